	.target	sm_80

	.elftype	@"ET_EXEC"


//--------------------- .note.nv.tkinfo           --------------------------
	.section	.note.nv.tkinfo,"",@"SHT_NOTE"
	.sectionflags	@"SHF_NOTE_NV_TKINFO"
	.tkinfo
        /*0018*/ 	.word	0x00000002
        /*0030*/ 	.string	""
        /*0030*/ 	.string	"ptxas"
        /*0030*/ 	.string	"Cuda compilation tools, release 13.0, V13.0.88"
        /*0030*/ 	.string	"Build cuda_13.0.r13.0/compiler.36424714_0"
        /*0030*/ 	.string	"-arch sm_80 -m 64 "



//--------------------- .note.nv.cuinfo           --------------------------
	.section	.note.nv.cuinfo,"",@"SHT_NOTE"
	.sectionflags	@"SHF_NOTE_NV_CUINFO"
        /*0018*/ 	.short	0x0002
        /*001a*/ 	.short	0x0050
        /*001c*/ 	.short	0x0082
	.zero		2


//--------------------- .nv.info                  --------------------------
	.section	.nv.info,"",@"SHT_CUDA_INFO"
	.align	4


	//----- nvinfo : EIATTR_REGCOUNT
	.align		4
        /*0000*/ 	.byte	0x04, 0x2f
        /*0002*/ 	.short	(.L_29 - .L_28)
	.align		4
.L_28:
        /*0004*/ 	.word	index@(_Z25selective_scan_bwd_kernelI32Selective_Scan_bwd_kernel_traitsILi32ELi4ELb1ELb1ELb1ELb1ELb1EN3c104HalfENS1_7complexIfEEEEv12SSMParamsBwd)
        /*0008*/ 	.word	0x0000009e


	//----- nvinfo : EIATTR_FRAME_SIZE
	.align		4
.L_29:
        /*000c*/ 	.byte	0x04, 0x11
        /*000e*/ 	.short	(.L_31 - .L_30)
	.align		4
.L_30:
        /*0010*/ 	.word	index@(_Z25selective_scan_bwd_kernelI32Selective_Scan_bwd_kernel_traitsILi32ELi4ELb1ELb1ELb1ELb1ELb1EN3c104HalfENS1_7complexIfEEEEv12SSMParamsBwd)
        /*0014*/ 	.word	0x00000000


	//----- nvinfo : EIATTR_REGCOUNT
	.align		4
.L_31:
        /*0018*/ 	.byte	0x04, 0x2f
        /*001a*/ 	.short	(.L_33 - .L_32)
	.align		4
.L_32:
        /*001c*/ 	.word	index@(_Z25selective_scan_bwd_kernelI32Selective_Scan_bwd_kernel_traitsILi32ELi4ELb1ELb1ELb1ELb1ELb0EN3c104HalfENS1_7complexIfEEEEv12SSMParamsBwd)
        /*0020*/ 	.word	0x0000009e


	//----- nvinfo : EIATTR_FRAME_SIZE
	.align		4
.L_33:
        /*0024*/ 	.byte	0x04, 0x11
        /*0026*/ 	.short	(.L_35 - .L_34)
	.align		4
.L_34:
        /*0028*/ 	.word	index@(_Z25selective_scan_bwd_kernelI32Selective_Scan_bwd_kernel_traitsILi32ELi4ELb1ELb1ELb1ELb1ELb0EN3c104HalfENS1_7complexIfEEEEv12SSMParamsBwd)
        /*002c*/ 	.word	0x00000000


	//----- nvinfo : EIATTR_REGCOUNT
	.align		4
.L_35:
        /*0030*/ 	.byte	0x04, 0x2f
        /*0032*/ 	.short	(.L_37 - .L_36)
	.align		4
.L_36:
        /*0034*/ 	.word	index@(_Z25selective_scan_bwd_kernelI32Selective_Scan_bwd_kernel_traitsILi32ELi4ELb1ELb1ELb1ELb0ELb1EN3c104HalfENS1_7complexIfEEEEv12SSMParamsBwd)
        /*0038*/ 	.word	0x000000a0


	//----- nvinfo : EIATTR_FRAME_SIZE
	.align		4
.L_37:
        /*003c*/ 	.byte	0x04, 0x11
        /*003e*/ 	.short	(.L_39 - .L_38)
	.align		4
.L_38:
        /*0040*/ 	.word	index@(_Z25selective_scan_bwd_kernelI32Selective_Scan_bwd_kernel_traitsILi32ELi4ELb1ELb1ELb1ELb0ELb1EN3c104HalfENS1_7complexIfEEEEv12SSMParamsBwd)
        /*0044*/ 	.word	0x00000000


	//----- nvinfo : EIATTR_REGCOUNT
	.align		4
.L_39:
        /*0048*/ 	.byte	0x04, 0x2f
        /*004a*/ 	.short	(.L_41 - .L_40)
	.align		4
.L_40:
        /*004c*/ 	.word	index@(_Z25selective_scan_bwd_kernelI32Selective_Scan_bwd_kernel_traitsILi32ELi4ELb1ELb1ELb1ELb0ELb0EN3c104HalfENS1_7complexIfEEEEv12SSMParamsBwd)
        /*0050*/ 	.word	0x0000009d


	//----- nvinfo : EIATTR_FRAME_SIZE
	.align		4
.L_41:
        /*0054*/ 	.byte	0x04, 0x11
        /*0056*/ 	.short	(.L_43 - .L_42)
	.align		4
.L_42:
        /*0058*/ 	.word	index@(_Z25selective_scan_bwd_kernelI32Selective_Scan_bwd_kernel_traitsILi32ELi4ELb1ELb1ELb1ELb0ELb0EN3c104HalfENS1_7complexIfEEEEv12SSMParamsBwd)
        /*005c*/ 	.word	0x00000000


	//----- nvinfo : EIATTR_REGCOUNT
	.align		4
.L_43:
        /*0060*/ 	.byte	0x04, 0x2f
        /*0062*/ 	.short	(.L_45 - .L_44)
	.align		4
.L_44:
        /*0064*/ 	.word	index@(_Z25selective_scan_bwd_kernelI32Selective_Scan_bwd_kernel_traitsILi32ELi4ELb1ELb1ELb0ELb1ELb1EN3c104HalfENS1_7complexIfEEEEv12SSMParamsBwd)
        /*0068*/ 	.word	0x00000099


	//----- nvinfo : EIATTR_FRAME_SIZE
	.align		4
.L_45:
        /*006c*/ 	.byte	0x04, 0x11
        /*006e*/ 	.short	(.L_47 - .L_46)
	.align		4
.L_46:
        /*0070*/ 	.word	index@(_Z25selective_scan_bwd_kernelI32Selective_Scan_bwd_kernel_traitsILi32ELi4ELb1ELb1ELb0ELb1ELb1EN3c104HalfENS1_7complexIfEEEEv12SSMParamsBwd)
        /*0074*/ 	.word	0x00000000


	//----- nvinfo : EIATTR_REGCOUNT
	.align		4
.L_47:
        /*0078*/ 	.byte	0x04, 0x2f
        /*007a*/ 	.short	(.L_49 - .L_48)
	.align		4
.L_48:
        /*007c*/ 	.word	index@(_Z25selective_scan_bwd_kernelI32Selective_Scan_bwd_kernel_traitsILi32ELi4ELb1ELb1ELb0ELb1ELb0EN3c104HalfENS1_7complexIfEEEEv12SSMParamsBwd)
        /*0080*/ 	.word	0x0000009a


	//----- nvinfo : EIATTR_FRAME_SIZE
	.align		4
.L_49:
        /*0084*/ 	.byte	0x04, 0x11
        /*0086*/ 	.short	(.L_51 - .L_50)
	.align		4
.L_50:
        /*0088*/ 	.word	index@(_Z25selective_scan_bwd_kernelI32Selective_Scan_bwd_kernel_traitsILi32ELi4ELb1ELb1ELb0ELb1ELb0EN3c104HalfENS1_7complexIfEEEEv12SSMParamsBwd)
        /*008c*/ 	.word	0x00000000


	//----- nvinfo : EIATTR_REGCOUNT
	.align		4
.L_51:
        /*0090*/ 	.byte	0x04, 0x2f
        /*0092*/ 	.short	(.L_53 - .L_52)
	.align		4
.L_52:
        /*0094*/ 	.word	index@(_Z25selective_scan_bwd_kernelI32Selective_Scan_bwd_kernel_traitsILi32ELi4ELb1ELb1ELb0ELb0ELb1EN3c104HalfENS1_7complexIfEEEEv12SSMParamsBwd)
        /*0098*/ 	.word	0x0000009a


	//----- nvinfo : EIATTR_FRAME_SIZE
	.align		4
.L_53:
        /*009c*/ 	.byte	0x04, 0x11
        /*009e*/ 	.short	(.L_55 - .L_54)
	.align		4
.L_54:
        /*00a0*/ 	.word	index@(_Z25selective_scan_bwd_kernelI32Selective_Scan_bwd_kernel_traitsILi32ELi4ELb1ELb1ELb0ELb0ELb1EN3c104HalfENS1_7complexIfEEEEv12SSMParamsBwd)
        /*00a4*/ 	.word	0x00000000


	//----- nvinfo : EIATTR_REGCOUNT
	.align		4
.L_55:
        /*00a8*/ 	.byte	0x04, 0x2f
        /*00aa*/ 	.short	(.L_57 - .L_56)
	.align		4
.L_56:
        /*00ac*/ 	.word	index@(_Z25selective_scan_bwd_kernelI32Selective_Scan_bwd_kernel_traitsILi32ELi4ELb1ELb1ELb0ELb0ELb0EN3c104HalfENS1_7complexIfEEEEv12SSMParamsBwd)
        /*00b0*/ 	.word	0x0000009b


	//----- nvinfo : EIATTR_FRAME_SIZE
	.align		4
.L_57:
        /*00b4*/ 	.byte	0x04, 0x11
        /*00b6*/ 	.short	(.L_59 - .L_58)
	.align		4
.L_58:
        /*00b8*/ 	.word	index@(_Z25selective_scan_bwd_kernelI32Selective_Scan_bwd_kernel_traitsILi32ELi4ELb1ELb1ELb0ELb0ELb0EN3c104HalfENS1_7complexIfEEEEv12SSMParamsBwd)
        /*00bc*/ 	.word	0x00000000


	//----- nvinfo : EIATTR_REGCOUNT
	.align		4
.L_59:
        /*00c0*/ 	.byte	0x04, 0x2f
        /*00c2*/ 	.short	(.L_61 - .L_60)
	.align		4
.L_60:
        /*00c4*/ 	.word	index@(_Z25selective_scan_bwd_kernelI32Selective_Scan_bwd_kernel_traitsILi32ELi4ELb1ELb0ELb1ELb1ELb1EN3c104HalfENS1_7complexIfEEEEv12SSMParamsBwd)
        /*00c8*/ 	.word	0x0000009b


	//----- nvinfo : EIATTR_FRAME_SIZE
	.align		4
.L_61:
        /*00cc*/ 	.byte	0x04, 0x11
        /*00ce*/ 	.short	(.L_63 - .L_62)
	.align		4
.L_62:
        /*00d0*/ 	.word	index@(_Z25selective_scan_bwd_kernelI32Selective_Scan_bwd_kernel_traitsILi32ELi4ELb1ELb0ELb1ELb1ELb1EN3c104HalfENS1_7complexIfEEEEv12SSMParamsBwd)
        /*00d4*/ 	.word	0x00000000


	//----- nvinfo : EIATTR_REGCOUNT
	.align		4
.L_63:
        /*00d8*/ 	.byte	0x04, 0x2f
        /*00da*/ 	.short	(.L_65 - .L_64)
	.align		4
.L_64:
        /*00dc*/ 	.word	index@(_Z25selective_scan_bwd_kernelI32Selective_Scan_bwd_kernel_traitsILi32ELi4ELb1ELb0ELb1ELb1ELb0EN3c104HalfENS1_7complexIfEEEEv12SSMParamsBwd)
        /*00e0*/ 	.word	0x00000094


	//----- nvinfo : EIATTR_FRAME_SIZE
	.align		4
.L_65:
        /*00e4*/ 	.byte	0x04, 0x11
        /*00e6*/ 	.short	(.L_67 - .L_66)
	.align		4
.L_66:
        /*00e8*/ 	.word	index@(_Z25selective_scan_bwd_kernelI32Selective_Scan_bwd_kernel_traitsILi32ELi4ELb1ELb0ELb1ELb1ELb0EN3c104HalfENS1_7complexIfEEEEv12SSMParamsBwd)
        /*00ec*/ 	.word	0x00000000


	//----- nvinfo : EIATTR_REGCOUNT
	.align		4
.L_67:
        /*00f0*/ 	.byte	0x04, 0x2f
        /*00f2*/ 	.short	(.L_69 - .L_68)
	.align		4
.L_68:
        /*00f4*/ 	.word	index@(_Z25selective_scan_bwd_kernelI32Selective_Scan_bwd_kernel_traitsILi32ELi4ELb1ELb0ELb1ELb0ELb1EN3c104HalfENS1_7complexIfEEEEv12SSMParamsBwd)
        /*00f8*/ 	.word	0x00000098


	//----- nvinfo : EIATTR_FRAME_SIZE
	.align		4
.L_69:
        /*00fc*/ 	.byte	0x04, 0x11
        /*00fe*/ 	.short	(.L_71 - .L_70)
	.align		4
.L_70:
        /*0100*/ 	.word	index@(_Z25selective_scan_bwd_kernelI32Selective_Scan_bwd_kernel_traitsILi32ELi4ELb1ELb0ELb1ELb0ELb1EN3c104HalfENS1_7complexIfEEEEv12SSMParamsBwd)
        /*0104*/ 	.word	0x00000000


	//----- nvinfo : EIATTR_REGCOUNT
	.align		4
.L_71:
        /*0108*/ 	.byte	0x04, 0x2f
        /*010a*/ 	.short	(.L_73 - .L_72)
	.align		4
.L_72:
        /*010c*/ 	.word	index@(_Z25selective_scan_bwd_kernelI32Selective_Scan_bwd_kernel_traitsILi32ELi4ELb1ELb0ELb1ELb0ELb0EN3c104HalfENS1_7complexIfEEEEv12SSMParamsBwd)
        /*0110*/ 	.word	0x00000097


	//----- nvinfo : EIATTR_FRAME_SIZE
	.align		4
.L_73:
        /*0114*/ 	.byte	0x04, 0x11
        /*0116*/ 	.short	(.L_75 - .L_74)
	.align		4
.L_74:
        /*0118*/ 	.word	index@(_Z25selective_scan_bwd_kernelI32Selective_Scan_bwd_kernel_traitsILi32ELi4ELb1ELb0ELb1ELb0ELb0EN3c104HalfENS1_7complexIfEEEEv12SSMParamsBwd)
        /*011c*/ 	.word	0x00000000


	//----- nvinfo : EIATTR_REGCOUNT
	.align		4
.L_75:
        /*0120*/ 	.byte	0x04, 0x2f
        /*0122*/ 	.short	(.L_77 - .L_76)
	.align		4
.L_76:
        /*0124*/ 	.word	index@(_Z25selective_scan_bwd_kernelI32Selective_Scan_bwd_kernel_traitsILi32ELi4ELb1ELb0ELb0ELb1ELb1EN3c104HalfENS1_7complexIfEEEEv12SSMParamsBwd)
        /*0128*/ 	.word	0x00000070


	//----- nvinfo : EIATTR_FRAME_SIZE
	.align		4
.L_77:
        /*012c*/ 	.byte	0x04, 0x11
        /*012e*/ 	.short	(.L_79 - .L_78)
	.align		4
.L_78:
        /*0130*/ 	.word	index@(_Z25selective_scan_bwd_kernelI32Selective_Scan_bwd_kernel_traitsILi32ELi4ELb1ELb0ELb0ELb1ELb1EN3c104HalfENS1_7complexIfEEEEv12SSMParamsBwd)
        /*0134*/ 	.word	0x00000000


	//----- nvinfo : EIATTR_REGCOUNT
	.align		4
.L_79:
        /*0138*/ 	.byte	0x04, 0x2f
        /*013a*/ 	.short	(.L_81 - .L_80)
	.align		4
.L_80:
        /*013c*/ 	.word	index@(_Z25selective_scan_bwd_kernelI32Selective_Scan_bwd_kernel_traitsILi32ELi4ELb1ELb0ELb0ELb1ELb0EN3c104HalfENS1_7complexIfEEEEv12SSMParamsBwd)
        /*0140*/ 	.word	0x0000007b


	//----- nvinfo : EIATTR_FRAME_SIZE
	.align		4
.L_81:
        /*0144*/ 	.byte	0x04, 0x11
        /*0146*/ 	.short	(.L_83 - .L_82)
	.align		4
.L_82:
        /*0148*/ 	.word	index@(_Z25selective_scan_bwd_kernelI32Selective_Scan_bwd_kernel_traitsILi32ELi4ELb1ELb0ELb0ELb1ELb0EN3c104HalfENS1_7complexIfEEEEv12SSMParamsBwd)
        /*014c*/ 	.word	0x00000000


	//----- nvinfo : EIATTR_REGCOUNT
	.align		4
.L_83:
        /*0150*/ 	.byte	0x04, 0x2f
        /*0152*/ 	.short	(.L_85 - .L_84)
	.align		4
.L_84:
        /*0154*/ 	.word	index@(_Z25selective_scan_bwd_kernelI32Selective_Scan_bwd_kernel_traitsILi32ELi4ELb1ELb0ELb0ELb0ELb1EN3c104HalfENS1_7complexIfEEEEv12SSMParamsBwd)
        /*0158*/ 	.word	0x00000070


	//----- nvinfo : EIATTR_FRAME_SIZE
	.align		4
.L_85:
        /*015c*/ 	.byte	0x04, 0x11
        /*015e*/ 	.short	(.L_87 - .L_86)
	.align		4
.L_86:
        /*0160*/ 	.word	index@(_Z25selective_scan_bwd_kernelI32Selective_Scan_bwd_kernel_traitsILi32ELi4ELb1ELb0ELb0ELb0ELb1EN3c104HalfENS1_7complexIfEEEEv12SSMParamsBwd)
        /*0164*/ 	.word	0x00000000


	//----- nvinfo : EIATTR_REGCOUNT
	.align		4
.L_87:
        /*0168*/ 	.byte	0x04, 0x2f
        /*016a*/ 	.short	(.L_89 - .L_88)
	.align		4
.L_88:
        /*016c*/ 	.word	index@(_Z25selective_scan_bwd_kernelI32Selective_Scan_bwd_kernel_traitsILi32ELi4ELb1ELb0ELb0ELb0ELb0EN3c104HalfENS1_7complexIfEEEEv12SSMParamsBwd)
        /*0170*/ 	.word	0x00000069


	//----- nvinfo : EIATTR_FRAME_SIZE
	.align		4
.L_89:
        /*0174*/ 	.byte	0x04, 0x11
        /*0176*/ 	.short	(.L_91 - .L_90)
	.align		4
.L_90:
        /*0178*/ 	.word	index@(_Z25selective_scan_bwd_kernelI32Selective_Scan_bwd_kernel_traitsILi32ELi4ELb1ELb0ELb0ELb0ELb0EN3c104HalfENS1_7complexIfEEEEv12SSMParamsBwd)
        /*017c*/ 	.word	0x00000000


	//----- nvinfo : EIATTR_REGCOUNT
	.align		4
.L_91:
        /*0180*/ 	.byte	0x04, 0x2f
        /*0182*/ 	.short	(.L_93 - .L_92)
	.align		4
.L_92:
        /*0184*/ 	.word	index@(_Z25selective_scan_bwd_kernelI32Selective_Scan_bwd_kernel_traitsILi32ELi4ELb0ELb1ELb1ELb1ELb1EN3c104HalfENS1_7complexIfEEEEv12SSMParamsBwd)
        /*0188*/ 	.word	0x000000b6


	//----- nvinfo : EIATTR_FRAME_SIZE
	.align		4
.L_93:
        /*018c*/ 	.byte	0x04, 0x11
        /*018e*/ 	.short	(.L_95 - .L_94)
	.align		4
.L_94:
        /*0190*/ 	.word	index@(_Z25selective_scan_bwd_kernelI32Selective_Scan_bwd_kernel_traitsILi32ELi4ELb0ELb1ELb1ELb1ELb1EN3c104HalfENS1_7complexIfEEEEv12SSMParamsBwd)
        /*0194*/ 	.word	0x00000000


	//----- nvinfo : EIATTR_REGCOUNT
	.align		4
.L_95:
        /*0198*/ 	.byte	0x04, 0x2f
        /*019a*/ 	.short	(.L_97 - .L_96)
	.align		4
.L_96:
        /*019c*/ 	.word	index@(_Z25selective_scan_bwd_kernelI32Selective_Scan_bwd_kernel_traitsILi32ELi4ELb0ELb1ELb1ELb1ELb0EN3c104HalfENS1_7complexIfEEEEv12SSMParamsBwd)
        /*01a0*/ 	.word	0x000000a8


	//----- nvinfo : EIATTR_FRAME_SIZE
	.align		4
.L_97:
        /*01a4*/ 	.byte	0x04, 0x11
        /*01a6*/ 	.short	(.L_99 - .L_98)
	.align		4
.L_98:
        /*01a8*/ 	.word	index@(_Z25selective_scan_bwd_kernelI32Selective_Scan_bwd_kernel_traitsILi32ELi4ELb0ELb1ELb1ELb1ELb0EN3c104HalfENS1_7complexIfEEEEv12SSMParamsBwd)
        /*01ac*/ 	.word	0x00000000


	//----- nvinfo : EIATTR_REGCOUNT
	.align		4
.L_99:
        /*01b0*/ 	.byte	0x04, 0x2f
        /*01b2*/ 	.short	(.L_101 - .L_100)
	.align		4
.L_100:
        /*01b4*/ 	.word	index@(_Z25selective_scan_bwd_kernelI32Selective_Scan_bwd_kernel_traitsILi32ELi4ELb0ELb1ELb1ELb0ELb1EN3c104HalfENS1_7complexIfEEEEv12SSMParamsBwd)
        /*01b8*/ 	.word	0x000000b2


	//----- nvinfo : EIATTR_FRAME_SIZE
	.align		4
.L_101:
        /*01bc*/ 	.byte	0x04, 0x11
        /*01be*/ 	.short	(.L_103 - .L_102)
	.align		4
.L_102:
        /*01c0*/ 	.word	index@(_Z25selective_scan_bwd_kernelI32Selective_Scan_bwd_kernel_traitsILi32ELi4ELb0ELb1ELb1ELb0ELb1EN3c104HalfENS1_7complexIfEEEEv12SSMParamsBwd)
        /*01c4*/ 	.word	0x00000000


	//----- nvinfo : EIATTR_REGCOUNT
	.align		4
.L_103:
        /*01c8*/ 	.byte	0x04, 0x2f
        /*01ca*/ 	.short	(.L_105 - .L_104)
	.align		4
.L_104:
        /*01cc*/ 	.word	index@(_Z25selective_scan_bwd_kernelI32Selective_Scan_bwd_kernel_traitsILi32ELi4ELb0ELb1ELb1ELb0ELb0EN3c104HalfENS1_7complexIfEEEEv12SSMParamsBwd)
        /*01d0*/ 	.word	0x000000a8


	//----- nvinfo : EIATTR_FRAME_SIZE
	.align		4
.L_105:
        /*01d4*/ 	.byte	0x04, 0x11
        /*01d6*/ 	.short	(.L_107 - .L_106)
	.align		4
.L_106:
        /*01d8*/ 	.word	index@(_Z25selective_scan_bwd_kernelI32Selective_Scan_bwd_kernel_traitsILi32ELi4ELb0ELb1ELb1ELb0ELb0EN3c104HalfENS1_7complexIfEEEEv12SSMParamsBwd)
        /*01dc*/ 	.word	0x00000000


	//----- nvinfo : EIATTR_REGCOUNT
	.align		4
.L_107:
        /*01e0*/ 	.byte	0x04, 0x2f
        /*01e2*/ 	.short	(.L_109 - .L_108)
	.align		4
.L_108:
        /*01e4*/ 	.word	index@(_Z25selective_scan_bwd_kernelI32Selective_Scan_bwd_kernel_traitsILi32ELi4ELb0ELb1ELb0ELb1ELb1EN3c104HalfENS1_7complexIfEEEEv12SSMParamsBwd)
        /*01e8*/ 	.word	0x000000a3


	//----- nvinfo : EIATTR_FRAME_SIZE
	.align		4
.L_109:
        /*01ec*/ 	.byte	0x04, 0x11
        /*01ee*/ 	.short	(.L_111 - .L_110)
	.align		4
.L_110:
        /*01f0*/ 	.word	index@(_Z25selective_scan_bwd_kernelI32Selective_Scan_bwd_kernel_traitsILi32ELi4ELb0ELb1ELb0ELb1ELb1EN3c104HalfENS1_7complexIfEEEEv12SSMParamsBwd)
        /*01f4*/ 	.word	0x00000000


	//----- nvinfo : EIATTR_REGCOUNT
	.align		4
.L_111:
        /*01f8*/ 	.byte	0x04, 0x2f
        /*01fa*/ 	.short	(.L_113 - .L_112)
	.align		4
.L_112:
        /*01fc*/ 	.word	index@(_Z25selective_scan_bwd_kernelI32Selective_Scan_bwd_kernel_traitsILi32ELi4ELb0ELb1ELb0ELb1ELb0EN3c104HalfENS1_7complexIfEEEEv12SSMParamsBwd)
        /*0200*/ 	.word	0x0000009d


	//----- nvinfo : EIATTR_FRAME_SIZE
	.align		4
.L_113:
        /*0204*/ 	.byte	0x04, 0x11
        /*0206*/ 	.short	(.L_115 - .L_114)
	.align		4
.L_114:
        /*0208*/ 	.word	index@(_Z25selective_scan_bwd_kernelI32Selective_Scan_bwd_kernel_traitsILi32ELi4ELb0ELb1ELb0ELb1ELb0EN3c104HalfENS1_7complexIfEEEEv12SSMParamsBwd)
        /*020c*/ 	.word	0x00000000


	//----- nvinfo : EIATTR_REGCOUNT
	.align		4
.L_115:
        /*0210*/ 	.byte	0x04, 0x2f
        /*0212*/ 	.short	(.L_117 - .L_116)
	.align		4
.L_116:
        /*0214*/ 	.word	index@(_Z25selective_scan_bwd_kernelI32Selective_Scan_bwd_kernel_traitsILi32ELi4ELb0ELb1ELb0ELb0ELb1EN3c104HalfENS1_7complexIfEEEEv12SSMParamsBwd)
        /*0218*/ 	.word	0x000000a3


	//----- nvinfo : EIATTR_FRAME_SIZE
	.align		4
.L_117:
        /*021c*/ 	.byte	0x04, 0x11
        /*021e*/ 	.short	(.L_119 - .L_118)
	.align		4
.L_118:
        /*0220*/ 	.word	index@(_Z25selective_scan_bwd_kernelI32Selective_Scan_bwd_kernel_traitsILi32ELi4ELb0ELb1ELb0ELb0ELb1EN3c104HalfENS1_7complexIfEEEEv12SSMParamsBwd)
        /*0224*/ 	.word	0x00000000


	//----- nvinfo : EIATTR_REGCOUNT
	.align		4
.L_119:
        /*0228*/ 	.byte	0x04, 0x2f
        /*022a*/ 	.short	(.L_121 - .L_120)
	.align		4
.L_120:
        /*022c*/ 	.word	index@(_Z25selective_scan_bwd_kernelI32Selective_Scan_bwd_kernel_traitsILi32ELi4ELb0ELb1ELb0ELb0ELb0EN3c104HalfENS1_7complexIfEEEEv12SSMParamsBwd)
        /*0230*/ 	.word	0x000000a3


	//----- nvinfo : EIATTR_FRAME_SIZE
	.align		4
.L_121:
        /*0234*/ 	.byte	0x04, 0x11
        /*0236*/ 	.short	(.L_123 - .L_122)
	.align		4
.L_122:
        /*0238*/ 	.word	index@(_Z25selective_scan_bwd_kernelI32Selective_Scan_bwd_kernel_traitsILi32ELi4ELb0ELb1ELb0ELb0ELb0EN3c104HalfENS1_7complexIfEEEEv12SSMParamsBwd)
        /*023c*/ 	.word	0x00000000


	//----- nvinfo : EIATTR_REGCOUNT
	.align		4
.L_123:
        /*0240*/ 	.byte	0x04, 0x2f
        /*0242*/ 	.short	(.L_125 - .L_124)
	.align		4
.L_124:
        /*0244*/ 	.word	index@(_Z25selective_scan_bwd_kernelI32Selective_Scan_bwd_kernel_traitsILi32ELi4ELb0ELb0ELb1ELb1ELb1EN3c104HalfENS1_7complexIfEEEEv12SSMParamsBwd)
        /*0248*/ 	.word	0x0000009f


	//----- nvinfo : EIATTR_FRAME_SIZE
	.align		4
.L_125:
        /*024c*/ 	.byte	0x04, 0x11
        /*024e*/ 	.short	(.L_127 - .L_126)
	.align		4
.L_126:
        /*0250*/ 	.word	index@(_Z25selective_scan_bwd_kernelI32Selective_Scan_bwd_kernel_traitsILi32ELi4ELb0ELb0ELb1ELb1ELb1EN3c104HalfENS1_7complexIfEEEEv12SSMParamsBwd)
        /*0254*/ 	.word	0x00000000


	//----- nvinfo : EIATTR_REGCOUNT
	.align		4
.L_127:
        /*0258*/ 	.byte	0x04, 0x2f
        /*025a*/ 	.short	(.L_129 - .L_128)
	.align		4
.L_128:
        /*025c*/ 	.word	index@(_Z25selective_scan_bwd_kernelI32Selective_Scan_bwd_kernel_traitsILi32ELi4ELb0ELb0ELb1ELb1ELb0EN3c104HalfENS1_7complexIfEEEEv12SSMParamsBwd)
        /*0260*/ 	.word	0x00000097


	//----- nvinfo : EIATTR_FRAME_SIZE
	.align		4
.L_129:
        /*0264*/ 	.byte	0x04, 0x11
        /*0266*/ 	.short	(.L_131 - .L_130)
	.align		4
.L_130:
        /*0268*/ 	.word	index@(_Z25selective_scan_bwd_kernelI32Selective_Scan_bwd_kernel_traitsILi32ELi4ELb0ELb0ELb1ELb1ELb0EN3c104HalfENS1_7complexIfEEEEv12SSMParamsBwd)
        /*026c*/ 	.word	0x00000000


	//----- nvinfo : EIATTR_REGCOUNT
	.align		4
.L_131:
        /*0270*/ 	.byte	0x04, 0x2f
        /*0272*/ 	.short	(.L_133 - .L_132)
	.align		4
.L_132:
        /*0274*/ 	.word	index@(_Z25selective_scan_bwd_kernelI32Selective_Scan_bwd_kernel_traitsILi32ELi4ELb0ELb0ELb1ELb0ELb1EN3c104HalfENS1_7complexIfEEEEv12SSMParamsBwd)
        /*0278*/ 	.word	0x0000009f


	//----- nvinfo : EIATTR_FRAME_SIZE
	.align		4
.L_133:
        /*027c*/ 	.byte	0x04, 0x11
        /*027e*/ 	.short	(.L_135 - .L_134)
	.align		4
.L_134:
        /*0280*/ 	.word	index@(_Z25selective_scan_bwd_kernelI32Selective_Scan_bwd_kernel_traitsILi32ELi4ELb0ELb0ELb1ELb0ELb1EN3c104HalfENS1_7complexIfEEEEv12SSMParamsBwd)
        /*0284*/ 	.word	0x00000000


	//----- nvinfo : EIATTR_REGCOUNT
	.align		4
.L_135:
        /*0288*/ 	.byte	0x04, 0x2f
        /*028a*/ 	.short	(.L_137 - .L_136)
	.align		4
.L_136:
        /*028c*/ 	.word	index@(_Z25selective_scan_bwd_kernelI32Selective_Scan_bwd_kernel_traitsILi32ELi4ELb0ELb0ELb1ELb0ELb0EN3c104HalfENS1_7complexIfEEEEv12SSMParamsBwd)
        /*0290*/ 	.word	0x00000096


	//----- nvinfo : EIATTR_FRAME_SIZE
	.align		4
.L_137:
        /*0294*/ 	.byte	0x04, 0x11
        /*0296*/ 	.short	(.L_139 - .L_138)
	.align		4
.L_138:
        /*0298*/ 	.word	index@(_Z25selective_scan_bwd_kernelI32Selective_Scan_bwd_kernel_traitsILi32ELi4ELb0ELb0ELb1ELb0ELb0EN3c104HalfENS1_7complexIfEEEEv12SSMParamsBwd)
        /*029c*/ 	.word	0x00000000


	//----- nvinfo : EIATTR_REGCOUNT
	.align		4
.L_139:
        /*02a0*/ 	.byte	0x04, 0x2f
        /*02a2*/ 	.short	(.L_141 - .L_140)
	.align		4
.L_140:
        /*02a4*/ 	.word	index@(_Z25selective_scan_bwd_kernelI32Selective_Scan_bwd_kernel_traitsILi32ELi4ELb0ELb0ELb0ELb1ELb1EN3c104HalfENS1_7complexIfEEEEv12SSMParamsBwd)
        /*02a8*/ 	.word	0x0000007a


	//----- nvinfo : EIATTR_FRAME_SIZE
	.align		4
.L_141:
        /*02ac*/ 	.byte	0x04, 0x11
        /*02ae*/ 	.short	(.L_143 - .L_142)
	.align		4
.L_142:
        /*02b0*/ 	.word	index@(_Z25selective_scan_bwd_kernelI32Selective_Scan_bwd_kernel_traitsILi32ELi4ELb0ELb0ELb0ELb1ELb1EN3c104HalfENS1_7complexIfEEEEv12SSMParamsBwd)
        /*02b4*/ 	.word	0x00000000


	//----- nvinfo : EIATTR_REGCOUNT
	.align		4
.L_143:
        /*02b8*/ 	.byte	0x04, 0x2f
        /*02ba*/ 	.short	(.L_145 - .L_144)
	.align		4
.L_144:
        /*02bc*/ 	.word	index@(_Z25selective_scan_bwd_kernelI32Selective_Scan_bwd_kernel_traitsILi32ELi4ELb0ELb0ELb0ELb1ELb0EN3c104HalfENS1_7complexIfEEEEv12SSMParamsBwd)
        /*02c0*/ 	.word	0x00000078


	//----- nvinfo : EIATTR_FRAME_SIZE
	.align		4
.L_145:
        /*02c4*/ 	.byte	0x04, 0x11
        /*02c6*/ 	.short	(.L_147 - .L_146)
	.align		4
.L_146:
        /*02c8*/ 	.word	index@(_Z25selective_scan_bwd_kernelI32Selective_Scan_bwd_kernel_traitsILi32ELi4ELb0ELb0ELb0ELb1ELb0EN3c104HalfENS1_7complexIfEEEEv12SSMParamsBwd)
        /*02cc*/ 	.word	0x00000000


	//----- nvinfo : EIATTR_REGCOUNT
	.align		4
.L_147:
        /*02d0*/ 	.byte	0x04, 0x2f
        /*02d2*/ 	.short	(.L_149 - .L_148)
	.align		4
.L_148:
        /*02d4*/ 	.word	index@(_Z25selective_scan_bwd_kernelI32Selective_Scan_bwd_kernel_traitsILi32ELi4ELb0ELb0ELb0ELb0ELb1EN3c104HalfENS1_7complexIfEEEEv12SSMParamsBwd)
        /*02d8*/ 	.word	0x00000078


	//----- nvinfo : EIATTR_FRAME_SIZE
	.align		4
.L_149:
        /*02dc*/ 	.byte	0x04, 0x11
        /*02de*/ 	.short	(.L_151 - .L_150)
	.align		4
.L_150:
        /*02e0*/ 	.word	index@(_Z25selective_scan_bwd_kernelI32Selective_Scan_bwd_kernel_traitsILi32ELi4ELb0ELb0ELb0ELb0ELb1EN3c104HalfENS1_7complexIfEEEEv12SSMParamsBwd)
        /*02e4*/ 	.word	0x00000000


	//----- nvinfo : EIATTR_REGCOUNT
	.align		4
.L_151:
        /*02e8*/ 	.byte	0x04, 0x2f
        /*02ea*/ 	.short	(.L_153 - .L_152)
	.align		4
.L_152:
        /*02ec*/ 	.word	index@(_Z25selective_scan_bwd_kernelI32Selective_Scan_bwd_kernel_traitsILi32ELi4ELb0ELb0ELb0ELb0ELb0EN3c104HalfENS1_7complexIfEEEEv12SSMParamsBwd)
        /*02f0*/ 	.word	0x00000076


	//----- nvinfo : EIATTR_FRAME_SIZE
	.align		4
.L_153:
        /*02f4*/ 	.byte	0x04, 0x11
        /*02f6*/ 	.short	(.L_155 - .L_154)
	.align		4
.L_154:
        /*02f8*/ 	.word	index@(_Z25selective_scan_bwd_kernelI32Selective_Scan_bwd_kernel_traitsILi32ELi4ELb0ELb0ELb0ELb0ELb0EN3c104HalfENS1_7complexIfEEEEv12SSMParamsBwd)
        /*02fc*/ 	.word	0x00000000


	//----- nvinfo : EIATTR_REGCOUNT
	.align		4
.L_155:
        /*0300*/ 	.byte	0x04, 0x2f
        /*0302*/ 	.short	(.L_157 - .L_156)
	.align		4
.L_156:
        /*0304*/ 	.word	index@(_Z25selective_scan_bwd_kernelI32Selective_Scan_bwd_kernel_traitsILi32ELi8ELb1ELb1ELb1ELb1ELb1EN3c104HalfENS1_7complexIfEEEEv12SSMParamsBwd)
        /*0308*/ 	.word	0x000000d6


	//----- nvinfo : EIATTR_FRAME_SIZE
	.align		4
.L_157:
        /*030c*/ 	.byte	0x04, 0x11
        /*030e*/ 	.short	(.L_159 - .L_158)
	.align		4
.L_158:
        /*0310*/ 	.word	index@(_Z25selective_scan_bwd_kernelI32Selective_Scan_bwd_kernel_traitsILi32ELi8ELb1ELb1ELb1ELb1ELb1EN3c104HalfENS1_7complexIfEEEEv12SSMParamsBwd)
        /*0314*/ 	.word	0x00000000


	//----- nvinfo : EIATTR_REGCOUNT
	.align		4
.L_159:
        /*0318*/ 	.byte	0x04, 0x2f
        /*031a*/ 	.short	(.L_161 - .L_160)
	.align		4
.L_160:
        /*031c*/ 	.word	index@(_Z25selective_scan_bwd_kernelI32Selective_Scan_bwd_kernel_traitsILi32ELi8ELb1ELb1ELb1ELb1ELb0EN3c104HalfENS1_7complexIfEEEEv12SSMParamsBwd)
        /*0320*/ 	.word	0x000000d4


	//----- nvinfo : EIATTR_FRAME_SIZE
	.align		4
.L_161:
        /*0324*/ 	.byte	0x04, 0x11
        /*0326*/ 	.short	(.L_163 - .L_162)
	.align		4
.L_162:
        /*0328*/ 	.word	index@(_Z25selective_scan_bwd_kernelI32Selective_Scan_bwd_kernel_traitsILi32ELi8ELb1ELb1ELb1ELb1ELb0EN3c104HalfENS1_7complexIfEEEEv12SSMParamsBwd)
        /*032c*/ 	.word	0x00000000


	//----- nvinfo : EIATTR_REGCOUNT
	.align		4
.L_163:
        /*0330*/ 	.byte	0x04, 0x2f
        /*0332*/ 	.short	(.L_165 - .L_164)
	.align		4
.L_164:
        /*0334*/ 	.word	index@(_Z25selective_scan_bwd_kernelI32Selective_Scan_bwd_kernel_traitsILi32ELi8ELb1ELb1ELb1ELb0ELb1EN3c104HalfENS1_7complexIfEEEEv12SSMParamsBwd)
        /*0338*/ 	.word	0x000000d2


	//----- nvinfo : EIATTR_FRAME_SIZE
	.align		4
.L_165:
        /*033c*/ 	.byte	0x04, 0x11
        /*033e*/ 	.short	(.L_167 - .L_166)
	.align		4
.L_166:
        /*0340*/ 	.word	index@(_Z25selective_scan_bwd_kernelI32Selective_Scan_bwd_kernel_traitsILi32ELi8ELb1ELb1ELb1ELb0ELb1EN3c104HalfENS1_7complexIfEEEEv12SSMParamsBwd)
        /*0344*/ 	.word	0x00000000


	//----- nvinfo : EIATTR_REGCOUNT
	.align		4
.L_167:
        /*0348*/ 	.byte	0x04, 0x2f
        /*034a*/ 	.short	(.L_169 - .L_168)
	.align		4
.L_168:
        /*034c*/ 	.word	index@(_Z25selective_scan_bwd_kernelI32Selective_Scan_bwd_kernel_traitsILi32ELi8ELb1ELb1ELb1ELb0ELb0EN3c104HalfENS1_7complexIfEEEEv12SSMParamsBwd)
        /*0350*/ 	.word	0x000000d2


	//----- nvinfo : EIATTR_FRAME_SIZE
	.align		4
.L_169:
        /*0354*/ 	.byte	0x04, 0x11
        /*0356*/ 	.short	(.L_171 - .L_170)
	.align		4
.L_170:
        /*0358*/ 	.word	index@(_Z25selective_scan_bwd_kernelI32Selective_Scan_bwd_kernel_traitsILi32ELi8ELb1ELb1ELb1ELb0ELb0EN3c104HalfENS1_7complexIfEEEEv12SSMParamsBwd)
        /*035c*/ 	.word	0x00000000


	//----- nvinfo : EIATTR_REGCOUNT
	.align		4
.L_171:
        /*0360*/ 	.byte	0x04, 0x2f
        /*0362*/ 	.short	(.L_173 - .L_172)
	.align		4
.L_172:
        /*0364*/ 	.word	index@(_Z25selective_scan_bwd_kernelI32Selective_Scan_bwd_kernel_traitsILi32ELi8ELb1ELb1ELb0ELb1ELb1EN3c104HalfENS1_7complexIfEEEEv12SSMParamsBwd)
        /*0368*/ 	.word	0x000000a8


	//----- nvinfo : EIATTR_FRAME_SIZE
	.align		4
.L_173:
        /*036c*/ 	.byte	0x04, 0x11
        /*036e*/ 	.short	(.L_175 - .L_174)
	.align		4
.L_174:
        /*0370*/ 	.word	index@(_Z25selective_scan_bwd_kernelI32Selective_Scan_bwd_kernel_traitsILi32ELi8ELb1ELb1ELb0ELb1ELb1EN3c104HalfENS1_7complexIfEEEEv12SSMParamsBwd)
        /*0374*/ 	.word	0x00000000


	//----- nvinfo : EIATTR_REGCOUNT
	.align		4
.L_175:
        /*0378*/ 	.byte	0x04, 0x2f
        /*037a*/ 	.short	(.L_177 - .L_176)
	.align		4
.L_176:
        /*037c*/ 	.word	index@(_Z25selective_scan_bwd_kernelI32Selective_Scan_bwd_kernel_traitsILi32ELi8ELb1ELb1ELb0ELb1ELb0EN3c104HalfENS1_7complexIfEEEEv12SSMParamsBwd)
        /*0380*/ 	.word	0x000000a8


	//----- nvinfo : EIATTR_FRAME_SIZE
	.align		4
.L_177:
        /*0384*/ 	.byte	0x04, 0x11
        /*0386*/ 	.short	(.L_179 - .L_178)
	.align		4
.L_178:
        /*0388*/ 	.word	index@(_Z25selective_scan_bwd_kernelI32Selective_Scan_bwd_kernel_traitsILi32ELi8ELb1ELb1ELb0ELb1ELb0EN3c104HalfENS1_7complexIfEEEEv12SSMParamsBwd)
        /*038c*/ 	.word	0x00000000


	//----- nvinfo : EIATTR_REGCOUNT
	.align		4
.L_179:
        /*0390*/ 	.byte	0x04, 0x2f
        /*0392*/ 	.short	(.L_181 - .L_180)
	.align		4
.L_180:
        /*0394*/ 	.word	index@(_Z25selective_scan_bwd_kernelI32Selective_Scan_bwd_kernel_traitsILi32ELi8ELb1ELb1ELb0ELb0ELb1EN3c104HalfENS1_7complexIfEEEEv12SSMParamsBwd)
        /*0398*/ 	.word	0x000000a8


	//----- nvinfo : EIATTR_FRAME_SIZE
	.align		4
.L_181:
        /*039c*/ 	.byte	0x04, 0x11
        /*039e*/ 	.short	(.L_183 - .L_182)
	.align		4
.L_182:
        /*03a0*/ 	.word	index@(_Z25selective_scan_bwd_kernelI32Selective_Scan_bwd_kernel_traitsILi32ELi8ELb1ELb1ELb0ELb0ELb1EN3c104HalfENS1_7complexIfEEEEv12SSMParamsBwd)
        /*03a4*/ 	.word	0x00000000


	//----- nvinfo : EIATTR_REGCOUNT
	.align		4
.L_183:
        /*03a8*/ 	.byte	0x04, 0x2f
        /*03aa*/ 	.short	(.L_185 - .L_184)
	.align		4
.L_184:
        /*03ac*/ 	.word	index@(_Z25selective_scan_bwd_kernelI32Selective_Scan_bwd_kernel_traitsILi32ELi8ELb1ELb1ELb0ELb0ELb0EN3c104HalfENS1_7complexIfEEEEv12SSMParamsBwd)
        /*03b0*/ 	.word	0x000000a8


	//----- nvinfo : EIATTR_FRAME_SIZE
	.align		4
.L_185:
        /*03b4*/ 	.byte	0x04, 0x11
        /*03b6*/ 	.short	(.L_187 - .L_186)
	.align		4
.L_186:
        /*03b8*/ 	.word	index@(_Z25selective_scan_bwd_kernelI32Selective_Scan_bwd_kernel_traitsILi32ELi8ELb1ELb1ELb0ELb0ELb0EN3c104HalfENS1_7complexIfEEEEv12SSMParamsBwd)
        /*03bc*/ 	.word	0x00000000


	//----- nvinfo : EIATTR_REGCOUNT
	.align		4
.L_187:
        /*03c0*/ 	.byte	0x04, 0x2f
        /*03c2*/ 	.short	(.L_189 - .L_188)
	.align		4
.L_188:
        /*03c4*/ 	.word	index@(_Z25selective_scan_bwd_kernelI32Selective_Scan_bwd_kernel_traitsILi32ELi8ELb1ELb0ELb1ELb1ELb1EN3c104HalfENS1_7complexIfEEEEv12SSMParamsBwd)
        /*03c8*/ 	.word	0x000000a8


	//----- nvinfo : EIATTR_FRAME_SIZE
	.align		4
.L_189:
        /*03cc*/ 	.byte	0x04, 0x11
        /*03ce*/ 	.short	(.L_191 - .L_190)
	.align		4
.L_190:
        /*03d0*/ 	.word	index@(_Z25selective_scan_bwd_kernelI32Selective_Scan_bwd_kernel_traitsILi32ELi8ELb1ELb0ELb1ELb1ELb1EN3c104HalfENS1_7complexIfEEEEv12SSMParamsBwd)
        /*03d4*/ 	.word	0x00000000


	//----- nvinfo : EIATTR_REGCOUNT
	.align		4
.L_191:
        /*03d8*/ 	.byte	0x04, 0x2f
        /*03da*/ 	.short	(.L_193 - .L_192)
	.align		4
.L_192:
        /*03dc*/ 	.word	index@(_Z25selective_scan_bwd_kernelI32Selective_Scan_bwd_kernel_traitsILi32ELi8ELb1ELb0ELb1ELb1ELb0EN3c104HalfENS1_7complexIfEEEEv12SSMParamsBwd)
        /*03e0*/ 	.word	0x000000a8


	//----- nvinfo : EIATTR_FRAME_SIZE
	.align		4
.L_193:
        /*03e4*/ 	.byte	0x04, 0x11
        /*03e6*/ 	.short	(.L_195 - .L_194)
	.align		4
.L_194:
        /*03e8*/ 	.word	index@(_Z25selective_scan_bwd_kernelI32Selective_Scan_bwd_kernel_traitsILi32ELi8ELb1ELb0ELb1ELb1ELb0EN3c104HalfENS1_7complexIfEEEEv12SSMParamsBwd)
        /*03ec*/ 	.word	0x00000000


	//----- nvinfo : EIATTR_REGCOUNT
	.align		4
.L_195:
        /*03f0*/ 	.byte	0x04, 0x2f
        /*03f2*/ 	.short	(.L_197 - .L_196)
	.align		4
.L_196:
        /*03f4*/ 	.word	index@(_Z25selective_scan_bwd_kernelI32Selective_Scan_bwd_kernel_traitsILi32ELi8ELb1ELb0ELb1ELb0ELb1EN3c104HalfENS1_7complexIfEEEEv12SSMParamsBwd)
        /*03f8*/ 	.word	0x000000ac


	//----- nvinfo : EIATTR_FRAME_SIZE
	.align		4
.L_197:
        /*03fc*/ 	.byte	0x04, 0x11
        /*03fe*/ 	.short	(.L_199 - .L_198)
	.align		4
.L_198:
        /*0400*/ 	.word	index@(_Z25selective_scan_bwd_kernelI32Selective_Scan_bwd_kernel_traitsILi32ELi8ELb1ELb0ELb1ELb0ELb1EN3c104HalfENS1_7complexIfEEEEv12SSMParamsBwd)
        /*0404*/ 	.word	0x00000000


	//----- nvinfo : EIATTR_REGCOUNT
	.align		4
.L_199:
        /*0408*/ 	.byte	0x04, 0x2f
        /*040a*/ 	.short	(.L_201 - .L_200)
	.align		4
.L_200:
        /*040c*/ 	.word	index@(_Z25selective_scan_bwd_kernelI32Selective_Scan_bwd_kernel_traitsILi32ELi8ELb1ELb0ELb1ELb0ELb0EN3c104HalfENS1_7complexIfEEEEv12SSMParamsBwd)
        /*0410*/ 	.word	0x000000aa


	//----- nvinfo : EIATTR_FRAME_SIZE
	.align		4
.L_201:
        /*0414*/ 	.byte	0x04, 0x11
        /*0416*/ 	.short	(.L_203 - .L_202)
	.align		4
.L_202:
        /*0418*/ 	.word	index@(_Z25selective_scan_bwd_kernelI32Selective_Scan_bwd_kernel_traitsILi32ELi8ELb1ELb0ELb1ELb0ELb0EN3c104HalfENS1_7complexIfEEEEv12SSMParamsBwd)
        /*041c*/ 	.word	0x00000000


	//----- nvinfo : EIATTR_REGCOUNT
	.align		4
.L_203:
        /*0420*/ 	.byte	0x04, 0x2f
        /*0422*/ 	.short	(.L_205 - .L_204)
	.align		4
.L_204:
        /*0424*/ 	.word	index@(_Z25selective_scan_bwd_kernelI32Selective_Scan_bwd_kernel_traitsILi32ELi8ELb1ELb0ELb0ELb1ELb1EN3c104HalfENS1_7complexIfEEEEv12SSMParamsBwd)
        /*0428*/ 	.word	0x0000008f


	//----- nvinfo : EIATTR_FRAME_SIZE
	.align		4
.L_205:
        /*042c*/ 	.byte	0x04, 0x11
        /*042e*/ 	.short	(.L_207 - .L_206)
	.align		4
.L_206:
        /*0430*/ 	.word	index@(_Z25selective_scan_bwd_kernelI32Selective_Scan_bwd_kernel_traitsILi32ELi8ELb1ELb0ELb0ELb1ELb1EN3c104HalfENS1_7complexIfEEEEv12SSMParamsBwd)
        /*0434*/ 	.word	0x00000000


	//----- nvinfo : EIATTR_REGCOUNT
	.align		4
.L_207:
        /*0438*/ 	.byte	0x04, 0x2f
        /*043a*/ 	.short	(.L_209 - .L_208)
	.align		4
.L_208:
        /*043c*/ 	.word	index@(_Z25selective_scan_bwd_kernelI32Selective_Scan_bwd_kernel_traitsILi32ELi8ELb1ELb0ELb0ELb1ELb0EN3c104HalfENS1_7complexIfEEEEv12SSMParamsBwd)
        /*0440*/ 	.word	0x00000092


	//----- nvinfo : EIATTR_FRAME_SIZE
	.align		4
.L_209:
        /*0444*/ 	.byte	0x04, 0x11
        /*0446*/ 	.short	(.L_211 - .L_210)
	.align		4
.L_210:
        /*0448*/ 	.word	index@(_Z25selective_scan_bwd_kernelI32Selective_Scan_bwd_kernel_traitsILi32ELi8ELb1ELb0ELb0ELb1ELb0EN3c104HalfENS1_7complexIfEEEEv12SSMParamsBwd)
        /*044c*/ 	.word	0x00000000


	//----- nvinfo : EIATTR_REGCOUNT
	.align		4
.L_211:
        /*0450*/ 	.byte	0x04, 0x2f
        /*0452*/ 	.short	(.L_213 - .L_212)
	.align		4
.L_212:
        /*0454*/ 	.word	index@(_Z25selective_scan_bwd_kernelI32Selective_Scan_bwd_kernel_traitsILi32ELi8ELb1ELb0ELb0ELb0ELb1EN3c104HalfENS1_7complexIfEEEEv12SSMParamsBwd)
        /*0458*/ 	.word	0x00000098


	//----- nvinfo : EIATTR_FRAME_SIZE
	.align		4
.L_213:
        /*045c*/ 	.byte	0x04, 0x11
        /*045e*/ 	.short	(.L_215 - .L_214)
	.align		4
.L_214:
        /*0460*/ 	.word	index@(_Z25selective_scan_bwd_kernelI32Selective_Scan_bwd_kernel_traitsILi32ELi8ELb1ELb0ELb0ELb0ELb1EN3c104HalfENS1_7complexIfEEEEv12SSMParamsBwd)
        /*0464*/ 	.word	0x00000000


	//----- nvinfo : EIATTR_REGCOUNT
	.align		4
.L_215:
        /*0468*/ 	.byte	0x04, 0x2f
        /*046a*/ 	.short	(.L_217 - .L_216)
	.align		4
.L_216:
        /*046c*/ 	.word	index@(_Z25selective_scan_bwd_kernelI32Selective_Scan_bwd_kernel_traitsILi32ELi8ELb1ELb0ELb0ELb0ELb0EN3c104HalfENS1_7complexIfEEEEv12SSMParamsBwd)
        /*0470*/ 	.word	0x00000090


	//----- nvinfo : EIATTR_FRAME_SIZE
	.align		4
.L_217:
        /*0474*/ 	.byte	0x04, 0x11
        /*0476*/ 	.short	(.L_219 - .L_218)
	.align		4
.L_218:
        /*0478*/ 	.word	index@(_Z25selective_scan_bwd_kernelI32Selective_Scan_bwd_kernel_traitsILi32ELi8ELb1ELb0ELb0ELb0ELb0EN3c104HalfENS1_7complexIfEEEEv12SSMParamsBwd)
        /*047c*/ 	.word	0x00000000


	//----- nvinfo : EIATTR_REGCOUNT
	.align		4
.L_219:
        /*0480*/ 	.byte	0x04, 0x2f
        /*0482*/ 	.short	(.L_221 - .L_220)
	.align		4
.L_220:
        /*0484*/ 	.word	index@(_Z25selective_scan_bwd_kernelI32Selective_Scan_bwd_kernel_traitsILi32ELi8ELb0ELb1ELb1ELb1ELb1EN3c104HalfENS1_7complexIfEEEEv12SSMParamsBwd)
        /*0488*/ 	.word	0x000000f6


	//----- nvinfo : EIATTR_FRAME_SIZE
	.align		4
.L_221:
        /*048c*/ 	.byte	0x04, 0x11
        /*048e*/ 	.short	(.L_223 - .L_222)
	.align		4
.L_222:
        /*0490*/ 	.word	index@(_Z25selective_scan_bwd_kernelI32Selective_Scan_bwd_kernel_traitsILi32ELi8ELb0ELb1ELb1ELb1ELb1EN3c104HalfENS1_7complexIfEEEEv12SSMParamsBwd)
        /*0494*/ 	.word	0x00000000


	//----- nvinfo : EIATTR_REGCOUNT
	.align		4
.L_223:
        /*0498*/ 	.byte	0x04, 0x2f
        /*049a*/ 	.short	(.L_225 - .L_224)
	.align		4
.L_224:
        /*049c*/ 	.word	index@(_Z25selective_scan_bwd_kernelI32Selective_Scan_bwd_kernel_traitsILi32ELi8ELb0ELb1ELb1ELb1ELb0EN3c104HalfENS1_7complexIfEEEEv12SSMParamsBwd)
        /*04a0*/ 	.word	0x000000e6


	//----- nvinfo : EIATTR_FRAME_SIZE
	.align		4
.L_225:
        /*04a4*/ 	.byte	0x04, 0x11
        /*04a6*/ 	.short	(.L_227 - .L_226)
	.align		4
.L_226:
        /*04a8*/ 	.word	index@(_Z25selective_scan_bwd_kernelI32Selective_Scan_bwd_kernel_traitsILi32ELi8ELb0ELb1ELb1ELb1ELb0EN3c104HalfENS1_7complexIfEEEEv12SSMParamsBwd)
        /*04ac*/ 	.word	0x00000000


	//----- nvinfo : EIATTR_REGCOUNT
	.align		4
.L_227:
        /*04b0*/ 	.byte	0x04, 0x2f
        /*04b2*/ 	.short	(.L_229 - .L_228)
	.align		4
.L_228:
        /*04b4*/ 	.word	index@(_Z25selective_scan_bwd_kernelI32Selective_Scan_bwd_kernel_traitsILi32ELi8ELb0ELb1ELb1ELb0ELb1EN3c104HalfENS1_7complexIfEEEEv12SSMParamsBwd)
        /*04b8*/ 	.word	0x000000f4


	//----- nvinfo : EIATTR_FRAME_SIZE
	.align		4
.L_229:
        /*04bc*/ 	.byte	0x04, 0x11
        /*04be*/ 	.short	(.L_231 - .L_230)
	.align		4
.L_230:
        /*04c0*/ 	.word	index@(_Z25selective_scan_bwd_kernelI32Selective_Scan_bwd_kernel_traitsILi32ELi8ELb0ELb1ELb1ELb0ELb1EN3c104HalfENS1_7complexIfEEEEv12SSMParamsBwd)
        /*04c4*/ 	.word	0x00000000


	//----- nvinfo : EIATTR_REGCOUNT
	.align		4
.L_231:
        /*04c8*/ 	.byte	0x04, 0x2f
        /*04ca*/ 	.short	(.L_233 - .L_232)
	.align		4
.L_232:
        /*04cc*/ 	.word	index@(_Z25selective_scan_bwd_kernelI32Selective_Scan_bwd_kernel_traitsILi32ELi8ELb0ELb1ELb1ELb0ELb0EN3c104HalfENS1_7complexIfEEEEv12SSMParamsBwd)
        /*04d0*/ 	.word	0x000000e4


	//----- nvinfo : EIATTR_FRAME_SIZE
	.align		4
.L_233:
        /*04d4*/ 	.byte	0x04, 0x11
        /*04d6*/ 	.short	(.L_235 - .L_234)
	.align		4
.L_234:
        /*04d8*/ 	.word	index@(_Z25selective_scan_bwd_kernelI32Selective_Scan_bwd_kernel_traitsILi32ELi8ELb0ELb1ELb1ELb0ELb0EN3c104HalfENS1_7complexIfEEEEv12SSMParamsBwd)
        /*04dc*/ 	.word	0x00000000


	//----- nvinfo : EIATTR_REGCOUNT
	.align		4
.L_235:
        /*04e0*/ 	.byte	0x04, 0x2f
        /*04e2*/ 	.short	(.L_237 - .L_236)
	.align		4
.L_236:
        /*04e4*/ 	.word	index@(_Z25selective_scan_bwd_kernelI32Selective_Scan_bwd_kernel_traitsILi32ELi8ELb0ELb1ELb0ELb1ELb1EN3c104HalfENS1_7complexIfEEEEv12SSMParamsBwd)
        /*04e8*/ 	.word	0x000000d2


	//----- nvinfo : EIATTR_FRAME_SIZE
	.align		4
.L_237:
        /*04ec*/ 	.byte	0x04, 0x11
        /*04ee*/ 	.short	(.L_239 - .L_238)
	.align		4
.L_238:
        /*04f0*/ 	.word	index@(_Z25selective_scan_bwd_kernelI32Selective_Scan_bwd_kernel_traitsILi32ELi8ELb0ELb1ELb0ELb1ELb1EN3c104HalfENS1_7complexIfEEEEv12SSMParamsBwd)
        /*04f4*/ 	.word	0x00000000


	//----- nvinfo : EIATTR_REGCOUNT
	.align		4
.L_239:
        /*04f8*/ 	.byte	0x04, 0x2f
        /*04fa*/ 	.short	(.L_241 - .L_240)
	.align		4
.L_240:
        /*04fc*/ 	.word	index@(_Z25selective_scan_bwd_kernelI32Selective_Scan_bwd_kernel_traitsILi32ELi8ELb0ELb1ELb0ELb1ELb0EN3c104HalfENS1_7complexIfEEEEv12SSMParamsBwd)
        /*0500*/ 	.word	0x000000be


	//----- nvinfo : EIATTR_FRAME_SIZE
	.align		4
.L_241:
        /*0504*/ 	.byte	0x04, 0x11
        /*0506*/ 	.short	(.L_243 - .L_242)
	.align		4
.L_242:
        /*0508*/ 	.word	index@(_Z25selective_scan_bwd_kernelI32Selective_Scan_bwd_kernel_traitsILi32ELi8ELb0ELb1ELb0ELb1ELb0EN3c104HalfENS1_7complexIfEEEEv12SSMParamsBwd)
        /*050c*/ 	.word	0x00000000


	//----- nvinfo : EIATTR_REGCOUNT
	.align		4
.L_243:
        /*0510*/ 	.byte	0x04, 0x2f
        /*0512*/ 	.short	(.L_245 - .L_244)
	.align		4
.L_244:
        /*0514*/ 	.word	index@(_Z25selective_scan_bwd_kernelI32Selective_Scan_bwd_kernel_traitsILi32ELi8ELb0ELb1ELb0ELb0ELb1EN3c104HalfENS1_7complexIfEEEEv12SSMParamsBwd)
        /*0518*/ 	.word	0x000000d0


	//----- nvinfo : EIATTR_FRAME_SIZE
	.align		4
.L_245:
        /*051c*/ 	.byte	0x04, 0x11
        /*051e*/ 	.short	(.L_247 - .L_246)
	.align		4
.L_246:
        /*0520*/ 	.word	index@(_Z25selective_scan_bwd_kernelI32Selective_Scan_bwd_kernel_traitsILi32ELi8ELb0ELb1ELb0ELb0ELb1EN3c104HalfENS1_7complexIfEEEEv12SSMParamsBwd)
        /*0524*/ 	.word	0x00000000


	//----- nvinfo : EIATTR_REGCOUNT
	.align		4
.L_247:
        /*0528*/ 	.byte	0x04, 0x2f
        /*052a*/ 	.short	(.L_249 - .L_248)
	.align		4
.L_248:
        /*052c*/ 	.word	index@(_Z25selective_scan_bwd_kernelI32Selective_Scan_bwd_kernel_traitsILi32ELi8ELb0ELb1ELb0ELb0ELb0EN3c104HalfENS1_7complexIfEEEEv12SSMParamsBwd)
        /*0530*/ 	.word	0x000000c6


	//----- nvinfo : EIATTR_FRAME_SIZE
	.align		4
.L_249:
        /*0534*/ 	.byte	0x04, 0x11
        /*0536*/ 	.short	(.L_251 - .L_250)
	.align		4
.L_250:
        /*0538*/ 	.word	index@(_Z25selective_scan_bwd_kernelI32Selective_Scan_bwd_kernel_traitsILi32ELi8ELb0ELb1ELb0ELb0ELb0EN3c104HalfENS1_7complexIfEEEEv12SSMParamsBwd)
        /*053c*/ 	.word	0x00000000


	//----- nvinfo : EIATTR_REGCOUNT
	.align		4
.L_251:
        /*0540*/ 	.byte	0x04, 0x2f
        /*0542*/ 	.short	(.L_253 - .L_252)
	.align		4
.L_252:
        /*0544*/ 	.word	index@(_Z25selective_scan_bwd_kernelI32Selective_Scan_bwd_kernel_traitsILi32ELi8ELb0ELb0ELb1ELb1ELb1EN3c104HalfENS1_7complexIfEEEEv12SSMParamsBwd)
        /*0548*/ 	.word	0x000000cc


	//----- nvinfo : EIATTR_FRAME_SIZE
	.align		4
.L_253:
        /*054c*/ 	.byte	0x04, 0x11
        /*054e*/ 	.short	(.L_255 - .L_254)
	.align		4
.L_254:
        /*0550*/ 	.word	index@(_Z25selective_scan_bwd_kernelI32Selective_Scan_bwd_kernel_traitsILi32ELi8ELb0ELb0ELb1ELb1ELb1EN3c104HalfENS1_7complexIfEEEEv12SSMParamsBwd)
        /*0554*/ 	.word	0x00000000


	//----- nvinfo : EIATTR_REGCOUNT
	.align		4
.L_255:
        /*0558*/ 	.byte	0x04, 0x2f
        /*055a*/ 	.short	(.L_257 - .L_256)
	.align		4
.L_256:
        /*055c*/ 	.word	index@(_Z25selective_scan_bwd_kernelI32Selective_Scan_bwd_kernel_traitsILi32ELi8ELb0ELb0ELb1ELb1ELb0EN3c104HalfENS1_7complexIfEEEEv12SSMParamsBwd)
        /*0560*/ 	.word	0x000000bd


	//----- nvinfo : EIATTR_FRAME_SIZE
	.align		4
.L_257:
        /*0564*/ 	.byte	0x04, 0x11
        /*0566*/ 	.short	(.L_259 - .L_258)
	.align		4
.L_258:
        /*0568*/ 	.word	index@(_Z25selective_scan_bwd_kernelI32Selective_Scan_bwd_kernel_traitsILi32ELi8ELb0ELb0ELb1ELb1ELb0EN3c104HalfENS1_7complexIfEEEEv12SSMParamsBwd)
        /*056c*/ 	.word	0x00000000


	//----- nvinfo : EIATTR_REGCOUNT
	.align		4
.L_259:
        /*0570*/ 	.byte	0x04, 0x2f
        /*0572*/ 	.short	(.L_261 - .L_260)
	.align		4
.L_260:
        /*0574*/ 	.word	index@(_Z25selective_scan_bwd_kernelI32Selective_Scan_bwd_kernel_traitsILi32ELi8ELb0ELb0ELb1ELb0ELb1EN3c104HalfENS1_7complexIfEEEEv12SSMParamsBwd)
        /*0578*/ 	.word	0x000000c5


	//----- nvinfo : EIATTR_FRAME_SIZE
	.align		4
.L_261:
        /*057c*/ 	.byte	0x04, 0x11
        /*057e*/ 	.short	(.L_263 - .L_262)
	.align		4
.L_262:
        /*0580*/ 	.word	index@(_Z25selective_scan_bwd_kernelI32Selective_Scan_bwd_kernel_traitsILi32ELi8ELb0ELb0ELb1ELb0ELb1EN3c104HalfENS1_7complexIfEEEEv12SSMParamsBwd)
        /*0584*/ 	.word	0x00000000


	//----- nvinfo : EIATTR_REGCOUNT
	.align		4
.L_263:
        /*0588*/ 	.byte	0x04, 0x2f
        /*058a*/ 	.short	(.L_265 - .L_264)
	.align		4
.L_264:
        /*058c*/ 	.word	index@(_Z25selective_scan_bwd_kernelI32Selective_Scan_bwd_kernel_traitsILi32ELi8ELb0ELb0ELb1ELb0ELb0EN3c104HalfENS1_7complexIfEEEEv12SSMParamsBwd)
        /*0590*/ 	.word	0x000000be


	//----- nvinfo : EIATTR_FRAME_SIZE
	.align		4
.L_265:
        /*0594*/ 	.byte	0x04, 0x11
        /*0596*/ 	.short	(.L_267 - .L_266)
	.align		4
.L_266:
        /*0598*/ 	.word	index@(_Z25selective_scan_bwd_kernelI32Selective_Scan_bwd_kernel_traitsILi32ELi8ELb0ELb0ELb1ELb0ELb0EN3c104HalfENS1_7complexIfEEEEv12SSMParamsBwd)
        /*059c*/ 	.word	0x00000000


	//----- nvinfo : EIATTR_REGCOUNT
	.align		4
.L_267:
        /*05a0*/ 	.byte	0x04, 0x2f
        /*05a2*/ 	.short	(.L_269 - .L_268)
	.align		4
.L_268:
        /*05a4*/ 	.word	index@(_Z25selective_scan_bwd_kernelI32Selective_Scan_bwd_kernel_traitsILi32ELi8ELb0ELb0ELb0ELb1ELb1EN3c104HalfENS1_7complexIfEEEEv12SSMParamsBwd)
        /*05a8*/ 	.word	0x000000b6


	//----- nvinfo : EIATTR_FRAME_SIZE
	.align		4
.L_269:
        /*05ac*/ 	.byte	0x04, 0x11
        /*05ae*/ 	.short	(.L_271 - .L_270)
	.align		4
.L_270:
        /*05b0*/ 	.word	index@(_Z25selective_scan_bwd_kernelI32Selective_Scan_bwd_kernel_traitsILi32ELi8ELb0ELb0ELb0ELb1ELb1EN3c104HalfENS1_7complexIfEEEEv12SSMParamsBwd)
        /*05b4*/ 	.word	0x00000000


	//----- nvinfo : EIATTR_REGCOUNT
	.align		4
.L_271:
        /*05b8*/ 	.byte	0x04, 0x2f
        /*05ba*/ 	.short	(.L_273 - .L_272)
	.align		4
.L_272:
        /*05bc*/ 	.word	index@(_Z25selective_scan_bwd_kernelI32Selective_Scan_bwd_kernel_traitsILi32ELi8ELb0ELb0ELb0ELb1ELb0EN3c104HalfENS1_7complexIfEEEEv12SSMParamsBwd)
        /*05c0*/ 	.word	0x000000b6


	//----- nvinfo : EIATTR_FRAME_SIZE
	.align		4
.L_273:
        /*05c4*/ 	.byte	0x04, 0x11
        /*05c6*/ 	.short	(.L_275 - .L_274)
	.align		4
.L_274:
        /*05c8*/ 	.word	index@(_Z25selective_scan_bwd_kernelI32Selective_Scan_bwd_kernel_traitsILi32ELi8ELb0ELb0ELb0ELb1ELb0EN3c104HalfENS1_7complexIfEEEEv12SSMParamsBwd)
        /*05cc*/ 	.word	0x00000000


	//----- nvinfo : EIATTR_REGCOUNT
	.align		4
.L_275:
        /*05d0*/ 	.byte	0x04, 0x2f
        /*05d2*/ 	.short	(.L_277 - .L_276)
	.align		4
.L_276:
        /*05d4*/ 	.word	index@(_Z25selective_scan_bwd_kernelI32Selective_Scan_bwd_kernel_traitsILi32ELi8ELb0ELb0ELb0ELb0ELb1EN3c104HalfENS1_7complexIfEEEEv12SSMParamsBwd)
        /*05d8*/ 	.word	0x000000a8


	//----- nvinfo : EIATTR_FRAME_SIZE
	.align		4
.L_277:
        /*05dc*/ 	.byte	0x04, 0x11
        /*05de*/ 	.short	(.L_279 - .L_278)
	.align		4
.L_278:
        /*05e0*/ 	.word	index@(_Z25selective_scan_bwd_kernelI32Selective_Scan_bwd_kernel_traitsILi32ELi8ELb0ELb0ELb0ELb0ELb1EN3c104HalfENS1_7complexIfEEEEv12SSMParamsBwd)
        /*05e4*/ 	.word	0x00000000


	//----- nvinfo : EIATTR_REGCOUNT
	.align		4
.L_279:
        /*05e8*/ 	.byte	0x04, 0x2f
        /*05ea*/ 	.short	(.L_281 - .L_280)
	.align		4
.L_280:
        /*05ec*/ 	.word	index@(_Z25selective_scan_bwd_kernelI32Selective_Scan_bwd_kernel_traitsILi32ELi8ELb0ELb0ELb0ELb0ELb0EN3c104HalfENS1_7complexIfEEEEv12SSMParamsBwd)
        /*05f0*/ 	.word	0x000000a8


	//----- nvinfo : EIATTR_FRAME_SIZE
	.align		4
.L_281:
        /*05f4*/ 	.byte	0x04, 0x11
        /*05f6*/ 	.short	(.L_283 - .L_282)
	.align		4
.L_282:
        /*05f8*/ 	.word	index@(_Z25selective_scan_bwd_kernelI32Selective_Scan_bwd_kernel_traitsILi32ELi8ELb0ELb0ELb0ELb0ELb0EN3c104HalfENS1_7complexIfEEEEv12SSMParamsBwd)
        /*05fc*/ 	.word	0x00000000


	//----- nvinfo : EIATTR_REGCOUNT
	.align		4
.L_283:
        /*0600*/ 	.byte	0x04, 0x2f
        /*0602*/ 	.short	(.L_285 - .L_284)
	.align		4
.L_284:
        /*0604*/ 	.word	index@(_Z25selective_scan_bwd_kernelI32Selective_Scan_bwd_kernel_traitsILi32ELi16ELb1ELb1ELb1ELb1ELb1EN3c104HalfENS1_7complexIfEEEEv12SSMParamsBwd)
        /*0608*/ 	.word	0x000000fe


	//----- nvinfo : EIATTR_FRAME_SIZE
	.align		4
.L_285:
        /*060c*/ 	.byte	0x04, 0x11
        /*060e*/ 	.short	(.L_287 - .L_286)
	.align		4
.L_286:
        /*0610*/ 	.word	index@(_Z25selective_scan_bwd_kernelI32Selective_Scan_bwd_kernel_traitsILi32ELi16ELb1ELb1ELb1ELb1ELb1EN3c104HalfENS1_7complexIfEEEEv12SSMParamsBwd)
        /*0614*/ 	.word	0x00000000


	//----- nvinfo : EIATTR_REGCOUNT
	.align		4
.L_287:
        /*0618*/ 	.byte	0x04, 0x2f
        /*061a*/ 	.short	(.L_289 - .L_288)
	.align		4
.L_288:
        /*061c*/ 	.word	index@(_Z25selective_scan_bwd_kernelI32Selective_Scan_bwd_kernel_traitsILi32ELi16ELb1ELb1ELb1ELb1ELb0EN3c104HalfENS1_7complexIfEEEEv12SSMParamsBwd)
        /*0620*/ 	.word	0x000000fe


	//----- nvinfo : EIATTR_FRAME_SIZE
	.align		4
.L_289:
        /*0624*/ 	.byte	0x04, 0x11
        /*0626*/ 	.short	(.L_291 - .L_290)
	.align		4
.L_290:
        /*0628*/ 	.word	index@(_Z25selective_scan_bwd_kernelI32Selective_Scan_bwd_kernel_traitsILi32ELi16ELb1ELb1ELb1ELb1ELb0EN3c104HalfENS1_7complexIfEEEEv12SSMParamsBwd)
        /*062c*/ 	.word	0x00000000


	//----- nvinfo : EIATTR_REGCOUNT
	.align		4
.L_291:
        /*0630*/ 	.byte	0x04, 0x2f
        /*0632*/ 	.short	(.L_293 - .L_292)
	.align		4
.L_292:
        /*0634*/ 	.word	index@(_Z25selective_scan_bwd_kernelI32Selective_Scan_bwd_kernel_traitsILi32ELi16ELb1ELb1ELb1ELb0ELb1EN3c104HalfENS1_7complexIfEEEEv12SSMParamsBwd)
        /*0638*/ 	.word	0x000000fe


	//----- nvinfo : EIATTR_FRAME_SIZE
	.align		4
.L_293:
        /*063c*/ 	.byte	0x04, 0x11
        /*063e*/ 	.short	(.L_295 - .L_294)
	.align		4
.L_294:
        /*0640*/ 	.word	index@(_Z25selective_scan_bwd_kernelI32Selective_Scan_bwd_kernel_traitsILi32ELi16ELb1ELb1ELb1ELb0ELb1EN3c104HalfENS1_7complexIfEEEEv12SSMParamsBwd)
        /*0644*/ 	.word	0x00000000


	//----- nvinfo : EIATTR_REGCOUNT
	.align		4
.L_295:
        /*0648*/ 	.byte	0x04, 0x2f
        /*064a*/ 	.short	(.L_297 - .L_296)
	.align		4
.L_296:
        /*064c*/ 	.word	index@(_Z25selective_scan_bwd_kernelI32Selective_Scan_bwd_kernel_traitsILi32ELi16ELb1ELb1ELb1ELb0ELb0EN3c104HalfENS1_7complexIfEEEEv12SSMParamsBwd)
        /*0650*/ 	.word	0x000000fe


	//----- nvinfo : EIATTR_FRAME_SIZE
	.align		4
.L_297:
        /*0654*/ 	.byte	0x04, 0x11
        /*0656*/ 	.short	(.L_299 - .L_298)
	.align		4
.L_298:
        /*0658*/ 	.word	index@(_Z25selective_scan_bwd_kernelI32Selective_Scan_bwd_kernel_traitsILi32ELi16ELb1ELb1ELb1ELb0ELb0EN3c104HalfENS1_7complexIfEEEEv12SSMParamsBwd)
        /*065c*/ 	.word	0x00000000


	//----- nvinfo : EIATTR_REGCOUNT
	.align		4
.L_299:
        /*0660*/ 	.byte	0x04, 0x2f
        /*0662*/ 	.short	(.L_301 - .L_300)
	.align		4
.L_300:
        /*0664*/ 	.word	index@(_Z25selective_scan_bwd_kernelI32Selective_Scan_bwd_kernel_traitsILi32ELi16ELb1ELb1ELb0ELb1ELb1EN3c104HalfENS1_7complexIfEEEEv12SSMParamsBwd)
        /*0668*/ 	.word	0x000000fb


	//----- nvinfo : EIATTR_FRAME_SIZE
	.align		4
.L_301:
        /*066c*/ 	.byte	0x04, 0x11
        /*066e*/ 	.short	(.L_303 - .L_302)
	.align		4
.L_302:
        /*0670*/ 	.word	index@(_Z25selective_scan_bwd_kernelI32Selective_Scan_bwd_kernel_traitsILi32ELi16ELb1ELb1ELb0ELb1ELb1EN3c104HalfENS1_7complexIfEEEEv12SSMParamsBwd)
        /*0674*/ 	.word	0x00000000


	//----- nvinfo : EIATTR_REGCOUNT
	.align		4
.L_303:
        /*0678*/ 	.byte	0x04, 0x2f
        /*067a*/ 	.short	(.L_305 - .L_304)
	.align		4
.L_304:
        /*067c*/ 	.word	index@(_Z25selective_scan_bwd_kernelI32Selective_Scan_bwd_kernel_traitsILi32ELi16ELb1ELb1ELb0ELb1ELb0EN3c104HalfENS1_7complexIfEEEEv12SSMParamsBwd)
        /*0680*/ 	.word	0x000000fb


	//----- nvinfo : EIATTR_FRAME_SIZE
	.align		4
.L_305:
        /*0684*/ 	.byte	0x04, 0x11
        /*0686*/ 	.short	(.L_307 - .L_306)
	.align		4
.L_306:
        /*0688*/ 	.word	index@(_Z25selective_scan_bwd_kernelI32Selective_Scan_bwd_kernel_traitsILi32ELi16ELb1ELb1ELb0ELb1ELb0EN3c104HalfENS1_7complexIfEEEEv12SSMParamsBwd)
        /*068c*/ 	.word	0x00000000


	//----- nvinfo : EIATTR_REGCOUNT
	.align		4
.L_307:
        /*0690*/ 	.byte	0x04, 0x2f
        /*0692*/ 	.short	(.L_309 - .L_308)
	.align		4
.L_308:
        /*0694*/ 	.word	index@(_Z25selective_scan_bwd_kernelI32Selective_Scan_bwd_kernel_traitsILi32ELi16ELb1ELb1ELb0ELb0ELb1EN3c104HalfENS1_7complexIfEEEEv12SSMParamsBwd)
        /*0698*/ 	.word	0x000000fb


	//----- nvinfo : EIATTR_FRAME_SIZE
	.align		4
.L_309:
        /*069c*/ 	.byte	0x04, 0x11
        /*069e*/ 	.short	(.L_311 - .L_310)
	.align		4
.L_310:
        /*06a0*/ 	.word	index@(_Z25selective_scan_bwd_kernelI32Selective_Scan_bwd_kernel_traitsILi32ELi16ELb1ELb1ELb0ELb0ELb1EN3c104HalfENS1_7complexIfEEEEv12SSMParamsBwd)
        /*06a4*/ 	.word	0x00000000


	//----- nvinfo : EIATTR_REGCOUNT
	.align		4
.L_311:
        /*06a8*/ 	.byte	0x04, 0x2f
        /*06aa*/ 	.short	(.L_313 - .L_312)
	.align		4
.L_312:
        /*06ac*/ 	.word	index@(_Z25selective_scan_bwd_kernelI32Selective_Scan_bwd_kernel_traitsILi32ELi16ELb1ELb1ELb0ELb0ELb0EN3c104HalfENS1_7complexIfEEEEv12SSMParamsBwd)
        /*06b0*/ 	.word	0x000000fb


	//----- nvinfo : EIATTR_FRAME_SIZE
	.align		4
.L_313:
        /*06b4*/ 	.byte	0x04, 0x11
        /*06b6*/ 	.short	(.L_315 - .L_314)
	.align		4
.L_314:
        /*06b8*/ 	.word	index@(_Z25selective_scan_bwd_kernelI32Selective_Scan_bwd_kernel_traitsILi32ELi16ELb1ELb1ELb0ELb0ELb0EN3c104HalfENS1_7complexIfEEEEv12SSMParamsBwd)
        /*06bc*/ 	.word	0x00000000


	//----- nvinfo : EIATTR_REGCOUNT
	.align		4
.L_315:
        /*06c0*/ 	.byte	0x04, 0x2f
        /*06c2*/ 	.short	(.L_317 - .L_316)
	.align		4
.L_316:
        /*06c4*/ 	.word	index@(_Z25selective_scan_bwd_kernelI32Selective_Scan_bwd_kernel_traitsILi32ELi16ELb1ELb0ELb1ELb1ELb1EN3c104HalfENS1_7complexIfEEEEv12SSMParamsBwd)
        /*06c8*/ 	.word	0x000000f5


	//----- nvinfo : EIATTR_FRAME_SIZE
	.align		4
.L_317:
        /*06cc*/ 	.byte	0x04, 0x11
        /*06ce*/ 	.short	(.L_319 - .L_318)
	.align		4
.L_318:
        /*06d0*/ 	.word	index@(_Z25selective_scan_bwd_kernelI32Selective_Scan_bwd_kernel_traitsILi32ELi16ELb1ELb0ELb1ELb1ELb1EN3c104HalfENS1_7complexIfEEEEv12SSMParamsBwd)
        /*06d4*/ 	.word	0x00000000


	//----- nvinfo : EIATTR_REGCOUNT
	.align		4
.L_319:
        /*06d8*/ 	.byte	0x04, 0x2f
        /*06da*/ 	.short	(.L_321 - .L_320)
	.align		4
.L_320:
        /*06dc*/ 	.word	index@(_Z25selective_scan_bwd_kernelI32Selective_Scan_bwd_kernel_traitsILi32ELi16ELb1ELb0ELb1ELb1ELb0EN3c104HalfENS1_7complexIfEEEEv12SSMParamsBwd)
        /*06e0*/ 	.word	0x000000f5


	//----- nvinfo : EIATTR_FRAME_SIZE
	.align		4
.L_321:
        /*06e4*/ 	.byte	0x04, 0x11
        /*06e6*/ 	.short	(.L_323 - .L_322)
	.align		4
.L_322:
        /*06e8*/ 	.word	index@(_Z25selective_scan_bwd_kernelI32Selective_Scan_bwd_kernel_traitsILi32ELi16ELb1ELb0ELb1ELb1ELb0EN3c104HalfENS1_7complexIfEEEEv12SSMParamsBwd)
        /*06ec*/ 	.word	0x00000000


	//----- nvinfo : EIATTR_REGCOUNT
	.align		4
.L_323:
        /*06f0*/ 	.byte	0x04, 0x2f
        /*06f2*/ 	.short	(.L_325 - .L_324)
	.align		4
.L_324:
        /*06f4*/ 	.word	index@(_Z25selective_scan_bwd_kernelI32Selective_Scan_bwd_kernel_traitsILi32ELi16ELb1ELb0ELb1ELb0ELb1EN3c104HalfENS1_7complexIfEEEEv12SSMParamsBwd)
        /*06f8*/ 	.word	0x000000f5


	//----- nvinfo : EIATTR_FRAME_SIZE
	.align		4
.L_325:
        /*06fc*/ 	.byte	0x04, 0x11
        /*06fe*/ 	.short	(.L_327 - .L_326)
	.align		4
.L_326:
        /*0700*/ 	.word	index@(_Z25selective_scan_bwd_kernelI32Selective_Scan_bwd_kernel_traitsILi32ELi16ELb1ELb0ELb1ELb0ELb1EN3c104HalfENS1_7complexIfEEEEv12SSMParamsBwd)
        /*0704*/ 	.word	0x00000000


	//----- nvinfo : EIATTR_REGCOUNT
	.align		4
.L_327:
        /*0708*/ 	.byte	0x04, 0x2f
        /*070a*/ 	.short	(.L_329 - .L_328)
	.align		4
.L_328:
        /*070c*/ 	.word	index@(_Z25selective_scan_bwd_kernelI32Selective_Scan_bwd_kernel_traitsILi32ELi16ELb1ELb0ELb1ELb0ELb0EN3c104HalfENS1_7complexIfEEEEv12SSMParamsBwd)
        /*0710*/ 	.word	0x000000f5


	//----- nvinfo : EIATTR_FRAME_SIZE
	.align		4
.L_329:
        /*0714*/ 	.byte	0x04, 0x11
        /*0716*/ 	.short	(.L_331 - .L_330)
	.align		4
.L_330:
        /*0718*/ 	.word	index@(_Z25selective_scan_bwd_kernelI32Selective_Scan_bwd_kernel_traitsILi32ELi16ELb1ELb0ELb1ELb0ELb0EN3c104HalfENS1_7complexIfEEEEv12SSMParamsBwd)
        /*071c*/ 	.word	0x00000000


	//----- nvinfo : EIATTR_REGCOUNT
	.align		4
.L_331:
        /*0720*/ 	.byte	0x04, 0x2f
        /*0722*/ 	.short	(.L_333 - .L_332)
	.align		4
.L_332:
        /*0724*/ 	.word	index@(_Z25selective_scan_bwd_kernelI32Selective_Scan_bwd_kernel_traitsILi32ELi16ELb1ELb0ELb0ELb1ELb1EN3c104HalfENS1_7complexIfEEEEv12SSMParamsBwd)
        /*0728*/ 	.word	0x000000e6


	//----- nvinfo : EIATTR_FRAME_SIZE
	.align		4
.L_333:
        /*072c*/ 	.byte	0x04, 0x11
        /*072e*/ 	.short	(.L_335 - .L_334)
	.align		4
.L_334:
        /*0730*/ 	.word	index@(_Z25selective_scan_bwd_kernelI32Selective_Scan_bwd_kernel_traitsILi32ELi16ELb1ELb0ELb0ELb1ELb1EN3c104HalfENS1_7complexIfEEEEv12SSMParamsBwd)
        /*0734*/ 	.word	0x00000000


	//----- nvinfo : EIATTR_REGCOUNT
	.align		4
.L_335:
        /*0738*/ 	.byte	0x04, 0x2f
        /*073a*/ 	.short	(.L_337 - .L_336)
	.align		4
.L_336:
        /*073c*/ 	.word	index@(_Z25selective_scan_bwd_kernelI32Selective_Scan_bwd_kernel_traitsILi32ELi16ELb1ELb0ELb0ELb1ELb0EN3c104HalfENS1_7complexIfEEEEv12SSMParamsBwd)
        /*0740*/ 	.word	0x000000e6


	//----- nvinfo : EIATTR_FRAME_SIZE
	.align		4
.L_337:
        /*0744*/ 	.byte	0x04, 0x11
        /*0746*/ 	.short	(.L_339 - .L_338)
	.align		4
.L_338:
        /*0748*/ 	.word	index@(_Z25selective_scan_bwd_kernelI32Selective_Scan_bwd_kernel_traitsILi32ELi16ELb1ELb0ELb0ELb1ELb0EN3c104HalfENS1_7complexIfEEEEv12SSMParamsBwd)
        /*074c*/ 	.word	0x00000000


	//----- nvinfo : EIATTR_REGCOUNT
	.align		4
.L_339:
        /*0750*/ 	.byte	0x04, 0x2f
        /*0752*/ 	.short	(.L_341 - .L_340)
	.align		4
.L_340:
        /*0754*/ 	.word	index@(_Z25selective_scan_bwd_kernelI32Selective_Scan_bwd_kernel_traitsILi32ELi16ELb1ELb0ELb0ELb0ELb1EN3c104HalfENS1_7complexIfEEEEv12SSMParamsBwd)
        /*0758*/ 	.word	0x000000e4


	//----- nvinfo : EIATTR_FRAME_SIZE
	.align		4
.L_341:
        /*075c*/ 	.byte	0x04, 0x11
        /*075e*/ 	.short	(.L_343 - .L_342)
	.align		4
.L_342:
        /*0760*/ 	.word	index@(_Z25selective_scan_bwd_kernelI32Selective_Scan_bwd_kernel_traitsILi32ELi16ELb1ELb0ELb0ELb0ELb1EN3c104HalfENS1_7complexIfEEEEv12SSMParamsBwd)
        /*0764*/ 	.word	0x00000000


	//----- nvinfo : EIATTR_REGCOUNT
	.align		4
.L_343:
        /*0768*/ 	.byte	0x04, 0x2f
        /*076a*/ 	.short	(.L_345 - .L_344)
	.align		4
.L_344:
        /*076c*/ 	.word	index@(_Z25selective_scan_bwd_kernelI32Selective_Scan_bwd_kernel_traitsILi32ELi16ELb1ELb0ELb0ELb0ELb0EN3c104HalfENS1_7complexIfEEEEv12SSMParamsBwd)
        /*0770*/ 	.word	0x000000e4


	//----- nvinfo : EIATTR_FRAME_SIZE
	.align		4
.L_345:
        /*0774*/ 	.byte	0x04, 0x11
        /*0776*/ 	.short	(.L_347 - .L_346)
	.align		4
.L_346:
        /*0778*/ 	.word	index@(_Z25selective_scan_bwd_kernelI32Selective_Scan_bwd_kernel_traitsILi32ELi16ELb1ELb0ELb0ELb0ELb0EN3c104HalfENS1_7complexIfEEEEv12SSMParamsBwd)
        /*077c*/ 	.word	0x00000000


	//----- nvinfo : EIATTR_REGCOUNT
	.align		4
.L_347:
        /*0780*/ 	.byte	0x04, 0x2f
        /*0782*/ 	.short	(.L_349 - .L_348)
	.align		4
.L_348:
        /*0784*/ 	.word	index@(_Z25selective_scan_bwd_kernelI32Selective_Scan_bwd_kernel_traitsILi32ELi16ELb0ELb1ELb1ELb1ELb1EN3c104HalfENS1_7complexIfEEEEv12SSMParamsBwd)
        /*0788*/ 	.word	0x000000ff


	//----- nvinfo : EIATTR_FRAME_SIZE
	.align		4
.L_349:
        /*078c*/ 	.byte	0x04, 0x11
        /*078e*/ 	.short	(.L_351 - .L_350)
	.align		4
.L_350:
        /*0790*/ 	.word	index@(_Z25selective_scan_bwd_kernelI32Selective_Scan_bwd_kernel_traitsILi32ELi16ELb0ELb1ELb1ELb1ELb1EN3c104HalfENS1_7complexIfEEEEv12SSMParamsBwd)
        /*0794*/ 	.word	0x00000030


	//----- nvinfo : EIATTR_REGCOUNT
	.align		4
.L_351:
        /*0798*/ 	.byte	0x04, 0x2f
        /*079a*/ 	.short	(.L_353 - .L_352)
	.align		4
.L_352:
        /*079c*/ 	.word	index@(_Z25selective_scan_bwd_kernelI32Selective_Scan_bwd_kernel_traitsILi32ELi16ELb0ELb1ELb1ELb1ELb0EN3c104HalfENS1_7complexIfEEEEv12SSMParamsBwd)
        /*07a0*/ 	.word	0x000000ff


	//----- nvinfo : EIATTR_FRAME_SIZE
	.align		4
.L_353:
        /*07a4*/ 	.byte	0x04, 0x11
        /*07a6*/ 	.short	(.L_355 - .L_354)
	.align		4
.L_354:
        /*07a8*/ 	.word	index@(_Z25selective_scan_bwd_kernelI32Selective_Scan_bwd_kernel_traitsILi32ELi16ELb0ELb1ELb1ELb1ELb0EN3c104HalfENS1_7complexIfEEEEv12SSMParamsBwd)
        /*07ac*/ 	.word	0x00000028


	//----- nvinfo : EIATTR_REGCOUNT
	.align		4
.L_355:
        /*07b0*/ 	.byte	0x04, 0x2f
        /*07b2*/ 	.short	(.L_357 - .L_356)
	.align		4
.L_356:
        /*07b4*/ 	.word	index@(_Z25selective_scan_bwd_kernelI32Selective_Scan_bwd_kernel_traitsILi32ELi16ELb0ELb1ELb1ELb0ELb1EN3c104HalfENS1_7complexIfEEEEv12SSMParamsBwd)
        /*07b8*/ 	.word	0x000000ff


	//----- nvinfo : EIATTR_FRAME_SIZE
	.align		4
.L_357:
        /*07bc*/ 	.byte	0x04, 0x11
        /*07be*/ 	.short	(.L_359 - .L_358)
	.align		4
.L_358:
        /*07c0*/ 	.word	index@(_Z25selective_scan_bwd_kernelI32Selective_Scan_bwd_kernel_traitsILi32ELi16ELb0ELb1ELb1ELb0ELb1EN3c104HalfENS1_7complexIfEEEEv12SSMParamsBwd)
        /*07c4*/ 	.word	0x00000028


	//----- nvinfo : EIATTR_REGCOUNT
	.align		4
.L_359:
        /*07c8*/ 	.byte	0x04, 0x2f
        /*07ca*/ 	.short	(.L_361 - .L_360)
	.align		4
.L_360:
        /*07cc*/ 	.word	index@(_Z25selective_scan_bwd_kernelI32Selective_Scan_bwd_kernel_traitsILi32ELi16ELb0ELb1ELb1ELb0ELb0EN3c104HalfENS1_7complexIfEEEEv12SSMParamsBwd)
        /*07d0*/ 	.word	0x000000ff


	//----- nvinfo : EIATTR_FRAME_SIZE
	.align		4
.L_361:
        /*07d4*/ 	.byte	0x04, 0x11
        /*07d6*/ 	.short	(.L_363 - .L_362)
	.align		4
.L_362:
        /*07d8*/ 	.word	index@(_Z25selective_scan_bwd_kernelI32Selective_Scan_bwd_kernel_traitsILi32ELi16ELb0ELb1ELb1ELb0ELb0EN3c104HalfENS1_7complexIfEEEEv12SSMParamsBwd)
        /*07dc*/ 	.word	0x00000020


	//----- nvinfo : EIATTR_REGCOUNT
	.align		4
.L_363:
        /*07e0*/ 	.byte	0x04, 0x2f
        /*07e2*/ 	.short	(.L_365 - .L_364)
	.align		4
.L_364:
        /*07e4*/ 	.word	index@(_Z25selective_scan_bwd_kernelI32Selective_Scan_bwd_kernel_traitsILi32ELi16ELb0ELb1ELb0ELb1ELb1EN3c104HalfENS1_7complexIfEEEEv12SSMParamsBwd)
        /*07e8*/ 	.word	0x000000ff


	//----- nvinfo : EIATTR_FRAME_SIZE
	.align		4
.L_365:
        /*07ec*/ 	.byte	0x04, 0x11
        /*07ee*/ 	.short	(.L_367 - .L_366)
	.align		4
.L_366:
        /*07f0*/ 	.word	index@(_Z25selective_scan_bwd_kernelI32Selective_Scan_bwd_kernel_traitsILi32ELi16ELb0ELb1ELb0ELb1ELb1EN3c104HalfENS1_7complexIfEEEEv12SSMParamsBwd)
        /*07f4*/ 	.word	0x00000030


	//----- nvinfo : EIATTR_REGCOUNT
	.align		4
.L_367:
        /*07f8*/ 	.byte	0x04, 0x2f
        /*07fa*/ 	.short	(.L_369 - .L_368)
	.align		4
.L_368:
        /*07fc*/ 	.word	index@(_Z25selective_scan_bwd_kernelI32Selective_Scan_bwd_kernel_traitsILi32ELi16ELb0ELb1ELb0ELb1ELb0EN3c104HalfENS1_7complexIfEEEEv12SSMParamsBwd)
        /*0800*/ 	.word	0x000000ff


	//----- nvinfo : EIATTR_FRAME_SIZE
	.align		4
.L_369:
        /*0804*/ 	.byte	0x04, 0x11
        /*0806*/ 	.short	(.L_371 - .L_370)
	.align		4
.L_370:
        /*0808*/ 	.word	index@(_Z25selective_scan_bwd_kernelI32Selective_Scan_bwd_kernel_traitsILi32ELi16ELb0ELb1ELb0ELb1ELb0EN3c104HalfENS1_7complexIfEEEEv12SSMParamsBwd)
        /*080c*/ 	.word	0x00000028


	//----- nvinfo : EIATTR_REGCOUNT
	.align		4
.L_371:
        /*0810*/ 	.byte	0x04, 0x2f
        /*0812*/ 	.short	(.L_373 - .L_372)
	.align		4
.L_372:
        /*0814*/ 	.word	index@(_Z25selective_scan_bwd_kernelI32Selective_Scan_bwd_kernel_traitsILi32ELi16ELb0ELb1ELb0ELb0ELb1EN3c104HalfENS1_7complexIfEEEEv12SSMParamsBwd)
        /*0818*/ 	.word	0x000000ff


	//----- nvinfo : EIATTR_FRAME_SIZE
	.align		4
.L_373:
        /*081c*/ 	.byte	0x04, 0x11
        /*081e*/ 	.short	(.L_375 - .L_374)
	.align		4
.L_374:
        /*0820*/ 	.word	index@(_Z25selective_scan_bwd_kernelI32Selective_Scan_bwd_kernel_traitsILi32ELi16ELb0ELb1ELb0ELb0ELb1EN3c104HalfENS1_7complexIfEEEEv12SSMParamsBwd)
        /*0824*/ 	.word	0x00000028


	//----- nvinfo : EIATTR_REGCOUNT
	.align		4
.L_375:
        /*0828*/ 	.byte	0x04, 0x2f
        /*082a*/ 	.short	(.L_377 - .L_376)
	.align		4
.L_376:
        /*082c*/ 	.word	index@(_Z25selective_scan_bwd_kernelI32Selective_Scan_bwd_kernel_traitsILi32ELi16ELb0ELb1ELb0ELb0ELb0EN3c104HalfENS1_7complexIfEEEEv12SSMParamsBwd)
        /*0830*/ 	.word	0x000000ff


	//----- nvinfo : EIATTR_FRAME_SIZE
	.align		4
.L_377:
        /*0834*/ 	.byte	0x04, 0x11
        /*0836*/ 	.short	(.L_379 - .L_378)
	.align		4
.L_378:
        /*0838*/ 	.word	index@(_Z25selective_scan_bwd_kernelI32Selective_Scan_bwd_kernel_traitsILi32ELi16ELb0ELb1ELb0ELb0ELb0EN3c104HalfENS1_7complexIfEEEEv12SSMParamsBwd)
        /*083c*/ 	.word	0x00000020


	//----- nvinfo : EIATTR_REGCOUNT
	.align		4
.L_379:
        /*0840*/ 	.byte	0x04, 0x2f
        /*0842*/ 	.short	(.L_381 - .L_380)
	.align		4
.L_380:
        /*0844*/ 	.word	index@(_Z25selective_scan_bwd_kernelI32Selective_Scan_bwd_kernel_traitsILi32ELi16ELb0ELb0ELb1ELb1ELb1EN3c104HalfENS1_7complexIfEEEEv12SSMParamsBwd)
        /*0848*/ 	.word	0x000000ff


	//----- nvinfo : EIATTR_FRAME_SIZE
	.align		4
.L_381:
        /*084c*/ 	.byte	0x04, 0x11
        /*084e*/ 	.short	(.L_383 - .L_382)
	.align		4
.L_382:
        /*0850*/ 	.word	index@(_Z25selective_scan_bwd_kernelI32Selective_Scan_bwd_kernel_traitsILi32ELi16ELb0ELb0ELb1ELb1ELb1EN3c104HalfENS1_7complexIfEEEEv12SSMParamsBwd)
        /*0854*/ 	.word	0x00000030


	//----- nvinfo : EIATTR_REGCOUNT
	.align		4
.L_383:
        /*0858*/ 	.byte	0x04, 0x2f
        /*085a*/ 	.short	(.L_385 - .L_384)
	.align		4
.L_384:
        /*085c*/ 	.word	index@(_Z25selective_scan_bwd_kernelI32Selective_Scan_bwd_kernel_traitsILi32ELi16ELb0ELb0ELb1ELb1ELb0EN3c104HalfENS1_7complexIfEEEEv12SSMParamsBwd)
        /*0860*/ 	.word	0x000000ff


	//----- nvinfo : EIATTR_FRAME_SIZE
	.align		4
.L_385:
        /*0864*/ 	.byte	0x04, 0x11
        /*0866*/ 	.short	(.L_387 - .L_386)
	.align		4
.L_386:
        /*0868*/ 	.word	index@(_Z25selective_scan_bwd_kernelI32Selective_Scan_bwd_kernel_traitsILi32ELi16ELb0ELb0ELb1ELb1ELb0EN3c104HalfENS1_7complexIfEEEEv12SSMParamsBwd)
        /*086c*/ 	.word	0x00000020


	//----- nvinfo : EIATTR_REGCOUNT
	.align		4
.L_387:
        /*0870*/ 	.byte	0x04, 0x2f
        /*0872*/ 	.short	(.L_389 - .L_388)
	.align		4
.L_388:
        /*0874*/ 	.word	index@(_Z25selective_scan_bwd_kernelI32Selective_Scan_bwd_kernel_traitsILi32ELi16ELb0ELb0ELb1ELb0ELb1EN3c104HalfENS1_7complexIfEEEEv12SSMParamsBwd)
        /*0878*/ 	.word	0x000000ff


	//----- nvinfo : EIATTR_FRAME_SIZE
	.align		4
.L_389:
        /*087c*/ 	.byte	0x04, 0x11
        /*087e*/ 	.short	(.L_391 - .L_390)
	.align		4
.L_390:
        /*0880*/ 	.word	index@(_Z25selective_scan_bwd_kernelI32Selective_Scan_bwd_kernel_traitsILi32ELi16ELb0ELb0ELb1ELb0ELb1EN3c104HalfENS1_7complexIfEEEEv12SSMParamsBwd)
        /*0884*/ 	.word	0x00000028


	//----- nvinfo : EIATTR_REGCOUNT
	.align		4
.L_391:
        /*0888*/ 	.byte	0x04, 0x2f
        /*088a*/ 	.short	(.L_393 - .L_392)
	.align		4
.L_392:
        /*088c*/ 	.word	index@(_Z25selective_scan_bwd_kernelI32Selective_Scan_bwd_kernel_traitsILi32ELi16ELb0ELb0ELb1ELb0ELb0EN3c104HalfENS1_7complexIfEEEEv12SSMParamsBwd)
        /*0890*/ 	.word	0x000000ff


	//----- nvinfo : EIATTR_FRAME_SIZE
	.align		4
.L_393:
        /*0894*/ 	.byte	0x04, 0x11
        /*0896*/ 	.short	(.L_395 - .L_394)
	.align		4
.L_394:
        /*0898*/ 	.word	index@(_Z25selective_scan_bwd_kernelI32Selective_Scan_bwd_kernel_traitsILi32ELi16ELb0ELb0ELb1ELb0ELb0EN3c104HalfENS1_7complexIfEEEEv12SSMParamsBwd)
        /*089c*/ 	.word	0x00000018


	//----- nvinfo : EIATTR_REGCOUNT
	.align		4
.L_395:
        /*08a0*/ 	.byte	0x04, 0x2f
        /*08a2*/ 	.short	(.L_397 - .L_396)
	.align		4
.L_396:
        /*08a4*/ 	.word	index@(_Z25selective_scan_bwd_kernelI32Selective_Scan_bwd_kernel_traitsILi32ELi16ELb0ELb0ELb0ELb1ELb1EN3c104HalfENS1_7complexIfEEEEv12SSMParamsBwd)
        /*08a8*/ 	.word	0x000000e3


	//----- nvinfo : EIATTR_FRAME_SIZE
	.align		4
.L_397:
        /*08ac*/ 	.byte	0x04, 0x11
        /*08ae*/ 	.short	(.L_399 - .L_398)
	.align		4
.L_398:
        /*08b0*/ 	.word	index@(_Z25selective_scan_bwd_kernelI32Selective_Scan_bwd_kernel_traitsILi32ELi16ELb0ELb0ELb0ELb1ELb1EN3c104HalfENS1_7complexIfEEEEv12SSMParamsBwd)
        /*08b4*/ 	.word	0x00000000


	//----- nvinfo : EIATTR_REGCOUNT
	.align		4
.L_399:
        /*08b8*/ 	.byte	0x04, 0x2f
        /*08ba*/ 	.short	(.L_401 - .L_400)
	.align		4
.L_400:
        /*08bc*/ 	.word	index@(_Z25selective_scan_bwd_kernelI32Selective_Scan_bwd_kernel_traitsILi32ELi16ELb0ELb0ELb0ELb1ELb0EN3c104HalfENS1_7complexIfEEEEv12SSMParamsBwd)
        /*08c0*/ 	.word	0x000000df


	//----- nvinfo : EIATTR_FRAME_SIZE
	.align		4
.L_401:
        /*08c4*/ 	.byte	0x04, 0x11
        /*08c6*/ 	.short	(.L_403 - .L_402)
	.align		4
.L_402:
        /*08c8*/ 	.word	index@(_Z25selective_scan_bwd_kernelI32Selective_Scan_bwd_kernel_traitsILi32ELi16ELb0ELb0ELb0ELb1ELb0EN3c104HalfENS1_7complexIfEEEEv12SSMParamsBwd)
        /*08cc*/ 	.word	0x00000000


	//----- nvinfo : EIATTR_REGCOUNT
	.align		4
.L_403:
        /*08d0*/ 	.byte	0x04, 0x2f
        /*08d2*/ 	.short	(.L_405 - .L_404)
	.align		4
.L_404:
        /*08d4*/ 	.word	index@(_Z25selective_scan_bwd_kernelI32Selective_Scan_bwd_kernel_traitsILi32ELi16ELb0ELb0ELb0ELb0ELb1EN3c104HalfENS1_7complexIfEEEEv12SSMParamsBwd)
        /*08d8*/ 	.word	0x000000e0


	//----- nvinfo : EIATTR_FRAME_SIZE
	.align		4
.L_405:
        /*08dc*/ 	.byte	0x04, 0x11
        /*08de*/ 	.short	(.L_407 - .L_406)
	.align		4
.L_406:
        /*08e0*/ 	.word	index@(_Z25selective_scan_bwd_kernelI32Selective_Scan_bwd_kernel_traitsILi32ELi16ELb0ELb0ELb0ELb0ELb1EN3c104HalfENS1_7complexIfEEEEv12SSMParamsBwd)
        /*08e4*/ 	.word	0x00000000


	//----- nvinfo : EIATTR_REGCOUNT
	.align		4
.L_407:
        /*08e8*/ 	.byte	0x04, 0x2f
        /*08ea*/ 	.short	(.L_409 - .L_408)
	.align		4
.L_408:
        /*08ec*/ 	.word	index@(_Z25selective_scan_bwd_kernelI32Selective_Scan_bwd_kernel_traitsILi32ELi16ELb0ELb0ELb0ELb0ELb0EN3c104HalfENS1_7complexIfEEEEv12SSMParamsBwd)
        /*08f0*/ 	.word	0x000000dc


	//----- nvinfo : EIATTR_FRAME_SIZE
	.align		4
.L_409:
        /*08f4*/ 	.byte	0x04, 0x11
        /*08f6*/ 	.short	(.L_411 - .L_410)
	.align		4
.L_410:
        /*08f8*/ 	.word	index@(_Z25selective_scan_bwd_kernelI32Selective_Scan_bwd_kernel_traitsILi32ELi16ELb0ELb0ELb0ELb0ELb0EN3c104HalfENS1_7complexIfEEEEv12SSMParamsBwd)
        /*08fc*/ 	.word	0x00000000


	//----- nvinfo : EIATTR_REGCOUNT
	.align		4
.L_411:
        /*0900*/ 	.byte	0x04, 0x2f
        /*0902*/ 	.short	(.L_413 - .L_412)
	.align		4
.L_412:
        /*0904*/ 	.word	index@(_Z25selective_scan_bwd_kernelI32Selective_Scan_bwd_kernel_traitsILi64ELi16ELb1ELb1ELb1ELb1ELb1EN3c104HalfENS1_7complexIfEEEEv12SSMParamsBwd)
        /*0908*/ 	.word	0x000000fe


	//----- nvinfo : EIATTR_FRAME_SIZE
	.align		4
.L_413:
        /*090c*/ 	.byte	0x04, 0x11
        /*090e*/ 	.short	(.L_415 - .L_414)
	.align		4
.L_414:
        /*0910*/ 	.word	index@($__internal_191_$__cuda_sm70_shflsync_up)
        /*0914*/ 	.word	0x00000000


	//----- nvinfo : EIATTR_FRAME_SIZE
	.align		4
.L_415:
        /*0918*/ 	.byte	0x04, 0x11
        /*091a*/ 	.short	(.L_417 - .L_416)
	.align		4
.L_416:
        /*091c*/ 	.word	index@($__internal_190_$__cuda_sm70_shflsync_idx_p)
        /*0920*/ 	.word	0x00000000


	//----- nvinfo : EIATTR_FRAME_SIZE
	.align		4
.L_417:
        /*0924*/ 	.byte	0x04, 0x11
        /*0926*/ 	.short	(.L_419 - .L_418)
	.align		4
.L_418:
        /*0928*/ 	.word	index@($__internal_189_$__cuda_sm70_shflsync_down)
        /*092c*/ 	.word	0x00000000


	//----- nvinfo : EIATTR_FRAME_SIZE
	.align		4
.L_419:
        /*0930*/ 	.byte	0x04, 0x11
        /*0932*/ 	.short	(.L_421 - .L_420)
	.align		4
.L_420:
        /*0934*/ 	.word	index@(_Z25selective_scan_bwd_kernelI32Selective_Scan_bwd_kernel_traitsILi64ELi16ELb1ELb1ELb1ELb1ELb1EN3c104HalfENS1_7complexIfEEEEv12SSMParamsBwd)
        /*0938*/ 	.word	0x00000000


	//----- nvinfo : EIATTR_REGCOUNT
	.align		4
.L_421:
        /*093c*/ 	.byte	0x04, 0x2f
        /*093e*/ 	.short	(.L_423 - .L_422)
	.align		4
.L_422:
        /*0940*/ 	.word	index@(_Z25selective_scan_bwd_kernelI32Selective_Scan_bwd_kernel_traitsILi64ELi16ELb1ELb1ELb1ELb1ELb0EN3c104HalfENS1_7complexIfEEEEv12SSMParamsBwd)
        /*0944*/ 	.word	0x000000fe


	//----- nvinfo : EIATTR_FRAME_SIZE
	.align		4
.L_423:
        /*0948*/ 	.byte	0x04, 0x11
        /*094a*/ 	.short	(.L_425 - .L_424)
	.align		4
.L_424:
        /*094c*/ 	.word	index@($__internal_188_$__cuda_sm70_shflsync_up)
        /*0950*/ 	.word	0x00000000


	//----- nvinfo : EIATTR_FRAME_SIZE
	.align		4
.L_425:
        /*0954*/ 	.byte	0x04, 0x11
        /*0956*/ 	.short	(.L_427 - .L_426)
	.align		4
.L_426:
        /*0958*/ 	.word	index@($__internal_187_$__cuda_sm70_shflsync_idx_p)
        /*095c*/ 	.word	0x00000000


	//----- nvinfo : EIATTR_FRAME_SIZE
	.align		4
.L_427:
        /*0960*/ 	.byte	0x04, 0x11
        /*0962*/ 	.short	(.L_429 - .L_428)
	.align		4
.L_428:
        /*0964*/ 	.word	index@($__internal_186_$__cuda_sm70_shflsync_down)
        /*0968*/ 	.word	0x00000000


	//----- nvinfo : EIATTR_FRAME_SIZE
	.align		4
.L_429:
        /*096c*/ 	.byte	0x04, 0x11
        /*096e*/ 	.short	(.L_431 - .L_430)
	.align		4
.L_430:
        /*0970*/ 	.word	index@(_Z25selective_scan_bwd_kernelI32Selective_Scan_bwd_kernel_traitsILi64ELi16ELb1ELb1ELb1ELb1ELb0EN3c104HalfENS1_7complexIfEEEEv12SSMParamsBwd)
        /*0974*/ 	.word	0x00000000


	//----- nvinfo : EIATTR_REGCOUNT
	.align		4
.L_431:
        /*0978*/ 	.byte	0x04, 0x2f
        /*097a*/ 	.short	(.L_433 - .L_432)
	.align		4
.L_432:
        /*097c*/ 	.word	index@(_Z25selective_scan_bwd_kernelI32Selective_Scan_bwd_kernel_traitsILi64ELi16ELb1ELb1ELb1ELb0ELb1EN3c104HalfENS1_7complexIfEEEEv12SSMParamsBwd)
        /*0980*/ 	.word	0x000000fe


	//----- nvinfo : EIATTR_FRAME_SIZE
	.align		4
.L_433:
        /*0984*/ 	.byte	0x04, 0x11
        /*0986*/ 	.short	(.L_435 - .L_434)
	.align		4
.L_434:
        /*0988*/ 	.word	index@($__internal_185_$__cuda_sm70_shflsync_up)
        /*098c*/ 	.word	0x00000000


	//----- nvinfo : EIATTR_FRAME_SIZE
	.align		4
.L_435:
        /*0990*/ 	.byte	0x04, 0x11
        /*0992*/ 	.short	(.L_437 - .L_436)
	.align		4
.L_436:
        /*0994*/ 	.word	index@($__internal_184_$__cuda_sm70_shflsync_idx_p)
        /*0998*/ 	.word	0x00000000


	//----- nvinfo : EIATTR_FRAME_SIZE
	.align		4
.L_437:
        /*099c*/ 	.byte	0x04, 0x11
        /*099e*/ 	.short	(.L_439 - .L_438)
	.align		4
.L_438:
        /*09a0*/ 	.word	index@($__internal_183_$__cuda_sm70_shflsync_down)
        /*09a4*/ 	.word	0x00000000


	//----- nvinfo : EIATTR_FRAME_SIZE
	.align		4
.L_439:
        /*09a8*/ 	.byte	0x04, 0x11
        /*09aa*/ 	.short	(.L_441 - .L_440)
	.align		4
.L_440:
        /*09ac*/ 	.word	index@(_Z25selective_scan_bwd_kernelI32Selective_Scan_bwd_kernel_traitsILi64ELi16ELb1ELb1ELb1ELb0ELb1EN3c104HalfENS1_7complexIfEEEEv12SSMParamsBwd)
        /*09b0*/ 	.word	0x00000000


	//----- nvinfo : EIATTR_REGCOUNT
	.align		4
.L_441:
        /*09b4*/ 	.byte	0x04, 0x2f
        /*09b6*/ 	.short	(.L_443 - .L_442)
	.align		4
.L_442:
        /*09b8*/ 	.word	index@(_Z25selective_scan_bwd_kernelI32Selective_Scan_bwd_kernel_traitsILi64ELi16ELb1ELb1ELb1ELb0ELb0EN3c104HalfENS1_7complexIfEEEEv12SSMParamsBwd)
        /*09bc*/ 	.word	0x000000fe


	//----- nvinfo : EIATTR_FRAME_SIZE
	.align		4
.L_443:
        /*09c0*/ 	.byte	0x04, 0x11
        /*09c2*/ 	.short	(.L_445 - .L_444)
	.align		4
.L_444:
        /*09c4*/ 	.word	index@($__internal_182_$__cuda_sm70_shflsync_up)
        /*09c8*/ 	.word	0x00000000


	//----- nvinfo : EIATTR_FRAME_SIZE
	.align		4
.L_445:
        /*09cc*/ 	.byte	0x04, 0x11
        /*09ce*/ 	.short	(.L_447 - .L_446)
	.align		4
.L_446:
        /*09d0*/ 	.word	index@($__internal_181_$__cuda_sm70_shflsync_idx_p)
        /*09d4*/ 	.word	0x00000000


	//----- nvinfo : EIATTR_FRAME_SIZE
	.align		4
.L_447:
        /*09d8*/ 	.byte	0x04, 0x11
        /*09da*/ 	.short	(.L_449 - .L_448)
	.align		4
.L_448:
        /*09dc*/ 	.word	index@($__internal_180_$__cuda_sm70_shflsync_down)
        /*09e0*/ 	.word	0x00000000


	//----- nvinfo : EIATTR_FRAME_SIZE
	.align		4
.L_449:
        /*09e4*/ 	.byte	0x04, 0x11
        /*09e6*/ 	.short	(.L_451 - .L_450)
	.align		4
.L_450:
        /*09e8*/ 	.word	index@(_Z25selective_scan_bwd_kernelI32Selective_Scan_bwd_kernel_traitsILi64ELi16ELb1ELb1ELb1ELb0ELb0EN3c104HalfENS1_7complexIfEEEEv12SSMParamsBwd)
        /*09ec*/ 	.word	0x00000000


	//----- nvinfo : EIATTR_REGCOUNT
	.align		4
.L_451:
        /*09f0*/ 	.byte	0x04, 0x2f
        /*09f2*/ 	.short	(.L_453 - .L_452)
	.align		4
.L_452:
        /*09f4*/ 	.word	index@(_Z25selective_scan_bwd_kernelI32Selective_Scan_bwd_kernel_traitsILi64ELi16ELb1ELb1ELb0ELb1ELb1EN3c104HalfENS1_7complexIfEEEEv12SSMParamsBwd)
        /*09f8*/ 	.word	0x000000ef


	//----- nvinfo : EIATTR_FRAME_SIZE
	.align		4
.L_453:
        /*09fc*/ 	.byte	0x04, 0x11
        /*09fe*/ 	.short	(.L_455 - .L_454)
	.align		4
.L_454:
        /*0a00*/ 	.word	index@($__internal_179_$__cuda_sm70_shflsync_up)
        /*0a04*/ 	.word	0x00000000


	//----- nvinfo : EIATTR_FRAME_SIZE
	.align		4
.L_455:
        /*0a08*/ 	.byte	0x04, 0x11
        /*0a0a*/ 	.short	(.L_457 - .L_456)
	.align		4
.L_456:
        /*0a0c*/ 	.word	index@($__internal_178_$__cuda_sm70_shflsync_idx_p)
        /*0a10*/ 	.word	0x00000000


	//----- nvinfo : EIATTR_FRAME_SIZE
	.align		4
.L_457:
        /*0a14*/ 	.byte	0x04, 0x11
        /*0a16*/ 	.short	(.L_459 - .L_458)
	.align		4
.L_458:
        /*0a18*/ 	.word	index@($__internal_177_$__cuda_sm70_shflsync_down)
        /*0a1c*/ 	.word	0x00000000


	//----- nvinfo : EIATTR_FRAME_SIZE
	.align		4
.L_459:
        /*0a20*/ 	.byte	0x04, 0x11
        /*0a22*/ 	.short	(.L_461 - .L_460)
	.align		4
.L_460:
        /*0a24*/ 	.word	index@(_Z25selective_scan_bwd_kernelI32Selective_Scan_bwd_kernel_traitsILi64ELi16ELb1ELb1ELb0ELb1ELb1EN3c104HalfENS1_7complexIfEEEEv12SSMParamsBwd)
        /*0a28*/ 	.word	0x00000000


	//----- nvinfo : EIATTR_REGCOUNT
	.align		4
.L_461:
        /*0a2c*/ 	.byte	0x04, 0x2f
        /*0a2e*/ 	.short	(.L_463 - .L_462)
	.align		4
.L_462:
        /*0a30*/ 	.word	index@(_Z25selective_scan_bwd_kernelI32Selective_Scan_bwd_kernel_traitsILi64ELi16ELb1ELb1ELb0ELb1ELb0EN3c104HalfENS1_7complexIfEEEEv12SSMParamsBwd)
        /*0a34*/ 	.word	0x000000ff


	//----- nvinfo : EIATTR_FRAME_SIZE
	.align		4
.L_463:
        /*0a38*/ 	.byte	0x04, 0x11
        /*0a3a*/ 	.short	(.L_465 - .L_464)
	.align		4
.L_464:
        /*0a3c*/ 	.word	index@($__internal_176_$__cuda_sm70_shflsync_up)
        /*0a40*/ 	.word	0x00000000


	//----- nvinfo : EIATTR_FRAME_SIZE
	.align		4
.L_465:
        /*0a44*/ 	.byte	0x04, 0x11
        /*0a46*/ 	.short	(.L_467 - .L_466)
	.align		4
.L_466:
        /*0a48*/ 	.word	index@($__internal_175_$__cuda_sm70_shflsync_idx_p)
        /*0a4c*/ 	.word	0x00000000


	//----- nvinfo : EIATTR_FRAME_SIZE
	.align		4
.L_467:
        /*0a50*/ 	.byte	0x04, 0x11
        /*0a52*/ 	.short	(.L_469 - .L_468)
	.align		4
.L_468:
        /*0a54*/ 	.word	index@($__internal_174_$__cuda_sm70_shflsync_down)
        /*0a58*/ 	.word	0x00000000


	//----- nvinfo : EIATTR_FRAME_SIZE
	.align		4
.L_469:
        /*0a5c*/ 	.byte	0x04, 0x11
        /*0a5e*/ 	.short	(.L_471 - .L_470)
	.align		4
.L_470:
        /*0a60*/ 	.word	index@(_Z25selective_scan_bwd_kernelI32Selective_Scan_bwd_kernel_traitsILi64ELi16ELb1ELb1ELb0ELb1ELb0EN3c104HalfENS1_7complexIfEEEEv12SSMParamsBwd)
        /*0a64*/ 	.word	0x00000000


	//----- nvinfo : EIATTR_REGCOUNT
	.align		4
.L_471:
        /*0a68*/ 	.byte	0x04, 0x2f
        /*0a6a*/ 	.short	(.L_473 - .L_472)
	.align		4
.L_472:
        /*0a6c*/ 	.word	index@(_Z25selective_scan_bwd_kernelI32Selective_Scan_bwd_kernel_traitsILi64ELi16ELb1ELb1ELb0ELb0ELb1EN3c104HalfENS1_7complexIfEEEEv12SSMParamsBwd)
        /*0a70*/ 	.word	0x000000ef


	//----- nvinfo : EIATTR_FRAME_SIZE
	.align		4
.L_473:
        /*0a74*/ 	.byte	0x04, 0x11
        /*0a76*/ 	.short	(.L_475 - .L_474)
	.align		4
.L_474:
        /*0a78*/ 	.word	index@($__internal_173_$__cuda_sm70_shflsync_up)
        /*0a7c*/ 	.word	0x00000000


	//----- nvinfo : EIATTR_FRAME_SIZE
	.align		4
.L_475:
        /*0a80*/ 	.byte	0x04, 0x11
        /*0a82*/ 	.short	(.L_477 - .L_476)
	.align		4
.L_476:
        /*0a84*/ 	.word	index@($__internal_172_$__cuda_sm70_shflsync_idx_p)
        /*0a88*/ 	.word	0x00000000


	//----- nvinfo : EIATTR_FRAME_SIZE
	.align		4
.L_477:
        /*0a8c*/ 	.byte	0x04, 0x11
        /*0a8e*/ 	.short	(.L_479 - .L_478)
	.align		4
.L_478:
        /*0a90*/ 	.word	index@($__internal_171_$__cuda_sm70_shflsync_down)
        /*0a94*/ 	.word	0x00000000


	//----- nvinfo : EIATTR_FRAME_SIZE
	.align		4
.L_479:
        /*0a98*/ 	.byte	0x04, 0x11
        /*0a9a*/ 	.short	(.L_481 - .L_480)
	.align		4
.L_480:
        /*0a9c*/ 	.word	index@(_Z25selective_scan_bwd_kernelI32Selective_Scan_bwd_kernel_traitsILi64ELi16ELb1ELb1ELb0ELb0ELb1EN3c104HalfENS1_7complexIfEEEEv12SSMParamsBwd)
        /*0aa0*/ 	.word	0x00000000


	//----- nvinfo : EIATTR_REGCOUNT
	.align		4
.L_481:
        /*0aa4*/ 	.byte	0x04, 0x2f
        /*0aa6*/ 	.short	(.L_483 - .L_482)
	.align		4
.L_482:
        /*0aa8*/ 	.word	index@(_Z25selective_scan_bwd_kernelI32Selective_Scan_bwd_kernel_traitsILi64ELi16ELb1ELb1ELb0ELb0ELb0EN3c104HalfENS1_7complexIfEEEEv12SSMParamsBwd)
        /*0aac*/ 	.word	0x000000fe


	//----- nvinfo : EIATTR_FRAME_SIZE
	.align		4
.L_483:
        /*0ab0*/ 	.byte	0x04, 0x11
        /*0ab2*/ 	.short	(.L_485 - .L_484)
	.align		4
.L_484:
        /*0ab4*/ 	.word	index@($__internal_170_$__cuda_sm70_shflsync_up)
        /*0ab8*/ 	.word	0x00000000


	//----- nvinfo : EIATTR_FRAME_SIZE
	.align		4
.L_485:
        /*0abc*/ 	.byte	0x04, 0x11
        /*0abe*/ 	.short	(.L_487 - .L_486)
	.align		4
.L_486:
        /*0ac0*/ 	.word	index@($__internal_169_$__cuda_sm70_shflsync_idx_p)
        /*0ac4*/ 	.word	0x00000000


	//----- nvinfo : EIATTR_FRAME_SIZE
	.align		4
.L_487:
        /*0ac8*/ 	.byte	0x04, 0x11
        /*0aca*/ 	.short	(.L_489 - .L_488)
	.align		4
.L_488:
        /*0acc*/ 	.word	index@($__internal_168_$__cuda_sm70_shflsync_down)
        /*0ad0*/ 	.word	0x00000000


	//----- nvinfo : EIATTR_FRAME_SIZE
	.align		4
.L_489:
        /*0ad4*/ 	.byte	0x04, 0x11
        /*0ad6*/ 	.short	(.L_491 - .L_490)
	.align		4
.L_490:
        /*0ad8*/ 	.word	index@(_Z25selective_scan_bwd_kernelI32Selective_Scan_bwd_kernel_traitsILi64ELi16ELb1ELb1ELb0ELb0ELb0EN3c104HalfENS1_7complexIfEEEEv12SSMParamsBwd)
        /*0adc*/ 	.word	0x00000000


	//----- nvinfo : EIATTR_REGCOUNT
	.align		4
.L_491:
        /*0ae0*/ 	.byte	0x04, 0x2f
        /*0ae2*/ 	.short	(.L_493 - .L_492)
	.align		4
.L_492:
        /*0ae4*/ 	.word	index@(_Z25selective_scan_bwd_kernelI32Selective_Scan_bwd_kernel_traitsILi64ELi16ELb1ELb0ELb1ELb1ELb1EN3c104HalfENS1_7complexIfEEEEv12SSMParamsBwd)
        /*0ae8*/ 	.word	0x000000f0


	//----- nvinfo : EIATTR_FRAME_SIZE
	.align		4
.L_493:
        /*0aec*/ 	.byte	0x04, 0x11
        /*0aee*/ 	.short	(.L_495 - .L_494)
	.align		4
.L_494:
        /*0af0*/ 	.word	index@($__internal_167_$__cuda_sm70_shflsync_up)
        /*0af4*/ 	.word	0x00000000


	//----- nvinfo : EIATTR_FRAME_SIZE
	.align		4
.L_495:
        /*0af8*/ 	.byte	0x04, 0x11
        /*0afa*/ 	.short	(.L_497 - .L_496)
	.align		4
.L_496:
        /*0afc*/ 	.word	index@($__internal_166_$__cuda_sm70_shflsync_idx_p)
        /*0b00*/ 	.word	0x00000000


	//----- nvinfo : EIATTR_FRAME_SIZE
	.align		4
.L_497:
        /*0b04*/ 	.byte	0x04, 0x11
        /*0b06*/ 	.short	(.L_499 - .L_498)
	.align		4
.L_498:
        /*0b08*/ 	.word	index@($__internal_165_$__cuda_sm70_shflsync_down)
        /*0b0c*/ 	.word	0x00000000


	//----- nvinfo : EIATTR_FRAME_SIZE
	.align		4
.L_499:
        /*0b10*/ 	.byte	0x04, 0x11
        /*0b12*/ 	.short	(.L_501 - .L_500)
	.align		4
.L_500:
        /*0b14*/ 	.word	index@(_Z25selective_scan_bwd_kernelI32Selective_Scan_bwd_kernel_traitsILi64ELi16ELb1ELb0ELb1ELb1ELb1EN3c104HalfENS1_7complexIfEEEEv12SSMParamsBwd)
        /*0b18*/ 	.word	0x00000000


	//----- nvinfo : EIATTR_REGCOUNT
	.align		4
.L_501:
        /*0b1c*/ 	.byte	0x04, 0x2f
        /*0b1e*/ 	.short	(.L_503 - .L_502)
	.align		4
.L_502:
        /*0b20*/ 	.word	index@(_Z25selective_scan_bwd_kernelI32Selective_Scan_bwd_kernel_traitsILi64ELi16ELb1ELb0ELb1ELb1ELb0EN3c104HalfENS1_7complexIfEEEEv12SSMParamsBwd)
        /*0b24*/ 	.word	0x000000ff


	//----- nvinfo : EIATTR_FRAME_SIZE
	.align		4
.L_503:
        /*0b28*/ 	.byte	0x04, 0x11
        /*0b2a*/ 	.short	(.L_505 - .L_504)
	.align		4
.L_504:
        /*0b2c*/ 	.word	index@($__internal_164_$__cuda_sm70_shflsync_up)
        /*0b30*/ 	.word	0x00000000


	//----- nvinfo : EIATTR_FRAME_SIZE
	.align		4
.L_505:
        /*0b34*/ 	.byte	0x04, 0x11
        /*0b36*/ 	.short	(.L_507 - .L_506)
	.align		4
.L_506:
        /*0b38*/ 	.word	index@($__internal_163_$__cuda_sm70_shflsync_idx_p)
        /*0b3c*/ 	.word	0x00000000


	//----- nvinfo : EIATTR_FRAME_SIZE
	.align		4
.L_507:
        /*0b40*/ 	.byte	0x04, 0x11
        /*0b42*/ 	.short	(.L_509 - .L_508)
	.align		4
.L_508:
        /*0b44*/ 	.word	index@($__internal_162_$__cuda_sm70_shflsync_down)
        /*0b48*/ 	.word	0x00000000


	//----- nvinfo : EIATTR_FRAME_SIZE
	.align		4
.L_509:
        /*0b4c*/ 	.byte	0x04, 0x11
        /*0b4e*/ 	.short	(.L_511 - .L_510)
	.align		4
.L_510:
        /*0b50*/ 	.word	index@(_Z25selective_scan_bwd_kernelI32Selective_Scan_bwd_kernel_traitsILi64ELi16ELb1ELb0ELb1ELb1ELb0EN3c104HalfENS1_7complexIfEEEEv12SSMParamsBwd)
        /*0b54*/ 	.word	0x00000000


	//----- nvinfo : EIATTR_REGCOUNT
	.align		4
.L_511:
        /*0b58*/ 	.byte	0x04, 0x2f
        /*0b5a*/ 	.short	(.L_513 - .L_512)
	.align		4
.L_512:
        /*0b5c*/ 	.word	index@(_Z25selective_scan_bwd_kernelI32Selective_Scan_bwd_kernel_traitsILi64ELi16ELb1ELb0ELb1ELb0ELb1EN3c104HalfENS1_7complexIfEEEEv12SSMParamsBwd)
        /*0b60*/ 	.word	0x000000f0


	//----- nvinfo : EIATTR_FRAME_SIZE
	.align		4
.L_513:
        /*0b64*/ 	.byte	0x04, 0x11
        /*0b66*/ 	.short	(.L_515 - .L_514)
	.align		4
.L_514:
        /*0b68*/ 	.word	index@($__internal_161_$__cuda_sm70_shflsync_up)
        /*0b6c*/ 	.word	0x00000000


	//----- nvinfo : EIATTR_FRAME_SIZE
	.align		4
.L_515:
        /*0b70*/ 	.byte	0x04, 0x11
        /*0b72*/ 	.short	(.L_517 - .L_516)
	.align		4
.L_516:
        /*0b74*/ 	.word	index@($__internal_160_$__cuda_sm70_shflsync_idx_p)
        /*0b78*/ 	.word	0x00000000


	//----- nvinfo : EIATTR_FRAME_SIZE
	.align		4
.L_517:
        /*0b7c*/ 	.byte	0x04, 0x11
        /*0b7e*/ 	.short	(.L_519 - .L_518)
	.align		4
.L_518:
        /*0b80*/ 	.word	index@($__internal_159_$__cuda_sm70_shflsync_down)
        /*0b84*/ 	.word	0x00000000


	//----- nvinfo : EIATTR_FRAME_SIZE
	.align		4
.L_519:
        /*0b88*/ 	.byte	0x04, 0x11
        /*0b8a*/ 	.short	(.L_521 - .L_520)
	.align		4
.L_520:
        /*0b8c*/ 	.word	index@(_Z25selective_scan_bwd_kernelI32Selective_Scan_bwd_kernel_traitsILi64ELi16ELb1ELb0ELb1ELb0ELb1EN3c104HalfENS1_7complexIfEEEEv12SSMParamsBwd)
        /*0b90*/ 	.word	0x00000000


	//----- nvinfo : EIATTR_REGCOUNT
	.align		4
.L_521:
        /*0b94*/ 	.byte	0x04, 0x2f
        /*0b96*/ 	.short	(.L_523 - .L_522)
	.align		4
.L_522:
        /*0b98*/ 	.word	index@(_Z25selective_scan_bwd_kernelI32Selective_Scan_bwd_kernel_traitsILi64ELi16ELb1ELb0ELb1ELb0ELb0EN3c104HalfENS1_7complexIfEEEEv12SSMParamsBwd)
        /*0b9c*/ 	.word	0x000000fc


	//----- nvinfo : EIATTR_FRAME_SIZE
	.align		4
.L_523:
        /*0ba0*/ 	.byte	0x04, 0x11
        /*0ba2*/ 	.short	(.L_525 - .L_524)
	.align		4
.L_524:
        /*0ba4*/ 	.word	index@($__internal_158_$__cuda_sm70_shflsync_up)
        /*0ba8*/ 	.word	0x00000000


	//----- nvinfo : EIATTR_FRAME_SIZE
	.align		4
.L_525:
        /*0bac*/ 	.byte	0x04, 0x11
        /*0bae*/ 	.short	(.L_527 - .L_526)
	.align		4
.L_526:
        /*0bb0*/ 	.word	index@($__internal_157_$__cuda_sm70_shflsync_idx_p)
        /*0bb4*/ 	.word	0x00000000


	//----- nvinfo : EIATTR_FRAME_SIZE
	.align		4
.L_527:
        /*0bb8*/ 	.byte	0x04, 0x11
        /*0bba*/ 	.short	(.L_529 - .L_528)
	.align		4
.L_528:
        /*0bbc*/ 	.word	index@($__internal_156_$__cuda_sm70_shflsync_down)
        /*0bc0*/ 	.word	0x00000000


	//----- nvinfo : EIATTR_FRAME_SIZE
	.align		4
.L_529:
        /*0bc4*/ 	.byte	0x04, 0x11
        /*0bc6*/ 	.short	(.L_531 - .L_530)
	.align		4
.L_530:
        /*0bc8*/ 	.word	index@(_Z25selective_scan_bwd_kernelI32Selective_Scan_bwd_kernel_traitsILi64ELi16ELb1ELb0ELb1ELb0ELb0EN3c104HalfENS1_7complexIfEEEEv12SSMParamsBwd)
        /*0bcc*/ 	.word	0x00000000


	//----- nvinfo : EIATTR_REGCOUNT
	.align		4
.L_531:
        /*0bd0*/ 	.byte	0x04, 0x2f
        /*0bd2*/ 	.short	(.L_533 - .L_532)
	.align		4
.L_532:
        /*0bd4*/ 	.word	index@(_Z25selective_scan_bwd_kernelI32Selective_Scan_bwd_kernel_traitsILi64ELi16ELb1ELb0ELb0ELb1ELb1EN3c104HalfENS1_7complexIfEEEEv12SSMParamsBwd)
        /*0bd8*/ 	.word	0x000000e7


	//----- nvinfo : EIATTR_FRAME_SIZE
	.align		4
.L_533:
        /*0bdc*/ 	.byte	0x04, 0x11
        /*0bde*/ 	.short	(.L_535 - .L_534)
	.align		4
.L_534:
        /*0be0*/ 	.word	index@($__internal_155_$__cuda_sm70_shflsync_up)
        /*0be4*/ 	.word	0x00000000


	//----- nvinfo : EIATTR_FRAME_SIZE
	.align		4
.L_535:
        /*0be8*/ 	.byte	0x04, 0x11
        /*0bea*/ 	.short	(.L_537 - .L_536)
	.align		4
.L_536:
        /*0bec*/ 	.word	index@($__internal_154_$__cuda_sm70_shflsync_idx_p)
        /*0bf0*/ 	.word	0x00000000


	//----- nvinfo : EIATTR_FRAME_SIZE
	.align		4
.L_537:
        /*0bf4*/ 	.byte	0x04, 0x11
        /*0bf6*/ 	.short	(.L_539 - .L_538)
	.align		4
.L_538:
        /*0bf8*/ 	.word	index@($__internal_153_$__cuda_sm70_shflsync_down)
        /*0bfc*/ 	.word	0x00000000


	//----- nvinfo : EIATTR_FRAME_SIZE
	.align		4
.L_539:
        /*0c00*/ 	.byte	0x04, 0x11
        /*0c02*/ 	.short	(.L_541 - .L_540)
	.align		4
.L_540:
        /*0c04*/ 	.word	index@(_Z25selective_scan_bwd_kernelI32Selective_Scan_bwd_kernel_traitsILi64ELi16ELb1ELb0ELb0ELb1ELb1EN3c104HalfENS1_7complexIfEEEEv12SSMParamsBwd)
        /*0c08*/ 	.word	0x00000000


	//----- nvinfo : EIATTR_REGCOUNT
	.align		4
.L_541:
        /*0c0c*/ 	.byte	0x04, 0x2f
        /*0c0e*/ 	.short	(.L_543 - .L_542)
	.align		4
.L_542:
        /*0c10*/ 	.word	index@(_Z25selective_scan_bwd_kernelI32Selective_Scan_bwd_kernel_traitsILi64ELi16ELb1ELb0ELb0ELb1ELb0EN3c104HalfENS1_7complexIfEEEEv12SSMParamsBwd)
        /*0c14*/ 	.word	0x000000e6


	//----- nvinfo : EIATTR_FRAME_SIZE
	.align		4
.L_543:
        /*0c18*/ 	.byte	0x04, 0x11
        /*0c1a*/ 	.short	(.L_545 - .L_544)
	.align		4
.L_544:
        /*0c1c*/ 	.word	index@($__internal_152_$__cuda_sm70_shflsync_up)
        /*0c20*/ 	.word	0x00000000


	//----- nvinfo : EIATTR_FRAME_SIZE
	.align		4
.L_545:
        /*0c24*/ 	.byte	0x04, 0x11
        /*0c26*/ 	.short	(.L_547 - .L_546)
	.align		4
.L_546:
        /*0c28*/ 	.word	index@($__internal_151_$__cuda_sm70_shflsync_idx_p)
        /*0c2c*/ 	.word	0x00000000


	//----- nvinfo : EIATTR_FRAME_SIZE
	.align		4
.L_547:
        /*0c30*/ 	.byte	0x04, 0x11
        /*0c32*/ 	.short	(.L_549 - .L_548)
	.align		4
.L_548:
        /*0c34*/ 	.word	index@($__internal_150_$__cuda_sm70_shflsync_down)
        /*0c38*/ 	.word	0x00000000


	//----- nvinfo : EIATTR_FRAME_SIZE
	.align		4
.L_549:
        /*0c3c*/ 	.byte	0x04, 0x11
        /*0c3e*/ 	.short	(.L_551 - .L_550)
	.align		4
.L_550:
        /*0c40*/ 	.word	index@(_Z25selective_scan_bwd_kernelI32Selective_Scan_bwd_kernel_traitsILi64ELi16ELb1ELb0ELb0ELb1ELb0EN3c104HalfENS1_7complexIfEEEEv12SSMParamsBwd)
        /*0c44*/ 	.word	0x00000000


	//----- nvinfo : EIATTR_REGCOUNT
	.align		4
.L_551:
        /*0c48*/ 	.byte	0x04, 0x2f
        /*0c4a*/ 	.short	(.L_553 - .L_552)
	.align		4
.L_552:
        /*0c4c*/ 	.word	index@(_Z25selective_scan_bwd_kernelI32Selective_Scan_bwd_kernel_traitsILi64ELi16ELb1ELb0ELb0ELb0ELb1EN3c104HalfENS1_7complexIfEEEEv12SSMParamsBwd)
        /*0c50*/ 	.word	0x000000e8


	//----- nvinfo : EIATTR_FRAME_SIZE
	.align		4
.L_553:
        /*0c54*/ 	.byte	0x04, 0x11
        /*0c56*/ 	.short	(.L_555 - .L_554)
	.align		4
.L_554:
        /*0c58*/ 	.word	index@($__internal_149_$__cuda_sm70_shflsync_up)
        /*0c5c*/ 	.word	0x00000000


	//----- nvinfo : EIATTR_FRAME_SIZE
	.align		4
.L_555:
        /*0c60*/ 	.byte	0x04, 0x11
        /*0c62*/ 	.short	(.L_557 - .L_556)
	.align		4
.L_556:
        /*0c64*/ 	.word	index@($__internal_148_$__cuda_sm70_shflsync_idx_p)
        /*0c68*/ 	.word	0x00000000


	//----- nvinfo : EIATTR_FRAME_SIZE
	.align		4
.L_557:
        /*0c6c*/ 	.byte	0x04, 0x11
        /*0c6e*/ 	.short	(.L_559 - .L_558)
	.align		4
.L_558:
        /*0c70*/ 	.word	index@($__internal_147_$__cuda_sm70_shflsync_down)
        /*0c74*/ 	.word	0x00000000


	//----- nvinfo : EIATTR_FRAME_SIZE
	.align		4
.L_559:
        /*0c78*/ 	.byte	0x04, 0x11
        /*0c7a*/ 	.short	(.L_561 - .L_560)
	.align		4
.L_560:
        /*0c7c*/ 	.word	index@(_Z25selective_scan_bwd_kernelI32Selective_Scan_bwd_kernel_traitsILi64ELi16ELb1ELb0ELb0ELb0ELb1EN3c104HalfENS1_7complexIfEEEEv12SSMParamsBwd)
        /*0c80*/ 	.word	0x00000000


	//----- nvinfo : EIATTR_REGCOUNT
	.align		4
.L_561:
        /*0c84*/ 	.byte	0x04, 0x2f
        /*0c86*/ 	.short	(.L_563 - .L_562)
	.align		4
.L_562:
        /*0c88*/ 	.word	index@(_Z25selective_scan_bwd_kernelI32Selective_Scan_bwd_kernel_traitsILi64ELi16ELb1ELb0ELb0ELb0ELb0EN3c104HalfENS1_7complexIfEEEEv12SSMParamsBwd)
        /*0c8c*/ 	.word	0x000000e7


	//----- nvinfo : EIATTR_FRAME_SIZE
	.align		4
.L_563:
        /*0c90*/ 	.byte	0x04, 0x11
        /*0c92*/ 	.short	(.L_565 - .L_564)
	.align		4
.L_564:
        /*0c94*/ 	.word	index@($__internal_146_$__cuda_sm70_shflsync_up)
        /*0c98*/ 	.word	0x00000000


	//----- nvinfo : EIATTR_FRAME_SIZE
	.align		4
.L_565:
        /*0c9c*/ 	.byte	0x04, 0x11
        /*0c9e*/ 	.short	(.L_567 - .L_566)
	.align		4
.L_566:
        /*0ca0*/ 	.word	index@($__internal_145_$__cuda_sm70_shflsync_idx_p)
        /*0ca4*/ 	.word	0x00000000


	//----- nvinfo : EIATTR_FRAME_SIZE
	.align		4
.L_567:
        /*0ca8*/ 	.byte	0x04, 0x11
        /*0caa*/ 	.short	(.L_569 - .L_568)
	.align		4
.L_568:
        /*0cac*/ 	.word	index@($__internal_144_$__cuda_sm70_shflsync_down)
        /*0cb0*/ 	.word	0x00000000


	//----- nvinfo : EIATTR_FRAME_SIZE
	.align		4
.L_569:
        /*0cb4*/ 	.byte	0x04, 0x11
        /*0cb6*/ 	.short	(.L_571 - .L_570)
	.align		4
.L_570:
        /*0cb8*/ 	.word	index@(_Z25selective_scan_bwd_kernelI32Selective_Scan_bwd_kernel_traitsILi64ELi16ELb1ELb0ELb0ELb0ELb0EN3c104HalfENS1_7complexIfEEEEv12SSMParamsBwd)
        /*0cbc*/ 	.word	0x00000000


	//----- nvinfo : EIATTR_REGCOUNT
	.align		4
.L_571:
        /*0cc0*/ 	.byte	0x04, 0x2f
        /*0cc2*/ 	.short	(.L_573 - .L_572)
	.align		4
.L_572:
        /*0cc4*/ 	.word	index@(_Z25selective_scan_bwd_kernelI32Selective_Scan_bwd_kernel_traitsILi64ELi16ELb0ELb1ELb1ELb1ELb1EN3c104HalfENS1_7complexIfEEEEv12SSMParamsBwd)
        /*0cc8*/ 	.word	0x000000ff


	//----- nvinfo : EIATTR_FRAME_SIZE
	.align		4
.L_573:
        /*0ccc*/ 	.byte	0x04, 0x11
        /*0cce*/ 	.short	(.L_575 - .L_574)
	.align		4
.L_574:
        /*0cd0*/ 	.word	index@($__internal_143_$__cuda_sm70_shflsync_up)
        /*0cd4*/ 	.word	0x00000000


	//----- nvinfo : EIATTR_FRAME_SIZE
	.align		4
.L_575:
        /*0cd8*/ 	.byte	0x04, 0x11
        /*0cda*/ 	.short	(.L_577 - .L_576)
	.align		4
.L_576:
        /*0cdc*/ 	.word	index@($__internal_142_$__cuda_sm70_shflsync_idx_p)
        /*0ce0*/ 	.word	0x00000000


	//----- nvinfo : EIATTR_FRAME_SIZE
	.align		4
.L_577:
        /*0ce4*/ 	.byte	0x04, 0x11
        /*0ce6*/ 	.short	(.L_579 - .L_578)
	.align		4
.L_578:
        /*0ce8*/ 	.word	index@($__internal_141_$__cuda_sm70_shflsync_down)
        /*0cec*/ 	.word	0x00000000


	//----- nvinfo : EIATTR_FRAME_SIZE
	.align		4
.L_579:
        /*0cf0*/ 	.byte	0x04, 0x11
        /*0cf2*/ 	.short	(.L_581 - .L_580)
	.align		4
.L_580:
        /*0cf4*/ 	.word	index@(_Z25selective_scan_bwd_kernelI32Selective_Scan_bwd_kernel_traitsILi64ELi16ELb0ELb1ELb1ELb1ELb1EN3c104HalfENS1_7complexIfEEEEv12SSMParamsBwd)
        /*0cf8*/ 	.word	0x00000020


	//----- nvinfo : EIATTR_REGCOUNT
	.align		4
.L_581:
        /*0cfc*/ 	.byte	0x04, 0x2f
        /*0cfe*/ 	.short	(.L_583 - .L_582)
	.align		4
.L_582:
        /*0d00*/ 	.word	index@(_Z25selective_scan_bwd_kernelI32Selective_Scan_bwd_kernel_traitsILi64ELi16ELb0ELb1ELb1ELb1ELb0EN3c104HalfENS1_7complexIfEEEEv12SSMParamsBwd)
        /*0d04*/ 	.word	0x000000ff


	//----- nvinfo : EIATTR_FRAME_SIZE
	.align		4
.L_583:
        /*0d08*/ 	.byte	0x04, 0x11
        /*0d0a*/ 	.short	(.L_585 - .L_584)
	.align		4
.L_584:
        /*0d0c*/ 	.word	index@($__internal_140_$__cuda_sm70_shflsync_up)
        /*0d10*/ 	.word	0x00000000


	//----- nvinfo : EIATTR_FRAME_SIZE
	.align		4
.L_585:
        /*0d14*/ 	.byte	0x04, 0x11
        /*0d16*/ 	.short	(.L_587 - .L_586)
	.align		4
.L_586:
        /*0d18*/ 	.word	index@($__internal_139_$__cuda_sm70_shflsync_idx_p)
        /*0d1c*/ 	.word	0x00000000


	//----- nvinfo : EIATTR_FRAME_SIZE
	.align		4
.L_587:
        /*0d20*/ 	.byte	0x04, 0x11
        /*0d22*/ 	.short	(.L_589 - .L_588)
	.align		4
.L_588:
        /*0d24*/ 	.word	index@($__internal_138_$__cuda_sm70_shflsync_down)
        /*0d28*/ 	.word	0x00000000


	//----- nvinfo : EIATTR_FRAME_SIZE
	.align		4
.L_589:
        /*0d2c*/ 	.byte	0x04, 0x11
        /*0d2e*/ 	.short	(.L_591 - .L_590)
	.align		4
.L_590:
        /*0d30*/ 	.word	index@(_Z25selective_scan_bwd_kernelI32Selective_Scan_bwd_kernel_traitsILi64ELi16ELb0ELb1ELb1ELb1ELb0EN3c104HalfENS1_7complexIfEEEEv12SSMParamsBwd)
        /*0d34*/ 	.word	0x00000018


	//----- nvinfo : EIATTR_REGCOUNT
	.align		4
.L_591:
        /*0d38*/ 	.byte	0x04, 0x2f
        /*0d3a*/ 	.short	(.L_593 - .L_592)
	.align		4
.L_592:
        /*0d3c*/ 	.word	index@(_Z25selective_scan_bwd_kernelI32Selective_Scan_bwd_kernel_traitsILi64ELi16ELb0ELb1ELb1ELb0ELb1EN3c104HalfENS1_7complexIfEEEEv12SSMParamsBwd)
        /*0d40*/ 	.word	0x000000ff


	//----- nvinfo : EIATTR_FRAME_SIZE
	.align		4
.L_593:
        /*0d44*/ 	.byte	0x04, 0x11
        /*0d46*/ 	.short	(.L_595 - .L_594)
	.align		4
.L_594:
        /*0d48*/ 	.word	index@($__internal_137_$__cuda_sm70_shflsync_up)
        /*0d4c*/ 	.word	0x00000000


	//----- nvinfo : EIATTR_FRAME_SIZE
	.align		4
.L_595:
        /*0d50*/ 	.byte	0x04, 0x11
        /*0d52*/ 	.short	(.L_597 - .L_596)
	.align		4
.L_596:
        /*0d54*/ 	.word	index@($__internal_136_$__cuda_sm70_shflsync_idx_p)
        /*0d58*/ 	.word	0x00000000


	//----- nvinfo : EIATTR_FRAME_SIZE
	.align		4
.L_597:
        /*0d5c*/ 	.byte	0x04, 0x11
        /*0d5e*/ 	.short	(.L_599 - .L_598)
	.align		4
.L_598:
        /*0d60*/ 	.word	index@($__internal_135_$__cuda_sm70_shflsync_down)
        /*0d64*/ 	.word	0x00000000


	//----- nvinfo : EIATTR_FRAME_SIZE
	.align		4
.L_599:
        /*0d68*/ 	.byte	0x04, 0x11
        /*0d6a*/ 	.short	(.L_601 - .L_600)
	.align		4
.L_600:
        /*0d6c*/ 	.word	index@(_Z25selective_scan_bwd_kernelI32Selective_Scan_bwd_kernel_traitsILi64ELi16ELb0ELb1ELb1ELb0ELb1EN3c104HalfENS1_7complexIfEEEEv12SSMParamsBwd)
        /*0d70*/ 	.word	0x00000018


	//----- nvinfo : EIATTR_REGCOUNT
	.align		4
.L_601:
        /*0d74*/ 	.byte	0x04, 0x2f
        /*0d76*/ 	.short	(.L_603 - .L_602)
	.align		4
.L_602:
        /*0d78*/ 	.word	index@(_Z25selective_scan_bwd_kernelI32Selective_Scan_bwd_kernel_traitsILi64ELi16ELb0ELb1ELb1ELb0ELb0EN3c104HalfENS1_7complexIfEEEEv12SSMParamsBwd)
        /*0d7c*/ 	.word	0x000000ff


	//----- nvinfo : EIATTR_FRAME_SIZE
	.align		4
.L_603:
        /*0d80*/ 	.byte	0x04, 0x11
        /*0d82*/ 	.short	(.L_605 - .L_604)
	.align		4
.L_604:
        /*0d84*/ 	.word	index@($__internal_134_$__cuda_sm70_shflsync_up)
        /*0d88*/ 	.word	0x00000000


	//----- nvinfo : EIATTR_FRAME_SIZE
	.align		4
.L_605:
        /*0d8c*/ 	.byte	0x04, 0x11
        /*0d8e*/ 	.short	(.L_607 - .L_606)
	.align		4
.L_606:
        /*0d90*/ 	.word	index@($__internal_133_$__cuda_sm70_shflsync_idx_p)
        /*0d94*/ 	.word	0x00000000


	//----- nvinfo : EIATTR_FRAME_SIZE
	.align		4
.L_607:
        /*0d98*/ 	.byte	0x04, 0x11
        /*0d9a*/ 	.short	(.L_609 - .L_608)
	.align		4
.L_608:
        /*0d9c*/ 	.word	index@($__internal_132_$__cuda_sm70_shflsync_down)
        /*0da0*/ 	.word	0x00000000


	//----- nvinfo : EIATTR_FRAME_SIZE
	.align		4
.L_609:
        /*0da4*/ 	.byte	0x04, 0x11
        /*0da6*/ 	.short	(.L_611 - .L_610)
	.align		4
.L_610:
        /*0da8*/ 	.word	index@(_Z25selective_scan_bwd_kernelI32Selective_Scan_bwd_kernel_traitsILi64ELi16ELb0ELb1ELb1ELb0ELb0EN3c104HalfENS1_7complexIfEEEEv12SSMParamsBwd)
        /*0dac*/ 	.word	0x00000008


	//----- nvinfo : EIATTR_REGCOUNT
	.align		4
.L_611:
        /*0db0*/ 	.byte	0x04, 0x2f
        /*0db2*/ 	.short	(.L_613 - .L_612)
	.align		4
.L_612:
        /*0db4*/ 	.word	index@(_Z25selective_scan_bwd_kernelI32Selective_Scan_bwd_kernel_traitsILi64ELi16ELb0ELb1ELb0ELb1ELb1EN3c104HalfENS1_7complexIfEEEEv12SSMParamsBwd)
        /*0db8*/ 	.word	0x000000ff


	//----- nvinfo : EIATTR_FRAME_SIZE
	.align		4
.L_613:
        /*0dbc*/ 	.byte	0x04, 0x11
        /*0dbe*/ 	.short	(.L_615 - .L_614)
	.align		4
.L_614:
        /*0dc0*/ 	.word	index@($__internal_131_$__cuda_sm70_shflsync_up)
        /*0dc4*/ 	.word	0x00000000


	//----- nvinfo : EIATTR_FRAME_SIZE
	.align		4
.L_615:
        /*0dc8*/ 	.byte	0x04, 0x11
        /*0dca*/ 	.short	(.L_617 - .L_616)
	.align		4
.L_616:
        /*0dcc*/ 	.word	index@($__internal_130_$__cuda_sm70_shflsync_idx_p)
        /*0dd0*/ 	.word	0x00000000


	//----- nvinfo : EIATTR_FRAME_SIZE
	.align		4
.L_617:
        /*0dd4*/ 	.byte	0x04, 0x11
        /*0dd6*/ 	.short	(.L_619 - .L_618)
	.align		4
.L_618:
        /*0dd8*/ 	.word	index@($__internal_129_$__cuda_sm70_shflsync_down)
        /*0ddc*/ 	.word	0x00000000


	//----- nvinfo : EIATTR_FRAME_SIZE
	.align		4
.L_619:
        /*0de0*/ 	.byte	0x04, 0x11
        /*0de2*/ 	.short	(.L_621 - .L_620)
	.align		4
.L_620:
        /*0de4*/ 	.word	index@(_Z25selective_scan_bwd_kernelI32Selective_Scan_bwd_kernel_traitsILi64ELi16ELb0ELb1ELb0ELb1ELb1EN3c104HalfENS1_7complexIfEEEEv12SSMParamsBwd)
        /*0de8*/ 	.word	0x00000020


	//----- nvinfo : EIATTR_REGCOUNT
	.align		4
.L_621:
        /*0dec*/ 	.byte	0x04, 0x2f
        /*0dee*/ 	.short	(.L_623 - .L_622)
	.align		4
.L_622:
        /*0df0*/ 	.word	index@(_Z25selective_scan_bwd_kernelI32Selective_Scan_bwd_kernel_traitsILi64ELi16ELb0ELb1ELb0ELb1ELb0EN3c104HalfENS1_7complexIfEEEEv12SSMParamsBwd)
        /*0df4*/ 	.word	0x000000ff


	//----- nvinfo : EIATTR_FRAME_SIZE
	.align		4
.L_623:
        /*0df8*/ 	.byte	0x04, 0x11
        /*0dfa*/ 	.short	(.L_625 - .L_624)
	.align		4
.L_624:
        /*0dfc*/ 	.word	index@($__internal_128_$__cuda_sm70_shflsync_up)
        /*0e00*/ 	.word	0x00000000


	//----- nvinfo : EIATTR_FRAME_SIZE
	.align		4
.L_625:
        /*0e04*/ 	.byte	0x04, 0x11
        /*0e06*/ 	.short	(.L_627 - .L_626)
	.align		4
.L_626:
        /*0e08*/ 	.word	index@($__internal_127_$__cuda_sm70_shflsync_idx_p)
        /*0e0c*/ 	.word	0x00000000


	//----- nvinfo : EIATTR_FRAME_SIZE
	.align		4
.L_627:
        /*0e10*/ 	.byte	0x04, 0x11
        /*0e12*/ 	.short	(.L_629 - .L_628)
	.align		4
.L_628:
        /*0e14*/ 	.word	index@($__internal_126_$__cuda_sm70_shflsync_down)
        /*0e18*/ 	.word	0x00000000


	//----- nvinfo : EIATTR_FRAME_SIZE
	.align		4
.L_629:
        /*0e1c*/ 	.byte	0x04, 0x11
        /*0e1e*/ 	.short	(.L_631 - .L_630)
	.align		4
.L_630:
        /*0e20*/ 	.word	index@(_Z25selective_scan_bwd_kernelI32Selective_Scan_bwd_kernel_traitsILi64ELi16ELb0ELb1ELb0ELb1ELb0EN3c104HalfENS1_7complexIfEEEEv12SSMParamsBwd)
        /*0e24*/ 	.word	0x00000018


	//----- nvinfo : EIATTR_REGCOUNT
	.align		4
.L_631:
        /*0e28*/ 	.byte	0x04, 0x2f
        /*0e2a*/ 	.short	(.L_633 - .L_632)
	.align		4
.L_632:
        /*0e2c*/ 	.word	index@(_Z25selective_scan_bwd_kernelI32Selective_Scan_bwd_kernel_traitsILi64ELi16ELb0ELb1ELb0ELb0ELb1EN3c104HalfENS1_7complexIfEEEEv12SSMParamsBwd)
        /*0e30*/ 	.word	0x000000ff


	//----- nvinfo : EIATTR_FRAME_SIZE
	.align		4
.L_633:
        /*0e34*/ 	.byte	0x04, 0x11
        /*0e36*/ 	.short	(.L_635 - .L_634)
	.align		4
.L_634:
        /*0e38*/ 	.word	index@($__internal_125_$__cuda_sm70_shflsync_up)
        /*0e3c*/ 	.word	0x00000000


	//----- nvinfo : EIATTR_FRAME_SIZE
	.align		4
.L_635:
        /*0e40*/ 	.byte	0x04, 0x11
        /*0e42*/ 	.short	(.L_637 - .L_636)
	.align		4
.L_636:
        /*0e44*/ 	.word	index@($__internal_124_$__cuda_sm70_shflsync_idx_p)
        /*0e48*/ 	.word	0x00000000


	//----- nvinfo : EIATTR_FRAME_SIZE
	.align		4
.L_637:
        /*0e4c*/ 	.byte	0x04, 0x11
        /*0e4e*/ 	.short	(.L_639 - .L_638)
	.align		4
.L_638:
        /*0e50*/ 	.word	index@($__internal_123_$__cuda_sm70_shflsync_down)
        /*0e54*/ 	.word	0x00000000


	//----- nvinfo : EIATTR_FRAME_SIZE
	.align		4
.L_639:
        /*0e58*/ 	.byte	0x04, 0x11
        /*0e5a*/ 	.short	(.L_641 - .L_640)
	.align		4
.L_640:
        /*0e5c*/ 	.word	index@(_Z25selective_scan_bwd_kernelI32Selective_Scan_bwd_kernel_traitsILi64ELi16ELb0ELb1ELb0ELb0ELb1EN3c104HalfENS1_7complexIfEEEEv12SSMParamsBwd)
        /*0e60*/ 	.word	0x00000018


	//----- nvinfo : EIATTR_REGCOUNT
	.align		4
.L_641:
        /*0e64*/ 	.byte	0x04, 0x2f
        /*0e66*/ 	.short	(.L_643 - .L_642)
	.align		4
.L_642:
        /*0e68*/ 	.word	index@(_Z25selective_scan_bwd_kernelI32Selective_Scan_bwd_kernel_traitsILi64ELi16ELb0ELb1ELb0ELb0ELb0EN3c104HalfENS1_7complexIfEEEEv12SSMParamsBwd)
        /*0e6c*/ 	.word	0x000000ff


	//----- nvinfo : EIATTR_FRAME_SIZE
	.align		4
.L_643:
        /*0e70*/ 	.byte	0x04, 0x11
        /*0e72*/ 	.short	(.L_645 - .L_644)
	.align		4
.L_644:
        /*0e74*/ 	.word	index@($__internal_122_$__cuda_sm70_shflsync_up)
        /*0e78*/ 	.word	0x00000000


	//----- nvinfo : EIATTR_FRAME_SIZE
	.align		4
.L_645:
        /*0e7c*/ 	.byte	0x04, 0x11
        /*0e7e*/ 	.short	(.L_647 - .L_646)
	.align		4
.L_646:
        /*0e80*/ 	.word	index@($__internal_121_$__cuda_sm70_shflsync_idx_p)
        /*0e84*/ 	.word	0x00000000


	//----- nvinfo : EIATTR_FRAME_SIZE
	.align		4
.L_647:
        /*0e88*/ 	.byte	0x04, 0x11
        /*0e8a*/ 	.short	(.L_649 - .L_648)
	.align		4
.L_648:
        /*0e8c*/ 	.word	index@($__internal_120_$__cuda_sm70_shflsync_down)
        /*0e90*/ 	.word	0x00000000


	//----- nvinfo : EIATTR_FRAME_SIZE
	.align		4
.L_649:
        /*0e94*/ 	.byte	0x04, 0x11
        /*0e96*/ 	.short	(.L_651 - .L_650)
	.align		4
.L_650:
        /*0e98*/ 	.word	index@(_Z25selective_scan_bwd_kernelI32Selective_Scan_bwd_kernel_traitsILi64ELi16ELb0ELb1ELb0ELb0ELb0EN3c104HalfENS1_7complexIfEEEEv12SSMParamsBwd)
        /*0e9c*/ 	.word	0x00000008


	//----- nvinfo : EIATTR_REGCOUNT
	.align		4
.L_651:
        /*0ea0*/ 	.byte	0x04, 0x2f
        /*0ea2*/ 	.short	(.L_653 - .L_652)
	.align		4
.L_652:
        /*0ea4*/ 	.word	index@(_Z25selective_scan_bwd_kernelI32Selective_Scan_bwd_kernel_traitsILi64ELi16ELb0ELb0ELb1ELb1ELb1EN3c104HalfENS1_7complexIfEEEEv12SSMParamsBwd)
        /*0ea8*/ 	.word	0x000000ff


	//----- nvinfo : EIATTR_FRAME_SIZE
	.align		4
.L_653:
        /*0eac*/ 	.byte	0x04, 0x11
        /*0eae*/ 	.short	(.L_655 - .L_654)
	.align		4
.L_654:
        /*0eb0*/ 	.word	index@($__internal_119_$__cuda_sm70_shflsync_up)
        /*0eb4*/ 	.word	0x00000000


	//----- nvinfo : EIATTR_FRAME_SIZE
	.align		4
.L_655:
        /*0eb8*/ 	.byte	0x04, 0x11
        /*0eba*/ 	.short	(.L_657 - .L_656)
	.align		4
.L_656:
        /*0ebc*/ 	.word	index@($__internal_118_$__cuda_sm70_shflsync_idx_p)
        /*0ec0*/ 	.word	0x00000000


	//----- nvinfo : EIATTR_FRAME_SIZE
	.align		4
.L_657:
        /*0ec4*/ 	.byte	0x04, 0x11
        /*0ec6*/ 	.short	(.L_659 - .L_658)
	.align		4
.L_658:
        /*0ec8*/ 	.word	index@($__internal_117_$__cuda_sm70_shflsync_down)
        /*0ecc*/ 	.word	0x00000000


	//----- nvinfo : EIATTR_FRAME_SIZE
	.align		4
.L_659:
        /*0ed0*/ 	.byte	0x04, 0x11
        /*0ed2*/ 	.short	(.L_661 - .L_660)
	.align		4
.L_660:
        /*0ed4*/ 	.word	index@(_Z25selective_scan_bwd_kernelI32Selective_Scan_bwd_kernel_traitsILi64ELi16ELb0ELb0ELb1ELb1ELb1EN3c104HalfENS1_7complexIfEEEEv12SSMParamsBwd)
        /*0ed8*/ 	.word	0x00000018


	//----- nvinfo : EIATTR_REGCOUNT
	.align		4
.L_661:
        /*0edc*/ 	.byte	0x04, 0x2f
        /*0ede*/ 	.short	(.L_663 - .L_662)
	.align		4
.L_662:
        /*0ee0*/ 	.word	index@(_Z25selective_scan_bwd_kernelI32Selective_Scan_bwd_kernel_traitsILi64ELi16ELb0ELb0ELb1ELb1ELb0EN3c104HalfENS1_7complexIfEEEEv12SSMParamsBwd)
        /*0ee4*/ 	.word	0x000000ff


	//----- nvinfo : EIATTR_FRAME_SIZE
	.align		4
.L_663:
        /*0ee8*/ 	.byte	0x04, 0x11
        /*0eea*/ 	.short	(.L_665 - .L_664)
	.align		4
.L_664:
        /*0eec*/ 	.word	index@($__internal_116_$__cuda_sm70_shflsync_up)
        /*0ef0*/ 	.word	0x00000000


	//----- nvinfo : EIATTR_FRAME_SIZE
	.align		4
.L_665:
        /*0ef4*/ 	.byte	0x04, 0x11
        /*0ef6*/ 	.short	(.L_667 - .L_666)
	.align		4
.L_666:
        /*0ef8*/ 	.word	index@($__internal_115_$__cuda_sm70_shflsync_idx_p)
        /*0efc*/ 	.word	0x00000000


	//----- nvinfo : EIATTR_FRAME_SIZE
	.align		4
.L_667:
        /*0f00*/ 	.byte	0x04, 0x11
        /*0f02*/ 	.short	(.L_669 - .L_668)
	.align		4
.L_668:
        /*0f04*/ 	.word	index@($__internal_114_$__cuda_sm70_shflsync_down)
        /*0f08*/ 	.word	0x00000000


	//----- nvinfo : EIATTR_FRAME_SIZE
	.align		4
.L_669:
        /*0f0c*/ 	.byte	0x04, 0x11
        /*0f0e*/ 	.short	(.L_671 - .L_670)
	.align		4
.L_670:
        /*0f10*/ 	.word	index@(_Z25selective_scan_bwd_kernelI32Selective_Scan_bwd_kernel_traitsILi64ELi16ELb0ELb0ELb1ELb1ELb0EN3c104HalfENS1_7complexIfEEEEv12SSMParamsBwd)
        /*0f14*/ 	.word	0x00000010


	//----- nvinfo : EIATTR_REGCOUNT
	.align		4
.L_671:
        /*0f18*/ 	.byte	0x04, 0x2f
        /*0f1a*/ 	.short	(.L_673 - .L_672)
	.align		4
.L_672:
        /*0f1c*/ 	.word	index@(_Z25selective_scan_bwd_kernelI32Selective_Scan_bwd_kernel_traitsILi64ELi16ELb0ELb0ELb1ELb0ELb1EN3c104HalfENS1_7complexIfEEEEv12SSMParamsBwd)
        /*0f20*/ 	.word	0x000000ff


	//----- nvinfo : EIATTR_FRAME_SIZE
	.align		4
.L_673:
        /*0f24*/ 	.byte	0x04, 0x11
        /*0f26*/ 	.short	(.L_675 - .L_674)
	.align		4
.L_674:
        /*0f28*/ 	.word	index@($__internal_113_$__cuda_sm70_shflsync_up)
        /*0f2c*/ 	.word	0x00000000


	//----- nvinfo : EIATTR_FRAME_SIZE
	.align		4
.L_675:
        /*0f30*/ 	.byte	0x04, 0x11
        /*0f32*/ 	.short	(.L_677 - .L_676)
	.align		4
.L_676:
        /*0f34*/ 	.word	index@($__internal_112_$__cuda_sm70_shflsync_idx_p)
        /*0f38*/ 	.word	0x00000000


	//----- nvinfo : EIATTR_FRAME_SIZE
	.align		4
.L_677:
        /*0f3c*/ 	.byte	0x04, 0x11
        /*0f3e*/ 	.short	(.L_679 - .L_678)
	.align		4
.L_678:
        /*0f40*/ 	.word	index@($__internal_111_$__cuda_sm70_shflsync_down)
        /*0f44*/ 	.word	0x00000000


	//----- nvinfo : EIATTR_FRAME_SIZE
	.align		4
.L_679:
        /*0f48*/ 	.byte	0x04, 0x11
        /*0f4a*/ 	.short	(.L_681 - .L_680)
	.align		4
.L_680:
        /*0f4c*/ 	.word	index@(_Z25selective_scan_bwd_kernelI32Selective_Scan_bwd_kernel_traitsILi64ELi16ELb0ELb0ELb1ELb0ELb1EN3c104HalfENS1_7complexIfEEEEv12SSMParamsBwd)
        /*0f50*/ 	.word	0x00000010


	//----- nvinfo : EIATTR_REGCOUNT
	.align		4
.L_681:
        /*0f54*/ 	.byte	0x04, 0x2f
        /*0f56*/ 	.short	(.L_683 - .L_682)
	.align		4
.L_682:
        /*0f58*/ 	.word	index@(_Z25selective_scan_bwd_kernelI32Selective_Scan_bwd_kernel_traitsILi64ELi16ELb0ELb0ELb1ELb0ELb0EN3c104HalfENS1_7complexIfEEEEv12SSMParamsBwd)
        /*0f5c*/ 	.word	0x000000ff


	//----- nvinfo : EIATTR_FRAME_SIZE
	.align		4
.L_683:
        /*0f60*/ 	.byte	0x04, 0x11
        /*0f62*/ 	.short	(.L_685 - .L_684)
	.align		4
.L_684:
        /*0f64*/ 	.word	index@($__internal_110_$__cuda_sm70_shflsync_up)
        /*0f68*/ 	.word	0x00000000


	//----- nvinfo : EIATTR_FRAME_SIZE
	.align		4
.L_685:
        /*0f6c*/ 	.byte	0x04, 0x11
        /*0f6e*/ 	.short	(.L_687 - .L_686)
	.align		4
.L_686:
        /*0f70*/ 	.word	index@($__internal_109_$__cuda_sm70_shflsync_idx_p)
        /*0f74*/ 	.word	0x00000000


	//----- nvinfo : EIATTR_FRAME_SIZE
	.align		4
.L_687:
        /*0f78*/ 	.byte	0x04, 0x11
        /*0f7a*/ 	.short	(.L_689 - .L_688)
	.align		4
.L_688:
        /*0f7c*/ 	.word	index@($__internal_108_$__cuda_sm70_shflsync_down)
        /*0f80*/ 	.word	0x00000000


	//----- nvinfo : EIATTR_FRAME_SIZE
	.align		4
.L_689:
        /*0f84*/ 	.byte	0x04, 0x11
        /*0f86*/ 	.short	(.L_691 - .L_690)
	.align		4
.L_690:
        /*0f88*/ 	.word	index@(_Z25selective_scan_bwd_kernelI32Selective_Scan_bwd_kernel_traitsILi64ELi16ELb0ELb0ELb1ELb0ELb0EN3c104HalfENS1_7complexIfEEEEv12SSMParamsBwd)
        /*0f8c*/ 	.word	0x00000008


	//----- nvinfo : EIATTR_REGCOUNT
	.align		4
.L_691:
        /*0f90*/ 	.byte	0x04, 0x2f
        /*0f92*/ 	.short	(.L_693 - .L_692)
	.align		4
.L_692:
        /*0f94*/ 	.word	index@(_Z25selective_scan_bwd_kernelI32Selective_Scan_bwd_kernel_traitsILi64ELi16ELb0ELb0ELb0ELb1ELb1EN3c104HalfENS1_7complexIfEEEEv12SSMParamsBwd)
        /*0f98*/ 	.word	0x000000ff


	//----- nvinfo : EIATTR_FRAME_SIZE
	.align		4
.L_693:
        /*0f9c*/ 	.byte	0x04, 0x11
        /*0f9e*/ 	.short	(.L_695 - .L_694)
	.align		4
.L_694:
        /*0fa0*/ 	.word	index@($__internal_107_$__cuda_sm70_shflsync_up)
        /*0fa4*/ 	.word	0x00000000


	//----- nvinfo : EIATTR_FRAME_SIZE
	.align		4
.L_695:
        /*0fa8*/ 	.byte	0x04, 0x11
        /*0faa*/ 	.short	(.L_697 - .L_696)
	.align		4
.L_696:
        /*0fac*/ 	.word	index@($__internal_106_$__cuda_sm70_shflsync_idx_p)
        /*0fb0*/ 	.word	0x00000000


	//----- nvinfo : EIATTR_FRAME_SIZE
	.align		4
.L_697:
        /*0fb4*/ 	.byte	0x04, 0x11
        /*0fb6*/ 	.short	(.L_699 - .L_698)
	.align		4
.L_698:
        /*0fb8*/ 	.word	index@($__internal_105_$__cuda_sm70_shflsync_down)
        /*0fbc*/ 	.word	0x00000000


	//----- nvinfo : EIATTR_FRAME_SIZE
	.align		4
.L_699:
        /*0fc0*/ 	.byte	0x04, 0x11
        /*0fc2*/ 	.short	(.L_701 - .L_700)
	.align		4
.L_700:
        /*0fc4*/ 	.word	index@(_Z25selective_scan_bwd_kernelI32Selective_Scan_bwd_kernel_traitsILi64ELi16ELb0ELb0ELb0ELb1ELb1EN3c104HalfENS1_7complexIfEEEEv12SSMParamsBwd)
        /*0fc8*/ 	.word	0x00000000


	//----- nvinfo : EIATTR_REGCOUNT
	.align		4
.L_701:
        /*0fcc*/ 	.byte	0x04, 0x2f
        /*0fce*/ 	.short	(.L_703 - .L_702)
	.align		4
.L_702:
        /*0fd0*/ 	.word	index@(_Z25selective_scan_bwd_kernelI32Selective_Scan_bwd_kernel_traitsILi64ELi16ELb0ELb0ELb0ELb1ELb0EN3c104HalfENS1_7complexIfEEEEv12SSMParamsBwd)
        /*0fd4*/ 	.word	0x000000f9


	//----- nvinfo : EIATTR_FRAME_SIZE
	.align		4
.L_703:
        /*0fd8*/ 	.byte	0x04, 0x11
        /*0fda*/ 	.short	(.L_705 - .L_704)
	.align		4
.L_704:
        /*0fdc*/ 	.word	index@($__internal_104_$__cuda_sm70_shflsync_up)
        /*0fe0*/ 	.word	0x00000000


	//----- nvinfo : EIATTR_FRAME_SIZE
	.align		4
.L_705:
        /*0fe4*/ 	.byte	0x04, 0x11
        /*0fe6*/ 	.short	(.L_707 - .L_706)
	.align		4
.L_706:
        /*0fe8*/ 	.word	index@($__internal_103_$__cuda_sm70_shflsync_idx_p)
        /*0fec*/ 	.word	0x00000000


	//----- nvinfo : EIATTR_FRAME_SIZE
	.align		4
.L_707:
        /*0ff0*/ 	.byte	0x04, 0x11
        /*0ff2*/ 	.short	(.L_709 - .L_708)
	.align		4
.L_708:
        /*0ff4*/ 	.word	index@($__internal_102_$__cuda_sm70_shflsync_down)
        /*0ff8*/ 	.word	0x00000000


	//----- nvinfo : EIATTR_FRAME_SIZE
	.align		4
.L_709:
        /*0ffc*/ 	.byte	0x04, 0x11
        /*0ffe*/ 	.short	(.L_711 - .L_710)
	.align		4
.L_710:
        /*1000*/ 	.word	index@(_Z25selective_scan_bwd_kernelI32Selective_Scan_bwd_kernel_traitsILi64ELi16ELb0ELb0ELb0ELb1ELb0EN3c104HalfENS1_7complexIfEEEEv12SSMParamsBwd)
        /*1004*/ 	.word	0x00000000


	//----- nvinfo : EIATTR_REGCOUNT
	.align		4
.L_711:
        /*1008*/ 	.byte	0x04, 0x2f
        /*100a*/ 	.short	(.L_713 - .L_712)
	.align		4
.L_712:
        /*100c*/ 	.word	index@(_Z25selective_scan_bwd_kernelI32Selective_Scan_bwd_kernel_traitsILi64ELi16ELb0ELb0ELb0ELb0ELb1EN3c104HalfENS1_7complexIfEEEEv12SSMParamsBwd)
        /*1010*/ 	.word	0x000000fe


	//----- nvinfo : EIATTR_FRAME_SIZE
	.align		4
.L_713:
        /*1014*/ 	.byte	0x04, 0x11
        /*1016*/ 	.short	(.L_715 - .L_714)
	.align		4
.L_714:
        /*1018*/ 	.word	index@($__internal_101_$__cuda_sm70_shflsync_up)
        /*101c*/ 	.word	0x00000000


	//----- nvinfo : EIATTR_FRAME_SIZE
	.align		4
.L_715:
        /*1020*/ 	.byte	0x04, 0x11
        /*1022*/ 	.short	(.L_717 - .L_716)
	.align		4
.L_716:
        /*1024*/ 	.word	index@($__internal_100_$__cuda_sm70_shflsync_idx_p)
        /*1028*/ 	.word	0x00000000


	//----- nvinfo : EIATTR_FRAME_SIZE
	.align		4
.L_717:
        /*102c*/ 	.byte	0x04, 0x11
        /*102e*/ 	.short	(.L_719 - .L_718)
	.align		4
.L_718:
        /*1030*/ 	.word	index@($__internal_99_$__cuda_sm70_shflsync_down)
        /*1034*/ 	.word	0x00000000


	//----- nvinfo : EIATTR_FRAME_SIZE
	.align		4
.L_719:
        /*1038*/ 	.byte	0x04, 0x11
        /*103a*/ 	.short	(.L_721 - .L_720)
	.align		4
.L_720:
        /*103c*/ 	.word	index@(_Z25selective_scan_bwd_kernelI32Selective_Scan_bwd_kernel_traitsILi64ELi16ELb0ELb0ELb0ELb0ELb1EN3c104HalfENS1_7complexIfEEEEv12SSMParamsBwd)
        /*1040*/ 	.word	0x00000000


	//----- nvinfo : EIATTR_REGCOUNT
	.align		4
.L_721:
        /*1044*/ 	.byte	0x04, 0x2f
        /*1046*/ 	.short	(.L_723 - .L_722)
	.align		4
.L_722:
        /*1048*/ 	.word	index@(_Z25selective_scan_bwd_kernelI32Selective_Scan_bwd_kernel_traitsILi64ELi16ELb0ELb0ELb0ELb0ELb0EN3c104HalfENS1_7complexIfEEEEv12SSMParamsBwd)
        /*104c*/ 	.word	0x000000f8


	//----- nvinfo : EIATTR_FRAME_SIZE
	.align		4
.L_723:
        /*1050*/ 	.byte	0x04, 0x11
        /*1052*/ 	.short	(.L_725 - .L_724)
	.align		4
.L_724:
        /*1054*/ 	.word	index@($__internal_98_$__cuda_sm70_shflsync_up)
        /*1058*/ 	.word	0x00000000


	//----- nvinfo : EIATTR_FRAME_SIZE
	.align		4
.L_725:
        /*105c*/ 	.byte	0x04, 0x11
        /*105e*/ 	.short	(.L_727 - .L_726)
	.align		4
.L_726:
        /*1060*/ 	.word	index@($__internal_97_$__cuda_sm70_shflsync_idx_p)
        /*1064*/ 	.word	0x00000000


	//----- nvinfo : EIATTR_FRAME_SIZE
	.align		4
.L_727:
        /*1068*/ 	.byte	0x04, 0x11
        /*106a*/ 	.short	(.L_729 - .L_728)
	.align		4
.L_728:
        /*106c*/ 	.word	index@($__internal_96_$__cuda_sm70_shflsync_down)
        /*1070*/ 	.word	0x00000000


	//----- nvinfo : EIATTR_FRAME_SIZE
	.align		4
.L_729:
        /*1074*/ 	.byte	0x04, 0x11
        /*1076*/ 	.short	(.L_731 - .L_730)
	.align		4
.L_730:
        /*1078*/ 	.word	index@(_Z25selective_scan_bwd_kernelI32Selective_Scan_bwd_kernel_traitsILi64ELi16ELb0ELb0ELb0ELb0ELb0EN3c104HalfENS1_7complexIfEEEEv12SSMParamsBwd)
        /*107c*/ 	.word	0x00000000


	//----- nvinfo : EIATTR_REGCOUNT
	.align		4
.L_731:
        /*1080*/ 	.byte	0x04, 0x2f
        /*1082*/ 	.short	(.L_733 - .L_732)
	.align		4
.L_732:
        /*1084*/ 	.word	index@(_Z25selective_scan_bwd_kernelI32Selective_Scan_bwd_kernel_traitsILi128ELi16ELb1ELb1ELb1ELb1ELb1EN3c104HalfENS1_7complexIfEEEEv12SSMParamsBwd)
        /*1088*/ 	.word	0x000000ff


	//----- nvinfo : EIATTR_FRAME_SIZE
	.align		4
.L_733:
        /*108c*/ 	.byte	0x04, 0x11
        /*108e*/ 	.short	(.L_735 - .L_734)
	.align		4
.L_734:
        /*1090*/ 	.word	index@($__internal_95_$__cuda_sm70_shflsync_up)
        /*1094*/ 	.word	0x00000000


	//----- nvinfo : EIATTR_FRAME_SIZE
	.align		4
.L_735:
        /*1098*/ 	.byte	0x04, 0x11
        /*109a*/ 	.short	(.L_737 - .L_736)
	.align		4
.L_736:
        /*109c*/ 	.word	index@($__internal_94_$__cuda_sm70_shflsync_idx_p)
        /*10a0*/ 	.word	0x00000000


	//----- nvinfo : EIATTR_FRAME_SIZE
	.align		4
.L_737:
        /*10a4*/ 	.byte	0x04, 0x11
        /*10a6*/ 	.short	(.L_739 - .L_738)
	.align		4
.L_738:
        /*10a8*/ 	.word	index@($__internal_93_$__cuda_sm70_shflsync_down)
        /*10ac*/ 	.word	0x00000000


	//----- nvinfo : EIATTR_FRAME_SIZE
	.align		4
.L_739:
        /*10b0*/ 	.byte	0x04, 0x11
        /*10b2*/ 	.short	(.L_741 - .L_740)
	.align		4
.L_740:
        /*10b4*/ 	.word	index@(_Z25selective_scan_bwd_kernelI32Selective_Scan_bwd_kernel_traitsILi128ELi16ELb1ELb1ELb1ELb1ELb1EN3c104HalfENS1_7complexIfEEEEv12SSMParamsBwd)
        /*10b8*/ 	.word	0x00000000


	//----- nvinfo : EIATTR_REGCOUNT
	.align		4
.L_741:
        /*10bc*/ 	.byte	0x04, 0x2f
        /*10be*/ 	.short	(.L_743 - .L_742)
	.align		4
.L_742:
        /*10c0*/ 	.word	index@(_Z25selective_scan_bwd_kernelI32Selective_Scan_bwd_kernel_traitsILi128ELi16ELb1ELb1ELb1ELb1ELb0EN3c104HalfENS1_7complexIfEEEEv12SSMParamsBwd)
        /*10c4*/ 	.word	0x000000ff


	//----- nvinfo : EIATTR_FRAME_SIZE
	.align		4
.L_743:
        /*10c8*/ 	.byte	0x04, 0x11
        /*10ca*/ 	.short	(.L_745 - .L_744)
	.align		4
.L_744:
        /*10cc*/ 	.word	index@($__internal_92_$__cuda_sm70_shflsync_up)
        /*10d0*/ 	.word	0x00000000


	//----- nvinfo : EIATTR_FRAME_SIZE
	.align		4
.L_745:
        /*10d4*/ 	.byte	0x04, 0x11
        /*10d6*/ 	.short	(.L_747 - .L_746)
	.align		4
.L_746:
        /*10d8*/ 	.word	index@($__internal_91_$__cuda_sm70_shflsync_idx_p)
        /*10dc*/ 	.word	0x00000000


	//----- nvinfo : EIATTR_FRAME_SIZE
	.align		4
.L_747:
        /*10e0*/ 	.byte	0x04, 0x11
        /*10e2*/ 	.short	(.L_749 - .L_748)
	.align		4
.L_748:
        /*10e4*/ 	.word	index@($__internal_90_$__cuda_sm70_shflsync_down)
        /*10e8*/ 	.word	0x00000000


	//----- nvinfo : EIATTR_FRAME_SIZE
	.align		4
.L_749:
        /*10ec*/ 	.byte	0x04, 0x11
        /*10ee*/ 	.short	(.L_751 - .L_750)
	.align		4
.L_750:
        /*10f0*/ 	.word	index@(_Z25selective_scan_bwd_kernelI32Selective_Scan_bwd_kernel_traitsILi128ELi16ELb1ELb1ELb1ELb1ELb0EN3c104HalfENS1_7complexIfEEEEv12SSMParamsBwd)
        /*10f4*/ 	.word	0x00000000


	//----- nvinfo : EIATTR_REGCOUNT
	.align		4
.L_751:
        /*10f8*/ 	.byte	0x04, 0x2f
        /*10fa*/ 	.short	(.L_753 - .L_752)
	.align		4
.L_752:
        /*10fc*/ 	.word	index@(_Z25selective_scan_bwd_kernelI32Selective_Scan_bwd_kernel_traitsILi128ELi16ELb1ELb1ELb1ELb0ELb1EN3c104HalfENS1_7complexIfEEEEv12SSMParamsBwd)
        /*1100*/ 	.word	0x000000fe


	//----- nvinfo : EIATTR_FRAME_SIZE
	.align		4
.L_753:
        /*1104*/ 	.byte	0x04, 0x11
        /*1106*/ 	.short	(.L_755 - .L_754)
	.align		4
.L_754:
        /*1108*/ 	.word	index@($__internal_89_$__cuda_sm70_shflsync_up)
        /*110c*/ 	.word	0x00000000


	//----- nvinfo : EIATTR_FRAME_SIZE
	.align		4
.L_755:
        /*1110*/ 	.byte	0x04, 0x11
        /*1112*/ 	.short	(.L_757 - .L_756)
	.align		4
.L_756:
        /*1114*/ 	.word	index@($__internal_88_$__cuda_sm70_shflsync_idx_p)
        /*1118*/ 	.word	0x00000000


	//----- nvinfo : EIATTR_FRAME_SIZE
	.align		4
.L_757:
        /*111c*/ 	.byte	0x04, 0x11
        /*111e*/ 	.short	(.L_759 - .L_758)
	.align		4
.L_758:
        /*1120*/ 	.word	index@($__internal_87_$__cuda_sm70_shflsync_down)
        /*1124*/ 	.word	0x00000000


	//----- nvinfo : EIATTR_FRAME_SIZE
	.align		4
.L_759:
        /*1128*/ 	.byte	0x04, 0x11
        /*112a*/ 	.short	(.L_761 - .L_760)
	.align		4
.L_760:
        /*112c*/ 	.word	index@(_Z25selective_scan_bwd_kernelI32Selective_Scan_bwd_kernel_traitsILi128ELi16ELb1ELb1ELb1ELb0ELb1EN3c104HalfENS1_7complexIfEEEEv12SSMParamsBwd)
        /*1130*/ 	.word	0x00000000


	//----- nvinfo : EIATTR_REGCOUNT
	.align		4
.L_761:
        /*1134*/ 	.byte	0x04, 0x2f
        /*1136*/ 	.short	(.L_763 - .L_762)
	.align		4
.L_762:
        /*1138*/ 	.word	index@(_Z25selective_scan_bwd_kernelI32Selective_Scan_bwd_kernel_traitsILi128ELi16ELb1ELb1ELb1ELb0ELb0EN3c104HalfENS1_7complexIfEEEEv12SSMParamsBwd)
        /*113c*/ 	.word	0x000000ff


	//----- nvinfo : EIATTR_FRAME_SIZE
	.align		4
.L_763:
        /*1140*/ 	.byte	0x04, 0x11
        /*1142*/ 	.short	(.L_765 - .L_764)
	.align		4
.L_764:
        /*1144*/ 	.word	index@($__internal_86_$__cuda_sm70_shflsync_up)
        /*1148*/ 	.word	0x00000000


	//----- nvinfo : EIATTR_FRAME_SIZE
	.align		4
.L_765:
        /*114c*/ 	.byte	0x04, 0x11
        /*114e*/ 	.short	(.L_767 - .L_766)
	.align		4
.L_766:
        /*1150*/ 	.word	index@($__internal_85_$__cuda_sm70_shflsync_idx_p)
        /*1154*/ 	.word	0x00000000


	//----- nvinfo : EIATTR_FRAME_SIZE
	.align		4
.L_767:
        /*1158*/ 	.byte	0x04, 0x11
        /*115a*/ 	.short	(.L_769 - .L_768)
	.align		4
.L_768:
        /*115c*/ 	.word	index@($__internal_84_$__cuda_sm70_shflsync_down)
        /*1160*/ 	.word	0x00000000


	//----- nvinfo : EIATTR_FRAME_SIZE
	.align		4
.L_769:
        /*1164*/ 	.byte	0x04, 0x11
        /*1166*/ 	.short	(.L_771 - .L_770)
	.align		4
.L_770:
        /*1168*/ 	.word	index@(_Z25selective_scan_bwd_kernelI32Selective_Scan_bwd_kernel_traitsILi128ELi16ELb1ELb1ELb1ELb0ELb0EN3c104HalfENS1_7complexIfEEEEv12SSMParamsBwd)
        /*116c*/ 	.word	0x00000000


	//----- nvinfo : EIATTR_REGCOUNT
	.align		4
.L_771:
        /*1170*/ 	.byte	0x04, 0x2f
        /*1172*/ 	.short	(.L_773 - .L_772)
	.align		4
.L_772:
        /*1174*/ 	.word	index@(_Z25selective_scan_bwd_kernelI32Selective_Scan_bwd_kernel_traitsILi128ELi16ELb1ELb1ELb0ELb1ELb1EN3c104HalfENS1_7complexIfEEEEv12SSMParamsBwd)
        /*1178*/ 	.word	0x000000f7


	//----- nvinfo : EIATTR_FRAME_SIZE
	.align		4
.L_773:
        /*117c*/ 	.byte	0x04, 0x11
        /*117e*/ 	.short	(.L_775 - .L_774)
	.align		4
.L_774:
        /*1180*/ 	.word	index@($__internal_83_$__cuda_sm70_shflsync_up)
        /*1184*/ 	.word	0x00000000


	//----- nvinfo : EIATTR_FRAME_SIZE
	.align		4
.L_775:
        /*1188*/ 	.byte	0x04, 0x11
        /*118a*/ 	.short	(.L_777 - .L_776)
	.align		4
.L_776:
        /*118c*/ 	.word	index@($__internal_82_$__cuda_sm70_shflsync_idx_p)
        /*1190*/ 	.word	0x00000000


	//----- nvinfo : EIATTR_FRAME_SIZE
	.align		4
.L_777:
        /*1194*/ 	.byte	0x04, 0x11
        /*1196*/ 	.short	(.L_779 - .L_778)
	.align		4
.L_778:
        /*1198*/ 	.word	index@($__internal_81_$__cuda_sm70_shflsync_down)
        /*119c*/ 	.word	0x00000000


	//----- nvinfo : EIATTR_FRAME_SIZE
	.align		4
.L_779:
        /*11a0*/ 	.byte	0x04, 0x11
        /*11a2*/ 	.short	(.L_781 - .L_780)
	.align		4
.L_780:
        /*11a4*/ 	.word	index@(_Z25selective_scan_bwd_kernelI32Selective_Scan_bwd_kernel_traitsILi128ELi16ELb1ELb1ELb0ELb1ELb1EN3c104HalfENS1_7complexIfEEEEv12SSMParamsBwd)
        /*11a8*/ 	.word	0x00000000


	//----- nvinfo : EIATTR_REGCOUNT
	.align		4
.L_781:
        /*11ac*/ 	.byte	0x04, 0x2f
        /*11ae*/ 	.short	(.L_783 - .L_782)
	.align		4
.L_782:
        /*11b0*/ 	.word	index@(_Z25selective_scan_bwd_kernelI32Selective_Scan_bwd_kernel_traitsILi128ELi16ELb1ELb1ELb0ELb1ELb0EN3c104HalfENS1_7complexIfEEEEv12SSMParamsBwd)
        /*11b4*/ 	.word	0x000000f9


	//----- nvinfo : EIATTR_FRAME_SIZE
	.align		4
.L_783:
        /*11b8*/ 	.byte	0x04, 0x11
        /*11ba*/ 	.short	(.L_785 - .L_784)
	.align		4
.L_784:
        /*11bc*/ 	.word	index@($__internal_80_$__cuda_sm70_shflsync_up)
        /*11c0*/ 	.word	0x00000000


	//----- nvinfo : EIATTR_FRAME_SIZE
	.align		4
.L_785:
        /*11c4*/ 	.byte	0x04, 0x11
        /*11c6*/ 	.short	(.L_787 - .L_786)
	.align		4
.L_786:
        /*11c8*/ 	.word	index@($__internal_79_$__cuda_sm70_shflsync_idx_p)
        /*11cc*/ 	.word	0x00000000


	//----- nvinfo : EIATTR_FRAME_SIZE
	.align		4
.L_787:
        /*11d0*/ 	.byte	0x04, 0x11
        /*11d2*/ 	.short	(.L_789 - .L_788)
	.align		4
.L_788:
        /*11d4*/ 	.word	index@($__internal_78_$__cuda_sm70_shflsync_down)
        /*11d8*/ 	.word	0x00000000


	//----- nvinfo : EIATTR_FRAME_SIZE
	.align		4
.L_789:
        /*11dc*/ 	.byte	0x04, 0x11
        /*11de*/ 	.short	(.L_791 - .L_790)
	.align		4
.L_790:
        /*11e0*/ 	.word	index@(_Z25selective_scan_bwd_kernelI32Selective_Scan_bwd_kernel_traitsILi128ELi16ELb1ELb1ELb0ELb1ELb0EN3c104HalfENS1_7complexIfEEEEv12SSMParamsBwd)
        /*11e4*/ 	.word	0x00000000


	//----- nvinfo : EIATTR_REGCOUNT
	.align		4
.L_791:
        /*11e8*/ 	.byte	0x04, 0x2f
        /*11ea*/ 	.short	(.L_793 - .L_792)
	.align		4
.L_792:
        /*11ec*/ 	.word	index@(_Z25selective_scan_bwd_kernelI32Selective_Scan_bwd_kernel_traitsILi128ELi16ELb1ELb1ELb0ELb0ELb1EN3c104HalfENS1_7complexIfEEEEv12SSMParamsBwd)
        /*11f0*/ 	.word	0x000000f7


	//----- nvinfo : EIATTR_FRAME_SIZE
	.align		4
.L_793:
        /*11f4*/ 	.byte	0x04, 0x11
        /*11f6*/ 	.short	(.L_795 - .L_794)
	.align		4
.L_794:
        /*11f8*/ 	.word	index@($__internal_77_$__cuda_sm70_shflsync_up)
        /*11fc*/ 	.word	0x00000000


	//----- nvinfo : EIATTR_FRAME_SIZE
	.align		4
.L_795:
        /*1200*/ 	.byte	0x04, 0x11
        /*1202*/ 	.short	(.L_797 - .L_796)
	.align		4
.L_796:
        /*1204*/ 	.word	index@($__internal_76_$__cuda_sm70_shflsync_idx_p)
        /*1208*/ 	.word	0x00000000


	//----- nvinfo : EIATTR_FRAME_SIZE
	.align		4
.L_797:
        /*120c*/ 	.byte	0x04, 0x11
        /*120e*/ 	.short	(.L_799 - .L_798)
	.align		4
.L_798:
        /*1210*/ 	.word	index@($__internal_75_$__cuda_sm70_shflsync_down)
        /*1214*/ 	.word	0x00000000


	//----- nvinfo : EIATTR_FRAME_SIZE
	.align		4
.L_799:
        /*1218*/ 	.byte	0x04, 0x11
        /*121a*/ 	.short	(.L_801 - .L_800)
	.align		4
.L_800:
        /*121c*/ 	.word	index@(_Z25selective_scan_bwd_kernelI32Selective_Scan_bwd_kernel_traitsILi128ELi16ELb1ELb1ELb0ELb0ELb1EN3c104HalfENS1_7complexIfEEEEv12SSMParamsBwd)
        /*1220*/ 	.word	0x00000000


	//----- nvinfo : EIATTR_REGCOUNT
	.align		4
.L_801:
        /*1224*/ 	.byte	0x04, 0x2f
        /*1226*/ 	.short	(.L_803 - .L_802)
	.align		4
.L_802:
        /*1228*/ 	.word	index@(_Z25selective_scan_bwd_kernelI32Selective_Scan_bwd_kernel_traitsILi128ELi16ELb1ELb1ELb0ELb0ELb0EN3c104HalfENS1_7complexIfEEEEv12SSMParamsBwd)
        /*122c*/ 	.word	0x000000f8


	//----- nvinfo : EIATTR_FRAME_SIZE
	.align		4
.L_803:
        /*1230*/ 	.byte	0x04, 0x11
        /*1232*/ 	.short	(.L_805 - .L_804)
	.align		4
.L_804:
        /*1234*/ 	.word	index@($__internal_74_$__cuda_sm70_shflsync_up)
        /*1238*/ 	.word	0x00000000


	//----- nvinfo : EIATTR_FRAME_SIZE
	.align		4
.L_805:
        /*123c*/ 	.byte	0x04, 0x11
        /*123e*/ 	.short	(.L_807 - .L_806)
	.align		4
.L_806:
        /*1240*/ 	.word	index@($__internal_73_$__cuda_sm70_shflsync_idx_p)
        /*1244*/ 	.word	0x00000000


	//----- nvinfo : EIATTR_FRAME_SIZE
	.align		4
.L_807:
        /*1248*/ 	.byte	0x04, 0x11
        /*124a*/ 	.short	(.L_809 - .L_808)
	.align		4
.L_808:
        /*124c*/ 	.word	index@($__internal_72_$__cuda_sm70_shflsync_down)
        /*1250*/ 	.word	0x00000000


	//----- nvinfo : EIATTR_FRAME_SIZE
	.align		4
.L_809:
        /*1254*/ 	.byte	0x04, 0x11
        /*1256*/ 	.short	(.L_811 - .L_810)
	.align		4
.L_810:
        /*1258*/ 	.word	index@(_Z25selective_scan_bwd_kernelI32Selective_Scan_bwd_kernel_traitsILi128ELi16ELb1ELb1ELb0ELb0ELb0EN3c104HalfENS1_7complexIfEEEEv12SSMParamsBwd)
        /*125c*/ 	.word	0x00000000


	//----- nvinfo : EIATTR_REGCOUNT
	.align		4
.L_811:
        /*1260*/ 	.byte	0x04, 0x2f
        /*1262*/ 	.short	(.L_813 - .L_812)
	.align		4
.L_812:
        /*1264*/ 	.word	index@(_Z25selective_scan_bwd_kernelI32Selective_Scan_bwd_kernel_traitsILi128ELi16ELb1ELb0ELb1ELb1ELb1EN3c104HalfENS1_7complexIfEEEEv12SSMParamsBwd)
        /*1268*/ 	.word	0x000000f5


	//----- nvinfo : EIATTR_FRAME_SIZE
	.align		4
.L_813:
        /*126c*/ 	.byte	0x04, 0x11
        /*126e*/ 	.short	(.L_815 - .L_814)
	.align		4
.L_814:
        /*1270*/ 	.word	index@($__internal_71_$__cuda_sm70_shflsync_up)
        /*1274*/ 	.word	0x00000000


	//----- nvinfo : EIATTR_FRAME_SIZE
	.align		4
.L_815:
        /*1278*/ 	.byte	0x04, 0x11
        /*127a*/ 	.short	(.L_817 - .L_816)
	.align		4
.L_816:
        /*127c*/ 	.word	index@($__internal_70_$__cuda_sm70_shflsync_idx_p)
        /*1280*/ 	.word	0x00000000


	//----- nvinfo : EIATTR_FRAME_SIZE
	.align		4
.L_817:
        /*1284*/ 	.byte	0x04, 0x11
        /*1286*/ 	.short	(.L_819 - .L_818)
	.align		4
.L_818:
        /*1288*/ 	.word	index@($__internal_69_$__cuda_sm70_shflsync_down)
        /*128c*/ 	.word	0x00000000


	//----- nvinfo : EIATTR_FRAME_SIZE
	.align		4
.L_819:
        /*1290*/ 	.byte	0x04, 0x11
        /*1292*/ 	.short	(.L_821 - .L_820)
	.align		4
.L_820:
        /*1294*/ 	.word	index@(_Z25selective_scan_bwd_kernelI32Selective_Scan_bwd_kernel_traitsILi128ELi16ELb1ELb0ELb1ELb1ELb1EN3c104HalfENS1_7complexIfEEEEv12SSMParamsBwd)
        /*1298*/ 	.word	0x00000000


	//----- nvinfo : EIATTR_REGCOUNT
	.align		4
.L_821:
        /*129c*/ 	.byte	0x04, 0x2f
        /*129e*/ 	.short	(.L_823 - .L_822)
	.align		4
.L_822:
        /*12a0*/ 	.word	index@(_Z25selective_scan_bwd_kernelI32Selective_Scan_bwd_kernel_traitsILi128ELi16ELb1ELb0ELb1ELb1ELb0EN3c104HalfENS1_7complexIfEEEEv12SSMParamsBwd)
        /*12a4*/ 	.word	0x000000f7


	//----- nvinfo : EIATTR_FRAME_SIZE
	.align		4
.L_823:
        /*12a8*/ 	.byte	0x04, 0x11
        /*12aa*/ 	.short	(.L_825 - .L_824)
	.align		4
.L_824:
        /*12ac*/ 	.word	index@($__internal_68_$__cuda_sm70_shflsync_up)
        /*12b0*/ 	.word	0x00000000


	//----- nvinfo : EIATTR_FRAME_SIZE
	.align		4
.L_825:
        /*12b4*/ 	.byte	0x04, 0x11
        /*12b6*/ 	.short	(.L_827 - .L_826)
	.align		4
.L_826:
        /*12b8*/ 	.word	index@($__internal_67_$__cuda_sm70_shflsync_idx_p)
        /*12bc*/ 	.word	0x00000000


	//----- nvinfo : EIATTR_FRAME_SIZE
	.align		4
.L_827:
        /*12c0*/ 	.byte	0x04, 0x11
        /*12c2*/ 	.short	(.L_829 - .L_828)
	.align		4
.L_828:
        /*12c4*/ 	.word	index@($__internal_66_$__cuda_sm70_shflsync_down)
        /*12c8*/ 	.word	0x00000000


	//----- nvinfo : EIATTR_FRAME_SIZE
	.align		4
.L_829:
        /*12cc*/ 	.byte	0x04, 0x11
        /*12ce*/ 	.short	(.L_831 - .L_830)
	.align		4
.L_830:
        /*12d0*/ 	.word	index@(_Z25selective_scan_bwd_kernelI32Selective_Scan_bwd_kernel_traitsILi128ELi16ELb1ELb0ELb1ELb1ELb0EN3c104HalfENS1_7complexIfEEEEv12SSMParamsBwd)
        /*12d4*/ 	.word	0x00000000


	//----- nvinfo : EIATTR_REGCOUNT
	.align		4
.L_831:
        /*12d8*/ 	.byte	0x04, 0x2f
        /*12da*/ 	.short	(.L_833 - .L_832)
	.align		4
.L_832:
        /*12dc*/ 	.word	index@(_Z25selective_scan_bwd_kernelI32Selective_Scan_bwd_kernel_traitsILi128ELi16ELb1ELb0ELb1ELb0ELb1EN3c104HalfENS1_7complexIfEEEEv12SSMParamsBwd)
        /*12e0*/ 	.word	0x000000f5


	//----- nvinfo : EIATTR_FRAME_SIZE
	.align		4
.L_833:
        /*12e4*/ 	.byte	0x04, 0x11
        /*12e6*/ 	.short	(.L_835 - .L_834)
	.align		4
.L_834:
        /*12e8*/ 	.word	index@($__internal_65_$__cuda_sm70_shflsync_up)
        /*12ec*/ 	.word	0x00000000


	//----- nvinfo : EIATTR_FRAME_SIZE
	.align		4
.L_835:
        /*12f0*/ 	.byte	0x04, 0x11
        /*12f2*/ 	.short	(.L_837 - .L_836)
	.align		4
.L_836:
        /*12f4*/ 	.word	index@($__internal_64_$__cuda_sm70_shflsync_idx_p)
        /*12f8*/ 	.word	0x00000000


	//----- nvinfo : EIATTR_FRAME_SIZE
	.align		4
.L_837:
        /*12fc*/ 	.byte	0x04, 0x11
        /*12fe*/ 	.short	(.L_839 - .L_838)
	.align		4
.L_838:
        /*1300*/ 	.word	index@($__internal_63_$__cuda_sm70_shflsync_down)
        /*1304*/ 	.word	0x00000000


	//----- nvinfo : EIATTR_FRAME_SIZE
	.align		4
.L_839:
        /*1308*/ 	.byte	0x04, 0x11
        /*130a*/ 	.short	(.L_841 - .L_840)
	.align		4
.L_840:
        /*130c*/ 	.word	index@(_Z25selective_scan_bwd_kernelI32Selective_Scan_bwd_kernel_traitsILi128ELi16ELb1ELb0ELb1ELb0ELb1EN3c104HalfENS1_7complexIfEEEEv12SSMParamsBwd)
        /*1310*/ 	.word	0x00000000


	//----- nvinfo : EIATTR_REGCOUNT
	.align		4
.L_841:
        /*1314*/ 	.byte	0x04, 0x2f
        /*1316*/ 	.short	(.L_843 - .L_842)
	.align		4
.L_842:
        /*1318*/ 	.word	index@(_Z25selective_scan_bwd_kernelI32Selective_Scan_bwd_kernel_traitsILi128ELi16ELb1ELb0ELb1ELb0ELb0EN3c104HalfENS1_7complexIfEEEEv12SSMParamsBwd)
        /*131c*/ 	.word	0x000000f7


	//----- nvinfo : EIATTR_FRAME_SIZE
	.align		4
.L_843:
        /*1320*/ 	.byte	0x04, 0x11
        /*1322*/ 	.short	(.L_845 - .L_844)
	.align		4
.L_844:
        /*1324*/ 	.word	index@($__internal_62_$__cuda_sm70_shflsync_up)
        /*1328*/ 	.word	0x00000000


	//----- nvinfo : EIATTR_FRAME_SIZE
	.align		4
.L_845:
        /*132c*/ 	.byte	0x04, 0x11
        /*132e*/ 	.short	(.L_847 - .L_846)
	.align		4
.L_846:
        /*1330*/ 	.word	index@($__internal_61_$__cuda_sm70_shflsync_idx_p)
        /*1334*/ 	.word	0x00000000


	//----- nvinfo : EIATTR_FRAME_SIZE
	.align		4
.L_847:
        /*1338*/ 	.byte	0x04, 0x11
        /*133a*/ 	.short	(.L_849 - .L_848)
	.align		4
.L_848:
        /*133c*/ 	.word	index@($__internal_60_$__cuda_sm70_shflsync_down)
        /*1340*/ 	.word	0x00000000


	//----- nvinfo : EIATTR_FRAME_SIZE
	.align		4
.L_849:
        /*1344*/ 	.byte	0x04, 0x11
        /*1346*/ 	.short	(.L_851 - .L_850)
	.align		4
.L_850:
        /*1348*/ 	.word	index@(_Z25selective_scan_bwd_kernelI32Selective_Scan_bwd_kernel_traitsILi128ELi16ELb1ELb0ELb1ELb0ELb0EN3c104HalfENS1_7complexIfEEEEv12SSMParamsBwd)
        /*134c*/ 	.word	0x00000000


	//----- nvinfo : EIATTR_REGCOUNT
	.align		4
.L_851:
        /*1350*/ 	.byte	0x04, 0x2f
        /*1352*/ 	.short	(.L_853 - .L_852)
	.align		4
.L_852:
        /*1354*/ 	.word	index@(_Z25selective_scan_bwd_kernelI32Selective_Scan_bwd_kernel_traitsILi128ELi16ELb1ELb0ELb0ELb1ELb1EN3c104HalfENS1_7complexIfEEEEv12SSMParamsBwd)
        /*1358*/ 	.word	0x000000ee


	//----- nvinfo : EIATTR_FRAME_SIZE
	.align		4
.L_853:
        /*135c*/ 	.byte	0x04, 0x11
        /*135e*/ 	.short	(.L_855 - .L_854)
	.align		4
.L_854:
        /*1360*/ 	.word	index@($__internal_59_$__cuda_sm70_shflsync_up)
        /*1364*/ 	.word	0x00000000


	//----- nvinfo : EIATTR_FRAME_SIZE
	.align		4
.L_855:
        /*1368*/ 	.byte	0x04, 0x11
        /*136a*/ 	.short	(.L_857 - .L_856)
	.align		4
.L_856:
        /*136c*/ 	.word	index@($__internal_58_$__cuda_sm70_shflsync_idx_p)
        /*1370*/ 	.word	0x00000000


	//----- nvinfo : EIATTR_FRAME_SIZE
	.align		4
.L_857:
        /*1374*/ 	.byte	0x04, 0x11
        /*1376*/ 	.short	(.L_859 - .L_858)
	.align		4
.L_858:
        /*1378*/ 	.word	index@($__internal_57_$__cuda_sm70_shflsync_down)
        /*137c*/ 	.word	0x00000000


	//----- nvinfo : EIATTR_FRAME_SIZE
	.align		4
.L_859:
        /*1380*/ 	.byte	0x04, 0x11
        /*1382*/ 	.short	(.L_861 - .L_860)
	.align		4
.L_860:
        /*1384*/ 	.word	index@(_Z25selective_scan_bwd_kernelI32Selective_Scan_bwd_kernel_traitsILi128ELi16ELb1ELb0ELb0ELb1ELb1EN3c104HalfENS1_7complexIfEEEEv12SSMParamsBwd)
        /*1388*/ 	.word	0x00000000


	//----- nvinfo : EIATTR_REGCOUNT
	.align		4
.L_861:
        /*138c*/ 	.byte	0x04, 0x2f
        /*138e*/ 	.short	(.L_863 - .L_862)
	.align		4
.L_862:
        /*1390*/ 	.word	index@(_Z25selective_scan_bwd_kernelI32Selective_Scan_bwd_kernel_traitsILi128ELi16ELb1ELb0ELb0ELb1ELb0EN3c104HalfENS1_7complexIfEEEEv12SSMParamsBwd)
        /*1394*/ 	.word	0x000000ed


	//----- nvinfo : EIATTR_FRAME_SIZE
	.align		4
.L_863:
        /*1398*/ 	.byte	0x04, 0x11
        /*139a*/ 	.short	(.L_865 - .L_864)
	.align		4
.L_864:
        /*139c*/ 	.word	index@($__internal_56_$__cuda_sm70_shflsync_up)
        /*13a0*/ 	.word	0x00000000


	//----- nvinfo : EIATTR_FRAME_SIZE
	.align		4
.L_865:
        /*13a4*/ 	.byte	0x04, 0x11
        /*13a6*/ 	.short	(.L_867 - .L_866)
	.align		4
.L_866:
        /*13a8*/ 	.word	index@($__internal_55_$__cuda_sm70_shflsync_idx_p)
        /*13ac*/ 	.word	0x00000000


	//----- nvinfo : EIATTR_FRAME_SIZE
	.align		4
.L_867:
        /*13b0*/ 	.byte	0x04, 0x11
        /*13b2*/ 	.short	(.L_869 - .L_868)
	.align		4
.L_868:
        /*13b4*/ 	.word	index@($__internal_54_$__cuda_sm70_shflsync_down)
        /*13b8*/ 	.word	0x00000000


	//----- nvinfo : EIATTR_FRAME_SIZE
	.align		4
.L_869:
        /*13bc*/ 	.byte	0x04, 0x11
        /*13be*/ 	.short	(.L_871 - .L_870)
	.align		4
.L_870:
        /*13c0*/ 	.word	index@(_Z25selective_scan_bwd_kernelI32Selective_Scan_bwd_kernel_traitsILi128ELi16ELb1ELb0ELb0ELb1ELb0EN3c104HalfENS1_7complexIfEEEEv12SSMParamsBwd)
        /*13c4*/ 	.word	0x00000000


	//----- nvinfo : EIATTR_REGCOUNT
	.align		4
.L_871:
        /*13c8*/ 	.byte	0x04, 0x2f
        /*13ca*/ 	.short	(.L_873 - .L_872)
	.align		4
.L_872:
        /*13cc*/ 	.word	index@(_Z25selective_scan_bwd_kernelI32Selective_Scan_bwd_kernel_traitsILi128ELi16ELb1ELb0ELb0ELb0ELb1EN3c104HalfENS1_7complexIfEEEEv12SSMParamsBwd)
        /*13d0*/ 	.word	0x000000f0


	//----- nvinfo : EIATTR_FRAME_SIZE
	.align		4
.L_873:
        /*13d4*/ 	.byte	0x04, 0x11
        /*13d6*/ 	.short	(.L_875 - .L_874)
	.align		4
.L_874:
        /*13d8*/ 	.word	index@($__internal_53_$__cuda_sm70_shflsync_up)
        /*13dc*/ 	.word	0x00000000


	//----- nvinfo : EIATTR_FRAME_SIZE
	.align		4
.L_875:
        /*13e0*/ 	.byte	0x04, 0x11
        /*13e2*/ 	.short	(.L_877 - .L_876)
	.align		4
.L_876:
        /*13e4*/ 	.word	index@($__internal_52_$__cuda_sm70_shflsync_idx_p)
        /*13e8*/ 	.word	0x00000000


	//----- nvinfo : EIATTR_FRAME_SIZE
	.align		4
.L_877:
        /*13ec*/ 	.byte	0x04, 0x11
        /*13ee*/ 	.short	(.L_879 - .L_878)
	.align		4
.L_878:
        /*13f0*/ 	.word	index@($__internal_51_$__cuda_sm70_shflsync_down)
        /*13f4*/ 	.word	0x00000000


	//----- nvinfo : EIATTR_FRAME_SIZE
	.align		4
.L_879:
        /*13f8*/ 	.byte	0x04, 0x11
        /*13fa*/ 	.short	(.L_881 - .L_880)
	.align		4
.L_880:
        /*13fc*/ 	.word	index@(_Z25selective_scan_bwd_kernelI32Selective_Scan_bwd_kernel_traitsILi128ELi16ELb1ELb0ELb0ELb0ELb1EN3c104HalfENS1_7complexIfEEEEv12SSMParamsBwd)
        /*1400*/ 	.word	0x00000000


	//----- nvinfo : EIATTR_REGCOUNT
	.align		4
.L_881:
        /*1404*/ 	.byte	0x04, 0x2f
        /*1406*/ 	.short	(.L_883 - .L_882)
	.align		4
.L_882:
        /*1408*/ 	.word	index@(_Z25selective_scan_bwd_kernelI32Selective_Scan_bwd_kernel_traitsILi128ELi16ELb1ELb0ELb0ELb0ELb0EN3c104HalfENS1_7complexIfEEEEv12SSMParamsBwd)
        /*140c*/ 	.word	0x000000ed


	//----- nvinfo : EIATTR_FRAME_SIZE
	.align		4
.L_883:
        /*1410*/ 	.byte	0x04, 0x11
        /*1412*/ 	.short	(.L_885 - .L_884)
	.align		4
.L_884:
        /*1414*/ 	.word	index@($__internal_50_$__cuda_sm70_shflsync_up)
        /*1418*/ 	.word	0x00000000


	//----- nvinfo : EIATTR_FRAME_SIZE
	.align		4
.L_885:
        /*141c*/ 	.byte	0x04, 0x11
        /*141e*/ 	.short	(.L_887 - .L_886)
	.align		4
.L_886:
        /*1420*/ 	.word	index@($__internal_49_$__cuda_sm70_shflsync_idx_p)
        /*1424*/ 	.word	0x00000000


	//----- nvinfo : EIATTR_FRAME_SIZE
	.align		4
.L_887:
        /*1428*/ 	.byte	0x04, 0x11
        /*142a*/ 	.short	(.L_889 - .L_888)
	.align		4
.L_888:
        /*142c*/ 	.word	index@($__internal_48_$__cuda_sm70_shflsync_down)
        /*1430*/ 	.word	0x00000000


	//----- nvinfo : EIATTR_FRAME_SIZE
	.align		4
.L_889:
        /*1434*/ 	.byte	0x04, 0x11
        /*1436*/ 	.short	(.L_891 - .L_890)
	.align		4
.L_890:
        /*1438*/ 	.word	index@(_Z25selective_scan_bwd_kernelI32Selective_Scan_bwd_kernel_traitsILi128ELi16ELb1ELb0ELb0ELb0ELb0EN3c104HalfENS1_7complexIfEEEEv12SSMParamsBwd)
        /*143c*/ 	.word	0x00000000


	//----- nvinfo : EIATTR_REGCOUNT
	.align		4
.L_891:
        /*1440*/ 	.byte	0x04, 0x2f
        /*1442*/ 	.short	(.L_893 - .L_892)
	.align		4
.L_892:
        /*1444*/ 	.word	index@(_Z25selective_scan_bwd_kernelI32Selective_Scan_bwd_kernel_traitsILi128ELi16ELb0ELb1ELb1ELb1ELb1EN3c104HalfENS1_7complexIfEEEEv12SSMParamsBwd)
        /*1448*/ 	.word	0x000000ff


	//----- nvinfo : EIATTR_FRAME_SIZE
	.align		4
.L_893:
        /*144c*/ 	.byte	0x04, 0x11
        /*144e*/ 	.short	(.L_895 - .L_894)
	.align		4
.L_894:
        /*1450*/ 	.word	index@($__internal_47_$__cuda_sm70_shflsync_up)
        /*1454*/ 	.word	0x00000000


	//----- nvinfo : EIATTR_FRAME_SIZE
	.align		4
.L_895:
        /*1458*/ 	.byte	0x04, 0x11
        /*145a*/ 	.short	(.L_897 - .L_896)
	.align		4
.L_896:
        /*145c*/ 	.word	index@($__internal_46_$__cuda_sm70_shflsync_idx_p)
        /*1460*/ 	.word	0x00000000


	//----- nvinfo : EIATTR_FRAME_SIZE
	.align		4
.L_897:
        /*1464*/ 	.byte	0x04, 0x11
        /*1466*/ 	.short	(.L_899 - .L_898)
	.align		4
.L_898:
        /*1468*/ 	.word	index@($__internal_45_$__cuda_sm70_shflsync_down)
        /*146c*/ 	.word	0x00000000


	//----- nvinfo : EIATTR_FRAME_SIZE
	.align		4
.L_899:
        /*1470*/ 	.byte	0x04, 0x11
        /*1472*/ 	.short	(.L_901 - .L_900)
	.align		4
.L_900:
        /*1474*/ 	.word	index@(_Z25selective_scan_bwd_kernelI32Selective_Scan_bwd_kernel_traitsILi128ELi16ELb0ELb1ELb1ELb1ELb1EN3c104HalfENS1_7complexIfEEEEv12SSMParamsBwd)
        /*1478*/ 	.word	0x00000020


	//----- nvinfo : EIATTR_REGCOUNT
	.align		4
.L_901:
        /*147c*/ 	.byte	0x04, 0x2f
        /*147e*/ 	.short	(.L_903 - .L_902)
	.align		4
.L_902:
        /*1480*/ 	.word	index@(_Z25selective_scan_bwd_kernelI32Selective_Scan_bwd_kernel_traitsILi128ELi16ELb0ELb1ELb1ELb1ELb0EN3c104HalfENS1_7complexIfEEEEv12SSMParamsBwd)
        /*1484*/ 	.word	0x000000ff


	//----- nvinfo : EIATTR_FRAME_SIZE
	.align		4
.L_903:
        /*1488*/ 	.byte	0x04, 0x11
        /*148a*/ 	.short	(.L_905 - .L_904)
	.align		4
.L_904:
        /*148c*/ 	.word	index@($__internal_44_$__cuda_sm70_shflsync_up)
        /*1490*/ 	.word	0x00000000


	//----- nvinfo : EIATTR_FRAME_SIZE
	.align		4
.L_905:
        /*1494*/ 	.byte	0x04, 0x11
        /*1496*/ 	.short	(.L_907 - .L_906)
	.align		4
.L_906:
        /*1498*/ 	.word	index@($__internal_43_$__cuda_sm70_shflsync_idx_p)
        /*149c*/ 	.word	0x00000000


	//----- nvinfo : EIATTR_FRAME_SIZE
	.align		4
.L_907:
        /*14a0*/ 	.byte	0x04, 0x11
        /*14a2*/ 	.short	(.L_909 - .L_908)
	.align		4
.L_908:
        /*14a4*/ 	.word	index@($__internal_42_$__cuda_sm70_shflsync_down)
        /*14a8*/ 	.word	0x00000000


	//----- nvinfo : EIATTR_FRAME_SIZE
	.align		4
.L_909:
        /*14ac*/ 	.byte	0x04, 0x11
        /*14ae*/ 	.short	(.L_911 - .L_910)
	.align		4
.L_910:
        /*14b0*/ 	.word	index@(_Z25selective_scan_bwd_kernelI32Selective_Scan_bwd_kernel_traitsILi128ELi16ELb0ELb1ELb1ELb1ELb0EN3c104HalfENS1_7complexIfEEEEv12SSMParamsBwd)
        /*14b4*/ 	.word	0x00000018


	//----- nvinfo : EIATTR_REGCOUNT
	.align		4
.L_911:
        /*14b8*/ 	.byte	0x04, 0x2f
        /*14ba*/ 	.short	(.L_913 - .L_912)
	.align		4
.L_912:
        /*14bc*/ 	.word	index@(_Z25selective_scan_bwd_kernelI32Selective_Scan_bwd_kernel_traitsILi128ELi16ELb0ELb1ELb1ELb0ELb1EN3c104HalfENS1_7complexIfEEEEv12SSMParamsBwd)
        /*14c0*/ 	.word	0x000000ff


	//----- nvinfo : EIATTR_FRAME_SIZE
	.align		4
.L_913:
        /*14c4*/ 	.byte	0x04, 0x11
        /*14c6*/ 	.short	(.L_915 - .L_914)
	.align		4
.L_914:
        /*14c8*/ 	.word	index@($__internal_41_$__cuda_sm70_shflsync_up)
        /*14cc*/ 	.word	0x00000000


	//----- nvinfo : EIATTR_FRAME_SIZE
	.align		4
.L_915:
        /*14d0*/ 	.byte	0x04, 0x11
        /*14d2*/ 	.short	(.L_917 - .L_916)
	.align		4
.L_916:
        /*14d4*/ 	.word	index@($__internal_40_$__cuda_sm70_shflsync_idx_p)
        /*14d8*/ 	.word	0x00000000


	//----- nvinfo : EIATTR_FRAME_SIZE
	.align		4
.L_917:
        /*14dc*/ 	.byte	0x04, 0x11
        /*14de*/ 	.short	(.L_919 - .L_918)
	.align		4
.L_918:
        /*14e0*/ 	.word	index@($__internal_39_$__cuda_sm70_shflsync_down)
        /*14e4*/ 	.word	0x00000000


	//----- nvinfo : EIATTR_FRAME_SIZE
	.align		4
.L_919:
        /*14e8*/ 	.byte	0x04, 0x11
        /*14ea*/ 	.short	(.L_921 - .L_920)
	.align		4
.L_920:
        /*14ec*/ 	.word	index@(_Z25selective_scan_bwd_kernelI32Selective_Scan_bwd_kernel_traitsILi128ELi16ELb0ELb1ELb1ELb0ELb1EN3c104HalfENS1_7complexIfEEEEv12SSMParamsBwd)
        /*14f0*/ 	.word	0x00000018


	//----- nvinfo : EIATTR_REGCOUNT
	.align		4
.L_921:
        /*14f4*/ 	.byte	0x04, 0x2f
        /*14f6*/ 	.short	(.L_923 - .L_922)
	.align		4
.L_922:
        /*14f8*/ 	.word	index@(_Z25selective_scan_bwd_kernelI32Selective_Scan_bwd_kernel_traitsILi128ELi16ELb0ELb1ELb1ELb0ELb0EN3c104HalfENS1_7complexIfEEEEv12SSMParamsBwd)
        /*14fc*/ 	.word	0x000000ff


	//----- nvinfo : EIATTR_FRAME_SIZE
	.align		4
.L_923:
        /*1500*/ 	.byte	0x04, 0x11
        /*1502*/ 	.short	(.L_925 - .L_924)
	.align		4
.L_924:
        /*1504*/ 	.word	index@($__internal_38_$__cuda_sm70_shflsync_up)
        /*1508*/ 	.word	0x00000000


	//----- nvinfo : EIATTR_FRAME_SIZE
	.align		4
.L_925:
        /*150c*/ 	.byte	0x04, 0x11
        /*150e*/ 	.short	(.L_927 - .L_926)
	.align		4
.L_926:
        /*1510*/ 	.word	index@($__internal_37_$__cuda_sm70_shflsync_idx_p)
        /*1514*/ 	.word	0x00000000


	//----- nvinfo : EIATTR_FRAME_SIZE
	.align		4
.L_927:
        /*1518*/ 	.byte	0x04, 0x11
        /*151a*/ 	.short	(.L_929 - .L_928)
	.align		4
.L_928:
        /*151c*/ 	.word	index@($__internal_36_$__cuda_sm70_shflsync_down)
        /*1520*/ 	.word	0x00000000


	//----- nvinfo : EIATTR_FRAME_SIZE
	.align		4
.L_929:
        /*1524*/ 	.byte	0x04, 0x11
        /*1526*/ 	.short	(.L_931 - .L_930)
	.align		4
.L_930:
        /*1528*/ 	.word	index@(_Z25selective_scan_bwd_kernelI32Selective_Scan_bwd_kernel_traitsILi128ELi16ELb0ELb1ELb1ELb0ELb0EN3c104HalfENS1_7complexIfEEEEv12SSMParamsBwd)
        /*152c*/ 	.word	0x00000010


	//----- nvinfo : EIATTR_REGCOUNT
	.align		4
.L_931:
        /*1530*/ 	.byte	0x04, 0x2f
        /*1532*/ 	.short	(.L_933 - .L_932)
	.align		4
.L_932:
        /*1534*/ 	.word	index@(_Z25selective_scan_bwd_kernelI32Selective_Scan_bwd_kernel_traitsILi128ELi16ELb0ELb1ELb0ELb1ELb1EN3c104HalfENS1_7complexIfEEEEv12SSMParamsBwd)
        /*1538*/ 	.word	0x000000ff


	//----- nvinfo : EIATTR_FRAME_SIZE
	.align		4
.L_933:
        /*153c*/ 	.byte	0x04, 0x11
        /*153e*/ 	.short	(.L_935 - .L_934)
	.align		4
.L_934:
        /*1540*/ 	.word	index@($__internal_35_$__cuda_sm70_shflsync_up)
        /*1544*/ 	.word	0x00000000


	//----- nvinfo : EIATTR_FRAME_SIZE
	.align		4
.L_935:
        /*1548*/ 	.byte	0x04, 0x11
        /*154a*/ 	.short	(.L_937 - .L_936)
	.align		4
.L_936:
        /*154c*/ 	.word	index@($__internal_34_$__cuda_sm70_shflsync_idx_p)
        /*1550*/ 	.word	0x00000000


	//----- nvinfo : EIATTR_FRAME_SIZE
	.align		4
.L_937:
        /*1554*/ 	.byte	0x04, 0x11
        /*1556*/ 	.short	(.L_939 - .L_938)
	.align		4
.L_938:
        /*1558*/ 	.word	index@($__internal_33_$__cuda_sm70_shflsync_down)
        /*155c*/ 	.word	0x00000000


	//----- nvinfo : EIATTR_FRAME_SIZE
	.align		4
.L_939:
        /*1560*/ 	.byte	0x04, 0x11
        /*1562*/ 	.short	(.L_941 - .L_940)
	.align		4
.L_940:
        /*1564*/ 	.word	index@(_Z25selective_scan_bwd_kernelI32Selective_Scan_bwd_kernel_traitsILi128ELi16ELb0ELb1ELb0ELb1ELb1EN3c104HalfENS1_7complexIfEEEEv12SSMParamsBwd)
        /*1568*/ 	.word	0x00000020


	//----- nvinfo : EIATTR_REGCOUNT
	.align		4
.L_941:
        /*156c*/ 	.byte	0x04, 0x2f
        /*156e*/ 	.short	(.L_943 - .L_942)
	.align		4
.L_942:
        /*1570*/ 	.word	index@(_Z25selective_scan_bwd_kernelI32Selective_Scan_bwd_kernel_traitsILi128ELi16ELb0ELb1ELb0ELb1ELb0EN3c104HalfENS1_7complexIfEEEEv12SSMParamsBwd)
        /*1574*/ 	.word	0x000000ff


	//----- nvinfo : EIATTR_FRAME_SIZE
	.align		4
.L_943:
        /*1578*/ 	.byte	0x04, 0x11
        /*157a*/ 	.short	(.L_945 - .L_944)
	.align		4
.L_944:
        /*157c*/ 	.word	index@($__internal_32_$__cuda_sm70_shflsync_up)
        /*1580*/ 	.word	0x00000000


	//----- nvinfo : EIATTR_FRAME_SIZE
	.align		4
.L_945:
        /*1584*/ 	.byte	0x04, 0x11
        /*1586*/ 	.short	(.L_947 - .L_946)
	.align		4
.L_946:
        /*1588*/ 	.word	index@($__internal_31_$__cuda_sm70_shflsync_idx_p)
        /*158c*/ 	.word	0x00000000


	//----- nvinfo : EIATTR_FRAME_SIZE
	.align		4
.L_947:
        /*1590*/ 	.byte	0x04, 0x11
        /*1592*/ 	.short	(.L_949 - .L_948)
	.align		4
.L_948:
        /*1594*/ 	.word	index@($__internal_30_$__cuda_sm70_shflsync_down)
        /*1598*/ 	.word	0x00000000


	//----- nvinfo : EIATTR_FRAME_SIZE
	.align		4
.L_949:
        /*159c*/ 	.byte	0x04, 0x11
        /*159e*/ 	.short	(.L_951 - .L_950)
	.align		4
.L_950:
        /*15a0*/ 	.word	index@(_Z25selective_scan_bwd_kernelI32Selective_Scan_bwd_kernel_traitsILi128ELi16ELb0ELb1ELb0ELb1ELb0EN3c104HalfENS1_7complexIfEEEEv12SSMParamsBwd)
        /*15a4*/ 	.word	0x00000018


	//----- nvinfo : EIATTR_REGCOUNT
	.align		4
.L_951:
        /*15a8*/ 	.byte	0x04, 0x2f
        /*15aa*/ 	.short	(.L_953 - .L_952)
	.align		4
.L_952:
        /*15ac*/ 	.word	index@(_Z25selective_scan_bwd_kernelI32Selective_Scan_bwd_kernel_traitsILi128ELi16ELb0ELb1ELb0ELb0ELb1EN3c104HalfENS1_7complexIfEEEEv12SSMParamsBwd)
        /*15b0*/ 	.word	0x000000ff


	//----- nvinfo : EIATTR_FRAME_SIZE
	.align		4
.L_953:
        /*15b4*/ 	.byte	0x04, 0x11
        /*15b6*/ 	.short	(.L_955 - .L_954)
	.align		4
.L_954:
        /*15b8*/ 	.word	index@($__internal_29_$__cuda_sm70_shflsync_up)
        /*15bc*/ 	.word	0x00000000


	//----- nvinfo : EIATTR_FRAME_SIZE
	.align		4
.L_955:
        /*15c0*/ 	.byte	0x04, 0x11
        /*15c2*/ 	.short	(.L_957 - .L_956)
	.align		4
.L_956:
        /*15c4*/ 	.word	index@($__internal_28_$__cuda_sm70_shflsync_idx_p)
        /*15c8*/ 	.word	0x00000000


	//----- nvinfo : EIATTR_FRAME_SIZE
	.align		4
.L_957:
        /*15cc*/ 	.byte	0x04, 0x11
        /*15ce*/ 	.short	(.L_959 - .L_958)
	.align		4
.L_958:
        /*15d0*/ 	.word	index@($__internal_27_$__cuda_sm70_shflsync_down)
        /*15d4*/ 	.word	0x00000000


	//----- nvinfo : EIATTR_FRAME_SIZE
	.align		4
.L_959:
        /*15d8*/ 	.byte	0x04, 0x11
        /*15da*/ 	.short	(.L_961 - .L_960)
	.align		4
.L_960:
        /*15dc*/ 	.word	index@(_Z25selective_scan_bwd_kernelI32Selective_Scan_bwd_kernel_traitsILi128ELi16ELb0ELb1ELb0ELb0ELb1EN3c104HalfENS1_7complexIfEEEEv12SSMParamsBwd)
        /*15e0*/ 	.word	0x00000018


	//----- nvinfo : EIATTR_REGCOUNT
	.align		4
.L_961:
        /*15e4*/ 	.byte	0x04, 0x2f
        /*15e6*/ 	.short	(.L_963 - .L_962)
	.align		4
.L_962:
        /*15e8*/ 	.word	index@(_Z25selective_scan_bwd_kernelI32Selective_Scan_bwd_kernel_traitsILi128ELi16ELb0ELb1ELb0ELb0ELb0EN3c104HalfENS1_7complexIfEEEEv12SSMParamsBwd)
        /*15ec*/ 	.word	0x000000ff


	//----- nvinfo : EIATTR_FRAME_SIZE
	.align		4
.L_963:
        /*15f0*/ 	.byte	0x04, 0x11
        /*15f2*/ 	.short	(.L_965 - .L_964)
	.align		4
.L_964:
        /*15f4*/ 	.word	index@($__internal_26_$__cuda_sm70_shflsync_up)
        /*15f8*/ 	.word	0x00000000


	//----- nvinfo : EIATTR_FRAME_SIZE
	.align		4
.L_965:
        /*15fc*/ 	.byte	0x04, 0x11
        /*15fe*/ 	.short	(.L_967 - .L_966)
	.align		4
.L_966:
        /*1600*/ 	.word	index@($__internal_25_$__cuda_sm70_shflsync_idx_p)
        /*1604*/ 	.word	0x00000000


	//----- nvinfo : EIATTR_FRAME_SIZE
	.align		4
.L_967:
        /*1608*/ 	.byte	0x04, 0x11
        /*160a*/ 	.short	(.L_969 - .L_968)
	.align		4
.L_968:
        /*160c*/ 	.word	index@($__internal_24_$__cuda_sm70_shflsync_down)
        /*1610*/ 	.word	0x00000000


	//----- nvinfo : EIATTR_FRAME_SIZE
	.align		4
.L_969:
        /*1614*/ 	.byte	0x04, 0x11
        /*1616*/ 	.short	(.L_971 - .L_970)
	.align		4
.L_970:
        /*1618*/ 	.word	index@(_Z25selective_scan_bwd_kernelI32Selective_Scan_bwd_kernel_traitsILi128ELi16ELb0ELb1ELb0ELb0ELb0EN3c104HalfENS1_7complexIfEEEEv12SSMParamsBwd)
        /*161c*/ 	.word	0x00000008


	//----- nvinfo : EIATTR_REGCOUNT
	.align		4
.L_971:
        /*1620*/ 	.byte	0x04, 0x2f
        /*1622*/ 	.short	(.L_973 - .L_972)
	.align		4
.L_972:
        /*1624*/ 	.word	index@(_Z25selective_scan_bwd_kernelI32Selective_Scan_bwd_kernel_traitsILi128ELi16ELb0ELb0ELb1ELb1ELb1EN3c104HalfENS1_7complexIfEEEEv12SSMParamsBwd)
        /*1628*/ 	.word	0x000000ff


	//----- nvinfo : EIATTR_FRAME_SIZE
	.align		4
.L_973:
        /*162c*/ 	.byte	0x04, 0x11
        /*162e*/ 	.short	(.L_975 - .L_974)
	.align		4
.L_974:
        /*1630*/ 	.word	index@($__internal_23_$__cuda_sm70_shflsync_up)
        /*1634*/ 	.word	0x00000000


	//----- nvinfo : EIATTR_FRAME_SIZE
	.align		4
.L_975:
        /*1638*/ 	.byte	0x04, 0x11
        /*163a*/ 	.short	(.L_977 - .L_976)
	.align		4
.L_976:
        /*163c*/ 	.word	index@($__internal_22_$__cuda_sm70_shflsync_idx_p)
        /*1640*/ 	.word	0x00000000


	//----- nvinfo : EIATTR_FRAME_SIZE
	.align		4
.L_977:
        /*1644*/ 	.byte	0x04, 0x11
        /*1646*/ 	.short	(.L_979 - .L_978)
	.align		4
.L_978:
        /*1648*/ 	.word	index@($__internal_21_$__cuda_sm70_shflsync_down)
        /*164c*/ 	.word	0x00000000


	//----- nvinfo : EIATTR_FRAME_SIZE
	.align		4
.L_979:
        /*1650*/ 	.byte	0x04, 0x11
        /*1652*/ 	.short	(.L_981 - .L_980)
	.align		4
.L_980:
        /*1654*/ 	.word	index@(_Z25selective_scan_bwd_kernelI32Selective_Scan_bwd_kernel_traitsILi128ELi16ELb0ELb0ELb1ELb1ELb1EN3c104HalfENS1_7complexIfEEEEv12SSMParamsBwd)
        /*1658*/ 	.word	0x00000020


	//----- nvinfo : EIATTR_REGCOUNT
	.align		4
.L_981:
        /*165c*/ 	.byte	0x04, 0x2f
        /*165e*/ 	.short	(.L_983 - .L_982)
	.align		4
.L_982:
        /*1660*/ 	.word	index@(_Z25selective_scan_bwd_kernelI32Selective_Scan_bwd_kernel_traitsILi128ELi16ELb0ELb0ELb1ELb1ELb0EN3c104HalfENS1_7complexIfEEEEv12SSMParamsBwd)
        /*1664*/ 	.word	0x000000ff


	//----- nvinfo : EIATTR_FRAME_SIZE
	.align		4
.L_983:
        /*1668*/ 	.byte	0x04, 0x11
        /*166a*/ 	.short	(.L_985 - .L_984)
	.align		4
.L_984:
        /*166c*/ 	.word	index@($__internal_20_$__cuda_sm70_shflsync_up)
        /*1670*/ 	.word	0x00000000


	//----- nvinfo : EIATTR_FRAME_SIZE
	.align		4
.L_985:
        /*1674*/ 	.byte	0x04, 0x11
        /*1676*/ 	.short	(.L_987 - .L_986)
	.align		4
.L_986:
        /*1678*/ 	.word	index@($__internal_19_$__cuda_sm70_shflsync_idx_p)
        /*167c*/ 	.word	0x00000000


	//----- nvinfo : EIATTR_FRAME_SIZE
	.align		4
.L_987:
        /*1680*/ 	.byte	0x04, 0x11
        /*1682*/ 	.short	(.L_989 - .L_988)
	.align		4
.L_988:
        /*1684*/ 	.word	index@($__internal_18_$__cuda_sm70_shflsync_down)
        /*1688*/ 	.word	0x00000000


	//----- nvinfo : EIATTR_FRAME_SIZE
	.align		4
.L_989:
        /*168c*/ 	.byte	0x04, 0x11
        /*168e*/ 	.short	(.L_991 - .L_990)
	.align		4
.L_990:
        /*1690*/ 	.word	index@(_Z25selective_scan_bwd_kernelI32Selective_Scan_bwd_kernel_traitsILi128ELi16ELb0ELb0ELb1ELb1ELb0EN3c104HalfENS1_7complexIfEEEEv12SSMParamsBwd)
        /*1694*/ 	.word	0x00000018


	//----- nvinfo : EIATTR_REGCOUNT
	.align		4
.L_991:
        /*1698*/ 	.byte	0x04, 0x2f
        /*169a*/ 	.short	(.L_993 - .L_992)
	.align		4
.L_992:
        /*169c*/ 	.word	index@(_Z25selective_scan_bwd_kernelI32Selective_Scan_bwd_kernel_traitsILi128ELi16ELb0ELb0ELb1ELb0ELb1EN3c104HalfENS1_7complexIfEEEEv12SSMParamsBwd)
        /*16a0*/ 	.word	0x000000ff


	//----- nvinfo : EIATTR_FRAME_SIZE
	.align		4
.L_993:
        /*16a4*/ 	.byte	0x04, 0x11
        /*16a6*/ 	.short	(.L_995 - .L_994)
	.align		4
.L_994:
        /*16a8*/ 	.word	index@($__internal_17_$__cuda_sm70_shflsync_up)
        /*16ac*/ 	.word	0x00000000


	//----- nvinfo : EIATTR_FRAME_SIZE
	.align		4
.L_995:
        /*16b0*/ 	.byte	0x04, 0x11
        /*16b2*/ 	.short	(.L_997 - .L_996)
	.align		4
.L_996:
        /*16b4*/ 	.word	index@($__internal_16_$__cuda_sm70_shflsync_idx_p)
        /*16b8*/ 	.word	0x00000000


	//----- nvinfo : EIATTR_FRAME_SIZE
	.align		4
.L_997:
        /*16bc*/ 	.byte	0x04, 0x11
        /*16be*/ 	.short	(.L_999 - .L_998)
	.align		4
.L_998:
        /*16c0*/ 	.word	index@($__internal_15_$__cuda_sm70_shflsync_down)
        /*16c4*/ 	.word	0x00000000


	//----- nvinfo : EIATTR_FRAME_SIZE
	.align		4
.L_999:
        /*16c8*/ 	.byte	0x04, 0x11
        /*16ca*/ 	.short	(.L_1001 - .L_1000)
	.align		4
.L_1000:
        /*16cc*/ 	.word	index@(_Z25selective_scan_bwd_kernelI32Selective_Scan_bwd_kernel_traitsILi128ELi16ELb0ELb0ELb1ELb0ELb1EN3c104HalfENS1_7complexIfEEEEv12SSMParamsBwd)
        /*16d0*/ 	.word	0x00000018


	//----- nvinfo : EIATTR_REGCOUNT
	.align		4
.L_1001:
        /*16d4*/ 	.byte	0x04, 0x2f
        /*16d6*/ 	.short	(.L_1003 - .L_1002)
	.align		4
.L_1002:
        /*16d8*/ 	.word	index@(_Z25selective_scan_bwd_kernelI32Selective_Scan_bwd_kernel_traitsILi128ELi16ELb0ELb0ELb1ELb0ELb0EN3c104HalfENS1_7complexIfEEEEv12SSMParamsBwd)
        /*16dc*/ 	.word	0x000000ff


	//----- nvinfo : EIATTR_FRAME_SIZE
	.align		4
.L_1003:
        /*16e0*/ 	.byte	0x04, 0x11
        /*16e2*/ 	.short	(.L_1005 - .L_1004)
	.align		4
.L_1004:
        /*16e4*/ 	.word	index@($__internal_14_$__cuda_sm70_shflsync_up)
        /*16e8*/ 	.word	0x00000000


	//----- nvinfo : EIATTR_FRAME_SIZE
	.align		4
.L_1005:
        /*16ec*/ 	.byte	0x04, 0x11
        /*16ee*/ 	.short	(.L_1007 - .L_1006)
	.align		4
.L_1006:
        /*16f0*/ 	.word	index@($__internal_13_$__cuda_sm70_shflsync_idx_p)
        /*16f4*/ 	.word	0x00000000


	//----- nvinfo : EIATTR_FRAME_SIZE
	.align		4
.L_1007:
        /*16f8*/ 	.byte	0x04, 0x11
        /*16fa*/ 	.short	(.L_1009 - .L_1008)
	.align		4
.L_1008:
        /*16fc*/ 	.word	index@($__internal_12_$__cuda_sm70_shflsync_down)
        /*1700*/ 	.word	0x00000000


	//----- nvinfo : EIATTR_FRAME_SIZE
	.align		4
.L_1009:
        /*1704*/ 	.byte	0x04, 0x11
        /*1706*/ 	.short	(.L_1011 - .L_1010)
	.align		4
.L_1010:
        /*1708*/ 	.word	index@(_Z25selective_scan_bwd_kernelI32Selective_Scan_bwd_kernel_traitsILi128ELi16ELb0ELb0ELb1ELb0ELb0EN3c104HalfENS1_7complexIfEEEEv12SSMParamsBwd)
        /*170c*/ 	.word	0x00000008


	//----- nvinfo : EIATTR_REGCOUNT
	.align		4
.L_1011:
        /*1710*/ 	.byte	0x04, 0x2f
        /*1712*/ 	.short	(.L_1013 - .L_1012)
	.align		4
.L_1012:
        /*1714*/ 	.word	index@(_Z25selective_scan_bwd_kernelI32Selective_Scan_bwd_kernel_traitsILi128ELi16ELb0ELb0ELb0ELb1ELb1EN3c104HalfENS1_7complexIfEEEEv12SSMParamsBwd)
        /*1718*/ 	.word	0x000000fd


	//----- nvinfo : EIATTR_FRAME_SIZE
	.align		4
.L_1013:
        /*171c*/ 	.byte	0x04, 0x11
        /*171e*/ 	.short	(.L_1015 - .L_1014)
	.align		4
.L_1014:
        /*1720*/ 	.word	index@($__internal_11_$__cuda_sm70_shflsync_up)
        /*1724*/ 	.word	0x00000000


	//----- nvinfo : EIATTR_FRAME_SIZE
	.align		4
.L_1015:
        /*1728*/ 	.byte	0x04, 0x11
        /*172a*/ 	.short	(.L_1017 - .L_1016)
	.align		4
.L_1016:
        /*172c*/ 	.word	index@($__internal_10_$__cuda_sm70_shflsync_idx_p)
        /*1730*/ 	.word	0x00000000


	//----- nvinfo : EIATTR_FRAME_SIZE
	.align		4
.L_1017:
        /*1734*/ 	.byte	0x04, 0x11
        /*1736*/ 	.short	(.L_1019 - .L_1018)
	.align		4
.L_1018:
        /*1738*/ 	.word	index@($__internal_9_$__cuda_sm70_shflsync_down)
        /*173c*/ 	.word	0x00000000


	//----- nvinfo : EIATTR_FRAME_SIZE
	.align		4
.L_1019:
        /*1740*/ 	.byte	0x04, 0x11
        /*1742*/ 	.short	(.L_1021 - .L_1020)
	.align		4
.L_1020:
        /*1744*/ 	.word	index@(_Z25selective_scan_bwd_kernelI32Selective_Scan_bwd_kernel_traitsILi128ELi16ELb0ELb0ELb0ELb1ELb1EN3c104HalfENS1_7complexIfEEEEv12SSMParamsBwd)
        /*1748*/ 	.word	0x00000010


	//----- nvinfo : EIATTR_REGCOUNT
	.align		4
.L_1021:
        /*174c*/ 	.byte	0x04, 0x2f
        /*174e*/ 	.short	(.L_1023 - .L_1022)
	.align		4
.L_1022:
        /*1750*/ 	.word	index@(_Z25selective_scan_bwd_kernelI32Selective_Scan_bwd_kernel_traitsILi128ELi16ELb0ELb0ELb0ELb1ELb0EN3c104HalfENS1_7complexIfEEEEv12SSMParamsBwd)
        /*1754*/ 	.word	0x000000ff


	//----- nvinfo : EIATTR_FRAME_SIZE
	.align		4
.L_1023:
        /*1758*/ 	.byte	0x04, 0x11
        /*175a*/ 	.short	(.L_1025 - .L_1024)
	.align		4
.L_1024:
        /*175c*/ 	.word	index@($__internal_8_$__cuda_sm70_shflsync_up)
        /*1760*/ 	.word	0x00000000


	//----- nvinfo : EIATTR_FRAME_SIZE
	.align		4
.L_1025:
        /*1764*/ 	.byte	0x04, 0x11
        /*1766*/ 	.short	(.L_1027 - .L_1026)
	.align		4
.L_1026:
        /*1768*/ 	.word	index@($__internal_7_$__cuda_sm70_shflsync_idx_p)
        /*176c*/ 	.word	0x00000000


	//----- nvinfo : EIATTR_FRAME_SIZE
	.align		4
.L_1027:
        /*1770*/ 	.byte	0x04, 0x11
        /*1772*/ 	.short	(.L_1029 - .L_1028)
	.align		4
.L_1028:
        /*1774*/ 	.word	index@($__internal_6_$__cuda_sm70_shflsync_down)
        /*1778*/ 	.word	0x00000000


	//----- nvinfo : EIATTR_FRAME_SIZE
	.align		4
.L_1029:
        /*177c*/ 	.byte	0x04, 0x11
        /*177e*/ 	.short	(.L_1031 - .L_1030)
	.align		4
.L_1030:
        /*1780*/ 	.word	index@(_Z25selective_scan_bwd_kernelI32Selective_Scan_bwd_kernel_traitsILi128ELi16ELb0ELb0ELb0ELb1ELb0EN3c104HalfENS1_7complexIfEEEEv12SSMParamsBwd)
        /*1784*/ 	.word	0x00000000


	//----- nvinfo : EIATTR_REGCOUNT
	.align		4
.L_1031:
        /*1788*/ 	.byte	0x04, 0x2f
        /*178a*/ 	.short	(.L_1033 - .L_1032)
	.align		4
.L_1032:
        /*178c*/ 	.word	index@(_Z25selective_scan_bwd_kernelI32Selective_Scan_bwd_kernel_traitsILi128ELi16ELb0ELb0ELb0ELb0ELb1EN3c104HalfENS1_7complexIfEEEEv12SSMParamsBwd)
        /*1790*/ 	.word	0x000000ff


	//----- nvinfo : EIATTR_FRAME_SIZE
	.align		4
.L_1033:
        /*1794*/ 	.byte	0x04, 0x11
        /*1796*/ 	.short	(.L_1035 - .L_1034)
	.align		4
.L_1034:
        /*1798*/ 	.word	index@($__internal_5_$__cuda_sm70_shflsync_up)
        /*179c*/ 	.word	0x00000000


	//----- nvinfo : EIATTR_FRAME_SIZE
	.align		4
.L_1035:
        /*17a0*/ 	.byte	0x04, 0x11
        /*17a2*/ 	.short	(.L_1037 - .L_1036)
	.align		4
.L_1036:
        /*17a4*/ 	.word	index@($__internal_4_$__cuda_sm70_shflsync_idx_p)
        /*17a8*/ 	.word	0x00000000


	//----- nvinfo : EIATTR_FRAME_SIZE
	.align		4
.L_1037:
        /*17ac*/ 	.byte	0x04, 0x11
        /*17ae*/ 	.short	(.L_1039 - .L_1038)
	.align		4
.L_1038:
        /*17b0*/ 	.word	index@($__internal_3_$__cuda_sm70_shflsync_down)
        /*17b4*/ 	.word	0x00000000


	//----- nvinfo : EIATTR_FRAME_SIZE
	.align		4
.L_1039:
        /*17b8*/ 	.byte	0x04, 0x11
        /*17ba*/ 	.short	(.L_1041 - .L_1040)
	.align		4
.L_1040:
        /*17bc*/ 	.word	index@(_Z25selective_scan_bwd_kernelI32Selective_Scan_bwd_kernel_traitsILi128ELi16ELb0ELb0ELb0ELb0ELb1EN3c104HalfENS1_7complexIfEEEEv12SSMParamsBwd)
        /*17c0*/ 	.word	0x00000000


	//----- nvinfo : EIATTR_REGCOUNT
	.align		4
.L_1041:
        /*17c4*/ 	.byte	0x04, 0x2f
        /*17c6*/ 	.short	(.L_1043 - .L_1042)
	.align		4
.L_1042:
        /*17c8*/ 	.word	index@(_Z25selective_scan_bwd_kernelI32Selective_Scan_bwd_kernel_traitsILi128ELi16ELb0ELb0ELb0ELb0ELb0EN3c104HalfENS1_7complexIfEEEEv12SSMParamsBwd)
        /*17cc*/ 	.word	0x000000fd


	//----- nvinfo : EIATTR_FRAME_SIZE
	.align		4
.L_1043:
        /*17d0*/ 	.byte	0x04, 0x11
        /*17d2*/ 	.short	(.L_1045 - .L_1044)
	.align		4
.L_1044:
        /*17d4*/ 	.word	index@($__internal_2_$__cuda_sm70_shflsync_up)
        /*17d8*/ 	.word	0x00000000


	//----- nvinfo : EIATTR_FRAME_SIZE
	.align		4
.L_1045:
        /*17dc*/ 	.byte	0x04, 0x11
        /*17de*/ 	.short	(.L_1047 - .L_1046)
	.align		4
.L_1046:
        /*17e0*/ 	.word	index@($__internal_1_$__cuda_sm70_shflsync_idx_p)
        /*17e4*/ 	.word	0x00000000


	//----- nvinfo : EIATTR_FRAME_SIZE
	.align		4
.L_1047:
        /*17e8*/ 	.byte	0x04, 0x11
        /*17ea*/ 	.short	(.L_1049 - .L_1048)
	.align		4
.L_1048:
        /*17ec*/ 	.word	index@($__internal_0_$__cuda_sm70_shflsync_down)
        /*17f0*/ 	.word	0x00000000


	//----- nvinfo : EIATTR_FRAME_SIZE
	.align		4
.L_1049:
        /*17f4*/ 	.byte	0x04, 0x11
        /*17f6*/ 	.short	(.L_1051 - .L_1050)
	.align		4
.L_1050:
        /*17f8*/ 	.word	index@(_Z25selective_scan_bwd_kernelI32Selective_Scan_bwd_kernel_traitsILi128ELi16ELb0ELb0ELb0ELb0ELb0EN3c104HalfENS1_7complexIfEEEEv12SSMParamsBwd)
        /*17fc*/ 	.word	0x00000000


	//----- nvinfo : EIATTR_MIN_STACK_SIZE
	.align		4
.L_1051:
        /*1800*/ 	.byte	0x04, 0x12
        /*1802*/ 	.short	(.L_1053 - .L_1052)
	.align		4
.L_1052:
        /*1804*/ 	.word	index@(_Z25selective_scan_bwd_kernelI32Selective_Scan_bwd_kernel_traitsILi128ELi16ELb0ELb0ELb0ELb0ELb0EN3c104HalfENS1_7complexIfEEEEv12SSMParamsBwd)
        /*1808*/ 	.word	0x00000000


	//----- nvinfo : EIATTR_MIN_STACK_SIZE
	.align		4
.L_1053:
        /*180c*/ 	.byte	0x04, 0x12
        /*180e*/ 	.short	(.L_1055 - .L_1054)
	.align		4
.L_1054:
        /*1810*/ 	.word	index@(_Z25selective_scan_bwd_kernelI32Selective_Scan_bwd_kernel_traitsILi128ELi16ELb0ELb0ELb0ELb0ELb1EN3c104HalfENS1_7complexIfEEEEv12SSMParamsBwd)
        /*1814*/ 	.word	0x00000000


	//----- nvinfo : EIATTR_MIN_STACK_SIZE
	.align		4
.L_1055:
        /*1818*/ 	.byte	0x04, 0x12
        /*181a*/ 	.short	(.L_1057 - .L_1056)
	.align		4
.L_1056:
        /*181c*/ 	.word	index@(_Z25selective_scan_bwd_kernelI32Selective_Scan_bwd_kernel_traitsILi128ELi16ELb0ELb0ELb0ELb1ELb0EN3c104HalfENS1_7complexIfEEEEv12SSMParamsBwd)
        /*1820*/ 	.word	0x00000000


	//----- nvinfo : EIATTR_MIN_STACK_SIZE
	.align		4
.L_1057:
        /*1824*/ 	.byte	0x04, 0x12
        /*1826*/ 	.short	(.L_1059 - .L_1058)
	.align		4
.L_1058:
        /*1828*/ 	.word	index@(_Z25selective_scan_bwd_kernelI32Selective_Scan_bwd_kernel_traitsILi128ELi16ELb0ELb0ELb0ELb1ELb1EN3c104HalfENS1_7complexIfEEEEv12SSMParamsBwd)
        /*182c*/ 	.word	0x00000010


	//----- nvinfo : EIATTR_MIN_STACK_SIZE
	.align		4
.L_1059:
        /*1830*/ 	.byte	0x04, 0x12
        /*1832*/ 	.short	(.L_1061 - .L_1060)
	.align		4
.L_1060:
        /*1834*/ 	.word	index@(_Z25selective_scan_bwd_kernelI32Selective_Scan_bwd_kernel_traitsILi128ELi16ELb0ELb0ELb1ELb0ELb0EN3c104HalfENS1_7complexIfEEEEv12SSMParamsBwd)
        /*1838*/ 	.word	0x00000008


	//----- nvinfo : EIATTR_MIN_STACK_SIZE
	.align		4
.L_1061:
        /*183c*/ 	.byte	0x04, 0x12
        /*183e*/ 	.short	(.L_1063 - .L_1062)
	.align		4
.L_1062:
        /*1840*/ 	.word	index@(_Z25selective_scan_bwd_kernelI32Selective_Scan_bwd_kernel_traitsILi128ELi16ELb0ELb0ELb1ELb0ELb1EN3c104HalfENS1_7complexIfEEEEv12SSMParamsBwd)
        /*1844*/ 	.word	0x00000018


	//----- nvinfo : EIATTR_MIN_STACK_SIZE
	.align		4
.L_1063:
        /*1848*/ 	.byte	0x04, 0x12
        /*184a*/ 	.short	(.L_1065 - .L_1064)
	.align		4
.L_1064:
        /*184c*/ 	.word	index@(_Z25selective_scan_bwd_kernelI32Selective_Scan_bwd_kernel_traitsILi128ELi16ELb0ELb0ELb1ELb1ELb0EN3c104HalfENS1_7complexIfEEEEv12SSMParamsBwd)
        /*1850*/ 	.word	0x00000018


	//----- nvinfo : EIATTR_MIN_STACK_SIZE
	.align		4
.L_1065:
        /*1854*/ 	.byte	0x04, 0x12
        /*1856*/ 	.short	(.L_1067 - .L_1066)
	.align		4
.L_1066:
        /*1858*/ 	.word	index@(_Z25selective_scan_bwd_kernelI32Selective_Scan_bwd_kernel_traitsILi128ELi16ELb0ELb0ELb1ELb1ELb1EN3c104HalfENS1_7complexIfEEEEv12SSMParamsBwd)
        /*185c*/ 	.word	0x00000020


	//----- nvinfo : EIATTR_MIN_STACK_SIZE
	.align		4
.L_1067:
        /*1860*/ 	.byte	0x04, 0x12
        /*1862*/ 	.short	(.L_1069 - .L_1068)
	.align		4
.L_1068:
        /*1864*/ 	.word	index@(_Z25selective_scan_bwd_kernelI32Selective_Scan_bwd_kernel_traitsILi128ELi16ELb0ELb1ELb0ELb0ELb0EN3c104HalfENS1_7complexIfEEEEv12SSMParamsBwd)
        /*1868*/ 	.word	0x00000008


	//----- nvinfo : EIATTR_MIN_STACK_SIZE
	.align		4
.L_1069:
        /*186c*/ 	.byte	0x04, 0x12
        /*186e*/ 	.short	(.L_1071 - .L_1070)
	.align		4
.L_1070:
        /*1870*/ 	.word	index@(_Z25selective_scan_bwd_kernelI32Selective_Scan_bwd_kernel_traitsILi128ELi16ELb0ELb1ELb0ELb0ELb1EN3c104HalfENS1_7complexIfEEEEv12SSMParamsBwd)
        /*1874*/ 	.word	0x00000018


	//----- nvinfo : EIATTR_MIN_STACK_SIZE
	.align		4
.L_1071:
        /*1878*/ 	.byte	0x04, 0x12
        /*187a*/ 	.short	(.L_1073 - .L_1072)
	.align		4
.L_1072:
        /*187c*/ 	.word	index@(_Z25selective_scan_bwd_kernelI32Selective_Scan_bwd_kernel_traitsILi128ELi16ELb0ELb1ELb0ELb1ELb0EN3c104HalfENS1_7complexIfEEEEv12SSMParamsBwd)
        /*1880*/ 	.word	0x00000018


	//----- nvinfo : EIATTR_MIN_STACK_SIZE
	.align		4
.L_1073:
        /*1884*/ 	.byte	0x04, 0x12
        /*1886*/ 	.short	(.L_1075 - .L_1074)
	.align		4
.L_1074:
        /*1888*/ 	.word	index@(_Z25selective_scan_bwd_kernelI32Selective_Scan_bwd_kernel_traitsILi128ELi16ELb0ELb1ELb0ELb1ELb1EN3c104HalfENS1_7complexIfEEEEv12SSMParamsBwd)
        /*188c*/ 	.word	0x00000020


	//----- nvinfo : EIATTR_MIN_STACK_SIZE
	.align		4
.L_1075:
        /*1890*/ 	.byte	0x04, 0x12
        /*1892*/ 	.short	(.L_1077 - .L_1076)
	.align		4
.L_1076:
        /*1894*/ 	.word	index@(_Z25selective_scan_bwd_kernelI32Selective_Scan_bwd_kernel_traitsILi128ELi16ELb0ELb1ELb1ELb0ELb0EN3c104HalfENS1_7complexIfEEEEv12SSMParamsBwd)
        /*1898*/ 	.word	0x00000010


	//----- nvinfo : EIATTR_MIN_STACK_SIZE
	.align		4
.L_1077:
        /*189c*/ 	.byte	0x04, 0x12
        /*189e*/ 	.short	(.L_1079 - .L_1078)
	.align		4
.L_1078:
        /*18a0*/ 	.word	index@(_Z25selective_scan_bwd_kernelI32Selective_Scan_bwd_kernel_traitsILi128ELi16ELb0ELb1ELb1ELb0ELb1EN3c104HalfENS1_7complexIfEEEEv12SSMParamsBwd)
        /*18a4*/ 	.word	0x00000018


	//----- nvinfo : EIATTR_MIN_STACK_SIZE
	.align		4
.L_1079:
        /*18a8*/ 	.byte	0x04, 0x12
        /*18aa*/ 	.short	(.L_1081 - .L_1080)
	.align		4
.L_1080:
        /*18ac*/ 	.word	index@(_Z25selective_scan_bwd_kernelI32Selective_Scan_bwd_kernel_traitsILi128ELi16ELb0ELb1ELb1ELb1ELb0EN3c104HalfENS1_7complexIfEEEEv12SSMParamsBwd)
        /*18b0*/ 	.word	0x00000018


	//----- nvinfo : EIATTR_MIN_STACK_SIZE
	.align		4
.L_1081:
        /*18b4*/ 	.byte	0x04, 0x12
        /*18b6*/ 	.short	(.L_1083 - .L_1082)
	.align		4
.L_1082:
        /*18b8*/ 	.word	index@(_Z25selective_scan_bwd_kernelI32Selective_Scan_bwd_kernel_traitsILi128ELi16ELb0ELb1ELb1ELb1ELb1EN3c104HalfENS1_7complexIfEEEEv12SSMParamsBwd)
        /*18bc*/ 	.word	0x00000020


	//----- nvinfo : EIATTR_MIN_STACK_SIZE
	.align		4
.L_1083:
        /*18c0*/ 	.byte	0x04, 0x12
        /*18c2*/ 	.short	(.L_1085 - .L_1084)
	.align		4
.L_1084:
        /*18c4*/ 	.word	index@(_Z25selective_scan_bwd_kernelI32Selective_Scan_bwd_kernel_traitsILi128ELi16ELb1ELb0ELb0ELb0ELb0EN3c104HalfENS1_7complexIfEEEEv12SSMParamsBwd)
        /*18c8*/ 	.word	0x00000000


	//----- nvinfo : EIATTR_MIN_STACK_SIZE
	.align		4
.L_1085:
        /*18cc*/ 	.byte	0x04, 0x12
        /*18ce*/ 	.short	(.L_1087 - .L_1086)
	.align		4
.L_1086:
        /*18d0*/ 	.word	index@(_Z25selective_scan_bwd_kernelI32Selective_Scan_bwd_kernel_traitsILi128ELi16ELb1ELb0ELb0ELb0ELb1EN3c104HalfENS1_7complexIfEEEEv12SSMParamsBwd)
        /*18d4*/ 	.word	0x00000000


	//----- nvinfo : EIATTR_MIN_STACK_SIZE
	.align		4
.L_1087:
        /*18d8*/ 	.byte	0x04, 0x12
        /*18da*/ 	.short	(.L_1089 - .L_1088)
	.align		4
.L_1088:
        /*18dc*/ 	.word	index@(_Z25selective_scan_bwd_kernelI32Selective_Scan_bwd_kernel_traitsILi128ELi16ELb1ELb0ELb0ELb1ELb0EN3c104HalfENS1_7complexIfEEEEv12SSMParamsBwd)
        /*18e0*/ 	.word	0x00000000


	//----- nvinfo : EIATTR_MIN_STACK_SIZE
	.align		4
.L_1089:
        /*18e4*/ 	.byte	0x04, 0x12
        /*18e6*/ 	.short	(.L_1091 - .L_1090)
	.align		4
.L_1090:
        /*18e8*/ 	.word	index@(_Z25selective_scan_bwd_kernelI32Selective_Scan_bwd_kernel_traitsILi128ELi16ELb1ELb0ELb0ELb1ELb1EN3c104HalfENS1_7complexIfEEEEv12SSMParamsBwd)
        /*18ec*/ 	.word	0x00000000


	//----- nvinfo : EIATTR_MIN_STACK_SIZE
	.align		4
.L_1091:
        /*18f0*/ 	.byte	0x04, 0x12
        /*18f2*/ 	.short	(.L_1093 - .L_1092)
	.align		4
.L_1092:
        /*18f4*/ 	.word	index@(_Z25selective_scan_bwd_kernelI32Selective_Scan_bwd_kernel_traitsILi128ELi16ELb1ELb0ELb1ELb0ELb0EN3c104HalfENS1_7complexIfEEEEv12SSMParamsBwd)
        /*18f8*/ 	.word	0x00000000


	//----- nvinfo : EIATTR_MIN_STACK_SIZE
	.align		4
.L_1093:
        /*18fc*/ 	.byte	0x04, 0x12
        /*18fe*/ 	.short	(.L_1095 - .L_1094)
	.align		4
.L_1094:
        /*1900*/ 	.word	index@(_Z25selective_scan_bwd_kernelI32Selective_Scan_bwd_kernel_traitsILi128ELi16ELb1ELb0ELb1ELb0ELb1EN3c104HalfENS1_7complexIfEEEEv12SSMParamsBwd)
        /*1904*/ 	.word	0x00000000


	//----- nvinfo : EIATTR_MIN_STACK_SIZE
	.align		4
.L_1095:
        /*1908*/ 	.byte	0x04, 0x12
        /*190a*/ 	.short	(.L_1097 - .L_1096)
	.align		4
.L_1096:
        /*190c*/ 	.word	index@(_Z25selective_scan_bwd_kernelI32Selective_Scan_bwd_kernel_traitsILi128ELi16ELb1ELb0ELb1ELb1ELb0EN3c104HalfENS1_7complexIfEEEEv12SSMParamsBwd)
        /*1910*/ 	.word	0x00000000


	//----- nvinfo : EIATTR_MIN_STACK_SIZE
	.align		4
.L_1097:
        /*1914*/ 	.byte	0x04, 0x12
        /*1916*/ 	.short	(.L_1099 - .L_1098)
	.align		4
.L_1098:
        /*1918*/ 	.word	index@(_Z25selective_scan_bwd_kernelI32Selective_Scan_bwd_kernel_traitsILi128ELi16ELb1ELb0ELb1ELb1ELb1EN3c104HalfENS1_7complexIfEEEEv12SSMParamsBwd)
        /*191c*/ 	.word	0x00000000


	//----- nvinfo : EIATTR_MIN_STACK_SIZE
	.align		4
.L_1099:
        /*1920*/ 	.byte	0x04, 0x12
        /*1922*/ 	.short	(.L_1101 - .L_1100)
	.align		4
.L_1100:
        /*1924*/ 	.word	index@(_Z25selective_scan_bwd_kernelI32Selective_Scan_bwd_kernel_traitsILi128ELi16ELb1ELb1ELb0ELb0ELb0EN3c104HalfENS1_7complexIfEEEEv12SSMParamsBwd)
        /*1928*/ 	.word	0x00000000


	//----- nvinfo : EIATTR_MIN_STACK_SIZE
	.align		4
.L_1101:
        /*192c*/ 	.byte	0x04, 0x12
        /*192e*/ 	.short	(.L_1103 - .L_1102)
	.align		4
.L_1102:
        /*1930*/ 	.word	index@(_Z25selective_scan_bwd_kernelI32Selective_Scan_bwd_kernel_traitsILi128ELi16ELb1ELb1ELb0ELb0ELb1EN3c104HalfENS1_7complexIfEEEEv12SSMParamsBwd)
        /*1934*/ 	.word	0x00000000


	//----- nvinfo : EIATTR_MIN_STACK_SIZE
	.align		4
.L_1103:
        /*1938*/ 	.byte	0x04, 0x12
        /*193a*/ 	.short	(.L_1105 - .L_1104)
	.align		4
.L_1104:
        /*193c*/ 	.word	index@(_Z25selective_scan_bwd_kernelI32Selective_Scan_bwd_kernel_traitsILi128ELi16ELb1ELb1ELb0ELb1ELb0EN3c104HalfENS1_7complexIfEEEEv12SSMParamsBwd)
        /*1940*/ 	.word	0x00000000


	//----- nvinfo : EIATTR_MIN_STACK_SIZE
	.align		4
.L_1105:
        /*1944*/ 	.byte	0x04, 0x12
        /*1946*/ 	.short	(.L_1107 - .L_1106)
	.align		4
.L_1106:
        /*1948*/ 	.word	index@(_Z25selective_scan_bwd_kernelI32Selective_Scan_bwd_kernel_traitsILi128ELi16ELb1ELb1ELb0ELb1ELb1EN3c104HalfENS1_7complexIfEEEEv12SSMParamsBwd)
        /*194c*/ 	.word	0x00000000


	//----- nvinfo : EIATTR_MIN_STACK_SIZE
	.align		4
.L_1107:
        /*1950*/ 	.byte	0x04, 0x12
        /*1952*/ 	.short	(.L_1109 - .L_1108)
	.align		4
.L_1108:
        /*1954*/ 	.word	index@(_Z25selective_scan_bwd_kernelI32Selective_Scan_bwd_kernel_traitsILi128ELi16ELb1ELb1ELb1ELb0ELb0EN3c104HalfENS1_7complexIfEEEEv12SSMParamsBwd)
        /*1958*/ 	.word	0x00000000


	//----- nvinfo : EIATTR_MIN_STACK_SIZE
	.align		4
.L_1109:
        /*195c*/ 	.byte	0x04, 0x12
        /*195e*/ 	.short	(.L_1111 - .L_1110)
	.align		4
.L_1110:
        /*1960*/ 	.word	index@(_Z25selective_scan_bwd_kernelI32Selective_Scan_bwd_kernel_traitsILi128ELi16ELb1ELb1ELb1ELb0ELb1EN3c104HalfENS1_7complexIfEEEEv12SSMParamsBwd)
        /*1964*/ 	.word	0x00000000


	//----- nvinfo : EIATTR_MIN_STACK_SIZE
	.align		4
.L_1111:
        /*1968*/ 	.byte	0x04, 0x12
        /*196a*/ 	.short	(.L_1113 - .L_1112)
	.align		4
.L_1112:
        /*196c*/ 	.word	index@(_Z25selective_scan_bwd_kernelI32Selective_Scan_bwd_kernel_traitsILi128ELi16ELb1ELb1ELb1ELb1ELb0EN3c104HalfENS1_7complexIfEEEEv12SSMParamsBwd)
        /*1970*/ 	.word	0x00000000


	//----- nvinfo : EIATTR_MIN_STACK_SIZE
	.align		4
.L_1113:
        /*1974*/ 	.byte	0x04, 0x12
        /*1976*/ 	.short	(.L_1115 - .L_1114)
	.align		4
.L_1114:
        /*1978*/ 	.word	index@(_Z25selective_scan_bwd_kernelI32Selective_Scan_bwd_kernel_traitsILi128ELi16ELb1ELb1ELb1ELb1ELb1EN3c104HalfENS1_7complexIfEEEEv12SSMParamsBwd)
        /*197c*/ 	.word	0x00000000


	//----- nvinfo : EIATTR_MIN_STACK_SIZE
	.align		4
.L_1115:
        /*1980*/ 	.byte	0x04, 0x12
        /*1982*/ 	.short	(.L_1117 - .L_1116)
	.align		4
.L_1116:
        /*1984*/ 	.word	index@(_Z25selective_scan_bwd_kernelI32Selective_Scan_bwd_kernel_traitsILi64ELi16ELb0ELb0ELb0ELb0ELb0EN3c104HalfENS1_7complexIfEEEEv12SSMParamsBwd)
        /*1988*/ 	.word	0x00000000


	//----- nvinfo : EIATTR_MIN_STACK_SIZE
	.align		4
.L_1117:
        /*198c*/ 	.byte	0x04, 0x12
        /*198e*/ 	.short	(.L_1119 - .L_1118)
	.align		4
.L_1118:
        /*1990*/ 	.word	index@(_Z25selective_scan_bwd_kernelI32Selective_Scan_bwd_kernel_traitsILi64ELi16ELb0ELb0ELb0ELb0ELb1EN3c104HalfENS1_7complexIfEEEEv12SSMParamsBwd)
        /*1994*/ 	.word	0x00000000


	//----- nvinfo : EIATTR_MIN_STACK_SIZE
	.align		4
.L_1119:
        /*1998*/ 	.byte	0x04, 0x12
        /*199a*/ 	.short	(.L_1121 - .L_1120)
	.align		4
.L_1120:
        /*199c*/ 	.word	index@(_Z25selective_scan_bwd_kernelI32Selective_Scan_bwd_kernel_traitsILi64ELi16ELb0ELb0ELb0ELb1ELb0EN3c104HalfENS1_7complexIfEEEEv12SSMParamsBwd)
        /*19a0*/ 	.word	0x00000000


	//----- nvinfo : EIATTR_MIN_STACK_SIZE
	.align		4
.L_1121:
        /*19a4*/ 	.byte	0x04, 0x12
        /*19a6*/ 	.short	(.L_1123 - .L_1122)
	.align		4
.L_1122:
        /*19a8*/ 	.word	index@(_Z25selective_scan_bwd_kernelI32Selective_Scan_bwd_kernel_traitsILi64ELi16ELb0ELb0ELb0ELb1ELb1EN3c104HalfENS1_7complexIfEEEEv12SSMParamsBwd)
        /*19ac*/ 	.word	0x00000000


	//----- nvinfo : EIATTR_MIN_STACK_SIZE
	.align		4
.L_1123:
        /*19b0*/ 	.byte	0x04, 0x12
        /*19b2*/ 	.short	(.L_1125 - .L_1124)
	.align		4
.L_1124:
        /*19b4*/ 	.word	index@(_Z25selective_scan_bwd_kernelI32Selective_Scan_bwd_kernel_traitsILi64ELi16ELb0ELb0ELb1ELb0ELb0EN3c104HalfENS1_7complexIfEEEEv12SSMParamsBwd)
        /*19b8*/ 	.word	0x00000008


	//----- nvinfo : EIATTR_MIN_STACK_SIZE
	.align		4
.L_1125:
        /*19bc*/ 	.byte	0x04, 0x12
        /*19be*/ 	.short	(.L_1127 - .L_1126)
	.align		4
.L_1126:
        /*19c0*/ 	.word	index@(_Z25selective_scan_bwd_kernelI32Selective_Scan_bwd_kernel_traitsILi64ELi16ELb0ELb0ELb1ELb0ELb1EN3c104HalfENS1_7complexIfEEEEv12SSMParamsBwd)
        /*19c4*/ 	.word	0x00000010


	//----- nvinfo : EIATTR_MIN_STACK_SIZE
	.align		4
.L_1127:
        /*19c8*/ 	.byte	0x04, 0x12
        /*19ca*/ 	.short	(.L_1129 - .L_1128)
	.align		4
.L_1128:
        /*19cc*/ 	.word	index@(_Z25selective_scan_bwd_kernelI32Selective_Scan_bwd_kernel_traitsILi64ELi16ELb0ELb0ELb1ELb1ELb0EN3c104HalfENS1_7complexIfEEEEv12SSMParamsBwd)
        /*19d0*/ 	.word	0x00000010


	//----- nvinfo : EIATTR_MIN_STACK_SIZE
	.align		4
.L_1129:
        /*19d4*/ 	.byte	0x04, 0x12
        /*19d6*/ 	.short	(.L_1131 - .L_1130)
	.align		4
.L_1130:
        /*19d8*/ 	.word	index@(_Z25selective_scan_bwd_kernelI32Selective_Scan_bwd_kernel_traitsILi64ELi16ELb0ELb0ELb1ELb1ELb1EN3c104HalfENS1_7complexIfEEEEv12SSMParamsBwd)
        /*19dc*/ 	.word	0x00000018


	//----- nvinfo : EIATTR_MIN_STACK_SIZE
	.align		4
.L_1131:
        /*19e0*/ 	.byte	0x04, 0x12
        /*19e2*/ 	.short	(.L_1133 - .L_1132)
	.align		4
.L_1132:
        /*19e4*/ 	.word	index@(_Z25selective_scan_bwd_kernelI32Selective_Scan_bwd_kernel_traitsILi64ELi16ELb0ELb1ELb0ELb0ELb0EN3c104HalfENS1_7complexIfEEEEv12SSMParamsBwd)
        /*19e8*/ 	.word	0x00000008


	//----- nvinfo : EIATTR_MIN_STACK_SIZE
	.align		4
.L_1133:
        /*19ec*/ 	.byte	0x04, 0x12
        /*19ee*/ 	.short	(.L_1135 - .L_1134)
	.align		4
.L_1134:
        /*19f0*/ 	.word	index@(_Z25selective_scan_bwd_kernelI32Selective_Scan_bwd_kernel_traitsILi64ELi16ELb0ELb1ELb0ELb0ELb1EN3c104HalfENS1_7complexIfEEEEv12SSMParamsBwd)
        /*19f4*/ 	.word	0x00000018


	//----- nvinfo : EIATTR_MIN_STACK_SIZE
	.align		4
.L_1135:
        /*19f8*/ 	.byte	0x04, 0x12
        /*19fa*/ 	.short	(.L_1137 - .L_1136)
	.align		4
.L_1136:
        /*19fc*/ 	.word	index@(_Z25selective_scan_bwd_kernelI32Selective_Scan_bwd_kernel_traitsILi64ELi16ELb0ELb1ELb0ELb1ELb0EN3c104HalfENS1_7complexIfEEEEv12SSMParamsBwd)
        /*1a00*/ 	.word	0x00000018


	//----- nvinfo : EIATTR_MIN_STACK_SIZE
	.align		4
.L_1137:
        /*1a04*/ 	.byte	0x04, 0x12
        /*1a06*/ 	.short	(.L_1139 - .L_1138)
	.align		4
.L_1138:
        /*1a08*/ 	.word	index@(_Z25selective_scan_bwd_kernelI32Selective_Scan_bwd_kernel_traitsILi64ELi16ELb0ELb1ELb0ELb1ELb1EN3c104HalfENS1_7complexIfEEEEv12SSMParamsBwd)
        /*1a0c*/ 	.word	0x00000020


	//----- nvinfo : EIATTR_MIN_STACK_SIZE
	.align		4
.L_1139:
        /*1a10*/ 	.byte	0x04, 0x12
        /*1a12*/ 	.short	(.L_1141 - .L_1140)
	.align		4
.L_1140:
        /*1a14*/ 	.word	index@(_Z25selective_scan_bwd_kernelI32Selective_Scan_bwd_kernel_traitsILi64ELi16ELb0ELb1ELb1ELb0ELb0EN3c104HalfENS1_7complexIfEEEEv12SSMParamsBwd)
        /*1a18*/ 	.word	0x00000008


	//----- nvinfo : EIATTR_MIN_STACK_SIZE
	.align		4
.L_1141:
        /*1a1c*/ 	.byte	0x04, 0x12
        /*1a1e*/ 	.short	(.L_1143 - .L_1142)
	.align		4
.L_1142:
        /*1a20*/ 	.word	index@(_Z25selective_scan_bwd_kernelI32Selective_Scan_bwd_kernel_traitsILi64ELi16ELb0ELb1ELb1ELb0ELb1EN3c104HalfENS1_7complexIfEEEEv12SSMParamsBwd)
        /*1a24*/ 	.word	0x00000018


	//----- nvinfo : EIATTR_MIN_STACK_SIZE
	.align		4
.L_1143:
        /*1a28*/ 	.byte	0x04, 0x12
        /*1a2a*/ 	.short	(.L_1145 - .L_1144)
	.align		4
.L_1144:
        /*1a2c*/ 	.word	index@(_Z25selective_scan_bwd_kernelI32Selective_Scan_bwd_kernel_traitsILi64ELi16ELb0ELb1ELb1ELb1ELb0EN3c104HalfENS1_7complexIfEEEEv12SSMParamsBwd)
        /*1a30*/ 	.word	0x00000018


	//----- nvinfo : EIATTR_MIN_STACK_SIZE
	.align		4
.L_1145:
        /*1a34*/ 	.byte	0x04, 0x12
        /*1a36*/ 	.short	(.L_1147 - .L_1146)
	.align		4
.L_1146:
        /*1a38*/ 	.word	index@(_Z25selective_scan_bwd_kernelI32Selective_Scan_bwd_kernel_traitsILi64ELi16ELb0ELb1ELb1ELb1ELb1EN3c104HalfENS1_7complexIfEEEEv12SSMParamsBwd)
        /*1a3c*/ 	.word	0x00000020


	//----- nvinfo : EIATTR_MIN_STACK_SIZE
	.align		4
.L_1147:
        /*1a40*/ 	.byte	0x04, 0x12
        /*1a42*/ 	.short	(.L_1149 - .L_1148)
	.align		4
.L_1148:
        /*1a44*/ 	.word	index@(_Z25selective_scan_bwd_kernelI32Selective_Scan_bwd_kernel_traitsILi64ELi16ELb1ELb0ELb0ELb0ELb0EN3c104HalfENS1_7complexIfEEEEv12SSMParamsBwd)
        /*1a48*/ 	.word	0x00000000


	//----- nvinfo : EIATTR_MIN_STACK_SIZE
	.align		4
.L_1149:
        /*1a4c*/ 	.byte	0x04, 0x12
        /*1a4e*/ 	.short	(.L_1151 - .L_1150)
	.align		4
.L_1150:
        /*1a50*/ 	.word	index@(_Z25selective_scan_bwd_kernelI32Selective_Scan_bwd_kernel_traitsILi64ELi16ELb1ELb0ELb0ELb0ELb1EN3c104HalfENS1_7complexIfEEEEv12SSMParamsBwd)
        /*1a54*/ 	.word	0x00000000


	//----- nvinfo : EIATTR_MIN_STACK_SIZE
	.align		4
.L_1151:
        /*1a58*/ 	.byte	0x04, 0x12
        /*1a5a*/ 	.short	(.L_1153 - .L_1152)
	.align		4
.L_1152:
        /*1a5c*/ 	.word	index@(_Z25selective_scan_bwd_kernelI32Selective_Scan_bwd_kernel_traitsILi64ELi16ELb1ELb0ELb0ELb1ELb0EN3c104HalfENS1_7complexIfEEEEv12SSMParamsBwd)
        /*1a60*/ 	.word	0x00000000


	//----- nvinfo : EIATTR_MIN_STACK_SIZE
	.align		4
.L_1153:
        /*1a64*/ 	.byte	0x04, 0x12
        /*1a66*/ 	.short	(.L_1155 - .L_1154)
	.align		4
.L_1154:
        /*1a68*/ 	.word	index@(_Z25selective_scan_bwd_kernelI32Selective_Scan_bwd_kernel_traitsILi64ELi16ELb1ELb0ELb0ELb1ELb1EN3c104HalfENS1_7complexIfEEEEv12SSMParamsBwd)
        /*1a6c*/ 	.word	0x00000000


	//----- nvinfo : EIATTR_MIN_STACK_SIZE
	.align		4
.L_1155:
        /*1a70*/ 	.byte	0x04, 0x12
        /*1a72*/ 	.short	(.L_1157 - .L_1156)
	.align		4
.L_1156:
        /*1a74*/ 	.word	index@(_Z25selective_scan_bwd_kernelI32Selective_Scan_bwd_kernel_traitsILi64ELi16ELb1ELb0ELb1ELb0ELb0EN3c104HalfENS1_7complexIfEEEEv12SSMParamsBwd)
        /*1a78*/ 	.word	0x00000000


	//----- nvinfo : EIATTR_MIN_STACK_SIZE
	.align		4
.L_1157:
        /*1a7c*/ 	.byte	0x04, 0x12
        /*1a7e*/ 	.short	(.L_1159 - .L_1158)
	.align		4
.L_1158:
        /*1a80*/ 	.word	index@(_Z25selective_scan_bwd_kernelI32Selective_Scan_bwd_kernel_traitsILi64ELi16ELb1ELb0ELb1ELb0ELb1EN3c104HalfENS1_7complexIfEEEEv12SSMParamsBwd)
        /*1a84*/ 	.word	0x00000000


	//----- nvinfo : EIATTR_MIN_STACK_SIZE
	.align		4
.L_1159:
        /*1a88*/ 	.byte	0x04, 0x12
        /*1a8a*/ 	.short	(.L_1161 - .L_1160)
	.align		4
.L_1160:
        /*1a8c*/ 	.word	index@(_Z25selective_scan_bwd_kernelI32Selective_Scan_bwd_kernel_traitsILi64ELi16ELb1ELb0ELb1ELb1ELb0EN3c104HalfENS1_7complexIfEEEEv12SSMParamsBwd)
        /*1a90*/ 	.word	0x00000000


	//----- nvinfo : EIATTR_MIN_STACK_SIZE
	.align		4
.L_1161:
        /*1a94*/ 	.byte	0x04, 0x12
        /*1a96*/ 	.short	(.L_1163 - .L_1162)
	.align		4
.L_1162:
        /*1a98*/ 	.word	index@(_Z25selective_scan_bwd_kernelI32Selective_Scan_bwd_kernel_traitsILi64ELi16ELb1ELb0ELb1ELb1ELb1EN3c104HalfENS1_7complexIfEEEEv12SSMParamsBwd)
        /*1a9c*/ 	.word	0x00000000


	//----- nvinfo : EIATTR_MIN_STACK_SIZE
	.align		4
.L_1163:
        /*1aa0*/ 	.byte	0x04, 0x12
        /*1aa2*/ 	.short	(.L_1165 - .L_1164)
	.align		4
.L_1164:
        /*1aa4*/ 	.word	index@(_Z25selective_scan_bwd_kernelI32Selective_Scan_bwd_kernel_traitsILi64ELi16ELb1ELb1ELb0ELb0ELb0EN3c104HalfENS1_7complexIfEEEEv12SSMParamsBwd)
        /*1aa8*/ 	.word	0x00000000


	//----- nvinfo : EIATTR_MIN_STACK_SIZE
	.align		4
.L_1165:
        /*1aac*/ 	.byte	0x04, 0x12
        /*1aae*/ 	.short	(.L_1167 - .L_1166)
	.align		4
.L_1166:
        /*1ab0*/ 	.word	index@(_Z25selective_scan_bwd_kernelI32Selective_Scan_bwd_kernel_traitsILi64ELi16ELb1ELb1ELb0ELb0ELb1EN3c104HalfENS1_7complexIfEEEEv12SSMParamsBwd)
        /*1ab4*/ 	.word	0x00000000


	//----- nvinfo : EIATTR_MIN_STACK_SIZE
	.align		4
.L_1167:
        /*1ab8*/ 	.byte	0x04, 0x12
        /*1aba*/ 	.short	(.L_1169 - .L_1168)
	.align		4
.L_1168:
        /*1abc*/ 	.word	index@(_Z25selective_scan_bwd_kernelI32Selective_Scan_bwd_kernel_traitsILi64ELi16ELb1ELb1ELb0ELb1ELb0EN3c104HalfENS1_7complexIfEEEEv12SSMParamsBwd)
        /*1ac0*/ 	.word	0x00000000


	//----- nvinfo : EIATTR_MIN_STACK_SIZE
	.align		4
.L_1169:
        /*1ac4*/ 	.byte	0x04, 0x12
        /*1ac6*/ 	.short	(.L_1171 - .L_1170)
	.align		4
.L_1170:
        /*1ac8*/ 	.word	index@(_Z25selective_scan_bwd_kernelI32Selective_Scan_bwd_kernel_traitsILi64ELi16ELb1ELb1ELb0ELb1ELb1EN3c104HalfENS1_7complexIfEEEEv12SSMParamsBwd)
        /*1acc*/ 	.word	0x00000000


	//----- nvinfo : EIATTR_MIN_STACK_SIZE
	.align		4
.L_1171:
        /*1ad0*/ 	.byte	0x04, 0x12
        /*1ad2*/ 	.short	(.L_1173 - .L_1172)
	.align		4
.L_1172:
        /*1ad4*/ 	.word	index@(_Z25selective_scan_bwd_kernelI32Selective_Scan_bwd_kernel_traitsILi64ELi16ELb1ELb1ELb1ELb0ELb0EN3c104HalfENS1_7complexIfEEEEv12SSMParamsBwd)
        /*1ad8*/ 	.word	0x00000000


	//----- nvinfo : EIATTR_MIN_STACK_SIZE
	.align		4
.L_1173:
        /*1adc*/ 	.byte	0x04, 0x12
        /*1ade*/ 	.short	(.L_1175 - .L_1174)
	.align		4
.L_1174:
        /*1ae0*/ 	.word	index@(_Z25selective_scan_bwd_kernelI32Selective_Scan_bwd_kernel_traitsILi64ELi16ELb1ELb1ELb1ELb0ELb1EN3c104HalfENS1_7complexIfEEEEv12SSMParamsBwd)
        /*1ae4*/ 	.word	0x00000000


	//----- nvinfo : EIATTR_MIN_STACK_SIZE
	.align		4
.L_1175:
        /*1ae8*/ 	.byte	0x04, 0x12
        /*1aea*/ 	.short	(.L_1177 - .L_1176)
	.align		4
.L_1176:
        /*1aec*/ 	.word	index@(_Z25selective_scan_bwd_kernelI32Selective_Scan_bwd_kernel_traitsILi64ELi16ELb1ELb1ELb1ELb1ELb0EN3c104HalfENS1_7complexIfEEEEv12SSMParamsBwd)
        /*1af0*/ 	.word	0x00000000


	//----- nvinfo : EIATTR_MIN_STACK_SIZE
	.align		4
.L_1177:
        /*1af4*/ 	.byte	0x04, 0x12
        /*1af6*/ 	.short	(.L_1179 - .L_1178)
	.align		4
.L_1178:
        /*1af8*/ 	.word	index@(_Z25selective_scan_bwd_kernelI32Selective_Scan_bwd_kernel_traitsILi64ELi16ELb1ELb1ELb1ELb1ELb1EN3c104HalfENS1_7complexIfEEEEv12SSMParamsBwd)
        /*1afc*/ 	.word	0x00000000


	//----- nvinfo : EIATTR_MIN_STACK_SIZE
	.align		4
.L_1179:
        /*1b00*/ 	.byte	0x04, 0x12
        /*1b02*/ 	.short	(.L_1181 - .L_1180)
	.align		4
.L_1180:
        /*1b04*/ 	.word	index@(_Z25selective_scan_bwd_kernelI32Selective_Scan_bwd_kernel_traitsILi32ELi16ELb0ELb0ELb0ELb0ELb0EN3c104HalfENS1_7complexIfEEEEv12SSMParamsBwd)
        /*1b08*/ 	.word	0x00000000


	//----- nvinfo : EIATTR_MIN_STACK_SIZE
	.align		4
.L_1181:
        /*1b0c*/ 	.byte	0x04, 0x12
        /*1b0e*/ 	.short	(.L_1183 - .L_1182)
	.align		4
.L_1182:
        /*1b10*/ 	.word	index@(_Z25selective_scan_bwd_kernelI32Selective_Scan_bwd_kernel_traitsILi32ELi16ELb0ELb0ELb0ELb0ELb1EN3c104HalfENS1_7complexIfEEEEv12SSMParamsBwd)
        /*1b14*/ 	.word	0x00000000


	//----- nvinfo : EIATTR_MIN_STACK_SIZE
	.align		4
.L_1183:
        /*1b18*/ 	.byte	0x04, 0x12
        /*1b1a*/ 	.short	(.L_1185 - .L_1184)
	.align		4
.L_1184:
        /*1b1c*/ 	.word	index@(_Z25selective_scan_bwd_kernelI32Selective_Scan_bwd_kernel_traitsILi32ELi16ELb0ELb0ELb0ELb1ELb0EN3c104HalfENS1_7complexIfEEEEv12SSMParamsBwd)
        /*1b20*/ 	.word	0x00000000


	//----- nvinfo : EIATTR_MIN_STACK_SIZE
	.align		4
.L_1185:
        /*1b24*/ 	.byte	0x04, 0x12
        /*1b26*/ 	.short	(.L_1187 - .L_1186)
	.align		4
.L_1186:
        /*1b28*/ 	.word	index@(_Z25selective_scan_bwd_kernelI32Selective_Scan_bwd_kernel_traitsILi32ELi16ELb0ELb0ELb0ELb1ELb1EN3c104HalfENS1_7complexIfEEEEv12SSMParamsBwd)
        /*1b2c*/ 	.word	0x00000000


	//----- nvinfo : EIATTR_MIN_STACK_SIZE
	.align		4
.L_1187:
        /*1b30*/ 	.byte	0x04, 0x12
        /*1b32*/ 	.short	(.L_1189 - .L_1188)
	.align		4
.L_1188:
        /*1b34*/ 	.word	index@(_Z25selective_scan_bwd_kernelI32Selective_Scan_bwd_kernel_traitsILi32ELi16ELb0ELb0ELb1ELb0ELb0EN3c104HalfENS1_7complexIfEEEEv12SSMParamsBwd)
        /*1b38*/ 	.word	0x00000018


	//----- nvinfo : EIATTR_MIN_STACK_SIZE
	.align		4
.L_1189:
        /*1b3c*/ 	.byte	0x04, 0x12
        /*1b3e*/ 	.short	(.L_1191 - .L_1190)
	.align		4
.L_1190:
        /*1b40*/ 	.word	index@(_Z25selective_scan_bwd_kernelI32Selective_Scan_bwd_kernel_traitsILi32ELi16ELb0ELb0ELb1ELb0ELb1EN3c104HalfENS1_7complexIfEEEEv12SSMParamsBwd)
        /*1b44*/ 	.word	0x00000028


	//----- nvinfo : EIATTR_MIN_STACK_SIZE
	.align		4
.L_1191:
        /*1b48*/ 	.byte	0x04, 0x12
        /*1b4a*/ 	.short	(.L_1193 - .L_1192)
	.align		4
.L_1192:
        /*1b4c*/ 	.word	index@(_Z25selective_scan_bwd_kernelI32Selective_Scan_bwd_kernel_traitsILi32ELi16ELb0ELb0ELb1ELb1ELb0EN3c104HalfENS1_7complexIfEEEEv12SSMParamsBwd)
        /*1b50*/ 	.word	0x00000020


	//----- nvinfo : EIATTR_MIN_STACK_SIZE
	.align		4
.L_1193:
        /*1b54*/ 	.byte	0x04, 0x12
        /*1b56*/ 	.short	(.L_1195 - .L_1194)
	.align		4
.L_1194:
        /*1b58*/ 	.word	index@(_Z25selective_scan_bwd_kernelI32Selective_Scan_bwd_kernel_traitsILi32ELi16ELb0ELb0ELb1ELb1ELb1EN3c104HalfENS1_7complexIfEEEEv12SSMParamsBwd)
        /*1b5c*/ 	.word	0x00000030


	//----- nvinfo : EIATTR_MIN_STACK_SIZE
	.align		4
.L_1195:
        /*1b60*/ 	.byte	0x04, 0x12
        /*1b62*/ 	.short	(.L_1197 - .L_1196)
	.align		4
.L_1196:
        /*1b64*/ 	.word	index@(_Z25selective_scan_bwd_kernelI32Selective_Scan_bwd_kernel_traitsILi32ELi16ELb0ELb1ELb0ELb0ELb0EN3c104HalfENS1_7complexIfEEEEv12SSMParamsBwd)
        /*1b68*/ 	.word	0x00000020


	//----- nvinfo : EIATTR_MIN_STACK_SIZE
	.align		4
.L_1197:
        /*1b6c*/ 	.byte	0x04, 0x12
        /*1b6e*/ 	.short	(.L_1199 - .L_1198)
	.align		4
.L_1198:
        /*1b70*/ 	.word	index@(_Z25selective_scan_bwd_kernelI32Selective_Scan_bwd_kernel_traitsILi32ELi16ELb0ELb1ELb0ELb0ELb1EN3c104HalfENS1_7complexIfEEEEv12SSMParamsBwd)
        /*1b74*/ 	.word	0x00000028


	//----- nvinfo : EIATTR_MIN_STACK_SIZE
	.align		4
.L_1199:
        /*1b78*/ 	.byte	0x04, 0x12
        /*1b7a*/ 	.short	(.L_1201 - .L_1200)
	.align		4
.L_1200:
        /*1b7c*/ 	.word	index@(_Z25selective_scan_bwd_kernelI32Selective_Scan_bwd_kernel_traitsILi32ELi16ELb0ELb1ELb0ELb1ELb0EN3c104HalfENS1_7complexIfEEEEv12SSMParamsBwd)
        /*1b80*/ 	.word	0x00000028


	//----- nvinfo : EIATTR_MIN_STACK_SIZE
	.align		4
.L_1201:
        /*1b84*/ 	.byte	0x04, 0x12
        /*1b86*/ 	.short	(.L_1203 - .L_1202)
	.align		4
.L_1202:
        /*1b88*/ 	.word	index@(_Z25selective_scan_bwd_kernelI32Selective_Scan_bwd_kernel_traitsILi32ELi16ELb0ELb1ELb0ELb1ELb1EN3c104HalfENS1_7complexIfEEEEv12SSMParamsBwd)
        /*1b8c*/ 	.word	0x00000030


	//----- nvinfo : EIATTR_MIN_STACK_SIZE
	.align		4
.L_1203:
        /*1b90*/ 	.byte	0x04, 0x12
        /*1b92*/ 	.short	(.L_1205 - .L_1204)
	.align		4
.L_1204:
        /*1b94*/ 	.word	index@(_Z25selective_scan_bwd_kernelI32Selective_Scan_bwd_kernel_traitsILi32ELi16ELb0ELb1ELb1ELb0ELb0EN3c104HalfENS1_7complexIfEEEEv12SSMParamsBwd)
        /*1b98*/ 	.word	0x00000020


	//----- nvinfo : EIATTR_MIN_STACK_SIZE
	.align		4
.L_1205:
        /*1b9c*/ 	.byte	0x04, 0x12
        /*1b9e*/ 	.short	(.L_1207 - .L_1206)
	.align		4
.L_1206:
        /*1ba0*/ 	.word	index@(_Z25selective_scan_bwd_kernelI32Selective_Scan_bwd_kernel_traitsILi32ELi16ELb0ELb1ELb1ELb0ELb1EN3c104HalfENS1_7complexIfEEEEv12SSMParamsBwd)
        /*1ba4*/ 	.word	0x00000028


	//----- nvinfo : EIATTR_MIN_STACK_SIZE
	.align		4
.L_1207:
        /*1ba8*/ 	.byte	0x04, 0x12
        /*1baa*/ 	.short	(.L_1209 - .L_1208)
	.align		4
.L_1208:
        /*1bac*/ 	.word	index@(_Z25selective_scan_bwd_kernelI32Selective_Scan_bwd_kernel_traitsILi32ELi16ELb0ELb1ELb1ELb1ELb0EN3c104HalfENS1_7complexIfEEEEv12SSMParamsBwd)
        /*1bb0*/ 	.word	0x00000028


	//----- nvinfo : EIATTR_MIN_STACK_SIZE
	.align		4
.L_1209:
        /*1bb4*/ 	.byte	0x04, 0x12
        /*1bb6*/ 	.short	(.L_1211 - .L_1210)
	.align		4
.L_1210:
        /*1bb8*/ 	.word	index@(_Z25selective_scan_bwd_kernelI32Selective_Scan_bwd_kernel_traitsILi32ELi16ELb0ELb1ELb1ELb1ELb1EN3c104HalfENS1_7complexIfEEEEv12SSMParamsBwd)
        /*1bbc*/ 	.word	0x00000030


	//----- nvinfo : EIATTR_MIN_STACK_SIZE
	.align		4
.L_1211:
        /*1bc0*/ 	.byte	0x04, 0x12
        /*1bc2*/ 	.short	(.L_1213 - .L_1212)
	.align		4
.L_1212:
        /*1bc4*/ 	.word	index@(_Z25selective_scan_bwd_kernelI32Selective_Scan_bwd_kernel_traitsILi32ELi16ELb1ELb0ELb0ELb0ELb0EN3c104HalfENS1_7complexIfEEEEv12SSMParamsBwd)
        /*1bc8*/ 	.word	0x00000000


	//----- nvinfo : EIATTR_MIN_STACK_SIZE
	.align		4
.L_1213:
        /*1bcc*/ 	.byte	0x04, 0x12
        /*1bce*/ 	.short	(.L_1215 - .L_1214)
	.align		4
.L_1214:
        /*1bd0*/ 	.word	index@(_Z25selective_scan_bwd_kernelI32Selective_Scan_bwd_kernel_traitsILi32ELi16ELb1ELb0ELb0ELb0ELb1EN3c104HalfENS1_7complexIfEEEEv12SSMParamsBwd)
        /*1bd4*/ 	.word	0x00000000


	//----- nvinfo : EIATTR_MIN_STACK_SIZE
	.align		4
.L_1215:
        /*1bd8*/ 	.byte	0x04, 0x12
        /*1bda*/ 	.short	(.L_1217 - .L_1216)
	.align		4
.L_1216:
        /*1bdc*/ 	.word	index@(_Z25selective_scan_bwd_kernelI32Selective_Scan_bwd_kernel_traitsILi32ELi16ELb1ELb0ELb0ELb1ELb0EN3c104HalfENS1_7complexIfEEEEv12SSMParamsBwd)
        /*1be0*/ 	.word	0x00000000


	//----- nvinfo : EIATTR_MIN_STACK_SIZE
	.align		4
.L_1217:
        /*1be4*/ 	.byte	0x04, 0x12
        /*1be6*/ 	.short	(.L_1219 - .L_1218)
	.align		4
.L_1218:
        /*1be8*/ 	.word	index@(_Z25selective_scan_bwd_kernelI32Selective_Scan_bwd_kernel_traitsILi32ELi16ELb1ELb0ELb0ELb1ELb1EN3c104HalfENS1_7complexIfEEEEv12SSMParamsBwd)
        /*1bec*/ 	.word	0x00000000


	//----- nvinfo : EIATTR_MIN_STACK_SIZE
	.align		4
.L_1219:
        /*1bf0*/ 	.byte	0x04, 0x12
        /*1bf2*/ 	.short	(.L_1221 - .L_1220)
	.align		4
.L_1220:
        /*1bf4*/ 	.word	index@(_Z25selective_scan_bwd_kernelI32Selective_Scan_bwd_kernel_traitsILi32ELi16ELb1ELb0ELb1ELb0ELb0EN3c104HalfENS1_7complexIfEEEEv12SSMParamsBwd)
        /*1bf8*/ 	.word	0x00000000


	//----- nvinfo : EIATTR_MIN_STACK_SIZE
	.align		4
.L_1221:
        /*1bfc*/ 	.byte	0x04, 0x12
        /*1bfe*/ 	.short	(.L_1223 - .L_1222)
	.align		4
.L_1222:
        /*1c00*/ 	.word	index@(_Z25selective_scan_bwd_kernelI32Selective_Scan_bwd_kernel_traitsILi32ELi16ELb1ELb0ELb1ELb0ELb1EN3c104HalfENS1_7complexIfEEEEv12SSMParamsBwd)
        /*1c04*/ 	.word	0x00000000


	//----- nvinfo : EIATTR_MIN_STACK_SIZE
	.align		4
.L_1223:
        /*1c08*/ 	.byte	0x04, 0x12
        /*1c0a*/ 	.short	(.L_1225 - .L_1224)
	.align		4
.L_1224:
        /*1c0c*/ 	.word	index@(_Z25selective_scan_bwd_kernelI32Selective_Scan_bwd_kernel_traitsILi32ELi16ELb1ELb0ELb1ELb1ELb0EN3c104HalfENS1_7complexIfEEEEv12SSMParamsBwd)
        /*1c10*/ 	.word	0x00000000


	//----- nvinfo : EIATTR_MIN_STACK_SIZE
	.align		4
.L_1225:
        /*1c14*/ 	.byte	0x04, 0x12
        /*1c16*/ 	.short	(.L_1227 - .L_1226)
	.align		4
.L_1226:
        /*1c18*/ 	.word	index@(_Z25selective_scan_bwd_kernelI32Selective_Scan_bwd_kernel_traitsILi32ELi16ELb1ELb0ELb1ELb1ELb1EN3c104HalfENS1_7complexIfEEEEv12SSMParamsBwd)
        /*1c1c*/ 	.word	0x00000000


	//----- nvinfo : EIATTR_MIN_STACK_SIZE
	.align		4
.L_1227:
        /*1c20*/ 	.byte	0x04, 0x12
        /*1c22*/ 	.short	(.L_1229 - .L_1228)
	.align		4
.L_1228:
        /*1c24*/ 	.word	index@(_Z25selective_scan_bwd_kernelI32Selective_Scan_bwd_kernel_traitsILi32ELi16ELb1ELb1ELb0ELb0ELb0EN3c104HalfENS1_7complexIfEEEEv12SSMParamsBwd)
        /*1c28*/ 	.word	0x00000000


	//----- nvinfo : EIATTR_MIN_STACK_SIZE
	.align		4
.L_1229:
        /*1c2c*/ 	.byte	0x04, 0x12
        /*1c2e*/ 	.short	(.L_1231 - .L_1230)
	.align		4
.L_1230:
        /*1c30*/ 	.word	index@(_Z25selective_scan_bwd_kernelI32Selective_Scan_bwd_kernel_traitsILi32ELi16ELb1ELb1ELb0ELb0ELb1EN3c104HalfENS1_7complexIfEEEEv12SSMParamsBwd)
        /*1c34*/ 	.word	0x00000000


	//----- nvinfo : EIATTR_MIN_STACK_SIZE
	.align		4
.L_1231:
        /*1c38*/ 	.byte	0x04, 0x12
        /*1c3a*/ 	.short	(.L_1233 - .L_1232)
	.align		4
.L_1232:
        /*1c3c*/ 	.word	index@(_Z25selective_scan_bwd_kernelI32Selective_Scan_bwd_kernel_traitsILi32ELi16ELb1ELb1ELb0ELb1ELb0EN3c104HalfENS1_7complexIfEEEEv12SSMParamsBwd)
        /*1c40*/ 	.word	0x00000000


	//----- nvinfo : EIATTR_MIN_STACK_SIZE
	.align		4
.L_1233:
        /*1c44*/ 	.byte	0x04, 0x12
        /*1c46*/ 	.short	(.L_1235 - .L_1234)
	.align		4
.L_1234:
        /*1c48*/ 	.word	index@(_Z25selective_scan_bwd_kernelI32Selective_Scan_bwd_kernel_traitsILi32ELi16ELb1ELb1ELb0ELb1ELb1EN3c104HalfENS1_7complexIfEEEEv12SSMParamsBwd)
        /*1c4c*/ 	.word	0x00000000


	//----- nvinfo : EIATTR_MIN_STACK_SIZE
	.align		4
.L_1235:
        /*1c50*/ 	.byte	0x04, 0x12
        /*1c52*/ 	.short	(.L_1237 - .L_1236)
	.align		4
.L_1236:
        /*1c54*/ 	.word	index@(_Z25selective_scan_bwd_kernelI32Selective_Scan_bwd_kernel_traitsILi32ELi16ELb1ELb1ELb1ELb0ELb0EN3c104HalfENS1_7complexIfEEEEv12SSMParamsBwd)
        /*1c58*/ 	.word	0x00000000


	//----- nvinfo : EIATTR_MIN_STACK_SIZE
	.align		4
.L_1237:
        /*1c5c*/ 	.byte	0x04, 0x12
        /*1c5e*/ 	.short	(.L_1239 - .L_1238)
	.align		4
.L_1238:
        /*1c60*/ 	.word	index@(_Z25selective_scan_bwd_kernelI32Selective_Scan_bwd_kernel_traitsILi32ELi16ELb1ELb1ELb1ELb0ELb1EN3c104HalfENS1_7complexIfEEEEv12SSMParamsBwd)
        /*1c64*/ 	.word	0x00000000


	//----- nvinfo : EIATTR_MIN_STACK_SIZE
	.align		4
.L_1239:
        /*1c68*/ 	.byte	0x04, 0x12
        /*1c6a*/ 	.short	(.L_1241 - .L_1240)
	.align		4
.L_1240:
        /*1c6c*/ 	.word	index@(_Z25selective_scan_bwd_kernelI32Selective_Scan_bwd_kernel_traitsILi32ELi16ELb1ELb1ELb1ELb1ELb0EN3c104HalfENS1_7complexIfEEEEv12SSMParamsBwd)
        /*1c70*/ 	.word	0x00000000


	//----- nvinfo : EIATTR_MIN_STACK_SIZE
	.align		4
.L_1241:
        /*1c74*/ 	.byte	0x04, 0x12
        /*1c76*/ 	.short	(.L_1243 - .L_1242)
	.align		4
.L_1242:
        /*1c78*/ 	.word	index@(_Z25selective_scan_bwd_kernelI32Selective_Scan_bwd_kernel_traitsILi32ELi16ELb1ELb1ELb1ELb1ELb1EN3c104HalfENS1_7complexIfEEEEv12SSMParamsBwd)
        /*1c7c*/ 	.word	0x00000000


	//----- nvinfo : EIATTR_MIN_STACK_SIZE
	.align		4
.L_1243:
        /*1c80*/ 	.byte	0x04, 0x12
        /*1c82*/ 	.short	(.L_1245 - .L_1244)
	.align		4
.L_1244:
        /*1c84*/ 	.word	index@(_Z25selective_scan_bwd_kernelI32Selective_Scan_bwd_kernel_traitsILi32ELi8ELb0ELb0ELb0ELb0ELb0EN3c104HalfENS1_7complexIfEEEEv12SSMParamsBwd)
        /*1c88*/ 	.word	0x00000000


	//----- nvinfo : EIATTR_MIN_STACK_SIZE
	.align		4
.L_1245:
        /*1c8c*/ 	.byte	0x04, 0x12
        /*1c8e*/ 	.short	(.L_1247 - .L_1246)
	.align		4
.L_1246:
        /*1c90*/ 	.word	index@(_Z25selective_scan_bwd_kernelI32Selective_Scan_bwd_kernel_traitsILi32ELi8ELb0ELb0ELb0ELb0ELb1EN3c104HalfENS1_7complexIfEEEEv12SSMParamsBwd)
        /*1c94*/ 	.word	0x00000000


	//----- nvinfo : EIATTR_MIN_STACK_SIZE
	.align		4
.L_1247:
        /*1c98*/ 	.byte	0x04, 0x12
        /*1c9a*/ 	.short	(.L_1249 - .L_1248)
	.align		4
.L_1248:
        /*1c9c*/ 	.word	index@(_Z25selective_scan_bwd_kernelI32Selective_Scan_bwd_kernel_traitsILi32ELi8ELb0ELb0ELb0ELb1ELb0EN3c104HalfENS1_7complexIfEEEEv12SSMParamsBwd)
        /*1ca0*/ 	.word	0x00000000


	//----- nvinfo : EIATTR_MIN_STACK_SIZE
	.align		4
.L_1249:
        /*1ca4*/ 	.byte	0x04, 0x12
        /*1ca6*/ 	.short	(.L_1251 - .L_1250)
	.align		4
.L_1250:
        /*1ca8*/ 	.word	index@(_Z25selective_scan_bwd_kernelI32Selective_Scan_bwd_kernel_traitsILi32ELi8ELb0ELb0ELb0ELb1ELb1EN3c104HalfENS1_7complexIfEEEEv12SSMParamsBwd)
        /*1cac*/ 	.word	0x00000000


	//----- nvinfo : EIATTR_MIN_STACK_SIZE
	.align		4
.L_1251:
        /*1cb0*/ 	.byte	0x04, 0x12
        /*1cb2*/ 	.short	(.L_1253 - .L_1252)
	.align		4
.L_1252:
        /*1cb4*/ 	.word	index@(_Z25selective_scan_bwd_kernelI32Selective_Scan_bwd_kernel_traitsILi32ELi8ELb0ELb0ELb1ELb0ELb0EN3c104HalfENS1_7complexIfEEEEv12SSMParamsBwd)
        /*1cb8*/ 	.word	0x00000000


	//----- nvinfo : EIATTR_MIN_STACK_SIZE
	.align		4
.L_1253:
        /*1cbc*/ 	.byte	0x04, 0x12
        /*1cbe*/ 	.short	(.L_1255 - .L_1254)
	.align		4
.L_1254:
        /*1cc0*/ 	.word	index@(_Z25selective_scan_bwd_kernelI32Selective_Scan_bwd_kernel_traitsILi32ELi8ELb0ELb0ELb1ELb0ELb1EN3c104HalfENS1_7complexIfEEEEv12SSMParamsBwd)
        /*1cc4*/ 	.word	0x00000000


	//----- nvinfo : EIATTR_MIN_STACK_SIZE
	.align		4
.L_1255:
        /*1cc8*/ 	.byte	0x04, 0x12
        /*1cca*/ 	.short	(.L_1257 - .L_1256)
	.align		4
.L_1256:
        /*1ccc*/ 	.word	index@(_Z25selective_scan_bwd_kernelI32Selective_Scan_bwd_kernel_traitsILi32ELi8ELb0ELb0ELb1ELb1ELb0EN3c104HalfENS1_7complexIfEEEEv12SSMParamsBwd)
        /*1cd0*/ 	.word	0x00000000


	//----- nvinfo : EIATTR_MIN_STACK_SIZE
	.align		4
.L_1257:
        /*1cd4*/ 	.byte	0x04, 0x12
        /*1cd6*/ 	.short	(.L_1259 - .L_1258)
	.align		4
.L_1258:
        /*1cd8*/ 	.word	index@(_Z25selective_scan_bwd_kernelI32Selective_Scan_bwd_kernel_traitsILi32ELi8ELb0ELb0ELb1ELb1ELb1EN3c104HalfENS1_7complexIfEEEEv12SSMParamsBwd)
        /*1cdc*/ 	.word	0x00000000


	//----- nvinfo : EIATTR_MIN_STACK_SIZE
	.align		4
.L_1259:
        /*1ce0*/ 	.byte	0x04, 0x12
        /*1ce2*/ 	.short	(.L_1261 - .L_1260)
	.align		4
.L_1260:
        /*1ce4*/ 	.word	index@(_Z25selective_scan_bwd_kernelI32Selective_Scan_bwd_kernel_traitsILi32ELi8ELb0ELb1ELb0ELb0ELb0EN3c104HalfENS1_7complexIfEEEEv12SSMParamsBwd)
        /*1ce8*/ 	.word	0x00000000


	//----- nvinfo : EIATTR_MIN_STACK_SIZE
	.align		4
.L_1261:
        /*1cec*/ 	.byte	0x04, 0x12
        /*1cee*/ 	.short	(.L_1263 - .L_1262)
	.align		4
.L_1262:
        /*1cf0*/ 	.word	index@(_Z25selective_scan_bwd_kernelI32Selective_Scan_bwd_kernel_traitsILi32ELi8ELb0ELb1ELb0ELb0ELb1EN3c104HalfENS1_7complexIfEEEEv12SSMParamsBwd)
        /*1cf4*/ 	.word	0x00000000


	//----- nvinfo : EIATTR_MIN_STACK_SIZE
	.align		4
.L_1263:
        /*1cf8*/ 	.byte	0x04, 0x12
        /*1cfa*/ 	.short	(.L_1265 - .L_1264)
	.align		4
.L_1264:
        /*1cfc*/ 	.word	index@(_Z25selective_scan_bwd_kernelI32Selective_Scan_bwd_kernel_traitsILi32ELi8ELb0ELb1ELb0ELb1ELb0EN3c104HalfENS1_7complexIfEEEEv12SSMParamsBwd)
        /*1d00*/ 	.word	0x00000000


	//----- nvinfo : EIATTR_MIN_STACK_SIZE
	.align		4
.L_1265:
        /*1d04*/ 	.byte	0x04, 0x12
        /*1d06*/ 	.short	(.L_1267 - .L_1266)
	.align		4
.L_1266:
        /*1d08*/ 	.word	index@(_Z25selective_scan_bwd_kernelI32Selective_Scan_bwd_kernel_traitsILi32ELi8ELb0ELb1ELb0ELb1ELb1EN3c104HalfENS1_7complexIfEEEEv12SSMParamsBwd)
        /*1d0c*/ 	.word	0x00000000


	//----- nvinfo : EIATTR_MIN_STACK_SIZE
	.align		4
.L_1267:
        /*1d10*/ 	.byte	0x04, 0x12
        /*1d12*/ 	.short	(.L_1269 - .L_1268)
	.align		4
.L_1268:
        /*1d14*/ 	.word	index@(_Z25selective_scan_bwd_kernelI32Selective_Scan_bwd_kernel_traitsILi32ELi8ELb0ELb1ELb1ELb0ELb0EN3c104HalfENS1_7complexIfEEEEv12SSMParamsBwd)
        /*1d18*/ 	.word	0x00000000


	//----- nvinfo : EIATTR_MIN_STACK_SIZE
	.align		4
.L_1269:
        /*1d1c*/ 	.byte	0x04, 0x12
        /*1d1e*/ 	.short	(.L_1271 - .L_1270)
	.align		4
.L_1270:
        /*1d20*/ 	.word	index@(_Z25selective_scan_bwd_kernelI32Selective_Scan_bwd_kernel_traitsILi32ELi8ELb0ELb1ELb1ELb0ELb1EN3c104HalfENS1_7complexIfEEEEv12SSMParamsBwd)
        /*1d24*/ 	.word	0x00000000


	//----- nvinfo : EIATTR_MIN_STACK_SIZE
	.align		4
.L_1271:
        /*1d28*/ 	.byte	0x04, 0x12
        /*1d2a*/ 	.short	(.L_1273 - .L_1272)
	.align		4
.L_1272:
        /*1d2c*/ 	.word	index@(_Z25selective_scan_bwd_kernelI32Selective_Scan_bwd_kernel_traitsILi32ELi8ELb0ELb1ELb1ELb1ELb0EN3c104HalfENS1_7complexIfEEEEv12SSMParamsBwd)
        /*1d30*/ 	.word	0x00000000


	//----- nvinfo : EIATTR_MIN_STACK_SIZE
	.align		4
.L_1273:
        /*1d34*/ 	.byte	0x04, 0x12
        /*1d36*/ 	.short	(.L_1275 - .L_1274)
	.align		4
.L_1274:
        /*1d38*/ 	.word	index@(_Z25selective_scan_bwd_kernelI32Selective_Scan_bwd_kernel_traitsILi32ELi8ELb0ELb1ELb1ELb1ELb1EN3c104HalfENS1_7complexIfEEEEv12SSMParamsBwd)
        /*1d3c*/ 	.word	0x00000000


	//----- nvinfo : EIATTR_MIN_STACK_SIZE
	.align		4
.L_1275:
        /*1d40*/ 	.byte	0x04, 0x12
        /*1d42*/ 	.short	(.L_1277 - .L_1276)
	.align		4
.L_1276:
        /*1d44*/ 	.word	index@(_Z25selective_scan_bwd_kernelI32Selective_Scan_bwd_kernel_traitsILi32ELi8ELb1ELb0ELb0ELb0ELb0EN3c104HalfENS1_7complexIfEEEEv12SSMParamsBwd)
        /*1d48*/ 	.word	0x00000000


	//----- nvinfo : EIATTR_MIN_STACK_SIZE
	.align		4
.L_1277:
        /*1d4c*/ 	.byte	0x04, 0x12
        /*1d4e*/ 	.short	(.L_1279 - .L_1278)
	.align		4
.L_1278:
        /*1d50*/ 	.word	index@(_Z25selective_scan_bwd_kernelI32Selective_Scan_bwd_kernel_traitsILi32ELi8ELb1ELb0ELb0ELb0ELb1EN3c104HalfENS1_7complexIfEEEEv12SSMParamsBwd)
        /*1d54*/ 	.word	0x00000000


	//----- nvinfo : EIATTR_MIN_STACK_SIZE
	.align		4
.L_1279:
        /*1d58*/ 	.byte	0x04, 0x12
        /*1d5a*/ 	.short	(.L_1281 - .L_1280)
	.align		4
.L_1280:
        /*1d5c*/ 	.word	index@(_Z25selective_scan_bwd_kernelI32Selective_Scan_bwd_kernel_traitsILi32ELi8ELb1ELb0ELb0ELb1ELb0EN3c104HalfENS1_7complexIfEEEEv12SSMParamsBwd)
        /*1d60*/ 	.word	0x00000000


	//----- nvinfo : EIATTR_MIN_STACK_SIZE
	.align		4
.L_1281:
        /*1d64*/ 	.byte	0x04, 0x12
        /*1d66*/ 	.short	(.L_1283 - .L_1282)
	.align		4
.L_1282:
        /*1d68*/ 	.word	index@(_Z25selective_scan_bwd_kernelI32Selective_Scan_bwd_kernel_traitsILi32ELi8ELb1ELb0ELb0ELb1ELb1EN3c104HalfENS1_7complexIfEEEEv12SSMParamsBwd)
        /*1d6c*/ 	.word	0x00000000


	//----- nvinfo : EIATTR_MIN_STACK_SIZE
	.align		4
.L_1283:
        /*1d70*/ 	.byte	0x04, 0x12
        /*1d72*/ 	.short	(.L_1285 - .L_1284)
	.align		4
.L_1284:
        /*1d74*/ 	.word	index@(_Z25selective_scan_bwd_kernelI32Selective_Scan_bwd_kernel_traitsILi32ELi8ELb1ELb0ELb1ELb0ELb0EN3c104HalfENS1_7complexIfEEEEv12SSMParamsBwd)
        /*1d78*/ 	.word	0x00000000


	//----- nvinfo : EIATTR_MIN_STACK_SIZE
	.align		4
.L_1285:
        /*1d7c*/ 	.byte	0x04, 0x12
        /*1d7e*/ 	.short	(.L_1287 - .L_1286)
	.align		4
.L_1286:
        /*1d80*/ 	.word	index@(_Z25selective_scan_bwd_kernelI32Selective_Scan_bwd_kernel_traitsILi32ELi8ELb1ELb0ELb1ELb0ELb1EN3c104HalfENS1_7complexIfEEEEv12SSMParamsBwd)
        /*1d84*/ 	.word	0x00000000


	//----- nvinfo : EIATTR_MIN_STACK_SIZE
	.align		4
.L_1287:
        /*1d88*/ 	.byte	0x04, 0x12
        /*1d8a*/ 	.short	(.L_1289 - .L_1288)
	.align		4
.L_1288:
        /*1d8c*/ 	.word	index@(_Z25selective_scan_bwd_kernelI32Selective_Scan_bwd_kernel_traitsILi32ELi8ELb1ELb0ELb1ELb1ELb0EN3c104HalfENS1_7complexIfEEEEv12SSMParamsBwd)
        /*1d90*/ 	.word	0x00000000


	//----- nvinfo : EIATTR_MIN_STACK_SIZE
	.align		4
.L_1289:
        /*1d94*/ 	.byte	0x04, 0x12
        /*1d96*/ 	.short	(.L_1291 - .L_1290)
	.align		4
.L_1290:
        /*1d98*/ 	.word	index@(_Z25selective_scan_bwd_kernelI32Selective_Scan_bwd_kernel_traitsILi32ELi8ELb1ELb0ELb1ELb1ELb1EN3c104HalfENS1_7complexIfEEEEv12SSMParamsBwd)
        /*1d9c*/ 	.word	0x00000000


	//----- nvinfo : EIATTR_MIN_STACK_SIZE
	.align		4
.L_1291:
        /*1da0*/ 	.byte	0x04, 0x12
        /*1da2*/ 	.short	(.L_1293 - .L_1292)
	.align		4
.L_1292:
        /*1da4*/ 	.word	index@(_Z25selective_scan_bwd_kernelI32Selective_Scan_bwd_kernel_traitsILi32ELi8ELb1ELb1ELb0ELb0ELb0EN3c104HalfENS1_7complexIfEEEEv12SSMParamsBwd)
        /*1da8*/ 	.word	0x00000000


	//----- nvinfo : EIATTR_MIN_STACK_SIZE
	.align		4
.L_1293:
        /*1dac*/ 	.byte	0x04, 0x12
        /*1dae*/ 	.short	(.L_1295 - .L_1294)
	.align		4
.L_1294:
        /*1db0*/ 	.word	index@(_Z25selective_scan_bwd_kernelI32Selective_Scan_bwd_kernel_traitsILi32ELi8ELb1ELb1ELb0ELb0ELb1EN3c104HalfENS1_7complexIfEEEEv12SSMParamsBwd)
        /*1db4*/ 	.word	0x00000000


	//----- nvinfo : EIATTR_MIN_STACK_SIZE
	.align		4
.L_1295:
        /*1db8*/ 	.byte	0x04, 0x12
        /*1dba*/ 	.short	(.L_1297 - .L_1296)
	.align		4
.L_1296:
        /*1dbc*/ 	.word	index@(_Z25selective_scan_bwd_kernelI32Selective_Scan_bwd_kernel_traitsILi32ELi8ELb1ELb1ELb0ELb1ELb0EN3c104HalfENS1_7complexIfEEEEv12SSMParamsBwd)
        /*1dc0*/ 	.word	0x00000000


	//----- nvinfo : EIATTR_MIN_STACK_SIZE
	.align		4
.L_1297:
        /*1dc4*/ 	.byte	0x04, 0x12
        /*1dc6*/ 	.short	(.L_1299 - .L_1298)
	.align		4
.L_1298:
        /*1dc8*/ 	.word	index@(_Z25selective_scan_bwd_kernelI32Selective_Scan_bwd_kernel_traitsILi32ELi8ELb1ELb1ELb0ELb1ELb1EN3c104HalfENS1_7complexIfEEEEv12SSMParamsBwd)
        /*1dcc*/ 	.word	0x00000000


	//----- nvinfo : EIATTR_MIN_STACK_SIZE
	.align		4
.L_1299:
        /*1dd0*/ 	.byte	0x04, 0x12
        /*1dd2*/ 	.short	(.L_1301 - .L_1300)
	.align		4
.L_1300:
        /*1dd4*/ 	.word	index@(_Z25selective_scan_bwd_kernelI32Selective_Scan_bwd_kernel_traitsILi32ELi8ELb1ELb1ELb1ELb0ELb0EN3c104HalfENS1_7complexIfEEEEv12SSMParamsBwd)
        /*1dd8*/ 	.word	0x00000000


	//----- nvinfo : EIATTR_MIN_STACK_SIZE
	.align		4
.L_1301:
        /*1ddc*/ 	.byte	0x04, 0x12
        /*1dde*/ 	.short	(.L_1303 - .L_1302)
	.align		4
.L_1302:
        /*1de0*/ 	.word	index@(_Z25selective_scan_bwd_kernelI32Selective_Scan_bwd_kernel_traitsILi32ELi8ELb1ELb1ELb1ELb0ELb1EN3c104HalfENS1_7complexIfEEEEv12SSMParamsBwd)
        /*1de4*/ 	.word	0x00000000


	//----- nvinfo : EIATTR_MIN_STACK_SIZE
	.align		4
.L_1303:
        /*1de8*/ 	.byte	0x04, 0x12
        /*1dea*/ 	.short	(.L_1305 - .L_1304)
	.align		4
.L_1304:
        /*1dec*/ 	.word	index@(_Z25selective_scan_bwd_kernelI32Selective_Scan_bwd_kernel_traitsILi32ELi8ELb1ELb1ELb1ELb1ELb0EN3c104HalfENS1_7complexIfEEEEv12SSMParamsBwd)
        /*1df0*/ 	.word	0x00000000


	//----- nvinfo : EIATTR_MIN_STACK_SIZE
	.align		4
.L_1305:
        /*1df4*/ 	.byte	0x04, 0x12
        /*1df6*/ 	.short	(.L_1307 - .L_1306)
	.align		4
.L_1306:
        /*1df8*/ 	.word	index@(_Z25selective_scan_bwd_kernelI32Selective_Scan_bwd_kernel_traitsILi32ELi8ELb1ELb1ELb1ELb1ELb1EN3c104HalfENS1_7complexIfEEEEv12SSMParamsBwd)
        /*1dfc*/ 	.word	0x00000000


	//----- nvinfo : EIATTR_MIN_STACK_SIZE
	.align		4
.L_1307:
        /*1e00*/ 	.byte	0x04, 0x12
        /*1e02*/ 	.short	(.L_1309 - .L_1308)
	.align		4
.L_1308:
        /*1e04*/ 	.word	index@(_Z25selective_scan_bwd_kernelI32Selective_Scan_bwd_kernel_traitsILi32ELi4ELb0ELb0ELb0ELb0ELb0EN3c104HalfENS1_7complexIfEEEEv12SSMParamsBwd)
        /*1e08*/ 	.word	0x00000000


	//----- nvinfo : EIATTR_MIN_STACK_SIZE
	.align		4
.L_1309:
        /*1e0c*/ 	.byte	0x04, 0x12
        /*1e0e*/ 	.short	(.L_1311 - .L_1310)
	.align		4
.L_1310:
        /*1e10*/ 	.word	index@(_Z25selective_scan_bwd_kernelI32Selective_Scan_bwd_kernel_traitsILi32ELi4ELb0ELb0ELb0ELb0ELb1EN3c104HalfENS1_7complexIfEEEEv12SSMParamsBwd)
        /*1e14*/ 	.word	0x00000000


	//----- nvinfo : EIATTR_MIN_STACK_SIZE
	.align		4
.L_1311:
        /*1e18*/ 	.byte	0x04, 0x12
        /*1e1a*/ 	.short	(.L_1313 - .L_1312)
	.align		4
.L_1312:
        /*1e1c*/ 	.word	index@(_Z25selective_scan_bwd_kernelI32Selective_Scan_bwd_kernel_traitsILi32ELi4ELb0ELb0ELb0ELb1ELb0EN3c104HalfENS1_7complexIfEEEEv12SSMParamsBwd)
        /*1e20*/ 	.word	0x00000000


	//----- nvinfo : EIATTR_MIN_STACK_SIZE
	.align		4
.L_1313:
        /*1e24*/ 	.byte	0x04, 0x12
        /*1e26*/ 	.short	(.L_1315 - .L_1314)
	.align		4
.L_1314:
        /*1e28*/ 	.word	index@(_Z25selective_scan_bwd_kernelI32Selective_Scan_bwd_kernel_traitsILi32ELi4ELb0ELb0ELb0ELb1ELb1EN3c104HalfENS1_7complexIfEEEEv12SSMParamsBwd)
        /*1e2c*/ 	.word	0x00000000


	//----- nvinfo : EIATTR_MIN_STACK_SIZE
	.align		4
.L_1315:
        /*1e30*/ 	.byte	0x04, 0x12
        /*1e32*/ 	.short	(.L_1317 - .L_1316)
	.align		4
.L_1316:
        /*1e34*/ 	.word	index@(_Z25selective_scan_bwd_kernelI32Selective_Scan_bwd_kernel_traitsILi32ELi4ELb0ELb0ELb1ELb0ELb0EN3c104HalfENS1_7complexIfEEEEv12SSMParamsBwd)
        /*1e38*/ 	.word	0x00000000


	//----- nvinfo : EIATTR_MIN_STACK_SIZE
	.align		4
.L_1317:
        /*1e3c*/ 	.byte	0x04, 0x12
        /*1e3e*/ 	.short	(.L_1319 - .L_1318)
	.align		4
.L_1318:
        /*1e40*/ 	.word	index@(_Z25selective_scan_bwd_kernelI32Selective_Scan_bwd_kernel_traitsILi32ELi4ELb0ELb0ELb1ELb0ELb1EN3c104HalfENS1_7complexIfEEEEv12SSMParamsBwd)
        /*1e44*/ 	.word	0x00000000


	//----- nvinfo : EIATTR_MIN_STACK_SIZE
	.align		4
.L_1319:
        /*1e48*/ 	.byte	0x04, 0x12
        /*1e4a*/ 	.short	(.L_1321 - .L_1320)
	.align		4
.L_1320:
        /*1e4c*/ 	.word	index@(_Z25selective_scan_bwd_kernelI32Selective_Scan_bwd_kernel_traitsILi32ELi4ELb0ELb0ELb1ELb1ELb0EN3c104HalfENS1_7complexIfEEEEv12SSMParamsBwd)
        /*1e50*/ 	.word	0x00000000


	//----- nvinfo : EIATTR_MIN_STACK_SIZE
	.align		4
.L_1321:
        /*1e54*/ 	.byte	0x04, 0x12
        /*1e56*/ 	.short	(.L_1323 - .L_1322)
	.align		4
.L_1322:
        /*1e58*/ 	.word	index@(_Z25selective_scan_bwd_kernelI32Selective_Scan_bwd_kernel_traitsILi32ELi4ELb0ELb0ELb1ELb1ELb1EN3c104HalfENS1_7complexIfEEEEv12SSMParamsBwd)
        /*1e5c*/ 	.word	0x00000000


	//----- nvinfo : EIATTR_MIN_STACK_SIZE
	.align		4
.L_1323:
        /*1e60*/ 	.byte	0x04, 0x12
        /*1e62*/ 	.short	(.L_1325 - .L_1324)
	.align		4
.L_1324:
        /*1e64*/ 	.word	index@(_Z25selective_scan_bwd_kernelI32Selective_Scan_bwd_kernel_traitsILi32ELi4ELb0ELb1ELb0ELb0ELb0EN3c104HalfENS1_7complexIfEEEEv12SSMParamsBwd)
        /*1e68*/ 	.word	0x00000000


	//----- nvinfo : EIATTR_MIN_STACK_SIZE
	.align		4
.L_1325:
        /*1e6c*/ 	.byte	0x04, 0x12
        /*1e6e*/ 	.short	(.L_1327 - .L_1326)
	.align		4
.L_1326:
        /*1e70*/ 	.word	index@(_Z25selective_scan_bwd_kernelI32Selective_Scan_bwd_kernel_traitsILi32ELi4ELb0ELb1ELb0ELb0ELb1EN3c104HalfENS1_7complexIfEEEEv12SSMParamsBwd)
        /*1e74*/ 	.word	0x00000000


	//----- nvinfo : EIATTR_MIN_STACK_SIZE
	.align		4
.L_1327:
        /*1e78*/ 	.byte	0x04, 0x12
        /*1e7a*/ 	.short	(.L_1329 - .L_1328)
	.align		4
.L_1328:
        /*1e7c*/ 	.word	index@(_Z25selective_scan_bwd_kernelI32Selective_Scan_bwd_kernel_traitsILi32ELi4ELb0ELb1ELb0ELb1ELb0EN3c104HalfENS1_7complexIfEEEEv12SSMParamsBwd)
        /*1e80*/ 	.word	0x00000000


	//----- nvinfo : EIATTR_MIN_STACK_SIZE
	.align		4
.L_1329:
        /*1e84*/ 	.byte	0x04, 0x12
        /*1e86*/ 	.short	(.L_1331 - .L_1330)
	.align		4
.L_1330:
        /*1e88*/ 	.word	index@(_Z25selective_scan_bwd_kernelI32Selective_Scan_bwd_kernel_traitsILi32ELi4ELb0ELb1ELb0ELb1ELb1EN3c104HalfENS1_7complexIfEEEEv12SSMParamsBwd)
        /*1e8c*/ 	.word	0x00000000


	//----- nvinfo : EIATTR_MIN_STACK_SIZE
	.align		4
.L_1331:
        /*1e90*/ 	.byte	0x04, 0x12
        /*1e92*/ 	.short	(.L_1333 - .L_1332)
	.align		4
.L_1332:
        /*1e94*/ 	.word	index@(_Z25selective_scan_bwd_kernelI32Selective_Scan_bwd_kernel_traitsILi32ELi4ELb0ELb1ELb1ELb0ELb0EN3c104HalfENS1_7complexIfEEEEv12SSMParamsBwd)
        /*1e98*/ 	.word	0x00000000


	//----- nvinfo : EIATTR_MIN_STACK_SIZE
	.align		4
.L_1333:
        /*1e9c*/ 	.byte	0x04, 0x12
        /*1e9e*/ 	.short	(.L_1335 - .L_1334)
	.align		4
.L_1334:
        /*1ea0*/ 	.word	index@(_Z25selective_scan_bwd_kernelI32Selective_Scan_bwd_kernel_traitsILi32ELi4ELb0ELb1ELb1ELb0ELb1EN3c104HalfENS1_7complexIfEEEEv12SSMParamsBwd)
        /*1ea4*/ 	.word	0x00000000


	//----- nvinfo : EIATTR_MIN_STACK_SIZE
	.align		4
.L_1335:
        /*1ea8*/ 	.byte	0x04, 0x12
        /*1eaa*/ 	.short	(.L_1337 - .L_1336)
	.align		4
.L_1336:
        /*1eac*/ 	.word	index@(_Z25selective_scan_bwd_kernelI32Selective_Scan_bwd_kernel_traitsILi32ELi4ELb0ELb1ELb1ELb1ELb0EN3c104HalfENS1_7complexIfEEEEv12SSMParamsBwd)
        /*1eb0*/ 	.word	0x00000000


	//----- nvinfo : EIATTR_MIN_STACK_SIZE
	.align		4
.L_1337:
        /*1eb4*/ 	.byte	0x04, 0x12
        /*1eb6*/ 	.short	(.L_1339 - .L_1338)
	.align		4
.L_1338:
        /*1eb8*/ 	.word	index@(_Z25selective_scan_bwd_kernelI32Selective_Scan_bwd_kernel_traitsILi32ELi4ELb0ELb1ELb1ELb1ELb1EN3c104HalfENS1_7complexIfEEEEv12SSMParamsBwd)
        /*1ebc*/ 	.word	0x00000000


	//----- nvinfo : EIATTR_MIN_STACK_SIZE
	.align		4
.L_1339:
        /*1ec0*/ 	.byte	0x04, 0x12
        /*1ec2*/ 	.short	(.L_1341 - .L_1340)
	.align		4
.L_1340:
        /*1ec4*/ 	.word	index@(_Z25selective_scan_bwd_kernelI32Selective_Scan_bwd_kernel_traitsILi32ELi4ELb1ELb0ELb0ELb0ELb0EN3c104HalfENS1_7complexIfEEEEv12SSMParamsBwd)
        /*1ec8*/ 	.word	0x00000000


	//----- nvinfo : EIATTR_MIN_STACK_SIZE
	.align		4
.L_1341:
        /*1ecc*/ 	.byte	0x04, 0x12
        /*1ece*/ 	.short	(.L_1343 - .L_1342)
	.align		4
.L_1342:
        /*1ed0*/ 	.word	index@(_Z25selective_scan_bwd_kernelI32Selective_Scan_bwd_kernel_traitsILi32ELi4ELb1ELb0ELb0ELb0ELb1EN3c104HalfENS1_7complexIfEEEEv12SSMParamsBwd)
        /*1ed4*/ 	.word	0x00000000


	//----- nvinfo : EIATTR_MIN_STACK_SIZE
	.align		4
.L_1343:
        /*1ed8*/ 	.byte	0x04, 0x12
        /*1eda*/ 	.short	(.L_1345 - .L_1344)
	.align		4
.L_1344:
        /*1edc*/ 	.word	index@(_Z25selective_scan_bwd_kernelI32Selective_Scan_bwd_kernel_traitsILi32ELi4ELb1ELb0ELb0ELb1ELb0EN3c104HalfENS1_7complexIfEEEEv12SSMParamsBwd)
        /*1ee0*/ 	.word	0x00000000


	//----- nvinfo : EIATTR_MIN_STACK_SIZE
	.align		4
.L_1345:
        /*1ee4*/ 	.byte	0x04, 0x12
        /*1ee6*/ 	.short	(.L_1347 - .L_1346)
	.align		4
.L_1346:
        /*1ee8*/ 	.word	index@(_Z25selective_scan_bwd_kernelI32Selective_Scan_bwd_kernel_traitsILi32ELi4ELb1ELb0ELb0ELb1ELb1EN3c104HalfENS1_7complexIfEEEEv12SSMParamsBwd)
        /*1eec*/ 	.word	0x00000000


	//----- nvinfo : EIATTR_MIN_STACK_SIZE
	.align		4
.L_1347:
        /*1ef0*/ 	.byte	0x04, 0x12
        /*1ef2*/ 	.short	(.L_1349 - .L_1348)
	.align		4
.L_1348:
        /*1ef4*/ 	.word	index@(_Z25selective_scan_bwd_kernelI32Selective_Scan_bwd_kernel_traitsILi32ELi4ELb1ELb0ELb1ELb0ELb0EN3c104HalfENS1_7complexIfEEEEv12SSMParamsBwd)
        /*1ef8*/ 	.word	0x00000000


	//----- nvinfo : EIATTR_MIN_STACK_SIZE
	.align		4
.L_1349:
        /*1efc*/ 	.byte	0x04, 0x12
        /*1efe*/ 	.short	(.L_1351 - .L_1350)
	.align		4
.L_1350:
        /*1f00*/ 	.word	index@(_Z25selective_scan_bwd_kernelI32Selective_Scan_bwd_kernel_traitsILi32ELi4ELb1ELb0ELb1ELb0ELb1EN3c104HalfENS1_7complexIfEEEEv12SSMParamsBwd)
        /*1f04*/ 	.word	0x00000000


	//----- nvinfo : EIATTR_MIN_STACK_SIZE
	.align		4
.L_1351:
        /*1f08*/ 	.byte	0x04, 0x12
        /*1f0a*/ 	.short	(.L_1353 - .L_1352)
	.align		4
.L_1352:
        /*1f0c*/ 	.word	index@(_Z25selective_scan_bwd_kernelI32Selective_Scan_bwd_kernel_traitsILi32ELi4ELb1ELb0ELb1ELb1ELb0EN3c104HalfENS1_7complexIfEEEEv12SSMParamsBwd)
        /*1f10*/ 	.word	0x00000000


	//----- nvinfo : EIATTR_MIN_STACK_SIZE
	.align		4
.L_1353:
        /*1f14*/ 	.byte	0x04, 0x12
        /*1f16*/ 	.short	(.L_1355 - .L_1354)
	.align		4
.L_1354:
        /*1f18*/ 	.word	index@(_Z25selective_scan_bwd_kernelI32Selective_Scan_bwd_kernel_traitsILi32ELi4ELb1ELb0ELb1ELb1ELb1EN3c104HalfENS1_7complexIfEEEEv12SSMParamsBwd)
        /*1f1c*/ 	.word	0x00000000


	//----- nvinfo : EIATTR_MIN_STACK_SIZE
	.align		4
.L_1355:
        /*1f20*/ 	.byte	0x04, 0x12
        /*1f22*/ 	.short	(.L_1357 - .L_1356)
	.align		4
.L_1356:
        /*1f24*/ 	.word	index@(_Z25selective_scan_bwd_kernelI32Selective_Scan_bwd_kernel_traitsILi32ELi4ELb1ELb1ELb0ELb0ELb0EN3c104HalfENS1_7complexIfEEEEv12SSMParamsBwd)
        /*1f28*/ 	.word	0x00000000


	//----- nvinfo : EIATTR_MIN_STACK_SIZE
	.align		4
.L_1357:
        /*1f2c*/ 	.byte	0x04, 0x12
        /*1f2e*/ 	.short	(.L_1359 - .L_1358)
	.align		4
.L_1358:
        /*1f30*/ 	.word	index@(_Z25selective_scan_bwd_kernelI32Selective_Scan_bwd_kernel_traitsILi32ELi4ELb1ELb1ELb0ELb0ELb1EN3c104HalfENS1_7complexIfEEEEv12SSMParamsBwd)
        /*1f34*/ 	.word	0x00000000


	//----- nvinfo : EIATTR_MIN_STACK_SIZE
	.align		4
.L_1359:
        /*1f38*/ 	.byte	0x04, 0x12
        /*1f3a*/ 	.short	(.L_1361 - .L_1360)
	.align		4
.L_1360:
        /*1f3c*/ 	.word	index@(_Z25selective_scan_bwd_kernelI32Selective_Scan_bwd_kernel_traitsILi32ELi4ELb1ELb1ELb0ELb1ELb0EN3c104HalfENS1_7complexIfEEEEv12SSMParamsBwd)
        /*1f40*/ 	.word	0x00000000


	//----- nvinfo : EIATTR_MIN_STACK_SIZE
	.align		4
.L_1361:
        /*1f44*/ 	.byte	0x04, 0x12
        /*1f46*/ 	.short	(.L_1363 - .L_1362)
	.align		4
.L_1362:
        /*1f48*/ 	.word	index@(_Z25selective_scan_bwd_kernelI32Selective_Scan_bwd_kernel_traitsILi32ELi4ELb1ELb1ELb0ELb1ELb1EN3c104HalfENS1_7complexIfEEEEv12SSMParamsBwd)
        /*1f4c*/ 	.word	0x00000000


	//----- nvinfo : EIATTR_MIN_STACK_SIZE
	.align		4
.L_1363:
        /*1f50*/ 	.byte	0x04, 0x12
        /*1f52*/ 	.short	(.L_1365 - .L_1364)
	.align		4
.L_1364:
        /*1f54*/ 	.word	index@(_Z25selective_scan_bwd_kernelI32Selective_Scan_bwd_kernel_traitsILi32ELi4ELb1ELb1ELb1ELb0ELb0EN3c104HalfENS1_7complexIfEEEEv12SSMParamsBwd)
        /*1f58*/ 	.word	0x00000000


	//----- nvinfo : EIATTR_MIN_STACK_SIZE
	.align		4
.L_1365:
        /*1f5c*/ 	.byte	0x04, 0x12
        /*1f5e*/ 	.short	(.L_1367 - .L_1366)
	.align		4
.L_1366:
        /*1f60*/ 	.word	index@(_Z25selective_scan_bwd_kernelI32Selective_Scan_bwd_kernel_traitsILi32ELi4ELb1ELb1ELb1ELb0ELb1EN3c104HalfENS1_7complexIfEEEEv12SSMParamsBwd)
        /*1f64*/ 	.word	0x00000000


	//----- nvinfo : EIATTR_MIN_STACK_SIZE
	.align		4
.L_1367:
        /*1f68*/ 	.byte	0x04, 0x12
        /*1f6a*/ 	.short	(.L_1369 - .L_1368)
	.align		4
.L_1368:
        /*1f6c*/ 	.word	index@(_Z25selective_scan_bwd_kernelI32Selective_Scan_bwd_kernel_traitsILi32ELi4ELb1ELb1ELb1ELb1ELb0EN3c104HalfENS1_7complexIfEEEEv12SSMParamsBwd)
        /*1f70*/ 	.word	0x00000000


	//----- nvinfo : EIATTR_MIN_STACK_SIZE
	.align		4
.L_1369:
        /*1f74*/ 	.byte	0x04, 0x12
        /*1f76*/ 	.short	(.L_1371 - .L_1370)
	.align		4
.L_1370:
        /*1f78*/ 	.word	index@(_Z25selective_scan_bwd_kernelI32Selective_Scan_bwd_kernel_traitsILi32ELi4ELb1ELb1ELb1ELb1ELb1EN3c104HalfENS1_7complexIfEEEEv12SSMParamsBwd)
        /*1f7c*/ 	.word	0x00000000
.L_1371:


//--------------------- .nv.info._Z25selective_scan_bwd_kernelI32Selective_Scan_bwd_kernel_traitsILi128ELi16ELb0ELb0ELb0ELb0ELb0EN3c104HalfENS1_7complexIfEEEEv12SSMParamsBwd --------------------------
	.section	.nv.info._Z25selective_scan_bwd_kernelI32Selective_Scan_bwd_kernel_traitsILi128ELi16ELb0ELb0ELb0ELb0ELb0EN3c104HalfENS1_7complexIfEEEEv12SSMParamsBwd,"",@"SHT_CUDA_INFO"
	.sectionflags	@""
	.align	4


	//----- nvinfo : EIATTR_CUDA_API_VERSION
	.align		4
        /*0000*/ 	.byte	0x04, 0x37
        /*0002*/ 	.short	(.L_1373 - .L_1372)
.L_1372:
        /*0004*/ 	.word	0x00000082


	//----- nvinfo : EIATTR_SW2861232_WAR
	.align		4
.L_1373:
        /*0008*/ 	.byte	0x01, 0x35
	.zero		2


	//----- nvinfo : EIATTR_PARAM_CBANK
	.align		4
        /*000c*/ 	.byte	0x04, 0x0a
        /*000e*/ 	.short	(.L_1375 - .L_1374)
	.align		4
.L_1374:
        /*0010*/ 	.word	index@(.nv.constant0._Z25selective_scan_bwd_kernelI32Selective_Scan_bwd_kernel_traitsILi128ELi16ELb0ELb0ELb0ELb0ELb0EN3c104HalfENS1_7complexIfEEEEv12SSMParamsBwd)
        /*0014*/ 	.short	0x0160
        /*0016*/ 	.short	0x01f0


	//----- nvinfo : EIATTR_CBANK_PARAM_SIZE
	.align		4
.L_1375:
        /*0018*/ 	.byte	0x03, 0x19
        /*001a*/ 	.short	0x01f0


	//----- nvinfo : EIATTR_KPARAM_INFO
	.align		4
        /*001c*/ 	.byte	0x04, 0x17
        /*001e*/ 	.short	(.L_1377 - .L_1376)
.L_1376:
        /*0020*/ 	.word	0x00000000
        /*0024*/ 	.short	0x0000
        /*0026*/ 	.short	0x0000
        /*0028*/ 	.byte	0x00, 0xf0, 0xc1, 0x07


	//----- nvinfo : EIATTR_MAXREG_COUNT
	.align		4
.L_1377:
        /*002c*/ 	.byte	0x03, 0x1b
        /*002e*/ 	.short	0x00ff


	//----- nvinfo : EIATTR_NUM_BARRIERS
	.align		4
        /*0030*/ 	.byte	0x02, 0x4c
        /*0032*/ 	.byte	0x01
	.zero		1


	//----- nvinfo : EIATTR_MERCURY_ISA_VERSION
	.align		4
        /*0034*/ 	.byte	0x03, 0x5f
        /*0036*/ 	.short	0x0000


	//----- nvinfo : EIATTR_COOP_GROUP_MASK_REGIDS
	.align		4
        /*0038*/ 	.byte	0x04, 0x29
        /*003a*/ 	.short	(.L_1379 - .L_1378)


	//   ....[0]....
.L_1378:
        /*003c*/ 	.word	0xffffffff


	//   ....[1]....
        /*0040*/ 	.word	0xffffffff


	//   ....[2]....
        /*0044*/ 	.word	0xffffffff


	//   ....[3]....
        /*0048*/ 	.word	0xffffffff


	//   ....[4]....
        /*004c*/ 	.word	0xffffffff


	//   ....[5]....
        /*0050*/ 	.word	0xffffffff


	//   ....[6]....
        /*0054*/ 	.word	0xffffffff


	//   ....[7]....
        /*0058*/ 	.word	0xffffffff


	//   ....[8]....
        /*005c*/ 	.word	0xffffffff


	//   ....[9]....
        /*0060*/ 	.word	0xffffffff


	//   ....[10]....
        /*0064*/ 	.word	0xffffffff


	//   ....[11]....
        /*0068*/ 	.word	0xffffffff


	//   ....[12]....
        /*006c*/ 	.word	0xffffffff


	//   ....[13]....
        /*0070*/ 	.word	0xffffffff


	//   ....[14]....
        /*0074*/ 	.word	0xffffffff


	//   ....[15]....
        /*0078*/ 	.word	0xffffffff


	//   ....[16]....
        /*007c*/ 	.word	0xffffffff


	//   ....[17]....
        /*0080*/ 	.word	0xffffffff


	//   ....[18]....
        /*0084*/ 	.word	0xffffffff


	//   ....[19]....
        /*0088*/ 	.word	0xffffffff


	//   ....[20]....
        /*008c*/ 	.word	0xffffffff


	//   ....[21]....
        /*0090*/ 	.word	0xffffffff


	//   ....[22]....
        /*0094*/ 	.word	0xffffffff


	//   ....[23]....
        /*0098*/ 	.word	0xffffffff


	//   ....[24]....
        /*009c*/ 	.word	0xffffffff


	//   ....[25]....
        /*00a0*/ 	.word	0xffffffff


	//   ....[26]....
        /*00a4*/ 	.word	0xffffffff


	//   ....[27]....
        /*00a8*/ 	.word	0xffffffff


	//   ....[28]....
        /*00ac*/ 	.word	0xffffffff


	//   ....[29]....
        /*00b0*/ 	.word	0xffffffff


	//   ....[30]....
        /*00b4*/ 	.word	0xffffffff


	//   ....[31]....
        /*00b8*/ 	.word	0xffffffff


	//   ....[32]....
        /*00bc*/ 	.word	0xffffffff


	//   ....[33]....
        /*00c0*/ 	.word	0xffffffff


	//   ....[34]....
        /*00c4*/ 	.word	0xffffffff


	//   ....[35]....
        /*00c8*/ 	.word	0xffffffff


	//   ....[36]....
        /*00cc*/ 	.word	0xffffffff


	//   ....[37]....
        /*00d0*/ 	.word	0xffffffff


	//   ....[38]....
        /*00d4*/ 	.word	0xffffffff


	//   ....[39]....
        /*00d8*/ 	.word	0xffffffff


	//   ....[40]....
        /*00dc*/ 	.word	0xffffffff


	//   ....[41]....
        /*00e0*/ 	.word	0xffffffff


	//   ....[42]....
        /*00e4*/ 	.word	0xffffffff


	//   ....[43]....
        /*00e8*/ 	.word	0xffffffff


	//   ....[44]....
        /*00ec*/ 	.word	0xffffffff


	//   ....[45]....
        /*00f0*/ 	.word	0xffffffff


	//   ....[46]....
        /*00f4*/ 	.word	0xffffffff


	//   ....[47]....
        /*00f8*/ 	.word	0xffffffff


	//   ....[48]....
        /*00fc*/ 	.word	0xffffffff


	//   ....[49]....
        /*0100*/ 	.word	0xffffffff


	//   ....[50]....
        /*0104*/ 	.word	0xffffffff


	//   ....[51]....
        /*0108*/ 	.word	0xffffffff


	//   ....[52]....
        /*010c*/ 	.word	0xffffffff


	//   ....[53]....
        /*0110*/ 	.word	0xffffffff


	//   ....[54]....
        /*0114*/ 	.word	0xffffffff


	//   ....[55]....
        /*0118*/ 	.word	0xffffffff


	//   ....[56]....
        /*011c*/ 	.word	0xffffffff


	//   ....[57]....
        /*0120*/ 	.word	0xffffffff


	//   ....[58]....
        /*0124*/ 	.word	0xffffffff


	//   ....[59]....
        /*0128*/ 	.word	0xffffffff


	//   ....[60]....
        /*012c*/ 	.word	0xffffffff


	//   ....[61]....
        /*0130*/ 	.word	0xffffffff


	//   ....[62]....
        /*0134*/ 	.word	0xffffffff


	//   ....[63]....
        /*0138*/ 	.word	0xffffffff


	//   ....[64]....
        /*013c*/ 	.word	0xffffffff


	//   ....[65]....
        /*0140*/ 	.word	0xffffffff


	//   ....[66]....
        /*0144*/ 	.word	0xffffffff


	//   ....[67]....
        /*0148*/ 	.word	0xffffffff


	//   ....[68]....
        /*014c*/ 	.word	0xffffffff


	//   ....[69]....
        /*0150*/ 	.word	0xffffffff


	//   ....[70]....
        /*0154*/ 	.word	0xffffffff


	//   ....[71]....
        /*0158*/ 	.word	0xffffffff


	//   ....[72]....
        /*015c*/ 	.word	0xffffffff


	//   ....[73]....
        /*0160*/ 	.word	0xffffffff


	//   ....[74]....
        /*0164*/ 	.word	0xffffffff


	//   ....[75]....
        /*0168*/ 	.word	0xffffffff


	//   ....[76]....
        /*016c*/ 	.word	0xffffffff


	//   ....[77]....
        /*0170*/ 	.word	0xffffffff


	//   ....[78]....
        /*0174*/ 	.word	0xffffffff


	//   ....[79]....
        /*0178*/ 	.word	0xffffffff


	//   ....[80]....
        /*017c*/ 	.word	0xffffffff


	//   ....[81]....
        /*0180*/ 	.word	0xffffffff


	//   ....[82]....
        /*0184*/ 	.word	0xffffffff


	//   ....[83]....
        /*0188*/ 	.word	0xffffffff


	//   ....[84]....
        /*018c*/ 	.word	0xffffffff


	//   ....[85]....
        /*0190*/ 	.word	0xffffffff


	//   ....[86]....
        /*0194*/ 	.word	0xffffffff


	//   ....[87]....
        /*0198*/ 	.word	0xffffffff


	//   ....[88]....
        /*019c*/ 	.word	0xffffffff


	//   ....[89]....
        /*01a0*/ 	.word	0xffffffff


	//   ....[90]....
        /*01a4*/ 	.word	0xffffffff


	//   ....[91]....
        /*01a8*/ 	.word	0xffffffff


	//   ....[92]....
        /*01ac*/ 	.word	0xffffffff


	//   ....[93]....
        /*01b0*/ 	.word	0xffffffff


	//   ....[94]....
        /*01b4*/ 	.word	0xffffffff


	//   ....[95]....
        /*01b8*/ 	.word	0xffffffff


	//   ....[96]....
        /*01bc*/ 	.word	0xffffffff


	//   ....[97]....
        /*01c0*/ 	.word	0xffffffff


	//   ....[98]....
        /*01c4*/ 	.word	0xffffffff


	//   ....[99]....
        /*01c8*/ 	.word	0xffffffff


	//   ....[100]....
        /*01cc*/ 	.word	0xffffffff


	//   ....[101]....
        /*01d0*/ 	.word	0xffffffff


	//   ....[102]....
        /*01d4*/ 	.word	0xffffffff


	//   ....[103]....
        /*01d8*/ 	.word	0xffffffff


	//   ....[104]....
        /*01dc*/ 	.word	0xffffffff


	//   ....[105]....
        /*01e0*/ 	.word	0xffffffff


	//   ....[106]....
        /*01e4*/ 	.word	0xffffffff


	//   ....[107]....
        /*01e8*/ 	.word	0xffffffff


	//   ....[108]....
        /*01ec*/ 	.word	0xffffffff


	//   ....[109]....
        /*01f0*/ 	.word	0xffffffff


	//   ....[110]....
        /*01f4*/ 	.word	0xffffffff


	//   ....[111]....
        /*01f8*/ 	.word	0xffffffff


	//   ....[112]....
        /*01fc*/ 	.word	0xffffffff


	//   ....[113]....
        /*0200*/ 	.word	0xffffffff


	//   ....[114]....
        /*0204*/ 	.word	0xffffffff


	//   ....[115]....
        /*0208*/ 	.word	0xffffffff


	//   ....[116]....
        /*020c*/ 	.word	0xffffffff


	//   ....[117]....
        /*0210*/ 	.word	0xffffffff


	//   ....[118]....
        /*0214*/ 	.word	0xffffffff


	//   ....[119]....
        /*0218*/ 	.word	0xffffffff


	//   ....[120]....
        /*021c*/ 	.word	0xffffffff


	//   ....[121]....
        /*0220*/ 	.word	0xffffffff


	//   ....[122]....
        /*0224*/ 	.word	0xffffffff


	//   ....[123]....
        /*0228*/ 	.word	0xffffffff


	//   ....[124]....
        /*022c*/ 	.word	0xffffffff


	//   ....[125]....
        /*0230*/ 	.word	0xffffffff


	//   ....[126]....
        /*0234*/ 	.word	0xffffffff


	//   ....[127]....
        /*0238*/ 	.word	0xffffffff


	//   ....[128]....
        /*023c*/ 	.word	0xffffffff


	//   ....[129]....
        /*0240*/ 	.word	0xffffffff


	//   ....[130]....
        /*0244*/ 	.word	0xffffffff


	//   ....[131]....
        /*0248*/ 	.word	0xffffffff


	//   ....[132]....
        /*024c*/ 	.word	0xffffffff


	//   ....[133]....
        /*0250*/ 	.word	0xffffffff


	//   ....[134]....
        /*0254*/ 	.word	0xffffffff


	//   ....[135]....
        /*0258*/ 	.word	0xffffffff


	//   ....[136]....
        /*025c*/ 	.word	0xffffffff


	//   ....[137]....
        /*0260*/ 	.word	0xffffffff


	//   ....[138]....
        /*0264*/ 	.word	0xffffffff


	//   ....[139]....
        /*0268*/ 	.word	0xffffffff


	//   ....[140]....
        /*026c*/ 	.word	0xffffffff


	//   ....[141]....
        /*0270*/ 	.word	0xffffffff


	//   ....[142]....
        /*0274*/ 	.word	0xffffffff


	//   ....[143]....
        /*0278*/ 	.word	0xffffffff


	//   ....[144]....
        /*027c*/ 	.word	0xffffffff


	//   ....[145]....
        /*0280*/ 	.word	0xffffffff


	//   ....[146]....
        /*0284*/ 	.word	0xffffffff


	//   ....[147]....
        /*0288*/ 	.word	0xffffffff


	//   ....[148]....
        /*028c*/ 	.word	0xffffffff


	//   ....[149]....
        /*0290*/ 	.word	0xffffffff


	//   ....[150]....
        /*0294*/ 	.word	0xffffffff


	//   ....[151]....
        /*0298*/ 	.word	0xffffffff


	//   ....[152]....
        /*029c*/ 	.word	0xffffffff


	//   ....[153]....
        /*02a0*/ 	.word	0xffffffff


	//   ....[154]....
        /*02a4*/ 	.word	0xffffffff


	//   ....[155]....
        /*02a8*/ 	.word	0xffffffff


	//   ....[156]....
        /*02ac*/ 	.word	0xffffffff


	//   ....[157]....
        /*02b0*/ 	.word	0xffffffff


	//   ....[158]....
        /*02b4*/ 	.word	0xffffffff


	//----- nvinfo : EIATTR_COOP_GROUP_INSTR_OFFSETS
	.align		4
.L_1379:
        /*02b8*/ 	.byte	0x04, 0x28
        /*02ba*/ 	.short	(.L_1381 - .L_1380)


	//   ....[0]....
.L_1380:
        /*02bc*/ 	.word	0x00000fa0


	//   ....[1]....
        /*02c0*/ 	.word	0x000014c0


	//   ....[2]....
        /*02c4*/ 	.word	0x00001930


	//   ....[3]....
        /*02c8*/ 	.word	0x00003ea0


	//   ....[4]....
        /*02cc*/ 	.word	0x00003ec0


	//   ....[5]....
        /*02d0*/ 	.word	0x00003ef0


	//   ....[6]....
        /*02d4*/ 	.word	0x00003f00


	//   ....[7]....
        /*02d8*/ 	.word	0x00003fb0


	//   ....[8]....
        /*02dc*/ 	.word	0x00003fd0


	//   ....[9]....
        /*02e0*/ 	.word	0x00003fe0


	//   ....[10]....
        /*02e4*/ 	.word	0x00003ff0


	//   ....[11]....
        /*02e8*/ 	.word	0x000040b0


	//   ....[12]....
        /*02ec*/ 	.word	0x000040d0


	//   ....[13]....
        /*02f0*/ 	.word	0x000040e0


	//   ....[14]....
        /*02f4*/ 	.word	0x000040f0


	//   ....[15]....
        /*02f8*/ 	.word	0x000041b0


	//   ....[16]....
        /*02fc*/ 	.word	0x000041d0


	//   ....[17]....
        /*0300*/ 	.word	0x000041e0


	//   ....[18]....
        /*0304*/ 	.word	0x000041f0


	//   ....[19]....
        /*0308*/ 	.word	0x000042b0


	//   ....[20]....
        /*030c*/ 	.word	0x000042c0


	//   ....[21]....
        /*0310*/ 	.word	0x000042e0


	//   ....[22]....
        /*0314*/ 	.word	0x000042f0


	//   ....[23]....
        /*0318*/ 	.word	0x00004440


	//   ....[24]....
        /*031c*/ 	.word	0x000044b0


	//   ....[25]....
        /*0320*/ 	.word	0x00004520


	//   ....[26]....
        /*0324*/ 	.word	0x00004590


	//   ....[27]....
        /*0328*/ 	.word	0x000045b0


	//   ....[28]....
        /*032c*/ 	.word	0x000045c0


	//   ....[29]....
        /*0330*/ 	.word	0x000045d0


	//   ....[30]....
        /*0334*/ 	.word	0x000045e0


	//   ....[31]....
        /*0338*/ 	.word	0x000045f0


	//   ....[32]....
        /*033c*/ 	.word	0x00004600


	//   ....[33]....
        /*0340*/ 	.word	0x00004610


	//   ....[34]....
        /*0344*/ 	.word	0x00004620


	//   ....[35]....
        /*0348*/ 	.word	0x00005c10


	//   ....[36]....
        /*034c*/ 	.word	0x00005c30


	//   ....[37]....
        /*0350*/ 	.word	0x00005c40


	//   ....[38]....
        /*0354*/ 	.word	0x00005c50


	//   ....[39]....
        /*0358*/ 	.word	0x00005d70


	//   ....[40]....
        /*035c*/ 	.word	0x00005d80


	//   ....[41]....
        /*0360*/ 	.word	0x00005d90


	//   ....[42]....
        /*0364*/ 	.word	0x00005da0


	//   ....[43]....
        /*0368*/ 	.word	0x00005ec0


	//   ....[44]....
        /*036c*/ 	.word	0x00005ee0


	//   ....[45]....
        /*0370*/ 	.word	0x00005ef0


	//   ....[46]....
        /*0374*/ 	.word	0x00005f00


	//   ....[47]....
        /*0378*/ 	.word	0x00006020


	//   ....[48]....
        /*037c*/ 	.word	0x00006030


	//   ....[49]....
        /*0380*/ 	.word	0x00006040


	//   ....[50]....
        /*0384*/ 	.word	0x00006050


	//   ....[51]....
        /*0388*/ 	.word	0x00006170


	//   ....[52]....
        /*038c*/ 	.word	0x00006190


	//   ....[53]....
        /*0390*/ 	.word	0x000061a0


	//   ....[54]....
        /*0394*/ 	.word	0x000061b0


	//   ....[55]....
        /*0398*/ 	.word	0x000062b0


	//   ....[56]....
        /*039c*/ 	.word	0x000062c0


	//   ....[57]....
        /*03a0*/ 	.word	0x000062d0


	//   ....[58]....
        /*03a4*/ 	.word	0x000062e0


	//   ....[59]....
        /*03a8*/ 	.word	0x000062f0


	//   ....[60]....
        /*03ac*/ 	.word	0x00006300


	//   ....[61]....
        /*03b0*/ 	.word	0x00006310


	//   ....[62]....
        /*03b4*/ 	.word	0x00006340


	//   ....[63]....
        /*03b8*/ 	.word	0x00006370


	//   ....[64]....
        /*03bc*/ 	.word	0x000063a0


	//   ....[65]....
        /*03c0*/ 	.word	0x000063c0


	//   ....[66]....
        /*03c4*/ 	.word	0x000063d0


	//   ....[67]....
        /*03c8*/ 	.word	0x00007af0


	//   ....[68]....
        /*03cc*/ 	.word	0x00007b30


	//   ....[69]....
        /*03d0*/ 	.word	0x00007b60


	//   ....[70]....
        /*03d4*/ 	.word	0x00007b90


	//   ....[71]....
        /*03d8*/ 	.word	0x00007c70


	//   ....[72]....
        /*03dc*/ 	.word	0x00007cc0


	//   ....[73]....
        /*03e0*/ 	.word	0x00007cf0


	//   ....[74]....
        /*03e4*/ 	.word	0x00007d20


	//   ....[75]....
        /*03e8*/ 	.word	0x00007db0


	//   ....[76]....
        /*03ec*/ 	.word	0x00007e10


	//   ....[77]....
        /*03f0*/ 	.word	0x00007e70


	//   ....[78]....
        /*03f4*/ 	.word	0x00007ea0


	//   ....[79]....
        /*03f8*/ 	.word	0x00007f60


	//   ....[80]....
        /*03fc*/ 	.word	0x00007fb0


	//   ....[81]....
        /*0400*/ 	.word	0x00008000


	//   ....[82]....
        /*0404*/ 	.word	0x00008040


	//   ....[83]....
        /*0408*/ 	.word	0x000080f0


	//   ....[84]....
        /*040c*/ 	.word	0x00008140


	//   ....[85]....
        /*0410*/ 	.word	0x000081b0


	//   ....[86]....
        /*0414*/ 	.word	0x000081e0


	//   ....[87]....
        /*0418*/ 	.word	0x00008a90


	//   ....[88]....
        /*041c*/ 	.word	0x00009650


	//   ....[89]....
        /*0420*/ 	.word	0x00009c40


	//   ....[90]....
        /*0424*/ 	.word	0x00009ca0


	//   ....[91]....
        /*0428*/ 	.word	0x00009cf0


	//   ....[92]....
        /*042c*/ 	.word	0x00009d10


	//   ....[93]....
        /*0430*/ 	.word	0x00009d30


	//   ....[94]....
        /*0434*/ 	.word	0x00009e30


	//   ....[95]....
        /*0438*/ 	.word	0x00009e80


	//   ....[96]....
        /*043c*/ 	.word	0x00009ed0


	//   ....[97]....
        /*0440*/ 	.word	0x00009ef0


	//   ....[98]....
        /*0444*/ 	.word	0x00009f10


	//   ....[99]....
        /*0448*/ 	.word	0x0000a5c0


	//   ....[100]....
        /*044c*/ 	.word	0x0000a640


	//   ....[101]....
        /*0450*/ 	.word	0x0000a6b0


	//   ....[102]....
        /*0454*/ 	.word	0x0000a720


	//   ....[103]....
        /*0458*/ 	.word	0x0000a870


	//   ....[104]....
        /*045c*/ 	.word	0x0000a8e0


	//   ....[105]....
        /*0460*/ 	.word	0x0000a950


	//   ....[106]....
        /*0464*/ 	.word	0x0000a9c0


	//   ....[107]....
        /*0468*/ 	.word	0x0000aae0


	//   ....[108]....
        /*046c*/ 	.word	0x0000ab50


	//   ....[109]....
        /*0470*/ 	.word	0x0000abc0


	//   ....[110]....
        /*0474*/ 	.word	0x0000ac30


	//   ....[111]....
        /*0478*/ 	.word	0x0000ad50


	//   ....[112]....
        /*047c*/ 	.word	0x0000adc0


	//   ....[113]....
        /*0480*/ 	.word	0x0000ae30


	//   ....[114]....
        /*0484*/ 	.word	0x0000aea0


	//   ....[115]....
        /*0488*/ 	.word	0x0000afe0


	//   ....[116]....
        /*048c*/ 	.word	0x0000b050


	//   ....[117]....
        /*0490*/ 	.word	0x0000b0c0


	//   ....[118]....
        /*0494*/ 	.word	0x0000b130


	//   ....[119]....
        /*0498*/ 	.word	0x0000b1a0


	//   ....[120]....
        /*049c*/ 	.word	0x0000b210


	//   ....[121]....
        /*04a0*/ 	.word	0x0000b280


	//   ....[122]....
        /*04a4*/ 	.word	0x0000b2f0


	//   ....[123]....
        /*04a8*/ 	.word	0x0000b380


	//   ....[124]....
        /*04ac*/ 	.word	0x0000b3f0


	//   ....[125]....
        /*04b0*/ 	.word	0x0000b460


	//   ....[126]....
        /*04b4*/ 	.word	0x0000b4d0


	//   ....[127]....
        /*04b8*/ 	.word	0x0000b540


	//   ....[128]....
        /*04bc*/ 	.word	0x0000b5c0


	//   ....[129]....
        /*04c0*/ 	.word	0x0000b630


	//   ....[130]....
        /*04c4*/ 	.word	0x0000b6a0


	//   ....[131]....
        /*04c8*/ 	.word	0x0000b710


	//   ....[132]....
        /*04cc*/ 	.word	0x0000b780


	//   ....[133]....
        /*04d0*/ 	.word	0x0000b7f0


	//   ....[134]....
        /*04d4*/ 	.word	0x0000b860


	//   ....[135]....
        /*04d8*/ 	.word	0x0000b8d0


	//   ....[136]....
        /*04dc*/ 	.word	0x0000b950


	//   ....[137]....
        /*04e0*/ 	.word	0x0000b9c0


	//   ....[138]....
        /*04e4*/ 	.word	0x0000ba30


	//   ....[139]....
        /*04e8*/ 	.word	0x0000baa0


	//   ....[140]....
        /*04ec*/ 	.word	0x0000bb10


	//   ....[141]....
        /*04f0*/ 	.word	0x0000bb80


	//   ....[142]....
        /*04f4*/ 	.word	0x0000bbf0


	//   ....[143]....
        /*04f8*/ 	.word	0x0000bc60


	//   ....[144]....
        /*04fc*/ 	.word	0x0000bce0


	//   ....[145]....
        /*0500*/ 	.word	0x0000bd50


	//   ....[146]....
        /*0504*/ 	.word	0x0000bdc0


	//   ....[147]....
        /*0508*/ 	.word	0x0000be30


	//   ....[148]....
        /*050c*/ 	.word	0x0000bea0


	//   ....[149]....
        /*0510*/ 	.word	0x0000bf10


	//   ....[150]....
        /*0514*/ 	.word	0x0000bf80


	//   ....[151]....
        /*0518*/ 	.word	0x0000bff0


	//   ....[152]....
        /*051c*/ 	.word	0x0000c060


	//   ....[153]....
        /*0520*/ 	.word	0x0000c0d0


	//   ....[154]....
        /*0524*/ 	.word	0x0000c140


	//   ....[155]....
        /*0528*/ 	.word	0x0000c210


	//   ....[156]....
        /*052c*/ 	.word	0x0000c280


	//   ....[157]....
        /*0530*/ 	.word	0x0000c2f0


	//   ....[158]....
        /*0534*/ 	.word	0x0000c360


	//----- nvinfo : EIATTR_EXIT_INSTR_OFFSETS
	.align		4
.L_1381:
        /*0538*/ 	.byte	0x04, 0x1c
        /*053a*/ 	.short	(.L_1383 - .L_1382)


	//   ....[0]....
.L_1382:
        /*053c*/ 	.word	0x0000a020


	//   ....[1]....
        /*0540*/ 	.word	0x0000a560


	//----- nvinfo : EIATTR_MAX_THREADS
	.align		4
.L_1383:
        /*0544*/ 	.byte	0x04, 0x05
        /*0546*/ 	.short	(.L_1385 - .L_1384)
.L_1384:
        /*0548*/ 	.word	0x00000080
        /*054c*/ 	.word	0x00000001
        /*0550*/ 	.word	0x00000001


	//----- nvinfo : EIATTR_CRS_STACK_SIZE
	.align		4
.L_1385:
        /*0554*/ 	.byte	0x04, 0x1e
        /*0556*/ 	.short	(.L_1387 - .L_1386)
.L_1386:
        /*0558*/ 	.word	0x00000000
.L_1387:


//--------------------- .nv.info._Z25selective_scan_bwd_kernelI32Selective_Scan_bwd_kernel_traitsILi128ELi16ELb0ELb0ELb0ELb0ELb1EN3c104HalfENS1_7complexIfEEEEv12SSMParamsBwd --------------------------
	.section	.nv.info._Z25selective_scan_bwd_kernelI32Selective_Scan_bwd_kernel_traitsILi128ELi16ELb0ELb0ELb0ELb0ELb1EN3c104HalfENS1_7complexIfEEEEv12SSMParamsBwd,"",@"SHT_CUDA_INFO"
	.sectionflags	@""
	.align	4


	//----- nvinfo : EIATTR_CUDA_API_VERSION
	.align		4
        /*0000*/ 	.byte	0x04, 0x37
        /*0002*/ 	.short	(.L_1389 - .L_1388)
.L_1388:
        /*0004*/ 	.word	0x00000082


	//----- nvinfo : EIATTR_SW2861232_WAR
	.align		4
.L_1389:
        /*0008*/ 	.byte	0x01, 0x35
	.zero		2


	//----- nvinfo : EIATTR_PARAM_CBANK
	.align		4
        /*000c*/ 	.byte	0x04, 0x0a
        /*000e*/ 	.short	(.L_1391 - .L_1390)
	.align		4
.L_1390:
        /*0010*/ 	.word	index@(.nv.constant0._Z25selective_scan_bwd_kernelI32Selective_Scan_bwd_kernel_traitsILi128ELi16ELb0ELb0ELb0ELb0ELb1EN3c104HalfENS1_7complexIfEEEEv12SSMParamsBwd)
        /*0014*/ 	.short	0x0160
        /*0016*/ 	.short	0x01f0


	//----- nvinfo : EIATTR_CBANK_PARAM_SIZE
	.align		4
.L_1391:
        /*0018*/ 	.byte	0x03, 0x19
        /*001a*/ 	.short	0x01f0


	//----- nvinfo : EIATTR_KPARAM_INFO
	.align		4
        /*001c*/ 	.byte	0x04, 0x17
        /*001e*/ 	.short	(.L_1393 - .L_1392)
.L_1392:
        /*0020*/ 	.word	0x00000000
        /*0024*/ 	.short	0x0000
        /*0026*/ 	.short	0x0000
        /*0028*/ 	.byte	0x00, 0xf0, 0xc1, 0x07


	//----- nvinfo : EIATTR_MAXREG_COUNT
	.align		4
.L_1393:
        /*002c*/ 	.byte	0x03, 0x1b
        /*002e*/ 	.short	0x00ff


	//----- nvinfo : EIATTR_NUM_BARRIERS
	.align		4
        /*0030*/ 	.byte	0x02, 0x4c
        /*0032*/ 	.byte	0x01
	.zero		1


	//----- nvinfo : EIATTR_MERCURY_ISA_VERSION
	.align		4
        /*0034*/ 	.byte	0x03, 0x5f
        /*0036*/ 	.short	0x0000


	//----- nvinfo : EIATTR_COOP_GROUP_MASK_REGIDS
	.align		4
        /*0038*/ 	.byte	0x04, 0x29
        /*003a*/ 	.short	(.L_1395 - .L_1394)


	//   ....[0]....
.L_1394:
        /*003c*/ 	.word	0xffffffff


	//   ....[1]....
        /*0040*/ 	.word	0xffffffff


	//   ....[2]....
        /*0044*/ 	.word	0xffffffff


	//   ....[3]....
        /*0048*/ 	.word	0xffffffff


	//   ....[4]....
        /*004c*/ 	.word	0xffffffff


	//   ....[5]....
        /*0050*/ 	.word	0xffffffff


	//   ....[6]....
        /*0054*/ 	.word	0xffffffff


	//   ....[7]....
        /*0058*/ 	.word	0xffffffff


	//   ....[8]....
        /*005c*/ 	.word	0xffffffff


	//   ....[9]....
        /*0060*/ 	.word	0xffffffff


	//   ....[10]....
        /*0064*/ 	.word	0xffffffff


	//   ....[11]....
        /*0068*/ 	.word	0xffffffff


	//   ....[12]....
        /*006c*/ 	.word	0xffffffff


	//   ....[13]....
        /*0070*/ 	.word	0xffffffff


	//   ....[14]....
        /*0074*/ 	.word	0xffffffff


	//   ....[15]....
        /*0078*/ 	.word	0xffffffff


	//   ....[16]....
        /*007c*/ 	.word	0xffffffff


	//   ....[17]....
        /*0080*/ 	.word	0xffffffff


	//   ....[18]....
        /*0084*/ 	.word	0xffffffff


	//   ....[19]....
        /*0088*/ 	.word	0xffffffff


	//   ....[20]....
        /*008c*/ 	.word	0xffffffff


	//   ....[21]....
        /*0090*/ 	.word	0xffffffff


	//   ....[22]....
        /*0094*/ 	.word	0xffffffff


	//   ....[23]....
        /*0098*/ 	.word	0xffffffff


	//   ....[24]....
        /*009c*/ 	.word	0xffffffff


	//   ....[25]....
        /*00a0*/ 	.word	0xffffffff


	//   ....[26]....
        /*00a4*/ 	.word	0xffffffff


	//   ....[27]....
        /*00a8*/ 	.word	0xffffffff


	//   ....[28]....
        /*00ac*/ 	.word	0xffffffff


	//   ....[29]....
        /*00b0*/ 	.word	0xffffffff


	//   ....[30]....
        /*00b4*/ 	.word	0xffffffff


	//   ....[31]....
        /*00b8*/ 	.word	0xffffffff


	//   ....[32]....
        /*00bc*/ 	.word	0xffffffff


	//   ....[33]....
        /*00c0*/ 	.word	0xffffffff


	//   ....[34]....
        /*00c4*/ 	.word	0xffffffff


	//   ....[35]....
        /*00c8*/ 	.word	0xffffffff


	//   ....[36]....
        /*00cc*/ 	.word	0xffffffff


	//   ....[37]....
        /*00d0*/ 	.word	0xffffffff


	//   ....[38]....
        /*00d4*/ 	.word	0xffffffff


	//   ....[39]....
        /*00d8*/ 	.word	0xffffffff


	//   ....[40]....
        /*00dc*/ 	.word	0xffffffff


	//   ....[41]....
        /*00e0*/ 	.word	0xffffffff


	//   ....[42]....
        /*00e4*/ 	.word	0xffffffff


	//   ....[43]....
        /*00e8*/ 	.word	0xffffffff


	//   ....[44]....
        /*00ec*/ 	.word	0xffffffff


	//   ....[45]....
        /*00f0*/ 	.word	0xffffffff


	//   ....[46]....
        /*00f4*/ 	.word	0xffffffff


	//   ....[47]....
        /*00f8*/ 	.word	0xffffffff


	//   ....[48]....
        /*00fc*/ 	.word	0xffffffff


	//   ....[49]....
        /*0100*/ 	.word	0xffffffff


	//   ....[50]....
        /*0104*/ 	.word	0xffffffff


	//   ....[51]....
        /*0108*/ 	.word	0xffffffff


	//   ....[52]....
        /*010c*/ 	.word	0xffffffff


	//   ....[53]....
        /*0110*/ 	.word	0xffffffff


	//   ....[54]....
        /*0114*/ 	.word	0xffffffff


	//   ....[55]....
        /*0118*/ 	.word	0xffffffff


	//   ....[56]....
        /*011c*/ 	.word	0xffffffff


	//   ....[57]....
        /*0120*/ 	.word	0xffffffff


	//   ....[58]....
        /*0124*/ 	.word	0xffffffff


	//   ....[59]....
        /*0128*/ 	.word	0xffffffff


	//   ....[60]....
        /*012c*/ 	.word	0xffffffff


	//   ....[61]....
        /*0130*/ 	.word	0xffffffff


	//   ....[62]....
        /*0134*/ 	.word	0xffffffff


	//   ....[63]....
        /*0138*/ 	.word	0xffffffff


	//   ....[64]....
        /*013c*/ 	.word	0xffffffff


	//   ....[65]....
        /*0140*/ 	.word	0xffffffff


	//   ....[66]....
        /*0144*/ 	.word	0xffffffff


	//   ....[67]....
        /*0148*/ 	.word	0xffffffff


	//   ....[68]....
        /*014c*/ 	.word	0xffffffff


	//   ....[69]....
        /*0150*/ 	.word	0xffffffff


	//   ....[70]....
        /*0154*/ 	.word	0xffffffff


	//   ....[71]....
        /*0158*/ 	.word	0xffffffff


	//   ....[72]....
        /*015c*/ 	.word	0xffffffff


	//   ....[73]....
        /*0160*/ 	.word	0xffffffff


	//   ....[74]....
        /*0164*/ 	.word	0xffffffff


	//   ....[75]....
        /*0168*/ 	.word	0xffffffff


	//   ....[76]....
        /*016c*/ 	.word	0xffffffff


	//   ....[77]....
        /*0170*/ 	.word	0xffffffff


	//   ....[78]....
        /*0174*/ 	.word	0xffffffff


	//   ....[79]....
        /*0178*/ 	.word	0xffffffff


	//   ....[80]....
        /*017c*/ 	.word	0xffffffff


	//   ....[81]....
        /*0180*/ 	.word	0xffffffff


	//   ....[82]....
        /*0184*/ 	.word	0xffffffff


	//   ....[83]....
        /*0188*/ 	.word	0xffffffff


	//   ....[84]....
        /*018c*/ 	.word	0xffffffff


	//   ....[85]....
        /*0190*/ 	.word	0xffffffff


	//   ....[86]....
        /*0194*/ 	.word	0xffffffff


	//   ....[87]....
        /*0198*/ 	.word	0xffffffff


	//   ....[88]....
        /*019c*/ 	.word	0xffffffff


	//   ....[89]....
        /*01a0*/ 	.word	0xffffffff


	//   ....[90]....
        /*01a4*/ 	.word	0xffffffff


	//   ....[91]....
        /*01a8*/ 	.word	0xffffffff


	//   ....[92]....
        /*01ac*/ 	.word	0xffffffff


	//   ....[93]....
        /*01b0*/ 	.word	0xffffffff


	//   ....[94]....
        /*01b4*/ 	.word	0xffffffff


	//   ....[95]....
        /*01b8*/ 	.word	0xffffffff


	//   ....[96]....
        /*01bc*/ 	.word	0xffffffff


	//   ....[97]....
        /*01c0*/ 	.word	0xffffffff


	//   ....[98]....
        /*01c4*/ 	.word	0xffffffff


	//   ....[99]....
        /*01c8*/ 	.word	0xffffffff


	//   ....[100]....
        /*01cc*/ 	.word	0xffffffff


	//   ....[101]....
        /*01d0*/ 	.word	0xffffffff


	//   ....[102]....
        /*01d4*/ 	.word	0xffffffff


	//   ....[103]....
        /*01d8*/ 	.word	0xffffffff


	//   ....[104]....
        /*01dc*/ 	.word	0xffffffff


	//   ....[105]....
        /*01e0*/ 	.word	0xffffffff


	//   ....[106]....
        /*01e4*/ 	.word	0xffffffff


	//   ....[107]....
        /*01e8*/ 	.word	0xffffffff


	//   ....[108]....
        /*01ec*/ 	.word	0xffffffff


	//   ....[109]....
        /*01f0*/ 	.word	0xffffffff


	//   ....[110]....
        /*01f4*/ 	.word	0xffffffff


	//   ....[111]....
        /*01f8*/ 	.word	0xffffffff


	//   ....[112]....
        /*01fc*/ 	.word	0xffffffff


	//   ....[113]....
        /*0200*/ 	.word	0xffffffff


	//   ....[114]....
        /*0204*/ 	.word	0xffffffff


	//   ....[115]....
        /*0208*/ 	.word	0xffffffff


	//   ....[116]....
        /*020c*/ 	.word	0xffffffff


	//   ....[117]....
        /*0210*/ 	.word	0xffffffff


	//   ....[118]....
        /*0214*/ 	.word	0xffffffff


	//   ....[119]....
        /*0218*/ 	.word	0xffffffff


	//   ....[120]....
        /*021c*/ 	.word	0xffffffff


	//   ....[121]....
        /*0220*/ 	.word	0xffffffff


	//   ....[122]....
        /*0224*/ 	.word	0xffffffff


	//   ....[123]....
        /*0228*/ 	.word	0xffffffff


	//   ....[124]....
        /*022c*/ 	.word	0xffffffff


	//   ....[125]....
        /*0230*/ 	.word	0xffffffff


	//   ....[126]....
        /*0234*/ 	.word	0xffffffff


	//   ....[127]....
        /*0238*/ 	.word	0xffffffff


	//   ....[128]....
        /*023c*/ 	.word	0xffffffff


	//   ....[129]....
        /*0240*/ 	.word	0xffffffff


	//   ....[130]....
        /*0244*/ 	.word	0xffffffff


	//   ....[131]....
        /*0248*/ 	.word	0xffffffff


	//   ....[132]....
        /*024c*/ 	.word	0xffffffff


	//   ....[133]....
        /*0250*/ 	.word	0xffffffff


	//   ....[134]....
        /*0254*/ 	.word	0xffffffff


	//   ....[135]....
        /*0258*/ 	.word	0xffffffff


	//   ....[136]....
        /*025c*/ 	.word	0xffffffff


	//   ....[137]....
        /*0260*/ 	.word	0xffffffff


	//   ....[138]....
        /*0264*/ 	.word	0xffffffff


	//   ....[139]....
        /*0268*/ 	.word	0xffffffff


	//   ....[140]....
        /*026c*/ 	.word	0xffffffff


	//   ....[141]....
        /*0270*/ 	.word	0xffffffff


	//   ....[142]....
        /*0274*/ 	.word	0xffffffff


	//   ....[143]....
        /*0278*/ 	.word	0xffffffff


	//   ....[144]....
        /*027c*/ 	.word	0xffffffff


	//   ....[145]....
        /*0280*/ 	.word	0xffffffff


	//   ....[146]....
        /*0284*/ 	.word	0xffffffff


	//   ....[147]....
        /*0288*/ 	.word	0xffffffff


	//   ....[148]....
        /*028c*/ 	.word	0xffffffff


	//   ....[149]....
        /*0290*/ 	.word	0xffffffff


	//   ....[150]....
        /*0294*/ 	.word	0xffffffff


	//   ....[151]....
        /*0298*/ 	.word	0xffffffff


	//   ....[152]....
        /*029c*/ 	.word	0xffffffff


	//   ....[153]....
        /*02a0*/ 	.word	0xffffffff


	//   ....[154]....
        /*02a4*/ 	.word	0xffffffff


	//   ....[155]....
        /*02a8*/ 	.word	0xffffffff


	//   ....[156]....
        /*02ac*/ 	.word	0xffffffff


	//   ....[157]....
        /*02b0*/ 	.word	0xffffffff


	//   ....[158]....
        /*02b4*/ 	.word	0xffffffff


	//   ....[159]....
        /*02b8*/ 	.word	0xffffffff


	//   ....[160]....
        /*02bc*/ 	.word	0xffffffff


	//   ....[161]....
        /*02c0*/ 	.word	0xffffffff


	//   ....[162]....
        /*02c4*/ 	.word	0xffffffff


	//----- nvinfo : EIATTR_COOP_GROUP_INSTR_OFFSETS
	.align		4
.L_1395:
        /*02c8*/ 	.byte	0x04, 0x28
        /*02ca*/ 	.short	(.L_1397 - .L_1396)


	//   ....[0]....
.L_1396:
        /*02cc*/ 	.word	0x00000f40


	//   ....[1]....
        /*02d0*/ 	.word	0x00001580


	//   ....[2]....
        /*02d4*/ 	.word	0x00001ce0


	//   ....[3]....
        /*02d8*/ 	.word	0x00002210


	//   ....[4]....
        /*02dc*/ 	.word	0x000029b0


	//   ....[5]....
        /*02e0*/ 	.word	0x00003540


	//   ....[6]....
        /*02e4*/ 	.word	0x000041b0


	//   ....[7]....
        /*02e8*/ 	.word	0x000067e0


	//   ....[8]....
        /*02ec*/ 	.word	0x00006800


	//   ....[9]....
        /*02f0*/ 	.word	0x00006830


	//   ....[10]....
        /*02f4*/ 	.word	0x00006840


	//   ....[11]....
        /*02f8*/ 	.word	0x000068f0


	//   ....[12]....
        /*02fc*/ 	.word	0x00006910


	//   ....[13]....
        /*0300*/ 	.word	0x00006920


	//   ....[14]....
        /*0304*/ 	.word	0x00006930


	//   ....[15]....
        /*0308*/ 	.word	0x000069f0


	//   ....[16]....
        /*030c*/ 	.word	0x00006a10


	//   ....[17]....
        /*0310*/ 	.word	0x00006a20


	//   ....[18]....
        /*0314*/ 	.word	0x00006a30


	//   ....[19]....
        /*0318*/ 	.word	0x00006af0


	//   ....[20]....
        /*031c*/ 	.word	0x00006b10


	//   ....[21]....
        /*0320*/ 	.word	0x00006b20


	//   ....[22]....
        /*0324*/ 	.word	0x00006b30


	//   ....[23]....
        /*0328*/ 	.word	0x00006bf0


	//   ....[24]....
        /*032c*/ 	.word	0x00006c10


	//   ....[25]....
        /*0330*/ 	.word	0x00006c30


	//   ....[26]....
        /*0334*/ 	.word	0x00006c40


	//   ....[27]....
        /*0338*/ 	.word	0x00006d80


	//   ....[28]....
        /*033c*/ 	.word	0x00006df0


	//   ....[29]....
        /*0340*/ 	.word	0x00006e60


	//   ....[30]....
        /*0344*/ 	.word	0x00006ed0


	//   ....[31]....
        /*0348*/ 	.word	0x00006ef0


	//   ....[32]....
        /*034c*/ 	.word	0x00006f00


	//   ....[33]....
        /*0350*/ 	.word	0x00006f10


	//   ....[34]....
        /*0354*/ 	.word	0x00006f20


	//   ....[35]....
        /*0358*/ 	.word	0x00006f30


	//   ....[36]....
        /*035c*/ 	.word	0x00006f40


	//   ....[37]....
        /*0360*/ 	.word	0x00006f50


	//   ....[38]....
        /*0364*/ 	.word	0x00006f60


	//   ....[39]....
        /*0368*/ 	.word	0x00008540


	//   ....[40]....
        /*036c*/ 	.word	0x00008560


	//   ....[41]....
        /*0370*/ 	.word	0x00008570


	//   ....[42]....
        /*0374*/ 	.word	0x00008580


	//   ....[43]....
        /*0378*/ 	.word	0x00008690


	//   ....[44]....
        /*037c*/ 	.word	0x000086a0


	//   ....[45]....
        /*0380*/ 	.word	0x000086b0


	//   ....[46]....
        /*0384*/ 	.word	0x000086c0


	//   ....[47]....
        /*0388*/ 	.word	0x000087d0


	//   ....[48]....
        /*038c*/ 	.word	0x000087f0


	//   ....[49]....
        /*0390*/ 	.word	0x00008800


	//   ....[50]....
        /*0394*/ 	.word	0x00008810


	//   ....[51]....
        /*0398*/ 	.word	0x00008920


	//   ....[52]....
        /*039c*/ 	.word	0x00008930


	//   ....[53]....
        /*03a0*/ 	.word	0x00008940


	//   ....[54]....
        /*03a4*/ 	.word	0x00008950


	//   ....[55]....
        /*03a8*/ 	.word	0x00008a60


	//   ....[56]....
        /*03ac*/ 	.word	0x00008a80


	//   ....[57]....
        /*03b0*/ 	.word	0x00008a90


	//   ....[58]....
        /*03b4*/ 	.word	0x00008aa0


	//   ....[59]....
        /*03b8*/ 	.word	0x00008ba0


	//   ....[60]....
        /*03bc*/ 	.word	0x00008bb0


	//   ....[61]....
        /*03c0*/ 	.word	0x00008bc0


	//   ....[62]....
        /*03c4*/ 	.word	0x00008bd0


	//   ....[63]....
        /*03c8*/ 	.word	0x00008be0


	//   ....[64]....
        /*03cc*/ 	.word	0x00008bf0


	//   ....[65]....
        /*03d0*/ 	.word	0x00008c00


	//   ....[66]....
        /*03d4*/ 	.word	0x00008c30


	//   ....[67]....
        /*03d8*/ 	.word	0x00008c60


	//   ....[68]....
        /*03dc*/ 	.word	0x00008c90


	//   ....[69]....
        /*03e0*/ 	.word	0x00008ca0


	//   ....[70]....
        /*03e4*/ 	.word	0x00008cb0


	//   ....[71]....
        /*03e8*/ 	.word	0x0000a3a0


	//   ....[72]....
        /*03ec*/ 	.word	0x0000a410


	//   ....[73]....
        /*03f0*/ 	.word	0x0000a480


	//   ....[74]....
        /*03f4*/ 	.word	0x0000a4b0


	//   ....[75]....
        /*03f8*/ 	.word	0x0000a590


	//   ....[76]....
        /*03fc*/ 	.word	0x0000a5c0


	//   ....[77]....
        /*0400*/ 	.word	0x0000a5f0


	//   ....[78]....
        /*0404*/ 	.word	0x0000a620


	//   ....[79]....
        /*0408*/ 	.word	0x0000a6c0


	//   ....[80]....
        /*040c*/ 	.word	0x0000a6f0


	//   ....[81]....
        /*0410*/ 	.word	0x0000a720


	//   ....[82]....
        /*0414*/ 	.word	0x0000a760


	//   ....[83]....
        /*0418*/ 	.word	0x0000a830


	//   ....[84]....
        /*041c*/ 	.word	0x0000a8c0


	//   ....[85]....
        /*0420*/ 	.word	0x0000a8f0


	//   ....[86]....
        /*0424*/ 	.word	0x0000a920


	//   ....[87]....
        /*0428*/ 	.word	0x0000aa00


	//   ....[88]....
        /*042c*/ 	.word	0x0000aab0


	//   ....[89]....
        /*0430*/ 	.word	0x0000aae0


	//   ....[90]....
        /*0434*/ 	.word	0x0000ab10


	//   ....[91]....
        /*0438*/ 	.word	0x0000b3a0


	//   ....[92]....
        /*043c*/ 	.word	0x0000bf50


	//   ....[93]....
        /*0440*/ 	.word	0x0000c520


	//   ....[94]....
        /*0444*/ 	.word	0x0000c580


	//   ....[95]....
        /*0448*/ 	.word	0x0000c5d0


	//   ....[96]....
        /*044c*/ 	.word	0x0000c5f0


	//   ....[97]....
        /*0450*/ 	.word	0x0000c610


	//   ....[98]....
        /*0454*/ 	.word	0x0000c710


	//   ....[99]....
        /*0458*/ 	.word	0x0000c760


	//   ....[100]....
        /*045c*/ 	.word	0x0000c7b0


	//   ....[101]....
        /*0460*/ 	.word	0x0000c7d0


	//   ....[102]....
        /*0464*/ 	.word	0x0000c7f0


	//   ....[103]....
        /*0468*/ 	.word	0x0000cea0


	//   ....[104]....
        /*046c*/ 	.word	0x0000cf20


	//   ....[105]....
        /*0470*/ 	.word	0x0000cf90


	//   ....[106]....
        /*0474*/ 	.word	0x0000d000


	//   ....[107]....
        /*0478*/ 	.word	0x0000d150


	//   ....[108]....
        /*047c*/ 	.word	0x0000d1c0


	//   ....[109]....
        /*0480*/ 	.word	0x0000d230


	//   ....[110]....
        /*0484*/ 	.word	0x0000d2a0


	//   ....[111]....
        /*0488*/ 	.word	0x0000d3c0


	//   ....[112]....
        /*048c*/ 	.word	0x0000d430


	//   ....[113]....
        /*0490*/ 	.word	0x0000d4a0


	//   ....[114]....
        /*0494*/ 	.word	0x0000d510


	//   ....[115]....
        /*0498*/ 	.word	0x0000d630


	//   ....[116]....
        /*049c*/ 	.word	0x0000d6a0


	//   ....[117]....
        /*04a0*/ 	.word	0x0000d710


	//   ....[118]....
        /*04a4*/ 	.word	0x0000d780


	//   ....[119]....
        /*04a8*/ 	.word	0x0000d8e0


	//   ....[120]....
        /*04ac*/ 	.word	0x0000d950


	//   ....[121]....
        /*04b0*/ 	.word	0x0000d9c0


	//   ....[122]....
        /*04b4*/ 	.word	0x0000da30


	//   ....[123]....
        /*04b8*/ 	.word	0x0000da90


	//   ....[124]....
        /*04bc*/ 	.word	0x0000db00


	//   ....[125]....
        /*04c0*/ 	.word	0x0000db70


	//   ....[126]....
        /*04c4*/ 	.word	0x0000dbe0


	//   ....[127]....
        /*04c8*/ 	.word	0x0000dc60


	//   ....[128]....
        /*04cc*/ 	.word	0x0000dcd0


	//   ....[129]....
        /*04d0*/ 	.word	0x0000dd40


	//   ....[130]....
        /*04d4*/ 	.word	0x0000ddb0


	//   ....[131]....
        /*04d8*/ 	.word	0x0000de20


	//   ....[132]....
        /*04dc*/ 	.word	0x0000dea0


	//   ....[133]....
        /*04e0*/ 	.word	0x0000df10


	//   ....[134]....
        /*04e4*/ 	.word	0x0000df80


	//   ....[135]....
        /*04e8*/ 	.word	0x0000dff0


	//   ....[136]....
        /*04ec*/ 	.word	0x0000e060


	//   ....[137]....
        /*04f0*/ 	.word	0x0000e0d0


	//   ....[138]....
        /*04f4*/ 	.word	0x0000e140


	//   ....[139]....
        /*04f8*/ 	.word	0x0000e1b0


	//   ....[140]....
        /*04fc*/ 	.word	0x0000e230


	//   ....[141]....
        /*0500*/ 	.word	0x0000e2a0


	//   ....[142]....
        /*0504*/ 	.word	0x0000e310


	//   ....[143]....
        /*0508*/ 	.word	0x0000e380


	//   ....[144]....
        /*050c*/ 	.word	0x0000e3f0


	//   ....[145]....
        /*0510*/ 	.word	0x0000e460


	//   ....[146]....
        /*0514*/ 	.word	0x0000e4d0


	//   ....[147]....
        /*0518*/ 	.word	0x0000e540


	//   ....[148]....
        /*051c*/ 	.word	0x0000e5c0


	//   ....[149]....
        /*0520*/ 	.word	0x0000e630


	//   ....[150]....
        /*0524*/ 	.word	0x0000e6a0


	//   ....[151]....
        /*0528*/ 	.word	0x0000e710


	//   ....[152]....
        /*052c*/ 	.word	0x0000e780


	//   ....[153]....
        /*0530*/ 	.word	0x0000e7f0


	//   ....[154]....
        /*0534*/ 	.word	0x0000e860


	//   ....[155]....
        /*0538*/ 	.word	0x0000e8d0


	//   ....[156]....
        /*053c*/ 	.word	0x0000e940


	//   ....[157]....
        /*0540*/ 	.word	0x0000e9b0


	//   ....[158]....
        /*0544*/ 	.word	0x0000ea20


	//   ....[159]....
        /*0548*/ 	.word	0x0000eaf0


	//   ....[160]....
        /*054c*/ 	.word	0x0000eb60


	//   ....[161]....
        /*0550*/ 	.word	0x0000ebd0


	//   ....[162]....
        /*0554*/ 	.word	0x0000ec40


	//----- nvinfo : EIATTR_EXIT_INSTR_OFFSETS
	.align		4
.L_1397:
        /*0558*/ 	.byte	0x04, 0x1c
        /*055a*/ 	.short	(.L_1399 - .L_1398)


	//   ....[0]....
.L_1398:
        /*055c*/ 	.word	0x0000c900


	//   ....[1]....
        /*0560*/ 	.word	0x0000ce40


	//----- nvinfo : EIATTR_MAX_THREADS
	.align		4
.L_1399:
        /*0564*/ 	.byte	0x04, 0x05
        /*0566*/ 	.short	(.L_1401 - .L_1400)
.L_1400:
        /*0568*/ 	.word	0x00000080
        /*056c*/ 	.word	0x00000001
        /*0570*/ 	.word	0x00000001


	//----- nvinfo : EIATTR_CRS_STACK_SIZE
	.align		4
.L_1401:
        /*0574*/ 	.byte	0x04, 0x1e
        /*0576*/ 	.short	(.L_1403 - .L_1402)
.L_1402:
        /*0578*/ 	.word	0x00000000
.L_1403:


//--------------------- .nv.info._Z25selective_scan_bwd_kernelI32Selective_Scan_bwd_kernel_traitsILi128ELi16ELb0ELb0ELb0ELb1ELb0EN3c104HalfENS1_7complexIfEEEEv12SSMParamsBwd --------------------------
	.section	.nv.info._Z25selective_scan_bwd_kernelI32Selective_Scan_bwd_kernel_traitsILi128ELi16ELb0ELb0ELb0ELb1ELb0EN3c104HalfENS1_7complexIfEEEEv12SSMParamsBwd,"",@"SHT_CUDA_INFO"
	.sectionflags	@""
	.align	4


	//----- nvinfo : EIATTR_CUDA_API_VERSION
	.align		4
        /*0000*/ 	.byte	0x04, 0x37
        /*0002*/ 	.short	(.L_1405 - .L_1404)
.L_1404:
        /*0004*/ 	.word	0x00000082


	//----- nvinfo : EIATTR_SW2861232_WAR
	.align		4
.L_1405:
        /*0008*/ 	.byte	0x01, 0x35
	.zero		2


	//----- nvinfo : EIATTR_PARAM_CBANK
	.align		4
        /*000c*/ 	.byte	0x04, 0x0a
        /*000e*/ 	.short	(.L_1407 - .L_1406)
	.align		4
.L_1406:
        /*0010*/ 	.word	index@(.nv.constant0._Z25selective_scan_bwd_kernelI32Selective_Scan_bwd_kernel_traitsILi128ELi16ELb0ELb0ELb0ELb1ELb0EN3c104HalfENS1_7complexIfEEEEv12SSMParamsBwd)
        /*0014*/ 	.short	0x0160
        /*0016*/ 	.short	0x01f0


	//----- nvinfo : EIATTR_CBANK_PARAM_SIZE
	.align		4
.L_1407:
        /*0018*/ 	.byte	0x03, 0x19
        /*001a*/ 	.short	0x01f0


	//----- nvinfo : EIATTR_KPARAM_INFO
	.align		4
        /*001c*/ 	.byte	0x04, 0x17
        /*001e*/ 	.short	(.L_1409 - .L_1408)
.L_1408:
        /*0020*/ 	.word	0x00000000
        /*0024*/ 	.short	0x0000
        /*0026*/ 	.short	0x0000
        /*0028*/ 	.byte	0x00, 0xf0, 0xc1, 0x07


	//----- nvinfo : EIATTR_MAXREG_COUNT
	.align		4
.L_1409:
        /*002c*/ 	.byte	0x03, 0x1b
        /*002e*/ 	.short	0x00ff


	//----- nvinfo : EIATTR_NUM_BARRIERS
	.align		4
        /*0030*/ 	.byte	0x02, 0x4c
        /*0032*/ 	.byte	0x01
	.zero		1


	//----- nvinfo : EIATTR_MERCURY_ISA_VERSION
	.align		4
        /*0034*/ 	.byte	0x03, 0x5f
        /*0036*/ 	.short	0x0000


	//----- nvinfo : EIATTR_COOP_GROUP_MASK_REGIDS
	.align		4
        /*0038*/ 	.byte	0x04, 0x29
        /*003a*/ 	.short	(.L_1411 - .L_1410)


	//   ....[0]....
.L_1410:
        /*003c*/ 	.word	0xffffffff


	//   ....[1]....
        /*0040*/ 	.word	0xffffffff


	//   ....[2]....
        /*0044*/ 	.word	0xffffffff


	//   ....[3]....
        /*0048*/ 	.word	0xffffffff


	//   ....[4]....
        /*004c*/ 	.word	0xffffffff


	//   ....[5]....
        /*0050*/ 	.word	0xffffffff


	//   ....[6]....
        /*0054*/ 	.word	0xffffffff


	//   ....[7]....
        /*0058*/ 	.word	0xffffffff


	//   ....[8]....
        /*005c*/ 	.word	0xffffffff


	//   ....[9]....
        /*0060*/ 	.word	0xffffffff


	//   ....[10]....
        /*0064*/ 	.word	0xffffffff


	//   ....[11]....
        /*0068*/ 	.word	0xffffffff


	//   ....[12]....
        /*006c*/ 	.word	0xffffffff


	//   ....[13]....
        /*0070*/ 	.word	0xffffffff


	//   ....[14]....
        /*0074*/ 	.word	0xffffffff


	//   ....[15]....
        /*0078*/ 	.word	0xffffffff


	//   ....[16]....
        /*007c*/ 	.word	0xffffffff


	//   ....[17]....
        /*0080*/ 	.word	0xffffffff


	//   ....[18]....
        /*0084*/ 	.word	0xffffffff


	//   ....[19]....
        /*0088*/ 	.word	0xffffffff


	//   ....[20]....
        /*008c*/ 	.word	0xffffffff


	//   ....[21]....
        /*0090*/ 	.word	0xffffffff


	//   ....[22]....
        /*0094*/ 	.word	0xffffffff


	//   ....[23]....
        /*0098*/ 	.word	0xffffffff


	//   ....[24]....
        /*009c*/ 	.word	0xffffffff


	//   ....[25]....
        /*00a0*/ 	.word	0xffffffff


	//   ....[26]....
        /*00a4*/ 	.word	0xffffffff


	//   ....[27]....
        /*00a8*/ 	.word	0xffffffff


	//   ....[28]....
        /*00ac*/ 	.word	0xffffffff


	//   ....[29]....
        /*00b0*/ 	.word	0xffffffff


	//   ....[30]....
        /*00b4*/ 	.word	0xffffffff


	//   ....[31]....
        /*00b8*/ 	.word	0xffffffff


	//   ....[32]....
        /*00bc*/ 	.word	0xffffffff


	//   ....[33]....
        /*00c0*/ 	.word	0xffffffff


	//   ....[34]....
        /*00c4*/ 	.word	0xffffffff


	//   ....[35]....
        /*00c8*/ 	.word	0xffffffff


	//   ....[36]....
        /*00cc*/ 	.word	0xffffffff


	//   ....[37]....
        /*00d0*/ 	.word	0xffffffff


	//   ....[38]....
        /*00d4*/ 	.word	0xffffffff


	//   ....[39]....
        /*00d8*/ 	.word	0xffffffff


	//   ....[40]....
        /*00dc*/ 	.word	0xffffffff


	//   ....[41]....
        /*00e0*/ 	.word	0xffffffff


	//   ....[42]....
        /*00e4*/ 	.word	0xffffffff


	//   ....[43]....
        /*00e8*/ 	.word	0xffffffff


	//   ....[44]....
        /*00ec*/ 	.word	0xffffffff


	//   ....[45]....
        /*00f0*/ 	.word	0xffffffff


	//   ....[46]....
        /*00f4*/ 	.word	0xffffffff


	//   ....[47]....
        /*00f8*/ 	.word	0xffffffff


	//   ....[48]....
        /*00fc*/ 	.word	0xffffffff


	//   ....[49]....
        /*0100*/ 	.word	0xffffffff


	//   ....[50]....
        /*0104*/ 	.word	0xffffffff


	//   ....[51]....
        /*0108*/ 	.word	0xffffffff


	//   ....[52]....
        /*010c*/ 	.word	0xffffffff


	//   ....[53]....
        /*0110*/ 	.word	0xffffffff


	//   ....[54]....
        /*0114*/ 	.word	0xffffffff


	//   ....[55]....
        /*0118*/ 	.word	0xffffffff


	//   ....[56]....
        /*011c*/ 	.word	0xffffffff


	//   ....[57]....
        /*0120*/ 	.word	0xffffffff


	//   ....[58]....
        /*0124*/ 	.word	0xffffffff


	//   ....[59]....
        /*0128*/ 	.word	0xffffffff


	//   ....[60]....
        /*012c*/ 	.word	0xffffffff


	//   ....[61]....
        /*0130*/ 	.word	0xffffffff


	//   ....[62]....
        /*0134*/ 	.word	0xffffffff


	//   ....[63]....
        /*0138*/ 	.word	0xffffffff


	//   ....[64]....
        /*013c*/ 	.word	0xffffffff


	//   ....[65]....
        /*0140*/ 	.word	0xffffffff


	//   ....[66]....
        /*0144*/ 	.word	0xffffffff


	//   ....[67]....
        /*0148*/ 	.word	0xffffffff


	//   ....[68]....
        /*014c*/ 	.word	0xffffffff


	//   ....[69]....
        /*0150*/ 	.word	0xffffffff


	//   ....[70]....
        /*0154*/ 	.word	0xffffffff


	//   ....[71]....
        /*0158*/ 	.word	0xffffffff


	//   ....[72]....
        /*015c*/ 	.word	0xffffffff


	//   ....[73]....
        /*0160*/ 	.word	0xffffffff


	//   ....[74]....
        /*0164*/ 	.word	0xffffffff


	//   ....[75]....
        /*0168*/ 	.word	0xffffffff


	//   ....[76]....
        /*016c*/ 	.word	0xffffffff


	//   ....[77]....
        /*0170*/ 	.word	0xffffffff


	//   ....[78]....
        /*0174*/ 	.word	0xffffffff


	//   ....[79]....
        /*0178*/ 	.word	0xffffffff


	//   ....[80]....
        /*017c*/ 	.word	0xffffffff


	//   ....[81]....
        /*0180*/ 	.word	0xffffffff


	//   ....[82]....
        /*0184*/ 	.word	0xffffffff


	//   ....[83]....
        /*0188*/ 	.word	0xffffffff


	//   ....[84]....
        /*018c*/ 	.word	0xffffffff


	//   ....[85]....
        /*0190*/ 	.word	0xffffffff


	//   ....[86]....
        /*0194*/ 	.word	0xffffffff


	//   ....[87]....
        /*0198*/ 	.word	0xffffffff


	//   ....[88]....
        /*019c*/ 	.word	0xffffffff


	//   ....[89]....
        /*01a0*/ 	.word	0xffffffff


	//   ....[90]....
        /*01a4*/ 	.word	0xffffffff


	//   ....[91]....
        /*01a8*/ 	.word	0xffffffff


	//   ....[92]....
        /*01ac*/ 	.word	0xffffffff


	//   ....[93]....
        /*01b0*/ 	.word	0xffffffff


	//   ....[94]....
        /*01b4*/ 	.word	0xffffffff


	//   ....[95]....
        /*01b8*/ 	.word	0xffffffff


	//   ....[96]....
        /*01bc*/ 	.word	0xffffffff


	//   ....[97]....
        /*01c0*/ 	.word	0xffffffff


	//   ....[98]....
        /*01c4*/ 	.word	0xffffffff


	//   ....[99]....
        /*01c8*/ 	.word	0xffffffff


	//   ....[100]....
        /*01cc*/ 	.word	0xffffffff


	//   ....[101]....
        /*01d0*/ 	.word	0xffffffff


	//   ....[102]....
        /*01d4*/ 	.word	0xffffffff


	//   ....[103]....
        /*01d8*/ 	.word	0xffffffff


	//   ....[104]....
        /*01dc*/ 	.word	0xffffffff


	//   ....[105]....
        /*01e0*/ 	.word	0xffffffff


	//   ....[106]....
        /*01e4*/ 	.word	0xffffffff


	//   ....[107]....
        /*01e8*/ 	.word	0xffffffff


	//   ....[108]....
        /*01ec*/ 	.word	0xffffffff


	//   ....[109]....
        /*01f0*/ 	.word	0xffffffff


	//   ....[110]....
        /*01f4*/ 	.word	0xffffffff


	//   ....[111]....
        /*01f8*/ 	.word	0xffffffff


	//   ....[112]....
        /*01fc*/ 	.word	0xffffffff


	//   ....[113]....
        /*0200*/ 	.word	0xffffffff


	//   ....[114]....
        /*0204*/ 	.word	0xffffffff


	//   ....[115]....
        /*0208*/ 	.word	0xffffffff


	//   ....[116]....
        /*020c*/ 	.word	0xffffffff


	//   ....[117]....
        /*0210*/ 	.word	0xffffffff


	//   ....[118]....
        /*0214*/ 	.word	0xffffffff


	//   ....[119]....
        /*0218*/ 	.word	0xffffffff


	//   ....[120]....
        /*021c*/ 	.word	0xffffffff


	//   ....[121]....
        /*0220*/ 	.word	0xffffffff


	//   ....[122]....
        /*0224*/ 	.word	0xffffffff


	//   ....[123]....
        /*0228*/ 	.word	0xffffffff


	//   ....[124]....
        /*022c*/ 	.word	0xffffffff


	//   ....[125]....
        /*0230*/ 	.word	0xffffffff


	//   ....[126]....
        /*0234*/ 	.word	0xffffffff


	//   ....[127]....
        /*0238*/ 	.word	0xffffffff


	//   ....[128]....
        /*023c*/ 	.word	0xffffffff


	//   ....[129]....
        /*0240*/ 	.word	0xffffffff


	//   ....[130]....
        /*0244*/ 	.word	0xffffffff


	//   ....[131]....
        /*0248*/ 	.word	0xffffffff


	//   ....[132]....
        /*024c*/ 	.word	0xffffffff


	//   ....[133]....
        /*0250*/ 	.word	0xffffffff


	//   ....[134]....
        /*0254*/ 	.word	0xffffffff


	//   ....[135]....
        /*0258*/ 	.word	0xffffffff


	//   ....[136]....
        /*025c*/ 	.word	0xffffffff


	//   ....[137]....
        /*0260*/ 	.word	0xffffffff


	//   ....[138]....
        /*0264*/ 	.word	0xffffffff


	//   ....[139]....
        /*0268*/ 	.word	0xffffffff


	//   ....[140]....
        /*026c*/ 	.word	0xffffffff


	//   ....[141]....
        /*0270*/ 	.word	0xffffffff


	//   ....[142]....
        /*0274*/ 	.word	0xffffffff


	//   ....[143]....
        /*0278*/ 	.word	0xffffffff


	//   ....[144]....
        /*027c*/ 	.word	0xffffffff


	//   ....[145]....
        /*0280*/ 	.word	0xffffffff


	//   ....[146]....
        /*0284*/ 	.word	0xffffffff


	//   ....[147]....
        /*0288*/ 	.word	0xffffffff


	//   ....[148]....
        /*028c*/ 	.word	0xffffffff


	//   ....[149]....
        /*0290*/ 	.word	0xffffffff


	//   ....[150]....
        /*0294*/ 	.word	0xffffffff


	//   ....[151]....
        /*0298*/ 	.word	0xffffffff


	//   ....[152]....
        /*029c*/ 	.word	0xffffffff


	//   ....[153]....
        /*02a0*/ 	.word	0xffffffff


	//   ....[154]....
        /*02a4*/ 	.word	0xffffffff


	//   ....[155]....
        /*02a8*/ 	.word	0xffffffff


	//   ....[156]....
        /*02ac*/ 	.word	0xffffffff


	//   ....[157]....
        /*02b0*/ 	.word	0xffffffff


	//   ....[158]....
        /*02b4*/ 	.word	0xffffffff


	//   ....[159]....
        /*02b8*/ 	.word	0xffffffff


	//----- nvinfo : EIATTR_COOP_GROUP_INSTR_OFFSETS
	.align		4
.L_1411:
        /*02bc*/ 	.byte	0x04, 0x28
        /*02be*/ 	.short	(.L_1413 - .L_1412)


	//   ....[0]....
.L_1412:
        /*02c0*/ 	.word	0x00000fd0


	//   ....[1]....
        /*02c4*/ 	.word	0x000015b0


	//   ....[2]....
        /*02c8*/ 	.word	0x00001ae0


	//   ....[3]....
        /*02cc*/ 	.word	0x00006390


	//   ....[4]....
        /*02d0*/ 	.word	0x000063b0


	//   ....[5]....
        /*02d4*/ 	.word	0x000063e0


	//   ....[6]....
        /*02d8*/ 	.word	0x000063f0


	//   ....[7]....
        /*02dc*/ 	.word	0x000064a0


	//   ....[8]....
        /*02e0*/ 	.word	0x000064c0


	//   ....[9]....
        /*02e4*/ 	.word	0x000064d0


	//   ....[10]....
        /*02e8*/ 	.word	0x000064e0


	//   ....[11]....
        /*02ec*/ 	.word	0x000065a0


	//   ....[12]....
        /*02f0*/ 	.word	0x000065c0


	//   ....[13]....
        /*02f4*/ 	.word	0x000065d0


	//   ....[14]....
        /*02f8*/ 	.word	0x000065e0


	//   ....[15]....
        /*02fc*/ 	.word	0x000066a0


	//   ....[16]....
        /*0300*/ 	.word	0x000066c0


	//   ....[17]....
        /*0304*/ 	.word	0x000066d0


	//   ....[18]....
        /*0308*/ 	.word	0x000066e0


	//   ....[19]....
        /*030c*/ 	.word	0x000067a0


	//   ....[20]....
        /*0310*/ 	.word	0x000067c0


	//   ....[21]....
        /*0314*/ 	.word	0x000067e0


	//   ....[22]....
        /*0318*/ 	.word	0x000067f0


	//   ....[23]....
        /*031c*/ 	.word	0x00006930


	//   ....[24]....
        /*0320*/ 	.word	0x000069a0


	//   ....[25]....
        /*0324*/ 	.word	0x00006a10


	//   ....[26]....
        /*0328*/ 	.word	0x00006a80


	//   ....[27]....
        /*032c*/ 	.word	0x00006aa0


	//   ....[28]....
        /*0330*/ 	.word	0x00006ab0


	//   ....[29]....
        /*0334*/ 	.word	0x00006ac0


	//   ....[30]....
        /*0338*/ 	.word	0x00006ad0


	//   ....[31]....
        /*033c*/ 	.word	0x00006ae0


	//   ....[32]....
        /*0340*/ 	.word	0x00006af0


	//   ....[33]....
        /*0344*/ 	.word	0x00006b00


	//   ....[34]....
        /*0348*/ 	.word	0x00006b10


	//   ....[35]....
        /*034c*/ 	.word	0x000080f0


	//   ....[36]....
        /*0350*/ 	.word	0x00008110


	//   ....[37]....
        /*0354*/ 	.word	0x00008120


	//   ....[38]....
        /*0358*/ 	.word	0x00008130


	//   ....[39]....
        /*035c*/ 	.word	0x00008240


	//   ....[40]....
        /*0360*/ 	.word	0x00008250


	//   ....[41]....
        /*0364*/ 	.word	0x00008260


	//   ....[42]....
        /*0368*/ 	.word	0x00008270


	//   ....[43]....
        /*036c*/ 	.word	0x00008380


	//   ....[44]....
        /*0370*/ 	.word	0x000083a0


	//   ....[45]....
        /*0374*/ 	.word	0x000083b0


	//   ....[46]....
        /*0378*/ 	.word	0x000083c0


	//   ....[47]....
        /*037c*/ 	.word	0x000084d0


	//   ....[48]....
        /*0380*/ 	.word	0x000084e0


	//   ....[49]....
        /*0384*/ 	.word	0x000084f0


	//   ....[50]....
        /*0388*/ 	.word	0x00008500


	//   ....[51]....
        /*038c*/ 	.word	0x00008610


	//   ....[52]....
        /*0390*/ 	.word	0x00008630


	//   ....[53]....
        /*0394*/ 	.word	0x00008640


	//   ....[54]....
        /*0398*/ 	.word	0x00008650


	//   ....[55]....
        /*039c*/ 	.word	0x00008750


	//   ....[56]....
        /*03a0*/ 	.word	0x00008760


	//   ....[57]....
        /*03a4*/ 	.word	0x00008770


	//   ....[58]....
        /*03a8*/ 	.word	0x00008780


	//   ....[59]....
        /*03ac*/ 	.word	0x00008790


	//   ....[60]....
        /*03b0*/ 	.word	0x000087a0


	//   ....[61]....
        /*03b4*/ 	.word	0x000087b0


	//   ....[62]....
        /*03b8*/ 	.word	0x000087e0


	//   ....[63]....
        /*03bc*/ 	.word	0x00008810


	//   ....[64]....
        /*03c0*/ 	.word	0x00008840


	//   ....[65]....
        /*03c4*/ 	.word	0x00008850


	//   ....[66]....
        /*03c8*/ 	.word	0x00008860


	//   ....[67]....
        /*03cc*/ 	.word	0x00009ef0


	//   ....[68]....
        /*03d0*/ 	.word	0x00009f40


	//   ....[69]....
        /*03d4*/ 	.word	0x00009fb0


	//   ....[70]....
        /*03d8*/ 	.word	0x0000a010


	//   ....[71]....
        /*03dc*/ 	.word	0x0000a0f0


	//   ....[72]....
        /*03e0*/ 	.word	0x0000a140


	//   ....[73]....
        /*03e4*/ 	.word	0x0000a1a0


	//   ....[74]....
        /*03e8*/ 	.word	0x0000a1d0


	//   ....[75]....
        /*03ec*/ 	.word	0x0000a250


	//   ....[76]....
        /*03f0*/ 	.word	0x0000a290


	//   ....[77]....
        /*03f4*/ 	.word	0x0000a300


	//   ....[78]....
        /*03f8*/ 	.word	0x0000a330


	//   ....[79]....
        /*03fc*/ 	.word	0x0000a400


	//   ....[80]....
        /*0400*/ 	.word	0x0000a460


	//   ....[81]....
        /*0404*/ 	.word	0x0000a4f0


	//   ....[82]....
        /*0408*/ 	.word	0x0000a530


	//   ....[83]....
        /*040c*/ 	.word	0x0000a620


	//   ....[84]....
        /*0410*/ 	.word	0x0000a690


	//   ....[85]....
        /*0414*/ 	.word	0x0000a700


	//   ....[86]....
        /*0418*/ 	.word	0x0000a730


	//   ....[87]....
        /*041c*/ 	.word	0x0000b1e0


	//   ....[88]....
        /*0420*/ 	.word	0x0000bcf0


	//   ....[89]....
        /*0424*/ 	.word	0x0000c850


	//   ....[90]....
        /*0428*/ 	.word	0x0000ce40


	//   ....[91]....
        /*042c*/ 	.word	0x0000cea0


	//   ....[92]....
        /*0430*/ 	.word	0x0000cef0


	//   ....[93]....
        /*0434*/ 	.word	0x0000cf10


	//   ....[94]....
        /*0438*/ 	.word	0x0000cf30


	//   ....[95]....
        /*043c*/ 	.word	0x0000d030


	//   ....[96]....
        /*0440*/ 	.word	0x0000d080


	//   ....[97]....
        /*0444*/ 	.word	0x0000d0d0


	//   ....[98]....
        /*0448*/ 	.word	0x0000d0f0


	//   ....[99]....
        /*044c*/ 	.word	0x0000d110


	//   ....[100]....
        /*0450*/ 	.word	0x0000d7c0


	//   ....[101]....
        /*0454*/ 	.word	0x0000d840


	//   ....[102]....
        /*0458*/ 	.word	0x0000d8b0


	//   ....[103]....
        /*045c*/ 	.word	0x0000d920


	//   ....[104]....
        /*0460*/ 	.word	0x0000da70


	//   ....[105]....
        /*0464*/ 	.word	0x0000dae0


	//   ....[106]....
        /*0468*/ 	.word	0x0000db50


	//   ....[107]....
        /*046c*/ 	.word	0x0000dbc0


	//   ....[108]....
        /*0470*/ 	.word	0x0000dce0


	//   ....[109]....
        /*0474*/ 	.word	0x0000dd50


	//   ....[110]....
        /*0478*/ 	.word	0x0000ddc0


	//   ....[111]....
        /*047c*/ 	.word	0x0000de30


	//   ....[112]....
        /*0480*/ 	.word	0x0000df50


	//   ....[113]....
        /*0484*/ 	.word	0x0000dfc0


	//   ....[114]....
        /*0488*/ 	.word	0x0000e030


	//   ....[115]....
        /*048c*/ 	.word	0x0000e0a0


	//   ....[116]....
        /*0490*/ 	.word	0x0000e200


	//   ....[117]....
        /*0494*/ 	.word	0x0000e270


	//   ....[118]....
        /*0498*/ 	.word	0x0000e2e0


	//   ....[119]....
        /*049c*/ 	.word	0x0000e350


	//   ....[120]....
        /*04a0*/ 	.word	0x0000e3c0


	//   ....[121]....
        /*04a4*/ 	.word	0x0000e430


	//   ....[122]....
        /*04a8*/ 	.word	0x0000e4a0


	//   ....[123]....
        /*04ac*/ 	.word	0x0000e510


	//   ....[124]....
        /*04b0*/ 	.word	0x0000e590


	//   ....[125]....
        /*04b4*/ 	.word	0x0000e600


	//   ....[126]....
        /*04b8*/ 	.word	0x0000e670


	//   ....[127]....
        /*04bc*/ 	.word	0x0000e6e0


	//   ....[128]....
        /*04c0*/ 	.word	0x0000e750


	//   ....[129]....
        /*04c4*/ 	.word	0x0000e7d0


	//   ....[130]....
        /*04c8*/ 	.word	0x0000e840


	//   ....[131]....
        /*04cc*/ 	.word	0x0000e8b0


	//   ....[132]....
        /*04d0*/ 	.word	0x0000e920


	//   ....[133]....
        /*04d4*/ 	.word	0x0000e990


	//   ....[134]....
        /*04d8*/ 	.word	0x0000ea00


	//   ....[135]....
        /*04dc*/ 	.word	0x0000ea70


	//   ....[136]....
        /*04e0*/ 	.word	0x0000eae0


	//   ....[137]....
        /*04e4*/ 	.word	0x0000eb60


	//   ....[138]....
        /*04e8*/ 	.word	0x0000ebd0


	//   ....[139]....
        /*04ec*/ 	.word	0x0000ec40


	//   ....[140]....
        /*04f0*/ 	.word	0x0000ecb0


	//   ....[141]....
        /*04f4*/ 	.word	0x0000ed20


	//   ....[142]....
        /*04f8*/ 	.word	0x0000ed90


	//   ....[143]....
        /*04fc*/ 	.word	0x0000ee00


	//   ....[144]....
        /*0500*/ 	.word	0x0000ee70


	//   ....[145]....
        /*0504*/ 	.word	0x0000eef0


	//   ....[146]....
        /*0508*/ 	.word	0x0000ef60


	//   ....[147]....
        /*050c*/ 	.word	0x0000efd0


	//   ....[148]....
        /*0510*/ 	.word	0x0000f040


	//   ....[149]....
        /*0514*/ 	.word	0x0000f0b0


	//   ....[150]....
        /*0518*/ 	.word	0x0000f120


	//   ....[151]....
        /*051c*/ 	.word	0x0000f190


	//   ....[152]....
        /*0520*/ 	.word	0x0000f200


	//   ....[153]....
        /*0524*/ 	.word	0x0000f270


	//   ....[154]....
        /*0528*/ 	.word	0x0000f2e0


	//   ....[155]....
        /*052c*/ 	.word	0x0000f350


	//   ....[156]....
        /*0530*/ 	.word	0x0000f420


	//   ....[157]....
        /*0534*/ 	.word	0x0000f490


	//   ....[158]....
        /*0538*/ 	.word	0x0000f500


	//   ....[159]....
        /*053c*/ 	.word	0x0000f570


	//----- nvinfo : EIATTR_EXIT_INSTR_OFFSETS
	.align		4
.L_1413:
        /*0540*/ 	.byte	0x04, 0x1c
        /*0542*/ 	.short	(.L_1415 - .L_1414)


	//   ....[0]....
.L_1414:
        /*0544*/ 	.word	0x0000d220


	//   ....[1]....
        /*0548*/ 	.word	0x0000d760


	//----- nvinfo : EIATTR_MAX_THREADS
	.align		4
.L_1415:
        /*054c*/ 	.byte	0x04, 0x05
        /*054e*/ 	.short	(.L_1417 - .L_1416)
.L_1416:
        /*0550*/ 	.word	0x00000080
        /*0554*/ 	.word	0x00000001
        /*0558*/ 	.word	0x00000001


	//----- nvinfo : EIATTR_CRS_STACK_SIZE
	.align		4
.L_1417:
        /*055c*/ 	.byte	0x04, 0x1e
        /*055e*/ 	.short	(.L_1419 - .L_1418)
.L_1418:
        /*0560*/ 	.word	0x00000000
.L_1419:


//--------------------- .nv.info._Z25selective_scan_bwd_kernelI32Selective_Scan_bwd_kernel_traitsILi128ELi16ELb0ELb0ELb0ELb1ELb1EN3c104HalfENS1_7complexIfEEEEv12SSMParamsBwd --------------------------
	.section	.nv.info._Z25selective_scan_bwd_kernelI32Selective_Scan_bwd_kernel_traitsILi128ELi16ELb0ELb0ELb0ELb1ELb1EN3c104HalfENS1_7complexIfEEEEv12SSMParamsBwd,"",@"SHT_CUDA_INFO"
	.sectionflags	@""
	.align	4


	//----- nvinfo : EIATTR_CUDA_API_VERSION
	.align		4
        /*0000*/ 	.byte	0x04, 0x37
        /*0002*/ 	.short	(.L_1421 - .L_1420)
.L_1420:
        /*0004*/ 	.word	0x00000082


	//----- nvinfo : EIATTR_SW2861232_WAR
	.align		4
.L_1421:
        /*0008*/ 	.byte	0x01, 0x35
	.zero		2


	//----- nvinfo : EIATTR_PARAM_CBANK
	.align		4
        /*000c*/ 	.byte	0x04, 0x0a
        /*000e*/ 	.short	(.L_1423 - .L_1422)
	.align		4
.L_1422:
        /*0010*/ 	.word	index@(.nv.constant0._Z25selective_scan_bwd_kernelI32Selective_Scan_bwd_kernel_traitsILi128ELi16ELb0ELb0ELb0ELb1ELb1EN3c104HalfENS1_7complexIfEEEEv12SSMParamsBwd)
        /*0014*/ 	.short	0x0160
        /*0016*/ 	.short	0x01f0


	//----- nvinfo : EIATTR_CBANK_PARAM_SIZE
	.align		4
.L_1423:
        /*0018*/ 	.byte	0x03, 0x19
        /*001a*/ 	.short	0x01f0


	//----- nvinfo : EIATTR_KPARAM_INFO
	.align		4
        /*001c*/ 	.byte	0x04, 0x17
        /*001e*/ 	.short	(.L_1425 - .L_1424)
.L_1424:
        /*0020*/ 	.word	0x00000000
        /*0024*/ 	.short	0x0000
        /*0026*/ 	.short	0x0000
        /*0028*/ 	.byte	0x00, 0xf0, 0xc1, 0x07


	//----- nvinfo : EIATTR_MAXREG_COUNT
	.align		4
.L_1425:
        /*002c*/ 	.byte	0x03, 0x1b
        /*002e*/ 	.short	0x00ff


	//----- nvinfo : EIATTR_NUM_BARRIERS
	.align		4
        /*0030*/ 	.byte	0x02, 0x4c
        /*0032*/ 	.byte	0x01
	.zero		1


	//----- nvinfo : EIATTR_ANNOTATIONS
	.align		4
        /*0034*/ 	.byte	0x04, 0x55
        /*0036*/ 	.short	(.L_1427 - .L_1426)


	//   ....[0]....
.L_1426:
        /*0038*/ 	.word	0x00000001
        /*003c*/ 	.byte	0x20, 0x05, 0x00, 0x00, 0x01, 0x00, 0x00, 0x00, 0x30, 0x05, 0x00, 0x00, 0x01, 0x00, 0x00, 0x00
        /*004c*/ 	.byte	0x30, 0xf7, 0x00, 0x00, 0x01, 0x00, 0x00, 0x00, 0x20, 0xf9, 0x00, 0x00


	//----- nvinfo : EIATTR_MERCURY_ISA_VERSION
	.align		4
.L_1427:
        /*0058*/ 	.byte	0x03, 0x5f
        /*005a*/ 	.short	0x0000


	//----- nvinfo : EIATTR_COOP_GROUP_MASK_REGIDS
	.align		4
        /*005c*/ 	.byte	0x04, 0x29
        /*005e*/ 	.short	(.L_1429 - .L_1428)


	//   ....[0]....
.L_1428:
        /*0060*/ 	.word	0xffffffff


	//   ....[1]....
        /*0064*/ 	.word	0xffffffff


	//   ....[2]....
        /*0068*/ 	.word	0xffffffff


	//   ....[3]....
        /*006c*/ 	.word	0xffffffff


	//   ....[4]....
        /*0070*/ 	.word	0xffffffff


	//   ....[5]....
        /*0074*/ 	.word	0xffffffff


	//   ....[6]....
        /*0078*/ 	.word	0xffffffff


	//   ....[7]....
        /*007c*/ 	.word	0xffffffff


	//   ....[8]....
        /*0080*/ 	.word	0xffffffff


	//   ....[9]....
        /*0084*/ 	.word	0xffffffff


	//   ....[10]....
        /*0088*/ 	.word	0xffffffff


	//   ....[11]....
        /*008c*/ 	.word	0xffffffff


	//   ....[12]....
        /*0090*/ 	.word	0xffffffff


	//   ....[13]....
        /*0094*/ 	.word	0xffffffff


	//   ....[14]....
        /*0098*/ 	.word	0xffffffff


	//   ....[15]....
        /*009c*/ 	.word	0xffffffff


	//   ....[16]....
        /*00a0*/ 	.word	0xffffffff


	//   ....[17]....
        /*00a4*/ 	.word	0xffffffff


	//   ....[18]....
        /*00a8*/ 	.word	0xffffffff


	//   ....[19]....
        /*00ac*/ 	.word	0xffffffff


	//   ....[20]....
        /*00b0*/ 	.word	0xffffffff


	//   ....[21]....
        /*00b4*/ 	.word	0xffffffff


	//   ....[22]....
        /*00b8*/ 	.word	0xffffffff


	//   ....[23]....
        /*00bc*/ 	.word	0xffffffff


	//   ....[24]....
        /*00c0*/ 	.word	0xffffffff


	//   ....[25]....
        /*00c4*/ 	.word	0xffffffff


	//   ....[26]....
        /*00c8*/ 	.word	0xffffffff


	//   ....[27]....
        /*00cc*/ 	.word	0xffffffff


	//   ....[28]....
        /*00d0*/ 	.word	0xffffffff


	//   ....[29]....
        /*00d4*/ 	.word	0xffffffff


	//   ....[30]....
        /*00d8*/ 	.word	0xffffffff


	//   ....[31]....
        /*00dc*/ 	.word	0xffffffff


	//   ....[32]....
        /*00e0*/ 	.word	0xffffffff


	//   ....[33]....
        /*00e4*/ 	.word	0xffffffff


	//   ....[34]....
        /*00e8*/ 	.word	0xffffffff


	//   ....[35]....
        /*00ec*/ 	.word	0xffffffff


	//   ....[36]....
        /*00f0*/ 	.word	0xffffffff


	//   ....[37]....
        /*00f4*/ 	.word	0xffffffff


	//   ....[38]....
        /*00f8*/ 	.word	0xffffffff


	//   ....[39]....
        /*00fc*/ 	.word	0xffffffff


	//   ....[40]....
        /*0100*/ 	.word	0xffffffff


	//   ....[41]....
        /*0104*/ 	.word	0xffffffff


	//   ....[42]....
        /*0108*/ 	.word	0xffffffff


	//   ....[43]....
        /*010c*/ 	.word	0xffffffff


	//   ....[44]....
        /*0110*/ 	.word	0xffffffff


	//   ....[45]....
        /*0114*/ 	.word	0xffffffff


	//   ....[46]....
        /*0118*/ 	.word	0xffffffff


	//   ....[47]....
        /*011c*/ 	.word	0xffffffff


	//   ....[48]....
        /*0120*/ 	.word	0xffffffff


	//   ....[49]....
        /*0124*/ 	.word	0xffffffff


	//   ....[50]....
        /*0128*/ 	.word	0xffffffff


	//   ....[51]....
        /*012c*/ 	.word	0xffffffff


	//   ....[52]....
        /*0130*/ 	.word	0xffffffff


	//   ....[53]....
        /*0134*/ 	.word	0xffffffff


	//   ....[54]....
        /*0138*/ 	.word	0xffffffff


	//   ....[55]....
        /*013c*/ 	.word	0xffffffff


	//   ....[56]....
        /*0140*/ 	.word	0xffffffff


	//   ....[57]....
        /*0144*/ 	.word	0xffffffff


	//   ....[58]....
        /*0148*/ 	.word	0xffffffff


	//   ....[59]....
        /*014c*/ 	.word	0xffffffff


	//   ....[60]....
        /*0150*/ 	.word	0xffffffff


	//   ....[61]....
        /*0154*/ 	.word	0xffffffff


	//   ....[62]....
        /*0158*/ 	.word	0xffffffff


	//   ....[63]....
        /*015c*/ 	.word	0xffffffff


	//   ....[64]....
        /*0160*/ 	.word	0xffffffff


	//   ....[65]....
        /*0164*/ 	.word	0xffffffff


	//   ....[66]....
        /*0168*/ 	.word	0xffffffff


	//   ....[67]....
        /*016c*/ 	.word	0xffffffff


	//   ....[68]....
        /*0170*/ 	.word	0xffffffff


	//   ....[69]....
        /*0174*/ 	.word	0xffffffff


	//   ....[70]....
        /*0178*/ 	.word	0xffffffff


	//   ....[71]....
        /*017c*/ 	.word	0xffffffff


	//   ....[72]....
        /*0180*/ 	.word	0xffffffff


	//   ....[73]....
        /*0184*/ 	.word	0xffffffff


	//   ....[74]....
        /*0188*/ 	.word	0xffffffff


	//   ....[75]....
        /*018c*/ 	.word	0xffffffff


	//   ....[76]....
        /*0190*/ 	.word	0xffffffff


	//   ....[77]....
        /*0194*/ 	.word	0xffffffff


	//   ....[78]....
        /*0198*/ 	.word	0xffffffff


	//   ....[79]....
        /*019c*/ 	.word	0xffffffff


	//   ....[80]....
        /*01a0*/ 	.word	0xffffffff


	//   ....[81]....
        /*01a4*/ 	.word	0xffffffff


	//   ....[82]....
        /*01a8*/ 	.word	0xffffffff


	//   ....[83]....
        /*01ac*/ 	.word	0xffffffff


	//   ....[84]....
        /*01b0*/ 	.word	0xffffffff


	//   ....[85]....
        /*01b4*/ 	.word	0xffffffff


	//   ....[86]....
        /*01b8*/ 	.word	0xffffffff


	//   ....[87]....
        /*01bc*/ 	.word	0xffffffff


	//   ....[88]....
        /*01c0*/ 	.word	0xffffffff


	//   ....[89]....
        /*01c4*/ 	.word	0xffffffff


	//   ....[90]....
        /*01c8*/ 	.word	0xffffffff


	//   ....[91]....
        /*01cc*/ 	.word	0xffffffff


	//   ....[92]....
        /*01d0*/ 	.word	0xffffffff


	//   ....[93]....
        /*01d4*/ 	.word	0xffffffff


	//   ....[94]....
        /*01d8*/ 	.word	0xffffffff


	//   ....[95]....
        /*01dc*/ 	.word	0xffffffff


	//   ....[96]....
        /*01e0*/ 	.word	0xffffffff


	//   ....[97]....
        /*01e4*/ 	.word	0xffffffff


	//   ....[98]....
        /*01e8*/ 	.word	0xffffffff


	//   ....[99]....
        /*01ec*/ 	.word	0xffffffff


	//   ....[100]....
        /*01f0*/ 	.word	0xffffffff


	//   ....[101]....
        /*01f4*/ 	.word	0xffffffff


	//   ....[102]....
        /*01f8*/ 	.word	0xffffffff


	//   ....[103]....
        /*01fc*/ 	.word	0xffffffff


	//   ....[104]....
        /*0200*/ 	.word	0xffffffff


	//   ....[105]....
        /*0204*/ 	.word	0xffffffff


	//   ....[106]....
        /*0208*/ 	.word	0xffffffff


	//   ....[107]....
        /*020c*/ 	.word	0xffffffff


	//   ....[108]....
        /*0210*/ 	.word	0xffffffff


	//   ....[109]....
        /*0214*/ 	.word	0xffffffff


	//   ....[110]....
        /*0218*/ 	.word	0xffffffff


	//   ....[111]....
        /*021c*/ 	.word	0xffffffff


	//   ....[112]....
        /*0220*/ 	.word	0xffffffff


	//   ....[113]....
        /*0224*/ 	.word	0xffffffff


	//   ....[114]....
        /*0228*/ 	.word	0xffffffff


	//   ....[115]....
        /*022c*/ 	.word	0xffffffff


	//   ....[116]....
        /*0230*/ 	.word	0xffffffff


	//   ....[117]....
        /*0234*/ 	.word	0xffffffff


	//   ....[118]....
        /*0238*/ 	.word	0xffffffff


	//   ....[119]....
        /*023c*/ 	.word	0xffffffff


	//   ....[120]....
        /*0240*/ 	.word	0xffffffff


	//   ....[121]....
        /*0244*/ 	.word	0xffffffff


	//   ....[122]....
        /*0248*/ 	.word	0xffffffff


	//   ....[123]....
        /*024c*/ 	.word	0xffffffff


	//   ....[124]....
        /*0250*/ 	.word	0xffffffff


	//   ....[125]....
        /*0254*/ 	.word	0xffffffff


	//   ....[126]....
        /*0258*/ 	.word	0xffffffff


	//   ....[127]....
        /*025c*/ 	.word	0xffffffff


	//   ....[128]....
        /*0260*/ 	.word	0xffffffff


	//   ....[129]....
        /*0264*/ 	.word	0xffffffff


	//   ....[130]....
        /*0268*/ 	.word	0xffffffff


	//   ....[131]....
        /*026c*/ 	.word	0xffffffff


	//   ....[132]....
        /*0270*/ 	.word	0xffffffff


	//   ....[133]....
        /*0274*/ 	.word	0xffffffff


	//   ....[134]....
        /*0278*/ 	.word	0xffffffff


	//   ....[135]....
        /*027c*/ 	.word	0xffffffff


	//   ....[136]....
        /*0280*/ 	.word	0xffffffff


	//   ....[137]....
        /*0284*/ 	.word	0xffffffff


	//   ....[138]....
        /*0288*/ 	.word	0xffffffff


	//   ....[139]....
        /*028c*/ 	.word	0xffffffff


	//   ....[140]....
        /*0290*/ 	.word	0xffffffff


	//   ....[141]....
        /*0294*/ 	.word	0xffffffff


	//   ....[142]....
        /*0298*/ 	.word	0xffffffff


	//   ....[143]....
        /*029c*/ 	.word	0xffffffff


	//   ....[144]....
        /*02a0*/ 	.word	0xffffffff


	//   ....[145]....
        /*02a4*/ 	.word	0xffffffff


	//   ....[146]....
        /*02a8*/ 	.word	0xffffffff


	//   ....[147]....
        /*02ac*/ 	.word	0xffffffff


	//   ....[148]....
        /*02b0*/ 	.word	0xffffffff


	//   ....[149]....
        /*02b4*/ 	.word	0xffffffff


	//   ....[150]....
        /*02b8*/ 	.word	0xffffffff


	//   ....[151]....
        /*02bc*/ 	.word	0xffffffff


	//   ....[152]....
        /*02c0*/ 	.word	0xffffffff


	//   ....[153]....
        /*02c4*/ 	.word	0xffffffff


	//   ....[154]....
        /*02c8*/ 	.word	0xffffffff


	//   ....[155]....
        /*02cc*/ 	.word	0xffffffff


	//   ....[156]....
        /*02d0*/ 	.word	0xffffffff


	//   ....[157]....
        /*02d4*/ 	.word	0xffffffff


	//   ....[158]....
        /*02d8*/ 	.word	0xffffffff


	//   ....[159]....
        /*02dc*/ 	.word	0xffffffff


	//   ....[160]....
        /*02e0*/ 	.word	0xffffffff


	//   ....[161]....
        /*02e4*/ 	.word	0xffffffff


	//   ....[162]....
        /*02e8*/ 	.word	0xffffffff


	//   ....[163]....
        /*02ec*/ 	.word	0xffffffff


	//----- nvinfo : EIATTR_COOP_GROUP_INSTR_OFFSETS
	.align		4
.L_1429:
        /*02f0*/ 	.byte	0x04, 0x28
        /*02f2*/ 	.short	(.L_1431 - .L_1430)


	//   ....[0]....
.L_1430:
        /*02f4*/ 	.word	0x00001020


	//   ....[1]....
        /*02f8*/ 	.word	0x000015b0


	//   ....[2]....
        /*02fc*/ 	.word	0x00001c60


	//   ....[3]....
        /*0300*/ 	.word	0x00004790


	//   ....[4]....
        /*0304*/ 	.word	0x00004ec0


	//   ....[5]....
        /*0308*/ 	.word	0x00005a90


	//   ....[6]....
        /*030c*/ 	.word	0x00006520


	//   ....[7]....
        /*0310*/ 	.word	0x00008b90


	//   ....[8]....
        /*0314*/ 	.word	0x00008bb0


	//   ....[9]....
        /*0318*/ 	.word	0x00008be0


	//   ....[10]....
        /*031c*/ 	.word	0x00008bf0


	//   ....[11]....
        /*0320*/ 	.word	0x00008ca0


	//   ....[12]....
        /*0324*/ 	.word	0x00008cc0


	//   ....[13]....
        /*0328*/ 	.word	0x00008cd0


	//   ....[14]....
        /*032c*/ 	.word	0x00008ce0


	//   ....[15]....
        /*0330*/ 	.word	0x00008da0


	//   ....[16]....
        /*0334*/ 	.word	0x00008dc0


	//   ....[17]....
        /*0338*/ 	.word	0x00008dd0


	//   ....[18]....
        /*033c*/ 	.word	0x00008de0


	//   ....[19]....
        /*0340*/ 	.word	0x00008ea0


	//   ....[20]....
        /*0344*/ 	.word	0x00008ec0


	//   ....[21]....
        /*0348*/ 	.word	0x00008ed0


	//   ....[22]....
        /*034c*/ 	.word	0x00008ee0


	//   ....[23]....
        /*0350*/ 	.word	0x00008fa0


	//   ....[24]....
        /*0354*/ 	.word	0x00008fc0


	//   ....[25]....
        /*0358*/ 	.word	0x00008fe0


	//   ....[26]....
        /*035c*/ 	.word	0x00008ff0


	//   ....[27]....
        /*0360*/ 	.word	0x00009130


	//   ....[28]....
        /*0364*/ 	.word	0x000091a0


	//   ....[29]....
        /*0368*/ 	.word	0x00009210


	//   ....[30]....
        /*036c*/ 	.word	0x00009280


	//   ....[31]....
        /*0370*/ 	.word	0x000092a0


	//   ....[32]....
        /*0374*/ 	.word	0x000092b0


	//   ....[33]....
        /*0378*/ 	.word	0x000092c0


	//   ....[34]....
        /*037c*/ 	.word	0x000092d0


	//   ....[35]....
        /*0380*/ 	.word	0x000092e0


	//   ....[36]....
        /*0384*/ 	.word	0x000092f0


	//   ....[37]....
        /*0388*/ 	.word	0x00009300


	//   ....[38]....
        /*038c*/ 	.word	0x00009310


	//   ....[39]....
        /*0390*/ 	.word	0x0000a8d0


	//   ....[40]....
        /*0394*/ 	.word	0x0000a8f0


	//   ....[41]....
        /*0398*/ 	.word	0x0000a900


	//   ....[42]....
        /*039c*/ 	.word	0x0000a910


	//   ....[43]....
        /*03a0*/ 	.word	0x0000aa20


	//   ....[44]....
        /*03a4*/ 	.word	0x0000aa30


	//   ....[45]....
        /*03a8*/ 	.word	0x0000aa40


	//   ....[46]....
        /*03ac*/ 	.word	0x0000aa50


	//   ....[47]....
        /*03b0*/ 	.word	0x0000ab60


	//   ....[48]....
        /*03b4*/ 	.word	0x0000ab80


	//   ....[49]....
        /*03b8*/ 	.word	0x0000ab90


	//   ....[50]....
        /*03bc*/ 	.word	0x0000aba0


	//   ....[51]....
        /*03c0*/ 	.word	0x0000acb0


	//   ....[52]....
        /*03c4*/ 	.word	0x0000acc0


	//   ....[53]....
        /*03c8*/ 	.word	0x0000acd0


	//   ....[54]....
        /*03cc*/ 	.word	0x0000ace0


	//   ....[55]....
        /*03d0*/ 	.word	0x0000adf0


	//   ....[56]....
        /*03d4*/ 	.word	0x0000ae10


	//   ....[57]....
        /*03d8*/ 	.word	0x0000ae20


	//   ....[58]....
        /*03dc*/ 	.word	0x0000ae30


	//   ....[59]....
        /*03e0*/ 	.word	0x0000af30


	//   ....[60]....
        /*03e4*/ 	.word	0x0000af40


	//   ....[61]....
        /*03e8*/ 	.word	0x0000af50


	//   ....[62]....
        /*03ec*/ 	.word	0x0000af60


	//   ....[63]....
        /*03f0*/ 	.word	0x0000af70


	//   ....[64]....
        /*03f4*/ 	.word	0x0000af80


	//   ....[65]....
        /*03f8*/ 	.word	0x0000af90


	//   ....[66]....
        /*03fc*/ 	.word	0x0000afc0


	//   ....[67]....
        /*0400*/ 	.word	0x0000aff0


	//   ....[68]....
        /*0404*/ 	.word	0x0000b020


	//   ....[69]....
        /*0408*/ 	.word	0x0000b030


	//   ....[70]....
        /*040c*/ 	.word	0x0000b040


	//   ....[71]....
        /*0410*/ 	.word	0x0000c730


	//   ....[72]....
        /*0414*/ 	.word	0x0000c760


	//   ....[73]....
        /*0418*/ 	.word	0x0000c7b0


	//   ....[74]....
        /*041c*/ 	.word	0x0000c7e0


	//   ....[75]....
        /*0420*/ 	.word	0x0000c8f0


	//   ....[76]....
        /*0424*/ 	.word	0x0000c920


	//   ....[77]....
        /*0428*/ 	.word	0x0000c960


	//   ....[78]....
        /*042c*/ 	.word	0x0000c990


	//   ....[79]....
        /*0430*/ 	.word	0x0000ca60


	//   ....[80]....
        /*0434*/ 	.word	0x0000cae0


	//   ....[81]....
        /*0438*/ 	.word	0x0000cb10


	//   ....[82]....
        /*043c*/ 	.word	0x0000cb40


	//   ....[83]....
        /*0440*/ 	.word	0x0000cc00


	//   ....[84]....
        /*0444*/ 	.word	0x0000cca0


	//   ....[85]....
        /*0448*/ 	.word	0x0000cce0


	//   ....[86]....
        /*044c*/ 	.word	0x0000cd10


	//   ....[87]....
        /*0450*/ 	.word	0x0000ce30


	//   ....[88]....
        /*0454*/ 	.word	0x0000cef0


	//   ....[89]....
        /*0458*/ 	.word	0x0000cf30


	//   ....[90]....
        /*045c*/ 	.word	0x0000cf60


	//   ....[91]....
        /*0460*/ 	.word	0x0000d9d0


	//   ....[92]....
        /*0464*/ 	.word	0x0000e4b0


	//   ....[93]....
        /*0468*/ 	.word	0x0000f010


	//   ....[94]....
        /*046c*/ 	.word	0x0000f5e0


	//   ....[95]....
        /*0470*/ 	.word	0x0000f640


	//   ....[96]....
        /*0474*/ 	.word	0x0000f690


	//   ....[97]....
        /*0478*/ 	.word	0x0000f6b0


	//   ....[98]....
        /*047c*/ 	.word	0x0000f6d0


	//   ....[99]....
        /*0480*/ 	.word	0x0000f7e0


	//   ....[100]....
        /*0484*/ 	.word	0x0000f830


	//   ....[101]....
        /*0488*/ 	.word	0x0000f880


	//   ....[102]....
        /*048c*/ 	.word	0x0000f8a0


	//   ....[103]....
        /*0490*/ 	.word	0x0000f8c0


	//   ....[104]....
        /*0494*/ 	.word	0x0000ff80


	//   ....[105]....
        /*0498*/ 	.word	0x00010000


	//   ....[106]....
        /*049c*/ 	.word	0x00010070


	//   ....[107]....
        /*04a0*/ 	.word	0x000100e0


	//   ....[108]....
        /*04a4*/ 	.word	0x00010230


	//   ....[109]....
        /*04a8*/ 	.word	0x000102a0


	//   ....[110]....
        /*04ac*/ 	.word	0x00010310


	//   ....[111]....
        /*04b0*/ 	.word	0x00010380


	//   ....[112]....
        /*04b4*/ 	.word	0x000104a0


	//   ....[113]....
        /*04b8*/ 	.word	0x00010510


	//   ....[114]....
        /*04bc*/ 	.word	0x00010580


	//   ....[115]....
        /*04c0*/ 	.word	0x000105f0


	//   ....[116]....
        /*04c4*/ 	.word	0x00010710


	//   ....[117]....
        /*04c8*/ 	.word	0x00010780


	//   ....[118]....
        /*04cc*/ 	.word	0x000107f0


	//   ....[119]....
        /*04d0*/ 	.word	0x00010860


	//   ....[120]....
        /*04d4*/ 	.word	0x000109c0


	//   ....[121]....
        /*04d8*/ 	.word	0x00010a30


	//   ....[122]....
        /*04dc*/ 	.word	0x00010aa0


	//   ....[123]....
        /*04e0*/ 	.word	0x00010b10


	//   ....[124]....
        /*04e4*/ 	.word	0x00010b70


	//   ....[125]....
        /*04e8*/ 	.word	0x00010be0


	//   ....[126]....
        /*04ec*/ 	.word	0x00010c50


	//   ....[127]....
        /*04f0*/ 	.word	0x00010cc0


	//   ....[128]....
        /*04f4*/ 	.word	0x00010d30


	//   ....[129]....
        /*04f8*/ 	.word	0x00010da0


	//   ....[130]....
        /*04fc*/ 	.word	0x00010e10


	//   ....[131]....
        /*0500*/ 	.word	0x00010e80


	//   ....[132]....
        /*0504*/ 	.word	0x00010f00


	//   ....[133]....
        /*0508*/ 	.word	0x00010f80


	//   ....[134]....
        /*050c*/ 	.word	0x00010ff0


	//   ....[135]....
        /*0510*/ 	.word	0x00011060


	//   ....[136]....
        /*0514*/ 	.word	0x000110d0


	//   ....[137]....
        /*0518*/ 	.word	0x00011140


	//   ....[138]....
        /*051c*/ 	.word	0x000111b0


	//   ....[139]....
        /*0520*/ 	.word	0x00011220


	//   ....[140]....
        /*0524*/ 	.word	0x00011290


	//   ....[141]....
        /*0528*/ 	.word	0x00011310


	//   ....[142]....
        /*052c*/ 	.word	0x00011380


	//   ....[143]....
        /*0530*/ 	.word	0x000113f0


	//   ....[144]....
        /*0534*/ 	.word	0x00011460


	//   ....[145]....
        /*0538*/ 	.word	0x000114d0


	//   ....[146]....
        /*053c*/ 	.word	0x00011540


	//   ....[147]....
        /*0540*/ 	.word	0x000115b0


	//   ....[148]....
        /*0544*/ 	.word	0x00011620


	//   ....[149]....
        /*0548*/ 	.word	0x000116a0


	//   ....[150]....
        /*054c*/ 	.word	0x00011710


	//   ....[151]....
        /*0550*/ 	.word	0x00011780


	//   ....[152]....
        /*0554*/ 	.word	0x000117f0


	//   ....[153]....
        /*0558*/ 	.word	0x00011860


	//   ....[154]....
        /*055c*/ 	.word	0x000118d0


	//   ....[155]....
        /*0560*/ 	.word	0x00011940


	//   ....[156]....
        /*0564*/ 	.word	0x000119b0


	//   ....[157]....
        /*0568*/ 	.word	0x00011a20


	//   ....[158]....
        /*056c*/ 	.word	0x00011a90


	//   ....[159]....
        /*0570*/ 	.word	0x00011b00


	//   ....[160]....
        /*0574*/ 	.word	0x00011be0


	//   ....[161]....
        /*0578*/ 	.word	0x00011c50


	//   ....[162]....
        /*057c*/ 	.word	0x00011cc0


	//   ....[163]....
        /*0580*/ 	.word	0x00011d30


	//----- nvinfo : EIATTR_EXIT_INSTR_OFFSETS
	.align		4
.L_1431:
        /*0584*/ 	.byte	0x04, 0x1c
        /*0586*/ 	.short	(.L_1433 - .L_1432)


	//   ....[0]....
.L_1432:
        /*0588*/ 	.word	0x0000f9e0


	//   ....[1]....
        /*058c*/ 	.word	0x0000ff20


	//----- nvinfo : EIATTR_MAX_THREADS
	.align		4
.L_1433:
        /*0590*/ 	.byte	0x04, 0x05
        /*0592*/ 	.short	(.L_1435 - .L_1434)
.L_1434:
        /*0594*/ 	.word	0x00000080
        /*0598*/ 	.word	0x00000001
        /*059c*/ 	.word	0x00000001


	//----- nvinfo : EIATTR_CRS_STACK_SIZE
	.align		4
.L_1435:
        /*05a0*/ 	.byte	0x04, 0x1e
        /*05a2*/ 	.short	(.L_1437 - .L_1436)
.L_1436:
        /*05a4*/ 	.word	0x00000000
.L_1437:


//--------------------- .nv.info._Z25selective_scan_bwd_kernelI32Selective_Scan_bwd_kernel_traitsILi128ELi16ELb0ELb0ELb1ELb0ELb0EN3c104HalfENS1_7complexIfEEEEv12SSMParamsBwd --------------------------
	.section	.nv.info._Z25selective_scan_bwd_kernelI32Selective_Scan_bwd_kernel_traitsILi128ELi16ELb0ELb0ELb1ELb0ELb0EN3c104HalfENS1_7complexIfEEEEv12SSMParamsBwd,"",@"SHT_CUDA_INFO"
	.sectionflags	@""
	.align	4


	//----- nvinfo : EIATTR_CUDA_API_VERSION
	.align		4
        /*0000*/ 	.byte	0x04, 0x37
        /*0002*/ 	.short	(.L_1439 - .L_1438)
.L_1438:
        /*0004*/ 	.word	0x00000082


	//----- nvinfo : EIATTR_SW2861232_WAR
	.align		4
.L_1439:
        /*0008*/ 	.byte	0x01, 0x35
	.zero		2


	//----- nvinfo : EIATTR_PARAM_CBANK
	.align		4
        /*000c*/ 	.byte	0x04, 0x0a
        /*000e*/ 	.short	(.L_1441 - .L_1440)
	.align		4
.L_1440:
        /*0010*/ 	.word	index@(.nv.constant0._Z25selective_scan_bwd_kernelI32Selective_Scan_bwd_kernel_traitsILi128ELi16ELb0ELb0ELb1ELb0ELb0EN3c104HalfENS1_7complexIfEEEEv12SSMParamsBwd)
        /*0014*/ 	.short	0x0160
        /*0016*/ 	.short	0x01f0


	//----- nvinfo : EIATTR_CBANK_PARAM_SIZE
	.align		4
.L_1441:
        /*0018*/ 	.byte	0x03, 0x19
        /*001a*/ 	.short	0x01f0


	//----- nvinfo : EIATTR_KPARAM_INFO
	.align		4
        /*001c*/ 	.byte	0x04, 0x17
        /*001e*/ 	.short	(.L_1443 - .L_1442)
.L_1442:
        /*0020*/ 	.word	0x00000000
        /*0024*/ 	.short	0x0000
        /*0026*/ 	.short	0x0000
        /*0028*/ 	.byte	0x00, 0xf0, 0xc1, 0x07


	//----- nvinfo : EIATTR_MAXREG_COUNT
	.align		4
.L_1443:
        /*002c*/ 	.byte	0x03, 0x1b
        /*002e*/ 	.short	0x00ff


	//----- nvinfo : EIATTR_NUM_BARRIERS
	.align		4
        /*0030*/ 	.byte	0x02, 0x4c
        /*0032*/ 	.byte	0x01
	.zero		1


	//----- nvinfo : EIATTR_ANNOTATIONS
	.align		4
        /*0034*/ 	.byte	0x04, 0x55
        /*0036*/ 	.short	(.L_1445 - .L_1444)


	//   ....[0]....
.L_1444:
        /*0038*/ 	.word	0x00000001
        /*003c*/ 	.byte	0x30, 0x02, 0x00, 0x00, 0x01, 0x00, 0x00, 0x00, 0x60, 0x02, 0x00, 0x00, 0x01, 0x00, 0x00, 0x00
        /*004c*/ 	.byte	0xf0, 0x09, 0x00, 0x00, 0x01, 0x00, 0x00, 0x00, 0x10, 0x0a, 0x00, 0x00, 0x01, 0x00, 0x00, 0x00
        /*005c*/ 	.byte	0xc0, 0x0a, 0x00, 0x00, 0x01, 0x00, 0x00, 0x00, 0xa0, 0x22, 0x00, 0x00, 0x01, 0x00, 0x00, 0x00
        /*006c*/ 	.byte	0xf0, 0xcd, 0x00, 0x00, 0x01, 0x00, 0x00, 0x00, 0x70, 0xd9, 0x00, 0x00, 0x01, 0x00, 0x00, 0x00
        /*007c*/ 	.byte	0x50, 0xde, 0x00, 0x00, 0x01, 0x00, 0x00, 0x00, 0x60, 0xe0, 0x00, 0x00


	//----- nvinfo : EIATTR_MERCURY_ISA_VERSION
	.align		4
.L_1445:
        /*0088*/ 	.byte	0x03, 0x5f
        /*008a*/ 	.short	0x0000


	//----- nvinfo : EIATTR_COOP_GROUP_MASK_REGIDS
	.align		4
        /*008c*/ 	.byte	0x04, 0x29
        /*008e*/ 	.short	(.L_1447 - .L_1446)


	//   ....[0]....
.L_1446:
        /*0090*/ 	.word	0xffffffff


	//   ....[1]....
        /*0094*/ 	.word	0xffffffff


	//   ....[2]....
        /*0098*/ 	.word	0xffffffff


	//   ....[3]....
        /*009c*/ 	.word	0xffffffff


	//   ....[4]....
        /*00a0*/ 	.word	0xffffffff


	//   ....[5]....
        /*00a4*/ 	.word	0xffffffff


	//   ....[6]....
        /*00a8*/ 	.word	0xffffffff


	//   ....[7]....
        /*00ac*/ 	.word	0xffffffff


	//   ....[8]....
        /*00b0*/ 	.word	0xffffffff


	//   ....[9]....
        /*00b4*/ 	.word	0xffffffff


	//   ....[10]....
        /*00b8*/ 	.word	0xffffffff


	//   ....[11]....
        /*00bc*/ 	.word	0xffffffff


	//   ....[12]....
        /*00c0*/ 	.word	0xffffffff


	//   ....[13]....
        /*00c4*/ 	.word	0xffffffff


	//   ....[14]....
        /*00c8*/ 	.word	0xffffffff


	//   ....[15]....
        /*00cc*/ 	.word	0xffffffff


	//   ....[16]....
        /*00d0*/ 	.word	0xffffffff


	//   ....[17]....
        /*00d4*/ 	.word	0xffffffff


	//   ....[18]....
        /*00d8*/ 	.word	0xffffffff


	//   ....[19]....
        /*00dc*/ 	.word	0xffffffff


	//   ....[20]....
        /*00e0*/ 	.word	0xffffffff


	//   ....[21]....
        /*00e4*/ 	.word	0xffffffff


	//   ....[22]....
        /*00e8*/ 	.word	0xffffffff


	//   ....[23]....
        /*00ec*/ 	.word	0xffffffff


	//   ....[24]....
        /*00f0*/ 	.word	0xffffffff


	//   ....[25]....
        /*00f4*/ 	.word	0xffffffff


	//   ....[26]....
        /*00f8*/ 	.word	0xffffffff


	//   ....[27]....
        /*00fc*/ 	.word	0xffffffff


	//   ....[28]....
        /*0100*/ 	.word	0xffffffff


	//   ....[29]....
        /*0104*/ 	.word	0xffffffff


	//   ....[30]....
        /*0108*/ 	.word	0xffffffff


	//   ....[31]....
        /*010c*/ 	.word	0xffffffff


	//   ....[32]....
        /*0110*/ 	.word	0xffffffff


	//   ....[33]....
        /*0114*/ 	.word	0xffffffff


	//   ....[34]....
        /*0118*/ 	.word	0xffffffff


	//   ....[35]....
        /*011c*/ 	.word	0xffffffff


	//   ....[36]....
        /*0120*/ 	.word	0xffffffff


	//   ....[37]....
        /*0124*/ 	.word	0xffffffff


	//   ....[38]....
        /*0128*/ 	.word	0xffffffff


	//   ....[39]....
        /*012c*/ 	.word	0xffffffff


	//   ....[40]....
        /*0130*/ 	.word	0xffffffff


	//   ....[41]....
        /*0134*/ 	.word	0xffffffff


	//   ....[42]....
        /*0138*/ 	.word	0xffffffff


	//   ....[43]....
        /*013c*/ 	.word	0xffffffff


	//   ....[44]....
        /*0140*/ 	.word	0xffffffff


	//   ....[45]....
        /*0144*/ 	.word	0xffffffff


	//   ....[46]....
        /*0148*/ 	.word	0xffffffff


	//   ....[47]....
        /*014c*/ 	.word	0xffffffff


	//   ....[48]....
        /*0150*/ 	.word	0xffffffff


	//   ....[49]....
        /*0154*/ 	.word	0xffffffff


	//   ....[50]....
        /*0158*/ 	.word	0xffffffff


	//   ....[51]....
        /*015c*/ 	.word	0xffffffff


	//   ....[52]....
        /*0160*/ 	.word	0xffffffff


	//   ....[53]....
        /*0164*/ 	.word	0xffffffff


	//   ....[54]....
        /*0168*/ 	.word	0xffffffff


	//   ....[55]....
        /*016c*/ 	.word	0xffffffff


	//   ....[56]....
        /*0170*/ 	.word	0xffffffff


	//   ....[57]....
        /*0174*/ 	.word	0xffffffff


	//   ....[58]....
        /*0178*/ 	.word	0xffffffff


	//   ....[59]....
        /*017c*/ 	.word	0xffffffff


	//   ....[60]....
        /*0180*/ 	.word	0xffffffff


	//   ....[61]....
        /*0184*/ 	.word	0xffffffff


	//   ....[62]....
        /*0188*/ 	.word	0xffffffff


	//   ....[63]....
        /*018c*/ 	.word	0xffffffff


	//   ....[64]....
        /*0190*/ 	.word	0xffffffff


	//   ....[65]....
        /*0194*/ 	.word	0xffffffff


	//   ....[66]....
        /*0198*/ 	.word	0xffffffff


	//   ....[67]....
        /*019c*/ 	.word	0xffffffff


	//   ....[68]....
        /*01a0*/ 	.word	0xffffffff


	//   ....[69]....
        /*01a4*/ 	.word	0xffffffff


	//   ....[70]....
        /*01a8*/ 	.word	0xffffffff


	//   ....[71]....
        /*01ac*/ 	.word	0xffffffff


	//   ....[72]....
        /*01b0*/ 	.word	0xffffffff


	//   ....[73]....
        /*01b4*/ 	.word	0xffffffff


	//   ....[74]....
        /*01b8*/ 	.word	0xffffffff


	//   ....[75]....
        /*01bc*/ 	.word	0xffffffff


	//   ....[76]....
        /*01c0*/ 	.word	0xffffffff


	//   ....[77]....
        /*01c4*/ 	.word	0xffffffff


	//   ....[78]....
        /*01c8*/ 	.word	0xffffffff


	//   ....[79]....
        /*01cc*/ 	.word	0xffffffff


	//   ....[80]....
        /*01d0*/ 	.word	0xffffffff


	//   ....[81]....
        /*01d4*/ 	.word	0xffffffff


	//   ....[82]....
        /*01d8*/ 	.word	0xffffffff


	//   ....[83]....
        /*01dc*/ 	.word	0xffffffff


	//   ....[84]....
        /*01e0*/ 	.word	0xffffffff


	//   ....[85]....
        /*01e4*/ 	.word	0xffffffff


	//   ....[86]....
        /*01e8*/ 	.word	0xffffffff


	//   ....[87]....
        /*01ec*/ 	.word	0xffffffff


	//   ....[88]....
        /*01f0*/ 	.word	0xffffffff


	//   ....[89]....
        /*01f4*/ 	.word	0xffffffff


	//   ....[90]....
        /*01f8*/ 	.word	0xffffffff


	//   ....[91]....
        /*01fc*/ 	.word	0xffffffff


	//   ....[92]....
        /*0200*/ 	.word	0xffffffff


	//   ....[93]....
        /*0204*/ 	.word	0xffffffff


	//   ....[94]....
        /*0208*/ 	.word	0xffffffff


	//   ....[95]....
        /*020c*/ 	.word	0xffffffff


	//   ....[96]....
        /*0210*/ 	.word	0xffffffff


	//   ....[97]....
        /*0214*/ 	.word	0xffffffff


	//   ....[98]....
        /*0218*/ 	.word	0xffffffff


	//   ....[99]....
        /*021c*/ 	.word	0xffffffff


	//   ....[100]....
        /*0220*/ 	.word	0xffffffff


	//   ....[101]....
        /*0224*/ 	.word	0xffffffff


	//   ....[102]....
        /*0228*/ 	.word	0xffffffff


	//   ....[103]....
        /*022c*/ 	.word	0xffffffff


	//   ....[104]....
        /*0230*/ 	.word	0xffffffff


	//   ....[105]....
        /*0234*/ 	.word	0xffffffff


	//   ....[106]....
        /*0238*/ 	.word	0xffffffff


	//   ....[107]....
        /*023c*/ 	.word	0xffffffff


	//   ....[108]....
        /*0240*/ 	.word	0xffffffff


	//   ....[109]....
        /*0244*/ 	.word	0xffffffff


	//   ....[110]....
        /*0248*/ 	.word	0xffffffff


	//   ....[111]....
        /*024c*/ 	.word	0xffffffff


	//   ....[112]....
        /*0250*/ 	.word	0xffffffff


	//   ....[113]....
        /*0254*/ 	.word	0xffffffff


	//   ....[114]....
        /*0258*/ 	.word	0xffffffff


	//   ....[115]....
        /*025c*/ 	.word	0xffffffff


	//   ....[116]....
        /*0260*/ 	.word	0xffffffff


	//   ....[117]....
        /*0264*/ 	.word	0xffffffff


	//   ....[118]....
        /*0268*/ 	.word	0xffffffff


	//   ....[119]....
        /*026c*/ 	.word	0xffffffff


	//   ....[120]....
        /*0270*/ 	.word	0xffffffff


	//   ....[121]....
        /*0274*/ 	.word	0xffffffff


	//   ....[122]....
        /*0278*/ 	.word	0xffffffff


	//   ....[123]....
        /*027c*/ 	.word	0xffffffff


	//   ....[124]....
        /*0280*/ 	.word	0xffffffff


	//   ....[125]....
        /*0284*/ 	.word	0xffffffff


	//   ....[126]....
        /*0288*/ 	.word	0xffffffff


	//   ....[127]....
        /*028c*/ 	.word	0xffffffff


	//   ....[128]....
        /*0290*/ 	.word	0xffffffff


	//   ....[129]....
        /*0294*/ 	.word	0xffffffff


	//   ....[130]....
        /*0298*/ 	.word	0xffffffff


	//   ....[131]....
        /*029c*/ 	.word	0xffffffff


	//   ....[132]....
        /*02a0*/ 	.word	0xffffffff


	//   ....[133]....
        /*02a4*/ 	.word	0xffffffff


	//   ....[134]....
        /*02a8*/ 	.word	0xffffffff


	//   ....[135]....
        /*02ac*/ 	.word	0xffffffff


	//   ....[136]....
        /*02b0*/ 	.word	0xffffffff


	//   ....[137]....
        /*02b4*/ 	.word	0xffffffff


	//   ....[138]....
        /*02b8*/ 	.word	0xffffffff


	//   ....[139]....
        /*02bc*/ 	.word	0xffffffff


	//   ....[140]....
        /*02c0*/ 	.word	0xffffffff


	//   ....[141]....
        /*02c4*/ 	.word	0xffffffff


	//   ....[142]....
        /*02c8*/ 	.word	0xffffffff


	//   ....[143]....
        /*02cc*/ 	.word	0xffffffff


	//   ....[144]....
        /*02d0*/ 	.word	0xffffffff


	//   ....[145]....
        /*02d4*/ 	.word	0xffffffff


	//   ....[146]....
        /*02d8*/ 	.word	0xffffffff


	//   ....[147]....
        /*02dc*/ 	.word	0xffffffff


	//   ....[148]....
        /*02e0*/ 	.word	0xffffffff


	//   ....[149]....
        /*02e4*/ 	.word	0xffffffff


	//   ....[150]....
        /*02e8*/ 	.word	0xffffffff


	//   ....[151]....
        /*02ec*/ 	.word	0xffffffff


	//   ....[152]....
        /*02f0*/ 	.word	0xffffffff


	//   ....[153]....
        /*02f4*/ 	.word	0xffffffff


	//   ....[154]....
        /*02f8*/ 	.word	0xffffffff


	//   ....[155]....
        /*02fc*/ 	.word	0xffffffff


	//   ....[156]....
        /*0300*/ 	.word	0xffffffff


	//   ....[157]....
        /*0304*/ 	.word	0xffffffff


	//   ....[158]....
        /*0308*/ 	.word	0xffffffff


	//   ....[159]....
        /*030c*/ 	.word	0xffffffff


	//----- nvinfo : EIATTR_COOP_GROUP_INSTR_OFFSETS
	.align		4
.L_1447:
        /*0310*/ 	.byte	0x04, 0x28
        /*0312*/ 	.short	(.L_1449 - .L_1448)


	//   ....[0]....
.L_1448:
        /*0314*/ 	.word	0x00001400


	//   ....[1]....
        /*0318*/ 	.word	0x00001a10


	//   ....[2]....
        /*031c*/ 	.word	0x00001e90


	//   ....[3]....
        /*0320*/ 	.word	0x00004370


	//   ....[4]....
        /*0324*/ 	.word	0x00005d60


	//   ....[5]....
        /*0328*/ 	.word	0x00005d80


	//   ....[6]....
        /*032c*/ 	.word	0x00005da0


	//   ....[7]....
        /*0330*/ 	.word	0x00005db0


	//   ....[8]....
        /*0334*/ 	.word	0x00005e30


	//   ....[9]....
        /*0338*/ 	.word	0x00005e70


	//   ....[10]....
        /*033c*/ 	.word	0x00005e90


	//   ....[11]....
        /*0340*/ 	.word	0x00005eb0


	//   ....[12]....
        /*0344*/ 	.word	0x00005f30


	//   ....[13]....
        /*0348*/ 	.word	0x00005f70


	//   ....[14]....
        /*034c*/ 	.word	0x00005fa0


	//   ....[15]....
        /*0350*/ 	.word	0x00005fb0


	//   ....[16]....
        /*0354*/ 	.word	0x00006040


	//   ....[17]....
        /*0358*/ 	.word	0x00006080


	//   ....[18]....
        /*035c*/ 	.word	0x000060a0


	//   ....[19]....
        /*0360*/ 	.word	0x000060b0


	//   ....[20]....
        /*0364*/ 	.word	0x00006170


	//   ....[21]....
        /*0368*/ 	.word	0x00006190


	//   ....[22]....
        /*036c*/ 	.word	0x000061a0


	//   ....[23]....
        /*0370*/ 	.word	0x000061b0


	//   ....[24]....
        /*0374*/ 	.word	0x000062f0


	//   ....[25]....
        /*0378*/ 	.word	0x00006340


	//   ....[26]....
        /*037c*/ 	.word	0x00006390


	//   ....[27]....
        /*0380*/ 	.word	0x000063e0


	//   ....[28]....
        /*0384*/ 	.word	0x00006400


	//   ....[29]....
        /*0388*/ 	.word	0x00006410


	//   ....[30]....
        /*038c*/ 	.word	0x00006420


	//   ....[31]....
        /*0390*/ 	.word	0x00006430


	//   ....[32]....
        /*0394*/ 	.word	0x00006440


	//   ....[33]....
        /*0398*/ 	.word	0x00006450


	//   ....[34]....
        /*039c*/ 	.word	0x00006460


	//   ....[35]....
        /*03a0*/ 	.word	0x00006470


	//   ....[36]....
        /*03a4*/ 	.word	0x00007a80


	//   ....[37]....
        /*03a8*/ 	.word	0x00007aa0


	//   ....[38]....
        /*03ac*/ 	.word	0x00007ab0


	//   ....[39]....
        /*03b0*/ 	.word	0x00007ac0


	//   ....[40]....
        /*03b4*/ 	.word	0x00007be0


	//   ....[41]....
        /*03b8*/ 	.word	0x00007bf0


	//   ....[42]....
        /*03bc*/ 	.word	0x00007c00


	//   ....[43]....
        /*03c0*/ 	.word	0x00007c10


	//   ....[44]....
        /*03c4*/ 	.word	0x00007d30


	//   ....[45]....
        /*03c8*/ 	.word	0x00007d50


	//   ....[46]....
        /*03cc*/ 	.word	0x00007d60


	//   ....[47]....
        /*03d0*/ 	.word	0x00007d70


	//   ....[48]....
        /*03d4*/ 	.word	0x00007e90


	//   ....[49]....
        /*03d8*/ 	.word	0x00007ea0


	//   ....[50]....
        /*03dc*/ 	.word	0x00007eb0


	//   ....[51]....
        /*03e0*/ 	.word	0x00007ec0


	//   ....[52]....
        /*03e4*/ 	.word	0x00007fe0


	//   ....[53]....
        /*03e8*/ 	.word	0x00008000


	//   ....[54]....
        /*03ec*/ 	.word	0x00008010


	//   ....[55]....
        /*03f0*/ 	.word	0x00008020


	//   ....[56]....
        /*03f4*/ 	.word	0x00008120


	//   ....[57]....
        /*03f8*/ 	.word	0x00008130


	//   ....[58]....
        /*03fc*/ 	.word	0x00008140


	//   ....[59]....
        /*0400*/ 	.word	0x00008150


	//   ....[60]....
        /*0404*/ 	.word	0x00008160


	//   ....[61]....
        /*0408*/ 	.word	0x00008170


	//   ....[62]....
        /*040c*/ 	.word	0x00008190


	//   ....[63]....
        /*0410*/ 	.word	0x000081c0


	//   ....[64]....
        /*0414*/ 	.word	0x000081f0


	//   ....[65]....
        /*0418*/ 	.word	0x00008200


	//   ....[66]....
        /*041c*/ 	.word	0x00008210


	//   ....[67]....
        /*0420*/ 	.word	0x00008220


	//   ....[68]....
        /*0424*/ 	.word	0x0000be80


	//   ....[69]....
        /*0428*/ 	.word	0x0000bec0


	//   ....[70]....
        /*042c*/ 	.word	0x0000bf00


	//   ....[71]....
        /*0430*/ 	.word	0x0000bf40


	//   ....[72]....
        /*0434*/ 	.word	0x0000c000


	//   ....[73]....
        /*0438*/ 	.word	0x0000c030


	//   ....[74]....
        /*043c*/ 	.word	0x0000c060


	//   ....[75]....
        /*0440*/ 	.word	0x0000c090


	//   ....[76]....
        /*0444*/ 	.word	0x0000c130


	//   ....[77]....
        /*0448*/ 	.word	0x0000c160


	//   ....[78]....
        /*044c*/ 	.word	0x0000c190


	//   ....[79]....
        /*0450*/ 	.word	0x0000c1c0


	//   ....[80]....
        /*0454*/ 	.word	0x0000c260


	//   ....[81]....
        /*0458*/ 	.word	0x0000c290


	//   ....[82]....
        /*045c*/ 	.word	0x0000c2c0


	//   ....[83]....
        /*0460*/ 	.word	0x0000c2f0


	//   ....[84]....
        /*0464*/ 	.word	0x0000c390


	//   ....[85]....
        /*0468*/ 	.word	0x0000c3c0


	//   ....[86]....
        /*046c*/ 	.word	0x0000c3f0


	//   ....[87]....
        /*0470*/ 	.word	0x0000c420


	//   ....[88]....
        /*0474*/ 	.word	0x0000cbb0


	//   ....[89]....
        /*0478*/ 	.word	0x0000d840


	//   ....[90]....
        /*047c*/ 	.word	0x0000ded0


	//   ....[91]....
        /*0480*/ 	.word	0x0000def0


	//   ....[92]....
        /*0484*/ 	.word	0x0000df10


	//   ....[93]....
        /*0488*/ 	.word	0x0000df30


	//   ....[94]....
        /*048c*/ 	.word	0x0000df50


	//   ....[95]....
        /*0490*/ 	.word	0x0000e0e0


	//   ....[96]....
        /*0494*/ 	.word	0x0000e100


	//   ....[97]....
        /*0498*/ 	.word	0x0000e120


	//   ....[98]....
        /*049c*/ 	.word	0x0000e140


	//   ....[99]....
        /*04a0*/ 	.word	0x0000e160


	//   ....[100]....
        /*04a4*/ 	.word	0x0000e590


	//   ....[101]....
        /*04a8*/ 	.word	0x0000e610


	//   ....[102]....
        /*04ac*/ 	.word	0x0000e680


	//   ....[103]....
        /*04b0*/ 	.word	0x0000e6f0


	//   ....[104]....
        /*04b4*/ 	.word	0x0000e840


	//   ....[105]....
        /*04b8*/ 	.word	0x0000e8b0


	//   ....[106]....
        /*04bc*/ 	.word	0x0000e920


	//   ....[107]....
        /*04c0*/ 	.word	0x0000e990


	//   ....[108]....
        /*04c4*/ 	.word	0x0000eac0


	//   ....[109]....
        /*04c8*/ 	.word	0x0000eb30


	//   ....[110]....
        /*04cc*/ 	.word	0x0000eba0


	//   ....[111]....
        /*04d0*/ 	.word	0x0000ec10


	//   ....[112]....
        /*04d4*/ 	.word	0x0000ed60


	//   ....[113]....
        /*04d8*/ 	.word	0x0000edd0


	//   ....[114]....
        /*04dc*/ 	.word	0x0000ee40


	//   ....[115]....
        /*04e0*/ 	.word	0x0000eeb0


	//   ....[116]....
        /*04e4*/ 	.word	0x0000eff0


	//   ....[117]....
        /*04e8*/ 	.word	0x0000f060


	//   ....[118]....
        /*04ec*/ 	.word	0x0000f0d0


	//   ....[119]....
        /*04f0*/ 	.word	0x0000f140


	//   ....[120]....
        /*04f4*/ 	.word	0x0000f1a0


	//   ....[121]....
        /*04f8*/ 	.word	0x0000f210


	//   ....[122]....
        /*04fc*/ 	.word	0x0000f280


	//   ....[123]....
        /*0500*/ 	.word	0x0000f2f0


	//   ....[124]....
        /*0504*/ 	.word	0x0000f360


	//   ....[125]....
        /*0508*/ 	.word	0x0000f3b0


	//   ....[126]....
        /*050c*/ 	.word	0x0000f400


	//   ....[127]....
        /*0510*/ 	.word	0x0000f450


	//   ....[128]....
        /*0514*/ 	.word	0x0000f4c0


	//   ....[129]....
        /*0518*/ 	.word	0x0000f540


	//   ....[130]....
        /*051c*/ 	.word	0x0000f5b0


	//   ....[131]....
        /*0520*/ 	.word	0x0000f620


	//   ....[132]....
        /*0524*/ 	.word	0x0000f690


	//   ....[133]....
        /*0528*/ 	.word	0x0000f700


	//   ....[134]....
        /*052c*/ 	.word	0x0000f770


	//   ....[135]....
        /*0530*/ 	.word	0x0000f7e0


	//   ....[136]....
        /*0534*/ 	.word	0x0000f850


	//   ....[137]....
        /*0538*/ 	.word	0x0000f8d0


	//   ....[138]....
        /*053c*/ 	.word	0x0000f940


	//   ....[139]....
        /*0540*/ 	.word	0x0000f9b0


	//   ....[140]....
        /*0544*/ 	.word	0x0000fa20


	//   ....[141]....
        /*0548*/ 	.word	0x0000fa90


	//   ....[142]....
        /*054c*/ 	.word	0x0000fb00


	//   ....[143]....
        /*0550*/ 	.word	0x0000fb70


	//   ....[144]....
        /*0554*/ 	.word	0x0000fbe0


	//   ....[145]....
        /*0558*/ 	.word	0x0000fc60


	//   ....[146]....
        /*055c*/ 	.word	0x0000fcd0


	//   ....[147]....
        /*0560*/ 	.word	0x0000fd40


	//   ....[148]....
        /*0564*/ 	.word	0x0000fd90


	//   ....[149]....
        /*0568*/ 	.word	0x0000fde0


	//   ....[150]....
        /*056c*/ 	.word	0x0000fe30


	//   ....[151]....
        /*0570*/ 	.word	0x0000fe80


	//   ....[152]....
        /*0574*/ 	.word	0x0000ff00


	//   ....[153]....
        /*0578*/ 	.word	0x0000ff70


	//   ....[154]....
        /*057c*/ 	.word	0x0000ffe0


	//   ....[155]....
        /*0580*/ 	.word	0x00010050


	//   ....[156]....
        /*0584*/ 	.word	0x00010110


	//   ....[157]....
        /*0588*/ 	.word	0x00010160


	//   ....[158]....
        /*058c*/ 	.word	0x000101b0


	//   ....[159]....
        /*0590*/ 	.word	0x00010200


	//----- nvinfo : EIATTR_EXIT_INSTR_OFFSETS
	.align		4
.L_1449:
        /*0594*/ 	.byte	0x04, 0x1c
        /*0596*/ 	.short	(.L_1451 - .L_1450)


	//   ....[0]....
.L_1450:
        /*0598*/ 	.word	0x0000e290


	//   ....[1]....
        /*059c*/ 	.word	0x0000e530


	//----- nvinfo : EIATTR_MAX_THREADS
	.align		4
.L_1451:
        /*05a0*/ 	.byte	0x04, 0x05
        /*05a2*/ 	.short	(.L_1453 - .L_1452)
.L_1452:
        /*05a4*/ 	.word	0x00000080
        /*05a8*/ 	.word	0x00000001
        /*05ac*/ 	.word	0x00000001


	//----- nvinfo : EIATTR_CRS_STACK_SIZE
	.align		4
.L_1453:
        /*05b0*/ 	.byte	0x04, 0x1e
        /*05b2*/ 	.short	(.L_1455 - .L_1454)
.L_1454:
        /*05b4*/ 	.word	0x00000000
.L_1455:


//--------------------- .nv.info._Z25selective_scan_bwd_kernelI32Selective_Scan_bwd_kernel_traitsILi128ELi16ELb0ELb0ELb1ELb0ELb1EN3c104HalfENS1_7complexIfEEEEv12SSMParamsBwd --------------------------
	.section	.nv.info._Z25selective_scan_bwd_kernelI32Selective_Scan_bwd_kernel_traitsILi128ELi16ELb0ELb0ELb1ELb0ELb1EN3c104HalfENS1_7complexIfEEEEv12SSMParamsBwd,"",@"SHT_CUDA_INFO"
	.sectionflags	@""
	.align	4


	//----- nvinfo : EIATTR_CUDA_API_VERSION
	.align		4
        /*0000*/ 	.byte	0x04, 0x37
        /*0002*/ 	.short	(.L_1457 - .L_1456)
.L_1456:
        /*0004*/ 	.word	0x00000082


	//----- nvinfo : EIATTR_SW2861232_WAR
	.align		4
.L_1457:
        /*0008*/ 	.byte	0x01, 0x35
	.zero		2


	//----- nvinfo : EIATTR_PARAM_CBANK
	.align		4
        /*000c*/ 	.byte	0x04, 0x0a
        /*000e*/ 	.short	(.L_1459 - .L_1458)
	.align		4
.L_1458:
        /*0010*/ 	.word	index@(.nv.constant0._Z25selective_scan_bwd_kernelI32Selective_Scan_bwd_kernel_traitsILi128ELi16ELb0ELb0ELb1ELb0ELb1EN3c104HalfENS1_7complexIfEEEEv12SSMParamsBwd)
        /*0014*/ 	.short	0x0160
        /*0016*/ 	.short	0x01f0


	//----- nvinfo : EIATTR_CBANK_PARAM_SIZE
	.align		4
.L_1459:
        /*0018*/ 	.byte	0x03, 0x19
        /*001a*/ 	.short	0x01f0


	//----- nvinfo : EIATTR_KPARAM_INFO
	.align		4
        /*001c*/ 	.byte	0x04, 0x17
        /*001e*/ 	.short	(.L_1461 - .L_1460)
.L_1460:
        /*0020*/ 	.word	0x00000000
        /*0024*/ 	.short	0x0000
        /*0026*/ 	.short	0x0000
        /*0028*/ 	.byte	0x00, 0xf0, 0xc1, 0x07


	//----- nvinfo : EIATTR_MAXREG_COUNT
	.align		4
.L_1461:
        /*002c*/ 	.byte	0x03, 0x1b
        /*002e*/ 	.short	0x00ff


	//----- nvinfo : EIATTR_NUM_BARRIERS
	.align		4
        /*0030*/ 	.byte	0x02, 0x4c
        /*0032*/ 	.byte	0x01
	.zero		1


	//----- nvinfo : EIATTR_ANNOTATIONS
	.align		4
        /*0034*/ 	.byte	0x04, 0x55
        /*0036*/ 	.short	(.L_1463 - .L_1462)


	//   ....[0]....
.L_1462:
        /*0038*/ 	.word	0x00000001
        /*003c*/ 	.byte	0x40, 0x02, 0x00, 0x00, 0x01, 0x00, 0x00, 0x00, 0x70, 0x02, 0x00, 0x00, 0x01, 0x00, 0x00, 0x00
        /*004c*/ 	.byte	0xc0, 0x09, 0x00, 0x00, 0x01, 0x00, 0x00, 0x00, 0xe0, 0x09, 0x00, 0x00, 0x01, 0x00, 0x00, 0x00
        /*005c*/ 	.byte	0x70, 0x21, 0x00, 0x00, 0x01, 0x00, 0x00, 0x00, 0x60, 0x3c, 0x00, 0x00, 0x01, 0x00, 0x00, 0x00
        /*006c*/ 	.byte	0x70, 0x3c, 0x00, 0x00, 0x01, 0x00, 0x00, 0x00, 0x10, 0x4d, 0x00, 0x00, 0x01, 0x00, 0x00, 0x00
        /*007c*/ 	.byte	0xe0, 0x50, 0x00, 0x00, 0x01, 0x00, 0x00, 0x00, 0xc0, 0xf3, 0x00, 0x00, 0x01, 0x00, 0x00, 0x00
        /*008c*/ 	.byte	0xd0, 0xf3, 0x00, 0x00, 0x01, 0x00, 0x00, 0x00, 0xe0, 0xf3, 0x00, 0x00, 0x01, 0x00, 0x00, 0x00
        /*009c*/ 	.byte	0x00, 0xf9, 0x00, 0x00, 0x01, 0x00, 0x00, 0x00, 0x30, 0x04, 0x01, 0x00, 0x01, 0x00, 0x00, 0x00
        /*00ac*/ 	.byte	0x90, 0x09, 0x01, 0x00, 0x01, 0x00, 0x00, 0x00, 0xa0, 0x0b, 0x01, 0x00


	//----- nvinfo : EIATTR_MERCURY_ISA_VERSION
	.align		4
.L_1463:
        /*00b8*/ 	.byte	0x03, 0x5f
        /*00ba*/ 	.short	0x0000


	//----- nvinfo : EIATTR_COOP_GROUP_MASK_REGIDS
	.align		4
        /*00bc*/ 	.byte	0x04, 0x29
        /*00be*/ 	.short	(.L_1465 - .L_1464)


	//   ....[0]....
.L_1464:
        /*00c0*/ 	.word	0xffffffff


	//   ....[1]....
        /*00c4*/ 	.word	0xffffffff


	//   ....[2]....
        /*00c8*/ 	.word	0xffffffff


	//   ....[3]....
        /*00cc*/ 	.word	0xffffffff


	//   ....[4]....
        /*00d0*/ 	.word	0xffffffff


	//   ....[5]....
        /*00d4*/ 	.word	0xffffffff


	//   ....[6]....
        /*00d8*/ 	.word	0xffffffff


	//   ....[7]....
        /*00dc*/ 	.word	0xffffffff


	//   ....[8]....
        /*00e0*/ 	.word	0xffffffff


	//   ....[9]....
        /*00e4*/ 	.word	0xffffffff


	//   ....[10]....
        /*00e8*/ 	.word	0xffffffff


	//   ....[11]....
        /*00ec*/ 	.word	0xffffffff


	//   ....[12]....
        /*00f0*/ 	.word	0xffffffff


	//   ....[13]....
        /*00f4*/ 	.word	0xffffffff


	//   ....[14]....
        /*00f8*/ 	.word	0xffffffff


	//   ....[15]....
        /*00fc*/ 	.word	0xffffffff


	//   ....[16]....
        /*0100*/ 	.word	0xffffffff


	//   ....[17]....
        /*0104*/ 	.word	0xffffffff


	//   ....[18]....
        /*0108*/ 	.word	0xffffffff


	//   ....[19]....
        /*010c*/ 	.word	0xffffffff


	//   ....[20]....
        /*0110*/ 	.word	0xffffffff


	//   ....[21]....
        /*0114*/ 	.word	0xffffffff


	//   ....[22]....
        /*0118*/ 	.word	0xffffffff


	//   ....[23]....
        /*011c*/ 	.word	0xffffffff


	//   ....[24]....
        /*0120*/ 	.word	0xffffffff


	//   ....[25]....
        /*0124*/ 	.word	0xffffffff


	//   ....[26]....
        /*0128*/ 	.word	0xffffffff


	//   ....[27]....
        /*012c*/ 	.word	0xffffffff


	//   ....[28]....
        /*0130*/ 	.word	0xffffffff


	//   ....[29]....
        /*0134*/ 	.word	0xffffffff


	//   ....[30]....
        /*0138*/ 	.word	0xffffffff


	//   ....[31]....
        /*013c*/ 	.word	0xffffffff


	//   ....[32]....
        /*0140*/ 	.word	0xffffffff


	//   ....[33]....
        /*0144*/ 	.word	0xffffffff


	//   ....[34]....
        /*0148*/ 	.word	0xffffffff


	//   ....[35]....
        /*014c*/ 	.word	0xffffffff


	//   ....[36]....
        /*0150*/ 	.word	0xffffffff


	//   ....[37]....
        /*0154*/ 	.word	0xffffffff


	//   ....[38]....
        /*0158*/ 	.word	0xffffffff


	//   ....[39]....
        /*015c*/ 	.word	0xffffffff


	//   ....[40]....
        /*0160*/ 	.word	0xffffffff


	//   ....[41]....
        /*0164*/ 	.word	0xffffffff


	//   ....[42]....
        /*0168*/ 	.word	0xffffffff


	//   ....[43]....
        /*016c*/ 	.word	0xffffffff


	//   ....[44]....
        /*0170*/ 	.word	0xffffffff


	//   ....[45]....
        /*0174*/ 	.word	0xffffffff


	//   ....[46]....
        /*0178*/ 	.word	0xffffffff


	//   ....[47]....
        /*017c*/ 	.word	0xffffffff


	//   ....[48]....
        /*0180*/ 	.word	0xffffffff


	//   ....[49]....
        /*0184*/ 	.word	0xffffffff


	//   ....[50]....
        /*0188*/ 	.word	0xffffffff


	//   ....[51]....
        /*018c*/ 	.word	0xffffffff


	//   ....[52]....
        /*0190*/ 	.word	0xffffffff


	//   ....[53]....
        /*0194*/ 	.word	0xffffffff


	//   ....[54]....
        /*0198*/ 	.word	0xffffffff


	//   ....[55]....
        /*019c*/ 	.word	0xffffffff


	//   ....[56]....
        /*01a0*/ 	.word	0xffffffff


	//   ....[57]....
        /*01a4*/ 	.word	0xffffffff


	//   ....[58]....
        /*01a8*/ 	.word	0xffffffff


	//   ....[59]....
        /*01ac*/ 	.word	0xffffffff


	//   ....[60]....
        /*01b0*/ 	.word	0xffffffff


	//   ....[61]....
        /*01b4*/ 	.word	0xffffffff


	//   ....[62]....
        /*01b8*/ 	.word	0xffffffff


	//   ....[63]....
        /*01bc*/ 	.word	0xffffffff


	//   ....[64]....
        /*01c0*/ 	.word	0xffffffff


	//   ....[65]....
        /*01c4*/ 	.word	0xffffffff


	//   ....[66]....
        /*01c8*/ 	.word	0xffffffff


	//   ....[67]....
        /*01cc*/ 	.word	0xffffffff


	//   ....[68]....
        /*01d0*/ 	.word	0xffffffff


	//   ....[69]....
        /*01d4*/ 	.word	0xffffffff


	//   ....[70]....
        /*01d8*/ 	.word	0xffffffff


	//   ....[71]....
        /*01dc*/ 	.word	0xffffffff


	//   ....[72]....
        /*01e0*/ 	.word	0xffffffff


	//   ....[73]....
        /*01e4*/ 	.word	0xffffffff


	//   ....[74]....
        /*01e8*/ 	.word	0xffffffff


	//   ....[75]....
        /*01ec*/ 	.word	0xffffffff


	//   ....[76]....
        /*01f0*/ 	.word	0xffffffff


	//   ....[77]....
        /*01f4*/ 	.word	0xffffffff


	//   ....[78]....
        /*01f8*/ 	.word	0xffffffff


	//   ....[79]....
        /*01fc*/ 	.word	0xffffffff


	//   ....[80]....
        /*0200*/ 	.word	0xffffffff


	//   ....[81]....
        /*0204*/ 	.word	0xffffffff


	//   ....[82]....
        /*0208*/ 	.word	0xffffffff


	//   ....[83]....
        /*020c*/ 	.word	0xffffffff


	//   ....[84]....
        /*0210*/ 	.word	0xffffffff


	//   ....[85]....
        /*0214*/ 	.word	0xffffffff


	//   ....[86]....
        /*0218*/ 	.word	0xffffffff


	//   ....[87]....
        /*021c*/ 	.word	0xffffffff


	//   ....[88]....
        /*0220*/ 	.word	0xffffffff


	//   ....[89]....
        /*0224*/ 	.word	0xffffffff


	//   ....[90]....
        /*0228*/ 	.word	0xffffffff


	//   ....[91]....
        /*022c*/ 	.word	0xffffffff


	//   ....[92]....
        /*0230*/ 	.word	0xffffffff


	//   ....[93]....
        /*0234*/ 	.word	0xffffffff


	//   ....[94]....
        /*0238*/ 	.word	0xffffffff


	//   ....[95]....
        /*023c*/ 	.word	0xffffffff


	//   ....[96]....
        /*0240*/ 	.word	0xffffffff


	//   ....[97]....
        /*0244*/ 	.word	0xffffffff


	//   ....[98]....
        /*0248*/ 	.word	0xffffffff


	//   ....[99]....
        /*024c*/ 	.word	0xffffffff


	//   ....[100]....
        /*0250*/ 	.word	0xffffffff


	//   ....[101]....
        /*0254*/ 	.word	0xffffffff


	//   ....[102]....
        /*0258*/ 	.word	0xffffffff


	//   ....[103]....
        /*025c*/ 	.word	0xffffffff


	//   ....[104]....
        /*0260*/ 	.word	0xffffffff


	//   ....[105]....
        /*0264*/ 	.word	0xffffffff


	//   ....[106]....
        /*0268*/ 	.word	0xffffffff


	//   ....[107]....
        /*026c*/ 	.word	0xffffffff


	//   ....[108]....
        /*0270*/ 	.word	0xffffffff


	//   ....[109]....
        /*0274*/ 	.word	0xffffffff


	//   ....[110]....
        /*0278*/ 	.word	0xffffffff


	//   ....[111]....
        /*027c*/ 	.word	0xffffffff


	//   ....[112]....
        /*0280*/ 	.word	0xffffffff


	//   ....[113]....
        /*0284*/ 	.word	0xffffffff


	//   ....[114]....
        /*0288*/ 	.word	0xffffffff


	//   ....[115]....
        /*028c*/ 	.word	0xffffffff


	//   ....[116]....
        /*0290*/ 	.word	0xffffffff


	//   ....[117]....
        /*0294*/ 	.word	0xffffffff


	//   ....[118]....
        /*0298*/ 	.word	0xffffffff


	//   ....[119]....
        /*029c*/ 	.word	0xffffffff


	//   ....[120]....
        /*02a0*/ 	.word	0xffffffff


	//   ....[121]....
        /*02a4*/ 	.word	0xffffffff


	//   ....[122]....
        /*02a8*/ 	.word	0xffffffff


	//   ....[123]....
        /*02ac*/ 	.word	0xffffffff


	//   ....[124]....
        /*02b0*/ 	.word	0xffffffff


	//   ....[125]....
        /*02b4*/ 	.word	0xffffffff


	//   ....[126]....
        /*02b8*/ 	.word	0xffffffff


	//   ....[127]....
        /*02bc*/ 	.word	0xffffffff


	//   ....[128]....
        /*02c0*/ 	.word	0xffffffff


	//   ....[129]....
        /*02c4*/ 	.word	0xffffffff


	//   ....[130]....
        /*02c8*/ 	.word	0xffffffff


	//   ....[131]....
        /*02cc*/ 	.word	0xffffffff


	//   ....[132]....
        /*02d0*/ 	.word	0xffffffff


	//   ....[133]....
        /*02d4*/ 	.word	0xffffffff


	//   ....[134]....
        /*02d8*/ 	.word	0xffffffff


	//   ....[135]....
        /*02dc*/ 	.word	0xffffffff


	//   ....[136]....
        /*02e0*/ 	.word	0xffffffff


	//   ....[137]....
        /*02e4*/ 	.word	0xffffffff


	//   ....[138]....
        /*02e8*/ 	.word	0xffffffff


	//   ....[139]....
        /*02ec*/ 	.word	0xffffffff


	//   ....[140]....
        /*02f0*/ 	.word	0xffffffff


	//   ....[141]....
        /*02f4*/ 	.word	0xffffffff


	//   ....[142]....
        /*02f8*/ 	.word	0xffffffff


	//   ....[143]....
        /*02fc*/ 	.word	0xffffffff


	//   ....[144]....
        /*0300*/ 	.word	0xffffffff


	//   ....[145]....
        /*0304*/ 	.word	0xffffffff


	//   ....[146]....
        /*0308*/ 	.word	0xffffffff


	//   ....[147]....
        /*030c*/ 	.word	0xffffffff


	//   ....[148]....
        /*0310*/ 	.word	0xffffffff


	//   ....[149]....
        /*0314*/ 	.word	0xffffffff


	//   ....[150]....
        /*0318*/ 	.word	0xffffffff


	//   ....[151]....
        /*031c*/ 	.word	0xffffffff


	//   ....[152]....
        /*0320*/ 	.word	0xffffffff


	//   ....[153]....
        /*0324*/ 	.word	0xffffffff


	//   ....[154]....
        /*0328*/ 	.word	0xffffffff


	//   ....[155]....
        /*032c*/ 	.word	0xffffffff


	//   ....[156]....
        /*0330*/ 	.word	0xffffffff


	//   ....[157]....
        /*0334*/ 	.word	0xffffffff


	//   ....[158]....
        /*0338*/ 	.word	0xffffffff


	//   ....[159]....
        /*033c*/ 	.word	0xffffffff


	//   ....[160]....
        /*0340*/ 	.word	0xffffffff


	//   ....[161]....
        /*0344*/ 	.word	0xffffffff


	//   ....[162]....
        /*0348*/ 	.word	0xffffffff


	//   ....[163]....
        /*034c*/ 	.word	0xffffffff


	//----- nvinfo : EIATTR_COOP_GROUP_INSTR_OFFSETS
	.align		4
.L_1465:
        /*0350*/ 	.byte	0x04, 0x28
        /*0352*/ 	.short	(.L_1467 - .L_1466)


	//   ....[0]....
.L_1466:
        /*0354*/ 	.word	0x00001440


	//   ....[1]....
        /*0358*/ 	.word	0x00001a50


	//   ....[2]....
        /*035c*/ 	.word	0x00002340


	//   ....[3]....
        /*0360*/ 	.word	0x000027e0


	//   ....[4]....
        /*0364*/ 	.word	0x00002f30


	//   ....[5]....
        /*0368*/ 	.word	0x00003b00


	//   ....[6]....
        /*036c*/ 	.word	0x00004810


	//   ....[7]....
        /*0370*/ 	.word	0x00006cc0


	//   ....[8]....
        /*0374*/ 	.word	0x000088a0


	//   ....[9]....
        /*0378*/ 	.word	0x000088c0


	//   ....[10]....
        /*037c*/ 	.word	0x000088e0


	//   ....[11]....
        /*0380*/ 	.word	0x000088f0


	//   ....[12]....
        /*0384*/ 	.word	0x00008970


	//   ....[13]....
        /*0388*/ 	.word	0x000089a0


	//   ....[14]....
        /*038c*/ 	.word	0x000089d0


	//   ....[15]....
        /*0390*/ 	.word	0x000089f0


	//   ....[16]....
        /*0394*/ 	.word	0x00008a70


	//   ....[17]....
        /*0398*/ 	.word	0x00008ab0


	//   ....[18]....
        /*039c*/ 	.word	0x00008ae0


	//   ....[19]....
        /*03a0*/ 	.word	0x00008af0


	//   ....[20]....
        /*03a4*/ 	.word	0x00008b90


	//   ....[21]....
        /*03a8*/ 	.word	0x00008bc0


	//   ....[22]....
        /*03ac*/ 	.word	0x00008be0


	//   ....[23]....
        /*03b0*/ 	.word	0x00008bf0


	//   ....[24]....
        /*03b4*/ 	.word	0x00008cb0


	//   ....[25]....
        /*03b8*/ 	.word	0x00008cd0


	//   ....[26]....
        /*03bc*/ 	.word	0x00008cf0


	//   ....[27]....
        /*03c0*/ 	.word	0x00008d00


	//   ....[28]....
        /*03c4*/ 	.word	0x00008e30


	//   ....[29]....
        /*03c8*/ 	.word	0x00008e90


	//   ....[30]....
        /*03cc*/ 	.word	0x00008ef0


	//   ....[31]....
        /*03d0*/ 	.word	0x00008f50


	//   ....[32]....
        /*03d4*/ 	.word	0x00008f70


	//   ....[33]....
        /*03d8*/ 	.word	0x00008f80


	//   ....[34]....
        /*03dc*/ 	.word	0x00008f90


	//   ....[35]....
        /*03e0*/ 	.word	0x00008fa0


	//   ....[36]....
        /*03e4*/ 	.word	0x00008fb0


	//   ....[37]....
        /*03e8*/ 	.word	0x00008fc0


	//   ....[38]....
        /*03ec*/ 	.word	0x00008fd0


	//   ....[39]....
        /*03f0*/ 	.word	0x00008fe0


	//   ....[40]....
        /*03f4*/ 	.word	0x0000a5c0


	//   ....[41]....
        /*03f8*/ 	.word	0x0000a5e0


	//   ....[42]....
        /*03fc*/ 	.word	0x0000a5f0


	//   ....[43]....
        /*0400*/ 	.word	0x0000a600


	//   ....[44]....
        /*0404*/ 	.word	0x0000a710


	//   ....[45]....
        /*0408*/ 	.word	0x0000a720


	//   ....[46]....
        /*040c*/ 	.word	0x0000a730


	//   ....[47]....
        /*0410*/ 	.word	0x0000a740


	//   ....[48]....
        /*0414*/ 	.word	0x0000a850


	//   ....[49]....
        /*0418*/ 	.word	0x0000a870


	//   ....[50]....
        /*041c*/ 	.word	0x0000a880


	//   ....[51]....
        /*0420*/ 	.word	0x0000a890


	//   ....[52]....
        /*0424*/ 	.word	0x0000a9a0


	//   ....[53]....
        /*0428*/ 	.word	0x0000a9b0


	//   ....[54]....
        /*042c*/ 	.word	0x0000a9c0


	//   ....[55]....
        /*0430*/ 	.word	0x0000a9d0


	//   ....[56]....
        /*0434*/ 	.word	0x0000aae0


	//   ....[57]....
        /*0438*/ 	.word	0x0000ab00


	//   ....[58]....
        /*043c*/ 	.word	0x0000ab10


	//   ....[59]....
        /*0440*/ 	.word	0x0000ab20


	//   ....[60]....
        /*0444*/ 	.word	0x0000ac20


	//   ....[61]....
        /*0448*/ 	.word	0x0000ac30


	//   ....[62]....
        /*044c*/ 	.word	0x0000ac40


	//   ....[63]....
        /*0450*/ 	.word	0x0000ac50


	//   ....[64]....
        /*0454*/ 	.word	0x0000ac60


	//   ....[65]....
        /*0458*/ 	.word	0x0000ac70


	//   ....[66]....
        /*045c*/ 	.word	0x0000ac80


	//   ....[67]....
        /*0460*/ 	.word	0x0000acb0


	//   ....[68]....
        /*0464*/ 	.word	0x0000ace0


	//   ....[69]....
        /*0468*/ 	.word	0x0000ad10


	//   ....[70]....
        /*046c*/ 	.word	0x0000ad20


	//   ....[71]....
        /*0470*/ 	.word	0x0000ad30


	//   ....[72]....
        /*0474*/ 	.word	0x0000e9c0


	//   ....[73]....
        /*0478*/ 	.word	0x0000ea00


	//   ....[74]....
        /*047c*/ 	.word	0x0000ea40


	//   ....[75]....
        /*0480*/ 	.word	0x0000ea80


	//   ....[76]....
        /*0484*/ 	.word	0x0000eb30


	//   ....[77]....
        /*0488*/ 	.word	0x0000eb60


	//   ....[78]....
        /*048c*/ 	.word	0x0000eb90


	//   ....[79]....
        /*0490*/ 	.word	0x0000ebc0


	//   ....[80]....
        /*0494*/ 	.word	0x0000ec60


	//   ....[81]....
        /*0498*/ 	.word	0x0000ec90


	//   ....[82]....
        /*049c*/ 	.word	0x0000ecc0


	//   ....[83]....
        /*04a0*/ 	.word	0x0000ecf0


	//   ....[84]....
        /*04a4*/ 	.word	0x0000ed90


	//   ....[85]....
        /*04a8*/ 	.word	0x0000edc0


	//   ....[86]....
        /*04ac*/ 	.word	0x0000edf0


	//   ....[87]....
        /*04b0*/ 	.word	0x0000ee20


	//   ....[88]....
        /*04b4*/ 	.word	0x0000eec0


	//   ....[89]....
        /*04b8*/ 	.word	0x0000eef0


	//   ....[90]....
        /*04bc*/ 	.word	0x0000ef20


	//   ....[91]....
        /*04c0*/ 	.word	0x0000ef50


	//   ....[92]....
        /*04c4*/ 	.word	0x0000f6b0


	//   ....[93]....
        /*04c8*/ 	.word	0x00010230


	//   ....[94]....
        /*04cc*/ 	.word	0x00010a10


	//   ....[95]....
        /*04d0*/ 	.word	0x00010a30


	//   ....[96]....
        /*04d4*/ 	.word	0x00010a50


	//   ....[97]....
        /*04d8*/ 	.word	0x00010a70


	//   ....[98]....
        /*04dc*/ 	.word	0x00010a90


	//   ....[99]....
        /*04e0*/ 	.word	0x00010c20


	//   ....[100]....
        /*04e4*/ 	.word	0x00010c40


	//   ....[101]....
        /*04e8*/ 	.word	0x00010c60


	//   ....[102]....
        /*04ec*/ 	.word	0x00010c80


	//   ....[103]....
        /*04f0*/ 	.word	0x00010ca0


	//   ....[104]....
        /*04f4*/ 	.word	0x000110d0


	//   ....[105]....
        /*04f8*/ 	.word	0x00011150


	//   ....[106]....
        /*04fc*/ 	.word	0x000111c0


	//   ....[107]....
        /*0500*/ 	.word	0x00011230


	//   ....[108]....
        /*0504*/ 	.word	0x00011380


	//   ....[109]....
        /*0508*/ 	.word	0x000113f0


	//   ....[110]....
        /*050c*/ 	.word	0x00011460


	//   ....[111]....
        /*0510*/ 	.word	0x000114d0


	//   ....[112]....
        /*0514*/ 	.word	0x000115f0


	//   ....[113]....
        /*0518*/ 	.word	0x00011660


	//   ....[114]....
        /*051c*/ 	.word	0x000116d0


	//   ....[115]....
        /*0520*/ 	.word	0x00011740


	//   ....[116]....
        /*0524*/ 	.word	0x00011860


	//   ....[117]....
        /*0528*/ 	.word	0x000118d0


	//   ....[118]....
        /*052c*/ 	.word	0x00011940


	//   ....[119]....
        /*0530*/ 	.word	0x000119b0


	//   ....[120]....
        /*0534*/ 	.word	0x00011af0


	//   ....[121]....
        /*0538*/ 	.word	0x00011b60


	//   ....[122]....
        /*053c*/ 	.word	0x00011bd0


	//   ....[123]....
        /*0540*/ 	.word	0x00011c40


	//   ....[124]....
        /*0544*/ 	.word	0x00011ca0


	//   ....[125]....
        /*0548*/ 	.word	0x00011d10


	//   ....[126]....
        /*054c*/ 	.word	0x00011d80


	//   ....[127]....
        /*0550*/ 	.word	0x00011df0


	//   ....[128]....
        /*0554*/ 	.word	0x00011e60


	//   ....[129]....
        /*0558*/ 	.word	0x00011ec0


	//   ....[130]....
        /*055c*/ 	.word	0x00011f20


	//   ....[131]....
        /*0560*/ 	.word	0x00011f80


	//   ....[132]....
        /*0564*/ 	.word	0x00012000


	//   ....[133]....
        /*0568*/ 	.word	0x00012080


	//   ....[134]....
        /*056c*/ 	.word	0x000120f0


	//   ....[135]....
        /*0570*/ 	.word	0x00012160


	//   ....[136]....
        /*0574*/ 	.word	0x000121d0


	//   ....[137]....
        /*0578*/ 	.word	0x00012240


	//   ....[138]....
        /*057c*/ 	.word	0x000122b0


	//   ....[139]....
        /*0580*/ 	.word	0x00012320


	//   ....[140]....
        /*0584*/ 	.word	0x00012390


	//   ....[141]....
        /*0588*/ 	.word	0x00012410


	//   ....[142]....
        /*058c*/ 	.word	0x00012480


	//   ....[143]....
        /*0590*/ 	.word	0x000124f0


	//   ....[144]....
        /*0594*/ 	.word	0x00012560


	//   ....[145]....
        /*0598*/ 	.word	0x000125d0


	//   ....[146]....
        /*059c*/ 	.word	0x00012640


	//   ....[147]....
        /*05a0*/ 	.word	0x000126b0


	//   ....[148]....
        /*05a4*/ 	.word	0x00012720


	//   ....[149]....
        /*05a8*/ 	.word	0x000127a0


	//   ....[150]....
        /*05ac*/ 	.word	0x00012810


	//   ....[151]....
        /*05b0*/ 	.word	0x00012880


	//   ....[152]....
        /*05b4*/ 	.word	0x000128e0


	//   ....[153]....
        /*05b8*/ 	.word	0x00012940


	//   ....[154]....
        /*05bc*/ 	.word	0x000129a0


	//   ....[155]....
        /*05c0*/ 	.word	0x00012a00


	//   ....[156]....
        /*05c4*/ 	.word	0x00012a90


	//   ....[157]....
        /*05c8*/ 	.word	0x00012b00


	//   ....[158]....
        /*05cc*/ 	.word	0x00012b70


	//   ....[159]....
        /*05d0*/ 	.word	0x00012be0


	//   ....[160]....
        /*05d4*/ 	.word	0x00012cb0


	//   ....[161]....
        /*05d8*/ 	.word	0x00012d10


	//   ....[162]....
        /*05dc*/ 	.word	0x00012d70


	//   ....[163]....
        /*05e0*/ 	.word	0x00012dd0


	//----- nvinfo : EIATTR_EXIT_INSTR_OFFSETS
	.align		4
.L_1467:
        /*05e4*/ 	.byte	0x04, 0x1c
        /*05e6*/ 	.short	(.L_1469 - .L_1468)


	//   ....[0]....
.L_1468:
        /*05e8*/ 	.word	0x00010dd0


	//   ....[1]....
        /*05ec*/ 	.word	0x00011070


	//----- nvinfo : EIATTR_MAX_THREADS
	.align		4
.L_1469:
        /*05f0*/ 	.byte	0x04, 0x05
        /*05f2*/ 	.short	(.L_1471 - .L_1470)
.L_1470:
        /*05f4*/ 	.word	0x00000080
        /*05f8*/ 	.word	0x00000001
        /*05fc*/ 	.word	0x00000001


	//----- nvinfo : EIATTR_CRS_STACK_SIZE
	.align		4
.L_1471:
        /*0600*/ 	.byte	0x04, 0x1e
        /*0602*/ 	.short	(.L_1473 - .L_1472)
.L_1472:
        /*0604*/ 	.word	0x00000000
.L_1473:


//--------------------- .nv.info._Z25selective_scan_bwd_kernelI32Selective_Scan_bwd_kernel_traitsILi128ELi16ELb0ELb0ELb1ELb1ELb0EN3c104HalfENS1_7complexIfEEEEv12SSMParamsBwd --------------------------
	.section	.nv.info._Z25selective_scan_bwd_kernelI32Selective_Scan_bwd_kernel_traitsILi128ELi16ELb0ELb0ELb1ELb1ELb0EN3c104HalfENS1_7complexIfEEEEv12SSMParamsBwd,"",@"SHT_CUDA_INFO"
	.sectionflags	@""
	.align	4


	//----- nvinfo : EIATTR_CUDA_API_VERSION
	.align		4
        /*0000*/ 	.byte	0x04, 0x37
        /*0002*/ 	.short	(.L_1475 - .L_1474)
.L_1474:
        /*0004*/ 	.word	0x00000082


	//----- nvinfo : EIATTR_SW2861232_WAR
	.align		4
.L_1475:
        /*0008*/ 	.byte	0x01, 0x35
	.zero		2


	//----- nvinfo : EIATTR_PARAM_CBANK
	.align		4
        /*000c*/ 	.byte	0x04, 0x0a
        /*000e*/ 	.short	(.L_1477 - .L_1476)
	.align		4
.L_1476:
        /*0010*/ 	.word	index@(.nv.constant0._Z25selective_scan_bwd_kernelI32Selective_Scan_bwd_kernel_traitsILi128ELi16ELb0ELb0ELb1ELb1ELb0EN3c104HalfENS1_7complexIfEEEEv12SSMParamsBwd)
        /*0014*/ 	.short	0x0160
        /*0016*/ 	.short	0x01f0


	//----- nvinfo : EIATTR_CBANK_PARAM_SIZE
	.align		4
.L_1477:
        /*0018*/ 	.byte	0x03, 0x19
        /*001a*/ 	.short	0x01f0


	//----- nvinfo : EIATTR_KPARAM_INFO
	.align		4
        /*001c*/ 	.byte	0x04, 0x17
        /*001e*/ 	.short	(.L_1479 - .L_1478)
.L_1478:
        /*0020*/ 	.word	0x00000000
        /*0024*/ 	.short	0x0000
        /*0026*/ 	.short	0x0000
        /*0028*/ 	.byte	0x00, 0xf0, 0xc1, 0x07


	//----- nvinfo : EIATTR_MAXREG_COUNT
	.align		4
.L_1479:
        /*002c*/ 	.byte	0x03, 0x1b
        /*002e*/ 	.short	0x00ff


	//----- nvinfo : EIATTR_NUM_BARRIERS
	.align		4
        /*0030*/ 	.byte	0x02, 0x4c
        /*0032*/ 	.byte	0x01
	.zero		1


	//----- nvinfo : EIATTR_ANNOTATIONS
	.align		4
        /*0034*/ 	.byte	0x04, 0x55
        /*0036*/ 	.short	(.L_1481 - .L_1480)


	//   ....[0]....
.L_1480:
        /* <DEDUP_REMOVED lines=9> */


	//----- nvinfo : EIATTR_MERCURY_ISA_VERSION
	.align		4
.L_1481:
        /*00b8*/ 	.byte	0x03, 0x5f
        /*00ba*/ 	.short	0x0000


	//----- nvinfo : EIATTR_COOP_GROUP_MASK_REGIDS
	.align		4
        /*00bc*/ 	.byte	0x04, 0x29
        /*00be*/ 	.short	(.L_1483 - .L_1482)


	//   ....[0]....
.L_1482:
        /*00c0*/ 	.word	0xffffffff


	//   ....[1]....
        /*00c4*/ 	.word	0xffffffff


	//   ....[2]....
        /*00c8*/ 	.word	0xffffffff


	//   ....[3]....
        /*00cc*/ 	.word	0xffffffff


	//   ....[4]....
        /*00d0*/ 	.word	0xffffffff


	//   ....[5]....
        /*00d4*/ 	.word	0xffffffff


	//   ....[6]....
        /*00d8*/ 	.word	0xffffffff


	//   ....[7]....
        /*00dc*/ 	.word	0xffffffff


	//   ....[8]....
        /*00e0*/ 	.word	0xffffffff


	//   ....[9]....
        /*00e4*/ 	.word	0xffffffff


	//   ....[10]....
        /*00e8*/ 	.word	0xffffffff


	//   ....[11]....
        /*00ec*/ 	.word	0xffffffff


	//   ....[12]....
        /*00f0*/ 	.word	0xffffffff


	//   ....[13]....
        /*00f4*/ 	.word	0xffffffff


	//   ....[14]....
        /*00f8*/ 	.word	0xffffffff


	//   ....[15]....
        /*00fc*/ 	.word	0xffffffff


	//   ....[16]....
        /*0100*/ 	.word	0xffffffff


	//   ....[17]....
        /*0104*/ 	.word	0xffffffff


	//   ....[18]....
        /*0108*/ 	.word	0xffffffff


	//   ....[19]....
        /*010c*/ 	.word	0xffffffff


	//   ....[20]....
        /*0110*/ 	.word	0xffffffff


	//   ....[21]....
        /*0114*/ 	.word	0xffffffff


	//   ....[22]....
        /*0118*/ 	.word	0xffffffff


	//   ....[23]....
        /*011c*/ 	.word	0xffffffff


	//   ....[24]....
        /*0120*/ 	.word	0xffffffff


	//   ....[25]....
        /*0124*/ 	.word	0xffffffff


	//   ....[26]....
        /*0128*/ 	.word	0xffffffff


	//   ....[27]....
        /*012c*/ 	.word	0xffffffff


	//   ....[28]....
        /*0130*/ 	.word	0xffffffff


	//   ....[29]....
        /*0134*/ 	.word	0xffffffff


	//   ....[30]....
        /*0138*/ 	.word	0xffffffff


	//   ....[31]....
        /*013c*/ 	.word	0xffffffff


	//   ....[32]....
        /*0140*/ 	.word	0xffffffff


	//   ....[33]....
        /*0144*/ 	.word	0xffffffff


	//   ....[34]....
        /*0148*/ 	.word	0xffffffff


	//   ....[35]....
        /*014c*/ 	.word	0xffffffff


	//   ....[36]....
        /*0150*/ 	.word	0xffffffff


	//   ....[37]....
        /*0154*/ 	.word	0xffffffff


	//   ....[38]....
        /*0158*/ 	.word	0xffffffff


	//   ....[39]....
        /*015c*/ 	.word	0xffffffff


	//   ....[40]....
        /*0160*/ 	.word	0xffffffff


	//   ....[41]....
        /*0164*/ 	.word	0xffffffff


	//   ....[42]....
        /*0168*/ 	.word	0xffffffff


	//   ....[43]....
        /*016c*/ 	.word	0xffffffff


	//   ....[44]....
        /*0170*/ 	.word	0xffffffff


	//   ....[45]....
        /*0174*/ 	.word	0xffffffff


	//   ....[46]....
        /*0178*/ 	.word	0xffffffff


	//   ....[47]....
        /*017c*/ 	.word	0xffffffff


	//   ....[48]....
        /*0180*/ 	.word	0xffffffff


	//   ....[49]....
        /*0184*/ 	.word	0xffffffff


	//   ....[50]....
        /*0188*/ 	.word	0xffffffff


	//   ....[51]....
        /*018c*/ 	.word	0xffffffff


	//   ....[52]....
        /*0190*/ 	.word	0xffffffff


	//   ....[53]....
        /*0194*/ 	.word	0xffffffff


	//   ....[54]....
        /*0198*/ 	.word	0xffffffff


	//   ....[55]....
        /*019c*/ 	.word	0xffffffff


	//   ....[56]....
        /*01a0*/ 	.word	0xffffffff


	//   ....[57]....
        /*01a4*/ 	.word	0xffffffff


	//   ....[58]....
        /*01a8*/ 	.word	0xffffffff


	//   ....[59]....
        /*01ac*/ 	.word	0xffffffff


	//   ....[60]....
        /*01b0*/ 	.word	0xffffffff


	//   ....[61]....
        /*01b4*/ 	.word	0xffffffff


	//   ....[62]....
        /*01b8*/ 	.word	0xffffffff


	//   ....[63]....
        /*01bc*/ 	.word	0xffffffff


	//   ....[64]....
        /*01c0*/ 	.word	0xffffffff


	//   ....[65]....
        /*01c4*/ 	.word	0xffffffff


	//   ....[66]....
        /*01c8*/ 	.word	0xffffffff


	//   ....[67]....
        /*01cc*/ 	.word	0xffffffff


	//   ....[68]....
        /*01d0*/ 	.word	0xffffffff


	//   ....[69]....
        /*01d4*/ 	.word	0xffffffff


	//   ....[70]....
        /*01d8*/ 	.word	0xffffffff


	//   ....[71]....
        /*01dc*/ 	.word	0xffffffff


	//   ....[72]....
        /*01e0*/ 	.word	0xffffffff


	//   ....[73]....
        /*01e4*/ 	.word	0xffffffff


	//   ....[74]....
        /*01e8*/ 	.word	0xffffffff


	//   ....[75]....
        /*01ec*/ 	.word	0xffffffff


	//   ....[76]....
        /*01f0*/ 	.word	0xffffffff


	//   ....[77]....
        /*01f4*/ 	.word	0xffffffff


	//   ....[78]....
        /*01f8*/ 	.word	0xffffffff


	//   ....[79]....
        /*01fc*/ 	.word	0xffffffff


	//   ....[80]....
        /*0200*/ 	.word	0xffffffff


	//   ....[81]....
        /*0204*/ 	.word	0xffffffff


	//   ....[82]....
        /*0208*/ 	.word	0xffffffff


	//   ....[83]....
        /*020c*/ 	.word	0xffffffff


	//   ....[84]....
        /*0210*/ 	.word	0xffffffff


	//   ....[85]....
        /*0214*/ 	.word	0xffffffff


	//   ....[86]....
        /*0218*/ 	.word	0xffffffff


	//   ....[87]....
        /*021c*/ 	.word	0xffffffff


	//   ....[88]....
        /*0220*/ 	.word	0xffffffff


	//   ....[89]....
        /*0224*/ 	.word	0xffffffff


	//   ....[90]....
        /*0228*/ 	.word	0xffffffff


	//   ....[91]....
        /*022c*/ 	.word	0xffffffff


	//   ....[92]....
        /*0230*/ 	.word	0xffffffff


	//   ....[93]....
        /*0234*/ 	.word	0xffffffff


	//   ....[94]....
        /*0238*/ 	.word	0xffffffff


	//   ....[95]....
        /*023c*/ 	.word	0xffffffff


	//   ....[96]....
        /*0240*/ 	.word	0xffffffff


	//   ....[97]....
        /*0244*/ 	.word	0xffffffff


	//   ....[98]....
        /*0248*/ 	.word	0xffffffff


	//   ....[99]....
        /*024c*/ 	.word	0xffffffff


	//   ....[100]....
        /*0250*/ 	.word	0xffffffff


	//   ....[101]....
        /*0254*/ 	.word	0xffffffff


	//   ....[102]....
        /*0258*/ 	.word	0xffffffff


	//   ....[103]....
        /*025c*/ 	.word	0xffffffff


	//   ....[104]....
        /*0260*/ 	.word	0xffffffff


	//   ....[105]....
        /*0264*/ 	.word	0xffffffff


	//   ....[106]....
        /*0268*/ 	.word	0xffffffff


	//   ....[107]....
        /*026c*/ 	.word	0xffffffff


	//   ....[108]....
        /*0270*/ 	.word	0xffffffff


	//   ....[109]....
        /*0274*/ 	.word	0xffffffff


	//   ....[110]....
        /*0278*/ 	.word	0xffffffff


	//   ....[111]....
        /*027c*/ 	.word	0xffffffff


	//   ....[112]....
        /*0280*/ 	.word	0xffffffff


	//   ....[113]....
        /*0284*/ 	.word	0xffffffff


	//   ....[114]....
        /*0288*/ 	.word	0xffffffff


	//   ....[115]....
        /*028c*/ 	.word	0xffffffff


	//   ....[116]....
        /*0290*/ 	.word	0xffffffff


	//   ....[117]....
        /*0294*/ 	.word	0xffffffff


	//   ....[118]....
        /*0298*/ 	.word	0xffffffff


	//   ....[119]....
        /*029c*/ 	.word	0xffffffff


	//   ....[120]....
        /*02a0*/ 	.word	0xffffffff


	//   ....[121]....
        /*02a4*/ 	.word	0xffffffff


	//   ....[122]....
        /*02a8*/ 	.word	0xffffffff


	//   ....[123]....
        /*02ac*/ 	.word	0xffffffff


	//   ....[124]....
        /*02b0*/ 	.word	0xffffffff


	//   ....[125]....
        /*02b4*/ 	.word	0xffffffff


	//   ....[126]....
        /*02b8*/ 	.word	0xffffffff


	//   ....[127]....
        /*02bc*/ 	.word	0xffffffff


	//   ....[128]....
        /*02c0*/ 	.word	0xffffffff


	//   ....[129]....
        /*02c4*/ 	.word	0xffffffff


	//   ....[130]....
        /*02c8*/ 	.word	0xffffffff


	//   ....[131]....
        /*02cc*/ 	.word	0xffffffff


	//   ....[132]....
        /*02d0*/ 	.word	0xffffffff


	//   ....[133]....
        /*02d4*/ 	.word	0xffffffff


	//   ....[134]....
        /*02d8*/ 	.word	0xffffffff


	//   ....[135]....
        /*02dc*/ 	.word	0xffffffff


	//   ....[136]....
        /*02e0*/ 	.word	0xffffffff


	//   ....[137]....
        /*02e4*/ 	.word	0xffffffff


	//   ....[138]....
        /*02e8*/ 	.word	0xffffffff


	//   ....[139]....
        /*02ec*/ 	.word	0xffffffff


	//   ....[140]....
        /*02f0*/ 	.word	0xffffffff


	//   ....[141]....
        /*02f4*/ 	.word	0xffffffff


	//   ....[142]....
        /*02f8*/ 	.word	0xffffffff


	//   ....[143]....
        /*02fc*/ 	.word	0xffffffff


	//   ....[144]....
        /*0300*/ 	.word	0xffffffff


	//   ....[145]....
        /*0304*/ 	.word	0xffffffff


	//   ....[146]....
        /*0308*/ 	.word	0xffffffff


	//   ....[147]....
        /*030c*/ 	.word	0xffffffff


	//   ....[148]....
        /*0310*/ 	.word	0xffffffff


	//   ....[149]....
        /*0314*/ 	.word	0xffffffff


	//   ....[150]....
        /*0318*/ 	.word	0xffffffff


	//   ....[151]....
        /*031c*/ 	.word	0xffffffff


	//   ....[152]....
        /*0320*/ 	.word	0xffffffff


	//   ....[153]....
        /*0324*/ 	.word	0xffffffff


	//   ....[154]....
        /*0328*/ 	.word	0xffffffff


	//   ....[155]....
        /*032c*/ 	.word	0xffffffff


	//   ....[156]....
        /*0330*/ 	.word	0xffffffff


	//   ....[157]....
        /*0334*/ 	.word	0xffffffff


	//   ....[158]....
        /*0338*/ 	.word	0xffffffff


	//   ....[159]....
        /*033c*/ 	.word	0xffffffff


	//   ....[160]....
        /*0340*/ 	.word	0xffffffff


	//----- nvinfo : EIATTR_COOP_GROUP_INSTR_OFFSETS
	.align		4
.L_1483:
        /*0344*/ 	.byte	0x04, 0x28
        /*0346*/ 	.short	(.L_1485 - .L_1484)


	//   ....[0]....
.L_1484:
        /*0348*/ 	.word	0x00001410


	//   ....[1]....
        /*034c*/ 	.word	0x00001990


	//   ....[2]....
        /*0350*/ 	.word	0x00001f70


	//   ....[3]....
        /*0354*/ 	.word	0x000066f0


	//   ....[4]....
        /*0358*/ 	.word	0x000080e0


	//   ....[5]....
        /*035c*/ 	.word	0x00008100


	//   ....[6]....
        /*0360*/ 	.word	0x00008120


	//   ....[7]....
        /*0364*/ 	.word	0x00008130


	//   ....[8]....
        /*0368*/ 	.word	0x000081a0


	//   ....[9]....
        /*036c*/ 	.word	0x000081d0


	//   ....[10]....
        /*0370*/ 	.word	0x00008210


	//   ....[11]....
        /*0374*/ 	.word	0x00008230


	//   ....[12]....
        /*0378*/ 	.word	0x000082a0


	//   ....[13]....
        /*037c*/ 	.word	0x000082e0


	//   ....[14]....
        /*0380*/ 	.word	0x00008320


	//   ....[15]....
        /*0384*/ 	.word	0x00008330


	//   ....[16]....
        /*0388*/ 	.word	0x000083c0


	//   ....[17]....
        /*038c*/ 	.word	0x000083f0


	//   ....[18]....
        /*0390*/ 	.word	0x00008410


	//   ....[19]....
        /*0394*/ 	.word	0x00008430


	//   ....[20]....
        /*0398*/ 	.word	0x000084f0


	//   ....[21]....
        /*039c*/ 	.word	0x00008500


	//   ....[22]....
        /*03a0*/ 	.word	0x00008520


	//   ....[23]....
        /*03a4*/ 	.word	0x00008530


	//   ....[24]....
        /*03a8*/ 	.word	0x00008680


	//   ....[25]....
        /*03ac*/ 	.word	0x000086e0


	//   ....[26]....
        /*03b0*/ 	.word	0x00008740


	//   ....[27]....
        /*03b4*/ 	.word	0x000087a0


	//   ....[28]....
        /*03b8*/ 	.word	0x000087c0


	//   ....[29]....
        /*03bc*/ 	.word	0x000087d0


	//   ....[30]....
        /*03c0*/ 	.word	0x000087e0


	//   ....[31]....
        /*03c4*/ 	.word	0x000087f0


	//   ....[32]....
        /*03c8*/ 	.word	0x00008800


	//   ....[33]....
        /*03cc*/ 	.word	0x00008810


	//   ....[34]....
        /*03d0*/ 	.word	0x00008820


	//   ....[35]....
        /*03d4*/ 	.word	0x00008830


	//   ....[36]....
        /*03d8*/ 	.word	0x00009e50


	//   ....[37]....
        /*03dc*/ 	.word	0x00009e70


	//   ....[38]....
        /*03e0*/ 	.word	0x00009e80


	//   ....[39]....
        /*03e4*/ 	.word	0x00009e90


	//   ....[40]....
        /*03e8*/ 	.word	0x00009fb0


	//   ....[41]....
        /*03ec*/ 	.word	0x00009fc0


	//   ....[42]....
        /*03f0*/ 	.word	0x00009fd0


	//   ....[43]....
        /*03f4*/ 	.word	0x00009fe0


	//   ....[44]....
        /*03f8*/ 	.word	0x0000a100


	//   ....[45]....
        /*03fc*/ 	.word	0x0000a120


	//   ....[46]....
        /*0400*/ 	.word	0x0000a130


	//   ....[47]....
        /*0404*/ 	.word	0x0000a140


	//   ....[48]....
        /*0408*/ 	.word	0x0000a260


	//   ....[49]....
        /*040c*/ 	.word	0x0000a270


	//   ....[50]....
        /*0410*/ 	.word	0x0000a280


	//   ....[51]....
        /*0414*/ 	.word	0x0000a290


	//   ....[52]....
        /*0418*/ 	.word	0x0000a3b0


	//   ....[53]....
        /*041c*/ 	.word	0x0000a3d0


	//   ....[54]....
        /*0420*/ 	.word	0x0000a3e0


	//   ....[55]....
        /*0424*/ 	.word	0x0000a3f0


	//   ....[56]....
        /*0428*/ 	.word	0x0000a4f0


	//   ....[57]....
        /*042c*/ 	.word	0x0000a500


	//   ....[58]....
        /*0430*/ 	.word	0x0000a510


	//   ....[59]....
        /*0434*/ 	.word	0x0000a520


	//   ....[60]....
        /*0438*/ 	.word	0x0000a530


	//   ....[61]....
        /*043c*/ 	.word	0x0000a540


	//   ....[62]....
        /*0440*/ 	.word	0x0000a550


	//   ....[63]....
        /*0444*/ 	.word	0x0000a580


	//   ....[64]....
        /*0448*/ 	.word	0x0000a5b0


	//   ....[65]....
        /*044c*/ 	.word	0x0000a5e0


	//   ....[66]....
        /*0450*/ 	.word	0x0000a5f0


	//   ....[67]....
        /*0454*/ 	.word	0x0000a600


	//   ....[68]....
        /*0458*/ 	.word	0x0000e260


	//   ....[69]....
        /*045c*/ 	.word	0x0000e2a0


	//   ....[70]....
        /*0460*/ 	.word	0x0000e2e0


	//   ....[71]....
        /*0464*/ 	.word	0x0000e320


	//   ....[72]....
        /*0468*/ 	.word	0x0000e3d0


	//   ....[73]....
        /*046c*/ 	.word	0x0000e400


	//   ....[74]....
        /*0470*/ 	.word	0x0000e430


	//   ....[75]....
        /*0474*/ 	.word	0x0000e460


	//   ....[76]....
        /*0478*/ 	.word	0x0000e500


	//   ....[77]....
        /*047c*/ 	.word	0x0000e530


	//   ....[78]....
        /*0480*/ 	.word	0x0000e560


	//   ....[79]....
        /*0484*/ 	.word	0x0000e590


	//   ....[80]....
        /*0488*/ 	.word	0x0000e630


	//   ....[81]....
        /*048c*/ 	.word	0x0000e660


	//   ....[82]....
        /*0490*/ 	.word	0x0000e690


	//   ....[83]....
        /*0494*/ 	.word	0x0000e6c0


	//   ....[84]....
        /*0498*/ 	.word	0x0000e760


	//   ....[85]....
        /*049c*/ 	.word	0x0000e790


	//   ....[86]....
        /*04a0*/ 	.word	0x0000e7c0


	//   ....[87]....
        /*04a4*/ 	.word	0x0000e7f0


	//   ....[88]....
        /*04a8*/ 	.word	0x0000f210


	//   ....[89]....
        /*04ac*/ 	.word	0x0000fd00


	//   ....[90]....
        /*04b0*/ 	.word	0x000109a0


	//   ....[91]....
        /*04b4*/ 	.word	0x00011030


	//   ....[92]....
        /*04b8*/ 	.word	0x00011050


	//   ....[93]....
        /*04bc*/ 	.word	0x00011070


	//   ....[94]....
        /*04c0*/ 	.word	0x00011090


	//   ....[95]....
        /*04c4*/ 	.word	0x000110b0


	//   ....[96]....
        /*04c8*/ 	.word	0x00011240


	//   ....[97]....
        /*04cc*/ 	.word	0x00011260


	//   ....[98]....
        /*04d0*/ 	.word	0x00011280


	//   ....[99]....
        /*04d4*/ 	.word	0x000112a0


	//   ....[100]....
        /*04d8*/ 	.word	0x000112c0


	//   ....[101]....
        /*04dc*/ 	.word	0x000116f0


	//   ....[102]....
        /*04e0*/ 	.word	0x00011770


	//   ....[103]....
        /*04e4*/ 	.word	0x000117e0


	//   ....[104]....
        /*04e8*/ 	.word	0x00011850


	//   ....[105]....
        /*04ec*/ 	.word	0x000119a0


	//   ....[106]....
        /*04f0*/ 	.word	0x00011a10


	//   ....[107]....
        /*04f4*/ 	.word	0x00011a80


	//   ....[108]....
        /*04f8*/ 	.word	0x00011af0


	//   ....[109]....
        /*04fc*/ 	.word	0x00011c20


	//   ....[110]....
        /*0500*/ 	.word	0x00011c90


	//   ....[111]....
        /*0504*/ 	.word	0x00011d00


	//   ....[112]....
        /*0508*/ 	.word	0x00011d70


	//   ....[113]....
        /*050c*/ 	.word	0x00011eb0


	//   ....[114]....
        /*0510*/ 	.word	0x00011f20


	//   ....[115]....
        /*0514*/ 	.word	0x00011f90


	//   ....[116]....
        /*0518*/ 	.word	0x00012000


	//   ....[117]....
        /*051c*/ 	.word	0x00012120


	//   ....[118]....
        /*0520*/ 	.word	0x00012190


	//   ....[119]....
        /*0524*/ 	.word	0x00012200


	//   ....[120]....
        /*0528*/ 	.word	0x00012270


	//   ....[121]....
        /*052c*/ 	.word	0x000122d0


	//   ....[122]....
        /*0530*/ 	.word	0x00012340


	//   ....[123]....
        /*0534*/ 	.word	0x000123b0


	//   ....[124]....
        /*0538*/ 	.word	0x00012420


	//   ....[125]....
        /*053c*/ 	.word	0x000124a0


	//   ....[126]....
        /*0540*/ 	.word	0x00012500


	//   ....[127]....
        /*0544*/ 	.word	0x00012560


	//   ....[128]....
        /*0548*/ 	.word	0x000125c0


	//   ....[129]....
        /*054c*/ 	.word	0x00012630


	//   ....[130]....
        /*0550*/ 	.word	0x000126b0


	//   ....[131]....
        /*0554*/ 	.word	0x00012720


	//   ....[132]....
        /*0558*/ 	.word	0x00012790


	//   ....[133]....
        /*055c*/ 	.word	0x00012800


	//   ....[134]....
        /*0560*/ 	.word	0x00012870


	//   ....[135]....
        /*0564*/ 	.word	0x000128e0


	//   ....[136]....
        /*0568*/ 	.word	0x00012950


	//   ....[137]....
        /*056c*/ 	.word	0x000129c0


	//   ....[138]....
        /*0570*/ 	.word	0x00012a40


	//   ....[139]....
        /*0574*/ 	.word	0x00012ab0


	//   ....[140]....
        /*0578*/ 	.word	0x00012b20


	//   ....[141]....
        /*057c*/ 	.word	0x00012b90


	//   ....[142]....
        /*0580*/ 	.word	0x00012c00


	//   ....[143]....
        /*0584*/ 	.word	0x00012c70


	//   ....[144]....
        /*0588*/ 	.word	0x00012ce0


	//   ....[145]....
        /*058c*/ 	.word	0x00012d50


	//   ....[146]....
        /*0590*/ 	.word	0x00012dd0


	//   ....[147]....
        /*0594*/ 	.word	0x00012e40


	//   ....[148]....
        /*0598*/ 	.word	0x00012eb0


	//   ....[149]....
        /*059c*/ 	.word	0x00012f10


	//   ....[150]....
        /*05a0*/ 	.word	0x00012f70


	//   ....[151]....
        /*05a4*/ 	.word	0x00012fd0


	//   ....[152]....
        /*05a8*/ 	.word	0x00013030


	//   ....[153]....
        /*05ac*/ 	.word	0x000130c0


	//   ....[154]....
        /*05b0*/ 	.word	0x00013130


	//   ....[155]....
        /*05b4*/ 	.word	0x000131a0


	//   ....[156]....
        /*05b8*/ 	.word	0x00013210


	//   ....[157]....
        /*05bc*/ 	.word	0x000132e0


	//   ....[158]....
        /*05c0*/ 	.word	0x00013340


	//   ....[159]....
        /*05c4*/ 	.word	0x000133a0


	//   ....[160]....
        /*05c8*/ 	.word	0x00013400


	//----- nvinfo : EIATTR_EXIT_INSTR_OFFSETS
	.align		4
.L_1485:
        /*05cc*/ 	.byte	0x04, 0x1c
        /*05ce*/ 	.short	(.L_1487 - .L_1486)


	//   ....[0]....
.L_1486:
        /*05d0*/ 	.word	0x000113f0


	//   ....[1]....
        /*05d4*/ 	.word	0x00011690


	//----- nvinfo : EIATTR_MAX_THREADS
	.align		4
.L_1487:
        /*05d8*/ 	.byte	0x04, 0x05
        /*05da*/ 	.short	(.L_1489 - .L_1488)
.L_1488:
        /*05dc*/ 	.word	0x00000080
        /*05e0*/ 	.word	0x00000001
        /*05e4*/ 	.word	0x00000001


	//----- nvinfo : EIATTR_CRS_STACK_SIZE
	.align		4
.L_1489:
        /*05e8*/ 	.byte	0x04, 0x1e
        /*05ea*/ 	.short	(.L_1491 - .L_1490)
.L_1490:
        /*05ec*/ 	.word	0x00000000
.L_1491:


//--------------------- .nv.info._Z25selective_scan_bwd_kernelI32Selective_Scan_bwd_kernel_traitsILi128ELi16ELb0ELb0ELb1ELb1ELb1EN3c104HalfENS1_7complexIfEEEEv12SSMParamsBwd --------------------------
	.section	.nv.info._Z25selective_scan_bwd_kernelI32Selective_Scan_bwd_kernel_traitsILi128ELi16ELb0ELb0ELb1ELb1ELb1EN3c104HalfENS1_7complexIfEEEEv12SSMParamsBwd,"",@"SHT_CUDA_INFO"
	.sectionflags	@""
	.align	4


	//----- nvinfo : EIATTR_CUDA_API_VERSION
	.align		4
        /*0000*/ 	.byte	0x04, 0x37
        /*0002*/ 	.short	(.L_1493 - .L_1492)
.L_1492:
        /*0004*/ 	.word	0x00000082


	//----- nvinfo : EIATTR_SW2861232_WAR
	.align		4
.L_1493:
        /*0008*/ 	.byte	0x01, 0x35
	.zero		2


	//----- nvinfo : EIATTR_PARAM_CBANK
	.align		4
        /*000c*/ 	.byte	0x04, 0x0a
        /*000e*/ 	.short	(.L_1495 - .L_1494)
	.align		4
.L_1494:
        /*0010*/ 	.word	index@(.nv.constant0._Z25selective_scan_bwd_kernelI32Selective_Scan_bwd_kernel_traitsILi128ELi16ELb0ELb0ELb1ELb1ELb1EN3c104HalfENS1_7complexIfEEEEv12SSMParamsBwd)
        /*0014*/ 	.short	0x0160
        /*0016*/ 	.short	0x01f0


	//----- nvinfo : EIATTR_CBANK_PARAM_SIZE
	.align		4
.L_1495:
        /*0018*/ 	.byte	0x03, 0x19
        /*001a*/ 	.short	0x01f0


	//----- nvinfo : EIATTR_KPARAM_INFO
	.align		4
        /*001c*/ 	.byte	0x04, 0x17
        /*001e*/ 	.short	(.L_1497 - .L_1496)
.L_1496:
        /*0020*/ 	.word	0x00000000
        /*0024*/ 	.short	0x0000
        /*0026*/ 	.short	0x0000
        /*0028*/ 	.byte	0x00, 0xf0, 0xc1, 0x07


	//----- nvinfo : EIATTR_MAXREG_COUNT
	.align		4
.L_1497:
        /*002c*/ 	.byte	0x03, 0x1b
        /*002e*/ 	.short	0x00ff


	//----- nvinfo : EIATTR_NUM_BARRIERS
	.align		4
        /*0030*/ 	.byte	0x02, 0x4c
        /*0032*/ 	.byte	0x01
	.zero		1


	//----- nvinfo : EIATTR_ANNOTATIONS
	.align		4
        /*0034*/ 	.byte	0x04, 0x55
        /*0036*/ 	.short	(.L_1499 - .L_1498)


	//   ....[0]....
.L_1498:
        /* <DEDUP_REMOVED lines=11> */


	//----- nvinfo : EIATTR_MERCURY_ISA_VERSION
	.align		4
.L_1499:
        /*00d8*/ 	.byte	0x03, 0x5f
        /*00da*/ 	.short	0x0000


	//----- nvinfo : EIATTR_COOP_GROUP_MASK_REGIDS
	.align		4
        /*00dc*/ 	.byte	0x04, 0x29
        /*00de*/ 	.short	(.L_1501 - .L_1500)


	//   ....[0]....
.L_1500:
        /*00e0*/ 	.word	0xffffffff


	//   ....[1]....
        /*00e4*/ 	.word	0xffffffff


	//   ....[2]....
        /*00e8*/ 	.word	0xffffffff


	//   ....[3]....
        /*00ec*/ 	.word	0xffffffff


	//   ....[4]....
        /*00f0*/ 	.word	0xffffffff


	//   ....[5]....
        /*00f4*/ 	.word	0xffffffff


	//   ....[6]....
        /*00f8*/ 	.word	0xffffffff


	//   ....[7]....
        /*00fc*/ 	.word	0xffffffff


	//   ....[8]....
        /*0100*/ 	.word	0xffffffff


	//   ....[9]....
        /*0104*/ 	.word	0xffffffff


	//   ....[10]....
        /*0108*/ 	.word	0xffffffff


	//   ....[11]....
        /*010c*/ 	.word	0xffffffff


	//   ....[12]....
        /*0110*/ 	.word	0xffffffff


	//   ....[13]....
        /*0114*/ 	.word	0xffffffff


	//   ....[14]....
        /*0118*/ 	.word	0xffffffff


	//   ....[15]....
        /*011c*/ 	.word	0xffffffff


	//   ....[16]....
        /*0120*/ 	.word	0xffffffff


	//   ....[17]....
        /*0124*/ 	.word	0xffffffff


	//   ....[18]....
        /*0128*/ 	.word	0xffffffff


	//   ....[19]....
        /*012c*/ 	.word	0xffffffff


	//   ....[20]....
        /*0130*/ 	.word	0xffffffff


	//   ....[21]....
        /*0134*/ 	.word	0xffffffff


	//   ....[22]....
        /*0138*/ 	.word	0xffffffff


	//   ....[23]....
        /*013c*/ 	.word	0xffffffff


	//   ....[24]....
        /*0140*/ 	.word	0xffffffff


	//   ....[25]....
        /*0144*/ 	.word	0xffffffff


	//   ....[26]....
        /*0148*/ 	.word	0xffffffff


	//   ....[27]....
        /*014c*/ 	.word	0xffffffff


	//   ....[28]....
        /*0150*/ 	.word	0xffffffff


	//   ....[29]....
        /*0154*/ 	.word	0xffffffff


	//   ....[30]....
        /*0158*/ 	.word	0xffffffff


	//   ....[31]....
        /*015c*/ 	.word	0xffffffff


	//   ....[32]....
        /*0160*/ 	.word	0xffffffff


	//   ....[33]....
        /*0164*/ 	.word	0xffffffff


	//   ....[34]....
        /*0168*/ 	.word	0xffffffff


	//   ....[35]....
        /*016c*/ 	.word	0xffffffff


	//   ....[36]....
        /*0170*/ 	.word	0xffffffff


	//   ....[37]....
        /*0174*/ 	.word	0xffffffff


	//   ....[38]....
        /*0178*/ 	.word	0xffffffff


	//   ....[39]....
        /*017c*/ 	.word	0xffffffff


	//   ....[40]....
        /*0180*/ 	.word	0xffffffff


	//   ....[41]....
        /*0184*/ 	.word	0xffffffff


	//   ....[42]....
        /*0188*/ 	.word	0xffffffff


	//   ....[43]....
        /*018c*/ 	.word	0xffffffff


	//   ....[44]....
        /*0190*/ 	.word	0xffffffff


	//   ....[45]....
        /*0194*/ 	.word	0xffffffff


	//   ....[46]....
        /*0198*/ 	.word	0xffffffff


	//   ....[47]....
        /*019c*/ 	.word	0xffffffff


	//   ....[48]....
        /*01a0*/ 	.word	0xffffffff


	//   ....[49]....
        /*01a4*/ 	.word	0xffffffff


	//   ....[50]....
        /*01a8*/ 	.word	0xffffffff


	//   ....[51]....
        /*01ac*/ 	.word	0xffffffff


	//   ....[52]....
        /*01b0*/ 	.word	0xffffffff


	//   ....[53]....
        /*01b4*/ 	.word	0xffffffff


	//   ....[54]....
        /*01b8*/ 	.word	0xffffffff


	//   ....[55]....
        /*01bc*/ 	.word	0xffffffff


	//   ....[56]....
        /*01c0*/ 	.word	0xffffffff


	//   ....[57]....
        /*01c4*/ 	.word	0xffffffff


	//   ....[58]....
        /*01c8*/ 	.word	0xffffffff


	//   ....[59]....
        /*01cc*/ 	.word	0xffffffff


	//   ....[60]....
        /*01d0*/ 	.word	0xffffffff


	//   ....[61]....
        /*01d4*/ 	.word	0xffffffff


	//   ....[62]....
        /*01d8*/ 	.word	0xffffffff


	//   ....[63]....
        /*01dc*/ 	.word	0xffffffff


	//   ....[64]....
        /*01e0*/ 	.word	0xffffffff


	//   ....[65]....
        /*01e4*/ 	.word	0xffffffff


	//   ....[66]....
        /*01e8*/ 	.word	0xffffffff


	//   ....[67]....
        /*01ec*/ 	.word	0xffffffff


	//   ....[68]....
        /*01f0*/ 	.word	0xffffffff


	//   ....[69]....
        /*01f4*/ 	.word	0xffffffff


	//   ....[70]....
        /*01f8*/ 	.word	0xffffffff


	//   ....[71]....
        /*01fc*/ 	.word	0xffffffff


	//   ....[72]....
        /*0200*/ 	.word	0xffffffff


	//   ....[73]....
        /*0204*/ 	.word	0xffffffff


	//   ....[74]....
        /*0208*/ 	.word	0xffffffff


	//   ....[75]....
        /*020c*/ 	.word	0xffffffff


	//   ....[76]....
        /*0210*/ 	.word	0xffffffff


	//   ....[77]....
        /*0214*/ 	.word	0xffffffff


	//   ....[78]....
        /*0218*/ 	.word	0xffffffff


	//   ....[79]....
        /*021c*/ 	.word	0xffffffff


	//   ....[80]....
        /*0220*/ 	.word	0xffffffff


	//   ....[81]....
        /*0224*/ 	.word	0xffffffff


	//   ....[82]....
        /*0228*/ 	.word	0xffffffff


	//   ....[83]....
        /*022c*/ 	.word	0xffffffff


	//   ....[84]....
        /*0230*/ 	.word	0xffffffff


	//   ....[85]....
        /*0234*/ 	.word	0xffffffff


	//   ....[86]....
        /*0238*/ 	.word	0xffffffff


	//   ....[87]....
        /*023c*/ 	.word	0xffffffff


	//   ....[88]....
        /*0240*/ 	.word	0xffffffff


	//   ....[89]....
        /*0244*/ 	.word	0xffffffff


	//   ....[90]....
        /*0248*/ 	.word	0xffffffff


	//   ....[91]....
        /*024c*/ 	.word	0xffffffff


	//   ....[92]....
        /*0250*/ 	.word	0xffffffff


	//   ....[93]....
        /*0254*/ 	.word	0xffffffff


	//   ....[94]....
        /*0258*/ 	.word	0xffffffff


	//   ....[95]....
        /*025c*/ 	.word	0xffffffff


	//   ....[96]....
        /*0260*/ 	.word	0xffffffff


	//   ....[97]....
        /*0264*/ 	.word	0xffffffff


	//   ....[98]....
        /*0268*/ 	.word	0xffffffff


	//   ....[99]....
        /*026c*/ 	.word	0xffffffff


	//   ....[100]....
        /*0270*/ 	.word	0xffffffff


	//   ....[101]....
        /*0274*/ 	.word	0xffffffff


	//   ....[102]....
        /*0278*/ 	.word	0xffffffff


	//   ....[103]....
        /*027c*/ 	.word	0xffffffff


	//   ....[104]....
        /*0280*/ 	.word	0xffffffff


	//   ....[105]....
        /*0284*/ 	.word	0xffffffff


	//   ....[106]....
        /*0288*/ 	.word	0xffffffff


	//   ....[107]....
        /*028c*/ 	.word	0xffffffff


	//   ....[108]....
        /*0290*/ 	.word	0xffffffff


	//   ....[109]....
        /*0294*/ 	.word	0xffffffff


	//   ....[110]....
        /*0298*/ 	.word	0xffffffff


	//   ....[111]....
        /*029c*/ 	.word	0xffffffff


	//   ....[112]....
        /*02a0*/ 	.word	0xffffffff


	//   ....[113]....
        /*02a4*/ 	.word	0xffffffff


	//   ....[114]....
        /*02a8*/ 	.word	0xffffffff


	//   ....[115]....
        /*02ac*/ 	.word	0xffffffff


	//   ....[116]....
        /*02b0*/ 	.word	0xffffffff


	//   ....[117]....
        /*02b4*/ 	.word	0xffffffff


	//   ....[118]....
        /*02b8*/ 	.word	0xffffffff


	//   ....[119]....
        /*02bc*/ 	.word	0xffffffff


	//   ....[120]....
        /*02c0*/ 	.word	0xffffffff


	//   ....[121]....
        /*02c4*/ 	.word	0xffffffff


	//   ....[122]....
        /*02c8*/ 	.word	0xffffffff


	//   ....[123]....
        /*02cc*/ 	.word	0xffffffff


	//   ....[124]....
        /*02d0*/ 	.word	0xffffffff


	//   ....[125]....
        /*02d4*/ 	.word	0xffffffff


	//   ....[126]....
        /*02d8*/ 	.word	0xffffffff


	//   ....[127]....
        /*02dc*/ 	.word	0xffffffff


	//   ....[128]....
        /*02e0*/ 	.word	0xffffffff


	//   ....[129]....
        /*02e4*/ 	.word	0xffffffff


	//   ....[130]....
        /*02e8*/ 	.word	0xffffffff


	//   ....[131]....
        /*02ec*/ 	.word	0xffffffff


	//   ....[132]....
        /*02f0*/ 	.word	0xffffffff


	//   ....[133]....
        /*02f4*/ 	.word	0xffffffff


	//   ....[134]....
        /*02f8*/ 	.word	0xffffffff


	//   ....[135]....
        /*02fc*/ 	.word	0xffffffff


	//   ....[136]....
        /*0300*/ 	.word	0xffffffff


	//   ....[137]....
        /*0304*/ 	.word	0xffffffff


	//   ....[138]....
        /*0308*/ 	.word	0xffffffff


	//   ....[139]....
        /*030c*/ 	.word	0xffffffff


	//   ....[140]....
        /*0310*/ 	.word	0xffffffff


	//   ....[141]....
        /*0314*/ 	.word	0xffffffff


	//   ....[142]....
        /*0318*/ 	.word	0xffffffff


	//   ....[143]....
        /*031c*/ 	.word	0xffffffff


	//   ....[144]....
        /*0320*/ 	.word	0xffffffff


	//   ....[145]....
        /*0324*/ 	.word	0xffffffff


	//   ....[146]....
        /*0328*/ 	.word	0xffffffff


	//   ....[147]....
        /*032c*/ 	.word	0xffffffff


	//   ....[148]....
        /*0330*/ 	.word	0xffffffff


	//   ....[149]....
        /*0334*/ 	.word	0xffffffff


	//   ....[150]....
        /*0338*/ 	.word	0xffffffff


	//   ....[151]....
        /*033c*/ 	.word	0xffffffff


	//   ....[152]....
        /*0340*/ 	.word	0xffffffff


	//   ....[153]....
        /*0344*/ 	.word	0xffffffff


	//   ....[154]....
        /*0348*/ 	.word	0xffffffff


	//   ....[155]....
        /*034c*/ 	.word	0xffffffff


	//   ....[156]....
        /*0350*/ 	.word	0xffffffff


	//   ....[157]....
        /*0354*/ 	.word	0xffffffff


	//   ....[158]....
        /*0358*/ 	.word	0xffffffff


	//   ....[159]....
        /*035c*/ 	.word	0xffffffff


	//   ....[160]....
        /*0360*/ 	.word	0xffffffff


	//   ....[161]....
        /*0364*/ 	.word	0xffffffff


	//   ....[162]....
        /*0368*/ 	.word	0xffffffff


	//   ....[163]....
        /*036c*/ 	.word	0xffffffff


	//   ....[164]....
        /*0370*/ 	.word	0xffffffff


	//----- nvinfo : EIATTR_COOP_GROUP_INSTR_OFFSETS
	.align		4
.L_1501:
        /*0374*/ 	.byte	0x04, 0x28
        /*0376*/ 	.short	(.L_1503 - .L_1502)


	//   ....[0]....
.L_1502:
        /*0378*/ 	.word	0x00001400


	//   ....[1]....
        /*037c*/ 	.word	0x000019a0


	//   ....[2]....
        /*0380*/ 	.word	0x00001f80


	//   ....[3]....
        /*0384*/ 	.word	0x00004d10


	//   ....[4]....
        /*0388*/ 	.word	0x00005430


	//   ....[5]....
        /*038c*/ 	.word	0x00006000


	//   ....[6]....
        /*0390*/ 	.word	0x00006b10


	//   ....[7]....
        /*0394*/ 	.word	0x00009060


	//   ....[8]....
        /*0398*/ 	.word	0x0000ac20


	//   ....[9]....
        /*039c*/ 	.word	0x0000ac40


	//   ....[10]....
        /*03a0*/ 	.word	0x0000ac60


	//   ....[11]....
        /*03a4*/ 	.word	0x0000ac70


	//   ....[12]....
        /*03a8*/ 	.word	0x0000ad20


	//   ....[13]....
        /*03ac*/ 	.word	0x0000ad40


	//   ....[14]....
        /*03b0*/ 	.word	0x0000ad60


	//   ....[15]....
        /*03b4*/ 	.word	0x0000ad70


	//   ....[16]....
        /*03b8*/ 	.word	0x0000ae00


	//   ....[17]....
        /*03bc*/ 	.word	0x0000ae30


	//   ....[18]....
        /*03c0*/ 	.word	0x0000ae60


	//   ....[19]....
        /*03c4*/ 	.word	0x0000ae70


	//   ....[20]....
        /*03c8*/ 	.word	0x0000af20


	//   ....[21]....
        /*03cc*/ 	.word	0x0000af50


	//   ....[22]....
        /*03d0*/ 	.word	0x0000af60


	//   ....[23]....
        /*03d4*/ 	.word	0x0000af70


	//   ....[24]....
        /*03d8*/ 	.word	0x0000b040


	//   ....[25]....
        /*03dc*/ 	.word	0x0000b060


	//   ....[26]....
        /*03e0*/ 	.word	0x0000b070


	//   ....[27]....
        /*03e4*/ 	.word	0x0000b080


	//   ....[28]....
        /*03e8*/ 	.word	0x0000b1b0


	//   ....[29]....
        /*03ec*/ 	.word	0x0000b210


	//   ....[30]....
        /*03f0*/ 	.word	0x0000b270


	//   ....[31]....
        /*03f4*/ 	.word	0x0000b2d0


	//   ....[32]....
        /*03f8*/ 	.word	0x0000b2f0


	//   ....[33]....
        /*03fc*/ 	.word	0x0000b300


	//   ....[34]....
        /*0400*/ 	.word	0x0000b310


	//   ....[35]....
        /*0404*/ 	.word	0x0000b320


	//   ....[36]....
        /*0408*/ 	.word	0x0000b330


	//   ....[37]....
        /*040c*/ 	.word	0x0000b340


	//   ....[38]....
        /*0410*/ 	.word	0x0000b350


	//   ....[39]....
        /*0414*/ 	.word	0x0000b360


	//   ....[40]....
        /*0418*/ 	.word	0x0000c950


	//   ....[41]....
        /*041c*/ 	.word	0x0000c970


	//   ....[42]....
        /*0420*/ 	.word	0x0000c980


	//   ....[43]....
        /*0424*/ 	.word	0x0000c990


	//   ....[44]....
        /*0428*/ 	.word	0x0000caa0


	//   ....[45]....
        /*042c*/ 	.word	0x0000cab0


	//   ....[46]....
        /*0430*/ 	.word	0x0000cac0


	//   ....[47]....
        /*0434*/ 	.word	0x0000cad0


	//   ....[48]....
        /*0438*/ 	.word	0x0000cbe0


	//   ....[49]....
        /*043c*/ 	.word	0x0000cc00


	//   ....[50]....
        /*0440*/ 	.word	0x0000cc10


	//   ....[51]....
        /*0444*/ 	.word	0x0000cc20


	//   ....[52]....
        /*0448*/ 	.word	0x0000cd30


	//   ....[53]....
        /*044c*/ 	.word	0x0000cd40


	//   ....[54]....
        /*0450*/ 	.word	0x0000cd50


	//   ....[55]....
        /*0454*/ 	.word	0x0000cd60


	//   ....[56]....
        /*0458*/ 	.word	0x0000ce70


	//   ....[57]....
        /*045c*/ 	.word	0x0000ce90


	//   ....[58]....
        /*0460*/ 	.word	0x0000cea0


	//   ....[59]....
        /*0464*/ 	.word	0x0000ceb0


	//   ....[60]....
        /*0468*/ 	.word	0x0000cfb0


	//   ....[61]....
        /*046c*/ 	.word	0x0000cfc0


	//   ....[62]....
        /*0470*/ 	.word	0x0000cfd0


	//   ....[63]....
        /*0474*/ 	.word	0x0000cfe0


	//   ....[64]....
        /*0478*/ 	.word	0x0000cff0


	//   ....[65]....
        /*047c*/ 	.word	0x0000d000


	//   ....[66]....
        /*0480*/ 	.word	0x0000d010


	//   ....[67]....
        /*0484*/ 	.word	0x0000d040


	//   ....[68]....
        /*0488*/ 	.word	0x0000d070


	//   ....[69]....
        /*048c*/ 	.word	0x0000d0a0


	//   ....[70]....
        /*0490*/ 	.word	0x0000d0b0


	//   ....[71]....
        /*0494*/ 	.word	0x0000d0c0


	//   ....[72]....
        /*0498*/ 	.word	0x00010d60


	//   ....[73]....
        /*049c*/ 	.word	0x00010da0


	//   ....[74]....
        /*04a0*/ 	.word	0x00010de0


	//   ....[75]....
        /*04a4*/ 	.word	0x00010e20


	//   ....[76]....
        /*04a8*/ 	.word	0x00010ee0


	//   ....[77]....
        /*04ac*/ 	.word	0x00010f10


	//   ....[78]....
        /*04b0*/ 	.word	0x00010f40


	//   ....[79]....
        /*04b4*/ 	.word	0x00010f70


	//   ....[80]....
        /*04b8*/ 	.word	0x00011010


	//   ....[81]....
        /*04bc*/ 	.word	0x00011040


	//   ....[82]....
        /*04c0*/ 	.word	0x00011070


	//   ....[83]....
        /*04c4*/ 	.word	0x000110a0


	//   ....[84]....
        /*04c8*/ 	.word	0x00011140


	//   ....[85]....
        /*04cc*/ 	.word	0x00011170


	//   ....[86]....
        /*04d0*/ 	.word	0x000111a0


	//   ....[87]....
        /*04d4*/ 	.word	0x000111d0


	//   ....[88]....
        /*04d8*/ 	.word	0x00011270


	//   ....[89]....
        /*04dc*/ 	.word	0x000112a0


	//   ....[90]....
        /*04e0*/ 	.word	0x000112d0


	//   ....[91]....
        /*04e4*/ 	.word	0x00011300


	//   ....[92]....
        /*04e8*/ 	.word	0x00011ce0


	//   ....[93]....
        /*04ec*/ 	.word	0x000127e0


	//   ....[94]....
        /*04f0*/ 	.word	0x00013350


	//   ....[95]....
        /*04f4*/ 	.word	0x00013b10


	//   ....[96]....
        /*04f8*/ 	.word	0x00013b30


	//   ....[97]....
        /*04fc*/ 	.word	0x00013b50


	//   ....[98]....
        /*0500*/ 	.word	0x00013b70


	//   ....[99]....
        /*0504*/ 	.word	0x00013b90


	//   ....[100]....
        /*0508*/ 	.word	0x00013d20


	//   ....[101]....
        /*050c*/ 	.word	0x00013d40


	//   ....[102]....
        /*0510*/ 	.word	0x00013d60


	//   ....[103]....
        /*0514*/ 	.word	0x00013d80


	//   ....[104]....
        /*0518*/ 	.word	0x00013da0


	//   ....[105]....
        /*051c*/ 	.word	0x000141d0


	//   ....[106]....
        /*0520*/ 	.word	0x00014250


	//   ....[107]....
        /*0524*/ 	.word	0x000142c0


	//   ....[108]....
        /*0528*/ 	.word	0x00014330


	//   ....[109]....
        /*052c*/ 	.word	0x00014480


	//   ....[110]....
        /*0530*/ 	.word	0x000144f0


	//   ....[111]....
        /*0534*/ 	.word	0x00014560


	//   ....[112]....
        /*0538*/ 	.word	0x000145d0


	//   ....[113]....
        /*053c*/ 	.word	0x00014720


	//   ....[114]....
        /*0540*/ 	.word	0x00014790


	//   ....[115]....
        /*0544*/ 	.word	0x00014800


	//   ....[116]....
        /*0548*/ 	.word	0x00014870


	//   ....[117]....
        /*054c*/ 	.word	0x00014990


	//   ....[118]....
        /*0550*/ 	.word	0x00014a00


	//   ....[119]....
        /*0554*/ 	.word	0x00014a70


	//   ....[120]....
        /*0558*/ 	.word	0x00014ae0


	//   ....[121]....
        /*055c*/ 	.word	0x00014c30


	//   ....[122]....
        /*0560*/ 	.word	0x00014ca0


	//   ....[123]....
        /*0564*/ 	.word	0x00014d10


	//   ....[124]....
        /*0568*/ 	.word	0x00014d80


	//   ....[125]....
        /*056c*/ 	.word	0x00014df0


	//   ....[126]....
        /*0570*/ 	.word	0x00014e60


	//   ....[127]....
        /*0574*/ 	.word	0x00014ed0


	//   ....[128]....
        /*0578*/ 	.word	0x00014f40


	//   ....[129]....
        /*057c*/ 	.word	0x00014fb0


	//   ....[130]....
        /*0580*/ 	.word	0x00015010


	//   ....[131]....
        /*0584*/ 	.word	0x00015070


	//   ....[132]....
        /*0588*/ 	.word	0x000150d0


	//   ....[133]....
        /*058c*/ 	.word	0x00015150


	//   ....[134]....
        /*0590*/ 	.word	0x000151d0


	//   ....[135]....
        /*0594*/ 	.word	0x00015240


	//   ....[136]....
        /*0598*/ 	.word	0x000152b0


	//   ....[137]....
        /*059c*/ 	.word	0x00015330


	//   ....[138]....
        /*05a0*/ 	.word	0x000153a0


	//   ....[139]....
        /*05a4*/ 	.word	0x00015410


	//   ....[140]....
        /*05a8*/ 	.word	0x00015480


	//   ....[141]....
        /*05ac*/ 	.word	0x00015500


	//   ....[142]....
        /*05b0*/ 	.word	0x00015580


	//   ....[143]....
        /*05b4*/ 	.word	0x000155f0


	//   ....[144]....
        /*05b8*/ 	.word	0x00015660


	//   ....[145]....
        /*05bc*/ 	.word	0x000156e0


	//   ....[146]....
        /*05c0*/ 	.word	0x00015750


	//   ....[147]....
        /*05c4*/ 	.word	0x000157c0


	//   ....[148]....
        /*05c8*/ 	.word	0x00015830


	//   ....[149]....
        /*05cc*/ 	.word	0x000158b0


	//   ....[150]....
        /*05d0*/ 	.word	0x00015930


	//   ....[151]....
        /*05d4*/ 	.word	0x000159a0


	//   ....[152]....
        /*05d8*/ 	.word	0x00015a10


	//   ....[153]....
        /*05dc*/ 	.word	0x00015a80


	//   ....[154]....
        /*05e0*/ 	.word	0x00015ae0


	//   ....[155]....
        /*05e4*/ 	.word	0x00015b40


	//   ....[156]....
        /*05e8*/ 	.word	0x00015ba0


	//   ....[157]....
        /*05ec*/ 	.word	0x00015c30


	//   ....[158]....
        /*05f0*/ 	.word	0x00015ca0


	//   ....[159]....
        /*05f4*/ 	.word	0x00015d10


	//   ....[160]....
        /*05f8*/ 	.word	0x00015d80


	//   ....[161]....
        /*05fc*/ 	.word	0x00015e50


	//   ....[162]....
        /*0600*/ 	.word	0x00015eb0


	//   ....[163]....
        /*0604*/ 	.word	0x00015f10


	//   ....[164]....
        /*0608*/ 	.word	0x00015f70


	//----- nvinfo : EIATTR_EXIT_INSTR_OFFSETS
	.align		4
.L_1503:
        /*060c*/ 	.byte	0x04, 0x1c
        /*060e*/ 	.short	(.L_1505 - .L_1504)


	//   ....[0]....
.L_1504:
        /*0610*/ 	.word	0x00013ed0


	//   ....[1]....
        /*0614*/ 	.word	0x00014170


	//----- nvinfo : EIATTR_MAX_THREADS
	.align		4
.L_1505:
        /*0618*/ 	.byte	0x04, 0x05
        /*061a*/ 	.short	(.L_1507 - .L_1506)
.L_1506:
        /*061c*/ 	.word	0x00000080
        /*0620*/ 	.word	0x00000001
        /*0624*/ 	.word	0x00000001


	//----- nvinfo : EIATTR_CRS_STACK_SIZE
	.align		4
.L_1507:
        /*0628*/ 	.byte	0x04, 0x1e
        /*062a*/ 	.short	(.L_1509 - .L_1508)
.L_1508:
        /*062c*/ 	.word	0x00000000
.L_1509:


//--------------------- .nv.info._Z25selective_scan_bwd_kernelI32Selective_Scan_bwd_kernel_traitsILi128ELi16ELb0ELb1ELb0ELb0ELb0EN3c104HalfENS1_7complexIfEEEEv12SSMParamsBwd --------------------------
	.section	.nv.info._Z25selective_scan_bwd_kernelI32Selective_Scan_bwd_kernel_traitsILi128ELi16ELb0ELb1ELb0ELb0ELb0EN3c104HalfENS1_7complexIfEEEEv12SSMParamsBwd,"",@"SHT_CUDA_INFO"
	.sectionflags	@""
	.align	4


	//----- nvinfo : EIATTR_CUDA_API_VERSION
	.align		4
        /*0000*/ 	.byte	0x04, 0x37
        /*0002*/ 	.short	(.L_1511 - .L_1510)
.L_1510:
        /*0004*/ 	.word	0x00000082


	//----- nvinfo : EIATTR_SW2861232_WAR
	.align		4
.L_1511:
        /*0008*/ 	.byte	0x01, 0x35
	.zero		2


	//----- nvinfo : EIATTR_PARAM_CBANK
	.align		4
        /*000c*/ 	.byte	0x04, 0x0a
        /*000e*/ 	.short	(.L_1513 - .L_1512)
	.align		4
.L_1512:
        /*0010*/ 	.word	index@(.nv.constant0._Z25selective_scan_bwd_kernelI32Selective_Scan_bwd_kernel_traitsILi128ELi16ELb0ELb1ELb0ELb0ELb0EN3c104HalfENS1_7complexIfEEEEv12SSMParamsBwd)
        /*0014*/ 	.short	0x0160
        /*0016*/ 	.short	0x01f0


	//----- nvinfo : EIATTR_CBANK_PARAM_SIZE
	.align		4
.L_1513:
        /*0018*/ 	.byte	0x03, 0x19
        /*001a*/ 	.short	0x01f0


	//----- nvinfo : EIATTR_KPARAM_INFO
	.align		4
        /*001c*/ 	.byte	0x04, 0x17
        /*001e*/ 	.short	(.L_1515 - .L_1514)
.L_1514:
        /*0020*/ 	.word	0x00000000
        /*0024*/ 	.short	0x0000
        /*0026*/ 	.short	0x0000
        /*0028*/ 	.byte	0x00, 0xf0, 0xc1, 0x07


	//----- nvinfo : EIATTR_MAXREG_COUNT
	.align		4
.L_1515:
        /*002c*/ 	.byte	0x03, 0x1b
        /*002e*/ 	.short	0x00ff


	//----- nvinfo : EIATTR_NUM_BARRIERS
	.align		4
        /*0030*/ 	.byte	0x02, 0x4c
        /*0032*/ 	.byte	0x01
	.zero		1


	//----- nvinfo : EIATTR_ANNOTATIONS
	.align		4
        /*0034*/ 	.byte	0x04, 0x55
        /*0036*/ 	.short	(.L_1517 - .L_1516)


	//   ....[0]....
.L_1516:
        /*0038*/ 	.word	0x00000001
        /*003c*/ 	.byte	0x30, 0x02, 0x00, 0x00, 0x01, 0x00, 0x00, 0x00, 0x60, 0x02, 0x00, 0x00, 0x01, 0x00, 0x00, 0x00
        /*004c*/ 	.byte	0xf0, 0x09, 0x00, 0x00, 0x01, 0x00, 0x00, 0x00, 0x10, 0x0a, 0x00, 0x00, 0x01, 0x00, 0x00, 0x00
        /*005c*/ 	.byte	0xc0, 0x0a, 0x00, 0x00, 0x01, 0x00, 0x00, 0x00, 0xb0, 0x22, 0x00, 0x00, 0x01, 0x00, 0x00, 0x00
        /*006c*/ 	.byte	0xa0, 0xc7, 0x00, 0x00, 0x01, 0x00, 0x00, 0x00, 0x20, 0xd3, 0x00, 0x00, 0x01, 0x00, 0x00, 0x00
        /*007c*/ 	.byte	0x00, 0xd8, 0x00, 0x00, 0x01, 0x00, 0x00, 0x00, 0x10, 0xda, 0x00, 0x00


	//----- nvinfo : EIATTR_MERCURY_ISA_VERSION
	.align		4
.L_1517:
        /*0088*/ 	.byte	0x03, 0x5f
        /*008a*/ 	.short	0x0000


	//----- nvinfo : EIATTR_COOP_GROUP_MASK_REGIDS
	.align		4
        /*008c*/ 	.byte	0x04, 0x29
        /*008e*/ 	.short	(.L_1519 - .L_1518)


	//   ....[0]....
.L_1518:
        /*0090*/ 	.word	0xffffffff


	//   ....[1]....
        /*0094*/ 	.word	0xffffffff


	//   ....[2]....
        /*0098*/ 	.word	0xffffffff


	//   ....[3]....
        /*009c*/ 	.word	0xffffffff


	//   ....[4]....
        /*00a0*/ 	.word	0xffffffff


	//   ....[5]....
        /*00a4*/ 	.word	0xffffffff


	//   ....[6]....
        /*00a8*/ 	.word	0xffffffff


	//   ....[7]....
        /*00ac*/ 	.word	0xffffffff


	//   ....[8]....
        /*00b0*/ 	.word	0xffffffff


	//   ....[9]....
        /*00b4*/ 	.word	0xffffffff


	//   ....[10]....
        /*00b8*/ 	.word	0xffffffff


	//   ....[11]....
        /*00bc*/ 	.word	0xffffffff


	//   ....[12]....
        /*00c0*/ 	.word	0xffffffff


	//   ....[13]....
        /*00c4*/ 	.word	0xffffffff


	//   ....[14]....
        /*00c8*/ 	.word	0xffffffff


	//   ....[15]....
        /*00cc*/ 	.word	0xffffffff


	//   ....[16]....
        /*00d0*/ 	.word	0xffffffff


	//   ....[17]....
        /*00d4*/ 	.word	0xffffffff


	//   ....[18]....
        /*00d8*/ 	.word	0xffffffff


	//   ....[19]....
        /*00dc*/ 	.word	0xffffffff


	//   ....[20]....
        /*00e0*/ 	.word	0xffffffff


	//   ....[21]....
        /*00e4*/ 	.word	0xffffffff


	//   ....[22]....
        /*00e8*/ 	.word	0xffffffff


	//   ....[23]....
        /*00ec*/ 	.word	0xffffffff


	//   ....[24]....
        /*00f0*/ 	.word	0xffffffff


	//   ....[25]....
        /*00f4*/ 	.word	0xffffffff


	//   ....[26]....
        /*00f8*/ 	.word	0xffffffff


	//   ....[27]....
        /*00fc*/ 	.word	0xffffffff


	//   ....[28]....
        /*0100*/ 	.word	0xffffffff


	//   ....[29]....
        /*0104*/ 	.word	0xffffffff


	//   ....[30]....
        /*0108*/ 	.word	0xffffffff


	//   ....[31]....
        /*010c*/ 	.word	0xffffffff


	//   ....[32]....
        /*0110*/ 	.word	0xffffffff


	//   ....[33]....
        /*0114*/ 	.word	0xffffffff


	//   ....[34]....
        /*0118*/ 	.word	0xffffffff


	//   ....[35]....
        /*011c*/ 	.word	0xffffffff


	//   ....[36]....
        /*0120*/ 	.word	0xffffffff


	//   ....[37]....
        /*0124*/ 	.word	0xffffffff


	//   ....[38]....
        /*0128*/ 	.word	0xffffffff


	//   ....[39]....
        /*012c*/ 	.word	0xffffffff


	//   ....[40]....
        /*0130*/ 	.word	0xffffffff


	//   ....[41]....
        /*0134*/ 	.word	0xffffffff


	//   ....[42]....
        /*0138*/ 	.word	0xffffffff


	//   ....[43]....
        /*013c*/ 	.word	0xffffffff


	//   ....[44]....
        /*0140*/ 	.word	0xffffffff


	//   ....[45]....
        /*0144*/ 	.word	0xffffffff


	//   ....[46]....
        /*0148*/ 	.word	0xffffffff


	//   ....[47]....
        /*014c*/ 	.word	0xffffffff


	//   ....[48]....
        /*0150*/ 	.word	0xffffffff


	//   ....[49]....
        /*0154*/ 	.word	0xffffffff


	//   ....[50]....
        /*0158*/ 	.word	0xffffffff


	//   ....[51]....
        /*015c*/ 	.word	0xffffffff


	//   ....[52]....
        /*0160*/ 	.word	0xffffffff


	//   ....[53]....
        /*0164*/ 	.word	0xffffffff


	//   ....[54]....
        /*0168*/ 	.word	0xffffffff


	//   ....[55]....
        /*016c*/ 	.word	0xffffffff


	//   ....[56]....
        /*0170*/ 	.word	0xffffffff


	//   ....[57]....
        /*0174*/ 	.word	0xffffffff


	//   ....[58]....
        /*0178*/ 	.word	0xffffffff


	//   ....[59]....
        /*017c*/ 	.word	0xffffffff


	//   ....[60]....
        /*0180*/ 	.word	0xffffffff


	//   ....[61]....
        /*0184*/ 	.word	0xffffffff


	//   ....[62]....
        /*0188*/ 	.word	0xffffffff


	//   ....[63]....
        /*018c*/ 	.word	0xffffffff


	//   ....[64]....
        /*0190*/ 	.word	0xffffffff


	//   ....[65]....
        /*0194*/ 	.word	0xffffffff


	//   ....[66]....
        /*0198*/ 	.word	0xffffffff


	//   ....[67]....
        /*019c*/ 	.word	0xffffffff


	//   ....[68]....
        /*01a0*/ 	.word	0xffffffff


	//   ....[69]....
        /*01a4*/ 	.word	0xffffffff


	//   ....[70]....
        /*01a8*/ 	.word	0xffffffff


	//   ....[71]....
        /*01ac*/ 	.word	0xffffffff


	//   ....[72]....
        /*01b0*/ 	.word	0xffffffff


	//   ....[73]....
        /*01b4*/ 	.word	0xffffffff


	//   ....[74]....
        /*01b8*/ 	.word	0xffffffff


	//   ....[75]....
        /*01bc*/ 	.word	0xffffffff


	//   ....[76]....
        /*01c0*/ 	.word	0xffffffff


	//   ....[77]....
        /*01c4*/ 	.word	0xffffffff


	//   ....[78]....
        /*01c8*/ 	.word	0xffffffff


	//   ....[79]....
        /*01cc*/ 	.word	0xffffffff


	//   ....[80]....
        /*01d0*/ 	.word	0xffffffff


	//   ....[81]....
        /*01d4*/ 	.word	0xffffffff


	//   ....[82]....
        /*01d8*/ 	.word	0xffffffff


	//   ....[83]....
        /*01dc*/ 	.word	0xffffffff


	//   ....[84]....
        /*01e0*/ 	.word	0xffffffff


	//   ....[85]....
        /*01e4*/ 	.word	0xffffffff


	//   ....[86]....
        /*01e8*/ 	.word	0xffffffff


	//   ....[87]....
        /*01ec*/ 	.word	0xffffffff


	//   ....[88]....
        /*01f0*/ 	.word	0xffffffff


	//   ....[89]....
        /*01f4*/ 	.word	0xffffffff


	//   ....[90]....
        /*01f8*/ 	.word	0xffffffff


	//   ....[91]....
        /*01fc*/ 	.word	0xffffffff


	//   ....[92]....
        /*0200*/ 	.word	0xffffffff


	//   ....[93]....
        /*0204*/ 	.word	0xffffffff


	//   ....[94]....
        /*0208*/ 	.word	0xffffffff


	//   ....[95]....
        /*020c*/ 	.word	0xffffffff


	//   ....[96]....
        /*0210*/ 	.word	0xffffffff


	//   ....[97]....
        /*0214*/ 	.word	0xffffffff


	//   ....[98]....
        /*0218*/ 	.word	0xffffffff


	//   ....[99]....
        /*021c*/ 	.word	0xffffffff


	//   ....[100]....
        /*0220*/ 	.word	0xffffffff


	//   ....[101]....
        /*0224*/ 	.word	0xffffffff


	//   ....[102]....
        /*0228*/ 	.word	0xffffffff


	//   ....[103]....
        /*022c*/ 	.word	0xffffffff


	//   ....[104]....
        /*0230*/ 	.word	0xffffffff


	//   ....[105]....
        /*0234*/ 	.word	0xffffffff


	//   ....[106]....
        /*0238*/ 	.word	0xffffffff


	//   ....[107]....
        /*023c*/ 	.word	0xffffffff


	//   ....[108]....
        /*0240*/ 	.word	0xffffffff


	//   ....[109]....
        /*0244*/ 	.word	0xffffffff


	//   ....[110]....
        /*0248*/ 	.word	0xffffffff


	//   ....[111]....
        /*024c*/ 	.word	0xffffffff


	//   ....[112]....
        /*0250*/ 	.word	0xffffffff


	//   ....[113]....
        /*0254*/ 	.word	0xffffffff


	//   ....[114]....
        /*0258*/ 	.word	0xffffffff


	//   ....[115]....
        /*025c*/ 	.word	0xffffffff


	//   ....[116]....
        /*0260*/ 	.word	0xffffffff


	//   ....[117]....
        /*0264*/ 	.word	0xffffffff


	//   ....[118]....
        /*0268*/ 	.word	0xffffffff


	//   ....[119]....
        /*026c*/ 	.word	0xffffffff


	//   ....[120]....
        /*0270*/ 	.word	0xffffffff


	//   ....[121]....
        /*0274*/ 	.word	0xffffffff


	//   ....[122]....
        /*0278*/ 	.word	0xffffffff


	//   ....[123]....
        /*027c*/ 	.word	0xffffffff


	//   ....[124]....
        /*0280*/ 	.word	0xffffffff


	//   ....[125]....
        /*0284*/ 	.word	0xffffffff


	//   ....[126]....
        /*0288*/ 	.word	0xffffffff


	//   ....[127]....
        /*028c*/ 	.word	0xffffffff


	//   ....[128]....
        /*0290*/ 	.word	0xffffffff


	//   ....[129]....
        /*0294*/ 	.word	0xffffffff


	//   ....[130]....
        /*0298*/ 	.word	0xffffffff


	//   ....[131]....
        /*029c*/ 	.word	0xffffffff


	//   ....[132]....
        /*02a0*/ 	.word	0xffffffff


	//   ....[133]....
        /*02a4*/ 	.word	0xffffffff


	//   ....[134]....
        /*02a8*/ 	.word	0xffffffff


	//   ....[135]....
        /*02ac*/ 	.word	0xffffffff


	//   ....[136]....
        /*02b0*/ 	.word	0xffffffff


	//   ....[137]....
        /*02b4*/ 	.word	0xffffffff


	//   ....[138]....
        /*02b8*/ 	.word	0xffffffff


	//   ....[139]....
        /*02bc*/ 	.word	0xffffffff


	//   ....[140]....
        /*02c0*/ 	.word	0xffffffff


	//   ....[141]....
        /*02c4*/ 	.word	0xffffffff


	//   ....[142]....
        /*02c8*/ 	.word	0xffffffff


	//   ....[143]....
        /*02cc*/ 	.word	0xffffffff


	//   ....[144]....
        /*02d0*/ 	.word	0xffffffff


	//   ....[145]....
        /*02d4*/ 	.word	0xffffffff


	//   ....[146]....
        /*02d8*/ 	.word	0xffffffff


	//   ....[147]....
        /*02dc*/ 	.word	0xffffffff


	//   ....[148]....
        /*02e0*/ 	.word	0xffffffff


	//   ....[149]....
        /*02e4*/ 	.word	0xffffffff


	//   ....[150]....
        /*02e8*/ 	.word	0xffffffff


	//   ....[151]....
        /*02ec*/ 	.word	0xffffffff


	//   ....[152]....
        /*02f0*/ 	.word	0xffffffff


	//   ....[153]....
        /*02f4*/ 	.word	0xffffffff


	//   ....[154]....
        /*02f8*/ 	.word	0xffffffff


	//   ....[155]....
        /*02fc*/ 	.word	0xffffffff


	//   ....[156]....
        /*0300*/ 	.word	0xffffffff


	//   ....[157]....
        /*0304*/ 	.word	0xffffffff


	//   ....[158]....
        /*0308*/ 	.word	0xffffffff


	//   ....[159]....
        /*030c*/ 	.word	0xffffffff


	//----- nvinfo : EIATTR_COOP_GROUP_INSTR_OFFSETS
	.align		4
.L_1519:
        /*0310*/ 	.byte	0x04, 0x28
        /*0312*/ 	.short	(.L_1521 - .L_1520)


	//   ....[0]....
.L_1520:
        /*0314*/ 	.word	0x00001400


	//   ....[1]....
        /*0318*/ 	.word	0x00001a10


	//   ....[2]....
        /*031c*/ 	.word	0x00001e90


	//   ....[3]....
        /*0320*/ 	.word	0x00004090


	//   ....[4]....
        /*0324*/ 	.word	0x00005c50


	//   ....[5]....
        /*0328*/ 	.word	0x00005c70


	//   ....[6]....
        /*032c*/ 	.word	0x00005c90


	//   ....[7]....
        /*0330*/ 	.word	0x00005ca0


	//   ....[8]....
        /*0334*/ 	.word	0x00005d20


	//   ....[9]....
        /*0338*/ 	.word	0x00005d50


	//   ....[10]....
        /*033c*/ 	.word	0x00005d90


	//   ....[11]....
        /*0340*/ 	.word	0x00005da0


	//   ....[12]....
        /*0344*/ 	.word	0x00005e20


	//   ....[13]....
        /*0348*/ 	.word	0x00005e40


	//   ....[14]....
        /*034c*/ 	.word	0x00005e80


	//   ....[15]....
        /*0350*/ 	.word	0x00005ea0


	//   ....[16]....
        /*0354*/ 	.word	0x00005f40


	//   ....[17]....
        /*0358*/ 	.word	0x00005f70


	//   ....[18]....
        /*035c*/ 	.word	0x00005f90


	//   ....[19]....
        /*0360*/ 	.word	0x00005fa0


	//   ....[20]....
        /*0364*/ 	.word	0x00006060


	//   ....[21]....
        /*0368*/ 	.word	0x00006070


	//   ....[22]....
        /*036c*/ 	.word	0x00006090


	//   ....[23]....
        /*0370*/ 	.word	0x000060a0


	//   ....[24]....
        /*0374*/ 	.word	0x000061f0


	//   ....[25]....
        /*0378*/ 	.word	0x00006240


	//   ....[26]....
        /*037c*/ 	.word	0x00006290


	//   ....[27]....
        /*0380*/ 	.word	0x000062e0


	//   ....[28]....
        /*0384*/ 	.word	0x00006300


	//   ....[29]....
        /*0388*/ 	.word	0x00006310


	//   ....[30]....
        /*038c*/ 	.word	0x00006320


	//   ....[31]....
        /*0390*/ 	.word	0x00006330


	//   ....[32]....
        /*0394*/ 	.word	0x00006340


	//   ....[33]....
        /*0398*/ 	.word	0x00006350


	//   ....[34]....
        /*039c*/ 	.word	0x00006360


	//   ....[35]....
        /*03a0*/ 	.word	0x00006370


	//   ....[36]....
        /*03a4*/ 	.word	0x00007950


	//   ....[37]....
        /*03a8*/ 	.word	0x00007970


	//   ....[38]....
        /*03ac*/ 	.word	0x00007980


	//   ....[39]....
        /*03b0*/ 	.word	0x00007990


	//   ....[40]....
        /*03b4*/ 	.word	0x00007ab0


	//   ....[41]....
        /*03b8*/ 	.word	0x00007ac0


	//   ....[42]....
        /*03bc*/ 	.word	0x00007ad0


	//   ....[43]....
        /*03c0*/ 	.word	0x00007ae0


	//   ....[44]....
        /*03c4*/ 	.word	0x00007c00


	//   ....[45]....
        /*03c8*/ 	.word	0x00007c20


	//   ....[46]....
        /*03cc*/ 	.word	0x00007c30


	//   ....[47]....
        /*03d0*/ 	.word	0x00007c40


	//   ....[48]....
        /*03d4*/ 	.word	0x00007d60


	//   ....[49]....
        /*03d8*/ 	.word	0x00007d70


	//   ....[50]....
        /*03dc*/ 	.word	0x00007d80


	//   ....[51]....
        /*03e0*/ 	.word	0x00007d90


	//   ....[52]....
        /*03e4*/ 	.word	0x00007eb0


	//   ....[53]....
        /*03e8*/ 	.word	0x00007ed0


	//   ....[54]....
        /*03ec*/ 	.word	0x00007ee0


	//   ....[55]....
        /*03f0*/ 	.word	0x00007ef0


	//   ....[56]....
        /*03f4*/ 	.word	0x00007ff0


	//   ....[57]....
        /*03f8*/ 	.word	0x00008000


	//   ....[58]....
        /*03fc*/ 	.word	0x00008010


	//   ....[59]....
        /*0400*/ 	.word	0x00008020


	//   ....[60]....
        /*0404*/ 	.word	0x00008030


	//   ....[61]....
        /*0408*/ 	.word	0x00008040


	//   ....[62]....
        /*040c*/ 	.word	0x00008060


	//   ....[63]....
        /*0410*/ 	.word	0x00008090


	//   ....[64]....
        /*0414*/ 	.word	0x000080c0


	//   ....[65]....
        /*0418*/ 	.word	0x000080d0


	//   ....[66]....
        /*041c*/ 	.word	0x000080e0


	//   ....[67]....
        /*0420*/ 	.word	0x000080f0


	//   ....[68]....
        /*0424*/ 	.word	0x0000b7a0


	//   ....[69]....
        /*0428*/ 	.word	0x0000b7e0


	//   ....[70]....
        /*042c*/ 	.word	0x0000b820


	//   ....[71]....
        /*0430*/ 	.word	0x0000b860


	//   ....[72]....
        /*0434*/ 	.word	0x0000b920


	//   ....[73]....
        /*0438*/ 	.word	0x0000b950


	//   ....[74]....
        /*043c*/ 	.word	0x0000b980


	//   ....[75]....
        /*0440*/ 	.word	0x0000b9b0


	//   ....[76]....
        /*0444*/ 	.word	0x0000ba50


	//   ....[77]....
        /*0448*/ 	.word	0x0000ba80


	//   ....[78]....
        /*044c*/ 	.word	0x0000bab0


	//   ....[79]....
        /*0450*/ 	.word	0x0000bae0


	//   ....[80]....
        /*0454*/ 	.word	0x0000bb80


	//   ....[81]....
        /*0458*/ 	.word	0x0000bbb0


	//   ....[82]....
        /*045c*/ 	.word	0x0000bbe0


	//   ....[83]....
        /*0460*/ 	.word	0x0000bc10


	//   ....[84]....
        /*0464*/ 	.word	0x0000bcb0


	//   ....[85]....
        /*0468*/ 	.word	0x0000bce0


	//   ....[86]....
        /*046c*/ 	.word	0x0000bd10


	//   ....[87]....
        /*0470*/ 	.word	0x0000bd40


	//   ....[88]....
        /*0474*/ 	.word	0x0000c560


	//   ....[89]....
        /*0478*/ 	.word	0x0000d1f0


	//   ....[90]....
        /*047c*/ 	.word	0x0000d880


	//   ....[91]....
        /*0480*/ 	.word	0x0000d8a0


	//   ....[92]....
        /*0484*/ 	.word	0x0000d8c0


	//   ....[93]....
        /*0488*/ 	.word	0x0000d8e0


	//   ....[94]....
        /*048c*/ 	.word	0x0000d900


	//   ....[95]....
        /*0490*/ 	.word	0x0000da90


	//   ....[96]....
        /*0494*/ 	.word	0x0000dab0


	//   ....[97]....
        /*0498*/ 	.word	0x0000dad0


	//   ....[98]....
        /*049c*/ 	.word	0x0000daf0


	//   ....[99]....
        /*04a0*/ 	.word	0x0000db10


	//   ....[100]....
        /*04a4*/ 	.word	0x0000df40


	//   ....[101]....
        /*04a8*/ 	.word	0x0000dfc0


	//   ....[102]....
        /*04ac*/ 	.word	0x0000e030


	//   ....[103]....
        /*04b0*/ 	.word	0x0000e0a0


	//   ....[104]....
        /*04b4*/ 	.word	0x0000e1f0


	//   ....[105]....
        /*04b8*/ 	.word	0x0000e260


	//   ....[106]....
        /*04bc*/ 	.word	0x0000e2d0


	//   ....[107]....
        /*04c0*/ 	.word	0x0000e340


	//   ....[108]....
        /*04c4*/ 	.word	0x0000e490


	//   ....[109]....
        /*04c8*/ 	.word	0x0000e500


	//   ....[110]....
        /*04cc*/ 	.word	0x0000e570


	//   ....[111]....
        /*04d0*/ 	.word	0x0000e5e0


	//   ....[112]....
        /*04d4*/ 	.word	0x0000e700


	//   ....[113]....
        /*04d8*/ 	.word	0x0000e770


	//   ....[114]....
        /*04dc*/ 	.word	0x0000e7e0


	//   ....[115]....
        /*04e0*/ 	.word	0x0000e850


	//   ....[116]....
        /*04e4*/ 	.word	0x0000e9a0


	//   ....[117]....
        /*04e8*/ 	.word	0x0000ea10


	//   ....[118]....
        /*04ec*/ 	.word	0x0000ea80


	//   ....[119]....
        /*04f0*/ 	.word	0x0000eaf0


	//   ....[120]....
        /*04f4*/ 	.word	0x0000eb60


	//   ....[121]....
        /*04f8*/ 	.word	0x0000ebd0


	//   ....[122]....
        /*04fc*/ 	.word	0x0000ec40


	//   ....[123]....
        /*0500*/ 	.word	0x0000ecb0


	//   ....[124]....
        /*0504*/ 	.word	0x0000ed00


	//   ....[125]....
        /*0508*/ 	.word	0x0000ed50


	//   ....[126]....
        /*050c*/ 	.word	0x0000eda0


	//   ....[127]....
        /*0510*/ 	.word	0x0000edf0


	//   ....[128]....
        /*0514*/ 	.word	0x0000ee70


	//   ....[129]....
        /*0518*/ 	.word	0x0000eef0


	//   ....[130]....
        /*051c*/ 	.word	0x0000ef60


	//   ....[131]....
        /*0520*/ 	.word	0x0000efd0


	//   ....[132]....
        /*0524*/ 	.word	0x0000f040


	//   ....[133]....
        /*0528*/ 	.word	0x0000f0b0


	//   ....[134]....
        /*052c*/ 	.word	0x0000f120


	//   ....[135]....
        /*0530*/ 	.word	0x0000f190


	//   ....[136]....
        /*0534*/ 	.word	0x0000f200


	//   ....[137]....
        /*0538*/ 	.word	0x0000f280


	//   ....[138]....
        /*053c*/ 	.word	0x0000f2f0


	//   ....[139]....
        /*0540*/ 	.word	0x0000f360


	//   ....[140]....
        /*0544*/ 	.word	0x0000f3d0


	//   ....[141]....
        /*0548*/ 	.word	0x0000f440


	//   ....[142]....
        /*054c*/ 	.word	0x0000f4b0


	//   ....[143]....
        /*0550*/ 	.word	0x0000f520


	//   ....[144]....
        /*0554*/ 	.word	0x0000f590


	//   ....[145]....
        /*0558*/ 	.word	0x0000f610


	//   ....[146]....
        /*055c*/ 	.word	0x0000f680


	//   ....[147]....
        /*0560*/ 	.word	0x0000f6f0


	//   ....[148]....
        /*0564*/ 	.word	0x0000f740


	//   ....[149]....
        /*0568*/ 	.word	0x0000f790


	//   ....[150]....
        /*056c*/ 	.word	0x0000f7e0


	//   ....[151]....
        /*0570*/ 	.word	0x0000f830


	//   ....[152]....
        /*0574*/ 	.word	0x0000f8b0


	//   ....[153]....
        /*0578*/ 	.word	0x0000f920


	//   ....[154]....
        /*057c*/ 	.word	0x0000f990


	//   ....[155]....
        /*0580*/ 	.word	0x0000fa00


	//   ....[156]....
        /*0584*/ 	.word	0x0000fac0


	//   ....[157]....
        /*0588*/ 	.word	0x0000fb10


	//   ....[158]....
        /*058c*/ 	.word	0x0000fb60


	//   ....[159]....
        /*0590*/ 	.word	0x0000fbb0


	//----- nvinfo : EIATTR_EXIT_INSTR_OFFSETS
	.align		4
.L_1521:
        /*0594*/ 	.byte	0x04, 0x1c
        /*0596*/ 	.short	(.L_1523 - .L_1522)


	//   ....[0]....
.L_1522:
        /*0598*/ 	.word	0x0000dc40


	//   ....[1]....
        /*059c*/ 	.word	0x0000dee0


	//----- nvinfo : EIATTR_MAX_THREADS
	.align		4
.L_1523:
        /*05a0*/ 	.byte	0x04, 0x05
        /*05a2*/ 	.short	(.L_1525 - .L_1524)
.L_1524:
        /*05a4*/ 	.word	0x00000080
        /*05a8*/ 	.word	0x00000001
        /*05ac*/ 	.word	0x00000001


	//----- nvinfo : EIATTR_CRS_STACK_SIZE
	.align		4
.L_1525:
        /*05b0*/ 	.byte	0x04, 0x1e
        /*05b2*/ 	.short	(.L_1527 - .L_1526)
.L_1526:
        /*05b4*/ 	.word	0x00000000
.L_1527:


//--------------------- .nv.info._Z25selective_scan_bwd_kernelI32Selective_Scan_bwd_kernel_traitsILi128ELi16ELb0ELb1ELb0ELb0ELb1EN3c104HalfENS1_7complexIfEEEEv12SSMParamsBwd --------------------------
	.section	.nv.info._Z25selective_scan_bwd_kernelI32Selective_Scan_bwd_kernel_traitsILi128ELi16ELb0ELb1ELb0ELb0ELb1EN3c104HalfENS1_7complexIfEEEEv12SSMParamsBwd,"",@"SHT_CUDA_INFO"
	.sectionflags	@""
	.align	4


	//----- nvinfo : EIATTR_CUDA_API_VERSION
	.align		4
        /*0000*/ 	.byte	0x04, 0x37
        /*0002*/ 	.short	(.L_1529 - .L_1528)
.L_1528:
        /*0004*/ 	.word	0x00000082


	//----- nvinfo : EIATTR_SW2861232_WAR
	.align		4
.L_1529:
        /*0008*/ 	.byte	0x01, 0x35
	.zero		2


	//----- nvinfo : EIATTR_PARAM_CBANK
	.align		4
        /*000c*/ 	.byte	0x04, 0x0a
        /*000e*/ 	.short	(.L_1531 - .L_1530)
	.align		4
.L_1530:
        /*0010*/ 	.word	index@(.nv.constant0._Z25selective_scan_bwd_kernelI32Selective_Scan_bwd_kernel_traitsILi128ELi16ELb0ELb1ELb0ELb0ELb1EN3c104HalfENS1_7complexIfEEEEv12SSMParamsBwd)
        /*0014*/ 	.short	0x0160
        /*0016*/ 	.short	0x01f0


	//----- nvinfo : EIATTR_CBANK_PARAM_SIZE
	.align		4
.L_1531:
        /*0018*/ 	.byte	0x03, 0x19
        /*001a*/ 	.short	0x01f0


	//----- nvinfo : EIATTR_KPARAM_INFO
	.align		4
        /*001c*/ 	.byte	0x04, 0x17
        /*001e*/ 	.short	(.L_1533 - .L_1532)
.L_1532:
        /*0020*/ 	.word	0x00000000
        /*0024*/ 	.short	0x0000
        /*0026*/ 	.short	0x0000
        /*0028*/ 	.byte	0x00, 0xf0, 0xc1, 0x07


	//----- nvinfo : EIATTR_MAXREG_COUNT
	.align		4
.L_1533:
        /*002c*/ 	.byte	0x03, 0x1b
        /*002e*/ 	.short	0x00ff


	//----- nvinfo : EIATTR_NUM_BARRIERS
	.align		4
        /*0030*/ 	.byte	0x02, 0x4c
        /*0032*/ 	.byte	0x01
	.zero		1


	//----- nvinfo : EIATTR_ANNOTATIONS
	.align		4
        /*0034*/ 	.byte	0x04, 0x55
        /*0036*/ 	.short	(.L_1535 - .L_1534)


	//   ....[0]....
.L_1534:
        /* <DEDUP_REMOVED lines=9> */


	//----- nvinfo : EIATTR_MERCURY_ISA_VERSION
	.align		4
.L_1535:
        /*00b8*/ 	.byte	0x03, 0x5f
        /*00ba*/ 	.short	0x0000


	//----- nvinfo : EIATTR_COOP_GROUP_MASK_REGIDS
	.align		4
        /*00bc*/ 	.byte	0x04, 0x29
        /*00be*/ 	.short	(.L_1537 - .L_1536)


	//   ....[0]....
.L_1536:
        /*00c0*/ 	.word	0xffffffff


	//   ....[1]....
        /*00c4*/ 	.word	0xffffffff


	//   ....[2]....
        /*00c8*/ 	.word	0xffffffff


	//   ....[3]....
        /*00cc*/ 	.word	0xffffffff


	//   ....[4]....
        /*00d0*/ 	.word	0xffffffff


	//   ....[5]....
        /*00d4*/ 	.word	0xffffffff


	//   ....[6]....
        /*00d8*/ 	.word	0xffffffff


	//   ....[7]....
        /*00dc*/ 	.word	0xffffffff


	//   ....[8]....
        /*00e0*/ 	.word	0xffffffff


	//   ....[9]....
        /*00e4*/ 	.word	0xffffffff


	//   ....[10]....
        /*00e8*/ 	.word	0xffffffff


	//   ....[11]....
        /*00ec*/ 	.word	0xffffffff


	//   ....[12]....
        /*00f0*/ 	.word	0xffffffff


	//   ....[13]....
        /*00f4*/ 	.word	0xffffffff


	//   ....[14]....
        /*00f8*/ 	.word	0xffffffff


	//   ....[15]....
        /*00fc*/ 	.word	0xffffffff


	//   ....[16]....
        /*0100*/ 	.word	0xffffffff


	//   ....[17]....
        /*0104*/ 	.word	0xffffffff


	//   ....[18]....
        /*0108*/ 	.word	0xffffffff


	//   ....[19]....
        /*010c*/ 	.word	0xffffffff


	//   ....[20]....
        /*0110*/ 	.word	0xffffffff


	//   ....[21]....
        /*0114*/ 	.word	0xffffffff


	//   ....[22]....
        /*0118*/ 	.word	0xffffffff


	//   ....[23]....
        /*011c*/ 	.word	0xffffffff


	//   ....[24]....
        /*0120*/ 	.word	0xffffffff


	//   ....[25]....
        /*0124*/ 	.word	0xffffffff


	//   ....[26]....
        /*0128*/ 	.word	0xffffffff


	//   ....[27]....
        /*012c*/ 	.word	0xffffffff


	//   ....[28]....
        /*0130*/ 	.word	0xffffffff


	//   ....[29]....
        /*0134*/ 	.word	0xffffffff


	//   ....[30]....
        /*0138*/ 	.word	0xffffffff


	//   ....[31]....
        /*013c*/ 	.word	0xffffffff


	//   ....[32]....
        /*0140*/ 	.word	0xffffffff


	//   ....[33]....
        /*0144*/ 	.word	0xffffffff


	//   ....[34]....
        /*0148*/ 	.word	0xffffffff


	//   ....[35]....
        /*014c*/ 	.word	0xffffffff


	//   ....[36]....
        /*0150*/ 	.word	0xffffffff


	//   ....[37]....
        /*0154*/ 	.word	0xffffffff


	//   ....[38]....
        /*0158*/ 	.word	0xffffffff


	//   ....[39]....
        /*015c*/ 	.word	0xffffffff


	//   ....[40]....
        /*0160*/ 	.word	0xffffffff


	//   ....[41]....
        /*0164*/ 	.word	0xffffffff


	//   ....[42]....
        /*0168*/ 	.word	0xffffffff


	//   ....[43]....
        /*016c*/ 	.word	0xffffffff


	//   ....[44]....
        /*0170*/ 	.word	0xffffffff


	//   ....[45]....
        /*0174*/ 	.word	0xffffffff


	//   ....[46]....
        /*0178*/ 	.word	0xffffffff


	//   ....[47]....
        /*017c*/ 	.word	0xffffffff


	//   ....[48]....
        /*0180*/ 	.word	0xffffffff


	//   ....[49]....
        /*0184*/ 	.word	0xffffffff


	//   ....[50]....
        /*0188*/ 	.word	0xffffffff


	//   ....[51]....
        /*018c*/ 	.word	0xffffffff


	//   ....[52]....
        /*0190*/ 	.word	0xffffffff


	//   ....[53]....
        /*0194*/ 	.word	0xffffffff


	//   ....[54]....
        /*0198*/ 	.word	0xffffffff


	//   ....[55]....
        /*019c*/ 	.word	0xffffffff


	//   ....[56]....
        /*01a0*/ 	.word	0xffffffff


	//   ....[57]....
        /*01a4*/ 	.word	0xffffffff


	//   ....[58]....
        /*01a8*/ 	.word	0xffffffff


	//   ....[59]....
        /*01ac*/ 	.word	0xffffffff


	//   ....[60]....
        /*01b0*/ 	.word	0xffffffff


	//   ....[61]....
        /*01b4*/ 	.word	0xffffffff


	//   ....[62]....
        /*01b8*/ 	.word	0xffffffff


	//   ....[63]....
        /*01bc*/ 	.word	0xffffffff


	//   ....[64]....
        /*01c0*/ 	.word	0xffffffff


	//   ....[65]....
        /*01c4*/ 	.word	0xffffffff


	//   ....[66]....
        /*01c8*/ 	.word	0xffffffff


	//   ....[67]....
        /*01cc*/ 	.word	0xffffffff


	//   ....[68]....
        /*01d0*/ 	.word	0xffffffff


	//   ....[69]....
        /*01d4*/ 	.word	0xffffffff


	//   ....[70]....
        /*01d8*/ 	.word	0xffffffff


	//   ....[71]....
        /*01dc*/ 	.word	0xffffffff


	//   ....[72]....
        /*01e0*/ 	.word	0xffffffff


	//   ....[73]....
        /*01e4*/ 	.word	0xffffffff


	//   ....[74]....
        /*01e8*/ 	.word	0xffffffff


	//   ....[75]....
        /*01ec*/ 	.word	0xffffffff


	//   ....[76]....
        /*01f0*/ 	.word	0xffffffff


	//   ....[77]....
        /*01f4*/ 	.word	0xffffffff


	//   ....[78]....
        /*01f8*/ 	.word	0xffffffff


	//   ....[79]....
        /*01fc*/ 	.word	0xffffffff


	//   ....[80]....
        /*0200*/ 	.word	0xffffffff


	//   ....[81]....
        /*0204*/ 	.word	0xffffffff


	//   ....[82]....
        /*0208*/ 	.word	0xffffffff


	//   ....[83]....
        /*020c*/ 	.word	0xffffffff


	//   ....[84]....
        /*0210*/ 	.word	0xffffffff


	//   ....[85]....
        /*0214*/ 	.word	0xffffffff


	//   ....[86]....
        /*0218*/ 	.word	0xffffffff


	//   ....[87]....
        /*021c*/ 	.word	0xffffffff


	//   ....[88]....
        /*0220*/ 	.word	0xffffffff


	//   ....[89]....
        /*0224*/ 	.word	0xffffffff


	//   ....[90]....
        /*0228*/ 	.word	0xffffffff


	//   ....[91]....
        /*022c*/ 	.word	0xffffffff


	//   ....[92]....
        /*0230*/ 	.word	0xffffffff


	//   ....[93]....
        /*0234*/ 	.word	0xffffffff


	//   ....[94]....
        /*0238*/ 	.word	0xffffffff


	//   ....[95]....
        /*023c*/ 	.word	0xffffffff


	//   ....[96]....
        /*0240*/ 	.word	0xffffffff


	//   ....[97]....
        /*0244*/ 	.word	0xffffffff


	//   ....[98]....
        /*0248*/ 	.word	0xffffffff


	//   ....[99]....
        /*024c*/ 	.word	0xffffffff


	//   ....[100]....
        /*0250*/ 	.word	0xffffffff


	//   ....[101]....
        /*0254*/ 	.word	0xffffffff


	//   ....[102]....
        /*0258*/ 	.word	0xffffffff


	//   ....[103]....
        /*025c*/ 	.word	0xffffffff


	//   ....[104]....
        /*0260*/ 	.word	0xffffffff


	//   ....[105]....
        /*0264*/ 	.word	0xffffffff


	//   ....[106]....
        /*0268*/ 	.word	0xffffffff


	//   ....[107]....
        /*026c*/ 	.word	0xffffffff


	//   ....[108]....
        /*0270*/ 	.word	0xffffffff


	//   ....[109]....
        /*0274*/ 	.word	0xffffffff


	//   ....[110]....
        /*0278*/ 	.word	0xffffffff


	//   ....[111]....
        /*027c*/ 	.word	0xffffffff


	//   ....[112]....
        /*0280*/ 	.word	0xffffffff


	//   ....[113]....
        /*0284*/ 	.word	0xffffffff


	//   ....[114]....
        /*0288*/ 	.word	0xffffffff


	//   ....[115]....
        /*028c*/ 	.word	0xffffffff


	//   ....[116]....
        /*0290*/ 	.word	0xffffffff


	//   ....[117]....
        /*0294*/ 	.word	0xffffffff


	//   ....[118]....
        /*0298*/ 	.word	0xffffffff


	//   ....[119]....
        /*029c*/ 	.word	0xffffffff


	//   ....[120]....
        /*02a0*/ 	.word	0xffffffff


	//   ....[121]....
        /*02a4*/ 	.word	0xffffffff


	//   ....[122]....
        /*02a8*/ 	.word	0xffffffff


	//   ....[123]....
        /*02ac*/ 	.word	0xffffffff


	//   ....[124]....
        /*02b0*/ 	.word	0xffffffff


	//   ....[125]....
        /*02b4*/ 	.word	0xffffffff


	//   ....[126]....
        /*02b8*/ 	.word	0xffffffff


	//   ....[127]....
        /*02bc*/ 	.word	0xffffffff


	//   ....[128]....
        /*02c0*/ 	.word	0xffffffff


	//   ....[129]....
        /*02c4*/ 	.word	0xffffffff


	//   ....[130]....
        /*02c8*/ 	.word	0xffffffff


	//   ....[131]....
        /*02cc*/ 	.word	0xffffffff


	//   ....[132]....
        /*02d0*/ 	.word	0xffffffff


	//   ....[133]....
        /*02d4*/ 	.word	0xffffffff


	//   ....[134]....
        /*02d8*/ 	.word	0xffffffff


	//   ....[135]....
        /*02dc*/ 	.word	0xffffffff


	//   ....[136]....
        /*02e0*/ 	.word	0xffffffff


	//   ....[137]....
        /*02e4*/ 	.word	0xffffffff


	//   ....[138]....
        /*02e8*/ 	.word	0xffffffff


	//   ....[139]....
        /*02ec*/ 	.word	0xffffffff


	//   ....[140]....
        /*02f0*/ 	.word	0xffffffff


	//   ....[141]....
        /*02f4*/ 	.word	0xffffffff


	//   ....[142]....
        /*02f8*/ 	.word	0xffffffff


	//   ....[143]....
        /*02fc*/ 	.word	0xffffffff


	//   ....[144]....
        /*0300*/ 	.word	0xffffffff


	//   ....[145]....
        /*0304*/ 	.word	0xffffffff


	//   ....[146]....
        /*0308*/ 	.word	0xffffffff


	//   ....[147]....
        /*030c*/ 	.word	0xffffffff


	//   ....[148]....
        /*0310*/ 	.word	0xffffffff


	//   ....[149]....
        /*0314*/ 	.word	0xffffffff


	//   ....[150]....
        /*0318*/ 	.word	0xffffffff


	//   ....[151]....
        /*031c*/ 	.word	0xffffffff


	//   ....[152]....
        /*0320*/ 	.word	0xffffffff


	//   ....[153]....
        /*0324*/ 	.word	0xffffffff


	//   ....[154]....
        /*0328*/ 	.word	0xffffffff


	//   ....[155]....
        /*032c*/ 	.word	0xffffffff


	//   ....[156]....
        /*0330*/ 	.word	0xffffffff


	//   ....[157]....
        /*0334*/ 	.word	0xffffffff


	//   ....[158]....
        /*0338*/ 	.word	0xffffffff


	//   ....[159]....
        /*033c*/ 	.word	0xffffffff


	//   ....[160]....
        /*0340*/ 	.word	0xffffffff


	//   ....[161]....
        /*0344*/ 	.word	0xffffffff


	//   ....[162]....
        /*0348*/ 	.word	0xffffffff


	//   ....[163]....
        /*034c*/ 	.word	0xffffffff


	//----- nvinfo : EIATTR_COOP_GROUP_INSTR_OFFSETS
	.align		4
.L_1537:
        /*0350*/ 	.byte	0x04, 0x28
        /*0352*/ 	.short	(.L_1539 - .L_1538)


	//   ....[0]....
.L_1538:
        /*0354*/ 	.word	0x00001440


	//   ....[1]....
        /*0358*/ 	.word	0x00001a40


	//   ....[2]....
        /*035c*/ 	.word	0x00002340


	//   ....[3]....
        /*0360*/ 	.word	0x000027e0


	//   ....[4]....
        /*0364*/ 	.word	0x00002ef0


	//   ....[5]....
        /*0368*/ 	.word	0x00003b00


	//   ....[6]....
        /*036c*/ 	.word	0x00004810


	//   ....[7]....
        /*0370*/ 	.word	0x00006be0


	//   ....[8]....
        /*0374*/ 	.word	0x00008790


	//   ....[9]....
        /*0378*/ 	.word	0x000087b0


	//   ....[10]....
        /*037c*/ 	.word	0x000087d0


	//   ....[11]....
        /*0380*/ 	.word	0x000087e0


	//   ....[12]....
        /*0384*/ 	.word	0x00008850


	//   ....[13]....
        /*0388*/ 	.word	0x000088c0


	//   ....[14]....
        /*038c*/ 	.word	0x000088d0


	//   ....[15]....
        /*0390*/ 	.word	0x00008950


	//   ....[16]....
        /*0394*/ 	.word	0x00008990


	//   ....[17]....
        /*0398*/ 	.word	0x000089c0


	//   ....[18]....
        /*039c*/ 	.word	0x000089d0


	//   ....[19]....
        /*03a0*/ 	.word	0x00008a30


	//   ....[20]....
        /*03a4*/ 	.word	0x00008a90


	//   ....[21]....
        /*03a8*/ 	.word	0x00008ac0


	//   ....[22]....
        /*03ac*/ 	.word	0x00008b20


	//   ....[23]....
        /*03b0*/ 	.word	0x00008b40


	//   ....[24]....
        /*03b4*/ 	.word	0x00008b50


	//   ....[25]....
        /*03b8*/ 	.word	0x00008bb0


	//   ....[26]....
        /*03bc*/ 	.word	0x00008bc0


	//   ....[27]....
        /*03c0*/ 	.word	0x00008bd0


	//   ....[28]....
        /*03c4*/ 	.word	0x00008d20


	//   ....[29]....
        /*03c8*/ 	.word	0x00008d80


	//   ....[30]....
        /*03cc*/ 	.word	0x00008de0


	//   ....[31]....
        /*03d0*/ 	.word	0x00008e40


	//   ....[32]....
        /*03d4*/ 	.word	0x00008e60


	//   ....[33]....
        /*03d8*/ 	.word	0x00008e70


	//   ....[34]....
        /*03dc*/ 	.word	0x00008e80


	//   ....[35]....
        /*03e0*/ 	.word	0x00008e90


	//   ....[36]....
        /*03e4*/ 	.word	0x00008ea0


	//   ....[37]....
        /*03e8*/ 	.word	0x00008eb0


	//   ....[38]....
        /*03ec*/ 	.word	0x00008ec0


	//   ....[39]....
        /*03f0*/ 	.word	0x00008ed0


	//   ....[40]....
        /*03f4*/ 	.word	0x0000a500


	//   ....[41]....
        /*03f8*/ 	.word	0x0000a520


	//   ....[42]....
        /*03fc*/ 	.word	0x0000a530


	//   ....[43]....
        /*0400*/ 	.word	0x0000a540


	//   ....[44]....
        /*0404*/ 	.word	0x0000a650


	//   ....[45]....
        /*0408*/ 	.word	0x0000a660


	//   ....[46]....
        /*040c*/ 	.word	0x0000a670


	//   ....[47]....
        /*0410*/ 	.word	0x0000a680


	//   ....[48]....
        /*0414*/ 	.word	0x0000a790


	//   ....[49]....
        /*0418*/ 	.word	0x0000a7b0


	//   ....[50]....
        /*041c*/ 	.word	0x0000a7c0


	//   ....[51]....
        /*0420*/ 	.word	0x0000a7d0


	//   ....[52]....
        /*0424*/ 	.word	0x0000a8e0


	//   ....[53]....
        /*0428*/ 	.word	0x0000a8f0


	//   ....[54]....
        /*042c*/ 	.word	0x0000a900


	//   ....[55]....
        /*0430*/ 	.word	0x0000a910


	//   ....[56]....
        /*0434*/ 	.word	0x0000aa20


	//   ....[57]....
        /*0438*/ 	.word	0x0000aa40


	//   ....[58]....
        /*043c*/ 	.word	0x0000aa50


	//   ....[59]....
        /*0440*/ 	.word	0x0000aa60


	//   ....[60]....
        /*0444*/ 	.word	0x0000ab60


	//   ....[61]....
        /*0448*/ 	.word	0x0000ab70


	//   ....[62]....
        /*044c*/ 	.word	0x0000ab80


	//   ....[63]....
        /*0450*/ 	.word	0x0000ab90


	//   ....[64]....
        /*0454*/ 	.word	0x0000aba0


	//   ....[65]....
        /*0458*/ 	.word	0x0000abb0


	//   ....[66]....
        /*045c*/ 	.word	0x0000abc0


	//   ....[67]....
        /*0460*/ 	.word	0x0000abf0


	//   ....[68]....
        /*0464*/ 	.word	0x0000ac20


	//   ....[69]....
        /*0468*/ 	.word	0x0000ac50


	//   ....[70]....
        /*046c*/ 	.word	0x0000ac60


	//   ....[71]....
        /*0470*/ 	.word	0x0000ac70


	//   ....[72]....
        /*0474*/ 	.word	0x0000e340


	//   ....[73]....
        /*0478*/ 	.word	0x0000e380


	//   ....[74]....
        /*047c*/ 	.word	0x0000e3c0


	//   ....[75]....
        /*0480*/ 	.word	0x0000e400


	//   ....[76]....
        /*0484*/ 	.word	0x0000e4c0


	//   ....[77]....
        /*0488*/ 	.word	0x0000e4f0


	//   ....[78]....
        /*048c*/ 	.word	0x0000e520


	//   ....[79]....
        /*0490*/ 	.word	0x0000e550


	//   ....[80]....
        /*0494*/ 	.word	0x0000e5f0


	//   ....[81]....
        /*0498*/ 	.word	0x0000e620


	//   ....[82]....
        /*049c*/ 	.word	0x0000e650


	//   ....[83]....
        /*04a0*/ 	.word	0x0000e680


	//   ....[84]....
        /*04a4*/ 	.word	0x0000e720


	//   ....[85]....
        /*04a8*/ 	.word	0x0000e750


	//   ....[86]....
        /*04ac*/ 	.word	0x0000e780


	//   ....[87]....
        /*04b0*/ 	.word	0x0000e7b0


	//   ....[88]....
        /*04b4*/ 	.word	0x0000e850


	//   ....[89]....
        /*04b8*/ 	.word	0x0000e880


	//   ....[90]....
        /*04bc*/ 	.word	0x0000e8b0


	//   ....[91]....
        /*04c0*/ 	.word	0x0000e8e0


	//   ....[92]....
        /*04c4*/ 	.word	0x0000f0d0


	//   ....[93]....
        /*04c8*/ 	.word	0x0000fc50


	//   ....[94]....
        /*04cc*/ 	.word	0x00010430


	//   ....[95]....
        /*04d0*/ 	.word	0x00010450


	//   ....[96]....
        /*04d4*/ 	.word	0x00010470


	//   ....[97]....
        /*04d8*/ 	.word	0x00010490


	//   ....[98]....
        /*04dc*/ 	.word	0x000104b0


	//   ....[99]....
        /*04e0*/ 	.word	0x00010640


	//   ....[100]....
        /*04e4*/ 	.word	0x00010660


	//   ....[101]....
        /*04e8*/ 	.word	0x00010680


	//   ....[102]....
        /*04ec*/ 	.word	0x000106a0


	//   ....[103]....
        /*04f0*/ 	.word	0x000106c0


	//   ....[104]....
        /*04f4*/ 	.word	0x00010af0


	//   ....[105]....
        /*04f8*/ 	.word	0x00010b70


	//   ....[106]....
        /*04fc*/ 	.word	0x00010be0


	//   ....[107]....
        /*0500*/ 	.word	0x00010c50


	//   ....[108]....
        /*0504*/ 	.word	0x00010da0


	//   ....[109]....
        /*0508*/ 	.word	0x00010e10


	//   ....[110]....
        /*050c*/ 	.word	0x00010e80


	//   ....[111]....
        /*0510*/ 	.word	0x00010ef0


	//   ....[112]....
        /*0514*/ 	.word	0x00011020


	//   ....[113]....
        /*0518*/ 	.word	0x00011090


	//   ....[114]....
        /*051c*/ 	.word	0x00011100


	//   ....[115]....
        /*0520*/ 	.word	0x00011170


	//   ....[116]....
        /*0524*/ 	.word	0x00011290


	//   ....[117]....
        /*0528*/ 	.word	0x00011300


	//   ....[118]....
        /*052c*/ 	.word	0x00011370


	//   ....[119]....
        /*0530*/ 	.word	0x000113e0


	//   ....[120]....
        /*0534*/ 	.word	0x00011520


	//   ....[121]....
        /*0538*/ 	.word	0x00011590


	//   ....[122]....
        /*053c*/ 	.word	0x00011600


	//   ....[123]....
        /*0540*/ 	.word	0x00011670


	//   ....[124]....
        /*0544*/ 	.word	0x000116e0


	//   ....[125]....
        /*0548*/ 	.word	0x00011750


	//   ....[126]....
        /*054c*/ 	.word	0x000117c0


	//   ....[127]....
        /*0550*/ 	.word	0x00011830


	//   ....[128]....
        /*0554*/ 	.word	0x00011890


	//   ....[129]....
        /*0558*/ 	.word	0x000118f0


	//   ....[130]....
        /*055c*/ 	.word	0x00011950


	//   ....[131]....
        /*0560*/ 	.word	0x000119b0


	//   ....[132]....
        /*0564*/ 	.word	0x00011a30


	//   ....[133]....
        /*0568*/ 	.word	0x00011ab0


	//   ....[134]....
        /*056c*/ 	.word	0x00011b20


	//   ....[135]....
        /*0570*/ 	.word	0x00011b90


	//   ....[136]....
        /*0574*/ 	.word	0x00011c00


	//   ....[137]....
        /*0578*/ 	.word	0x00011c70


	//   ....[138]....
        /*057c*/ 	.word	0x00011ce0


	//   ....[139]....
        /*0580*/ 	.word	0x00011d50


	//   ....[140]....
        /*0584*/ 	.word	0x00011dc0


	//   ....[141]....
        /*0588*/ 	.word	0x00011e40


	//   ....[142]....
        /*058c*/ 	.word	0x00011eb0


	//   ....[143]....
        /*0590*/ 	.word	0x00011f20


	//   ....[144]....
        /*0594*/ 	.word	0x00011f90


	//   ....[145]....
        /*0598*/ 	.word	0x00012000


	//   ....[146]....
        /*059c*/ 	.word	0x00012070


	//   ....[147]....
        /*05a0*/ 	.word	0x000120e0


	//   ....[148]....
        /*05a4*/ 	.word	0x00012150


	//   ....[149]....
        /*05a8*/ 	.word	0x000121d0


	//   ....[150]....
        /*05ac*/ 	.word	0x00012240


	//   ....[151]....
        /*05b0*/ 	.word	0x000122b0


	//   ....[152]....
        /*05b4*/ 	.word	0x00012310


	//   ....[153]....
        /*05b8*/ 	.word	0x00012370


	//   ....[154]....
        /*05bc*/ 	.word	0x000123d0


	//   ....[155]....
        /*05c0*/ 	.word	0x00012430


	//   ....[156]....
        /*05c4*/ 	.word	0x000124c0


	//   ....[157]....
        /*05c8*/ 	.word	0x00012530


	//   ....[158]....
        /*05cc*/ 	.word	0x000125a0


	//   ....[159]....
        /*05d0*/ 	.word	0x00012610


	//   ....[160]....
        /*05d4*/ 	.word	0x000126e0


	//   ....[161]....
        /*05d8*/ 	.word	0x00012740


	//   ....[162]....
        /*05dc*/ 	.word	0x000127a0


	//   ....[163]....
        /*05e0*/ 	.word	0x00012800


	//----- nvinfo : EIATTR_EXIT_INSTR_OFFSETS
	.align		4
.L_1539:
        /*05e4*/ 	.byte	0x04, 0x1c
        /*05e6*/ 	.short	(.L_1541 - .L_1540)


	//   ....[0]....
.L_1540:
        /*05e8*/ 	.word	0x000107f0


	//   ....[1]....
        /*05ec*/ 	.word	0x00010a90


	//----- nvinfo : EIATTR_MAX_THREADS
	.align		4
.L_1541:
        /*05f0*/ 	.byte	0x04, 0x05
        /*05f2*/ 	.short	(.L_1543 - .L_1542)
.L_1542:
        /*05f4*/ 	.word	0x00000080
        /*05f8*/ 	.word	0x00000001
        /*05fc*/ 	.word	0x00000001


	//----- nvinfo : EIATTR_CRS_STACK_SIZE
	.align		4
.L_1543:
        /*0600*/ 	.byte	0x04, 0x1e
        /*0602*/ 	.short	(.L_1545 - .L_1544)
.L_1544:
        /*0604*/ 	.word	0x00000000
.L_1545:


//--------------------- .nv.info._Z25selective_scan_bwd_kernelI32Selective_Scan_bwd_kernel_traitsILi128ELi16ELb0ELb1ELb0ELb1ELb0EN3c104HalfENS1_7complexIfEEEEv12SSMParamsBwd --------------------------
	.section	.nv.info._Z25selective_scan_bwd_kernelI32Selective_Scan_bwd_kernel_traitsILi128ELi16ELb0ELb1ELb0ELb1ELb0EN3c104HalfENS1_7complexIfEEEEv12SSMParamsBwd,"",@"SHT_CUDA_INFO"
	.sectionflags	@""
	.align	4


	//----- nvinfo : EIATTR_CUDA_API_VERSION
	.align		4
        /*0000*/ 	.byte	0x04, 0x37
        /*0002*/ 	.short	(.L_1547 - .L_1546)
.L_1546:
        /*0004*/ 	.word	0x00000082


	//----- nvinfo : EIATTR_SW2861232_WAR
	.align		4
.L_1547:
        /*0008*/ 	.byte	0x01, 0x35
	.zero		2


	//----- nvinfo : EIATTR_PARAM_CBANK
	.align		4
        /*000c*/ 	.byte	0x04, 0x0a
        /*000e*/ 	.short	(.L_1549 - .L_1548)
	.align		4
.L_1548:
        /*0010*/ 	.word	index@(.nv.constant0._Z25selective_scan_bwd_kernelI32Selective_Scan_bwd_kernel_traitsILi128ELi16ELb0ELb1ELb0ELb1ELb0EN3c104HalfENS1_7complexIfEEEEv12SSMParamsBwd)
        /*0014*/ 	.short	0x0160
        /*0016*/ 	.short	0x01f0


	//----- nvinfo : EIATTR_CBANK_PARAM_SIZE
	.align		4
.L_1549:
        /*0018*/ 	.byte	0x03, 0x19
        /*001a*/ 	.short	0x01f0


	//----- nvinfo : EIATTR_KPARAM_INFO
	.align		4
        /*001c*/ 	.byte	0x04, 0x17
        /*001e*/ 	.short	(.L_1551 - .L_1550)
.L_1550:
        /*0020*/ 	.word	0x00000000
        /*0024*/ 	.short	0x0000
        /*0026*/ 	.short	0x0000
        /*0028*/ 	.byte	0x00, 0xf0, 0xc1, 0x07


	//----- nvinfo : EIATTR_MAXREG_COUNT
	.align		4
.L_1551:
        /*002c*/ 	.byte	0x03, 0x1b
        /*002e*/ 	.short	0x00ff


	//----- nvinfo : EIATTR_NUM_BARRIERS
	.align		4
        /*0030*/ 	.byte	0x02, 0x4c
        /*0032*/ 	.byte	0x01
	.zero		1


	//----- nvinfo : EIATTR_ANNOTATIONS
	.align		4
        /*0034*/ 	.byte	0x04, 0x55
        /*0036*/ 	.short	(.L_1553 - .L_1552)


	//   ....[0]....
.L_1552:
        /* <DEDUP_REMOVED lines=9> */


	//----- nvinfo : EIATTR_MERCURY_ISA_VERSION
	.align		4
.L_1553:
        /*00b8*/ 	.byte	0x03, 0x5f
        /*00ba*/ 	.short	0x0000


	//----- nvinfo : EIATTR_COOP_GROUP_MASK_REGIDS
	.align		4
        /*00bc*/ 	.byte	0x04, 0x29
        /*00be*/ 	.short	(.L_1555 - .L_1554)


	//   ....[0]....
.L_1554:
        /*00c0*/ 	.word	0xffffffff


	//   ....[1]....
        /*00c4*/ 	.word	0xffffffff


	//   ....[2]....
        /*00c8*/ 	.word	0xffffffff


	//   ....[3]....
        /*00cc*/ 	.word	0xffffffff


	//   ....[4]....
        /*00d0*/ 	.word	0xffffffff


	//   ....[5]....
        /*00d4*/ 	.word	0xffffffff


	//   ....[6]....
        /*00d8*/ 	.word	0xffffffff


	//   ....[7]....
        /*00dc*/ 	.word	0xffffffff


	//   ....[8]....
        /*00e0*/ 	.word	0xffffffff


	//   ....[9]....
        /*00e4*/ 	.word	0xffffffff


	//   ....[10]....
        /*00e8*/ 	.word	0xffffffff


	//   ....[11]....
        /*00ec*/ 	.word	0xffffffff


	//   ....[12]....
        /*00f0*/ 	.word	0xffffffff


	//   ....[13]....
        /*00f4*/ 	.word	0xffffffff


	//   ....[14]....
        /*00f8*/ 	.word	0xffffffff


	//   ....[15]....
        /*00fc*/ 	.word	0xffffffff


	//   ....[16]....
        /*0100*/ 	.word	0xffffffff


	//   ....[17]....
        /*0104*/ 	.word	0xffffffff


	//   ....[18]....
        /*0108*/ 	.word	0xffffffff


	//   ....[19]....
        /*010c*/ 	.word	0xffffffff


	//   ....[20]....
        /*0110*/ 	.word	0xffffffff


	//   ....[21]....
        /*0114*/ 	.word	0xffffffff


	//   ....[22]....
        /*0118*/ 	.word	0xffffffff


	//   ....[23]....
        /*011c*/ 	.word	0xffffffff


	//   ....[24]....
        /*0120*/ 	.word	0xffffffff


	//   ....[25]....
        /*0124*/ 	.word	0xffffffff


	//   ....[26]....
        /*0128*/ 	.word	0xffffffff


	//   ....[27]....
        /*012c*/ 	.word	0xffffffff


	//   ....[28]....
        /*0130*/ 	.word	0xffffffff


	//   ....[29]....
        /*0134*/ 	.word	0xffffffff


	//   ....[30]....
        /*0138*/ 	.word	0xffffffff


	//   ....[31]....
        /*013c*/ 	.word	0xffffffff


	//   ....[32]....
        /*0140*/ 	.word	0xffffffff


	//   ....[33]....
        /*0144*/ 	.word	0xffffffff


	//   ....[34]....
        /*0148*/ 	.word	0xffffffff


	//   ....[35]....
        /*014c*/ 	.word	0xffffffff


	//   ....[36]....
        /*0150*/ 	.word	0xffffffff


	//   ....[37]....
        /*0154*/ 	.word	0xffffffff


	//   ....[38]....
        /*0158*/ 	.word	0xffffffff


	//   ....[39]....
        /*015c*/ 	.word	0xffffffff


	//   ....[40]....
        /*0160*/ 	.word	0xffffffff


	//   ....[41]....
        /*0164*/ 	.word	0xffffffff


	//   ....[42]....
        /*0168*/ 	.word	0xffffffff


	//   ....[43]....
        /*016c*/ 	.word	0xffffffff


	//   ....[44]....
        /*0170*/ 	.word	0xffffffff


	//   ....[45]....
        /*0174*/ 	.word	0xffffffff


	//   ....[46]....
        /*0178*/ 	.word	0xffffffff


	//   ....[47]....
        /*017c*/ 	.word	0xffffffff


	//   ....[48]....
        /*0180*/ 	.word	0xffffffff


	//   ....[49]....
        /*0184*/ 	.word	0xffffffff


	//   ....[50]....
        /*0188*/ 	.word	0xffffffff


	//   ....[51]....
        /*018c*/ 	.word	0xffffffff


	//   ....[52]....
        /*0190*/ 	.word	0xffffffff


	//   ....[53]....
        /*0194*/ 	.word	0xffffffff


	//   ....[54]....
        /*0198*/ 	.word	0xffffffff


	//   ....[55]....
        /*019c*/ 	.word	0xffffffff


	//   ....[56]....
        /*01a0*/ 	.word	0xffffffff


	//   ....[57]....
        /*01a4*/ 	.word	0xffffffff


	//   ....[58]....
        /*01a8*/ 	.word	0xffffffff


	//   ....[59]....
        /*01ac*/ 	.word	0xffffffff


	//   ....[60]....
        /*01b0*/ 	.word	0xffffffff


	//   ....[61]....
        /*01b4*/ 	.word	0xffffffff


	//   ....[62]....
        /*01b8*/ 	.word	0xffffffff


	//   ....[63]....
        /*01bc*/ 	.word	0xffffffff


	//   ....[64]....
        /*01c0*/ 	.word	0xffffffff


	//   ....[65]....
        /*01c4*/ 	.word	0xffffffff


	//   ....[66]....
        /*01c8*/ 	.word	0xffffffff


	//   ....[67]....
        /*01cc*/ 	.word	0xffffffff


	//   ....[68]....
        /*01d0*/ 	.word	0xffffffff


	//   ....[69]....
        /*01d4*/ 	.word	0xffffffff


	//   ....[70]....
        /*01d8*/ 	.word	0xffffffff


	//   ....[71]....
        /*01dc*/ 	.word	0xffffffff


	//   ....[72]....
        /*01e0*/ 	.word	0xffffffff


	//   ....[73]....
        /*01e4*/ 	.word	0xffffffff


	//   ....[74]....
        /*01e8*/ 	.word	0xffffffff


	//   ....[75]....
        /*01ec*/ 	.word	0xffffffff


	//   ....[76]....
        /*01f0*/ 	.word	0xffffffff


	//   ....[77]....
        /*01f4*/ 	.word	0xffffffff


	//   ....[78]....
        /*01f8*/ 	.word	0xffffffff


	//   ....[79]....
        /*01fc*/ 	.word	0xffffffff


	//   ....[80]....
        /*0200*/ 	.word	0xffffffff


	//   ....[81]....
        /*0204*/ 	.word	0xffffffff


	//   ....[82]....
        /*0208*/ 	.word	0xffffffff


	//   ....[83]....
        /*020c*/ 	.word	0xffffffff


	//   ....[84]....
        /*0210*/ 	.word	0xffffffff


	//   ....[85]....
        /*0214*/ 	.word	0xffffffff


	//   ....[86]....
        /*0218*/ 	.word	0xffffffff


	//   ....[87]....
        /*021c*/ 	.word	0xffffffff


	//   ....[88]....
        /*0220*/ 	.word	0xffffffff


	//   ....[89]....
        /*0224*/ 	.word	0xffffffff


	//   ....[90]....
        /*0228*/ 	.word	0xffffffff


	//   ....[91]....
        /*022c*/ 	.word	0xffffffff


	//   ....[92]....
        /*0230*/ 	.word	0xffffffff


	//   ....[93]....
        /*0234*/ 	.word	0xffffffff


	//   ....[94]....
        /*0238*/ 	.word	0xffffffff


	//   ....[95]....
        /*023c*/ 	.word	0xffffffff


	//   ....[96]....
        /*0240*/ 	.word	0xffffffff


	//   ....[97]....
        /*0244*/ 	.word	0xffffffff


	//   ....[98]....
        /*0248*/ 	.word	0xffffffff


	//   ....[99]....
        /*024c*/ 	.word	0xffffffff


	//   ....[100]....
        /*0250*/ 	.word	0xffffffff


	//   ....[101]....
        /*0254*/ 	.word	0xffffffff


	//   ....[102]....
        /*0258*/ 	.word	0xffffffff


	//   ....[103]....
        /*025c*/ 	.word	0xffffffff


	//   ....[104]....
        /*0260*/ 	.word	0xffffffff


	//   ....[105]....
        /*0264*/ 	.word	0xffffffff


	//   ....[106]....
        /*0268*/ 	.word	0xffffffff


	//   ....[107]....
        /*026c*/ 	.word	0xffffffff


	//   ....[108]....
        /*0270*/ 	.word	0xffffffff


	//   ....[109]....
        /*0274*/ 	.word	0xffffffff


	//   ....[110]....
        /*0278*/ 	.word	0xffffffff


	//   ....[111]....
        /*027c*/ 	.word	0xffffffff


	//   ....[112]....
        /*0280*/ 	.word	0xffffffff


	//   ....[113]....
        /*0284*/ 	.word	0xffffffff


	//   ....[114]....
        /*0288*/ 	.word	0xffffffff


	//   ....[115]....
        /*028c*/ 	.word	0xffffffff


	//   ....[116]....
        /*0290*/ 	.word	0xffffffff


	//   ....[117]....
        /*0294*/ 	.word	0xffffffff


	//   ....[118]....
        /*0298*/ 	.word	0xffffffff


	//   ....[119]....
        /*029c*/ 	.word	0xffffffff


	//   ....[120]....
        /*02a0*/ 	.word	0xffffffff


	//   ....[121]....
        /*02a4*/ 	.word	0xffffffff


	//   ....[122]....
        /*02a8*/ 	.word	0xffffffff


	//   ....[123]....
        /*02ac*/ 	.word	0xffffffff


	//   ....[124]....
        /*02b0*/ 	.word	0xffffffff


	//   ....[125]....
        /*02b4*/ 	.word	0xffffffff


	//   ....[126]....
        /*02b8*/ 	.word	0xffffffff


	//   ....[127]....
        /*02bc*/ 	.word	0xffffffff


	//   ....[128]....
        /*02c0*/ 	.word	0xffffffff


	//   ....[129]....
        /*02c4*/ 	.word	0xffffffff


	//   ....[130]....
        /*02c8*/ 	.word	0xffffffff


	//   ....[131]....
        /*02cc*/ 	.word	0xffffffff


	//   ....[132]....
        /*02d0*/ 	.word	0xffffffff


	//   ....[133]....
        /*02d4*/ 	.word	0xffffffff


	//   ....[134]....
        /*02d8*/ 	.word	0xffffffff


	//   ....[135]....
        /*02dc*/ 	.word	0xffffffff


	//   ....[136]....
        /*02e0*/ 	.word	0xffffffff


	//   ....[137]....
        /*02e4*/ 	.word	0xffffffff


	//   ....[138]....
        /*02e8*/ 	.word	0xffffffff


	//   ....[139]....
        /*02ec*/ 	.word	0xffffffff


	//   ....[140]....
        /*02f0*/ 	.word	0xffffffff


	//   ....[141]....
        /*02f4*/ 	.word	0xffffffff


	//   ....[142]....
        /*02f8*/ 	.word	0xffffffff


	//   ....[143]....
        /*02fc*/ 	.word	0xffffffff


	//   ....[144]....
        /*0300*/ 	.word	0xffffffff


	//   ....[145]....
        /*0304*/ 	.word	0xffffffff


	//   ....[146]....
        /*0308*/ 	.word	0xffffffff


	//   ....[147]....
        /*030c*/ 	.word	0xffffffff


	//   ....[148]....
        /*0310*/ 	.word	0xffffffff


	//   ....[149]....
        /*0314*/ 	.word	0xffffffff


	//   ....[150]....
        /*0318*/ 	.word	0xffffffff


	//   ....[151]....
        /*031c*/ 	.word	0xffffffff


	//   ....[152]....
        /*0320*/ 	.word	0xffffffff


	//   ....[153]....
        /*0324*/ 	.word	0xffffffff


	//   ....[154]....
        /*0328*/ 	.word	0xffffffff


	//   ....[155]....
        /*032c*/ 	.word	0xffffffff


	//   ....[156]....
        /*0330*/ 	.word	0xffffffff


	//   ....[157]....
        /*0334*/ 	.word	0xffffffff


	//   ....[158]....
        /*0338*/ 	.word	0xffffffff


	//   ....[159]....
        /*033c*/ 	.word	0xffffffff


	//   ....[160]....
        /*0340*/ 	.word	0xffffffff


	//----- nvinfo : EIATTR_COOP_GROUP_INSTR_OFFSETS
	.align		4
.L_1555:
        /*0344*/ 	.byte	0x04, 0x28
        /*0346*/ 	.short	(.L_1557 - .L_1556)


	//   ....[0]....
.L_1556:
        /*0348*/ 	.word	0x00001410


	//   ....[1]....
        /*034c*/ 	.word	0x00001990


	//   ....[2]....
        /*0350*/ 	.word	0x00001f70


	//   ....[3]....
        /*0354*/ 	.word	0x00006430


	//   ....[4]....
        /*0358*/ 	.word	0x00007ff0


	//   ....[5]....
        /*035c*/ 	.word	0x00008010


	//   ....[6]....
        /*0360*/ 	.word	0x00008030


	//   ....[7]....
        /*0364*/ 	.word	0x00008040


	//   ....[8]....
        /*0368*/ 	.word	0x000080e0


	//   ....[9]....
        /*036c*/ 	.word	0x00008120


	//   ....[10]....
        /*0370*/ 	.word	0x00008170


	//   ....[11]....
        /*0374*/ 	.word	0x000081a0


	//   ....[12]....
        /*0378*/ 	.word	0x000081b0


	//   ....[13]....
        /*037c*/ 	.word	0x00008210


	//   ....[14]....
        /*0380*/ 	.word	0x00008240


	//   ....[15]....
        /*0384*/ 	.word	0x00008270


	//   ....[16]....
        /*0388*/ 	.word	0x000082e0


	//   ....[17]....
        /*038c*/ 	.word	0x00008320


	//   ....[18]....
        /*0390*/ 	.word	0x00008330


	//   ....[19]....
        /*0394*/ 	.word	0x00008380


	//   ....[20]....
        /*0398*/ 	.word	0x000083c0


	//   ....[21]....
        /*039c*/ 	.word	0x00008410


	//   ....[22]....
        /*03a0*/ 	.word	0x00008430


	//   ....[23]....
        /*03a4*/ 	.word	0x00008440


	//   ....[24]....
        /*03a8*/ 	.word	0x00008590


	//   ....[25]....
        /*03ac*/ 	.word	0x000085f0


	//   ....[26]....
        /*03b0*/ 	.word	0x00008650


	//   ....[27]....
        /*03b4*/ 	.word	0x000086b0


	//   ....[28]....
        /*03b8*/ 	.word	0x000086d0


	//   ....[29]....
        /*03bc*/ 	.word	0x000086e0


	//   ....[30]....
        /*03c0*/ 	.word	0x000086f0


	//   ....[31]....
        /*03c4*/ 	.word	0x00008700


	//   ....[32]....
        /*03c8*/ 	.word	0x00008710


	//   ....[33]....
        /*03cc*/ 	.word	0x00008720


	//   ....[34]....
        /*03d0*/ 	.word	0x00008730


	//   ....[35]....
        /*03d4*/ 	.word	0x00008740


	//   ....[36]....
        /*03d8*/ 	.word	0x00009d30


	//   ....[37]....
        /*03dc*/ 	.word	0x00009d50


	//   ....[38]....
        /*03e0*/ 	.word	0x00009d60


	//   ....[39]....
        /*03e4*/ 	.word	0x00009d70


	//   ....[40]....
        /*03e8*/ 	.word	0x00009e90


	//   ....[41]....
        /*03ec*/ 	.word	0x00009ea0


	//   ....[42]....
        /*03f0*/ 	.word	0x00009eb0


	//   ....[43]....
        /*03f4*/ 	.word	0x00009ec0


	//   ....[44]....
        /*03f8*/ 	.word	0x00009fe0


	//   ....[45]....
        /*03fc*/ 	.word	0x0000a000


	//   ....[46]....
        /*0400*/ 	.word	0x0000a010


	//   ....[47]....
        /*0404*/ 	.word	0x0000a020


	//   ....[48]....
        /*0408*/ 	.word	0x0000a140


	//   ....[49]....
        /*040c*/ 	.word	0x0000a150


	//   ....[50]....
        /*0410*/ 	.word	0x0000a160


	//   ....[51]....
        /*0414*/ 	.word	0x0000a170


	//   ....[52]....
        /*0418*/ 	.word	0x0000a290


	//   ....[53]....
        /*041c*/ 	.word	0x0000a2b0


	//   ....[54]....
        /*0420*/ 	.word	0x0000a2c0


	//   ....[55]....
        /*0424*/ 	.word	0x0000a2d0


	//   ....[56]....
        /*0428*/ 	.word	0x0000a3d0


	//   ....[57]....
        /*042c*/ 	.word	0x0000a3e0


	//   ....[58]....
        /*0430*/ 	.word	0x0000a3f0


	//   ....[59]....
        /*0434*/ 	.word	0x0000a400


	//   ....[60]....
        /*0438*/ 	.word	0x0000a410


	//   ....[61]....
        /*043c*/ 	.word	0x0000a420


	//   ....[62]....
        /*0440*/ 	.word	0x0000a430


	//   ....[63]....
        /*0444*/ 	.word	0x0000a460


	//   ....[64]....
        /*0448*/ 	.word	0x0000a490


	//   ....[65]....
        /*044c*/ 	.word	0x0000a4c0


	//   ....[66]....
        /*0450*/ 	.word	0x0000a4d0


	//   ....[67]....
        /*0454*/ 	.word	0x0000a4e0


	//   ....[68]....
        /*0458*/ 	.word	0x0000db90


	//   ....[69]....
        /*045c*/ 	.word	0x0000dbd0


	//   ....[70]....
        /*0460*/ 	.word	0x0000dc10


	//   ....[71]....
        /*0464*/ 	.word	0x0000dc50


	//   ....[72]....
        /*0468*/ 	.word	0x0000dd00


	//   ....[73]....
        /*046c*/ 	.word	0x0000dd30


	//   ....[74]....
        /*0470*/ 	.word	0x0000dd60


	//   ....[75]....
        /*0474*/ 	.word	0x0000dd90


	//   ....[76]....
        /*0478*/ 	.word	0x0000de50


	//   ....[77]....
        /*047c*/ 	.word	0x0000de80


	//   ....[78]....
        /*0480*/ 	.word	0x0000deb0


	//   ....[79]....
        /*0484*/ 	.word	0x0000dee0


	//   ....[80]....
        /*0488*/ 	.word	0x0000df80


	//   ....[81]....
        /*048c*/ 	.word	0x0000dfb0


	//   ....[82]....
        /*0490*/ 	.word	0x0000dfe0


	//   ....[83]....
        /*0494*/ 	.word	0x0000e010


	//   ....[84]....
        /*0498*/ 	.word	0x0000e0b0


	//   ....[85]....
        /*049c*/ 	.word	0x0000e0e0


	//   ....[86]....
        /*04a0*/ 	.word	0x0000e110


	//   ....[87]....
        /*04a4*/ 	.word	0x0000e140


	//   ....[88]....
        /*04a8*/ 	.word	0x0000ebe0


	//   ....[89]....
        /*04ac*/ 	.word	0x0000f6c0


	//   ....[90]....
        /*04b0*/ 	.word	0x00010360


	//   ....[91]....
        /*04b4*/ 	.word	0x000109f0


	//   ....[92]....
        /*04b8*/ 	.word	0x00010a10


	//   ....[93]....
        /*04bc*/ 	.word	0x00010a30


	//   ....[94]....
        /*04c0*/ 	.word	0x00010a50


	//   ....[95]....
        /*04c4*/ 	.word	0x00010a70


	//   ....[96]....
        /*04c8*/ 	.word	0x00010c00


	//   ....[97]....
        /*04cc*/ 	.word	0x00010c20


	//   ....[98]....
        /*04d0*/ 	.word	0x00010c40


	//   ....[99]....
        /*04d4*/ 	.word	0x00010c60


	//   ....[100]....
        /*04d8*/ 	.word	0x00010c80


	//   ....[101]....
        /*04dc*/ 	.word	0x000110b0


	//   ....[102]....
        /*04e0*/ 	.word	0x00011130


	//   ....[103]....
        /*04e4*/ 	.word	0x000111a0


	//   ....[104]....
        /*04e8*/ 	.word	0x00011210


	//   ....[105]....
        /*04ec*/ 	.word	0x00011360


	//   ....[106]....
        /*04f0*/ 	.word	0x000113d0


	//   ....[107]....
        /*04f4*/ 	.word	0x00011440


	//   ....[108]....
        /*04f8*/ 	.word	0x000114b0


	//   ....[109]....
        /*04fc*/ 	.word	0x000115e0


	//   ....[110]....
        /*0500*/ 	.word	0x00011650


	//   ....[111]....
        /*0504*/ 	.word	0x000116c0


	//   ....[112]....
        /*0508*/ 	.word	0x00011730


	//   ....[113]....
        /*050c*/ 	.word	0x00011850


	//   ....[114]....
        /*0510*/ 	.word	0x000118c0


	//   ....[115]....
        /*0514*/ 	.word	0x00011930


	//   ....[116]....
        /*0518*/ 	.word	0x000119a0


	//   ....[117]....
        /*051c*/ 	.word	0x00011b00


	//   ....[118]....
        /*0520*/ 	.word	0x00011b70


	//   ....[119]....
        /*0524*/ 	.word	0x00011be0


	//   ....[120]....
        /*0528*/ 	.word	0x00011c50


	//   ....[121]....
        /*052c*/ 	.word	0x00011cd0


	//   ....[122]....
        /*0530*/ 	.word	0x00011d40


	//   ....[123]....
        /*0534*/ 	.word	0x00011db0


	//   ....[124]....
        /*0538*/ 	.word	0x00011e20


	//   ....[125]....
        /*053c*/ 	.word	0x00011e90


	//   ....[126]....
        /*0540*/ 	.word	0x00011ef0


	//   ....[127]....
        /*0544*/ 	.word	0x00011f50


	//   ....[128]....
        /*0548*/ 	.word	0x00011fb0


	//   ....[129]....
        /*054c*/ 	.word	0x00012030


	//   ....[130]....
        /*0550*/ 	.word	0x000120b0


	//   ....[131]....
        /*0554*/ 	.word	0x00012120


	//   ....[132]....
        /*0558*/ 	.word	0x00012190


	//   ....[133]....
        /*055c*/ 	.word	0x00012200


	//   ....[134]....
        /*0560*/ 	.word	0x00012270


	//   ....[135]....
        /*0564*/ 	.word	0x000122e0


	//   ....[136]....
        /*0568*/ 	.word	0x00012350


	//   ....[137]....
        /*056c*/ 	.word	0x000123c0


	//   ....[138]....
        /*0570*/ 	.word	0x00012440


	//   ....[139]....
        /*0574*/ 	.word	0x000124b0


	//   ....[140]....
        /*0578*/ 	.word	0x00012520


	//   ....[141]....
        /*057c*/ 	.word	0x00012590


	//   ....[142]....
        /*0580*/ 	.word	0x00012600


	//   ....[143]....
        /*0584*/ 	.word	0x00012670


	//   ....[144]....
        /*0588*/ 	.word	0x000126e0


	//   ....[145]....
        /*058c*/ 	.word	0x00012750


	//   ....[146]....
        /*0590*/ 	.word	0x000127d0


	//   ....[147]....
        /*0594*/ 	.word	0x00012840


	//   ....[148]....
        /*0598*/ 	.word	0x000128b0


	//   ....[149]....
        /*059c*/ 	.word	0x00012910


	//   ....[150]....
        /*05a0*/ 	.word	0x00012970


	//   ....[151]....
        /*05a4*/ 	.word	0x000129d0


	//   ....[152]....
        /*05a8*/ 	.word	0x00012a30


	//   ....[153]....
        /*05ac*/ 	.word	0x00012ac0


	//   ....[154]....
        /*05b0*/ 	.word	0x00012b30


	//   ....[155]....
        /*05b4*/ 	.word	0x00012ba0


	//   ....[156]....
        /*05b8*/ 	.word	0x00012c10


	//   ....[157]....
        /*05bc*/ 	.word	0x00012ce0


	//   ....[158]....
        /*05c0*/ 	.word	0x00012d40


	//   ....[159]....
        /*05c4*/ 	.word	0x00012da0


	//   ....[160]....
        /*05c8*/ 	.word	0x00012e00


	//----- nvinfo : EIATTR_EXIT_INSTR_OFFSETS
	.align		4
.L_1557:
        /*05cc*/ 	.byte	0x04, 0x1c
        /*05ce*/ 	.short	(.L_1559 - .L_1558)


	//   ....[0]....
.L_1558:
        /*05d0*/ 	.word	0x00010db0


	//   ....[1]....
        /*05d4*/ 	.word	0x00011050


	//----- nvinfo : EIATTR_MAX_THREADS
	.align		4
.L_1559:
        /*05d8*/ 	.byte	0x04, 0x05
        /*05da*/ 	.short	(.L_1561 - .L_1560)
.L_1560:
        /*05dc*/ 	.word	0x00000080
        /*05e0*/ 	.word	0x00000001
        /*05e4*/ 	.word	0x00000001


	//----- nvinfo : EIATTR_CRS_STACK_SIZE
	.align		4
.L_1561:
        /*05e8*/ 	.byte	0x04, 0x1e
        /*05ea*/ 	.short	(.L_1563 - .L_1562)
.L_1562:
        /*05ec*/ 	.word	0x00000000
.L_1563:


//--------------------- .nv.info._Z25selective_scan_bwd_kernelI32Selective_Scan_bwd_kernel_traitsILi128ELi16ELb0ELb1ELb0ELb1ELb1EN3c104HalfENS1_7complexIfEEEEv12SSMParamsBwd --------------------------
	.section	.nv.info._Z25selective_scan_bwd_kernelI32Selective_Scan_bwd_kernel_traitsILi128ELi16ELb0ELb1ELb0ELb1ELb1EN3c104HalfENS1_7complexIfEEEEv12SSMParamsBwd,"",@"SHT_CUDA_INFO"
	.sectionflags	@""
	.align	4


	//----- nvinfo : EIATTR_CUDA_API_VERSION
	.align		4
        /*0000*/ 	.byte	0x04, 0x37
        /*0002*/ 	.short	(.L_1565 - .L_1564)
.L_1564:
        /*0004*/ 	.word	0x00000082


	//----- nvinfo : EIATTR_SW2861232_WAR
	.align		4
.L_1565:
        /*0008*/ 	.byte	0x01, 0x35
	.zero		2


	//----- nvinfo : EIATTR_PARAM_CBANK
	.align		4
        /*000c*/ 	.byte	0x04, 0x0a
        /*000e*/ 	.short	(.L_1567 - .L_1566)
	.align		4
.L_1566:
        /*0010*/ 	.word	index@(.nv.constant0._Z25selective_scan_bwd_kernelI32Selective_Scan_bwd_kernel_traitsILi128ELi16ELb0ELb1ELb0ELb1ELb1EN3c104HalfENS1_7complexIfEEEEv12SSMParamsBwd)
        /*0014*/ 	.short	0x0160
        /*0016*/ 	.short	0x01f0


	//----- nvinfo : EIATTR_CBANK_PARAM_SIZE
	.align		4
.L_1567:
        /*0018*/ 	.byte	0x03, 0x19
        /*001a*/ 	.short	0x01f0


	//----- nvinfo : EIATTR_KPARAM_INFO
	.align		4
        /*001c*/ 	.byte	0x04, 0x17
        /*001e*/ 	.short	(.L_1569 - .L_1568)
.L_1568:
        /*0020*/ 	.word	0x00000000
        /*0024*/ 	.short	0x0000
        /*0026*/ 	.short	0x0000
        /*0028*/ 	.byte	0x00, 0xf0, 0xc1, 0x07


	//----- nvinfo : EIATTR_MAXREG_COUNT
	.align		4
.L_1569:
        /*002c*/ 	.byte	0x03, 0x1b
        /*002e*/ 	.short	0x00ff


	//----- nvinfo : EIATTR_NUM_BARRIERS
	.align		4
        /*0030*/ 	.byte	0x02, 0x4c
        /*0032*/ 	.byte	0x01
	.zero		1


	//----- nvinfo : EIATTR_ANNOTATIONS
	.align		4
        /*0034*/ 	.byte	0x04, 0x55
        /*0036*/ 	.short	(.L_1571 - .L_1570)


	//   ....[0]....
.L_1570:
        /* <DEDUP_REMOVED lines=11> */


	//----- nvinfo : EIATTR_MERCURY_ISA_VERSION
	.align		4
.L_1571:
        /*00d8*/ 	.byte	0x03, 0x5f
        /*00da*/ 	.short	0x0000


	//----- nvinfo : EIATTR_COOP_GROUP_MASK_REGIDS
	.align		4
        /*00dc*/ 	.byte	0x04, 0x29
        /*00de*/ 	.short	(.L_1573 - .L_1572)


	//   ....[0]....
.L_1572:
        /*00e0*/ 	.word	0xffffffff


	//   ....[1]....
        /*00e4*/ 	.word	0xffffffff


	//   ....[2]....
        /*00e8*/ 	.word	0xffffffff


	//   ....[3]....
        /*00ec*/ 	.word	0xffffffff


	//   ....[4]....
        /*00f0*/ 	.word	0xffffffff


	//   ....[5]....
        /*00f4*/ 	.word	0xffffffff


	//   ....[6]....
        /*00f8*/ 	.word	0xffffffff


	//   ....[7]....
        /*00fc*/ 	.word	0xffffffff


	//   ....[8]....
        /*0100*/ 	.word	0xffffffff


	//   ....[9]....
        /*0104*/ 	.word	0xffffffff


	//   ....[10]....
        /*0108*/ 	.word	0xffffffff


	//   ....[11]....
        /*010c*/ 	.word	0xffffffff


	//   ....[12]....
        /*0110*/ 	.word	0xffffffff


	//   ....[13]....
        /*0114*/ 	.word	0xffffffff


	//   ....[14]....
        /*0118*/ 	.word	0xffffffff


	//   ....[15]....
        /*011c*/ 	.word	0xffffffff


	//   ....[16]....
        /*0120*/ 	.word	0xffffffff


	//   ....[17]....
        /*0124*/ 	.word	0xffffffff


	//   ....[18]....
        /*0128*/ 	.word	0xffffffff


	//   ....[19]....
        /*012c*/ 	.word	0xffffffff


	//   ....[20]....
        /*0130*/ 	.word	0xffffffff


	//   ....[21]....
        /*0134*/ 	.word	0xffffffff


	//   ....[22]....
        /*0138*/ 	.word	0xffffffff


	//   ....[23]....
        /*013c*/ 	.word	0xffffffff


	//   ....[24]....
        /*0140*/ 	.word	0xffffffff


	//   ....[25]....
        /*0144*/ 	.word	0xffffffff


	//   ....[26]....
        /*0148*/ 	.word	0xffffffff


	//   ....[27]....
        /*014c*/ 	.word	0xffffffff


	//   ....[28]....
        /*0150*/ 	.word	0xffffffff


	//   ....[29]....
        /*0154*/ 	.word	0xffffffff


	//   ....[30]....
        /*0158*/ 	.word	0xffffffff


	//   ....[31]....
        /*015c*/ 	.word	0xffffffff


	//   ....[32]....
        /*0160*/ 	.word	0xffffffff


	//   ....[33]....
        /*0164*/ 	.word	0xffffffff


	//   ....[34]....
        /*0168*/ 	.word	0xffffffff


	//   ....[35]....
        /*016c*/ 	.word	0xffffffff


	//   ....[36]....
        /*0170*/ 	.word	0xffffffff


	//   ....[37]....
        /*0174*/ 	.word	0xffffffff


	//   ....[38]....
        /*0178*/ 	.word	0xffffffff


	//   ....[39]....
        /*017c*/ 	.word	0xffffffff


	//   ....[40]....
        /*0180*/ 	.word	0xffffffff


	//   ....[41]....
        /*0184*/ 	.word	0xffffffff


	//   ....[42]....
        /*0188*/ 	.word	0xffffffff


	//   ....[43]....
        /*018c*/ 	.word	0xffffffff


	//   ....[44]....
        /*0190*/ 	.word	0xffffffff


	//   ....[45]....
        /*0194*/ 	.word	0xffffffff


	//   ....[46]....
        /*0198*/ 	.word	0xffffffff


	//   ....[47]....
        /*019c*/ 	.word	0xffffffff


	//   ....[48]....
        /*01a0*/ 	.word	0xffffffff


	//   ....[49]....
        /*01a4*/ 	.word	0xffffffff


	//   ....[50]....
        /*01a8*/ 	.word	0xffffffff


	//   ....[51]....
        /*01ac*/ 	.word	0xffffffff


	//   ....[52]....
        /*01b0*/ 	.word	0xffffffff


	//   ....[53]....
        /*01b4*/ 	.word	0xffffffff


	//   ....[54]....
        /*01b8*/ 	.word	0xffffffff


	//   ....[55]....
        /*01bc*/ 	.word	0xffffffff


	//   ....[56]....
        /*01c0*/ 	.word	0xffffffff


	//   ....[57]....
        /*01c4*/ 	.word	0xffffffff


	//   ....[58]....
        /*01c8*/ 	.word	0xffffffff


	//   ....[59]....
        /*01cc*/ 	.word	0xffffffff


	//   ....[60]....
        /*01d0*/ 	.word	0xffffffff


	//   ....[61]....
        /*01d4*/ 	.word	0xffffffff


	//   ....[62]....
        /*01d8*/ 	.word	0xffffffff


	//   ....[63]....
        /*01dc*/ 	.word	0xffffffff


	//   ....[64]....
        /*01e0*/ 	.word	0xffffffff


	//   ....[65]....
        /*01e4*/ 	.word	0xffffffff


	//   ....[66]....
        /*01e8*/ 	.word	0xffffffff


	//   ....[67]....
        /*01ec*/ 	.word	0xffffffff


	//   ....[68]....
        /*01f0*/ 	.word	0xffffffff


	//   ....[69]....
        /*01f4*/ 	.word	0xffffffff


	//   ....[70]....
        /*01f8*/ 	.word	0xffffffff


	//   ....[71]....
        /*01fc*/ 	.word	0xffffffff


	//   ....[72]....
        /*0200*/ 	.word	0xffffffff


	//   ....[73]....
        /*0204*/ 	.word	0xffffffff


	//   ....[74]....
        /*0208*/ 	.word	0xffffffff


	//   ....[75]....
        /*020c*/ 	.word	0xffffffff


	//   ....[76]....
        /*0210*/ 	.word	0xffffffff


	//   ....[77]....
        /*0214*/ 	.word	0xffffffff


	//   ....[78]....
        /*0218*/ 	.word	0xffffffff


	//   ....[79]....
        /*021c*/ 	.word	0xffffffff


	//   ....[80]....
        /*0220*/ 	.word	0xffffffff


	//   ....[81]....
        /*0224*/ 	.word	0xffffffff


	//   ....[82]....
        /*0228*/ 	.word	0xffffffff


	//   ....[83]....
        /*022c*/ 	.word	0xffffffff


	//   ....[84]....
        /*0230*/ 	.word	0xffffffff


	//   ....[85]....
        /*0234*/ 	.word	0xffffffff


	//   ....[86]....
        /*0238*/ 	.word	0xffffffff


	//   ....[87]....
        /*023c*/ 	.word	0xffffffff


	//   ....[88]....
        /*0240*/ 	.word	0xffffffff


	//   ....[89]....
        /*0244*/ 	.word	0xffffffff


	//   ....[90]....
        /*0248*/ 	.word	0xffffffff


	//   ....[91]....
        /*024c*/ 	.word	0xffffffff


	//   ....[92]....
        /*0250*/ 	.word	0xffffffff


	//   ....[93]....
        /*0254*/ 	.word	0xffffffff


	//   ....[94]....
        /*0258*/ 	.word	0xffffffff


	//   ....[95]....
        /*025c*/ 	.word	0xffffffff


	//   ....[96]....
        /*0260*/ 	.word	0xffffffff


	//   ....[97]....
        /*0264*/ 	.word	0xffffffff


	//   ....[98]....
        /*0268*/ 	.word	0xffffffff


	//   ....[99]....
        /*026c*/ 	.word	0xffffffff


	//   ....[100]....
        /*0270*/ 	.word	0xffffffff


	//   ....[101]....
        /*0274*/ 	.word	0xffffffff


	//   ....[102]....
        /*0278*/ 	.word	0xffffffff


	//   ....[103]....
        /*027c*/ 	.word	0xffffffff


	//   ....[104]....
        /*0280*/ 	.word	0xffffffff


	//   ....[105]....
        /*0284*/ 	.word	0xffffffff


	//   ....[106]....
        /*0288*/ 	.word	0xffffffff


	//   ....[107]....
        /*028c*/ 	.word	0xffffffff


	//   ....[108]....
        /*0290*/ 	.word	0xffffffff


	//   ....[109]....
        /*0294*/ 	.word	0xffffffff


	//   ....[110]....
        /*0298*/ 	.word	0xffffffff


	//   ....[111]....
        /*029c*/ 	.word	0xffffffff


	//   ....[112]....
        /*02a0*/ 	.word	0xffffffff


	//   ....[113]....
        /*02a4*/ 	.word	0xffffffff


	//   ....[114]....
        /*02a8*/ 	.word	0xffffffff


	//   ....[115]....
        /*02ac*/ 	.word	0xffffffff


	//   ....[116]....
        /*02b0*/ 	.word	0xffffffff


	//   ....[117]....
        /*02b4*/ 	.word	0xffffffff


	//   ....[118]....
        /*02b8*/ 	.word	0xffffffff


	//   ....[119]....
        /*02bc*/ 	.word	0xffffffff


	//   ....[120]....
        /*02c0*/ 	.word	0xffffffff


	//   ....[121]....
        /*02c4*/ 	.word	0xffffffff


	//   ....[122]....
        /*02c8*/ 	.word	0xffffffff


	//   ....[123]....
        /*02cc*/ 	.word	0xffffffff


	//   ....[124]....
        /*02d0*/ 	.word	0xffffffff


	//   ....[125]....
        /*02d4*/ 	.word	0xffffffff


	//   ....[126]....
        /*02d8*/ 	.word	0xffffffff


	//   ....[127]....
        /*02dc*/ 	.word	0xffffffff


	//   ....[128]....
        /*02e0*/ 	.word	0xffffffff


	//   ....[129]....
        /*02e4*/ 	.word	0xffffffff


	//   ....[130]....
        /*02e8*/ 	.word	0xffffffff


	//   ....[131]....
        /*02ec*/ 	.word	0xffffffff


	//   ....[132]....
        /*02f0*/ 	.word	0xffffffff


	//   ....[133]....
        /*02f4*/ 	.word	0xffffffff


	//   ....[134]....
        /*02f8*/ 	.word	0xffffffff


	//   ....[135]....
        /*02fc*/ 	.word	0xffffffff


	//   ....[136]....
        /*0300*/ 	.word	0xffffffff


	//   ....[137]....
        /*0304*/ 	.word	0xffffffff


	//   ....[138]....
        /*0308*/ 	.word	0xffffffff


	//   ....[139]....
        /*030c*/ 	.word	0xffffffff


	//   ....[140]....
        /*0310*/ 	.word	0xffffffff


	//   ....[141]....
        /*0314*/ 	.word	0xffffffff


	//   ....[142]....
        /*0318*/ 	.word	0xffffffff


	//   ....[143]....
        /*031c*/ 	.word	0xffffffff


	//   ....[144]....
        /*0320*/ 	.word	0xffffffff


	//   ....[145]....
        /*0324*/ 	.word	0xffffffff


	//   ....[146]....
        /*0328*/ 	.word	0xffffffff


	//   ....[147]....
        /*032c*/ 	.word	0xffffffff


	//   ....[148]....
        /*0330*/ 	.word	0xffffffff


	//   ....[149]....
        /*0334*/ 	.word	0xffffffff


	//   ....[150]....
        /*0338*/ 	.word	0xffffffff


	//   ....[151]....
        /*033c*/ 	.word	0xffffffff


	//   ....[152]....
        /*0340*/ 	.word	0xffffffff


	//   ....[153]....
        /*0344*/ 	.word	0xffffffff


	//   ....[154]....
        /*0348*/ 	.word	0xffffffff


	//   ....[155]....
        /*034c*/ 	.word	0xffffffff


	//   ....[156]....
        /*0350*/ 	.word	0xffffffff


	//   ....[157]....
        /*0354*/ 	.word	0xffffffff


	//   ....[158]....
        /*0358*/ 	.word	0xffffffff


	//   ....[159]....
        /*035c*/ 	.word	0xffffffff


	//   ....[160]....
        /*0360*/ 	.word	0xffffffff


	//   ....[161]....
        /*0364*/ 	.word	0xffffffff


	//   ....[162]....
        /*0368*/ 	.word	0xffffffff


	//   ....[163]....
        /*036c*/ 	.word	0xffffffff


	//   ....[164]....
        /*0370*/ 	.word	0xffffffff


	//----- nvinfo : EIATTR_COOP_GROUP_INSTR_OFFSETS
	.align		4
.L_1573:
        /*0374*/ 	.byte	0x04, 0x28
        /*0376*/ 	.short	(.L_1575 - .L_1574)


	//   ....[0]....
.L_1574:
        /*0378*/ 	.word	0x00001400


	//   ....[1]....
        /*037c*/ 	.word	0x000019a0


	//   ....[2]....
        /*0380*/ 	.word	0x00001f80


	//   ....[3]....
        /*0384*/ 	.word	0x00004d40


	//   ....[4]....
        /*0388*/ 	.word	0x000053f0


	//   ....[5]....
        /*038c*/ 	.word	0x00006000


	//   ....[6]....
        /*0390*/ 	.word	0x00006b10


	//   ....[7]....
        /*0394*/ 	.word	0x00008f90


	//   ....[8]....
        /*0398*/ 	.word	0x0000ab00


	//   ....[9]....
        /*039c*/ 	.word	0x0000ab20


	//   ....[10]....
        /*03a0*/ 	.word	0x0000ab40


	//   ....[11]....
        /*03a4*/ 	.word	0x0000ab50


	//   ....[12]....
        /*03a8*/ 	.word	0x0000abc0


	//   ....[13]....
        /*03ac*/ 	.word	0x0000ac30


	//   ....[14]....
        /*03b0*/ 	.word	0x0000ac90


	//   ....[15]....
        /*03b4*/ 	.word	0x0000acb0


	//   ....[16]....
        /*03b8*/ 	.word	0x0000ad00


	//   ....[17]....
        /*03bc*/ 	.word	0x0000ad20


	//   ....[18]....
        /*03c0*/ 	.word	0x0000ad90


	//   ....[19]....
        /*03c4*/ 	.word	0x0000adb0


	//   ....[20]....
        /*03c8*/ 	.word	0x0000ae00


	//   ....[21]....
        /*03cc*/ 	.word	0x0000ae30


	//   ....[22]....
        /*03d0*/ 	.word	0x0000ae90


	//   ....[23]....
        /*03d4*/ 	.word	0x0000aeb0


	//   ....[24]....
        /*03d8*/ 	.word	0x0000aec0


	//   ....[25]....
        /*03dc*/ 	.word	0x0000af10


	//   ....[26]....
        /*03e0*/ 	.word	0x0000af30


	//   ....[27]....
        /*03e4*/ 	.word	0x0000af40


	//   ....[28]....
        /*03e8*/ 	.word	0x0000b090


	//   ....[29]....
        /*03ec*/ 	.word	0x0000b0f0


	//   ....[30]....
        /*03f0*/ 	.word	0x0000b150


	//   ....[31]....
        /*03f4*/ 	.word	0x0000b1b0


	//   ....[32]....
        /*03f8*/ 	.word	0x0000b1d0


	//   ....[33]....
        /*03fc*/ 	.word	0x0000b1e0


	//   ....[34]....
        /*0400*/ 	.word	0x0000b1f0


	//   ....[35]....
        /*0404*/ 	.word	0x0000b200


	//   ....[36]....
        /*0408*/ 	.word	0x0000b210


	//   ....[37]....
        /*040c*/ 	.word	0x0000b220


	//   ....[38]....
        /*0410*/ 	.word	0x0000b230


	//   ....[39]....
        /*0414*/ 	.word	0x0000b240


	//   ....[40]....
        /*0418*/ 	.word	0x0000c870


	//   ....[41]....
        /*041c*/ 	.word	0x0000c890


	//   ....[42]....
        /*0420*/ 	.word	0x0000c8a0


	//   ....[43]....
        /*0424*/ 	.word	0x0000c8b0


	//   ....[44]....
        /*0428*/ 	.word	0x0000c9c0


	//   ....[45]....
        /*042c*/ 	.word	0x0000c9d0


	//   ....[46]....
        /*0430*/ 	.word	0x0000c9e0


	//   ....[47]....
        /*0434*/ 	.word	0x0000c9f0


	//   ....[48]....
        /*0438*/ 	.word	0x0000cb00


	//   ....[49]....
        /*043c*/ 	.word	0x0000cb20


	//   ....[50]....
        /*0440*/ 	.word	0x0000cb30


	//   ....[51]....
        /*0444*/ 	.word	0x0000cb40


	//   ....[52]....
        /*0448*/ 	.word	0x0000cc50


	//   ....[53]....
        /*044c*/ 	.word	0x0000cc60


	//   ....[54]....
        /*0450*/ 	.word	0x0000cc70


	//   ....[55]....
        /*0454*/ 	.word	0x0000cc80


	//   ....[56]....
        /*0458*/ 	.word	0x0000cd90


	//   ....[57]....
        /*045c*/ 	.word	0x0000cdb0


	//   ....[58]....
        /*0460*/ 	.word	0x0000cdc0


	//   ....[59]....
        /*0464*/ 	.word	0x0000cdd0


	//   ....[60]....
        /*0468*/ 	.word	0x0000ced0


	//   ....[61]....
        /*046c*/ 	.word	0x0000cee0


	//   ....[62]....
        /*0470*/ 	.word	0x0000cef0


	//   ....[63]....
        /*0474*/ 	.word	0x0000cf00


	//   ....[64]....
        /*0478*/ 	.word	0x0000cf10


	//   ....[65]....
        /*047c*/ 	.word	0x0000cf20


	//   ....[66]....
        /*0480*/ 	.word	0x0000cf30


	//   ....[67]....
        /*0484*/ 	.word	0x0000cf60


	//   ....[68]....
        /*0488*/ 	.word	0x0000cf90


	//   ....[69]....
        /*048c*/ 	.word	0x0000cfc0


	//   ....[70]....
        /*0490*/ 	.word	0x0000cfd0


	//   ....[71]....
        /*0494*/ 	.word	0x0000cfe0


	//   ....[72]....
        /*0498*/ 	.word	0x000106d0


	//   ....[73]....
        /*049c*/ 	.word	0x00010710


	//   ....[74]....
        /*04a0*/ 	.word	0x00010750


	//   ....[75]....
        /*04a4*/ 	.word	0x00010790


	//   ....[76]....
        /*04a8*/ 	.word	0x00010840


	//   ....[77]....
        /*04ac*/ 	.word	0x00010870


	//   ....[78]....
        /*04b0*/ 	.word	0x000108a0


	//   ....[79]....
        /*04b4*/ 	.word	0x000108d0


	//   ....[80]....
        /*04b8*/ 	.word	0x00010970


	//   ....[81]....
        /*04bc*/ 	.word	0x000109a0


	//   ....[82]....
        /*04c0*/ 	.word	0x000109d0


	//   ....[83]....
        /*04c4*/ 	.word	0x00010a00


	//   ....[84]....
        /*04c8*/ 	.word	0x00010aa0


	//   ....[85]....
        /*04cc*/ 	.word	0x00010ad0


	//   ....[86]....
        /*04d0*/ 	.word	0x00010b00


	//   ....[87]....
        /*04d4*/ 	.word	0x00010b30


	//   ....[88]....
        /*04d8*/ 	.word	0x00010bd0


	//   ....[89]....
        /*04dc*/ 	.word	0x00010c00


	//   ....[90]....
        /*04e0*/ 	.word	0x00010c30


	//   ....[91]....
        /*04e4*/ 	.word	0x00010c60


	//   ....[92]....
        /*04e8*/ 	.word	0x00011700


	//   ....[93]....
        /*04ec*/ 	.word	0x000121e0


	//   ....[94]....
        /*04f0*/ 	.word	0x00012d50


	//   ....[95]....
        /*04f4*/ 	.word	0x00013510


	//   ....[96]....
        /*04f8*/ 	.word	0x00013530


	//   ....[97]....
        /*04fc*/ 	.word	0x00013550


	//   ....[98]....
        /*0500*/ 	.word	0x00013570


	//   ....[99]....
        /*0504*/ 	.word	0x00013590


	//   ....[100]....
        /*0508*/ 	.word	0x00013720


	//   ....[101]....
        /*050c*/ 	.word	0x00013740


	//   ....[102]....
        /*0510*/ 	.word	0x00013760


	//   ....[103]....
        /*0514*/ 	.word	0x00013780


	//   ....[104]....
        /*0518*/ 	.word	0x000137a0


	//   ....[105]....
        /*051c*/ 	.word	0x00013bd0


	//   ....[106]....
        /*0520*/ 	.word	0x00013c50


	//   ....[107]....
        /*0524*/ 	.word	0x00013cc0


	//   ....[108]....
        /*0528*/ 	.word	0x00013d30


	//   ....[109]....
        /*052c*/ 	.word	0x00013e80


	//   ....[110]....
        /*0530*/ 	.word	0x00013ef0


	//   ....[111]....
        /*0534*/ 	.word	0x00013f60


	//   ....[112]....
        /*0538*/ 	.word	0x00013fd0


	//   ....[113]....
        /*053c*/ 	.word	0x00014100


	//   ....[114]....
        /*0540*/ 	.word	0x00014170


	//   ....[115]....
        /*0544*/ 	.word	0x000141e0


	//   ....[116]....
        /*0548*/ 	.word	0x00014250


	//   ....[117]....
        /*054c*/ 	.word	0x00014370


	//   ....[118]....
        /*0550*/ 	.word	0x000143e0


	//   ....[119]....
        /*0554*/ 	.word	0x00014450


	//   ....[120]....
        /*0558*/ 	.word	0x000144c0


	//   ....[121]....
        /*055c*/ 	.word	0x00014600


	//   ....[122]....
        /*0560*/ 	.word	0x00014670


	//   ....[123]....
        /*0564*/ 	.word	0x000146e0


	//   ....[124]....
        /*0568*/ 	.word	0x00014750


	//   ....[125]....
        /*056c*/ 	.word	0x000147c0


	//   ....[126]....
        /*0570*/ 	.word	0x00014830


	//   ....[127]....
        /*0574*/ 	.word	0x000148a0


	//   ....[128]....
        /*0578*/ 	.word	0x00014910


	//   ....[129]....
        /*057c*/ 	.word	0x00014970


	//   ....[130]....
        /*0580*/ 	.word	0x000149d0


	//   ....[131]....
        /*0584*/ 	.word	0x00014a30


	//   ....[132]....
        /*0588*/ 	.word	0x00014a90


	//   ....[133]....
        /*058c*/ 	.word	0x00014b10


	//   ....[134]....
        /*0590*/ 	.word	0x00014b90


	//   ....[135]....
        /*0594*/ 	.word	0x00014c00


	//   ....[136]....
        /*0598*/ 	.word	0x00014c70


	//   ....[137]....
        /*059c*/ 	.word	0x00014cf0


	//   ....[138]....
        /*05a0*/ 	.word	0x00014d60


	//   ....[139]....
        /*05a4*/ 	.word	0x00014dd0


	//   ....[140]....
        /*05a8*/ 	.word	0x00014e40


	//   ....[141]....
        /*05ac*/ 	.word	0x00014ec0


	//   ....[142]....
        /*05b0*/ 	.word	0x00014f40


	//   ....[143]....
        /*05b4*/ 	.word	0x00014fb0


	//   ....[144]....
        /*05b8*/ 	.word	0x00015020


	//   ....[145]....
        /*05bc*/ 	.word	0x000150a0


	//   ....[146]....
        /*05c0*/ 	.word	0x00015110


	//   ....[147]....
        /*05c4*/ 	.word	0x00015180


	//   ....[148]....
        /*05c8*/ 	.word	0x000151f0


	//   ....[149]....
        /*05cc*/ 	.word	0x00015270


	//   ....[150]....
        /*05d0*/ 	.word	0x000152f0


	//   ....[151]....
        /*05d4*/ 	.word	0x00015360


	//   ....[152]....
        /*05d8*/ 	.word	0x000153d0


	//   ....[153]....
        /*05dc*/ 	.word	0x00015440


	//   ....[154]....
        /*05e0*/ 	.word	0x000154a0


	//   ....[155]....
        /*05e4*/ 	.word	0x00015500


	//   ....[156]....
        /*05e8*/ 	.word	0x00015560


	//   ....[157]....
        /*05ec*/ 	.word	0x000155f0


	//   ....[158]....
        /*05f0*/ 	.word	0x00015660


	//   ....[159]....
        /*05f4*/ 	.word	0x000156d0


	//   ....[160]....
        /*05f8*/ 	.word	0x00015740


	//   ....[161]....
        /*05fc*/ 	.word	0x00015810


	//   ....[162]....
        /*0600*/ 	.word	0x00015870


	//   ....[163]....
        /*0604*/ 	.word	0x000158d0


	//   ....[164]....
        /*0608*/ 	.word	0x00015930


	//----- nvinfo : EIATTR_EXIT_INSTR_OFFSETS
	.align		4
.L_1575:
        /*060c*/ 	.byte	0x04, 0x1c
        /*060e*/ 	.short	(.L_1577 - .L_1576)


	//   ....[0]....
.L_1576:
        /*0610*/ 	.word	0x000138d0


	//   ....[1]....
        /*0614*/ 	.word	0x00013b70


	//----- nvinfo : EIATTR_MAX_THREADS
	.align		4
.L_1577:
        /*0618*/ 	.byte	0x04, 0x05
        /*061a*/ 	.short	(.L_1579 - .L_1578)
.L_1578:
        /*061c*/ 	.word	0x00000080
        /*0620*/ 	.word	0x00000001
        /*0624*/ 	.word	0x00000001


	//----- nvinfo : EIATTR_CRS_STACK_SIZE
	.align		4
.L_1579:
        /*0628*/ 	.byte	0x04, 0x1e
        /*062a*/ 	.short	(.L_1581 - .L_1580)
.L_1580:
        /*062c*/ 	.word	0x00000000
.L_1581:


//--------------------- .nv.info._Z25selective_scan_bwd_kernelI32Selective_Scan_bwd_kernel_traitsILi128ELi16ELb0ELb1ELb1ELb0ELb0EN3c104HalfENS1_7complexIfEEEEv12SSMParamsBwd --------------------------
	.section	.nv.info._Z25selective_scan_bwd_kernelI32Selective_Scan_bwd_kernel_traitsILi128ELi16ELb0ELb1ELb1ELb0ELb0EN3c104HalfENS1_7complexIfEEEEv12SSMParamsBwd,"",@"SHT_CUDA_INFO"
	.sectionflags	@""
	.align	4


	//----- nvinfo : EIATTR_CUDA_API_VERSION
	.align		4
        /*0000*/ 	.byte	0x04, 0x37
        /*0002*/ 	.short	(.L_1583 - .L_1582)
.L_1582:
        /*0004*/ 	.word	0x00000082


	//----- nvinfo : EIATTR_SW2861232_WAR
	.align		4
.L_1583:
        /*0008*/ 	.byte	0x01, 0x35
	.zero		2


	//----- nvinfo : EIATTR_PARAM_CBANK
	.align		4
        /*000c*/ 	.byte	0x04, 0x0a
        /*000e*/ 	.short	(.L_1585 - .L_1584)
	.align		4
.L_1584:
        /*0010*/ 	.word	index@(.nv.constant0._Z25selective_scan_bwd_kernelI32Selective_Scan_bwd_kernel_traitsILi128ELi16ELb0ELb1ELb1ELb0ELb0EN3c104HalfENS1_7complexIfEEEEv12SSMParamsBwd)
        /*0014*/ 	.short	0x0160
        /*0016*/ 	.short	0x01f0


	//----- nvinfo : EIATTR_CBANK_PARAM_SIZE
	.align		4
.L_1585:
        /*0018*/ 	.byte	0x03, 0x19
        /*001a*/ 	.short	0x01f0


	//----- nvinfo : EIATTR_KPARAM_INFO
	.align		4
        /*001c*/ 	.byte	0x04, 0x17
        /*001e*/ 	.short	(.L_1587 - .L_1586)
.L_1586:
        /*0020*/ 	.word	0x00000000
        /*0024*/ 	.short	0x0000
        /*0026*/ 	.short	0x0000
        /*0028*/ 	.byte	0x00, 0xf0, 0xc1, 0x07


	//----- nvinfo : EIATTR_MAXREG_COUNT
	.align		4
.L_1587:
        /*002c*/ 	.byte	0x03, 0x1b
        /*002e*/ 	.short	0x00ff


	//----- nvinfo : EIATTR_NUM_BARRIERS
	.align		4
        /*0030*/ 	.byte	0x02, 0x4c
        /*0032*/ 	.byte	0x01
	.zero		1


	//----- nvinfo : EIATTR_ANNOTATIONS
	.align		4
        /*0034*/ 	.byte	0x04, 0x55
        /*0036*/ 	.short	(.L_1589 - .L_1588)


	//   ....[0]....
.L_1588:
        /*0038*/ 	.word	0x00000001
        /*003c*/ 	.byte	0x20, 0x02, 0x00, 0x00, 0x01, 0x00, 0x00, 0x00, 0x50, 0x02, 0x00, 0x00, 0x01, 0x00, 0x00, 0x00
        /*004c*/ 	.byte	0x80, 0x0a, 0x00, 0x00, 0x01, 0x00, 0x00, 0x00, 0xa0, 0x0a, 0x00, 0x00, 0x01, 0x00, 0x00, 0x00
        /*005c*/ 	.byte	0xa0, 0x19, 0x00, 0x00, 0x01, 0x00, 0x00, 0x00, 0xb0, 0x19, 0x00, 0x00, 0x01, 0x00, 0x00, 0x00
        /*006c*/ 	.byte	0xc0, 0x19, 0x00, 0x00, 0x01, 0x00, 0x00, 0x00, 0x50, 0x23, 0x00, 0x00, 0x01, 0x00, 0x00, 0x00
        /*007c*/ 	.byte	0xc0, 0xd5, 0x00, 0x00, 0x01, 0x00, 0x00, 0x00, 0xd0, 0xd5, 0x00, 0x00, 0x01, 0x00, 0x00, 0x00
        /*008c*/ 	.byte	0x20, 0xdb, 0x00, 0x00, 0x01, 0x00, 0x00, 0x00, 0xe0, 0xe6, 0x00, 0x00, 0x01, 0x00, 0x00, 0x00
        /*009c*/ 	.byte	0xe0, 0xeb, 0x00, 0x00, 0x01, 0x00, 0x00, 0x00, 0xf0, 0xed, 0x00, 0x00


	//----- nvinfo : EIATTR_MERCURY_ISA_VERSION
	.align		4
.L_1589:
        /*00a8*/ 	.byte	0x03, 0x5f
        /*00aa*/ 	.short	0x0000


	//----- nvinfo : EIATTR_COOP_GROUP_MASK_REGIDS
	.align		4
        /*00ac*/ 	.byte	0x04, 0x29
        /*00ae*/ 	.short	(.L_1591 - .L_1590)


	//   ....[0]....
.L_1590:
        /*00b0*/ 	.word	0xffffffff


	//   ....[1]....
        /*00b4*/ 	.word	0xffffffff


	//   ....[2]....
        /*00b8*/ 	.word	0xffffffff


	//   ....[3]....
        /*00bc*/ 	.word	0xffffffff


	//   ....[4]....
        /*00c0*/ 	.word	0xffffffff


	//   ....[5]....
        /*00c4*/ 	.word	0xffffffff


	//   ....[6]....
        /*00c8*/ 	.word	0xffffffff


	//   ....[7]....
        /*00cc*/ 	.word	0xffffffff


	//   ....[8]....
        /*00d0*/ 	.word	0xffffffff


	//   ....[9]....
        /*00d4*/ 	.word	0xffffffff


	//   ....[10]....
        /*00d8*/ 	.word	0xffffffff


	//   ....[11]....
        /*00dc*/ 	.word	0xffffffff


	//   ....[12]....
        /*00e0*/ 	.word	0xffffffff


	//   ....[13]....
        /*00e4*/ 	.word	0xffffffff


	//   ....[14]....
        /*00e8*/ 	.word	0xffffffff


	//   ....[15]....
        /*00ec*/ 	.word	0xffffffff


	//   ....[16]....
        /*00f0*/ 	.word	0xffffffff


	//   ....[17]....
        /*00f4*/ 	.word	0xffffffff


	//   ....[18]....
        /*00f8*/ 	.word	0xffffffff


	//   ....[19]....
        /*00fc*/ 	.word	0xffffffff


	//   ....[20]....
        /*0100*/ 	.word	0xffffffff


	//   ....[21]....
        /*0104*/ 	.word	0xffffffff


	//   ....[22]....
        /*0108*/ 	.word	0xffffffff


	//   ....[23]....
        /*010c*/ 	.word	0xffffffff


	//   ....[24]....
        /*0110*/ 	.word	0xffffffff


	//   ....[25]....
        /*0114*/ 	.word	0xffffffff


	//   ....[26]....
        /*0118*/ 	.word	0xffffffff


	//   ....[27]....
        /*011c*/ 	.word	0xffffffff


	//   ....[28]....
        /*0120*/ 	.word	0xffffffff


	//   ....[29]....
        /*0124*/ 	.word	0xffffffff


	//   ....[30]....
        /*0128*/ 	.word	0xffffffff


	//   ....[31]....
        /*012c*/ 	.word	0xffffffff


	//   ....[32]....
        /*0130*/ 	.word	0xffffffff


	//   ....[33]....
        /*0134*/ 	.word	0xffffffff


	//   ....[34]....
        /*0138*/ 	.word	0xffffffff


	//   ....[35]....
        /*013c*/ 	.word	0xffffffff


	//   ....[36]....
        /*0140*/ 	.word	0xffffffff


	//   ....[37]....
        /*0144*/ 	.word	0xffffffff


	//   ....[38]....
        /*0148*/ 	.word	0xffffffff


	//   ....[39]....
        /*014c*/ 	.word	0xffffffff


	//   ....[40]....
        /*0150*/ 	.word	0xffffffff


	//   ....[41]....
        /*0154*/ 	.word	0xffffffff


	//   ....[42]....
        /*0158*/ 	.word	0xffffffff


	//   ....[43]....
        /*015c*/ 	.word	0xffffffff


	//   ....[44]....
        /*0160*/ 	.word	0xffffffff


	//   ....[45]....
        /*0164*/ 	.word	0xffffffff


	//   ....[46]....
        /*0168*/ 	.word	0xffffffff


	//   ....[47]....
        /*016c*/ 	.word	0xffffffff


	//   ....[48]....
        /*0170*/ 	.word	0xffffffff


	//   ....[49]....
        /*0174*/ 	.word	0xffffffff


	//   ....[50]....
        /*0178*/ 	.word	0xffffffff


	//   ....[51]....
        /*017c*/ 	.word	0xffffffff


	//   ....[52]....
        /*0180*/ 	.word	0xffffffff


	//   ....[53]....
        /*0184*/ 	.word	0xffffffff


	//   ....[54]....
        /*0188*/ 	.word	0xffffffff


	//   ....[55]....
        /*018c*/ 	.word	0xffffffff


	//   ....[56]....
        /*0190*/ 	.word	0xffffffff


	//   ....[57]....
        /*0194*/ 	.word	0xffffffff


	//   ....[58]....
        /*0198*/ 	.word	0xffffffff


	//   ....[59]....
        /*019c*/ 	.word	0xffffffff


	//   ....[60]....
        /*01a0*/ 	.word	0xffffffff


	//   ....[61]....
        /*01a4*/ 	.word	0xffffffff


	//   ....[62]....
        /*01a8*/ 	.word	0xffffffff


	//   ....[63]....
        /*01ac*/ 	.word	0xffffffff


	//   ....[64]....
        /*01b0*/ 	.word	0xffffffff


	//   ....[65]....
        /*01b4*/ 	.word	0xffffffff


	//   ....[66]....
        /*01b8*/ 	.word	0xffffffff


	//   ....[67]....
        /*01bc*/ 	.word	0xffffffff


	//   ....[68]....
        /*01c0*/ 	.word	0xffffffff


	//   ....[69]....
        /*01c4*/ 	.word	0xffffffff


	//   ....[70]....
        /*01c8*/ 	.word	0xffffffff


	//   ....[71]....
        /*01cc*/ 	.word	0xffffffff


	//   ....[72]....
        /*01d0*/ 	.word	0xffffffff


	//   ....[73]....
        /*01d4*/ 	.word	0xffffffff


	//   ....[74]....
        /*01d8*/ 	.word	0xffffffff


	//   ....[75]....
        /*01dc*/ 	.word	0xffffffff


	//   ....[76]....
        /*01e0*/ 	.word	0xffffffff


	//   ....[77]....
        /*01e4*/ 	.word	0xffffffff


	//   ....[78]....
        /*01e8*/ 	.word	0xffffffff


	//   ....[79]....
        /*01ec*/ 	.word	0xffffffff


	//   ....[80]....
        /*01f0*/ 	.word	0xffffffff


	//   ....[81]....
        /*01f4*/ 	.word	0xffffffff


	//   ....[82]....
        /*01f8*/ 	.word	0xffffffff


	//   ....[83]....
        /*01fc*/ 	.word	0xffffffff


	//   ....[84]....
        /*0200*/ 	.word	0xffffffff


	//   ....[85]....
        /*0204*/ 	.word	0xffffffff


	//   ....[86]....
        /*0208*/ 	.word	0xffffffff


	//   ....[87]....
        /*020c*/ 	.word	0xffffffff


	//   ....[88]....
        /*0210*/ 	.word	0xffffffff


	//   ....[89]....
        /*0214*/ 	.word	0xffffffff


	//   ....[90]....
        /*0218*/ 	.word	0xffffffff


	//   ....[91]....
        /*021c*/ 	.word	0xffffffff


	//   ....[92]....
        /*0220*/ 	.word	0xffffffff


	//   ....[93]....
        /*0224*/ 	.word	0xffffffff


	//   ....[94]....
        /*0228*/ 	.word	0xffffffff


	//   ....[95]....
        /*022c*/ 	.word	0xffffffff


	//   ....[96]....
        /*0230*/ 	.word	0xffffffff


	//   ....[97]....
        /*0234*/ 	.word	0xffffffff


	//   ....[98]....
        /*0238*/ 	.word	0xffffffff


	//   ....[99]....
        /*023c*/ 	.word	0xffffffff


	//   ....[100]....
        /*0240*/ 	.word	0xffffffff


	//   ....[101]....
        /*0244*/ 	.word	0xffffffff


	//   ....[102]....
        /*0248*/ 	.word	0xffffffff


	//   ....[103]....
        /*024c*/ 	.word	0xffffffff


	//   ....[104]....
        /*0250*/ 	.word	0xffffffff


	//   ....[105]....
        /*0254*/ 	.word	0xffffffff


	//   ....[106]....
        /*0258*/ 	.word	0xffffffff


	//   ....[107]....
        /*025c*/ 	.word	0xffffffff


	//   ....[108]....
        /*0260*/ 	.word	0xffffffff


	//   ....[109]....
        /*0264*/ 	.word	0xffffffff


	//   ....[110]....
        /*0268*/ 	.word	0xffffffff


	//   ....[111]....
        /*026c*/ 	.word	0xffffffff


	//   ....[112]....
        /*0270*/ 	.word	0xffffffff


	//   ....[113]....
        /*0274*/ 	.word	0xffffffff


	//   ....[114]....
        /*0278*/ 	.word	0xffffffff


	//   ....[115]....
        /*027c*/ 	.word	0xffffffff


	//   ....[116]....
        /*0280*/ 	.word	0xffffffff


	//   ....[117]....
        /*0284*/ 	.word	0xffffffff


	//   ....[118]....
        /*0288*/ 	.word	0xffffffff


	//   ....[119]....
        /*028c*/ 	.word	0xffffffff


	//   ....[120]....
        /*0290*/ 	.word	0xffffffff


	//   ....[121]....
        /*0294*/ 	.word	0xffffffff


	//   ....[122]....
        /*0298*/ 	.word	0xffffffff


	//   ....[123]....
        /*029c*/ 	.word	0xffffffff


	//   ....[124]....
        /*02a0*/ 	.word	0xffffffff


	//   ....[125]....
        /*02a4*/ 	.word	0xffffffff


	//   ....[126]....
        /*02a8*/ 	.word	0xffffffff


	//   ....[127]....
        /*02ac*/ 	.word	0xffffffff


	//   ....[128]....
        /*02b0*/ 	.word	0xffffffff


	//   ....[129]....
        /*02b4*/ 	.word	0xffffffff


	//   ....[130]....
        /*02b8*/ 	.word	0xffffffff


	//   ....[131]....
        /*02bc*/ 	.word	0xffffffff


	//   ....[132]....
        /*02c0*/ 	.word	0xffffffff


	//   ....[133]....
        /*02c4*/ 	.word	0xffffffff


	//   ....[134]....
        /*02c8*/ 	.word	0xffffffff


	//   ....[135]....
        /*02cc*/ 	.word	0xffffffff


	//   ....[136]....
        /*02d0*/ 	.word	0xffffffff


	//   ....[137]....
        /*02d4*/ 	.word	0xffffffff


	//   ....[138]....
        /*02d8*/ 	.word	0xffffffff


	//   ....[139]....
        /*02dc*/ 	.word	0xffffffff


	//   ....[140]....
        /*02e0*/ 	.word	0xffffffff


	//   ....[141]....
        /*02e4*/ 	.word	0xffffffff


	//   ....[142]....
        /*02e8*/ 	.word	0xffffffff


	//   ....[143]....
        /*02ec*/ 	.word	0xffffffff


	//   ....[144]....
        /*02f0*/ 	.word	0xffffffff


	//   ....[145]....
        /*02f4*/ 	.word	0xffffffff


	//   ....[146]....
        /*02f8*/ 	.word	0xffffffff


	//   ....[147]....
        /*02fc*/ 	.word	0xffffffff


	//   ....[148]....
        /*0300*/ 	.word	0xffffffff


	//   ....[149]....
        /*0304*/ 	.word	0xffffffff


	//   ....[150]....
        /*0308*/ 	.word	0xffffffff


	//----- nvinfo : EIATTR_COOP_GROUP_INSTR_OFFSETS
	.align		4
.L_1591:
        /*030c*/ 	.byte	0x04, 0x28
        /*030e*/ 	.short	(.L_1593 - .L_1592)


	//   ....[0]....
.L_1592:
        /*0310*/ 	.word	0x00001470


	//   ....[1]....
        /*0314*/ 	.word	0x00001ad0


	//   ....[2]....
        /*0318*/ 	.word	0x00001f30


	//   ....[3]....
        /*031c*/ 	.word	0x00003b70


	//   ....[4]....
        /*0320*/ 	.word	0x00004e10


	//   ....[5]....
        /*0324*/ 	.word	0x000068b0


	//   ....[6]....
        /*0328*/ 	.word	0x000068d0


	//   ....[7]....
        /*032c*/ 	.word	0x000068f0


	//   ....[8]....
        /*0330*/ 	.word	0x00006900


	//   ....[9]....
        /*0334*/ 	.word	0x000069a0


	//   ....[10]....
        /*0338*/ 	.word	0x000069d0


	//   ....[11]....
        /*033c*/ 	.word	0x000069f0


	//   ....[12]....
        /*0340*/ 	.word	0x00006a00


	//   ....[13]....
        /*0344*/ 	.word	0x00006ab0


	//   ....[14]....
        /*0348*/ 	.word	0x00006ae0


	//   ....[15]....
        /*034c*/ 	.word	0x00006af0


	//   ....[16]....
        /*0350*/ 	.word	0x00006b00


	//   ....[17]....
        /*0354*/ 	.word	0x00006bd0


	//   ....[18]....
        /*0358*/ 	.word	0x00006be0


	//   ....[19]....
        /*035c*/ 	.word	0x00006bf0


	//   ....[20]....
        /*0360*/ 	.word	0x00006c00


	//   ....[21]....
        /*0364*/ 	.word	0x00006c90


	//   ....[22]....
        /*0368*/ 	.word	0x00006cd0


	//   ....[23]....
        /*036c*/ 	.word	0x00006cf0


	//   ....[24]....
        /*0370*/ 	.word	0x00006d00


	//   ....[25]....
        /*0374*/ 	.word	0x00006e60


	//   ....[26]....
        /*0378*/ 	.word	0x00006ec0


	//   ....[27]....
        /*037c*/ 	.word	0x00006f20


	//   ....[28]....
        /*0380*/ 	.word	0x00006f80


	//   ....[29]....
        /*0384*/ 	.word	0x00006fa0


	//   ....[30]....
        /*0388*/ 	.word	0x00006fb0


	//   ....[31]....
        /*038c*/ 	.word	0x00006fc0


	//   ....[32]....
        /*0390*/ 	.word	0x00006fd0


	//   ....[33]....
        /*0394*/ 	.word	0x00006fe0


	//   ....[34]....
        /*0398*/ 	.word	0x00006ff0


	//   ....[35]....
        /*039c*/ 	.word	0x00007000


	//   ....[36]....
        /*03a0*/ 	.word	0x00007010


	//   ....[37]....
        /*03a4*/ 	.word	0x00008600


	//   ....[38]....
        /*03a8*/ 	.word	0x00008620


	//   ....[39]....
        /*03ac*/ 	.word	0x00008630


	//   ....[40]....
        /*03b0*/ 	.word	0x00008640


	//   ....[41]....
        /*03b4*/ 	.word	0x00008750


	//   ....[42]....
        /*03b8*/ 	.word	0x00008760


	//   ....[43]....
        /*03bc*/ 	.word	0x00008770


	//   ....[44]....
        /*03c0*/ 	.word	0x00008780


	//   ....[45]....
        /*03c4*/ 	.word	0x00008890


	//   ....[46]....
        /*03c8*/ 	.word	0x000088b0


	//   ....[47]....
        /*03cc*/ 	.word	0x000088c0


	//   ....[48]....
        /*03d0*/ 	.word	0x000088d0


	//   ....[49]....
        /*03d4*/ 	.word	0x000089e0


	//   ....[50]....
        /*03d8*/ 	.word	0x000089f0


	//   ....[51]....
        /*03dc*/ 	.word	0x00008a00


	//   ....[52]....
        /*03e0*/ 	.word	0x00008a10


	//   ....[53]....
        /*03e4*/ 	.word	0x00008b20


	//   ....[54]....
        /*03e8*/ 	.word	0x00008b40


	//   ....[55]....
        /*03ec*/ 	.word	0x00008b50


	//   ....[56]....
        /*03f0*/ 	.word	0x00008b60


	//   ....[57]....
        /*03f4*/ 	.word	0x00008c60


	//   ....[58]....
        /*03f8*/ 	.word	0x00008c70


	//   ....[59]....
        /*03fc*/ 	.word	0x00008c80


	//   ....[60]....
        /*0400*/ 	.word	0x00008c90


	//   ....[61]....
        /*0404*/ 	.word	0x00008ca0


	//   ....[62]....
        /*0408*/ 	.word	0x00008cb0


	//   ....[63]....
        /*040c*/ 	.word	0x00008cc0


	//   ....[64]....
        /*0410*/ 	.word	0x00008cf0


	//   ....[65]....
        /*0414*/ 	.word	0x00008d20


	//   ....[66]....
        /*0418*/ 	.word	0x00008d50


	//   ....[67]....
        /*041c*/ 	.word	0x00008d60


	//   ....[68]....
        /*0420*/ 	.word	0x00008d70


	//   ....[69]....
        /*0424*/ 	.word	0x0000d030


	//   ....[70]....
        /*0428*/ 	.word	0x0000d070


	//   ....[71]....
        /*042c*/ 	.word	0x0000d160


	//   ....[72]....
        /*0430*/ 	.word	0x0000d190


	//   ....[73]....
        /*0434*/ 	.word	0x0000d270


	//   ....[74]....
        /*0438*/ 	.word	0x0000d2a0


	//   ....[75]....
        /*043c*/ 	.word	0x0000d350


	//   ....[76]....
        /*0440*/ 	.word	0x0000d370


	//   ....[77]....
        /*0444*/ 	.word	0x0000d3a0


	//   ....[78]....
        /*0448*/ 	.word	0x0000d3c0


	//   ....[79]....
        /*044c*/ 	.word	0x0000d8d0


	//   ....[80]....
        /*0450*/ 	.word	0x0000e5a0


	//   ....[81]....
        /*0454*/ 	.word	0x0000ec60


	//   ....[82]....
        /*0458*/ 	.word	0x0000ec80


	//   ....[83]....
        /*045c*/ 	.word	0x0000eca0


	//   ....[84]....
        /*0460*/ 	.word	0x0000ecc0


	//   ....[85]....
        /*0464*/ 	.word	0x0000ece0


	//   ....[86]....
        /*0468*/ 	.word	0x0000ee70


	//   ....[87]....
        /*046c*/ 	.word	0x0000ee90


	//   ....[88]....
        /*0470*/ 	.word	0x0000eeb0


	//   ....[89]....
        /*0474*/ 	.word	0x0000eed0


	//   ....[90]....
        /*0478*/ 	.word	0x0000eef0


	//   ....[91]....
        /*047c*/ 	.word	0x0000f200


	//   ....[92]....
        /*0480*/ 	.word	0x0000f280


	//   ....[93]....
        /*0484*/ 	.word	0x0000f2f0


	//   ....[94]....
        /*0488*/ 	.word	0x0000f360


	//   ....[95]....
        /*048c*/ 	.word	0x0000f4b0


	//   ....[96]....
        /*0490*/ 	.word	0x0000f520


	//   ....[97]....
        /*0494*/ 	.word	0x0000f590


	//   ....[98]....
        /*0498*/ 	.word	0x0000f600


	//   ....[99]....
        /*049c*/ 	.word	0x0000f750


	//   ....[100]....
        /*04a0*/ 	.word	0x0000f7c0


	//   ....[101]....
        /*04a4*/ 	.word	0x0000f830


	//   ....[102]....
        /*04a8*/ 	.word	0x0000f8a0


	//   ....[103]....
        /*04ac*/ 	.word	0x0000f9c0


	//   ....[104]....
        /*04b0*/ 	.word	0x0000fa30


	//   ....[105]....
        /*04b4*/ 	.word	0x0000faa0


	//   ....[106]....
        /*04b8*/ 	.word	0x0000fb10


	//   ....[107]....
        /*04bc*/ 	.word	0x0000fc60


	//   ....[108]....
        /*04c0*/ 	.word	0x0000fcd0


	//   ....[109]....
        /*04c4*/ 	.word	0x0000fd40


	//   ....[110]....
        /*04c8*/ 	.word	0x0000fdb0


	//   ....[111]....
        /*04cc*/ 	.word	0x0000fe20


	//   ....[112]....
        /*04d0*/ 	.word	0x0000fe90


	//   ....[113]....
        /*04d4*/ 	.word	0x0000ff00


	//   ....[114]....
        /*04d8*/ 	.word	0x0000ff70


	//   ....[115]....
        /*04dc*/ 	.word	0x0000ffd0


	//   ....[116]....
        /*04e0*/ 	.word	0x00010030


	//   ....[117]....
        /*04e4*/ 	.word	0x00010090


	//   ....[118]....
        /*04e8*/ 	.word	0x000100f0


	//   ....[119]....
        /*04ec*/ 	.word	0x00010170


	//   ....[120]....
        /*04f0*/ 	.word	0x000101f0


	//   ....[121]....
        /*04f4*/ 	.word	0x00010260


	//   ....[122]....
        /*04f8*/ 	.word	0x000102d0


	//   ....[123]....
        /*04fc*/ 	.word	0x00010340


	//   ....[124]....
        /*0500*/ 	.word	0x000103b0


	//   ....[125]....
        /*0504*/ 	.word	0x00010420


	//   ....[126]....
        /*0508*/ 	.word	0x00010490


	//   ....[127]....
        /*050c*/ 	.word	0x00010500


	//   ....[128]....
        /*0510*/ 	.word	0x00010580


	//   ....[129]....
        /*0514*/ 	.word	0x000105f0


	//   ....[130]....
        /*0518*/ 	.word	0x00010660


	//   ....[131]....
        /*051c*/ 	.word	0x000106d0


	//   ....[132]....
        /*0520*/ 	.word	0x00010740


	//   ....[133]....
        /*0524*/ 	.word	0x000107b0


	//   ....[134]....
        /*0528*/ 	.word	0x00010820


	//   ....[135]....
        /*052c*/ 	.word	0x00010890


	//   ....[136]....
        /*0530*/ 	.word	0x00010910


	//   ....[137]....
        /*0534*/ 	.word	0x00010980


	//   ....[138]....
        /*0538*/ 	.word	0x000109f0


	//   ....[139]....
        /*053c*/ 	.word	0x00010a50


	//   ....[140]....
        /*0540*/ 	.word	0x00010ab0


	//   ....[141]....
        /*0544*/ 	.word	0x00010b10


	//   ....[142]....
        /*0548*/ 	.word	0x00010b70


	//   ....[143]....
        /*054c*/ 	.word	0x00010c00


	//   ....[144]....
        /*0550*/ 	.word	0x00010c70


	//   ....[145]....
        /*0554*/ 	.word	0x00010ce0


	//   ....[146]....
        /*0558*/ 	.word	0x00010d50


	//   ....[147]....
        /*055c*/ 	.word	0x00010e20


	//   ....[148]....
        /*0560*/ 	.word	0x00010e80


	//   ....[149]....
        /*0564*/ 	.word	0x00010ee0


	//   ....[150]....
        /*0568*/ 	.word	0x00010f40


	//----- nvinfo : EIATTR_EXIT_INSTR_OFFSETS
	.align		4
.L_1593:
        /*056c*/ 	.byte	0x04, 0x1c
        /*056e*/ 	.short	(.L_1595 - .L_1594)


	//   ....[0]....
.L_1594:
        /*0570*/ 	.word	0x0000f020


	//   ....[1]....
        /*0574*/ 	.word	0x0000f1a0


	//----- nvinfo : EIATTR_MAX_THREADS
	.align		4
.L_1595:
        /*0578*/ 	.byte	0x04, 0x05
        /*057a*/ 	.short	(.L_1597 - .L_1596)
.L_1596:
        /*057c*/ 	.word	0x00000080
        /*0580*/ 	.word	0x00000001
        /*0584*/ 	.word	0x00000001


	//----- nvinfo : EIATTR_CRS_STACK_SIZE
	.align		4
.L_1597:
        /*0588*/ 	.byte	0x04, 0x1e
        /*058a*/ 	.short	(.L_1599 - .L_1598)
.L_1598:
        /*058c*/ 	.word	0x00000000
.L_1599:


//--------------------- .nv.info._Z25selective_scan_bwd_kernelI32Selective_Scan_bwd_kernel_traitsILi128ELi16ELb0ELb1ELb1ELb0ELb1EN3c104HalfENS1_7complexIfEEEEv12SSMParamsBwd --------------------------
	.section	.nv.info._Z25selective_scan_bwd_kernelI32Selective_Scan_bwd_kernel_traitsILi128ELi16ELb0ELb1ELb1ELb0ELb1EN3c104HalfENS1_7complexIfEEEEv12SSMParamsBwd,"",@"SHT_CUDA_INFO"
	.sectionflags	@""
	.align	4


	//----- nvinfo : EIATTR_CUDA_API_VERSION
	.align		4
        /*0000*/ 	.byte	0x04, 0x37
        /*0002*/ 	.short	(.L_1601 - .L_1600)
.L_1600:
        /*0004*/ 	.word	0x00000082


	//----- nvinfo : EIATTR_SW2861232_WAR
	.align		4
.L_1601:
        /*0008*/ 	.byte	0x01, 0x35
	.zero		2


	//----- nvinfo : EIATTR_PARAM_CBANK
	.align		4
        /*000c*/ 	.byte	0x04, 0x0a
        /*000e*/ 	.short	(.L_1603 - .L_1602)
	.align		4
.L_1602:
        /*0010*/ 	.word	index@(.nv.constant0._Z25selective_scan_bwd_kernelI32Selective_Scan_bwd_kernel_traitsILi128ELi16ELb0ELb1ELb1ELb0ELb1EN3c104HalfENS1_7complexIfEEEEv12SSMParamsBwd)
        /*0014*/ 	.short	0x0160
        /*0016*/ 	.short	0x01f0


	//----- nvinfo : EIATTR_CBANK_PARAM_SIZE
	.align		4
.L_1603:
        /*0018*/ 	.byte	0x03, 0x19
        /*001a*/ 	.short	0x01f0


	//----- nvinfo : EIATTR_KPARAM_INFO
	.align		4
        /*001c*/ 	.byte	0x04, 0x17
        /*001e*/ 	.short	(.L_1605 - .L_1604)
.L_1604:
        /*0020*/ 	.word	0x00000000
        /*0024*/ 	.short	0x0000
        /*0026*/ 	.short	0x0000
        /*0028*/ 	.byte	0x00, 0xf0, 0xc1, 0x07


	//----- nvinfo : EIATTR_MAXREG_COUNT
	.align		4
.L_1605:
        /*002c*/ 	.byte	0x03, 0x1b
        /*002e*/ 	.short	0x00ff


	//----- nvinfo : EIATTR_NUM_BARRIERS
	.align		4
        /*0030*/ 	.byte	0x02, 0x4c
        /*0032*/ 	.byte	0x01
	.zero		1


	//----- nvinfo : EIATTR_ANNOTATIONS
	.align		4
        /*0034*/ 	.byte	0x04, 0x55
        /*0036*/ 	.short	(.L_1607 - .L_1606)


	//   ....[0]....
.L_1606:
        /* <DEDUP_REMOVED lines=9> */


	//----- nvinfo : EIATTR_MERCURY_ISA_VERSION
	.align		4
.L_1607:
        /*00b8*/ 	.byte	0x03, 0x5f
        /*00ba*/ 	.short	0x0000


	//----- nvinfo : EIATTR_COOP_GROUP_MASK_REGIDS
	.align		4
        /*00bc*/ 	.byte	0x04, 0x29
        /*00be*/ 	.short	(.L_1609 - .L_1608)


	//   ....[0]....
.L_1608:
        /*00c0*/ 	.word	0xffffffff


	//   ....[1]....
        /*00c4*/ 	.word	0xffffffff


	//   ....[2]....
        /*00c8*/ 	.word	0xffffffff


	//   ....[3]....
        /*00cc*/ 	.word	0xffffffff


	//   ....[4]....
        /*00d0*/ 	.word	0xffffffff


	//   ....[5]....
        /*00d4*/ 	.word	0xffffffff


	//   ....[6]....
        /*00d8*/ 	.word	0xffffffff


	//   ....[7]....
        /*00dc*/ 	.word	0xffffffff


	//   ....[8]....
        /*00e0*/ 	.word	0xffffffff


	//   ....[9]....
        /*00e4*/ 	.word	0xffffffff


	//   ....[10]....
        /*00e8*/ 	.word	0xffffffff


	//   ....[11]....
        /*00ec*/ 	.word	0xffffffff


	//   ....[12]....
        /*00f0*/ 	.word	0xffffffff


	//   ....[13]....
        /*00f4*/ 	.word	0xffffffff


	//   ....[14]....
        /*00f8*/ 	.word	0xffffffff


	//   ....[15]....
        /*00fc*/ 	.word	0xffffffff


	//   ....[16]....
        /*0100*/ 	.word	0xffffffff


	//   ....[17]....
        /*0104*/ 	.word	0xffffffff


	//   ....[18]....
        /*0108*/ 	.word	0xffffffff


	//   ....[19]....
        /*010c*/ 	.word	0xffffffff


	//   ....[20]....
        /*0110*/ 	.word	0xffffffff


	//   ....[21]....
        /*0114*/ 	.word	0xffffffff


	//   ....[22]....
        /*0118*/ 	.word	0xffffffff


	//   ....[23]....
        /*011c*/ 	.word	0xffffffff


	//   ....[24]....
        /*0120*/ 	.word	0xffffffff


	//   ....[25]....
        /*0124*/ 	.word	0xffffffff


	//   ....[26]....
        /*0128*/ 	.word	0xffffffff


	//   ....[27]....
        /*012c*/ 	.word	0xffffffff


	//   ....[28]....
        /*0130*/ 	.word	0xffffffff


	//   ....[29]....
        /*0134*/ 	.word	0xffffffff


	//   ....[30]....
        /*0138*/ 	.word	0xffffffff


	//   ....[31]....
        /*013c*/ 	.word	0xffffffff


	//   ....[32]....
        /*0140*/ 	.word	0xffffffff


	//   ....[33]....
        /*0144*/ 	.word	0xffffffff


	//   ....[34]....
        /*0148*/ 	.word	0xffffffff


	//   ....[35]....
        /*014c*/ 	.word	0xffffffff


	//   ....[36]....
        /*0150*/ 	.word	0xffffffff


	//   ....[37]....
        /*0154*/ 	.word	0xffffffff


	//   ....[38]....
        /*0158*/ 	.word	0xffffffff


	//   ....[39]....
        /*015c*/ 	.word	0xffffffff


	//   ....[40]....
        /*0160*/ 	.word	0xffffffff


	//   ....[41]....
        /*0164*/ 	.word	0xffffffff


	//   ....[42]....
        /*0168*/ 	.word	0xffffffff


	//   ....[43]....
        /*016c*/ 	.word	0xffffffff


	//   ....[44]....
        /*0170*/ 	.word	0xffffffff


	//   ....[45]....
        /*0174*/ 	.word	0xffffffff


	//   ....[46]....
        /*0178*/ 	.word	0xffffffff


	//   ....[47]....
        /*017c*/ 	.word	0xffffffff


	//   ....[48]....
        /*0180*/ 	.word	0xffffffff


	//   ....[49]....
        /*0184*/ 	.word	0xffffffff


	//   ....[50]....
        /*0188*/ 	.word	0xffffffff


	//   ....[51]....
        /*018c*/ 	.word	0xffffffff


	//   ....[52]....
        /*0190*/ 	.word	0xffffffff


	//   ....[53]....
        /*0194*/ 	.word	0xffffffff


	//   ....[54]....
        /*0198*/ 	.word	0xffffffff


	//   ....[55]....
        /*019c*/ 	.word	0xffffffff


	//   ....[56]....
        /*01a0*/ 	.word	0xffffffff


	//   ....[57]....
        /*01a4*/ 	.word	0xffffffff


	//   ....[58]....
        /*01a8*/ 	.word	0xffffffff


	//   ....[59]....
        /*01ac*/ 	.word	0xffffffff


	//   ....[60]....
        /*01b0*/ 	.word	0xffffffff


	//   ....[61]....
        /*01b4*/ 	.word	0xffffffff


	//   ....[62]....
        /*01b8*/ 	.word	0xffffffff


	//   ....[63]....
        /*01bc*/ 	.word	0xffffffff


	//   ....[64]....
        /*01c0*/ 	.word	0xffffffff


	//   ....[65]....
        /*01c4*/ 	.word	0xffffffff


	//   ....[66]....
        /*01c8*/ 	.word	0xffffffff


	//   ....[67]....
        /*01cc*/ 	.word	0xffffffff


	//   ....[68]....
        /*01d0*/ 	.word	0xffffffff


	//   ....[69]....
        /*01d4*/ 	.word	0xffffffff


	//   ....[70]....
        /*01d8*/ 	.word	0xffffffff


	//   ....[71]....
        /*01dc*/ 	.word	0xffffffff


	//   ....[72]....
        /*01e0*/ 	.word	0xffffffff


	//   ....[73]....
        /*01e4*/ 	.word	0xffffffff


	//   ....[74]....
        /*01e8*/ 	.word	0xffffffff


	//   ....[75]....
        /*01ec*/ 	.word	0xffffffff


	//   ....[76]....
        /*01f0*/ 	.word	0xffffffff


	//   ....[77]....
        /*01f4*/ 	.word	0xffffffff


	//   ....[78]....
        /*01f8*/ 	.word	0xffffffff


	//   ....[79]....
        /*01fc*/ 	.word	0xffffffff


	//   ....[80]....
        /*0200*/ 	.word	0xffffffff


	//   ....[81]....
        /*0204*/ 	.word	0xffffffff


	//   ....[82]....
        /*0208*/ 	.word	0xffffffff


	//   ....[83]....
        /*020c*/ 	.word	0xffffffff


	//   ....[84]....
        /*0210*/ 	.word	0xffffffff


	//   ....[85]....
        /*0214*/ 	.word	0xffffffff


	//   ....[86]....
        /*0218*/ 	.word	0xffffffff


	//   ....[87]....
        /*021c*/ 	.word	0xffffffff


	//   ....[88]....
        /*0220*/ 	.word	0xffffffff


	//   ....[89]....
        /*0224*/ 	.word	0xffffffff


	//   ....[90]....
        /*0228*/ 	.word	0xffffffff


	//   ....[91]....
        /*022c*/ 	.word	0xffffffff


	//   ....[92]....
        /*0230*/ 	.word	0xffffffff


	//   ....[93]....
        /*0234*/ 	.word	0xffffffff


	//   ....[94]....
        /*0238*/ 	.word	0xffffffff


	//   ....[95]....
        /*023c*/ 	.word	0xffffffff


	//   ....[96]....
        /*0240*/ 	.word	0xffffffff


	//   ....[97]....
        /*0244*/ 	.word	0xffffffff


	//   ....[98]....
        /*0248*/ 	.word	0xffffffff


	//   ....[99]....
        /*024c*/ 	.word	0xffffffff


	//   ....[100]....
        /*0250*/ 	.word	0xffffffff


	//   ....[101]....
        /*0254*/ 	.word	0xffffffff


	//   ....[102]....
        /*0258*/ 	.word	0xffffffff


	//   ....[103]....
        /*025c*/ 	.word	0xffffffff


	//   ....[104]....
        /*0260*/ 	.word	0xffffffff


	//   ....[105]....
        /*0264*/ 	.word	0xffffffff


	//   ....[106]....
        /*0268*/ 	.word	0xffffffff


	//   ....[107]....
        /*026c*/ 	.word	0xffffffff


	//   ....[108]....
        /*0270*/ 	.word	0xffffffff


	//   ....[109]....
        /*0274*/ 	.word	0xffffffff


	//   ....[110]....
        /*0278*/ 	.word	0xffffffff


	//   ....[111]....
        /*027c*/ 	.word	0xffffffff


	//   ....[112]....
        /*0280*/ 	.word	0xffffffff


	//   ....[113]....
        /*0284*/ 	.word	0xffffffff


	//   ....[114]....
        /*0288*/ 	.word	0xffffffff


	//   ....[115]....
        /*028c*/ 	.word	0xffffffff


	//   ....[116]....
        /*0290*/ 	.word	0xffffffff


	//   ....[117]....
        /*0294*/ 	.word	0xffffffff


	//   ....[118]....
        /*0298*/ 	.word	0xffffffff


	//   ....[119]....
        /*029c*/ 	.word	0xffffffff


	//   ....[120]....
        /*02a0*/ 	.word	0xffffffff


	//   ....[121]....
        /*02a4*/ 	.word	0xffffffff


	//   ....[122]....
        /*02a8*/ 	.word	0xffffffff


	//   ....[123]....
        /*02ac*/ 	.word	0xffffffff


	//   ....[124]....
        /*02b0*/ 	.word	0xffffffff


	//   ....[125]....
        /*02b4*/ 	.word	0xffffffff


	//   ....[126]....
        /*02b8*/ 	.word	0xffffffff


	//   ....[127]....
        /*02bc*/ 	.word	0xffffffff


	//   ....[128]....
        /*02c0*/ 	.word	0xffffffff


	//   ....[129]....
        /*02c4*/ 	.word	0xffffffff


	//   ....[130]....
        /*02c8*/ 	.word	0xffffffff


	//   ....[131]....
        /*02cc*/ 	.word	0xffffffff


	//   ....[132]....
        /*02d0*/ 	.word	0xffffffff


	//   ....[133]....
        /*02d4*/ 	.word	0xffffffff


	//   ....[134]....
        /*02d8*/ 	.word	0xffffffff


	//   ....[135]....
        /*02dc*/ 	.word	0xffffffff


	//   ....[136]....
        /*02e0*/ 	.word	0xffffffff


	//   ....[137]....
        /*02e4*/ 	.word	0xffffffff


	//   ....[138]....
        /*02e8*/ 	.word	0xffffffff


	//   ....[139]....
        /*02ec*/ 	.word	0xffffffff


	//   ....[140]....
        /*02f0*/ 	.word	0xffffffff


	//   ....[141]....
        /*02f4*/ 	.word	0xffffffff


	//   ....[142]....
        /*02f8*/ 	.word	0xffffffff


	//   ....[143]....
        /*02fc*/ 	.word	0xffffffff


	//   ....[144]....
        /*0300*/ 	.word	0xffffffff


	//   ....[145]....
        /*0304*/ 	.word	0xffffffff


	//   ....[146]....
        /*0308*/ 	.word	0xffffffff


	//   ....[147]....
        /*030c*/ 	.word	0xffffffff


	//   ....[148]....
        /*0310*/ 	.word	0xffffffff


	//   ....[149]....
        /*0314*/ 	.word	0xffffffff


	//   ....[150]....
        /*0318*/ 	.word	0xffffffff


	//   ....[151]....
        /*031c*/ 	.word	0xffffffff


	//   ....[152]....
        /*0320*/ 	.word	0xffffffff


	//   ....[153]....
        /*0324*/ 	.word	0xffffffff


	//   ....[154]....
        /*0328*/ 	.word	0xffffffff


	//----- nvinfo : EIATTR_COOP_GROUP_INSTR_OFFSETS
	.align		4
.L_1609:
        /*032c*/ 	.byte	0x04, 0x28
        /*032e*/ 	.short	(.L_1611 - .L_1610)


	//   ....[0]....
.L_1610:
        /*0330*/ 	.word	0x00001570


	//   ....[1]....
        /*0334*/ 	.word	0x00001bb0


	//   ....[2]....
        /*0338*/ 	.word	0x000024c0


	//   ....[3]....
        /*033c*/ 	.word	0x00002930


	//   ....[4]....
        /*0340*/ 	.word	0x00003020


	//   ....[5]....
        /*0344*/ 	.word	0x00003c60


	//   ....[6]....
        /*0348*/ 	.word	0x00004990


	//   ....[7]....
        /*034c*/ 	.word	0x00006700


	//   ....[8]....
        /*0350*/ 	.word	0x00008920


	//   ....[9]....
        /*0354*/ 	.word	0x000094a0


	//   ....[10]....
        /*0358*/ 	.word	0x000094c0


	//   ....[11]....
        /*035c*/ 	.word	0x000094e0


	//   ....[12]....
        /*0360*/ 	.word	0x000094f0


	//   ....[13]....
        /*0364*/ 	.word	0x00009560


	//   ....[14]....
        /*0368*/ 	.word	0x000095d0


	//   ....[15]....
        /*036c*/ 	.word	0x000095e0


	//   ....[16]....
        /*0370*/ 	.word	0x00009660


	//   ....[17]....
        /*0374*/ 	.word	0x000096a0


	//   ....[18]....
        /*0378*/ 	.word	0x000096d0


	//   ....[19]....
        /*037c*/ 	.word	0x000096e0


	//   ....[20]....
        /*0380*/ 	.word	0x00009740


	//   ....[21]....
        /*0384*/ 	.word	0x000097a0


	//   ....[22]....
        /*0388*/ 	.word	0x000097d0


	//   ....[23]....
        /*038c*/ 	.word	0x00009830


	//   ....[24]....
        /*0390*/ 	.word	0x00009850


	//   ....[25]....
        /*0394*/ 	.word	0x00009860


	//   ....[26]....
        /*0398*/ 	.word	0x000098c0


	//   ....[27]....
        /*039c*/ 	.word	0x000098d0


	//   ....[28]....
        /*03a0*/ 	.word	0x000098e0


	//   ....[29]....
        /*03a4*/ 	.word	0x00009a30


	//   ....[30]....
        /*03a8*/ 	.word	0x00009a90


	//   ....[31]....
        /*03ac*/ 	.word	0x00009af0


	//   ....[32]....
        /*03b0*/ 	.word	0x00009b50


	//   ....[33]....
        /*03b4*/ 	.word	0x00009b70


	//   ....[34]....
        /*03b8*/ 	.word	0x00009b80


	//   ....[35]....
        /*03bc*/ 	.word	0x00009b90


	//   ....[36]....
        /*03c0*/ 	.word	0x00009ba0


	//   ....[37]....
        /*03c4*/ 	.word	0x00009bb0


	//   ....[38]....
        /*03c8*/ 	.word	0x00009bc0


	//   ....[39]....
        /*03cc*/ 	.word	0x00009bd0


	//   ....[40]....
        /*03d0*/ 	.word	0x00009be0


	//   ....[41]....
        /*03d4*/ 	.word	0x0000b210


	//   ....[42]....
        /*03d8*/ 	.word	0x0000b230


	//   ....[43]....
        /*03dc*/ 	.word	0x0000b240


	//   ....[44]....
        /*03e0*/ 	.word	0x0000b250


	//   ....[45]....
        /*03e4*/ 	.word	0x0000b360


	//   ....[46]....
        /*03e8*/ 	.word	0x0000b370


	//   ....[47]....
        /*03ec*/ 	.word	0x0000b380


	//   ....[48]....
        /*03f0*/ 	.word	0x0000b390


	//   ....[49]....
        /*03f4*/ 	.word	0x0000b4a0


	//   ....[50]....
        /*03f8*/ 	.word	0x0000b4c0


	//   ....[51]....
        /*03fc*/ 	.word	0x0000b4d0


	//   ....[52]....
        /*0400*/ 	.word	0x0000b4e0


	//   ....[53]....
        /*0404*/ 	.word	0x0000b5f0


	//   ....[54]....
        /*0408*/ 	.word	0x0000b600


	//   ....[55]....
        /*040c*/ 	.word	0x0000b610


	//   ....[56]....
        /*0410*/ 	.word	0x0000b620


	//   ....[57]....
        /*0414*/ 	.word	0x0000b730


	//   ....[58]....
        /*0418*/ 	.word	0x0000b750


	//   ....[59]....
        /*041c*/ 	.word	0x0000b760


	//   ....[60]....
        /*0420*/ 	.word	0x0000b770


	//   ....[61]....
        /*0424*/ 	.word	0x0000b870


	//   ....[62]....
        /*0428*/ 	.word	0x0000b880


	//   ....[63]....
        /*042c*/ 	.word	0x0000b890


	//   ....[64]....
        /*0430*/ 	.word	0x0000b8a0


	//   ....[65]....
        /*0434*/ 	.word	0x0000b8b0


	//   ....[66]....
        /*0438*/ 	.word	0x0000b8c0


	//   ....[67]....
        /*043c*/ 	.word	0x0000b8d0


	//   ....[68]....
        /*0440*/ 	.word	0x0000b900


	//   ....[69]....
        /*0444*/ 	.word	0x0000b930


	//   ....[70]....
        /*0448*/ 	.word	0x0000b960


	//   ....[71]....
        /*044c*/ 	.word	0x0000b970


	//   ....[72]....
        /*0450*/ 	.word	0x0000b980


	//   ....[73]....
        /*0454*/ 	.word	0x0000fc70


	//   ....[74]....
        /*0458*/ 	.word	0x0000fcb0


	//   ....[75]....
        /*045c*/ 	.word	0x0000fda0


	//   ....[76]....
        /*0460*/ 	.word	0x0000fdd0


	//   ....[77]....
        /*0464*/ 	.word	0x0000feb0


	//   ....[78]....
        /*0468*/ 	.word	0x0000fee0


	//   ....[79]....
        /*046c*/ 	.word	0x0000ff60


	//   ....[80]....
        /*0470*/ 	.word	0x0000ff80


	//   ....[81]....
        /*0474*/ 	.word	0x0000ffb0


	//   ....[82]....
        /*0478*/ 	.word	0x0000ffd0


	//   ....[83]....
        /*047c*/ 	.word	0x000104d0


	//   ....[84]....
        /*0480*/ 	.word	0x00011060


	//   ....[85]....
        /*0484*/ 	.word	0x00011860


	//   ....[86]....
        /*0488*/ 	.word	0x00011880


	//   ....[87]....
        /*048c*/ 	.word	0x000118a0


	//   ....[88]....
        /*0490*/ 	.word	0x000118c0


	//   ....[89]....
        /*0494*/ 	.word	0x000118e0


	//   ....[90]....
        /*0498*/ 	.word	0x00011a70


	//   ....[91]....
        /*049c*/ 	.word	0x00011a90


	//   ....[92]....
        /*04a0*/ 	.word	0x00011ab0


	//   ....[93]....
        /*04a4*/ 	.word	0x00011ad0


	//   ....[94]....
        /*04a8*/ 	.word	0x00011af0


	//   ....[95]....
        /*04ac*/ 	.word	0x00011e00


	//   ....[96]....
        /*04b0*/ 	.word	0x00011e80


	//   ....[97]....
        /*04b4*/ 	.word	0x00011ef0


	//   ....[98]....
        /*04b8*/ 	.word	0x00011f60


	//   ....[99]....
        /*04bc*/ 	.word	0x000120b0


	//   ....[100]....
        /*04c0*/ 	.word	0x00012120


	//   ....[101]....
        /*04c4*/ 	.word	0x00012190


	//   ....[102]....
        /*04c8*/ 	.word	0x00012200


	//   ....[103]....
        /*04cc*/ 	.word	0x00012330


	//   ....[104]....
        /*04d0*/ 	.word	0x000123a0


	//   ....[105]....
        /*04d4*/ 	.word	0x00012410


	//   ....[106]....
        /*04d8*/ 	.word	0x00012480


	//   ....[107]....
        /*04dc*/ 	.word	0x000125a0


	//   ....[108]....
        /*04e0*/ 	.word	0x00012610


	//   ....[109]....
        /*04e4*/ 	.word	0x00012680


	//   ....[110]....
        /*04e8*/ 	.word	0x000126f0


	//   ....[111]....
        /*04ec*/ 	.word	0x00012830


	//   ....[112]....
        /*04f0*/ 	.word	0x000128a0


	//   ....[113]....
        /*04f4*/ 	.word	0x00012910


	//   ....[114]....
        /*04f8*/ 	.word	0x00012980


	//   ....[115]....
        /*04fc*/ 	.word	0x000129f0


	//   ....[116]....
        /*0500*/ 	.word	0x00012a60


	//   ....[117]....
        /*0504*/ 	.word	0x00012ad0


	//   ....[118]....
        /*0508*/ 	.word	0x00012b40


	//   ....[119]....
        /*050c*/ 	.word	0x00012ba0


	//   ....[120]....
        /*0510*/ 	.word	0x00012c00


	//   ....[121]....
        /*0514*/ 	.word	0x00012c60


	//   ....[122]....
        /*0518*/ 	.word	0x00012cc0


	//   ....[123]....
        /*051c*/ 	.word	0x00012d40


	//   ....[124]....
        /*0520*/ 	.word	0x00012dc0


	//   ....[125]....
        /*0524*/ 	.word	0x00012e30


	//   ....[126]....
        /*0528*/ 	.word	0x00012ea0


	//   ....[127]....
        /*052c*/ 	.word	0x00012f10


	//   ....[128]....
        /*0530*/ 	.word	0x00012f80


	//   ....[129]....
        /*0534*/ 	.word	0x00012ff0


	//   ....[130]....
        /*0538*/ 	.word	0x00013060


	//   ....[131]....
        /*053c*/ 	.word	0x000130d0


	//   ....[132]....
        /*0540*/ 	.word	0x00013150


	//   ....[133]....
        /*0544*/ 	.word	0x000131c0


	//   ....[134]....
        /*0548*/ 	.word	0x00013230


	//   ....[135]....
        /*054c*/ 	.word	0x000132a0


	//   ....[136]....
        /*0550*/ 	.word	0x00013310


	//   ....[137]....
        /*0554*/ 	.word	0x00013380


	//   ....[138]....
        /*0558*/ 	.word	0x000133f0


	//   ....[139]....
        /*055c*/ 	.word	0x00013460


	//   ....[140]....
        /*0560*/ 	.word	0x000134e0


	//   ....[141]....
        /*0564*/ 	.word	0x00013550


	//   ....[142]....
        /*0568*/ 	.word	0x000135c0


	//   ....[143]....
        /*056c*/ 	.word	0x00013620


	//   ....[144]....
        /*0570*/ 	.word	0x00013680


	//   ....[145]....
        /*0574*/ 	.word	0x000136e0


	//   ....[146]....
        /*0578*/ 	.word	0x00013740


	//   ....[147]....
        /*057c*/ 	.word	0x000137d0


	//   ....[148]....
        /*0580*/ 	.word	0x00013840


	//   ....[149]....
        /*0584*/ 	.word	0x000138b0


	//   ....[150]....
        /*0588*/ 	.word	0x00013920


	//   ....[151]....
        /*058c*/ 	.word	0x000139f0


	//   ....[152]....
        /*0590*/ 	.word	0x00013a50


	//   ....[153]....
        /*0594*/ 	.word	0x00013ab0


	//   ....[154]....
        /*0598*/ 	.word	0x00013b10


	//----- nvinfo : EIATTR_EXIT_INSTR_OFFSETS
	.align		4
.L_1611:
        /*059c*/ 	.byte	0x04, 0x1c
        /*059e*/ 	.short	(.L_1613 - .L_1612)


	//   ....[0]....
.L_1612:
        /*05a0*/ 	.word	0x00011c20


	//   ....[1]....
        /*05a4*/ 	.word	0x00011da0


	//----- nvinfo : EIATTR_MAX_THREADS
	.align		4
.L_1613:
        /*05a8*/ 	.byte	0x04, 0x05
        /*05aa*/ 	.short	(.L_1615 - .L_1614)
.L_1614:
        /*05ac*/ 	.word	0x00000080
        /*05b0*/ 	.word	0x00000001
        /*05b4*/ 	.word	0x00000001


	//----- nvinfo : EIATTR_CRS_STACK_SIZE
	.align		4
.L_1615:
        /*05b8*/ 	.byte	0x04, 0x1e
        /*05ba*/ 	.short	(.L_1617 - .L_1616)
.L_1616:
        /*05bc*/ 	.word	0x00000000
.L_1617:


//--------------------- .nv.info._Z25selective_scan_bwd_kernelI32Selective_Scan_bwd_kernel_traitsILi128ELi16ELb0ELb1ELb1ELb1ELb0EN3c104HalfENS1_7complexIfEEEEv12SSMParamsBwd --------------------------
	.section	.nv.info._Z25selective_scan_bwd_kernelI32Selective_Scan_bwd_kernel_traitsILi128ELi16ELb0ELb1ELb1ELb1ELb0EN3c104HalfENS1_7complexIfEEEEv12SSMParamsBwd,"",@"SHT_CUDA_INFO"
	.sectionflags	@""
	.align	4


	//----- nvinfo : EIATTR_CUDA_API_VERSION
	.align		4
        /*0000*/ 	.byte	0x04, 0x37
        /*0002*/ 	.short	(.L_1619 - .L_1618)
.L_1618:
        /*0004*/ 	.word	0x00000082


	//----- nvinfo : EIATTR_SW2861232_WAR
	.align		4
.L_1619:
        /*0008*/ 	.byte	0x01, 0x35
	.zero		2


	//----- nvinfo : EIATTR_PARAM_CBANK
	.align		4
        /*000c*/ 	.byte	0x04, 0x0a
        /*000e*/ 	.short	(.L_1621 - .L_1620)
	.align		4
.L_1620:
        /*0010*/ 	.word	index@(.nv.constant0._Z25selective_scan_bwd_kernelI32Selective_Scan_bwd_kernel_traitsILi128ELi16ELb0ELb1ELb1ELb1ELb0EN3c104HalfENS1_7complexIfEEEEv12SSMParamsBwd)
        /*0014*/ 	.short	0x0160
        /*0016*/ 	.short	0x01f0


	//----- nvinfo : EIATTR_CBANK_PARAM_SIZE
	.align		4
.L_1621:
        /*0018*/ 	.byte	0x03, 0x19
        /*001a*/ 	.short	0x01f0


	//----- nvinfo : EIATTR_KPARAM_INFO
	.align		4
        /*001c*/ 	.byte	0x04, 0x17
        /*001e*/ 	.short	(.L_1623 - .L_1622)
.L_1622:
        /*0020*/ 	.word	0x00000000
        /*0024*/ 	.short	0x0000
        /*0026*/ 	.short	0x0000
        /*0028*/ 	.byte	0x00, 0xf0, 0xc1, 0x07


	//----- nvinfo : EIATTR_MAXREG_COUNT
	.align		4
.L_1623:
        /*002c*/ 	.byte	0x03, 0x1b
        /*002e*/ 	.short	0x00ff


	//----- nvinfo : EIATTR_NUM_BARRIERS
	.align		4
        /*0030*/ 	.byte	0x02, 0x4c
        /*0032*/ 	.byte	0x01
	.zero		1


	//----- nvinfo : EIATTR_ANNOTATIONS
	.align		4
        /*0034*/ 	.byte	0x04, 0x55
        /*0036*/ 	.short	(.L_1625 - .L_1624)


	//   ....[0]....
.L_1624:
        /* <DEDUP_REMOVED lines=10> */


	//----- nvinfo : EIATTR_MERCURY_ISA_VERSION
	.align		4
.L_1625:
        /*00c8*/ 	.byte	0x03, 0x5f
        /*00ca*/ 	.short	0x0000


	//----- nvinfo : EIATTR_COOP_GROUP_MASK_REGIDS
	.align		4
        /*00cc*/ 	.byte	0x04, 0x29
        /*00ce*/ 	.short	(.L_1627 - .L_1626)


	//   ....[0]....
.L_1626:
        /*00d0*/ 	.word	0xffffffff


	//   ....[1]....
        /*00d4*/ 	.word	0xffffffff


	//   ....[2]....
        /*00d8*/ 	.word	0xffffffff


	//   ....[3]....
        /*00dc*/ 	.word	0xffffffff


	//   ....[4]....
        /*00e0*/ 	.word	0xffffffff


	//   ....[5]....
        /*00e4*/ 	.word	0xffffffff


	//   ....[6]....
        /*00e8*/ 	.word	0xffffffff


	//   ....[7]....
        /*00ec*/ 	.word	0xffffffff


	//   ....[8]....
        /*00f0*/ 	.word	0xffffffff


	//   ....[9]....
        /*00f4*/ 	.word	0xffffffff


	//   ....[10]....
        /*00f8*/ 	.word	0xffffffff


	//   ....[11]....
        /*00fc*/ 	.word	0xffffffff


	//   ....[12]....
        /*0100*/ 	.word	0xffffffff


	//   ....[13]....
        /*0104*/ 	.word	0xffffffff


	//   ....[14]....
        /*0108*/ 	.word	0xffffffff


	//   ....[15]....
        /*010c*/ 	.word	0xffffffff


	//   ....[16]....
        /*0110*/ 	.word	0xffffffff


	//   ....[17]....
        /*0114*/ 	.word	0xffffffff


	//   ....[18]....
        /*0118*/ 	.word	0xffffffff


	//   ....[19]....
        /*011c*/ 	.word	0xffffffff


	//   ....[20]....
        /*0120*/ 	.word	0xffffffff


	//   ....[21]....
        /*0124*/ 	.word	0xffffffff


	//   ....[22]....
        /*0128*/ 	.word	0xffffffff


	//   ....[23]....
        /*012c*/ 	.word	0xffffffff


	//   ....[24]....
        /*0130*/ 	.word	0xffffffff


	//   ....[25]....
        /*0134*/ 	.word	0xffffffff


	//   ....[26]....
        /*0138*/ 	.word	0xffffffff


	//   ....[27]....
        /*013c*/ 	.word	0xffffffff


	//   ....[28]....
        /*0140*/ 	.word	0xffffffff


	//   ....[29]....
        /*0144*/ 	.word	0xffffffff


	//   ....[30]....
        /*0148*/ 	.word	0xffffffff


	//   ....[31]....
        /*014c*/ 	.word	0xffffffff


	//   ....[32]....
        /*0150*/ 	.word	0xffffffff


	//   ....[33]....
        /*0154*/ 	.word	0xffffffff


	//   ....[34]....
        /*0158*/ 	.word	0xffffffff


	//   ....[35]....
        /*015c*/ 	.word	0xffffffff


	//   ....[36]....
        /*0160*/ 	.word	0xffffffff


	//   ....[37]....
        /*0164*/ 	.word	0xffffffff


	//   ....[38]....
        /*0168*/ 	.word	0xffffffff


	//   ....[39]....
        /*016c*/ 	.word	0xffffffff


	//   ....[40]....
        /*0170*/ 	.word	0xffffffff


	//   ....[41]....
        /*0174*/ 	.word	0xffffffff


	//   ....[42]....
        /*0178*/ 	.word	0xffffffff


	//   ....[43]....
        /*017c*/ 	.word	0xffffffff


	//   ....[44]....
        /*0180*/ 	.word	0xffffffff


	//   ....[45]....
        /*0184*/ 	.word	0xffffffff


	//   ....[46]....
        /*0188*/ 	.word	0xffffffff


	//   ....[47]....
        /*018c*/ 	.word	0xffffffff


	//   ....[48]....
        /*0190*/ 	.word	0xffffffff


	//   ....[49]....
        /*0194*/ 	.word	0xffffffff


	//   ....[50]....
        /*0198*/ 	.word	0xffffffff


	//   ....[51]....
        /*019c*/ 	.word	0xffffffff


	//   ....[52]....
        /*01a0*/ 	.word	0xffffffff


	//   ....[53]....
        /*01a4*/ 	.word	0xffffffff


	//   ....[54]....
        /*01a8*/ 	.word	0xffffffff


	//   ....[55]....
        /*01ac*/ 	.word	0xffffffff


	//   ....[56]....
        /*01b0*/ 	.word	0xffffffff


	//   ....[57]....
        /*01b4*/ 	.word	0xffffffff


	//   ....[58]....
        /*01b8*/ 	.word	0xffffffff


	//   ....[59]....
        /*01bc*/ 	.word	0xffffffff


	//   ....[60]....
        /*01c0*/ 	.word	0xffffffff


	//   ....[61]....
        /*01c4*/ 	.word	0xffffffff


	//   ....[62]....
        /*01c8*/ 	.word	0xffffffff


	//   ....[63]....
        /*01cc*/ 	.word	0xffffffff


	//   ....[64]....
        /*01d0*/ 	.word	0xffffffff


	//   ....[65]....
        /*01d4*/ 	.word	0xffffffff


	//   ....[66]....
        /*01d8*/ 	.word	0xffffffff


	//   ....[67]....
        /*01dc*/ 	.word	0xffffffff


	//   ....[68]....
        /*01e0*/ 	.word	0xffffffff


	//   ....[69]....
        /*01e4*/ 	.word	0xffffffff


	//   ....[70]....
        /*01e8*/ 	.word	0xffffffff


	//   ....[71]....
        /*01ec*/ 	.word	0xffffffff


	//   ....[72]....
        /*01f0*/ 	.word	0xffffffff


	//   ....[73]....
        /*01f4*/ 	.word	0xffffffff


	//   ....[74]....
        /*01f8*/ 	.word	0xffffffff


	//   ....[75]....
        /*01fc*/ 	.word	0xffffffff


	//   ....[76]....
        /*0200*/ 	.word	0xffffffff


	//   ....[77]....
        /*0204*/ 	.word	0xffffffff


	//   ....[78]....
        /*0208*/ 	.word	0xffffffff


	//   ....[79]....
        /*020c*/ 	.word	0xffffffff


	//   ....[80]....
        /*0210*/ 	.word	0xffffffff


	//   ....[81]....
        /*0214*/ 	.word	0xffffffff


	//   ....[82]....
        /*0218*/ 	.word	0xffffffff


	//   ....[83]....
        /*021c*/ 	.word	0xffffffff


	//   ....[84]....
        /*0220*/ 	.word	0xffffffff


	//   ....[85]....
        /*0224*/ 	.word	0xffffffff


	//   ....[86]....
        /*0228*/ 	.word	0xffffffff


	//   ....[87]....
        /*022c*/ 	.word	0xffffffff


	//   ....[88]....
        /*0230*/ 	.word	0xffffffff


	//   ....[89]....
        /*0234*/ 	.word	0xffffffff


	//   ....[90]....
        /*0238*/ 	.word	0xffffffff


	//   ....[91]....
        /*023c*/ 	.word	0xffffffff


	//   ....[92]....
        /*0240*/ 	.word	0xffffffff


	//   ....[93]....
        /*0244*/ 	.word	0xffffffff


	//   ....[94]....
        /*0248*/ 	.word	0xffffffff


	//   ....[95]....
        /*024c*/ 	.word	0xffffffff


	//   ....[96]....
        /*0250*/ 	.word	0xffffffff


	//   ....[97]....
        /*0254*/ 	.word	0xffffffff


	//   ....[98]....
        /*0258*/ 	.word	0xffffffff


	//   ....[99]....
        /*025c*/ 	.word	0xffffffff


	//   ....[100]....
        /*0260*/ 	.word	0xffffffff


	//   ....[101]....
        /*0264*/ 	.word	0xffffffff


	//   ....[102]....
        /*0268*/ 	.word	0xffffffff


	//   ....[103]....
        /*026c*/ 	.word	0xffffffff


	//   ....[104]....
        /*0270*/ 	.word	0xffffffff


	//   ....[105]....
        /*0274*/ 	.word	0xffffffff


	//   ....[106]....
        /*0278*/ 	.word	0xffffffff


	//   ....[107]....
        /*027c*/ 	.word	0xffffffff


	//   ....[108]....
        /*0280*/ 	.word	0xffffffff


	//   ....[109]....
        /*0284*/ 	.word	0xffffffff


	//   ....[110]....
        /*0288*/ 	.word	0xffffffff


	//   ....[111]....
        /*028c*/ 	.word	0xffffffff


	//   ....[112]....
        /*0290*/ 	.word	0xffffffff


	//   ....[113]....
        /*0294*/ 	.word	0xffffffff


	//   ....[114]....
        /*0298*/ 	.word	0xffffffff


	//   ....[115]....
        /*029c*/ 	.word	0xffffffff


	//   ....[116]....
        /*02a0*/ 	.word	0xffffffff


	//   ....[117]....
        /*02a4*/ 	.word	0xffffffff


	//   ....[118]....
        /*02a8*/ 	.word	0xffffffff


	//   ....[119]....
        /*02ac*/ 	.word	0xffffffff


	//   ....[120]....
        /*02b0*/ 	.word	0xffffffff


	//   ....[121]....
        /*02b4*/ 	.word	0xffffffff


	//   ....[122]....
        /*02b8*/ 	.word	0xffffffff


	//   ....[123]....
        /*02bc*/ 	.word	0xffffffff


	//   ....[124]....
        /*02c0*/ 	.word	0xffffffff


	//   ....[125]....
        /*02c4*/ 	.word	0xffffffff


	//   ....[126]....
        /*02c8*/ 	.word	0xffffffff


	//   ....[127]....
        /*02cc*/ 	.word	0xffffffff


	//   ....[128]....
        /*02d0*/ 	.word	0xffffffff


	//   ....[129]....
        /*02d4*/ 	.word	0xffffffff


	//   ....[130]....
        /*02d8*/ 	.word	0xffffffff


	//   ....[131]....
        /*02dc*/ 	.word	0xffffffff


	//   ....[132]....
        /*02e0*/ 	.word	0xffffffff


	//   ....[133]....
        /*02e4*/ 	.word	0xffffffff


	//   ....[134]....
        /*02e8*/ 	.word	0xffffffff


	//   ....[135]....
        /*02ec*/ 	.word	0xffffffff


	//   ....[136]....
        /*02f0*/ 	.word	0xffffffff


	//   ....[137]....
        /*02f4*/ 	.word	0xffffffff


	//   ....[138]....
        /*02f8*/ 	.word	0xffffffff


	//   ....[139]....
        /*02fc*/ 	.word	0xffffffff


	//   ....[140]....
        /*0300*/ 	.word	0xffffffff


	//   ....[141]....
        /*0304*/ 	.word	0xffffffff


	//   ....[142]....
        /*0308*/ 	.word	0xffffffff


	//   ....[143]....
        /*030c*/ 	.word	0xffffffff


	//   ....[144]....
        /*0310*/ 	.word	0xffffffff


	//   ....[145]....
        /*0314*/ 	.word	0xffffffff


	//   ....[146]....
        /*0318*/ 	.word	0xffffffff


	//   ....[147]....
        /*031c*/ 	.word	0xffffffff


	//   ....[148]....
        /*0320*/ 	.word	0xffffffff


	//   ....[149]....
        /*0324*/ 	.word	0xffffffff


	//   ....[150]....
        /*0328*/ 	.word	0xffffffff


	//   ....[151]....
        /*032c*/ 	.word	0xffffffff


	//----- nvinfo : EIATTR_COOP_GROUP_INSTR_OFFSETS
	.align		4
.L_1627:
        /*0330*/ 	.byte	0x04, 0x28
        /*0332*/ 	.short	(.L_1629 - .L_1628)


	//   ....[0]....
.L_1628:
        /*0334*/ 	.word	0x00001490


	//   ....[1]....
        /*0338*/ 	.word	0x00001a20


	//   ....[2]....
        /*033c*/ 	.word	0x00002000


	//   ....[3]....
        /*0340*/ 	.word	0x00005eb0


	//   ....[4]....
        /*0344*/ 	.word	0x00007250


	//   ....[5]....
        /*0348*/ 	.word	0x00008c50


	//   ....[6]....
        /*034c*/ 	.word	0x00008c70


	//   ....[7]....
        /*0350*/ 	.word	0x00008c90


	//   ....[8]....
        /*0354*/ 	.word	0x00008ca0


	//   ....[9]....
        /*0358*/ 	.word	0x00008d50


	//   ....[10]....
        /*035c*/ 	.word	0x00008d80


	//   ....[11]....
        /*0360*/ 	.word	0x00008de0


	//   ....[12]....
        /*0364*/ 	.word	0x00008e00


	//   ....[13]....
        /*0368*/ 	.word	0x00008e40


	//   ....[14]....
        /*036c*/ 	.word	0x00008e70


	//   ....[15]....
        /*0370*/ 	.word	0x00008ee0


	//   ....[16]....
        /*0374*/ 	.word	0x00008f00


	//   ....[17]....
        /*0378*/ 	.word	0x00008f50


	//   ....[18]....
        /*037c*/ 	.word	0x00008f70


	//   ....[19]....
        /*0380*/ 	.word	0x00008fe0


	//   ....[20]....
        /*0384*/ 	.word	0x00009000


	//   ....[21]....
        /*0388*/ 	.word	0x00009010


	//   ....[22]....
        /*038c*/ 	.word	0x00009070


	//   ....[23]....
        /*0390*/ 	.word	0x00009090


	//   ....[24]....
        /*0394*/ 	.word	0x000090a0


	//   ....[25]....
        /*0398*/ 	.word	0x00009200


	//   ....[26]....
        /*039c*/ 	.word	0x00009260


	//   ....[27]....
        /*03a0*/ 	.word	0x000092c0


	//   ....[28]....
        /*03a4*/ 	.word	0x00009320


	//   ....[29]....
        /*03a8*/ 	.word	0x00009340


	//   ....[30]....
        /*03ac*/ 	.word	0x00009350


	//   ....[31]....
        /*03b0*/ 	.word	0x00009360


	//   ....[32]....
        /*03b4*/ 	.word	0x00009370


	//   ....[33]....
        /*03b8*/ 	.word	0x00009380


	//   ....[34]....
        /*03bc*/ 	.word	0x00009390


	//   ....[35]....
        /*03c0*/ 	.word	0x000093a0


	//   ....[36]....
        /*03c4*/ 	.word	0x000093b0


	//   ....[37]....
        /*03c8*/ 	.word	0x0000a9c0


	//   ....[38]....
        /*03cc*/ 	.word	0x0000a9e0


	//   ....[39]....
        /*03d0*/ 	.word	0x0000a9f0


	//   ....[40]....
        /*03d4*/ 	.word	0x0000aa00


	//   ....[41]....
        /*03d8*/ 	.word	0x0000ab10


	//   ....[42]....
        /*03dc*/ 	.word	0x0000ab20


	//   ....[43]....
        /*03e0*/ 	.word	0x0000ab30


	//   ....[44]....
        /*03e4*/ 	.word	0x0000ab40


	//   ....[45]....
        /*03e8*/ 	.word	0x0000ac50


	//   ....[46]....
        /*03ec*/ 	.word	0x0000ac70


	//   ....[47]....
        /*03f0*/ 	.word	0x0000ac80


	//   ....[48]....
        /*03f4*/ 	.word	0x0000ac90


	//   ....[49]....
        /*03f8*/ 	.word	0x0000ada0


	//   ....[50]....
        /*03fc*/ 	.word	0x0000adb0


	//   ....[51]....
        /*0400*/ 	.word	0x0000adc0


	//   ....[52]....
        /*0404*/ 	.word	0x0000add0


	//   ....[53]....
        /*0408*/ 	.word	0x0000aee0


	//   ....[54]....
        /*040c*/ 	.word	0x0000af00


	//   ....[55]....
        /*0410*/ 	.word	0x0000af10


	//   ....[56]....
        /*0414*/ 	.word	0x0000af20


	//   ....[57]....
        /*0418*/ 	.word	0x0000b020


	//   ....[58]....
        /*041c*/ 	.word	0x0000b030


	//   ....[59]....
        /*0420*/ 	.word	0x0000b040


	//   ....[60]....
        /*0424*/ 	.word	0x0000b050


	//   ....[61]....
        /*0428*/ 	.word	0x0000b060


	//   ....[62]....
        /*042c*/ 	.word	0x0000b070


	//   ....[63]....
        /*0430*/ 	.word	0x0000b080


	//   ....[64]....
        /*0434*/ 	.word	0x0000b0b0


	//   ....[65]....
        /*0438*/ 	.word	0x0000b0e0


	//   ....[66]....
        /*043c*/ 	.word	0x0000b110


	//   ....[67]....
        /*0440*/ 	.word	0x0000b120


	//   ....[68]....
        /*0444*/ 	.word	0x0000b130


	//   ....[69]....
        /*0448*/ 	.word	0x0000f400


	//   ....[70]....
        /*044c*/ 	.word	0x0000f440


	//   ....[71]....
        /*0450*/ 	.word	0x0000f530


	//   ....[72]....
        /*0454*/ 	.word	0x0000f560


	//   ....[73]....
        /*0458*/ 	.word	0x0000f640


	//   ....[74]....
        /*045c*/ 	.word	0x0000f670


	//   ....[75]....
        /*0460*/ 	.word	0x0000f710


	//   ....[76]....
        /*0464*/ 	.word	0x0000f730


	//   ....[77]....
        /*0468*/ 	.word	0x0000f760


	//   ....[78]....
        /*046c*/ 	.word	0x0000f780


	//   ....[79]....
        /*0470*/ 	.word	0x0000ff10


	//   ....[80]....
        /*0474*/ 	.word	0x00010a00


	//   ....[81]....
        /*0478*/ 	.word	0x000116b0


	//   ....[82]....
        /*047c*/ 	.word	0x00011d70


	//   ....[83]....
        /*0480*/ 	.word	0x00011d90


	//   ....[84]....
        /*0484*/ 	.word	0x00011db0


	//   ....[85]....
        /*0488*/ 	.word	0x00011dd0


	//   ....[86]....
        /*048c*/ 	.word	0x00011df0


	//   ....[87]....
        /*0490*/ 	.word	0x00011f80


	//   ....[88]....
        /*0494*/ 	.word	0x00011fa0


	//   ....[89]....
        /*0498*/ 	.word	0x00011fc0


	//   ....[90]....
        /*049c*/ 	.word	0x00011fe0


	//   ....[91]....
        /*04a0*/ 	.word	0x00012000


	//   ....[92]....
        /*04a4*/ 	.word	0x00012310


	//   ....[93]....
        /*04a8*/ 	.word	0x00012390


	//   ....[94]....
        /*04ac*/ 	.word	0x00012400


	//   ....[95]....
        /*04b0*/ 	.word	0x00012470


	//   ....[96]....
        /*04b4*/ 	.word	0x000125c0


	//   ....[97]....
        /*04b8*/ 	.word	0x00012630


	//   ....[98]....
        /*04bc*/ 	.word	0x000126a0


	//   ....[99]....
        /*04c0*/ 	.word	0x00012710


	//   ....[100]....
        /*04c4*/ 	.word	0x00012860


	//   ....[101]....
        /*04c8*/ 	.word	0x000128d0


	//   ....[102]....
        /*04cc*/ 	.word	0x00012940


	//   ....[103]....
        /*04d0*/ 	.word	0x000129b0


	//   ....[104]....
        /*04d4*/ 	.word	0x00012ad0


	//   ....[105]....
        /*04d8*/ 	.word	0x00012b40


	//   ....[106]....
        /*04dc*/ 	.word	0x00012bb0


	//   ....[107]....
        /*04e0*/ 	.word	0x00012c20


	//   ....[108]....
        /*04e4*/ 	.word	0x00012d60


	//   ....[109]....
        /*04e8*/ 	.word	0x00012dd0


	//   ....[110]....
        /*04ec*/ 	.word	0x00012e40


	//   ....[111]....
        /*04f0*/ 	.word	0x00012eb0


	//   ....[112]....
        /*04f4*/ 	.word	0x00012f30


	//   ....[113]....
        /*04f8*/ 	.word	0x00012fa0


	//   ....[114]....
        /*04fc*/ 	.word	0x00013010


	//   ....[115]....
        /*0500*/ 	.word	0x00013080


	//   ....[116]....
        /*0504*/ 	.word	0x00013110


	//   ....[117]....
        /*0508*/ 	.word	0x00013170


	//   ....[118]....
        /*050c*/ 	.word	0x000131d0


	//   ....[119]....
        /*0510*/ 	.word	0x00013230


	//   ....[120]....
        /*0514*/ 	.word	0x000132b0


	//   ....[121]....
        /*0518*/ 	.word	0x00013330


	//   ....[122]....
        /*051c*/ 	.word	0x000133a0


	//   ....[123]....
        /*0520*/ 	.word	0x00013410


	//   ....[124]....
        /*0524*/ 	.word	0x00013480


	//   ....[125]....
        /*0528*/ 	.word	0x000134f0


	//   ....[126]....
        /*052c*/ 	.word	0x00013560


	//   ....[127]....
        /*0530*/ 	.word	0x000135d0


	//   ....[128]....
        /*0534*/ 	.word	0x00013640


	//   ....[129]....
        /*0538*/ 	.word	0x000136c0


	//   ....[130]....
        /*053c*/ 	.word	0x00013730


	//   ....[131]....
        /*0540*/ 	.word	0x000137a0


	//   ....[132]....
        /*0544*/ 	.word	0x00013810


	//   ....[133]....
        /*0548*/ 	.word	0x00013880


	//   ....[134]....
        /*054c*/ 	.word	0x000138f0


	//   ....[135]....
        /*0550*/ 	.word	0x00013960


	//   ....[136]....
        /*0554*/ 	.word	0x000139d0


	//   ....[137]....
        /*0558*/ 	.word	0x00013a50


	//   ....[138]....
        /*055c*/ 	.word	0x00013ac0


	//   ....[139]....
        /*0560*/ 	.word	0x00013b30


	//   ....[140]....
        /*0564*/ 	.word	0x00013b90


	//   ....[141]....
        /*0568*/ 	.word	0x00013bf0


	//   ....[142]....
        /*056c*/ 	.word	0x00013c50


	//   ....[143]....
        /*0570*/ 	.word	0x00013cb0


	//   ....[144]....
        /*0574*/ 	.word	0x00013d40


	//   ....[145]....
        /*0578*/ 	.word	0x00013db0


	//   ....[146]....
        /*057c*/ 	.word	0x00013e20


	//   ....[147]....
        /*0580*/ 	.word	0x00013e90


	//   ....[148]....
        /*0584*/ 	.word	0x00013f60


	//   ....[149]....
        /*0588*/ 	.word	0x00013fc0


	//   ....[150]....
        /*058c*/ 	.word	0x00014020


	//   ....[151]....
        /*0590*/ 	.word	0x00014080


	//----- nvinfo : EIATTR_EXIT_INSTR_OFFSETS
	.align		4
.L_1629:
        /*0594*/ 	.byte	0x04, 0x1c
        /*0596*/ 	.short	(.L_1631 - .L_1630)


	//   ....[0]....
.L_1630:
        /*0598*/ 	.word	0x00012130


	//   ....[1]....
        /*059c*/ 	.word	0x000122b0


	//----- nvinfo : EIATTR_MAX_THREADS
	.align		4
.L_1631:
        /*05a0*/ 	.byte	0x04, 0x05
        /*05a2*/ 	.short	(.L_1633 - .L_1632)
.L_1632:
        /*05a4*/ 	.word	0x00000080
        /*05a8*/ 	.word	0x00000001
        /*05ac*/ 	.word	0x00000001


	//----- nvinfo : EIATTR_CRS_STACK_SIZE
	.align		4
.L_1633:
        /*05b0*/ 	.byte	0x04, 0x1e
        /*05b2*/ 	.short	(.L_1635 - .L_1634)
.L_1634:
        /*05b4*/ 	.word	0x00000000
.L_1635:


//--------------------- .nv.info._Z25selective_scan_bwd_kernelI32Selective_Scan_bwd_kernel_traitsILi128ELi16ELb0ELb1ELb1ELb1ELb1EN3c104HalfENS1_7complexIfEEEEv12SSMParamsBwd --------------------------
	.section	.nv.info._Z25selective_scan_bwd_kernelI32Selective_Scan_bwd_kernel_traitsILi128ELi16ELb0ELb1ELb1ELb1ELb1EN3c104HalfENS1_7complexIfEEEEv12SSMParamsBwd,"",@"SHT_CUDA_INFO"
	.sectionflags	@""
	.align	4


	//----- nvinfo : EIATTR_CUDA_API_VERSION
	.align		4
        /*0000*/ 	.byte	0x04, 0x37
        /*0002*/ 	.short	(.L_1637 - .L_1636)
.L_1636:
        /*0004*/ 	.word	0x00000082


	//----- nvinfo : EIATTR_SW2861232_WAR
	.align		4
.L_1637:
        /*0008*/ 	.byte	0x01, 0x35
	.zero		2


	//----- nvinfo : EIATTR_PARAM_CBANK
	.align		4
        /*000c*/ 	.byte	0x04, 0x0a
        /*000e*/ 	.short	(.L_1639 - .L_1638)
	.align		4
.L_1638:
        /*0010*/ 	.word	index@(.nv.constant0._Z25selective_scan_bwd_kernelI32Selective_Scan_bwd_kernel_traitsILi128ELi16ELb0ELb1ELb1ELb1ELb1EN3c104HalfENS1_7complexIfEEEEv12SSMParamsBwd)
        /*0014*/ 	.short	0x0160
        /*0016*/ 	.short	0x01f0


	//----- nvinfo : EIATTR_CBANK_PARAM_SIZE
	.align		4
.L_1639:
        /*0018*/ 	.byte	0x03, 0x19
        /*001a*/ 	.short	0x01f0


	//----- nvinfo : EIATTR_KPARAM_INFO
	.align		4
        /*001c*/ 	.byte	0x04, 0x17
        /*001e*/ 	.short	(.L_1641 - .L_1640)
.L_1640:
        /*0020*/ 	.word	0x00000000
        /*0024*/ 	.short	0x0000
        /*0026*/ 	.short	0x0000
        /*0028*/ 	.byte	0x00, 0xf0, 0xc1, 0x07


	//----- nvinfo : EIATTR_MAXREG_COUNT
	.align		4
.L_1641:
        /*002c*/ 	.byte	0x03, 0x1b
        /*002e*/ 	.short	0x00ff


	//----- nvinfo : EIATTR_NUM_BARRIERS
	.align		4
        /*0030*/ 	.byte	0x02, 0x4c
        /*0032*/ 	.byte	0x01
	.zero		1


	//----- nvinfo : EIATTR_ANNOTATIONS
	.align		4
        /*0034*/ 	.byte	0x04, 0x55
        /*0036*/ 	.short	(.L_1643 - .L_1642)


	//   ....[0]....
.L_1642:
        /* <DEDUP_REMOVED lines=11> */


	//----- nvinfo : EIATTR_MERCURY_ISA_VERSION
	.align		4
.L_1643:
        /*00d8*/ 	.byte	0x03, 0x5f
        /*00da*/ 	.short	0x0000


	//----- nvinfo : EIATTR_COOP_GROUP_MASK_REGIDS
	.align		4
        /*00dc*/ 	.byte	0x04, 0x29
        /*00de*/ 	.short	(.L_1645 - .L_1644)


	//   ....[0]....
.L_1644:
        /*00e0*/ 	.word	0xffffffff


	//   ....[1]....
        /*00e4*/ 	.word	0xffffffff


	//   ....[2]....
        /*00e8*/ 	.word	0xffffffff


	//   ....[3]....
        /*00ec*/ 	.word	0xffffffff


	//   ....[4]....
        /*00f0*/ 	.word	0xffffffff


	//   ....[5]....
        /*00f4*/ 	.word	0xffffffff


	//   ....[6]....
        /*00f8*/ 	.word	0xffffffff


	//   ....[7]....
        /*00fc*/ 	.word	0xffffffff


	//   ....[8]....
        /*0100*/ 	.word	0xffffffff


	//   ....[9]....
        /*0104*/ 	.word	0xffffffff


	//   ....[10]....
        /*0108*/ 	.word	0xffffffff


	//   ....[11]....
        /*010c*/ 	.word	0xffffffff


	//   ....[12]....
        /*0110*/ 	.word	0xffffffff


	//   ....[13]....
        /*0114*/ 	.word	0xffffffff


	//   ....[14]....
        /*0118*/ 	.word	0xffffffff


	//   ....[15]....
        /*011c*/ 	.word	0xffffffff


	//   ....[16]....
        /*0120*/ 	.word	0xffffffff


	//   ....[17]....
        /*0124*/ 	.word	0xffffffff


	//   ....[18]....
        /*0128*/ 	.word	0xffffffff


	//   ....[19]....
        /*012c*/ 	.word	0xffffffff


	//   ....[20]....
        /*0130*/ 	.word	0xffffffff


	//   ....[21]....
        /*0134*/ 	.word	0xffffffff


	//   ....[22]....
        /*0138*/ 	.word	0xffffffff


	//   ....[23]....
        /*013c*/ 	.word	0xffffffff


	//   ....[24]....
        /*0140*/ 	.word	0xffffffff


	//   ....[25]....
        /*0144*/ 	.word	0xffffffff


	//   ....[26]....
        /*0148*/ 	.word	0xffffffff


	//   ....[27]....
        /*014c*/ 	.word	0xffffffff


	//   ....[28]....
        /*0150*/ 	.word	0xffffffff


	//   ....[29]....
        /*0154*/ 	.word	0xffffffff


	//   ....[30]....
        /*0158*/ 	.word	0xffffffff


	//   ....[31]....
        /*015c*/ 	.word	0xffffffff


	//   ....[32]....
        /*0160*/ 	.word	0xffffffff


	//   ....[33]....
        /*0164*/ 	.word	0xffffffff


	//   ....[34]....
        /*0168*/ 	.word	0xffffffff


	//   ....[35]....
        /*016c*/ 	.word	0xffffffff


	//   ....[36]....
        /*0170*/ 	.word	0xffffffff


	//   ....[37]....
        /*0174*/ 	.word	0xffffffff


	//   ....[38]....
        /*0178*/ 	.word	0xffffffff


	//   ....[39]....
        /*017c*/ 	.word	0xffffffff


	//   ....[40]....
        /*0180*/ 	.word	0xffffffff


	//   ....[41]....
        /*0184*/ 	.word	0xffffffff


	//   ....[42]....
        /*0188*/ 	.word	0xffffffff


	//   ....[43]....
        /*018c*/ 	.word	0xffffffff


	//   ....[44]....
        /*0190*/ 	.word	0xffffffff


	//   ....[45]....
        /*0194*/ 	.word	0xffffffff


	//   ....[46]....
        /*0198*/ 	.word	0xffffffff


	//   ....[47]....
        /*019c*/ 	.word	0xffffffff


	//   ....[48]....
        /*01a0*/ 	.word	0xffffffff


	//   ....[49]....
        /*01a4*/ 	.word	0xffffffff


	//   ....[50]....
        /*01a8*/ 	.word	0xffffffff


	//   ....[51]....
        /*01ac*/ 	.word	0xffffffff


	//   ....[52]....
        /*01b0*/ 	.word	0xffffffff


	//   ....[53]....
        /*01b4*/ 	.word	0xffffffff


	//   ....[54]....
        /*01b8*/ 	.word	0xffffffff


	//   ....[55]....
        /*01bc*/ 	.word	0xffffffff


	//   ....[56]....
        /*01c0*/ 	.word	0xffffffff


	//   ....[57]....
        /*01c4*/ 	.word	0xffffffff


	//   ....[58]....
        /*01c8*/ 	.word	0xffffffff


	//   ....[59]....
        /*01cc*/ 	.word	0xffffffff


	//   ....[60]....
        /*01d0*/ 	.word	0xffffffff


	//   ....[61]....
        /*01d4*/ 	.word	0xffffffff


	//   ....[62]....
        /*01d8*/ 	.word	0xffffffff


	//   ....[63]....
        /*01dc*/ 	.word	0xffffffff


	//   ....[64]....
        /*01e0*/ 	.word	0xffffffff


	//   ....[65]....
        /*01e4*/ 	.word	0xffffffff


	//   ....[66]....
        /*01e8*/ 	.word	0xffffffff


	//   ....[67]....
        /*01ec*/ 	.word	0xffffffff


	//   ....[68]....
        /*01f0*/ 	.word	0xffffffff


	//   ....[69]....
        /*01f4*/ 	.word	0xffffffff


	//   ....[70]....
        /*01f8*/ 	.word	0xffffffff


	//   ....[71]....
        /*01fc*/ 	.word	0xffffffff


	//   ....[72]....
        /*0200*/ 	.word	0xffffffff


	//   ....[73]....
        /*0204*/ 	.word	0xffffffff


	//   ....[74]....
        /*0208*/ 	.word	0xffffffff


	//   ....[75]....
        /*020c*/ 	.word	0xffffffff


	//   ....[76]....
        /*0210*/ 	.word	0xffffffff


	//   ....[77]....
        /*0214*/ 	.word	0xffffffff


	//   ....[78]....
        /*0218*/ 	.word	0xffffffff


	//   ....[79]....
        /*021c*/ 	.word	0xffffffff


	//   ....[80]....
        /*0220*/ 	.word	0xffffffff


	//   ....[81]....
        /*0224*/ 	.word	0xffffffff


	//   ....[82]....
        /*0228*/ 	.word	0xffffffff


	//   ....[83]....
        /*022c*/ 	.word	0xffffffff


	//   ....[84]....
        /*0230*/ 	.word	0xffffffff


	//   ....[85]....
        /*0234*/ 	.word	0xffffffff


	//   ....[86]....
        /*0238*/ 	.word	0xffffffff


	//   ....[87]....
        /*023c*/ 	.word	0xffffffff


	//   ....[88]....
        /*0240*/ 	.word	0xffffffff


	//   ....[89]....
        /*0244*/ 	.word	0xffffffff


	//   ....[90]....
        /*0248*/ 	.word	0xffffffff


	//   ....[91]....
        /*024c*/ 	.word	0xffffffff


	//   ....[92]....
        /*0250*/ 	.word	0xffffffff


	//   ....[93]....
        /*0254*/ 	.word	0xffffffff


	//   ....[94]....
        /*0258*/ 	.word	0xffffffff


	//   ....[95]....
        /*025c*/ 	.word	0xffffffff


	//   ....[96]....
        /*0260*/ 	.word	0xffffffff


	//   ....[97]....
        /*0264*/ 	.word	0xffffffff


	//   ....[98]....
        /*0268*/ 	.word	0xffffffff


	//   ....[99]....
        /*026c*/ 	.word	0xffffffff


	//   ....[100]....
        /*0270*/ 	.word	0xffffffff


	//   ....[101]....
        /*0274*/ 	.word	0xffffffff


	//   ....[102]....
        /*0278*/ 	.word	0xffffffff


	//   ....[103]....
        /*027c*/ 	.word	0xffffffff


	//   ....[104]....
        /*0280*/ 	.word	0xffffffff


	//   ....[105]....
        /*0284*/ 	.word	0xffffffff


	//   ....[106]....
        /*0288*/ 	.word	0xffffffff


	//   ....[107]....
        /*028c*/ 	.word	0xffffffff


	//   ....[108]....
        /*0290*/ 	.word	0xffffffff


	//   ....[109]....
        /*0294*/ 	.word	0xffffffff


	//   ....[110]....
        /*0298*/ 	.word	0xffffffff


	//   ....[111]....
        /*029c*/ 	.word	0xffffffff


	//   ....[112]....
        /*02a0*/ 	.word	0xffffffff


	//   ....[113]....
        /*02a4*/ 	.word	0xffffffff


	//   ....[114]....
        /*02a8*/ 	.word	0xffffffff


	//   ....[115]....
        /*02ac*/ 	.word	0xffffffff


	//   ....[116]....
        /*02b0*/ 	.word	0xffffffff


	//   ....[117]....
        /*02b4*/ 	.word	0xffffffff


	//   ....[118]....
        /*02b8*/ 	.word	0xffffffff


	//   ....[119]....
        /*02bc*/ 	.word	0xffffffff


	//   ....[120]....
        /*02c0*/ 	.word	0xffffffff


	//   ....[121]....
        /*02c4*/ 	.word	0xffffffff


	//   ....[122]....
        /*02c8*/ 	.word	0xffffffff


	//   ....[123]....
        /*02cc*/ 	.word	0xffffffff


	//   ....[124]....
        /*02d0*/ 	.word	0xffffffff


	//   ....[125]....
        /*02d4*/ 	.word	0xffffffff


	//   ....[126]....
        /*02d8*/ 	.word	0xffffffff


	//   ....[127]....
        /*02dc*/ 	.word	0xffffffff


	//   ....[128]....
        /*02e0*/ 	.word	0xffffffff


	//   ....[129]....
        /*02e4*/ 	.word	0xffffffff


	//   ....[130]....
        /*02e8*/ 	.word	0xffffffff


	//   ....[131]....
        /*02ec*/ 	.word	0xffffffff


	//   ....[132]....
        /*02f0*/ 	.word	0xffffffff


	//   ....[133]....
        /*02f4*/ 	.word	0xffffffff


	//   ....[134]....
        /*02f8*/ 	.word	0xffffffff


	//   ....[135]....
        /*02fc*/ 	.word	0xffffffff


	//   ....[136]....
        /*0300*/ 	.word	0xffffffff


	//   ....[137]....
        /*0304*/ 	.word	0xffffffff


	//   ....[138]....
        /*0308*/ 	.word	0xffffffff


	//   ....[139]....
        /*030c*/ 	.word	0xffffffff


	//   ....[140]....
        /*0310*/ 	.word	0xffffffff


	//   ....[141]....
        /*0314*/ 	.word	0xffffffff


	//   ....[142]....
        /*0318*/ 	.word	0xffffffff


	//   ....[143]....
        /*031c*/ 	.word	0xffffffff


	//   ....[144]....
        /*0320*/ 	.word	0xffffffff


	//   ....[145]....
        /*0324*/ 	.word	0xffffffff


	//   ....[146]....
        /*0328*/ 	.word	0xffffffff


	//   ....[147]....
        /*032c*/ 	.word	0xffffffff


	//   ....[148]....
        /*0330*/ 	.word	0xffffffff


	//   ....[149]....
        /*0334*/ 	.word	0xffffffff


	//   ....[150]....
        /*0338*/ 	.word	0xffffffff


	//   ....[151]....
        /*033c*/ 	.word	0xffffffff


	//   ....[152]....
        /*0340*/ 	.word	0xffffffff


	//   ....[153]....
        /*0344*/ 	.word	0xffffffff


	//   ....[154]....
        /*0348*/ 	.word	0xffffffff


	//   ....[155]....
        /*034c*/ 	.word	0xffffffff


	//----- nvinfo : EIATTR_COOP_GROUP_INSTR_OFFSETS
	.align		4
.L_1645:
        /*0350*/ 	.byte	0x04, 0x28
        /*0352*/ 	.short	(.L_1647 - .L_1646)


	//   ....[0]....
.L_1646:
        /*0354*/ 	.word	0x00001550


	//   ....[1]....
        /*0358*/ 	.word	0x00001b40


	//   ....[2]....
        /*035c*/ 	.word	0x000020d0


	//   ....[3]....
        /*0360*/ 	.word	0x00004e70


	//   ....[4]....
        /*0364*/ 	.word	0x00005580


	//   ....[5]....
        /*0368*/ 	.word	0x00006170


	//   ....[6]....
        /*036c*/ 	.word	0x00006c90


	//   ....[7]....
        /*0370*/ 	.word	0x00008a80


	//   ....[8]....
        /*0374*/ 	.word	0x0000acb0


	//   ....[9]....
        /*0378*/ 	.word	0x0000b830


	//   ....[10]....
        /*037c*/ 	.word	0x0000b850


	//   ....[11]....
        /*0380*/ 	.word	0x0000b870


	//   ....[12]....
        /*0384*/ 	.word	0x0000b880


	//   ....[13]....
        /*0388*/ 	.word	0x0000b8f0


	//   ....[14]....
        /*038c*/ 	.word	0x0000b960


	//   ....[15]....
        /*0390*/ 	.word	0x0000b9c0


	//   ....[16]....
        /*0394*/ 	.word	0x0000b9e0


	//   ....[17]....
        /*0398*/ 	.word	0x0000ba30


	//   ....[18]....
        /*039c*/ 	.word	0x0000ba50


	//   ....[19]....
        /*03a0*/ 	.word	0x0000bac0


	//   ....[20]....
        /*03a4*/ 	.word	0x0000bae0


	//   ....[21]....
        /*03a8*/ 	.word	0x0000bb30


	//   ....[22]....
        /*03ac*/ 	.word	0x0000bb60


	//   ....[23]....
        /*03b0*/ 	.word	0x0000bbc0


	//   ....[24]....
        /*03b4*/ 	.word	0x0000bbe0


	//   ....[25]....
        /*03b8*/ 	.word	0x0000bbf0


	//   ....[26]....
        /*03bc*/ 	.word	0x0000bc40


	//   ....[27]....
        /*03c0*/ 	.word	0x0000bc60


	//   ....[28]....
        /*03c4*/ 	.word	0x0000bc70


	//   ....[29]....
        /*03c8*/ 	.word	0x0000bdc0


	//   ....[30]....
        /*03cc*/ 	.word	0x0000be20


	//   ....[31]....
        /*03d0*/ 	.word	0x0000be80


	//   ....[32]....
        /*03d4*/ 	.word	0x0000bee0


	//   ....[33]....
        /*03d8*/ 	.word	0x0000bf00


	//   ....[34]....
        /*03dc*/ 	.word	0x0000bf10


	//   ....[35]....
        /*03e0*/ 	.word	0x0000bf20


	//   ....[36]....
        /*03e4*/ 	.word	0x0000bf30


	//   ....[37]....
        /*03e8*/ 	.word	0x0000bf40


	//   ....[38]....
        /*03ec*/ 	.word	0x0000bf50


	//   ....[39]....
        /*03f0*/ 	.word	0x0000bf60


	//   ....[40]....
        /*03f4*/ 	.word	0x0000bf70


	//   ....[41]....
        /*03f8*/ 	.word	0x0000d5a0


	//   ....[42]....
        /*03fc*/ 	.word	0x0000d5c0


	//   ....[43]....
        /*0400*/ 	.word	0x0000d5d0


	//   ....[44]....
        /*0404*/ 	.word	0x0000d5e0


	//   ....[45]....
        /*0408*/ 	.word	0x0000d6f0


	//   ....[46]....
        /*040c*/ 	.word	0x0000d700


	//   ....[47]....
        /*0410*/ 	.word	0x0000d710


	//   ....[48]....
        /*0414*/ 	.word	0x0000d720


	//   ....[49]....
        /*0418*/ 	.word	0x0000d830


	//   ....[50]....
        /*041c*/ 	.word	0x0000d850


	//   ....[51]....
        /*0420*/ 	.word	0x0000d860


	//   ....[52]....
        /*0424*/ 	.word	0x0000d870


	//   ....[53]....
        /*0428*/ 	.word	0x0000d980


	//   ....[54]....
        /*042c*/ 	.word	0x0000d990


	//   ....[55]....
        /*0430*/ 	.word	0x0000d9a0


	//   ....[56]....
        /*0434*/ 	.word	0x0000d9b0


	//   ....[57]....
        /*0438*/ 	.word	0x0000dac0


	//   ....[58]....
        /*043c*/ 	.word	0x0000dae0


	//   ....[59]....
        /*0440*/ 	.word	0x0000daf0


	//   ....[60]....
        /*0444*/ 	.word	0x0000db00


	//   ....[61]....
        /*0448*/ 	.word	0x0000dc00


	//   ....[62]....
        /*044c*/ 	.word	0x0000dc10


	//   ....[63]....
        /*0450*/ 	.word	0x0000dc20


	//   ....[64]....
        /*0454*/ 	.word	0x0000dc30


	//   ....[65]....
        /*0458*/ 	.word	0x0000dc40


	//   ....[66]....
        /*045c*/ 	.word	0x0000dc50


	//   ....[67]....
        /*0460*/ 	.word	0x0000dc60


	//   ....[68]....
        /*0464*/ 	.word	0x0000dc90


	//   ....[69]....
        /*0468*/ 	.word	0x0000dcc0


	//   ....[70]....
        /*046c*/ 	.word	0x0000dcf0


	//   ....[71]....
        /*0470*/ 	.word	0x0000dd00


	//   ....[72]....
        /*0474*/ 	.word	0x0000dd10


	//   ....[73]....
        /*0478*/ 	.word	0x00012020


	//   ....[74]....
        /*047c*/ 	.word	0x00012060


	//   ....[75]....
        /*0480*/ 	.word	0x00012150


	//   ....[76]....
        /*0484*/ 	.word	0x00012180


	//   ....[77]....
        /*0488*/ 	.word	0x00012260


	//   ....[78]....
        /*048c*/ 	.word	0x00012290


	//   ....[79]....
        /*0490*/ 	.word	0x000122f0


	//   ....[80]....
        /*0494*/ 	.word	0x00012310


	//   ....[81]....
        /*0498*/ 	.word	0x00012340


	//   ....[82]....
        /*049c*/ 	.word	0x00012360


	//   ....[83]....
        /*04a0*/ 	.word	0x00012af0


	//   ....[84]....
        /*04a4*/ 	.word	0x00013610


	//   ....[85]....
        /*04a8*/ 	.word	0x00014230


	//   ....[86]....
        /*04ac*/ 	.word	0x00014960


	//   ....[87]....
        /*04b0*/ 	.word	0x00014980


	//   ....[88]....
        /*04b4*/ 	.word	0x000149a0


	//   ....[89]....
        /*04b8*/ 	.word	0x000149c0


	//   ....[90]....
        /*04bc*/ 	.word	0x000149e0


	//   ....[91]....
        /*04c0*/ 	.word	0x00014b70


	//   ....[92]....
        /*04c4*/ 	.word	0x00014b90


	//   ....[93]....
        /*04c8*/ 	.word	0x00014bb0


	//   ....[94]....
        /*04cc*/ 	.word	0x00014bd0


	//   ....[95]....
        /*04d0*/ 	.word	0x00014bf0


	//   ....[96]....
        /*04d4*/ 	.word	0x00014f00


	//   ....[97]....
        /*04d8*/ 	.word	0x00014f80


	//   ....[98]....
        /*04dc*/ 	.word	0x00014ff0


	//   ....[99]....
        /*04e0*/ 	.word	0x00015060


	//   ....[100]....
        /*04e4*/ 	.word	0x000151b0


	//   ....[101]....
        /*04e8*/ 	.word	0x00015220


	//   ....[102]....
        /*04ec*/ 	.word	0x00015290


	//   ....[103]....
        /*04f0*/ 	.word	0x00015300


	//   ....[104]....
        /*04f4*/ 	.word	0x00015430


	//   ....[105]....
        /*04f8*/ 	.word	0x000154a0


	//   ....[106]....
        /*04fc*/ 	.word	0x00015510


	//   ....[107]....
        /*0500*/ 	.word	0x00015580


	//   ....[108]....
        /*0504*/ 	.word	0x000156a0


	//   ....[109]....
        /*0508*/ 	.word	0x00015710


	//   ....[110]....
        /*050c*/ 	.word	0x00015780


	//   ....[111]....
        /*0510*/ 	.word	0x000157f0


	//   ....[112]....
        /*0514*/ 	.word	0x00015930


	//   ....[113]....
        /*0518*/ 	.word	0x000159a0


	//   ....[114]....
        /*051c*/ 	.word	0x00015a10


	//   ....[115]....
        /*0520*/ 	.word	0x00015a80


	//   ....[116]....
        /*0524*/ 	.word	0x00015af0


	//   ....[117]....
        /*0528*/ 	.word	0x00015b60


	//   ....[118]....
        /*052c*/ 	.word	0x00015bd0


	//   ....[119]....
        /*0530*/ 	.word	0x00015c40


	//   ....[120]....
        /*0534*/ 	.word	0x00015ca0


	//   ....[121]....
        /*0538*/ 	.word	0x00015d00


	//   ....[122]....
        /*053c*/ 	.word	0x00015d60


	//   ....[123]....
        /*0540*/ 	.word	0x00015dc0


	//   ....[124]....
        /*0544*/ 	.word	0x00015e40


	//   ....[125]....
        /*0548*/ 	.word	0x00015ec0


	//   ....[126]....
        /*054c*/ 	.word	0x00015f30


	//   ....[127]....
        /*0550*/ 	.word	0x00015fa0


	//   ....[128]....
        /*0554*/ 	.word	0x00016020


	//   ....[129]....
        /*0558*/ 	.word	0x00016090


	//   ....[130]....
        /*055c*/ 	.word	0x00016100


	//   ....[131]....
        /*0560*/ 	.word	0x00016170


	//   ....[132]....
        /*0564*/ 	.word	0x000161f0


	//   ....[133]....
        /*0568*/ 	.word	0x00016270


	//   ....[134]....
        /*056c*/ 	.word	0x000162e0


	//   ....[135]....
        /*0570*/ 	.word	0x00016350


	//   ....[136]....
        /*0574*/ 	.word	0x000163d0


	//   ....[137]....
        /*0578*/ 	.word	0x00016440


	//   ....[138]....
        /*057c*/ 	.word	0x000164b0


	//   ....[139]....
        /*0580*/ 	.word	0x00016520


	//   ....[140]....
        /*0584*/ 	.word	0x000165a0


	//   ....[141]....
        /*0588*/ 	.word	0x00016620


	//   ....[142]....
        /*058c*/ 	.word	0x00016690


	//   ....[143]....
        /*0590*/ 	.word	0x00016700


	//   ....[144]....
        /*0594*/ 	.word	0x00016770


	//   ....[145]....
        /*0598*/ 	.word	0x000167d0


	//   ....[146]....
        /*059c*/ 	.word	0x00016830


	//   ....[147]....
        /*05a0*/ 	.word	0x00016890


	//   ....[148]....
        /*05a4*/ 	.word	0x00016920


	//   ....[149]....
        /*05a8*/ 	.word	0x00016990


	//   ....[150]....
        /*05ac*/ 	.word	0x00016a00


	//   ....[151]....
        /*05b0*/ 	.word	0x00016a70


	//   ....[152]....
        /*05b4*/ 	.word	0x00016b40


	//   ....[153]....
        /*05b8*/ 	.word	0x00016ba0


	//   ....[154]....
        /*05bc*/ 	.word	0x00016c00


	//   ....[155]....
        /*05c0*/ 	.word	0x00016c60


	//----- nvinfo : EIATTR_EXIT_INSTR_OFFSETS
	.align		4
.L_1647:
        /*05c4*/ 	.byte	0x04, 0x1c
        /*05c6*/ 	.short	(.L_1649 - .L_1648)


	//   ....[0]....
.L_1648:
        /*05c8*/ 	.word	0x00014d20


	//   ....[1]....
        /*05cc*/ 	.word	0x00014ea0


	//----- nvinfo : EIATTR_MAX_THREADS
	.align		4
.L_1649:
        /*05d0*/ 	.byte	0x04, 0x05
        /*05d2*/ 	.short	(.L_1651 - .L_1650)
.L_1650:
        /*05d4*/ 	.word	0x00000080
        /*05d8*/ 	.word	0x00000001
        /*05dc*/ 	.word	0x00000001


	//----- nvinfo : EIATTR_CRS_STACK_SIZE
	.align		4
.L_1651:
        /*05e0*/ 	.byte	0x04, 0x1e
        /*05e2*/ 	.short	(.L_1653 - .L_1652)
.L_1652:
        /*05e4*/ 	.word	0x00000000
.L_1653:


//--------------------- .nv.info._Z25selective_scan_bwd_kernelI32Selective_Scan_bwd_kernel_traitsILi128ELi16ELb1ELb0ELb0ELb0ELb0EN3c104HalfENS1_7complexIfEEEEv12SSMParamsBwd --------------------------
	.section	.nv.info._Z25selective_scan_bwd_kernelI32Selective_Scan_bwd_kernel_traitsILi128ELi16ELb1ELb0ELb0ELb0ELb0EN3c104HalfENS1_7complexIfEEEEv12SSMParamsBwd,"",@"SHT_CUDA_INFO"
	.sectionflags	@""
	.align	4


	//----- nvinfo : EIATTR_CUDA_API_VERSION
	.align		4
        /*0000*/ 	.byte	0x04, 0x37
        /*0002*/ 	.short	(.L_1655 - .L_1654)
.L_1654:
        /*0004*/ 	.word	0x00000082


	//----- nvinfo : EIATTR_SW2861232_WAR
	.align		4
.L_1655:
        /*0008*/ 	.byte	0x01, 0x35
	.zero		2


	//----- nvinfo : EIATTR_PARAM_CBANK
	.align		4
        /*000c*/ 	.byte	0x04, 0x0a
        /*000e*/ 	.short	(.L_1657 - .L_1656)
	.align		4
.L_1656:
        /*0010*/ 	.word	index@(.nv.constant0._Z25selective_scan_bwd_kernelI32Selective_Scan_bwd_kernel_traitsILi128ELi16ELb1ELb0ELb0ELb0ELb0EN3c104HalfENS1_7complexIfEEEEv12SSMParamsBwd)
        /*0014*/ 	.short	0x0160
        /*0016*/ 	.short	0x01f0


	//----- nvinfo : EIATTR_CBANK_PARAM_SIZE
	.align		4
.L_1657:
        /*0018*/ 	.byte	0x03, 0x19
        /*001a*/ 	.short	0x01f0


	//----- nvinfo : EIATTR_KPARAM_INFO
	.align		4
        /*001c*/ 	.byte	0x04, 0x17
        /*001e*/ 	.short	(.L_1659 - .L_1658)
.L_1658:
        /*0020*/ 	.word	0x00000000
        /*0024*/ 	.short	0x0000
        /*0026*/ 	.short	0x0000
        /*0028*/ 	.byte	0x00, 0xf0, 0xc1, 0x07


	//----- nvinfo : EIATTR_MAXREG_COUNT
	.align		4
.L_1659:
        /*002c*/ 	.byte	0x03, 0x1b
        /*002e*/ 	.short	0x00ff


	//----- nvinfo : EIATTR_NUM_BARRIERS
	.align		4
        /*0030*/ 	.byte	0x02, 0x4c
        /*0032*/ 	.byte	0x01
	.zero		1


	//----- nvinfo : EIATTR_MERCURY_ISA_VERSION
	.align		4
        /*0034*/ 	.byte	0x03, 0x5f
        /*0036*/ 	.short	0x0000


	//----- nvinfo : EIATTR_COOP_GROUP_MASK_REGIDS
	.align		4
        /*0038*/ 	.byte	0x04, 0x29
        /*003a*/ 	.short	(.L_1661 - .L_1660)


	//   ....[0]....
.L_1660:
        /*003c*/ 	.word	0xffffffff


	//   ....[1]....
        /*0040*/ 	.word	0xffffffff


	//   ....[2]....
        /*0044*/ 	.word	0xffffffff


	//   ....[3]....
        /*0048*/ 	.word	0xffffffff


	//   ....[4]....
        /*004c*/ 	.word	0xffffffff


	//   ....[5]....
        /*0050*/ 	.word	0xffffffff


	//   ....[6]....
        /*0054*/ 	.word	0xffffffff


	//   ....[7]....
        /*0058*/ 	.word	0xffffffff


	//   ....[8]....
        /*005c*/ 	.word	0xffffffff


	//   ....[9]....
        /*0060*/ 	.word	0xffffffff


	//   ....[10]....
        /*0064*/ 	.word	0xffffffff


	//   ....[11]....
        /*0068*/ 	.word	0xffffffff


	//   ....[12]....
        /*006c*/ 	.word	0xffffffff


	//   ....[13]....
        /*0070*/ 	.word	0xffffffff


	//   ....[14]....
        /*0074*/ 	.word	0xffffffff


	//   ....[15]....
        /*0078*/ 	.word	0xffffffff


	//   ....[16]....
        /*007c*/ 	.word	0xffffffff


	//   ....[17]....
        /*0080*/ 	.word	0xffffffff


	//   ....[18]....
        /*0084*/ 	.word	0xffffffff


	//   ....[19]....
        /*0088*/ 	.word	0xffffffff


	//   ....[20]....
        /*008c*/ 	.word	0xffffffff


	//   ....[21]....
        /*0090*/ 	.word	0xffffffff


	//   ....[22]....
        /*0094*/ 	.word	0xffffffff


	//   ....[23]....
        /*0098*/ 	.word	0xffffffff


	//   ....[24]....
        /*009c*/ 	.word	0xffffffff


	//   ....[25]....
        /*00a0*/ 	.word	0xffffffff


	//   ....[26]....
        /*00a4*/ 	.word	0xffffffff


	//   ....[27]....
        /*00a8*/ 	.word	0xffffffff


	//   ....[28]....
        /*00ac*/ 	.word	0xffffffff


	//   ....[29]....
        /*00b0*/ 	.word	0xffffffff


	//   ....[30]....
        /*00b4*/ 	.word	0xffffffff


	//   ....[31]....
        /*00b8*/ 	.word	0xffffffff


	//   ....[32]....
        /*00bc*/ 	.word	0xffffffff


	//   ....[33]....
        /*00c0*/ 	.word	0xffffffff


	//   ....[34]....
        /*00c4*/ 	.word	0xffffffff


	//   ....[35]....
        /*00c8*/ 	.word	0xffffffff


	//   ....[36]....
        /*00cc*/ 	.word	0xffffffff


	//   ....[37]....
        /*00d0*/ 	.word	0xffffffff


	//   ....[38]....
        /*00d4*/ 	.word	0xffffffff


	//   ....[39]....
        /*00d8*/ 	.word	0xffffffff


	//   ....[40]....
        /*00dc*/ 	.word	0xffffffff


	//   ....[41]....
        /*00e0*/ 	.word	0xffffffff


	//   ....[42]....
        /*00e4*/ 	.word	0xffffffff


	//   ....[43]....
        /*00e8*/ 	.word	0xffffffff


	//   ....[44]....
        /*00ec*/ 	.word	0xffffffff


	//   ....[45]....
        /*00f0*/ 	.word	0xffffffff


	//   ....[46]....
        /*00f4*/ 	.word	0xffffffff


	//   ....[47]....
        /*00f8*/ 	.word	0xffffffff


	//   ....[48]....
        /*00fc*/ 	.word	0xffffffff


	//   ....[49]....
        /*0100*/ 	.word	0xffffffff


	//   ....[50]....
        /*0104*/ 	.word	0xffffffff


	//   ....[51]....
        /*0108*/ 	.word	0xffffffff


	//   ....[52]....
        /*010c*/ 	.word	0xffffffff


	//   ....[53]....
        /*0110*/ 	.word	0xffffffff


	//   ....[54]....
        /*0114*/ 	.word	0xffffffff


	//   ....[55]....
        /*0118*/ 	.word	0xffffffff


	//   ....[56]....
        /*011c*/ 	.word	0xffffffff


	//   ....[57]....
        /*0120*/ 	.word	0xffffffff


	//   ....[58]....
        /*0124*/ 	.word	0xffffffff


	//   ....[59]....
        /*0128*/ 	.word	0xffffffff


	//   ....[60]....
        /*012c*/ 	.word	0xffffffff


	//   ....[61]....
        /*0130*/ 	.word	0xffffffff


	//   ....[62]....
        /*0134*/ 	.word	0xffffffff


	//   ....[63]....
        /*0138*/ 	.word	0xffffffff


	//   ....[64]....
        /*013c*/ 	.word	0xffffffff


	//   ....[65]....
        /*0140*/ 	.word	0xffffffff


	//   ....[66]....
        /*0144*/ 	.word	0xffffffff


	//   ....[67]....
        /*0148*/ 	.word	0xffffffff


	//   ....[68]....
        /*014c*/ 	.word	0xffffffff


	//   ....[69]....
        /*0150*/ 	.word	0xffffffff


	//   ....[70]....
        /*0154*/ 	.word	0xffffffff


	//   ....[71]....
        /*0158*/ 	.word	0xffffffff


	//   ....[72]....
        /*015c*/ 	.word	0xffffffff


	//   ....[73]....
        /*0160*/ 	.word	0xffffffff


	//   ....[74]....
        /*0164*/ 	.word	0xffffffff


	//   ....[75]....
        /*0168*/ 	.word	0xffffffff


	//   ....[76]....
        /*016c*/ 	.word	0xffffffff


	//   ....[77]....
        /*0170*/ 	.word	0xffffffff


	//   ....[78]....
        /*0174*/ 	.word	0xffffffff


	//   ....[79]....
        /*0178*/ 	.word	0xffffffff


	//   ....[80]....
        /*017c*/ 	.word	0xffffffff


	//   ....[81]....
        /*0180*/ 	.word	0xffffffff


	//   ....[82]....
        /*0184*/ 	.word	0xffffffff


	//   ....[83]....
        /*0188*/ 	.word	0xffffffff


	//   ....[84]....
        /*018c*/ 	.word	0xffffffff


	//   ....[85]....
        /*0190*/ 	.word	0xffffffff


	//   ....[86]....
        /*0194*/ 	.word	0xffffffff


	//   ....[87]....
        /*0198*/ 	.word	0xffffffff


	//   ....[88]....
        /*019c*/ 	.word	0xffffffff


	//   ....[89]....
        /*01a0*/ 	.word	0xffffffff


	//   ....[90]....
        /*01a4*/ 	.word	0xffffffff


	//   ....[91]....
        /*01a8*/ 	.word	0xffffffff


	//   ....[92]....
        /*01ac*/ 	.word	0xffffffff


	//   ....[93]....
        /*01b0*/ 	.word	0xffffffff


	//   ....[94]....
        /*01b4*/ 	.word	0xffffffff


	//   ....[95]....
        /*01b8*/ 	.word	0xffffffff


	//   ....[96]....
        /*01bc*/ 	.word	0xffffffff


	//   ....[97]....
        /*01c0*/ 	.word	0xffffffff


	//   ....[98]....
        /*01c4*/ 	.word	0xffffffff


	//   ....[99]....
        /*01c8*/ 	.word	0xffffffff


	//   ....[100]....
        /*01cc*/ 	.word	0xffffffff


	//   ....[101]....
        /*01d0*/ 	.word	0xffffffff


	//   ....[102]....
        /*01d4*/ 	.word	0xffffffff


	//   ....[103]....
        /*01d8*/ 	.word	0xffffffff


	//   ....[104]....
        /*01dc*/ 	.word	0xffffffff


	//   ....[105]....
        /*01e0*/ 	.word	0xffffffff


	//   ....[106]....
        /*01e4*/ 	.word	0xffffffff


	//   ....[107]....
        /*01e8*/ 	.word	0xffffffff


	//   ....[108]....
        /*01ec*/ 	.word	0xffffffff


	//   ....[109]....
        /*01f0*/ 	.word	0xffffffff


	//   ....[110]....
        /*01f4*/ 	.word	0xffffffff


	//   ....[111]....
        /*01f8*/ 	.word	0xffffffff


	//   ....[112]....
        /*01fc*/ 	.word	0xffffffff


	//   ....[113]....
        /*0200*/ 	.word	0xffffffff


	//   ....[114]....
        /*0204*/ 	.word	0xffffffff


	//   ....[115]....
        /*0208*/ 	.word	0xffffffff


	//   ....[116]....
        /*020c*/ 	.word	0xffffffff


	//   ....[117]....
        /*0210*/ 	.word	0xffffffff


	//   ....[118]....
        /*0214*/ 	.word	0xffffffff


	//   ....[119]....
        /*0218*/ 	.word	0xffffffff


	//   ....[120]....
        /*021c*/ 	.word	0xffffffff


	//   ....[121]....
        /*0220*/ 	.word	0xffffffff


	//   ....[122]....
        /*0224*/ 	.word	0xffffffff


	//   ....[123]....
        /*0228*/ 	.word	0xffffffff


	//   ....[124]....
        /*022c*/ 	.word	0xffffffff


	//   ....[125]....
        /*0230*/ 	.word	0xffffffff


	//   ....[126]....
        /*0234*/ 	.word	0xffffffff


	//   ....[127]....
        /*0238*/ 	.word	0xffffffff


	//   ....[128]....
        /*023c*/ 	.word	0xffffffff


	//   ....[129]....
        /*0240*/ 	.word	0xffffffff


	//   ....[130]....
        /*0244*/ 	.word	0xffffffff


	//   ....[131]....
        /*0248*/ 	.word	0xffffffff


	//   ....[132]....
        /*024c*/ 	.word	0xffffffff


	//   ....[133]....
        /*0250*/ 	.word	0xffffffff


	//   ....[134]....
        /*0254*/ 	.word	0xffffffff


	//   ....[135]....
        /*0258*/ 	.word	0xffffffff


	//   ....[136]....
        /*025c*/ 	.word	0xffffffff


	//   ....[137]....
        /*0260*/ 	.word	0xffffffff


	//   ....[138]....
        /*0264*/ 	.word	0xffffffff


	//   ....[139]....
        /*0268*/ 	.word	0xffffffff


	//   ....[140]....
        /*026c*/ 	.word	0xffffffff


	//   ....[141]....
        /*0270*/ 	.word	0xffffffff


	//   ....[142]....
        /*0274*/ 	.word	0xffffffff


	//   ....[143]....
        /*0278*/ 	.word	0xffffffff


	//   ....[144]....
        /*027c*/ 	.word	0xffffffff


	//   ....[145]....
        /*0280*/ 	.word	0xffffffff


	//   ....[146]....
        /*0284*/ 	.word	0xffffffff


	//   ....[147]....
        /*0288*/ 	.word	0xffffffff


	//   ....[148]....
        /*028c*/ 	.word	0xffffffff


	//   ....[149]....
        /*0290*/ 	.word	0xffffffff


	//   ....[150]....
        /*0294*/ 	.word	0xffffffff


	//   ....[151]....
        /*0298*/ 	.word	0xffffffff


	//   ....[152]....
        /*029c*/ 	.word	0xffffffff


	//   ....[153]....
        /*02a0*/ 	.word	0xffffffff


	//   ....[154]....
        /*02a4*/ 	.word	0xffffffff


	//   ....[155]....
        /*02a8*/ 	.word	0xffffffff


	//   ....[156]....
        /*02ac*/ 	.word	0xffffffff


	//   ....[157]....
        /*02b0*/ 	.word	0xffffffff


	//   ....[158]....
        /*02b4*/ 	.word	0xffffffff


	//----- nvinfo : EIATTR_COOP_GROUP_INSTR_OFFSETS
	.align		4
.L_1661:
        /*02b8*/ 	.byte	0x04, 0x28
        /*02ba*/ 	.short	(.L_1663 - .L_1662)


	//   ....[0]....
.L_1662:
        /*02bc*/ 	.word	0x00000620


	//   ....[1]....
        /*02c0*/ 	.word	0x000006b0


	//   ....[2]....
        /*02c4*/ 	.word	0x00000770


	//   ....[3]....
        /*02c8*/ 	.word	0x00002c20


	//   ....[4]....
        /*02cc*/ 	.word	0x00002c40


	//   ....[5]....
        /*02d0*/ 	.word	0x00002c70


	//   ....[6]....
        /*02d4*/ 	.word	0x00002c80


	//   ....[7]....
        /*02d8*/ 	.word	0x00002d30


	//   ....[8]....
        /*02dc*/ 	.word	0x00002d50


	//   ....[9]....
        /*02e0*/ 	.word	0x00002d60


	//   ....[10]....
        /*02e4*/ 	.word	0x00002d70


	//   ....[11]....
        /*02e8*/ 	.word	0x00002e30


	//   ....[12]....
        /*02ec*/ 	.word	0x00002e50


	//   ....[13]....
        /*02f0*/ 	.word	0x00002e60


	//   ....[14]....
        /*02f4*/ 	.word	0x00002e70


	//   ....[15]....
        /*02f8*/ 	.word	0x00002f30


	//   ....[16]....
        /*02fc*/ 	.word	0x00002f50


	//   ....[17]....
        /*0300*/ 	.word	0x00002f60


	//   ....[18]....
        /*0304*/ 	.word	0x00002f70


	//   ....[19]....
        /*0308*/ 	.word	0x00003030


	//   ....[20]....
        /*030c*/ 	.word	0x00003040


	//   ....[21]....
        /*0310*/ 	.word	0x00003050


	//   ....[22]....
        /*0314*/ 	.word	0x00003060


	//   ....[23]....
        /*0318*/ 	.word	0x000031a0


	//   ....[24]....
        /*031c*/ 	.word	0x00003210


	//   ....[25]....
        /*0320*/ 	.word	0x00003280


	//   ....[26]....
        /*0324*/ 	.word	0x000032f0


	//   ....[27]....
        /*0328*/ 	.word	0x00003310


	//   ....[28]....
        /*032c*/ 	.word	0x00003320


	//   ....[29]....
        /*0330*/ 	.word	0x00003330


	//   ....[30]....
        /*0334*/ 	.word	0x00003340


	//   ....[31]....
        /*0338*/ 	.word	0x00003350


	//   ....[32]....
        /*033c*/ 	.word	0x00003360


	//   ....[33]....
        /*0340*/ 	.word	0x00003370


	//   ....[34]....
        /*0344*/ 	.word	0x00003380


	//   ....[35]....
        /*0348*/ 	.word	0x00004950


	//   ....[36]....
        /*034c*/ 	.word	0x00004970


	//   ....[37]....
        /*0350*/ 	.word	0x00004980


	//   ....[38]....
        /*0354*/ 	.word	0x00004990


	//   ....[39]....
        /*0358*/ 	.word	0x00004ab0


	//   ....[40]....
        /*035c*/ 	.word	0x00004ac0


	//   ....[41]....
        /*0360*/ 	.word	0x00004ad0


	//   ....[42]....
        /*0364*/ 	.word	0x00004ae0


	//   ....[43]....
        /*0368*/ 	.word	0x00004c00


	//   ....[44]....
        /*036c*/ 	.word	0x00004c20


	//   ....[45]....
        /*0370*/ 	.word	0x00004c30


	//   ....[46]....
        /*0374*/ 	.word	0x00004c40


	//   ....[47]....
        /*0378*/ 	.word	0x00004d60


	//   ....[48]....
        /*037c*/ 	.word	0x00004d70


	//   ....[49]....
        /*0380*/ 	.word	0x00004d80


	//   ....[50]....
        /*0384*/ 	.word	0x00004d90


	//   ....[51]....
        /*0388*/ 	.word	0x00004eb0


	//   ....[52]....
        /*038c*/ 	.word	0x00004ed0


	//   ....[53]....
        /*0390*/ 	.word	0x00004ee0


	//   ....[54]....
        /*0394*/ 	.word	0x00004ef0


	//   ....[55]....
        /*0398*/ 	.word	0x00004ff0


	//   ....[56]....
        /*039c*/ 	.word	0x00005000


	//   ....[57]....
        /*03a0*/ 	.word	0x00005010


	//   ....[58]....
        /*03a4*/ 	.word	0x00005020


	//   ....[59]....
        /*03a8*/ 	.word	0x00005030


	//   ....[60]....
        /*03ac*/ 	.word	0x00005040


	//   ....[61]....
        /*03b0*/ 	.word	0x00005050


	//   ....[62]....
        /*03b4*/ 	.word	0x00005080


	//   ....[63]....
        /*03b8*/ 	.word	0x000050b0


	//   ....[64]....
        /*03bc*/ 	.word	0x000050e0


	//   ....[65]....
        /*03c0*/ 	.word	0x00005100


	//   ....[66]....
        /*03c4*/ 	.word	0x00005110


	//   ....[67]....
        /*03c8*/ 	.word	0x00006840


	//   ....[68]....
        /*03cc*/ 	.word	0x000068b0


	//   ....[69]....
        /*03d0*/ 	.word	0x000068e0


	//   ....[70]....
        /*03d4*/ 	.word	0x00006910


	//   ....[71]....
        /*03d8*/ 	.word	0x00006a30


	//   ....[72]....
        /*03dc*/ 	.word	0x00006a60


	//   ....[73]....
        /*03e0*/ 	.word	0x00006a90


	//   ....[74]....
        /*03e4*/ 	.word	0x00006ac0


	//   ....[75]....
        /*03e8*/ 	.word	0x00006b60


	//   ....[76]....
        /*03ec*/ 	.word	0x00006b90


	//   ....[77]....
        /*03f0*/ 	.word	0x00006bc0


	//   ....[78]....
        /*03f4*/ 	.word	0x00006c00


	//   ....[79]....
        /*03f8*/ 	.word	0x00006d30


	//   ....[80]....
        /*03fc*/ 	.word	0x00006d70


	//   ....[81]....
        /*0400*/ 	.word	0x00006da0


	//   ....[82]....
        /*0404*/ 	.word	0x00006dd0


	//   ....[83]....
        /*0408*/ 	.word	0x00006f20


	//   ....[84]....
        /*040c*/ 	.word	0x00006f60


	//   ....[85]....
        /*0410*/ 	.word	0x00006f90


	//   ....[86]....
        /*0414*/ 	.word	0x00006fc0


	//   ....[87]....
        /*0418*/ 	.word	0x00007690


	//   ....[88]....
        /*041c*/ 	.word	0x000079a0


	//   ....[89]....
        /*0420*/ 	.word	0x00007ad0


	//   ....[90]....
        /*0424*/ 	.word	0x00007b30


	//   ....[91]....
        /*0428*/ 	.word	0x00007b80


	//   ....[92]....
        /*042c*/ 	.word	0x00007ba0


	//   ....[93]....
        /*0430*/ 	.word	0x00007bc0


	//   ....[94]....
        /*0434*/ 	.word	0x00007cc0


	//   ....[95]....
        /*0438*/ 	.word	0x00007d10


	//   ....[96]....
        /*043c*/ 	.word	0x00007d60


	//   ....[97]....
        /*0440*/ 	.word	0x00007d80


	//   ....[98]....
        /*0444*/ 	.word	0x00007da0


	//   ....[99]....
        /*0448*/ 	.word	0x00008450


	//   ....[100]....
        /*044c*/ 	.word	0x000084d0


	//   ....[101]....
        /*0450*/ 	.word	0x00008540


	//   ....[102]....
        /*0454*/ 	.word	0x000085b0


	//   ....[103]....
        /*0458*/ 	.word	0x00008700


	//   ....[104]....
        /*045c*/ 	.word	0x00008770


	//   ....[105]....
        /*0460*/ 	.word	0x000087e0


	//   ....[106]....
        /*0464*/ 	.word	0x00008850


	//   ....[107]....
        /*0468*/ 	.word	0x00008970


	//   ....[108]....
        /*046c*/ 	.word	0x000089e0


	//   ....[109]....
        /*0470*/ 	.word	0x00008a50


	//   ....[110]....
        /*0474*/ 	.word	0x00008ac0


	//   ....[111]....
        /*0478*/ 	.word	0x00008bf0


	//   ....[112]....
        /*047c*/ 	.word	0x00008c60


	//   ....[113]....
        /*0480*/ 	.word	0x00008cd0


	//   ....[114]....
        /*0484*/ 	.word	0x00008d40


	//   ....[115]....
        /*0488*/ 	.word	0x00008e70


	//   ....[116]....
        /*048c*/ 	.word	0x00008ee0


	//   ....[117]....
        /*0490*/ 	.word	0x00008f50


	//   ....[118]....
        /*0494*/ 	.word	0x00008fc0


	//   ....[119]....
        /*0498*/ 	.word	0x00009030


	//   ....[120]....
        /*049c*/ 	.word	0x000090a0


	//   ....[121]....
        /*04a0*/ 	.word	0x00009110


	//   ....[122]....
        /*04a4*/ 	.word	0x00009180


	//   ....[123]....
        /*04a8*/ 	.word	0x00009220


	//   ....[124]....
        /*04ac*/ 	.word	0x00009290


	//   ....[125]....
        /*04b0*/ 	.word	0x00009300


	//   ....[126]....
        /*04b4*/ 	.word	0x00009370


	//   ....[127]....
        /*04b8*/ 	.word	0x000093f0


	//   ....[128]....
        /*04bc*/ 	.word	0x00009470


	//   ....[129]....
        /*04c0*/ 	.word	0x000094e0


	//   ....[130]....
        /*04c4*/ 	.word	0x00009550


	//   ....[131]....
        /*04c8*/ 	.word	0x000095d0


	//   ....[132]....
        /*04cc*/ 	.word	0x00009640


	//   ....[133]....
        /*04d0*/ 	.word	0x000096b0


	//   ....[134]....
        /*04d4*/ 	.word	0x00009720


	//   ....[135]....
        /*04d8*/ 	.word	0x000097a0


	//   ....[136]....
        /*04dc*/ 	.word	0x00009820


	//   ....[137]....
        /*04e0*/ 	.word	0x00009890


	//   ....[138]....
        /*04e4*/ 	.word	0x00009900


	//   ....[139]....
        /*04e8*/ 	.word	0x00009980


	//   ....[140]....
        /*04ec*/ 	.word	0x000099f0


	//   ....[141]....
        /*04f0*/ 	.word	0x00009a60


	//   ....[142]....
        /*04f4*/ 	.word	0x00009ad0


	//   ....[143]....
        /*04f8*/ 	.word	0x00009b50


	//   ....[144]....
        /*04fc*/ 	.word	0x00009bd0


	//   ....[145]....
        /*0500*/ 	.word	0x00009c40


	//   ....[146]....
        /*0504*/ 	.word	0x00009cb0


	//   ....[147]....
        /*0508*/ 	.word	0x00009d30


	//   ....[148]....
        /*050c*/ 	.word	0x00009da0


	//   ....[149]....
        /*0510*/ 	.word	0x00009e10


	//   ....[150]....
        /*0514*/ 	.word	0x00009e80


	//   ....[151]....
        /*0518*/ 	.word	0x00009ef0


	//   ....[152]....
        /*051c*/ 	.word	0x00009f60


	//   ....[153]....
        /*0520*/ 	.word	0x00009fd0


	//   ....[154]....
        /*0524*/ 	.word	0x0000a040


	//   ....[155]....
        /*0528*/ 	.word	0x0000a110


	//   ....[156]....
        /*052c*/ 	.word	0x0000a180


	//   ....[157]....
        /*0530*/ 	.word	0x0000a1f0


	//   ....[158]....
        /*0534*/ 	.word	0x0000a260


	//----- nvinfo : EIATTR_EXIT_INSTR_OFFSETS
	.align		4
.L_1663:
        /*0538*/ 	.byte	0x04, 0x1c
        /*053a*/ 	.short	(.L_1665 - .L_1664)


	//   ....[0]....
.L_1664:
        /*053c*/ 	.word	0x00007eb0


	//   ....[1]....
        /*0540*/ 	.word	0x000083f0


	//----- nvinfo : EIATTR_MAX_THREADS
	.align		4
.L_1665:
        /*0544*/ 	.byte	0x04, 0x05
        /*0546*/ 	.short	(.L_1667 - .L_1666)
.L_1666:
        /*0548*/ 	.word	0x00000080
        /*054c*/ 	.word	0x00000001
        /*0550*/ 	.word	0x00000001


	//----- nvinfo : EIATTR_CRS_STACK_SIZE
	.align		4
.L_1667:
        /*0554*/ 	.byte	0x04, 0x1e
        /*0556*/ 	.short	(.L_1669 - .L_1668)
.L_1668:
        /*0558*/ 	.word	0x00000000
.L_1669:


//--------------------- .nv.info._Z25selective_scan_bwd_kernelI32Selective_Scan_bwd_kernel_traitsILi128ELi16ELb1ELb0ELb0ELb0ELb1EN3c104HalfENS1_7complexIfEEEEv12SSMParamsBwd --------------------------
	.section	.nv.info._Z25selective_scan_bwd_kernelI32Selective_Scan_bwd_kernel_traitsILi128ELi16ELb1ELb0ELb0ELb0ELb1EN3c104HalfENS1_7complexIfEEEEv12SSMParamsBwd,"",@"SHT_CUDA_INFO"
	.sectionflags	@""
	.align	4


	//----- nvinfo : EIATTR_CUDA_API_VERSION
	.align		4
        /*0000*/ 	.byte	0x04, 0x37
        /*0002*/ 	.short	(.L_1671 - .L_1670)
.L_1670:
        /*0004*/ 	.word	0x00000082


	//----- nvinfo : EIATTR_SW2861232_WAR
	.align		4
.L_1671:
        /*0008*/ 	.byte	0x01, 0x35
	.zero		2


	//----- nvinfo : EIATTR_PARAM_CBANK
	.align		4
        /*000c*/ 	.byte	0x04, 0x0a
        /*000e*/ 	.short	(.L_1673 - .L_1672)
	.align		4
.L_1672:
        /*0010*/ 	.word	index@(.nv.constant0._Z25selective_scan_bwd_kernelI32Selective_Scan_bwd_kernel_traitsILi128ELi16ELb1ELb0ELb0ELb0ELb1EN3c104HalfENS1_7complexIfEEEEv12SSMParamsBwd)
        /*0014*/ 	.short	0x0160
        /*0016*/ 	.short	0x01f0


	//----- nvinfo : EIATTR_CBANK_PARAM_SIZE
	.align		4
.L_1673:
        /*0018*/ 	.byte	0x03, 0x19
        /*001a*/ 	.short	0x01f0


	//----- nvinfo : EIATTR_KPARAM_INFO
	.align		4
        /*001c*/ 	.byte	0x04, 0x17
        /*001e*/ 	.short	(.L_1675 - .L_1674)
.L_1674:
        /*0020*/ 	.word	0x00000000
        /*0024*/ 	.short	0x0000
        /*0026*/ 	.short	0x0000
        /*0028*/ 	.byte	0x00, 0xf0, 0xc1, 0x07


	//----- nvinfo : EIATTR_MAXREG_COUNT
	.align		4
.L_1675:
        /*002c*/ 	.byte	0x03, 0x1b
        /*002e*/ 	.short	0x00ff


	//----- nvinfo : EIATTR_NUM_BARRIERS
	.align		4
        /*0030*/ 	.byte	0x02, 0x4c
        /*0032*/ 	.byte	0x01
	.zero		1


	//----- nvinfo : EIATTR_MERCURY_ISA_VERSION
	.align		4
        /*0034*/ 	.byte	0x03, 0x5f
        /*0036*/ 	.short	0x0000


	//----- nvinfo : EIATTR_COOP_GROUP_MASK_REGIDS
	.align		4
        /*0038*/ 	.byte	0x04, 0x29
        /*003a*/ 	.short	(.L_1677 - .L_1676)


	//   ....[0]....
.L_1676:
        /*003c*/ 	.word	0xffffffff


	//   ....[1]....
        /*0040*/ 	.word	0xffffffff


	//   ....[2]....
        /*0044*/ 	.word	0xffffffff


	//   ....[3]....
        /*0048*/ 	.word	0xffffffff


	//   ....[4]....
        /*004c*/ 	.word	0xffffffff


	//   ....[5]....
        /*0050*/ 	.word	0xffffffff


	//   ....[6]....
        /*0054*/ 	.word	0xffffffff


	//   ....[7]....
        /*0058*/ 	.word	0xffffffff


	//   ....[8]....
        /*005c*/ 	.word	0xffffffff


	//   ....[9]....
        /*0060*/ 	.word	0xffffffff


	//   ....[10]....
        /*0064*/ 	.word	0xffffffff


	//   ....[11]....
        /*0068*/ 	.word	0xffffffff


	//   ....[12]....
        /*006c*/ 	.word	0xffffffff


	//   ....[13]....
        /*0070*/ 	.word	0xffffffff


	//   ....[14]....
        /*0074*/ 	.word	0xffffffff


	//   ....[15]....
        /*0078*/ 	.word	0xffffffff


	//   ....[16]....
        /*007c*/ 	.word	0xffffffff


	//   ....[17]....
        /*0080*/ 	.word	0xffffffff


	//   ....[18]....
        /*0084*/ 	.word	0xffffffff


	//   ....[19]....
        /*0088*/ 	.word	0xffffffff


	//   ....[20]....
        /*008c*/ 	.word	0xffffffff


	//   ....[21]....
        /*0090*/ 	.word	0xffffffff


	//   ....[22]....
        /*0094*/ 	.word	0xffffffff


	//   ....[23]....
        /*0098*/ 	.word	0xffffffff


	//   ....[24]....
        /*009c*/ 	.word	0xffffffff


	//   ....[25]....
        /*00a0*/ 	.word	0xffffffff


	//   ....[26]....
        /*00a4*/ 	.word	0xffffffff


	//   ....[27]....
        /*00a8*/ 	.word	0xffffffff


	//   ....[28]....
        /*00ac*/ 	.word	0xffffffff


	//   ....[29]....
        /*00b0*/ 	.word	0xffffffff


	//   ....[30]....
        /*00b4*/ 	.word	0xffffffff


	//   ....[31]....
        /*00b8*/ 	.word	0xffffffff


	//   ....[32]....
        /*00bc*/ 	.word	0xffffffff


	//   ....[33]....
        /*00c0*/ 	.word	0xffffffff


	//   ....[34]....
        /*00c4*/ 	.word	0xffffffff


	//   ....[35]....
        /*00c8*/ 	.word	0xffffffff


	//   ....[36]....
        /*00cc*/ 	.word	0xffffffff


	//   ....[37]....
        /*00d0*/ 	.word	0xffffffff


	//   ....[38]....
        /*00d4*/ 	.word	0xffffffff


	//   ....[39]....
        /*00d8*/ 	.word	0xffffffff


	//   ....[40]....
        /*00dc*/ 	.word	0xffffffff


	//   ....[41]....
        /*00e0*/ 	.word	0xffffffff


	//   ....[42]....
        /*00e4*/ 	.word	0xffffffff


	//   ....[43]....
        /*00e8*/ 	.word	0xffffffff


	//   ....[44]....
        /*00ec*/ 	.word	0xffffffff


	//   ....[45]....
        /*00f0*/ 	.word	0xffffffff


	//   ....[46]....
        /*00f4*/ 	.word	0xffffffff


	//   ....[47]....
        /*00f8*/ 	.word	0xffffffff


	//   ....[48]....
        /*00fc*/ 	.word	0xffffffff


	//   ....[49]....
        /*0100*/ 	.word	0xffffffff


	//   ....[50]....
        /*0104*/ 	.word	0xffffffff


	//   ....[51]....
        /*0108*/ 	.word	0xffffffff


	//   ....[52]....
        /*010c*/ 	.word	0xffffffff


	//   ....[53]....
        /*0110*/ 	.word	0xffffffff


	//   ....[54]....
        /*0114*/ 	.word	0xffffffff


	//   ....[55]....
        /*0118*/ 	.word	0xffffffff


	//   ....[56]....
        /*011c*/ 	.word	0xffffffff


	//   ....[57]....
        /*0120*/ 	.word	0xffffffff


	//   ....[58]....
        /*0124*/ 	.word	0xffffffff


	//   ....[59]....
        /*0128*/ 	.word	0xffffffff


	//   ....[60]....
        /*012c*/ 	.word	0xffffffff


	//   ....[61]....
        /*0130*/ 	.word	0xffffffff


	//   ....[62]....
        /*0134*/ 	.word	0xffffffff


	//   ....[63]....
        /*0138*/ 	.word	0xffffffff


	//   ....[64]....
        /*013c*/ 	.word	0xffffffff


	//   ....[65]....
        /*0140*/ 	.word	0xffffffff


	//   ....[66]....
        /*0144*/ 	.word	0xffffffff


	//   ....[67]....
        /*0148*/ 	.word	0xffffffff


	//   ....[68]....
        /*014c*/ 	.word	0xffffffff


	//   ....[69]....
        /*0150*/ 	.word	0xffffffff


	//   ....[70]....
        /*0154*/ 	.word	0xffffffff


	//   ....[71]....
        /*0158*/ 	.word	0xffffffff


	//   ....[72]....
        /*015c*/ 	.word	0xffffffff


	//   ....[73]....
        /*0160*/ 	.word	0xffffffff


	//   ....[74]....
        /*0164*/ 	.word	0xffffffff


	//   ....[75]....
        /*0168*/ 	.word	0xffffffff


	//   ....[76]....
        /*016c*/ 	.word	0xffffffff


	//   ....[77]....
        /*0170*/ 	.word	0xffffffff


	//   ....[78]....
        /*0174*/ 	.word	0xffffffff


	//   ....[79]....
        /*0178*/ 	.word	0xffffffff


	//   ....[80]....
        /*017c*/ 	.word	0xffffffff


	//   ....[81]....
        /*0180*/ 	.word	0xffffffff


	//   ....[82]....
        /*0184*/ 	.word	0xffffffff


	//   ....[83]....
        /*0188*/ 	.word	0xffffffff


	//   ....[84]....
        /*018c*/ 	.word	0xffffffff


	//   ....[85]....
        /*0190*/ 	.word	0xffffffff


	//   ....[86]....
        /*0194*/ 	.word	0xffffffff


	//   ....[87]....
        /*0198*/ 	.word	0xffffffff


	//   ....[88]....
        /*019c*/ 	.word	0xffffffff


	//   ....[89]....
        /*01a0*/ 	.word	0xffffffff


	//   ....[90]....
        /*01a4*/ 	.word	0xffffffff


	//   ....[91]....
        /*01a8*/ 	.word	0xffffffff


	//   ....[92]....
        /*01ac*/ 	.word	0xffffffff


	//   ....[93]....
        /*01b0*/ 	.word	0xffffffff


	//   ....[94]....
        /*01b4*/ 	.word	0xffffffff


	//   ....[95]....
        /*01b8*/ 	.word	0xffffffff


	//   ....[96]....
        /*01bc*/ 	.word	0xffffffff


	//   ....[97]....
        /*01c0*/ 	.word	0xffffffff


	//   ....[98]....
        /*01c4*/ 	.word	0xffffffff


	//   ....[99]....
        /*01c8*/ 	.word	0xffffffff


	//   ....[100]....
        /*01cc*/ 	.word	0xffffffff


	//   ....[101]....
        /*01d0*/ 	.word	0xffffffff


	//   ....[102]....
        /*01d4*/ 	.word	0xffffffff


	//   ....[103]....
        /*01d8*/ 	.word	0xffffffff


	//   ....[104]....
        /*01dc*/ 	.word	0xffffffff


	//   ....[105]....
        /*01e0*/ 	.word	0xffffffff


	//   ....[106]....
        /*01e4*/ 	.word	0xffffffff


	//   ....[107]....
        /*01e8*/ 	.word	0xffffffff


	//   ....[108]....
        /*01ec*/ 	.word	0xffffffff


	//   ....[109]....
        /*01f0*/ 	.word	0xffffffff


	//   ....[110]....
        /*01f4*/ 	.word	0xffffffff


	//   ....[111]....
        /*01f8*/ 	.word	0xffffffff


	//   ....[112]....
        /*01fc*/ 	.word	0xffffffff


	//   ....[113]....
        /*0200*/ 	.word	0xffffffff


	//   ....[114]....
        /*0204*/ 	.word	0xffffffff


	//   ....[115]....
        /*0208*/ 	.word	0xffffffff


	//   ....[116]....
        /*020c*/ 	.word	0xffffffff


	//   ....[117]....
        /*0210*/ 	.word	0xffffffff


	//   ....[118]....
        /*0214*/ 	.word	0xffffffff


	//   ....[119]....
        /*0218*/ 	.word	0xffffffff


	//   ....[120]....
        /*021c*/ 	.word	0xffffffff


	//   ....[121]....
        /*0220*/ 	.word	0xffffffff


	//   ....[122]....
        /*0224*/ 	.word	0xffffffff


	//   ....[123]....
        /*0228*/ 	.word	0xffffffff


	//   ....[124]....
        /*022c*/ 	.word	0xffffffff


	//   ....[125]....
        /*0230*/ 	.word	0xffffffff


	//   ....[126]....
        /*0234*/ 	.word	0xffffffff


	//   ....[127]....
        /*0238*/ 	.word	0xffffffff


	//   ....[128]....
        /*023c*/ 	.word	0xffffffff


	//   ....[129]....
        /*0240*/ 	.word	0xffffffff


	//   ....[130]....
        /*0244*/ 	.word	0xffffffff


	//   ....[131]....
        /*0248*/ 	.word	0xffffffff


	//   ....[132]....
        /*024c*/ 	.word	0xffffffff


	//   ....[133]....
        /*0250*/ 	.word	0xffffffff


	//   ....[134]....
        /*0254*/ 	.word	0xffffffff


	//   ....[135]....
        /*0258*/ 	.word	0xffffffff


	//   ....[136]....
        /*025c*/ 	.word	0xffffffff


	//   ....[137]....
        /*0260*/ 	.word	0xffffffff


	//   ....[138]....
        /*0264*/ 	.word	0xffffffff


	//   ....[139]....
        /*0268*/ 	.word	0xffffffff


	//   ....[140]....
        /*026c*/ 	.word	0xffffffff


	//   ....[141]....
        /*0270*/ 	.word	0xffffffff


	//   ....[142]....
        /*0274*/ 	.word	0xffffffff


	//   ....[143]....
        /*0278*/ 	.word	0xffffffff


	//   ....[144]....
        /*027c*/ 	.word	0xffffffff


	//   ....[145]....
        /*0280*/ 	.word	0xffffffff


	//   ....[146]....
        /*0284*/ 	.word	0xffffffff


	//   ....[147]....
        /*0288*/ 	.word	0xffffffff


	//   ....[148]....
        /*028c*/ 	.word	0xffffffff


	//   ....[149]....
        /*0290*/ 	.word	0xffffffff


	//   ....[150]....
        /*0294*/ 	.word	0xffffffff


	//   ....[151]....
        /*0298*/ 	.word	0xffffffff


	//   ....[152]....
        /*029c*/ 	.word	0xffffffff


	//   ....[153]....
        /*02a0*/ 	.word	0xffffffff


	//   ....[154]....
        /*02a4*/ 	.word	0xffffffff


	//   ....[155]....
        /*02a8*/ 	.word	0xffffffff


	//   ....[156]....
        /*02ac*/ 	.word	0xffffffff


	//   ....[157]....
        /*02b0*/ 	.word	0xffffffff


	//   ....[158]....
        /*02b4*/ 	.word	0xffffffff


	//   ....[159]....
        /*02b8*/ 	.word	0xffffffff


	//   ....[160]....
        /*02bc*/ 	.word	0xffffffff


	//   ....[161]....
        /*02c0*/ 	.word	0xffffffff


	//   ....[162]....
        /*02c4*/ 	.word	0xffffffff


	//----- nvinfo : EIATTR_COOP_GROUP_INSTR_OFFSETS
	.align		4
.L_1677:
        /*02c8*/ 	.byte	0x04, 0x28
        /*02ca*/ 	.short	(.L_1679 - .L_1678)


	//   ....[0]....
.L_1678:
        /*02cc*/ 	.word	0x000005f0


	//   ....[1]....
        /*02d0*/ 	.word	0x00000680


	//   ....[2]....
        /*02d4*/ 	.word	0x000007d0


	//   ....[3]....
        /*02d8*/ 	.word	0x00000900


	//   ....[4]....
        /*02dc*/ 	.word	0x00001160


	//   ....[5]....
        /*02e0*/ 	.word	0x00001b70


	//   ....[6]....
        /*02e4*/ 	.word	0x00001ea0


	//   ....[7]....
        /*02e8*/ 	.word	0x00003fa0


	//   ....[8]....
        /*02ec*/ 	.word	0x00003fc0


	//   ....[9]....
        /*02f0*/ 	.word	0x00003ff0


	//   ....[10]....
        /*02f4*/ 	.word	0x00004000


	//   ....[11]....
        /*02f8*/ 	.word	0x000040b0


	//   ....[12]....
        /*02fc*/ 	.word	0x000040d0


	//   ....[13]....
        /*0300*/ 	.word	0x000040e0


	//   ....[14]....
        /*0304*/ 	.word	0x000040f0


	//   ....[15]....
        /*0308*/ 	.word	0x000041b0


	//   ....[16]....
        /*030c*/ 	.word	0x000041d0


	//   ....[17]....
        /*0310*/ 	.word	0x000041e0


	//   ....[18]....
        /*0314*/ 	.word	0x000041f0


	//   ....[19]....
        /*0318*/ 	.word	0x000042b0


	//   ....[20]....
        /*031c*/ 	.word	0x000042d0


	//   ....[21]....
        /*0320*/ 	.word	0x000042e0


	//   ....[22]....
        /*0324*/ 	.word	0x000042f0


	//   ....[23]....
        /*0328*/ 	.word	0x000043b0


	//   ....[24]....
        /*032c*/ 	.word	0x000043c0


	//   ....[25]....
        /*0330*/ 	.word	0x000043d0


	//   ....[26]....
        /*0334*/ 	.word	0x000043e0


	//   ....[27]....
        /*0338*/ 	.word	0x00004520


	//   ....[28]....
        /*033c*/ 	.word	0x00004590


	//   ....[29]....
        /*0340*/ 	.word	0x00004600


	//   ....[30]....
        /*0344*/ 	.word	0x00004670


	//   ....[31]....
        /*0348*/ 	.word	0x00004690


	//   ....[32]....
        /*034c*/ 	.word	0x000046a0


	//   ....[33]....
        /*0350*/ 	.word	0x000046b0


	//   ....[34]....
        /*0354*/ 	.word	0x000046c0


	//   ....[35]....
        /*0358*/ 	.word	0x000046d0


	//   ....[36]....
        /*035c*/ 	.word	0x000046e0


	//   ....[37]....
        /*0360*/ 	.word	0x000046f0


	//   ....[38]....
        /*0364*/ 	.word	0x00004700


	//   ....[39]....
        /*0368*/ 	.word	0x00005cd0


	//   ....[40]....
        /*036c*/ 	.word	0x00005cf0


	//   ....[41]....
        /*0370*/ 	.word	0x00005d00


	//   ....[42]....
        /*0374*/ 	.word	0x00005d10


	//   ....[43]....
        /*0378*/ 	.word	0x00005e30


	//   ....[44]....
        /*037c*/ 	.word	0x00005e40


	//   ....[45]....
        /*0380*/ 	.word	0x00005e50


	//   ....[46]....
        /*0384*/ 	.word	0x00005e60


	//   ....[47]....
        /*0388*/ 	.word	0x00005f80


	//   ....[48]....
        /*038c*/ 	.word	0x00005fa0


	//   ....[49]....
        /*0390*/ 	.word	0x00005fb0


	//   ....[50]....
        /*0394*/ 	.word	0x00005fc0


	//   ....[51]....
        /*0398*/ 	.word	0x000060e0


	//   ....[52]....
        /*039c*/ 	.word	0x000060f0


	//   ....[53]....
        /*03a0*/ 	.word	0x00006100


	//   ....[54]....
        /*03a4*/ 	.word	0x00006110


	//   ....[55]....
        /*03a8*/ 	.word	0x00006230


	//   ....[56]....
        /*03ac*/ 	.word	0x00006250


	//   ....[57]....
        /*03b0*/ 	.word	0x00006260


	//   ....[58]....
        /*03b4*/ 	.word	0x00006270


	//   ....[59]....
        /*03b8*/ 	.word	0x00006370


	//   ....[60]....
        /*03bc*/ 	.word	0x00006380


	//   ....[61]....
        /*03c0*/ 	.word	0x00006390


	//   ....[62]....
        /*03c4*/ 	.word	0x000063a0


	//   ....[63]....
        /*03c8*/ 	.word	0x000063b0


	//   ....[64]....
        /*03cc*/ 	.word	0x000063c0


	//   ....[65]....
        /*03d0*/ 	.word	0x000063d0


	//   ....[66]....
        /*03d4*/ 	.word	0x00006400


	//   ....[67]....
        /*03d8*/ 	.word	0x00006430


	//   ....[68]....
        /*03dc*/ 	.word	0x00006460


	//   ....[69]....
        /*03e0*/ 	.word	0x00006480


	//   ....[70]....
        /*03e4*/ 	.word	0x00006490


	//   ....[71]....
        /*03e8*/ 	.word	0x00007bc0


	//   ....[72]....
        /*03ec*/ 	.word	0x00007c00


	//   ....[73]....
        /*03f0*/ 	.word	0x00007c40


	//   ....[74]....
        /*03f4*/ 	.word	0x00007ca0


	//   ....[75]....
        /*03f8*/ 	.word	0x00007d80


	//   ....[76]....
        /*03fc*/ 	.word	0x00007dc0


	//   ....[77]....
        /*0400*/ 	.word	0x00007e00


	//   ....[78]....
        /*0404*/ 	.word	0x00007e30


	//   ....[79]....
        /*0408*/ 	.word	0x00007f00


	//   ....[80]....
        /*040c*/ 	.word	0x00007f60


	//   ....[81]....
        /*0410*/ 	.word	0x00007fa0


	//   ....[82]....
        /*0414*/ 	.word	0x00007fd0


	//   ....[83]....
        /*0418*/ 	.word	0x000080a0


	//   ....[84]....
        /*041c*/ 	.word	0x00008150


	//   ....[85]....
        /*0420*/ 	.word	0x00008180


	//   ....[86]....
        /*0424*/ 	.word	0x000081b0


	//   ....[87]....
        /*0428*/ 	.word	0x00008270


	//   ....[88]....
        /*042c*/ 	.word	0x000082d0


	//   ....[89]....
        /*0430*/ 	.word	0x00008310


	//   ....[90]....
        /*0434*/ 	.word	0x00008340


	//   ....[91]....
        /*0438*/ 	.word	0x00008a40


	//   ....[92]....
        /*043c*/ 	.word	0x00008d30


	//   ....[93]....
        /*0440*/ 	.word	0x00008e10


	//   ....[94]....
        /*0444*/ 	.word	0x00008e70


	//   ....[95]....
        /*0448*/ 	.word	0x00008ec0


	//   ....[96]....
        /*044c*/ 	.word	0x00008ee0


	//   ....[97]....
        /*0450*/ 	.word	0x00008f00


	//   ....[98]....
        /*0454*/ 	.word	0x00009000


	//   ....[99]....
        /*0458*/ 	.word	0x00009050


	//   ....[100]....
        /*045c*/ 	.word	0x000090a0


	//   ....[101]....
        /*0460*/ 	.word	0x000090c0


	//   ....[102]....
        /*0464*/ 	.word	0x000090e0


	//   ....[103]....
        /*0468*/ 	.word	0x00009790


	//   ....[104]....
        /*046c*/ 	.word	0x00009810


	//   ....[105]....
        /*0470*/ 	.word	0x00009880


	//   ....[106]....
        /*0474*/ 	.word	0x000098f0


	//   ....[107]....
        /*0478*/ 	.word	0x00009a40


	//   ....[108]....
        /*047c*/ 	.word	0x00009ab0


	//   ....[109]....
        /*0480*/ 	.word	0x00009b20


	//   ....[110]....
        /*0484*/ 	.word	0x00009b90


	//   ....[111]....
        /*0488*/ 	.word	0x00009cb0


	//   ....[112]....
        /*048c*/ 	.word	0x00009d20


	//   ....[113]....
        /*0490*/ 	.word	0x00009d90


	//   ....[114]....
        /*0494*/ 	.word	0x00009e00


	//   ....[115]....
        /*0498*/ 	.word	0x00009f30


	//   ....[116]....
        /*049c*/ 	.word	0x00009fa0


	//   ....[117]....
        /*04a0*/ 	.word	0x0000a010


	//   ....[118]....
        /*04a4*/ 	.word	0x0000a080


	//   ....[119]....
        /*04a8*/ 	.word	0x0000a1b0


	//   ....[120]....
        /*04ac*/ 	.word	0x0000a220


	//   ....[121]....
        /*04b0*/ 	.word	0x0000a290


	//   ....[122]....
        /*04b4*/ 	.word	0x0000a300


	//   ....[123]....
        /*04b8*/ 	.word	0x0000a370


	//   ....[124]....
        /*04bc*/ 	.word	0x0000a3e0


	//   ....[125]....
        /*04c0*/ 	.word	0x0000a450


	//   ....[126]....
        /*04c4*/ 	.word	0x0000a4c0


	//   ....[127]....
        /*04c8*/ 	.word	0x0000a560


	//   ....[128]....
        /*04cc*/ 	.word	0x0000a5d0


	//   ....[129]....
        /*04d0*/ 	.word	0x0000a640


	//   ....[130]....
        /*04d4*/ 	.word	0x0000a6b0


	//   ....[131]....
        /*04d8*/ 	.word	0x0000a730


	//   ....[132]....
        /*04dc*/ 	.word	0x0000a7b0


	//   ....[133]....
        /*04e0*/ 	.word	0x0000a820


	//   ....[134]....
        /*04e4*/ 	.word	0x0000a890


	//   ....[135]....
        /*04e8*/ 	.word	0x0000a910


	//   ....[136]....
        /*04ec*/ 	.word	0x0000a980


	//   ....[137]....
        /*04f0*/ 	.word	0x0000a9f0


	//   ....[138]....
        /*04f4*/ 	.word	0x0000aa60


	//   ....[139]....
        /*04f8*/ 	.word	0x0000aae0


	//   ....[140]....
        /*04fc*/ 	.word	0x0000ab60


	//   ....[141]....
        /*0500*/ 	.word	0x0000abd0


	//   ....[142]....
        /*0504*/ 	.word	0x0000ac40


	//   ....[143]....
        /*0508*/ 	.word	0x0000acc0


	//   ....[144]....
        /*050c*/ 	.word	0x0000ad30


	//   ....[145]....
        /*0510*/ 	.word	0x0000ada0


	//   ....[146]....
        /*0514*/ 	.word	0x0000ae10


	//   ....[147]....
        /*0518*/ 	.word	0x0000ae90


	//   ....[148]....
        /*051c*/ 	.word	0x0000af10


	//   ....[149]....
        /*0520*/ 	.word	0x0000af80


	//   ....[150]....
        /*0524*/ 	.word	0x0000aff0


	//   ....[151]....
        /*0528*/ 	.word	0x0000b070


	//   ....[152]....
        /*052c*/ 	.word	0x0000b0e0


	//   ....[153]....
        /*0530*/ 	.word	0x0000b150


	//   ....[154]....
        /*0534*/ 	.word	0x0000b1c0


	//   ....[155]....
        /*0538*/ 	.word	0x0000b230


	//   ....[156]....
        /*053c*/ 	.word	0x0000b2a0


	//   ....[157]....
        /*0540*/ 	.word	0x0000b310


	//   ....[158]....
        /*0544*/ 	.word	0x0000b380


	//   ....[159]....
        /*0548*/ 	.word	0x0000b450


	//   ....[160]....
        /*054c*/ 	.word	0x0000b4c0


	//   ....[161]....
        /*0550*/ 	.word	0x0000b530


	//   ....[162]....
        /*0554*/ 	.word	0x0000b5a0


	//----- nvinfo : EIATTR_EXIT_INSTR_OFFSETS
	.align		4
.L_1679:
        /*0558*/ 	.byte	0x04, 0x1c
        /*055a*/ 	.short	(.L_1681 - .L_1680)


	//   ....[0]....
.L_1680:
        /*055c*/ 	.word	0x000091f0


	//   ....[1]....
        /*0560*/ 	.word	0x00009730


	//----- nvinfo : EIATTR_MAX_THREADS
	.align		4
.L_1681:
        /*0564*/ 	.byte	0x04, 0x05
        /*0566*/ 	.short	(.L_1683 - .L_1682)
.L_1682:
        /*0568*/ 	.word	0x00000080
        /*056c*/ 	.word	0x00000001
        /*0570*/ 	.word	0x00000001


	//----- nvinfo : EIATTR_CRS_STACK_SIZE
	.align		4
.L_1683:
        /*0574*/ 	.byte	0x04, 0x1e
        /*0576*/ 	.short	(.L_1685 - .L_1684)
.L_1684:
        /*0578*/ 	.word	0x00000000
.L_1685:


//--------------------- .nv.info._Z25selective_scan_bwd_kernelI32Selective_Scan_bwd_kernel_traitsILi128ELi16ELb1ELb0ELb0ELb1ELb0EN3c104HalfENS1_7complexIfEEEEv12SSMParamsBwd --------------------------
	.section	.nv.info._Z25selective_scan_bwd_kernelI32Selective_Scan_bwd_kernel_traitsILi128ELi16ELb1ELb0ELb0ELb1ELb0EN3c104HalfENS1_7complexIfEEEEv12SSMParamsBwd,"",@"SHT_CUDA_INFO"
	.sectionflags	@""
	.align	4


	//----- nvinfo : EIATTR_CUDA_API_VERSION
	.align		4
        /*0000*/ 	.byte	0x04, 0x37
        /*0002*/ 	.short	(.L_1687 - .L_1686)
.L_1686:
        /*0004*/ 	.word	0x00000082


	//----- nvinfo : EIATTR_SW2861232_WAR
	.align		4
.L_1687:
        /*0008*/ 	.byte	0x01, 0x35
	.zero		2


	//----- nvinfo : EIATTR_PARAM_CBANK
	.align		4
        /*000c*/ 	.byte	0x04, 0x0a
        /*000e*/ 	.short	(.L_1689 - .L_1688)
	.align		4
.L_1688:
        /*0010*/ 	.word	index@(.nv.constant0._Z25selective_scan_bwd_kernelI32Selective_Scan_bwd_kernel_traitsILi128ELi16ELb1ELb0ELb0ELb1ELb0EN3c104HalfENS1_7complexIfEEEEv12SSMParamsBwd)
        /*0014*/ 	.short	0x0160
        /*0016*/ 	.short	0x01f0


	//----- nvinfo : EIATTR_CBANK_PARAM_SIZE
	.align		4
.L_1689:
        /*0018*/ 	.byte	0x03, 0x19
        /*001a*/ 	.short	0x01f0


	//----- nvinfo : EIATTR_KPARAM_INFO
	.align		4
        /*001c*/ 	.byte	0x04, 0x17
        /*001e*/ 	.short	(.L_1691 - .L_1690)
.L_1690:
        /*0020*/ 	.word	0x00000000
        /*0024*/ 	.short	0x0000
        /*0026*/ 	.short	0x0000
        /*0028*/ 	.byte	0x00, 0xf0, 0xc1, 0x07


	//----- nvinfo : EIATTR_MAXREG_COUNT
	.align		4
.L_1691:
        /*002c*/ 	.byte	0x03, 0x1b
        /*002e*/ 	.short	0x00ff


	//----- nvinfo : EIATTR_NUM_BARRIERS
	.align		4
        /*0030*/ 	.byte	0x02, 0x4c
        /*0032*/ 	.byte	0x01
	.zero		1


	//----- nvinfo : EIATTR_MERCURY_ISA_VERSION
	.align		4
        /*0034*/ 	.byte	0x03, 0x5f
        /*0036*/ 	.short	0x0000


	//----- nvinfo : EIATTR_COOP_GROUP_MASK_REGIDS
	.align		4
        /*0038*/ 	.byte	0x04, 0x29
        /*003a*/ 	.short	(.L_1693 - .L_1692)


	//   ....[0]....
.L_1692:
        /*003c*/ 	.word	0xffffffff


	//   ....[1]....
        /*0040*/ 	.word	0xffffffff


	//   ....[2]....
        /*0044*/ 	.word	0xffffffff


	//   ....[3]....
        /*0048*/ 	.word	0xffffffff


	//   ....[4]....
        /*004c*/ 	.word	0xffffffff


	//   ....[5]....
        /*0050*/ 	.word	0xffffffff


	//   ....[6]....
        /*0054*/ 	.word	0xffffffff


	//   ....[7]....
        /*0058*/ 	.word	0xffffffff


	//   ....[8]....
        /*005c*/ 	.word	0xffffffff


	//   ....[9]....
        /*0060*/ 	.word	0xffffffff


	//   ....[10]....
        /*0064*/ 	.word	0xffffffff


	//   ....[11]....
        /*0068*/ 	.word	0xffffffff


	//   ....[12]....
        /*006c*/ 	.word	0xffffffff


	//   ....[13]....
        /*0070*/ 	.word	0xffffffff


	//   ....[14]....
        /*0074*/ 	.word	0xffffffff


	//   ....[15]....
        /*0078*/ 	.word	0xffffffff


	//   ....[16]....
        /*007c*/ 	.word	0xffffffff


	//   ....[17]....
        /*0080*/ 	.word	0xffffffff


	//   ....[18]....
        /*0084*/ 	.word	0xffffffff


	//   ....[19]....
        /*0088*/ 	.word	0xffffffff


	//   ....[20]....
        /*008c*/ 	.word	0xffffffff


	//   ....[21]....
        /*0090*/ 	.word	0xffffffff


	//   ....[22]....
        /*0094*/ 	.word	0xffffffff


	//   ....[23]....
        /*0098*/ 	.word	0xffffffff


	//   ....[24]....
        /*009c*/ 	.word	0xffffffff


	//   ....[25]....
        /*00a0*/ 	.word	0xffffffff


	//   ....[26]....
        /*00a4*/ 	.word	0xffffffff


	//   ....[27]....
        /*00a8*/ 	.word	0xffffffff


	//   ....[28]....
        /*00ac*/ 	.word	0xffffffff


	//   ....[29]....
        /*00b0*/ 	.word	0xffffffff


	//   ....[30]....
        /*00b4*/ 	.word	0xffffffff


	//   ....[31]....
        /*00b8*/ 	.word	0xffffffff


	//   ....[32]....
        /*00bc*/ 	.word	0xffffffff


	//   ....[33]....
        /*00c0*/ 	.word	0xffffffff


	//   ....[34]....
        /*00c4*/ 	.word	0xffffffff


	//   ....[35]....
        /*00c8*/ 	.word	0xffffffff


	//   ....[36]....
        /*00cc*/ 	.word	0xffffffff


	//   ....[37]....
        /*00d0*/ 	.word	0xffffffff


	//   ....[38]....
        /*00d4*/ 	.word	0xffffffff


	//   ....[39]....
        /*00d8*/ 	.word	0xffffffff


	//   ....[40]....
        /*00dc*/ 	.word	0xffffffff


	//   ....[41]....
        /*00e0*/ 	.word	0xffffffff


	//   ....[42]....
        /*00e4*/ 	.word	0xffffffff


	//   ....[43]....
        /*00e8*/ 	.word	0xffffffff


	//   ....[44]....
        /*00ec*/ 	.word	0xffffffff


	//   ....[45]....
        /*00f0*/ 	.word	0xffffffff


	//   ....[46]....
        /*00f4*/ 	.word	0xffffffff


	//   ....[47]....
        /*00f8*/ 	.word	0xffffffff


	//   ....[48]....
        /*00fc*/ 	.word	0xffffffff


	//   ....[49]....
        /*0100*/ 	.word	0xffffffff


	//   ....[50]....
        /*0104*/ 	.word	0xffffffff


	//   ....[51]....
        /*0108*/ 	.word	0xffffffff


	//   ....[52]....
        /*010c*/ 	.word	0xffffffff


	//   ....[53]....
        /*0110*/ 	.word	0xffffffff


	//   ....[54]....
        /*0114*/ 	.word	0xffffffff


	//   ....[55]....
        /*0118*/ 	.word	0xffffffff


	//   ....[56]....
        /*011c*/ 	.word	0xffffffff


	//   ....[57]....
        /*0120*/ 	.word	0xffffffff


	//   ....[58]....
        /*0124*/ 	.word	0xffffffff


	//   ....[59]....
        /*0128*/ 	.word	0xffffffff


	//   ....[60]....
        /*012c*/ 	.word	0xffffffff


	//   ....[61]....
        /*0130*/ 	.word	0xffffffff


	//   ....[62]....
        /*0134*/ 	.word	0xffffffff


	//   ....[63]....
        /*0138*/ 	.word	0xffffffff


	//   ....[64]....
        /*013c*/ 	.word	0xffffffff


	//   ....[65]....
        /*0140*/ 	.word	0xffffffff


	//   ....[66]....
        /*0144*/ 	.word	0xffffffff


	//   ....[67]....
        /*0148*/ 	.word	0xffffffff


	//   ....[68]....
        /*014c*/ 	.word	0xffffffff


	//   ....[69]....
        /*0150*/ 	.word	0xffffffff


	//   ....[70]....
        /*0154*/ 	.word	0xffffffff


	//   ....[71]....
        /*0158*/ 	.word	0xffffffff


	//   ....[72]....
        /*015c*/ 	.word	0xffffffff


	//   ....[73]....
        /*0160*/ 	.word	0xffffffff


	//   ....[74]....
        /*0164*/ 	.word	0xffffffff


	//   ....[75]....
        /*0168*/ 	.word	0xffffffff


	//   ....[76]....
        /*016c*/ 	.word	0xffffffff


	//   ....[77]....
        /*0170*/ 	.word	0xffffffff


	//   ....[78]....
        /*0174*/ 	.word	0xffffffff


	//   ....[79]....
        /*0178*/ 	.word	0xffffffff


	//   ....[80]....
        /*017c*/ 	.word	0xffffffff


	//   ....[81]....
        /*0180*/ 	.word	0xffffffff


	//   ....[82]....
        /*0184*/ 	.word	0xffffffff


	//   ....[83]....
        /*0188*/ 	.word	0xffffffff


	//   ....[84]....
        /*018c*/ 	.word	0xffffffff


	//   ....[85]....
        /*0190*/ 	.word	0xffffffff


	//   ....[86]....
        /*0194*/ 	.word	0xffffffff


	//   ....[87]....
        /*0198*/ 	.word	0xffffffff


	//   ....[88]....
        /*019c*/ 	.word	0xffffffff


	//   ....[89]....
        /*01a0*/ 	.word	0xffffffff


	//   ....[90]....
        /*01a4*/ 	.word	0xffffffff


	//   ....[91]....
        /*01a8*/ 	.word	0xffffffff


	//   ....[92]....
        /*01ac*/ 	.word	0xffffffff


	//   ....[93]....
        /*01b0*/ 	.word	0xffffffff


	//   ....[94]....
        /*01b4*/ 	.word	0xffffffff


	//   ....[95]....
        /*01b8*/ 	.word	0xffffffff


	//   ....[96]....
        /*01bc*/ 	.word	0xffffffff


	//   ....[97]....
        /*01c0*/ 	.word	0xffffffff


	//   ....[98]....
        /*01c4*/ 	.word	0xffffffff


	//   ....[99]....
        /*01c8*/ 	.word	0xffffffff


	//   ....[100]....
        /*01cc*/ 	.word	0xffffffff


	//   ....[101]....
        /*01d0*/ 	.word	0xffffffff


	//   ....[102]....
        /*01d4*/ 	.word	0xffffffff


	//   ....[103]....
        /*01d8*/ 	.word	0xffffffff


	//   ....[104]....
        /*01dc*/ 	.word	0xffffffff


	//   ....[105]....
        /*01e0*/ 	.word	0xffffffff


	//   ....[106]....
        /*01e4*/ 	.word	0xffffffff


	//   ....[107]....
        /*01e8*/ 	.word	0xffffffff


	//   ....[108]....
        /*01ec*/ 	.word	0xffffffff


	//   ....[109]....
        /*01f0*/ 	.word	0xffffffff


	//   ....[110]....
        /*01f4*/ 	.word	0xffffffff


	//   ....[111]....
        /*01f8*/ 	.word	0xffffffff


	//   ....[112]....
        /*01fc*/ 	.word	0xffffffff


	//   ....[113]....
        /*0200*/ 	.word	0xffffffff


	//   ....[114]....
        /*0204*/ 	.word	0xffffffff


	//   ....[115]....
        /*0208*/ 	.word	0xffffffff


	//   ....[116]....
        /*020c*/ 	.word	0xffffffff


	//   ....[117]....
        /*0210*/ 	.word	0xffffffff


	//   ....[118]....
        /*0214*/ 	.word	0xffffffff


	//   ....[119]....
        /*0218*/ 	.word	0xffffffff


	//   ....[120]....
        /*021c*/ 	.word	0xffffffff


	//   ....[121]....
        /*0220*/ 	.word	0xffffffff


	//   ....[122]....
        /*0224*/ 	.word	0xffffffff


	//   ....[123]....
        /*0228*/ 	.word	0xffffffff


	//   ....[124]....
        /*022c*/ 	.word	0xffffffff


	//   ....[125]....
        /*0230*/ 	.word	0xffffffff


	//   ....[126]....
        /*0234*/ 	.word	0xffffffff


	//   ....[127]....
        /*0238*/ 	.word	0xffffffff


	//   ....[128]....
        /*023c*/ 	.word	0xffffffff


	//   ....[129]....
        /*0240*/ 	.word	0xffffffff


	//   ....[130]....
        /*0244*/ 	.word	0xffffffff


	//   ....[131]....
        /*0248*/ 	.word	0xffffffff


	//   ....[132]....
        /*024c*/ 	.word	0xffffffff


	//   ....[133]....
        /*0250*/ 	.word	0xffffffff


	//   ....[134]....
        /*0254*/ 	.word	0xffffffff


	//   ....[135]....
        /*0258*/ 	.word	0xffffffff


	//   ....[136]....
        /*025c*/ 	.word	0xffffffff


	//   ....[137]....
        /*0260*/ 	.word	0xffffffff


	//   ....[138]....
        /*0264*/ 	.word	0xffffffff


	//   ....[139]....
        /*0268*/ 	.word	0xffffffff


	//   ....[140]....
        /*026c*/ 	.word	0xffffffff


	//   ....[141]....
        /*0270*/ 	.word	0xffffffff


	//   ....[142]....
        /*0274*/ 	.word	0xffffffff


	//   ....[143]....
        /*0278*/ 	.word	0xffffffff


	//   ....[144]....
        /*027c*/ 	.word	0xffffffff


	//   ....[145]....
        /*0280*/ 	.word	0xffffffff


	//   ....[146]....
        /*0284*/ 	.word	0xffffffff


	//   ....[147]....
        /*0288*/ 	.word	0xffffffff


	//   ....[148]....
        /*028c*/ 	.word	0xffffffff


	//   ....[149]....
        /*0290*/ 	.word	0xffffffff


	//   ....[150]....
        /*0294*/ 	.word	0xffffffff


	//   ....[151]....
        /*0298*/ 	.word	0xffffffff


	//   ....[152]....
        /*029c*/ 	.word	0xffffffff


	//   ....[153]....
        /*02a0*/ 	.word	0xffffffff


	//   ....[154]....
        /*02a4*/ 	.word	0xffffffff


	//   ....[155]....
        /*02a8*/ 	.word	0xffffffff


	//   ....[156]....
        /*02ac*/ 	.word	0xffffffff


	//   ....[157]....
        /*02b0*/ 	.word	0xffffffff


	//   ....[158]....
        /*02b4*/ 	.word	0xffffffff


	//   ....[159]....
        /*02b8*/ 	.word	0xffffffff


	//----- nvinfo : EIATTR_COOP_GROUP_INSTR_OFFSETS
	.align		4
.L_1693:
        /*02bc*/ 	.byte	0x04, 0x28
        /*02be*/ 	.short	(.L_1695 - .L_1694)


	//   ....[0]....
.L_1694:
        /*02c0*/ 	.word	0x00000600


	//   ....[1]....
        /*02c4*/ 	.word	0x00000690


	//   ....[2]....
        /*02c8*/ 	.word	0x00000770


	//   ....[3]....
        /*02cc*/ 	.word	0x00004eb0


	//   ....[4]....
        /*02d0*/ 	.word	0x00004ed0


	//   ....[5]....
        /*02d4*/ 	.word	0x00004f00


	//   ....[6]....
        /*02d8*/ 	.word	0x00004f10


	//   ....[7]....
        /*02dc*/ 	.word	0x00004fc0


	//   ....[8]....
        /*02e0*/ 	.word	0x00004fe0


	//   ....[9]....
        /*02e4*/ 	.word	0x00004ff0


	//   ....[10]....
        /*02e8*/ 	.word	0x00005000


	//   ....[11]....
        /*02ec*/ 	.word	0x000050c0


	//   ....[12]....
        /*02f0*/ 	.word	0x000050e0


	//   ....[13]....
        /*02f4*/ 	.word	0x000050f0


	//   ....[14]....
        /*02f8*/ 	.word	0x00005100


	//   ....[15]....
        /*02fc*/ 	.word	0x000051c0


	//   ....[16]....
        /*0300*/ 	.word	0x000051e0


	//   ....[17]....
        /*0304*/ 	.word	0x000051f0


	//   ....[18]....
        /*0308*/ 	.word	0x00005200


	//   ....[19]....
        /*030c*/ 	.word	0x000052c0


	//   ....[20]....
        /*0310*/ 	.word	0x000052d0


	//   ....[21]....
        /*0314*/ 	.word	0x000052e0


	//   ....[22]....
        /*0318*/ 	.word	0x000052f0


	//   ....[23]....
        /*031c*/ 	.word	0x00005430


	//   ....[24]....
        /*0320*/ 	.word	0x000054a0


	//   ....[25]....
        /*0324*/ 	.word	0x00005510


	//   ....[26]....
        /*0328*/ 	.word	0x00005580


	//   ....[27]....
        /*032c*/ 	.word	0x000055a0


	//   ....[28]....
        /*0330*/ 	.word	0x000055b0


	//   ....[29]....
        /*0334*/ 	.word	0x000055c0


	//   ....[30]....
        /*0338*/ 	.word	0x000055d0


	//   ....[31]....
        /*033c*/ 	.word	0x000055e0


	//   ....[32]....
        /*0340*/ 	.word	0x000055f0


	//   ....[33]....
        /*0344*/ 	.word	0x00005600


	//   ....[34]....
        /*0348*/ 	.word	0x00005610


	//   ....[35]....
        /*034c*/ 	.word	0x00006be0


	//   ....[36]....
        /*0350*/ 	.word	0x00006c00


	//   ....[37]....
        /*0354*/ 	.word	0x00006c10


	//   ....[38]....
        /*0358*/ 	.word	0x00006c20


	//   ....[39]....
        /*035c*/ 	.word	0x00006d40


	//   ....[40]....
        /*0360*/ 	.word	0x00006d50


	//   ....[41]....
        /*0364*/ 	.word	0x00006d60


	//   ....[42]....
        /*0368*/ 	.word	0x00006d70


	//   ....[43]....
        /*036c*/ 	.word	0x00006e90


	//   ....[44]....
        /*0370*/ 	.word	0x00006eb0


	//   ....[45]....
        /*0374*/ 	.word	0x00006ec0


	//   ....[46]....
        /*0378*/ 	.word	0x00006ed0


	//   ....[47]....
        /*037c*/ 	.word	0x00006ff0


	//   ....[48]....
        /*0380*/ 	.word	0x00007000


	//   ....[49]....
        /*0384*/ 	.word	0x00007010


	//   ....[50]....
        /*0388*/ 	.word	0x00007020


	//   ....[51]....
        /*038c*/ 	.word	0x00007140


	//   ....[52]....
        /*0390*/ 	.word	0x00007160


	//   ....[53]....
        /*0394*/ 	.word	0x00007170


	//   ....[54]....
        /*0398*/ 	.word	0x00007180


	//   ....[55]....
        /*039c*/ 	.word	0x00007280


	//   ....[56]....
        /*03a0*/ 	.word	0x00007290


	//   ....[57]....
        /*03a4*/ 	.word	0x000072a0


	//   ....[58]....
        /*03a8*/ 	.word	0x000072b0


	//   ....[59]....
        /*03ac*/ 	.word	0x000072c0


	//   ....[60]....
        /*03b0*/ 	.word	0x000072d0


	//   ....[61]....
        /*03b4*/ 	.word	0x000072e0


	//   ....[62]....
        /*03b8*/ 	.word	0x00007310


	//   ....[63]....
        /*03bc*/ 	.word	0x00007340


	//   ....[64]....
        /*03c0*/ 	.word	0x00007370


	//   ....[65]....
        /*03c4*/ 	.word	0x00007390


	//   ....[66]....
        /*03c8*/ 	.word	0x000073a0


	//   ....[67]....
        /*03cc*/ 	.word	0x00008a90


	//   ....[68]....
        /*03d0*/ 	.word	0x00008b80


	//   ....[69]....
        /*03d4*/ 	.word	0x00008bb0


	//   ....[70]....
        /*03d8*/ 	.word	0x00008be0


	//   ....[71]....
        /*03dc*/ 	.word	0x00008ce0


	//   ....[72]....
        /*03e0*/ 	.word	0x00008d20


	//   ....[73]....
        /*03e4*/ 	.word	0x00008d50


	//   ....[74]....
        /*03e8*/ 	.word	0x00008d80


	//   ....[75]....
        /*03ec*/ 	.word	0x00008e20


	//   ....[76]....
        /*03f0*/ 	.word	0x00008e50


	//   ....[77]....
        /*03f4*/ 	.word	0x00008e80


	//   ....[78]....
        /*03f8*/ 	.word	0x00008ec0


	//   ....[79]....
        /*03fc*/ 	.word	0x00009010


	//   ....[80]....
        /*0400*/ 	.word	0x00009050


	//   ....[81]....
        /*0404*/ 	.word	0x00009080


	//   ....[82]....
        /*0408*/ 	.word	0x000090b0


	//   ....[83]....
        /*040c*/ 	.word	0x00009200


	//   ....[84]....
        /*0410*/ 	.word	0x00009230


	//   ....[85]....
        /*0414*/ 	.word	0x00009260


	//   ....[86]....
        /*0418*/ 	.word	0x00009290


	//   ....[87]....
        /*041c*/ 	.word	0x000098d0


	//   ....[88]....
        /*0420*/ 	.word	0x0000a0b0


	//   ....[89]....
        /*0424*/ 	.word	0x0000a420


	//   ....[90]....
        /*0428*/ 	.word	0x0000a600


	//   ....[91]....
        /*042c*/ 	.word	0x0000a660


	//   ....[92]....
        /*0430*/ 	.word	0x0000a6b0


	//   ....[93]....
        /*0434*/ 	.word	0x0000a6d0


	//   ....[94]....
        /*0438*/ 	.word	0x0000a6f0


	//   ....[95]....
        /*043c*/ 	.word	0x0000a7f0


	//   ....[96]....
        /*0440*/ 	.word	0x0000a840


	//   ....[97]....
        /*0444*/ 	.word	0x0000a890


	//   ....[98]....
        /*0448*/ 	.word	0x0000a8b0


	//   ....[99]....
        /*044c*/ 	.word	0x0000a8d0


	//   ....[100]....
        /*0450*/ 	.word	0x0000af80


	//   ....[101]....
        /*0454*/ 	.word	0x0000b000


	//   ....[102]....
        /*0458*/ 	.word	0x0000b070


	//   ....[103]....
        /*045c*/ 	.word	0x0000b0e0


	//   ....[104]....
        /*0460*/ 	.word	0x0000b230


	//   ....[105]....
        /*0464*/ 	.word	0x0000b2a0


	//   ....[106]....
        /*0468*/ 	.word	0x0000b310


	//   ....[107]....
        /*046c*/ 	.word	0x0000b380


	//   ....[108]....
        /*0470*/ 	.word	0x0000b4a0


	//   ....[109]....
        /*0474*/ 	.word	0x0000b510


	//   ....[110]....
        /*0478*/ 	.word	0x0000b580


	//   ....[111]....
        /*047c*/ 	.word	0x0000b5f0


	//   ....[112]....
        /*0480*/ 	.word	0x0000b720


	//   ....[113]....
        /*0484*/ 	.word	0x0000b790


	//   ....[114]....
        /*0488*/ 	.word	0x0000b800


	//   ....[115]....
        /*048c*/ 	.word	0x0000b870


	//   ....[116]....
        /*0490*/ 	.word	0x0000b9a0


	//   ....[117]....
        /*0494*/ 	.word	0x0000ba10


	//   ....[118]....
        /*0498*/ 	.word	0x0000ba80


	//   ....[119]....
        /*049c*/ 	.word	0x0000baf0


	//   ....[120]....
        /*04a0*/ 	.word	0x0000bb60


	//   ....[121]....
        /*04a4*/ 	.word	0x0000bbd0


	//   ....[122]....
        /*04a8*/ 	.word	0x0000bc40


	//   ....[123]....
        /*04ac*/ 	.word	0x0000bcb0


	//   ....[124]....
        /*04b0*/ 	.word	0x0000bd50


	//   ....[125]....
        /*04b4*/ 	.word	0x0000bdc0


	//   ....[126]....
        /*04b8*/ 	.word	0x0000be30


	//   ....[127]....
        /*04bc*/ 	.word	0x0000bea0


	//   ....[128]....
        /*04c0*/ 	.word	0x0000bf20


	//   ....[129]....
        /*04c4*/ 	.word	0x0000bfa0


	//   ....[130]....
        /*04c8*/ 	.word	0x0000c010


	//   ....[131]....
        /*04cc*/ 	.word	0x0000c080


	//   ....[132]....
        /*04d0*/ 	.word	0x0000c100


	//   ....[133]....
        /*04d4*/ 	.word	0x0000c170


	//   ....[134]....
        /*04d8*/ 	.word	0x0000c1e0


	//   ....[135]....
        /*04dc*/ 	.word	0x0000c250


	//   ....[136]....
        /*04e0*/ 	.word	0x0000c2d0


	//   ....[137]....
        /*04e4*/ 	.word	0x0000c350


	//   ....[138]....
        /*04e8*/ 	.word	0x0000c3c0


	//   ....[139]....
        /*04ec*/ 	.word	0x0000c430


	//   ....[140]....
        /*04f0*/ 	.word	0x0000c4b0


	//   ....[141]....
        /*04f4*/ 	.word	0x0000c520


	//   ....[142]....
        /*04f8*/ 	.word	0x0000c590


	//   ....[143]....
        /*04fc*/ 	.word	0x0000c600


	//   ....[144]....
        /*0500*/ 	.word	0x0000c680


	//   ....[145]....
        /*0504*/ 	.word	0x0000c700


	//   ....[146]....
        /*0508*/ 	.word	0x0000c770


	//   ....[147]....
        /*050c*/ 	.word	0x0000c7e0


	//   ....[148]....
        /*0510*/ 	.word	0x0000c860


	//   ....[149]....
        /*0514*/ 	.word	0x0000c8d0


	//   ....[150]....
        /*0518*/ 	.word	0x0000c940


	//   ....[151]....
        /*051c*/ 	.word	0x0000c9b0


	//   ....[152]....
        /*0520*/ 	.word	0x0000ca20


	//   ....[153]....
        /*0524*/ 	.word	0x0000ca90


	//   ....[154]....
        /*0528*/ 	.word	0x0000cb00


	//   ....[155]....
        /*052c*/ 	.word	0x0000cb70


	//   ....[156]....
        /*0530*/ 	.word	0x0000cc40


	//   ....[157]....
        /*0534*/ 	.word	0x0000ccb0


	//   ....[158]....
        /*0538*/ 	.word	0x0000cd20


	//   ....[159]....
        /*053c*/ 	.word	0x0000cd90


	//----- nvinfo : EIATTR_EXIT_INSTR_OFFSETS
	.align		4
.L_1695:
        /*0540*/ 	.byte	0x04, 0x1c
        /*0542*/ 	.short	(.L_1697 - .L_1696)


	//   ....[0]....
.L_1696:
        /*0544*/ 	.word	0x0000a9e0


	//   ....[1]....
        /*0548*/ 	.word	0x0000af20


	//----- nvinfo : EIATTR_MAX_THREADS
	.align		4
.L_1697:
        /*054c*/ 	.byte	0x04, 0x05
        /*054e*/ 	.short	(.L_1699 - .L_1698)
.L_1698:
        /*0550*/ 	.word	0x00000080
        /*0554*/ 	.word	0x00000001
        /*0558*/ 	.word	0x00000001


	//----- nvinfo : EIATTR_CRS_STACK_SIZE
	.align		4
.L_1699:
        /*055c*/ 	.byte	0x04, 0x1e
        /*055e*/ 	.short	(.L_1701 - .L_1700)
.L_1700:
        /*0560*/ 	.word	0x00000000
.L_1701:


//--------------------- .nv.info._Z25selective_scan_bwd_kernelI32Selective_Scan_bwd_kernel_traitsILi128ELi16ELb1ELb0ELb0ELb1ELb1EN3c104HalfENS1_7complexIfEEEEv12SSMParamsBwd --------------------------
	.section	.nv.info._Z25selective_scan_bwd_kernelI32Selective_Scan_bwd_kernel_traitsILi128ELi16ELb1ELb0ELb0ELb1ELb1EN3c104HalfENS1_7complexIfEEEEv12SSMParamsBwd,"",@"SHT_CUDA_INFO"
	.sectionflags	@""
	.align	4


	//----- nvinfo : EIATTR_CUDA_API_VERSION
	.align		4
        /*0000*/ 	.byte	0x04, 0x37
        /*0002*/ 	.short	(.L_1703 - .L_1702)
.L_1702:
        /*0004*/ 	.word	0x00000082


	//----- nvinfo : EIATTR_SW2861232_WAR
	.align		4
.L_1703:
        /*0008*/ 	.byte	0x01, 0x35
	.zero		2


	//----- nvinfo : EIATTR_PARAM_CBANK
	.align		4
        /*000c*/ 	.byte	0x04, 0x0a
        /*000e*/ 	.short	(.L_1705 - .L_1704)
	.align		4
.L_1704:
        /*0010*/ 	.word	index@(.nv.constant0._Z25selective_scan_bwd_kernelI32Selective_Scan_bwd_kernel_traitsILi128ELi16ELb1ELb0ELb0ELb1ELb1EN3c104HalfENS1_7complexIfEEEEv12SSMParamsBwd)
        /*0014*/ 	.short	0x0160
        /*0016*/ 	.short	0x01f0


	//----- nvinfo : EIATTR_CBANK_PARAM_SIZE
	.align		4
.L_1705:
        /*0018*/ 	.byte	0x03, 0x19
        /*001a*/ 	.short	0x01f0


	//----- nvinfo : EIATTR_KPARAM_INFO
	.align		4
        /*001c*/ 	.byte	0x04, 0x17
        /*001e*/ 	.short	(.L_1707 - .L_1706)
.L_1706:
        /*0020*/ 	.word	0x00000000
        /*0024*/ 	.short	0x0000
        /*0026*/ 	.short	0x0000
        /*0028*/ 	.byte	0x00, 0xf0, 0xc1, 0x07


	//----- nvinfo : EIATTR_MAXREG_COUNT
	.align		4
.L_1707:
        /*002c*/ 	.byte	0x03, 0x1b
        /*002e*/ 	.short	0x00ff


	//----- nvinfo : EIATTR_NUM_BARRIERS
	.align		4
        /*0030*/ 	.byte	0x02, 0x4c
        /*0032*/ 	.byte	0x01
	.zero		1


	//----- nvinfo : EIATTR_MERCURY_ISA_VERSION
	.align		4
        /*0034*/ 	.byte	0x03, 0x5f
        /*0036*/ 	.short	0x0000


	//----- nvinfo : EIATTR_COOP_GROUP_MASK_REGIDS
	.align		4
        /*0038*/ 	.byte	0x04, 0x29
        /*003a*/ 	.short	(.L_1709 - .L_1708)


	//   ....[0]....
.L_1708:
        /*003c*/ 	.word	0xffffffff


	//   ....[1]....
        /*0040*/ 	.word	0xffffffff


	//   ....[2]....
        /*0044*/ 	.word	0xffffffff


	//   ....[3]....
        /*0048*/ 	.word	0xffffffff


	//   ....[4]....
        /*004c*/ 	.word	0xffffffff


	//   ....[5]....
        /*0050*/ 	.word	0xffffffff


	//   ....[6]....
        /*0054*/ 	.word	0xffffffff


	//   ....[7]....
        /*0058*/ 	.word	0xffffffff


	//   ....[8]....
        /*005c*/ 	.word	0xffffffff


	//   ....[9]....
        /*0060*/ 	.word	0xffffffff


	//   ....[10]....
        /*0064*/ 	.word	0xffffffff


	//   ....[11]....
        /*0068*/ 	.word	0xffffffff


	//   ....[12]....
        /*006c*/ 	.word	0xffffffff


	//   ....[13]....
        /*0070*/ 	.word	0xffffffff


	//   ....[14]....
        /*0074*/ 	.word	0xffffffff


	//   ....[15]....
        /*0078*/ 	.word	0xffffffff


	//   ....[16]....
        /*007c*/ 	.word	0xffffffff


	//   ....[17]....
        /*0080*/ 	.word	0xffffffff


	//   ....[18]....
        /*0084*/ 	.word	0xffffffff


	//   ....[19]....
        /*0088*/ 	.word	0xffffffff


	//   ....[20]....
        /*008c*/ 	.word	0xffffffff


	//   ....[21]....
        /*0090*/ 	.word	0xffffffff


	//   ....[22]....
        /*0094*/ 	.word	0xffffffff


	//   ....[23]....
        /*0098*/ 	.word	0xffffffff


	//   ....[24]....
        /*009c*/ 	.word	0xffffffff


	//   ....[25]....
        /*00a0*/ 	.word	0xffffffff


	//   ....[26]....
        /*00a4*/ 	.word	0xffffffff


	//   ....[27]....
        /*00a8*/ 	.word	0xffffffff


	//   ....[28]....
        /*00ac*/ 	.word	0xffffffff


	//   ....[29]....
        /*00b0*/ 	.word	0xffffffff


	//   ....[30]....
        /*00b4*/ 	.word	0xffffffff


	//   ....[31]....
        /*00b8*/ 	.word	0xffffffff


	//   ....[32]....
        /*00bc*/ 	.word	0xffffffff


	//   ....[33]....
        /*00c0*/ 	.word	0xffffffff


	//   ....[34]....
        /*00c4*/ 	.word	0xffffffff


	//   ....[35]....
        /*00c8*/ 	.word	0xffffffff


	//   ....[36]....
        /*00cc*/ 	.word	0xffffffff


	//   ....[37]....
        /*00d0*/ 	.word	0xffffffff


	//   ....[38]....
        /*00d4*/ 	.word	0xffffffff


	//   ....[39]....
        /*00d8*/ 	.word	0xffffffff


	//   ....[40]....
        /*00dc*/ 	.word	0xffffffff


	//   ....[41]....
        /*00e0*/ 	.word	0xffffffff


	//   ....[42]....
        /*00e4*/ 	.word	0xffffffff


	//   ....[43]....
        /*00e8*/ 	.word	0xffffffff


	//   ....[44]....
        /*00ec*/ 	.word	0xffffffff


	//   ....[45]....
        /*00f0*/ 	.word	0xffffffff


	//   ....[46]....
        /*00f4*/ 	.word	0xffffffff


	//   ....[47]....
        /*00f8*/ 	.word	0xffffffff


	//   ....[48]....
        /*00fc*/ 	.word	0xffffffff


	//   ....[49]....
        /*0100*/ 	.word	0xffffffff


	//   ....[50]....
        /*0104*/ 	.word	0xffffffff


	//   ....[51]....
        /*0108*/ 	.word	0xffffffff


	//   ....[52]....
        /*010c*/ 	.word	0xffffffff


	//   ....[53]....
        /*0110*/ 	.word	0xffffffff


	//   ....[54]....
        /*0114*/ 	.word	0xffffffff


	//   ....[55]....
        /*0118*/ 	.word	0xffffffff


	//   ....[56]....
        /*011c*/ 	.word	0xffffffff


	//   ....[57]....
        /*0120*/ 	.word	0xffffffff


	//   ....[58]....
        /*0124*/ 	.word	0xffffffff


	//   ....[59]....
        /*0128*/ 	.word	0xffffffff


	//   ....[60]....
        /*012c*/ 	.word	0xffffffff


	//   ....[61]....
        /*0130*/ 	.word	0xffffffff


	//   ....[62]....
        /*0134*/ 	.word	0xffffffff


	//   ....[63]....
        /*0138*/ 	.word	0xffffffff


	//   ....[64]....
        /*013c*/ 	.word	0xffffffff


	//   ....[65]....
        /*0140*/ 	.word	0xffffffff


	//   ....[66]....
        /*0144*/ 	.word	0xffffffff


	//   ....[67]....
        /*0148*/ 	.word	0xffffffff


	//   ....[68]....
        /*014c*/ 	.word	0xffffffff


	//   ....[69]....
        /*0150*/ 	.word	0xffffffff


	//   ....[70]....
        /*0154*/ 	.word	0xffffffff


	//   ....[71]....
        /*0158*/ 	.word	0xffffffff


	//   ....[72]....
        /*015c*/ 	.word	0xffffffff


	//   ....[73]....
        /*0160*/ 	.word	0xffffffff


	//   ....[74]....
        /*0164*/ 	.word	0xffffffff


	//   ....[75]....
        /*0168*/ 	.word	0xffffffff


	//   ....[76]....
        /*016c*/ 	.word	0xffffffff


	//   ....[77]....
        /*0170*/ 	.word	0xffffffff


	//   ....[78]....
        /*0174*/ 	.word	0xffffffff


	//   ....[79]....
        /*0178*/ 	.word	0xffffffff


	//   ....[80]....
        /*017c*/ 	.word	0xffffffff


	//   ....[81]....
        /*0180*/ 	.word	0xffffffff


	//   ....[82]....
        /*0184*/ 	.word	0xffffffff


	//   ....[83]....
        /*0188*/ 	.word	0xffffffff


	//   ....[84]....
        /*018c*/ 	.word	0xffffffff


	//   ....[85]....
        /*0190*/ 	.word	0xffffffff


	//   ....[86]....
        /*0194*/ 	.word	0xffffffff


	//   ....[87]....
        /*0198*/ 	.word	0xffffffff


	//   ....[88]....
        /*019c*/ 	.word	0xffffffff


	//   ....[89]....
        /*01a0*/ 	.word	0xffffffff


	//   ....[90]....
        /*01a4*/ 	.word	0xffffffff


	//   ....[91]....
        /*01a8*/ 	.word	0xffffffff


	//   ....[92]....
        /*01ac*/ 	.word	0xffffffff


	//   ....[93]....
        /*01b0*/ 	.word	0xffffffff


	//   ....[94]....
        /*01b4*/ 	.word	0xffffffff


	//   ....[95]....
        /*01b8*/ 	.word	0xffffffff


	//   ....[96]....
        /*01bc*/ 	.word	0xffffffff


	//   ....[97]....
        /*01c0*/ 	.word	0xffffffff


	//   ....[98]....
        /*01c4*/ 	.word	0xffffffff


	//   ....[99]....
        /*01c8*/ 	.word	0xffffffff


	//   ....[100]....
        /*01cc*/ 	.word	0xffffffff


	//   ....[101]....
        /*01d0*/ 	.word	0xffffffff


	//   ....[102]....
        /*01d4*/ 	.word	0xffffffff


	//   ....[103]....
        /*01d8*/ 	.word	0xffffffff


	//   ....[104]....
        /*01dc*/ 	.word	0xffffffff


	//   ....[105]....
        /*01e0*/ 	.word	0xffffffff


	//   ....[106]....
        /*01e4*/ 	.word	0xffffffff


	//   ....[107]....
        /*01e8*/ 	.word	0xffffffff


	//   ....[108]....
        /*01ec*/ 	.word	0xffffffff


	//   ....[109]....
        /*01f0*/ 	.word	0xffffffff


	//   ....[110]....
        /*01f4*/ 	.word	0xffffffff


	//   ....[111]....
        /*01f8*/ 	.word	0xffffffff


	//   ....[112]....
        /*01fc*/ 	.word	0xffffffff


	//   ....[113]....
        /*0200*/ 	.word	0xffffffff


	//   ....[114]....
        /*0204*/ 	.word	0xffffffff


	//   ....[115]....
        /*0208*/ 	.word	0xffffffff


	//   ....[116]....
        /*020c*/ 	.word	0xffffffff


	//   ....[117]....
        /*0210*/ 	.word	0xffffffff


	//   ....[118]....
        /*0214*/ 	.word	0xffffffff


	//   ....[119]....
        /*0218*/ 	.word	0xffffffff


	//   ....[120]....
        /*021c*/ 	.word	0xffffffff


	//   ....[121]....
        /*0220*/ 	.word	0xffffffff


	//   ....[122]....
        /*0224*/ 	.word	0xffffffff


	//   ....[123]....
        /*0228*/ 	.word	0xffffffff


	//   ....[124]....
        /*022c*/ 	.word	0xffffffff


	//   ....[125]....
        /*0230*/ 	.word	0xffffffff


	//   ....[126]....
        /*0234*/ 	.word	0xffffffff


	//   ....[127]....
        /*0238*/ 	.word	0xffffffff


	//   ....[128]....
        /*023c*/ 	.word	0xffffffff


	//   ....[129]....
        /*0240*/ 	.word	0xffffffff


	//   ....[130]....
        /*0244*/ 	.word	0xffffffff


	//   ....[131]....
        /*0248*/ 	.word	0xffffffff


	//   ....[132]....
        /*024c*/ 	.word	0xffffffff


	//   ....[133]....
        /*0250*/ 	.word	0xffffffff


	//   ....[134]....
        /*0254*/ 	.word	0xffffffff


	//   ....[135]....
        /*0258*/ 	.word	0xffffffff


	//   ....[136]....
        /*025c*/ 	.word	0xffffffff


	//   ....[137]....
        /*0260*/ 	.word	0xffffffff


	//   ....[138]....
        /*0264*/ 	.word	0xffffffff


	//   ....[139]....
        /*0268*/ 	.word	0xffffffff


	//   ....[140]....
        /*026c*/ 	.word	0xffffffff


	//   ....[141]....
        /*0270*/ 	.word	0xffffffff


	//   ....[142]....
        /*0274*/ 	.word	0xffffffff


	//   ....[143]....
        /*0278*/ 	.word	0xffffffff


	//   ....[144]....
        /*027c*/ 	.word	0xffffffff


	//   ....[145]....
        /*0280*/ 	.word	0xffffffff


	//   ....[146]....
        /*0284*/ 	.word	0xffffffff


	//   ....[147]....
        /*0288*/ 	.word	0xffffffff


	//   ....[148]....
        /*028c*/ 	.word	0xffffffff


	//   ....[149]....
        /*0290*/ 	.word	0xffffffff


	//   ....[150]....
        /*0294*/ 	.word	0xffffffff


	//   ....[151]....
        /*0298*/ 	.word	0xffffffff


	//   ....[152]....
        /*029c*/ 	.word	0xffffffff


	//   ....[153]....
        /*02a0*/ 	.word	0xffffffff


	//   ....[154]....
        /*02a4*/ 	.word	0xffffffff


	//   ....[155]....
        /*02a8*/ 	.word	0xffffffff


	//   ....[156]....
        /*02ac*/ 	.word	0xffffffff


	//   ....[157]....
        /*02b0*/ 	.word	0xffffffff


	//   ....[158]....
        /*02b4*/ 	.word	0xffffffff


	//   ....[159]....
        /*02b8*/ 	.word	0xffffffff


	//   ....[160]....
        /*02bc*/ 	.word	0xffffffff


	//   ....[161]....
        /*02c0*/ 	.word	0xffffffff


	//   ....[162]....
        /*02c4*/ 	.word	0xffffffff


	//   ....[163]....
        /*02c8*/ 	.word	0xffffffff


	//----- nvinfo : EIATTR_COOP_GROUP_INSTR_OFFSETS
	.align		4
.L_1709:
        /*02cc*/ 	.byte	0x04, 0x28
        /*02ce*/ 	.short	(.L_1711 - .L_1710)


	//   ....[0]....
.L_1710:
        /*02d0*/ 	.word	0x00000600


	//   ....[1]....
        /*02d4*/ 	.word	0x00000690


	//   ....[2]....
        /*02d8*/ 	.word	0x00000850


	//   ....[3]....
        /*02dc*/ 	.word	0x00002e10


	//   ....[4]....
        /*02e0*/ 	.word	0x00003570


	//   ....[5]....
        /*02e4*/ 	.word	0x00003e20


	//   ....[6]....
        /*02e8*/ 	.word	0x000042a0


	//   ....[7]....
        /*02ec*/ 	.word	0x000062c0


	//   ....[8]....
        /*02f0*/ 	.word	0x000062e0


	//   ....[9]....
        /*02f4*/ 	.word	0x00006310


	//   ....[10]....
        /*02f8*/ 	.word	0x00006320


	//   ....[11]....
        /*02fc*/ 	.word	0x000063d0


	//   ....[12]....
        /*0300*/ 	.word	0x000063f0


	//   ....[13]....
        /*0304*/ 	.word	0x00006400


	//   ....[14]....
        /*0308*/ 	.word	0x00006410


	//   ....[15]....
        /*030c*/ 	.word	0x000064d0


	//   ....[16]....
        /*0310*/ 	.word	0x000064f0


	//   ....[17]....
        /*0314*/ 	.word	0x00006500


	//   ....[18]....
        /*0318*/ 	.word	0x00006510


	//   ....[19]....
        /*031c*/ 	.word	0x000065d0


	//   ....[20]....
        /*0320*/ 	.word	0x000065f0


	//   ....[21]....
        /*0324*/ 	.word	0x00006600


	//   ....[22]....
        /*0328*/ 	.word	0x00006610


	//   ....[23]....
        /*032c*/ 	.word	0x000066d0


	//   ....[24]....
        /*0330*/ 	.word	0x000066e0


	//   ....[25]....
        /*0334*/ 	.word	0x000066f0


	//   ....[26]....
        /*0338*/ 	.word	0x00006700


	//   ....[27]....
        /*033c*/ 	.word	0x00006840


	//   ....[28]....
        /*0340*/ 	.word	0x000068b0


	//   ....[29]....
        /*0344*/ 	.word	0x00006920


	//   ....[30]....
        /*0348*/ 	.word	0x00006990


	//   ....[31]....
        /*034c*/ 	.word	0x000069b0


	//   ....[32]....
        /*0350*/ 	.word	0x000069c0


	//   ....[33]....
        /*0354*/ 	.word	0x000069d0


	//   ....[34]....
        /*0358*/ 	.word	0x000069e0


	//   ....[35]....
        /*035c*/ 	.word	0x000069f0


	//   ....[36]....
        /*0360*/ 	.word	0x00006a00


	//   ....[37]....
        /*0364*/ 	.word	0x00006a10


	//   ....[38]....
        /*0368*/ 	.word	0x00006a20


	//   ....[39]....
        /*036c*/ 	.word	0x00007ff0


	//   ....[40]....
        /*0370*/ 	.word	0x00008010


	//   ....[41]....
        /*0374*/ 	.word	0x00008020


	//   ....[42]....
        /*0378*/ 	.word	0x00008030


	//   ....[43]....
        /*037c*/ 	.word	0x00008150


	//   ....[44]....
        /*0380*/ 	.word	0x00008160


	//   ....[45]....
        /*0384*/ 	.word	0x00008170


	//   ....[46]....
        /*0388*/ 	.word	0x00008180


	//   ....[47]....
        /*038c*/ 	.word	0x000082a0


	//   ....[48]....
        /*0390*/ 	.word	0x000082c0


	//   ....[49]....
        /*0394*/ 	.word	0x000082d0


	//   ....[50]....
        /*0398*/ 	.word	0x000082e0


	//   ....[51]....
        /*039c*/ 	.word	0x00008400


	//   ....[52]....
        /*03a0*/ 	.word	0x00008410


	//   ....[53]....
        /*03a4*/ 	.word	0x00008420


	//   ....[54]....
        /*03a8*/ 	.word	0x00008430


	//   ....[55]....
        /*03ac*/ 	.word	0x00008550


	//   ....[56]....
        /*03b0*/ 	.word	0x00008570


	//   ....[57]....
        /*03b4*/ 	.word	0x00008580


	//   ....[58]....
        /*03b8*/ 	.word	0x00008590


	//   ....[59]....
        /*03bc*/ 	.word	0x00008690


	//   ....[60]....
        /*03c0*/ 	.word	0x000086a0


	//   ....[61]....
        /*03c4*/ 	.word	0x000086b0


	//   ....[62]....
        /*03c8*/ 	.word	0x000086c0


	//   ....[63]....
        /*03cc*/ 	.word	0x000086d0


	//   ....[64]....
        /*03d0*/ 	.word	0x000086e0


	//   ....[65]....
        /*03d4*/ 	.word	0x000086f0


	//   ....[66]....
        /*03d8*/ 	.word	0x00008720


	//   ....[67]....
        /*03dc*/ 	.word	0x00008750


	//   ....[68]....
        /*03e0*/ 	.word	0x00008780


	//   ....[69]....
        /*03e4*/ 	.word	0x000087a0


	//   ....[70]....
        /*03e8*/ 	.word	0x000087b0


	//   ....[71]....
        /*03ec*/ 	.word	0x00009ec0


	//   ....[72]....
        /*03f0*/ 	.word	0x00009f60


	//   ....[73]....
        /*03f4*/ 	.word	0x00009f90


	//   ....[74]....
        /*03f8*/ 	.word	0x00009fc0


	//   ....[75]....
        /*03fc*/ 	.word	0x0000a0e0


	//   ....[76]....
        /*0400*/ 	.word	0x0000a120


	//   ....[77]....
        /*0404*/ 	.word	0x0000a150


	//   ....[78]....
        /*0408*/ 	.word	0x0000a180


	//   ....[79]....
        /*040c*/ 	.word	0x0000a240


	//   ....[80]....
        /*0410*/ 	.word	0x0000a270


	//   ....[81]....
        /*0414*/ 	.word	0x0000a2b0


	//   ....[82]....
        /*0418*/ 	.word	0x0000a2e0


	//   ....[83]....
        /*041c*/ 	.word	0x0000a460


	//   ....[84]....
        /*0420*/ 	.word	0x0000a490


	//   ....[85]....
        /*0424*/ 	.word	0x0000a4c0


	//   ....[86]....
        /*0428*/ 	.word	0x0000a4f0


	//   ....[87]....
        /*042c*/ 	.word	0x0000a610


	//   ....[88]....
        /*0430*/ 	.word	0x0000a650


	//   ....[89]....
        /*0434*/ 	.word	0x0000a680


	//   ....[90]....
        /*0438*/ 	.word	0x0000a6b0


	//   ....[91]....
        /*043c*/ 	.word	0x0000ace0


	//   ....[92]....
        /*0440*/ 	.word	0x0000af80


	//   ....[93]....
        /*0444*/ 	.word	0x0000b820


	//   ....[94]....
        /*0448*/ 	.word	0x0000ba00


	//   ....[95]....
        /*044c*/ 	.word	0x0000ba60


	//   ....[96]....
        /*0450*/ 	.word	0x0000bab0


	//   ....[97]....
        /*0454*/ 	.word	0x0000bad0


	//   ....[98]....
        /*0458*/ 	.word	0x0000baf0


	//   ....[99]....
        /*045c*/ 	.word	0x0000bbf0


	//   ....[100]....
        /*0460*/ 	.word	0x0000bc40


	//   ....[101]....
        /*0464*/ 	.word	0x0000bc90


	//   ....[102]....
        /*0468*/ 	.word	0x0000bcb0


	//   ....[103]....
        /*046c*/ 	.word	0x0000bcd0


	//   ....[104]....
        /*0470*/ 	.word	0x0000c380


	//   ....[105]....
        /*0474*/ 	.word	0x0000c400


	//   ....[106]....
        /*0478*/ 	.word	0x0000c470


	//   ....[107]....
        /*047c*/ 	.word	0x0000c4e0


	//   ....[108]....
        /*0480*/ 	.word	0x0000c630


	//   ....[109]....
        /*0484*/ 	.word	0x0000c6a0


	//   ....[110]....
        /*0488*/ 	.word	0x0000c710


	//   ....[111]....
        /*048c*/ 	.word	0x0000c780


	//   ....[112]....
        /*0490*/ 	.word	0x0000c8a0


	//   ....[113]....
        /*0494*/ 	.word	0x0000c910


	//   ....[114]....
        /*0498*/ 	.word	0x0000c980


	//   ....[115]....
        /*049c*/ 	.word	0x0000c9f0


	//   ....[116]....
        /*04a0*/ 	.word	0x0000cb20


	//   ....[117]....
        /*04a4*/ 	.word	0x0000cb90


	//   ....[118]....
        /*04a8*/ 	.word	0x0000cc00


	//   ....[119]....
        /*04ac*/ 	.word	0x0000cc70


	//   ....[120]....
        /*04b0*/ 	.word	0x0000cda0


	//   ....[121]....
        /*04b4*/ 	.word	0x0000ce10


	//   ....[122]....
        /*04b8*/ 	.word	0x0000ce80


	//   ....[123]....
        /*04bc*/ 	.word	0x0000cef0


	//   ....[124]....
        /*04c0*/ 	.word	0x0000cf60


	//   ....[125]....
        /*04c4*/ 	.word	0x0000cfd0


	//   ....[126]....
        /*04c8*/ 	.word	0x0000d040


	//   ....[127]....
        /*04cc*/ 	.word	0x0000d0b0


	//   ....[128]....
        /*04d0*/ 	.word	0x0000d150


	//   ....[129]....
        /*04d4*/ 	.word	0x0000d1c0


	//   ....[130]....
        /*04d8*/ 	.word	0x0000d230


	//   ....[131]....
        /*04dc*/ 	.word	0x0000d2a0


	//   ....[132]....
        /*04e0*/ 	.word	0x0000d320


	//   ....[133]....
        /*04e4*/ 	.word	0x0000d3a0


	//   ....[134]....
        /*04e8*/ 	.word	0x0000d410


	//   ....[135]....
        /*04ec*/ 	.word	0x0000d480


	//   ....[136]....
        /*04f0*/ 	.word	0x0000d500


	//   ....[137]....
        /*04f4*/ 	.word	0x0000d570


	//   ....[138]....
        /*04f8*/ 	.word	0x0000d5e0


	//   ....[139]....
        /*04fc*/ 	.word	0x0000d650


	//   ....[140]....
        /*0500*/ 	.word	0x0000d6d0


	//   ....[141]....
        /*0504*/ 	.word	0x0000d750


	//   ....[142]....
        /*0508*/ 	.word	0x0000d7c0


	//   ....[143]....
        /*050c*/ 	.word	0x0000d830


	//   ....[144]....
        /*0510*/ 	.word	0x0000d8b0


	//   ....[145]....
        /*0514*/ 	.word	0x0000d920


	//   ....[146]....
        /*0518*/ 	.word	0x0000d990


	//   ....[147]....
        /*051c*/ 	.word	0x0000da00


	//   ....[148]....
        /*0520*/ 	.word	0x0000da80


	//   ....[149]....
        /*0524*/ 	.word	0x0000db00


	//   ....[150]....
        /*0528*/ 	.word	0x0000db70


	//   ....[151]....
        /*052c*/ 	.word	0x0000dbe0


	//   ....[152]....
        /*0530*/ 	.word	0x0000dc60


	//   ....[153]....
        /*0534*/ 	.word	0x0000dcd0


	//   ....[154]....
        /*0538*/ 	.word	0x0000dd40


	//   ....[155]....
        /*053c*/ 	.word	0x0000ddb0


	//   ....[156]....
        /*0540*/ 	.word	0x0000de20


	//   ....[157]....
        /*0544*/ 	.word	0x0000de90


	//   ....[158]....
        /*0548*/ 	.word	0x0000df00


	//   ....[159]....
        /*054c*/ 	.word	0x0000df70


	//   ....[160]....
        /*0550*/ 	.word	0x0000e040


	//   ....[161]....
        /*0554*/ 	.word	0x0000e0b0


	//   ....[162]....
        /*0558*/ 	.word	0x0000e120


	//   ....[163]....
        /*055c*/ 	.word	0x0000e190


	//----- nvinfo : EIATTR_EXIT_INSTR_OFFSETS
	.align		4
.L_1711:
        /*0560*/ 	.byte	0x04, 0x1c
        /*0562*/ 	.short	(.L_1713 - .L_1712)


	//   ....[0]....
.L_1712:
        /*0564*/ 	.word	0x0000bde0


	//   ....[1]....
        /*0568*/ 	.word	0x0000c320


	//----- nvinfo : EIATTR_MAX_THREADS
	.align		4
.L_1713:
        /*056c*/ 	.byte	0x04, 0x05
        /*056e*/ 	.short	(.L_1715 - .L_1714)
.L_1714:
        /*0570*/ 	.word	0x00000080
        /*0574*/ 	.word	0x00000001
        /*0578*/ 	.word	0x00000001


	//----- nvinfo : EIATTR_CRS_STACK_SIZE
	.align		4
.L_1715:
        /*057c*/ 	.byte	0x04, 0x1e
        /*057e*/ 	.short	(.L_1717 - .L_1716)
.L_1716:
        /*0580*/ 	.word	0x00000000
.L_1717:


//--------------------- .nv.info._Z25selective_scan_bwd_kernelI32Selective_Scan_bwd_kernel_traitsILi128ELi16ELb1ELb0ELb1ELb0ELb0EN3c104HalfENS1_7complexIfEEEEv12SSMParamsBwd --------------------------
	.section	.nv.info._Z25selective_scan_bwd_kernelI32Selective_Scan_bwd_kernel_traitsILi128ELi16ELb1ELb0ELb1ELb0ELb0EN3c104HalfENS1_7complexIfEEEEv12SSMParamsBwd,"",@"SHT_CUDA_INFO"
	.sectionflags	@""
	.align	4


	//----- nvinfo : EIATTR_CUDA_API_VERSION
	.align		4
        /*0000*/ 	.byte	0x04, 0x37
        /*0002*/ 	.short	(.L_1719 - .L_1718)
.L_1718:
        /*0004*/ 	.word	0x00000082


	//----- nvinfo : EIATTR_SW2861232_WAR
	.align		4
.L_1719:
        /*0008*/ 	.byte	0x01, 0x35
	.zero		2


	//----- nvinfo : EIATTR_PARAM_CBANK
	.align		4
        /*000c*/ 	.byte	0x04, 0x0a
        /*000e*/ 	.short	(.L_1721 - .L_1720)
	.align		4
.L_1720:
        /*0010*/ 	.word	index@(.nv.constant0._Z25selective_scan_bwd_kernelI32Selective_Scan_bwd_kernel_traitsILi128ELi16ELb1ELb0ELb1ELb0ELb0EN3c104HalfENS1_7complexIfEEEEv12SSMParamsBwd)
        /*0014*/ 	.short	0x0160
        /*0016*/ 	.short	0x01f0


	//----- nvinfo : EIATTR_CBANK_PARAM_SIZE
	.align		4
.L_1721:
        /*0018*/ 	.byte	0x03, 0x19
        /*001a*/ 	.short	0x01f0


	//----- nvinfo : EIATTR_KPARAM_INFO
	.align		4
        /*001c*/ 	.byte	0x04, 0x17
        /*001e*/ 	.short	(.L_1723 - .L_1722)
.L_1722:
        /*0020*/ 	.word	0x00000000
        /*0024*/ 	.short	0x0000
        /*0026*/ 	.short	0x0000
        /*0028*/ 	.byte	0x00, 0xf0, 0xc1, 0x07


	//----- nvinfo : EIATTR_MAXREG_COUNT
	.align		4
.L_1723:
        /*002c*/ 	.byte	0x03, 0x1b
        /*002e*/ 	.short	0x00ff


	//----- nvinfo : EIATTR_NUM_BARRIERS
	.align		4
        /*0030*/ 	.byte	0x02, 0x4c
        /*0032*/ 	.byte	0x01
	.zero		1


	//----- nvinfo : EIATTR_MERCURY_ISA_VERSION
	.align		4
        /*0034*/ 	.byte	0x03, 0x5f
        /*0036*/ 	.short	0x0000


	//----- nvinfo : EIATTR_COOP_GROUP_MASK_REGIDS
	.align		4
        /*0038*/ 	.byte	0x04, 0x29
        /*003a*/ 	.short	(.L_1725 - .L_1724)


	//   ....[0]....
.L_1724:
        /*003c*/ 	.word	0xffffffff


	//   ....[1]....
        /*0040*/ 	.word	0xffffffff


	//   ....[2]....
        /*0044*/ 	.word	0xffffffff


	//   ....[3]....
        /*0048*/ 	.word	0xffffffff


	//   ....[4]....
        /*004c*/ 	.word	0xffffffff


	//   ....[5]....
        /*0050*/ 	.word	0xffffffff


	//   ....[6]....
        /*0054*/ 	.word	0xffffffff


	//   ....[7]....
        /*0058*/ 	.word	0xffffffff


	//   ....[8]....
        /*005c*/ 	.word	0xffffffff


	//   ....[9]....
        /*0060*/ 	.word	0xffffffff


	//   ....[10]....
        /*0064*/ 	.word	0xffffffff


	//   ....[11]....
        /*0068*/ 	.word	0xffffffff


	//   ....[12]....
        /*006c*/ 	.word	0xffffffff


	//   ....[13]....
        /*0070*/ 	.word	0xffffffff


	//   ....[14]....
        /*0074*/ 	.word	0xffffffff


	//   ....[15]....
        /*0078*/ 	.word	0xffffffff


	//   ....[16]....
        /*007c*/ 	.word	0xffffffff


	//   ....[17]....
        /*0080*/ 	.word	0xffffffff


	//   ....[18]....
        /*0084*/ 	.word	0xffffffff


	//   ....[19]....
        /*0088*/ 	.word	0xffffffff


	//   ....[20]....
        /*008c*/ 	.word	0xffffffff


	//   ....[21]....
        /*0090*/ 	.word	0xffffffff


	//   ....[22]....
        /*0094*/ 	.word	0xffffffff


	//   ....[23]....
        /*0098*/ 	.word	0xffffffff


	//   ....[24]....
        /*009c*/ 	.word	0xffffffff


	//   ....[25]....
        /*00a0*/ 	.word	0xffffffff


	//   ....[26]....
        /*00a4*/ 	.word	0xffffffff


	//   ....[27]....
        /*00a8*/ 	.word	0xffffffff


	//   ....[28]....
        /*00ac*/ 	.word	0xffffffff


	//   ....[29]....
        /*00b0*/ 	.word	0xffffffff


	//   ....[30]....
        /*00b4*/ 	.word	0xffffffff


	//   ....[31]....
        /*00b8*/ 	.word	0xffffffff


	//   ....[32]....
        /*00bc*/ 	.word	0xffffffff


	//   ....[33]....
        /*00c0*/ 	.word	0xffffffff


	//   ....[34]....
        /*00c4*/ 	.word	0xffffffff


	//   ....[35]....
        /*00c8*/ 	.word	0xffffffff


	//   ....[36]....
        /*00cc*/ 	.word	0xffffffff


	//   ....[37]....
        /*00d0*/ 	.word	0xffffffff


	//   ....[38]....
        /*00d4*/ 	.word	0xffffffff


	//   ....[39]....
        /*00d8*/ 	.word	0xffffffff


	//   ....[40]....
        /*00dc*/ 	.word	0xffffffff


	//   ....[41]....
        /*00e0*/ 	.word	0xffffffff


	//   ....[42]....
        /*00e4*/ 	.word	0xffffffff


	//   ....[43]....
        /*00e8*/ 	.word	0xffffffff


	//   ....[44]....
        /*00ec*/ 	.word	0xffffffff


	//   ....[45]....
        /*00f0*/ 	.word	0xffffffff


	//   ....[46]....
        /*00f4*/ 	.word	0xffffffff


	//   ....[47]....
        /*00f8*/ 	.word	0xffffffff


	//   ....[48]....
        /*00fc*/ 	.word	0xffffffff


	//   ....[49]....
        /*0100*/ 	.word	0xffffffff


	//   ....[50]....
        /*0104*/ 	.word	0xffffffff


	//   ....[51]....
        /*0108*/ 	.word	0xffffffff


	//   ....[52]....
        /*010c*/ 	.word	0xffffffff


	//   ....[53]....
        /*0110*/ 	.word	0xffffffff


	//   ....[54]....
        /*0114*/ 	.word	0xffffffff


	//   ....[55]....
        /*0118*/ 	.word	0xffffffff


	//   ....[56]....
        /*011c*/ 	.word	0xffffffff


	//   ....[57]....
        /*0120*/ 	.word	0xffffffff


	//   ....[58]....
        /*0124*/ 	.word	0xffffffff


	//   ....[59]....
        /*0128*/ 	.word	0xffffffff


	//   ....[60]....
        /*012c*/ 	.word	0xffffffff


	//   ....[61]....
        /*0130*/ 	.word	0xffffffff


	//   ....[62]....
        /*0134*/ 	.word	0xffffffff


	//   ....[63]....
        /*0138*/ 	.word	0xffffffff


	//   ....[64]....
        /*013c*/ 	.word	0xffffffff


	//   ....[65]....
        /*0140*/ 	.word	0xffffffff


	//   ....[66]....
        /*0144*/ 	.word	0xffffffff


	//   ....[67]....
        /*0148*/ 	.word	0xffffffff


	//   ....[68]....
        /*014c*/ 	.word	0xffffffff


	//   ....[69]....
        /*0150*/ 	.word	0xffffffff


	//   ....[70]....
        /*0154*/ 	.word	0xffffffff


	//   ....[71]....
        /*0158*/ 	.word	0xffffffff


	//   ....[72]....
        /*015c*/ 	.word	0xffffffff


	//   ....[73]....
        /*0160*/ 	.word	0xffffffff


	//   ....[74]....
        /*0164*/ 	.word	0xffffffff


	//   ....[75]....
        /*0168*/ 	.word	0xffffffff


	//   ....[76]....
        /*016c*/ 	.word	0xffffffff


	//   ....[77]....
        /*0170*/ 	.word	0xffffffff


	//   ....[78]....
        /*0174*/ 	.word	0xffffffff


	//   ....[79]....
        /*0178*/ 	.word	0xffffffff


	//   ....[80]....
        /*017c*/ 	.word	0xffffffff


	//   ....[81]....
        /*0180*/ 	.word	0xffffffff


	//   ....[82]....
        /*0184*/ 	.word	0xffffffff


	//   ....[83]....
        /*0188*/ 	.word	0xffffffff


	//   ....[84]....
        /*018c*/ 	.word	0xffffffff


	//   ....[85]....
        /*0190*/ 	.word	0xffffffff


	//   ....[86]....
        /*0194*/ 	.word	0xffffffff


	//   ....[87]....
        /*0198*/ 	.word	0xffffffff


	//   ....[88]....
        /*019c*/ 	.word	0xffffffff


	//   ....[89]....
        /*01a0*/ 	.word	0xffffffff


	//   ....[90]....
        /*01a4*/ 	.word	0xffffffff


	//   ....[91]....
        /*01a8*/ 	.word	0xffffffff


	//   ....[92]....
        /*01ac*/ 	.word	0xffffffff


	//   ....[93]....
        /*01b0*/ 	.word	0xffffffff


	//   ....[94]....
        /*01b4*/ 	.word	0xffffffff


	//   ....[95]....
        /*01b8*/ 	.word	0xffffffff


	//   ....[96]....
        /*01bc*/ 	.word	0xffffffff


	//   ....[97]....
        /*01c0*/ 	.word	0xffffffff


	//   ....[98]....
        /*01c4*/ 	.word	0xffffffff


	//   ....[99]....
        /*01c8*/ 	.word	0xffffffff


	//   ....[100]....
        /*01cc*/ 	.word	0xffffffff


	//   ....[101]....
        /*01d0*/ 	.word	0xffffffff


	//   ....[102]....
        /*01d4*/ 	.word	0xffffffff


	//   ....[103]....
        /*01d8*/ 	.word	0xffffffff


	//   ....[104]....
        /*01dc*/ 	.word	0xffffffff


	//   ....[105]....
        /*01e0*/ 	.word	0xffffffff


	//   ....[106]....
        /*01e4*/ 	.word	0xffffffff


	//   ....[107]....
        /*01e8*/ 	.word	0xffffffff


	//   ....[108]....
        /*01ec*/ 	.word	0xffffffff


	//   ....[109]....
        /*01f0*/ 	.word	0xffffffff


	//   ....[110]....
        /*01f4*/ 	.word	0xffffffff


	//   ....[111]....
        /*01f8*/ 	.word	0xffffffff


	//   ....[112]....
        /*01fc*/ 	.word	0xffffffff


	//   ....[113]....
        /*0200*/ 	.word	0xffffffff


	//   ....[114]....
        /*0204*/ 	.word	0xffffffff


	//   ....[115]....
        /*0208*/ 	.word	0xffffffff


	//   ....[116]....
        /*020c*/ 	.word	0xffffffff


	//   ....[117]....
        /*0210*/ 	.word	0xffffffff


	//   ....[118]....
        /*0214*/ 	.word	0xffffffff


	//   ....[119]....
        /*0218*/ 	.word	0xffffffff


	//   ....[120]....
        /*021c*/ 	.word	0xffffffff


	//   ....[121]....
        /*0220*/ 	.word	0xffffffff


	//   ....[122]....
        /*0224*/ 	.word	0xffffffff


	//   ....[123]....
        /*0228*/ 	.word	0xffffffff


	//   ....[124]....
        /*022c*/ 	.word	0xffffffff


	//   ....[125]....
        /*0230*/ 	.word	0xffffffff


	//   ....[126]....
        /*0234*/ 	.word	0xffffffff


	//   ....[127]....
        /*0238*/ 	.word	0xffffffff


	//   ....[128]....
        /*023c*/ 	.word	0xffffffff


	//   ....[129]....
        /*0240*/ 	.word	0xffffffff


	//   ....[130]....
        /*0244*/ 	.word	0xffffffff


	//   ....[131]....
        /*0248*/ 	.word	0xffffffff


	//   ....[132]....
        /*024c*/ 	.word	0xffffffff


	//   ....[133]....
        /*0250*/ 	.word	0xffffffff


	//   ....[134]....
        /*0254*/ 	.word	0xffffffff


	//   ....[135]....
        /*0258*/ 	.word	0xffffffff


	//   ....[136]....
        /*025c*/ 	.word	0xffffffff


	//   ....[137]....
        /*0260*/ 	.word	0xffffffff


	//   ....[138]....
        /*0264*/ 	.word	0xffffffff


	//   ....[139]....
        /*0268*/ 	.word	0xffffffff


	//   ....[140]....
        /*026c*/ 	.word	0xffffffff


	//   ....[141]....
        /*0270*/ 	.word	0xffffffff


	//   ....[142]....
        /*0274*/ 	.word	0xffffffff


	//   ....[143]....
        /*0278*/ 	.word	0xffffffff


	//   ....[144]....
        /*027c*/ 	.word	0xffffffff


	//   ....[145]....
        /*0280*/ 	.word	0xffffffff


	//   ....[146]....
        /*0284*/ 	.word	0xffffffff


	//   ....[147]....
        /*0288*/ 	.word	0xffffffff


	//   ....[148]....
        /*028c*/ 	.word	0xffffffff


	//   ....[149]....
        /*0290*/ 	.word	0xffffffff


	//   ....[150]....
        /*0294*/ 	.word	0xffffffff


	//   ....[151]....
        /*0298*/ 	.word	0xffffffff


	//   ....[152]....
        /*029c*/ 	.word	0xffffffff


	//   ....[153]....
        /*02a0*/ 	.word	0xffffffff


	//   ....[154]....
        /*02a4*/ 	.word	0xffffffff


	//   ....[155]....
        /*02a8*/ 	.word	0xffffffff


	//   ....[156]....
        /*02ac*/ 	.word	0xffffffff


	//   ....[157]....
        /*02b0*/ 	.word	0xffffffff


	//   ....[158]....
        /*02b4*/ 	.word	0xffffffff


	//   ....[159]....
        /*02b8*/ 	.word	0xffffffff


	//----- nvinfo : EIATTR_COOP_GROUP_INSTR_OFFSETS
	.align		4
.L_1725:
        /*02bc*/ 	.byte	0x04, 0x28
        /*02be*/ 	.short	(.L_1727 - .L_1726)


	//   ....[0]....
.L_1726:
        /*02c0*/ 	.word	0x00000b50


	//   ....[1]....
        /*02c4*/ 	.word	0x00000c00


	//   ....[2]....
        /*02c8*/ 	.word	0x00000e60


	//   ....[3]....
        /*02cc*/ 	.word	0x000021c0


	//   ....[4]....
        /*02d0*/ 	.word	0x00003a30


	//   ....[5]....
        /*02d4*/ 	.word	0x00003a50


	//   ....[6]....
        /*02d8*/ 	.word	0x00003a80


	//   ....[7]....
        /*02dc*/ 	.word	0x00003a90


	//   ....[8]....
        /*02e0*/ 	.word	0x00003b40


	//   ....[9]....
        /*02e4*/ 	.word	0x00003b60


	//   ....[10]....
        /*02e8*/ 	.word	0x00003b70


	//   ....[11]....
        /*02ec*/ 	.word	0x00003b80


	//   ....[12]....
        /*02f0*/ 	.word	0x00003c40


	//   ....[13]....
        /*02f4*/ 	.word	0x00003c60


	//   ....[14]....
        /*02f8*/ 	.word	0x00003c70


	//   ....[15]....
        /*02fc*/ 	.word	0x00003c80


	//   ....[16]....
        /*0300*/ 	.word	0x00003d40


	//   ....[17]....
        /*0304*/ 	.word	0x00003d60


	//   ....[18]....
        /*0308*/ 	.word	0x00003d70


	//   ....[19]....
        /*030c*/ 	.word	0x00003d80


	//   ....[20]....
        /*0310*/ 	.word	0x00003e40


	//   ....[21]....
        /*0314*/ 	.word	0x00003e50


	//   ....[22]....
        /*0318*/ 	.word	0x00003e60


	//   ....[23]....
        /*031c*/ 	.word	0x00003e70


	//   ....[24]....
        /*0320*/ 	.word	0x00003fd0


	//   ....[25]....
        /*0324*/ 	.word	0x00004040


	//   ....[26]....
        /*0328*/ 	.word	0x000040b0


	//   ....[27]....
        /*032c*/ 	.word	0x00004120


	//   ....[28]....
        /*0330*/ 	.word	0x00004140


	//   ....[29]....
        /*0334*/ 	.word	0x00004150


	//   ....[30]....
        /*0338*/ 	.word	0x00004160


	//   ....[31]....
        /*033c*/ 	.word	0x00004170


	//   ....[32]....
        /*0340*/ 	.word	0x00004180


	//   ....[33]....
        /*0344*/ 	.word	0x00004190


	//   ....[34]....
        /*0348*/ 	.word	0x000041a0


	//   ....[35]....
        /*034c*/ 	.word	0x000041b0


	//   ....[36]....
        /*0350*/ 	.word	0x000057a0


	//   ....[37]....
        /*0354*/ 	.word	0x000057c0


	//   ....[38]....
        /*0358*/ 	.word	0x000057d0


	//   ....[39]....
        /*035c*/ 	.word	0x000057e0


	//   ....[40]....
        /*0360*/ 	.word	0x00005900


	//   ....[41]....
        /*0364*/ 	.word	0x00005910


	//   ....[42]....
        /*0368*/ 	.word	0x00005920


	//   ....[43]....
        /*036c*/ 	.word	0x00005930


	//   ....[44]....
        /*0370*/ 	.word	0x00005a50


	//   ....[45]....
        /*0374*/ 	.word	0x00005a70


	//   ....[46]....
        /*0378*/ 	.word	0x00005a80


	//   ....[47]....
        /*037c*/ 	.word	0x00005a90


	//   ....[48]....
        /*0380*/ 	.word	0x00005bb0


	//   ....[49]....
        /*0384*/ 	.word	0x00005bc0


	//   ....[50]....
        /*0388*/ 	.word	0x00005bd0


	//   ....[51]....
        /*038c*/ 	.word	0x00005be0


	//   ....[52]....
        /*0390*/ 	.word	0x00005d00


	//   ....[53]....
        /*0394*/ 	.word	0x00005d20


	//   ....[54]....
        /*0398*/ 	.word	0x00005d30


	//   ....[55]....
        /*039c*/ 	.word	0x00005d40


	//   ....[56]....
        /*03a0*/ 	.word	0x00005e40


	//   ....[57]....
        /*03a4*/ 	.word	0x00005e50


	//   ....[58]....
        /*03a8*/ 	.word	0x00005e60


	//   ....[59]....
        /*03ac*/ 	.word	0x00005e70


	//   ....[60]....
        /*03b0*/ 	.word	0x00005e80


	//   ....[61]....
        /*03b4*/ 	.word	0x00005e90


	//   ....[62]....
        /*03b8*/ 	.word	0x00005ea0


	//   ....[63]....
        /*03bc*/ 	.word	0x00005ed0


	//   ....[64]....
        /*03c0*/ 	.word	0x00005f00


	//   ....[65]....
        /*03c4*/ 	.word	0x00005f30


	//   ....[66]....
        /*03c8*/ 	.word	0x00005f50


	//   ....[67]....
        /*03cc*/ 	.word	0x00005f60


	//   ....[68]....
        /*03d0*/ 	.word	0x00009b50


	//   ....[69]....
        /*03d4*/ 	.word	0x00009b90


	//   ....[70]....
        /*03d8*/ 	.word	0x00009bd0


	//   ....[71]....
        /*03dc*/ 	.word	0x00009c10


	//   ....[72]....
        /*03e0*/ 	.word	0x00009cd0


	//   ....[73]....
        /*03e4*/ 	.word	0x00009d20


	//   ....[74]....
        /*03e8*/ 	.word	0x00009d50


	//   ....[75]....
        /*03ec*/ 	.word	0x00009d80


	//   ....[76]....
        /*03f0*/ 	.word	0x00009e00


	//   ....[77]....
        /*03f4*/ 	.word	0x00009e50


	//   ....[78]....
        /*03f8*/ 	.word	0x00009e80


	//   ....[79]....
        /*03fc*/ 	.word	0x00009eb0


	//   ....[80]....
        /*0400*/ 	.word	0x00009f40


	//   ....[81]....
        /*0404*/ 	.word	0x00009f80


	//   ....[82]....
        /*0408*/ 	.word	0x00009fb0


	//   ....[83]....
        /*040c*/ 	.word	0x00009fe0


	//   ....[84]....
        /*0410*/ 	.word	0x0000a070


	//   ....[85]....
        /*0414*/ 	.word	0x0000a0b0


	//   ....[86]....
        /*0418*/ 	.word	0x0000a0e0


	//   ....[87]....
        /*041c*/ 	.word	0x0000a110


	//   ....[88]....
        /*0420*/ 	.word	0x0000a7d0


	//   ....[89]....
        /*0424*/ 	.word	0x0000abe0


	//   ....[90]....
        /*0428*/ 	.word	0x0000acb0


	//   ....[91]....
        /*042c*/ 	.word	0x0000ad10


	//   ....[92]....
        /*0430*/ 	.word	0x0000ad60


	//   ....[93]....
        /*0434*/ 	.word	0x0000ad80


	//   ....[94]....
        /*0438*/ 	.word	0x0000ada0


	//   ....[95]....
        /*043c*/ 	.word	0x0000aec0


	//   ....[96]....
        /*0440*/ 	.word	0x0000af10


	//   ....[97]....
        /*0444*/ 	.word	0x0000af60


	//   ....[98]....
        /*0448*/ 	.word	0x0000af80


	//   ....[99]....
        /*044c*/ 	.word	0x0000afa0


	//   ....[100]....
        /*0450*/ 	.word	0x0000b3d0


	//   ....[101]....
        /*0454*/ 	.word	0x0000b450


	//   ....[102]....
        /*0458*/ 	.word	0x0000b4c0


	//   ....[103]....
        /*045c*/ 	.word	0x0000b530


	//   ....[104]....
        /*0460*/ 	.word	0x0000b680


	//   ....[105]....
        /*0464*/ 	.word	0x0000b6f0


	//   ....[106]....
        /*0468*/ 	.word	0x0000b760


	//   ....[107]....
        /*046c*/ 	.word	0x0000b7d0


	//   ....[108]....
        /*0470*/ 	.word	0x0000b8f0


	//   ....[109]....
        /*0474*/ 	.word	0x0000b960


	//   ....[110]....
        /*0478*/ 	.word	0x0000b9d0


	//   ....[111]....
        /*047c*/ 	.word	0x0000ba40


	//   ....[112]....
        /*0480*/ 	.word	0x0000bb70


	//   ....[113]....
        /*0484*/ 	.word	0x0000bbe0


	//   ....[114]....
        /*0488*/ 	.word	0x0000bc50


	//   ....[115]....
        /*048c*/ 	.word	0x0000bcc0


	//   ....[116]....
        /*0490*/ 	.word	0x0000bdf0


	//   ....[117]....
        /*0494*/ 	.word	0x0000be60


	//   ....[118]....
        /*0498*/ 	.word	0x0000bed0


	//   ....[119]....
        /*049c*/ 	.word	0x0000bf40


	//   ....[120]....
        /*04a0*/ 	.word	0x0000bfb0


	//   ....[121]....
        /*04a4*/ 	.word	0x0000c020


	//   ....[122]....
        /*04a8*/ 	.word	0x0000c090


	//   ....[123]....
        /*04ac*/ 	.word	0x0000c100


	//   ....[124]....
        /*04b0*/ 	.word	0x0000c1a0


	//   ....[125]....
        /*04b4*/ 	.word	0x0000c210


	//   ....[126]....
        /*04b8*/ 	.word	0x0000c280


	//   ....[127]....
        /*04bc*/ 	.word	0x0000c2f0


	//   ....[128]....
        /*04c0*/ 	.word	0x0000c370


	//   ....[129]....
        /*04c4*/ 	.word	0x0000c3f0


	//   ....[130]....
        /*04c8*/ 	.word	0x0000c460


	//   ....[131]....
        /*04cc*/ 	.word	0x0000c4d0


	//   ....[132]....
        /*04d0*/ 	.word	0x0000c550


	//   ....[133]....
        /*04d4*/ 	.word	0x0000c5c0


	//   ....[134]....
        /*04d8*/ 	.word	0x0000c630


	//   ....[135]....
        /*04dc*/ 	.word	0x0000c6a0


	//   ....[136]....
        /*04e0*/ 	.word	0x0000c720


	//   ....[137]....
        /*04e4*/ 	.word	0x0000c7a0


	//   ....[138]....
        /*04e8*/ 	.word	0x0000c810


	//   ....[139]....
        /*04ec*/ 	.word	0x0000c880


	//   ....[140]....
        /*04f0*/ 	.word	0x0000c900


	//   ....[141]....
        /*04f4*/ 	.word	0x0000c970


	//   ....[142]....
        /*04f8*/ 	.word	0x0000c9e0


	//   ....[143]....
        /*04fc*/ 	.word	0x0000ca50


	//   ....[144]....
        /*0500*/ 	.word	0x0000cad0


	//   ....[145]....
        /*0504*/ 	.word	0x0000cb50


	//   ....[146]....
        /*0508*/ 	.word	0x0000cbc0


	//   ....[147]....
        /*050c*/ 	.word	0x0000cc30


	//   ....[148]....
        /*0510*/ 	.word	0x0000ccb0


	//   ....[149]....
        /*0514*/ 	.word	0x0000cd20


	//   ....[150]....
        /*0518*/ 	.word	0x0000cd90


	//   ....[151]....
        /*051c*/ 	.word	0x0000ce00


	//   ....[152]....
        /*0520*/ 	.word	0x0000ce70


	//   ....[153]....
        /*0524*/ 	.word	0x0000cee0


	//   ....[154]....
        /*0528*/ 	.word	0x0000cf50


	//   ....[155]....
        /*052c*/ 	.word	0x0000cfc0


	//   ....[156]....
        /*0530*/ 	.word	0x0000d090


	//   ....[157]....
        /*0534*/ 	.word	0x0000d100


	//   ....[158]....
        /*0538*/ 	.word	0x0000d170


	//   ....[159]....
        /*053c*/ 	.word	0x0000d1e0


	//----- nvinfo : EIATTR_EXIT_INSTR_OFFSETS
	.align		4
.L_1727:
        /*0540*/ 	.byte	0x04, 0x1c
        /*0542*/ 	.short	(.L_1729 - .L_1728)


	//   ....[0]....
.L_1728:
        /*0544*/ 	.word	0x0000b0d0


	//   ....[1]....
        /*0548*/ 	.word	0x0000b370


	//----- nvinfo : EIATTR_MAX_THREADS
	.align		4
.L_1729:
        /*054c*/ 	.byte	0x04, 0x05
        /*054e*/ 	.short	(.L_1731 - .L_1730)
.L_1730:
        /*0550*/ 	.word	0x00000080
        /*0554*/ 	.word	0x00000001
        /*0558*/ 	.word	0x00000001


	//----- nvinfo : EIATTR_CRS_STACK_SIZE
	.align		4
.L_1731:
        /*055c*/ 	.byte	0x04, 0x1e
        /*055e*/ 	.short	(.L_1733 - .L_1732)
.L_1732:
        /*0560*/ 	.word	0x00000000
.L_1733:


//--------------------- .nv.info._Z25selective_scan_bwd_kernelI32Selective_Scan_bwd_kernel_traitsILi128ELi16ELb1ELb0ELb1ELb0ELb1EN3c104HalfENS1_7complexIfEEEEv12SSMParamsBwd --------------------------
	.section	.nv.info._Z25selective_scan_bwd_kernelI32Selective_Scan_bwd_kernel_traitsILi128ELi16ELb1ELb0ELb1ELb0ELb1EN3c104HalfENS1_7complexIfEEEEv12SSMParamsBwd,"",@"SHT_CUDA_INFO"
	.sectionflags	@""
	.align	4


	//----- nvinfo : EIATTR_CUDA_API_VERSION
	.align		4
        /*0000*/ 	.byte	0x04, 0x37
        /*0002*/ 	.short	(.L_1735 - .L_1734)
.L_1734:
        /*0004*/ 	.word	0x00000082


	//----- nvinfo : EIATTR_SW2861232_WAR
	.align		4
.L_1735:
        /*0008*/ 	.byte	0x01, 0x35
	.zero		2


	//----- nvinfo : EIATTR_PARAM_CBANK
	.align		4
        /*000c*/ 	.byte	0x04, 0x0a
        /*000e*/ 	.short	(.L_1737 - .L_1736)
	.align		4
.L_1736:
        /*0010*/ 	.word	index@(.nv.constant0._Z25selective_scan_bwd_kernelI32Selective_Scan_bwd_kernel_traitsILi128ELi16ELb1ELb0ELb1ELb0ELb1EN3c104HalfENS1_7complexIfEEEEv12SSMParamsBwd)
        /*0014*/ 	.short	0x0160
        /*0016*/ 	.short	0x01f0


	//----- nvinfo : EIATTR_CBANK_PARAM_SIZE
	.align		4
.L_1737:
        /*0018*/ 	.byte	0x03, 0x19
        /*001a*/ 	.short	0x01f0


	//----- nvinfo : EIATTR_KPARAM_INFO
	.align		4
        /*001c*/ 	.byte	0x04, 0x17
        /*001e*/ 	.short	(.L_1739 - .L_1738)
.L_1738:
        /*0020*/ 	.word	0x00000000
        /*0024*/ 	.short	0x0000
        /*0026*/ 	.short	0x0000
        /*0028*/ 	.byte	0x00, 0xf0, 0xc1, 0x07


	//----- nvinfo : EIATTR_MAXREG_COUNT
	.align		4
.L_1739:
        /*002c*/ 	.byte	0x03, 0x1b
        /*002e*/ 	.short	0x00ff


	//----- nvinfo : EIATTR_NUM_BARRIERS
	.align		4
        /*0030*/ 	.byte	0x02, 0x4c
        /*0032*/ 	.byte	0x01
	.zero		1


	//----- nvinfo : EIATTR_MERCURY_ISA_VERSION
	.align		4
        /*0034*/ 	.byte	0x03, 0x5f
        /*0036*/ 	.short	0x0000


	//----- nvinfo : EIATTR_COOP_GROUP_MASK_REGIDS
	.align		4
        /*0038*/ 	.byte	0x04, 0x29
        /*003a*/ 	.short	(.L_1741 - .L_1740)


	//   ....[0]....
.L_1740:
        /*003c*/ 	.word	0xffffffff


	//   ....[1]....
        /*0040*/ 	.word	0xffffffff


	//   ....[2]....
        /*0044*/ 	.word	0xffffffff


	//   ....[3]....
        /*0048*/ 	.word	0xffffffff


	//   ....[4]....
        /*004c*/ 	.word	0xffffffff


	//   ....[5]....
        /*0050*/ 	.word	0xffffffff


	//   ....[6]....
        /*0054*/ 	.word	0xffffffff


	//   ....[7]....
        /*0058*/ 	.word	0xffffffff


	//   ....[8]....
        /*005c*/ 	.word	0xffffffff


	//   ....[9]....
        /*0060*/ 	.word	0xffffffff


	//   ....[10]....
        /*0064*/ 	.word	0xffffffff


	//   ....[11]....
        /*0068*/ 	.word	0xffffffff


	//   ....[12]....
        /*006c*/ 	.word	0xffffffff


	//   ....[13]....
        /*0070*/ 	.word	0xffffffff


	//   ....[14]....
        /*0074*/ 	.word	0xffffffff


	//   ....[15]....
        /*0078*/ 	.word	0xffffffff


	//   ....[16]....
        /*007c*/ 	.word	0xffffffff


	//   ....[17]....
        /*0080*/ 	.word	0xffffffff


	//   ....[18]....
        /*0084*/ 	.word	0xffffffff


	//   ....[19]....
        /*0088*/ 	.word	0xffffffff


	//   ....[20]....
        /*008c*/ 	.word	0xffffffff


	//   ....[21]....
        /*0090*/ 	.word	0xffffffff


	//   ....[22]....
        /*0094*/ 	.word	0xffffffff


	//   ....[23]....
        /*0098*/ 	.word	0xffffffff


	//   ....[24]....
        /*009c*/ 	.word	0xffffffff


	//   ....[25]....
        /*00a0*/ 	.word	0xffffffff


	//   ....[26]....
        /*00a4*/ 	.word	0xffffffff


	//   ....[27]....
        /*00a8*/ 	.word	0xffffffff


	//   ....[28]....
        /*00ac*/ 	.word	0xffffffff


	//   ....[29]....
        /*00b0*/ 	.word	0xffffffff


	//   ....[30]....
        /*00b4*/ 	.word	0xffffffff


	//   ....[31]....
        /*00b8*/ 	.word	0xffffffff


	//   ....[32]....
        /*00bc*/ 	.word	0xffffffff


	//   ....[33]....
        /*00c0*/ 	.word	0xffffffff


	//   ....[34]....
        /*00c4*/ 	.word	0xffffffff


	//   ....[35]....
        /*00c8*/ 	.word	0xffffffff


	//   ....[36]....
        /*00cc*/ 	.word	0xffffffff


	//   ....[37]....
        /*00d0*/ 	.word	0xffffffff


	//   ....[38]....
        /*00d4*/ 	.word	0xffffffff


	//   ....[39]....
        /*00d8*/ 	.word	0xffffffff


	//   ....[40]....
        /*00dc*/ 	.word	0xffffffff


	//   ....[41]....
        /*00e0*/ 	.word	0xffffffff


	//   ....[42]....
        /*00e4*/ 	.word	0xffffffff


	//   ....[43]....
        /*00e8*/ 	.word	0xffffffff


	//   ....[44]....
        /*00ec*/ 	.word	0xffffffff


	//   ....[45]....
        /*00f0*/ 	.word	0xffffffff


	//   ....[46]....
        /*00f4*/ 	.word	0xffffffff


	//   ....[47]....
        /*00f8*/ 	.word	0xffffffff


	//   ....[48]....
        /*00fc*/ 	.word	0xffffffff


	//   ....[49]....
        /*0100*/ 	.word	0xffffffff


	//   ....[50]....
        /*0104*/ 	.word	0xffffffff


	//   ....[51]....
        /*0108*/ 	.word	0xffffffff


	//   ....[52]....
        /*010c*/ 	.word	0xffffffff


	//   ....[53]....
        /*0110*/ 	.word	0xffffffff


	//   ....[54]....
        /*0114*/ 	.word	0xffffffff


	//   ....[55]....
        /*0118*/ 	.word	0xffffffff


	//   ....[56]....
        /*011c*/ 	.word	0xffffffff


	//   ....[57]....
        /*0120*/ 	.word	0xffffffff


	//   ....[58]....
        /*0124*/ 	.word	0xffffffff


	//   ....[59]....
        /*0128*/ 	.word	0xffffffff


	//   ....[60]....
        /*012c*/ 	.word	0xffffffff


	//   ....[61]....
        /*0130*/ 	.word	0xffffffff


	//   ....[62]....
        /*0134*/ 	.word	0xffffffff


	//   ....[63]....
        /*0138*/ 	.word	0xffffffff


	//   ....[64]....
        /*013c*/ 	.word	0xffffffff


	//   ....[65]....
        /*0140*/ 	.word	0xffffffff


	//   ....[66]....
        /*0144*/ 	.word	0xffffffff


	//   ....[67]....
        /*0148*/ 	.word	0xffffffff


	//   ....[68]....
        /*014c*/ 	.word	0xffffffff


	//   ....[69]....
        /*0150*/ 	.word	0xffffffff


	//   ....[70]....
        /*0154*/ 	.word	0xffffffff


	//   ....[71]....
        /*0158*/ 	.word	0xffffffff


	//   ....[72]....
        /*015c*/ 	.word	0xffffffff


	//   ....[73]....
        /*0160*/ 	.word	0xffffffff


	//   ....[74]....
        /*0164*/ 	.word	0xffffffff


	//   ....[75]....
        /*0168*/ 	.word	0xffffffff


	//   ....[76]....
        /*016c*/ 	.word	0xffffffff


	//   ....[77]....
        /*0170*/ 	.word	0xffffffff


	//   ....[78]....
        /*0174*/ 	.word	0xffffffff


	//   ....[79]....
        /*0178*/ 	.word	0xffffffff


	//   ....[80]....
        /*017c*/ 	.word	0xffffffff


	//   ....[81]....
        /*0180*/ 	.word	0xffffffff


	//   ....[82]....
        /*0184*/ 	.word	0xffffffff


	//   ....[83]....
        /*0188*/ 	.word	0xffffffff


	//   ....[84]....
        /*018c*/ 	.word	0xffffffff


	//   ....[85]....
        /*0190*/ 	.word	0xffffffff


	//   ....[86]....
        /*0194*/ 	.word	0xffffffff


	//   ....[87]....
        /*0198*/ 	.word	0xffffffff


	//   ....[88]....
        /*019c*/ 	.word	0xffffffff


	//   ....[89]....
        /*01a0*/ 	.word	0xffffffff


	//   ....[90]....
        /*01a4*/ 	.word	0xffffffff


	//   ....[91]....
        /*01a8*/ 	.word	0xffffffff


	//   ....[92]....
        /*01ac*/ 	.word	0xffffffff


	//   ....[93]....
        /*01b0*/ 	.word	0xffffffff


	//   ....[94]....
        /*01b4*/ 	.word	0xffffffff


	//   ....[95]....
        /*01b8*/ 	.word	0xffffffff


	//   ....[96]....
        /*01bc*/ 	.word	0xffffffff


	//   ....[97]....
        /*01c0*/ 	.word	0xffffffff


	//   ....[98]....
        /*01c4*/ 	.word	0xffffffff


	//   ....[99]....
        /*01c8*/ 	.word	0xffffffff


	//   ....[100]....
        /*01cc*/ 	.word	0xffffffff


	//   ....[101]....
        /*01d0*/ 	.word	0xffffffff


	//   ....[102]....
        /*01d4*/ 	.word	0xffffffff


	//   ....[103]....
        /*01d8*/ 	.word	0xffffffff


	//   ....[104]....
        /*01dc*/ 	.word	0xffffffff


	//   ....[105]....
        /*01e0*/ 	.word	0xffffffff


	//   ....[106]....
        /*01e4*/ 	.word	0xffffffff


	//   ....[107]....
        /*01e8*/ 	.word	0xffffffff


	//   ....[108]....
        /*01ec*/ 	.word	0xffffffff


	//   ....[109]....
        /*01f0*/ 	.word	0xffffffff


	//   ....[110]....
        /*01f4*/ 	.word	0xffffffff


	//   ....[111]....
        /*01f8*/ 	.word	0xffffffff


	//   ....[112]....
        /*01fc*/ 	.word	0xffffffff


	//   ....[113]....
        /*0200*/ 	.word	0xffffffff


	//   ....[114]....
        /*0204*/ 	.word	0xffffffff


	//   ....[115]....
        /*0208*/ 	.word	0xffffffff


	//   ....[116]....
        /*020c*/ 	.word	0xffffffff


	//   ....[117]....
        /*0210*/ 	.word	0xffffffff


	//   ....[118]....
        /*0214*/ 	.word	0xffffffff


	//   ....[119]....
        /*0218*/ 	.word	0xffffffff


	//   ....[120]....
        /*021c*/ 	.word	0xffffffff


	//   ....[121]....
        /*0220*/ 	.word	0xffffffff


	//   ....[122]....
        /*0224*/ 	.word	0xffffffff


	//   ....[123]....
        /*0228*/ 	.word	0xffffffff


	//   ....[124]....
        /*022c*/ 	.word	0xffffffff


	//   ....[125]....
        /*0230*/ 	.word	0xffffffff


	//   ....[126]....
        /*0234*/ 	.word	0xffffffff


	//   ....[127]....
        /*0238*/ 	.word	0xffffffff


	//   ....[128]....
        /*023c*/ 	.word	0xffffffff


	//   ....[129]....
        /*0240*/ 	.word	0xffffffff


	//   ....[130]....
        /*0244*/ 	.word	0xffffffff


	//   ....[131]....
        /*0248*/ 	.word	0xffffffff


	//   ....[132]....
        /*024c*/ 	.word	0xffffffff


	//   ....[133]....
        /*0250*/ 	.word	0xffffffff


	//   ....[134]....
        /*0254*/ 	.word	0xffffffff


	//   ....[135]....
        /*0258*/ 	.word	0xffffffff


	//   ....[136]....
        /*025c*/ 	.word	0xffffffff


	//   ....[137]....
        /*0260*/ 	.word	0xffffffff


	//   ....[138]....
        /*0264*/ 	.word	0xffffffff


	//   ....[139]....
        /*0268*/ 	.word	0xffffffff


	//   ....[140]....
        /*026c*/ 	.word	0xffffffff


	//   ....[141]....
        /*0270*/ 	.word	0xffffffff


	//   ....[142]....
        /*0274*/ 	.word	0xffffffff


	//   ....[143]....
        /*0278*/ 	.word	0xffffffff


	//   ....[144]....
        /*027c*/ 	.word	0xffffffff


	//   ....[145]....
        /*0280*/ 	.word	0xffffffff


	//   ....[146]....
        /*0284*/ 	.word	0xffffffff


	//   ....[147]....
        /*0288*/ 	.word	0xffffffff


	//   ....[148]....
        /*028c*/ 	.word	0xffffffff


	//   ....[149]....
        /*0290*/ 	.word	0xffffffff


	//   ....[150]....
        /*0294*/ 	.word	0xffffffff


	//   ....[151]....
        /*0298*/ 	.word	0xffffffff


	//   ....[152]....
        /*029c*/ 	.word	0xffffffff


	//   ....[153]....
        /*02a0*/ 	.word	0xffffffff


	//   ....[154]....
        /*02a4*/ 	.word	0xffffffff


	//   ....[155]....
        /*02a8*/ 	.word	0xffffffff


	//   ....[156]....
        /*02ac*/ 	.word	0xffffffff


	//   ....[157]....
        /*02b0*/ 	.word	0xffffffff


	//   ....[158]....
        /*02b4*/ 	.word	0xffffffff


	//   ....[159]....
        /*02b8*/ 	.word	0xffffffff


	//   ....[160]....
        /*02bc*/ 	.word	0xffffffff


	//   ....[161]....
        /*02c0*/ 	.word	0xffffffff


	//   ....[162]....
        /*02c4*/ 	.word	0xffffffff


	//   ....[163]....
        /*02c8*/ 	.word	0xffffffff


	//----- nvinfo : EIATTR_COOP_GROUP_INSTR_OFFSETS
	.align		4
.L_1741:
        /*02cc*/ 	.byte	0x04, 0x28
        /*02ce*/ 	.short	(.L_1743 - .L_1742)


	//   ....[0]....
.L_1742:
        /*02d0*/ 	.word	0x00000b70


	//   ....[1]....
        /*02d4*/ 	.word	0x00000c20


	//   ....[2]....
        /*02d8*/ 	.word	0x00000dd0


	//   ....[3]....
        /*02dc*/ 	.word	0x00000f70


	//   ....[4]....
        /*02e0*/ 	.word	0x00001900


	//   ....[5]....
        /*02e4*/ 	.word	0x00002170


	//   ....[6]....
        /*02e8*/ 	.word	0x00002590


	//   ....[7]....
        /*02ec*/ 	.word	0x000036e0


	//   ....[8]....
        /*02f0*/ 	.word	0x00004f30


	//   ....[9]....
        /*02f4*/ 	.word	0x00004f50


	//   ....[10]....
        /*02f8*/ 	.word	0x00004f80


	//   ....[11]....
        /*02fc*/ 	.word	0x00004f90


	//   ....[12]....
        /*0300*/ 	.word	0x00005040


	//   ....[13]....
        /*0304*/ 	.word	0x00005060


	//   ....[14]....
        /*0308*/ 	.word	0x00005070


	//   ....[15]....
        /*030c*/ 	.word	0x00005080


	//   ....[16]....
        /*0310*/ 	.word	0x00005140


	//   ....[17]....
        /*0314*/ 	.word	0x00005160


	//   ....[18]....
        /*0318*/ 	.word	0x00005170


	//   ....[19]....
        /*031c*/ 	.word	0x00005180


	//   ....[20]....
        /*0320*/ 	.word	0x00005240


	//   ....[21]....
        /*0324*/ 	.word	0x00005260


	//   ....[22]....
        /*0328*/ 	.word	0x00005270


	//   ....[23]....
        /*032c*/ 	.word	0x00005280


	//   ....[24]....
        /*0330*/ 	.word	0x00005340


	//   ....[25]....
        /*0334*/ 	.word	0x00005350


	//   ....[26]....
        /*0338*/ 	.word	0x00005360


	//   ....[27]....
        /*033c*/ 	.word	0x00005370


	//   ....[28]....
        /*0340*/ 	.word	0x000054b0


	//   ....[29]....
        /*0344*/ 	.word	0x00005520


	//   ....[30]....
        /*0348*/ 	.word	0x00005590


	//   ....[31]....
        /*034c*/ 	.word	0x00005600


	//   ....[32]....
        /*0350*/ 	.word	0x00005620


	//   ....[33]....
        /*0354*/ 	.word	0x00005630


	//   ....[34]....
        /*0358*/ 	.word	0x00005640


	//   ....[35]....
        /*035c*/ 	.word	0x00005650


	//   ....[36]....
        /*0360*/ 	.word	0x00005660


	//   ....[37]....
        /*0364*/ 	.word	0x00005670


	//   ....[38]....
        /*0368*/ 	.word	0x00005680


	//   ....[39]....
        /*036c*/ 	.word	0x00005690


	//   ....[40]....
        /*0370*/ 	.word	0x00006c70


	//   ....[41]....
        /*0374*/ 	.word	0x00006c90


	//   ....[42]....
        /*0378*/ 	.word	0x00006ca0


	//   ....[43]....
        /*037c*/ 	.word	0x00006cb0


	//   ....[44]....
        /*0380*/ 	.word	0x00006dd0


	//   ....[45]....
        /*0384*/ 	.word	0x00006de0


	//   ....[46]....
        /*0388*/ 	.word	0x00006df0


	//   ....[47]....
        /*038c*/ 	.word	0x00006e00


	//   ....[48]....
        /*0390*/ 	.word	0x00006f20


	//   ....[49]....
        /*0394*/ 	.word	0x00006f40


	//   ....[50]....
        /*0398*/ 	.word	0x00006f50


	//   ....[51]....
        /*039c*/ 	.word	0x00006f60


	//   ....[52]....
        /*03a0*/ 	.word	0x00007080


	//   ....[53]....
        /*03a4*/ 	.word	0x00007090


	//   ....[54]....
        /*03a8*/ 	.word	0x000070a0


	//   ....[55]....
        /*03ac*/ 	.word	0x000070b0


	//   ....[56]....
        /*03b0*/ 	.word	0x000071d0


	//   ....[57]....
        /*03b4*/ 	.word	0x000071f0


	//   ....[58]....
        /*03b8*/ 	.word	0x00007200


	//   ....[59]....
        /*03bc*/ 	.word	0x00007210


	//   ....[60]....
        /*03c0*/ 	.word	0x00007310


	//   ....[61]....
        /*03c4*/ 	.word	0x00007320


	//   ....[62]....
        /*03c8*/ 	.word	0x00007330


	//   ....[63]....
        /*03cc*/ 	.word	0x00007340


	//   ....[64]....
        /*03d0*/ 	.word	0x00007350


	//   ....[65]....
        /*03d4*/ 	.word	0x00007360


	//   ....[66]....
        /*03d8*/ 	.word	0x00007370


	//   ....[67]....
        /*03dc*/ 	.word	0x000073a0


	//   ....[68]....
        /*03e0*/ 	.word	0x000073d0


	//   ....[69]....
        /*03e4*/ 	.word	0x00007400


	//   ....[70]....
        /*03e8*/ 	.word	0x00007420


	//   ....[71]....
        /*03ec*/ 	.word	0x00007430


	//   ....[72]....
        /*03f0*/ 	.word	0x0000afd0


	//   ....[73]....
        /*03f4*/ 	.word	0x0000b010


	//   ....[74]....
        /*03f8*/ 	.word	0x0000b050


	//   ....[75]....
        /*03fc*/ 	.word	0x0000b090


	//   ....[76]....
        /*0400*/ 	.word	0x0000b150


	//   ....[77]....
        /*0404*/ 	.word	0x0000b1a0


	//   ....[78]....
        /*0408*/ 	.word	0x0000b1d0


	//   ....[79]....
        /*040c*/ 	.word	0x0000b200


	//   ....[80]....
        /*0410*/ 	.word	0x0000b280


	//   ....[81]....
        /*0414*/ 	.word	0x0000b2d0


	//   ....[82]....
        /*0418*/ 	.word	0x0000b300


	//   ....[83]....
        /*041c*/ 	.word	0x0000b330


	//   ....[84]....
        /*0420*/ 	.word	0x0000b3c0


	//   ....[85]....
        /*0424*/ 	.word	0x0000b400


	//   ....[86]....
        /*0428*/ 	.word	0x0000b430


	//   ....[87]....
        /*042c*/ 	.word	0x0000b460


	//   ....[88]....
        /*0430*/ 	.word	0x0000b4f0


	//   ....[89]....
        /*0434*/ 	.word	0x0000b530


	//   ....[90]....
        /*0438*/ 	.word	0x0000b560


	//   ....[91]....
        /*043c*/ 	.word	0x0000b590


	//   ....[92]....
        /*0440*/ 	.word	0x0000bc50


	//   ....[93]....
        /*0444*/ 	.word	0x0000bff0


	//   ....[94]....
        /*0448*/ 	.word	0x0000c0b0


	//   ....[95]....
        /*044c*/ 	.word	0x0000c110


	//   ....[96]....
        /*0450*/ 	.word	0x0000c160


	//   ....[97]....
        /*0454*/ 	.word	0x0000c180


	//   ....[98]....
        /*0458*/ 	.word	0x0000c1a0


	//   ....[99]....
        /*045c*/ 	.word	0x0000c2c0


	//   ....[100]....
        /*0460*/ 	.word	0x0000c310


	//   ....[101]....
        /*0464*/ 	.word	0x0000c360


	//   ....[102]....
        /*0468*/ 	.word	0x0000c380


	//   ....[103]....
        /*046c*/ 	.word	0x0000c3a0


	//   ....[104]....
        /*0470*/ 	.word	0x0000c7d0


	//   ....[105]....
        /*0474*/ 	.word	0x0000c850


	//   ....[106]....
        /*0478*/ 	.word	0x0000c8c0


	//   ....[107]....
        /*047c*/ 	.word	0x0000c930


	//   ....[108]....
        /*0480*/ 	.word	0x0000ca80


	//   ....[109]....
        /*0484*/ 	.word	0x0000caf0


	//   ....[110]....
        /*0488*/ 	.word	0x0000cb60


	//   ....[111]....
        /*048c*/ 	.word	0x0000cbd0


	//   ....[112]....
        /*0490*/ 	.word	0x0000ccf0


	//   ....[113]....
        /*0494*/ 	.word	0x0000cd60


	//   ....[114]....
        /*0498*/ 	.word	0x0000cdd0


	//   ....[115]....
        /*049c*/ 	.word	0x0000ce40


	//   ....[116]....
        /*04a0*/ 	.word	0x0000cf70


	//   ....[117]....
        /*04a4*/ 	.word	0x0000cfe0


	//   ....[118]....
        /*04a8*/ 	.word	0x0000d050


	//   ....[119]....
        /*04ac*/ 	.word	0x0000d0c0


	//   ....[120]....
        /*04b0*/ 	.word	0x0000d1f0


	//   ....[121]....
        /*04b4*/ 	.word	0x0000d260


	//   ....[122]....
        /*04b8*/ 	.word	0x0000d2d0


	//   ....[123]....
        /*04bc*/ 	.word	0x0000d340


	//   ....[124]....
        /*04c0*/ 	.word	0x0000d3b0


	//   ....[125]....
        /*04c4*/ 	.word	0x0000d420


	//   ....[126]....
        /*04c8*/ 	.word	0x0000d490


	//   ....[127]....
        /*04cc*/ 	.word	0x0000d500


	//   ....[128]....
        /*04d0*/ 	.word	0x0000d5a0


	//   ....[129]....
        /*04d4*/ 	.word	0x0000d610


	//   ....[130]....
        /*04d8*/ 	.word	0x0000d680


	//   ....[131]....
        /*04dc*/ 	.word	0x0000d6f0


	//   ....[132]....
        /*04e0*/ 	.word	0x0000d770


	//   ....[133]....
        /*04e4*/ 	.word	0x0000d7f0


	//   ....[134]....
        /*04e8*/ 	.word	0x0000d860


	//   ....[135]....
        /*04ec*/ 	.word	0x0000d8d0


	//   ....[136]....
        /*04f0*/ 	.word	0x0000d950


	//   ....[137]....
        /*04f4*/ 	.word	0x0000d9c0


	//   ....[138]....
        /*04f8*/ 	.word	0x0000da30


	//   ....[139]....
        /*04fc*/ 	.word	0x0000daa0


	//   ....[140]....
        /*0500*/ 	.word	0x0000db20


	//   ....[141]....
        /*0504*/ 	.word	0x0000dba0


	//   ....[142]....
        /*0508*/ 	.word	0x0000dc10


	//   ....[143]....
        /*050c*/ 	.word	0x0000dc80


	//   ....[144]....
        /*0510*/ 	.word	0x0000dd00


	//   ....[145]....
        /*0514*/ 	.word	0x0000dd70


	//   ....[146]....
        /*0518*/ 	.word	0x0000dde0


	//   ....[147]....
        /*051c*/ 	.word	0x0000de50


	//   ....[148]....
        /*0520*/ 	.word	0x0000ded0


	//   ....[149]....
        /*0524*/ 	.word	0x0000df50


	//   ....[150]....
        /*0528*/ 	.word	0x0000dfc0


	//   ....[151]....
        /*052c*/ 	.word	0x0000e030


	//   ....[152]....
        /*0530*/ 	.word	0x0000e0b0


	//   ....[153]....
        /*0534*/ 	.word	0x0000e120


	//   ....[154]....
        /*0538*/ 	.word	0x0000e190


	//   ....[155]....
        /*053c*/ 	.word	0x0000e200


	//   ....[156]....
        /*0540*/ 	.word	0x0000e270


	//   ....[157]....
        /*0544*/ 	.word	0x0000e2e0


	//   ....[158]....
        /*0548*/ 	.word	0x0000e350


	//   ....[159]....
        /*054c*/ 	.word	0x0000e3c0


	//   ....[160]....
        /*0550*/ 	.word	0x0000e490


	//   ....[161]....
        /*0554*/ 	.word	0x0000e500


	//   ....[162]....
        /*0558*/ 	.word	0x0000e570


	//   ....[163]....
        /*055c*/ 	.word	0x0000e5e0


	//----- nvinfo : EIATTR_EXIT_INSTR_OFFSETS
	.align		4
.L_1743:
        /*0560*/ 	.byte	0x04, 0x1c
        /*0562*/ 	.short	(.L_1745 - .L_1744)


	//   ....[0]....
.L_1744:
        /*0564*/ 	.word	0x0000c4d0


	//   ....[1]....
        /*0568*/ 	.word	0x0000c770


	//----- nvinfo : EIATTR_MAX_THREADS
	.align		4
.L_1745:
        /*056c*/ 	.byte	0x04, 0x05
        /*056e*/ 	.short	(.L_1747 - .L_1746)
.L_1746:
        /*0570*/ 	.word	0x00000080
        /*0574*/ 	.word	0x00000001
        /*0578*/ 	.word	0x00000001


	//----- nvinfo : EIATTR_CRS_STACK_SIZE
	.align		4
.L_1747:
        /*057c*/ 	.byte	0x04, 0x1e
        /*057e*/ 	.short	(.L_1749 - .L_1748)
.L_1748:
        /*0580*/ 	.word	0x00000000
.L_1749:


//--------------------- .nv.info._Z25selective_scan_bwd_kernelI32Selective_Scan_bwd_kernel_traitsILi128ELi16ELb1ELb0ELb1ELb1ELb0EN3c104HalfENS1_7complexIfEEEEv12SSMParamsBwd --------------------------
	.section	.nv.info._Z25selective_scan_bwd_kernelI32Selective_Scan_bwd_kernel_traitsILi128ELi16ELb1ELb0ELb1ELb1ELb0EN3c104HalfENS1_7complexIfEEEEv12SSMParamsBwd,"",@"SHT_CUDA_INFO"
	.sectionflags	@""
	.align	4


	//----- nvinfo : EIATTR_CUDA_API_VERSION
	.align		4
        /*0000*/ 	.byte	0x04, 0x37
        /*0002*/ 	.short	(.L_1751 - .L_1750)
.L_1750:
        /*0004*/ 	.word	0x00000082


	//----- nvinfo : EIATTR_SW2861232_WAR
	.align		4
.L_1751:
        /*0008*/ 	.byte	0x01, 0x35
	.zero		2


	//----- nvinfo : EIATTR_PARAM_CBANK
	.align		4
        /*000c*/ 	.byte	0x04, 0x0a
        /*000e*/ 	.short	(.L_1753 - .L_1752)
	.align		4
.L_1752:
        /*0010*/ 	.word	index@(.nv.constant0._Z25selective_scan_bwd_kernelI32Selective_Scan_bwd_kernel_traitsILi128ELi16ELb1ELb0ELb1ELb1ELb0EN3c104HalfENS1_7complexIfEEEEv12SSMParamsBwd)
        /*0014*/ 	.short	0x0160
        /*0016*/ 	.short	0x01f0


	//----- nvinfo : EIATTR_CBANK_PARAM_SIZE
	.align		4
.L_1753:
        /*0018*/ 	.byte	0x03, 0x19
        /*001a*/ 	.short	0x01f0


	//----- nvinfo : EIATTR_KPARAM_INFO
	.align		4
        /*001c*/ 	.byte	0x04, 0x17
        /*001e*/ 	.short	(.L_1755 - .L_1754)
.L_1754:
        /*0020*/ 	.word	0x00000000
        /*0024*/ 	.short	0x0000
        /*0026*/ 	.short	0x0000
        /*0028*/ 	.byte	0x00, 0xf0, 0xc1, 0x07


	//----- nvinfo : EIATTR_MAXREG_COUNT
	.align		4
.L_1755:
        /*002c*/ 	.byte	0x03, 0x1b
        /*002e*/ 	.short	0x00ff


	//----- nvinfo : EIATTR_NUM_BARRIERS
	.align		4
        /*0030*/ 	.byte	0x02, 0x4c
        /*0032*/ 	.byte	0x01
	.zero		1


	//----- nvinfo : EIATTR_MERCURY_ISA_VERSION
	.align		4
        /*0034*/ 	.byte	0x03, 0x5f
        /*0036*/ 	.short	0x0000


	//----- nvinfo : EIATTR_COOP_GROUP_MASK_REGIDS
	.align		4
        /*0038*/ 	.byte	0x04, 0x29
        /*003a*/ 	.short	(.L_1757 - .L_1756)


	//   ....[0]....
.L_1756:
        /*003c*/ 	.word	0xffffffff


	//   ....[1]....
        /*0040*/ 	.word	0xffffffff


	//   ....[2]....
        /*0044*/ 	.word	0xffffffff


	//   ....[3]....
        /*0048*/ 	.word	0xffffffff


	//   ....[4]....
        /*004c*/ 	.word	0xffffffff


	//   ....[5]....
        /*0050*/ 	.word	0xffffffff


	//   ....[6]....
        /*0054*/ 	.word	0xffffffff


	//   ....[7]....
        /*0058*/ 	.word	0xffffffff


	//   ....[8]....
        /*005c*/ 	.word	0xffffffff


	//   ....[9]....
        /*0060*/ 	.word	0xffffffff


	//   ....[10]....
        /*0064*/ 	.word	0xffffffff


	//   ....[11]....
        /*0068*/ 	.word	0xffffffff


	//   ....[12]....
        /*006c*/ 	.word	0xffffffff


	//   ....[13]....
        /*0070*/ 	.word	0xffffffff


	//   ....[14]....
        /*0074*/ 	.word	0xffffffff


	//   ....[15]....
        /*0078*/ 	.word	0xffffffff


	//   ....[16]....
        /*007c*/ 	.word	0xffffffff


	//   ....[17]....
        /*0080*/ 	.word	0xffffffff


	//   ....[18]....
        /*0084*/ 	.word	0xffffffff


	//   ....[19]....
        /*0088*/ 	.word	0xffffffff


	//   ....[20]....
        /*008c*/ 	.word	0xffffffff


	//   ....[21]....
        /*0090*/ 	.word	0xffffffff


	//   ....[22]....
        /*0094*/ 	.word	0xffffffff


	//   ....[23]....
        /*0098*/ 	.word	0xffffffff


	//   ....[24]....
        /*009c*/ 	.word	0xffffffff


	//   ....[25]....
        /*00a0*/ 	.word	0xffffffff


	//   ....[26]....
        /*00a4*/ 	.word	0xffffffff


	//   ....[27]....
        /*00a8*/ 	.word	0xffffffff


	//   ....[28]....
        /*00ac*/ 	.word	0xffffffff


	//   ....[29]....
        /*00b0*/ 	.word	0xffffffff


	//   ....[30]....
        /*00b4*/ 	.word	0xffffffff


	//   ....[31]....
        /*00b8*/ 	.word	0xffffffff


	//   ....[32]....
        /*00bc*/ 	.word	0xffffffff


	//   ....[33]....
        /*00c0*/ 	.word	0xffffffff


	//   ....[34]....
        /*00c4*/ 	.word	0xffffffff


	//   ....[35]....
        /*00c8*/ 	.word	0xffffffff


	//   ....[36]....
        /*00cc*/ 	.word	0xffffffff


	//   ....[37]....
        /*00d0*/ 	.word	0xffffffff


	//   ....[38]....
        /*00d4*/ 	.word	0xffffffff


	//   ....[39]....
        /*00d8*/ 	.word	0xffffffff


	//   ....[40]....
        /*00dc*/ 	.word	0xffffffff


	//   ....[41]....
        /*00e0*/ 	.word	0xffffffff


	//   ....[42]....
        /*00e4*/ 	.word	0xffffffff


	//   ....[43]....
        /*00e8*/ 	.word	0xffffffff


	//   ....[44]....
        /*00ec*/ 	.word	0xffffffff


	//   ....[45]....
        /*00f0*/ 	.word	0xffffffff


	//   ....[46]....
        /*00f4*/ 	.word	0xffffffff


	//   ....[47]....
        /*00f8*/ 	.word	0xffffffff


	//   ....[48]....
        /*00fc*/ 	.word	0xffffffff


	//   ....[49]....
        /*0100*/ 	.word	0xffffffff


	//   ....[50]....
        /*0104*/ 	.word	0xffffffff


	//   ....[51]....
        /*0108*/ 	.word	0xffffffff


	//   ....[52]....
        /*010c*/ 	.word	0xffffffff


	//   ....[53]....
        /*0110*/ 	.word	0xffffffff


	//   ....[54]....
        /*0114*/ 	.word	0xffffffff


	//   ....[55]....
        /*0118*/ 	.word	0xffffffff


	//   ....[56]....
        /*011c*/ 	.word	0xffffffff


	//   ....[57]....
        /*0120*/ 	.word	0xffffffff


	//   ....[58]....
        /*0124*/ 	.word	0xffffffff


	//   ....[59]....
        /*0128*/ 	.word	0xffffffff


	//   ....[60]....
        /*012c*/ 	.word	0xffffffff


	//   ....[61]....
        /*0130*/ 	.word	0xffffffff


	//   ....[62]....
        /*0134*/ 	.word	0xffffffff


	//   ....[63]....
        /*0138*/ 	.word	0xffffffff


	//   ....[64]....
        /*013c*/ 	.word	0xffffffff


	//   ....[65]....
        /*0140*/ 	.word	0xffffffff


	//   ....[66]....
        /*0144*/ 	.word	0xffffffff


	//   ....[67]....
        /*0148*/ 	.word	0xffffffff


	//   ....[68]....
        /*014c*/ 	.word	0xffffffff


	//   ....[69]....
        /*0150*/ 	.word	0xffffffff


	//   ....[70]....
        /*0154*/ 	.word	0xffffffff


	//   ....[71]....
        /*0158*/ 	.word	0xffffffff


	//   ....[72]....
        /*015c*/ 	.word	0xffffffff


	//   ....[73]....
        /*0160*/ 	.word	0xffffffff


	//   ....[74]....
        /*0164*/ 	.word	0xffffffff


	//   ....[75]....
        /*0168*/ 	.word	0xffffffff


	//   ....[76]....
        /*016c*/ 	.word	0xffffffff


	//   ....[77]....
        /*0170*/ 	.word	0xffffffff


	//   ....[78]....
        /*0174*/ 	.word	0xffffffff


	//   ....[79]....
        /*0178*/ 	.word	0xffffffff


	//   ....[80]....
        /*017c*/ 	.word	0xffffffff


	//   ....[81]....
        /*0180*/ 	.word	0xffffffff


	//   ....[82]....
        /*0184*/ 	.word	0xffffffff


	//   ....[83]....
        /*0188*/ 	.word	0xffffffff


	//   ....[84]....
        /*018c*/ 	.word	0xffffffff


	//   ....[85]....
        /*0190*/ 	.word	0xffffffff


	//   ....[86]....
        /*0194*/ 	.word	0xffffffff


	//   ....[87]....
        /*0198*/ 	.word	0xffffffff


	//   ....[88]....
        /*019c*/ 	.word	0xffffffff


	//   ....[89]....
        /*01a0*/ 	.word	0xffffffff


	//   ....[90]....
        /*01a4*/ 	.word	0xffffffff


	//   ....[91]....
        /*01a8*/ 	.word	0xffffffff


	//   ....[92]....
        /*01ac*/ 	.word	0xffffffff


	//   ....[93]....
        /*01b0*/ 	.word	0xffffffff


	//   ....[94]....
        /*01b4*/ 	.word	0xffffffff


	//   ....[95]....
        /*01b8*/ 	.word	0xffffffff


	//   ....[96]....
        /*01bc*/ 	.word	0xffffffff


	//   ....[97]....
        /*01c0*/ 	.word	0xffffffff


	//   ....[98]....
        /*01c4*/ 	.word	0xffffffff


	//   ....[99]....
        /*01c8*/ 	.word	0xffffffff


	//   ....[100]....
        /*01cc*/ 	.word	0xffffffff


	//   ....[101]....
        /*01d0*/ 	.word	0xffffffff


	//   ....[102]....
        /*01d4*/ 	.word	0xffffffff


	//   ....[103]....
        /*01d8*/ 	.word	0xffffffff


	//   ....[104]....
        /*01dc*/ 	.word	0xffffffff


	//   ....[105]....
        /*01e0*/ 	.word	0xffffffff


	//   ....[106]....
        /*01e4*/ 	.word	0xffffffff


	//   ....[107]....
        /*01e8*/ 	.word	0xffffffff


	//   ....[108]....
        /*01ec*/ 	.word	0xffffffff


	//   ....[109]....
        /*01f0*/ 	.word	0xffffffff


	//   ....[110]....
        /*01f4*/ 	.word	0xffffffff


	//   ....[111]....
        /*01f8*/ 	.word	0xffffffff


	//   ....[112]....
        /*01fc*/ 	.word	0xffffffff


	//   ....[113]....
        /*0200*/ 	.word	0xffffffff


	//   ....[114]....
        /*0204*/ 	.word	0xffffffff


	//   ....[115]....
        /*0208*/ 	.word	0xffffffff


	//   ....[116]....
        /*020c*/ 	.word	0xffffffff


	//   ....[117]....
        /*0210*/ 	.word	0xffffffff


	//   ....[118]....
        /*0214*/ 	.word	0xffffffff


	//   ....[119]....
        /*0218*/ 	.word	0xffffffff


	//   ....[120]....
        /*021c*/ 	.word	0xffffffff


	//   ....[121]....
        /*0220*/ 	.word	0xffffffff


	//   ....[122]....
        /*0224*/ 	.word	0xffffffff


	//   ....[123]....
        /*0228*/ 	.word	0xffffffff


	//   ....[124]....
        /*022c*/ 	.word	0xffffffff


	//   ....[125]....
        /*0230*/ 	.word	0xffffffff


	//   ....[126]....
        /*0234*/ 	.word	0xffffffff


	//   ....[127]....
        /*0238*/ 	.word	0xffffffff


	//   ....[128]....
        /*023c*/ 	.word	0xffffffff


	//   ....[129]....
        /*0240*/ 	.word	0xffffffff


	//   ....[130]....
        /*0244*/ 	.word	0xffffffff


	//   ....[131]....
        /*0248*/ 	.word	0xffffffff


	//   ....[132]....
        /*024c*/ 	.word	0xffffffff


	//   ....[133]....
        /*0250*/ 	.word	0xffffffff


	//   ....[134]....
        /*0254*/ 	.word	0xffffffff


	//   ....[135]....
        /*0258*/ 	.word	0xffffffff


	//   ....[136]....
        /*025c*/ 	.word	0xffffffff


	//   ....[137]....
        /*0260*/ 	.word	0xffffffff


	//   ....[138]....
        /*0264*/ 	.word	0xffffffff


	//   ....[139]....
        /*0268*/ 	.word	0xffffffff


	//   ....[140]....
        /*026c*/ 	.word	0xffffffff


	//   ....[141]....
        /*0270*/ 	.word	0xffffffff


	//   ....[142]....
        /*0274*/ 	.word	0xffffffff


	//   ....[143]....
        /*0278*/ 	.word	0xffffffff


	//   ....[144]....
        /*027c*/ 	.word	0xffffffff


	//   ....[145]....
        /*0280*/ 	.word	0xffffffff


	//   ....[146]....
        /*0284*/ 	.word	0xffffffff


	//   ....[147]....
        /*0288*/ 	.word	0xffffffff


	//   ....[148]....
        /*028c*/ 	.word	0xffffffff


	//   ....[149]....
        /*0290*/ 	.word	0xffffffff


	//   ....[150]....
        /*0294*/ 	.word	0xffffffff


	//   ....[151]....
        /*0298*/ 	.word	0xffffffff


	//   ....[152]....
        /*029c*/ 	.word	0xffffffff


	//   ....[153]....
        /*02a0*/ 	.word	0xffffffff


	//   ....[154]....
        /*02a4*/ 	.word	0xffffffff


	//   ....[155]....
        /*02a8*/ 	.word	0xffffffff


	//   ....[156]....
        /*02ac*/ 	.word	0xffffffff


	//   ....[157]....
        /*02b0*/ 	.word	0xffffffff


	//   ....[158]....
        /*02b4*/ 	.word	0xffffffff


	//   ....[159]....
        /*02b8*/ 	.word	0xffffffff


	//   ....[160]....
        /*02bc*/ 	.word	0xffffffff


	//----- nvinfo : EIATTR_COOP_GROUP_INSTR_OFFSETS
	.align		4
.L_1757:
        /*02c0*/ 	.byte	0x04, 0x28
        /*02c2*/ 	.short	(.L_1759 - .L_1758)


	//   ....[0]....
.L_1758:
        /*02c4*/ 	.word	0x00000b70


	//   ....[1]....
        /*02c8*/ 	.word	0x00000c20


	//   ....[2]....
        /*02cc*/ 	.word	0x00000e50


	//   ....[3]....
        /*02d0*/ 	.word	0x000044b0


	//   ....[4]....
        /*02d4*/ 	.word	0x00005ce0


	//   ....[5]....
        /*02d8*/ 	.word	0x00005d00


	//   ....[6]....
        /*02dc*/ 	.word	0x00005d30


	//   ....[7]....
        /*02e0*/ 	.word	0x00005d40


	//   ....[8]....
        /*02e4*/ 	.word	0x00005df0


	//   ....[9]....
        /*02e8*/ 	.word	0x00005e10


	//   ....[10]....
        /*02ec*/ 	.word	0x00005e20


	//   ....[11]....
        /*02f0*/ 	.word	0x00005e30


	//   ....[12]....
        /*02f4*/ 	.word	0x00005ef0


	//   ....[13]....
        /*02f8*/ 	.word	0x00005f10


	//   ....[14]....
        /*02fc*/ 	.word	0x00005f20


	//   ....[15]....
        /*0300*/ 	.word	0x00005f30


	//   ....[16]....
        /*0304*/ 	.word	0x00005ff0


	//   ....[17]....
        /*0308*/ 	.word	0x00006010


	//   ....[18]....
        /*030c*/ 	.word	0x00006020


	//   ....[19]....
        /*0310*/ 	.word	0x00006030


	//   ....[20]....
        /*0314*/ 	.word	0x000060f0


	//   ....[21]....
        /*0318*/ 	.word	0x00006100


	//   ....[22]....
        /*031c*/ 	.word	0x00006110


	//   ....[23]....
        /*0320*/ 	.word	0x00006120


	//   ....[24]....
        /*0324*/ 	.word	0x00006260


	//   ....[25]....
        /*0328*/ 	.word	0x000062d0


	//   ....[26]....
        /*032c*/ 	.word	0x00006340


	//   ....[27]....
        /*0330*/ 	.word	0x000063b0


	//   ....[28]....
        /*0334*/ 	.word	0x000063d0


	//   ....[29]....
        /*0338*/ 	.word	0x000063e0


	//   ....[30]....
        /*033c*/ 	.word	0x000063f0


	//   ....[31]....
        /*0340*/ 	.word	0x00006400


	//   ....[32]....
        /*0344*/ 	.word	0x00006410


	//   ....[33]....
        /*0348*/ 	.word	0x00006420


	//   ....[34]....
        /*034c*/ 	.word	0x00006430


	//   ....[35]....
        /*0350*/ 	.word	0x00006440


	//   ....[36]....
        /*0354*/ 	.word	0x00007a20


	//   ....[37]....
        /*0358*/ 	.word	0x00007a40


	//   ....[38]....
        /*035c*/ 	.word	0x00007a50


	//   ....[39]....
        /*0360*/ 	.word	0x00007a60


	//   ....[40]....
        /*0364*/ 	.word	0x00007b80


	//   ....[41]....
        /*0368*/ 	.word	0x00007b90


	//   ....[42]....
        /*036c*/ 	.word	0x00007ba0


	//   ....[43]....
        /*0370*/ 	.word	0x00007bb0


	//   ....[44]....
        /*0374*/ 	.word	0x00007cd0


	//   ....[45]....
        /*0378*/ 	.word	0x00007cf0


	//   ....[46]....
        /*037c*/ 	.word	0x00007d00


	//   ....[47]....
        /*0380*/ 	.word	0x00007d10


	//   ....[48]....
        /*0384*/ 	.word	0x00007e30


	//   ....[49]....
        /*0388*/ 	.word	0x00007e40


	//   ....[50]....
        /*038c*/ 	.word	0x00007e50


	//   ....[51]....
        /*0390*/ 	.word	0x00007e60


	//   ....[52]....
        /*0394*/ 	.word	0x00007f80


	//   ....[53]....
        /*0398*/ 	.word	0x00007fa0


	//   ....[54]....
        /*039c*/ 	.word	0x00007fb0


	//   ....[55]....
        /*03a0*/ 	.word	0x00007fc0


	//   ....[56]....
        /*03a4*/ 	.word	0x000080c0


	//   ....[57]....
        /*03a8*/ 	.word	0x000080d0


	//   ....[58]....
        /*03ac*/ 	.word	0x000080e0


	//   ....[59]....
        /*03b0*/ 	.word	0x000080f0


	//   ....[60]....
        /*03b4*/ 	.word	0x00008100


	//   ....[61]....
        /*03b8*/ 	.word	0x00008110


	//   ....[62]....
        /*03bc*/ 	.word	0x00008120


	//   ....[63]....
        /*03c0*/ 	.word	0x00008150


	//   ....[64]....
        /*03c4*/ 	.word	0x00008180


	//   ....[65]....
        /*03c8*/ 	.word	0x000081b0


	//   ....[66]....
        /*03cc*/ 	.word	0x000081d0


	//   ....[67]....
        /*03d0*/ 	.word	0x000081e0


	//   ....[68]....
        /*03d4*/ 	.word	0x0000bdc0


	//   ....[69]....
        /*03d8*/ 	.word	0x0000be00


	//   ....[70]....
        /*03dc*/ 	.word	0x0000be40


	//   ....[71]....
        /*03e0*/ 	.word	0x0000be80


	//   ....[72]....
        /*03e4*/ 	.word	0x0000bf40


	//   ....[73]....
        /*03e8*/ 	.word	0x0000bf70


	//   ....[74]....
        /*03ec*/ 	.word	0x0000bfa0


	//   ....[75]....
        /*03f0*/ 	.word	0x0000bfd0


	//   ....[76]....
        /*03f4*/ 	.word	0x0000c070


	//   ....[77]....
        /*03f8*/ 	.word	0x0000c0a0


	//   ....[78]....
        /*03fc*/ 	.word	0x0000c0d0


	//   ....[79]....
        /*0400*/ 	.word	0x0000c100


	//   ....[80]....
        /*0404*/ 	.word	0x0000c1a0


	//   ....[81]....
        /*0408*/ 	.word	0x0000c1d0


	//   ....[82]....
        /*040c*/ 	.word	0x0000c200


	//   ....[83]....
        /*0410*/ 	.word	0x0000c230


	//   ....[84]....
        /*0414*/ 	.word	0x0000c2d0


	//   ....[85]....
        /*0418*/ 	.word	0x0000c300


	//   ....[86]....
        /*041c*/ 	.word	0x0000c330


	//   ....[87]....
        /*0420*/ 	.word	0x0000c360


	//   ....[88]....
        /*0424*/ 	.word	0x0000cab0


	//   ....[89]....
        /*0428*/ 	.word	0x0000d1c0


	//   ....[90]....
        /*042c*/ 	.word	0x0000d6b0


	//   ....[91]....
        /*0430*/ 	.word	0x0000d7c0


	//   ....[92]....
        /*0434*/ 	.word	0x0000d820


	//   ....[93]....
        /*0438*/ 	.word	0x0000d870


	//   ....[94]....
        /*043c*/ 	.word	0x0000d890


	//   ....[95]....
        /*0440*/ 	.word	0x0000d8b0


	//   ....[96]....
        /*0444*/ 	.word	0x0000d9d0


	//   ....[97]....
        /*0448*/ 	.word	0x0000da20


	//   ....[98]....
        /*044c*/ 	.word	0x0000da70


	//   ....[99]....
        /*0450*/ 	.word	0x0000da90


	//   ....[100]....
        /*0454*/ 	.word	0x0000dab0


	//   ....[101]....
        /*0458*/ 	.word	0x0000dee0


	//   ....[102]....
        /*045c*/ 	.word	0x0000df60


	//   ....[103]....
        /*0460*/ 	.word	0x0000dfd0


	//   ....[104]....
        /*0464*/ 	.word	0x0000e040


	//   ....[105]....
        /*0468*/ 	.word	0x0000e190


	//   ....[106]....
        /*046c*/ 	.word	0x0000e200


	//   ....[107]....
        /*0470*/ 	.word	0x0000e270


	//   ....[108]....
        /*0474*/ 	.word	0x0000e2e0


	//   ....[109]....
        /*0478*/ 	.word	0x0000e400


	//   ....[110]....
        /*047c*/ 	.word	0x0000e470


	//   ....[111]....
        /*0480*/ 	.word	0x0000e4e0


	//   ....[112]....
        /*0484*/ 	.word	0x0000e550


	//   ....[113]....
        /*0488*/ 	.word	0x0000e680


	//   ....[114]....
        /*048c*/ 	.word	0x0000e6f0


	//   ....[115]....
        /*0490*/ 	.word	0x0000e760


	//   ....[116]....
        /*0494*/ 	.word	0x0000e7d0


	//   ....[117]....
        /*0498*/ 	.word	0x0000e900


	//   ....[118]....
        /*049c*/ 	.word	0x0000e970


	//   ....[119]....
        /*04a0*/ 	.word	0x0000e9e0


	//   ....[120]....
        /*04a4*/ 	.word	0x0000ea50


	//   ....[121]....
        /*04a8*/ 	.word	0x0000eac0


	//   ....[122]....
        /*04ac*/ 	.word	0x0000eb30


	//   ....[123]....
        /*04b0*/ 	.word	0x0000eba0


	//   ....[124]....
        /*04b4*/ 	.word	0x0000ec10


	//   ....[125]....
        /*04b8*/ 	.word	0x0000ecb0


	//   ....[126]....
        /*04bc*/ 	.word	0x0000ed20


	//   ....[127]....
        /*04c0*/ 	.word	0x0000ed90


	//   ....[128]....
        /*04c4*/ 	.word	0x0000ee00


	//   ....[129]....
        /*04c8*/ 	.word	0x0000ee80


	//   ....[130]....
        /*04cc*/ 	.word	0x0000ef00


	//   ....[131]....
        /*04d0*/ 	.word	0x0000ef70


	//   ....[132]....
        /*04d4*/ 	.word	0x0000efe0


	//   ....[133]....
        /*04d8*/ 	.word	0x0000f060


	//   ....[134]....
        /*04dc*/ 	.word	0x0000f0d0


	//   ....[135]....
        /*04e0*/ 	.word	0x0000f140


	//   ....[136]....
        /*04e4*/ 	.word	0x0000f1b0


	//   ....[137]....
        /*04e8*/ 	.word	0x0000f230


	//   ....[138]....
        /*04ec*/ 	.word	0x0000f2b0


	//   ....[139]....
        /*04f0*/ 	.word	0x0000f320


	//   ....[140]....
        /*04f4*/ 	.word	0x0000f390


	//   ....[141]....
        /*04f8*/ 	.word	0x0000f410


	//   ....[142]....
        /*04fc*/ 	.word	0x0000f480


	//   ....[143]....
        /*0500*/ 	.word	0x0000f4f0


	//   ....[144]....
        /*0504*/ 	.word	0x0000f560


	//   ....[145]....
        /*0508*/ 	.word	0x0000f5e0


	//   ....[146]....
        /*050c*/ 	.word	0x0000f660


	//   ....[147]....
        /*0510*/ 	.word	0x0000f6d0


	//   ....[148]....
        /*0514*/ 	.word	0x0000f740


	//   ....[149]....
        /*0518*/ 	.word	0x0000f7c0


	//   ....[150]....
        /*051c*/ 	.word	0x0000f830


	//   ....[151]....
        /*0520*/ 	.word	0x0000f8a0


	//   ....[152]....
        /*0524*/ 	.word	0x0000f910


	//   ....[153]....
        /*0528*/ 	.word	0x0000f980


	//   ....[154]....
        /*052c*/ 	.word	0x0000f9f0


	//   ....[155]....
        /*0530*/ 	.word	0x0000fa60


	//   ....[156]....
        /*0534*/ 	.word	0x0000fad0


	//   ....[157]....
        /*0538*/ 	.word	0x0000fba0


	//   ....[158]....
        /*053c*/ 	.word	0x0000fc10


	//   ....[159]....
        /*0540*/ 	.word	0x0000fc80


	//   ....[160]....
        /*0544*/ 	.word	0x0000fcf0


	//----- nvinfo : EIATTR_EXIT_INSTR_OFFSETS
	.align		4
.L_1759:
        /*0548*/ 	.byte	0x04, 0x1c
        /*054a*/ 	.short	(.L_1761 - .L_1760)


	//   ....[0]....
.L_1760:
        /*054c*/ 	.word	0x0000dbe0


	//   ....[1]....
        /*0550*/ 	.word	0x0000de80


	//----- nvinfo : EIATTR_MAX_THREADS
	.align		4
.L_1761:
        /*0554*/ 	.byte	0x04, 0x05
        /*0556*/ 	.short	(.L_1763 - .L_1762)
.L_1762:
        /*0558*/ 	.word	0x00000080
        /*055c*/ 	.word	0x00000001
        /*0560*/ 	.word	0x00000001


	//----- nvinfo : EIATTR_CRS_STACK_SIZE
	.align		4
.L_1763:
        /*0564*/ 	.byte	0x04, 0x1e
        /*0566*/ 	.short	(.L_1765 - .L_1764)
.L_1764:
        /*0568*/ 	.word	0x00000000
.L_1765:


//--------------------- .nv.info._Z25selective_scan_bwd_kernelI32Selective_Scan_bwd_kernel_traitsILi128ELi16ELb1ELb0ELb1ELb1ELb1EN3c104HalfENS1_7complexIfEEEEv12SSMParamsBwd --------------------------
	.section	.nv.info._Z25selective_scan_bwd_kernelI32Selective_Scan_bwd_kernel_traitsILi128ELi16ELb1ELb0ELb1ELb1ELb1EN3c104HalfENS1_7complexIfEEEEv12SSMParamsBwd,"",@"SHT_CUDA_INFO"
	.sectionflags	@""
	.align	4


	//----- nvinfo : EIATTR_CUDA_API_VERSION
	.align		4
        /*0000*/ 	.byte	0x04, 0x37
        /*0002*/ 	.short	(.L_1767 - .L_1766)
.L_1766:
        /*0004*/ 	.word	0x00000082


	//----- nvinfo : EIATTR_SW2861232_WAR
	.align		4
.L_1767:
        /*0008*/ 	.byte	0x01, 0x35
	.zero		2


	//----- nvinfo : EIATTR_PARAM_CBANK
	.align		4
        /*000c*/ 	.byte	0x04, 0x0a
        /*000e*/ 	.short	(.L_1769 - .L_1768)
	.align		4
.L_1768:
        /*0010*/ 	.word	index@(.nv.constant0._Z25selective_scan_bwd_kernelI32Selective_Scan_bwd_kernel_traitsILi128ELi16ELb1ELb0ELb1ELb1ELb1EN3c104HalfENS1_7complexIfEEEEv12SSMParamsBwd)
        /*0014*/ 	.short	0x0160
        /*0016*/ 	.short	0x01f0


	//----- nvinfo : EIATTR_CBANK_PARAM_SIZE
	.align		4
.L_1769:
        /*0018*/ 	.byte	0x03, 0x19
        /*001a*/ 	.short	0x01f0


	//----- nvinfo : EIATTR_KPARAM_INFO
	.align		4
        /*001c*/ 	.byte	0x04, 0x17
        /*001e*/ 	.short	(.L_1771 - .L_1770)
.L_1770:
        /*0020*/ 	.word	0x00000000
        /*0024*/ 	.short	0x0000
        /*0026*/ 	.short	0x0000
        /*0028*/ 	.byte	0x00, 0xf0, 0xc1, 0x07


	//----- nvinfo : EIATTR_MAXREG_COUNT
	.align		4
.L_1771:
        /*002c*/ 	.byte	0x03, 0x1b
        /*002e*/ 	.short	0x00ff


	//----- nvinfo : EIATTR_NUM_BARRIERS
	.align		4
        /*0030*/ 	.byte	0x02, 0x4c
        /*0032*/ 	.byte	0x01
	.zero		1


	//----- nvinfo : EIATTR_MERCURY_ISA_VERSION
	.align		4
        /*0034*/ 	.byte	0x03, 0x5f
        /*0036*/ 	.short	0x0000


	//----- nvinfo : EIATTR_COOP_GROUP_MASK_REGIDS
	.align		4
        /*0038*/ 	.byte	0x04, 0x29
        /*003a*/ 	.short	(.L_1773 - .L_1772)


	//   ....[0]....
.L_1772:
        /*003c*/ 	.word	0xffffffff


	//   ....[1]....
        /*0040*/ 	.word	0xffffffff


	//   ....[2]....
        /*0044*/ 	.word	0xffffffff


	//   ....[3]....
        /*0048*/ 	.word	0xffffffff


	//   ....[4]....
        /*004c*/ 	.word	0xffffffff


	//   ....[5]....
        /*0050*/ 	.word	0xffffffff


	//   ....[6]....
        /*0054*/ 	.word	0xffffffff


	//   ....[7]....
        /*0058*/ 	.word	0xffffffff


	//   ....[8]....
        /*005c*/ 	.word	0xffffffff


	//   ....[9]....
        /*0060*/ 	.word	0xffffffff


	//   ....[10]....
        /*0064*/ 	.word	0xffffffff


	//   ....[11]....
        /*0068*/ 	.word	0xffffffff


	//   ....[12]....
        /*006c*/ 	.word	0xffffffff


	//   ....[13]....
        /*0070*/ 	.word	0xffffffff


	//   ....[14]....
        /*0074*/ 	.word	0xffffffff


	//   ....[15]....
        /*0078*/ 	.word	0xffffffff


	//   ....[16]....
        /*007c*/ 	.word	0xffffffff


	//   ....[17]....
        /*0080*/ 	.word	0xffffffff


	//   ....[18]....
        /*0084*/ 	.word	0xffffffff


	//   ....[19]....
        /*0088*/ 	.word	0xffffffff


	//   ....[20]....
        /*008c*/ 	.word	0xffffffff


	//   ....[21]....
        /*0090*/ 	.word	0xffffffff


	//   ....[22]....
        /*0094*/ 	.word	0xffffffff


	//   ....[23]....
        /*0098*/ 	.word	0xffffffff


	//   ....[24]....
        /*009c*/ 	.word	0xffffffff


	//   ....[25]....
        /*00a0*/ 	.word	0xffffffff


	//   ....[26]....
        /*00a4*/ 	.word	0xffffffff


	//   ....[27]....
        /*00a8*/ 	.word	0xffffffff


	//   ....[28]....
        /*00ac*/ 	.word	0xffffffff


	//   ....[29]....
        /*00b0*/ 	.word	0xffffffff


	//   ....[30]....
        /*00b4*/ 	.word	0xffffffff


	//   ....[31]....
        /*00b8*/ 	.word	0xffffffff


	//   ....[32]....
        /*00bc*/ 	.word	0xffffffff


	//   ....[33]....
        /*00c0*/ 	.word	0xffffffff


	//   ....[34]....
        /*00c4*/ 	.word	0xffffffff


	//   ....[35]....
        /*00c8*/ 	.word	0xffffffff


	//   ....[36]....
        /*00cc*/ 	.word	0xffffffff


	//   ....[37]....
        /*00d0*/ 	.word	0xffffffff


	//   ....[38]....
        /*00d4*/ 	.word	0xffffffff


	//   ....[39]....
        /*00d8*/ 	.word	0xffffffff


	//   ....[40]....
        /*00dc*/ 	.word	0xffffffff


	//   ....[41]....
        /*00e0*/ 	.word	0xffffffff


	//   ....[42]....
        /*00e4*/ 	.word	0xffffffff


	//   ....[43]....
        /*00e8*/ 	.word	0xffffffff


	//   ....[44]....
        /*00ec*/ 	.word	0xffffffff


	//   ....[45]....
        /*00f0*/ 	.word	0xffffffff


	//   ....[46]....
        /*00f4*/ 	.word	0xffffffff


	//   ....[47]....
        /*00f8*/ 	.word	0xffffffff


	//   ....[48]....
        /*00fc*/ 	.word	0xffffffff


	//   ....[49]....
        /*0100*/ 	.word	0xffffffff


	//   ....[50]....
        /*0104*/ 	.word	0xffffffff


	//   ....[51]....
        /*0108*/ 	.word	0xffffffff


	//   ....[52]....
        /*010c*/ 	.word	0xffffffff


	//   ....[53]....
        /*0110*/ 	.word	0xffffffff


	//   ....[54]....
        /*0114*/ 	.word	0xffffffff


	//   ....[55]....
        /*0118*/ 	.word	0xffffffff


	//   ....[56]....
        /*011c*/ 	.word	0xffffffff


	//   ....[57]....
        /*0120*/ 	.word	0xffffffff


	//   ....[58]....
        /*0124*/ 	.word	0xffffffff


	//   ....[59]....
        /*0128*/ 	.word	0xffffffff


	//   ....[60]....
        /*012c*/ 	.word	0xffffffff


	//   ....[61]....
        /*0130*/ 	.word	0xffffffff


	//   ....[62]....
        /*0134*/ 	.word	0xffffffff


	//   ....[63]....
        /*0138*/ 	.word	0xffffffff


	//   ....[64]....
        /*013c*/ 	.word	0xffffffff


	//   ....[65]....
        /*0140*/ 	.word	0xffffffff


	//   ....[66]....
        /*0144*/ 	.word	0xffffffff


	//   ....[67]....
        /*0148*/ 	.word	0xffffffff


	//   ....[68]....
        /*014c*/ 	.word	0xffffffff


	//   ....[69]....
        /*0150*/ 	.word	0xffffffff


	//   ....[70]....
        /*0154*/ 	.word	0xffffffff


	//   ....[71]....
        /*0158*/ 	.word	0xffffffff


	//   ....[72]....
        /*015c*/ 	.word	0xffffffff


	//   ....[73]....
        /*0160*/ 	.word	0xffffffff


	//   ....[74]....
        /*0164*/ 	.word	0xffffffff


	//   ....[75]....
        /*0168*/ 	.word	0xffffffff


	//   ....[76]....
        /*016c*/ 	.word	0xffffffff


	//   ....[77]....
        /*0170*/ 	.word	0xffffffff


	//   ....[78]....
        /*0174*/ 	.word	0xffffffff


	//   ....[79]....
        /*0178*/ 	.word	0xffffffff


	//   ....[80]....
        /*017c*/ 	.word	0xffffffff


	//   ....[81]....
        /*0180*/ 	.word	0xffffffff


	//   ....[82]....
        /*0184*/ 	.word	0xffffffff


	//   ....[83]....
        /*0188*/ 	.word	0xffffffff


	//   ....[84]....
        /*018c*/ 	.word	0xffffffff


	//   ....[85]....
        /*0190*/ 	.word	0xffffffff


	//   ....[86]....
        /*0194*/ 	.word	0xffffffff


	//   ....[87]....
        /*0198*/ 	.word	0xffffffff


	//   ....[88]....
        /*019c*/ 	.word	0xffffffff


	//   ....[89]....
        /*01a0*/ 	.word	0xffffffff


	//   ....[90]....
        /*01a4*/ 	.word	0xffffffff


	//   ....[91]....
        /*01a8*/ 	.word	0xffffffff


	//   ....[92]....
        /*01ac*/ 	.word	0xffffffff


	//   ....[93]....
        /*01b0*/ 	.word	0xffffffff


	//   ....[94]....
        /*01b4*/ 	.word	0xffffffff


	//   ....[95]....
        /*01b8*/ 	.word	0xffffffff


	//   ....[96]....
        /*01bc*/ 	.word	0xffffffff


	//   ....[97]....
        /*01c0*/ 	.word	0xffffffff


	//   ....[98]....
        /*01c4*/ 	.word	0xffffffff


	//   ....[99]....
        /*01c8*/ 	.word	0xffffffff


	//   ....[100]....
        /*01cc*/ 	.word	0xffffffff


	//   ....[101]....
        /*01d0*/ 	.word	0xffffffff


	//   ....[102]....
        /*01d4*/ 	.word	0xffffffff


	//   ....[103]....
        /*01d8*/ 	.word	0xffffffff


	//   ....[104]....
        /*01dc*/ 	.word	0xffffffff


	//   ....[105]....
        /*01e0*/ 	.word	0xffffffff


	//   ....[106]....
        /*01e4*/ 	.word	0xffffffff


	//   ....[107]....
        /*01e8*/ 	.word	0xffffffff


	//   ....[108]....
        /*01ec*/ 	.word	0xffffffff


	//   ....[109]....
        /*01f0*/ 	.word	0xffffffff


	//   ....[110]....
        /*01f4*/ 	.word	0xffffffff


	//   ....[111]....
        /*01f8*/ 	.word	0xffffffff


	//   ....[112]....
        /*01fc*/ 	.word	0xffffffff


	//   ....[113]....
        /*0200*/ 	.word	0xffffffff


	//   ....[114]....
        /*0204*/ 	.word	0xffffffff


	//   ....[115]....
        /*0208*/ 	.word	0xffffffff


	//   ....[116]....
        /*020c*/ 	.word	0xffffffff


	//   ....[117]....
        /*0210*/ 	.word	0xffffffff


	//   ....[118]....
        /*0214*/ 	.word	0xffffffff


	//   ....[119]....
        /*0218*/ 	.word	0xffffffff


	//   ....[120]....
        /*021c*/ 	.word	0xffffffff


	//   ....[121]....
        /*0220*/ 	.word	0xffffffff


	//   ....[122]....
        /*0224*/ 	.word	0xffffffff


	//   ....[123]....
        /*0228*/ 	.word	0xffffffff


	//   ....[124]....
        /*022c*/ 	.word	0xffffffff


	//   ....[125]....
        /*0230*/ 	.word	0xffffffff


	//   ....[126]....
        /*0234*/ 	.word	0xffffffff


	//   ....[127]....
        /*0238*/ 	.word	0xffffffff


	//   ....[128]....
        /*023c*/ 	.word	0xffffffff


	//   ....[129]....
        /*0240*/ 	.word	0xffffffff


	//   ....[130]....
        /*0244*/ 	.word	0xffffffff


	//   ....[131]....
        /*0248*/ 	.word	0xffffffff


	//   ....[132]....
        /*024c*/ 	.word	0xffffffff


	//   ....[133]....
        /*0250*/ 	.word	0xffffffff


	//   ....[134]....
        /*0254*/ 	.word	0xffffffff


	//   ....[135]....
        /*0258*/ 	.word	0xffffffff


	//   ....[136]....
        /*025c*/ 	.word	0xffffffff


	//   ....[137]....
        /*0260*/ 	.word	0xffffffff


	//   ....[138]....
        /*0264*/ 	.word	0xffffffff


	//   ....[139]....
        /*0268*/ 	.word	0xffffffff


	//   ....[140]....
        /*026c*/ 	.word	0xffffffff


	//   ....[141]....
        /*0270*/ 	.word	0xffffffff


	//   ....[142]....
        /*0274*/ 	.word	0xffffffff


	//   ....[143]....
        /*0278*/ 	.word	0xffffffff


	//   ....[144]....
        /*027c*/ 	.word	0xffffffff


	//   ....[145]....
        /*0280*/ 	.word	0xffffffff


	//   ....[146]....
        /*0284*/ 	.word	0xffffffff


	//   ....[147]....
        /*0288*/ 	.word	0xffffffff


	//   ....[148]....
        /*028c*/ 	.word	0xffffffff


	//   ....[149]....
        /*0290*/ 	.word	0xffffffff


	//   ....[150]....
        /*0294*/ 	.word	0xffffffff


	//   ....[151]....
        /*0298*/ 	.word	0xffffffff


	//   ....[152]....
        /*029c*/ 	.word	0xffffffff


	//   ....[153]....
        /*02a0*/ 	.word	0xffffffff


	//   ....[154]....
        /*02a4*/ 	.word	0xffffffff


	//   ....[155]....
        /*02a8*/ 	.word	0xffffffff


	//   ....[156]....
        /*02ac*/ 	.word	0xffffffff


	//   ....[157]....
        /*02b0*/ 	.word	0xffffffff


	//   ....[158]....
        /*02b4*/ 	.word	0xffffffff


	//   ....[159]....
        /*02b8*/ 	.word	0xffffffff


	//   ....[160]....
        /*02bc*/ 	.word	0xffffffff


	//   ....[161]....
        /*02c0*/ 	.word	0xffffffff


	//   ....[162]....
        /*02c4*/ 	.word	0xffffffff


	//   ....[163]....
        /*02c8*/ 	.word	0xffffffff


	//   ....[164]....
        /*02cc*/ 	.word	0xffffffff


	//----- nvinfo : EIATTR_COOP_GROUP_INSTR_OFFSETS
	.align		4
.L_1773:
        /*02d0*/ 	.byte	0x04, 0x28
        /*02d2*/ 	.short	(.L_1775 - .L_1774)


	//   ....[0]....
.L_1774:
        /*02d4*/ 	.word	0x00000b30


	//   ....[1]....
        /*02d8*/ 	.word	0x00000be0


	//   ....[2]....
        /*02dc*/ 	.word	0x00000e00


	//   ....[3]....
        /*02e0*/ 	.word	0x00003460


	//   ....[4]....
        /*02e4*/ 	.word	0x00003bd0


	//   ....[5]....
        /*02e8*/ 	.word	0x00004450


	//   ....[6]....
        /*02ec*/ 	.word	0x00004980


	//   ....[7]....
        /*02f0*/ 	.word	0x000059a0


	//   ....[8]....
        /*02f4*/ 	.word	0x00007220


	//   ....[9]....
        /*02f8*/ 	.word	0x00007240


	//   ....[10]....
        /*02fc*/ 	.word	0x00007270


	//   ....[11]....
        /*0300*/ 	.word	0x00007280


	//   ....[12]....
        /*0304*/ 	.word	0x00007330


	//   ....[13]....
        /*0308*/ 	.word	0x00007350


	//   ....[14]....
        /*030c*/ 	.word	0x00007360


	//   ....[15]....
        /*0310*/ 	.word	0x00007370


	//   ....[16]....
        /*0314*/ 	.word	0x00007430


	//   ....[17]....
        /*0318*/ 	.word	0x00007450


	//   ....[18]....
        /*031c*/ 	.word	0x00007460


	//   ....[19]....
        /*0320*/ 	.word	0x00007470


	//   ....[20]....
        /*0324*/ 	.word	0x00007530


	//   ....[21]....
        /*0328*/ 	.word	0x00007550


	//   ....[22]....
        /*032c*/ 	.word	0x00007560


	//   ....[23]....
        /*0330*/ 	.word	0x00007570


	//   ....[24]....
        /*0334*/ 	.word	0x00007630


	//   ....[25]....
        /*0338*/ 	.word	0x00007640


	//   ....[26]....
        /*033c*/ 	.word	0x00007650


	//   ....[27]....
        /*0340*/ 	.word	0x00007660


	//   ....[28]....
        /*0344*/ 	.word	0x000077a0


	//   ....[29]....
        /*0348*/ 	.word	0x00007810


	//   ....[30]....
        /*034c*/ 	.word	0x00007880


	//   ....[31]....
        /*0350*/ 	.word	0x000078f0


	//   ....[32]....
        /*0354*/ 	.word	0x00007910


	//   ....[33]....
        /*0358*/ 	.word	0x00007920


	//   ....[34]....
        /*035c*/ 	.word	0x00007930


	//   ....[35]....
        /*0360*/ 	.word	0x00007940


	//   ....[36]....
        /*0364*/ 	.word	0x00007950


	//   ....[37]....
        /*0368*/ 	.word	0x00007960


	//   ....[38]....
        /*036c*/ 	.word	0x00007970


	//   ....[39]....
        /*0370*/ 	.word	0x00007980


	//   ....[40]....
        /*0374*/ 	.word	0x00008f60


	//   ....[41]....
        /*0378*/ 	.word	0x00008f80


	//   ....[42]....
        /*037c*/ 	.word	0x00008f90


	//   ....[43]....
        /*0380*/ 	.word	0x00008fa0


	//   ....[44]....
        /*0384*/ 	.word	0x000090c0


	//   ....[45]....
        /*0388*/ 	.word	0x000090d0


	//   ....[46]....
        /*038c*/ 	.word	0x000090e0


	//   ....[47]....
        /*0390*/ 	.word	0x000090f0


	//   ....[48]....
        /*0394*/ 	.word	0x00009210


	//   ....[49]....
        /*0398*/ 	.word	0x00009230


	//   ....[50]....
        /*039c*/ 	.word	0x00009240


	//   ....[51]....
        /*03a0*/ 	.word	0x00009250


	//   ....[52]....
        /*03a4*/ 	.word	0x00009370


	//   ....[53]....
        /*03a8*/ 	.word	0x00009380


	//   ....[54]....
        /*03ac*/ 	.word	0x00009390


	//   ....[55]....
        /*03b0*/ 	.word	0x000093a0


	//   ....[56]....
        /*03b4*/ 	.word	0x000094c0


	//   ....[57]....
        /*03b8*/ 	.word	0x000094e0


	//   ....[58]....
        /*03bc*/ 	.word	0x000094f0


	//   ....[59]....
        /*03c0*/ 	.word	0x00009500


	//   ....[60]....
        /*03c4*/ 	.word	0x00009600


	//   ....[61]....
        /*03c8*/ 	.word	0x00009610


	//   ....[62]....
        /*03cc*/ 	.word	0x00009620


	//   ....[63]....
        /*03d0*/ 	.word	0x00009630


	//   ....[64]....
        /*03d4*/ 	.word	0x00009640


	//   ....[65]....
        /*03d8*/ 	.word	0x00009650


	//   ....[66]....
        /*03dc*/ 	.word	0x00009660


	//   ....[67]....
        /*03e0*/ 	.word	0x00009690


	//   ....[68]....
        /*03e4*/ 	.word	0x000096c0


	//   ....[69]....
        /*03e8*/ 	.word	0x000096f0


	//   ....[70]....
        /*03ec*/ 	.word	0x00009710


	//   ....[71]....
        /*03f0*/ 	.word	0x00009720


	//   ....[72]....
        /*03f4*/ 	.word	0x0000d2f0


	//   ....[73]....
        /*03f8*/ 	.word	0x0000d330


	//   ....[74]....
        /*03fc*/ 	.word	0x0000d370


	//   ....[75]....
        /*0400*/ 	.word	0x0000d3b0


	//   ....[76]....
        /*0404*/ 	.word	0x0000d470


	//   ....[77]....
        /*0408*/ 	.word	0x0000d4a0


	//   ....[78]....
        /*040c*/ 	.word	0x0000d4d0


	//   ....[79]....
        /*0410*/ 	.word	0x0000d500


	//   ....[80]....
        /*0414*/ 	.word	0x0000d5a0


	//   ....[81]....
        /*0418*/ 	.word	0x0000d5d0


	//   ....[82]....
        /*041c*/ 	.word	0x0000d600


	//   ....[83]....
        /*0420*/ 	.word	0x0000d630


	//   ....[84]....
        /*0424*/ 	.word	0x0000d6d0


	//   ....[85]....
        /*0428*/ 	.word	0x0000d700


	//   ....[86]....
        /*042c*/ 	.word	0x0000d730


	//   ....[87]....
        /*0430*/ 	.word	0x0000d760


	//   ....[88]....
        /*0434*/ 	.word	0x0000d800


	//   ....[89]....
        /*0438*/ 	.word	0x0000d830


	//   ....[90]....
        /*043c*/ 	.word	0x0000d860


	//   ....[91]....
        /*0440*/ 	.word	0x0000d890


	//   ....[92]....
        /*0444*/ 	.word	0x0000dfb0


	//   ....[93]....
        /*0448*/ 	.word	0x0000e670


	//   ....[94]....
        /*044c*/ 	.word	0x0000eb20


	//   ....[95]....
        /*0450*/ 	.word	0x0000eca0


	//   ....[96]....
        /*0454*/ 	.word	0x0000ed00


	//   ....[97]....
        /*0458*/ 	.word	0x0000ed50


	//   ....[98]....
        /*045c*/ 	.word	0x0000ed70


	//   ....[99]....
        /*0460*/ 	.word	0x0000ed90


	//   ....[100]....
        /*0464*/ 	.word	0x0000eeb0


	//   ....[101]....
        /*0468*/ 	.word	0x0000ef00


	//   ....[102]....
        /*046c*/ 	.word	0x0000ef50


	//   ....[103]....
        /*0470*/ 	.word	0x0000ef70


	//   ....[104]....
        /*0474*/ 	.word	0x0000ef90


	//   ....[105]....
        /*0478*/ 	.word	0x0000f3c0


	//   ....[106]....
        /*047c*/ 	.word	0x0000f440


	//   ....[107]....
        /*0480*/ 	.word	0x0000f4b0


	//   ....[108]....
        /*0484*/ 	.word	0x0000f520


	//   ....[109]....
        /*0488*/ 	.word	0x0000f670


	//   ....[110]....
        /*048c*/ 	.word	0x0000f6e0


	//   ....[111]....
        /*0490*/ 	.word	0x0000f750


	//   ....[112]....
        /*0494*/ 	.word	0x0000f7c0


	//   ....[113]....
        /*0498*/ 	.word	0x0000f8e0


	//   ....[114]....
        /*049c*/ 	.word	0x0000f950


	//   ....[115]....
        /*04a0*/ 	.word	0x0000f9c0


	//   ....[116]....
        /*04a4*/ 	.word	0x0000fa30


	//   ....[117]....
        /*04a8*/ 	.word	0x0000fb60


	//   ....[118]....
        /*04ac*/ 	.word	0x0000fbd0


	//   ....[119]....
        /*04b0*/ 	.word	0x0000fc40


	//   ....[120]....
        /*04b4*/ 	.word	0x0000fcb0


	//   ....[121]....
        /*04b8*/ 	.word	0x0000fde0


	//   ....[122]....
        /*04bc*/ 	.word	0x0000fe50


	//   ....[123]....
        /*04c0*/ 	.word	0x0000fec0


	//   ....[124]....
        /*04c4*/ 	.word	0x0000ff30


	//   ....[125]....
        /*04c8*/ 	.word	0x0000ffa0


	//   ....[126]....
        /*04cc*/ 	.word	0x00010010


	//   ....[127]....
        /*04d0*/ 	.word	0x00010080


	//   ....[128]....
        /*04d4*/ 	.word	0x000100f0


	//   ....[129]....
        /*04d8*/ 	.word	0x00010190


	//   ....[130]....
        /*04dc*/ 	.word	0x00010200


	//   ....[131]....
        /*04e0*/ 	.word	0x00010270


	//   ....[132]....
        /*04e4*/ 	.word	0x000102e0


	//   ....[133]....
        /*04e8*/ 	.word	0x00010360


	//   ....[134]....
        /*04ec*/ 	.word	0x000103e0


	//   ....[135]....
        /*04f0*/ 	.word	0x00010450


	//   ....[136]....
        /*04f4*/ 	.word	0x000104c0


	//   ....[137]....
        /*04f8*/ 	.word	0x00010540


	//   ....[138]....
        /*04fc*/ 	.word	0x000105b0


	//   ....[139]....
        /*0500*/ 	.word	0x00010620


	//   ....[140]....
        /*0504*/ 	.word	0x00010690


	//   ....[141]....
        /*0508*/ 	.word	0x00010710


	//   ....[142]....
        /*050c*/ 	.word	0x00010790


	//   ....[143]....
        /*0510*/ 	.word	0x00010800


	//   ....[144]....
        /*0514*/ 	.word	0x00010870


	//   ....[145]....
        /*0518*/ 	.word	0x000108f0


	//   ....[146]....
        /*051c*/ 	.word	0x00010960


	//   ....[147]....
        /*0520*/ 	.word	0x000109d0


	//   ....[148]....
        /*0524*/ 	.word	0x00010a40


	//   ....[149]....
        /*0528*/ 	.word	0x00010ac0


	//   ....[150]....
        /*052c*/ 	.word	0x00010b40


	//   ....[151]....
        /*0530*/ 	.word	0x00010bb0


	//   ....[152]....
        /*0534*/ 	.word	0x00010c20


	//   ....[153]....
        /*0538*/ 	.word	0x00010ca0


	//   ....[154]....
        /*053c*/ 	.word	0x00010d10


	//   ....[155]....
        /*0540*/ 	.word	0x00010d80


	//   ....[156]....
        /*0544*/ 	.word	0x00010df0


	//   ....[157]....
        /*0548*/ 	.word	0x00010e60


	//   ....[158]....
        /*054c*/ 	.word	0x00010ed0


	//   ....[159]....
        /*0550*/ 	.word	0x00010f40


	//   ....[160]....
        /*0554*/ 	.word	0x00010fb0


	//   ....[161]....
        /*0558*/ 	.word	0x00011080


	//   ....[162]....
        /*055c*/ 	.word	0x000110f0


	//   ....[163]....
        /*0560*/ 	.word	0x00011160


	//   ....[164]....
        /*0564*/ 	.word	0x000111d0


	//----- nvinfo : EIATTR_EXIT_INSTR_OFFSETS
	.align		4
.L_1775:
        /*0568*/ 	.byte	0x04, 0x1c
        /*056a*/ 	.short	(.L_1777 - .L_1776)


	//   ....[0]....
.L_1776:
        /*056c*/ 	.word	0x0000f0c0


	//   ....[1]....
        /*0570*/ 	.word	0x0000f360


	//----- nvinfo : EIATTR_MAX_THREADS
	.align		4
.L_1777:
        /*0574*/ 	.byte	0x04, 0x05
        /*0576*/ 	.short	(.L_1779 - .L_1778)
.L_1778:
        /*0578*/ 	.word	0x00000080
        /*057c*/ 	.word	0x00000001
        /*0580*/ 	.word	0x00000001


	//----- nvinfo : EIATTR_CRS_STACK_SIZE
	.align		4
.L_1779:
        /*0584*/ 	.byte	0x04, 0x1e
        /*0586*/ 	.short	(.L_1781 - .L_1780)
.L_1780:
        /*0588*/ 	.word	0x00000000
.L_1781:


//--------------------- .nv.info._Z25selective_scan_bwd_kernelI32Selective_Scan_bwd_kernel_traitsILi128ELi16ELb1ELb1ELb0ELb0ELb0EN3c104HalfENS1_7complexIfEEEEv12SSMParamsBwd --------------------------
	.section	.nv.info._Z25selective_scan_bwd_kernelI32Selective_Scan_bwd_kernel_traitsILi128ELi16ELb1ELb1ELb0ELb0ELb0EN3c104HalfENS1_7complexIfEEEEv12SSMParamsBwd,"",@"SHT_CUDA_INFO"
	.sectionflags	@""
	.align	4


	//----- nvinfo : EIATTR_CUDA_API_VERSION
	.align		4
        /*0000*/ 	.byte	0x04, 0x37
        /*0002*/ 	.short	(.L_1783 - .L_1782)
.L_1782:
        /*0004*/ 	.word	0x00000082


	//----- nvinfo : EIATTR_SW2861232_WAR
	.align		4
.L_1783:
        /*0008*/ 	.byte	0x01, 0x35
	.zero		2


	//----- nvinfo : EIATTR_PARAM_CBANK
	.align		4
        /*000c*/ 	.byte	0x04, 0x0a
        /*000e*/ 	.short	(.L_1785 - .L_1784)
	.align		4
.L_1784:
        /*0010*/ 	.word	index@(.nv.constant0._Z25selective_scan_bwd_kernelI32Selective_Scan_bwd_kernel_traitsILi128ELi16ELb1ELb1ELb0ELb0ELb0EN3c104HalfENS1_7complexIfEEEEv12SSMParamsBwd)
        /*0014*/ 	.short	0x0160
        /*0016*/ 	.short	0x01f0


	//----- nvinfo : EIATTR_CBANK_PARAM_SIZE
	.align		4
.L_1785:
        /*0018*/ 	.byte	0x03, 0x19
        /*001a*/ 	.short	0x01f0


	//----- nvinfo : EIATTR_KPARAM_INFO
	.align		4
        /*001c*/ 	.byte	0x04, 0x17
        /*001e*/ 	.short	(.L_1787 - .L_1786)
.L_1786:
        /*0020*/ 	.word	0x00000000
        /*0024*/ 	.short	0x0000
        /*0026*/ 	.short	0x0000
        /*0028*/ 	.byte	0x00, 0xf0, 0xc1, 0x07


	//----- nvinfo : EIATTR_MAXREG_COUNT
	.align		4
.L_1787:
        /*002c*/ 	.byte	0x03, 0x1b
        /*002e*/ 	.short	0x00ff


	//----- nvinfo : EIATTR_NUM_BARRIERS
	.align		4
        /*0030*/ 	.byte	0x02, 0x4c
        /*0032*/ 	.byte	0x01
	.zero		1


	//----- nvinfo : EIATTR_MERCURY_ISA_VERSION
	.align		4
        /*0034*/ 	.byte	0x03, 0x5f
        /*0036*/ 	.short	0x0000


	//----- nvinfo : EIATTR_COOP_GROUP_MASK_REGIDS
	.align		4
        /*0038*/ 	.byte	0x04, 0x29
        /*003a*/ 	.short	(.L_1789 - .L_1788)


	//   ....[0]....
.L_1788:
        /*003c*/ 	.word	0xffffffff


	//   ....[1]....
        /*0040*/ 	.word	0xffffffff


	//   ....[2]....
        /*0044*/ 	.word	0xffffffff


	//   ....[3]....
        /*0048*/ 	.word	0xffffffff


	//   ....[4]....
        /*004c*/ 	.word	0xffffffff


	//   ....[5]....
        /*0050*/ 	.word	0xffffffff


	//   ....[6]....
        /*0054*/ 	.word	0xffffffff


	//   ....[7]....
        /*0058*/ 	.word	0xffffffff


	//   ....[8]....
        /*005c*/ 	.word	0xffffffff


	//   ....[9]....
        /*0060*/ 	.word	0xffffffff


	//   ....[10]....
        /*0064*/ 	.word	0xffffffff


	//   ....[11]....
        /*0068*/ 	.word	0xffffffff


	//   ....[12]....
        /*006c*/ 	.word	0xffffffff


	//   ....[13]....
        /*0070*/ 	.word	0xffffffff


	//   ....[14]....
        /*0074*/ 	.word	0xffffffff


	//   ....[15]....
        /*0078*/ 	.word	0xffffffff


	//   ....[16]....
        /*007c*/ 	.word	0xffffffff


	//   ....[17]....
        /*0080*/ 	.word	0xffffffff


	//   ....[18]....
        /*0084*/ 	.word	0xffffffff


	//   ....[19]....
        /*0088*/ 	.word	0xffffffff


	//   ....[20]....
        /*008c*/ 	.word	0xffffffff


	//   ....[21]....
        /*0090*/ 	.word	0xffffffff


	//   ....[22]....
        /*0094*/ 	.word	0xffffffff


	//   ....[23]....
        /*0098*/ 	.word	0xffffffff


	//   ....[24]....
        /*009c*/ 	.word	0xffffffff


	//   ....[25]....
        /*00a0*/ 	.word	0xffffffff


	//   ....[26]....
        /*00a4*/ 	.word	0xffffffff


	//   ....[27]....
        /*00a8*/ 	.word	0xffffffff


	//   ....[28]....
        /*00ac*/ 	.word	0xffffffff


	//   ....[29]....
        /*00b0*/ 	.word	0xffffffff


	//   ....[30]....
        /*00b4*/ 	.word	0xffffffff


	//   ....[31]....
        /*00b8*/ 	.word	0xffffffff


	//   ....[32]....
        /*00bc*/ 	.word	0xffffffff


	//   ....[33]....
        /*00c0*/ 	.word	0xffffffff


	//   ....[34]....
        /*00c4*/ 	.word	0xffffffff


	//   ....[35]....
        /*00c8*/ 	.word	0xffffffff


	//   ....[36]....
        /*00cc*/ 	.word	0xffffffff


	//   ....[37]....
        /*00d0*/ 	.word	0xffffffff


	//   ....[38]....
        /*00d4*/ 	.word	0xffffffff


	//   ....[39]....
        /*00d8*/ 	.word	0xffffffff


	//   ....[40]....
        /*00dc*/ 	.word	0xffffffff


	//   ....[41]....
        /*00e0*/ 	.word	0xffffffff


	//   ....[42]....
        /*00e4*/ 	.word	0xffffffff


	//   ....[43]....
        /*00e8*/ 	.word	0xffffffff


	//   ....[44]....
        /*00ec*/ 	.word	0xffffffff


	//   ....[45]....
        /*00f0*/ 	.word	0xffffffff


	//   ....[46]....
        /*00f4*/ 	.word	0xffffffff


	//   ....[47]....
        /*00f8*/ 	.word	0xffffffff


	//   ....[48]....
        /*00fc*/ 	.word	0xffffffff


	//   ....[49]....
        /*0100*/ 	.word	0xffffffff


	//   ....[50]....
        /*0104*/ 	.word	0xffffffff


	//   ....[51]....
        /*0108*/ 	.word	0xffffffff


	//   ....[52]....
        /*010c*/ 	.word	0xffffffff


	//   ....[53]....
        /*0110*/ 	.word	0xffffffff


	//   ....[54]....
        /*0114*/ 	.word	0xffffffff


	//   ....[55]....
        /*0118*/ 	.word	0xffffffff


	//   ....[56]....
        /*011c*/ 	.word	0xffffffff


	//   ....[57]....
        /*0120*/ 	.word	0xffffffff


	//   ....[58]....
        /*0124*/ 	.word	0xffffffff


	//   ....[59]....
        /*0128*/ 	.word	0xffffffff


	//   ....[60]....
        /*012c*/ 	.word	0xffffffff


	//   ....[61]....
        /*0130*/ 	.word	0xffffffff


	//   ....[62]....
        /*0134*/ 	.word	0xffffffff


	//   ....[63]....
        /*0138*/ 	.word	0xffffffff


	//   ....[64]....
        /*013c*/ 	.word	0xffffffff


	//   ....[65]....
        /*0140*/ 	.word	0xffffffff


	//   ....[66]....
        /*0144*/ 	.word	0xffffffff


	//   ....[67]....
        /*0148*/ 	.word	0xffffffff


	//   ....[68]....
        /*014c*/ 	.word	0xffffffff


	//   ....[69]....
        /*0150*/ 	.word	0xffffffff


	//   ....[70]....
        /*0154*/ 	.word	0xffffffff


	//   ....[71]....
        /*0158*/ 	.word	0xffffffff


	//   ....[72]....
        /*015c*/ 	.word	0xffffffff


	//   ....[73]....
        /*0160*/ 	.word	0xffffffff


	//   ....[74]....
        /*0164*/ 	.word	0xffffffff


	//   ....[75]....
        /*0168*/ 	.word	0xffffffff


	//   ....[76]....
        /*016c*/ 	.word	0xffffffff


	//   ....[77]....
        /*0170*/ 	.word	0xffffffff


	//   ....[78]....
        /*0174*/ 	.word	0xffffffff


	//   ....[79]....
        /*0178*/ 	.word	0xffffffff


	//   ....[80]....
        /*017c*/ 	.word	0xffffffff


	//   ....[81]....
        /*0180*/ 	.word	0xffffffff


	//   ....[82]....
        /*0184*/ 	.word	0xffffffff


	//   ....[83]....
        /*0188*/ 	.word	0xffffffff


	//   ....[84]....
        /*018c*/ 	.word	0xffffffff


	//   ....[85]....
        /*0190*/ 	.word	0xffffffff


	//   ....[86]....
        /*0194*/ 	.word	0xffffffff


	//   ....[87]....
        /*0198*/ 	.word	0xffffffff


	//   ....[88]....
        /*019c*/ 	.word	0xffffffff


	//   ....[89]....
        /*01a0*/ 	.word	0xffffffff


	//   ....[90]....
        /*01a4*/ 	.word	0xffffffff


	//   ....[91]....
        /*01a8*/ 	.word	0xffffffff


	//   ....[92]....
        /*01ac*/ 	.word	0xffffffff


	//   ....[93]....
        /*01b0*/ 	.word	0xffffffff


	//   ....[94]....
        /*01b4*/ 	.word	0xffffffff


	//   ....[95]....
        /*01b8*/ 	.word	0xffffffff


	//   ....[96]....
        /*01bc*/ 	.word	0xffffffff


	//   ....[97]....
        /*01c0*/ 	.word	0xffffffff


	//   ....[98]....
        /*01c4*/ 	.word	0xffffffff


	//   ....[99]....
        /*01c8*/ 	.word	0xffffffff


	//   ....[100]....
        /*01cc*/ 	.word	0xffffffff


	//   ....[101]....
        /*01d0*/ 	.word	0xffffffff


	//   ....[102]....
        /*01d4*/ 	.word	0xffffffff


	//   ....[103]....
        /*01d8*/ 	.word	0xffffffff


	//   ....[104]....
        /*01dc*/ 	.word	0xffffffff


	//   ....[105]....
        /*01e0*/ 	.word	0xffffffff


	//   ....[106]....
        /*01e4*/ 	.word	0xffffffff


	//   ....[107]....
        /*01e8*/ 	.word	0xffffffff


	//   ....[108]....
        /*01ec*/ 	.word	0xffffffff


	//   ....[109]....
        /*01f0*/ 	.word	0xffffffff


	//   ....[110]....
        /*01f4*/ 	.word	0xffffffff


	//   ....[111]....
        /*01f8*/ 	.word	0xffffffff


	//   ....[112]....
        /*01fc*/ 	.word	0xffffffff


	//   ....[113]....
        /*0200*/ 	.word	0xffffffff


	//   ....[114]....
        /*0204*/ 	.word	0xffffffff


	//   ....[115]....
        /*0208*/ 	.word	0xffffffff


	//   ....[116]....
        /*020c*/ 	.word	0xffffffff


	//   ....[117]....
        /*0210*/ 	.word	0xffffffff


	//   ....[118]....
        /*0214*/ 	.word	0xffffffff


	//   ....[119]....
        /*0218*/ 	.word	0xffffffff


	//   ....[120]....
        /*021c*/ 	.word	0xffffffff


	//   ....[121]....
        /*0220*/ 	.word	0xffffffff


	//   ....[122]....
        /*0224*/ 	.word	0xffffffff


	//   ....[123]....
        /*0228*/ 	.word	0xffffffff


	//   ....[124]....
        /*022c*/ 	.word	0xffffffff


	//   ....[125]....
        /*0230*/ 	.word	0xffffffff


	//   ....[126]....
        /*0234*/ 	.word	0xffffffff


	//   ....[127]....
        /*0238*/ 	.word	0xffffffff


	//   ....[128]....
        /*023c*/ 	.word	0xffffffff


	//   ....[129]....
        /*0240*/ 	.word	0xffffffff


	//   ....[130]....
        /*0244*/ 	.word	0xffffffff


	//   ....[131]....
        /*0248*/ 	.word	0xffffffff


	//   ....[132]....
        /*024c*/ 	.word	0xffffffff


	//   ....[133]....
        /*0250*/ 	.word	0xffffffff


	//   ....[134]....
        /*0254*/ 	.word	0xffffffff


	//   ....[135]....
        /*0258*/ 	.word	0xffffffff


	//   ....[136]....
        /*025c*/ 	.word	0xffffffff


	//   ....[137]....
        /*0260*/ 	.word	0xffffffff


	//   ....[138]....
        /*0264*/ 	.word	0xffffffff


	//   ....[139]....
        /*0268*/ 	.word	0xffffffff


	//   ....[140]....
        /*026c*/ 	.word	0xffffffff


	//   ....[141]....
        /*0270*/ 	.word	0xffffffff


	//   ....[142]....
        /*0274*/ 	.word	0xffffffff


	//   ....[143]....
        /*0278*/ 	.word	0xffffffff


	//   ....[144]....
        /*027c*/ 	.word	0xffffffff


	//   ....[145]....
        /*0280*/ 	.word	0xffffffff


	//   ....[146]....
        /*0284*/ 	.word	0xffffffff


	//   ....[147]....
        /*0288*/ 	.word	0xffffffff


	//   ....[148]....
        /*028c*/ 	.word	0xffffffff


	//   ....[149]....
        /*0290*/ 	.word	0xffffffff


	//   ....[150]....
        /*0294*/ 	.word	0xffffffff


	//   ....[151]....
        /*0298*/ 	.word	0xffffffff


	//   ....[152]....
        /*029c*/ 	.word	0xffffffff


	//   ....[153]....
        /*02a0*/ 	.word	0xffffffff


	//   ....[154]....
        /*02a4*/ 	.word	0xffffffff


	//   ....[155]....
        /*02a8*/ 	.word	0xffffffff


	//   ....[156]....
        /*02ac*/ 	.word	0xffffffff


	//   ....[157]....
        /*02b0*/ 	.word	0xffffffff


	//   ....[158]....
        /*02b4*/ 	.word	0xffffffff


	//   ....[159]....
        /*02b8*/ 	.word	0xffffffff


	//----- nvinfo : EIATTR_COOP_GROUP_INSTR_OFFSETS
	.align		4
.L_1789:
        /*02bc*/ 	.byte	0x04, 0x28
        /*02be*/ 	.short	(.L_1791 - .L_1790)


	//   ....[0]....
.L_1790:
        /*02c0*/ 	.word	0x00000b30


	//   ....[1]....
        /*02c4*/ 	.word	0x00000be0


	//   ....[2]....
        /*02c8*/ 	.word	0x00000eb0


	//   ....[3]....
        /*02cc*/ 	.word	0x00001e40


	//   ....[4]....
        /*02d0*/ 	.word	0x000038f0


	//   ....[5]....
        /*02d4*/ 	.word	0x00003910


	//   ....[6]....
        /*02d8*/ 	.word	0x00003940


	//   ....[7]....
        /*02dc*/ 	.word	0x00003950


	//   ....[8]....
        /*02e0*/ 	.word	0x00003a00


	//   ....[9]....
        /*02e4*/ 	.word	0x00003a20


	//   ....[10]....
        /*02e8*/ 	.word	0x00003a30


	//   ....[11]....
        /*02ec*/ 	.word	0x00003a40


	//   ....[12]....
        /*02f0*/ 	.word	0x00003b00


	//   ....[13]....
        /*02f4*/ 	.word	0x00003b20


	//   ....[14]....
        /*02f8*/ 	.word	0x00003b30


	//   ....[15]....
        /*02fc*/ 	.word	0x00003b40


	//   ....[16]....
        /*0300*/ 	.word	0x00003c00


	//   ....[17]....
        /*0304*/ 	.word	0x00003c20


	//   ....[18]....
        /*0308*/ 	.word	0x00003c30


	//   ....[19]....
        /*030c*/ 	.word	0x00003c40


	//   ....[20]....
        /*0310*/ 	.word	0x00003d00


	//   ....[21]....
        /*0314*/ 	.word	0x00003d20


	//   ....[22]....
        /*0318*/ 	.word	0x00003d40


	//   ....[23]....
        /*031c*/ 	.word	0x00003d50


	//   ....[24]....
        /*0320*/ 	.word	0x00003e90


	//   ....[25]....
        /*0324*/ 	.word	0x00003f00


	//   ....[26]....
        /*0328*/ 	.word	0x00003f70


	//   ....[27]....
        /*032c*/ 	.word	0x00003fe0


	//   ....[28]....
        /*0330*/ 	.word	0x00004000


	//   ....[29]....
        /*0334*/ 	.word	0x00004010


	//   ....[30]....
        /*0338*/ 	.word	0x00004020


	//   ....[31]....
        /*033c*/ 	.word	0x00004030


	//   ....[32]....
        /*0340*/ 	.word	0x00004040


	//   ....[33]....
        /*0344*/ 	.word	0x00004050


	//   ....[34]....
        /*0348*/ 	.word	0x00004060


	//   ....[35]....
        /*034c*/ 	.word	0x00004070


	//   ....[36]....
        /*0350*/ 	.word	0x00005670


	//   ....[37]....
        /*0354*/ 	.word	0x00005690


	//   ....[38]....
        /*0358*/ 	.word	0x000056a0


	//   ....[39]....
        /*035c*/ 	.word	0x000056b0


	//   ....[40]....
        /*0360*/ 	.word	0x000057d0


	//   ....[41]....
        /*0364*/ 	.word	0x000057e0


	//   ....[42]....
        /*0368*/ 	.word	0x000057f0


	//   ....[43]....
        /*036c*/ 	.word	0x00005800


	//   ....[44]....
        /*0370*/ 	.word	0x00005920


	//   ....[45]....
        /*0374*/ 	.word	0x00005940


	//   ....[46]....
        /*0378*/ 	.word	0x00005950


	//   ....[47]....
        /*037c*/ 	.word	0x00005960


	//   ....[48]....
        /*0380*/ 	.word	0x00005a80


	//   ....[49]....
        /*0384*/ 	.word	0x00005a90


	//   ....[50]....
        /*0388*/ 	.word	0x00005aa0


	//   ....[51]....
        /*038c*/ 	.word	0x00005ab0


	//   ....[52]....
        /*0390*/ 	.word	0x00005bd0


	//   ....[53]....
        /*0394*/ 	.word	0x00005bf0


	//   ....[54]....
        /*0398*/ 	.word	0x00005c00


	//   ....[55]....
        /*039c*/ 	.word	0x00005c10


	//   ....[56]....
        /*03a0*/ 	.word	0x00005d10


	//   ....[57]....
        /*03a4*/ 	.word	0x00005d20


	//   ....[58]....
        /*03a8*/ 	.word	0x00005d30


	//   ....[59]....
        /*03ac*/ 	.word	0x00005d40


	//   ....[60]....
        /*03b0*/ 	.word	0x00005d50


	//   ....[61]....
        /*03b4*/ 	.word	0x00005d60


	//   ....[62]....
        /*03b8*/ 	.word	0x00005d70


	//   ....[63]....
        /*03bc*/ 	.word	0x00005da0


	//   ....[64]....
        /*03c0*/ 	.word	0x00005dd0


	//   ....[65]....
        /*03c4*/ 	.word	0x00005e00


	//   ....[66]....
        /*03c8*/ 	.word	0x00005e20


	//   ....[67]....
        /*03cc*/ 	.word	0x00005e30


	//   ....[68]....
        /*03d0*/ 	.word	0x000093a0


	//   ....[69]....
        /*03d4*/ 	.word	0x000093e0


	//   ....[70]....
        /*03d8*/ 	.word	0x00009420


	//   ....[71]....
        /*03dc*/ 	.word	0x00009460


	//   ....[72]....
        /*03e0*/ 	.word	0x00009520


	//   ....[73]....
        /*03e4*/ 	.word	0x00009550


	//   ....[74]....
        /*03e8*/ 	.word	0x00009580


	//   ....[75]....
        /*03ec*/ 	.word	0x000095b0


	//   ....[76]....
        /*03f0*/ 	.word	0x00009650


	//   ....[77]....
        /*03f4*/ 	.word	0x00009680


	//   ....[78]....
        /*03f8*/ 	.word	0x000096b0


	//   ....[79]....
        /*03fc*/ 	.word	0x000096e0


	//   ....[80]....
        /*0400*/ 	.word	0x00009780


	//   ....[81]....
        /*0404*/ 	.word	0x000097b0


	//   ....[82]....
        /*0408*/ 	.word	0x000097e0


	//   ....[83]....
        /*040c*/ 	.word	0x00009810


	//   ....[84]....
        /*0410*/ 	.word	0x000098b0


	//   ....[85]....
        /*0414*/ 	.word	0x000098e0


	//   ....[86]....
        /*0418*/ 	.word	0x00009910


	//   ....[87]....
        /*041c*/ 	.word	0x00009940


	//   ....[88]....
        /*0420*/ 	.word	0x0000a170


	//   ....[89]....
        /*0424*/ 	.word	0x0000a580


	//   ....[90]....
        /*0428*/ 	.word	0x0000a650


	//   ....[91]....
        /*042c*/ 	.word	0x0000a6b0


	//   ....[92]....
        /*0430*/ 	.word	0x0000a700


	//   ....[93]....
        /*0434*/ 	.word	0x0000a720


	//   ....[94]....
        /*0438*/ 	.word	0x0000a740


	//   ....[95]....
        /*043c*/ 	.word	0x0000a860


	//   ....[96]....
        /*0440*/ 	.word	0x0000a8b0


	//   ....[97]....
        /*0444*/ 	.word	0x0000a900


	//   ....[98]....
        /*0448*/ 	.word	0x0000a920


	//   ....[99]....
        /*044c*/ 	.word	0x0000a940


	//   ....[100]....
        /*0450*/ 	.word	0x0000ad70


	//   ....[101]....
        /*0454*/ 	.word	0x0000adf0


	//   ....[102]....
        /*0458*/ 	.word	0x0000ae60


	//   ....[103]....
        /*045c*/ 	.word	0x0000aed0


	//   ....[104]....
        /*0460*/ 	.word	0x0000b020


	//   ....[105]....
        /*0464*/ 	.word	0x0000b090


	//   ....[106]....
        /*0468*/ 	.word	0x0000b100


	//   ....[107]....
        /*046c*/ 	.word	0x0000b170


	//   ....[108]....
        /*0470*/ 	.word	0x0000b290


	//   ....[109]....
        /*0474*/ 	.word	0x0000b300


	//   ....[110]....
        /*0478*/ 	.word	0x0000b370


	//   ....[111]....
        /*047c*/ 	.word	0x0000b3e0


	//   ....[112]....
        /*0480*/ 	.word	0x0000b500


	//   ....[113]....
        /*0484*/ 	.word	0x0000b570


	//   ....[114]....
        /*0488*/ 	.word	0x0000b5e0


	//   ....[115]....
        /*048c*/ 	.word	0x0000b650


	//   ....[116]....
        /*0490*/ 	.word	0x0000b7b0


	//   ....[117]....
        /*0494*/ 	.word	0x0000b820


	//   ....[118]....
        /*0498*/ 	.word	0x0000b890


	//   ....[119]....
        /*049c*/ 	.word	0x0000b900


	//   ....[120]....
        /*04a0*/ 	.word	0x0000b970


	//   ....[121]....
        /*04a4*/ 	.word	0x0000b9e0


	//   ....[122]....
        /*04a8*/ 	.word	0x0000ba50


	//   ....[123]....
        /*04ac*/ 	.word	0x0000bac0


	//   ....[124]....
        /*04b0*/ 	.word	0x0000bb40


	//   ....[125]....
        /*04b4*/ 	.word	0x0000bbb0


	//   ....[126]....
        /*04b8*/ 	.word	0x0000bc20


	//   ....[127]....
        /*04bc*/ 	.word	0x0000bc90


	//   ....[128]....
        /*04c0*/ 	.word	0x0000bd10


	//   ....[129]....
        /*04c4*/ 	.word	0x0000bd90


	//   ....[130]....
        /*04c8*/ 	.word	0x0000be00


	//   ....[131]....
        /*04cc*/ 	.word	0x0000be70


	//   ....[132]....
        /*04d0*/ 	.word	0x0000bef0


	//   ....[133]....
        /*04d4*/ 	.word	0x0000bf60


	//   ....[134]....
        /*04d8*/ 	.word	0x0000bfd0


	//   ....[135]....
        /*04dc*/ 	.word	0x0000c040


	//   ....[136]....
        /*04e0*/ 	.word	0x0000c0c0


	//   ....[137]....
        /*04e4*/ 	.word	0x0000c140


	//   ....[138]....
        /*04e8*/ 	.word	0x0000c1b0


	//   ....[139]....
        /*04ec*/ 	.word	0x0000c220


	//   ....[140]....
        /*04f0*/ 	.word	0x0000c2a0


	//   ....[141]....
        /*04f4*/ 	.word	0x0000c310


	//   ....[142]....
        /*04f8*/ 	.word	0x0000c380


	//   ....[143]....
        /*04fc*/ 	.word	0x0000c3f0


	//   ....[144]....
        /*0500*/ 	.word	0x0000c470


	//   ....[145]....
        /*0504*/ 	.word	0x0000c4f0


	//   ....[146]....
        /*0508*/ 	.word	0x0000c560


	//   ....[147]....
        /*050c*/ 	.word	0x0000c5d0


	//   ....[148]....
        /*0510*/ 	.word	0x0000c650


	//   ....[149]....
        /*0514*/ 	.word	0x0000c6c0


	//   ....[150]....
        /*0518*/ 	.word	0x0000c730


	//   ....[151]....
        /*051c*/ 	.word	0x0000c7a0


	//   ....[152]....
        /*0520*/ 	.word	0x0000c810


	//   ....[153]....
        /*0524*/ 	.word	0x0000c880


	//   ....[154]....
        /*0528*/ 	.word	0x0000c8f0


	//   ....[155]....
        /*052c*/ 	.word	0x0000c960


	//   ....[156]....
        /*0530*/ 	.word	0x0000ca30


	//   ....[157]....
        /*0534*/ 	.word	0x0000caa0


	//   ....[158]....
        /*0538*/ 	.word	0x0000cb10


	//   ....[159]....
        /*053c*/ 	.word	0x0000cb80


	//----- nvinfo : EIATTR_EXIT_INSTR_OFFSETS
	.align		4
.L_1791:
        /*0540*/ 	.byte	0x04, 0x1c
        /*0542*/ 	.short	(.L_1793 - .L_1792)


	//   ....[0]....
.L_1792:
        /*0544*/ 	.word	0x0000aa70


	//   ....[1]....
        /*0548*/ 	.word	0x0000ad10


	//----- nvinfo : EIATTR_MAX_THREADS
	.align		4
.L_1793:
        /*054c*/ 	.byte	0x04, 0x05
        /*054e*/ 	.short	(.L_1795 - .L_1794)
.L_1794:
        /*0550*/ 	.word	0x00000080
        /*0554*/ 	.word	0x00000001
        /*0558*/ 	.word	0x00000001


	//----- nvinfo : EIATTR_CRS_STACK_SIZE
	.align		4
.L_1795:
        /*055c*/ 	.byte	0x04, 0x1e
        /*055e*/ 	.short	(.L_1797 - .L_1796)
.L_1796:
        /*0560*/ 	.word	0x00000000
.L_1797:


//--------------------- .nv.info._Z25selective_scan_bwd_kernelI32Selective_Scan_bwd_kernel_traitsILi128ELi16ELb1ELb1ELb0ELb0ELb1EN3c104HalfENS1_7complexIfEEEEv12SSMParamsBwd --------------------------
	.section	.nv.info._Z25selective_scan_bwd_kernelI32Selective_Scan_bwd_kernel_traitsILi128ELi16ELb1ELb1ELb0ELb0ELb1EN3c104HalfENS1_7complexIfEEEEv12SSMParamsBwd,"",@"SHT_CUDA_INFO"
	.sectionflags	@""
	.align	4


	//----- nvinfo : EIATTR_CUDA_API_VERSION
	.align		4
        /*0000*/ 	.byte	0x04, 0x37
        /*0002*/ 	.short	(.L_1799 - .L_1798)
.L_1798:
        /*0004*/ 	.word	0x00000082


	//----- nvinfo : EIATTR_SW2861232_WAR
	.align		4
.L_1799:
        /*0008*/ 	.byte	0x01, 0x35
	.zero		2


	//----- nvinfo : EIATTR_PARAM_CBANK
	.align		4
        /*000c*/ 	.byte	0x04, 0x0a
        /*000e*/ 	.short	(.L_1801 - .L_1800)
	.align		4
.L_1800:
        /*0010*/ 	.word	index@(.nv.constant0._Z25selective_scan_bwd_kernelI32Selective_Scan_bwd_kernel_traitsILi128ELi16ELb1ELb1ELb0ELb0ELb1EN3c104HalfENS1_7complexIfEEEEv12SSMParamsBwd)
        /*0014*/ 	.short	0x0160
        /*0016*/ 	.short	0x01f0


	//----- nvinfo : EIATTR_CBANK_PARAM_SIZE
	.align		4
.L_1801:
        /*0018*/ 	.byte	0x03, 0x19
        /*001a*/ 	.short	0x01f0


	//----- nvinfo : EIATTR_KPARAM_INFO
	.align		4
        /*001c*/ 	.byte	0x04, 0x17
        /*001e*/ 	.short	(.L_1803 - .L_1802)
.L_1802:
        /*0020*/ 	.word	0x00000000
        /*0024*/ 	.short	0x0000
        /*0026*/ 	.short	0x0000
        /*0028*/ 	.byte	0x00, 0xf0, 0xc1, 0x07


	//----- nvinfo : EIATTR_MAXREG_COUNT
	.align		4
.L_1803:
        /*002c*/ 	.byte	0x03, 0x1b
        /*002e*/ 	.short	0x00ff


	//----- nvinfo : EIATTR_NUM_BARRIERS
	.align		4
        /*0030*/ 	.byte	0x02, 0x4c
        /*0032*/ 	.byte	0x01
	.zero		1


	//----- nvinfo : EIATTR_MERCURY_ISA_VERSION
	.align		4
        /*0034*/ 	.byte	0x03, 0x5f
        /*0036*/ 	.short	0x0000


	//----- nvinfo : EIATTR_COOP_GROUP_MASK_REGIDS
	.align		4
        /*0038*/ 	.byte	0x04, 0x29
        /*003a*/ 	.short	(.L_1805 - .L_1804)


	//   ....[0]....
.L_1804:
        /*003c*/ 	.word	0xffffffff


	//   ....[1]....
        /*0040*/ 	.word	0xffffffff


	//   ....[2]....
        /*0044*/ 	.word	0xffffffff


	//   ....[3]....
        /*0048*/ 	.word	0xffffffff


	//   ....[4]....
        /*004c*/ 	.word	0xffffffff


	//   ....[5]....
        /*0050*/ 	.word	0xffffffff


	//   ....[6]....
        /*0054*/ 	.word	0xffffffff


	//   ....[7]....
        /*0058*/ 	.word	0xffffffff


	//   ....[8]....
        /*005c*/ 	.word	0xffffffff


	//   ....[9]....
        /*0060*/ 	.word	0xffffffff


	//   ....[10]....
        /*0064*/ 	.word	0xffffffff


	//   ....[11]....
        /*0068*/ 	.word	0xffffffff


	//   ....[12]....
        /*006c*/ 	.word	0xffffffff


	//   ....[13]....
        /*0070*/ 	.word	0xffffffff


	//   ....[14]....
        /*0074*/ 	.word	0xffffffff


	//   ....[15]....
        /*0078*/ 	.word	0xffffffff


	//   ....[16]....
        /*007c*/ 	.word	0xffffffff


	//   ....[17]....
        /*0080*/ 	.word	0xffffffff


	//   ....[18]....
        /*0084*/ 	.word	0xffffffff


	//   ....[19]....
        /*0088*/ 	.word	0xffffffff


	//   ....[20]....
        /*008c*/ 	.word	0xffffffff


	//   ....[21]....
        /*0090*/ 	.word	0xffffffff


	//   ....[22]....
        /*0094*/ 	.word	0xffffffff


	//   ....[23]....
        /*0098*/ 	.word	0xffffffff


	//   ....[24]....
        /*009c*/ 	.word	0xffffffff


	//   ....[25]....
        /*00a0*/ 	.word	0xffffffff


	//   ....[26]....
        /*00a4*/ 	.word	0xffffffff


	//   ....[27]....
        /*00a8*/ 	.word	0xffffffff


	//   ....[28]....
        /*00ac*/ 	.word	0xffffffff


	//   ....[29]....
        /*00b0*/ 	.word	0xffffffff


	//   ....[30]....
        /*00b4*/ 	.word	0xffffffff


	//   ....[31]....
        /*00b8*/ 	.word	0xffffffff


	//   ....[32]....
        /*00bc*/ 	.word	0xffffffff


	//   ....[33]....
        /*00c0*/ 	.word	0xffffffff


	//   ....[34]....
        /*00c4*/ 	.word	0xffffffff


	//   ....[35]....
        /*00c8*/ 	.word	0xffffffff


	//   ....[36]....
        /*00cc*/ 	.word	0xffffffff


	//   ....[37]....
        /*00d0*/ 	.word	0xffffffff


	//   ....[38]....
        /*00d4*/ 	.word	0xffffffff


	//   ....[39]....
        /*00d8*/ 	.word	0xffffffff


	//   ....[40]....
        /*00dc*/ 	.word	0xffffffff


	//   ....[41]....
        /*00e0*/ 	.word	0xffffffff


	//   ....[42]....
        /*00e4*/ 	.word	0xffffffff


	//   ....[43]....
        /*00e8*/ 	.word	0xffffffff


	//   ....[44]....
        /*00ec*/ 	.word	0xffffffff


	//   ....[45]....
        /*00f0*/ 	.word	0xffffffff


	//   ....[46]....
        /*00f4*/ 	.word	0xffffffff


	//   ....[47]....
        /*00f8*/ 	.word	0xffffffff


	//   ....[48]....
        /*00fc*/ 	.word	0xffffffff


	//   ....[49]....
        /*0100*/ 	.word	0xffffffff


	//   ....[50]....
        /*0104*/ 	.word	0xffffffff


	//   ....[51]....
        /*0108*/ 	.word	0xffffffff


	//   ....[52]....
        /*010c*/ 	.word	0xffffffff


	//   ....[53]....
        /*0110*/ 	.word	0xffffffff


	//   ....[54]....
        /*0114*/ 	.word	0xffffffff


	//   ....[55]....
        /*0118*/ 	.word	0xffffffff


	//   ....[56]....
        /*011c*/ 	.word	0xffffffff


	//   ....[57]....
        /*0120*/ 	.word	0xffffffff


	//   ....[58]....
        /*0124*/ 	.word	0xffffffff


	//   ....[59]....
        /*0128*/ 	.word	0xffffffff


	//   ....[60]....
        /*012c*/ 	.word	0xffffffff


	//   ....[61]....
        /*0130*/ 	.word	0xffffffff


	//   ....[62]....
        /*0134*/ 	.word	0xffffffff


	//   ....[63]....
        /*0138*/ 	.word	0xffffffff


	//   ....[64]....
        /*013c*/ 	.word	0xffffffff


	//   ....[65]....
        /*0140*/ 	.word	0xffffffff


	//   ....[66]....
        /*0144*/ 	.word	0xffffffff


	//   ....[67]....
        /*0148*/ 	.word	0xffffffff


	//   ....[68]....
        /*014c*/ 	.word	0xffffffff


	//   ....[69]....
        /*0150*/ 	.word	0xffffffff


	//   ....[70]....
        /*0154*/ 	.word	0xffffffff


	//   ....[71]....
        /*0158*/ 	.word	0xffffffff


	//   ....[72]....
        /*015c*/ 	.word	0xffffffff


	//   ....[73]....
        /*0160*/ 	.word	0xffffffff


	//   ....[74]....
        /*0164*/ 	.word	0xffffffff


	//   ....[75]....
        /*0168*/ 	.word	0xffffffff


	//   ....[76]....
        /*016c*/ 	.word	0xffffffff


	//   ....[77]....
        /*0170*/ 	.word	0xffffffff


	//   ....[78]....
        /*0174*/ 	.word	0xffffffff


	//   ....[79]....
        /*0178*/ 	.word	0xffffffff


	//   ....[80]....
        /*017c*/ 	.word	0xffffffff


	//   ....[81]....
        /*0180*/ 	.word	0xffffffff


	//   ....[82]....
        /*0184*/ 	.word	0xffffffff


	//   ....[83]....
        /*0188*/ 	.word	0xffffffff


	//   ....[84]....
        /*018c*/ 	.word	0xffffffff


	//   ....[85]....
        /*0190*/ 	.word	0xffffffff


	//   ....[86]....
        /*0194*/ 	.word	0xffffffff


	//   ....[87]....
        /*0198*/ 	.word	0xffffffff


	//   ....[88]....
        /*019c*/ 	.word	0xffffffff


	//   ....[89]....
        /*01a0*/ 	.word	0xffffffff


	//   ....[90]....
        /*01a4*/ 	.word	0xffffffff


	//   ....[91]....
        /*01a8*/ 	.word	0xffffffff


	//   ....[92]....
        /*01ac*/ 	.word	0xffffffff


	//   ....[93]....
        /*01b0*/ 	.word	0xffffffff


	//   ....[94]....
        /*01b4*/ 	.word	0xffffffff


	//   ....[95]....
        /*01b8*/ 	.word	0xffffffff


	//   ....[96]....
        /*01bc*/ 	.word	0xffffffff


	//   ....[97]....
        /*01c0*/ 	.word	0xffffffff


	//   ....[98]....
        /*01c4*/ 	.word	0xffffffff


	//   ....[99]....
        /*01c8*/ 	.word	0xffffffff


	//   ....[100]....
        /*01cc*/ 	.word	0xffffffff


	//   ....[101]....
        /*01d0*/ 	.word	0xffffffff


	//   ....[102]....
        /*01d4*/ 	.word	0xffffffff


	//   ....[103]....
        /*01d8*/ 	.word	0xffffffff


	//   ....[104]....
        /*01dc*/ 	.word	0xffffffff


	//   ....[105]....
        /*01e0*/ 	.word	0xffffffff


	//   ....[106]....
        /*01e4*/ 	.word	0xffffffff


	//   ....[107]....
        /*01e8*/ 	.word	0xffffffff


	//   ....[108]....
        /*01ec*/ 	.word	0xffffffff


	//   ....[109]....
        /*01f0*/ 	.word	0xffffffff


	//   ....[110]....
        /*01f4*/ 	.word	0xffffffff


	//   ....[111]....
        /*01f8*/ 	.word	0xffffffff


	//   ....[112]....
        /*01fc*/ 	.word	0xffffffff


	//   ....[113]....
        /*0200*/ 	.word	0xffffffff


	//   ....[114]....
        /*0204*/ 	.word	0xffffffff


	//   ....[115]....
        /*0208*/ 	.word	0xffffffff


	//   ....[116]....
        /*020c*/ 	.word	0xffffffff


	//   ....[117]....
        /*0210*/ 	.word	0xffffffff


	//   ....[118]....
        /*0214*/ 	.word	0xffffffff


	//   ....[119]....
        /*0218*/ 	.word	0xffffffff


	//   ....[120]....
        /*021c*/ 	.word	0xffffffff


	//   ....[121]....
        /*0220*/ 	.word	0xffffffff


	//   ....[122]....
        /*0224*/ 	.word	0xffffffff


	//   ....[123]....
        /*0228*/ 	.word	0xffffffff


	//   ....[124]....
        /*022c*/ 	.word	0xffffffff


	//   ....[125]....
        /*0230*/ 	.word	0xffffffff


	//   ....[126]....
        /*0234*/ 	.word	0xffffffff


	//   ....[127]....
        /*0238*/ 	.word	0xffffffff


	//   ....[128]....
        /*023c*/ 	.word	0xffffffff


	//   ....[129]....
        /*0240*/ 	.word	0xffffffff


	//   ....[130]....
        /*0244*/ 	.word	0xffffffff


	//   ....[131]....
        /*0248*/ 	.word	0xffffffff


	//   ....[132]....
        /*024c*/ 	.word	0xffffffff


	//   ....[133]....
        /*0250*/ 	.word	0xffffffff


	//   ....[134]....
        /*0254*/ 	.word	0xffffffff


	//   ....[135]....
        /*0258*/ 	.word	0xffffffff


	//   ....[136]....
        /*025c*/ 	.word	0xffffffff


	//   ....[137]....
        /*0260*/ 	.word	0xffffffff


	//   ....[138]....
        /*0264*/ 	.word	0xffffffff


	//   ....[139]....
        /*0268*/ 	.word	0xffffffff


	//   ....[140]....
        /*026c*/ 	.word	0xffffffff


	//   ....[141]....
        /*0270*/ 	.word	0xffffffff


	//   ....[142]....
        /*0274*/ 	.word	0xffffffff


	//   ....[143]....
        /*0278*/ 	.word	0xffffffff


	//   ....[144]....
        /*027c*/ 	.word	0xffffffff


	//   ....[145]....
        /*0280*/ 	.word	0xffffffff


	//   ....[146]....
        /*0284*/ 	.word	0xffffffff


	//   ....[147]....
        /*0288*/ 	.word	0xffffffff


	//   ....[148]....
        /*028c*/ 	.word	0xffffffff


	//   ....[149]....
        /*0290*/ 	.word	0xffffffff


	//   ....[150]....
        /*0294*/ 	.word	0xffffffff


	//   ....[151]....
        /*0298*/ 	.word	0xffffffff


	//   ....[152]....
        /*029c*/ 	.word	0xffffffff


	//   ....[153]....
        /*02a0*/ 	.word	0xffffffff


	//   ....[154]....
        /*02a4*/ 	.word	0xffffffff


	//   ....[155]....
        /*02a8*/ 	.word	0xffffffff


	//   ....[156]....
        /*02ac*/ 	.word	0xffffffff


	//   ....[157]....
        /*02b0*/ 	.word	0xffffffff


	//   ....[158]....
        /*02b4*/ 	.word	0xffffffff


	//   ....[159]....
        /*02b8*/ 	.word	0xffffffff


	//   ....[160]....
        /*02bc*/ 	.word	0xffffffff


	//   ....[161]....
        /*02c0*/ 	.word	0xffffffff


	//   ....[162]....
        /*02c4*/ 	.word	0xffffffff


	//   ....[163]....
        /*02c8*/ 	.word	0xffffffff


	//----- nvinfo : EIATTR_COOP_GROUP_INSTR_OFFSETS
	.align		4
.L_1805:
        /*02cc*/ 	.byte	0x04, 0x28
        /*02ce*/ 	.short	(.L_1807 - .L_1806)


	//   ....[0]....
.L_1806:
        /*02d0*/ 	.word	0x00000b40


	//   ....[1]....
        /*02d4*/ 	.word	0x00000bf0


	//   ....[2]....
        /*02d8*/ 	.word	0x00000da0


	//   ....[3]....
        /*02dc*/ 	.word	0x00000f40


	//   ....[4]....
        /*02e0*/ 	.word	0x00001900


	//   ....[5]....
        /*02e4*/ 	.word	0x000021e0


	//   ....[6]....
        /*02e8*/ 	.word	0x00002560


	//   ....[7]....
        /*02ec*/ 	.word	0x00003420


	//   ....[8]....
        /*02f0*/ 	.word	0x00004de0


	//   ....[9]....
        /*02f4*/ 	.word	0x00004e00


	//   ....[10]....
        /*02f8*/ 	.word	0x00004e30


	//   ....[11]....
        /*02fc*/ 	.word	0x00004e40


	//   ....[12]....
        /*0300*/ 	.word	0x00004ef0


	//   ....[13]....
        /*0304*/ 	.word	0x00004f10


	//   ....[14]....
        /*0308*/ 	.word	0x00004f20


	//   ....[15]....
        /*030c*/ 	.word	0x00004f30


	//   ....[16]....
        /*0310*/ 	.word	0x00004ff0


	//   ....[17]....
        /*0314*/ 	.word	0x00005010


	//   ....[18]....
        /*0318*/ 	.word	0x00005020


	//   ....[19]....
        /*031c*/ 	.word	0x00005030


	//   ....[20]....
        /*0320*/ 	.word	0x000050f0


	//   ....[21]....
        /*0324*/ 	.word	0x00005110


	//   ....[22]....
        /*0328*/ 	.word	0x00005120


	//   ....[23]....
        /*032c*/ 	.word	0x00005130


	//   ....[24]....
        /*0330*/ 	.word	0x000051f0


	//   ....[25]....
        /*0334*/ 	.word	0x00005210


	//   ....[26]....
        /*0338*/ 	.word	0x00005230


	//   ....[27]....
        /*033c*/ 	.word	0x00005240


	//   ....[28]....
        /*0340*/ 	.word	0x00005380


	//   ....[29]....
        /*0344*/ 	.word	0x000053f0


	//   ....[30]....
        /*0348*/ 	.word	0x00005460


	//   ....[31]....
        /*034c*/ 	.word	0x000054d0


	//   ....[32]....
        /*0350*/ 	.word	0x000054f0


	//   ....[33]....
        /*0354*/ 	.word	0x00005500


	//   ....[34]....
        /*0358*/ 	.word	0x00005510


	//   ....[35]....
        /*035c*/ 	.word	0x00005520


	//   ....[36]....
        /*0360*/ 	.word	0x00005530


	//   ....[37]....
        /*0364*/ 	.word	0x00005540


	//   ....[38]....
        /*0368*/ 	.word	0x00005550


	//   ....[39]....
        /*036c*/ 	.word	0x00005560


	//   ....[40]....
        /*0370*/ 	.word	0x00006b70


	//   ....[41]....
        /*0374*/ 	.word	0x00006b90


	//   ....[42]....
        /*0378*/ 	.word	0x00006ba0


	//   ....[43]....
        /*037c*/ 	.word	0x00006bb0


	//   ....[44]....
        /*0380*/ 	.word	0x00006cd0


	//   ....[45]....
        /*0384*/ 	.word	0x00006ce0


	//   ....[46]....
        /*0388*/ 	.word	0x00006cf0


	//   ....[47]....
        /*038c*/ 	.word	0x00006d00


	//   ....[48]....
        /*0390*/ 	.word	0x00006e20


	//   ....[49]....
        /*0394*/ 	.word	0x00006e40


	//   ....[50]....
        /*0398*/ 	.word	0x00006e50


	//   ....[51]....
        /*039c*/ 	.word	0x00006e60


	//   ....[52]....
        /*03a0*/ 	.word	0x00006f80


	//   ....[53]....
        /*03a4*/ 	.word	0x00006f90


	//   ....[54]....
        /*03a8*/ 	.word	0x00006fa0


	//   ....[55]....
        /*03ac*/ 	.word	0x00006fb0


	//   ....[56]....
        /*03b0*/ 	.word	0x000070d0


	//   ....[57]....
        /*03b4*/ 	.word	0x000070f0


	//   ....[58]....
        /*03b8*/ 	.word	0x00007100


	//   ....[59]....
        /*03bc*/ 	.word	0x00007110


	//   ....[60]....
        /*03c0*/ 	.word	0x00007210


	//   ....[61]....
        /*03c4*/ 	.word	0x00007220


	//   ....[62]....
        /*03c8*/ 	.word	0x00007230


	//   ....[63]....
        /*03cc*/ 	.word	0x00007240


	//   ....[64]....
        /*03d0*/ 	.word	0x00007250


	//   ....[65]....
        /*03d4*/ 	.word	0x00007260


	//   ....[66]....
        /*03d8*/ 	.word	0x00007270


	//   ....[67]....
        /*03dc*/ 	.word	0x000072a0


	//   ....[68]....
        /*03e0*/ 	.word	0x000072d0


	//   ....[69]....
        /*03e4*/ 	.word	0x00007300


	//   ....[70]....
        /*03e8*/ 	.word	0x00007320


	//   ....[71]....
        /*03ec*/ 	.word	0x00007330


	//   ....[72]....
        /*03f0*/ 	.word	0x0000a870


	//   ....[73]....
        /*03f4*/ 	.word	0x0000a8b0


	//   ....[74]....
        /*03f8*/ 	.word	0x0000a8f0


	//   ....[75]....
        /*03fc*/ 	.word	0x0000a930


	//   ....[76]....
        /*0400*/ 	.word	0x0000a9f0


	//   ....[77]....
        /*0404*/ 	.word	0x0000aa20


	//   ....[78]....
        /*0408*/ 	.word	0x0000aa50


	//   ....[79]....
        /*040c*/ 	.word	0x0000aa80


	//   ....[80]....
        /*0410*/ 	.word	0x0000ab20


	//   ....[81]....
        /*0414*/ 	.word	0x0000ab50


	//   ....[82]....
        /*0418*/ 	.word	0x0000ab80


	//   ....[83]....
        /*041c*/ 	.word	0x0000abb0


	//   ....[84]....
        /*0420*/ 	.word	0x0000ac50


	//   ....[85]....
        /*0424*/ 	.word	0x0000ac80


	//   ....[86]....
        /*0428*/ 	.word	0x0000acb0


	//   ....[87]....
        /*042c*/ 	.word	0x0000ace0


	//   ....[88]....
        /*0430*/ 	.word	0x0000ad80


	//   ....[89]....
        /*0434*/ 	.word	0x0000add0


	//   ....[90]....
        /*0438*/ 	.word	0x0000ae10


	//   ....[91]....
        /*043c*/ 	.word	0x0000ae40


	//   ....[92]....
        /*0440*/ 	.word	0x0000b620


	//   ....[93]....
        /*0444*/ 	.word	0x0000b9c0


	//   ....[94]....
        /*0448*/ 	.word	0x0000ba80


	//   ....[95]....
        /*044c*/ 	.word	0x0000bae0


	//   ....[96]....
        /*0450*/ 	.word	0x0000bb30


	//   ....[97]....
        /*0454*/ 	.word	0x0000bb50


	//   ....[98]....
        /*0458*/ 	.word	0x0000bb70


	//   ....[99]....
        /*045c*/ 	.word	0x0000bc90


	//   ....[100]....
        /*0460*/ 	.word	0x0000bce0


	//   ....[101]....
        /*0464*/ 	.word	0x0000bd30


	//   ....[102]....
        /*0468*/ 	.word	0x0000bd50


	//   ....[103]....
        /*046c*/ 	.word	0x0000bd70


	//   ....[104]....
        /*0470*/ 	.word	0x0000c1a0


	//   ....[105]....
        /*0474*/ 	.word	0x0000c220


	//   ....[106]....
        /*0478*/ 	.word	0x0000c290


	//   ....[107]....
        /*047c*/ 	.word	0x0000c300


	//   ....[108]....
        /*0480*/ 	.word	0x0000c450


	//   ....[109]....
        /*0484*/ 	.word	0x0000c4c0


	//   ....[110]....
        /*0488*/ 	.word	0x0000c530


	//   ....[111]....
        /*048c*/ 	.word	0x0000c5a0


	//   ....[112]....
        /*0490*/ 	.word	0x0000c6c0


	//   ....[113]....
        /*0494*/ 	.word	0x0000c730


	//   ....[114]....
        /*0498*/ 	.word	0x0000c7a0


	//   ....[115]....
        /*049c*/ 	.word	0x0000c810


	//   ....[116]....
        /*04a0*/ 	.word	0x0000c930


	//   ....[117]....
        /*04a4*/ 	.word	0x0000c9a0


	//   ....[118]....
        /*04a8*/ 	.word	0x0000ca10


	//   ....[119]....
        /*04ac*/ 	.word	0x0000ca80


	//   ....[120]....
        /*04b0*/ 	.word	0x0000cbe0


	//   ....[121]....
        /*04b4*/ 	.word	0x0000cc50


	//   ....[122]....
        /*04b8*/ 	.word	0x0000ccc0


	//   ....[123]....
        /*04bc*/ 	.word	0x0000cd30


	//   ....[124]....
        /*04c0*/ 	.word	0x0000cda0


	//   ....[125]....
        /*04c4*/ 	.word	0x0000ce10


	//   ....[126]....
        /*04c8*/ 	.word	0x0000ce80


	//   ....[127]....
        /*04cc*/ 	.word	0x0000cef0


	//   ....[128]....
        /*04d0*/ 	.word	0x0000cf60


	//   ....[129]....
        /*04d4*/ 	.word	0x0000cfd0


	//   ....[130]....
        /*04d8*/ 	.word	0x0000d040


	//   ....[131]....
        /*04dc*/ 	.word	0x0000d0b0


	//   ....[132]....
        /*04e0*/ 	.word	0x0000d130


	//   ....[133]....
        /*04e4*/ 	.word	0x0000d1b0


	//   ....[134]....
        /*04e8*/ 	.word	0x0000d220


	//   ....[135]....
        /*04ec*/ 	.word	0x0000d290


	//   ....[136]....
        /*04f0*/ 	.word	0x0000d310


	//   ....[137]....
        /*04f4*/ 	.word	0x0000d380


	//   ....[138]....
        /*04f8*/ 	.word	0x0000d3f0


	//   ....[139]....
        /*04fc*/ 	.word	0x0000d460


	//   ....[140]....
        /*0500*/ 	.word	0x0000d4e0


	//   ....[141]....
        /*0504*/ 	.word	0x0000d560


	//   ....[142]....
        /*0508*/ 	.word	0x0000d5d0


	//   ....[143]....
        /*050c*/ 	.word	0x0000d640


	//   ....[144]....
        /*0510*/ 	.word	0x0000d6c0


	//   ....[145]....
        /*0514*/ 	.word	0x0000d730


	//   ....[146]....
        /*0518*/ 	.word	0x0000d7a0


	//   ....[147]....
        /*051c*/ 	.word	0x0000d810


	//   ....[148]....
        /*0520*/ 	.word	0x0000d890


	//   ....[149]....
        /*0524*/ 	.word	0x0000d910


	//   ....[150]....
        /*0528*/ 	.word	0x0000d980


	//   ....[151]....
        /*052c*/ 	.word	0x0000d9f0


	//   ....[152]....
        /*0530*/ 	.word	0x0000da70


	//   ....[153]....
        /*0534*/ 	.word	0x0000dae0


	//   ....[154]....
        /*0538*/ 	.word	0x0000db50


	//   ....[155]....
        /*053c*/ 	.word	0x0000dbc0


	//   ....[156]....
        /*0540*/ 	.word	0x0000dc30


	//   ....[157]....
        /*0544*/ 	.word	0x0000dca0


	//   ....[158]....
        /*0548*/ 	.word	0x0000dd10


	//   ....[159]....
        /*054c*/ 	.word	0x0000dd80


	//   ....[160]....
        /*0550*/ 	.word	0x0000de50


	//   ....[161]....
        /*0554*/ 	.word	0x0000dec0


	//   ....[162]....
        /*0558*/ 	.word	0x0000df30


	//   ....[163]....
        /*055c*/ 	.word	0x0000dfa0


	//----- nvinfo : EIATTR_EXIT_INSTR_OFFSETS
	.align		4
.L_1807:
        /*0560*/ 	.byte	0x04, 0x1c
        /*0562*/ 	.short	(.L_1809 - .L_1808)


	//   ....[0]....
.L_1808:
        /*0564*/ 	.word	0x0000bea0


	//   ....[1]....
        /*0568*/ 	.word	0x0000c140


	//----- nvinfo : EIATTR_MAX_THREADS
	.align		4
.L_1809:
        /*056c*/ 	.byte	0x04, 0x05
        /*056e*/ 	.short	(.L_1811 - .L_1810)
.L_1810:
        /*0570*/ 	.word	0x00000080
        /*0574*/ 	.word	0x00000001
        /*0578*/ 	.word	0x00000001


	//----- nvinfo : EIATTR_CRS_STACK_SIZE
	.align		4
.L_1811:
        /*057c*/ 	.byte	0x04, 0x1e
        /*057e*/ 	.short	(.L_1813 - .L_1812)
.L_1812:
        /*0580*/ 	.word	0x00000000
.L_1813:


//--------------------- .nv.info._Z25selective_scan_bwd_kernelI32Selective_Scan_bwd_kernel_traitsILi128ELi16ELb1ELb1ELb0ELb1ELb0EN3c104HalfENS1_7complexIfEEEEv12SSMParamsBwd --------------------------
	.section	.nv.info._Z25selective_scan_bwd_kernelI32Selective_Scan_bwd_kernel_traitsILi128ELi16ELb1ELb1ELb0ELb1ELb0EN3c104HalfENS1_7complexIfEEEEv12SSMParamsBwd,"",@"SHT_CUDA_INFO"
	.sectionflags	@""
	.align	4


	//----- nvinfo : EIATTR_CUDA_API_VERSION
	.align		4
        /*0000*/ 	.byte	0x04, 0x37
        /*0002*/ 	.short	(.L_1815 - .L_1814)
.L_1814:
        /*0004*/ 	.word	0x00000082


	//----- nvinfo : EIATTR_SW2861232_WAR
	.align		4
.L_1815:
        /*0008*/ 	.byte	0x01, 0x35
	.zero		2


	//----- nvinfo : EIATTR_PARAM_CBANK
	.align		4
        /*000c*/ 	.byte	0x04, 0x0a
        /*000e*/ 	.short	(.L_1817 - .L_1816)
	.align		4
.L_1816:
        /*0010*/ 	.word	index@(.nv.constant0._Z25selective_scan_bwd_kernelI32Selective_Scan_bwd_kernel_traitsILi128ELi16ELb1ELb1ELb0ELb1ELb0EN3c104HalfENS1_7complexIfEEEEv12SSMParamsBwd)
        /*0014*/ 	.short	0x0160
        /*0016*/ 	.short	0x01f0


	//----- nvinfo : EIATTR_CBANK_PARAM_SIZE
	.align		4
.L_1817:
        /*0018*/ 	.byte	0x03, 0x19
        /*001a*/ 	.short	0x01f0


	//----- nvinfo : EIATTR_KPARAM_INFO
	.align		4
        /*001c*/ 	.byte	0x04, 0x17
        /*001e*/ 	.short	(.L_1819 - .L_1818)
.L_1818:
        /*0020*/ 	.word	0x00000000
        /*0024*/ 	.short	0x0000
        /*0026*/ 	.short	0x0000
        /*0028*/ 	.byte	0x00, 0xf0, 0xc1, 0x07


	//----- nvinfo : EIATTR_MAXREG_COUNT
	.align		4
.L_1819:
        /*002c*/ 	.byte	0x03, 0x1b
        /*002e*/ 	.short	0x00ff


	//----- nvinfo : EIATTR_NUM_BARRIERS
	.align		4
        /*0030*/ 	.byte	0x02, 0x4c
        /*0032*/ 	.byte	0x01
	.zero		1


	//----- nvinfo : EIATTR_MERCURY_ISA_VERSION
	.align		4
        /*0034*/ 	.byte	0x03, 0x5f
        /*0036*/ 	.short	0x0000


	//----- nvinfo : EIATTR_COOP_GROUP_MASK_REGIDS
	.align		4
        /*0038*/ 	.byte	0x04, 0x29
        /*003a*/ 	.short	(.L_1821 - .L_1820)


	//   ....[0]....
.L_1820:
        /*003c*/ 	.word	0xffffffff


	//   ....[1]....
        /*0040*/ 	.word	0xffffffff


	//   ....[2]....
        /*0044*/ 	.word	0xffffffff


	//   ....[3]....
        /*0048*/ 	.word	0xffffffff


	//   ....[4]....
        /*004c*/ 	.word	0xffffffff


	//   ....[5]....
        /*0050*/ 	.word	0xffffffff


	//   ....[6]....
        /*0054*/ 	.word	0xffffffff


	//   ....[7]....
        /*0058*/ 	.word	0xffffffff


	//   ....[8]....
        /*005c*/ 	.word	0xffffffff


	//   ....[9]....
        /*0060*/ 	.word	0xffffffff


	//   ....[10]....
        /*0064*/ 	.word	0xffffffff


	//   ....[11]....
        /*0068*/ 	.word	0xffffffff


	//   ....[12]....
        /*006c*/ 	.word	0xffffffff


	//   ....[13]....
        /*0070*/ 	.word	0xffffffff


	//   ....[14]....
        /*0074*/ 	.word	0xffffffff


	//   ....[15]....
        /*0078*/ 	.word	0xffffffff


	//   ....[16]....
        /*007c*/ 	.word	0xffffffff


	//   ....[17]....
        /*0080*/ 	.word	0xffffffff


	//   ....[18]....
        /*0084*/ 	.word	0xffffffff


	//   ....[19]....
        /*0088*/ 	.word	0xffffffff


	//   ....[20]....
        /*008c*/ 	.word	0xffffffff


	//   ....[21]....
        /*0090*/ 	.word	0xffffffff


	//   ....[22]....
        /*0094*/ 	.word	0xffffffff


	//   ....[23]....
        /*0098*/ 	.word	0xffffffff


	//   ....[24]....
        /*009c*/ 	.word	0xffffffff


	//   ....[25]....
        /*00a0*/ 	.word	0xffffffff


	//   ....[26]....
        /*00a4*/ 	.word	0xffffffff


	//   ....[27]....
        /*00a8*/ 	.word	0xffffffff


	//   ....[28]....
        /*00ac*/ 	.word	0xffffffff


	//   ....[29]....
        /*00b0*/ 	.word	0xffffffff


	//   ....[30]....
        /*00b4*/ 	.word	0xffffffff


	//   ....[31]....
        /*00b8*/ 	.word	0xffffffff


	//   ....[32]....
        /*00bc*/ 	.word	0xffffffff


	//   ....[33]....
        /*00c0*/ 	.word	0xffffffff


	//   ....[34]....
        /*00c4*/ 	.word	0xffffffff


	//   ....[35]....
        /*00c8*/ 	.word	0xffffffff


	//   ....[36]....
        /*00cc*/ 	.word	0xffffffff


	//   ....[37]....
        /*00d0*/ 	.word	0xffffffff


	//   ....[38]....
        /*00d4*/ 	.word	0xffffffff


	//   ....[39]....
        /*00d8*/ 	.word	0xffffffff


	//   ....[40]....
        /*00dc*/ 	.word	0xffffffff


	//   ....[41]....
        /*00e0*/ 	.word	0xffffffff


	//   ....[42]....
        /*00e4*/ 	.word	0xffffffff


	//   ....[43]....
        /*00e8*/ 	.word	0xffffffff


	//   ....[44]....
        /*00ec*/ 	.word	0xffffffff


	//   ....[45]....
        /*00f0*/ 	.word	0xffffffff


	//   ....[46]....
        /*00f4*/ 	.word	0xffffffff


	//   ....[47]....
        /*00f8*/ 	.word	0xffffffff


	//   ....[48]....
        /*00fc*/ 	.word	0xffffffff


	//   ....[49]....
        /*0100*/ 	.word	0xffffffff


	//   ....[50]....
        /*0104*/ 	.word	0xffffffff


	//   ....[51]....
        /*0108*/ 	.word	0xffffffff


	//   ....[52]....
        /*010c*/ 	.word	0xffffffff


	//   ....[53]....
        /*0110*/ 	.word	0xffffffff


	//   ....[54]....
        /*0114*/ 	.word	0xffffffff


	//   ....[55]....
        /*0118*/ 	.word	0xffffffff


	//   ....[56]....
        /*011c*/ 	.word	0xffffffff


	//   ....[57]....
        /*0120*/ 	.word	0xffffffff


	//   ....[58]....
        /*0124*/ 	.word	0xffffffff


	//   ....[59]....
        /*0128*/ 	.word	0xffffffff


	//   ....[60]....
        /*012c*/ 	.word	0xffffffff


	//   ....[61]....
        /*0130*/ 	.word	0xffffffff


	//   ....[62]....
        /*0134*/ 	.word	0xffffffff


	//   ....[63]....
        /*0138*/ 	.word	0xffffffff


	//   ....[64]....
        /*013c*/ 	.word	0xffffffff


	//   ....[65]....
        /*0140*/ 	.word	0xffffffff


	//   ....[66]....
        /*0144*/ 	.word	0xffffffff


	//   ....[67]....
        /*0148*/ 	.word	0xffffffff


	//   ....[68]....
        /*014c*/ 	.word	0xffffffff


	//   ....[69]....
        /*0150*/ 	.word	0xffffffff


	//   ....[70]....
        /*0154*/ 	.word	0xffffffff


	//   ....[71]....
        /*0158*/ 	.word	0xffffffff


	//   ....[72]....
        /*015c*/ 	.word	0xffffffff


	//   ....[73]....
        /*0160*/ 	.word	0xffffffff


	//   ....[74]....
        /*0164*/ 	.word	0xffffffff


	//   ....[75]....
        /*0168*/ 	.word	0xffffffff


	//   ....[76]....
        /*016c*/ 	.word	0xffffffff


	//   ....[77]....
        /*0170*/ 	.word	0xffffffff


	//   ....[78]....
        /*0174*/ 	.word	0xffffffff


	//   ....[79]....
        /*0178*/ 	.word	0xffffffff


	//   ....[80]....
        /*017c*/ 	.word	0xffffffff


	//   ....[81]....
        /*0180*/ 	.word	0xffffffff


	//   ....[82]....
        /*0184*/ 	.word	0xffffffff


	//   ....[83]....
        /*0188*/ 	.word	0xffffffff


	//   ....[84]....
        /*018c*/ 	.word	0xffffffff


	//   ....[85]....
        /*0190*/ 	.word	0xffffffff


	//   ....[86]....
        /*0194*/ 	.word	0xffffffff


	//   ....[87]....
        /*0198*/ 	.word	0xffffffff


	//   ....[88]....
        /*019c*/ 	.word	0xffffffff


	//   ....[89]....
        /*01a0*/ 	.word	0xffffffff


	//   ....[90]....
        /*01a4*/ 	.word	0xffffffff


	//   ....[91]....
        /*01a8*/ 	.word	0xffffffff


	//   ....[92]....
        /*01ac*/ 	.word	0xffffffff


	//   ....[93]....
        /*01b0*/ 	.word	0xffffffff


	//   ....[94]....
        /*01b4*/ 	.word	0xffffffff


	//   ....[95]....
        /*01b8*/ 	.word	0xffffffff


	//   ....[96]....
        /*01bc*/ 	.word	0xffffffff


	//   ....[97]....
        /*01c0*/ 	.word	0xffffffff


	//   ....[98]....
        /*01c4*/ 	.word	0xffffffff


	//   ....[99]....
        /*01c8*/ 	.word	0xffffffff


	//   ....[100]....
        /*01cc*/ 	.word	0xffffffff


	//   ....[101]....
        /*01d0*/ 	.word	0xffffffff


	//   ....[102]....
        /*01d4*/ 	.word	0xffffffff


	//   ....[103]....
        /*01d8*/ 	.word	0xffffffff


	//   ....[104]....
        /*01dc*/ 	.word	0xffffffff


	//   ....[105]....
        /*01e0*/ 	.word	0xffffffff


	//   ....[106]....
        /*01e4*/ 	.word	0xffffffff


	//   ....[107]....
        /*01e8*/ 	.word	0xffffffff


	//   ....[108]....
        /*01ec*/ 	.word	0xffffffff


	//   ....[109]....
        /*01f0*/ 	.word	0xffffffff


	//   ....[110]....
        /*01f4*/ 	.word	0xffffffff


	//   ....[111]....
        /*01f8*/ 	.word	0xffffffff


	//   ....[112]....
        /*01fc*/ 	.word	0xffffffff


	//   ....[113]....
        /*0200*/ 	.word	0xffffffff


	//   ....[114]....
        /*0204*/ 	.word	0xffffffff


	//   ....[115]....
        /*0208*/ 	.word	0xffffffff


	//   ....[116]....
        /*020c*/ 	.word	0xffffffff


	//   ....[117]....
        /*0210*/ 	.word	0xffffffff


	//   ....[118]....
        /*0214*/ 	.word	0xffffffff


	//   ....[119]....
        /*0218*/ 	.word	0xffffffff


	//   ....[120]....
        /*021c*/ 	.word	0xffffffff


	//   ....[121]....
        /*0220*/ 	.word	0xffffffff


	//   ....[122]....
        /*0224*/ 	.word	0xffffffff


	//   ....[123]....
        /*0228*/ 	.word	0xffffffff


	//   ....[124]....
        /*022c*/ 	.word	0xffffffff


	//   ....[125]....
        /*0230*/ 	.word	0xffffffff


	//   ....[126]....
        /*0234*/ 	.word	0xffffffff


	//   ....[127]....
        /*0238*/ 	.word	0xffffffff


	//   ....[128]....
        /*023c*/ 	.word	0xffffffff


	//   ....[129]....
        /*0240*/ 	.word	0xffffffff


	//   ....[130]....
        /*0244*/ 	.word	0xffffffff


	//   ....[131]....
        /*0248*/ 	.word	0xffffffff


	//   ....[132]....
        /*024c*/ 	.word	0xffffffff


	//   ....[133]....
        /*0250*/ 	.word	0xffffffff


	//   ....[134]....
        /*0254*/ 	.word	0xffffffff


	//   ....[135]....
        /*0258*/ 	.word	0xffffffff


	//   ....[136]....
        /*025c*/ 	.word	0xffffffff


	//   ....[137]....
        /*0260*/ 	.word	0xffffffff


	//   ....[138]....
        /*0264*/ 	.word	0xffffffff


	//   ....[139]....
        /*0268*/ 	.word	0xffffffff


	//   ....[140]....
        /*026c*/ 	.word	0xffffffff


	//   ....[141]....
        /*0270*/ 	.word	0xffffffff


	//   ....[142]....
        /*0274*/ 	.word	0xffffffff


	//   ....[143]....
        /*0278*/ 	.word	0xffffffff


	//   ....[144]....
        /*027c*/ 	.word	0xffffffff


	//   ....[145]....
        /*0280*/ 	.word	0xffffffff


	//   ....[146]....
        /*0284*/ 	.word	0xffffffff


	//   ....[147]....
        /*0288*/ 	.word	0xffffffff


	//   ....[148]....
        /*028c*/ 	.word	0xffffffff


	//   ....[149]....
        /*0290*/ 	.word	0xffffffff


	//   ....[150]....
        /*0294*/ 	.word	0xffffffff


	//   ....[151]....
        /*0298*/ 	.word	0xffffffff


	//   ....[152]....
        /*029c*/ 	.word	0xffffffff


	//   ....[153]....
        /*02a0*/ 	.word	0xffffffff


	//   ....[154]....
        /*02a4*/ 	.word	0xffffffff


	//   ....[155]....
        /*02a8*/ 	.word	0xffffffff


	//   ....[156]....
        /*02ac*/ 	.word	0xffffffff


	//   ....[157]....
        /*02b0*/ 	.word	0xffffffff


	//   ....[158]....
        /*02b4*/ 	.word	0xffffffff


	//   ....[159]....
        /*02b8*/ 	.word	0xffffffff


	//   ....[160]....
        /*02bc*/ 	.word	0xffffffff


	//----- nvinfo : EIATTR_COOP_GROUP_INSTR_OFFSETS
	.align		4
.L_1821:
        /*02c0*/ 	.byte	0x04, 0x28
        /*02c2*/ 	.short	(.L_1823 - .L_1822)


	//   ....[0]....
.L_1822:
        /*02c4*/ 	.word	0x00000b70


	//   ....[1]....
        /*02c8*/ 	.word	0x00000c20


	//   ....[2]....
        /*02cc*/ 	.word	0x00000e60


	//   ....[3]....
        /*02d0*/ 	.word	0x00004180


	//   ....[4]....
        /*02d4*/ 	.word	0x00005bd0


	//   ....[5]....
        /*02d8*/ 	.word	0x00005bf0


	//   ....[6]....
        /*02dc*/ 	.word	0x00005c20


	//   ....[7]....
        /*02e0*/ 	.word	0x00005c30


	//   ....[8]....
        /*02e4*/ 	.word	0x00005ce0


	//   ....[9]....
        /*02e8*/ 	.word	0x00005d00


	//   ....[10]....
        /*02ec*/ 	.word	0x00005d10


	//   ....[11]....
        /*02f0*/ 	.word	0x00005d20


	//   ....[12]....
        /*02f4*/ 	.word	0x00005de0


	//   ....[13]....
        /*02f8*/ 	.word	0x00005e00


	//   ....[14]....
        /*02fc*/ 	.word	0x00005e10


	//   ....[15]....
        /*0300*/ 	.word	0x00005e20


	//   ....[16]....
        /*0304*/ 	.word	0x00005ee0


	//   ....[17]....
        /*0308*/ 	.word	0x00005f00


	//   ....[18]....
        /*030c*/ 	.word	0x00005f10


	//   ....[19]....
        /*0310*/ 	.word	0x00005f20


	//   ....[20]....
        /*0314*/ 	.word	0x00005fe0


	//   ....[21]....
        /*0318*/ 	.word	0x00006000


	//   ....[22]....
        /*031c*/ 	.word	0x00006020


	//   ....[23]....
        /*0320*/ 	.word	0x00006030


	//   ....[24]....
        /*0324*/ 	.word	0x00006170


	//   ....[25]....
        /*0328*/ 	.word	0x000061e0


	//   ....[26]....
        /*032c*/ 	.word	0x00006250


	//   ....[27]....
        /*0330*/ 	.word	0x000062c0


	//   ....[28]....
        /*0334*/ 	.word	0x000062e0


	//   ....[29]....
        /*0338*/ 	.word	0x000062f0


	//   ....[30]....
        /*033c*/ 	.word	0x00006300


	//   ....[31]....
        /*0340*/ 	.word	0x00006310


	//   ....[32]....
        /*0344*/ 	.word	0x00006320


	//   ....[33]....
        /*0348*/ 	.word	0x00006330


	//   ....[34]....
        /*034c*/ 	.word	0x00006340


	//   ....[35]....
        /*0350*/ 	.word	0x00006350


	//   ....[36]....
        /*0354*/ 	.word	0x00007950


	//   ....[37]....
        /*0358*/ 	.word	0x00007970


	//   ....[38]....
        /*035c*/ 	.word	0x00007980


	//   ....[39]....
        /*0360*/ 	.word	0x00007990


	//   ....[40]....
        /*0364*/ 	.word	0x00007ab0


	//   ....[41]....
        /*0368*/ 	.word	0x00007ac0


	//   ....[42]....
        /*036c*/ 	.word	0x00007ad0


	//   ....[43]....
        /*0370*/ 	.word	0x00007ae0


	//   ....[44]....
        /*0374*/ 	.word	0x00007c00


	//   ....[45]....
        /*0378*/ 	.word	0x00007c20


	//   ....[46]....
        /*037c*/ 	.word	0x00007c30


	//   ....[47]....
        /*0380*/ 	.word	0x00007c40


	//   ....[48]....
        /*0384*/ 	.word	0x00007d60


	//   ....[49]....
        /*0388*/ 	.word	0x00007d70


	//   ....[50]....
        /*038c*/ 	.word	0x00007d80


	//   ....[51]....
        /*0390*/ 	.word	0x00007d90


	//   ....[52]....
        /*0394*/ 	.word	0x00007eb0


	//   ....[53]....
        /*0398*/ 	.word	0x00007ed0


	//   ....[54]....
        /*039c*/ 	.word	0x00007ee0


	//   ....[55]....
        /*03a0*/ 	.word	0x00007ef0


	//   ....[56]....
        /*03a4*/ 	.word	0x00007ff0


	//   ....[57]....
        /*03a8*/ 	.word	0x00008000


	//   ....[58]....
        /*03ac*/ 	.word	0x00008010


	//   ....[59]....
        /*03b0*/ 	.word	0x00008020


	//   ....[60]....
        /*03b4*/ 	.word	0x00008030


	//   ....[61]....
        /*03b8*/ 	.word	0x00008040


	//   ....[62]....
        /*03bc*/ 	.word	0x00008050


	//   ....[63]....
        /*03c0*/ 	.word	0x00008080


	//   ....[64]....
        /*03c4*/ 	.word	0x000080b0


	//   ....[65]....
        /*03c8*/ 	.word	0x000080e0


	//   ....[66]....
        /*03cc*/ 	.word	0x00008100


	//   ....[67]....
        /*03d0*/ 	.word	0x00008110


	//   ....[68]....
        /*03d4*/ 	.word	0x0000b690


	//   ....[69]....
        /*03d8*/ 	.word	0x0000b6d0


	//   ....[70]....
        /*03dc*/ 	.word	0x0000b710


	//   ....[71]....
        /*03e0*/ 	.word	0x0000b750


	//   ....[72]....
        /*03e4*/ 	.word	0x0000b810


	//   ....[73]....
        /*03e8*/ 	.word	0x0000b860


	//   ....[74]....
        /*03ec*/ 	.word	0x0000b890


	//   ....[75]....
        /*03f0*/ 	.word	0x0000b8c0


	//   ....[76]....
        /*03f4*/ 	.word	0x0000b940


	//   ....[77]....
        /*03f8*/ 	.word	0x0000b990


	//   ....[78]....
        /*03fc*/ 	.word	0x0000b9c0


	//   ....[79]....
        /*0400*/ 	.word	0x0000b9f0


	//   ....[80]....
        /*0404*/ 	.word	0x0000ba80


	//   ....[81]....
        /*0408*/ 	.word	0x0000bac0


	//   ....[82]....
        /*040c*/ 	.word	0x0000baf0


	//   ....[83]....
        /*0410*/ 	.word	0x0000bb20


	//   ....[84]....
        /*0414*/ 	.word	0x0000bc00


	//   ....[85]....
        /*0418*/ 	.word	0x0000bc40


	//   ....[86]....
        /*041c*/ 	.word	0x0000bc70


	//   ....[87]....
        /*0420*/ 	.word	0x0000bca0


	//   ....[88]....
        /*0424*/ 	.word	0x0000c4d0


	//   ....[89]....
        /*0428*/ 	.word	0x0000cc20


	//   ....[90]....
        /*042c*/ 	.word	0x0000d090


	//   ....[91]....
        /*0430*/ 	.word	0x0000d1d0


	//   ....[92]....
        /*0434*/ 	.word	0x0000d230


	//   ....[93]....
        /*0438*/ 	.word	0x0000d280


	//   ....[94]....
        /*043c*/ 	.word	0x0000d2a0


	//   ....[95]....
        /*0440*/ 	.word	0x0000d2c0


	//   ....[96]....
        /*0444*/ 	.word	0x0000d3e0


	//   ....[97]....
        /*0448*/ 	.word	0x0000d430


	//   ....[98]....
        /*044c*/ 	.word	0x0000d480


	//   ....[99]....
        /*0450*/ 	.word	0x0000d4a0


	//   ....[100]....
        /*0454*/ 	.word	0x0000d4c0


	//   ....[101]....
        /*0458*/ 	.word	0x0000d8f0


	//   ....[102]....
        /*045c*/ 	.word	0x0000d970


	//   ....[103]....
        /*0460*/ 	.word	0x0000d9e0


	//   ....[104]....
        /*0464*/ 	.word	0x0000da50


	//   ....[105]....
        /*0468*/ 	.word	0x0000dba0


	//   ....[106]....
        /*046c*/ 	.word	0x0000dc10


	//   ....[107]....
        /*0470*/ 	.word	0x0000dc80


	//   ....[108]....
        /*0474*/ 	.word	0x0000dcf0


	//   ....[109]....
        /*0478*/ 	.word	0x0000de10


	//   ....[110]....
        /*047c*/ 	.word	0x0000de80


	//   ....[111]....
        /*0480*/ 	.word	0x0000def0


	//   ....[112]....
        /*0484*/ 	.word	0x0000df60


	//   ....[113]....
        /*0488*/ 	.word	0x0000e080


	//   ....[114]....
        /*048c*/ 	.word	0x0000e0f0


	//   ....[115]....
        /*0490*/ 	.word	0x0000e160


	//   ....[116]....
        /*0494*/ 	.word	0x0000e1d0


	//   ....[117]....
        /*0498*/ 	.word	0x0000e330


	//   ....[118]....
        /*049c*/ 	.word	0x0000e3a0


	//   ....[119]....
        /*04a0*/ 	.word	0x0000e410


	//   ....[120]....
        /*04a4*/ 	.word	0x0000e480


	//   ....[121]....
        /*04a8*/ 	.word	0x0000e4f0


	//   ....[122]....
        /*04ac*/ 	.word	0x0000e560


	//   ....[123]....
        /*04b0*/ 	.word	0x0000e5d0


	//   ....[124]....
        /*04b4*/ 	.word	0x0000e640


	//   ....[125]....
        /*04b8*/ 	.word	0x0000e6c0


	//   ....[126]....
        /*04bc*/ 	.word	0x0000e730


	//   ....[127]....
        /*04c0*/ 	.word	0x0000e7a0


	//   ....[128]....
        /*04c4*/ 	.word	0x0000e810


	//   ....[129]....
        /*04c8*/ 	.word	0x0000e890


	//   ....[130]....
        /*04cc*/ 	.word	0x0000e910


	//   ....[131]....
        /*04d0*/ 	.word	0x0000e980


	//   ....[132]....
        /*04d4*/ 	.word	0x0000e9f0


	//   ....[133]....
        /*04d8*/ 	.word	0x0000ea70


	//   ....[134]....
        /*04dc*/ 	.word	0x0000eae0


	//   ....[135]....
        /*04e0*/ 	.word	0x0000eb50


	//   ....[136]....
        /*04e4*/ 	.word	0x0000ebc0


	//   ....[137]....
        /*04e8*/ 	.word	0x0000ec40


	//   ....[138]....
        /*04ec*/ 	.word	0x0000ecc0


	//   ....[139]....
        /*04f0*/ 	.word	0x0000ed30


	//   ....[140]....
        /*04f4*/ 	.word	0x0000eda0


	//   ....[141]....
        /*04f8*/ 	.word	0x0000ee20


	//   ....[142]....
        /*04fc*/ 	.word	0x0000ee90


	//   ....[143]....
        /*0500*/ 	.word	0x0000ef00


	//   ....[144]....
        /*0504*/ 	.word	0x0000ef70


	//   ....[145]....
        /*0508*/ 	.word	0x0000eff0


	//   ....[146]....
        /*050c*/ 	.word	0x0000f070


	//   ....[147]....
        /*0510*/ 	.word	0x0000f0e0


	//   ....[148]....
        /*0514*/ 	.word	0x0000f150


	//   ....[149]....
        /*0518*/ 	.word	0x0000f1d0


	//   ....[150]....
        /*051c*/ 	.word	0x0000f240


	//   ....[151]....
        /*0520*/ 	.word	0x0000f2b0


	//   ....[152]....
        /*0524*/ 	.word	0x0000f320


	//   ....[153]....
        /*0528*/ 	.word	0x0000f390


	//   ....[154]....
        /*052c*/ 	.word	0x0000f400


	//   ....[155]....
        /*0530*/ 	.word	0x0000f470


	//   ....[156]....
        /*0534*/ 	.word	0x0000f4e0


	//   ....[157]....
        /*0538*/ 	.word	0x0000f5b0


	//   ....[158]....
        /*053c*/ 	.word	0x0000f620


	//   ....[159]....
        /*0540*/ 	.word	0x0000f690


	//   ....[160]....
        /*0544*/ 	.word	0x0000f700


	//----- nvinfo : EIATTR_EXIT_INSTR_OFFSETS
	.align		4
.L_1823:
        /*0548*/ 	.byte	0x04, 0x1c
        /*054a*/ 	.short	(.L_1825 - .L_1824)


	//   ....[0]....
.L_1824:
        /*054c*/ 	.word	0x0000d5f0


	//   ....[1]....
        /*0550*/ 	.word	0x0000d890


	//----- nvinfo : EIATTR_MAX_THREADS
	.align		4
.L_1825:
        /*0554*/ 	.byte	0x04, 0x05
        /*0556*/ 	.short	(.L_1827 - .L_1826)
.L_1826:
        /*0558*/ 	.word	0x00000080
        /*055c*/ 	.word	0x00000001
        /*0560*/ 	.word	0x00000001


	//----- nvinfo : EIATTR_CRS_STACK_SIZE
	.align		4
.L_1827:
        /*0564*/ 	.byte	0x04, 0x1e
        /*0566*/ 	.short	(.L_1829 - .L_1828)
.L_1828:
        /*0568*/ 	.word	0x00000000
.L_1829:


//--------------------- .nv.info._Z25selective_scan_bwd_kernelI32Selective_Scan_bwd_kernel_traitsILi128ELi16ELb1ELb1ELb0ELb1ELb1EN3c104HalfENS1_7complexIfEEEEv12SSMParamsBwd --------------------------
	.section	.nv.info._Z25selective_scan_bwd_kernelI32Selective_Scan_bwd_kernel_traitsILi128ELi16ELb1ELb1ELb0ELb1ELb1EN3c104HalfENS1_7complexIfEEEEv12SSMParamsBwd,"",@"SHT_CUDA_INFO"
	.sectionflags	@""
	.align	4


	//----- nvinfo : EIATTR_CUDA_API_VERSION
	.align		4
        /*0000*/ 	.byte	0x04, 0x37
        /*0002*/ 	.short	(.L_1831 - .L_1830)
.L_1830:
        /*0004*/ 	.word	0x00000082


	//----- nvinfo : EIATTR_SW2861232_WAR
	.align		4
.L_1831:
        /*0008*/ 	.byte	0x01, 0x35
	.zero		2


	//----- nvinfo : EIATTR_PARAM_CBANK
	.align		4
        /*000c*/ 	.byte	0x04, 0x0a
        /*000e*/ 	.short	(.L_1833 - .L_1832)
	.align		4
.L_1832:
        /*0010*/ 	.word	index@(.nv.constant0._Z25selective_scan_bwd_kernelI32Selective_Scan_bwd_kernel_traitsILi128ELi16ELb1ELb1ELb0ELb1ELb1EN3c104HalfENS1_7complexIfEEEEv12SSMParamsBwd)
        /*0014*/ 	.short	0x0160
        /*0016*/ 	.short	0x01f0


	//----- nvinfo : EIATTR_CBANK_PARAM_SIZE
	.align		4
.L_1833:
        /*0018*/ 	.byte	0x03, 0x19
        /*001a*/ 	.short	0x01f0


	//----- nvinfo : EIATTR_KPARAM_INFO
	.align		4
        /*001c*/ 	.byte	0x04, 0x17
        /*001e*/ 	.short	(.L_1835 - .L_1834)
.L_1834:
        /*0020*/ 	.word	0x00000000
        /*0024*/ 	.short	0x0000
        /*0026*/ 	.short	0x0000
        /*0028*/ 	.byte	0x00, 0xf0, 0xc1, 0x07


	//----- nvinfo : EIATTR_MAXREG_COUNT
	.align		4
.L_1835:
        /*002c*/ 	.byte	0x03, 0x1b
        /*002e*/ 	.short	0x00ff


	//----- nvinfo : EIATTR_NUM_BARRIERS
	.align		4
        /*0030*/ 	.byte	0x02, 0x4c
        /*0032*/ 	.byte	0x01
	.zero		1


	//----- nvinfo : EIATTR_MERCURY_ISA_VERSION
	.align		4
        /*0034*/ 	.byte	0x03, 0x5f
        /*0036*/ 	.short	0x0000


	//----- nvinfo : EIATTR_COOP_GROUP_MASK_REGIDS
	.align		4
        /*0038*/ 	.byte	0x04, 0x29
        /*003a*/ 	.short	(.L_1837 - .L_1836)


	//   ....[0]....
.L_1836:
        /*003c*/ 	.word	0xffffffff


	//   ....[1]....
        /*0040*/ 	.word	0xffffffff


	//   ....[2]....
        /*0044*/ 	.word	0xffffffff


	//   ....[3]....
        /*0048*/ 	.word	0xffffffff


	//   ....[4]....
        /*004c*/ 	.word	0xffffffff


	//   ....[5]....
        /*0050*/ 	.word	0xffffffff


	//   ....[6]....
        /*0054*/ 	.word	0xffffffff


	//   ....[7]....
        /*0058*/ 	.word	0xffffffff


	//   ....[8]....
        /*005c*/ 	.word	0xffffffff


	//   ....[9]....
        /*0060*/ 	.word	0xffffffff


	//   ....[10]....
        /*0064*/ 	.word	0xffffffff


	//   ....[11]....
        /*0068*/ 	.word	0xffffffff


	//   ....[12]....
        /*006c*/ 	.word	0xffffffff


	//   ....[13]....
        /*0070*/ 	.word	0xffffffff


	//   ....[14]....
        /*0074*/ 	.word	0xffffffff


	//   ....[15]....
        /*0078*/ 	.word	0xffffffff


	//   ....[16]....
        /*007c*/ 	.word	0xffffffff


	//   ....[17]....
        /*0080*/ 	.word	0xffffffff


	//   ....[18]....
        /*0084*/ 	.word	0xffffffff


	//   ....[19]....
        /*0088*/ 	.word	0xffffffff


	//   ....[20]....
        /*008c*/ 	.word	0xffffffff


	//   ....[21]....
        /*0090*/ 	.word	0xffffffff


	//   ....[22]....
        /*0094*/ 	.word	0xffffffff


	//   ....[23]....
        /*0098*/ 	.word	0xffffffff


	//   ....[24]....
        /*009c*/ 	.word	0xffffffff


	//   ....[25]....
        /*00a0*/ 	.word	0xffffffff


	//   ....[26]....
        /*00a4*/ 	.word	0xffffffff


	//   ....[27]....
        /*00a8*/ 	.word	0xffffffff


	//   ....[28]....
        /*00ac*/ 	.word	0xffffffff


	//   ....[29]....
        /*00b0*/ 	.word	0xffffffff


	//   ....[30]....
        /*00b4*/ 	.word	0xffffffff


	//   ....[31]....
        /*00b8*/ 	.word	0xffffffff


	//   ....[32]....
        /*00bc*/ 	.word	0xffffffff


	//   ....[33]....
        /*00c0*/ 	.word	0xffffffff


	//   ....[34]....
        /*00c4*/ 	.word	0xffffffff


	//   ....[35]....
        /*00c8*/ 	.word	0xffffffff


	//   ....[36]....
        /*00cc*/ 	.word	0xffffffff


	//   ....[37]....
        /*00d0*/ 	.word	0xffffffff


	//   ....[38]....
        /*00d4*/ 	.word	0xffffffff


	//   ....[39]....
        /*00d8*/ 	.word	0xffffffff


	//   ....[40]....
        /*00dc*/ 	.word	0xffffffff


	//   ....[41]....
        /*00e0*/ 	.word	0xffffffff


	//   ....[42]....
        /*00e4*/ 	.word	0xffffffff


	//   ....[43]....
        /*00e8*/ 	.word	0xffffffff


	//   ....[44]....
        /*00ec*/ 	.word	0xffffffff


	//   ....[45]....
        /*00f0*/ 	.word	0xffffffff


	//   ....[46]....
        /*00f4*/ 	.word	0xffffffff


	//   ....[47]....
        /*00f8*/ 	.word	0xffffffff


	//   ....[48]....
        /*00fc*/ 	.word	0xffffffff


	//   ....[49]....
        /*0100*/ 	.word	0xffffffff


	//   ....[50]....
        /*0104*/ 	.word	0xffffffff


	//   ....[51]....
        /*0108*/ 	.word	0xffffffff


	//   ....[52]....
        /*010c*/ 	.word	0xffffffff


	//   ....[53]....
        /*0110*/ 	.word	0xffffffff


	//   ....[54]....
        /*0114*/ 	.word	0xffffffff


	//   ....[55]....
        /*0118*/ 	.word	0xffffffff


	//   ....[56]....
        /*011c*/ 	.word	0xffffffff


	//   ....[57]....
        /*0120*/ 	.word	0xffffffff


	//   ....[58]....
        /*0124*/ 	.word	0xffffffff


	//   ....[59]....
        /*0128*/ 	.word	0xffffffff


	//   ....[60]....
        /*012c*/ 	.word	0xffffffff


	//   ....[61]....
        /*0130*/ 	.word	0xffffffff


	//   ....[62]....
        /*0134*/ 	.word	0xffffffff


	//   ....[63]....
        /*0138*/ 	.word	0xffffffff


	//   ....[64]....
        /*013c*/ 	.word	0xffffffff


	//   ....[65]....
        /*0140*/ 	.word	0xffffffff


	//   ....[66]....
        /*0144*/ 	.word	0xffffffff


	//   ....[67]....
        /*0148*/ 	.word	0xffffffff


	//   ....[68]....
        /*014c*/ 	.word	0xffffffff


	//   ....[69]....
        /*0150*/ 	.word	0xffffffff


	//   ....[70]....
        /*0154*/ 	.word	0xffffffff


	//   ....[71]....
        /*0158*/ 	.word	0xffffffff


	//   ....[72]....
        /*015c*/ 	.word	0xffffffff


	//   ....[73]....
        /*0160*/ 	.word	0xffffffff


	//   ....[74]....
        /*0164*/ 	.word	0xffffffff


	//   ....[75]....
        /*0168*/ 	.word	0xffffffff


	//   ....[76]....
        /*016c*/ 	.word	0xffffffff


	//   ....[77]....
        /*0170*/ 	.word	0xffffffff


	//   ....[78]....
        /*0174*/ 	.word	0xffffffff


	//   ....[79]....
        /*0178*/ 	.word	0xffffffff


	//   ....[80]....
        /*017c*/ 	.word	0xffffffff


	//   ....[81]....
        /*0180*/ 	.word	0xffffffff


	//   ....[82]....
        /*0184*/ 	.word	0xffffffff


	//   ....[83]....
        /*0188*/ 	.word	0xffffffff


	//   ....[84]....
        /*018c*/ 	.word	0xffffffff


	//   ....[85]....
        /*0190*/ 	.word	0xffffffff


	//   ....[86]....
        /*0194*/ 	.word	0xffffffff


	//   ....[87]....
        /*0198*/ 	.word	0xffffffff


	//   ....[88]....
        /*019c*/ 	.word	0xffffffff


	//   ....[89]....
        /*01a0*/ 	.word	0xffffffff


	//   ....[90]....
        /*01a4*/ 	.word	0xffffffff


	//   ....[91]....
        /*01a8*/ 	.word	0xffffffff


	//   ....[92]....
        /*01ac*/ 	.word	0xffffffff


	//   ....[93]....
        /*01b0*/ 	.word	0xffffffff


	//   ....[94]....
        /*01b4*/ 	.word	0xffffffff


	//   ....[95]....
        /*01b8*/ 	.word	0xffffffff


	//   ....[96]....
        /*01bc*/ 	.word	0xffffffff


	//   ....[97]....
        /*01c0*/ 	.word	0xffffffff


	//   ....[98]....
        /*01c4*/ 	.word	0xffffffff


	//   ....[99]....
        /*01c8*/ 	.word	0xffffffff


	//   ....[100]....
        /*01cc*/ 	.word	0xffffffff


	//   ....[101]....
        /*01d0*/ 	.word	0xffffffff


	//   ....[102]....
        /*01d4*/ 	.word	0xffffffff


	//   ....[103]....
        /*01d8*/ 	.word	0xffffffff


	//   ....[104]....
        /*01dc*/ 	.word	0xffffffff


	//   ....[105]....
        /*01e0*/ 	.word	0xffffffff


	//   ....[106]....
        /*01e4*/ 	.word	0xffffffff


	//   ....[107]....
        /*01e8*/ 	.word	0xffffffff


	//   ....[108]....
        /*01ec*/ 	.word	0xffffffff


	//   ....[109]....
        /*01f0*/ 	.word	0xffffffff


	//   ....[110]....
        /*01f4*/ 	.word	0xffffffff


	//   ....[111]....
        /*01f8*/ 	.word	0xffffffff


	//   ....[112]....
        /*01fc*/ 	.word	0xffffffff


	//   ....[113]....
        /*0200*/ 	.word	0xffffffff


	//   ....[114]....
        /*0204*/ 	.word	0xffffffff


	//   ....[115]....
        /*0208*/ 	.word	0xffffffff


	//   ....[116]....
        /*020c*/ 	.word	0xffffffff


	//   ....[117]....
        /*0210*/ 	.word	0xffffffff


	//   ....[118]....
        /*0214*/ 	.word	0xffffffff


	//   ....[119]....
        /*0218*/ 	.word	0xffffffff


	//   ....[120]....
        /*021c*/ 	.word	0xffffffff


	//   ....[121]....
        /*0220*/ 	.word	0xffffffff


	//   ....[122]....
        /*0224*/ 	.word	0xffffffff


	//   ....[123]....
        /*0228*/ 	.word	0xffffffff


	//   ....[124]....
        /*022c*/ 	.word	0xffffffff


	//   ....[125]....
        /*0230*/ 	.word	0xffffffff


	//   ....[126]....
        /*0234*/ 	.word	0xffffffff


	//   ....[127]....
        /*0238*/ 	.word	0xffffffff


	//   ....[128]....
        /*023c*/ 	.word	0xffffffff


	//   ....[129]....
        /*0240*/ 	.word	0xffffffff


	//   ....[130]....
        /*0244*/ 	.word	0xffffffff


	//   ....[131]....
        /*0248*/ 	.word	0xffffffff


	//   ....[132]....
        /*024c*/ 	.word	0xffffffff


	//   ....[133]....
        /*0250*/ 	.word	0xffffffff


	//   ....[134]....
        /*0254*/ 	.word	0xffffffff


	//   ....[135]....
        /*0258*/ 	.word	0xffffffff


	//   ....[136]....
        /*025c*/ 	.word	0xffffffff


	//   ....[137]....
        /*0260*/ 	.word	0xffffffff


	//   ....[138]....
        /*0264*/ 	.word	0xffffffff


	//   ....[139]....
        /*0268*/ 	.word	0xffffffff


	//   ....[140]....
        /*026c*/ 	.word	0xffffffff


	//   ....[141]....
        /*0270*/ 	.word	0xffffffff


	//   ....[142]....
        /*0274*/ 	.word	0xffffffff


	//   ....[143]....
        /*0278*/ 	.word	0xffffffff


	//   ....[144]....
        /*027c*/ 	.word	0xffffffff


	//   ....[145]....
        /*0280*/ 	.word	0xffffffff


	//   ....[146]....
        /*0284*/ 	.word	0xffffffff


	//   ....[147]....
        /*0288*/ 	.word	0xffffffff


	//   ....[148]....
        /*028c*/ 	.word	0xffffffff


	//   ....[149]....
        /*0290*/ 	.word	0xffffffff


	//   ....[150]....
        /*0294*/ 	.word	0xffffffff


	//   ....[151]....
        /*0298*/ 	.word	0xffffffff


	//   ....[152]....
        /*029c*/ 	.word	0xffffffff


	//   ....[153]....
        /*02a0*/ 	.word	0xffffffff


	//   ....[154]....
        /*02a4*/ 	.word	0xffffffff


	//   ....[155]....
        /*02a8*/ 	.word	0xffffffff


	//   ....[156]....
        /*02ac*/ 	.word	0xffffffff


	//   ....[157]....
        /*02b0*/ 	.word	0xffffffff


	//   ....[158]....
        /*02b4*/ 	.word	0xffffffff


	//   ....[159]....
        /*02b8*/ 	.word	0xffffffff


	//   ....[160]....
        /*02bc*/ 	.word	0xffffffff


	//   ....[161]....
        /*02c0*/ 	.word	0xffffffff


	//   ....[162]....
        /*02c4*/ 	.word	0xffffffff


	//   ....[163]....
        /*02c8*/ 	.word	0xffffffff


	//   ....[164]....
        /*02cc*/ 	.word	0xffffffff


	//----- nvinfo : EIATTR_COOP_GROUP_INSTR_OFFSETS
	.align		4
.L_1837:
        /*02d0*/ 	.byte	0x04, 0x28
        /*02d2*/ 	.short	(.L_1839 - .L_1838)


	//   ....[0]....
.L_1838:
        /*02d4*/ 	.word	0x00000b20


	//   ....[1]....
        /*02d8*/ 	.word	0x00000bd0


	//   ....[2]....
        /*02dc*/ 	.word	0x00000df0


	//   ....[3]....
        /*02e0*/ 	.word	0x00003480


	//   ....[4]....
        /*02e4*/ 	.word	0x00003c90


	//   ....[5]....
        /*02e8*/ 	.word	0x000045d0


	//   ....[6]....
        /*02ec*/ 	.word	0x00004960


	//   ....[7]....
        /*02f0*/ 	.word	0x000056e0


	//   ....[8]....
        /*02f4*/ 	.word	0x000070f0


	//   ....[9]....
        /*02f8*/ 	.word	0x00007110


	//   ....[10]....
        /*02fc*/ 	.word	0x00007140


	//   ....[11]....
        /*0300*/ 	.word	0x00007150


	//   ....[12]....
        /*0304*/ 	.word	0x00007200


	//   ....[13]....
        /*0308*/ 	.word	0x00007220


	//   ....[14]....
        /*030c*/ 	.word	0x00007230


	//   ....[15]....
        /*0310*/ 	.word	0x00007240


	//   ....[16]....
        /*0314*/ 	.word	0x00007300


	//   ....[17]....
        /*0318*/ 	.word	0x00007320


	//   ....[18]....
        /*031c*/ 	.word	0x00007330


	//   ....[19]....
        /*0320*/ 	.word	0x00007340


	//   ....[20]....
        /*0324*/ 	.word	0x00007400


	//   ....[21]....
        /*0328*/ 	.word	0x00007420


	//   ....[22]....
        /*032c*/ 	.word	0x00007430


	//   ....[23]....
        /*0330*/ 	.word	0x00007440


	//   ....[24]....
        /*0334*/ 	.word	0x00007500


	//   ....[25]....
        /*0338*/ 	.word	0x00007520


	//   ....[26]....
        /*033c*/ 	.word	0x00007540


	//   ....[27]....
        /*0340*/ 	.word	0x00007550


	//   ....[28]....
        /*0344*/ 	.word	0x00007690


	//   ....[29]....
        /*0348*/ 	.word	0x00007700


	//   ....[30]....
        /*034c*/ 	.word	0x00007770


	//   ....[31]....
        /*0350*/ 	.word	0x000077e0


	//   ....[32]....
        /*0354*/ 	.word	0x00007800


	//   ....[33]....
        /*0358*/ 	.word	0x00007810


	//   ....[34]....
        /*035c*/ 	.word	0x00007820


	//   ....[35]....
        /*0360*/ 	.word	0x00007830


	//   ....[36]....
        /*0364*/ 	.word	0x00007840


	//   ....[37]....
        /*0368*/ 	.word	0x00007850


	//   ....[38]....
        /*036c*/ 	.word	0x00007860


	//   ....[39]....
        /*0370*/ 	.word	0x00007870


	//   ....[40]....
        /*0374*/ 	.word	0x00008e80


	//   ....[41]....
        /*0378*/ 	.word	0x00008ea0


	//   ....[42]....
        /*037c*/ 	.word	0x00008eb0


	//   ....[43]....
        /*0380*/ 	.word	0x00008ec0


	//   ....[44]....
        /*0384*/ 	.word	0x00008fe0


	//   ....[45]....
        /*0388*/ 	.word	0x00008ff0


	//   ....[46]....
        /*038c*/ 	.word	0x00009000


	//   ....[47]....
        /*0390*/ 	.word	0x00009010


	//   ....[48]....
        /*0394*/ 	.word	0x00009130


	//   ....[49]....
        /*0398*/ 	.word	0x00009150


	//   ....[50]....
        /*039c*/ 	.word	0x00009160


	//   ....[51]....
        /*03a0*/ 	.word	0x00009170


	//   ....[52]....
        /*03a4*/ 	.word	0x00009290


	//   ....[53]....
        /*03a8*/ 	.word	0x000092a0


	//   ....[54]....
        /*03ac*/ 	.word	0x000092b0


	//   ....[55]....
        /*03b0*/ 	.word	0x000092c0


	//   ....[56]....
        /*03b4*/ 	.word	0x000093e0


	//   ....[57]....
        /*03b8*/ 	.word	0x00009400


	//   ....[58]....
        /*03bc*/ 	.word	0x00009410


	//   ....[59]....
        /*03c0*/ 	.word	0x00009420


	//   ....[60]....
        /*03c4*/ 	.word	0x00009520


	//   ....[61]....
        /*03c8*/ 	.word	0x00009530


	//   ....[62]....
        /*03cc*/ 	.word	0x00009540


	//   ....[63]....
        /*03d0*/ 	.word	0x00009550


	//   ....[64]....
        /*03d4*/ 	.word	0x00009560


	//   ....[65]....
        /*03d8*/ 	.word	0x00009570


	//   ....[66]....
        /*03dc*/ 	.word	0x00009580


	//   ....[67]....
        /*03e0*/ 	.word	0x000095b0


	//   ....[68]....
        /*03e4*/ 	.word	0x000095e0


	//   ....[69]....
        /*03e8*/ 	.word	0x00009610


	//   ....[70]....
        /*03ec*/ 	.word	0x00009630


	//   ....[71]....
        /*03f0*/ 	.word	0x00009640


	//   ....[72]....
        /*03f4*/ 	.word	0x0000cbb0


	//   ....[73]....
        /*03f8*/ 	.word	0x0000cbf0


	//   ....[74]....
        /*03fc*/ 	.word	0x0000cc30


	//   ....[75]....
        /*0400*/ 	.word	0x0000cc70


	//   ....[76]....
        /*0404*/ 	.word	0x0000cd30


	//   ....[77]....
        /*0408*/ 	.word	0x0000cd60


	//   ....[78]....
        /*040c*/ 	.word	0x0000cd90


	//   ....[79]....
        /*0410*/ 	.word	0x0000cdc0


	//   ....[80]....
        /*0414*/ 	.word	0x0000ce60


	//   ....[81]....
        /*0418*/ 	.word	0x0000ce90


	//   ....[82]....
        /*041c*/ 	.word	0x0000cec0


	//   ....[83]....
        /*0420*/ 	.word	0x0000cef0


	//   ....[84]....
        /*0424*/ 	.word	0x0000cf90


	//   ....[85]....
        /*0428*/ 	.word	0x0000cfc0


	//   ....[86]....
        /*042c*/ 	.word	0x0000cff0


	//   ....[87]....
        /*0430*/ 	.word	0x0000d020


	//   ....[88]....
        /*0434*/ 	.word	0x0000d100


	//   ....[89]....
        /*0438*/ 	.word	0x0000d140


	//   ....[90]....
        /*043c*/ 	.word	0x0000d170


	//   ....[91]....
        /*0440*/ 	.word	0x0000d1a0


	//   ....[92]....
        /*0444*/ 	.word	0x0000d9b0


	//   ....[93]....
        /*0448*/ 	.word	0x0000e0c0


	//   ....[94]....
        /*044c*/ 	.word	0x0000e510


	//   ....[95]....
        /*0450*/ 	.word	0x0000e690


	//   ....[96]....
        /*0454*/ 	.word	0x0000e6f0


	//   ....[97]....
        /*0458*/ 	.word	0x0000e740


	//   ....[98]....
        /*045c*/ 	.word	0x0000e760


	//   ....[99]....
        /*0460*/ 	.word	0x0000e780


	//   ....[100]....
        /*0464*/ 	.word	0x0000e8a0


	//   ....[101]....
        /*0468*/ 	.word	0x0000e8f0


	//   ....[102]....
        /*046c*/ 	.word	0x0000e940


	//   ....[103]....
        /*0470*/ 	.word	0x0000e960


	//   ....[104]....
        /*0474*/ 	.word	0x0000e980


	//   ....[105]....
        /*0478*/ 	.word	0x0000edb0


	//   ....[106]....
        /*047c*/ 	.word	0x0000ee30


	//   ....[107]....
        /*0480*/ 	.word	0x0000eea0


	//   ....[108]....
        /*0484*/ 	.word	0x0000ef10


	//   ....[109]....
        /*0488*/ 	.word	0x0000f060


	//   ....[110]....
        /*048c*/ 	.word	0x0000f0d0


	//   ....[111]....
        /*0490*/ 	.word	0x0000f140


	//   ....[112]....
        /*0494*/ 	.word	0x0000f1b0


	//   ....[113]....
        /*0498*/ 	.word	0x0000f2d0


	//   ....[114]....
        /*049c*/ 	.word	0x0000f340


	//   ....[115]....
        /*04a0*/ 	.word	0x0000f3b0


	//   ....[116]....
        /*04a4*/ 	.word	0x0000f420


	//   ....[117]....
        /*04a8*/ 	.word	0x0000f540


	//   ....[118]....
        /*04ac*/ 	.word	0x0000f5b0


	//   ....[119]....
        /*04b0*/ 	.word	0x0000f620


	//   ....[120]....
        /*04b4*/ 	.word	0x0000f690


	//   ....[121]....
        /*04b8*/ 	.word	0x0000f7f0


	//   ....[122]....
        /*04bc*/ 	.word	0x0000f860


	//   ....[123]....
        /*04c0*/ 	.word	0x0000f8d0


	//   ....[124]....
        /*04c4*/ 	.word	0x0000f940


	//   ....[125]....
        /*04c8*/ 	.word	0x0000f9b0


	//   ....[126]....
        /*04cc*/ 	.word	0x0000fa20


	//   ....[127]....
        /*04d0*/ 	.word	0x0000fa90


	//   ....[128]....
        /*04d4*/ 	.word	0x0000fb00


	//   ....[129]....
        /*04d8*/ 	.word	0x0000fb70


	//   ....[130]....
        /*04dc*/ 	.word	0x0000fbe0


	//   ....[131]....
        /*04e0*/ 	.word	0x0000fc50


	//   ....[132]....
        /*04e4*/ 	.word	0x0000fcc0


	//   ....[133]....
        /*04e8*/ 	.word	0x0000fd40


	//   ....[134]....
        /*04ec*/ 	.word	0x0000fdc0


	//   ....[135]....
        /*04f0*/ 	.word	0x0000fe30


	//   ....[136]....
        /*04f4*/ 	.word	0x0000fea0


	//   ....[137]....
        /*04f8*/ 	.word	0x0000ff20


	//   ....[138]....
        /*04fc*/ 	.word	0x0000ff90


	//   ....[139]....
        /*0500*/ 	.word	0x00010000


	//   ....[140]....
        /*0504*/ 	.word	0x00010070


	//   ....[141]....
        /*0508*/ 	.word	0x000100f0


	//   ....[142]....
        /*050c*/ 	.word	0x00010170


	//   ....[143]....
        /*0510*/ 	.word	0x000101e0


	//   ....[144]....
        /*0514*/ 	.word	0x00010250


	//   ....[145]....
        /*0518*/ 	.word	0x000102d0


	//   ....[146]....
        /*051c*/ 	.word	0x00010340


	//   ....[147]....
        /*0520*/ 	.word	0x000103b0


	//   ....[148]....
        /*0524*/ 	.word	0x00010420


	//   ....[149]....
        /*0528*/ 	.word	0x000104a0


	//   ....[150]....
        /*052c*/ 	.word	0x00010520


	//   ....[151]....
        /*0530*/ 	.word	0x00010590


	//   ....[152]....
        /*0534*/ 	.word	0x00010600


	//   ....[153]....
        /*0538*/ 	.word	0x00010680


	//   ....[154]....
        /*053c*/ 	.word	0x000106f0


	//   ....[155]....
        /*0540*/ 	.word	0x00010760


	//   ....[156]....
        /*0544*/ 	.word	0x000107d0


	//   ....[157]....
        /*0548*/ 	.word	0x00010840


	//   ....[158]....
        /*054c*/ 	.word	0x000108b0


	//   ....[159]....
        /*0550*/ 	.word	0x00010920


	//   ....[160]....
        /*0554*/ 	.word	0x00010990


	//   ....[161]....
        /*0558*/ 	.word	0x00010a60


	//   ....[162]....
        /*055c*/ 	.word	0x00010ad0


	//   ....[163]....
        /*0560*/ 	.word	0x00010b40


	//   ....[164]....
        /*0564*/ 	.word	0x00010bb0


	//----- nvinfo : EIATTR_EXIT_INSTR_OFFSETS
	.align		4
.L_1839:
        /*0568*/ 	.byte	0x04, 0x1c
        /*056a*/ 	.short	(.L_1841 - .L_1840)


	//   ....[0]....
.L_1840:
        /*056c*/ 	.word	0x0000eab0


	//   ....[1]....
        /*0570*/ 	.word	0x0000ed50


	//----- nvinfo : EIATTR_MAX_THREADS
	.align		4
.L_1841:
        /*0574*/ 	.byte	0x04, 0x05
        /*0576*/ 	.short	(.L_1843 - .L_1842)
.L_1842:
        /*0578*/ 	.word	0x00000080
        /*057c*/ 	.word	0x00000001
        /*0580*/ 	.word	0x00000001


	//----- nvinfo : EIATTR_CRS_STACK_SIZE
	.align		4
.L_1843:
        /*0584*/ 	.byte	0x04, 0x1e
        /*0586*/ 	.short	(.L_1845 - .L_1844)
.L_1844:
        /*0588*/ 	.word	0x00000000
.L_1845:


//--------------------- .nv.info._Z25selective_scan_bwd_kernelI32Selective_Scan_bwd_kernel_traitsILi128ELi16ELb1ELb1ELb1ELb0ELb0EN3c104HalfENS1_7complexIfEEEEv12SSMParamsBwd --------------------------
	.section	.nv.info._Z25selective_scan_bwd_kernelI32Selective_Scan_bwd_kernel_traitsILi128ELi16ELb1ELb1ELb1ELb0ELb0EN3c104HalfENS1_7complexIfEEEEv12SSMParamsBwd,"",@"SHT_CUDA_INFO"
	.sectionflags	@""
	.align	4


	//----- nvinfo : EIATTR_CUDA_API_VERSION
	.align		4
        /*0000*/ 	.byte	0x04, 0x37
        /*0002*/ 	.short	(.L_1847 - .L_1846)
.L_1846:
        /*0004*/ 	.word	0x00000082


	//----- nvinfo : EIATTR_SW2861232_WAR
	.align		4
.L_1847:
        /*0008*/ 	.byte	0x01, 0x35
	.zero		2


	//----- nvinfo : EIATTR_PARAM_CBANK
	.align		4
        /*000c*/ 	.byte	0x04, 0x0a
        /*000e*/ 	.short	(.L_1849 - .L_1848)
	.align		4
.L_1848:
        /*0010*/ 	.word	index@(.nv.constant0._Z25selective_scan_bwd_kernelI32Selective_Scan_bwd_kernel_traitsILi128ELi16ELb1ELb1ELb1ELb0ELb0EN3c104HalfENS1_7complexIfEEEEv12SSMParamsBwd)
        /*0014*/ 	.short	0x0160
        /*0016*/ 	.short	0x01f0


	//----- nvinfo : EIATTR_CBANK_PARAM_SIZE
	.align		4
.L_1849:
        /*0018*/ 	.byte	0x03, 0x19
        /*001a*/ 	.short	0x01f0


	//----- nvinfo : EIATTR_KPARAM_INFO
	.align		4
        /*001c*/ 	.byte	0x04, 0x17
        /*001e*/ 	.short	(.L_1851 - .L_1850)
.L_1850:
        /*0020*/ 	.word	0x00000000
        /*0024*/ 	.short	0x0000
        /*0026*/ 	.short	0x0000
        /*0028*/ 	.byte	0x00, 0xf0, 0xc1, 0x07


	//----- nvinfo : EIATTR_MAXREG_COUNT
	.align		4
.L_1851:
        /*002c*/ 	.byte	0x03, 0x1b
        /*002e*/ 	.short	0x00ff


	//----- nvinfo : EIATTR_NUM_BARRIERS
	.align		4
        /*0030*/ 	.byte	0x02, 0x4c
        /*0032*/ 	.byte	0x01
	.zero		1


	//----- nvinfo : EIATTR_MERCURY_ISA_VERSION
	.align		4
        /*0034*/ 	.byte	0x03, 0x5f
        /*0036*/ 	.short	0x0000


	//----- nvinfo : EIATTR_COOP_GROUP_MASK_REGIDS
	.align		4
        /*0038*/ 	.byte	0x04, 0x29
        /*003a*/ 	.short	(.L_1853 - .L_1852)


	//   ....[0]....
.L_1852:
        /*003c*/ 	.word	0xffffffff


	//   ....[1]....
        /*0040*/ 	.word	0xffffffff


	//   ....[2]....
        /*0044*/ 	.word	0xffffffff


	//   ....[3]....
        /*0048*/ 	.word	0xffffffff


	//   ....[4]....
        /*004c*/ 	.word	0xffffffff


	//   ....[5]....
        /*0050*/ 	.word	0xffffffff


	//   ....[6]....
        /*0054*/ 	.word	0xffffffff


	//   ....[7]....
        /*0058*/ 	.word	0xffffffff


	//   ....[8]....
        /*005c*/ 	.word	0xffffffff


	//   ....[9]....
        /*0060*/ 	.word	0xffffffff


	//   ....[10]....
        /*0064*/ 	.word	0xffffffff


	//   ....[11]....
        /*0068*/ 	.word	0xffffffff


	//   ....[12]....
        /*006c*/ 	.word	0xffffffff


	//   ....[13]....
        /*0070*/ 	.word	0xffffffff


	//   ....[14]....
        /*0074*/ 	.word	0xffffffff


	//   ....[15]....
        /*0078*/ 	.word	0xffffffff


	//   ....[16]....
        /*007c*/ 	.word	0xffffffff


	//   ....[17]....
        /*0080*/ 	.word	0xffffffff


	//   ....[18]....
        /*0084*/ 	.word	0xffffffff


	//   ....[19]....
        /*0088*/ 	.word	0xffffffff


	//   ....[20]....
        /*008c*/ 	.word	0xffffffff


	//   ....[21]....
        /*0090*/ 	.word	0xffffffff


	//   ....[22]....
        /*0094*/ 	.word	0xffffffff


	//   ....[23]....
        /*0098*/ 	.word	0xffffffff


	//   ....[24]....
        /*009c*/ 	.word	0xffffffff


	//   ....[25]....
        /*00a0*/ 	.word	0xffffffff


	//   ....[26]....
        /*00a4*/ 	.word	0xffffffff


	//   ....[27]....
        /*00a8*/ 	.word	0xffffffff


	//   ....[28]....
        /*00ac*/ 	.word	0xffffffff


	//   ....[29]....
        /*00b0*/ 	.word	0xffffffff


	//   ....[30]....
        /*00b4*/ 	.word	0xffffffff


	//   ....[31]....
        /*00b8*/ 	.word	0xffffffff


	//   ....[32]....
        /*00bc*/ 	.word	0xffffffff


	//   ....[33]....
        /*00c0*/ 	.word	0xffffffff


	//   ....[34]....
        /*00c4*/ 	.word	0xffffffff


	//   ....[35]....
        /*00c8*/ 	.word	0xffffffff


	//   ....[36]....
        /*00cc*/ 	.word	0xffffffff


	//   ....[37]....
        /*00d0*/ 	.word	0xffffffff


	//   ....[38]....
        /*00d4*/ 	.word	0xffffffff


	//   ....[39]....
        /*00d8*/ 	.word	0xffffffff


	//   ....[40]....
        /*00dc*/ 	.word	0xffffffff


	//   ....[41]....
        /*00e0*/ 	.word	0xffffffff


	//   ....[42]....
        /*00e4*/ 	.word	0xffffffff


	//   ....[43]....
        /*00e8*/ 	.word	0xffffffff


	//   ....[44]....
        /*00ec*/ 	.word	0xffffffff


	//   ....[45]....
        /*00f0*/ 	.word	0xffffffff


	//   ....[46]....
        /*00f4*/ 	.word	0xffffffff


	//   ....[47]....
        /*00f8*/ 	.word	0xffffffff


	//   ....[48]....
        /*00fc*/ 	.word	0xffffffff


	//   ....[49]....
        /*0100*/ 	.word	0xffffffff


	//   ....[50]....
        /*0104*/ 	.word	0xffffffff


	//   ....[51]....
        /*0108*/ 	.word	0xffffffff


	//   ....[52]....
        /*010c*/ 	.word	0xffffffff


	//   ....[53]....
        /*0110*/ 	.word	0xffffffff


	//   ....[54]....
        /*0114*/ 	.word	0xffffffff


	//   ....[55]....
        /*0118*/ 	.word	0xffffffff


	//   ....[56]....
        /*011c*/ 	.word	0xffffffff


	//   ....[57]....
        /*0120*/ 	.word	0xffffffff


	//   ....[58]....
        /*0124*/ 	.word	0xffffffff


	//   ....[59]....
        /*0128*/ 	.word	0xffffffff


	//   ....[60]....
        /*012c*/ 	.word	0xffffffff


	//   ....[61]....
        /*0130*/ 	.word	0xffffffff


	//   ....[62]....
        /*0134*/ 	.word	0xffffffff


	//   ....[63]....
        /*0138*/ 	.word	0xffffffff


	//   ....[64]....
        /*013c*/ 	.word	0xffffffff


	//   ....[65]....
        /*0140*/ 	.word	0xffffffff


	//   ....[66]....
        /*0144*/ 	.word	0xffffffff


	//   ....[67]....
        /*0148*/ 	.word	0xffffffff


	//   ....[68]....
        /*014c*/ 	.word	0xffffffff


	//   ....[69]....
        /*0150*/ 	.word	0xffffffff


	//   ....[70]....
        /*0154*/ 	.word	0xffffffff


	//   ....[71]....
        /*0158*/ 	.word	0xffffffff


	//   ....[72]....
        /*015c*/ 	.word	0xffffffff


	//   ....[73]....
        /*0160*/ 	.word	0xffffffff


	//   ....[74]....
        /*0164*/ 	.word	0xffffffff


	//   ....[75]....
        /*0168*/ 	.word	0xffffffff


	//   ....[76]....
        /*016c*/ 	.word	0xffffffff


	//   ....[77]....
        /*0170*/ 	.word	0xffffffff


	//   ....[78]....
        /*0174*/ 	.word	0xffffffff


	//   ....[79]....
        /*0178*/ 	.word	0xffffffff


	//   ....[80]....
        /*017c*/ 	.word	0xffffffff


	//   ....[81]....
        /*0180*/ 	.word	0xffffffff


	//   ....[82]....
        /*0184*/ 	.word	0xffffffff


	//   ....[83]....
        /*0188*/ 	.word	0xffffffff


	//   ....[84]....
        /*018c*/ 	.word	0xffffffff


	//   ....[85]....
        /*0190*/ 	.word	0xffffffff


	//   ....[86]....
        /*0194*/ 	.word	0xffffffff


	//   ....[87]....
        /*0198*/ 	.word	0xffffffff


	//   ....[88]....
        /*019c*/ 	.word	0xffffffff


	//   ....[89]....
        /*01a0*/ 	.word	0xffffffff


	//   ....[90]....
        /*01a4*/ 	.word	0xffffffff


	//   ....[91]....
        /*01a8*/ 	.word	0xffffffff


	//   ....[92]....
        /*01ac*/ 	.word	0xffffffff


	//   ....[93]....
        /*01b0*/ 	.word	0xffffffff


	//   ....[94]....
        /*01b4*/ 	.word	0xffffffff


	//   ....[95]....
        /*01b8*/ 	.word	0xffffffff


	//   ....[96]....
        /*01bc*/ 	.word	0xffffffff


	//   ....[97]....
        /*01c0*/ 	.word	0xffffffff


	//   ....[98]....
        /*01c4*/ 	.word	0xffffffff


	//   ....[99]....
        /*01c8*/ 	.word	0xffffffff


	//   ....[100]....
        /*01cc*/ 	.word	0xffffffff


	//   ....[101]....
        /*01d0*/ 	.word	0xffffffff


	//   ....[102]....
        /*01d4*/ 	.word	0xffffffff


	//   ....[103]....
        /*01d8*/ 	.word	0xffffffff


	//   ....[104]....
        /*01dc*/ 	.word	0xffffffff


	//   ....[105]....
        /*01e0*/ 	.word	0xffffffff


	//   ....[106]....
        /*01e4*/ 	.word	0xffffffff


	//   ....[107]....
        /*01e8*/ 	.word	0xffffffff


	//   ....[108]....
        /*01ec*/ 	.word	0xffffffff


	//   ....[109]....
        /*01f0*/ 	.word	0xffffffff


	//   ....[110]....
        /*01f4*/ 	.word	0xffffffff


	//   ....[111]....
        /*01f8*/ 	.word	0xffffffff


	//   ....[112]....
        /*01fc*/ 	.word	0xffffffff


	//   ....[113]....
        /*0200*/ 	.word	0xffffffff


	//   ....[114]....
        /*0204*/ 	.word	0xffffffff


	//   ....[115]....
        /*0208*/ 	.word	0xffffffff


	//   ....[116]....
        /*020c*/ 	.word	0xffffffff


	//   ....[117]....
        /*0210*/ 	.word	0xffffffff


	//   ....[118]....
        /*0214*/ 	.word	0xffffffff


	//   ....[119]....
        /*0218*/ 	.word	0xffffffff


	//   ....[120]....
        /*021c*/ 	.word	0xffffffff


	//   ....[121]....
        /*0220*/ 	.word	0xffffffff


	//   ....[122]....
        /*0224*/ 	.word	0xffffffff


	//   ....[123]....
        /*0228*/ 	.word	0xffffffff


	//   ....[124]....
        /*022c*/ 	.word	0xffffffff


	//   ....[125]....
        /*0230*/ 	.word	0xffffffff


	//   ....[126]....
        /*0234*/ 	.word	0xffffffff


	//   ....[127]....
        /*0238*/ 	.word	0xffffffff


	//   ....[128]....
        /*023c*/ 	.word	0xffffffff


	//   ....[129]....
        /*0240*/ 	.word	0xffffffff


	//   ....[130]....
        /*0244*/ 	.word	0xffffffff


	//   ....[131]....
        /*0248*/ 	.word	0xffffffff


	//   ....[132]....
        /*024c*/ 	.word	0xffffffff


	//   ....[133]....
        /*0250*/ 	.word	0xffffffff


	//   ....[134]....
        /*0254*/ 	.word	0xffffffff


	//   ....[135]....
        /*0258*/ 	.word	0xffffffff


	//   ....[136]....
        /*025c*/ 	.word	0xffffffff


	//   ....[137]....
        /*0260*/ 	.word	0xffffffff


	//   ....[138]....
        /*0264*/ 	.word	0xffffffff


	//   ....[139]....
        /*0268*/ 	.word	0xffffffff


	//   ....[140]....
        /*026c*/ 	.word	0xffffffff


	//   ....[141]....
        /*0270*/ 	.word	0xffffffff


	//   ....[142]....
        /*0274*/ 	.word	0xffffffff


	//   ....[143]....
        /*0278*/ 	.word	0xffffffff


	//   ....[144]....
        /*027c*/ 	.word	0xffffffff


	//   ....[145]....
        /*0280*/ 	.word	0xffffffff


	//   ....[146]....
        /*0284*/ 	.word	0xffffffff


	//   ....[147]....
        /*0288*/ 	.word	0xffffffff


	//   ....[148]....
        /*028c*/ 	.word	0xffffffff


	//   ....[149]....
        /*0290*/ 	.word	0xffffffff


	//   ....[150]....
        /*0294*/ 	.word	0xffffffff


	//----- nvinfo : EIATTR_COOP_GROUP_INSTR_OFFSETS
	.align		4
.L_1853:
        /*0298*/ 	.byte	0x04, 0x28
        /*029a*/ 	.short	(.L_1855 - .L_1854)


	//   ....[0]....
.L_1854:
        /*029c*/ 	.word	0x00000c10


	//   ....[1]....
        /*02a0*/ 	.word	0x00000cc0


	//   ....[2]....
        /*02a4*/ 	.word	0x00000f90


	//   ....[3]....
        /*02a8*/ 	.word	0x00001940


	//   ....[4]....
        /*02ac*/ 	.word	0x00002320


	//   ....[5]....
        /*02b0*/ 	.word	0x00003c50


	//   ....[6]....
        /*02b4*/ 	.word	0x00003c70


	//   ....[7]....
        /*02b8*/ 	.word	0x00003ca0


	//   ....[8]....
        /*02bc*/ 	.word	0x00003cb0


	//   ....[9]....
        /*02c0*/ 	.word	0x00003d60


	//   ....[10]....
        /*02c4*/ 	.word	0x00003d80


	//   ....[11]....
        /*02c8*/ 	.word	0x00003d90


	//   ....[12]....
        /*02cc*/ 	.word	0x00003da0


	//   ....[13]....
        /*02d0*/ 	.word	0x00003e60


	//   ....[14]....
        /*02d4*/ 	.word	0x00003e80


	//   ....[15]....
        /*02d8*/ 	.word	0x00003e90


	//   ....[16]....
        /*02dc*/ 	.word	0x00003ea0


	//   ....[17]....
        /*02e0*/ 	.word	0x00003f60


	//   ....[18]....
        /*02e4*/ 	.word	0x00003f80


	//   ....[19]....
        /*02e8*/ 	.word	0x00003f90


	//   ....[20]....
        /*02ec*/ 	.word	0x00003fa0


	//   ....[21]....
        /*02f0*/ 	.word	0x00004060


	//   ....[22]....
        /*02f4*/ 	.word	0x00004080


	//   ....[23]....
        /*02f8*/ 	.word	0x00004090


	//   ....[24]....
        /*02fc*/ 	.word	0x000040a0


	//   ....[25]....
        /*0300*/ 	.word	0x000041f0


	//   ....[26]....
        /*0304*/ 	.word	0x00004260


	//   ....[27]....
        /*0308*/ 	.word	0x000042d0


	//   ....[28]....
        /*030c*/ 	.word	0x00004340


	//   ....[29]....
        /*0310*/ 	.word	0x00004360


	//   ....[30]....
        /*0314*/ 	.word	0x00004370


	//   ....[31]....
        /*0318*/ 	.word	0x00004380


	//   ....[32]....
        /*031c*/ 	.word	0x00004390


	//   ....[33]....
        /*0320*/ 	.word	0x000043a0


	//   ....[34]....
        /*0324*/ 	.word	0x000043b0


	//   ....[35]....
        /*0328*/ 	.word	0x000043c0


	//   ....[36]....
        /*032c*/ 	.word	0x000043d0


	//   ....[37]....
        /*0330*/ 	.word	0x000059c0


	//   ....[38]....
        /*0334*/ 	.word	0x000059e0


	//   ....[39]....
        /*0338*/ 	.word	0x000059f0


	//   ....[40]....
        /*033c*/ 	.word	0x00005a00


	//   ....[41]....
        /*0340*/ 	.word	0x00005b10


	//   ....[42]....
        /*0344*/ 	.word	0x00005b20


	//   ....[43]....
        /*0348*/ 	.word	0x00005b30


	//   ....[44]....
        /*034c*/ 	.word	0x00005b40


	//   ....[45]....
        /*0350*/ 	.word	0x00005c50


	//   ....[46]....
        /*0354*/ 	.word	0x00005c70


	//   ....[47]....
        /*0358*/ 	.word	0x00005c80


	//   ....[48]....
        /*035c*/ 	.word	0x00005c90


	//   ....[49]....
        /*0360*/ 	.word	0x00005da0


	//   ....[50]....
        /*0364*/ 	.word	0x00005db0


	//   ....[51]....
        /*0368*/ 	.word	0x00005dc0


	//   ....[52]....
        /*036c*/ 	.word	0x00005dd0


	//   ....[53]....
        /*0370*/ 	.word	0x00005ee0


	//   ....[54]....
        /*0374*/ 	.word	0x00005f00


	//   ....[55]....
        /*0378*/ 	.word	0x00005f10


	//   ....[56]....
        /*037c*/ 	.word	0x00005f20


	//   ....[57]....
        /*0380*/ 	.word	0x00006020


	//   ....[58]....
        /*0384*/ 	.word	0x00006030


	//   ....[59]....
        /*0388*/ 	.word	0x00006040


	//   ....[60]....
        /*038c*/ 	.word	0x00006050


	//   ....[61]....
        /*0390*/ 	.word	0x00006060


	//   ....[62]....
        /*0394*/ 	.word	0x00006070


	//   ....[63]....
        /*0398*/ 	.word	0x00006080


	//   ....[64]....
        /*039c*/ 	.word	0x000060b0


	//   ....[65]....
        /*03a0*/ 	.word	0x000060e0


	//   ....[66]....
        /*03a4*/ 	.word	0x00006110


	//   ....[67]....
        /*03a8*/ 	.word	0x00006130


	//   ....[68]....
        /*03ac*/ 	.word	0x00006140


	//   ....[69]....
        /*03b0*/ 	.word	0x0000a2a0


	//   ....[70]....
        /*03b4*/ 	.word	0x0000a2e0


	//   ....[71]....
        /*03b8*/ 	.word	0x0000a3d0


	//   ....[72]....
        /*03bc*/ 	.word	0x0000a400


	//   ....[73]....
        /*03c0*/ 	.word	0x0000a4e0


	//   ....[74]....
        /*03c4*/ 	.word	0x0000a510


	//   ....[75]....
        /*03c8*/ 	.word	0x0000a5f0


	//   ....[76]....
        /*03cc*/ 	.word	0x0000a620


	//   ....[77]....
        /*03d0*/ 	.word	0x0000a700


	//   ....[78]....
        /*03d4*/ 	.word	0x0000a730


	//   ....[79]....
        /*03d8*/ 	.word	0x0000ab60


	//   ....[80]....
        /*03dc*/ 	.word	0x0000af90


	//   ....[81]....
        /*03e0*/ 	.word	0x0000b060


	//   ....[82]....
        /*03e4*/ 	.word	0x0000b0c0


	//   ....[83]....
        /*03e8*/ 	.word	0x0000b110


	//   ....[84]....
        /*03ec*/ 	.word	0x0000b130


	//   ....[85]....
        /*03f0*/ 	.word	0x0000b150


	//   ....[86]....
        /*03f4*/ 	.word	0x0000b270


	//   ....[87]....
        /*03f8*/ 	.word	0x0000b2c0


	//   ....[88]....
        /*03fc*/ 	.word	0x0000b310


	//   ....[89]....
        /*0400*/ 	.word	0x0000b330


	//   ....[90]....
        /*0404*/ 	.word	0x0000b350


	//   ....[91]....
        /*0408*/ 	.word	0x0000b660


	//   ....[92]....
        /*040c*/ 	.word	0x0000b6e0


	//   ....[93]....
        /*0410*/ 	.word	0x0000b750


	//   ....[94]....
        /*0414*/ 	.word	0x0000b7c0


	//   ....[95]....
        /*0418*/ 	.word	0x0000b910


	//   ....[96]....
        /*041c*/ 	.word	0x0000b980


	//   ....[97]....
        /*0420*/ 	.word	0x0000b9f0


	//   ....[98]....
        /*0424*/ 	.word	0x0000ba60


	//   ....[99]....
        /*0428*/ 	.word	0x0000bb80


	//   ....[100]....
        /*042c*/ 	.word	0x0000bbf0


	//   ....[101]....
        /*0430*/ 	.word	0x0000bc60


	//   ....[102]....
        /*0434*/ 	.word	0x0000bcd0


	//   ....[103]....
        /*0438*/ 	.word	0x0000bdf0


	//   ....[104]....
        /*043c*/ 	.word	0x0000be60


	//   ....[105]....
        /*0440*/ 	.word	0x0000bed0


	//   ....[106]....
        /*0444*/ 	.word	0x0000bf40


	//   ....[107]....
        /*0448*/ 	.word	0x0000c080


	//   ....[108]....
        /*044c*/ 	.word	0x0000c0f0


	//   ....[109]....
        /*0450*/ 	.word	0x0000c160


	//   ....[110]....
        /*0454*/ 	.word	0x0000c1d0


	//   ....[111]....
        /*0458*/ 	.word	0x0000c240


	//   ....[112]....
        /*045c*/ 	.word	0x0000c2b0


	//   ....[113]....
        /*0460*/ 	.word	0x0000c320


	//   ....[114]....
        /*0464*/ 	.word	0x0000c390


	//   ....[115]....
        /*0468*/ 	.word	0x0000c410


	//   ....[116]....
        /*046c*/ 	.word	0x0000c480


	//   ....[117]....
        /*0470*/ 	.word	0x0000c4f0


	//   ....[118]....
        /*0474*/ 	.word	0x0000c560


	//   ....[119]....
        /*0478*/ 	.word	0x0000c5e0


	//   ....[120]....
        /*047c*/ 	.word	0x0000c660


	//   ....[121]....
        /*0480*/ 	.word	0x0000c6d0


	//   ....[122]....
        /*0484*/ 	.word	0x0000c740


	//   ....[123]....
        /*0488*/ 	.word	0x0000c7c0


	//   ....[124]....
        /*048c*/ 	.word	0x0000c830


	//   ....[125]....
        /*0490*/ 	.word	0x0000c8a0


	//   ....[126]....
        /*0494*/ 	.word	0x0000c910


	//   ....[127]....
        /*0498*/ 	.word	0x0000c990


	//   ....[128]....
        /*049c*/ 	.word	0x0000ca10


	//   ....[129]....
        /*04a0*/ 	.word	0x0000ca80


	//   ....[130]....
        /*04a4*/ 	.word	0x0000caf0


	//   ....[131]....
        /*04a8*/ 	.word	0x0000cb70


	//   ....[132]....
        /*04ac*/ 	.word	0x0000cbe0


	//   ....[133]....
        /*04b0*/ 	.word	0x0000cc50


	//   ....[134]....
        /*04b4*/ 	.word	0x0000ccc0


	//   ....[135]....
        /*04b8*/ 	.word	0x0000cd40


	//   ....[136]....
        /*04bc*/ 	.word	0x0000cdc0


	//   ....[137]....
        /*04c0*/ 	.word	0x0000ce30


	//   ....[138]....
        /*04c4*/ 	.word	0x0000cea0


	//   ....[139]....
        /*04c8*/ 	.word	0x0000cf20


	//   ....[140]....
        /*04cc*/ 	.word	0x0000cf90


	//   ....[141]....
        /*04d0*/ 	.word	0x0000d000


	//   ....[142]....
        /*04d4*/ 	.word	0x0000d070


	//   ....[143]....
        /*04d8*/ 	.word	0x0000d0e0


	//   ....[144]....
        /*04dc*/ 	.word	0x0000d150


	//   ....[145]....
        /*04e0*/ 	.word	0x0000d1c0


	//   ....[146]....
        /*04e4*/ 	.word	0x0000d230


	//   ....[147]....
        /*04e8*/ 	.word	0x0000d300


	//   ....[148]....
        /*04ec*/ 	.word	0x0000d370


	//   ....[149]....
        /*04f0*/ 	.word	0x0000d3e0


	//   ....[150]....
        /*04f4*/ 	.word	0x0000d450


	//----- nvinfo : EIATTR_EXIT_INSTR_OFFSETS
	.align		4
.L_1855:
        /*04f8*/ 	.byte	0x04, 0x1c
        /*04fa*/ 	.short	(.L_1857 - .L_1856)


	//   ....[0]....
.L_1856:
        /*04fc*/ 	.word	0x0000b480


	//   ....[1]....
        /*0500*/ 	.word	0x0000b600


	//----- nvinfo : EIATTR_MAX_THREADS
	.align		4
.L_1857:
        /*0504*/ 	.byte	0x04, 0x05
        /*0506*/ 	.short	(.L_1859 - .L_1858)
.L_1858:
        /*0508*/ 	.word	0x00000080
        /*050c*/ 	.word	0x00000001
        /*0510*/ 	.word	0x00000001


	//----- nvinfo : EIATTR_CRS_STACK_SIZE
	.align		4
.L_1859:
        /*0514*/ 	.byte	0x04, 0x1e
        /*0516*/ 	.short	(.L_1861 - .L_1860)
.L_1860:
        /*0518*/ 	.word	0x00000000
.L_1861:


//--------------------- .nv.info._Z25selective_scan_bwd_kernelI32Selective_Scan_bwd_kernel_traitsILi128ELi16ELb1ELb1ELb1ELb0ELb1EN3c104HalfENS1_7complexIfEEEEv12SSMParamsBwd --------------------------
	.section	.nv.info._Z25selective_scan_bwd_kernelI32Selective_Scan_bwd_kernel_traitsILi128ELi16ELb1ELb1ELb1ELb0ELb1EN3c104HalfENS1_7complexIfEEEEv12SSMParamsBwd,"",@"SHT_CUDA_INFO"
	.sectionflags	@""
	.align	4


	//----- nvinfo : EIATTR_CUDA_API_VERSION
	.align		4
        /*0000*/ 	.byte	0x04, 0x37
        /*0002*/ 	.short	(.L_1863 - .L_1862)
.L_1862:
        /*0004*/ 	.word	0x00000082


	//----- nvinfo : EIATTR_SW2861232_WAR
	.align		4
.L_1863:
        /*0008*/ 	.byte	0x01, 0x35
	.zero		2


	//----- nvinfo : EIATTR_PARAM_CBANK
	.align		4
        /*000c*/ 	.byte	0x04, 0x0a
        /*000e*/ 	.short	(.L_1865 - .L_1864)
	.align		4
.L_1864:
        /*0010*/ 	.word	index@(.nv.constant0._Z25selective_scan_bwd_kernelI32Selective_Scan_bwd_kernel_traitsILi128ELi16ELb1ELb1ELb1ELb0ELb1EN3c104HalfENS1_7complexIfEEEEv12SSMParamsBwd)
        /*0014*/ 	.short	0x0160
        /*0016*/ 	.short	0x01f0


	//----- nvinfo : EIATTR_CBANK_PARAM_SIZE
	.align		4
.L_1865:
        /*0018*/ 	.byte	0x03, 0x19
        /*001a*/ 	.short	0x01f0


	//----- nvinfo : EIATTR_KPARAM_INFO
	.align		4
        /*001c*/ 	.byte	0x04, 0x17
        /*001e*/ 	.short	(.L_1867 - .L_1866)
.L_1866:
        /*0020*/ 	.word	0x00000000
        /*0024*/ 	.short	0x0000
        /*0026*/ 	.short	0x0000
        /*0028*/ 	.byte	0x00, 0xf0, 0xc1, 0x07


	//----- nvinfo : EIATTR_MAXREG_COUNT
	.align		4
.L_1867:
        /*002c*/ 	.byte	0x03, 0x1b
        /*002e*/ 	.short	0x00ff


	//----- nvinfo : EIATTR_NUM_BARRIERS
	.align		4
        /*0030*/ 	.byte	0x02, 0x4c
        /*0032*/ 	.byte	0x01
	.zero		1


	//----- nvinfo : EIATTR_MERCURY_ISA_VERSION
	.align		4
        /*0034*/ 	.byte	0x03, 0x5f
        /*0036*/ 	.short	0x0000


	//----- nvinfo : EIATTR_COOP_GROUP_MASK_REGIDS
	.align		4
        /*0038*/ 	.byte	0x04, 0x29
        /*003a*/ 	.short	(.L_1869 - .L_1868)


	//   ....[0]....
.L_1868:
        /*003c*/ 	.word	0xffffffff


	//   ....[1]....
        /*0040*/ 	.word	0xffffffff


	//   ....[2]....
        /*0044*/ 	.word	0xffffffff


	//   ....[3]....
        /*0048*/ 	.word	0xffffffff


	//   ....[4]....
        /*004c*/ 	.word	0xffffffff


	//   ....[5]....
        /*0050*/ 	.word	0xffffffff


	//   ....[6]....
        /*0054*/ 	.word	0xffffffff


	//   ....[7]....
        /*0058*/ 	.word	0xffffffff


	//   ....[8]....
        /*005c*/ 	.word	0xffffffff


	//   ....[9]....
        /*0060*/ 	.word	0xffffffff


	//   ....[10]....
        /*0064*/ 	.word	0xffffffff


	//   ....[11]....
        /*0068*/ 	.word	0xffffffff


	//   ....[12]....
        /*006c*/ 	.word	0xffffffff


	//   ....[13]....
        /*0070*/ 	.word	0xffffffff


	//   ....[14]....
        /*0074*/ 	.word	0xffffffff


	//   ....[15]....
        /*0078*/ 	.word	0xffffffff


	//   ....[16]....
        /*007c*/ 	.word	0xffffffff


	//   ....[17]....
        /*0080*/ 	.word	0xffffffff


	//   ....[18]....
        /*0084*/ 	.word	0xffffffff


	//   ....[19]....
        /*0088*/ 	.word	0xffffffff


	//   ....[20]....
        /*008c*/ 	.word	0xffffffff


	//   ....[21]....
        /*0090*/ 	.word	0xffffffff


	//   ....[22]....
        /*0094*/ 	.word	0xffffffff


	//   ....[23]....
        /*0098*/ 	.word	0xffffffff


	//   ....[24]....
        /*009c*/ 	.word	0xffffffff


	//   ....[25]....
        /*00a0*/ 	.word	0xffffffff


	//   ....[26]....
        /*00a4*/ 	.word	0xffffffff


	//   ....[27]....
        /*00a8*/ 	.word	0xffffffff


	//   ....[28]....
        /*00ac*/ 	.word	0xffffffff


	//   ....[29]....
        /*00b0*/ 	.word	0xffffffff


	//   ....[30]....
        /*00b4*/ 	.word	0xffffffff


	//   ....[31]....
        /*00b8*/ 	.word	0xffffffff


	//   ....[32]....
        /*00bc*/ 	.word	0xffffffff


	//   ....[33]....
        /*00c0*/ 	.word	0xffffffff


	//   ....[34]....
        /*00c4*/ 	.word	0xffffffff


	//   ....[35]....
        /*00c8*/ 	.word	0xffffffff


	//   ....[36]....
        /*00cc*/ 	.word	0xffffffff


	//   ....[37]....
        /*00d0*/ 	.word	0xffffffff


	//   ....[38]....
        /*00d4*/ 	.word	0xffffffff


	//   ....[39]....
        /*00d8*/ 	.word	0xffffffff


	//   ....[40]....
        /*00dc*/ 	.word	0xffffffff


	//   ....[41]....
        /*00e0*/ 	.word	0xffffffff


	//   ....[42]....
        /*00e4*/ 	.word	0xffffffff


	//   ....[43]....
        /*00e8*/ 	.word	0xffffffff


	//   ....[44]....
        /*00ec*/ 	.word	0xffffffff


	//   ....[45]....
        /*00f0*/ 	.word	0xffffffff


	//   ....[46]....
        /*00f4*/ 	.word	0xffffffff


	//   ....[47]....
        /*00f8*/ 	.word	0xffffffff


	//   ....[48]....
        /*00fc*/ 	.word	0xffffffff


	//   ....[49]....
        /*0100*/ 	.word	0xffffffff


	//   ....[50]....
        /*0104*/ 	.word	0xffffffff


	//   ....[51]....
        /*0108*/ 	.word	0xffffffff


	//   ....[52]....
        /*010c*/ 	.word	0xffffffff


	//   ....[53]....
        /*0110*/ 	.word	0xffffffff


	//   ....[54]....
        /*0114*/ 	.word	0xffffffff


	//   ....[55]....
        /*0118*/ 	.word	0xffffffff


	//   ....[56]....
        /*011c*/ 	.word	0xffffffff


	//   ....[57]....
        /*0120*/ 	.word	0xffffffff


	//   ....[58]....
        /*0124*/ 	.word	0xffffffff


	//   ....[59]....
        /*0128*/ 	.word	0xffffffff


	//   ....[60]....
        /*012c*/ 	.word	0xffffffff


	//   ....[61]....
        /*0130*/ 	.word	0xffffffff


	//   ....[62]....
        /*0134*/ 	.word	0xffffffff


	//   ....[63]....
        /*0138*/ 	.word	0xffffffff


	//   ....[64]....
        /*013c*/ 	.word	0xffffffff


	//   ....[65]....
        /*0140*/ 	.word	0xffffffff


	//   ....[66]....
        /*0144*/ 	.word	0xffffffff


	//   ....[67]....
        /*0148*/ 	.word	0xffffffff


	//   ....[68]....
        /*014c*/ 	.word	0xffffffff


	//   ....[69]....
        /*0150*/ 	.word	0xffffffff


	//   ....[70]....
        /*0154*/ 	.word	0xffffffff


	//   ....[71]....
        /*0158*/ 	.word	0xffffffff


	//   ....[72]....
        /*015c*/ 	.word	0xffffffff


	//   ....[73]....
        /*0160*/ 	.word	0xffffffff


	//   ....[74]....
        /*0164*/ 	.word	0xffffffff


	//   ....[75]....
        /*0168*/ 	.word	0xffffffff


	//   ....[76]....
        /*016c*/ 	.word	0xffffffff


	//   ....[77]....
        /*0170*/ 	.word	0xffffffff


	//   ....[78]....
        /*0174*/ 	.word	0xffffffff


	//   ....[79]....
        /*0178*/ 	.word	0xffffffff


	//   ....[80]....
        /*017c*/ 	.word	0xffffffff


	//   ....[81]....
        /*0180*/ 	.word	0xffffffff


	//   ....[82]....
        /*0184*/ 	.word	0xffffffff


	//   ....[83]....
        /*0188*/ 	.word	0xffffffff


	//   ....[84]....
        /*018c*/ 	.word	0xffffffff


	//   ....[85]....
        /*0190*/ 	.word	0xffffffff


	//   ....[86]....
        /*0194*/ 	.word	0xffffffff


	//   ....[87]....
        /*0198*/ 	.word	0xffffffff


	//   ....[88]....
        /*019c*/ 	.word	0xffffffff


	//   ....[89]....
        /*01a0*/ 	.word	0xffffffff


	//   ....[90]....
        /*01a4*/ 	.word	0xffffffff


	//   ....[91]....
        /*01a8*/ 	.word	0xffffffff


	//   ....[92]....
        /*01ac*/ 	.word	0xffffffff


	//   ....[93]....
        /*01b0*/ 	.word	0xffffffff


	//   ....[94]....
        /*01b4*/ 	.word	0xffffffff


	//   ....[95]....
        /*01b8*/ 	.word	0xffffffff


	//   ....[96]....
        /*01bc*/ 	.word	0xffffffff


	//   ....[97]....
        /*01c0*/ 	.word	0xffffffff


	//   ....[98]....
        /*01c4*/ 	.word	0xffffffff


	//   ....[99]....
        /*01c8*/ 	.word	0xffffffff


	//   ....[100]....
        /*01cc*/ 	.word	0xffffffff


	//   ....[101]....
        /*01d0*/ 	.word	0xffffffff


	//   ....[102]....
        /*01d4*/ 	.word	0xffffffff


	//   ....[103]....
        /*01d8*/ 	.word	0xffffffff


	//   ....[104]....
        /*01dc*/ 	.word	0xffffffff


	//   ....[105]....
        /*01e0*/ 	.word	0xffffffff


	//   ....[106]....
        /*01e4*/ 	.word	0xffffffff


	//   ....[107]....
        /*01e8*/ 	.word	0xffffffff


	//   ....[108]....
        /*01ec*/ 	.word	0xffffffff


	//   ....[109]....
        /*01f0*/ 	.word	0xffffffff


	//   ....[110]....
        /*01f4*/ 	.word	0xffffffff


	//   ....[111]....
        /*01f8*/ 	.word	0xffffffff


	//   ....[112]....
        /*01fc*/ 	.word	0xffffffff


	//   ....[113]....
        /*0200*/ 	.word	0xffffffff


	//   ....[114]....
        /*0204*/ 	.word	0xffffffff


	//   ....[115]....
        /*0208*/ 	.word	0xffffffff


	//   ....[116]....
        /*020c*/ 	.word	0xffffffff


	//   ....[117]....
        /*0210*/ 	.word	0xffffffff


	//   ....[118]....
        /*0214*/ 	.word	0xffffffff


	//   ....[119]....
        /*0218*/ 	.word	0xffffffff


	//   ....[120]....
        /*021c*/ 	.word	0xffffffff


	//   ....[121]....
        /*0220*/ 	.word	0xffffffff


	//   ....[122]....
        /*0224*/ 	.word	0xffffffff


	//   ....[123]....
        /*0228*/ 	.word	0xffffffff


	//   ....[124]....
        /*022c*/ 	.word	0xffffffff


	//   ....[125]....
        /*0230*/ 	.word	0xffffffff


	//   ....[126]....
        /*0234*/ 	.word	0xffffffff


	//   ....[127]....
        /*0238*/ 	.word	0xffffffff


	//   ....[128]....
        /*023c*/ 	.word	0xffffffff


	//   ....[129]....
        /*0240*/ 	.word	0xffffffff


	//   ....[130]....
        /*0244*/ 	.word	0xffffffff


	//   ....[131]....
        /*0248*/ 	.word	0xffffffff


	//   ....[132]....
        /*024c*/ 	.word	0xffffffff


	//   ....[133]....
        /*0250*/ 	.word	0xffffffff


	//   ....[134]....
        /*0254*/ 	.word	0xffffffff


	//   ....[135]....
        /*0258*/ 	.word	0xffffffff


	//   ....[136]....
        /*025c*/ 	.word	0xffffffff


	//   ....[137]....
        /*0260*/ 	.word	0xffffffff


	//   ....[138]....
        /*0264*/ 	.word	0xffffffff


	//   ....[139]....
        /*0268*/ 	.word	0xffffffff


	//   ....[140]....
        /*026c*/ 	.word	0xffffffff


	//   ....[141]....
        /*0270*/ 	.word	0xffffffff


	//   ....[142]....
        /*0274*/ 	.word	0xffffffff


	//   ....[143]....
        /*0278*/ 	.word	0xffffffff


	//   ....[144]....
        /*027c*/ 	.word	0xffffffff


	//   ....[145]....
        /*0280*/ 	.word	0xffffffff


	//   ....[146]....
        /*0284*/ 	.word	0xffffffff


	//   ....[147]....
        /*0288*/ 	.word	0xffffffff


	//   ....[148]....
        /*028c*/ 	.word	0xffffffff


	//   ....[149]....
        /*0290*/ 	.word	0xffffffff


	//   ....[150]....
        /*0294*/ 	.word	0xffffffff


	//   ....[151]....
        /*0298*/ 	.word	0xffffffff


	//   ....[152]....
        /*029c*/ 	.word	0xffffffff


	//   ....[153]....
        /*02a0*/ 	.word	0xffffffff


	//   ....[154]....
        /*02a4*/ 	.word	0xffffffff


	//----- nvinfo : EIATTR_COOP_GROUP_INSTR_OFFSETS
	.align		4
.L_1869:
        /*02a8*/ 	.byte	0x04, 0x28
        /*02aa*/ 	.short	(.L_1871 - .L_1870)


	//   ....[0]....
.L_1870:
        /*02ac*/ 	.word	0x00000ca0


	//   ....[1]....
        /*02b0*/ 	.word	0x00000d50


	//   ....[2]....
        /*02b4*/ 	.word	0x00000f00


	//   ....[3]....
        /*02b8*/ 	.word	0x000010d0


	//   ....[4]....
        /*02bc*/ 	.word	0x00001a80


	//   ....[5]....
        /*02c0*/ 	.word	0x00002310


	//   ....[6]....
        /*02c4*/ 	.word	0x000026b0


	//   ....[7]....
        /*02c8*/ 	.word	0x00002ea0


	//   ....[8]....
        /*02cc*/ 	.word	0x00003920


	//   ....[9]....
        /*02d0*/ 	.word	0x000051b0


	//   ....[10]....
        /*02d4*/ 	.word	0x000051d0


	//   ....[11]....
        /*02d8*/ 	.word	0x00005200


	//   ....[12]....
        /*02dc*/ 	.word	0x00005210


	//   ....[13]....
        /*02e0*/ 	.word	0x000052c0


	//   ....[14]....
        /*02e4*/ 	.word	0x000052e0


	//   ....[15]....
        /*02e8*/ 	.word	0x000052f0


	//   ....[16]....
        /*02ec*/ 	.word	0x00005300


	//   ....[17]....
        /*02f0*/ 	.word	0x000053c0


	//   ....[18]....
        /*02f4*/ 	.word	0x000053e0


	//   ....[19]....
        /*02f8*/ 	.word	0x000053f0


	//   ....[20]....
        /*02fc*/ 	.word	0x00005400


	//   ....[21]....
        /*0300*/ 	.word	0x000054c0


	//   ....[22]....
        /*0304*/ 	.word	0x000054e0


	//   ....[23]....
        /*0308*/ 	.word	0x000054f0


	//   ....[24]....
        /*030c*/ 	.word	0x00005500


	//   ....[25]....
        /*0310*/ 	.word	0x000055c0


	//   ....[26]....
        /*0314*/ 	.word	0x000055e0


	//   ....[27]....
        /*0318*/ 	.word	0x00005600


	//   ....[28]....
        /*031c*/ 	.word	0x00005610


	//   ....[29]....
        /*0320*/ 	.word	0x00005750


	//   ....[30]....
        /*0324*/ 	.word	0x000057c0


	//   ....[31]....
        /*0328*/ 	.word	0x00005830


	//   ....[32]....
        /*032c*/ 	.word	0x000058a0


	//   ....[33]....
        /*0330*/ 	.word	0x000058c0


	//   ....[34]....
        /*0334*/ 	.word	0x000058d0


	//   ....[35]....
        /*0338*/ 	.word	0x000058e0


	//   ....[36]....
        /*033c*/ 	.word	0x000058f0


	//   ....[37]....
        /*0340*/ 	.word	0x00005900


	//   ....[38]....
        /*0344*/ 	.word	0x00005910


	//   ....[39]....
        /*0348*/ 	.word	0x00005920


	//   ....[40]....
        /*034c*/ 	.word	0x00005930


	//   ....[41]....
        /*0350*/ 	.word	0x00006f40


	//   ....[42]....
        /*0354*/ 	.word	0x00006f60


	//   ....[43]....
        /*0358*/ 	.word	0x00006f70


	//   ....[44]....
        /*035c*/ 	.word	0x00006f80


	//   ....[45]....
        /*0360*/ 	.word	0x000070a0


	//   ....[46]....
        /*0364*/ 	.word	0x000070b0


	//   ....[47]....
        /*0368*/ 	.word	0x000070c0


	//   ....[48]....
        /*036c*/ 	.word	0x000070d0


	//   ....[49]....
        /*0370*/ 	.word	0x000071f0


	//   ....[50]....
        /*0374*/ 	.word	0x00007210


	//   ....[51]....
        /*0378*/ 	.word	0x00007220


	//   ....[52]....
        /*037c*/ 	.word	0x00007230


	//   ....[53]....
        /*0380*/ 	.word	0x00007350


	//   ....[54]....
        /*0384*/ 	.word	0x00007360


	//   ....[55]....
        /*0388*/ 	.word	0x00007370


	//   ....[56]....
        /*038c*/ 	.word	0x00007380


	//   ....[57]....
        /*0390*/ 	.word	0x000074a0


	//   ....[58]....
        /*0394*/ 	.word	0x000074c0


	//   ....[59]....
        /*0398*/ 	.word	0x000074d0


	//   ....[60]....
        /*039c*/ 	.word	0x000074e0


	//   ....[61]....
        /*03a0*/ 	.word	0x000075e0


	//   ....[62]....
        /*03a4*/ 	.word	0x000075f0


	//   ....[63]....
        /*03a8*/ 	.word	0x00007600


	//   ....[64]....
        /*03ac*/ 	.word	0x00007610


	//   ....[65]....
        /*03b0*/ 	.word	0x00007620


	//   ....[66]....
        /*03b4*/ 	.word	0x00007630


	//   ....[67]....
        /*03b8*/ 	.word	0x00007640


	//   ....[68]....
        /*03bc*/ 	.word	0x00007670


	//   ....[69]....
        /*03c0*/ 	.word	0x000076a0


	//   ....[70]....
        /*03c4*/ 	.word	0x000076d0


	//   ....[71]....
        /*03c8*/ 	.word	0x000076f0


	//   ....[72]....
        /*03cc*/ 	.word	0x00007700


	//   ....[73]....
        /*03d0*/ 	.word	0x0000b830


	//   ....[74]....
        /*03d4*/ 	.word	0x0000b870


	//   ....[75]....
        /*03d8*/ 	.word	0x0000b960


	//   ....[76]....
        /*03dc*/ 	.word	0x0000b990


	//   ....[77]....
        /*03e0*/ 	.word	0x0000ba70


	//   ....[78]....
        /*03e4*/ 	.word	0x0000baa0


	//   ....[79]....
        /*03e8*/ 	.word	0x0000bb80


	//   ....[80]....
        /*03ec*/ 	.word	0x0000bbb0


	//   ....[81]....
        /*03f0*/ 	.word	0x0000bc90


	//   ....[82]....
        /*03f4*/ 	.word	0x0000bcc0


	//   ....[83]....
        /*03f8*/ 	.word	0x0000c0d0


	//   ....[84]....
        /*03fc*/ 	.word	0x0000c480


	//   ....[85]....
        /*0400*/ 	.word	0x0000c540


	//   ....[86]....
        /*0404*/ 	.word	0x0000c5a0


	//   ....[87]....
        /*0408*/ 	.word	0x0000c5f0


	//   ....[88]....
        /*040c*/ 	.word	0x0000c610


	//   ....[89]....
        /*0410*/ 	.word	0x0000c630


	//   ....[90]....
        /*0414*/ 	.word	0x0000c750


	//   ....[91]....
        /*0418*/ 	.word	0x0000c7a0


	//   ....[92]....
        /*041c*/ 	.word	0x0000c7f0


	//   ....[93]....
        /*0420*/ 	.word	0x0000c810


	//   ....[94]....
        /*0424*/ 	.word	0x0000c830


	//   ....[95]....
        /*0428*/ 	.word	0x0000cb40


	//   ....[96]....
        /*042c*/ 	.word	0x0000cbc0


	//   ....[97]....
        /*0430*/ 	.word	0x0000cc30


	//   ....[98]....
        /*0434*/ 	.word	0x0000cca0


	//   ....[99]....
        /*0438*/ 	.word	0x0000cdf0


	//   ....[100]....
        /*043c*/ 	.word	0x0000ce60


	//   ....[101]....
        /*0440*/ 	.word	0x0000ced0


	//   ....[102]....
        /*0444*/ 	.word	0x0000cf40


	//   ....[103]....
        /*0448*/ 	.word	0x0000d060


	//   ....[104]....
        /*044c*/ 	.word	0x0000d0d0


	//   ....[105]....
        /*0450*/ 	.word	0x0000d140


	//   ....[106]....
        /*0454*/ 	.word	0x0000d1b0


	//   ....[107]....
        /*0458*/ 	.word	0x0000d2d0


	//   ....[108]....
        /*045c*/ 	.word	0x0000d340


	//   ....[109]....
        /*0460*/ 	.word	0x0000d3b0


	//   ....[110]....
        /*0464*/ 	.word	0x0000d420


	//   ....[111]....
        /*0468*/ 	.word	0x0000d580


	//   ....[112]....
        /*046c*/ 	.word	0x0000d5f0


	//   ....[113]....
        /*0470*/ 	.word	0x0000d660


	//   ....[114]....
        /*0474*/ 	.word	0x0000d6d0


	//   ....[115]....
        /*0478*/ 	.word	0x0000d740


	//   ....[116]....
        /*047c*/ 	.word	0x0000d7b0


	//   ....[117]....
        /*0480*/ 	.word	0x0000d820


	//   ....[118]....
        /*0484*/ 	.word	0x0000d890


	//   ....[119]....
        /*0488*/ 	.word	0x0000d900


	//   ....[120]....
        /*048c*/ 	.word	0x0000d970


	//   ....[121]....
        /*0490*/ 	.word	0x0000d9e0


	//   ....[122]....
        /*0494*/ 	.word	0x0000da50


	//   ....[123]....
        /*0498*/ 	.word	0x0000dad0


	//   ....[124]....
        /*049c*/ 	.word	0x0000db50


	//   ....[125]....
        /*04a0*/ 	.word	0x0000dbc0


	//   ....[126]....
        /*04a4*/ 	.word	0x0000dc30


	//   ....[127]....
        /*04a8*/ 	.word	0x0000dcb0


	//   ....[128]....
        /*04ac*/ 	.word	0x0000dd20


	//   ....[129]....
        /*04b0*/ 	.word	0x0000dd90


	//   ....[130]....
        /*04b4*/ 	.word	0x0000de00


	//   ....[131]....
        /*04b8*/ 	.word	0x0000de80


	//   ....[132]....
        /*04bc*/ 	.word	0x0000df00


	//   ....[133]....
        /*04c0*/ 	.word	0x0000df70


	//   ....[134]....
        /*04c4*/ 	.word	0x0000dfe0


	//   ....[135]....
        /*04c8*/ 	.word	0x0000e060


	//   ....[136]....
        /*04cc*/ 	.word	0x0000e0d0


	//   ....[137]....
        /*04d0*/ 	.word	0x0000e140


	//   ....[138]....
        /*04d4*/ 	.word	0x0000e1b0


	//   ....[139]....
        /*04d8*/ 	.word	0x0000e230


	//   ....[140]....
        /*04dc*/ 	.word	0x0000e2b0


	//   ....[141]....
        /*04e0*/ 	.word	0x0000e320


	//   ....[142]....
        /*04e4*/ 	.word	0x0000e390


	//   ....[143]....
        /*04e8*/ 	.word	0x0000e410


	//   ....[144]....
        /*04ec*/ 	.word	0x0000e480


	//   ....[145]....
        /*04f0*/ 	.word	0x0000e4f0


	//   ....[146]....
        /*04f4*/ 	.word	0x0000e560


	//   ....[147]....
        /*04f8*/ 	.word	0x0000e5d0


	//   ....[148]....
        /*04fc*/ 	.word	0x0000e640


	//   ....[149]....
        /*0500*/ 	.word	0x0000e6b0


	//   ....[150]....
        /*0504*/ 	.word	0x0000e720


	//   ....[151]....
        /*0508*/ 	.word	0x0000e7f0


	//   ....[152]....
        /*050c*/ 	.word	0x0000e860


	//   ....[153]....
        /*0510*/ 	.word	0x0000e8d0


	//   ....[154]....
        /*0514*/ 	.word	0x0000e940


	//----- nvinfo : EIATTR_EXIT_INSTR_OFFSETS
	.align		4
.L_1871:
        /*0518*/ 	.byte	0x04, 0x1c
        /*051a*/ 	.short	(.L_1873 - .L_1872)


	//   ....[0]....
.L_1872:
        /*051c*/ 	.word	0x0000c960


	//   ....[1]....
        /*0520*/ 	.word	0x0000cae0


	//----- nvinfo : EIATTR_MAX_THREADS
	.align		4
.L_1873:
        /*0524*/ 	.byte	0x04, 0x05
        /*0526*/ 	.short	(.L_1875 - .L_1874)
.L_1874:
        /*0528*/ 	.word	0x00000080
        /*052c*/ 	.word	0x00000001
        /*0530*/ 	.word	0x00000001


	//----- nvinfo : EIATTR_CRS_STACK_SIZE
	.align		4
.L_1875:
        /*0534*/ 	.byte	0x04, 0x1e
        /*0536*/ 	.short	(.L_1877 - .L_1876)
.L_1876:
        /*0538*/ 	.word	0x00000000
.L_1877:


//--------------------- .nv.info._Z25selective_scan_bwd_kernelI32Selective_Scan_bwd_kernel_traitsILi128ELi16ELb1ELb1ELb1ELb1ELb0EN3c104HalfENS1_7complexIfEEEEv12SSMParamsBwd --------------------------
	.section	.nv.info._Z25selective_scan_bwd_kernelI32Selective_Scan_bwd_kernel_traitsILi128ELi16ELb1ELb1ELb1ELb1ELb0EN3c104HalfENS1_7complexIfEEEEv12SSMParamsBwd,"",@"SHT_CUDA_INFO"
	.sectionflags	@""
	.align	4


	//----- nvinfo : EIATTR_CUDA_API_VERSION
	.align		4
        /*0000*/ 	.byte	0x04, 0x37
        /*0002*/ 	.short	(.L_1879 - .L_1878)
.L_1878:
        /*0004*/ 	.word	0x00000082


	//----- nvinfo : EIATTR_SW2861232_WAR
	.align		4
.L_1879:
        /*0008*/ 	.byte	0x01, 0x35
	.zero		2


	//----- nvinfo : EIATTR_PARAM_CBANK
	.align		4
        /*000c*/ 	.byte	0x04, 0x0a
        /*000e*/ 	.short	(.L_1881 - .L_1880)
	.align		4
.L_1880:
        /*0010*/ 	.word	index@(.nv.constant0._Z25selective_scan_bwd_kernelI32Selective_Scan_bwd_kernel_traitsILi128ELi16ELb1ELb1ELb1ELb1ELb0EN3c104HalfENS1_7complexIfEEEEv12SSMParamsBwd)
        /*0014*/ 	.short	0x0160
        /*0016*/ 	.short	0x01f0


	//----- nvinfo : EIATTR_CBANK_PARAM_SIZE
	.align		4
.L_1881:
        /*0018*/ 	.byte	0x03, 0x19
        /*001a*/ 	.short	0x01f0


	//----- nvinfo : EIATTR_KPARAM_INFO
	.align		4
        /*001c*/ 	.byte	0x04, 0x17
        /*001e*/ 	.short	(.L_1883 - .L_1882)
.L_1882:
        /*0020*/ 	.word	0x00000000
        /*0024*/ 	.short	0x0000
        /*0026*/ 	.short	0x0000
        /*0028*/ 	.byte	0x00, 0xf0, 0xc1, 0x07


	//----- nvinfo : EIATTR_MAXREG_COUNT
	.align		4
.L_1883:
        /*002c*/ 	.byte	0x03, 0x1b
        /*002e*/ 	.short	0x00ff


	//----- nvinfo : EIATTR_NUM_BARRIERS
	.align		4
        /*0030*/ 	.byte	0x02, 0x4c
        /*0032*/ 	.byte	0x01
	.zero		1


	//----- nvinfo : EIATTR_MERCURY_ISA_VERSION
	.align		4
        /*0034*/ 	.byte	0x03, 0x5f
        /*0036*/ 	.short	0x0000


	//----- nvinfo : EIATTR_COOP_GROUP_MASK_REGIDS
	.align		4
        /*0038*/ 	.byte	0x04, 0x29
        /*003a*/ 	.short	(.L_1885 - .L_1884)


	//   ....[0]....
.L_1884:
        /*003c*/ 	.word	0xffffffff


	//   ....[1]....
        /*0040*/ 	.word	0xffffffff


	//   ....[2]....
        /*0044*/ 	.word	0xffffffff


	//   ....[3]....
        /*0048*/ 	.word	0xffffffff


	//   ....[4]....
        /*004c*/ 	.word	0xffffffff


	//   ....[5]....
        /*0050*/ 	.word	0xffffffff


	//   ....[6]....
        /*0054*/ 	.word	0xffffffff


	//   ....[7]....
        /*0058*/ 	.word	0xffffffff


	//   ....[8]....
        /*005c*/ 	.word	0xffffffff


	//   ....[9]....
        /*0060*/ 	.word	0xffffffff


	//   ....[10]....
        /*0064*/ 	.word	0xffffffff


	//   ....[11]....
        /*0068*/ 	.word	0xffffffff


	//   ....[12]....
        /*006c*/ 	.word	0xffffffff


	//   ....[13]....
        /*0070*/ 	.word	0xffffffff


	//   ....[14]....
        /*0074*/ 	.word	0xffffffff


	//   ....[15]....
        /*0078*/ 	.word	0xffffffff


	//   ....[16]....
        /*007c*/ 	.word	0xffffffff


	//   ....[17]....
        /*0080*/ 	.word	0xffffffff


	//   ....[18]....
        /*0084*/ 	.word	0xffffffff


	//   ....[19]....
        /*0088*/ 	.word	0xffffffff


	//   ....[20]....
        /*008c*/ 	.word	0xffffffff


	//   ....[21]....
        /*0090*/ 	.word	0xffffffff


	//   ....[22]....
        /*0094*/ 	.word	0xffffffff


	//   ....[23]....
        /*0098*/ 	.word	0xffffffff


	//   ....[24]....
        /*009c*/ 	.word	0xffffffff


	//   ....[25]....
        /*00a0*/ 	.word	0xffffffff


	//   ....[26]....
        /*00a4*/ 	.word	0xffffffff


	//   ....[27]....
        /*00a8*/ 	.word	0xffffffff


	//   ....[28]....
        /*00ac*/ 	.word	0xffffffff


	//   ....[29]....
        /*00b0*/ 	.word	0xffffffff


	//   ....[30]....
        /*00b4*/ 	.word	0xffffffff


	//   ....[31]....
        /*00b8*/ 	.word	0xffffffff


	//   ....[32]....
        /*00bc*/ 	.word	0xffffffff


	//   ....[33]....
        /*00c0*/ 	.word	0xffffffff


	//   ....[34]....
        /*00c4*/ 	.word	0xffffffff


	//   ....[35]....
        /*00c8*/ 	.word	0xffffffff


	//   ....[36]....
        /*00cc*/ 	.word	0xffffffff


	//   ....[37]....
        /*00d0*/ 	.word	0xffffffff


	//   ....[38]....
        /*00d4*/ 	.word	0xffffffff


	//   ....[39]....
        /*00d8*/ 	.word	0xffffffff


	//   ....[40]....
        /*00dc*/ 	.word	0xffffffff


	//   ....[41]....
        /*00e0*/ 	.word	0xffffffff


	//   ....[42]....
        /*00e4*/ 	.word	0xffffffff


	//   ....[43]....
        /*00e8*/ 	.word	0xffffffff


	//   ....[44]....
        /*00ec*/ 	.word	0xffffffff


	//   ....[45]....
        /*00f0*/ 	.word	0xffffffff


	//   ....[46]....
        /*00f4*/ 	.word	0xffffffff


	//   ....[47]....
        /*00f8*/ 	.word	0xffffffff


	//   ....[48]....
        /*00fc*/ 	.word	0xffffffff


	//   ....[49]....
        /*0100*/ 	.word	0xffffffff


	//   ....[50]....
        /*0104*/ 	.word	0xffffffff


	//   ....[51]....
        /*0108*/ 	.word	0xffffffff


	//   ....[52]....
        /*010c*/ 	.word	0xffffffff


	//   ....[53]....
        /*0110*/ 	.word	0xffffffff


	//   ....[54]....
        /*0114*/ 	.word	0xffffffff


	//   ....[55]....
        /*0118*/ 	.word	0xffffffff


	//   ....[56]....
        /*011c*/ 	.word	0xffffffff


	//   ....[57]....
        /*0120*/ 	.word	0xffffffff


	//   ....[58]....
        /*0124*/ 	.word	0xffffffff


	//   ....[59]....
        /*0128*/ 	.word	0xffffffff


	//   ....[60]....
        /*012c*/ 	.word	0xffffffff


	//   ....[61]....
        /*0130*/ 	.word	0xffffffff


	//   ....[62]....
        /*0134*/ 	.word	0xffffffff


	//   ....[63]....
        /*0138*/ 	.word	0xffffffff


	//   ....[64]....
        /*013c*/ 	.word	0xffffffff


	//   ....[65]....
        /*0140*/ 	.word	0xffffffff


	//   ....[66]....
        /*0144*/ 	.word	0xffffffff


	//   ....[67]....
        /*0148*/ 	.word	0xffffffff


	//   ....[68]....
        /*014c*/ 	.word	0xffffffff


	//   ....[69]....
        /*0150*/ 	.word	0xffffffff


	//   ....[70]....
        /*0154*/ 	.word	0xffffffff


	//   ....[71]....
        /*0158*/ 	.word	0xffffffff


	//   ....[72]....
        /*015c*/ 	.word	0xffffffff


	//   ....[73]....
        /*0160*/ 	.word	0xffffffff


	//   ....[74]....
        /*0164*/ 	.word	0xffffffff


	//   ....[75]....
        /*0168*/ 	.word	0xffffffff


	//   ....[76]....
        /*016c*/ 	.word	0xffffffff


	//   ....[77]....
        /*0170*/ 	.word	0xffffffff


	//   ....[78]....
        /*0174*/ 	.word	0xffffffff


	//   ....[79]....
        /*0178*/ 	.word	0xffffffff


	//   ....[80]....
        /*017c*/ 	.word	0xffffffff


	//   ....[81]....
        /*0180*/ 	.word	0xffffffff


	//   ....[82]....
        /*0184*/ 	.word	0xffffffff


	//   ....[83]....
        /*0188*/ 	.word	0xffffffff


	//   ....[84]....
        /*018c*/ 	.word	0xffffffff


	//   ....[85]....
        /*0190*/ 	.word	0xffffffff


	//   ....[86]....
        /*0194*/ 	.word	0xffffffff


	//   ....[87]....
        /*0198*/ 	.word	0xffffffff


	//   ....[88]....
        /*019c*/ 	.word	0xffffffff


	//   ....[89]....
        /*01a0*/ 	.word	0xffffffff


	//   ....[90]....
        /*01a4*/ 	.word	0xffffffff


	//   ....[91]....
        /*01a8*/ 	.word	0xffffffff


	//   ....[92]....
        /*01ac*/ 	.word	0xffffffff


	//   ....[93]....
        /*01b0*/ 	.word	0xffffffff


	//   ....[94]....
        /*01b4*/ 	.word	0xffffffff


	//   ....[95]....
        /*01b8*/ 	.word	0xffffffff


	//   ....[96]....
        /*01bc*/ 	.word	0xffffffff


	//   ....[97]....
        /*01c0*/ 	.word	0xffffffff


	//   ....[98]....
        /*01c4*/ 	.word	0xffffffff


	//   ....[99]....
        /*01c8*/ 	.word	0xffffffff


	//   ....[100]....
        /*01cc*/ 	.word	0xffffffff


	//   ....[101]....
        /*01d0*/ 	.word	0xffffffff


	//   ....[102]....
        /*01d4*/ 	.word	0xffffffff


	//   ....[103]....
        /*01d8*/ 	.word	0xffffffff


	//   ....[104]....
        /*01dc*/ 	.word	0xffffffff


	//   ....[105]....
        /*01e0*/ 	.word	0xffffffff


	//   ....[106]....
        /*01e4*/ 	.word	0xffffffff


	//   ....[107]....
        /*01e8*/ 	.word	0xffffffff


	//   ....[108]....
        /*01ec*/ 	.word	0xffffffff


	//   ....[109]....
        /*01f0*/ 	.word	0xffffffff


	//   ....[110]....
        /*01f4*/ 	.word	0xffffffff


	//   ....[111]....
        /*01f8*/ 	.word	0xffffffff


	//   ....[112]....
        /*01fc*/ 	.word	0xffffffff


	//   ....[113]....
        /*0200*/ 	.word	0xffffffff


	//   ....[114]....
        /*0204*/ 	.word	0xffffffff


	//   ....[115]....
        /*0208*/ 	.word	0xffffffff


	//   ....[116]....
        /*020c*/ 	.word	0xffffffff


	//   ....[117]....
        /*0210*/ 	.word	0xffffffff


	//   ....[118]....
        /*0214*/ 	.word	0xffffffff


	//   ....[119]....
        /*0218*/ 	.word	0xffffffff


	//   ....[120]....
        /*021c*/ 	.word	0xffffffff


	//   ....[121]....
        /*0220*/ 	.word	0xffffffff


	//   ....[122]....
        /*0224*/ 	.word	0xffffffff


	//   ....[123]....
        /*0228*/ 	.word	0xffffffff


	//   ....[124]....
        /*022c*/ 	.word	0xffffffff


	//   ....[125]....
        /*0230*/ 	.word	0xffffffff


	//   ....[126]....
        /*0234*/ 	.word	0xffffffff


	//   ....[127]....
        /*0238*/ 	.word	0xffffffff


	//   ....[128]....
        /*023c*/ 	.word	0xffffffff


	//   ....[129]....
        /*0240*/ 	.word	0xffffffff


	//   ....[130]....
        /*0244*/ 	.word	0xffffffff


	//   ....[131]....
        /*0248*/ 	.word	0xffffffff


	//   ....[132]....
        /*024c*/ 	.word	0xffffffff


	//   ....[133]....
        /*0250*/ 	.word	0xffffffff


	//   ....[134]....
        /*0254*/ 	.word	0xffffffff


	//   ....[135]....
        /*0258*/ 	.word	0xffffffff


	//   ....[136]....
        /*025c*/ 	.word	0xffffffff


	//   ....[137]....
        /*0260*/ 	.word	0xffffffff


	//   ....[138]....
        /*0264*/ 	.word	0xffffffff


	//   ....[139]....
        /*0268*/ 	.word	0xffffffff


	//   ....[140]....
        /*026c*/ 	.word	0xffffffff


	//   ....[141]....
        /*0270*/ 	.word	0xffffffff


	//   ....[142]....
        /*0274*/ 	.word	0xffffffff


	//   ....[143]....
        /*0278*/ 	.word	0xffffffff


	//   ....[144]....
        /*027c*/ 	.word	0xffffffff


	//   ....[145]....
        /*0280*/ 	.word	0xffffffff


	//   ....[146]....
        /*0284*/ 	.word	0xffffffff


	//   ....[147]....
        /*0288*/ 	.word	0xffffffff


	//   ....[148]....
        /*028c*/ 	.word	0xffffffff


	//   ....[149]....
        /*0290*/ 	.word	0xffffffff


	//   ....[150]....
        /*0294*/ 	.word	0xffffffff


	//   ....[151]....
        /*0298*/ 	.word	0xffffffff


	//----- nvinfo : EIATTR_COOP_GROUP_INSTR_OFFSETS
	.align		4
.L_1885:
        /*029c*/ 	.byte	0x04, 0x28
        /*029e*/ 	.short	(.L_1887 - .L_1886)


	//   ....[0]....
.L_1886:
        /*02a0*/ 	.word	0x00000c50


	//   ....[1]....
        /*02a4*/ 	.word	0x00000d00


	//   ....[2]....
        /*02a8*/ 	.word	0x00000f40


	//   ....[3]....
        /*02ac*/ 	.word	0x00003c20


	//   ....[4]....
        /*02b0*/ 	.word	0x000046a0


	//   ....[5]....
        /*02b4*/ 	.word	0x00005f20


	//   ....[6]....
        /*02b8*/ 	.word	0x00005f40


	//   ....[7]....
        /*02bc*/ 	.word	0x00005f70


	//   ....[8]....
        /*02c0*/ 	.word	0x00005f80


	//   ....[9]....
        /*02c4*/ 	.word	0x00006030


	//   ....[10]....
        /*02c8*/ 	.word	0x00006050


	//   ....[11]....
        /*02cc*/ 	.word	0x00006060


	//   ....[12]....
        /*02d0*/ 	.word	0x00006070


	//   ....[13]....
        /*02d4*/ 	.word	0x00006130


	//   ....[14]....
        /*02d8*/ 	.word	0x00006150


	//   ....[15]....
        /*02dc*/ 	.word	0x00006160


	//   ....[16]....
        /*02e0*/ 	.word	0x00006170


	//   ....[17]....
        /*02e4*/ 	.word	0x00006230


	//   ....[18]....
        /*02e8*/ 	.word	0x00006250


	//   ....[19]....
        /*02ec*/ 	.word	0x00006260


	//   ....[20]....
        /*02f0*/ 	.word	0x00006270


	//   ....[21]....
        /*02f4*/ 	.word	0x00006330


	//   ....[22]....
        /*02f8*/ 	.word	0x00006350


	//   ....[23]....
        /*02fc*/ 	.word	0x00006370


	//   ....[24]....
        /*0300*/ 	.word	0x00006380


	//   ....[25]....
        /*0304*/ 	.word	0x000064c0


	//   ....[26]....
        /*0308*/ 	.word	0x00006530


	//   ....[27]....
        /*030c*/ 	.word	0x000065a0


	//   ....[28]....
        /*0310*/ 	.word	0x00006610


	//   ....[29]....
        /*0314*/ 	.word	0x00006630


	//   ....[30]....
        /*0318*/ 	.word	0x00006640


	//   ....[31]....
        /*031c*/ 	.word	0x00006650


	//   ....[32]....
        /*0320*/ 	.word	0x00006660


	//   ....[33]....
        /*0324*/ 	.word	0x00006670


	//   ....[34]....
        /*0328*/ 	.word	0x00006680


	//   ....[35]....
        /*032c*/ 	.word	0x00006690


	//   ....[36]....
        /*0330*/ 	.word	0x000066a0


	//   ....[37]....
        /*0334*/ 	.word	0x00007ca0


	//   ....[38]....
        /*0338*/ 	.word	0x00007cc0


	//   ....[39]....
        /*033c*/ 	.word	0x00007cd0


	//   ....[40]....
        /*0340*/ 	.word	0x00007ce0


	//   ....[41]....
        /*0344*/ 	.word	0x00007e00


	//   ....[42]....
        /*0348*/ 	.word	0x00007e10


	//   ....[43]....
        /*034c*/ 	.word	0x00007e20


	//   ....[44]....
        /*0350*/ 	.word	0x00007e30


	//   ....[45]....
        /*0354*/ 	.word	0x00007f50


	//   ....[46]....
        /*0358*/ 	.word	0x00007f70


	//   ....[47]....
        /*035c*/ 	.word	0x00007f80


	//   ....[48]....
        /*0360*/ 	.word	0x00007f90


	//   ....[49]....
        /*0364*/ 	.word	0x000080b0


	//   ....[50]....
        /*0368*/ 	.word	0x000080c0


	//   ....[51]....
        /*036c*/ 	.word	0x000080d0


	//   ....[52]....
        /*0370*/ 	.word	0x000080e0


	//   ....[53]....
        /*0374*/ 	.word	0x00008200


	//   ....[54]....
        /*0378*/ 	.word	0x00008220


	//   ....[55]....
        /*037c*/ 	.word	0x00008230


	//   ....[56]....
        /*0380*/ 	.word	0x00008240


	//   ....[57]....
        /*0384*/ 	.word	0x00008340


	//   ....[58]....
        /*0388*/ 	.word	0x00008350


	//   ....[59]....
        /*038c*/ 	.word	0x00008360


	//   ....[60]....
        /*0390*/ 	.word	0x00008370


	//   ....[61]....
        /*0394*/ 	.word	0x00008380


	//   ....[62]....
        /*0398*/ 	.word	0x00008390


	//   ....[63]....
        /*039c*/ 	.word	0x000083a0


	//   ....[64]....
        /*03a0*/ 	.word	0x000083d0


	//   ....[65]....
        /*03a4*/ 	.word	0x00008400


	//   ....[66]....
        /*03a8*/ 	.word	0x00008430


	//   ....[67]....
        /*03ac*/ 	.word	0x00008450


	//   ....[68]....
        /*03b0*/ 	.word	0x00008460


	//   ....[69]....
        /*03b4*/ 	.word	0x0000c5d0


	//   ....[70]....
        /*03b8*/ 	.word	0x0000c610


	//   ....[71]....
        /*03bc*/ 	.word	0x0000c700


	//   ....[72]....
        /*03c0*/ 	.word	0x0000c730


	//   ....[73]....
        /*03c4*/ 	.word	0x0000c810


	//   ....[74]....
        /*03c8*/ 	.word	0x0000c840


	//   ....[75]....
        /*03cc*/ 	.word	0x0000c920


	//   ....[76]....
        /*03d0*/ 	.word	0x0000c950


	//   ....[77]....
        /*03d4*/ 	.word	0x0000ca30


	//   ....[78]....
        /*03d8*/ 	.word	0x0000ca60


	//   ....[79]....
        /*03dc*/ 	.word	0x0000cf40


	//   ....[80]....
        /*03e0*/ 	.word	0x0000d6c0


	//   ....[81]....
        /*03e4*/ 	.word	0x0000dab0


	//   ....[82]....
        /*03e8*/ 	.word	0x0000dc20


	//   ....[83]....
        /*03ec*/ 	.word	0x0000dc80


	//   ....[84]....
        /*03f0*/ 	.word	0x0000dcd0


	//   ....[85]....
        /*03f4*/ 	.word	0x0000dcf0


	//   ....[86]....
        /*03f8*/ 	.word	0x0000dd10


	//   ....[87]....
        /*03fc*/ 	.word	0x0000de30


	//   ....[88]....
        /*0400*/ 	.word	0x0000de80


	//   ....[89]....
        /*0404*/ 	.word	0x0000ded0


	//   ....[90]....
        /*0408*/ 	.word	0x0000def0


	//   ....[91]....
        /*040c*/ 	.word	0x0000df10


	//   ....[92]....
        /*0410*/ 	.word	0x0000e220


	//   ....[93]....
        /*0414*/ 	.word	0x0000e2a0


	//   ....[94]....
        /*0418*/ 	.word	0x0000e310


	//   ....[95]....
        /*041c*/ 	.word	0x0000e380


	//   ....[96]....
        /*0420*/ 	.word	0x0000e4d0


	//   ....[97]....
        /*0424*/ 	.word	0x0000e540


	//   ....[98]....
        /*0428*/ 	.word	0x0000e5b0


	//   ....[99]....
        /*042c*/ 	.word	0x0000e620


	//   ....[100]....
        /*0430*/ 	.word	0x0000e740


	//   ....[101]....
        /*0434*/ 	.word	0x0000e7b0


	//   ....[102]....
        /*0438*/ 	.word	0x0000e820


	//   ....[103]....
        /*043c*/ 	.word	0x0000e890


	//   ....[104]....
        /*0440*/ 	.word	0x0000e9b0


	//   ....[105]....
        /*0444*/ 	.word	0x0000ea20


	//   ....[106]....
        /*0448*/ 	.word	0x0000ea90


	//   ....[107]....
        /*044c*/ 	.word	0x0000eb00


	//   ....[108]....
        /*0450*/ 	.word	0x0000ec60


	//   ....[109]....
        /*0454*/ 	.word	0x0000ecd0


	//   ....[110]....
        /*0458*/ 	.word	0x0000ed40


	//   ....[111]....
        /*045c*/ 	.word	0x0000edb0


	//   ....[112]....
        /*0460*/ 	.word	0x0000ee20


	//   ....[113]....
        /*0464*/ 	.word	0x0000ee90


	//   ....[114]....
        /*0468*/ 	.word	0x0000ef00


	//   ....[115]....
        /*046c*/ 	.word	0x0000ef70


	//   ....[116]....
        /*0470*/ 	.word	0x0000eff0


	//   ....[117]....
        /*0474*/ 	.word	0x0000f060


	//   ....[118]....
        /*0478*/ 	.word	0x0000f0d0


	//   ....[119]....
        /*047c*/ 	.word	0x0000f140


	//   ....[120]....
        /*0480*/ 	.word	0x0000f1c0


	//   ....[121]....
        /*0484*/ 	.word	0x0000f240


	//   ....[122]....
        /*0488*/ 	.word	0x0000f2b0


	//   ....[123]....
        /*048c*/ 	.word	0x0000f320


	//   ....[124]....
        /*0490*/ 	.word	0x0000f3a0


	//   ....[125]....
        /*0494*/ 	.word	0x0000f410


	//   ....[126]....
        /*0498*/ 	.word	0x0000f480


	//   ....[127]....
        /*049c*/ 	.word	0x0000f4f0


	//   ....[128]....
        /*04a0*/ 	.word	0x0000f570


	//   ....[129]....
        /*04a4*/ 	.word	0x0000f5f0


	//   ....[130]....
        /*04a8*/ 	.word	0x0000f660


	//   ....[131]....
        /*04ac*/ 	.word	0x0000f6d0


	//   ....[132]....
        /*04b0*/ 	.word	0x0000f750


	//   ....[133]....
        /*04b4*/ 	.word	0x0000f7c0


	//   ....[134]....
        /*04b8*/ 	.word	0x0000f830


	//   ....[135]....
        /*04bc*/ 	.word	0x0000f8a0


	//   ....[136]....
        /*04c0*/ 	.word	0x0000f920


	//   ....[137]....
        /*04c4*/ 	.word	0x0000f9a0


	//   ....[138]....
        /*04c8*/ 	.word	0x0000fa10


	//   ....[139]....
        /*04cc*/ 	.word	0x0000fa80


	//   ....[140]....
        /*04d0*/ 	.word	0x0000fb00


	//   ....[141]....
        /*04d4*/ 	.word	0x0000fb70


	//   ....[142]....
        /*04d8*/ 	.word	0x0000fbe0


	//   ....[143]....
        /*04dc*/ 	.word	0x0000fc50


	//   ....[144]....
        /*04e0*/ 	.word	0x0000fcc0


	//   ....[145]....
        /*04e4*/ 	.word	0x0000fd30


	//   ....[146]....
        /*04e8*/ 	.word	0x0000fda0


	//   ....[147]....
        /*04ec*/ 	.word	0x0000fe10


	//   ....[148]....
        /*04f0*/ 	.word	0x0000fee0


	//   ....[149]....
        /*04f4*/ 	.word	0x0000ff50


	//   ....[150]....
        /*04f8*/ 	.word	0x0000ffc0


	//   ....[151]....
        /*04fc*/ 	.word	0x00010030


	//----- nvinfo : EIATTR_EXIT_INSTR_OFFSETS
	.align		4
.L_1887:
        /*0500*/ 	.byte	0x04, 0x1c
        /*0502*/ 	.short	(.L_1889 - .L_1888)


	//   ....[0]....
.L_1888:
        /*0504*/ 	.word	0x0000e040


	//   ....[1]....
        /*0508*/ 	.word	0x0000e1c0


	//----- nvinfo : EIATTR_MAX_THREADS
	.align		4
.L_1889:
        /*050c*/ 	.byte	0x04, 0x05
        /*050e*/ 	.short	(.L_1891 - .L_1890)
.L_1890:
        /*0510*/ 	.word	0x00000080
        /*0514*/ 	.word	0x00000001
        /*0518*/ 	.word	0x00000001


	//----- nvinfo : EIATTR_CRS_STACK_SIZE
	.align		4
.L_1891:
        /*051c*/ 	.byte	0x04, 0x1e
        /*051e*/ 	.short	(.L_1893 - .L_1892)
.L_1892:
        /*0520*/ 	.word	0x00000000
.L_1893:


//--------------------- .nv.info._Z25selective_scan_bwd_kernelI32Selective_Scan_bwd_kernel_traitsILi128ELi16ELb1ELb1ELb1ELb1ELb1EN3c104HalfENS1_7complexIfEEEEv12SSMParamsBwd --------------------------
	.section	.nv.info._Z25selective_scan_bwd_kernelI32Selective_Scan_bwd_kernel_traitsILi128ELi16ELb1ELb1ELb1ELb1ELb1EN3c104HalfENS1_7complexIfEEEEv12SSMParamsBwd,"",@"SHT_CUDA_INFO"
	.sectionflags	@""
	.align	4


	//----- nvinfo : EIATTR_CUDA_API_VERSION
	.align		4
        /*0000*/ 	.byte	0x04, 0x37
        /*0002*/ 	.short	(.L_1895 - .L_1894)
.L_1894:
        /*0004*/ 	.word	0x00000082


	//----- nvinfo : EIATTR_SW2861232_WAR
	.align		4
.L_1895:
        /*0008*/ 	.byte	0x01, 0x35
	.zero		2


	//----- nvinfo : EIATTR_PARAM_CBANK
	.align		4
        /*000c*/ 	.byte	0x04, 0x0a
        /*000e*/ 	.short	(.L_1897 - .L_1896)
	.align		4
.L_1896:
        /*0010*/ 	.word	index@(.nv.constant0._Z25selective_scan_bwd_kernelI32Selective_Scan_bwd_kernel_traitsILi128ELi16ELb1ELb1ELb1ELb1ELb1EN3c104HalfENS1_7complexIfEEEEv12SSMParamsBwd)
        /*0014*/ 	.short	0x0160
        /*0016*/ 	.short	0x01f0


	//----- nvinfo : EIATTR_CBANK_PARAM_SIZE
	.align		4
.L_1897:
        /*0018*/ 	.byte	0x03, 0x19
        /*001a*/ 	.short	0x01f0


	//----- nvinfo : EIATTR_KPARAM_INFO
	.align		4
        /*001c*/ 	.byte	0x04, 0x17
        /*001e*/ 	.short	(.L_1899 - .L_1898)
.L_1898:
        /*0020*/ 	.word	0x00000000
        /*0024*/ 	.short	0x0000
        /*0026*/ 	.short	0x0000
        /*0028*/ 	.byte	0x00, 0xf0, 0xc1, 0x07


	//----- nvinfo : EIATTR_MAXREG_COUNT
	.align		4
.L_1899:
        /*002c*/ 	.byte	0x03, 0x1b
        /*002e*/ 	.short	0x00ff


	//----- nvinfo : EIATTR_NUM_BARRIERS
	.align		4
        /*0030*/ 	.byte	0x02, 0x4c
        /*0032*/ 	.byte	0x01
	.zero		1


	//----- nvinfo : EIATTR_MERCURY_ISA_VERSION
	.align		4
        /*0034*/ 	.byte	0x03, 0x5f
        /*0036*/ 	.short	0x0000


	//----- nvinfo : EIATTR_COOP_GROUP_MASK_REGIDS
	.align		4
        /*0038*/ 	.byte	0x04, 0x29
        /*003a*/ 	.short	(.L_1901 - .L_1900)


	//   ....[0]....
.L_1900:
        /*003c*/ 	.word	0xffffffff


	//   ....[1]....
        /*0040*/ 	.word	0xffffffff


	//   ....[2]....
        /*0044*/ 	.word	0xffffffff


	//   ....[3]....
        /*0048*/ 	.word	0xffffffff


	//   ....[4]....
        /*004c*/ 	.word	0xffffffff


	//   ....[5]....
        /*0050*/ 	.word	0xffffffff


	//   ....[6]....
        /*0054*/ 	.word	0xffffffff


	//   ....[7]....
        /*0058*/ 	.word	0xffffffff


	//   ....[8]....
        /*005c*/ 	.word	0xffffffff


	//   ....[9]....
        /*0060*/ 	.word	0xffffffff


	//   ....[10]....
        /*0064*/ 	.word	0xffffffff


	//   ....[11]....
        /*0068*/ 	.word	0xffffffff


	//   ....[12]....
        /*006c*/ 	.word	0xffffffff


	//   ....[13]....
        /*0070*/ 	.word	0xffffffff


	//   ....[14]....
        /*0074*/ 	.word	0xffffffff


	//   ....[15]....
        /*0078*/ 	.word	0xffffffff


	//   ....[16]....
        /*007c*/ 	.word	0xffffffff


	//   ....[17]....
        /*0080*/ 	.word	0xffffffff


	//   ....[18]....
        /*0084*/ 	.word	0xffffffff


	//   ....[19]....
        /*0088*/ 	.word	0xffffffff


	//   ....[20]....
        /*008c*/ 	.word	0xffffffff


	//   ....[21]....
        /*0090*/ 	.word	0xffffffff


	//   ....[22]....
        /*0094*/ 	.word	0xffffffff


	//   ....[23]....
        /*0098*/ 	.word	0xffffffff


	//   ....[24]....
        /*009c*/ 	.word	0xffffffff


	//   ....[25]....
        /*00a0*/ 	.word	0xffffffff


	//   ....[26]....
        /*00a4*/ 	.word	0xffffffff


	//   ....[27]....
        /*00a8*/ 	.word	0xffffffff


	//   ....[28]....
        /*00ac*/ 	.word	0xffffffff


	//   ....[29]....
        /*00b0*/ 	.word	0xffffffff


	//   ....[30]....
        /*00b4*/ 	.word	0xffffffff


	//   ....[31]....
        /*00b8*/ 	.word	0xffffffff


	//   ....[32]....
        /*00bc*/ 	.word	0xffffffff


	//   ....[33]....
        /*00c0*/ 	.word	0xffffffff


	//   ....[34]....
        /*00c4*/ 	.word	0xffffffff


	//   ....[35]....
        /*00c8*/ 	.word	0xffffffff


	//   ....[36]....
        /*00cc*/ 	.word	0xffffffff


	//   ....[37]....
        /*00d0*/ 	.word	0xffffffff


	//   ....[38]....
        /*00d4*/ 	.word	0xffffffff


	//   ....[39]....
        /*00d8*/ 	.word	0xffffffff


	//   ....[40]....
        /*00dc*/ 	.word	0xffffffff


	//   ....[41]....
        /*00e0*/ 	.word	0xffffffff


	//   ....[42]....
        /*00e4*/ 	.word	0xffffffff


	//   ....[43]....
        /*00e8*/ 	.word	0xffffffff


	//   ....[44]....
        /*00ec*/ 	.word	0xffffffff


	//   ....[45]....
        /*00f0*/ 	.word	0xffffffff


	//   ....[46]....
        /*00f4*/ 	.word	0xffffffff


	//   ....[47]....
        /*00f8*/ 	.word	0xffffffff


	//   ....[48]....
        /*00fc*/ 	.word	0xffffffff


	//   ....[49]....
        /*0100*/ 	.word	0xffffffff


	//   ....[50]....
        /*0104*/ 	.word	0xffffffff


	//   ....[51]....
        /*0108*/ 	.word	0xffffffff


	//   ....[52]....
        /*010c*/ 	.word	0xffffffff


	//   ....[53]....
        /*0110*/ 	.word	0xffffffff


	//   ....[54]....
        /*0114*/ 	.word	0xffffffff


	//   ....[55]....
        /*0118*/ 	.word	0xffffffff


	//   ....[56]....
        /*011c*/ 	.word	0xffffffff


	//   ....[57]....
        /*0120*/ 	.word	0xffffffff


	//   ....[58]....
        /*0124*/ 	.word	0xffffffff


	//   ....[59]....
        /*0128*/ 	.word	0xffffffff


	//   ....[60]....
        /*012c*/ 	.word	0xffffffff


	//   ....[61]....
        /*0130*/ 	.word	0xffffffff


	//   ....[62]....
        /*0134*/ 	.word	0xffffffff


	//   ....[63]....
        /*0138*/ 	.word	0xffffffff


	//   ....[64]....
        /*013c*/ 	.word	0xffffffff


	//   ....[65]....
        /*0140*/ 	.word	0xffffffff


	//   ....[66]....
        /*0144*/ 	.word	0xffffffff


	//   ....[67]....
        /*0148*/ 	.word	0xffffffff


	//   ....[68]....
        /*014c*/ 	.word	0xffffffff


	//   ....[69]....
        /*0150*/ 	.word	0xffffffff


	//   ....[70]....
        /*0154*/ 	.word	0xffffffff


	//   ....[71]....
        /*0158*/ 	.word	0xffffffff


	//   ....[72]....
        /*015c*/ 	.word	0xffffffff


	//   ....[73]....
        /*0160*/ 	.word	0xffffffff


	//   ....[74]....
        /*0164*/ 	.word	0xffffffff


	//   ....[75]....
        /*0168*/ 	.word	0xffffffff


	//   ....[76]....
        /*016c*/ 	.word	0xffffffff


	//   ....[77]....
        /*0170*/ 	.word	0xffffffff


	//   ....[78]....
        /*0174*/ 	.word	0xffffffff


	//   ....[79]....
        /*0178*/ 	.word	0xffffffff


	//   ....[80]....
        /*017c*/ 	.word	0xffffffff


	//   ....[81]....
        /*0180*/ 	.word	0xffffffff


	//   ....[82]....
        /*0184*/ 	.word	0xffffffff


	//   ....[83]....
        /*0188*/ 	.word	0xffffffff


	//   ....[84]....
        /*018c*/ 	.word	0xffffffff


	//   ....[85]....
        /*0190*/ 	.word	0xffffffff


	//   ....[86]....
        /*0194*/ 	.word	0xffffffff


	//   ....[87]....
        /*0198*/ 	.word	0xffffffff


	//   ....[88]....
        /*019c*/ 	.word	0xffffffff


	//   ....[89]....
        /*01a0*/ 	.word	0xffffffff


	//   ....[90]....
        /*01a4*/ 	.word	0xffffffff


	//   ....[91]....
        /*01a8*/ 	.word	0xffffffff


	//   ....[92]....
        /*01ac*/ 	.word	0xffffffff


	//   ....[93]....
        /*01b0*/ 	.word	0xffffffff


	//   ....[94]....
        /*01b4*/ 	.word	0xffffffff


	//   ....[95]....
        /*01b8*/ 	.word	0xffffffff


	//   ....[96]....
        /*01bc*/ 	.word	0xffffffff


	//   ....[97]....
        /*01c0*/ 	.word	0xffffffff


	//   ....[98]....
        /*01c4*/ 	.word	0xffffffff


	//   ....[99]....
        /*01c8*/ 	.word	0xffffffff


	//   ....[100]....
        /*01cc*/ 	.word	0xffffffff


	//   ....[101]....
        /*01d0*/ 	.word	0xffffffff


	//   ....[102]....
        /*01d4*/ 	.word	0xffffffff


	//   ....[103]....
        /*01d8*/ 	.word	0xffffffff


	//   ....[104]....
        /*01dc*/ 	.word	0xffffffff


	//   ....[105]....
        /*01e0*/ 	.word	0xffffffff


	//   ....[106]....
        /*01e4*/ 	.word	0xffffffff


	//   ....[107]....
        /*01e8*/ 	.word	0xffffffff


	//   ....[108]....
        /*01ec*/ 	.word	0xffffffff


	//   ....[109]....
        /*01f0*/ 	.word	0xffffffff


	//   ....[110]....
        /*01f4*/ 	.word	0xffffffff


	//   ....[111]....
        /*01f8*/ 	.word	0xffffffff


	//   ....[112]....
        /*01fc*/ 	.word	0xffffffff


	//   ....[113]....
        /*0200*/ 	.word	0xffffffff


	//   ....[114]....
        /*0204*/ 	.word	0xffffffff


	//   ....[115]....
        /*0208*/ 	.word	0xffffffff


	//   ....[116]....
        /*020c*/ 	.word	0xffffffff


	//   ....[117]....
        /*0210*/ 	.word	0xffffffff


	//   ....[118]....
        /*0214*/ 	.word	0xffffffff


	//   ....[119]....
        /*0218*/ 	.word	0xffffffff


	//   ....[120]....
        /*021c*/ 	.word	0xffffffff


	//   ....[121]....
        /*0220*/ 	.word	0xffffffff


	//   ....[122]....
        /*0224*/ 	.word	0xffffffff


	//   ....[123]....
        /*0228*/ 	.word	0xffffffff


	//   ....[124]....
        /*022c*/ 	.word	0xffffffff


	//   ....[125]....
        /*0230*/ 	.word	0xffffffff


	//   ....[126]....
        /*0234*/ 	.word	0xffffffff


	//   ....[127]....
        /*0238*/ 	.word	0xffffffff


	//   ....[128]....
        /*023c*/ 	.word	0xffffffff


	//   ....[129]....
        /*0240*/ 	.word	0xffffffff


	//   ....[130]....
        /*0244*/ 	.word	0xffffffff


	//   ....[131]....
        /*0248*/ 	.word	0xffffffff


	//   ....[132]....
        /*024c*/ 	.word	0xffffffff


	//   ....[133]....
        /*0250*/ 	.word	0xffffffff


	//   ....[134]....
        /*0254*/ 	.word	0xffffffff


	//   ....[135]....
        /*0258*/ 	.word	0xffffffff


	//   ....[136]....
        /*025c*/ 	.word	0xffffffff


	//   ....[137]....
        /*0260*/ 	.word	0xffffffff


	//   ....[138]....
        /*0264*/ 	.word	0xffffffff


	//   ....[139]....
        /*0268*/ 	.word	0xffffffff


	//   ....[140]....
        /*026c*/ 	.word	0xffffffff


	//   ....[141]....
        /*0270*/ 	.word	0xffffffff


	//   ....[142]....
        /*0274*/ 	.word	0xffffffff


	//   ....[143]....
        /*0278*/ 	.word	0xffffffff


	//   ....[144]....
        /*027c*/ 	.word	0xffffffff


	//   ....[145]....
        /*0280*/ 	.word	0xffffffff


	//   ....[146]....
        /*0284*/ 	.word	0xffffffff


	//   ....[147]....
        /*0288*/ 	.word	0xffffffff


	//   ....[148]....
        /*028c*/ 	.word	0xffffffff


	//   ....[149]....
        /*0290*/ 	.word	0xffffffff


	//   ....[150]....
        /*0294*/ 	.word	0xffffffff


	//   ....[151]....
        /*0298*/ 	.word	0xffffffff


	//   ....[152]....
        /*029c*/ 	.word	0xffffffff


	//   ....[153]....
        /*02a0*/ 	.word	0xffffffff


	//   ....[154]....
        /*02a4*/ 	.word	0xffffffff


	//   ....[155]....
        /*02a8*/ 	.word	0xffffffff


	//----- nvinfo : EIATTR_COOP_GROUP_INSTR_OFFSETS
	.align		4
.L_1901:
        /*02ac*/ 	.byte	0x04, 0x28
        /*02ae*/ 	.short	(.L_1903 - .L_1902)


	//   ....[0]....
.L_1902:
        /*02b0*/ 	.word	0x00000c60


	//   ....[1]....
        /*02b4*/ 	.word	0x00000d10


	//   ....[2]....
        /*02b8*/ 	.word	0x00000f30


	//   ....[3]....
        /*02bc*/ 	.word	0x000035c0


	//   ....[4]....
        /*02c0*/ 	.word	0x00003dd0


	//   ....[5]....
        /*02c4*/ 	.word	0x00004700


	//   ....[6]....
        /*02c8*/ 	.word	0x00004a90


	//   ....[7]....
        /*02cc*/ 	.word	0x000051d0


	//   ....[8]....
        /*02d0*/ 	.word	0x00005be0


	//   ....[9]....
        /*02d4*/ 	.word	0x000074a0


	//   ....[10]....
        /*02d8*/ 	.word	0x000074c0


	//   ....[11]....
        /*02dc*/ 	.word	0x000074f0


	//   ....[12]....
        /*02e0*/ 	.word	0x00007500


	//   ....[13]....
        /*02e4*/ 	.word	0x000075b0


	//   ....[14]....
        /*02e8*/ 	.word	0x000075d0


	//   ....[15]....
        /*02ec*/ 	.word	0x000075e0


	//   ....[16]....
        /*02f0*/ 	.word	0x000075f0


	//   ....[17]....
        /*02f4*/ 	.word	0x000076b0


	//   ....[18]....
        /*02f8*/ 	.word	0x000076d0


	//   ....[19]....
        /*02fc*/ 	.word	0x000076e0


	//   ....[20]....
        /*0300*/ 	.word	0x000076f0


	//   ....[21]....
        /*0304*/ 	.word	0x000077b0


	//   ....[22]....
        /*0308*/ 	.word	0x000077d0


	//   ....[23]....
        /*030c*/ 	.word	0x000077e0


	//   ....[24]....
        /*0310*/ 	.word	0x000077f0


	//   ....[25]....
        /*0314*/ 	.word	0x000078b0


	//   ....[26]....
        /*0318*/ 	.word	0x000078d0


	//   ....[27]....
        /*031c*/ 	.word	0x000078f0


	//   ....[28]....
        /*0320*/ 	.word	0x00007900


	//   ....[29]....
        /*0324*/ 	.word	0x00007a40


	//   ....[30]....
        /*0328*/ 	.word	0x00007ab0


	//   ....[31]....
        /*032c*/ 	.word	0x00007b20


	//   ....[32]....
        /*0330*/ 	.word	0x00007b90


	//   ....[33]....
        /*0334*/ 	.word	0x00007bb0


	//   ....[34]....
        /*0338*/ 	.word	0x00007bc0


	//   ....[35]....
        /*033c*/ 	.word	0x00007bd0


	//   ....[36]....
        /*0340*/ 	.word	0x00007be0


	//   ....[37]....
        /*0344*/ 	.word	0x00007bf0


	//   ....[38]....
        /*0348*/ 	.word	0x00007c00


	//   ....[39]....
        /*034c*/ 	.word	0x00007c10


	//   ....[40]....
        /*0350*/ 	.word	0x00007c20


	//   ....[41]....
        /*0354*/ 	.word	0x00009230


	//   ....[42]....
        /*0358*/ 	.word	0x00009250


	//   ....[43]....
        /*035c*/ 	.word	0x00009260


	//   ....[44]....
        /*0360*/ 	.word	0x00009270


	//   ....[45]....
        /*0364*/ 	.word	0x00009390


	//   ....[46]....
        /*0368*/ 	.word	0x000093a0


	//   ....[47]....
        /*036c*/ 	.word	0x000093b0


	//   ....[48]....
        /*0370*/ 	.word	0x000093c0


	//   ....[49]....
        /*0374*/ 	.word	0x000094e0


	//   ....[50]....
        /*0378*/ 	.word	0x00009500


	//   ....[51]....
        /*037c*/ 	.word	0x00009510


	//   ....[52]....
        /*0380*/ 	.word	0x00009520


	//   ....[53]....
        /*0384*/ 	.word	0x00009640


	//   ....[54]....
        /*0388*/ 	.word	0x00009650


	//   ....[55]....
        /*038c*/ 	.word	0x00009660


	//   ....[56]....
        /*0390*/ 	.word	0x00009670


	//   ....[57]....
        /*0394*/ 	.word	0x00009790


	//   ....[58]....
        /*0398*/ 	.word	0x000097b0


	//   ....[59]....
        /*039c*/ 	.word	0x000097c0


	//   ....[60]....
        /*03a0*/ 	.word	0x000097d0


	//   ....[61]....
        /*03a4*/ 	.word	0x000098d0


	//   ....[62]....
        /*03a8*/ 	.word	0x000098e0


	//   ....[63]....
        /*03ac*/ 	.word	0x000098f0


	//   ....[64]....
        /*03b0*/ 	.word	0x00009900


	//   ....[65]....
        /*03b4*/ 	.word	0x00009910


	//   ....[66]....
        /*03b8*/ 	.word	0x00009920


	//   ....[67]....
        /*03bc*/ 	.word	0x00009930


	//   ....[68]....
        /*03c0*/ 	.word	0x00009960


	//   ....[69]....
        /*03c4*/ 	.word	0x00009990


	//   ....[70]....
        /*03c8*/ 	.word	0x000099c0


	//   ....[71]....
        /*03cc*/ 	.word	0x000099e0


	//   ....[72]....
        /*03d0*/ 	.word	0x000099f0


	//   ....[73]....
        /*03d4*/ 	.word	0x0000db50


	//   ....[74]....
        /*03d8*/ 	.word	0x0000db90


	//   ....[75]....
        /*03dc*/ 	.word	0x0000dc80


	//   ....[76]....
        /*03e0*/ 	.word	0x0000dcb0


	//   ....[77]....
        /*03e4*/ 	.word	0x0000dd90


	//   ....[78]....
        /*03e8*/ 	.word	0x0000ddc0


	//   ....[79]....
        /*03ec*/ 	.word	0x0000dea0


	//   ....[80]....
        /*03f0*/ 	.word	0x0000ded0


	//   ....[81]....
        /*03f4*/ 	.word	0x0000dfb0


	//   ....[82]....
        /*03f8*/ 	.word	0x0000dfe0


	//   ....[83]....
        /*03fc*/ 	.word	0x0000e460


	//   ....[84]....
        /*0400*/ 	.word	0x0000eb70


	//   ....[85]....
        /*0404*/ 	.word	0x0000efb0


	//   ....[86]....
        /*0408*/ 	.word	0x0000f140


	//   ....[87]....
        /*040c*/ 	.word	0x0000f1a0


	//   ....[88]....
        /*0410*/ 	.word	0x0000f1f0


	//   ....[89]....
        /*0414*/ 	.word	0x0000f210


	//   ....[90]....
        /*0418*/ 	.word	0x0000f230


	//   ....[91]....
        /*041c*/ 	.word	0x0000f350


	//   ....[92]....
        /*0420*/ 	.word	0x0000f3a0


	//   ....[93]....
        /*0424*/ 	.word	0x0000f3f0


	//   ....[94]....
        /*0428*/ 	.word	0x0000f410


	//   ....[95]....
        /*042c*/ 	.word	0x0000f430


	//   ....[96]....
        /*0430*/ 	.word	0x0000f740


	//   ....[97]....
        /*0434*/ 	.word	0x0000f7c0


	//   ....[98]....
        /*0438*/ 	.word	0x0000f830


	//   ....[99]....
        /*043c*/ 	.word	0x0000f8a0


	//   ....[100]....
        /*0440*/ 	.word	0x0000f9f0


	//   ....[101]....
        /*0444*/ 	.word	0x0000fa60


	//   ....[102]....
        /*0448*/ 	.word	0x0000fad0


	//   ....[103]....
        /*044c*/ 	.word	0x0000fb40


	//   ....[104]....
        /*0450*/ 	.word	0x0000fc60


	//   ....[105]....
        /*0454*/ 	.word	0x0000fcd0


	//   ....[106]....
        /*0458*/ 	.word	0x0000fd40


	//   ....[107]....
        /*045c*/ 	.word	0x0000fdb0


	//   ....[108]....
        /*0460*/ 	.word	0x0000fed0


	//   ....[109]....
        /*0464*/ 	.word	0x0000ff40


	//   ....[110]....
        /*0468*/ 	.word	0x0000ffb0


	//   ....[111]....
        /*046c*/ 	.word	0x00010020


	//   ....[112]....
        /*0470*/ 	.word	0x00010180


	//   ....[113]....
        /*0474*/ 	.word	0x000101f0


	//   ....[114]....
        /*0478*/ 	.word	0x00010260


	//   ....[115]....
        /*047c*/ 	.word	0x000102d0


	//   ....[116]....
        /*0480*/ 	.word	0x00010340


	//   ....[117]....
        /*0484*/ 	.word	0x000103b0


	//   ....[118]....
        /*0488*/ 	.word	0x00010420


	//   ....[119]....
        /*048c*/ 	.word	0x00010490


	//   ....[120]....
        /*0490*/ 	.word	0x00010500


	//   ....[121]....
        /*0494*/ 	.word	0x00010570


	//   ....[122]....
        /*0498*/ 	.word	0x000105e0


	//   ....[123]....
        /*049c*/ 	.word	0x00010650


	//   ....[124]....
        /*04a0*/ 	.word	0x000106d0


	//   ....[125]....
        /*04a4*/ 	.word	0x00010750


	//   ....[126]....
        /*04a8*/ 	.word	0x000107c0


	//   ....[127]....
        /*04ac*/ 	.word	0x00010830


	//   ....[128]....
        /*04b0*/ 	.word	0x000108b0


	//   ....[129]....
        /*04b4*/ 	.word	0x00010920


	//   ....[130]....
        /*04b8*/ 	.word	0x00010990


	//   ....[131]....
        /*04bc*/ 	.word	0x00010a00


	//   ....[132]....
        /*04c0*/ 	.word	0x00010a80


	//   ....[133]....
        /*04c4*/ 	.word	0x00010b00


	//   ....[134]....
        /*04c8*/ 	.word	0x00010b70


	//   ....[135]....
        /*04cc*/ 	.word	0x00010be0


	//   ....[136]....
        /*04d0*/ 	.word	0x00010c60


	//   ....[137]....
        /*04d4*/ 	.word	0x00010cd0


	//   ....[138]....
        /*04d8*/ 	.word	0x00010d40


	//   ....[139]....
        /*04dc*/ 	.word	0x00010db0


	//   ....[140]....
        /*04e0*/ 	.word	0x00010e30


	//   ....[141]....
        /*04e4*/ 	.word	0x00010eb0


	//   ....[142]....
        /*04e8*/ 	.word	0x00010f20


	//   ....[143]....
        /*04ec*/ 	.word	0x00010f90


	//   ....[144]....
        /*04f0*/ 	.word	0x00011010


	//   ....[145]....
        /*04f4*/ 	.word	0x00011080


	//   ....[146]....
        /*04f8*/ 	.word	0x000110f0


	//   ....[147]....
        /*04fc*/ 	.word	0x00011160


	//   ....[148]....
        /*0500*/ 	.word	0x000111d0


	//   ....[149]....
        /*0504*/ 	.word	0x00011240


	//   ....[150]....
        /*0508*/ 	.word	0x000112b0


	//   ....[151]....
        /*050c*/ 	.word	0x00011320


	//   ....[152]....
        /*0510*/ 	.word	0x000113f0


	//   ....[153]....
        /*0514*/ 	.word	0x00011460


	//   ....[154]....
        /*0518*/ 	.word	0x000114d0


	//   ....[155]....
        /*051c*/ 	.word	0x00011540


	//----- nvinfo : EIATTR_EXIT_INSTR_OFFSETS
	.align		4
.L_1903:
        /*0520*/ 	.byte	0x04, 0x1c
        /*0522*/ 	.short	(.L_1905 - .L_1904)


	//   ....[0]....
.L_1904:
        /*0524*/ 	.word	0x0000f560


	//   ....[1]....
        /*0528*/ 	.word	0x0000f6e0


	//----- nvinfo : EIATTR_MAX_THREADS
	.align		4
.L_1905:
        /*052c*/ 	.byte	0x04, 0x05
        /*052e*/ 	.short	(.L_1907 - .L_1906)
.L_1906:
        /*0530*/ 	.word	0x00000080
        /*0534*/ 	.word	0x00000001
        /*0538*/ 	.word	0x00000001


	//----- nvinfo : EIATTR_CRS_STACK_SIZE
	.align		4
.L_1907:
        /*053c*/ 	.byte	0x04, 0x1e
        /*053e*/ 	.short	(.L_1909 - .L_1908)
.L_1908:
        /*0540*/ 	.word	0x00000000
.L_1909:


//--------------------- .nv.info._Z25selective_scan_bwd_kernelI32Selective_Scan_bwd_kernel_traitsILi64ELi16ELb0ELb0ELb0ELb0ELb0EN3c104HalfENS1_7complexIfEEEEv12SSMParamsBwd --------------------------
	.section	.nv.info._Z25selective_scan_bwd_kernelI32Selective_Scan_bwd_kernel_traitsILi64ELi16ELb0ELb0ELb0ELb0ELb0EN3c104HalfENS1_7complexIfEEEEv12SSMParamsBwd,"",@"SHT_CUDA_INFO"
	.sectionflags	@""
	.align	4


	//----- nvinfo : EIATTR_CUDA_API_VERSION
	.align		4
        /*0000*/ 	.byte	0x04, 0x37
        /*0002*/ 	.short	(.L_1911 - .L_1910)
.L_1910:
        /*0004*/ 	.word	0x00000082


	//----- nvinfo : EIATTR_SW2861232_WAR
	.align		4
.L_1911:
        /*0008*/ 	.byte	0x01, 0x35
	.zero		2


	//----- nvinfo : EIATTR_PARAM_CBANK
	.align		4
        /*000c*/ 	.byte	0x04, 0x0a
        /*000e*/ 	.short	(.L_1913 - .L_1912)
	.align		4
.L_1912:
        /*0010*/ 	.word	index@(.nv.constant0._Z25selective_scan_bwd_kernelI32Selective_Scan_bwd_kernel_traitsILi64ELi16ELb0ELb0ELb0ELb0ELb0EN3c104HalfENS1_7complexIfEEEEv12SSMParamsBwd)
        /*0014*/ 	.short	0x0160
        /*0016*/ 	.short	0x01f0


	//----- nvinfo : EIATTR_CBANK_PARAM_SIZE
	.align		4
.L_1913:
        /*0018*/ 	.byte	0x03, 0x19
        /*001a*/ 	.short	0x01f0


	//----- nvinfo : EIATTR_KPARAM_INFO
	.align		4
        /*001c*/ 	.byte	0x04, 0x17
        /*001e*/ 	.short	(.L_1915 - .L_1914)
.L_1914:
        /*0020*/ 	.word	0x00000000
        /*0024*/ 	.short	0x0000
        /*0026*/ 	.short	0x0000
        /*0028*/ 	.byte	0x00, 0xf0, 0xc1, 0x07


	//----- nvinfo : EIATTR_MAXREG_COUNT
	.align		4
.L_1915:
        /*002c*/ 	.byte	0x03, 0x1b
        /*002e*/ 	.short	0x00ff


	//----- nvinfo : EIATTR_NUM_BARRIERS
	.align		4
        /*0030*/ 	.byte	0x02, 0x4c
        /*0032*/ 	.byte	0x01
	.zero		1


	//----- nvinfo : EIATTR_MERCURY_ISA_VERSION
	.align		4
        /*0034*/ 	.byte	0x03, 0x5f
        /*0036*/ 	.short	0x0000


	//----- nvinfo : EIATTR_COOP_GROUP_MASK_REGIDS
	.align		4
        /*0038*/ 	.byte	0x04, 0x29
        /*003a*/ 	.short	(.L_1917 - .L_1916)


	//   ....[0]....
.L_1916:
        /*003c*/ 	.word	0xffffffff


	//   ....[1]....
        /*0040*/ 	.word	0xffffffff


	//   ....[2]....
        /*0044*/ 	.word	0xffffffff


	//   ....[3]....
        /*0048*/ 	.word	0xffffffff


	//   ....[4]....
        /*004c*/ 	.word	0xffffffff


	//   ....[5]....
        /*0050*/ 	.word	0xffffffff


	//   ....[6]....
        /*0054*/ 	.word	0xffffffff


	//   ....[7]....
        /*0058*/ 	.word	0xffffffff


	//   ....[8]....
        /*005c*/ 	.word	0xffffffff


	//   ....[9]....
        /*0060*/ 	.word	0xffffffff


	//   ....[10]....
        /*0064*/ 	.word	0xffffffff


	//   ....[11]....
        /*0068*/ 	.word	0xffffffff


	//   ....[12]....
        /*006c*/ 	.word	0xffffffff


	//   ....[13]....
        /*0070*/ 	.word	0xffffffff


	//   ....[14]....
        /*0074*/ 	.word	0xffffffff


	//   ....[15]....
        /*0078*/ 	.word	0xffffffff


	//   ....[16]....
        /*007c*/ 	.word	0xffffffff


	//   ....[17]....
        /*0080*/ 	.word	0xffffffff


	//   ....[18]....
        /*0084*/ 	.word	0xffffffff


	//   ....[19]....
        /*0088*/ 	.word	0xffffffff


	//   ....[20]....
        /*008c*/ 	.word	0xffffffff


	//   ....[21]....
        /*0090*/ 	.word	0xffffffff


	//   ....[22]....
        /*0094*/ 	.word	0xffffffff


	//   ....[23]....
        /*0098*/ 	.word	0xffffffff


	//   ....[24]....
        /*009c*/ 	.word	0xffffffff


	//   ....[25]....
        /*00a0*/ 	.word	0xffffffff


	//   ....[26]....
        /*00a4*/ 	.word	0xffffffff


	//   ....[27]....
        /*00a8*/ 	.word	0xffffffff


	//   ....[28]....
        /*00ac*/ 	.word	0xffffffff


	//   ....[29]....
        /*00b0*/ 	.word	0xffffffff


	//   ....[30]....
        /*00b4*/ 	.word	0xffffffff


	//   ....[31]....
        /*00b8*/ 	.word	0xffffffff


	//   ....[32]....
        /*00bc*/ 	.word	0xffffffff


	//   ....[33]....
        /*00c0*/ 	.word	0xffffffff


	//   ....[34]....
        /*00c4*/ 	.word	0xffffffff


	//   ....[35]....
        /*00c8*/ 	.word	0xffffffff


	//   ....[36]....
        /*00cc*/ 	.word	0xffffffff


	//   ....[37]....
        /*00d0*/ 	.word	0xffffffff


	//   ....[38]....
        /*00d4*/ 	.word	0xffffffff


	//   ....[39]....
        /*00d8*/ 	.word	0xffffffff


	//   ....[40]....
        /*00dc*/ 	.word	0xffffffff


	//   ....[41]....
        /*00e0*/ 	.word	0xffffffff


	//   ....[42]....
        /*00e4*/ 	.word	0xffffffff


	//   ....[43]....
        /*00e8*/ 	.word	0xffffffff


	//   ....[44]....
        /*00ec*/ 	.word	0xffffffff


	//   ....[45]....
        /*00f0*/ 	.word	0xffffffff


	//   ....[46]....
        /*00f4*/ 	.word	0xffffffff


	//   ....[47]....
        /*00f8*/ 	.word	0xffffffff


	//   ....[48]....
        /*00fc*/ 	.word	0xffffffff


	//   ....[49]....
        /*0100*/ 	.word	0xffffffff


	//   ....[50]....
        /*0104*/ 	.word	0xffffffff


	//   ....[51]....
        /*0108*/ 	.word	0xffffffff


	//   ....[52]....
        /*010c*/ 	.word	0xffffffff


	//   ....[53]....
        /*0110*/ 	.word	0xffffffff


	//   ....[54]....
        /*0114*/ 	.word	0xffffffff


	//   ....[55]....
        /*0118*/ 	.word	0xffffffff


	//   ....[56]....
        /*011c*/ 	.word	0xffffffff


	//   ....[57]....
        /*0120*/ 	.word	0xffffffff


	//   ....[58]....
        /*0124*/ 	.word	0xffffffff


	//   ....[59]....
        /*0128*/ 	.word	0xffffffff


	//   ....[60]....
        /*012c*/ 	.word	0xffffffff


	//   ....[61]....
        /*0130*/ 	.word	0xffffffff


	//   ....[62]....
        /*0134*/ 	.word	0xffffffff


	//   ....[63]....
        /*0138*/ 	.word	0xffffffff


	//   ....[64]....
        /*013c*/ 	.word	0xffffffff


	//   ....[65]....
        /*0140*/ 	.word	0xffffffff


	//   ....[66]....
        /*0144*/ 	.word	0xffffffff


	//   ....[67]....
        /*0148*/ 	.word	0xffffffff


	//   ....[68]....
        /*014c*/ 	.word	0xffffffff


	//   ....[69]....
        /*0150*/ 	.word	0xffffffff


	//   ....[70]....
        /*0154*/ 	.word	0xffffffff


	//   ....[71]....
        /*0158*/ 	.word	0xffffffff


	//   ....[72]....
        /*015c*/ 	.word	0xffffffff


	//   ....[73]....
        /*0160*/ 	.word	0xffffffff


	//   ....[74]....
        /*0164*/ 	.word	0xffffffff


	//   ....[75]....
        /*0168*/ 	.word	0xffffffff


	//   ....[76]....
        /*016c*/ 	.word	0xffffffff


	//   ....[77]....
        /*0170*/ 	.word	0xffffffff


	//   ....[78]....
        /*0174*/ 	.word	0xffffffff


	//   ....[79]....
        /*0178*/ 	.word	0xffffffff


	//   ....[80]....
        /*017c*/ 	.word	0xffffffff


	//   ....[81]....
        /*0180*/ 	.word	0xffffffff


	//   ....[82]....
        /*0184*/ 	.word	0xffffffff


	//   ....[83]....
        /*0188*/ 	.word	0xffffffff


	//   ....[84]....
        /*018c*/ 	.word	0xffffffff


	//   ....[85]....
        /*0190*/ 	.word	0xffffffff


	//   ....[86]....
        /*0194*/ 	.word	0xffffffff


	//   ....[87]....
        /*0198*/ 	.word	0xffffffff


	//   ....[88]....
        /*019c*/ 	.word	0xffffffff


	//   ....[89]....
        /*01a0*/ 	.word	0xffffffff


	//   ....[90]....
        /*01a4*/ 	.word	0xffffffff


	//   ....[91]....
        /*01a8*/ 	.word	0xffffffff


	//   ....[92]....
        /*01ac*/ 	.word	0xffffffff


	//   ....[93]....
        /*01b0*/ 	.word	0xffffffff


	//   ....[94]....
        /*01b4*/ 	.word	0xffffffff


	//   ....[95]....
        /*01b8*/ 	.word	0xffffffff


	//   ....[96]....
        /*01bc*/ 	.word	0xffffffff


	//   ....[97]....
        /*01c0*/ 	.word	0xffffffff


	//   ....[98]....
        /*01c4*/ 	.word	0xffffffff


	//   ....[99]....
        /*01c8*/ 	.word	0xffffffff


	//   ....[100]....
        /*01cc*/ 	.word	0xffffffff


	//   ....[101]....
        /*01d0*/ 	.word	0xffffffff


	//   ....[102]....
        /*01d4*/ 	.word	0xffffffff


	//   ....[103]....
        /*01d8*/ 	.word	0xffffffff


	//   ....[104]....
        /*01dc*/ 	.word	0xffffffff


	//   ....[105]....
        /*01e0*/ 	.word	0xffffffff


	//   ....[106]....
        /*01e4*/ 	.word	0xffffffff


	//   ....[107]....
        /*01e8*/ 	.word	0xffffffff


	//   ....[108]....
        /*01ec*/ 	.word	0xffffffff


	//   ....[109]....
        /*01f0*/ 	.word	0xffffffff


	//   ....[110]....
        /*01f4*/ 	.word	0xffffffff


	//   ....[111]....
        /*01f8*/ 	.word	0xffffffff


	//   ....[112]....
        /*01fc*/ 	.word	0xffffffff


	//   ....[113]....
        /*0200*/ 	.word	0xffffffff


	//   ....[114]....
        /*0204*/ 	.word	0xffffffff


	//   ....[115]....
        /*0208*/ 	.word	0xffffffff


	//   ....[116]....
        /*020c*/ 	.word	0xffffffff


	//   ....[117]....
        /*0210*/ 	.word	0xffffffff


	//   ....[118]....
        /*0214*/ 	.word	0xffffffff


	//   ....[119]....
        /*0218*/ 	.word	0xffffffff


	//   ....[120]....
        /*021c*/ 	.word	0xffffffff


	//   ....[121]....
        /*0220*/ 	.word	0xffffffff


	//   ....[122]....
        /*0224*/ 	.word	0xffffffff


	//   ....[123]....
        /*0228*/ 	.word	0xffffffff


	//   ....[124]....
        /*022c*/ 	.word	0xffffffff


	//   ....[125]....
        /*0230*/ 	.word	0xffffffff


	//   ....[126]....
        /*0234*/ 	.word	0xffffffff


	//   ....[127]....
        /*0238*/ 	.word	0xffffffff


	//   ....[128]....
        /*023c*/ 	.word	0xffffffff


	//   ....[129]....
        /*0240*/ 	.word	0xffffffff


	//   ....[130]....
        /*0244*/ 	.word	0xffffffff


	//   ....[131]....
        /*0248*/ 	.word	0xffffffff


	//   ....[132]....
        /*024c*/ 	.word	0xffffffff


	//   ....[133]....
        /*0250*/ 	.word	0xffffffff


	//   ....[134]....
        /*0254*/ 	.word	0xffffffff


	//   ....[135]....
        /*0258*/ 	.word	0xffffffff


	//   ....[136]....
        /*025c*/ 	.word	0xffffffff


	//   ....[137]....
        /*0260*/ 	.word	0xffffffff


	//   ....[138]....
        /*0264*/ 	.word	0xffffffff


	//   ....[139]....
        /*0268*/ 	.word	0xffffffff


	//   ....[140]....
        /*026c*/ 	.word	0xffffffff


	//   ....[141]....
        /*0270*/ 	.word	0xffffffff


	//   ....[142]....
        /*0274*/ 	.word	0xffffffff


	//   ....[143]....
        /*0278*/ 	.word	0xffffffff


	//   ....[144]....
        /*027c*/ 	.word	0xffffffff


	//   ....[145]....
        /*0280*/ 	.word	0xffffffff


	//   ....[146]....
        /*0284*/ 	.word	0xffffffff


	//   ....[147]....
        /*0288*/ 	.word	0xffffffff


	//   ....[148]....
        /*028c*/ 	.word	0xffffffff


	//   ....[149]....
        /*0290*/ 	.word	0xffffffff


	//   ....[150]....
        /*0294*/ 	.word	0xffffffff


	//   ....[151]....
        /*0298*/ 	.word	0xffffffff


	//   ....[152]....
        /*029c*/ 	.word	0xffffffff


	//   ....[153]....
        /*02a0*/ 	.word	0xffffffff


	//   ....[154]....
        /*02a4*/ 	.word	0xffffffff


	//   ....[155]....
        /*02a8*/ 	.word	0xffffffff


	//   ....[156]....
        /*02ac*/ 	.word	0xffffffff


	//   ....[157]....
        /*02b0*/ 	.word	0xffffffff


	//   ....[158]....
        /*02b4*/ 	.word	0xffffffff


	//----- nvinfo : EIATTR_COOP_GROUP_INSTR_OFFSETS
	.align		4
.L_1917:
        /*02b8*/ 	.byte	0x04, 0x28
        /*02ba*/ 	.short	(.L_1919 - .L_1918)


	//   ....[0]....
.L_1918:
        /*02bc*/ 	.word	0x00000f40


	//   ....[1]....
        /*02c0*/ 	.word	0x000014e0


	//   ....[2]....
        /*02c4*/ 	.word	0x000019e0


	//   ....[3]....
        /*02c8*/ 	.word	0x00003d70


	//   ....[4]....
        /*02cc*/ 	.word	0x00003d90


	//   ....[5]....
        /*02d0*/ 	.word	0x00003dc0


	//   ....[6]....
        /*02d4*/ 	.word	0x00003dd0


	//   ....[7]....
        /*02d8*/ 	.word	0x00003e80


	//   ....[8]....
        /*02dc*/ 	.word	0x00003ea0


	//   ....[9]....
        /*02e0*/ 	.word	0x00003eb0


	//   ....[10]....
        /*02e4*/ 	.word	0x00003ec0


	//   ....[11]....
        /*02e8*/ 	.word	0x00003f80


	//   ....[12]....
        /*02ec*/ 	.word	0x00003fa0


	//   ....[13]....
        /*02f0*/ 	.word	0x00003fb0


	//   ....[14]....
        /*02f4*/ 	.word	0x00003fc0


	//   ....[15]....
        /*02f8*/ 	.word	0x00004080


	//   ....[16]....
        /*02fc*/ 	.word	0x000040a0


	//   ....[17]....
        /*0300*/ 	.word	0x000040b0


	//   ....[18]....
        /*0304*/ 	.word	0x000040c0


	//   ....[19]....
        /*0308*/ 	.word	0x00004180


	//   ....[20]....
        /*030c*/ 	.word	0x000041a0


	//   ....[21]....
        /*0310*/ 	.word	0x000041b0


	//   ....[22]....
        /*0314*/ 	.word	0x000041d0


	//   ....[23]....
        /*0318*/ 	.word	0x00004310


	//   ....[24]....
        /*031c*/ 	.word	0x00004380


	//   ....[25]....
        /*0320*/ 	.word	0x000043f0


	//   ....[26]....
        /*0324*/ 	.word	0x00004460


	//   ....[27]....
        /*0328*/ 	.word	0x00004480


	//   ....[28]....
        /*032c*/ 	.word	0x00004490


	//   ....[29]....
        /*0330*/ 	.word	0x000044a0


	//   ....[30]....
        /*0334*/ 	.word	0x000044b0


	//   ....[31]....
        /*0338*/ 	.word	0x000044c0


	//   ....[32]....
        /*033c*/ 	.word	0x000044d0


	//   ....[33]....
        /*0340*/ 	.word	0x000044e0


	//   ....[34]....
        /*0344*/ 	.word	0x000044f0


	//   ....[35]....
        /*0348*/ 	.word	0x000057c0


	//   ....[36]....
        /*034c*/ 	.word	0x000057e0


	//   ....[37]....
        /*0350*/ 	.word	0x000057f0


	//   ....[38]....
        /*0354*/ 	.word	0x00005800


	//   ....[39]....
        /*0358*/ 	.word	0x00005910


	//   ....[40]....
        /*035c*/ 	.word	0x00005920


	//   ....[41]....
        /*0360*/ 	.word	0x00005930


	//   ....[42]....
        /*0364*/ 	.word	0x00005940


	//   ....[43]....
        /*0368*/ 	.word	0x00005a50


	//   ....[44]....
        /*036c*/ 	.word	0x00005a70


	//   ....[45]....
        /*0370*/ 	.word	0x00005a80


	//   ....[46]....
        /*0374*/ 	.word	0x00005a90


	//   ....[47]....
        /*0378*/ 	.word	0x00005ba0


	//   ....[48]....
        /*037c*/ 	.word	0x00005bb0


	//   ....[49]....
        /*0380*/ 	.word	0x00005bc0


	//   ....[50]....
        /*0384*/ 	.word	0x00005bd0


	//   ....[51]....
        /*0388*/ 	.word	0x00005ce0


	//   ....[52]....
        /*038c*/ 	.word	0x00005d00


	//   ....[53]....
        /*0390*/ 	.word	0x00005d10


	//   ....[54]....
        /*0394*/ 	.word	0x00005d20


	//   ....[55]....
        /*0398*/ 	.word	0x00005e20


	//   ....[56]....
        /*039c*/ 	.word	0x00005e30


	//   ....[57]....
        /*03a0*/ 	.word	0x00005e40


	//   ....[58]....
        /*03a4*/ 	.word	0x00005e50


	//   ....[59]....
        /*03a8*/ 	.word	0x00005e60


	//   ....[60]....
        /*03ac*/ 	.word	0x00005e70


	//   ....[61]....
        /*03b0*/ 	.word	0x00005e80


	//   ....[62]....
        /*03b4*/ 	.word	0x00005eb0


	//   ....[63]....
        /*03b8*/ 	.word	0x00005ee0


	//   ....[64]....
        /*03bc*/ 	.word	0x00005ef0


	//   ....[65]....
        /*03c0*/ 	.word	0x00005f00


	//   ....[66]....
        /*03c4*/ 	.word	0x00005f10


	//   ....[67]....
        /*03c8*/ 	.word	0x00007470


	//   ....[68]....
        /*03cc*/ 	.word	0x000074c0


	//   ....[69]....
        /*03d0*/ 	.word	0x000074f0


	//   ....[70]....
        /*03d4*/ 	.word	0x00007540


	//   ....[71]....
        /*03d8*/ 	.word	0x00007660


	//   ....[72]....
        /*03dc*/ 	.word	0x000076a0


	//   ....[73]....
        /*03e0*/ 	.word	0x000076d0


	//   ....[74]....
        /*03e4*/ 	.word	0x00007700


	//   ....[75]....
        /*03e8*/ 	.word	0x000077b0


	//   ....[76]....
        /*03ec*/ 	.word	0x000077e0


	//   ....[77]....
        /*03f0*/ 	.word	0x00007820


	//   ....[78]....
        /*03f4*/ 	.word	0x00007850


	//   ....[79]....
        /*03f8*/ 	.word	0x00007970


	//   ....[80]....
        /*03fc*/ 	.word	0x000079a0


	//   ....[81]....
        /*0400*/ 	.word	0x00007a40


	//   ....[82]....
        /*0404*/ 	.word	0x00007a70


	//   ....[83]....
        /*0408*/ 	.word	0x00007b80


	//   ....[84]....
        /*040c*/ 	.word	0x00007bb0


	//   ....[85]....
        /*0410*/ 	.word	0x00007c30


	//   ....[86]....
        /*0414*/ 	.word	0x00007c70


	//   ....[87]....
        /*0418*/ 	.word	0x00008440


	//   ....[88]....
        /*041c*/ 	.word	0x00008fc0


	//   ....[89]....
        /*0420*/ 	.word	0x00009590


	//   ....[90]....
        /*0424*/ 	.word	0x000095f0


	//   ....[91]....
        /*0428*/ 	.word	0x00009650


	//   ....[92]....
        /*042c*/ 	.word	0x00009670


	//   ....[93]....
        /*0430*/ 	.word	0x00009690


	//   ....[94]....
        /*0434*/ 	.word	0x00009750


	//   ....[95]....
        /*0438*/ 	.word	0x000097a0


	//   ....[96]....
        /*043c*/ 	.word	0x00009800


	//   ....[97]....
        /*0440*/ 	.word	0x00009820


	//   ....[98]....
        /*0444*/ 	.word	0x00009840


	//   ....[99]....
        /*0448*/ 	.word	0x00009eb0


	//   ....[100]....
        /*044c*/ 	.word	0x00009f30


	//   ....[101]....
        /*0450*/ 	.word	0x00009fa0


	//   ....[102]....
        /*0454*/ 	.word	0x0000a010


	//   ....[103]....
        /*0458*/ 	.word	0x0000a160


	//   ....[104]....
        /*045c*/ 	.word	0x0000a1d0


	//   ....[105]....
        /*0460*/ 	.word	0x0000a240


	//   ....[106]....
        /*0464*/ 	.word	0x0000a2b0


	//   ....[107]....
        /*0468*/ 	.word	0x0000a3d0


	//   ....[108]....
        /*046c*/ 	.word	0x0000a440


	//   ....[109]....
        /*0470*/ 	.word	0x0000a4b0


	//   ....[110]....
        /*0474*/ 	.word	0x0000a520


	//   ....[111]....
        /*0478*/ 	.word	0x0000a660


	//   ....[112]....
        /*047c*/ 	.word	0x0000a6d0


	//   ....[113]....
        /*0480*/ 	.word	0x0000a740


	//   ....[114]....
        /*0484*/ 	.word	0x0000a7b0


	//   ....[115]....
        /*0488*/ 	.word	0x0000a900


	//   ....[116]....
        /*048c*/ 	.word	0x0000a970


	//   ....[117]....
        /*0490*/ 	.word	0x0000a9e0


	//   ....[118]....
        /*0494*/ 	.word	0x0000aa50


	//   ....[119]....
        /*0498*/ 	.word	0x0000aab0


	//   ....[120]....
        /*049c*/ 	.word	0x0000ab20


	//   ....[121]....
        /*04a0*/ 	.word	0x0000ab90


	//   ....[122]....
        /*04a4*/ 	.word	0x0000ac00


	//   ....[123]....
        /*04a8*/ 	.word	0x0000ac80


	//   ....[124]....
        /*04ac*/ 	.word	0x0000acf0


	//   ....[125]....
        /*04b0*/ 	.word	0x0000ad60


	//   ....[126]....
        /*04b4*/ 	.word	0x0000add0


	//   ....[127]....
        /*04b8*/ 	.word	0x0000ae40


	//   ....[128]....
        /*04bc*/ 	.word	0x0000aec0


	//   ....[129]....
        /*04c0*/ 	.word	0x0000af30


	//   ....[130]....
        /*04c4*/ 	.word	0x0000afa0


	//   ....[131]....
        /*04c8*/ 	.word	0x0000b010


	//   ....[132]....
        /*04cc*/ 	.word	0x0000b080


	//   ....[133]....
        /*04d0*/ 	.word	0x0000b0f0


	//   ....[134]....
        /*04d4*/ 	.word	0x0000b160


	//   ....[135]....
        /*04d8*/ 	.word	0x0000b1d0


	//   ....[136]....
        /*04dc*/ 	.word	0x0000b250


	//   ....[137]....
        /*04e0*/ 	.word	0x0000b2c0


	//   ....[138]....
        /*04e4*/ 	.word	0x0000b330


	//   ....[139]....
        /*04e8*/ 	.word	0x0000b3a0


	//   ....[140]....
        /*04ec*/ 	.word	0x0000b410


	//   ....[141]....
        /*04f0*/ 	.word	0x0000b480


	//   ....[142]....
        /*04f4*/ 	.word	0x0000b4f0


	//   ....[143]....
        /*04f8*/ 	.word	0x0000b560


	//   ....[144]....
        /*04fc*/ 	.word	0x0000b5e0


	//   ....[145]....
        /*0500*/ 	.word	0x0000b650


	//   ....[146]....
        /*0504*/ 	.word	0x0000b6c0


	//   ....[147]....
        /*0508*/ 	.word	0x0000b730


	//   ....[148]....
        /*050c*/ 	.word	0x0000b7a0


	//   ....[149]....
        /*0510*/ 	.word	0x0000b810


	//   ....[150]....
        /*0514*/ 	.word	0x0000b880


	//   ....[151]....
        /*0518*/ 	.word	0x0000b8f0


	//   ....[152]....
        /*051c*/ 	.word	0x0000b960


	//   ....[153]....
        /*0520*/ 	.word	0x0000b9d0


	//   ....[154]....
        /*0524*/ 	.word	0x0000ba40


	//   ....[155]....
        /*0528*/ 	.word	0x0000bb10


	//   ....[156]....
        /*052c*/ 	.word	0x0000bb80


	//   ....[157]....
        /*0530*/ 	.word	0x0000bbf0


	//   ....[158]....
        /*0534*/ 	.word	0x0000bc60


	//----- nvinfo : EIATTR_EXIT_INSTR_OFFSETS
	.align		4
.L_1919:
        /*0538*/ 	.byte	0x04, 0x1c
        /*053a*/ 	.short	(.L_1921 - .L_1920)


	//   ....[0]....
.L_1920:
        /*053c*/ 	.word	0x00009910


	//   ....[1]....
        /*0540*/ 	.word	0x00009e50


	//----- nvinfo : EIATTR_MAX_THREADS
	.align		4
.L_1921:
        /*0544*/ 	.byte	0x04, 0x05
        /*0546*/ 	.short	(.L_1923 - .L_1922)
.L_1922:
        /*0548*/ 	.word	0x00000040
        /*054c*/ 	.word	0x00000001
        /*0550*/ 	.word	0x00000001


	//----- nvinfo : EIATTR_CRS_STACK_SIZE
	.align		4
.L_1923:
        /*0554*/ 	.byte	0x04, 0x1e
        /*0556*/ 	.short	(.L_1925 - .L_1924)
.L_1924:
        /*0558*/ 	.word	0x00000000
.L_1925:


//--------------------- .nv.info._Z25selective_scan_bwd_kernelI32Selective_Scan_bwd_kernel_traitsILi64ELi16ELb0ELb0ELb0ELb0ELb1EN3c104HalfENS1_7complexIfEEEEv12SSMParamsBwd --------------------------
	.section	.nv.info._Z25selective_scan_bwd_kernelI32Selective_Scan_bwd_kernel_traitsILi64ELi16ELb0ELb0ELb0ELb0ELb1EN3c104HalfENS1_7complexIfEEEEv12SSMParamsBwd,"",@"SHT_CUDA_INFO"
	.sectionflags	@""
	.align	4


	//----- nvinfo : EIATTR_CUDA_API_VERSION
	.align		4
        /*0000*/ 	.byte	0x04, 0x37
        /*0002*/ 	.short	(.L_1927 - .L_1926)
.L_1926:
        /*0004*/ 	.word	0x00000082


	//----- nvinfo : EIATTR_SW2861232_WAR
	.align		4
.L_1927:
        /*0008*/ 	.byte	0x01, 0x35
	.zero		2


	//----- nvinfo : EIATTR_PARAM_CBANK
	.align		4
        /*000c*/ 	.byte	0x04, 0x0a
        /*000e*/ 	.short	(.L_1929 - .L_1928)
	.align		4
.L_1928:
        /*0010*/ 	.word	index@(.nv.constant0._Z25selective_scan_bwd_kernelI32Selective_Scan_bwd_kernel_traitsILi64ELi16ELb0ELb0ELb0ELb0ELb1EN3c104HalfENS1_7complexIfEEEEv12SSMParamsBwd)
        /*0014*/ 	.short	0x0160
        /*0016*/ 	.short	0x01f0


	//----- nvinfo : EIATTR_CBANK_PARAM_SIZE
	.align		4
.L_1929:
        /*0018*/ 	.byte	0x03, 0x19
        /*001a*/ 	.short	0x01f0


	//----- nvinfo : EIATTR_KPARAM_INFO
	.align		4
        /*001c*/ 	.byte	0x04, 0x17
        /*001e*/ 	.short	(.L_1931 - .L_1930)
.L_1930:
        /*0020*/ 	.word	0x00000000
        /*0024*/ 	.short	0x0000
        /*0026*/ 	.short	0x0000
        /*0028*/ 	.byte	0x00, 0xf0, 0xc1, 0x07


	//----- nvinfo : EIATTR_MAXREG_COUNT
	.align		4
.L_1931:
        /*002c*/ 	.byte	0x03, 0x1b
        /*002e*/ 	.short	0x00ff


	//----- nvinfo : EIATTR_NUM_BARRIERS
	.align		4
        /*0030*/ 	.byte	0x02, 0x4c
        /*0032*/ 	.byte	0x01
	.zero		1


	//----- nvinfo : EIATTR_MERCURY_ISA_VERSION
	.align		4
        /*0034*/ 	.byte	0x03, 0x5f
        /*0036*/ 	.short	0x0000


	//----- nvinfo : EIATTR_COOP_GROUP_MASK_REGIDS
	.align		4
        /*0038*/ 	.byte	0x04, 0x29
        /*003a*/ 	.short	(.L_1933 - .L_1932)


	//   ....[0]....
.L_1932:
        /*003c*/ 	.word	0xffffffff


	//   ....[1]....
        /*0040*/ 	.word	0xffffffff


	//   ....[2]....
        /*0044*/ 	.word	0xffffffff


	//   ....[3]....
        /*0048*/ 	.word	0xffffffff


	//   ....[4]....
        /*004c*/ 	.word	0xffffffff


	//   ....[5]....
        /*0050*/ 	.word	0xffffffff


	//   ....[6]....
        /*0054*/ 	.word	0xffffffff


	//   ....[7]....
        /*0058*/ 	.word	0xffffffff


	//   ....[8]....
        /*005c*/ 	.word	0xffffffff


	//   ....[9]....
        /*0060*/ 	.word	0xffffffff


	//   ....[10]....
        /*0064*/ 	.word	0xffffffff


	//   ....[11]....
        /*0068*/ 	.word	0xffffffff


	//   ....[12]....
        /*006c*/ 	.word	0xffffffff


	//   ....[13]....
        /*0070*/ 	.word	0xffffffff


	//   ....[14]....
        /*0074*/ 	.word	0xffffffff


	//   ....[15]....
        /*0078*/ 	.word	0xffffffff


	//   ....[16]....
        /*007c*/ 	.word	0xffffffff


	//   ....[17]....
        /*0080*/ 	.word	0xffffffff


	//   ....[18]....
        /*0084*/ 	.word	0xffffffff


	//   ....[19]....
        /*0088*/ 	.word	0xffffffff


	//   ....[20]....
        /*008c*/ 	.word	0xffffffff


	//   ....[21]....
        /*0090*/ 	.word	0xffffffff


	//   ....[22]....
        /*0094*/ 	.word	0xffffffff


	//   ....[23]....
        /*0098*/ 	.word	0xffffffff


	//   ....[24]....
        /*009c*/ 	.word	0xffffffff


	//   ....[25]....
        /*00a0*/ 	.word	0xffffffff


	//   ....[26]....
        /*00a4*/ 	.word	0xffffffff


	//   ....[27]....
        /*00a8*/ 	.word	0xffffffff


	//   ....[28]....
        /*00ac*/ 	.word	0xffffffff


	//   ....[29]....
        /*00b0*/ 	.word	0xffffffff


	//   ....[30]....
        /*00b4*/ 	.word	0xffffffff


	//   ....[31]....
        /*00b8*/ 	.word	0xffffffff


	//   ....[32]....
        /*00bc*/ 	.word	0xffffffff


	//   ....[33]....
        /*00c0*/ 	.word	0xffffffff


	//   ....[34]....
        /*00c4*/ 	.word	0xffffffff


	//   ....[35]....
        /*00c8*/ 	.word	0xffffffff


	//   ....[36]....
        /*00cc*/ 	.word	0xffffffff


	//   ....[37]....
        /*00d0*/ 	.word	0xffffffff


	//   ....[38]....
        /*00d4*/ 	.word	0xffffffff


	//   ....[39]....
        /*00d8*/ 	.word	0xffffffff


	//   ....[40]....
        /*00dc*/ 	.word	0xffffffff


	//   ....[41]....
        /*00e0*/ 	.word	0xffffffff


	//   ....[42]....
        /*00e4*/ 	.word	0xffffffff


	//   ....[43]....
        /*00e8*/ 	.word	0xffffffff


	//   ....[44]....
        /*00ec*/ 	.word	0xffffffff


	//   ....[45]....
        /*00f0*/ 	.word	0xffffffff


	//   ....[46]....
        /*00f4*/ 	.word	0xffffffff


	//   ....[47]....
        /*00f8*/ 	.word	0xffffffff


	//   ....[48]....
        /*00fc*/ 	.word	0xffffffff


	//   ....[49]....
        /*0100*/ 	.word	0xffffffff


	//   ....[50]....
        /*0104*/ 	.word	0xffffffff


	//   ....[51]....
        /*0108*/ 	.word	0xffffffff


	//   ....[52]....
        /*010c*/ 	.word	0xffffffff


	//   ....[53]....
        /*0110*/ 	.word	0xffffffff


	//   ....[54]....
        /*0114*/ 	.word	0xffffffff


	//   ....[55]....
        /*0118*/ 	.word	0xffffffff


	//   ....[56]....
        /*011c*/ 	.word	0xffffffff


	//   ....[57]....
        /*0120*/ 	.word	0xffffffff


	//   ....[58]....
        /*0124*/ 	.word	0xffffffff


	//   ....[59]....
        /*0128*/ 	.word	0xffffffff


	//   ....[60]....
        /*012c*/ 	.word	0xffffffff


	//   ....[61]....
        /*0130*/ 	.word	0xffffffff


	//   ....[62]....
        /*0134*/ 	.word	0xffffffff


	//   ....[63]....
        /*0138*/ 	.word	0xffffffff


	//   ....[64]....
        /*013c*/ 	.word	0xffffffff


	//   ....[65]....
        /*0140*/ 	.word	0xffffffff


	//   ....[66]....
        /*0144*/ 	.word	0xffffffff


	//   ....[67]....
        /*0148*/ 	.word	0xffffffff


	//   ....[68]....
        /*014c*/ 	.word	0xffffffff


	//   ....[69]....
        /*0150*/ 	.word	0xffffffff


	//   ....[70]....
        /*0154*/ 	.word	0xffffffff


	//   ....[71]....
        /*0158*/ 	.word	0xffffffff


	//   ....[72]....
        /*015c*/ 	.word	0xffffffff


	//   ....[73]....
        /*0160*/ 	.word	0xffffffff


	//   ....[74]....
        /*0164*/ 	.word	0xffffffff


	//   ....[75]....
        /*0168*/ 	.word	0xffffffff


	//   ....[76]....
        /*016c*/ 	.word	0xffffffff


	//   ....[77]....
        /*0170*/ 	.word	0xffffffff


	//   ....[78]....
        /*0174*/ 	.word	0xffffffff


	//   ....[79]....
        /*0178*/ 	.word	0xffffffff


	//   ....[80]....
        /*017c*/ 	.word	0xffffffff


	//   ....[81]....
        /*0180*/ 	.word	0xffffffff


	//   ....[82]....
        /*0184*/ 	.word	0xffffffff


	//   ....[83]....
        /*0188*/ 	.word	0xffffffff


	//   ....[84]....
        /*018c*/ 	.word	0xffffffff


	//   ....[85]....
        /*0190*/ 	.word	0xffffffff


	//   ....[86]....
        /*0194*/ 	.word	0xffffffff


	//   ....[87]....
        /*0198*/ 	.word	0xffffffff


	//   ....[88]....
        /*019c*/ 	.word	0xffffffff


	//   ....[89]....
        /*01a0*/ 	.word	0xffffffff


	//   ....[90]....
        /*01a4*/ 	.word	0xffffffff


	//   ....[91]....
        /*01a8*/ 	.word	0xffffffff


	//   ....[92]....
        /*01ac*/ 	.word	0xffffffff


	//   ....[93]....
        /*01b0*/ 	.word	0xffffffff


	//   ....[94]....
        /*01b4*/ 	.word	0xffffffff


	//   ....[95]....
        /*01b8*/ 	.word	0xffffffff


	//   ....[96]....
        /*01bc*/ 	.word	0xffffffff


	//   ....[97]....
        /*01c0*/ 	.word	0xffffffff


	//   ....[98]....
        /*01c4*/ 	.word	0xffffffff


	//   ....[99]....
        /*01c8*/ 	.word	0xffffffff


	//   ....[100]....
        /*01cc*/ 	.word	0xffffffff


	//   ....[101]....
        /*01d0*/ 	.word	0xffffffff


	//   ....[102]....
        /*01d4*/ 	.word	0xffffffff


	//   ....[103]....
        /*01d8*/ 	.word	0xffffffff


	//   ....[104]....
        /*01dc*/ 	.word	0xffffffff


	//   ....[105]....
        /*01e0*/ 	.word	0xffffffff


	//   ....[106]....
        /*01e4*/ 	.word	0xffffffff


	//   ....[107]....
        /*01e8*/ 	.word	0xffffffff


	//   ....[108]....
        /*01ec*/ 	.word	0xffffffff


	//   ....[109]....
        /*01f0*/ 	.word	0xffffffff


	//   ....[110]....
        /*01f4*/ 	.word	0xffffffff


	//   ....[111]....
        /*01f8*/ 	.word	0xffffffff


	//   ....[112]....
        /*01fc*/ 	.word	0xffffffff


	//   ....[113]....
        /*0200*/ 	.word	0xffffffff


	//   ....[114]....
        /*0204*/ 	.word	0xffffffff


	//   ....[115]....
        /*0208*/ 	.word	0xffffffff


	//   ....[116]....
        /*020c*/ 	.word	0xffffffff


	//   ....[117]....
        /*0210*/ 	.word	0xffffffff


	//   ....[118]....
        /*0214*/ 	.word	0xffffffff


	//   ....[119]....
        /*0218*/ 	.word	0xffffffff


	//   ....[120]....
        /*021c*/ 	.word	0xffffffff


	//   ....[121]....
        /*0220*/ 	.word	0xffffffff


	//   ....[122]....
        /*0224*/ 	.word	0xffffffff


	//   ....[123]....
        /*0228*/ 	.word	0xffffffff


	//   ....[124]....
        /*022c*/ 	.word	0xffffffff


	//   ....[125]....
        /*0230*/ 	.word	0xffffffff


	//   ....[126]....
        /*0234*/ 	.word	0xffffffff


	//   ....[127]....
        /*0238*/ 	.word	0xffffffff


	//   ....[128]....
        /*023c*/ 	.word	0xffffffff


	//   ....[129]....
        /*0240*/ 	.word	0xffffffff


	//   ....[130]....
        /*0244*/ 	.word	0xffffffff


	//   ....[131]....
        /*0248*/ 	.word	0xffffffff


	//   ....[132]....
        /*024c*/ 	.word	0xffffffff


	//   ....[133]....
        /*0250*/ 	.word	0xffffffff


	//   ....[134]....
        /*0254*/ 	.word	0xffffffff


	//   ....[135]....
        /*0258*/ 	.word	0xffffffff


	//   ....[136]....
        /*025c*/ 	.word	0xffffffff


	//   ....[137]....
        /*0260*/ 	.word	0xffffffff


	//   ....[138]....
        /*0264*/ 	.word	0xffffffff


	//   ....[139]....
        /*0268*/ 	.word	0xffffffff


	//   ....[140]....
        /*026c*/ 	.word	0xffffffff


	//   ....[141]....
        /*0270*/ 	.word	0xffffffff


	//   ....[142]....
        /*0274*/ 	.word	0xffffffff


	//   ....[143]....
        /*0278*/ 	.word	0xffffffff


	//   ....[144]....
        /*027c*/ 	.word	0xffffffff


	//   ....[145]....
        /*0280*/ 	.word	0xffffffff


	//   ....[146]....
        /*0284*/ 	.word	0xffffffff


	//   ....[147]....
        /*0288*/ 	.word	0xffffffff


	//   ....[148]....
        /*028c*/ 	.word	0xffffffff


	//   ....[149]....
        /*0290*/ 	.word	0xffffffff


	//   ....[150]....
        /*0294*/ 	.word	0xffffffff


	//   ....[151]....
        /*0298*/ 	.word	0xffffffff


	//   ....[152]....
        /*029c*/ 	.word	0xffffffff


	//   ....[153]....
        /*02a0*/ 	.word	0xffffffff


	//   ....[154]....
        /*02a4*/ 	.word	0xffffffff


	//   ....[155]....
        /*02a8*/ 	.word	0xffffffff


	//   ....[156]....
        /*02ac*/ 	.word	0xffffffff


	//   ....[157]....
        /*02b0*/ 	.word	0xffffffff


	//   ....[158]....
        /*02b4*/ 	.word	0xffffffff


	//   ....[159]....
        /*02b8*/ 	.word	0xffffffff


	//   ....[160]....
        /*02bc*/ 	.word	0xffffffff


	//   ....[161]....
        /*02c0*/ 	.word	0xffffffff


	//   ....[162]....
        /*02c4*/ 	.word	0xffffffff


	//----- nvinfo : EIATTR_COOP_GROUP_INSTR_OFFSETS
	.align		4
.L_1933:
        /*02c8*/ 	.byte	0x04, 0x28
        /*02ca*/ 	.short	(.L_1935 - .L_1934)


	//   ....[0]....
.L_1934:
        /*02cc*/ 	.word	0x00000f40


	//   ....[1]....
        /*02d0*/ 	.word	0x00001580


	//   ....[2]....
        /*02d4*/ 	.word	0x00001ce0


	//   ....[3]....
        /*02d8*/ 	.word	0x00002230


	//   ....[4]....
        /*02dc*/ 	.word	0x00002940


	//   ....[5]....
        /*02e0*/ 	.word	0x00003540


	//   ....[6]....
        /*02e4*/ 	.word	0x000041a0


	//   ....[7]....
        /*02e8*/ 	.word	0x00006670


	//   ....[8]....
        /*02ec*/ 	.word	0x00006690


	//   ....[9]....
        /*02f0*/ 	.word	0x000066c0


	//   ....[10]....
        /*02f4*/ 	.word	0x000066d0


	//   ....[11]....
        /*02f8*/ 	.word	0x00006780


	//   ....[12]....
        /*02fc*/ 	.word	0x000067a0


	//   ....[13]....
        /*0300*/ 	.word	0x000067b0


	//   ....[14]....
        /*0304*/ 	.word	0x000067c0


	//   ....[15]....
        /*0308*/ 	.word	0x00006880


	//   ....[16]....
        /*030c*/ 	.word	0x000068a0


	//   ....[17]....
        /*0310*/ 	.word	0x000068b0


	//   ....[18]....
        /*0314*/ 	.word	0x000068c0


	//   ....[19]....
        /*0318*/ 	.word	0x00006980


	//   ....[20]....
        /*031c*/ 	.word	0x000069a0


	//   ....[21]....
        /*0320*/ 	.word	0x000069b0


	//   ....[22]....
        /*0324*/ 	.word	0x000069c0


	//   ....[23]....
        /*0328*/ 	.word	0x00006a80


	//   ....[24]....
        /*032c*/ 	.word	0x00006aa0


	//   ....[25]....
        /*0330*/ 	.word	0x00006ab0


	//   ....[26]....
        /*0334*/ 	.word	0x00006ac0


	//   ....[27]....
        /*0338*/ 	.word	0x00006c00


	//   ....[28]....
        /*033c*/ 	.word	0x00006c70


	//   ....[29]....
        /*0340*/ 	.word	0x00006ce0


	//   ....[30]....
        /*0344*/ 	.word	0x00006d50


	//   ....[31]....
        /*0348*/ 	.word	0x00006d70


	//   ....[32]....
        /*034c*/ 	.word	0x00006d80


	//   ....[33]....
        /*0350*/ 	.word	0x00006d90


	//   ....[34]....
        /*0354*/ 	.word	0x00006da0


	//   ....[35]....
        /*0358*/ 	.word	0x00006db0


	//   ....[36]....
        /*035c*/ 	.word	0x00006dc0


	//   ....[37]....
        /*0360*/ 	.word	0x00006dd0


	//   ....[38]....
        /*0364*/ 	.word	0x00006de0


	//   ....[39]....
        /*0368*/ 	.word	0x000080a0


	//   ....[40]....
        /*036c*/ 	.word	0x000080c0


	//   ....[41]....
        /*0370*/ 	.word	0x000080d0


	//   ....[42]....
        /*0374*/ 	.word	0x000080e0


	//   ....[43]....
        /*0378*/ 	.word	0x000081f0


	//   ....[44]....
        /*037c*/ 	.word	0x00008200


	//   ....[45]....
        /*0380*/ 	.word	0x00008210


	//   ....[46]....
        /*0384*/ 	.word	0x00008220


	//   ....[47]....
        /*0388*/ 	.word	0x00008330


	//   ....[48]....
        /*038c*/ 	.word	0x00008350


	//   ....[49]....
        /*0390*/ 	.word	0x00008360


	//   ....[50]....
        /*0394*/ 	.word	0x00008370


	//   ....[51]....
        /*0398*/ 	.word	0x00008480


	//   ....[52]....
        /*039c*/ 	.word	0x00008490


	//   ....[53]....
        /*03a0*/ 	.word	0x000084a0


	//   ....[54]....
        /*03a4*/ 	.word	0x000084b0


	//   ....[55]....
        /*03a8*/ 	.word	0x000085c0


	//   ....[56]....
        /*03ac*/ 	.word	0x000085e0


	//   ....[57]....
        /*03b0*/ 	.word	0x000085f0


	//   ....[58]....
        /*03b4*/ 	.word	0x00008600


	//   ....[59]....
        /*03b8*/ 	.word	0x00008700


	//   ....[60]....
        /*03bc*/ 	.word	0x00008710


	//   ....[61]....
        /*03c0*/ 	.word	0x00008720


	//   ....[62]....
        /*03c4*/ 	.word	0x00008730


	//   ....[63]....
        /*03c8*/ 	.word	0x00008740


	//   ....[64]....
        /*03cc*/ 	.word	0x00008750


	//   ....[65]....
        /*03d0*/ 	.word	0x00008760


	//   ....[66]....
        /*03d4*/ 	.word	0x00008790


	//   ....[67]....
        /*03d8*/ 	.word	0x000087b0


	//   ....[68]....
        /*03dc*/ 	.word	0x000087c0


	//   ....[69]....
        /*03e0*/ 	.word	0x000087d0


	//   ....[70]....
        /*03e4*/ 	.word	0x00008800


	//   ....[71]....
        /*03e8*/ 	.word	0x00009d90


	//   ....[72]....
        /*03ec*/ 	.word	0x00009e30


	//   ....[73]....
        /*03f0*/ 	.word	0x00009e60


	//   ....[74]....
        /*03f4*/ 	.word	0x00009e90


	//   ....[75]....
        /*03f8*/ 	.word	0x00009f40


	//   ....[76]....
        /*03fc*/ 	.word	0x00009fd0


	//   ....[77]....
        /*0400*/ 	.word	0x0000a000


	//   ....[78]....
        /*0404*/ 	.word	0x0000a030


	//   ....[79]....
        /*0408*/ 	.word	0x0000a090


	//   ....[80]....
        /*040c*/ 	.word	0x0000a100


	//   ....[81]....
        /*0410*/ 	.word	0x0000a150


	//   ....[82]....
        /*0414*/ 	.word	0x0000a180


	//   ....[83]....
        /*0418*/ 	.word	0x0000a240


	//   ....[84]....
        /*041c*/ 	.word	0x0000a300


	//   ....[85]....
        /*0420*/ 	.word	0x0000a330


	//   ....[86]....
        /*0424*/ 	.word	0x0000a360


	//   ....[87]....
        /*0428*/ 	.word	0x0000a400


	//   ....[88]....
        /*042c*/ 	.word	0x0000a4a0


	//   ....[89]....
        /*0430*/ 	.word	0x0000a4d0


	//   ....[90]....
        /*0434*/ 	.word	0x0000a500


	//   ....[91]....
        /*0438*/ 	.word	0x0000ace0


	//   ....[92]....
        /*043c*/ 	.word	0x0000b880


	//   ....[93]....
        /*0440*/ 	.word	0x0000be50


	//   ....[94]....
        /*0444*/ 	.word	0x0000beb0


	//   ....[95]....
        /*0448*/ 	.word	0x0000bf10


	//   ....[96]....
        /*044c*/ 	.word	0x0000bf30


	//   ....[97]....
        /*0450*/ 	.word	0x0000bf50


	//   ....[98]....
        /*0454*/ 	.word	0x0000c010


	//   ....[99]....
        /*0458*/ 	.word	0x0000c060


	//   ....[100]....
        /*045c*/ 	.word	0x0000c0c0


	//   ....[101]....
        /*0460*/ 	.word	0x0000c0e0


	//   ....[102]....
        /*0464*/ 	.word	0x0000c100


	//   ....[103]....
        /*0468*/ 	.word	0x0000c770


	//   ....[104]....
        /*046c*/ 	.word	0x0000c7f0


	//   ....[105]....
        /*0470*/ 	.word	0x0000c860


	//   ....[106]....
        /*0474*/ 	.word	0x0000c8d0


	//   ....[107]....
        /*0478*/ 	.word	0x0000ca20


	//   ....[108]....
        /*047c*/ 	.word	0x0000ca90


	//   ....[109]....
        /*0480*/ 	.word	0x0000cb00


	//   ....[110]....
        /*0484*/ 	.word	0x0000cb70


	//   ....[111]....
        /*0488*/ 	.word	0x0000cc90


	//   ....[112]....
        /*048c*/ 	.word	0x0000cd00


	//   ....[113]....
        /*0490*/ 	.word	0x0000cd70


	//   ....[114]....
        /*0494*/ 	.word	0x0000cde0


	//   ....[115]....
        /*0498*/ 	.word	0x0000cf00


	//   ....[116]....
        /*049c*/ 	.word	0x0000cf70


	//   ....[117]....
        /*04a0*/ 	.word	0x0000cfe0


	//   ....[118]....
        /*04a4*/ 	.word	0x0000d050


	//   ....[119]....
        /*04a8*/ 	.word	0x0000d190


	//   ....[120]....
        /*04ac*/ 	.word	0x0000d200


	//   ....[121]....
        /*04b0*/ 	.word	0x0000d270


	//   ....[122]....
        /*04b4*/ 	.word	0x0000d2e0


	//   ....[123]....
        /*04b8*/ 	.word	0x0000d340


	//   ....[124]....
        /*04bc*/ 	.word	0x0000d3b0


	//   ....[125]....
        /*04c0*/ 	.word	0x0000d420


	//   ....[126]....
        /*04c4*/ 	.word	0x0000d490


	//   ....[127]....
        /*04c8*/ 	.word	0x0000d520


	//   ....[128]....
        /*04cc*/ 	.word	0x0000d590


	//   ....[129]....
        /*04d0*/ 	.word	0x0000d600


	//   ....[130]....
        /*04d4*/ 	.word	0x0000d670


	//   ....[131]....
        /*04d8*/ 	.word	0x0000d6e0


	//   ....[132]....
        /*04dc*/ 	.word	0x0000d760


	//   ....[133]....
        /*04e0*/ 	.word	0x0000d7d0


	//   ....[134]....
        /*04e4*/ 	.word	0x0000d840


	//   ....[135]....
        /*04e8*/ 	.word	0x0000d8b0


	//   ....[136]....
        /*04ec*/ 	.word	0x0000d920


	//   ....[137]....
        /*04f0*/ 	.word	0x0000d990


	//   ....[138]....
        /*04f4*/ 	.word	0x0000da00


	//   ....[139]....
        /*04f8*/ 	.word	0x0000da70


	//   ....[140]....
        /*04fc*/ 	.word	0x0000daf0


	//   ....[141]....
        /*0500*/ 	.word	0x0000db60


	//   ....[142]....
        /*0504*/ 	.word	0x0000dbd0


	//   ....[143]....
        /*0508*/ 	.word	0x0000dc40


	//   ....[144]....
        /*050c*/ 	.word	0x0000dcb0


	//   ....[145]....
        /*0510*/ 	.word	0x0000dd20


	//   ....[146]....
        /*0514*/ 	.word	0x0000dd90


	//   ....[147]....
        /*0518*/ 	.word	0x0000de00


	//   ....[148]....
        /*051c*/ 	.word	0x0000de80


	//   ....[149]....
        /*0520*/ 	.word	0x0000def0


	//   ....[150]....
        /*0524*/ 	.word	0x0000df60


	//   ....[151]....
        /*0528*/ 	.word	0x0000dfd0


	//   ....[152]....
        /*052c*/ 	.word	0x0000e040


	//   ....[153]....
        /*0530*/ 	.word	0x0000e0b0


	//   ....[154]....
        /*0534*/ 	.word	0x0000e120


	//   ....[155]....
        /*0538*/ 	.word	0x0000e190


	//   ....[156]....
        /*053c*/ 	.word	0x0000e200


	//   ....[157]....
        /*0540*/ 	.word	0x0000e270


	//   ....[158]....
        /*0544*/ 	.word	0x0000e2e0


	//   ....[159]....
        /*0548*/ 	.word	0x0000e3b0


	//   ....[160]....
        /*054c*/ 	.word	0x0000e420


	//   ....[161]....
        /*0550*/ 	.word	0x0000e490


	//   ....[162]....
        /*0554*/ 	.word	0x0000e500


	//----- nvinfo : EIATTR_EXIT_INSTR_OFFSETS
	.align		4
.L_1935:
        /*0558*/ 	.byte	0x04, 0x1c
        /*055a*/ 	.short	(.L_1937 - .L_1936)


	//   ....[0]....
.L_1936:
        /*055c*/ 	.word	0x0000c1d0


	//   ....[1]....
        /*0560*/ 	.word	0x0000c710


	//----- nvinfo : EIATTR_MAX_THREADS
	.align		4
.L_1937:
        /*0564*/ 	.byte	0x04, 0x05
        /*0566*/ 	.short	(.L_1939 - .L_1938)
.L_1938:
        /*0568*/ 	.word	0x00000040
        /*056c*/ 	.word	0x00000001
        /*0570*/ 	.word	0x00000001


	//----- nvinfo : EIATTR_CRS_STACK_SIZE
	.align		4
.L_1939:
        /*0574*/ 	.byte	0x04, 0x1e
        /*0576*/ 	.short	(.L_1941 - .L_1940)
.L_1940:
        /*0578*/ 	.word	0x00000000
.L_1941:


//--------------------- .nv.info._Z25selective_scan_bwd_kernelI32Selective_Scan_bwd_kernel_traitsILi64ELi16ELb0ELb0ELb0ELb1ELb0EN3c104HalfENS1_7complexIfEEEEv12SSMParamsBwd --------------------------
	.section	.nv.info._Z25selective_scan_bwd_kernelI32Selective_Scan_bwd_kernel_traitsILi64ELi16ELb0ELb0ELb0ELb1ELb0EN3c104HalfENS1_7complexIfEEEEv12SSMParamsBwd,"",@"SHT_CUDA_INFO"
	.sectionflags	@""
	.align	4


	//----- nvinfo : EIATTR_CUDA_API_VERSION
	.align		4
        /*0000*/ 	.byte	0x04, 0x37
        /*0002*/ 	.short	(.L_1943 - .L_1942)
.L_1942:
        /*0004*/ 	.word	0x00000082


	//----- nvinfo : EIATTR_SW2861232_WAR
	.align		4
.L_1943:
        /*0008*/ 	.byte	0x01, 0x35
	.zero		2


	//----- nvinfo : EIATTR_PARAM_CBANK
	.align		4
        /*000c*/ 	.byte	0x04, 0x0a
        /*000e*/ 	.short	(.L_1945 - .L_1944)
	.align		4
.L_1944:
        /*0010*/ 	.word	index@(.nv.constant0._Z25selective_scan_bwd_kernelI32Selective_Scan_bwd_kernel_traitsILi64ELi16ELb0ELb0ELb0ELb1ELb0EN3c104HalfENS1_7complexIfEEEEv12SSMParamsBwd)
        /*0014*/ 	.short	0x0160
        /*0016*/ 	.short	0x01f0


	//----- nvinfo : EIATTR_CBANK_PARAM_SIZE
	.align		4
.L_1945:
        /*0018*/ 	.byte	0x03, 0x19
        /*001a*/ 	.short	0x01f0


	//----- nvinfo : EIATTR_KPARAM_INFO
	.align		4
        /*001c*/ 	.byte	0x04, 0x17
        /*001e*/ 	.short	(.L_1947 - .L_1946)
.L_1946:
        /*0020*/ 	.word	0x00000000
        /*0024*/ 	.short	0x0000
        /*0026*/ 	.short	0x0000
        /*0028*/ 	.byte	0x00, 0xf0, 0xc1, 0x07


	//----- nvinfo : EIATTR_MAXREG_COUNT
	.align		4
.L_1947:
        /*002c*/ 	.byte	0x03, 0x1b
        /*002e*/ 	.short	0x00ff


	//----- nvinfo : EIATTR_NUM_BARRIERS
	.align		4
        /*0030*/ 	.byte	0x02, 0x4c
        /*0032*/ 	.byte	0x01
	.zero		1


	//----- nvinfo : EIATTR_MERCURY_ISA_VERSION
	.align		4
        /*0034*/ 	.byte	0x03, 0x5f
        /*0036*/ 	.short	0x0000


	//----- nvinfo : EIATTR_COOP_GROUP_MASK_REGIDS
	.align		4
        /*0038*/ 	.byte	0x04, 0x29
        /*003a*/ 	.short	(.L_1949 - .L_1948)


	//   ....[0]....
.L_1948:
        /*003c*/ 	.word	0xffffffff


	//   ....[1]....
        /*0040*/ 	.word	0xffffffff


	//   ....[2]....
        /*0044*/ 	.word	0xffffffff


	//   ....[3]....
        /*0048*/ 	.word	0xffffffff


	//   ....[4]....
        /*004c*/ 	.word	0xffffffff


	//   ....[5]....
        /*0050*/ 	.word	0xffffffff


	//   ....[6]....
        /*0054*/ 	.word	0xffffffff


	//   ....[7]....
        /*0058*/ 	.word	0xffffffff


	//   ....[8]....
        /*005c*/ 	.word	0xffffffff


	//   ....[9]....
        /*0060*/ 	.word	0xffffffff


	//   ....[10]....
        /*0064*/ 	.word	0xffffffff


	//   ....[11]....
        /*0068*/ 	.word	0xffffffff


	//   ....[12]....
        /*006c*/ 	.word	0xffffffff


	//   ....[13]....
        /*0070*/ 	.word	0xffffffff


	//   ....[14]....
        /*0074*/ 	.word	0xffffffff


	//   ....[15]....
        /*0078*/ 	.word	0xffffffff


	//   ....[16]....
        /*007c*/ 	.word	0xffffffff


	//   ....[17]....
        /*0080*/ 	.word	0xffffffff


	//   ....[18]....
        /*0084*/ 	.word	0xffffffff


	//   ....[19]....
        /*0088*/ 	.word	0xffffffff


	//   ....[20]....
        /*008c*/ 	.word	0xffffffff


	//   ....[21]....
        /*0090*/ 	.word	0xffffffff


	//   ....[22]....
        /*0094*/ 	.word	0xffffffff


	//   ....[23]....
        /*0098*/ 	.word	0xffffffff


	//   ....[24]....
        /*009c*/ 	.word	0xffffffff


	//   ....[25]....
        /*00a0*/ 	.word	0xffffffff


	//   ....[26]....
        /*00a4*/ 	.word	0xffffffff


	//   ....[27]....
        /*00a8*/ 	.word	0xffffffff


	//   ....[28]....
        /*00ac*/ 	.word	0xffffffff


	//   ....[29]....
        /*00b0*/ 	.word	0xffffffff


	//   ....[30]....
        /*00b4*/ 	.word	0xffffffff


	//   ....[31]....
        /*00b8*/ 	.word	0xffffffff


	//   ....[32]....
        /*00bc*/ 	.word	0xffffffff


	//   ....[33]....
        /*00c0*/ 	.word	0xffffffff


	//   ....[34]....
        /*00c4*/ 	.word	0xffffffff


	//   ....[35]....
        /*00c8*/ 	.word	0xffffffff


	//   ....[36]....
        /*00cc*/ 	.word	0xffffffff


	//   ....[37]....
        /*00d0*/ 	.word	0xffffffff


	//   ....[38]....
        /*00d4*/ 	.word	0xffffffff


	//   ....[39]....
        /*00d8*/ 	.word	0xffffffff


	//   ....[40]....
        /*00dc*/ 	.word	0xffffffff


	//   ....[41]....
        /*00e0*/ 	.word	0xffffffff


	//   ....[42]....
        /*00e4*/ 	.word	0xffffffff


	//   ....[43]....
        /*00e8*/ 	.word	0xffffffff


	//   ....[44]....
        /*00ec*/ 	.word	0xffffffff


	//   ....[45]....
        /*00f0*/ 	.word	0xffffffff


	//   ....[46]....
        /*00f4*/ 	.word	0xffffffff


	//   ....[47]....
        /*00f8*/ 	.word	0xffffffff


	//   ....[48]....
        /*00fc*/ 	.word	0xffffffff


	//   ....[49]....
        /*0100*/ 	.word	0xffffffff


	//   ....[50]....
        /*0104*/ 	.word	0xffffffff


	//   ....[51]....
        /*0108*/ 	.word	0xffffffff


	//   ....[52]....
        /*010c*/ 	.word	0xffffffff


	//   ....[53]....
        /*0110*/ 	.word	0xffffffff


	//   ....[54]....
        /*0114*/ 	.word	0xffffffff


	//   ....[55]....
        /*0118*/ 	.word	0xffffffff


	//   ....[56]....
        /*011c*/ 	.word	0xffffffff


	//   ....[57]....
        /*0120*/ 	.word	0xffffffff


	//   ....[58]....
        /*0124*/ 	.word	0xffffffff


	//   ....[59]....
        /*0128*/ 	.word	0xffffffff


	//   ....[60]....
        /*012c*/ 	.word	0xffffffff


	//   ....[61]....
        /*0130*/ 	.word	0xffffffff


	//   ....[62]....
        /*0134*/ 	.word	0xffffffff


	//   ....[63]....
        /*0138*/ 	.word	0xffffffff


	//   ....[64]....
        /*013c*/ 	.word	0xffffffff


	//   ....[65]....
        /*0140*/ 	.word	0xffffffff


	//   ....[66]....
        /*0144*/ 	.word	0xffffffff


	//   ....[67]....
        /*0148*/ 	.word	0xffffffff


	//   ....[68]....
        /*014c*/ 	.word	0xffffffff


	//   ....[69]....
        /*0150*/ 	.word	0xffffffff


	//   ....[70]....
        /*0154*/ 	.word	0xffffffff


	//   ....[71]....
        /*0158*/ 	.word	0xffffffff


	//   ....[72]....
        /*015c*/ 	.word	0xffffffff


	//   ....[73]....
        /*0160*/ 	.word	0xffffffff


	//   ....[74]....
        /*0164*/ 	.word	0xffffffff


	//   ....[75]....
        /*0168*/ 	.word	0xffffffff


	//   ....[76]....
        /*016c*/ 	.word	0xffffffff


	//   ....[77]....
        /*0170*/ 	.word	0xffffffff


	//   ....[78]....
        /*0174*/ 	.word	0xffffffff


	//   ....[79]....
        /*0178*/ 	.word	0xffffffff


	//   ....[80]....
        /*017c*/ 	.word	0xffffffff


	//   ....[81]....
        /*0180*/ 	.word	0xffffffff


	//   ....[82]....
        /*0184*/ 	.word	0xffffffff


	//   ....[83]....
        /*0188*/ 	.word	0xffffffff


	//   ....[84]....
        /*018c*/ 	.word	0xffffffff


	//   ....[85]....
        /*0190*/ 	.word	0xffffffff


	//   ....[86]....
        /*0194*/ 	.word	0xffffffff


	//   ....[87]....
        /*0198*/ 	.word	0xffffffff


	//   ....[88]....
        /*019c*/ 	.word	0xffffffff


	//   ....[89]....
        /*01a0*/ 	.word	0xffffffff


	//   ....[90]....
        /*01a4*/ 	.word	0xffffffff


	//   ....[91]....
        /*01a8*/ 	.word	0xffffffff


	//   ....[92]....
        /*01ac*/ 	.word	0xffffffff


	//   ....[93]....
        /*01b0*/ 	.word	0xffffffff


	//   ....[94]....
        /*01b4*/ 	.word	0xffffffff


	//   ....[95]....
        /*01b8*/ 	.word	0xffffffff


	//   ....[96]....
        /*01bc*/ 	.word	0xffffffff


	//   ....[97]....
        /*01c0*/ 	.word	0xffffffff


	//   ....[98]....
        /*01c4*/ 	.word	0xffffffff


	//   ....[99]....
        /*01c8*/ 	.word	0xffffffff


	//   ....[100]....
        /*01cc*/ 	.word	0xffffffff


	//   ....[101]....
        /*01d0*/ 	.word	0xffffffff


	//   ....[102]....
        /*01d4*/ 	.word	0xffffffff


	//   ....[103]....
        /*01d8*/ 	.word	0xffffffff


	//   ....[104]....
        /*01dc*/ 	.word	0xffffffff


	//   ....[105]....
        /*01e0*/ 	.word	0xffffffff


	//   ....[106]....
        /*01e4*/ 	.word	0xffffffff


	//   ....[107]....
        /*01e8*/ 	.word	0xffffffff


	//   ....[108]....
        /*01ec*/ 	.word	0xffffffff


	//   ....[109]....
        /*01f0*/ 	.word	0xffffffff


	//   ....[110]....
        /*01f4*/ 	.word	0xffffffff


	//   ....[111]....
        /*01f8*/ 	.word	0xffffffff


	//   ....[112]....
        /*01fc*/ 	.word	0xffffffff


	//   ....[113]....
        /*0200*/ 	.word	0xffffffff


	//   ....[114]....
        /*0204*/ 	.word	0xffffffff


	//   ....[115]....
        /*0208*/ 	.word	0xffffffff


	//   ....[116]....
        /*020c*/ 	.word	0xffffffff


	//   ....[117]....
        /*0210*/ 	.word	0xffffffff


	//   ....[118]....
        /*0214*/ 	.word	0xffffffff


	//   ....[119]....
        /*0218*/ 	.word	0xffffffff


	//   ....[120]....
        /*021c*/ 	.word	0xffffffff


	//   ....[121]....
        /*0220*/ 	.word	0xffffffff


	//   ....[122]....
        /*0224*/ 	.word	0xffffffff


	//   ....[123]....
        /*0228*/ 	.word	0xffffffff


	//   ....[124]....
        /*022c*/ 	.word	0xffffffff


	//   ....[125]....
        /*0230*/ 	.word	0xffffffff


	//   ....[126]....
        /*0234*/ 	.word	0xffffffff


	//   ....[127]....
        /*0238*/ 	.word	0xffffffff


	//   ....[128]....
        /*023c*/ 	.word	0xffffffff


	//   ....[129]....
        /*0240*/ 	.word	0xffffffff


	//   ....[130]....
        /*0244*/ 	.word	0xffffffff


	//   ....[131]....
        /*0248*/ 	.word	0xffffffff


	//   ....[132]....
        /*024c*/ 	.word	0xffffffff


	//   ....[133]....
        /*0250*/ 	.word	0xffffffff


	//   ....[134]....
        /*0254*/ 	.word	0xffffffff


	//   ....[135]....
        /*0258*/ 	.word	0xffffffff


	//   ....[136]....
        /*025c*/ 	.word	0xffffffff


	//   ....[137]....
        /*0260*/ 	.word	0xffffffff


	//   ....[138]....
        /*0264*/ 	.word	0xffffffff


	//   ....[139]....
        /*0268*/ 	.word	0xffffffff


	//   ....[140]....
        /*026c*/ 	.word	0xffffffff


	//   ....[141]....
        /*0270*/ 	.word	0xffffffff


	//   ....[142]....
        /*0274*/ 	.word	0xffffffff


	//   ....[143]....
        /*0278*/ 	.word	0xffffffff


	//   ....[144]....
        /*027c*/ 	.word	0xffffffff


	//   ....[145]....
        /*0280*/ 	.word	0xffffffff


	//   ....[146]....
        /*0284*/ 	.word	0xffffffff


	//   ....[147]....
        /*0288*/ 	.word	0xffffffff


	//   ....[148]....
        /*028c*/ 	.word	0xffffffff


	//   ....[149]....
        /*0290*/ 	.word	0xffffffff


	//   ....[150]....
        /*0294*/ 	.word	0xffffffff


	//   ....[151]....
        /*0298*/ 	.word	0xffffffff


	//   ....[152]....
        /*029c*/ 	.word	0xffffffff


	//   ....[153]....
        /*02a0*/ 	.word	0xffffffff


	//   ....[154]....
        /*02a4*/ 	.word	0xffffffff


	//   ....[155]....
        /*02a8*/ 	.word	0xffffffff


	//   ....[156]....
        /*02ac*/ 	.word	0xffffffff


	//   ....[157]....
        /*02b0*/ 	.word	0xffffffff


	//   ....[158]....
        /*02b4*/ 	.word	0xffffffff


	//   ....[159]....
        /*02b8*/ 	.word	0xffffffff


	//----- nvinfo : EIATTR_COOP_GROUP_INSTR_OFFSETS
	.align		4
.L_1949:
        /*02bc*/ 	.byte	0x04, 0x28
        /*02be*/ 	.short	(.L_1951 - .L_1950)


	//   ....[0]....
.L_1950:
        /*02c0*/ 	.word	0x00000f80


	//   ....[1]....
        /*02c4*/ 	.word	0x000015f0


	//   ....[2]....
        /*02c8*/ 	.word	0x00001bd0


	//   ....[3]....
        /*02cc*/ 	.word	0x00006250


	//   ....[4]....
        /*02d0*/ 	.word	0x00006270


	//   ....[5]....
        /*02d4*/ 	.word	0x000062a0


	//   ....[6]....
        /*02d8*/ 	.word	0x000062b0


	//   ....[7]....
        /*02dc*/ 	.word	0x00006360


	//   ....[8]....
        /*02e0*/ 	.word	0x00006380


	//   ....[9]....
        /*02e4*/ 	.word	0x00006390


	//   ....[10]....
        /*02e8*/ 	.word	0x000063a0


	//   ....[11]....
        /*02ec*/ 	.word	0x00006460


	//   ....[12]....
        /*02f0*/ 	.word	0x00006480


	//   ....[13]....
        /*02f4*/ 	.word	0x00006490


	//   ....[14]....
        /*02f8*/ 	.word	0x000064a0


	//   ....[15]....
        /*02fc*/ 	.word	0x00006560


	//   ....[16]....
        /*0300*/ 	.word	0x00006580


	//   ....[17]....
        /*0304*/ 	.word	0x00006590


	//   ....[18]....
        /*0308*/ 	.word	0x000065a0


	//   ....[19]....
        /*030c*/ 	.word	0x00006660


	//   ....[20]....
        /*0310*/ 	.word	0x00006680


	//   ....[21]....
        /*0314*/ 	.word	0x00006690


	//   ....[22]....
        /*0318*/ 	.word	0x000066b0


	//   ....[23]....
        /*031c*/ 	.word	0x000067f0


	//   ....[24]....
        /*0320*/ 	.word	0x00006860


	//   ....[25]....
        /*0324*/ 	.word	0x000068d0


	//   ....[26]....
        /*0328*/ 	.word	0x00006940


	//   ....[27]....
        /*032c*/ 	.word	0x00006960


	//   ....[28]....
        /*0330*/ 	.word	0x00006970


	//   ....[29]....
        /*0334*/ 	.word	0x00006980


	//   ....[30]....
        /*0338*/ 	.word	0x00006990


	//   ....[31]....
        /*033c*/ 	.word	0x000069a0


	//   ....[32]....
        /*0340*/ 	.word	0x000069b0


	//   ....[33]....
        /*0344*/ 	.word	0x000069c0


	//   ....[34]....
        /*0348*/ 	.word	0x000069d0


	//   ....[35]....
        /*034c*/ 	.word	0x00007c70


	//   ....[36]....
        /*0350*/ 	.word	0x00007c90


	//   ....[37]....
        /*0354*/ 	.word	0x00007ca0


	//   ....[38]....
        /*0358*/ 	.word	0x00007cb0


	//   ....[39]....
        /*035c*/ 	.word	0x00007dc0


	//   ....[40]....
        /*0360*/ 	.word	0x00007dd0


	//   ....[41]....
        /*0364*/ 	.word	0x00007de0


	//   ....[42]....
        /*0368*/ 	.word	0x00007df0


	//   ....[43]....
        /*036c*/ 	.word	0x00007f00


	//   ....[44]....
        /*0370*/ 	.word	0x00007f20


	//   ....[45]....
        /*0374*/ 	.word	0x00007f30


	//   ....[46]....
        /*0378*/ 	.word	0x00007f40


	//   ....[47]....
        /*037c*/ 	.word	0x00008050


	//   ....[48]....
        /*0380*/ 	.word	0x00008060


	//   ....[49]....
        /*0384*/ 	.word	0x00008070


	//   ....[50]....
        /*0388*/ 	.word	0x00008080


	//   ....[51]....
        /*038c*/ 	.word	0x00008190


	//   ....[52]....
        /*0390*/ 	.word	0x000081b0


	//   ....[53]....
        /*0394*/ 	.word	0x000081c0


	//   ....[54]....
        /*0398*/ 	.word	0x000081d0


	//   ....[55]....
        /*039c*/ 	.word	0x000082d0


	//   ....[56]....
        /*03a0*/ 	.word	0x000082e0


	//   ....[57]....
        /*03a4*/ 	.word	0x000082f0


	//   ....[58]....
        /*03a8*/ 	.word	0x00008300


	//   ....[59]....
        /*03ac*/ 	.word	0x00008310


	//   ....[60]....
        /*03b0*/ 	.word	0x00008320


	//   ....[61]....
        /*03b4*/ 	.word	0x00008330


	//   ....[62]....
        /*03b8*/ 	.word	0x00008360


	//   ....[63]....
        /*03bc*/ 	.word	0x00008380


	//   ....[64]....
        /*03c0*/ 	.word	0x00008390


	//   ....[65]....
        /*03c4*/ 	.word	0x000083a0


	//   ....[66]....
        /*03c8*/ 	.word	0x000083b0


	//   ....[67]....
        /*03cc*/ 	.word	0x00009990


	//   ....[68]....
        /*03d0*/ 	.word	0x000099d0


	//   ....[69]....
        /*03d4*/ 	.word	0x00009a00


	//   ....[70]....
        /*03d8*/ 	.word	0x00009a70


	//   ....[71]....
        /*03dc*/ 	.word	0x00009b80


	//   ....[72]....
        /*03e0*/ 	.word	0x00009bb0


	//   ....[73]....
        /*03e4*/ 	.word	0x00009bf0


	//   ....[74]....
        /*03e8*/ 	.word	0x00009c20


	//   ....[75]....
        /*03ec*/ 	.word	0x00009cc0


	//   ....[76]....
        /*03f0*/ 	.word	0x00009cf0


	//   ....[77]....
        /*03f4*/ 	.word	0x00009d20


	//   ....[78]....
        /*03f8*/ 	.word	0x00009d60


	//   ....[79]....
        /*03fc*/ 	.word	0x00009e90


	//   ....[80]....
        /*0400*/ 	.word	0x00009f10


	//   ....[81]....
        /*0404*/ 	.word	0x00009f40


	//   ....[82]....
        /*0408*/ 	.word	0x00009f70


	//   ....[83]....
        /*040c*/ 	.word	0x0000a0a0


	//   ....[84]....
        /*0410*/ 	.word	0x0000a110


	//   ....[85]....
        /*0414*/ 	.word	0x0000a150


	//   ....[86]....
        /*0418*/ 	.word	0x0000a180


	//   ....[87]....
        /*041c*/ 	.word	0x0000ab80


	//   ....[88]....
        /*0420*/ 	.word	0x0000b700


	//   ....[89]....
        /*0424*/ 	.word	0x0000c1e0


	//   ....[90]....
        /*0428*/ 	.word	0x0000c7a0


	//   ....[91]....
        /*042c*/ 	.word	0x0000c800


	//   ....[92]....
        /*0430*/ 	.word	0x0000c860


	//   ....[93]....
        /*0434*/ 	.word	0x0000c880


	//   ....[94]....
        /*0438*/ 	.word	0x0000c8a0


	//   ....[95]....
        /*043c*/ 	.word	0x0000c960


	//   ....[96]....
        /*0440*/ 	.word	0x0000c9b0


	//   ....[97]....
        /*0444*/ 	.word	0x0000ca00


	//   ....[98]....
        /*0448*/ 	.word	0x0000ca30


	//   ....[99]....
        /*044c*/ 	.word	0x0000ca50


	//   ....[100]....
        /*0450*/ 	.word	0x0000d0c0


	//   ....[101]....
        /*0454*/ 	.word	0x0000d140


	//   ....[102]....
        /*0458*/ 	.word	0x0000d1b0


	//   ....[103]....
        /*045c*/ 	.word	0x0000d220


	//   ....[104]....
        /*0460*/ 	.word	0x0000d370


	//   ....[105]....
        /*0464*/ 	.word	0x0000d3e0


	//   ....[106]....
        /*0468*/ 	.word	0x0000d450


	//   ....[107]....
        /*046c*/ 	.word	0x0000d4c0


	//   ....[108]....
        /*0470*/ 	.word	0x0000d5e0


	//   ....[109]....
        /*0474*/ 	.word	0x0000d650


	//   ....[110]....
        /*0478*/ 	.word	0x0000d6c0


	//   ....[111]....
        /*047c*/ 	.word	0x0000d730


	//   ....[112]....
        /*0480*/ 	.word	0x0000d870


	//   ....[113]....
        /*0484*/ 	.word	0x0000d8e0


	//   ....[114]....
        /*0488*/ 	.word	0x0000d950


	//   ....[115]....
        /*048c*/ 	.word	0x0000d9c0


	//   ....[116]....
        /*0490*/ 	.word	0x0000db10


	//   ....[117]....
        /*0494*/ 	.word	0x0000db80


	//   ....[118]....
        /*0498*/ 	.word	0x0000dbf0


	//   ....[119]....
        /*049c*/ 	.word	0x0000dc60


	//   ....[120]....
        /*04a0*/ 	.word	0x0000dcc0


	//   ....[121]....
        /*04a4*/ 	.word	0x0000dd30


	//   ....[122]....
        /*04a8*/ 	.word	0x0000dda0


	//   ....[123]....
        /*04ac*/ 	.word	0x0000de10


	//   ....[124]....
        /*04b0*/ 	.word	0x0000de90


	//   ....[125]....
        /*04b4*/ 	.word	0x0000df00


	//   ....[126]....
        /*04b8*/ 	.word	0x0000df70


	//   ....[127]....
        /*04bc*/ 	.word	0x0000dfe0


	//   ....[128]....
        /*04c0*/ 	.word	0x0000e050


	//   ....[129]....
        /*04c4*/ 	.word	0x0000e0d0


	//   ....[130]....
        /*04c8*/ 	.word	0x0000e140


	//   ....[131]....
        /*04cc*/ 	.word	0x0000e1b0


	//   ....[132]....
        /*04d0*/ 	.word	0x0000e220


	//   ....[133]....
        /*04d4*/ 	.word	0x0000e290


	//   ....[134]....
        /*04d8*/ 	.word	0x0000e300


	//   ....[135]....
        /*04dc*/ 	.word	0x0000e370


	//   ....[136]....
        /*04e0*/ 	.word	0x0000e3e0


	//   ....[137]....
        /*04e4*/ 	.word	0x0000e460


	//   ....[138]....
        /*04e8*/ 	.word	0x0000e4d0


	//   ....[139]....
        /*04ec*/ 	.word	0x0000e540


	//   ....[140]....
        /*04f0*/ 	.word	0x0000e5b0


	//   ....[141]....
        /*04f4*/ 	.word	0x0000e620


	//   ....[142]....
        /*04f8*/ 	.word	0x0000e690


	//   ....[143]....
        /*04fc*/ 	.word	0x0000e700


	//   ....[144]....
        /*0500*/ 	.word	0x0000e770


	//   ....[145]....
        /*0504*/ 	.word	0x0000e7f0


	//   ....[146]....
        /*0508*/ 	.word	0x0000e860


	//   ....[147]....
        /*050c*/ 	.word	0x0000e8d0


	//   ....[148]....
        /*0510*/ 	.word	0x0000e940


	//   ....[149]....
        /*0514*/ 	.word	0x0000e9b0


	//   ....[150]....
        /*0518*/ 	.word	0x0000ea20


	//   ....[151]....
        /*051c*/ 	.word	0x0000ea90


	//   ....[152]....
        /*0520*/ 	.word	0x0000eb00


	//   ....[153]....
        /*0524*/ 	.word	0x0000eb70


	//   ....[154]....
        /*0528*/ 	.word	0x0000ebe0


	//   ....[155]....
        /*052c*/ 	.word	0x0000ec50


	//   ....[156]....
        /*0530*/ 	.word	0x0000ed20


	//   ....[157]....
        /*0534*/ 	.word	0x0000ed90


	//   ....[158]....
        /*0538*/ 	.word	0x0000ee00


	//   ....[159]....
        /*053c*/ 	.word	0x0000ee70


	//----- nvinfo : EIATTR_EXIT_INSTR_OFFSETS
	.align		4
.L_1951:
        /*0540*/ 	.byte	0x04, 0x1c
        /*0542*/ 	.short	(.L_1953 - .L_1952)


	//   ....[0]....
.L_1952:
        /*0544*/ 	.word	0x0000cb20


	//   ....[1]....
        /*0548*/ 	.word	0x0000d060


	//----- nvinfo : EIATTR_MAX_THREADS
	.align		4
.L_1953:
        /*054c*/ 	.byte	0x04, 0x05
        /*054e*/ 	.short	(.L_1955 - .L_1954)
.L_1954:
        /*0550*/ 	.word	0x00000040
        /*0554*/ 	.word	0x00000001
        /*0558*/ 	.word	0x00000001


	//----- nvinfo : EIATTR_CRS_STACK_SIZE
	.align		4
.L_1955:
        /*055c*/ 	.byte	0x04, 0x1e
        /*055e*/ 	.short	(.L_1957 - .L_1956)
.L_1956:
        /*0560*/ 	.word	0x00000000
.L_1957:


//--------------------- .nv.info._Z25selective_scan_bwd_kernelI32Selective_Scan_bwd_kernel_traitsILi64ELi16ELb0ELb0ELb0ELb1ELb1EN3c104HalfENS1_7complexIfEEEEv12SSMParamsBwd --------------------------
	.section	.nv.info._Z25selective_scan_bwd_kernelI32Selective_Scan_bwd_kernel_traitsILi64ELi16ELb0ELb0ELb0ELb1ELb1EN3c104HalfENS1_7complexIfEEEEv12SSMParamsBwd,"",@"SHT_CUDA_INFO"
	.sectionflags	@""
	.align	4


	//----- nvinfo : EIATTR_CUDA_API_VERSION
	.align		4
        /*0000*/ 	.byte	0x04, 0x37
        /*0002*/ 	.short	(.L_1959 - .L_1958)
.L_1958:
        /*0004*/ 	.word	0x00000082


	//----- nvinfo : EIATTR_SW2861232_WAR
	.align		4
.L_1959:
        /*0008*/ 	.byte	0x01, 0x35
	.zero		2


	//----- nvinfo : EIATTR_PARAM_CBANK
	.align		4
        /*000c*/ 	.byte	0x04, 0x0a
        /*000e*/ 	.short	(.L_1961 - .L_1960)
	.align		4
.L_1960:
        /*0010*/ 	.word	index@(.nv.constant0._Z25selective_scan_bwd_kernelI32Selective_Scan_bwd_kernel_traitsILi64ELi16ELb0ELb0ELb0ELb1ELb1EN3c104HalfENS1_7complexIfEEEEv12SSMParamsBwd)
        /*0014*/ 	.short	0x0160
        /*0016*/ 	.short	0x01f0


	//----- nvinfo : EIATTR_CBANK_PARAM_SIZE
	.align		4
.L_1961:
        /*0018*/ 	.byte	0x03, 0x19
        /*001a*/ 	.short	0x01f0


	//----- nvinfo : EIATTR_KPARAM_INFO
	.align		4
        /*001c*/ 	.byte	0x04, 0x17
        /*001e*/ 	.short	(.L_1963 - .L_1962)
.L_1962:
        /*0020*/ 	.word	0x00000000
        /*0024*/ 	.short	0x0000
        /*0026*/ 	.short	0x0000
        /*0028*/ 	.byte	0x00, 0xf0, 0xc1, 0x07


	//----- nvinfo : EIATTR_MAXREG_COUNT
	.align		4
.L_1963:
        /*002c*/ 	.byte	0x03, 0x1b
        /*002e*/ 	.short	0x00ff


	//----- nvinfo : EIATTR_NUM_BARRIERS
	.align		4
        /*0030*/ 	.byte	0x02, 0x4c
        /*0032*/ 	.byte	0x01
	.zero		1


	//----- nvinfo : EIATTR_MERCURY_ISA_VERSION
	.align		4
        /*0034*/ 	.byte	0x03, 0x5f
        /*0036*/ 	.short	0x0000


	//----- nvinfo : EIATTR_COOP_GROUP_MASK_REGIDS
	.align		4
        /*0038*/ 	.byte	0x04, 0x29
        /*003a*/ 	.short	(.L_1965 - .L_1964)


	//   ....[0]....
.L_1964:
        /*003c*/ 	.word	0xffffffff


	//   ....[1]....
        /*0040*/ 	.word	0xffffffff


	//   ....[2]....
        /*0044*/ 	.word	0xffffffff


	//   ....[3]....
        /*0048*/ 	.word	0xffffffff


	//   ....[4]....
        /*004c*/ 	.word	0xffffffff


	//   ....[5]....
        /*0050*/ 	.word	0xffffffff


	//   ....[6]....
        /*0054*/ 	.word	0xffffffff


	//   ....[7]....
        /*0058*/ 	.word	0xffffffff


	//   ....[8]....
        /*005c*/ 	.word	0xffffffff


	//   ....[9]....
        /*0060*/ 	.word	0xffffffff


	//   ....[10]....
        /*0064*/ 	.word	0xffffffff


	//   ....[11]....
        /*0068*/ 	.word	0xffffffff


	//   ....[12]....
        /*006c*/ 	.word	0xffffffff


	//   ....[13]....
        /*0070*/ 	.word	0xffffffff


	//   ....[14]....
        /*0074*/ 	.word	0xffffffff


	//   ....[15]....
        /*0078*/ 	.word	0xffffffff


	//   ....[16]....
        /*007c*/ 	.word	0xffffffff


	//   ....[17]....
        /*0080*/ 	.word	0xffffffff


	//   ....[18]....
        /*0084*/ 	.word	0xffffffff


	//   ....[19]....
        /*0088*/ 	.word	0xffffffff


	//   ....[20]....
        /*008c*/ 	.word	0xffffffff


	//   ....[21]....
        /*0090*/ 	.word	0xffffffff


	//   ....[22]....
        /*0094*/ 	.word	0xffffffff


	//   ....[23]....
        /*0098*/ 	.word	0xffffffff


	//   ....[24]....
        /*009c*/ 	.word	0xffffffff


	//   ....[25]....
        /*00a0*/ 	.word	0xffffffff


	//   ....[26]....
        /*00a4*/ 	.word	0xffffffff


	//   ....[27]....
        /*00a8*/ 	.word	0xffffffff


	//   ....[28]....
        /*00ac*/ 	.word	0xffffffff


	//   ....[29]....
        /*00b0*/ 	.word	0xffffffff


	//   ....[30]....
        /*00b4*/ 	.word	0xffffffff


	//   ....[31]....
        /*00b8*/ 	.word	0xffffffff


	//   ....[32]....
        /*00bc*/ 	.word	0xffffffff


	//   ....[33]....
        /*00c0*/ 	.word	0xffffffff


	//   ....[34]....
        /*00c4*/ 	.word	0xffffffff


	//   ....[35]....
        /*00c8*/ 	.word	0xffffffff


	//   ....[36]....
        /*00cc*/ 	.word	0xffffffff


	//   ....[37]....
        /*00d0*/ 	.word	0xffffffff


	//   ....[38]....
        /*00d4*/ 	.word	0xffffffff


	//   ....[39]....
        /*00d8*/ 	.word	0xffffffff


	//   ....[40]....
        /*00dc*/ 	.word	0xffffffff


	//   ....[41]....
        /*00e0*/ 	.word	0xffffffff


	//   ....[42]....
        /*00e4*/ 	.word	0xffffffff


	//   ....[43]....
        /*00e8*/ 	.word	0xffffffff


	//   ....[44]....
        /*00ec*/ 	.word	0xffffffff


	//   ....[45]....
        /*00f0*/ 	.word	0xffffffff


	//   ....[46]....
        /*00f4*/ 	.word	0xffffffff


	//   ....[47]....
        /*00f8*/ 	.word	0xffffffff


	//   ....[48]....
        /*00fc*/ 	.word	0xffffffff


	//   ....[49]....
        /*0100*/ 	.word	0xffffffff


	//   ....[50]....
        /*0104*/ 	.word	0xffffffff


	//   ....[51]....
        /*0108*/ 	.word	0xffffffff


	//   ....[52]....
        /*010c*/ 	.word	0xffffffff


	//   ....[53]....
        /*0110*/ 	.word	0xffffffff


	//   ....[54]....
        /*0114*/ 	.word	0xffffffff


	//   ....[55]....
        /*0118*/ 	.word	0xffffffff


	//   ....[56]....
        /*011c*/ 	.word	0xffffffff


	//   ....[57]....
        /*0120*/ 	.word	0xffffffff


	//   ....[58]....
        /*0124*/ 	.word	0xffffffff


	//   ....[59]....
        /*0128*/ 	.word	0xffffffff


	//   ....[60]....
        /*012c*/ 	.word	0xffffffff


	//   ....[61]....
        /*0130*/ 	.word	0xffffffff


	//   ....[62]....
        /*0134*/ 	.word	0xffffffff


	//   ....[63]....
        /*0138*/ 	.word	0xffffffff


	//   ....[64]....
        /*013c*/ 	.word	0xffffffff


	//   ....[65]....
        /*0140*/ 	.word	0xffffffff


	//   ....[66]....
        /*0144*/ 	.word	0xffffffff


	//   ....[67]....
        /*0148*/ 	.word	0xffffffff


	//   ....[68]....
        /*014c*/ 	.word	0xffffffff


	//   ....[69]....
        /*0150*/ 	.word	0xffffffff


	//   ....[70]....
        /*0154*/ 	.word	0xffffffff


	//   ....[71]....
        /*0158*/ 	.word	0xffffffff


	//   ....[72]....
        /*015c*/ 	.word	0xffffffff


	//   ....[73]....
        /*0160*/ 	.word	0xffffffff


	//   ....[74]....
        /*0164*/ 	.word	0xffffffff


	//   ....[75]....
        /*0168*/ 	.word	0xffffffff


	//   ....[76]....
        /*016c*/ 	.word	0xffffffff


	//   ....[77]....
        /*0170*/ 	.word	0xffffffff


	//   ....[78]....
        /*0174*/ 	.word	0xffffffff


	//   ....[79]....
        /*0178*/ 	.word	0xffffffff


	//   ....[80]....
        /*017c*/ 	.word	0xffffffff


	//   ....[81]....
        /*0180*/ 	.word	0xffffffff


	//   ....[82]....
        /*0184*/ 	.word	0xffffffff


	//   ....[83]....
        /*0188*/ 	.word	0xffffffff


	//   ....[84]....
        /*018c*/ 	.word	0xffffffff


	//   ....[85]....
        /*0190*/ 	.word	0xffffffff


	//   ....[86]....
        /*0194*/ 	.word	0xffffffff


	//   ....[87]....
        /*0198*/ 	.word	0xffffffff


	//   ....[88]....
        /*019c*/ 	.word	0xffffffff


	//   ....[89]....
        /*01a0*/ 	.word	0xffffffff


	//   ....[90]....
        /*01a4*/ 	.word	0xffffffff


	//   ....[91]....
        /*01a8*/ 	.word	0xffffffff


	//   ....[92]....
        /*01ac*/ 	.word	0xffffffff


	//   ....[93]....
        /*01b0*/ 	.word	0xffffffff


	//   ....[94]....
        /*01b4*/ 	.word	0xffffffff


	//   ....[95]....
        /*01b8*/ 	.word	0xffffffff


	//   ....[96]....
        /*01bc*/ 	.word	0xffffffff


	//   ....[97]....
        /*01c0*/ 	.word	0xffffffff


	//   ....[98]....
        /*01c4*/ 	.word	0xffffffff


	//   ....[99]....
        /*01c8*/ 	.word	0xffffffff


	//   ....[100]....
        /*01cc*/ 	.word	0xffffffff


	//   ....[101]....
        /*01d0*/ 	.word	0xffffffff


	//   ....[102]....
        /*01d4*/ 	.word	0xffffffff


	//   ....[103]....
        /*01d8*/ 	.word	0xffffffff


	//   ....[104]....
        /*01dc*/ 	.word	0xffffffff


	//   ....[105]....
        /*01e0*/ 	.word	0xffffffff


	//   ....[106]....
        /*01e4*/ 	.word	0xffffffff


	//   ....[107]....
        /*01e8*/ 	.word	0xffffffff


	//   ....[108]....
        /*01ec*/ 	.word	0xffffffff


	//   ....[109]....
        /*01f0*/ 	.word	0xffffffff


	//   ....[110]....
        /*01f4*/ 	.word	0xffffffff


	//   ....[111]....
        /*01f8*/ 	.word	0xffffffff


	//   ....[112]....
        /*01fc*/ 	.word	0xffffffff


	//   ....[113]....
        /*0200*/ 	.word	0xffffffff


	//   ....[114]....
        /*0204*/ 	.word	0xffffffff


	//   ....[115]....
        /*0208*/ 	.word	0xffffffff


	//   ....[116]....
        /*020c*/ 	.word	0xffffffff


	//   ....[117]....
        /*0210*/ 	.word	0xffffffff


	//   ....[118]....
        /*0214*/ 	.word	0xffffffff


	//   ....[119]....
        /*0218*/ 	.word	0xffffffff


	//   ....[120]....
        /*021c*/ 	.word	0xffffffff


	//   ....[121]....
        /*0220*/ 	.word	0xffffffff


	//   ....[122]....
        /*0224*/ 	.word	0xffffffff


	//   ....[123]....
        /*0228*/ 	.word	0xffffffff


	//   ....[124]....
        /*022c*/ 	.word	0xffffffff


	//   ....[125]....
        /*0230*/ 	.word	0xffffffff


	//   ....[126]....
        /*0234*/ 	.word	0xffffffff


	//   ....[127]....
        /*0238*/ 	.word	0xffffffff


	//   ....[128]....
        /*023c*/ 	.word	0xffffffff


	//   ....[129]....
        /*0240*/ 	.word	0xffffffff


	//   ....[130]....
        /*0244*/ 	.word	0xffffffff


	//   ....[131]....
        /*0248*/ 	.word	0xffffffff


	//   ....[132]....
        /*024c*/ 	.word	0xffffffff


	//   ....[133]....
        /*0250*/ 	.word	0xffffffff


	//   ....[134]....
        /*0254*/ 	.word	0xffffffff


	//   ....[135]....
        /*0258*/ 	.word	0xffffffff


	//   ....[136]....
        /*025c*/ 	.word	0xffffffff


	//   ....[137]....
        /*0260*/ 	.word	0xffffffff


	//   ....[138]....
        /*0264*/ 	.word	0xffffffff


	//   ....[139]....
        /*0268*/ 	.word	0xffffffff


	//   ....[140]....
        /*026c*/ 	.word	0xffffffff


	//   ....[141]....
        /*0270*/ 	.word	0xffffffff


	//   ....[142]....
        /*0274*/ 	.word	0xffffffff


	//   ....[143]....
        /*0278*/ 	.word	0xffffffff


	//   ....[144]....
        /*027c*/ 	.word	0xffffffff


	//   ....[145]....
        /*0280*/ 	.word	0xffffffff


	//   ....[146]....
        /*0284*/ 	.word	0xffffffff


	//   ....[147]....
        /*0288*/ 	.word	0xffffffff


	//   ....[148]....
        /*028c*/ 	.word	0xffffffff


	//   ....[149]....
        /*0290*/ 	.word	0xffffffff


	//   ....[150]....
        /*0294*/ 	.word	0xffffffff


	//   ....[151]....
        /*0298*/ 	.word	0xffffffff


	//   ....[152]....
        /*029c*/ 	.word	0xffffffff


	//   ....[153]....
        /*02a0*/ 	.word	0xffffffff


	//   ....[154]....
        /*02a4*/ 	.word	0xffffffff


	//   ....[155]....
        /*02a8*/ 	.word	0xffffffff


	//   ....[156]....
        /*02ac*/ 	.word	0xffffffff


	//   ....[157]....
        /*02b0*/ 	.word	0xffffffff


	//   ....[158]....
        /*02b4*/ 	.word	0xffffffff


	//   ....[159]....
        /*02b8*/ 	.word	0xffffffff


	//   ....[160]....
        /*02bc*/ 	.word	0xffffffff


	//   ....[161]....
        /*02c0*/ 	.word	0xffffffff


	//   ....[162]....
        /*02c4*/ 	.word	0xffffffff


	//   ....[163]....
        /*02c8*/ 	.word	0xffffffff


	//----- nvinfo : EIATTR_COOP_GROUP_INSTR_OFFSETS
	.align		4
.L_1965:
        /*02cc*/ 	.byte	0x04, 0x28
        /*02ce*/ 	.short	(.L_1967 - .L_1966)


	//   ....[0]....
.L_1966:
        /*02d0*/ 	.word	0x00000f40


	//   ....[1]....
        /*02d4*/ 	.word	0x000014c0


	//   ....[2]....
        /*02d8*/ 	.word	0x00001d50


	//   ....[3]....
        /*02dc*/ 	.word	0x00004710


	//   ....[4]....
        /*02e0*/ 	.word	0x00004dd0


	//   ....[5]....
        /*02e4*/ 	.word	0x00005a10


	//   ....[6]....
        /*02e8*/ 	.word	0x00006470


	//   ....[7]....
        /*02ec*/ 	.word	0x000089c0


	//   ....[8]....
        /*02f0*/ 	.word	0x000089e0


	//   ....[9]....
        /*02f4*/ 	.word	0x00008a10


	//   ....[10]....
        /*02f8*/ 	.word	0x00008a20


	//   ....[11]....
        /*02fc*/ 	.word	0x00008ad0


	//   ....[12]....
        /*0300*/ 	.word	0x00008af0


	//   ....[13]....
        /*0304*/ 	.word	0x00008b00


	//   ....[14]....
        /*0308*/ 	.word	0x00008b10


	//   ....[15]....
        /*030c*/ 	.word	0x00008bd0


	//   ....[16]....
        /*0310*/ 	.word	0x00008bf0


	//   ....[17]....
        /*0314*/ 	.word	0x00008c00


	//   ....[18]....
        /*0318*/ 	.word	0x00008c10


	//   ....[19]....
        /*031c*/ 	.word	0x00008cd0


	//   ....[20]....
        /*0320*/ 	.word	0x00008cf0


	//   ....[21]....
        /*0324*/ 	.word	0x00008d00


	//   ....[22]....
        /*0328*/ 	.word	0x00008d10


	//   ....[23]....
        /*032c*/ 	.word	0x00008dd0


	//   ....[24]....
        /*0330*/ 	.word	0x00008df0


	//   ....[25]....
        /*0334*/ 	.word	0x00008e00


	//   ....[26]....
        /*0338*/ 	.word	0x00008e10


	//   ....[27]....
        /*033c*/ 	.word	0x00008f50


	//   ....[28]....
        /*0340*/ 	.word	0x00008fc0


	//   ....[29]....
        /*0344*/ 	.word	0x00009030


	//   ....[30]....
        /*0348*/ 	.word	0x000090a0


	//   ....[31]....
        /*034c*/ 	.word	0x000090c0


	//   ....[32]....
        /*0350*/ 	.word	0x000090d0


	//   ....[33]....
        /*0354*/ 	.word	0x000090e0


	//   ....[34]....
        /*0358*/ 	.word	0x000090f0


	//   ....[35]....
        /*035c*/ 	.word	0x00009100


	//   ....[36]....
        /*0360*/ 	.word	0x00009110


	//   ....[37]....
        /*0364*/ 	.word	0x00009120


	//   ....[38]....
        /*0368*/ 	.word	0x00009130


	//   ....[39]....
        /*036c*/ 	.word	0x0000a3f0


	//   ....[40]....
        /*0370*/ 	.word	0x0000a410


	//   ....[41]....
        /*0374*/ 	.word	0x0000a420


	//   ....[42]....
        /*0378*/ 	.word	0x0000a430


	//   ....[43]....
        /*037c*/ 	.word	0x0000a540


	//   ....[44]....
        /*0380*/ 	.word	0x0000a550


	//   ....[45]....
        /*0384*/ 	.word	0x0000a560


	//   ....[46]....
        /*0388*/ 	.word	0x0000a570


	//   ....[47]....
        /*038c*/ 	.word	0x0000a680


	//   ....[48]....
        /*0390*/ 	.word	0x0000a6a0


	//   ....[49]....
        /*0394*/ 	.word	0x0000a6b0


	//   ....[50]....
        /*0398*/ 	.word	0x0000a6c0


	//   ....[51]....
        /*039c*/ 	.word	0x0000a7d0


	//   ....[52]....
        /*03a0*/ 	.word	0x0000a7e0


	//   ....[53]....
        /*03a4*/ 	.word	0x0000a7f0


	//   ....[54]....
        /*03a8*/ 	.word	0x0000a800


	//   ....[55]....
        /*03ac*/ 	.word	0x0000a910


	//   ....[56]....
        /*03b0*/ 	.word	0x0000a930


	//   ....[57]....
        /*03b4*/ 	.word	0x0000a940


	//   ....[58]....
        /*03b8*/ 	.word	0x0000a950


	//   ....[59]....
        /*03bc*/ 	.word	0x0000aa50


	//   ....[60]....
        /*03c0*/ 	.word	0x0000aa60


	//   ....[61]....
        /*03c4*/ 	.word	0x0000aa70


	//   ....[62]....
        /*03c8*/ 	.word	0x0000aa80


	//   ....[63]....
        /*03cc*/ 	.word	0x0000aa90


	//   ....[64]....
        /*03d0*/ 	.word	0x0000aaa0


	//   ....[65]....
        /*03d4*/ 	.word	0x0000aab0


	//   ....[66]....
        /*03d8*/ 	.word	0x0000aae0


	//   ....[67]....
        /*03dc*/ 	.word	0x0000ab00


	//   ....[68]....
        /*03e0*/ 	.word	0x0000ab10


	//   ....[69]....
        /*03e4*/ 	.word	0x0000ab20


	//   ....[70]....
        /*03e8*/ 	.word	0x0000ab50


	//   ....[71]....
        /*03ec*/ 	.word	0x0000c0e0


	//   ....[72]....
        /*03f0*/ 	.word	0x0000c180


	//   ....[73]....
        /*03f4*/ 	.word	0x0000c1b0


	//   ....[74]....
        /*03f8*/ 	.word	0x0000c1e0


	//   ....[75]....
        /*03fc*/ 	.word	0x0000c290


	//   ....[76]....
        /*0400*/ 	.word	0x0000c320


	//   ....[77]....
        /*0404*/ 	.word	0x0000c350


	//   ....[78]....
        /*0408*/ 	.word	0x0000c380


	//   ....[79]....
        /*040c*/ 	.word	0x0000c3e0


	//   ....[80]....
        /*0410*/ 	.word	0x0000c450


	//   ....[81]....
        /*0414*/ 	.word	0x0000c4a0


	//   ....[82]....
        /*0418*/ 	.word	0x0000c4d0


	//   ....[83]....
        /*041c*/ 	.word	0x0000c590


	//   ....[84]....
        /*0420*/ 	.word	0x0000c650


	//   ....[85]....
        /*0424*/ 	.word	0x0000c680


	//   ....[86]....
        /*0428*/ 	.word	0x0000c6b0


	//   ....[87]....
        /*042c*/ 	.word	0x0000c750


	//   ....[88]....
        /*0430*/ 	.word	0x0000c7f0


	//   ....[89]....
        /*0434*/ 	.word	0x0000c820


	//   ....[90]....
        /*0438*/ 	.word	0x0000c850


	//   ....[91]....
        /*043c*/ 	.word	0x0000d2c0


	//   ....[92]....
        /*0440*/ 	.word	0x0000dea0


	//   ....[93]....
        /*0444*/ 	.word	0x0000e910


	//   ....[94]....
        /*0448*/ 	.word	0x0000eef0


	//   ....[95]....
        /*044c*/ 	.word	0x0000ef50


	//   ....[96]....
        /*0450*/ 	.word	0x0000efb0


	//   ....[97]....
        /*0454*/ 	.word	0x0000efd0


	//   ....[98]....
        /*0458*/ 	.word	0x0000eff0


	//   ....[99]....
        /*045c*/ 	.word	0x0000f0b0


	//   ....[100]....
        /*0460*/ 	.word	0x0000f100


	//   ....[101]....
        /*0464*/ 	.word	0x0000f160


	//   ....[102]....
        /*0468*/ 	.word	0x0000f180


	//   ....[103]....
        /*046c*/ 	.word	0x0000f1a0


	//   ....[104]....
        /*0470*/ 	.word	0x0000f810


	//   ....[105]....
        /*0474*/ 	.word	0x0000f890


	//   ....[106]....
        /*0478*/ 	.word	0x0000f900


	//   ....[107]....
        /*047c*/ 	.word	0x0000f970


	//   ....[108]....
        /*0480*/ 	.word	0x0000fac0


	//   ....[109]....
        /*0484*/ 	.word	0x0000fb30


	//   ....[110]....
        /*0488*/ 	.word	0x0000fba0


	//   ....[111]....
        /*048c*/ 	.word	0x0000fc10


	//   ....[112]....
        /*0490*/ 	.word	0x0000fd30


	//   ....[113]....
        /*0494*/ 	.word	0x0000fda0


	//   ....[114]....
        /*0498*/ 	.word	0x0000fe10


	//   ....[115]....
        /*049c*/ 	.word	0x0000fe80


	//   ....[116]....
        /*04a0*/ 	.word	0x0000ffa0


	//   ....[117]....
        /*04a4*/ 	.word	0x00010010


	//   ....[118]....
        /*04a8*/ 	.word	0x00010080


	//   ....[119]....
        /*04ac*/ 	.word	0x000100f0


	//   ....[120]....
        /*04b0*/ 	.word	0x00010230


	//   ....[121]....
        /*04b4*/ 	.word	0x000102a0


	//   ....[122]....
        /*04b8*/ 	.word	0x00010310


	//   ....[123]....
        /*04bc*/ 	.word	0x00010380


	//   ....[124]....
        /*04c0*/ 	.word	0x000103e0


	//   ....[125]....
        /*04c4*/ 	.word	0x00010450


	//   ....[126]....
        /*04c8*/ 	.word	0x000104c0


	//   ....[127]....
        /*04cc*/ 	.word	0x00010530


	//   ....[128]....
        /*04d0*/ 	.word	0x000105b0


	//   ....[129]....
        /*04d4*/ 	.word	0x00010620


	//   ....[130]....
        /*04d8*/ 	.word	0x00010690


	//   ....[131]....
        /*04dc*/ 	.word	0x00010700


	//   ....[132]....
        /*04e0*/ 	.word	0x00010770


	//   ....[133]....
        /*04e4*/ 	.word	0x000107f0


	//   ....[134]....
        /*04e8*/ 	.word	0x00010860


	//   ....[135]....
        /*04ec*/ 	.word	0x000108d0


	//   ....[136]....
        /*04f0*/ 	.word	0x00010940


	//   ....[137]....
        /*04f4*/ 	.word	0x000109b0


	//   ....[138]....
        /*04f8*/ 	.word	0x00010a20


	//   ....[139]....
        /*04fc*/ 	.word	0x00010a90


	//   ....[140]....
        /*0500*/ 	.word	0x00010b00


	//   ....[141]....
        /*0504*/ 	.word	0x00010b80


	//   ....[142]....
        /*0508*/ 	.word	0x00010bf0


	//   ....[143]....
        /*050c*/ 	.word	0x00010c60


	//   ....[144]....
        /*0510*/ 	.word	0x00010cd0


	//   ....[145]....
        /*0514*/ 	.word	0x00010d40


	//   ....[146]....
        /*0518*/ 	.word	0x00010db0


	//   ....[147]....
        /*051c*/ 	.word	0x00010e20


	//   ....[148]....
        /*0520*/ 	.word	0x00010e90


	//   ....[149]....
        /*0524*/ 	.word	0x00010f10


	//   ....[150]....
        /*0528*/ 	.word	0x00010f80


	//   ....[151]....
        /*052c*/ 	.word	0x00010ff0


	//   ....[152]....
        /*0530*/ 	.word	0x00011060


	//   ....[153]....
        /*0534*/ 	.word	0x000110d0


	//   ....[154]....
        /*0538*/ 	.word	0x00011140


	//   ....[155]....
        /*053c*/ 	.word	0x000111b0


	//   ....[156]....
        /*0540*/ 	.word	0x00011220


	//   ....[157]....
        /*0544*/ 	.word	0x00011290


	//   ....[158]....
        /*0548*/ 	.word	0x00011300


	//   ....[159]....
        /*054c*/ 	.word	0x00011370


	//   ....[160]....
        /*0550*/ 	.word	0x00011440


	//   ....[161]....
        /*0554*/ 	.word	0x000114b0


	//   ....[162]....
        /*0558*/ 	.word	0x00011520


	//   ....[163]....
        /*055c*/ 	.word	0x00011590


	//----- nvinfo : EIATTR_EXIT_INSTR_OFFSETS
	.align		4
.L_1967:
        /*0560*/ 	.byte	0x04, 0x1c
        /*0562*/ 	.short	(.L_1969 - .L_1968)


	//   ....[0]....
.L_1968:
        /*0564*/ 	.word	0x0000f270


	//   ....[1]....
        /*0568*/ 	.word	0x0000f7b0


	//----- nvinfo : EIATTR_MAX_THREADS
	.align		4
.L_1969:
        /*056c*/ 	.byte	0x04, 0x05
        /*056e*/ 	.short	(.L_1971 - .L_1970)
.L_1970:
        /*0570*/ 	.word	0x00000040
        /*0574*/ 	.word	0x00000001
        /*0578*/ 	.word	0x00000001


	//----- nvinfo : EIATTR_CRS_STACK_SIZE
	.align		4
.L_1971:
        /*057c*/ 	.byte	0x04, 0x1e
        /*057e*/ 	.short	(.L_1973 - .L_1972)
.L_1972:
        /*0580*/ 	.word	0x00000000
.L_1973:


//--------------------- .nv.info._Z25selective_scan_bwd_kernelI32Selective_Scan_bwd_kernel_traitsILi64ELi16ELb0ELb0ELb1ELb0ELb0EN3c104HalfENS1_7complexIfEEEEv12SSMParamsBwd --------------------------
	.section	.nv.info._Z25selective_scan_bwd_kernelI32Selective_Scan_bwd_kernel_traitsILi64ELi16ELb0ELb0ELb1ELb0ELb0EN3c104HalfENS1_7complexIfEEEEv12SSMParamsBwd,"",@"SHT_CUDA_INFO"
	.sectionflags	@""
	.align	4


	//----- nvinfo : EIATTR_CUDA_API_VERSION
	.align		4
        /*0000*/ 	.byte	0x04, 0x37
        /*0002*/ 	.short	(.L_1975 - .L_1974)
.L_1974:
        /*0004*/ 	.word	0x00000082


	//----- nvinfo : EIATTR_SW2861232_WAR
	.align		4
.L_1975:
        /*0008*/ 	.byte	0x01, 0x35
	.zero		2


	//----- nvinfo : EIATTR_PARAM_CBANK
	.align		4
        /*000c*/ 	.byte	0x04, 0x0a
        /*000e*/ 	.short	(.L_1977 - .L_1976)
	.align		4
.L_1976:
        /*0010*/ 	.word	index@(.nv.constant0._Z25selective_scan_bwd_kernelI32Selective_Scan_bwd_kernel_traitsILi64ELi16ELb0ELb0ELb1ELb0ELb0EN3c104HalfENS1_7complexIfEEEEv12SSMParamsBwd)
        /*0014*/ 	.short	0x0160
        /*0016*/ 	.short	0x01f0


	//----- nvinfo : EIATTR_CBANK_PARAM_SIZE
	.align		4
.L_1977:
        /*0018*/ 	.byte	0x03, 0x19
        /*001a*/ 	.short	0x01f0


	//----- nvinfo : EIATTR_KPARAM_INFO
	.align		4
        /*001c*/ 	.byte	0x04, 0x17
        /*001e*/ 	.short	(.L_1979 - .L_1978)
.L_1978:
        /*0020*/ 	.word	0x00000000
        /*0024*/ 	.short	0x0000
        /*0026*/ 	.short	0x0000
        /*0028*/ 	.byte	0x00, 0xf0, 0xc1, 0x07


	//----- nvinfo : EIATTR_MAXREG_COUNT
	.align		4
.L_1979:
        /*002c*/ 	.byte	0x03, 0x1b
        /*002e*/ 	.short	0x00ff


	//----- nvinfo : EIATTR_NUM_BARRIERS
	.align		4
        /*0030*/ 	.byte	0x02, 0x4c
        /*0032*/ 	.byte	0x01
	.zero		1


	//----- nvinfo : EIATTR_ANNOTATIONS
	.align		4
        /*0034*/ 	.byte	0x04, 0x55
        /*0036*/ 	.short	(.L_1981 - .L_1980)


	//   ....[0]....
.L_1980:
        /*0038*/ 	.word	0x00000001
        /*003c*/ 	.byte	0x30, 0x02, 0x00, 0x00, 0x01, 0x00, 0x00, 0x00, 0x60, 0x02, 0x00, 0x00, 0x01, 0x00, 0x00, 0x00
        /*004c*/ 	.byte	0xf0, 0x09, 0x00, 0x00, 0x01, 0x00, 0x00, 0x00, 0x10, 0x0a, 0x00, 0x00, 0x01, 0x00, 0x00, 0x00
        /*005c*/ 	.byte	0xc0, 0x0a, 0x00, 0x00, 0x01, 0x00, 0x00, 0x00, 0x70, 0x22, 0x00, 0x00, 0x01, 0x00, 0x00, 0x00
        /*006c*/ 	.byte	0xb0, 0xc6, 0x00, 0x00, 0x01, 0x00, 0x00, 0x00, 0x20, 0xd2, 0x00, 0x00, 0x01, 0x00, 0x00, 0x00
        /*007c*/ 	.byte	0x00, 0xd7, 0x00, 0x00, 0x01, 0x00, 0x00, 0x00, 0xe0, 0xd8, 0x00, 0x00


	//----- nvinfo : EIATTR_MERCURY_ISA_VERSION
	.align		4
.L_1981:
        /*0088*/ 	.byte	0x03, 0x5f
        /*008a*/ 	.short	0x0000


	//----- nvinfo : EIATTR_COOP_GROUP_MASK_REGIDS
	.align		4
        /*008c*/ 	.byte	0x04, 0x29
        /*008e*/ 	.short	(.L_1983 - .L_1982)


	//   ....[0]....
.L_1982:
        /*0090*/ 	.word	0xffffffff


	//   ....[1]....
        /*0094*/ 	.word	0xffffffff


	//   ....[2]....
        /*0098*/ 	.word	0xffffffff


	//   ....[3]....
        /*009c*/ 	.word	0xffffffff


	//   ....[4]....
        /*00a0*/ 	.word	0xffffffff


	//   ....[5]....
        /*00a4*/ 	.word	0xffffffff


	//   ....[6]....
        /*00a8*/ 	.word	0xffffffff


	//   ....[7]....
        /*00ac*/ 	.word	0xffffffff


	//   ....[8]....
        /*00b0*/ 	.word	0xffffffff


	//   ....[9]....
        /*00b4*/ 	.word	0xffffffff


	//   ....[10]....
        /*00b8*/ 	.word	0xffffffff


	//   ....[11]....
        /*00bc*/ 	.word	0xffffffff


	//   ....[12]....
        /*00c0*/ 	.word	0xffffffff


	//   ....[13]....
        /*00c4*/ 	.word	0xffffffff


	//   ....[14]....
        /*00c8*/ 	.word	0xffffffff


	//   ....[15]....
        /*00cc*/ 	.word	0xffffffff


	//   ....[16]....
        /*00d0*/ 	.word	0xffffffff


	//   ....[17]....
        /*00d4*/ 	.word	0xffffffff


	//   ....[18]....
        /*00d8*/ 	.word	0xffffffff


	//   ....[19]....
        /*00dc*/ 	.word	0xffffffff


	//   ....[20]....
        /*00e0*/ 	.word	0xffffffff


	//   ....[21]....
        /*00e4*/ 	.word	0xffffffff


	//   ....[22]....
        /*00e8*/ 	.word	0xffffffff


	//   ....[23]....
        /*00ec*/ 	.word	0xffffffff


	//   ....[24]....
        /*00f0*/ 	.word	0xffffffff


	//   ....[25]....
        /*00f4*/ 	.word	0xffffffff


	//   ....[26]....
        /*00f8*/ 	.word	0xffffffff


	//   ....[27]....
        /*00fc*/ 	.word	0xffffffff


	//   ....[28]....
        /*0100*/ 	.word	0xffffffff


	//   ....[29]....
        /*0104*/ 	.word	0xffffffff


	//   ....[30]....
        /*0108*/ 	.word	0xffffffff


	//   ....[31]....
        /*010c*/ 	.word	0xffffffff


	//   ....[32]....
        /*0110*/ 	.word	0xffffffff


	//   ....[33]....
        /*0114*/ 	.word	0xffffffff


	//   ....[34]....
        /*0118*/ 	.word	0xffffffff


	//   ....[35]....
        /*011c*/ 	.word	0xffffffff


	//   ....[36]....
        /*0120*/ 	.word	0xffffffff


	//   ....[37]....
        /*0124*/ 	.word	0xffffffff


	//   ....[38]....
        /*0128*/ 	.word	0xffffffff


	//   ....[39]....
        /*012c*/ 	.word	0xffffffff


	//   ....[40]....
        /*0130*/ 	.word	0xffffffff


	//   ....[41]....
        /*0134*/ 	.word	0xffffffff


	//   ....[42]....
        /*0138*/ 	.word	0xffffffff


	//   ....[43]....
        /*013c*/ 	.word	0xffffffff


	//   ....[44]....
        /*0140*/ 	.word	0xffffffff


	//   ....[45]....
        /*0144*/ 	.word	0xffffffff


	//   ....[46]....
        /*0148*/ 	.word	0xffffffff


	//   ....[47]....
        /*014c*/ 	.word	0xffffffff


	//   ....[48]....
        /*0150*/ 	.word	0xffffffff


	//   ....[49]....
        /*0154*/ 	.word	0xffffffff


	//   ....[50]....
        /*0158*/ 	.word	0xffffffff


	//   ....[51]....
        /*015c*/ 	.word	0xffffffff


	//   ....[52]....
        /*0160*/ 	.word	0xffffffff


	//   ....[53]....
        /*0164*/ 	.word	0xffffffff


	//   ....[54]....
        /*0168*/ 	.word	0xffffffff


	//   ....[55]....
        /*016c*/ 	.word	0xffffffff


	//   ....[56]....
        /*0170*/ 	.word	0xffffffff


	//   ....[57]....
        /*0174*/ 	.word	0xffffffff


	//   ....[58]....
        /*0178*/ 	.word	0xffffffff


	//   ....[59]....
        /*017c*/ 	.word	0xffffffff


	//   ....[60]....
        /*0180*/ 	.word	0xffffffff


	//   ....[61]....
        /*0184*/ 	.word	0xffffffff


	//   ....[62]....
        /*0188*/ 	.word	0xffffffff


	//   ....[63]....
        /*018c*/ 	.word	0xffffffff


	//   ....[64]....
        /*0190*/ 	.word	0xffffffff


	//   ....[65]....
        /*0194*/ 	.word	0xffffffff


	//   ....[66]....
        /*0198*/ 	.word	0xffffffff


	//   ....[67]....
        /*019c*/ 	.word	0xffffffff


	//   ....[68]....
        /*01a0*/ 	.word	0xffffffff


	//   ....[69]....
        /*01a4*/ 	.word	0xffffffff


	//   ....[70]....
        /*01a8*/ 	.word	0xffffffff


	//   ....[71]....
        /*01ac*/ 	.word	0xffffffff


	//   ....[72]....
        /*01b0*/ 	.word	0xffffffff


	//   ....[73]....
        /*01b4*/ 	.word	0xffffffff


	//   ....[74]....
        /*01b8*/ 	.word	0xffffffff


	//   ....[75]....
        /*01bc*/ 	.word	0xffffffff


	//   ....[76]....
        /*01c0*/ 	.word	0xffffffff


	//   ....[77]....
        /*01c4*/ 	.word	0xffffffff


	//   ....[78]....
        /*01c8*/ 	.word	0xffffffff


	//   ....[79]....
        /*01cc*/ 	.word	0xffffffff


	//   ....[80]....
        /*01d0*/ 	.word	0xffffffff


	//   ....[81]....
        /*01d4*/ 	.word	0xffffffff


	//   ....[82]....
        /*01d8*/ 	.word	0xffffffff


	//   ....[83]....
        /*01dc*/ 	.word	0xffffffff


	//   ....[84]....
        /*01e0*/ 	.word	0xffffffff


	//   ....[85]....
        /*01e4*/ 	.word	0xffffffff


	//   ....[86]....
        /*01e8*/ 	.word	0xffffffff


	//   ....[87]....
        /*01ec*/ 	.word	0xffffffff


	//   ....[88]....
        /*01f0*/ 	.word	0xffffffff


	//   ....[89]....
        /*01f4*/ 	.word	0xffffffff


	//   ....[90]....
        /*01f8*/ 	.word	0xffffffff


	//   ....[91]....
        /*01fc*/ 	.word	0xffffffff


	//   ....[92]....
        /*0200*/ 	.word	0xffffffff


	//   ....[93]....
        /*0204*/ 	.word	0xffffffff


	//   ....[94]....
        /*0208*/ 	.word	0xffffffff


	//   ....[95]....
        /*020c*/ 	.word	0xffffffff


	//   ....[96]....
        /*0210*/ 	.word	0xffffffff


	//   ....[97]....
        /*0214*/ 	.word	0xffffffff


	//   ....[98]....
        /*0218*/ 	.word	0xffffffff


	//   ....[99]....
        /*021c*/ 	.word	0xffffffff


	//   ....[100]....
        /*0220*/ 	.word	0xffffffff


	//   ....[101]....
        /*0224*/ 	.word	0xffffffff


	//   ....[102]....
        /*0228*/ 	.word	0xffffffff


	//   ....[103]....
        /*022c*/ 	.word	0xffffffff


	//   ....[104]....
        /*0230*/ 	.word	0xffffffff


	//   ....[105]....
        /*0234*/ 	.word	0xffffffff


	//   ....[106]....
        /*0238*/ 	.word	0xffffffff


	//   ....[107]....
        /*023c*/ 	.word	0xffffffff


	//   ....[108]....
        /*0240*/ 	.word	0xffffffff


	//   ....[109]....
        /*0244*/ 	.word	0xffffffff


	//   ....[110]....
        /*0248*/ 	.word	0xffffffff


	//   ....[111]....
        /*024c*/ 	.word	0xffffffff


	//   ....[112]....
        /*0250*/ 	.word	0xffffffff


	//   ....[113]....
        /*0254*/ 	.word	0xffffffff


	//   ....[114]....
        /*0258*/ 	.word	0xffffffff


	//   ....[115]....
        /*025c*/ 	.word	0xffffffff


	//   ....[116]....
        /*0260*/ 	.word	0xffffffff


	//   ....[117]....
        /*0264*/ 	.word	0xffffffff


	//   ....[118]....
        /*0268*/ 	.word	0xffffffff


	//   ....[119]....
        /*026c*/ 	.word	0xffffffff


	//   ....[120]....
        /*0270*/ 	.word	0xffffffff


	//   ....[121]....
        /*0274*/ 	.word	0xffffffff


	//   ....[122]....
        /*0278*/ 	.word	0xffffffff


	//   ....[123]....
        /*027c*/ 	.word	0xffffffff


	//   ....[124]....
        /*0280*/ 	.word	0xffffffff


	//   ....[125]....
        /*0284*/ 	.word	0xffffffff


	//   ....[126]....
        /*0288*/ 	.word	0xffffffff


	//   ....[127]....
        /*028c*/ 	.word	0xffffffff


	//   ....[128]....
        /*0290*/ 	.word	0xffffffff


	//   ....[129]....
        /*0294*/ 	.word	0xffffffff


	//   ....[130]....
        /*0298*/ 	.word	0xffffffff


	//   ....[131]....
        /*029c*/ 	.word	0xffffffff


	//   ....[132]....
        /*02a0*/ 	.word	0xffffffff


	//   ....[133]....
        /*02a4*/ 	.word	0xffffffff


	//   ....[134]....
        /*02a8*/ 	.word	0xffffffff


	//   ....[135]....
        /*02ac*/ 	.word	0xffffffff


	//   ....[136]....
        /*02b0*/ 	.word	0xffffffff


	//   ....[137]....
        /*02b4*/ 	.word	0xffffffff


	//   ....[138]....
        /*02b8*/ 	.word	0xffffffff


	//   ....[139]....
        /*02bc*/ 	.word	0xffffffff


	//   ....[140]....
        /*02c0*/ 	.word	0xffffffff


	//   ....[141]....
        /*02c4*/ 	.word	0xffffffff


	//   ....[142]....
        /*02c8*/ 	.word	0xffffffff


	//   ....[143]....
        /*02cc*/ 	.word	0xffffffff


	//   ....[144]....
        /*02d0*/ 	.word	0xffffffff


	//   ....[145]....
        /*02d4*/ 	.word	0xffffffff


	//   ....[146]....
        /*02d8*/ 	.word	0xffffffff


	//   ....[147]....
        /*02dc*/ 	.word	0xffffffff


	//   ....[148]....
        /*02e0*/ 	.word	0xffffffff


	//   ....[149]....
        /*02e4*/ 	.word	0xffffffff


	//   ....[150]....
        /*02e8*/ 	.word	0xffffffff


	//   ....[151]....
        /*02ec*/ 	.word	0xffffffff


	//   ....[152]....
        /*02f0*/ 	.word	0xffffffff


	//   ....[153]....
        /*02f4*/ 	.word	0xffffffff


	//   ....[154]....
        /*02f8*/ 	.word	0xffffffff


	//   ....[155]....
        /*02fc*/ 	.word	0xffffffff


	//   ....[156]....
        /*0300*/ 	.word	0xffffffff


	//   ....[157]....
        /*0304*/ 	.word	0xffffffff


	//   ....[158]....
        /*0308*/ 	.word	0xffffffff


	//   ....[159]....
        /*030c*/ 	.word	0xffffffff


	//----- nvinfo : EIATTR_COOP_GROUP_INSTR_OFFSETS
	.align		4
.L_1983:
        /*0310*/ 	.byte	0x04, 0x28
        /*0312*/ 	.short	(.L_1985 - .L_1984)


	//   ....[0]....
.L_1984:
        /*0314*/ 	.word	0x00001400


	//   ....[1]....
        /*0318*/ 	.word	0x00001a30


	//   ....[2]....
        /*031c*/ 	.word	0x00001e60


	//   ....[3]....
        /*0320*/ 	.word	0x00004360


	//   ....[4]....
        /*0324*/ 	.word	0x00005c00


	//   ....[5]....
        /*0328*/ 	.word	0x00005c20


	//   ....[6]....
        /*032c*/ 	.word	0x00005c40


	//   ....[7]....
        /*0330*/ 	.word	0x00005c50


	//   ....[8]....
        /*0334*/ 	.word	0x00005cd0


	//   ....[9]....
        /*0338*/ 	.word	0x00005d00


	//   ....[10]....
        /*033c*/ 	.word	0x00005d30


	//   ....[11]....
        /*0340*/ 	.word	0x00005d50


	//   ....[12]....
        /*0344*/ 	.word	0x00005dd0


	//   ....[13]....
        /*0348*/ 	.word	0x00005e10


	//   ....[14]....
        /*034c*/ 	.word	0x00005e40


	//   ....[15]....
        /*0350*/ 	.word	0x00005e50


	//   ....[16]....
        /*0354*/ 	.word	0x00005f00


	//   ....[17]....
        /*0358*/ 	.word	0x00005f30


	//   ....[18]....
        /*035c*/ 	.word	0x00005f40


	//   ....[19]....
        /*0360*/ 	.word	0x00005f50


	//   ....[20]....
        /*0364*/ 	.word	0x00006010


	//   ....[21]....
        /*0368*/ 	.word	0x00006030


	//   ....[22]....
        /*036c*/ 	.word	0x00006040


	//   ....[23]....
        /*0370*/ 	.word	0x00006050


	//   ....[24]....
        /*0374*/ 	.word	0x00006190


	//   ....[25]....
        /*0378*/ 	.word	0x000061e0


	//   ....[26]....
        /*037c*/ 	.word	0x00006230


	//   ....[27]....
        /*0380*/ 	.word	0x00006280


	//   ....[28]....
        /*0384*/ 	.word	0x000062a0


	//   ....[29]....
        /*0388*/ 	.word	0x000062b0


	//   ....[30]....
        /*038c*/ 	.word	0x000062c0


	//   ....[31]....
        /*0390*/ 	.word	0x000062d0


	//   ....[32]....
        /*0394*/ 	.word	0x000062e0


	//   ....[33]....
        /*0398*/ 	.word	0x000062f0


	//   ....[34]....
        /*039c*/ 	.word	0x00006300


	//   ....[35]....
        /*03a0*/ 	.word	0x00006310


	//   ....[36]....
        /*03a4*/ 	.word	0x000075f0


	//   ....[37]....
        /*03a8*/ 	.word	0x00007610


	//   ....[38]....
        /*03ac*/ 	.word	0x00007620


	//   ....[39]....
        /*03b0*/ 	.word	0x00007630


	//   ....[40]....
        /*03b4*/ 	.word	0x00007740


	//   ....[41]....
        /*03b8*/ 	.word	0x00007750


	//   ....[42]....
        /*03bc*/ 	.word	0x00007760


	//   ....[43]....
        /*03c0*/ 	.word	0x00007770


	//   ....[44]....
        /*03c4*/ 	.word	0x00007880


	//   ....[45]....
        /*03c8*/ 	.word	0x000078a0


	//   ....[46]....
        /*03cc*/ 	.word	0x000078b0


	//   ....[47]....
        /*03d0*/ 	.word	0x000078c0


	//   ....[48]....
        /*03d4*/ 	.word	0x000079d0


	//   ....[49]....
        /*03d8*/ 	.word	0x000079e0


	//   ....[50]....
        /*03dc*/ 	.word	0x000079f0


	//   ....[51]....
        /*03e0*/ 	.word	0x00007a00


	//   ....[52]....
        /*03e4*/ 	.word	0x00007b10


	//   ....[53]....
        /*03e8*/ 	.word	0x00007b30


	//   ....[54]....
        /*03ec*/ 	.word	0x00007b40


	//   ....[55]....
        /*03f0*/ 	.word	0x00007b50


	//   ....[56]....
        /*03f4*/ 	.word	0x00007c50


	//   ....[57]....
        /*03f8*/ 	.word	0x00007c60


	//   ....[58]....
        /*03fc*/ 	.word	0x00007c70


	//   ....[59]....
        /*0400*/ 	.word	0x00007c80


	//   ....[60]....
        /*0404*/ 	.word	0x00007c90


	//   ....[61]....
        /*0408*/ 	.word	0x00007ca0


	//   ....[62]....
        /*040c*/ 	.word	0x00007cc0


	//   ....[63]....
        /*0410*/ 	.word	0x00007cf0


	//   ....[64]....
        /*0414*/ 	.word	0x00007d20


	//   ....[65]....
        /*0418*/ 	.word	0x00007d30


	//   ....[66]....
        /*041c*/ 	.word	0x00007d40


	//   ....[67]....
        /*0420*/ 	.word	0x00007d50


	//   ....[68]....
        /*0424*/ 	.word	0x0000b7f0


	//   ....[69]....
        /*0428*/ 	.word	0x0000b830


	//   ....[70]....
        /*042c*/ 	.word	0x0000b870


	//   ....[71]....
        /*0430*/ 	.word	0x0000b8b0


	//   ....[72]....
        /*0434*/ 	.word	0x0000b970


	//   ....[73]....
        /*0438*/ 	.word	0x0000b9c0


	//   ....[74]....
        /*043c*/ 	.word	0x0000b9f0


	//   ....[75]....
        /*0440*/ 	.word	0x0000ba20


	//   ....[76]....
        /*0444*/ 	.word	0x0000baa0


	//   ....[77]....
        /*0448*/ 	.word	0x0000baf0


	//   ....[78]....
        /*044c*/ 	.word	0x0000bb20


	//   ....[79]....
        /*0450*/ 	.word	0x0000bb50


	//   ....[80]....
        /*0454*/ 	.word	0x0000bbe0


	//   ....[81]....
        /*0458*/ 	.word	0x0000bc20


	//   ....[82]....
        /*045c*/ 	.word	0x0000bc50


	//   ....[83]....
        /*0460*/ 	.word	0x0000bc80


	//   ....[84]....
        /*0464*/ 	.word	0x0000bd10


	//   ....[85]....
        /*0468*/ 	.word	0x0000bd50


	//   ....[86]....
        /*046c*/ 	.word	0x0000bd80


	//   ....[87]....
        /*0470*/ 	.word	0x0000bdb0


	//   ....[88]....
        /*0474*/ 	.word	0x0000c460


	//   ....[89]....
        /*0478*/ 	.word	0x0000d0e0


	//   ....[90]....
        /*047c*/ 	.word	0x0000d790


	//   ....[91]....
        /*0480*/ 	.word	0x0000d7b0


	//   ....[92]....
        /*0484*/ 	.word	0x0000d7d0


	//   ....[93]....
        /*0488*/ 	.word	0x0000d7f0


	//   ....[94]....
        /*048c*/ 	.word	0x0000d810


	//   ....[95]....
        /*0490*/ 	.word	0x0000d960


	//   ....[96]....
        /*0494*/ 	.word	0x0000d980


	//   ....[97]....
        /*0498*/ 	.word	0x0000d9a0


	//   ....[98]....
        /*049c*/ 	.word	0x0000d9d0


	//   ....[99]....
        /*04a0*/ 	.word	0x0000d9f0


	//   ....[100]....
        /*04a4*/ 	.word	0x0000dde0


	//   ....[101]....
        /*04a8*/ 	.word	0x0000de60


	//   ....[102]....
        /*04ac*/ 	.word	0x0000ded0


	//   ....[103]....
        /*04b0*/ 	.word	0x0000df40


	//   ....[104]....
        /*04b4*/ 	.word	0x0000e090


	//   ....[105]....
        /*04b8*/ 	.word	0x0000e100


	//   ....[106]....
        /*04bc*/ 	.word	0x0000e170


	//   ....[107]....
        /*04c0*/ 	.word	0x0000e1e0


	//   ....[108]....
        /*04c4*/ 	.word	0x0000e320


	//   ....[109]....
        /*04c8*/ 	.word	0x0000e390


	//   ....[110]....
        /*04cc*/ 	.word	0x0000e400


	//   ....[111]....
        /*04d0*/ 	.word	0x0000e470


	//   ....[112]....
        /*04d4*/ 	.word	0x0000e5c0


	//   ....[113]....
        /*04d8*/ 	.word	0x0000e630


	//   ....[114]....
        /*04dc*/ 	.word	0x0000e6a0


	//   ....[115]....
        /*04e0*/ 	.word	0x0000e710


	//   ....[116]....
        /*04e4*/ 	.word	0x0000e850


	//   ....[117]....
        /*04e8*/ 	.word	0x0000e8c0


	//   ....[118]....
        /*04ec*/ 	.word	0x0000e930


	//   ....[119]....
        /*04f0*/ 	.word	0x0000e9a0


	//   ....[120]....
        /*04f4*/ 	.word	0x0000ea00


	//   ....[121]....
        /*04f8*/ 	.word	0x0000ea70


	//   ....[122]....
        /*04fc*/ 	.word	0x0000eae0


	//   ....[123]....
        /*0500*/ 	.word	0x0000eb50


	//   ....[124]....
        /*0504*/ 	.word	0x0000eba0


	//   ....[125]....
        /*0508*/ 	.word	0x0000ebf0


	//   ....[126]....
        /*050c*/ 	.word	0x0000ec40


	//   ....[127]....
        /*0510*/ 	.word	0x0000ec90


	//   ....[128]....
        /*0514*/ 	.word	0x0000ed10


	//   ....[129]....
        /*0518*/ 	.word	0x0000ed90


	//   ....[130]....
        /*051c*/ 	.word	0x0000ee00


	//   ....[131]....
        /*0520*/ 	.word	0x0000ee70


	//   ....[132]....
        /*0524*/ 	.word	0x0000eee0


	//   ....[133]....
        /*0528*/ 	.word	0x0000ef50


	//   ....[134]....
        /*052c*/ 	.word	0x0000efc0


	//   ....[135]....
        /*0530*/ 	.word	0x0000f030


	//   ....[136]....
        /*0534*/ 	.word	0x0000f0a0


	//   ....[137]....
        /*0538*/ 	.word	0x0000f120


	//   ....[138]....
        /*053c*/ 	.word	0x0000f190


	//   ....[139]....
        /*0540*/ 	.word	0x0000f200


	//   ....[140]....
        /*0544*/ 	.word	0x0000f270


	//   ....[141]....
        /*0548*/ 	.word	0x0000f2e0


	//   ....[142]....
        /*054c*/ 	.word	0x0000f350


	//   ....[143]....
        /*0550*/ 	.word	0x0000f3c0


	//   ....[144]....
        /*0554*/ 	.word	0x0000f430


	//   ....[145]....
        /*0558*/ 	.word	0x0000f4b0


	//   ....[146]....
        /*055c*/ 	.word	0x0000f520


	//   ....[147]....
        /*0560*/ 	.word	0x0000f590


	//   ....[148]....
        /*0564*/ 	.word	0x0000f5e0


	//   ....[149]....
        /*0568*/ 	.word	0x0000f630


	//   ....[150]....
        /*056c*/ 	.word	0x0000f680


	//   ....[151]....
        /*0570*/ 	.word	0x0000f6d0


	//   ....[152]....
        /*0574*/ 	.word	0x0000f740


	//   ....[153]....
        /*0578*/ 	.word	0x0000f7b0


	//   ....[154]....
        /*057c*/ 	.word	0x0000f820


	//   ....[155]....
        /*0580*/ 	.word	0x0000f890


	//   ....[156]....
        /*0584*/ 	.word	0x0000f950


	//   ....[157]....
        /*0588*/ 	.word	0x0000f9a0


	//   ....[158]....
        /*058c*/ 	.word	0x0000f9f0


	//   ....[159]....
        /*0590*/ 	.word	0x0000fa40


	//----- nvinfo : EIATTR_EXIT_INSTR_OFFSETS
	.align		4
.L_1985:
        /*0594*/ 	.byte	0x04, 0x1c
        /*0596*/ 	.short	(.L_1987 - .L_1986)


	//   ....[0]....
.L_1986:
        /*0598*/ 	.word	0x0000dae0


	//   ....[1]....
        /*059c*/ 	.word	0x0000dd80


	//----- nvinfo : EIATTR_MAX_THREADS
	.align		4
.L_1987:
        /*05a0*/ 	.byte	0x04, 0x05
        /*05a2*/ 	.short	(.L_1989 - .L_1988)
.L_1988:
        /*05a4*/ 	.word	0x00000040
        /*05a8*/ 	.word	0x00000001
        /*05ac*/ 	.word	0x00000001


	//----- nvinfo : EIATTR_CRS_STACK_SIZE
	.align		4
.L_1989:
        /*05b0*/ 	.byte	0x04, 0x1e
        /*05b2*/ 	.short	(.L_1991 - .L_1990)
.L_1990:
        /*05b4*/ 	.word	0x00000000
.L_1991:


//--------------------- .nv.info._Z25selective_scan_bwd_kernelI32Selective_Scan_bwd_kernel_traitsILi64ELi16ELb0ELb0ELb1ELb0ELb1EN3c104HalfENS1_7complexIfEEEEv12SSMParamsBwd --------------------------
	.section	.nv.info._Z25selective_scan_bwd_kernelI32Selective_Scan_bwd_kernel_traitsILi64ELi16ELb0ELb0ELb1ELb0ELb1EN3c104HalfENS1_7complexIfEEEEv12SSMParamsBwd,"",@"SHT_CUDA_INFO"
	.sectionflags	@""
	.align	4


	//----- nvinfo : EIATTR_CUDA_API_VERSION
	.align		4
        /*0000*/ 	.byte	0x04, 0x37
        /*0002*/ 	.short	(.L_1993 - .L_1992)
.L_1992:
        /*0004*/ 	.word	0x00000082


	//----- nvinfo : EIATTR_SW2861232_WAR
	.align		4
.L_1993:
        /*0008*/ 	.byte	0x01, 0x35
	.zero		2


	//----- nvinfo : EIATTR_PARAM_CBANK
	.align		4
        /*000c*/ 	.byte	0x04, 0x0a
        /*000e*/ 	.short	(.L_1995 - .L_1994)
	.align		4
.L_1994:
        /*0010*/ 	.word	index@(.nv.constant0._Z25selective_scan_bwd_kernelI32Selective_Scan_bwd_kernel_traitsILi64ELi16ELb0ELb0ELb1ELb0ELb1EN3c104HalfENS1_7complexIfEEEEv12SSMParamsBwd)
        /*0014*/ 	.short	0x0160
        /*0016*/ 	.short	0x01f0


	//----- nvinfo : EIATTR_CBANK_PARAM_SIZE
	.align		4
.L_1995:
        /*0018*/ 	.byte	0x03, 0x19
        /*001a*/ 	.short	0x01f0


	//----- nvinfo : EIATTR_KPARAM_INFO
	.align		4
        /*001c*/ 	.byte	0x04, 0x17
        /*001e*/ 	.short	(.L_1997 - .L_1996)
.L_1996:
        /*0020*/ 	.word	0x00000000
        /*0024*/ 	.short	0x0000
        /*0026*/ 	.short	0x0000
        /*0028*/ 	.byte	0x00, 0xf0, 0xc1, 0x07


	//----- nvinfo : EIATTR_MAXREG_COUNT
	.align		4
.L_1997:
        /*002c*/ 	.byte	0x03, 0x1b
        /*002e*/ 	.short	0x00ff


	//----- nvinfo : EIATTR_NUM_BARRIERS
	.align		4
        /*0030*/ 	.byte	0x02, 0x4c
        /*0032*/ 	.byte	0x01
	.zero		1


	//----- nvinfo : EIATTR_ANNOTATIONS
	.align		4
        /*0034*/ 	.byte	0x04, 0x55
        /*0036*/ 	.short	(.L_1999 - .L_1998)


	//   ....[0]....
.L_1998:
        /*0038*/ 	.word	0x00000001
        /*003c*/ 	.byte	0x40, 0x02, 0x00, 0x00, 0x01, 0x00, 0x00, 0x00, 0x70, 0x02, 0x00, 0x00, 0x01, 0x00, 0x00, 0x00
        /*004c*/ 	.byte	0xc0, 0x09, 0x00, 0x00, 0x01, 0x00, 0x00, 0x00, 0xe0, 0x09, 0x00, 0x00, 0x01, 0x00, 0x00, 0x00
        /*005c*/ 	.byte	0x50, 0x3c, 0x00, 0x00, 0x01, 0x00, 0x00, 0x00, 0xf0, 0x4c, 0x00, 0x00, 0x01, 0x00, 0x00, 0x00
        /*006c*/ 	.byte	0xb0, 0x50, 0x00, 0x00, 0x01, 0x00, 0x00, 0x00, 0xf0, 0xec, 0x00, 0x00, 0x01, 0x00, 0x00, 0x00
        /*007c*/ 	.byte	0x20, 0xf2, 0x00, 0x00, 0x01, 0x00, 0x00, 0x00, 0x50, 0xfd, 0x00, 0x00, 0x01, 0x00, 0x00, 0x00
        /*008c*/ 	.byte	0xb0, 0x02, 0x01, 0x00, 0x01, 0x00, 0x00, 0x00, 0x90, 0x04, 0x01, 0x00


	//----- nvinfo : EIATTR_MERCURY_ISA_VERSION
	.align		4
.L_1999:
        /*0098*/ 	.byte	0x03, 0x5f
        /*009a*/ 	.short	0x0000


	//----- nvinfo : EIATTR_COOP_GROUP_MASK_REGIDS
	.align		4
        /*009c*/ 	.byte	0x04, 0x29
        /*009e*/ 	.short	(.L_2001 - .L_2000)


	//   ....[0]....
.L_2000:
        /*00a0*/ 	.word	0xffffffff


	//   ....[1]....
        /*00a4*/ 	.word	0xffffffff


	//   ....[2]....
        /*00a8*/ 	.word	0xffffffff


	//   ....[3]....
        /*00ac*/ 	.word	0xffffffff


	//   ....[4]....
        /*00b0*/ 	.word	0xffffffff


	//   ....[5]....
        /*00b4*/ 	.word	0xffffffff


	//   ....[6]....
        /*00b8*/ 	.word	0xffffffff


	//   ....[7]....
        /*00bc*/ 	.word	0xffffffff


	//   ....[8]....
        /*00c0*/ 	.word	0xffffffff


	//   ....[9]....
        /*00c4*/ 	.word	0xffffffff


	//   ....[10]....
        /*00c8*/ 	.word	0xffffffff


	//   ....[11]....
        /*00cc*/ 	.word	0xffffffff


	//   ....[12]....
        /*00d0*/ 	.word	0xffffffff


	//   ....[13]....
        /*00d4*/ 	.word	0xffffffff


	//   ....[14]....
        /*00d8*/ 	.word	0xffffffff


	//   ....[15]....
        /*00dc*/ 	.word	0xffffffff


	//   ....[16]....
        /*00e0*/ 	.word	0xffffffff


	//   ....[17]....
        /*00e4*/ 	.word	0xffffffff


	//   ....[18]....
        /*00e8*/ 	.word	0xffffffff


	//   ....[19]....
        /*00ec*/ 	.word	0xffffffff


	//   ....[20]....
        /*00f0*/ 	.word	0xffffffff


	//   ....[21]....
        /*00f4*/ 	.word	0xffffffff


	//   ....[22]....
        /*00f8*/ 	.word	0xffffffff


	//   ....[23]....
        /*00fc*/ 	.word	0xffffffff


	//   ....[24]....
        /*0100*/ 	.word	0xffffffff


	//   ....[25]....
        /*0104*/ 	.word	0xffffffff


	//   ....[26]....
        /*0108*/ 	.word	0xffffffff


	//   ....[27]....
        /*010c*/ 	.word	0xffffffff


	//   ....[28]....
        /*0110*/ 	.word	0xffffffff


	//   ....[29]....
        /*0114*/ 	.word	0xffffffff


	//   ....[30]....
        /*0118*/ 	.word	0xffffffff


	//   ....[31]....
        /*011c*/ 	.word	0xffffffff


	//   ....[32]....
        /*0120*/ 	.word	0xffffffff


	//   ....[33]....
        /*0124*/ 	.word	0xffffffff


	//   ....[34]....
        /*0128*/ 	.word	0xffffffff


	//   ....[35]....
        /*012c*/ 	.word	0xffffffff


	//   ....[36]....
        /*0130*/ 	.word	0xffffffff


	//   ....[37]....
        /*0134*/ 	.word	0xffffffff


	//   ....[38]....
        /*0138*/ 	.word	0xffffffff


	//   ....[39]....
        /*013c*/ 	.word	0xffffffff


	//   ....[40]....
        /*0140*/ 	.word	0xffffffff


	//   ....[41]....
        /*0144*/ 	.word	0xffffffff


	//   ....[42]....
        /*0148*/ 	.word	0xffffffff


	//   ....[43]....
        /*014c*/ 	.word	0xffffffff


	//   ....[44]....
        /*0150*/ 	.word	0xffffffff


	//   ....[45]....
        /*0154*/ 	.word	0xffffffff


	//   ....[46]....
        /*0158*/ 	.word	0xffffffff


	//   ....[47]....
        /*015c*/ 	.word	0xffffffff


	//   ....[48]....
        /*0160*/ 	.word	0xffffffff


	//   ....[49]....
        /*0164*/ 	.word	0xffffffff


	//   ....[50]....
        /*0168*/ 	.word	0xffffffff


	//   ....[51]....
        /*016c*/ 	.word	0xffffffff


	//   ....[52]....
        /*0170*/ 	.word	0xffffffff


	//   ....[53]....
        /*0174*/ 	.word	0xffffffff


	//   ....[54]....
        /*0178*/ 	.word	0xffffffff


	//   ....[55]....
        /*017c*/ 	.word	0xffffffff


	//   ....[56]....
        /*0180*/ 	.word	0xffffffff


	//   ....[57]....
        /*0184*/ 	.word	0xffffffff


	//   ....[58]....
        /*0188*/ 	.word	0xffffffff


	//   ....[59]....
        /*018c*/ 	.word	0xffffffff


	//   ....[60]....
        /*0190*/ 	.word	0xffffffff


	//   ....[61]....
        /*0194*/ 	.word	0xffffffff


	//   ....[62]....
        /*0198*/ 	.word	0xffffffff


	//   ....[63]....
        /*019c*/ 	.word	0xffffffff


	//   ....[64]....
        /*01a0*/ 	.word	0xffffffff


	//   ....[65]....
        /*01a4*/ 	.word	0xffffffff


	//   ....[66]....
        /*01a8*/ 	.word	0xffffffff


	//   ....[67]....
        /*01ac*/ 	.word	0xffffffff


	//   ....[68]....
        /*01b0*/ 	.word	0xffffffff


	//   ....[69]....
        /*01b4*/ 	.word	0xffffffff


	//   ....[70]....
        /*01b8*/ 	.word	0xffffffff


	//   ....[71]....
        /*01bc*/ 	.word	0xffffffff


	//   ....[72]....
        /*01c0*/ 	.word	0xffffffff


	//   ....[73]....
        /*01c4*/ 	.word	0xffffffff


	//   ....[74]....
        /*01c8*/ 	.word	0xffffffff


	//   ....[75]....
        /*01cc*/ 	.word	0xffffffff


	//   ....[76]....
        /*01d0*/ 	.word	0xffffffff


	//   ....[77]....
        /*01d4*/ 	.word	0xffffffff


	//   ....[78]....
        /*01d8*/ 	.word	0xffffffff


	//   ....[79]....
        /*01dc*/ 	.word	0xffffffff


	//   ....[80]....
        /*01e0*/ 	.word	0xffffffff


	//   ....[81]....
        /*01e4*/ 	.word	0xffffffff


	//   ....[82]....
        /*01e8*/ 	.word	0xffffffff


	//   ....[83]....
        /*01ec*/ 	.word	0xffffffff


	//   ....[84]....
        /*01f0*/ 	.word	0xffffffff


	//   ....[85]....
        /*01f4*/ 	.word	0xffffffff


	//   ....[86]....
        /*01f8*/ 	.word	0xffffffff


	//   ....[87]....
        /*01fc*/ 	.word	0xffffffff


	//   ....[88]....
        /*0200*/ 	.word	0xffffffff


	//   ....[89]....
        /*0204*/ 	.word	0xffffffff


	//   ....[90]....
        /*0208*/ 	.word	0xffffffff


	//   ....[91]....
        /*020c*/ 	.word	0xffffffff


	//   ....[92]....
        /*0210*/ 	.word	0xffffffff


	//   ....[93]....
        /*0214*/ 	.word	0xffffffff


	//   ....[94]....
        /*0218*/ 	.word	0xffffffff


	//   ....[95]....
        /*021c*/ 	.word	0xffffffff


	//   ....[96]....
        /*0220*/ 	.word	0xffffffff


	//   ....[97]....
        /*0224*/ 	.word	0xffffffff


	//   ....[98]....
        /*0228*/ 	.word	0xffffffff


	//   ....[99]....
        /*022c*/ 	.word	0xffffffff


	//   ....[100]....
        /*0230*/ 	.word	0xffffffff


	//   ....[101]....
        /*0234*/ 	.word	0xffffffff


	//   ....[102]....
        /*0238*/ 	.word	0xffffffff


	//   ....[103]....
        /*023c*/ 	.word	0xffffffff


	//   ....[104]....
        /*0240*/ 	.word	0xffffffff


	//   ....[105]....
        /*0244*/ 	.word	0xffffffff


	//   ....[106]....
        /*0248*/ 	.word	0xffffffff


	//   ....[107]....
        /*024c*/ 	.word	0xffffffff


	//   ....[108]....
        /*0250*/ 	.word	0xffffffff


	//   ....[109]....
        /*0254*/ 	.word	0xffffffff


	//   ....[110]....
        /*0258*/ 	.word	0xffffffff


	//   ....[111]....
        /*025c*/ 	.word	0xffffffff


	//   ....[112]....
        /*0260*/ 	.word	0xffffffff


	//   ....[113]....
        /*0264*/ 	.word	0xffffffff


	//   ....[114]....
        /*0268*/ 	.word	0xffffffff


	//   ....[115]....
        /*026c*/ 	.word	0xffffffff


	//   ....[116]....
        /*0270*/ 	.word	0xffffffff


	//   ....[117]....
        /*0274*/ 	.word	0xffffffff


	//   ....[118]....
        /*0278*/ 	.word	0xffffffff


	//   ....[119]....
        /*027c*/ 	.word	0xffffffff


	//   ....[120]....
        /*0280*/ 	.word	0xffffffff


	//   ....[121]....
        /*0284*/ 	.word	0xffffffff


	//   ....[122]....
        /*0288*/ 	.word	0xffffffff


	//   ....[123]....
        /*028c*/ 	.word	0xffffffff


	//   ....[124]....
        /*0290*/ 	.word	0xffffffff


	//   ....[125]....
        /*0294*/ 	.word	0xffffffff


	//   ....[126]....
        /*0298*/ 	.word	0xffffffff


	//   ....[127]....
        /*029c*/ 	.word	0xffffffff


	//   ....[128]....
        /*02a0*/ 	.word	0xffffffff


	//   ....[129]....
        /*02a4*/ 	.word	0xffffffff


	//   ....[130]....
        /*02a8*/ 	.word	0xffffffff


	//   ....[131]....
        /*02ac*/ 	.word	0xffffffff


	//   ....[132]....
        /*02b0*/ 	.word	0xffffffff


	//   ....[133]....
        /*02b4*/ 	.word	0xffffffff


	//   ....[134]....
        /*02b8*/ 	.word	0xffffffff


	//   ....[135]....
        /*02bc*/ 	.word	0xffffffff


	//   ....[136]....
        /*02c0*/ 	.word	0xffffffff


	//   ....[137]....
        /*02c4*/ 	.word	0xffffffff


	//   ....[138]....
        /*02c8*/ 	.word	0xffffffff


	//   ....[139]....
        /*02cc*/ 	.word	0xffffffff


	//   ....[140]....
        /*02d0*/ 	.word	0xffffffff


	//   ....[141]....
        /*02d4*/ 	.word	0xffffffff


	//   ....[142]....
        /*02d8*/ 	.word	0xffffffff


	//   ....[143]....
        /*02dc*/ 	.word	0xffffffff


	//   ....[144]....
        /*02e0*/ 	.word	0xffffffff


	//   ....[145]....
        /*02e4*/ 	.word	0xffffffff


	//   ....[146]....
        /*02e8*/ 	.word	0xffffffff


	//   ....[147]....
        /*02ec*/ 	.word	0xffffffff


	//   ....[148]....
        /*02f0*/ 	.word	0xffffffff


	//   ....[149]....
        /*02f4*/ 	.word	0xffffffff


	//   ....[150]....
        /*02f8*/ 	.word	0xffffffff


	//   ....[151]....
        /*02fc*/ 	.word	0xffffffff


	//   ....[152]....
        /*0300*/ 	.word	0xffffffff


	//   ....[153]....
        /*0304*/ 	.word	0xffffffff


	//   ....[154]....
        /*0308*/ 	.word	0xffffffff


	//   ....[155]....
        /*030c*/ 	.word	0xffffffff


	//   ....[156]....
        /*0310*/ 	.word	0xffffffff


	//   ....[157]....
        /*0314*/ 	.word	0xffffffff


	//   ....[158]....
        /*0318*/ 	.word	0xffffffff


	//   ....[159]....
        /*031c*/ 	.word	0xffffffff


	//   ....[160]....
        /*0320*/ 	.word	0xffffffff


	//   ....[161]....
        /*0324*/ 	.word	0xffffffff


	//   ....[162]....
        /*0328*/ 	.word	0xffffffff


	//   ....[163]....
        /*032c*/ 	.word	0xffffffff


	//----- nvinfo : EIATTR_COOP_GROUP_INSTR_OFFSETS
	.align		4
.L_2001:
        /*0330*/ 	.byte	0x04, 0x28
        /*0332*/ 	.short	(.L_2003 - .L_2002)


	//   ....[0]....
.L_2002:
        /*0334*/ 	.word	0x00001430


	//   ....[1]....
        /*0338*/ 	.word	0x00001a20


	//   ....[2]....
        /*033c*/ 	.word	0x000022a0


	//   ....[3]....
        /*0340*/ 	.word	0x000027c0


	//   ....[4]....
        /*0344*/ 	.word	0x00002f20


	//   ....[5]....
        /*0348*/ 	.word	0x00003af0


	//   ....[6]....
        /*034c*/ 	.word	0x000047f0


	//   ....[7]....
        /*0350*/ 	.word	0x00006b20


	//   ....[8]....
        /*0354*/ 	.word	0x00008700


	//   ....[9]....
        /*0358*/ 	.word	0x00008720


	//   ....[10]....
        /*035c*/ 	.word	0x00008740


	//   ....[11]....
        /*0360*/ 	.word	0x00008750


	//   ....[12]....
        /*0364*/ 	.word	0x000087e0


	//   ....[13]....
        /*0368*/ 	.word	0x00008810


	//   ....[14]....
        /*036c*/ 	.word	0x00008830


	//   ....[15]....
        /*0370*/ 	.word	0x00008850


	//   ....[16]....
        /*0374*/ 	.word	0x000088d0


	//   ....[17]....
        /*0378*/ 	.word	0x00008910


	//   ....[18]....
        /*037c*/ 	.word	0x00008940


	//   ....[19]....
        /*0380*/ 	.word	0x00008950


	//   ....[20]....
        /*0384*/ 	.word	0x00008a00


	//   ....[21]....
        /*0388*/ 	.word	0x00008a30


	//   ....[22]....
        /*038c*/ 	.word	0x00008a40


	//   ....[23]....
        /*0390*/ 	.word	0x00008a50


	//   ....[24]....
        /*0394*/ 	.word	0x00008b10


	//   ....[25]....
        /*0398*/ 	.word	0x00008b20


	//   ....[26]....
        /*039c*/ 	.word	0x00008b40


	//   ....[27]....
        /*03a0*/ 	.word	0x00008b50


	//   ....[28]....
        /*03a4*/ 	.word	0x00008c90


	//   ....[29]....
        /*03a8*/ 	.word	0x00008cf0


	//   ....[30]....
        /*03ac*/ 	.word	0x00008d50


	//   ....[31]....
        /*03b0*/ 	.word	0x00008db0


	//   ....[32]....
        /*03b4*/ 	.word	0x00008dd0


	//   ....[33]....
        /*03b8*/ 	.word	0x00008de0


	//   ....[34]....
        /*03bc*/ 	.word	0x00008df0


	//   ....[35]....
        /*03c0*/ 	.word	0x00008e00


	//   ....[36]....
        /*03c4*/ 	.word	0x00008e10


	//   ....[37]....
        /*03c8*/ 	.word	0x00008e20


	//   ....[38]....
        /*03cc*/ 	.word	0x00008e30


	//   ....[39]....
        /*03d0*/ 	.word	0x00008e40


	//   ....[40]....
        /*03d4*/ 	.word	0x0000a150


	//   ....[41]....
        /*03d8*/ 	.word	0x0000a170


	//   ....[42]....
        /*03dc*/ 	.word	0x0000a180


	//   ....[43]....
        /*03e0*/ 	.word	0x0000a190


	//   ....[44]....
        /*03e4*/ 	.word	0x0000a2a0


	//   ....[45]....
        /*03e8*/ 	.word	0x0000a2b0


	//   ....[46]....
        /*03ec*/ 	.word	0x0000a2c0


	//   ....[47]....
        /*03f0*/ 	.word	0x0000a2d0


	//   ....[48]....
        /*03f4*/ 	.word	0x0000a3e0


	//   ....[49]....
        /*03f8*/ 	.word	0x0000a400


	//   ....[50]....
        /*03fc*/ 	.word	0x0000a410


	//   ....[51]....
        /*0400*/ 	.word	0x0000a420


	//   ....[52]....
        /*0404*/ 	.word	0x0000a530


	//   ....[53]....
        /*0408*/ 	.word	0x0000a540


	//   ....[54]....
        /*040c*/ 	.word	0x0000a550


	//   ....[55]....
        /*0410*/ 	.word	0x0000a560


	//   ....[56]....
        /*0414*/ 	.word	0x0000a670


	//   ....[57]....
        /*0418*/ 	.word	0x0000a690


	//   ....[58]....
        /*041c*/ 	.word	0x0000a6a0


	//   ....[59]....
        /*0420*/ 	.word	0x0000a6b0


	//   ....[60]....
        /*0424*/ 	.word	0x0000a7b0


	//   ....[61]....
        /*0428*/ 	.word	0x0000a7c0


	//   ....[62]....
        /*042c*/ 	.word	0x0000a7d0


	//   ....[63]....
        /*0430*/ 	.word	0x0000a7e0


	//   ....[64]....
        /*0434*/ 	.word	0x0000a7f0


	//   ....[65]....
        /*0438*/ 	.word	0x0000a800


	//   ....[66]....
        /*043c*/ 	.word	0x0000a810


	//   ....[67]....
        /*0440*/ 	.word	0x0000a840


	//   ....[68]....
        /*0444*/ 	.word	0x0000a870


	//   ....[69]....
        /*0448*/ 	.word	0x0000a8a0


	//   ....[70]....
        /*044c*/ 	.word	0x0000a8b0


	//   ....[71]....
        /*0450*/ 	.word	0x0000a8c0


	//   ....[72]....
        /*0454*/ 	.word	0x0000e390


	//   ....[73]....
        /*0458*/ 	.word	0x0000e3d0


	//   ....[74]....
        /*045c*/ 	.word	0x0000e410


	//   ....[75]....
        /*0460*/ 	.word	0x0000e450


	//   ....[76]....
        /*0464*/ 	.word	0x0000e500


	//   ....[77]....
        /*0468*/ 	.word	0x0000e530


	//   ....[78]....
        /*046c*/ 	.word	0x0000e560


	//   ....[79]....
        /*0470*/ 	.word	0x0000e590


	//   ....[80]....
        /*0474*/ 	.word	0x0000e630


	//   ....[81]....
        /*0478*/ 	.word	0x0000e660


	//   ....[82]....
        /*047c*/ 	.word	0x0000e690


	//   ....[83]....
        /*0480*/ 	.word	0x0000e6c0


	//   ....[84]....
        /*0484*/ 	.word	0x0000e760


	//   ....[85]....
        /*0488*/ 	.word	0x0000e790


	//   ....[86]....
        /*048c*/ 	.word	0x0000e7c0


	//   ....[87]....
        /*0490*/ 	.word	0x0000e7f0


	//   ....[88]....
        /*0494*/ 	.word	0x0000e890


	//   ....[89]....
        /*0498*/ 	.word	0x0000e8c0


	//   ....[90]....
        /*049c*/ 	.word	0x0000e8f0


	//   ....[91]....
        /*04a0*/ 	.word	0x0000e920


	//   ....[92]....
        /*04a4*/ 	.word	0x0000efd0


	//   ....[93]....
        /*04a8*/ 	.word	0x0000fb50


	//   ....[94]....
        /*04ac*/ 	.word	0x00010340


	//   ....[95]....
        /*04b0*/ 	.word	0x00010360


	//   ....[96]....
        /*04b4*/ 	.word	0x00010380


	//   ....[97]....
        /*04b8*/ 	.word	0x000103a0


	//   ....[98]....
        /*04bc*/ 	.word	0x000103c0


	//   ....[99]....
        /*04c0*/ 	.word	0x00010510


	//   ....[100]....
        /*04c4*/ 	.word	0x00010530


	//   ....[101]....
        /*04c8*/ 	.word	0x00010550


	//   ....[102]....
        /*04cc*/ 	.word	0x00010580


	//   ....[103]....
        /*04d0*/ 	.word	0x000105a0


	//   ....[104]....
        /*04d4*/ 	.word	0x00010990


	//   ....[105]....
        /*04d8*/ 	.word	0x00010a10


	//   ....[106]....
        /*04dc*/ 	.word	0x00010a80


	//   ....[107]....
        /*04e0*/ 	.word	0x00010af0


	//   ....[108]....
        /*04e4*/ 	.word	0x00010c40


	//   ....[109]....
        /*04e8*/ 	.word	0x00010cb0


	//   ....[110]....
        /*04ec*/ 	.word	0x00010d20


	//   ....[111]....
        /*04f0*/ 	.word	0x00010d90


	//   ....[112]....
        /*04f4*/ 	.word	0x00010eb0


	//   ....[113]....
        /*04f8*/ 	.word	0x00010f20


	//   ....[114]....
        /*04fc*/ 	.word	0x00010f90


	//   ....[115]....
        /*0500*/ 	.word	0x00011000


	//   ....[116]....
        /*0504*/ 	.word	0x00011120


	//   ....[117]....
        /*0508*/ 	.word	0x00011190


	//   ....[118]....
        /*050c*/ 	.word	0x00011200


	//   ....[119]....
        /*0510*/ 	.word	0x00011270


	//   ....[120]....
        /*0514*/ 	.word	0x000113b0


	//   ....[121]....
        /*0518*/ 	.word	0x00011420


	//   ....[122]....
        /*051c*/ 	.word	0x00011490


	//   ....[123]....
        /*0520*/ 	.word	0x00011500


	//   ....[124]....
        /*0524*/ 	.word	0x00011560


	//   ....[125]....
        /*0528*/ 	.word	0x000115d0


	//   ....[126]....
        /*052c*/ 	.word	0x00011640


	//   ....[127]....
        /*0530*/ 	.word	0x000116b0


	//   ....[128]....
        /*0534*/ 	.word	0x00011720


	//   ....[129]....
        /*0538*/ 	.word	0x00011780


	//   ....[130]....
        /*053c*/ 	.word	0x000117e0


	//   ....[131]....
        /*0540*/ 	.word	0x00011840


	//   ....[132]....
        /*0544*/ 	.word	0x000118c0


	//   ....[133]....
        /*0548*/ 	.word	0x00011940


	//   ....[134]....
        /*054c*/ 	.word	0x000119b0


	//   ....[135]....
        /*0550*/ 	.word	0x00011a20


	//   ....[136]....
        /*0554*/ 	.word	0x00011a90


	//   ....[137]....
        /*0558*/ 	.word	0x00011b00


	//   ....[138]....
        /*055c*/ 	.word	0x00011b70


	//   ....[139]....
        /*0560*/ 	.word	0x00011be0


	//   ....[140]....
        /*0564*/ 	.word	0x00011c50


	//   ....[141]....
        /*0568*/ 	.word	0x00011cd0


	//   ....[142]....
        /*056c*/ 	.word	0x00011d40


	//   ....[143]....
        /*0570*/ 	.word	0x00011db0


	//   ....[144]....
        /*0574*/ 	.word	0x00011e20


	//   ....[145]....
        /*0578*/ 	.word	0x00011e90


	//   ....[146]....
        /*057c*/ 	.word	0x00011f00


	//   ....[147]....
        /*0580*/ 	.word	0x00011f70


	//   ....[148]....
        /*0584*/ 	.word	0x00011fe0


	//   ....[149]....
        /*0588*/ 	.word	0x00012060


	//   ....[150]....
        /*058c*/ 	.word	0x000120d0


	//   ....[151]....
        /*0590*/ 	.word	0x00012140


	//   ....[152]....
        /*0594*/ 	.word	0x000121a0


	//   ....[153]....
        /*0598*/ 	.word	0x00012200


	//   ....[154]....
        /*059c*/ 	.word	0x00012260


	//   ....[155]....
        /*05a0*/ 	.word	0x000122c0


	//   ....[156]....
        /*05a4*/ 	.word	0x00012350


	//   ....[157]....
        /*05a8*/ 	.word	0x000123c0


	//   ....[158]....
        /*05ac*/ 	.word	0x00012430


	//   ....[159]....
        /*05b0*/ 	.word	0x000124a0


	//   ....[160]....
        /*05b4*/ 	.word	0x00012570


	//   ....[161]....
        /*05b8*/ 	.word	0x000125d0


	//   ....[162]....
        /*05bc*/ 	.word	0x00012630


	//   ....[163]....
        /*05c0*/ 	.word	0x00012690


	//----- nvinfo : EIATTR_EXIT_INSTR_OFFSETS
	.align		4
.L_2003:
        /*05c4*/ 	.byte	0x04, 0x1c
        /*05c6*/ 	.short	(.L_2005 - .L_2004)


	//   ....[0]....
.L_2004:
        /*05c8*/ 	.word	0x00010690


	//   ....[1]....
        /*05cc*/ 	.word	0x00010930


	//----- nvinfo : EIATTR_MAX_THREADS
	.align		4
.L_2005:
        /*05d0*/ 	.byte	0x04, 0x05
        /*05d2*/ 	.short	(.L_2007 - .L_2006)
.L_2006:
        /*05d4*/ 	.word	0x00000040
        /*05d8*/ 	.word	0x00000001
        /*05dc*/ 	.word	0x00000001


	//----- nvinfo : EIATTR_CRS_STACK_SIZE
	.align		4
.L_2007:
        /*05e0*/ 	.byte	0x04, 0x1e
        /*05e2*/ 	.short	(.L_2009 - .L_2008)
.L_2008:
        /*05e4*/ 	.word	0x00000000
.L_2009:


//--------------------- .nv.info._Z25selective_scan_bwd_kernelI32Selective_Scan_bwd_kernel_traitsILi64ELi16ELb0ELb0ELb1ELb1ELb0EN3c104HalfENS1_7complexIfEEEEv12SSMParamsBwd --------------------------
	.section	.nv.info._Z25selective_scan_bwd_kernelI32Selective_Scan_bwd_kernel_traitsILi64ELi16ELb0ELb0ELb1ELb1ELb0EN3c104HalfENS1_7complexIfEEEEv12SSMParamsBwd,"",@"SHT_CUDA_INFO"
	.sectionflags	@""
	.align	4


	//----- nvinfo : EIATTR_CUDA_API_VERSION
	.align		4
        /*0000*/ 	.byte	0x04, 0x37
        /*0002*/ 	.short	(.L_2011 - .L_2010)
.L_2010:
        /*0004*/ 	.word	0x00000082


	//----- nvinfo : EIATTR_SW2861232_WAR
	.align		4
.L_2011:
        /*0008*/ 	.byte	0x01, 0x35
	.zero		2


	//----- nvinfo : EIATTR_PARAM_CBANK
	.align		4
        /*000c*/ 	.byte	0x04, 0x0a
        /*000e*/ 	.short	(.L_2013 - .L_2012)
	.align		4
.L_2012:
        /*0010*/ 	.word	index@(.nv.constant0._Z25selective_scan_bwd_kernelI32Selective_Scan_bwd_kernel_traitsILi64ELi16ELb0ELb0ELb1ELb1ELb0EN3c104HalfENS1_7complexIfEEEEv12SSMParamsBwd)
        /*0014*/ 	.short	0x0160
        /*0016*/ 	.short	0x01f0


	//----- nvinfo : EIATTR_CBANK_PARAM_SIZE
	.align		4
.L_2013:
        /*0018*/ 	.byte	0x03, 0x19
        /*001a*/ 	.short	0x01f0


	//----- nvinfo : EIATTR_KPARAM_INFO
	.align		4
        /*001c*/ 	.byte	0x04, 0x17
        /*001e*/ 	.short	(.L_2015 - .L_2014)
.L_2014:
        /*0020*/ 	.word	0x00000000
        /*0024*/ 	.short	0x0000
        /*0026*/ 	.short	0x0000
        /*0028*/ 	.byte	0x00, 0xf0, 0xc1, 0x07


	//----- nvinfo : EIATTR_MAXREG_COUNT
	.align		4
.L_2015:
        /*002c*/ 	.byte	0x03, 0x1b
        /*002e*/ 	.short	0x00ff


	//----- nvinfo : EIATTR_NUM_BARRIERS
	.align		4
        /*0030*/ 	.byte	0x02, 0x4c
        /*0032*/ 	.byte	0x01
	.zero		1


	//----- nvinfo : EIATTR_ANNOTATIONS
	.align		4
        /*0034*/ 	.byte	0x04, 0x55
        /*0036*/ 	.short	(.L_2017 - .L_2016)


	//   ....[0]....
.L_2016:
        /* <DEDUP_REMOVED lines=8> */


	//----- nvinfo : EIATTR_MERCURY_ISA_VERSION
	.align		4
.L_2017:
        /*00a8*/ 	.byte	0x03, 0x5f
        /*00aa*/ 	.short	0x0000


	//----- nvinfo : EIATTR_COOP_GROUP_MASK_REGIDS
	.align		4
        /*00ac*/ 	.byte	0x04, 0x29
        /*00ae*/ 	.short	(.L_2019 - .L_2018)


	//   ....[0]....
.L_2018:
        /*00b0*/ 	.word	0xffffffff


	//   ....[1]....
        /*00b4*/ 	.word	0xffffffff


	//   ....[2]....
        /*00b8*/ 	.word	0xffffffff


	//   ....[3]....
        /*00bc*/ 	.word	0xffffffff


	//   ....[4]....
        /*00c0*/ 	.word	0xffffffff


	//   ....[5]....
        /*00c4*/ 	.word	0xffffffff


	//   ....[6]....
        /*00c8*/ 	.word	0xffffffff


	//   ....[7]....
        /*00cc*/ 	.word	0xffffffff


	//   ....[8]....
        /*00d0*/ 	.word	0xffffffff


	//   ....[9]....
        /*00d4*/ 	.word	0xffffffff


	//   ....[10]....
        /*00d8*/ 	.word	0xffffffff


	//   ....[11]....
        /*00dc*/ 	.word	0xffffffff


	//   ....[12]....
        /*00e0*/ 	.word	0xffffffff


	//   ....[13]....
        /*00e4*/ 	.word	0xffffffff


	//   ....[14]....
        /*00e8*/ 	.word	0xffffffff


	//   ....[15]....
        /*00ec*/ 	.word	0xffffffff


	//   ....[16]....
        /*00f0*/ 	.word	0xffffffff


	//   ....[17]....
        /*00f4*/ 	.word	0xffffffff


	//   ....[18]....
        /*00f8*/ 	.word	0xffffffff


	//   ....[19]....
        /*00fc*/ 	.word	0xffffffff


	//   ....[20]....
        /*0100*/ 	.word	0xffffffff


	//   ....[21]....
        /*0104*/ 	.word	0xffffffff


	//   ....[22]....
        /*0108*/ 	.word	0xffffffff


	//   ....[23]....
        /*010c*/ 	.word	0xffffffff


	//   ....[24]....
        /*0110*/ 	.word	0xffffffff


	//   ....[25]....
        /*0114*/ 	.word	0xffffffff


	//   ....[26]....
        /*0118*/ 	.word	0xffffffff


	//   ....[27]....
        /*011c*/ 	.word	0xffffffff


	//   ....[28]....
        /*0120*/ 	.word	0xffffffff


	//   ....[29]....
        /*0124*/ 	.word	0xffffffff


	//   ....[30]....
        /*0128*/ 	.word	0xffffffff


	//   ....[31]....
        /*012c*/ 	.word	0xffffffff


	//   ....[32]....
        /*0130*/ 	.word	0xffffffff


	//   ....[33]....
        /*0134*/ 	.word	0xffffffff


	//   ....[34]....
        /*0138*/ 	.word	0xffffffff


	//   ....[35]....
        /*013c*/ 	.word	0xffffffff


	//   ....[36]....
        /*0140*/ 	.word	0xffffffff


	//   ....[37]....
        /*0144*/ 	.word	0xffffffff


	//   ....[38]....
        /*0148*/ 	.word	0xffffffff


	//   ....[39]....
        /*014c*/ 	.word	0xffffffff


	//   ....[40]....
        /*0150*/ 	.word	0xffffffff


	//   ....[41]....
        /*0154*/ 	.word	0xffffffff


	//   ....[42]....
        /*0158*/ 	.word	0xffffffff


	//   ....[43]....
        /*015c*/ 	.word	0xffffffff


	//   ....[44]....
        /*0160*/ 	.word	0xffffffff


	//   ....[45]....
        /*0164*/ 	.word	0xffffffff


	//   ....[46]....
        /*0168*/ 	.word	0xffffffff


	//   ....[47]....
        /*016c*/ 	.word	0xffffffff


	//   ....[48]....
        /*0170*/ 	.word	0xffffffff


	//   ....[49]....
        /*0174*/ 	.word	0xffffffff


	//   ....[50]....
        /*0178*/ 	.word	0xffffffff


	//   ....[51]....
        /*017c*/ 	.word	0xffffffff


	//   ....[52]....
        /*0180*/ 	.word	0xffffffff


	//   ....[53]....
        /*0184*/ 	.word	0xffffffff


	//   ....[54]....
        /*0188*/ 	.word	0xffffffff


	//   ....[55]....
        /*018c*/ 	.word	0xffffffff


	//   ....[56]....
        /*0190*/ 	.word	0xffffffff


	//   ....[57]....
        /*0194*/ 	.word	0xffffffff


	//   ....[58]....
        /*0198*/ 	.word	0xffffffff


	//   ....[59]....
        /*019c*/ 	.word	0xffffffff


	//   ....[60]....
        /*01a0*/ 	.word	0xffffffff


	//   ....[61]....
        /*01a4*/ 	.word	0xffffffff


	//   ....[62]....
        /*01a8*/ 	.word	0xffffffff


	//   ....[63]....
        /*01ac*/ 	.word	0xffffffff


	//   ....[64]....
        /*01b0*/ 	.word	0xffffffff


	//   ....[65]....
        /*01b4*/ 	.word	0xffffffff


	//   ....[66]....
        /*01b8*/ 	.word	0xffffffff


	//   ....[67]....
        /*01bc*/ 	.word	0xffffffff


	//   ....[68]....
        /*01c0*/ 	.word	0xffffffff


	//   ....[69]....
        /*01c4*/ 	.word	0xffffffff


	//   ....[70]....
        /*01c8*/ 	.word	0xffffffff


	//   ....[71]....
        /*01cc*/ 	.word	0xffffffff


	//   ....[72]....
        /*01d0*/ 	.word	0xffffffff


	//   ....[73]....
        /*01d4*/ 	.word	0xffffffff


	//   ....[74]....
        /*01d8*/ 	.word	0xffffffff


	//   ....[75]....
        /*01dc*/ 	.word	0xffffffff


	//   ....[76]....
        /*01e0*/ 	.word	0xffffffff


	//   ....[77]....
        /*01e4*/ 	.word	0xffffffff


	//   ....[78]....
        /*01e8*/ 	.word	0xffffffff


	//   ....[79]....
        /*01ec*/ 	.word	0xffffffff


	//   ....[80]....
        /*01f0*/ 	.word	0xffffffff


	//   ....[81]....
        /*01f4*/ 	.word	0xffffffff


	//   ....[82]....
        /*01f8*/ 	.word	0xffffffff


	//   ....[83]....
        /*01fc*/ 	.word	0xffffffff


	//   ....[84]....
        /*0200*/ 	.word	0xffffffff


	//   ....[85]....
        /*0204*/ 	.word	0xffffffff


	//   ....[86]....
        /*0208*/ 	.word	0xffffffff


	//   ....[87]....
        /*020c*/ 	.word	0xffffffff


	//   ....[88]....
        /*0210*/ 	.word	0xffffffff


	//   ....[89]....
        /*0214*/ 	.word	0xffffffff


	//   ....[90]....
        /*0218*/ 	.word	0xffffffff


	//   ....[91]....
        /*021c*/ 	.word	0xffffffff


	//   ....[92]....
        /*0220*/ 	.word	0xffffffff


	//   ....[93]....
        /*0224*/ 	.word	0xffffffff


	//   ....[94]....
        /*0228*/ 	.word	0xffffffff


	//   ....[95]....
        /*022c*/ 	.word	0xffffffff


	//   ....[96]....
        /*0230*/ 	.word	0xffffffff


	//   ....[97]....
        /*0234*/ 	.word	0xffffffff


	//   ....[98]....
        /*0238*/ 	.word	0xffffffff


	//   ....[99]....
        /*023c*/ 	.word	0xffffffff


	//   ....[100]....
        /*0240*/ 	.word	0xffffffff


	//   ....[101]....
        /*0244*/ 	.word	0xffffffff


	//   ....[102]....
        /*0248*/ 	.word	0xffffffff


	//   ....[103]....
        /*024c*/ 	.word	0xffffffff


	//   ....[104]....
        /*0250*/ 	.word	0xffffffff


	//   ....[105]....
        /*0254*/ 	.word	0xffffffff


	//   ....[106]....
        /*0258*/ 	.word	0xffffffff


	//   ....[107]....
        /*025c*/ 	.word	0xffffffff


	//   ....[108]....
        /*0260*/ 	.word	0xffffffff


	//   ....[109]....
        /*0264*/ 	.word	0xffffffff


	//   ....[110]....
        /*0268*/ 	.word	0xffffffff


	//   ....[111]....
        /*026c*/ 	.word	0xffffffff


	//   ....[112]....
        /*0270*/ 	.word	0xffffffff


	//   ....[113]....
        /*0274*/ 	.word	0xffffffff


	//   ....[114]....
        /*0278*/ 	.word	0xffffffff


	//   ....[115]....
        /*027c*/ 	.word	0xffffffff


	//   ....[116]....
        /*0280*/ 	.word	0xffffffff


	//   ....[117]....
        /*0284*/ 	.word	0xffffffff


	//   ....[118]....
        /*0288*/ 	.word	0xffffffff


	//   ....[119]....
        /*028c*/ 	.word	0xffffffff


	//   ....[120]....
        /*0290*/ 	.word	0xffffffff


	//   ....[121]....
        /*0294*/ 	.word	0xffffffff


	//   ....[122]....
        /*0298*/ 	.word	0xffffffff


	//   ....[123]....
        /*029c*/ 	.word	0xffffffff


	//   ....[124]....
        /*02a0*/ 	.word	0xffffffff


	//   ....[125]....
        /*02a4*/ 	.word	0xffffffff


	//   ....[126]....
        /*02a8*/ 	.word	0xffffffff


	//   ....[127]....
        /*02ac*/ 	.word	0xffffffff


	//   ....[128]....
        /*02b0*/ 	.word	0xffffffff


	//   ....[129]....
        /*02b4*/ 	.word	0xffffffff


	//   ....[130]....
        /*02b8*/ 	.word	0xffffffff


	//   ....[131]....
        /*02bc*/ 	.word	0xffffffff


	//   ....[132]....
        /*02c0*/ 	.word	0xffffffff


	//   ....[133]....
        /*02c4*/ 	.word	0xffffffff


	//   ....[134]....
        /*02c8*/ 	.word	0xffffffff


	//   ....[135]....
        /*02cc*/ 	.word	0xffffffff


	//   ....[136]....
        /*02d0*/ 	.word	0xffffffff


	//   ....[137]....
        /*02d4*/ 	.word	0xffffffff


	//   ....[138]....
        /*02d8*/ 	.word	0xffffffff


	//   ....[139]....
        /*02dc*/ 	.word	0xffffffff


	//   ....[140]....
        /*02e0*/ 	.word	0xffffffff


	//   ....[141]....
        /*02e4*/ 	.word	0xffffffff


	//   ....[142]....
        /*02e8*/ 	.word	0xffffffff


	//   ....[143]....
        /*02ec*/ 	.word	0xffffffff


	//   ....[144]....
        /*02f0*/ 	.word	0xffffffff


	//   ....[145]....
        /*02f4*/ 	.word	0xffffffff


	//   ....[146]....
        /*02f8*/ 	.word	0xffffffff


	//   ....[147]....
        /*02fc*/ 	.word	0xffffffff


	//   ....[148]....
        /*0300*/ 	.word	0xffffffff


	//   ....[149]....
        /*0304*/ 	.word	0xffffffff


	//   ....[150]....
        /*0308*/ 	.word	0xffffffff


	//   ....[151]....
        /*030c*/ 	.word	0xffffffff


	//   ....[152]....
        /*0310*/ 	.word	0xffffffff


	//   ....[153]....
        /*0314*/ 	.word	0xffffffff


	//   ....[154]....
        /*0318*/ 	.word	0xffffffff


	//   ....[155]....
        /*031c*/ 	.word	0xffffffff


	//   ....[156]....
        /*0320*/ 	.word	0xffffffff


	//   ....[157]....
        /*0324*/ 	.word	0xffffffff


	//   ....[158]....
        /*0328*/ 	.word	0xffffffff


	//   ....[159]....
        /*032c*/ 	.word	0xffffffff


	//   ....[160]....
        /*0330*/ 	.word	0xffffffff


	//----- nvinfo : EIATTR_COOP_GROUP_INSTR_OFFSETS
	.align		4
.L_2019:
        /*0334*/ 	.byte	0x04, 0x28
        /*0336*/ 	.short	(.L_2021 - .L_2020)


	//   ....[0]....
.L_2020:
        /*0338*/ 	.word	0x00001410


	//   ....[1]....
        /*033c*/ 	.word	0x00001980


	//   ....[2]....
        /*0340*/ 	.word	0x00001f60


	//   ....[3]....
        /*0344*/ 	.word	0x00006740


	//   ....[4]....
        /*0348*/ 	.word	0x00007fa0


	//   ....[5]....
        /*034c*/ 	.word	0x00007fc0


	//   ....[6]....
        /*0350*/ 	.word	0x00007fe0


	//   ....[7]....
        /*0354*/ 	.word	0x00007ff0


	//   ....[8]....
        /*0358*/ 	.word	0x00008060


	//   ....[9]....
        /*035c*/ 	.word	0x000080a0


	//   ....[10]....
        /*0360*/ 	.word	0x000080d0


	//   ....[11]....
        /*0364*/ 	.word	0x000080f0


	//   ....[12]....
        /*0368*/ 	.word	0x00008190


	//   ....[13]....
        /*036c*/ 	.word	0x000081c0


	//   ....[14]....
        /*0370*/ 	.word	0x000081e0


	//   ....[15]....
        /*0374*/ 	.word	0x000081f0


	//   ....[16]....
        /*0378*/ 	.word	0x000082a0


	//   ....[17]....
        /*037c*/ 	.word	0x000082c0


	//   ....[18]....
        /*0380*/ 	.word	0x000082e0


	//   ....[19]....
        /*0384*/ 	.word	0x000082f0


	//   ....[20]....
        /*0388*/ 	.word	0x000083b0


	//   ....[21]....
        /*038c*/ 	.word	0x000083c0


	//   ....[22]....
        /*0390*/ 	.word	0x000083e0


	//   ....[23]....
        /*0394*/ 	.word	0x000083f0


	//   ....[24]....
        /*0398*/ 	.word	0x00008540


	//   ....[25]....
        /*039c*/ 	.word	0x000085a0


	//   ....[26]....
        /*03a0*/ 	.word	0x00008600


	//   ....[27]....
        /*03a4*/ 	.word	0x00008660


	//   ....[28]....
        /*03a8*/ 	.word	0x00008680


	//   ....[29]....
        /*03ac*/ 	.word	0x00008690


	//   ....[30]....
        /*03b0*/ 	.word	0x000086a0


	//   ....[31]....
        /*03b4*/ 	.word	0x000086b0


	//   ....[32]....
        /*03b8*/ 	.word	0x000086c0


	//   ....[33]....
        /*03bc*/ 	.word	0x000086d0


	//   ....[34]....
        /*03c0*/ 	.word	0x000086e0


	//   ....[35]....
        /*03c4*/ 	.word	0x000086f0


	//   ....[36]....
        /*03c8*/ 	.word	0x000099f0


	//   ....[37]....
        /*03cc*/ 	.word	0x00009a10


	//   ....[38]....
        /*03d0*/ 	.word	0x00009a20


	//   ....[39]....
        /*03d4*/ 	.word	0x00009a30


	//   ....[40]....
        /*03d8*/ 	.word	0x00009b40


	//   ....[41]....
        /*03dc*/ 	.word	0x00009b50


	//   ....[42]....
        /*03e0*/ 	.word	0x00009b60


	//   ....[43]....
        /*03e4*/ 	.word	0x00009b70


	//   ....[44]....
        /*03e8*/ 	.word	0x00009c80


	//   ....[45]....
        /*03ec*/ 	.word	0x00009ca0


	//   ....[46]....
        /*03f0*/ 	.word	0x00009cb0


	//   ....[47]....
        /*03f4*/ 	.word	0x00009cc0


	//   ....[48]....
        /*03f8*/ 	.word	0x00009dd0


	//   ....[49]....
        /*03fc*/ 	.word	0x00009de0


	//   ....[50]....
        /*0400*/ 	.word	0x00009df0


	//   ....[51]....
        /*0404*/ 	.word	0x00009e00


	//   ....[52]....
        /*0408*/ 	.word	0x00009f10


	//   ....[53]....
        /*040c*/ 	.word	0x00009f30


	//   ....[54]....
        /*0410*/ 	.word	0x00009f40


	//   ....[55]....
        /*0414*/ 	.word	0x00009f50


	//   ....[56]....
        /*0418*/ 	.word	0x0000a050


	//   ....[57]....
        /*041c*/ 	.word	0x0000a060


	//   ....[58]....
        /*0420*/ 	.word	0x0000a070


	//   ....[59]....
        /*0424*/ 	.word	0x0000a080


	//   ....[60]....
        /*0428*/ 	.word	0x0000a090


	//   ....[61]....
        /*042c*/ 	.word	0x0000a0a0


	//   ....[62]....
        /*0430*/ 	.word	0x0000a0b0


	//   ....[63]....
        /*0434*/ 	.word	0x0000a0e0


	//   ....[64]....
        /*0438*/ 	.word	0x0000a110


	//   ....[65]....
        /*043c*/ 	.word	0x0000a140


	//   ....[66]....
        /*0440*/ 	.word	0x0000a150


	//   ....[67]....
        /*0444*/ 	.word	0x0000a160


	//   ....[68]....
        /*0448*/ 	.word	0x0000dc20


	//   ....[69]....
        /*044c*/ 	.word	0x0000dc60


	//   ....[70]....
        /*0450*/ 	.word	0x0000dca0


	//   ....[71]....
        /*0454*/ 	.word	0x0000dce0


	//   ....[72]....
        /*0458*/ 	.word	0x0000dd90


	//   ....[73]....
        /*045c*/ 	.word	0x0000dde0


	//   ....[74]....
        /*0460*/ 	.word	0x0000de10


	//   ....[75]....
        /*0464*/ 	.word	0x0000de40


	//   ....[76]....
        /*0468*/ 	.word	0x0000dec0


	//   ....[77]....
        /*046c*/ 	.word	0x0000df10


	//   ....[78]....
        /*0470*/ 	.word	0x0000df40


	//   ....[79]....
        /*0474*/ 	.word	0x0000df70


	//   ....[80]....
        /*0478*/ 	.word	0x0000e000


	//   ....[81]....
        /*047c*/ 	.word	0x0000e040


	//   ....[82]....
        /*0480*/ 	.word	0x0000e070


	//   ....[83]....
        /*0484*/ 	.word	0x0000e0a0


	//   ....[84]....
        /*0488*/ 	.word	0x0000e130


	//   ....[85]....
        /*048c*/ 	.word	0x0000e170


	//   ....[86]....
        /*0490*/ 	.word	0x0000e1a0


	//   ....[87]....
        /*0494*/ 	.word	0x0000e1d0


	//   ....[88]....
        /*0498*/ 	.word	0x0000eae0


	//   ....[89]....
        /*049c*/ 	.word	0x0000f680


	//   ....[90]....
        /*04a0*/ 	.word	0x00010260


	//   ....[91]....
        /*04a4*/ 	.word	0x00010920


	//   ....[92]....
        /*04a8*/ 	.word	0x00010940


	//   ....[93]....
        /*04ac*/ 	.word	0x00010960


	//   ....[94]....
        /*04b0*/ 	.word	0x00010980


	//   ....[95]....
        /*04b4*/ 	.word	0x000109a0


	//   ....[96]....
        /*04b8*/ 	.word	0x00010af0


	//   ....[97]....
        /*04bc*/ 	.word	0x00010b10


	//   ....[98]....
        /*04c0*/ 	.word	0x00010b30


	//   ....[99]....
        /*04c4*/ 	.word	0x00010b60


	//   ....[100]....
        /*04c8*/ 	.word	0x00010b80


	//   ....[101]....
        /*04cc*/ 	.word	0x00010f70


	//   ....[102]....
        /*04d0*/ 	.word	0x00010ff0


	//   ....[103]....
        /*04d4*/ 	.word	0x00011060


	//   ....[104]....
        /*04d8*/ 	.word	0x000110d0


	//   ....[105]....
        /*04dc*/ 	.word	0x00011220


	//   ....[106]....
        /*04e0*/ 	.word	0x00011290


	//   ....[107]....
        /*04e4*/ 	.word	0x00011300


	//   ....[108]....
        /*04e8*/ 	.word	0x00011370


	//   ....[109]....
        /*04ec*/ 	.word	0x000114b0


	//   ....[110]....
        /*04f0*/ 	.word	0x00011520


	//   ....[111]....
        /*04f4*/ 	.word	0x00011590


	//   ....[112]....
        /*04f8*/ 	.word	0x00011600


	//   ....[113]....
        /*04fc*/ 	.word	0x00011730


	//   ....[114]....
        /*0500*/ 	.word	0x000117a0


	//   ....[115]....
        /*0504*/ 	.word	0x00011810


	//   ....[116]....
        /*0508*/ 	.word	0x00011880


	//   ....[117]....
        /*050c*/ 	.word	0x000119b0


	//   ....[118]....
        /*0510*/ 	.word	0x00011a20


	//   ....[119]....
        /*0514*/ 	.word	0x00011a90


	//   ....[120]....
        /*0518*/ 	.word	0x00011b00


	//   ....[121]....
        /*051c*/ 	.word	0x00011b60


	//   ....[122]....
        /*0520*/ 	.word	0x00011bd0


	//   ....[123]....
        /*0524*/ 	.word	0x00011c40


	//   ....[124]....
        /*0528*/ 	.word	0x00011cb0


	//   ....[125]....
        /*052c*/ 	.word	0x00011d20


	//   ....[126]....
        /*0530*/ 	.word	0x00011d80


	//   ....[127]....
        /*0534*/ 	.word	0x00011de0


	//   ....[128]....
        /*0538*/ 	.word	0x00011e40


	//   ....[129]....
        /*053c*/ 	.word	0x00011ec0


	//   ....[130]....
        /*0540*/ 	.word	0x00011f40


	//   ....[131]....
        /*0544*/ 	.word	0x00011fb0


	//   ....[132]....
        /*0548*/ 	.word	0x00012020


	//   ....[133]....
        /*054c*/ 	.word	0x00012090


	//   ....[134]....
        /*0550*/ 	.word	0x00012100


	//   ....[135]....
        /*0554*/ 	.word	0x00012170


	//   ....[136]....
        /*0558*/ 	.word	0x000121e0


	//   ....[137]....
        /*055c*/ 	.word	0x00012250


	//   ....[138]....
        /*0560*/ 	.word	0x000122d0


	//   ....[139]....
        /*0564*/ 	.word	0x00012340


	//   ....[140]....
        /*0568*/ 	.word	0x000123b0


	//   ....[141]....
        /*056c*/ 	.word	0x00012420


	//   ....[142]....
        /*0570*/ 	.word	0x00012490


	//   ....[143]....
        /*0574*/ 	.word	0x00012500


	//   ....[144]....
        /*0578*/ 	.word	0x00012570


	//   ....[145]....
        /*057c*/ 	.word	0x000125e0


	//   ....[146]....
        /*0580*/ 	.word	0x00012660


	//   ....[147]....
        /*0584*/ 	.word	0x000126d0


	//   ....[148]....
        /*0588*/ 	.word	0x00012740


	//   ....[149]....
        /*058c*/ 	.word	0x000127a0


	//   ....[150]....
        /*0590*/ 	.word	0x00012800


	//   ....[151]....
        /*0594*/ 	.word	0x00012860


	//   ....[152]....
        /*0598*/ 	.word	0x000128c0


	//   ....[153]....
        /*059c*/ 	.word	0x00012950


	//   ....[154]....
        /*05a0*/ 	.word	0x000129c0


	//   ....[155]....
        /*05a4*/ 	.word	0x00012a30


	//   ....[156]....
        /*05a8*/ 	.word	0x00012aa0


	//   ....[157]....
        /*05ac*/ 	.word	0x00012b70


	//   ....[158]....
        /*05b0*/ 	.word	0x00012bd0


	//   ....[159]....
        /*05b4*/ 	.word	0x00012c30


	//   ....[160]....
        /*05b8*/ 	.word	0x00012c90


	//----- nvinfo : EIATTR_EXIT_INSTR_OFFSETS
	.align		4
.L_2021:
        /*05bc*/ 	.byte	0x04, 0x1c
        /*05be*/ 	.short	(.L_2023 - .L_2022)


	//   ....[0]....
.L_2022:
        /*05c0*/ 	.word	0x00010c70


	//   ....[1]....
        /*05c4*/ 	.word	0x00010f10


	//----- nvinfo : EIATTR_MAX_THREADS
	.align		4
.L_2023:
        /*05c8*/ 	.byte	0x04, 0x05
        /*05ca*/ 	.short	(.L_2025 - .L_2024)
.L_2024:
        /*05cc*/ 	.word	0x00000040
        /*05d0*/ 	.word	0x00000001
        /*05d4*/ 	.word	0x00000001


	//----- nvinfo : EIATTR_CRS_STACK_SIZE
	.align		4
.L_2025:
        /*05d8*/ 	.byte	0x04, 0x1e
        /*05da*/ 	.short	(.L_2027 - .L_2026)
.L_2026:
        /*05dc*/ 	.word	0x00000000
.L_2027:


//--------------------- .nv.info._Z25selective_scan_bwd_kernelI32Selective_Scan_bwd_kernel_traitsILi64ELi16ELb0ELb0ELb1ELb1ELb1EN3c104HalfENS1_7complexIfEEEEv12SSMParamsBwd --------------------------
	.section	.nv.info._Z25selective_scan_bwd_kernelI32Selective_Scan_bwd_kernel_traitsILi64ELi16ELb0ELb0ELb1ELb1ELb1EN3c104HalfENS1_7complexIfEEEEv12SSMParamsBwd,"",@"SHT_CUDA_INFO"
	.sectionflags	@""
	.align	4


	//----- nvinfo : EIATTR_CUDA_API_VERSION
	.align		4
        /*0000*/ 	.byte	0x04, 0x37
        /*0002*/ 	.short	(.L_2029 - .L_2028)
.L_2028:
        /*0004*/ 	.word	0x00000082


	//----- nvinfo : EIATTR_SW2861232_WAR
	.align		4
.L_2029:
        /*0008*/ 	.byte	0x01, 0x35
	.zero		2


	//----- nvinfo : EIATTR_PARAM_CBANK
	.align		4
        /*000c*/ 	.byte	0x04, 0x0a
        /*000e*/ 	.short	(.L_2031 - .L_2030)
	.align		4
.L_2030:
        /*0010*/ 	.word	index@(.nv.constant0._Z25selective_scan_bwd_kernelI32Selective_Scan_bwd_kernel_traitsILi64ELi16ELb0ELb0ELb1ELb1ELb1EN3c104HalfENS1_7complexIfEEEEv12SSMParamsBwd)
        /*0014*/ 	.short	0x0160
        /*0016*/ 	.short	0x01f0


	//----- nvinfo : EIATTR_CBANK_PARAM_SIZE
	.align		4
.L_2031:
        /*0018*/ 	.byte	0x03, 0x19
        /*001a*/ 	.short	0x01f0


	//----- nvinfo : EIATTR_KPARAM_INFO
	.align		4
        /*001c*/ 	.byte	0x04, 0x17
        /*001e*/ 	.short	(.L_2033 - .L_2032)
.L_2032:
        /*0020*/ 	.word	0x00000000
        /*0024*/ 	.short	0x0000
        /*0026*/ 	.short	0x0000
        /*0028*/ 	.byte	0x00, 0xf0, 0xc1, 0x07


	//----- nvinfo : EIATTR_MAXREG_COUNT
	.align		4
.L_2033:
        /*002c*/ 	.byte	0x03, 0x1b
        /*002e*/ 	.short	0x00ff


	//----- nvinfo : EIATTR_NUM_BARRIERS
	.align		4
        /*0030*/ 	.byte	0x02, 0x4c
        /*0032*/ 	.byte	0x01
	.zero		1


	//----- nvinfo : EIATTR_ANNOTATIONS
	.align		4
        /*0034*/ 	.byte	0x04, 0x55
        /*0036*/ 	.short	(.L_2035 - .L_2034)


	//   ....[0]....
.L_2034:
        /* <DEDUP_REMOVED lines=9> */


	//----- nvinfo : EIATTR_MERCURY_ISA_VERSION
	.align		4
.L_2035:
        /*00b8*/ 	.byte	0x03, 0x5f
        /*00ba*/ 	.short	0x0000


	//----- nvinfo : EIATTR_COOP_GROUP_MASK_REGIDS
	.align		4
        /*00bc*/ 	.byte	0x04, 0x29
        /*00be*/ 	.short	(.L_2037 - .L_2036)


	//   ....[0]....
.L_2036:
        /*00c0*/ 	.word	0xffffffff


	//   ....[1]....
        /*00c4*/ 	.word	0xffffffff


	//   ....[2]....
        /*00c8*/ 	.word	0xffffffff


	//   ....[3]....
        /*00cc*/ 	.word	0xffffffff


	//   ....[4]....
        /*00d0*/ 	.word	0xffffffff


	//   ....[5]....
        /*00d4*/ 	.word	0xffffffff


	//   ....[6]....
        /*00d8*/ 	.word	0xffffffff


	//   ....[7]....
        /*00dc*/ 	.word	0xffffffff


	//   ....[8]....
        /*00e0*/ 	.word	0xffffffff


	//   ....[9]....
        /*00e4*/ 	.word	0xffffffff


	//   ....[10]....
        /*00e8*/ 	.word	0xffffffff


	//   ....[11]....
        /*00ec*/ 	.word	0xffffffff


	//   ....[12]....
        /*00f0*/ 	.word	0xffffffff


	//   ....[13]....
        /*00f4*/ 	.word	0xffffffff


	//   ....[14]....
        /*00f8*/ 	.word	0xffffffff


	//   ....[15]....
        /*00fc*/ 	.word	0xffffffff


	//   ....[16]....
        /*0100*/ 	.word	0xffffffff


	//   ....[17]....
        /*0104*/ 	.word	0xffffffff


	//   ....[18]....
        /*0108*/ 	.word	0xffffffff


	//   ....[19]....
        /*010c*/ 	.word	0xffffffff


	//   ....[20]....
        /*0110*/ 	.word	0xffffffff


	//   ....[21]....
        /*0114*/ 	.word	0xffffffff


	//   ....[22]....
        /*0118*/ 	.word	0xffffffff


	//   ....[23]....
        /*011c*/ 	.word	0xffffffff


	//   ....[24]....
        /*0120*/ 	.word	0xffffffff


	//   ....[25]....
        /*0124*/ 	.word	0xffffffff


	//   ....[26]....
        /*0128*/ 	.word	0xffffffff


	//   ....[27]....
        /*012c*/ 	.word	0xffffffff


	//   ....[28]....
        /*0130*/ 	.word	0xffffffff


	//   ....[29]....
        /*0134*/ 	.word	0xffffffff


	//   ....[30]....
        /*0138*/ 	.word	0xffffffff


	//   ....[31]....
        /*013c*/ 	.word	0xffffffff


	//   ....[32]....
        /*0140*/ 	.word	0xffffffff


	//   ....[33]....
        /*0144*/ 	.word	0xffffffff


	//   ....[34]....
        /*0148*/ 	.word	0xffffffff


	//   ....[35]....
        /*014c*/ 	.word	0xffffffff


	//   ....[36]....
        /*0150*/ 	.word	0xffffffff


	//   ....[37]....
        /*0154*/ 	.word	0xffffffff


	//   ....[38]....
        /*0158*/ 	.word	0xffffffff


	//   ....[39]....
        /*015c*/ 	.word	0xffffffff


	//   ....[40]....
        /*0160*/ 	.word	0xffffffff


	//   ....[41]....
        /*0164*/ 	.word	0xffffffff


	//   ....[42]....
        /*0168*/ 	.word	0xffffffff


	//   ....[43]....
        /*016c*/ 	.word	0xffffffff


	//   ....[44]....
        /*0170*/ 	.word	0xffffffff


	//   ....[45]....
        /*0174*/ 	.word	0xffffffff


	//   ....[46]....
        /*0178*/ 	.word	0xffffffff


	//   ....[47]....
        /*017c*/ 	.word	0xffffffff


	//   ....[48]....
        /*0180*/ 	.word	0xffffffff


	//   ....[49]....
        /*0184*/ 	.word	0xffffffff


	//   ....[50]....
        /*0188*/ 	.word	0xffffffff


	//   ....[51]....
        /*018c*/ 	.word	0xffffffff


	//   ....[52]....
        /*0190*/ 	.word	0xffffffff


	//   ....[53]....
        /*0194*/ 	.word	0xffffffff


	//   ....[54]....
        /*0198*/ 	.word	0xffffffff


	//   ....[55]....
        /*019c*/ 	.word	0xffffffff


	//   ....[56]....
        /*01a0*/ 	.word	0xffffffff


	//   ....[57]....
        /*01a4*/ 	.word	0xffffffff


	//   ....[58]....
        /*01a8*/ 	.word	0xffffffff


	//   ....[59]....
        /*01ac*/ 	.word	0xffffffff


	//   ....[60]....
        /*01b0*/ 	.word	0xffffffff


	//   ....[61]....
        /*01b4*/ 	.word	0xffffffff


	//   ....[62]....
        /*01b8*/ 	.word	0xffffffff


	//   ....[63]....
        /*01bc*/ 	.word	0xffffffff


	//   ....[64]....
        /*01c0*/ 	.word	0xffffffff


	//   ....[65]....
        /*01c4*/ 	.word	0xffffffff


	//   ....[66]....
        /*01c8*/ 	.word	0xffffffff


	//   ....[67]....
        /*01cc*/ 	.word	0xffffffff


	//   ....[68]....
        /*01d0*/ 	.word	0xffffffff


	//   ....[69]....
        /*01d4*/ 	.word	0xffffffff


	//   ....[70]....
        /*01d8*/ 	.word	0xffffffff


	//   ....[71]....
        /*01dc*/ 	.word	0xffffffff


	//   ....[72]....
        /*01e0*/ 	.word	0xffffffff


	//   ....[73]....
        /*01e4*/ 	.word	0xffffffff


	//   ....[74]....
        /*01e8*/ 	.word	0xffffffff


	//   ....[75]....
        /*01ec*/ 	.word	0xffffffff


	//   ....[76]....
        /*01f0*/ 	.word	0xffffffff


	//   ....[77]....
        /*01f4*/ 	.word	0xffffffff


	//   ....[78]....
        /*01f8*/ 	.word	0xffffffff


	//   ....[79]....
        /*01fc*/ 	.word	0xffffffff


	//   ....[80]....
        /*0200*/ 	.word	0xffffffff


	//   ....[81]....
        /*0204*/ 	.word	0xffffffff


	//   ....[82]....
        /*0208*/ 	.word	0xffffffff


	//   ....[83]....
        /*020c*/ 	.word	0xffffffff


	//   ....[84]....
        /*0210*/ 	.word	0xffffffff


	//   ....[85]....
        /*0214*/ 	.word	0xffffffff


	//   ....[86]....
        /*0218*/ 	.word	0xffffffff


	//   ....[87]....
        /*021c*/ 	.word	0xffffffff


	//   ....[88]....
        /*0220*/ 	.word	0xffffffff


	//   ....[89]....
        /*0224*/ 	.word	0xffffffff


	//   ....[90]....
        /*0228*/ 	.word	0xffffffff


	//   ....[91]....
        /*022c*/ 	.word	0xffffffff


	//   ....[92]....
        /*0230*/ 	.word	0xffffffff


	//   ....[93]....
        /*0234*/ 	.word	0xffffffff


	//   ....[94]....
        /*0238*/ 	.word	0xffffffff


	//   ....[95]....
        /*023c*/ 	.word	0xffffffff


	//   ....[96]....
        /*0240*/ 	.word	0xffffffff


	//   ....[97]....
        /*0244*/ 	.word	0xffffffff


	//   ....[98]....
        /*0248*/ 	.word	0xffffffff


	//   ....[99]....
        /*024c*/ 	.word	0xffffffff


	//   ....[100]....
        /*0250*/ 	.word	0xffffffff


	//   ....[101]....
        /*0254*/ 	.word	0xffffffff


	//   ....[102]....
        /*0258*/ 	.word	0xffffffff


	//   ....[103]....
        /*025c*/ 	.word	0xffffffff


	//   ....[104]....
        /*0260*/ 	.word	0xffffffff


	//   ....[105]....
        /*0264*/ 	.word	0xffffffff


	//   ....[106]....
        /*0268*/ 	.word	0xffffffff


	//   ....[107]....
        /*026c*/ 	.word	0xffffffff


	//   ....[108]....
        /*0270*/ 	.word	0xffffffff


	//   ....[109]....
        /*0274*/ 	.word	0xffffffff


	//   ....[110]....
        /*0278*/ 	.word	0xffffffff


	//   ....[111]....
        /*027c*/ 	.word	0xffffffff


	//   ....[112]....
        /*0280*/ 	.word	0xffffffff


	//   ....[113]....
        /*0284*/ 	.word	0xffffffff


	//   ....[114]....
        /*0288*/ 	.word	0xffffffff


	//   ....[115]....
        /*028c*/ 	.word	0xffffffff


	//   ....[116]....
        /*0290*/ 	.word	0xffffffff


	//   ....[117]....
        /*0294*/ 	.word	0xffffffff


	//   ....[118]....
        /*0298*/ 	.word	0xffffffff


	//   ....[119]....
        /*029c*/ 	.word	0xffffffff


	//   ....[120]....
        /*02a0*/ 	.word	0xffffffff


	//   ....[121]....
        /*02a4*/ 	.word	0xffffffff


	//   ....[122]....
        /*02a8*/ 	.word	0xffffffff


	//   ....[123]....
        /*02ac*/ 	.word	0xffffffff


	//   ....[124]....
        /*02b0*/ 	.word	0xffffffff


	//   ....[125]....
        /*02b4*/ 	.word	0xffffffff


	//   ....[126]....
        /*02b8*/ 	.word	0xffffffff


	//   ....[127]....
        /*02bc*/ 	.word	0xffffffff


	//   ....[128]....
        /*02c0*/ 	.word	0xffffffff


	//   ....[129]....
        /*02c4*/ 	.word	0xffffffff


	//   ....[130]....
        /*02c8*/ 	.word	0xffffffff


	//   ....[131]....
        /*02cc*/ 	.word	0xffffffff


	//   ....[132]....
        /*02d0*/ 	.word	0xffffffff


	//   ....[133]....
        /*02d4*/ 	.word	0xffffffff


	//   ....[134]....
        /*02d8*/ 	.word	0xffffffff


	//   ....[135]....
        /*02dc*/ 	.word	0xffffffff


	//   ....[136]....
        /*02e0*/ 	.word	0xffffffff


	//   ....[137]....
        /*02e4*/ 	.word	0xffffffff


	//   ....[138]....
        /*02e8*/ 	.word	0xffffffff


	//   ....[139]....
        /*02ec*/ 	.word	0xffffffff


	//   ....[140]....
        /*02f0*/ 	.word	0xffffffff


	//   ....[141]....
        /*02f4*/ 	.word	0xffffffff


	//   ....[142]....
        /*02f8*/ 	.word	0xffffffff


	//   ....[143]....
        /*02fc*/ 	.word	0xffffffff


	//   ....[144]....
        /*0300*/ 	.word	0xffffffff


	//   ....[145]....
        /*0304*/ 	.word	0xffffffff


	//   ....[146]....
        /*0308*/ 	.word	0xffffffff


	//   ....[147]....
        /*030c*/ 	.word	0xffffffff


	//   ....[148]....
        /*0310*/ 	.word	0xffffffff


	//   ....[149]....
        /*0314*/ 	.word	0xffffffff


	//   ....[150]....
        /*0318*/ 	.word	0xffffffff


	//   ....[151]....
        /*031c*/ 	.word	0xffffffff


	//   ....[152]....
        /*0320*/ 	.word	0xffffffff


	//   ....[153]....
        /*0324*/ 	.word	0xffffffff


	//   ....[154]....
        /*0328*/ 	.word	0xffffffff


	//   ....[155]....
        /*032c*/ 	.word	0xffffffff


	//   ....[156]....
        /*0330*/ 	.word	0xffffffff


	//   ....[157]....
        /*0334*/ 	.word	0xffffffff


	//   ....[158]....
        /*0338*/ 	.word	0xffffffff


	//   ....[159]....
        /*033c*/ 	.word	0xffffffff


	//   ....[160]....
        /*0340*/ 	.word	0xffffffff


	//   ....[161]....
        /*0344*/ 	.word	0xffffffff


	//   ....[162]....
        /*0348*/ 	.word	0xffffffff


	//   ....[163]....
        /*034c*/ 	.word	0xffffffff


	//   ....[164]....
        /*0350*/ 	.word	0xffffffff


	//----- nvinfo : EIATTR_COOP_GROUP_INSTR_OFFSETS
	.align		4
.L_2037:
        /*0354*/ 	.byte	0x04, 0x28
        /*0356*/ 	.short	(.L_2039 - .L_2038)


	//   ....[0]....
.L_2038:
        /*0358*/ 	.word	0x00001400


	//   ....[1]....
        /*035c*/ 	.word	0x00001980


	//   ....[2]....
        /*0360*/ 	.word	0x00001f60


	//   ....[3]....
        /*0364*/ 	.word	0x00004cf0


	//   ....[4]....
        /*0368*/ 	.word	0x000053f0


	//   ....[5]....
        /*036c*/ 	.word	0x00005fe0


	//   ....[6]....
        /*0370*/ 	.word	0x00006af0


	//   ....[7]....
        /*0374*/ 	.word	0x00008e80


	//   ....[8]....
        /*0378*/ 	.word	0x0000aa80


	//   ....[9]....
        /*037c*/ 	.word	0x0000aaa0


	//   ....[10]....
        /*0380*/ 	.word	0x0000aac0


	//   ....[11]....
        /*0384*/ 	.word	0x0000aad0


	//   ....[12]....
        /*0388*/ 	.word	0x0000ab90


	//   ....[13]....
        /*038c*/ 	.word	0x0000abb0


	//   ....[14]....
        /*0390*/ 	.word	0x0000abc0


	//   ....[15]....
        /*0394*/ 	.word	0x0000abd0


	//   ....[16]....
        /*0398*/ 	.word	0x0000ac50


	//   ....[17]....
        /*039c*/ 	.word	0x0000ac90


	//   ....[18]....
        /*03a0*/ 	.word	0x0000acc0


	//   ....[19]....
        /*03a4*/ 	.word	0x0000acd0


	//   ....[20]....
        /*03a8*/ 	.word	0x0000ada0


	//   ....[21]....
        /*03ac*/ 	.word	0x0000adb0


	//   ....[22]....
        /*03b0*/ 	.word	0x0000adc0


	//   ....[23]....
        /*03b4*/ 	.word	0x0000add0


	//   ....[24]....
        /*03b8*/ 	.word	0x0000ae90


	//   ....[25]....
        /*03bc*/ 	.word	0x0000aea0


	//   ....[26]....
        /*03c0*/ 	.word	0x0000aec0


	//   ....[27]....
        /*03c4*/ 	.word	0x0000aed0


	//   ....[28]....
        /*03c8*/ 	.word	0x0000b010


	//   ....[29]....
        /*03cc*/ 	.word	0x0000b070


	//   ....[30]....
        /*03d0*/ 	.word	0x0000b0d0


	//   ....[31]....
        /*03d4*/ 	.word	0x0000b130


	//   ....[32]....
        /*03d8*/ 	.word	0x0000b150


	//   ....[33]....
        /*03dc*/ 	.word	0x0000b160


	//   ....[34]....
        /*03e0*/ 	.word	0x0000b170


	//   ....[35]....
        /*03e4*/ 	.word	0x0000b180


	//   ....[36]....
        /*03e8*/ 	.word	0x0000b190


	//   ....[37]....
        /*03ec*/ 	.word	0x0000b1a0


	//   ....[38]....
        /*03f0*/ 	.word	0x0000b1b0


	//   ....[39]....
        /*03f4*/ 	.word	0x0000b1c0


	//   ....[40]....
        /*03f8*/ 	.word	0x0000c4d0


	//   ....[41]....
        /*03fc*/ 	.word	0x0000c4f0


	//   ....[42]....
        /*0400*/ 	.word	0x0000c500


	//   ....[43]....
        /*0404*/ 	.word	0x0000c510


	//   ....[44]....
        /*0408*/ 	.word	0x0000c620


	//   ....[45]....
        /*040c*/ 	.word	0x0000c630


	//   ....[46]....
        /*0410*/ 	.word	0x0000c640


	//   ....[47]....
        /*0414*/ 	.word	0x0000c650


	//   ....[48]....
        /*0418*/ 	.word	0x0000c760


	//   ....[49]....
        /*041c*/ 	.word	0x0000c780


	//   ....[50]....
        /*0420*/ 	.word	0x0000c790


	//   ....[51]....
        /*0424*/ 	.word	0x0000c7a0


	//   ....[52]....
        /*0428*/ 	.word	0x0000c8b0


	//   ....[53]....
        /*042c*/ 	.word	0x0000c8c0


	//   ....[54]....
        /*0430*/ 	.word	0x0000c8d0


	//   ....[55]....
        /*0434*/ 	.word	0x0000c8e0


	//   ....[56]....
        /*0438*/ 	.word	0x0000c9f0


	//   ....[57]....
        /*043c*/ 	.word	0x0000ca10


	//   ....[58]....
        /*0440*/ 	.word	0x0000ca20


	//   ....[59]....
        /*0444*/ 	.word	0x0000ca30


	//   ....[60]....
        /*0448*/ 	.word	0x0000cb30


	//   ....[61]....
        /*044c*/ 	.word	0x0000cb40


	//   ....[62]....
        /*0450*/ 	.word	0x0000cb50


	//   ....[63]....
        /*0454*/ 	.word	0x0000cb60


	//   ....[64]....
        /*0458*/ 	.word	0x0000cb70


	//   ....[65]....
        /*045c*/ 	.word	0x0000cb80


	//   ....[66]....
        /*0460*/ 	.word	0x0000cb90


	//   ....[67]....
        /*0464*/ 	.word	0x0000cbc0


	//   ....[68]....
        /*0468*/ 	.word	0x0000cbf0


	//   ....[69]....
        /*046c*/ 	.word	0x0000cc20


	//   ....[70]....
        /*0470*/ 	.word	0x0000cc30


	//   ....[71]....
        /*0474*/ 	.word	0x0000cc40


	//   ....[72]....
        /*0478*/ 	.word	0x00010740


	//   ....[73]....
        /*047c*/ 	.word	0x00010780


	//   ....[74]....
        /*0480*/ 	.word	0x000107c0


	//   ....[75]....
        /*0484*/ 	.word	0x00010800


	//   ....[76]....
        /*0488*/ 	.word	0x000108b0


	//   ....[77]....
        /*048c*/ 	.word	0x000108e0


	//   ....[78]....
        /*0490*/ 	.word	0x00010910


	//   ....[79]....
        /*0494*/ 	.word	0x00010940


	//   ....[80]....
        /*0498*/ 	.word	0x00010a00


	//   ....[81]....
        /*049c*/ 	.word	0x00010a30


	//   ....[82]....
        /*04a0*/ 	.word	0x00010a60


	//   ....[83]....
        /*04a4*/ 	.word	0x00010a90


	//   ....[84]....
        /*04a8*/ 	.word	0x00010b50


	//   ....[85]....
        /*04ac*/ 	.word	0x00010b80


	//   ....[86]....
        /*04b0*/ 	.word	0x00010bb0


	//   ....[87]....
        /*04b4*/ 	.word	0x00010be0


	//   ....[88]....
        /*04b8*/ 	.word	0x00010c80


	//   ....[89]....
        /*04bc*/ 	.word	0x00010cb0


	//   ....[90]....
        /*04c0*/ 	.word	0x00010ce0


	//   ....[91]....
        /*04c4*/ 	.word	0x00010d10


	//   ....[92]....
        /*04c8*/ 	.word	0x000115e0


	//   ....[93]....
        /*04cc*/ 	.word	0x000121e0


	//   ....[94]....
        /*04d0*/ 	.word	0x00012c70


	//   ....[95]....
        /*04d4*/ 	.word	0x00013440


	//   ....[96]....
        /*04d8*/ 	.word	0x00013460


	//   ....[97]....
        /*04dc*/ 	.word	0x00013480


	//   ....[98]....
        /*04e0*/ 	.word	0x000134a0


	//   ....[99]....
        /*04e4*/ 	.word	0x000134c0


	//   ....[100]....
        /*04e8*/ 	.word	0x00013610


	//   ....[101]....
        /*04ec*/ 	.word	0x00013630


	//   ....[102]....
        /*04f0*/ 	.word	0x00013650


	//   ....[103]....
        /*04f4*/ 	.word	0x00013680


	//   ....[104]....
        /*04f8*/ 	.word	0x000136a0


	//   ....[105]....
        /*04fc*/ 	.word	0x00013a90


	//   ....[106]....
        /*0500*/ 	.word	0x00013b10


	//   ....[107]....
        /*0504*/ 	.word	0x00013b80


	//   ....[108]....
        /*0508*/ 	.word	0x00013bf0


	//   ....[109]....
        /*050c*/ 	.word	0x00013d40


	//   ....[110]....
        /*0510*/ 	.word	0x00013db0


	//   ....[111]....
        /*0514*/ 	.word	0x00013e20


	//   ....[112]....
        /*0518*/ 	.word	0x00013e90


	//   ....[113]....
        /*051c*/ 	.word	0x00013fb0


	//   ....[114]....
        /*0520*/ 	.word	0x00014020


	//   ....[115]....
        /*0524*/ 	.word	0x00014090


	//   ....[116]....
        /*0528*/ 	.word	0x00014100


	//   ....[117]....
        /*052c*/ 	.word	0x00014240


	//   ....[118]....
        /*0530*/ 	.word	0x000142b0


	//   ....[119]....
        /*0534*/ 	.word	0x00014320


	//   ....[120]....
        /*0538*/ 	.word	0x00014390


	//   ....[121]....
        /*053c*/ 	.word	0x000144c0


	//   ....[122]....
        /*0540*/ 	.word	0x00014530


	//   ....[123]....
        /*0544*/ 	.word	0x000145a0


	//   ....[124]....
        /*0548*/ 	.word	0x00014610


	//   ....[125]....
        /*054c*/ 	.word	0x00014680


	//   ....[126]....
        /*0550*/ 	.word	0x000146f0


	//   ....[127]....
        /*0554*/ 	.word	0x00014760


	//   ....[128]....
        /*0558*/ 	.word	0x000147d0


	//   ....[129]....
        /*055c*/ 	.word	0x00014840


	//   ....[130]....
        /*0560*/ 	.word	0x000148a0


	//   ....[131]....
        /*0564*/ 	.word	0x00014900


	//   ....[132]....
        /*0568*/ 	.word	0x00014960


	//   ....[133]....
        /*056c*/ 	.word	0x000149e0


	//   ....[134]....
        /*0570*/ 	.word	0x00014a60


	//   ....[135]....
        /*0574*/ 	.word	0x00014ad0


	//   ....[136]....
        /*0578*/ 	.word	0x00014b40


	//   ....[137]....
        /*057c*/ 	.word	0x00014bc0


	//   ....[138]....
        /*0580*/ 	.word	0x00014c30


	//   ....[139]....
        /*0584*/ 	.word	0x00014ca0


	//   ....[140]....
        /*0588*/ 	.word	0x00014d10


	//   ....[141]....
        /*058c*/ 	.word	0x00014d90


	//   ....[142]....
        /*0590*/ 	.word	0x00014e10


	//   ....[143]....
        /*0594*/ 	.word	0x00014e80


	//   ....[144]....
        /*0598*/ 	.word	0x00014ef0


	//   ....[145]....
        /*059c*/ 	.word	0x00014f70


	//   ....[146]....
        /*05a0*/ 	.word	0x00014fe0


	//   ....[147]....
        /*05a4*/ 	.word	0x00015050


	//   ....[148]....
        /*05a8*/ 	.word	0x000150c0


	//   ....[149]....
        /*05ac*/ 	.word	0x00015140


	//   ....[150]....
        /*05b0*/ 	.word	0x000151c0


	//   ....[151]....
        /*05b4*/ 	.word	0x00015230


	//   ....[152]....
        /*05b8*/ 	.word	0x000152a0


	//   ....[153]....
        /*05bc*/ 	.word	0x00015310


	//   ....[154]....
        /*05c0*/ 	.word	0x00015370


	//   ....[155]....
        /*05c4*/ 	.word	0x000153d0


	//   ....[156]....
        /*05c8*/ 	.word	0x00015430


	//   ....[157]....
        /*05cc*/ 	.word	0x000154c0


	//   ....[158]....
        /*05d0*/ 	.word	0x00015530


	//   ....[159]....
        /*05d4*/ 	.word	0x000155a0


	//   ....[160]....
        /*05d8*/ 	.word	0x00015610


	//   ....[161]....
        /*05dc*/ 	.word	0x000156e0


	//   ....[162]....
        /*05e0*/ 	.word	0x00015740


	//   ....[163]....
        /*05e4*/ 	.word	0x000157a0


	//   ....[164]....
        /*05e8*/ 	.word	0x00015800


	//----- nvinfo : EIATTR_EXIT_INSTR_OFFSETS
	.align		4
.L_2039:
        /*05ec*/ 	.byte	0x04, 0x1c
        /*05ee*/ 	.short	(.L_2041 - .L_2040)


	//   ....[0]....
.L_2040:
        /*05f0*/ 	.word	0x00013790


	//   ....[1]....
        /*05f4*/ 	.word	0x00013a30


	//----- nvinfo : EIATTR_MAX_THREADS
	.align		4
.L_2041:
        /*05f8*/ 	.byte	0x04, 0x05
        /*05fa*/ 	.short	(.L_2043 - .L_2042)
.L_2042:
        /*05fc*/ 	.word	0x00000040
        /*0600*/ 	.word	0x00000001
        /*0604*/ 	.word	0x00000001


	//----- nvinfo : EIATTR_CRS_STACK_SIZE
	.align		4
.L_2043:
        /*0608*/ 	.byte	0x04, 0x1e
        /*060a*/ 	.short	(.L_2045 - .L_2044)
.L_2044:
        /*060c*/ 	.word	0x00000000
.L_2045:


//--------------------- .nv.info._Z25selective_scan_bwd_kernelI32Selective_Scan_bwd_kernel_traitsILi64ELi16ELb0ELb1ELb0ELb0ELb0EN3c104HalfENS1_7complexIfEEEEv12SSMParamsBwd --------------------------
	.section	.nv.info._Z25selective_scan_bwd_kernelI32Selective_Scan_bwd_kernel_traitsILi64ELi16ELb0ELb1ELb0ELb0ELb0EN3c104HalfENS1_7complexIfEEEEv12SSMParamsBwd,"",@"SHT_CUDA_INFO"
	.sectionflags	@""
	.align	4


	//----- nvinfo : EIATTR_CUDA_API_VERSION
	.align		4
        /*0000*/ 	.byte	0x04, 0x37
        /*0002*/ 	.short	(.L_2047 - .L_2046)
.L_2046:
        /*0004*/ 	.word	0x00000082


	//----- nvinfo : EIATTR_SW2861232_WAR
	.align		4
.L_2047:
        /*0008*/ 	.byte	0x01, 0x35
	.zero		2


	//----- nvinfo : EIATTR_PARAM_CBANK
	.align		4
        /*000c*/ 	.byte	0x04, 0x0a
        /*000e*/ 	.short	(.L_2049 - .L_2048)
	.align		4
.L_2048:
        /*0010*/ 	.word	index@(.nv.constant0._Z25selective_scan_bwd_kernelI32Selective_Scan_bwd_kernel_traitsILi64ELi16ELb0ELb1ELb0ELb0ELb0EN3c104HalfENS1_7complexIfEEEEv12SSMParamsBwd)
        /*0014*/ 	.short	0x0160
        /*0016*/ 	.short	0x01f0


	//----- nvinfo : EIATTR_CBANK_PARAM_SIZE
	.align		4
.L_2049:
        /*0018*/ 	.byte	0x03, 0x19
        /*001a*/ 	.short	0x01f0


	//----- nvinfo : EIATTR_KPARAM_INFO
	.align		4
        /*001c*/ 	.byte	0x04, 0x17
        /*001e*/ 	.short	(.L_2051 - .L_2050)
.L_2050:
        /*0020*/ 	.word	0x00000000
        /*0024*/ 	.short	0x0000
        /*0026*/ 	.short	0x0000
        /*0028*/ 	.byte	0x00, 0xf0, 0xc1, 0x07


	//----- nvinfo : EIATTR_MAXREG_COUNT
	.align		4
.L_2051:
        /*002c*/ 	.byte	0x03, 0x1b
        /*002e*/ 	.short	0x00ff


	//----- nvinfo : EIATTR_NUM_BARRIERS
	.align		4
        /*0030*/ 	.byte	0x02, 0x4c
        /*0032*/ 	.byte	0x01
	.zero		1


	//----- nvinfo : EIATTR_ANNOTATIONS
	.align		4
        /*0034*/ 	.byte	0x04, 0x55
        /*0036*/ 	.short	(.L_2053 - .L_2052)


	//   ....[0]....
.L_2052:
        /*0038*/ 	.word	0x00000001
        /*003c*/ 	.byte	0x30, 0x02, 0x00, 0x00, 0x01, 0x00, 0x00, 0x00, 0x60, 0x02, 0x00, 0x00, 0x01, 0x00, 0x00, 0x00
        /*004c*/ 	.byte	0xf0, 0x09, 0x00, 0x00, 0x01, 0x00, 0x00, 0x00, 0x10, 0x0a, 0x00, 0x00, 0x01, 0x00, 0x00, 0x00
        /*005c*/ 	.byte	0xc0, 0x0a, 0x00, 0x00, 0x01, 0x00, 0x00, 0x00, 0xa0, 0x22, 0x00, 0x00, 0x01, 0x00, 0x00, 0x00
        /*006c*/ 	.byte	0xb0, 0xc0, 0x00, 0x00, 0x01, 0x00, 0x00, 0x00, 0x20, 0xcc, 0x00, 0x00, 0x01, 0x00, 0x00, 0x00
        /*007c*/ 	.byte	0x00, 0xd1, 0x00, 0x00, 0x01, 0x00, 0x00, 0x00, 0xe0, 0xd2, 0x00, 0x00


	//----- nvinfo : EIATTR_MERCURY_ISA_VERSION
	.align		4
.L_2053:
        /*0088*/ 	.byte	0x03, 0x5f
        /*008a*/ 	.short	0x0000


	//----- nvinfo : EIATTR_COOP_GROUP_MASK_REGIDS
	.align		4
        /*008c*/ 	.byte	0x04, 0x29
        /*008e*/ 	.short	(.L_2055 - .L_2054)


	//   ....[0]....
.L_2054:
        /*0090*/ 	.word	0xffffffff


	//   ....[1]....
        /*0094*/ 	.word	0xffffffff


	//   ....[2]....
        /*0098*/ 	.word	0xffffffff


	//   ....[3]....
        /*009c*/ 	.word	0xffffffff


	//   ....[4]....
        /*00a0*/ 	.word	0xffffffff


	//   ....[5]....
        /*00a4*/ 	.word	0xffffffff


	//   ....[6]....
        /*00a8*/ 	.word	0xffffffff


	//   ....[7]....
        /*00ac*/ 	.word	0xffffffff


	//   ....[8]....
        /*00b0*/ 	.word	0xffffffff


	//   ....[9]....
        /*00b4*/ 	.word	0xffffffff


	//   ....[10]....
        /*00b8*/ 	.word	0xffffffff


	//   ....[11]....
        /*00bc*/ 	.word	0xffffffff


	//   ....[12]....
        /*00c0*/ 	.word	0xffffffff


	//   ....[13]....
        /*00c4*/ 	.word	0xffffffff


	//   ....[14]....
        /*00c8*/ 	.word	0xffffffff


	//   ....[15]....
        /*00cc*/ 	.word	0xffffffff


	//   ....[16]....
        /*00d0*/ 	.word	0xffffffff


	//   ....[17]....
        /*00d4*/ 	.word	0xffffffff


	//   ....[18]....
        /*00d8*/ 	.word	0xffffffff


	//   ....[19]....
        /*00dc*/ 	.word	0xffffffff


	//   ....[20]....
        /*00e0*/ 	.word	0xffffffff


	//   ....[21]....
        /*00e4*/ 	.word	0xffffffff


	//   ....[22]....
        /*00e8*/ 	.word	0xffffffff


	//   ....[23]....
        /*00ec*/ 	.word	0xffffffff


	//   ....[24]....
        /*00f0*/ 	.word	0xffffffff


	//   ....[25]....
        /*00f4*/ 	.word	0xffffffff


	//   ....[26]....
        /*00f8*/ 	.word	0xffffffff


	//   ....[27]....
        /*00fc*/ 	.word	0xffffffff


	//   ....[28]....
        /*0100*/ 	.word	0xffffffff


	//   ....[29]....
        /*0104*/ 	.word	0xffffffff


	//   ....[30]....
        /*0108*/ 	.word	0xffffffff


	//   ....[31]....
        /*010c*/ 	.word	0xffffffff


	//   ....[32]....
        /*0110*/ 	.word	0xffffffff


	//   ....[33]....
        /*0114*/ 	.word	0xffffffff


	//   ....[34]....
        /*0118*/ 	.word	0xffffffff


	//   ....[35]....
        /*011c*/ 	.word	0xffffffff


	//   ....[36]....
        /*0120*/ 	.word	0xffffffff


	//   ....[37]....
        /*0124*/ 	.word	0xffffffff


	//   ....[38]....
        /*0128*/ 	.word	0xffffffff


	//   ....[39]....
        /*012c*/ 	.word	0xffffffff


	//   ....[40]....
        /*0130*/ 	.word	0xffffffff


	//   ....[41]....
        /*0134*/ 	.word	0xffffffff


	//   ....[42]....
        /*0138*/ 	.word	0xffffffff


	//   ....[43]....
        /*013c*/ 	.word	0xffffffff


	//   ....[44]....
        /*0140*/ 	.word	0xffffffff


	//   ....[45]....
        /*0144*/ 	.word	0xffffffff


	//   ....[46]....
        /*0148*/ 	.word	0xffffffff


	//   ....[47]....
        /*014c*/ 	.word	0xffffffff


	//   ....[48]....
        /*0150*/ 	.word	0xffffffff


	//   ....[49]....
        /*0154*/ 	.word	0xffffffff


	//   ....[50]....
        /*0158*/ 	.word	0xffffffff


	//   ....[51]....
        /*015c*/ 	.word	0xffffffff


	//   ....[52]....
        /*0160*/ 	.word	0xffffffff


	//   ....[53]....
        /*0164*/ 	.word	0xffffffff


	//   ....[54]....
        /*0168*/ 	.word	0xffffffff


	//   ....[55]....
        /*016c*/ 	.word	0xffffffff


	//   ....[56]....
        /*0170*/ 	.word	0xffffffff


	//   ....[57]....
        /*0174*/ 	.word	0xffffffff


	//   ....[58]....
        /*0178*/ 	.word	0xffffffff


	//   ....[59]....
        /*017c*/ 	.word	0xffffffff


	//   ....[60]....
        /*0180*/ 	.word	0xffffffff


	//   ....[61]....
        /*0184*/ 	.word	0xffffffff


	//   ....[62]....
        /*0188*/ 	.word	0xffffffff


	//   ....[63]....
        /*018c*/ 	.word	0xffffffff


	//   ....[64]....
        /*0190*/ 	.word	0xffffffff


	//   ....[65]....
        /*0194*/ 	.word	0xffffffff


	//   ....[66]....
        /*0198*/ 	.word	0xffffffff


	//   ....[67]....
        /*019c*/ 	.word	0xffffffff


	//   ....[68]....
        /*01a0*/ 	.word	0xffffffff


	//   ....[69]....
        /*01a4*/ 	.word	0xffffffff


	//   ....[70]....
        /*01a8*/ 	.word	0xffffffff


	//   ....[71]....
        /*01ac*/ 	.word	0xffffffff


	//   ....[72]....
        /*01b0*/ 	.word	0xffffffff


	//   ....[73]....
        /*01b4*/ 	.word	0xffffffff


	//   ....[74]....
        /*01b8*/ 	.word	0xffffffff


	//   ....[75]....
        /*01bc*/ 	.word	0xffffffff


	//   ....[76]....
        /*01c0*/ 	.word	0xffffffff


	//   ....[77]....
        /*01c4*/ 	.word	0xffffffff


	//   ....[78]....
        /*01c8*/ 	.word	0xffffffff


	//   ....[79]....
        /*01cc*/ 	.word	0xffffffff


	//   ....[80]....
        /*01d0*/ 	.word	0xffffffff


	//   ....[81]....
        /*01d4*/ 	.word	0xffffffff


	//   ....[82]....
        /*01d8*/ 	.word	0xffffffff


	//   ....[83]....
        /*01dc*/ 	.word	0xffffffff


	//   ....[84]....
        /*01e0*/ 	.word	0xffffffff


	//   ....[85]....
        /*01e4*/ 	.word	0xffffffff


	//   ....[86]....
        /*01e8*/ 	.word	0xffffffff


	//   ....[87]....
        /*01ec*/ 	.word	0xffffffff


	//   ....[88]....
        /*01f0*/ 	.word	0xffffffff


	//   ....[89]....
        /*01f4*/ 	.word	0xffffffff


	//   ....[90]....
        /*01f8*/ 	.word	0xffffffff


	//   ....[91]....
        /*01fc*/ 	.word	0xffffffff


	//   ....[92]....
        /*0200*/ 	.word	0xffffffff


	//   ....[93]....
        /*0204*/ 	.word	0xffffffff


	//   ....[94]....
        /*0208*/ 	.word	0xffffffff


	//   ....[95]....
        /*020c*/ 	.word	0xffffffff


	//   ....[96]....
        /*0210*/ 	.word	0xffffffff


	//   ....[97]....
        /*0214*/ 	.word	0xffffffff


	//   ....[98]....
        /*0218*/ 	.word	0xffffffff


	//   ....[99]....
        /*021c*/ 	.word	0xffffffff


	//   ....[100]....
        /*0220*/ 	.word	0xffffffff


	//   ....[101]....
        /*0224*/ 	.word	0xffffffff


	//   ....[102]....
        /*0228*/ 	.word	0xffffffff


	//   ....[103]....
        /*022c*/ 	.word	0xffffffff


	//   ....[104]....
        /*0230*/ 	.word	0xffffffff


	//   ....[105]....
        /*0234*/ 	.word	0xffffffff


	//   ....[106]....
        /*0238*/ 	.word	0xffffffff


	//   ....[107]....
        /*023c*/ 	.word	0xffffffff


	//   ....[108]....
        /*0240*/ 	.word	0xffffffff


	//   ....[109]....
        /*0244*/ 	.word	0xffffffff


	//   ....[110]....
        /*0248*/ 	.word	0xffffffff


	//   ....[111]....
        /*024c*/ 	.word	0xffffffff


	//   ....[112]....
        /*0250*/ 	.word	0xffffffff


	//   ....[113]....
        /*0254*/ 	.word	0xffffffff


	//   ....[114]....
        /*0258*/ 	.word	0xffffffff


	//   ....[115]....
        /*025c*/ 	.word	0xffffffff


	//   ....[116]....
        /*0260*/ 	.word	0xffffffff


	//   ....[117]....
        /*0264*/ 	.word	0xffffffff


	//   ....[118]....
        /*0268*/ 	.word	0xffffffff


	//   ....[119]....
        /*026c*/ 	.word	0xffffffff


	//   ....[120]....
        /*0270*/ 	.word	0xffffffff


	//   ....[121]....
        /*0274*/ 	.word	0xffffffff


	//   ....[122]....
        /*0278*/ 	.word	0xffffffff


	//   ....[123]....
        /*027c*/ 	.word	0xffffffff


	//   ....[124]....
        /*0280*/ 	.word	0xffffffff


	//   ....[125]....
        /*0284*/ 	.word	0xffffffff


	//   ....[126]....
        /*0288*/ 	.word	0xffffffff


	//   ....[127]....
        /*028c*/ 	.word	0xffffffff


	//   ....[128]....
        /*0290*/ 	.word	0xffffffff


	//   ....[129]....
        /*0294*/ 	.word	0xffffffff


	//   ....[130]....
        /*0298*/ 	.word	0xffffffff


	//   ....[131]....
        /*029c*/ 	.word	0xffffffff


	//   ....[132]....
        /*02a0*/ 	.word	0xffffffff


	//   ....[133]....
        /*02a4*/ 	.word	0xffffffff


	//   ....[134]....
        /*02a8*/ 	.word	0xffffffff


	//   ....[135]....
        /*02ac*/ 	.word	0xffffffff


	//   ....[136]....
        /*02b0*/ 	.word	0xffffffff


	//   ....[137]....
        /*02b4*/ 	.word	0xffffffff


	//   ....[138]....
        /*02b8*/ 	.word	0xffffffff


	//   ....[139]....
        /*02bc*/ 	.word	0xffffffff


	//   ....[140]....
        /*02c0*/ 	.word	0xffffffff


	//   ....[141]....
        /*02c4*/ 	.word	0xffffffff


	//   ....[142]....
        /*02c8*/ 	.word	0xffffffff


	//   ....[143]....
        /*02cc*/ 	.word	0xffffffff


	//   ....[144]....
        /*02d0*/ 	.word	0xffffffff


	//   ....[145]....
        /*02d4*/ 	.word	0xffffffff


	//   ....[146]....
        /*02d8*/ 	.word	0xffffffff


	//   ....[147]....
        /*02dc*/ 	.word	0xffffffff


	//   ....[148]....
        /*02e0*/ 	.word	0xffffffff


	//   ....[149]....
        /*02e4*/ 	.word	0xffffffff


	//   ....[150]....
        /*02e8*/ 	.word	0xffffffff


	//   ....[151]....
        /*02ec*/ 	.word	0xffffffff


	//   ....[152]....
        /*02f0*/ 	.word	0xffffffff


	//   ....[153]....
        /*02f4*/ 	.word	0xffffffff


	//   ....[154]....
        /*02f8*/ 	.word	0xffffffff


	//   ....[155]....
        /*02fc*/ 	.word	0xffffffff


	//   ....[156]....
        /*0300*/ 	.word	0xffffffff


	//   ....[157]....
        /*0304*/ 	.word	0xffffffff


	//   ....[158]....
        /*0308*/ 	.word	0xffffffff


	//   ....[159]....
        /*030c*/ 	.word	0xffffffff


	//----- nvinfo : EIATTR_COOP_GROUP_INSTR_OFFSETS
	.align		4
.L_2055:
        /*0310*/ 	.byte	0x04, 0x28
        /*0312*/ 	.short	(.L_2057 - .L_2056)


	//   ....[0]....
.L_2056:
        /*0314*/ 	.word	0x00001400


	//   ....[1]....
        /*0318*/ 	.word	0x00001a10


	//   ....[2]....
        /*031c*/ 	.word	0x00001e90


	//   ....[3]....
        /*0320*/ 	.word	0x00004060


	//   ....[4]....
        /*0324*/ 	.word	0x00005ae0


	//   ....[5]....
        /*0328*/ 	.word	0x00005b00


	//   ....[6]....
        /*032c*/ 	.word	0x00005b20


	//   ....[7]....
        /*0330*/ 	.word	0x00005b30


	//   ....[8]....
        /*0334*/ 	.word	0x00005bb0


	//   ....[9]....
        /*0338*/ 	.word	0x00005be0


	//   ....[10]....
        /*033c*/ 	.word	0x00005c20


	//   ....[11]....
        /*0340*/ 	.word	0x00005c30


	//   ....[12]....
        /*0344*/ 	.word	0x00005cb0


	//   ....[13]....
        /*0348*/ 	.word	0x00005cd0


	//   ....[14]....
        /*034c*/ 	.word	0x00005d10


	//   ....[15]....
        /*0350*/ 	.word	0x00005d30


	//   ....[16]....
        /*0354*/ 	.word	0x00005dc0


	//   ....[17]....
        /*0358*/ 	.word	0x00005e00


	//   ....[18]....
        /*035c*/ 	.word	0x00005e20


	//   ....[19]....
        /*0360*/ 	.word	0x00005e30


	//   ....[20]....
        /*0364*/ 	.word	0x00005f00


	//   ....[21]....
        /*0368*/ 	.word	0x00005f10


	//   ....[22]....
        /*036c*/ 	.word	0x00005f20


	//   ....[23]....
        /*0370*/ 	.word	0x00005f30


	//   ....[24]....
        /*0374*/ 	.word	0x00006070


	//   ....[25]....
        /*0378*/ 	.word	0x000060c0


	//   ....[26]....
        /*037c*/ 	.word	0x00006110


	//   ....[27]....
        /*0380*/ 	.word	0x00006160


	//   ....[28]....
        /*0384*/ 	.word	0x00006180


	//   ....[29]....
        /*0388*/ 	.word	0x00006190


	//   ....[30]....
        /*038c*/ 	.word	0x000061a0


	//   ....[31]....
        /*0390*/ 	.word	0x000061b0


	//   ....[32]....
        /*0394*/ 	.word	0x000061c0


	//   ....[33]....
        /*0398*/ 	.word	0x000061d0


	//   ....[34]....
        /*039c*/ 	.word	0x000061e0


	//   ....[35]....
        /*03a0*/ 	.word	0x000061f0


	//   ....[36]....
        /*03a4*/ 	.word	0x00007510


	//   ....[37]....
        /*03a8*/ 	.word	0x00007530


	//   ....[38]....
        /*03ac*/ 	.word	0x00007540


	//   ....[39]....
        /*03b0*/ 	.word	0x00007550


	//   ....[40]....
        /*03b4*/ 	.word	0x00007660


	//   ....[41]....
        /*03b8*/ 	.word	0x00007670


	//   ....[42]....
        /*03bc*/ 	.word	0x00007680


	//   ....[43]....
        /*03c0*/ 	.word	0x00007690


	//   ....[44]....
        /*03c4*/ 	.word	0x000077a0


	//   ....[45]....
        /*03c8*/ 	.word	0x000077c0


	//   ....[46]....
        /*03cc*/ 	.word	0x000077d0


	//   ....[47]....
        /*03d0*/ 	.word	0x000077e0


	//   ....[48]....
        /*03d4*/ 	.word	0x000078f0


	//   ....[49]....
        /*03d8*/ 	.word	0x00007900


	//   ....[50]....
        /*03dc*/ 	.word	0x00007910


	//   ....[51]....
        /*03e0*/ 	.word	0x00007920


	//   ....[52]....
        /*03e4*/ 	.word	0x00007a30


	//   ....[53]....
        /*03e8*/ 	.word	0x00007a50


	//   ....[54]....
        /*03ec*/ 	.word	0x00007a60


	//   ....[55]....
        /*03f0*/ 	.word	0x00007a70


	//   ....[56]....
        /*03f4*/ 	.word	0x00007b70


	//   ....[57]....
        /*03f8*/ 	.word	0x00007b80


	//   ....[58]....
        /*03fc*/ 	.word	0x00007b90


	//   ....[59]....
        /*0400*/ 	.word	0x00007ba0


	//   ....[60]....
        /*0404*/ 	.word	0x00007bb0


	//   ....[61]....
        /*0408*/ 	.word	0x00007bc0


	//   ....[62]....
        /*040c*/ 	.word	0x00007be0


	//   ....[63]....
        /*0410*/ 	.word	0x00007c10


	//   ....[64]....
        /*0414*/ 	.word	0x00007c40


	//   ....[65]....
        /*0418*/ 	.word	0x00007c50


	//   ....[66]....
        /*041c*/ 	.word	0x00007c60


	//   ....[67]....
        /*0420*/ 	.word	0x00007c70


	//   ....[68]....
        /*0424*/ 	.word	0x0000b160


	//   ....[69]....
        /*0428*/ 	.word	0x0000b1a0


	//   ....[70]....
        /*042c*/ 	.word	0x0000b1e0


	//   ....[71]....
        /*0430*/ 	.word	0x0000b220


	//   ....[72]....
        /*0434*/ 	.word	0x0000b2e0


	//   ....[73]....
        /*0438*/ 	.word	0x0000b310


	//   ....[74]....
        /*043c*/ 	.word	0x0000b340


	//   ....[75]....
        /*0440*/ 	.word	0x0000b370


	//   ....[76]....
        /*0444*/ 	.word	0x0000b410


	//   ....[77]....
        /*0448*/ 	.word	0x0000b440


	//   ....[78]....
        /*044c*/ 	.word	0x0000b470


	//   ....[79]....
        /*0450*/ 	.word	0x0000b4a0


	//   ....[80]....
        /*0454*/ 	.word	0x0000b540


	//   ....[81]....
        /*0458*/ 	.word	0x0000b590


	//   ....[82]....
        /*045c*/ 	.word	0x0000b5c0


	//   ....[83]....
        /*0460*/ 	.word	0x0000b5f0


	//   ....[84]....
        /*0464*/ 	.word	0x0000b670


	//   ....[85]....
        /*0468*/ 	.word	0x0000b6c0


	//   ....[86]....
        /*046c*/ 	.word	0x0000b6f0


	//   ....[87]....
        /*0470*/ 	.word	0x0000b720


	//   ....[88]....
        /*0474*/ 	.word	0x0000be70


	//   ....[89]....
        /*0478*/ 	.word	0x0000cad0


	//   ....[90]....
        /*047c*/ 	.word	0x0000d190


	//   ....[91]....
        /*0480*/ 	.word	0x0000d1b0


	//   ....[92]....
        /*0484*/ 	.word	0x0000d1d0


	//   ....[93]....
        /*0488*/ 	.word	0x0000d1f0


	//   ....[94]....
        /*048c*/ 	.word	0x0000d210


	//   ....[95]....
        /*0490*/ 	.word	0x0000d360


	//   ....[96]....
        /*0494*/ 	.word	0x0000d380


	//   ....[97]....
        /*0498*/ 	.word	0x0000d3a0


	//   ....[98]....
        /*049c*/ 	.word	0x0000d3d0


	//   ....[99]....
        /*04a0*/ 	.word	0x0000d3f0


	//   ....[100]....
        /*04a4*/ 	.word	0x0000d7e0


	//   ....[101]....
        /*04a8*/ 	.word	0x0000d860


	//   ....[102]....
        /*04ac*/ 	.word	0x0000d8d0


	//   ....[103]....
        /*04b0*/ 	.word	0x0000d940


	//   ....[104]....
        /*04b4*/ 	.word	0x0000da90


	//   ....[105]....
        /*04b8*/ 	.word	0x0000db00


	//   ....[106]....
        /*04bc*/ 	.word	0x0000db70


	//   ....[107]....
        /*04c0*/ 	.word	0x0000dbe0


	//   ....[108]....
        /*04c4*/ 	.word	0x0000dd20


	//   ....[109]....
        /*04c8*/ 	.word	0x0000dd90


	//   ....[110]....
        /*04cc*/ 	.word	0x0000de00


	//   ....[111]....
        /*04d0*/ 	.word	0x0000de70


	//   ....[112]....
        /*04d4*/ 	.word	0x0000df90


	//   ....[113]....
        /*04d8*/ 	.word	0x0000e000


	//   ....[114]....
        /*04dc*/ 	.word	0x0000e070


	//   ....[115]....
        /*04e0*/ 	.word	0x0000e0e0


	//   ....[116]....
        /*04e4*/ 	.word	0x0000e220


	//   ....[117]....
        /*04e8*/ 	.word	0x0000e290


	//   ....[118]....
        /*04ec*/ 	.word	0x0000e300


	//   ....[119]....
        /*04f0*/ 	.word	0x0000e370


	//   ....[120]....
        /*04f4*/ 	.word	0x0000e3e0


	//   ....[121]....
        /*04f8*/ 	.word	0x0000e450


	//   ....[122]....
        /*04fc*/ 	.word	0x0000e4c0


	//   ....[123]....
        /*0500*/ 	.word	0x0000e530


	//   ....[124]....
        /*0504*/ 	.word	0x0000e5a0


	//   ....[125]....
        /*0508*/ 	.word	0x0000e5f0


	//   ....[126]....
        /*050c*/ 	.word	0x0000e640


	//   ....[127]....
        /*0510*/ 	.word	0x0000e690


	//   ....[128]....
        /*0514*/ 	.word	0x0000e710


	//   ....[129]....
        /*0518*/ 	.word	0x0000e790


	//   ....[130]....
        /*051c*/ 	.word	0x0000e800


	//   ....[131]....
        /*0520*/ 	.word	0x0000e870


	//   ....[132]....
        /*0524*/ 	.word	0x0000e8e0


	//   ....[133]....
        /*0528*/ 	.word	0x0000e950


	//   ....[134]....
        /*052c*/ 	.word	0x0000e9c0


	//   ....[135]....
        /*0530*/ 	.word	0x0000ea30


	//   ....[136]....
        /*0534*/ 	.word	0x0000eaa0


	//   ....[137]....
        /*0538*/ 	.word	0x0000eb20


	//   ....[138]....
        /*053c*/ 	.word	0x0000eb90


	//   ....[139]....
        /*0540*/ 	.word	0x0000ec00


	//   ....[140]....
        /*0544*/ 	.word	0x0000ec70


	//   ....[141]....
        /*0548*/ 	.word	0x0000ece0


	//   ....[142]....
        /*054c*/ 	.word	0x0000ed50


	//   ....[143]....
        /*0550*/ 	.word	0x0000edc0


	//   ....[144]....
        /*0554*/ 	.word	0x0000ee30


	//   ....[145]....
        /*0558*/ 	.word	0x0000eeb0


	//   ....[146]....
        /*055c*/ 	.word	0x0000ef20


	//   ....[147]....
        /*0560*/ 	.word	0x0000ef90


	//   ....[148]....
        /*0564*/ 	.word	0x0000efe0


	//   ....[149]....
        /*0568*/ 	.word	0x0000f030


	//   ....[150]....
        /*056c*/ 	.word	0x0000f080


	//   ....[151]....
        /*0570*/ 	.word	0x0000f0d0


	//   ....[152]....
        /*0574*/ 	.word	0x0000f140


	//   ....[153]....
        /*0578*/ 	.word	0x0000f1b0


	//   ....[154]....
        /*057c*/ 	.word	0x0000f220


	//   ....[155]....
        /*0580*/ 	.word	0x0000f290


	//   ....[156]....
        /*0584*/ 	.word	0x0000f350


	//   ....[157]....
        /*0588*/ 	.word	0x0000f3a0


	//   ....[158]....
        /*058c*/ 	.word	0x0000f3f0


	//   ....[159]....
        /*0590*/ 	.word	0x0000f440


	//----- nvinfo : EIATTR_EXIT_INSTR_OFFSETS
	.align		4
.L_2057:
        /*0594*/ 	.byte	0x04, 0x1c
        /*0596*/ 	.short	(.L_2059 - .L_2058)


	//   ....[0]....
.L_2058:
        /*0598*/ 	.word	0x0000d4e0


	//   ....[1]....
        /*059c*/ 	.word	0x0000d780


	//----- nvinfo : EIATTR_MAX_THREADS
	.align		4
.L_2059:
        /*05a0*/ 	.byte	0x04, 0x05
        /*05a2*/ 	.short	(.L_2061 - .L_2060)
.L_2060:
        /*05a4*/ 	.word	0x00000040
        /*05a8*/ 	.word	0x00000001
        /*05ac*/ 	.word	0x00000001


	//----- nvinfo : EIATTR_CRS_STACK_SIZE
	.align		4
.L_2061:
        /*05b0*/ 	.byte	0x04, 0x1e
        /*05b2*/ 	.short	(.L_2063 - .L_2062)
.L_2062:
        /*05b4*/ 	.word	0x00000000
.L_2063:


//--------------------- .nv.info._Z25selective_scan_bwd_kernelI32Selective_Scan_bwd_kernel_traitsILi64ELi16ELb0ELb1ELb0ELb0ELb1EN3c104HalfENS1_7complexIfEEEEv12SSMParamsBwd --------------------------
	.section	.nv.info._Z25selective_scan_bwd_kernelI32Selective_Scan_bwd_kernel_traitsILi64ELi16ELb0ELb1ELb0ELb0ELb1EN3c104HalfENS1_7complexIfEEEEv12SSMParamsBwd,"",@"SHT_CUDA_INFO"
	.sectionflags	@""
	.align	4


	//----- nvinfo : EIATTR_CUDA_API_VERSION
	.align		4
        /*0000*/ 	.byte	0x04, 0x37
        /*0002*/ 	.short	(.L_2065 - .L_2064)
.L_2064:
        /*0004*/ 	.word	0x00000082


	//----- nvinfo : EIATTR_SW2861232_WAR
	.align		4
.L_2065:
        /*0008*/ 	.byte	0x01, 0x35
	.zero		2


	//----- nvinfo : EIATTR_PARAM_CBANK
	.align		4
        /*000c*/ 	.byte	0x04, 0x0a
        /*000e*/ 	.short	(.L_2067 - .L_2066)
	.align		4
.L_2066:
        /*0010*/ 	.word	index@(.nv.constant0._Z25selective_scan_bwd_kernelI32Selective_Scan_bwd_kernel_traitsILi64ELi16ELb0ELb1ELb0ELb0ELb1EN3c104HalfENS1_7complexIfEEEEv12SSMParamsBwd)
        /*0014*/ 	.short	0x0160
        /*0016*/ 	.short	0x01f0


	//----- nvinfo : EIATTR_CBANK_PARAM_SIZE
	.align		4
.L_2067:
        /*0018*/ 	.byte	0x03, 0x19
        /*001a*/ 	.short	0x01f0


	//----- nvinfo : EIATTR_KPARAM_INFO
	.align		4
        /*001c*/ 	.byte	0x04, 0x17
        /*001e*/ 	.short	(.L_2069 - .L_2068)
.L_2068:
        /*0020*/ 	.word	0x00000000
        /*0024*/ 	.short	0x0000
        /*0026*/ 	.short	0x0000
        /*0028*/ 	.byte	0x00, 0xf0, 0xc1, 0x07


	//----- nvinfo : EIATTR_MAXREG_COUNT
	.align		4
.L_2069:
        /*002c*/ 	.byte	0x03, 0x1b
        /*002e*/ 	.short	0x00ff


	//----- nvinfo : EIATTR_NUM_BARRIERS
	.align		4
        /*0030*/ 	.byte	0x02, 0x4c
        /*0032*/ 	.byte	0x01
	.zero		1


	//----- nvinfo : EIATTR_ANNOTATIONS
	.align		4
        /*0034*/ 	.byte	0x04, 0x55
        /*0036*/ 	.short	(.L_2071 - .L_2070)


	//   ....[0]....
.L_2070:
        /*0038*/ 	.word	0x00000001
        /*003c*/ 	.byte	0x40, 0x02, 0x00, 0x00, 0x01, 0x00, 0x00, 0x00, 0x70, 0x02, 0x00, 0x00, 0x01, 0x00, 0x00, 0x00
        /*004c*/ 	.byte	0xc0, 0x09, 0x00, 0x00, 0x01, 0x00, 0x00, 0x00, 0xe0, 0x09, 0x00, 0x00, 0x01, 0x00, 0x00, 0x00
        /*005c*/ 	.byte	0x60, 0x3c, 0x00, 0x00, 0x01, 0x00, 0x00, 0x00, 0x00, 0x4d, 0x00, 0x00, 0x01, 0x00, 0x00, 0x00
        /*006c*/ 	.byte	0xd0, 0x50, 0x00, 0x00, 0x01, 0x00, 0x00, 0x00, 0xf0, 0xe6, 0x00, 0x00, 0x01, 0x00, 0x00, 0x00
        /*007c*/ 	.byte	0x20, 0xec, 0x00, 0x00, 0x01, 0x00, 0x00, 0x00, 0x40, 0xf7, 0x00, 0x00, 0x01, 0x00, 0x00, 0x00
        /*008c*/ 	.byte	0xa0, 0xfc, 0x00, 0x00, 0x01, 0x00, 0x00, 0x00, 0x80, 0xfe, 0x00, 0x00


	//----- nvinfo : EIATTR_MERCURY_ISA_VERSION
	.align		4
.L_2071:
        /*0098*/ 	.byte	0x03, 0x5f
        /*009a*/ 	.short	0x0000


	//----- nvinfo : EIATTR_COOP_GROUP_MASK_REGIDS
	.align		4
        /*009c*/ 	.byte	0x04, 0x29
        /*009e*/ 	.short	(.L_2073 - .L_2072)


	//   ....[0]....
.L_2072:
        /*00a0*/ 	.word	0xffffffff


	//   ....[1]....
        /*00a4*/ 	.word	0xffffffff


	//   ....[2]....
        /*00a8*/ 	.word	0xffffffff


	//   ....[3]....
        /*00ac*/ 	.word	0xffffffff


	//   ....[4]....
        /*00b0*/ 	.word	0xffffffff


	//   ....[5]....
        /*00b4*/ 	.word	0xffffffff


	//   ....[6]....
        /*00b8*/ 	.word	0xffffffff


	//   ....[7]....
        /*00bc*/ 	.word	0xffffffff


	//   ....[8]....
        /*00c0*/ 	.word	0xffffffff


	//   ....[9]....
        /*00c4*/ 	.word	0xffffffff


	//   ....[10]....
        /*00c8*/ 	.word	0xffffffff


	//   ....[11]....
        /*00cc*/ 	.word	0xffffffff


	//   ....[12]....
        /*00d0*/ 	.word	0xffffffff


	//   ....[13]....
        /*00d4*/ 	.word	0xffffffff


	//   ....[14]....
        /*00d8*/ 	.word	0xffffffff


	//   ....[15]....
        /*00dc*/ 	.word	0xffffffff


	//   ....[16]....
        /*00e0*/ 	.word	0xffffffff


	//   ....[17]....
        /*00e4*/ 	.word	0xffffffff


	//   ....[18]....
        /*00e8*/ 	.word	0xffffffff


	//   ....[19]....
        /*00ec*/ 	.word	0xffffffff


	//   ....[20]....
        /*00f0*/ 	.word	0xffffffff


	//   ....[21]....
        /*00f4*/ 	.word	0xffffffff


	//   ....[22]....
        /*00f8*/ 	.word	0xffffffff


	//   ....[23]....
        /*00fc*/ 	.word	0xffffffff


	//   ....[24]....
        /*0100*/ 	.word	0xffffffff


	//   ....[25]....
        /*0104*/ 	.word	0xffffffff


	//   ....[26]....
        /*0108*/ 	.word	0xffffffff


	//   ....[27]....
        /*010c*/ 	.word	0xffffffff


	//   ....[28]....
        /*0110*/ 	.word	0xffffffff


	//   ....[29]....
        /*0114*/ 	.word	0xffffffff


	//   ....[30]....
        /*0118*/ 	.word	0xffffffff


	//   ....[31]....
        /*011c*/ 	.word	0xffffffff


	//   ....[32]....
        /*0120*/ 	.word	0xffffffff


	//   ....[33]....
        /*0124*/ 	.word	0xffffffff


	//   ....[34]....
        /*0128*/ 	.word	0xffffffff


	//   ....[35]....
        /*012c*/ 	.word	0xffffffff


	//   ....[36]....
        /*0130*/ 	.word	0xffffffff


	//   ....[37]....
        /*0134*/ 	.word	0xffffffff


	//   ....[38]....
        /*0138*/ 	.word	0xffffffff


	//   ....[39]....
        /*013c*/ 	.word	0xffffffff


	//   ....[40]....
        /*0140*/ 	.word	0xffffffff


	//   ....[41]....
        /*0144*/ 	.word	0xffffffff


	//   ....[42]....
        /*0148*/ 	.word	0xffffffff


	//   ....[43]....
        /*014c*/ 	.word	0xffffffff


	//   ....[44]....
        /*0150*/ 	.word	0xffffffff


	//   ....[45]....
        /*0154*/ 	.word	0xffffffff


	//   ....[46]....
        /*0158*/ 	.word	0xffffffff


	//   ....[47]....
        /*015c*/ 	.word	0xffffffff


	//   ....[48]....
        /*0160*/ 	.word	0xffffffff


	//   ....[49]....
        /*0164*/ 	.word	0xffffffff


	//   ....[50]....
        /*0168*/ 	.word	0xffffffff


	//   ....[51]....
        /*016c*/ 	.word	0xffffffff


	//   ....[52]....
        /*0170*/ 	.word	0xffffffff


	//   ....[53]....
        /*0174*/ 	.word	0xffffffff


	//   ....[54]....
        /*0178*/ 	.word	0xffffffff


	//   ....[55]....
        /*017c*/ 	.word	0xffffffff


	//   ....[56]....
        /*0180*/ 	.word	0xffffffff


	//   ....[57]....
        /*0184*/ 	.word	0xffffffff


	//   ....[58]....
        /*0188*/ 	.word	0xffffffff


	//   ....[59]....
        /*018c*/ 	.word	0xffffffff


	//   ....[60]....
        /*0190*/ 	.word	0xffffffff


	//   ....[61]....
        /*0194*/ 	.word	0xffffffff


	//   ....[62]....
        /*0198*/ 	.word	0xffffffff


	//   ....[63]....
        /*019c*/ 	.word	0xffffffff


	//   ....[64]....
        /*01a0*/ 	.word	0xffffffff


	//   ....[65]....
        /*01a4*/ 	.word	0xffffffff


	//   ....[66]....
        /*01a8*/ 	.word	0xffffffff


	//   ....[67]....
        /*01ac*/ 	.word	0xffffffff


	//   ....[68]....
        /*01b0*/ 	.word	0xffffffff


	//   ....[69]....
        /*01b4*/ 	.word	0xffffffff


	//   ....[70]....
        /*01b8*/ 	.word	0xffffffff


	//   ....[71]....
        /*01bc*/ 	.word	0xffffffff


	//   ....[72]....
        /*01c0*/ 	.word	0xffffffff


	//   ....[73]....
        /*01c4*/ 	.word	0xffffffff


	//   ....[74]....
        /*01c8*/ 	.word	0xffffffff


	//   ....[75]....
        /*01cc*/ 	.word	0xffffffff


	//   ....[76]....
        /*01d0*/ 	.word	0xffffffff


	//   ....[77]....
        /*01d4*/ 	.word	0xffffffff


	//   ....[78]....
        /*01d8*/ 	.word	0xffffffff


	//   ....[79]....
        /*01dc*/ 	.word	0xffffffff


	//   ....[80]....
        /*01e0*/ 	.word	0xffffffff


	//   ....[81]....
        /*01e4*/ 	.word	0xffffffff


	//   ....[82]....
        /*01e8*/ 	.word	0xffffffff


	//   ....[83]....
        /*01ec*/ 	.word	0xffffffff


	//   ....[84]....
        /*01f0*/ 	.word	0xffffffff


	//   ....[85]....
        /*01f4*/ 	.word	0xffffffff


	//   ....[86]....
        /*01f8*/ 	.word	0xffffffff


	//   ....[87]....
        /*01fc*/ 	.word	0xffffffff


	//   ....[88]....
        /*0200*/ 	.word	0xffffffff


	//   ....[89]....
        /*0204*/ 	.word	0xffffffff


	//   ....[90]....
        /*0208*/ 	.word	0xffffffff


	//   ....[91]....
        /*020c*/ 	.word	0xffffffff


	//   ....[92]....
        /*0210*/ 	.word	0xffffffff


	//   ....[93]....
        /*0214*/ 	.word	0xffffffff


	//   ....[94]....
        /*0218*/ 	.word	0xffffffff


	//   ....[95]....
        /*021c*/ 	.word	0xffffffff


	//   ....[96]....
        /*0220*/ 	.word	0xffffffff


	//   ....[97]....
        /*0224*/ 	.word	0xffffffff


	//   ....[98]....
        /*0228*/ 	.word	0xffffffff


	//   ....[99]....
        /*022c*/ 	.word	0xffffffff


	//   ....[100]....
        /*0230*/ 	.word	0xffffffff


	//   ....[101]....
        /*0234*/ 	.word	0xffffffff


	//   ....[102]....
        /*0238*/ 	.word	0xffffffff


	//   ....[103]....
        /*023c*/ 	.word	0xffffffff


	//   ....[104]....
        /*0240*/ 	.word	0xffffffff


	//   ....[105]....
        /*0244*/ 	.word	0xffffffff


	//   ....[106]....
        /*0248*/ 	.word	0xffffffff


	//   ....[107]....
        /*024c*/ 	.word	0xffffffff


	//   ....[108]....
        /*0250*/ 	.word	0xffffffff


	//   ....[109]....
        /*0254*/ 	.word	0xffffffff


	//   ....[110]....
        /*0258*/ 	.word	0xffffffff


	//   ....[111]....
        /*025c*/ 	.word	0xffffffff


	//   ....[112]....
        /*0260*/ 	.word	0xffffffff


	//   ....[113]....
        /*0264*/ 	.word	0xffffffff


	//   ....[114]....
        /*0268*/ 	.word	0xffffffff


	//   ....[115]....
        /*026c*/ 	.word	0xffffffff


	//   ....[116]....
        /*0270*/ 	.word	0xffffffff


	//   ....[117]....
        /*0274*/ 	.word	0xffffffff


	//   ....[118]....
        /*0278*/ 	.word	0xffffffff


	//   ....[119]....
        /*027c*/ 	.word	0xffffffff


	//   ....[120]....
        /*0280*/ 	.word	0xffffffff


	//   ....[121]....
        /*0284*/ 	.word	0xffffffff


	//   ....[122]....
        /*0288*/ 	.word	0xffffffff


	//   ....[123]....
        /*028c*/ 	.word	0xffffffff


	//   ....[124]....
        /*0290*/ 	.word	0xffffffff


	//   ....[125]....
        /*0294*/ 	.word	0xffffffff


	//   ....[126]....
        /*0298*/ 	.word	0xffffffff


	//   ....[127]....
        /*029c*/ 	.word	0xffffffff


	//   ....[128]....
        /*02a0*/ 	.word	0xffffffff


	//   ....[129]....
        /*02a4*/ 	.word	0xffffffff


	//   ....[130]....
        /*02a8*/ 	.word	0xffffffff


	//   ....[131]....
        /*02ac*/ 	.word	0xffffffff


	//   ....[132]....
        /*02b0*/ 	.word	0xffffffff


	//   ....[133]....
        /*02b4*/ 	.word	0xffffffff


	//   ....[134]....
        /*02b8*/ 	.word	0xffffffff


	//   ....[135]....
        /*02bc*/ 	.word	0xffffffff


	//   ....[136]....
        /*02c0*/ 	.word	0xffffffff


	//   ....[137]....
        /*02c4*/ 	.word	0xffffffff


	//   ....[138]....
        /*02c8*/ 	.word	0xffffffff


	//   ....[139]....
        /*02cc*/ 	.word	0xffffffff


	//   ....[140]....
        /*02d0*/ 	.word	0xffffffff


	//   ....[141]....
        /*02d4*/ 	.word	0xffffffff


	//   ....[142]....
        /*02d8*/ 	.word	0xffffffff


	//   ....[143]....
        /*02dc*/ 	.word	0xffffffff


	//   ....[144]....
        /*02e0*/ 	.word	0xffffffff


	//   ....[145]....
        /*02e4*/ 	.word	0xffffffff


	//   ....[146]....
        /*02e8*/ 	.word	0xffffffff


	//   ....[147]....
        /*02ec*/ 	.word	0xffffffff


	//   ....[148]....
        /*02f0*/ 	.word	0xffffffff


	//   ....[149]....
        /*02f4*/ 	.word	0xffffffff


	//   ....[150]....
        /*02f8*/ 	.word	0xffffffff


	//   ....[151]....
        /*02fc*/ 	.word	0xffffffff


	//   ....[152]....
        /*0300*/ 	.word	0xffffffff


	//   ....[153]....
        /*0304*/ 	.word	0xffffffff


	//   ....[154]....
        /*0308*/ 	.word	0xffffffff


	//   ....[155]....
        /*030c*/ 	.word	0xffffffff


	//   ....[156]....
        /*0310*/ 	.word	0xffffffff


	//   ....[157]....
        /*0314*/ 	.word	0xffffffff


	//   ....[158]....
        /*0318*/ 	.word	0xffffffff


	//   ....[159]....
        /*031c*/ 	.word	0xffffffff


	//   ....[160]....
        /*0320*/ 	.word	0xffffffff


	//   ....[161]....
        /*0324*/ 	.word	0xffffffff


	//   ....[162]....
        /*0328*/ 	.word	0xffffffff


	//   ....[163]....
        /*032c*/ 	.word	0xffffffff


	//----- nvinfo : EIATTR_COOP_GROUP_INSTR_OFFSETS
	.align		4
.L_2073:
        /*0330*/ 	.byte	0x04, 0x28
        /*0332*/ 	.short	(.L_2075 - .L_2074)


	//   ....[0]....
.L_2074:
        /*0334*/ 	.word	0x00001430


	//   ....[1]....
        /*0338*/ 	.word	0x00001a30


	//   ....[2]....
        /*033c*/ 	.word	0x000022a0


	//   ....[3]....
        /*0340*/ 	.word	0x000027d0


	//   ....[4]....
        /*0344*/ 	.word	0x00002ed0


	//   ....[5]....
        /*0348*/ 	.word	0x00003b00


	//   ....[6]....
        /*034c*/ 	.word	0x00004800


	//   ....[7]....
        /*0350*/ 	.word	0x00006b60


	//   ....[8]....
        /*0354*/ 	.word	0x000085f0


	//   ....[9]....
        /*0358*/ 	.word	0x00008610


	//   ....[10]....
        /*035c*/ 	.word	0x00008630


	//   ....[11]....
        /*0360*/ 	.word	0x00008640


	//   ....[12]....
        /*0364*/ 	.word	0x000086e0


	//   ....[13]....
        /*0368*/ 	.word	0x00008720


	//   ....[14]....
        /*036c*/ 	.word	0x00008780


	//   ....[15]....
        /*0370*/ 	.word	0x000087a0


	//   ....[16]....
        /*0374*/ 	.word	0x000087f0


	//   ....[17]....
        /*0378*/ 	.word	0x00008810


	//   ....[18]....
        /*037c*/ 	.word	0x00008880


	//   ....[19]....
        /*0380*/ 	.word	0x000088a0


	//   ....[20]....
        /*0384*/ 	.word	0x000088b0


	//   ....[21]....
        /*0388*/ 	.word	0x00008900


	//   ....[22]....
        /*038c*/ 	.word	0x00008980


	//   ....[23]....
        /*0390*/ 	.word	0x000089a0


	//   ....[24]....
        /*0394*/ 	.word	0x000089b0


	//   ....[25]....
        /*0398*/ 	.word	0x00008a00


	//   ....[26]....
        /*039c*/ 	.word	0x00008a30


	//   ....[27]....
        /*03a0*/ 	.word	0x00008a40


	//   ....[28]....
        /*03a4*/ 	.word	0x00008ba0


	//   ....[29]....
        /*03a8*/ 	.word	0x00008c00


	//   ....[30]....
        /*03ac*/ 	.word	0x00008c60


	//   ....[31]....
        /*03b0*/ 	.word	0x00008cc0


	//   ....[32]....
        /*03b4*/ 	.word	0x00008ce0


	//   ....[33]....
        /*03b8*/ 	.word	0x00008cf0


	//   ....[34]....
        /*03bc*/ 	.word	0x00008d00


	//   ....[35]....
        /*03c0*/ 	.word	0x00008d10


	//   ....[36]....
        /*03c4*/ 	.word	0x00008d20


	//   ....[37]....
        /*03c8*/ 	.word	0x00008d30


	//   ....[38]....
        /*03cc*/ 	.word	0x00008d40


	//   ....[39]....
        /*03d0*/ 	.word	0x00008d50


	//   ....[40]....
        /*03d4*/ 	.word	0x0000a070


	//   ....[41]....
        /*03d8*/ 	.word	0x0000a090


	//   ....[42]....
        /*03dc*/ 	.word	0x0000a0a0


	//   ....[43]....
        /*03e0*/ 	.word	0x0000a0b0


	//   ....[44]....
        /*03e4*/ 	.word	0x0000a1c0


	//   ....[45]....
        /*03e8*/ 	.word	0x0000a1d0


	//   ....[46]....
        /*03ec*/ 	.word	0x0000a1e0


	//   ....[47]....
        /*03f0*/ 	.word	0x0000a1f0


	//   ....[48]....
        /*03f4*/ 	.word	0x0000a300


	//   ....[49]....
        /*03f8*/ 	.word	0x0000a320


	//   ....[50]....
        /*03fc*/ 	.word	0x0000a330


	//   ....[51]....
        /*0400*/ 	.word	0x0000a340


	//   ....[52]....
        /*0404*/ 	.word	0x0000a450


	//   ....[53]....
        /*0408*/ 	.word	0x0000a460


	//   ....[54]....
        /*040c*/ 	.word	0x0000a470


	//   ....[55]....
        /*0410*/ 	.word	0x0000a480


	//   ....[56]....
        /*0414*/ 	.word	0x0000a590


	//   ....[57]....
        /*0418*/ 	.word	0x0000a5b0


	//   ....[58]....
        /*041c*/ 	.word	0x0000a5c0


	//   ....[59]....
        /*0420*/ 	.word	0x0000a5d0


	//   ....[60]....
        /*0424*/ 	.word	0x0000a6d0


	//   ....[61]....
        /*0428*/ 	.word	0x0000a6e0


	//   ....[62]....
        /*042c*/ 	.word	0x0000a6f0


	//   ....[63]....
        /*0430*/ 	.word	0x0000a700


	//   ....[64]....
        /*0434*/ 	.word	0x0000a710


	//   ....[65]....
        /*0438*/ 	.word	0x0000a720


	//   ....[66]....
        /*043c*/ 	.word	0x0000a730


	//   ....[67]....
        /*0440*/ 	.word	0x0000a760


	//   ....[68]....
        /*0444*/ 	.word	0x0000a790


	//   ....[69]....
        /*0448*/ 	.word	0x0000a7c0


	//   ....[70]....
        /*044c*/ 	.word	0x0000a7d0


	//   ....[71]....
        /*0450*/ 	.word	0x0000a7e0


	//   ....[72]....
        /*0454*/ 	.word	0x0000dd10


	//   ....[73]....
        /*0458*/ 	.word	0x0000dd50


	//   ....[74]....
        /*045c*/ 	.word	0x0000dd90


	//   ....[75]....
        /*0460*/ 	.word	0x0000ddd0


	//   ....[76]....
        /*0464*/ 	.word	0x0000de90


	//   ....[77]....
        /*0468*/ 	.word	0x0000dec0


	//   ....[78]....
        /*046c*/ 	.word	0x0000def0


	//   ....[79]....
        /*0470*/ 	.word	0x0000df20


	//   ....[80]....
        /*0474*/ 	.word	0x0000dfc0


	//   ....[81]....
        /*0478*/ 	.word	0x0000dff0


	//   ....[82]....
        /*047c*/ 	.word	0x0000e020


	//   ....[83]....
        /*0480*/ 	.word	0x0000e050


	//   ....[84]....
        /*0484*/ 	.word	0x0000e0f0


	//   ....[85]....
        /*0488*/ 	.word	0x0000e120


	//   ....[86]....
        /*048c*/ 	.word	0x0000e150


	//   ....[87]....
        /*0490*/ 	.word	0x0000e180


	//   ....[88]....
        /*0494*/ 	.word	0x0000e220


	//   ....[89]....
        /*0498*/ 	.word	0x0000e250


	//   ....[90]....
        /*049c*/ 	.word	0x0000e280


	//   ....[91]....
        /*04a0*/ 	.word	0x0000e2b0


	//   ....[92]....
        /*04a4*/ 	.word	0x0000e9d0


	//   ....[93]....
        /*04a8*/ 	.word	0x0000f540


	//   ....[94]....
        /*04ac*/ 	.word	0x0000fd30


	//   ....[95]....
        /*04b0*/ 	.word	0x0000fd50


	//   ....[96]....
        /*04b4*/ 	.word	0x0000fd70


	//   ....[97]....
        /*04b8*/ 	.word	0x0000fd90


	//   ....[98]....
        /*04bc*/ 	.word	0x0000fdb0


	//   ....[99]....
        /*04c0*/ 	.word	0x0000ff00


	//   ....[100]....
        /*04c4*/ 	.word	0x0000ff20


	//   ....[101]....
        /*04c8*/ 	.word	0x0000ff40


	//   ....[102]....
        /*04cc*/ 	.word	0x0000ff70


	//   ....[103]....
        /*04d0*/ 	.word	0x0000ff90


	//   ....[104]....
        /*04d4*/ 	.word	0x00010380


	//   ....[105]....
        /*04d8*/ 	.word	0x00010400


	//   ....[106]....
        /*04dc*/ 	.word	0x00010470


	//   ....[107]....
        /*04e0*/ 	.word	0x000104e0


	//   ....[108]....
        /*04e4*/ 	.word	0x00010630


	//   ....[109]....
        /*04e8*/ 	.word	0x000106a0


	//   ....[110]....
        /*04ec*/ 	.word	0x00010710


	//   ....[111]....
        /*04f0*/ 	.word	0x00010780


	//   ....[112]....
        /*04f4*/ 	.word	0x000108c0


	//   ....[113]....
        /*04f8*/ 	.word	0x00010930


	//   ....[114]....
        /*04fc*/ 	.word	0x000109a0


	//   ....[115]....
        /*0500*/ 	.word	0x00010a10


	//   ....[116]....
        /*0504*/ 	.word	0x00010b30


	//   ....[117]....
        /*0508*/ 	.word	0x00010ba0


	//   ....[118]....
        /*050c*/ 	.word	0x00010c10


	//   ....[119]....
        /*0510*/ 	.word	0x00010c80


	//   ....[120]....
        /*0514*/ 	.word	0x00010de0


	//   ....[121]....
        /*0518*/ 	.word	0x00010e50


	//   ....[122]....
        /*051c*/ 	.word	0x00010ec0


	//   ....[123]....
        /*0520*/ 	.word	0x00010f30


	//   ....[124]....
        /*0524*/ 	.word	0x00010fb0


	//   ....[125]....
        /*0528*/ 	.word	0x00011020


	//   ....[126]....
        /*052c*/ 	.word	0x00011090


	//   ....[127]....
        /*0530*/ 	.word	0x00011100


	//   ....[128]....
        /*0534*/ 	.word	0x00011160


	//   ....[129]....
        /*0538*/ 	.word	0x000111c0


	//   ....[130]....
        /*053c*/ 	.word	0x00011220


	//   ....[131]....
        /*0540*/ 	.word	0x00011280


	//   ....[132]....
        /*0544*/ 	.word	0x00011300


	//   ....[133]....
        /*0548*/ 	.word	0x00011380


	//   ....[134]....
        /*054c*/ 	.word	0x000113f0


	//   ....[135]....
        /*0550*/ 	.word	0x00011460


	//   ....[136]....
        /*0554*/ 	.word	0x000114d0


	//   ....[137]....
        /*0558*/ 	.word	0x00011540


	//   ....[138]....
        /*055c*/ 	.word	0x000115b0


	//   ....[139]....
        /*0560*/ 	.word	0x00011620


	//   ....[140]....
        /*0564*/ 	.word	0x00011690


	//   ....[141]....
        /*0568*/ 	.word	0x00011710


	//   ....[142]....
        /*056c*/ 	.word	0x00011780


	//   ....[143]....
        /*0570*/ 	.word	0x000117f0


	//   ....[144]....
        /*0574*/ 	.word	0x00011860


	//   ....[145]....
        /*0578*/ 	.word	0x000118d0


	//   ....[146]....
        /*057c*/ 	.word	0x00011940


	//   ....[147]....
        /*0580*/ 	.word	0x000119b0


	//   ....[148]....
        /*0584*/ 	.word	0x00011a20


	//   ....[149]....
        /*0588*/ 	.word	0x00011aa0


	//   ....[150]....
        /*058c*/ 	.word	0x00011b10


	//   ....[151]....
        /*0590*/ 	.word	0x00011b80


	//   ....[152]....
        /*0594*/ 	.word	0x00011be0


	//   ....[153]....
        /*0598*/ 	.word	0x00011c40


	//   ....[154]....
        /*059c*/ 	.word	0x00011ca0


	//   ....[155]....
        /*05a0*/ 	.word	0x00011d00


	//   ....[156]....
        /*05a4*/ 	.word	0x00011d90


	//   ....[157]....
        /*05a8*/ 	.word	0x00011e00


	//   ....[158]....
        /*05ac*/ 	.word	0x00011e70


	//   ....[159]....
        /*05b0*/ 	.word	0x00011ee0


	//   ....[160]....
        /*05b4*/ 	.word	0x00011fb0


	//   ....[161]....
        /*05b8*/ 	.word	0x00012010


	//   ....[162]....
        /*05bc*/ 	.word	0x00012070


	//   ....[163]....
        /*05c0*/ 	.word	0x000120d0


	//----- nvinfo : EIATTR_EXIT_INSTR_OFFSETS
	.align		4
.L_2075:
        /*05c4*/ 	.byte	0x04, 0x1c
        /*05c6*/ 	.short	(.L_2077 - .L_2076)


	//   ....[0]....
.L_2076:
        /*05c8*/ 	.word	0x00010080


	//   ....[1]....
        /*05cc*/ 	.word	0x00010320


	//----- nvinfo : EIATTR_MAX_THREADS
	.align		4
.L_2077:
        /*05d0*/ 	.byte	0x04, 0x05
        /*05d2*/ 	.short	(.L_2079 - .L_2078)
.L_2078:
        /*05d4*/ 	.word	0x00000040
        /*05d8*/ 	.word	0x00000001
        /*05dc*/ 	.word	0x00000001


	//----- nvinfo : EIATTR_CRS_STACK_SIZE
	.align		4
.L_2079:
        /*05e0*/ 	.byte	0x04, 0x1e
        /*05e2*/ 	.short	(.L_2081 - .L_2080)
.L_2080:
        /*05e4*/ 	.word	0x00000000
.L_2081:


//--------------------- .nv.info._Z25selective_scan_bwd_kernelI32Selective_Scan_bwd_kernel_traitsILi64ELi16ELb0ELb1ELb0ELb1ELb0EN3c104HalfENS1_7complexIfEEEEv12SSMParamsBwd --------------------------
	.section	.nv.info._Z25selective_scan_bwd_kernelI32Selective_Scan_bwd_kernel_traitsILi64ELi16ELb0ELb1ELb0ELb1ELb0EN3c104HalfENS1_7complexIfEEEEv12SSMParamsBwd,"",@"SHT_CUDA_INFO"
	.sectionflags	@""
	.align	4


	//----- nvinfo : EIATTR_CUDA_API_VERSION
	.align		4
        /*0000*/ 	.byte	0x04, 0x37
        /*0002*/ 	.short	(.L_2083 - .L_2082)
.L_2082:
        /*0004*/ 	.word	0x00000082


	//----- nvinfo : EIATTR_SW2861232_WAR
	.align		4
.L_2083:
        /*0008*/ 	.byte	0x01, 0x35
	.zero		2


	//----- nvinfo : EIATTR_PARAM_CBANK
	.align		4
        /*000c*/ 	.byte	0x04, 0x0a
        /*000e*/ 	.short	(.L_2085 - .L_2084)
	.align		4
.L_2084:
        /*0010*/ 	.word	index@(.nv.constant0._Z25selective_scan_bwd_kernelI32Selective_Scan_bwd_kernel_traitsILi64ELi16ELb0ELb1ELb0ELb1ELb0EN3c104HalfENS1_7complexIfEEEEv12SSMParamsBwd)
        /*0014*/ 	.short	0x0160
        /*0016*/ 	.short	0x01f0


	//----- nvinfo : EIATTR_CBANK_PARAM_SIZE
	.align		4
.L_2085:
        /*0018*/ 	.byte	0x03, 0x19
        /*001a*/ 	.short	0x01f0


	//----- nvinfo : EIATTR_KPARAM_INFO
	.align		4
        /*001c*/ 	.byte	0x04, 0x17
        /*001e*/ 	.short	(.L_2087 - .L_2086)
.L_2086:
        /*0020*/ 	.word	0x00000000
        /*0024*/ 	.short	0x0000
        /*0026*/ 	.short	0x0000
        /*0028*/ 	.byte	0x00, 0xf0, 0xc1, 0x07


	//----- nvinfo : EIATTR_MAXREG_COUNT
	.align		4
.L_2087:
        /*002c*/ 	.byte	0x03, 0x1b
        /*002e*/ 	.short	0x00ff


	//----- nvinfo : EIATTR_NUM_BARRIERS
	.align		4
        /*0030*/ 	.byte	0x02, 0x4c
        /*0032*/ 	.byte	0x01
	.zero		1


	//----- nvinfo : EIATTR_ANNOTATIONS
	.align		4
        /*0034*/ 	.byte	0x04, 0x55
        /*0036*/ 	.short	(.L_2089 - .L_2088)


	//   ....[0]....
.L_2088:
        /* <DEDUP_REMOVED lines=9> */


	//----- nvinfo : EIATTR_MERCURY_ISA_VERSION
	.align		4
.L_2089:
        /*00b8*/ 	.byte	0x03, 0x5f
        /*00ba*/ 	.short	0x0000


	//----- nvinfo : EIATTR_COOP_GROUP_MASK_REGIDS
	.align		4
        /*00bc*/ 	.byte	0x04, 0x29
        /*00be*/ 	.short	(.L_2091 - .L_2090)


	//   ....[0]....
.L_2090:
        /*00c0*/ 	.word	0xffffffff


	//   ....[1]....
        /*00c4*/ 	.word	0xffffffff


	//   ....[2]....
        /*00c8*/ 	.word	0xffffffff


	//   ....[3]....
        /*00cc*/ 	.word	0xffffffff


	//   ....[4]....
        /*00d0*/ 	.word	0xffffffff


	//   ....[5]....
        /*00d4*/ 	.word	0xffffffff


	//   ....[6]....
        /*00d8*/ 	.word	0xffffffff


	//   ....[7]....
        /*00dc*/ 	.word	0xffffffff


	//   ....[8]....
        /*00e0*/ 	.word	0xffffffff


	//   ....[9]....
        /*00e4*/ 	.word	0xffffffff


	//   ....[10]....
        /*00e8*/ 	.word	0xffffffff


	//   ....[11]....
        /*00ec*/ 	.word	0xffffffff


	//   ....[12]....
        /*00f0*/ 	.word	0xffffffff


	//   ....[13]....
        /*00f4*/ 	.word	0xffffffff


	//   ....[14]....
        /*00f8*/ 	.word	0xffffffff


	//   ....[15]....
        /*00fc*/ 	.word	0xffffffff


	//   ....[16]....
        /*0100*/ 	.word	0xffffffff


	//   ....[17]....
        /*0104*/ 	.word	0xffffffff


	//   ....[18]....
        /*0108*/ 	.word	0xffffffff


	//   ....[19]....
        /*010c*/ 	.word	0xffffffff


	//   ....[20]....
        /*0110*/ 	.word	0xffffffff


	//   ....[21]....
        /*0114*/ 	.word	0xffffffff


	//   ....[22]....
        /*0118*/ 	.word	0xffffffff


	//   ....[23]....
        /*011c*/ 	.word	0xffffffff


	//   ....[24]....
        /*0120*/ 	.word	0xffffffff


	//   ....[25]....
        /*0124*/ 	.word	0xffffffff


	//   ....[26]....
        /*0128*/ 	.word	0xffffffff


	//   ....[27]....
        /*012c*/ 	.word	0xffffffff


	//   ....[28]....
        /*0130*/ 	.word	0xffffffff


	//   ....[29]....
        /*0134*/ 	.word	0xffffffff


	//   ....[30]....
        /*0138*/ 	.word	0xffffffff


	//   ....[31]....
        /*013c*/ 	.word	0xffffffff


	//   ....[32]....
        /*0140*/ 	.word	0xffffffff


	//   ....[33]....
        /*0144*/ 	.word	0xffffffff


	//   ....[34]....
        /*0148*/ 	.word	0xffffffff


	//   ....[35]....
        /*014c*/ 	.word	0xffffffff


	//   ....[36]....
        /*0150*/ 	.word	0xffffffff


	//   ....[37]....
        /*0154*/ 	.word	0xffffffff


	//   ....[38]....
        /*0158*/ 	.word	0xffffffff


	//   ....[39]....
        /*015c*/ 	.word	0xffffffff


	//   ....[40]....
        /*0160*/ 	.word	0xffffffff


	//   ....[41]....
        /*0164*/ 	.word	0xffffffff


	//   ....[42]....
        /*0168*/ 	.word	0xffffffff


	//   ....[43]....
        /*016c*/ 	.word	0xffffffff


	//   ....[44]....
        /*0170*/ 	.word	0xffffffff


	//   ....[45]....
        /*0174*/ 	.word	0xffffffff


	//   ....[46]....
        /*0178*/ 	.word	0xffffffff


	//   ....[47]....
        /*017c*/ 	.word	0xffffffff


	//   ....[48]....
        /*0180*/ 	.word	0xffffffff


	//   ....[49]....
        /*0184*/ 	.word	0xffffffff


	//   ....[50]....
        /*0188*/ 	.word	0xffffffff


	//   ....[51]....
        /*018c*/ 	.word	0xffffffff


	//   ....[52]....
        /*0190*/ 	.word	0xffffffff


	//   ....[53]....
        /*0194*/ 	.word	0xffffffff


	//   ....[54]....
        /*0198*/ 	.word	0xffffffff


	//   ....[55]....
        /*019c*/ 	.word	0xffffffff


	//   ....[56]....
        /*01a0*/ 	.word	0xffffffff


	//   ....[57]....
        /*01a4*/ 	.word	0xffffffff


	//   ....[58]....
        /*01a8*/ 	.word	0xffffffff


	//   ....[59]....
        /*01ac*/ 	.word	0xffffffff


	//   ....[60]....
        /*01b0*/ 	.word	0xffffffff


	//   ....[61]....
        /*01b4*/ 	.word	0xffffffff


	//   ....[62]....
        /*01b8*/ 	.word	0xffffffff


	//   ....[63]....
        /*01bc*/ 	.word	0xffffffff


	//   ....[64]....
        /*01c0*/ 	.word	0xffffffff


	//   ....[65]....
        /*01c4*/ 	.word	0xffffffff


	//   ....[66]....
        /*01c8*/ 	.word	0xffffffff


	//   ....[67]....
        /*01cc*/ 	.word	0xffffffff


	//   ....[68]....
        /*01d0*/ 	.word	0xffffffff


	//   ....[69]....
        /*01d4*/ 	.word	0xffffffff


	//   ....[70]....
        /*01d8*/ 	.word	0xffffffff


	//   ....[71]....
        /*01dc*/ 	.word	0xffffffff


	//   ....[72]....
        /*01e0*/ 	.word	0xffffffff


	//   ....[73]....
        /*01e4*/ 	.word	0xffffffff


	//   ....[74]....
        /*01e8*/ 	.word	0xffffffff


	//   ....[75]....
        /*01ec*/ 	.word	0xffffffff


	//   ....[76]....
        /*01f0*/ 	.word	0xffffffff


	//   ....[77]....
        /*01f4*/ 	.word	0xffffffff


	//   ....[78]....
        /*01f8*/ 	.word	0xffffffff


	//   ....[79]....
        /*01fc*/ 	.word	0xffffffff


	//   ....[80]....
        /*0200*/ 	.word	0xffffffff


	//   ....[81]....
        /*0204*/ 	.word	0xffffffff


	//   ....[82]....
        /*0208*/ 	.word	0xffffffff


	//   ....[83]....
        /*020c*/ 	.word	0xffffffff


	//   ....[84]....
        /*0210*/ 	.word	0xffffffff


	//   ....[85]....
        /*0214*/ 	.word	0xffffffff


	//   ....[86]....
        /*0218*/ 	.word	0xffffffff


	//   ....[87]....
        /*021c*/ 	.word	0xffffffff


	//   ....[88]....
        /*0220*/ 	.word	0xffffffff


	//   ....[89]....
        /*0224*/ 	.word	0xffffffff


	//   ....[90]....
        /*0228*/ 	.word	0xffffffff


	//   ....[91]....
        /*022c*/ 	.word	0xffffffff


	//   ....[92]....
        /*0230*/ 	.word	0xffffffff


	//   ....[93]....
        /*0234*/ 	.word	0xffffffff


	//   ....[94]....
        /*0238*/ 	.word	0xffffffff


	//   ....[95]....
        /*023c*/ 	.word	0xffffffff


	//   ....[96]....
        /*0240*/ 	.word	0xffffffff


	//   ....[97]....
        /*0244*/ 	.word	0xffffffff


	//   ....[98]....
        /*0248*/ 	.word	0xffffffff


	//   ....[99]....
        /*024c*/ 	.word	0xffffffff


	//   ....[100]....
        /*0250*/ 	.word	0xffffffff


	//   ....[101]....
        /*0254*/ 	.word	0xffffffff


	//   ....[102]....
        /*0258*/ 	.word	0xffffffff


	//   ....[103]....
        /*025c*/ 	.word	0xffffffff


	//   ....[104]....
        /*0260*/ 	.word	0xffffffff


	//   ....[105]....
        /*0264*/ 	.word	0xffffffff


	//   ....[106]....
        /*0268*/ 	.word	0xffffffff


	//   ....[107]....
        /*026c*/ 	.word	0xffffffff


	//   ....[108]....
        /*0270*/ 	.word	0xffffffff


	//   ....[109]....
        /*0274*/ 	.word	0xffffffff


	//   ....[110]....
        /*0278*/ 	.word	0xffffffff


	//   ....[111]....
        /*027c*/ 	.word	0xffffffff


	//   ....[112]....
        /*0280*/ 	.word	0xffffffff


	//   ....[113]....
        /*0284*/ 	.word	0xffffffff


	//   ....[114]....
        /*0288*/ 	.word	0xffffffff


	//   ....[115]....
        /*028c*/ 	.word	0xffffffff


	//   ....[116]....
        /*0290*/ 	.word	0xffffffff


	//   ....[117]....
        /*0294*/ 	.word	0xffffffff


	//   ....[118]....
        /*0298*/ 	.word	0xffffffff


	//   ....[119]....
        /*029c*/ 	.word	0xffffffff


	//   ....[120]....
        /*02a0*/ 	.word	0xffffffff


	//   ....[121]....
        /*02a4*/ 	.word	0xffffffff


	//   ....[122]....
        /*02a8*/ 	.word	0xffffffff


	//   ....[123]....
        /*02ac*/ 	.word	0xffffffff


	//   ....[124]....
        /*02b0*/ 	.word	0xffffffff


	//   ....[125]....
        /*02b4*/ 	.word	0xffffffff


	//   ....[126]....
        /*02b8*/ 	.word	0xffffffff


	//   ....[127]....
        /*02bc*/ 	.word	0xffffffff


	//   ....[128]....
        /*02c0*/ 	.word	0xffffffff


	//   ....[129]....
        /*02c4*/ 	.word	0xffffffff


	//   ....[130]....
        /*02c8*/ 	.word	0xffffffff


	//   ....[131]....
        /*02cc*/ 	.word	0xffffffff


	//   ....[132]....
        /*02d0*/ 	.word	0xffffffff


	//   ....[133]....
        /*02d4*/ 	.word	0xffffffff


	//   ....[134]....
        /*02d8*/ 	.word	0xffffffff


	//   ....[135]....
        /*02dc*/ 	.word	0xffffffff


	//   ....[136]....
        /*02e0*/ 	.word	0xffffffff


	//   ....[137]....
        /*02e4*/ 	.word	0xffffffff


	//   ....[138]....
        /*02e8*/ 	.word	0xffffffff


	//   ....[139]....
        /*02ec*/ 	.word	0xffffffff


	//   ....[140]....
        /*02f0*/ 	.word	0xffffffff


	//   ....[141]....
        /*02f4*/ 	.word	0xffffffff


	//   ....[142]....
        /*02f8*/ 	.word	0xffffffff


	//   ....[143]....
        /*02fc*/ 	.word	0xffffffff


	//   ....[144]....
        /*0300*/ 	.word	0xffffffff


	//   ....[145]....
        /*0304*/ 	.word	0xffffffff


	//   ....[146]....
        /*0308*/ 	.word	0xffffffff


	//   ....[147]....
        /*030c*/ 	.word	0xffffffff


	//   ....[148]....
        /*0310*/ 	.word	0xffffffff


	//   ....[149]....
        /*0314*/ 	.word	0xffffffff


	//   ....[150]....
        /*0318*/ 	.word	0xffffffff


	//   ....[151]....
        /*031c*/ 	.word	0xffffffff


	//   ....[152]....
        /*0320*/ 	.word	0xffffffff


	//   ....[153]....
        /*0324*/ 	.word	0xffffffff


	//   ....[154]....
        /*0328*/ 	.word	0xffffffff


	//   ....[155]....
        /*032c*/ 	.word	0xffffffff


	//   ....[156]....
        /*0330*/ 	.word	0xffffffff


	//   ....[157]....
        /*0334*/ 	.word	0xffffffff


	//   ....[158]....
        /*0338*/ 	.word	0xffffffff


	//   ....[159]....
        /*033c*/ 	.word	0xffffffff


	//   ....[160]....
        /*0340*/ 	.word	0xffffffff


	//----- nvinfo : EIATTR_COOP_GROUP_INSTR_OFFSETS
	.align		4
.L_2091:
        /*0344*/ 	.byte	0x04, 0x28
        /*0346*/ 	.short	(.L_2093 - .L_2092)


	//   ....[0]....
.L_2092:
        /*0348*/ 	.word	0x00001410


	//   ....[1]....
        /*034c*/ 	.word	0x00001960


	//   ....[2]....
        /*0350*/ 	.word	0x00001f40


	//   ....[3]....
        /*0354*/ 	.word	0x00006430


	//   ....[4]....
        /*0358*/ 	.word	0x00007e80


	//   ....[5]....
        /*035c*/ 	.word	0x00007ea0


	//   ....[6]....
        /*0360*/ 	.word	0x00007ec0


	//   ....[7]....
        /*0364*/ 	.word	0x00007ed0


	//   ....[8]....
        /*0368*/ 	.word	0x00007f70


	//   ....[9]....
        /*036c*/ 	.word	0x00007fa0


	//   ....[10]....
        /*0370*/ 	.word	0x00007fe0


	//   ....[11]....
        /*0374*/ 	.word	0x00008010


	//   ....[12]....
        /*0378*/ 	.word	0x00008040


	//   ....[13]....
        /*037c*/ 	.word	0x000080a0


	//   ....[14]....
        /*0380*/ 	.word	0x000080f0


	//   ....[15]....
        /*0384*/ 	.word	0x00008120


	//   ....[16]....
        /*0388*/ 	.word	0x00008140


	//   ....[17]....
        /*038c*/ 	.word	0x000081a0


	//   ....[18]....
        /*0390*/ 	.word	0x00008200


	//   ....[19]....
        /*0394*/ 	.word	0x00008230


	//   ....[20]....
        /*0398*/ 	.word	0x00008240


	//   ....[21]....
        /*039c*/ 	.word	0x00008290


	//   ....[22]....
        /*03a0*/ 	.word	0x000082c0


	//   ....[23]....
        /*03a4*/ 	.word	0x000082d0


	//   ....[24]....
        /*03a8*/ 	.word	0x00008430


	//   ....[25]....
        /*03ac*/ 	.word	0x00008490


	//   ....[26]....
        /*03b0*/ 	.word	0x000084f0


	//   ....[27]....
        /*03b4*/ 	.word	0x00008550


	//   ....[28]....
        /*03b8*/ 	.word	0x00008570


	//   ....[29]....
        /*03bc*/ 	.word	0x00008580


	//   ....[30]....
        /*03c0*/ 	.word	0x00008590


	//   ....[31]....
        /*03c4*/ 	.word	0x000085a0


	//   ....[32]....
        /*03c8*/ 	.word	0x000085b0


	//   ....[33]....
        /*03cc*/ 	.word	0x000085c0


	//   ....[34]....
        /*03d0*/ 	.word	0x000085d0


	//   ....[35]....
        /*03d4*/ 	.word	0x000085e0


	//   ....[36]....
        /*03d8*/ 	.word	0x00009930


	//   ....[37]....
        /*03dc*/ 	.word	0x00009950


	//   ....[38]....
        /*03e0*/ 	.word	0x00009960


	//   ....[39]....
        /*03e4*/ 	.word	0x00009970


	//   ....[40]....
        /*03e8*/ 	.word	0x00009a80


	//   ....[41]....
        /*03ec*/ 	.word	0x00009a90


	//   ....[42]....
        /*03f0*/ 	.word	0x00009aa0


	//   ....[43]....
        /*03f4*/ 	.word	0x00009ab0


	//   ....[44]....
        /*03f8*/ 	.word	0x00009bc0


	//   ....[45]....
        /*03fc*/ 	.word	0x00009be0


	//   ....[46]....
        /*0400*/ 	.word	0x00009bf0


	//   ....[47]....
        /*0404*/ 	.word	0x00009c00


	//   ....[48]....
        /*0408*/ 	.word	0x00009d10


	//   ....[49]....
        /*040c*/ 	.word	0x00009d20


	//   ....[50]....
        /*0410*/ 	.word	0x00009d30


	//   ....[51]....
        /*0414*/ 	.word	0x00009d40


	//   ....[52]....
        /*0418*/ 	.word	0x00009e50


	//   ....[53]....
        /*041c*/ 	.word	0x00009e70


	//   ....[54]....
        /*0420*/ 	.word	0x00009e80


	//   ....[55]....
        /*0424*/ 	.word	0x00009e90


	//   ....[56]....
        /*0428*/ 	.word	0x00009f90


	//   ....[57]....
        /*042c*/ 	.word	0x00009fa0


	//   ....[58]....
        /*0430*/ 	.word	0x00009fb0


	//   ....[59]....
        /*0434*/ 	.word	0x00009fc0


	//   ....[60]....
        /*0438*/ 	.word	0x00009fd0


	//   ....[61]....
        /*043c*/ 	.word	0x00009fe0


	//   ....[62]....
        /*0440*/ 	.word	0x00009ff0


	//   ....[63]....
        /*0444*/ 	.word	0x0000a020


	//   ....[64]....
        /*0448*/ 	.word	0x0000a050


	//   ....[65]....
        /*044c*/ 	.word	0x0000a080


	//   ....[66]....
        /*0450*/ 	.word	0x0000a090


	//   ....[67]....
        /*0454*/ 	.word	0x0000a0a0


	//   ....[68]....
        /*0458*/ 	.word	0x0000d590


	//   ....[69]....
        /*045c*/ 	.word	0x0000d5d0


	//   ....[70]....
        /*0460*/ 	.word	0x0000d610


	//   ....[71]....
        /*0464*/ 	.word	0x0000d650


	//   ....[72]....
        /*0468*/ 	.word	0x0000d710


	//   ....[73]....
        /*046c*/ 	.word	0x0000d760


	//   ....[74]....
        /*0470*/ 	.word	0x0000d790


	//   ....[75]....
        /*0474*/ 	.word	0x0000d7c0


	//   ....[76]....
        /*0478*/ 	.word	0x0000d840


	//   ....[77]....
        /*047c*/ 	.word	0x0000d890


	//   ....[78]....
        /*0480*/ 	.word	0x0000d8c0


	//   ....[79]....
        /*0484*/ 	.word	0x0000d8f0


	//   ....[80]....
        /*0488*/ 	.word	0x0000d980


	//   ....[81]....
        /*048c*/ 	.word	0x0000d9c0


	//   ....[82]....
        /*0490*/ 	.word	0x0000d9f0


	//   ....[83]....
        /*0494*/ 	.word	0x0000da20


	//   ....[84]....
        /*0498*/ 	.word	0x0000dab0


	//   ....[85]....
        /*049c*/ 	.word	0x0000daf0


	//   ....[86]....
        /*04a0*/ 	.word	0x0000db20


	//   ....[87]....
        /*04a4*/ 	.word	0x0000db50


	//   ....[88]....
        /*04a8*/ 	.word	0x0000e5b0


	//   ....[89]....
        /*04ac*/ 	.word	0x0000efe0


	//   ....[90]....
        /*04b0*/ 	.word	0x0000fc80


	//   ....[91]....
        /*04b4*/ 	.word	0x00010340


	//   ....[92]....
        /*04b8*/ 	.word	0x00010360


	//   ....[93]....
        /*04bc*/ 	.word	0x00010380


	//   ....[94]....
        /*04c0*/ 	.word	0x000103a0


	//   ....[95]....
        /*04c4*/ 	.word	0x000103c0


	//   ....[96]....
        /*04c8*/ 	.word	0x00010510


	//   ....[97]....
        /*04cc*/ 	.word	0x00010530


	//   ....[98]....
        /*04d0*/ 	.word	0x00010550


	//   ....[99]....
        /*04d4*/ 	.word	0x00010580


	//   ....[100]....
        /*04d8*/ 	.word	0x000105a0


	//   ....[101]....
        /*04dc*/ 	.word	0x00010990


	//   ....[102]....
        /*04e0*/ 	.word	0x00010a10


	//   ....[103]....
        /*04e4*/ 	.word	0x00010a80


	//   ....[104]....
        /*04e8*/ 	.word	0x00010af0


	//   ....[105]....
        /*04ec*/ 	.word	0x00010c40


	//   ....[106]....
        /*04f0*/ 	.word	0x00010cb0


	//   ....[107]....
        /*04f4*/ 	.word	0x00010d20


	//   ....[108]....
        /*04f8*/ 	.word	0x00010d90


	//   ....[109]....
        /*04fc*/ 	.word	0x00010ed0


	//   ....[110]....
        /*0500*/ 	.word	0x00010f40


	//   ....[111]....
        /*0504*/ 	.word	0x00010fb0


	//   ....[112]....
        /*0508*/ 	.word	0x00011020


	//   ....[113]....
        /*050c*/ 	.word	0x00011140


	//   ....[114]....
        /*0510*/ 	.word	0x000111b0


	//   ....[115]....
        /*0514*/ 	.word	0x00011220


	//   ....[116]....
        /*0518*/ 	.word	0x00011290


	//   ....[117]....
        /*051c*/ 	.word	0x000113e0


	//   ....[118]....
        /*0520*/ 	.word	0x00011450


	//   ....[119]....
        /*0524*/ 	.word	0x000114c0


	//   ....[120]....
        /*0528*/ 	.word	0x00011530


	//   ....[121]....
        /*052c*/ 	.word	0x000115b0


	//   ....[122]....
        /*0530*/ 	.word	0x00011620


	//   ....[123]....
        /*0534*/ 	.word	0x00011690


	//   ....[124]....
        /*0538*/ 	.word	0x00011700


	//   ....[125]....
        /*053c*/ 	.word	0x00011770


	//   ....[126]....
        /*0540*/ 	.word	0x000117d0


	//   ....[127]....
        /*0544*/ 	.word	0x00011830


	//   ....[128]....
        /*0548*/ 	.word	0x00011890


	//   ....[129]....
        /*054c*/ 	.word	0x00011900


	//   ....[130]....
        /*0550*/ 	.word	0x00011980


	//   ....[131]....
        /*0554*/ 	.word	0x000119f0


	//   ....[132]....
        /*0558*/ 	.word	0x00011a60


	//   ....[133]....
        /*055c*/ 	.word	0x00011ad0


	//   ....[134]....
        /*0560*/ 	.word	0x00011b40


	//   ....[135]....
        /*0564*/ 	.word	0x00011bb0


	//   ....[136]....
        /*0568*/ 	.word	0x00011c20


	//   ....[137]....
        /*056c*/ 	.word	0x00011c90


	//   ....[138]....
        /*0570*/ 	.word	0x00011d10


	//   ....[139]....
        /*0574*/ 	.word	0x00011d80


	//   ....[140]....
        /*0578*/ 	.word	0x00011df0


	//   ....[141]....
        /*057c*/ 	.word	0x00011e60


	//   ....[142]....
        /*0580*/ 	.word	0x00011ed0


	//   ....[143]....
        /*0584*/ 	.word	0x00011f40


	//   ....[144]....
        /*0588*/ 	.word	0x00011fb0


	//   ....[145]....
        /*058c*/ 	.word	0x00012020


	//   ....[146]....
        /*0590*/ 	.word	0x000120a0


	//   ....[147]....
        /*0594*/ 	.word	0x00012110


	//   ....[148]....
        /*0598*/ 	.word	0x00012180


	//   ....[149]....
        /*059c*/ 	.word	0x000121e0


	//   ....[150]....
        /*05a0*/ 	.word	0x00012240


	//   ....[151]....
        /*05a4*/ 	.word	0x000122a0


	//   ....[152]....
        /*05a8*/ 	.word	0x00012300


	//   ....[153]....
        /*05ac*/ 	.word	0x00012390


	//   ....[154]....
        /*05b0*/ 	.word	0x00012400


	//   ....[155]....
        /*05b4*/ 	.word	0x00012470


	//   ....[156]....
        /*05b8*/ 	.word	0x000124e0


	//   ....[157]....
        /*05bc*/ 	.word	0x000125b0


	//   ....[158]....
        /*05c0*/ 	.word	0x00012610


	//   ....[159]....
        /*05c4*/ 	.word	0x00012670


	//   ....[160]....
        /*05c8*/ 	.word	0x000126d0


	//----- nvinfo : EIATTR_EXIT_INSTR_OFFSETS
	.align		4
.L_2093:
        /*05cc*/ 	.byte	0x04, 0x1c
        /*05ce*/ 	.short	(.L_2095 - .L_2094)


	//   ....[0]....
.L_2094:
        /*05d0*/ 	.word	0x00010690


	//   ....[1]....
        /*05d4*/ 	.word	0x00010930


	//----- nvinfo : EIATTR_MAX_THREADS
	.align		4
.L_2095:
        /*05d8*/ 	.byte	0x04, 0x05
        /*05da*/ 	.short	(.L_2097 - .L_2096)
.L_2096:
        /*05dc*/ 	.word	0x00000040
        /*05e0*/ 	.word	0x00000001
        /*05e4*/ 	.word	0x00000001


	//----- nvinfo : EIATTR_CRS_STACK_SIZE
	.align		4
.L_2097:
        /*05e8*/ 	.byte	0x04, 0x1e
        /*05ea*/ 	.short	(.L_2099 - .L_2098)
.L_2098:
        /*05ec*/ 	.word	0x00000000
.L_2099:


//--------------------- .nv.info._Z25selective_scan_bwd_kernelI32Selective_Scan_bwd_kernel_traitsILi64ELi16ELb0ELb1ELb0ELb1ELb1EN3c104HalfENS1_7complexIfEEEEv12SSMParamsBwd --------------------------
	.section	.nv.info._Z25selective_scan_bwd_kernelI32Selective_Scan_bwd_kernel_traitsILi64ELi16ELb0ELb1ELb0ELb1ELb1EN3c104HalfENS1_7complexIfEEEEv12SSMParamsBwd,"",@"SHT_CUDA_INFO"
	.sectionflags	@""
	.align	4


	//----- nvinfo : EIATTR_CUDA_API_VERSION
	.align		4
        /*0000*/ 	.byte	0x04, 0x37
        /*0002*/ 	.short	(.L_2101 - .L_2100)
.L_2100:
        /*0004*/ 	.word	0x00000082


	//----- nvinfo : EIATTR_SW2861232_WAR
	.align		4
.L_2101:
        /*0008*/ 	.byte	0x01, 0x35
	.zero		2


	//----- nvinfo : EIATTR_PARAM_CBANK
	.align		4
        /*000c*/ 	.byte	0x04, 0x0a
        /*000e*/ 	.short	(.L_2103 - .L_2102)
	.align		4
.L_2102:
        /*0010*/ 	.word	index@(.nv.constant0._Z25selective_scan_bwd_kernelI32Selective_Scan_bwd_kernel_traitsILi64ELi16ELb0ELb1ELb0ELb1ELb1EN3c104HalfENS1_7complexIfEEEEv12SSMParamsBwd)
        /*0014*/ 	.short	0x0160
        /*0016*/ 	.short	0x01f0


	//----- nvinfo : EIATTR_CBANK_PARAM_SIZE
	.align		4
.L_2103:
        /*0018*/ 	.byte	0x03, 0x19
        /*001a*/ 	.short	0x01f0


	//----- nvinfo : EIATTR_KPARAM_INFO
	.align		4
        /*001c*/ 	.byte	0x04, 0x17
        /*001e*/ 	.short	(.L_2105 - .L_2104)
.L_2104:
        /*0020*/ 	.word	0x00000000
        /*0024*/ 	.short	0x0000
        /*0026*/ 	.short	0x0000
        /*0028*/ 	.byte	0x00, 0xf0, 0xc1, 0x07


	//----- nvinfo : EIATTR_MAXREG_COUNT
	.align		4
.L_2105:
        /*002c*/ 	.byte	0x03, 0x1b
        /*002e*/ 	.short	0x00ff


	//----- nvinfo : EIATTR_NUM_BARRIERS
	.align		4
        /*0030*/ 	.byte	0x02, 0x4c
        /*0032*/ 	.byte	0x01
	.zero		1


	//----- nvinfo : EIATTR_ANNOTATIONS
	.align		4
        /*0034*/ 	.byte	0x04, 0x55
        /*0036*/ 	.short	(.L_2107 - .L_2106)


	//   ....[0]....
.L_2106:
        /* <DEDUP_REMOVED lines=9> */


	//----- nvinfo : EIATTR_MERCURY_ISA_VERSION
	.align		4
.L_2107:
        /*00b8*/ 	.byte	0x03, 0x5f
        /*00ba*/ 	.short	0x0000


	//----- nvinfo : EIATTR_COOP_GROUP_MASK_REGIDS
	.align		4
        /*00bc*/ 	.byte	0x04, 0x29
        /*00be*/ 	.short	(.L_2109 - .L_2108)


	//   ....[0]....
.L_2108:
        /*00c0*/ 	.word	0xffffffff


	//   ....[1]....
        /*00c4*/ 	.word	0xffffffff


	//   ....[2]....
        /*00c8*/ 	.word	0xffffffff


	//   ....[3]....
        /*00cc*/ 	.word	0xffffffff


	//   ....[4]....
        /*00d0*/ 	.word	0xffffffff


	//   ....[5]....
        /*00d4*/ 	.word	0xffffffff


	//   ....[6]....
        /*00d8*/ 	.word	0xffffffff


	//   ....[7]....
        /*00dc*/ 	.word	0xffffffff


	//   ....[8]....
        /*00e0*/ 	.word	0xffffffff


	//   ....[9]....
        /*00e4*/ 	.word	0xffffffff


	//   ....[10]....
        /*00e8*/ 	.word	0xffffffff


	//   ....[11]....
        /*00ec*/ 	.word	0xffffffff


	//   ....[12]....
        /*00f0*/ 	.word	0xffffffff


	//   ....[13]....
        /*00f4*/ 	.word	0xffffffff


	//   ....[14]....
        /*00f8*/ 	.word	0xffffffff


	//   ....[15]....
        /*00fc*/ 	.word	0xffffffff


	//   ....[16]....
        /*0100*/ 	.word	0xffffffff


	//   ....[17]....
        /*0104*/ 	.word	0xffffffff


	//   ....[18]....
        /*0108*/ 	.word	0xffffffff


	//   ....[19]....
        /*010c*/ 	.word	0xffffffff


	//   ....[20]....
        /*0110*/ 	.word	0xffffffff


	//   ....[21]....
        /*0114*/ 	.word	0xffffffff


	//   ....[22]....
        /*0118*/ 	.word	0xffffffff


	//   ....[23]....
        /*011c*/ 	.word	0xffffffff


	//   ....[24]....
        /*0120*/ 	.word	0xffffffff


	//   ....[25]....
        /*0124*/ 	.word	0xffffffff


	//   ....[26]....
        /*0128*/ 	.word	0xffffffff


	//   ....[27]....
        /*012c*/ 	.word	0xffffffff


	//   ....[28]....
        /*0130*/ 	.word	0xffffffff


	//   ....[29]....
        /*0134*/ 	.word	0xffffffff


	//   ....[30]....
        /*0138*/ 	.word	0xffffffff


	//   ....[31]....
        /*013c*/ 	.word	0xffffffff


	//   ....[32]....
        /*0140*/ 	.word	0xffffffff


	//   ....[33]....
        /*0144*/ 	.word	0xffffffff


	//   ....[34]....
        /*0148*/ 	.word	0xffffffff


	//   ....[35]....
        /*014c*/ 	.word	0xffffffff


	//   ....[36]....
        /*0150*/ 	.word	0xffffffff


	//   ....[37]....
        /*0154*/ 	.word	0xffffffff


	//   ....[38]....
        /*0158*/ 	.word	0xffffffff


	//   ....[39]....
        /*015c*/ 	.word	0xffffffff


	//   ....[40]....
        /*0160*/ 	.word	0xffffffff


	//   ....[41]....
        /*0164*/ 	.word	0xffffffff


	//   ....[42]....
        /*0168*/ 	.word	0xffffffff


	//   ....[43]....
        /*016c*/ 	.word	0xffffffff


	//   ....[44]....
        /*0170*/ 	.word	0xffffffff


	//   ....[45]....
        /*0174*/ 	.word	0xffffffff


	//   ....[46]....
        /*0178*/ 	.word	0xffffffff


	//   ....[47]....
        /*017c*/ 	.word	0xffffffff


	//   ....[48]....
        /*0180*/ 	.word	0xffffffff


	//   ....[49]....
        /*0184*/ 	.word	0xffffffff


	//   ....[50]....
        /*0188*/ 	.word	0xffffffff


	//   ....[51]....
        /*018c*/ 	.word	0xffffffff


	//   ....[52]....
        /*0190*/ 	.word	0xffffffff


	//   ....[53]....
        /*0194*/ 	.word	0xffffffff


	//   ....[54]....
        /*0198*/ 	.word	0xffffffff


	//   ....[55]....
        /*019c*/ 	.word	0xffffffff


	//   ....[56]....
        /*01a0*/ 	.word	0xffffffff


	//   ....[57]....
        /*01a4*/ 	.word	0xffffffff


	//   ....[58]....
        /*01a8*/ 	.word	0xffffffff


	//   ....[59]....
        /*01ac*/ 	.word	0xffffffff


	//   ....[60]....
        /*01b0*/ 	.word	0xffffffff


	//   ....[61]....
        /*01b4*/ 	.word	0xffffffff


	//   ....[62]....
        /*01b8*/ 	.word	0xffffffff


	//   ....[63]....
        /*01bc*/ 	.word	0xffffffff


	//   ....[64]....
        /*01c0*/ 	.word	0xffffffff


	//   ....[65]....
        /*01c4*/ 	.word	0xffffffff


	//   ....[66]....
        /*01c8*/ 	.word	0xffffffff


	//   ....[67]....
        /*01cc*/ 	.word	0xffffffff


	//   ....[68]....
        /*01d0*/ 	.word	0xffffffff


	//   ....[69]....
        /*01d4*/ 	.word	0xffffffff


	//   ....[70]....
        /*01d8*/ 	.word	0xffffffff


	//   ....[71]....
        /*01dc*/ 	.word	0xffffffff


	//   ....[72]....
        /*01e0*/ 	.word	0xffffffff


	//   ....[73]....
        /*01e4*/ 	.word	0xffffffff


	//   ....[74]....
        /*01e8*/ 	.word	0xffffffff


	//   ....[75]....
        /*01ec*/ 	.word	0xffffffff


	//   ....[76]....
        /*01f0*/ 	.word	0xffffffff


	//   ....[77]....
        /*01f4*/ 	.word	0xffffffff


	//   ....[78]....
        /*01f8*/ 	.word	0xffffffff


	//   ....[79]....
        /*01fc*/ 	.word	0xffffffff


	//   ....[80]....
        /*0200*/ 	.word	0xffffffff


	//   ....[81]....
        /*0204*/ 	.word	0xffffffff


	//   ....[82]....
        /*0208*/ 	.word	0xffffffff


	//   ....[83]....
        /*020c*/ 	.word	0xffffffff


	//   ....[84]....
        /*0210*/ 	.word	0xffffffff


	//   ....[85]....
        /*0214*/ 	.word	0xffffffff


	//   ....[86]....
        /*0218*/ 	.word	0xffffffff


	//   ....[87]....
        /*021c*/ 	.word	0xffffffff


	//   ....[88]....
        /*0220*/ 	.word	0xffffffff


	//   ....[89]....
        /*0224*/ 	.word	0xffffffff


	//   ....[90]....
        /*0228*/ 	.word	0xffffffff


	//   ....[91]....
        /*022c*/ 	.word	0xffffffff


	//   ....[92]....
        /*0230*/ 	.word	0xffffffff


	//   ....[93]....
        /*0234*/ 	.word	0xffffffff


	//   ....[94]....
        /*0238*/ 	.word	0xffffffff


	//   ....[95]....
        /*023c*/ 	.word	0xffffffff


	//   ....[96]....
        /*0240*/ 	.word	0xffffffff


	//   ....[97]....
        /*0244*/ 	.word	0xffffffff


	//   ....[98]....
        /*0248*/ 	.word	0xffffffff


	//   ....[99]....
        /*024c*/ 	.word	0xffffffff


	//   ....[100]....
        /*0250*/ 	.word	0xffffffff


	//   ....[101]....
        /*0254*/ 	.word	0xffffffff


	//   ....[102]....
        /*0258*/ 	.word	0xffffffff


	//   ....[103]....
        /*025c*/ 	.word	0xffffffff


	//   ....[104]....
        /*0260*/ 	.word	0xffffffff


	//   ....[105]....
        /*0264*/ 	.word	0xffffffff


	//   ....[106]....
        /*0268*/ 	.word	0xffffffff


	//   ....[107]....
        /*026c*/ 	.word	0xffffffff


	//   ....[108]....
        /*0270*/ 	.word	0xffffffff


	//   ....[109]....
        /*0274*/ 	.word	0xffffffff


	//   ....[110]....
        /*0278*/ 	.word	0xffffffff


	//   ....[111]....
        /*027c*/ 	.word	0xffffffff


	//   ....[112]....
        /*0280*/ 	.word	0xffffffff


	//   ....[113]....
        /*0284*/ 	.word	0xffffffff


	//   ....[114]....
        /*0288*/ 	.word	0xffffffff


	//   ....[115]....
        /*028c*/ 	.word	0xffffffff


	//   ....[116]....
        /*0290*/ 	.word	0xffffffff


	//   ....[117]....
        /*0294*/ 	.word	0xffffffff


	//   ....[118]....
        /*0298*/ 	.word	0xffffffff


	//   ....[119]....
        /*029c*/ 	.word	0xffffffff


	//   ....[120]....
        /*02a0*/ 	.word	0xffffffff


	//   ....[121]....
        /*02a4*/ 	.word	0xffffffff


	//   ....[122]....
        /*02a8*/ 	.word	0xffffffff


	//   ....[123]....
        /*02ac*/ 	.word	0xffffffff


	//   ....[124]....
        /*02b0*/ 	.word	0xffffffff


	//   ....[125]....
        /*02b4*/ 	.word	0xffffffff


	//   ....[126]....
        /*02b8*/ 	.word	0xffffffff


	//   ....[127]....
        /*02bc*/ 	.word	0xffffffff


	//   ....[128]....
        /*02c0*/ 	.word	0xffffffff


	//   ....[129]....
        /*02c4*/ 	.word	0xffffffff


	//   ....[130]....
        /*02c8*/ 	.word	0xffffffff


	//   ....[131]....
        /*02cc*/ 	.word	0xffffffff


	//   ....[132]....
        /*02d0*/ 	.word	0xffffffff


	//   ....[133]....
        /*02d4*/ 	.word	0xffffffff


	//   ....[134]....
        /*02d8*/ 	.word	0xffffffff


	//   ....[135]....
        /*02dc*/ 	.word	0xffffffff


	//   ....[136]....
        /*02e0*/ 	.word	0xffffffff


	//   ....[137]....
        /*02e4*/ 	.word	0xffffffff


	//   ....[138]....
        /*02e8*/ 	.word	0xffffffff


	//   ....[139]....
        /*02ec*/ 	.word	0xffffffff


	//   ....[140]....
        /*02f0*/ 	.word	0xffffffff


	//   ....[141]....
        /*02f4*/ 	.word	0xffffffff


	//   ....[142]....
        /*02f8*/ 	.word	0xffffffff


	//   ....[143]....
        /*02fc*/ 	.word	0xffffffff


	//   ....[144]....
        /*0300*/ 	.word	0xffffffff


	//   ....[145]....
        /*0304*/ 	.word	0xffffffff


	//   ....[146]....
        /*0308*/ 	.word	0xffffffff


	//   ....[147]....
        /*030c*/ 	.word	0xffffffff


	//   ....[148]....
        /*0310*/ 	.word	0xffffffff


	//   ....[149]....
        /*0314*/ 	.word	0xffffffff


	//   ....[150]....
        /*0318*/ 	.word	0xffffffff


	//   ....[151]....
        /*031c*/ 	.word	0xffffffff


	//   ....[152]....
        /*0320*/ 	.word	0xffffffff


	//   ....[153]....
        /*0324*/ 	.word	0xffffffff


	//   ....[154]....
        /*0328*/ 	.word	0xffffffff


	//   ....[155]....
        /*032c*/ 	.word	0xffffffff


	//   ....[156]....
        /*0330*/ 	.word	0xffffffff


	//   ....[157]....
        /*0334*/ 	.word	0xffffffff


	//   ....[158]....
        /*0338*/ 	.word	0xffffffff


	//   ....[159]....
        /*033c*/ 	.word	0xffffffff


	//   ....[160]....
        /*0340*/ 	.word	0xffffffff


	//   ....[161]....
        /*0344*/ 	.word	0xffffffff


	//   ....[162]....
        /*0348*/ 	.word	0xffffffff


	//   ....[163]....
        /*034c*/ 	.word	0xffffffff


	//   ....[164]....
        /*0350*/ 	.word	0xffffffff


	//----- nvinfo : EIATTR_COOP_GROUP_INSTR_OFFSETS
	.align		4
.L_2109:
        /*0354*/ 	.byte	0x04, 0x28
        /*0356*/ 	.short	(.L_2111 - .L_2110)


	//   ....[0]....
.L_2110:
        /*0358*/ 	.word	0x00001400


	//   ....[1]....
        /*035c*/ 	.word	0x00001990


	//   ....[2]....
        /*0360*/ 	.word	0x00001f60


	//   ....[3]....
        /*0364*/ 	.word	0x00004cf0


	//   ....[4]....
        /*0368*/ 	.word	0x00005420


	//   ....[5]....
        /*036c*/ 	.word	0x00005fe0


	//   ....[6]....
        /*0370*/ 	.word	0x00006b00


	//   ....[7]....
        /*0374*/ 	.word	0x00008f40


	//   ....[8]....
        /*0378*/ 	.word	0x0000a970


	//   ....[9]....
        /*037c*/ 	.word	0x0000a990


	//   ....[10]....
        /*0380*/ 	.word	0x0000a9b0


	//   ....[11]....
        /*0384*/ 	.word	0x0000a9c0


	//   ....[12]....
        /*0388*/ 	.word	0x0000aa30


	//   ....[13]....
        /*038c*/ 	.word	0x0000aaa0


	//   ....[14]....
        /*0390*/ 	.word	0x0000ab00


	//   ....[15]....
        /*0394*/ 	.word	0x0000ab20


	//   ....[16]....
        /*0398*/ 	.word	0x0000ab70


	//   ....[17]....
        /*039c*/ 	.word	0x0000aba0


	//   ....[18]....
        /*03a0*/ 	.word	0x0000ac00


	//   ....[19]....
        /*03a4*/ 	.word	0x0000ac20


	//   ....[20]....
        /*03a8*/ 	.word	0x0000ac70


	//   ....[21]....
        /*03ac*/ 	.word	0x0000ac90


	//   ....[22]....
        /*03b0*/ 	.word	0x0000ad00


	//   ....[23]....
        /*03b4*/ 	.word	0x0000ad20


	//   ....[24]....
        /*03b8*/ 	.word	0x0000ad30


	//   ....[25]....
        /*03bc*/ 	.word	0x0000ad90


	//   ....[26]....
        /*03c0*/ 	.word	0x0000adb0


	//   ....[27]....
        /*03c4*/ 	.word	0x0000adc0


	//   ....[28]....
        /*03c8*/ 	.word	0x0000af20


	//   ....[29]....
        /*03cc*/ 	.word	0x0000af80


	//   ....[30]....
        /*03d0*/ 	.word	0x0000afe0


	//   ....[31]....
        /*03d4*/ 	.word	0x0000b040


	//   ....[32]....
        /*03d8*/ 	.word	0x0000b060


	//   ....[33]....
        /*03dc*/ 	.word	0x0000b070


	//   ....[34]....
        /*03e0*/ 	.word	0x0000b080


	//   ....[35]....
        /*03e4*/ 	.word	0x0000b090


	//   ....[36]....
        /*03e8*/ 	.word	0x0000b0a0


	//   ....[37]....
        /*03ec*/ 	.word	0x0000b0b0


	//   ....[38]....
        /*03f0*/ 	.word	0x0000b0c0


	//   ....[39]....
        /*03f4*/ 	.word	0x0000b0d0


	//   ....[40]....
        /*03f8*/ 	.word	0x0000c3f0


	//   ....[41]....
        /*03fc*/ 	.word	0x0000c410


	//   ....[42]....
        /*0400*/ 	.word	0x0000c420


	//   ....[43]....
        /*0404*/ 	.word	0x0000c430


	//   ....[44]....
        /*0408*/ 	.word	0x0000c540


	//   ....[45]....
        /*040c*/ 	.word	0x0000c550


	//   ....[46]....
        /*0410*/ 	.word	0x0000c560


	//   ....[47]....
        /*0414*/ 	.word	0x0000c570


	//   ....[48]....
        /*0418*/ 	.word	0x0000c680


	//   ....[49]....
        /*041c*/ 	.word	0x0000c6a0


	//   ....[50]....
        /*0420*/ 	.word	0x0000c6b0


	//   ....[51]....
        /*0424*/ 	.word	0x0000c6c0


	//   ....[52]....
        /*0428*/ 	.word	0x0000c7d0


	//   ....[53]....
        /*042c*/ 	.word	0x0000c7e0


	//   ....[54]....
        /*0430*/ 	.word	0x0000c7f0


	//   ....[55]....
        /*0434*/ 	.word	0x0000c800


	//   ....[56]....
        /*0438*/ 	.word	0x0000c910


	//   ....[57]....
        /*043c*/ 	.word	0x0000c930


	//   ....[58]....
        /*0440*/ 	.word	0x0000c940


	//   ....[59]....
        /*0444*/ 	.word	0x0000c950


	//   ....[60]....
        /*0448*/ 	.word	0x0000ca50


	//   ....[61]....
        /*044c*/ 	.word	0x0000ca60


	//   ....[62]....
        /*0450*/ 	.word	0x0000ca70


	//   ....[63]....
        /*0454*/ 	.word	0x0000ca80


	//   ....[64]....
        /*0458*/ 	.word	0x0000ca90


	//   ....[65]....
        /*045c*/ 	.word	0x0000caa0


	//   ....[66]....
        /*0460*/ 	.word	0x0000cab0


	//   ....[67]....
        /*0464*/ 	.word	0x0000cae0


	//   ....[68]....
        /*0468*/ 	.word	0x0000cb10


	//   ....[69]....
        /*046c*/ 	.word	0x0000cb40


	//   ....[70]....
        /*0470*/ 	.word	0x0000cb50


	//   ....[71]....
        /*0474*/ 	.word	0x0000cb60


	//   ....[72]....
        /*0478*/ 	.word	0x000100a0


	//   ....[73]....
        /*047c*/ 	.word	0x000100e0


	//   ....[74]....
        /*0480*/ 	.word	0x00010120


	//   ....[75]....
        /*0484*/ 	.word	0x00010160


	//   ....[76]....
        /*0488*/ 	.word	0x00010220


	//   ....[77]....
        /*048c*/ 	.word	0x00010270


	//   ....[78]....
        /*0490*/ 	.word	0x000102a0


	//   ....[79]....
        /*0494*/ 	.word	0x000102d0


	//   ....[80]....
        /*0498*/ 	.word	0x00010350


	//   ....[81]....
        /*049c*/ 	.word	0x000103a0


	//   ....[82]....
        /*04a0*/ 	.word	0x000103d0


	//   ....[83]....
        /*04a4*/ 	.word	0x00010400


	//   ....[84]....
        /*04a8*/ 	.word	0x00010490


	//   ....[85]....
        /*04ac*/ 	.word	0x000104d0


	//   ....[86]....
        /*04b0*/ 	.word	0x00010500


	//   ....[87]....
        /*04b4*/ 	.word	0x00010530


	//   ....[88]....
        /*04b8*/ 	.word	0x000105c0


	//   ....[89]....
        /*04bc*/ 	.word	0x00010600


	//   ....[90]....
        /*04c0*/ 	.word	0x00010630


	//   ....[91]....
        /*04c4*/ 	.word	0x00010660


	//   ....[92]....
        /*04c8*/ 	.word	0x00010fe0


	//   ....[93]....
        /*04cc*/ 	.word	0x00011af0


	//   ....[94]....
        /*04d0*/ 	.word	0x00012650


	//   ....[95]....
        /*04d4*/ 	.word	0x00012e20


	//   ....[96]....
        /*04d8*/ 	.word	0x00012e40


	//   ....[97]....
        /*04dc*/ 	.word	0x00012e60


	//   ....[98]....
        /*04e0*/ 	.word	0x00012e80


	//   ....[99]....
        /*04e4*/ 	.word	0x00012ea0


	//   ....[100]....
        /*04e8*/ 	.word	0x00012ff0


	//   ....[101]....
        /*04ec*/ 	.word	0x00013010


	//   ....[102]....
        /*04f0*/ 	.word	0x00013030


	//   ....[103]....
        /*04f4*/ 	.word	0x00013060


	//   ....[104]....
        /*04f8*/ 	.word	0x00013080


	//   ....[105]....
        /*04fc*/ 	.word	0x00013470


	//   ....[106]....
        /*0500*/ 	.word	0x000134f0


	//   ....[107]....
        /*0504*/ 	.word	0x00013560


	//   ....[108]....
        /*0508*/ 	.word	0x000135d0


	//   ....[109]....
        /*050c*/ 	.word	0x00013720


	//   ....[110]....
        /*0510*/ 	.word	0x00013790


	//   ....[111]....
        /*0514*/ 	.word	0x00013800


	//   ....[112]....
        /*0518*/ 	.word	0x00013870


	//   ....[113]....
        /*051c*/ 	.word	0x000139b0


	//   ....[114]....
        /*0520*/ 	.word	0x00013a20


	//   ....[115]....
        /*0524*/ 	.word	0x00013a90


	//   ....[116]....
        /*0528*/ 	.word	0x00013b00


	//   ....[117]....
        /*052c*/ 	.word	0x00013c20


	//   ....[118]....
        /*0530*/ 	.word	0x00013c90


	//   ....[119]....
        /*0534*/ 	.word	0x00013d00


	//   ....[120]....
        /*0538*/ 	.word	0x00013d70


	//   ....[121]....
        /*053c*/ 	.word	0x00013ed0


	//   ....[122]....
        /*0540*/ 	.word	0x00013f40


	//   ....[123]....
        /*0544*/ 	.word	0x00013fb0


	//   ....[124]....
        /*0548*/ 	.word	0x00014020


	//   ....[125]....
        /*054c*/ 	.word	0x000140a0


	//   ....[126]....
        /*0550*/ 	.word	0x00014110


	//   ....[127]....
        /*0554*/ 	.word	0x00014180


	//   ....[128]....
        /*0558*/ 	.word	0x000141f0


	//   ....[129]....
        /*055c*/ 	.word	0x00014250


	//   ....[130]....
        /*0560*/ 	.word	0x000142b0


	//   ....[131]....
        /*0564*/ 	.word	0x00014310


	//   ....[132]....
        /*0568*/ 	.word	0x00014370


	//   ....[133]....
        /*056c*/ 	.word	0x000143f0


	//   ....[134]....
        /*0570*/ 	.word	0x00014470


	//   ....[135]....
        /*0574*/ 	.word	0x000144e0


	//   ....[136]....
        /*0578*/ 	.word	0x00014550


	//   ....[137]....
        /*057c*/ 	.word	0x000145d0


	//   ....[138]....
        /*0580*/ 	.word	0x00014640


	//   ....[139]....
        /*0584*/ 	.word	0x000146b0


	//   ....[140]....
        /*0588*/ 	.word	0x00014720


	//   ....[141]....
        /*058c*/ 	.word	0x000147a0


	//   ....[142]....
        /*0590*/ 	.word	0x00014820


	//   ....[143]....
        /*0594*/ 	.word	0x00014890


	//   ....[144]....
        /*0598*/ 	.word	0x00014900


	//   ....[145]....
        /*059c*/ 	.word	0x00014980


	//   ....[146]....
        /*05a0*/ 	.word	0x000149f0


	//   ....[147]....
        /*05a4*/ 	.word	0x00014a60


	//   ....[148]....
        /*05a8*/ 	.word	0x00014ad0


	//   ....[149]....
        /*05ac*/ 	.word	0x00014b50


	//   ....[150]....
        /*05b0*/ 	.word	0x00014bd0


	//   ....[151]....
        /*05b4*/ 	.word	0x00014c40


	//   ....[152]....
        /*05b8*/ 	.word	0x00014cb0


	//   ....[153]....
        /*05bc*/ 	.word	0x00014d20


	//   ....[154]....
        /*05c0*/ 	.word	0x00014d80


	//   ....[155]....
        /*05c4*/ 	.word	0x00014de0


	//   ....[156]....
        /*05c8*/ 	.word	0x00014e40


	//   ....[157]....
        /*05cc*/ 	.word	0x00014ed0


	//   ....[158]....
        /*05d0*/ 	.word	0x00014f40


	//   ....[159]....
        /*05d4*/ 	.word	0x00014fb0


	//   ....[160]....
        /*05d8*/ 	.word	0x00015020


	//   ....[161]....
        /*05dc*/ 	.word	0x000150f0


	//   ....[162]....
        /*05e0*/ 	.word	0x00015150


	//   ....[163]....
        /*05e4*/ 	.word	0x000151b0


	//   ....[164]....
        /*05e8*/ 	.word	0x00015210


	//----- nvinfo : EIATTR_EXIT_INSTR_OFFSETS
	.align		4
.L_2111:
        /*05ec*/ 	.byte	0x04, 0x1c
        /*05ee*/ 	.short	(.L_2113 - .L_2112)


	//   ....[0]....
.L_2112:
        /*05f0*/ 	.word	0x00013170


	//   ....[1]....
        /*05f4*/ 	.word	0x00013410


	//----- nvinfo : EIATTR_MAX_THREADS
	.align		4
.L_2113:
        /*05f8*/ 	.byte	0x04, 0x05
        /*05fa*/ 	.short	(.L_2115 - .L_2114)
.L_2114:
        /*05fc*/ 	.word	0x00000040
        /*0600*/ 	.word	0x00000001
        /*0604*/ 	.word	0x00000001


	//----- nvinfo : EIATTR_CRS_STACK_SIZE
	.align		4
.L_2115:
        /*0608*/ 	.byte	0x04, 0x1e
        /*060a*/ 	.short	(.L_2117 - .L_2116)
.L_2116:
        /*060c*/ 	.word	0x00000000
.L_2117:


//--------------------- .nv.info._Z25selective_scan_bwd_kernelI32Selective_Scan_bwd_kernel_traitsILi64ELi16ELb0ELb1ELb1ELb0ELb0EN3c104HalfENS1_7complexIfEEEEv12SSMParamsBwd --------------------------
	.section	.nv.info._Z25selective_scan_bwd_kernelI32Selective_Scan_bwd_kernel_traitsILi64ELi16ELb0ELb1ELb1ELb0ELb0EN3c104HalfENS1_7complexIfEEEEv12SSMParamsBwd,"",@"SHT_CUDA_INFO"
	.sectionflags	@""
	.align	4


	//----- nvinfo : EIATTR_CUDA_API_VERSION
	.align		4
        /*0000*/ 	.byte	0x04, 0x37
        /*0002*/ 	.short	(.L_2119 - .L_2118)
.L_2118:
        /*0004*/ 	.word	0x00000082


	//----- nvinfo : EIATTR_SW2861232_WAR
	.align		4
.L_2119:
        /*0008*/ 	.byte	0x01, 0x35
	.zero		2


	//----- nvinfo : EIATTR_PARAM_CBANK
	.align		4
        /*000c*/ 	.byte	0x04, 0x0a
        /*000e*/ 	.short	(.L_2121 - .L_2120)
	.align		4
.L_2120:
        /*0010*/ 	.word	index@(.nv.constant0._Z25selective_scan_bwd_kernelI32Selective_Scan_bwd_kernel_traitsILi64ELi16ELb0ELb1ELb1ELb0ELb0EN3c104HalfENS1_7complexIfEEEEv12SSMParamsBwd)
        /*0014*/ 	.short	0x0160
        /*0016*/ 	.short	0x01f0


	//----- nvinfo : EIATTR_CBANK_PARAM_SIZE
	.align		4
.L_2121:
        /*0018*/ 	.byte	0x03, 0x19
        /*001a*/ 	.short	0x01f0


	//----- nvinfo : EIATTR_KPARAM_INFO
	.align		4
        /*001c*/ 	.byte	0x04, 0x17
        /*001e*/ 	.short	(.L_2123 - .L_2122)
.L_2122:
        /*0020*/ 	.word	0x00000000
        /*0024*/ 	.short	0x0000
        /*0026*/ 	.short	0x0000
        /*0028*/ 	.byte	0x00, 0xf0, 0xc1, 0x07


	//----- nvinfo : EIATTR_MAXREG_COUNT
	.align		4
.L_2123:
        /*002c*/ 	.byte	0x03, 0x1b
        /*002e*/ 	.short	0x00ff


	//----- nvinfo : EIATTR_NUM_BARRIERS
	.align		4
        /*0030*/ 	.byte	0x02, 0x4c
        /*0032*/ 	.byte	0x01
	.zero		1


	//----- nvinfo : EIATTR_ANNOTATIONS
	.align		4
        /*0034*/ 	.byte	0x04, 0x55
        /*0036*/ 	.short	(.L_2125 - .L_2124)


	//   ....[0]....
.L_2124:
        /*0038*/ 	.word	0x00000001
        /*003c*/ 	.byte	0x20, 0x02, 0x00, 0x00, 0x01, 0x00, 0x00, 0x00, 0x50, 0x02, 0x00, 0x00, 0x01, 0x00, 0x00, 0x00
        /*004c*/ 	.byte	0x80, 0x0a, 0x00, 0x00, 0x01, 0x00, 0x00, 0x00, 0xa0, 0x0a, 0x00, 0x00, 0x01, 0x00, 0x00, 0x00
        /*005c*/ 	.byte	0x70, 0x0b, 0x00, 0x00, 0x01, 0x00, 0x00, 0x00, 0x20, 0x23, 0x00, 0x00, 0x01, 0x00, 0x00, 0x00
        /*006c*/ 	.byte	0x10, 0xd4, 0x00, 0x00, 0x01, 0x00, 0x00, 0x00, 0xb0, 0xdf, 0x00, 0x00, 0x01, 0x00, 0x00, 0x00
        /*007c*/ 	.byte	0xc0, 0xe4, 0x00, 0x00, 0x01, 0x00, 0x00, 0x00, 0xa0, 0xe6, 0x00, 0x00


	//----- nvinfo : EIATTR_MERCURY_ISA_VERSION
	.align		4
.L_2125:
        /*0088*/ 	.byte	0x03, 0x5f
        /*008a*/ 	.short	0x0000


	//----- nvinfo : EIATTR_COOP_GROUP_MASK_REGIDS
	.align		4
        /*008c*/ 	.byte	0x04, 0x29
        /*008e*/ 	.short	(.L_2127 - .L_2126)


	//   ....[0]....
.L_2126:
        /*0090*/ 	.word	0xffffffff


	//   ....[1]....
        /*0094*/ 	.word	0xffffffff


	//   ....[2]....
        /*0098*/ 	.word	0xffffffff


	//   ....[3]....
        /*009c*/ 	.word	0xffffffff


	//   ....[4]....
        /*00a0*/ 	.word	0xffffffff


	//   ....[5]....
        /*00a4*/ 	.word	0xffffffff


	//   ....[6]....
        /*00a8*/ 	.word	0xffffffff


	//   ....[7]....
        /*00ac*/ 	.word	0xffffffff


	//   ....[8]....
        /*00b0*/ 	.word	0xffffffff


	//   ....[9]....
        /*00b4*/ 	.word	0xffffffff


	//   ....[10]....
        /*00b8*/ 	.word	0xffffffff


	//   ....[11]....
        /*00bc*/ 	.word	0xffffffff


	//   ....[12]....
        /*00c0*/ 	.word	0xffffffff


	//   ....[13]....
        /*00c4*/ 	.word	0xffffffff


	//   ....[14]....
        /*00c8*/ 	.word	0xffffffff


	//   ....[15]....
        /*00cc*/ 	.word	0xffffffff


	//   ....[16]....
        /*00d0*/ 	.word	0xffffffff


	//   ....[17]....
        /*00d4*/ 	.word	0xffffffff


	//   ....[18]....
        /*00d8*/ 	.word	0xffffffff


	//   ....[19]....
        /*00dc*/ 	.word	0xffffffff


	//   ....[20]....
        /*00e0*/ 	.word	0xffffffff


	//   ....[21]....
        /*00e4*/ 	.word	0xffffffff


	//   ....[22]....
        /*00e8*/ 	.word	0xffffffff


	//   ....[23]....
        /*00ec*/ 	.word	0xffffffff


	//   ....[24]....
        /*00f0*/ 	.word	0xffffffff


	//   ....[25]....
        /*00f4*/ 	.word	0xffffffff


	//   ....[26]....
        /*00f8*/ 	.word	0xffffffff


	//   ....[27]....
        /*00fc*/ 	.word	0xffffffff


	//   ....[28]....
        /*0100*/ 	.word	0xffffffff


	//   ....[29]....
        /*0104*/ 	.word	0xffffffff


	//   ....[30]....
        /*0108*/ 	.word	0xffffffff


	//   ....[31]....
        /*010c*/ 	.word	0xffffffff


	//   ....[32]....
        /*0110*/ 	.word	0xffffffff


	//   ....[33]....
        /*0114*/ 	.word	0xffffffff


	//   ....[34]....
        /*0118*/ 	.word	0xffffffff


	//   ....[35]....
        /*011c*/ 	.word	0xffffffff


	//   ....[36]....
        /*0120*/ 	.word	0xffffffff


	//   ....[37]....
        /*0124*/ 	.word	0xffffffff


	//   ....[38]....
        /*0128*/ 	.word	0xffffffff


	//   ....[39]....
        /*012c*/ 	.word	0xffffffff


	//   ....[40]....
        /*0130*/ 	.word	0xffffffff


	//   ....[41]....
        /*0134*/ 	.word	0xffffffff


	//   ....[42]....
        /*0138*/ 	.word	0xffffffff


	//   ....[43]....
        /*013c*/ 	.word	0xffffffff


	//   ....[44]....
        /*0140*/ 	.word	0xffffffff


	//   ....[45]....
        /*0144*/ 	.word	0xffffffff


	//   ....[46]....
        /*0148*/ 	.word	0xffffffff


	//   ....[47]....
        /*014c*/ 	.word	0xffffffff


	//   ....[48]....
        /*0150*/ 	.word	0xffffffff


	//   ....[49]....
        /*0154*/ 	.word	0xffffffff


	//   ....[50]....
        /*0158*/ 	.word	0xffffffff


	//   ....[51]....
        /*015c*/ 	.word	0xffffffff


	//   ....[52]....
        /*0160*/ 	.word	0xffffffff


	//   ....[53]....
        /*0164*/ 	.word	0xffffffff


	//   ....[54]....
        /*0168*/ 	.word	0xffffffff


	//   ....[55]....
        /*016c*/ 	.word	0xffffffff


	//   ....[56]....
        /*0170*/ 	.word	0xffffffff


	//   ....[57]....
        /*0174*/ 	.word	0xffffffff


	//   ....[58]....
        /*0178*/ 	.word	0xffffffff


	//   ....[59]....
        /*017c*/ 	.word	0xffffffff


	//   ....[60]....
        /*0180*/ 	.word	0xffffffff


	//   ....[61]....
        /*0184*/ 	.word	0xffffffff


	//   ....[62]....
        /*0188*/ 	.word	0xffffffff


	//   ....[63]....
        /*018c*/ 	.word	0xffffffff


	//   ....[64]....
        /*0190*/ 	.word	0xffffffff


	//   ....[65]....
        /*0194*/ 	.word	0xffffffff


	//   ....[66]....
        /*0198*/ 	.word	0xffffffff


	//   ....[67]....
        /*019c*/ 	.word	0xffffffff


	//   ....[68]....
        /*01a0*/ 	.word	0xffffffff


	//   ....[69]....
        /*01a4*/ 	.word	0xffffffff


	//   ....[70]....
        /*01a8*/ 	.word	0xffffffff


	//   ....[71]....
        /*01ac*/ 	.word	0xffffffff


	//   ....[72]....
        /*01b0*/ 	.word	0xffffffff


	//   ....[73]....
        /*01b4*/ 	.word	0xffffffff


	//   ....[74]....
        /*01b8*/ 	.word	0xffffffff


	//   ....[75]....
        /*01bc*/ 	.word	0xffffffff


	//   ....[76]....
        /*01c0*/ 	.word	0xffffffff


	//   ....[77]....
        /*01c4*/ 	.word	0xffffffff


	//   ....[78]....
        /*01c8*/ 	.word	0xffffffff


	//   ....[79]....
        /*01cc*/ 	.word	0xffffffff


	//   ....[80]....
        /*01d0*/ 	.word	0xffffffff


	//   ....[81]....
        /*01d4*/ 	.word	0xffffffff


	//   ....[82]....
        /*01d8*/ 	.word	0xffffffff


	//   ....[83]....
        /*01dc*/ 	.word	0xffffffff


	//   ....[84]....
        /*01e0*/ 	.word	0xffffffff


	//   ....[85]....
        /*01e4*/ 	.word	0xffffffff


	//   ....[86]....
        /*01e8*/ 	.word	0xffffffff


	//   ....[87]....
        /*01ec*/ 	.word	0xffffffff


	//   ....[88]....
        /*01f0*/ 	.word	0xffffffff


	//   ....[89]....
        /*01f4*/ 	.word	0xffffffff


	//   ....[90]....
        /*01f8*/ 	.word	0xffffffff


	//   ....[91]....
        /*01fc*/ 	.word	0xffffffff


	//   ....[92]....
        /*0200*/ 	.word	0xffffffff


	//   ....[93]....
        /*0204*/ 	.word	0xffffffff


	//   ....[94]....
        /*0208*/ 	.word	0xffffffff


	//   ....[95]....
        /*020c*/ 	.word	0xffffffff


	//   ....[96]....
        /*0210*/ 	.word	0xffffffff


	//   ....[97]....
        /*0214*/ 	.word	0xffffffff


	//   ....[98]....
        /*0218*/ 	.word	0xffffffff


	//   ....[99]....
        /*021c*/ 	.word	0xffffffff


	//   ....[100]....
        /*0220*/ 	.word	0xffffffff


	//   ....[101]....
        /*0224*/ 	.word	0xffffffff


	//   ....[102]....
        /*0228*/ 	.word	0xffffffff


	//   ....[103]....
        /*022c*/ 	.word	0xffffffff


	//   ....[104]....
        /*0230*/ 	.word	0xffffffff


	//   ....[105]....
        /*0234*/ 	.word	0xffffffff


	//   ....[106]....
        /*0238*/ 	.word	0xffffffff


	//   ....[107]....
        /*023c*/ 	.word	0xffffffff


	//   ....[108]....
        /*0240*/ 	.word	0xffffffff


	//   ....[109]....
        /*0244*/ 	.word	0xffffffff


	//   ....[110]....
        /*0248*/ 	.word	0xffffffff


	//   ....[111]....
        /*024c*/ 	.word	0xffffffff


	//   ....[112]....
        /*0250*/ 	.word	0xffffffff


	//   ....[113]....
        /*0254*/ 	.word	0xffffffff


	//   ....[114]....
        /*0258*/ 	.word	0xffffffff


	//   ....[115]....
        /*025c*/ 	.word	0xffffffff


	//   ....[116]....
        /*0260*/ 	.word	0xffffffff


	//   ....[117]....
        /*0264*/ 	.word	0xffffffff


	//   ....[118]....
        /*0268*/ 	.word	0xffffffff


	//   ....[119]....
        /*026c*/ 	.word	0xffffffff


	//   ....[120]....
        /*0270*/ 	.word	0xffffffff


	//   ....[121]....
        /*0274*/ 	.word	0xffffffff


	//   ....[122]....
        /*0278*/ 	.word	0xffffffff


	//   ....[123]....
        /*027c*/ 	.word	0xffffffff


	//   ....[124]....
        /*0280*/ 	.word	0xffffffff


	//   ....[125]....
        /*0284*/ 	.word	0xffffffff


	//   ....[126]....
        /*0288*/ 	.word	0xffffffff


	//   ....[127]....
        /*028c*/ 	.word	0xffffffff


	//   ....[128]....
        /*0290*/ 	.word	0xffffffff


	//   ....[129]....
        /*0294*/ 	.word	0xffffffff


	//   ....[130]....
        /*0298*/ 	.word	0xffffffff


	//   ....[131]....
        /*029c*/ 	.word	0xffffffff


	//   ....[132]....
        /*02a0*/ 	.word	0xffffffff


	//   ....[133]....
        /*02a4*/ 	.word	0xffffffff


	//   ....[134]....
        /*02a8*/ 	.word	0xffffffff


	//   ....[135]....
        /*02ac*/ 	.word	0xffffffff


	//   ....[136]....
        /*02b0*/ 	.word	0xffffffff


	//   ....[137]....
        /*02b4*/ 	.word	0xffffffff


	//   ....[138]....
        /*02b8*/ 	.word	0xffffffff


	//   ....[139]....
        /*02bc*/ 	.word	0xffffffff


	//   ....[140]....
        /*02c0*/ 	.word	0xffffffff


	//   ....[141]....
        /*02c4*/ 	.word	0xffffffff


	//   ....[142]....
        /*02c8*/ 	.word	0xffffffff


	//   ....[143]....
        /*02cc*/ 	.word	0xffffffff


	//   ....[144]....
        /*02d0*/ 	.word	0xffffffff


	//   ....[145]....
        /*02d4*/ 	.word	0xffffffff


	//   ....[146]....
        /*02d8*/ 	.word	0xffffffff


	//   ....[147]....
        /*02dc*/ 	.word	0xffffffff


	//   ....[148]....
        /*02e0*/ 	.word	0xffffffff


	//   ....[149]....
        /*02e4*/ 	.word	0xffffffff


	//   ....[150]....
        /*02e8*/ 	.word	0xffffffff


	//----- nvinfo : EIATTR_COOP_GROUP_INSTR_OFFSETS
	.align		4
.L_2127:
        /*02ec*/ 	.byte	0x04, 0x28
        /*02ee*/ 	.short	(.L_2129 - .L_2128)


	//   ....[0]....
.L_2128:
        /*02f0*/ 	.word	0x00001480


	//   ....[1]....
        /*02f4*/ 	.word	0x00001aa0


	//   ....[2]....
        /*02f8*/ 	.word	0x00001f00


	//   ....[3]....
        /*02fc*/ 	.word	0x00003b30


	//   ....[4]....
        /*0300*/ 	.word	0x00004dd0


	//   ....[5]....
        /*0304*/ 	.word	0x00006700


	//   ....[6]....
        /*0308*/ 	.word	0x00006720


	//   ....[7]....
        /*030c*/ 	.word	0x00006740


	//   ....[8]....
        /*0310*/ 	.word	0x00006750


	//   ....[9]....
        /*0314*/ 	.word	0x000067d0


	//   ....[10]....
        /*0318*/ 	.word	0x00006800


	//   ....[11]....
        /*031c*/ 	.word	0x00006840


	//   ....[12]....
        /*0320*/ 	.word	0x00006850


	//   ....[13]....
        /*0324*/ 	.word	0x000068d0


	//   ....[14]....
        /*0328*/ 	.word	0x000068f0


	//   ....[15]....
        /*032c*/ 	.word	0x00006930


	//   ....[16]....
        /*0330*/ 	.word	0x00006950


	//   ....[17]....
        /*0334*/ 	.word	0x000069e0


	//   ....[18]....
        /*0338*/ 	.word	0x00006a20


	//   ....[19]....
        /*033c*/ 	.word	0x00006a40


	//   ....[20]....
        /*0340*/ 	.word	0x00006a50


	//   ....[21]....
        /*0344*/ 	.word	0x00006b20


	//   ....[22]....
        /*0348*/ 	.word	0x00006b30


	//   ....[23]....
        /*034c*/ 	.word	0x00006b40


	//   ....[24]....
        /*0350*/ 	.word	0x00006b50


	//   ....[25]....
        /*0354*/ 	.word	0x00006c90


	//   ....[26]....
        /*0358*/ 	.word	0x00006ce0


	//   ....[27]....
        /*035c*/ 	.word	0x00006d30


	//   ....[28]....
        /*0360*/ 	.word	0x00006d80


	//   ....[29]....
        /*0364*/ 	.word	0x00006da0


	//   ....[30]....
        /*0368*/ 	.word	0x00006db0


	//   ....[31]....
        /*036c*/ 	.word	0x00006dc0


	//   ....[32]....
        /*0370*/ 	.word	0x00006dd0


	//   ....[33]....
        /*0374*/ 	.word	0x00006de0


	//   ....[34]....
        /*0378*/ 	.word	0x00006df0


	//   ....[35]....
        /*037c*/ 	.word	0x00006e00


	//   ....[36]....
        /*0380*/ 	.word	0x00006e10


	//   ....[37]....
        /*0384*/ 	.word	0x00008130


	//   ....[38]....
        /*0388*/ 	.word	0x00008150


	//   ....[39]....
        /*038c*/ 	.word	0x00008160


	//   ....[40]....
        /*0390*/ 	.word	0x00008170


	//   ....[41]....
        /*0394*/ 	.word	0x00008280


	//   ....[42]....
        /*0398*/ 	.word	0x00008290


	//   ....[43]....
        /*039c*/ 	.word	0x000082a0


	//   ....[44]....
        /*03a0*/ 	.word	0x000082b0


	//   ....[45]....
        /*03a4*/ 	.word	0x000083c0


	//   ....[46]....
        /*03a8*/ 	.word	0x000083e0


	//   ....[47]....
        /*03ac*/ 	.word	0x000083f0


	//   ....[48]....
        /*03b0*/ 	.word	0x00008400


	//   ....[49]....
        /*03b4*/ 	.word	0x00008510


	//   ....[50]....
        /*03b8*/ 	.word	0x00008520


	//   ....[51]....
        /*03bc*/ 	.word	0x00008530


	//   ....[52]....
        /*03c0*/ 	.word	0x00008540


	//   ....[53]....
        /*03c4*/ 	.word	0x00008650


	//   ....[54]....
        /*03c8*/ 	.word	0x00008670


	//   ....[55]....
        /*03cc*/ 	.word	0x00008680


	//   ....[56]....
        /*03d0*/ 	.word	0x00008690


	//   ....[57]....
        /*03d4*/ 	.word	0x00008790


	//   ....[58]....
        /*03d8*/ 	.word	0x000087a0


	//   ....[59]....
        /*03dc*/ 	.word	0x000087b0


	//   ....[60]....
        /*03e0*/ 	.word	0x000087c0


	//   ....[61]....
        /*03e4*/ 	.word	0x000087d0


	//   ....[62]....
        /*03e8*/ 	.word	0x000087e0


	//   ....[63]....
        /*03ec*/ 	.word	0x00008800


	//   ....[64]....
        /*03f0*/ 	.word	0x00008830


	//   ....[65]....
        /*03f4*/ 	.word	0x00008860


	//   ....[66]....
        /*03f8*/ 	.word	0x00008870


	//   ....[67]....
        /*03fc*/ 	.word	0x00008880


	//   ....[68]....
        /*0400*/ 	.word	0x00008890


	//   ....[69]....
        /*0404*/ 	.word	0x0000c970


	//   ....[70]....
        /*0408*/ 	.word	0x0000c9b0


	//   ....[71]....
        /*040c*/ 	.word	0x0000caa0


	//   ....[72]....
        /*0410*/ 	.word	0x0000cad0


	//   ....[73]....
        /*0414*/ 	.word	0x0000cbb0


	//   ....[74]....
        /*0418*/ 	.word	0x0000cbe0


	//   ....[75]....
        /*041c*/ 	.word	0x0000ccc0


	//   ....[76]....
        /*0420*/ 	.word	0x0000ccd0


	//   ....[77]....
        /*0424*/ 	.word	0x0000cd00


	//   ....[78]....
        /*0428*/ 	.word	0x0000cd20


	//   ....[79]....
        /*042c*/ 	.word	0x0000d1c0


	//   ....[80]....
        /*0430*/ 	.word	0x0000de60


	//   ....[81]....
        /*0434*/ 	.word	0x0000e550


	//   ....[82]....
        /*0438*/ 	.word	0x0000e570


	//   ....[83]....
        /*043c*/ 	.word	0x0000e590


	//   ....[84]....
        /*0440*/ 	.word	0x0000e5b0


	//   ....[85]....
        /*0444*/ 	.word	0x0000e5d0


	//   ....[86]....
        /*0448*/ 	.word	0x0000e720


	//   ....[87]....
        /*044c*/ 	.word	0x0000e740


	//   ....[88]....
        /*0450*/ 	.word	0x0000e760


	//   ....[89]....
        /*0454*/ 	.word	0x0000e790


	//   ....[90]....
        /*0458*/ 	.word	0x0000e7b0


	//   ....[91]....
        /*045c*/ 	.word	0x0000ea80


	//   ....[92]....
        /*0460*/ 	.word	0x0000eb00


	//   ....[93]....
        /*0464*/ 	.word	0x0000eb70


	//   ....[94]....
        /*0468*/ 	.word	0x0000ebe0


	//   ....[95]....
        /*046c*/ 	.word	0x0000ed30


	//   ....[96]....
        /*0470*/ 	.word	0x0000eda0


	//   ....[97]....
        /*0474*/ 	.word	0x0000ee10


	//   ....[98]....
        /*0478*/ 	.word	0x0000ee80


	//   ....[99]....
        /*047c*/ 	.word	0x0000efc0


	//   ....[100]....
        /*0480*/ 	.word	0x0000f030


	//   ....[101]....
        /*0484*/ 	.word	0x0000f0a0


	//   ....[102]....
        /*0488*/ 	.word	0x0000f110


	//   ....[103]....
        /*048c*/ 	.word	0x0000f230


	//   ....[104]....
        /*0490*/ 	.word	0x0000f2a0


	//   ....[105]....
        /*0494*/ 	.word	0x0000f310


	//   ....[106]....
        /*0498*/ 	.word	0x0000f380


	//   ....[107]....
        /*049c*/ 	.word	0x0000f4c0


	//   ....[108]....
        /*04a0*/ 	.word	0x0000f530


	//   ....[109]....
        /*04a4*/ 	.word	0x0000f5a0


	//   ....[110]....
        /*04a8*/ 	.word	0x0000f610


	//   ....[111]....
        /*04ac*/ 	.word	0x0000f680


	//   ....[112]....
        /*04b0*/ 	.word	0x0000f6f0


	//   ....[113]....
        /*04b4*/ 	.word	0x0000f760


	//   ....[114]....
        /*04b8*/ 	.word	0x0000f7d0


	//   ....[115]....
        /*04bc*/ 	.word	0x0000f840


	//   ....[116]....
        /*04c0*/ 	.word	0x0000f890


	//   ....[117]....
        /*04c4*/ 	.word	0x0000f8e0


	//   ....[118]....
        /*04c8*/ 	.word	0x0000f930


	//   ....[119]....
        /*04cc*/ 	.word	0x0000f9b0


	//   ....[120]....
        /*04d0*/ 	.word	0x0000fa30


	//   ....[121]....
        /*04d4*/ 	.word	0x0000faa0


	//   ....[122]....
        /*04d8*/ 	.word	0x0000fb10


	//   ....[123]....
        /*04dc*/ 	.word	0x0000fb80


	//   ....[124]....
        /*04e0*/ 	.word	0x0000fbf0


	//   ....[125]....
        /*04e4*/ 	.word	0x0000fc60


	//   ....[126]....
        /*04e8*/ 	.word	0x0000fcd0


	//   ....[127]....
        /*04ec*/ 	.word	0x0000fd40


	//   ....[128]....
        /*04f0*/ 	.word	0x0000fdc0


	//   ....[129]....
        /*04f4*/ 	.word	0x0000fe30


	//   ....[130]....
        /*04f8*/ 	.word	0x0000fea0


	//   ....[131]....
        /*04fc*/ 	.word	0x0000ff10


	//   ....[132]....
        /*0500*/ 	.word	0x0000ff80


	//   ....[133]....
        /*0504*/ 	.word	0x0000fff0


	//   ....[134]....
        /*0508*/ 	.word	0x00010060


	//   ....[135]....
        /*050c*/ 	.word	0x000100d0


	//   ....[136]....
        /*0510*/ 	.word	0x00010150


	//   ....[137]....
        /*0514*/ 	.word	0x000101c0


	//   ....[138]....
        /*0518*/ 	.word	0x00010230


	//   ....[139]....
        /*051c*/ 	.word	0x00010280


	//   ....[140]....
        /*0520*/ 	.word	0x000102d0


	//   ....[141]....
        /*0524*/ 	.word	0x00010320


	//   ....[142]....
        /*0528*/ 	.word	0x00010370


	//   ....[143]....
        /*052c*/ 	.word	0x000103e0


	//   ....[144]....
        /*0530*/ 	.word	0x00010450


	//   ....[145]....
        /*0534*/ 	.word	0x000104c0


	//   ....[146]....
        /*0538*/ 	.word	0x00010530


	//   ....[147]....
        /*053c*/ 	.word	0x000105f0


	//   ....[148]....
        /*0540*/ 	.word	0x00010640


	//   ....[149]....
        /*0544*/ 	.word	0x00010690


	//   ....[150]....
        /*0548*/ 	.word	0x000106e0


	//----- nvinfo : EIATTR_EXIT_INSTR_OFFSETS
	.align		4
.L_2129:
        /*054c*/ 	.byte	0x04, 0x1c
        /*054e*/ 	.short	(.L_2131 - .L_2130)


	//   ....[0]....
.L_2130:
        /*0550*/ 	.word	0x0000e8a0


	//   ....[1]....
        /*0554*/ 	.word	0x0000ea20


	//----- nvinfo : EIATTR_MAX_THREADS
	.align		4
.L_2131:
        /*0558*/ 	.byte	0x04, 0x05
        /*055a*/ 	.short	(.L_2133 - .L_2132)
.L_2132:
        /*055c*/ 	.word	0x00000040
        /*0560*/ 	.word	0x00000001
        /*0564*/ 	.word	0x00000001


	//----- nvinfo : EIATTR_CRS_STACK_SIZE
	.align		4
.L_2133:
        /*0568*/ 	.byte	0x04, 0x1e
        /*056a*/ 	.short	(.L_2135 - .L_2134)
.L_2134:
        /*056c*/ 	.word	0x00000000
.L_2135:


//--------------------- .nv.info._Z25selective_scan_bwd_kernelI32Selective_Scan_bwd_kernel_traitsILi64ELi16ELb0ELb1ELb1ELb0ELb1EN3c104HalfENS1_7complexIfEEEEv12SSMParamsBwd --------------------------
	.section	.nv.info._Z25selective_scan_bwd_kernelI32Selective_Scan_bwd_kernel_traitsILi64ELi16ELb0ELb1ELb1ELb0ELb1EN3c104HalfENS1_7complexIfEEEEv12SSMParamsBwd,"",@"SHT_CUDA_INFO"
	.sectionflags	@""
	.align	4


	//----- nvinfo : EIATTR_CUDA_API_VERSION
	.align		4
        /*0000*/ 	.byte	0x04, 0x37
        /*0002*/ 	.short	(.L_2137 - .L_2136)
.L_2136:
        /*0004*/ 	.word	0x00000082


	//----- nvinfo : EIATTR_SW2861232_WAR
	.align		4
.L_2137:
        /*0008*/ 	.byte	0x01, 0x35
	.zero		2


	//----- nvinfo : EIATTR_PARAM_CBANK
	.align		4
        /*000c*/ 	.byte	0x04, 0x0a
        /*000e*/ 	.short	(.L_2139 - .L_2138)
	.align		4
.L_2138:
        /*0010*/ 	.word	index@(.nv.constant0._Z25selective_scan_bwd_kernelI32Selective_Scan_bwd_kernel_traitsILi64ELi16ELb0ELb1ELb1ELb0ELb1EN3c104HalfENS1_7complexIfEEEEv12SSMParamsBwd)
        /*0014*/ 	.short	0x0160
        /*0016*/ 	.short	0x01f0


	//----- nvinfo : EIATTR_CBANK_PARAM_SIZE
	.align		4
.L_2139:
        /*0018*/ 	.byte	0x03, 0x19
        /*001a*/ 	.short	0x01f0


	//----- nvinfo : EIATTR_KPARAM_INFO
	.align		4
        /*001c*/ 	.byte	0x04, 0x17
        /*001e*/ 	.short	(.L_2141 - .L_2140)
.L_2140:
        /*0020*/ 	.word	0x00000000
        /*0024*/ 	.short	0x0000
        /*0026*/ 	.short	0x0000
        /*0028*/ 	.byte	0x00, 0xf0, 0xc1, 0x07


	//----- nvinfo : EIATTR_MAXREG_COUNT
	.align		4
.L_2141:
        /*002c*/ 	.byte	0x03, 0x1b
        /*002e*/ 	.short	0x00ff


	//----- nvinfo : EIATTR_NUM_BARRIERS
	.align		4
        /*0030*/ 	.byte	0x02, 0x4c
        /*0032*/ 	.byte	0x01
	.zero		1


	//----- nvinfo : EIATTR_ANNOTATIONS
	.align		4
        /*0034*/ 	.byte	0x04, 0x55
        /*0036*/ 	.short	(.L_2143 - .L_2142)


	//   ....[0]....
.L_2142:
        /*0038*/ 	.word	0x00000001
        /*003c*/ 	.byte	0x20, 0x02, 0x00, 0x00, 0x01, 0x00, 0x00, 0x00, 0x50, 0x02, 0x00, 0x00, 0x01, 0x00, 0x00, 0x00
        /*004c*/ 	.byte	0xb0, 0x0a, 0x00, 0x00, 0x01, 0x00, 0x00, 0x00, 0x10, 0x0b, 0x00, 0x00, 0x01, 0x00, 0x00, 0x00
        /*005c*/ 	.byte	0xc0, 0x3d, 0x00, 0x00, 0x01, 0x00, 0x00, 0x00, 0x70, 0x4e, 0x00, 0x00, 0x01, 0x00, 0x00, 0x00
        /*006c*/ 	.byte	0x40, 0x52, 0x00, 0x00, 0x01, 0x00, 0x00, 0x00, 0x30, 0xfb, 0x00, 0x00, 0x01, 0x00, 0x00, 0x00
        /*007c*/ 	.byte	0x60, 0x00, 0x01, 0x00, 0x01, 0x00, 0x00, 0x00, 0xa0, 0x0b, 0x01, 0x00, 0x01, 0x00, 0x00, 0x00
        /*008c*/ 	.byte	0x20, 0x11, 0x01, 0x00, 0x01, 0x00, 0x00, 0x00, 0x00, 0x13, 0x01, 0x00


	//----- nvinfo : EIATTR_MERCURY_ISA_VERSION
	.align		4
.L_2143:
        /*0098*/ 	.byte	0x03, 0x5f
        /*009a*/ 	.short	0x0000


	//----- nvinfo : EIATTR_COOP_GROUP_MASK_REGIDS
	.align		4
        /*009c*/ 	.byte	0x04, 0x29
        /*009e*/ 	.short	(.L_2145 - .L_2144)


	//   ....[0]....
.L_2144:
        /*00a0*/ 	.word	0xffffffff


	//   ....[1]....
        /*00a4*/ 	.word	0xffffffff


	//   ....[2]....
        /*00a8*/ 	.word	0xffffffff


	//   ....[3]....
        /*00ac*/ 	.word	0xffffffff


	//   ....[4]....
        /*00b0*/ 	.word	0xffffffff


	//   ....[5]....
        /*00b4*/ 	.word	0xffffffff


	//   ....[6]....
        /*00b8*/ 	.word	0xffffffff


	//   ....[7]....
        /*00bc*/ 	.word	0xffffffff


	//   ....[8]....
        /*00c0*/ 	.word	0xffffffff


	//   ....[9]....
        /*00c4*/ 	.word	0xffffffff


	//   ....[10]....
        /*00c8*/ 	.word	0xffffffff


	//   ....[11]....
        /*00cc*/ 	.word	0xffffffff


	//   ....[12]....
        /*00d0*/ 	.word	0xffffffff


	//   ....[13]....
        /*00d4*/ 	.word	0xffffffff


	//   ....[14]....
        /*00d8*/ 	.word	0xffffffff


	//   ....[15]....
        /*00dc*/ 	.word	0xffffffff


	//   ....[16]....
        /*00e0*/ 	.word	0xffffffff


	//   ....[17]....
        /*00e4*/ 	.word	0xffffffff


	//   ....[18]....
        /*00e8*/ 	.word	0xffffffff


	//   ....[19]....
        /*00ec*/ 	.word	0xffffffff


	//   ....[20]....
        /*00f0*/ 	.word	0xffffffff


	//   ....[21]....
        /*00f4*/ 	.word	0xffffffff


	//   ....[22]....
        /*00f8*/ 	.word	0xffffffff


	//   ....[23]....
        /*00fc*/ 	.word	0xffffffff


	//   ....[24]....
        /*0100*/ 	.word	0xffffffff


	//   ....[25]....
        /*0104*/ 	.word	0xffffffff


	//   ....[26]....
        /*0108*/ 	.word	0xffffffff


	//   ....[27]....
        /*010c*/ 	.word	0xffffffff


	//   ....[28]....
        /*0110*/ 	.word	0xffffffff


	//   ....[29]....
        /*0114*/ 	.word	0xffffffff


	//   ....[30]....
        /*0118*/ 	.word	0xffffffff


	//   ....[31]....
        /*011c*/ 	.word	0xffffffff


	//   ....[32]....
        /*0120*/ 	.word	0xffffffff


	//   ....[33]....
        /*0124*/ 	.word	0xffffffff


	//   ....[34]....
        /*0128*/ 	.word	0xffffffff


	//   ....[35]....
        /*012c*/ 	.word	0xffffffff


	//   ....[36]....
        /*0130*/ 	.word	0xffffffff


	//   ....[37]....
        /*0134*/ 	.word	0xffffffff


	//   ....[38]....
        /*0138*/ 	.word	0xffffffff


	//   ....[39]....
        /*013c*/ 	.word	0xffffffff


	//   ....[40]....
        /*0140*/ 	.word	0xffffffff


	//   ....[41]....
        /*0144*/ 	.word	0xffffffff


	//   ....[42]....
        /*0148*/ 	.word	0xffffffff


	//   ....[43]....
        /*014c*/ 	.word	0xffffffff


	//   ....[44]....
        /*0150*/ 	.word	0xffffffff


	//   ....[45]....
        /*0154*/ 	.word	0xffffffff


	//   ....[46]....
        /*0158*/ 	.word	0xffffffff


	//   ....[47]....
        /*015c*/ 	.word	0xffffffff


	//   ....[48]....
        /*0160*/ 	.word	0xffffffff


	//   ....[49]....
        /*0164*/ 	.word	0xffffffff


	//   ....[50]....
        /*0168*/ 	.word	0xffffffff


	//   ....[51]....
        /*016c*/ 	.word	0xffffffff


	//   ....[52]....
        /*0170*/ 	.word	0xffffffff


	//   ....[53]....
        /*0174*/ 	.word	0xffffffff


	//   ....[54]....
        /*0178*/ 	.word	0xffffffff


	//   ....[55]....
        /*017c*/ 	.word	0xffffffff


	//   ....[56]....
        /*0180*/ 	.word	0xffffffff


	//   ....[57]....
        /*0184*/ 	.word	0xffffffff


	//   ....[58]....
        /*0188*/ 	.word	0xffffffff


	//   ....[59]....
        /*018c*/ 	.word	0xffffffff


	//   ....[60]....
        /*0190*/ 	.word	0xffffffff


	//   ....[61]....
        /*0194*/ 	.word	0xffffffff


	//   ....[62]....
        /*0198*/ 	.word	0xffffffff


	//   ....[63]....
        /*019c*/ 	.word	0xffffffff


	//   ....[64]....
        /*01a0*/ 	.word	0xffffffff


	//   ....[65]....
        /*01a4*/ 	.word	0xffffffff


	//   ....[66]....
        /*01a8*/ 	.word	0xffffffff


	//   ....[67]....
        /*01ac*/ 	.word	0xffffffff


	//   ....[68]....
        /*01b0*/ 	.word	0xffffffff


	//   ....[69]....
        /*01b4*/ 	.word	0xffffffff


	//   ....[70]....
        /*01b8*/ 	.word	0xffffffff


	//   ....[71]....
        /*01bc*/ 	.word	0xffffffff


	//   ....[72]....
        /*01c0*/ 	.word	0xffffffff


	//   ....[73]....
        /*01c4*/ 	.word	0xffffffff


	//   ....[74]....
        /*01c8*/ 	.word	0xffffffff


	//   ....[75]....
        /*01cc*/ 	.word	0xffffffff


	//   ....[76]....
        /*01d0*/ 	.word	0xffffffff


	//   ....[77]....
        /*01d4*/ 	.word	0xffffffff


	//   ....[78]....
        /*01d8*/ 	.word	0xffffffff


	//   ....[79]....
        /*01dc*/ 	.word	0xffffffff


	//   ....[80]....
        /*01e0*/ 	.word	0xffffffff


	//   ....[81]....
        /*01e4*/ 	.word	0xffffffff


	//   ....[82]....
        /*01e8*/ 	.word	0xffffffff


	//   ....[83]....
        /*01ec*/ 	.word	0xffffffff


	//   ....[84]....
        /*01f0*/ 	.word	0xffffffff


	//   ....[85]....
        /*01f4*/ 	.word	0xffffffff


	//   ....[86]....
        /*01f8*/ 	.word	0xffffffff


	//   ....[87]....
        /*01fc*/ 	.word	0xffffffff


	//   ....[88]....
        /*0200*/ 	.word	0xffffffff


	//   ....[89]....
        /*0204*/ 	.word	0xffffffff


	//   ....[90]....
        /*0208*/ 	.word	0xffffffff


	//   ....[91]....
        /*020c*/ 	.word	0xffffffff


	//   ....[92]....
        /*0210*/ 	.word	0xffffffff


	//   ....[93]....
        /*0214*/ 	.word	0xffffffff


	//   ....[94]....
        /*0218*/ 	.word	0xffffffff


	//   ....[95]....
        /*021c*/ 	.word	0xffffffff


	//   ....[96]....
        /*0220*/ 	.word	0xffffffff


	//   ....[97]....
        /*0224*/ 	.word	0xffffffff


	//   ....[98]....
        /*0228*/ 	.word	0xffffffff


	//   ....[99]....
        /*022c*/ 	.word	0xffffffff


	//   ....[100]....
        /*0230*/ 	.word	0xffffffff


	//   ....[101]....
        /*0234*/ 	.word	0xffffffff


	//   ....[102]....
        /*0238*/ 	.word	0xffffffff


	//   ....[103]....
        /*023c*/ 	.word	0xffffffff


	//   ....[104]....
        /*0240*/ 	.word	0xffffffff


	//   ....[105]....
        /*0244*/ 	.word	0xffffffff


	//   ....[106]....
        /*0248*/ 	.word	0xffffffff


	//   ....[107]....
        /*024c*/ 	.word	0xffffffff


	//   ....[108]....
        /*0250*/ 	.word	0xffffffff


	//   ....[109]....
        /*0254*/ 	.word	0xffffffff


	//   ....[110]....
        /*0258*/ 	.word	0xffffffff


	//   ....[111]....
        /*025c*/ 	.word	0xffffffff


	//   ....[112]....
        /*0260*/ 	.word	0xffffffff


	//   ....[113]....
        /*0264*/ 	.word	0xffffffff


	//   ....[114]....
        /*0268*/ 	.word	0xffffffff


	//   ....[115]....
        /*026c*/ 	.word	0xffffffff


	//   ....[116]....
        /*0270*/ 	.word	0xffffffff


	//   ....[117]....
        /*0274*/ 	.word	0xffffffff


	//   ....[118]....
        /*0278*/ 	.word	0xffffffff


	//   ....[119]....
        /*027c*/ 	.word	0xffffffff


	//   ....[120]....
        /*0280*/ 	.word	0xffffffff


	//   ....[121]....
        /*0284*/ 	.word	0xffffffff


	//   ....[122]....
        /*0288*/ 	.word	0xffffffff


	//   ....[123]....
        /*028c*/ 	.word	0xffffffff


	//   ....[124]....
        /*0290*/ 	.word	0xffffffff


	//   ....[125]....
        /*0294*/ 	.word	0xffffffff


	//   ....[126]....
        /*0298*/ 	.word	0xffffffff


	//   ....[127]....
        /*029c*/ 	.word	0xffffffff


	//   ....[128]....
        /*02a0*/ 	.word	0xffffffff


	//   ....[129]....
        /*02a4*/ 	.word	0xffffffff


	//   ....[130]....
        /*02a8*/ 	.word	0xffffffff


	//   ....[131]....
        /*02ac*/ 	.word	0xffffffff


	//   ....[132]....
        /*02b0*/ 	.word	0xffffffff


	//   ....[133]....
        /*02b4*/ 	.word	0xffffffff


	//   ....[134]....
        /*02b8*/ 	.word	0xffffffff


	//   ....[135]....
        /*02bc*/ 	.word	0xffffffff


	//   ....[136]....
        /*02c0*/ 	.word	0xffffffff


	//   ....[137]....
        /*02c4*/ 	.word	0xffffffff


	//   ....[138]....
        /*02c8*/ 	.word	0xffffffff


	//   ....[139]....
        /*02cc*/ 	.word	0xffffffff


	//   ....[140]....
        /*02d0*/ 	.word	0xffffffff


	//   ....[141]....
        /*02d4*/ 	.word	0xffffffff


	//   ....[142]....
        /*02d8*/ 	.word	0xffffffff


	//   ....[143]....
        /*02dc*/ 	.word	0xffffffff


	//   ....[144]....
        /*02e0*/ 	.word	0xffffffff


	//   ....[145]....
        /*02e4*/ 	.word	0xffffffff


	//   ....[146]....
        /*02e8*/ 	.word	0xffffffff


	//   ....[147]....
        /*02ec*/ 	.word	0xffffffff


	//   ....[148]....
        /*02f0*/ 	.word	0xffffffff


	//   ....[149]....
        /*02f4*/ 	.word	0xffffffff


	//   ....[150]....
        /*02f8*/ 	.word	0xffffffff


	//   ....[151]....
        /*02fc*/ 	.word	0xffffffff


	//   ....[152]....
        /*0300*/ 	.word	0xffffffff


	//   ....[153]....
        /*0304*/ 	.word	0xffffffff


	//   ....[154]....
        /*0308*/ 	.word	0xffffffff


	//----- nvinfo : EIATTR_COOP_GROUP_INSTR_OFFSETS
	.align		4
.L_2145:
        /*030c*/ 	.byte	0x04, 0x28
        /*030e*/ 	.short	(.L_2147 - .L_2146)


	//   ....[0]....
.L_2146:
        /*0310*/ 	.word	0x00001570


	//   ....[1]....
        /*0314*/ 	.word	0x00001bb0


	//   ....[2]....
        /*0318*/ 	.word	0x000023e0


	//   ....[3]....
        /*031c*/ 	.word	0x00002920


	//   ....[4]....
        /*0320*/ 	.word	0x00003040


	//   ....[5]....
        /*0324*/ 	.word	0x00003c60


	//   ....[6]....
        /*0328*/ 	.word	0x00004970


	//   ....[7]....
        /*032c*/ 	.word	0x000066d0


	//   ....[8]....
        /*0330*/ 	.word	0x000088e0


	//   ....[9]....
        /*0334*/ 	.word	0x000092f0


	//   ....[10]....
        /*0338*/ 	.word	0x00009310


	//   ....[11]....
        /*033c*/ 	.word	0x00009330


	//   ....[12]....
        /*0340*/ 	.word	0x00009340


	//   ....[13]....
        /*0344*/ 	.word	0x000093b0


	//   ....[14]....
        /*0348*/ 	.word	0x00009420


	//   ....[15]....
        /*034c*/ 	.word	0x00009480


	//   ....[16]....
        /*0350*/ 	.word	0x000094a0


	//   ....[17]....
        /*0354*/ 	.word	0x000094f0


	//   ....[18]....
        /*0358*/ 	.word	0x00009510


	//   ....[19]....
        /*035c*/ 	.word	0x00009530


	//   ....[20]....
        /*0360*/ 	.word	0x00009590


	//   ....[21]....
        /*0364*/ 	.word	0x000095f0


	//   ....[22]....
        /*0368*/ 	.word	0x00009610


	//   ....[23]....
        /*036c*/ 	.word	0x00009660


	//   ....[24]....
        /*0370*/ 	.word	0x00009690


	//   ....[25]....
        /*0374*/ 	.word	0x000096b0


	//   ....[26]....
        /*0378*/ 	.word	0x00009700


	//   ....[27]....
        /*037c*/ 	.word	0x00009730


	//   ....[28]....
        /*0380*/ 	.word	0x00009740


	//   ....[29]....
        /*0384*/ 	.word	0x000098a0


	//   ....[30]....
        /*0388*/ 	.word	0x00009900


	//   ....[31]....
        /*038c*/ 	.word	0x00009960


	//   ....[32]....
        /*0390*/ 	.word	0x000099c0


	//   ....[33]....
        /*0394*/ 	.word	0x000099e0


	//   ....[34]....
        /*0398*/ 	.word	0x000099f0


	//   ....[35]....
        /*039c*/ 	.word	0x00009a00


	//   ....[36]....
        /*03a0*/ 	.word	0x00009a10


	//   ....[37]....
        /*03a4*/ 	.word	0x00009a20


	//   ....[38]....
        /*03a8*/ 	.word	0x00009a30


	//   ....[39]....
        /*03ac*/ 	.word	0x00009a40


	//   ....[40]....
        /*03b0*/ 	.word	0x00009a50


	//   ....[41]....
        /*03b4*/ 	.word	0x0000ad70


	//   ....[42]....
        /*03b8*/ 	.word	0x0000ad90


	//   ....[43]....
        /*03bc*/ 	.word	0x0000ada0


	//   ....[44]....
        /*03c0*/ 	.word	0x0000adb0


	//   ....[45]....
        /*03c4*/ 	.word	0x0000aec0


	//   ....[46]....
        /*03c8*/ 	.word	0x0000aed0


	//   ....[47]....
        /*03cc*/ 	.word	0x0000aee0


	//   ....[48]....
        /*03d0*/ 	.word	0x0000aef0


	//   ....[49]....
        /*03d4*/ 	.word	0x0000b000


	//   ....[50]....
        /*03d8*/ 	.word	0x0000b020


	//   ....[51]....
        /*03dc*/ 	.word	0x0000b030


	//   ....[52]....
        /*03e0*/ 	.word	0x0000b040


	//   ....[53]....
        /*03e4*/ 	.word	0x0000b150


	//   ....[54]....
        /*03e8*/ 	.word	0x0000b160


	//   ....[55]....
        /*03ec*/ 	.word	0x0000b170


	//   ....[56]....
        /*03f0*/ 	.word	0x0000b180


	//   ....[57]....
        /*03f4*/ 	.word	0x0000b290


	//   ....[58]....
        /*03f8*/ 	.word	0x0000b2b0


	//   ....[59]....
        /*03fc*/ 	.word	0x0000b2c0


	//   ....[60]....
        /*0400*/ 	.word	0x0000b2d0


	//   ....[61]....
        /*0404*/ 	.word	0x0000b3d0


	//   ....[62]....
        /*0408*/ 	.word	0x0000b3e0


	//   ....[63]....
        /*040c*/ 	.word	0x0000b3f0


	//   ....[64]....
        /*0410*/ 	.word	0x0000b400


	//   ....[65]....
        /*0414*/ 	.word	0x0000b410


	//   ....[66]....
        /*0418*/ 	.word	0x0000b420


	//   ....[67]....
        /*041c*/ 	.word	0x0000b430


	//   ....[68]....
        /*0420*/ 	.word	0x0000b460


	//   ....[69]....
        /*0424*/ 	.word	0x0000b490


	//   ....[70]....
        /*0428*/ 	.word	0x0000b4c0


	//   ....[71]....
        /*042c*/ 	.word	0x0000b4d0


	//   ....[72]....
        /*0430*/ 	.word	0x0000b4e0


	//   ....[73]....
        /*0434*/ 	.word	0x0000f600


	//   ....[74]....
        /*0438*/ 	.word	0x0000f640


	//   ....[75]....
        /*043c*/ 	.word	0x0000f730


	//   ....[76]....
        /*0440*/ 	.word	0x0000f760


	//   ....[77]....
        /*0444*/ 	.word	0x0000f840


	//   ....[78]....
        /*0448*/ 	.word	0x0000f870


	//   ....[79]....
        /*044c*/ 	.word	0x0000f900


	//   ....[80]....
        /*0450*/ 	.word	0x0000f920


	//   ....[81]....
        /*0454*/ 	.word	0x0000f950


	//   ....[82]....
        /*0458*/ 	.word	0x0000f970


	//   ....[83]....
        /*045c*/ 	.word	0x0000fe10


	//   ....[84]....
        /*0460*/ 	.word	0x000109a0


	//   ....[85]....
        /*0464*/ 	.word	0x000111b0


	//   ....[86]....
        /*0468*/ 	.word	0x000111d0


	//   ....[87]....
        /*046c*/ 	.word	0x000111f0


	//   ....[88]....
        /*0470*/ 	.word	0x00011210


	//   ....[89]....
        /*0474*/ 	.word	0x00011230


	//   ....[90]....
        /*0478*/ 	.word	0x00011380


	//   ....[91]....
        /*047c*/ 	.word	0x000113a0


	//   ....[92]....
        /*0480*/ 	.word	0x000113c0


	//   ....[93]....
        /*0484*/ 	.word	0x000113f0


	//   ....[94]....
        /*0488*/ 	.word	0x00011410


	//   ....[95]....
        /*048c*/ 	.word	0x000116e0


	//   ....[96]....
        /*0490*/ 	.word	0x00011760


	//   ....[97]....
        /*0494*/ 	.word	0x000117d0


	//   ....[98]....
        /*0498*/ 	.word	0x00011840


	//   ....[99]....
        /*049c*/ 	.word	0x00011990


	//   ....[100]....
        /*04a0*/ 	.word	0x00011a00


	//   ....[101]....
        /*04a4*/ 	.word	0x00011a70


	//   ....[102]....
        /*04a8*/ 	.word	0x00011ae0


	//   ....[103]....
        /*04ac*/ 	.word	0x00011c20


	//   ....[104]....
        /*04b0*/ 	.word	0x00011c90


	//   ....[105]....
        /*04b4*/ 	.word	0x00011d00


	//   ....[106]....
        /*04b8*/ 	.word	0x00011d70


	//   ....[107]....
        /*04bc*/ 	.word	0x00011e90


	//   ....[108]....
        /*04c0*/ 	.word	0x00011f00


	//   ....[109]....
        /*04c4*/ 	.word	0x00011f70


	//   ....[110]....
        /*04c8*/ 	.word	0x00011fe0


	//   ....[111]....
        /*04cc*/ 	.word	0x00012140


	//   ....[112]....
        /*04d0*/ 	.word	0x000121b0


	//   ....[113]....
        /*04d4*/ 	.word	0x00012220


	//   ....[114]....
        /*04d8*/ 	.word	0x00012290


	//   ....[115]....
        /*04dc*/ 	.word	0x00012310


	//   ....[116]....
        /*04e0*/ 	.word	0x00012380


	//   ....[117]....
        /*04e4*/ 	.word	0x000123f0


	//   ....[118]....
        /*04e8*/ 	.word	0x00012460


	//   ....[119]....
        /*04ec*/ 	.word	0x000124c0


	//   ....[120]....
        /*04f0*/ 	.word	0x00012520


	//   ....[121]....
        /*04f4*/ 	.word	0x00012580


	//   ....[122]....
        /*04f8*/ 	.word	0x000125e0


	//   ....[123]....
        /*04fc*/ 	.word	0x00012660


	//   ....[124]....
        /*0500*/ 	.word	0x000126e0


	//   ....[125]....
        /*0504*/ 	.word	0x00012750


	//   ....[126]....
        /*0508*/ 	.word	0x000127c0


	//   ....[127]....
        /*050c*/ 	.word	0x00012830


	//   ....[128]....
        /*0510*/ 	.word	0x000128a0


	//   ....[129]....
        /*0514*/ 	.word	0x00012910


	//   ....[130]....
        /*0518*/ 	.word	0x00012980


	//   ....[131]....
        /*051c*/ 	.word	0x000129f0


	//   ....[132]....
        /*0520*/ 	.word	0x00012a70


	//   ....[133]....
        /*0524*/ 	.word	0x00012ae0


	//   ....[134]....
        /*0528*/ 	.word	0x00012b50


	//   ....[135]....
        /*052c*/ 	.word	0x00012bc0


	//   ....[136]....
        /*0530*/ 	.word	0x00012c30


	//   ....[137]....
        /*0534*/ 	.word	0x00012ca0


	//   ....[138]....
        /*0538*/ 	.word	0x00012d10


	//   ....[139]....
        /*053c*/ 	.word	0x00012d80


	//   ....[140]....
        /*0540*/ 	.word	0x00012e00


	//   ....[141]....
        /*0544*/ 	.word	0x00012e70


	//   ....[142]....
        /*0548*/ 	.word	0x00012ee0


	//   ....[143]....
        /*054c*/ 	.word	0x00012f40


	//   ....[144]....
        /*0550*/ 	.word	0x00012fa0


	//   ....[145]....
        /*0554*/ 	.word	0x00013000


	//   ....[146]....
        /*0558*/ 	.word	0x00013060


	//   ....[147]....
        /*055c*/ 	.word	0x000130f0


	//   ....[148]....
        /*0560*/ 	.word	0x00013160


	//   ....[149]....
        /*0564*/ 	.word	0x000131d0


	//   ....[150]....
        /*0568*/ 	.word	0x00013240


	//   ....[151]....
        /*056c*/ 	.word	0x00013310


	//   ....[152]....
        /*0570*/ 	.word	0x00013370


	//   ....[153]....
        /*0574*/ 	.word	0x000133d0


	//   ....[154]....
        /*0578*/ 	.word	0x00013430


	//----- nvinfo : EIATTR_EXIT_INSTR_OFFSETS
	.align		4
.L_2147:
        /*057c*/ 	.byte	0x04, 0x1c
        /*057e*/ 	.short	(.L_2149 - .L_2148)


	//   ....[0]....
.L_2148:
        /*0580*/ 	.word	0x00011500


	//   ....[1]....
        /*0584*/ 	.word	0x00011680


	//----- nvinfo : EIATTR_MAX_THREADS
	.align		4
.L_2149:
        /*0588*/ 	.byte	0x04, 0x05
        /*058a*/ 	.short	(.L_2151 - .L_2150)
.L_2150:
        /*058c*/ 	.word	0x00000040
        /*0590*/ 	.word	0x00000001
        /*0594*/ 	.word	0x00000001


	//----- nvinfo : EIATTR_CRS_STACK_SIZE
	.align		4
.L_2151:
        /*0598*/ 	.byte	0x04, 0x1e
        /*059a*/ 	.short	(.L_2153 - .L_2152)
.L_2152:
        /*059c*/ 	.word	0x00000000
.L_2153:


//--------------------- .nv.info._Z25selective_scan_bwd_kernelI32Selective_Scan_bwd_kernel_traitsILi64ELi16ELb0ELb1ELb1ELb1ELb0EN3c104HalfENS1_7complexIfEEEEv12SSMParamsBwd --------------------------
	.section	.nv.info._Z25selective_scan_bwd_kernelI32Selective_Scan_bwd_kernel_traitsILi64ELi16ELb0ELb1ELb1ELb1ELb0EN3c104HalfENS1_7complexIfEEEEv12SSMParamsBwd,"",@"SHT_CUDA_INFO"
	.sectionflags	@""
	.align	4


	//----- nvinfo : EIATTR_CUDA_API_VERSION
	.align		4
        /*0000*/ 	.byte	0x04, 0x37
        /*0002*/ 	.short	(.L_2155 - .L_2154)
.L_2154:
        /*0004*/ 	.word	0x00000082


	//----- nvinfo : EIATTR_SW2861232_WAR
	.align		4
.L_2155:
        /*0008*/ 	.byte	0x01, 0x35
	.zero		2


	//----- nvinfo : EIATTR_PARAM_CBANK
	.align		4
        /*000c*/ 	.byte	0x04, 0x0a
        /*000e*/ 	.short	(.L_2157 - .L_2156)
	.align		4
.L_2156:
        /*0010*/ 	.word	index@(.nv.constant0._Z25selective_scan_bwd_kernelI32Selective_Scan_bwd_kernel_traitsILi64ELi16ELb0ELb1ELb1ELb1ELb0EN3c104HalfENS1_7complexIfEEEEv12SSMParamsBwd)
        /*0014*/ 	.short	0x0160
        /*0016*/ 	.short	0x01f0


	//----- nvinfo : EIATTR_CBANK_PARAM_SIZE
	.align		4
.L_2157:
        /*0018*/ 	.byte	0x03, 0x19
        /*001a*/ 	.short	0x01f0


	//----- nvinfo : EIATTR_KPARAM_INFO
	.align		4
        /*001c*/ 	.byte	0x04, 0x17
        /*001e*/ 	.short	(.L_2159 - .L_2158)
.L_2158:
        /*0020*/ 	.word	0x00000000
        /*0024*/ 	.short	0x0000
        /*0026*/ 	.short	0x0000
        /*0028*/ 	.byte	0x00, 0xf0, 0xc1, 0x07


	//----- nvinfo : EIATTR_MAXREG_COUNT
	.align		4
.L_2159:
        /*002c*/ 	.byte	0x03, 0x1b
        /*002e*/ 	.short	0x00ff


	//----- nvinfo : EIATTR_NUM_BARRIERS
	.align		4
        /*0030*/ 	.byte	0x02, 0x4c
        /*0032*/ 	.byte	0x01
	.zero		1


	//----- nvinfo : EIATTR_ANNOTATIONS
	.align		4
        /*0034*/ 	.byte	0x04, 0x55
        /*0036*/ 	.short	(.L_2161 - .L_2160)


	//   ....[0]....
.L_2160:
        /* <DEDUP_REMOVED lines=9> */


	//----- nvinfo : EIATTR_MERCURY_ISA_VERSION
	.align		4
.L_2161:
        /*00b8*/ 	.byte	0x03, 0x5f
        /*00ba*/ 	.short	0x0000


	//----- nvinfo : EIATTR_COOP_GROUP_MASK_REGIDS
	.align		4
        /*00bc*/ 	.byte	0x04, 0x29
        /*00be*/ 	.short	(.L_2163 - .L_2162)


	//   ....[0]....
.L_2162:
        /*00c0*/ 	.word	0xffffffff


	//   ....[1]....
        /*00c4*/ 	.word	0xffffffff


	//   ....[2]....
        /*00c8*/ 	.word	0xffffffff


	//   ....[3]....
        /*00cc*/ 	.word	0xffffffff


	//   ....[4]....
        /*00d0*/ 	.word	0xffffffff


	//   ....[5]....
        /*00d4*/ 	.word	0xffffffff


	//   ....[6]....
        /*00d8*/ 	.word	0xffffffff


	//   ....[7]....
        /*00dc*/ 	.word	0xffffffff


	//   ....[8]....
        /*00e0*/ 	.word	0xffffffff


	//   ....[9]....
        /*00e4*/ 	.word	0xffffffff


	//   ....[10]....
        /*00e8*/ 	.word	0xffffffff


	//   ....[11]....
        /*00ec*/ 	.word	0xffffffff


	//   ....[12]....
        /*00f0*/ 	.word	0xffffffff


	//   ....[13]....
        /*00f4*/ 	.word	0xffffffff


	//   ....[14]....
        /*00f8*/ 	.word	0xffffffff


	//   ....[15]....
        /*00fc*/ 	.word	0xffffffff


	//   ....[16]....
        /*0100*/ 	.word	0xffffffff


	//   ....[17]....
        /*0104*/ 	.word	0xffffffff


	//   ....[18]....
        /*0108*/ 	.word	0xffffffff


	//   ....[19]....
        /*010c*/ 	.word	0xffffffff


	//   ....[20]....
        /*0110*/ 	.word	0xffffffff


	//   ....[21]....
        /*0114*/ 	.word	0xffffffff


	//   ....[22]....
        /*0118*/ 	.word	0xffffffff


	//   ....[23]....
        /*011c*/ 	.word	0xffffffff


	//   ....[24]....
        /*0120*/ 	.word	0xffffffff


	//   ....[25]....
        /*0124*/ 	.word	0xffffffff


	//   ....[26]....
        /*0128*/ 	.word	0xffffffff


	//   ....[27]....
        /*012c*/ 	.word	0xffffffff


	//   ....[28]....
        /*0130*/ 	.word	0xffffffff


	//   ....[29]....
        /*0134*/ 	.word	0xffffffff


	//   ....[30]....
        /*0138*/ 	.word	0xffffffff


	//   ....[31]....
        /*013c*/ 	.word	0xffffffff


	//   ....[32]....
        /*0140*/ 	.word	0xffffffff


	//   ....[33]....
        /*0144*/ 	.word	0xffffffff


	//   ....[34]....
        /*0148*/ 	.word	0xffffffff


	//   ....[35]....
        /*014c*/ 	.word	0xffffffff


	//   ....[36]....
        /*0150*/ 	.word	0xffffffff


	//   ....[37]....
        /*0154*/ 	.word	0xffffffff


	//   ....[38]....
        /*0158*/ 	.word	0xffffffff


	//   ....[39]....
        /*015c*/ 	.word	0xffffffff


	//   ....[40]....
        /*0160*/ 	.word	0xffffffff


	//   ....[41]....
        /*0164*/ 	.word	0xffffffff


	//   ....[42]....
        /*0168*/ 	.word	0xffffffff


	//   ....[43]....
        /*016c*/ 	.word	0xffffffff


	//   ....[44]....
        /*0170*/ 	.word	0xffffffff


	//   ....[45]....
        /*0174*/ 	.word	0xffffffff


	//   ....[46]....
        /*0178*/ 	.word	0xffffffff


	//   ....[47]....
        /*017c*/ 	.word	0xffffffff


	//   ....[48]....
        /*0180*/ 	.word	0xffffffff


	//   ....[49]....
        /*0184*/ 	.word	0xffffffff


	//   ....[50]....
        /*0188*/ 	.word	0xffffffff


	//   ....[51]....
        /*018c*/ 	.word	0xffffffff


	//   ....[52]....
        /*0190*/ 	.word	0xffffffff


	//   ....[53]....
        /*0194*/ 	.word	0xffffffff


	//   ....[54]....
        /*0198*/ 	.word	0xffffffff


	//   ....[55]....
        /*019c*/ 	.word	0xffffffff


	//   ....[56]....
        /*01a0*/ 	.word	0xffffffff


	//   ....[57]....
        /*01a4*/ 	.word	0xffffffff


	//   ....[58]....
        /*01a8*/ 	.word	0xffffffff


	//   ....[59]....
        /*01ac*/ 	.word	0xffffffff


	//   ....[60]....
        /*01b0*/ 	.word	0xffffffff


	//   ....[61]....
        /*01b4*/ 	.word	0xffffffff


	//   ....[62]....
        /*01b8*/ 	.word	0xffffffff


	//   ....[63]....
        /*01bc*/ 	.word	0xffffffff


	//   ....[64]....
        /*01c0*/ 	.word	0xffffffff


	//   ....[65]....
        /*01c4*/ 	.word	0xffffffff


	//   ....[66]....
        /*01c8*/ 	.word	0xffffffff


	//   ....[67]....
        /*01cc*/ 	.word	0xffffffff


	//   ....[68]....
        /*01d0*/ 	.word	0xffffffff


	//   ....[69]....
        /*01d4*/ 	.word	0xffffffff


	//   ....[70]....
        /*01d8*/ 	.word	0xffffffff


	//   ....[71]....
        /*01dc*/ 	.word	0xffffffff


	//   ....[72]....
        /*01e0*/ 	.word	0xffffffff


	//   ....[73]....
        /*01e4*/ 	.word	0xffffffff


	//   ....[74]....
        /*01e8*/ 	.word	0xffffffff


	//   ....[75]....
        /*01ec*/ 	.word	0xffffffff


	//   ....[76]....
        /*01f0*/ 	.word	0xffffffff


	//   ....[77]....
        /*01f4*/ 	.word	0xffffffff


	//   ....[78]....
        /*01f8*/ 	.word	0xffffffff


	//   ....[79]....
        /*01fc*/ 	.word	0xffffffff


	//   ....[80]....
        /*0200*/ 	.word	0xffffffff


	//   ....[81]....
        /*0204*/ 	.word	0xffffffff


	//   ....[82]....
        /*0208*/ 	.word	0xffffffff


	//   ....[83]....
        /*020c*/ 	.word	0xffffffff


	//   ....[84]....
        /*0210*/ 	.word	0xffffffff


	//   ....[85]....
        /*0214*/ 	.word	0xffffffff


	//   ....[86]....
        /*0218*/ 	.word	0xffffffff


	//   ....[87]....
        /*021c*/ 	.word	0xffffffff


	//   ....[88]....
        /*0220*/ 	.word	0xffffffff


	//   ....[89]....
        /*0224*/ 	.word	0xffffffff


	//   ....[90]....
        /*0228*/ 	.word	0xffffffff


	//   ....[91]....
        /*022c*/ 	.word	0xffffffff


	//   ....[92]....
        /*0230*/ 	.word	0xffffffff


	//   ....[93]....
        /*0234*/ 	.word	0xffffffff


	//   ....[94]....
        /*0238*/ 	.word	0xffffffff


	//   ....[95]....
        /*023c*/ 	.word	0xffffffff


	//   ....[96]....
        /*0240*/ 	.word	0xffffffff


	//   ....[97]....
        /*0244*/ 	.word	0xffffffff


	//   ....[98]....
        /*0248*/ 	.word	0xffffffff


	//   ....[99]....
        /*024c*/ 	.word	0xffffffff


	//   ....[100]....
        /*0250*/ 	.word	0xffffffff


	//   ....[101]....
        /*0254*/ 	.word	0xffffffff


	//   ....[102]....
        /*0258*/ 	.word	0xffffffff


	//   ....[103]....
        /*025c*/ 	.word	0xffffffff


	//   ....[104]....
        /*0260*/ 	.word	0xffffffff


	//   ....[105]....
        /*0264*/ 	.word	0xffffffff


	//   ....[106]....
        /*0268*/ 	.word	0xffffffff


	//   ....[107]....
        /*026c*/ 	.word	0xffffffff


	//   ....[108]....
        /*0270*/ 	.word	0xffffffff


	//   ....[109]....
        /*0274*/ 	.word	0xffffffff


	//   ....[110]....
        /*0278*/ 	.word	0xffffffff


	//   ....[111]....
        /*027c*/ 	.word	0xffffffff


	//   ....[112]....
        /*0280*/ 	.word	0xffffffff


	//   ....[113]....
        /*0284*/ 	.word	0xffffffff


	//   ....[114]....
        /*0288*/ 	.word	0xffffffff


	//   ....[115]....
        /*028c*/ 	.word	0xffffffff


	//   ....[116]....
        /*0290*/ 	.word	0xffffffff


	//   ....[117]....
        /*0294*/ 	.word	0xffffffff


	//   ....[118]....
        /*0298*/ 	.word	0xffffffff


	//   ....[119]....
        /*029c*/ 	.word	0xffffffff


	//   ....[120]....
        /*02a0*/ 	.word	0xffffffff


	//   ....[121]....
        /*02a4*/ 	.word	0xffffffff


	//   ....[122]....
        /*02a8*/ 	.word	0xffffffff


	//   ....[123]....
        /*02ac*/ 	.word	0xffffffff


	//   ....[124]....
        /*02b0*/ 	.word	0xffffffff


	//   ....[125]....
        /*02b4*/ 	.word	0xffffffff


	//   ....[126]....
        /*02b8*/ 	.word	0xffffffff


	//   ....[127]....
        /*02bc*/ 	.word	0xffffffff


	//   ....[128]....
        /*02c0*/ 	.word	0xffffffff


	//   ....[129]....
        /*02c4*/ 	.word	0xffffffff


	//   ....[130]....
        /*02c8*/ 	.word	0xffffffff


	//   ....[131]....
        /*02cc*/ 	.word	0xffffffff


	//   ....[132]....
        /*02d0*/ 	.word	0xffffffff


	//   ....[133]....
        /*02d4*/ 	.word	0xffffffff


	//   ....[134]....
        /*02d8*/ 	.word	0xffffffff


	//   ....[135]....
        /*02dc*/ 	.word	0xffffffff


	//   ....[136]....
        /*02e0*/ 	.word	0xffffffff


	//   ....[137]....
        /*02e4*/ 	.word	0xffffffff


	//   ....[138]....
        /*02e8*/ 	.word	0xffffffff


	//   ....[139]....
        /*02ec*/ 	.word	0xffffffff


	//   ....[140]....
        /*02f0*/ 	.word	0xffffffff


	//   ....[141]....
        /*02f4*/ 	.word	0xffffffff


	//   ....[142]....
        /*02f8*/ 	.word	0xffffffff


	//   ....[143]....
        /*02fc*/ 	.word	0xffffffff


	//   ....[144]....
        /*0300*/ 	.word	0xffffffff


	//   ....[145]....
        /*0304*/ 	.word	0xffffffff


	//   ....[146]....
        /*0308*/ 	.word	0xffffffff


	//   ....[147]....
        /*030c*/ 	.word	0xffffffff


	//   ....[148]....
        /*0310*/ 	.word	0xffffffff


	//   ....[149]....
        /*0314*/ 	.word	0xffffffff


	//   ....[150]....
        /*0318*/ 	.word	0xffffffff


	//   ....[151]....
        /*031c*/ 	.word	0xffffffff


	//----- nvinfo : EIATTR_COOP_GROUP_INSTR_OFFSETS
	.align		4
.L_2163:
        /*0320*/ 	.byte	0x04, 0x28
        /*0322*/ 	.short	(.L_2165 - .L_2164)


	//   ....[0]....
.L_2164:
        /*0324*/ 	.word	0x00001490


	//   ....[1]....
        /*0328*/ 	.word	0x00001a40


	//   ....[2]....
        /*032c*/ 	.word	0x00001ff0


	//   ....[3]....
        /*0330*/ 	.word	0x00005e90


	//   ....[4]....
        /*0334*/ 	.word	0x00007270


	//   ....[5]....
        /*0338*/ 	.word	0x00008aa0


	//   ....[6]....
        /*033c*/ 	.word	0x00008ac0


	//   ....[7]....
        /*0340*/ 	.word	0x00008ae0


	//   ....[8]....
        /*0344*/ 	.word	0x00008af0


	//   ....[9]....
        /*0348*/ 	.word	0x00008b90


	//   ....[10]....
        /*034c*/ 	.word	0x00008bc0


	//   ....[11]....
        /*0350*/ 	.word	0x00008c20


	//   ....[12]....
        /*0354*/ 	.word	0x00008c50


	//   ....[13]....
        /*0358*/ 	.word	0x00008c60


	//   ....[14]....
        /*035c*/ 	.word	0x00008cc0


	//   ....[15]....
        /*0360*/ 	.word	0x00008cf0


	//   ....[16]....
        /*0364*/ 	.word	0x00008d20


	//   ....[17]....
        /*0368*/ 	.word	0x00008d70


	//   ....[18]....
        /*036c*/ 	.word	0x00008d80


	//   ....[19]....
        /*0370*/ 	.word	0x00008df0


	//   ....[20]....
        /*0374*/ 	.word	0x00008e30


	//   ....[21]....
        /*0378*/ 	.word	0x00008e60


	//   ....[22]....
        /*037c*/ 	.word	0x00008eb0


	//   ....[23]....
        /*0380*/ 	.word	0x00008ee0


	//   ....[24]....
        /*0384*/ 	.word	0x00008ef0


	//   ....[25]....
        /*0388*/ 	.word	0x00009050


	//   ....[26]....
        /*038c*/ 	.word	0x000090b0


	//   ....[27]....
        /*0390*/ 	.word	0x00009110


	//   ....[28]....
        /*0394*/ 	.word	0x00009170


	//   ....[29]....
        /*0398*/ 	.word	0x00009190


	//   ....[30]....
        /*039c*/ 	.word	0x000091a0


	//   ....[31]....
        /*03a0*/ 	.word	0x000091b0


	//   ....[32]....
        /*03a4*/ 	.word	0x000091c0


	//   ....[33]....
        /*03a8*/ 	.word	0x000091d0


	//   ....[34]....
        /*03ac*/ 	.word	0x000091e0


	//   ....[35]....
        /*03b0*/ 	.word	0x000091f0


	//   ....[36]....
        /*03b4*/ 	.word	0x00009200


	//   ....[37]....
        /*03b8*/ 	.word	0x0000a550


	//   ....[38]....
        /*03bc*/ 	.word	0x0000a570


	//   ....[39]....
        /*03c0*/ 	.word	0x0000a580


	//   ....[40]....
        /*03c4*/ 	.word	0x0000a590


	//   ....[41]....
        /*03c8*/ 	.word	0x0000a6a0


	//   ....[42]....
        /*03cc*/ 	.word	0x0000a6b0


	//   ....[43]....
        /*03d0*/ 	.word	0x0000a6c0


	//   ....[44]....
        /*03d4*/ 	.word	0x0000a6d0


	//   ....[45]....
        /*03d8*/ 	.word	0x0000a7e0


	//   ....[46]....
        /*03dc*/ 	.word	0x0000a800


	//   ....[47]....
        /*03e0*/ 	.word	0x0000a810


	//   ....[48]....
        /*03e4*/ 	.word	0x0000a820


	//   ....[49]....
        /*03e8*/ 	.word	0x0000a930


	//   ....[50]....
        /*03ec*/ 	.word	0x0000a940


	//   ....[51]....
        /*03f0*/ 	.word	0x0000a950


	//   ....[52]....
        /*03f4*/ 	.word	0x0000a960


	//   ....[53]....
        /*03f8*/ 	.word	0x0000aa70


	//   ....[54]....
        /*03fc*/ 	.word	0x0000aa90


	//   ....[55]....
        /*0400*/ 	.word	0x0000aaa0


	//   ....[56]....
        /*0404*/ 	.word	0x0000aab0


	//   ....[57]....
        /*0408*/ 	.word	0x0000abb0


	//   ....[58]....
        /*040c*/ 	.word	0x0000abc0


	//   ....[59]....
        /*0410*/ 	.word	0x0000abd0


	//   ....[60]....
        /*0414*/ 	.word	0x0000abe0


	//   ....[61]....
        /*0418*/ 	.word	0x0000abf0


	//   ....[62]....
        /*041c*/ 	.word	0x0000ac00


	//   ....[63]....
        /*0420*/ 	.word	0x0000ac10


	//   ....[64]....
        /*0424*/ 	.word	0x0000ac40


	//   ....[65]....
        /*0428*/ 	.word	0x0000ac70


	//   ....[66]....
        /*042c*/ 	.word	0x0000aca0


	//   ....[67]....
        /*0430*/ 	.word	0x0000acb0


	//   ....[68]....
        /*0434*/ 	.word	0x0000acc0


	//   ....[69]....
        /*0438*/ 	.word	0x0000edb0


	//   ....[70]....
        /*043c*/ 	.word	0x0000edf0


	//   ....[71]....
        /*0440*/ 	.word	0x0000eee0


	//   ....[72]....
        /*0444*/ 	.word	0x0000ef10


	//   ....[73]....
        /*0448*/ 	.word	0x0000eff0


	//   ....[74]....
        /*044c*/ 	.word	0x0000f020


	//   ....[75]....
        /*0450*/ 	.word	0x0000f0d0


	//   ....[76]....
        /*0454*/ 	.word	0x0000f0f0


	//   ....[77]....
        /*0458*/ 	.word	0x0000f120


	//   ....[78]....
        /*045c*/ 	.word	0x0000f140


	//   ....[79]....
        /*0460*/ 	.word	0x0000f880


	//   ....[80]....
        /*0464*/ 	.word	0x00010360


	//   ....[81]....
        /*0468*/ 	.word	0x00010fe0


	//   ....[82]....
        /*046c*/ 	.word	0x000116d0


	//   ....[83]....
        /*0470*/ 	.word	0x000116f0


	//   ....[84]....
        /*0474*/ 	.word	0x00011710


	//   ....[85]....
        /*0478*/ 	.word	0x00011730


	//   ....[86]....
        /*047c*/ 	.word	0x00011750


	//   ....[87]....
        /*0480*/ 	.word	0x000118a0


	//   ....[88]....
        /*0484*/ 	.word	0x000118c0


	//   ....[89]....
        /*0488*/ 	.word	0x000118e0


	//   ....[90]....
        /*048c*/ 	.word	0x00011910


	//   ....[91]....
        /*0490*/ 	.word	0x00011930


	//   ....[92]....
        /*0494*/ 	.word	0x00011c00


	//   ....[93]....
        /*0498*/ 	.word	0x00011c80


	//   ....[94]....
        /*049c*/ 	.word	0x00011cf0


	//   ....[95]....
        /*04a0*/ 	.word	0x00011d60


	//   ....[96]....
        /*04a4*/ 	.word	0x00011eb0


	//   ....[97]....
        /*04a8*/ 	.word	0x00011f20


	//   ....[98]....
        /*04ac*/ 	.word	0x00011f90


	//   ....[99]....
        /*04b0*/ 	.word	0x00012000


	//   ....[100]....
        /*04b4*/ 	.word	0x00012140


	//   ....[101]....
        /*04b8*/ 	.word	0x000121b0


	//   ....[102]....
        /*04bc*/ 	.word	0x00012220


	//   ....[103]....
        /*04c0*/ 	.word	0x00012290


	//   ....[104]....
        /*04c4*/ 	.word	0x000123b0


	//   ....[105]....
        /*04c8*/ 	.word	0x00012420


	//   ....[106]....
        /*04cc*/ 	.word	0x00012490


	//   ....[107]....
        /*04d0*/ 	.word	0x00012500


	//   ....[108]....
        /*04d4*/ 	.word	0x00012650


	//   ....[109]....
        /*04d8*/ 	.word	0x000126c0


	//   ....[110]....
        /*04dc*/ 	.word	0x00012730


	//   ....[111]....
        /*04e0*/ 	.word	0x000127a0


	//   ....[112]....
        /*04e4*/ 	.word	0x00012820


	//   ....[113]....
        /*04e8*/ 	.word	0x00012890


	//   ....[114]....
        /*04ec*/ 	.word	0x00012900


	//   ....[115]....
        /*04f0*/ 	.word	0x00012970


	//   ....[116]....
        /*04f4*/ 	.word	0x000129e0


	//   ....[117]....
        /*04f8*/ 	.word	0x00012a40


	//   ....[118]....
        /*04fc*/ 	.word	0x00012aa0


	//   ....[119]....
        /*0500*/ 	.word	0x00012b00


	//   ....[120]....
        /*0504*/ 	.word	0x00012b70


	//   ....[121]....
        /*0508*/ 	.word	0x00012bf0


	//   ....[122]....
        /*050c*/ 	.word	0x00012c60


	//   ....[123]....
        /*0510*/ 	.word	0x00012cd0


	//   ....[124]....
        /*0514*/ 	.word	0x00012d40


	//   ....[125]....
        /*0518*/ 	.word	0x00012db0


	//   ....[126]....
        /*051c*/ 	.word	0x00012e20


	//   ....[127]....
        /*0520*/ 	.word	0x00012e90


	//   ....[128]....
        /*0524*/ 	.word	0x00012f00


	//   ....[129]....
        /*0528*/ 	.word	0x00012f80


	//   ....[130]....
        /*052c*/ 	.word	0x00012ff0


	//   ....[131]....
        /*0530*/ 	.word	0x00013060


	//   ....[132]....
        /*0534*/ 	.word	0x000130d0


	//   ....[133]....
        /*0538*/ 	.word	0x00013140


	//   ....[134]....
        /*053c*/ 	.word	0x000131b0


	//   ....[135]....
        /*0540*/ 	.word	0x00013220


	//   ....[136]....
        /*0544*/ 	.word	0x00013290


	//   ....[137]....
        /*0548*/ 	.word	0x00013310


	//   ....[138]....
        /*054c*/ 	.word	0x00013380


	//   ....[139]....
        /*0550*/ 	.word	0x000133f0


	//   ....[140]....
        /*0554*/ 	.word	0x00013450


	//   ....[141]....
        /*0558*/ 	.word	0x000134b0


	//   ....[142]....
        /*055c*/ 	.word	0x00013510


	//   ....[143]....
        /*0560*/ 	.word	0x00013570


	//   ....[144]....
        /*0564*/ 	.word	0x00013600


	//   ....[145]....
        /*0568*/ 	.word	0x00013670


	//   ....[146]....
        /*056c*/ 	.word	0x000136e0


	//   ....[147]....
        /*0570*/ 	.word	0x00013750


	//   ....[148]....
        /*0574*/ 	.word	0x00013820


	//   ....[149]....
        /*0578*/ 	.word	0x00013880


	//   ....[150]....
        /*057c*/ 	.word	0x000138e0


	//   ....[151]....
        /*0580*/ 	.word	0x00013940


	//----- nvinfo : EIATTR_EXIT_INSTR_OFFSETS
	.align		4
.L_2165:
        /*0584*/ 	.byte	0x04, 0x1c
        /*0586*/ 	.short	(.L_2167 - .L_2166)


	//   ....[0]....
.L_2166:
        /*0588*/ 	.word	0x00011a20


	//   ....[1]....
        /*058c*/ 	.word	0x00011ba0


	//----- nvinfo : EIATTR_MAX_THREADS
	.align		4
.L_2167:
        /*0590*/ 	.byte	0x04, 0x05
        /*0592*/ 	.short	(.L_2169 - .L_2168)
.L_2168:
        /*0594*/ 	.word	0x00000040
        /*0598*/ 	.word	0x00000001
        /*059c*/ 	.word	0x00000001


	//----- nvinfo : EIATTR_CRS_STACK_SIZE
	.align		4
.L_2169:
        /*05a0*/ 	.byte	0x04, 0x1e
        /*05a2*/ 	.short	(.L_2171 - .L_2170)
.L_2170:
        /*05a4*/ 	.word	0x00000000
.L_2171:


//--------------------- .nv.info._Z25selective_scan_bwd_kernelI32Selective_Scan_bwd_kernel_traitsILi64ELi16ELb0ELb1ELb1ELb1ELb1EN3c104HalfENS1_7complexIfEEEEv12SSMParamsBwd --------------------------
	.section	.nv.info._Z25selective_scan_bwd_kernelI32Selective_Scan_bwd_kernel_traitsILi64ELi16ELb0ELb1ELb1ELb1ELb1EN3c104HalfENS1_7complexIfEEEEv12SSMParamsBwd,"",@"SHT_CUDA_INFO"
	.sectionflags	@""
	.align	4


	//----- nvinfo : EIATTR_CUDA_API_VERSION
	.align		4
        /*0000*/ 	.byte	0x04, 0x37
        /*0002*/ 	.short	(.L_2173 - .L_2172)
.L_2172:
        /*0004*/ 	.word	0x00000082


	//----- nvinfo : EIATTR_SW2861232_WAR
	.align		4
.L_2173:
        /*0008*/ 	.byte	0x01, 0x35
	.zero		2


	//----- nvinfo : EIATTR_PARAM_CBANK
	.align		4
        /*000c*/ 	.byte	0x04, 0x0a
        /*000e*/ 	.short	(.L_2175 - .L_2174)
	.align		4
.L_2174:
        /*0010*/ 	.word	index@(.nv.constant0._Z25selective_scan_bwd_kernelI32Selective_Scan_bwd_kernel_traitsILi64ELi16ELb0ELb1ELb1ELb1ELb1EN3c104HalfENS1_7complexIfEEEEv12SSMParamsBwd)
        /*0014*/ 	.short	0x0160
        /*0016*/ 	.short	0x01f0


	//----- nvinfo : EIATTR_CBANK_PARAM_SIZE
	.align		4
.L_2175:
        /*0018*/ 	.byte	0x03, 0x19
        /*001a*/ 	.short	0x01f0


	//----- nvinfo : EIATTR_KPARAM_INFO
	.align		4
        /*001c*/ 	.byte	0x04, 0x17
        /*001e*/ 	.short	(.L_2177 - .L_2176)
.L_2176:
        /*0020*/ 	.word	0x00000000
        /*0024*/ 	.short	0x0000
        /*0026*/ 	.short	0x0000
        /*0028*/ 	.byte	0x00, 0xf0, 0xc1, 0x07


	//----- nvinfo : EIATTR_MAXREG_COUNT
	.align		4
.L_2177:
        /*002c*/ 	.byte	0x03, 0x1b
        /*002e*/ 	.short	0x00ff


	//----- nvinfo : EIATTR_NUM_BARRIERS
	.align		4
        /*0030*/ 	.byte	0x02, 0x4c
        /*0032*/ 	.byte	0x01
	.zero		1


	//----- nvinfo : EIATTR_ANNOTATIONS
	.align		4
        /*0034*/ 	.byte	0x04, 0x55
        /*0036*/ 	.short	(.L_2179 - .L_2178)


	//   ....[0]....
.L_2178:
        /* <DEDUP_REMOVED lines=9> */


	//----- nvinfo : EIATTR_MERCURY_ISA_VERSION
	.align		4
.L_2179:
        /*00b8*/ 	.byte	0x03, 0x5f
        /*00ba*/ 	.short	0x0000


	//----- nvinfo : EIATTR_COOP_GROUP_MASK_REGIDS
	.align		4
        /*00bc*/ 	.byte	0x04, 0x29
        /*00be*/ 	.short	(.L_2181 - .L_2180)


	//   ....[0]....
.L_2180:
        /*00c0*/ 	.word	0xffffffff


	//   ....[1]....
        /*00c4*/ 	.word	0xffffffff


	//   ....[2]....
        /*00c8*/ 	.word	0xffffffff


	//   ....[3]....
        /*00cc*/ 	.word	0xffffffff


	//   ....[4]....
        /*00d0*/ 	.word	0xffffffff


	//   ....[5]....
        /*00d4*/ 	.word	0xffffffff


	//   ....[6]....
        /*00d8*/ 	.word	0xffffffff


	//   ....[7]....
        /*00dc*/ 	.word	0xffffffff


	//   ....[8]....
        /*00e0*/ 	.word	0xffffffff


	//   ....[9]....
        /*00e4*/ 	.word	0xffffffff


	//   ....[10]....
        /*00e8*/ 	.word	0xffffffff


	//   ....[11]....
        /*00ec*/ 	.word	0xffffffff


	//   ....[12]....
        /*00f0*/ 	.word	0xffffffff


	//   ....[13]....
        /*00f4*/ 	.word	0xffffffff


	//   ....[14]....
        /*00f8*/ 	.word	0xffffffff


	//   ....[15]....
        /*00fc*/ 	.word	0xffffffff


	//   ....[16]....
        /*0100*/ 	.word	0xffffffff


	//   ....[17]....
        /*0104*/ 	.word	0xffffffff


	//   ....[18]....
        /*0108*/ 	.word	0xffffffff


	//   ....[19]....
        /*010c*/ 	.word	0xffffffff


	//   ....[20]....
        /*0110*/ 	.word	0xffffffff


	//   ....[21]....
        /*0114*/ 	.word	0xffffffff


	//   ....[22]....
        /*0118*/ 	.word	0xffffffff


	//   ....[23]....
        /*011c*/ 	.word	0xffffffff


	//   ....[24]....
        /*0120*/ 	.word	0xffffffff


	//   ....[25]....
        /*0124*/ 	.word	0xffffffff


	//   ....[26]....
        /*0128*/ 	.word	0xffffffff


	//   ....[27]....
        /*012c*/ 	.word	0xffffffff


	//   ....[28]....
        /*0130*/ 	.word	0xffffffff


	//   ....[29]....
        /*0134*/ 	.word	0xffffffff


	//   ....[30]....
        /*0138*/ 	.word	0xffffffff


	//   ....[31]....
        /*013c*/ 	.word	0xffffffff


	//   ....[32]....
        /*0140*/ 	.word	0xffffffff


	//   ....[33]....
        /*0144*/ 	.word	0xffffffff


	//   ....[34]....
        /*0148*/ 	.word	0xffffffff


	//   ....[35]....
        /*014c*/ 	.word	0xffffffff


	//   ....[36]....
        /*0150*/ 	.word	0xffffffff


	//   ....[37]....
        /*0154*/ 	.word	0xffffffff


	//   ....[38]....
        /*0158*/ 	.word	0xffffffff


	//   ....[39]....
        /*015c*/ 	.word	0xffffffff


	//   ....[40]....
        /*0160*/ 	.word	0xffffffff


	//   ....[41]....
        /*0164*/ 	.word	0xffffffff


	//   ....[42]....
        /*0168*/ 	.word	0xffffffff


	//   ....[43]....
        /*016c*/ 	.word	0xffffffff


	//   ....[44]....
        /*0170*/ 	.word	0xffffffff


	//   ....[45]....
        /*0174*/ 	.word	0xffffffff


	//   ....[46]....
        /*0178*/ 	.word	0xffffffff


	//   ....[47]....
        /*017c*/ 	.word	0xffffffff


	//   ....[48]....
        /*0180*/ 	.word	0xffffffff


	//   ....[49]....
        /*0184*/ 	.word	0xffffffff


	//   ....[50]....
        /*0188*/ 	.word	0xffffffff


	//   ....[51]....
        /*018c*/ 	.word	0xffffffff


	//   ....[52]....
        /*0190*/ 	.word	0xffffffff


	//   ....[53]....
        /*0194*/ 	.word	0xffffffff


	//   ....[54]....
        /*0198*/ 	.word	0xffffffff


	//   ....[55]....
        /*019c*/ 	.word	0xffffffff


	//   ....[56]....
        /*01a0*/ 	.word	0xffffffff


	//   ....[57]....
        /*01a4*/ 	.word	0xffffffff


	//   ....[58]....
        /*01a8*/ 	.word	0xffffffff


	//   ....[59]....
        /*01ac*/ 	.word	0xffffffff


	//   ....[60]....
        /*01b0*/ 	.word	0xffffffff


	//   ....[61]....
        /*01b4*/ 	.word	0xffffffff


	//   ....[62]....
        /*01b8*/ 	.word	0xffffffff


	//   ....[63]....
        /*01bc*/ 	.word	0xffffffff


	//   ....[64]....
        /*01c0*/ 	.word	0xffffffff


	//   ....[65]....
        /*01c4*/ 	.word	0xffffffff


	//   ....[66]....
        /*01c8*/ 	.word	0xffffffff


	//   ....[67]....
        /*01cc*/ 	.word	0xffffffff


	//   ....[68]....
        /*01d0*/ 	.word	0xffffffff


	//   ....[69]....
        /*01d4*/ 	.word	0xffffffff


	//   ....[70]....
        /*01d8*/ 	.word	0xffffffff


	//   ....[71]....
        /*01dc*/ 	.word	0xffffffff


	//   ....[72]....
        /*01e0*/ 	.word	0xffffffff


	//   ....[73]....
        /*01e4*/ 	.word	0xffffffff


	//   ....[74]....
        /*01e8*/ 	.word	0xffffffff


	//   ....[75]....
        /*01ec*/ 	.word	0xffffffff


	//   ....[76]....
        /*01f0*/ 	.word	0xffffffff


	//   ....[77]....
        /*01f4*/ 	.word	0xffffffff


	//   ....[78]....
        /*01f8*/ 	.word	0xffffffff


	//   ....[79]....
        /*01fc*/ 	.word	0xffffffff


	//   ....[80]....
        /*0200*/ 	.word	0xffffffff


	//   ....[81]....
        /*0204*/ 	.word	0xffffffff


	//   ....[82]....
        /*0208*/ 	.word	0xffffffff


	//   ....[83]....
        /*020c*/ 	.word	0xffffffff


	//   ....[84]....
        /*0210*/ 	.word	0xffffffff


	//   ....[85]....
        /*0214*/ 	.word	0xffffffff


	//   ....[86]....
        /*0218*/ 	.word	0xffffffff


	//   ....[87]....
        /*021c*/ 	.word	0xffffffff


	//   ....[88]....
        /*0220*/ 	.word	0xffffffff


	//   ....[89]....
        /*0224*/ 	.word	0xffffffff


	//   ....[90]....
        /*0228*/ 	.word	0xffffffff


	//   ....[91]....
        /*022c*/ 	.word	0xffffffff


	//   ....[92]....
        /*0230*/ 	.word	0xffffffff


	//   ....[93]....
        /*0234*/ 	.word	0xffffffff


	//   ....[94]....
        /*0238*/ 	.word	0xffffffff


	//   ....[95]....
        /*023c*/ 	.word	0xffffffff


	//   ....[96]....
        /*0240*/ 	.word	0xffffffff


	//   ....[97]....
        /*0244*/ 	.word	0xffffffff


	//   ....[98]....
        /*0248*/ 	.word	0xffffffff


	//   ....[99]....
        /*024c*/ 	.word	0xffffffff


	//   ....[100]....
        /*0250*/ 	.word	0xffffffff


	//   ....[101]....
        /*0254*/ 	.word	0xffffffff


	//   ....[102]....
        /*0258*/ 	.word	0xffffffff


	//   ....[103]....
        /*025c*/ 	.word	0xffffffff


	//   ....[104]....
        /*0260*/ 	.word	0xffffffff


	//   ....[105]....
        /*0264*/ 	.word	0xffffffff


	//   ....[106]....
        /*0268*/ 	.word	0xffffffff


	//   ....[107]....
        /*026c*/ 	.word	0xffffffff


	//   ....[108]....
        /*0270*/ 	.word	0xffffffff


	//   ....[109]....
        /*0274*/ 	.word	0xffffffff


	//   ....[110]....
        /*0278*/ 	.word	0xffffffff


	//   ....[111]....
        /*027c*/ 	.word	0xffffffff


	//   ....[112]....
        /*0280*/ 	.word	0xffffffff


	//   ....[113]....
        /*0284*/ 	.word	0xffffffff


	//   ....[114]....
        /*0288*/ 	.word	0xffffffff


	//   ....[115]....
        /*028c*/ 	.word	0xffffffff


	//   ....[116]....
        /*0290*/ 	.word	0xffffffff


	//   ....[117]....
        /*0294*/ 	.word	0xffffffff


	//   ....[118]....
        /*0298*/ 	.word	0xffffffff


	//   ....[119]....
        /*029c*/ 	.word	0xffffffff


	//   ....[120]....
        /*02a0*/ 	.word	0xffffffff


	//   ....[121]....
        /*02a4*/ 	.word	0xffffffff


	//   ....[122]....
        /*02a8*/ 	.word	0xffffffff


	//   ....[123]....
        /*02ac*/ 	.word	0xffffffff


	//   ....[124]....
        /*02b0*/ 	.word	0xffffffff


	//   ....[125]....
        /*02b4*/ 	.word	0xffffffff


	//   ....[126]....
        /*02b8*/ 	.word	0xffffffff


	//   ....[127]....
        /*02bc*/ 	.word	0xffffffff


	//   ....[128]....
        /*02c0*/ 	.word	0xffffffff


	//   ....[129]....
        /*02c4*/ 	.word	0xffffffff


	//   ....[130]....
        /*02c8*/ 	.word	0xffffffff


	//   ....[131]....
        /*02cc*/ 	.word	0xffffffff


	//   ....[132]....
        /*02d0*/ 	.word	0xffffffff


	//   ....[133]....
        /*02d4*/ 	.word	0xffffffff


	//   ....[134]....
        /*02d8*/ 	.word	0xffffffff


	//   ....[135]....
        /*02dc*/ 	.word	0xffffffff


	//   ....[136]....
        /*02e0*/ 	.word	0xffffffff


	//   ....[137]....
        /*02e4*/ 	.word	0xffffffff


	//   ....[138]....
        /*02e8*/ 	.word	0xffffffff


	//   ....[139]....
        /*02ec*/ 	.word	0xffffffff


	//   ....[140]....
        /*02f0*/ 	.word	0xffffffff


	//   ....[141]....
        /*02f4*/ 	.word	0xffffffff


	//   ....[142]....
        /*02f8*/ 	.word	0xffffffff


	//   ....[143]....
        /*02fc*/ 	.word	0xffffffff


	//   ....[144]....
        /*0300*/ 	.word	0xffffffff


	//   ....[145]....
        /*0304*/ 	.word	0xffffffff


	//   ....[146]....
        /*0308*/ 	.word	0xffffffff


	//   ....[147]....
        /*030c*/ 	.word	0xffffffff


	//   ....[148]....
        /*0310*/ 	.word	0xffffffff


	//   ....[149]....
        /*0314*/ 	.word	0xffffffff


	//   ....[150]....
        /*0318*/ 	.word	0xffffffff


	//   ....[151]....
        /*031c*/ 	.word	0xffffffff


	//   ....[152]....
        /*0320*/ 	.word	0xffffffff


	//   ....[153]....
        /*0324*/ 	.word	0xffffffff


	//   ....[154]....
        /*0328*/ 	.word	0xffffffff


	//   ....[155]....
        /*032c*/ 	.word	0xffffffff


	//----- nvinfo : EIATTR_COOP_GROUP_INSTR_OFFSETS
	.align		4
.L_2181:
        /*0330*/ 	.byte	0x04, 0x28
        /*0332*/ 	.short	(.L_2183 - .L_2182)


	//   ....[0]....
.L_2182:
        /*0334*/ 	.word	0x00001550


	//   ....[1]....
        /*0338*/ 	.word	0x00001b40


	//   ....[2]....
        /*033c*/ 	.word	0x000020b0


	//   ....[3]....
        /*0340*/ 	.word	0x00004e50


	//   ....[4]....
        /*0344*/ 	.word	0x00005550


	//   ....[5]....
        /*0348*/ 	.word	0x00006150


	//   ....[6]....
        /*034c*/ 	.word	0x00006c70


	//   ....[7]....
        /*0350*/ 	.word	0x00008a50


	//   ....[8]....
        /*0354*/ 	.word	0x0000ac70


	//   ....[9]....
        /*0358*/ 	.word	0x0000b670


	//   ....[10]....
        /*035c*/ 	.word	0x0000b690


	//   ....[11]....
        /*0360*/ 	.word	0x0000b6b0


	//   ....[12]....
        /*0364*/ 	.word	0x0000b6c0


	//   ....[13]....
        /*0368*/ 	.word	0x0000b730


	//   ....[14]....
        /*036c*/ 	.word	0x0000b7a0


	//   ....[15]....
        /*0370*/ 	.word	0x0000b800


	//   ....[16]....
        /*0374*/ 	.word	0x0000b820


	//   ....[17]....
        /*0378*/ 	.word	0x0000b870


	//   ....[18]....
        /*037c*/ 	.word	0x0000b8a0


	//   ....[19]....
        /*0380*/ 	.word	0x0000b900


	//   ....[20]....
        /*0384*/ 	.word	0x0000b920


	//   ....[21]....
        /*0388*/ 	.word	0x0000b970


	//   ....[22]....
        /*038c*/ 	.word	0x0000b990


	//   ....[23]....
        /*0390*/ 	.word	0x0000ba00


	//   ....[24]....
        /*0394*/ 	.word	0x0000ba20


	//   ....[25]....
        /*0398*/ 	.word	0x0000ba30


	//   ....[26]....
        /*039c*/ 	.word	0x0000ba90


	//   ....[27]....
        /*03a0*/ 	.word	0x0000bab0


	//   ....[28]....
        /*03a4*/ 	.word	0x0000bac0


	//   ....[29]....
        /*03a8*/ 	.word	0x0000bc20


	//   ....[30]....
        /*03ac*/ 	.word	0x0000bc80


	//   ....[31]....
        /*03b0*/ 	.word	0x0000bce0


	//   ....[32]....
        /*03b4*/ 	.word	0x0000bd40


	//   ....[33]....
        /*03b8*/ 	.word	0x0000bd60


	//   ....[34]....
        /*03bc*/ 	.word	0x0000bd70


	//   ....[35]....
        /*03c0*/ 	.word	0x0000bd80


	//   ....[36]....
        /*03c4*/ 	.word	0x0000bd90


	//   ....[37]....
        /*03c8*/ 	.word	0x0000bda0


	//   ....[38]....
        /*03cc*/ 	.word	0x0000bdb0


	//   ....[39]....
        /*03d0*/ 	.word	0x0000bdc0


	//   ....[40]....
        /*03d4*/ 	.word	0x0000bdd0


	//   ....[41]....
        /*03d8*/ 	.word	0x0000d0f0


	//   ....[42]....
        /*03dc*/ 	.word	0x0000d110


	//   ....[43]....
        /*03e0*/ 	.word	0x0000d120


	//   ....[44]....
        /*03e4*/ 	.word	0x0000d130


	//   ....[45]....
        /*03e8*/ 	.word	0x0000d240


	//   ....[46]....
        /*03ec*/ 	.word	0x0000d250


	//   ....[47]....
        /*03f0*/ 	.word	0x0000d260


	//   ....[48]....
        /*03f4*/ 	.word	0x0000d270


	//   ....[49]....
        /*03f8*/ 	.word	0x0000d380


	//   ....[50]....
        /*03fc*/ 	.word	0x0000d3a0


	//   ....[51]....
        /*0400*/ 	.word	0x0000d3b0


	//   ....[52]....
        /*0404*/ 	.word	0x0000d3c0


	//   ....[53]....
        /*0408*/ 	.word	0x0000d4d0


	//   ....[54]....
        /*040c*/ 	.word	0x0000d4e0


	//   ....[55]....
        /*0410*/ 	.word	0x0000d4f0


	//   ....[56]....
        /*0414*/ 	.word	0x0000d500


	//   ....[57]....
        /*0418*/ 	.word	0x0000d610


	//   ....[58]....
        /*041c*/ 	.word	0x0000d630


	//   ....[59]....
        /*0420*/ 	.word	0x0000d640


	//   ....[60]....
        /*0424*/ 	.word	0x0000d650


	//   ....[61]....
        /*0428*/ 	.word	0x0000d750


	//   ....[62]....
        /*042c*/ 	.word	0x0000d760


	//   ....[63]....
        /*0430*/ 	.word	0x0000d770


	//   ....[64]....
        /*0434*/ 	.word	0x0000d780


	//   ....[65]....
        /*0438*/ 	.word	0x0000d790


	//   ....[66]....
        /*043c*/ 	.word	0x0000d7a0


	//   ....[67]....
        /*0440*/ 	.word	0x0000d7b0


	//   ....[68]....
        /*0444*/ 	.word	0x0000d7e0


	//   ....[69]....
        /*0448*/ 	.word	0x0000d810


	//   ....[70]....
        /*044c*/ 	.word	0x0000d840


	//   ....[71]....
        /*0450*/ 	.word	0x0000d850


	//   ....[72]....
        /*0454*/ 	.word	0x0000d860


	//   ....[73]....
        /*0458*/ 	.word	0x00011990


	//   ....[74]....
        /*045c*/ 	.word	0x000119d0


	//   ....[75]....
        /*0460*/ 	.word	0x00011ac0


	//   ....[76]....
        /*0464*/ 	.word	0x00011af0


	//   ....[77]....
        /*0468*/ 	.word	0x00011bd0


	//   ....[78]....
        /*046c*/ 	.word	0x00011c00


	//   ....[79]....
        /*0470*/ 	.word	0x00011c80


	//   ....[80]....
        /*0474*/ 	.word	0x00011ca0


	//   ....[81]....
        /*0478*/ 	.word	0x00011cd0


	//   ....[82]....
        /*047c*/ 	.word	0x00011cf0


	//   ....[83]....
        /*0480*/ 	.word	0x00012410


	//   ....[84]....
        /*0484*/ 	.word	0x00012f20


	//   ....[85]....
        /*0488*/ 	.word	0x00013b40


	//   ....[86]....
        /*048c*/ 	.word	0x00014280


	//   ....[87]....
        /*0490*/ 	.word	0x000142a0


	//   ....[88]....
        /*0494*/ 	.word	0x000142c0


	//   ....[89]....
        /*0498*/ 	.word	0x000142e0


	//   ....[90]....
        /*049c*/ 	.word	0x00014300


	//   ....[91]....
        /*04a0*/ 	.word	0x00014450


	//   ....[92]....
        /*04a4*/ 	.word	0x00014470


	//   ....[93]....
        /*04a8*/ 	.word	0x00014490


	//   ....[94]....
        /*04ac*/ 	.word	0x000144c0


	//   ....[95]....
        /*04b0*/ 	.word	0x000144e0


	//   ....[96]....
        /*04b4*/ 	.word	0x000147b0


	//   ....[97]....
        /*04b8*/ 	.word	0x00014830


	//   ....[98]....
        /*04bc*/ 	.word	0x000148a0


	//   ....[99]....
        /*04c0*/ 	.word	0x00014910


	//   ....[100]....
        /*04c4*/ 	.word	0x00014a60


	//   ....[101]....
        /*04c8*/ 	.word	0x00014ad0


	//   ....[102]....
        /*04cc*/ 	.word	0x00014b40


	//   ....[103]....
        /*04d0*/ 	.word	0x00014bb0


	//   ....[104]....
        /*04d4*/ 	.word	0x00014cf0


	//   ....[105]....
        /*04d8*/ 	.word	0x00014d60


	//   ....[106]....
        /*04dc*/ 	.word	0x00014dd0


	//   ....[107]....
        /*04e0*/ 	.word	0x00014e40


	//   ....[108]....
        /*04e4*/ 	.word	0x00014f60


	//   ....[109]....
        /*04e8*/ 	.word	0x00014fd0


	//   ....[110]....
        /*04ec*/ 	.word	0x00015040


	//   ....[111]....
        /*04f0*/ 	.word	0x000150b0


	//   ....[112]....
        /*04f4*/ 	.word	0x00015210


	//   ....[113]....
        /*04f8*/ 	.word	0x00015280


	//   ....[114]....
        /*04fc*/ 	.word	0x000152f0


	//   ....[115]....
        /*0500*/ 	.word	0x00015360


	//   ....[116]....
        /*0504*/ 	.word	0x000153e0


	//   ....[117]....
        /*0508*/ 	.word	0x00015450


	//   ....[118]....
        /*050c*/ 	.word	0x000154c0


	//   ....[119]....
        /*0510*/ 	.word	0x00015530


	//   ....[120]....
        /*0514*/ 	.word	0x00015590


	//   ....[121]....
        /*0518*/ 	.word	0x000155f0


	//   ....[122]....
        /*051c*/ 	.word	0x00015650


	//   ....[123]....
        /*0520*/ 	.word	0x000156b0


	//   ....[124]....
        /*0524*/ 	.word	0x00015730


	//   ....[125]....
        /*0528*/ 	.word	0x000157b0


	//   ....[126]....
        /*052c*/ 	.word	0x00015820


	//   ....[127]....
        /*0530*/ 	.word	0x00015890


	//   ....[128]....
        /*0534*/ 	.word	0x00015910


	//   ....[129]....
        /*0538*/ 	.word	0x00015980


	//   ....[130]....
        /*053c*/ 	.word	0x000159f0


	//   ....[131]....
        /*0540*/ 	.word	0x00015a60


	//   ....[132]....
        /*0544*/ 	.word	0x00015ae0


	//   ....[133]....
        /*0548*/ 	.word	0x00015b60


	//   ....[134]....
        /*054c*/ 	.word	0x00015bd0


	//   ....[135]....
        /*0550*/ 	.word	0x00015c40


	//   ....[136]....
        /*0554*/ 	.word	0x00015cc0


	//   ....[137]....
        /*0558*/ 	.word	0x00015d30


	//   ....[138]....
        /*055c*/ 	.word	0x00015da0


	//   ....[139]....
        /*0560*/ 	.word	0x00015e10


	//   ....[140]....
        /*0564*/ 	.word	0x00015e90


	//   ....[141]....
        /*0568*/ 	.word	0x00015f10


	//   ....[142]....
        /*056c*/ 	.word	0x00015f80


	//   ....[143]....
        /*0570*/ 	.word	0x00015ff0


	//   ....[144]....
        /*0574*/ 	.word	0x00016060


	//   ....[145]....
        /*0578*/ 	.word	0x000160c0


	//   ....[146]....
        /*057c*/ 	.word	0x00016120


	//   ....[147]....
        /*0580*/ 	.word	0x00016180


	//   ....[148]....
        /*0584*/ 	.word	0x00016210


	//   ....[149]....
        /*0588*/ 	.word	0x00016280


	//   ....[150]....
        /*058c*/ 	.word	0x000162f0


	//   ....[151]....
        /*0590*/ 	.word	0x00016360


	//   ....[152]....
        /*0594*/ 	.word	0x00016430


	//   ....[153]....
        /*0598*/ 	.word	0x00016490


	//   ....[154]....
        /*059c*/ 	.word	0x000164f0


	//   ....[155]....
        /*05a0*/ 	.word	0x00016550


	//----- nvinfo : EIATTR_EXIT_INSTR_OFFSETS
	.align		4
.L_2183:
        /*05a4*/ 	.byte	0x04, 0x1c
        /*05a6*/ 	.short	(.L_2185 - .L_2184)


	//   ....[0]....
.L_2184:
        /*05a8*/ 	.word	0x000145d0


	//   ....[1]....
        /*05ac*/ 	.word	0x00014750


	//----- nvinfo : EIATTR_MAX_THREADS
	.align		4
.L_2185:
        /*05b0*/ 	.byte	0x04, 0x05
        /*05b2*/ 	.short	(.L_2187 - .L_2186)
.L_2186:
        /*05b4*/ 	.word	0x00000040
        /*05b8*/ 	.word	0x00000001
        /*05bc*/ 	.word	0x00000001


	//----- nvinfo : EIATTR_CRS_STACK_SIZE
	.align		4
.L_2187:
        /*05c0*/ 	.byte	0x04, 0x1e
        /*05c2*/ 	.short	(.L_2189 - .L_2188)
.L_2188:
        /*05c4*/ 	.word	0x00000000
.L_2189:


//--------------------- .nv.info._Z25selective_scan_bwd_kernelI32Selective_Scan_bwd_kernel_traitsILi64ELi16ELb1ELb0ELb0ELb0ELb0EN3c104HalfENS1_7complexIfEEEEv12SSMParamsBwd --------------------------
	.section	.nv.info._Z25selective_scan_bwd_kernelI32Selective_Scan_bwd_kernel_traitsILi64ELi16ELb1ELb0ELb0ELb0ELb0EN3c104HalfENS1_7complexIfEEEEv12SSMParamsBwd,"",@"SHT_CUDA_INFO"
	.sectionflags	@""
	.align	4


	//----- nvinfo : EIATTR_CUDA_API_VERSION
	.align		4
        /*0000*/ 	.byte	0x04, 0x37
        /*0002*/ 	.short	(.L_2191 - .L_2190)
.L_2190:
        /*0004*/ 	.word	0x00000082


	//----- nvinfo : EIATTR_SW2861232_WAR
	.align		4
.L_2191:
        /*0008*/ 	.byte	0x01, 0x35
	.zero		2


	//----- nvinfo : EIATTR_PARAM_CBANK
	.align		4
        /*000c*/ 	.byte	0x04, 0x0a
        /*000e*/ 	.short	(.L_2193 - .L_2192)
	.align		4
.L_2192:
        /*0010*/ 	.word	index@(.nv.constant0._Z25selective_scan_bwd_kernelI32Selective_Scan_bwd_kernel_traitsILi64ELi16ELb1ELb0ELb0ELb0ELb0EN3c104HalfENS1_7complexIfEEEEv12SSMParamsBwd)
        /*0014*/ 	.short	0x0160
        /*0016*/ 	.short	0x01f0


	//----- nvinfo : EIATTR_CBANK_PARAM_SIZE
	.align		4
.L_2193:
        /*0018*/ 	.byte	0x03, 0x19
        /*001a*/ 	.short	0x01f0


	//----- nvinfo : EIATTR_KPARAM_INFO
	.align		4
        /*001c*/ 	.byte	0x04, 0x17
        /*001e*/ 	.short	(.L_2195 - .L_2194)
.L_2194:
        /*0020*/ 	.word	0x00000000
        /*0024*/ 	.short	0x0000
        /*0026*/ 	.short	0x0000
        /*0028*/ 	.byte	0x00, 0xf0, 0xc1, 0x07


	//----- nvinfo : EIATTR_MAXREG_COUNT
	.align		4
.L_2195:
        /*002c*/ 	.byte	0x03, 0x1b
        /*002e*/ 	.short	0x00ff


	//----- nvinfo : EIATTR_NUM_BARRIERS
	.align		4
        /*0030*/ 	.byte	0x02, 0x4c
        /*0032*/ 	.byte	0x01
	.zero		1


	//----- nvinfo : EIATTR_MERCURY_ISA_VERSION
	.align		4
        /*0034*/ 	.byte	0x03, 0x5f
        /*0036*/ 	.short	0x0000


	//----- nvinfo : EIATTR_COOP_GROUP_MASK_REGIDS
	.align		4
        /*0038*/ 	.byte	0x04, 0x29
        /*003a*/ 	.short	(.L_2197 - .L_2196)


	//   ....[0]....
.L_2196:
        /*003c*/ 	.word	0xffffffff


	//   ....[1]....
        /*0040*/ 	.word	0xffffffff


	//   ....[2]....
        /*0044*/ 	.word	0xffffffff


	//   ....[3]....
        /*0048*/ 	.word	0xffffffff


	//   ....[4]....
        /*004c*/ 	.word	0xffffffff


	//   ....[5]....
        /*0050*/ 	.word	0xffffffff


	//   ....[6]....
        /*0054*/ 	.word	0xffffffff


	//   ....[7]....
        /*0058*/ 	.word	0xffffffff


	//   ....[8]....
        /*005c*/ 	.word	0xffffffff


	//   ....[9]....
        /*0060*/ 	.word	0xffffffff


	//   ....[10]....
        /*0064*/ 	.word	0xffffffff


	//   ....[11]....
        /*0068*/ 	.word	0xffffffff


	//   ....[12]....
        /*006c*/ 	.word	0xffffffff


	//   ....[13]....
        /*0070*/ 	.word	0xffffffff


	//   ....[14]....
        /*0074*/ 	.word	0xffffffff


	//   ....[15]....
        /*0078*/ 	.word	0xffffffff


	//   ....[16]....
        /*007c*/ 	.word	0xffffffff


	//   ....[17]....
        /*0080*/ 	.word	0xffffffff


	//   ....[18]....
        /*0084*/ 	.word	0xffffffff


	//   ....[19]....
        /*0088*/ 	.word	0xffffffff


	//   ....[20]....
        /*008c*/ 	.word	0xffffffff


	//   ....[21]....
        /*0090*/ 	.word	0xffffffff


	//   ....[22]....
        /*0094*/ 	.word	0xffffffff


	//   ....[23]....
        /*0098*/ 	.word	0xffffffff


	//   ....[24]....
        /*009c*/ 	.word	0xffffffff


	//   ....[25]....
        /*00a0*/ 	.word	0xffffffff


	//   ....[26]....
        /*00a4*/ 	.word	0xffffffff


	//   ....[27]....
        /*00a8*/ 	.word	0xffffffff


	//   ....[28]....
        /*00ac*/ 	.word	0xffffffff


	//   ....[29]....
        /*00b0*/ 	.word	0xffffffff


	//   ....[30]....
        /*00b4*/ 	.word	0xffffffff


	//   ....[31]....
        /*00b8*/ 	.word	0xffffffff


	//   ....[32]....
        /*00bc*/ 	.word	0xffffffff


	//   ....[33]....
        /*00c0*/ 	.word	0xffffffff


	//   ....[34]....
        /*00c4*/ 	.word	0xffffffff


	//   ....[35]....
        /*00c8*/ 	.word	0xffffffff


	//   ....[36]....
        /*00cc*/ 	.word	0xffffffff


	//   ....[37]....
        /*00d0*/ 	.word	0xffffffff


	//   ....[38]....
        /*00d4*/ 	.word	0xffffffff


	//   ....[39]....
        /*00d8*/ 	.word	0xffffffff


	//   ....[40]....
        /*00dc*/ 	.word	0xffffffff


	//   ....[41]....
        /*00e0*/ 	.word	0xffffffff


	//   ....[42]....
        /*00e4*/ 	.word	0xffffffff


	//   ....[43]....
        /*00e8*/ 	.word	0xffffffff


	//   ....[44]....
        /*00ec*/ 	.word	0xffffffff


	//   ....[45]....
        /*00f0*/ 	.word	0xffffffff


	//   ....[46]....
        /*00f4*/ 	.word	0xffffffff


	//   ....[47]....
        /*00f8*/ 	.word	0xffffffff


	//   ....[48]....
        /*00fc*/ 	.word	0xffffffff


	//   ....[49]....
        /*0100*/ 	.word	0xffffffff


	//   ....[50]....
        /*0104*/ 	.word	0xffffffff


	//   ....[51]....
        /*0108*/ 	.word	0xffffffff


	//   ....[52]....
        /*010c*/ 	.word	0xffffffff


	//   ....[53]....
        /*0110*/ 	.word	0xffffffff


	//   ....[54]....
        /*0114*/ 	.word	0xffffffff


	//   ....[55]....
        /*0118*/ 	.word	0xffffffff


	//   ....[56]....
        /*011c*/ 	.word	0xffffffff


	//   ....[57]....
        /*0120*/ 	.word	0xffffffff


	//   ....[58]....
        /*0124*/ 	.word	0xffffffff


	//   ....[59]....
        /*0128*/ 	.word	0xffffffff


	//   ....[60]....
        /*012c*/ 	.word	0xffffffff


	//   ....[61]....
        /*0130*/ 	.word	0xffffffff


	//   ....[62]....
        /*0134*/ 	.word	0xffffffff


	//   ....[63]....
        /*0138*/ 	.word	0xffffffff


	//   ....[64]....
        /*013c*/ 	.word	0xffffffff


	//   ....[65]....
        /*0140*/ 	.word	0xffffffff


	//   ....[66]....
        /*0144*/ 	.word	0xffffffff


	//   ....[67]....
        /*0148*/ 	.word	0xffffffff


	//   ....[68]....
        /*014c*/ 	.word	0xffffffff


	//   ....[69]....
        /*0150*/ 	.word	0xffffffff


	//   ....[70]....
        /*0154*/ 	.word	0xffffffff


	//   ....[71]....
        /*0158*/ 	.word	0xffffffff


	//   ....[72]....
        /*015c*/ 	.word	0xffffffff


	//   ....[73]....
        /*0160*/ 	.word	0xffffffff


	//   ....[74]....
        /*0164*/ 	.word	0xffffffff


	//   ....[75]....
        /*0168*/ 	.word	0xffffffff


	//   ....[76]....
        /*016c*/ 	.word	0xffffffff


	//   ....[77]....
        /*0170*/ 	.word	0xffffffff


	//   ....[78]....
        /*0174*/ 	.word	0xffffffff


	//   ....[79]....
        /*0178*/ 	.word	0xffffffff


	//   ....[80]....
        /*017c*/ 	.word	0xffffffff


	//   ....[81]....
        /*0180*/ 	.word	0xffffffff


	//   ....[82]....
        /*0184*/ 	.word	0xffffffff


	//   ....[83]....
        /*0188*/ 	.word	0xffffffff


	//   ....[84]....
        /*018c*/ 	.word	0xffffffff


	//   ....[85]....
        /*0190*/ 	.word	0xffffffff


	//   ....[86]....
        /*0194*/ 	.word	0xffffffff


	//   ....[87]....
        /*0198*/ 	.word	0xffffffff


	//   ....[88]....
        /*019c*/ 	.word	0xffffffff


	//   ....[89]....
        /*01a0*/ 	.word	0xffffffff


	//   ....[90]....
        /*01a4*/ 	.word	0xffffffff


	//   ....[91]....
        /*01a8*/ 	.word	0xffffffff


	//   ....[92]....
        /*01ac*/ 	.word	0xffffffff


	//   ....[93]....
        /*01b0*/ 	.word	0xffffffff


	//   ....[94]....
        /*01b4*/ 	.word	0xffffffff


	//   ....[95]....
        /*01b8*/ 	.word	0xffffffff


	//   ....[96]....
        /*01bc*/ 	.word	0xffffffff


	//   ....[97]....
        /*01c0*/ 	.word	0xffffffff


	//   ....[98]....
        /*01c4*/ 	.word	0xffffffff


	//   ....[99]....
        /*01c8*/ 	.word	0xffffffff


	//   ....[100]....
        /*01cc*/ 	.word	0xffffffff


	//   ....[101]....
        /*01d0*/ 	.word	0xffffffff


	//   ....[102]....
        /*01d4*/ 	.word	0xffffffff


	//   ....[103]....
        /*01d8*/ 	.word	0xffffffff


	//   ....[104]....
        /*01dc*/ 	.word	0xffffffff


	//   ....[105]....
        /*01e0*/ 	.word	0xffffffff


	//   ....[106]....
        /*01e4*/ 	.word	0xffffffff


	//   ....[107]....
        /*01e8*/ 	.word	0xffffffff


	//   ....[108]....
        /*01ec*/ 	.word	0xffffffff


	//   ....[109]....
        /*01f0*/ 	.word	0xffffffff


	//   ....[110]....
        /*01f4*/ 	.word	0xffffffff


	//   ....[111]....
        /*01f8*/ 	.word	0xffffffff


	//   ....[112]....
        /*01fc*/ 	.word	0xffffffff


	//   ....[113]....
        /*0200*/ 	.word	0xffffffff


	//   ....[114]....
        /*0204*/ 	.word	0xffffffff


	//   ....[115]....
        /*0208*/ 	.word	0xffffffff


	//   ....[116]....
        /*020c*/ 	.word	0xffffffff


	//   ....[117]....
        /*0210*/ 	.word	0xffffffff


	//   ....[118]....
        /*0214*/ 	.word	0xffffffff


	//   ....[119]....
        /*0218*/ 	.word	0xffffffff


	//   ....[120]....
        /*021c*/ 	.word	0xffffffff


	//   ....[121]....
        /*0220*/ 	.word	0xffffffff


	//   ....[122]....
        /*0224*/ 	.word	0xffffffff


	//   ....[123]....
        /*0228*/ 	.word	0xffffffff


	//   ....[124]....
        /*022c*/ 	.word	0xffffffff


	//   ....[125]....
        /*0230*/ 	.word	0xffffffff


	//   ....[126]....
        /*0234*/ 	.word	0xffffffff


	//   ....[127]....
        /*0238*/ 	.word	0xffffffff


	//   ....[128]....
        /*023c*/ 	.word	0xffffffff


	//   ....[129]....
        /*0240*/ 	.word	0xffffffff


	//   ....[130]....
        /*0244*/ 	.word	0xffffffff


	//   ....[131]....
        /*0248*/ 	.word	0xffffffff


	//   ....[132]....
        /*024c*/ 	.word	0xffffffff


	//   ....[133]....
        /*0250*/ 	.word	0xffffffff


	//   ....[134]....
        /*0254*/ 	.word	0xffffffff


	//   ....[135]....
        /*0258*/ 	.word	0xffffffff


	//   ....[136]....
        /*025c*/ 	.word	0xffffffff


	//   ....[137]....
        /*0260*/ 	.word	0xffffffff


	//   ....[138]....
        /*0264*/ 	.word	0xffffffff


	//   ....[139]....
        /*0268*/ 	.word	0xffffffff


	//   ....[140]....
        /*026c*/ 	.word	0xffffffff


	//   ....[141]....
        /*0270*/ 	.word	0xffffffff


	//   ....[142]....
        /*0274*/ 	.word	0xffffffff


	//   ....[143]....
        /*0278*/ 	.word	0xffffffff


	//   ....[144]....
        /*027c*/ 	.word	0xffffffff


	//   ....[145]....
        /*0280*/ 	.word	0xffffffff


	//   ....[146]....
        /*0284*/ 	.word	0xffffffff


	//   ....[147]....
        /*0288*/ 	.word	0xffffffff


	//   ....[148]....
        /*028c*/ 	.word	0xffffffff


	//   ....[149]....
        /*0290*/ 	.word	0xffffffff


	//   ....[150]....
        /*0294*/ 	.word	0xffffffff


	//   ....[151]....
        /*0298*/ 	.word	0xffffffff


	//   ....[152]....
        /*029c*/ 	.word	0xffffffff


	//   ....[153]....
        /*02a0*/ 	.word	0xffffffff


	//   ....[154]....
        /*02a4*/ 	.word	0xffffffff


	//   ....[155]....
        /*02a8*/ 	.word	0xffffffff


	//   ....[156]....
        /*02ac*/ 	.word	0xffffffff


	//   ....[157]....
        /*02b0*/ 	.word	0xffffffff


	//   ....[158]....
        /*02b4*/ 	.word	0xffffffff


	//----- nvinfo : EIATTR_COOP_GROUP_INSTR_OFFSETS
	.align		4
.L_2197:
        /*02b8*/ 	.byte	0x04, 0x28
        /*02ba*/ 	.short	(.L_2199 - .L_2198)


	//   ....[0]....
.L_2198:
        /*02bc*/ 	.word	0x00000640


	//   ....[1]....
        /*02c0*/ 	.word	0x000006f0


	//   ....[2]....
        /*02c4*/ 	.word	0x00000830


	//   ....[3]....
        /*02c8*/ 	.word	0x00002af0


	//   ....[4]....
        /*02cc*/ 	.word	0x00002b10


	//   ....[5]....
        /*02d0*/ 	.word	0x00002b40


	//   ....[6]....
        /*02d4*/ 	.word	0x00002b50


	//   ....[7]....
        /*02d8*/ 	.word	0x00002c00


	//   ....[8]....
        /*02dc*/ 	.word	0x00002c20


	//   ....[9]....
        /*02e0*/ 	.word	0x00002c30


	//   ....[10]....
        /*02e4*/ 	.word	0x00002c40


	//   ....[11]....
        /*02e8*/ 	.word	0x00002d00


	//   ....[12]....
        /*02ec*/ 	.word	0x00002d20


	//   ....[13]....
        /*02f0*/ 	.word	0x00002d30


	//   ....[14]....
        /*02f4*/ 	.word	0x00002d40


	//   ....[15]....
        /*02f8*/ 	.word	0x00002e00


	//   ....[16]....
        /*02fc*/ 	.word	0x00002e20


	//   ....[17]....
        /*0300*/ 	.word	0x00002e30


	//   ....[18]....
        /*0304*/ 	.word	0x00002e40


	//   ....[19]....
        /*0308*/ 	.word	0x00002f00


	//   ....[20]....
        /*030c*/ 	.word	0x00002f10


	//   ....[21]....
        /*0310*/ 	.word	0x00002f20


	//   ....[22]....
        /*0314*/ 	.word	0x00002f30


	//   ....[23]....
        /*0318*/ 	.word	0x00003070


	//   ....[24]....
        /*031c*/ 	.word	0x000030e0


	//   ....[25]....
        /*0320*/ 	.word	0x00003150


	//   ....[26]....
        /*0324*/ 	.word	0x000031c0


	//   ....[27]....
        /*0328*/ 	.word	0x000031e0


	//   ....[28]....
        /*032c*/ 	.word	0x000031f0


	//   ....[29]....
        /*0330*/ 	.word	0x00003200


	//   ....[30]....
        /*0334*/ 	.word	0x00003210


	//   ....[31]....
        /*0338*/ 	.word	0x00003220


	//   ....[32]....
        /*033c*/ 	.word	0x00003230


	//   ....[33]....
        /*0340*/ 	.word	0x00003240


	//   ....[34]....
        /*0344*/ 	.word	0x00003250


	//   ....[35]....
        /*0348*/ 	.word	0x00004520


	//   ....[36]....
        /*034c*/ 	.word	0x00004540


	//   ....[37]....
        /*0350*/ 	.word	0x00004550


	//   ....[38]....
        /*0354*/ 	.word	0x00004560


	//   ....[39]....
        /*0358*/ 	.word	0x00004680


	//   ....[40]....
        /*035c*/ 	.word	0x00004690


	//   ....[41]....
        /*0360*/ 	.word	0x000046a0


	//   ....[42]....
        /*0364*/ 	.word	0x000046b0


	//   ....[43]....
        /*0368*/ 	.word	0x000047d0


	//   ....[44]....
        /*036c*/ 	.word	0x000047f0


	//   ....[45]....
        /*0370*/ 	.word	0x00004800


	//   ....[46]....
        /*0374*/ 	.word	0x00004810


	//   ....[47]....
        /*0378*/ 	.word	0x00004930


	//   ....[48]....
        /*037c*/ 	.word	0x00004940


	//   ....[49]....
        /*0380*/ 	.word	0x00004950


	//   ....[50]....
        /*0384*/ 	.word	0x00004960


	//   ....[51]....
        /*0388*/ 	.word	0x00004a80


	//   ....[52]....
        /*038c*/ 	.word	0x00004aa0


	//   ....[53]....
        /*0390*/ 	.word	0x00004ab0


	//   ....[54]....
        /*0394*/ 	.word	0x00004ac0


	//   ....[55]....
        /*0398*/ 	.word	0x00004bc0


	//   ....[56]....
        /*039c*/ 	.word	0x00004bd0


	//   ....[57]....
        /*03a0*/ 	.word	0x00004be0


	//   ....[58]....
        /*03a4*/ 	.word	0x00004bf0


	//   ....[59]....
        /*03a8*/ 	.word	0x00004c00


	//   ....[60]....
        /*03ac*/ 	.word	0x00004c10


	//   ....[61]....
        /*03b0*/ 	.word	0x00004c20


	//   ....[62]....
        /*03b4*/ 	.word	0x00004c50


	//   ....[63]....
        /*03b8*/ 	.word	0x00004c80


	//   ....[64]....
        /*03bc*/ 	.word	0x00004cb0


	//   ....[65]....
        /*03c0*/ 	.word	0x00004cd0


	//   ....[66]....
        /*03c4*/ 	.word	0x00004ce0


	//   ....[67]....
        /*03c8*/ 	.word	0x000062a0


	//   ....[68]....
        /*03cc*/ 	.word	0x00006340


	//   ....[69]....
        /*03d0*/ 	.word	0x00006370


	//   ....[70]....
        /*03d4*/ 	.word	0x000063a0


	//   ....[71]....
        /*03d8*/ 	.word	0x00006480


	//   ....[72]....
        /*03dc*/ 	.word	0x000064b0


	//   ....[73]....
        /*03e0*/ 	.word	0x000064f0


	//   ....[74]....
        /*03e4*/ 	.word	0x00006520


	//   ....[75]....
        /*03e8*/ 	.word	0x000065e0


	//   ....[76]....
        /*03ec*/ 	.word	0x00006610


	//   ....[77]....
        /*03f0*/ 	.word	0x00006650


	//   ....[78]....
        /*03f4*/ 	.word	0x00006680


	//   ....[79]....
        /*03f8*/ 	.word	0x00006730


	//   ....[80]....
        /*03fc*/ 	.word	0x000067b0


	//   ....[81]....
        /*0400*/ 	.word	0x000067e0


	//   ....[82]....
        /*0404*/ 	.word	0x00006810


	//   ....[83]....
        /*0408*/ 	.word	0x00006970


	//   ....[84]....
        /*040c*/ 	.word	0x000069b0


	//   ....[85]....
        /*0410*/ 	.word	0x000069e0


	//   ....[86]....
        /*0414*/ 	.word	0x00006a10


	//   ....[87]....
        /*0418*/ 	.word	0x00007030


	//   ....[88]....
        /*041c*/ 	.word	0x00007340


	//   ....[89]....
        /*0420*/ 	.word	0x00007480


	//   ....[90]....
        /*0424*/ 	.word	0x000074e0


	//   ....[91]....
        /*0428*/ 	.word	0x00007540


	//   ....[92]....
        /*042c*/ 	.word	0x00007560


	//   ....[93]....
        /*0430*/ 	.word	0x00007580


	//   ....[94]....
        /*0434*/ 	.word	0x00007640


	//   ....[95]....
        /*0438*/ 	.word	0x00007690


	//   ....[96]....
        /*043c*/ 	.word	0x000076e0


	//   ....[97]....
        /*0440*/ 	.word	0x00007710


	//   ....[98]....
        /*0444*/ 	.word	0x00007730


	//   ....[99]....
        /*0448*/ 	.word	0x00007da0


	//   ....[100]....
        /*044c*/ 	.word	0x00007e20


	//   ....[101]....
        /*0450*/ 	.word	0x00007e90


	//   ....[102]....
        /*0454*/ 	.word	0x00007f00


	//   ....[103]....
        /*0458*/ 	.word	0x00008050


	//   ....[104]....
        /*045c*/ 	.word	0x000080c0


	//   ....[105]....
        /*0460*/ 	.word	0x00008130


	//   ....[106]....
        /*0464*/ 	.word	0x000081a0


	//   ....[107]....
        /*0468*/ 	.word	0x000082c0


	//   ....[108]....
        /*046c*/ 	.word	0x00008330


	//   ....[109]....
        /*0470*/ 	.word	0x000083a0


	//   ....[110]....
        /*0474*/ 	.word	0x00008410


	//   ....[111]....
        /*0478*/ 	.word	0x00008530


	//   ....[112]....
        /*047c*/ 	.word	0x000085a0


	//   ....[113]....
        /*0480*/ 	.word	0x00008610


	//   ....[114]....
        /*0484*/ 	.word	0x00008680


	//   ....[115]....
        /*0488*/ 	.word	0x000087c0


	//   ....[116]....
        /*048c*/ 	.word	0x00008830


	//   ....[117]....
        /*0490*/ 	.word	0x000088a0


	//   ....[118]....
        /*0494*/ 	.word	0x00008910


	//   ....[119]....
        /*0498*/ 	.word	0x00008980


	//   ....[120]....
        /*049c*/ 	.word	0x000089f0


	//   ....[121]....
        /*04a0*/ 	.word	0x00008a60


	//   ....[122]....
        /*04a4*/ 	.word	0x00008ad0


	//   ....[123]....
        /*04a8*/ 	.word	0x00008b40


	//   ....[124]....
        /*04ac*/ 	.word	0x00008bb0


	//   ....[125]....
        /*04b0*/ 	.word	0x00008c20


	//   ....[126]....
        /*04b4*/ 	.word	0x00008c90


	//   ....[127]....
        /*04b8*/ 	.word	0x00008d10


	//   ....[128]....
        /*04bc*/ 	.word	0x00008d90


	//   ....[129]....
        /*04c0*/ 	.word	0x00008e00


	//   ....[130]....
        /*04c4*/ 	.word	0x00008e70


	//   ....[131]....
        /*04c8*/ 	.word	0x00008ef0


	//   ....[132]....
        /*04cc*/ 	.word	0x00008f60


	//   ....[133]....
        /*04d0*/ 	.word	0x00008fd0


	//   ....[134]....
        /*04d4*/ 	.word	0x00009040


	//   ....[135]....
        /*04d8*/ 	.word	0x000090c0


	//   ....[136]....
        /*04dc*/ 	.word	0x00009140


	//   ....[137]....
        /*04e0*/ 	.word	0x000091b0


	//   ....[138]....
        /*04e4*/ 	.word	0x00009220


	//   ....[139]....
        /*04e8*/ 	.word	0x000092a0


	//   ....[140]....
        /*04ec*/ 	.word	0x00009310


	//   ....[141]....
        /*04f0*/ 	.word	0x00009380


	//   ....[142]....
        /*04f4*/ 	.word	0x000093f0


	//   ....[143]....
        /*04f8*/ 	.word	0x00009470


	//   ....[144]....
        /*04fc*/ 	.word	0x000094f0


	//   ....[145]....
        /*0500*/ 	.word	0x00009560


	//   ....[146]....
        /*0504*/ 	.word	0x000095d0


	//   ....[147]....
        /*0508*/ 	.word	0x00009650


	//   ....[148]....
        /*050c*/ 	.word	0x000096c0


	//   ....[149]....
        /*0510*/ 	.word	0x00009730


	//   ....[150]....
        /*0514*/ 	.word	0x000097a0


	//   ....[151]....
        /*0518*/ 	.word	0x00009810


	//   ....[152]....
        /*051c*/ 	.word	0x00009880


	//   ....[153]....
        /*0520*/ 	.word	0x000098f0


	//   ....[154]....
        /*0524*/ 	.word	0x00009960


	//   ....[155]....
        /*0528*/ 	.word	0x00009a40


	//   ....[156]....
        /*052c*/ 	.word	0x00009ab0


	//   ....[157]....
        /*0530*/ 	.word	0x00009b20


	//   ....[158]....
        /*0534*/ 	.word	0x00009b90


	//----- nvinfo : EIATTR_EXIT_INSTR_OFFSETS
	.align		4
.L_2199:
        /*0538*/ 	.byte	0x04, 0x1c
        /*053a*/ 	.short	(.L_2201 - .L_2200)


	//   ....[0]....
.L_2200:
        /*053c*/ 	.word	0x00007800


	//   ....[1]....
        /*0540*/ 	.word	0x00007d40


	//----- nvinfo : EIATTR_MAX_THREADS
	.align		4
.L_2201:
        /*0544*/ 	.byte	0x04, 0x05
        /*0546*/ 	.short	(.L_2203 - .L_2202)
.L_2202:
        /*0548*/ 	.word	0x00000040
        /*054c*/ 	.word	0x00000001
        /*0550*/ 	.word	0x00000001


	//----- nvinfo : EIATTR_CRS_STACK_SIZE
	.align		4
.L_2203:
        /*0554*/ 	.byte	0x04, 0x1e
        /*0556*/ 	.short	(.L_2205 - .L_2204)
.L_2204:
        /*0558*/ 	.word	0x00000000
.L_2205:


//--------------------- .nv.info._Z25selective_scan_bwd_kernelI32Selective_Scan_bwd_kernel_traitsILi64ELi16ELb1ELb0ELb0ELb0ELb1EN3c104HalfENS1_7complexIfEEEEv12SSMParamsBwd --------------------------
	.section	.nv.info._Z25selective_scan_bwd_kernelI32Selective_Scan_bwd_kernel_traitsILi64ELi16ELb1ELb0ELb0ELb0ELb1EN3c104HalfENS1_7complexIfEEEEv12SSMParamsBwd,"",@"SHT_CUDA_INFO"
	.sectionflags	@""
	.align	4


	//----- nvinfo : EIATTR_CUDA_API_VERSION
	.align		4
        /*0000*/ 	.byte	0x04, 0x37
        /*0002*/ 	.short	(.L_2207 - .L_2206)
.L_2206:
        /*0004*/ 	.word	0x00000082


	//----- nvinfo : EIATTR_SW2861232_WAR
	.align		4
.L_2207:
        /*0008*/ 	.byte	0x01, 0x35
	.zero		2


	//----- nvinfo : EIATTR_PARAM_CBANK
	.align		4
        /*000c*/ 	.byte	0x04, 0x0a
        /*000e*/ 	.short	(.L_2209 - .L_2208)
	.align		4
.L_2208:
        /*0010*/ 	.word	index@(.nv.constant0._Z25selective_scan_bwd_kernelI32Selective_Scan_bwd_kernel_traitsILi64ELi16ELb1ELb0ELb0ELb0ELb1EN3c104HalfENS1_7complexIfEEEEv12SSMParamsBwd)
        /*0014*/ 	.short	0x0160
        /*0016*/ 	.short	0x01f0


	//----- nvinfo : EIATTR_CBANK_PARAM_SIZE
	.align		4
.L_2209:
        /*0018*/ 	.byte	0x03, 0x19
        /*001a*/ 	.short	0x01f0


	//----- nvinfo : EIATTR_KPARAM_INFO
	.align		4
        /*001c*/ 	.byte	0x04, 0x17
        /*001e*/ 	.short	(.L_2211 - .L_2210)
.L_2210:
        /*0020*/ 	.word	0x00000000
        /*0024*/ 	.short	0x0000
        /*0026*/ 	.short	0x0000
        /*0028*/ 	.byte	0x00, 0xf0, 0xc1, 0x07


	//----- nvinfo : EIATTR_MAXREG_COUNT
	.align		4
.L_2211:
        /*002c*/ 	.byte	0x03, 0x1b
        /*002e*/ 	.short	0x00ff


	//----- nvinfo : EIATTR_NUM_BARRIERS
	.align		4
        /*0030*/ 	.byte	0x02, 0x4c
        /*0032*/ 	.byte	0x01
	.zero		1


	//----- nvinfo : EIATTR_MERCURY_ISA_VERSION
	.align		4
        /*0034*/ 	.byte	0x03, 0x5f
        /*0036*/ 	.short	0x0000


	//----- nvinfo : EIATTR_COOP_GROUP_MASK_REGIDS
	.align		4
        /*0038*/ 	.byte	0x04, 0x29
        /*003a*/ 	.short	(.L_2213 - .L_2212)


	//   ....[0]....
.L_2212:
        /*003c*/ 	.word	0xffffffff


	//   ....[1]....
        /*0040*/ 	.word	0xffffffff


	//   ....[2]....
        /*0044*/ 	.word	0xffffffff


	//   ....[3]....
        /*0048*/ 	.word	0xffffffff


	//   ....[4]....
        /*004c*/ 	.word	0xffffffff


	//   ....[5]....
        /*0050*/ 	.word	0xffffffff


	//   ....[6]....
        /*0054*/ 	.word	0xffffffff


	//   ....[7]....
        /*0058*/ 	.word	0xffffffff


	//   ....[8]....
        /*005c*/ 	.word	0xffffffff


	//   ....[9]....
        /*0060*/ 	.word	0xffffffff


	//   ....[10]....
        /*0064*/ 	.word	0xffffffff


	//   ....[11]....
        /*0068*/ 	.word	0xffffffff


	//   ....[12]....
        /*006c*/ 	.word	0xffffffff


	//   ....[13]....
        /*0070*/ 	.word	0xffffffff


	//   ....[14]....
        /*0074*/ 	.word	0xffffffff


	//   ....[15]....
        /*0078*/ 	.word	0xffffffff


	//   ....[16]....
        /*007c*/ 	.word	0xffffffff


	//   ....[17]....
        /*0080*/ 	.word	0xffffffff


	//   ....[18]....
        /*0084*/ 	.word	0xffffffff


	//   ....[19]....
        /*0088*/ 	.word	0xffffffff


	//   ....[20]....
        /*008c*/ 	.word	0xffffffff


	//   ....[21]....
        /*0090*/ 	.word	0xffffffff


	//   ....[22]....
        /*0094*/ 	.word	0xffffffff


	//   ....[23]....
        /*0098*/ 	.word	0xffffffff


	//   ....[24]....
        /*009c*/ 	.word	0xffffffff


	//   ....[25]....
        /*00a0*/ 	.word	0xffffffff


	//   ....[26]....
        /*00a4*/ 	.word	0xffffffff


	//   ....[27]....
        /*00a8*/ 	.word	0xffffffff


	//   ....[28]....
        /*00ac*/ 	.word	0xffffffff


	//   ....[29]....
        /*00b0*/ 	.word	0xffffffff


	//   ....[30]....
        /*00b4*/ 	.word	0xffffffff


	//   ....[31]....
        /*00b8*/ 	.word	0xffffffff


	//   ....[32]....
        /*00bc*/ 	.word	0xffffffff


	//   ....[33]....
        /*00c0*/ 	.word	0xffffffff


	//   ....[34]....
        /*00c4*/ 	.word	0xffffffff


	//   ....[35]....
        /*00c8*/ 	.word	0xffffffff


	//   ....[36]....
        /*00cc*/ 	.word	0xffffffff


	//   ....[37]....
        /*00d0*/ 	.word	0xffffffff


	//   ....[38]....
        /*00d4*/ 	.word	0xffffffff


	//   ....[39]....
        /*00d8*/ 	.word	0xffffffff


	//   ....[40]....
        /*00dc*/ 	.word	0xffffffff


	//   ....[41]....
        /*00e0*/ 	.word	0xffffffff


	//   ....[42]....
        /*00e4*/ 	.word	0xffffffff


	//   ....[43]....
        /*00e8*/ 	.word	0xffffffff


	//   ....[44]....
        /*00ec*/ 	.word	0xffffffff


	//   ....[45]....
        /*00f0*/ 	.word	0xffffffff


	//   ....[46]....
        /*00f4*/ 	.word	0xffffffff


	//   ....[47]....
        /*00f8*/ 	.word	0xffffffff


	//   ....[48]....
        /*00fc*/ 	.word	0xffffffff


	//   ....[49]....
        /*0100*/ 	.word	0xffffffff


	//   ....[50]....
        /*0104*/ 	.word	0xffffffff


	//   ....[51]....
        /*0108*/ 	.word	0xffffffff


	//   ....[52]....
        /*010c*/ 	.word	0xffffffff


	//   ....[53]....
        /*0110*/ 	.word	0xffffffff


	//   ....[54]....
        /*0114*/ 	.word	0xffffffff


	//   ....[55]....
        /*0118*/ 	.word	0xffffffff


	//   ....[56]....
        /*011c*/ 	.word	0xffffffff


	//   ....[57]....
        /*0120*/ 	.word	0xffffffff


	//   ....[58]....
        /*0124*/ 	.word	0xffffffff


	//   ....[59]....
        /*0128*/ 	.word	0xffffffff


	//   ....[60]....
        /*012c*/ 	.word	0xffffffff


	//   ....[61]....
        /*0130*/ 	.word	0xffffffff


	//   ....[62]....
        /*0134*/ 	.word	0xffffffff


	//   ....[63]....
        /*0138*/ 	.word	0xffffffff


	//   ....[64]....
        /*013c*/ 	.word	0xffffffff


	//   ....[65]....
        /*0140*/ 	.word	0xffffffff


	//   ....[66]....
        /*0144*/ 	.word	0xffffffff


	//   ....[67]....
        /*0148*/ 	.word	0xffffffff


	//   ....[68]....
        /*014c*/ 	.word	0xffffffff


	//   ....[69]....
        /*0150*/ 	.word	0xffffffff


	//   ....[70]....
        /*0154*/ 	.word	0xffffffff


	//   ....[71]....
        /*0158*/ 	.word	0xffffffff


	//   ....[72]....
        /*015c*/ 	.word	0xffffffff


	//   ....[73]....
        /*0160*/ 	.word	0xffffffff


	//   ....[74]....
        /*0164*/ 	.word	0xffffffff


	//   ....[75]....
        /*0168*/ 	.word	0xffffffff


	//   ....[76]....
        /*016c*/ 	.word	0xffffffff


	//   ....[77]....
        /*0170*/ 	.word	0xffffffff


	//   ....[78]....
        /*0174*/ 	.word	0xffffffff


	//   ....[79]....
        /*0178*/ 	.word	0xffffffff


	//   ....[80]....
        /*017c*/ 	.word	0xffffffff


	//   ....[81]....
        /*0180*/ 	.word	0xffffffff


	//   ....[82]....
        /*0184*/ 	.word	0xffffffff


	//   ....[83]....
        /*0188*/ 	.word	0xffffffff


	//   ....[84]....
        /*018c*/ 	.word	0xffffffff


	//   ....[85]....
        /*0190*/ 	.word	0xffffffff


	//   ....[86]....
        /*0194*/ 	.word	0xffffffff


	//   ....[87]....
        /*0198*/ 	.word	0xffffffff


	//   ....[88]....
        /*019c*/ 	.word	0xffffffff


	//   ....[89]....
        /*01a0*/ 	.word	0xffffffff


	//   ....[90]....
        /*01a4*/ 	.word	0xffffffff


	//   ....[91]....
        /*01a8*/ 	.word	0xffffffff


	//   ....[92]....
        /*01ac*/ 	.word	0xffffffff


	//   ....[93]....
        /*01b0*/ 	.word	0xffffffff


	//   ....[94]....
        /*01b4*/ 	.word	0xffffffff


	//   ....[95]....
        /*01b8*/ 	.word	0xffffffff


	//   ....[96]....
        /*01bc*/ 	.word	0xffffffff


	//   ....[97]....
        /*01c0*/ 	.word	0xffffffff


	//   ....[98]....
        /*01c4*/ 	.word	0xffffffff


	//   ....[99]....
        /*01c8*/ 	.word	0xffffffff


	//   ....[100]....
        /*01cc*/ 	.word	0xffffffff


	//   ....[101]....
        /*01d0*/ 	.word	0xffffffff


	//   ....[102]....
        /*01d4*/ 	.word	0xffffffff


	//   ....[103]....
        /*01d8*/ 	.word	0xffffffff


	//   ....[104]....
        /*01dc*/ 	.word	0xffffffff


	//   ....[105]....
        /*01e0*/ 	.word	0xffffffff


	//   ....[106]....
        /*01e4*/ 	.word	0xffffffff


	//   ....[107]....
        /*01e8*/ 	.word	0xffffffff


	//   ....[108]....
        /*01ec*/ 	.word	0xffffffff


	//   ....[109]....
        /*01f0*/ 	.word	0xffffffff


	//   ....[110]....
        /*01f4*/ 	.word	0xffffffff


	//   ....[111]....
        /*01f8*/ 	.word	0xffffffff


	//   ....[112]....
        /*01fc*/ 	.word	0xffffffff


	//   ....[113]....
        /*0200*/ 	.word	0xffffffff


	//   ....[114]....
        /*0204*/ 	.word	0xffffffff


	//   ....[115]....
        /*0208*/ 	.word	0xffffffff


	//   ....[116]....
        /*020c*/ 	.word	0xffffffff


	//   ....[117]....
        /*0210*/ 	.word	0xffffffff


	//   ....[118]....
        /*0214*/ 	.word	0xffffffff


	//   ....[119]....
        /*0218*/ 	.word	0xffffffff


	//   ....[120]....
        /*021c*/ 	.word	0xffffffff


	//   ....[121]....
        /*0220*/ 	.word	0xffffffff


	//   ....[122]....
        /*0224*/ 	.word	0xffffffff


	//   ....[123]....
        /*0228*/ 	.word	0xffffffff


	//   ....[124]....
        /*022c*/ 	.word	0xffffffff


	//   ....[125]....
        /*0230*/ 	.word	0xffffffff


	//   ....[126]....
        /*0234*/ 	.word	0xffffffff


	//   ....[127]....
        /*0238*/ 	.word	0xffffffff


	//   ....[128]....
        /*023c*/ 	.word	0xffffffff


	//   ....[129]....
        /*0240*/ 	.word	0xffffffff


	//   ....[130]....
        /*0244*/ 	.word	0xffffffff


	//   ....[131]....
        /*0248*/ 	.word	0xffffffff


	//   ....[132]....
        /*024c*/ 	.word	0xffffffff


	//   ....[133]....
        /*0250*/ 	.word	0xffffffff


	//   ....[134]....
        /*0254*/ 	.word	0xffffffff


	//   ....[135]....
        /*0258*/ 	.word	0xffffffff


	//   ....[136]....
        /*025c*/ 	.word	0xffffffff


	//   ....[137]....
        /*0260*/ 	.word	0xffffffff


	//   ....[138]....
        /*0264*/ 	.word	0xffffffff


	//   ....[139]....
        /*0268*/ 	.word	0xffffffff


	//   ....[140]....
        /*026c*/ 	.word	0xffffffff


	//   ....[141]....
        /*0270*/ 	.word	0xffffffff


	//   ....[142]....
        /*0274*/ 	.word	0xffffffff


	//   ....[143]....
        /*0278*/ 	.word	0xffffffff


	//   ....[144]....
        /*027c*/ 	.word	0xffffffff


	//   ....[145]....
        /*0280*/ 	.word	0xffffffff


	//   ....[146]....
        /*0284*/ 	.word	0xffffffff


	//   ....[147]....
        /*0288*/ 	.word	0xffffffff


	//   ....[148]....
        /*028c*/ 	.word	0xffffffff


	//   ....[149]....
        /*0290*/ 	.word	0xffffffff


	//   ....[150]....
        /*0294*/ 	.word	0xffffffff


	//   ....[151]....
        /*0298*/ 	.word	0xffffffff


	//   ....[152]....
        /*029c*/ 	.word	0xffffffff


	//   ....[153]....
        /*02a0*/ 	.word	0xffffffff


	//   ....[154]....
        /*02a4*/ 	.word	0xffffffff


	//   ....[155]....
        /*02a8*/ 	.word	0xffffffff


	//   ....[156]....
        /*02ac*/ 	.word	0xffffffff


	//   ....[157]....
        /*02b0*/ 	.word	0xffffffff


	//   ....[158]....
        /*02b4*/ 	.word	0xffffffff


	//   ....[159]....
        /*02b8*/ 	.word	0xffffffff


	//   ....[160]....
        /*02bc*/ 	.word	0xffffffff


	//   ....[161]....
        /*02c0*/ 	.word	0xffffffff


	//   ....[162]....
        /*02c4*/ 	.word	0xffffffff


	//----- nvinfo : EIATTR_COOP_GROUP_INSTR_OFFSETS
	.align		4
.L_2213:
        /*02c8*/ 	.byte	0x04, 0x28
        /*02ca*/ 	.short	(.L_2215 - .L_2214)


	//   ....[0]....
.L_2214:
        /*02cc*/ 	.word	0x00000620


	//   ....[1]....
        /*02d0*/ 	.word	0x000006c0


	//   ....[2]....
        /*02d4*/ 	.word	0x00000810


	//   ....[3]....
        /*02d8*/ 	.word	0x00000940


	//   ....[4]....
        /*02dc*/ 	.word	0x000011e0


	//   ....[5]....
        /*02e0*/ 	.word	0x00001bc0


	//   ....[6]....
        /*02e4*/ 	.word	0x00001ee0


	//   ....[7]....
        /*02e8*/ 	.word	0x00003ef0


	//   ....[8]....
        /*02ec*/ 	.word	0x00003f10


	//   ....[9]....
        /*02f0*/ 	.word	0x00003f40


	//   ....[10]....
        /*02f4*/ 	.word	0x00003f50


	//   ....[11]....
        /*02f8*/ 	.word	0x00004000


	//   ....[12]....
        /*02fc*/ 	.word	0x00004020


	//   ....[13]....
        /*0300*/ 	.word	0x00004030


	//   ....[14]....
        /*0304*/ 	.word	0x00004040


	//   ....[15]....
        /*0308*/ 	.word	0x00004100


	//   ....[16]....
        /*030c*/ 	.word	0x00004120


	//   ....[17]....
        /*0310*/ 	.word	0x00004130


	//   ....[18]....
        /*0314*/ 	.word	0x00004140


	//   ....[19]....
        /*0318*/ 	.word	0x00004200


	//   ....[20]....
        /*031c*/ 	.word	0x00004220


	//   ....[21]....
        /*0320*/ 	.word	0x00004230


	//   ....[22]....
        /*0324*/ 	.word	0x00004240


	//   ....[23]....
        /*0328*/ 	.word	0x00004300


	//   ....[24]....
        /*032c*/ 	.word	0x00004310


	//   ....[25]....
        /*0330*/ 	.word	0x00004320


	//   ....[26]....
        /*0334*/ 	.word	0x00004330


	//   ....[27]....
        /*0338*/ 	.word	0x00004480


	//   ....[28]....
        /*033c*/ 	.word	0x000044f0


	//   ....[29]....
        /*0340*/ 	.word	0x00004560


	//   ....[30]....
        /*0344*/ 	.word	0x000045d0


	//   ....[31]....
        /*0348*/ 	.word	0x000045f0


	//   ....[32]....
        /*034c*/ 	.word	0x00004600


	//   ....[33]....
        /*0350*/ 	.word	0x00004610


	//   ....[34]....
        /*0354*/ 	.word	0x00004620


	//   ....[35]....
        /*0358*/ 	.word	0x00004630


	//   ....[36]....
        /*035c*/ 	.word	0x00004640


	//   ....[37]....
        /*0360*/ 	.word	0x00004650


	//   ....[38]....
        /*0364*/ 	.word	0x00004660


	//   ....[39]....
        /*0368*/ 	.word	0x00005930


	//   ....[40]....
        /*036c*/ 	.word	0x00005950


	//   ....[41]....
        /*0370*/ 	.word	0x00005960


	//   ....[42]....
        /*0374*/ 	.word	0x00005970


	//   ....[43]....
        /*0378*/ 	.word	0x00005a90


	//   ....[44]....
        /*037c*/ 	.word	0x00005aa0


	//   ....[45]....
        /*0380*/ 	.word	0x00005ab0


	//   ....[46]....
        /*0384*/ 	.word	0x00005ac0


	//   ....[47]....
        /*0388*/ 	.word	0x00005be0


	//   ....[48]....
        /*038c*/ 	.word	0x00005c00


	//   ....[49]....
        /*0390*/ 	.word	0x00005c10


	//   ....[50]....
        /*0394*/ 	.word	0x00005c20


	//   ....[51]....
        /*0398*/ 	.word	0x00005d40


	//   ....[52]....
        /*039c*/ 	.word	0x00005d50


	//   ....[53]....
        /*03a0*/ 	.word	0x00005d60


	//   ....[54]....
        /*03a4*/ 	.word	0x00005d70


	//   ....[55]....
        /*03a8*/ 	.word	0x00005e90


	//   ....[56]....
        /*03ac*/ 	.word	0x00005eb0


	//   ....[57]....
        /*03b0*/ 	.word	0x00005ec0


	//   ....[58]....
        /*03b4*/ 	.word	0x00005ed0


	//   ....[59]....
        /*03b8*/ 	.word	0x00005fd0


	//   ....[60]....
        /*03bc*/ 	.word	0x00005fe0


	//   ....[61]....
        /*03c0*/ 	.word	0x00005ff0


	//   ....[62]....
        /*03c4*/ 	.word	0x00006000


	//   ....[63]....
        /*03c8*/ 	.word	0x00006010


	//   ....[64]....
        /*03cc*/ 	.word	0x00006020


	//   ....[65]....
        /*03d0*/ 	.word	0x00006030


	//   ....[66]....
        /*03d4*/ 	.word	0x00006060


	//   ....[67]....
        /*03d8*/ 	.word	0x00006090


	//   ....[68]....
        /*03dc*/ 	.word	0x000060a0


	//   ....[69]....
        /*03e0*/ 	.word	0x000060b0


	//   ....[70]....
        /*03e4*/ 	.word	0x000060c0


	//   ....[71]....
        /*03e8*/ 	.word	0x000076e0


	//   ....[72]....
        /*03ec*/ 	.word	0x00007750


	//   ....[73]....
        /*03f0*/ 	.word	0x00007780


	//   ....[74]....
        /*03f4*/ 	.word	0x000077b0


	//   ....[75]....
        /*03f8*/ 	.word	0x00007880


	//   ....[76]....
        /*03fc*/ 	.word	0x000078c0


	//   ....[77]....
        /*0400*/ 	.word	0x00007900


	//   ....[78]....
        /*0404*/ 	.word	0x00007930


	//   ....[79]....
        /*0408*/ 	.word	0x000079d0


	//   ....[80]....
        /*040c*/ 	.word	0x00007a00


	//   ....[81]....
        /*0410*/ 	.word	0x00007a30


	//   ....[82]....
        /*0414*/ 	.word	0x00007a60


	//   ....[83]....
        /*0418*/ 	.word	0x00007b10


	//   ....[84]....
        /*041c*/ 	.word	0x00007b40


	//   ....[85]....
        /*0420*/ 	.word	0x00007b80


	//   ....[86]....
        /*0424*/ 	.word	0x00007bb0


	//   ....[87]....
        /*0428*/ 	.word	0x00007d40


	//   ....[88]....
        /*042c*/ 	.word	0x00007d80


	//   ....[89]....
        /*0430*/ 	.word	0x00007db0


	//   ....[90]....
        /*0434*/ 	.word	0x00007de0


	//   ....[91]....
        /*0438*/ 	.word	0x000084a0


	//   ....[92]....
        /*043c*/ 	.word	0x00008710


	//   ....[93]....
        /*0440*/ 	.word	0x00008850


	//   ....[94]....
        /*0444*/ 	.word	0x000088b0


	//   ....[95]....
        /*0448*/ 	.word	0x00008910


	//   ....[96]....
        /*044c*/ 	.word	0x00008930


	//   ....[97]....
        /*0450*/ 	.word	0x00008950


	//   ....[98]....
        /*0454*/ 	.word	0x00008a10


	//   ....[99]....
        /*0458*/ 	.word	0x00008a60


	//   ....[100]....
        /*045c*/ 	.word	0x00008ac0


	//   ....[101]....
        /*0460*/ 	.word	0x00008ae0


	//   ....[102]....
        /*0464*/ 	.word	0x00008b00


	//   ....[103]....
        /*0468*/ 	.word	0x00009170


	//   ....[104]....
        /*046c*/ 	.word	0x000091f0


	//   ....[105]....
        /*0470*/ 	.word	0x00009260


	//   ....[106]....
        /*0474*/ 	.word	0x000092d0


	//   ....[107]....
        /*0478*/ 	.word	0x00009420


	//   ....[108]....
        /*047c*/ 	.word	0x00009490


	//   ....[109]....
        /*0480*/ 	.word	0x00009500


	//   ....[110]....
        /*0484*/ 	.word	0x00009570


	//   ....[111]....
        /*0488*/ 	.word	0x00009690


	//   ....[112]....
        /*048c*/ 	.word	0x00009700


	//   ....[113]....
        /*0490*/ 	.word	0x00009770


	//   ....[114]....
        /*0494*/ 	.word	0x000097e0


	//   ....[115]....
        /*0498*/ 	.word	0x00009900


	//   ....[116]....
        /*049c*/ 	.word	0x00009970


	//   ....[117]....
        /*04a0*/ 	.word	0x000099e0


	//   ....[118]....
        /*04a4*/ 	.word	0x00009a50


	//   ....[119]....
        /*04a8*/ 	.word	0x00009b90


	//   ....[120]....
        /*04ac*/ 	.word	0x00009c00


	//   ....[121]....
        /*04b0*/ 	.word	0x00009c70


	//   ....[122]....
        /*04b4*/ 	.word	0x00009ce0


	//   ....[123]....
        /*04b8*/ 	.word	0x00009d40


	//   ....[124]....
        /*04bc*/ 	.word	0x00009db0


	//   ....[125]....
        /*04c0*/ 	.word	0x00009e20


	//   ....[126]....
        /*04c4*/ 	.word	0x00009e90


	//   ....[127]....
        /*04c8*/ 	.word	0x00009f20


	//   ....[128]....
        /*04cc*/ 	.word	0x00009f90


	//   ....[129]....
        /*04d0*/ 	.word	0x0000a000


	//   ....[130]....
        /*04d4*/ 	.word	0x0000a070


	//   ....[131]....
        /*04d8*/ 	.word	0x0000a0f0


	//   ....[132]....
        /*04dc*/ 	.word	0x0000a170


	//   ....[133]....
        /*04e0*/ 	.word	0x0000a1e0


	//   ....[134]....
        /*04e4*/ 	.word	0x0000a250


	//   ....[135]....
        /*04e8*/ 	.word	0x0000a2d0


	//   ....[136]....
        /*04ec*/ 	.word	0x0000a340


	//   ....[137]....
        /*04f0*/ 	.word	0x0000a3b0


	//   ....[138]....
        /*04f4*/ 	.word	0x0000a420


	//   ....[139]....
        /*04f8*/ 	.word	0x0000a4a0


	//   ....[140]....
        /*04fc*/ 	.word	0x0000a520


	//   ....[141]....
        /*0500*/ 	.word	0x0000a590


	//   ....[142]....
        /*0504*/ 	.word	0x0000a600


	//   ....[143]....
        /*0508*/ 	.word	0x0000a680


	//   ....[144]....
        /*050c*/ 	.word	0x0000a6f0


	//   ....[145]....
        /*0510*/ 	.word	0x0000a760


	//   ....[146]....
        /*0514*/ 	.word	0x0000a7d0


	//   ....[147]....
        /*0518*/ 	.word	0x0000a850


	//   ....[148]....
        /*051c*/ 	.word	0x0000a8d0


	//   ....[149]....
        /*0520*/ 	.word	0x0000a940


	//   ....[150]....
        /*0524*/ 	.word	0x0000a9b0


	//   ....[151]....
        /*0528*/ 	.word	0x0000aa30


	//   ....[152]....
        /*052c*/ 	.word	0x0000aaa0


	//   ....[153]....
        /*0530*/ 	.word	0x0000ab10


	//   ....[154]....
        /*0534*/ 	.word	0x0000ab80


	//   ....[155]....
        /*0538*/ 	.word	0x0000abf0


	//   ....[156]....
        /*053c*/ 	.word	0x0000ac60


	//   ....[157]....
        /*0540*/ 	.word	0x0000acd0


	//   ....[158]....
        /*0544*/ 	.word	0x0000ad40


	//   ....[159]....
        /*0548*/ 	.word	0x0000ae20


	//   ....[160]....
        /*054c*/ 	.word	0x0000ae90


	//   ....[161]....
        /*0550*/ 	.word	0x0000af00


	//   ....[162]....
        /*0554*/ 	.word	0x0000af70


	//----- nvinfo : EIATTR_EXIT_INSTR_OFFSETS
	.align		4
.L_2215:
        /*0558*/ 	.byte	0x04, 0x1c
        /*055a*/ 	.short	(.L_2217 - .L_2216)


	//   ....[0]....
.L_2216:
        /*055c*/ 	.word	0x00008bd0


	//   ....[1]....
        /*0560*/ 	.word	0x00009110


	//----- nvinfo : EIATTR_MAX_THREADS
	.align		4
.L_2217:
        /*0564*/ 	.byte	0x04, 0x05
        /*0566*/ 	.short	(.L_2219 - .L_2218)
.L_2218:
        /*0568*/ 	.word	0x00000040
        /*056c*/ 	.word	0x00000001
        /*0570*/ 	.word	0x00000001


	//----- nvinfo : EIATTR_CRS_STACK_SIZE
	.align		4
.L_2219:
        /*0574*/ 	.byte	0x04, 0x1e
        /*0576*/ 	.short	(.L_2221 - .L_2220)
.L_2220:
        /*0578*/ 	.word	0x00000000
.L_2221:


//--------------------- .nv.info._Z25selective_scan_bwd_kernelI32Selective_Scan_bwd_kernel_traitsILi64ELi16ELb1ELb0ELb0ELb1ELb0EN3c104HalfENS1_7complexIfEEEEv12SSMParamsBwd --------------------------
	.section	.nv.info._Z25selective_scan_bwd_kernelI32Selective_Scan_bwd_kernel_traitsILi64ELi16ELb1ELb0ELb0ELb1ELb0EN3c104HalfENS1_7complexIfEEEEv12SSMParamsBwd,"",@"SHT_CUDA_INFO"
	.sectionflags	@""
	.align	4


	//----- nvinfo : EIATTR_CUDA_API_VERSION
	.align		4
        /*0000*/ 	.byte	0x04, 0x37
        /*0002*/ 	.short	(.L_2223 - .L_2222)
.L_2222:
        /*0004*/ 	.word	0x00000082


	//----- nvinfo : EIATTR_SW2861232_WAR
	.align		4
.L_2223:
        /*0008*/ 	.byte	0x01, 0x35
	.zero		2


	//----- nvinfo : EIATTR_PARAM_CBANK
	.align		4
        /*000c*/ 	.byte	0x04, 0x0a
        /*000e*/ 	.short	(.L_2225 - .L_2224)
	.align		4
.L_2224:
        /*0010*/ 	.word	index@(.nv.constant0._Z25selective_scan_bwd_kernelI32Selective_Scan_bwd_kernel_traitsILi64ELi16ELb1ELb0ELb0ELb1ELb0EN3c104HalfENS1_7complexIfEEEEv12SSMParamsBwd)
        /*0014*/ 	.short	0x0160
        /*0016*/ 	.short	0x01f0


	//----- nvinfo : EIATTR_CBANK_PARAM_SIZE
	.align		4
.L_2225:
        /*0018*/ 	.byte	0x03, 0x19
        /*001a*/ 	.short	0x01f0


	//----- nvinfo : EIATTR_KPARAM_INFO
	.align		4
        /*001c*/ 	.byte	0x04, 0x17
        /*001e*/ 	.short	(.L_2227 - .L_2226)
.L_2226:
        /*0020*/ 	.word	0x00000000
        /*0024*/ 	.short	0x0000
        /*0026*/ 	.short	0x0000
        /*0028*/ 	.byte	0x00, 0xf0, 0xc1, 0x07


	//----- nvinfo : EIATTR_MAXREG_COUNT
	.align		4
.L_2227:
        /*002c*/ 	.byte	0x03, 0x1b
        /*002e*/ 	.short	0x00ff


	//----- nvinfo : EIATTR_NUM_BARRIERS
	.align		4
        /*0030*/ 	.byte	0x02, 0x4c
        /*0032*/ 	.byte	0x01
	.zero		1


	//----- nvinfo : EIATTR_MERCURY_ISA_VERSION
	.align		4
        /*0034*/ 	.byte	0x03, 0x5f
        /*0036*/ 	.short	0x0000


	//----- nvinfo : EIATTR_COOP_GROUP_MASK_REGIDS
	.align		4
        /*0038*/ 	.byte	0x04, 0x29
        /*003a*/ 	.short	(.L_2229 - .L_2228)


	//   ....[0]....
.L_2228:
        /*003c*/ 	.word	0xffffffff


	//   ....[1]....
        /*0040*/ 	.word	0xffffffff


	//   ....[2]....
        /*0044*/ 	.word	0xffffffff


	//   ....[3]....
        /*0048*/ 	.word	0xffffffff


	//   ....[4]....
        /*004c*/ 	.word	0xffffffff


	//   ....[5]....
        /*0050*/ 	.word	0xffffffff


	//   ....[6]....
        /*0054*/ 	.word	0xffffffff


	//   ....[7]....
        /*0058*/ 	.word	0xffffffff


	//   ....[8]....
        /*005c*/ 	.word	0xffffffff


	//   ....[9]....
        /*0060*/ 	.word	0xffffffff


	//   ....[10]....
        /*0064*/ 	.word	0xffffffff


	//   ....[11]....
        /*0068*/ 	.word	0xffffffff


	//   ....[12]....
        /*006c*/ 	.word	0xffffffff


	//   ....[13]....
        /*0070*/ 	.word	0xffffffff


	//   ....[14]....
        /*0074*/ 	.word	0xffffffff


	//   ....[15]....
        /*0078*/ 	.word	0xffffffff


	//   ....[16]....
        /*007c*/ 	.word	0xffffffff


	//   ....[17]....
        /*0080*/ 	.word	0xffffffff


	//   ....[18]....
        /*0084*/ 	.word	0xffffffff


	//   ....[19]....
        /*0088*/ 	.word	0xffffffff


	//   ....[20]....
        /*008c*/ 	.word	0xffffffff


	//   ....[21]....
        /*0090*/ 	.word	0xffffffff


	//   ....[22]....
        /*0094*/ 	.word	0xffffffff


	//   ....[23]....
        /*0098*/ 	.word	0xffffffff


	//   ....[24]....
        /*009c*/ 	.word	0xffffffff


	//   ....[25]....
        /*00a0*/ 	.word	0xffffffff


	//   ....[26]....
        /*00a4*/ 	.word	0xffffffff


	//   ....[27]....
        /*00a8*/ 	.word	0xffffffff


	//   ....[28]....
        /*00ac*/ 	.word	0xffffffff


	//   ....[29]....
        /*00b0*/ 	.word	0xffffffff


	//   ....[30]....
        /*00b4*/ 	.word	0xffffffff


	//   ....[31]....
        /*00b8*/ 	.word	0xffffffff


	//   ....[32]....
        /*00bc*/ 	.word	0xffffffff


	//   ....[33]....
        /*00c0*/ 	.word	0xffffffff


	//   ....[34]....
        /*00c4*/ 	.word	0xffffffff


	//   ....[35]....
        /*00c8*/ 	.word	0xffffffff


	//   ....[36]....
        /*00cc*/ 	.word	0xffffffff


	//   ....[37]....
        /*00d0*/ 	.word	0xffffffff


	//   ....[38]....
        /*00d4*/ 	.word	0xffffffff


	//   ....[39]....
        /*00d8*/ 	.word	0xffffffff


	//   ....[40]....
        /*00dc*/ 	.word	0xffffffff


	//   ....[41]....
        /*00e0*/ 	.word	0xffffffff


	//   ....[42]....
        /*00e4*/ 	.word	0xffffffff


	//   ....[43]....
        /*00e8*/ 	.word	0xffffffff


	//   ....[44]....
        /*00ec*/ 	.word	0xffffffff


	//   ....[45]....
        /*00f0*/ 	.word	0xffffffff


	//   ....[46]....
        /*00f4*/ 	.word	0xffffffff


	//   ....[47]....
        /*00f8*/ 	.word	0xffffffff


	//   ....[48]....
        /*00fc*/ 	.word	0xffffffff


	//   ....[49]....
        /*0100*/ 	.word	0xffffffff


	//   ....[50]....
        /*0104*/ 	.word	0xffffffff


	//   ....[51]....
        /*0108*/ 	.word	0xffffffff


	//   ....[52]....
        /*010c*/ 	.word	0xffffffff


	//   ....[53]....
        /*0110*/ 	.word	0xffffffff


	//   ....[54]....
        /*0114*/ 	.word	0xffffffff


	//   ....[55]....
        /*0118*/ 	.word	0xffffffff


	//   ....[56]....
        /*011c*/ 	.word	0xffffffff


	//   ....[57]....
        /*0120*/ 	.word	0xffffffff


	//   ....[58]....
        /*0124*/ 	.word	0xffffffff


	//   ....[59]....
        /*0128*/ 	.word	0xffffffff


	//   ....[60]....
        /*012c*/ 	.word	0xffffffff


	//   ....[61]....
        /*0130*/ 	.word	0xffffffff


	//   ....[62]....
        /*0134*/ 	.word	0xffffffff


	//   ....[63]....
        /*0138*/ 	.word	0xffffffff


	//   ....[64]....
        /*013c*/ 	.word	0xffffffff


	//   ....[65]....
        /*0140*/ 	.word	0xffffffff


	//   ....[66]....
        /*0144*/ 	.word	0xffffffff


	//   ....[67]....
        /*0148*/ 	.word	0xffffffff


	//   ....[68]....
        /*014c*/ 	.word	0xffffffff


	//   ....[69]....
        /*0150*/ 	.word	0xffffffff


	//   ....[70]....
        /*0154*/ 	.word	0xffffffff


	//   ....[71]....
        /*0158*/ 	.word	0xffffffff


	//   ....[72]....
        /*015c*/ 	.word	0xffffffff


	//   ....[73]....
        /*0160*/ 	.word	0xffffffff


	//   ....[74]....
        /*0164*/ 	.word	0xffffffff


	//   ....[75]....
        /*0168*/ 	.word	0xffffffff


	//   ....[76]....
        /*016c*/ 	.word	0xffffffff


	//   ....[77]....
        /*0170*/ 	.word	0xffffffff


	//   ....[78]....
        /*0174*/ 	.word	0xffffffff


	//   ....[79]....
        /*0178*/ 	.word	0xffffffff


	//   ....[80]....
        /*017c*/ 	.word	0xffffffff


	//   ....[81]....
        /*0180*/ 	.word	0xffffffff


	//   ....[82]....
        /*0184*/ 	.word	0xffffffff


	//   ....[83]....
        /*0188*/ 	.word	0xffffffff


	//   ....[84]....
        /*018c*/ 	.word	0xffffffff


	//   ....[85]....
        /*0190*/ 	.word	0xffffffff


	//   ....[86]....
        /*0194*/ 	.word	0xffffffff


	//   ....[87]....
        /*0198*/ 	.word	0xffffffff


	//   ....[88]....
        /*019c*/ 	.word	0xffffffff


	//   ....[89]....
        /*01a0*/ 	.word	0xffffffff


	//   ....[90]....
        /*01a4*/ 	.word	0xffffffff


	//   ....[91]....
        /*01a8*/ 	.word	0xffffffff


	//   ....[92]....
        /*01ac*/ 	.word	0xffffffff


	//   ....[93]....
        /*01b0*/ 	.word	0xffffffff


	//   ....[94]....
        /*01b4*/ 	.word	0xffffffff


	//   ....[95]....
        /*01b8*/ 	.word	0xffffffff


	//   ....[96]....
        /*01bc*/ 	.word	0xffffffff


	//   ....[97]....
        /*01c0*/ 	.word	0xffffffff


	//   ....[98]....
        /*01c4*/ 	.word	0xffffffff


	//   ....[99]....
        /*01c8*/ 	.word	0xffffffff


	//   ....[100]....
        /*01cc*/ 	.word	0xffffffff


	//   ....[101]....
        /*01d0*/ 	.word	0xffffffff


	//   ....[102]....
        /*01d4*/ 	.word	0xffffffff


	//   ....[103]....
        /*01d8*/ 	.word	0xffffffff


	//   ....[104]....
        /*01dc*/ 	.word	0xffffffff


	//   ....[105]....
        /*01e0*/ 	.word	0xffffffff


	//   ....[106]....
        /*01e4*/ 	.word	0xffffffff


	//   ....[107]....
        /*01e8*/ 	.word	0xffffffff


	//   ....[108]....
        /*01ec*/ 	.word	0xffffffff


	//   ....[109]....
        /*01f0*/ 	.word	0xffffffff


	//   ....[110]....
        /*01f4*/ 	.word	0xffffffff


	//   ....[111]....
        /*01f8*/ 	.word	0xffffffff


	//   ....[112]....
        /*01fc*/ 	.word	0xffffffff


	//   ....[113]....
        /*0200*/ 	.word	0xffffffff


	//   ....[114]....
        /*0204*/ 	.word	0xffffffff


	//   ....[115]....
        /*0208*/ 	.word	0xffffffff


	//   ....[116]....
        /*020c*/ 	.word	0xffffffff


	//   ....[117]....
        /*0210*/ 	.word	0xffffffff


	//   ....[118]....
        /*0214*/ 	.word	0xffffffff


	//   ....[119]....
        /*0218*/ 	.word	0xffffffff


	//   ....[120]....
        /*021c*/ 	.word	0xffffffff


	//   ....[121]....
        /*0220*/ 	.word	0xffffffff


	//   ....[122]....
        /*0224*/ 	.word	0xffffffff


	//   ....[123]....
        /*0228*/ 	.word	0xffffffff


	//   ....[124]....
        /*022c*/ 	.word	0xffffffff


	//   ....[125]....
        /*0230*/ 	.word	0xffffffff


	//   ....[126]....
        /*0234*/ 	.word	0xffffffff


	//   ....[127]....
        /*0238*/ 	.word	0xffffffff


	//   ....[128]....
        /*023c*/ 	.word	0xffffffff


	//   ....[129]....
        /*0240*/ 	.word	0xffffffff


	//   ....[130]....
        /*0244*/ 	.word	0xffffffff


	//   ....[131]....
        /*0248*/ 	.word	0xffffffff


	//   ....[132]....
        /*024c*/ 	.word	0xffffffff


	//   ....[133]....
        /*0250*/ 	.word	0xffffffff


	//   ....[134]....
        /*0254*/ 	.word	0xffffffff


	//   ....[135]....
        /*0258*/ 	.word	0xffffffff


	//   ....[136]....
        /*025c*/ 	.word	0xffffffff


	//   ....[137]....
        /*0260*/ 	.word	0xffffffff


	//   ....[138]....
        /*0264*/ 	.word	0xffffffff


	//   ....[139]....
        /*0268*/ 	.word	0xffffffff


	//   ....[140]....
        /*026c*/ 	.word	0xffffffff


	//   ....[141]....
        /*0270*/ 	.word	0xffffffff


	//   ....[142]....
        /*0274*/ 	.word	0xffffffff


	//   ....[143]....
        /*0278*/ 	.word	0xffffffff


	//   ....[144]....
        /*027c*/ 	.word	0xffffffff


	//   ....[145]....
        /*0280*/ 	.word	0xffffffff


	//   ....[146]....
        /*0284*/ 	.word	0xffffffff


	//   ....[147]....
        /*0288*/ 	.word	0xffffffff


	//   ....[148]....
        /*028c*/ 	.word	0xffffffff


	//   ....[149]....
        /*0290*/ 	.word	0xffffffff


	//   ....[150]....
        /*0294*/ 	.word	0xffffffff


	//   ....[151]....
        /*0298*/ 	.word	0xffffffff


	//   ....[152]....
        /*029c*/ 	.word	0xffffffff


	//   ....[153]....
        /*02a0*/ 	.word	0xffffffff


	//   ....[154]....
        /*02a4*/ 	.word	0xffffffff


	//   ....[155]....
        /*02a8*/ 	.word	0xffffffff


	//   ....[156]....
        /*02ac*/ 	.word	0xffffffff


	//   ....[157]....
        /*02b0*/ 	.word	0xffffffff


	//   ....[158]....
        /*02b4*/ 	.word	0xffffffff


	//   ....[159]....
        /*02b8*/ 	.word	0xffffffff


	//----- nvinfo : EIATTR_COOP_GROUP_INSTR_OFFSETS
	.align		4
.L_2229:
        /*02bc*/ 	.byte	0x04, 0x28
        /*02be*/ 	.short	(.L_2231 - .L_2230)


	//   ....[0]....
.L_2230:
        /*02c0*/ 	.word	0x00000610


	//   ....[1]....
        /*02c4*/ 	.word	0x000006b0


	//   ....[2]....
        /*02c8*/ 	.word	0x000008f0


	//   ....[3]....
        /*02cc*/ 	.word	0x00004d90


	//   ....[4]....
        /*02d0*/ 	.word	0x00004db0


	//   ....[5]....
        /*02d4*/ 	.word	0x00004de0


	//   ....[6]....
        /*02d8*/ 	.word	0x00004df0


	//   ....[7]....
        /*02dc*/ 	.word	0x00004ea0


	//   ....[8]....
        /*02e0*/ 	.word	0x00004ec0


	//   ....[9]....
        /*02e4*/ 	.word	0x00004ed0


	//   ....[10]....
        /*02e8*/ 	.word	0x00004ee0


	//   ....[11]....
        /*02ec*/ 	.word	0x00004fa0


	//   ....[12]....
        /*02f0*/ 	.word	0x00004fc0


	//   ....[13]....
        /*02f4*/ 	.word	0x00004fd0


	//   ....[14]....
        /*02f8*/ 	.word	0x00004fe0


	//   ....[15]....
        /*02fc*/ 	.word	0x000050a0


	//   ....[16]....
        /*0300*/ 	.word	0x000050c0


	//   ....[17]....
        /*0304*/ 	.word	0x000050d0


	//   ....[18]....
        /*0308*/ 	.word	0x000050e0


	//   ....[19]....
        /*030c*/ 	.word	0x000051a0


	//   ....[20]....
        /*0310*/ 	.word	0x000051b0


	//   ....[21]....
        /*0314*/ 	.word	0x000051c0


	//   ....[22]....
        /*0318*/ 	.word	0x000051d0


	//   ....[23]....
        /*031c*/ 	.word	0x00005320


	//   ....[24]....
        /*0320*/ 	.word	0x00005390


	//   ....[25]....
        /*0324*/ 	.word	0x00005400


	//   ....[26]....
        /*0328*/ 	.word	0x00005470


	//   ....[27]....
        /*032c*/ 	.word	0x00005490


	//   ....[28]....
        /*0330*/ 	.word	0x000054a0


	//   ....[29]....
        /*0334*/ 	.word	0x000054b0


	//   ....[30]....
        /*0338*/ 	.word	0x000054c0


	//   ....[31]....
        /*033c*/ 	.word	0x000054d0


	//   ....[32]....
        /*0340*/ 	.word	0x000054e0


	//   ....[33]....
        /*0344*/ 	.word	0x000054f0


	//   ....[34]....
        /*0348*/ 	.word	0x00005500


	//   ....[35]....
        /*034c*/ 	.word	0x000067b0


	//   ....[36]....
        /*0350*/ 	.word	0x000067d0


	//   ....[37]....
        /*0354*/ 	.word	0x000067e0


	//   ....[38]....
        /*0358*/ 	.word	0x000067f0


	//   ....[39]....
        /*035c*/ 	.word	0x00006910


	//   ....[40]....
        /*0360*/ 	.word	0x00006920


	//   ....[41]....
        /*0364*/ 	.word	0x00006930


	//   ....[42]....
        /*0368*/ 	.word	0x00006940


	//   ....[43]....
        /*036c*/ 	.word	0x00006a60


	//   ....[44]....
        /*0370*/ 	.word	0x00006a80


	//   ....[45]....
        /*0374*/ 	.word	0x00006a90


	//   ....[46]....
        /*0378*/ 	.word	0x00006aa0


	//   ....[47]....
        /*037c*/ 	.word	0x00006bc0


	//   ....[48]....
        /*0380*/ 	.word	0x00006bd0


	//   ....[49]....
        /*0384*/ 	.word	0x00006be0


	//   ....[50]....
        /*0388*/ 	.word	0x00006bf0


	//   ....[51]....
        /*038c*/ 	.word	0x00006d10


	//   ....[52]....
        /*0390*/ 	.word	0x00006d30


	//   ....[53]....
        /*0394*/ 	.word	0x00006d40


	//   ....[54]....
        /*0398*/ 	.word	0x00006d50


	//   ....[55]....
        /*039c*/ 	.word	0x00006e50


	//   ....[56]....
        /*03a0*/ 	.word	0x00006e60


	//   ....[57]....
        /*03a4*/ 	.word	0x00006e70


	//   ....[58]....
        /*03a8*/ 	.word	0x00006e80


	//   ....[59]....
        /*03ac*/ 	.word	0x00006e90


	//   ....[60]....
        /*03b0*/ 	.word	0x00006ea0


	//   ....[61]....
        /*03b4*/ 	.word	0x00006eb0


	//   ....[62]....
        /*03b8*/ 	.word	0x00006ee0


	//   ....[63]....
        /*03bc*/ 	.word	0x00006f10


	//   ....[64]....
        /*03c0*/ 	.word	0x00006f40


	//   ....[65]....
        /*03c4*/ 	.word	0x00006f60


	//   ....[66]....
        /*03c8*/ 	.word	0x00006f70


	//   ....[67]....
        /*03cc*/ 	.word	0x00008540


	//   ....[68]....
        /*03d0*/ 	.word	0x000085b0


	//   ....[69]....
        /*03d4*/ 	.word	0x00008630


	//   ....[70]....
        /*03d8*/ 	.word	0x00008660


	//   ....[71]....
        /*03dc*/ 	.word	0x00008760


	//   ....[72]....
        /*03e0*/ 	.word	0x000087a0


	//   ....[73]....
        /*03e4*/ 	.word	0x000087d0


	//   ....[74]....
        /*03e8*/ 	.word	0x00008800


	//   ....[75]....
        /*03ec*/ 	.word	0x000088a0


	//   ....[76]....
        /*03f0*/ 	.word	0x000088d0


	//   ....[77]....
        /*03f4*/ 	.word	0x00008900


	//   ....[78]....
        /*03f8*/ 	.word	0x00008940


	//   ....[79]....
        /*03fc*/ 	.word	0x00008a20


	//   ....[80]....
        /*0400*/ 	.word	0x00008a60


	//   ....[81]....
        /*0404*/ 	.word	0x00008a90


	//   ....[82]....
        /*0408*/ 	.word	0x00008ac0


	//   ....[83]....
        /*040c*/ 	.word	0x00008c20


	//   ....[84]....
        /*0410*/ 	.word	0x00008c60


	//   ....[85]....
        /*0414*/ 	.word	0x00008c90


	//   ....[86]....
        /*0418*/ 	.word	0x00008cc0


	//   ....[87]....
        /*041c*/ 	.word	0x00009270


	//   ....[88]....
        /*0420*/ 	.word	0x00009ac0


	//   ....[89]....
        /*0424*/ 	.word	0x00009ed0


	//   ....[90]....
        /*0428*/ 	.word	0x00009ff0


	//   ....[91]....
        /*042c*/ 	.word	0x0000a050


	//   ....[92]....
        /*0430*/ 	.word	0x0000a0b0


	//   ....[93]....
        /*0434*/ 	.word	0x0000a0d0


	//   ....[94]....
        /*0438*/ 	.word	0x0000a0f0


	//   ....[95]....
        /*043c*/ 	.word	0x0000a1b0


	//   ....[96]....
        /*0440*/ 	.word	0x0000a200


	//   ....[97]....
        /*0444*/ 	.word	0x0000a250


	//   ....[98]....
        /*0448*/ 	.word	0x0000a280


	//   ....[99]....
        /*044c*/ 	.word	0x0000a2a0


	//   ....[100]....
        /*0450*/ 	.word	0x0000a910


	//   ....[101]....
        /*0454*/ 	.word	0x0000a990


	//   ....[102]....
        /*0458*/ 	.word	0x0000aa00


	//   ....[103]....
        /*045c*/ 	.word	0x0000aa70


	//   ....[104]....
        /*0460*/ 	.word	0x0000abc0


	//   ....[105]....
        /*0464*/ 	.word	0x0000ac30


	//   ....[106]....
        /*0468*/ 	.word	0x0000aca0


	//   ....[107]....
        /*046c*/ 	.word	0x0000ad10


	//   ....[108]....
        /*0470*/ 	.word	0x0000ae30


	//   ....[109]....
        /*0474*/ 	.word	0x0000aea0


	//   ....[110]....
        /*0478*/ 	.word	0x0000af10


	//   ....[111]....
        /*047c*/ 	.word	0x0000af80


	//   ....[112]....
        /*0480*/ 	.word	0x0000b0a0


	//   ....[113]....
        /*0484*/ 	.word	0x0000b110


	//   ....[114]....
        /*0488*/ 	.word	0x0000b180


	//   ....[115]....
        /*048c*/ 	.word	0x0000b1f0


	//   ....[116]....
        /*0490*/ 	.word	0x0000b330


	//   ....[117]....
        /*0494*/ 	.word	0x0000b3a0


	//   ....[118]....
        /*0498*/ 	.word	0x0000b410


	//   ....[119]....
        /*049c*/ 	.word	0x0000b480


	//   ....[120]....
        /*04a0*/ 	.word	0x0000b4f0


	//   ....[121]....
        /*04a4*/ 	.word	0x0000b560


	//   ....[122]....
        /*04a8*/ 	.word	0x0000b5d0


	//   ....[123]....
        /*04ac*/ 	.word	0x0000b640


	//   ....[124]....
        /*04b0*/ 	.word	0x0000b6b0


	//   ....[125]....
        /*04b4*/ 	.word	0x0000b720


	//   ....[126]....
        /*04b8*/ 	.word	0x0000b790


	//   ....[127]....
        /*04bc*/ 	.word	0x0000b800


	//   ....[128]....
        /*04c0*/ 	.word	0x0000b880


	//   ....[129]....
        /*04c4*/ 	.word	0x0000b900


	//   ....[130]....
        /*04c8*/ 	.word	0x0000b970


	//   ....[131]....
        /*04cc*/ 	.word	0x0000b9e0


	//   ....[132]....
        /*04d0*/ 	.word	0x0000ba60


	//   ....[133]....
        /*04d4*/ 	.word	0x0000bad0


	//   ....[134]....
        /*04d8*/ 	.word	0x0000bb40


	//   ....[135]....
        /*04dc*/ 	.word	0x0000bbb0


	//   ....[136]....
        /*04e0*/ 	.word	0x0000bc30


	//   ....[137]....
        /*04e4*/ 	.word	0x0000bcb0


	//   ....[138]....
        /*04e8*/ 	.word	0x0000bd20


	//   ....[139]....
        /*04ec*/ 	.word	0x0000bd90


	//   ....[140]....
        /*04f0*/ 	.word	0x0000be10


	//   ....[141]....
        /*04f4*/ 	.word	0x0000be80


	//   ....[142]....
        /*04f8*/ 	.word	0x0000bef0


	//   ....[143]....
        /*04fc*/ 	.word	0x0000bf60


	//   ....[144]....
        /*0500*/ 	.word	0x0000bfe0


	//   ....[145]....
        /*0504*/ 	.word	0x0000c060


	//   ....[146]....
        /*0508*/ 	.word	0x0000c0d0


	//   ....[147]....
        /*050c*/ 	.word	0x0000c140


	//   ....[148]....
        /*0510*/ 	.word	0x0000c1c0


	//   ....[149]....
        /*0514*/ 	.word	0x0000c230


	//   ....[150]....
        /*0518*/ 	.word	0x0000c2a0


	//   ....[151]....
        /*051c*/ 	.word	0x0000c310


	//   ....[152]....
        /*0520*/ 	.word	0x0000c380


	//   ....[153]....
        /*0524*/ 	.word	0x0000c3f0


	//   ....[154]....
        /*0528*/ 	.word	0x0000c460


	//   ....[155]....
        /*052c*/ 	.word	0x0000c4d0


	//   ....[156]....
        /*0530*/ 	.word	0x0000c5c0


	//   ....[157]....
        /*0534*/ 	.word	0x0000c630


	//   ....[158]....
        /*0538*/ 	.word	0x0000c6a0


	//   ....[159]....
        /*053c*/ 	.word	0x0000c710


	//----- nvinfo : EIATTR_EXIT_INSTR_OFFSETS
	.align		4
.L_2231:
        /*0540*/ 	.byte	0x04, 0x1c
        /*0542*/ 	.short	(.L_2233 - .L_2232)


	//   ....[0]....
.L_2232:
        /*0544*/ 	.word	0x0000a370


	//   ....[1]....
        /*0548*/ 	.word	0x0000a8b0


	//----- nvinfo : EIATTR_MAX_THREADS
	.align		4
.L_2233:
        /*054c*/ 	.byte	0x04, 0x05
        /*054e*/ 	.short	(.L_2235 - .L_2234)
.L_2234:
        /*0550*/ 	.word	0x00000040
        /*0554*/ 	.word	0x00000001
        /*0558*/ 	.word	0x00000001


	//----- nvinfo : EIATTR_CRS_STACK_SIZE
	.align		4
.L_2235:
        /*055c*/ 	.byte	0x04, 0x1e
        /*055e*/ 	.short	(.L_2237 - .L_2236)
.L_2236:
        /*0560*/ 	.word	0x00000000
.L_2237:


//--------------------- .nv.info._Z25selective_scan_bwd_kernelI32Selective_Scan_bwd_kernel_traitsILi64ELi16ELb1ELb0ELb0ELb1ELb1EN3c104HalfENS1_7complexIfEEEEv12SSMParamsBwd --------------------------
	.section	.nv.info._Z25selective_scan_bwd_kernelI32Selective_Scan_bwd_kernel_traitsILi64ELi16ELb1ELb0ELb0ELb1ELb1EN3c104HalfENS1_7complexIfEEEEv12SSMParamsBwd,"",@"SHT_CUDA_INFO"
	.sectionflags	@""
	.align	4


	//----- nvinfo : EIATTR_CUDA_API_VERSION
	.align		4
        /*0000*/ 	.byte	0x04, 0x37
        /*0002*/ 	.short	(.L_2239 - .L_2238)
.L_2238:
        /*0004*/ 	.word	0x00000082


	//----- nvinfo : EIATTR_SW2861232_WAR
	.align		4
.L_2239:
        /*0008*/ 	.byte	0x01, 0x35
	.zero		2


	//----- nvinfo : EIATTR_PARAM_CBANK
	.align		4
        /*000c*/ 	.byte	0x04, 0x0a
        /*000e*/ 	.short	(.L_2241 - .L_2240)
	.align		4
.L_2240:
        /*0010*/ 	.word	index@(.nv.constant0._Z25selective_scan_bwd_kernelI32Selective_Scan_bwd_kernel_traitsILi64ELi16ELb1ELb0ELb0ELb1ELb1EN3c104HalfENS1_7complexIfEEEEv12SSMParamsBwd)
        /*0014*/ 	.short	0x0160
        /*0016*/ 	.short	0x01f0


	//----- nvinfo : EIATTR_CBANK_PARAM_SIZE
	.align		4
.L_2241:
        /*0018*/ 	.byte	0x03, 0x19
        /*001a*/ 	.short	0x01f0


	//----- nvinfo : EIATTR_KPARAM_INFO
	.align		4
        /*001c*/ 	.byte	0x04, 0x17
        /*001e*/ 	.short	(.L_2243 - .L_2242)
.L_2242:
        /*0020*/ 	.word	0x00000000
        /*0024*/ 	.short	0x0000
        /*0026*/ 	.short	0x0000
        /*0028*/ 	.byte	0x00, 0xf0, 0xc1, 0x07


	//----- nvinfo : EIATTR_MAXREG_COUNT
	.align		4
.L_2243:
        /*002c*/ 	.byte	0x03, 0x1b
        /*002e*/ 	.short	0x00ff


	//----- nvinfo : EIATTR_NUM_BARRIERS
	.align		4
        /*0030*/ 	.byte	0x02, 0x4c
        /*0032*/ 	.byte	0x01
	.zero		1


	//----- nvinfo : EIATTR_MERCURY_ISA_VERSION
	.align		4
        /*0034*/ 	.byte	0x03, 0x5f
        /*0036*/ 	.short	0x0000


	//----- nvinfo : EIATTR_COOP_GROUP_MASK_REGIDS
	.align		4
        /*0038*/ 	.byte	0x04, 0x29
        /*003a*/ 	.short	(.L_2245 - .L_2244)


	//   ....[0]....
.L_2244:
        /*003c*/ 	.word	0xffffffff


	//   ....[1]....
        /*0040*/ 	.word	0xffffffff


	//   ....[2]....
        /*0044*/ 	.word	0xffffffff


	//   ....[3]....
        /*0048*/ 	.word	0xffffffff


	//   ....[4]....
        /*004c*/ 	.word	0xffffffff


	//   ....[5]....
        /*0050*/ 	.word	0xffffffff


	//   ....[6]....
        /*0054*/ 	.word	0xffffffff


	//   ....[7]....
        /*0058*/ 	.word	0xffffffff


	//   ....[8]....
        /*005c*/ 	.word	0xffffffff


	//   ....[9]....
        /*0060*/ 	.word	0xffffffff


	//   ....[10]....
        /*0064*/ 	.word	0xffffffff


	//   ....[11]....
        /*0068*/ 	.word	0xffffffff


	//   ....[12]....
        /*006c*/ 	.word	0xffffffff


	//   ....[13]....
        /*0070*/ 	.word	0xffffffff


	//   ....[14]....
        /*0074*/ 	.word	0xffffffff


	//   ....[15]....
        /*0078*/ 	.word	0xffffffff


	//   ....[16]....
        /*007c*/ 	.word	0xffffffff


	//   ....[17]....
        /*0080*/ 	.word	0xffffffff


	//   ....[18]....
        /*0084*/ 	.word	0xffffffff


	//   ....[19]....
        /*0088*/ 	.word	0xffffffff


	//   ....[20]....
        /*008c*/ 	.word	0xffffffff


	//   ....[21]....
        /*0090*/ 	.word	0xffffffff


	//   ....[22]....
        /*0094*/ 	.word	0xffffffff


	//   ....[23]....
        /*0098*/ 	.word	0xffffffff


	//   ....[24]....
        /*009c*/ 	.word	0xffffffff


	//   ....[25]....
        /*00a0*/ 	.word	0xffffffff


	//   ....[26]....
        /*00a4*/ 	.word	0xffffffff


	//   ....[27]....
        /*00a8*/ 	.word	0xffffffff


	//   ....[28]....
        /*00ac*/ 	.word	0xffffffff


	//   ....[29]....
        /*00b0*/ 	.word	0xffffffff


	//   ....[30]....
        /*00b4*/ 	.word	0xffffffff


	//   ....[31]....
        /*00b8*/ 	.word	0xffffffff


	//   ....[32]....
        /*00bc*/ 	.word	0xffffffff


	//   ....[33]....
        /*00c0*/ 	.word	0xffffffff


	//   ....[34]....
        /*00c4*/ 	.word	0xffffffff


	//   ....[35]....
        /*00c8*/ 	.word	0xffffffff


	//   ....[36]....
        /*00cc*/ 	.word	0xffffffff


	//   ....[37]....
        /*00d0*/ 	.word	0xffffffff


	//   ....[38]....
        /*00d4*/ 	.word	0xffffffff


	//   ....[39]....
        /*00d8*/ 	.word	0xffffffff


	//   ....[40]....
        /*00dc*/ 	.word	0xffffffff


	//   ....[41]....
        /*00e0*/ 	.word	0xffffffff


	//   ....[42]....
        /*00e4*/ 	.word	0xffffffff


	//   ....[43]....
        /*00e8*/ 	.word	0xffffffff


	//   ....[44]....
        /*00ec*/ 	.word	0xffffffff


	//   ....[45]....
        /*00f0*/ 	.word	0xffffffff


	//   ....[46]....
        /*00f4*/ 	.word	0xffffffff


	//   ....[47]....
        /*00f8*/ 	.word	0xffffffff


	//   ....[48]....
        /*00fc*/ 	.word	0xffffffff


	//   ....[49]....
        /*0100*/ 	.word	0xffffffff


	//   ....[50]....
        /*0104*/ 	.word	0xffffffff


	//   ....[51]....
        /*0108*/ 	.word	0xffffffff


	//   ....[52]....
        /*010c*/ 	.word	0xffffffff


	//   ....[53]....
        /*0110*/ 	.word	0xffffffff


	//   ....[54]....
        /*0114*/ 	.word	0xffffffff


	//   ....[55]....
        /*0118*/ 	.word	0xffffffff


	//   ....[56]....
        /*011c*/ 	.word	0xffffffff


	//   ....[57]....
        /*0120*/ 	.word	0xffffffff


	//   ....[58]....
        /*0124*/ 	.word	0xffffffff


	//   ....[59]....
        /*0128*/ 	.word	0xffffffff


	//   ....[60]....
        /*012c*/ 	.word	0xffffffff


	//   ....[61]....
        /*0130*/ 	.word	0xffffffff


	//   ....[62]....
        /*0134*/ 	.word	0xffffffff


	//   ....[63]....
        /*0138*/ 	.word	0xffffffff


	//   ....[64]....
        /*013c*/ 	.word	0xffffffff


	//   ....[65]....
        /*0140*/ 	.word	0xffffffff


	//   ....[66]....
        /*0144*/ 	.word	0xffffffff


	//   ....[67]....
        /*0148*/ 	.word	0xffffffff


	//   ....[68]....
        /*014c*/ 	.word	0xffffffff


	//   ....[69]....
        /*0150*/ 	.word	0xffffffff


	//   ....[70]....
        /*0154*/ 	.word	0xffffffff


	//   ....[71]....
        /*0158*/ 	.word	0xffffffff


	//   ....[72]....
        /*015c*/ 	.word	0xffffffff


	//   ....[73]....
        /*0160*/ 	.word	0xffffffff


	//   ....[74]....
        /*0164*/ 	.word	0xffffffff


	//   ....[75]....
        /*0168*/ 	.word	0xffffffff


	//   ....[76]....
        /*016c*/ 	.word	0xffffffff


	//   ....[77]....
        /*0170*/ 	.word	0xffffffff


	//   ....[78]....
        /*0174*/ 	.word	0xffffffff


	//   ....[79]....
        /*0178*/ 	.word	0xffffffff


	//   ....[80]....
        /*017c*/ 	.word	0xffffffff


	//   ....[81]....
        /*0180*/ 	.word	0xffffffff


	//   ....[82]....
        /*0184*/ 	.word	0xffffffff


	//   ....[83]....
        /*0188*/ 	.word	0xffffffff


	//   ....[84]....
        /*018c*/ 	.word	0xffffffff


	//   ....[85]....
        /*0190*/ 	.word	0xffffffff


	//   ....[86]....
        /*0194*/ 	.word	0xffffffff


	//   ....[87]....
        /*0198*/ 	.word	0xffffffff


	//   ....[88]....
        /*019c*/ 	.word	0xffffffff


	//   ....[89]....
        /*01a0*/ 	.word	0xffffffff


	//   ....[90]....
        /*01a4*/ 	.word	0xffffffff


	//   ....[91]....
        /*01a8*/ 	.word	0xffffffff


	//   ....[92]....
        /*01ac*/ 	.word	0xffffffff


	//   ....[93]....
        /*01b0*/ 	.word	0xffffffff


	//   ....[94]....
        /*01b4*/ 	.word	0xffffffff


	//   ....[95]....
        /*01b8*/ 	.word	0xffffffff


	//   ....[96]....
        /*01bc*/ 	.word	0xffffffff


	//   ....[97]....
        /*01c0*/ 	.word	0xffffffff


	//   ....[98]....
        /*01c4*/ 	.word	0xffffffff


	//   ....[99]....
        /*01c8*/ 	.word	0xffffffff


	//   ....[100]....
        /*01cc*/ 	.word	0xffffffff


	//   ....[101]....
        /*01d0*/ 	.word	0xffffffff


	//   ....[102]....
        /*01d4*/ 	.word	0xffffffff


	//   ....[103]....
        /*01d8*/ 	.word	0xffffffff


	//   ....[104]....
        /*01dc*/ 	.word	0xffffffff


	//   ....[105]....
        /*01e0*/ 	.word	0xffffffff


	//   ....[106]....
        /*01e4*/ 	.word	0xffffffff


	//   ....[107]....
        /*01e8*/ 	.word	0xffffffff


	//   ....[108]....
        /*01ec*/ 	.word	0xffffffff


	//   ....[109]....
        /*01f0*/ 	.word	0xffffffff


	//   ....[110]....
        /*01f4*/ 	.word	0xffffffff


	//   ....[111]....
        /*01f8*/ 	.word	0xffffffff


	//   ....[112]....
        /*01fc*/ 	.word	0xffffffff


	//   ....[113]....
        /*0200*/ 	.word	0xffffffff


	//   ....[114]....
        /*0204*/ 	.word	0xffffffff


	//   ....[115]....
        /*0208*/ 	.word	0xffffffff


	//   ....[116]....
        /*020c*/ 	.word	0xffffffff


	//   ....[117]....
        /*0210*/ 	.word	0xffffffff


	//   ....[118]....
        /*0214*/ 	.word	0xffffffff


	//   ....[119]....
        /*0218*/ 	.word	0xffffffff


	//   ....[120]....
        /*021c*/ 	.word	0xffffffff


	//   ....[121]....
        /*0220*/ 	.word	0xffffffff


	//   ....[122]....
        /*0224*/ 	.word	0xffffffff


	//   ....[123]....
        /*0228*/ 	.word	0xffffffff


	//   ....[124]....
        /*022c*/ 	.word	0xffffffff


	//   ....[125]....
        /*0230*/ 	.word	0xffffffff


	//   ....[126]....
        /*0234*/ 	.word	0xffffffff


	//   ....[127]....
        /*0238*/ 	.word	0xffffffff


	//   ....[128]....
        /*023c*/ 	.word	0xffffffff


	//   ....[129]....
        /*0240*/ 	.word	0xffffffff


	//   ....[130]....
        /*0244*/ 	.word	0xffffffff


	//   ....[131]....
        /*0248*/ 	.word	0xffffffff


	//   ....[132]....
        /*024c*/ 	.word	0xffffffff


	//   ....[133]....
        /*0250*/ 	.word	0xffffffff


	//   ....[134]....
        /*0254*/ 	.word	0xffffffff


	//   ....[135]....
        /*0258*/ 	.word	0xffffffff


	//   ....[136]....
        /*025c*/ 	.word	0xffffffff


	//   ....[137]....
        /*0260*/ 	.word	0xffffffff


	//   ....[138]....
        /*0264*/ 	.word	0xffffffff


	//   ....[139]....
        /*0268*/ 	.word	0xffffffff


	//   ....[140]....
        /*026c*/ 	.word	0xffffffff


	//   ....[141]....
        /*0270*/ 	.word	0xffffffff


	//   ....[142]....
        /*0274*/ 	.word	0xffffffff


	//   ....[143]....
        /*0278*/ 	.word	0xffffffff


	//   ....[144]....
        /*027c*/ 	.word	0xffffffff


	//   ....[145]....
        /*0280*/ 	.word	0xffffffff


	//   ....[146]....
        /*0284*/ 	.word	0xffffffff


	//   ....[147]....
        /*0288*/ 	.word	0xffffffff


	//   ....[148]....
        /*028c*/ 	.word	0xffffffff


	//   ....[149]....
        /*0290*/ 	.word	0xffffffff


	//   ....[150]....
        /*0294*/ 	.word	0xffffffff


	//   ....[151]....
        /*0298*/ 	.word	0xffffffff


	//   ....[152]....
        /*029c*/ 	.word	0xffffffff


	//   ....[153]....
        /*02a0*/ 	.word	0xffffffff


	//   ....[154]....
        /*02a4*/ 	.word	0xffffffff


	//   ....[155]....
        /*02a8*/ 	.word	0xffffffff


	//   ....[156]....
        /*02ac*/ 	.word	0xffffffff


	//   ....[157]....
        /*02b0*/ 	.word	0xffffffff


	//   ....[158]....
        /*02b4*/ 	.word	0xffffffff


	//   ....[159]....
        /*02b8*/ 	.word	0xffffffff


	//   ....[160]....
        /*02bc*/ 	.word	0xffffffff


	//   ....[161]....
        /*02c0*/ 	.word	0xffffffff


	//   ....[162]....
        /*02c4*/ 	.word	0xffffffff


	//   ....[163]....
        /*02c8*/ 	.word	0xffffffff


	//----- nvinfo : EIATTR_COOP_GROUP_INSTR_OFFSETS
	.align		4
.L_2245:
        /*02cc*/ 	.byte	0x04, 0x28
        /*02ce*/ 	.short	(.L_2247 - .L_2246)


	//   ....[0]....
.L_2246:
        /*02d0*/ 	.word	0x00000610


	//   ....[1]....
        /*02d4*/ 	.word	0x000006b0


	//   ....[2]....
        /*02d8*/ 	.word	0x00000970


	//   ....[3]....
        /*02dc*/ 	.word	0x00002e30


	//   ....[4]....
        /*02e0*/ 	.word	0x000035a0


	//   ....[5]....
        /*02e4*/ 	.word	0x00003e40


	//   ....[6]....
        /*02e8*/ 	.word	0x000042c0


	//   ....[7]....
        /*02ec*/ 	.word	0x00006160


	//   ....[8]....
        /*02f0*/ 	.word	0x00006180


	//   ....[9]....
        /*02f4*/ 	.word	0x000061b0


	//   ....[10]....
        /*02f8*/ 	.word	0x000061c0


	//   ....[11]....
        /*02fc*/ 	.word	0x00006270


	//   ....[12]....
        /*0300*/ 	.word	0x00006290


	//   ....[13]....
        /*0304*/ 	.word	0x000062a0


	//   ....[14]....
        /*0308*/ 	.word	0x000062b0


	//   ....[15]....
        /*030c*/ 	.word	0x00006370


	//   ....[16]....
        /*0310*/ 	.word	0x00006390


	//   ....[17]....
        /*0314*/ 	.word	0x000063a0


	//   ....[18]....
        /*0318*/ 	.word	0x000063b0


	//   ....[19]....
        /*031c*/ 	.word	0x00006470


	//   ....[20]....
        /*0320*/ 	.word	0x00006490


	//   ....[21]....
        /*0324*/ 	.word	0x000064a0


	//   ....[22]....
        /*0328*/ 	.word	0x000064b0


	//   ....[23]....
        /*032c*/ 	.word	0x00006570


	//   ....[24]....
        /*0330*/ 	.word	0x00006580


	//   ....[25]....
        /*0334*/ 	.word	0x00006590


	//   ....[26]....
        /*0338*/ 	.word	0x000065a0


	//   ....[27]....
        /*033c*/ 	.word	0x000066e0


	//   ....[28]....
        /*0340*/ 	.word	0x00006750


	//   ....[29]....
        /*0344*/ 	.word	0x000067c0


	//   ....[30]....
        /*0348*/ 	.word	0x00006830


	//   ....[31]....
        /*034c*/ 	.word	0x00006850


	//   ....[32]....
        /*0350*/ 	.word	0x00006860


	//   ....[33]....
        /*0354*/ 	.word	0x00006870


	//   ....[34]....
        /*0358*/ 	.word	0x00006880


	//   ....[35]....
        /*035c*/ 	.word	0x00006890


	//   ....[36]....
        /*0360*/ 	.word	0x000068a0


	//   ....[37]....
        /*0364*/ 	.word	0x000068b0


	//   ....[38]....
        /*0368*/ 	.word	0x000068c0


	//   ....[39]....
        /*036c*/ 	.word	0x00007b60


	//   ....[40]....
        /*0370*/ 	.word	0x00007b80


	//   ....[41]....
        /*0374*/ 	.word	0x00007b90


	//   ....[42]....
        /*0378*/ 	.word	0x00007ba0


	//   ....[43]....
        /*037c*/ 	.word	0x00007cc0


	//   ....[44]....
        /*0380*/ 	.word	0x00007cd0


	//   ....[45]....
        /*0384*/ 	.word	0x00007ce0


	//   ....[46]....
        /*0388*/ 	.word	0x00007cf0


	//   ....[47]....
        /*038c*/ 	.word	0x00007e10


	//   ....[48]....
        /*0390*/ 	.word	0x00007e30


	//   ....[49]....
        /*0394*/ 	.word	0x00007e40


	//   ....[50]....
        /*0398*/ 	.word	0x00007e50


	//   ....[51]....
        /*039c*/ 	.word	0x00007f70


	//   ....[52]....
        /*03a0*/ 	.word	0x00007f80


	//   ....[53]....
        /*03a4*/ 	.word	0x00007f90


	//   ....[54]....
        /*03a8*/ 	.word	0x00007fa0


	//   ....[55]....
        /*03ac*/ 	.word	0x000080c0


	//   ....[56]....
        /*03b0*/ 	.word	0x000080e0


	//   ....[57]....
        /*03b4*/ 	.word	0x000080f0


	//   ....[58]....
        /*03b8*/ 	.word	0x00008100


	//   ....[59]....
        /*03bc*/ 	.word	0x00008200


	//   ....[60]....
        /*03c0*/ 	.word	0x00008210


	//   ....[61]....
        /*03c4*/ 	.word	0x00008220


	//   ....[62]....
        /*03c8*/ 	.word	0x00008230


	//   ....[63]....
        /*03cc*/ 	.word	0x00008240


	//   ....[64]....
        /*03d0*/ 	.word	0x00008250


	//   ....[65]....
        /*03d4*/ 	.word	0x00008260


	//   ....[66]....
        /*03d8*/ 	.word	0x00008290


	//   ....[67]....
        /*03dc*/ 	.word	0x000082c0


	//   ....[68]....
        /*03e0*/ 	.word	0x000082f0


	//   ....[69]....
        /*03e4*/ 	.word	0x00008310


	//   ....[70]....
        /*03e8*/ 	.word	0x00008320


	//   ....[71]....
        /*03ec*/ 	.word	0x000098c0


	//   ....[72]....
        /*03f0*/ 	.word	0x00009910


	//   ....[73]....
        /*03f4*/ 	.word	0x000099a0


	//   ....[74]....
        /*03f8*/ 	.word	0x000099d0


	//   ....[75]....
        /*03fc*/ 	.word	0x00009b00


	//   ....[76]....
        /*0400*/ 	.word	0x00009b30


	//   ....[77]....
        /*0404*/ 	.word	0x00009b60


	//   ....[78]....
        /*0408*/ 	.word	0x00009b90


	//   ....[79]....
        /*040c*/ 	.word	0x00009c30


	//   ....[80]....
        /*0410*/ 	.word	0x00009c60


	//   ....[81]....
        /*0414*/ 	.word	0x00009c90


	//   ....[82]....
        /*0418*/ 	.word	0x00009cd0


	//   ....[83]....
        /*041c*/ 	.word	0x00009dc0


	//   ....[84]....
        /*0420*/ 	.word	0x00009e00


	//   ....[85]....
        /*0424*/ 	.word	0x00009e30


	//   ....[86]....
        /*0428*/ 	.word	0x00009e60


	//   ....[87]....
        /*042c*/ 	.word	0x00009fd0


	//   ....[88]....
        /*0430*/ 	.word	0x0000a010


	//   ....[89]....
        /*0434*/ 	.word	0x0000a040


	//   ....[90]....
        /*0438*/ 	.word	0x0000a070


	//   ....[91]....
        /*043c*/ 	.word	0x0000a610


	//   ....[92]....
        /*0440*/ 	.word	0x0000ae50


	//   ....[93]....
        /*0444*/ 	.word	0x0000b1b0


	//   ....[94]....
        /*0448*/ 	.word	0x0000b380


	//   ....[95]....
        /*044c*/ 	.word	0x0000b3e0


	//   ....[96]....
        /*0450*/ 	.word	0x0000b440


	//   ....[97]....
        /*0454*/ 	.word	0x0000b460


	//   ....[98]....
        /*0458*/ 	.word	0x0000b480


	//   ....[99]....
        /*045c*/ 	.word	0x0000b540


	//   ....[100]....
        /*0460*/ 	.word	0x0000b590


	//   ....[101]....
        /*0464*/ 	.word	0x0000b5e0


	//   ....[102]....
        /*0468*/ 	.word	0x0000b610


	//   ....[103]....
        /*046c*/ 	.word	0x0000b630


	//   ....[104]....
        /*0470*/ 	.word	0x0000bca0


	//   ....[105]....
        /*0474*/ 	.word	0x0000bd20


	//   ....[106]....
        /*0478*/ 	.word	0x0000bd90


	//   ....[107]....
        /*047c*/ 	.word	0x0000be00


	//   ....[108]....
        /*0480*/ 	.word	0x0000bf50


	//   ....[109]....
        /*0484*/ 	.word	0x0000bfc0


	//   ....[110]....
        /*0488*/ 	.word	0x0000c030


	//   ....[111]....
        /*048c*/ 	.word	0x0000c0a0


	//   ....[112]....
        /*0490*/ 	.word	0x0000c1c0


	//   ....[113]....
        /*0494*/ 	.word	0x0000c230


	//   ....[114]....
        /*0498*/ 	.word	0x0000c2a0


	//   ....[115]....
        /*049c*/ 	.word	0x0000c310


	//   ....[116]....
        /*04a0*/ 	.word	0x0000c430


	//   ....[117]....
        /*04a4*/ 	.word	0x0000c4a0


	//   ....[118]....
        /*04a8*/ 	.word	0x0000c510


	//   ....[119]....
        /*04ac*/ 	.word	0x0000c580


	//   ....[120]....
        /*04b0*/ 	.word	0x0000c6c0


	//   ....[121]....
        /*04b4*/ 	.word	0x0000c730


	//   ....[122]....
        /*04b8*/ 	.word	0x0000c7a0


	//   ....[123]....
        /*04bc*/ 	.word	0x0000c810


	//   ....[124]....
        /*04c0*/ 	.word	0x0000c880


	//   ....[125]....
        /*04c4*/ 	.word	0x0000c8f0


	//   ....[126]....
        /*04c8*/ 	.word	0x0000c960


	//   ....[127]....
        /*04cc*/ 	.word	0x0000c9d0


	//   ....[128]....
        /*04d0*/ 	.word	0x0000ca40


	//   ....[129]....
        /*04d4*/ 	.word	0x0000cab0


	//   ....[130]....
        /*04d8*/ 	.word	0x0000cb20


	//   ....[131]....
        /*04dc*/ 	.word	0x0000cb90


	//   ....[132]....
        /*04e0*/ 	.word	0x0000cc10


	//   ....[133]....
        /*04e4*/ 	.word	0x0000cc90


	//   ....[134]....
        /*04e8*/ 	.word	0x0000cd00


	//   ....[135]....
        /*04ec*/ 	.word	0x0000cd70


	//   ....[136]....
        /*04f0*/ 	.word	0x0000cdf0


	//   ....[137]....
        /*04f4*/ 	.word	0x0000ce60


	//   ....[138]....
        /*04f8*/ 	.word	0x0000ced0


	//   ....[139]....
        /*04fc*/ 	.word	0x0000cf40


	//   ....[140]....
        /*0500*/ 	.word	0x0000cfc0


	//   ....[141]....
        /*0504*/ 	.word	0x0000d040


	//   ....[142]....
        /*0508*/ 	.word	0x0000d0b0


	//   ....[143]....
        /*050c*/ 	.word	0x0000d120


	//   ....[144]....
        /*0510*/ 	.word	0x0000d1a0


	//   ....[145]....
        /*0514*/ 	.word	0x0000d210


	//   ....[146]....
        /*0518*/ 	.word	0x0000d280


	//   ....[147]....
        /*051c*/ 	.word	0x0000d2f0


	//   ....[148]....
        /*0520*/ 	.word	0x0000d370


	//   ....[149]....
        /*0524*/ 	.word	0x0000d3f0


	//   ....[150]....
        /*0528*/ 	.word	0x0000d460


	//   ....[151]....
        /*052c*/ 	.word	0x0000d4d0


	//   ....[152]....
        /*0530*/ 	.word	0x0000d550


	//   ....[153]....
        /*0534*/ 	.word	0x0000d5c0


	//   ....[154]....
        /*0538*/ 	.word	0x0000d630


	//   ....[155]....
        /*053c*/ 	.word	0x0000d6a0


	//   ....[156]....
        /*0540*/ 	.word	0x0000d710


	//   ....[157]....
        /*0544*/ 	.word	0x0000d780


	//   ....[158]....
        /*0548*/ 	.word	0x0000d7f0


	//   ....[159]....
        /*054c*/ 	.word	0x0000d860


	//   ....[160]....
        /*0550*/ 	.word	0x0000d940


	//   ....[161]....
        /*0554*/ 	.word	0x0000d9b0


	//   ....[162]....
        /*0558*/ 	.word	0x0000da20


	//   ....[163]....
        /*055c*/ 	.word	0x0000da90


	//----- nvinfo : EIATTR_EXIT_INSTR_OFFSETS
	.align		4
.L_2247:
        /*0560*/ 	.byte	0x04, 0x1c
        /*0562*/ 	.short	(.L_2249 - .L_2248)


	//   ....[0]....
.L_2248:
        /*0564*/ 	.word	0x0000b700


	//   ....[1]....
        /*0568*/ 	.word	0x0000bc40


	//----- nvinfo : EIATTR_MAX_THREADS
	.align		4
.L_2249:
        /*056c*/ 	.byte	0x04, 0x05
        /*056e*/ 	.short	(.L_2251 - .L_2250)
.L_2250:
        /*0570*/ 	.word	0x00000040
        /*0574*/ 	.word	0x00000001
        /*0578*/ 	.word	0x00000001


	//----- nvinfo : EIATTR_CRS_STACK_SIZE
	.align		4
.L_2251:
        /*057c*/ 	.byte	0x04, 0x1e
        /*057e*/ 	.short	(.L_2253 - .L_2252)
.L_2252:
        /*0580*/ 	.word	0x00000000
.L_2253:


//--------------------- .nv.info._Z25selective_scan_bwd_kernelI32Selective_Scan_bwd_kernel_traitsILi64ELi16ELb1ELb0ELb1ELb0ELb0EN3c104HalfENS1_7complexIfEEEEv12SSMParamsBwd --------------------------
	.section	.nv.info._Z25selective_scan_bwd_kernelI32Selective_Scan_bwd_kernel_traitsILi64ELi16ELb1ELb0ELb1ELb0ELb0EN3c104HalfENS1_7complexIfEEEEv12SSMParamsBwd,"",@"SHT_CUDA_INFO"
	.sectionflags	@""
	.align	4


	//----- nvinfo : EIATTR_CUDA_API_VERSION
	.align		4
        /*0000*/ 	.byte	0x04, 0x37
        /*0002*/ 	.short	(.L_2255 - .L_2254)
.L_2254:
        /*0004*/ 	.word	0x00000082


	//----- nvinfo : EIATTR_SW2861232_WAR
	.align		4
.L_2255:
        /*0008*/ 	.byte	0x01, 0x35
	.zero		2


	//----- nvinfo : EIATTR_PARAM_CBANK
	.align		4
        /*000c*/ 	.byte	0x04, 0x0a
        /*000e*/ 	.short	(.L_2257 - .L_2256)
	.align		4
.L_2256:
        /*0010*/ 	.word	index@(.nv.constant0._Z25selective_scan_bwd_kernelI32Selective_Scan_bwd_kernel_traitsILi64ELi16ELb1ELb0ELb1ELb0ELb0EN3c104HalfENS1_7complexIfEEEEv12SSMParamsBwd)
        /*0014*/ 	.short	0x0160
        /*0016*/ 	.short	0x01f0


	//----- nvinfo : EIATTR_CBANK_PARAM_SIZE
	.align		4
.L_2257:
        /*0018*/ 	.byte	0x03, 0x19
        /*001a*/ 	.short	0x01f0


	//----- nvinfo : EIATTR_KPARAM_INFO
	.align		4
        /*001c*/ 	.byte	0x04, 0x17
        /*001e*/ 	.short	(.L_2259 - .L_2258)
.L_2258:
        /*0020*/ 	.word	0x00000000
        /*0024*/ 	.short	0x0000
        /*0026*/ 	.short	0x0000
        /*0028*/ 	.byte	0x00, 0xf0, 0xc1, 0x07


	//----- nvinfo : EIATTR_MAXREG_COUNT
	.align		4
.L_2259:
        /*002c*/ 	.byte	0x03, 0x1b
        /*002e*/ 	.short	0x00ff


	//----- nvinfo : EIATTR_NUM_BARRIERS
	.align		4
        /*0030*/ 	.byte	0x02, 0x4c
        /*0032*/ 	.byte	0x01
	.zero		1


	//----- nvinfo : EIATTR_MERCURY_ISA_VERSION
	.align		4
        /*0034*/ 	.byte	0x03, 0x5f
        /*0036*/ 	.short	0x0000


	//----- nvinfo : EIATTR_COOP_GROUP_MASK_REGIDS
	.align		4
        /*0038*/ 	.byte	0x04, 0x29
        /*003a*/ 	.short	(.L_2261 - .L_2260)


	//   ....[0]....
.L_2260:
        /*003c*/ 	.word	0xffffffff


	//   ....[1]....
        /*0040*/ 	.word	0xffffffff


	//   ....[2]....
        /*0044*/ 	.word	0xffffffff


	//   ....[3]....
        /*0048*/ 	.word	0xffffffff


	//   ....[4]....
        /*004c*/ 	.word	0xffffffff


	//   ....[5]....
        /*0050*/ 	.word	0xffffffff


	//   ....[6]....
        /*0054*/ 	.word	0xffffffff


	//   ....[7]....
        /*0058*/ 	.word	0xffffffff


	//   ....[8]....
        /*005c*/ 	.word	0xffffffff


	//   ....[9]....
        /*0060*/ 	.word	0xffffffff


	//   ....[10]....
        /*0064*/ 	.word	0xffffffff


	//   ....[11]....
        /*0068*/ 	.word	0xffffffff


	//   ....[12]....
        /*006c*/ 	.word	0xffffffff


	//   ....[13]....
        /*0070*/ 	.word	0xffffffff


	//   ....[14]....
        /*0074*/ 	.word	0xffffffff


	//   ....[15]....
        /*0078*/ 	.word	0xffffffff


	//   ....[16]....
        /*007c*/ 	.word	0xffffffff


	//   ....[17]....
        /*0080*/ 	.word	0xffffffff


	//   ....[18]....
        /*0084*/ 	.word	0xffffffff


	//   ....[19]....
        /*0088*/ 	.word	0xffffffff


	//   ....[20]....
        /*008c*/ 	.word	0xffffffff


	//   ....[21]....
        /*0090*/ 	.word	0xffffffff


	//   ....[22]....
        /*0094*/ 	.word	0xffffffff


	//   ....[23]....
        /*0098*/ 	.word	0xffffffff


	//   ....[24]....
        /*009c*/ 	.word	0xffffffff


	//   ....[25]....
        /*00a0*/ 	.word	0xffffffff


	//   ....[26]....
        /*00a4*/ 	.word	0xffffffff


	//   ....[27]....
        /*00a8*/ 	.word	0xffffffff


	//   ....[28]....
        /*00ac*/ 	.word	0xffffffff


	//   ....[29]....
        /*00b0*/ 	.word	0xffffffff


	//   ....[30]....
        /*00b4*/ 	.word	0xffffffff


	//   ....[31]....
        /*00b8*/ 	.word	0xffffffff


	//   ....[32]....
        /*00bc*/ 	.word	0xffffffff


	//   ....[33]....
        /*00c0*/ 	.word	0xffffffff


	//   ....[34]....
        /*00c4*/ 	.word	0xffffffff


	//   ....[35]....
        /*00c8*/ 	.word	0xffffffff


	//   ....[36]....
        /*00cc*/ 	.word	0xffffffff


	//   ....[37]....
        /*00d0*/ 	.word	0xffffffff


	//   ....[38]....
        /*00d4*/ 	.word	0xffffffff


	//   ....[39]....
        /*00d8*/ 	.word	0xffffffff


	//   ....[40]....
        /*00dc*/ 	.word	0xffffffff


	//   ....[41]....
        /*00e0*/ 	.word	0xffffffff


	//   ....[42]....
        /*00e4*/ 	.word	0xffffffff


	//   ....[43]....
        /*00e8*/ 	.word	0xffffffff


	//   ....[44]....
        /*00ec*/ 	.word	0xffffffff


	//   ....[45]....
        /*00f0*/ 	.word	0xffffffff


	//   ....[46]....
        /*00f4*/ 	.word	0xffffffff


	//   ....[47]....
        /*00f8*/ 	.word	0xffffffff


	//   ....[48]....
        /*00fc*/ 	.word	0xffffffff


	//   ....[49]....
        /*0100*/ 	.word	0xffffffff


	//   ....[50]....
        /*0104*/ 	.word	0xffffffff


	//   ....[51]....
        /*0108*/ 	.word	0xffffffff


	//   ....[52]....
        /*010c*/ 	.word	0xffffffff


	//   ....[53]....
        /*0110*/ 	.word	0xffffffff


	//   ....[54]....
        /*0114*/ 	.word	0xffffffff


	//   ....[55]....
        /*0118*/ 	.word	0xffffffff


	//   ....[56]....
        /*011c*/ 	.word	0xffffffff


	//   ....[57]....
        /*0120*/ 	.word	0xffffffff


	//   ....[58]....
        /*0124*/ 	.word	0xffffffff


	//   ....[59]....
        /*0128*/ 	.word	0xffffffff


	//   ....[60]....
        /*012c*/ 	.word	0xffffffff


	//   ....[61]....
        /*0130*/ 	.word	0xffffffff


	//   ....[62]....
        /*0134*/ 	.word	0xffffffff


	//   ....[63]....
        /*0138*/ 	.word	0xffffffff


	//   ....[64]....
        /*013c*/ 	.word	0xffffffff


	//   ....[65]....
        /*0140*/ 	.word	0xffffffff


	//   ....[66]....
        /*0144*/ 	.word	0xffffffff


	//   ....[67]....
        /*0148*/ 	.word	0xffffffff


	//   ....[68]....
        /*014c*/ 	.word	0xffffffff


	//   ....[69]....
        /*0150*/ 	.word	0xffffffff


	//   ....[70]....
        /*0154*/ 	.word	0xffffffff


	//   ....[71]....
        /*0158*/ 	.word	0xffffffff


	//   ....[72]....
        /*015c*/ 	.word	0xffffffff


	//   ....[73]....
        /*0160*/ 	.word	0xffffffff


	//   ....[74]....
        /*0164*/ 	.word	0xffffffff


	//   ....[75]....
        /*0168*/ 	.word	0xffffffff


	//   ....[76]....
        /*016c*/ 	.word	0xffffffff


	//   ....[77]....
        /*0170*/ 	.word	0xffffffff


	//   ....[78]....
        /*0174*/ 	.word	0xffffffff


	//   ....[79]....
        /*0178*/ 	.word	0xffffffff


	//   ....[80]....
        /*017c*/ 	.word	0xffffffff


	//   ....[81]....
        /*0180*/ 	.word	0xffffffff


	//   ....[82]....
        /*0184*/ 	.word	0xffffffff


	//   ....[83]....
        /*0188*/ 	.word	0xffffffff


	//   ....[84]....
        /*018c*/ 	.word	0xffffffff


	//   ....[85]....
        /*0190*/ 	.word	0xffffffff


	//   ....[86]....
        /*0194*/ 	.word	0xffffffff


	//   ....[87]....
        /*0198*/ 	.word	0xffffffff


	//   ....[88]....
        /*019c*/ 	.word	0xffffffff


	//   ....[89]....
        /*01a0*/ 	.word	0xffffffff


	//   ....[90]....
        /*01a4*/ 	.word	0xffffffff


	//   ....[91]....
        /*01a8*/ 	.word	0xffffffff


	//   ....[92]....
        /*01ac*/ 	.word	0xffffffff


	//   ....[93]....
        /*01b0*/ 	.word	0xffffffff


	//   ....[94]....
        /*01b4*/ 	.word	0xffffffff


	//   ....[95]....
        /*01b8*/ 	.word	0xffffffff


	//   ....[96]....
        /*01bc*/ 	.word	0xffffffff


	//   ....[97]....
        /*01c0*/ 	.word	0xffffffff


	//   ....[98]....
        /*01c4*/ 	.word	0xffffffff


	//   ....[99]....
        /*01c8*/ 	.word	0xffffffff


	//   ....[100]....
        /*01cc*/ 	.word	0xffffffff


	//   ....[101]....
        /*01d0*/ 	.word	0xffffffff


	//   ....[102]....
        /*01d4*/ 	.word	0xffffffff


	//   ....[103]....
        /*01d8*/ 	.word	0xffffffff


	//   ....[104]....
        /*01dc*/ 	.word	0xffffffff


	//   ....[105]....
        /*01e0*/ 	.word	0xffffffff


	//   ....[106]....
        /*01e4*/ 	.word	0xffffffff


	//   ....[107]....
        /*01e8*/ 	.word	0xffffffff


	//   ....[108]....
        /*01ec*/ 	.word	0xffffffff


	//   ....[109]....
        /*01f0*/ 	.word	0xffffffff


	//   ....[110]....
        /*01f4*/ 	.word	0xffffffff


	//   ....[111]....
        /*01f8*/ 	.word	0xffffffff


	//   ....[112]....
        /*01fc*/ 	.word	0xffffffff


	//   ....[113]....
        /*0200*/ 	.word	0xffffffff


	//   ....[114]....
        /*0204*/ 	.word	0xffffffff


	//   ....[115]....
        /*0208*/ 	.word	0xffffffff


	//   ....[116]....
        /*020c*/ 	.word	0xffffffff


	//   ....[117]....
        /*0210*/ 	.word	0xffffffff


	//   ....[118]....
        /*0214*/ 	.word	0xffffffff


	//   ....[119]....
        /*0218*/ 	.word	0xffffffff


	//   ....[120]....
        /*021c*/ 	.word	0xffffffff


	//   ....[121]....
        /*0220*/ 	.word	0xffffffff


	//   ....[122]....
        /*0224*/ 	.word	0xffffffff


	//   ....[123]....
        /*0228*/ 	.word	0xffffffff


	//   ....[124]....
        /*022c*/ 	.word	0xffffffff


	//   ....[125]....
        /*0230*/ 	.word	0xffffffff


	//   ....[126]....
        /*0234*/ 	.word	0xffffffff


	//   ....[127]....
        /*0238*/ 	.word	0xffffffff


	//   ....[128]....
        /*023c*/ 	.word	0xffffffff


	//   ....[129]....
        /*0240*/ 	.word	0xffffffff


	//   ....[130]....
        /*0244*/ 	.word	0xffffffff


	//   ....[131]....
        /*0248*/ 	.word	0xffffffff


	//   ....[132]....
        /*024c*/ 	.word	0xffffffff


	//   ....[133]....
        /*0250*/ 	.word	0xffffffff


	//   ....[134]....
        /*0254*/ 	.word	0xffffffff


	//   ....[135]....
        /*0258*/ 	.word	0xffffffff


	//   ....[136]....
        /*025c*/ 	.word	0xffffffff


	//   ....[137]....
        /*0260*/ 	.word	0xffffffff


	//   ....[138]....
        /*0264*/ 	.word	0xffffffff


	//   ....[139]....
        /*0268*/ 	.word	0xffffffff


	//   ....[140]....
        /*026c*/ 	.word	0xffffffff


	//   ....[141]....
        /*0270*/ 	.word	0xffffffff


	//   ....[142]....
        /*0274*/ 	.word	0xffffffff


	//   ....[143]....
        /*0278*/ 	.word	0xffffffff


	//   ....[144]....
        /*027c*/ 	.word	0xffffffff


	//   ....[145]....
        /*0280*/ 	.word	0xffffffff


	//   ....[146]....
        /*0284*/ 	.word	0xffffffff


	//   ....[147]....
        /*0288*/ 	.word	0xffffffff


	//   ....[148]....
        /*028c*/ 	.word	0xffffffff


	//   ....[149]....
        /*0290*/ 	.word	0xffffffff


	//   ....[150]....
        /*0294*/ 	.word	0xffffffff


	//   ....[151]....
        /*0298*/ 	.word	0xffffffff


	//   ....[152]....
        /*029c*/ 	.word	0xffffffff


	//   ....[153]....
        /*02a0*/ 	.word	0xffffffff


	//   ....[154]....
        /*02a4*/ 	.word	0xffffffff


	//   ....[155]....
        /*02a8*/ 	.word	0xffffffff


	//   ....[156]....
        /*02ac*/ 	.word	0xffffffff


	//   ....[157]....
        /*02b0*/ 	.word	0xffffffff


	//   ....[158]....
        /*02b4*/ 	.word	0xffffffff


	//   ....[159]....
        /*02b8*/ 	.word	0xffffffff


	//----- nvinfo : EIATTR_COOP_GROUP_INSTR_OFFSETS
	.align		4
.L_2261:
        /*02bc*/ 	.byte	0x04, 0x28
        /*02be*/ 	.short	(.L_2263 - .L_2262)


	//   ....[0]....
.L_2262:
        /*02c0*/ 	.word	0x00000900


	//   ....[1]....
        /*02c4*/ 	.word	0x000009b0


	//   ....[2]....
        /*02c8*/ 	.word	0x00000c30


	//   ....[3]....
        /*02cc*/ 	.word	0x00001e90


	//   ....[4]....
        /*02d0*/ 	.word	0x000034f0


	//   ....[5]....
        /*02d4*/ 	.word	0x00003510


	//   ....[6]....
        /*02d8*/ 	.word	0x00003540


	//   ....[7]....
        /*02dc*/ 	.word	0x00003550


	//   ....[8]....
        /*02e0*/ 	.word	0x00003600


	//   ....[9]....
        /*02e4*/ 	.word	0x00003620


	//   ....[10]....
        /*02e8*/ 	.word	0x00003630


	//   ....[11]....
        /*02ec*/ 	.word	0x00003640


	//   ....[12]....
        /*02f0*/ 	.word	0x00003700


	//   ....[13]....
        /*02f4*/ 	.word	0x00003720


	//   ....[14]....
        /*02f8*/ 	.word	0x00003730


	//   ....[15]....
        /*02fc*/ 	.word	0x00003740


	//   ....[16]....
        /*0300*/ 	.word	0x00003800


	//   ....[17]....
        /*0304*/ 	.word	0x00003820


	//   ....[18]....
        /*0308*/ 	.word	0x00003830


	//   ....[19]....
        /*030c*/ 	.word	0x00003840


	//   ....[20]....
        /*0310*/ 	.word	0x00003900


	//   ....[21]....
        /*0314*/ 	.word	0x00003920


	//   ....[22]....
        /*0318*/ 	.word	0x00003930


	//   ....[23]....
        /*031c*/ 	.word	0x00003940


	//   ....[24]....
        /*0320*/ 	.word	0x00003a80


	//   ....[25]....
        /*0324*/ 	.word	0x00003af0


	//   ....[26]....
        /*0328*/ 	.word	0x00003b60


	//   ....[27]....
        /*032c*/ 	.word	0x00003bd0


	//   ....[28]....
        /*0330*/ 	.word	0x00003bf0


	//   ....[29]....
        /*0334*/ 	.word	0x00003c00


	//   ....[30]....
        /*0338*/ 	.word	0x00003c10


	//   ....[31]....
        /*033c*/ 	.word	0x00003c20


	//   ....[32]....
        /*0340*/ 	.word	0x00003c30


	//   ....[33]....
        /*0344*/ 	.word	0x00003c40


	//   ....[34]....
        /*0348*/ 	.word	0x00003c50


	//   ....[35]....
        /*034c*/ 	.word	0x00003c60


	//   ....[36]....
        /*0350*/ 	.word	0x00004f20


	//   ....[37]....
        /*0354*/ 	.word	0x00004f40


	//   ....[38]....
        /*0358*/ 	.word	0x00004f50


	//   ....[39]....
        /*035c*/ 	.word	0x00004f60


	//   ....[40]....
        /*0360*/ 	.word	0x00005080


	//   ....[41]....
        /*0364*/ 	.word	0x00005090


	//   ....[42]....
        /*0368*/ 	.word	0x000050a0


	//   ....[43]....
        /*036c*/ 	.word	0x000050b0


	//   ....[44]....
        /*0370*/ 	.word	0x000051d0


	//   ....[45]....
        /*0374*/ 	.word	0x000051f0


	//   ....[46]....
        /*0378*/ 	.word	0x00005200


	//   ....[47]....
        /*037c*/ 	.word	0x00005210


	//   ....[48]....
        /*0380*/ 	.word	0x00005330


	//   ....[49]....
        /*0384*/ 	.word	0x00005340


	//   ....[50]....
        /*0388*/ 	.word	0x00005350


	//   ....[51]....
        /*038c*/ 	.word	0x00005360


	//   ....[52]....
        /*0390*/ 	.word	0x00005480


	//   ....[53]....
        /*0394*/ 	.word	0x000054a0


	//   ....[54]....
        /*0398*/ 	.word	0x000054b0


	//   ....[55]....
        /*039c*/ 	.word	0x000054c0


	//   ....[56]....
        /*03a0*/ 	.word	0x000055c0


	//   ....[57]....
        /*03a4*/ 	.word	0x000055d0


	//   ....[58]....
        /*03a8*/ 	.word	0x000055e0


	//   ....[59]....
        /*03ac*/ 	.word	0x000055f0


	//   ....[60]....
        /*03b0*/ 	.word	0x00005600


	//   ....[61]....
        /*03b4*/ 	.word	0x00005610


	//   ....[62]....
        /*03b8*/ 	.word	0x00005620


	//   ....[63]....
        /*03bc*/ 	.word	0x00005650


	//   ....[64]....
        /*03c0*/ 	.word	0x00005670


	//   ....[65]....
        /*03c4*/ 	.word	0x00005680


	//   ....[66]....
        /*03c8*/ 	.word	0x00005690


	//   ....[67]....
        /*03cc*/ 	.word	0x000056a0


	//   ....[68]....
        /*03d0*/ 	.word	0x00009040


	//   ....[69]....
        /*03d4*/ 	.word	0x00009080


	//   ....[70]....
        /*03d8*/ 	.word	0x000090c0


	//   ....[71]....
        /*03dc*/ 	.word	0x00009100


	//   ....[72]....
        /*03e0*/ 	.word	0x000091c0


	//   ....[73]....
        /*03e4*/ 	.word	0x000091f0


	//   ....[74]....
        /*03e8*/ 	.word	0x00009220


	//   ....[75]....
        /*03ec*/ 	.word	0x00009250


	//   ....[76]....
        /*03f0*/ 	.word	0x000092f0


	//   ....[77]....
        /*03f4*/ 	.word	0x00009320


	//   ....[78]....
        /*03f8*/ 	.word	0x00009350


	//   ....[79]....
        /*03fc*/ 	.word	0x00009380


	//   ....[80]....
        /*0400*/ 	.word	0x00009420


	//   ....[81]....
        /*0404*/ 	.word	0x00009450


	//   ....[82]....
        /*0408*/ 	.word	0x00009480


	//   ....[83]....
        /*040c*/ 	.word	0x000094b0


	//   ....[84]....
        /*0410*/ 	.word	0x00009550


	//   ....[85]....
        /*0414*/ 	.word	0x00009580


	//   ....[86]....
        /*0418*/ 	.word	0x000095b0


	//   ....[87]....
        /*041c*/ 	.word	0x000095e0


	//   ....[88]....
        /*0420*/ 	.word	0x00009be0


	//   ....[89]....
        /*0424*/ 	.word	0x00009ef0


	//   ....[90]....
        /*0428*/ 	.word	0x0000a010


	//   ....[91]....
        /*042c*/ 	.word	0x0000a070


	//   ....[92]....
        /*0430*/ 	.word	0x0000a0d0


	//   ....[93]....
        /*0434*/ 	.word	0x0000a0f0


	//   ....[94]....
        /*0438*/ 	.word	0x0000a110


	//   ....[95]....
        /*043c*/ 	.word	0x0000a1d0


	//   ....[96]....
        /*0440*/ 	.word	0x0000a220


	//   ....[97]....
        /*0444*/ 	.word	0x0000a270


	//   ....[98]....
        /*0448*/ 	.word	0x0000a2a0


	//   ....[99]....
        /*044c*/ 	.word	0x0000a2c0


	//   ....[100]....
        /*0450*/ 	.word	0x0000a630


	//   ....[101]....
        /*0454*/ 	.word	0x0000a6b0


	//   ....[102]....
        /*0458*/ 	.word	0x0000a720


	//   ....[103]....
        /*045c*/ 	.word	0x0000a790


	//   ....[104]....
        /*0460*/ 	.word	0x0000a8e0


	//   ....[105]....
        /*0464*/ 	.word	0x0000a950


	//   ....[106]....
        /*0468*/ 	.word	0x0000a9c0


	//   ....[107]....
        /*046c*/ 	.word	0x0000aa30


	//   ....[108]....
        /*0470*/ 	.word	0x0000ab50


	//   ....[109]....
        /*0474*/ 	.word	0x0000abc0


	//   ....[110]....
        /*0478*/ 	.word	0x0000ac30


	//   ....[111]....
        /*047c*/ 	.word	0x0000aca0


	//   ....[112]....
        /*0480*/ 	.word	0x0000adc0


	//   ....[113]....
        /*0484*/ 	.word	0x0000ae30


	//   ....[114]....
        /*0488*/ 	.word	0x0000aea0


	//   ....[115]....
        /*048c*/ 	.word	0x0000af10


	//   ....[116]....
        /*0490*/ 	.word	0x0000b050


	//   ....[117]....
        /*0494*/ 	.word	0x0000b0c0


	//   ....[118]....
        /*0498*/ 	.word	0x0000b130


	//   ....[119]....
        /*049c*/ 	.word	0x0000b1a0


	//   ....[120]....
        /*04a0*/ 	.word	0x0000b200


	//   ....[121]....
        /*04a4*/ 	.word	0x0000b270


	//   ....[122]....
        /*04a8*/ 	.word	0x0000b2e0


	//   ....[123]....
        /*04ac*/ 	.word	0x0000b350


	//   ....[124]....
        /*04b0*/ 	.word	0x0000b3d0


	//   ....[125]....
        /*04b4*/ 	.word	0x0000b440


	//   ....[126]....
        /*04b8*/ 	.word	0x0000b4b0


	//   ....[127]....
        /*04bc*/ 	.word	0x0000b520


	//   ....[128]....
        /*04c0*/ 	.word	0x0000b5a0


	//   ....[129]....
        /*04c4*/ 	.word	0x0000b620


	//   ....[130]....
        /*04c8*/ 	.word	0x0000b690


	//   ....[131]....
        /*04cc*/ 	.word	0x0000b700


	//   ....[132]....
        /*04d0*/ 	.word	0x0000b770


	//   ....[133]....
        /*04d4*/ 	.word	0x0000b7e0


	//   ....[134]....
        /*04d8*/ 	.word	0x0000b850


	//   ....[135]....
        /*04dc*/ 	.word	0x0000b8c0


	//   ....[136]....
        /*04e0*/ 	.word	0x0000b930


	//   ....[137]....
        /*04e4*/ 	.word	0x0000b9b0


	//   ....[138]....
        /*04e8*/ 	.word	0x0000ba20


	//   ....[139]....
        /*04ec*/ 	.word	0x0000ba90


	//   ....[140]....
        /*04f0*/ 	.word	0x0000bb00


	//   ....[141]....
        /*04f4*/ 	.word	0x0000bb70


	//   ....[142]....
        /*04f8*/ 	.word	0x0000bbe0


	//   ....[143]....
        /*04fc*/ 	.word	0x0000bc50


	//   ....[144]....
        /*0500*/ 	.word	0x0000bcc0


	//   ....[145]....
        /*0504*/ 	.word	0x0000bd40


	//   ....[146]....
        /*0508*/ 	.word	0x0000bdb0


	//   ....[147]....
        /*050c*/ 	.word	0x0000be20


	//   ....[148]....
        /*0510*/ 	.word	0x0000be90


	//   ....[149]....
        /*0514*/ 	.word	0x0000bf00


	//   ....[150]....
        /*0518*/ 	.word	0x0000bf70


	//   ....[151]....
        /*051c*/ 	.word	0x0000bfe0


	//   ....[152]....
        /*0520*/ 	.word	0x0000c050


	//   ....[153]....
        /*0524*/ 	.word	0x0000c0c0


	//   ....[154]....
        /*0528*/ 	.word	0x0000c130


	//   ....[155]....
        /*052c*/ 	.word	0x0000c1a0


	//   ....[156]....
        /*0530*/ 	.word	0x0000c270


	//   ....[157]....
        /*0534*/ 	.word	0x0000c2e0


	//   ....[158]....
        /*0538*/ 	.word	0x0000c350


	//   ....[159]....
        /*053c*/ 	.word	0x0000c3c0


	//----- nvinfo : EIATTR_EXIT_INSTR_OFFSETS
	.align		4
.L_2263:
        /*0540*/ 	.byte	0x04, 0x1c
        /*0542*/ 	.short	(.L_2265 - .L_2264)


	//   ....[0]....
.L_2264:
        /*0544*/ 	.word	0x0000a390


	//   ....[1]....
        /*0548*/ 	.word	0x0000a5d0


	//----- nvinfo : EIATTR_MAX_THREADS
	.align		4
.L_2265:
        /*054c*/ 	.byte	0x04, 0x05
        /*054e*/ 	.short	(.L_2267 - .L_2266)
.L_2266:
        /*0550*/ 	.word	0x00000040
        /*0554*/ 	.word	0x00000001
        /*0558*/ 	.word	0x00000001


	//----- nvinfo : EIATTR_CRS_STACK_SIZE
	.align		4
.L_2267:
        /*055c*/ 	.byte	0x04, 0x1e
        /*055e*/ 	.short	(.L_2269 - .L_2268)
.L_2268:
        /*0560*/ 	.word	0x00000000
.L_2269:


//--------------------- .nv.info._Z25selective_scan_bwd_kernelI32Selective_Scan_bwd_kernel_traitsILi64ELi16ELb1ELb0ELb1ELb0ELb1EN3c104HalfENS1_7complexIfEEEEv12SSMParamsBwd --------------------------
	.section	.nv.info._Z25selective_scan_bwd_kernelI32Selective_Scan_bwd_kernel_traitsILi64ELi16ELb1ELb0ELb1ELb0ELb1EN3c104HalfENS1_7complexIfEEEEv12SSMParamsBwd,"",@"SHT_CUDA_INFO"
	.sectionflags	@""
	.align	4


	//----- nvinfo : EIATTR_CUDA_API_VERSION
	.align		4
        /*0000*/ 	.byte	0x04, 0x37
        /*0002*/ 	.short	(.L_2271 - .L_2270)
.L_2270:
        /*0004*/ 	.word	0x00000082


	//----- nvinfo : EIATTR_SW2861232_WAR
	.align		4
.L_2271:
        /*0008*/ 	.byte	0x01, 0x35
	.zero		2


	//----- nvinfo : EIATTR_PARAM_CBANK
	.align		4
        /*000c*/ 	.byte	0x04, 0x0a
        /*000e*/ 	.short	(.L_2273 - .L_2272)
	.align		4
.L_2272:
        /*0010*/ 	.word	index@(.nv.constant0._Z25selective_scan_bwd_kernelI32Selective_Scan_bwd_kernel_traitsILi64ELi16ELb1ELb0ELb1ELb0ELb1EN3c104HalfENS1_7complexIfEEEEv12SSMParamsBwd)
        /*0014*/ 	.short	0x0160
        /*0016*/ 	.short	0x01f0


	//----- nvinfo : EIATTR_CBANK_PARAM_SIZE
	.align		4
.L_2273:
        /*0018*/ 	.byte	0x03, 0x19
        /*001a*/ 	.short	0x01f0


	//----- nvinfo : EIATTR_KPARAM_INFO
	.align		4
        /*001c*/ 	.byte	0x04, 0x17
        /*001e*/ 	.short	(.L_2275 - .L_2274)
.L_2274:
        /*0020*/ 	.word	0x00000000
        /*0024*/ 	.short	0x0000
        /*0026*/ 	.short	0x0000
        /*0028*/ 	.byte	0x00, 0xf0, 0xc1, 0x07


	//----- nvinfo : EIATTR_MAXREG_COUNT
	.align		4
.L_2275:
        /*002c*/ 	.byte	0x03, 0x1b
        /*002e*/ 	.short	0x00ff


	//----- nvinfo : EIATTR_NUM_BARRIERS
	.align		4
        /*0030*/ 	.byte	0x02, 0x4c
        /*0032*/ 	.byte	0x01
	.zero		1


	//----- nvinfo : EIATTR_MERCURY_ISA_VERSION
	.align		4
        /*0034*/ 	.byte	0x03, 0x5f
        /*0036*/ 	.short	0x0000


	//----- nvinfo : EIATTR_COOP_GROUP_MASK_REGIDS
	.align		4
        /*0038*/ 	.byte	0x04, 0x29
        /*003a*/ 	.short	(.L_2277 - .L_2276)


	//   ....[0]....
.L_2276:
        /*003c*/ 	.word	0xffffffff


	//   ....[1]....
        /*0040*/ 	.word	0xffffffff


	//   ....[2]....
        /*0044*/ 	.word	0xffffffff


	//   ....[3]....
        /*0048*/ 	.word	0xffffffff


	//   ....[4]....
        /*004c*/ 	.word	0xffffffff


	//   ....[5]....
        /*0050*/ 	.word	0xffffffff


	//   ....[6]....
        /*0054*/ 	.word	0xffffffff


	//   ....[7]....
        /*0058*/ 	.word	0xffffffff


	//   ....[8]....
        /*005c*/ 	.word	0xffffffff


	//   ....[9]....
        /*0060*/ 	.word	0xffffffff


	//   ....[10]....
        /*0064*/ 	.word	0xffffffff


	//   ....[11]....
        /*0068*/ 	.word	0xffffffff


	//   ....[12]....
        /*006c*/ 	.word	0xffffffff


	//   ....[13]....
        /*0070*/ 	.word	0xffffffff


	//   ....[14]....
        /*0074*/ 	.word	0xffffffff


	//   ....[15]....
        /*0078*/ 	.word	0xffffffff


	//   ....[16]....
        /*007c*/ 	.word	0xffffffff


	//   ....[17]....
        /*0080*/ 	.word	0xffffffff


	//   ....[18]....
        /*0084*/ 	.word	0xffffffff


	//   ....[19]....
        /*0088*/ 	.word	0xffffffff


	//   ....[20]....
        /*008c*/ 	.word	0xffffffff


	//   ....[21]....
        /*0090*/ 	.word	0xffffffff


	//   ....[22]....
        /*0094*/ 	.word	0xffffffff


	//   ....[23]....
        /*0098*/ 	.word	0xffffffff


	//   ....[24]....
        /*009c*/ 	.word	0xffffffff


	//   ....[25]....
        /*00a0*/ 	.word	0xffffffff


	//   ....[26]....
        /*00a4*/ 	.word	0xffffffff


	//   ....[27]....
        /*00a8*/ 	.word	0xffffffff


	//   ....[28]....
        /*00ac*/ 	.word	0xffffffff


	//   ....[29]....
        /*00b0*/ 	.word	0xffffffff


	//   ....[30]....
        /*00b4*/ 	.word	0xffffffff


	//   ....[31]....
        /*00b8*/ 	.word	0xffffffff


	//   ....[32]....
        /*00bc*/ 	.word	0xffffffff


	//   ....[33]....
        /*00c0*/ 	.word	0xffffffff


	//   ....[34]....
        /*00c4*/ 	.word	0xffffffff


	//   ....[35]....
        /*00c8*/ 	.word	0xffffffff


	//   ....[36]....
        /*00cc*/ 	.word	0xffffffff


	//   ....[37]....
        /*00d0*/ 	.word	0xffffffff


	//   ....[38]....
        /*00d4*/ 	.word	0xffffffff


	//   ....[39]....
        /*00d8*/ 	.word	0xffffffff


	//   ....[40]....
        /*00dc*/ 	.word	0xffffffff


	//   ....[41]....
        /*00e0*/ 	.word	0xffffffff


	//   ....[42]....
        /*00e4*/ 	.word	0xffffffff


	//   ....[43]....
        /*00e8*/ 	.word	0xffffffff


	//   ....[44]....
        /*00ec*/ 	.word	0xffffffff


	//   ....[45]....
        /*00f0*/ 	.word	0xffffffff


	//   ....[46]....
        /*00f4*/ 	.word	0xffffffff


	//   ....[47]....
        /*00f8*/ 	.word	0xffffffff


	//   ....[48]....
        /*00fc*/ 	.word	0xffffffff


	//   ....[49]....
        /*0100*/ 	.word	0xffffffff


	//   ....[50]....
        /*0104*/ 	.word	0xffffffff


	//   ....[51]....
        /*0108*/ 	.word	0xffffffff


	//   ....[52]....
        /*010c*/ 	.word	0xffffffff


	//   ....[53]....
        /*0110*/ 	.word	0xffffffff


	//   ....[54]....
        /*0114*/ 	.word	0xffffffff


	//   ....[55]....
        /*0118*/ 	.word	0xffffffff


	//   ....[56]....
        /*011c*/ 	.word	0xffffffff


	//   ....[57]....
        /*0120*/ 	.word	0xffffffff


	//   ....[58]....
        /*0124*/ 	.word	0xffffffff


	//   ....[59]....
        /*0128*/ 	.word	0xffffffff


	//   ....[60]....
        /*012c*/ 	.word	0xffffffff


	//   ....[61]....
        /*0130*/ 	.word	0xffffffff


	//   ....[62]....
        /*0134*/ 	.word	0xffffffff


	//   ....[63]....
        /*0138*/ 	.word	0xffffffff


	//   ....[64]....
        /*013c*/ 	.word	0xffffffff


	//   ....[65]....
        /*0140*/ 	.word	0xffffffff


	//   ....[66]....
        /*0144*/ 	.word	0xffffffff


	//   ....[67]....
        /*0148*/ 	.word	0xffffffff


	//   ....[68]....
        /*014c*/ 	.word	0xffffffff


	//   ....[69]....
        /*0150*/ 	.word	0xffffffff


	//   ....[70]....
        /*0154*/ 	.word	0xffffffff


	//   ....[71]....
        /*0158*/ 	.word	0xffffffff


	//   ....[72]....
        /*015c*/ 	.word	0xffffffff


	//   ....[73]....
        /*0160*/ 	.word	0xffffffff


	//   ....[74]....
        /*0164*/ 	.word	0xffffffff


	//   ....[75]....
        /*0168*/ 	.word	0xffffffff


	//   ....[76]....
        /*016c*/ 	.word	0xffffffff


	//   ....[77]....
        /*0170*/ 	.word	0xffffffff


	//   ....[78]....
        /*0174*/ 	.word	0xffffffff


	//   ....[79]....
        /*0178*/ 	.word	0xffffffff


	//   ....[80]....
        /*017c*/ 	.word	0xffffffff


	//   ....[81]....
        /*0180*/ 	.word	0xffffffff


	//   ....[82]....
        /*0184*/ 	.word	0xffffffff


	//   ....[83]....
        /*0188*/ 	.word	0xffffffff


	//   ....[84]....
        /*018c*/ 	.word	0xffffffff


	//   ....[85]....
        /*0190*/ 	.word	0xffffffff


	//   ....[86]....
        /*0194*/ 	.word	0xffffffff


	//   ....[87]....
        /*0198*/ 	.word	0xffffffff


	//   ....[88]....
        /*019c*/ 	.word	0xffffffff


	//   ....[89]....
        /*01a0*/ 	.word	0xffffffff


	//   ....[90]....
        /*01a4*/ 	.word	0xffffffff


	//   ....[91]....
        /*01a8*/ 	.word	0xffffffff


	//   ....[92]....
        /*01ac*/ 	.word	0xffffffff


	//   ....[93]....
        /*01b0*/ 	.word	0xffffffff


	//   ....[94]....
        /*01b4*/ 	.word	0xffffffff


	//   ....[95]....
        /*01b8*/ 	.word	0xffffffff


	//   ....[96]....
        /*01bc*/ 	.word	0xffffffff


	//   ....[97]....
        /*01c0*/ 	.word	0xffffffff


	//   ....[98]....
        /*01c4*/ 	.word	0xffffffff


	//   ....[99]....
        /*01c8*/ 	.word	0xffffffff


	//   ....[100]....
        /*01cc*/ 	.word	0xffffffff


	//   ....[101]....
        /*01d0*/ 	.word	0xffffffff


	//   ....[102]....
        /*01d4*/ 	.word	0xffffffff


	//   ....[103]....
        /*01d8*/ 	.word	0xffffffff


	//   ....[104]....
        /*01dc*/ 	.word	0xffffffff


	//   ....[105]....
        /*01e0*/ 	.word	0xffffffff


	//   ....[106]....
        /*01e4*/ 	.word	0xffffffff


	//   ....[107]....
        /*01e8*/ 	.word	0xffffffff


	//   ....[108]....
        /*01ec*/ 	.word	0xffffffff


	//   ....[109]....
        /*01f0*/ 	.word	0xffffffff


	//   ....[110]....
        /*01f4*/ 	.word	0xffffffff


	//   ....[111]....
        /*01f8*/ 	.word	0xffffffff


	//   ....[112]....
        /*01fc*/ 	.word	0xffffffff


	//   ....[113]....
        /*0200*/ 	.word	0xffffffff


	//   ....[114]....
        /*0204*/ 	.word	0xffffffff


	//   ....[115]....
        /*0208*/ 	.word	0xffffffff


	//   ....[116]....
        /*020c*/ 	.word	0xffffffff


	//   ....[117]....
        /*0210*/ 	.word	0xffffffff


	//   ....[118]....
        /*0214*/ 	.word	0xffffffff


	//   ....[119]....
        /*0218*/ 	.word	0xffffffff


	//   ....[120]....
        /*021c*/ 	.word	0xffffffff


	//   ....[121]....
        /*0220*/ 	.word	0xffffffff


	//   ....[122]....
        /*0224*/ 	.word	0xffffffff


	//   ....[123]....
        /*0228*/ 	.word	0xffffffff


	//   ....[124]....
        /*022c*/ 	.word	0xffffffff


	//   ....[125]....
        /*0230*/ 	.word	0xffffffff


	//   ....[126]....
        /*0234*/ 	.word	0xffffffff


	//   ....[127]....
        /*0238*/ 	.word	0xffffffff


	//   ....[128]....
        /*023c*/ 	.word	0xffffffff


	//   ....[129]....
        /*0240*/ 	.word	0xffffffff


	//   ....[130]....
        /*0244*/ 	.word	0xffffffff


	//   ....[131]....
        /*0248*/ 	.word	0xffffffff


	//   ....[132]....
        /*024c*/ 	.word	0xffffffff


	//   ....[133]....
        /*0250*/ 	.word	0xffffffff


	//   ....[134]....
        /*0254*/ 	.word	0xffffffff


	//   ....[135]....
        /*0258*/ 	.word	0xffffffff


	//   ....[136]....
        /*025c*/ 	.word	0xffffffff


	//   ....[137]....
        /*0260*/ 	.word	0xffffffff


	//   ....[138]....
        /*0264*/ 	.word	0xffffffff


	//   ....[139]....
        /*0268*/ 	.word	0xffffffff


	//   ....[140]....
        /*026c*/ 	.word	0xffffffff


	//   ....[141]....
        /*0270*/ 	.word	0xffffffff


	//   ....[142]....
        /*0274*/ 	.word	0xffffffff


	//   ....[143]....
        /*0278*/ 	.word	0xffffffff


	//   ....[144]....
        /*027c*/ 	.word	0xffffffff


	//   ....[145]....
        /*0280*/ 	.word	0xffffffff


	//   ....[146]....
        /*0284*/ 	.word	0xffffffff


	//   ....[147]....
        /*0288*/ 	.word	0xffffffff


	//   ....[148]....
        /*028c*/ 	.word	0xffffffff


	//   ....[149]....
        /*0290*/ 	.word	0xffffffff


	//   ....[150]....
        /*0294*/ 	.word	0xffffffff


	//   ....[151]....
        /*0298*/ 	.word	0xffffffff


	//   ....[152]....
        /*029c*/ 	.word	0xffffffff


	//   ....[153]....
        /*02a0*/ 	.word	0xffffffff


	//   ....[154]....
        /*02a4*/ 	.word	0xffffffff


	//   ....[155]....
        /*02a8*/ 	.word	0xffffffff


	//   ....[156]....
        /*02ac*/ 	.word	0xffffffff


	//   ....[157]....
        /*02b0*/ 	.word	0xffffffff


	//   ....[158]....
        /*02b4*/ 	.word	0xffffffff


	//   ....[159]....
        /*02b8*/ 	.word	0xffffffff


	//   ....[160]....
        /*02bc*/ 	.word	0xffffffff


	//   ....[161]....
        /*02c0*/ 	.word	0xffffffff


	//   ....[162]....
        /*02c4*/ 	.word	0xffffffff


	//   ....[163]....
        /*02c8*/ 	.word	0xffffffff


	//----- nvinfo : EIATTR_COOP_GROUP_INSTR_OFFSETS
	.align		4
.L_2277:
        /*02cc*/ 	.byte	0x04, 0x28
        /*02ce*/ 	.short	(.L_2279 - .L_2278)


	//   ....[0]....
.L_2278:
        /*02d0*/ 	.word	0x00000b70


	//   ....[1]....
        /*02d4*/ 	.word	0x00000c20


	//   ....[2]....
        /*02d8*/ 	.word	0x00000dd0


	//   ....[3]....
        /*02dc*/ 	.word	0x00000f70


	//   ....[4]....
        /*02e0*/ 	.word	0x00001870


	//   ....[5]....
        /*02e4*/ 	.word	0x00002290


	//   ....[6]....
        /*02e8*/ 	.word	0x00002590


	//   ....[7]....
        /*02ec*/ 	.word	0x000036e0


	//   ....[8]....
        /*02f0*/ 	.word	0x00004dc0


	//   ....[9]....
        /*02f4*/ 	.word	0x00004de0


	//   ....[10]....
        /*02f8*/ 	.word	0x00004e10


	//   ....[11]....
        /*02fc*/ 	.word	0x00004e20


	//   ....[12]....
        /*0300*/ 	.word	0x00004ed0


	//   ....[13]....
        /*0304*/ 	.word	0x00004ef0


	//   ....[14]....
        /*0308*/ 	.word	0x00004f00


	//   ....[15]....
        /*030c*/ 	.word	0x00004f10


	//   ....[16]....
        /*0310*/ 	.word	0x00004fd0


	//   ....[17]....
        /*0314*/ 	.word	0x00004ff0


	//   ....[18]....
        /*0318*/ 	.word	0x00005000


	//   ....[19]....
        /*031c*/ 	.word	0x00005010


	//   ....[20]....
        /*0320*/ 	.word	0x000050d0


	//   ....[21]....
        /*0324*/ 	.word	0x000050f0


	//   ....[22]....
        /*0328*/ 	.word	0x00005100


	//   ....[23]....
        /*032c*/ 	.word	0x00005110


	//   ....[24]....
        /*0330*/ 	.word	0x000051d0


	//   ....[25]....
        /*0334*/ 	.word	0x000051e0


	//   ....[26]....
        /*0338*/ 	.word	0x000051f0


	//   ....[27]....
        /*033c*/ 	.word	0x00005200


	//   ....[28]....
        /*0340*/ 	.word	0x00005350


	//   ....[29]....
        /*0344*/ 	.word	0x000053c0


	//   ....[30]....
        /*0348*/ 	.word	0x00005430


	//   ....[31]....
        /*034c*/ 	.word	0x000054a0


	//   ....[32]....
        /*0350*/ 	.word	0x000054c0


	//   ....[33]....
        /*0354*/ 	.word	0x000054d0


	//   ....[34]....
        /*0358*/ 	.word	0x000054e0


	//   ....[35]....
        /*035c*/ 	.word	0x000054f0


	//   ....[36]....
        /*0360*/ 	.word	0x00005500


	//   ....[37]....
        /*0364*/ 	.word	0x00005510


	//   ....[38]....
        /*0368*/ 	.word	0x00005520


	//   ....[39]....
        /*036c*/ 	.word	0x00005530


	//   ....[40]....
        /*0370*/ 	.word	0x00006810


	//   ....[41]....
        /*0374*/ 	.word	0x00006830


	//   ....[42]....
        /*0378*/ 	.word	0x00006840


	//   ....[43]....
        /*037c*/ 	.word	0x00006850


	//   ....[44]....
        /*0380*/ 	.word	0x00006970


	//   ....[45]....
        /*0384*/ 	.word	0x00006980


	//   ....[46]....
        /*0388*/ 	.word	0x00006990


	//   ....[47]....
        /*038c*/ 	.word	0x000069a0


	//   ....[48]....
        /*0390*/ 	.word	0x00006ac0


	//   ....[49]....
        /*0394*/ 	.word	0x00006ae0


	//   ....[50]....
        /*0398*/ 	.word	0x00006af0


	//   ....[51]....
        /*039c*/ 	.word	0x00006b00


	//   ....[52]....
        /*03a0*/ 	.word	0x00006c20


	//   ....[53]....
        /*03a4*/ 	.word	0x00006c30


	//   ....[54]....
        /*03a8*/ 	.word	0x00006c40


	//   ....[55]....
        /*03ac*/ 	.word	0x00006c50


	//   ....[56]....
        /*03b0*/ 	.word	0x00006d70


	//   ....[57]....
        /*03b4*/ 	.word	0x00006d90


	//   ....[58]....
        /*03b8*/ 	.word	0x00006da0


	//   ....[59]....
        /*03bc*/ 	.word	0x00006db0


	//   ....[60]....
        /*03c0*/ 	.word	0x00006eb0


	//   ....[61]....
        /*03c4*/ 	.word	0x00006ec0


	//   ....[62]....
        /*03c8*/ 	.word	0x00006ed0


	//   ....[63]....
        /*03cc*/ 	.word	0x00006ee0


	//   ....[64]....
        /*03d0*/ 	.word	0x00006ef0


	//   ....[65]....
        /*03d4*/ 	.word	0x00006f00


	//   ....[66]....
        /*03d8*/ 	.word	0x00006f10


	//   ....[67]....
        /*03dc*/ 	.word	0x00006f40


	//   ....[68]....
        /*03e0*/ 	.word	0x00006f70


	//   ....[69]....
        /*03e4*/ 	.word	0x00006f80


	//   ....[70]....
        /*03e8*/ 	.word	0x00006f90


	//   ....[71]....
        /*03ec*/ 	.word	0x00006fa0


	//   ....[72]....
        /*03f0*/ 	.word	0x0000a9c0


	//   ....[73]....
        /*03f4*/ 	.word	0x0000aa00


	//   ....[74]....
        /*03f8*/ 	.word	0x0000aa40


	//   ....[75]....
        /*03fc*/ 	.word	0x0000aa80


	//   ....[76]....
        /*0400*/ 	.word	0x0000ab40


	//   ....[77]....
        /*0404*/ 	.word	0x0000ab90


	//   ....[78]....
        /*0408*/ 	.word	0x0000abc0


	//   ....[79]....
        /*040c*/ 	.word	0x0000abf0


	//   ....[80]....
        /*0410*/ 	.word	0x0000ac70


	//   ....[81]....
        /*0414*/ 	.word	0x0000acc0


	//   ....[82]....
        /*0418*/ 	.word	0x0000acf0


	//   ....[83]....
        /*041c*/ 	.word	0x0000ad20


	//   ....[84]....
        /*0420*/ 	.word	0x0000adb0


	//   ....[85]....
        /*0424*/ 	.word	0x0000adf0


	//   ....[86]....
        /*0428*/ 	.word	0x0000ae20


	//   ....[87]....
        /*042c*/ 	.word	0x0000ae50


	//   ....[88]....
        /*0430*/ 	.word	0x0000aee0


	//   ....[89]....
        /*0434*/ 	.word	0x0000af20


	//   ....[90]....
        /*0438*/ 	.word	0x0000af50


	//   ....[91]....
        /*043c*/ 	.word	0x0000af80


	//   ....[92]....
        /*0440*/ 	.word	0x0000b590


	//   ....[93]....
        /*0444*/ 	.word	0x0000b940


	//   ....[94]....
        /*0448*/ 	.word	0x0000ba00


	//   ....[95]....
        /*044c*/ 	.word	0x0000ba60


	//   ....[96]....
        /*0450*/ 	.word	0x0000bac0


	//   ....[97]....
        /*0454*/ 	.word	0x0000bae0


	//   ....[98]....
        /*0458*/ 	.word	0x0000bb00


	//   ....[99]....
        /*045c*/ 	.word	0x0000bbe0


	//   ....[100]....
        /*0460*/ 	.word	0x0000bc30


	//   ....[101]....
        /*0464*/ 	.word	0x0000bc80


	//   ....[102]....
        /*0468*/ 	.word	0x0000bcb0


	//   ....[103]....
        /*046c*/ 	.word	0x0000bcd0


	//   ....[104]....
        /*0470*/ 	.word	0x0000c0c0


	//   ....[105]....
        /*0474*/ 	.word	0x0000c140


	//   ....[106]....
        /*0478*/ 	.word	0x0000c1b0


	//   ....[107]....
        /*047c*/ 	.word	0x0000c220


	//   ....[108]....
        /*0480*/ 	.word	0x0000c370


	//   ....[109]....
        /*0484*/ 	.word	0x0000c3e0


	//   ....[110]....
        /*0488*/ 	.word	0x0000c450


	//   ....[111]....
        /*048c*/ 	.word	0x0000c4c0


	//   ....[112]....
        /*0490*/ 	.word	0x0000c5e0


	//   ....[113]....
        /*0494*/ 	.word	0x0000c650


	//   ....[114]....
        /*0498*/ 	.word	0x0000c6c0


	//   ....[115]....
        /*049c*/ 	.word	0x0000c730


	//   ....[116]....
        /*04a0*/ 	.word	0x0000c850


	//   ....[117]....
        /*04a4*/ 	.word	0x0000c8c0


	//   ....[118]....
        /*04a8*/ 	.word	0x0000c930


	//   ....[119]....
        /*04ac*/ 	.word	0x0000c9a0


	//   ....[120]....
        /*04b0*/ 	.word	0x0000cae0


	//   ....[121]....
        /*04b4*/ 	.word	0x0000cb50


	//   ....[122]....
        /*04b8*/ 	.word	0x0000cbc0


	//   ....[123]....
        /*04bc*/ 	.word	0x0000cc30


	//   ....[124]....
        /*04c0*/ 	.word	0x0000cc90


	//   ....[125]....
        /*04c4*/ 	.word	0x0000cd00


	//   ....[126]....
        /*04c8*/ 	.word	0x0000cd70


	//   ....[127]....
        /*04cc*/ 	.word	0x0000cde0


	//   ....[128]....
        /*04d0*/ 	.word	0x0000ce70


	//   ....[129]....
        /*04d4*/ 	.word	0x0000cee0


	//   ....[130]....
        /*04d8*/ 	.word	0x0000cf50


	//   ....[131]....
        /*04dc*/ 	.word	0x0000cfc0


	//   ....[132]....
        /*04e0*/ 	.word	0x0000d040


	//   ....[133]....
        /*04e4*/ 	.word	0x0000d0c0


	//   ....[134]....
        /*04e8*/ 	.word	0x0000d130


	//   ....[135]....
        /*04ec*/ 	.word	0x0000d1a0


	//   ....[136]....
        /*04f0*/ 	.word	0x0000d220


	//   ....[137]....
        /*04f4*/ 	.word	0x0000d290


	//   ....[138]....
        /*04f8*/ 	.word	0x0000d300


	//   ....[139]....
        /*04fc*/ 	.word	0x0000d370


	//   ....[140]....
        /*0500*/ 	.word	0x0000d3f0


	//   ....[141]....
        /*0504*/ 	.word	0x0000d470


	//   ....[142]....
        /*0508*/ 	.word	0x0000d4e0


	//   ....[143]....
        /*050c*/ 	.word	0x0000d550


	//   ....[144]....
        /*0510*/ 	.word	0x0000d5d0


	//   ....[145]....
        /*0514*/ 	.word	0x0000d640


	//   ....[146]....
        /*0518*/ 	.word	0x0000d6b0


	//   ....[147]....
        /*051c*/ 	.word	0x0000d720


	//   ....[148]....
        /*0520*/ 	.word	0x0000d7a0


	//   ....[149]....
        /*0524*/ 	.word	0x0000d820


	//   ....[150]....
        /*0528*/ 	.word	0x0000d890


	//   ....[151]....
        /*052c*/ 	.word	0x0000d900


	//   ....[152]....
        /*0530*/ 	.word	0x0000d980


	//   ....[153]....
        /*0534*/ 	.word	0x0000d9f0


	//   ....[154]....
        /*0538*/ 	.word	0x0000da60


	//   ....[155]....
        /*053c*/ 	.word	0x0000dad0


	//   ....[156]....
        /*0540*/ 	.word	0x0000db40


	//   ....[157]....
        /*0544*/ 	.word	0x0000dbb0


	//   ....[158]....
        /*0548*/ 	.word	0x0000dc20


	//   ....[159]....
        /*054c*/ 	.word	0x0000dc90


	//   ....[160]....
        /*0550*/ 	.word	0x0000dd60


	//   ....[161]....
        /*0554*/ 	.word	0x0000ddd0


	//   ....[162]....
        /*0558*/ 	.word	0x0000de40


	//   ....[163]....
        /*055c*/ 	.word	0x0000deb0


	//----- nvinfo : EIATTR_EXIT_INSTR_OFFSETS
	.align		4
.L_2279:
        /*0560*/ 	.byte	0x04, 0x1c
        /*0562*/ 	.short	(.L_2281 - .L_2280)


	//   ....[0]....
.L_2280:
        /*0564*/ 	.word	0x0000bdc0


	//   ....[1]....
        /*0568*/ 	.word	0x0000c060


	//----- nvinfo : EIATTR_MAX_THREADS
	.align		4
.L_2281:
        /*056c*/ 	.byte	0x04, 0x05
        /*056e*/ 	.short	(.L_2283 - .L_2282)
.L_2282:
        /*0570*/ 	.word	0x00000040
        /*0574*/ 	.word	0x00000001
        /*0578*/ 	.word	0x00000001


	//----- nvinfo : EIATTR_CRS_STACK_SIZE
	.align		4
.L_2283:
        /*057c*/ 	.byte	0x04, 0x1e
        /*057e*/ 	.short	(.L_2285 - .L_2284)
.L_2284:
        /*0580*/ 	.word	0x00000000
.L_2285:


//--------------------- .nv.info._Z25selective_scan_bwd_kernelI32Selective_Scan_bwd_kernel_traitsILi64ELi16ELb1ELb0ELb1ELb1ELb0EN3c104HalfENS1_7complexIfEEEEv12SSMParamsBwd --------------------------
	.section	.nv.info._Z25selective_scan_bwd_kernelI32Selective_Scan_bwd_kernel_traitsILi64ELi16ELb1ELb0ELb1ELb1ELb0EN3c104HalfENS1_7complexIfEEEEv12SSMParamsBwd,"",@"SHT_CUDA_INFO"
	.sectionflags	@""
	.align	4


	//----- nvinfo : EIATTR_CUDA_API_VERSION
	.align		4
        /*0000*/ 	.byte	0x04, 0x37
        /*0002*/ 	.short	(.L_2287 - .L_2286)
.L_2286:
        /*0004*/ 	.word	0x00000082


	//----- nvinfo : EIATTR_SW2861232_WAR
	.align		4
.L_2287:
        /*0008*/ 	.byte	0x01, 0x35
	.zero		2


	//----- nvinfo : EIATTR_PARAM_CBANK
	.align		4
        /*000c*/ 	.byte	0x04, 0x0a
        /*000e*/ 	.short	(.L_2289 - .L_2288)
	.align		4
.L_2288:
        /*0010*/ 	.word	index@(.nv.constant0._Z25selective_scan_bwd_kernelI32Selective_Scan_bwd_kernel_traitsILi64ELi16ELb1ELb0ELb1ELb1ELb0EN3c104HalfENS1_7complexIfEEEEv12SSMParamsBwd)
        /*0014*/ 	.short	0x0160
        /*0016*/ 	.short	0x01f0


	//----- nvinfo : EIATTR_CBANK_PARAM_SIZE
	.align		4
.L_2289:
        /*0018*/ 	.byte	0x03, 0x19
        /*001a*/ 	.short	0x01f0


	//----- nvinfo : EIATTR_KPARAM_INFO
	.align		4
        /*001c*/ 	.byte	0x04, 0x17
        /*001e*/ 	.short	(.L_2291 - .L_2290)
.L_2290:
        /*0020*/ 	.word	0x00000000
        /*0024*/ 	.short	0x0000
        /*0026*/ 	.short	0x0000
        /*0028*/ 	.byte	0x00, 0xf0, 0xc1, 0x07


	//----- nvinfo : EIATTR_MAXREG_COUNT
	.align		4
.L_2291:
        /*002c*/ 	.byte	0x03, 0x1b
        /*002e*/ 	.short	0x00ff


	//----- nvinfo : EIATTR_NUM_BARRIERS
	.align		4
        /*0030*/ 	.byte	0x02, 0x4c
        /*0032*/ 	.byte	0x01
	.zero		1


	//----- nvinfo : EIATTR_MERCURY_ISA_VERSION
	.align		4
        /*0034*/ 	.byte	0x03, 0x5f
        /*0036*/ 	.short	0x0000


	//----- nvinfo : EIATTR_COOP_GROUP_MASK_REGIDS
	.align		4
        /*0038*/ 	.byte	0x04, 0x29
        /*003a*/ 	.short	(.L_2293 - .L_2292)


	//   ....[0]....
.L_2292:
        /*003c*/ 	.word	0xffffffff


	//   ....[1]....
        /*0040*/ 	.word	0xffffffff


	//   ....[2]....
        /*0044*/ 	.word	0xffffffff


	//   ....[3]....
        /*0048*/ 	.word	0xffffffff


	//   ....[4]....
        /*004c*/ 	.word	0xffffffff


	//   ....[5]....
        /*0050*/ 	.word	0xffffffff


	//   ....[6]....
        /*0054*/ 	.word	0xffffffff


	//   ....[7]....
        /*0058*/ 	.word	0xffffffff


	//   ....[8]....
        /*005c*/ 	.word	0xffffffff


	//   ....[9]....
        /*0060*/ 	.word	0xffffffff


	//   ....[10]....
        /*0064*/ 	.word	0xffffffff


	//   ....[11]....
        /*0068*/ 	.word	0xffffffff


	//   ....[12]....
        /*006c*/ 	.word	0xffffffff


	//   ....[13]....
        /*0070*/ 	.word	0xffffffff


	//   ....[14]....
        /*0074*/ 	.word	0xffffffff


	//   ....[15]....
        /*0078*/ 	.word	0xffffffff


	//   ....[16]....
        /*007c*/ 	.word	0xffffffff


	//   ....[17]....
        /*0080*/ 	.word	0xffffffff


	//   ....[18]....
        /*0084*/ 	.word	0xffffffff


	//   ....[19]....
        /*0088*/ 	.word	0xffffffff


	//   ....[20]....
        /*008c*/ 	.word	0xffffffff


	//   ....[21]....
        /*0090*/ 	.word	0xffffffff


	//   ....[22]....
        /*0094*/ 	.word	0xffffffff


	//   ....[23]....
        /*0098*/ 	.word	0xffffffff


	//   ....[24]....
        /*009c*/ 	.word	0xffffffff


	//   ....[25]....
        /*00a0*/ 	.word	0xffffffff


	//   ....[26]....
        /*00a4*/ 	.word	0xffffffff


	//   ....[27]....
        /*00a8*/ 	.word	0xffffffff


	//   ....[28]....
        /*00ac*/ 	.word	0xffffffff


	//   ....[29]....
        /*00b0*/ 	.word	0xffffffff


	//   ....[30]....
        /*00b4*/ 	.word	0xffffffff


	//   ....[31]....
        /*00b8*/ 	.word	0xffffffff


	//   ....[32]....
        /*00bc*/ 	.word	0xffffffff


	//   ....[33]....
        /*00c0*/ 	.word	0xffffffff


	//   ....[34]....
        /*00c4*/ 	.word	0xffffffff


	//   ....[35]....
        /*00c8*/ 	.word	0xffffffff


	//   ....[36]....
        /*00cc*/ 	.word	0xffffffff


	//   ....[37]....
        /*00d0*/ 	.word	0xffffffff


	//   ....[38]....
        /*00d4*/ 	.word	0xffffffff


	//   ....[39]....
        /*00d8*/ 	.word	0xffffffff


	//   ....[40]....
        /*00dc*/ 	.word	0xffffffff


	//   ....[41]....
        /*00e0*/ 	.word	0xffffffff


	//   ....[42]....
        /*00e4*/ 	.word	0xffffffff


	//   ....[43]....
        /*00e8*/ 	.word	0xffffffff


	//   ....[44]....
        /*00ec*/ 	.word	0xffffffff


	//   ....[45]....
        /*00f0*/ 	.word	0xffffffff


	//   ....[46]....
        /*00f4*/ 	.word	0xffffffff


	//   ....[47]....
        /*00f8*/ 	.word	0xffffffff


	//   ....[48]....
        /*00fc*/ 	.word	0xffffffff


	//   ....[49]....
        /*0100*/ 	.word	0xffffffff


	//   ....[50]....
        /*0104*/ 	.word	0xffffffff


	//   ....[51]....
        /*0108*/ 	.word	0xffffffff


	//   ....[52]....
        /*010c*/ 	.word	0xffffffff


	//   ....[53]....
        /*0110*/ 	.word	0xffffffff


	//   ....[54]....
        /*0114*/ 	.word	0xffffffff


	//   ....[55]....
        /*0118*/ 	.word	0xffffffff


	//   ....[56]....
        /*011c*/ 	.word	0xffffffff


	//   ....[57]....
        /*0120*/ 	.word	0xffffffff


	//   ....[58]....
        /*0124*/ 	.word	0xffffffff


	//   ....[59]....
        /*0128*/ 	.word	0xffffffff


	//   ....[60]....
        /*012c*/ 	.word	0xffffffff


	//   ....[61]....
        /*0130*/ 	.word	0xffffffff


	//   ....[62]....
        /*0134*/ 	.word	0xffffffff


	//   ....[63]....
        /*0138*/ 	.word	0xffffffff


	//   ....[64]....
        /*013c*/ 	.word	0xffffffff


	//   ....[65]....
        /*0140*/ 	.word	0xffffffff


	//   ....[66]....
        /*0144*/ 	.word	0xffffffff


	//   ....[67]....
        /*0148*/ 	.word	0xffffffff


	//   ....[68]....
        /*014c*/ 	.word	0xffffffff


	//   ....[69]....
        /*0150*/ 	.word	0xffffffff


	//   ....[70]....
        /*0154*/ 	.word	0xffffffff


	//   ....[71]....
        /*0158*/ 	.word	0xffffffff


	//   ....[72]....
        /*015c*/ 	.word	0xffffffff


	//   ....[73]....
        /*0160*/ 	.word	0xffffffff


	//   ....[74]....
        /*0164*/ 	.word	0xffffffff


	//   ....[75]....
        /*0168*/ 	.word	0xffffffff


	//   ....[76]....
        /*016c*/ 	.word	0xffffffff


	//   ....[77]....
        /*0170*/ 	.word	0xffffffff


	//   ....[78]....
        /*0174*/ 	.word	0xffffffff


	//   ....[79]....
        /*0178*/ 	.word	0xffffffff


	//   ....[80]....
        /*017c*/ 	.word	0xffffffff


	//   ....[81]....
        /*0180*/ 	.word	0xffffffff


	//   ....[82]....
        /*0184*/ 	.word	0xffffffff


	//   ....[83]....
        /*0188*/ 	.word	0xffffffff


	//   ....[84]....
        /*018c*/ 	.word	0xffffffff


	//   ....[85]....
        /*0190*/ 	.word	0xffffffff


	//   ....[86]....
        /*0194*/ 	.word	0xffffffff


	//   ....[87]....
        /*0198*/ 	.word	0xffffffff


	//   ....[88]....
        /*019c*/ 	.word	0xffffffff


	//   ....[89]....
        /*01a0*/ 	.word	0xffffffff


	//   ....[90]....
        /*01a4*/ 	.word	0xffffffff


	//   ....[91]....
        /*01a8*/ 	.word	0xffffffff


	//   ....[92]....
        /*01ac*/ 	.word	0xffffffff


	//   ....[93]....
        /*01b0*/ 	.word	0xffffffff


	//   ....[94]....
        /*01b4*/ 	.word	0xffffffff


	//   ....[95]....
        /*01b8*/ 	.word	0xffffffff


	//   ....[96]....
        /*01bc*/ 	.word	0xffffffff


	//   ....[97]....
        /*01c0*/ 	.word	0xffffffff


	//   ....[98]....
        /*01c4*/ 	.word	0xffffffff


	//   ....[99]....
        /*01c8*/ 	.word	0xffffffff


	//   ....[100]....
        /*01cc*/ 	.word	0xffffffff


	//   ....[101]....
        /*01d0*/ 	.word	0xffffffff


	//   ....[102]....
        /*01d4*/ 	.word	0xffffffff


	//   ....[103]....
        /*01d8*/ 	.word	0xffffffff


	//   ....[104]....
        /*01dc*/ 	.word	0xffffffff


	//   ....[105]....
        /*01e0*/ 	.word	0xffffffff


	//   ....[106]....
        /*01e4*/ 	.word	0xffffffff


	//   ....[107]....
        /*01e8*/ 	.word	0xffffffff


	//   ....[108]....
        /*01ec*/ 	.word	0xffffffff


	//   ....[109]....
        /*01f0*/ 	.word	0xffffffff


	//   ....[110]....
        /*01f4*/ 	.word	0xffffffff


	//   ....[111]....
        /*01f8*/ 	.word	0xffffffff


	//   ....[112]....
        /*01fc*/ 	.word	0xffffffff


	//   ....[113]....
        /*0200*/ 	.word	0xffffffff


	//   ....[114]....
        /*0204*/ 	.word	0xffffffff


	//   ....[115]....
        /*0208*/ 	.word	0xffffffff


	//   ....[116]....
        /*020c*/ 	.word	0xffffffff


	//   ....[117]....
        /*0210*/ 	.word	0xffffffff


	//   ....[118]....
        /*0214*/ 	.word	0xffffffff


	//   ....[119]....
        /*0218*/ 	.word	0xffffffff


	//   ....[120]....
        /*021c*/ 	.word	0xffffffff


	//   ....[121]....
        /*0220*/ 	.word	0xffffffff


	//   ....[122]....
        /*0224*/ 	.word	0xffffffff


	//   ....[123]....
        /*0228*/ 	.word	0xffffffff


	//   ....[124]....
        /*022c*/ 	.word	0xffffffff


	//   ....[125]....
        /*0230*/ 	.word	0xffffffff


	//   ....[126]....
        /*0234*/ 	.word	0xffffffff


	//   ....[127]....
        /*0238*/ 	.word	0xffffffff


	//   ....[128]....
        /*023c*/ 	.word	0xffffffff


	//   ....[129]....
        /*0240*/ 	.word	0xffffffff


	//   ....[130]....
        /*0244*/ 	.word	0xffffffff


	//   ....[131]....
        /*0248*/ 	.word	0xffffffff


	//   ....[132]....
        /*024c*/ 	.word	0xffffffff


	//   ....[133]....
        /*0250*/ 	.word	0xffffffff


	//   ....[134]....
        /*0254*/ 	.word	0xffffffff


	//   ....[135]....
        /*0258*/ 	.word	0xffffffff


	//   ....[136]....
        /*025c*/ 	.word	0xffffffff


	//   ....[137]....
        /*0260*/ 	.word	0xffffffff


	//   ....[138]....
        /*0264*/ 	.word	0xffffffff


	//   ....[139]....
        /*0268*/ 	.word	0xffffffff


	//   ....[140]....
        /*026c*/ 	.word	0xffffffff


	//   ....[141]....
        /*0270*/ 	.word	0xffffffff


	//   ....[142]....
        /*0274*/ 	.word	0xffffffff


	//   ....[143]....
        /*0278*/ 	.word	0xffffffff


	//   ....[144]....
        /*027c*/ 	.word	0xffffffff


	//   ....[145]....
        /*0280*/ 	.word	0xffffffff


	//   ....[146]....
        /*0284*/ 	.word	0xffffffff


	//   ....[147]....
        /*0288*/ 	.word	0xffffffff


	//   ....[148]....
        /*028c*/ 	.word	0xffffffff


	//   ....[149]....
        /*0290*/ 	.word	0xffffffff


	//   ....[150]....
        /*0294*/ 	.word	0xffffffff


	//   ....[151]....
        /*0298*/ 	.word	0xffffffff


	//   ....[152]....
        /*029c*/ 	.word	0xffffffff


	//   ....[153]....
        /*02a0*/ 	.word	0xffffffff


	//   ....[154]....
        /*02a4*/ 	.word	0xffffffff


	//   ....[155]....
        /*02a8*/ 	.word	0xffffffff


	//   ....[156]....
        /*02ac*/ 	.word	0xffffffff


	//   ....[157]....
        /*02b0*/ 	.word	0xffffffff


	//   ....[158]....
        /*02b4*/ 	.word	0xffffffff


	//   ....[159]....
        /*02b8*/ 	.word	0xffffffff


	//   ....[160]....
        /*02bc*/ 	.word	0xffffffff


	//----- nvinfo : EIATTR_COOP_GROUP_INSTR_OFFSETS
	.align		4
.L_2293:
        /*02c0*/ 	.byte	0x04, 0x28
        /*02c2*/ 	.short	(.L_2295 - .L_2294)


	//   ....[0]....
.L_2294:
        /*02c4*/ 	.word	0x00000910


	//   ....[1]....
        /*02c8*/ 	.word	0x000009c0


	//   ....[2]....
        /*02cc*/ 	.word	0x00000be0


	//   ....[3]....
        /*02d0*/ 	.word	0x00004150


	//   ....[4]....
        /*02d4*/ 	.word	0x000057b0


	//   ....[5]....
        /*02d8*/ 	.word	0x000057d0


	//   ....[6]....
        /*02dc*/ 	.word	0x00005800


	//   ....[7]....
        /*02e0*/ 	.word	0x00005810


	//   ....[8]....
        /*02e4*/ 	.word	0x000058c0


	//   ....[9]....
        /*02e8*/ 	.word	0x000058e0


	//   ....[10]....
        /*02ec*/ 	.word	0x000058f0


	//   ....[11]....
        /*02f0*/ 	.word	0x00005900


	//   ....[12]....
        /*02f4*/ 	.word	0x000059c0


	//   ....[13]....
        /*02f8*/ 	.word	0x000059e0


	//   ....[14]....
        /*02fc*/ 	.word	0x000059f0


	//   ....[15]....
        /*0300*/ 	.word	0x00005a00


	//   ....[16]....
        /*0304*/ 	.word	0x00005ac0


	//   ....[17]....
        /*0308*/ 	.word	0x00005ae0


	//   ....[18]....
        /*030c*/ 	.word	0x00005af0


	//   ....[19]....
        /*0310*/ 	.word	0x00005b00


	//   ....[20]....
        /*0314*/ 	.word	0x00005bc0


	//   ....[21]....
        /*0318*/ 	.word	0x00005be0


	//   ....[22]....
        /*031c*/ 	.word	0x00005bf0


	//   ....[23]....
        /*0320*/ 	.word	0x00005c00


	//   ....[24]....
        /*0324*/ 	.word	0x00005d40


	//   ....[25]....
        /*0328*/ 	.word	0x00005db0


	//   ....[26]....
        /*032c*/ 	.word	0x00005e20


	//   ....[27]....
        /*0330*/ 	.word	0x00005e90


	//   ....[28]....
        /*0334*/ 	.word	0x00005eb0


	//   ....[29]....
        /*0338*/ 	.word	0x00005ec0


	//   ....[30]....
        /*033c*/ 	.word	0x00005ed0


	//   ....[31]....
        /*0340*/ 	.word	0x00005ee0


	//   ....[32]....
        /*0344*/ 	.word	0x00005ef0


	//   ....[33]....
        /*0348*/ 	.word	0x00005f00


	//   ....[34]....
        /*034c*/ 	.word	0x00005f10


	//   ....[35]....
        /*0350*/ 	.word	0x00005f20


	//   ....[36]....
        /*0354*/ 	.word	0x000071e0


	//   ....[37]....
        /*0358*/ 	.word	0x00007200


	//   ....[38]....
        /*035c*/ 	.word	0x00007210


	//   ....[39]....
        /*0360*/ 	.word	0x00007220


	//   ....[40]....
        /*0364*/ 	.word	0x00007340


	//   ....[41]....
        /*0368*/ 	.word	0x00007350


	//   ....[42]....
        /*036c*/ 	.word	0x00007360


	//   ....[43]....
        /*0370*/ 	.word	0x00007370


	//   ....[44]....
        /*0374*/ 	.word	0x00007490


	//   ....[45]....
        /*0378*/ 	.word	0x000074b0


	//   ....[46]....
        /*037c*/ 	.word	0x000074c0


	//   ....[47]....
        /*0380*/ 	.word	0x000074d0


	//   ....[48]....
        /*0384*/ 	.word	0x000075f0


	//   ....[49]....
        /*0388*/ 	.word	0x00007600


	//   ....[50]....
        /*038c*/ 	.word	0x00007610


	//   ....[51]....
        /*0390*/ 	.word	0x00007620


	//   ....[52]....
        /*0394*/ 	.word	0x00007740


	//   ....[53]....
        /*0398*/ 	.word	0x00007760


	//   ....[54]....
        /*039c*/ 	.word	0x00007770


	//   ....[55]....
        /*03a0*/ 	.word	0x00007780


	//   ....[56]....
        /*03a4*/ 	.word	0x00007880


	//   ....[57]....
        /*03a8*/ 	.word	0x00007890


	//   ....[58]....
        /*03ac*/ 	.word	0x000078a0


	//   ....[59]....
        /*03b0*/ 	.word	0x000078b0


	//   ....[60]....
        /*03b4*/ 	.word	0x000078c0


	//   ....[61]....
        /*03b8*/ 	.word	0x000078d0


	//   ....[62]....
        /*03bc*/ 	.word	0x000078e0


	//   ....[63]....
        /*03c0*/ 	.word	0x00007910


	//   ....[64]....
        /*03c4*/ 	.word	0x00007930


	//   ....[65]....
        /*03c8*/ 	.word	0x00007940


	//   ....[66]....
        /*03cc*/ 	.word	0x00007950


	//   ....[67]....
        /*03d0*/ 	.word	0x00007980


	//   ....[68]....
        /*03d4*/ 	.word	0x0000b310


	//   ....[69]....
        /*03d8*/ 	.word	0x0000b350


	//   ....[70]....
        /*03dc*/ 	.word	0x0000b390


	//   ....[71]....
        /*03e0*/ 	.word	0x0000b3d0


	//   ....[72]....
        /*03e4*/ 	.word	0x0000b490


	//   ....[73]....
        /*03e8*/ 	.word	0x0000b4c0


	//   ....[74]....
        /*03ec*/ 	.word	0x0000b4f0


	//   ....[75]....
        /*03f0*/ 	.word	0x0000b520


	//   ....[76]....
        /*03f4*/ 	.word	0x0000b5c0


	//   ....[77]....
        /*03f8*/ 	.word	0x0000b5f0


	//   ....[78]....
        /*03fc*/ 	.word	0x0000b620


	//   ....[79]....
        /*0400*/ 	.word	0x0000b650


	//   ....[80]....
        /*0404*/ 	.word	0x0000b6f0


	//   ....[81]....
        /*0408*/ 	.word	0x0000b720


	//   ....[82]....
        /*040c*/ 	.word	0x0000b750


	//   ....[83]....
        /*0410*/ 	.word	0x0000b780


	//   ....[84]....
        /*0414*/ 	.word	0x0000b820


	//   ....[85]....
        /*0418*/ 	.word	0x0000b850


	//   ....[86]....
        /*041c*/ 	.word	0x0000b880


	//   ....[87]....
        /*0420*/ 	.word	0x0000b8b0


	//   ....[88]....
        /*0424*/ 	.word	0x0000be00


	//   ....[89]....
        /*0428*/ 	.word	0x0000c690


	//   ....[90]....
        /*042c*/ 	.word	0x0000c970


	//   ....[91]....
        /*0430*/ 	.word	0x0000cb70


	//   ....[92]....
        /*0434*/ 	.word	0x0000cbd0


	//   ....[93]....
        /*0438*/ 	.word	0x0000cc30


	//   ....[94]....
        /*043c*/ 	.word	0x0000cc50


	//   ....[95]....
        /*0440*/ 	.word	0x0000cc70


	//   ....[96]....
        /*0444*/ 	.word	0x0000cd30


	//   ....[97]....
        /*0448*/ 	.word	0x0000cd80


	//   ....[98]....
        /*044c*/ 	.word	0x0000cdd0


	//   ....[99]....
        /*0450*/ 	.word	0x0000ce00


	//   ....[100]....
        /*0454*/ 	.word	0x0000ce20


	//   ....[101]....
        /*0458*/ 	.word	0x0000d190


	//   ....[102]....
        /*045c*/ 	.word	0x0000d210


	//   ....[103]....
        /*0460*/ 	.word	0x0000d280


	//   ....[104]....
        /*0464*/ 	.word	0x0000d2f0


	//   ....[105]....
        /*0468*/ 	.word	0x0000d440


	//   ....[106]....
        /*046c*/ 	.word	0x0000d4b0


	//   ....[107]....
        /*0470*/ 	.word	0x0000d520


	//   ....[108]....
        /*0474*/ 	.word	0x0000d590


	//   ....[109]....
        /*0478*/ 	.word	0x0000d6b0


	//   ....[110]....
        /*047c*/ 	.word	0x0000d720


	//   ....[111]....
        /*0480*/ 	.word	0x0000d790


	//   ....[112]....
        /*0484*/ 	.word	0x0000d800


	//   ....[113]....
        /*0488*/ 	.word	0x0000d920


	//   ....[114]....
        /*048c*/ 	.word	0x0000d990


	//   ....[115]....
        /*0490*/ 	.word	0x0000da00


	//   ....[116]....
        /*0494*/ 	.word	0x0000da70


	//   ....[117]....
        /*0498*/ 	.word	0x0000dbb0


	//   ....[118]....
        /*049c*/ 	.word	0x0000dc20


	//   ....[119]....
        /*04a0*/ 	.word	0x0000dc90


	//   ....[120]....
        /*04a4*/ 	.word	0x0000dd00


	//   ....[121]....
        /*04a8*/ 	.word	0x0000dd60


	//   ....[122]....
        /*04ac*/ 	.word	0x0000ddd0


	//   ....[123]....
        /*04b0*/ 	.word	0x0000de40


	//   ....[124]....
        /*04b4*/ 	.word	0x0000deb0


	//   ....[125]....
        /*04b8*/ 	.word	0x0000df30


	//   ....[126]....
        /*04bc*/ 	.word	0x0000dfa0


	//   ....[127]....
        /*04c0*/ 	.word	0x0000e010


	//   ....[128]....
        /*04c4*/ 	.word	0x0000e080


	//   ....[129]....
        /*04c8*/ 	.word	0x0000e100


	//   ....[130]....
        /*04cc*/ 	.word	0x0000e180


	//   ....[131]....
        /*04d0*/ 	.word	0x0000e1f0


	//   ....[132]....
        /*04d4*/ 	.word	0x0000e260


	//   ....[133]....
        /*04d8*/ 	.word	0x0000e2d0


	//   ....[134]....
        /*04dc*/ 	.word	0x0000e340


	//   ....[135]....
        /*04e0*/ 	.word	0x0000e3b0


	//   ....[136]....
        /*04e4*/ 	.word	0x0000e420


	//   ....[137]....
        /*04e8*/ 	.word	0x0000e490


	//   ....[138]....
        /*04ec*/ 	.word	0x0000e510


	//   ....[139]....
        /*04f0*/ 	.word	0x0000e580


	//   ....[140]....
        /*04f4*/ 	.word	0x0000e5f0


	//   ....[141]....
        /*04f8*/ 	.word	0x0000e660


	//   ....[142]....
        /*04fc*/ 	.word	0x0000e6d0


	//   ....[143]....
        /*0500*/ 	.word	0x0000e740


	//   ....[144]....
        /*0504*/ 	.word	0x0000e7b0


	//   ....[145]....
        /*0508*/ 	.word	0x0000e820


	//   ....[146]....
        /*050c*/ 	.word	0x0000e8a0


	//   ....[147]....
        /*0510*/ 	.word	0x0000e910


	//   ....[148]....
        /*0514*/ 	.word	0x0000e980


	//   ....[149]....
        /*0518*/ 	.word	0x0000e9f0


	//   ....[150]....
        /*051c*/ 	.word	0x0000ea60


	//   ....[151]....
        /*0520*/ 	.word	0x0000ead0


	//   ....[152]....
        /*0524*/ 	.word	0x0000eb40


	//   ....[153]....
        /*0528*/ 	.word	0x0000ebb0


	//   ....[154]....
        /*052c*/ 	.word	0x0000ec20


	//   ....[155]....
        /*0530*/ 	.word	0x0000ec90


	//   ....[156]....
        /*0534*/ 	.word	0x0000ed00


	//   ....[157]....
        /*0538*/ 	.word	0x0000edd0


	//   ....[158]....
        /*053c*/ 	.word	0x0000ee40


	//   ....[159]....
        /*0540*/ 	.word	0x0000eeb0


	//   ....[160]....
        /*0544*/ 	.word	0x0000ef20


	//----- nvinfo : EIATTR_EXIT_INSTR_OFFSETS
	.align		4
.L_2295:
        /*0548*/ 	.byte	0x04, 0x1c
        /*054a*/ 	.short	(.L_2297 - .L_2296)


	//   ....[0]....
.L_2296:
        /*054c*/ 	.word	0x0000cef0


	//   ....[1]....
        /*0550*/ 	.word	0x0000d130


	//----- nvinfo : EIATTR_MAX_THREADS
	.align		4
.L_2297:
        /*0554*/ 	.byte	0x04, 0x05
        /*0556*/ 	.short	(.L_2299 - .L_2298)
.L_2298:
        /*0558*/ 	.word	0x00000040
        /*055c*/ 	.word	0x00000001
        /*0560*/ 	.word	0x00000001


	//----- nvinfo : EIATTR_CRS_STACK_SIZE
	.align		4
.L_2299:
        /*0564*/ 	.byte	0x04, 0x1e
        /*0566*/ 	.short	(.L_2301 - .L_2300)
.L_2300:
        /*0568*/ 	.word	0x00000000
.L_2301:


//--------------------- .nv.info._Z25selective_scan_bwd_kernelI32Selective_Scan_bwd_kernel_traitsILi64ELi16ELb1ELb0ELb1ELb1ELb1EN3c104HalfENS1_7complexIfEEEEv12SSMParamsBwd --------------------------
	.section	.nv.info._Z25selective_scan_bwd_kernelI32Selective_Scan_bwd_kernel_traitsILi64ELi16ELb1ELb0ELb1ELb1ELb1EN3c104HalfENS1_7complexIfEEEEv12SSMParamsBwd,"",@"SHT_CUDA_INFO"
	.sectionflags	@""
	.align	4


	//----- nvinfo : EIATTR_CUDA_API_VERSION
	.align		4
        /*0000*/ 	.byte	0x04, 0x37
        /*0002*/ 	.short	(.L_2303 - .L_2302)
.L_2302:
        /*0004*/ 	.word	0x00000082


	//----- nvinfo : EIATTR_SW2861232_WAR
	.align		4
.L_2303:
        /*0008*/ 	.byte	0x01, 0x35
	.zero		2


	//----- nvinfo : EIATTR_PARAM_CBANK
	.align		4
        /*000c*/ 	.byte	0x04, 0x0a
        /*000e*/ 	.short	(.L_2305 - .L_2304)
	.align		4
.L_2304:
        /*0010*/ 	.word	index@(.nv.constant0._Z25selective_scan_bwd_kernelI32Selective_Scan_bwd_kernel_traitsILi64ELi16ELb1ELb0ELb1ELb1ELb1EN3c104HalfENS1_7complexIfEEEEv12SSMParamsBwd)
        /*0014*/ 	.short	0x0160
        /*0016*/ 	.short	0x01f0


	//----- nvinfo : EIATTR_CBANK_PARAM_SIZE
	.align		4
.L_2305:
        /*0018*/ 	.byte	0x03, 0x19
        /*001a*/ 	.short	0x01f0


	//----- nvinfo : EIATTR_KPARAM_INFO
	.align		4
        /*001c*/ 	.byte	0x04, 0x17
        /*001e*/ 	.short	(.L_2307 - .L_2306)
.L_2306:
        /*0020*/ 	.word	0x00000000
        /*0024*/ 	.short	0x0000
        /*0026*/ 	.short	0x0000
        /*0028*/ 	.byte	0x00, 0xf0, 0xc1, 0x07


	//----- nvinfo : EIATTR_MAXREG_COUNT
	.align		4
.L_2307:
        /*002c*/ 	.byte	0x03, 0x1b
        /*002e*/ 	.short	0x00ff


	//----- nvinfo : EIATTR_NUM_BARRIERS
	.align		4
        /*0030*/ 	.byte	0x02, 0x4c
        /*0032*/ 	.byte	0x01
	.zero		1


	//----- nvinfo : EIATTR_MERCURY_ISA_VERSION
	.align		4
        /*0034*/ 	.byte	0x03, 0x5f
        /*0036*/ 	.short	0x0000


	//----- nvinfo : EIATTR_COOP_GROUP_MASK_REGIDS
	.align		4
        /*0038*/ 	.byte	0x04, 0x29
        /*003a*/ 	.short	(.L_2309 - .L_2308)


	//   ....[0]....
.L_2308:
        /*003c*/ 	.word	0xffffffff


	//   ....[1]....
        /*0040*/ 	.word	0xffffffff


	//   ....[2]....
        /*0044*/ 	.word	0xffffffff


	//   ....[3]....
        /*0048*/ 	.word	0xffffffff


	//   ....[4]....
        /*004c*/ 	.word	0xffffffff


	//   ....[5]....
        /*0050*/ 	.word	0xffffffff


	//   ....[6]....
        /*0054*/ 	.word	0xffffffff


	//   ....[7]....
        /*0058*/ 	.word	0xffffffff


	//   ....[8]....
        /*005c*/ 	.word	0xffffffff


	//   ....[9]....
        /*0060*/ 	.word	0xffffffff


	//   ....[10]....
        /*0064*/ 	.word	0xffffffff


	//   ....[11]....
        /*0068*/ 	.word	0xffffffff


	//   ....[12]....
        /*006c*/ 	.word	0xffffffff


	//   ....[13]....
        /*0070*/ 	.word	0xffffffff


	//   ....[14]....
        /*0074*/ 	.word	0xffffffff


	//   ....[15]....
        /*0078*/ 	.word	0xffffffff


	//   ....[16]....
        /*007c*/ 	.word	0xffffffff


	//   ....[17]....
        /*0080*/ 	.word	0xffffffff


	//   ....[18]....
        /*0084*/ 	.word	0xffffffff


	//   ....[19]....
        /*0088*/ 	.word	0xffffffff


	//   ....[20]....
        /*008c*/ 	.word	0xffffffff


	//   ....[21]....
        /*0090*/ 	.word	0xffffffff


	//   ....[22]....
        /*0094*/ 	.word	0xffffffff


	//   ....[23]....
        /*0098*/ 	.word	0xffffffff


	//   ....[24]....
        /*009c*/ 	.word	0xffffffff


	//   ....[25]....
        /*00a0*/ 	.word	0xffffffff


	//   ....[26]....
        /*00a4*/ 	.word	0xffffffff


	//   ....[27]....
        /*00a8*/ 	.word	0xffffffff


	//   ....[28]....
        /*00ac*/ 	.word	0xffffffff


	//   ....[29]....
        /*00b0*/ 	.word	0xffffffff


	//   ....[30]....
        /*00b4*/ 	.word	0xffffffff


	//   ....[31]....
        /*00b8*/ 	.word	0xffffffff


	//   ....[32]....
        /*00bc*/ 	.word	0xffffffff


	//   ....[33]....
        /*00c0*/ 	.word	0xffffffff


	//   ....[34]....
        /*00c4*/ 	.word	0xffffffff


	//   ....[35]....
        /*00c8*/ 	.word	0xffffffff


	//   ....[36]....
        /*00cc*/ 	.word	0xffffffff


	//   ....[37]....
        /*00d0*/ 	.word	0xffffffff


	//   ....[38]....
        /*00d4*/ 	.word	0xffffffff


	//   ....[39]....
        /*00d8*/ 	.word	0xffffffff


	//   ....[40]....
        /*00dc*/ 	.word	0xffffffff


	//   ....[41]....
        /*00e0*/ 	.word	0xffffffff


	//   ....[42]....
        /*00e4*/ 	.word	0xffffffff


	//   ....[43]....
        /*00e8*/ 	.word	0xffffffff


	//   ....[44]....
        /*00ec*/ 	.word	0xffffffff


	//   ....[45]....
        /*00f0*/ 	.word	0xffffffff


	//   ....[46]....
        /*00f4*/ 	.word	0xffffffff


	//   ....[47]....
        /*00f8*/ 	.word	0xffffffff


	//   ....[48]....
        /*00fc*/ 	.word	0xffffffff


	//   ....[49]....
        /*0100*/ 	.word	0xffffffff


	//   ....[50]....
        /*0104*/ 	.word	0xffffffff


	//   ....[51]....
        /*0108*/ 	.word	0xffffffff


	//   ....[52]....
        /*010c*/ 	.word	0xffffffff


	//   ....[53]....
        /*0110*/ 	.word	0xffffffff


	//   ....[54]....
        /*0114*/ 	.word	0xffffffff


	//   ....[55]....
        /*0118*/ 	.word	0xffffffff


	//   ....[56]....
        /*011c*/ 	.word	0xffffffff


	//   ....[57]....
        /*0120*/ 	.word	0xffffffff


	//   ....[58]....
        /*0124*/ 	.word	0xffffffff


	//   ....[59]....
        /*0128*/ 	.word	0xffffffff


	//   ....[60]....
        /*012c*/ 	.word	0xffffffff


	//   ....[61]....
        /*0130*/ 	.word	0xffffffff


	//   ....[62]....
        /*0134*/ 	.word	0xffffffff


	//   ....[63]....
        /*0138*/ 	.word	0xffffffff


	//   ....[64]....
        /*013c*/ 	.word	0xffffffff


	//   ....[65]....
        /*0140*/ 	.word	0xffffffff


	//   ....[66]....
        /*0144*/ 	.word	0xffffffff


	//   ....[67]....
        /*0148*/ 	.word	0xffffffff


	//   ....[68]....
        /*014c*/ 	.word	0xffffffff


	//   ....[69]....
        /*0150*/ 	.word	0xffffffff


	//   ....[70]....
        /*0154*/ 	.word	0xffffffff


	//   ....[71]....
        /*0158*/ 	.word	0xffffffff


	//   ....[72]....
        /*015c*/ 	.word	0xffffffff


	//   ....[73]....
        /*0160*/ 	.word	0xffffffff


	//   ....[74]....
        /*0164*/ 	.word	0xffffffff


	//   ....[75]....
        /*0168*/ 	.word	0xffffffff


	//   ....[76]....
        /*016c*/ 	.word	0xffffffff


	//   ....[77]....
        /*0170*/ 	.word	0xffffffff


	//   ....[78]....
        /*0174*/ 	.word	0xffffffff


	//   ....[79]....
        /*0178*/ 	.word	0xffffffff


	//   ....[80]....
        /*017c*/ 	.word	0xffffffff


	//   ....[81]....
        /*0180*/ 	.word	0xffffffff


	//   ....[82]....
        /*0184*/ 	.word	0xffffffff


	//   ....[83]....
        /*0188*/ 	.word	0xffffffff


	//   ....[84]....
        /*018c*/ 	.word	0xffffffff


	//   ....[85]....
        /*0190*/ 	.word	0xffffffff


	//   ....[86]....
        /*0194*/ 	.word	0xffffffff


	//   ....[87]....
        /*0198*/ 	.word	0xffffffff


	//   ....[88]....
        /*019c*/ 	.word	0xffffffff


	//   ....[89]....
        /*01a0*/ 	.word	0xffffffff


	//   ....[90]....
        /*01a4*/ 	.word	0xffffffff


	//   ....[91]....
        /*01a8*/ 	.word	0xffffffff


	//   ....[92]....
        /*01ac*/ 	.word	0xffffffff


	//   ....[93]....
        /*01b0*/ 	.word	0xffffffff


	//   ....[94]....
        /*01b4*/ 	.word	0xffffffff


	//   ....[95]....
        /*01b8*/ 	.word	0xffffffff


	//   ....[96]....
        /*01bc*/ 	.word	0xffffffff


	//   ....[97]....
        /*01c0*/ 	.word	0xffffffff


	//   ....[98]....
        /*01c4*/ 	.word	0xffffffff


	//   ....[99]....
        /*01c8*/ 	.word	0xffffffff


	//   ....[100]....
        /*01cc*/ 	.word	0xffffffff


	//   ....[101]....
        /*01d0*/ 	.word	0xffffffff


	//   ....[102]....
        /*01d4*/ 	.word	0xffffffff


	//   ....[103]....
        /*01d8*/ 	.word	0xffffffff


	//   ....[104]....
        /*01dc*/ 	.word	0xffffffff


	//   ....[105]....
        /*01e0*/ 	.word	0xffffffff


	//   ....[106]....
        /*01e4*/ 	.word	0xffffffff


	//   ....[107]....
        /*01e8*/ 	.word	0xffffffff


	//   ....[108]....
        /*01ec*/ 	.word	0xffffffff


	//   ....[109]....
        /*01f0*/ 	.word	0xffffffff


	//   ....[110]....
        /*01f4*/ 	.word	0xffffffff


	//   ....[111]....
        /*01f8*/ 	.word	0xffffffff


	//   ....[112]....
        /*01fc*/ 	.word	0xffffffff


	//   ....[113]....
        /*0200*/ 	.word	0xffffffff


	//   ....[114]....
        /*0204*/ 	.word	0xffffffff


	//   ....[115]....
        /*0208*/ 	.word	0xffffffff


	//   ....[116]....
        /*020c*/ 	.word	0xffffffff


	//   ....[117]....
        /*0210*/ 	.word	0xffffffff


	//   ....[118]....
        /*0214*/ 	.word	0xffffffff


	//   ....[119]....
        /*0218*/ 	.word	0xffffffff


	//   ....[120]....
        /*021c*/ 	.word	0xffffffff


	//   ....[121]....
        /*0220*/ 	.word	0xffffffff


	//   ....[122]....
        /*0224*/ 	.word	0xffffffff


	//   ....[123]....
        /*0228*/ 	.word	0xffffffff


	//   ....[124]....
        /*022c*/ 	.word	0xffffffff


	//   ....[125]....
        /*0230*/ 	.word	0xffffffff


	//   ....[126]....
        /*0234*/ 	.word	0xffffffff


	//   ....[127]....
        /*0238*/ 	.word	0xffffffff


	//   ....[128]....
        /*023c*/ 	.word	0xffffffff


	//   ....[129]....
        /*0240*/ 	.word	0xffffffff


	//   ....[130]....
        /*0244*/ 	.word	0xffffffff


	//   ....[131]....
        /*0248*/ 	.word	0xffffffff


	//   ....[132]....
        /*024c*/ 	.word	0xffffffff


	//   ....[133]....
        /*0250*/ 	.word	0xffffffff


	//   ....[134]....
        /*0254*/ 	.word	0xffffffff


	//   ....[135]....
        /*0258*/ 	.word	0xffffffff


	//   ....[136]....
        /*025c*/ 	.word	0xffffffff


	//   ....[137]....
        /*0260*/ 	.word	0xffffffff


	//   ....[138]....
        /*0264*/ 	.word	0xffffffff


	//   ....[139]....
        /*0268*/ 	.word	0xffffffff


	//   ....[140]....
        /*026c*/ 	.word	0xffffffff


	//   ....[141]....
        /*0270*/ 	.word	0xffffffff


	//   ....[142]....
        /*0274*/ 	.word	0xffffffff


	//   ....[143]....
        /*0278*/ 	.word	0xffffffff


	//   ....[144]....
        /*027c*/ 	.word	0xffffffff


	//   ....[145]....
        /*0280*/ 	.word	0xffffffff


	//   ....[146]....
        /*0284*/ 	.word	0xffffffff


	//   ....[147]....
        /*0288*/ 	.word	0xffffffff


	//   ....[148]....
        /*028c*/ 	.word	0xffffffff


	//   ....[149]....
        /*0290*/ 	.word	0xffffffff


	//   ....[150]....
        /*0294*/ 	.word	0xffffffff


	//   ....[151]....
        /*0298*/ 	.word	0xffffffff


	//   ....[152]....
        /*029c*/ 	.word	0xffffffff


	//   ....[153]....
        /*02a0*/ 	.word	0xffffffff


	//   ....[154]....
        /*02a4*/ 	.word	0xffffffff


	//   ....[155]....
        /*02a8*/ 	.word	0xffffffff


	//   ....[156]....
        /*02ac*/ 	.word	0xffffffff


	//   ....[157]....
        /*02b0*/ 	.word	0xffffffff


	//   ....[158]....
        /*02b4*/ 	.word	0xffffffff


	//   ....[159]....
        /*02b8*/ 	.word	0xffffffff


	//   ....[160]....
        /*02bc*/ 	.word	0xffffffff


	//   ....[161]....
        /*02c0*/ 	.word	0xffffffff


	//   ....[162]....
        /*02c4*/ 	.word	0xffffffff


	//   ....[163]....
        /*02c8*/ 	.word	0xffffffff


	//   ....[164]....
        /*02cc*/ 	.word	0xffffffff


	//----- nvinfo : EIATTR_COOP_GROUP_INSTR_OFFSETS
	.align		4
.L_2309:
        /*02d0*/ 	.byte	0x04, 0x28
        /*02d2*/ 	.short	(.L_2311 - .L_2310)


	//   ....[0]....
.L_2310:
        /*02d4*/ 	.word	0x00000b30


	//   ....[1]....
        /*02d8*/ 	.word	0x00000be0


	//   ....[2]....
        /*02dc*/ 	.word	0x00000e00


	//   ....[3]....
        /*02e0*/ 	.word	0x00003460


	//   ....[4]....
        /*02e4*/ 	.word	0x00003cc0


	//   ....[5]....
        /*02e8*/ 	.word	0x000045d0


	//   ....[6]....
        /*02ec*/ 	.word	0x00004970


	//   ....[7]....
        /*02f0*/ 	.word	0x000059c0


	//   ....[8]....
        /*02f4*/ 	.word	0x000070b0


	//   ....[9]....
        /*02f8*/ 	.word	0x000070d0


	//   ....[10]....
        /*02fc*/ 	.word	0x00007100


	//   ....[11]....
        /*0300*/ 	.word	0x00007110


	//   ....[12]....
        /*0304*/ 	.word	0x000071c0


	//   ....[13]....
        /*0308*/ 	.word	0x000071e0


	//   ....[14]....
        /*030c*/ 	.word	0x000071f0


	//   ....[15]....
        /*0310*/ 	.word	0x00007200


	//   ....[16]....
        /*0314*/ 	.word	0x000072c0


	//   ....[17]....
        /*0318*/ 	.word	0x000072e0


	//   ....[18]....
        /*031c*/ 	.word	0x000072f0


	//   ....[19]....
        /*0320*/ 	.word	0x00007300


	//   ....[20]....
        /*0324*/ 	.word	0x000073c0


	//   ....[21]....
        /*0328*/ 	.word	0x000073e0


	//   ....[22]....
        /*032c*/ 	.word	0x000073f0


	//   ....[23]....
        /*0330*/ 	.word	0x00007400


	//   ....[24]....
        /*0334*/ 	.word	0x000074c0


	//   ....[25]....
        /*0338*/ 	.word	0x000074d0


	//   ....[26]....
        /*033c*/ 	.word	0x000074e0


	//   ....[27]....
        /*0340*/ 	.word	0x000074f0


	//   ....[28]....
        /*0344*/ 	.word	0x00007640


	//   ....[29]....
        /*0348*/ 	.word	0x000076b0


	//   ....[30]....
        /*034c*/ 	.word	0x00007720


	//   ....[31]....
        /*0350*/ 	.word	0x00007790


	//   ....[32]....
        /*0354*/ 	.word	0x000077b0


	//   ....[33]....
        /*0358*/ 	.word	0x000077c0


	//   ....[34]....
        /*035c*/ 	.word	0x000077d0


	//   ....[35]....
        /*0360*/ 	.word	0x000077e0


	//   ....[36]....
        /*0364*/ 	.word	0x000077f0


	//   ....[37]....
        /*0368*/ 	.word	0x00007800


	//   ....[38]....
        /*036c*/ 	.word	0x00007810


	//   ....[39]....
        /*0370*/ 	.word	0x00007820


	//   ....[40]....
        /*0374*/ 	.word	0x00008b00


	//   ....[41]....
        /*0378*/ 	.word	0x00008b20


	//   ....[42]....
        /*037c*/ 	.word	0x00008b30


	//   ....[43]....
        /*0380*/ 	.word	0x00008b40


	//   ....[44]....
        /*0384*/ 	.word	0x00008c60


	//   ....[45]....
        /*0388*/ 	.word	0x00008c70


	//   ....[46]....
        /*038c*/ 	.word	0x00008c80


	//   ....[47]....
        /*0390*/ 	.word	0x00008c90


	//   ....[48]....
        /*0394*/ 	.word	0x00008db0


	//   ....[49]....
        /*0398*/ 	.word	0x00008dd0


	//   ....[50]....
        /*039c*/ 	.word	0x00008de0


	//   ....[51]....
        /*03a0*/ 	.word	0x00008df0


	//   ....[52]....
        /*03a4*/ 	.word	0x00008f10


	//   ....[53]....
        /*03a8*/ 	.word	0x00008f20


	//   ....[54]....
        /*03ac*/ 	.word	0x00008f30


	//   ....[55]....
        /*03b0*/ 	.word	0x00008f40


	//   ....[56]....
        /*03b4*/ 	.word	0x00009060


	//   ....[57]....
        /*03b8*/ 	.word	0x00009080


	//   ....[58]....
        /*03bc*/ 	.word	0x00009090


	//   ....[59]....
        /*03c0*/ 	.word	0x000090a0


	//   ....[60]....
        /*03c4*/ 	.word	0x000091a0


	//   ....[61]....
        /*03c8*/ 	.word	0x000091b0


	//   ....[62]....
        /*03cc*/ 	.word	0x000091c0


	//   ....[63]....
        /*03d0*/ 	.word	0x000091d0


	//   ....[64]....
        /*03d4*/ 	.word	0x000091e0


	//   ....[65]....
        /*03d8*/ 	.word	0x000091f0


	//   ....[66]....
        /*03dc*/ 	.word	0x00009200


	//   ....[67]....
        /*03e0*/ 	.word	0x00009230


	//   ....[68]....
        /*03e4*/ 	.word	0x00009260


	//   ....[69]....
        /*03e8*/ 	.word	0x00009270


	//   ....[70]....
        /*03ec*/ 	.word	0x00009280


	//   ....[71]....
        /*03f0*/ 	.word	0x00009290


	//   ....[72]....
        /*03f4*/ 	.word	0x0000cce0


	//   ....[73]....
        /*03f8*/ 	.word	0x0000cd20


	//   ....[74]....
        /*03fc*/ 	.word	0x0000cd60


	//   ....[75]....
        /*0400*/ 	.word	0x0000cda0


	//   ....[76]....
        /*0404*/ 	.word	0x0000ce60


	//   ....[77]....
        /*0408*/ 	.word	0x0000ceb0


	//   ....[78]....
        /*040c*/ 	.word	0x0000cee0


	//   ....[79]....
        /*0410*/ 	.word	0x0000cf10


	//   ....[80]....
        /*0414*/ 	.word	0x0000cf90


	//   ....[81]....
        /*0418*/ 	.word	0x0000cfe0


	//   ....[82]....
        /*041c*/ 	.word	0x0000d010


	//   ....[83]....
        /*0420*/ 	.word	0x0000d040


	//   ....[84]....
        /*0424*/ 	.word	0x0000d0d0


	//   ....[85]....
        /*0428*/ 	.word	0x0000d110


	//   ....[86]....
        /*042c*/ 	.word	0x0000d140


	//   ....[87]....
        /*0430*/ 	.word	0x0000d170


	//   ....[88]....
        /*0434*/ 	.word	0x0000d200


	//   ....[89]....
        /*0438*/ 	.word	0x0000d240


	//   ....[90]....
        /*043c*/ 	.word	0x0000d270


	//   ....[91]....
        /*0440*/ 	.word	0x0000d2a0


	//   ....[92]....
        /*0444*/ 	.word	0x0000d940


	//   ....[93]....
        /*0448*/ 	.word	0x0000e010


	//   ....[94]....
        /*044c*/ 	.word	0x0000e470


	//   ....[95]....
        /*0450*/ 	.word	0x0000e5f0


	//   ....[96]....
        /*0454*/ 	.word	0x0000e650


	//   ....[97]....
        /*0458*/ 	.word	0x0000e6b0


	//   ....[98]....
        /*045c*/ 	.word	0x0000e6d0


	//   ....[99]....
        /*0460*/ 	.word	0x0000e6f0


	//   ....[100]....
        /*0464*/ 	.word	0x0000e7d0


	//   ....[101]....
        /*0468*/ 	.word	0x0000e820


	//   ....[102]....
        /*046c*/ 	.word	0x0000e870


	//   ....[103]....
        /*0470*/ 	.word	0x0000e8a0


	//   ....[104]....
        /*0474*/ 	.word	0x0000e8c0


	//   ....[105]....
        /*0478*/ 	.word	0x0000ecb0


	//   ....[106]....
        /*047c*/ 	.word	0x0000ed30


	//   ....[107]....
        /*0480*/ 	.word	0x0000eda0


	//   ....[108]....
        /*0484*/ 	.word	0x0000ee10


	//   ....[109]....
        /*0488*/ 	.word	0x0000ef60


	//   ....[110]....
        /*048c*/ 	.word	0x0000efd0


	//   ....[111]....
        /*0490*/ 	.word	0x0000f040


	//   ....[112]....
        /*0494*/ 	.word	0x0000f0b0


	//   ....[113]....
        /*0498*/ 	.word	0x0000f1d0


	//   ....[114]....
        /*049c*/ 	.word	0x0000f240


	//   ....[115]....
        /*04a0*/ 	.word	0x0000f2b0


	//   ....[116]....
        /*04a4*/ 	.word	0x0000f320


	//   ....[117]....
        /*04a8*/ 	.word	0x0000f440


	//   ....[118]....
        /*04ac*/ 	.word	0x0000f4b0


	//   ....[119]....
        /*04b0*/ 	.word	0x0000f520


	//   ....[120]....
        /*04b4*/ 	.word	0x0000f590


	//   ....[121]....
        /*04b8*/ 	.word	0x0000f6d0


	//   ....[122]....
        /*04bc*/ 	.word	0x0000f740


	//   ....[123]....
        /*04c0*/ 	.word	0x0000f7b0


	//   ....[124]....
        /*04c4*/ 	.word	0x0000f820


	//   ....[125]....
        /*04c8*/ 	.word	0x0000f880


	//   ....[126]....
        /*04cc*/ 	.word	0x0000f8f0


	//   ....[127]....
        /*04d0*/ 	.word	0x0000f960


	//   ....[128]....
        /*04d4*/ 	.word	0x0000f9d0


	//   ....[129]....
        /*04d8*/ 	.word	0x0000fa60


	//   ....[130]....
        /*04dc*/ 	.word	0x0000fad0


	//   ....[131]....
        /*04e0*/ 	.word	0x0000fb40


	//   ....[132]....
        /*04e4*/ 	.word	0x0000fbb0


	//   ....[133]....
        /*04e8*/ 	.word	0x0000fc30


	//   ....[134]....
        /*04ec*/ 	.word	0x0000fcb0


	//   ....[135]....
        /*04f0*/ 	.word	0x0000fd20


	//   ....[136]....
        /*04f4*/ 	.word	0x0000fd90


	//   ....[137]....
        /*04f8*/ 	.word	0x0000fe10


	//   ....[138]....
        /*04fc*/ 	.word	0x0000fe80


	//   ....[139]....
        /*0500*/ 	.word	0x0000fef0


	//   ....[140]....
        /*0504*/ 	.word	0x0000ff60


	//   ....[141]....
        /*0508*/ 	.word	0x0000ffe0


	//   ....[142]....
        /*050c*/ 	.word	0x00010060


	//   ....[143]....
        /*0510*/ 	.word	0x000100d0


	//   ....[144]....
        /*0514*/ 	.word	0x00010140


	//   ....[145]....
        /*0518*/ 	.word	0x000101c0


	//   ....[146]....
        /*051c*/ 	.word	0x00010230


	//   ....[147]....
        /*0520*/ 	.word	0x000102a0


	//   ....[148]....
        /*0524*/ 	.word	0x00010310


	//   ....[149]....
        /*0528*/ 	.word	0x00010390


	//   ....[150]....
        /*052c*/ 	.word	0x00010410


	//   ....[151]....
        /*0530*/ 	.word	0x00010480


	//   ....[152]....
        /*0534*/ 	.word	0x000104f0


	//   ....[153]....
        /*0538*/ 	.word	0x00010570


	//   ....[154]....
        /*053c*/ 	.word	0x000105e0


	//   ....[155]....
        /*0540*/ 	.word	0x00010650


	//   ....[156]....
        /*0544*/ 	.word	0x000106c0


	//   ....[157]....
        /*0548*/ 	.word	0x00010730


	//   ....[158]....
        /*054c*/ 	.word	0x000107a0


	//   ....[159]....
        /*0550*/ 	.word	0x00010810


	//   ....[160]....
        /*0554*/ 	.word	0x00010880


	//   ....[161]....
        /*0558*/ 	.word	0x00010950


	//   ....[162]....
        /*055c*/ 	.word	0x000109c0


	//   ....[163]....
        /*0560*/ 	.word	0x00010a30


	//   ....[164]....
        /*0564*/ 	.word	0x00010aa0


	//----- nvinfo : EIATTR_EXIT_INSTR_OFFSETS
	.align		4
.L_2311:
        /*0568*/ 	.byte	0x04, 0x1c
        /*056a*/ 	.short	(.L_2313 - .L_2312)


	//   ....[0]....
.L_2312:
        /*056c*/ 	.word	0x0000e9b0


	//   ....[1]....
        /*0570*/ 	.word	0x0000ec50


	//----- nvinfo : EIATTR_MAX_THREADS
	.align		4
.L_2313:
        /*0574*/ 	.byte	0x04, 0x05
        /*0576*/ 	.short	(.L_2315 - .L_2314)
.L_2314:
        /*0578*/ 	.word	0x00000040
        /*057c*/ 	.word	0x00000001
        /*0580*/ 	.word	0x00000001


	//----- nvinfo : EIATTR_CRS_STACK_SIZE
	.align		4
.L_2315:
        /*0584*/ 	.byte	0x04, 0x1e
        /*0586*/ 	.short	(.L_2317 - .L_2316)
.L_2316:
        /*0588*/ 	.word	0x00000000
.L_2317:


//--------------------- .nv.info._Z25selective_scan_bwd_kernelI32Selective_Scan_bwd_kernel_traitsILi64ELi16ELb1ELb1ELb0ELb0ELb0EN3c104HalfENS1_7complexIfEEEEv12SSMParamsBwd --------------------------
	.section	.nv.info._Z25selective_scan_bwd_kernelI32Selective_Scan_bwd_kernel_traitsILi64ELi16ELb1ELb1ELb0ELb0ELb0EN3c104HalfENS1_7complexIfEEEEv12SSMParamsBwd,"",@"SHT_CUDA_INFO"
	.sectionflags	@""
	.align	4


	//----- nvinfo : EIATTR_CUDA_API_VERSION
	.align		4
        /*0000*/ 	.byte	0x04, 0x37
        /*0002*/ 	.short	(.L_2319 - .L_2318)
.L_2318:
        /*0004*/ 	.word	0x00000082


	//----- nvinfo : EIATTR_SW2861232_WAR
	.align		4
.L_2319:
        /*0008*/ 	.byte	0x01, 0x35
	.zero		2


	//----- nvinfo : EIATTR_PARAM_CBANK
	.align		4
        /*000c*/ 	.byte	0x04, 0x0a
        /*000e*/ 	.short	(.L_2321 - .L_2320)
	.align		4
.L_2320:
        /*0010*/ 	.word	index@(.nv.constant0._Z25selective_scan_bwd_kernelI32Selective_Scan_bwd_kernel_traitsILi64ELi16ELb1ELb1ELb0ELb0ELb0EN3c104HalfENS1_7complexIfEEEEv12SSMParamsBwd)
        /*0014*/ 	.short	0x0160
        /*0016*/ 	.short	0x01f0


	//----- nvinfo : EIATTR_CBANK_PARAM_SIZE
	.align		4
.L_2321:
        /*0018*/ 	.byte	0x03, 0x19
        /*001a*/ 	.short	0x01f0


	//----- nvinfo : EIATTR_KPARAM_INFO
	.align		4
        /*001c*/ 	.byte	0x04, 0x17
        /*001e*/ 	.short	(.L_2323 - .L_2322)
.L_2322:
        /*0020*/ 	.word	0x00000000
        /*0024*/ 	.short	0x0000
        /*0026*/ 	.short	0x0000
        /*0028*/ 	.byte	0x00, 0xf0, 0xc1, 0x07


	//----- nvinfo : EIATTR_MAXREG_COUNT
	.align		4
.L_2323:
        /*002c*/ 	.byte	0x03, 0x1b
        /*002e*/ 	.short	0x00ff


	//----- nvinfo : EIATTR_NUM_BARRIERS
	.align		4
        /*0030*/ 	.byte	0x02, 0x4c
        /*0032*/ 	.byte	0x01
	.zero		1


	//----- nvinfo : EIATTR_MERCURY_ISA_VERSION
	.align		4
        /*0034*/ 	.byte	0x03, 0x5f
        /*0036*/ 	.short	0x0000


	//----- nvinfo : EIATTR_COOP_GROUP_MASK_REGIDS
	.align		4
        /*0038*/ 	.byte	0x04, 0x29
        /*003a*/ 	.short	(.L_2325 - .L_2324)


	//   ....[0]....
.L_2324:
        /*003c*/ 	.word	0xffffffff


	//   ....[1]....
        /*0040*/ 	.word	0xffffffff


	//   ....[2]....
        /*0044*/ 	.word	0xffffffff


	//   ....[3]....
        /*0048*/ 	.word	0xffffffff


	//   ....[4]....
        /*004c*/ 	.word	0xffffffff


	//   ....[5]....
        /*0050*/ 	.word	0xffffffff


	//   ....[6]....
        /*0054*/ 	.word	0xffffffff


	//   ....[7]....
        /*0058*/ 	.word	0xffffffff


	//   ....[8]....
        /*005c*/ 	.word	0xffffffff


	//   ....[9]....
        /*0060*/ 	.word	0xffffffff


	//   ....[10]....
        /*0064*/ 	.word	0xffffffff


	//   ....[11]....
        /*0068*/ 	.word	0xffffffff


	//   ....[12]....
        /*006c*/ 	.word	0xffffffff


	//   ....[13]....
        /*0070*/ 	.word	0xffffffff


	//   ....[14]....
        /*0074*/ 	.word	0xffffffff


	//   ....[15]....
        /*0078*/ 	.word	0xffffffff


	//   ....[16]....
        /*007c*/ 	.word	0xffffffff


	//   ....[17]....
        /*0080*/ 	.word	0xffffffff


	//   ....[18]....
        /*0084*/ 	.word	0xffffffff


	//   ....[19]....
        /*0088*/ 	.word	0xffffffff


	//   ....[20]....
        /*008c*/ 	.word	0xffffffff


	//   ....[21]....
        /*0090*/ 	.word	0xffffffff


	//   ....[22]....
        /*0094*/ 	.word	0xffffffff


	//   ....[23]....
        /*0098*/ 	.word	0xffffffff


	//   ....[24]....
        /*009c*/ 	.word	0xffffffff


	//   ....[25]....
        /*00a0*/ 	.word	0xffffffff


	//   ....[26]....
        /*00a4*/ 	.word	0xffffffff


	//   ....[27]....
        /*00a8*/ 	.word	0xffffffff


	//   ....[28]....
        /*00ac*/ 	.word	0xffffffff


	//   ....[29]....
        /*00b0*/ 	.word	0xffffffff


	//   ....[30]....
        /*00b4*/ 	.word	0xffffffff


	//   ....[31]....
        /*00b8*/ 	.word	0xffffffff


	//   ....[32]....
        /*00bc*/ 	.word	0xffffffff


	//   ....[33]....
        /*00c0*/ 	.word	0xffffffff


	//   ....[34]....
        /*00c4*/ 	.word	0xffffffff


	//   ....[35]....
        /*00c8*/ 	.word	0xffffffff


	//   ....[36]....
        /*00cc*/ 	.word	0xffffffff


	//   ....[37]....
        /*00d0*/ 	.word	0xffffffff


	//   ....[38]....
        /*00d4*/ 	.word	0xffffffff


	//   ....[39]....
        /*00d8*/ 	.word	0xffffffff


	//   ....[40]....
        /*00dc*/ 	.word	0xffffffff


	//   ....[41]....
        /*00e0*/ 	.word	0xffffffff


	//   ....[42]....
        /*00e4*/ 	.word	0xffffffff


	//   ....[43]....
        /*00e8*/ 	.word	0xffffffff


	//   ....[44]....
        /*00ec*/ 	.word	0xffffffff


	//   ....[45]....
        /*00f0*/ 	.word	0xffffffff


	//   ....[46]....
        /*00f4*/ 	.word	0xffffffff


	//   ....[47]....
        /*00f8*/ 	.word	0xffffffff


	//   ....[48]....
        /*00fc*/ 	.word	0xffffffff


	//   ....[49]....
        /*0100*/ 	.word	0xffffffff


	//   ....[50]....
        /*0104*/ 	.word	0xffffffff


	//   ....[51]....
        /*0108*/ 	.word	0xffffffff


	//   ....[52]....
        /*010c*/ 	.word	0xffffffff


	//   ....[53]....
        /*0110*/ 	.word	0xffffffff


	//   ....[54]....
        /*0114*/ 	.word	0xffffffff


	//   ....[55]....
        /*0118*/ 	.word	0xffffffff


	//   ....[56]....
        /*011c*/ 	.word	0xffffffff


	//   ....[57]....
        /*0120*/ 	.word	0xffffffff


	//   ....[58]....
        /*0124*/ 	.word	0xffffffff


	//   ....[59]....
        /*0128*/ 	.word	0xffffffff


	//   ....[60]....
        /*012c*/ 	.word	0xffffffff


	//   ....[61]....
        /*0130*/ 	.word	0xffffffff


	//   ....[62]....
        /*0134*/ 	.word	0xffffffff


	//   ....[63]....
        /*0138*/ 	.word	0xffffffff


	//   ....[64]....
        /*013c*/ 	.word	0xffffffff


	//   ....[65]....
        /*0140*/ 	.word	0xffffffff


	//   ....[66]....
        /*0144*/ 	.word	0xffffffff


	//   ....[67]....
        /*0148*/ 	.word	0xffffffff


	//   ....[68]....
        /*014c*/ 	.word	0xffffffff


	//   ....[69]....
        /*0150*/ 	.word	0xffffffff


	//   ....[70]....
        /*0154*/ 	.word	0xffffffff


	//   ....[71]....
        /*0158*/ 	.word	0xffffffff


	//   ....[72]....
        /*015c*/ 	.word	0xffffffff


	//   ....[73]....
        /*0160*/ 	.word	0xffffffff


	//   ....[74]....
        /*0164*/ 	.word	0xffffffff


	//   ....[75]....
        /*0168*/ 	.word	0xffffffff


	//   ....[76]....
        /*016c*/ 	.word	0xffffffff


	//   ....[77]....
        /*0170*/ 	.word	0xffffffff


	//   ....[78]....
        /*0174*/ 	.word	0xffffffff


	//   ....[79]....
        /*0178*/ 	.word	0xffffffff


	//   ....[80]....
        /*017c*/ 	.word	0xffffffff


	//   ....[81]....
        /*0180*/ 	.word	0xffffffff


	//   ....[82]....
        /*0184*/ 	.word	0xffffffff


	//   ....[83]....
        /*0188*/ 	.word	0xffffffff


	//   ....[84]....
        /*018c*/ 	.word	0xffffffff


	//   ....[85]....
        /*0190*/ 	.word	0xffffffff


	//   ....[86]....
        /*0194*/ 	.word	0xffffffff


	//   ....[87]....
        /*0198*/ 	.word	0xffffffff


	//   ....[88]....
        /*019c*/ 	.word	0xffffffff


	//   ....[89]....
        /*01a0*/ 	.word	0xffffffff


	//   ....[90]....
        /*01a4*/ 	.word	0xffffffff


	//   ....[91]....
        /*01a8*/ 	.word	0xffffffff


	//   ....[92]....
        /*01ac*/ 	.word	0xffffffff


	//   ....[93]....
        /*01b0*/ 	.word	0xffffffff


	//   ....[94]....
        /*01b4*/ 	.word	0xffffffff


	//   ....[95]....
        /*01b8*/ 	.word	0xffffffff


	//   ....[96]....
        /*01bc*/ 	.word	0xffffffff


	//   ....[97]....
        /*01c0*/ 	.word	0xffffffff


	//   ....[98]....
        /*01c4*/ 	.word	0xffffffff


	//   ....[99]....
        /*01c8*/ 	.word	0xffffffff


	//   ....[100]....
        /*01cc*/ 	.word	0xffffffff


	//   ....[101]....
        /*01d0*/ 	.word	0xffffffff


	//   ....[102]....
        /*01d4*/ 	.word	0xffffffff


	//   ....[103]....
        /*01d8*/ 	.word	0xffffffff


	//   ....[104]....
        /*01dc*/ 	.word	0xffffffff


	//   ....[105]....
        /*01e0*/ 	.word	0xffffffff


	//   ....[106]....
        /*01e4*/ 	.word	0xffffffff


	//   ....[107]....
        /*01e8*/ 	.word	0xffffffff


	//   ....[108]....
        /*01ec*/ 	.word	0xffffffff


	//   ....[109]....
        /*01f0*/ 	.word	0xffffffff


	//   ....[110]....
        /*01f4*/ 	.word	0xffffffff


	//   ....[111]....
        /*01f8*/ 	.word	0xffffffff


	//   ....[112]....
        /*01fc*/ 	.word	0xffffffff


	//   ....[113]....
        /*0200*/ 	.word	0xffffffff


	//   ....[114]....
        /*0204*/ 	.word	0xffffffff


	//   ....[115]....
        /*0208*/ 	.word	0xffffffff


	//   ....[116]....
        /*020c*/ 	.word	0xffffffff


	//   ....[117]....
        /*0210*/ 	.word	0xffffffff


	//   ....[118]....
        /*0214*/ 	.word	0xffffffff


	//   ....[119]....
        /*0218*/ 	.word	0xffffffff


	//   ....[120]....
        /*021c*/ 	.word	0xffffffff


	//   ....[121]....
        /*0220*/ 	.word	0xffffffff


	//   ....[122]....
        /*0224*/ 	.word	0xffffffff


	//   ....[123]....
        /*0228*/ 	.word	0xffffffff


	//   ....[124]....
        /*022c*/ 	.word	0xffffffff


	//   ....[125]....
        /*0230*/ 	.word	0xffffffff


	//   ....[126]....
        /*0234*/ 	.word	0xffffffff


	//   ....[127]....
        /*0238*/ 	.word	0xffffffff


	//   ....[128]....
        /*023c*/ 	.word	0xffffffff


	//   ....[129]....
        /*0240*/ 	.word	0xffffffff


	//   ....[130]....
        /*0244*/ 	.word	0xffffffff


	//   ....[131]....
        /*0248*/ 	.word	0xffffffff


	//   ....[132]....
        /*024c*/ 	.word	0xffffffff


	//   ....[133]....
        /*0250*/ 	.word	0xffffffff


	//   ....[134]....
        /*0254*/ 	.word	0xffffffff


	//   ....[135]....
        /*0258*/ 	.word	0xffffffff


	//   ....[136]....
        /*025c*/ 	.word	0xffffffff


	//   ....[137]....
        /*0260*/ 	.word	0xffffffff


	//   ....[138]....
        /*0264*/ 	.word	0xffffffff


	//   ....[139]....
        /*0268*/ 	.word	0xffffffff


	//   ....[140]....
        /*026c*/ 	.word	0xffffffff


	//   ....[141]....
        /*0270*/ 	.word	0xffffffff


	//   ....[142]....
        /*0274*/ 	.word	0xffffffff


	//   ....[143]....
        /*0278*/ 	.word	0xffffffff


	//   ....[144]....
        /*027c*/ 	.word	0xffffffff


	//   ....[145]....
        /*0280*/ 	.word	0xffffffff


	//   ....[146]....
        /*0284*/ 	.word	0xffffffff


	//   ....[147]....
        /*0288*/ 	.word	0xffffffff


	//   ....[148]....
        /*028c*/ 	.word	0xffffffff


	//   ....[149]....
        /*0290*/ 	.word	0xffffffff


	//   ....[150]....
        /*0294*/ 	.word	0xffffffff


	//   ....[151]....
        /*0298*/ 	.word	0xffffffff


	//   ....[152]....
        /*029c*/ 	.word	0xffffffff


	//   ....[153]....
        /*02a0*/ 	.word	0xffffffff


	//   ....[154]....
        /*02a4*/ 	.word	0xffffffff


	//   ....[155]....
        /*02a8*/ 	.word	0xffffffff


	//   ....[156]....
        /*02ac*/ 	.word	0xffffffff


	//   ....[157]....
        /*02b0*/ 	.word	0xffffffff


	//   ....[158]....
        /*02b4*/ 	.word	0xffffffff


	//   ....[159]....
        /*02b8*/ 	.word	0xffffffff


	//----- nvinfo : EIATTR_COOP_GROUP_INSTR_OFFSETS
	.align		4
.L_2325:
        /*02bc*/ 	.byte	0x04, 0x28
        /*02be*/ 	.short	(.L_2327 - .L_2326)


	//   ....[0]....
.L_2326:
        /*02c0*/ 	.word	0x00000900


	//   ....[1]....
        /*02c4*/ 	.word	0x000009b0


	//   ....[2]....
        /*02c8*/ 	.word	0x00000c70


	//   ....[3]....
        /*02cc*/ 	.word	0x00001ae0


	//   ....[4]....
        /*02d0*/ 	.word	0x000033d0


	//   ....[5]....
        /*02d4*/ 	.word	0x000033f0


	//   ....[6]....
        /*02d8*/ 	.word	0x00003410


	//   ....[7]....
        /*02dc*/ 	.word	0x00003420


	//   ....[8]....
        /*02e0*/ 	.word	0x000034b0


	//   ....[9]....
        /*02e4*/ 	.word	0x000034e0


	//   ....[10]....
        /*02e8*/ 	.word	0x00003500


	//   ....[11]....
        /*02ec*/ 	.word	0x00003520


	//   ....[12]....
        /*02f0*/ 	.word	0x000035a0


	//   ....[13]....
        /*02f4*/ 	.word	0x000035e0


	//   ....[14]....
        /*02f8*/ 	.word	0x00003610


	//   ....[15]....
        /*02fc*/ 	.word	0x00003620


	//   ....[16]....
        /*0300*/ 	.word	0x000036f0


	//   ....[17]....
        /*0304*/ 	.word	0x00003700


	//   ....[18]....
        /*0308*/ 	.word	0x00003710


	//   ....[19]....
        /*030c*/ 	.word	0x00003720


	//   ....[20]....
        /*0310*/ 	.word	0x000037e0


	//   ....[21]....
        /*0314*/ 	.word	0x00003810


	//   ....[22]....
        /*0318*/ 	.word	0x00003820


	//   ....[23]....
        /*031c*/ 	.word	0x00003830


	//   ....[24]....
        /*0320*/ 	.word	0x00003960


	//   ....[25]....
        /*0324*/ 	.word	0x000039d0


	//   ....[26]....
        /*0328*/ 	.word	0x00003a40


	//   ....[27]....
        /*032c*/ 	.word	0x00003ab0


	//   ....[28]....
        /*0330*/ 	.word	0x00003ad0


	//   ....[29]....
        /*0334*/ 	.word	0x00003ae0


	//   ....[30]....
        /*0338*/ 	.word	0x00003af0


	//   ....[31]....
        /*033c*/ 	.word	0x00003b00


	//   ....[32]....
        /*0340*/ 	.word	0x00003b10


	//   ....[33]....
        /*0344*/ 	.word	0x00003b20


	//   ....[34]....
        /*0348*/ 	.word	0x00003b30


	//   ....[35]....
        /*034c*/ 	.word	0x00003b40


	//   ....[36]....
        /*0350*/ 	.word	0x00004e20


	//   ....[37]....
        /*0354*/ 	.word	0x00004e40


	//   ....[38]....
        /*0358*/ 	.word	0x00004e50


	//   ....[39]....
        /*035c*/ 	.word	0x00004e60


	//   ....[40]....
        /*0360*/ 	.word	0x00004f80


	//   ....[41]....
        /*0364*/ 	.word	0x00004f90


	//   ....[42]....
        /*0368*/ 	.word	0x00004fa0


	//   ....[43]....
        /*036c*/ 	.word	0x00004fb0


	//   ....[44]....
        /*0370*/ 	.word	0x000050d0


	//   ....[45]....
        /*0374*/ 	.word	0x000050f0


	//   ....[46]....
        /*0378*/ 	.word	0x00005100


	//   ....[47]....
        /*037c*/ 	.word	0x00005110


	//   ....[48]....
        /*0380*/ 	.word	0x00005230


	//   ....[49]....
        /*0384*/ 	.word	0x00005240


	//   ....[50]....
        /*0388*/ 	.word	0x00005250


	//   ....[51]....
        /*038c*/ 	.word	0x00005260


	//   ....[52]....
        /*0390*/ 	.word	0x00005380


	//   ....[53]....
        /*0394*/ 	.word	0x000053a0


	//   ....[54]....
        /*0398*/ 	.word	0x000053b0


	//   ....[55]....
        /*039c*/ 	.word	0x000053c0


	//   ....[56]....
        /*03a0*/ 	.word	0x000054c0


	//   ....[57]....
        /*03a4*/ 	.word	0x000054d0


	//   ....[58]....
        /*03a8*/ 	.word	0x000054e0


	//   ....[59]....
        /*03ac*/ 	.word	0x000054f0


	//   ....[60]....
        /*03b0*/ 	.word	0x00005500


	//   ....[61]....
        /*03b4*/ 	.word	0x00005510


	//   ....[62]....
        /*03b8*/ 	.word	0x00005520


	//   ....[63]....
        /*03bc*/ 	.word	0x00005550


	//   ....[64]....
        /*03c0*/ 	.word	0x00005580


	//   ....[65]....
        /*03c4*/ 	.word	0x00005590


	//   ....[66]....
        /*03c8*/ 	.word	0x000055a0


	//   ....[67]....
        /*03cc*/ 	.word	0x000055c0


	//   ....[68]....
        /*03d0*/ 	.word	0x00008980


	//   ....[69]....
        /*03d4*/ 	.word	0x000089c0


	//   ....[70]....
        /*03d8*/ 	.word	0x00008a00


	//   ....[71]....
        /*03dc*/ 	.word	0x00008a40


	//   ....[72]....
        /*03e0*/ 	.word	0x00008af0


	//   ....[73]....
        /*03e4*/ 	.word	0x00008b40


	//   ....[74]....
        /*03e8*/ 	.word	0x00008b70


	//   ....[75]....
        /*03ec*/ 	.word	0x00008ba0


	//   ....[76]....
        /*03f0*/ 	.word	0x00008c20


	//   ....[77]....
        /*03f4*/ 	.word	0x00008c70


	//   ....[78]....
        /*03f8*/ 	.word	0x00008cb0


	//   ....[79]....
        /*03fc*/ 	.word	0x00008ce0


	//   ....[80]....
        /*0400*/ 	.word	0x00008d60


	//   ....[81]....
        /*0404*/ 	.word	0x00008da0


	//   ....[82]....
        /*0408*/ 	.word	0x00008de0


	//   ....[83]....
        /*040c*/ 	.word	0x00008e10


	//   ....[84]....
        /*0410*/ 	.word	0x00008ea0


	//   ....[85]....
        /*0414*/ 	.word	0x00008ed0


	//   ....[86]....
        /*0418*/ 	.word	0x00008f10


	//   ....[87]....
        /*041c*/ 	.word	0x00008f40


	//   ....[88]....
        /*0420*/ 	.word	0x000095c0


	//   ....[89]....
        /*0424*/ 	.word	0x000098d0


	//   ....[90]....
        /*0428*/ 	.word	0x000099f0


	//   ....[91]....
        /*042c*/ 	.word	0x00009a50


	//   ....[92]....
        /*0430*/ 	.word	0x00009ab0


	//   ....[93]....
        /*0434*/ 	.word	0x00009ad0


	//   ....[94]....
        /*0438*/ 	.word	0x00009af0


	//   ....[95]....
        /*043c*/ 	.word	0x00009bb0


	//   ....[96]....
        /*0440*/ 	.word	0x00009c00


	//   ....[97]....
        /*0444*/ 	.word	0x00009c50


	//   ....[98]....
        /*0448*/ 	.word	0x00009c80


	//   ....[99]....
        /*044c*/ 	.word	0x00009ca0


	//   ....[100]....
        /*0450*/ 	.word	0x0000a010


	//   ....[101]....
        /*0454*/ 	.word	0x0000a090


	//   ....[102]....
        /*0458*/ 	.word	0x0000a100


	//   ....[103]....
        /*045c*/ 	.word	0x0000a170


	//   ....[104]....
        /*0460*/ 	.word	0x0000a2c0


	//   ....[105]....
        /*0464*/ 	.word	0x0000a330


	//   ....[106]....
        /*0468*/ 	.word	0x0000a3a0


	//   ....[107]....
        /*046c*/ 	.word	0x0000a410


	//   ....[108]....
        /*0470*/ 	.word	0x0000a530


	//   ....[109]....
        /*0474*/ 	.word	0x0000a5a0


	//   ....[110]....
        /*0478*/ 	.word	0x0000a610


	//   ....[111]....
        /*047c*/ 	.word	0x0000a680


	//   ....[112]....
        /*0480*/ 	.word	0x0000a7c0


	//   ....[113]....
        /*0484*/ 	.word	0x0000a830


	//   ....[114]....
        /*0488*/ 	.word	0x0000a8a0


	//   ....[115]....
        /*048c*/ 	.word	0x0000a910


	//   ....[116]....
        /*0490*/ 	.word	0x0000aa60


	//   ....[117]....
        /*0494*/ 	.word	0x0000aad0


	//   ....[118]....
        /*0498*/ 	.word	0x0000ab40


	//   ....[119]....
        /*049c*/ 	.word	0x0000abb0


	//   ....[120]....
        /*04a0*/ 	.word	0x0000ac20


	//   ....[121]....
        /*04a4*/ 	.word	0x0000ac90


	//   ....[122]....
        /*04a8*/ 	.word	0x0000ad00


	//   ....[123]....
        /*04ac*/ 	.word	0x0000ad70


	//   ....[124]....
        /*04b0*/ 	.word	0x0000adf0


	//   ....[125]....
        /*04b4*/ 	.word	0x0000ae60


	//   ....[126]....
        /*04b8*/ 	.word	0x0000aed0


	//   ....[127]....
        /*04bc*/ 	.word	0x0000af40


	//   ....[128]....
        /*04c0*/ 	.word	0x0000afc0


	//   ....[129]....
        /*04c4*/ 	.word	0x0000b040


	//   ....[130]....
        /*04c8*/ 	.word	0x0000b0b0


	//   ....[131]....
        /*04cc*/ 	.word	0x0000b120


	//   ....[132]....
        /*04d0*/ 	.word	0x0000b190


	//   ....[133]....
        /*04d4*/ 	.word	0x0000b200


	//   ....[134]....
        /*04d8*/ 	.word	0x0000b270


	//   ....[135]....
        /*04dc*/ 	.word	0x0000b2e0


	//   ....[136]....
        /*04e0*/ 	.word	0x0000b350


	//   ....[137]....
        /*04e4*/ 	.word	0x0000b3d0


	//   ....[138]....
        /*04e8*/ 	.word	0x0000b440


	//   ....[139]....
        /*04ec*/ 	.word	0x0000b4b0


	//   ....[140]....
        /*04f0*/ 	.word	0x0000b520


	//   ....[141]....
        /*04f4*/ 	.word	0x0000b590


	//   ....[142]....
        /*04f8*/ 	.word	0x0000b600


	//   ....[143]....
        /*04fc*/ 	.word	0x0000b670


	//   ....[144]....
        /*0500*/ 	.word	0x0000b6e0


	//   ....[145]....
        /*0504*/ 	.word	0x0000b760


	//   ....[146]....
        /*0508*/ 	.word	0x0000b7d0


	//   ....[147]....
        /*050c*/ 	.word	0x0000b840


	//   ....[148]....
        /*0510*/ 	.word	0x0000b8b0


	//   ....[149]....
        /*0514*/ 	.word	0x0000b920


	//   ....[150]....
        /*0518*/ 	.word	0x0000b990


	//   ....[151]....
        /*051c*/ 	.word	0x0000ba00


	//   ....[152]....
        /*0520*/ 	.word	0x0000ba70


	//   ....[153]....
        /*0524*/ 	.word	0x0000bae0


	//   ....[154]....
        /*0528*/ 	.word	0x0000bb50


	//   ....[155]....
        /*052c*/ 	.word	0x0000bbc0


	//   ....[156]....
        /*0530*/ 	.word	0x0000bc90


	//   ....[157]....
        /*0534*/ 	.word	0x0000bd00


	//   ....[158]....
        /*0538*/ 	.word	0x0000bd70


	//   ....[159]....
        /*053c*/ 	.word	0x0000bde0


	//----- nvinfo : EIATTR_EXIT_INSTR_OFFSETS
	.align		4
.L_2327:
        /*0540*/ 	.byte	0x04, 0x1c
        /*0542*/ 	.short	(.L_2329 - .L_2328)


	//   ....[0]....
.L_2328:
        /*0544*/ 	.word	0x00009d70


	//   ....[1]....
        /*0548*/ 	.word	0x00009fb0


	//----- nvinfo : EIATTR_MAX_THREADS
	.align		4
.L_2329:
        /*054c*/ 	.byte	0x04, 0x05
        /*054e*/ 	.short	(.L_2331 - .L_2330)
.L_2330:
        /*0550*/ 	.word	0x00000040
        /*0554*/ 	.word	0x00000001
        /*0558*/ 	.word	0x00000001


	//----- nvinfo : EIATTR_CRS_STACK_SIZE
	.align		4
.L_2331:
        /*055c*/ 	.byte	0x04, 0x1e
        /*055e*/ 	.short	(.L_2333 - .L_2332)
.L_2332:
        /*0560*/ 	.word	0x00000000
.L_2333:


//--------------------- .nv.info._Z25selective_scan_bwd_kernelI32Selective_Scan_bwd_kernel_traitsILi64ELi16ELb1ELb1ELb0ELb0ELb1EN3c104HalfENS1_7complexIfEEEEv12SSMParamsBwd --------------------------
	.section	.nv.info._Z25selective_scan_bwd_kernelI32Selective_Scan_bwd_kernel_traitsILi64ELi16ELb1ELb1ELb0ELb0ELb1EN3c104HalfENS1_7complexIfEEEEv12SSMParamsBwd,"",@"SHT_CUDA_INFO"
	.sectionflags	@""
	.align	4


	//----- nvinfo : EIATTR_CUDA_API_VERSION
	.align		4
        /*0000*/ 	.byte	0x04, 0x37
        /*0002*/ 	.short	(.L_2335 - .L_2334)
.L_2334:
        /*0004*/ 	.word	0x00000082


	//----- nvinfo : EIATTR_SW2861232_WAR
	.align		4
.L_2335:
        /*0008*/ 	.byte	0x01, 0x35
	.zero		2


	//----- nvinfo : EIATTR_PARAM_CBANK
	.align		4
        /*000c*/ 	.byte	0x04, 0x0a
        /*000e*/ 	.short	(.L_2337 - .L_2336)
	.align		4
.L_2336:
        /*0010*/ 	.word	index@(.nv.constant0._Z25selective_scan_bwd_kernelI32Selective_Scan_bwd_kernel_traitsILi64ELi16ELb1ELb1ELb0ELb0ELb1EN3c104HalfENS1_7complexIfEEEEv12SSMParamsBwd)
        /*0014*/ 	.short	0x0160
        /*0016*/ 	.short	0x01f0


	//----- nvinfo : EIATTR_CBANK_PARAM_SIZE
	.align		4
.L_2337:
        /*0018*/ 	.byte	0x03, 0x19
        /*001a*/ 	.short	0x01f0


	//----- nvinfo : EIATTR_KPARAM_INFO
	.align		4
        /*001c*/ 	.byte	0x04, 0x17
        /*001e*/ 	.short	(.L_2339 - .L_2338)
.L_2338:
        /*0020*/ 	.word	0x00000000
        /*0024*/ 	.short	0x0000
        /*0026*/ 	.short	0x0000
        /*0028*/ 	.byte	0x00, 0xf0, 0xc1, 0x07


	//----- nvinfo : EIATTR_MAXREG_COUNT
	.align		4
.L_2339:
        /*002c*/ 	.byte	0x03, 0x1b
        /*002e*/ 	.short	0x00ff


	//----- nvinfo : EIATTR_NUM_BARRIERS
	.align		4
        /*0030*/ 	.byte	0x02, 0x4c
        /*0032*/ 	.byte	0x01
	.zero		1


	//----- nvinfo : EIATTR_MERCURY_ISA_VERSION
	.align		4
        /*0034*/ 	.byte	0x03, 0x5f
        /*0036*/ 	.short	0x0000


	//----- nvinfo : EIATTR_COOP_GROUP_MASK_REGIDS
	.align		4
        /*0038*/ 	.byte	0x04, 0x29
        /*003a*/ 	.short	(.L_2341 - .L_2340)


	//   ....[0]....
.L_2340:
        /*003c*/ 	.word	0xffffffff


	//   ....[1]....
        /*0040*/ 	.word	0xffffffff


	//   ....[2]....
        /*0044*/ 	.word	0xffffffff


	//   ....[3]....
        /*0048*/ 	.word	0xffffffff


	//   ....[4]....
        /*004c*/ 	.word	0xffffffff


	//   ....[5]....
        /*0050*/ 	.word	0xffffffff


	//   ....[6]....
        /*0054*/ 	.word	0xffffffff


	//   ....[7]....
        /*0058*/ 	.word	0xffffffff


	//   ....[8]....
        /*005c*/ 	.word	0xffffffff


	//   ....[9]....
        /*0060*/ 	.word	0xffffffff


	//   ....[10]....
        /*0064*/ 	.word	0xffffffff


	//   ....[11]....
        /*0068*/ 	.word	0xffffffff


	//   ....[12]....
        /*006c*/ 	.word	0xffffffff


	//   ....[13]....
        /*0070*/ 	.word	0xffffffff


	//   ....[14]....
        /*0074*/ 	.word	0xffffffff


	//   ....[15]....
        /*0078*/ 	.word	0xffffffff


	//   ....[16]....
        /*007c*/ 	.word	0xffffffff


	//   ....[17]....
        /*0080*/ 	.word	0xffffffff


	//   ....[18]....
        /*0084*/ 	.word	0xffffffff


	//   ....[19]....
        /*0088*/ 	.word	0xffffffff


	//   ....[20]....
        /*008c*/ 	.word	0xffffffff


	//   ....[21]....
        /*0090*/ 	.word	0xffffffff


	//   ....[22]....
        /*0094*/ 	.word	0xffffffff


	//   ....[23]....
        /*0098*/ 	.word	0xffffffff


	//   ....[24]....
        /*009c*/ 	.word	0xffffffff


	//   ....[25]....
        /*00a0*/ 	.word	0xffffffff


	//   ....[26]....
        /*00a4*/ 	.word	0xffffffff


	//   ....[27]....
        /*00a8*/ 	.word	0xffffffff


	//   ....[28]....
        /*00ac*/ 	.word	0xffffffff


	//   ....[29]....
        /*00b0*/ 	.word	0xffffffff


	//   ....[30]....
        /*00b4*/ 	.word	0xffffffff


	//   ....[31]....
        /*00b8*/ 	.word	0xffffffff


	//   ....[32]....
        /*00bc*/ 	.word	0xffffffff


	//   ....[33]....
        /*00c0*/ 	.word	0xffffffff


	//   ....[34]....
        /*00c4*/ 	.word	0xffffffff


	//   ....[35]....
        /*00c8*/ 	.word	0xffffffff


	//   ....[36]....
        /*00cc*/ 	.word	0xffffffff


	//   ....[37]....
        /*00d0*/ 	.word	0xffffffff


	//   ....[38]....
        /*00d4*/ 	.word	0xffffffff


	//   ....[39]....
        /*00d8*/ 	.word	0xffffffff


	//   ....[40]....
        /*00dc*/ 	.word	0xffffffff


	//   ....[41]....
        /*00e0*/ 	.word	0xffffffff


	//   ....[42]....
        /*00e4*/ 	.word	0xffffffff


	//   ....[43]....
        /*00e8*/ 	.word	0xffffffff


	//   ....[44]....
        /*00ec*/ 	.word	0xffffffff


	//   ....[45]....
        /*00f0*/ 	.word	0xffffffff


	//   ....[46]....
        /*00f4*/ 	.word	0xffffffff


	//   ....[47]....
        /*00f8*/ 	.word	0xffffffff


	//   ....[48]....
        /*00fc*/ 	.word	0xffffffff


	//   ....[49]....
        /*0100*/ 	.word	0xffffffff


	//   ....[50]....
        /*0104*/ 	.word	0xffffffff


	//   ....[51]....
        /*0108*/ 	.word	0xffffffff


	//   ....[52]....
        /*010c*/ 	.word	0xffffffff


	//   ....[53]....
        /*0110*/ 	.word	0xffffffff


	//   ....[54]....
        /*0114*/ 	.word	0xffffffff


	//   ....[55]....
        /*0118*/ 	.word	0xffffffff


	//   ....[56]....
        /*011c*/ 	.word	0xffffffff


	//   ....[57]....
        /*0120*/ 	.word	0xffffffff


	//   ....[58]....
        /*0124*/ 	.word	0xffffffff


	//   ....[59]....
        /*0128*/ 	.word	0xffffffff


	//   ....[60]....
        /*012c*/ 	.word	0xffffffff


	//   ....[61]....
        /*0130*/ 	.word	0xffffffff


	//   ....[62]....
        /*0134*/ 	.word	0xffffffff


	//   ....[63]....
        /*0138*/ 	.word	0xffffffff


	//   ....[64]....
        /*013c*/ 	.word	0xffffffff


	//   ....[65]....
        /*0140*/ 	.word	0xffffffff


	//   ....[66]....
        /*0144*/ 	.word	0xffffffff


	//   ....[67]....
        /*0148*/ 	.word	0xffffffff


	//   ....[68]....
        /*014c*/ 	.word	0xffffffff


	//   ....[69]....
        /*0150*/ 	.word	0xffffffff


	//   ....[70]....
        /*0154*/ 	.word	0xffffffff


	//   ....[71]....
        /*0158*/ 	.word	0xffffffff


	//   ....[72]....
        /*015c*/ 	.word	0xffffffff


	//   ....[73]....
        /*0160*/ 	.word	0xffffffff


	//   ....[74]....
        /*0164*/ 	.word	0xffffffff


	//   ....[75]....
        /*0168*/ 	.word	0xffffffff


	//   ....[76]....
        /*016c*/ 	.word	0xffffffff


	//   ....[77]....
        /*0170*/ 	.word	0xffffffff


	//   ....[78]....
        /*0174*/ 	.word	0xffffffff


	//   ....[79]....
        /*0178*/ 	.word	0xffffffff


	//   ....[80]....
        /*017c*/ 	.word	0xffffffff


	//   ....[81]....
        /*0180*/ 	.word	0xffffffff


	//   ....[82]....
        /*0184*/ 	.word	0xffffffff


	//   ....[83]....
        /*0188*/ 	.word	0xffffffff


	//   ....[84]....
        /*018c*/ 	.word	0xffffffff


	//   ....[85]....
        /*0190*/ 	.word	0xffffffff


	//   ....[86]....
        /*0194*/ 	.word	0xffffffff


	//   ....[87]....
        /*0198*/ 	.word	0xffffffff


	//   ....[88]....
        /*019c*/ 	.word	0xffffffff


	//   ....[89]....
        /*01a0*/ 	.word	0xffffffff


	//   ....[90]....
        /*01a4*/ 	.word	0xffffffff


	//   ....[91]....
        /*01a8*/ 	.word	0xffffffff


	//   ....[92]....
        /*01ac*/ 	.word	0xffffffff


	//   ....[93]....
        /*01b0*/ 	.word	0xffffffff


	//   ....[94]....
        /*01b4*/ 	.word	0xffffffff


	//   ....[95]....
        /*01b8*/ 	.word	0xffffffff


	//   ....[96]....
        /*01bc*/ 	.word	0xffffffff


	//   ....[97]....
        /*01c0*/ 	.word	0xffffffff


	//   ....[98]....
        /*01c4*/ 	.word	0xffffffff


	//   ....[99]....
        /*01c8*/ 	.word	0xffffffff


	//   ....[100]....
        /*01cc*/ 	.word	0xffffffff


	//   ....[101]....
        /*01d0*/ 	.word	0xffffffff


	//   ....[102]....
        /*01d4*/ 	.word	0xffffffff


	//   ....[103]....
        /*01d8*/ 	.word	0xffffffff


	//   ....[104]....
        /*01dc*/ 	.word	0xffffffff


	//   ....[105]....
        /*01e0*/ 	.word	0xffffffff


	//   ....[106]....
        /*01e4*/ 	.word	0xffffffff


	//   ....[107]....
        /*01e8*/ 	.word	0xffffffff


	//   ....[108]....
        /*01ec*/ 	.word	0xffffffff


	//   ....[109]....
        /*01f0*/ 	.word	0xffffffff


	//   ....[110]....
        /*01f4*/ 	.word	0xffffffff


	//   ....[111]....
        /*01f8*/ 	.word	0xffffffff


	//   ....[112]....
        /*01fc*/ 	.word	0xffffffff


	//   ....[113]....
        /*0200*/ 	.word	0xffffffff


	//   ....[114]....
        /*0204*/ 	.word	0xffffffff


	//   ....[115]....
        /*0208*/ 	.word	0xffffffff


	//   ....[116]....
        /*020c*/ 	.word	0xffffffff


	//   ....[117]....
        /*0210*/ 	.word	0xffffffff


	//   ....[118]....
        /*0214*/ 	.word	0xffffffff


	//   ....[119]....
        /*0218*/ 	.word	0xffffffff


	//   ....[120]....
        /*021c*/ 	.word	0xffffffff


	//   ....[121]....
        /*0220*/ 	.word	0xffffffff


	//   ....[122]....
        /*0224*/ 	.word	0xffffffff


	//   ....[123]....
        /*0228*/ 	.word	0xffffffff


	//   ....[124]....
        /*022c*/ 	.word	0xffffffff


	//   ....[125]....
        /*0230*/ 	.word	0xffffffff


	//   ....[126]....
        /*0234*/ 	.word	0xffffffff


	//   ....[127]....
        /*0238*/ 	.word	0xffffffff


	//   ....[128]....
        /*023c*/ 	.word	0xffffffff


	//   ....[129]....
        /*0240*/ 	.word	0xffffffff


	//   ....[130]....
        /*0244*/ 	.word	0xffffffff


	//   ....[131]....
        /*0248*/ 	.word	0xffffffff


	//   ....[132]....
        /*024c*/ 	.word	0xffffffff


	//   ....[133]....
        /*0250*/ 	.word	0xffffffff


	//   ....[134]....
        /*0254*/ 	.word	0xffffffff


	//   ....[135]....
        /*0258*/ 	.word	0xffffffff


	//   ....[136]....
        /*025c*/ 	.word	0xffffffff


	//   ....[137]....
        /*0260*/ 	.word	0xffffffff


	//   ....[138]....
        /*0264*/ 	.word	0xffffffff


	//   ....[139]....
        /*0268*/ 	.word	0xffffffff


	//   ....[140]....
        /*026c*/ 	.word	0xffffffff


	//   ....[141]....
        /*0270*/ 	.word	0xffffffff


	//   ....[142]....
        /*0274*/ 	.word	0xffffffff


	//   ....[143]....
        /*0278*/ 	.word	0xffffffff


	//   ....[144]....
        /*027c*/ 	.word	0xffffffff


	//   ....[145]....
        /*0280*/ 	.word	0xffffffff


	//   ....[146]....
        /*0284*/ 	.word	0xffffffff


	//   ....[147]....
        /*0288*/ 	.word	0xffffffff


	//   ....[148]....
        /*028c*/ 	.word	0xffffffff


	//   ....[149]....
        /*0290*/ 	.word	0xffffffff


	//   ....[150]....
        /*0294*/ 	.word	0xffffffff


	//   ....[151]....
        /*0298*/ 	.word	0xffffffff


	//   ....[152]....
        /*029c*/ 	.word	0xffffffff


	//   ....[153]....
        /*02a0*/ 	.word	0xffffffff


	//   ....[154]....
        /*02a4*/ 	.word	0xffffffff


	//   ....[155]....
        /*02a8*/ 	.word	0xffffffff


	//   ....[156]....
        /*02ac*/ 	.word	0xffffffff


	//   ....[157]....
        /*02b0*/ 	.word	0xffffffff


	//   ....[158]....
        /*02b4*/ 	.word	0xffffffff


	//   ....[159]....
        /*02b8*/ 	.word	0xffffffff


	//   ....[160]....
        /*02bc*/ 	.word	0xffffffff


	//   ....[161]....
        /*02c0*/ 	.word	0xffffffff


	//   ....[162]....
        /*02c4*/ 	.word	0xffffffff


	//   ....[163]....
        /*02c8*/ 	.word	0xffffffff


	//----- nvinfo : EIATTR_COOP_GROUP_INSTR_OFFSETS
	.align		4
.L_2341:
        /*02cc*/ 	.byte	0x04, 0x28
        /*02ce*/ 	.short	(.L_2343 - .L_2342)


	//   ....[0]....
.L_2342:
        /*02d0*/ 	.word	0x00000b40


	//   ....[1]....
        /*02d4*/ 	.word	0x00000bf0


	//   ....[2]....
        /*02d8*/ 	.word	0x00000da0


	//   ....[3]....
        /*02dc*/ 	.word	0x00000f40


	//   ....[4]....
        /*02e0*/ 	.word	0x00001900


	//   ....[5]....
        /*02e4*/ 	.word	0x000021e0


	//   ....[6]....
        /*02e8*/ 	.word	0x00002560


	//   ....[7]....
        /*02ec*/ 	.word	0x00003310


	//   ....[8]....
        /*02f0*/ 	.word	0x00004c70


	//   ....[9]....
        /*02f4*/ 	.word	0x00004c90


	//   ....[10]....
        /*02f8*/ 	.word	0x00004cc0


	//   ....[11]....
        /*02fc*/ 	.word	0x00004cd0


	//   ....[12]....
        /*0300*/ 	.word	0x00004d80


	//   ....[13]....
        /*0304*/ 	.word	0x00004da0


	//   ....[14]....
        /*0308*/ 	.word	0x00004db0


	//   ....[15]....
        /*030c*/ 	.word	0x00004dc0


	//   ....[16]....
        /*0310*/ 	.word	0x00004e80


	//   ....[17]....
        /*0314*/ 	.word	0x00004ea0


	//   ....[18]....
        /*0318*/ 	.word	0x00004eb0


	//   ....[19]....
        /*031c*/ 	.word	0x00004ec0


	//   ....[20]....
        /*0320*/ 	.word	0x00004f80


	//   ....[21]....
        /*0324*/ 	.word	0x00004fa0


	//   ....[22]....
        /*0328*/ 	.word	0x00004fb0


	//   ....[23]....
        /*032c*/ 	.word	0x00004fc0


	//   ....[24]....
        /*0330*/ 	.word	0x00005070


	//   ....[25]....
        /*0334*/ 	.word	0x00005090


	//   ....[26]....
        /*0338*/ 	.word	0x000050b0


	//   ....[27]....
        /*033c*/ 	.word	0x000050c0


	//   ....[28]....
        /*0340*/ 	.word	0x00005220


	//   ....[29]....
        /*0344*/ 	.word	0x00005290


	//   ....[30]....
        /*0348*/ 	.word	0x00005300


	//   ....[31]....
        /*034c*/ 	.word	0x00005370


	//   ....[32]....
        /*0350*/ 	.word	0x00005390


	//   ....[33]....
        /*0354*/ 	.word	0x000053a0


	//   ....[34]....
        /*0358*/ 	.word	0x000053b0


	//   ....[35]....
        /*035c*/ 	.word	0x000053c0


	//   ....[36]....
        /*0360*/ 	.word	0x000053d0


	//   ....[37]....
        /*0364*/ 	.word	0x000053e0


	//   ....[38]....
        /*0368*/ 	.word	0x000053f0


	//   ....[39]....
        /*036c*/ 	.word	0x00005400


	//   ....[40]....
        /*0370*/ 	.word	0x000066f0


	//   ....[41]....
        /*0374*/ 	.word	0x00006710


	//   ....[42]....
        /*0378*/ 	.word	0x00006720


	//   ....[43]....
        /*037c*/ 	.word	0x00006730


	//   ....[44]....
        /*0380*/ 	.word	0x00006850


	//   ....[45]....
        /*0384*/ 	.word	0x00006860


	//   ....[46]....
        /*0388*/ 	.word	0x00006870


	//   ....[47]....
        /*038c*/ 	.word	0x00006880


	//   ....[48]....
        /*0390*/ 	.word	0x000069a0


	//   ....[49]....
        /*0394*/ 	.word	0x000069c0


	//   ....[50]....
        /*0398*/ 	.word	0x000069d0


	//   ....[51]....
        /*039c*/ 	.word	0x000069e0


	//   ....[52]....
        /*03a0*/ 	.word	0x00006b00


	//   ....[53]....
        /*03a4*/ 	.word	0x00006b10


	//   ....[54]....
        /*03a8*/ 	.word	0x00006b20


	//   ....[55]....
        /*03ac*/ 	.word	0x00006b30


	//   ....[56]....
        /*03b0*/ 	.word	0x00006c50


	//   ....[57]....
        /*03b4*/ 	.word	0x00006c70


	//   ....[58]....
        /*03b8*/ 	.word	0x00006c80


	//   ....[59]....
        /*03bc*/ 	.word	0x00006c90


	//   ....[60]....
        /*03c0*/ 	.word	0x00006d90


	//   ....[61]....
        /*03c4*/ 	.word	0x00006da0


	//   ....[62]....
        /*03c8*/ 	.word	0x00006db0


	//   ....[63]....
        /*03cc*/ 	.word	0x00006dc0


	//   ....[64]....
        /*03d0*/ 	.word	0x00006dd0


	//   ....[65]....
        /*03d4*/ 	.word	0x00006de0


	//   ....[66]....
        /*03d8*/ 	.word	0x00006df0


	//   ....[67]....
        /*03dc*/ 	.word	0x00006e20


	//   ....[68]....
        /*03e0*/ 	.word	0x00006e50


	//   ....[69]....
        /*03e4*/ 	.word	0x00006e60


	//   ....[70]....
        /*03e8*/ 	.word	0x00006e70


	//   ....[71]....
        /*03ec*/ 	.word	0x00006e80


	//   ....[72]....
        /*03f0*/ 	.word	0x0000a240


	//   ....[73]....
        /*03f4*/ 	.word	0x0000a280


	//   ....[74]....
        /*03f8*/ 	.word	0x0000a2c0


	//   ....[75]....
        /*03fc*/ 	.word	0x0000a300


	//   ....[76]....
        /*0400*/ 	.word	0x0000a3b0


	//   ....[77]....
        /*0404*/ 	.word	0x0000a3e0


	//   ....[78]....
        /*0408*/ 	.word	0x0000a410


	//   ....[79]....
        /*040c*/ 	.word	0x0000a440


	//   ....[80]....
        /*0410*/ 	.word	0x0000a4e0


	//   ....[81]....
        /*0414*/ 	.word	0x0000a510


	//   ....[82]....
        /*0418*/ 	.word	0x0000a540


	//   ....[83]....
        /*041c*/ 	.word	0x0000a570


	//   ....[84]....
        /*0420*/ 	.word	0x0000a610


	//   ....[85]....
        /*0424*/ 	.word	0x0000a640


	//   ....[86]....
        /*0428*/ 	.word	0x0000a670


	//   ....[87]....
        /*042c*/ 	.word	0x0000a6a0


	//   ....[88]....
        /*0430*/ 	.word	0x0000a740


	//   ....[89]....
        /*0434*/ 	.word	0x0000a770


	//   ....[90]....
        /*0438*/ 	.word	0x0000a7a0


	//   ....[91]....
        /*043c*/ 	.word	0x0000a7d0


	//   ....[92]....
        /*0440*/ 	.word	0x0000af50


	//   ....[93]....
        /*0444*/ 	.word	0x0000b2f0


	//   ....[94]....
        /*0448*/ 	.word	0x0000b3b0


	//   ....[95]....
        /*044c*/ 	.word	0x0000b410


	//   ....[96]....
        /*0450*/ 	.word	0x0000b470


	//   ....[97]....
        /*0454*/ 	.word	0x0000b490


	//   ....[98]....
        /*0458*/ 	.word	0x0000b4b0


	//   ....[99]....
        /*045c*/ 	.word	0x0000b590


	//   ....[100]....
        /*0460*/ 	.word	0x0000b5e0


	//   ....[101]....
        /*0464*/ 	.word	0x0000b630


	//   ....[102]....
        /*0468*/ 	.word	0x0000b660


	//   ....[103]....
        /*046c*/ 	.word	0x0000b680


	//   ....[104]....
        /*0470*/ 	.word	0x0000ba70


	//   ....[105]....
        /*0474*/ 	.word	0x0000baf0


	//   ....[106]....
        /*0478*/ 	.word	0x0000bb60


	//   ....[107]....
        /*047c*/ 	.word	0x0000bbd0


	//   ....[108]....
        /*0480*/ 	.word	0x0000bd20


	//   ....[109]....
        /*0484*/ 	.word	0x0000bd90


	//   ....[110]....
        /*0488*/ 	.word	0x0000be00


	//   ....[111]....
        /*048c*/ 	.word	0x0000be70


	//   ....[112]....
        /*0490*/ 	.word	0x0000bf90


	//   ....[113]....
        /*0494*/ 	.word	0x0000c000


	//   ....[114]....
        /*0498*/ 	.word	0x0000c070


	//   ....[115]....
        /*049c*/ 	.word	0x0000c0e0


	//   ....[116]....
        /*04a0*/ 	.word	0x0000c200


	//   ....[117]....
        /*04a4*/ 	.word	0x0000c270


	//   ....[118]....
        /*04a8*/ 	.word	0x0000c2e0


	//   ....[119]....
        /*04ac*/ 	.word	0x0000c350


	//   ....[120]....
        /*04b0*/ 	.word	0x0000c4b0


	//   ....[121]....
        /*04b4*/ 	.word	0x0000c520


	//   ....[122]....
        /*04b8*/ 	.word	0x0000c590


	//   ....[123]....
        /*04bc*/ 	.word	0x0000c600


	//   ....[124]....
        /*04c0*/ 	.word	0x0000c660


	//   ....[125]....
        /*04c4*/ 	.word	0x0000c6d0


	//   ....[126]....
        /*04c8*/ 	.word	0x0000c740


	//   ....[127]....
        /*04cc*/ 	.word	0x0000c7b0


	//   ....[128]....
        /*04d0*/ 	.word	0x0000c840


	//   ....[129]....
        /*04d4*/ 	.word	0x0000c8b0


	//   ....[130]....
        /*04d8*/ 	.word	0x0000c920


	//   ....[131]....
        /*04dc*/ 	.word	0x0000c990


	//   ....[132]....
        /*04e0*/ 	.word	0x0000ca10


	//   ....[133]....
        /*04e4*/ 	.word	0x0000ca90


	//   ....[134]....
        /*04e8*/ 	.word	0x0000cb00


	//   ....[135]....
        /*04ec*/ 	.word	0x0000cb70


	//   ....[136]....
        /*04f0*/ 	.word	0x0000cbf0


	//   ....[137]....
        /*04f4*/ 	.word	0x0000cc60


	//   ....[138]....
        /*04f8*/ 	.word	0x0000ccd0


	//   ....[139]....
        /*04fc*/ 	.word	0x0000cd40


	//   ....[140]....
        /*0500*/ 	.word	0x0000cdc0


	//   ....[141]....
        /*0504*/ 	.word	0x0000ce40


	//   ....[142]....
        /*0508*/ 	.word	0x0000ceb0


	//   ....[143]....
        /*050c*/ 	.word	0x0000cf20


	//   ....[144]....
        /*0510*/ 	.word	0x0000cfa0


	//   ....[145]....
        /*0514*/ 	.word	0x0000d010


	//   ....[146]....
        /*0518*/ 	.word	0x0000d080


	//   ....[147]....
        /*051c*/ 	.word	0x0000d0f0


	//   ....[148]....
        /*0520*/ 	.word	0x0000d170


	//   ....[149]....
        /*0524*/ 	.word	0x0000d1f0


	//   ....[150]....
        /*0528*/ 	.word	0x0000d260


	//   ....[151]....
        /*052c*/ 	.word	0x0000d2d0


	//   ....[152]....
        /*0530*/ 	.word	0x0000d350


	//   ....[153]....
        /*0534*/ 	.word	0x0000d3c0


	//   ....[154]....
        /*0538*/ 	.word	0x0000d430


	//   ....[155]....
        /*053c*/ 	.word	0x0000d4a0


	//   ....[156]....
        /*0540*/ 	.word	0x0000d510


	//   ....[157]....
        /*0544*/ 	.word	0x0000d580


	//   ....[158]....
        /*0548*/ 	.word	0x0000d5f0


	//   ....[159]....
        /*054c*/ 	.word	0x0000d660


	//   ....[160]....
        /*0550*/ 	.word	0x0000d730


	//   ....[161]....
        /*0554*/ 	.word	0x0000d7a0


	//   ....[162]....
        /*0558*/ 	.word	0x0000d810


	//   ....[163]....
        /*055c*/ 	.word	0x0000d880


	//----- nvinfo : EIATTR_EXIT_INSTR_OFFSETS
	.align		4
.L_2343:
        /*0560*/ 	.byte	0x04, 0x1c
        /*0562*/ 	.short	(.L_2345 - .L_2344)


	//   ....[0]....
.L_2344:
        /*0564*/ 	.word	0x0000b770


	//   ....[1]....
        /*0568*/ 	.word	0x0000ba10


	//----- nvinfo : EIATTR_MAX_THREADS
	.align		4
.L_2345:
        /*056c*/ 	.byte	0x04, 0x05
        /*056e*/ 	.short	(.L_2347 - .L_2346)
.L_2346:
        /*0570*/ 	.word	0x00000040
        /*0574*/ 	.word	0x00000001
        /*0578*/ 	.word	0x00000001


	//----- nvinfo : EIATTR_CRS_STACK_SIZE
	.align		4
.L_2347:
        /*057c*/ 	.byte	0x04, 0x1e
        /*057e*/ 	.short	(.L_2349 - .L_2348)
.L_2348:
        /*0580*/ 	.word	0x00000000
.L_2349:


//--------------------- .nv.info._Z25selective_scan_bwd_kernelI32Selective_Scan_bwd_kernel_traitsILi64ELi16ELb1ELb1ELb0ELb1ELb0EN3c104HalfENS1_7complexIfEEEEv12SSMParamsBwd --------------------------
	.section	.nv.info._Z25selective_scan_bwd_kernelI32Selective_Scan_bwd_kernel_traitsILi64ELi16ELb1ELb1ELb0ELb1ELb0EN3c104HalfENS1_7complexIfEEEEv12SSMParamsBwd,"",@"SHT_CUDA_INFO"
	.sectionflags	@""
	.align	4


	//----- nvinfo : EIATTR_CUDA_API_VERSION
	.align		4
        /*0000*/ 	.byte	0x04, 0x37
        /*0002*/ 	.short	(.L_2351 - .L_2350)
.L_2350:
        /*0004*/ 	.word	0x00000082


	//----- nvinfo : EIATTR_SW2861232_WAR
	.align		4
.L_2351:
        /*0008*/ 	.byte	0x01, 0x35
	.zero		2


	//----- nvinfo : EIATTR_PARAM_CBANK
	.align		4
        /*000c*/ 	.byte	0x04, 0x0a
        /*000e*/ 	.short	(.L_2353 - .L_2352)
	.align		4
.L_2352:
        /*0010*/ 	.word	index@(.nv.constant0._Z25selective_scan_bwd_kernelI32Selective_Scan_bwd_kernel_traitsILi64ELi16ELb1ELb1ELb0ELb1ELb0EN3c104HalfENS1_7complexIfEEEEv12SSMParamsBwd)
        /*0014*/ 	.short	0x0160
        /*0016*/ 	.short	0x01f0


	//----- nvinfo : EIATTR_CBANK_PARAM_SIZE
	.align		4
.L_2353:
        /*0018*/ 	.byte	0x03, 0x19
        /*001a*/ 	.short	0x01f0


	//----- nvinfo : EIATTR_KPARAM_INFO
	.align		4
        /*001c*/ 	.byte	0x04, 0x17
        /*001e*/ 	.short	(.L_2355 - .L_2354)
.L_2354:
        /*0020*/ 	.word	0x00000000
        /*0024*/ 	.short	0x0000
        /*0026*/ 	.short	0x0000
        /*0028*/ 	.byte	0x00, 0xf0, 0xc1, 0x07


	//----- nvinfo : EIATTR_MAXREG_COUNT
	.align		4
.L_2355:
        /*002c*/ 	.byte	0x03, 0x1b
        /*002e*/ 	.short	0x00ff


	//----- nvinfo : EIATTR_NUM_BARRIERS
	.align		4
        /*0030*/ 	.byte	0x02, 0x4c
        /*0032*/ 	.byte	0x01
	.zero		1


	//----- nvinfo : EIATTR_MERCURY_ISA_VERSION
	.align		4
        /*0034*/ 	.byte	0x03, 0x5f
        /*0036*/ 	.short	0x0000


	//----- nvinfo : EIATTR_COOP_GROUP_MASK_REGIDS
	.align		4
        /*0038*/ 	.byte	0x04, 0x29
        /*003a*/ 	.short	(.L_2357 - .L_2356)


	//   ....[0]....
.L_2356:
        /*003c*/ 	.word	0xffffffff


	//   ....[1]....
        /*0040*/ 	.word	0xffffffff


	//   ....[2]....
        /*0044*/ 	.word	0xffffffff


	//   ....[3]....
        /*0048*/ 	.word	0xffffffff


	//   ....[4]....
        /*004c*/ 	.word	0xffffffff


	//   ....[5]....
        /*0050*/ 	.word	0xffffffff


	//   ....[6]....
        /*0054*/ 	.word	0xffffffff


	//   ....[7]....
        /*0058*/ 	.word	0xffffffff


	//   ....[8]....
        /*005c*/ 	.word	0xffffffff


	//   ....[9]....
        /*0060*/ 	.word	0xffffffff


	//   ....[10]....
        /*0064*/ 	.word	0xffffffff


	//   ....[11]....
        /*0068*/ 	.word	0xffffffff


	//   ....[12]....
        /*006c*/ 	.word	0xffffffff


	//   ....[13]....
        /*0070*/ 	.word	0xffffffff


	//   ....[14]....
        /*0074*/ 	.word	0xffffffff


	//   ....[15]....
        /*0078*/ 	.word	0xffffffff


	//   ....[16]....
        /*007c*/ 	.word	0xffffffff


	//   ....[17]....
        /*0080*/ 	.word	0xffffffff


	//   ....[18]....
        /*0084*/ 	.word	0xffffffff


	//   ....[19]....
        /*0088*/ 	.word	0xffffffff


	//   ....[20]....
        /*008c*/ 	.word	0xffffffff


	//   ....[21]....
        /*0090*/ 	.word	0xffffffff


	//   ....[22]....
        /*0094*/ 	.word	0xffffffff


	//   ....[23]....
        /*0098*/ 	.word	0xffffffff


	//   ....[24]....
        /*009c*/ 	.word	0xffffffff


	//   ....[25]....
        /*00a0*/ 	.word	0xffffffff


	//   ....[26]....
        /*00a4*/ 	.word	0xffffffff


	//   ....[27]....
        /*00a8*/ 	.word	0xffffffff


	//   ....[28]....
        /*00ac*/ 	.word	0xffffffff


	//   ....[29]....
        /*00b0*/ 	.word	0xffffffff


	//   ....[30]....
        /*00b4*/ 	.word	0xffffffff


	//   ....[31]....
        /*00b8*/ 	.word	0xffffffff


	//   ....[32]....
        /*00bc*/ 	.word	0xffffffff


	//   ....[33]....
        /*00c0*/ 	.word	0xffffffff


	//   ....[34]....
        /*00c4*/ 	.word	0xffffffff


	//   ....[35]....
        /*00c8*/ 	.word	0xffffffff


	//   ....[36]....
        /*00cc*/ 	.word	0xffffffff


	//   ....[37]....
        /*00d0*/ 	.word	0xffffffff


	//   ....[38]....
        /*00d4*/ 	.word	0xffffffff


	//   ....[39]....
        /*00d8*/ 	.word	0xffffffff


	//   ....[40]....
        /*00dc*/ 	.word	0xffffffff


	//   ....[41]....
        /*00e0*/ 	.word	0xffffffff


	//   ....[42]....
        /*00e4*/ 	.word	0xffffffff


	//   ....[43]....
        /*00e8*/ 	.word	0xffffffff


	//   ....[44]....
        /*00ec*/ 	.word	0xffffffff


	//   ....[45]....
        /*00f0*/ 	.word	0xffffffff


	//   ....[46]....
        /*00f4*/ 	.word	0xffffffff


	//   ....[47]....
        /*00f8*/ 	.word	0xffffffff


	//   ....[48]....
        /*00fc*/ 	.word	0xffffffff


	//   ....[49]....
        /*0100*/ 	.word	0xffffffff


	//   ....[50]....
        /*0104*/ 	.word	0xffffffff


	//   ....[51]....
        /*0108*/ 	.word	0xffffffff


	//   ....[52]....
        /*010c*/ 	.word	0xffffffff


	//   ....[53]....
        /*0110*/ 	.word	0xffffffff


	//   ....[54]....
        /*0114*/ 	.word	0xffffffff


	//   ....[55]....
        /*0118*/ 	.word	0xffffffff


	//   ....[56]....
        /*011c*/ 	.word	0xffffffff


	//   ....[57]....
        /*0120*/ 	.word	0xffffffff


	//   ....[58]....
        /*0124*/ 	.word	0xffffffff


	//   ....[59]....
        /*0128*/ 	.word	0xffffffff


	//   ....[60]....
        /*012c*/ 	.word	0xffffffff


	//   ....[61]....
        /*0130*/ 	.word	0xffffffff


	//   ....[62]....
        /*0134*/ 	.word	0xffffffff


	//   ....[63]....
        /*0138*/ 	.word	0xffffffff


	//   ....[64]....
        /*013c*/ 	.word	0xffffffff


	//   ....[65]....
        /*0140*/ 	.word	0xffffffff


	//   ....[66]....
        /*0144*/ 	.word	0xffffffff


	//   ....[67]....
        /*0148*/ 	.word	0xffffffff


	//   ....[68]....
        /*014c*/ 	.word	0xffffffff


	//   ....[69]....
        /*0150*/ 	.word	0xffffffff


	//   ....[70]....
        /*0154*/ 	.word	0xffffffff


	//   ....[71]....
        /*0158*/ 	.word	0xffffffff


	//   ....[72]....
        /*015c*/ 	.word	0xffffffff


	//   ....[73]....
        /*0160*/ 	.word	0xffffffff


	//   ....[74]....
        /*0164*/ 	.word	0xffffffff


	//   ....[75]....
        /*0168*/ 	.word	0xffffffff


	//   ....[76]....
        /*016c*/ 	.word	0xffffffff


	//   ....[77]....
        /*0170*/ 	.word	0xffffffff


	//   ....[78]....
        /*0174*/ 	.word	0xffffffff


	//   ....[79]....
        /*0178*/ 	.word	0xffffffff


	//   ....[80]....
        /*017c*/ 	.word	0xffffffff


	//   ....[81]....
        /*0180*/ 	.word	0xffffffff


	//   ....[82]....
        /*0184*/ 	.word	0xffffffff


	//   ....[83]....
        /*0188*/ 	.word	0xffffffff


	//   ....[84]....
        /*018c*/ 	.word	0xffffffff


	//   ....[85]....
        /*0190*/ 	.word	0xffffffff


	//   ....[86]....
        /*0194*/ 	.word	0xffffffff


	//   ....[87]....
        /*0198*/ 	.word	0xffffffff


	//   ....[88]....
        /*019c*/ 	.word	0xffffffff


	//   ....[89]....
        /*01a0*/ 	.word	0xffffffff


	//   ....[90]....
        /*01a4*/ 	.word	0xffffffff


	//   ....[91]....
        /*01a8*/ 	.word	0xffffffff


	//   ....[92]....
        /*01ac*/ 	.word	0xffffffff


	//   ....[93]....
        /*01b0*/ 	.word	0xffffffff


	//   ....[94]....
        /*01b4*/ 	.word	0xffffffff


	//   ....[95]....
        /*01b8*/ 	.word	0xffffffff


	//   ....[96]....
        /*01bc*/ 	.word	0xffffffff


	//   ....[97]....
        /*01c0*/ 	.word	0xffffffff


	//   ....[98]....
        /*01c4*/ 	.word	0xffffffff


	//   ....[99]....
        /*01c8*/ 	.word	0xffffffff


	//   ....[100]....
        /*01cc*/ 	.word	0xffffffff


	//   ....[101]....
        /*01d0*/ 	.word	0xffffffff


	//   ....[102]....
        /*01d4*/ 	.word	0xffffffff


	//   ....[103]....
        /*01d8*/ 	.word	0xffffffff


	//   ....[104]....
        /*01dc*/ 	.word	0xffffffff


	//   ....[105]....
        /*01e0*/ 	.word	0xffffffff


	//   ....[106]....
        /*01e4*/ 	.word	0xffffffff


	//   ....[107]....
        /*01e8*/ 	.word	0xffffffff


	//   ....[108]....
        /*01ec*/ 	.word	0xffffffff


	//   ....[109]....
        /*01f0*/ 	.word	0xffffffff


	//   ....[110]....
        /*01f4*/ 	.word	0xffffffff


	//   ....[111]....
        /*01f8*/ 	.word	0xffffffff


	//   ....[112]....
        /*01fc*/ 	.word	0xffffffff


	//   ....[113]....
        /*0200*/ 	.word	0xffffffff


	//   ....[114]....
        /*0204*/ 	.word	0xffffffff


	//   ....[115]....
        /*0208*/ 	.word	0xffffffff


	//   ....[116]....
        /*020c*/ 	.word	0xffffffff


	//   ....[117]....
        /*0210*/ 	.word	0xffffffff


	//   ....[118]....
        /*0214*/ 	.word	0xffffffff


	//   ....[119]....
        /*0218*/ 	.word	0xffffffff


	//   ....[120]....
        /*021c*/ 	.word	0xffffffff


	//   ....[121]....
        /*0220*/ 	.word	0xffffffff


	//   ....[122]....
        /*0224*/ 	.word	0xffffffff


	//   ....[123]....
        /*0228*/ 	.word	0xffffffff


	//   ....[124]....
        /*022c*/ 	.word	0xffffffff


	//   ....[125]....
        /*0230*/ 	.word	0xffffffff


	//   ....[126]....
        /*0234*/ 	.word	0xffffffff


	//   ....[127]....
        /*0238*/ 	.word	0xffffffff


	//   ....[128]....
        /*023c*/ 	.word	0xffffffff


	//   ....[129]....
        /*0240*/ 	.word	0xffffffff


	//   ....[130]....
        /*0244*/ 	.word	0xffffffff


	//   ....[131]....
        /*0248*/ 	.word	0xffffffff


	//   ....[132]....
        /*024c*/ 	.word	0xffffffff


	//   ....[133]....
        /*0250*/ 	.word	0xffffffff


	//   ....[134]....
        /*0254*/ 	.word	0xffffffff


	//   ....[135]....
        /*0258*/ 	.word	0xffffffff


	//   ....[136]....
        /*025c*/ 	.word	0xffffffff


	//   ....[137]....
        /*0260*/ 	.word	0xffffffff


	//   ....[138]....
        /*0264*/ 	.word	0xffffffff


	//   ....[139]....
        /*0268*/ 	.word	0xffffffff


	//   ....[140]....
        /*026c*/ 	.word	0xffffffff


	//   ....[141]....
        /*0270*/ 	.word	0xffffffff


	//   ....[142]....
        /*0274*/ 	.word	0xffffffff


	//   ....[143]....
        /*0278*/ 	.word	0xffffffff


	//   ....[144]....
        /*027c*/ 	.word	0xffffffff


	//   ....[145]....
        /*0280*/ 	.word	0xffffffff


	//   ....[146]....
        /*0284*/ 	.word	0xffffffff


	//   ....[147]....
        /*0288*/ 	.word	0xffffffff


	//   ....[148]....
        /*028c*/ 	.word	0xffffffff


	//   ....[149]....
        /*0290*/ 	.word	0xffffffff


	//   ....[150]....
        /*0294*/ 	.word	0xffffffff


	//   ....[151]....
        /*0298*/ 	.word	0xffffffff


	//   ....[152]....
        /*029c*/ 	.word	0xffffffff


	//   ....[153]....
        /*02a0*/ 	.word	0xffffffff


	//   ....[154]....
        /*02a4*/ 	.word	0xffffffff


	//   ....[155]....
        /*02a8*/ 	.word	0xffffffff


	//   ....[156]....
        /*02ac*/ 	.word	0xffffffff


	//   ....[157]....
        /*02b0*/ 	.word	0xffffffff


	//   ....[158]....
        /*02b4*/ 	.word	0xffffffff


	//   ....[159]....
        /*02b8*/ 	.word	0xffffffff


	//   ....[160]....
        /*02bc*/ 	.word	0xffffffff


	//----- nvinfo : EIATTR_COOP_GROUP_INSTR_OFFSETS
	.align		4
.L_2357:
        /*02c0*/ 	.byte	0x04, 0x28
        /*02c2*/ 	.short	(.L_2359 - .L_2358)


	//   ....[0]....
.L_2358:
        /*02c4*/ 	.word	0x00000910


	//   ....[1]....
        /*02c8*/ 	.word	0x000009c0


	//   ....[2]....
        /*02cc*/ 	.word	0x00000c00


	//   ....[3]....
        /*02d0*/ 	.word	0x00003de0


	//   ....[4]....
        /*02d4*/ 	.word	0x00005690


	//   ....[5]....
        /*02d8*/ 	.word	0x000056b0


	//   ....[6]....
        /*02dc*/ 	.word	0x000056d0


	//   ....[7]....
        /*02e0*/ 	.word	0x000056e0


	//   ....[8]....
        /*02e4*/ 	.word	0x00005760


	//   ....[9]....
        /*02e8*/ 	.word	0x00005790


	//   ....[10]....
        /*02ec*/ 	.word	0x000057c0


	//   ....[11]....
        /*02f0*/ 	.word	0x000057e0


	//   ....[12]....
        /*02f4*/ 	.word	0x00005860


	//   ....[13]....
        /*02f8*/ 	.word	0x000058a0


	//   ....[14]....
        /*02fc*/ 	.word	0x000058d0


	//   ....[15]....
        /*0300*/ 	.word	0x000058e0


	//   ....[16]....
        /*0304*/ 	.word	0x000059b0


	//   ....[17]....
        /*0308*/ 	.word	0x000059c0


	//   ....[18]....
        /*030c*/ 	.word	0x000059d0


	//   ....[19]....
        /*0310*/ 	.word	0x000059e0


	//   ....[20]....
        /*0314*/ 	.word	0x00005aa0


	//   ....[21]....
        /*0318*/ 	.word	0x00005ac0


	//   ....[22]....
        /*031c*/ 	.word	0x00005ae0


	//   ....[23]....
        /*0320*/ 	.word	0x00005af0


	//   ....[24]....
        /*0324*/ 	.word	0x00005c30


	//   ....[25]....
        /*0328*/ 	.word	0x00005ca0


	//   ....[26]....
        /*032c*/ 	.word	0x00005d10


	//   ....[27]....
        /*0330*/ 	.word	0x00005d80


	//   ....[28]....
        /*0334*/ 	.word	0x00005da0


	//   ....[29]....
        /*0338*/ 	.word	0x00005db0


	//   ....[30]....
        /*033c*/ 	.word	0x00005dc0


	//   ....[31]....
        /*0340*/ 	.word	0x00005dd0


	//   ....[32]....
        /*0344*/ 	.word	0x00005de0


	//   ....[33]....
        /*0348*/ 	.word	0x00005df0


	//   ....[34]....
        /*034c*/ 	.word	0x00005e00


	//   ....[35]....
        /*0350*/ 	.word	0x00005e10


	//   ....[36]....
        /*0354*/ 	.word	0x000070f0


	//   ....[37]....
        /*0358*/ 	.word	0x00007110


	//   ....[38]....
        /*035c*/ 	.word	0x00007120


	//   ....[39]....
        /*0360*/ 	.word	0x00007130


	//   ....[40]....
        /*0364*/ 	.word	0x00007250


	//   ....[41]....
        /*0368*/ 	.word	0x00007260


	//   ....[42]....
        /*036c*/ 	.word	0x00007270


	//   ....[43]....
        /*0370*/ 	.word	0x00007280


	//   ....[44]....
        /*0374*/ 	.word	0x000073a0


	//   ....[45]....
        /*0378*/ 	.word	0x000073c0


	//   ....[46]....
        /*037c*/ 	.word	0x000073d0


	//   ....[47]....
        /*0380*/ 	.word	0x000073e0


	//   ....[48]....
        /*0384*/ 	.word	0x00007500


	//   ....[49]....
        /*0388*/ 	.word	0x00007510


	//   ....[50]....
        /*038c*/ 	.word	0x00007520


	//   ....[51]....
        /*0390*/ 	.word	0x00007530


	//   ....[52]....
        /*0394*/ 	.word	0x00007650


	//   ....[53]....
        /*0398*/ 	.word	0x00007670


	//   ....[54]....
        /*039c*/ 	.word	0x00007680


	//   ....[55]....
        /*03a0*/ 	.word	0x00007690


	//   ....[56]....
        /*03a4*/ 	.word	0x00007790


	//   ....[57]....
        /*03a8*/ 	.word	0x000077a0


	//   ....[58]....
        /*03ac*/ 	.word	0x000077b0


	//   ....[59]....
        /*03b0*/ 	.word	0x000077c0


	//   ....[60]....
        /*03b4*/ 	.word	0x000077d0


	//   ....[61]....
        /*03b8*/ 	.word	0x000077e0


	//   ....[62]....
        /*03bc*/ 	.word	0x000077f0


	//   ....[63]....
        /*03c0*/ 	.word	0x00007820


	//   ....[64]....
        /*03c4*/ 	.word	0x00007840


	//   ....[65]....
        /*03c8*/ 	.word	0x00007850


	//   ....[66]....
        /*03cc*/ 	.word	0x00007860


	//   ....[67]....
        /*03d0*/ 	.word	0x00007870


	//   ....[68]....
        /*03d4*/ 	.word	0x0000ac60


	//   ....[69]....
        /*03d8*/ 	.word	0x0000aca0


	//   ....[70]....
        /*03dc*/ 	.word	0x0000ace0


	//   ....[71]....
        /*03e0*/ 	.word	0x0000ad20


	//   ....[72]....
        /*03e4*/ 	.word	0x0000add0


	//   ....[73]....
        /*03e8*/ 	.word	0x0000ae00


	//   ....[74]....
        /*03ec*/ 	.word	0x0000ae30


	//   ....[75]....
        /*03f0*/ 	.word	0x0000ae60


	//   ....[76]....
        /*03f4*/ 	.word	0x0000af00


	//   ....[77]....
        /*03f8*/ 	.word	0x0000af30


	//   ....[78]....
        /*03fc*/ 	.word	0x0000af60


	//   ....[79]....
        /*0400*/ 	.word	0x0000af90


	//   ....[80]....
        /*0404*/ 	.word	0x0000b030


	//   ....[81]....
        /*0408*/ 	.word	0x0000b060


	//   ....[82]....
        /*040c*/ 	.word	0x0000b090


	//   ....[83]....
        /*0410*/ 	.word	0x0000b0c0


	//   ....[84]....
        /*0414*/ 	.word	0x0000b160


	//   ....[85]....
        /*0418*/ 	.word	0x0000b190


	//   ....[86]....
        /*041c*/ 	.word	0x0000b1c0


	//   ....[87]....
        /*0420*/ 	.word	0x0000b1f0


	//   ....[88]....
        /*0424*/ 	.word	0x0000b800


	//   ....[89]....
        /*0428*/ 	.word	0x0000c090


	//   ....[90]....
        /*042c*/ 	.word	0x0000c3b0


	//   ....[91]....
        /*0430*/ 	.word	0x0000c560


	//   ....[92]....
        /*0434*/ 	.word	0x0000c5c0


	//   ....[93]....
        /*0438*/ 	.word	0x0000c620


	//   ....[94]....
        /*043c*/ 	.word	0x0000c640


	//   ....[95]....
        /*0440*/ 	.word	0x0000c660


	//   ....[96]....
        /*0444*/ 	.word	0x0000c720


	//   ....[97]....
        /*0448*/ 	.word	0x0000c770


	//   ....[98]....
        /*044c*/ 	.word	0x0000c7c0


	//   ....[99]....
        /*0450*/ 	.word	0x0000c7f0


	//   ....[100]....
        /*0454*/ 	.word	0x0000c810


	//   ....[101]....
        /*0458*/ 	.word	0x0000cb80


	//   ....[102]....
        /*045c*/ 	.word	0x0000cc00


	//   ....[103]....
        /*0460*/ 	.word	0x0000cc70


	//   ....[104]....
        /*0464*/ 	.word	0x0000cce0


	//   ....[105]....
        /*0468*/ 	.word	0x0000ce30


	//   ....[106]....
        /*046c*/ 	.word	0x0000cea0


	//   ....[107]....
        /*0470*/ 	.word	0x0000cf10


	//   ....[108]....
        /*0474*/ 	.word	0x0000cf80


	//   ....[109]....
        /*0478*/ 	.word	0x0000d0a0


	//   ....[110]....
        /*047c*/ 	.word	0x0000d110


	//   ....[111]....
        /*0480*/ 	.word	0x0000d180


	//   ....[112]....
        /*0484*/ 	.word	0x0000d1f0


	//   ....[113]....
        /*0488*/ 	.word	0x0000d330


	//   ....[114]....
        /*048c*/ 	.word	0x0000d3a0


	//   ....[115]....
        /*0490*/ 	.word	0x0000d410


	//   ....[116]....
        /*0494*/ 	.word	0x0000d480


	//   ....[117]....
        /*0498*/ 	.word	0x0000d5d0


	//   ....[118]....
        /*049c*/ 	.word	0x0000d640


	//   ....[119]....
        /*04a0*/ 	.word	0x0000d6b0


	//   ....[120]....
        /*04a4*/ 	.word	0x0000d720


	//   ....[121]....
        /*04a8*/ 	.word	0x0000d780


	//   ....[122]....
        /*04ac*/ 	.word	0x0000d7f0


	//   ....[123]....
        /*04b0*/ 	.word	0x0000d860


	//   ....[124]....
        /*04b4*/ 	.word	0x0000d8d0


	//   ....[125]....
        /*04b8*/ 	.word	0x0000d950


	//   ....[126]....
        /*04bc*/ 	.word	0x0000d9c0


	//   ....[127]....
        /*04c0*/ 	.word	0x0000da30


	//   ....[128]....
        /*04c4*/ 	.word	0x0000daa0


	//   ....[129]....
        /*04c8*/ 	.word	0x0000db20


	//   ....[130]....
        /*04cc*/ 	.word	0x0000dba0


	//   ....[131]....
        /*04d0*/ 	.word	0x0000dc10


	//   ....[132]....
        /*04d4*/ 	.word	0x0000dc80


	//   ....[133]....
        /*04d8*/ 	.word	0x0000dcf0


	//   ....[134]....
        /*04dc*/ 	.word	0x0000dd60


	//   ....[135]....
        /*04e0*/ 	.word	0x0000ddd0


	//   ....[136]....
        /*04e4*/ 	.word	0x0000de40


	//   ....[137]....
        /*04e8*/ 	.word	0x0000deb0


	//   ....[138]....
        /*04ec*/ 	.word	0x0000df30


	//   ....[139]....
        /*04f0*/ 	.word	0x0000dfa0


	//   ....[140]....
        /*04f4*/ 	.word	0x0000e010


	//   ....[141]....
        /*04f8*/ 	.word	0x0000e080


	//   ....[142]....
        /*04fc*/ 	.word	0x0000e0f0


	//   ....[143]....
        /*0500*/ 	.word	0x0000e160


	//   ....[144]....
        /*0504*/ 	.word	0x0000e1d0


	//   ....[145]....
        /*0508*/ 	.word	0x0000e240


	//   ....[146]....
        /*050c*/ 	.word	0x0000e2c0


	//   ....[147]....
        /*0510*/ 	.word	0x0000e330


	//   ....[148]....
        /*0514*/ 	.word	0x0000e3a0


	//   ....[149]....
        /*0518*/ 	.word	0x0000e410


	//   ....[150]....
        /*051c*/ 	.word	0x0000e480


	//   ....[151]....
        /*0520*/ 	.word	0x0000e4f0


	//   ....[152]....
        /*0524*/ 	.word	0x0000e560


	//   ....[153]....
        /*0528*/ 	.word	0x0000e5d0


	//   ....[154]....
        /*052c*/ 	.word	0x0000e640


	//   ....[155]....
        /*0530*/ 	.word	0x0000e6b0


	//   ....[156]....
        /*0534*/ 	.word	0x0000e720


	//   ....[157]....
        /*0538*/ 	.word	0x0000e7f0


	//   ....[158]....
        /*053c*/ 	.word	0x0000e860


	//   ....[159]....
        /*0540*/ 	.word	0x0000e8d0


	//   ....[160]....
        /*0544*/ 	.word	0x0000e940


	//----- nvinfo : EIATTR_EXIT_INSTR_OFFSETS
	.align		4
.L_2359:
        /*0548*/ 	.byte	0x04, 0x1c
        /*054a*/ 	.short	(.L_2361 - .L_2360)


	//   ....[0]....
.L_2360:
        /*054c*/ 	.word	0x0000c8e0


	//   ....[1]....
        /*0550*/ 	.word	0x0000cb20


	//----- nvinfo : EIATTR_MAX_THREADS
	.align		4
.L_2361:
        /*0554*/ 	.byte	0x04, 0x05
        /*0556*/ 	.short	(.L_2363 - .L_2362)
.L_2362:
        /*0558*/ 	.word	0x00000040
        /*055c*/ 	.word	0x00000001
        /*0560*/ 	.word	0x00000001


	//----- nvinfo : EIATTR_CRS_STACK_SIZE
	.align		4
.L_2363:
        /*0564*/ 	.byte	0x04, 0x1e
        /*0566*/ 	.short	(.L_2365 - .L_2364)
.L_2364:
        /*0568*/ 	.word	0x00000000
.L_2365:


//--------------------- .nv.info._Z25selective_scan_bwd_kernelI32Selective_Scan_bwd_kernel_traitsILi64ELi16ELb1ELb1ELb0ELb1ELb1EN3c104HalfENS1_7complexIfEEEEv12SSMParamsBwd --------------------------
	.section	.nv.info._Z25selective_scan_bwd_kernelI32Selective_Scan_bwd_kernel_traitsILi64ELi16ELb1ELb1ELb0ELb1ELb1EN3c104HalfENS1_7complexIfEEEEv12SSMParamsBwd,"",@"SHT_CUDA_INFO"
	.sectionflags	@""
	.align	4


	//----- nvinfo : EIATTR_CUDA_API_VERSION
	.align		4
        /*0000*/ 	.byte	0x04, 0x37
        /*0002*/ 	.short	(.L_2367 - .L_2366)
.L_2366:
        /*0004*/ 	.word	0x00000082


	//----- nvinfo : EIATTR_SW2861232_WAR
	.align		4
.L_2367:
        /*0008*/ 	.byte	0x01, 0x35
	.zero		2


	//----- nvinfo : EIATTR_PARAM_CBANK
	.align		4
        /*000c*/ 	.byte	0x04, 0x0a
        /*000e*/ 	.short	(.L_2369 - .L_2368)
	.align		4
.L_2368:
        /*0010*/ 	.word	index@(.nv.constant0._Z25selective_scan_bwd_kernelI32Selective_Scan_bwd_kernel_traitsILi64ELi16ELb1ELb1ELb0ELb1ELb1EN3c104HalfENS1_7complexIfEEEEv12SSMParamsBwd)
        /*0014*/ 	.short	0x0160
        /*0016*/ 	.short	0x01f0


	//----- nvinfo : EIATTR_CBANK_PARAM_SIZE
	.align		4
.L_2369:
        /*0018*/ 	.byte	0x03, 0x19
        /*001a*/ 	.short	0x01f0


	//----- nvinfo : EIATTR_KPARAM_INFO
	.align		4
        /*001c*/ 	.byte	0x04, 0x17
        /*001e*/ 	.short	(.L_2371 - .L_2370)
.L_2370:
        /*0020*/ 	.word	0x00000000
        /*0024*/ 	.short	0x0000
        /*0026*/ 	.short	0x0000
        /*0028*/ 	.byte	0x00, 0xf0, 0xc1, 0x07


	//----- nvinfo : EIATTR_MAXREG_COUNT
	.align		4
.L_2371:
        /*002c*/ 	.byte	0x03, 0x1b
        /*002e*/ 	.short	0x00ff


	//----- nvinfo : EIATTR_NUM_BARRIERS
	.align		4
        /*0030*/ 	.byte	0x02, 0x4c
        /*0032*/ 	.byte	0x01
	.zero		1


	//----- nvinfo : EIATTR_MERCURY_ISA_VERSION
	.align		4
        /*0034*/ 	.byte	0x03, 0x5f
        /*0036*/ 	.short	0x0000


	//----- nvinfo : EIATTR_COOP_GROUP_MASK_REGIDS
	.align		4
        /*0038*/ 	.byte	0x04, 0x29
        /*003a*/ 	.short	(.L_2373 - .L_2372)


	//   ....[0]....
.L_2372:
        /*003c*/ 	.word	0xffffffff


	//   ....[1]....
        /*0040*/ 	.word	0xffffffff


	//   ....[2]....
        /*0044*/ 	.word	0xffffffff


	//   ....[3]....
        /*0048*/ 	.word	0xffffffff


	//   ....[4]....
        /*004c*/ 	.word	0xffffffff


	//   ....[5]....
        /*0050*/ 	.word	0xffffffff


	//   ....[6]....
        /*0054*/ 	.word	0xffffffff


	//   ....[7]....
        /*0058*/ 	.word	0xffffffff


	//   ....[8]....
        /*005c*/ 	.word	0xffffffff


	//   ....[9]....
        /*0060*/ 	.word	0xffffffff


	//   ....[10]....
        /*0064*/ 	.word	0xffffffff


	//   ....[11]....
        /*0068*/ 	.word	0xffffffff


	//   ....[12]....
        /*006c*/ 	.word	0xffffffff


	//   ....[13]....
        /*0070*/ 	.word	0xffffffff


	//   ....[14]....
        /*0074*/ 	.word	0xffffffff


	//   ....[15]....
        /*0078*/ 	.word	0xffffffff


	//   ....[16]....
        /*007c*/ 	.word	0xffffffff


	//   ....[17]....
        /*0080*/ 	.word	0xffffffff


	//   ....[18]....
        /*0084*/ 	.word	0xffffffff


	//   ....[19]....
        /*0088*/ 	.word	0xffffffff


	//   ....[20]....
        /*008c*/ 	.word	0xffffffff


	//   ....[21]....
        /*0090*/ 	.word	0xffffffff


	//   ....[22]....
        /*0094*/ 	.word	0xffffffff


	//   ....[23]....
        /*0098*/ 	.word	0xffffffff


	//   ....[24]....
        /*009c*/ 	.word	0xffffffff


	//   ....[25]....
        /*00a0*/ 	.word	0xffffffff


	//   ....[26]....
        /*00a4*/ 	.word	0xffffffff


	//   ....[27]....
        /*00a8*/ 	.word	0xffffffff


	//   ....[28]....
        /*00ac*/ 	.word	0xffffffff


	//   ....[29]....
        /*00b0*/ 	.word	0xffffffff


	//   ....[30]....
        /*00b4*/ 	.word	0xffffffff


	//   ....[31]....
        /*00b8*/ 	.word	0xffffffff


	//   ....[32]....
        /*00bc*/ 	.word	0xffffffff


	//   ....[33]....
        /*00c0*/ 	.word	0xffffffff


	//   ....[34]....
        /*00c4*/ 	.word	0xffffffff


	//   ....[35]....
        /*00c8*/ 	.word	0xffffffff


	//   ....[36]....
        /*00cc*/ 	.word	0xffffffff


	//   ....[37]....
        /*00d0*/ 	.word	0xffffffff


	//   ....[38]....
        /*00d4*/ 	.word	0xffffffff


	//   ....[39]....
        /*00d8*/ 	.word	0xffffffff


	//   ....[40]....
        /*00dc*/ 	.word	0xffffffff


	//   ....[41]....
        /*00e0*/ 	.word	0xffffffff


	//   ....[42]....
        /*00e4*/ 	.word	0xffffffff


	//   ....[43]....
        /*00e8*/ 	.word	0xffffffff


	//   ....[44]....
        /*00ec*/ 	.word	0xffffffff


	//   ....[45]....
        /*00f0*/ 	.word	0xffffffff


	//   ....[46]....
        /*00f4*/ 	.word	0xffffffff


	//   ....[47]....
        /*00f8*/ 	.word	0xffffffff


	//   ....[48]....
        /*00fc*/ 	.word	0xffffffff


	//   ....[49]....
        /*0100*/ 	.word	0xffffffff


	//   ....[50]....
        /*0104*/ 	.word	0xffffffff


	//   ....[51]....
        /*0108*/ 	.word	0xffffffff


	//   ....[52]....
        /*010c*/ 	.word	0xffffffff


	//   ....[53]....
        /*0110*/ 	.word	0xffffffff


	//   ....[54]....
        /*0114*/ 	.word	0xffffffff


	//   ....[55]....
        /*0118*/ 	.word	0xffffffff


	//   ....[56]....
        /*011c*/ 	.word	0xffffffff


	//   ....[57]....
        /*0120*/ 	.word	0xffffffff


	//   ....[58]....
        /*0124*/ 	.word	0xffffffff


	//   ....[59]....
        /*0128*/ 	.word	0xffffffff


	//   ....[60]....
        /*012c*/ 	.word	0xffffffff


	//   ....[61]....
        /*0130*/ 	.word	0xffffffff


	//   ....[62]....
        /*0134*/ 	.word	0xffffffff


	//   ....[63]....
        /*0138*/ 	.word	0xffffffff


	//   ....[64]....
        /*013c*/ 	.word	0xffffffff


	//   ....[65]....
        /*0140*/ 	.word	0xffffffff


	//   ....[66]....
        /*0144*/ 	.word	0xffffffff


	//   ....[67]....
        /*0148*/ 	.word	0xffffffff


	//   ....[68]....
        /*014c*/ 	.word	0xffffffff


	//   ....[69]....
        /*0150*/ 	.word	0xffffffff


	//   ....[70]....
        /*0154*/ 	.word	0xffffffff


	//   ....[71]....
        /*0158*/ 	.word	0xffffffff


	//   ....[72]....
        /*015c*/ 	.word	0xffffffff


	//   ....[73]....
        /*0160*/ 	.word	0xffffffff


	//   ....[74]....
        /*0164*/ 	.word	0xffffffff


	//   ....[75]....
        /*0168*/ 	.word	0xffffffff


	//   ....[76]....
        /*016c*/ 	.word	0xffffffff


	//   ....[77]....
        /*0170*/ 	.word	0xffffffff


	//   ....[78]....
        /*0174*/ 	.word	0xffffffff


	//   ....[79]....
        /*0178*/ 	.word	0xffffffff


	//   ....[80]....
        /*017c*/ 	.word	0xffffffff


	//   ....[81]....
        /*0180*/ 	.word	0xffffffff


	//   ....[82]....
        /*0184*/ 	.word	0xffffffff


	//   ....[83]....
        /*0188*/ 	.word	0xffffffff


	//   ....[84]....
        /*018c*/ 	.word	0xffffffff


	//   ....[85]....
        /*0190*/ 	.word	0xffffffff


	//   ....[86]....
        /*0194*/ 	.word	0xffffffff


	//   ....[87]....
        /*0198*/ 	.word	0xffffffff


	//   ....[88]....
        /*019c*/ 	.word	0xffffffff


	//   ....[89]....
        /*01a0*/ 	.word	0xffffffff


	//   ....[90]....
        /*01a4*/ 	.word	0xffffffff


	//   ....[91]....
        /*01a8*/ 	.word	0xffffffff


	//   ....[92]....
        /*01ac*/ 	.word	0xffffffff


	//   ....[93]....
        /*01b0*/ 	.word	0xffffffff


	//   ....[94]....
        /*01b4*/ 	.word	0xffffffff


	//   ....[95]....
        /*01b8*/ 	.word	0xffffffff


	//   ....[96]....
        /*01bc*/ 	.word	0xffffffff


	//   ....[97]....
        /*01c0*/ 	.word	0xffffffff


	//   ....[98]....
        /*01c4*/ 	.word	0xffffffff


	//   ....[99]....
        /*01c8*/ 	.word	0xffffffff


	//   ....[100]....
        /*01cc*/ 	.word	0xffffffff


	//   ....[101]....
        /*01d0*/ 	.word	0xffffffff


	//   ....[102]....
        /*01d4*/ 	.word	0xffffffff


	//   ....[103]....
        /*01d8*/ 	.word	0xffffffff


	//   ....[104]....
        /*01dc*/ 	.word	0xffffffff


	//   ....[105]....
        /*01e0*/ 	.word	0xffffffff


	//   ....[106]....
        /*01e4*/ 	.word	0xffffffff


	//   ....[107]....
        /*01e8*/ 	.word	0xffffffff


	//   ....[108]....
        /*01ec*/ 	.word	0xffffffff


	//   ....[109]....
        /*01f0*/ 	.word	0xffffffff


	//   ....[110]....
        /*01f4*/ 	.word	0xffffffff


	//   ....[111]....
        /*01f8*/ 	.word	0xffffffff


	//   ....[112]....
        /*01fc*/ 	.word	0xffffffff


	//   ....[113]....
        /*0200*/ 	.word	0xffffffff


	//   ....[114]....
        /*0204*/ 	.word	0xffffffff


	//   ....[115]....
        /*0208*/ 	.word	0xffffffff


	//   ....[116]....
        /*020c*/ 	.word	0xffffffff


	//   ....[117]....
        /*0210*/ 	.word	0xffffffff


	//   ....[118]....
        /*0214*/ 	.word	0xffffffff


	//   ....[119]....
        /*0218*/ 	.word	0xffffffff


	//   ....[120]....
        /*021c*/ 	.word	0xffffffff


	//   ....[121]....
        /*0220*/ 	.word	0xffffffff


	//   ....[122]....
        /*0224*/ 	.word	0xffffffff


	//   ....[123]....
        /*0228*/ 	.word	0xffffffff


	//   ....[124]....
        /*022c*/ 	.word	0xffffffff


	//   ....[125]....
        /*0230*/ 	.word	0xffffffff


	//   ....[126]....
        /*0234*/ 	.word	0xffffffff


	//   ....[127]....
        /*0238*/ 	.word	0xffffffff


	//   ....[128]....
        /*023c*/ 	.word	0xffffffff


	//   ....[129]....
        /*0240*/ 	.word	0xffffffff


	//   ....[130]....
        /*0244*/ 	.word	0xffffffff


	//   ....[131]....
        /*0248*/ 	.word	0xffffffff


	//   ....[132]....
        /*024c*/ 	.word	0xffffffff


	//   ....[133]....
        /*0250*/ 	.word	0xffffffff


	//   ....[134]....
        /*0254*/ 	.word	0xffffffff


	//   ....[135]....
        /*0258*/ 	.word	0xffffffff


	//   ....[136]....
        /*025c*/ 	.word	0xffffffff


	//   ....[137]....
        /*0260*/ 	.word	0xffffffff


	//   ....[138]....
        /*0264*/ 	.word	0xffffffff


	//   ....[139]....
        /*0268*/ 	.word	0xffffffff


	//   ....[140]....
        /*026c*/ 	.word	0xffffffff


	//   ....[141]....
        /*0270*/ 	.word	0xffffffff


	//   ....[142]....
        /*0274*/ 	.word	0xffffffff


	//   ....[143]....
        /*0278*/ 	.word	0xffffffff


	//   ....[144]....
        /*027c*/ 	.word	0xffffffff


	//   ....[145]....
        /*0280*/ 	.word	0xffffffff


	//   ....[146]....
        /*0284*/ 	.word	0xffffffff


	//   ....[147]....
        /*0288*/ 	.word	0xffffffff


	//   ....[148]....
        /*028c*/ 	.word	0xffffffff


	//   ....[149]....
        /*0290*/ 	.word	0xffffffff


	//   ....[150]....
        /*0294*/ 	.word	0xffffffff


	//   ....[151]....
        /*0298*/ 	.word	0xffffffff


	//   ....[152]....
        /*029c*/ 	.word	0xffffffff


	//   ....[153]....
        /*02a0*/ 	.word	0xffffffff


	//   ....[154]....
        /*02a4*/ 	.word	0xffffffff


	//   ....[155]....
        /*02a8*/ 	.word	0xffffffff


	//   ....[156]....
        /*02ac*/ 	.word	0xffffffff


	//   ....[157]....
        /*02b0*/ 	.word	0xffffffff


	//   ....[158]....
        /*02b4*/ 	.word	0xffffffff


	//   ....[159]....
        /*02b8*/ 	.word	0xffffffff


	//   ....[160]....
        /*02bc*/ 	.word	0xffffffff


	//   ....[161]....
        /*02c0*/ 	.word	0xffffffff


	//   ....[162]....
        /*02c4*/ 	.word	0xffffffff


	//   ....[163]....
        /*02c8*/ 	.word	0xffffffff


	//   ....[164]....
        /*02cc*/ 	.word	0xffffffff


	//----- nvinfo : EIATTR_COOP_GROUP_INSTR_OFFSETS
	.align		4
.L_2373:
        /*02d0*/ 	.byte	0x04, 0x28
        /*02d2*/ 	.short	(.L_2375 - .L_2374)


	//   ....[0]....
.L_2374:
        /*02d4*/ 	.word	0x00000b20


	//   ....[1]....
        /*02d8*/ 	.word	0x00000bd0


	//   ....[2]....
        /*02dc*/ 	.word	0x00000df0


	//   ....[3]....
        /*02e0*/ 	.word	0x00003480


	//   ....[4]....
        /*02e4*/ 	.word	0x00003c90


	//   ....[5]....
        /*02e8*/ 	.word	0x000045c0


	//   ....[6]....
        /*02ec*/ 	.word	0x00004960


	//   ....[7]....
        /*02f0*/ 	.word	0x00005760


	//   ....[8]....
        /*02f4*/ 	.word	0x00006f80


	//   ....[9]....
        /*02f8*/ 	.word	0x00006fa0


	//   ....[10]....
        /*02fc*/ 	.word	0x00006fd0


	//   ....[11]....
        /*0300*/ 	.word	0x00006fe0


	//   ....[12]....
        /*0304*/ 	.word	0x00007090


	//   ....[13]....
        /*0308*/ 	.word	0x000070b0


	//   ....[14]....
        /*030c*/ 	.word	0x000070c0


	//   ....[15]....
        /*0310*/ 	.word	0x000070d0


	//   ....[16]....
        /*0314*/ 	.word	0x00007190


	//   ....[17]....
        /*0318*/ 	.word	0x000071b0


	//   ....[18]....
        /*031c*/ 	.word	0x000071c0


	//   ....[19]....
        /*0320*/ 	.word	0x000071d0


	//   ....[20]....
        /*0324*/ 	.word	0x00007290


	//   ....[21]....
        /*0328*/ 	.word	0x000072b0


	//   ....[22]....
        /*032c*/ 	.word	0x000072c0


	//   ....[23]....
        /*0330*/ 	.word	0x000072d0


	//   ....[24]....
        /*0334*/ 	.word	0x00007380


	//   ....[25]....
        /*0338*/ 	.word	0x000073a0


	//   ....[26]....
        /*033c*/ 	.word	0x000073c0


	//   ....[27]....
        /*0340*/ 	.word	0x000073d0


	//   ....[28]....
        /*0344*/ 	.word	0x00007530


	//   ....[29]....
        /*0348*/ 	.word	0x000075a0


	//   ....[30]....
        /*034c*/ 	.word	0x00007610


	//   ....[31]....
        /*0350*/ 	.word	0x00007680


	//   ....[32]....
        /*0354*/ 	.word	0x000076a0


	//   ....[33]....
        /*0358*/ 	.word	0x000076b0


	//   ....[34]....
        /*035c*/ 	.word	0x000076c0


	//   ....[35]....
        /*0360*/ 	.word	0x000076d0


	//   ....[36]....
        /*0364*/ 	.word	0x000076e0


	//   ....[37]....
        /*0368*/ 	.word	0x000076f0


	//   ....[38]....
        /*036c*/ 	.word	0x00007700


	//   ....[39]....
        /*0370*/ 	.word	0x00007710


	//   ....[40]....
        /*0374*/ 	.word	0x00008a00


	//   ....[41]....
        /*0378*/ 	.word	0x00008a20


	//   ....[42]....
        /*037c*/ 	.word	0x00008a30


	//   ....[43]....
        /*0380*/ 	.word	0x00008a40


	//   ....[44]....
        /*0384*/ 	.word	0x00008b60


	//   ....[45]....
        /*0388*/ 	.word	0x00008b70


	//   ....[46]....
        /*038c*/ 	.word	0x00008b80


	//   ....[47]....
        /*0390*/ 	.word	0x00008b90


	//   ....[48]....
        /*0394*/ 	.word	0x00008cb0


	//   ....[49]....
        /*0398*/ 	.word	0x00008cd0


	//   ....[50]....
        /*039c*/ 	.word	0x00008ce0


	//   ....[51]....
        /*03a0*/ 	.word	0x00008cf0


	//   ....[52]....
        /*03a4*/ 	.word	0x00008e10


	//   ....[53]....
        /*03a8*/ 	.word	0x00008e20


	//   ....[54]....
        /*03ac*/ 	.word	0x00008e30


	//   ....[55]....
        /*03b0*/ 	.word	0x00008e40


	//   ....[56]....
        /*03b4*/ 	.word	0x00008f60


	//   ....[57]....
        /*03b8*/ 	.word	0x00008f80


	//   ....[58]....
        /*03bc*/ 	.word	0x00008f90


	//   ....[59]....
        /*03c0*/ 	.word	0x00008fa0


	//   ....[60]....
        /*03c4*/ 	.word	0x000090a0


	//   ....[61]....
        /*03c8*/ 	.word	0x000090b0


	//   ....[62]....
        /*03cc*/ 	.word	0x000090c0


	//   ....[63]....
        /*03d0*/ 	.word	0x000090d0


	//   ....[64]....
        /*03d4*/ 	.word	0x000090e0


	//   ....[65]....
        /*03d8*/ 	.word	0x000090f0


	//   ....[66]....
        /*03dc*/ 	.word	0x00009100


	//   ....[67]....
        /*03e0*/ 	.word	0x00009130


	//   ....[68]....
        /*03e4*/ 	.word	0x00009160


	//   ....[69]....
        /*03e8*/ 	.word	0x00009170


	//   ....[70]....
        /*03ec*/ 	.word	0x00009180


	//   ....[71]....
        /*03f0*/ 	.word	0x00009190


	//   ....[72]....
        /*03f4*/ 	.word	0x0000c580


	//   ....[73]....
        /*03f8*/ 	.word	0x0000c5c0


	//   ....[74]....
        /*03fc*/ 	.word	0x0000c600


	//   ....[75]....
        /*0400*/ 	.word	0x0000c640


	//   ....[76]....
        /*0404*/ 	.word	0x0000c6f0


	//   ....[77]....
        /*0408*/ 	.word	0x0000c720


	//   ....[78]....
        /*040c*/ 	.word	0x0000c750


	//   ....[79]....
        /*0410*/ 	.word	0x0000c780


	//   ....[80]....
        /*0414*/ 	.word	0x0000c820


	//   ....[81]....
        /*0418*/ 	.word	0x0000c850


	//   ....[82]....
        /*041c*/ 	.word	0x0000c880


	//   ....[83]....
        /*0420*/ 	.word	0x0000c8b0


	//   ....[84]....
        /*0424*/ 	.word	0x0000c950


	//   ....[85]....
        /*0428*/ 	.word	0x0000c980


	//   ....[86]....
        /*042c*/ 	.word	0x0000c9b0


	//   ....[87]....
        /*0430*/ 	.word	0x0000c9e0


	//   ....[88]....
        /*0434*/ 	.word	0x0000ca80


	//   ....[89]....
        /*0438*/ 	.word	0x0000cab0


	//   ....[90]....
        /*043c*/ 	.word	0x0000cae0


	//   ....[91]....
        /*0440*/ 	.word	0x0000cb10


	//   ....[92]....
        /*0444*/ 	.word	0x0000d2e0


	//   ....[93]....
        /*0448*/ 	.word	0x0000d9f0


	//   ....[94]....
        /*044c*/ 	.word	0x0000de40


	//   ....[95]....
        /*0450*/ 	.word	0x0000dfc0


	//   ....[96]....
        /*0454*/ 	.word	0x0000e020


	//   ....[97]....
        /*0458*/ 	.word	0x0000e080


	//   ....[98]....
        /*045c*/ 	.word	0x0000e0a0


	//   ....[99]....
        /*0460*/ 	.word	0x0000e0c0


	//   ....[100]....
        /*0464*/ 	.word	0x0000e1a0


	//   ....[101]....
        /*0468*/ 	.word	0x0000e1f0


	//   ....[102]....
        /*046c*/ 	.word	0x0000e250


	//   ....[103]....
        /*0470*/ 	.word	0x0000e270


	//   ....[104]....
        /*0474*/ 	.word	0x0000e290


	//   ....[105]....
        /*0478*/ 	.word	0x0000e680


	//   ....[106]....
        /*047c*/ 	.word	0x0000e700


	//   ....[107]....
        /*0480*/ 	.word	0x0000e770


	//   ....[108]....
        /*0484*/ 	.word	0x0000e7e0


	//   ....[109]....
        /*0488*/ 	.word	0x0000e930


	//   ....[110]....
        /*048c*/ 	.word	0x0000e9a0


	//   ....[111]....
        /*0490*/ 	.word	0x0000ea10


	//   ....[112]....
        /*0494*/ 	.word	0x0000ea80


	//   ....[113]....
        /*0498*/ 	.word	0x0000eba0


	//   ....[114]....
        /*049c*/ 	.word	0x0000ec10


	//   ....[115]....
        /*04a0*/ 	.word	0x0000ec80


	//   ....[116]....
        /*04a4*/ 	.word	0x0000ecf0


	//   ....[117]....
        /*04a8*/ 	.word	0x0000ee10


	//   ....[118]....
        /*04ac*/ 	.word	0x0000ee80


	//   ....[119]....
        /*04b0*/ 	.word	0x0000eef0


	//   ....[120]....
        /*04b4*/ 	.word	0x0000ef60


	//   ....[121]....
        /*04b8*/ 	.word	0x0000f0c0


	//   ....[122]....
        /*04bc*/ 	.word	0x0000f130


	//   ....[123]....
        /*04c0*/ 	.word	0x0000f1a0


	//   ....[124]....
        /*04c4*/ 	.word	0x0000f210


	//   ....[125]....
        /*04c8*/ 	.word	0x0000f270


	//   ....[126]....
        /*04cc*/ 	.word	0x0000f2e0


	//   ....[127]....
        /*04d0*/ 	.word	0x0000f350


	//   ....[128]....
        /*04d4*/ 	.word	0x0000f3c0


	//   ....[129]....
        /*04d8*/ 	.word	0x0000f450


	//   ....[130]....
        /*04dc*/ 	.word	0x0000f4c0


	//   ....[131]....
        /*04e0*/ 	.word	0x0000f530


	//   ....[132]....
        /*04e4*/ 	.word	0x0000f5a0


	//   ....[133]....
        /*04e8*/ 	.word	0x0000f620


	//   ....[134]....
        /*04ec*/ 	.word	0x0000f6a0


	//   ....[135]....
        /*04f0*/ 	.word	0x0000f710


	//   ....[136]....
        /*04f4*/ 	.word	0x0000f780


	//   ....[137]....
        /*04f8*/ 	.word	0x0000f800


	//   ....[138]....
        /*04fc*/ 	.word	0x0000f870


	//   ....[139]....
        /*0500*/ 	.word	0x0000f8e0


	//   ....[140]....
        /*0504*/ 	.word	0x0000f950


	//   ....[141]....
        /*0508*/ 	.word	0x0000f9d0


	//   ....[142]....
        /*050c*/ 	.word	0x0000fa50


	//   ....[143]....
        /*0510*/ 	.word	0x0000fac0


	//   ....[144]....
        /*0514*/ 	.word	0x0000fb30


	//   ....[145]....
        /*0518*/ 	.word	0x0000fbb0


	//   ....[146]....
        /*051c*/ 	.word	0x0000fc20


	//   ....[147]....
        /*0520*/ 	.word	0x0000fc90


	//   ....[148]....
        /*0524*/ 	.word	0x0000fd00


	//   ....[149]....
        /*0528*/ 	.word	0x0000fd80


	//   ....[150]....
        /*052c*/ 	.word	0x0000fe00


	//   ....[151]....
        /*0530*/ 	.word	0x0000fe70


	//   ....[152]....
        /*0534*/ 	.word	0x0000fee0


	//   ....[153]....
        /*0538*/ 	.word	0x0000ff60


	//   ....[154]....
        /*053c*/ 	.word	0x0000ffd0


	//   ....[155]....
        /*0540*/ 	.word	0x00010040


	//   ....[156]....
        /*0544*/ 	.word	0x000100b0


	//   ....[157]....
        /*0548*/ 	.word	0x00010120


	//   ....[158]....
        /*054c*/ 	.word	0x00010190


	//   ....[159]....
        /*0550*/ 	.word	0x00010200


	//   ....[160]....
        /*0554*/ 	.word	0x00010270


	//   ....[161]....
        /*0558*/ 	.word	0x00010340


	//   ....[162]....
        /*055c*/ 	.word	0x000103b0


	//   ....[163]....
        /*0560*/ 	.word	0x00010420


	//   ....[164]....
        /*0564*/ 	.word	0x00010490


	//----- nvinfo : EIATTR_EXIT_INSTR_OFFSETS
	.align		4
.L_2375:
        /*0568*/ 	.byte	0x04, 0x1c
        /*056a*/ 	.short	(.L_2377 - .L_2376)


	//   ....[0]....
.L_2376:
        /*056c*/ 	.word	0x0000e380


	//   ....[1]....
        /*0570*/ 	.word	0x0000e620


	//----- nvinfo : EIATTR_MAX_THREADS
	.align		4
.L_2377:
        /*0574*/ 	.byte	0x04, 0x05
        /*0576*/ 	.short	(.L_2379 - .L_2378)
.L_2378:
        /*0578*/ 	.word	0x00000040
        /*057c*/ 	.word	0x00000001
        /*0580*/ 	.word	0x00000001


	//----- nvinfo : EIATTR_CRS_STACK_SIZE
	.align		4
.L_2379:
        /*0584*/ 	.byte	0x04, 0x1e
        /*0586*/ 	.short	(.L_2381 - .L_2380)
.L_2380:
        /*0588*/ 	.word	0x00000000
.L_2381:


//--------------------- .nv.info._Z25selective_scan_bwd_kernelI32Selective_Scan_bwd_kernel_traitsILi64ELi16ELb1ELb1ELb1ELb0ELb0EN3c104HalfENS1_7complexIfEEEEv12SSMParamsBwd --------------------------
	.section	.nv.info._Z25selective_scan_bwd_kernelI32Selective_Scan_bwd_kernel_traitsILi64ELi16ELb1ELb1ELb1ELb0ELb0EN3c104HalfENS1_7complexIfEEEEv12SSMParamsBwd,"",@"SHT_CUDA_INFO"
	.sectionflags	@""
	.align	4


	//----- nvinfo : EIATTR_CUDA_API_VERSION
	.align		4
        /*0000*/ 	.byte	0x04, 0x37
        /*0002*/ 	.short	(.L_2383 - .L_2382)
.L_2382:
        /*0004*/ 	.word	0x00000082


	//----- nvinfo : EIATTR_SW2861232_WAR
	.align		4
.L_2383:
        /*0008*/ 	.byte	0x01, 0x35
	.zero		2


	//----- nvinfo : EIATTR_PARAM_CBANK
	.align		4
        /*000c*/ 	.byte	0x04, 0x0a
        /*000e*/ 	.short	(.L_2385 - .L_2384)
	.align		4
.L_2384:
        /*0010*/ 	.word	index@(.nv.constant0._Z25selective_scan_bwd_kernelI32Selective_Scan_bwd_kernel_traitsILi64ELi16ELb1ELb1ELb1ELb0ELb0EN3c104HalfENS1_7complexIfEEEEv12SSMParamsBwd)
        /*0014*/ 	.short	0x0160
        /*0016*/ 	.short	0x01f0


	//----- nvinfo : EIATTR_CBANK_PARAM_SIZE
	.align		4
.L_2385:
        /*0018*/ 	.byte	0x03, 0x19
        /*001a*/ 	.short	0x01f0


	//----- nvinfo : EIATTR_KPARAM_INFO
	.align		4
        /*001c*/ 	.byte	0x04, 0x17
        /*001e*/ 	.short	(.L_2387 - .L_2386)
.L_2386:
        /*0020*/ 	.word	0x00000000
        /*0024*/ 	.short	0x0000
        /*0026*/ 	.short	0x0000
        /*0028*/ 	.byte	0x00, 0xf0, 0xc1, 0x07


	//----- nvinfo : EIATTR_MAXREG_COUNT
	.align		4
.L_2387:
        /*002c*/ 	.byte	0x03, 0x1b
        /*002e*/ 	.short	0x00ff


	//----- nvinfo : EIATTR_NUM_BARRIERS
	.align		4
        /*0030*/ 	.byte	0x02, 0x4c
        /*0032*/ 	.byte	0x01
	.zero		1


	//----- nvinfo : EIATTR_MERCURY_ISA_VERSION
	.align		4
        /*0034*/ 	.byte	0x03, 0x5f
        /*0036*/ 	.short	0x0000


	//----- nvinfo : EIATTR_COOP_GROUP_MASK_REGIDS
	.align		4
        /*0038*/ 	.byte	0x04, 0x29
        /*003a*/ 	.short	(.L_2389 - .L_2388)


	//   ....[0]....
.L_2388:
        /*003c*/ 	.word	0xffffffff


	//   ....[1]....
        /*0040*/ 	.word	0xffffffff


	//   ....[2]....
        /*0044*/ 	.word	0xffffffff


	//   ....[3]....
        /*0048*/ 	.word	0xffffffff


	//   ....[4]....
        /*004c*/ 	.word	0xffffffff


	//   ....[5]....
        /*0050*/ 	.word	0xffffffff


	//   ....[6]....
        /*0054*/ 	.word	0xffffffff


	//   ....[7]....
        /*0058*/ 	.word	0xffffffff


	//   ....[8]....
        /*005c*/ 	.word	0xffffffff


	//   ....[9]....
        /*0060*/ 	.word	0xffffffff


	//   ....[10]....
        /*0064*/ 	.word	0xffffffff


	//   ....[11]....
        /*0068*/ 	.word	0xffffffff


	//   ....[12]....
        /*006c*/ 	.word	0xffffffff


	//   ....[13]....
        /*0070*/ 	.word	0xffffffff


	//   ....[14]....
        /*0074*/ 	.word	0xffffffff


	//   ....[15]....
        /*0078*/ 	.word	0xffffffff


	//   ....[16]....
        /*007c*/ 	.word	0xffffffff


	//   ....[17]....
        /*0080*/ 	.word	0xffffffff


	//   ....[18]....
        /*0084*/ 	.word	0xffffffff


	//   ....[19]....
        /*0088*/ 	.word	0xffffffff


	//   ....[20]....
        /*008c*/ 	.word	0xffffffff


	//   ....[21]....
        /*0090*/ 	.word	0xffffffff


	//   ....[22]....
        /*0094*/ 	.word	0xffffffff


	//   ....[23]....
        /*0098*/ 	.word	0xffffffff


	//   ....[24]....
        /*009c*/ 	.word	0xffffffff


	//   ....[25]....
        /*00a0*/ 	.word	0xffffffff


	//   ....[26]....
        /*00a4*/ 	.word	0xffffffff


	//   ....[27]....
        /*00a8*/ 	.word	0xffffffff


	//   ....[28]....
        /*00ac*/ 	.word	0xffffffff


	//   ....[29]....
        /*00b0*/ 	.word	0xffffffff


	//   ....[30]....
        /*00b4*/ 	.word	0xffffffff


	//   ....[31]....
        /*00b8*/ 	.word	0xffffffff


	//   ....[32]....
        /*00bc*/ 	.word	0xffffffff


	//   ....[33]....
        /*00c0*/ 	.word	0xffffffff


	//   ....[34]....
        /*00c4*/ 	.word	0xffffffff


	//   ....[35]....
        /*00c8*/ 	.word	0xffffffff


	//   ....[36]....
        /*00cc*/ 	.word	0xffffffff


	//   ....[37]....
        /*00d0*/ 	.word	0xffffffff


	//   ....[38]....
        /*00d4*/ 	.word	0xffffffff


	//   ....[39]....
        /*00d8*/ 	.word	0xffffffff


	//   ....[40]....
        /*00dc*/ 	.word	0xffffffff


	//   ....[41]....
        /*00e0*/ 	.word	0xffffffff


	//   ....[42]....
        /*00e4*/ 	.word	0xffffffff


	//   ....[43]....
        /*00e8*/ 	.word	0xffffffff


	//   ....[44]....
        /*00ec*/ 	.word	0xffffffff


	//   ....[45]....
        /*00f0*/ 	.word	0xffffffff


	//   ....[46]....
        /*00f4*/ 	.word	0xffffffff


	//   ....[47]....
        /*00f8*/ 	.word	0xffffffff


	//   ....[48]....
        /*00fc*/ 	.word	0xffffffff


	//   ....[49]....
        /*0100*/ 	.word	0xffffffff


	//   ....[50]....
        /*0104*/ 	.word	0xffffffff


	//   ....[51]....
        /*0108*/ 	.word	0xffffffff


	//   ....[52]....
        /*010c*/ 	.word	0xffffffff


	//   ....[53]....
        /*0110*/ 	.word	0xffffffff


	//   ....[54]....
        /*0114*/ 	.word	0xffffffff


	//   ....[55]....
        /*0118*/ 	.word	0xffffffff


	//   ....[56]....
        /*011c*/ 	.word	0xffffffff


	//   ....[57]....
        /*0120*/ 	.word	0xffffffff


	//   ....[58]....
        /*0124*/ 	.word	0xffffffff


	//   ....[59]....
        /*0128*/ 	.word	0xffffffff


	//   ....[60]....
        /*012c*/ 	.word	0xffffffff


	//   ....[61]....
        /*0130*/ 	.word	0xffffffff


	//   ....[62]....
        /*0134*/ 	.word	0xffffffff


	//   ....[63]....
        /*0138*/ 	.word	0xffffffff


	//   ....[64]....
        /*013c*/ 	.word	0xffffffff


	//   ....[65]....
        /*0140*/ 	.word	0xffffffff


	//   ....[66]....
        /*0144*/ 	.word	0xffffffff


	//   ....[67]....
        /*0148*/ 	.word	0xffffffff


	//   ....[68]....
        /*014c*/ 	.word	0xffffffff


	//   ....[69]....
        /*0150*/ 	.word	0xffffffff


	//   ....[70]....
        /*0154*/ 	.word	0xffffffff


	//   ....[71]....
        /*0158*/ 	.word	0xffffffff


	//   ....[72]....
        /*015c*/ 	.word	0xffffffff


	//   ....[73]....
        /*0160*/ 	.word	0xffffffff


	//   ....[74]....
        /*0164*/ 	.word	0xffffffff


	//   ....[75]....
        /*0168*/ 	.word	0xffffffff


	//   ....[76]....
        /*016c*/ 	.word	0xffffffff


	//   ....[77]....
        /*0170*/ 	.word	0xffffffff


	//   ....[78]....
        /*0174*/ 	.word	0xffffffff


	//   ....[79]....
        /*0178*/ 	.word	0xffffffff


	//   ....[80]....
        /*017c*/ 	.word	0xffffffff


	//   ....[81]....
        /*0180*/ 	.word	0xffffffff


	//   ....[82]....
        /*0184*/ 	.word	0xffffffff


	//   ....[83]....
        /*0188*/ 	.word	0xffffffff


	//   ....[84]....
        /*018c*/ 	.word	0xffffffff


	//   ....[85]....
        /*0190*/ 	.word	0xffffffff


	//   ....[86]....
        /*0194*/ 	.word	0xffffffff


	//   ....[87]....
        /*0198*/ 	.word	0xffffffff


	//   ....[88]....
        /*019c*/ 	.word	0xffffffff


	//   ....[89]....
        /*01a0*/ 	.word	0xffffffff


	//   ....[90]....
        /*01a4*/ 	.word	0xffffffff


	//   ....[91]....
        /*01a8*/ 	.word	0xffffffff


	//   ....[92]....
        /*01ac*/ 	.word	0xffffffff


	//   ....[93]....
        /*01b0*/ 	.word	0xffffffff


	//   ....[94]....
        /*01b4*/ 	.word	0xffffffff


	//   ....[95]....
        /*01b8*/ 	.word	0xffffffff


	//   ....[96]....
        /*01bc*/ 	.word	0xffffffff


	//   ....[97]....
        /*01c0*/ 	.word	0xffffffff


	//   ....[98]....
        /*01c4*/ 	.word	0xffffffff


	//   ....[99]....
        /*01c8*/ 	.word	0xffffffff


	//   ....[100]....
        /*01cc*/ 	.word	0xffffffff


	//   ....[101]....
        /*01d0*/ 	.word	0xffffffff


	//   ....[102]....
        /*01d4*/ 	.word	0xffffffff


	//   ....[103]....
        /*01d8*/ 	.word	0xffffffff


	//   ....[104]....
        /*01dc*/ 	.word	0xffffffff


	//   ....[105]....
        /*01e0*/ 	.word	0xffffffff


	//   ....[106]....
        /*01e4*/ 	.word	0xffffffff


	//   ....[107]....
        /*01e8*/ 	.word	0xffffffff


	//   ....[108]....
        /*01ec*/ 	.word	0xffffffff


	//   ....[109]....
        /*01f0*/ 	.word	0xffffffff


	//   ....[110]....
        /*01f4*/ 	.word	0xffffffff


	//   ....[111]....
        /*01f8*/ 	.word	0xffffffff


	//   ....[112]....
        /*01fc*/ 	.word	0xffffffff


	//   ....[113]....
        /*0200*/ 	.word	0xffffffff


	//   ....[114]....
        /*0204*/ 	.word	0xffffffff


	//   ....[115]....
        /*0208*/ 	.word	0xffffffff


	//   ....[116]....
        /*020c*/ 	.word	0xffffffff


	//   ....[117]....
        /*0210*/ 	.word	0xffffffff


	//   ....[118]....
        /*0214*/ 	.word	0xffffffff


	//   ....[119]....
        /*0218*/ 	.word	0xffffffff


	//   ....[120]....
        /*021c*/ 	.word	0xffffffff


	//   ....[121]....
        /*0220*/ 	.word	0xffffffff


	//   ....[122]....
        /*0224*/ 	.word	0xffffffff


	//   ....[123]....
        /*0228*/ 	.word	0xffffffff


	//   ....[124]....
        /*022c*/ 	.word	0xffffffff


	//   ....[125]....
        /*0230*/ 	.word	0xffffffff


	//   ....[126]....
        /*0234*/ 	.word	0xffffffff


	//   ....[127]....
        /*0238*/ 	.word	0xffffffff


	//   ....[128]....
        /*023c*/ 	.word	0xffffffff


	//   ....[129]....
        /*0240*/ 	.word	0xffffffff


	//   ....[130]....
        /*0244*/ 	.word	0xffffffff


	//   ....[131]....
        /*0248*/ 	.word	0xffffffff


	//   ....[132]....
        /*024c*/ 	.word	0xffffffff


	//   ....[133]....
        /*0250*/ 	.word	0xffffffff


	//   ....[134]....
        /*0254*/ 	.word	0xffffffff


	//   ....[135]....
        /*0258*/ 	.word	0xffffffff


	//   ....[136]....
        /*025c*/ 	.word	0xffffffff


	//   ....[137]....
        /*0260*/ 	.word	0xffffffff


	//   ....[138]....
        /*0264*/ 	.word	0xffffffff


	//   ....[139]....
        /*0268*/ 	.word	0xffffffff


	//   ....[140]....
        /*026c*/ 	.word	0xffffffff


	//   ....[141]....
        /*0270*/ 	.word	0xffffffff


	//   ....[142]....
        /*0274*/ 	.word	0xffffffff


	//   ....[143]....
        /*0278*/ 	.word	0xffffffff


	//   ....[144]....
        /*027c*/ 	.word	0xffffffff


	//   ....[145]....
        /*0280*/ 	.word	0xffffffff


	//   ....[146]....
        /*0284*/ 	.word	0xffffffff


	//   ....[147]....
        /*0288*/ 	.word	0xffffffff


	//   ....[148]....
        /*028c*/ 	.word	0xffffffff


	//   ....[149]....
        /*0290*/ 	.word	0xffffffff


	//   ....[150]....
        /*0294*/ 	.word	0xffffffff


	//----- nvinfo : EIATTR_COOP_GROUP_INSTR_OFFSETS
	.align		4
.L_2389:
        /*0298*/ 	.byte	0x04, 0x28
        /*029a*/ 	.short	(.L_2391 - .L_2390)


	//   ....[0]....
.L_2390:
        /*029c*/ 	.word	0x000009f0


	//   ....[1]....
        /*02a0*/ 	.word	0x00000aa0


	//   ....[2]....
        /*02a4*/ 	.word	0x00000b60


	//   ....[3]....
        /*02a8*/ 	.word	0x00001670


	//   ....[4]....
        /*02ac*/ 	.word	0x00001fa0


	//   ....[5]....
        /*02b0*/ 	.word	0x00003770


	//   ....[6]....
        /*02b4*/ 	.word	0x00003790


	//   ....[7]....
        /*02b8*/ 	.word	0x000037b0


	//   ....[8]....
        /*02bc*/ 	.word	0x000037c0


	//   ....[9]....
        /*02c0*/ 	.word	0x00003860


	//   ....[10]....
        /*02c4*/ 	.word	0x00003880


	//   ....[11]....
        /*02c8*/ 	.word	0x000038b0


	//   ....[12]....
        /*02cc*/ 	.word	0x000038c0


	//   ....[13]....
        /*02d0*/ 	.word	0x00003950


	//   ....[14]....
        /*02d4*/ 	.word	0x00003980


	//   ....[15]....
        /*02d8*/ 	.word	0x000039b0


	//   ....[16]....
        /*02dc*/ 	.word	0x000039c0


	//   ....[17]....
        /*02e0*/ 	.word	0x00003a70


	//   ....[18]....
        /*02e4*/ 	.word	0x00003aa0


	//   ....[19]....
        /*02e8*/ 	.word	0x00003ab0


	//   ....[20]....
        /*02ec*/ 	.word	0x00003ac0


	//   ....[21]....
        /*02f0*/ 	.word	0x00003b80


	//   ....[22]....
        /*02f4*/ 	.word	0x00003bb0


	//   ....[23]....
        /*02f8*/ 	.word	0x00003bc0


	//   ....[24]....
        /*02fc*/ 	.word	0x00003bd0


	//   ....[25]....
        /*0300*/ 	.word	0x00003d30


	//   ....[26]....
        /*0304*/ 	.word	0x00003da0


	//   ....[27]....
        /*0308*/ 	.word	0x00003e10


	//   ....[28]....
        /*030c*/ 	.word	0x00003e80


	//   ....[29]....
        /*0310*/ 	.word	0x00003ea0


	//   ....[30]....
        /*0314*/ 	.word	0x00003eb0


	//   ....[31]....
        /*0318*/ 	.word	0x00003ec0


	//   ....[32]....
        /*031c*/ 	.word	0x00003ed0


	//   ....[33]....
        /*0320*/ 	.word	0x00003ee0


	//   ....[34]....
        /*0324*/ 	.word	0x00003ef0


	//   ....[35]....
        /*0328*/ 	.word	0x00003f00


	//   ....[36]....
        /*032c*/ 	.word	0x00003f10


	//   ....[37]....
        /*0330*/ 	.word	0x00005230


	//   ....[38]....
        /*0334*/ 	.word	0x00005250


	//   ....[39]....
        /*0338*/ 	.word	0x00005260


	//   ....[40]....
        /*033c*/ 	.word	0x00005270


	//   ....[41]....
        /*0340*/ 	.word	0x00005390


	//   ....[42]....
        /*0344*/ 	.word	0x000053a0


	//   ....[43]....
        /*0348*/ 	.word	0x000053b0


	//   ....[44]....
        /*034c*/ 	.word	0x000053c0


	//   ....[45]....
        /*0350*/ 	.word	0x000054e0


	//   ....[46]....
        /*0354*/ 	.word	0x00005500


	//   ....[47]....
        /*0358*/ 	.word	0x00005510


	//   ....[48]....
        /*035c*/ 	.word	0x00005520


	//   ....[49]....
        /*0360*/ 	.word	0x00005640


	//   ....[50]....
        /*0364*/ 	.word	0x00005650


	//   ....[51]....
        /*0368*/ 	.word	0x00005660


	//   ....[52]....
        /*036c*/ 	.word	0x00005670


	//   ....[53]....
        /*0370*/ 	.word	0x00005790


	//   ....[54]....
        /*0374*/ 	.word	0x000057b0


	//   ....[55]....
        /*0378*/ 	.word	0x000057c0


	//   ....[56]....
        /*037c*/ 	.word	0x000057d0


	//   ....[57]....
        /*0380*/ 	.word	0x000058d0


	//   ....[58]....
        /*0384*/ 	.word	0x000058e0


	//   ....[59]....
        /*0388*/ 	.word	0x000058f0


	//   ....[60]....
        /*038c*/ 	.word	0x00005900


	//   ....[61]....
        /*0390*/ 	.word	0x00005910


	//   ....[62]....
        /*0394*/ 	.word	0x00005920


	//   ....[63]....
        /*0398*/ 	.word	0x00005930


	//   ....[64]....
        /*039c*/ 	.word	0x00005960


	//   ....[65]....
        /*03a0*/ 	.word	0x00005980


	//   ....[66]....
        /*03a4*/ 	.word	0x00005990


	//   ....[67]....
        /*03a8*/ 	.word	0x000059a0


	//   ....[68]....
        /*03ac*/ 	.word	0x000059c0


	//   ....[69]....
        /*03b0*/ 	.word	0x00009950


	//   ....[70]....
        /*03b4*/ 	.word	0x00009990


	//   ....[71]....
        /*03b8*/ 	.word	0x00009a80


	//   ....[72]....
        /*03bc*/ 	.word	0x00009ab0


	//   ....[73]....
        /*03c0*/ 	.word	0x00009b90


	//   ....[74]....
        /*03c4*/ 	.word	0x00009bc0


	//   ....[75]....
        /*03c8*/ 	.word	0x00009ca0


	//   ....[76]....
        /*03cc*/ 	.word	0x00009cd0


	//   ....[77]....
        /*03d0*/ 	.word	0x00009d50


	//   ....[78]....
        /*03d4*/ 	.word	0x00009d70


	//   ....[79]....
        /*03d8*/ 	.word	0x0000a0a0


	//   ....[80]....
        /*03dc*/ 	.word	0x0000a3e0


	//   ....[81]....
        /*03e0*/ 	.word	0x0000a500


	//   ....[82]....
        /*03e4*/ 	.word	0x0000a560


	//   ....[83]....
        /*03e8*/ 	.word	0x0000a5c0


	//   ....[84]....
        /*03ec*/ 	.word	0x0000a5e0


	//   ....[85]....
        /*03f0*/ 	.word	0x0000a600


	//   ....[86]....
        /*03f4*/ 	.word	0x0000a6c0


	//   ....[87]....
        /*03f8*/ 	.word	0x0000a710


	//   ....[88]....
        /*03fc*/ 	.word	0x0000a770


	//   ....[89]....
        /*0400*/ 	.word	0x0000a790


	//   ....[90]....
        /*0404*/ 	.word	0x0000a7b0


	//   ....[91]....
        /*0408*/ 	.word	0x0000aa30


	//   ....[92]....
        /*040c*/ 	.word	0x0000aab0


	//   ....[93]....
        /*0410*/ 	.word	0x0000ab20


	//   ....[94]....
        /*0414*/ 	.word	0x0000ab90


	//   ....[95]....
        /*0418*/ 	.word	0x0000ace0


	//   ....[96]....
        /*041c*/ 	.word	0x0000ad50


	//   ....[97]....
        /*0420*/ 	.word	0x0000adc0


	//   ....[98]....
        /*0424*/ 	.word	0x0000ae30


	//   ....[99]....
        /*0428*/ 	.word	0x0000af60


	//   ....[100]....
        /*042c*/ 	.word	0x0000afd0


	//   ....[101]....
        /*0430*/ 	.word	0x0000b040


	//   ....[102]....
        /*0434*/ 	.word	0x0000b0b0


	//   ....[103]....
        /*0438*/ 	.word	0x0000b1f0


	//   ....[104]....
        /*043c*/ 	.word	0x0000b260


	//   ....[105]....
        /*0440*/ 	.word	0x0000b2d0


	//   ....[106]....
        /*0444*/ 	.word	0x0000b340


	//   ....[107]....
        /*0448*/ 	.word	0x0000b480


	//   ....[108]....
        /*044c*/ 	.word	0x0000b4f0


	//   ....[109]....
        /*0450*/ 	.word	0x0000b560


	//   ....[110]....
        /*0454*/ 	.word	0x0000b5d0


	//   ....[111]....
        /*0458*/ 	.word	0x0000b630


	//   ....[112]....
        /*045c*/ 	.word	0x0000b6a0


	//   ....[113]....
        /*0460*/ 	.word	0x0000b710


	//   ....[114]....
        /*0464*/ 	.word	0x0000b780


	//   ....[115]....
        /*0468*/ 	.word	0x0000b810


	//   ....[116]....
        /*046c*/ 	.word	0x0000b880


	//   ....[117]....
        /*0470*/ 	.word	0x0000b8f0


	//   ....[118]....
        /*0474*/ 	.word	0x0000b960


	//   ....[119]....
        /*0478*/ 	.word	0x0000b9d0


	//   ....[120]....
        /*047c*/ 	.word	0x0000ba50


	//   ....[121]....
        /*0480*/ 	.word	0x0000bac0


	//   ....[122]....
        /*0484*/ 	.word	0x0000bb30


	//   ....[123]....
        /*0488*/ 	.word	0x0000bba0


	//   ....[124]....
        /*048c*/ 	.word	0x0000bc10


	//   ....[125]....
        /*0490*/ 	.word	0x0000bc80


	//   ....[126]....
        /*0494*/ 	.word	0x0000bcf0


	//   ....[127]....
        /*0498*/ 	.word	0x0000bd60


	//   ....[128]....
        /*049c*/ 	.word	0x0000bde0


	//   ....[129]....
        /*04a0*/ 	.word	0x0000be50


	//   ....[130]....
        /*04a4*/ 	.word	0x0000bec0


	//   ....[131]....
        /*04a8*/ 	.word	0x0000bf30


	//   ....[132]....
        /*04ac*/ 	.word	0x0000bfa0


	//   ....[133]....
        /*04b0*/ 	.word	0x0000c010


	//   ....[134]....
        /*04b4*/ 	.word	0x0000c080


	//   ....[135]....
        /*04b8*/ 	.word	0x0000c0f0


	//   ....[136]....
        /*04bc*/ 	.word	0x0000c170


	//   ....[137]....
        /*04c0*/ 	.word	0x0000c1e0


	//   ....[138]....
        /*04c4*/ 	.word	0x0000c250


	//   ....[139]....
        /*04c8*/ 	.word	0x0000c2c0


	//   ....[140]....
        /*04cc*/ 	.word	0x0000c330


	//   ....[141]....
        /*04d0*/ 	.word	0x0000c3a0


	//   ....[142]....
        /*04d4*/ 	.word	0x0000c410


	//   ....[143]....
        /*04d8*/ 	.word	0x0000c480


	//   ....[144]....
        /*04dc*/ 	.word	0x0000c4f0


	//   ....[145]....
        /*04e0*/ 	.word	0x0000c560


	//   ....[146]....
        /*04e4*/ 	.word	0x0000c5d0


	//   ....[147]....
        /*04e8*/ 	.word	0x0000c6a0


	//   ....[148]....
        /*04ec*/ 	.word	0x0000c710


	//   ....[149]....
        /*04f0*/ 	.word	0x0000c780


	//   ....[150]....
        /*04f4*/ 	.word	0x0000c7f0


	//----- nvinfo : EIATTR_EXIT_INSTR_OFFSETS
	.align		4
.L_2391:
        /*04f8*/ 	.byte	0x04, 0x1c
        /*04fa*/ 	.short	(.L_2393 - .L_2392)


	//   ....[0]....
.L_2392:
        /*04fc*/ 	.word	0x0000a880


	//   ....[1]....
        /*0500*/ 	.word	0x0000a9d0


	//----- nvinfo : EIATTR_MAX_THREADS
	.align		4
.L_2393:
        /*0504*/ 	.byte	0x04, 0x05
        /*0506*/ 	.short	(.L_2395 - .L_2394)
.L_2394:
        /*0508*/ 	.word	0x00000040
        /*050c*/ 	.word	0x00000001
        /*0510*/ 	.word	0x00000001


	//----- nvinfo : EIATTR_CRS_STACK_SIZE
	.align		4
.L_2395:
        /*0514*/ 	.byte	0x04, 0x1e
        /*0516*/ 	.short	(.L_2397 - .L_2396)
.L_2396:
        /*0518*/ 	.word	0x00000000
.L_2397:


//--------------------- .nv.info._Z25selective_scan_bwd_kernelI32Selective_Scan_bwd_kernel_traitsILi64ELi16ELb1ELb1ELb1ELb0ELb1EN3c104HalfENS1_7complexIfEEEEv12SSMParamsBwd --------------------------
	.section	.nv.info._Z25selective_scan_bwd_kernelI32Selective_Scan_bwd_kernel_traitsILi64ELi16ELb1ELb1ELb1ELb0ELb1EN3c104HalfENS1_7complexIfEEEEv12SSMParamsBwd,"",@"SHT_CUDA_INFO"
	.sectionflags	@""
	.align	4


	//----- nvinfo : EIATTR_CUDA_API_VERSION
	.align		4
        /*0000*/ 	.byte	0x04, 0x37
        /*0002*/ 	.short	(.L_2399 - .L_2398)
.L_2398:
        /*0004*/ 	.word	0x00000082


	//----- nvinfo : EIATTR_SW2861232_WAR
	.align		4
.L_2399:
        /*0008*/ 	.byte	0x01, 0x35
	.zero		2


	//----- nvinfo : EIATTR_PARAM_CBANK
	.align		4
        /*000c*/ 	.byte	0x04, 0x0a
        /*000e*/ 	.short	(.L_2401 - .L_2400)
	.align		4
.L_2400:
        /*0010*/ 	.word	index@(.nv.constant0._Z25selective_scan_bwd_kernelI32Selective_Scan_bwd_kernel_traitsILi64ELi16ELb1ELb1ELb1ELb0ELb1EN3c104HalfENS1_7complexIfEEEEv12SSMParamsBwd)
        /*0014*/ 	.short	0x0160
        /*0016*/ 	.short	0x01f0


	//----- nvinfo : EIATTR_CBANK_PARAM_SIZE
	.align		4
.L_2401:
        /*0018*/ 	.byte	0x03, 0x19
        /*001a*/ 	.short	0x01f0


	//----- nvinfo : EIATTR_KPARAM_INFO
	.align		4
        /*001c*/ 	.byte	0x04, 0x17
        /*001e*/ 	.short	(.L_2403 - .L_2402)
.L_2402:
        /*0020*/ 	.word	0x00000000
        /*0024*/ 	.short	0x0000
        /*0026*/ 	.short	0x0000
        /*0028*/ 	.byte	0x00, 0xf0, 0xc1, 0x07


	//----- nvinfo : EIATTR_MAXREG_COUNT
	.align		4
.L_2403:
        /*002c*/ 	.byte	0x03, 0x1b
        /*002e*/ 	.short	0x00ff


	//----- nvinfo : EIATTR_NUM_BARRIERS
	.align		4
        /*0030*/ 	.byte	0x02, 0x4c
        /*0032*/ 	.byte	0x01
	.zero		1


	//----- nvinfo : EIATTR_MERCURY_ISA_VERSION
	.align		4
        /*0034*/ 	.byte	0x03, 0x5f
        /*0036*/ 	.short	0x0000


	//----- nvinfo : EIATTR_COOP_GROUP_MASK_REGIDS
	.align		4
        /*0038*/ 	.byte	0x04, 0x29
        /*003a*/ 	.short	(.L_2405 - .L_2404)


	//   ....[0]....
.L_2404:
        /*003c*/ 	.word	0xffffffff


	//   ....[1]....
        /*0040*/ 	.word	0xffffffff


	//   ....[2]....
        /*0044*/ 	.word	0xffffffff


	//   ....[3]....
        /*0048*/ 	.word	0xffffffff


	//   ....[4]....
        /*004c*/ 	.word	0xffffffff


	//   ....[5]....
        /*0050*/ 	.word	0xffffffff


	//   ....[6]....
        /*0054*/ 	.word	0xffffffff


	//   ....[7]....
        /*0058*/ 	.word	0xffffffff


	//   ....[8]....
        /*005c*/ 	.word	0xffffffff


	//   ....[9]....
        /*0060*/ 	.word	0xffffffff


	//   ....[10]....
        /*0064*/ 	.word	0xffffffff


	//   ....[11]....
        /*0068*/ 	.word	0xffffffff


	//   ....[12]....
        /*006c*/ 	.word	0xffffffff


	//   ....[13]....
        /*0070*/ 	.word	0xffffffff


	//   ....[14]....
        /*0074*/ 	.word	0xffffffff


	//   ....[15]....
        /*0078*/ 	.word	0xffffffff


	//   ....[16]....
        /*007c*/ 	.word	0xffffffff


	//   ....[17]....
        /*0080*/ 	.word	0xffffffff


	//   ....[18]....
        /*0084*/ 	.word	0xffffffff


	//   ....[19]....
        /*0088*/ 	.word	0xffffffff


	//   ....[20]....
        /*008c*/ 	.word	0xffffffff


	//   ....[21]....
        /*0090*/ 	.word	0xffffffff


	//   ....[22]....
        /*0094*/ 	.word	0xffffffff


	//   ....[23]....
        /*0098*/ 	.word	0xffffffff


	//   ....[24]....
        /*009c*/ 	.word	0xffffffff


	//   ....[25]....
        /*00a0*/ 	.word	0xffffffff


	//   ....[26]....
        /*00a4*/ 	.word	0xffffffff


	//   ....[27]....
        /*00a8*/ 	.word	0xffffffff


	//   ....[28]....
        /*00ac*/ 	.word	0xffffffff


	//   ....[29]....
        /*00b0*/ 	.word	0xffffffff


	//   ....[30]....
        /*00b4*/ 	.word	0xffffffff


	//   ....[31]....
        /*00b8*/ 	.word	0xffffffff


	//   ....[32]....
        /*00bc*/ 	.word	0xffffffff


	//   ....[33]....
        /*00c0*/ 	.word	0xffffffff


	//   ....[34]....
        /*00c4*/ 	.word	0xffffffff


	//   ....[35]....
        /*00c8*/ 	.word	0xffffffff


	//   ....[36]....
        /*00cc*/ 	.word	0xffffffff


	//   ....[37]....
        /*00d0*/ 	.word	0xffffffff


	//   ....[38]....
        /*00d4*/ 	.word	0xffffffff


	//   ....[39]....
        /*00d8*/ 	.word	0xffffffff


	//   ....[40]....
        /*00dc*/ 	.word	0xffffffff


	//   ....[41]....
        /*00e0*/ 	.word	0xffffffff


	//   ....[42]....
        /*00e4*/ 	.word	0xffffffff


	//   ....[43]....
        /*00e8*/ 	.word	0xffffffff


	//   ....[44]....
        /*00ec*/ 	.word	0xffffffff


	//   ....[45]....
        /*00f0*/ 	.word	0xffffffff


	//   ....[46]....
        /*00f4*/ 	.word	0xffffffff


	//   ....[47]....
        /*00f8*/ 	.word	0xffffffff


	//   ....[48]....
        /*00fc*/ 	.word	0xffffffff


	//   ....[49]....
        /*0100*/ 	.word	0xffffffff


	//   ....[50]....
        /*0104*/ 	.word	0xffffffff


	//   ....[51]....
        /*0108*/ 	.word	0xffffffff


	//   ....[52]....
        /*010c*/ 	.word	0xffffffff


	//   ....[53]....
        /*0110*/ 	.word	0xffffffff


	//   ....[54]....
        /*0114*/ 	.word	0xffffffff


	//   ....[55]....
        /*0118*/ 	.word	0xffffffff


	//   ....[56]....
        /*011c*/ 	.word	0xffffffff


	//   ....[57]....
        /*0120*/ 	.word	0xffffffff


	//   ....[58]....
        /*0124*/ 	.word	0xffffffff


	//   ....[59]....
        /*0128*/ 	.word	0xffffffff


	//   ....[60]....
        /*012c*/ 	.word	0xffffffff


	//   ....[61]....
        /*0130*/ 	.word	0xffffffff


	//   ....[62]....
        /*0134*/ 	.word	0xffffffff


	//   ....[63]....
        /*0138*/ 	.word	0xffffffff


	//   ....[64]....
        /*013c*/ 	.word	0xffffffff


	//   ....[65]....
        /*0140*/ 	.word	0xffffffff


	//   ....[66]....
        /*0144*/ 	.word	0xffffffff


	//   ....[67]....
        /*0148*/ 	.word	0xffffffff


	//   ....[68]....
        /*014c*/ 	.word	0xffffffff


	//   ....[69]....
        /*0150*/ 	.word	0xffffffff


	//   ....[70]....
        /*0154*/ 	.word	0xffffffff


	//   ....[71]....
        /*0158*/ 	.word	0xffffffff


	//   ....[72]....
        /*015c*/ 	.word	0xffffffff


	//   ....[73]....
        /*0160*/ 	.word	0xffffffff


	//   ....[74]....
        /*0164*/ 	.word	0xffffffff


	//   ....[75]....
        /*0168*/ 	.word	0xffffffff


	//   ....[76]....
        /*016c*/ 	.word	0xffffffff


	//   ....[77]....
        /*0170*/ 	.word	0xffffffff


	//   ....[78]....
        /*0174*/ 	.word	0xffffffff


	//   ....[79]....
        /*0178*/ 	.word	0xffffffff


	//   ....[80]....
        /*017c*/ 	.word	0xffffffff


	//   ....[81]....
        /*0180*/ 	.word	0xffffffff


	//   ....[82]....
        /*0184*/ 	.word	0xffffffff


	//   ....[83]....
        /*0188*/ 	.word	0xffffffff


	//   ....[84]....
        /*018c*/ 	.word	0xffffffff


	//   ....[85]....
        /*0190*/ 	.word	0xffffffff


	//   ....[86]....
        /*0194*/ 	.word	0xffffffff


	//   ....[87]....
        /*0198*/ 	.word	0xffffffff


	//   ....[88]....
        /*019c*/ 	.word	0xffffffff


	//   ....[89]....
        /*01a0*/ 	.word	0xffffffff


	//   ....[90]....
        /*01a4*/ 	.word	0xffffffff


	//   ....[91]....
        /*01a8*/ 	.word	0xffffffff


	//   ....[92]....
        /*01ac*/ 	.word	0xffffffff


	//   ....[93]....
        /*01b0*/ 	.word	0xffffffff


	//   ....[94]....
        /*01b4*/ 	.word	0xffffffff


	//   ....[95]....
        /*01b8*/ 	.word	0xffffffff


	//   ....[96]....
        /*01bc*/ 	.word	0xffffffff


	//   ....[97]....
        /*01c0*/ 	.word	0xffffffff


	//   ....[98]....
        /*01c4*/ 	.word	0xffffffff


	//   ....[99]....
        /*01c8*/ 	.word	0xffffffff


	//   ....[100]....
        /*01cc*/ 	.word	0xffffffff


	//   ....[101]....
        /*01d0*/ 	.word	0xffffffff


	//   ....[102]....
        /*01d4*/ 	.word	0xffffffff


	//   ....[103]....
        /*01d8*/ 	.word	0xffffffff


	//   ....[104]....
        /*01dc*/ 	.word	0xffffffff


	//   ....[105]....
        /*01e0*/ 	.word	0xffffffff


	//   ....[106]....
        /*01e4*/ 	.word	0xffffffff


	//   ....[107]....
        /*01e8*/ 	.word	0xffffffff


	//   ....[108]....
        /*01ec*/ 	.word	0xffffffff


	//   ....[109]....
        /*01f0*/ 	.word	0xffffffff


	//   ....[110]....
        /*01f4*/ 	.word	0xffffffff


	//   ....[111]....
        /*01f8*/ 	.word	0xffffffff


	//   ....[112]....
        /*01fc*/ 	.word	0xffffffff


	//   ....[113]....
        /*0200*/ 	.word	0xffffffff


	//   ....[114]....
        /*0204*/ 	.word	0xffffffff


	//   ....[115]....
        /*0208*/ 	.word	0xffffffff


	//   ....[116]....
        /*020c*/ 	.word	0xffffffff


	//   ....[117]....
        /*0210*/ 	.word	0xffffffff


	//   ....[118]....
        /*0214*/ 	.word	0xffffffff


	//   ....[119]....
        /*0218*/ 	.word	0xffffffff


	//   ....[120]....
        /*021c*/ 	.word	0xffffffff


	//   ....[121]....
        /*0220*/ 	.word	0xffffffff


	//   ....[122]....
        /*0224*/ 	.word	0xffffffff


	//   ....[123]....
        /*0228*/ 	.word	0xffffffff


	//   ....[124]....
        /*022c*/ 	.word	0xffffffff


	//   ....[125]....
        /*0230*/ 	.word	0xffffffff


	//   ....[126]....
        /*0234*/ 	.word	0xffffffff


	//   ....[127]....
        /*0238*/ 	.word	0xffffffff


	//   ....[128]....
        /*023c*/ 	.word	0xffffffff


	//   ....[129]....
        /*0240*/ 	.word	0xffffffff


	//   ....[130]....
        /*0244*/ 	.word	0xffffffff


	//   ....[131]....
        /*0248*/ 	.word	0xffffffff


	//   ....[132]....
        /*024c*/ 	.word	0xffffffff


	//   ....[133]....
        /*0250*/ 	.word	0xffffffff


	//   ....[134]....
        /*0254*/ 	.word	0xffffffff


	//   ....[135]....
        /*0258*/ 	.word	0xffffffff


	//   ....[136]....
        /*025c*/ 	.word	0xffffffff


	//   ....[137]....
        /*0260*/ 	.word	0xffffffff


	//   ....[138]....
        /*0264*/ 	.word	0xffffffff


	//   ....[139]....
        /*0268*/ 	.word	0xffffffff


	//   ....[140]....
        /*026c*/ 	.word	0xffffffff


	//   ....[141]....
        /*0270*/ 	.word	0xffffffff


	//   ....[142]....
        /*0274*/ 	.word	0xffffffff


	//   ....[143]....
        /*0278*/ 	.word	0xffffffff


	//   ....[144]....
        /*027c*/ 	.word	0xffffffff


	//   ....[145]....
        /*0280*/ 	.word	0xffffffff


	//   ....[146]....
        /*0284*/ 	.word	0xffffffff


	//   ....[147]....
        /*0288*/ 	.word	0xffffffff


	//   ....[148]....
        /*028c*/ 	.word	0xffffffff


	//   ....[149]....
        /*0290*/ 	.word	0xffffffff


	//   ....[150]....
        /*0294*/ 	.word	0xffffffff


	//   ....[151]....
        /*0298*/ 	.word	0xffffffff


	//   ....[152]....
        /*029c*/ 	.word	0xffffffff


	//   ....[153]....
        /*02a0*/ 	.word	0xffffffff


	//   ....[154]....
        /*02a4*/ 	.word	0xffffffff


	//----- nvinfo : EIATTR_COOP_GROUP_INSTR_OFFSETS
	.align		4
.L_2405:
        /*02a8*/ 	.byte	0x04, 0x28
        /*02aa*/ 	.short	(.L_2407 - .L_2406)


	//   ....[0]....
.L_2406:
        /*02ac*/ 	.word	0x00000ca0


	//   ....[1]....
        /*02b0*/ 	.word	0x00000d50


	//   ....[2]....
        /*02b4*/ 	.word	0x00000f00


	//   ....[3]....
        /*02b8*/ 	.word	0x00001080


	//   ....[4]....
        /*02bc*/ 	.word	0x000019d0


	//   ....[5]....
        /*02c0*/ 	.word	0x000022d0


	//   ....[6]....
        /*02c4*/ 	.word	0x000026b0


	//   ....[7]....
        /*02c8*/ 	.word	0x00002ea0


	//   ....[8]....
        /*02cc*/ 	.word	0x00003870


	//   ....[9]....
        /*02d0*/ 	.word	0x00005040


	//   ....[10]....
        /*02d4*/ 	.word	0x00005060


	//   ....[11]....
        /*02d8*/ 	.word	0x00005090


	//   ....[12]....
        /*02dc*/ 	.word	0x000050a0


	//   ....[13]....
        /*02e0*/ 	.word	0x00005150


	//   ....[14]....
        /*02e4*/ 	.word	0x00005170


	//   ....[15]....
        /*02e8*/ 	.word	0x00005180


	//   ....[16]....
        /*02ec*/ 	.word	0x00005190


	//   ....[17]....
        /*02f0*/ 	.word	0x00005250


	//   ....[18]....
        /*02f4*/ 	.word	0x00005270


	//   ....[19]....
        /*02f8*/ 	.word	0x00005280


	//   ....[20]....
        /*02fc*/ 	.word	0x00005290


	//   ....[21]....
        /*0300*/ 	.word	0x00005350


	//   ....[22]....
        /*0304*/ 	.word	0x00005370


	//   ....[23]....
        /*0308*/ 	.word	0x00005380


	//   ....[24]....
        /*030c*/ 	.word	0x00005390


	//   ....[25]....
        /*0310*/ 	.word	0x00005440


	//   ....[26]....
        /*0314*/ 	.word	0x00005460


	//   ....[27]....
        /*0318*/ 	.word	0x00005480


	//   ....[28]....
        /*031c*/ 	.word	0x00005490


	//   ....[29]....
        /*0320*/ 	.word	0x000055f0


	//   ....[30]....
        /*0324*/ 	.word	0x00005660


	//   ....[31]....
        /*0328*/ 	.word	0x000056d0


	//   ....[32]....
        /*032c*/ 	.word	0x00005740


	//   ....[33]....
        /*0330*/ 	.word	0x00005760


	//   ....[34]....
        /*0334*/ 	.word	0x00005770


	//   ....[35]....
        /*0338*/ 	.word	0x00005780


	//   ....[36]....
        /*033c*/ 	.word	0x00005790


	//   ....[37]....
        /*0340*/ 	.word	0x000057a0


	//   ....[38]....
        /*0344*/ 	.word	0x000057b0


	//   ....[39]....
        /*0348*/ 	.word	0x000057c0


	//   ....[40]....
        /*034c*/ 	.word	0x000057d0


	//   ....[41]....
        /*0350*/ 	.word	0x00006ac0


	//   ....[42]....
        /*0354*/ 	.word	0x00006ae0


	//   ....[43]....
        /*0358*/ 	.word	0x00006af0


	//   ....[44]....
        /*035c*/ 	.word	0x00006b00


	//   ....[45]....
        /*0360*/ 	.word	0x00006c20


	//   ....[46]....
        /*0364*/ 	.word	0x00006c30


	//   ....[47]....
        /*0368*/ 	.word	0x00006c40


	//   ....[48]....
        /*036c*/ 	.word	0x00006c50


	//   ....[49]....
        /*0370*/ 	.word	0x00006d70


	//   ....[50]....
        /*0374*/ 	.word	0x00006d90


	//   ....[51]....
        /*0378*/ 	.word	0x00006da0


	//   ....[52]....
        /*037c*/ 	.word	0x00006db0


	//   ....[53]....
        /*0380*/ 	.word	0x00006ed0


	//   ....[54]....
        /*0384*/ 	.word	0x00006ee0


	//   ....[55]....
        /*0388*/ 	.word	0x00006ef0


	//   ....[56]....
        /*038c*/ 	.word	0x00006f00


	//   ....[57]....
        /*0390*/ 	.word	0x00007020


	//   ....[58]....
        /*0394*/ 	.word	0x00007040


	//   ....[59]....
        /*0398*/ 	.word	0x00007050


	//   ....[60]....
        /*039c*/ 	.word	0x00007060


	//   ....[61]....
        /*03a0*/ 	.word	0x00007160


	//   ....[62]....
        /*03a4*/ 	.word	0x00007170


	//   ....[63]....
        /*03a8*/ 	.word	0x00007180


	//   ....[64]....
        /*03ac*/ 	.word	0x00007190


	//   ....[65]....
        /*03b0*/ 	.word	0x000071a0


	//   ....[66]....
        /*03b4*/ 	.word	0x000071b0


	//   ....[67]....
        /*03b8*/ 	.word	0x000071c0


	//   ....[68]....
        /*03bc*/ 	.word	0x000071f0


	//   ....[69]....
        /*03c0*/ 	.word	0x00007220


	//   ....[70]....
        /*03c4*/ 	.word	0x00007230


	//   ....[71]....
        /*03c8*/ 	.word	0x00007240


	//   ....[72]....
        /*03cc*/ 	.word	0x00007250


	//   ....[73]....
        /*03d0*/ 	.word	0x0000b200


	//   ....[74]....
        /*03d4*/ 	.word	0x0000b240


	//   ....[75]....
        /*03d8*/ 	.word	0x0000b340


	//   ....[76]....
        /*03dc*/ 	.word	0x0000b370


	//   ....[77]....
        /*03e0*/ 	.word	0x0000b450


	//   ....[78]....
        /*03e4*/ 	.word	0x0000b480


	//   ....[79]....
        /*03e8*/ 	.word	0x0000b560


	//   ....[80]....
        /*03ec*/ 	.word	0x0000b590


	//   ....[81]....
        /*03f0*/ 	.word	0x0000b670


	//   ....[82]....
        /*03f4*/ 	.word	0x0000b6a0


	//   ....[83]....
        /*03f8*/ 	.word	0x0000ba70


	//   ....[84]....
        /*03fc*/ 	.word	0x0000be00


	//   ....[85]....
        /*0400*/ 	.word	0x0000bee0


	//   ....[86]....
        /*0404*/ 	.word	0x0000bf40


	//   ....[87]....
        /*0408*/ 	.word	0x0000bf90


	//   ....[88]....
        /*040c*/ 	.word	0x0000bfc0


	//   ....[89]....
        /*0410*/ 	.word	0x0000bfe0


	//   ....[90]....
        /*0414*/ 	.word	0x0000c0c0


	//   ....[91]....
        /*0418*/ 	.word	0x0000c110


	//   ....[92]....
        /*041c*/ 	.word	0x0000c170


	//   ....[93]....
        /*0420*/ 	.word	0x0000c190


	//   ....[94]....
        /*0424*/ 	.word	0x0000c1b0


	//   ....[95]....
        /*0428*/ 	.word	0x0000c480


	//   ....[96]....
        /*042c*/ 	.word	0x0000c500


	//   ....[97]....
        /*0430*/ 	.word	0x0000c570


	//   ....[98]....
        /*0434*/ 	.word	0x0000c5e0


	//   ....[99]....
        /*0438*/ 	.word	0x0000c730


	//   ....[100]....
        /*043c*/ 	.word	0x0000c7a0


	//   ....[101]....
        /*0440*/ 	.word	0x0000c810


	//   ....[102]....
        /*0444*/ 	.word	0x0000c880


	//   ....[103]....
        /*0448*/ 	.word	0x0000c9a0


	//   ....[104]....
        /*044c*/ 	.word	0x0000ca10


	//   ....[105]....
        /*0450*/ 	.word	0x0000ca80


	//   ....[106]....
        /*0454*/ 	.word	0x0000caf0


	//   ....[107]....
        /*0458*/ 	.word	0x0000cc10


	//   ....[108]....
        /*045c*/ 	.word	0x0000cc80


	//   ....[109]....
        /*0460*/ 	.word	0x0000ccf0


	//   ....[110]....
        /*0464*/ 	.word	0x0000cd60


	//   ....[111]....
        /*0468*/ 	.word	0x0000cec0


	//   ....[112]....
        /*046c*/ 	.word	0x0000cf30


	//   ....[113]....
        /*0470*/ 	.word	0x0000cfa0


	//   ....[114]....
        /*0474*/ 	.word	0x0000d010


	//   ....[115]....
        /*0478*/ 	.word	0x0000d070


	//   ....[116]....
        /*047c*/ 	.word	0x0000d0e0


	//   ....[117]....
        /*0480*/ 	.word	0x0000d150


	//   ....[118]....
        /*0484*/ 	.word	0x0000d1c0


	//   ....[119]....
        /*0488*/ 	.word	0x0000d250


	//   ....[120]....
        /*048c*/ 	.word	0x0000d2c0


	//   ....[121]....
        /*0490*/ 	.word	0x0000d330


	//   ....[122]....
        /*0494*/ 	.word	0x0000d3a0


	//   ....[123]....
        /*0498*/ 	.word	0x0000d420


	//   ....[124]....
        /*049c*/ 	.word	0x0000d4a0


	//   ....[125]....
        /*04a0*/ 	.word	0x0000d510


	//   ....[126]....
        /*04a4*/ 	.word	0x0000d580


	//   ....[127]....
        /*04a8*/ 	.word	0x0000d600


	//   ....[128]....
        /*04ac*/ 	.word	0x0000d670


	//   ....[129]....
        /*04b0*/ 	.word	0x0000d6e0


	//   ....[130]....
        /*04b4*/ 	.word	0x0000d750


	//   ....[131]....
        /*04b8*/ 	.word	0x0000d7d0


	//   ....[132]....
        /*04bc*/ 	.word	0x0000d850


	//   ....[133]....
        /*04c0*/ 	.word	0x0000d8c0


	//   ....[134]....
        /*04c4*/ 	.word	0x0000d930


	//   ....[135]....
        /*04c8*/ 	.word	0x0000d9b0


	//   ....[136]....
        /*04cc*/ 	.word	0x0000da20


	//   ....[137]....
        /*04d0*/ 	.word	0x0000da90


	//   ....[138]....
        /*04d4*/ 	.word	0x0000db00


	//   ....[139]....
        /*04d8*/ 	.word	0x0000db80


	//   ....[140]....
        /*04dc*/ 	.word	0x0000dc00


	//   ....[141]....
        /*04e0*/ 	.word	0x0000dc70


	//   ....[142]....
        /*04e4*/ 	.word	0x0000dce0


	//   ....[143]....
        /*04e8*/ 	.word	0x0000dd60


	//   ....[144]....
        /*04ec*/ 	.word	0x0000ddd0


	//   ....[145]....
        /*04f0*/ 	.word	0x0000de40


	//   ....[146]....
        /*04f4*/ 	.word	0x0000deb0


	//   ....[147]....
        /*04f8*/ 	.word	0x0000df20


	//   ....[148]....
        /*04fc*/ 	.word	0x0000df90


	//   ....[149]....
        /*0500*/ 	.word	0x0000e000


	//   ....[150]....
        /*0504*/ 	.word	0x0000e070


	//   ....[151]....
        /*0508*/ 	.word	0x0000e140


	//   ....[152]....
        /*050c*/ 	.word	0x0000e1b0


	//   ....[153]....
        /*0510*/ 	.word	0x0000e220


	//   ....[154]....
        /*0514*/ 	.word	0x0000e290


	//----- nvinfo : EIATTR_EXIT_INSTR_OFFSETS
	.align		4
.L_2407:
        /*0518*/ 	.byte	0x04, 0x1c
        /*051a*/ 	.short	(.L_2409 - .L_2408)


	//   ....[0]....
.L_2408:
        /*051c*/ 	.word	0x0000c2a0


	//   ....[1]....
        /*0520*/ 	.word	0x0000c420


	//----- nvinfo : EIATTR_MAX_THREADS
	.align		4
.L_2409:
        /*0524*/ 	.byte	0x04, 0x05
        /*0526*/ 	.short	(.L_2411 - .L_2410)
.L_2410:
        /*0528*/ 	.word	0x00000040
        /*052c*/ 	.word	0x00000001
        /*0530*/ 	.word	0x00000001


	//----- nvinfo : EIATTR_CRS_STACK_SIZE
	.align		4
.L_2411:
        /*0534*/ 	.byte	0x04, 0x1e
        /*0536*/ 	.short	(.L_2413 - .L_2412)
.L_2412:
        /*0538*/ 	.word	0x00000000
.L_2413:


//--------------------- .nv.info._Z25selective_scan_bwd_kernelI32Selective_Scan_bwd_kernel_traitsILi64ELi16ELb1ELb1ELb1ELb1ELb0EN3c104HalfENS1_7complexIfEEEEv12SSMParamsBwd --------------------------
	.section	.nv.info._Z25selective_scan_bwd_kernelI32Selective_Scan_bwd_kernel_traitsILi64ELi16ELb1ELb1ELb1ELb1ELb0EN3c104HalfENS1_7complexIfEEEEv12SSMParamsBwd,"",@"SHT_CUDA_INFO"
	.sectionflags	@""
	.align	4


	//----- nvinfo : EIATTR_CUDA_API_VERSION
	.align		4
        /*0000*/ 	.byte	0x04, 0x37
        /*0002*/ 	.short	(.L_2415 - .L_2414)
.L_2414:
        /*0004*/ 	.word	0x00000082


	//----- nvinfo : EIATTR_SW2861232_WAR
	.align		4
.L_2415:
        /*0008*/ 	.byte	0x01, 0x35
	.zero		2


	//----- nvinfo : EIATTR_PARAM_CBANK
	.align		4
        /*000c*/ 	.byte	0x04, 0x0a
        /*000e*/ 	.short	(.L_2417 - .L_2416)
	.align		4
.L_2416:
        /*0010*/ 	.word	index@(.nv.constant0._Z25selective_scan_bwd_kernelI32Selective_Scan_bwd_kernel_traitsILi64ELi16ELb1ELb1ELb1ELb1ELb0EN3c104HalfENS1_7complexIfEEEEv12SSMParamsBwd)
        /*0014*/ 	.short	0x0160
        /*0016*/ 	.short	0x01f0


	//----- nvinfo : EIATTR_CBANK_PARAM_SIZE
	.align		4
.L_2417:
        /*0018*/ 	.byte	0x03, 0x19
        /*001a*/ 	.short	0x01f0


	//----- nvinfo : EIATTR_KPARAM_INFO
	.align		4
        /*001c*/ 	.byte	0x04, 0x17
        /*001e*/ 	.short	(.L_2419 - .L_2418)
.L_2418:
        /*0020*/ 	.word	0x00000000
        /*0024*/ 	.short	0x0000
        /*0026*/ 	.short	0x0000
        /*0028*/ 	.byte	0x00, 0xf0, 0xc1, 0x07


	//----- nvinfo : EIATTR_MAXREG_COUNT
	.align		4
.L_2419:
        /*002c*/ 	.byte	0x03, 0x1b
        /*002e*/ 	.short	0x00ff


	//----- nvinfo : EIATTR_NUM_BARRIERS
	.align		4
        /*0030*/ 	.byte	0x02, 0x4c
        /*0032*/ 	.byte	0x01
	.zero		1


	//----- nvinfo : EIATTR_MERCURY_ISA_VERSION
	.align		4
        /*0034*/ 	.byte	0x03, 0x5f
        /*0036*/ 	.short	0x0000


	//----- nvinfo : EIATTR_COOP_GROUP_MASK_REGIDS
	.align		4
        /*0038*/ 	.byte	0x04, 0x29
        /*003a*/ 	.short	(.L_2421 - .L_2420)


	//   ....[0]....
.L_2420:
        /*003c*/ 	.word	0xffffffff


	//   ....[1]....
        /*0040*/ 	.word	0xffffffff


	//   ....[2]....
        /*0044*/ 	.word	0xffffffff


	//   ....[3]....
        /*0048*/ 	.word	0xffffffff


	//   ....[4]....
        /*004c*/ 	.word	0xffffffff


	//   ....[5]....
        /*0050*/ 	.word	0xffffffff


	//   ....[6]....
        /*0054*/ 	.word	0xffffffff


	//   ....[7]....
        /*0058*/ 	.word	0xffffffff


	//   ....[8]....
        /*005c*/ 	.word	0xffffffff


	//   ....[9]....
        /*0060*/ 	.word	0xffffffff


	//   ....[10]....
        /*0064*/ 	.word	0xffffffff


	//   ....[11]....
        /*0068*/ 	.word	0xffffffff


	//   ....[12]....
        /*006c*/ 	.word	0xffffffff


	//   ....[13]....
        /*0070*/ 	.word	0xffffffff


	//   ....[14]....
        /*0074*/ 	.word	0xffffffff


	//   ....[15]....
        /*0078*/ 	.word	0xffffffff


	//   ....[16]....
        /*007c*/ 	.word	0xffffffff


	//   ....[17]....
        /*0080*/ 	.word	0xffffffff


	//   ....[18]....
        /*0084*/ 	.word	0xffffffff


	//   ....[19]....
        /*0088*/ 	.word	0xffffffff


	//   ....[20]....
        /*008c*/ 	.word	0xffffffff


	//   ....[21]....
        /*0090*/ 	.word	0xffffffff


	//   ....[22]....
        /*0094*/ 	.word	0xffffffff


	//   ....[23]....
        /*0098*/ 	.word	0xffffffff


	//   ....[24]....
        /*009c*/ 	.word	0xffffffff


	//   ....[25]....
        /*00a0*/ 	.word	0xffffffff


	//   ....[26]....
        /*00a4*/ 	.word	0xffffffff


	//   ....[27]....
        /*00a8*/ 	.word	0xffffffff


	//   ....[28]....
        /*00ac*/ 	.word	0xffffffff


	//   ....[29]....
        /*00b0*/ 	.word	0xffffffff


	//   ....[30]....
        /*00b4*/ 	.word	0xffffffff


	//   ....[31]....
        /*00b8*/ 	.word	0xffffffff


	//   ....[32]....
        /*00bc*/ 	.word	0xffffffff


	//   ....[33]....
        /*00c0*/ 	.word	0xffffffff


	//   ....[34]....
        /*00c4*/ 	.word	0xffffffff


	//   ....[35]....
        /*00c8*/ 	.word	0xffffffff


	//   ....[36]....
        /*00cc*/ 	.word	0xffffffff


	//   ....[37]....
        /*00d0*/ 	.word	0xffffffff


	//   ....[38]....
        /*00d4*/ 	.word	0xffffffff


	//   ....[39]....
        /*00d8*/ 	.word	0xffffffff


	//   ....[40]....
        /*00dc*/ 	.word	0xffffffff


	//   ....[41]....
        /*00e0*/ 	.word	0xffffffff


	//   ....[42]....
        /*00e4*/ 	.word	0xffffffff


	//   ....[43]....
        /*00e8*/ 	.word	0xffffffff


	//   ....[44]....
        /*00ec*/ 	.word	0xffffffff


	//   ....[45]....
        /*00f0*/ 	.word	0xffffffff


	//   ....[46]....
        /*00f4*/ 	.word	0xffffffff


	//   ....[47]....
        /*00f8*/ 	.word	0xffffffff


	//   ....[48]....
        /*00fc*/ 	.word	0xffffffff


	//   ....[49]....
        /*0100*/ 	.word	0xffffffff


	//   ....[50]....
        /*0104*/ 	.word	0xffffffff


	//   ....[51]....
        /*0108*/ 	.word	0xffffffff


	//   ....[52]....
        /*010c*/ 	.word	0xffffffff


	//   ....[53]....
        /*0110*/ 	.word	0xffffffff


	//   ....[54]....
        /*0114*/ 	.word	0xffffffff


	//   ....[55]....
        /*0118*/ 	.word	0xffffffff


	//   ....[56]....
        /*011c*/ 	.word	0xffffffff


	//   ....[57]....
        /*0120*/ 	.word	0xffffffff


	//   ....[58]....
        /*0124*/ 	.word	0xffffffff


	//   ....[59]....
        /*0128*/ 	.word	0xffffffff


	//   ....[60]....
        /*012c*/ 	.word	0xffffffff


	//   ....[61]....
        /*0130*/ 	.word	0xffffffff


	//   ....[62]....
        /*0134*/ 	.word	0xffffffff


	//   ....[63]....
        /*0138*/ 	.word	0xffffffff


	//   ....[64]....
        /*013c*/ 	.word	0xffffffff


	//   ....[65]....
        /*0140*/ 	.word	0xffffffff


	//   ....[66]....
        /*0144*/ 	.word	0xffffffff


	//   ....[67]....
        /*0148*/ 	.word	0xffffffff


	//   ....[68]....
        /*014c*/ 	.word	0xffffffff


	//   ....[69]....
        /*0150*/ 	.word	0xffffffff


	//   ....[70]....
        /*0154*/ 	.word	0xffffffff


	//   ....[71]....
        /*0158*/ 	.word	0xffffffff


	//   ....[72]....
        /*015c*/ 	.word	0xffffffff


	//   ....[73]....
        /*0160*/ 	.word	0xffffffff


	//   ....[74]....
        /*0164*/ 	.word	0xffffffff


	//   ....[75]....
        /*0168*/ 	.word	0xffffffff


	//   ....[76]....
        /*016c*/ 	.word	0xffffffff


	//   ....[77]....
        /*0170*/ 	.word	0xffffffff


	//   ....[78]....
        /*0174*/ 	.word	0xffffffff


	//   ....[79]....
        /*0178*/ 	.word	0xffffffff


	//   ....[80]....
        /*017c*/ 	.word	0xffffffff


	//   ....[81]....
        /*0180*/ 	.word	0xffffffff


	//   ....[82]....
        /*0184*/ 	.word	0xffffffff


	//   ....[83]....
        /*0188*/ 	.word	0xffffffff


	//   ....[84]....
        /*018c*/ 	.word	0xffffffff


	//   ....[85]....
        /*0190*/ 	.word	0xffffffff


	//   ....[86]....
        /*0194*/ 	.word	0xffffffff


	//   ....[87]....
        /*0198*/ 	.word	0xffffffff


	//   ....[88]....
        /*019c*/ 	.word	0xffffffff


	//   ....[89]....
        /*01a0*/ 	.word	0xffffffff


	//   ....[90]....
        /*01a4*/ 	.word	0xffffffff


	//   ....[91]....
        /*01a8*/ 	.word	0xffffffff


	//   ....[92]....
        /*01ac*/ 	.word	0xffffffff


	//   ....[93]....
        /*01b0*/ 	.word	0xffffffff


	//   ....[94]....
        /*01b4*/ 	.word	0xffffffff


	//   ....[95]....
        /*01b8*/ 	.word	0xffffffff


	//   ....[96]....
        /*01bc*/ 	.word	0xffffffff


	//   ....[97]....
        /*01c0*/ 	.word	0xffffffff


	//   ....[98]....
        /*01c4*/ 	.word	0xffffffff


	//   ....[99]....
        /*01c8*/ 	.word	0xffffffff


	//   ....[100]....
        /*01cc*/ 	.word	0xffffffff


	//   ....[101]....
        /*01d0*/ 	.word	0xffffffff


	//   ....[102]....
        /*01d4*/ 	.word	0xffffffff


	//   ....[103]....
        /*01d8*/ 	.word	0xffffffff


	//   ....[104]....
        /*01dc*/ 	.word	0xffffffff


	//   ....[105]....
        /*01e0*/ 	.word	0xffffffff


	//   ....[106]....
        /*01e4*/ 	.word	0xffffffff


	//   ....[107]....
        /*01e8*/ 	.word	0xffffffff


	//   ....[108]....
        /*01ec*/ 	.word	0xffffffff


	//   ....[109]....
        /*01f0*/ 	.word	0xffffffff


	//   ....[110]....
        /*01f4*/ 	.word	0xffffffff


	//   ....[111]....
        /*01f8*/ 	.word	0xffffffff


	//   ....[112]....
        /*01fc*/ 	.word	0xffffffff


	//   ....[113]....
        /*0200*/ 	.word	0xffffffff


	//   ....[114]....
        /*0204*/ 	.word	0xffffffff


	//   ....[115]....
        /*0208*/ 	.word	0xffffffff


	//   ....[116]....
        /*020c*/ 	.word	0xffffffff


	//   ....[117]....
        /*0210*/ 	.word	0xffffffff


	//   ....[118]....
        /*0214*/ 	.word	0xffffffff


	//   ....[119]....
        /*0218*/ 	.word	0xffffffff


	//   ....[120]....
        /*021c*/ 	.word	0xffffffff


	//   ....[121]....
        /*0220*/ 	.word	0xffffffff


	//   ....[122]....
        /*0224*/ 	.word	0xffffffff


	//   ....[123]....
        /*0228*/ 	.word	0xffffffff


	//   ....[124]....
        /*022c*/ 	.word	0xffffffff


	//   ....[125]....
        /*0230*/ 	.word	0xffffffff


	//   ....[126]....
        /*0234*/ 	.word	0xffffffff


	//   ....[127]....
        /*0238*/ 	.word	0xffffffff


	//   ....[128]....
        /*023c*/ 	.word	0xffffffff


	//   ....[129]....
        /*0240*/ 	.word	0xffffffff


	//   ....[130]....
        /*0244*/ 	.word	0xffffffff


	//   ....[131]....
        /*0248*/ 	.word	0xffffffff


	//   ....[132]....
        /*024c*/ 	.word	0xffffffff


	//   ....[133]....
        /*0250*/ 	.word	0xffffffff


	//   ....[134]....
        /*0254*/ 	.word	0xffffffff


	//   ....[135]....
        /*0258*/ 	.word	0xffffffff


	//   ....[136]....
        /*025c*/ 	.word	0xffffffff


	//   ....[137]....
        /*0260*/ 	.word	0xffffffff


	//   ....[138]....
        /*0264*/ 	.word	0xffffffff


	//   ....[139]....
        /*0268*/ 	.word	0xffffffff


	//   ....[140]....
        /*026c*/ 	.word	0xffffffff


	//   ....[141]....
        /*0270*/ 	.word	0xffffffff


	//   ....[142]....
        /*0274*/ 	.word	0xffffffff


	//   ....[143]....
        /*0278*/ 	.word	0xffffffff


	//   ....[144]....
        /*027c*/ 	.word	0xffffffff


	//   ....[145]....
        /*0280*/ 	.word	0xffffffff


	//   ....[146]....
        /*0284*/ 	.word	0xffffffff


	//   ....[147]....
        /*0288*/ 	.word	0xffffffff


	//   ....[148]....
        /*028c*/ 	.word	0xffffffff


	//   ....[149]....
        /*0290*/ 	.word	0xffffffff


	//   ....[150]....
        /*0294*/ 	.word	0xffffffff


	//   ....[151]....
        /*0298*/ 	.word	0xffffffff


	//----- nvinfo : EIATTR_COOP_GROUP_INSTR_OFFSETS
	.align		4
.L_2421:
        /*029c*/ 	.byte	0x04, 0x28
        /*029e*/ 	.short	(.L_2423 - .L_2422)


	//   ....[0]....
.L_2422:
        /*02a0*/ 	.word	0x000009e0


	//   ....[1]....
        /*02a4*/ 	.word	0x00000a90


	//   ....[2]....
        /*02a8*/ 	.word	0x00000b50


	//   ....[3]....
        /*02ac*/ 	.word	0x00003930


	//   ....[4]....
        /*02b0*/ 	.word	0x00004250


	//   ....[5]....
        /*02b4*/ 	.word	0x00005a30


	//   ....[6]....
        /*02b8*/ 	.word	0x00005a50


	//   ....[7]....
        /*02bc*/ 	.word	0x00005a70


	//   ....[8]....
        /*02c0*/ 	.word	0x00005a80


	//   ....[9]....
        /*02c4*/ 	.word	0x00005b20


	//   ....[10]....
        /*02c8*/ 	.word	0x00005b40


	//   ....[11]....
        /*02cc*/ 	.word	0x00005b70


	//   ....[12]....
        /*02d0*/ 	.word	0x00005b80


	//   ....[13]....
        /*02d4*/ 	.word	0x00005c10


	//   ....[14]....
        /*02d8*/ 	.word	0x00005c40


	//   ....[15]....
        /*02dc*/ 	.word	0x00005c70


	//   ....[16]....
        /*02e0*/ 	.word	0x00005c80


	//   ....[17]....
        /*02e4*/ 	.word	0x00005d30


	//   ....[18]....
        /*02e8*/ 	.word	0x00005d60


	//   ....[19]....
        /*02ec*/ 	.word	0x00005d70


	//   ....[20]....
        /*02f0*/ 	.word	0x00005d80


	//   ....[21]....
        /*02f4*/ 	.word	0x00005e40


	//   ....[22]....
        /*02f8*/ 	.word	0x00005e60


	//   ....[23]....
        /*02fc*/ 	.word	0x00005e70


	//   ....[24]....
        /*0300*/ 	.word	0x00005e80


	//   ....[25]....
        /*0304*/ 	.word	0x00005fd0


	//   ....[26]....
        /*0308*/ 	.word	0x00006040


	//   ....[27]....
        /*030c*/ 	.word	0x000060b0


	//   ....[28]....
        /*0310*/ 	.word	0x00006120


	//   ....[29]....
        /*0314*/ 	.word	0x00006140


	//   ....[30]....
        /*0318*/ 	.word	0x00006150


	//   ....[31]....
        /*031c*/ 	.word	0x00006160


	//   ....[32]....
        /*0320*/ 	.word	0x00006170


	//   ....[33]....
        /*0324*/ 	.word	0x00006180


	//   ....[34]....
        /*0328*/ 	.word	0x00006190


	//   ....[35]....
        /*032c*/ 	.word	0x000061a0


	//   ....[36]....
        /*0330*/ 	.word	0x000061b0


	//   ....[37]....
        /*0334*/ 	.word	0x000074a0


	//   ....[38]....
        /*0338*/ 	.word	0x000074c0


	//   ....[39]....
        /*033c*/ 	.word	0x000074d0


	//   ....[40]....
        /*0340*/ 	.word	0x000074e0


	//   ....[41]....
        /*0344*/ 	.word	0x00007600


	//   ....[42]....
        /*0348*/ 	.word	0x00007610


	//   ....[43]....
        /*034c*/ 	.word	0x00007620


	//   ....[44]....
        /*0350*/ 	.word	0x00007630


	//   ....[45]....
        /*0354*/ 	.word	0x00007750


	//   ....[46]....
        /*0358*/ 	.word	0x00007770


	//   ....[47]....
        /*035c*/ 	.word	0x00007780


	//   ....[48]....
        /*0360*/ 	.word	0x00007790


	//   ....[49]....
        /*0364*/ 	.word	0x000078b0


	//   ....[50]....
        /*0368*/ 	.word	0x000078c0


	//   ....[51]....
        /*036c*/ 	.word	0x000078d0


	//   ....[52]....
        /*0370*/ 	.word	0x000078e0


	//   ....[53]....
        /*0374*/ 	.word	0x00007a00


	//   ....[54]....
        /*0378*/ 	.word	0x00007a20


	//   ....[55]....
        /*037c*/ 	.word	0x00007a30


	//   ....[56]....
        /*0380*/ 	.word	0x00007a40


	//   ....[57]....
        /*0384*/ 	.word	0x00007b40


	//   ....[58]....
        /*0388*/ 	.word	0x00007b50


	//   ....[59]....
        /*038c*/ 	.word	0x00007b60


	//   ....[60]....
        /*0390*/ 	.word	0x00007b70


	//   ....[61]....
        /*0394*/ 	.word	0x00007b80


	//   ....[62]....
        /*0398*/ 	.word	0x00007b90


	//   ....[63]....
        /*039c*/ 	.word	0x00007ba0


	//   ....[64]....
        /*03a0*/ 	.word	0x00007bd0


	//   ....[65]....
        /*03a4*/ 	.word	0x00007c00


	//   ....[66]....
        /*03a8*/ 	.word	0x00007c30


	//   ....[67]....
        /*03ac*/ 	.word	0x00007c40


	//   ....[68]....
        /*03b0*/ 	.word	0x00007c50


	//   ....[69]....
        /*03b4*/ 	.word	0x0000bbd0


	//   ....[70]....
        /*03b8*/ 	.word	0x0000bc10


	//   ....[71]....
        /*03bc*/ 	.word	0x0000bd00


	//   ....[72]....
        /*03c0*/ 	.word	0x0000bd30


	//   ....[73]....
        /*03c4*/ 	.word	0x0000be10


	//   ....[74]....
        /*03c8*/ 	.word	0x0000be40


	//   ....[75]....
        /*03cc*/ 	.word	0x0000bf20


	//   ....[76]....
        /*03d0*/ 	.word	0x0000bf50


	//   ....[77]....
        /*03d4*/ 	.word	0x0000bfc0


	//   ....[78]....
        /*03d8*/ 	.word	0x0000bfe0


	//   ....[79]....
        /*03dc*/ 	.word	0x0000c280


	//   ....[80]....
        /*03e0*/ 	.word	0x0000cb40


	//   ....[81]....
        /*03e4*/ 	.word	0x0000cef0


	//   ....[82]....
        /*03e8*/ 	.word	0x0000d010


	//   ....[83]....
        /*03ec*/ 	.word	0x0000d070


	//   ....[84]....
        /*03f0*/ 	.word	0x0000d0d0


	//   ....[85]....
        /*03f4*/ 	.word	0x0000d0f0


	//   ....[86]....
        /*03f8*/ 	.word	0x0000d110


	//   ....[87]....
        /*03fc*/ 	.word	0x0000d1d0


	//   ....[88]....
        /*0400*/ 	.word	0x0000d220


	//   ....[89]....
        /*0404*/ 	.word	0x0000d280


	//   ....[90]....
        /*0408*/ 	.word	0x0000d2a0


	//   ....[91]....
        /*040c*/ 	.word	0x0000d2c0


	//   ....[92]....
        /*0410*/ 	.word	0x0000d540


	//   ....[93]....
        /*0414*/ 	.word	0x0000d5c0


	//   ....[94]....
        /*0418*/ 	.word	0x0000d630


	//   ....[95]....
        /*041c*/ 	.word	0x0000d6a0


	//   ....[96]....
        /*0420*/ 	.word	0x0000d7f0


	//   ....[97]....
        /*0424*/ 	.word	0x0000d860


	//   ....[98]....
        /*0428*/ 	.word	0x0000d8d0


	//   ....[99]....
        /*042c*/ 	.word	0x0000d940


	//   ....[100]....
        /*0430*/ 	.word	0x0000da60


	//   ....[101]....
        /*0434*/ 	.word	0x0000dad0


	//   ....[102]....
        /*0438*/ 	.word	0x0000db40


	//   ....[103]....
        /*043c*/ 	.word	0x0000dbb0


	//   ....[104]....
        /*0440*/ 	.word	0x0000dcd0


	//   ....[105]....
        /*0444*/ 	.word	0x0000dd40


	//   ....[106]....
        /*0448*/ 	.word	0x0000ddb0


	//   ....[107]....
        /*044c*/ 	.word	0x0000de20


	//   ....[108]....
        /*0450*/ 	.word	0x0000df40


	//   ....[109]....
        /*0454*/ 	.word	0x0000dfb0


	//   ....[110]....
        /*0458*/ 	.word	0x0000e020


	//   ....[111]....
        /*045c*/ 	.word	0x0000e090


	//   ....[112]....
        /*0460*/ 	.word	0x0000e0f0


	//   ....[113]....
        /*0464*/ 	.word	0x0000e160


	//   ....[114]....
        /*0468*/ 	.word	0x0000e1d0


	//   ....[115]....
        /*046c*/ 	.word	0x0000e240


	//   ....[116]....
        /*0470*/ 	.word	0x0000e2c0


	//   ....[117]....
        /*0474*/ 	.word	0x0000e330


	//   ....[118]....
        /*0478*/ 	.word	0x0000e3a0


	//   ....[119]....
        /*047c*/ 	.word	0x0000e410


	//   ....[120]....
        /*0480*/ 	.word	0x0000e480


	//   ....[121]....
        /*0484*/ 	.word	0x0000e500


	//   ....[122]....
        /*0488*/ 	.word	0x0000e570


	//   ....[123]....
        /*048c*/ 	.word	0x0000e5e0


	//   ....[124]....
        /*0490*/ 	.word	0x0000e650


	//   ....[125]....
        /*0494*/ 	.word	0x0000e6c0


	//   ....[126]....
        /*0498*/ 	.word	0x0000e730


	//   ....[127]....
        /*049c*/ 	.word	0x0000e7a0


	//   ....[128]....
        /*04a0*/ 	.word	0x0000e810


	//   ....[129]....
        /*04a4*/ 	.word	0x0000e890


	//   ....[130]....
        /*04a8*/ 	.word	0x0000e900


	//   ....[131]....
        /*04ac*/ 	.word	0x0000e970


	//   ....[132]....
        /*04b0*/ 	.word	0x0000e9e0


	//   ....[133]....
        /*04b4*/ 	.word	0x0000ea50


	//   ....[134]....
        /*04b8*/ 	.word	0x0000eac0


	//   ....[135]....
        /*04bc*/ 	.word	0x0000eb30


	//   ....[136]....
        /*04c0*/ 	.word	0x0000eba0


	//   ....[137]....
        /*04c4*/ 	.word	0x0000ec20


	//   ....[138]....
        /*04c8*/ 	.word	0x0000ec90


	//   ....[139]....
        /*04cc*/ 	.word	0x0000ed00


	//   ....[140]....
        /*04d0*/ 	.word	0x0000ed70


	//   ....[141]....
        /*04d4*/ 	.word	0x0000ede0


	//   ....[142]....
        /*04d8*/ 	.word	0x0000ee50


	//   ....[143]....
        /*04dc*/ 	.word	0x0000eec0


	//   ....[144]....
        /*04e0*/ 	.word	0x0000ef30


	//   ....[145]....
        /*04e4*/ 	.word	0x0000efa0


	//   ....[146]....
        /*04e8*/ 	.word	0x0000f010


	//   ....[147]....
        /*04ec*/ 	.word	0x0000f080


	//   ....[148]....
        /*04f0*/ 	.word	0x0000f160


	//   ....[149]....
        /*04f4*/ 	.word	0x0000f1d0


	//   ....[150]....
        /*04f8*/ 	.word	0x0000f240


	//   ....[151]....
        /*04fc*/ 	.word	0x0000f2b0


	//----- nvinfo : EIATTR_EXIT_INSTR_OFFSETS
	.align		4
.L_2423:
        /*0500*/ 	.byte	0x04, 0x1c
        /*0502*/ 	.short	(.L_2425 - .L_2424)


	//   ....[0]....
.L_2424:
        /*0504*/ 	.word	0x0000d390


	//   ....[1]....
        /*0508*/ 	.word	0x0000d4e0


	//----- nvinfo : EIATTR_MAX_THREADS
	.align		4
.L_2425:
        /*050c*/ 	.byte	0x04, 0x05
        /*050e*/ 	.short	(.L_2427 - .L_2426)
.L_2426:
        /*0510*/ 	.word	0x00000040
        /*0514*/ 	.word	0x00000001
        /*0518*/ 	.word	0x00000001


	//----- nvinfo : EIATTR_CRS_STACK_SIZE
	.align		4
.L_2427:
        /*051c*/ 	.byte	0x04, 0x1e
        /*051e*/ 	.short	(.L_2429 - .L_2428)
.L_2428:
        /*0520*/ 	.word	0x00000000
.L_2429:


//--------------------- .nv.info._Z25selective_scan_bwd_kernelI32Selective_Scan_bwd_kernel_traitsILi64ELi16ELb1ELb1ELb1ELb1ELb1EN3c104HalfENS1_7complexIfEEEEv12SSMParamsBwd --------------------------
	.section	.nv.info._Z25selective_scan_bwd_kernelI32Selective_Scan_bwd_kernel_traitsILi64ELi16ELb1ELb1ELb1ELb1ELb1EN3c104HalfENS1_7complexIfEEEEv12SSMParamsBwd,"",@"SHT_CUDA_INFO"
	.sectionflags	@""
	.align	4


	//----- nvinfo : EIATTR_CUDA_API_VERSION
	.align		4
        /*0000*/ 	.byte	0x04, 0x37
        /*0002*/ 	.short	(.L_2431 - .L_2430)
.L_2430:
        /*0004*/ 	.word	0x00000082


	//----- nvinfo : EIATTR_SW2861232_WAR
	.align		4
.L_2431:
        /*0008*/ 	.byte	0x01, 0x35
	.zero		2


	//----- nvinfo : EIATTR_PARAM_CBANK
	.align		4
        /*000c*/ 	.byte	0x04, 0x0a
        /*000e*/ 	.short	(.L_2433 - .L_2432)
	.align		4
.L_2432:
        /*0010*/ 	.word	index@(.nv.constant0._Z25selective_scan_bwd_kernelI32Selective_Scan_bwd_kernel_traitsILi64ELi16ELb1ELb1ELb1ELb1ELb1EN3c104HalfENS1_7complexIfEEEEv12SSMParamsBwd)
        /*0014*/ 	.short	0x0160
        /*0016*/ 	.short	0x01f0


	//----- nvinfo : EIATTR_CBANK_PARAM_SIZE
	.align		4
.L_2433:
        /*0018*/ 	.byte	0x03, 0x19
        /*001a*/ 	.short	0x01f0


	//----- nvinfo : EIATTR_KPARAM_INFO
	.align		4
        /*001c*/ 	.byte	0x04, 0x17
        /*001e*/ 	.short	(.L_2435 - .L_2434)
.L_2434:
        /*0020*/ 	.word	0x00000000
        /*0024*/ 	.short	0x0000
        /*0026*/ 	.short	0x0000
        /*0028*/ 	.byte	0x00, 0xf0, 0xc1, 0x07


	//----- nvinfo : EIATTR_MAXREG_COUNT
	.align		4
.L_2435:
        /*002c*/ 	.byte	0x03, 0x1b
        /*002e*/ 	.short	0x00ff


	//----- nvinfo : EIATTR_NUM_BARRIERS
	.align		4
        /*0030*/ 	.byte	0x02, 0x4c
        /*0032*/ 	.byte	0x01
	.zero		1


	//----- nvinfo : EIATTR_MERCURY_ISA_VERSION
	.align		4
        /*0034*/ 	.byte	0x03, 0x5f
        /*0036*/ 	.short	0x0000


	//----- nvinfo : EIATTR_COOP_GROUP_MASK_REGIDS
	.align		4
        /*0038*/ 	.byte	0x04, 0x29
        /*003a*/ 	.short	(.L_2437 - .L_2436)


	//   ....[0]....
.L_2436:
        /*003c*/ 	.word	0xffffffff


	//   ....[1]....
        /*0040*/ 	.word	0xffffffff


	//   ....[2]....
        /*0044*/ 	.word	0xffffffff


	//   ....[3]....
        /*0048*/ 	.word	0xffffffff


	//   ....[4]....
        /*004c*/ 	.word	0xffffffff


	//   ....[5]....
        /*0050*/ 	.word	0xffffffff


	//   ....[6]....
        /*0054*/ 	.word	0xffffffff


	//   ....[7]....
        /*0058*/ 	.word	0xffffffff


	//   ....[8]....
        /*005c*/ 	.word	0xffffffff


	//   ....[9]....
        /*0060*/ 	.word	0xffffffff


	//   ....[10]....
        /*0064*/ 	.word	0xffffffff


	//   ....[11]....
        /*0068*/ 	.word	0xffffffff


	//   ....[12]....
        /*006c*/ 	.word	0xffffffff


	//   ....[13]....
        /*0070*/ 	.word	0xffffffff


	//   ....[14]....
        /*0074*/ 	.word	0xffffffff


	//   ....[15]....
        /*0078*/ 	.word	0xffffffff


	//   ....[16]....
        /*007c*/ 	.word	0xffffffff


	//   ....[17]....
        /*0080*/ 	.word	0xffffffff


	//   ....[18]....
        /*0084*/ 	.word	0xffffffff


	//   ....[19]....
        /*0088*/ 	.word	0xffffffff


	//   ....[20]....
        /*008c*/ 	.word	0xffffffff


	//   ....[21]....
        /*0090*/ 	.word	0xffffffff


	//   ....[22]....
        /*0094*/ 	.word	0xffffffff


	//   ....[23]....
        /*0098*/ 	.word	0xffffffff


	//   ....[24]....
        /*009c*/ 	.word	0xffffffff


	//   ....[25]....
        /*00a0*/ 	.word	0xffffffff


	//   ....[26]....
        /*00a4*/ 	.word	0xffffffff


	//   ....[27]....
        /*00a8*/ 	.word	0xffffffff


	//   ....[28]....
        /*00ac*/ 	.word	0xffffffff


	//   ....[29]....
        /*00b0*/ 	.word	0xffffffff


	//   ....[30]....
        /*00b4*/ 	.word	0xffffffff


	//   ....[31]....
        /*00b8*/ 	.word	0xffffffff


	//   ....[32]....
        /*00bc*/ 	.word	0xffffffff


	//   ....[33]....
        /*00c0*/ 	.word	0xffffffff


	//   ....[34]....
        /*00c4*/ 	.word	0xffffffff


	//   ....[35]....
        /*00c8*/ 	.word	0xffffffff


	//   ....[36]....
        /*00cc*/ 	.word	0xffffffff


	//   ....[37]....
        /*00d0*/ 	.word	0xffffffff


	//   ....[38]....
        /*00d4*/ 	.word	0xffffffff


	//   ....[39]....
        /*00d8*/ 	.word	0xffffffff


	//   ....[40]....
        /*00dc*/ 	.word	0xffffffff


	//   ....[41]....
        /*00e0*/ 	.word	0xffffffff


	//   ....[42]....
        /*00e4*/ 	.word	0xffffffff


	//   ....[43]....
        /*00e8*/ 	.word	0xffffffff


	//   ....[44]....
        /*00ec*/ 	.word	0xffffffff


	//   ....[45]....
        /*00f0*/ 	.word	0xffffffff


	//   ....[46]....
        /*00f4*/ 	.word	0xffffffff


	//   ....[47]....
        /*00f8*/ 	.word	0xffffffff


	//   ....[48]....
        /*00fc*/ 	.word	0xffffffff


	//   ....[49]....
        /*0100*/ 	.word	0xffffffff


	//   ....[50]....
        /*0104*/ 	.word	0xffffffff


	//   ....[51]....
        /*0108*/ 	.word	0xffffffff


	//   ....[52]....
        /*010c*/ 	.word	0xffffffff


	//   ....[53]....
        /*0110*/ 	.word	0xffffffff


	//   ....[54]....
        /*0114*/ 	.word	0xffffffff


	//   ....[55]....
        /*0118*/ 	.word	0xffffffff


	//   ....[56]....
        /*011c*/ 	.word	0xffffffff


	//   ....[57]....
        /*0120*/ 	.word	0xffffffff


	//   ....[58]....
        /*0124*/ 	.word	0xffffffff


	//   ....[59]....
        /*0128*/ 	.word	0xffffffff


	//   ....[60]....
        /*012c*/ 	.word	0xffffffff


	//   ....[61]....
        /*0130*/ 	.word	0xffffffff


	//   ....[62]....
        /*0134*/ 	.word	0xffffffff


	//   ....[63]....
        /*0138*/ 	.word	0xffffffff


	//   ....[64]....
        /*013c*/ 	.word	0xffffffff


	//   ....[65]....
        /*0140*/ 	.word	0xffffffff


	//   ....[66]....
        /*0144*/ 	.word	0xffffffff


	//   ....[67]....
        /*0148*/ 	.word	0xffffffff


	//   ....[68]....
        /*014c*/ 	.word	0xffffffff


	//   ....[69]....
        /*0150*/ 	.word	0xffffffff


	//   ....[70]....
        /*0154*/ 	.word	0xffffffff


	//   ....[71]....
        /*0158*/ 	.word	0xffffffff


	//   ....[72]....
        /*015c*/ 	.word	0xffffffff


	//   ....[73]....
        /*0160*/ 	.word	0xffffffff


	//   ....[74]....
        /*0164*/ 	.word	0xffffffff


	//   ....[75]....
        /*0168*/ 	.word	0xffffffff


	//   ....[76]....
        /*016c*/ 	.word	0xffffffff


	//   ....[77]....
        /*0170*/ 	.word	0xffffffff


	//   ....[78]....
        /*0174*/ 	.word	0xffffffff


	//   ....[79]....
        /*0178*/ 	.word	0xffffffff


	//   ....[80]....
        /*017c*/ 	.word	0xffffffff


	//   ....[81]....
        /*0180*/ 	.word	0xffffffff


	//   ....[82]....
        /*0184*/ 	.word	0xffffffff


	//   ....[83]....
        /*0188*/ 	.word	0xffffffff


	//   ....[84]....
        /*018c*/ 	.word	0xffffffff


	//   ....[85]....
        /*0190*/ 	.word	0xffffffff


	//   ....[86]....
        /*0194*/ 	.word	0xffffffff


	//   ....[87]....
        /*0198*/ 	.word	0xffffffff


	//   ....[88]....
        /*019c*/ 	.word	0xffffffff


	//   ....[89]....
        /*01a0*/ 	.word	0xffffffff


	//   ....[90]....
        /*01a4*/ 	.word	0xffffffff


	//   ....[91]....
        /*01a8*/ 	.word	0xffffffff


	//   ....[92]....
        /*01ac*/ 	.word	0xffffffff


	//   ....[93]....
        /*01b0*/ 	.word	0xffffffff


	//   ....[94]....
        /*01b4*/ 	.word	0xffffffff


	//   ....[95]....
        /*01b8*/ 	.word	0xffffffff


	//   ....[96]....
        /*01bc*/ 	.word	0xffffffff


	//   ....[97]....
        /*01c0*/ 	.word	0xffffffff


	//   ....[98]....
        /*01c4*/ 	.word	0xffffffff


	//   ....[99]....
        /*01c8*/ 	.word	0xffffffff


	//   ....[100]....
        /*01cc*/ 	.word	0xffffffff


	//   ....[101]....
        /*01d0*/ 	.word	0xffffffff


	//   ....[102]....
        /*01d4*/ 	.word	0xffffffff


	//   ....[103]....
        /*01d8*/ 	.word	0xffffffff


	//   ....[104]....
        /*01dc*/ 	.word	0xffffffff


	//   ....[105]....
        /*01e0*/ 	.word	0xffffffff


	//   ....[106]....
        /*01e4*/ 	.word	0xffffffff


	//   ....[107]....
        /*01e8*/ 	.word	0xffffffff


	//   ....[108]....
        /*01ec*/ 	.word	0xffffffff


	//   ....[109]....
        /*01f0*/ 	.word	0xffffffff


	//   ....[110]....
        /*01f4*/ 	.word	0xffffffff


	//   ....[111]....
        /*01f8*/ 	.word	0xffffffff


	//   ....[112]....
        /*01fc*/ 	.word	0xffffffff


	//   ....[113]....
        /*0200*/ 	.word	0xffffffff


	//   ....[114]....
        /*0204*/ 	.word	0xffffffff


	//   ....[115]....
        /*0208*/ 	.word	0xffffffff


	//   ....[116]....
        /*020c*/ 	.word	0xffffffff


	//   ....[117]....
        /*0210*/ 	.word	0xffffffff


	//   ....[118]....
        /*0214*/ 	.word	0xffffffff


	//   ....[119]....
        /*0218*/ 	.word	0xffffffff


	//   ....[120]....
        /*021c*/ 	.word	0xffffffff


	//   ....[121]....
        /*0220*/ 	.word	0xffffffff


	//   ....[122]....
        /*0224*/ 	.word	0xffffffff


	//   ....[123]....
        /*0228*/ 	.word	0xffffffff


	//   ....[124]....
        /*022c*/ 	.word	0xffffffff


	//   ....[125]....
        /*0230*/ 	.word	0xffffffff


	//   ....[126]....
        /*0234*/ 	.word	0xffffffff


	//   ....[127]....
        /*0238*/ 	.word	0xffffffff


	//   ....[128]....
        /*023c*/ 	.word	0xffffffff


	//   ....[129]....
        /*0240*/ 	.word	0xffffffff


	//   ....[130]....
        /*0244*/ 	.word	0xffffffff


	//   ....[131]....
        /*0248*/ 	.word	0xffffffff


	//   ....[132]....
        /*024c*/ 	.word	0xffffffff


	//   ....[133]....
        /*0250*/ 	.word	0xffffffff


	//   ....[134]....
        /*0254*/ 	.word	0xffffffff


	//   ....[135]....
        /*0258*/ 	.word	0xffffffff


	//   ....[136]....
        /*025c*/ 	.word	0xffffffff


	//   ....[137]....
        /*0260*/ 	.word	0xffffffff


	//   ....[138]....
        /*0264*/ 	.word	0xffffffff


	//   ....[139]....
        /*0268*/ 	.word	0xffffffff


	//   ....[140]....
        /*026c*/ 	.word	0xffffffff


	//   ....[141]....
        /*0270*/ 	.word	0xffffffff


	//   ....[142]....
        /*0274*/ 	.word	0xffffffff


	//   ....[143]....
        /*0278*/ 	.word	0xffffffff


	//   ....[144]....
        /*027c*/ 	.word	0xffffffff


	//   ....[145]....
        /*0280*/ 	.word	0xffffffff


	//   ....[146]....
        /*0284*/ 	.word	0xffffffff


	//   ....[147]....
        /*0288*/ 	.word	0xffffffff


	//   ....[148]....
        /*028c*/ 	.word	0xffffffff


	//   ....[149]....
        /*0290*/ 	.word	0xffffffff


	//   ....[150]....
        /*0294*/ 	.word	0xffffffff


	//   ....[151]....
        /*0298*/ 	.word	0xffffffff


	//   ....[152]....
        /*029c*/ 	.word	0xffffffff


	//   ....[153]....
        /*02a0*/ 	.word	0xffffffff


	//   ....[154]....
        /*02a4*/ 	.word	0xffffffff


	//   ....[155]....
        /*02a8*/ 	.word	0xffffffff


	//----- nvinfo : EIATTR_COOP_GROUP_INSTR_OFFSETS
	.align		4
.L_2437:
        /*02ac*/ 	.byte	0x04, 0x28
        /*02ae*/ 	.short	(.L_2439 - .L_2438)


	//   ....[0]....
.L_2438:
        /*02b0*/ 	.word	0x00000c60


	//   ....[1]....
        /*02b4*/ 	.word	0x00000d10


	//   ....[2]....
        /*02b8*/ 	.word	0x00000f30


	//   ....[3]....
        /*02bc*/ 	.word	0x00003570


	//   ....[4]....
        /*02c0*/ 	.word	0x00003e00


	//   ....[5]....
        /*02c4*/ 	.word	0x00004720


	//   ....[6]....
        /*02c8*/ 	.word	0x00004a90


	//   ....[7]....
        /*02cc*/ 	.word	0x000051d0


	//   ....[8]....
        /*02d0*/ 	.word	0x00005b60


	//   ....[9]....
        /*02d4*/ 	.word	0x00007330


	//   ....[10]....
        /*02d8*/ 	.word	0x00007350


	//   ....[11]....
        /*02dc*/ 	.word	0x00007380


	//   ....[12]....
        /*02e0*/ 	.word	0x00007390


	//   ....[13]....
        /*02e4*/ 	.word	0x00007440


	//   ....[14]....
        /*02e8*/ 	.word	0x00007460


	//   ....[15]....
        /*02ec*/ 	.word	0x00007470


	//   ....[16]....
        /*02f0*/ 	.word	0x00007480


	//   ....[17]....
        /*02f4*/ 	.word	0x00007540


	//   ....[18]....
        /*02f8*/ 	.word	0x00007560


	//   ....[19]....
        /*02fc*/ 	.word	0x00007570


	//   ....[20]....
        /*0300*/ 	.word	0x00007580


	//   ....[21]....
        /*0304*/ 	.word	0x00007640


	//   ....[22]....
        /*0308*/ 	.word	0x00007660


	//   ....[23]....
        /*030c*/ 	.word	0x00007670


	//   ....[24]....
        /*0310*/ 	.word	0x00007680


	//   ....[25]....
        /*0314*/ 	.word	0x00007730


	//   ....[26]....
        /*0318*/ 	.word	0x00007750


	//   ....[27]....
        /*031c*/ 	.word	0x00007770


	//   ....[28]....
        /*0320*/ 	.word	0x00007780


	//   ....[29]....
        /*0324*/ 	.word	0x000078e0


	//   ....[30]....
        /*0328*/ 	.word	0x00007950


	//   ....[31]....
        /*032c*/ 	.word	0x000079c0


	//   ....[32]....
        /*0330*/ 	.word	0x00007a30


	//   ....[33]....
        /*0334*/ 	.word	0x00007a50


	//   ....[34]....
        /*0338*/ 	.word	0x00007a60


	//   ....[35]....
        /*033c*/ 	.word	0x00007a70


	//   ....[36]....
        /*0340*/ 	.word	0x00007a80


	//   ....[37]....
        /*0344*/ 	.word	0x00007a90


	//   ....[38]....
        /*0348*/ 	.word	0x00007aa0


	//   ....[39]....
        /*034c*/ 	.word	0x00007ab0


	//   ....[40]....
        /*0350*/ 	.word	0x00007ac0


	//   ....[41]....
        /*0354*/ 	.word	0x00008db0


	//   ....[42]....
        /*0358*/ 	.word	0x00008dd0


	//   ....[43]....
        /*035c*/ 	.word	0x00008de0


	//   ....[44]....
        /*0360*/ 	.word	0x00008df0


	//   ....[45]....
        /*0364*/ 	.word	0x00008f10


	//   ....[46]....
        /*0368*/ 	.word	0x00008f20


	//   ....[47]....
        /*036c*/ 	.word	0x00008f30


	//   ....[48]....
        /*0370*/ 	.word	0x00008f40


	//   ....[49]....
        /*0374*/ 	.word	0x00009060


	//   ....[50]....
        /*0378*/ 	.word	0x00009080


	//   ....[51]....
        /*037c*/ 	.word	0x00009090


	//   ....[52]....
        /*0380*/ 	.word	0x000090a0


	//   ....[53]....
        /*0384*/ 	.word	0x000091c0


	//   ....[54]....
        /*0388*/ 	.word	0x000091d0


	//   ....[55]....
        /*038c*/ 	.word	0x000091e0


	//   ....[56]....
        /*0390*/ 	.word	0x000091f0


	//   ....[57]....
        /*0394*/ 	.word	0x00009310


	//   ....[58]....
        /*0398*/ 	.word	0x00009330


	//   ....[59]....
        /*039c*/ 	.word	0x00009340


	//   ....[60]....
        /*03a0*/ 	.word	0x00009350


	//   ....[61]....
        /*03a4*/ 	.word	0x00009450


	//   ....[62]....
        /*03a8*/ 	.word	0x00009460


	//   ....[63]....
        /*03ac*/ 	.word	0x00009470


	//   ....[64]....
        /*03b0*/ 	.word	0x00009480


	//   ....[65]....
        /*03b4*/ 	.word	0x00009490


	//   ....[66]....
        /*03b8*/ 	.word	0x000094a0


	//   ....[67]....
        /*03bc*/ 	.word	0x000094b0


	//   ....[68]....
        /*03c0*/ 	.word	0x000094e0


	//   ....[69]....
        /*03c4*/ 	.word	0x00009510


	//   ....[70]....
        /*03c8*/ 	.word	0x00009520


	//   ....[71]....
        /*03cc*/ 	.word	0x00009530


	//   ....[72]....
        /*03d0*/ 	.word	0x00009540


	//   ....[73]....
        /*03d4*/ 	.word	0x0000d520


	//   ....[74]....
        /*03d8*/ 	.word	0x0000d560


	//   ....[75]....
        /*03dc*/ 	.word	0x0000d650


	//   ....[76]....
        /*03e0*/ 	.word	0x0000d680


	//   ....[77]....
        /*03e4*/ 	.word	0x0000d760


	//   ....[78]....
        /*03e8*/ 	.word	0x0000d790


	//   ....[79]....
        /*03ec*/ 	.word	0x0000d870


	//   ....[80]....
        /*03f0*/ 	.word	0x0000d8a0


	//   ....[81]....
        /*03f4*/ 	.word	0x0000d980


	//   ....[82]....
        /*03f8*/ 	.word	0x0000d9b0


	//   ....[83]....
        /*03fc*/ 	.word	0x0000de70


	//   ....[84]....
        /*0400*/ 	.word	0x0000e3e0


	//   ....[85]....
        /*0404*/ 	.word	0x0000e960


	//   ....[86]....
        /*0408*/ 	.word	0x0000eae0


	//   ....[87]....
        /*040c*/ 	.word	0x0000eb40


	//   ....[88]....
        /*0410*/ 	.word	0x0000eb90


	//   ....[89]....
        /*0414*/ 	.word	0x0000ebc0


	//   ....[90]....
        /*0418*/ 	.word	0x0000ebe0


	//   ....[91]....
        /*041c*/ 	.word	0x0000ecc0


	//   ....[92]....
        /*0420*/ 	.word	0x0000ed10


	//   ....[93]....
        /*0424*/ 	.word	0x0000ed70


	//   ....[94]....
        /*0428*/ 	.word	0x0000ed90


	//   ....[95]....
        /*042c*/ 	.word	0x0000edb0


	//   ....[96]....
        /*0430*/ 	.word	0x0000f080


	//   ....[97]....
        /*0434*/ 	.word	0x0000f100


	//   ....[98]....
        /*0438*/ 	.word	0x0000f170


	//   ....[99]....
        /*043c*/ 	.word	0x0000f1e0


	//   ....[100]....
        /*0440*/ 	.word	0x0000f330


	//   ....[101]....
        /*0444*/ 	.word	0x0000f3a0


	//   ....[102]....
        /*0448*/ 	.word	0x0000f410


	//   ....[103]....
        /*044c*/ 	.word	0x0000f480


	//   ....[104]....
        /*0450*/ 	.word	0x0000f5a0


	//   ....[105]....
        /*0454*/ 	.word	0x0000f610


	//   ....[106]....
        /*0458*/ 	.word	0x0000f680


	//   ....[107]....
        /*045c*/ 	.word	0x0000f6f0


	//   ....[108]....
        /*0460*/ 	.word	0x0000f810


	//   ....[109]....
        /*0464*/ 	.word	0x0000f880


	//   ....[110]....
        /*0468*/ 	.word	0x0000f8f0


	//   ....[111]....
        /*046c*/ 	.word	0x0000f960


	//   ....[112]....
        /*0470*/ 	.word	0x0000fac0


	//   ....[113]....
        /*0474*/ 	.word	0x0000fb30


	//   ....[114]....
        /*0478*/ 	.word	0x0000fba0


	//   ....[115]....
        /*047c*/ 	.word	0x0000fc10


	//   ....[116]....
        /*0480*/ 	.word	0x0000fc70


	//   ....[117]....
        /*0484*/ 	.word	0x0000fce0


	//   ....[118]....
        /*0488*/ 	.word	0x0000fd50


	//   ....[119]....
        /*048c*/ 	.word	0x0000fdc0


	//   ....[120]....
        /*0490*/ 	.word	0x0000fe50


	//   ....[121]....
        /*0494*/ 	.word	0x0000fec0


	//   ....[122]....
        /*0498*/ 	.word	0x0000ff30


	//   ....[123]....
        /*049c*/ 	.word	0x0000ffa0


	//   ....[124]....
        /*04a0*/ 	.word	0x00010020


	//   ....[125]....
        /*04a4*/ 	.word	0x000100a0


	//   ....[126]....
        /*04a8*/ 	.word	0x00010110


	//   ....[127]....
        /*04ac*/ 	.word	0x00010180


	//   ....[128]....
        /*04b0*/ 	.word	0x00010200


	//   ....[129]....
        /*04b4*/ 	.word	0x00010270


	//   ....[130]....
        /*04b8*/ 	.word	0x000102e0


	//   ....[131]....
        /*04bc*/ 	.word	0x00010350


	//   ....[132]....
        /*04c0*/ 	.word	0x000103d0


	//   ....[133]....
        /*04c4*/ 	.word	0x00010450


	//   ....[134]....
        /*04c8*/ 	.word	0x000104c0


	//   ....[135]....
        /*04cc*/ 	.word	0x00010530


	//   ....[136]....
        /*04d0*/ 	.word	0x000105b0


	//   ....[137]....
        /*04d4*/ 	.word	0x00010620


	//   ....[138]....
        /*04d8*/ 	.word	0x00010690


	//   ....[139]....
        /*04dc*/ 	.word	0x00010700


	//   ....[140]....
        /*04e0*/ 	.word	0x00010780


	//   ....[141]....
        /*04e4*/ 	.word	0x00010800


	//   ....[142]....
        /*04e8*/ 	.word	0x00010870


	//   ....[143]....
        /*04ec*/ 	.word	0x000108e0


	//   ....[144]....
        /*04f0*/ 	.word	0x00010960


	//   ....[145]....
        /*04f4*/ 	.word	0x000109d0


	//   ....[146]....
        /*04f8*/ 	.word	0x00010a40


	//   ....[147]....
        /*04fc*/ 	.word	0x00010ab0


	//   ....[148]....
        /*0500*/ 	.word	0x00010b20


	//   ....[149]....
        /*0504*/ 	.word	0x00010b90


	//   ....[150]....
        /*0508*/ 	.word	0x00010c00


	//   ....[151]....
        /*050c*/ 	.word	0x00010c70


	//   ....[152]....
        /*0510*/ 	.word	0x00010d40


	//   ....[153]....
        /*0514*/ 	.word	0x00010db0


	//   ....[154]....
        /*0518*/ 	.word	0x00010e20


	//   ....[155]....
        /*051c*/ 	.word	0x00010e90


	//----- nvinfo : EIATTR_EXIT_INSTR_OFFSETS
	.align		4
.L_2439:
        /*0520*/ 	.byte	0x04, 0x1c
        /*0522*/ 	.short	(.L_2441 - .L_2440)


	//   ....[0]....
.L_2440:
        /*0524*/ 	.word	0x0000eea0


	//   ....[1]....
        /*0528*/ 	.word	0x0000f020


	//----- nvinfo : EIATTR_MAX_THREADS
	.align		4
.L_2441:
        /*052c*/ 	.byte	0x04, 0x05
        /*052e*/ 	.short	(.L_2443 - .L_2442)
.L_2442:
        /*0530*/ 	.word	0x00000040
        /*0534*/ 	.word	0x00000001
        /*0538*/ 	.word	0x00000001


	//----- nvinfo : EIATTR_CRS_STACK_SIZE
	.align		4
.L_2443:
        /*053c*/ 	.byte	0x04, 0x1e
        /*053e*/ 	.short	(.L_2445 - .L_2444)
.L_2444:
        /*0540*/ 	.word	0x00000000
.L_2445:


//--------------------- .nv.info._Z25selective_scan_bwd_kernelI32Selective_Scan_bwd_kernel_traitsILi32ELi16ELb0ELb0ELb0ELb0ELb0EN3c104HalfENS1_7complexIfEEEEv12SSMParamsBwd --------------------------
	.section	.nv.info._Z25selective_scan_bwd_kernelI32Selective_Scan_bwd_kernel_traitsILi32ELi16ELb0ELb0ELb0ELb0ELb0EN3c104HalfENS1_7complexIfEEEEv12SSMParamsBwd,"",@"SHT_CUDA_INFO"
	.sectionflags	@""
	.align	4


	//----- nvinfo : EIATTR_CUDA_API_VERSION
	.align		4
        /*0000*/ 	.byte	0x04, 0x37
        /*0002*/ 	.short	(.L_2447 - .L_2446)
.L_2446:
        /*0004*/ 	.word	0x00000082


	//----- nvinfo : EIATTR_SW2861232_WAR
	.align		4
.L_2447:
        /*0008*/ 	.byte	0x01, 0x35
	.zero		2


	//----- nvinfo : EIATTR_PARAM_CBANK
	.align		4
        /*000c*/ 	.byte	0x04, 0x0a
        /*000e*/ 	.short	(.L_2449 - .L_2448)
	.align		4
.L_2448:
        /*0010*/ 	.word	index@(.nv.constant0._Z25selective_scan_bwd_kernelI32Selective_Scan_bwd_kernel_traitsILi32ELi16ELb0ELb0ELb0ELb0ELb0EN3c104HalfENS1_7complexIfEEEEv12SSMParamsBwd)
        /*0014*/ 	.short	0x0160
        /*0016*/ 	.short	0x01f0


	//----- nvinfo : EIATTR_CBANK_PARAM_SIZE
	.align		4
.L_2449:
        /*0018*/ 	.byte	0x03, 0x19
        /*001a*/ 	.short	0x01f0


	//----- nvinfo : EIATTR_KPARAM_INFO
	.align		4
        /*001c*/ 	.byte	0x04, 0x17
        /*001e*/ 	.short	(.L_2451 - .L_2450)
.L_2450:
        /*0020*/ 	.word	0x00000000
        /*0024*/ 	.short	0x0000
        /*0026*/ 	.short	0x0000
        /*0028*/ 	.byte	0x00, 0xf0, 0xc1, 0x07


	//----- nvinfo : EIATTR_MAXREG_COUNT
	.align		4
.L_2451:
        /*002c*/ 	.byte	0x03, 0x1b
        /*002e*/ 	.short	0x00ff


	//----- nvinfo : EIATTR_NUM_BARRIERS
	.align		4
        /*0030*/ 	.byte	0x02, 0x4c
        /*0032*/ 	.byte	0x01
	.zero		1


	//----- nvinfo : EIATTR_MERCURY_ISA_VERSION
	.align		4
        /*0034*/ 	.byte	0x03, 0x5f
        /*0036*/ 	.short	0x0000


	//----- nvinfo : EIATTR_COOP_GROUP_MASK_REGIDS
	.align		4
        /*0038*/ 	.byte	0x04, 0x29
        /*003a*/ 	.short	(.L_2453 - .L_2452)


	//   ....[0]....
.L_2452:
        /*003c*/ 	.word	0xffffffff


	//   ....[1]....
        /*0040*/ 	.word	0xffffffff


	//   ....[2]....
        /*0044*/ 	.word	0xffffffff


	//   ....[3]....
        /*0048*/ 	.word	0xffffffff


	//   ....[4]....
        /*004c*/ 	.word	0xffffffff


	//   ....[5]....
        /*0050*/ 	.word	0xffffffff


	//   ....[6]....
        /*0054*/ 	.word	0xffffffff


	//   ....[7]....
        /*0058*/ 	.word	0xffffffff


	//   ....[8]....
        /*005c*/ 	.word	0xffffffff


	//   ....[9]....
        /*0060*/ 	.word	0xffffffff


	//   ....[10]....
        /*0064*/ 	.word	0xffffffff


	//   ....[11]....
        /*0068*/ 	.word	0xffffffff


	//   ....[12]....
        /*006c*/ 	.word	0xffffffff


	//   ....[13]....
        /*0070*/ 	.word	0xffffffff


	//   ....[14]....
        /*0074*/ 	.word	0xffffffff


	//   ....[15]....
        /*0078*/ 	.word	0xffffffff


	//   ....[16]....
        /*007c*/ 	.word	0xffffffff


	//   ....[17]....
        /*0080*/ 	.word	0xffffffff


	//   ....[18]....
        /*0084*/ 	.word	0xffffffff


	//   ....[19]....
        /*0088*/ 	.word	0xffffffff


	//   ....[20]....
        /*008c*/ 	.word	0xffffffff


	//   ....[21]....
        /*0090*/ 	.word	0xffffffff


	//   ....[22]....
        /*0094*/ 	.word	0xffffffff


	//   ....[23]....
        /*0098*/ 	.word	0xffffffff


	//   ....[24]....
        /*009c*/ 	.word	0xffffffff


	//   ....[25]....
        /*00a0*/ 	.word	0xffffffff


	//   ....[26]....
        /*00a4*/ 	.word	0xffffffff


	//   ....[27]....
        /*00a8*/ 	.word	0xffffffff


	//   ....[28]....
        /*00ac*/ 	.word	0xffffffff


	//   ....[29]....
        /*00b0*/ 	.word	0xffffffff


	//   ....[30]....
        /*00b4*/ 	.word	0xffffffff


	//   ....[31]....
        /*00b8*/ 	.word	0xffffffff


	//   ....[32]....
        /*00bc*/ 	.word	0xffffffff


	//   ....[33]....
        /*00c0*/ 	.word	0xffffffff


	//   ....[34]....
        /*00c4*/ 	.word	0xffffffff


	//   ....[35]....
        /*00c8*/ 	.word	0xffffffff


	//   ....[36]....
        /*00cc*/ 	.word	0xffffffff


	//   ....[37]....
        /*00d0*/ 	.word	0xffffffff


	//   ....[38]....
        /*00d4*/ 	.word	0xffffffff


	//   ....[39]....
        /*00d8*/ 	.word	0xffffffff


	//   ....[40]....
        /*00dc*/ 	.word	0xffffffff


	//   ....[41]....
        /*00e0*/ 	.word	0xffffffff


	//   ....[42]....
        /*00e4*/ 	.word	0xffffffff


	//   ....[43]....
        /*00e8*/ 	.word	0xffffffff


	//   ....[44]....
        /*00ec*/ 	.word	0xffffffff


	//   ....[45]....
        /*00f0*/ 	.word	0xffffffff


	//   ....[46]....
        /*00f4*/ 	.word	0xffffffff


	//   ....[47]....
        /*00f8*/ 	.word	0xffffffff


	//   ....[48]....
        /*00fc*/ 	.word	0xffffffff


	//   ....[49]....
        /*0100*/ 	.word	0xffffffff


	//   ....[50]....
        /*0104*/ 	.word	0xffffffff


	//   ....[51]....
        /*0108*/ 	.word	0xffffffff


	//   ....[52]....
        /*010c*/ 	.word	0xffffffff


	//   ....[53]....
        /*0110*/ 	.word	0xffffffff


	//   ....[54]....
        /*0114*/ 	.word	0xffffffff


	//   ....[55]....
        /*0118*/ 	.word	0xffffffff


	//   ....[56]....
        /*011c*/ 	.word	0xffffffff


	//   ....[57]....
        /*0120*/ 	.word	0xffffffff


	//   ....[58]....
        /*0124*/ 	.word	0xffffffff


	//   ....[59]....
        /*0128*/ 	.word	0xffffffff


	//   ....[60]....
        /*012c*/ 	.word	0xffffffff


	//   ....[61]....
        /*0130*/ 	.word	0xffffffff


	//   ....[62]....
        /*0134*/ 	.word	0xffffffff


	//   ....[63]....
        /*0138*/ 	.word	0xffffffff


	//   ....[64]....
        /*013c*/ 	.word	0xffffffff


	//   ....[65]....
        /*0140*/ 	.word	0xffffffff


	//   ....[66]....
        /*0144*/ 	.word	0xffffffff


	//   ....[67]....
        /*0148*/ 	.word	0xffffffff


	//   ....[68]....
        /*014c*/ 	.word	0xffffffff


	//   ....[69]....
        /*0150*/ 	.word	0xffffffff


	//   ....[70]....
        /*0154*/ 	.word	0xffffffff


	//   ....[71]....
        /*0158*/ 	.word	0xffffffff


	//   ....[72]....
        /*015c*/ 	.word	0xffffffff


	//   ....[73]....
        /*0160*/ 	.word	0xffffffff


	//   ....[74]....
        /*0164*/ 	.word	0xffffffff


	//   ....[75]....
        /*0168*/ 	.word	0xffffffff


	//   ....[76]....
        /*016c*/ 	.word	0xffffffff


	//   ....[77]....
        /*0170*/ 	.word	0xffffffff


	//   ....[78]....
        /*0174*/ 	.word	0xffffffff


	//   ....[79]....
        /*0178*/ 	.word	0xffffffff


	//   ....[80]....
        /*017c*/ 	.word	0xffffffff


	//   ....[81]....
        /*0180*/ 	.word	0xffffffff


	//   ....[82]....
        /*0184*/ 	.word	0xffffffff


	//   ....[83]....
        /*0188*/ 	.word	0xffffffff


	//   ....[84]....
        /*018c*/ 	.word	0xffffffff


	//   ....[85]....
        /*0190*/ 	.word	0xffffffff


	//   ....[86]....
        /*0194*/ 	.word	0xffffffff


	//   ....[87]....
        /*0198*/ 	.word	0xffffffff


	//   ....[88]....
        /*019c*/ 	.word	0xffffffff


	//   ....[89]....
        /*01a0*/ 	.word	0xffffffff


	//   ....[90]....
        /*01a4*/ 	.word	0xffffffff


	//----- nvinfo : EIATTR_COOP_GROUP_INSTR_OFFSETS
	.align		4
.L_2453:
        /*01a8*/ 	.byte	0x04, 0x28
        /*01aa*/ 	.short	(.L_2455 - .L_2454)


	//   ....[0]....
.L_2454:
        /*01ac*/ 	.word	0x000010a0


	//   ....[1]....
        /*01b0*/ 	.word	0x000016a0


	//   ....[2]....
        /*01b4*/ 	.word	0x00001b30


	//   ....[3]....
        /*01b8*/ 	.word	0x00003d00


	//   ....[4]....
        /*01bc*/ 	.word	0x00003d60


	//   ....[5]....
        /*01c0*/ 	.word	0x00003da0


	//   ....[6]....
        /*01c4*/ 	.word	0x00003de0


	//   ....[7]....
        /*01c8*/ 	.word	0x00003e10


	//   ....[8]....
        /*01cc*/ 	.word	0x00003f60


	//   ....[9]....
        /*01d0*/ 	.word	0x00003fa0


	//   ....[10]....
        /*01d4*/ 	.word	0x00003fd0


	//   ....[11]....
        /*01d8*/ 	.word	0x00004000


	//   ....[12]....
        /*01dc*/ 	.word	0x00004250


	//   ....[13]....
        /*01e0*/ 	.word	0x00004280


	//   ....[14]....
        /*01e4*/ 	.word	0x000042b0


	//   ....[15]....
        /*01e8*/ 	.word	0x000042e0


	//   ....[16]....
        /*01ec*/ 	.word	0x000044f0


	//   ....[17]....
        /*01f0*/ 	.word	0x00004530


	//   ....[18]....
        /*01f4*/ 	.word	0x00004560


	//   ....[19]....
        /*01f8*/ 	.word	0x00004590


	//   ....[20]....
        /*01fc*/ 	.word	0x000047a0


	//   ....[21]....
        /*0200*/ 	.word	0x000047d0


	//   ....[22]....
        /*0204*/ 	.word	0x00004830


	//   ....[23]....
        /*0208*/ 	.word	0x00004860


	//   ....[24]....
        /*020c*/ 	.word	0x00004a10


	//   ....[25]....
        /*0210*/ 	.word	0x00004a40


	//   ....[26]....
        /*0214*/ 	.word	0x00004a90


	//   ....[27]....
        /*0218*/ 	.word	0x00004ad0


	//   ....[28]....
        /*021c*/ 	.word	0x00004b00


	//   ....[29]....
        /*0220*/ 	.word	0x00004cf0


	//   ....[30]....
        /*0224*/ 	.word	0x00004d30


	//   ....[31]....
        /*0228*/ 	.word	0x00004d40


	//   ....[32]....
        /*022c*/ 	.word	0x00004d50


	//   ....[33]....
        /*0230*/ 	.word	0x00004e40


	//   ....[34]....
        /*0234*/ 	.word	0x00004e70


	//   ....[35]....
        /*0238*/ 	.word	0x00004e90


	//   ....[36]....
        /*023c*/ 	.word	0x00004ea0


	//   ....[37]....
        /*0240*/ 	.word	0x00004fa0


	//   ....[38]....
        /*0244*/ 	.word	0x00004fe0


	//   ....[39]....
        /*0248*/ 	.word	0x00005020


	//   ....[40]....
        /*024c*/ 	.word	0x00005050


	//   ....[41]....
        /*0250*/ 	.word	0x00005130


	//   ....[42]....
        /*0254*/ 	.word	0x00005160


	//   ....[43]....
        /*0258*/ 	.word	0x00005180


	//   ....[44]....
        /*025c*/ 	.word	0x00005190


	//   ....[45]....
        /*0260*/ 	.word	0x00005270


	//   ....[46]....
        /*0264*/ 	.word	0x000052a0


	//   ....[47]....
        /*0268*/ 	.word	0x000052c0


	//   ....[48]....
        /*026c*/ 	.word	0x000052d0


	//   ....[49]....
        /*0270*/ 	.word	0x000053c0


	//   ....[50]....
        /*0274*/ 	.word	0x00005400


	//   ....[51]....
        /*0278*/ 	.word	0x00005440


	//   ....[52]....
        /*027c*/ 	.word	0x00005480


	//   ....[53]....
        /*0280*/ 	.word	0x000054b0


	//   ....[54]....
        /*0284*/ 	.word	0x000054e0


	//   ....[55]....
        /*0288*/ 	.word	0x00005510


	//   ....[56]....
        /*028c*/ 	.word	0x00005540


	//   ....[57]....
        /*0290*/ 	.word	0x00005570


	//   ....[58]....
        /*0294*/ 	.word	0x000055a0


	//   ....[59]....
        /*0298*/ 	.word	0x00006c70


	//   ....[60]....
        /*029c*/ 	.word	0x00006cd0


	//   ....[61]....
        /*02a0*/ 	.word	0x00006d00


	//   ....[62]....
        /*02a4*/ 	.word	0x00006d30


	//   ....[63]....
        /*02a8*/ 	.word	0x00006e60


	//   ....[64]....
        /*02ac*/ 	.word	0x00006ea0


	//   ....[65]....
        /*02b0*/ 	.word	0x00006ed0


	//   ....[66]....
        /*02b4*/ 	.word	0x00006f00


	//   ....[67]....
        /*02b8*/ 	.word	0x00006fc0


	//   ....[68]....
        /*02bc*/ 	.word	0x00007010


	//   ....[69]....
        /*02c0*/ 	.word	0x00007040


	//   ....[70]....
        /*02c4*/ 	.word	0x00007070


	//   ....[71]....
        /*02c8*/ 	.word	0x00007190


	//   ....[72]....
        /*02cc*/ 	.word	0x000071f0


	//   ....[73]....
        /*02d0*/ 	.word	0x00007220


	//   ....[74]....
        /*02d4*/ 	.word	0x00007250


	//   ....[75]....
        /*02d8*/ 	.word	0x00007390


	//   ....[76]....
        /*02dc*/ 	.word	0x00007410


	//   ....[77]....
        /*02e0*/ 	.word	0x00007440


	//   ....[78]....
        /*02e4*/ 	.word	0x00007480


	//   ....[79]....
        /*02e8*/ 	.word	0x00007cf0


	//   ....[80]....
        /*02ec*/ 	.word	0x00008660


	//   ....[81]....
        /*02f0*/ 	.word	0x00008c40


	//   ....[82]....
        /*02f4*/ 	.word	0x00008c90


	//   ....[83]....
        /*02f8*/ 	.word	0x00008cc0


	//   ....[84]....
        /*02fc*/ 	.word	0x00008ce0


	//   ....[85]....
        /*0300*/ 	.word	0x00008d00


	//   ....[86]....
        /*0304*/ 	.word	0x00008dd0


	//   ....[87]....
        /*0308*/ 	.word	0x00008e20


	//   ....[88]....
        /*030c*/ 	.word	0x00008e40


	//   ....[89]....
        /*0310*/ 	.word	0x00008e60


	//   ....[90]....
        /*0314*/ 	.word	0x00008e80


	//----- nvinfo : EIATTR_EXIT_INSTR_OFFSETS
	.align		4
.L_2455:
        /*0318*/ 	.byte	0x04, 0x1c
        /*031a*/ 	.short	(.L_2457 - .L_2456)


	//   ....[0]....
.L_2456:
        /*031c*/ 	.word	0x00008f60


	//   ....[1]....
        /*0320*/ 	.word	0x000095b0


	//----- nvinfo : EIATTR_MAX_THREADS
	.align		4
.L_2457:
        /*0324*/ 	.byte	0x04, 0x05
        /*0326*/ 	.short	(.L_2459 - .L_2458)
.L_2458:
        /*0328*/ 	.word	0x00000020
        /*032c*/ 	.word	0x00000001
        /*0330*/ 	.word	0x00000001


	//----- nvinfo : EIATTR_CRS_STACK_SIZE
	.align		4
.L_2459:
        /*0334*/ 	.byte	0x04, 0x1e
        /*0336*/ 	.short	(.L_2461 - .L_2460)
.L_2460:
        /*0338*/ 	.word	0x00000000
.L_2461:


//--------------------- .nv.info._Z25selective_scan_bwd_kernelI32Selective_Scan_bwd_kernel_traitsILi32ELi16ELb0ELb0ELb0ELb0ELb1EN3c104HalfENS1_7complexIfEEEEv12SSMParamsBwd --------------------------
	.section	.nv.info._Z25selective_scan_bwd_kernelI32Selective_Scan_bwd_kernel_traitsILi32ELi16ELb0ELb0ELb0ELb0ELb1EN3c104HalfENS1_7complexIfEEEEv12SSMParamsBwd,"",@"SHT_CUDA_INFO"
	.sectionflags	@""
	.align	4


	//----- nvinfo : EIATTR_CUDA_API_VERSION
	.align		4
        /*0000*/ 	.byte	0x04, 0x37
        /*0002*/ 	.short	(.L_2463 - .L_2462)
.L_2462:
        /*0004*/ 	.word	0x00000082


	//----- nvinfo : EIATTR_SW2861232_WAR
	.align		4
.L_2463:
        /*0008*/ 	.byte	0x01, 0x35
	.zero		2


	//----- nvinfo : EIATTR_PARAM_CBANK
	.align		4
        /*000c*/ 	.byte	0x04, 0x0a
        /*000e*/ 	.short	(.L_2465 - .L_2464)
	.align		4
.L_2464:
        /*0010*/ 	.word	index@(.nv.constant0._Z25selective_scan_bwd_kernelI32Selective_Scan_bwd_kernel_traitsILi32ELi16ELb0ELb0ELb0ELb0ELb1EN3c104HalfENS1_7complexIfEEEEv12SSMParamsBwd)
        /*0014*/ 	.short	0x0160
        /*0016*/ 	.short	0x01f0


	//----- nvinfo : EIATTR_CBANK_PARAM_SIZE
	.align		4
.L_2465:
        /*0018*/ 	.byte	0x03, 0x19
        /*001a*/ 	.short	0x01f0


	//----- nvinfo : EIATTR_KPARAM_INFO
	.align		4
        /*001c*/ 	.byte	0x04, 0x17
        /*001e*/ 	.short	(.L_2467 - .L_2466)
.L_2466:
        /*0020*/ 	.word	0x00000000
        /*0024*/ 	.short	0x0000
        /*0026*/ 	.short	0x0000
        /*0028*/ 	.byte	0x00, 0xf0, 0xc1, 0x07


	//----- nvinfo : EIATTR_MAXREG_COUNT
	.align		4
.L_2467:
        /*002c*/ 	.byte	0x03, 0x1b
        /*002e*/ 	.short	0x00ff


	//----- nvinfo : EIATTR_NUM_BARRIERS
	.align		4
        /*0030*/ 	.byte	0x02, 0x4c
        /*0032*/ 	.byte	0x01
	.zero		1


	//----- nvinfo : EIATTR_MERCURY_ISA_VERSION
	.align		4
        /*0034*/ 	.byte	0x03, 0x5f
        /*0036*/ 	.short	0x0000


	//----- nvinfo : EIATTR_COOP_GROUP_MASK_REGIDS
	.align		4
        /*0038*/ 	.byte	0x04, 0x29
        /*003a*/ 	.short	(.L_2469 - .L_2468)


	//   ....[0]....
.L_2468:
        /*003c*/ 	.word	0xffffffff


	//   ....[1]....
        /*0040*/ 	.word	0xffffffff


	//   ....[2]....
        /*0044*/ 	.word	0xffffffff


	//   ....[3]....
        /*0048*/ 	.word	0xffffffff


	//   ....[4]....
        /*004c*/ 	.word	0xffffffff


	//   ....[5]....
        /*0050*/ 	.word	0xffffffff


	//   ....[6]....
        /*0054*/ 	.word	0xffffffff


	//   ....[7]....
        /*0058*/ 	.word	0xffffffff


	//   ....[8]....
        /*005c*/ 	.word	0xffffffff


	//   ....[9]....
        /*0060*/ 	.word	0xffffffff


	//   ....[10]....
        /*0064*/ 	.word	0xffffffff


	//   ....[11]....
        /*0068*/ 	.word	0xffffffff


	//   ....[12]....
        /*006c*/ 	.word	0xffffffff


	//   ....[13]....
        /*0070*/ 	.word	0xffffffff


	//   ....[14]....
        /*0074*/ 	.word	0xffffffff


	//   ....[15]....
        /*0078*/ 	.word	0xffffffff


	//   ....[16]....
        /*007c*/ 	.word	0xffffffff


	//   ....[17]....
        /*0080*/ 	.word	0xffffffff


	//   ....[18]....
        /*0084*/ 	.word	0xffffffff


	//   ....[19]....
        /*0088*/ 	.word	0xffffffff


	//   ....[20]....
        /*008c*/ 	.word	0xffffffff


	//   ....[21]....
        /*0090*/ 	.word	0xffffffff


	//   ....[22]....
        /*0094*/ 	.word	0xffffffff


	//   ....[23]....
        /*0098*/ 	.word	0xffffffff


	//   ....[24]....
        /*009c*/ 	.word	0xffffffff


	//   ....[25]....
        /*00a0*/ 	.word	0xffffffff


	//   ....[26]....
        /*00a4*/ 	.word	0xffffffff


	//   ....[27]....
        /*00a8*/ 	.word	0xffffffff


	//   ....[28]....
        /*00ac*/ 	.word	0xffffffff


	//   ....[29]....
        /*00b0*/ 	.word	0xffffffff


	//   ....[30]....
        /*00b4*/ 	.word	0xffffffff


	//   ....[31]....
        /*00b8*/ 	.word	0xffffffff


	//   ....[32]....
        /*00bc*/ 	.word	0xffffffff


	//   ....[33]....
        /*00c0*/ 	.word	0xffffffff


	//   ....[34]....
        /*00c4*/ 	.word	0xffffffff


	//   ....[35]....
        /*00c8*/ 	.word	0xffffffff


	//   ....[36]....
        /*00cc*/ 	.word	0xffffffff


	//   ....[37]....
        /*00d0*/ 	.word	0xffffffff


	//   ....[38]....
        /*00d4*/ 	.word	0xffffffff


	//   ....[39]....
        /*00d8*/ 	.word	0xffffffff


	//   ....[40]....
        /*00dc*/ 	.word	0xffffffff


	//   ....[41]....
        /*00e0*/ 	.word	0xffffffff


	//   ....[42]....
        /*00e4*/ 	.word	0xffffffff


	//   ....[43]....
        /*00e8*/ 	.word	0xffffffff


	//   ....[44]....
        /*00ec*/ 	.word	0xffffffff


	//   ....[45]....
        /*00f0*/ 	.word	0xffffffff


	//   ....[46]....
        /*00f4*/ 	.word	0xffffffff


	//   ....[47]....
        /*00f8*/ 	.word	0xffffffff


	//   ....[48]....
        /*00fc*/ 	.word	0xffffffff


	//   ....[49]....
        /*0100*/ 	.word	0xffffffff


	//   ....[50]....
        /*0104*/ 	.word	0xffffffff


	//   ....[51]....
        /*0108*/ 	.word	0xffffffff


	//   ....[52]....
        /*010c*/ 	.word	0xffffffff


	//   ....[53]....
        /*0110*/ 	.word	0xffffffff


	//   ....[54]....
        /*0114*/ 	.word	0xffffffff


	//   ....[55]....
        /*0118*/ 	.word	0xffffffff


	//   ....[56]....
        /*011c*/ 	.word	0xffffffff


	//   ....[57]....
        /*0120*/ 	.word	0xffffffff


	//   ....[58]....
        /*0124*/ 	.word	0xffffffff


	//   ....[59]....
        /*0128*/ 	.word	0xffffffff


	//   ....[60]....
        /*012c*/ 	.word	0xffffffff


	//   ....[61]....
        /*0130*/ 	.word	0xffffffff


	//   ....[62]....
        /*0134*/ 	.word	0xffffffff


	//   ....[63]....
        /*0138*/ 	.word	0xffffffff


	//   ....[64]....
        /*013c*/ 	.word	0xffffffff


	//   ....[65]....
        /*0140*/ 	.word	0xffffffff


	//   ....[66]....
        /*0144*/ 	.word	0xffffffff


	//   ....[67]....
        /*0148*/ 	.word	0xffffffff


	//   ....[68]....
        /*014c*/ 	.word	0xffffffff


	//   ....[69]....
        /*0150*/ 	.word	0xffffffff


	//   ....[70]....
        /*0154*/ 	.word	0xffffffff


	//   ....[71]....
        /*0158*/ 	.word	0xffffffff


	//   ....[72]....
        /*015c*/ 	.word	0xffffffff


	//   ....[73]....
        /*0160*/ 	.word	0xffffffff


	//   ....[74]....
        /*0164*/ 	.word	0xffffffff


	//   ....[75]....
        /*0168*/ 	.word	0xffffffff


	//   ....[76]....
        /*016c*/ 	.word	0xffffffff


	//   ....[77]....
        /*0170*/ 	.word	0xffffffff


	//   ....[78]....
        /*0174*/ 	.word	0xffffffff


	//   ....[79]....
        /*0178*/ 	.word	0xffffffff


	//   ....[80]....
        /*017c*/ 	.word	0xffffffff


	//   ....[81]....
        /*0180*/ 	.word	0xffffffff


	//   ....[82]....
        /*0184*/ 	.word	0xffffffff


	//   ....[83]....
        /*0188*/ 	.word	0xffffffff


	//   ....[84]....
        /*018c*/ 	.word	0xffffffff


	//   ....[85]....
        /*0190*/ 	.word	0xffffffff


	//   ....[86]....
        /*0194*/ 	.word	0xffffffff


	//   ....[87]....
        /*0198*/ 	.word	0xffffffff


	//   ....[88]....
        /*019c*/ 	.word	0xffffffff


	//   ....[89]....
        /*01a0*/ 	.word	0xffffffff


	//   ....[90]....
        /*01a4*/ 	.word	0xffffffff


	//   ....[91]....
        /*01a8*/ 	.word	0xffffffff


	//   ....[92]....
        /*01ac*/ 	.word	0xffffffff


	//   ....[93]....
        /*01b0*/ 	.word	0xffffffff


	//   ....[94]....
        /*01b4*/ 	.word	0xffffffff


	//----- nvinfo : EIATTR_COOP_GROUP_INSTR_OFFSETS
	.align		4
.L_2469:
        /*01b8*/ 	.byte	0x04, 0x28
        /*01ba*/ 	.short	(.L_2471 - .L_2470)


	//   ....[0]....
.L_2470:
        /*01bc*/ 	.word	0x00001190


	//   ....[1]....
        /*01c0*/ 	.word	0x000016f0


	//   ....[2]....
        /*01c4*/ 	.word	0x00001f40


	//   ....[3]....
        /*01c8*/ 	.word	0x00002480


	//   ....[4]....
        /*01cc*/ 	.word	0x00002b60


	//   ....[5]....
        /*01d0*/ 	.word	0x000037b0


	//   ....[6]....
        /*01d4*/ 	.word	0x000044a0


	//   ....[7]....
        /*01d8*/ 	.word	0x000067f0


	//   ....[8]....
        /*01dc*/ 	.word	0x00006830


	//   ....[9]....
        /*01e0*/ 	.word	0x00006870


	//   ....[10]....
        /*01e4*/ 	.word	0x000068b0


	//   ....[11]....
        /*01e8*/ 	.word	0x000068f0


	//   ....[12]....
        /*01ec*/ 	.word	0x00006a50


	//   ....[13]....
        /*01f0*/ 	.word	0x00006a90


	//   ....[14]....
        /*01f4*/ 	.word	0x00006ac0


	//   ....[15]....
        /*01f8*/ 	.word	0x00006af0


	//   ....[16]....
        /*01fc*/ 	.word	0x00006d30


	//   ....[17]....
        /*0200*/ 	.word	0x00006d70


	//   ....[18]....
        /*0204*/ 	.word	0x00006da0


	//   ....[19]....
        /*0208*/ 	.word	0x00006dd0


	//   ....[20]....
        /*020c*/ 	.word	0x00007000


	//   ....[21]....
        /*0210*/ 	.word	0x00007040


	//   ....[22]....
        /*0214*/ 	.word	0x00007070


	//   ....[23]....
        /*0218*/ 	.word	0x000070a0


	//   ....[24]....
        /*021c*/ 	.word	0x000072a0


	//   ....[25]....
        /*0220*/ 	.word	0x000072d0


	//   ....[26]....
        /*0224*/ 	.word	0x00007310


	//   ....[27]....
        /*0228*/ 	.word	0x00007340


	//   ....[28]....
        /*022c*/ 	.word	0x00007520


	//   ....[29]....
        /*0230*/ 	.word	0x00007550


	//   ....[30]....
        /*0234*/ 	.word	0x000075a0


	//   ....[31]....
        /*0238*/ 	.word	0x000075e0


	//   ....[32]....
        /*023c*/ 	.word	0x00007610


	//   ....[33]....
        /*0240*/ 	.word	0x00007800


	//   ....[34]....
        /*0244*/ 	.word	0x00007830


	//   ....[35]....
        /*0248*/ 	.word	0x00007850


	//   ....[36]....
        /*024c*/ 	.word	0x00007860


	//   ....[37]....
        /*0250*/ 	.word	0x00007940


	//   ....[38]....
        /*0254*/ 	.word	0x00007970


	//   ....[39]....
        /*0258*/ 	.word	0x00007990


	//   ....[40]....
        /*025c*/ 	.word	0x000079a0


	//   ....[41]....
        /*0260*/ 	.word	0x00007a80


	//   ....[42]....
        /*0264*/ 	.word	0x00007ab0


	//   ....[43]....
        /*0268*/ 	.word	0x00007ac0


	//   ....[44]....
        /*026c*/ 	.word	0x00007ad0


	//   ....[45]....
        /*0270*/ 	.word	0x00007bb0


	//   ....[46]....
        /*0274*/ 	.word	0x00007be0


	//   ....[47]....
        /*0278*/ 	.word	0x00007c00


	//   ....[48]....
        /*027c*/ 	.word	0x00007c10


	//   ....[49]....
        /*0280*/ 	.word	0x00007cf0


	//   ....[50]....
        /*0284*/ 	.word	0x00007d20


	//   ....[51]....
        /*0288*/ 	.word	0x00007d40


	//   ....[52]....
        /*028c*/ 	.word	0x00007d50


	//   ....[53]....
        /*0290*/ 	.word	0x00007e40


	//   ....[54]....
        /*0294*/ 	.word	0x00007e80


	//   ....[55]....
        /*0298*/ 	.word	0x00007ec0


	//   ....[56]....
        /*029c*/ 	.word	0x00007f00


	//   ....[57]....
        /*02a0*/ 	.word	0x00007f30


	//   ....[58]....
        /*02a4*/ 	.word	0x00007f50


	//   ....[59]....
        /*02a8*/ 	.word	0x00007f80


	//   ....[60]....
        /*02ac*/ 	.word	0x00007fb0


	//   ....[61]....
        /*02b0*/ 	.word	0x00007fe0


	//   ....[62]....
        /*02b4*/ 	.word	0x00008010


	//   ....[63]....
        /*02b8*/ 	.word	0x00009680


	//   ....[64]....
        /*02bc*/ 	.word	0x000097b0


	//   ....[65]....
        /*02c0*/ 	.word	0x000097e0


	//   ....[66]....
        /*02c4*/ 	.word	0x00009810


	//   ....[67]....
        /*02c8*/ 	.word	0x00009940


	//   ....[68]....
        /*02cc*/ 	.word	0x00009980


	//   ....[69]....
        /*02d0*/ 	.word	0x000099b0


	//   ....[70]....
        /*02d4*/ 	.word	0x000099e0


	//   ....[71]....
        /*02d8*/ 	.word	0x00009a80


	//   ....[72]....
        /*02dc*/ 	.word	0x00009ad0


	//   ....[73]....
        /*02e0*/ 	.word	0x00009b10


	//   ....[74]....
        /*02e4*/ 	.word	0x00009b40


	//   ....[75]....
        /*02e8*/ 	.word	0x00009cd0


	//   ....[76]....
        /*02ec*/ 	.word	0x00009d00


	//   ....[77]....
        /*02f0*/ 	.word	0x00009d30


	//   ....[78]....
        /*02f4*/ 	.word	0x00009d60


	//   ....[79]....
        /*02f8*/ 	.word	0x00009eb0


	//   ....[80]....
        /*02fc*/ 	.word	0x00009ef0


	//   ....[81]....
        /*0300*/ 	.word	0x00009f20


	//   ....[82]....
        /*0304*/ 	.word	0x00009f50


	//   ....[83]....
        /*0308*/ 	.word	0x0000a780


	//   ....[84]....
        /*030c*/ 	.word	0x0000b0d0


	//   ....[85]....
        /*0310*/ 	.word	0x0000b6d0


	//   ....[86]....
        /*0314*/ 	.word	0x0000b720


	//   ....[87]....
        /*0318*/ 	.word	0x0000b750


	//   ....[88]....
        /*031c*/ 	.word	0x0000b770


	//   ....[89]....
        /*0320*/ 	.word	0x0000b790


	//   ....[90]....
        /*0324*/ 	.word	0x0000b860


	//   ....[91]....
        /*0328*/ 	.word	0x0000b8b0


	//   ....[92]....
        /*032c*/ 	.word	0x0000b8d0


	//   ....[93]....
        /*0330*/ 	.word	0x0000b8f0


	//   ....[94]....
        /*0334*/ 	.word	0x0000b910


	//----- nvinfo : EIATTR_EXIT_INSTR_OFFSETS
	.align		4
.L_2471:
        /*0338*/ 	.byte	0x04, 0x1c
        /*033a*/ 	.short	(.L_2473 - .L_2472)


	//   ....[0]....
.L_2472:
        /*033c*/ 	.word	0x0000b9f0


	//   ....[1]....
        /*0340*/ 	.word	0x0000c040


	//----- nvinfo : EIATTR_MAX_THREADS
	.align		4
.L_2473:
        /*0344*/ 	.byte	0x04, 0x05
        /*0346*/ 	.short	(.L_2475 - .L_2474)
.L_2474:
        /*0348*/ 	.word	0x00000020
        /*034c*/ 	.word	0x00000001
        /*0350*/ 	.word	0x00000001


	//----- nvinfo : EIATTR_CRS_STACK_SIZE
	.align		4
.L_2475:
        /*0354*/ 	.byte	0x04, 0x1e
        /*0356*/ 	.short	(.L_2477 - .L_2476)
.L_2476:
        /*0358*/ 	.word	0x00000000
.L_2477:


//--------------------- .nv.info._Z25selective_scan_bwd_kernelI32Selective_Scan_bwd_kernel_traitsILi32ELi16ELb0ELb0ELb0ELb1ELb0EN3c104HalfENS1_7complexIfEEEEv12SSMParamsBwd --------------------------
	.section	.nv.info._Z25selective_scan_bwd_kernelI32Selective_Scan_bwd_kernel_traitsILi32ELi16ELb0ELb0ELb0ELb1ELb0EN3c104HalfENS1_7complexIfEEEEv12SSMParamsBwd,"",@"SHT_CUDA_INFO"
	.sectionflags	@""
	.align	4


	//----- nvinfo : EIATTR_CUDA_API_VERSION
	.align		4
        /*0000*/ 	.byte	0x04, 0x37
        /*0002*/ 	.short	(.L_2479 - .L_2478)
.L_2478:
        /*0004*/ 	.word	0x00000082


	//----- nvinfo : EIATTR_SW2861232_WAR
	.align		4
.L_2479:
        /*0008*/ 	.byte	0x01, 0x35
	.zero		2


	//----- nvinfo : EIATTR_PARAM_CBANK
	.align		4
        /*000c*/ 	.byte	0x04, 0x0a
        /*000e*/ 	.short	(.L_2481 - .L_2480)
	.align		4
.L_2480:
        /*0010*/ 	.word	index@(.nv.constant0._Z25selective_scan_bwd_kernelI32Selective_Scan_bwd_kernel_traitsILi32ELi16ELb0ELb0ELb0ELb1ELb0EN3c104HalfENS1_7complexIfEEEEv12SSMParamsBwd)
        /*0014*/ 	.short	0x0160
        /*0016*/ 	.short	0x01f0


	//----- nvinfo : EIATTR_CBANK_PARAM_SIZE
	.align		4
.L_2481:
        /*0018*/ 	.byte	0x03, 0x19
        /*001a*/ 	.short	0x01f0


	//----- nvinfo : EIATTR_KPARAM_INFO
	.align		4
        /*001c*/ 	.byte	0x04, 0x17
        /*001e*/ 	.short	(.L_2483 - .L_2482)
.L_2482:
        /*0020*/ 	.word	0x00000000
        /*0024*/ 	.short	0x0000
        /*0026*/ 	.short	0x0000
        /*0028*/ 	.byte	0x00, 0xf0, 0xc1, 0x07


	//----- nvinfo : EIATTR_MAXREG_COUNT
	.align		4
.L_2483:
        /*002c*/ 	.byte	0x03, 0x1b
        /*002e*/ 	.short	0x00ff


	//----- nvinfo : EIATTR_NUM_BARRIERS
	.align		4
        /*0030*/ 	.byte	0x02, 0x4c
        /*0032*/ 	.byte	0x01
	.zero		1


	//----- nvinfo : EIATTR_MERCURY_ISA_VERSION
	.align		4
        /*0034*/ 	.byte	0x03, 0x5f
        /*0036*/ 	.short	0x0000


	//----- nvinfo : EIATTR_COOP_GROUP_MASK_REGIDS
	.align		4
        /*0038*/ 	.byte	0x04, 0x29
        /*003a*/ 	.short	(.L_2485 - .L_2484)


	//   ....[0]....
.L_2484:
        /*003c*/ 	.word	0xffffffff


	//   ....[1]....
        /*0040*/ 	.word	0xffffffff


	//   ....[2]....
        /*0044*/ 	.word	0xffffffff


	//   ....[3]....
        /*0048*/ 	.word	0xffffffff


	//   ....[4]....
        /*004c*/ 	.word	0xffffffff


	//   ....[5]....
        /*0050*/ 	.word	0xffffffff


	//   ....[6]....
        /*0054*/ 	.word	0xffffffff


	//   ....[7]....
        /*0058*/ 	.word	0xffffffff


	//   ....[8]....
        /*005c*/ 	.word	0xffffffff


	//   ....[9]....
        /*0060*/ 	.word	0xffffffff


	//   ....[10]....
        /*0064*/ 	.word	0xffffffff


	//   ....[11]....
        /*0068*/ 	.word	0xffffffff


	//   ....[12]....
        /*006c*/ 	.word	0xffffffff


	//   ....[13]....
        /*0070*/ 	.word	0xffffffff


	//   ....[14]....
        /*0074*/ 	.word	0xffffffff


	//   ....[15]....
        /*0078*/ 	.word	0xffffffff


	//   ....[16]....
        /*007c*/ 	.word	0xffffffff


	//   ....[17]....
        /*0080*/ 	.word	0xffffffff


	//   ....[18]....
        /*0084*/ 	.word	0xffffffff


	//   ....[19]....
        /*0088*/ 	.word	0xffffffff


	//   ....[20]....
        /*008c*/ 	.word	0xffffffff


	//   ....[21]....
        /*0090*/ 	.word	0xffffffff


	//   ....[22]....
        /*0094*/ 	.word	0xffffffff


	//   ....[23]....
        /*0098*/ 	.word	0xffffffff


	//   ....[24]....
        /*009c*/ 	.word	0xffffffff


	//   ....[25]....
        /*00a0*/ 	.word	0xffffffff


	//   ....[26]....
        /*00a4*/ 	.word	0xffffffff


	//   ....[27]....
        /*00a8*/ 	.word	0xffffffff


	//   ....[28]....
        /*00ac*/ 	.word	0xffffffff


	//   ....[29]....
        /*00b0*/ 	.word	0xffffffff


	//   ....[30]....
        /*00b4*/ 	.word	0xffffffff


	//   ....[31]....
        /*00b8*/ 	.word	0xffffffff


	//   ....[32]....
        /*00bc*/ 	.word	0xffffffff


	//   ....[33]....
        /*00c0*/ 	.word	0xffffffff


	//   ....[34]....
        /*00c4*/ 	.word	0xffffffff


	//   ....[35]....
        /*00c8*/ 	.word	0xffffffff


	//   ....[36]....
        /*00cc*/ 	.word	0xffffffff


	//   ....[37]....
        /*00d0*/ 	.word	0xffffffff


	//   ....[38]....
        /*00d4*/ 	.word	0xffffffff


	//   ....[39]....
        /*00d8*/ 	.word	0xffffffff


	//   ....[40]....
        /*00dc*/ 	.word	0xffffffff


	//   ....[41]....
        /*00e0*/ 	.word	0xffffffff


	//   ....[42]....
        /*00e4*/ 	.word	0xffffffff


	//   ....[43]....
        /*00e8*/ 	.word	0xffffffff


	//   ....[44]....
        /*00ec*/ 	.word	0xffffffff


	//   ....[45]....
        /*00f0*/ 	.word	0xffffffff


	//   ....[46]....
        /*00f4*/ 	.word	0xffffffff


	//   ....[47]....
        /*00f8*/ 	.word	0xffffffff


	//   ....[48]....
        /*00fc*/ 	.word	0xffffffff


	//   ....[49]....
        /*0100*/ 	.word	0xffffffff


	//   ....[50]....
        /*0104*/ 	.word	0xffffffff


	//   ....[51]....
        /*0108*/ 	.word	0xffffffff


	//   ....[52]....
        /*010c*/ 	.word	0xffffffff


	//   ....[53]....
        /*0110*/ 	.word	0xffffffff


	//   ....[54]....
        /*0114*/ 	.word	0xffffffff


	//   ....[55]....
        /*0118*/ 	.word	0xffffffff


	//   ....[56]....
        /*011c*/ 	.word	0xffffffff


	//   ....[57]....
        /*0120*/ 	.word	0xffffffff


	//   ....[58]....
        /*0124*/ 	.word	0xffffffff


	//   ....[59]....
        /*0128*/ 	.word	0xffffffff


	//   ....[60]....
        /*012c*/ 	.word	0xffffffff


	//   ....[61]....
        /*0130*/ 	.word	0xffffffff


	//   ....[62]....
        /*0134*/ 	.word	0xffffffff


	//   ....[63]....
        /*0138*/ 	.word	0xffffffff


	//   ....[64]....
        /*013c*/ 	.word	0xffffffff


	//   ....[65]....
        /*0140*/ 	.word	0xffffffff


	//   ....[66]....
        /*0144*/ 	.word	0xffffffff


	//   ....[67]....
        /*0148*/ 	.word	0xffffffff


	//   ....[68]....
        /*014c*/ 	.word	0xffffffff


	//   ....[69]....
        /*0150*/ 	.word	0xffffffff


	//   ....[70]....
        /*0154*/ 	.word	0xffffffff


	//   ....[71]....
        /*0158*/ 	.word	0xffffffff


	//   ....[72]....
        /*015c*/ 	.word	0xffffffff


	//   ....[73]....
        /*0160*/ 	.word	0xffffffff


	//   ....[74]....
        /*0164*/ 	.word	0xffffffff


	//   ....[75]....
        /*0168*/ 	.word	0xffffffff


	//   ....[76]....
        /*016c*/ 	.word	0xffffffff


	//   ....[77]....
        /*0170*/ 	.word	0xffffffff


	//   ....[78]....
        /*0174*/ 	.word	0xffffffff


	//   ....[79]....
        /*0178*/ 	.word	0xffffffff


	//   ....[80]....
        /*017c*/ 	.word	0xffffffff


	//   ....[81]....
        /*0180*/ 	.word	0xffffffff


	//   ....[82]....
        /*0184*/ 	.word	0xffffffff


	//   ....[83]....
        /*0188*/ 	.word	0xffffffff


	//   ....[84]....
        /*018c*/ 	.word	0xffffffff


	//   ....[85]....
        /*0190*/ 	.word	0xffffffff


	//   ....[86]....
        /*0194*/ 	.word	0xffffffff


	//   ....[87]....
        /*0198*/ 	.word	0xffffffff


	//   ....[88]....
        /*019c*/ 	.word	0xffffffff


	//   ....[89]....
        /*01a0*/ 	.word	0xffffffff


	//   ....[90]....
        /*01a4*/ 	.word	0xffffffff


	//   ....[91]....
        /*01a8*/ 	.word	0xffffffff


	//----- nvinfo : EIATTR_COOP_GROUP_INSTR_OFFSETS
	.align		4
.L_2485:
        /*01ac*/ 	.byte	0x04, 0x28
        /*01ae*/ 	.short	(.L_2487 - .L_2486)


	//   ....[0]....
.L_2486:
        /*01b0*/ 	.word	0x00001110


	//   ....[1]....
        /*01b4*/ 	.word	0x00001780


	//   ....[2]....
        /*01b8*/ 	.word	0x00001ca0


	//   ....[3]....
        /*01bc*/ 	.word	0x00006230


	//   ....[4]....
        /*01c0*/ 	.word	0x00006290


	//   ....[5]....
        /*01c4*/ 	.word	0x000062d0


	//   ....[6]....
        /*01c8*/ 	.word	0x00006310


	//   ....[7]....
        /*01cc*/ 	.word	0x00006340


	//   ....[8]....
        /*01d0*/ 	.word	0x00006480


	//   ....[9]....
        /*01d4*/ 	.word	0x000064c0


	//   ....[10]....
        /*01d8*/ 	.word	0x000064f0


	//   ....[11]....
        /*01dc*/ 	.word	0x00006520


	//   ....[12]....
        /*01e0*/ 	.word	0x00006770


	//   ....[13]....
        /*01e4*/ 	.word	0x000067a0


	//   ....[14]....
        /*01e8*/ 	.word	0x000067d0


	//   ....[15]....
        /*01ec*/ 	.word	0x00006800


	//   ....[16]....
        /*01f0*/ 	.word	0x00006a40


	//   ....[17]....
        /*01f4*/ 	.word	0x00006a70


	//   ....[18]....
        /*01f8*/ 	.word	0x00006aa0


	//   ....[19]....
        /*01fc*/ 	.word	0x00006ad0


	//   ....[20]....
        /*0200*/ 	.word	0x00006cd0


	//   ....[21]....
        /*0204*/ 	.word	0x00006d00


	//   ....[22]....
        /*0208*/ 	.word	0x00006d30


	//   ....[23]....
        /*020c*/ 	.word	0x00006d90


	//   ....[24]....
        /*0210*/ 	.word	0x00006f50


	//   ....[25]....
        /*0214*/ 	.word	0x00006f90


	//   ....[26]....
        /*0218*/ 	.word	0x00006fd0


	//   ....[27]....
        /*021c*/ 	.word	0x00007010


	//   ....[28]....
        /*0220*/ 	.word	0x00007040


	//   ....[29]....
        /*0224*/ 	.word	0x00007210


	//   ....[30]....
        /*0228*/ 	.word	0x00007240


	//   ....[31]....
        /*022c*/ 	.word	0x00007270


	//   ....[32]....
        /*0230*/ 	.word	0x00007280


	//   ....[33]....
        /*0234*/ 	.word	0x00007370


	//   ....[34]....
        /*0238*/ 	.word	0x000073b0


	//   ....[35]....
        /*023c*/ 	.word	0x000073c0


	//   ....[36]....
        /*0240*/ 	.word	0x000073d0


	//   ....[37]....
        /*0244*/ 	.word	0x000074d0


	//   ....[38]....
        /*0248*/ 	.word	0x00007510


	//   ....[39]....
        /*024c*/ 	.word	0x00007550


	//   ....[40]....
        /*0250*/ 	.word	0x00007580


	//   ....[41]....
        /*0254*/ 	.word	0x00007660


	//   ....[42]....
        /*0258*/ 	.word	0x00007690


	//   ....[43]....
        /*025c*/ 	.word	0x000076b0


	//   ....[44]....
        /*0260*/ 	.word	0x000076c0


	//   ....[45]....
        /*0264*/ 	.word	0x000077b0


	//   ....[46]....
        /*0268*/ 	.word	0x000077e0


	//   ....[47]....
        /*026c*/ 	.word	0x000077f0


	//   ....[48]....
        /*0270*/ 	.word	0x00007800


	//   ....[49]....
        /*0274*/ 	.word	0x000078f0


	//   ....[50]....
        /*0278*/ 	.word	0x00007930


	//   ....[51]....
        /*027c*/ 	.word	0x00007970


	//   ....[52]....
        /*0280*/ 	.word	0x000079b0


	//   ....[53]....
        /*0284*/ 	.word	0x000079e0


	//   ....[54]....
        /*0288*/ 	.word	0x00007a10


	//   ....[55]....
        /*028c*/ 	.word	0x00007a40


	//   ....[56]....
        /*0290*/ 	.word	0x00007a70


	//   ....[57]....
        /*0294*/ 	.word	0x00007aa0


	//   ....[58]....
        /*0298*/ 	.word	0x00007ad0


	//   ....[59]....
        /*029c*/ 	.word	0x00009180


	//   ....[60]....
        /*02a0*/ 	.word	0x000091e0


	//   ....[61]....
        /*02a4*/ 	.word	0x00009220


	//   ....[62]....
        /*02a8*/ 	.word	0x00009250


	//   ....[63]....
        /*02ac*/ 	.word	0x00009340


	//   ....[64]....
        /*02b0*/ 	.word	0x00009380


	//   ....[65]....
        /*02b4*/ 	.word	0x000093c0


	//   ....[66]....
        /*02b8*/ 	.word	0x000093f0


	//   ....[67]....
        /*02bc*/ 	.word	0x00009480


	//   ....[68]....
        /*02c0*/ 	.word	0x00009510


	//   ....[69]....
        /*02c4*/ 	.word	0x00009540


	//   ....[70]....
        /*02c8*/ 	.word	0x00009570


	//   ....[71]....
        /*02cc*/ 	.word	0x000096b0


	//   ....[72]....
        /*02d0*/ 	.word	0x00009720


	//   ....[73]....
        /*02d4*/ 	.word	0x00009780


	//   ....[74]....
        /*02d8*/ 	.word	0x000097b0


	//   ....[75]....
        /*02dc*/ 	.word	0x000098c0


	//   ....[76]....
        /*02e0*/ 	.word	0x00009920


	//   ....[77]....
        /*02e4*/ 	.word	0x00009960


	//   ....[78]....
        /*02e8*/ 	.word	0x00009990


	//   ....[79]....
        /*02ec*/ 	.word	0x0000a490


	//   ....[80]....
        /*02f0*/ 	.word	0x0000ac70


	//   ....[81]....
        /*02f4*/ 	.word	0x0000b8c0


	//   ....[82]....
        /*02f8*/ 	.word	0x0000bea0


	//   ....[83]....
        /*02fc*/ 	.word	0x0000bef0


	//   ....[84]....
        /*0300*/ 	.word	0x0000bf20


	//   ....[85]....
        /*0304*/ 	.word	0x0000bf40


	//   ....[86]....
        /*0308*/ 	.word	0x0000bf60


	//   ....[87]....
        /*030c*/ 	.word	0x0000c030


	//   ....[88]....
        /*0310*/ 	.word	0x0000c080


	//   ....[89]....
        /*0314*/ 	.word	0x0000c0a0


	//   ....[90]....
        /*0318*/ 	.word	0x0000c0c0


	//   ....[91]....
        /*031c*/ 	.word	0x0000c0e0


	//----- nvinfo : EIATTR_EXIT_INSTR_OFFSETS
	.align		4
.L_2487:
        /*0320*/ 	.byte	0x04, 0x1c
        /*0322*/ 	.short	(.L_2489 - .L_2488)


	//   ....[0]....
.L_2488:
        /*0324*/ 	.word	0x0000c1c0


	//   ....[1]....
        /*0328*/ 	.word	0x0000c810


	//----- nvinfo : EIATTR_MAX_THREADS
	.align		4
.L_2489:
        /*032c*/ 	.byte	0x04, 0x05
        /*032e*/ 	.short	(.L_2491 - .L_2490)
.L_2490:
        /*0330*/ 	.word	0x00000020
        /*0334*/ 	.word	0x00000001
        /*0338*/ 	.word	0x00000001


	//----- nvinfo : EIATTR_CRS_STACK_SIZE
	.align		4
.L_2491:
        /*033c*/ 	.byte	0x04, 0x1e
        /*033e*/ 	.short	(.L_2493 - .L_2492)
.L_2492:
        /*0340*/ 	.word	0x00000000
.L_2493:


//--------------------- .nv.info._Z25selective_scan_bwd_kernelI32Selective_Scan_bwd_kernel_traitsILi32ELi16ELb0ELb0ELb0ELb1ELb1EN3c104HalfENS1_7complexIfEEEEv12SSMParamsBwd --------------------------
	.section	.nv.info._Z25selective_scan_bwd_kernelI32Selective_Scan_bwd_kernel_traitsILi32ELi16ELb0ELb0ELb0ELb1ELb1EN3c104HalfENS1_7complexIfEEEEv12SSMParamsBwd,"",@"SHT_CUDA_INFO"
	.sectionflags	@""
	.align	4


	//----- nvinfo : EIATTR_CUDA_API_VERSION
	.align		4
        /*0000*/ 	.byte	0x04, 0x37
        /*0002*/ 	.short	(.L_2495 - .L_2494)
.L_2494:
        /*0004*/ 	.word	0x00000082


	//----- nvinfo : EIATTR_SW2861232_WAR
	.align		4
.L_2495:
        /*0008*/ 	.byte	0x01, 0x35
	.zero		2


	//----- nvinfo : EIATTR_PARAM_CBANK
	.align		4
        /*000c*/ 	.byte	0x04, 0x0a
        /*000e*/ 	.short	(.L_2497 - .L_2496)
	.align		4
.L_2496:
        /*0010*/ 	.word	index@(.nv.constant0._Z25selective_scan_bwd_kernelI32Selective_Scan_bwd_kernel_traitsILi32ELi16ELb0ELb0ELb0ELb1ELb1EN3c104HalfENS1_7complexIfEEEEv12SSMParamsBwd)
        /*0014*/ 	.short	0x0160
        /*0016*/ 	.short	0x01f0


	//----- nvinfo : EIATTR_CBANK_PARAM_SIZE
	.align		4
.L_2497:
        /*0018*/ 	.byte	0x03, 0x19
        /*001a*/ 	.short	0x01f0


	//----- nvinfo : EIATTR_KPARAM_INFO
	.align		4
        /*001c*/ 	.byte	0x04, 0x17
        /*001e*/ 	.short	(.L_2499 - .L_2498)
.L_2498:
        /*0020*/ 	.word	0x00000000
        /*0024*/ 	.short	0x0000
        /*0026*/ 	.short	0x0000
        /*0028*/ 	.byte	0x00, 0xf0, 0xc1, 0x07


	//----- nvinfo : EIATTR_MAXREG_COUNT
	.align		4
.L_2499:
        /*002c*/ 	.byte	0x03, 0x1b
        /*002e*/ 	.short	0x00ff


	//----- nvinfo : EIATTR_NUM_BARRIERS
	.align		4
        /*0030*/ 	.byte	0x02, 0x4c
        /*0032*/ 	.byte	0x01
	.zero		1


	//----- nvinfo : EIATTR_MERCURY_ISA_VERSION
	.align		4
        /*0034*/ 	.byte	0x03, 0x5f
        /*0036*/ 	.short	0x0000


	//----- nvinfo : EIATTR_COOP_GROUP_MASK_REGIDS
	.align		4
        /*0038*/ 	.byte	0x04, 0x29
        /*003a*/ 	.short	(.L_2501 - .L_2500)


	//   ....[0]....
.L_2500:
        /*003c*/ 	.word	0xffffffff


	//   ....[1]....
        /*0040*/ 	.word	0xffffffff


	//   ....[2]....
        /*0044*/ 	.word	0xffffffff


	//   ....[3]....
        /*0048*/ 	.word	0xffffffff


	//   ....[4]....
        /*004c*/ 	.word	0xffffffff


	//   ....[5]....
        /*0050*/ 	.word	0xffffffff


	//   ....[6]....
        /*0054*/ 	.word	0xffffffff


	//   ....[7]....
        /*0058*/ 	.word	0xffffffff


	//   ....[8]....
        /*005c*/ 	.word	0xffffffff


	//   ....[9]....
        /*0060*/ 	.word	0xffffffff


	//   ....[10]....
        /*0064*/ 	.word	0xffffffff


	//   ....[11]....
        /*0068*/ 	.word	0xffffffff


	//   ....[12]....
        /*006c*/ 	.word	0xffffffff


	//   ....[13]....
        /*0070*/ 	.word	0xffffffff


	//   ....[14]....
        /*0074*/ 	.word	0xffffffff


	//   ....[15]....
        /*0078*/ 	.word	0xffffffff


	//   ....[16]....
        /*007c*/ 	.word	0xffffffff


	//   ....[17]....
        /*0080*/ 	.word	0xffffffff


	//   ....[18]....
        /*0084*/ 	.word	0xffffffff


	//   ....[19]....
        /*0088*/ 	.word	0xffffffff


	//   ....[20]....
        /*008c*/ 	.word	0xffffffff


	//   ....[21]....
        /*0090*/ 	.word	0xffffffff


	//   ....[22]....
        /*0094*/ 	.word	0xffffffff


	//   ....[23]....
        /*0098*/ 	.word	0xffffffff


	//   ....[24]....
        /*009c*/ 	.word	0xffffffff


	//   ....[25]....
        /*00a0*/ 	.word	0xffffffff


	//   ....[26]....
        /*00a4*/ 	.word	0xffffffff


	//   ....[27]....
        /*00a8*/ 	.word	0xffffffff


	//   ....[28]....
        /*00ac*/ 	.word	0xffffffff


	//   ....[29]....
        /*00b0*/ 	.word	0xffffffff


	//   ....[30]....
        /*00b4*/ 	.word	0xffffffff


	//   ....[31]....
        /*00b8*/ 	.word	0xffffffff


	//   ....[32]....
        /*00bc*/ 	.word	0xffffffff


	//   ....[33]....
        /*00c0*/ 	.word	0xffffffff


	//   ....[34]....
        /*00c4*/ 	.word	0xffffffff


	//   ....[35]....
        /*00c8*/ 	.word	0xffffffff


	//   ....[36]....
        /*00cc*/ 	.word	0xffffffff


	//   ....[37]....
        /*00d0*/ 	.word	0xffffffff


	//   ....[38]....
        /*00d4*/ 	.word	0xffffffff


	//   ....[39]....
        /*00d8*/ 	.word	0xffffffff


	//   ....[40]....
        /*00dc*/ 	.word	0xffffffff


	//   ....[41]....
        /*00e0*/ 	.word	0xffffffff


	//   ....[42]....
        /*00e4*/ 	.word	0xffffffff


	//   ....[43]....
        /*00e8*/ 	.word	0xffffffff


	//   ....[44]....
        /*00ec*/ 	.word	0xffffffff


	//   ....[45]....
        /*00f0*/ 	.word	0xffffffff


	//   ....[46]....
        /*00f4*/ 	.word	0xffffffff


	//   ....[47]....
        /*00f8*/ 	.word	0xffffffff


	//   ....[48]....
        /*00fc*/ 	.word	0xffffffff


	//   ....[49]....
        /*0100*/ 	.word	0xffffffff


	//   ....[50]....
        /*0104*/ 	.word	0xffffffff


	//   ....[51]....
        /*0108*/ 	.word	0xffffffff


	//   ....[52]....
        /*010c*/ 	.word	0xffffffff


	//   ....[53]....
        /*0110*/ 	.word	0xffffffff


	//   ....[54]....
        /*0114*/ 	.word	0xffffffff


	//   ....[55]....
        /*0118*/ 	.word	0xffffffff


	//   ....[56]....
        /*011c*/ 	.word	0xffffffff


	//   ....[57]....
        /*0120*/ 	.word	0xffffffff


	//   ....[58]....
        /*0124*/ 	.word	0xffffffff


	//   ....[59]....
        /*0128*/ 	.word	0xffffffff


	//   ....[60]....
        /*012c*/ 	.word	0xffffffff


	//   ....[61]....
        /*0130*/ 	.word	0xffffffff


	//   ....[62]....
        /*0134*/ 	.word	0xffffffff


	//   ....[63]....
        /*0138*/ 	.word	0xffffffff


	//   ....[64]....
        /*013c*/ 	.word	0xffffffff


	//   ....[65]....
        /*0140*/ 	.word	0xffffffff


	//   ....[66]....
        /*0144*/ 	.word	0xffffffff


	//   ....[67]....
        /*0148*/ 	.word	0xffffffff


	//   ....[68]....
        /*014c*/ 	.word	0xffffffff


	//   ....[69]....
        /*0150*/ 	.word	0xffffffff


	//   ....[70]....
        /*0154*/ 	.word	0xffffffff


	//   ....[71]....
        /*0158*/ 	.word	0xffffffff


	//   ....[72]....
        /*015c*/ 	.word	0xffffffff


	//   ....[73]....
        /*0160*/ 	.word	0xffffffff


	//   ....[74]....
        /*0164*/ 	.word	0xffffffff


	//   ....[75]....
        /*0168*/ 	.word	0xffffffff


	//   ....[76]....
        /*016c*/ 	.word	0xffffffff


	//   ....[77]....
        /*0170*/ 	.word	0xffffffff


	//   ....[78]....
        /*0174*/ 	.word	0xffffffff


	//   ....[79]....
        /*0178*/ 	.word	0xffffffff


	//   ....[80]....
        /*017c*/ 	.word	0xffffffff


	//   ....[81]....
        /*0180*/ 	.word	0xffffffff


	//   ....[82]....
        /*0184*/ 	.word	0xffffffff


	//   ....[83]....
        /*0188*/ 	.word	0xffffffff


	//   ....[84]....
        /*018c*/ 	.word	0xffffffff


	//   ....[85]....
        /*0190*/ 	.word	0xffffffff


	//   ....[86]....
        /*0194*/ 	.word	0xffffffff


	//   ....[87]....
        /*0198*/ 	.word	0xffffffff


	//   ....[88]....
        /*019c*/ 	.word	0xffffffff


	//   ....[89]....
        /*01a0*/ 	.word	0xffffffff


	//   ....[90]....
        /*01a4*/ 	.word	0xffffffff


	//   ....[91]....
        /*01a8*/ 	.word	0xffffffff


	//   ....[92]....
        /*01ac*/ 	.word	0xffffffff


	//   ....[93]....
        /*01b0*/ 	.word	0xffffffff


	//   ....[94]....
        /*01b4*/ 	.word	0xffffffff


	//   ....[95]....
        /*01b8*/ 	.word	0xffffffff


	//----- nvinfo : EIATTR_COOP_GROUP_INSTR_OFFSETS
	.align		4
.L_2501:
        /*01bc*/ 	.byte	0x04, 0x28
        /*01be*/ 	.short	(.L_2503 - .L_2502)


	//   ....[0]....
.L_2502:
        /*01c0*/ 	.word	0x00001120


	//   ....[1]....
        /*01c4*/ 	.word	0x00001690


	//   ....[2]....
        /*01c8*/ 	.word	0x00001bf0


	//   ....[3]....
        /*01cc*/ 	.word	0x00004960


	//   ....[4]....
        /*01d0*/ 	.word	0x00005080


	//   ....[5]....
        /*01d4*/ 	.word	0x00005c80


	//   ....[6]....
        /*01d8*/ 	.word	0x00006770


	//   ....[7]....
        /*01dc*/ 	.word	0x00008b40


	//   ....[8]....
        /*01e0*/ 	.word	0x00008b80


	//   ....[9]....
        /*01e4*/ 	.word	0x00008bc0


	//   ....[10]....
        /*01e8*/ 	.word	0x00008c00


	//   ....[11]....
        /*01ec*/ 	.word	0x00008c40


	//   ....[12]....
        /*01f0*/ 	.word	0x00008d80


	//   ....[13]....
        /*01f4*/ 	.word	0x00008db0


	//   ....[14]....
        /*01f8*/ 	.word	0x00008df0


	//   ....[15]....
        /*01fc*/ 	.word	0x00008e20


	//   ....[16]....
        /*0200*/ 	.word	0x00009080


	//   ....[17]....
        /*0204*/ 	.word	0x000090c0


	//   ....[18]....
        /*0208*/ 	.word	0x000090f0


	//   ....[19]....
        /*020c*/ 	.word	0x00009120


	//   ....[20]....
        /*0210*/ 	.word	0x00009340


	//   ....[21]....
        /*0214*/ 	.word	0x00009380


	//   ....[22]....
        /*0218*/ 	.word	0x000093b0


	//   ....[23]....
        /*021c*/ 	.word	0x000093e0


	//   ....[24]....
        /*0220*/ 	.word	0x000095f0


	//   ....[25]....
        /*0224*/ 	.word	0x00009620


	//   ....[26]....
        /*0228*/ 	.word	0x00009660


	//   ....[27]....
        /*022c*/ 	.word	0x00009690


	//   ....[28]....
        /*0230*/ 	.word	0x00009860


	//   ....[29]....
        /*0234*/ 	.word	0x00009890


	//   ....[30]....
        /*0238*/ 	.word	0x000098e0


	//   ....[31]....
        /*023c*/ 	.word	0x00009920


	//   ....[32]....
        /*0240*/ 	.word	0x00009960


	//   ....[33]....
        /*0244*/ 	.word	0x00009b60


	//   ....[34]....
        /*0248*/ 	.word	0x00009b90


	//   ....[35]....
        /*024c*/ 	.word	0x00009ba0


	//   ....[36]....
        /*0250*/ 	.word	0x00009bb0


	//   ....[37]....
        /*0254*/ 	.word	0x00009c90


	//   ....[38]....
        /*0258*/ 	.word	0x00009cc0


	//   ....[39]....
        /*025c*/ 	.word	0x00009ce0


	//   ....[40]....
        /*0260*/ 	.word	0x00009cf0


	//   ....[41]....
        /*0264*/ 	.word	0x00009dd0


	//   ....[42]....
        /*0268*/ 	.word	0x00009e00


	//   ....[43]....
        /*026c*/ 	.word	0x00009e10


	//   ....[44]....
        /*0270*/ 	.word	0x00009e20


	//   ....[45]....
        /*0274*/ 	.word	0x00009f00


	//   ....[46]....
        /*0278*/ 	.word	0x00009f30


	//   ....[47]....
        /*027c*/ 	.word	0x00009f50


	//   ....[48]....
        /*0280*/ 	.word	0x00009f60


	//   ....[49]....
        /*0284*/ 	.word	0x0000a040


	//   ....[50]....
        /*0288*/ 	.word	0x0000a070


	//   ....[51]....
        /*028c*/ 	.word	0x0000a090


	//   ....[52]....
        /*0290*/ 	.word	0x0000a0a0


	//   ....[53]....
        /*0294*/ 	.word	0x0000a190


	//   ....[54]....
        /*0298*/ 	.word	0x0000a1d0


	//   ....[55]....
        /*029c*/ 	.word	0x0000a210


	//   ....[56]....
        /*02a0*/ 	.word	0x0000a250


	//   ....[57]....
        /*02a4*/ 	.word	0x0000a280


	//   ....[58]....
        /*02a8*/ 	.word	0x0000a2a0


	//   ....[59]....
        /*02ac*/ 	.word	0x0000a2d0


	//   ....[60]....
        /*02b0*/ 	.word	0x0000a300


	//   ....[61]....
        /*02b4*/ 	.word	0x0000a330


	//   ....[62]....
        /*02b8*/ 	.word	0x0000a360


	//   ....[63]....
        /*02bc*/ 	.word	0x0000ba60


	//   ....[64]....
        /*02c0*/ 	.word	0x0000baf0


	//   ....[65]....
        /*02c4*/ 	.word	0x0000bb20


	//   ....[66]....
        /*02c8*/ 	.word	0x0000bb50


	//   ....[67]....
        /*02cc*/ 	.word	0x0000bc50


	//   ....[68]....
        /*02d0*/ 	.word	0x0000bc90


	//   ....[69]....
        /*02d4*/ 	.word	0x0000bcc0


	//   ....[70]....
        /*02d8*/ 	.word	0x0000bcf0


	//   ....[71]....
        /*02dc*/ 	.word	0x0000bdf0


	//   ....[72]....
        /*02e0*/ 	.word	0x0000be30


	//   ....[73]....
        /*02e4*/ 	.word	0x0000be60


	//   ....[74]....
        /*02e8*/ 	.word	0x0000be90


	//   ....[75]....
        /*02ec*/ 	.word	0x0000c020


	//   ....[76]....
        /*02f0*/ 	.word	0x0000c050


	//   ....[77]....
        /*02f4*/ 	.word	0x0000c080


	//   ....[78]....
        /*02f8*/ 	.word	0x0000c0b0


	//   ....[79]....
        /*02fc*/ 	.word	0x0000c200


	//   ....[80]....
        /*0300*/ 	.word	0x0000c240


	//   ....[81]....
        /*0304*/ 	.word	0x0000c270


	//   ....[82]....
        /*0308*/ 	.word	0x0000c2a0


	//   ....[83]....
        /*030c*/ 	.word	0x0000cd90


	//   ....[84]....
        /*0310*/ 	.word	0x0000d560


	//   ....[85]....
        /*0314*/ 	.word	0x0000e130


	//   ....[86]....
        /*0318*/ 	.word	0x0000e730


	//   ....[87]....
        /*031c*/ 	.word	0x0000e790


	//   ....[88]....
        /*0320*/ 	.word	0x0000e7b0


	//   ....[89]....
        /*0324*/ 	.word	0x0000e7d0


	//   ....[90]....
        /*0328*/ 	.word	0x0000e7f0


	//   ....[91]....
        /*032c*/ 	.word	0x0000e8c0


	//   ....[92]....
        /*0330*/ 	.word	0x0000e910


	//   ....[93]....
        /*0334*/ 	.word	0x0000e930


	//   ....[94]....
        /*0338*/ 	.word	0x0000e950


	//   ....[95]....
        /*033c*/ 	.word	0x0000e970


	//----- nvinfo : EIATTR_EXIT_INSTR_OFFSETS
	.align		4
.L_2503:
        /*0340*/ 	.byte	0x04, 0x1c
        /*0342*/ 	.short	(.L_2505 - .L_2504)


	//   ....[0]....
.L_2504:
        /*0344*/ 	.word	0x0000ea50


	//   ....[1]....
        /*0348*/ 	.word	0x0000f0a0


	//----- nvinfo : EIATTR_MAX_THREADS
	.align		4
.L_2505:
        /*034c*/ 	.byte	0x04, 0x05
        /*034e*/ 	.short	(.L_2507 - .L_2506)
.L_2506:
        /*0350*/ 	.word	0x00000020
        /*0354*/ 	.word	0x00000001
        /*0358*/ 	.word	0x00000001


	//----- nvinfo : EIATTR_CRS_STACK_SIZE
	.align		4
.L_2507:
        /*035c*/ 	.byte	0x04, 0x1e
        /*035e*/ 	.short	(.L_2509 - .L_2508)
.L_2508:
        /*0360*/ 	.word	0x00000000
.L_2509:


//--------------------- .nv.info._Z25selective_scan_bwd_kernelI32Selective_Scan_bwd_kernel_traitsILi32ELi16ELb0ELb0ELb1ELb0ELb0EN3c104HalfENS1_7complexIfEEEEv12SSMParamsBwd --------------------------
	.section	.nv.info._Z25selective_scan_bwd_kernelI32Selective_Scan_bwd_kernel_traitsILi32ELi16ELb0ELb0ELb1ELb0ELb0EN3c104HalfENS1_7complexIfEEEEv12SSMParamsBwd,"",@"SHT_CUDA_INFO"
	.sectionflags	@""
	.align	4


	//----- nvinfo : EIATTR_CUDA_API_VERSION
	.align		4
        /*0000*/ 	.byte	0x04, 0x37
        /*0002*/ 	.short	(.L_2511 - .L_2510)
.L_2510:
        /*0004*/ 	.word	0x00000082


	//----- nvinfo : EIATTR_SW2861232_WAR
	.align		4
.L_2511:
        /*0008*/ 	.byte	0x01, 0x35
	.zero		2


	//----- nvinfo : EIATTR_PARAM_CBANK
	.align		4
        /*000c*/ 	.byte	0x04, 0x0a
        /*000e*/ 	.short	(.L_2513 - .L_2512)
	.align		4
.L_2512:
        /*0010*/ 	.word	index@(.nv.constant0._Z25selective_scan_bwd_kernelI32Selective_Scan_bwd_kernel_traitsILi32ELi16ELb0ELb0ELb1ELb0ELb0EN3c104HalfENS1_7complexIfEEEEv12SSMParamsBwd)
        /*0014*/ 	.short	0x0160
        /*0016*/ 	.short	0x01f0


	//----- nvinfo : EIATTR_CBANK_PARAM_SIZE
	.align		4
.L_2513:
        /*0018*/ 	.byte	0x03, 0x19
        /*001a*/ 	.short	0x01f0


	//----- nvinfo : EIATTR_KPARAM_INFO
	.align		4
        /*001c*/ 	.byte	0x04, 0x17
        /*001e*/ 	.short	(.L_2515 - .L_2514)
.L_2514:
        /*0020*/ 	.word	0x00000000
        /*0024*/ 	.short	0x0000
        /*0026*/ 	.short	0x0000
        /*0028*/ 	.byte	0x00, 0xf0, 0xc1, 0x07


	//----- nvinfo : EIATTR_MAXREG_COUNT
	.align		4
.L_2515:
        /*002c*/ 	.byte	0x03, 0x1b
        /*002e*/ 	.short	0x00ff


	//----- nvinfo : EIATTR_NUM_BARRIERS
	.align		4
        /*0030*/ 	.byte	0x02, 0x4c
        /*0032*/ 	.byte	0x01
	.zero		1


	//----- nvinfo : EIATTR_ANNOTATIONS
	.align		4
        /*0034*/ 	.byte	0x04, 0x55
        /*0036*/ 	.short	(.L_2517 - .L_2516)


	//   ....[0]....
.L_2516:
        /* <DEDUP_REMOVED lines=9> */


	//----- nvinfo : EIATTR_MERCURY_ISA_VERSION
	.align		4
.L_2517:
        /*00b8*/ 	.byte	0x03, 0x5f
        /*00ba*/ 	.short	0x0000


	//----- nvinfo : EIATTR_COOP_GROUP_MASK_REGIDS
	.align		4
        /*00bc*/ 	.byte	0x04, 0x29
        /*00be*/ 	.short	(.L_2519 - .L_2518)


	//   ....[0]....
.L_2518:
        /*00c0*/ 	.word	0xffffffff


	//   ....[1]....
        /*00c4*/ 	.word	0xffffffff


	//   ....[2]....
        /*00c8*/ 	.word	0xffffffff


	//   ....[3]....
        /*00cc*/ 	.word	0xffffffff


	//   ....[4]....
        /*00d0*/ 	.word	0xffffffff


	//   ....[5]....
        /*00d4*/ 	.word	0xffffffff


	//   ....[6]....
        /*00d8*/ 	.word	0xffffffff


	//   ....[7]....
        /*00dc*/ 	.word	0xffffffff


	//   ....[8]....
        /*00e0*/ 	.word	0xffffffff


	//   ....[9]....
        /*00e4*/ 	.word	0xffffffff


	//   ....[10]....
        /*00e8*/ 	.word	0xffffffff


	//   ....[11]....
        /*00ec*/ 	.word	0xffffffff


	//   ....[12]....
        /*00f0*/ 	.word	0xffffffff


	//   ....[13]....
        /*00f4*/ 	.word	0xffffffff


	//   ....[14]....
        /*00f8*/ 	.word	0xffffffff


	//   ....[15]....
        /*00fc*/ 	.word	0xffffffff


	//   ....[16]....
        /*0100*/ 	.word	0xffffffff


	//   ....[17]....
        /*0104*/ 	.word	0xffffffff


	//   ....[18]....
        /*0108*/ 	.word	0xffffffff


	//   ....[19]....
        /*010c*/ 	.word	0xffffffff


	//   ....[20]....
        /*0110*/ 	.word	0xffffffff


	//   ....[21]....
        /*0114*/ 	.word	0xffffffff


	//   ....[22]....
        /*0118*/ 	.word	0xffffffff


	//   ....[23]....
        /*011c*/ 	.word	0xffffffff


	//   ....[24]....
        /*0120*/ 	.word	0xffffffff


	//   ....[25]....
        /*0124*/ 	.word	0xffffffff


	//   ....[26]....
        /*0128*/ 	.word	0xffffffff


	//   ....[27]....
        /*012c*/ 	.word	0xffffffff


	//   ....[28]....
        /*0130*/ 	.word	0xffffffff


	//   ....[29]....
        /*0134*/ 	.word	0xffffffff


	//   ....[30]....
        /*0138*/ 	.word	0xffffffff


	//   ....[31]....
        /*013c*/ 	.word	0xffffffff


	//   ....[32]....
        /*0140*/ 	.word	0xffffffff


	//   ....[33]....
        /*0144*/ 	.word	0xffffffff


	//   ....[34]....
        /*0148*/ 	.word	0xffffffff


	//   ....[35]....
        /*014c*/ 	.word	0xffffffff


	//   ....[36]....
        /*0150*/ 	.word	0xffffffff


	//   ....[37]....
        /*0154*/ 	.word	0xffffffff


	//   ....[38]....
        /*0158*/ 	.word	0xffffffff


	//   ....[39]....
        /*015c*/ 	.word	0xffffffff


	//   ....[40]....
        /*0160*/ 	.word	0xffffffff


	//   ....[41]....
        /*0164*/ 	.word	0xffffffff


	//   ....[42]....
        /*0168*/ 	.word	0xffffffff


	//   ....[43]....
        /*016c*/ 	.word	0xffffffff


	//   ....[44]....
        /*0170*/ 	.word	0xffffffff


	//   ....[45]....
        /*0174*/ 	.word	0xffffffff


	//   ....[46]....
        /*0178*/ 	.word	0xffffffff


	//   ....[47]....
        /*017c*/ 	.word	0xffffffff


	//   ....[48]....
        /*0180*/ 	.word	0xffffffff


	//   ....[49]....
        /*0184*/ 	.word	0xffffffff


	//   ....[50]....
        /*0188*/ 	.word	0xffffffff


	//   ....[51]....
        /*018c*/ 	.word	0xffffffff


	//   ....[52]....
        /*0190*/ 	.word	0xffffffff


	//   ....[53]....
        /*0194*/ 	.word	0xffffffff


	//   ....[54]....
        /*0198*/ 	.word	0xffffffff


	//   ....[55]....
        /*019c*/ 	.word	0xffffffff


	//   ....[56]....
        /*01a0*/ 	.word	0xffffffff


	//   ....[57]....
        /*01a4*/ 	.word	0xffffffff


	//   ....[58]....
        /*01a8*/ 	.word	0xffffffff


	//   ....[59]....
        /*01ac*/ 	.word	0xffffffff


	//   ....[60]....
        /*01b0*/ 	.word	0xffffffff


	//   ....[61]....
        /*01b4*/ 	.word	0xffffffff


	//   ....[62]....
        /*01b8*/ 	.word	0xffffffff


	//   ....[63]....
        /*01bc*/ 	.word	0xffffffff


	//   ....[64]....
        /*01c0*/ 	.word	0xffffffff


	//   ....[65]....
        /*01c4*/ 	.word	0xffffffff


	//   ....[66]....
        /*01c8*/ 	.word	0xffffffff


	//   ....[67]....
        /*01cc*/ 	.word	0xffffffff


	//   ....[68]....
        /*01d0*/ 	.word	0xffffffff


	//   ....[69]....
        /*01d4*/ 	.word	0xffffffff


	//   ....[70]....
        /*01d8*/ 	.word	0xffffffff


	//   ....[71]....
        /*01dc*/ 	.word	0xffffffff


	//   ....[72]....
        /*01e0*/ 	.word	0xffffffff


	//   ....[73]....
        /*01e4*/ 	.word	0xffffffff


	//   ....[74]....
        /*01e8*/ 	.word	0xffffffff


	//   ....[75]....
        /*01ec*/ 	.word	0xffffffff


	//   ....[76]....
        /*01f0*/ 	.word	0xffffffff


	//   ....[77]....
        /*01f4*/ 	.word	0xffffffff


	//   ....[78]....
        /*01f8*/ 	.word	0xffffffff


	//   ....[79]....
        /*01fc*/ 	.word	0xffffffff


	//   ....[80]....
        /*0200*/ 	.word	0xffffffff


	//   ....[81]....
        /*0204*/ 	.word	0xffffffff


	//   ....[82]....
        /*0208*/ 	.word	0xffffffff


	//   ....[83]....
        /*020c*/ 	.word	0xffffffff


	//   ....[84]....
        /*0210*/ 	.word	0xffffffff


	//   ....[85]....
        /*0214*/ 	.word	0xffffffff


	//   ....[86]....
        /*0218*/ 	.word	0xffffffff


	//   ....[87]....
        /*021c*/ 	.word	0xffffffff


	//   ....[88]....
        /*0220*/ 	.word	0xffffffff


	//   ....[89]....
        /*0224*/ 	.word	0xffffffff


	//   ....[90]....
        /*0228*/ 	.word	0xffffffff


	//   ....[91]....
        /*022c*/ 	.word	0xffffffff


	//----- nvinfo : EIATTR_COOP_GROUP_INSTR_OFFSETS
	.align		4
.L_2519:
        /*0230*/ 	.byte	0x04, 0x28
        /*0232*/ 	.short	(.L_2521 - .L_2520)


	//   ....[0]....
.L_2520:
        /*0234*/ 	.word	0x00001460


	//   ....[1]....
        /*0238*/ 	.word	0x00001900


	//   ....[2]....
        /*023c*/ 	.word	0x00001e10


	//   ....[3]....
        /*0240*/ 	.word	0x00003d70


	//   ....[4]....
        /*0244*/ 	.word	0x000054a0


	//   ....[5]....
        /*0248*/ 	.word	0x000054e0


	//   ....[6]....
        /*024c*/ 	.word	0x00005520


	//   ....[7]....
        /*0250*/ 	.word	0x00005560


	//   ....[8]....
        /*0254*/ 	.word	0x000056a0


	//   ....[9]....
        /*0258*/ 	.word	0x000057d0


	//   ....[10]....
        /*025c*/ 	.word	0x00005860


	//   ....[11]....
        /*0260*/ 	.word	0x000058b0


	//   ....[12]....
        /*0264*/ 	.word	0x000058e0


	//   ....[13]....
        /*0268*/ 	.word	0x00005ac0


	//   ....[14]....
        /*026c*/ 	.word	0x00005b10


	//   ....[15]....
        /*0270*/ 	.word	0x00005b40


	//   ....[16]....
        /*0274*/ 	.word	0x00005b70


	//   ....[17]....
        /*0278*/ 	.word	0x00005d90


	//   ....[18]....
        /*027c*/ 	.word	0x00005dd0


	//   ....[19]....
        /*0280*/ 	.word	0x00005e00


	//   ....[20]....
        /*0284*/ 	.word	0x00005e30


	//   ....[21]....
        /*0288*/ 	.word	0x00006020


	//   ....[22]....
        /*028c*/ 	.word	0x00006050


	//   ....[23]....
        /*0290*/ 	.word	0x00006080


	//   ....[24]....
        /*0294*/ 	.word	0x000060d0


	//   ....[25]....
        /*0298*/ 	.word	0x00006230


	//   ....[26]....
        /*029c*/ 	.word	0x00006290


	//   ....[27]....
        /*02a0*/ 	.word	0x000062d0


	//   ....[28]....
        /*02a4*/ 	.word	0x00006300


	//   ....[29]....
        /*02a8*/ 	.word	0x00006330


	//   ....[30]....
        /*02ac*/ 	.word	0x00006650


	//   ....[31]....
        /*02b0*/ 	.word	0x000067c0


	//   ....[32]....
        /*02b4*/ 	.word	0x000067f0


	//   ....[33]....
        /*02b8*/ 	.word	0x00006820


	//   ....[34]....
        /*02bc*/ 	.word	0x00006a30


	//   ....[35]....
        /*02c0*/ 	.word	0x00006b10


	//   ....[36]....
        /*02c4*/ 	.word	0x00006b60


	//   ....[37]....
        /*02c8*/ 	.word	0x00006ba0


	//   ....[38]....
        /*02cc*/ 	.word	0x00006cb0


	//   ....[39]....
        /*02d0*/ 	.word	0x00006cf0


	//   ....[40]....
        /*02d4*/ 	.word	0x00006dc0


	//   ....[41]....
        /*02d8*/ 	.word	0x00006df0


	//   ....[42]....
        /*02dc*/ 	.word	0x00006f00


	//   ....[43]....
        /*02e0*/ 	.word	0x00006f40


	//   ....[44]....
        /*02e4*/ 	.word	0x00007030


	//   ....[45]....
        /*02e8*/ 	.word	0x00007050


	//   ....[46]....
        /*02ec*/ 	.word	0x00007160


	//   ....[47]....
        /*02f0*/ 	.word	0x00007210


	//   ....[48]....
        /*02f4*/ 	.word	0x00007290


	//   ....[49]....
        /*02f8*/ 	.word	0x000072a0


	//   ....[50]....
        /*02fc*/ 	.word	0x00007380


	//   ....[51]....
        /*0300*/ 	.word	0x000073c0


	//   ....[52]....
        /*0304*/ 	.word	0x00007400


	//   ....[53]....
        /*0308*/ 	.word	0x00007430


	//   ....[54]....
        /*030c*/ 	.word	0x00007460


	//   ....[55]....
        /*0310*/ 	.word	0x00007490


	//   ....[56]....
        /*0314*/ 	.word	0x000074c0


	//   ....[57]....
        /*0318*/ 	.word	0x00007850


	//   ....[58]....
        /*031c*/ 	.word	0x00007880


	//   ....[59]....
        /*0320*/ 	.word	0x00007a20


	//   ....[60]....
        /*0324*/ 	.word	0x0000a8e0


	//   ....[61]....
        /*0328*/ 	.word	0x0000a920


	//   ....[62]....
        /*032c*/ 	.word	0x0000a960


	//   ....[63]....
        /*0330*/ 	.word	0x0000a9a0


	//   ....[64]....
        /*0334*/ 	.word	0x0000aa60


	//   ....[65]....
        /*0338*/ 	.word	0x0000aa90


	//   ....[66]....
        /*033c*/ 	.word	0x0000aac0


	//   ....[67]....
        /*0340*/ 	.word	0x0000aaf0


	//   ....[68]....
        /*0344*/ 	.word	0x0000ab90


	//   ....[69]....
        /*0348*/ 	.word	0x0000abc0


	//   ....[70]....
        /*034c*/ 	.word	0x0000abf0


	//   ....[71]....
        /*0350*/ 	.word	0x0000ac20


	//   ....[72]....
        /*0354*/ 	.word	0x0000acc0


	//   ....[73]....
        /*0358*/ 	.word	0x0000acf0


	//   ....[74]....
        /*035c*/ 	.word	0x0000ad20


	//   ....[75]....
        /*0360*/ 	.word	0x0000ad50


	//   ....[76]....
        /*0364*/ 	.word	0x0000adf0


	//   ....[77]....
        /*0368*/ 	.word	0x0000ae20


	//   ....[78]....
        /*036c*/ 	.word	0x0000ae50


	//   ....[79]....
        /*0370*/ 	.word	0x0000ae80


	//   ....[80]....
        /*0374*/ 	.word	0x0000b5e0


	//   ....[81]....
        /*0378*/ 	.word	0x0000bf50


	//   ....[82]....
        /*037c*/ 	.word	0x0000c620


	//   ....[83]....
        /*0380*/ 	.word	0x0000c640


	//   ....[84]....
        /*0384*/ 	.word	0x0000c660


	//   ....[85]....
        /*0388*/ 	.word	0x0000c680


	//   ....[86]....
        /*038c*/ 	.word	0x0000c6a0


	//   ....[87]....
        /*0390*/ 	.word	0x0000c7b0


	//   ....[88]....
        /*0394*/ 	.word	0x0000c7d0


	//   ....[89]....
        /*0398*/ 	.word	0x0000c7f0


	//   ....[90]....
        /*039c*/ 	.word	0x0000c810


	//   ....[91]....
        /*03a0*/ 	.word	0x0000c830


	//----- nvinfo : EIATTR_EXIT_INSTR_OFFSETS
	.align		4
.L_2521:
        /*03a4*/ 	.byte	0x04, 0x1c
        /*03a6*/ 	.short	(.L_2523 - .L_2522)


	//   ....[0]....
.L_2522:
        /*03a8*/ 	.word	0x0000c910


	//   ....[1]....
        /*03ac*/ 	.word	0x0000cbb0


	//----- nvinfo : EIATTR_MAX_THREADS
	.align		4
.L_2523:
        /*03b0*/ 	.byte	0x04, 0x05
        /*03b2*/ 	.short	(.L_2525 - .L_2524)
.L_2524:
        /*03b4*/ 	.word	0x00000020
        /*03b8*/ 	.word	0x00000001
        /*03bc*/ 	.word	0x00000001


	//----- nvinfo : EIATTR_CRS_STACK_SIZE
	.align		4
.L_2525:
        /*03c0*/ 	.byte	0x04, 0x1e
        /*03c2*/ 	.short	(.L_2527 - .L_2526)
.L_2526:
        /*03c4*/ 	.word	0x00000000
.L_2527:


//--------------------- .nv.info._Z25selective_scan_bwd_kernelI32Selective_Scan_bwd_kernel_traitsILi32ELi16ELb0ELb0ELb1ELb0ELb1EN3c104HalfENS1_7complexIfEEEEv12SSMParamsBwd --------------------------
	.section	.nv.info._Z25selective_scan_bwd_kernelI32Selective_Scan_bwd_kernel_traitsILi32ELi16ELb0ELb0ELb1ELb0ELb1EN3c104HalfENS1_7complexIfEEEEv12SSMParamsBwd,"",@"SHT_CUDA_INFO"
	.sectionflags	@""
	.align	4


	//----- nvinfo : EIATTR_CUDA_API_VERSION
	.align		4
        /*0000*/ 	.byte	0x04, 0x37
        /*0002*/ 	.short	(.L_2529 - .L_2528)
.L_2528:
        /*0004*/ 	.word	0x00000082


	//----- nvinfo : EIATTR_SW2861232_WAR
	.align		4
.L_2529:
        /*0008*/ 	.byte	0x01, 0x35
	.zero		2


	//----- nvinfo : EIATTR_PARAM_CBANK
	.align		4
        /*000c*/ 	.byte	0x04, 0x0a
        /*000e*/ 	.short	(.L_2531 - .L_2530)
	.align		4
.L_2530:
        /*0010*/ 	.word	index@(.nv.constant0._Z25selective_scan_bwd_kernelI32Selective_Scan_bwd_kernel_traitsILi32ELi16ELb0ELb0ELb1ELb0ELb1EN3c104HalfENS1_7complexIfEEEEv12SSMParamsBwd)
        /*0014*/ 	.short	0x0160
        /*0016*/ 	.short	0x01f0


	//----- nvinfo : EIATTR_CBANK_PARAM_SIZE
	.align		4
.L_2531:
        /*0018*/ 	.byte	0x03, 0x19
        /*001a*/ 	.short	0x01f0


	//----- nvinfo : EIATTR_KPARAM_INFO
	.align		4
        /*001c*/ 	.byte	0x04, 0x17
        /*001e*/ 	.short	(.L_2533 - .L_2532)
.L_2532:
        /*0020*/ 	.word	0x00000000
        /*0024*/ 	.short	0x0000
        /*0026*/ 	.short	0x0000
        /*0028*/ 	.byte	0x00, 0xf0, 0xc1, 0x07


	//----- nvinfo : EIATTR_MAXREG_COUNT
	.align		4
.L_2533:
        /*002c*/ 	.byte	0x03, 0x1b
        /*002e*/ 	.short	0x00ff


	//----- nvinfo : EIATTR_NUM_BARRIERS
	.align		4
        /*0030*/ 	.byte	0x02, 0x4c
        /*0032*/ 	.byte	0x01
	.zero		1


	//----- nvinfo : EIATTR_ANNOTATIONS
	.align		4
        /*0034*/ 	.byte	0x04, 0x55
        /*0036*/ 	.short	(.L_2535 - .L_2534)


	//   ....[0]....
.L_2534:
        /* <DEDUP_REMOVED lines=11> */


	//----- nvinfo : EIATTR_MERCURY_ISA_VERSION
	.align		4
.L_2535:
        /*00d8*/ 	.byte	0x03, 0x5f
        /*00da*/ 	.short	0x0000


	//----- nvinfo : EIATTR_COOP_GROUP_MASK_REGIDS
	.align		4
        /*00dc*/ 	.byte	0x04, 0x29
        /*00de*/ 	.short	(.L_2537 - .L_2536)


	//   ....[0]....
.L_2536:
        /*00e0*/ 	.word	0xffffffff


	//   ....[1]....
        /*00e4*/ 	.word	0xffffffff


	//   ....[2]....
        /*00e8*/ 	.word	0xffffffff


	//   ....[3]....
        /*00ec*/ 	.word	0xffffffff


	//   ....[4]....
        /*00f0*/ 	.word	0xffffffff


	//   ....[5]....
        /*00f4*/ 	.word	0xffffffff


	//   ....[6]....
        /*00f8*/ 	.word	0xffffffff


	//   ....[7]....
        /*00fc*/ 	.word	0xffffffff


	//   ....[8]....
        /*0100*/ 	.word	0xffffffff


	//   ....[9]....
        /*0104*/ 	.word	0xffffffff


	//   ....[10]....
        /*0108*/ 	.word	0xffffffff


	//   ....[11]....
        /*010c*/ 	.word	0xffffffff


	//   ....[12]....
        /*0110*/ 	.word	0xffffffff


	//   ....[13]....
        /*0114*/ 	.word	0xffffffff


	//   ....[14]....
        /*0118*/ 	.word	0xffffffff


	//   ....[15]....
        /*011c*/ 	.word	0xffffffff


	//   ....[16]....
        /*0120*/ 	.word	0xffffffff


	//   ....[17]....
        /*0124*/ 	.word	0xffffffff


	//   ....[18]....
        /*0128*/ 	.word	0xffffffff


	//   ....[19]....
        /*012c*/ 	.word	0xffffffff


	//   ....[20]....
        /*0130*/ 	.word	0xffffffff


	//   ....[21]....
        /*0134*/ 	.word	0xffffffff


	//   ....[22]....
        /*0138*/ 	.word	0xffffffff


	//   ....[23]....
        /*013c*/ 	.word	0xffffffff


	//   ....[24]....
        /*0140*/ 	.word	0xffffffff


	//   ....[25]....
        /*0144*/ 	.word	0xffffffff


	//   ....[26]....
        /*0148*/ 	.word	0xffffffff


	//   ....[27]....
        /*014c*/ 	.word	0xffffffff


	//   ....[28]....
        /*0150*/ 	.word	0xffffffff


	//   ....[29]....
        /*0154*/ 	.word	0xffffffff


	//   ....[30]....
        /*0158*/ 	.word	0xffffffff


	//   ....[31]....
        /*015c*/ 	.word	0xffffffff


	//   ....[32]....
        /*0160*/ 	.word	0xffffffff


	//   ....[33]....
        /*0164*/ 	.word	0xffffffff


	//   ....[34]....
        /*0168*/ 	.word	0xffffffff


	//   ....[35]....
        /*016c*/ 	.word	0xffffffff


	//   ....[36]....
        /*0170*/ 	.word	0xffffffff


	//   ....[37]....
        /*0174*/ 	.word	0xffffffff


	//   ....[38]....
        /*0178*/ 	.word	0xffffffff


	//   ....[39]....
        /*017c*/ 	.word	0xffffffff


	//   ....[40]....
        /*0180*/ 	.word	0xffffffff


	//   ....[41]....
        /*0184*/ 	.word	0xffffffff


	//   ....[42]....
        /*0188*/ 	.word	0xffffffff


	//   ....[43]....
        /*018c*/ 	.word	0xffffffff


	//   ....[44]....
        /*0190*/ 	.word	0xffffffff


	//   ....[45]....
        /*0194*/ 	.word	0xffffffff


	//   ....[46]....
        /*0198*/ 	.word	0xffffffff


	//   ....[47]....
        /*019c*/ 	.word	0xffffffff


	//   ....[48]....
        /*01a0*/ 	.word	0xffffffff


	//   ....[49]....
        /*01a4*/ 	.word	0xffffffff


	//   ....[50]....
        /*01a8*/ 	.word	0xffffffff


	//   ....[51]....
        /*01ac*/ 	.word	0xffffffff


	//   ....[52]....
        /*01b0*/ 	.word	0xffffffff


	//   ....[53]....
        /*01b4*/ 	.word	0xffffffff


	//   ....[54]....
        /*01b8*/ 	.word	0xffffffff


	//   ....[55]....
        /*01bc*/ 	.word	0xffffffff


	//   ....[56]....
        /*01c0*/ 	.word	0xffffffff


	//   ....[57]....
        /*01c4*/ 	.word	0xffffffff


	//   ....[58]....
        /*01c8*/ 	.word	0xffffffff


	//   ....[59]....
        /*01cc*/ 	.word	0xffffffff


	//   ....[60]....
        /*01d0*/ 	.word	0xffffffff


	//   ....[61]....
        /*01d4*/ 	.word	0xffffffff


	//   ....[62]....
        /*01d8*/ 	.word	0xffffffff


	//   ....[63]....
        /*01dc*/ 	.word	0xffffffff


	//   ....[64]....
        /*01e0*/ 	.word	0xffffffff


	//   ....[65]....
        /*01e4*/ 	.word	0xffffffff


	//   ....[66]....
        /*01e8*/ 	.word	0xffffffff


	//   ....[67]....
        /*01ec*/ 	.word	0xffffffff


	//   ....[68]....
        /*01f0*/ 	.word	0xffffffff


	//   ....[69]....
        /*01f4*/ 	.word	0xffffffff


	//   ....[70]....
        /*01f8*/ 	.word	0xffffffff


	//   ....[71]....
        /*01fc*/ 	.word	0xffffffff


	//   ....[72]....
        /*0200*/ 	.word	0xffffffff


	//   ....[73]....
        /*0204*/ 	.word	0xffffffff


	//   ....[74]....
        /*0208*/ 	.word	0xffffffff


	//   ....[75]....
        /*020c*/ 	.word	0xffffffff


	//   ....[76]....
        /*0210*/ 	.word	0xffffffff


	//   ....[77]....
        /*0214*/ 	.word	0xffffffff


	//   ....[78]....
        /*0218*/ 	.word	0xffffffff


	//   ....[79]....
        /*021c*/ 	.word	0xffffffff


	//   ....[80]....
        /*0220*/ 	.word	0xffffffff


	//   ....[81]....
        /*0224*/ 	.word	0xffffffff


	//   ....[82]....
        /*0228*/ 	.word	0xffffffff


	//   ....[83]....
        /*022c*/ 	.word	0xffffffff


	//   ....[84]....
        /*0230*/ 	.word	0xffffffff


	//   ....[85]....
        /*0234*/ 	.word	0xffffffff


	//   ....[86]....
        /*0238*/ 	.word	0xffffffff


	//   ....[87]....
        /*023c*/ 	.word	0xffffffff


	//   ....[88]....
        /*0240*/ 	.word	0xffffffff


	//   ....[89]....
        /*0244*/ 	.word	0xffffffff


	//   ....[90]....
        /*0248*/ 	.word	0xffffffff


	//   ....[91]....
        /*024c*/ 	.word	0xffffffff


	//   ....[92]....
        /*0250*/ 	.word	0xffffffff


	//   ....[93]....
        /*0254*/ 	.word	0xffffffff


	//   ....[94]....
        /*0258*/ 	.word	0xffffffff


	//   ....[95]....
        /*025c*/ 	.word	0xffffffff


	//----- nvinfo : EIATTR_COOP_GROUP_INSTR_OFFSETS
	.align		4
.L_2537:
        /*0260*/ 	.byte	0x04, 0x28
        /*0262*/ 	.short	(.L_2539 - .L_2538)


	//   ....[0]....
.L_2538:
        /*0264*/ 	.word	0x000013b0


	//   ....[1]....
        /*0268*/ 	.word	0x000019f0


	//   ....[2]....
        /*026c*/ 	.word	0x000022e0


	//   ....[3]....
        /*0270*/ 	.word	0x00002750


	//   ....[4]....
        /*0274*/ 	.word	0x00002ee0


	//   ....[5]....
        /*0278*/ 	.word	0x00003aa0


	//   ....[6]....
        /*027c*/ 	.word	0x000047e0


	//   ....[7]....
        /*0280*/ 	.word	0x00006870


	//   ....[8]....
        /*0284*/ 	.word	0x00007ff0


	//   ....[9]....
        /*0288*/ 	.word	0x00008030


	//   ....[10]....
        /*028c*/ 	.word	0x00008070


	//   ....[11]....
        /*0290*/ 	.word	0x000080b0


	//   ....[12]....
        /*0294*/ 	.word	0x00008210


	//   ....[13]....
        /*0298*/ 	.word	0x00008250


	//   ....[14]....
        /*029c*/ 	.word	0x00008330


	//   ....[15]....
        /*02a0*/ 	.word	0x00008360


	//   ....[16]....
        /*02a4*/ 	.word	0x00008390


	//   ....[17]....
        /*02a8*/ 	.word	0x000083f0


	//   ....[18]....
        /*02ac*/ 	.word	0x00008600


	//   ....[19]....
        /*02b0*/ 	.word	0x00008640


	//   ....[20]....
        /*02b4*/ 	.word	0x00008670


	//   ....[21]....
        /*02b8*/ 	.word	0x000086a0


	//   ....[22]....
        /*02bc*/ 	.word	0x000088c0


	//   ....[23]....
        /*02c0*/ 	.word	0x00008900


	//   ....[24]....
        /*02c4*/ 	.word	0x00008930


	//   ....[25]....
        /*02c8*/ 	.word	0x00008960


	//   ....[26]....
        /*02cc*/ 	.word	0x00008b60


	//   ....[27]....
        /*02d0*/ 	.word	0x00008ba0


	//   ....[28]....
        /*02d4*/ 	.word	0x00008bd0


	//   ....[29]....
        /*02d8*/ 	.word	0x00008c00


	//   ....[30]....
        /*02dc*/ 	.word	0x00008df0


	//   ....[31]....
        /*02e0*/ 	.word	0x00008e20


	//   ....[32]....
        /*02e4*/ 	.word	0x00008e50


	//   ....[33]....
        /*02e8*/ 	.word	0x00008e80


	//   ....[34]....
        /*02ec*/ 	.word	0x00009440


	//   ....[35]....
        /*02f0*/ 	.word	0x00009470


	//   ....[36]....
        /*02f4*/ 	.word	0x00009490


	//   ....[37]....
        /*02f8*/ 	.word	0x000094a0


	//   ....[38]....
        /*02fc*/ 	.word	0x000096a0


	//   ....[39]....
        /*0300*/ 	.word	0x000096d0


	//   ....[40]....
        /*0304*/ 	.word	0x000096f0


	//   ....[41]....
        /*0308*/ 	.word	0x00009700


	//   ....[42]....
        /*030c*/ 	.word	0x00009810


	//   ....[43]....
        /*0310*/ 	.word	0x00009910


	//   ....[44]....
        /*0314*/ 	.word	0x00009a10


	//   ....[45]....
        /*0318*/ 	.word	0x00009a40


	//   ....[46]....
        /*031c*/ 	.word	0x00009b60


	//   ....[47]....
        /*0320*/ 	.word	0x00009ba0


	//   ....[48]....
        /*0324*/ 	.word	0x00009be0


	//   ....[49]....
        /*0328*/ 	.word	0x00009c70


	//   ....[50]....
        /*032c*/ 	.word	0x00009da0


	//   ....[51]....
        /*0330*/ 	.word	0x00009dd0


	//   ....[52]....
        /*0334*/ 	.word	0x00009de0


	//   ....[53]....
        /*0338*/ 	.word	0x00009df0


	//   ....[54]....
        /*033c*/ 	.word	0x00009ed0


	//   ....[55]....
        /*0340*/ 	.word	0x00009f10


	//   ....[56]....
        /*0344*/ 	.word	0x00009f50


	//   ....[57]....
        /*0348*/ 	.word	0x00009f80


	//   ....[58]....
        /*034c*/ 	.word	0x00009fb0


	//   ....[59]....
        /*0350*/ 	.word	0x00009fe0


	//   ....[60]....
        /*0354*/ 	.word	0x0000a010


	//   ....[61]....
        /*0358*/ 	.word	0x0000a3a0


	//   ....[62]....
        /*035c*/ 	.word	0x0000a3d0


	//   ....[63]....
        /*0360*/ 	.word	0x0000a570


	//   ....[64]....
        /*0364*/ 	.word	0x0000d440


	//   ....[65]....
        /*0368*/ 	.word	0x0000d480


	//   ....[66]....
        /*036c*/ 	.word	0x0000d4c0


	//   ....[67]....
        /*0370*/ 	.word	0x0000d500


	//   ....[68]....
        /*0374*/ 	.word	0x0000d5c0


	//   ....[69]....
        /*0378*/ 	.word	0x0000d5f0


	//   ....[70]....
        /*037c*/ 	.word	0x0000d620


	//   ....[71]....
        /*0380*/ 	.word	0x0000d650


	//   ....[72]....
        /*0384*/ 	.word	0x0000d6f0


	//   ....[73]....
        /*0388*/ 	.word	0x0000d740


	//   ....[74]....
        /*038c*/ 	.word	0x0000d770


	//   ....[75]....
        /*0390*/ 	.word	0x0000d7a0


	//   ....[76]....
        /*0394*/ 	.word	0x0000d820


	//   ....[77]....
        /*0398*/ 	.word	0x0000d870


	//   ....[78]....
        /*039c*/ 	.word	0x0000d8a0


	//   ....[79]....
        /*03a0*/ 	.word	0x0000d8d0


	//   ....[80]....
        /*03a4*/ 	.word	0x0000d960


	//   ....[81]....
        /*03a8*/ 	.word	0x0000d9a0


	//   ....[82]....
        /*03ac*/ 	.word	0x0000d9e0


	//   ....[83]....
        /*03b0*/ 	.word	0x0000da10


	//   ....[84]....
        /*03b4*/ 	.word	0x0000e100


	//   ....[85]....
        /*03b8*/ 	.word	0x0000e9d0


	//   ....[86]....
        /*03bc*/ 	.word	0x0000f160


	//   ....[87]....
        /*03c0*/ 	.word	0x0000f180


	//   ....[88]....
        /*03c4*/ 	.word	0x0000f1a0


	//   ....[89]....
        /*03c8*/ 	.word	0x0000f1c0


	//   ....[90]....
        /*03cc*/ 	.word	0x0000f1e0


	//   ....[91]....
        /*03d0*/ 	.word	0x0000f2f0


	//   ....[92]....
        /*03d4*/ 	.word	0x0000f310


	//   ....[93]....
        /*03d8*/ 	.word	0x0000f330


	//   ....[94]....
        /*03dc*/ 	.word	0x0000f350


	//   ....[95]....
        /*03e0*/ 	.word	0x0000f370


	//----- nvinfo : EIATTR_EXIT_INSTR_OFFSETS
	.align		4
.L_2539:
        /*03e4*/ 	.byte	0x04, 0x1c
        /*03e6*/ 	.short	(.L_2541 - .L_2540)


	//   ....[0]....
.L_2540:
        /*03e8*/ 	.word	0x0000f450


	//   ....[1]....
        /*03ec*/ 	.word	0x0000f6f0


	//----- nvinfo : EIATTR_MAX_THREADS
	.align		4
.L_2541:
        /*03f0*/ 	.byte	0x04, 0x05
        /*03f2*/ 	.short	(.L_2543 - .L_2542)
.L_2542:
        /*03f4*/ 	.word	0x00000020
        /*03f8*/ 	.word	0x00000001
        /*03fc*/ 	.word	0x00000001


	//----- nvinfo : EIATTR_CRS_STACK_SIZE
	.align		4
.L_2543:
        /*0400*/ 	.byte	0x04, 0x1e
        /*0402*/ 	.short	(.L_2545 - .L_2544)
.L_2544:
        /*0404*/ 	.word	0x00000000
.L_2545:


//--------------------- .nv.info._Z25selective_scan_bwd_kernelI32Selective_Scan_bwd_kernel_traitsILi32ELi16ELb0ELb0ELb1ELb1ELb0EN3c104HalfENS1_7complexIfEEEEv12SSMParamsBwd --------------------------
	.section	.nv.info._Z25selective_scan_bwd_kernelI32Selective_Scan_bwd_kernel_traitsILi32ELi16ELb0ELb0ELb1ELb1ELb0EN3c104HalfENS1_7complexIfEEEEv12SSMParamsBwd,"",@"SHT_CUDA_INFO"
	.sectionflags	@""
	.align	4


	//----- nvinfo : EIATTR_CUDA_API_VERSION
	.align		4
        /*0000*/ 	.byte	0x04, 0x37
        /*0002*/ 	.short	(.L_2547 - .L_2546)
.L_2546:
        /*0004*/ 	.word	0x00000082


	//----- nvinfo : EIATTR_SW2861232_WAR
	.align		4
.L_2547:
        /*0008*/ 	.byte	0x01, 0x35
	.zero		2


	//----- nvinfo : EIATTR_PARAM_CBANK
	.align		4
        /*000c*/ 	.byte	0x04, 0x0a
        /*000e*/ 	.short	(.L_2549 - .L_2548)
	.align		4
.L_2548:
        /*0010*/ 	.word	index@(.nv.constant0._Z25selective_scan_bwd_kernelI32Selective_Scan_bwd_kernel_traitsILi32ELi16ELb0ELb0ELb1ELb1ELb0EN3c104HalfENS1_7complexIfEEEEv12SSMParamsBwd)
        /*0014*/ 	.short	0x0160
        /*0016*/ 	.short	0x01f0


	//----- nvinfo : EIATTR_CBANK_PARAM_SIZE
	.align		4
.L_2549:
        /*0018*/ 	.byte	0x03, 0x19
        /*001a*/ 	.short	0x01f0


	//----- nvinfo : EIATTR_KPARAM_INFO
	.align		4
        /*001c*/ 	.byte	0x04, 0x17
        /*001e*/ 	.short	(.L_2551 - .L_2550)
.L_2550:
        /*0020*/ 	.word	0x00000000
        /*0024*/ 	.short	0x0000
        /*0026*/ 	.short	0x0000
        /*0028*/ 	.byte	0x00, 0xf0, 0xc1, 0x07


	//----- nvinfo : EIATTR_MAXREG_COUNT
	.align		4
.L_2551:
        /*002c*/ 	.byte	0x03, 0x1b
        /*002e*/ 	.short	0x00ff


	//----- nvinfo : EIATTR_NUM_BARRIERS
	.align		4
        /*0030*/ 	.byte	0x02, 0x4c
        /*0032*/ 	.byte	0x01
	.zero		1


	//----- nvinfo : EIATTR_ANNOTATIONS
	.align		4
        /*0034*/ 	.byte	0x04, 0x55
        /*0036*/ 	.short	(.L_2553 - .L_2552)


	//   ....[0]....
.L_2552:
        /* <DEDUP_REMOVED lines=11> */


	//----- nvinfo : EIATTR_MERCURY_ISA_VERSION
	.align		4
.L_2553:
        /*00d8*/ 	.byte	0x03, 0x5f
        /*00da*/ 	.short	0x0000


	//----- nvinfo : EIATTR_COOP_GROUP_MASK_REGIDS
	.align		4
        /*00dc*/ 	.byte	0x04, 0x29
        /*00de*/ 	.short	(.L_2555 - .L_2554)


	//   ....[0]....
.L_2554:
        /*00e0*/ 	.word	0xffffffff


	//   ....[1]....
        /*00e4*/ 	.word	0xffffffff


	//   ....[2]....
        /*00e8*/ 	.word	0xffffffff


	//   ....[3]....
        /*00ec*/ 	.word	0xffffffff


	//   ....[4]....
        /*00f0*/ 	.word	0xffffffff


	//   ....[5]....
        /*00f4*/ 	.word	0xffffffff


	//   ....[6]....
        /*00f8*/ 	.word	0xffffffff


	//   ....[7]....
        /*00fc*/ 	.word	0xffffffff


	//   ....[8]....
        /*0100*/ 	.word	0xffffffff


	//   ....[9]....
        /*0104*/ 	.word	0xffffffff


	//   ....[10]....
        /*0108*/ 	.word	0xffffffff


	//   ....[11]....
        /*010c*/ 	.word	0xffffffff


	//   ....[12]....
        /*0110*/ 	.word	0xffffffff


	//   ....[13]....
        /*0114*/ 	.word	0xffffffff


	//   ....[14]....
        /*0118*/ 	.word	0xffffffff


	//   ....[15]....
        /*011c*/ 	.word	0xffffffff


	//   ....[16]....
        /*0120*/ 	.word	0xffffffff


	//   ....[17]....
        /*0124*/ 	.word	0xffffffff


	//   ....[18]....
        /*0128*/ 	.word	0xffffffff


	//   ....[19]....
        /*012c*/ 	.word	0xffffffff


	//   ....[20]....
        /*0130*/ 	.word	0xffffffff


	//   ....[21]....
        /*0134*/ 	.word	0xffffffff


	//   ....[22]....
        /*0138*/ 	.word	0xffffffff


	//   ....[23]....
        /*013c*/ 	.word	0xffffffff


	//   ....[24]....
        /*0140*/ 	.word	0xffffffff


	//   ....[25]....
        /*0144*/ 	.word	0xffffffff


	//   ....[26]....
        /*0148*/ 	.word	0xffffffff


	//   ....[27]....
        /*014c*/ 	.word	0xffffffff


	//   ....[28]....
        /*0150*/ 	.word	0xffffffff


	//   ....[29]....
        /*0154*/ 	.word	0xffffffff


	//   ....[30]....
        /*0158*/ 	.word	0xffffffff


	//   ....[31]....
        /*015c*/ 	.word	0xffffffff


	//   ....[32]....
        /*0160*/ 	.word	0xffffffff


	//   ....[33]....
        /*0164*/ 	.word	0xffffffff


	//   ....[34]....
        /*0168*/ 	.word	0xffffffff


	//   ....[35]....
        /*016c*/ 	.word	0xffffffff


	//   ....[36]....
        /*0170*/ 	.word	0xffffffff


	//   ....[37]....
        /*0174*/ 	.word	0xffffffff


	//   ....[38]....
        /*0178*/ 	.word	0xffffffff


	//   ....[39]....
        /*017c*/ 	.word	0xffffffff


	//   ....[40]....
        /*0180*/ 	.word	0xffffffff


	//   ....[41]....
        /*0184*/ 	.word	0xffffffff


	//   ....[42]....
        /*0188*/ 	.word	0xffffffff


	//   ....[43]....
        /*018c*/ 	.word	0xffffffff


	//   ....[44]....
        /*0190*/ 	.word	0xffffffff


	//   ....[45]....
        /*0194*/ 	.word	0xffffffff


	//   ....[46]....
        /*0198*/ 	.word	0xffffffff


	//   ....[47]....
        /*019c*/ 	.word	0xffffffff


	//   ....[48]....
        /*01a0*/ 	.word	0xffffffff


	//   ....[49]....
        /*01a4*/ 	.word	0xffffffff


	//   ....[50]....
        /*01a8*/ 	.word	0xffffffff


	//   ....[51]....
        /*01ac*/ 	.word	0xffffffff


	//   ....[52]....
        /*01b0*/ 	.word	0xffffffff


	//   ....[53]....
        /*01b4*/ 	.word	0xffffffff


	//   ....[54]....
        /*01b8*/ 	.word	0xffffffff


	//   ....[55]....
        /*01bc*/ 	.word	0xffffffff


	//   ....[56]....
        /*01c0*/ 	.word	0xffffffff


	//   ....[57]....
        /*01c4*/ 	.word	0xffffffff


	//   ....[58]....
        /*01c8*/ 	.word	0xffffffff


	//   ....[59]....
        /*01cc*/ 	.word	0xffffffff


	//   ....[60]....
        /*01d0*/ 	.word	0xffffffff


	//   ....[61]....
        /*01d4*/ 	.word	0xffffffff


	//   ....[62]....
        /*01d8*/ 	.word	0xffffffff


	//   ....[63]....
        /*01dc*/ 	.word	0xffffffff


	//   ....[64]....
        /*01e0*/ 	.word	0xffffffff


	//   ....[65]....
        /*01e4*/ 	.word	0xffffffff


	//   ....[66]....
        /*01e8*/ 	.word	0xffffffff


	//   ....[67]....
        /*01ec*/ 	.word	0xffffffff


	//   ....[68]....
        /*01f0*/ 	.word	0xffffffff


	//   ....[69]....
        /*01f4*/ 	.word	0xffffffff


	//   ....[70]....
        /*01f8*/ 	.word	0xffffffff


	//   ....[71]....
        /*01fc*/ 	.word	0xffffffff


	//   ....[72]....
        /*0200*/ 	.word	0xffffffff


	//   ....[73]....
        /*0204*/ 	.word	0xffffffff


	//   ....[74]....
        /*0208*/ 	.word	0xffffffff


	//   ....[75]....
        /*020c*/ 	.word	0xffffffff


	//   ....[76]....
        /*0210*/ 	.word	0xffffffff


	//   ....[77]....
        /*0214*/ 	.word	0xffffffff


	//   ....[78]....
        /*0218*/ 	.word	0xffffffff


	//   ....[79]....
        /*021c*/ 	.word	0xffffffff


	//   ....[80]....
        /*0220*/ 	.word	0xffffffff


	//   ....[81]....
        /*0224*/ 	.word	0xffffffff


	//   ....[82]....
        /*0228*/ 	.word	0xffffffff


	//   ....[83]....
        /*022c*/ 	.word	0xffffffff


	//   ....[84]....
        /*0230*/ 	.word	0xffffffff


	//   ....[85]....
        /*0234*/ 	.word	0xffffffff


	//   ....[86]....
        /*0238*/ 	.word	0xffffffff


	//   ....[87]....
        /*023c*/ 	.word	0xffffffff


	//   ....[88]....
        /*0240*/ 	.word	0xffffffff


	//   ....[89]....
        /*0244*/ 	.word	0xffffffff


	//   ....[90]....
        /*0248*/ 	.word	0xffffffff


	//   ....[91]....
        /*024c*/ 	.word	0xffffffff


	//   ....[92]....
        /*0250*/ 	.word	0xffffffff


	//----- nvinfo : EIATTR_COOP_GROUP_INSTR_OFFSETS
	.align		4
.L_2555:
        /*0254*/ 	.byte	0x04, 0x28
        /*0256*/ 	.short	(.L_2557 - .L_2556)


	//   ....[0]....
.L_2556:
        /*0258*/ 	.word	0x00001440


	//   ....[1]....
        /*025c*/ 	.word	0x00001930


	//   ....[2]....
        /*0260*/ 	.word	0x00001ef0


	//   ....[3]....
        /*0264*/ 	.word	0x00006100


	//   ....[4]....
        /*0268*/ 	.word	0x00007870


	//   ....[5]....
        /*026c*/ 	.word	0x000078b0


	//   ....[6]....
        /*0270*/ 	.word	0x000078f0


	//   ....[7]....
        /*0274*/ 	.word	0x00007930


	//   ....[8]....
        /*0278*/ 	.word	0x00007a90


	//   ....[9]....
        /*027c*/ 	.word	0x00007bb0


	//   ....[10]....
        /*0280*/ 	.word	0x00007c20


	//   ....[11]....
        /*0284*/ 	.word	0x00007c50


	//   ....[12]....
        /*0288*/ 	.word	0x00007c80


	//   ....[13]....
        /*028c*/ 	.word	0x00007ea0


	//   ....[14]....
        /*0290*/ 	.word	0x00007ee0


	//   ....[15]....
        /*0294*/ 	.word	0x00007f10


	//   ....[16]....
        /*0298*/ 	.word	0x00007f40


	//   ....[17]....
        /*029c*/ 	.word	0x00008150


	//   ....[18]....
        /*02a0*/ 	.word	0x00008190


	//   ....[19]....
        /*02a4*/ 	.word	0x000081c0


	//   ....[20]....
        /*02a8*/ 	.word	0x000081f0


	//   ....[21]....
        /*02ac*/ 	.word	0x000083e0


	//   ....[22]....
        /*02b0*/ 	.word	0x00008420


	//   ....[23]....
        /*02b4*/ 	.word	0x00008450


	//   ....[24]....
        /*02b8*/ 	.word	0x00008480


	//   ....[25]....
        /*02bc*/ 	.word	0x00008630


	//   ....[26]....
        /*02c0*/ 	.word	0x00008690


	//   ....[27]....
        /*02c4*/ 	.word	0x000086c0


	//   ....[28]....
        /*02c8*/ 	.word	0x000086f0


	//   ....[29]....
        /*02cc*/ 	.word	0x00008720


	//   ....[30]....
        /*02d0*/ 	.word	0x00008b20


	//   ....[31]....
        /*02d4*/ 	.word	0x00008bb0


	//   ....[32]....
        /*02d8*/ 	.word	0x00008c00


	//   ....[33]....
        /*02dc*/ 	.word	0x00008c20


	//   ....[34]....
        /*02e0*/ 	.word	0x00008eb0


	//   ....[35]....
        /*02e4*/ 	.word	0x00008f10


	//   ....[36]....
        /*02e8*/ 	.word	0x00008f60


	//   ....[37]....
        /*02ec*/ 	.word	0x00008f70


	//   ....[38]....
        /*02f0*/ 	.word	0x00009080


	//   ....[39]....
        /*02f4*/ 	.word	0x00009150


	//   ....[40]....
        /*02f8*/ 	.word	0x000091b0


	//   ....[41]....
        /*02fc*/ 	.word	0x000091c0


	//   ....[42]....
        /*0300*/ 	.word	0x000092d0


	//   ....[43]....
        /*0304*/ 	.word	0x000093d0


	//   ....[44]....
        /*0308*/ 	.word	0x00009400


	//   ....[45]....
        /*030c*/ 	.word	0x00009420


	//   ....[46]....
        /*0310*/ 	.word	0x00009530


	//   ....[47]....
        /*0314*/ 	.word	0x00009570


	//   ....[48]....
        /*0318*/ 	.word	0x00009660


	//   ....[49]....
        /*031c*/ 	.word	0x00009670


	//   ....[50]....
        /*0320*/ 	.word	0x00009750


	//   ....[51]....
        /*0324*/ 	.word	0x00009790


	//   ....[52]....
        /*0328*/ 	.word	0x000097d0


	//   ....[53]....
        /*032c*/ 	.word	0x00009800


	//   ....[54]....
        /*0330*/ 	.word	0x00009830


	//   ....[55]....
        /*0334*/ 	.word	0x00009860


	//   ....[56]....
        /*0338*/ 	.word	0x00009890


	//   ....[57]....
        /*033c*/ 	.word	0x00009c20


	//   ....[58]....
        /*0340*/ 	.word	0x00009c50


	//   ....[59]....
        /*0344*/ 	.word	0x00009d40


	//   ....[60]....
        /*0348*/ 	.word	0x0000ccb0


	//   ....[61]....
        /*034c*/ 	.word	0x0000ccf0


	//   ....[62]....
        /*0350*/ 	.word	0x0000cd30


	//   ....[63]....
        /*0354*/ 	.word	0x0000cd70


	//   ....[64]....
        /*0358*/ 	.word	0x0000ce30


	//   ....[65]....
        /*035c*/ 	.word	0x0000ce80


	//   ....[66]....
        /*0360*/ 	.word	0x0000ceb0


	//   ....[67]....
        /*0364*/ 	.word	0x0000cee0


	//   ....[68]....
        /*0368*/ 	.word	0x0000cf60


	//   ....[69]....
        /*036c*/ 	.word	0x0000cfb0


	//   ....[70]....
        /*0370*/ 	.word	0x0000cfe0


	//   ....[71]....
        /*0374*/ 	.word	0x0000d010


	//   ....[72]....
        /*0378*/ 	.word	0x0000d0a0


	//   ....[73]....
        /*037c*/ 	.word	0x0000d0e0


	//   ....[74]....
        /*0380*/ 	.word	0x0000d110


	//   ....[75]....
        /*0384*/ 	.word	0x0000d140


	//   ....[76]....
        /*0388*/ 	.word	0x0000d1d0


	//   ....[77]....
        /*038c*/ 	.word	0x0000d210


	//   ....[78]....
        /*0390*/ 	.word	0x0000d240


	//   ....[79]....
        /*0394*/ 	.word	0x0000d270


	//   ....[80]....
        /*0398*/ 	.word	0x0000dbf0


	//   ....[81]....
        /*039c*/ 	.word	0x0000e480


	//   ....[82]....
        /*03a0*/ 	.word	0x0000f050


	//   ....[83]....
        /*03a4*/ 	.word	0x0000f720


	//   ....[84]....
        /*03a8*/ 	.word	0x0000f740


	//   ....[85]....
        /*03ac*/ 	.word	0x0000f760


	//   ....[86]....
        /*03b0*/ 	.word	0x0000f780


	//   ....[87]....
        /*03b4*/ 	.word	0x0000f7a0


	//   ....[88]....
        /*03b8*/ 	.word	0x0000f8b0


	//   ....[89]....
        /*03bc*/ 	.word	0x0000f8d0


	//   ....[90]....
        /*03c0*/ 	.word	0x0000f8f0


	//   ....[91]....
        /*03c4*/ 	.word	0x0000f910


	//   ....[92]....
        /*03c8*/ 	.word	0x0000f930


	//----- nvinfo : EIATTR_EXIT_INSTR_OFFSETS
	.align		4
.L_2557:
        /*03cc*/ 	.byte	0x04, 0x1c
        /*03ce*/ 	.short	(.L_2559 - .L_2558)


	//   ....[0]....
.L_2558:
        /*03d0*/ 	.word	0x0000fa10


	//   ....[1]....
        /*03d4*/ 	.word	0x0000fcb0


	//----- nvinfo : EIATTR_MAX_THREADS
	.align		4
.L_2559:
        /*03d8*/ 	.byte	0x04, 0x05
        /*03da*/ 	.short	(.L_2561 - .L_2560)
.L_2560:
        /*03dc*/ 	.word	0x00000020
        /*03e0*/ 	.word	0x00000001
        /*03e4*/ 	.word	0x00000001


	//----- nvinfo : EIATTR_CRS_STACK_SIZE
	.align		4
.L_2561:
        /*03e8*/ 	.byte	0x04, 0x1e
        /*03ea*/ 	.short	(.L_2563 - .L_2562)
.L_2562:
        /*03ec*/ 	.word	0x00000000
.L_2563:


//--------------------- .nv.info._Z25selective_scan_bwd_kernelI32Selective_Scan_bwd_kernel_traitsILi32ELi16ELb0ELb0ELb1ELb1ELb1EN3c104HalfENS1_7complexIfEEEEv12SSMParamsBwd --------------------------
	.section	.nv.info._Z25selective_scan_bwd_kernelI32Selective_Scan_bwd_kernel_traitsILi32ELi16ELb0ELb0ELb1ELb1ELb1EN3c104HalfENS1_7complexIfEEEEv12SSMParamsBwd,"",@"SHT_CUDA_INFO"
	.sectionflags	@""
	.align	4


	//----- nvinfo : EIATTR_CUDA_API_VERSION
	.align		4
        /*0000*/ 	.byte	0x04, 0x37
        /*0002*/ 	.short	(.L_2565 - .L_2564)
.L_2564:
        /*0004*/ 	.word	0x00000082


	//----- nvinfo : EIATTR_SW2861232_WAR
	.align		4
.L_2565:
        /*0008*/ 	.byte	0x01, 0x35
	.zero		2


	//----- nvinfo : EIATTR_PARAM_CBANK
	.align		4
        /*000c*/ 	.byte	0x04, 0x0a
        /*000e*/ 	.short	(.L_2567 - .L_2566)
	.align		4
.L_2566:
        /*0010*/ 	.word	index@(.nv.constant0._Z25selective_scan_bwd_kernelI32Selective_Scan_bwd_kernel_traitsILi32ELi16ELb0ELb0ELb1ELb1ELb1EN3c104HalfENS1_7complexIfEEEEv12SSMParamsBwd)
        /*0014*/ 	.short	0x0160
        /*0016*/ 	.short	0x01f0


	//----- nvinfo : EIATTR_CBANK_PARAM_SIZE
	.align		4
.L_2567:
        /*0018*/ 	.byte	0x03, 0x19
        /*001a*/ 	.short	0x01f0


	//----- nvinfo : EIATTR_KPARAM_INFO
	.align		4
        /*001c*/ 	.byte	0x04, 0x17
        /*001e*/ 	.short	(.L_2569 - .L_2568)
.L_2568:
        /*0020*/ 	.word	0x00000000
        /*0024*/ 	.short	0x0000
        /*0026*/ 	.short	0x0000
        /*0028*/ 	.byte	0x00, 0xf0, 0xc1, 0x07


	//----- nvinfo : EIATTR_MAXREG_COUNT
	.align		4
.L_2569:
        /*002c*/ 	.byte	0x03, 0x1b
        /*002e*/ 	.short	0x00ff


	//----- nvinfo : EIATTR_NUM_BARRIERS
	.align		4
        /*0030*/ 	.byte	0x02, 0x4c
        /*0032*/ 	.byte	0x01
	.zero		1


	//----- nvinfo : EIATTR_ANNOTATIONS
	.align		4
        /*0034*/ 	.byte	0x04, 0x55
        /*0036*/ 	.short	(.L_2571 - .L_2570)


	//   ....[0]....
.L_2570:
        /* <DEDUP_REMOVED lines=13> */


	//----- nvinfo : EIATTR_MERCURY_ISA_VERSION
	.align		4
.L_2571:
        /*00f8*/ 	.byte	0x03, 0x5f
        /*00fa*/ 	.short	0x0000


	//----- nvinfo : EIATTR_COOP_GROUP_MASK_REGIDS
	.align		4
        /*00fc*/ 	.byte	0x04, 0x29
        /*00fe*/ 	.short	(.L_2573 - .L_2572)


	//   ....[0]....
.L_2572:
        /*0100*/ 	.word	0xffffffff


	//   ....[1]....
        /*0104*/ 	.word	0xffffffff


	//   ....[2]....
        /*0108*/ 	.word	0xffffffff


	//   ....[3]....
        /*010c*/ 	.word	0xffffffff


	//   ....[4]....
        /*0110*/ 	.word	0xffffffff


	//   ....[5]....
        /*0114*/ 	.word	0xffffffff


	//   ....[6]....
        /*0118*/ 	.word	0xffffffff


	//   ....[7]....
        /*011c*/ 	.word	0xffffffff


	//   ....[8]....
        /*0120*/ 	.word	0xffffffff


	//   ....[9]....
        /*0124*/ 	.word	0xffffffff


	//   ....[10]....
        /*0128*/ 	.word	0xffffffff


	//   ....[11]....
        /*012c*/ 	.word	0xffffffff


	//   ....[12]....
        /*0130*/ 	.word	0xffffffff


	//   ....[13]....
        /*0134*/ 	.word	0xffffffff


	//   ....[14]....
        /*0138*/ 	.word	0xffffffff


	//   ....[15]....
        /*013c*/ 	.word	0xffffffff


	//   ....[16]....
        /*0140*/ 	.word	0xffffffff


	//   ....[17]....
        /*0144*/ 	.word	0xffffffff


	//   ....[18]....
        /*0148*/ 	.word	0xffffffff


	//   ....[19]....
        /*014c*/ 	.word	0xffffffff


	//   ....[20]....
        /*0150*/ 	.word	0xffffffff


	//   ....[21]....
        /*0154*/ 	.word	0xffffffff


	//   ....[22]....
        /*0158*/ 	.word	0xffffffff


	//   ....[23]....
        /*015c*/ 	.word	0xffffffff


	//   ....[24]....
        /*0160*/ 	.word	0xffffffff


	//   ....[25]....
        /*0164*/ 	.word	0xffffffff


	//   ....[26]....
        /*0168*/ 	.word	0xffffffff


	//   ....[27]....
        /*016c*/ 	.word	0xffffffff


	//   ....[28]....
        /*0170*/ 	.word	0xffffffff


	//   ....[29]....
        /*0174*/ 	.word	0xffffffff


	//   ....[30]....
        /*0178*/ 	.word	0xffffffff


	//   ....[31]....
        /*017c*/ 	.word	0xffffffff


	//   ....[32]....
        /*0180*/ 	.word	0xffffffff


	//   ....[33]....
        /*0184*/ 	.word	0xffffffff


	//   ....[34]....
        /*0188*/ 	.word	0xffffffff


	//   ....[35]....
        /*018c*/ 	.word	0xffffffff


	//   ....[36]....
        /*0190*/ 	.word	0xffffffff


	//   ....[37]....
        /*0194*/ 	.word	0xffffffff


	//   ....[38]....
        /*0198*/ 	.word	0xffffffff


	//   ....[39]....
        /*019c*/ 	.word	0xffffffff


	//   ....[40]....
        /*01a0*/ 	.word	0xffffffff


	//   ....[41]....
        /*01a4*/ 	.word	0xffffffff


	//   ....[42]....
        /*01a8*/ 	.word	0xffffffff


	//   ....[43]....
        /*01ac*/ 	.word	0xffffffff


	//   ....[44]....
        /*01b0*/ 	.word	0xffffffff


	//   ....[45]....
        /*01b4*/ 	.word	0xffffffff


	//   ....[46]....
        /*01b8*/ 	.word	0xffffffff


	//   ....[47]....
        /*01bc*/ 	.word	0xffffffff


	//   ....[48]....
        /*01c0*/ 	.word	0xffffffff


	//   ....[49]....
        /*01c4*/ 	.word	0xffffffff


	//   ....[50]....
        /*01c8*/ 	.word	0xffffffff


	//   ....[51]....
        /*01cc*/ 	.word	0xffffffff


	//   ....[52]....
        /*01d0*/ 	.word	0xffffffff


	//   ....[53]....
        /*01d4*/ 	.word	0xffffffff


	//   ....[54]....
        /*01d8*/ 	.word	0xffffffff


	//   ....[55]....
        /*01dc*/ 	.word	0xffffffff


	//   ....[56]....
        /*01e0*/ 	.word	0xffffffff


	//   ....[57]....
        /*01e4*/ 	.word	0xffffffff


	//   ....[58]....
        /*01e8*/ 	.word	0xffffffff


	//   ....[59]....
        /*01ec*/ 	.word	0xffffffff


	//   ....[60]....
        /*01f0*/ 	.word	0xffffffff


	//   ....[61]....
        /*01f4*/ 	.word	0xffffffff


	//   ....[62]....
        /*01f8*/ 	.word	0xffffffff


	//   ....[63]....
        /*01fc*/ 	.word	0xffffffff


	//   ....[64]....
        /*0200*/ 	.word	0xffffffff


	//   ....[65]....
        /*0204*/ 	.word	0xffffffff


	//   ....[66]....
        /*0208*/ 	.word	0xffffffff


	//   ....[67]....
        /*020c*/ 	.word	0xffffffff


	//   ....[68]....
        /*0210*/ 	.word	0xffffffff


	//   ....[69]....
        /*0214*/ 	.word	0xffffffff


	//   ....[70]....
        /*0218*/ 	.word	0xffffffff


	//   ....[71]....
        /*021c*/ 	.word	0xffffffff


	//   ....[72]....
        /*0220*/ 	.word	0xffffffff


	//   ....[73]....
        /*0224*/ 	.word	0xffffffff


	//   ....[74]....
        /*0228*/ 	.word	0xffffffff


	//   ....[75]....
        /*022c*/ 	.word	0xffffffff


	//   ....[76]....
        /*0230*/ 	.word	0xffffffff


	//   ....[77]....
        /*0234*/ 	.word	0xffffffff


	//   ....[78]....
        /*0238*/ 	.word	0xffffffff


	//   ....[79]....
        /*023c*/ 	.word	0xffffffff


	//   ....[80]....
        /*0240*/ 	.word	0xffffffff


	//   ....[81]....
        /*0244*/ 	.word	0xffffffff


	//   ....[82]....
        /*0248*/ 	.word	0xffffffff


	//   ....[83]....
        /*024c*/ 	.word	0xffffffff


	//   ....[84]....
        /*0250*/ 	.word	0xffffffff


	//   ....[85]....
        /*0254*/ 	.word	0xffffffff


	//   ....[86]....
        /*0258*/ 	.word	0xffffffff


	//   ....[87]....
        /*025c*/ 	.word	0xffffffff


	//   ....[88]....
        /*0260*/ 	.word	0xffffffff


	//   ....[89]....
        /*0264*/ 	.word	0xffffffff


	//   ....[90]....
        /*0268*/ 	.word	0xffffffff


	//   ....[91]....
        /*026c*/ 	.word	0xffffffff


	//   ....[92]....
        /*0270*/ 	.word	0xffffffff


	//   ....[93]....
        /*0274*/ 	.word	0xffffffff


	//   ....[94]....
        /*0278*/ 	.word	0xffffffff


	//   ....[95]....
        /*027c*/ 	.word	0xffffffff


	//   ....[96]....
        /*0280*/ 	.word	0xffffffff


	//----- nvinfo : EIATTR_COOP_GROUP_INSTR_OFFSETS
	.align		4
.L_2573:
        /*0284*/ 	.byte	0x04, 0x28
        /*0286*/ 	.short	(.L_2575 - .L_2574)


	//   ....[0]....
.L_2574:
        /*0288*/ 	.word	0x00001390


	//   ....[1]....
        /*028c*/ 	.word	0x00001970


	//   ....[2]....
        /*0290*/ 	.word	0x00001f20


	//   ....[3]....
        /*0294*/ 	.word	0x00004cb0


	//   ....[4]....
        /*0298*/ 	.word	0x00005390


	//   ....[5]....
        /*029c*/ 	.word	0x00005fc0


	//   ....[6]....
        /*02a0*/ 	.word	0x00006ae0


	//   ....[7]....
        /*02a4*/ 	.word	0x00008c70


	//   ....[8]....
        /*02a8*/ 	.word	0x0000a390


	//   ....[9]....
        /*02ac*/ 	.word	0x0000a3d0


	//   ....[10]....
        /*02b0*/ 	.word	0x0000a410


	//   ....[11]....
        /*02b4*/ 	.word	0x0000a450


	//   ....[12]....
        /*02b8*/ 	.word	0x0000a5b0


	//   ....[13]....
        /*02bc*/ 	.word	0x0000a6c0


	//   ....[14]....
        /*02c0*/ 	.word	0x0000a750


	//   ....[15]....
        /*02c4*/ 	.word	0x0000a780


	//   ....[16]....
        /*02c8*/ 	.word	0x0000a7b0


	//   ....[17]....
        /*02cc*/ 	.word	0x0000a9b0


	//   ....[18]....
        /*02d0*/ 	.word	0x0000aa00


	//   ....[19]....
        /*02d4*/ 	.word	0x0000aa30


	//   ....[20]....
        /*02d8*/ 	.word	0x0000aa60


	//   ....[21]....
        /*02dc*/ 	.word	0x0000ac50


	//   ....[22]....
        /*02e0*/ 	.word	0x0000ac90


	//   ....[23]....
        /*02e4*/ 	.word	0x0000acc0


	//   ....[24]....
        /*02e8*/ 	.word	0x0000acf0


	//   ....[25]....
        /*02ec*/ 	.word	0x0000aee0


	//   ....[26]....
        /*02f0*/ 	.word	0x0000af20


	//   ....[27]....
        /*02f4*/ 	.word	0x0000af50


	//   ....[28]....
        /*02f8*/ 	.word	0x0000af80


	//   ....[29]....
        /*02fc*/ 	.word	0x0000b130


	//   ....[30]....
        /*0300*/ 	.word	0x0000b160


	//   ....[31]....
        /*0304*/ 	.word	0x0000b1d0


	//   ....[32]....
        /*0308*/ 	.word	0x0000b230


	//   ....[33]....
        /*030c*/ 	.word	0x0000b260


	//   ....[34]....
        /*0310*/ 	.word	0x0000b770


	//   ....[35]....
        /*0314*/ 	.word	0x0000b7d0


	//   ....[36]....
        /*0318*/ 	.word	0x0000b820


	//   ....[37]....
        /*031c*/ 	.word	0x0000b840


	//   ....[38]....
        /*0320*/ 	.word	0x0000ba40


	//   ....[39]....
        /*0324*/ 	.word	0x0000ba70


	//   ....[40]....
        /*0328*/ 	.word	0x0000ba90


	//   ....[41]....
        /*032c*/ 	.word	0x0000baa0


	//   ....[42]....
        /*0330*/ 	.word	0x0000bbb0


	//   ....[43]....
        /*0334*/ 	.word	0x0000bcb0


	//   ....[44]....
        /*0338*/ 	.word	0x0000bdb0


	//   ....[45]....
        /*033c*/ 	.word	0x0000bde0


	//   ....[46]....
        /*0340*/ 	.word	0x0000bf00


	//   ....[47]....
        /*0344*/ 	.word	0x0000bf40


	//   ....[48]....
        /*0348*/ 	.word	0x0000bf80


	//   ....[49]....
        /*034c*/ 	.word	0x0000c030


	//   ....[50]....
        /*0350*/ 	.word	0x0000c140


	//   ....[51]....
        /*0354*/ 	.word	0x0000c170


	//   ....[52]....
        /*0358*/ 	.word	0x0000c180


	//   ....[53]....
        /*035c*/ 	.word	0x0000c190


	//   ....[54]....
        /*0360*/ 	.word	0x0000c270


	//   ....[55]....
        /*0364*/ 	.word	0x0000c2b0


	//   ....[56]....
        /*0368*/ 	.word	0x0000c2f0


	//   ....[57]....
        /*036c*/ 	.word	0x0000c320


	//   ....[58]....
        /*0370*/ 	.word	0x0000c350


	//   ....[59]....
        /*0374*/ 	.word	0x0000c380


	//   ....[60]....
        /*0378*/ 	.word	0x0000c3b0


	//   ....[61]....
        /*037c*/ 	.word	0x0000c740


	//   ....[62]....
        /*0380*/ 	.word	0x0000c770


	//   ....[63]....
        /*0384*/ 	.word	0x0000c860


	//   ....[64]....
        /*0388*/ 	.word	0x0000f7e0


	//   ....[65]....
        /*038c*/ 	.word	0x0000f820


	//   ....[66]....
        /*0390*/ 	.word	0x0000f860


	//   ....[67]....
        /*0394*/ 	.word	0x0000f8a0


	//   ....[68]....
        /*0398*/ 	.word	0x0000f960


	//   ....[69]....
        /*039c*/ 	.word	0x0000f9b0


	//   ....[70]....
        /*03a0*/ 	.word	0x0000f9e0


	//   ....[71]....
        /*03a4*/ 	.word	0x0000fa10


	//   ....[72]....
        /*03a8*/ 	.word	0x0000fa90


	//   ....[73]....
        /*03ac*/ 	.word	0x0000fae0


	//   ....[74]....
        /*03b0*/ 	.word	0x0000fb20


	//   ....[75]....
        /*03b4*/ 	.word	0x0000fb50


	//   ....[76]....
        /*03b8*/ 	.word	0x0000fbd0


	//   ....[77]....
        /*03bc*/ 	.word	0x0000fc10


	//   ....[78]....
        /*03c0*/ 	.word	0x0000fc50


	//   ....[79]....
        /*03c4*/ 	.word	0x0000fc80


	//   ....[80]....
        /*03c8*/ 	.word	0x0000fd10


	//   ....[81]....
        /*03cc*/ 	.word	0x0000fd40


	//   ....[82]....
        /*03d0*/ 	.word	0x0000fd90


	//   ....[83]....
        /*03d4*/ 	.word	0x0000fdc0


	//   ....[84]....
        /*03d8*/ 	.word	0x000106e0


	//   ....[85]....
        /*03dc*/ 	.word	0x00010fa0


	//   ....[86]....
        /*03e0*/ 	.word	0x00011aa0


	//   ....[87]....
        /*03e4*/ 	.word	0x00012230


	//   ....[88]....
        /*03e8*/ 	.word	0x00012250


	//   ....[89]....
        /*03ec*/ 	.word	0x00012270


	//   ....[90]....
        /*03f0*/ 	.word	0x00012290


	//   ....[91]....
        /*03f4*/ 	.word	0x000122b0


	//   ....[92]....
        /*03f8*/ 	.word	0x000123c0


	//   ....[93]....
        /*03fc*/ 	.word	0x000123e0


	//   ....[94]....
        /*0400*/ 	.word	0x00012400


	//   ....[95]....
        /*0404*/ 	.word	0x00012420


	//   ....[96]....
        /*0408*/ 	.word	0x00012440


	//----- nvinfo : EIATTR_EXIT_INSTR_OFFSETS
	.align		4
.L_2575:
        /*040c*/ 	.byte	0x04, 0x1c
        /*040e*/ 	.short	(.L_2577 - .L_2576)


	//   ....[0]....
.L_2576:
        /*0410*/ 	.word	0x00012520


	//   ....[1]....
        /*0414*/ 	.word	0x000127c0


	//----- nvinfo : EIATTR_MAX_THREADS
	.align		4
.L_2577:
        /*0418*/ 	.byte	0x04, 0x05
        /*041a*/ 	.short	(.L_2579 - .L_2578)
.L_2578:
        /*041c*/ 	.word	0x00000020
        /*0420*/ 	.word	0x00000001
        /*0424*/ 	.word	0x00000001


	//----- nvinfo : EIATTR_CRS_STACK_SIZE
	.align		4
.L_2579:
        /*0428*/ 	.byte	0x04, 0x1e
        /*042a*/ 	.short	(.L_2581 - .L_2580)
.L_2580:
        /*042c*/ 	.word	0x00000000
.L_2581:


//--------------------- .nv.info._Z25selective_scan_bwd_kernelI32Selective_Scan_bwd_kernel_traitsILi32ELi16ELb0ELb1ELb0ELb0ELb0EN3c104HalfENS1_7complexIfEEEEv12SSMParamsBwd --------------------------
	.section	.nv.info._Z25selective_scan_bwd_kernelI32Selective_Scan_bwd_kernel_traitsILi32ELi16ELb0ELb1ELb0ELb0ELb0EN3c104HalfENS1_7complexIfEEEEv12SSMParamsBwd,"",@"SHT_CUDA_INFO"
	.sectionflags	@""
	.align	4


	//----- nvinfo : EIATTR_CUDA_API_VERSION
	.align		4
        /*0000*/ 	.byte	0x04, 0x37
        /*0002*/ 	.short	(.L_2583 - .L_2582)
.L_2582:
        /*0004*/ 	.word	0x00000082


	//----- nvinfo : EIATTR_SW2861232_WAR
	.align		4
.L_2583:
        /*0008*/ 	.byte	0x01, 0x35
	.zero		2


	//----- nvinfo : EIATTR_PARAM_CBANK
	.align		4
        /*000c*/ 	.byte	0x04, 0x0a
        /*000e*/ 	.short	(.L_2585 - .L_2584)
	.align		4
.L_2584:
        /*0010*/ 	.word	index@(.nv.constant0._Z25selective_scan_bwd_kernelI32Selective_Scan_bwd_kernel_traitsILi32ELi16ELb0ELb1ELb0ELb0ELb0EN3c104HalfENS1_7complexIfEEEEv12SSMParamsBwd)
        /*0014*/ 	.short	0x0160
        /*0016*/ 	.short	0x01f0


	//----- nvinfo : EIATTR_CBANK_PARAM_SIZE
	.align		4
.L_2585:
        /*0018*/ 	.byte	0x03, 0x19
        /*001a*/ 	.short	0x01f0


	//----- nvinfo : EIATTR_KPARAM_INFO
	.align		4
        /*001c*/ 	.byte	0x04, 0x17
        /*001e*/ 	.short	(.L_2587 - .L_2586)
.L_2586:
        /*0020*/ 	.word	0x00000000
        /*0024*/ 	.short	0x0000
        /*0026*/ 	.short	0x0000
        /*0028*/ 	.byte	0x00, 0xf0, 0xc1, 0x07


	//----- nvinfo : EIATTR_MAXREG_COUNT
	.align		4
.L_2587:
        /*002c*/ 	.byte	0x03, 0x1b
        /*002e*/ 	.short	0x00ff


	//----- nvinfo : EIATTR_NUM_BARRIERS
	.align		4
        /*0030*/ 	.byte	0x02, 0x4c
        /*0032*/ 	.byte	0x01
	.zero		1


	//----- nvinfo : EIATTR_ANNOTATIONS
	.align		4
        /*0034*/ 	.byte	0x04, 0x55
        /*0036*/ 	.short	(.L_2589 - .L_2588)


	//   ....[0]....
.L_2588:
        /* <DEDUP_REMOVED lines=11> */


	//----- nvinfo : EIATTR_MERCURY_ISA_VERSION
	.align		4
.L_2589:
        /*00d8*/ 	.byte	0x03, 0x5f
        /*00da*/ 	.short	0x0000


	//----- nvinfo : EIATTR_COOP_GROUP_MASK_REGIDS
	.align		4
        /*00dc*/ 	.byte	0x04, 0x29
        /*00de*/ 	.short	(.L_2591 - .L_2590)


	//   ....[0]....
.L_2590:
        /*00e0*/ 	.word	0xffffffff


	//   ....[1]....
        /*00e4*/ 	.word	0xffffffff


	//   ....[2]....
        /*00e8*/ 	.word	0xffffffff


	//   ....[3]....
        /*00ec*/ 	.word	0xffffffff


	//   ....[4]....
        /*00f0*/ 	.word	0xffffffff


	//   ....[5]....
        /*00f4*/ 	.word	0xffffffff


	//   ....[6]....
        /*00f8*/ 	.word	0xffffffff


	//   ....[7]....
        /*00fc*/ 	.word	0xffffffff


	//   ....[8]....
        /*0100*/ 	.word	0xffffffff


	//   ....[9]....
        /*0104*/ 	.word	0xffffffff


	//   ....[10]....
        /*0108*/ 	.word	0xffffffff


	//   ....[11]....
        /*010c*/ 	.word	0xffffffff


	//   ....[12]....
        /*0110*/ 	.word	0xffffffff


	//   ....[13]....
        /*0114*/ 	.word	0xffffffff


	//   ....[14]....
        /*0118*/ 	.word	0xffffffff


	//   ....[15]....
        /*011c*/ 	.word	0xffffffff


	//   ....[16]....
        /*0120*/ 	.word	0xffffffff


	//   ....[17]....
        /*0124*/ 	.word	0xffffffff


	//   ....[18]....
        /*0128*/ 	.word	0xffffffff


	//   ....[19]....
        /*012c*/ 	.word	0xffffffff


	//   ....[20]....
        /*0130*/ 	.word	0xffffffff


	//   ....[21]....
        /*0134*/ 	.word	0xffffffff


	//   ....[22]....
        /*0138*/ 	.word	0xffffffff


	//   ....[23]....
        /*013c*/ 	.word	0xffffffff


	//   ....[24]....
        /*0140*/ 	.word	0xffffffff


	//   ....[25]....
        /*0144*/ 	.word	0xffffffff


	//   ....[26]....
        /*0148*/ 	.word	0xffffffff


	//   ....[27]....
        /*014c*/ 	.word	0xffffffff


	//   ....[28]....
        /*0150*/ 	.word	0xffffffff


	//   ....[29]....
        /*0154*/ 	.word	0xffffffff


	//   ....[30]....
        /*0158*/ 	.word	0xffffffff


	//   ....[31]....
        /*015c*/ 	.word	0xffffffff


	//   ....[32]....
        /*0160*/ 	.word	0xffffffff


	//   ....[33]....
        /*0164*/ 	.word	0xffffffff


	//   ....[34]....
        /*0168*/ 	.word	0xffffffff


	//   ....[35]....
        /*016c*/ 	.word	0xffffffff


	//   ....[36]....
        /*0170*/ 	.word	0xffffffff


	//   ....[37]....
        /*0174*/ 	.word	0xffffffff


	//   ....[38]....
        /*0178*/ 	.word	0xffffffff


	//   ....[39]....
        /*017c*/ 	.word	0xffffffff


	//   ....[40]....
        /*0180*/ 	.word	0xffffffff


	//   ....[41]....
        /*0184*/ 	.word	0xffffffff


	//   ....[42]....
        /*0188*/ 	.word	0xffffffff


	//   ....[43]....
        /*018c*/ 	.word	0xffffffff


	//   ....[44]....
        /*0190*/ 	.word	0xffffffff


	//   ....[45]....
        /*0194*/ 	.word	0xffffffff


	//   ....[46]....
        /*0198*/ 	.word	0xffffffff


	//   ....[47]....
        /*019c*/ 	.word	0xffffffff


	//   ....[48]....
        /*01a0*/ 	.word	0xffffffff


	//   ....[49]....
        /*01a4*/ 	.word	0xffffffff


	//   ....[50]....
        /*01a8*/ 	.word	0xffffffff


	//   ....[51]....
        /*01ac*/ 	.word	0xffffffff


	//   ....[52]....
        /*01b0*/ 	.word	0xffffffff


	//   ....[53]....
        /*01b4*/ 	.word	0xffffffff


	//   ....[54]....
        /*01b8*/ 	.word	0xffffffff


	//   ....[55]....
        /*01bc*/ 	.word	0xffffffff


	//   ....[56]....
        /*01c0*/ 	.word	0xffffffff


	//   ....[57]....
        /*01c4*/ 	.word	0xffffffff


	//   ....[58]....
        /*01c8*/ 	.word	0xffffffff


	//   ....[59]....
        /*01cc*/ 	.word	0xffffffff


	//   ....[60]....
        /*01d0*/ 	.word	0xffffffff


	//   ....[61]....
        /*01d4*/ 	.word	0xffffffff


	//   ....[62]....
        /*01d8*/ 	.word	0xffffffff


	//   ....[63]....
        /*01dc*/ 	.word	0xffffffff


	//   ....[64]....
        /*01e0*/ 	.word	0xffffffff


	//   ....[65]....
        /*01e4*/ 	.word	0xffffffff


	//   ....[66]....
        /*01e8*/ 	.word	0xffffffff


	//   ....[67]....
        /*01ec*/ 	.word	0xffffffff


	//   ....[68]....
        /*01f0*/ 	.word	0xffffffff


	//   ....[69]....
        /*01f4*/ 	.word	0xffffffff


	//   ....[70]....
        /*01f8*/ 	.word	0xffffffff


	//   ....[71]....
        /*01fc*/ 	.word	0xffffffff


	//   ....[72]....
        /*0200*/ 	.word	0xffffffff


	//   ....[73]....
        /*0204*/ 	.word	0xffffffff


	//   ....[74]....
        /*0208*/ 	.word	0xffffffff


	//   ....[75]....
        /*020c*/ 	.word	0xffffffff


	//   ....[76]....
        /*0210*/ 	.word	0xffffffff


	//   ....[77]....
        /*0214*/ 	.word	0xffffffff


	//   ....[78]....
        /*0218*/ 	.word	0xffffffff


	//   ....[79]....
        /*021c*/ 	.word	0xffffffff


	//   ....[80]....
        /*0220*/ 	.word	0xffffffff


	//   ....[81]....
        /*0224*/ 	.word	0xffffffff


	//   ....[82]....
        /*0228*/ 	.word	0xffffffff


	//   ....[83]....
        /*022c*/ 	.word	0xffffffff


	//   ....[84]....
        /*0230*/ 	.word	0xffffffff


	//   ....[85]....
        /*0234*/ 	.word	0xffffffff


	//   ....[86]....
        /*0238*/ 	.word	0xffffffff


	//   ....[87]....
        /*023c*/ 	.word	0xffffffff


	//   ....[88]....
        /*0240*/ 	.word	0xffffffff


	//   ....[89]....
        /*0244*/ 	.word	0xffffffff


	//   ....[90]....
        /*0248*/ 	.word	0xffffffff


	//   ....[91]....
        /*024c*/ 	.word	0xffffffff


	//----- nvinfo : EIATTR_COOP_GROUP_INSTR_OFFSETS
	.align		4
.L_2591:
        /*0250*/ 	.byte	0x04, 0x28
        /*0252*/ 	.short	(.L_2593 - .L_2592)


	//   ....[0]....
.L_2592:
        /*0254*/ 	.word	0x00001360


	//   ....[1]....
        /*0258*/ 	.word	0x000019b0


	//   ....[2]....
        /*025c*/ 	.word	0x00001e40


	//   ....[3]....
        /*0260*/ 	.word	0x00003d00


	//   ....[4]....
        /*0264*/ 	.word	0x000052d0


	//   ....[5]....
        /*0268*/ 	.word	0x00005310


	//   ....[6]....
        /*026c*/ 	.word	0x00005340


	//   ....[7]....
        /*0270*/ 	.word	0x00005370


	//   ....[8]....
        /*0274*/ 	.word	0x000053a0


	//   ....[9]....
        /*0278*/ 	.word	0x000054c0


	//   ....[10]....
        /*027c*/ 	.word	0x000054f0


	//   ....[11]....
        /*0280*/ 	.word	0x00005500


	//   ....[12]....
        /*0284*/ 	.word	0x00005510


	//   ....[13]....
        /*0288*/ 	.word	0x000055d0


	//   ....[14]....
        /*028c*/ 	.word	0x000055f0


	//   ....[15]....
        /*0290*/ 	.word	0x00005600


	//   ....[16]....
        /*0294*/ 	.word	0x00005610


	//   ....[17]....
        /*0298*/ 	.word	0x00005710


	//   ....[18]....
        /*029c*/ 	.word	0x00005750


	//   ....[19]....
        /*02a0*/ 	.word	0x00005780


	//   ....[20]....
        /*02a4*/ 	.word	0x000057b0


	//   ....[21]....
        /*02a8*/ 	.word	0x00005900


	//   ....[22]....
        /*02ac*/ 	.word	0x00005960


	//   ....[23]....
        /*02b0*/ 	.word	0x00005990


	//   ....[24]....
        /*02b4*/ 	.word	0x000059c0


	//   ....[25]....
        /*02b8*/ 	.word	0x00005ae0


	//   ....[26]....
        /*02bc*/ 	.word	0x00005b10


	//   ....[27]....
        /*02c0*/ 	.word	0x00005b40


	//   ....[28]....
        /*02c4*/ 	.word	0x00005b70


	//   ....[29]....
        /*02c8*/ 	.word	0x00005c30


	//   ....[30]....
        /*02cc*/ 	.word	0x00006a20


	//   ....[31]....
        /*02d0*/ 	.word	0x00006a40


	//   ....[32]....
        /*02d4*/ 	.word	0x00006a50


	//   ....[33]....
        /*02d8*/ 	.word	0x00006a60


	//   ....[34]....
        /*02dc*/ 	.word	0x00006b90


	//   ....[35]....
        /*02e0*/ 	.word	0x00006bb0


	//   ....[36]....
        /*02e4*/ 	.word	0x00006bd0


	//   ....[37]....
        /*02e8*/ 	.word	0x00006be0


	//   ....[38]....
        /*02ec*/ 	.word	0x00006cd0


	//   ....[39]....
        /*02f0*/ 	.word	0x00006cf0


	//   ....[40]....
        /*02f4*/ 	.word	0x00006d00


	//   ....[41]....
        /*02f8*/ 	.word	0x00006d10


	//   ....[42]....
        /*02fc*/ 	.word	0x00006e00


	//   ....[43]....
        /*0300*/ 	.word	0x00006e20


	//   ....[44]....
        /*0304*/ 	.word	0x00006e30


	//   ....[45]....
        /*0308*/ 	.word	0x00006e40


	//   ....[46]....
        /*030c*/ 	.word	0x00006f30


	//   ....[47]....
        /*0310*/ 	.word	0x00006f50


	//   ....[48]....
        /*0314*/ 	.word	0x00006f60


	//   ....[49]....
        /*0318*/ 	.word	0x00006f70


	//   ....[50]....
        /*031c*/ 	.word	0x00007050


	//   ....[51]....
        /*0320*/ 	.word	0x00007080


	//   ....[52]....
        /*0324*/ 	.word	0x00007090


	//   ....[53]....
        /*0328*/ 	.word	0x000070a0


	//   ....[54]....
        /*032c*/ 	.word	0x000070b0


	//   ....[55]....
        /*0330*/ 	.word	0x000070c0


	//   ....[56]....
        /*0334*/ 	.word	0x000070e0


	//   ....[57]....
        /*0338*/ 	.word	0x00007110


	//   ....[58]....
        /*033c*/ 	.word	0x00007140


	//   ....[59]....
        /*0340*/ 	.word	0x00007180


	//   ....[60]....
        /*0344*/ 	.word	0x0000a250


	//   ....[61]....
        /*0348*/ 	.word	0x0000a290


	//   ....[62]....
        /*034c*/ 	.word	0x0000a2d0


	//   ....[63]....
        /*0350*/ 	.word	0x0000a310


	//   ....[64]....
        /*0354*/ 	.word	0x0000a3d0


	//   ....[65]....
        /*0358*/ 	.word	0x0000a400


	//   ....[66]....
        /*035c*/ 	.word	0x0000a430


	//   ....[67]....
        /*0360*/ 	.word	0x0000a460


	//   ....[68]....
        /*0364*/ 	.word	0x0000a500


	//   ....[69]....
        /*0368*/ 	.word	0x0000a550


	//   ....[70]....
        /*036c*/ 	.word	0x0000a580


	//   ....[71]....
        /*0370*/ 	.word	0x0000a5b0


	//   ....[72]....
        /*0374*/ 	.word	0x0000a630


	//   ....[73]....
        /*0378*/ 	.word	0x0000a680


	//   ....[74]....
        /*037c*/ 	.word	0x0000a6c0


	//   ....[75]....
        /*0380*/ 	.word	0x0000a6f0


	//   ....[76]....
        /*0384*/ 	.word	0x0000a770


	//   ....[77]....
        /*0388*/ 	.word	0x0000a7b0


	//   ....[78]....
        /*038c*/ 	.word	0x0000a7f0


	//   ....[79]....
        /*0390*/ 	.word	0x0000a820


	//   ....[80]....
        /*0394*/ 	.word	0x0000afc0


	//   ....[81]....
        /*0398*/ 	.word	0x0000b960


	//   ....[82]....
        /*039c*/ 	.word	0x0000c010


	//   ....[83]....
        /*03a0*/ 	.word	0x0000c030


	//   ....[84]....
        /*03a4*/ 	.word	0x0000c050


	//   ....[85]....
        /*03a8*/ 	.word	0x0000c070


	//   ....[86]....
        /*03ac*/ 	.word	0x0000c090


	//   ....[87]....
        /*03b0*/ 	.word	0x0000c1a0


	//   ....[88]....
        /*03b4*/ 	.word	0x0000c1c0


	//   ....[89]....
        /*03b8*/ 	.word	0x0000c1e0


	//   ....[90]....
        /*03bc*/ 	.word	0x0000c200


	//   ....[91]....
        /*03c0*/ 	.word	0x0000c220


	//----- nvinfo : EIATTR_EXIT_INSTR_OFFSETS
	.align		4
.L_2593:
        /*03c4*/ 	.byte	0x04, 0x1c
        /*03c6*/ 	.short	(.L_2595 - .L_2594)


	//   ....[0]....
.L_2594:
        /*03c8*/ 	.word	0x0000c300


	//   ....[1]....
        /*03cc*/ 	.word	0x0000c5a0


	//----- nvinfo : EIATTR_MAX_THREADS
	.align		4
.L_2595:
        /*03d0*/ 	.byte	0x04, 0x05
        /*03d2*/ 	.short	(.L_2597 - .L_2596)
.L_2596:
        /*03d4*/ 	.word	0x00000020
        /*03d8*/ 	.word	0x00000001
        /*03dc*/ 	.word	0x00000001


	//----- nvinfo : EIATTR_CRS_STACK_SIZE
	.align		4
.L_2597:
        /*03e0*/ 	.byte	0x04, 0x1e
        /*03e2*/ 	.short	(.L_2599 - .L_2598)
.L_2598:
        /*03e4*/ 	.word	0x00000000
.L_2599:


//--------------------- .nv.info._Z25selective_scan_bwd_kernelI32Selective_Scan_bwd_kernel_traitsILi32ELi16ELb0ELb1ELb0ELb0ELb1EN3c104HalfENS1_7complexIfEEEEv12SSMParamsBwd --------------------------
	.section	.nv.info._Z25selective_scan_bwd_kernelI32Selective_Scan_bwd_kernel_traitsILi32ELi16ELb0ELb1ELb0ELb0ELb1EN3c104HalfENS1_7complexIfEEEEv12SSMParamsBwd,"",@"SHT_CUDA_INFO"
	.sectionflags	@""
	.align	4


	//----- nvinfo : EIATTR_CUDA_API_VERSION
	.align		4
        /*0000*/ 	.byte	0x04, 0x37
        /*0002*/ 	.short	(.L_2601 - .L_2600)
.L_2600:
        /*0004*/ 	.word	0x00000082


	//----- nvinfo : EIATTR_SW2861232_WAR
	.align		4
.L_2601:
        /*0008*/ 	.byte	0x01, 0x35
	.zero		2


	//----- nvinfo : EIATTR_PARAM_CBANK
	.align		4
        /*000c*/ 	.byte	0x04, 0x0a
        /*000e*/ 	.short	(.L_2603 - .L_2602)
	.align		4
.L_2602:
        /*0010*/ 	.word	index@(.nv.constant0._Z25selective_scan_bwd_kernelI32Selective_Scan_bwd_kernel_traitsILi32ELi16ELb0ELb1ELb0ELb0ELb1EN3c104HalfENS1_7complexIfEEEEv12SSMParamsBwd)
        /*0014*/ 	.short	0x0160
        /*0016*/ 	.short	0x01f0


	//----- nvinfo : EIATTR_CBANK_PARAM_SIZE
	.align		4
.L_2603:
        /*0018*/ 	.byte	0x03, 0x19
        /*001a*/ 	.short	0x01f0


	//----- nvinfo : EIATTR_KPARAM_INFO
	.align		4
        /*001c*/ 	.byte	0x04, 0x17
        /*001e*/ 	.short	(.L_2605 - .L_2604)
.L_2604:
        /*0020*/ 	.word	0x00000000
        /*0024*/ 	.short	0x0000
        /*0026*/ 	.short	0x0000
        /*0028*/ 	.byte	0x00, 0xf0, 0xc1, 0x07


	//----- nvinfo : EIATTR_MAXREG_COUNT
	.align		4
.L_2605:
        /*002c*/ 	.byte	0x03, 0x1b
        /*002e*/ 	.short	0x00ff


	//----- nvinfo : EIATTR_NUM_BARRIERS
	.align		4
        /*0030*/ 	.byte	0x02, 0x4c
        /*0032*/ 	.byte	0x01
	.zero		1


	//----- nvinfo : EIATTR_ANNOTATIONS
	.align		4
        /*0034*/ 	.byte	0x04, 0x55
        /*0036*/ 	.short	(.L_2607 - .L_2606)


	//   ....[0]....
.L_2606:
        /* <DEDUP_REMOVED lines=12> */


	//----- nvinfo : EIATTR_MERCURY_ISA_VERSION
	.align		4
.L_2607:
        /*00e8*/ 	.byte	0x03, 0x5f
        /*00ea*/ 	.short	0x0000


	//----- nvinfo : EIATTR_COOP_GROUP_MASK_REGIDS
	.align		4
        /*00ec*/ 	.byte	0x04, 0x29
        /*00ee*/ 	.short	(.L_2609 - .L_2608)


	//   ....[0]....
.L_2608:
        /*00f0*/ 	.word	0xffffffff


	//   ....[1]....
        /*00f4*/ 	.word	0xffffffff


	//   ....[2]....
        /*00f8*/ 	.word	0xffffffff


	//   ....[3]....
        /*00fc*/ 	.word	0xffffffff


	//   ....[4]....
        /*0100*/ 	.word	0xffffffff


	//   ....[5]....
        /*0104*/ 	.word	0xffffffff


	//   ....[6]....
        /*0108*/ 	.word	0xffffffff


	//   ....[7]....
        /*010c*/ 	.word	0xffffffff


	//   ....[8]....
        /*0110*/ 	.word	0xffffffff


	//   ....[9]....
        /*0114*/ 	.word	0xffffffff


	//   ....[10]....
        /*0118*/ 	.word	0xffffffff


	//   ....[11]....
        /*011c*/ 	.word	0xffffffff


	//   ....[12]....
        /*0120*/ 	.word	0xffffffff


	//   ....[13]....
        /*0124*/ 	.word	0xffffffff


	//   ....[14]....
        /*0128*/ 	.word	0xffffffff


	//   ....[15]....
        /*012c*/ 	.word	0xffffffff


	//   ....[16]....
        /*0130*/ 	.word	0xffffffff


	//   ....[17]....
        /*0134*/ 	.word	0xffffffff


	//   ....[18]....
        /*0138*/ 	.word	0xffffffff


	//   ....[19]....
        /*013c*/ 	.word	0xffffffff


	//   ....[20]....
        /*0140*/ 	.word	0xffffffff


	//   ....[21]....
        /*0144*/ 	.word	0xffffffff


	//   ....[22]....
        /*0148*/ 	.word	0xffffffff


	//   ....[23]....
        /*014c*/ 	.word	0xffffffff


	//   ....[24]....
        /*0150*/ 	.word	0xffffffff


	//   ....[25]....
        /*0154*/ 	.word	0xffffffff


	//   ....[26]....
        /*0158*/ 	.word	0xffffffff


	//   ....[27]....
        /*015c*/ 	.word	0xffffffff


	//   ....[28]....
        /*0160*/ 	.word	0xffffffff


	//   ....[29]....
        /*0164*/ 	.word	0xffffffff


	//   ....[30]....
        /*0168*/ 	.word	0xffffffff


	//   ....[31]....
        /*016c*/ 	.word	0xffffffff


	//   ....[32]....
        /*0170*/ 	.word	0xffffffff


	//   ....[33]....
        /*0174*/ 	.word	0xffffffff


	//   ....[34]....
        /*0178*/ 	.word	0xffffffff


	//   ....[35]....
        /*017c*/ 	.word	0xffffffff


	//   ....[36]....
        /*0180*/ 	.word	0xffffffff


	//   ....[37]....
        /*0184*/ 	.word	0xffffffff


	//   ....[38]....
        /*0188*/ 	.word	0xffffffff


	//   ....[39]....
        /*018c*/ 	.word	0xffffffff


	//   ....[40]....
        /*0190*/ 	.word	0xffffffff


	//   ....[41]....
        /*0194*/ 	.word	0xffffffff


	//   ....[42]....
        /*0198*/ 	.word	0xffffffff


	//   ....[43]....
        /*019c*/ 	.word	0xffffffff


	//   ....[44]....
        /*01a0*/ 	.word	0xffffffff


	//   ....[45]....
        /*01a4*/ 	.word	0xffffffff


	//   ....[46]....
        /*01a8*/ 	.word	0xffffffff


	//   ....[47]....
        /*01ac*/ 	.word	0xffffffff


	//   ....[48]....
        /*01b0*/ 	.word	0xffffffff


	//   ....[49]....
        /*01b4*/ 	.word	0xffffffff


	//   ....[50]....
        /*01b8*/ 	.word	0xffffffff


	//   ....[51]....
        /*01bc*/ 	.word	0xffffffff


	//   ....[52]....
        /*01c0*/ 	.word	0xffffffff


	//   ....[53]....
        /*01c4*/ 	.word	0xffffffff


	//   ....[54]....
        /*01c8*/ 	.word	0xffffffff


	//   ....[55]....
        /*01cc*/ 	.word	0xffffffff


	//   ....[56]....
        /*01d0*/ 	.word	0xffffffff


	//   ....[57]....
        /*01d4*/ 	.word	0xffffffff


	//   ....[58]....
        /*01d8*/ 	.word	0xffffffff


	//   ....[59]....
        /*01dc*/ 	.word	0xffffffff


	//   ....[60]....
        /*01e0*/ 	.word	0xffffffff


	//   ....[61]....
        /*01e4*/ 	.word	0xffffffff


	//   ....[62]....
        /*01e8*/ 	.word	0xffffffff


	//   ....[63]....
        /*01ec*/ 	.word	0xffffffff


	//   ....[64]....
        /*01f0*/ 	.word	0xffffffff


	//   ....[65]....
        /*01f4*/ 	.word	0xffffffff


	//   ....[66]....
        /*01f8*/ 	.word	0xffffffff


	//   ....[67]....
        /*01fc*/ 	.word	0xffffffff


	//   ....[68]....
        /*0200*/ 	.word	0xffffffff


	//   ....[69]....
        /*0204*/ 	.word	0xffffffff


	//   ....[70]....
        /*0208*/ 	.word	0xffffffff


	//   ....[71]....
        /*020c*/ 	.word	0xffffffff


	//   ....[72]....
        /*0210*/ 	.word	0xffffffff


	//   ....[73]....
        /*0214*/ 	.word	0xffffffff


	//   ....[74]....
        /*0218*/ 	.word	0xffffffff


	//   ....[75]....
        /*021c*/ 	.word	0xffffffff


	//   ....[76]....
        /*0220*/ 	.word	0xffffffff


	//   ....[77]....
        /*0224*/ 	.word	0xffffffff


	//   ....[78]....
        /*0228*/ 	.word	0xffffffff


	//   ....[79]....
        /*022c*/ 	.word	0xffffffff


	//   ....[80]....
        /*0230*/ 	.word	0xffffffff


	//   ....[81]....
        /*0234*/ 	.word	0xffffffff


	//   ....[82]....
        /*0238*/ 	.word	0xffffffff


	//   ....[83]....
        /*023c*/ 	.word	0xffffffff


	//   ....[84]....
        /*0240*/ 	.word	0xffffffff


	//   ....[85]....
        /*0244*/ 	.word	0xffffffff


	//   ....[86]....
        /*0248*/ 	.word	0xffffffff


	//   ....[87]....
        /*024c*/ 	.word	0xffffffff


	//   ....[88]....
        /*0250*/ 	.word	0xffffffff


	//   ....[89]....
        /*0254*/ 	.word	0xffffffff


	//   ....[90]....
        /*0258*/ 	.word	0xffffffff


	//   ....[91]....
        /*025c*/ 	.word	0xffffffff


	//   ....[92]....
        /*0260*/ 	.word	0xffffffff


	//   ....[93]....
        /*0264*/ 	.word	0xffffffff


	//   ....[94]....
        /*0268*/ 	.word	0xffffffff


	//   ....[95]....
        /*026c*/ 	.word	0xffffffff


	//----- nvinfo : EIATTR_COOP_GROUP_INSTR_OFFSETS
	.align		4
.L_2609:
        /*0270*/ 	.byte	0x04, 0x28
        /*0272*/ 	.short	(.L_2611 - .L_2610)


	//   ....[0]....
.L_2610:
        /*0274*/ 	.word	0x000013b0


	//   ....[1]....
        /*0278*/ 	.word	0x000019f0


	//   ....[2]....
        /*027c*/ 	.word	0x000022c0


	//   ....[3]....
        /*0280*/ 	.word	0x00002730


	//   ....[4]....
        /*0284*/ 	.word	0x00002ec0


	//   ....[5]....
        /*0288*/ 	.word	0x00003aa0


	//   ....[6]....
        /*028c*/ 	.word	0x000047f0


	//   ....[7]....
        /*0290*/ 	.word	0x00006890


	//   ....[8]....
        /*0294*/ 	.word	0x00007df0


	//   ....[9]....
        /*0298*/ 	.word	0x00007e30


	//   ....[10]....
        /*029c*/ 	.word	0x00007e60


	//   ....[11]....
        /*02a0*/ 	.word	0x00007e90


	//   ....[12]....
        /*02a4*/ 	.word	0x00007ec0


	//   ....[13]....
        /*02a8*/ 	.word	0x00007fe0


	//   ....[14]....
        /*02ac*/ 	.word	0x00008010


	//   ....[15]....
        /*02b0*/ 	.word	0x00008040


	//   ....[16]....
        /*02b4*/ 	.word	0x00008060


	//   ....[17]....
        /*02b8*/ 	.word	0x00008120


	//   ....[18]....
        /*02bc*/ 	.word	0x00008140


	//   ....[19]....
        /*02c0*/ 	.word	0x00008150


	//   ....[20]....
        /*02c4*/ 	.word	0x00008160


	//   ....[21]....
        /*02c8*/ 	.word	0x00008220


	//   ....[22]....
        /*02cc*/ 	.word	0x00008260


	//   ....[23]....
        /*02d0*/ 	.word	0x00008290


	//   ....[24]....
        /*02d4*/ 	.word	0x000082c0


	//   ....[25]....
        /*02d8*/ 	.word	0x000083c0


	//   ....[26]....
        /*02dc*/ 	.word	0x000083f0


	//   ....[27]....
        /*02e0*/ 	.word	0x00008430


	//   ....[28]....
        /*02e4*/ 	.word	0x00008460


	//   ....[29]....
        /*02e8*/ 	.word	0x000085b0


	//   ....[30]....
        /*02ec*/ 	.word	0x000085e0


	//   ....[31]....
        /*02f0*/ 	.word	0x00008610


	//   ....[32]....
        /*02f4*/ 	.word	0x00008640


	//   ....[33]....
        /*02f8*/ 	.word	0x00008700


	//   ....[34]....
        /*02fc*/ 	.word	0x000094c0


	//   ....[35]....
        /*0300*/ 	.word	0x00009560


	//   ....[36]....
        /*0304*/ 	.word	0x00009570


	//   ....[37]....
        /*0308*/ 	.word	0x00009580


	//   ....[38]....
        /*030c*/ 	.word	0x000096b0


	//   ....[39]....
        /*0310*/ 	.word	0x000096d0


	//   ....[40]....
        /*0314*/ 	.word	0x000096f0


	//   ....[41]....
        /*0318*/ 	.word	0x00009700


	//   ....[42]....
        /*031c*/ 	.word	0x000097f0


	//   ....[43]....
        /*0320*/ 	.word	0x00009820


	//   ....[44]....
        /*0324*/ 	.word	0x00009830


	//   ....[45]....
        /*0328*/ 	.word	0x00009840


	//   ....[46]....
        /*032c*/ 	.word	0x00009930


	//   ....[47]....
        /*0330*/ 	.word	0x00009960


	//   ....[48]....
        /*0334*/ 	.word	0x00009970


	//   ....[49]....
        /*0338*/ 	.word	0x00009980


	//   ....[50]....
        /*033c*/ 	.word	0x00009a70


	//   ....[51]....
        /*0340*/ 	.word	0x00009aa0


	//   ....[52]....
        /*0344*/ 	.word	0x00009ab0


	//   ....[53]....
        /*0348*/ 	.word	0x00009ac0


	//   ....[54]....
        /*034c*/ 	.word	0x00009ba0


	//   ....[55]....
        /*0350*/ 	.word	0x00009bd0


	//   ....[56]....
        /*0354*/ 	.word	0x00009be0


	//   ....[57]....
        /*0358*/ 	.word	0x00009c60


	//   ....[58]....
        /*035c*/ 	.word	0x00009c80


	//   ....[59]....
        /*0360*/ 	.word	0x00009c90


	//   ....[60]....
        /*0364*/ 	.word	0x00009ca0


	//   ....[61]....
        /*0368*/ 	.word	0x00009cb0


	//   ....[62]....
        /*036c*/ 	.word	0x00009cd0


	//   ....[63]....
        /*0370*/ 	.word	0x00009ce0


	//   ....[64]....
        /*0374*/ 	.word	0x0000cdc0


	//   ....[65]....
        /*0378*/ 	.word	0x0000ce00


	//   ....[66]....
        /*037c*/ 	.word	0x0000ce40


	//   ....[67]....
        /*0380*/ 	.word	0x0000ce80


	//   ....[68]....
        /*0384*/ 	.word	0x0000cf40


	//   ....[69]....
        /*0388*/ 	.word	0x0000cf70


	//   ....[70]....
        /*038c*/ 	.word	0x0000cfa0


	//   ....[71]....
        /*0390*/ 	.word	0x0000cfd0


	//   ....[72]....
        /*0394*/ 	.word	0x0000d070


	//   ....[73]....
        /*0398*/ 	.word	0x0000d0c0


	//   ....[74]....
        /*039c*/ 	.word	0x0000d0f0


	//   ....[75]....
        /*03a0*/ 	.word	0x0000d120


	//   ....[76]....
        /*03a4*/ 	.word	0x0000d1a0


	//   ....[77]....
        /*03a8*/ 	.word	0x0000d1f0


	//   ....[78]....
        /*03ac*/ 	.word	0x0000d230


	//   ....[79]....
        /*03b0*/ 	.word	0x0000d260


	//   ....[80]....
        /*03b4*/ 	.word	0x0000d2e0


	//   ....[81]....
        /*03b8*/ 	.word	0x0000d320


	//   ....[82]....
        /*03bc*/ 	.word	0x0000d360


	//   ....[83]....
        /*03c0*/ 	.word	0x0000d390


	//   ....[84]....
        /*03c4*/ 	.word	0x0000db00


	//   ....[85]....
        /*03c8*/ 	.word	0x0000e3d0


	//   ....[86]....
        /*03cc*/ 	.word	0x0000eb60


	//   ....[87]....
        /*03d0*/ 	.word	0x0000eb80


	//   ....[88]....
        /*03d4*/ 	.word	0x0000eba0


	//   ....[89]....
        /*03d8*/ 	.word	0x0000ebc0


	//   ....[90]....
        /*03dc*/ 	.word	0x0000ebe0


	//   ....[91]....
        /*03e0*/ 	.word	0x0000ecf0


	//   ....[92]....
        /*03e4*/ 	.word	0x0000ed10


	//   ....[93]....
        /*03e8*/ 	.word	0x0000ed30


	//   ....[94]....
        /*03ec*/ 	.word	0x0000ed50


	//   ....[95]....
        /*03f0*/ 	.word	0x0000ed70


	//----- nvinfo : EIATTR_EXIT_INSTR_OFFSETS
	.align		4
.L_2611:
        /*03f4*/ 	.byte	0x04, 0x1c
        /*03f6*/ 	.short	(.L_2613 - .L_2612)


	//   ....[0]....
.L_2612:
        /*03f8*/ 	.word	0x0000ee50


	//   ....[1]....
        /*03fc*/ 	.word	0x0000f0f0


	//----- nvinfo : EIATTR_MAX_THREADS
	.align		4
.L_2613:
        /*0400*/ 	.byte	0x04, 0x05
        /*0402*/ 	.short	(.L_2615 - .L_2614)
.L_2614:
        /*0404*/ 	.word	0x00000020
        /*0408*/ 	.word	0x00000001
        /*040c*/ 	.word	0x00000001


	//----- nvinfo : EIATTR_CRS_STACK_SIZE
	.align		4
.L_2615:
        /*0410*/ 	.byte	0x04, 0x1e
        /*0412*/ 	.short	(.L_2617 - .L_2616)
.L_2616:
        /*0414*/ 	.word	0x00000000
.L_2617:


//--------------------- .nv.info._Z25selective_scan_bwd_kernelI32Selective_Scan_bwd_kernel_traitsILi32ELi16ELb0ELb1ELb0ELb1ELb0EN3c104HalfENS1_7complexIfEEEEv12SSMParamsBwd --------------------------
	.section	.nv.info._Z25selective_scan_bwd_kernelI32Selective_Scan_bwd_kernel_traitsILi32ELi16ELb0ELb1ELb0ELb1ELb0EN3c104HalfENS1_7complexIfEEEEv12SSMParamsBwd,"",@"SHT_CUDA_INFO"
	.sectionflags	@""
	.align	4


	//----- nvinfo : EIATTR_CUDA_API_VERSION
	.align		4
        /*0000*/ 	.byte	0x04, 0x37
        /*0002*/ 	.short	(.L_2619 - .L_2618)
.L_2618:
        /*0004*/ 	.word	0x00000082


	//----- nvinfo : EIATTR_SW2861232_WAR
	.align		4
.L_2619:
        /*0008*/ 	.byte	0x01, 0x35
	.zero		2


	//----- nvinfo : EIATTR_PARAM_CBANK
	.align		4
        /*000c*/ 	.byte	0x04, 0x0a
        /*000e*/ 	.short	(.L_2621 - .L_2620)
	.align		4
.L_2620:
        /*0010*/ 	.word	index@(.nv.constant0._Z25selective_scan_bwd_kernelI32Selective_Scan_bwd_kernel_traitsILi32ELi16ELb0ELb1ELb0ELb1ELb0EN3c104HalfENS1_7complexIfEEEEv12SSMParamsBwd)
        /*0014*/ 	.short	0x0160
        /*0016*/ 	.short	0x01f0


	//----- nvinfo : EIATTR_CBANK_PARAM_SIZE
	.align		4
.L_2621:
        /*0018*/ 	.byte	0x03, 0x19
        /*001a*/ 	.short	0x01f0


	//----- nvinfo : EIATTR_KPARAM_INFO
	.align		4
        /*001c*/ 	.byte	0x04, 0x17
        /*001e*/ 	.short	(.L_2623 - .L_2622)
.L_2622:
        /*0020*/ 	.word	0x00000000
        /*0024*/ 	.short	0x0000
        /*0026*/ 	.short	0x0000
        /*0028*/ 	.byte	0x00, 0xf0, 0xc1, 0x07


	//----- nvinfo : EIATTR_MAXREG_COUNT
	.align		4
.L_2623:
        /*002c*/ 	.byte	0x03, 0x1b
        /*002e*/ 	.short	0x00ff


	//----- nvinfo : EIATTR_NUM_BARRIERS
	.align		4
        /*0030*/ 	.byte	0x02, 0x4c
        /*0032*/ 	.byte	0x01
	.zero		1


	//----- nvinfo : EIATTR_ANNOTATIONS
	.align		4
        /*0034*/ 	.byte	0x04, 0x55
        /*0036*/ 	.short	(.L_2625 - .L_2624)


	//   ....[0]....
.L_2624:
        /* <DEDUP_REMOVED lines=13> */


	//----- nvinfo : EIATTR_MERCURY_ISA_VERSION
	.align		4
.L_2625:
        /*00f8*/ 	.byte	0x03, 0x5f
        /*00fa*/ 	.short	0x0000


	//----- nvinfo : EIATTR_COOP_GROUP_MASK_REGIDS
	.align		4
        /*00fc*/ 	.byte	0x04, 0x29
        /*00fe*/ 	.short	(.L_2627 - .L_2626)


	//   ....[0]....
.L_2626:
        /*0100*/ 	.word	0xffffffff


	//   ....[1]....
        /*0104*/ 	.word	0xffffffff


	//   ....[2]....
        /*0108*/ 	.word	0xffffffff


	//   ....[3]....
        /*010c*/ 	.word	0xffffffff


	//   ....[4]....
        /*0110*/ 	.word	0xffffffff


	//   ....[5]....
        /*0114*/ 	.word	0xffffffff


	//   ....[6]....
        /*0118*/ 	.word	0xffffffff


	//   ....[7]....
        /*011c*/ 	.word	0xffffffff


	//   ....[8]....
        /*0120*/ 	.word	0xffffffff


	//   ....[9]....
        /*0124*/ 	.word	0xffffffff


	//   ....[10]....
        /*0128*/ 	.word	0xffffffff


	//   ....[11]....
        /*012c*/ 	.word	0xffffffff


	//   ....[12]....
        /*0130*/ 	.word	0xffffffff


	//   ....[13]....
        /*0134*/ 	.word	0xffffffff


	//   ....[14]....
        /*0138*/ 	.word	0xffffffff


	//   ....[15]....
        /*013c*/ 	.word	0xffffffff


	//   ....[16]....
        /*0140*/ 	.word	0xffffffff


	//   ....[17]....
        /*0144*/ 	.word	0xffffffff


	//   ....[18]....
        /*0148*/ 	.word	0xffffffff


	//   ....[19]....
        /*014c*/ 	.word	0xffffffff


	//   ....[20]....
        /*0150*/ 	.word	0xffffffff


	//   ....[21]....
        /*0154*/ 	.word	0xffffffff


	//   ....[22]....
        /*0158*/ 	.word	0xffffffff


	//   ....[23]....
        /*015c*/ 	.word	0xffffffff


	//   ....[24]....
        /*0160*/ 	.word	0xffffffff


	//   ....[25]....
        /*0164*/ 	.word	0xffffffff


	//   ....[26]....
        /*0168*/ 	.word	0xffffffff


	//   ....[27]....
        /*016c*/ 	.word	0xffffffff


	//   ....[28]....
        /*0170*/ 	.word	0xffffffff


	//   ....[29]....
        /*0174*/ 	.word	0xffffffff


	//   ....[30]....
        /*0178*/ 	.word	0xffffffff


	//   ....[31]....
        /*017c*/ 	.word	0xffffffff


	//   ....[32]....
        /*0180*/ 	.word	0xffffffff


	//   ....[33]....
        /*0184*/ 	.word	0xffffffff


	//   ....[34]....
        /*0188*/ 	.word	0xffffffff


	//   ....[35]....
        /*018c*/ 	.word	0xffffffff


	//   ....[36]....
        /*0190*/ 	.word	0xffffffff


	//   ....[37]....
        /*0194*/ 	.word	0xffffffff


	//   ....[38]....
        /*0198*/ 	.word	0xffffffff


	//   ....[39]....
        /*019c*/ 	.word	0xffffffff


	//   ....[40]....
        /*01a0*/ 	.word	0xffffffff


	//   ....[41]....
        /*01a4*/ 	.word	0xffffffff


	//   ....[42]....
        /*01a8*/ 	.word	0xffffffff


	//   ....[43]....
        /*01ac*/ 	.word	0xffffffff


	//   ....[44]....
        /*01b0*/ 	.word	0xffffffff


	//   ....[45]....
        /*01b4*/ 	.word	0xffffffff


	//   ....[46]....
        /*01b8*/ 	.word	0xffffffff


	//   ....[47]....
        /*01bc*/ 	.word	0xffffffff


	//   ....[48]....
        /*01c0*/ 	.word	0xffffffff


	//   ....[49]....
        /*01c4*/ 	.word	0xffffffff


	//   ....[50]....
        /*01c8*/ 	.word	0xffffffff


	//   ....[51]....
        /*01cc*/ 	.word	0xffffffff


	//   ....[52]....
        /*01d0*/ 	.word	0xffffffff


	//   ....[53]....
        /*01d4*/ 	.word	0xffffffff


	//   ....[54]....
        /*01d8*/ 	.word	0xffffffff


	//   ....[55]....
        /*01dc*/ 	.word	0xffffffff


	//   ....[56]....
        /*01e0*/ 	.word	0xffffffff


	//   ....[57]....
        /*01e4*/ 	.word	0xffffffff


	//   ....[58]....
        /*01e8*/ 	.word	0xffffffff


	//   ....[59]....
        /*01ec*/ 	.word	0xffffffff


	//   ....[60]....
        /*01f0*/ 	.word	0xffffffff


	//   ....[61]....
        /*01f4*/ 	.word	0xffffffff


	//   ....[62]....
        /*01f8*/ 	.word	0xffffffff


	//   ....[63]....
        /*01fc*/ 	.word	0xffffffff


	//   ....[64]....
        /*0200*/ 	.word	0xffffffff


	//   ....[65]....
        /*0204*/ 	.word	0xffffffff


	//   ....[66]....
        /*0208*/ 	.word	0xffffffff


	//   ....[67]....
        /*020c*/ 	.word	0xffffffff


	//   ....[68]....
        /*0210*/ 	.word	0xffffffff


	//   ....[69]....
        /*0214*/ 	.word	0xffffffff


	//   ....[70]....
        /*0218*/ 	.word	0xffffffff


	//   ....[71]....
        /*021c*/ 	.word	0xffffffff


	//   ....[72]....
        /*0220*/ 	.word	0xffffffff


	//   ....[73]....
        /*0224*/ 	.word	0xffffffff


	//   ....[74]....
        /*0228*/ 	.word	0xffffffff


	//   ....[75]....
        /*022c*/ 	.word	0xffffffff


	//   ....[76]....
        /*0230*/ 	.word	0xffffffff


	//   ....[77]....
        /*0234*/ 	.word	0xffffffff


	//   ....[78]....
        /*0238*/ 	.word	0xffffffff


	//   ....[79]....
        /*023c*/ 	.word	0xffffffff


	//   ....[80]....
        /*0240*/ 	.word	0xffffffff


	//   ....[81]....
        /*0244*/ 	.word	0xffffffff


	//   ....[82]....
        /*0248*/ 	.word	0xffffffff


	//   ....[83]....
        /*024c*/ 	.word	0xffffffff


	//   ....[84]....
        /*0250*/ 	.word	0xffffffff


	//   ....[85]....
        /*0254*/ 	.word	0xffffffff


	//   ....[86]....
        /*0258*/ 	.word	0xffffffff


	//   ....[87]....
        /*025c*/ 	.word	0xffffffff


	//   ....[88]....
        /*0260*/ 	.word	0xffffffff


	//   ....[89]....
        /*0264*/ 	.word	0xffffffff


	//   ....[90]....
        /*0268*/ 	.word	0xffffffff


	//   ....[91]....
        /*026c*/ 	.word	0xffffffff


	//   ....[92]....
        /*0270*/ 	.word	0xffffffff


	//----- nvinfo : EIATTR_COOP_GROUP_INSTR_OFFSETS
	.align		4
.L_2627:
        /*0274*/ 	.byte	0x04, 0x28
        /*0276*/ 	.short	(.L_2629 - .L_2628)


	//   ....[0]....
.L_2628:
        /*0278*/ 	.word	0x00001380


	//   ....[1]....
        /*027c*/ 	.word	0x00001980


	//   ....[2]....
        /*0280*/ 	.word	0x00001f30


	//   ....[3]....
        /*0284*/ 	.word	0x00006070


	//   ....[4]....
        /*0288*/ 	.word	0x000076a0


	//   ....[5]....
        /*028c*/ 	.word	0x000076e0


	//   ....[6]....
        /*0290*/ 	.word	0x00007710


	//   ....[7]....
        /*0294*/ 	.word	0x00007740


	//   ....[8]....
        /*0298*/ 	.word	0x00007770


	//   ....[9]....
        /*029c*/ 	.word	0x00007890


	//   ....[10]....
        /*02a0*/ 	.word	0x000078c0


	//   ....[11]....
        /*02a4*/ 	.word	0x000078e0


	//   ....[12]....
        /*02a8*/ 	.word	0x000078f0


	//   ....[13]....
        /*02ac*/ 	.word	0x000079b0


	//   ....[14]....
        /*02b0*/ 	.word	0x000079d0


	//   ....[15]....
        /*02b4*/ 	.word	0x000079e0


	//   ....[16]....
        /*02b8*/ 	.word	0x000079f0


	//   ....[17]....
        /*02bc*/ 	.word	0x00007af0


	//   ....[18]....
        /*02c0*/ 	.word	0x00007b30


	//   ....[19]....
        /*02c4*/ 	.word	0x00007b60


	//   ....[20]....
        /*02c8*/ 	.word	0x00007b90


	//   ....[21]....
        /*02cc*/ 	.word	0x00007ce0


	//   ....[22]....
        /*02d0*/ 	.word	0x00007d20


	//   ....[23]....
        /*02d4*/ 	.word	0x00007d50


	//   ....[24]....
        /*02d8*/ 	.word	0x00007d80


	//   ....[25]....
        /*02dc*/ 	.word	0x00007ec0


	//   ....[26]....
        /*02e0*/ 	.word	0x00007ef0


	//   ....[27]....
        /*02e4*/ 	.word	0x00007f20


	//   ....[28]....
        /*02e8*/ 	.word	0x00007f50


	//   ....[29]....
        /*02ec*/ 	.word	0x00008040


	//   ....[30]....
        /*02f0*/ 	.word	0x00008df0


	//   ....[31]....
        /*02f4*/ 	.word	0x00008e10


	//   ....[32]....
        /*02f8*/ 	.word	0x00008e20


	//   ....[33]....
        /*02fc*/ 	.word	0x00008e30


	//   ....[34]....
        /*0300*/ 	.word	0x00008f60


	//   ....[35]....
        /*0304*/ 	.word	0x00008f80


	//   ....[36]....
        /*0308*/ 	.word	0x00008fa0


	//   ....[37]....
        /*030c*/ 	.word	0x00008fb0


	//   ....[38]....
        /*0310*/ 	.word	0x000090a0


	//   ....[39]....
        /*0314*/ 	.word	0x000090c0


	//   ....[40]....
        /*0318*/ 	.word	0x000090d0


	//   ....[41]....
        /*031c*/ 	.word	0x000090e0


	//   ....[42]....
        /*0320*/ 	.word	0x000091d0


	//   ....[43]....
        /*0324*/ 	.word	0x000091f0


	//   ....[44]....
        /*0328*/ 	.word	0x00009200


	//   ....[45]....
        /*032c*/ 	.word	0x00009210


	//   ....[46]....
        /*0330*/ 	.word	0x00009300


	//   ....[47]....
        /*0334*/ 	.word	0x00009320


	//   ....[48]....
        /*0338*/ 	.word	0x00009330


	//   ....[49]....
        /*033c*/ 	.word	0x00009340


	//   ....[50]....
        /*0340*/ 	.word	0x00009420


	//   ....[51]....
        /*0344*/ 	.word	0x00009450


	//   ....[52]....
        /*0348*/ 	.word	0x00009460


	//   ....[53]....
        /*034c*/ 	.word	0x00009470


	//   ....[54]....
        /*0350*/ 	.word	0x00009480


	//   ....[55]....
        /*0354*/ 	.word	0x00009490


	//   ....[56]....
        /*0358*/ 	.word	0x000094b0


	//   ....[57]....
        /*035c*/ 	.word	0x000094e0


	//   ....[58]....
        /*0360*/ 	.word	0x00009510


	//   ....[59]....
        /*0364*/ 	.word	0x00009550


	//   ....[60]....
        /*0368*/ 	.word	0x0000c630


	//   ....[61]....
        /*036c*/ 	.word	0x0000c670


	//   ....[62]....
        /*0370*/ 	.word	0x0000c6b0


	//   ....[63]....
        /*0374*/ 	.word	0x0000c6f0


	//   ....[64]....
        /*0378*/ 	.word	0x0000c7b0


	//   ....[65]....
        /*037c*/ 	.word	0x0000c7e0


	//   ....[66]....
        /*0380*/ 	.word	0x0000c810


	//   ....[67]....
        /*0384*/ 	.word	0x0000c840


	//   ....[68]....
        /*0388*/ 	.word	0x0000c8e0


	//   ....[69]....
        /*038c*/ 	.word	0x0000c930


	//   ....[70]....
        /*0390*/ 	.word	0x0000c960


	//   ....[71]....
        /*0394*/ 	.word	0x0000c990


	//   ....[72]....
        /*0398*/ 	.word	0x0000ca10


	//   ....[73]....
        /*039c*/ 	.word	0x0000ca60


	//   ....[74]....
        /*03a0*/ 	.word	0x0000caa0


	//   ....[75]....
        /*03a4*/ 	.word	0x0000cad0


	//   ....[76]....
        /*03a8*/ 	.word	0x0000cb50


	//   ....[77]....
        /*03ac*/ 	.word	0x0000cb90


	//   ....[78]....
        /*03b0*/ 	.word	0x0000cbd0


	//   ....[79]....
        /*03b4*/ 	.word	0x0000cc00


	//   ....[80]....
        /*03b8*/ 	.word	0x0000d5f0


	//   ....[81]....
        /*03bc*/ 	.word	0x0000df10


	//   ....[82]....
        /*03c0*/ 	.word	0x0000ea80


	//   ....[83]....
        /*03c4*/ 	.word	0x0000f120


	//   ....[84]....
        /*03c8*/ 	.word	0x0000f140


	//   ....[85]....
        /*03cc*/ 	.word	0x0000f160


	//   ....[86]....
        /*03d0*/ 	.word	0x0000f180


	//   ....[87]....
        /*03d4*/ 	.word	0x0000f1a0


	//   ....[88]....
        /*03d8*/ 	.word	0x0000f2b0


	//   ....[89]....
        /*03dc*/ 	.word	0x0000f2d0


	//   ....[90]....
        /*03e0*/ 	.word	0x0000f2f0


	//   ....[91]....
        /*03e4*/ 	.word	0x0000f310


	//   ....[92]....
        /*03e8*/ 	.word	0x0000f330


	//----- nvinfo : EIATTR_EXIT_INSTR_OFFSETS
	.align		4
.L_2629:
        /*03ec*/ 	.byte	0x04, 0x1c
        /*03ee*/ 	.short	(.L_2631 - .L_2630)


	//   ....[0]....
.L_2630:
        /*03f0*/ 	.word	0x0000f410


	//   ....[1]....
        /*03f4*/ 	.word	0x0000f6b0


	//----- nvinfo : EIATTR_MAX_THREADS
	.align		4
.L_2631:
        /*03f8*/ 	.byte	0x04, 0x05
        /*03fa*/ 	.short	(.L_2633 - .L_2632)
.L_2632:
        /*03fc*/ 	.word	0x00000020
        /*0400*/ 	.word	0x00000001
        /*0404*/ 	.word	0x00000001


	//----- nvinfo : EIATTR_CRS_STACK_SIZE
	.align		4
.L_2633:
        /*0408*/ 	.byte	0x04, 0x1e
        /*040a*/ 	.short	(.L_2635 - .L_2634)
.L_2634:
        /*040c*/ 	.word	0x00000000
.L_2635:


//--------------------- .nv.info._Z25selective_scan_bwd_kernelI32Selective_Scan_bwd_kernel_traitsILi32ELi16ELb0ELb1ELb0ELb1ELb1EN3c104HalfENS1_7complexIfEEEEv12SSMParamsBwd --------------------------
	.section	.nv.info._Z25selective_scan_bwd_kernelI32Selective_Scan_bwd_kernel_traitsILi32ELi16ELb0ELb1ELb0ELb1ELb1EN3c104HalfENS1_7complexIfEEEEv12SSMParamsBwd,"",@"SHT_CUDA_INFO"
	.sectionflags	@""
	.align	4


	//----- nvinfo : EIATTR_CUDA_API_VERSION
	.align		4
        /*0000*/ 	.byte	0x04, 0x37
        /*0002*/ 	.short	(.L_2637 - .L_2636)
.L_2636:
        /*0004*/ 	.word	0x00000082


	//----- nvinfo : EIATTR_SW2861232_WAR
	.align		4
.L_2637:
        /*0008*/ 	.byte	0x01, 0x35
	.zero		2


	//----- nvinfo : EIATTR_PARAM_CBANK
	.align		4
        /*000c*/ 	.byte	0x04, 0x0a
        /*000e*/ 	.short	(.L_2639 - .L_2638)
	.align		4
.L_2638:
        /*0010*/ 	.word	index@(.nv.constant0._Z25selective_scan_bwd_kernelI32Selective_Scan_bwd_kernel_traitsILi32ELi16ELb0ELb1ELb0ELb1ELb1EN3c104HalfENS1_7complexIfEEEEv12SSMParamsBwd)
        /*0014*/ 	.short	0x0160
        /*0016*/ 	.short	0x01f0


	//----- nvinfo : EIATTR_CBANK_PARAM_SIZE
	.align		4
.L_2639:
        /*0018*/ 	.byte	0x03, 0x19
        /*001a*/ 	.short	0x01f0


	//----- nvinfo : EIATTR_KPARAM_INFO
	.align		4
        /*001c*/ 	.byte	0x04, 0x17
        /*001e*/ 	.short	(.L_2641 - .L_2640)
.L_2640:
        /*0020*/ 	.word	0x00000000
        /*0024*/ 	.short	0x0000
        /*0026*/ 	.short	0x0000
        /*0028*/ 	.byte	0x00, 0xf0, 0xc1, 0x07


	//----- nvinfo : EIATTR_MAXREG_COUNT
	.align		4
.L_2641:
        /*002c*/ 	.byte	0x03, 0x1b
        /*002e*/ 	.short	0x00ff


	//----- nvinfo : EIATTR_NUM_BARRIERS
	.align		4
        /*0030*/ 	.byte	0x02, 0x4c
        /*0032*/ 	.byte	0x01
	.zero		1


	//----- nvinfo : EIATTR_ANNOTATIONS
	.align		4
        /*0034*/ 	.byte	0x04, 0x55
        /*0036*/ 	.short	(.L_2643 - .L_2642)


	//   ....[0]....
.L_2642:
        /* <DEDUP_REMOVED lines=14> */


	//----- nvinfo : EIATTR_MERCURY_ISA_VERSION
	.align		4
.L_2643:
        /*0108*/ 	.byte	0x03, 0x5f
        /*010a*/ 	.short	0x0000


	//----- nvinfo : EIATTR_COOP_GROUP_MASK_REGIDS
	.align		4
        /*010c*/ 	.byte	0x04, 0x29
        /*010e*/ 	.short	(.L_2645 - .L_2644)


	//   ....[0]....
.L_2644:
        /*0110*/ 	.word	0xffffffff


	//   ....[1]....
        /*0114*/ 	.word	0xffffffff


	//   ....[2]....
        /*0118*/ 	.word	0xffffffff


	//   ....[3]....
        /*011c*/ 	.word	0xffffffff


	//   ....[4]....
        /*0120*/ 	.word	0xffffffff


	//   ....[5]....
        /*0124*/ 	.word	0xffffffff


	//   ....[6]....
        /*0128*/ 	.word	0xffffffff


	//   ....[7]....
        /*012c*/ 	.word	0xffffffff


	//   ....[8]....
        /*0130*/ 	.word	0xffffffff


	//   ....[9]....
        /*0134*/ 	.word	0xffffffff


	//   ....[10]....
        /*0138*/ 	.word	0xffffffff


	//   ....[11]....
        /*013c*/ 	.word	0xffffffff


	//   ....[12]....
        /*0140*/ 	.word	0xffffffff


	//   ....[13]....
        /*0144*/ 	.word	0xffffffff


	//   ....[14]....
        /*0148*/ 	.word	0xffffffff


	//   ....[15]....
        /*014c*/ 	.word	0xffffffff


	//   ....[16]....
        /*0150*/ 	.word	0xffffffff


	//   ....[17]....
        /*0154*/ 	.word	0xffffffff


	//   ....[18]....
        /*0158*/ 	.word	0xffffffff


	//   ....[19]....
        /*015c*/ 	.word	0xffffffff


	//   ....[20]....
        /*0160*/ 	.word	0xffffffff


	//   ....[21]....
        /*0164*/ 	.word	0xffffffff


	//   ....[22]....
        /*0168*/ 	.word	0xffffffff


	//   ....[23]....
        /*016c*/ 	.word	0xffffffff


	//   ....[24]....
        /*0170*/ 	.word	0xffffffff


	//   ....[25]....
        /*0174*/ 	.word	0xffffffff


	//   ....[26]....
        /*0178*/ 	.word	0xffffffff


	//   ....[27]....
        /*017c*/ 	.word	0xffffffff


	//   ....[28]....
        /*0180*/ 	.word	0xffffffff


	//   ....[29]....
        /*0184*/ 	.word	0xffffffff


	//   ....[30]....
        /*0188*/ 	.word	0xffffffff


	//   ....[31]....
        /*018c*/ 	.word	0xffffffff


	//   ....[32]....
        /*0190*/ 	.word	0xffffffff


	//   ....[33]....
        /*0194*/ 	.word	0xffffffff


	//   ....[34]....
        /*0198*/ 	.word	0xffffffff


	//   ....[35]....
        /*019c*/ 	.word	0xffffffff


	//   ....[36]....
        /*01a0*/ 	.word	0xffffffff


	//   ....[37]....
        /*01a4*/ 	.word	0xffffffff


	//   ....[38]....
        /*01a8*/ 	.word	0xffffffff


	//   ....[39]....
        /*01ac*/ 	.word	0xffffffff


	//   ....[40]....
        /*01b0*/ 	.word	0xffffffff


	//   ....[41]....
        /*01b4*/ 	.word	0xffffffff


	//   ....[42]....
        /*01b8*/ 	.word	0xffffffff


	//   ....[43]....
        /*01bc*/ 	.word	0xffffffff


	//   ....[44]....
        /*01c0*/ 	.word	0xffffffff


	//   ....[45]....
        /*01c4*/ 	.word	0xffffffff


	//   ....[46]....
        /*01c8*/ 	.word	0xffffffff


	//   ....[47]....
        /*01cc*/ 	.word	0xffffffff


	//   ....[48]....
        /*01d0*/ 	.word	0xffffffff


	//   ....[49]....
        /*01d4*/ 	.word	0xffffffff


	//   ....[50]....
        /*01d8*/ 	.word	0xffffffff


	//   ....[51]....
        /*01dc*/ 	.word	0xffffffff


	//   ....[52]....
        /*01e0*/ 	.word	0xffffffff


	//   ....[53]....
        /*01e4*/ 	.word	0xffffffff


	//   ....[54]....
        /*01e8*/ 	.word	0xffffffff


	//   ....[55]....
        /*01ec*/ 	.word	0xffffffff


	//   ....[56]....
        /*01f0*/ 	.word	0xffffffff


	//   ....[57]....
        /*01f4*/ 	.word	0xffffffff


	//   ....[58]....
        /*01f8*/ 	.word	0xffffffff


	//   ....[59]....
        /*01fc*/ 	.word	0xffffffff


	//   ....[60]....
        /*0200*/ 	.word	0xffffffff


	//   ....[61]....
        /*0204*/ 	.word	0xffffffff


	//   ....[62]....
        /*0208*/ 	.word	0xffffffff


	//   ....[63]....
        /*020c*/ 	.word	0xffffffff


	//   ....[64]....
        /*0210*/ 	.word	0xffffffff


	//   ....[65]....
        /*0214*/ 	.word	0xffffffff


	//   ....[66]....
        /*0218*/ 	.word	0xffffffff


	//   ....[67]....
        /*021c*/ 	.word	0xffffffff


	//   ....[68]....
        /*0220*/ 	.word	0xffffffff


	//   ....[69]....
        /*0224*/ 	.word	0xffffffff


	//   ....[70]....
        /*0228*/ 	.word	0xffffffff


	//   ....[71]....
        /*022c*/ 	.word	0xffffffff


	//   ....[72]....
        /*0230*/ 	.word	0xffffffff


	//   ....[73]....
        /*0234*/ 	.word	0xffffffff


	//   ....[74]....
        /*0238*/ 	.word	0xffffffff


	//   ....[75]....
        /*023c*/ 	.word	0xffffffff


	//   ....[76]....
        /*0240*/ 	.word	0xffffffff


	//   ....[77]....
        /*0244*/ 	.word	0xffffffff


	//   ....[78]....
        /*0248*/ 	.word	0xffffffff


	//   ....[79]....
        /*024c*/ 	.word	0xffffffff


	//   ....[80]....
        /*0250*/ 	.word	0xffffffff


	//   ....[81]....
        /*0254*/ 	.word	0xffffffff


	//   ....[82]....
        /*0258*/ 	.word	0xffffffff


	//   ....[83]....
        /*025c*/ 	.word	0xffffffff


	//   ....[84]....
        /*0260*/ 	.word	0xffffffff


	//   ....[85]....
        /*0264*/ 	.word	0xffffffff


	//   ....[86]....
        /*0268*/ 	.word	0xffffffff


	//   ....[87]....
        /*026c*/ 	.word	0xffffffff


	//   ....[88]....
        /*0270*/ 	.word	0xffffffff


	//   ....[89]....
        /*0274*/ 	.word	0xffffffff


	//   ....[90]....
        /*0278*/ 	.word	0xffffffff


	//   ....[91]....
        /*027c*/ 	.word	0xffffffff


	//   ....[92]....
        /*0280*/ 	.word	0xffffffff


	//   ....[93]....
        /*0284*/ 	.word	0xffffffff


	//   ....[94]....
        /*0288*/ 	.word	0xffffffff


	//   ....[95]....
        /*028c*/ 	.word	0xffffffff


	//   ....[96]....
        /*0290*/ 	.word	0xffffffff


	//----- nvinfo : EIATTR_COOP_GROUP_INSTR_OFFSETS
	.align		4
.L_2645:
        /*0294*/ 	.byte	0x04, 0x28
        /*0296*/ 	.short	(.L_2647 - .L_2646)


	//   ....[0]....
.L_2646:
        /*0298*/ 	.word	0x00001390


	//   ....[1]....
        /*029c*/ 	.word	0x00001970


	//   ....[2]....
        /*02a0*/ 	.word	0x00001f30


	//   ....[3]....
        /*02a4*/ 	.word	0x00004cc0


	//   ....[4]....
        /*02a8*/ 	.word	0x000053e0


	//   ....[5]....
        /*02ac*/ 	.word	0x00005fd0


	//   ....[6]....
        /*02b0*/ 	.word	0x00006ae0


	//   ....[7]....
        /*02b4*/ 	.word	0x00008cd0


	//   ....[8]....
        /*02b8*/ 	.word	0x0000a170


	//   ....[9]....
        /*02bc*/ 	.word	0x0000a1b0


	//   ....[10]....
        /*02c0*/ 	.word	0x0000a1e0


	//   ....[11]....
        /*02c4*/ 	.word	0x0000a210


	//   ....[12]....
        /*02c8*/ 	.word	0x0000a240


	//   ....[13]....
        /*02cc*/ 	.word	0x0000a350


	//   ....[14]....
        /*02d0*/ 	.word	0x0000a380


	//   ....[15]....
        /*02d4*/ 	.word	0x0000a3b0


	//   ....[16]....
        /*02d8*/ 	.word	0x0000a3c0


	//   ....[17]....
        /*02dc*/ 	.word	0x0000a480


	//   ....[18]....
        /*02e0*/ 	.word	0x0000a4a0


	//   ....[19]....
        /*02e4*/ 	.word	0x0000a4b0


	//   ....[20]....
        /*02e8*/ 	.word	0x0000a4c0


	//   ....[21]....
        /*02ec*/ 	.word	0x0000a580


	//   ....[22]....
        /*02f0*/ 	.word	0x0000a5c0


	//   ....[23]....
        /*02f4*/ 	.word	0x0000a5f0


	//   ....[24]....
        /*02f8*/ 	.word	0x0000a620


	//   ....[25]....
        /*02fc*/ 	.word	0x0000a730


	//   ....[26]....
        /*0300*/ 	.word	0x0000a770


	//   ....[27]....
        /*0304*/ 	.word	0x0000a7a0


	//   ....[28]....
        /*0308*/ 	.word	0x0000a7d0


	//   ....[29]....
        /*030c*/ 	.word	0x0000a8f0


	//   ....[30]....
        /*0310*/ 	.word	0x0000a940


	//   ....[31]....
        /*0314*/ 	.word	0x0000a970


	//   ....[32]....
        /*0318*/ 	.word	0x0000a9a0


	//   ....[33]....
        /*031c*/ 	.word	0x0000aa70


	//   ....[34]....
        /*0320*/ 	.word	0x0000b840


	//   ....[35]....
        /*0324*/ 	.word	0x0000b8e0


	//   ....[36]....
        /*0328*/ 	.word	0x0000b8f0


	//   ....[37]....
        /*032c*/ 	.word	0x0000b900


	//   ....[38]....
        /*0330*/ 	.word	0x0000ba30


	//   ....[39]....
        /*0334*/ 	.word	0x0000ba50


	//   ....[40]....
        /*0338*/ 	.word	0x0000ba70


	//   ....[41]....
        /*033c*/ 	.word	0x0000ba80


	//   ....[42]....
        /*0340*/ 	.word	0x0000bb70


	//   ....[43]....
        /*0344*/ 	.word	0x0000bba0


	//   ....[44]....
        /*0348*/ 	.word	0x0000bbb0


	//   ....[45]....
        /*034c*/ 	.word	0x0000bbc0


	//   ....[46]....
        /*0350*/ 	.word	0x0000bcb0


	//   ....[47]....
        /*0354*/ 	.word	0x0000bce0


	//   ....[48]....
        /*0358*/ 	.word	0x0000bcf0


	//   ....[49]....
        /*035c*/ 	.word	0x0000bd00


	//   ....[50]....
        /*0360*/ 	.word	0x0000bdf0


	//   ....[51]....
        /*0364*/ 	.word	0x0000be20


	//   ....[52]....
        /*0368*/ 	.word	0x0000be30


	//   ....[53]....
        /*036c*/ 	.word	0x0000be40


	//   ....[54]....
        /*0370*/ 	.word	0x0000bf20


	//   ....[55]....
        /*0374*/ 	.word	0x0000bf50


	//   ....[56]....
        /*0378*/ 	.word	0x0000bf60


	//   ....[57]....
        /*037c*/ 	.word	0x0000bfe0


	//   ....[58]....
        /*0380*/ 	.word	0x0000c000


	//   ....[59]....
        /*0384*/ 	.word	0x0000c010


	//   ....[60]....
        /*0388*/ 	.word	0x0000c020


	//   ....[61]....
        /*038c*/ 	.word	0x0000c030


	//   ....[62]....
        /*0390*/ 	.word	0x0000c050


	//   ....[63]....
        /*0394*/ 	.word	0x0000c060


	//   ....[64]....
        /*0398*/ 	.word	0x0000f140


	//   ....[65]....
        /*039c*/ 	.word	0x0000f180


	//   ....[66]....
        /*03a0*/ 	.word	0x0000f1c0


	//   ....[67]....
        /*03a4*/ 	.word	0x0000f200


	//   ....[68]....
        /*03a8*/ 	.word	0x0000f2c0


	//   ....[69]....
        /*03ac*/ 	.word	0x0000f2f0


	//   ....[70]....
        /*03b0*/ 	.word	0x0000f320


	//   ....[71]....
        /*03b4*/ 	.word	0x0000f350


	//   ....[72]....
        /*03b8*/ 	.word	0x0000f3f0


	//   ....[73]....
        /*03bc*/ 	.word	0x0000f440


	//   ....[74]....
        /*03c0*/ 	.word	0x0000f470


	//   ....[75]....
        /*03c4*/ 	.word	0x0000f4a0


	//   ....[76]....
        /*03c8*/ 	.word	0x0000f520


	//   ....[77]....
        /*03cc*/ 	.word	0x0000f570


	//   ....[78]....
        /*03d0*/ 	.word	0x0000f5b0


	//   ....[79]....
        /*03d4*/ 	.word	0x0000f5e0


	//   ....[80]....
        /*03d8*/ 	.word	0x0000f660


	//   ....[81]....
        /*03dc*/ 	.word	0x0000f6a0


	//   ....[82]....
        /*03e0*/ 	.word	0x0000f6e0


	//   ....[83]....
        /*03e4*/ 	.word	0x0000f710


	//   ....[84]....
        /*03e8*/ 	.word	0x00010120


	//   ....[85]....
        /*03ec*/ 	.word	0x00010910


	//   ....[86]....
        /*03f0*/ 	.word	0x00011470


	//   ....[87]....
        /*03f4*/ 	.word	0x00011c00


	//   ....[88]....
        /*03f8*/ 	.word	0x00011c20


	//   ....[89]....
        /*03fc*/ 	.word	0x00011c40


	//   ....[90]....
        /*0400*/ 	.word	0x00011c60


	//   ....[91]....
        /*0404*/ 	.word	0x00011c80


	//   ....[92]....
        /*0408*/ 	.word	0x00011d90


	//   ....[93]....
        /*040c*/ 	.word	0x00011db0


	//   ....[94]....
        /*0410*/ 	.word	0x00011dd0


	//   ....[95]....
        /*0414*/ 	.word	0x00011df0


	//   ....[96]....
        /*0418*/ 	.word	0x00011e10


	//----- nvinfo : EIATTR_EXIT_INSTR_OFFSETS
	.align		4
.L_2647:
        /*041c*/ 	.byte	0x04, 0x1c
        /*041e*/ 	.short	(.L_2649 - .L_2648)


	//   ....[0]....
.L_2648:
        /*0420*/ 	.word	0x00011ef0


	//   ....[1]....
        /*0424*/ 	.word	0x00012190


	//----- nvinfo : EIATTR_MAX_THREADS
	.align		4
.L_2649:
        /*0428*/ 	.byte	0x04, 0x05
        /*042a*/ 	.short	(.L_2651 - .L_2650)
.L_2650:
        /*042c*/ 	.word	0x00000020
        /*0430*/ 	.word	0x00000001
        /*0434*/ 	.word	0x00000001


	//----- nvinfo : EIATTR_CRS_STACK_SIZE
	.align		4
.L_2651:
        /*0438*/ 	.byte	0x04, 0x1e
        /*043a*/ 	.short	(.L_2653 - .L_2652)
.L_2652:
        /*043c*/ 	.word	0x00000000
.L_2653:


//--------------------- .nv.info._Z25selective_scan_bwd_kernelI32Selective_Scan_bwd_kernel_traitsILi32ELi16ELb0ELb1ELb1ELb0ELb0EN3c104HalfENS1_7complexIfEEEEv12SSMParamsBwd --------------------------
	.section	.nv.info._Z25selective_scan_bwd_kernelI32Selective_Scan_bwd_kernel_traitsILi32ELi16ELb0ELb1ELb1ELb0ELb0EN3c104HalfENS1_7complexIfEEEEv12SSMParamsBwd,"",@"SHT_CUDA_INFO"
	.sectionflags	@""
	.align	4


	//----- nvinfo : EIATTR_CUDA_API_VERSION
	.align		4
        /*0000*/ 	.byte	0x04, 0x37
        /*0002*/ 	.short	(.L_2655 - .L_2654)
.L_2654:
        /*0004*/ 	.word	0x00000082


	//----- nvinfo : EIATTR_SW2861232_WAR
	.align		4
.L_2655:
        /*0008*/ 	.byte	0x01, 0x35
	.zero		2


	//----- nvinfo : EIATTR_PARAM_CBANK
	.align		4
        /*000c*/ 	.byte	0x04, 0x0a
        /*000e*/ 	.short	(.L_2657 - .L_2656)
	.align		4
.L_2656:
        /*0010*/ 	.word	index@(.nv.constant0._Z25selective_scan_bwd_kernelI32Selective_Scan_bwd_kernel_traitsILi32ELi16ELb0ELb1ELb1ELb0ELb0EN3c104HalfENS1_7complexIfEEEEv12SSMParamsBwd)
        /*0014*/ 	.short	0x0160
        /*0016*/ 	.short	0x01f0


	//----- nvinfo : EIATTR_CBANK_PARAM_SIZE
	.align		4
.L_2657:
        /*0018*/ 	.byte	0x03, 0x19
        /*001a*/ 	.short	0x01f0


	//----- nvinfo : EIATTR_KPARAM_INFO
	.align		4
        /*001c*/ 	.byte	0x04, 0x17
        /*001e*/ 	.short	(.L_2659 - .L_2658)
.L_2658:
        /*0020*/ 	.word	0x00000000
        /*0024*/ 	.short	0x0000
        /*0026*/ 	.short	0x0000
        /*0028*/ 	.byte	0x00, 0xf0, 0xc1, 0x07


	//----- nvinfo : EIATTR_MAXREG_COUNT
	.align		4
.L_2659:
        /*002c*/ 	.byte	0x03, 0x1b
        /*002e*/ 	.short	0x00ff


	//----- nvinfo : EIATTR_NUM_BARRIERS
	.align		4
        /*0030*/ 	.byte	0x02, 0x4c
        /*0032*/ 	.byte	0x01
	.zero		1


	//----- nvinfo : EIATTR_ANNOTATIONS
	.align		4
        /*0034*/ 	.byte	0x04, 0x55
        /*0036*/ 	.short	(.L_2661 - .L_2660)


	//   ....[0]....
.L_2660:
        /* <DEDUP_REMOVED lines=11> */


	//----- nvinfo : EIATTR_MERCURY_ISA_VERSION
	.align		4
.L_2661:
        /*00d8*/ 	.byte	0x03, 0x5f
        /*00da*/ 	.short	0x0000


	//----- nvinfo : EIATTR_COOP_GROUP_MASK_REGIDS
	.align		4
        /*00dc*/ 	.byte	0x04, 0x29
        /*00de*/ 	.short	(.L_2663 - .L_2662)


	//   ....[0]....
.L_2662:
        /*00e0*/ 	.word	0xffffffff


	//   ....[1]....
        /*00e4*/ 	.word	0xffffffff


	//   ....[2]....
        /*00e8*/ 	.word	0xffffffff


	//   ....[3]....
        /*00ec*/ 	.word	0xffffffff


	//   ....[4]....
        /*00f0*/ 	.word	0xffffffff


	//   ....[5]....
        /*00f4*/ 	.word	0xffffffff


	//   ....[6]....
        /*00f8*/ 	.word	0xffffffff


	//   ....[7]....
        /*00fc*/ 	.word	0xffffffff


	//   ....[8]....
        /*0100*/ 	.word	0xffffffff


	//   ....[9]....
        /*0104*/ 	.word	0xffffffff


	//   ....[10]....
        /*0108*/ 	.word	0xffffffff


	//   ....[11]....
        /*010c*/ 	.word	0xffffffff


	//   ....[12]....
        /*0110*/ 	.word	0xffffffff


	//   ....[13]....
        /*0114*/ 	.word	0xffffffff


	//   ....[14]....
        /*0118*/ 	.word	0xffffffff


	//   ....[15]....
        /*011c*/ 	.word	0xffffffff


	//   ....[16]....
        /*0120*/ 	.word	0xffffffff


	//   ....[17]....
        /*0124*/ 	.word	0xffffffff


	//   ....[18]....
        /*0128*/ 	.word	0xffffffff


	//   ....[19]....
        /*012c*/ 	.word	0xffffffff


	//   ....[20]....
        /*0130*/ 	.word	0xffffffff


	//   ....[21]....
        /*0134*/ 	.word	0xffffffff


	//   ....[22]....
        /*0138*/ 	.word	0xffffffff


	//   ....[23]....
        /*013c*/ 	.word	0xffffffff


	//   ....[24]....
        /*0140*/ 	.word	0xffffffff


	//   ....[25]....
        /*0144*/ 	.word	0xffffffff


	//   ....[26]....
        /*0148*/ 	.word	0xffffffff


	//   ....[27]....
        /*014c*/ 	.word	0xffffffff


	//   ....[28]....
        /*0150*/ 	.word	0xffffffff


	//   ....[29]....
        /*0154*/ 	.word	0xffffffff


	//   ....[30]....
        /*0158*/ 	.word	0xffffffff


	//   ....[31]....
        /*015c*/ 	.word	0xffffffff


	//   ....[32]....
        /*0160*/ 	.word	0xffffffff


	//   ....[33]....
        /*0164*/ 	.word	0xffffffff


	//   ....[34]....
        /*0168*/ 	.word	0xffffffff


	//   ....[35]....
        /*016c*/ 	.word	0xffffffff


	//   ....[36]....
        /*0170*/ 	.word	0xffffffff


	//   ....[37]....
        /*0174*/ 	.word	0xffffffff


	//   ....[38]....
        /*0178*/ 	.word	0xffffffff


	//   ....[39]....
        /*017c*/ 	.word	0xffffffff


	//   ....[40]....
        /*0180*/ 	.word	0xffffffff


	//   ....[41]....
        /*0184*/ 	.word	0xffffffff


	//   ....[42]....
        /*0188*/ 	.word	0xffffffff


	//   ....[43]....
        /*018c*/ 	.word	0xffffffff


	//   ....[44]....
        /*0190*/ 	.word	0xffffffff


	//   ....[45]....
        /*0194*/ 	.word	0xffffffff


	//   ....[46]....
        /*0198*/ 	.word	0xffffffff


	//   ....[47]....
        /*019c*/ 	.word	0xffffffff


	//   ....[48]....
        /*01a0*/ 	.word	0xffffffff


	//   ....[49]....
        /*01a4*/ 	.word	0xffffffff


	//   ....[50]....
        /*01a8*/ 	.word	0xffffffff


	//   ....[51]....
        /*01ac*/ 	.word	0xffffffff


	//   ....[52]....
        /*01b0*/ 	.word	0xffffffff


	//   ....[53]....
        /*01b4*/ 	.word	0xffffffff


	//   ....[54]....
        /*01b8*/ 	.word	0xffffffff


	//   ....[55]....
        /*01bc*/ 	.word	0xffffffff


	//   ....[56]....
        /*01c0*/ 	.word	0xffffffff


	//   ....[57]....
        /*01c4*/ 	.word	0xffffffff


	//   ....[58]....
        /*01c8*/ 	.word	0xffffffff


	//   ....[59]....
        /*01cc*/ 	.word	0xffffffff


	//   ....[60]....
        /*01d0*/ 	.word	0xffffffff


	//   ....[61]....
        /*01d4*/ 	.word	0xffffffff


	//   ....[62]....
        /*01d8*/ 	.word	0xffffffff


	//   ....[63]....
        /*01dc*/ 	.word	0xffffffff


	//   ....[64]....
        /*01e0*/ 	.word	0xffffffff


	//   ....[65]....
        /*01e4*/ 	.word	0xffffffff


	//   ....[66]....
        /*01e8*/ 	.word	0xffffffff


	//   ....[67]....
        /*01ec*/ 	.word	0xffffffff


	//   ....[68]....
        /*01f0*/ 	.word	0xffffffff


	//   ....[69]....
        /*01f4*/ 	.word	0xffffffff


	//   ....[70]....
        /*01f8*/ 	.word	0xffffffff


	//   ....[71]....
        /*01fc*/ 	.word	0xffffffff


	//   ....[72]....
        /*0200*/ 	.word	0xffffffff


	//   ....[73]....
        /*0204*/ 	.word	0xffffffff


	//   ....[74]....
        /*0208*/ 	.word	0xffffffff


	//   ....[75]....
        /*020c*/ 	.word	0xffffffff


	//   ....[76]....
        /*0210*/ 	.word	0xffffffff


	//   ....[77]....
        /*0214*/ 	.word	0xffffffff


	//   ....[78]....
        /*0218*/ 	.word	0xffffffff


	//   ....[79]....
        /*021c*/ 	.word	0xffffffff


	//   ....[80]....
        /*0220*/ 	.word	0xffffffff


	//   ....[81]....
        /*0224*/ 	.word	0xffffffff


	//   ....[82]....
        /*0228*/ 	.word	0xffffffff


	//----- nvinfo : EIATTR_COOP_GROUP_INSTR_OFFSETS
	.align		4
.L_2663:
        /*022c*/ 	.byte	0x04, 0x28
        /*022e*/ 	.short	(.L_2665 - .L_2664)


	//   ....[0]....
.L_2664:
        /*0230*/ 	.word	0x000014c0


	//   ....[1]....
        /*0234*/ 	.word	0x00001b10


	//   ....[2]....
        /*0238*/ 	.word	0x00001fb0


	//   ....[3]....
        /*023c*/ 	.word	0x000038e0


	//   ....[4]....
        /*0240*/ 	.word	0x00004ab0


	//   ....[5]....
        /*0244*/ 	.word	0x00006040


	//   ....[6]....
        /*0248*/ 	.word	0x00006080


	//   ....[7]....
        /*024c*/ 	.word	0x000060c0


	//   ....[8]....
        /*0250*/ 	.word	0x00006100


	//   ....[9]....
        /*0254*/ 	.word	0x00006230


	//   ....[10]....
        /*0258*/ 	.word	0x00006270


	//   ....[11]....
        /*025c*/ 	.word	0x000062d0


	//   ....[12]....
        /*0260*/ 	.word	0x000063d0


	//   ....[13]....
        /*0264*/ 	.word	0x00006420


	//   ....[14]....
        /*0268*/ 	.word	0x00006450


	//   ....[15]....
        /*026c*/ 	.word	0x00006470


	//   ....[16]....
        /*0270*/ 	.word	0x000064b0


	//   ....[17]....
        /*0274*/ 	.word	0x000064f0


	//   ....[18]....
        /*0278*/ 	.word	0x00006500


	//   ....[19]....
        /*027c*/ 	.word	0x000065a0


	//   ....[20]....
        /*0280*/ 	.word	0x000065d0


	//   ....[21]....
        /*0284*/ 	.word	0x000065f0


	//   ....[22]....
        /*0288*/ 	.word	0x00006630


	//   ....[23]....
        /*028c*/ 	.word	0x00006680


	//   ....[24]....
        /*0290*/ 	.word	0x000066e0


	//   ....[25]....
        /*0294*/ 	.word	0x000066f0


	//   ....[26]....
        /*0298*/ 	.word	0x00006700


	//   ....[27]....
        /*029c*/ 	.word	0x00006780


	//   ....[28]....
        /*02a0*/ 	.word	0x000067b0


	//   ....[29]....
        /*02a4*/ 	.word	0x000067e0


	//   ....[30]....
        /*02a8*/ 	.word	0x000067f0


	//   ....[31]....
        /*02ac*/ 	.word	0x00007980


	//   ....[32]....
        /*02b0*/ 	.word	0x00007a30


	//   ....[33]....
        /*02b4*/ 	.word	0x00007a40


	//   ....[34]....
        /*02b8*/ 	.word	0x00007a50


	//   ....[35]....
        /*02bc*/ 	.word	0x00007b80


	//   ....[36]....
        /*02c0*/ 	.word	0x00007ba0


	//   ....[37]....
        /*02c4*/ 	.word	0x00007bc0


	//   ....[38]....
        /*02c8*/ 	.word	0x00007bd0


	//   ....[39]....
        /*02cc*/ 	.word	0x00007cc0


	//   ....[40]....
        /*02d0*/ 	.word	0x00007ce0


	//   ....[41]....
        /*02d4*/ 	.word	0x00007cf0


	//   ....[42]....
        /*02d8*/ 	.word	0x00007d00


	//   ....[43]....
        /*02dc*/ 	.word	0x00007df0


	//   ....[44]....
        /*02e0*/ 	.word	0x00007e10


	//   ....[45]....
        /*02e4*/ 	.word	0x00007e20


	//   ....[46]....
        /*02e8*/ 	.word	0x00007e30


	//   ....[47]....
        /*02ec*/ 	.word	0x00007f20


	//   ....[48]....
        /*02f0*/ 	.word	0x00007f40


	//   ....[49]....
        /*02f4*/ 	.word	0x00007f50


	//   ....[50]....
        /*02f8*/ 	.word	0x00007f60


	//   ....[51]....
        /*02fc*/ 	.word	0x00008040


	//   ....[52]....
        /*0300*/ 	.word	0x00008070


	//   ....[53]....
        /*0304*/ 	.word	0x00008080


	//   ....[54]....
        /*0308*/ 	.word	0x00008090


	//   ....[55]....
        /*030c*/ 	.word	0x000080a0


	//   ....[56]....
        /*0310*/ 	.word	0x000080b0


	//   ....[57]....
        /*0314*/ 	.word	0x000080d0


	//   ....[58]....
        /*0318*/ 	.word	0x00008140


	//   ....[59]....
        /*031c*/ 	.word	0x00008160


	//   ....[60]....
        /*0320*/ 	.word	0x00008170


	//   ....[61]....
        /*0324*/ 	.word	0x0000be40


	//   ....[62]....
        /*0328*/ 	.word	0x0000be80


	//   ....[63]....
        /*032c*/ 	.word	0x0000bf70


	//   ....[64]....
        /*0330*/ 	.word	0x0000bfa0


	//   ....[65]....
        /*0334*/ 	.word	0x0000c080


	//   ....[66]....
        /*0338*/ 	.word	0x0000c0b0


	//   ....[67]....
        /*033c*/ 	.word	0x0000c190


	//   ....[68]....
        /*0340*/ 	.word	0x0000c1c0


	//   ....[69]....
        /*0344*/ 	.word	0x0000c270


	//   ....[70]....
        /*0348*/ 	.word	0x0000c290


	//   ....[71]....
        /*034c*/ 	.word	0x0000c730


	//   ....[72]....
        /*0350*/ 	.word	0x0000d0c0


	//   ....[73]....
        /*0354*/ 	.word	0x0000d790


	//   ....[74]....
        /*0358*/ 	.word	0x0000d7b0


	//   ....[75]....
        /*035c*/ 	.word	0x0000d7d0


	//   ....[76]....
        /*0360*/ 	.word	0x0000d7f0


	//   ....[77]....
        /*0364*/ 	.word	0x0000d810


	//   ....[78]....
        /*0368*/ 	.word	0x0000d920


	//   ....[79]....
        /*036c*/ 	.word	0x0000d940


	//   ....[80]....
        /*0370*/ 	.word	0x0000d960


	//   ....[81]....
        /*0374*/ 	.word	0x0000d980


	//   ....[82]....
        /*0378*/ 	.word	0x0000d9a0


	//----- nvinfo : EIATTR_EXIT_INSTR_OFFSETS
	.align		4
.L_2665:
        /*037c*/ 	.byte	0x04, 0x1c
        /*037e*/ 	.short	(.L_2667 - .L_2666)


	//   ....[0]....
.L_2666:
        /*0380*/ 	.word	0x0000da80


	//   ....[1]....
        /*0384*/ 	.word	0x0000dc00


	//----- nvinfo : EIATTR_MAX_THREADS
	.align		4
.L_2667:
        /*0388*/ 	.byte	0x04, 0x05
        /*038a*/ 	.short	(.L_2669 - .L_2668)
.L_2668:
        /*038c*/ 	.word	0x00000020
        /*0390*/ 	.word	0x00000001
        /*0394*/ 	.word	0x00000001


	//----- nvinfo : EIATTR_CRS_STACK_SIZE
	.align		4
.L_2669:
        /*0398*/ 	.byte	0x04, 0x1e
        /*039a*/ 	.short	(.L_2671 - .L_2670)
.L_2670:
        /*039c*/ 	.word	0x00000000
.L_2671:


//--------------------- .nv.info._Z25selective_scan_bwd_kernelI32Selective_Scan_bwd_kernel_traitsILi32ELi16ELb0ELb1ELb1ELb0ELb1EN3c104HalfENS1_7complexIfEEEEv12SSMParamsBwd --------------------------
	.section	.nv.info._Z25selective_scan_bwd_kernelI32Selective_Scan_bwd_kernel_traitsILi32ELi16ELb0ELb1ELb1ELb0ELb1EN3c104HalfENS1_7complexIfEEEEv12SSMParamsBwd,"",@"SHT_CUDA_INFO"
	.sectionflags	@""
	.align	4


	//----- nvinfo : EIATTR_CUDA_API_VERSION
	.align		4
        /*0000*/ 	.byte	0x04, 0x37
        /*0002*/ 	.short	(.L_2673 - .L_2672)
.L_2672:
        /*0004*/ 	.word	0x00000082


	//----- nvinfo : EIATTR_SW2861232_WAR
	.align		4
.L_2673:
        /*0008*/ 	.byte	0x01, 0x35
	.zero		2


	//----- nvinfo : EIATTR_PARAM_CBANK
	.align		4
        /*000c*/ 	.byte	0x04, 0x0a
        /*000e*/ 	.short	(.L_2675 - .L_2674)
	.align		4
.L_2674:
        /*0010*/ 	.word	index@(.nv.constant0._Z25selective_scan_bwd_kernelI32Selective_Scan_bwd_kernel_traitsILi32ELi16ELb0ELb1ELb1ELb0ELb1EN3c104HalfENS1_7complexIfEEEEv12SSMParamsBwd)
        /*0014*/ 	.short	0x0160
        /*0016*/ 	.short	0x01f0


	//----- nvinfo : EIATTR_CBANK_PARAM_SIZE
	.align		4
.L_2675:
        /*0018*/ 	.byte	0x03, 0x19
        /*001a*/ 	.short	0x01f0


	//----- nvinfo : EIATTR_KPARAM_INFO
	.align		4
        /*001c*/ 	.byte	0x04, 0x17
        /*001e*/ 	.short	(.L_2677 - .L_2676)
.L_2676:
        /*0020*/ 	.word	0x00000000
        /*0024*/ 	.short	0x0000
        /*0026*/ 	.short	0x0000
        /*0028*/ 	.byte	0x00, 0xf0, 0xc1, 0x07


	//----- nvinfo : EIATTR_MAXREG_COUNT
	.align		4
.L_2677:
        /*002c*/ 	.byte	0x03, 0x1b
        /*002e*/ 	.short	0x00ff


	//----- nvinfo : EIATTR_NUM_BARRIERS
	.align		4
        /*0030*/ 	.byte	0x02, 0x4c
        /*0032*/ 	.byte	0x01
	.zero		1


	//----- nvinfo : EIATTR_ANNOTATIONS
	.align		4
        /*0034*/ 	.byte	0x04, 0x55
        /*0036*/ 	.short	(.L_2679 - .L_2678)


	//   ....[0]....
.L_2678:
        /* <DEDUP_REMOVED lines=12> */


	//----- nvinfo : EIATTR_MERCURY_ISA_VERSION
	.align		4
.L_2679:
        /*00e8*/ 	.byte	0x03, 0x5f
        /*00ea*/ 	.short	0x0000


	//----- nvinfo : EIATTR_COOP_GROUP_MASK_REGIDS
	.align		4
        /*00ec*/ 	.byte	0x04, 0x29
        /*00ee*/ 	.short	(.L_2681 - .L_2680)


	//   ....[0]....
.L_2680:
        /*00f0*/ 	.word	0xffffffff


	//   ....[1]....
        /*00f4*/ 	.word	0xffffffff


	//   ....[2]....
        /*00f8*/ 	.word	0xffffffff


	//   ....[3]....
        /*00fc*/ 	.word	0xffffffff


	//   ....[4]....
        /*0100*/ 	.word	0xffffffff


	//   ....[5]....
        /*0104*/ 	.word	0xffffffff


	//   ....[6]....
        /*0108*/ 	.word	0xffffffff


	//   ....[7]....
        /*010c*/ 	.word	0xffffffff


	//   ....[8]....
        /*0110*/ 	.word	0xffffffff


	//   ....[9]....
        /*0114*/ 	.word	0xffffffff


	//   ....[10]....
        /*0118*/ 	.word	0xffffffff


	//   ....[11]....
        /*011c*/ 	.word	0xffffffff


	//   ....[12]....
        /*0120*/ 	.word	0xffffffff


	//   ....[13]....
        /*0124*/ 	.word	0xffffffff


	//   ....[14]....
        /*0128*/ 	.word	0xffffffff


	//   ....[15]....
        /*012c*/ 	.word	0xffffffff


	//   ....[16]....
        /*0130*/ 	.word	0xffffffff


	//   ....[17]....
        /*0134*/ 	.word	0xffffffff


	//   ....[18]....
        /*0138*/ 	.word	0xffffffff


	//   ....[19]....
        /*013c*/ 	.word	0xffffffff


	//   ....[20]....
        /*0140*/ 	.word	0xffffffff


	//   ....[21]....
        /*0144*/ 	.word	0xffffffff


	//   ....[22]....
        /*0148*/ 	.word	0xffffffff


	//   ....[23]....
        /*014c*/ 	.word	0xffffffff


	//   ....[24]....
        /*0150*/ 	.word	0xffffffff


	//   ....[25]....
        /*0154*/ 	.word	0xffffffff


	//   ....[26]....
        /*0158*/ 	.word	0xffffffff


	//   ....[27]....
        /*015c*/ 	.word	0xffffffff


	//   ....[28]....
        /*0160*/ 	.word	0xffffffff


	//   ....[29]....
        /*0164*/ 	.word	0xffffffff


	//   ....[30]....
        /*0168*/ 	.word	0xffffffff


	//   ....[31]....
        /*016c*/ 	.word	0xffffffff


	//   ....[32]....
        /*0170*/ 	.word	0xffffffff


	//   ....[33]....
        /*0174*/ 	.word	0xffffffff


	//   ....[34]....
        /*0178*/ 	.word	0xffffffff


	//   ....[35]....
        /*017c*/ 	.word	0xffffffff


	//   ....[36]....
        /*0180*/ 	.word	0xffffffff


	//   ....[37]....
        /*0184*/ 	.word	0xffffffff


	//   ....[38]....
        /*0188*/ 	.word	0xffffffff


	//   ....[39]....
        /*018c*/ 	.word	0xffffffff


	//   ....[40]....
        /*0190*/ 	.word	0xffffffff


	//   ....[41]....
        /*0194*/ 	.word	0xffffffff


	//   ....[42]....
        /*0198*/ 	.word	0xffffffff


	//   ....[43]....
        /*019c*/ 	.word	0xffffffff


	//   ....[44]....
        /*01a0*/ 	.word	0xffffffff


	//   ....[45]....
        /*01a4*/ 	.word	0xffffffff


	//   ....[46]....
        /*01a8*/ 	.word	0xffffffff


	//   ....[47]....
        /*01ac*/ 	.word	0xffffffff


	//   ....[48]....
        /*01b0*/ 	.word	0xffffffff


	//   ....[49]....
        /*01b4*/ 	.word	0xffffffff


	//   ....[50]....
        /*01b8*/ 	.word	0xffffffff


	//   ....[51]....
        /*01bc*/ 	.word	0xffffffff


	//   ....[52]....
        /*01c0*/ 	.word	0xffffffff


	//   ....[53]....
        /*01c4*/ 	.word	0xffffffff


	//   ....[54]....
        /*01c8*/ 	.word	0xffffffff


	//   ....[55]....
        /*01cc*/ 	.word	0xffffffff


	//   ....[56]....
        /*01d0*/ 	.word	0xffffffff


	//   ....[57]....
        /*01d4*/ 	.word	0xffffffff


	//   ....[58]....
        /*01d8*/ 	.word	0xffffffff


	//   ....[59]....
        /*01dc*/ 	.word	0xffffffff


	//   ....[60]....
        /*01e0*/ 	.word	0xffffffff


	//   ....[61]....
        /*01e4*/ 	.word	0xffffffff


	//   ....[62]....
        /*01e8*/ 	.word	0xffffffff


	//   ....[63]....
        /*01ec*/ 	.word	0xffffffff


	//   ....[64]....
        /*01f0*/ 	.word	0xffffffff


	//   ....[65]....
        /*01f4*/ 	.word	0xffffffff


	//   ....[66]....
        /*01f8*/ 	.word	0xffffffff


	//   ....[67]....
        /*01fc*/ 	.word	0xffffffff


	//   ....[68]....
        /*0200*/ 	.word	0xffffffff


	//   ....[69]....
        /*0204*/ 	.word	0xffffffff


	//   ....[70]....
        /*0208*/ 	.word	0xffffffff


	//   ....[71]....
        /*020c*/ 	.word	0xffffffff


	//   ....[72]....
        /*0210*/ 	.word	0xffffffff


	//   ....[73]....
        /*0214*/ 	.word	0xffffffff


	//   ....[74]....
        /*0218*/ 	.word	0xffffffff


	//   ....[75]....
        /*021c*/ 	.word	0xffffffff


	//   ....[76]....
        /*0220*/ 	.word	0xffffffff


	//   ....[77]....
        /*0224*/ 	.word	0xffffffff


	//   ....[78]....
        /*0228*/ 	.word	0xffffffff


	//   ....[79]....
        /*022c*/ 	.word	0xffffffff


	//   ....[80]....
        /*0230*/ 	.word	0xffffffff


	//   ....[81]....
        /*0234*/ 	.word	0xffffffff


	//   ....[82]....
        /*0238*/ 	.word	0xffffffff


	//   ....[83]....
        /*023c*/ 	.word	0xffffffff


	//   ....[84]....
        /*0240*/ 	.word	0xffffffff


	//   ....[85]....
        /*0244*/ 	.word	0xffffffff


	//   ....[86]....
        /*0248*/ 	.word	0xffffffff


	//----- nvinfo : EIATTR_COOP_GROUP_INSTR_OFFSETS
	.align		4
.L_2681:
        /*024c*/ 	.byte	0x04, 0x28
        /*024e*/ 	.short	(.L_2683 - .L_2682)


	//   ....[0]....
.L_2682:
        /*0250*/ 	.word	0x00001500


	//   ....[1]....
        /*0254*/ 	.word	0x00001b40


	//   ....[2]....
        /*0258*/ 	.word	0x00002420


	//   ....[3]....
        /*025c*/ 	.word	0x00002890


	//   ....[4]....
        /*0260*/ 	.word	0x00002ff0


	//   ....[5]....
        /*0264*/ 	.word	0x00003c00


	//   ....[6]....
        /*0268*/ 	.word	0x00004950


	//   ....[7]....
        /*026c*/ 	.word	0x00006580


	//   ....[8]....
        /*0270*/ 	.word	0x000086f0


	//   ....[9]....
        /*0274*/ 	.word	0x00008aa0


	//   ....[10]....
        /*0278*/ 	.word	0x00008ad0


	//   ....[11]....
        /*027c*/ 	.word	0x00008b90


	//   ....[12]....
        /*0280*/ 	.word	0x00008bc0


	//   ....[13]....
        /*0284*/ 	.word	0x00008be0


	//   ....[14]....
        /*0288*/ 	.word	0x00008c40


	//   ....[15]....
        /*028c*/ 	.word	0x00008c90


	//   ....[16]....
        /*0290*/ 	.word	0x00008cc0


	//   ....[17]....
        /*0294*/ 	.word	0x00008ce0


	//   ....[18]....
        /*0298*/ 	.word	0x00008d20


	//   ....[19]....
        /*029c*/ 	.word	0x00008d60


	//   ....[20]....
        /*02a0*/ 	.word	0x00008d70


	//   ....[21]....
        /*02a4*/ 	.word	0x00008e10


	//   ....[22]....
        /*02a8*/ 	.word	0x00008e40


	//   ....[23]....
        /*02ac*/ 	.word	0x00008e60


	//   ....[24]....
        /*02b0*/ 	.word	0x00008ea0


	//   ....[25]....
        /*02b4*/ 	.word	0x00008ef0


	//   ....[26]....
        /*02b8*/ 	.word	0x00008f50


	//   ....[27]....
        /*02bc*/ 	.word	0x00008f60


	//   ....[28]....
        /*02c0*/ 	.word	0x00008f70


	//   ....[29]....
        /*02c4*/ 	.word	0x00009100


	//   ....[30]....
        /*02c8*/ 	.word	0x00009130


	//   ....[31]....
        /*02cc*/ 	.word	0x00009160


	//   ....[32]....
        /*02d0*/ 	.word	0x00009190


	//   ....[33]....
        /*02d4*/ 	.word	0x000093f0


	//   ....[34]....
        /*02d8*/ 	.word	0x00009400


	//   ....[35]....
        /*02dc*/ 	.word	0x0000a4b0


	//   ....[36]....
        /*02e0*/ 	.word	0x0000a540


	//   ....[37]....
        /*02e4*/ 	.word	0x0000a550


	//   ....[38]....
        /*02e8*/ 	.word	0x0000a560


	//   ....[39]....
        /*02ec*/ 	.word	0x0000a690


	//   ....[40]....
        /*02f0*/ 	.word	0x0000a6b0


	//   ....[41]....
        /*02f4*/ 	.word	0x0000a6d0


	//   ....[42]....
        /*02f8*/ 	.word	0x0000a6e0


	//   ....[43]....
        /*02fc*/ 	.word	0x0000a7d0


	//   ....[44]....
        /*0300*/ 	.word	0x0000a800


	//   ....[45]....
        /*0304*/ 	.word	0x0000a810


	//   ....[46]....
        /*0308*/ 	.word	0x0000a820


	//   ....[47]....
        /*030c*/ 	.word	0x0000a910


	//   ....[48]....
        /*0310*/ 	.word	0x0000a940


	//   ....[49]....
        /*0314*/ 	.word	0x0000a950


	//   ....[50]....
        /*0318*/ 	.word	0x0000a960


	//   ....[51]....
        /*031c*/ 	.word	0x0000aa50


	//   ....[52]....
        /*0320*/ 	.word	0x0000aa80


	//   ....[53]....
        /*0324*/ 	.word	0x0000aa90


	//   ....[54]....
        /*0328*/ 	.word	0x0000aaa0


	//   ....[55]....
        /*032c*/ 	.word	0x0000ab80


	//   ....[56]....
        /*0330*/ 	.word	0x0000abb0


	//   ....[57]....
        /*0334*/ 	.word	0x0000abc0


	//   ....[58]....
        /*0338*/ 	.word	0x0000ac40


	//   ....[59]....
        /*033c*/ 	.word	0x0000ac70


	//   ....[60]....
        /*0340*/ 	.word	0x0000ac80


	//   ....[61]....
        /*0344*/ 	.word	0x0000ac90


	//   ....[62]....
        /*0348*/ 	.word	0x0000aca0


	//   ....[63]....
        /*034c*/ 	.word	0x0000acc0


	//   ....[64]....
        /*0350*/ 	.word	0x0000acd0


	//   ....[65]....
        /*0354*/ 	.word	0x0000e9b0


	//   ....[66]....
        /*0358*/ 	.word	0x0000e9f0


	//   ....[67]....
        /*035c*/ 	.word	0x0000eaf0


	//   ....[68]....
        /*0360*/ 	.word	0x0000eb20


	//   ....[69]....
        /*0364*/ 	.word	0x0000ec00


	//   ....[70]....
        /*0368*/ 	.word	0x0000ec30


	//   ....[71]....
        /*036c*/ 	.word	0x0000ed10


	//   ....[72]....
        /*0370*/ 	.word	0x0000ed40


	//   ....[73]....
        /*0374*/ 	.word	0x0000edc0


	//   ....[74]....
        /*0378*/ 	.word	0x0000ede0


	//   ....[75]....
        /*037c*/ 	.word	0x0000f250


	//   ....[76]....
        /*0380*/ 	.word	0x0000fb20


	//   ....[77]....
        /*0384*/ 	.word	0x000102d0


	//   ....[78]....
        /*0388*/ 	.word	0x000102f0


	//   ....[79]....
        /*038c*/ 	.word	0x00010310


	//   ....[80]....
        /*0390*/ 	.word	0x00010330


	//   ....[81]....
        /*0394*/ 	.word	0x00010350


	//   ....[82]....
        /*0398*/ 	.word	0x00010460


	//   ....[83]....
        /*039c*/ 	.word	0x00010480


	//   ....[84]....
        /*03a0*/ 	.word	0x000104a0


	//   ....[85]....
        /*03a4*/ 	.word	0x000104c0


	//   ....[86]....
        /*03a8*/ 	.word	0x000104e0


	//----- nvinfo : EIATTR_EXIT_INSTR_OFFSETS
	.align		4
.L_2683:
        /*03ac*/ 	.byte	0x04, 0x1c
        /*03ae*/ 	.short	(.L_2685 - .L_2684)


	//   ....[0]....
.L_2684:
        /*03b0*/ 	.word	0x000105c0


	//   ....[1]....
        /*03b4*/ 	.word	0x00010740


	//----- nvinfo : EIATTR_MAX_THREADS
	.align		4
.L_2685:
        /*03b8*/ 	.byte	0x04, 0x05
        /*03ba*/ 	.short	(.L_2687 - .L_2686)
.L_2686:
        /*03bc*/ 	.word	0x00000020
        /*03c0*/ 	.word	0x00000001
        /*03c4*/ 	.word	0x00000001


	//----- nvinfo : EIATTR_CRS_STACK_SIZE
	.align		4
.L_2687:
        /*03c8*/ 	.byte	0x04, 0x1e
        /*03ca*/ 	.short	(.L_2689 - .L_2688)
.L_2688:
        /*03cc*/ 	.word	0x00000000
.L_2689:


//--------------------- .nv.info._Z25selective_scan_bwd_kernelI32Selective_Scan_bwd_kernel_traitsILi32ELi16ELb0ELb1ELb1ELb1ELb0EN3c104HalfENS1_7complexIfEEEEv12SSMParamsBwd --------------------------
	.section	.nv.info._Z25selective_scan_bwd_kernelI32Selective_Scan_bwd_kernel_traitsILi32ELi16ELb0ELb1ELb1ELb1ELb0EN3c104HalfENS1_7complexIfEEEEv12SSMParamsBwd,"",@"SHT_CUDA_INFO"
	.sectionflags	@""
	.align	4


	//----- nvinfo : EIATTR_CUDA_API_VERSION
	.align		4
        /*0000*/ 	.byte	0x04, 0x37
        /*0002*/ 	.short	(.L_2691 - .L_2690)
.L_2690:
        /*0004*/ 	.word	0x00000082


	//----- nvinfo : EIATTR_SW2861232_WAR
	.align		4
.L_2691:
        /*0008*/ 	.byte	0x01, 0x35
	.zero		2


	//----- nvinfo : EIATTR_PARAM_CBANK
	.align		4
        /*000c*/ 	.byte	0x04, 0x0a
        /*000e*/ 	.short	(.L_2693 - .L_2692)
	.align		4
.L_2692:
        /*0010*/ 	.word	index@(.nv.constant0._Z25selective_scan_bwd_kernelI32Selective_Scan_bwd_kernel_traitsILi32ELi16ELb0ELb1ELb1ELb1ELb0EN3c104HalfENS1_7complexIfEEEEv12SSMParamsBwd)
        /*0014*/ 	.short	0x0160
        /*0016*/ 	.short	0x01f0


	//----- nvinfo : EIATTR_CBANK_PARAM_SIZE
	.align		4
.L_2693:
        /*0018*/ 	.byte	0x03, 0x19
        /*001a*/ 	.short	0x01f0


	//----- nvinfo : EIATTR_KPARAM_INFO
	.align		4
        /*001c*/ 	.byte	0x04, 0x17
        /*001e*/ 	.short	(.L_2695 - .L_2694)
.L_2694:
        /*0020*/ 	.word	0x00000000
        /*0024*/ 	.short	0x0000
        /*0026*/ 	.short	0x0000
        /*0028*/ 	.byte	0x00, 0xf0, 0xc1, 0x07


	//----- nvinfo : EIATTR_MAXREG_COUNT
	.align		4
.L_2695:
        /*002c*/ 	.byte	0x03, 0x1b
        /*002e*/ 	.short	0x00ff


	//----- nvinfo : EIATTR_NUM_BARRIERS
	.align		4
        /*0030*/ 	.byte	0x02, 0x4c
        /*0032*/ 	.byte	0x01
	.zero		1


	//----- nvinfo : EIATTR_ANNOTATIONS
	.align		4
        /*0034*/ 	.byte	0x04, 0x55
        /*0036*/ 	.short	(.L_2697 - .L_2696)


	//   ....[0]....
.L_2696:
        /* <DEDUP_REMOVED lines=13> */


	//----- nvinfo : EIATTR_MERCURY_ISA_VERSION
	.align		4
.L_2697:
        /*00f8*/ 	.byte	0x03, 0x5f
        /*00fa*/ 	.short	0x0000


	//----- nvinfo : EIATTR_COOP_GROUP_MASK_REGIDS
	.align		4
        /*00fc*/ 	.byte	0x04, 0x29
        /*00fe*/ 	.short	(.L_2699 - .L_2698)


	//   ....[0]....
.L_2698:
        /*0100*/ 	.word	0xffffffff


	//   ....[1]....
        /*0104*/ 	.word	0xffffffff


	//   ....[2]....
        /*0108*/ 	.word	0xffffffff


	//   ....[3]....
        /*010c*/ 	.word	0xffffffff


	//   ....[4]....
        /*0110*/ 	.word	0xffffffff


	//   ....[5]....
        /*0114*/ 	.word	0xffffffff


	//   ....[6]....
        /*0118*/ 	.word	0xffffffff


	//   ....[7]....
        /*011c*/ 	.word	0xffffffff


	//   ....[8]....
        /*0120*/ 	.word	0xffffffff


	//   ....[9]....
        /*0124*/ 	.word	0xffffffff


	//   ....[10]....
        /*0128*/ 	.word	0xffffffff


	//   ....[11]....
        /*012c*/ 	.word	0xffffffff


	//   ....[12]....
        /*0130*/ 	.word	0xffffffff


	//   ....[13]....
        /*0134*/ 	.word	0xffffffff


	//   ....[14]....
        /*0138*/ 	.word	0xffffffff


	//   ....[15]....
        /*013c*/ 	.word	0xffffffff


	//   ....[16]....
        /*0140*/ 	.word	0xffffffff


	//   ....[17]....
        /*0144*/ 	.word	0xffffffff


	//   ....[18]....
        /*0148*/ 	.word	0xffffffff


	//   ....[19]....
        /*014c*/ 	.word	0xffffffff


	//   ....[20]....
        /*0150*/ 	.word	0xffffffff


	//   ....[21]....
        /*0154*/ 	.word	0xffffffff


	//   ....[22]....
        /*0158*/ 	.word	0xffffffff


	//   ....[23]....
        /*015c*/ 	.word	0xffffffff


	//   ....[24]....
        /*0160*/ 	.word	0xffffffff


	//   ....[25]....
        /*0164*/ 	.word	0xffffffff


	//   ....[26]....
        /*0168*/ 	.word	0xffffffff


	//   ....[27]....
        /*016c*/ 	.word	0xffffffff


	//   ....[28]....
        /*0170*/ 	.word	0xffffffff


	//   ....[29]....
        /*0174*/ 	.word	0xffffffff


	//   ....[30]....
        /*0178*/ 	.word	0xffffffff


	//   ....[31]....
        /*017c*/ 	.word	0xffffffff


	//   ....[32]....
        /*0180*/ 	.word	0xffffffff


	//   ....[33]....
        /*0184*/ 	.word	0xffffffff


	//   ....[34]....
        /*0188*/ 	.word	0xffffffff


	//   ....[35]....
        /*018c*/ 	.word	0xffffffff


	//   ....[36]....
        /*0190*/ 	.word	0xffffffff


	//   ....[37]....
        /*0194*/ 	.word	0xffffffff


	//   ....[38]....
        /*0198*/ 	.word	0xffffffff


	//   ....[39]....
        /*019c*/ 	.word	0xffffffff


	//   ....[40]....
        /*01a0*/ 	.word	0xffffffff


	//   ....[41]....
        /*01a4*/ 	.word	0xffffffff


	//   ....[42]....
        /*01a8*/ 	.word	0xffffffff


	//   ....[43]....
        /*01ac*/ 	.word	0xffffffff


	//   ....[44]....
        /*01b0*/ 	.word	0xffffffff


	//   ....[45]....
        /*01b4*/ 	.word	0xffffffff


	//   ....[46]....
        /*01b8*/ 	.word	0xffffffff


	//   ....[47]....
        /*01bc*/ 	.word	0xffffffff


	//   ....[48]....
        /*01c0*/ 	.word	0xffffffff


	//   ....[49]....
        /*01c4*/ 	.word	0xffffffff


	//   ....[50]....
        /*01c8*/ 	.word	0xffffffff


	//   ....[51]....
        /*01cc*/ 	.word	0xffffffff


	//   ....[52]....
        /*01d0*/ 	.word	0xffffffff


	//   ....[53]....
        /*01d4*/ 	.word	0xffffffff


	//   ....[54]....
        /*01d8*/ 	.word	0xffffffff


	//   ....[55]....
        /*01dc*/ 	.word	0xffffffff


	//   ....[56]....
        /*01e0*/ 	.word	0xffffffff


	//   ....[57]....
        /*01e4*/ 	.word	0xffffffff


	//   ....[58]....
        /*01e8*/ 	.word	0xffffffff


	//   ....[59]....
        /*01ec*/ 	.word	0xffffffff


	//   ....[60]....
        /*01f0*/ 	.word	0xffffffff


	//   ....[61]....
        /*01f4*/ 	.word	0xffffffff


	//   ....[62]....
        /*01f8*/ 	.word	0xffffffff


	//   ....[63]....
        /*01fc*/ 	.word	0xffffffff


	//   ....[64]....
        /*0200*/ 	.word	0xffffffff


	//   ....[65]....
        /*0204*/ 	.word	0xffffffff


	//   ....[66]....
        /*0208*/ 	.word	0xffffffff


	//   ....[67]....
        /*020c*/ 	.word	0xffffffff


	//   ....[68]....
        /*0210*/ 	.word	0xffffffff


	//   ....[69]....
        /*0214*/ 	.word	0xffffffff


	//   ....[70]....
        /*0218*/ 	.word	0xffffffff


	//   ....[71]....
        /*021c*/ 	.word	0xffffffff


	//   ....[72]....
        /*0220*/ 	.word	0xffffffff


	//   ....[73]....
        /*0224*/ 	.word	0xffffffff


	//   ....[74]....
        /*0228*/ 	.word	0xffffffff


	//   ....[75]....
        /*022c*/ 	.word	0xffffffff


	//   ....[76]....
        /*0230*/ 	.word	0xffffffff


	//   ....[77]....
        /*0234*/ 	.word	0xffffffff


	//   ....[78]....
        /*0238*/ 	.word	0xffffffff


	//   ....[79]....
        /*023c*/ 	.word	0xffffffff


	//   ....[80]....
        /*0240*/ 	.word	0xffffffff


	//   ....[81]....
        /*0244*/ 	.word	0xffffffff


	//   ....[82]....
        /*0248*/ 	.word	0xffffffff


	//   ....[83]....
        /*024c*/ 	.word	0xffffffff


	//----- nvinfo : EIATTR_COOP_GROUP_INSTR_OFFSETS
	.align		4
.L_2699:
        /*0250*/ 	.byte	0x04, 0x28
        /*0252*/ 	.short	(.L_2701 - .L_2700)


	//   ....[0]....
.L_2700:
        /*0254*/ 	.word	0x000014e0


	//   ....[1]....
        /*0258*/ 	.word	0x00001ae0


	//   ....[2]....
        /*025c*/ 	.word	0x00002080


	//   ....[3]....
        /*0260*/ 	.word	0x00005c70


	//   ....[4]....
        /*0264*/ 	.word	0x00006dd0


	//   ....[5]....
        /*0268*/ 	.word	0x000083f0


	//   ....[6]....
        /*026c*/ 	.word	0x00008430


	//   ....[7]....
        /*0270*/ 	.word	0x00008470


	//   ....[8]....
        /*0274*/ 	.word	0x000084b0


	//   ....[9]....
        /*0278*/ 	.word	0x000085e0


	//   ....[10]....
        /*027c*/ 	.word	0x00008620


	//   ....[11]....
        /*0280*/ 	.word	0x00008680


	//   ....[12]....
        /*0284*/ 	.word	0x00008780


	//   ....[13]....
        /*0288*/ 	.word	0x000087d0


	//   ....[14]....
        /*028c*/ 	.word	0x00008800


	//   ....[15]....
        /*0290*/ 	.word	0x00008820


	//   ....[16]....
        /*0294*/ 	.word	0x00008860


	//   ....[17]....
        /*0298*/ 	.word	0x000088a0


	//   ....[18]....
        /*029c*/ 	.word	0x000088b0


	//   ....[19]....
        /*02a0*/ 	.word	0x00008950


	//   ....[20]....
        /*02a4*/ 	.word	0x00008980


	//   ....[21]....
        /*02a8*/ 	.word	0x000089a0


	//   ....[22]....
        /*02ac*/ 	.word	0x000089e0


	//   ....[23]....
        /*02b0*/ 	.word	0x00008a30


	//   ....[24]....
        /*02b4*/ 	.word	0x00008a90


	//   ....[25]....
        /*02b8*/ 	.word	0x00008aa0


	//   ....[26]....
        /*02bc*/ 	.word	0x00008ab0


	//   ....[27]....
        /*02c0*/ 	.word	0x00008b30


	//   ....[28]....
        /*02c4*/ 	.word	0x00008b60


	//   ....[29]....
        /*02c8*/ 	.word	0x00008b90


	//   ....[30]....
        /*02cc*/ 	.word	0x00008ba0


	//   ....[31]....
        /*02d0*/ 	.word	0x00009d30


	//   ....[32]....
        /*02d4*/ 	.word	0x00009de0


	//   ....[33]....
        /*02d8*/ 	.word	0x00009df0


	//   ....[34]....
        /*02dc*/ 	.word	0x00009e00


	//   ....[35]....
        /*02e0*/ 	.word	0x00009f30


	//   ....[36]....
        /*02e4*/ 	.word	0x00009f50


	//   ....[37]....
        /*02e8*/ 	.word	0x00009f70


	//   ....[38]....
        /*02ec*/ 	.word	0x00009f80


	//   ....[39]....
        /*02f0*/ 	.word	0x0000a070


	//   ....[40]....
        /*02f4*/ 	.word	0x0000a090


	//   ....[41]....
        /*02f8*/ 	.word	0x0000a0a0


	//   ....[42]....
        /*02fc*/ 	.word	0x0000a0b0


	//   ....[43]....
        /*0300*/ 	.word	0x0000a1a0


	//   ....[44]....
        /*0304*/ 	.word	0x0000a1c0


	//   ....[45]....
        /*0308*/ 	.word	0x0000a1d0


	//   ....[46]....
        /*030c*/ 	.word	0x0000a1e0


	//   ....[47]....
        /*0310*/ 	.word	0x0000a2d0


	//   ....[48]....
        /*0314*/ 	.word	0x0000a2f0


	//   ....[49]....
        /*0318*/ 	.word	0x0000a300


	//   ....[50]....
        /*031c*/ 	.word	0x0000a310


	//   ....[51]....
        /*0320*/ 	.word	0x0000a3f0


	//   ....[52]....
        /*0324*/ 	.word	0x0000a420


	//   ....[53]....
        /*0328*/ 	.word	0x0000a430


	//   ....[54]....
        /*032c*/ 	.word	0x0000a440


	//   ....[55]....
        /*0330*/ 	.word	0x0000a450


	//   ....[56]....
        /*0334*/ 	.word	0x0000a460


	//   ....[57]....
        /*0338*/ 	.word	0x0000a480


	//   ....[58]....
        /*033c*/ 	.word	0x0000a4f0


	//   ....[59]....
        /*0340*/ 	.word	0x0000a510


	//   ....[60]....
        /*0344*/ 	.word	0x0000a520


	//   ....[61]....
        /*0348*/ 	.word	0x0000e200


	//   ....[62]....
        /*034c*/ 	.word	0x0000e240


	//   ....[63]....
        /*0350*/ 	.word	0x0000e330


	//   ....[64]....
        /*0354*/ 	.word	0x0000e360


	//   ....[65]....
        /*0358*/ 	.word	0x0000e440


	//   ....[66]....
        /*035c*/ 	.word	0x0000e470


	//   ....[67]....
        /*0360*/ 	.word	0x0000e550


	//   ....[68]....
        /*0364*/ 	.word	0x0000e580


	//   ....[69]....
        /*0368*/ 	.word	0x0000e630


	//   ....[70]....
        /*036c*/ 	.word	0x0000e650


	//   ....[71]....
        /*0370*/ 	.word	0x0000ed40


	//   ....[72]....
        /*0374*/ 	.word	0x0000f650


	//   ....[73]....
        /*0378*/ 	.word	0x000101b0


	//   ....[74]....
        /*037c*/ 	.word	0x00010880


	//   ....[75]....
        /*0380*/ 	.word	0x000108a0


	//   ....[76]....
        /*0384*/ 	.word	0x000108c0


	//   ....[77]....
        /*0388*/ 	.word	0x000108e0


	//   ....[78]....
        /*038c*/ 	.word	0x00010900


	//   ....[79]....
        /*0390*/ 	.word	0x00010a10


	//   ....[80]....
        /*0394*/ 	.word	0x00010a30


	//   ....[81]....
        /*0398*/ 	.word	0x00010a50


	//   ....[82]....
        /*039c*/ 	.word	0x00010a70


	//   ....[83]....
        /*03a0*/ 	.word	0x00010a90


	//----- nvinfo : EIATTR_EXIT_INSTR_OFFSETS
	.align		4
.L_2701:
        /*03a4*/ 	.byte	0x04, 0x1c
        /*03a6*/ 	.short	(.L_2703 - .L_2702)


	//   ....[0]....
.L_2702:
        /*03a8*/ 	.word	0x00010b70


	//   ....[1]....
        /*03ac*/ 	.word	0x00010cf0


	//----- nvinfo : EIATTR_MAX_THREADS
	.align		4
.L_2703:
        /*03b0*/ 	.byte	0x04, 0x05
        /*03b2*/ 	.short	(.L_2705 - .L_2704)
.L_2704:
        /*03b4*/ 	.word	0x00000020
        /*03b8*/ 	.word	0x00000001
        /*03bc*/ 	.word	0x00000001


	//----- nvinfo : EIATTR_CRS_STACK_SIZE
	.align		4
.L_2705:
        /*03c0*/ 	.byte	0x04, 0x1e
        /*03c2*/ 	.short	(.L_2707 - .L_2706)
.L_2706:
        /*03c4*/ 	.word	0x00000000
.L_2707:


//--------------------- .nv.info._Z25selective_scan_bwd_kernelI32Selective_Scan_bwd_kernel_traitsILi32ELi16ELb0ELb1ELb1ELb1ELb1EN3c104HalfENS1_7complexIfEEEEv12SSMParamsBwd --------------------------
	.section	.nv.info._Z25selective_scan_bwd_kernelI32Selective_Scan_bwd_kernel_traitsILi32ELi16ELb0ELb1ELb1ELb1ELb1EN3c104HalfENS1_7complexIfEEEEv12SSMParamsBwd,"",@"SHT_CUDA_INFO"
	.sectionflags	@""
	.align	4


	//----- nvinfo : EIATTR_CUDA_API_VERSION
	.align		4
        /*0000*/ 	.byte	0x04, 0x37
        /*0002*/ 	.short	(.L_2709 - .L_2708)
.L_2708:
        /*0004*/ 	.word	0x00000082


	//----- nvinfo : EIATTR_SW2861232_WAR
	.align		4
.L_2709:
        /*0008*/ 	.byte	0x01, 0x35
	.zero		2


	//----- nvinfo : EIATTR_PARAM_CBANK
	.align		4
        /*000c*/ 	.byte	0x04, 0x0a
        /*000e*/ 	.short	(.L_2711 - .L_2710)
	.align		4
.L_2710:
        /*0010*/ 	.word	index@(.nv.constant0._Z25selective_scan_bwd_kernelI32Selective_Scan_bwd_kernel_traitsILi32ELi16ELb0ELb1ELb1ELb1ELb1EN3c104HalfENS1_7complexIfEEEEv12SSMParamsBwd)
        /*0014*/ 	.short	0x0160
        /*0016*/ 	.short	0x01f0


	//----- nvinfo : EIATTR_CBANK_PARAM_SIZE
	.align		4
.L_2711:
        /*0018*/ 	.byte	0x03, 0x19
        /*001a*/ 	.short	0x01f0


	//----- nvinfo : EIATTR_KPARAM_INFO
	.align		4
        /*001c*/ 	.byte	0x04, 0x17
        /*001e*/ 	.short	(.L_2713 - .L_2712)
.L_2712:
        /*0020*/ 	.word	0x00000000
        /*0024*/ 	.short	0x0000
        /*0026*/ 	.short	0x0000
        /*0028*/ 	.byte	0x00, 0xf0, 0xc1, 0x07


	//----- nvinfo : EIATTR_MAXREG_COUNT
	.align		4
.L_2713:
        /*002c*/ 	.byte	0x03, 0x1b
        /*002e*/ 	.short	0x00ff


	//----- nvinfo : EIATTR_NUM_BARRIERS
	.align		4
        /*0030*/ 	.byte	0x02, 0x4c
        /*0032*/ 	.byte	0x01
	.zero		1


	//----- nvinfo : EIATTR_ANNOTATIONS
	.align		4
        /*0034*/ 	.byte	0x04, 0x55
        /*0036*/ 	.short	(.L_2715 - .L_2714)


	//   ....[0]....
.L_2714:
        /* <DEDUP_REMOVED lines=14> */


	//----- nvinfo : EIATTR_MERCURY_ISA_VERSION
	.align		4
.L_2715:
        /*0108*/ 	.byte	0x03, 0x5f
        /*010a*/ 	.short	0x0000


	//----- nvinfo : EIATTR_COOP_GROUP_MASK_REGIDS
	.align		4
        /*010c*/ 	.byte	0x04, 0x29
        /*010e*/ 	.short	(.L_2717 - .L_2716)


	//   ....[0]....
.L_2716:
        /*0110*/ 	.word	0xffffffff


	//   ....[1]....
        /*0114*/ 	.word	0xffffffff


	//   ....[2]....
        /*0118*/ 	.word	0xffffffff


	//   ....[3]....
        /*011c*/ 	.word	0xffffffff


	//   ....[4]....
        /*0120*/ 	.word	0xffffffff


	//   ....[5]....
        /*0124*/ 	.word	0xffffffff


	//   ....[6]....
        /*0128*/ 	.word	0xffffffff


	//   ....[7]....
        /*012c*/ 	.word	0xffffffff


	//   ....[8]....
        /*0130*/ 	.word	0xffffffff


	//   ....[9]....
        /*0134*/ 	.word	0xffffffff


	//   ....[10]....
        /*0138*/ 	.word	0xffffffff


	//   ....[11]....
        /*013c*/ 	.word	0xffffffff


	//   ....[12]....
        /*0140*/ 	.word	0xffffffff


	//   ....[13]....
        /*0144*/ 	.word	0xffffffff


	//   ....[14]....
        /*0148*/ 	.word	0xffffffff


	//   ....[15]....
        /*014c*/ 	.word	0xffffffff


	//   ....[16]....
        /*0150*/ 	.word	0xffffffff


	//   ....[17]....
        /*0154*/ 	.word	0xffffffff


	//   ....[18]....
        /*0158*/ 	.word	0xffffffff


	//   ....[19]....
        /*015c*/ 	.word	0xffffffff


	//   ....[20]....
        /*0160*/ 	.word	0xffffffff


	//   ....[21]....
        /*0164*/ 	.word	0xffffffff


	//   ....[22]....
        /*0168*/ 	.word	0xffffffff


	//   ....[23]....
        /*016c*/ 	.word	0xffffffff


	//   ....[24]....
        /*0170*/ 	.word	0xffffffff


	//   ....[25]....
        /*0174*/ 	.word	0xffffffff


	//   ....[26]....
        /*0178*/ 	.word	0xffffffff


	//   ....[27]....
        /*017c*/ 	.word	0xffffffff


	//   ....[28]....
        /*0180*/ 	.word	0xffffffff


	//   ....[29]....
        /*0184*/ 	.word	0xffffffff


	//   ....[30]....
        /*0188*/ 	.word	0xffffffff


	//   ....[31]....
        /*018c*/ 	.word	0xffffffff


	//   ....[32]....
        /*0190*/ 	.word	0xffffffff


	//   ....[33]....
        /*0194*/ 	.word	0xffffffff


	//   ....[34]....
        /*0198*/ 	.word	0xffffffff


	//   ....[35]....
        /*019c*/ 	.word	0xffffffff


	//   ....[36]....
        /*01a0*/ 	.word	0xffffffff


	//   ....[37]....
        /*01a4*/ 	.word	0xffffffff


	//   ....[38]....
        /*01a8*/ 	.word	0xffffffff


	//   ....[39]....
        /*01ac*/ 	.word	0xffffffff


	//   ....[40]....
        /*01b0*/ 	.word	0xffffffff


	//   ....[41]....
        /*01b4*/ 	.word	0xffffffff


	//   ....[42]....
        /*01b8*/ 	.word	0xffffffff


	//   ....[43]....
        /*01bc*/ 	.word	0xffffffff


	//   ....[44]....
        /*01c0*/ 	.word	0xffffffff


	//   ....[45]....
        /*01c4*/ 	.word	0xffffffff


	//   ....[46]....
        /*01c8*/ 	.word	0xffffffff


	//   ....[47]....
        /*01cc*/ 	.word	0xffffffff


	//   ....[48]....
        /*01d0*/ 	.word	0xffffffff


	//   ....[49]....
        /*01d4*/ 	.word	0xffffffff


	//   ....[50]....
        /*01d8*/ 	.word	0xffffffff


	//   ....[51]....
        /*01dc*/ 	.word	0xffffffff


	//   ....[52]....
        /*01e0*/ 	.word	0xffffffff


	//   ....[53]....
        /*01e4*/ 	.word	0xffffffff


	//   ....[54]....
        /*01e8*/ 	.word	0xffffffff


	//   ....[55]....
        /*01ec*/ 	.word	0xffffffff


	//   ....[56]....
        /*01f0*/ 	.word	0xffffffff


	//   ....[57]....
        /*01f4*/ 	.word	0xffffffff


	//   ....[58]....
        /*01f8*/ 	.word	0xffffffff


	//   ....[59]....
        /*01fc*/ 	.word	0xffffffff


	//   ....[60]....
        /*0200*/ 	.word	0xffffffff


	//   ....[61]....
        /*0204*/ 	.word	0xffffffff


	//   ....[62]....
        /*0208*/ 	.word	0xffffffff


	//   ....[63]....
        /*020c*/ 	.word	0xffffffff


	//   ....[64]....
        /*0210*/ 	.word	0xffffffff


	//   ....[65]....
        /*0214*/ 	.word	0xffffffff


	//   ....[66]....
        /*0218*/ 	.word	0xffffffff


	//   ....[67]....
        /*021c*/ 	.word	0xffffffff


	//   ....[68]....
        /*0220*/ 	.word	0xffffffff


	//   ....[69]....
        /*0224*/ 	.word	0xffffffff


	//   ....[70]....
        /*0228*/ 	.word	0xffffffff


	//   ....[71]....
        /*022c*/ 	.word	0xffffffff


	//   ....[72]....
        /*0230*/ 	.word	0xffffffff


	//   ....[73]....
        /*0234*/ 	.word	0xffffffff


	//   ....[74]....
        /*0238*/ 	.word	0xffffffff


	//   ....[75]....
        /*023c*/ 	.word	0xffffffff


	//   ....[76]....
        /*0240*/ 	.word	0xffffffff


	//   ....[77]....
        /*0244*/ 	.word	0xffffffff


	//   ....[78]....
        /*0248*/ 	.word	0xffffffff


	//   ....[79]....
        /*024c*/ 	.word	0xffffffff


	//   ....[80]....
        /*0250*/ 	.word	0xffffffff


	//   ....[81]....
        /*0254*/ 	.word	0xffffffff


	//   ....[82]....
        /*0258*/ 	.word	0xffffffff


	//   ....[83]....
        /*025c*/ 	.word	0xffffffff


	//   ....[84]....
        /*0260*/ 	.word	0xffffffff


	//   ....[85]....
        /*0264*/ 	.word	0xffffffff


	//   ....[86]....
        /*0268*/ 	.word	0xffffffff


	//   ....[87]....
        /*026c*/ 	.word	0xffffffff


	//----- nvinfo : EIATTR_COOP_GROUP_INSTR_OFFSETS
	.align		4
.L_2717:
        /*0270*/ 	.byte	0x04, 0x28
        /*0272*/ 	.short	(.L_2719 - .L_2718)


	//   ....[0]....
.L_2718:
        /*0274*/ 	.word	0x000014f0


	//   ....[1]....
        /*0278*/ 	.word	0x00001ad0


	//   ....[2]....
        /*027c*/ 	.word	0x00002090


	//   ....[3]....
        /*0280*/ 	.word	0x00004e20


	//   ....[4]....
        /*0284*/ 	.word	0x00005520


	//   ....[5]....
        /*0288*/ 	.word	0x00006130


	//   ....[6]....
        /*028c*/ 	.word	0x00006c60


	//   ....[7]....
        /*0290*/ 	.word	0x00008940


	//   ....[8]....
        /*0294*/ 	.word	0x0000aa30


	//   ....[9]....
        /*0298*/ 	.word	0x0000ae30


	//   ....[10]....
        /*029c*/ 	.word	0x0000ae60


	//   ....[11]....
        /*02a0*/ 	.word	0x0000af20


	//   ....[12]....
        /*02a4*/ 	.word	0x0000af50


	//   ....[13]....
        /*02a8*/ 	.word	0x0000af70


	//   ....[14]....
        /*02ac*/ 	.word	0x0000afd0


	//   ....[15]....
        /*02b0*/ 	.word	0x0000b020


	//   ....[16]....
        /*02b4*/ 	.word	0x0000b050


	//   ....[17]....
        /*02b8*/ 	.word	0x0000b070


	//   ....[18]....
        /*02bc*/ 	.word	0x0000b0b0


	//   ....[19]....
        /*02c0*/ 	.word	0x0000b0f0


	//   ....[20]....
        /*02c4*/ 	.word	0x0000b100


	//   ....[21]....
        /*02c8*/ 	.word	0x0000b1a0


	//   ....[22]....
        /*02cc*/ 	.word	0x0000b1d0


	//   ....[23]....
        /*02d0*/ 	.word	0x0000b1f0


	//   ....[24]....
        /*02d4*/ 	.word	0x0000b230


	//   ....[25]....
        /*02d8*/ 	.word	0x0000b280


	//   ....[26]....
        /*02dc*/ 	.word	0x0000b2e0


	//   ....[27]....
        /*02e0*/ 	.word	0x0000b2f0


	//   ....[28]....
        /*02e4*/ 	.word	0x0000b300


	//   ....[29]....
        /*02e8*/ 	.word	0x0000b490


	//   ....[30]....
        /*02ec*/ 	.word	0x0000b4c0


	//   ....[31]....
        /*02f0*/ 	.word	0x0000b4f0


	//   ....[32]....
        /*02f4*/ 	.word	0x0000b520


	//   ....[33]....
        /*02f8*/ 	.word	0x0000b780


	//   ....[34]....
        /*02fc*/ 	.word	0x0000b790


	//   ....[35]....
        /*0300*/ 	.word	0x0000c840


	//   ....[36]....
        /*0304*/ 	.word	0x0000c8d0


	//   ....[37]....
        /*0308*/ 	.word	0x0000c8e0


	//   ....[38]....
        /*030c*/ 	.word	0x0000c8f0


	//   ....[39]....
        /*0310*/ 	.word	0x0000ca20


	//   ....[40]....
        /*0314*/ 	.word	0x0000ca40


	//   ....[41]....
        /*0318*/ 	.word	0x0000ca60


	//   ....[42]....
        /*031c*/ 	.word	0x0000ca70


	//   ....[43]....
        /*0320*/ 	.word	0x0000cb60


	//   ....[44]....
        /*0324*/ 	.word	0x0000cb90


	//   ....[45]....
        /*0328*/ 	.word	0x0000cba0


	//   ....[46]....
        /*032c*/ 	.word	0x0000cbb0


	//   ....[47]....
        /*0330*/ 	.word	0x0000cca0


	//   ....[48]....
        /*0334*/ 	.word	0x0000ccd0


	//   ....[49]....
        /*0338*/ 	.word	0x0000cce0


	//   ....[50]....
        /*033c*/ 	.word	0x0000ccf0


	//   ....[51]....
        /*0340*/ 	.word	0x0000cde0


	//   ....[52]....
        /*0344*/ 	.word	0x0000ce10


	//   ....[53]....
        /*0348*/ 	.word	0x0000ce20


	//   ....[54]....
        /*034c*/ 	.word	0x0000ce30


	//   ....[55]....
        /*0350*/ 	.word	0x0000cf10


	//   ....[56]....
        /*0354*/ 	.word	0x0000cf40


	//   ....[57]....
        /*0358*/ 	.word	0x0000cf50


	//   ....[58]....
        /*035c*/ 	.word	0x0000cfd0


	//   ....[59]....
        /*0360*/ 	.word	0x0000d000


	//   ....[60]....
        /*0364*/ 	.word	0x0000d010


	//   ....[61]....
        /*0368*/ 	.word	0x0000d020


	//   ....[62]....
        /*036c*/ 	.word	0x0000d030


	//   ....[63]....
        /*0370*/ 	.word	0x0000d050


	//   ....[64]....
        /*0374*/ 	.word	0x0000d060


	//   ....[65]....
        /*0378*/ 	.word	0x00010d40


	//   ....[66]....
        /*037c*/ 	.word	0x00010d80


	//   ....[67]....
        /*0380*/ 	.word	0x00010e80


	//   ....[68]....
        /*0384*/ 	.word	0x00010eb0


	//   ....[69]....
        /*0388*/ 	.word	0x00010f90


	//   ....[70]....
        /*038c*/ 	.word	0x00010fc0


	//   ....[71]....
        /*0390*/ 	.word	0x000110a0


	//   ....[72]....
        /*0394*/ 	.word	0x000110d0


	//   ....[73]....
        /*0398*/ 	.word	0x00011150


	//   ....[74]....
        /*039c*/ 	.word	0x00011170


	//   ....[75]....
        /*03a0*/ 	.word	0x00011880


	//   ....[76]....
        /*03a4*/ 	.word	0x00012070


	//   ....[77]....
        /*03a8*/ 	.word	0x00012bd0


	//   ....[78]....
        /*03ac*/ 	.word	0x00013380


	//   ....[79]....
        /*03b0*/ 	.word	0x000133a0


	//   ....[80]....
        /*03b4*/ 	.word	0x000133c0


	//   ....[81]....
        /*03b8*/ 	.word	0x000133e0


	//   ....[82]....
        /*03bc*/ 	.word	0x00013400


	//   ....[83]....
        /*03c0*/ 	.word	0x00013510


	//   ....[84]....
        /*03c4*/ 	.word	0x00013530


	//   ....[85]....
        /*03c8*/ 	.word	0x00013550


	//   ....[86]....
        /*03cc*/ 	.word	0x00013570


	//   ....[87]....
        /*03d0*/ 	.word	0x00013590


	//----- nvinfo : EIATTR_EXIT_INSTR_OFFSETS
	.align		4
.L_2719:
        /*03d4*/ 	.byte	0x04, 0x1c
        /*03d6*/ 	.short	(.L_2721 - .L_2720)


	//   ....[0]....
.L_2720:
        /*03d8*/ 	.word	0x00013670


	//   ....[1]....
        /*03dc*/ 	.word	0x000137f0


	//----- nvinfo : EIATTR_MAX_THREADS
	.align		4
.L_2721:
        /*03e0*/ 	.byte	0x04, 0x05
        /*03e2*/ 	.short	(.L_2723 - .L_2722)
.L_2722:
        /*03e4*/ 	.word	0x00000020
        /*03e8*/ 	.word	0x00000001
        /*03ec*/ 	.word	0x00000001


	//----- nvinfo : EIATTR_CRS_STACK_SIZE
	.align		4
.L_2723:
        /*03f0*/ 	.byte	0x04, 0x1e
        /*03f2*/ 	.short	(.L_2725 - .L_2724)
.L_2724:
        /*03f4*/ 	.word	0x00000000
.L_2725:


//--------------------- .nv.info._Z25selective_scan_bwd_kernelI32Selective_Scan_bwd_kernel_traitsILi32ELi16ELb1ELb0ELb0ELb0ELb0EN3c104HalfENS1_7complexIfEEEEv12SSMParamsBwd --------------------------
	.section	.nv.info._Z25selective_scan_bwd_kernelI32Selective_Scan_bwd_kernel_traitsILi32ELi16ELb1ELb0ELb0ELb0ELb0EN3c104HalfENS1_7complexIfEEEEv12SSMParamsBwd,"",@"SHT_CUDA_INFO"
	.sectionflags	@""
	.align	4


	//----- nvinfo : EIATTR_CUDA_API_VERSION
	.align		4
        /*0000*/ 	.byte	0x04, 0x37
        /*0002*/ 	.short	(.L_2727 - .L_2726)
.L_2726:
        /*0004*/ 	.word	0x00000082


	//----- nvinfo : EIATTR_SW2861232_WAR
	.align		4
.L_2727:
        /*0008*/ 	.byte	0x01, 0x35
	.zero		2


	//----- nvinfo : EIATTR_PARAM_CBANK
	.align		4
        /*000c*/ 	.byte	0x04, 0x0a
        /*000e*/ 	.short	(.L_2729 - .L_2728)
	.align		4
.L_2728:
        /*0010*/ 	.word	index@(.nv.constant0._Z25selective_scan_bwd_kernelI32Selective_Scan_bwd_kernel_traitsILi32ELi16ELb1ELb0ELb0ELb0ELb0EN3c104HalfENS1_7complexIfEEEEv12SSMParamsBwd)
        /*0014*/ 	.short	0x0160
        /*0016*/ 	.short	0x01f0


	//----- nvinfo : EIATTR_CBANK_PARAM_SIZE
	.align		4
.L_2729:
        /*0018*/ 	.byte	0x03, 0x19
        /*001a*/ 	.short	0x01f0


	//----- nvinfo : EIATTR_KPARAM_INFO
	.align		4
        /*001c*/ 	.byte	0x04, 0x17
        /*001e*/ 	.short	(.L_2731 - .L_2730)
.L_2730:
        /*0020*/ 	.word	0x00000000
        /*0024*/ 	.short	0x0000
        /*0026*/ 	.short	0x0000
        /*0028*/ 	.byte	0x00, 0xf0, 0xc1, 0x07


	//----- nvinfo : EIATTR_MAXREG_COUNT
	.align		4
.L_2731:
        /*002c*/ 	.byte	0x03, 0x1b
        /*002e*/ 	.short	0x00ff


	//----- nvinfo : EIATTR_NUM_BARRIERS
	.align		4
        /*0030*/ 	.byte	0x02, 0x4c
        /*0032*/ 	.byte	0x01
	.zero		1


	//----- nvinfo : EIATTR_MERCURY_ISA_VERSION
	.align		4
        /*0034*/ 	.byte	0x03, 0x5f
        /*0036*/ 	.short	0x0000


	//----- nvinfo : EIATTR_COOP_GROUP_MASK_REGIDS
	.align		4
        /*0038*/ 	.byte	0x04, 0x29
        /*003a*/ 	.short	(.L_2733 - .L_2732)


	//   ....[0]....
.L_2732:
        /*003c*/ 	.word	0xffffffff


	//   ....[1]....
        /*0040*/ 	.word	0xffffffff


	//   ....[2]....
        /*0044*/ 	.word	0xffffffff


	//   ....[3]....
        /*0048*/ 	.word	0xffffffff


	//   ....[4]....
        /*004c*/ 	.word	0xffffffff


	//   ....[5]....
        /*0050*/ 	.word	0xffffffff


	//   ....[6]....
        /*0054*/ 	.word	0xffffffff


	//   ....[7]....
        /*0058*/ 	.word	0xffffffff


	//   ....[8]....
        /*005c*/ 	.word	0xffffffff


	//   ....[9]....
        /*0060*/ 	.word	0xffffffff


	//   ....[10]....
        /*0064*/ 	.word	0xffffffff


	//   ....[11]....
        /*0068*/ 	.word	0xffffffff


	//   ....[12]....
        /*006c*/ 	.word	0xffffffff


	//   ....[13]....
        /*0070*/ 	.word	0xffffffff


	//   ....[14]....
        /*0074*/ 	.word	0xffffffff


	//   ....[15]....
        /*0078*/ 	.word	0xffffffff


	//   ....[16]....
        /*007c*/ 	.word	0xffffffff


	//   ....[17]....
        /*0080*/ 	.word	0xffffffff


	//   ....[18]....
        /*0084*/ 	.word	0xffffffff


	//   ....[19]....
        /*0088*/ 	.word	0xffffffff


	//   ....[20]....
        /*008c*/ 	.word	0xffffffff


	//   ....[21]....
        /*0090*/ 	.word	0xffffffff


	//   ....[22]....
        /*0094*/ 	.word	0xffffffff


	//   ....[23]....
        /*0098*/ 	.word	0xffffffff


	//   ....[24]....
        /*009c*/ 	.word	0xffffffff


	//   ....[25]....
        /*00a0*/ 	.word	0xffffffff


	//   ....[26]....
        /*00a4*/ 	.word	0xffffffff


	//   ....[27]....
        /*00a8*/ 	.word	0xffffffff


	//   ....[28]....
        /*00ac*/ 	.word	0xffffffff


	//   ....[29]....
        /*00b0*/ 	.word	0xffffffff


	//   ....[30]....
        /*00b4*/ 	.word	0xffffffff


	//   ....[31]....
        /*00b8*/ 	.word	0xffffffff


	//   ....[32]....
        /*00bc*/ 	.word	0xffffffff


	//   ....[33]....
        /*00c0*/ 	.word	0xffffffff


	//   ....[34]....
        /*00c4*/ 	.word	0xffffffff


	//   ....[35]....
        /*00c8*/ 	.word	0xffffffff


	//   ....[36]....
        /*00cc*/ 	.word	0xffffffff


	//   ....[37]....
        /*00d0*/ 	.word	0xffffffff


	//   ....[38]....
        /*00d4*/ 	.word	0xffffffff


	//   ....[39]....
        /*00d8*/ 	.word	0xffffffff


	//   ....[40]....
        /*00dc*/ 	.word	0xffffffff


	//   ....[41]....
        /*00e0*/ 	.word	0xffffffff


	//   ....[42]....
        /*00e4*/ 	.word	0xffffffff


	//   ....[43]....
        /*00e8*/ 	.word	0xffffffff


	//   ....[44]....
        /*00ec*/ 	.word	0xffffffff


	//   ....[45]....
        /*00f0*/ 	.word	0xffffffff


	//   ....[46]....
        /*00f4*/ 	.word	0xffffffff


	//   ....[47]....
        /*00f8*/ 	.word	0xffffffff


	//   ....[48]....
        /*00fc*/ 	.word	0xffffffff


	//   ....[49]....
        /*0100*/ 	.word	0xffffffff


	//   ....[50]....
        /*0104*/ 	.word	0xffffffff


	//   ....[51]....
        /*0108*/ 	.word	0xffffffff


	//   ....[52]....
        /*010c*/ 	.word	0xffffffff


	//   ....[53]....
        /*0110*/ 	.word	0xffffffff


	//   ....[54]....
        /*0114*/ 	.word	0xffffffff


	//   ....[55]....
        /*0118*/ 	.word	0xffffffff


	//   ....[56]....
        /*011c*/ 	.word	0xffffffff


	//   ....[57]....
        /*0120*/ 	.word	0xffffffff


	//   ....[58]....
        /*0124*/ 	.word	0xffffffff


	//   ....[59]....
        /*0128*/ 	.word	0xffffffff


	//   ....[60]....
        /*012c*/ 	.word	0xffffffff


	//   ....[61]....
        /*0130*/ 	.word	0xffffffff


	//   ....[62]....
        /*0134*/ 	.word	0xffffffff


	//   ....[63]....
        /*0138*/ 	.word	0xffffffff


	//   ....[64]....
        /*013c*/ 	.word	0xffffffff


	//   ....[65]....
        /*0140*/ 	.word	0xffffffff


	//   ....[66]....
        /*0144*/ 	.word	0xffffffff


	//   ....[67]....
        /*0148*/ 	.word	0xffffffff


	//   ....[68]....
        /*014c*/ 	.word	0xffffffff


	//   ....[69]....
        /*0150*/ 	.word	0xffffffff


	//   ....[70]....
        /*0154*/ 	.word	0xffffffff


	//   ....[71]....
        /*0158*/ 	.word	0xffffffff


	//   ....[72]....
        /*015c*/ 	.word	0xffffffff


	//   ....[73]....
        /*0160*/ 	.word	0xffffffff


	//   ....[74]....
        /*0164*/ 	.word	0xffffffff


	//   ....[75]....
        /*0168*/ 	.word	0xffffffff


	//   ....[76]....
        /*016c*/ 	.word	0xffffffff


	//   ....[77]....
        /*0170*/ 	.word	0xffffffff


	//   ....[78]....
        /*0174*/ 	.word	0xffffffff


	//   ....[79]....
        /*0178*/ 	.word	0xffffffff


	//   ....[80]....
        /*017c*/ 	.word	0xffffffff


	//   ....[81]....
        /*0180*/ 	.word	0xffffffff


	//   ....[82]....
        /*0184*/ 	.word	0xffffffff


	//   ....[83]....
        /*0188*/ 	.word	0xffffffff


	//   ....[84]....
        /*018c*/ 	.word	0xffffffff


	//   ....[85]....
        /*0190*/ 	.word	0xffffffff


	//   ....[86]....
        /*0194*/ 	.word	0xffffffff


	//   ....[87]....
        /*0198*/ 	.word	0xffffffff


	//   ....[88]....
        /*019c*/ 	.word	0xffffffff


	//   ....[89]....
        /*01a0*/ 	.word	0xffffffff


	//   ....[90]....
        /*01a4*/ 	.word	0xffffffff


	//----- nvinfo : EIATTR_COOP_GROUP_INSTR_OFFSETS
	.align		4
.L_2733:
        /*01a8*/ 	.byte	0x04, 0x28
        /*01aa*/ 	.short	(.L_2735 - .L_2734)


	//   ....[0]....
.L_2734:
        /*01ac*/ 	.word	0x00000670


	//   ....[1]....
        /*01b0*/ 	.word	0x00000720


	//   ....[2]....
        /*01b4*/ 	.word	0x00000830


	//   ....[3]....
        /*01b8*/ 	.word	0x000028b0


	//   ....[4]....
        /*01bc*/ 	.word	0x000028f0


	//   ....[5]....
        /*01c0*/ 	.word	0x00002930


	//   ....[6]....
        /*01c4*/ 	.word	0x00002970


	//   ....[7]....
        /*01c8*/ 	.word	0x000029a0


	//   ....[8]....
        /*01cc*/ 	.word	0x00002ac0


	//   ....[9]....
        /*01d0*/ 	.word	0x00002b30


	//   ....[10]....
        /*01d4*/ 	.word	0x00002b60


	//   ....[11]....
        /*01d8*/ 	.word	0x00002ba0


	//   ....[12]....
        /*01dc*/ 	.word	0x00002de0


	//   ....[13]....
        /*01e0*/ 	.word	0x00002e20


	//   ....[14]....
        /*01e4*/ 	.word	0x00002e50


	//   ....[15]....
        /*01e8*/ 	.word	0x00002e80


	//   ....[16]....
        /*01ec*/ 	.word	0x000030b0


	//   ....[17]....
        /*01f0*/ 	.word	0x000030e0


	//   ....[18]....
        /*01f4*/ 	.word	0x00003110


	//   ....[19]....
        /*01f8*/ 	.word	0x00003140


	//   ....[20]....
        /*01fc*/ 	.word	0x00003360


	//   ....[21]....
        /*0200*/ 	.word	0x00003390


	//   ....[22]....
        /*0204*/ 	.word	0x000033d0


	//   ....[23]....
        /*0208*/ 	.word	0x00003400


	//   ....[24]....
        /*020c*/ 	.word	0x000035d0


	//   ....[25]....
        /*0210*/ 	.word	0x00003630


	//   ....[26]....
        /*0214*/ 	.word	0x00003660


	//   ....[27]....
        /*0218*/ 	.word	0x00003690


	//   ....[28]....
        /*021c*/ 	.word	0x000036c0


	//   ....[29]....
        /*0220*/ 	.word	0x00003880


	//   ....[30]....
        /*0224*/ 	.word	0x000038b0


	//   ....[31]....
        /*0228*/ 	.word	0x000038e0


	//   ....[32]....
        /*022c*/ 	.word	0x000038f0


	//   ....[33]....
        /*0230*/ 	.word	0x000039e0


	//   ....[34]....
        /*0234*/ 	.word	0x00003a20


	//   ....[35]....
        /*0238*/ 	.word	0x00003a30


	//   ....[36]....
        /*023c*/ 	.word	0x00003a40


	//   ....[37]....
        /*0240*/ 	.word	0x00003b40


	//   ....[38]....
        /*0244*/ 	.word	0x00003b80


	//   ....[39]....
        /*0248*/ 	.word	0x00003bc0


	//   ....[40]....
        /*024c*/ 	.word	0x00003bf0


	//   ....[41]....
        /*0250*/ 	.word	0x00003cd0


	//   ....[42]....
        /*0254*/ 	.word	0x00003d00


	//   ....[43]....
        /*0258*/ 	.word	0x00003d20


	//   ....[44]....
        /*025c*/ 	.word	0x00003d30


	//   ....[45]....
        /*0260*/ 	.word	0x00003e10


	//   ....[46]....
        /*0264*/ 	.word	0x00003e40


	//   ....[47]....
        /*0268*/ 	.word	0x00003e60


	//   ....[48]....
        /*026c*/ 	.word	0x00003e70


	//   ....[49]....
        /*0270*/ 	.word	0x00003f60


	//   ....[50]....
        /*0274*/ 	.word	0x00003fa0


	//   ....[51]....
        /*0278*/ 	.word	0x00003fe0


	//   ....[52]....
        /*027c*/ 	.word	0x00004020


	//   ....[53]....
        /*0280*/ 	.word	0x00004050


	//   ....[54]....
        /*0284*/ 	.word	0x00004080


	//   ....[55]....
        /*0288*/ 	.word	0x000040b0


	//   ....[56]....
        /*028c*/ 	.word	0x000040e0


	//   ....[57]....
        /*0290*/ 	.word	0x00004110


	//   ....[58]....
        /*0294*/ 	.word	0x00004140


	//   ....[59]....
        /*0298*/ 	.word	0x000058c0


	//   ....[60]....
        /*029c*/ 	.word	0x000058f0


	//   ....[61]....
        /*02a0*/ 	.word	0x00005930


	//   ....[62]....
        /*02a4*/ 	.word	0x00005960


	//   ....[63]....
        /*02a8*/ 	.word	0x00005a20


	//   ....[64]....
        /*02ac*/ 	.word	0x00005a50


	//   ....[65]....
        /*02b0*/ 	.word	0x00005a80


	//   ....[66]....
        /*02b4*/ 	.word	0x00005ab0


	//   ....[67]....
        /*02b8*/ 	.word	0x00005bb0


	//   ....[68]....
        /*02bc*/ 	.word	0x00005bf0


	//   ....[69]....
        /*02c0*/ 	.word	0x00005c20


	//   ....[70]....
        /*02c4*/ 	.word	0x00005c50


	//   ....[71]....
        /*02c8*/ 	.word	0x00005d80


	//   ....[72]....
        /*02cc*/ 	.word	0x00005dc0


	//   ....[73]....
        /*02d0*/ 	.word	0x00005df0


	//   ....[74]....
        /*02d4*/ 	.word	0x00005e20


	//   ....[75]....
        /*02d8*/ 	.word	0x00005f40


	//   ....[76]....
        /*02dc*/ 	.word	0x00005f80


	//   ....[77]....
        /*02e0*/ 	.word	0x00005fb0


	//   ....[78]....
        /*02e4*/ 	.word	0x00005fe0


	//   ....[79]....
        /*02e8*/ 	.word	0x00006710


	//   ....[80]....
        /*02ec*/ 	.word	0x000069c0


	//   ....[81]....
        /*02f0*/ 	.word	0x00006af0


	//   ....[82]....
        /*02f4*/ 	.word	0x00006b40


	//   ....[83]....
        /*02f8*/ 	.word	0x00006b70


	//   ....[84]....
        /*02fc*/ 	.word	0x00006b90


	//   ....[85]....
        /*0300*/ 	.word	0x00006bb0


	//   ....[86]....
        /*0304*/ 	.word	0x00006c60


	//   ....[87]....
        /*0308*/ 	.word	0x00006cb0


	//   ....[88]....
        /*030c*/ 	.word	0x00006cd0


	//   ....[89]....
        /*0310*/ 	.word	0x00006cf0


	//   ....[90]....
        /*0314*/ 	.word	0x00006d10


	//----- nvinfo : EIATTR_EXIT_INSTR_OFFSETS
	.align		4
.L_2735:
        /*0318*/ 	.byte	0x04, 0x1c
        /*031a*/ 	.short	(.L_2737 - .L_2736)


	//   ....[0]....
.L_2736:
        /*031c*/ 	.word	0x00006dd0


	//   ....[1]....
        /*0320*/ 	.word	0x00007310


	//----- nvinfo : EIATTR_MAX_THREADS
	.align		4
.L_2737:
        /*0324*/ 	.byte	0x04, 0x05
        /*0326*/ 	.short	(.L_2739 - .L_2738)
.L_2738:
        /*0328*/ 	.word	0x00000020
        /*032c*/ 	.word	0x00000001
        /*0330*/ 	.word	0x00000001


	//----- nvinfo : EIATTR_CRS_STACK_SIZE
	.align		4
.L_2739:
        /*0334*/ 	.byte	0x04, 0x1e
        /*0336*/ 	.short	(.L_2741 - .L_2740)
.L_2740:
        /*0338*/ 	.word	0x00000000
.L_2741:


//--------------------- .nv.info._Z25selective_scan_bwd_kernelI32Selective_Scan_bwd_kernel_traitsILi32ELi16ELb1ELb0ELb0ELb0ELb1EN3c104HalfENS1_7complexIfEEEEv12SSMParamsBwd --------------------------
	.section	.nv.info._Z25selective_scan_bwd_kernelI32Selective_Scan_bwd_kernel_traitsILi32ELi16ELb1ELb0ELb0ELb0ELb1EN3c104HalfENS1_7complexIfEEEEv12SSMParamsBwd,"",@"SHT_CUDA_INFO"
	.sectionflags	@""
	.align	4


	//----- nvinfo : EIATTR_CUDA_API_VERSION
	.align		4
        /*0000*/ 	.byte	0x04, 0x37
        /*0002*/ 	.short	(.L_2743 - .L_2742)
.L_2742:
        /*0004*/ 	.word	0x00000082


	//----- nvinfo : EIATTR_SW2861232_WAR
	.align		4
.L_2743:
        /*0008*/ 	.byte	0x01, 0x35
	.zero		2


	//----- nvinfo : EIATTR_PARAM_CBANK
	.align		4
        /*000c*/ 	.byte	0x04, 0x0a
        /*000e*/ 	.short	(.L_2745 - .L_2744)
	.align		4
.L_2744:
        /*0010*/ 	.word	index@(.nv.constant0._Z25selective_scan_bwd_kernelI32Selective_Scan_bwd_kernel_traitsILi32ELi16ELb1ELb0ELb0ELb0ELb1EN3c104HalfENS1_7complexIfEEEEv12SSMParamsBwd)
        /*0014*/ 	.short	0x0160
        /*0016*/ 	.short	0x01f0


	//----- nvinfo : EIATTR_CBANK_PARAM_SIZE
	.align		4
.L_2745:
        /*0018*/ 	.byte	0x03, 0x19
        /*001a*/ 	.short	0x01f0


	//----- nvinfo : EIATTR_KPARAM_INFO
	.align		4
        /*001c*/ 	.byte	0x04, 0x17
        /*001e*/ 	.short	(.L_2747 - .L_2746)
.L_2746:
        /*0020*/ 	.word	0x00000000
        /*0024*/ 	.short	0x0000
        /*0026*/ 	.short	0x0000
        /*0028*/ 	.byte	0x00, 0xf0, 0xc1, 0x07


	//----- nvinfo : EIATTR_MAXREG_COUNT
	.align		4
.L_2747:
        /*002c*/ 	.byte	0x03, 0x1b
        /*002e*/ 	.short	0x00ff


	//----- nvinfo : EIATTR_NUM_BARRIERS
	.align		4
        /*0030*/ 	.byte	0x02, 0x4c
        /*0032*/ 	.byte	0x01
	.zero		1


	//----- nvinfo : EIATTR_MERCURY_ISA_VERSION
	.align		4
        /*0034*/ 	.byte	0x03, 0x5f
        /*0036*/ 	.short	0x0000


	//----- nvinfo : EIATTR_COOP_GROUP_MASK_REGIDS
	.align		4
        /*0038*/ 	.byte	0x04, 0x29
        /*003a*/ 	.short	(.L_2749 - .L_2748)


	//   ....[0]....
.L_2748:
        /*003c*/ 	.word	0xffffffff


	//   ....[1]....
        /*0040*/ 	.word	0xffffffff


	//   ....[2]....
        /*0044*/ 	.word	0xffffffff


	//   ....[3]....
        /*0048*/ 	.word	0xffffffff


	//   ....[4]....
        /*004c*/ 	.word	0xffffffff


	//   ....[5]....
        /*0050*/ 	.word	0xffffffff


	//   ....[6]....
        /*0054*/ 	.word	0xffffffff


	//   ....[7]....
        /*0058*/ 	.word	0xffffffff


	//   ....[8]....
        /*005c*/ 	.word	0xffffffff


	//   ....[9]....
        /*0060*/ 	.word	0xffffffff


	//   ....[10]....
        /*0064*/ 	.word	0xffffffff


	//   ....[11]....
        /*0068*/ 	.word	0xffffffff


	//   ....[12]....
        /*006c*/ 	.word	0xffffffff


	//   ....[13]....
        /*0070*/ 	.word	0xffffffff


	//   ....[14]....
        /*0074*/ 	.word	0xffffffff


	//   ....[15]....
        /*0078*/ 	.word	0xffffffff


	//   ....[16]....
        /*007c*/ 	.word	0xffffffff


	//   ....[17]....
        /*0080*/ 	.word	0xffffffff


	//   ....[18]....
        /*0084*/ 	.word	0xffffffff


	//   ....[19]....
        /*0088*/ 	.word	0xffffffff


	//   ....[20]....
        /*008c*/ 	.word	0xffffffff


	//   ....[21]....
        /*0090*/ 	.word	0xffffffff


	//   ....[22]....
        /*0094*/ 	.word	0xffffffff


	//   ....[23]....
        /*0098*/ 	.word	0xffffffff


	//   ....[24]....
        /*009c*/ 	.word	0xffffffff


	//   ....[25]....
        /*00a0*/ 	.word	0xffffffff


	//   ....[26]....
        /*00a4*/ 	.word	0xffffffff


	//   ....[27]....
        /*00a8*/ 	.word	0xffffffff


	//   ....[28]....
        /*00ac*/ 	.word	0xffffffff


	//   ....[29]....
        /*00b0*/ 	.word	0xffffffff


	//   ....[30]....
        /*00b4*/ 	.word	0xffffffff


	//   ....[31]....
        /*00b8*/ 	.word	0xffffffff


	//   ....[32]....
        /*00bc*/ 	.word	0xffffffff


	//   ....[33]....
        /*00c0*/ 	.word	0xffffffff


	//   ....[34]....
        /*00c4*/ 	.word	0xffffffff


	//   ....[35]....
        /*00c8*/ 	.word	0xffffffff


	//   ....[36]....
        /*00cc*/ 	.word	0xffffffff


	//   ....[37]....
        /*00d0*/ 	.word	0xffffffff


	//   ....[38]....
        /*00d4*/ 	.word	0xffffffff


	//   ....[39]....
        /*00d8*/ 	.word	0xffffffff


	//   ....[40]....
        /*00dc*/ 	.word	0xffffffff


	//   ....[41]....
        /*00e0*/ 	.word	0xffffffff


	//   ....[42]....
        /*00e4*/ 	.word	0xffffffff


	//   ....[43]....
        /*00e8*/ 	.word	0xffffffff


	//   ....[44]....
        /*00ec*/ 	.word	0xffffffff


	//   ....[45]....
        /*00f0*/ 	.word	0xffffffff


	//   ....[46]....
        /*00f4*/ 	.word	0xffffffff


	//   ....[47]....
        /*00f8*/ 	.word	0xffffffff


	//   ....[48]....
        /*00fc*/ 	.word	0xffffffff


	//   ....[49]....
        /*0100*/ 	.word	0xffffffff


	//   ....[50]....
        /*0104*/ 	.word	0xffffffff


	//   ....[51]....
        /*0108*/ 	.word	0xffffffff


	//   ....[52]....
        /*010c*/ 	.word	0xffffffff


	//   ....[53]....
        /*0110*/ 	.word	0xffffffff


	//   ....[54]....
        /*0114*/ 	.word	0xffffffff


	//   ....[55]....
        /*0118*/ 	.word	0xffffffff


	//   ....[56]....
        /*011c*/ 	.word	0xffffffff


	//   ....[57]....
        /*0120*/ 	.word	0xffffffff


	//   ....[58]....
        /*0124*/ 	.word	0xffffffff


	//   ....[59]....
        /*0128*/ 	.word	0xffffffff


	//   ....[60]....
        /*012c*/ 	.word	0xffffffff


	//   ....[61]....
        /*0130*/ 	.word	0xffffffff


	//   ....[62]....
        /*0134*/ 	.word	0xffffffff


	//   ....[63]....
        /*0138*/ 	.word	0xffffffff


	//   ....[64]....
        /*013c*/ 	.word	0xffffffff


	//   ....[65]....
        /*0140*/ 	.word	0xffffffff


	//   ....[66]....
        /*0144*/ 	.word	0xffffffff


	//   ....[67]....
        /*0148*/ 	.word	0xffffffff


	//   ....[68]....
        /*014c*/ 	.word	0xffffffff


	//   ....[69]....
        /*0150*/ 	.word	0xffffffff


	//   ....[70]....
        /*0154*/ 	.word	0xffffffff


	//   ....[71]....
        /*0158*/ 	.word	0xffffffff


	//   ....[72]....
        /*015c*/ 	.word	0xffffffff


	//   ....[73]....
        /*0160*/ 	.word	0xffffffff


	//   ....[74]....
        /*0164*/ 	.word	0xffffffff


	//   ....[75]....
        /*0168*/ 	.word	0xffffffff


	//   ....[76]....
        /*016c*/ 	.word	0xffffffff


	//   ....[77]....
        /*0170*/ 	.word	0xffffffff


	//   ....[78]....
        /*0174*/ 	.word	0xffffffff


	//   ....[79]....
        /*0178*/ 	.word	0xffffffff


	//   ....[80]....
        /*017c*/ 	.word	0xffffffff


	//   ....[81]....
        /*0180*/ 	.word	0xffffffff


	//   ....[82]....
        /*0184*/ 	.word	0xffffffff


	//   ....[83]....
        /*0188*/ 	.word	0xffffffff


	//   ....[84]....
        /*018c*/ 	.word	0xffffffff


	//   ....[85]....
        /*0190*/ 	.word	0xffffffff


	//   ....[86]....
        /*0194*/ 	.word	0xffffffff


	//   ....[87]....
        /*0198*/ 	.word	0xffffffff


	//   ....[88]....
        /*019c*/ 	.word	0xffffffff


	//   ....[89]....
        /*01a0*/ 	.word	0xffffffff


	//   ....[90]....
        /*01a4*/ 	.word	0xffffffff


	//   ....[91]....
        /*01a8*/ 	.word	0xffffffff


	//   ....[92]....
        /*01ac*/ 	.word	0xffffffff


	//   ....[93]....
        /*01b0*/ 	.word	0xffffffff


	//   ....[94]....
        /*01b4*/ 	.word	0xffffffff


	//----- nvinfo : EIATTR_COOP_GROUP_INSTR_OFFSETS
	.align		4
.L_2749:
        /*01b8*/ 	.byte	0x04, 0x28
        /*01ba*/ 	.short	(.L_2751 - .L_2750)


	//   ....[0]....
.L_2750:
        /*01bc*/ 	.word	0x00000660


	//   ....[1]....
        /*01c0*/ 	.word	0x00000710


	//   ....[2]....
        /*01c4*/ 	.word	0x00000860


	//   ....[3]....
        /*01c8*/ 	.word	0x00000990


	//   ....[4]....
        /*01cc*/ 	.word	0x000011f0


	//   ....[5]....
        /*01d0*/ 	.word	0x00001ba0


	//   ....[6]....
        /*01d4*/ 	.word	0x00001f30


	//   ....[7]....
        /*01d8*/ 	.word	0x00003cd0


	//   ....[8]....
        /*01dc*/ 	.word	0x00003d10


	//   ....[9]....
        /*01e0*/ 	.word	0x00003d50


	//   ....[10]....
        /*01e4*/ 	.word	0x00003d90


	//   ....[11]....
        /*01e8*/ 	.word	0x00003dc0


	//   ....[12]....
        /*01ec*/ 	.word	0x00003ee0


	//   ....[13]....
        /*01f0*/ 	.word	0x00003f50


	//   ....[14]....
        /*01f4*/ 	.word	0x00003f80


	//   ....[15]....
        /*01f8*/ 	.word	0x00003fc0


	//   ....[16]....
        /*01fc*/ 	.word	0x00004200


	//   ....[17]....
        /*0200*/ 	.word	0x00004240


	//   ....[18]....
        /*0204*/ 	.word	0x00004270


	//   ....[19]....
        /*0208*/ 	.word	0x000042a0


	//   ....[20]....
        /*020c*/ 	.word	0x000044d0


	//   ....[21]....
        /*0210*/ 	.word	0x00004500


	//   ....[22]....
        /*0214*/ 	.word	0x00004530


	//   ....[23]....
        /*0218*/ 	.word	0x00004560


	//   ....[24]....
        /*021c*/ 	.word	0x00004780


	//   ....[25]....
        /*0220*/ 	.word	0x000047b0


	//   ....[26]....
        /*0224*/ 	.word	0x000047f0


	//   ....[27]....
        /*0228*/ 	.word	0x00004820


	//   ....[28]....
        /*022c*/ 	.word	0x000049f0


	//   ....[29]....
        /*0230*/ 	.word	0x00004a50


	//   ....[30]....
        /*0234*/ 	.word	0x00004a80


	//   ....[31]....
        /*0238*/ 	.word	0x00004ab0


	//   ....[32]....
        /*023c*/ 	.word	0x00004ae0


	//   ....[33]....
        /*0240*/ 	.word	0x00004ca0


	//   ....[34]....
        /*0244*/ 	.word	0x00004cd0


	//   ....[35]....
        /*0248*/ 	.word	0x00004d00


	//   ....[36]....
        /*024c*/ 	.word	0x00004d10


	//   ....[37]....
        /*0250*/ 	.word	0x00004e00


	//   ....[38]....
        /*0254*/ 	.word	0x00004e40


	//   ....[39]....
        /*0258*/ 	.word	0x00004e50


	//   ....[40]....
        /*025c*/ 	.word	0x00004e60


	//   ....[41]....
        /*0260*/ 	.word	0x00004f60


	//   ....[42]....
        /*0264*/ 	.word	0x00004fa0


	//   ....[43]....
        /*0268*/ 	.word	0x00004fe0


	//   ....[44]....
        /*026c*/ 	.word	0x00005010


	//   ....[45]....
        /*0270*/ 	.word	0x000050f0


	//   ....[46]....
        /*0274*/ 	.word	0x00005120


	//   ....[47]....
        /*0278*/ 	.word	0x00005140


	//   ....[48]....
        /*027c*/ 	.word	0x00005150


	//   ....[49]....
        /*0280*/ 	.word	0x00005230


	//   ....[50]....
        /*0284*/ 	.word	0x00005260


	//   ....[51]....
        /*0288*/ 	.word	0x00005280


	//   ....[52]....
        /*028c*/ 	.word	0x00005290


	//   ....[53]....
        /*0290*/ 	.word	0x00005380


	//   ....[54]....
        /*0294*/ 	.word	0x000053c0


	//   ....[55]....
        /*0298*/ 	.word	0x00005400


	//   ....[56]....
        /*029c*/ 	.word	0x00005440


	//   ....[57]....
        /*02a0*/ 	.word	0x00005470


	//   ....[58]....
        /*02a4*/ 	.word	0x000054a0


	//   ....[59]....
        /*02a8*/ 	.word	0x000054d0


	//   ....[60]....
        /*02ac*/ 	.word	0x00005500


	//   ....[61]....
        /*02b0*/ 	.word	0x00005530


	//   ....[62]....
        /*02b4*/ 	.word	0x00005560


	//   ....[63]....
        /*02b8*/ 	.word	0x00006ce0


	//   ....[64]....
        /*02bc*/ 	.word	0x00006d10


	//   ....[65]....
        /*02c0*/ 	.word	0x00006d50


	//   ....[66]....
        /*02c4*/ 	.word	0x00006d80


	//   ....[67]....
        /*02c8*/ 	.word	0x00006e40


	//   ....[68]....
        /*02cc*/ 	.word	0x00006e70


	//   ....[69]....
        /*02d0*/ 	.word	0x00006ea0


	//   ....[70]....
        /*02d4*/ 	.word	0x00006ed0


	//   ....[71]....
        /*02d8*/ 	.word	0x00006fd0


	//   ....[72]....
        /*02dc*/ 	.word	0x00007010


	//   ....[73]....
        /*02e0*/ 	.word	0x00007040


	//   ....[74]....
        /*02e4*/ 	.word	0x00007070


	//   ....[75]....
        /*02e8*/ 	.word	0x000071a0


	//   ....[76]....
        /*02ec*/ 	.word	0x000071e0


	//   ....[77]....
        /*02f0*/ 	.word	0x00007210


	//   ....[78]....
        /*02f4*/ 	.word	0x00007240


	//   ....[79]....
        /*02f8*/ 	.word	0x00007360


	//   ....[80]....
        /*02fc*/ 	.word	0x000073a0


	//   ....[81]....
        /*0300*/ 	.word	0x000073d0


	//   ....[82]....
        /*0304*/ 	.word	0x00007400


	//   ....[83]....
        /*0308*/ 	.word	0x00007b00


	//   ....[84]....
        /*030c*/ 	.word	0x00007d90


	//   ....[85]....
        /*0310*/ 	.word	0x00007ef0


	//   ....[86]....
        /*0314*/ 	.word	0x00007f40


	//   ....[87]....
        /*0318*/ 	.word	0x00007f70


	//   ....[88]....
        /*031c*/ 	.word	0x00007f90


	//   ....[89]....
        /*0320*/ 	.word	0x00007fb0


	//   ....[90]....
        /*0324*/ 	.word	0x00008060


	//   ....[91]....
        /*0328*/ 	.word	0x000080b0


	//   ....[92]....
        /*032c*/ 	.word	0x000080d0


	//   ....[93]....
        /*0330*/ 	.word	0x000080f0


	//   ....[94]....
        /*0334*/ 	.word	0x00008110


	//----- nvinfo : EIATTR_EXIT_INSTR_OFFSETS
	.align		4
.L_2751:
        /*0338*/ 	.byte	0x04, 0x1c
        /*033a*/ 	.short	(.L_2753 - .L_2752)


	//   ....[0]....
.L_2752:
        /*033c*/ 	.word	0x000081d0


	//   ....[1]....
        /*0340*/ 	.word	0x00008710


	//----- nvinfo : EIATTR_MAX_THREADS
	.align		4
.L_2753:
        /*0344*/ 	.byte	0x04, 0x05
        /*0346*/ 	.short	(.L_2755 - .L_2754)
.L_2754:
        /*0348*/ 	.word	0x00000020
        /*034c*/ 	.word	0x00000001
        /*0350*/ 	.word	0x00000001


	//----- nvinfo : EIATTR_CRS_STACK_SIZE
	.align		4
.L_2755:
        /*0354*/ 	.byte	0x04, 0x1e
        /*0356*/ 	.short	(.L_2757 - .L_2756)
.L_2756:
        /*0358*/ 	.word	0x00000000
.L_2757:


//--------------------- .nv.info._Z25selective_scan_bwd_kernelI32Selective_Scan_bwd_kernel_traitsILi32ELi16ELb1ELb0ELb0ELb1ELb0EN3c104HalfENS1_7complexIfEEEEv12SSMParamsBwd --------------------------
	.section	.nv.info._Z25selective_scan_bwd_kernelI32Selective_Scan_bwd_kernel_traitsILi32ELi16ELb1ELb0ELb0ELb1ELb0EN3c104HalfENS1_7complexIfEEEEv12SSMParamsBwd,"",@"SHT_CUDA_INFO"
	.sectionflags	@""
	.align	4


	//----- nvinfo : EIATTR_CUDA_API_VERSION
	.align		4
        /*0000*/ 	.byte	0x04, 0x37
        /*0002*/ 	.short	(.L_2759 - .L_2758)
.L_2758:
        /*0004*/ 	.word	0x00000082


	//----- nvinfo : EIATTR_SW2861232_WAR
	.align		4
.L_2759:
        /*0008*/ 	.byte	0x01, 0x35
	.zero		2


	//----- nvinfo : EIATTR_PARAM_CBANK
	.align		4
        /*000c*/ 	.byte	0x04, 0x0a
        /*000e*/ 	.short	(.L_2761 - .L_2760)
	.align		4
.L_2760:
        /*0010*/ 	.word	index@(.nv.constant0._Z25selective_scan_bwd_kernelI32Selective_Scan_bwd_kernel_traitsILi32ELi16ELb1ELb0ELb0ELb1ELb0EN3c104HalfENS1_7complexIfEEEEv12SSMParamsBwd)
        /*0014*/ 	.short	0x0160
        /*0016*/ 	.short	0x01f0


	//----- nvinfo : EIATTR_CBANK_PARAM_SIZE
	.align		4
.L_2761:
        /*0018*/ 	.byte	0x03, 0x19
        /*001a*/ 	.short	0x01f0


	//----- nvinfo : EIATTR_KPARAM_INFO
	.align		4
        /*001c*/ 	.byte	0x04, 0x17
        /*001e*/ 	.short	(.L_2763 - .L_2762)
.L_2762:
        /*0020*/ 	.word	0x00000000
        /*0024*/ 	.short	0x0000
        /*0026*/ 	.short	0x0000
        /*0028*/ 	.byte	0x00, 0xf0, 0xc1, 0x07


	//----- nvinfo : EIATTR_MAXREG_COUNT
	.align		4
.L_2763:
        /*002c*/ 	.byte	0x03, 0x1b
        /*002e*/ 	.short	0x00ff


	//----- nvinfo : EIATTR_NUM_BARRIERS
	.align		4
        /*0030*/ 	.byte	0x02, 0x4c
        /*0032*/ 	.byte	0x01
	.zero		1


	//----- nvinfo : EIATTR_MERCURY_ISA_VERSION
	.align		4
        /*0034*/ 	.byte	0x03, 0x5f
        /*0036*/ 	.short	0x0000


	//----- nvinfo : EIATTR_COOP_GROUP_MASK_REGIDS
	.align		4
        /*0038*/ 	.byte	0x04, 0x29
        /*003a*/ 	.short	(.L_2765 - .L_2764)


	//   ....[0]....
.L_2764:
        /*003c*/ 	.word	0xffffffff


	//   ....[1]....
        /*0040*/ 	.word	0xffffffff


	//   ....[2]....
        /*0044*/ 	.word	0xffffffff


	//   ....[3]....
        /*0048*/ 	.word	0xffffffff


	//   ....[4]....
        /*004c*/ 	.word	0xffffffff


	//   ....[5]....
        /*0050*/ 	.word	0xffffffff


	//   ....[6]....
        /*0054*/ 	.word	0xffffffff


	//   ....[7]....
        /*0058*/ 	.word	0xffffffff


	//   ....[8]....
        /*005c*/ 	.word	0xffffffff


	//   ....[9]....
        /*0060*/ 	.word	0xffffffff


	//   ....[10]....
        /*0064*/ 	.word	0xffffffff


	//   ....[11]....
        /*0068*/ 	.word	0xffffffff


	//   ....[12]....
        /*006c*/ 	.word	0xffffffff


	//   ....[13]....
        /*0070*/ 	.word	0xffffffff


	//   ....[14]....
        /*0074*/ 	.word	0xffffffff


	//   ....[15]....
        /*0078*/ 	.word	0xffffffff


	//   ....[16]....
        /*007c*/ 	.word	0xffffffff


	//   ....[17]....
        /*0080*/ 	.word	0xffffffff


	//   ....[18]....
        /*0084*/ 	.word	0xffffffff


	//   ....[19]....
        /*0088*/ 	.word	0xffffffff


	//   ....[20]....
        /*008c*/ 	.word	0xffffffff


	//   ....[21]....
        /*0090*/ 	.word	0xffffffff


	//   ....[22]....
        /*0094*/ 	.word	0xffffffff


	//   ....[23]....
        /*0098*/ 	.word	0xffffffff


	//   ....[24]....
        /*009c*/ 	.word	0xffffffff


	//   ....[25]....
        /*00a0*/ 	.word	0xffffffff


	//   ....[26]....
        /*00a4*/ 	.word	0xffffffff


	//   ....[27]....
        /*00a8*/ 	.word	0xffffffff


	//   ....[28]....
        /*00ac*/ 	.word	0xffffffff


	//   ....[29]....
        /*00b0*/ 	.word	0xffffffff


	//   ....[30]....
        /*00b4*/ 	.word	0xffffffff


	//   ....[31]....
        /*00b8*/ 	.word	0xffffffff


	//   ....[32]....
        /*00bc*/ 	.word	0xffffffff


	//   ....[33]....
        /*00c0*/ 	.word	0xffffffff


	//   ....[34]....
        /*00c4*/ 	.word	0xffffffff


	//   ....[35]....
        /*00c8*/ 	.word	0xffffffff


	//   ....[36]....
        /*00cc*/ 	.word	0xffffffff


	//   ....[37]....
        /*00d0*/ 	.word	0xffffffff


	//   ....[38]....
        /*00d4*/ 	.word	0xffffffff


	//   ....[39]....
        /*00d8*/ 	.word	0xffffffff


	//   ....[40]....
        /*00dc*/ 	.word	0xffffffff


	//   ....[41]....
        /*00e0*/ 	.word	0xffffffff


	//   ....[42]....
        /*00e4*/ 	.word	0xffffffff


	//   ....[43]....
        /*00e8*/ 	.word	0xffffffff


	//   ....[44]....
        /*00ec*/ 	.word	0xffffffff


	//   ....[45]....
        /*00f0*/ 	.word	0xffffffff


	//   ....[46]....
        /*00f4*/ 	.word	0xffffffff


	//   ....[47]....
        /*00f8*/ 	.word	0xffffffff


	//   ....[48]....
        /*00fc*/ 	.word	0xffffffff


	//   ....[49]....
        /*0100*/ 	.word	0xffffffff


	//   ....[50]....
        /*0104*/ 	.word	0xffffffff


	//   ....[51]....
        /*0108*/ 	.word	0xffffffff


	//   ....[52]....
        /*010c*/ 	.word	0xffffffff


	//   ....[53]....
        /*0110*/ 	.word	0xffffffff


	//   ....[54]....
        /*0114*/ 	.word	0xffffffff


	//   ....[55]....
        /*0118*/ 	.word	0xffffffff


	//   ....[56]....
        /*011c*/ 	.word	0xffffffff


	//   ....[57]....
        /*0120*/ 	.word	0xffffffff


	//   ....[58]....
        /*0124*/ 	.word	0xffffffff


	//   ....[59]....
        /*0128*/ 	.word	0xffffffff


	//   ....[60]....
        /*012c*/ 	.word	0xffffffff


	//   ....[61]....
        /*0130*/ 	.word	0xffffffff


	//   ....[62]....
        /*0134*/ 	.word	0xffffffff


	//   ....[63]....
        /*0138*/ 	.word	0xffffffff


	//   ....[64]....
        /*013c*/ 	.word	0xffffffff


	//   ....[65]....
        /*0140*/ 	.word	0xffffffff


	//   ....[66]....
        /*0144*/ 	.word	0xffffffff


	//   ....[67]....
        /*0148*/ 	.word	0xffffffff


	//   ....[68]....
        /*014c*/ 	.word	0xffffffff


	//   ....[69]....
        /*0150*/ 	.word	0xffffffff


	//   ....[70]....
        /*0154*/ 	.word	0xffffffff


	//   ....[71]....
        /*0158*/ 	.word	0xffffffff


	//   ....[72]....
        /*015c*/ 	.word	0xffffffff


	//   ....[73]....
        /*0160*/ 	.word	0xffffffff


	//   ....[74]....
        /*0164*/ 	.word	0xffffffff


	//   ....[75]....
        /*0168*/ 	.word	0xffffffff


	//   ....[76]....
        /*016c*/ 	.word	0xffffffff


	//   ....[77]....
        /*0170*/ 	.word	0xffffffff


	//   ....[78]....
        /*0174*/ 	.word	0xffffffff


	//   ....[79]....
        /*0178*/ 	.word	0xffffffff


	//   ....[80]....
        /*017c*/ 	.word	0xffffffff


	//   ....[81]....
        /*0180*/ 	.word	0xffffffff


	//   ....[82]....
        /*0184*/ 	.word	0xffffffff


	//   ....[83]....
        /*0188*/ 	.word	0xffffffff


	//   ....[84]....
        /*018c*/ 	.word	0xffffffff


	//   ....[85]....
        /*0190*/ 	.word	0xffffffff


	//   ....[86]....
        /*0194*/ 	.word	0xffffffff


	//   ....[87]....
        /*0198*/ 	.word	0xffffffff


	//   ....[88]....
        /*019c*/ 	.word	0xffffffff


	//   ....[89]....
        /*01a0*/ 	.word	0xffffffff


	//   ....[90]....
        /*01a4*/ 	.word	0xffffffff


	//   ....[91]....
        /*01a8*/ 	.word	0xffffffff


	//----- nvinfo : EIATTR_COOP_GROUP_INSTR_OFFSETS
	.align		4
.L_2765:
        /*01ac*/ 	.byte	0x04, 0x28
        /*01ae*/ 	.short	(.L_2767 - .L_2766)


	//   ....[0]....
.L_2766:
        /*01b0*/ 	.word	0x00000670


	//   ....[1]....
        /*01b4*/ 	.word	0x00000720


	//   ....[2]....
        /*01b8*/ 	.word	0x00000970


	//   ....[3]....
        /*01bc*/ 	.word	0x00004bc0


	//   ....[4]....
        /*01c0*/ 	.word	0x00004c00


	//   ....[5]....
        /*01c4*/ 	.word	0x00004c40


	//   ....[6]....
        /*01c8*/ 	.word	0x00004c80


	//   ....[7]....
        /*01cc*/ 	.word	0x00004cb0


	//   ....[8]....
        /*01d0*/ 	.word	0x00004dd0


	//   ....[9]....
        /*01d4*/ 	.word	0x00004e00


	//   ....[10]....
        /*01d8*/ 	.word	0x00004e40


	//   ....[11]....
        /*01dc*/ 	.word	0x00004ea0


	//   ....[12]....
        /*01e0*/ 	.word	0x000050c0


	//   ....[13]....
        /*01e4*/ 	.word	0x00005100


	//   ....[14]....
        /*01e8*/ 	.word	0x00005130


	//   ....[15]....
        /*01ec*/ 	.word	0x00005160


	//   ....[16]....
        /*01f0*/ 	.word	0x00005390


	//   ....[17]....
        /*01f4*/ 	.word	0x000053d0


	//   ....[18]....
        /*01f8*/ 	.word	0x00005400


	//   ....[19]....
        /*01fc*/ 	.word	0x00005430


	//   ....[20]....
        /*0200*/ 	.word	0x00005660


	//   ....[21]....
        /*0204*/ 	.word	0x000056a0


	//   ....[22]....
        /*0208*/ 	.word	0x000056d0


	//   ....[23]....
        /*020c*/ 	.word	0x00005700


	//   ....[24]....
        /*0210*/ 	.word	0x00005900


	//   ....[25]....
        /*0214*/ 	.word	0x00005940


	//   ....[26]....
        /*0218*/ 	.word	0x00005980


	//   ....[27]....
        /*021c*/ 	.word	0x000059b0


	//   ....[28]....
        /*0220*/ 	.word	0x000059e0


	//   ....[29]....
        /*0224*/ 	.word	0x00005b80


	//   ....[30]....
        /*0228*/ 	.word	0x00005bb0


	//   ....[31]....
        /*022c*/ 	.word	0x00005be0


	//   ....[32]....
        /*0230*/ 	.word	0x00005bf0


	//   ....[33]....
        /*0234*/ 	.word	0x00005ce0


	//   ....[34]....
        /*0238*/ 	.word	0x00005d20


	//   ....[35]....
        /*023c*/ 	.word	0x00005d30


	//   ....[36]....
        /*0240*/ 	.word	0x00005d40


	//   ....[37]....
        /*0244*/ 	.word	0x00005e40


	//   ....[38]....
        /*0248*/ 	.word	0x00005e80


	//   ....[39]....
        /*024c*/ 	.word	0x00005ec0


	//   ....[40]....
        /*0250*/ 	.word	0x00005ef0


	//   ....[41]....
        /*0254*/ 	.word	0x00005fd0


	//   ....[42]....
        /*0258*/ 	.word	0x00006000


	//   ....[43]....
        /*025c*/ 	.word	0x00006020


	//   ....[44]....
        /*0260*/ 	.word	0x00006030


	//   ....[45]....
        /*0264*/ 	.word	0x00006110


	//   ....[46]....
        /*0268*/ 	.word	0x00006140


	//   ....[47]....
        /*026c*/ 	.word	0x00006160


	//   ....[48]....
        /*0270*/ 	.word	0x00006170


	//   ....[49]....
        /*0274*/ 	.word	0x00006260


	//   ....[50]....
        /*0278*/ 	.word	0x000062a0


	//   ....[51]....
        /*027c*/ 	.word	0x000062e0


	//   ....[52]....
        /*0280*/ 	.word	0x00006320


	//   ....[53]....
        /*0284*/ 	.word	0x00006350


	//   ....[54]....
        /*0288*/ 	.word	0x00006380


	//   ....[55]....
        /*028c*/ 	.word	0x000063b0


	//   ....[56]....
        /*0290*/ 	.word	0x000063e0


	//   ....[57]....
        /*0294*/ 	.word	0x00006410


	//   ....[58]....
        /*0298*/ 	.word	0x00006440


	//   ....[59]....
        /*029c*/ 	.word	0x00007bd0


	//   ....[60]....
        /*02a0*/ 	.word	0x00007c10


	//   ....[61]....
        /*02a4*/ 	.word	0x00007c50


	//   ....[62]....
        /*02a8*/ 	.word	0x00007c80


	//   ....[63]....
        /*02ac*/ 	.word	0x00007d40


	//   ....[64]....
        /*02b0*/ 	.word	0x00007d70


	//   ....[65]....
        /*02b4*/ 	.word	0x00007da0


	//   ....[66]....
        /*02b8*/ 	.word	0x00007de0


	//   ....[67]....
        /*02bc*/ 	.word	0x00007ef0


	//   ....[68]....
        /*02c0*/ 	.word	0x00007f30


	//   ....[69]....
        /*02c4*/ 	.word	0x00007f60


	//   ....[70]....
        /*02c8*/ 	.word	0x00007f90


	//   ....[71]....
        /*02cc*/ 	.word	0x00008050


	//   ....[72]....
        /*02d0*/ 	.word	0x000080b0


	//   ....[73]....
        /*02d4*/ 	.word	0x000080e0


	//   ....[74]....
        /*02d8*/ 	.word	0x00008110


	//   ....[75]....
        /*02dc*/ 	.word	0x00008200


	//   ....[76]....
        /*02e0*/ 	.word	0x00008240


	//   ....[77]....
        /*02e4*/ 	.word	0x00008270


	//   ....[78]....
        /*02e8*/ 	.word	0x000082a0


	//   ....[79]....
        /*02ec*/ 	.word	0x000089c0


	//   ....[80]....
        /*02f0*/ 	.word	0x00009070


	//   ....[81]....
        /*02f4*/ 	.word	0x00009570


	//   ....[82]....
        /*02f8*/ 	.word	0x000096d0


	//   ....[83]....
        /*02fc*/ 	.word	0x00009720


	//   ....[84]....
        /*0300*/ 	.word	0x00009750


	//   ....[85]....
        /*0304*/ 	.word	0x00009770


	//   ....[86]....
        /*0308*/ 	.word	0x00009790


	//   ....[87]....
        /*030c*/ 	.word	0x00009840


	//   ....[88]....
        /*0310*/ 	.word	0x00009890


	//   ....[89]....
        /*0314*/ 	.word	0x000098b0


	//   ....[90]....
        /*0318*/ 	.word	0x000098d0


	//   ....[91]....
        /*031c*/ 	.word	0x000098f0


	//----- nvinfo : EIATTR_EXIT_INSTR_OFFSETS
	.align		4
.L_2767:
        /*0320*/ 	.byte	0x04, 0x1c
        /*0322*/ 	.short	(.L_2769 - .L_2768)


	//   ....[0]....
.L_2768:
        /*0324*/ 	.word	0x000099b0


	//   ....[1]....
        /*0328*/ 	.word	0x00009ef0


	//----- nvinfo : EIATTR_MAX_THREADS
	.align		4
.L_2769:
        /*032c*/ 	.byte	0x04, 0x05
        /*032e*/ 	.short	(.L_2771 - .L_2770)
.L_2770:
        /*0330*/ 	.word	0x00000020
        /*0334*/ 	.word	0x00000001
        /*0338*/ 	.word	0x00000001


	//----- nvinfo : EIATTR_CRS_STACK_SIZE
	.align		4
.L_2771:
        /*033c*/ 	.byte	0x04, 0x1e
        /*033e*/ 	.short	(.L_2773 - .L_2772)
.L_2772:
        /*0340*/ 	.word	0x00000000
.L_2773:


//--------------------- .nv.info._Z25selective_scan_bwd_kernelI32Selective_Scan_bwd_kernel_traitsILi32ELi16ELb1ELb0ELb0ELb1ELb1EN3c104HalfENS1_7complexIfEEEEv12SSMParamsBwd --------------------------
	.section	.nv.info._Z25selective_scan_bwd_kernelI32Selective_Scan_bwd_kernel_traitsILi32ELi16ELb1ELb0ELb0ELb1ELb1EN3c104HalfENS1_7complexIfEEEEv12SSMParamsBwd,"",@"SHT_CUDA_INFO"
	.sectionflags	@""
	.align	4


	//----- nvinfo : EIATTR_CUDA_API_VERSION
	.align		4
        /*0000*/ 	.byte	0x04, 0x37
        /*0002*/ 	.short	(.L_2775 - .L_2774)
.L_2774:
        /*0004*/ 	.word	0x00000082


	//----- nvinfo : EIATTR_SW2861232_WAR
	.align		4
.L_2775:
        /*0008*/ 	.byte	0x01, 0x35
	.zero		2


	//----- nvinfo : EIATTR_PARAM_CBANK
	.align		4
        /*000c*/ 	.byte	0x04, 0x0a
        /*000e*/ 	.short	(.L_2777 - .L_2776)
	.align		4
.L_2776:
        /*0010*/ 	.word	index@(.nv.constant0._Z25selective_scan_bwd_kernelI32Selective_Scan_bwd_kernel_traitsILi32ELi16ELb1ELb0ELb0ELb1ELb1EN3c104HalfENS1_7complexIfEEEEv12SSMParamsBwd)
        /*0014*/ 	.short	0x0160
        /*0016*/ 	.short	0x01f0


	//----- nvinfo : EIATTR_CBANK_PARAM_SIZE
	.align		4
.L_2777:
        /*0018*/ 	.byte	0x03, 0x19
        /*001a*/ 	.short	0x01f0


	//----- nvinfo : EIATTR_KPARAM_INFO
	.align		4
        /*001c*/ 	.byte	0x04, 0x17
        /*001e*/ 	.short	(.L_2779 - .L_2778)
.L_2778:
        /*0020*/ 	.word	0x00000000
        /*0024*/ 	.short	0x0000
        /*0026*/ 	.short	0x0000
        /*0028*/ 	.byte	0x00, 0xf0, 0xc1, 0x07


	//----- nvinfo : EIATTR_MAXREG_COUNT
	.align		4
.L_2779:
        /*002c*/ 	.byte	0x03, 0x1b
        /*002e*/ 	.short	0x00ff


	//----- nvinfo : EIATTR_NUM_BARRIERS
	.align		4
        /*0030*/ 	.byte	0x02, 0x4c
        /*0032*/ 	.byte	0x01
	.zero		1


	//----- nvinfo : EIATTR_MERCURY_ISA_VERSION
	.align		4
        /*0034*/ 	.byte	0x03, 0x5f
        /*0036*/ 	.short	0x0000


	//----- nvinfo : EIATTR_COOP_GROUP_MASK_REGIDS
	.align		4
        /*0038*/ 	.byte	0x04, 0x29
        /*003a*/ 	.short	(.L_2781 - .L_2780)


	//   ....[0]....
.L_2780:
        /*003c*/ 	.word	0xffffffff


	//   ....[1]....
        /*0040*/ 	.word	0xffffffff


	//   ....[2]....
        /*0044*/ 	.word	0xffffffff


	//   ....[3]....
        /*0048*/ 	.word	0xffffffff


	//   ....[4]....
        /*004c*/ 	.word	0xffffffff


	//   ....[5]....
        /*0050*/ 	.word	0xffffffff


	//   ....[6]....
        /*0054*/ 	.word	0xffffffff


	//   ....[7]....
        /*0058*/ 	.word	0xffffffff


	//   ....[8]....
        /*005c*/ 	.word	0xffffffff


	//   ....[9]....
        /*0060*/ 	.word	0xffffffff


	//   ....[10]....
        /*0064*/ 	.word	0xffffffff


	//   ....[11]....
        /*0068*/ 	.word	0xffffffff


	//   ....[12]....
        /*006c*/ 	.word	0xffffffff


	//   ....[13]....
        /*0070*/ 	.word	0xffffffff


	//   ....[14]....
        /*0074*/ 	.word	0xffffffff


	//   ....[15]....
        /*0078*/ 	.word	0xffffffff


	//   ....[16]....
        /*007c*/ 	.word	0xffffffff


	//   ....[17]....
        /*0080*/ 	.word	0xffffffff


	//   ....[18]....
        /*0084*/ 	.word	0xffffffff


	//   ....[19]....
        /*0088*/ 	.word	0xffffffff


	//   ....[20]....
        /*008c*/ 	.word	0xffffffff


	//   ....[21]....
        /*0090*/ 	.word	0xffffffff


	//   ....[22]....
        /*0094*/ 	.word	0xffffffff


	//   ....[23]....
        /*0098*/ 	.word	0xffffffff


	//   ....[24]....
        /*009c*/ 	.word	0xffffffff


	//   ....[25]....
        /*00a0*/ 	.word	0xffffffff


	//   ....[26]....
        /*00a4*/ 	.word	0xffffffff


	//   ....[27]....
        /*00a8*/ 	.word	0xffffffff


	//   ....[28]....
        /*00ac*/ 	.word	0xffffffff


	//   ....[29]....
        /*00b0*/ 	.word	0xffffffff


	//   ....[30]....
        /*00b4*/ 	.word	0xffffffff


	//   ....[31]....
        /*00b8*/ 	.word	0xffffffff


	//   ....[32]....
        /*00bc*/ 	.word	0xffffffff


	//   ....[33]....
        /*00c0*/ 	.word	0xffffffff


	//   ....[34]....
        /*00c4*/ 	.word	0xffffffff


	//   ....[35]....
        /*00c8*/ 	.word	0xffffffff


	//   ....[36]....
        /*00cc*/ 	.word	0xffffffff


	//   ....[37]....
        /*00d0*/ 	.word	0xffffffff


	//   ....[38]....
        /*00d4*/ 	.word	0xffffffff


	//   ....[39]....
        /*00d8*/ 	.word	0xffffffff


	//   ....[40]....
        /*00dc*/ 	.word	0xffffffff


	//   ....[41]....
        /*00e0*/ 	.word	0xffffffff


	//   ....[42]....
        /*00e4*/ 	.word	0xffffffff


	//   ....[43]....
        /*00e8*/ 	.word	0xffffffff


	//   ....[44]....
        /*00ec*/ 	.word	0xffffffff


	//   ....[45]....
        /*00f0*/ 	.word	0xffffffff


	//   ....[46]....
        /*00f4*/ 	.word	0xffffffff


	//   ....[47]....
        /*00f8*/ 	.word	0xffffffff


	//   ....[48]....
        /*00fc*/ 	.word	0xffffffff


	//   ....[49]....
        /*0100*/ 	.word	0xffffffff


	//   ....[50]....
        /*0104*/ 	.word	0xffffffff


	//   ....[51]....
        /*0108*/ 	.word	0xffffffff


	//   ....[52]....
        /*010c*/ 	.word	0xffffffff


	//   ....[53]....
        /*0110*/ 	.word	0xffffffff


	//   ....[54]....
        /*0114*/ 	.word	0xffffffff


	//   ....[55]....
        /*0118*/ 	.word	0xffffffff


	//   ....[56]....
        /*011c*/ 	.word	0xffffffff


	//   ....[57]....
        /*0120*/ 	.word	0xffffffff


	//   ....[58]....
        /*0124*/ 	.word	0xffffffff


	//   ....[59]....
        /*0128*/ 	.word	0xffffffff


	//   ....[60]....
        /*012c*/ 	.word	0xffffffff


	//   ....[61]....
        /*0130*/ 	.word	0xffffffff


	//   ....[62]....
        /*0134*/ 	.word	0xffffffff


	//   ....[63]....
        /*0138*/ 	.word	0xffffffff


	//   ....[64]....
        /*013c*/ 	.word	0xffffffff


	//   ....[65]....
        /*0140*/ 	.word	0xffffffff


	//   ....[66]....
        /*0144*/ 	.word	0xffffffff


	//   ....[67]....
        /*0148*/ 	.word	0xffffffff


	//   ....[68]....
        /*014c*/ 	.word	0xffffffff


	//   ....[69]....
        /*0150*/ 	.word	0xffffffff


	//   ....[70]....
        /*0154*/ 	.word	0xffffffff


	//   ....[71]....
        /*0158*/ 	.word	0xffffffff


	//   ....[72]....
        /*015c*/ 	.word	0xffffffff


	//   ....[73]....
        /*0160*/ 	.word	0xffffffff


	//   ....[74]....
        /*0164*/ 	.word	0xffffffff


	//   ....[75]....
        /*0168*/ 	.word	0xffffffff


	//   ....[76]....
        /*016c*/ 	.word	0xffffffff


	//   ....[77]....
        /*0170*/ 	.word	0xffffffff


	//   ....[78]....
        /*0174*/ 	.word	0xffffffff


	//   ....[79]....
        /*0178*/ 	.word	0xffffffff


	//   ....[80]....
        /*017c*/ 	.word	0xffffffff


	//   ....[81]....
        /*0180*/ 	.word	0xffffffff


	//   ....[82]....
        /*0184*/ 	.word	0xffffffff


	//   ....[83]....
        /*0188*/ 	.word	0xffffffff


	//   ....[84]....
        /*018c*/ 	.word	0xffffffff


	//   ....[85]....
        /*0190*/ 	.word	0xffffffff


	//   ....[86]....
        /*0194*/ 	.word	0xffffffff


	//   ....[87]....
        /*0198*/ 	.word	0xffffffff


	//   ....[88]....
        /*019c*/ 	.word	0xffffffff


	//   ....[89]....
        /*01a0*/ 	.word	0xffffffff


	//   ....[90]....
        /*01a4*/ 	.word	0xffffffff


	//   ....[91]....
        /*01a8*/ 	.word	0xffffffff


	//   ....[92]....
        /*01ac*/ 	.word	0xffffffff


	//   ....[93]....
        /*01b0*/ 	.word	0xffffffff


	//   ....[94]....
        /*01b4*/ 	.word	0xffffffff


	//   ....[95]....
        /*01b8*/ 	.word	0xffffffff


	//----- nvinfo : EIATTR_COOP_GROUP_INSTR_OFFSETS
	.align		4
.L_2781:
        /*01bc*/ 	.byte	0x04, 0x28
        /*01be*/ 	.short	(.L_2783 - .L_2782)


	//   ....[0]....
.L_2782:
        /*01c0*/ 	.word	0x00000690


	//   ....[1]....
        /*01c4*/ 	.word	0x00000740


	//   ....[2]....
        /*01c8*/ 	.word	0x00000a00


	//   ....[3]....
        /*01cc*/ 	.word	0x00002ec0


	//   ....[4]....
        /*01d0*/ 	.word	0x00003620


	//   ....[5]....
        /*01d4*/ 	.word	0x00003ed0


	//   ....[6]....
        /*01d8*/ 	.word	0x00004340


	//   ....[7]....
        /*01dc*/ 	.word	0x00005fc0


	//   ....[8]....
        /*01e0*/ 	.word	0x00006000


	//   ....[9]....
        /*01e4*/ 	.word	0x00006040


	//   ....[10]....
        /*01e8*/ 	.word	0x00006080


	//   ....[11]....
        /*01ec*/ 	.word	0x000060b0


	//   ....[12]....
        /*01f0*/ 	.word	0x000061d0


	//   ....[13]....
        /*01f4*/ 	.word	0x00006200


	//   ....[14]....
        /*01f8*/ 	.word	0x00006240


	//   ....[15]....
        /*01fc*/ 	.word	0x000062a0


	//   ....[16]....
        /*0200*/ 	.word	0x000064c0


	//   ....[17]....
        /*0204*/ 	.word	0x00006500


	//   ....[18]....
        /*0208*/ 	.word	0x00006530


	//   ....[19]....
        /*020c*/ 	.word	0x00006560


	//   ....[20]....
        /*0210*/ 	.word	0x00006790


	//   ....[21]....
        /*0214*/ 	.word	0x000067d0


	//   ....[22]....
        /*0218*/ 	.word	0x00006800


	//   ....[23]....
        /*021c*/ 	.word	0x00006830


	//   ....[24]....
        /*0220*/ 	.word	0x00006a60


	//   ....[25]....
        /*0224*/ 	.word	0x00006aa0


	//   ....[26]....
        /*0228*/ 	.word	0x00006ad0


	//   ....[27]....
        /*022c*/ 	.word	0x00006b00


	//   ....[28]....
        /*0230*/ 	.word	0x00006d00


	//   ....[29]....
        /*0234*/ 	.word	0x00006d40


	//   ....[30]....
        /*0238*/ 	.word	0x00006d80


	//   ....[31]....
        /*023c*/ 	.word	0x00006db0


	//   ....[32]....
        /*0240*/ 	.word	0x00006de0


	//   ....[33]....
        /*0244*/ 	.word	0x00006f80


	//   ....[34]....
        /*0248*/ 	.word	0x00006fb0


	//   ....[35]....
        /*024c*/ 	.word	0x00006fe0


	//   ....[36]....
        /*0250*/ 	.word	0x00006ff0


	//   ....[37]....
        /*0254*/ 	.word	0x000070e0


	//   ....[38]....
        /*0258*/ 	.word	0x00007120


	//   ....[39]....
        /*025c*/ 	.word	0x00007130


	//   ....[40]....
        /*0260*/ 	.word	0x00007140


	//   ....[41]....
        /*0264*/ 	.word	0x00007240


	//   ....[42]....
        /*0268*/ 	.word	0x00007280


	//   ....[43]....
        /*026c*/ 	.word	0x000072c0


	//   ....[44]....
        /*0270*/ 	.word	0x000072f0


	//   ....[45]....
        /*0274*/ 	.word	0x000073d0


	//   ....[46]....
        /*0278*/ 	.word	0x00007400


	//   ....[47]....
        /*027c*/ 	.word	0x00007420


	//   ....[48]....
        /*0280*/ 	.word	0x00007430


	//   ....[49]....
        /*0284*/ 	.word	0x00007510


	//   ....[50]....
        /*0288*/ 	.word	0x00007540


	//   ....[51]....
        /*028c*/ 	.word	0x00007560


	//   ....[52]....
        /*0290*/ 	.word	0x00007570


	//   ....[53]....
        /*0294*/ 	.word	0x00007660


	//   ....[54]....
        /*0298*/ 	.word	0x000076a0


	//   ....[55]....
        /*029c*/ 	.word	0x000076e0


	//   ....[56]....
        /*02a0*/ 	.word	0x00007720


	//   ....[57]....
        /*02a4*/ 	.word	0x00007750


	//   ....[58]....
        /*02a8*/ 	.word	0x00007780


	//   ....[59]....
        /*02ac*/ 	.word	0x000077b0


	//   ....[60]....
        /*02b0*/ 	.word	0x000077e0


	//   ....[61]....
        /*02b4*/ 	.word	0x00007810


	//   ....[62]....
        /*02b8*/ 	.word	0x00007840


	//   ....[63]....
        /*02bc*/ 	.word	0x00008fd0


	//   ....[64]....
        /*02c0*/ 	.word	0x00009010


	//   ....[65]....
        /*02c4*/ 	.word	0x00009050


	//   ....[66]....
        /*02c8*/ 	.word	0x00009080


	//   ....[67]....
        /*02cc*/ 	.word	0x00009140


	//   ....[68]....
        /*02d0*/ 	.word	0x00009170


	//   ....[69]....
        /*02d4*/ 	.word	0x000091a0


	//   ....[70]....
        /*02d8*/ 	.word	0x000091e0


	//   ....[71]....
        /*02dc*/ 	.word	0x000092f0


	//   ....[72]....
        /*02e0*/ 	.word	0x00009330


	//   ....[73]....
        /*02e4*/ 	.word	0x00009360


	//   ....[74]....
        /*02e8*/ 	.word	0x00009390


	//   ....[75]....
        /*02ec*/ 	.word	0x00009450


	//   ....[76]....
        /*02f0*/ 	.word	0x000094b0


	//   ....[77]....
        /*02f4*/ 	.word	0x000094e0


	//   ....[78]....
        /*02f8*/ 	.word	0x00009510


	//   ....[79]....
        /*02fc*/ 	.word	0x00009600


	//   ....[80]....
        /*0300*/ 	.word	0x00009640


	//   ....[81]....
        /*0304*/ 	.word	0x00009670


	//   ....[82]....
        /*0308*/ 	.word	0x000096a0


	//   ....[83]....
        /*030c*/ 	.word	0x00009da0


	//   ....[84]....
        /*0310*/ 	.word	0x0000a4f0


	//   ....[85]....
        /*0314*/ 	.word	0x0000a910


	//   ....[86]....
        /*0318*/ 	.word	0x0000aad0


	//   ....[87]....
        /*031c*/ 	.word	0x0000ab20


	//   ....[88]....
        /*0320*/ 	.word	0x0000ab50


	//   ....[89]....
        /*0324*/ 	.word	0x0000ab70


	//   ....[90]....
        /*0328*/ 	.word	0x0000ab90


	//   ....[91]....
        /*032c*/ 	.word	0x0000ac40


	//   ....[92]....
        /*0330*/ 	.word	0x0000ac90


	//   ....[93]....
        /*0334*/ 	.word	0x0000acb0


	//   ....[94]....
        /*0338*/ 	.word	0x0000acd0


	//   ....[95]....
        /*033c*/ 	.word	0x0000acf0


	//----- nvinfo : EIATTR_EXIT_INSTR_OFFSETS
	.align		4
.L_2783:
        /*0340*/ 	.byte	0x04, 0x1c
        /*0342*/ 	.short	(.L_2785 - .L_2784)


	//   ....[0]....
.L_2784:
        /*0344*/ 	.word	0x0000adb0


	//   ....[1]....
        /*0348*/ 	.word	0x0000b2f0


	//----- nvinfo : EIATTR_MAX_THREADS
	.align		4
.L_2785:
        /*034c*/ 	.byte	0x04, 0x05
        /*034e*/ 	.short	(.L_2787 - .L_2786)
.L_2786:
        /*0350*/ 	.word	0x00000020
        /*0354*/ 	.word	0x00000001
        /*0358*/ 	.word	0x00000001


	//----- nvinfo : EIATTR_CRS_STACK_SIZE
	.align		4
.L_2787:
        /*035c*/ 	.byte	0x04, 0x1e
        /*035e*/ 	.short	(.L_2789 - .L_2788)
.L_2788:
        /*0360*/ 	.word	0x00000000
.L_2789:


//--------------------- .nv.info._Z25selective_scan_bwd_kernelI32Selective_Scan_bwd_kernel_traitsILi32ELi16ELb1ELb0ELb1ELb0ELb0EN3c104HalfENS1_7complexIfEEEEv12SSMParamsBwd --------------------------
	.section	.nv.info._Z25selective_scan_bwd_kernelI32Selective_Scan_bwd_kernel_traitsILi32ELi16ELb1ELb0ELb1ELb0ELb0EN3c104HalfENS1_7complexIfEEEEv12SSMParamsBwd,"",@"SHT_CUDA_INFO"
	.sectionflags	@""
	.align	4


	//----- nvinfo : EIATTR_CUDA_API_VERSION
	.align		4
        /*0000*/ 	.byte	0x04, 0x37
        /*0002*/ 	.short	(.L_2791 - .L_2790)
.L_2790:
        /*0004*/ 	.word	0x00000082


	//----- nvinfo : EIATTR_SW2861232_WAR
	.align		4
.L_2791:
        /*0008*/ 	.byte	0x01, 0x35
	.zero		2


	//----- nvinfo : EIATTR_PARAM_CBANK
	.align		4
        /*000c*/ 	.byte	0x04, 0x0a
        /*000e*/ 	.short	(.L_2793 - .L_2792)
	.align		4
.L_2792:
        /*0010*/ 	.word	index@(.nv.constant0._Z25selective_scan_bwd_kernelI32Selective_Scan_bwd_kernel_traitsILi32ELi16ELb1ELb0ELb1ELb0ELb0EN3c104HalfENS1_7complexIfEEEEv12SSMParamsBwd)
        /*0014*/ 	.short	0x0160
        /*0016*/ 	.short	0x01f0


	//----- nvinfo : EIATTR_CBANK_PARAM_SIZE
	.align		4
.L_2793:
        /*0018*/ 	.byte	0x03, 0x19
        /*001a*/ 	.short	0x01f0


	//----- nvinfo : EIATTR_KPARAM_INFO
	.align		4
        /*001c*/ 	.byte	0x04, 0x17
        /*001e*/ 	.short	(.L_2795 - .L_2794)
.L_2794:
        /*0020*/ 	.word	0x00000000
        /*0024*/ 	.short	0x0000
        /*0026*/ 	.short	0x0000
        /*0028*/ 	.byte	0x00, 0xf0, 0xc1, 0x07


	//----- nvinfo : EIATTR_MAXREG_COUNT
	.align		4
.L_2795:
        /*002c*/ 	.byte	0x03, 0x1b
        /*002e*/ 	.short	0x00ff


	//----- nvinfo : EIATTR_NUM_BARRIERS
	.align		4
        /*0030*/ 	.byte	0x02, 0x4c
        /*0032*/ 	.byte	0x01
	.zero		1


	//----- nvinfo : EIATTR_MERCURY_ISA_VERSION
	.align		4
        /*0034*/ 	.byte	0x03, 0x5f
        /*0036*/ 	.short	0x0000


	//----- nvinfo : EIATTR_COOP_GROUP_MASK_REGIDS
	.align		4
        /*0038*/ 	.byte	0x04, 0x29
        /*003a*/ 	.short	(.L_2797 - .L_2796)


	//   ....[0]....
.L_2796:
        /*003c*/ 	.word	0xffffffff


	//   ....[1]....
        /*0040*/ 	.word	0xffffffff


	//   ....[2]....
        /*0044*/ 	.word	0xffffffff


	//   ....[3]....
        /*0048*/ 	.word	0xffffffff


	//   ....[4]....
        /*004c*/ 	.word	0xffffffff


	//   ....[5]....
        /*0050*/ 	.word	0xffffffff


	//   ....[6]....
        /*0054*/ 	.word	0xffffffff


	//   ....[7]....
        /*0058*/ 	.word	0xffffffff


	//   ....[8]....
        /*005c*/ 	.word	0xffffffff


	//   ....[9]....
        /*0060*/ 	.word	0xffffffff


	//   ....[10]....
        /*0064*/ 	.word	0xffffffff


	//   ....[11]....
        /*0068*/ 	.word	0xffffffff


	//   ....[12]....
        /*006c*/ 	.word	0xffffffff


	//   ....[13]....
        /*0070*/ 	.word	0xffffffff


	//   ....[14]....
        /*0074*/ 	.word	0xffffffff


	//   ....[15]....
        /*0078*/ 	.word	0xffffffff


	//   ....[16]....
        /*007c*/ 	.word	0xffffffff


	//   ....[17]....
        /*0080*/ 	.word	0xffffffff


	//   ....[18]....
        /*0084*/ 	.word	0xffffffff


	//   ....[19]....
        /*0088*/ 	.word	0xffffffff


	//   ....[20]....
        /*008c*/ 	.word	0xffffffff


	//   ....[21]....
        /*0090*/ 	.word	0xffffffff


	//   ....[22]....
        /*0094*/ 	.word	0xffffffff


	//   ....[23]....
        /*0098*/ 	.word	0xffffffff


	//   ....[24]....
        /*009c*/ 	.word	0xffffffff


	//   ....[25]....
        /*00a0*/ 	.word	0xffffffff


	//   ....[26]....
        /*00a4*/ 	.word	0xffffffff


	//   ....[27]....
        /*00a8*/ 	.word	0xffffffff


	//   ....[28]....
        /*00ac*/ 	.word	0xffffffff


	//   ....[29]....
        /*00b0*/ 	.word	0xffffffff


	//   ....[30]....
        /*00b4*/ 	.word	0xffffffff


	//   ....[31]....
        /*00b8*/ 	.word	0xffffffff


	//   ....[32]....
        /*00bc*/ 	.word	0xffffffff


	//   ....[33]....
        /*00c0*/ 	.word	0xffffffff


	//   ....[34]....
        /*00c4*/ 	.word	0xffffffff


	//   ....[35]....
        /*00c8*/ 	.word	0xffffffff


	//   ....[36]....
        /*00cc*/ 	.word	0xffffffff


	//   ....[37]....
        /*00d0*/ 	.word	0xffffffff


	//   ....[38]....
        /*00d4*/ 	.word	0xffffffff


	//   ....[39]....
        /*00d8*/ 	.word	0xffffffff


	//   ....[40]....
        /*00dc*/ 	.word	0xffffffff


	//   ....[41]....
        /*00e0*/ 	.word	0xffffffff


	//   ....[42]....
        /*00e4*/ 	.word	0xffffffff


	//   ....[43]....
        /*00e8*/ 	.word	0xffffffff


	//   ....[44]....
        /*00ec*/ 	.word	0xffffffff


	//   ....[45]....
        /*00f0*/ 	.word	0xffffffff


	//   ....[46]....
        /*00f4*/ 	.word	0xffffffff


	//   ....[47]....
        /*00f8*/ 	.word	0xffffffff


	//   ....[48]....
        /*00fc*/ 	.word	0xffffffff


	//   ....[49]....
        /*0100*/ 	.word	0xffffffff


	//   ....[50]....
        /*0104*/ 	.word	0xffffffff


	//   ....[51]....
        /*0108*/ 	.word	0xffffffff


	//   ....[52]....
        /*010c*/ 	.word	0xffffffff


	//   ....[53]....
        /*0110*/ 	.word	0xffffffff


	//   ....[54]....
        /*0114*/ 	.word	0xffffffff


	//   ....[55]....
        /*0118*/ 	.word	0xffffffff


	//   ....[56]....
        /*011c*/ 	.word	0xffffffff


	//   ....[57]....
        /*0120*/ 	.word	0xffffffff


	//   ....[58]....
        /*0124*/ 	.word	0xffffffff


	//   ....[59]....
        /*0128*/ 	.word	0xffffffff


	//   ....[60]....
        /*012c*/ 	.word	0xffffffff


	//   ....[61]....
        /*0130*/ 	.word	0xffffffff


	//   ....[62]....
        /*0134*/ 	.word	0xffffffff


	//   ....[63]....
        /*0138*/ 	.word	0xffffffff


	//   ....[64]....
        /*013c*/ 	.word	0xffffffff


	//   ....[65]....
        /*0140*/ 	.word	0xffffffff


	//   ....[66]....
        /*0144*/ 	.word	0xffffffff


	//   ....[67]....
        /*0148*/ 	.word	0xffffffff


	//   ....[68]....
        /*014c*/ 	.word	0xffffffff


	//   ....[69]....
        /*0150*/ 	.word	0xffffffff


	//   ....[70]....
        /*0154*/ 	.word	0xffffffff


	//   ....[71]....
        /*0158*/ 	.word	0xffffffff


	//   ....[72]....
        /*015c*/ 	.word	0xffffffff


	//   ....[73]....
        /*0160*/ 	.word	0xffffffff


	//   ....[74]....
        /*0164*/ 	.word	0xffffffff


	//   ....[75]....
        /*0168*/ 	.word	0xffffffff


	//   ....[76]....
        /*016c*/ 	.word	0xffffffff


	//   ....[77]....
        /*0170*/ 	.word	0xffffffff


	//   ....[78]....
        /*0174*/ 	.word	0xffffffff


	//   ....[79]....
        /*0178*/ 	.word	0xffffffff


	//   ....[80]....
        /*017c*/ 	.word	0xffffffff


	//   ....[81]....
        /*0180*/ 	.word	0xffffffff


	//   ....[82]....
        /*0184*/ 	.word	0xffffffff


	//   ....[83]....
        /*0188*/ 	.word	0xffffffff


	//   ....[84]....
        /*018c*/ 	.word	0xffffffff


	//   ....[85]....
        /*0190*/ 	.word	0xffffffff


	//   ....[86]....
        /*0194*/ 	.word	0xffffffff


	//   ....[87]....
        /*0198*/ 	.word	0xffffffff


	//   ....[88]....
        /*019c*/ 	.word	0xffffffff


	//   ....[89]....
        /*01a0*/ 	.word	0xffffffff


	//   ....[90]....
        /*01a4*/ 	.word	0xffffffff


	//   ....[91]....
        /*01a8*/ 	.word	0xffffffff


	//----- nvinfo : EIATTR_COOP_GROUP_INSTR_OFFSETS
	.align		4
.L_2797:
        /*01ac*/ 	.byte	0x04, 0x28
        /*01ae*/ 	.short	(.L_2799 - .L_2798)


	//   ....[0]....
.L_2798:
        /*01b0*/ 	.word	0x00000b10


	//   ....[1]....
        /*01b4*/ 	.word	0x00000bc0


	//   ....[2]....
        /*01b8*/ 	.word	0x00000e80


	//   ....[3]....
        /*01bc*/ 	.word	0x00001b40


	//   ....[4]....
        /*01c0*/ 	.word	0x00002cd0


	//   ....[5]....
        /*01c4*/ 	.word	0x00002d10


	//   ....[6]....
        /*01c8*/ 	.word	0x00002d50


	//   ....[7]....
        /*01cc*/ 	.word	0x00002d90


	//   ....[8]....
        /*01d0*/ 	.word	0x00002fa0


	//   ....[9]....
        /*01d4*/ 	.word	0x00002fe0


	//   ....[10]....
        /*01d8*/ 	.word	0x00003020


	//   ....[11]....
        /*01dc*/ 	.word	0x00003060


	//   ....[12]....
        /*01e0*/ 	.word	0x000031b0


	//   ....[13]....
        /*01e4*/ 	.word	0x000031f0


	//   ....[14]....
        /*01e8*/ 	.word	0x00003220


	//   ....[15]....
        /*01ec*/ 	.word	0x00003250


	//   ....[16]....
        /*01f0*/ 	.word	0x000034d0


	//   ....[17]....
        /*01f4*/ 	.word	0x00003500


	//   ....[18]....
        /*01f8*/ 	.word	0x00003530


	//   ....[19]....
        /*01fc*/ 	.word	0x00003560


	//   ....[20]....
        /*0200*/ 	.word	0x00003700


	//   ....[21]....
        /*0204*/ 	.word	0x00003740


	//   ....[22]....
        /*0208*/ 	.word	0x00003780


	//   ....[23]....
        /*020c*/ 	.word	0x000037b0


	//   ....[24]....
        /*0210*/ 	.word	0x00003960


	//   ....[25]....
        /*0214*/ 	.word	0x00003990


	//   ....[26]....
        /*0218*/ 	.word	0x000039c0


	//   ....[27]....
        /*021c*/ 	.word	0x000039f0


	//   ....[28]....
        /*0220*/ 	.word	0x00003a30


	//   ....[29]....
        /*0224*/ 	.word	0x00003a80


	//   ....[30]....
        /*0228*/ 	.word	0x00004580


	//   ....[31]....
        /*022c*/ 	.word	0x000045b0


	//   ....[32]....
        /*0230*/ 	.word	0x00004620


	//   ....[33]....
        /*0234*/ 	.word	0x00004650


	//   ....[34]....
        /*0238*/ 	.word	0x00004750


	//   ....[35]....
        /*023c*/ 	.word	0x00004780


	//   ....[36]....
        /*0240*/ 	.word	0x000047a0


	//   ....[37]....
        /*0244*/ 	.word	0x000047b0


	//   ....[38]....
        /*0248*/ 	.word	0x000048a0


	//   ....[39]....
        /*024c*/ 	.word	0x000048e0


	//   ....[40]....
        /*0250*/ 	.word	0x00004910


	//   ....[41]....
        /*0254*/ 	.word	0x00004940


	//   ....[42]....
        /*0258*/ 	.word	0x00004ae0


	//   ....[43]....
        /*025c*/ 	.word	0x00004b20


	//   ....[44]....
        /*0260*/ 	.word	0x00004b50


	//   ....[45]....
        /*0264*/ 	.word	0x00004b80


	//   ....[46]....
        /*0268*/ 	.word	0x00004d40


	//   ....[47]....
        /*026c*/ 	.word	0x00004d80


	//   ....[48]....
        /*0270*/ 	.word	0x00004db0


	//   ....[49]....
        /*0274*/ 	.word	0x00004de0


	//   ....[50]....
        /*0278*/ 	.word	0x000054c0


	//   ....[51]....
        /*027c*/ 	.word	0x00005630


	//   ....[52]....
        /*0280*/ 	.word	0x00005680


	//   ....[53]....
        /*0284*/ 	.word	0x000056b0


	//   ....[54]....
        /*0288*/ 	.word	0x000056e0


	//   ....[55]....
        /*028c*/ 	.word	0x00005710


	//   ....[56]....
        /*0290*/ 	.word	0x00005740


	//   ....[57]....
        /*0294*/ 	.word	0x00005840


	//   ....[58]....
        /*0298*/ 	.word	0x00005a10


	//   ....[59]....
        /*029c*/ 	.word	0x00005b10


	//   ....[60]....
        /*02a0*/ 	.word	0x00008860


	//   ....[61]....
        /*02a4*/ 	.word	0x000088a0


	//   ....[62]....
        /*02a8*/ 	.word	0x000088e0


	//   ....[63]....
        /*02ac*/ 	.word	0x00008920


	//   ....[64]....
        /*02b0*/ 	.word	0x000089e0


	//   ....[65]....
        /*02b4*/ 	.word	0x00008a30


	//   ....[66]....
        /*02b8*/ 	.word	0x00008a60


	//   ....[67]....
        /*02bc*/ 	.word	0x00008a90


	//   ....[68]....
        /*02c0*/ 	.word	0x00008b10


	//   ....[69]....
        /*02c4*/ 	.word	0x00008b60


	//   ....[70]....
        /*02c8*/ 	.word	0x00008b90


	//   ....[71]....
        /*02cc*/ 	.word	0x00008bc0


	//   ....[72]....
        /*02d0*/ 	.word	0x00008c50


	//   ....[73]....
        /*02d4*/ 	.word	0x00008c90


	//   ....[74]....
        /*02d8*/ 	.word	0x00008cd0


	//   ....[75]....
        /*02dc*/ 	.word	0x00008d00


	//   ....[76]....
        /*02e0*/ 	.word	0x00008d80


	//   ....[77]....
        /*02e4*/ 	.word	0x00008dc0


	//   ....[78]....
        /*02e8*/ 	.word	0x00008e00


	//   ....[79]....
        /*02ec*/ 	.word	0x00008e30


	//   ....[80]....
        /*02f0*/ 	.word	0x000093a0


	//   ....[81]....
        /*02f4*/ 	.word	0x000097a0


	//   ....[82]....
        /*02f8*/ 	.word	0x00009880


	//   ....[83]....
        /*02fc*/ 	.word	0x000098d0


	//   ....[84]....
        /*0300*/ 	.word	0x00009900


	//   ....[85]....
        /*0304*/ 	.word	0x00009920


	//   ....[86]....
        /*0308*/ 	.word	0x00009940


	//   ....[87]....
        /*030c*/ 	.word	0x00009a10


	//   ....[88]....
        /*0310*/ 	.word	0x00009a60


	//   ....[89]....
        /*0314*/ 	.word	0x00009a80


	//   ....[90]....
        /*0318*/ 	.word	0x00009aa0


	//   ....[91]....
        /*031c*/ 	.word	0x00009ac0


	//----- nvinfo : EIATTR_EXIT_INSTR_OFFSETS
	.align		4
.L_2799:
        /*0320*/ 	.byte	0x04, 0x1c
        /*0322*/ 	.short	(.L_2801 - .L_2800)


	//   ....[0]....
.L_2800:
        /*0324*/ 	.word	0x00009ba0


	//   ....[1]....
        /*0328*/ 	.word	0x00009e40


	//----- nvinfo : EIATTR_MAX_THREADS
	.align		4
.L_2801:
        /*032c*/ 	.byte	0x04, 0x05
        /*032e*/ 	.short	(.L_2803 - .L_2802)
.L_2802:
        /*0330*/ 	.word	0x00000020
        /*0334*/ 	.word	0x00000001
        /*0338*/ 	.word	0x00000001


	//----- nvinfo : EIATTR_CRS_STACK_SIZE
	.align		4
.L_2803:
        /*033c*/ 	.byte	0x04, 0x1e
        /*033e*/ 	.short	(.L_2805 - .L_2804)
.L_2804:
        /*0340*/ 	.word	0x00000000
.L_2805:


//--------------------- .nv.info._Z25selective_scan_bwd_kernelI32Selective_Scan_bwd_kernel_traitsILi32ELi16ELb1ELb0ELb1ELb0ELb1EN3c104HalfENS1_7complexIfEEEEv12SSMParamsBwd --------------------------
	.section	.nv.info._Z25selective_scan_bwd_kernelI32Selective_Scan_bwd_kernel_traitsILi32ELi16ELb1ELb0ELb1ELb0ELb1EN3c104HalfENS1_7complexIfEEEEv12SSMParamsBwd,"",@"SHT_CUDA_INFO"
	.sectionflags	@""
	.align	4


	//----- nvinfo : EIATTR_CUDA_API_VERSION
	.align		4
        /*0000*/ 	.byte	0x04, 0x37
        /*0002*/ 	.short	(.L_2807 - .L_2806)
.L_2806:
        /*0004*/ 	.word	0x00000082


	//----- nvinfo : EIATTR_SW2861232_WAR
	.align		4
.L_2807:
        /*0008*/ 	.byte	0x01, 0x35
	.zero		2


	//----- nvinfo : EIATTR_PARAM_CBANK
	.align		4
        /*000c*/ 	.byte	0x04, 0x0a
        /*000e*/ 	.short	(.L_2809 - .L_2808)
	.align		4
.L_2808:
        /*0010*/ 	.word	index@(.nv.constant0._Z25selective_scan_bwd_kernelI32Selective_Scan_bwd_kernel_traitsILi32ELi16ELb1ELb0ELb1ELb0ELb1EN3c104HalfENS1_7complexIfEEEEv12SSMParamsBwd)
        /*0014*/ 	.short	0x0160
        /*0016*/ 	.short	0x01f0


	//----- nvinfo : EIATTR_CBANK_PARAM_SIZE
	.align		4
.L_2809:
        /*0018*/ 	.byte	0x03, 0x19
        /*001a*/ 	.short	0x01f0


	//----- nvinfo : EIATTR_KPARAM_INFO
	.align		4
        /*001c*/ 	.byte	0x04, 0x17
        /*001e*/ 	.short	(.L_2811 - .L_2810)
.L_2810:
        /*0020*/ 	.word	0x00000000
        /*0024*/ 	.short	0x0000
        /*0026*/ 	.short	0x0000
        /*0028*/ 	.byte	0x00, 0xf0, 0xc1, 0x07


	//----- nvinfo : EIATTR_MAXREG_COUNT
	.align		4
.L_2811:
        /*002c*/ 	.byte	0x03, 0x1b
        /*002e*/ 	.short	0x00ff


	//----- nvinfo : EIATTR_NUM_BARRIERS
	.align		4
        /*0030*/ 	.byte	0x02, 0x4c
        /*0032*/ 	.byte	0x01
	.zero		1


	//----- nvinfo : EIATTR_MERCURY_ISA_VERSION
	.align		4
        /*0034*/ 	.byte	0x03, 0x5f
        /*0036*/ 	.short	0x0000


	//----- nvinfo : EIATTR_COOP_GROUP_MASK_REGIDS
	.align		4
        /*0038*/ 	.byte	0x04, 0x29
        /*003a*/ 	.short	(.L_2813 - .L_2812)


	//   ....[0]....
.L_2812:
        /*003c*/ 	.word	0xffffffff


	//   ....[1]....
        /*0040*/ 	.word	0xffffffff


	//   ....[2]....
        /*0044*/ 	.word	0xffffffff


	//   ....[3]....
        /*0048*/ 	.word	0xffffffff


	//   ....[4]....
        /*004c*/ 	.word	0xffffffff


	//   ....[5]....
        /*0050*/ 	.word	0xffffffff


	//   ....[6]....
        /*0054*/ 	.word	0xffffffff


	//   ....[7]....
        /*0058*/ 	.word	0xffffffff


	//   ....[8]....
        /*005c*/ 	.word	0xffffffff


	//   ....[9]....
        /*0060*/ 	.word	0xffffffff


	//   ....[10]....
        /*0064*/ 	.word	0xffffffff


	//   ....[11]....
        /*0068*/ 	.word	0xffffffff


	//   ....[12]....
        /*006c*/ 	.word	0xffffffff


	//   ....[13]....
        /*0070*/ 	.word	0xffffffff


	//   ....[14]....
        /*0074*/ 	.word	0xffffffff


	//   ....[15]....
        /*0078*/ 	.word	0xffffffff


	//   ....[16]....
        /*007c*/ 	.word	0xffffffff


	//   ....[17]....
        /*0080*/ 	.word	0xffffffff


	//   ....[18]....
        /*0084*/ 	.word	0xffffffff


	//   ....[19]....
        /*0088*/ 	.word	0xffffffff


	//   ....[20]....
        /*008c*/ 	.word	0xffffffff


	//   ....[21]....
        /*0090*/ 	.word	0xffffffff


	//   ....[22]....
        /*0094*/ 	.word	0xffffffff


	//   ....[23]....
        /*0098*/ 	.word	0xffffffff


	//   ....[24]....
        /*009c*/ 	.word	0xffffffff


	//   ....[25]....
        /*00a0*/ 	.word	0xffffffff


	//   ....[26]....
        /*00a4*/ 	.word	0xffffffff


	//   ....[27]....
        /*00a8*/ 	.word	0xffffffff


	//   ....[28]....
        /*00ac*/ 	.word	0xffffffff


	//   ....[29]....
        /*00b0*/ 	.word	0xffffffff


	//   ....[30]....
        /*00b4*/ 	.word	0xffffffff


	//   ....[31]....
        /*00b8*/ 	.word	0xffffffff


	//   ....[32]....
        /*00bc*/ 	.word	0xffffffff


	//   ....[33]....
        /*00c0*/ 	.word	0xffffffff


	//   ....[34]....
        /*00c4*/ 	.word	0xffffffff


	//   ....[35]....
        /*00c8*/ 	.word	0xffffffff


	//   ....[36]....
        /*00cc*/ 	.word	0xffffffff


	//   ....[37]....
        /*00d0*/ 	.word	0xffffffff


	//   ....[38]....
        /*00d4*/ 	.word	0xffffffff


	//   ....[39]....
        /*00d8*/ 	.word	0xffffffff


	//   ....[40]....
        /*00dc*/ 	.word	0xffffffff


	//   ....[41]....
        /*00e0*/ 	.word	0xffffffff


	//   ....[42]....
        /*00e4*/ 	.word	0xffffffff


	//   ....[43]....
        /*00e8*/ 	.word	0xffffffff


	//   ....[44]....
        /*00ec*/ 	.word	0xffffffff


	//   ....[45]....
        /*00f0*/ 	.word	0xffffffff


	//   ....[46]....
        /*00f4*/ 	.word	0xffffffff


	//   ....[47]....
        /*00f8*/ 	.word	0xffffffff


	//   ....[48]....
        /*00fc*/ 	.word	0xffffffff


	//   ....[49]....
        /*0100*/ 	.word	0xffffffff


	//   ....[50]....
        /*0104*/ 	.word	0xffffffff


	//   ....[51]....
        /*0108*/ 	.word	0xffffffff


	//   ....[52]....
        /*010c*/ 	.word	0xffffffff


	//   ....[53]....
        /*0110*/ 	.word	0xffffffff


	//   ....[54]....
        /*0114*/ 	.word	0xffffffff


	//   ....[55]....
        /*0118*/ 	.word	0xffffffff


	//   ....[56]....
        /*011c*/ 	.word	0xffffffff


	//   ....[57]....
        /*0120*/ 	.word	0xffffffff


	//   ....[58]....
        /*0124*/ 	.word	0xffffffff


	//   ....[59]....
        /*0128*/ 	.word	0xffffffff


	//   ....[60]....
        /*012c*/ 	.word	0xffffffff


	//   ....[61]....
        /*0130*/ 	.word	0xffffffff


	//   ....[62]....
        /*0134*/ 	.word	0xffffffff


	//   ....[63]....
        /*0138*/ 	.word	0xffffffff


	//   ....[64]....
        /*013c*/ 	.word	0xffffffff


	//   ....[65]....
        /*0140*/ 	.word	0xffffffff


	//   ....[66]....
        /*0144*/ 	.word	0xffffffff


	//   ....[67]....
        /*0148*/ 	.word	0xffffffff


	//   ....[68]....
        /*014c*/ 	.word	0xffffffff


	//   ....[69]....
        /*0150*/ 	.word	0xffffffff


	//   ....[70]....
        /*0154*/ 	.word	0xffffffff


	//   ....[71]....
        /*0158*/ 	.word	0xffffffff


	//   ....[72]....
        /*015c*/ 	.word	0xffffffff


	//   ....[73]....
        /*0160*/ 	.word	0xffffffff


	//   ....[74]....
        /*0164*/ 	.word	0xffffffff


	//   ....[75]....
        /*0168*/ 	.word	0xffffffff


	//   ....[76]....
        /*016c*/ 	.word	0xffffffff


	//   ....[77]....
        /*0170*/ 	.word	0xffffffff


	//   ....[78]....
        /*0174*/ 	.word	0xffffffff


	//   ....[79]....
        /*0178*/ 	.word	0xffffffff


	//   ....[80]....
        /*017c*/ 	.word	0xffffffff


	//   ....[81]....
        /*0180*/ 	.word	0xffffffff


	//   ....[82]....
        /*0184*/ 	.word	0xffffffff


	//   ....[83]....
        /*0188*/ 	.word	0xffffffff


	//   ....[84]....
        /*018c*/ 	.word	0xffffffff


	//   ....[85]....
        /*0190*/ 	.word	0xffffffff


	//   ....[86]....
        /*0194*/ 	.word	0xffffffff


	//   ....[87]....
        /*0198*/ 	.word	0xffffffff


	//   ....[88]....
        /*019c*/ 	.word	0xffffffff


	//   ....[89]....
        /*01a0*/ 	.word	0xffffffff


	//   ....[90]....
        /*01a4*/ 	.word	0xffffffff


	//   ....[91]....
        /*01a8*/ 	.word	0xffffffff


	//   ....[92]....
        /*01ac*/ 	.word	0xffffffff


	//   ....[93]....
        /*01b0*/ 	.word	0xffffffff


	//   ....[94]....
        /*01b4*/ 	.word	0xffffffff


	//   ....[95]....
        /*01b8*/ 	.word	0xffffffff


	//----- nvinfo : EIATTR_COOP_GROUP_INSTR_OFFSETS
	.align		4
.L_2813:
        /*01bc*/ 	.byte	0x04, 0x28
        /*01be*/ 	.short	(.L_2815 - .L_2814)


	//   ....[0]....
.L_2814:
        /*01c0*/ 	.word	0x00000b40


	//   ....[1]....
        /*01c4*/ 	.word	0x00000bf0


	//   ....[2]....
        /*01c8*/ 	.word	0x00000da0


	//   ....[3]....
        /*01cc*/ 	.word	0x00000f20


	//   ....[4]....
        /*01d0*/ 	.word	0x000018d0


	//   ....[5]....
        /*01d4*/ 	.word	0x00002260


	//   ....[6]....
        /*01d8*/ 	.word	0x00002540


	//   ....[7]....
        /*01dc*/ 	.word	0x00003000


	//   ....[8]....
        /*01e0*/ 	.word	0x000041b0


	//   ....[9]....
        /*01e4*/ 	.word	0x000041f0


	//   ....[10]....
        /*01e8*/ 	.word	0x00004230


	//   ....[11]....
        /*01ec*/ 	.word	0x00004270


	//   ....[12]....
        /*01f0*/ 	.word	0x000042c0


	//   ....[13]....
        /*01f4*/ 	.word	0x00004480


	//   ....[14]....
        /*01f8*/ 	.word	0x000044c0


	//   ....[15]....
        /*01fc*/ 	.word	0x00004500


	//   ....[16]....
        /*0200*/ 	.word	0x00004540


	//   ....[17]....
        /*0204*/ 	.word	0x000046c0


	//   ....[18]....
        /*0208*/ 	.word	0x00004700


	//   ....[19]....
        /*020c*/ 	.word	0x00004730


	//   ....[20]....
        /*0210*/ 	.word	0x00004760


	//   ....[21]....
        /*0214*/ 	.word	0x000049f0


	//   ....[22]....
        /*0218*/ 	.word	0x00004a20


	//   ....[23]....
        /*021c*/ 	.word	0x00004a50


	//   ....[24]....
        /*0220*/ 	.word	0x00004a80


	//   ....[25]....
        /*0224*/ 	.word	0x00004c10


	//   ....[26]....
        /*0228*/ 	.word	0x00004c40


	//   ....[27]....
        /*022c*/ 	.word	0x00004ca0


	//   ....[28]....
        /*0230*/ 	.word	0x00004cd0


	//   ....[29]....
        /*0234*/ 	.word	0x00004e70


	//   ....[30]....
        /*0238*/ 	.word	0x00004ea0


	//   ....[31]....
        /*023c*/ 	.word	0x00004ee0


	//   ....[32]....
        /*0240*/ 	.word	0x00004f10


	//   ....[33]....
        /*0244*/ 	.word	0x00004f40


	//   ....[34]....
        /*0248*/ 	.word	0x00005a70


	//   ....[35]....
        /*024c*/ 	.word	0x00005af0


	//   ....[36]....
        /*0250*/ 	.word	0x00005b20


	//   ....[37]....
        /*0254*/ 	.word	0x00005b40


	//   ....[38]....
        /*0258*/ 	.word	0x00005c30


	//   ....[39]....
        /*025c*/ 	.word	0x00005c60


	//   ....[40]....
        /*0260*/ 	.word	0x00005c80


	//   ....[41]....
        /*0264*/ 	.word	0x00005c90


	//   ....[42]....
        /*0268*/ 	.word	0x00005d80


	//   ....[43]....
        /*026c*/ 	.word	0x00005dc0


	//   ....[44]....
        /*0270*/ 	.word	0x00005df0


	//   ....[45]....
        /*0274*/ 	.word	0x00005e20


	//   ....[46]....
        /*0278*/ 	.word	0x00005fc0


	//   ....[47]....
        /*027c*/ 	.word	0x00006000


	//   ....[48]....
        /*0280*/ 	.word	0x00006030


	//   ....[49]....
        /*0284*/ 	.word	0x00006060


	//   ....[50]....
        /*0288*/ 	.word	0x00006220


	//   ....[51]....
        /*028c*/ 	.word	0x00006260


	//   ....[52]....
        /*0290*/ 	.word	0x00006290


	//   ....[53]....
        /*0294*/ 	.word	0x000062c0


	//   ....[54]....
        /*0298*/ 	.word	0x000069a0


	//   ....[55]....
        /*029c*/ 	.word	0x00006b20


	//   ....[56]....
        /*02a0*/ 	.word	0x00006b50


	//   ....[57]....
        /*02a4*/ 	.word	0x00006b80


	//   ....[58]....
        /*02a8*/ 	.word	0x00006bb0


	//   ....[59]....
        /*02ac*/ 	.word	0x00006be0


	//   ....[60]....
        /*02b0*/ 	.word	0x00006c70


	//   ....[61]....
        /*02b4*/ 	.word	0x00006dd0


	//   ....[62]....
        /*02b8*/ 	.word	0x00006e00


	//   ....[63]....
        /*02bc*/ 	.word	0x00006f00


	//   ....[64]....
        /*02c0*/ 	.word	0x00009d30


	//   ....[65]....
        /*02c4*/ 	.word	0x00009d70


	//   ....[66]....
        /*02c8*/ 	.word	0x00009db0


	//   ....[67]....
        /*02cc*/ 	.word	0x00009df0


	//   ....[68]....
        /*02d0*/ 	.word	0x00009eb0


	//   ....[69]....
        /*02d4*/ 	.word	0x00009ee0


	//   ....[70]....
        /*02d8*/ 	.word	0x00009f10


	//   ....[71]....
        /*02dc*/ 	.word	0x00009f40


	//   ....[72]....
        /*02e0*/ 	.word	0x00009fe0


	//   ....[73]....
        /*02e4*/ 	.word	0x0000a010


	//   ....[74]....
        /*02e8*/ 	.word	0x0000a040


	//   ....[75]....
        /*02ec*/ 	.word	0x0000a070


	//   ....[76]....
        /*02f0*/ 	.word	0x0000a110


	//   ....[77]....
        /*02f4*/ 	.word	0x0000a160


	//   ....[78]....
        /*02f8*/ 	.word	0x0000a190


	//   ....[79]....
        /*02fc*/ 	.word	0x0000a1c0


	//   ....[80]....
        /*0300*/ 	.word	0x0000a240


	//   ....[81]....
        /*0304*/ 	.word	0x0000a290


	//   ....[82]....
        /*0308*/ 	.word	0x0000a2d0


	//   ....[83]....
        /*030c*/ 	.word	0x0000a300


	//   ....[84]....
        /*0310*/ 	.word	0x0000a8c0


	//   ....[85]....
        /*0314*/ 	.word	0x0000ac60


	//   ....[86]....
        /*0318*/ 	.word	0x0000ad20


	//   ....[87]....
        /*031c*/ 	.word	0x0000ad80


	//   ....[88]....
        /*0320*/ 	.word	0x0000ada0


	//   ....[89]....
        /*0324*/ 	.word	0x0000adc0


	//   ....[90]....
        /*0328*/ 	.word	0x0000ade0


	//   ....[91]....
        /*032c*/ 	.word	0x0000aeb0


	//   ....[92]....
        /*0330*/ 	.word	0x0000af00


	//   ....[93]....
        /*0334*/ 	.word	0x0000af20


	//   ....[94]....
        /*0338*/ 	.word	0x0000af40


	//   ....[95]....
        /*033c*/ 	.word	0x0000af60


	//----- nvinfo : EIATTR_EXIT_INSTR_OFFSETS
	.align		4
.L_2815:
        /*0340*/ 	.byte	0x04, 0x1c
        /*0342*/ 	.short	(.L_2817 - .L_2816)


	//   ....[0]....
.L_2816:
        /*0344*/ 	.word	0x0000b040


	//   ....[1]....
        /*0348*/ 	.word	0x0000b2e0


	//----- nvinfo : EIATTR_MAX_THREADS
	.align		4
.L_2817:
        /*034c*/ 	.byte	0x04, 0x05
        /*034e*/ 	.short	(.L_2819 - .L_2818)
.L_2818:
        /*0350*/ 	.word	0x00000020
        /*0354*/ 	.word	0x00000001
        /*0358*/ 	.word	0x00000001


	//----- nvinfo : EIATTR_CRS_STACK_SIZE
	.align		4
.L_2819:
        /*035c*/ 	.byte	0x04, 0x1e
        /*035e*/ 	.short	(.L_2821 - .L_2820)
.L_2820:
        /*0360*/ 	.word	0x00000000
.L_2821:


//--------------------- .nv.info._Z25selective_scan_bwd_kernelI32Selective_Scan_bwd_kernel_traitsILi32ELi16ELb1ELb0ELb1ELb1ELb0EN3c104HalfENS1_7complexIfEEEEv12SSMParamsBwd --------------------------
	.section	.nv.info._Z25selective_scan_bwd_kernelI32Selective_Scan_bwd_kernel_traitsILi32ELi16ELb1ELb0ELb1ELb1ELb0EN3c104HalfENS1_7complexIfEEEEv12SSMParamsBwd,"",@"SHT_CUDA_INFO"
	.sectionflags	@""
	.align	4


	//----- nvinfo : EIATTR_CUDA_API_VERSION
	.align		4
        /*0000*/ 	.byte	0x04, 0x37
        /*0002*/ 	.short	(.L_2823 - .L_2822)
.L_2822:
        /*0004*/ 	.word	0x00000082


	//----- nvinfo : EIATTR_SW2861232_WAR
	.align		4
.L_2823:
        /*0008*/ 	.byte	0x01, 0x35
	.zero		2


	//----- nvinfo : EIATTR_PARAM_CBANK
	.align		4
        /*000c*/ 	.byte	0x04, 0x0a
        /*000e*/ 	.short	(.L_2825 - .L_2824)
	.align		4
.L_2824:
        /*0010*/ 	.word	index@(.nv.constant0._Z25selective_scan_bwd_kernelI32Selective_Scan_bwd_kernel_traitsILi32ELi16ELb1ELb0ELb1ELb1ELb0EN3c104HalfENS1_7complexIfEEEEv12SSMParamsBwd)
        /*0014*/ 	.short	0x0160
        /*0016*/ 	.short	0x01f0


	//----- nvinfo : EIATTR_CBANK_PARAM_SIZE
	.align		4
.L_2825:
        /*0018*/ 	.byte	0x03, 0x19
        /*001a*/ 	.short	0x01f0


	//----- nvinfo : EIATTR_KPARAM_INFO
	.align		4
        /*001c*/ 	.byte	0x04, 0x17
        /*001e*/ 	.short	(.L_2827 - .L_2826)
.L_2826:
        /*0020*/ 	.word	0x00000000
        /*0024*/ 	.short	0x0000
        /*0026*/ 	.short	0x0000
        /*0028*/ 	.byte	0x00, 0xf0, 0xc1, 0x07


	//----- nvinfo : EIATTR_MAXREG_COUNT
	.align		4
.L_2827:
        /*002c*/ 	.byte	0x03, 0x1b
        /*002e*/ 	.short	0x00ff


	//----- nvinfo : EIATTR_NUM_BARRIERS
	.align		4
        /*0030*/ 	.byte	0x02, 0x4c
        /*0032*/ 	.byte	0x01
	.zero		1


	//----- nvinfo : EIATTR_MERCURY_ISA_VERSION
	.align		4
        /*0034*/ 	.byte	0x03, 0x5f
        /*0036*/ 	.short	0x0000


	//----- nvinfo : EIATTR_COOP_GROUP_MASK_REGIDS
	.align		4
        /*0038*/ 	.byte	0x04, 0x29
        /*003a*/ 	.short	(.L_2829 - .L_2828)


	//   ....[0]....
.L_2828:
        /*003c*/ 	.word	0xffffffff


	//   ....[1]....
        /*0040*/ 	.word	0xffffffff


	//   ....[2]....
        /*0044*/ 	.word	0xffffffff


	//   ....[3]....
        /*0048*/ 	.word	0xffffffff


	//   ....[4]....
        /*004c*/ 	.word	0xffffffff


	//   ....[5]....
        /*0050*/ 	.word	0xffffffff


	//   ....[6]....
        /*0054*/ 	.word	0xffffffff


	//   ....[7]....
        /*0058*/ 	.word	0xffffffff


	//   ....[8]....
        /*005c*/ 	.word	0xffffffff


	//   ....[9]....
        /*0060*/ 	.word	0xffffffff


	//   ....[10]....
        /*0064*/ 	.word	0xffffffff


	//   ....[11]....
        /*0068*/ 	.word	0xffffffff


	//   ....[12]....
        /*006c*/ 	.word	0xffffffff


	//   ....[13]....
        /*0070*/ 	.word	0xffffffff


	//   ....[14]....
        /*0074*/ 	.word	0xffffffff


	//   ....[15]....
        /*0078*/ 	.word	0xffffffff


	//   ....[16]....
        /*007c*/ 	.word	0xffffffff


	//   ....[17]....
        /*0080*/ 	.word	0xffffffff


	//   ....[18]....
        /*0084*/ 	.word	0xffffffff


	//   ....[19]....
        /*0088*/ 	.word	0xffffffff


	//   ....[20]....
        /*008c*/ 	.word	0xffffffff


	//   ....[21]....
        /*0090*/ 	.word	0xffffffff


	//   ....[22]....
        /*0094*/ 	.word	0xffffffff


	//   ....[23]....
        /*0098*/ 	.word	0xffffffff


	//   ....[24]....
        /*009c*/ 	.word	0xffffffff


	//   ....[25]....
        /*00a0*/ 	.word	0xffffffff


	//   ....[26]....
        /*00a4*/ 	.word	0xffffffff


	//   ....[27]....
        /*00a8*/ 	.word	0xffffffff


	//   ....[28]....
        /*00ac*/ 	.word	0xffffffff


	//   ....[29]....
        /*00b0*/ 	.word	0xffffffff


	//   ....[30]....
        /*00b4*/ 	.word	0xffffffff


	//   ....[31]....
        /*00b8*/ 	.word	0xffffffff


	//   ....[32]....
        /*00bc*/ 	.word	0xffffffff


	//   ....[33]....
        /*00c0*/ 	.word	0xffffffff


	//   ....[34]....
        /*00c4*/ 	.word	0xffffffff


	//   ....[35]....
        /*00c8*/ 	.word	0xffffffff


	//   ....[36]....
        /*00cc*/ 	.word	0xffffffff


	//   ....[37]....
        /*00d0*/ 	.word	0xffffffff


	//   ....[38]....
        /*00d4*/ 	.word	0xffffffff


	//   ....[39]....
        /*00d8*/ 	.word	0xffffffff


	//   ....[40]....
        /*00dc*/ 	.word	0xffffffff


	//   ....[41]....
        /*00e0*/ 	.word	0xffffffff


	//   ....[42]....
        /*00e4*/ 	.word	0xffffffff


	//   ....[43]....
        /*00e8*/ 	.word	0xffffffff


	//   ....[44]....
        /*00ec*/ 	.word	0xffffffff


	//   ....[45]....
        /*00f0*/ 	.word	0xffffffff


	//   ....[46]....
        /*00f4*/ 	.word	0xffffffff


	//   ....[47]....
        /*00f8*/ 	.word	0xffffffff


	//   ....[48]....
        /*00fc*/ 	.word	0xffffffff


	//   ....[49]....
        /*0100*/ 	.word	0xffffffff


	//   ....[50]....
        /*0104*/ 	.word	0xffffffff


	//   ....[51]....
        /*0108*/ 	.word	0xffffffff


	//   ....[52]....
        /*010c*/ 	.word	0xffffffff


	//   ....[53]....
        /*0110*/ 	.word	0xffffffff


	//   ....[54]....
        /*0114*/ 	.word	0xffffffff


	//   ....[55]....
        /*0118*/ 	.word	0xffffffff


	//   ....[56]....
        /*011c*/ 	.word	0xffffffff


	//   ....[57]....
        /*0120*/ 	.word	0xffffffff


	//   ....[58]....
        /*0124*/ 	.word	0xffffffff


	//   ....[59]....
        /*0128*/ 	.word	0xffffffff


	//   ....[60]....
        /*012c*/ 	.word	0xffffffff


	//   ....[61]....
        /*0130*/ 	.word	0xffffffff


	//   ....[62]....
        /*0134*/ 	.word	0xffffffff


	//   ....[63]....
        /*0138*/ 	.word	0xffffffff


	//   ....[64]....
        /*013c*/ 	.word	0xffffffff


	//   ....[65]....
        /*0140*/ 	.word	0xffffffff


	//   ....[66]....
        /*0144*/ 	.word	0xffffffff


	//   ....[67]....
        /*0148*/ 	.word	0xffffffff


	//   ....[68]....
        /*014c*/ 	.word	0xffffffff


	//   ....[69]....
        /*0150*/ 	.word	0xffffffff


	//   ....[70]....
        /*0154*/ 	.word	0xffffffff


	//   ....[71]....
        /*0158*/ 	.word	0xffffffff


	//   ....[72]....
        /*015c*/ 	.word	0xffffffff


	//   ....[73]....
        /*0160*/ 	.word	0xffffffff


	//   ....[74]....
        /*0164*/ 	.word	0xffffffff


	//   ....[75]....
        /*0168*/ 	.word	0xffffffff


	//   ....[76]....
        /*016c*/ 	.word	0xffffffff


	//   ....[77]....
        /*0170*/ 	.word	0xffffffff


	//   ....[78]....
        /*0174*/ 	.word	0xffffffff


	//   ....[79]....
        /*0178*/ 	.word	0xffffffff


	//   ....[80]....
        /*017c*/ 	.word	0xffffffff


	//   ....[81]....
        /*0180*/ 	.word	0xffffffff


	//   ....[82]....
        /*0184*/ 	.word	0xffffffff


	//   ....[83]....
        /*0188*/ 	.word	0xffffffff


	//   ....[84]....
        /*018c*/ 	.word	0xffffffff


	//   ....[85]....
        /*0190*/ 	.word	0xffffffff


	//   ....[86]....
        /*0194*/ 	.word	0xffffffff


	//   ....[87]....
        /*0198*/ 	.word	0xffffffff


	//   ....[88]....
        /*019c*/ 	.word	0xffffffff


	//   ....[89]....
        /*01a0*/ 	.word	0xffffffff


	//   ....[90]....
        /*01a4*/ 	.word	0xffffffff


	//   ....[91]....
        /*01a8*/ 	.word	0xffffffff


	//   ....[92]....
        /*01ac*/ 	.word	0xffffffff


	//----- nvinfo : EIATTR_COOP_GROUP_INSTR_OFFSETS
	.align		4
.L_2829:
        /*01b0*/ 	.byte	0x04, 0x28
        /*01b2*/ 	.short	(.L_2831 - .L_2830)


	//   ....[0]....
.L_2830:
        /*01b4*/ 	.word	0x00000b30


	//   ....[1]....
        /*01b8*/ 	.word	0x00000be0


	//   ....[2]....
        /*01bc*/ 	.word	0x00000e00


	//   ....[3]....
        /*01c0*/ 	.word	0x00003e00


	//   ....[4]....
        /*01c4*/ 	.word	0x00004f80


	//   ....[5]....
        /*01c8*/ 	.word	0x00004fc0


	//   ....[6]....
        /*01cc*/ 	.word	0x00005000


	//   ....[7]....
        /*01d0*/ 	.word	0x00005040


	//   ....[8]....
        /*01d4*/ 	.word	0x00005250


	//   ....[9]....
        /*01d8*/ 	.word	0x00005290


	//   ....[10]....
        /*01dc*/ 	.word	0x000052d0


	//   ....[11]....
        /*01e0*/ 	.word	0x00005310


	//   ....[12]....
        /*01e4*/ 	.word	0x00005430


	//   ....[13]....
        /*01e8*/ 	.word	0x00005470


	//   ....[14]....
        /*01ec*/ 	.word	0x000054a0


	//   ....[15]....
        /*01f0*/ 	.word	0x000054d0


	//   ....[16]....
        /*01f4*/ 	.word	0x00005750


	//   ....[17]....
        /*01f8*/ 	.word	0x00005780


	//   ....[18]....
        /*01fc*/ 	.word	0x000057b0


	//   ....[19]....
        /*0200*/ 	.word	0x000057e0


	//   ....[20]....
        /*0204*/ 	.word	0x00005970


	//   ....[21]....
        /*0208*/ 	.word	0x000059f0


	//   ....[22]....
        /*020c*/ 	.word	0x00005a20


	//   ....[23]....
        /*0210*/ 	.word	0x00005a50


	//   ....[24]....
        /*0214*/ 	.word	0x00005c10


	//   ....[25]....
        /*0218*/ 	.word	0x00005c40


	//   ....[26]....
        /*021c*/ 	.word	0x00005c70


	//   ....[27]....
        /*0220*/ 	.word	0x00005ca0


	//   ....[28]....
        /*0224*/ 	.word	0x00005ce0


	//   ....[29]....
        /*0228*/ 	.word	0x00005d10


	//   ....[30]....
        /*022c*/ 	.word	0x00006860


	//   ....[31]....
        /*0230*/ 	.word	0x000068d0


	//   ....[32]....
        /*0234*/ 	.word	0x00006900


	//   ....[33]....
        /*0238*/ 	.word	0x00006910


	//   ....[34]....
        /*023c*/ 	.word	0x00006a00


	//   ....[35]....
        /*0240*/ 	.word	0x00006a30


	//   ....[36]....
        /*0244*/ 	.word	0x00006a50


	//   ....[37]....
        /*0248*/ 	.word	0x00006a60


	//   ....[38]....
        /*024c*/ 	.word	0x00006b50


	//   ....[39]....
        /*0250*/ 	.word	0x00006b90


	//   ....[40]....
        /*0254*/ 	.word	0x00006c20


	//   ....[41]....
        /*0258*/ 	.word	0x00006c70


	//   ....[42]....
        /*025c*/ 	.word	0x00006e90


	//   ....[43]....
        /*0260*/ 	.word	0x00006ec0


	//   ....[44]....
        /*0264*/ 	.word	0x00006ef0


	//   ....[45]....
        /*0268*/ 	.word	0x00006f00


	//   ....[46]....
        /*026c*/ 	.word	0x00006ff0


	//   ....[47]....
        /*0270*/ 	.word	0x00007030


	//   ....[48]....
        /*0274*/ 	.word	0x00007060


	//   ....[49]....
        /*0278*/ 	.word	0x000071f0


	//   ....[50]....
        /*027c*/ 	.word	0x000078c0


	//   ....[51]....
        /*0280*/ 	.word	0x000078f0


	//   ....[52]....
        /*0284*/ 	.word	0x00007920


	//   ....[53]....
        /*0288*/ 	.word	0x00007950


	//   ....[54]....
        /*028c*/ 	.word	0x00007980


	//   ....[55]....
        /*0290*/ 	.word	0x000079b0


	//   ....[56]....
        /*0294*/ 	.word	0x000079f0


	//   ....[57]....
        /*0298*/ 	.word	0x00007b20


	//   ....[58]....
        /*029c*/ 	.word	0x00007ce0


	//   ....[59]....
        /*02a0*/ 	.word	0x00007d60


	//   ....[60]....
        /*02a4*/ 	.word	0x0000ab10


	//   ....[61]....
        /*02a8*/ 	.word	0x0000ab50


	//   ....[62]....
        /*02ac*/ 	.word	0x0000ab90


	//   ....[63]....
        /*02b0*/ 	.word	0x0000abd0


	//   ....[64]....
        /*02b4*/ 	.word	0x0000ac90


	//   ....[65]....
        /*02b8*/ 	.word	0x0000ace0


	//   ....[66]....
        /*02bc*/ 	.word	0x0000ad10


	//   ....[67]....
        /*02c0*/ 	.word	0x0000ad40


	//   ....[68]....
        /*02c4*/ 	.word	0x0000adc0


	//   ....[69]....
        /*02c8*/ 	.word	0x0000ae10


	//   ....[70]....
        /*02cc*/ 	.word	0x0000ae40


	//   ....[71]....
        /*02d0*/ 	.word	0x0000ae70


	//   ....[72]....
        /*02d4*/ 	.word	0x0000af00


	//   ....[73]....
        /*02d8*/ 	.word	0x0000af40


	//   ....[74]....
        /*02dc*/ 	.word	0x0000af70


	//   ....[75]....
        /*02e0*/ 	.word	0x0000afa0


	//   ....[76]....
        /*02e4*/ 	.word	0x0000b030


	//   ....[77]....
        /*02e8*/ 	.word	0x0000b070


	//   ....[78]....
        /*02ec*/ 	.word	0x0000b0a0


	//   ....[79]....
        /*02f0*/ 	.word	0x0000b0d0


	//   ....[80]....
        /*02f4*/ 	.word	0x0000b710


	//   ....[81]....
        /*02f8*/ 	.word	0x0000bde0


	//   ....[82]....
        /*02fc*/ 	.word	0x0000c2d0


	//   ....[83]....
        /*0300*/ 	.word	0x0000c3d0


	//   ....[84]....
        /*0304*/ 	.word	0x0000c420


	//   ....[85]....
        /*0308*/ 	.word	0x0000c450


	//   ....[86]....
        /*030c*/ 	.word	0x0000c470


	//   ....[87]....
        /*0310*/ 	.word	0x0000c490


	//   ....[88]....
        /*0314*/ 	.word	0x0000c560


	//   ....[89]....
        /*0318*/ 	.word	0x0000c5b0


	//   ....[90]....
        /*031c*/ 	.word	0x0000c5d0


	//   ....[91]....
        /*0320*/ 	.word	0x0000c5f0


	//   ....[92]....
        /*0324*/ 	.word	0x0000c610


	//----- nvinfo : EIATTR_EXIT_INSTR_OFFSETS
	.align		4
.L_2831:
        /*0328*/ 	.byte	0x04, 0x1c
        /*032a*/ 	.short	(.L_2833 - .L_2832)


	//   ....[0]....
.L_2832:
        /*032c*/ 	.word	0x0000c6f0


	//   ....[1]....
        /*0330*/ 	.word	0x0000c990


	//----- nvinfo : EIATTR_MAX_THREADS
	.align		4
.L_2833:
        /*0334*/ 	.byte	0x04, 0x05
        /*0336*/ 	.short	(.L_2835 - .L_2834)
.L_2834:
        /*0338*/ 	.word	0x00000020
        /*033c*/ 	.word	0x00000001
        /*0340*/ 	.word	0x00000001


	//----- nvinfo : EIATTR_CRS_STACK_SIZE
	.align		4
.L_2835:
        /*0344*/ 	.byte	0x04, 0x1e
        /*0346*/ 	.short	(.L_2837 - .L_2836)
.L_2836:
        /*0348*/ 	.word	0x00000000
.L_2837:


//--------------------- .nv.info._Z25selective_scan_bwd_kernelI32Selective_Scan_bwd_kernel_traitsILi32ELi16ELb1ELb0ELb1ELb1ELb1EN3c104HalfENS1_7complexIfEEEEv12SSMParamsBwd --------------------------
	.section	.nv.info._Z25selective_scan_bwd_kernelI32Selective_Scan_bwd_kernel_traitsILi32ELi16ELb1ELb0ELb1ELb1ELb1EN3c104HalfENS1_7complexIfEEEEv12SSMParamsBwd,"",@"SHT_CUDA_INFO"
	.sectionflags	@""
	.align	4


	//----- nvinfo : EIATTR_CUDA_API_VERSION
	.align		4
        /*0000*/ 	.byte	0x04, 0x37
        /*0002*/ 	.short	(.L_2839 - .L_2838)
.L_2838:
        /*0004*/ 	.word	0x00000082


	//----- nvinfo : EIATTR_SW2861232_WAR
	.align		4
.L_2839:
        /*0008*/ 	.byte	0x01, 0x35
	.zero		2


	//----- nvinfo : EIATTR_PARAM_CBANK
	.align		4
        /*000c*/ 	.byte	0x04, 0x0a
        /*000e*/ 	.short	(.L_2841 - .L_2840)
	.align		4
.L_2840:
        /*0010*/ 	.word	index@(.nv.constant0._Z25selective_scan_bwd_kernelI32Selective_Scan_bwd_kernel_traitsILi32ELi16ELb1ELb0ELb1ELb1ELb1EN3c104HalfENS1_7complexIfEEEEv12SSMParamsBwd)
        /*0014*/ 	.short	0x0160
        /*0016*/ 	.short	0x01f0


	//----- nvinfo : EIATTR_CBANK_PARAM_SIZE
	.align		4
.L_2841:
        /*0018*/ 	.byte	0x03, 0x19
        /*001a*/ 	.short	0x01f0


	//----- nvinfo : EIATTR_KPARAM_INFO
	.align		4
        /*001c*/ 	.byte	0x04, 0x17
        /*001e*/ 	.short	(.L_2843 - .L_2842)
.L_2842:
        /*0020*/ 	.word	0x00000000
        /*0024*/ 	.short	0x0000
        /*0026*/ 	.short	0x0000
        /*0028*/ 	.byte	0x00, 0xf0, 0xc1, 0x07


	//----- nvinfo : EIATTR_MAXREG_COUNT
	.align		4
.L_2843:
        /*002c*/ 	.byte	0x03, 0x1b
        /*002e*/ 	.short	0x00ff


	//----- nvinfo : EIATTR_NUM_BARRIERS
	.align		4
        /*0030*/ 	.byte	0x02, 0x4c
        /*0032*/ 	.byte	0x01
	.zero		1


	//----- nvinfo : EIATTR_MERCURY_ISA_VERSION
	.align		4
        /*0034*/ 	.byte	0x03, 0x5f
        /*0036*/ 	.short	0x0000


	//----- nvinfo : EIATTR_COOP_GROUP_MASK_REGIDS
	.align		4
        /*0038*/ 	.byte	0x04, 0x29
        /*003a*/ 	.short	(.L_2845 - .L_2844)


	//   ....[0]....
.L_2844:
        /*003c*/ 	.word	0xffffffff


	//   ....[1]....
        /*0040*/ 	.word	0xffffffff


	//   ....[2]....
        /*0044*/ 	.word	0xffffffff


	//   ....[3]....
        /*0048*/ 	.word	0xffffffff


	//   ....[4]....
        /*004c*/ 	.word	0xffffffff


	//   ....[5]....
        /*0050*/ 	.word	0xffffffff


	//   ....[6]....
        /*0054*/ 	.word	0xffffffff


	//   ....[7]....
        /*0058*/ 	.word	0xffffffff


	//   ....[8]....
        /*005c*/ 	.word	0xffffffff


	//   ....[9]....
        /*0060*/ 	.word	0xffffffff


	//   ....[10]....
        /*0064*/ 	.word	0xffffffff


	//   ....[11]....
        /*0068*/ 	.word	0xffffffff


	//   ....[12]....
        /*006c*/ 	.word	0xffffffff


	//   ....[13]....
        /*0070*/ 	.word	0xffffffff


	//   ....[14]....
        /*0074*/ 	.word	0xffffffff


	//   ....[15]....
        /*0078*/ 	.word	0xffffffff


	//   ....[16]....
        /*007c*/ 	.word	0xffffffff


	//   ....[17]....
        /*0080*/ 	.word	0xffffffff


	//   ....[18]....
        /*0084*/ 	.word	0xffffffff


	//   ....[19]....
        /*0088*/ 	.word	0xffffffff


	//   ....[20]....
        /*008c*/ 	.word	0xffffffff


	//   ....[21]....
        /*0090*/ 	.word	0xffffffff


	//   ....[22]....
        /*0094*/ 	.word	0xffffffff


	//   ....[23]....
        /*0098*/ 	.word	0xffffffff


	//   ....[24]....
        /*009c*/ 	.word	0xffffffff


	//   ....[25]....
        /*00a0*/ 	.word	0xffffffff


	//   ....[26]....
        /*00a4*/ 	.word	0xffffffff


	//   ....[27]....
        /*00a8*/ 	.word	0xffffffff


	//   ....[28]....
        /*00ac*/ 	.word	0xffffffff


	//   ....[29]....
        /*00b0*/ 	.word	0xffffffff


	//   ....[30]....
        /*00b4*/ 	.word	0xffffffff


	//   ....[31]....
        /*00b8*/ 	.word	0xffffffff


	//   ....[32]....
        /*00bc*/ 	.word	0xffffffff


	//   ....[33]....
        /*00c0*/ 	.word	0xffffffff


	//   ....[34]....
        /*00c4*/ 	.word	0xffffffff


	//   ....[35]....
        /*00c8*/ 	.word	0xffffffff


	//   ....[36]....
        /*00cc*/ 	.word	0xffffffff


	//   ....[37]....
        /*00d0*/ 	.word	0xffffffff


	//   ....[38]....
        /*00d4*/ 	.word	0xffffffff


	//   ....[39]....
        /*00d8*/ 	.word	0xffffffff


	//   ....[40]....
        /*00dc*/ 	.word	0xffffffff


	//   ....[41]....
        /*00e0*/ 	.word	0xffffffff


	//   ....[42]....
        /*00e4*/ 	.word	0xffffffff


	//   ....[43]....
        /*00e8*/ 	.word	0xffffffff


	//   ....[44]....
        /*00ec*/ 	.word	0xffffffff


	//   ....[45]....
        /*00f0*/ 	.word	0xffffffff


	//   ....[46]....
        /*00f4*/ 	.word	0xffffffff


	//   ....[47]....
        /*00f8*/ 	.word	0xffffffff


	//   ....[48]....
        /*00fc*/ 	.word	0xffffffff


	//   ....[49]....
        /*0100*/ 	.word	0xffffffff


	//   ....[50]....
        /*0104*/ 	.word	0xffffffff


	//   ....[51]....
        /*0108*/ 	.word	0xffffffff


	//   ....[52]....
        /*010c*/ 	.word	0xffffffff


	//   ....[53]....
        /*0110*/ 	.word	0xffffffff


	//   ....[54]....
        /*0114*/ 	.word	0xffffffff


	//   ....[55]....
        /*0118*/ 	.word	0xffffffff


	//   ....[56]....
        /*011c*/ 	.word	0xffffffff


	//   ....[57]....
        /*0120*/ 	.word	0xffffffff


	//   ....[58]....
        /*0124*/ 	.word	0xffffffff


	//   ....[59]....
        /*0128*/ 	.word	0xffffffff


	//   ....[60]....
        /*012c*/ 	.word	0xffffffff


	//   ....[61]....
        /*0130*/ 	.word	0xffffffff


	//   ....[62]....
        /*0134*/ 	.word	0xffffffff


	//   ....[63]....
        /*0138*/ 	.word	0xffffffff


	//   ....[64]....
        /*013c*/ 	.word	0xffffffff


	//   ....[65]....
        /*0140*/ 	.word	0xffffffff


	//   ....[66]....
        /*0144*/ 	.word	0xffffffff


	//   ....[67]....
        /*0148*/ 	.word	0xffffffff


	//   ....[68]....
        /*014c*/ 	.word	0xffffffff


	//   ....[69]....
        /*0150*/ 	.word	0xffffffff


	//   ....[70]....
        /*0154*/ 	.word	0xffffffff


	//   ....[71]....
        /*0158*/ 	.word	0xffffffff


	//   ....[72]....
        /*015c*/ 	.word	0xffffffff


	//   ....[73]....
        /*0160*/ 	.word	0xffffffff


	//   ....[74]....
        /*0164*/ 	.word	0xffffffff


	//   ....[75]....
        /*0168*/ 	.word	0xffffffff


	//   ....[76]....
        /*016c*/ 	.word	0xffffffff


	//   ....[77]....
        /*0170*/ 	.word	0xffffffff


	//   ....[78]....
        /*0174*/ 	.word	0xffffffff


	//   ....[79]....
        /*0178*/ 	.word	0xffffffff


	//   ....[80]....
        /*017c*/ 	.word	0xffffffff


	//   ....[81]....
        /*0180*/ 	.word	0xffffffff


	//   ....[82]....
        /*0184*/ 	.word	0xffffffff


	//   ....[83]....
        /*0188*/ 	.word	0xffffffff


	//   ....[84]....
        /*018c*/ 	.word	0xffffffff


	//   ....[85]....
        /*0190*/ 	.word	0xffffffff


	//   ....[86]....
        /*0194*/ 	.word	0xffffffff


	//   ....[87]....
        /*0198*/ 	.word	0xffffffff


	//   ....[88]....
        /*019c*/ 	.word	0xffffffff


	//   ....[89]....
        /*01a0*/ 	.word	0xffffffff


	//   ....[90]....
        /*01a4*/ 	.word	0xffffffff


	//   ....[91]....
        /*01a8*/ 	.word	0xffffffff


	//   ....[92]....
        /*01ac*/ 	.word	0xffffffff


	//   ....[93]....
        /*01b0*/ 	.word	0xffffffff


	//   ....[94]....
        /*01b4*/ 	.word	0xffffffff


	//   ....[95]....
        /*01b8*/ 	.word	0xffffffff


	//   ....[96]....
        /*01bc*/ 	.word	0xffffffff


	//----- nvinfo : EIATTR_COOP_GROUP_INSTR_OFFSETS
	.align		4
.L_2845:
        /*01c0*/ 	.byte	0x04, 0x28
        /*01c2*/ 	.short	(.L_2847 - .L_2846)


	//   ....[0]....
.L_2846:
        /*01c4*/ 	.word	0x00000af0


	//   ....[1]....
        /*01c8*/ 	.word	0x00000ba0


	//   ....[2]....
        /*01cc*/ 	.word	0x00000dc0


	//   ....[3]....
        /*01d0*/ 	.word	0x00003420


	//   ....[4]....
        /*01d4*/ 	.word	0x00003b80


	//   ....[5]....
        /*01d8*/ 	.word	0x00004420


	//   ....[6]....
        /*01dc*/ 	.word	0x00004920


	//   ....[7]....
        /*01e0*/ 	.word	0x00005300


	//   ....[8]....
        /*01e4*/ 	.word	0x000064a0


	//   ....[9]....
        /*01e8*/ 	.word	0x000064e0


	//   ....[10]....
        /*01ec*/ 	.word	0x00006520


	//   ....[11]....
        /*01f0*/ 	.word	0x00006560


	//   ....[12]....
        /*01f4*/ 	.word	0x000065b0


	//   ....[13]....
        /*01f8*/ 	.word	0x00006770


	//   ....[14]....
        /*01fc*/ 	.word	0x000067b0


	//   ....[15]....
        /*0200*/ 	.word	0x000067f0


	//   ....[16]....
        /*0204*/ 	.word	0x00006830


	//   ....[17]....
        /*0208*/ 	.word	0x000069b0


	//   ....[18]....
        /*020c*/ 	.word	0x000069f0


	//   ....[19]....
        /*0210*/ 	.word	0x00006a20


	//   ....[20]....
        /*0214*/ 	.word	0x00006a50


	//   ....[21]....
        /*0218*/ 	.word	0x00006ce0


	//   ....[22]....
        /*021c*/ 	.word	0x00006d10


	//   ....[23]....
        /*0220*/ 	.word	0x00006d40


	//   ....[24]....
        /*0224*/ 	.word	0x00006d70


	//   ....[25]....
        /*0228*/ 	.word	0x00006f00


	//   ....[26]....
        /*022c*/ 	.word	0x00006f30


	//   ....[27]....
        /*0230*/ 	.word	0x00006f90


	//   ....[28]....
        /*0234*/ 	.word	0x00006fc0


	//   ....[29]....
        /*0238*/ 	.word	0x00007160


	//   ....[30]....
        /*023c*/ 	.word	0x00007190


	//   ....[31]....
        /*0240*/ 	.word	0x000071d0


	//   ....[32]....
        /*0244*/ 	.word	0x00007200


	//   ....[33]....
        /*0248*/ 	.word	0x00007230


	//   ....[34]....
        /*024c*/ 	.word	0x00007d60


	//   ....[35]....
        /*0250*/ 	.word	0x00007de0


	//   ....[36]....
        /*0254*/ 	.word	0x00007e10


	//   ....[37]....
        /*0258*/ 	.word	0x00007e30


	//   ....[38]....
        /*025c*/ 	.word	0x00007f20


	//   ....[39]....
        /*0260*/ 	.word	0x00007f50


	//   ....[40]....
        /*0264*/ 	.word	0x00007f70


	//   ....[41]....
        /*0268*/ 	.word	0x00007f80


	//   ....[42]....
        /*026c*/ 	.word	0x00008070


	//   ....[43]....
        /*0270*/ 	.word	0x000080b0


	//   ....[44]....
        /*0274*/ 	.word	0x000080e0


	//   ....[45]....
        /*0278*/ 	.word	0x00008110


	//   ....[46]....
        /*027c*/ 	.word	0x000082b0


	//   ....[47]....
        /*0280*/ 	.word	0x000082f0


	//   ....[48]....
        /*0284*/ 	.word	0x00008320


	//   ....[49]....
        /*0288*/ 	.word	0x00008350


	//   ....[50]....
        /*028c*/ 	.word	0x00008510


	//   ....[51]....
        /*0290*/ 	.word	0x00008550


	//   ....[52]....
        /*0294*/ 	.word	0x00008580


	//   ....[53]....
        /*0298*/ 	.word	0x000085b0


	//   ....[54]....
        /*029c*/ 	.word	0x00008c90


	//   ....[55]....
        /*02a0*/ 	.word	0x00008e10


	//   ....[56]....
        /*02a4*/ 	.word	0x00008e40


	//   ....[57]....
        /*02a8*/ 	.word	0x00008e70


	//   ....[58]....
        /*02ac*/ 	.word	0x00008ea0


	//   ....[59]....
        /*02b0*/ 	.word	0x00008ed0


	//   ....[60]....
        /*02b4*/ 	.word	0x00008f60


	//   ....[61]....
        /*02b8*/ 	.word	0x000090c0


	//   ....[62]....
        /*02bc*/ 	.word	0x000090f0


	//   ....[63]....
        /*02c0*/ 	.word	0x000091f0


	//   ....[64]....
        /*02c4*/ 	.word	0x0000c050


	//   ....[65]....
        /*02c8*/ 	.word	0x0000c090


	//   ....[66]....
        /*02cc*/ 	.word	0x0000c0d0


	//   ....[67]....
        /*02d0*/ 	.word	0x0000c110


	//   ....[68]....
        /*02d4*/ 	.word	0x0000c1d0


	//   ....[69]....
        /*02d8*/ 	.word	0x0000c200


	//   ....[70]....
        /*02dc*/ 	.word	0x0000c230


	//   ....[71]....
        /*02e0*/ 	.word	0x0000c260


	//   ....[72]....
        /*02e4*/ 	.word	0x0000c300


	//   ....[73]....
        /*02e8*/ 	.word	0x0000c330


	//   ....[74]....
        /*02ec*/ 	.word	0x0000c360


	//   ....[75]....
        /*02f0*/ 	.word	0x0000c390


	//   ....[76]....
        /*02f4*/ 	.word	0x0000c430


	//   ....[77]....
        /*02f8*/ 	.word	0x0000c460


	//   ....[78]....
        /*02fc*/ 	.word	0x0000c490


	//   ....[79]....
        /*0300*/ 	.word	0x0000c4c0


	//   ....[80]....
        /*0304*/ 	.word	0x0000c560


	//   ....[81]....
        /*0308*/ 	.word	0x0000c5b0


	//   ....[82]....
        /*030c*/ 	.word	0x0000c5e0


	//   ....[83]....
        /*0310*/ 	.word	0x0000c610


	//   ....[84]....
        /*0314*/ 	.word	0x0000cc70


	//   ....[85]....
        /*0318*/ 	.word	0x0000d350


	//   ....[86]....
        /*031c*/ 	.word	0x0000d750


	//   ....[87]....
        /*0320*/ 	.word	0x0000d8e0


	//   ....[88]....
        /*0324*/ 	.word	0x0000d940


	//   ....[89]....
        /*0328*/ 	.word	0x0000d960


	//   ....[90]....
        /*032c*/ 	.word	0x0000d980


	//   ....[91]....
        /*0330*/ 	.word	0x0000d9a0


	//   ....[92]....
        /*0334*/ 	.word	0x0000da70


	//   ....[93]....
        /*0338*/ 	.word	0x0000dac0


	//   ....[94]....
        /*033c*/ 	.word	0x0000dae0


	//   ....[95]....
        /*0340*/ 	.word	0x0000db00


	//   ....[96]....
        /*0344*/ 	.word	0x0000db20


	//----- nvinfo : EIATTR_EXIT_INSTR_OFFSETS
	.align		4
.L_2847:
        /*0348*/ 	.byte	0x04, 0x1c
        /*034a*/ 	.short	(.L_2849 - .L_2848)


	//   ....[0]....
.L_2848:
        /*034c*/ 	.word	0x0000dc00


	//   ....[1]....
        /*0350*/ 	.word	0x0000dea0


	//----- nvinfo : EIATTR_MAX_THREADS
	.align		4
.L_2849:
        /*0354*/ 	.byte	0x04, 0x05
        /*0356*/ 	.short	(.L_2851 - .L_2850)
.L_2850:
        /*0358*/ 	.word	0x00000020
        /*035c*/ 	.word	0x00000001
        /*0360*/ 	.word	0x00000001


	//----- nvinfo : EIATTR_CRS_STACK_SIZE
	.align		4
.L_2851:
        /*0364*/ 	.byte	0x04, 0x1e
        /*0366*/ 	.short	(.L_2853 - .L_2852)
.L_2852:
        /*0368*/ 	.word	0x00000000
.L_2853:


//--------------------- .nv.info._Z25selective_scan_bwd_kernelI32Selective_Scan_bwd_kernel_traitsILi32ELi16ELb1ELb1ELb0ELb0ELb0EN3c104HalfENS1_7complexIfEEEEv12SSMParamsBwd --------------------------
	.section	.nv.info._Z25selective_scan_bwd_kernelI32Selective_Scan_bwd_kernel_traitsILi32ELi16ELb1ELb1ELb0ELb0ELb0EN3c104HalfENS1_7complexIfEEEEv12SSMParamsBwd,"",@"SHT_CUDA_INFO"
	.sectionflags	@""
	.align	4


	//----- nvinfo : EIATTR_CUDA_API_VERSION
	.align		4
        /*0000*/ 	.byte	0x04, 0x37
        /*0002*/ 	.short	(.L_2855 - .L_2854)
.L_2854:
        /*0004*/ 	.word	0x00000082


	//----- nvinfo : EIATTR_SW2861232_WAR
	.align		4
.L_2855:
        /*0008*/ 	.byte	0x01, 0x35
	.zero		2


	//----- nvinfo : EIATTR_PARAM_CBANK
	.align		4
        /*000c*/ 	.byte	0x04, 0x0a
        /*000e*/ 	.short	(.L_2857 - .L_2856)
	.align		4
.L_2856:
        /*0010*/ 	.word	index@(.nv.constant0._Z25selective_scan_bwd_kernelI32Selective_Scan_bwd_kernel_traitsILi32ELi16ELb1ELb1ELb0ELb0ELb0EN3c104HalfENS1_7complexIfEEEEv12SSMParamsBwd)
        /*0014*/ 	.short	0x0160
        /*0016*/ 	.short	0x01f0


	//----- nvinfo : EIATTR_CBANK_PARAM_SIZE
	.align		4
.L_2857:
        /*0018*/ 	.byte	0x03, 0x19
        /*001a*/ 	.short	0x01f0


	//----- nvinfo : EIATTR_KPARAM_INFO
	.align		4
        /*001c*/ 	.byte	0x04, 0x17
        /*001e*/ 	.short	(.L_2859 - .L_2858)
.L_2858:
        /*0020*/ 	.word	0x00000000
        /*0024*/ 	.short	0x0000
        /*0026*/ 	.short	0x0000
        /*0028*/ 	.byte	0x00, 0xf0, 0xc1, 0x07


	//----- nvinfo : EIATTR_MAXREG_COUNT
	.align		4
.L_2859:
        /*002c*/ 	.byte	0x03, 0x1b
        /*002e*/ 	.short	0x00ff


	//----- nvinfo : EIATTR_NUM_BARRIERS
	.align		4
        /*0030*/ 	.byte	0x02, 0x4c
        /*0032*/ 	.byte	0x01
	.zero		1


	//----- nvinfo : EIATTR_MERCURY_ISA_VERSION
	.align		4
        /*0034*/ 	.byte	0x03, 0x5f
        /*0036*/ 	.short	0x0000


	//----- nvinfo : EIATTR_COOP_GROUP_MASK_REGIDS
	.align		4
        /*0038*/ 	.byte	0x04, 0x29
        /*003a*/ 	.short	(.L_2861 - .L_2860)


	//   ....[0]....
.L_2860:
        /*003c*/ 	.word	0xffffffff


	//   ....[1]....
        /*0040*/ 	.word	0xffffffff


	//   ....[2]....
        /*0044*/ 	.word	0xffffffff


	//   ....[3]....
        /*0048*/ 	.word	0xffffffff


	//   ....[4]....
        /*004c*/ 	.word	0xffffffff


	//   ....[5]....
        /*0050*/ 	.word	0xffffffff


	//   ....[6]....
        /*0054*/ 	.word	0xffffffff


	//   ....[7]....
        /*0058*/ 	.word	0xffffffff


	//   ....[8]....
        /*005c*/ 	.word	0xffffffff


	//   ....[9]....
        /*0060*/ 	.word	0xffffffff


	//   ....[10]....
        /*0064*/ 	.word	0xffffffff


	//   ....[11]....
        /*0068*/ 	.word	0xffffffff


	//   ....[12]....
        /*006c*/ 	.word	0xffffffff


	//   ....[13]....
        /*0070*/ 	.word	0xffffffff


	//   ....[14]....
        /*0074*/ 	.word	0xffffffff


	//   ....[15]....
        /*0078*/ 	.word	0xffffffff


	//   ....[16]....
        /*007c*/ 	.word	0xffffffff


	//   ....[17]....
        /*0080*/ 	.word	0xffffffff


	//   ....[18]....
        /*0084*/ 	.word	0xffffffff


	//   ....[19]....
        /*0088*/ 	.word	0xffffffff


	//   ....[20]....
        /*008c*/ 	.word	0xffffffff


	//   ....[21]....
        /*0090*/ 	.word	0xffffffff


	//   ....[22]....
        /*0094*/ 	.word	0xffffffff


	//   ....[23]....
        /*0098*/ 	.word	0xffffffff


	//   ....[24]....
        /*009c*/ 	.word	0xffffffff


	//   ....[25]....
        /*00a0*/ 	.word	0xffffffff


	//   ....[26]....
        /*00a4*/ 	.word	0xffffffff


	//   ....[27]....
        /*00a8*/ 	.word	0xffffffff


	//   ....[28]....
        /*00ac*/ 	.word	0xffffffff


	//   ....[29]....
        /*00b0*/ 	.word	0xffffffff


	//   ....[30]....
        /*00b4*/ 	.word	0xffffffff


	//   ....[31]....
        /*00b8*/ 	.word	0xffffffff


	//   ....[32]....
        /*00bc*/ 	.word	0xffffffff


	//   ....[33]....
        /*00c0*/ 	.word	0xffffffff


	//   ....[34]....
        /*00c4*/ 	.word	0xffffffff


	//   ....[35]....
        /*00c8*/ 	.word	0xffffffff


	//   ....[36]....
        /*00cc*/ 	.word	0xffffffff


	//   ....[37]....
        /*00d0*/ 	.word	0xffffffff


	//   ....[38]....
        /*00d4*/ 	.word	0xffffffff


	//   ....[39]....
        /*00d8*/ 	.word	0xffffffff


	//   ....[40]....
        /*00dc*/ 	.word	0xffffffff


	//   ....[41]....
        /*00e0*/ 	.word	0xffffffff


	//   ....[42]....
        /*00e4*/ 	.word	0xffffffff


	//   ....[43]....
        /*00e8*/ 	.word	0xffffffff


	//   ....[44]....
        /*00ec*/ 	.word	0xffffffff


	//   ....[45]....
        /*00f0*/ 	.word	0xffffffff


	//   ....[46]....
        /*00f4*/ 	.word	0xffffffff


	//   ....[47]....
        /*00f8*/ 	.word	0xffffffff


	//   ....[48]....
        /*00fc*/ 	.word	0xffffffff


	//   ....[49]....
        /*0100*/ 	.word	0xffffffff


	//   ....[50]....
        /*0104*/ 	.word	0xffffffff


	//   ....[51]....
        /*0108*/ 	.word	0xffffffff


	//   ....[52]....
        /*010c*/ 	.word	0xffffffff


	//   ....[53]....
        /*0110*/ 	.word	0xffffffff


	//   ....[54]....
        /*0114*/ 	.word	0xffffffff


	//   ....[55]....
        /*0118*/ 	.word	0xffffffff


	//   ....[56]....
        /*011c*/ 	.word	0xffffffff


	//   ....[57]....
        /*0120*/ 	.word	0xffffffff


	//   ....[58]....
        /*0124*/ 	.word	0xffffffff


	//   ....[59]....
        /*0128*/ 	.word	0xffffffff


	//   ....[60]....
        /*012c*/ 	.word	0xffffffff


	//   ....[61]....
        /*0130*/ 	.word	0xffffffff


	//   ....[62]....
        /*0134*/ 	.word	0xffffffff


	//   ....[63]....
        /*0138*/ 	.word	0xffffffff


	//   ....[64]....
        /*013c*/ 	.word	0xffffffff


	//   ....[65]....
        /*0140*/ 	.word	0xffffffff


	//   ....[66]....
        /*0144*/ 	.word	0xffffffff


	//   ....[67]....
        /*0148*/ 	.word	0xffffffff


	//   ....[68]....
        /*014c*/ 	.word	0xffffffff


	//   ....[69]....
        /*0150*/ 	.word	0xffffffff


	//   ....[70]....
        /*0154*/ 	.word	0xffffffff


	//   ....[71]....
        /*0158*/ 	.word	0xffffffff


	//   ....[72]....
        /*015c*/ 	.word	0xffffffff


	//   ....[73]....
        /*0160*/ 	.word	0xffffffff


	//   ....[74]....
        /*0164*/ 	.word	0xffffffff


	//   ....[75]....
        /*0168*/ 	.word	0xffffffff


	//   ....[76]....
        /*016c*/ 	.word	0xffffffff


	//   ....[77]....
        /*0170*/ 	.word	0xffffffff


	//   ....[78]....
        /*0174*/ 	.word	0xffffffff


	//   ....[79]....
        /*0178*/ 	.word	0xffffffff


	//   ....[80]....
        /*017c*/ 	.word	0xffffffff


	//   ....[81]....
        /*0180*/ 	.word	0xffffffff


	//   ....[82]....
        /*0184*/ 	.word	0xffffffff


	//   ....[83]....
        /*0188*/ 	.word	0xffffffff


	//   ....[84]....
        /*018c*/ 	.word	0xffffffff


	//   ....[85]....
        /*0190*/ 	.word	0xffffffff


	//   ....[86]....
        /*0194*/ 	.word	0xffffffff


	//   ....[87]....
        /*0198*/ 	.word	0xffffffff


	//   ....[88]....
        /*019c*/ 	.word	0xffffffff


	//   ....[89]....
        /*01a0*/ 	.word	0xffffffff


	//   ....[90]....
        /*01a4*/ 	.word	0xffffffff


	//   ....[91]....
        /*01a8*/ 	.word	0xffffffff


	//----- nvinfo : EIATTR_COOP_GROUP_INSTR_OFFSETS
	.align		4
.L_2861:
        /*01ac*/ 	.byte	0x04, 0x28
        /*01ae*/ 	.short	(.L_2863 - .L_2862)


	//   ....[0]....
.L_2862:
        /*01b0*/ 	.word	0x00000b10


	//   ....[1]....
        /*01b4*/ 	.word	0x00000bc0


	//   ....[2]....
        /*01b8*/ 	.word	0x00000e80


	//   ....[3]....
        /*01bc*/ 	.word	0x00001930


	//   ....[4]....
        /*01c0*/ 	.word	0x00003260


	//   ....[5]....
        /*01c4*/ 	.word	0x00003280


	//   ....[6]....
        /*01c8*/ 	.word	0x00003290


	//   ....[7]....
        /*01cc*/ 	.word	0x000032a0


	//   ....[8]....
        /*01d0*/ 	.word	0x00003440


	//   ....[9]....
        /*01d4*/ 	.word	0x00003470


	//   ....[10]....
        /*01d8*/ 	.word	0x00003490


	//   ....[11]....
        /*01dc*/ 	.word	0x000034b0


	//   ....[12]....
        /*01e0*/ 	.word	0x00003660


	//   ....[13]....
        /*01e4*/ 	.word	0x00003680


	//   ....[14]....
        /*01e8*/ 	.word	0x000036a0


	//   ....[15]....
        /*01ec*/ 	.word	0x000036c0


	//   ....[16]....
        /*01f0*/ 	.word	0x00003900


	//   ....[17]....
        /*01f4*/ 	.word	0x00003950


	//   ....[18]....
        /*01f8*/ 	.word	0x00003970


	//   ....[19]....
        /*01fc*/ 	.word	0x00003990


	//   ....[20]....
        /*0200*/ 	.word	0x00003bb0


	//   ....[21]....
        /*0204*/ 	.word	0x00003bd0


	//   ....[22]....
        /*0208*/ 	.word	0x00003be0


	//   ....[23]....
        /*020c*/ 	.word	0x00003bf0


	//   ....[24]....
        /*0210*/ 	.word	0x00004250


	//   ....[25]....
        /*0214*/ 	.word	0x00004270


	//   ....[26]....
        /*0218*/ 	.word	0x00004280


	//   ....[27]....
        /*021c*/ 	.word	0x00004290


	//   ....[28]....
        /*0220*/ 	.word	0x000042a0


	//   ....[29]....
        /*0224*/ 	.word	0x000042b0


	//   ....[30]....
        /*0228*/ 	.word	0x000042c0


	//   ....[31]....
        /*022c*/ 	.word	0x000042d0


	//   ....[32]....
        /*0230*/ 	.word	0x000042e0


	//   ....[33]....
        /*0234*/ 	.word	0x000042f0


	//   ....[34]....
        /*0238*/ 	.word	0x00004420


	//   ....[35]....
        /*023c*/ 	.word	0x00004460


	//   ....[36]....
        /*0240*/ 	.word	0x00004470


	//   ....[37]....
        /*0244*/ 	.word	0x00004490


	//   ....[38]....
        /*0248*/ 	.word	0x00004580


	//   ....[39]....
        /*024c*/ 	.word	0x000045a0


	//   ....[40]....
        /*0250*/ 	.word	0x000045b0


	//   ....[41]....
        /*0254*/ 	.word	0x000045c0


	//   ....[42]....
        /*0258*/ 	.word	0x000046b0


	//   ....[43]....
        /*025c*/ 	.word	0x000046d0


	//   ....[44]....
        /*0260*/ 	.word	0x000046e0


	//   ....[45]....
        /*0264*/ 	.word	0x000046f0


	//   ....[46]....
        /*0268*/ 	.word	0x000047e0


	//   ....[47]....
        /*026c*/ 	.word	0x00004800


	//   ....[48]....
        /*0270*/ 	.word	0x00004810


	//   ....[49]....
        /*0274*/ 	.word	0x00004820


	//   ....[50]....
        /*0278*/ 	.word	0x00004910


	//   ....[51]....
        /*027c*/ 	.word	0x00004950


	//   ....[52]....
        /*0280*/ 	.word	0x00004990


	//   ....[53]....
        /*0284*/ 	.word	0x000049d0


	//   ....[54]....
        /*0288*/ 	.word	0x00004a00


	//   ....[55]....
        /*028c*/ 	.word	0x00004a30


	//   ....[56]....
        /*0290*/ 	.word	0x00004a50


	//   ....[57]....
        /*0294*/ 	.word	0x00004a60


	//   ....[58]....
        /*0298*/ 	.word	0x00004aa0


	//   ....[59]....
        /*029c*/ 	.word	0x00004ad0


	//   ....[60]....
        /*02a0*/ 	.word	0x00008100


	//   ....[61]....
        /*02a4*/ 	.word	0x00008140


	//   ....[62]....
        /*02a8*/ 	.word	0x00008180


	//   ....[63]....
        /*02ac*/ 	.word	0x000081c0


	//   ....[64]....
        /*02b0*/ 	.word	0x00008270


	//   ....[65]....
        /*02b4*/ 	.word	0x000082a0


	//   ....[66]....
        /*02b8*/ 	.word	0x000082d0


	//   ....[67]....
        /*02bc*/ 	.word	0x00008300


	//   ....[68]....
        /*02c0*/ 	.word	0x000083a0


	//   ....[69]....
        /*02c4*/ 	.word	0x000083d0


	//   ....[70]....
        /*02c8*/ 	.word	0x00008400


	//   ....[71]....
        /*02cc*/ 	.word	0x00008430


	//   ....[72]....
        /*02d0*/ 	.word	0x000084d0


	//   ....[73]....
        /*02d4*/ 	.word	0x00008500


	//   ....[74]....
        /*02d8*/ 	.word	0x00008530


	//   ....[75]....
        /*02dc*/ 	.word	0x00008560


	//   ....[76]....
        /*02e0*/ 	.word	0x00008600


	//   ....[77]....
        /*02e4*/ 	.word	0x00008630


	//   ....[78]....
        /*02e8*/ 	.word	0x00008660


	//   ....[79]....
        /*02ec*/ 	.word	0x00008690


	//   ....[80]....
        /*02f0*/ 	.word	0x00008dd0


	//   ....[81]....
        /*02f4*/ 	.word	0x000091a0


	//   ....[82]....
        /*02f8*/ 	.word	0x00009260


	//   ....[83]....
        /*02fc*/ 	.word	0x000092b0


	//   ....[84]....
        /*0300*/ 	.word	0x000092e0


	//   ....[85]....
        /*0304*/ 	.word	0x00009300


	//   ....[86]....
        /*0308*/ 	.word	0x00009320


	//   ....[87]....
        /*030c*/ 	.word	0x000093f0


	//   ....[88]....
        /*0310*/ 	.word	0x00009440


	//   ....[89]....
        /*0314*/ 	.word	0x00009460


	//   ....[90]....
        /*0318*/ 	.word	0x00009480


	//   ....[91]....
        /*031c*/ 	.word	0x000094a0


	//----- nvinfo : EIATTR_EXIT_INSTR_OFFSETS
	.align		4
.L_2863:
        /*0320*/ 	.byte	0x04, 0x1c
        /*0322*/ 	.short	(.L_2865 - .L_2864)


	//   ....[0]....
.L_2864:
        /*0324*/ 	.word	0x00009580


	//   ....[1]....
        /*0328*/ 	.word	0x00009820


	//----- nvinfo : EIATTR_MAX_THREADS
	.align		4
.L_2865:
        /*032c*/ 	.byte	0x04, 0x05
        /*032e*/ 	.short	(.L_2867 - .L_2866)
.L_2866:
        /*0330*/ 	.word	0x00000020
        /*0334*/ 	.word	0x00000001
        /*0338*/ 	.word	0x00000001


	//----- nvinfo : EIATTR_CRS_STACK_SIZE
	.align		4
.L_2867:
        /*033c*/ 	.byte	0x04, 0x1e
        /*033e*/ 	.short	(.L_2869 - .L_2868)
.L_2868:
        /*0340*/ 	.word	0x00000000
.L_2869:


//--------------------- .nv.info._Z25selective_scan_bwd_kernelI32Selective_Scan_bwd_kernel_traitsILi32ELi16ELb1ELb1ELb0ELb0ELb1EN3c104HalfENS1_7complexIfEEEEv12SSMParamsBwd --------------------------
	.section	.nv.info._Z25selective_scan_bwd_kernelI32Selective_Scan_bwd_kernel_traitsILi32ELi16ELb1ELb1ELb0ELb0ELb1EN3c104HalfENS1_7complexIfEEEEv12SSMParamsBwd,"",@"SHT_CUDA_INFO"
	.sectionflags	@""
	.align	4


	//----- nvinfo : EIATTR_CUDA_API_VERSION
	.align		4
        /*0000*/ 	.byte	0x04, 0x37
        /*0002*/ 	.short	(.L_2871 - .L_2870)
.L_2870:
        /*0004*/ 	.word	0x00000082


	//----- nvinfo : EIATTR_SW2861232_WAR
	.align		4
.L_2871:
        /*0008*/ 	.byte	0x01, 0x35
	.zero		2


	//----- nvinfo : EIATTR_PARAM_CBANK
	.align		4
        /*000c*/ 	.byte	0x04, 0x0a
        /*000e*/ 	.short	(.L_2873 - .L_2872)
	.align		4
.L_2872:
        /*0010*/ 	.word	index@(.nv.constant0._Z25selective_scan_bwd_kernelI32Selective_Scan_bwd_kernel_traitsILi32ELi16ELb1ELb1ELb0ELb0ELb1EN3c104HalfENS1_7complexIfEEEEv12SSMParamsBwd)
        /*0014*/ 	.short	0x0160
        /*0016*/ 	.short	0x01f0


	//----- nvinfo : EIATTR_CBANK_PARAM_SIZE
	.align		4
.L_2873:
        /*0018*/ 	.byte	0x03, 0x19
        /*001a*/ 	.short	0x01f0


	//----- nvinfo : EIATTR_KPARAM_INFO
	.align		4
        /*001c*/ 	.byte	0x04, 0x17
        /*001e*/ 	.short	(.L_2875 - .L_2874)
.L_2874:
        /*0020*/ 	.word	0x00000000
        /*0024*/ 	.short	0x0000
        /*0026*/ 	.short	0x0000
        /*0028*/ 	.byte	0x00, 0xf0, 0xc1, 0x07


	//----- nvinfo : EIATTR_MAXREG_COUNT
	.align		4
.L_2875:
        /*002c*/ 	.byte	0x03, 0x1b
        /*002e*/ 	.short	0x00ff


	//----- nvinfo : EIATTR_NUM_BARRIERS
	.align		4
        /*0030*/ 	.byte	0x02, 0x4c
        /*0032*/ 	.byte	0x01
	.zero		1


	//----- nvinfo : EIATTR_MERCURY_ISA_VERSION
	.align		4
        /*0034*/ 	.byte	0x03, 0x5f
        /*0036*/ 	.short	0x0000


	//----- nvinfo : EIATTR_COOP_GROUP_MASK_REGIDS
	.align		4
        /*0038*/ 	.byte	0x04, 0x29
        /*003a*/ 	.short	(.L_2877 - .L_2876)


	//   ....[0]....
.L_2876:
        /*003c*/ 	.word	0xffffffff


	//   ....[1]....
        /*0040*/ 	.word	0xffffffff


	//   ....[2]....
        /*0044*/ 	.word	0xffffffff


	//   ....[3]....
        /*0048*/ 	.word	0xffffffff


	//   ....[4]....
        /*004c*/ 	.word	0xffffffff


	//   ....[5]....
        /*0050*/ 	.word	0xffffffff


	//   ....[6]....
        /*0054*/ 	.word	0xffffffff


	//   ....[7]....
        /*0058*/ 	.word	0xffffffff


	//   ....[8]....
        /*005c*/ 	.word	0xffffffff


	//   ....[9]....
        /*0060*/ 	.word	0xffffffff


	//   ....[10]....
        /*0064*/ 	.word	0xffffffff


	//   ....[11]....
        /*0068*/ 	.word	0xffffffff


	//   ....[12]....
        /*006c*/ 	.word	0xffffffff


	//   ....[13]....
        /*0070*/ 	.word	0xffffffff


	//   ....[14]....
        /*0074*/ 	.word	0xffffffff


	//   ....[15]....
        /*0078*/ 	.word	0xffffffff


	//   ....[16]....
        /*007c*/ 	.word	0xffffffff


	//   ....[17]....
        /*0080*/ 	.word	0xffffffff


	//   ....[18]....
        /*0084*/ 	.word	0xffffffff


	//   ....[19]....
        /*0088*/ 	.word	0xffffffff


	//   ....[20]....
        /*008c*/ 	.word	0xffffffff


	//   ....[21]....
        /*0090*/ 	.word	0xffffffff


	//   ....[22]....
        /*0094*/ 	.word	0xffffffff


	//   ....[23]....
        /*0098*/ 	.word	0xffffffff


	//   ....[24]....
        /*009c*/ 	.word	0xffffffff


	//   ....[25]....
        /*00a0*/ 	.word	0xffffffff


	//   ....[26]....
        /*00a4*/ 	.word	0xffffffff


	//   ....[27]....
        /*00a8*/ 	.word	0xffffffff


	//   ....[28]....
        /*00ac*/ 	.word	0xffffffff


	//   ....[29]....
        /*00b0*/ 	.word	0xffffffff


	//   ....[30]....
        /*00b4*/ 	.word	0xffffffff


	//   ....[31]....
        /*00b8*/ 	.word	0xffffffff


	//   ....[32]....
        /*00bc*/ 	.word	0xffffffff


	//   ....[33]....
        /*00c0*/ 	.word	0xffffffff


	//   ....[34]....
        /*00c4*/ 	.word	0xffffffff


	//   ....[35]....
        /*00c8*/ 	.word	0xffffffff


	//   ....[36]....
        /*00cc*/ 	.word	0xffffffff


	//   ....[37]....
        /*00d0*/ 	.word	0xffffffff


	//   ....[38]....
        /*00d4*/ 	.word	0xffffffff


	//   ....[39]....
        /*00d8*/ 	.word	0xffffffff


	//   ....[40]....
        /*00dc*/ 	.word	0xffffffff


	//   ....[41]....
        /*00e0*/ 	.word	0xffffffff


	//   ....[42]....
        /*00e4*/ 	.word	0xffffffff


	//   ....[43]....
        /*00e8*/ 	.word	0xffffffff


	//   ....[44]....
        /*00ec*/ 	.word	0xffffffff


	//   ....[45]....
        /*00f0*/ 	.word	0xffffffff


	//   ....[46]....
        /*00f4*/ 	.word	0xffffffff


	//   ....[47]....
        /*00f8*/ 	.word	0xffffffff


	//   ....[48]....
        /*00fc*/ 	.word	0xffffffff


	//   ....[49]....
        /*0100*/ 	.word	0xffffffff


	//   ....[50]....
        /*0104*/ 	.word	0xffffffff


	//   ....[51]....
        /*0108*/ 	.word	0xffffffff


	//   ....[52]....
        /*010c*/ 	.word	0xffffffff


	//   ....[53]....
        /*0110*/ 	.word	0xffffffff


	//   ....[54]....
        /*0114*/ 	.word	0xffffffff


	//   ....[55]....
        /*0118*/ 	.word	0xffffffff


	//   ....[56]....
        /*011c*/ 	.word	0xffffffff


	//   ....[57]....
        /*0120*/ 	.word	0xffffffff


	//   ....[58]....
        /*0124*/ 	.word	0xffffffff


	//   ....[59]....
        /*0128*/ 	.word	0xffffffff


	//   ....[60]....
        /*012c*/ 	.word	0xffffffff


	//   ....[61]....
        /*0130*/ 	.word	0xffffffff


	//   ....[62]....
        /*0134*/ 	.word	0xffffffff


	//   ....[63]....
        /*0138*/ 	.word	0xffffffff


	//   ....[64]....
        /*013c*/ 	.word	0xffffffff


	//   ....[65]....
        /*0140*/ 	.word	0xffffffff


	//   ....[66]....
        /*0144*/ 	.word	0xffffffff


	//   ....[67]....
        /*0148*/ 	.word	0xffffffff


	//   ....[68]....
        /*014c*/ 	.word	0xffffffff


	//   ....[69]....
        /*0150*/ 	.word	0xffffffff


	//   ....[70]....
        /*0154*/ 	.word	0xffffffff


	//   ....[71]....
        /*0158*/ 	.word	0xffffffff


	//   ....[72]....
        /*015c*/ 	.word	0xffffffff


	//   ....[73]....
        /*0160*/ 	.word	0xffffffff


	//   ....[74]....
        /*0164*/ 	.word	0xffffffff


	//   ....[75]....
        /*0168*/ 	.word	0xffffffff


	//   ....[76]....
        /*016c*/ 	.word	0xffffffff


	//   ....[77]....
        /*0170*/ 	.word	0xffffffff


	//   ....[78]....
        /*0174*/ 	.word	0xffffffff


	//   ....[79]....
        /*0178*/ 	.word	0xffffffff


	//   ....[80]....
        /*017c*/ 	.word	0xffffffff


	//   ....[81]....
        /*0180*/ 	.word	0xffffffff


	//   ....[82]....
        /*0184*/ 	.word	0xffffffff


	//   ....[83]....
        /*0188*/ 	.word	0xffffffff


	//   ....[84]....
        /*018c*/ 	.word	0xffffffff


	//   ....[85]....
        /*0190*/ 	.word	0xffffffff


	//   ....[86]....
        /*0194*/ 	.word	0xffffffff


	//   ....[87]....
        /*0198*/ 	.word	0xffffffff


	//   ....[88]....
        /*019c*/ 	.word	0xffffffff


	//   ....[89]....
        /*01a0*/ 	.word	0xffffffff


	//   ....[90]....
        /*01a4*/ 	.word	0xffffffff


	//   ....[91]....
        /*01a8*/ 	.word	0xffffffff


	//   ....[92]....
        /*01ac*/ 	.word	0xffffffff


	//   ....[93]....
        /*01b0*/ 	.word	0xffffffff


	//   ....[94]....
        /*01b4*/ 	.word	0xffffffff


	//   ....[95]....
        /*01b8*/ 	.word	0xffffffff


	//----- nvinfo : EIATTR_COOP_GROUP_INSTR_OFFSETS
	.align		4
.L_2877:
        /*01bc*/ 	.byte	0x04, 0x28
        /*01be*/ 	.short	(.L_2879 - .L_2878)


	//   ....[0]....
.L_2878:
        /*01c0*/ 	.word	0x00000b40


	//   ....[1]....
        /*01c4*/ 	.word	0x00000bf0


	//   ....[2]....
        /*01c8*/ 	.word	0x00000da0


	//   ....[3]....
        /*01cc*/ 	.word	0x00000f20


	//   ....[4]....
        /*01d0*/ 	.word	0x00001980


	//   ....[5]....
        /*01d4*/ 	.word	0x000021f0


	//   ....[6]....
        /*01d8*/ 	.word	0x00002540


	//   ....[7]....
        /*01dc*/ 	.word	0x00002e30


	//   ....[8]....
        /*01e0*/ 	.word	0x00004750


	//   ....[9]....
        /*01e4*/ 	.word	0x00004770


	//   ....[10]....
        /*01e8*/ 	.word	0x00004780


	//   ....[11]....
        /*01ec*/ 	.word	0x00004790


	//   ....[12]....
        /*01f0*/ 	.word	0x00004930


	//   ....[13]....
        /*01f4*/ 	.word	0x00004960


	//   ....[14]....
        /*01f8*/ 	.word	0x00004980


	//   ....[15]....
        /*01fc*/ 	.word	0x000049a0


	//   ....[16]....
        /*0200*/ 	.word	0x00004b50


	//   ....[17]....
        /*0204*/ 	.word	0x00004b70


	//   ....[18]....
        /*0208*/ 	.word	0x00004b90


	//   ....[19]....
        /*020c*/ 	.word	0x00004bb0


	//   ....[20]....
        /*0210*/ 	.word	0x00004df0


	//   ....[21]....
        /*0214*/ 	.word	0x00004e40


	//   ....[22]....
        /*0218*/ 	.word	0x00004e60


	//   ....[23]....
        /*021c*/ 	.word	0x00004e80


	//   ....[24]....
        /*0220*/ 	.word	0x000050a0


	//   ....[25]....
        /*0224*/ 	.word	0x000050c0


	//   ....[26]....
        /*0228*/ 	.word	0x000050d0


	//   ....[27]....
        /*022c*/ 	.word	0x000050e0


	//   ....[28]....
        /*0230*/ 	.word	0x00005740


	//   ....[29]....
        /*0234*/ 	.word	0x00005760


	//   ....[30]....
        /*0238*/ 	.word	0x00005770


	//   ....[31]....
        /*023c*/ 	.word	0x00005780


	//   ....[32]....
        /*0240*/ 	.word	0x00005790


	//   ....[33]....
        /*0244*/ 	.word	0x000057a0


	//   ....[34]....
        /*0248*/ 	.word	0x000057b0


	//   ....[35]....
        /*024c*/ 	.word	0x000057c0


	//   ....[36]....
        /*0250*/ 	.word	0x000057d0


	//   ....[37]....
        /*0254*/ 	.word	0x000057e0


	//   ....[38]....
        /*0258*/ 	.word	0x00005910


	//   ....[39]....
        /*025c*/ 	.word	0x00005950


	//   ....[40]....
        /*0260*/ 	.word	0x00005960


	//   ....[41]....
        /*0264*/ 	.word	0x00005980


	//   ....[42]....
        /*0268*/ 	.word	0x00005a70


	//   ....[43]....
        /*026c*/ 	.word	0x00005a90


	//   ....[44]....
        /*0270*/ 	.word	0x00005aa0


	//   ....[45]....
        /*0274*/ 	.word	0x00005ab0


	//   ....[46]....
        /*0278*/ 	.word	0x00005ba0


	//   ....[47]....
        /*027c*/ 	.word	0x00005bc0


	//   ....[48]....
        /*0280*/ 	.word	0x00005bd0


	//   ....[49]....
        /*0284*/ 	.word	0x00005be0


	//   ....[50]....
        /*0288*/ 	.word	0x00005cd0


	//   ....[51]....
        /*028c*/ 	.word	0x00005cf0


	//   ....[52]....
        /*0290*/ 	.word	0x00005d00


	//   ....[53]....
        /*0294*/ 	.word	0x00005d10


	//   ....[54]....
        /*0298*/ 	.word	0x00005e00


	//   ....[55]....
        /*029c*/ 	.word	0x00005e40


	//   ....[56]....
        /*02a0*/ 	.word	0x00005e80


	//   ....[57]....
        /*02a4*/ 	.word	0x00005eb0


	//   ....[58]....
        /*02a8*/ 	.word	0x00005ee0


	//   ....[59]....
        /*02ac*/ 	.word	0x00005f10


	//   ....[60]....
        /*02b0*/ 	.word	0x00005f20


	//   ....[61]....
        /*02b4*/ 	.word	0x00005f30


	//   ....[62]....
        /*02b8*/ 	.word	0x00005f70


	//   ....[63]....
        /*02bc*/ 	.word	0x00005fa0


	//   ....[64]....
        /*02c0*/ 	.word	0x000095e0


	//   ....[65]....
        /*02c4*/ 	.word	0x00009620


	//   ....[66]....
        /*02c8*/ 	.word	0x00009660


	//   ....[67]....
        /*02cc*/ 	.word	0x000096a0


	//   ....[68]....
        /*02d0*/ 	.word	0x00009760


	//   ....[69]....
        /*02d4*/ 	.word	0x00009790


	//   ....[70]....
        /*02d8*/ 	.word	0x000097c0


	//   ....[71]....
        /*02dc*/ 	.word	0x000097f0


	//   ....[72]....
        /*02e0*/ 	.word	0x00009890


	//   ....[73]....
        /*02e4*/ 	.word	0x000098c0


	//   ....[74]....
        /*02e8*/ 	.word	0x000098f0


	//   ....[75]....
        /*02ec*/ 	.word	0x00009920


	//   ....[76]....
        /*02f0*/ 	.word	0x000099c0


	//   ....[77]....
        /*02f4*/ 	.word	0x000099f0


	//   ....[78]....
        /*02f8*/ 	.word	0x00009a20


	//   ....[79]....
        /*02fc*/ 	.word	0x00009a50


	//   ....[80]....
        /*0300*/ 	.word	0x00009af0


	//   ....[81]....
        /*0304*/ 	.word	0x00009b20


	//   ....[82]....
        /*0308*/ 	.word	0x00009b50


	//   ....[83]....
        /*030c*/ 	.word	0x00009b80


	//   ....[84]....
        /*0310*/ 	.word	0x0000a2b0


	//   ....[85]....
        /*0314*/ 	.word	0x0000a650


	//   ....[86]....
        /*0318*/ 	.word	0x0000a710


	//   ....[87]....
        /*031c*/ 	.word	0x0000a760


	//   ....[88]....
        /*0320*/ 	.word	0x0000a790


	//   ....[89]....
        /*0324*/ 	.word	0x0000a7b0


	//   ....[90]....
        /*0328*/ 	.word	0x0000a7d0


	//   ....[91]....
        /*032c*/ 	.word	0x0000a8a0


	//   ....[92]....
        /*0330*/ 	.word	0x0000a8f0


	//   ....[93]....
        /*0334*/ 	.word	0x0000a910


	//   ....[94]....
        /*0338*/ 	.word	0x0000a930


	//   ....[95]....
        /*033c*/ 	.word	0x0000a950


	//----- nvinfo : EIATTR_EXIT_INSTR_OFFSETS
	.align		4
.L_2879:
        /*0340*/ 	.byte	0x04, 0x1c
        /*0342*/ 	.short	(.L_2881 - .L_2880)


	//   ....[0]....
.L_2880:
        /*0344*/ 	.word	0x0000aa30


	//   ....[1]....
        /*0348*/ 	.word	0x0000acd0


	//----- nvinfo : EIATTR_MAX_THREADS
	.align		4
.L_2881:
        /*034c*/ 	.byte	0x04, 0x05
        /*034e*/ 	.short	(.L_2883 - .L_2882)
.L_2882:
        /*0350*/ 	.word	0x00000020
        /*0354*/ 	.word	0x00000001
        /*0358*/ 	.word	0x00000001


	//----- nvinfo : EIATTR_CRS_STACK_SIZE
	.align		4
.L_2883:
        /*035c*/ 	.byte	0x04, 0x1e
        /*035e*/ 	.short	(.L_2885 - .L_2884)
.L_2884:
        /*0360*/ 	.word	0x00000000
.L_2885:


//--------------------- .nv.info._Z25selective_scan_bwd_kernelI32Selective_Scan_bwd_kernel_traitsILi32ELi16ELb1ELb1ELb0ELb1ELb0EN3c104HalfENS1_7complexIfEEEEv12SSMParamsBwd --------------------------
	.section	.nv.info._Z25selective_scan_bwd_kernelI32Selective_Scan_bwd_kernel_traitsILi32ELi16ELb1ELb1ELb0ELb1ELb0EN3c104HalfENS1_7complexIfEEEEv12SSMParamsBwd,"",@"SHT_CUDA_INFO"
	.sectionflags	@""
	.align	4


	//----- nvinfo : EIATTR_CUDA_API_VERSION
	.align		4
        /*0000*/ 	.byte	0x04, 0x37
        /*0002*/ 	.short	(.L_2887 - .L_2886)
.L_2886:
        /*0004*/ 	.word	0x00000082


	//----- nvinfo : EIATTR_SW2861232_WAR
	.align		4
.L_2887:
        /*0008*/ 	.byte	0x01, 0x35
	.zero		2


	//----- nvinfo : EIATTR_PARAM_CBANK
	.align		4
        /*000c*/ 	.byte	0x04, 0x0a
        /*000e*/ 	.short	(.L_2889 - .L_2888)
	.align		4
.L_2888:
        /*0010*/ 	.word	index@(.nv.constant0._Z25selective_scan_bwd_kernelI32Selective_Scan_bwd_kernel_traitsILi32ELi16ELb1ELb1ELb0ELb1ELb0EN3c104HalfENS1_7complexIfEEEEv12SSMParamsBwd)
        /*0014*/ 	.short	0x0160
        /*0016*/ 	.short	0x01f0


	//----- nvinfo : EIATTR_CBANK_PARAM_SIZE
	.align		4
.L_2889:
        /*0018*/ 	.byte	0x03, 0x19
        /*001a*/ 	.short	0x01f0


	//----- nvinfo : EIATTR_KPARAM_INFO
	.align		4
        /*001c*/ 	.byte	0x04, 0x17
        /*001e*/ 	.short	(.L_2891 - .L_2890)
.L_2890:
        /*0020*/ 	.word	0x00000000
        /*0024*/ 	.short	0x0000
        /*0026*/ 	.short	0x0000
        /*0028*/ 	.byte	0x00, 0xf0, 0xc1, 0x07


	//----- nvinfo : EIATTR_MAXREG_COUNT
	.align		4
.L_2891:
        /*002c*/ 	.byte	0x03, 0x1b
        /*002e*/ 	.short	0x00ff


	//----- nvinfo : EIATTR_NUM_BARRIERS
	.align		4
        /*0030*/ 	.byte	0x02, 0x4c
        /*0032*/ 	.byte	0x01
	.zero		1


	//----- nvinfo : EIATTR_MERCURY_ISA_VERSION
	.align		4
        /*0034*/ 	.byte	0x03, 0x5f
        /*0036*/ 	.short	0x0000


	//----- nvinfo : EIATTR_COOP_GROUP_MASK_REGIDS
	.align		4
        /*0038*/ 	.byte	0x04, 0x29
        /*003a*/ 	.short	(.L_2893 - .L_2892)


	//   ....[0]....
.L_2892:
        /*003c*/ 	.word	0xffffffff


	//   ....[1]....
        /*0040*/ 	.word	0xffffffff


	//   ....[2]....
        /*0044*/ 	.word	0xffffffff


	//   ....[3]....
        /*0048*/ 	.word	0xffffffff


	//   ....[4]....
        /*004c*/ 	.word	0xffffffff


	//   ....[5]....
        /*0050*/ 	.word	0xffffffff


	//   ....[6]....
        /*0054*/ 	.word	0xffffffff


	//   ....[7]....
        /*0058*/ 	.word	0xffffffff


	//   ....[8]....
        /*005c*/ 	.word	0xffffffff


	//   ....[9]....
        /*0060*/ 	.word	0xffffffff


	//   ....[10]....
        /*0064*/ 	.word	0xffffffff


	//   ....[11]....
        /*0068*/ 	.word	0xffffffff


	//   ....[12]....
        /*006c*/ 	.word	0xffffffff


	//   ....[13]....
        /*0070*/ 	.word	0xffffffff


	//   ....[14]....
        /*0074*/ 	.word	0xffffffff


	//   ....[15]....
        /*0078*/ 	.word	0xffffffff


	//   ....[16]....
        /*007c*/ 	.word	0xffffffff


	//   ....[17]....
        /*0080*/ 	.word	0xffffffff


	//   ....[18]....
        /*0084*/ 	.word	0xffffffff


	//   ....[19]....
        /*0088*/ 	.word	0xffffffff


	//   ....[20]....
        /*008c*/ 	.word	0xffffffff


	//   ....[21]....
        /*0090*/ 	.word	0xffffffff


	//   ....[22]....
        /*0094*/ 	.word	0xffffffff


	//   ....[23]....
        /*0098*/ 	.word	0xffffffff


	//   ....[24]....
        /*009c*/ 	.word	0xffffffff


	//   ....[25]....
        /*00a0*/ 	.word	0xffffffff


	//   ....[26]....
        /*00a4*/ 	.word	0xffffffff


	//   ....[27]....
        /*00a8*/ 	.word	0xffffffff


	//   ....[28]....
        /*00ac*/ 	.word	0xffffffff


	//   ....[29]....
        /*00b0*/ 	.word	0xffffffff


	//   ....[30]....
        /*00b4*/ 	.word	0xffffffff


	//   ....[31]....
        /*00b8*/ 	.word	0xffffffff


	//   ....[32]....
        /*00bc*/ 	.word	0xffffffff


	//   ....[33]....
        /*00c0*/ 	.word	0xffffffff


	//   ....[34]....
        /*00c4*/ 	.word	0xffffffff


	//   ....[35]....
        /*00c8*/ 	.word	0xffffffff


	//   ....[36]....
        /*00cc*/ 	.word	0xffffffff


	//   ....[37]....
        /*00d0*/ 	.word	0xffffffff


	//   ....[38]....
        /*00d4*/ 	.word	0xffffffff


	//   ....[39]....
        /*00d8*/ 	.word	0xffffffff


	//   ....[40]....
        /*00dc*/ 	.word	0xffffffff


	//   ....[41]....
        /*00e0*/ 	.word	0xffffffff


	//   ....[42]....
        /*00e4*/ 	.word	0xffffffff


	//   ....[43]....
        /*00e8*/ 	.word	0xffffffff


	//   ....[44]....
        /*00ec*/ 	.word	0xffffffff


	//   ....[45]....
        /*00f0*/ 	.word	0xffffffff


	//   ....[46]....
        /*00f4*/ 	.word	0xffffffff


	//   ....[47]....
        /*00f8*/ 	.word	0xffffffff


	//   ....[48]....
        /*00fc*/ 	.word	0xffffffff


	//   ....[49]....
        /*0100*/ 	.word	0xffffffff


	//   ....[50]....
        /*0104*/ 	.word	0xffffffff


	//   ....[51]....
        /*0108*/ 	.word	0xffffffff


	//   ....[52]....
        /*010c*/ 	.word	0xffffffff


	//   ....[53]....
        /*0110*/ 	.word	0xffffffff


	//   ....[54]....
        /*0114*/ 	.word	0xffffffff


	//   ....[55]....
        /*0118*/ 	.word	0xffffffff


	//   ....[56]....
        /*011c*/ 	.word	0xffffffff


	//   ....[57]....
        /*0120*/ 	.word	0xffffffff


	//   ....[58]....
        /*0124*/ 	.word	0xffffffff


	//   ....[59]....
        /*0128*/ 	.word	0xffffffff


	//   ....[60]....
        /*012c*/ 	.word	0xffffffff


	//   ....[61]....
        /*0130*/ 	.word	0xffffffff


	//   ....[62]....
        /*0134*/ 	.word	0xffffffff


	//   ....[63]....
        /*0138*/ 	.word	0xffffffff


	//   ....[64]....
        /*013c*/ 	.word	0xffffffff


	//   ....[65]....
        /*0140*/ 	.word	0xffffffff


	//   ....[66]....
        /*0144*/ 	.word	0xffffffff


	//   ....[67]....
        /*0148*/ 	.word	0xffffffff


	//   ....[68]....
        /*014c*/ 	.word	0xffffffff


	//   ....[69]....
        /*0150*/ 	.word	0xffffffff


	//   ....[70]....
        /*0154*/ 	.word	0xffffffff


	//   ....[71]....
        /*0158*/ 	.word	0xffffffff


	//   ....[72]....
        /*015c*/ 	.word	0xffffffff


	//   ....[73]....
        /*0160*/ 	.word	0xffffffff


	//   ....[74]....
        /*0164*/ 	.word	0xffffffff


	//   ....[75]....
        /*0168*/ 	.word	0xffffffff


	//   ....[76]....
        /*016c*/ 	.word	0xffffffff


	//   ....[77]....
        /*0170*/ 	.word	0xffffffff


	//   ....[78]....
        /*0174*/ 	.word	0xffffffff


	//   ....[79]....
        /*0178*/ 	.word	0xffffffff


	//   ....[80]....
        /*017c*/ 	.word	0xffffffff


	//   ....[81]....
        /*0180*/ 	.word	0xffffffff


	//   ....[82]....
        /*0184*/ 	.word	0xffffffff


	//   ....[83]....
        /*0188*/ 	.word	0xffffffff


	//   ....[84]....
        /*018c*/ 	.word	0xffffffff


	//   ....[85]....
        /*0190*/ 	.word	0xffffffff


	//   ....[86]....
        /*0194*/ 	.word	0xffffffff


	//   ....[87]....
        /*0198*/ 	.word	0xffffffff


	//   ....[88]....
        /*019c*/ 	.word	0xffffffff


	//   ....[89]....
        /*01a0*/ 	.word	0xffffffff


	//   ....[90]....
        /*01a4*/ 	.word	0xffffffff


	//   ....[91]....
        /*01a8*/ 	.word	0xffffffff


	//   ....[92]....
        /*01ac*/ 	.word	0xffffffff


	//----- nvinfo : EIATTR_COOP_GROUP_INSTR_OFFSETS
	.align		4
.L_2893:
        /*01b0*/ 	.byte	0x04, 0x28
        /*01b2*/ 	.short	(.L_2895 - .L_2894)


	//   ....[0]....
.L_2894:
        /*01b4*/ 	.word	0x00000b30


	//   ....[1]....
        /*01b8*/ 	.word	0x00000be0


	//   ....[2]....
        /*01bc*/ 	.word	0x00000e00


	//   ....[3]....
        /*01c0*/ 	.word	0x00003bf0


	//   ....[4]....
        /*01c4*/ 	.word	0x00005520


	//   ....[5]....
        /*01c8*/ 	.word	0x00005540


	//   ....[6]....
        /*01cc*/ 	.word	0x00005550


	//   ....[7]....
        /*01d0*/ 	.word	0x00005560


	//   ....[8]....
        /*01d4*/ 	.word	0x00005700


	//   ....[9]....
        /*01d8*/ 	.word	0x00005730


	//   ....[10]....
        /*01dc*/ 	.word	0x00005750


	//   ....[11]....
        /*01e0*/ 	.word	0x00005770


	//   ....[12]....
        /*01e4*/ 	.word	0x00005920


	//   ....[13]....
        /*01e8*/ 	.word	0x00005940


	//   ....[14]....
        /*01ec*/ 	.word	0x00005960


	//   ....[15]....
        /*01f0*/ 	.word	0x00005980


	//   ....[16]....
        /*01f4*/ 	.word	0x00005bc0


	//   ....[17]....
        /*01f8*/ 	.word	0x00005c10


	//   ....[18]....
        /*01fc*/ 	.word	0x00005c30


	//   ....[19]....
        /*0200*/ 	.word	0x00005c50


	//   ....[20]....
        /*0204*/ 	.word	0x00005e70


	//   ....[21]....
        /*0208*/ 	.word	0x00005e90


	//   ....[22]....
        /*020c*/ 	.word	0x00005ea0


	//   ....[23]....
        /*0210*/ 	.word	0x00005eb0


	//   ....[24]....
        /*0214*/ 	.word	0x00006510


	//   ....[25]....
        /*0218*/ 	.word	0x00006530


	//   ....[26]....
        /*021c*/ 	.word	0x00006540


	//   ....[27]....
        /*0220*/ 	.word	0x00006550


	//   ....[28]....
        /*0224*/ 	.word	0x00006560


	//   ....[29]....
        /*0228*/ 	.word	0x00006570


	//   ....[30]....
        /*022c*/ 	.word	0x00006580


	//   ....[31]....
        /*0230*/ 	.word	0x00006590


	//   ....[32]....
        /*0234*/ 	.word	0x000065a0


	//   ....[33]....
        /*0238*/ 	.word	0x000065b0


	//   ....[34]....
        /*023c*/ 	.word	0x000066e0


	//   ....[35]....
        /*0240*/ 	.word	0x00006720


	//   ....[36]....
        /*0244*/ 	.word	0x00006730


	//   ....[37]....
        /*0248*/ 	.word	0x00006750


	//   ....[38]....
        /*024c*/ 	.word	0x00006840


	//   ....[39]....
        /*0250*/ 	.word	0x00006860


	//   ....[40]....
        /*0254*/ 	.word	0x00006870


	//   ....[41]....
        /*0258*/ 	.word	0x00006880


	//   ....[42]....
        /*025c*/ 	.word	0x00006970


	//   ....[43]....
        /*0260*/ 	.word	0x00006990


	//   ....[44]....
        /*0264*/ 	.word	0x000069a0


	//   ....[45]....
        /*0268*/ 	.word	0x000069b0


	//   ....[46]....
        /*026c*/ 	.word	0x00006aa0


	//   ....[47]....
        /*0270*/ 	.word	0x00006ac0


	//   ....[48]....
        /*0274*/ 	.word	0x00006ad0


	//   ....[49]....
        /*0278*/ 	.word	0x00006ae0


	//   ....[50]....
        /*027c*/ 	.word	0x00006bd0


	//   ....[51]....
        /*0280*/ 	.word	0x00006c10


	//   ....[52]....
        /*0284*/ 	.word	0x00006c50


	//   ....[53]....
        /*0288*/ 	.word	0x00006c90


	//   ....[54]....
        /*028c*/ 	.word	0x00006cc0


	//   ....[55]....
        /*0290*/ 	.word	0x00006cf0


	//   ....[56]....
        /*0294*/ 	.word	0x00006d10


	//   ....[57]....
        /*0298*/ 	.word	0x00006d20


	//   ....[58]....
        /*029c*/ 	.word	0x00006d60


	//   ....[59]....
        /*02a0*/ 	.word	0x00006d90


	//   ....[60]....
        /*02a4*/ 	.word	0x0000a3c0


	//   ....[61]....
        /*02a8*/ 	.word	0x0000a400


	//   ....[62]....
        /*02ac*/ 	.word	0x0000a440


	//   ....[63]....
        /*02b0*/ 	.word	0x0000a480


	//   ....[64]....
        /*02b4*/ 	.word	0x0000a530


	//   ....[65]....
        /*02b8*/ 	.word	0x0000a560


	//   ....[66]....
        /*02bc*/ 	.word	0x0000a590


	//   ....[67]....
        /*02c0*/ 	.word	0x0000a5c0


	//   ....[68]....
        /*02c4*/ 	.word	0x0000a660


	//   ....[69]....
        /*02c8*/ 	.word	0x0000a690


	//   ....[70]....
        /*02cc*/ 	.word	0x0000a6c0


	//   ....[71]....
        /*02d0*/ 	.word	0x0000a6f0


	//   ....[72]....
        /*02d4*/ 	.word	0x0000a790


	//   ....[73]....
        /*02d8*/ 	.word	0x0000a7c0


	//   ....[74]....
        /*02dc*/ 	.word	0x0000a7f0


	//   ....[75]....
        /*02e0*/ 	.word	0x0000a820


	//   ....[76]....
        /*02e4*/ 	.word	0x0000a8c0


	//   ....[77]....
        /*02e8*/ 	.word	0x0000a8f0


	//   ....[78]....
        /*02ec*/ 	.word	0x0000a920


	//   ....[79]....
        /*02f0*/ 	.word	0x0000a950


	//   ....[80]....
        /*02f4*/ 	.word	0x0000b0d0


	//   ....[81]....
        /*02f8*/ 	.word	0x0000b7d0


	//   ....[82]....
        /*02fc*/ 	.word	0x0000bc80


	//   ....[83]....
        /*0300*/ 	.word	0x0000bdc0


	//   ....[84]....
        /*0304*/ 	.word	0x0000be10


	//   ....[85]....
        /*0308*/ 	.word	0x0000be40


	//   ....[86]....
        /*030c*/ 	.word	0x0000be60


	//   ....[87]....
        /*0310*/ 	.word	0x0000be80


	//   ....[88]....
        /*0314*/ 	.word	0x0000bf50


	//   ....[89]....
        /*0318*/ 	.word	0x0000bfa0


	//   ....[90]....
        /*031c*/ 	.word	0x0000bfc0


	//   ....[91]....
        /*0320*/ 	.word	0x0000bfe0


	//   ....[92]....
        /*0324*/ 	.word	0x0000c000


	//----- nvinfo : EIATTR_EXIT_INSTR_OFFSETS
	.align		4
.L_2895:
        /*0328*/ 	.byte	0x04, 0x1c
        /*032a*/ 	.short	(.L_2897 - .L_2896)


	//   ....[0]....
.L_2896:
        /*032c*/ 	.word	0x0000c0e0


	//   ....[1]....
        /*0330*/ 	.word	0x0000c380


	//----- nvinfo : EIATTR_MAX_THREADS
	.align		4
.L_2897:
        /*0334*/ 	.byte	0x04, 0x05
        /*0336*/ 	.short	(.L_2899 - .L_2898)
.L_2898:
        /*0338*/ 	.word	0x00000020
        /*033c*/ 	.word	0x00000001
        /*0340*/ 	.word	0x00000001


	//----- nvinfo : EIATTR_CRS_STACK_SIZE
	.align		4
.L_2899:
        /*0344*/ 	.byte	0x04, 0x1e
        /*0346*/ 	.short	(.L_2901 - .L_2900)
.L_2900:
        /*0348*/ 	.word	0x00000000
.L_2901:


//--------------------- .nv.info._Z25selective_scan_bwd_kernelI32Selective_Scan_bwd_kernel_traitsILi32ELi16ELb1ELb1ELb0ELb1ELb1EN3c104HalfENS1_7complexIfEEEEv12SSMParamsBwd --------------------------
	.section	.nv.info._Z25selective_scan_bwd_kernelI32Selective_Scan_bwd_kernel_traitsILi32ELi16ELb1ELb1ELb0ELb1ELb1EN3c104HalfENS1_7complexIfEEEEv12SSMParamsBwd,"",@"SHT_CUDA_INFO"
	.sectionflags	@""
	.align	4


	//----- nvinfo : EIATTR_CUDA_API_VERSION
	.align		4
        /*0000*/ 	.byte	0x04, 0x37
        /*0002*/ 	.short	(.L_2903 - .L_2902)
.L_2902:
        /*0004*/ 	.word	0x00000082


	//----- nvinfo : EIATTR_SW2861232_WAR
	.align		4
.L_2903:
        /*0008*/ 	.byte	0x01, 0x35
	.zero		2


	//----- nvinfo : EIATTR_PARAM_CBANK
	.align		4
        /*000c*/ 	.byte	0x04, 0x0a
        /*000e*/ 	.short	(.L_2905 - .L_2904)
	.align		4
.L_2904:
        /*0010*/ 	.word	index@(.nv.constant0._Z25selective_scan_bwd_kernelI32Selective_Scan_bwd_kernel_traitsILi32ELi16ELb1ELb1ELb0ELb1ELb1EN3c104HalfENS1_7complexIfEEEEv12SSMParamsBwd)
        /*0014*/ 	.short	0x0160
        /*0016*/ 	.short	0x01f0


	//----- nvinfo : EIATTR_CBANK_PARAM_SIZE
	.align		4
.L_2905:
        /*0018*/ 	.byte	0x03, 0x19
        /*001a*/ 	.short	0x01f0


	//----- nvinfo : EIATTR_KPARAM_INFO
	.align		4
        /*001c*/ 	.byte	0x04, 0x17
        /*001e*/ 	.short	(.L_2907 - .L_2906)
.L_2906:
        /*0020*/ 	.word	0x00000000
        /*0024*/ 	.short	0x0000
        /*0026*/ 	.short	0x0000
        /*0028*/ 	.byte	0x00, 0xf0, 0xc1, 0x07


	//----- nvinfo : EIATTR_MAXREG_COUNT
	.align		4
.L_2907:
        /*002c*/ 	.byte	0x03, 0x1b
        /*002e*/ 	.short	0x00ff


	//----- nvinfo : EIATTR_NUM_BARRIERS
	.align		4
        /*0030*/ 	.byte	0x02, 0x4c
        /*0032*/ 	.byte	0x01
	.zero		1


	//----- nvinfo : EIATTR_MERCURY_ISA_VERSION
	.align		4
        /*0034*/ 	.byte	0x03, 0x5f
        /*0036*/ 	.short	0x0000


	//----- nvinfo : EIATTR_COOP_GROUP_MASK_REGIDS
	.align		4
        /*0038*/ 	.byte	0x04, 0x29
        /*003a*/ 	.short	(.L_2909 - .L_2908)


	//   ....[0]....
.L_2908:
        /*003c*/ 	.word	0xffffffff


	//   ....[1]....
        /*0040*/ 	.word	0xffffffff


	//   ....[2]....
        /*0044*/ 	.word	0xffffffff


	//   ....[3]....
        /*0048*/ 	.word	0xffffffff


	//   ....[4]....
        /*004c*/ 	.word	0xffffffff


	//   ....[5]....
        /*0050*/ 	.word	0xffffffff


	//   ....[6]....
        /*0054*/ 	.word	0xffffffff


	//   ....[7]....
        /*0058*/ 	.word	0xffffffff


	//   ....[8]....
        /*005c*/ 	.word	0xffffffff


	//   ....[9]....
        /*0060*/ 	.word	0xffffffff


	//   ....[10]....
        /*0064*/ 	.word	0xffffffff


	//   ....[11]....
        /*0068*/ 	.word	0xffffffff


	//   ....[12]....
        /*006c*/ 	.word	0xffffffff


	//   ....[13]....
        /*0070*/ 	.word	0xffffffff


	//   ....[14]....
        /*0074*/ 	.word	0xffffffff


	//   ....[15]....
        /*0078*/ 	.word	0xffffffff


	//   ....[16]....
        /*007c*/ 	.word	0xffffffff


	//   ....[17]....
        /*0080*/ 	.word	0xffffffff


	//   ....[18]....
        /*0084*/ 	.word	0xffffffff


	//   ....[19]....
        /*0088*/ 	.word	0xffffffff


	//   ....[20]....
        /*008c*/ 	.word	0xffffffff


	//   ....[21]....
        /*0090*/ 	.word	0xffffffff


	//   ....[22]....
        /*0094*/ 	.word	0xffffffff


	//   ....[23]....
        /*0098*/ 	.word	0xffffffff


	//   ....[24]....
        /*009c*/ 	.word	0xffffffff


	//   ....[25]....
        /*00a0*/ 	.word	0xffffffff


	//   ....[26]....
        /*00a4*/ 	.word	0xffffffff


	//   ....[27]....
        /*00a8*/ 	.word	0xffffffff


	//   ....[28]....
        /*00ac*/ 	.word	0xffffffff


	//   ....[29]....
        /*00b0*/ 	.word	0xffffffff


	//   ....[30]....
        /*00b4*/ 	.word	0xffffffff


	//   ....[31]....
        /*00b8*/ 	.word	0xffffffff


	//   ....[32]....
        /*00bc*/ 	.word	0xffffffff


	//   ....[33]....
        /*00c0*/ 	.word	0xffffffff


	//   ....[34]....
        /*00c4*/ 	.word	0xffffffff


	//   ....[35]....
        /*00c8*/ 	.word	0xffffffff


	//   ....[36]....
        /*00cc*/ 	.word	0xffffffff


	//   ....[37]....
        /*00d0*/ 	.word	0xffffffff


	//   ....[38]....
        /*00d4*/ 	.word	0xffffffff


	//   ....[39]....
        /*00d8*/ 	.word	0xffffffff


	//   ....[40]....
        /*00dc*/ 	.word	0xffffffff


	//   ....[41]....
        /*00e0*/ 	.word	0xffffffff


	//   ....[42]....
        /*00e4*/ 	.word	0xffffffff


	//   ....[43]....
        /*00e8*/ 	.word	0xffffffff


	//   ....[44]....
        /*00ec*/ 	.word	0xffffffff


	//   ....[45]....
        /*00f0*/ 	.word	0xffffffff


	//   ....[46]....
        /*00f4*/ 	.word	0xffffffff


	//   ....[47]....
        /*00f8*/ 	.word	0xffffffff


	//   ....[48]....
        /*00fc*/ 	.word	0xffffffff


	//   ....[49]....
        /*0100*/ 	.word	0xffffffff


	//   ....[50]....
        /*0104*/ 	.word	0xffffffff


	//   ....[51]....
        /*0108*/ 	.word	0xffffffff


	//   ....[52]....
        /*010c*/ 	.word	0xffffffff


	//   ....[53]....
        /*0110*/ 	.word	0xffffffff


	//   ....[54]....
        /*0114*/ 	.word	0xffffffff


	//   ....[55]....
        /*0118*/ 	.word	0xffffffff


	//   ....[56]....
        /*011c*/ 	.word	0xffffffff


	//   ....[57]....
        /*0120*/ 	.word	0xffffffff


	//   ....[58]....
        /*0124*/ 	.word	0xffffffff


	//   ....[59]....
        /*0128*/ 	.word	0xffffffff


	//   ....[60]....
        /*012c*/ 	.word	0xffffffff


	//   ....[61]....
        /*0130*/ 	.word	0xffffffff


	//   ....[62]....
        /*0134*/ 	.word	0xffffffff


	//   ....[63]....
        /*0138*/ 	.word	0xffffffff


	//   ....[64]....
        /*013c*/ 	.word	0xffffffff


	//   ....[65]....
        /*0140*/ 	.word	0xffffffff


	//   ....[66]....
        /*0144*/ 	.word	0xffffffff


	//   ....[67]....
        /*0148*/ 	.word	0xffffffff


	//   ....[68]....
        /*014c*/ 	.word	0xffffffff


	//   ....[69]....
        /*0150*/ 	.word	0xffffffff


	//   ....[70]....
        /*0154*/ 	.word	0xffffffff


	//   ....[71]....
        /*0158*/ 	.word	0xffffffff


	//   ....[72]....
        /*015c*/ 	.word	0xffffffff


	//   ....[73]....
        /*0160*/ 	.word	0xffffffff


	//   ....[74]....
        /*0164*/ 	.word	0xffffffff


	//   ....[75]....
        /*0168*/ 	.word	0xffffffff


	//   ....[76]....
        /*016c*/ 	.word	0xffffffff


	//   ....[77]....
        /*0170*/ 	.word	0xffffffff


	//   ....[78]....
        /*0174*/ 	.word	0xffffffff


	//   ....[79]....
        /*0178*/ 	.word	0xffffffff


	//   ....[80]....
        /*017c*/ 	.word	0xffffffff


	//   ....[81]....
        /*0180*/ 	.word	0xffffffff


	//   ....[82]....
        /*0184*/ 	.word	0xffffffff


	//   ....[83]....
        /*0188*/ 	.word	0xffffffff


	//   ....[84]....
        /*018c*/ 	.word	0xffffffff


	//   ....[85]....
        /*0190*/ 	.word	0xffffffff


	//   ....[86]....
        /*0194*/ 	.word	0xffffffff


	//   ....[87]....
        /*0198*/ 	.word	0xffffffff


	//   ....[88]....
        /*019c*/ 	.word	0xffffffff


	//   ....[89]....
        /*01a0*/ 	.word	0xffffffff


	//   ....[90]....
        /*01a4*/ 	.word	0xffffffff


	//   ....[91]....
        /*01a8*/ 	.word	0xffffffff


	//   ....[92]....
        /*01ac*/ 	.word	0xffffffff


	//   ....[93]....
        /*01b0*/ 	.word	0xffffffff


	//   ....[94]....
        /*01b4*/ 	.word	0xffffffff


	//   ....[95]....
        /*01b8*/ 	.word	0xffffffff


	//   ....[96]....
        /*01bc*/ 	.word	0xffffffff


	//----- nvinfo : EIATTR_COOP_GROUP_INSTR_OFFSETS
	.align		4
.L_2909:
        /*01c0*/ 	.byte	0x04, 0x28
        /*01c2*/ 	.short	(.L_2911 - .L_2910)


	//   ....[0]....
.L_2910:
        /*01c4*/ 	.word	0x00000af0


	//   ....[1]....
        /*01c8*/ 	.word	0x00000ba0


	//   ....[2]....
        /*01cc*/ 	.word	0x00000dc0


	//   ....[3]....
        /*01d0*/ 	.word	0x00003420


	//   ....[4]....
        /*01d4*/ 	.word	0x00003b80


	//   ....[5]....
        /*01d8*/ 	.word	0x00004420


	//   ....[6]....
        /*01dc*/ 	.word	0x00004920


	//   ....[7]....
        /*01e0*/ 	.word	0x00005160


	//   ....[8]....
        /*01e4*/ 	.word	0x00006a40


	//   ....[9]....
        /*01e8*/ 	.word	0x00006a60


	//   ....[10]....
        /*01ec*/ 	.word	0x00006a70


	//   ....[11]....
        /*01f0*/ 	.word	0x00006a80


	//   ....[12]....
        /*01f4*/ 	.word	0x00006c20


	//   ....[13]....
        /*01f8*/ 	.word	0x00006c50


	//   ....[14]....
        /*01fc*/ 	.word	0x00006c70


	//   ....[15]....
        /*0200*/ 	.word	0x00006c90


	//   ....[16]....
        /*0204*/ 	.word	0x00006e40


	//   ....[17]....
        /*0208*/ 	.word	0x00006e60


	//   ....[18]....
        /*020c*/ 	.word	0x00006e80


	//   ....[19]....
        /*0210*/ 	.word	0x00006ea0


	//   ....[20]....
        /*0214*/ 	.word	0x000070e0


	//   ....[21]....
        /*0218*/ 	.word	0x00007130


	//   ....[22]....
        /*021c*/ 	.word	0x00007150


	//   ....[23]....
        /*0220*/ 	.word	0x00007170


	//   ....[24]....
        /*0224*/ 	.word	0x00007390


	//   ....[25]....
        /*0228*/ 	.word	0x000073b0


	//   ....[26]....
        /*022c*/ 	.word	0x000073c0


	//   ....[27]....
        /*0230*/ 	.word	0x000073d0


	//   ....[28]....
        /*0234*/ 	.word	0x00007a30


	//   ....[29]....
        /*0238*/ 	.word	0x00007a50


	//   ....[30]....
        /*023c*/ 	.word	0x00007a60


	//   ....[31]....
        /*0240*/ 	.word	0x00007a70


	//   ....[32]....
        /*0244*/ 	.word	0x00007a80


	//   ....[33]....
        /*0248*/ 	.word	0x00007a90


	//   ....[34]....
        /*024c*/ 	.word	0x00007aa0


	//   ....[35]....
        /*0250*/ 	.word	0x00007ab0


	//   ....[36]....
        /*0254*/ 	.word	0x00007ac0


	//   ....[37]....
        /*0258*/ 	.word	0x00007ad0


	//   ....[38]....
        /*025c*/ 	.word	0x00007c00


	//   ....[39]....
        /*0260*/ 	.word	0x00007c40


	//   ....[40]....
        /*0264*/ 	.word	0x00007c50


	//   ....[41]....
        /*0268*/ 	.word	0x00007c70


	//   ....[42]....
        /*026c*/ 	.word	0x00007d60


	//   ....[43]....
        /*0270*/ 	.word	0x00007d80


	//   ....[44]....
        /*0274*/ 	.word	0x00007d90


	//   ....[45]....
        /*0278*/ 	.word	0x00007da0


	//   ....[46]....
        /*027c*/ 	.word	0x00007e90


	//   ....[47]....
        /*0280*/ 	.word	0x00007eb0


	//   ....[48]....
        /*0284*/ 	.word	0x00007ec0


	//   ....[49]....
        /*0288*/ 	.word	0x00007ed0


	//   ....[50]....
        /*028c*/ 	.word	0x00007fc0


	//   ....[51]....
        /*0290*/ 	.word	0x00007fe0


	//   ....[52]....
        /*0294*/ 	.word	0x00007ff0


	//   ....[53]....
        /*0298*/ 	.word	0x00008000


	//   ....[54]....
        /*029c*/ 	.word	0x000080f0


	//   ....[55]....
        /*02a0*/ 	.word	0x00008130


	//   ....[56]....
        /*02a4*/ 	.word	0x00008170


	//   ....[57]....
        /*02a8*/ 	.word	0x00008190


	//   ....[58]....
        /*02ac*/ 	.word	0x000081c0


	//   ....[59]....
        /*02b0*/ 	.word	0x000081f0


	//   ....[60]....
        /*02b4*/ 	.word	0x00008220


	//   ....[61]....
        /*02b8*/ 	.word	0x00008250


	//   ....[62]....
        /*02bc*/ 	.word	0x000082a0


	//   ....[63]....
        /*02c0*/ 	.word	0x000082d0


	//   ....[64]....
        /*02c4*/ 	.word	0x0000b900


	//   ....[65]....
        /*02c8*/ 	.word	0x0000b940


	//   ....[66]....
        /*02cc*/ 	.word	0x0000b980


	//   ....[67]....
        /*02d0*/ 	.word	0x0000b9c0


	//   ....[68]....
        /*02d4*/ 	.word	0x0000ba70


	//   ....[69]....
        /*02d8*/ 	.word	0x0000baa0


	//   ....[70]....
        /*02dc*/ 	.word	0x0000baf0


	//   ....[71]....
        /*02e0*/ 	.word	0x0000bb20


	//   ....[72]....
        /*02e4*/ 	.word	0x0000bba0


	//   ....[73]....
        /*02e8*/ 	.word	0x0000bbd0


	//   ....[74]....
        /*02ec*/ 	.word	0x0000bc20


	//   ....[75]....
        /*02f0*/ 	.word	0x0000bc50


	//   ....[76]....
        /*02f4*/ 	.word	0x0000bce0


	//   ....[77]....
        /*02f8*/ 	.word	0x0000bd10


	//   ....[78]....
        /*02fc*/ 	.word	0x0000bd50


	//   ....[79]....
        /*0300*/ 	.word	0x0000bd80


	//   ....[80]....
        /*0304*/ 	.word	0x0000be10


	//   ....[81]....
        /*0308*/ 	.word	0x0000be40


	//   ....[82]....
        /*030c*/ 	.word	0x0000be80


	//   ....[83]....
        /*0310*/ 	.word	0x0000beb0


	//   ....[84]....
        /*0314*/ 	.word	0x0000c620


	//   ....[85]....
        /*0318*/ 	.word	0x0000cce0


	//   ....[86]....
        /*031c*/ 	.word	0x0000d190


	//   ....[87]....
        /*0320*/ 	.word	0x0000d2d0


	//   ....[88]....
        /*0324*/ 	.word	0x0000d320


	//   ....[89]....
        /*0328*/ 	.word	0x0000d350


	//   ....[90]....
        /*032c*/ 	.word	0x0000d370


	//   ....[91]....
        /*0330*/ 	.word	0x0000d390


	//   ....[92]....
        /*0334*/ 	.word	0x0000d460


	//   ....[93]....
        /*0338*/ 	.word	0x0000d4b0


	//   ....[94]....
        /*033c*/ 	.word	0x0000d4d0


	//   ....[95]....
        /*0340*/ 	.word	0x0000d4f0


	//   ....[96]....
        /*0344*/ 	.word	0x0000d510


	//----- nvinfo : EIATTR_EXIT_INSTR_OFFSETS
	.align		4
.L_2911:
        /*0348*/ 	.byte	0x04, 0x1c
        /*034a*/ 	.short	(.L_2913 - .L_2912)


	//   ....[0]....
.L_2912:
        /*034c*/ 	.word	0x0000d5f0


	//   ....[1]....
        /*0350*/ 	.word	0x0000d890


	//----- nvinfo : EIATTR_MAX_THREADS
	.align		4
.L_2913:
        /*0354*/ 	.byte	0x04, 0x05
        /*0356*/ 	.short	(.L_2915 - .L_2914)
.L_2914:
        /*0358*/ 	.word	0x00000020
        /*035c*/ 	.word	0x00000001
        /*0360*/ 	.word	0x00000001


	//----- nvinfo : EIATTR_CRS_STACK_SIZE
	.align		4
.L_2915:
        /*0364*/ 	.byte	0x04, 0x1e
        /*0366*/ 	.short	(.L_2917 - .L_2916)
.L_2916:
        /*0368*/ 	.word	0x00000000
.L_2917:


//--------------------- .nv.info._Z25selective_scan_bwd_kernelI32Selective_Scan_bwd_kernel_traitsILi32ELi16ELb1ELb1ELb1ELb0ELb0EN3c104HalfENS1_7complexIfEEEEv12SSMParamsBwd --------------------------
	.section	.nv.info._Z25selective_scan_bwd_kernelI32Selective_Scan_bwd_kernel_traitsILi32ELi16ELb1ELb1ELb1ELb0ELb0EN3c104HalfENS1_7complexIfEEEEv12SSMParamsBwd,"",@"SHT_CUDA_INFO"
	.sectionflags	@""
	.align	4


	//----- nvinfo : EIATTR_CUDA_API_VERSION
	.align		4
        /*0000*/ 	.byte	0x04, 0x37
        /*0002*/ 	.short	(.L_2919 - .L_2918)
.L_2918:
        /*0004*/ 	.word	0x00000082


	//----- nvinfo : EIATTR_SW2861232_WAR
	.align		4
.L_2919:
        /*0008*/ 	.byte	0x01, 0x35
	.zero		2


	//----- nvinfo : EIATTR_PARAM_CBANK
	.align		4
        /*000c*/ 	.byte	0x04, 0x0a
        /*000e*/ 	.short	(.L_2921 - .L_2920)
	.align		4
.L_2920:
        /*0010*/ 	.word	index@(.nv.constant0._Z25selective_scan_bwd_kernelI32Selective_Scan_bwd_kernel_traitsILi32ELi16ELb1ELb1ELb1ELb0ELb0EN3c104HalfENS1_7complexIfEEEEv12SSMParamsBwd)
        /*0014*/ 	.short	0x0160
        /*0016*/ 	.short	0x01f0


	//----- nvinfo : EIATTR_CBANK_PARAM_SIZE
	.align		4
.L_2921:
        /*0018*/ 	.byte	0x03, 0x19
        /*001a*/ 	.short	0x01f0


	//----- nvinfo : EIATTR_KPARAM_INFO
	.align		4
        /*001c*/ 	.byte	0x04, 0x17
        /*001e*/ 	.short	(.L_2923 - .L_2922)
.L_2922:
        /*0020*/ 	.word	0x00000000
        /*0024*/ 	.short	0x0000
        /*0026*/ 	.short	0x0000
        /*0028*/ 	.byte	0x00, 0xf0, 0xc1, 0x07


	//----- nvinfo : EIATTR_MAXREG_COUNT
	.align		4
.L_2923:
        /*002c*/ 	.byte	0x03, 0x1b
        /*002e*/ 	.short	0x00ff


	//----- nvinfo : EIATTR_NUM_BARRIERS
	.align		4
        /*0030*/ 	.byte	0x02, 0x4c
        /*0032*/ 	.byte	0x01
	.zero		1


	//----- nvinfo : EIATTR_MERCURY_ISA_VERSION
	.align		4
        /*0034*/ 	.byte	0x03, 0x5f
        /*0036*/ 	.short	0x0000


	//----- nvinfo : EIATTR_COOP_GROUP_MASK_REGIDS
	.align		4
        /*0038*/ 	.byte	0x04, 0x29
        /*003a*/ 	.short	(.L_2925 - .L_2924)


	//   ....[0]....
.L_2924:
        /*003c*/ 	.word	0xffffffff


	//   ....[1]....
        /*0040*/ 	.word	0xffffffff


	//   ....[2]....
        /*0044*/ 	.word	0xffffffff


	//   ....[3]....
        /*0048*/ 	.word	0xffffffff


	//   ....[4]....
        /*004c*/ 	.word	0xffffffff


	//   ....[5]....
        /*0050*/ 	.word	0xffffffff


	//   ....[6]....
        /*0054*/ 	.word	0xffffffff


	//   ....[7]....
        /*0058*/ 	.word	0xffffffff


	//   ....[8]....
        /*005c*/ 	.word	0xffffffff


	//   ....[9]....
        /*0060*/ 	.word	0xffffffff


	//   ....[10]....
        /*0064*/ 	.word	0xffffffff


	//   ....[11]....
        /*0068*/ 	.word	0xffffffff


	//   ....[12]....
        /*006c*/ 	.word	0xffffffff


	//   ....[13]....
        /*0070*/ 	.word	0xffffffff


	//   ....[14]....
        /*0074*/ 	.word	0xffffffff


	//   ....[15]....
        /*0078*/ 	.word	0xffffffff


	//   ....[16]....
        /*007c*/ 	.word	0xffffffff


	//   ....[17]....
        /*0080*/ 	.word	0xffffffff


	//   ....[18]....
        /*0084*/ 	.word	0xffffffff


	//   ....[19]....
        /*0088*/ 	.word	0xffffffff


	//   ....[20]....
        /*008c*/ 	.word	0xffffffff


	//   ....[21]....
        /*0090*/ 	.word	0xffffffff


	//   ....[22]....
        /*0094*/ 	.word	0xffffffff


	//   ....[23]....
        /*0098*/ 	.word	0xffffffff


	//   ....[24]....
        /*009c*/ 	.word	0xffffffff


	//   ....[25]....
        /*00a0*/ 	.word	0xffffffff


	//   ....[26]....
        /*00a4*/ 	.word	0xffffffff


	//   ....[27]....
        /*00a8*/ 	.word	0xffffffff


	//   ....[28]....
        /*00ac*/ 	.word	0xffffffff


	//   ....[29]....
        /*00b0*/ 	.word	0xffffffff


	//   ....[30]....
        /*00b4*/ 	.word	0xffffffff


	//   ....[31]....
        /*00b8*/ 	.word	0xffffffff


	//   ....[32]....
        /*00bc*/ 	.word	0xffffffff


	//   ....[33]....
        /*00c0*/ 	.word	0xffffffff


	//   ....[34]....
        /*00c4*/ 	.word	0xffffffff


	//   ....[35]....
        /*00c8*/ 	.word	0xffffffff


	//   ....[36]....
        /*00cc*/ 	.word	0xffffffff


	//   ....[37]....
        /*00d0*/ 	.word	0xffffffff


	//   ....[38]....
        /*00d4*/ 	.word	0xffffffff


	//   ....[39]....
        /*00d8*/ 	.word	0xffffffff


	//   ....[40]....
        /*00dc*/ 	.word	0xffffffff


	//   ....[41]....
        /*00e0*/ 	.word	0xffffffff


	//   ....[42]....
        /*00e4*/ 	.word	0xffffffff


	//   ....[43]....
        /*00e8*/ 	.word	0xffffffff


	//   ....[44]....
        /*00ec*/ 	.word	0xffffffff


	//   ....[45]....
        /*00f0*/ 	.word	0xffffffff


	//   ....[46]....
        /*00f4*/ 	.word	0xffffffff


	//   ....[47]....
        /*00f8*/ 	.word	0xffffffff


	//   ....[48]....
        /*00fc*/ 	.word	0xffffffff


	//   ....[49]....
        /*0100*/ 	.word	0xffffffff


	//   ....[50]....
        /*0104*/ 	.word	0xffffffff


	//   ....[51]....
        /*0108*/ 	.word	0xffffffff


	//   ....[52]....
        /*010c*/ 	.word	0xffffffff


	//   ....[53]....
        /*0110*/ 	.word	0xffffffff


	//   ....[54]....
        /*0114*/ 	.word	0xffffffff


	//   ....[55]....
        /*0118*/ 	.word	0xffffffff


	//   ....[56]....
        /*011c*/ 	.word	0xffffffff


	//   ....[57]....
        /*0120*/ 	.word	0xffffffff


	//   ....[58]....
        /*0124*/ 	.word	0xffffffff


	//   ....[59]....
        /*0128*/ 	.word	0xffffffff


	//   ....[60]....
        /*012c*/ 	.word	0xffffffff


	//   ....[61]....
        /*0130*/ 	.word	0xffffffff


	//   ....[62]....
        /*0134*/ 	.word	0xffffffff


	//   ....[63]....
        /*0138*/ 	.word	0xffffffff


	//   ....[64]....
        /*013c*/ 	.word	0xffffffff


	//   ....[65]....
        /*0140*/ 	.word	0xffffffff


	//   ....[66]....
        /*0144*/ 	.word	0xffffffff


	//   ....[67]....
        /*0148*/ 	.word	0xffffffff


	//   ....[68]....
        /*014c*/ 	.word	0xffffffff


	//   ....[69]....
        /*0150*/ 	.word	0xffffffff


	//   ....[70]....
        /*0154*/ 	.word	0xffffffff


	//   ....[71]....
        /*0158*/ 	.word	0xffffffff


	//   ....[72]....
        /*015c*/ 	.word	0xffffffff


	//   ....[73]....
        /*0160*/ 	.word	0xffffffff


	//   ....[74]....
        /*0164*/ 	.word	0xffffffff


	//   ....[75]....
        /*0168*/ 	.word	0xffffffff


	//   ....[76]....
        /*016c*/ 	.word	0xffffffff


	//   ....[77]....
        /*0170*/ 	.word	0xffffffff


	//   ....[78]....
        /*0174*/ 	.word	0xffffffff


	//   ....[79]....
        /*0178*/ 	.word	0xffffffff


	//   ....[80]....
        /*017c*/ 	.word	0xffffffff


	//   ....[81]....
        /*0180*/ 	.word	0xffffffff


	//   ....[82]....
        /*0184*/ 	.word	0xffffffff


	//----- nvinfo : EIATTR_COOP_GROUP_INSTR_OFFSETS
	.align		4
.L_2925:
        /*0188*/ 	.byte	0x04, 0x28
        /*018a*/ 	.short	(.L_2927 - .L_2926)


	//   ....[0]....
.L_2926:
        /*018c*/ 	.word	0x00000bf0


	//   ....[1]....
        /*0190*/ 	.word	0x00000ca0


	//   ....[2]....
        /*0194*/ 	.word	0x00000f60


	//   ....[3]....
        /*0198*/ 	.word	0x00001a20


	//   ....[4]....
        /*019c*/ 	.word	0x000030b0


	//   ....[5]....
        /*01a0*/ 	.word	0x00003260


	//   ....[6]....
        /*01a4*/ 	.word	0x000032a0


	//   ....[7]....
        /*01a8*/ 	.word	0x000032d0


	//   ....[8]....
        /*01ac*/ 	.word	0x00003300


	//   ....[9]....
        /*01b0*/ 	.word	0x00003400


	//   ....[10]....
        /*01b4*/ 	.word	0x00003440


	//   ....[11]....
        /*01b8*/ 	.word	0x00003480


	//   ....[12]....
        /*01bc*/ 	.word	0x000034b0


	//   ....[13]....
        /*01c0*/ 	.word	0x00003680


	//   ....[14]....
        /*01c4*/ 	.word	0x00003740


	//   ....[15]....
        /*01c8*/ 	.word	0x00003760


	//   ....[16]....
        /*01cc*/ 	.word	0x00003770


	//   ....[17]....
        /*01d0*/ 	.word	0x000038d0


	//   ....[18]....
        /*01d4*/ 	.word	0x000038f0


	//   ....[19]....
        /*01d8*/ 	.word	0x00003910


	//   ....[20]....
        /*01dc*/ 	.word	0x00003950


	//   ....[21]....
        /*01e0*/ 	.word	0x00003af0


	//   ....[22]....
        /*01e4*/ 	.word	0x00003b20


	//   ....[23]....
        /*01e8*/ 	.word	0x00003b60


	//   ....[24]....
        /*01ec*/ 	.word	0x00003b90


	//   ....[25]....
        /*01f0*/ 	.word	0x000045a0


	//   ....[26]....
        /*01f4*/ 	.word	0x000045c0


	//   ....[27]....
        /*01f8*/ 	.word	0x000045d0


	//   ....[28]....
        /*01fc*/ 	.word	0x000045e0


	//   ....[29]....
        /*0200*/ 	.word	0x000045f0


	//   ....[30]....
        /*0204*/ 	.word	0x00004600


	//   ....[31]....
        /*0208*/ 	.word	0x00004610


	//   ....[32]....
        /*020c*/ 	.word	0x00004620


	//   ....[33]....
        /*0210*/ 	.word	0x00004630


	//   ....[34]....
        /*0214*/ 	.word	0x00004640


	//   ....[35]....
        /*0218*/ 	.word	0x00004790


	//   ....[36]....
        /*021c*/ 	.word	0x000047b0


	//   ....[37]....
        /*0220*/ 	.word	0x000047c0


	//   ....[38]....
        /*0224*/ 	.word	0x000047e0


	//   ....[39]....
        /*0228*/ 	.word	0x000048d0


	//   ....[40]....
        /*022c*/ 	.word	0x000048f0


	//   ....[41]....
        /*0230*/ 	.word	0x00004900


	//   ....[42]....
        /*0234*/ 	.word	0x00004910


	//   ....[43]....
        /*0238*/ 	.word	0x00004a00


	//   ....[44]....
        /*023c*/ 	.word	0x00004a20


	//   ....[45]....
        /*0240*/ 	.word	0x00004a30


	//   ....[46]....
        /*0244*/ 	.word	0x00004a40


	//   ....[47]....
        /*0248*/ 	.word	0x00004b30


	//   ....[48]....
        /*024c*/ 	.word	0x00004b50


	//   ....[49]....
        /*0250*/ 	.word	0x00004b60


	//   ....[50]....
        /*0254*/ 	.word	0x00004b70


	//   ....[51]....
        /*0258*/ 	.word	0x00004ce0


	//   ....[52]....
        /*025c*/ 	.word	0x00004d10


	//   ....[53]....
        /*0260*/ 	.word	0x00004d70


	//   ....[54]....
        /*0264*/ 	.word	0x00004d90


	//   ....[55]....
        /*0268*/ 	.word	0x00004fe0


	//   ....[56]....
        /*026c*/ 	.word	0x000050d0


	//   ....[57]....
        /*0270*/ 	.word	0x00005110


	//   ....[58]....
        /*0274*/ 	.word	0x00005140


	//   ....[59]....
        /*0278*/ 	.word	0x00005160


	//   ....[60]....
        /*027c*/ 	.word	0x00005330


	//   ....[61]....
        /*0280*/ 	.word	0x00009010


	//   ....[62]....
        /*0284*/ 	.word	0x00009050


	//   ....[63]....
        /*0288*/ 	.word	0x00009150


	//   ....[64]....
        /*028c*/ 	.word	0x00009180


	//   ....[65]....
        /*0290*/ 	.word	0x00009260


	//   ....[66]....
        /*0294*/ 	.word	0x00009290


	//   ....[67]....
        /*0298*/ 	.word	0x00009370


	//   ....[68]....
        /*029c*/ 	.word	0x000093a0


	//   ....[69]....
        /*02a0*/ 	.word	0x00009480


	//   ....[70]....
        /*02a4*/ 	.word	0x000094b0


	//   ....[71]....
        /*02a8*/ 	.word	0x00009870


	//   ....[72]....
        /*02ac*/ 	.word	0x00009c60


	//   ....[73]....
        /*02b0*/ 	.word	0x00009d20


	//   ....[74]....
        /*02b4*/ 	.word	0x00009d70


	//   ....[75]....
        /*02b8*/ 	.word	0x00009da0


	//   ....[76]....
        /*02bc*/ 	.word	0x00009dc0


	//   ....[77]....
        /*02c0*/ 	.word	0x00009de0


	//   ....[78]....
        /*02c4*/ 	.word	0x00009eb0


	//   ....[79]....
        /*02c8*/ 	.word	0x00009f00


	//   ....[80]....
        /*02cc*/ 	.word	0x00009f20


	//   ....[81]....
        /*02d0*/ 	.word	0x00009f40


	//   ....[82]....
        /*02d4*/ 	.word	0x00009f60


	//----- nvinfo : EIATTR_EXIT_INSTR_OFFSETS
	.align		4
.L_2927:
        /*02d8*/ 	.byte	0x04, 0x1c
        /*02da*/ 	.short	(.L_2929 - .L_2928)


	//   ....[0]....
.L_2928:
        /*02dc*/ 	.word	0x0000a040


	//   ....[1]....
        /*02e0*/ 	.word	0x0000a1c0


	//----- nvinfo : EIATTR_MAX_THREADS
	.align		4
.L_2929:
        /*02e4*/ 	.byte	0x04, 0x05
        /*02e6*/ 	.short	(.L_2931 - .L_2930)
.L_2930:
        /*02e8*/ 	.word	0x00000020
        /*02ec*/ 	.word	0x00000001
        /*02f0*/ 	.word	0x00000001


	//----- nvinfo : EIATTR_CRS_STACK_SIZE
	.align		4
.L_2931:
        /*02f4*/ 	.byte	0x04, 0x1e
        /*02f6*/ 	.short	(.L_2933 - .L_2932)
.L_2932:
        /*02f8*/ 	.word	0x00000000
.L_2933:


//--------------------- .nv.info._Z25selective_scan_bwd_kernelI32Selective_Scan_bwd_kernel_traitsILi32ELi16ELb1ELb1ELb1ELb0ELb1EN3c104HalfENS1_7complexIfEEEEv12SSMParamsBwd --------------------------
	.section	.nv.info._Z25selective_scan_bwd_kernelI32Selective_Scan_bwd_kernel_traitsILi32ELi16ELb1ELb1ELb1ELb0ELb1EN3c104HalfENS1_7complexIfEEEEv12SSMParamsBwd,"",@"SHT_CUDA_INFO"
	.sectionflags	@""
	.align	4


	//----- nvinfo : EIATTR_CUDA_API_VERSION
	.align		4
        /*0000*/ 	.byte	0x04, 0x37
        /*0002*/ 	.short	(.L_2935 - .L_2934)
.L_2934:
        /*0004*/ 	.word	0x00000082


	//----- nvinfo : EIATTR_SW2861232_WAR
	.align		4
.L_2935:
        /*0008*/ 	.byte	0x01, 0x35
	.zero		2


	//----- nvinfo : EIATTR_PARAM_CBANK
	.align		4
        /*000c*/ 	.byte	0x04, 0x0a
        /*000e*/ 	.short	(.L_2937 - .L_2936)
	.align		4
.L_2936:
        /*0010*/ 	.word	index@(.nv.constant0._Z25selective_scan_bwd_kernelI32Selective_Scan_bwd_kernel_traitsILi32ELi16ELb1ELb1ELb1ELb0ELb1EN3c104HalfENS1_7complexIfEEEEv12SSMParamsBwd)
        /*0014*/ 	.short	0x0160
        /*0016*/ 	.short	0x01f0


	//----- nvinfo : EIATTR_CBANK_PARAM_SIZE
	.align		4
.L_2937:
        /*0018*/ 	.byte	0x03, 0x19
        /*001a*/ 	.short	0x01f0


	//----- nvinfo : EIATTR_KPARAM_INFO
	.align		4
        /*001c*/ 	.byte	0x04, 0x17
        /*001e*/ 	.short	(.L_2939 - .L_2938)
.L_2938:
        /*0020*/ 	.word	0x00000000
        /*0024*/ 	.short	0x0000
        /*0026*/ 	.short	0x0000
        /*0028*/ 	.byte	0x00, 0xf0, 0xc1, 0x07


	//----- nvinfo : EIATTR_MAXREG_COUNT
	.align		4
.L_2939:
        /*002c*/ 	.byte	0x03, 0x1b
        /*002e*/ 	.short	0x00ff


	//----- nvinfo : EIATTR_NUM_BARRIERS
	.align		4
        /*0030*/ 	.byte	0x02, 0x4c
        /*0032*/ 	.byte	0x01
	.zero		1


	//----- nvinfo : EIATTR_MERCURY_ISA_VERSION
	.align		4
        /*0034*/ 	.byte	0x03, 0x5f
        /*0036*/ 	.short	0x0000


	//----- nvinfo : EIATTR_COOP_GROUP_MASK_REGIDS
	.align		4
        /*0038*/ 	.byte	0x04, 0x29
        /*003a*/ 	.short	(.L_2941 - .L_2940)


	//   ....[0]....
.L_2940:
        /*003c*/ 	.word	0xffffffff


	//   ....[1]....
        /*0040*/ 	.word	0xffffffff


	//   ....[2]....
        /*0044*/ 	.word	0xffffffff


	//   ....[3]....
        /*0048*/ 	.word	0xffffffff


	//   ....[4]....
        /*004c*/ 	.word	0xffffffff


	//   ....[5]....
        /*0050*/ 	.word	0xffffffff


	//   ....[6]....
        /*0054*/ 	.word	0xffffffff


	//   ....[7]....
        /*0058*/ 	.word	0xffffffff


	//   ....[8]....
        /*005c*/ 	.word	0xffffffff


	//   ....[9]....
        /*0060*/ 	.word	0xffffffff


	//   ....[10]....
        /*0064*/ 	.word	0xffffffff


	//   ....[11]....
        /*0068*/ 	.word	0xffffffff


	//   ....[12]....
        /*006c*/ 	.word	0xffffffff


	//   ....[13]....
        /*0070*/ 	.word	0xffffffff


	//   ....[14]....
        /*0074*/ 	.word	0xffffffff


	//   ....[15]....
        /*0078*/ 	.word	0xffffffff


	//   ....[16]....
        /*007c*/ 	.word	0xffffffff


	//   ....[17]....
        /*0080*/ 	.word	0xffffffff


	//   ....[18]....
        /*0084*/ 	.word	0xffffffff


	//   ....[19]....
        /*0088*/ 	.word	0xffffffff


	//   ....[20]....
        /*008c*/ 	.word	0xffffffff


	//   ....[21]....
        /*0090*/ 	.word	0xffffffff


	//   ....[22]....
        /*0094*/ 	.word	0xffffffff


	//   ....[23]....
        /*0098*/ 	.word	0xffffffff


	//   ....[24]....
        /*009c*/ 	.word	0xffffffff


	//   ....[25]....
        /*00a0*/ 	.word	0xffffffff


	//   ....[26]....
        /*00a4*/ 	.word	0xffffffff


	//   ....[27]....
        /*00a8*/ 	.word	0xffffffff


	//   ....[28]....
        /*00ac*/ 	.word	0xffffffff


	//   ....[29]....
        /*00b0*/ 	.word	0xffffffff


	//   ....[30]....
        /*00b4*/ 	.word	0xffffffff


	//   ....[31]....
        /*00b8*/ 	.word	0xffffffff


	//   ....[32]....
        /*00bc*/ 	.word	0xffffffff


	//   ....[33]....
        /*00c0*/ 	.word	0xffffffff


	//   ....[34]....
        /*00c4*/ 	.word	0xffffffff


	//   ....[35]....
        /*00c8*/ 	.word	0xffffffff


	//   ....[36]....
        /*00cc*/ 	.word	0xffffffff


	//   ....[37]....
        /*00d0*/ 	.word	0xffffffff


	//   ....[38]....
        /*00d4*/ 	.word	0xffffffff


	//   ....[39]....
        /*00d8*/ 	.word	0xffffffff


	//   ....[40]....
        /*00dc*/ 	.word	0xffffffff


	//   ....[41]....
        /*00e0*/ 	.word	0xffffffff


	//   ....[42]....
        /*00e4*/ 	.word	0xffffffff


	//   ....[43]....
        /*00e8*/ 	.word	0xffffffff


	//   ....[44]....
        /*00ec*/ 	.word	0xffffffff


	//   ....[45]....
        /*00f0*/ 	.word	0xffffffff


	//   ....[46]....
        /*00f4*/ 	.word	0xffffffff


	//   ....[47]....
        /*00f8*/ 	.word	0xffffffff


	//   ....[48]....
        /*00fc*/ 	.word	0xffffffff


	//   ....[49]....
        /*0100*/ 	.word	0xffffffff


	//   ....[50]....
        /*0104*/ 	.word	0xffffffff


	//   ....[51]....
        /*0108*/ 	.word	0xffffffff


	//   ....[52]....
        /*010c*/ 	.word	0xffffffff


	//   ....[53]....
        /*0110*/ 	.word	0xffffffff


	//   ....[54]....
        /*0114*/ 	.word	0xffffffff


	//   ....[55]....
        /*0118*/ 	.word	0xffffffff


	//   ....[56]....
        /*011c*/ 	.word	0xffffffff


	//   ....[57]....
        /*0120*/ 	.word	0xffffffff


	//   ....[58]....
        /*0124*/ 	.word	0xffffffff


	//   ....[59]....
        /*0128*/ 	.word	0xffffffff


	//   ....[60]....
        /*012c*/ 	.word	0xffffffff


	//   ....[61]....
        /*0130*/ 	.word	0xffffffff


	//   ....[62]....
        /*0134*/ 	.word	0xffffffff


	//   ....[63]....
        /*0138*/ 	.word	0xffffffff


	//   ....[64]....
        /*013c*/ 	.word	0xffffffff


	//   ....[65]....
        /*0140*/ 	.word	0xffffffff


	//   ....[66]....
        /*0144*/ 	.word	0xffffffff


	//   ....[67]....
        /*0148*/ 	.word	0xffffffff


	//   ....[68]....
        /*014c*/ 	.word	0xffffffff


	//   ....[69]....
        /*0150*/ 	.word	0xffffffff


	//   ....[70]....
        /*0154*/ 	.word	0xffffffff


	//   ....[71]....
        /*0158*/ 	.word	0xffffffff


	//   ....[72]....
        /*015c*/ 	.word	0xffffffff


	//   ....[73]....
        /*0160*/ 	.word	0xffffffff


	//   ....[74]....
        /*0164*/ 	.word	0xffffffff


	//   ....[75]....
        /*0168*/ 	.word	0xffffffff


	//   ....[76]....
        /*016c*/ 	.word	0xffffffff


	//   ....[77]....
        /*0170*/ 	.word	0xffffffff


	//   ....[78]....
        /*0174*/ 	.word	0xffffffff


	//   ....[79]....
        /*0178*/ 	.word	0xffffffff


	//   ....[80]....
        /*017c*/ 	.word	0xffffffff


	//   ....[81]....
        /*0180*/ 	.word	0xffffffff


	//   ....[82]....
        /*0184*/ 	.word	0xffffffff


	//   ....[83]....
        /*0188*/ 	.word	0xffffffff


	//   ....[84]....
        /*018c*/ 	.word	0xffffffff


	//   ....[85]....
        /*0190*/ 	.word	0xffffffff


	//   ....[86]....
        /*0194*/ 	.word	0xffffffff


	//----- nvinfo : EIATTR_COOP_GROUP_INSTR_OFFSETS
	.align		4
.L_2941:
        /*0198*/ 	.byte	0x04, 0x28
        /*019a*/ 	.short	(.L_2943 - .L_2942)


	//   ....[0]....
.L_2942:
        /*019c*/ 	.word	0x00000c60


	//   ....[1]....
        /*01a0*/ 	.word	0x00000d10


	//   ....[2]....
        /*01a4*/ 	.word	0x00000ec0


	//   ....[3]....
        /*01a8*/ 	.word	0x00001060


	//   ....[4]....
        /*01ac*/ 	.word	0x00001a30


	//   ....[5]....
        /*01b0*/ 	.word	0x00002340


	//   ....[6]....
        /*01b4*/ 	.word	0x00002660


	//   ....[7]....
        /*01b8*/ 	.word	0x00002f50


	//   ....[8]....
        /*01bc*/ 	.word	0x000045e0


	//   ....[9]....
        /*01c0*/ 	.word	0x000047a0


	//   ....[10]....
        /*01c4*/ 	.word	0x000047e0


	//   ....[11]....
        /*01c8*/ 	.word	0x00004810


	//   ....[12]....
        /*01cc*/ 	.word	0x00004840


	//   ....[13]....
        /*01d0*/ 	.word	0x00004940


	//   ....[14]....
        /*01d4*/ 	.word	0x00004980


	//   ....[15]....
        /*01d8*/ 	.word	0x000049c0


	//   ....[16]....
        /*01dc*/ 	.word	0x000049f0


	//   ....[17]....
        /*01e0*/ 	.word	0x00004bc0


	//   ....[18]....
        /*01e4*/ 	.word	0x00004c80


	//   ....[19]....
        /*01e8*/ 	.word	0x00004ca0


	//   ....[20]....
        /*01ec*/ 	.word	0x00004cb0


	//   ....[21]....
        /*01f0*/ 	.word	0x00004e10


	//   ....[22]....
        /*01f4*/ 	.word	0x00004e30


	//   ....[23]....
        /*01f8*/ 	.word	0x00004e50


	//   ....[24]....
        /*01fc*/ 	.word	0x00004e90


	//   ....[25]....
        /*0200*/ 	.word	0x00005030


	//   ....[26]....
        /*0204*/ 	.word	0x00005060


	//   ....[27]....
        /*0208*/ 	.word	0x000050a0


	//   ....[28]....
        /*020c*/ 	.word	0x000050d0


	//   ....[29]....
        /*0210*/ 	.word	0x00005ae0


	//   ....[30]....
        /*0214*/ 	.word	0x00005b00


	//   ....[31]....
        /*0218*/ 	.word	0x00005b10


	//   ....[32]....
        /*021c*/ 	.word	0x00005b20


	//   ....[33]....
        /*0220*/ 	.word	0x00005b30


	//   ....[34]....
        /*0224*/ 	.word	0x00005b40


	//   ....[35]....
        /*0228*/ 	.word	0x00005b50


	//   ....[36]....
        /*022c*/ 	.word	0x00005b60


	//   ....[37]....
        /*0230*/ 	.word	0x00005b70


	//   ....[38]....
        /*0234*/ 	.word	0x00005b80


	//   ....[39]....
        /*0238*/ 	.word	0x00005cd0


	//   ....[40]....
        /*023c*/ 	.word	0x00005cf0


	//   ....[41]....
        /*0240*/ 	.word	0x00005d00


	//   ....[42]....
        /*0244*/ 	.word	0x00005d20


	//   ....[43]....
        /*0248*/ 	.word	0x00005e10


	//   ....[44]....
        /*024c*/ 	.word	0x00005e30


	//   ....[45]....
        /*0250*/ 	.word	0x00005e40


	//   ....[46]....
        /*0254*/ 	.word	0x00005e50


	//   ....[47]....
        /*0258*/ 	.word	0x00005f40


	//   ....[48]....
        /*025c*/ 	.word	0x00005f60


	//   ....[49]....
        /*0260*/ 	.word	0x00005f70


	//   ....[50]....
        /*0264*/ 	.word	0x00005f80


	//   ....[51]....
        /*0268*/ 	.word	0x00006070


	//   ....[52]....
        /*026c*/ 	.word	0x00006090


	//   ....[53]....
        /*0270*/ 	.word	0x000060a0


	//   ....[54]....
        /*0274*/ 	.word	0x000060b0


	//   ....[55]....
        /*0278*/ 	.word	0x00006210


	//   ....[56]....
        /*027c*/ 	.word	0x00006240


	//   ....[57]....
        /*0280*/ 	.word	0x000062a0


	//   ....[58]....
        /*0284*/ 	.word	0x000062c0


	//   ....[59]....
        /*0288*/ 	.word	0x00006510


	//   ....[60]....
        /*028c*/ 	.word	0x00006600


	//   ....[61]....
        /*0290*/ 	.word	0x00006640


	//   ....[62]....
        /*0294*/ 	.word	0x00006670


	//   ....[63]....
        /*0298*/ 	.word	0x00006690


	//   ....[64]....
        /*029c*/ 	.word	0x00006860


	//   ....[65]....
        /*02a0*/ 	.word	0x0000a540


	//   ....[66]....
        /*02a4*/ 	.word	0x0000a580


	//   ....[67]....
        /*02a8*/ 	.word	0x0000a680


	//   ....[68]....
        /*02ac*/ 	.word	0x0000a6b0


	//   ....[69]....
        /*02b0*/ 	.word	0x0000a790


	//   ....[70]....
        /*02b4*/ 	.word	0x0000a7c0


	//   ....[71]....
        /*02b8*/ 	.word	0x0000a8a0


	//   ....[72]....
        /*02bc*/ 	.word	0x0000a8d0


	//   ....[73]....
        /*02c0*/ 	.word	0x0000a9b0


	//   ....[74]....
        /*02c4*/ 	.word	0x0000a9e0


	//   ....[75]....
        /*02c8*/ 	.word	0x0000ada0


	//   ....[76]....
        /*02cc*/ 	.word	0x0000b150


	//   ....[77]....
        /*02d0*/ 	.word	0x0000b210


	//   ....[78]....
        /*02d4*/ 	.word	0x0000b260


	//   ....[79]....
        /*02d8*/ 	.word	0x0000b290


	//   ....[80]....
        /*02dc*/ 	.word	0x0000b2b0


	//   ....[81]....
        /*02e0*/ 	.word	0x0000b2d0


	//   ....[82]....
        /*02e4*/ 	.word	0x0000b3a0


	//   ....[83]....
        /*02e8*/ 	.word	0x0000b3f0


	//   ....[84]....
        /*02ec*/ 	.word	0x0000b410


	//   ....[85]....
        /*02f0*/ 	.word	0x0000b430


	//   ....[86]....
        /*02f4*/ 	.word	0x0000b450


	//----- nvinfo : EIATTR_EXIT_INSTR_OFFSETS
	.align		4
.L_2943:
        /*02f8*/ 	.byte	0x04, 0x1c
        /*02fa*/ 	.short	(.L_2945 - .L_2944)


	//   ....[0]....
.L_2944:
        /*02fc*/ 	.word	0x0000b530


	//   ....[1]....
        /*0300*/ 	.word	0x0000b6b0


	//----- nvinfo : EIATTR_MAX_THREADS
	.align		4
.L_2945:
        /*0304*/ 	.byte	0x04, 0x05
        /*0306*/ 	.short	(.L_2947 - .L_2946)
.L_2946:
        /*0308*/ 	.word	0x00000020
        /*030c*/ 	.word	0x00000001
        /*0310*/ 	.word	0x00000001


	//----- nvinfo : EIATTR_CRS_STACK_SIZE
	.align		4
.L_2947:
        /*0314*/ 	.byte	0x04, 0x1e
        /*0316*/ 	.short	(.L_2949 - .L_2948)
.L_2948:
        /*0318*/ 	.word	0x00000000
.L_2949:


//--------------------- .nv.info._Z25selective_scan_bwd_kernelI32Selective_Scan_bwd_kernel_traitsILi32ELi16ELb1ELb1ELb1ELb1ELb0EN3c104HalfENS1_7complexIfEEEEv12SSMParamsBwd --------------------------
	.section	.nv.info._Z25selective_scan_bwd_kernelI32Selective_Scan_bwd_kernel_traitsILi32ELi16ELb1ELb1ELb1ELb1ELb0EN3c104HalfENS1_7complexIfEEEEv12SSMParamsBwd,"",@"SHT_CUDA_INFO"
	.sectionflags	@""
	.align	4


	//----- nvinfo : EIATTR_CUDA_API_VERSION
	.align		4
        /*0000*/ 	.byte	0x04, 0x37
        /*0002*/ 	.short	(.L_2951 - .L_2950)
.L_2950:
        /*0004*/ 	.word	0x00000082


	//----- nvinfo : EIATTR_SW2861232_WAR
	.align		4
.L_2951:
        /*0008*/ 	.byte	0x01, 0x35
	.zero		2


	//----- nvinfo : EIATTR_PARAM_CBANK
	.align		4
        /*000c*/ 	.byte	0x04, 0x0a
        /*000e*/ 	.short	(.L_2953 - .L_2952)
	.align		4
.L_2952:
        /*0010*/ 	.word	index@(.nv.constant0._Z25selective_scan_bwd_kernelI32Selective_Scan_bwd_kernel_traitsILi32ELi16ELb1ELb1ELb1ELb1ELb0EN3c104HalfENS1_7complexIfEEEEv12SSMParamsBwd)
        /*0014*/ 	.short	0x0160
        /*0016*/ 	.short	0x01f0


	//----- nvinfo : EIATTR_CBANK_PARAM_SIZE
	.align		4
.L_2953:
        /*0018*/ 	.byte	0x03, 0x19
        /*001a*/ 	.short	0x01f0


	//----- nvinfo : EIATTR_KPARAM_INFO
	.align		4
        /*001c*/ 	.byte	0x04, 0x17
        /*001e*/ 	.short	(.L_2955 - .L_2954)
.L_2954:
        /*0020*/ 	.word	0x00000000
        /*0024*/ 	.short	0x0000
        /*0026*/ 	.short	0x0000
        /*0028*/ 	.byte	0x00, 0xf0, 0xc1, 0x07


	//----- nvinfo : EIATTR_MAXREG_COUNT
	.align		4
.L_2955:
        /*002c*/ 	.byte	0x03, 0x1b
        /*002e*/ 	.short	0x00ff


	//----- nvinfo : EIATTR_NUM_BARRIERS
	.align		4
        /*0030*/ 	.byte	0x02, 0x4c
        /*0032*/ 	.byte	0x01
	.zero		1


	//----- nvinfo : EIATTR_MERCURY_ISA_VERSION
	.align		4
        /*0034*/ 	.byte	0x03, 0x5f
        /*0036*/ 	.short	0x0000


	//----- nvinfo : EIATTR_COOP_GROUP_MASK_REGIDS
	.align		4
        /*0038*/ 	.byte	0x04, 0x29
        /*003a*/ 	.short	(.L_2957 - .L_2956)


	//   ....[0]....
.L_2956:
        /*003c*/ 	.word	0xffffffff


	//   ....[1]....
        /*0040*/ 	.word	0xffffffff


	//   ....[2]....
        /*0044*/ 	.word	0xffffffff


	//   ....[3]....
        /*0048*/ 	.word	0xffffffff


	//   ....[4]....
        /*004c*/ 	.word	0xffffffff


	//   ....[5]....
        /*0050*/ 	.word	0xffffffff


	//   ....[6]....
        /*0054*/ 	.word	0xffffffff


	//   ....[7]....
        /*0058*/ 	.word	0xffffffff


	//   ....[8]....
        /*005c*/ 	.word	0xffffffff


	//   ....[9]....
        /*0060*/ 	.word	0xffffffff


	//   ....[10]....
        /*0064*/ 	.word	0xffffffff


	//   ....[11]....
        /*0068*/ 	.word	0xffffffff


	//   ....[12]....
        /*006c*/ 	.word	0xffffffff


	//   ....[13]....
        /*0070*/ 	.word	0xffffffff


	//   ....[14]....
        /*0074*/ 	.word	0xffffffff


	//   ....[15]....
        /*0078*/ 	.word	0xffffffff


	//   ....[16]....
        /*007c*/ 	.word	0xffffffff


	//   ....[17]....
        /*0080*/ 	.word	0xffffffff


	//   ....[18]....
        /*0084*/ 	.word	0xffffffff


	//   ....[19]....
        /*0088*/ 	.word	0xffffffff


	//   ....[20]....
        /*008c*/ 	.word	0xffffffff


	//   ....[21]....
        /*0090*/ 	.word	0xffffffff


	//   ....[22]....
        /*0094*/ 	.word	0xffffffff


	//   ....[23]....
        /*0098*/ 	.word	0xffffffff


	//   ....[24]....
        /*009c*/ 	.word	0xffffffff


	//   ....[25]....
        /*00a0*/ 	.word	0xffffffff


	//   ....[26]....
        /*00a4*/ 	.word	0xffffffff


	//   ....[27]....
        /*00a8*/ 	.word	0xffffffff


	//   ....[28]....
        /*00ac*/ 	.word	0xffffffff


	//   ....[29]....
        /*00b0*/ 	.word	0xffffffff


	//   ....[30]....
        /*00b4*/ 	.word	0xffffffff


	//   ....[31]....
        /*00b8*/ 	.word	0xffffffff


	//   ....[32]....
        /*00bc*/ 	.word	0xffffffff


	//   ....[33]....
        /*00c0*/ 	.word	0xffffffff


	//   ....[34]....
        /*00c4*/ 	.word	0xffffffff


	//   ....[35]....
        /*00c8*/ 	.word	0xffffffff


	//   ....[36]....
        /*00cc*/ 	.word	0xffffffff


	//   ....[37]....
        /*00d0*/ 	.word	0xffffffff


	//   ....[38]....
        /*00d4*/ 	.word	0xffffffff


	//   ....[39]....
        /*00d8*/ 	.word	0xffffffff


	//   ....[40]....
        /*00dc*/ 	.word	0xffffffff


	//   ....[41]....
        /*00e0*/ 	.word	0xffffffff


	//   ....[42]....
        /*00e4*/ 	.word	0xffffffff


	//   ....[43]....
        /*00e8*/ 	.word	0xffffffff


	//   ....[44]....
        /*00ec*/ 	.word	0xffffffff


	//   ....[45]....
        /*00f0*/ 	.word	0xffffffff


	//   ....[46]....
        /*00f4*/ 	.word	0xffffffff


	//   ....[47]....
        /*00f8*/ 	.word	0xffffffff


	//   ....[48]....
        /*00fc*/ 	.word	0xffffffff


	//   ....[49]....
        /*0100*/ 	.word	0xffffffff


	//   ....[50]....
        /*0104*/ 	.word	0xffffffff


	//   ....[51]....
        /*0108*/ 	.word	0xffffffff


	//   ....[52]....
        /*010c*/ 	.word	0xffffffff


	//   ....[53]....
        /*0110*/ 	.word	0xffffffff


	//   ....[54]....
        /*0114*/ 	.word	0xffffffff


	//   ....[55]....
        /*0118*/ 	.word	0xffffffff


	//   ....[56]....
        /*011c*/ 	.word	0xffffffff


	//   ....[57]....
        /*0120*/ 	.word	0xffffffff


	//   ....[58]....
        /*0124*/ 	.word	0xffffffff


	//   ....[59]....
        /*0128*/ 	.word	0xffffffff


	//   ....[60]....
        /*012c*/ 	.word	0xffffffff


	//   ....[61]....
        /*0130*/ 	.word	0xffffffff


	//   ....[62]....
        /*0134*/ 	.word	0xffffffff


	//   ....[63]....
        /*0138*/ 	.word	0xffffffff


	//   ....[64]....
        /*013c*/ 	.word	0xffffffff


	//   ....[65]....
        /*0140*/ 	.word	0xffffffff


	//   ....[66]....
        /*0144*/ 	.word	0xffffffff


	//   ....[67]....
        /*0148*/ 	.word	0xffffffff


	//   ....[68]....
        /*014c*/ 	.word	0xffffffff


	//   ....[69]....
        /*0150*/ 	.word	0xffffffff


	//   ....[70]....
        /*0154*/ 	.word	0xffffffff


	//   ....[71]....
        /*0158*/ 	.word	0xffffffff


	//   ....[72]....
        /*015c*/ 	.word	0xffffffff


	//   ....[73]....
        /*0160*/ 	.word	0xffffffff


	//   ....[74]....
        /*0164*/ 	.word	0xffffffff


	//   ....[75]....
        /*0168*/ 	.word	0xffffffff


	//   ....[76]....
        /*016c*/ 	.word	0xffffffff


	//   ....[77]....
        /*0170*/ 	.word	0xffffffff


	//   ....[78]....
        /*0174*/ 	.word	0xffffffff


	//   ....[79]....
        /*0178*/ 	.word	0xffffffff


	//   ....[80]....
        /*017c*/ 	.word	0xffffffff


	//   ....[81]....
        /*0180*/ 	.word	0xffffffff


	//   ....[82]....
        /*0184*/ 	.word	0xffffffff


	//   ....[83]....
        /*0188*/ 	.word	0xffffffff


	//----- nvinfo : EIATTR_COOP_GROUP_INSTR_OFFSETS
	.align		4
.L_2957:
        /*018c*/ 	.byte	0x04, 0x28
        /*018e*/ 	.short	(.L_2959 - .L_2958)


	//   ....[0]....
.L_2958:
        /*0190*/ 	.word	0x00000c10


	//   ....[1]....
        /*0194*/ 	.word	0x00000cc0


	//   ....[2]....
        /*0198*/ 	.word	0x00000f30


	//   ....[3]....
        /*019c*/ 	.word	0x00003cf0


	//   ....[4]....
        /*01a0*/ 	.word	0x00005370


	//   ....[5]....
        /*01a4*/ 	.word	0x00005520


	//   ....[6]....
        /*01a8*/ 	.word	0x00005560


	//   ....[7]....
        /*01ac*/ 	.word	0x00005590


	//   ....[8]....
        /*01b0*/ 	.word	0x000055c0


	//   ....[9]....
        /*01b4*/ 	.word	0x000056c0


	//   ....[10]....
        /*01b8*/ 	.word	0x00005700


	//   ....[11]....
        /*01bc*/ 	.word	0x00005740


	//   ....[12]....
        /*01c0*/ 	.word	0x00005770


	//   ....[13]....
        /*01c4*/ 	.word	0x00005940


	//   ....[14]....
        /*01c8*/ 	.word	0x00005a00


	//   ....[15]....
        /*01cc*/ 	.word	0x00005a20


	//   ....[16]....
        /*01d0*/ 	.word	0x00005a30


	//   ....[17]....
        /*01d4*/ 	.word	0x00005b90


	//   ....[18]....
        /*01d8*/ 	.word	0x00005bb0


	//   ....[19]....
        /*01dc*/ 	.word	0x00005bd0


	//   ....[20]....
        /*01e0*/ 	.word	0x00005c10


	//   ....[21]....
        /*01e4*/ 	.word	0x00005db0


	//   ....[22]....
        /*01e8*/ 	.word	0x00005de0


	//   ....[23]....
        /*01ec*/ 	.word	0x00005e20


	//   ....[24]....
        /*01f0*/ 	.word	0x00005e50


	//   ....[25]....
        /*01f4*/ 	.word	0x00006860


	//   ....[26]....
        /*01f8*/ 	.word	0x00006880


	//   ....[27]....
        /*01fc*/ 	.word	0x00006890


	//   ....[28]....
        /*0200*/ 	.word	0x000068a0


	//   ....[29]....
        /*0204*/ 	.word	0x000068b0


	//   ....[30]....
        /*0208*/ 	.word	0x000068c0


	//   ....[31]....
        /*020c*/ 	.word	0x000068d0


	//   ....[32]....
        /*0210*/ 	.word	0x000068e0


	//   ....[33]....
        /*0214*/ 	.word	0x000068f0


	//   ....[34]....
        /*0218*/ 	.word	0x00006900


	//   ....[35]....
        /*021c*/ 	.word	0x00006a50


	//   ....[36]....
        /*0220*/ 	.word	0x00006a70


	//   ....[37]....
        /*0224*/ 	.word	0x00006a80


	//   ....[38]....
        /*0228*/ 	.word	0x00006aa0


	//   ....[39]....
        /*022c*/ 	.word	0x00006b90


	//   ....[40]....
        /*0230*/ 	.word	0x00006bb0


	//   ....[41]....
        /*0234*/ 	.word	0x00006bc0


	//   ....[42]....
        /*0238*/ 	.word	0x00006bd0


	//   ....[43]....
        /*023c*/ 	.word	0x00006cc0


	//   ....[44]....
        /*0240*/ 	.word	0x00006ce0


	//   ....[45]....
        /*0244*/ 	.word	0x00006cf0


	//   ....[46]....
        /*0248*/ 	.word	0x00006d00


	//   ....[47]....
        /*024c*/ 	.word	0x00006df0


	//   ....[48]....
        /*0250*/ 	.word	0x00006e10


	//   ....[49]....
        /*0254*/ 	.word	0x00006e20


	//   ....[50]....
        /*0258*/ 	.word	0x00006e30


	//   ....[51]....
        /*025c*/ 	.word	0x00006fa0


	//   ....[52]....
        /*0260*/ 	.word	0x00006fd0


	//   ....[53]....
        /*0264*/ 	.word	0x00007030


	//   ....[54]....
        /*0268*/ 	.word	0x00007050


	//   ....[55]....
        /*026c*/ 	.word	0x000072a0


	//   ....[56]....
        /*0270*/ 	.word	0x00007390


	//   ....[57]....
        /*0274*/ 	.word	0x000073d0


	//   ....[58]....
        /*0278*/ 	.word	0x00007400


	//   ....[59]....
        /*027c*/ 	.word	0x00007420


	//   ....[60]....
        /*0280*/ 	.word	0x000075f0


	//   ....[61]....
        /*0284*/ 	.word	0x0000b2d0


	//   ....[62]....
        /*0288*/ 	.word	0x0000b310


	//   ....[63]....
        /*028c*/ 	.word	0x0000b410


	//   ....[64]....
        /*0290*/ 	.word	0x0000b440


	//   ....[65]....
        /*0294*/ 	.word	0x0000b520


	//   ....[66]....
        /*0298*/ 	.word	0x0000b550


	//   ....[67]....
        /*029c*/ 	.word	0x0000b630


	//   ....[68]....
        /*02a0*/ 	.word	0x0000b660


	//   ....[69]....
        /*02a4*/ 	.word	0x0000b740


	//   ....[70]....
        /*02a8*/ 	.word	0x0000b770


	//   ....[71]....
        /*02ac*/ 	.word	0x0000bbb0


	//   ....[72]....
        /*02b0*/ 	.word	0x0000c2b0


	//   ....[73]....
        /*02b4*/ 	.word	0x0000c740


	//   ....[74]....
        /*02b8*/ 	.word	0x0000c880


	//   ....[75]....
        /*02bc*/ 	.word	0x0000c8d0


	//   ....[76]....
        /*02c0*/ 	.word	0x0000c900


	//   ....[77]....
        /*02c4*/ 	.word	0x0000c920


	//   ....[78]....
        /*02c8*/ 	.word	0x0000c940


	//   ....[79]....
        /*02cc*/ 	.word	0x0000ca10


	//   ....[80]....
        /*02d0*/ 	.word	0x0000ca60


	//   ....[81]....
        /*02d4*/ 	.word	0x0000ca80


	//   ....[82]....
        /*02d8*/ 	.word	0x0000caa0


	//   ....[83]....
        /*02dc*/ 	.word	0x0000cac0


	//----- nvinfo : EIATTR_EXIT_INSTR_OFFSETS
	.align		4
.L_2959:
        /*02e0*/ 	.byte	0x04, 0x1c
        /*02e2*/ 	.short	(.L_2961 - .L_2960)


	//   ....[0]....
.L_2960:
        /*02e4*/ 	.word	0x0000cba0


	//   ....[1]....
        /*02e8*/ 	.word	0x0000cd20


	//----- nvinfo : EIATTR_MAX_THREADS
	.align		4
.L_2961:
        /*02ec*/ 	.byte	0x04, 0x05
        /*02ee*/ 	.short	(.L_2963 - .L_2962)
.L_2962:
        /*02f0*/ 	.word	0x00000020
        /*02f4*/ 	.word	0x00000001
        /*02f8*/ 	.word	0x00000001


	//----- nvinfo : EIATTR_CRS_STACK_SIZE
	.align		4
.L_2963:
        /*02fc*/ 	.byte	0x04, 0x1e
        /*02fe*/ 	.short	(.L_2965 - .L_2964)
.L_2964:
        /*0300*/ 	.word	0x00000000
.L_2965:


//--------------------- .nv.info._Z25selective_scan_bwd_kernelI32Selective_Scan_bwd_kernel_traitsILi32ELi16ELb1ELb1ELb1ELb1ELb1EN3c104HalfENS1_7complexIfEEEEv12SSMParamsBwd --------------------------
	.section	.nv.info._Z25selective_scan_bwd_kernelI32Selective_Scan_bwd_kernel_traitsILi32ELi16ELb1ELb1ELb1ELb1ELb1EN3c104HalfENS1_7complexIfEEEEv12SSMParamsBwd,"",@"SHT_CUDA_INFO"
	.sectionflags	@""
	.align	4


	//----- nvinfo : EIATTR_CUDA_API_VERSION
	.align		4
        /*0000*/ 	.byte	0x04, 0x37
        /*0002*/ 	.short	(.L_2967 - .L_2966)
.L_2966:
        /*0004*/ 	.word	0x00000082


	//----- nvinfo : EIATTR_SW2861232_WAR
	.align		4
.L_2967:
        /*0008*/ 	.byte	0x01, 0x35
	.zero		2


	//----- nvinfo : EIATTR_PARAM_CBANK
	.align		4
        /*000c*/ 	.byte	0x04, 0x0a
        /*000e*/ 	.short	(.L_2969 - .L_2968)
	.align		4
.L_2968:
        /*0010*/ 	.word	index@(.nv.constant0._Z25selective_scan_bwd_kernelI32Selective_Scan_bwd_kernel_traitsILi32ELi16ELb1ELb1ELb1ELb1ELb1EN3c104HalfENS1_7complexIfEEEEv12SSMParamsBwd)
        /*0014*/ 	.short	0x0160
        /*0016*/ 	.short	0x01f0


	//----- nvinfo : EIATTR_CBANK_PARAM_SIZE
	.align		4
.L_2969:
        /*0018*/ 	.byte	0x03, 0x19
        /*001a*/ 	.short	0x01f0


	//----- nvinfo : EIATTR_KPARAM_INFO
	.align		4
        /*001c*/ 	.byte	0x04, 0x17
        /*001e*/ 	.short	(.L_2971 - .L_2970)
.L_2970:
        /*0020*/ 	.word	0x00000000
        /*0024*/ 	.short	0x0000
        /*0026*/ 	.short	0x0000
        /*0028*/ 	.byte	0x00, 0xf0, 0xc1, 0x07


	//----- nvinfo : EIATTR_MAXREG_COUNT
	.align		4
.L_2971:
        /*002c*/ 	.byte	0x03, 0x1b
        /*002e*/ 	.short	0x00ff


	//----- nvinfo : EIATTR_NUM_BARRIERS
	.align		4
        /*0030*/ 	.byte	0x02, 0x4c
        /*0032*/ 	.byte	0x01
	.zero		1


	//----- nvinfo : EIATTR_MERCURY_ISA_VERSION
	.align		4
        /*0034*/ 	.byte	0x03, 0x5f
        /*0036*/ 	.short	0x0000


	//----- nvinfo : EIATTR_COOP_GROUP_MASK_REGIDS
	.align		4
        /*0038*/ 	.byte	0x04, 0x29
        /*003a*/ 	.short	(.L_2973 - .L_2972)


	//   ....[0]....
.L_2972:
        /*003c*/ 	.word	0xffffffff


	//   ....[1]....
        /*0040*/ 	.word	0xffffffff


	//   ....[2]....
        /*0044*/ 	.word	0xffffffff


	//   ....[3]....
        /*0048*/ 	.word	0xffffffff


	//   ....[4]....
        /*004c*/ 	.word	0xffffffff


	//   ....[5]....
        /*0050*/ 	.word	0xffffffff


	//   ....[6]....
        /*0054*/ 	.word	0xffffffff


	//   ....[7]....
        /*0058*/ 	.word	0xffffffff


	//   ....[8]....
        /*005c*/ 	.word	0xffffffff


	//   ....[9]....
        /*0060*/ 	.word	0xffffffff


	//   ....[10]....
        /*0064*/ 	.word	0xffffffff


	//   ....[11]....
        /*0068*/ 	.word	0xffffffff


	//   ....[12]....
        /*006c*/ 	.word	0xffffffff


	//   ....[13]....
        /*0070*/ 	.word	0xffffffff


	//   ....[14]....
        /*0074*/ 	.word	0xffffffff


	//   ....[15]....
        /*0078*/ 	.word	0xffffffff


	//   ....[16]....
        /*007c*/ 	.word	0xffffffff


	//   ....[17]....
        /*0080*/ 	.word	0xffffffff


	//   ....[18]....
        /*0084*/ 	.word	0xffffffff


	//   ....[19]....
        /*0088*/ 	.word	0xffffffff


	//   ....[20]....
        /*008c*/ 	.word	0xffffffff


	//   ....[21]....
        /*0090*/ 	.word	0xffffffff


	//   ....[22]....
        /*0094*/ 	.word	0xffffffff


	//   ....[23]....
        /*0098*/ 	.word	0xffffffff


	//   ....[24]....
        /*009c*/ 	.word	0xffffffff


	//   ....[25]....
        /*00a0*/ 	.word	0xffffffff


	//   ....[26]....
        /*00a4*/ 	.word	0xffffffff


	//   ....[27]....
        /*00a8*/ 	.word	0xffffffff


	//   ....[28]....
        /*00ac*/ 	.word	0xffffffff


	//   ....[29]....
        /*00b0*/ 	.word	0xffffffff


	//   ....[30]....
        /*00b4*/ 	.word	0xffffffff


	//   ....[31]....
        /*00b8*/ 	.word	0xffffffff


	//   ....[32]....
        /*00bc*/ 	.word	0xffffffff


	//   ....[33]....
        /*00c0*/ 	.word	0xffffffff


	//   ....[34]....
        /*00c4*/ 	.word	0xffffffff


	//   ....[35]....
        /*00c8*/ 	.word	0xffffffff


	//   ....[36]....
        /*00cc*/ 	.word	0xffffffff


	//   ....[37]....
        /*00d0*/ 	.word	0xffffffff


	//   ....[38]....
        /*00d4*/ 	.word	0xffffffff


	//   ....[39]....
        /*00d8*/ 	.word	0xffffffff


	//   ....[40]....
        /*00dc*/ 	.word	0xffffffff


	//   ....[41]....
        /*00e0*/ 	.word	0xffffffff


	//   ....[42]....
        /*00e4*/ 	.word	0xffffffff


	//   ....[43]....
        /*00e8*/ 	.word	0xffffffff


	//   ....[44]....
        /*00ec*/ 	.word	0xffffffff


	//   ....[45]....
        /*00f0*/ 	.word	0xffffffff


	//   ....[46]....
        /*00f4*/ 	.word	0xffffffff


	//   ....[47]....
        /*00f8*/ 	.word	0xffffffff


	//   ....[48]....
        /*00fc*/ 	.word	0xffffffff


	//   ....[49]....
        /*0100*/ 	.word	0xffffffff


	//   ....[50]....
        /*0104*/ 	.word	0xffffffff


	//   ....[51]....
        /*0108*/ 	.word	0xffffffff


	//   ....[52]....
        /*010c*/ 	.word	0xffffffff


	//   ....[53]....
        /*0110*/ 	.word	0xffffffff


	//   ....[54]....
        /*0114*/ 	.word	0xffffffff


	//   ....[55]....
        /*0118*/ 	.word	0xffffffff


	//   ....[56]....
        /*011c*/ 	.word	0xffffffff


	//   ....[57]....
        /*0120*/ 	.word	0xffffffff


	//   ....[58]....
        /*0124*/ 	.word	0xffffffff


	//   ....[59]....
        /*0128*/ 	.word	0xffffffff


	//   ....[60]....
        /*012c*/ 	.word	0xffffffff


	//   ....[61]....
        /*0130*/ 	.word	0xffffffff


	//   ....[62]....
        /*0134*/ 	.word	0xffffffff


	//   ....[63]....
        /*0138*/ 	.word	0xffffffff


	//   ....[64]....
        /*013c*/ 	.word	0xffffffff


	//   ....[65]....
        /*0140*/ 	.word	0xffffffff


	//   ....[66]....
        /*0144*/ 	.word	0xffffffff


	//   ....[67]....
        /*0148*/ 	.word	0xffffffff


	//   ....[68]....
        /*014c*/ 	.word	0xffffffff


	//   ....[69]....
        /*0150*/ 	.word	0xffffffff


	//   ....[70]....
        /*0154*/ 	.word	0xffffffff


	//   ....[71]....
        /*0158*/ 	.word	0xffffffff


	//   ....[72]....
        /*015c*/ 	.word	0xffffffff


	//   ....[73]....
        /*0160*/ 	.word	0xffffffff


	//   ....[74]....
        /*0164*/ 	.word	0xffffffff


	//   ....[75]....
        /*0168*/ 	.word	0xffffffff


	//   ....[76]....
        /*016c*/ 	.word	0xffffffff


	//   ....[77]....
        /*0170*/ 	.word	0xffffffff


	//   ....[78]....
        /*0174*/ 	.word	0xffffffff


	//   ....[79]....
        /*0178*/ 	.word	0xffffffff


	//   ....[80]....
        /*017c*/ 	.word	0xffffffff


	//   ....[81]....
        /*0180*/ 	.word	0xffffffff


	//   ....[82]....
        /*0184*/ 	.word	0xffffffff


	//   ....[83]....
        /*0188*/ 	.word	0xffffffff


	//   ....[84]....
        /*018c*/ 	.word	0xffffffff


	//   ....[85]....
        /*0190*/ 	.word	0xffffffff


	//   ....[86]....
        /*0194*/ 	.word	0xffffffff


	//   ....[87]....
        /*0198*/ 	.word	0xffffffff


	//----- nvinfo : EIATTR_COOP_GROUP_INSTR_OFFSETS
	.align		4
.L_2973:
        /*019c*/ 	.byte	0x04, 0x28
        /*019e*/ 	.short	(.L_2975 - .L_2974)


	//   ....[0]....
.L_2974:
        /*01a0*/ 	.word	0x00000c20


	//   ....[1]....
        /*01a4*/ 	.word	0x00000cd0


	//   ....[2]....
        /*01a8*/ 	.word	0x00000ef0


	//   ....[3]....
        /*01ac*/ 	.word	0x00003530


	//   ....[4]....
        /*01b0*/ 	.word	0x00003d50


	//   ....[5]....
        /*01b4*/ 	.word	0x000046a0


	//   ....[6]....
        /*01b8*/ 	.word	0x00004a40


	//   ....[7]....
        /*01bc*/ 	.word	0x00005280


	//   ....[8]....
        /*01c0*/ 	.word	0x000068d0


	//   ....[9]....
        /*01c4*/ 	.word	0x00006a80


	//   ....[10]....
        /*01c8*/ 	.word	0x00006ac0


	//   ....[11]....
        /*01cc*/ 	.word	0x00006af0


	//   ....[12]....
        /*01d0*/ 	.word	0x00006b20


	//   ....[13]....
        /*01d4*/ 	.word	0x00006c20


	//   ....[14]....
        /*01d8*/ 	.word	0x00006c60


	//   ....[15]....
        /*01dc*/ 	.word	0x00006ca0


	//   ....[16]....
        /*01e0*/ 	.word	0x00006cd0


	//   ....[17]....
        /*01e4*/ 	.word	0x00006ec0


	//   ....[18]....
        /*01e8*/ 	.word	0x00006f70


	//   ....[19]....
        /*01ec*/ 	.word	0x00006fb0


	//   ....[20]....
        /*01f0*/ 	.word	0x00006fc0


	//   ....[21]....
        /*01f4*/ 	.word	0x000070d0


	//   ....[22]....
        /*01f8*/ 	.word	0x00007100


	//   ....[23]....
        /*01fc*/ 	.word	0x00007140


	//   ....[24]....
        /*0200*/ 	.word	0x00007180


	//   ....[25]....
        /*0204*/ 	.word	0x00007300


	//   ....[26]....
        /*0208*/ 	.word	0x00007320


	//   ....[27]....
        /*020c*/ 	.word	0x00007350


	//   ....[28]....
        /*0210*/ 	.word	0x00007360


	//   ....[29]....
        /*0214*/ 	.word	0x00007dd0


	//   ....[30]....
        /*0218*/ 	.word	0x00007df0


	//   ....[31]....
        /*021c*/ 	.word	0x00007e00


	//   ....[32]....
        /*0220*/ 	.word	0x00007e10


	//   ....[33]....
        /*0224*/ 	.word	0x00007e20


	//   ....[34]....
        /*0228*/ 	.word	0x00007e30


	//   ....[35]....
        /*022c*/ 	.word	0x00007e40


	//   ....[36]....
        /*0230*/ 	.word	0x00007e50


	//   ....[37]....
        /*0234*/ 	.word	0x00007e60


	//   ....[38]....
        /*0238*/ 	.word	0x00007e70


	//   ....[39]....
        /*023c*/ 	.word	0x00007fc0


	//   ....[40]....
        /*0240*/ 	.word	0x00007fe0


	//   ....[41]....
        /*0244*/ 	.word	0x00007ff0


	//   ....[42]....
        /*0248*/ 	.word	0x00008010


	//   ....[43]....
        /*024c*/ 	.word	0x00008100


	//   ....[44]....
        /*0250*/ 	.word	0x00008120


	//   ....[45]....
        /*0254*/ 	.word	0x00008130


	//   ....[46]....
        /*0258*/ 	.word	0x00008140


	//   ....[47]....
        /*025c*/ 	.word	0x00008230


	//   ....[48]....
        /*0260*/ 	.word	0x00008250


	//   ....[49]....
        /*0264*/ 	.word	0x00008260


	//   ....[50]....
        /*0268*/ 	.word	0x00008270


	//   ....[51]....
        /*026c*/ 	.word	0x00008360


	//   ....[52]....
        /*0270*/ 	.word	0x00008380


	//   ....[53]....
        /*0274*/ 	.word	0x00008390


	//   ....[54]....
        /*0278*/ 	.word	0x000083a0


	//   ....[55]....
        /*027c*/ 	.word	0x00008510


	//   ....[56]....
        /*0280*/ 	.word	0x00008540


	//   ....[57]....
        /*0284*/ 	.word	0x00008570


	//   ....[58]....
        /*0288*/ 	.word	0x000085a0


	//   ....[59]....
        /*028c*/ 	.word	0x000085d0


	//   ....[60]....
        /*0290*/ 	.word	0x000085f0


	//   ....[61]....
        /*0294*/ 	.word	0x000087b0


	//   ....[62]....
        /*0298*/ 	.word	0x00008920


	//   ....[63]....
        /*029c*/ 	.word	0x00008950


	//   ....[64]....
        /*02a0*/ 	.word	0x00008bc0


	//   ....[65]....
        /*02a4*/ 	.word	0x0000c860


	//   ....[66]....
        /*02a8*/ 	.word	0x0000c8a0


	//   ....[67]....
        /*02ac*/ 	.word	0x0000c9a0


	//   ....[68]....
        /*02b0*/ 	.word	0x0000c9d0


	//   ....[69]....
        /*02b4*/ 	.word	0x0000cab0


	//   ....[70]....
        /*02b8*/ 	.word	0x0000cae0


	//   ....[71]....
        /*02bc*/ 	.word	0x0000cbc0


	//   ....[72]....
        /*02c0*/ 	.word	0x0000cbf0


	//   ....[73]....
        /*02c4*/ 	.word	0x0000cce0


	//   ....[74]....
        /*02c8*/ 	.word	0x0000cd10


	//   ....[75]....
        /*02cc*/ 	.word	0x0000d0f0


	//   ....[76]....
        /*02d0*/ 	.word	0x0000d820


	//   ....[77]....
        /*02d4*/ 	.word	0x0000dc60


	//   ....[78]....
        /*02d8*/ 	.word	0x0000ddd0


	//   ....[79]....
        /*02dc*/ 	.word	0x0000de20


	//   ....[80]....
        /*02e0*/ 	.word	0x0000de50


	//   ....[81]....
        /*02e4*/ 	.word	0x0000de70


	//   ....[82]....
        /*02e8*/ 	.word	0x0000de90


	//   ....[83]....
        /*02ec*/ 	.word	0x0000df60


	//   ....[84]....
        /*02f0*/ 	.word	0x0000dfb0


	//   ....[85]....
        /*02f4*/ 	.word	0x0000dfd0


	//   ....[86]....
        /*02f8*/ 	.word	0x0000dff0


	//   ....[87]....
        /*02fc*/ 	.word	0x0000e010


	//----- nvinfo : EIATTR_EXIT_INSTR_OFFSETS
	.align		4
.L_2975:
        /*0300*/ 	.byte	0x04, 0x1c
        /*0302*/ 	.short	(.L_2977 - .L_2976)


	//   ....[0]....
.L_2976:
        /*0304*/ 	.word	0x0000e0f0


	//   ....[1]....
        /*0308*/ 	.word	0x0000e270


	//----- nvinfo : EIATTR_MAX_THREADS
	.align		4
.L_2977:
        /*030c*/ 	.byte	0x04, 0x05
        /*030e*/ 	.short	(.L_2979 - .L_2978)
.L_2978:
        /*0310*/ 	.word	0x00000020
        /*0314*/ 	.word	0x00000001
        /*0318*/ 	.word	0x00000001


	//----- nvinfo : EIATTR_CRS_STACK_SIZE
	.align		4
.L_2979:
        /*031c*/ 	.byte	0x04, 0x1e
        /*031e*/ 	.short	(.L_2981 - .L_2980)
.L_2980:
        /*0320*/ 	.word	0x00000000
.L_2981:


//--------------------- .nv.info._Z25selective_scan_bwd_kernelI32Selective_Scan_bwd_kernel_traitsILi32ELi8ELb0ELb0ELb0ELb0ELb0EN3c104HalfENS1_7complexIfEEEEv12SSMParamsBwd --------------------------
	.section	.nv.info._Z25selective_scan_bwd_kernelI32Selective_Scan_bwd_kernel_traitsILi32ELi8ELb0ELb0ELb0ELb0ELb0EN3c104HalfENS1_7complexIfEEEEv12SSMParamsBwd,"",@"SHT_CUDA_INFO"
	.sectionflags	@""
	.align	4


	//----- nvinfo : EIATTR_CUDA_API_VERSION
	.align		4
        /*0000*/ 	.byte	0x04, 0x37
        /*0002*/ 	.short	(.L_2983 - .L_2982)
.L_2982:
        /*0004*/ 	.word	0x00000082


	//----- nvinfo : EIATTR_SW2861232_WAR
	.align		4
.L_2983:
        /*0008*/ 	.byte	0x01, 0x35
	.zero		2


	//----- nvinfo : EIATTR_PARAM_CBANK
	.align		4
        /*000c*/ 	.byte	0x04, 0x0a
        /*000e*/ 	.short	(.L_2985 - .L_2984)
	.align		4
.L_2984:
        /*0010*/ 	.word	index@(.nv.constant0._Z25selective_scan_bwd_kernelI32Selective_Scan_bwd_kernel_traitsILi32ELi8ELb0ELb0ELb0ELb0ELb0EN3c104HalfENS1_7complexIfEEEEv12SSMParamsBwd)
        /*0014*/ 	.short	0x0160
        /*0016*/ 	.short	0x01f0


	//----- nvinfo : EIATTR_CBANK_PARAM_SIZE
	.align		4
.L_2985:
        /*0018*/ 	.byte	0x03, 0x19
        /*001a*/ 	.short	0x01f0


	//----- nvinfo : EIATTR_KPARAM_INFO
	.align		4
        /*001c*/ 	.byte	0x04, 0x17
        /*001e*/ 	.short	(.L_2987 - .L_2986)
.L_2986:
        /*0020*/ 	.word	0x00000000
        /*0024*/ 	.short	0x0000
        /*0026*/ 	.short	0x0000
        /*0028*/ 	.byte	0x00, 0xf0, 0xc1, 0x07


	//----- nvinfo : EIATTR_MAXREG_COUNT
	.align		4
.L_2987:
        /*002c*/ 	.byte	0x03, 0x1b
        /*002e*/ 	.short	0x00ff


	//----- nvinfo : EIATTR_NUM_BARRIERS
	.align		4
        /*0030*/ 	.byte	0x02, 0x4c
        /*0032*/ 	.byte	0x01
	.zero		1


	//----- nvinfo : EIATTR_MERCURY_ISA_VERSION
	.align		4
        /*0034*/ 	.byte	0x03, 0x5f
        /*0036*/ 	.short	0x0000


	//----- nvinfo : EIATTR_COOP_GROUP_MASK_REGIDS
	.align		4
        /*0038*/ 	.byte	0x04, 0x29
        /*003a*/ 	.short	(.L_2989 - .L_2988)


	//   ....[0]....
.L_2988:
        /*003c*/ 	.word	0xffffffff


	//   ....[1]....
        /*0040*/ 	.word	0xffffffff


	//   ....[2]....
        /*0044*/ 	.word	0xffffffff


	//   ....[3]....
        /*0048*/ 	.word	0xffffffff


	//   ....[4]....
        /*004c*/ 	.word	0xffffffff


	//   ....[5]....
        /*0050*/ 	.word	0xffffffff


	//   ....[6]....
        /*0054*/ 	.word	0xffffffff


	//   ....[7]....
        /*0058*/ 	.word	0xffffffff


	//   ....[8]....
        /*005c*/ 	.word	0xffffffff


	//   ....[9]....
        /*0060*/ 	.word	0xffffffff


	//   ....[10]....
        /*0064*/ 	.word	0xffffffff


	//   ....[11]....
        /*0068*/ 	.word	0xffffffff


	//   ....[12]....
        /*006c*/ 	.word	0xffffffff


	//   ....[13]....
        /*0070*/ 	.word	0xffffffff


	//   ....[14]....
        /*0074*/ 	.word	0xffffffff


	//   ....[15]....
        /*0078*/ 	.word	0xffffffff


	//   ....[16]....
        /*007c*/ 	.word	0xffffffff


	//   ....[17]....
        /*0080*/ 	.word	0xffffffff


	//   ....[18]....
        /*0084*/ 	.word	0xffffffff


	//   ....[19]....
        /*0088*/ 	.word	0xffffffff


	//   ....[20]....
        /*008c*/ 	.word	0xffffffff


	//   ....[21]....
        /*0090*/ 	.word	0xffffffff


	//   ....[22]....
        /*0094*/ 	.word	0xffffffff


	//   ....[23]....
        /*0098*/ 	.word	0xffffffff


	//   ....[24]....
        /*009c*/ 	.word	0xffffffff


	//   ....[25]....
        /*00a0*/ 	.word	0xffffffff


	//   ....[26]....
        /*00a4*/ 	.word	0xffffffff


	//   ....[27]....
        /*00a8*/ 	.word	0xffffffff


	//   ....[28]....
        /*00ac*/ 	.word	0xffffffff


	//   ....[29]....
        /*00b0*/ 	.word	0xffffffff


	//   ....[30]....
        /*00b4*/ 	.word	0xffffffff


	//   ....[31]....
        /*00b8*/ 	.word	0xffffffff


	//   ....[32]....
        /*00bc*/ 	.word	0xffffffff


	//   ....[33]....
        /*00c0*/ 	.word	0xffffffff


	//   ....[34]....
        /*00c4*/ 	.word	0xffffffff


	//   ....[35]....
        /*00c8*/ 	.word	0xffffffff


	//   ....[36]....
        /*00cc*/ 	.word	0xffffffff


	//   ....[37]....
        /*00d0*/ 	.word	0xffffffff


	//   ....[38]....
        /*00d4*/ 	.word	0xffffffff


	//   ....[39]....
        /*00d8*/ 	.word	0xffffffff


	//   ....[40]....
        /*00dc*/ 	.word	0xffffffff


	//   ....[41]....
        /*00e0*/ 	.word	0xffffffff


	//   ....[42]....
        /*00e4*/ 	.word	0xffffffff


	//   ....[43]....
        /*00e8*/ 	.word	0xffffffff


	//   ....[44]....
        /*00ec*/ 	.word	0xffffffff


	//   ....[45]....
        /*00f0*/ 	.word	0xffffffff


	//   ....[46]....
        /*00f4*/ 	.word	0xffffffff


	//   ....[47]....
        /*00f8*/ 	.word	0xffffffff


	//   ....[48]....
        /*00fc*/ 	.word	0xffffffff


	//   ....[49]....
        /*0100*/ 	.word	0xffffffff


	//   ....[50]....
        /*0104*/ 	.word	0xffffffff


	//   ....[51]....
        /*0108*/ 	.word	0xffffffff


	//   ....[52]....
        /*010c*/ 	.word	0xffffffff


	//   ....[53]....
        /*0110*/ 	.word	0xffffffff


	//   ....[54]....
        /*0114*/ 	.word	0xffffffff


	//   ....[55]....
        /*0118*/ 	.word	0xffffffff


	//   ....[56]....
        /*011c*/ 	.word	0xffffffff


	//   ....[57]....
        /*0120*/ 	.word	0xffffffff


	//   ....[58]....
        /*0124*/ 	.word	0xffffffff


	//   ....[59]....
        /*0128*/ 	.word	0xffffffff


	//   ....[60]....
        /*012c*/ 	.word	0xffffffff


	//   ....[61]....
        /*0130*/ 	.word	0xffffffff


	//   ....[62]....
        /*0134*/ 	.word	0xffffffff


	//   ....[63]....
        /*0138*/ 	.word	0xffffffff


	//   ....[64]....
        /*013c*/ 	.word	0xffffffff


	//   ....[65]....
        /*0140*/ 	.word	0xffffffff


	//   ....[66]....
        /*0144*/ 	.word	0xffffffff


	//   ....[67]....
        /*0148*/ 	.word	0xffffffff


	//   ....[68]....
        /*014c*/ 	.word	0xffffffff


	//   ....[69]....
        /*0150*/ 	.word	0xffffffff


	//   ....[70]....
        /*0154*/ 	.word	0xffffffff


	//   ....[71]....
        /*0158*/ 	.word	0xffffffff


	//   ....[72]....
        /*015c*/ 	.word	0xffffffff


	//   ....[73]....
        /*0160*/ 	.word	0xffffffff


	//   ....[74]....
        /*0164*/ 	.word	0xffffffff


	//   ....[75]....
        /*0168*/ 	.word	0xffffffff


	//   ....[76]....
        /*016c*/ 	.word	0xffffffff


	//   ....[77]....
        /*0170*/ 	.word	0xffffffff


	//   ....[78]....
        /*0174*/ 	.word	0xffffffff


	//   ....[79]....
        /*0178*/ 	.word	0xffffffff


	//   ....[80]....
        /*017c*/ 	.word	0xffffffff


	//   ....[81]....
        /*0180*/ 	.word	0xffffffff


	//   ....[82]....
        /*0184*/ 	.word	0xffffffff


	//   ....[83]....
        /*0188*/ 	.word	0xffffffff


	//   ....[84]....
        /*018c*/ 	.word	0xffffffff


	//   ....[85]....
        /*0190*/ 	.word	0xffffffff


	//   ....[86]....
        /*0194*/ 	.word	0xffffffff


	//   ....[87]....
        /*0198*/ 	.word	0xffffffff


	//   ....[88]....
        /*019c*/ 	.word	0xffffffff


	//   ....[89]....
        /*01a0*/ 	.word	0xffffffff


	//   ....[90]....
        /*01a4*/ 	.word	0xffffffff


	//----- nvinfo : EIATTR_COOP_GROUP_INSTR_OFFSETS
	.align		4
.L_2989:
        /*01a8*/ 	.byte	0x04, 0x28
        /*01aa*/ 	.short	(.L_2991 - .L_2990)


	//   ....[0]....
.L_2990:
        /*01ac*/ 	.word	0x00000a70


	//   ....[1]....
        /*01b0*/ 	.word	0x00000d20


	//   ....[2]....
        /*01b4*/ 	.word	0x00000f60


	//   ....[3]....
        /*01b8*/ 	.word	0x00002050


	//   ....[4]....
        /*01bc*/ 	.word	0x00002090


	//   ....[5]....
        /*01c0*/ 	.word	0x000020d0


	//   ....[6]....
        /*01c4*/ 	.word	0x00002110


	//   ....[7]....
        /*01c8*/ 	.word	0x00002150


	//   ....[8]....
        /*01cc*/ 	.word	0x00002190


	//   ....[9]....
        /*01d0*/ 	.word	0x00002270


	//   ....[10]....
        /*01d4*/ 	.word	0x000022b0


	//   ....[11]....
        /*01d8*/ 	.word	0x000022e0


	//   ....[12]....
        /*01dc*/ 	.word	0x00002310


	//   ....[13]....
        /*01e0*/ 	.word	0x00002440


	//   ....[14]....
        /*01e4*/ 	.word	0x00002480


	//   ....[15]....
        /*01e8*/ 	.word	0x000024b0


	//   ....[16]....
        /*01ec*/ 	.word	0x000024e0


	//   ....[17]....
        /*01f0*/ 	.word	0x00002660


	//   ....[18]....
        /*01f4*/ 	.word	0x000026a0


	//   ....[19]....
        /*01f8*/ 	.word	0x000026d0


	//   ....[20]....
        /*01fc*/ 	.word	0x00002700


	//   ....[21]....
        /*0200*/ 	.word	0x000028e0


	//   ....[22]....
        /*0204*/ 	.word	0x00002920


	//   ....[23]....
        /*0208*/ 	.word	0x00002960


	//   ....[24]....
        /*020c*/ 	.word	0x00002990


	//   ....[25]....
        /*0210*/ 	.word	0x00002b40


	//   ....[26]....
        /*0214*/ 	.word	0x00002b90


	//   ....[27]....
        /*0218*/ 	.word	0x00002bd0


	//   ....[28]....
        /*021c*/ 	.word	0x00002bf0


	//   ....[29]....
        /*0220*/ 	.word	0x00002c00


	//   ....[30]....
        /*0224*/ 	.word	0x00002c10


	//   ....[31]....
        /*0228*/ 	.word	0x00002c20


	//   ....[32]....
        /*022c*/ 	.word	0x00002c30


	//   ....[33]....
        /*0230*/ 	.word	0x00002d10


	//   ....[34]....
        /*0234*/ 	.word	0x00002d30


	//   ....[35]....
        /*0238*/ 	.word	0x00002d40


	//   ....[36]....
        /*023c*/ 	.word	0x00002d50


	//   ....[37]....
        /*0240*/ 	.word	0x00002e30


	//   ....[38]....
        /*0244*/ 	.word	0x00002e50


	//   ....[39]....
        /*0248*/ 	.word	0x00002e60


	//   ....[40]....
        /*024c*/ 	.word	0x00002e70


	//   ....[41]....
        /*0250*/ 	.word	0x00002f50


	//   ....[42]....
        /*0254*/ 	.word	0x00002f70


	//   ....[43]....
        /*0258*/ 	.word	0x00002f80


	//   ....[44]....
        /*025c*/ 	.word	0x00002f90


	//   ....[45]....
        /*0260*/ 	.word	0x00003070


	//   ....[46]....
        /*0264*/ 	.word	0x00003090


	//   ....[47]....
        /*0268*/ 	.word	0x000030a0


	//   ....[48]....
        /*026c*/ 	.word	0x000030b0


	//   ....[49]....
        /*0270*/ 	.word	0x00003190


	//   ....[50]....
        /*0274*/ 	.word	0x000031c0


	//   ....[51]....
        /*0278*/ 	.word	0x000031d0


	//   ....[52]....
        /*027c*/ 	.word	0x000031e0


	//   ....[53]....
        /*0280*/ 	.word	0x000031f0


	//   ....[54]....
        /*0284*/ 	.word	0x00003200


	//   ....[55]....
        /*0288*/ 	.word	0x00003210


	//   ....[56]....
        /*028c*/ 	.word	0x00003230


	//   ....[57]....
        /*0290*/ 	.word	0x00003250


	//   ....[58]....
        /*0294*/ 	.word	0x00003270


	//   ....[59]....
        /*0298*/ 	.word	0x00003e80


	//   ....[60]....
        /*029c*/ 	.word	0x00003ed0


	//   ....[61]....
        /*02a0*/ 	.word	0x00003f00


	//   ....[62]....
        /*02a4*/ 	.word	0x00003f30


	//   ....[63]....
        /*02a8*/ 	.word	0x00003fb0


	//   ....[64]....
        /*02ac*/ 	.word	0x00004000


	//   ....[65]....
        /*02b0*/ 	.word	0x00004040


	//   ....[66]....
        /*02b4*/ 	.word	0x00004070


	//   ....[67]....
        /*02b8*/ 	.word	0x00004130


	//   ....[68]....
        /*02bc*/ 	.word	0x00004170


	//   ....[69]....
        /*02c0*/ 	.word	0x000041a0


	//   ....[70]....
        /*02c4*/ 	.word	0x000041d0


	//   ....[71]....
        /*02c8*/ 	.word	0x00004270


	//   ....[72]....
        /*02cc*/ 	.word	0x000042a0


	//   ....[73]....
        /*02d0*/ 	.word	0x000042d0


	//   ....[74]....
        /*02d4*/ 	.word	0x00004300


	//   ....[75]....
        /*02d8*/ 	.word	0x000043c0


	//   ....[76]....
        /*02dc*/ 	.word	0x000043f0


	//   ....[77]....
        /*02e0*/ 	.word	0x00004430


	//   ....[78]....
        /*02e4*/ 	.word	0x00004460


	//   ....[79]....
        /*02e8*/ 	.word	0x00004a80


	//   ....[80]....
        /*02ec*/ 	.word	0x00004f60


	//   ....[81]....
        /*02f0*/ 	.word	0x000053d0


	//   ....[82]....
        /*02f4*/ 	.word	0x00005420


	//   ....[83]....
        /*02f8*/ 	.word	0x00005450


	//   ....[84]....
        /*02fc*/ 	.word	0x00005470


	//   ....[85]....
        /*0300*/ 	.word	0x00005490


	//   ....[86]....
        /*0304*/ 	.word	0x00005540


	//   ....[87]....
        /*0308*/ 	.word	0x00005590


	//   ....[88]....
        /*030c*/ 	.word	0x000055b0


	//   ....[89]....
        /*0310*/ 	.word	0x000055d0


	//   ....[90]....
        /*0314*/ 	.word	0x000055f0


	//----- nvinfo : EIATTR_EXIT_INSTR_OFFSETS
	.align		4
.L_2991:
        /*0318*/ 	.byte	0x04, 0x1c
        /*031a*/ 	.short	(.L_2993 - .L_2992)


	//   ....[0]....
.L_2992:
        /*031c*/ 	.word	0x000056b0


	//   ....[1]....
        /*0320*/ 	.word	0x00005bf0


	//----- nvinfo : EIATTR_MAX_THREADS
	.align		4
.L_2993:
        /*0324*/ 	.byte	0x04, 0x05
        /*0326*/ 	.short	(.L_2995 - .L_2994)
.L_2994:
        /*0328*/ 	.word	0x00000020
        /*032c*/ 	.word	0x00000001
        /*0330*/ 	.word	0x00000001


	//----- nvinfo : EIATTR_CRS_STACK_SIZE
	.align		4
.L_2995:
        /*0334*/ 	.byte	0x04, 0x1e
        /*0336*/ 	.short	(.L_2997 - .L_2996)
.L_2996:
        /*0338*/ 	.word	0x00000000
.L_2997:


//--------------------- .nv.info._Z25selective_scan_bwd_kernelI32Selective_Scan_bwd_kernel_traitsILi32ELi8ELb0ELb0ELb0ELb0ELb1EN3c104HalfENS1_7complexIfEEEEv12SSMParamsBwd --------------------------
	.section	.nv.info._Z25selective_scan_bwd_kernelI32Selective_Scan_bwd_kernel_traitsILi32ELi8ELb0ELb0ELb0ELb0ELb1EN3c104HalfENS1_7complexIfEEEEv12SSMParamsBwd,"",@"SHT_CUDA_INFO"
	.sectionflags	@""
	.align	4


	//----- nvinfo : EIATTR_CUDA_API_VERSION
	.align		4
        /*0000*/ 	.byte	0x04, 0x37
        /*0002*/ 	.short	(.L_2999 - .L_2998)
.L_2998:
        /*0004*/ 	.word	0x00000082


	//----- nvinfo : EIATTR_SW2861232_WAR
	.align		4
.L_2999:
        /*0008*/ 	.byte	0x01, 0x35
	.zero		2


	//----- nvinfo : EIATTR_PARAM_CBANK
	.align		4
        /*000c*/ 	.byte	0x04, 0x0a
        /*000e*/ 	.short	(.L_3001 - .L_3000)
	.align		4
.L_3000:
        /*0010*/ 	.word	index@(.nv.constant0._Z25selective_scan_bwd_kernelI32Selective_Scan_bwd_kernel_traitsILi32ELi8ELb0ELb0ELb0ELb0ELb1EN3c104HalfENS1_7complexIfEEEEv12SSMParamsBwd)
        /*0014*/ 	.short	0x0160
        /*0016*/ 	.short	0x01f0


	//----- nvinfo : EIATTR_CBANK_PARAM_SIZE
	.align		4
.L_3001:
        /*0018*/ 	.byte	0x03, 0x19
        /*001a*/ 	.short	0x01f0


	//----- nvinfo : EIATTR_KPARAM_INFO
	.align		4
        /*001c*/ 	.byte	0x04, 0x17
        /*001e*/ 	.short	(.L_3003 - .L_3002)
.L_3002:
        /*0020*/ 	.word	0x00000000
        /*0024*/ 	.short	0x0000
        /*0026*/ 	.short	0x0000
        /*0028*/ 	.byte	0x00, 0xf0, 0xc1, 0x07


	//----- nvinfo : EIATTR_MAXREG_COUNT
	.align		4
.L_3003:
        /*002c*/ 	.byte	0x03, 0x1b
        /*002e*/ 	.short	0x00ff


	//----- nvinfo : EIATTR_NUM_BARRIERS
	.align		4
        /*0030*/ 	.byte	0x02, 0x4c
        /*0032*/ 	.byte	0x01
	.zero		1


	//----- nvinfo : EIATTR_MERCURY_ISA_VERSION
	.align		4
        /*0034*/ 	.byte	0x03, 0x5f
        /*0036*/ 	.short	0x0000


	//----- nvinfo : EIATTR_COOP_GROUP_MASK_REGIDS
	.align		4
        /*0038*/ 	.byte	0x04, 0x29
        /*003a*/ 	.short	(.L_3005 - .L_3004)


	//   ....[0]....
.L_3004:
        /*003c*/ 	.word	0xffffffff


	//   ....[1]....
        /*0040*/ 	.word	0xffffffff


	//   ....[2]....
        /*0044*/ 	.word	0xffffffff


	//   ....[3]....
        /*0048*/ 	.word	0xffffffff


	//   ....[4]....
        /*004c*/ 	.word	0xffffffff


	//   ....[5]....
        /*0050*/ 	.word	0xffffffff


	//   ....[6]....
        /*0054*/ 	.word	0xffffffff


	//   ....[7]....
        /*0058*/ 	.word	0xffffffff


	//   ....[8]....
        /*005c*/ 	.word	0xffffffff


	//   ....[9]....
        /*0060*/ 	.word	0xffffffff


	//   ....[10]....
        /*0064*/ 	.word	0xffffffff


	//   ....[11]....
        /*0068*/ 	.word	0xffffffff


	//   ....[12]....
        /*006c*/ 	.word	0xffffffff


	//   ....[13]....
        /*0070*/ 	.word	0xffffffff


	//   ....[14]....
        /*0074*/ 	.word	0xffffffff


	//   ....[15]....
        /*0078*/ 	.word	0xffffffff


	//   ....[16]....
        /*007c*/ 	.word	0xffffffff


	//   ....[17]....
        /*0080*/ 	.word	0xffffffff


	//   ....[18]....
        /*0084*/ 	.word	0xffffffff


	//   ....[19]....
        /*0088*/ 	.word	0xffffffff


	//   ....[20]....
        /*008c*/ 	.word	0xffffffff


	//   ....[21]....
        /*0090*/ 	.word	0xffffffff


	//   ....[22]....
        /*0094*/ 	.word	0xffffffff


	//   ....[23]....
        /*0098*/ 	.word	0xffffffff


	//   ....[24]....
        /*009c*/ 	.word	0xffffffff


	//   ....[25]....
        /*00a0*/ 	.word	0xffffffff


	//   ....[26]....
        /*00a4*/ 	.word	0xffffffff


	//   ....[27]....
        /*00a8*/ 	.word	0xffffffff


	//   ....[28]....
        /*00ac*/ 	.word	0xffffffff


	//   ....[29]....
        /*00b0*/ 	.word	0xffffffff


	//   ....[30]....
        /*00b4*/ 	.word	0xffffffff


	//   ....[31]....
        /*00b8*/ 	.word	0xffffffff


	//   ....[32]....
        /*00bc*/ 	.word	0xffffffff


	//   ....[33]....
        /*00c0*/ 	.word	0xffffffff


	//   ....[34]....
        /*00c4*/ 	.word	0xffffffff


	//   ....[35]....
        /*00c8*/ 	.word	0xffffffff


	//   ....[36]....
        /*00cc*/ 	.word	0xffffffff


	//   ....[37]....
        /*00d0*/ 	.word	0xffffffff


	//   ....[38]....
        /*00d4*/ 	.word	0xffffffff


	//   ....[39]....
        /*00d8*/ 	.word	0xffffffff


	//   ....[40]....
        /*00dc*/ 	.word	0xffffffff


	//   ....[41]....
        /*00e0*/ 	.word	0xffffffff


	//   ....[42]....
        /*00e4*/ 	.word	0xffffffff


	//   ....[43]....
        /*00e8*/ 	.word	0xffffffff


	//   ....[44]....
        /*00ec*/ 	.word	0xffffffff


	//   ....[45]....
        /*00f0*/ 	.word	0xffffffff


	//   ....[46]....
        /*00f4*/ 	.word	0xffffffff


	//   ....[47]....
        /*00f8*/ 	.word	0xffffffff


	//   ....[48]....
        /*00fc*/ 	.word	0xffffffff


	//   ....[49]....
        /*0100*/ 	.word	0xffffffff


	//   ....[50]....
        /*0104*/ 	.word	0xffffffff


	//   ....[51]....
        /*0108*/ 	.word	0xffffffff


	//   ....[52]....
        /*010c*/ 	.word	0xffffffff


	//   ....[53]....
        /*0110*/ 	.word	0xffffffff


	//   ....[54]....
        /*0114*/ 	.word	0xffffffff


	//   ....[55]....
        /*0118*/ 	.word	0xffffffff


	//   ....[56]....
        /*011c*/ 	.word	0xffffffff


	//   ....[57]....
        /*0120*/ 	.word	0xffffffff


	//   ....[58]....
        /*0124*/ 	.word	0xffffffff


	//   ....[59]....
        /*0128*/ 	.word	0xffffffff


	//   ....[60]....
        /*012c*/ 	.word	0xffffffff


	//   ....[61]....
        /*0130*/ 	.word	0xffffffff


	//   ....[62]....
        /*0134*/ 	.word	0xffffffff


	//   ....[63]....
        /*0138*/ 	.word	0xffffffff


	//   ....[64]....
        /*013c*/ 	.word	0xffffffff


	//   ....[65]....
        /*0140*/ 	.word	0xffffffff


	//   ....[66]....
        /*0144*/ 	.word	0xffffffff


	//   ....[67]....
        /*0148*/ 	.word	0xffffffff


	//   ....[68]....
        /*014c*/ 	.word	0xffffffff


	//   ....[69]....
        /*0150*/ 	.word	0xffffffff


	//   ....[70]....
        /*0154*/ 	.word	0xffffffff


	//   ....[71]....
        /*0158*/ 	.word	0xffffffff


	//   ....[72]....
        /*015c*/ 	.word	0xffffffff


	//   ....[73]....
        /*0160*/ 	.word	0xffffffff


	//   ....[74]....
        /*0164*/ 	.word	0xffffffff


	//   ....[75]....
        /*0168*/ 	.word	0xffffffff


	//   ....[76]....
        /*016c*/ 	.word	0xffffffff


	//   ....[77]....
        /*0170*/ 	.word	0xffffffff


	//   ....[78]....
        /*0174*/ 	.word	0xffffffff


	//   ....[79]....
        /*0178*/ 	.word	0xffffffff


	//   ....[80]....
        /*017c*/ 	.word	0xffffffff


	//   ....[81]....
        /*0180*/ 	.word	0xffffffff


	//   ....[82]....
        /*0184*/ 	.word	0xffffffff


	//   ....[83]....
        /*0188*/ 	.word	0xffffffff


	//   ....[84]....
        /*018c*/ 	.word	0xffffffff


	//   ....[85]....
        /*0190*/ 	.word	0xffffffff


	//   ....[86]....
        /*0194*/ 	.word	0xffffffff


	//   ....[87]....
        /*0198*/ 	.word	0xffffffff


	//   ....[88]....
        /*019c*/ 	.word	0xffffffff


	//   ....[89]....
        /*01a0*/ 	.word	0xffffffff


	//   ....[90]....
        /*01a4*/ 	.word	0xffffffff


	//   ....[91]....
        /*01a8*/ 	.word	0xffffffff


	//   ....[92]....
        /*01ac*/ 	.word	0xffffffff


	//   ....[93]....
        /*01b0*/ 	.word	0xffffffff


	//   ....[94]....
        /*01b4*/ 	.word	0xffffffff


	//----- nvinfo : EIATTR_COOP_GROUP_INSTR_OFFSETS
	.align		4
.L_3005:
        /*01b8*/ 	.byte	0x04, 0x28
        /*01ba*/ 	.short	(.L_3007 - .L_3006)


	//   ....[0]....
.L_3006:
        /*01bc*/ 	.word	0x00000aa0


	//   ....[1]....
        /*01c0*/ 	.word	0x00000dc0


	//   ....[2]....
        /*01c4*/ 	.word	0x00001310


	//   ....[3]....
        /*01c8*/ 	.word	0x00001580


	//   ....[4]....
        /*01cc*/ 	.word	0x00001a30


	//   ....[5]....
        /*01d0*/ 	.word	0x00001f00


	//   ....[6]....
        /*01d4*/ 	.word	0x000026a0


	//   ....[7]....
        /*01d8*/ 	.word	0x00003950


	//   ....[8]....
        /*01dc*/ 	.word	0x00003990


	//   ....[9]....
        /*01e0*/ 	.word	0x000039d0


	//   ....[10]....
        /*01e4*/ 	.word	0x00003a10


	//   ....[11]....
        /*01e8*/ 	.word	0x00003a50


	//   ....[12]....
        /*01ec*/ 	.word	0x00003a70


	//   ....[13]....
        /*01f0*/ 	.word	0x00003b30


	//   ....[14]....
        /*01f4*/ 	.word	0x00003b70


	//   ....[15]....
        /*01f8*/ 	.word	0x00003ba0


	//   ....[16]....
        /*01fc*/ 	.word	0x00003bd0


	//   ....[17]....
        /*0200*/ 	.word	0x00003d00


	//   ....[18]....
        /*0204*/ 	.word	0x00003d40


	//   ....[19]....
        /*0208*/ 	.word	0x00003d70


	//   ....[20]....
        /*020c*/ 	.word	0x00003da0


	//   ....[21]....
        /*0210*/ 	.word	0x00003f60


	//   ....[22]....
        /*0214*/ 	.word	0x00003fa0


	//   ....[23]....
        /*0218*/ 	.word	0x00003fd0


	//   ....[24]....
        /*021c*/ 	.word	0x00004000


	//   ....[25]....
        /*0220*/ 	.word	0x00004210


	//   ....[26]....
        /*0224*/ 	.word	0x00004250


	//   ....[27]....
        /*0228*/ 	.word	0x00004280


	//   ....[28]....
        /*022c*/ 	.word	0x000042b0


	//   ....[29]....
        /*0230*/ 	.word	0x00004480


	//   ....[30]....
        /*0234*/ 	.word	0x000044b0


	//   ....[31]....
        /*0238*/ 	.word	0x000044e0


	//   ....[32]....
        /*023c*/ 	.word	0x000044f0


	//   ....[33]....
        /*0240*/ 	.word	0x00004500


	//   ....[34]....
        /*0244*/ 	.word	0x00004510


	//   ....[35]....
        /*0248*/ 	.word	0x00004520


	//   ....[36]....
        /*024c*/ 	.word	0x00004530


	//   ....[37]....
        /*0250*/ 	.word	0x00004610


	//   ....[38]....
        /*0254*/ 	.word	0x00004630


	//   ....[39]....
        /*0258*/ 	.word	0x00004640


	//   ....[40]....
        /*025c*/ 	.word	0x00004650


	//   ....[41]....
        /*0260*/ 	.word	0x00004730


	//   ....[42]....
        /*0264*/ 	.word	0x00004750


	//   ....[43]....
        /*0268*/ 	.word	0x00004760


	//   ....[44]....
        /*026c*/ 	.word	0x00004770


	//   ....[45]....
        /*0270*/ 	.word	0x00004850


	//   ....[46]....
        /*0274*/ 	.word	0x00004870


	//   ....[47]....
        /*0278*/ 	.word	0x00004880


	//   ....[48]....
        /*027c*/ 	.word	0x00004890


	//   ....[49]....
        /*0280*/ 	.word	0x00004970


	//   ....[50]....
        /*0284*/ 	.word	0x00004990


	//   ....[51]....
        /*0288*/ 	.word	0x000049a0


	//   ....[52]....
        /*028c*/ 	.word	0x000049b0


	//   ....[53]....
        /*0290*/ 	.word	0x00004a90


	//   ....[54]....
        /*0294*/ 	.word	0x00004ac0


	//   ....[55]....
        /*0298*/ 	.word	0x00004ad0


	//   ....[56]....
        /*029c*/ 	.word	0x00004ae0


	//   ....[57]....
        /*02a0*/ 	.word	0x00004af0


	//   ....[58]....
        /*02a4*/ 	.word	0x00004b00


	//   ....[59]....
        /*02a8*/ 	.word	0x00004b10


	//   ....[60]....
        /*02ac*/ 	.word	0x00004b30


	//   ....[61]....
        /*02b0*/ 	.word	0x00004b50


	//   ....[62]....
        /*02b4*/ 	.word	0x00004b70


	//   ....[63]....
        /*02b8*/ 	.word	0x000057c0


	//   ....[64]....
        /*02bc*/ 	.word	0x00005800


	//   ....[65]....
        /*02c0*/ 	.word	0x00005830


	//   ....[66]....
        /*02c4*/ 	.word	0x00005860


	//   ....[67]....
        /*02c8*/ 	.word	0x000058d0


	//   ....[68]....
        /*02cc*/ 	.word	0x00005900


	//   ....[69]....
        /*02d0*/ 	.word	0x00005930


	//   ....[70]....
        /*02d4*/ 	.word	0x00005960


	//   ....[71]....
        /*02d8*/ 	.word	0x00005a00


	//   ....[72]....
        /*02dc*/ 	.word	0x00005a30


	//   ....[73]....
        /*02e0*/ 	.word	0x00005a60


	//   ....[74]....
        /*02e4*/ 	.word	0x00005a90


	//   ....[75]....
        /*02e8*/ 	.word	0x00005b40


	//   ....[76]....
        /*02ec*/ 	.word	0x00005b70


	//   ....[77]....
        /*02f0*/ 	.word	0x00005ba0


	//   ....[78]....
        /*02f4*/ 	.word	0x00005bd0


	//   ....[79]....
        /*02f8*/ 	.word	0x00005ce0


	//   ....[80]....
        /*02fc*/ 	.word	0x00005d10


	//   ....[81]....
        /*0300*/ 	.word	0x00005d40


	//   ....[82]....
        /*0304*/ 	.word	0x00005d70


	//   ....[83]....
        /*0308*/ 	.word	0x00006380


	//   ....[84]....
        /*030c*/ 	.word	0x000068c0


	//   ....[85]....
        /*0310*/ 	.word	0x00006d00


	//   ....[86]....
        /*0314*/ 	.word	0x00006d50


	//   ....[87]....
        /*0318*/ 	.word	0x00006d80


	//   ....[88]....
        /*031c*/ 	.word	0x00006da0


	//   ....[89]....
        /*0320*/ 	.word	0x00006dc0


	//   ....[90]....
        /*0324*/ 	.word	0x00006e70


	//   ....[91]....
        /*0328*/ 	.word	0x00006ec0


	//   ....[92]....
        /*032c*/ 	.word	0x00006ee0


	//   ....[93]....
        /*0330*/ 	.word	0x00006f00


	//   ....[94]....
        /*0334*/ 	.word	0x00006f20


	//----- nvinfo : EIATTR_EXIT_INSTR_OFFSETS
	.align		4
.L_3007:
        /*0338*/ 	.byte	0x04, 0x1c
        /*033a*/ 	.short	(.L_3009 - .L_3008)


	//   ....[0]....
.L_3008:
        /*033c*/ 	.word	0x00006fe0


	//   ....[1]....
        /*0340*/ 	.word	0x00007520


	//----- nvinfo : EIATTR_MAX_THREADS
	.align		4
.L_3009:
        /*0344*/ 	.byte	0x04, 0x05
        /*0346*/ 	.short	(.L_3011 - .L_3010)
.L_3010:
        /*0348*/ 	.word	0x00000020
        /*034c*/ 	.word	0x00000001
        /*0350*/ 	.word	0x00000001


	//----- nvinfo : EIATTR_CRS_STACK_SIZE
	.align		4
.L_3011:
        /*0354*/ 	.byte	0x04, 0x1e
        /*0356*/ 	.short	(.L_3013 - .L_3012)
.L_3012:
        /*0358*/ 	.word	0x00000000
.L_3013:


//--------------------- .nv.info._Z25selective_scan_bwd_kernelI32Selective_Scan_bwd_kernel_traitsILi32ELi8ELb0ELb0ELb0ELb1ELb0EN3c104HalfENS1_7complexIfEEEEv12SSMParamsBwd --------------------------
	.section	.nv.info._Z25selective_scan_bwd_kernelI32Selective_Scan_bwd_kernel_traitsILi32ELi8ELb0ELb0ELb0ELb1ELb0EN3c104HalfENS1_7complexIfEEEEv12SSMParamsBwd,"",@"SHT_CUDA_INFO"
	.sectionflags	@""
	.align	4


	//----- nvinfo : EIATTR_CUDA_API_VERSION
	.align		4
        /*0000*/ 	.byte	0x04, 0x37
        /*0002*/ 	.short	(.L_3015 - .L_3014)
.L_3014:
        /*0004*/ 	.word	0x00000082


	//----- nvinfo : EIATTR_SW2861232_WAR
	.align		4
.L_3015:
        /*0008*/ 	.byte	0x01, 0x35
	.zero		2


	//----- nvinfo : EIATTR_PARAM_CBANK
	.align		4
        /*000c*/ 	.byte	0x04, 0x0a
        /*000e*/ 	.short	(.L_3017 - .L_3016)
	.align		4
.L_3016:
        /*0010*/ 	.word	index@(.nv.constant0._Z25selective_scan_bwd_kernelI32Selective_Scan_bwd_kernel_traitsILi32ELi8ELb0ELb0ELb0ELb1ELb0EN3c104HalfENS1_7complexIfEEEEv12SSMParamsBwd)
        /*0014*/ 	.short	0x0160
        /*0016*/ 	.short	0x01f0


	//----- nvinfo : EIATTR_CBANK_PARAM_SIZE
	.align		4
.L_3017:
        /*0018*/ 	.byte	0x03, 0x19
        /*001a*/ 	.short	0x01f0


	//----- nvinfo : EIATTR_KPARAM_INFO
	.align		4
        /*001c*/ 	.byte	0x04, 0x17
        /*001e*/ 	.short	(.L_3019 - .L_3018)
.L_3018:
        /*0020*/ 	.word	0x00000000
        /*0024*/ 	.short	0x0000
        /*0026*/ 	.short	0x0000
        /*0028*/ 	.byte	0x00, 0xf0, 0xc1, 0x07


	//----- nvinfo : EIATTR_MAXREG_COUNT
	.align		4
.L_3019:
        /*002c*/ 	.byte	0x03, 0x1b
        /*002e*/ 	.short	0x00ff


	//----- nvinfo : EIATTR_NUM_BARRIERS
	.align		4
        /*0030*/ 	.byte	0x02, 0x4c
        /*0032*/ 	.byte	0x01
	.zero		1


	//----- nvinfo : EIATTR_MERCURY_ISA_VERSION
	.align		4
        /*0034*/ 	.byte	0x03, 0x5f
        /*0036*/ 	.short	0x0000


	//----- nvinfo : EIATTR_COOP_GROUP_MASK_REGIDS
	.align		4
        /*0038*/ 	.byte	0x04, 0x29
        /*003a*/ 	.short	(.L_3021 - .L_3020)


	//   ....[0]....
.L_3020:
        /*003c*/ 	.word	0xffffffff


	//   ....[1]....
        /*0040*/ 	.word	0xffffffff


	//   ....[2]....
        /*0044*/ 	.word	0xffffffff


	//   ....[3]....
        /*0048*/ 	.word	0xffffffff


	//   ....[4]....
        /*004c*/ 	.word	0xffffffff


	//   ....[5]....
        /*0050*/ 	.word	0xffffffff


	//   ....[6]....
        /*0054*/ 	.word	0xffffffff


	//   ....[7]....
        /*0058*/ 	.word	0xffffffff


	//   ....[8]....
        /*005c*/ 	.word	0xffffffff


	//   ....[9]....
        /*0060*/ 	.word	0xffffffff


	//   ....[10]....
        /*0064*/ 	.word	0xffffffff


	//   ....[11]....
        /*0068*/ 	.word	0xffffffff


	//   ....[12]....
        /*006c*/ 	.word	0xffffffff


	//   ....[13]....
        /*0070*/ 	.word	0xffffffff


	//   ....[14]....
        /*0074*/ 	.word	0xffffffff


	//   ....[15]....
        /*0078*/ 	.word	0xffffffff


	//   ....[16]....
        /*007c*/ 	.word	0xffffffff


	//   ....[17]....
        /*0080*/ 	.word	0xffffffff


	//   ....[18]....
        /*0084*/ 	.word	0xffffffff


	//   ....[19]....
        /*0088*/ 	.word	0xffffffff


	//   ....[20]....
        /*008c*/ 	.word	0xffffffff


	//   ....[21]....
        /*0090*/ 	.word	0xffffffff


	//   ....[22]....
        /*0094*/ 	.word	0xffffffff


	//   ....[23]....
        /*0098*/ 	.word	0xffffffff


	//   ....[24]....
        /*009c*/ 	.word	0xffffffff


	//   ....[25]....
        /*00a0*/ 	.word	0xffffffff


	//   ....[26]....
        /*00a4*/ 	.word	0xffffffff


	//   ....[27]....
        /*00a8*/ 	.word	0xffffffff


	//   ....[28]....
        /*00ac*/ 	.word	0xffffffff


	//   ....[29]....
        /*00b0*/ 	.word	0xffffffff


	//   ....[30]....
        /*00b4*/ 	.word	0xffffffff


	//   ....[31]....
        /*00b8*/ 	.word	0xffffffff


	//   ....[32]....
        /*00bc*/ 	.word	0xffffffff


	//   ....[33]....
        /*00c0*/ 	.word	0xffffffff


	//   ....[34]....
        /*00c4*/ 	.word	0xffffffff


	//   ....[35]....
        /*00c8*/ 	.word	0xffffffff


	//   ....[36]....
        /*00cc*/ 	.word	0xffffffff


	//   ....[37]....
        /*00d0*/ 	.word	0xffffffff


	//   ....[38]....
        /*00d4*/ 	.word	0xffffffff


	//   ....[39]....
        /*00d8*/ 	.word	0xffffffff


	//   ....[40]....
        /*00dc*/ 	.word	0xffffffff


	//   ....[41]....
        /*00e0*/ 	.word	0xffffffff


	//   ....[42]....
        /*00e4*/ 	.word	0xffffffff


	//   ....[43]....
        /*00e8*/ 	.word	0xffffffff


	//   ....[44]....
        /*00ec*/ 	.word	0xffffffff


	//   ....[45]....
        /*00f0*/ 	.word	0xffffffff


	//   ....[46]....
        /*00f4*/ 	.word	0xffffffff


	//   ....[47]....
        /*00f8*/ 	.word	0xffffffff


	//   ....[48]....
        /*00fc*/ 	.word	0xffffffff


	//   ....[49]....
        /*0100*/ 	.word	0xffffffff


	//   ....[50]....
        /*0104*/ 	.word	0xffffffff


	//   ....[51]....
        /*0108*/ 	.word	0xffffffff


	//   ....[52]....
        /*010c*/ 	.word	0xffffffff


	//   ....[53]....
        /*0110*/ 	.word	0xffffffff


	//   ....[54]....
        /*0114*/ 	.word	0xffffffff


	//   ....[55]....
        /*0118*/ 	.word	0xffffffff


	//   ....[56]....
        /*011c*/ 	.word	0xffffffff


	//   ....[57]....
        /*0120*/ 	.word	0xffffffff


	//   ....[58]....
        /*0124*/ 	.word	0xffffffff


	//   ....[59]....
        /*0128*/ 	.word	0xffffffff


	//   ....[60]....
        /*012c*/ 	.word	0xffffffff


	//   ....[61]....
        /*0130*/ 	.word	0xffffffff


	//   ....[62]....
        /*0134*/ 	.word	0xffffffff


	//   ....[63]....
        /*0138*/ 	.word	0xffffffff


	//   ....[64]....
        /*013c*/ 	.word	0xffffffff


	//   ....[65]....
        /*0140*/ 	.word	0xffffffff


	//   ....[66]....
        /*0144*/ 	.word	0xffffffff


	//   ....[67]....
        /*0148*/ 	.word	0xffffffff


	//   ....[68]....
        /*014c*/ 	.word	0xffffffff


	//   ....[69]....
        /*0150*/ 	.word	0xffffffff


	//   ....[70]....
        /*0154*/ 	.word	0xffffffff


	//   ....[71]....
        /*0158*/ 	.word	0xffffffff


	//   ....[72]....
        /*015c*/ 	.word	0xffffffff


	//   ....[73]....
        /*0160*/ 	.word	0xffffffff


	//   ....[74]....
        /*0164*/ 	.word	0xffffffff


	//   ....[75]....
        /*0168*/ 	.word	0xffffffff


	//   ....[76]....
        /*016c*/ 	.word	0xffffffff


	//   ....[77]....
        /*0170*/ 	.word	0xffffffff


	//   ....[78]....
        /*0174*/ 	.word	0xffffffff


	//   ....[79]....
        /*0178*/ 	.word	0xffffffff


	//   ....[80]....
        /*017c*/ 	.word	0xffffffff


	//   ....[81]....
        /*0180*/ 	.word	0xffffffff


	//   ....[82]....
        /*0184*/ 	.word	0xffffffff


	//   ....[83]....
        /*0188*/ 	.word	0xffffffff


	//   ....[84]....
        /*018c*/ 	.word	0xffffffff


	//   ....[85]....
        /*0190*/ 	.word	0xffffffff


	//   ....[86]....
        /*0194*/ 	.word	0xffffffff


	//   ....[87]....
        /*0198*/ 	.word	0xffffffff


	//   ....[88]....
        /*019c*/ 	.word	0xffffffff


	//   ....[89]....
        /*01a0*/ 	.word	0xffffffff


	//   ....[90]....
        /*01a4*/ 	.word	0xffffffff


	//   ....[91]....
        /*01a8*/ 	.word	0xffffffff


	//----- nvinfo : EIATTR_COOP_GROUP_INSTR_OFFSETS
	.align		4
.L_3021:
        /*01ac*/ 	.byte	0x04, 0x28
        /*01ae*/ 	.short	(.L_3023 - .L_3022)


	//   ....[0]....
.L_3022:
        /*01b0*/ 	.word	0x00000a50


	//   ....[1]....
        /*01b4*/ 	.word	0x00000cb0


	//   ....[2]....
        /*01b8*/ 	.word	0x00000f20


	//   ....[3]....
        /*01bc*/ 	.word	0x000031e0


	//   ....[4]....
        /*01c0*/ 	.word	0x00003220


	//   ....[5]....
        /*01c4*/ 	.word	0x00003260


	//   ....[6]....
        /*01c8*/ 	.word	0x00003290


	//   ....[7]....
        /*01cc*/ 	.word	0x000032c0


	//   ....[8]....
        /*01d0*/ 	.word	0x000032e0


	//   ....[9]....
        /*01d4*/ 	.word	0x000033a0


	//   ....[10]....
        /*01d8*/ 	.word	0x000033e0


	//   ....[11]....
        /*01dc*/ 	.word	0x00003410


	//   ....[12]....
        /*01e0*/ 	.word	0x00003440


	//   ....[13]....
        /*01e4*/ 	.word	0x00003590


	//   ....[14]....
        /*01e8*/ 	.word	0x000035c0


	//   ....[15]....
        /*01ec*/ 	.word	0x000035f0


	//   ....[16]....
        /*01f0*/ 	.word	0x00003620


	//   ....[17]....
        /*01f4*/ 	.word	0x000037f0


	//   ....[18]....
        /*01f8*/ 	.word	0x00003820


	//   ....[19]....
        /*01fc*/ 	.word	0x00003860


	//   ....[20]....
        /*0200*/ 	.word	0x00003890


	//   ....[21]....
        /*0204*/ 	.word	0x00003a70


	//   ....[22]....
        /*0208*/ 	.word	0x00003ab0


	//   ....[23]....
        /*020c*/ 	.word	0x00003b00


	//   ....[24]....
        /*0210*/ 	.word	0x00003b30


	//   ....[25]....
        /*0214*/ 	.word	0x00003ce0


	//   ....[26]....
        /*0218*/ 	.word	0x00003d10


	//   ....[27]....
        /*021c*/ 	.word	0x00003d50


	//   ....[28]....
        /*0220*/ 	.word	0x00003d80


	//   ....[29]....
        /*0224*/ 	.word	0x00003d90


	//   ....[30]....
        /*0228*/ 	.word	0x00003da0


	//   ....[31]....
        /*022c*/ 	.word	0x00003db0


	//   ....[32]....
        /*0230*/ 	.word	0x00003dc0


	//   ....[33]....
        /*0234*/ 	.word	0x00003ea0


	//   ....[34]....
        /*0238*/ 	.word	0x00003ec0


	//   ....[35]....
        /*023c*/ 	.word	0x00003ed0


	//   ....[36]....
        /*0240*/ 	.word	0x00003ee0


	//   ....[37]....
        /*0244*/ 	.word	0x00003fc0


	//   ....[38]....
        /*0248*/ 	.word	0x00003fe0


	//   ....[39]....
        /*024c*/ 	.word	0x00003ff0


	//   ....[40]....
        /*0250*/ 	.word	0x00004000


	//   ....[41]....
        /*0254*/ 	.word	0x000040e0


	//   ....[42]....
        /*0258*/ 	.word	0x00004100


	//   ....[43]....
        /*025c*/ 	.word	0x00004110


	//   ....[44]....
        /*0260*/ 	.word	0x00004120


	//   ....[45]....
        /*0264*/ 	.word	0x00004200


	//   ....[46]....
        /*0268*/ 	.word	0x00004220


	//   ....[47]....
        /*026c*/ 	.word	0x00004230


	//   ....[48]....
        /*0270*/ 	.word	0x00004240


	//   ....[49]....
        /*0274*/ 	.word	0x00004320


	//   ....[50]....
        /*0278*/ 	.word	0x00004350


	//   ....[51]....
        /*027c*/ 	.word	0x00004360


	//   ....[52]....
        /*0280*/ 	.word	0x00004370


	//   ....[53]....
        /*0284*/ 	.word	0x00004380


	//   ....[54]....
        /*0288*/ 	.word	0x00004390


	//   ....[55]....
        /*028c*/ 	.word	0x000043a0


	//   ....[56]....
        /*0290*/ 	.word	0x000043c0


	//   ....[57]....
        /*0294*/ 	.word	0x000043e0


	//   ....[58]....
        /*0298*/ 	.word	0x00004400


	//   ....[59]....
        /*029c*/ 	.word	0x00004f40


	//   ....[60]....
        /*02a0*/ 	.word	0x00005050


	//   ....[61]....
        /*02a4*/ 	.word	0x00005090


	//   ....[62]....
        /*02a8*/ 	.word	0x000050d0


	//   ....[63]....
        /*02ac*/ 	.word	0x00005100


	//   ....[64]....
        /*02b0*/ 	.word	0x000051a0


	//   ....[65]....
        /*02b4*/ 	.word	0x000051d0


	//   ....[66]....
        /*02b8*/ 	.word	0x00005200


	//   ....[67]....
        /*02bc*/ 	.word	0x00005290


	//   ....[68]....
        /*02c0*/ 	.word	0x000052e0


	//   ....[69]....
        /*02c4*/ 	.word	0x00005310


	//   ....[70]....
        /*02c8*/ 	.word	0x00005340


	//   ....[71]....
        /*02cc*/ 	.word	0x000053b0


	//   ....[72]....
        /*02d0*/ 	.word	0x00005410


	//   ....[73]....
        /*02d4*/ 	.word	0x00005440


	//   ....[74]....
        /*02d8*/ 	.word	0x00005470


	//   ....[75]....
        /*02dc*/ 	.word	0x00005570


	//   ....[76]....
        /*02e0*/ 	.word	0x000055b0


	//   ....[77]....
        /*02e4*/ 	.word	0x000055e0


	//   ....[78]....
        /*02e8*/ 	.word	0x00005610


	//   ....[79]....
        /*02ec*/ 	.word	0x00005d10


	//   ....[80]....
        /*02f0*/ 	.word	0x00005fe0


	//   ....[81]....
        /*02f4*/ 	.word	0x000067b0


	//   ....[82]....
        /*02f8*/ 	.word	0x00006bf0


	//   ....[83]....
        /*02fc*/ 	.word	0x00006c40


	//   ....[84]....
        /*0300*/ 	.word	0x00006c70


	//   ....[85]....
        /*0304*/ 	.word	0x00006c90


	//   ....[86]....
        /*0308*/ 	.word	0x00006cb0


	//   ....[87]....
        /*030c*/ 	.word	0x00006d60


	//   ....[88]....
        /*0310*/ 	.word	0x00006db0


	//   ....[89]....
        /*0314*/ 	.word	0x00006dd0


	//   ....[90]....
        /*0318*/ 	.word	0x00006df0


	//   ....[91]....
        /*031c*/ 	.word	0x00006e10


	//----- nvinfo : EIATTR_EXIT_INSTR_OFFSETS
	.align		4
.L_3023:
        /*0320*/ 	.byte	0x04, 0x1c
        /*0322*/ 	.short	(.L_3025 - .L_3024)


	//   ....[0]....
.L_3024:
        /*0324*/ 	.word	0x00006ed0


	//   ....[1]....
        /*0328*/ 	.word	0x00007410


	//----- nvinfo : EIATTR_MAX_THREADS
	.align		4
.L_3025:
        /*032c*/ 	.byte	0x04, 0x05
        /*032e*/ 	.short	(.L_3027 - .L_3026)
.L_3026:
        /*0330*/ 	.word	0x00000020
        /*0334*/ 	.word	0x00000001
        /*0338*/ 	.word	0x00000001


	//----- nvinfo : EIATTR_CRS_STACK_SIZE
	.align		4
.L_3027:
        /*033c*/ 	.byte	0x04, 0x1e
        /*033e*/ 	.short	(.L_3029 - .L_3028)
.L_3028:
        /*0340*/ 	.word	0x00000000
.L_3029:


//--------------------- .nv.info._Z25selective_scan_bwd_kernelI32Selective_Scan_bwd_kernel_traitsILi32ELi8ELb0ELb0ELb0ELb1ELb1EN3c104HalfENS1_7complexIfEEEEv12SSMParamsBwd --------------------------
	.section	.nv.info._Z25selective_scan_bwd_kernelI32Selective_Scan_bwd_kernel_traitsILi32ELi8ELb0ELb0ELb0ELb1ELb1EN3c104HalfENS1_7complexIfEEEEv12SSMParamsBwd,"",@"SHT_CUDA_INFO"
	.sectionflags	@""
	.align	4


	//----- nvinfo : EIATTR_CUDA_API_VERSION
	.align		4
        /*0000*/ 	.byte	0x04, 0x37
        /*0002*/ 	.short	(.L_3031 - .L_3030)
.L_3030:
        /*0004*/ 	.word	0x00000082


	//----- nvinfo : EIATTR_SW2861232_WAR
	.align		4
.L_3031:
        /*0008*/ 	.byte	0x01, 0x35
	.zero		2


	//----- nvinfo : EIATTR_PARAM_CBANK
	.align		4
        /*000c*/ 	.byte	0x04, 0x0a
        /*000e*/ 	.short	(.L_3033 - .L_3032)
	.align		4
.L_3032:
        /*0010*/ 	.word	index@(.nv.constant0._Z25selective_scan_bwd_kernelI32Selective_Scan_bwd_kernel_traitsILi32ELi8ELb0ELb0ELb0ELb1ELb1EN3c104HalfENS1_7complexIfEEEEv12SSMParamsBwd)
        /*0014*/ 	.short	0x0160
        /*0016*/ 	.short	0x01f0


	//----- nvinfo : EIATTR_CBANK_PARAM_SIZE
	.align		4
.L_3033:
        /*0018*/ 	.byte	0x03, 0x19
        /*001a*/ 	.short	0x01f0


	//----- nvinfo : EIATTR_KPARAM_INFO
	.align		4
        /*001c*/ 	.byte	0x04, 0x17
        /*001e*/ 	.short	(.L_3035 - .L_3034)
.L_3034:
        /*0020*/ 	.word	0x00000000
        /*0024*/ 	.short	0x0000
        /*0026*/ 	.short	0x0000
        /*0028*/ 	.byte	0x00, 0xf0, 0xc1, 0x07


	//----- nvinfo : EIATTR_MAXREG_COUNT
	.align		4
.L_3035:
        /*002c*/ 	.byte	0x03, 0x1b
        /*002e*/ 	.short	0x00ff


	//----- nvinfo : EIATTR_NUM_BARRIERS
	.align		4
        /*0030*/ 	.byte	0x02, 0x4c
        /*0032*/ 	.byte	0x01
	.zero		1


	//----- nvinfo : EIATTR_MERCURY_ISA_VERSION
	.align		4
        /*0034*/ 	.byte	0x03, 0x5f
        /*0036*/ 	.short	0x0000


	//----- nvinfo : EIATTR_COOP_GROUP_MASK_REGIDS
	.align		4
        /*0038*/ 	.byte	0x04, 0x29
        /*003a*/ 	.short	(.L_3037 - .L_3036)


	//   ....[0]....
.L_3036:
        /*003c*/ 	.word	0xffffffff


	//   ....[1]....
        /*0040*/ 	.word	0xffffffff


	//   ....[2]....
        /*0044*/ 	.word	0xffffffff


	//   ....[3]....
        /*0048*/ 	.word	0xffffffff


	//   ....[4]....
        /*004c*/ 	.word	0xffffffff


	//   ....[5]....
        /*0050*/ 	.word	0xffffffff


	//   ....[6]....
        /*0054*/ 	.word	0xffffffff


	//   ....[7]....
        /*0058*/ 	.word	0xffffffff


	//   ....[8]....
        /*005c*/ 	.word	0xffffffff


	//   ....[9]....
        /*0060*/ 	.word	0xffffffff


	//   ....[10]....
        /*0064*/ 	.word	0xffffffff


	//   ....[11]....
        /*0068*/ 	.word	0xffffffff


	//   ....[12]....
        /*006c*/ 	.word	0xffffffff


	//   ....[13]....
        /*0070*/ 	.word	0xffffffff


	//   ....[14]....
        /*0074*/ 	.word	0xffffffff


	//   ....[15]....
        /*0078*/ 	.word	0xffffffff


	//   ....[16]....
        /*007c*/ 	.word	0xffffffff


	//   ....[17]....
        /*0080*/ 	.word	0xffffffff


	//   ....[18]....
        /*0084*/ 	.word	0xffffffff


	//   ....[19]....
        /*0088*/ 	.word	0xffffffff


	//   ....[20]....
        /*008c*/ 	.word	0xffffffff


	//   ....[21]....
        /*0090*/ 	.word	0xffffffff


	//   ....[22]....
        /*0094*/ 	.word	0xffffffff


	//   ....[23]....
        /*0098*/ 	.word	0xffffffff


	//   ....[24]....
        /*009c*/ 	.word	0xffffffff


	//   ....[25]....
        /*00a0*/ 	.word	0xffffffff


	//   ....[26]....
        /*00a4*/ 	.word	0xffffffff


	//   ....[27]....
        /*00a8*/ 	.word	0xffffffff


	//   ....[28]....
        /*00ac*/ 	.word	0xffffffff


	//   ....[29]....
        /*00b0*/ 	.word	0xffffffff


	//   ....[30]....
        /*00b4*/ 	.word	0xffffffff


	//   ....[31]....
        /*00b8*/ 	.word	0xffffffff


	//   ....[32]....
        /*00bc*/ 	.word	0xffffffff


	//   ....[33]....
        /*00c0*/ 	.word	0xffffffff


	//   ....[34]....
        /*00c4*/ 	.word	0xffffffff


	//   ....[35]....
        /*00c8*/ 	.word	0xffffffff


	//   ....[36]....
        /*00cc*/ 	.word	0xffffffff


	//   ....[37]....
        /*00d0*/ 	.word	0xffffffff


	//   ....[38]....
        /*00d4*/ 	.word	0xffffffff


	//   ....[39]....
        /*00d8*/ 	.word	0xffffffff


	//   ....[40]....
        /*00dc*/ 	.word	0xffffffff


	//   ....[41]....
        /*00e0*/ 	.word	0xffffffff


	//   ....[42]....
        /*00e4*/ 	.word	0xffffffff


	//   ....[43]....
        /*00e8*/ 	.word	0xffffffff


	//   ....[44]....
        /*00ec*/ 	.word	0xffffffff


	//   ....[45]....
        /*00f0*/ 	.word	0xffffffff


	//   ....[46]....
        /*00f4*/ 	.word	0xffffffff


	//   ....[47]....
        /*00f8*/ 	.word	0xffffffff


	//   ....[48]....
        /*00fc*/ 	.word	0xffffffff


	//   ....[49]....
        /*0100*/ 	.word	0xffffffff


	//   ....[50]....
        /*0104*/ 	.word	0xffffffff


	//   ....[51]....
        /*0108*/ 	.word	0xffffffff


	//   ....[52]....
        /*010c*/ 	.word	0xffffffff


	//   ....[53]....
        /*0110*/ 	.word	0xffffffff


	//   ....[54]....
        /*0114*/ 	.word	0xffffffff


	//   ....[55]....
        /*0118*/ 	.word	0xffffffff


	//   ....[56]....
        /*011c*/ 	.word	0xffffffff


	//   ....[57]....
        /*0120*/ 	.word	0xffffffff


	//   ....[58]....
        /*0124*/ 	.word	0xffffffff


	//   ....[59]....
        /*0128*/ 	.word	0xffffffff


	//   ....[60]....
        /*012c*/ 	.word	0xffffffff


	//   ....[61]....
        /*0130*/ 	.word	0xffffffff


	//   ....[62]....
        /*0134*/ 	.word	0xffffffff


	//   ....[63]....
        /*0138*/ 	.word	0xffffffff


	//   ....[64]....
        /*013c*/ 	.word	0xffffffff


	//   ....[65]....
        /*0140*/ 	.word	0xffffffff


	//   ....[66]....
        /*0144*/ 	.word	0xffffffff


	//   ....[67]....
        /*0148*/ 	.word	0xffffffff


	//   ....[68]....
        /*014c*/ 	.word	0xffffffff


	//   ....[69]....
        /*0150*/ 	.word	0xffffffff


	//   ....[70]....
        /*0154*/ 	.word	0xffffffff


	//   ....[71]....
        /*0158*/ 	.word	0xffffffff


	//   ....[72]....
        /*015c*/ 	.word	0xffffffff


	//   ....[73]....
        /*0160*/ 	.word	0xffffffff


	//   ....[74]....
        /*0164*/ 	.word	0xffffffff


	//   ....[75]....
        /*0168*/ 	.word	0xffffffff


	//   ....[76]....
        /*016c*/ 	.word	0xffffffff


	//   ....[77]....
        /*0170*/ 	.word	0xffffffff


	//   ....[78]....
        /*0174*/ 	.word	0xffffffff


	//   ....[79]....
        /*0178*/ 	.word	0xffffffff


	//   ....[80]....
        /*017c*/ 	.word	0xffffffff


	//   ....[81]....
        /*0180*/ 	.word	0xffffffff


	//   ....[82]....
        /*0184*/ 	.word	0xffffffff


	//   ....[83]....
        /*0188*/ 	.word	0xffffffff


	//   ....[84]....
        /*018c*/ 	.word	0xffffffff


	//   ....[85]....
        /*0190*/ 	.word	0xffffffff


	//   ....[86]....
        /*0194*/ 	.word	0xffffffff


	//   ....[87]....
        /*0198*/ 	.word	0xffffffff


	//   ....[88]....
        /*019c*/ 	.word	0xffffffff


	//   ....[89]....
        /*01a0*/ 	.word	0xffffffff


	//   ....[90]....
        /*01a4*/ 	.word	0xffffffff


	//   ....[91]....
        /*01a8*/ 	.word	0xffffffff


	//   ....[92]....
        /*01ac*/ 	.word	0xffffffff


	//   ....[93]....
        /*01b0*/ 	.word	0xffffffff


	//   ....[94]....
        /*01b4*/ 	.word	0xffffffff


	//   ....[95]....
        /*01b8*/ 	.word	0xffffffff


	//----- nvinfo : EIATTR_COOP_GROUP_INSTR_OFFSETS
	.align		4
.L_3037:
        /*01bc*/ 	.byte	0x04, 0x28
        /*01be*/ 	.short	(.L_3039 - .L_3038)


	//   ....[0]....
.L_3038:
        /*01c0*/ 	.word	0x00000a90


	//   ....[1]....
        /*01c4*/ 	.word	0x00000d70


	//   ....[2]....
        /*01c8*/ 	.word	0x000012f0


	//   ....[3]....
        /*01cc*/ 	.word	0x00002790


	//   ....[4]....
        /*01d0*/ 	.word	0x00002bd0


	//   ....[5]....
        /*01d4*/ 	.word	0x00003110


	//   ....[6]....
        /*01d8*/ 	.word	0x000037a0


	//   ....[7]....
        /*01dc*/ 	.word	0x00004a40


	//   ....[8]....
        /*01e0*/ 	.word	0x00004a80


	//   ....[9]....
        /*01e4*/ 	.word	0x00004ac0


	//   ....[10]....
        /*01e8*/ 	.word	0x00004b00


	//   ....[11]....
        /*01ec*/ 	.word	0x00004b30


	//   ....[12]....
        /*01f0*/ 	.word	0x00004b40


	//   ....[13]....
        /*01f4*/ 	.word	0x00004c00


	//   ....[14]....
        /*01f8*/ 	.word	0x00004c40


	//   ....[15]....
        /*01fc*/ 	.word	0x00004c70


	//   ....[16]....
        /*0200*/ 	.word	0x00004ca0


	//   ....[17]....
        /*0204*/ 	.word	0x00004de0


	//   ....[18]....
        /*0208*/ 	.word	0x00004e20


	//   ....[19]....
        /*020c*/ 	.word	0x00004e50


	//   ....[20]....
        /*0210*/ 	.word	0x00004e80


	//   ....[21]....
        /*0214*/ 	.word	0x00005050


	//   ....[22]....
        /*0218*/ 	.word	0x00005090


	//   ....[23]....
        /*021c*/ 	.word	0x000050c0


	//   ....[24]....
        /*0220*/ 	.word	0x000050f0


	//   ....[25]....
        /*0224*/ 	.word	0x00005330


	//   ....[26]....
        /*0228*/ 	.word	0x00005370


	//   ....[27]....
        /*022c*/ 	.word	0x000053a0


	//   ....[28]....
        /*0230*/ 	.word	0x000053d0


	//   ....[29]....
        /*0234*/ 	.word	0x00005520


	//   ....[30]....
        /*0238*/ 	.word	0x00005550


	//   ....[31]....
        /*023c*/ 	.word	0x00005580


	//   ....[32]....
        /*0240*/ 	.word	0x000055d0


	//   ....[33]....
        /*0244*/ 	.word	0x000055f0


	//   ....[34]....
        /*0248*/ 	.word	0x00005600


	//   ....[35]....
        /*024c*/ 	.word	0x00005610


	//   ....[36]....
        /*0250*/ 	.word	0x00005620


	//   ....[37]....
        /*0254*/ 	.word	0x00005700


	//   ....[38]....
        /*0258*/ 	.word	0x00005720


	//   ....[39]....
        /*025c*/ 	.word	0x00005730


	//   ....[40]....
        /*0260*/ 	.word	0x00005740


	//   ....[41]....
        /*0264*/ 	.word	0x00005820


	//   ....[42]....
        /*0268*/ 	.word	0x00005840


	//   ....[43]....
        /*026c*/ 	.word	0x00005850


	//   ....[44]....
        /*0270*/ 	.word	0x00005860


	//   ....[45]....
        /*0274*/ 	.word	0x00005940


	//   ....[46]....
        /*0278*/ 	.word	0x00005960


	//   ....[47]....
        /*027c*/ 	.word	0x00005970


	//   ....[48]....
        /*0280*/ 	.word	0x00005980


	//   ....[49]....
        /*0284*/ 	.word	0x00005a60


	//   ....[50]....
        /*0288*/ 	.word	0x00005a80


	//   ....[51]....
        /*028c*/ 	.word	0x00005a90


	//   ....[52]....
        /*0290*/ 	.word	0x00005aa0


	//   ....[53]....
        /*0294*/ 	.word	0x00005b80


	//   ....[54]....
        /*0298*/ 	.word	0x00005bb0


	//   ....[55]....
        /*029c*/ 	.word	0x00005bc0


	//   ....[56]....
        /*02a0*/ 	.word	0x00005bd0


	//   ....[57]....
        /*02a4*/ 	.word	0x00005be0


	//   ....[58]....
        /*02a8*/ 	.word	0x00005bf0


	//   ....[59]....
        /*02ac*/ 	.word	0x00005c00


	//   ....[60]....
        /*02b0*/ 	.word	0x00005c20


	//   ....[61]....
        /*02b4*/ 	.word	0x00005c40


	//   ....[62]....
        /*02b8*/ 	.word	0x00005c60


	//   ....[63]....
        /*02bc*/ 	.word	0x000067a0


	//   ....[64]....
        /*02c0*/ 	.word	0x000068c0


	//   ....[65]....
        /*02c4*/ 	.word	0x00006900


	//   ....[66]....
        /*02c8*/ 	.word	0x00006930


	//   ....[67]....
        /*02cc*/ 	.word	0x00006960


	//   ....[68]....
        /*02d0*/ 	.word	0x000069e0


	//   ....[69]....
        /*02d4*/ 	.word	0x00006a00


	//   ....[70]....
        /*02d8*/ 	.word	0x00006a20


	//   ....[71]....
        /*02dc*/ 	.word	0x00006a50


	//   ....[72]....
        /*02e0*/ 	.word	0x00006a80


	//   ....[73]....
        /*02e4*/ 	.word	0x00006ab0


	//   ....[74]....
        /*02e8*/ 	.word	0x00006ae0


	//   ....[75]....
        /*02ec*/ 	.word	0x00006c10


	//   ....[76]....
        /*02f0*/ 	.word	0x00006c50


	//   ....[77]....
        /*02f4*/ 	.word	0x00006c80


	//   ....[78]....
        /*02f8*/ 	.word	0x00006cb0


	//   ....[79]....
        /*02fc*/ 	.word	0x00006de0


	//   ....[80]....
        /*0300*/ 	.word	0x00006e20


	//   ....[81]....
        /*0304*/ 	.word	0x00006e50


	//   ....[82]....
        /*0308*/ 	.word	0x00006e80


	//   ....[83]....
        /*030c*/ 	.word	0x00007610


	//   ....[84]....
        /*0310*/ 	.word	0x000079e0


	//   ....[85]....
        /*0314*/ 	.word	0x00008050


	//   ....[86]....
        /*0318*/ 	.word	0x000084b0


	//   ....[87]....
        /*031c*/ 	.word	0x00008500


	//   ....[88]....
        /*0320*/ 	.word	0x00008530


	//   ....[89]....
        /*0324*/ 	.word	0x00008550


	//   ....[90]....
        /*0328*/ 	.word	0x00008570


	//   ....[91]....
        /*032c*/ 	.word	0x00008620


	//   ....[92]....
        /*0330*/ 	.word	0x00008670


	//   ....[93]....
        /*0334*/ 	.word	0x00008690


	//   ....[94]....
        /*0338*/ 	.word	0x000086b0


	//   ....[95]....
        /*033c*/ 	.word	0x000086d0


	//----- nvinfo : EIATTR_EXIT_INSTR_OFFSETS
	.align		4
.L_3039:
        /*0340*/ 	.byte	0x04, 0x1c
        /*0342*/ 	.short	(.L_3041 - .L_3040)


	//   ....[0]....
.L_3040:
        /*0344*/ 	.word	0x00008790


	//   ....[1]....
        /*0348*/ 	.word	0x00008cd0


	//----- nvinfo : EIATTR_MAX_THREADS
	.align		4
.L_3041:
        /*034c*/ 	.byte	0x04, 0x05
        /*034e*/ 	.short	(.L_3043 - .L_3042)
.L_3042:
        /*0350*/ 	.word	0x00000020
        /*0354*/ 	.word	0x00000001
        /*0358*/ 	.word	0x00000001


	//----- nvinfo : EIATTR_CRS_STACK_SIZE
	.align		4
.L_3043:
        /*035c*/ 	.byte	0x04, 0x1e
        /*035e*/ 	.short	(.L_3045 - .L_3044)
.L_3044:
        /*0360*/ 	.word	0x00000000
.L_3045:


//--------------------- .nv.info._Z25selective_scan_bwd_kernelI32Selective_Scan_bwd_kernel_traitsILi32ELi8ELb0ELb0ELb1ELb0ELb0EN3c104HalfENS1_7complexIfEEEEv12SSMParamsBwd --------------------------
	.section	.nv.info._Z25selective_scan_bwd_kernelI32Selective_Scan_bwd_kernel_traitsILi32ELi8ELb0ELb0ELb1ELb0ELb0EN3c104HalfENS1_7complexIfEEEEv12SSMParamsBwd,"",@"SHT_CUDA_INFO"
	.sectionflags	@""
	.align	4


	//----- nvinfo : EIATTR_CUDA_API_VERSION
	.align		4
        /*0000*/ 	.byte	0x04, 0x37
        /*0002*/ 	.short	(.L_3047 - .L_3046)
.L_3046:
        /*0004*/ 	.word	0x00000082


	//----- nvinfo : EIATTR_SW2861232_WAR
	.align		4
.L_3047:
        /*0008*/ 	.byte	0x01, 0x35
	.zero		2


	//----- nvinfo : EIATTR_PARAM_CBANK
	.align		4
        /*000c*/ 	.byte	0x04, 0x0a
        /*000e*/ 	.short	(.L_3049 - .L_3048)
	.align		4
.L_3048:
        /*0010*/ 	.word	index@(.nv.constant0._Z25selective_scan_bwd_kernelI32Selective_Scan_bwd_kernel_traitsILi32ELi8ELb0ELb0ELb1ELb0ELb0EN3c104HalfENS1_7complexIfEEEEv12SSMParamsBwd)
        /*0014*/ 	.short	0x0160
        /*0016*/ 	.short	0x01f0


	//----- nvinfo : EIATTR_CBANK_PARAM_SIZE
	.align		4
.L_3049:
        /*0018*/ 	.byte	0x03, 0x19
        /*001a*/ 	.short	0x01f0


	//----- nvinfo : EIATTR_KPARAM_INFO
	.align		4
        /*001c*/ 	.byte	0x04, 0x17
        /*001e*/ 	.short	(.L_3051 - .L_3050)
.L_3050:
        /*0020*/ 	.word	0x00000000
        /*0024*/ 	.short	0x0000
        /*0026*/ 	.short	0x0000
        /*0028*/ 	.byte	0x00, 0xf0, 0xc1, 0x07


	//----- nvinfo : EIATTR_MAXREG_COUNT
	.align		4
.L_3051:
        /*002c*/ 	.byte	0x03, 0x1b
        /*002e*/ 	.short	0x00ff


	//----- nvinfo : EIATTR_NUM_BARRIERS
	.align		4
        /*0030*/ 	.byte	0x02, 0x4c
        /*0032*/ 	.byte	0x01
	.zero		1


	//----- nvinfo : EIATTR_MERCURY_ISA_VERSION
	.align		4
        /*0034*/ 	.byte	0x03, 0x5f
        /*0036*/ 	.short	0x0000


	//----- nvinfo : EIATTR_COOP_GROUP_MASK_REGIDS
	.align		4
        /*0038*/ 	.byte	0x04, 0x29
        /*003a*/ 	.short	(.L_3053 - .L_3052)


	//   ....[0]....
.L_3052:
        /*003c*/ 	.word	0xffffffff


	//   ....[1]....
        /*0040*/ 	.word	0xffffffff


	//   ....[2]....
        /*0044*/ 	.word	0xffffffff


	//   ....[3]....
        /*0048*/ 	.word	0xffffffff


	//   ....[4]....
        /*004c*/ 	.word	0xffffffff


	//   ....[5]....
        /*0050*/ 	.word	0xffffffff


	//   ....[6]....
        /*0054*/ 	.word	0xffffffff


	//   ....[7]....
        /*0058*/ 	.word	0xffffffff


	//   ....[8]....
        /*005c*/ 	.word	0xffffffff


	//   ....[9]....
        /*0060*/ 	.word	0xffffffff


	//   ....[10]....
        /*0064*/ 	.word	0xffffffff


	//   ....[11]....
        /*0068*/ 	.word	0xffffffff


	//   ....[12]....
        /*006c*/ 	.word	0xffffffff


	//   ....[13]....
        /*0070*/ 	.word	0xffffffff


	//   ....[14]....
        /*0074*/ 	.word	0xffffffff


	//   ....[15]....
        /*0078*/ 	.word	0xffffffff


	//   ....[16]....
        /*007c*/ 	.word	0xffffffff


	//   ....[17]....
        /*0080*/ 	.word	0xffffffff


	//   ....[18]....
        /*0084*/ 	.word	0xffffffff


	//   ....[19]....
        /*0088*/ 	.word	0xffffffff


	//   ....[20]....
        /*008c*/ 	.word	0xffffffff


	//   ....[21]....
        /*0090*/ 	.word	0xffffffff


	//   ....[22]....
        /*0094*/ 	.word	0xffffffff


	//   ....[23]....
        /*0098*/ 	.word	0xffffffff


	//   ....[24]....
        /*009c*/ 	.word	0xffffffff


	//   ....[25]....
        /*00a0*/ 	.word	0xffffffff


	//   ....[26]....
        /*00a4*/ 	.word	0xffffffff


	//   ....[27]....
        /*00a8*/ 	.word	0xffffffff


	//   ....[28]....
        /*00ac*/ 	.word	0xffffffff


	//   ....[29]....
        /*00b0*/ 	.word	0xffffffff


	//   ....[30]....
        /*00b4*/ 	.word	0xffffffff


	//   ....[31]....
        /*00b8*/ 	.word	0xffffffff


	//   ....[32]....
        /*00bc*/ 	.word	0xffffffff


	//   ....[33]....
        /*00c0*/ 	.word	0xffffffff


	//   ....[34]....
        /*00c4*/ 	.word	0xffffffff


	//   ....[35]....
        /*00c8*/ 	.word	0xffffffff


	//   ....[36]....
        /*00cc*/ 	.word	0xffffffff


	//   ....[37]....
        /*00d0*/ 	.word	0xffffffff


	//   ....[38]....
        /*00d4*/ 	.word	0xffffffff


	//   ....[39]....
        /*00d8*/ 	.word	0xffffffff


	//   ....[40]....
        /*00dc*/ 	.word	0xffffffff


	//   ....[41]....
        /*00e0*/ 	.word	0xffffffff


	//   ....[42]....
        /*00e4*/ 	.word	0xffffffff


	//   ....[43]....
        /*00e8*/ 	.word	0xffffffff


	//   ....[44]....
        /*00ec*/ 	.word	0xffffffff


	//   ....[45]....
        /*00f0*/ 	.word	0xffffffff


	//   ....[46]....
        /*00f4*/ 	.word	0xffffffff


	//   ....[47]....
        /*00f8*/ 	.word	0xffffffff


	//   ....[48]....
        /*00fc*/ 	.word	0xffffffff


	//   ....[49]....
        /*0100*/ 	.word	0xffffffff


	//   ....[50]....
        /*0104*/ 	.word	0xffffffff


	//   ....[51]....
        /*0108*/ 	.word	0xffffffff


	//   ....[52]....
        /*010c*/ 	.word	0xffffffff


	//   ....[53]....
        /*0110*/ 	.word	0xffffffff


	//   ....[54]....
        /*0114*/ 	.word	0xffffffff


	//   ....[55]....
        /*0118*/ 	.word	0xffffffff


	//   ....[56]....
        /*011c*/ 	.word	0xffffffff


	//   ....[57]....
        /*0120*/ 	.word	0xffffffff


	//   ....[58]....
        /*0124*/ 	.word	0xffffffff


	//   ....[59]....
        /*0128*/ 	.word	0xffffffff


	//   ....[60]....
        /*012c*/ 	.word	0xffffffff


	//   ....[61]....
        /*0130*/ 	.word	0xffffffff


	//   ....[62]....
        /*0134*/ 	.word	0xffffffff


	//   ....[63]....
        /*0138*/ 	.word	0xffffffff


	//   ....[64]....
        /*013c*/ 	.word	0xffffffff


	//   ....[65]....
        /*0140*/ 	.word	0xffffffff


	//   ....[66]....
        /*0144*/ 	.word	0xffffffff


	//   ....[67]....
        /*0148*/ 	.word	0xffffffff


	//   ....[68]....
        /*014c*/ 	.word	0xffffffff


	//   ....[69]....
        /*0150*/ 	.word	0xffffffff


	//   ....[70]....
        /*0154*/ 	.word	0xffffffff


	//   ....[71]....
        /*0158*/ 	.word	0xffffffff


	//   ....[72]....
        /*015c*/ 	.word	0xffffffff


	//   ....[73]....
        /*0160*/ 	.word	0xffffffff


	//   ....[74]....
        /*0164*/ 	.word	0xffffffff


	//   ....[75]....
        /*0168*/ 	.word	0xffffffff


	//   ....[76]....
        /*016c*/ 	.word	0xffffffff


	//   ....[77]....
        /*0170*/ 	.word	0xffffffff


	//   ....[78]....
        /*0174*/ 	.word	0xffffffff


	//   ....[79]....
        /*0178*/ 	.word	0xffffffff


	//   ....[80]....
        /*017c*/ 	.word	0xffffffff


	//   ....[81]....
        /*0180*/ 	.word	0xffffffff


	//   ....[82]....
        /*0184*/ 	.word	0xffffffff


	//   ....[83]....
        /*0188*/ 	.word	0xffffffff


	//   ....[84]....
        /*018c*/ 	.word	0xffffffff


	//   ....[85]....
        /*0190*/ 	.word	0xffffffff


	//   ....[86]....
        /*0194*/ 	.word	0xffffffff


	//   ....[87]....
        /*0198*/ 	.word	0xffffffff


	//   ....[88]....
        /*019c*/ 	.word	0xffffffff


	//   ....[89]....
        /*01a0*/ 	.word	0xffffffff


	//   ....[90]....
        /*01a4*/ 	.word	0xffffffff


	//   ....[91]....
        /*01a8*/ 	.word	0xffffffff


	//----- nvinfo : EIATTR_COOP_GROUP_INSTR_OFFSETS
	.align		4
.L_3053:
        /*01ac*/ 	.byte	0x04, 0x28
        /*01ae*/ 	.short	(.L_3055 - .L_3054)


	//   ....[0]....
.L_3054:
        /*01b0*/ 	.word	0x00000c50


	//   ....[1]....
        /*01b4*/ 	.word	0x00000f80


	//   ....[2]....
        /*01b8*/ 	.word	0x00001180


	//   ....[3]....
        /*01bc*/ 	.word	0x00001fc0


	//   ....[4]....
        /*01c0*/ 	.word	0x00002a70


	//   ....[5]....
        /*01c4*/ 	.word	0x00002ab0


	//   ....[6]....
        /*01c8*/ 	.word	0x00002af0


	//   ....[7]....
        /*01cc*/ 	.word	0x00002b30


	//   ....[8]....
        /*01d0*/ 	.word	0x00002c30


	//   ....[9]....
        /*01d4*/ 	.word	0x00002c60


	//   ....[10]....
        /*01d8*/ 	.word	0x00002c90


	//   ....[11]....
        /*01dc*/ 	.word	0x00002cc0


	//   ....[12]....
        /*01e0*/ 	.word	0x00002e00


	//   ....[13]....
        /*01e4*/ 	.word	0x00002e70


	//   ....[14]....
        /*01e8*/ 	.word	0x00002f30


	//   ....[15]....
        /*01ec*/ 	.word	0x00002f90


	//   ....[16]....
        /*01f0*/ 	.word	0x000031d0


	//   ....[17]....
        /*01f4*/ 	.word	0x00003260


	//   ....[18]....
        /*01f8*/ 	.word	0x00003290


	//   ....[19]....
        /*01fc*/ 	.word	0x000032d0


	//   ....[20]....
        /*0200*/ 	.word	0x000034b0


	//   ....[21]....
        /*0204*/ 	.word	0x00003530


	//   ....[22]....
        /*0208*/ 	.word	0x00003570


	//   ....[23]....
        /*020c*/ 	.word	0x000035a0


	//   ....[24]....
        /*0210*/ 	.word	0x00003780


	//   ....[25]....
        /*0214*/ 	.word	0x000037b0


	//   ....[26]....
        /*0218*/ 	.word	0x000037e0


	//   ....[27]....
        /*021c*/ 	.word	0x00003810


	//   ....[28]....
        /*0220*/ 	.word	0x00003840


	//   ....[29]....
        /*0224*/ 	.word	0x00003870


	//   ....[30]....
        /*0228*/ 	.word	0x00003a70


	//   ....[31]....
        /*022c*/ 	.word	0x00003b20


	//   ....[32]....
        /*0230*/ 	.word	0x00003b30


	//   ....[33]....
        /*0234*/ 	.word	0x00003b40


	//   ....[34]....
        /*0238*/ 	.word	0x00003c40


	//   ....[35]....
        /*023c*/ 	.word	0x00003c80


	//   ....[36]....
        /*0240*/ 	.word	0x00003ca0


	//   ....[37]....
        /*0244*/ 	.word	0x00003cb0


	//   ....[38]....
        /*0248*/ 	.word	0x00003dc0


	//   ....[39]....
        /*024c*/ 	.word	0x00003e00


	//   ....[40]....
        /*0250*/ 	.word	0x00003e30


	//   ....[41]....
        /*0254*/ 	.word	0x00003e60


	//   ....[42]....
        /*0258*/ 	.word	0x00004030


	//   ....[43]....
        /*025c*/ 	.word	0x00004070


	//   ....[44]....
        /*0260*/ 	.word	0x000040b0


	//   ....[45]....
        /*0264*/ 	.word	0x000040e0


	//   ....[46]....
        /*0268*/ 	.word	0x000042d0


	//   ....[47]....
        /*026c*/ 	.word	0x00004350


	//   ....[48]....
        /*0270*/ 	.word	0x00004380


	//   ....[49]....
        /*0274*/ 	.word	0x00004450


	//   ....[50]....
        /*0278*/ 	.word	0x00004600


	//   ....[51]....
        /*027c*/ 	.word	0x00004640


	//   ....[52]....
        /*0280*/ 	.word	0x00004680


	//   ....[53]....
        /*0284*/ 	.word	0x000046b0


	//   ....[54]....
        /*0288*/ 	.word	0x000046e0


	//   ....[55]....
        /*028c*/ 	.word	0x00004710


	//   ....[56]....
        /*0290*/ 	.word	0x00004740


	//   ....[57]....
        /*0294*/ 	.word	0x00004770


	//   ....[58]....
        /*0298*/ 	.word	0x00004800


	//   ....[59]....
        /*029c*/ 	.word	0x00004830


	//   ....[60]....
        /*02a0*/ 	.word	0x00005df0


	//   ....[61]....
        /*02a4*/ 	.word	0x00005e30


	//   ....[62]....
        /*02a8*/ 	.word	0x00005e70


	//   ....[63]....
        /*02ac*/ 	.word	0x00005eb0


	//   ....[64]....
        /*02b0*/ 	.word	0x00005f50


	//   ....[65]....
        /*02b4*/ 	.word	0x00005f70


	//   ....[66]....
        /*02b8*/ 	.word	0x00005f90


	//   ....[67]....
        /*02bc*/ 	.word	0x00005fb0


	//   ....[68]....
        /*02c0*/ 	.word	0x00005ff0


	//   ....[69]....
        /*02c4*/ 	.word	0x00006020


	//   ....[70]....
        /*02c8*/ 	.word	0x00006050


	//   ....[71]....
        /*02cc*/ 	.word	0x00006080


	//   ....[72]....
        /*02d0*/ 	.word	0x00006120


	//   ....[73]....
        /*02d4*/ 	.word	0x00006150


	//   ....[74]....
        /*02d8*/ 	.word	0x00006180


	//   ....[75]....
        /*02dc*/ 	.word	0x000061b0


	//   ....[76]....
        /*02e0*/ 	.word	0x00006270


	//   ....[77]....
        /*02e4*/ 	.word	0x000062a0


	//   ....[78]....
        /*02e8*/ 	.word	0x000062e0


	//   ....[79]....
        /*02ec*/ 	.word	0x00006310


	//   ....[80]....
        /*02f0*/ 	.word	0x00006890


	//   ....[81]....
        /*02f4*/ 	.word	0x00006de0


	//   ....[82]....
        /*02f8*/ 	.word	0x00007240


	//   ....[83]....
        /*02fc*/ 	.word	0x00007290


	//   ....[84]....
        /*0300*/ 	.word	0x000072c0


	//   ....[85]....
        /*0304*/ 	.word	0x000072e0


	//   ....[86]....
        /*0308*/ 	.word	0x00007300


	//   ....[87]....
        /*030c*/ 	.word	0x000073b0


	//   ....[88]....
        /*0310*/ 	.word	0x00007400


	//   ....[89]....
        /*0314*/ 	.word	0x00007420


	//   ....[90]....
        /*0318*/ 	.word	0x00007440


	//   ....[91]....
        /*031c*/ 	.word	0x00007460


	//----- nvinfo : EIATTR_EXIT_INSTR_OFFSETS
	.align		4
.L_3055:
        /*0320*/ 	.byte	0x04, 0x1c
        /*0322*/ 	.short	(.L_3057 - .L_3056)


	//   ....[0]....
.L_3056:
        /*0324*/ 	.word	0x00007520


	//   ....[1]....
        /*0328*/ 	.word	0x00007760


	//----- nvinfo : EIATTR_MAX_THREADS
	.align		4
.L_3057:
        /*032c*/ 	.byte	0x04, 0x05
        /*032e*/ 	.short	(.L_3059 - .L_3058)
.L_3058:
        /*0330*/ 	.word	0x00000020
        /*0334*/ 	.word	0x00000001
        /*0338*/ 	.word	0x00000001


	//----- nvinfo : EIATTR_CRS_STACK_SIZE
	.align		4
.L_3059:
        /*033c*/ 	.byte	0x04, 0x1e
        /*033e*/ 	.short	(.L_3061 - .L_3060)
.L_3060:
        /*0340*/ 	.word	0x00000000
.L_3061:


//--------------------- .nv.info._Z25selective_scan_bwd_kernelI32Selective_Scan_bwd_kernel_traitsILi32ELi8ELb0ELb0ELb1ELb0ELb1EN3c104HalfENS1_7complexIfEEEEv12SSMParamsBwd --------------------------
	.section	.nv.info._Z25selective_scan_bwd_kernelI32Selective_Scan_bwd_kernel_traitsILi32ELi8ELb0ELb0ELb1ELb0ELb1EN3c104HalfENS1_7complexIfEEEEv12SSMParamsBwd,"",@"SHT_CUDA_INFO"
	.sectionflags	@""
	.align	4


	//----- nvinfo : EIATTR_CUDA_API_VERSION
	.align		4
        /*0000*/ 	.byte	0x04, 0x37
        /*0002*/ 	.short	(.L_3063 - .L_3062)
.L_3062:
        /*0004*/ 	.word	0x00000082


	//----- nvinfo : EIATTR_SW2861232_WAR
	.align		4
.L_3063:
        /*0008*/ 	.byte	0x01, 0x35
	.zero		2


	//----- nvinfo : EIATTR_PARAM_CBANK
	.align		4
        /*000c*/ 	.byte	0x04, 0x0a
        /*000e*/ 	.short	(.L_3065 - .L_3064)
	.align		4
.L_3064:
        /*0010*/ 	.word	index@(.nv.constant0._Z25selective_scan_bwd_kernelI32Selective_Scan_bwd_kernel_traitsILi32ELi8ELb0ELb0ELb1ELb0ELb1EN3c104HalfENS1_7complexIfEEEEv12SSMParamsBwd)
        /*0014*/ 	.short	0x0160
        /*0016*/ 	.short	0x01f0


	//----- nvinfo : EIATTR_CBANK_PARAM_SIZE
	.align		4
.L_3065:
        /*0018*/ 	.byte	0x03, 0x19
        /*001a*/ 	.short	0x01f0


	//----- nvinfo : EIATTR_KPARAM_INFO
	.align		4
        /*001c*/ 	.byte	0x04, 0x17
        /*001e*/ 	.short	(.L_3067 - .L_3066)
.L_3066:
        /*0020*/ 	.word	0x00000000
        /*0024*/ 	.short	0x0000
        /*0026*/ 	.short	0x0000
        /*0028*/ 	.byte	0x00, 0xf0, 0xc1, 0x07


	//----- nvinfo : EIATTR_MAXREG_COUNT
	.align		4
.L_3067:
        /*002c*/ 	.byte	0x03, 0x1b
        /*002e*/ 	.short	0x00ff


	//----- nvinfo : EIATTR_NUM_BARRIERS
	.align		4
        /*0030*/ 	.byte	0x02, 0x4c
        /*0032*/ 	.byte	0x01
	.zero		1


	//----- nvinfo : EIATTR_MERCURY_ISA_VERSION
	.align		4
        /*0034*/ 	.byte	0x03, 0x5f
        /*0036*/ 	.short	0x0000


	//----- nvinfo : EIATTR_COOP_GROUP_MASK_REGIDS
	.align		4
        /*0038*/ 	.byte	0x04, 0x29
        /*003a*/ 	.short	(.L_3069 - .L_3068)


	//   ....[0]....
.L_3068:
        /*003c*/ 	.word	0xffffffff


	//   ....[1]....
        /*0040*/ 	.word	0xffffffff


	//   ....[2]....
        /*0044*/ 	.word	0xffffffff


	//   ....[3]....
        /*0048*/ 	.word	0xffffffff


	//   ....[4]....
        /*004c*/ 	.word	0xffffffff


	//   ....[5]....
        /*0050*/ 	.word	0xffffffff


	//   ....[6]....
        /*0054*/ 	.word	0xffffffff


	//   ....[7]....
        /*0058*/ 	.word	0xffffffff


	//   ....[8]....
        /*005c*/ 	.word	0xffffffff


	//   ....[9]....
        /*0060*/ 	.word	0xffffffff


	//   ....[10]....
        /*0064*/ 	.word	0xffffffff


	//   ....[11]....
        /*0068*/ 	.word	0xffffffff


	//   ....[12]....
        /*006c*/ 	.word	0xffffffff


	//   ....[13]....
        /*0070*/ 	.word	0xffffffff


	//   ....[14]....
        /*0074*/ 	.word	0xffffffff


	//   ....[15]....
        /*0078*/ 	.word	0xffffffff


	//   ....[16]....
        /*007c*/ 	.word	0xffffffff


	//   ....[17]....
        /*0080*/ 	.word	0xffffffff


	//   ....[18]....
        /*0084*/ 	.word	0xffffffff


	//   ....[19]....
        /*0088*/ 	.word	0xffffffff


	//   ....[20]....
        /*008c*/ 	.word	0xffffffff


	//   ....[21]....
        /*0090*/ 	.word	0xffffffff


	//   ....[22]....
        /*0094*/ 	.word	0xffffffff


	//   ....[23]....
        /*0098*/ 	.word	0xffffffff


	//   ....[24]....
        /*009c*/ 	.word	0xffffffff


	//   ....[25]....
        /*00a0*/ 	.word	0xffffffff


	//   ....[26]....
        /*00a4*/ 	.word	0xffffffff


	//   ....[27]....
        /*00a8*/ 	.word	0xffffffff


	//   ....[28]....
        /*00ac*/ 	.word	0xffffffff


	//   ....[29]....
        /*00b0*/ 	.word	0xffffffff


	//   ....[30]....
        /*00b4*/ 	.word	0xffffffff


	//   ....[31]....
        /*00b8*/ 	.word	0xffffffff


	//   ....[32]....
        /*00bc*/ 	.word	0xffffffff


	//   ....[33]....
        /*00c0*/ 	.word	0xffffffff


	//   ....[34]....
        /*00c4*/ 	.word	0xffffffff


	//   ....[35]....
        /*00c8*/ 	.word	0xffffffff


	//   ....[36]....
        /*00cc*/ 	.word	0xffffffff


	//   ....[37]....
        /*00d0*/ 	.word	0xffffffff


	//   ....[38]....
        /*00d4*/ 	.word	0xffffffff


	//   ....[39]....
        /*00d8*/ 	.word	0xffffffff


	//   ....[40]....
        /*00dc*/ 	.word	0xffffffff


	//   ....[41]....
        /*00e0*/ 	.word	0xffffffff


	//   ....[42]....
        /*00e4*/ 	.word	0xffffffff


	//   ....[43]....
        /*00e8*/ 	.word	0xffffffff


	//   ....[44]....
        /*00ec*/ 	.word	0xffffffff


	//   ....[45]....
        /*00f0*/ 	.word	0xffffffff


	//   ....[46]....
        /*00f4*/ 	.word	0xffffffff


	//   ....[47]....
        /*00f8*/ 	.word	0xffffffff


	//   ....[48]....
        /*00fc*/ 	.word	0xffffffff


	//   ....[49]....
        /*0100*/ 	.word	0xffffffff


	//   ....[50]....
        /*0104*/ 	.word	0xffffffff


	//   ....[51]....
        /*0108*/ 	.word	0xffffffff


	//   ....[52]....
        /*010c*/ 	.word	0xffffffff


	//   ....[53]....
        /*0110*/ 	.word	0xffffffff


	//   ....[54]....
        /*0114*/ 	.word	0xffffffff


	//   ....[55]....
        /*0118*/ 	.word	0xffffffff


	//   ....[56]....
        /*011c*/ 	.word	0xffffffff


	//   ....[57]....
        /*0120*/ 	.word	0xffffffff


	//   ....[58]....
        /*0124*/ 	.word	0xffffffff


	//   ....[59]....
        /*0128*/ 	.word	0xffffffff


	//   ....[60]....
        /*012c*/ 	.word	0xffffffff


	//   ....[61]....
        /*0130*/ 	.word	0xffffffff


	//   ....[62]....
        /*0134*/ 	.word	0xffffffff


	//   ....[63]....
        /*0138*/ 	.word	0xffffffff


	//   ....[64]....
        /*013c*/ 	.word	0xffffffff


	//   ....[65]....
        /*0140*/ 	.word	0xffffffff


	//   ....[66]....
        /*0144*/ 	.word	0xffffffff


	//   ....[67]....
        /*0148*/ 	.word	0xffffffff


	//   ....[68]....
        /*014c*/ 	.word	0xffffffff


	//   ....[69]....
        /*0150*/ 	.word	0xffffffff


	//   ....[70]....
        /*0154*/ 	.word	0xffffffff


	//   ....[71]....
        /*0158*/ 	.word	0xffffffff


	//   ....[72]....
        /*015c*/ 	.word	0xffffffff


	//   ....[73]....
        /*0160*/ 	.word	0xffffffff


	//   ....[74]....
        /*0164*/ 	.word	0xffffffff


	//   ....[75]....
        /*0168*/ 	.word	0xffffffff


	//   ....[76]....
        /*016c*/ 	.word	0xffffffff


	//   ....[77]....
        /*0170*/ 	.word	0xffffffff


	//   ....[78]....
        /*0174*/ 	.word	0xffffffff


	//   ....[79]....
        /*0178*/ 	.word	0xffffffff


	//   ....[80]....
        /*017c*/ 	.word	0xffffffff


	//   ....[81]....
        /*0180*/ 	.word	0xffffffff


	//   ....[82]....
        /*0184*/ 	.word	0xffffffff


	//   ....[83]....
        /*0188*/ 	.word	0xffffffff


	//   ....[84]....
        /*018c*/ 	.word	0xffffffff


	//   ....[85]....
        /*0190*/ 	.word	0xffffffff


	//   ....[86]....
        /*0194*/ 	.word	0xffffffff


	//   ....[87]....
        /*0198*/ 	.word	0xffffffff


	//   ....[88]....
        /*019c*/ 	.word	0xffffffff


	//   ....[89]....
        /*01a0*/ 	.word	0xffffffff


	//   ....[90]....
        /*01a4*/ 	.word	0xffffffff


	//   ....[91]....
        /*01a8*/ 	.word	0xffffffff


	//   ....[92]....
        /*01ac*/ 	.word	0xffffffff


	//   ....[93]....
        /*01b0*/ 	.word	0xffffffff


	//   ....[94]....
        /*01b4*/ 	.word	0xffffffff


	//   ....[95]....
        /*01b8*/ 	.word	0xffffffff


	//----- nvinfo : EIATTR_COOP_GROUP_INSTR_OFFSETS
	.align		4
.L_3069:
        /*01bc*/ 	.byte	0x04, 0x28
        /*01be*/ 	.short	(.L_3071 - .L_3070)


	//   ....[0]....
.L_3070:
        /*01c0*/ 	.word	0x00000ce0


	//   ....[1]....
        /*01c4*/ 	.word	0x00001010


	//   ....[2]....
        /*01c8*/ 	.word	0x00001560


	//   ....[3]....
        /*01cc*/ 	.word	0x000017b0


	//   ....[4]....
        /*01d0*/ 	.word	0x00001bc0


	//   ....[5]....
        /*01d4*/ 	.word	0x00002140


	//   ....[6]....
        /*01d8*/ 	.word	0x000028d0


	//   ....[7]....
        /*01dc*/ 	.word	0x00003820


	//   ....[8]....
        /*01e0*/ 	.word	0x000042e0


	//   ....[9]....
        /*01e4*/ 	.word	0x00004320


	//   ....[10]....
        /*01e8*/ 	.word	0x00004360


	//   ....[11]....
        /*01ec*/ 	.word	0x000043a0


	//   ....[12]....
        /*01f0*/ 	.word	0x000044b0


	//   ....[13]....
        /*01f4*/ 	.word	0x000044f0


	//   ....[14]....
        /*01f8*/ 	.word	0x00004510


	//   ....[15]....
        /*01fc*/ 	.word	0x00004540


	//   ....[16]....
        /*0200*/ 	.word	0x00004660


	//   ....[17]....
        /*0204*/ 	.word	0x000047b0


	//   ....[18]....
        /*0208*/ 	.word	0x000047e0


	//   ....[19]....
        /*020c*/ 	.word	0x00004810


	//   ....[20]....
        /*0210*/ 	.word	0x00004a60


	//   ....[21]....
        /*0214*/ 	.word	0x00004a90


	//   ....[22]....
        /*0218*/ 	.word	0x00004b00


	//   ....[23]....
        /*021c*/ 	.word	0x00004b40


	//   ....[24]....
        /*0220*/ 	.word	0x00004d40


	//   ....[25]....
        /*0224*/ 	.word	0x00004d70


	//   ....[26]....
        /*0228*/ 	.word	0x00004da0


	//   ....[27]....
        /*022c*/ 	.word	0x00004de0


	//   ....[28]....
        /*0230*/ 	.word	0x00004fd0


	//   ....[29]....
        /*0234*/ 	.word	0x00005000


	//   ....[30]....
        /*0238*/ 	.word	0x00005040


	//   ....[31]....
        /*023c*/ 	.word	0x00005080


	//   ....[32]....
        /*0240*/ 	.word	0x000050b0


	//   ....[33]....
        /*0244*/ 	.word	0x000050e0


	//   ....[34]....
        /*0248*/ 	.word	0x00005270


	//   ....[35]....
        /*024c*/ 	.word	0x00005370


	//   ....[36]....
        /*0250*/ 	.word	0x000053a0


	//   ....[37]....
        /*0254*/ 	.word	0x000053b0


	//   ....[38]....
        /*0258*/ 	.word	0x000054b0


	//   ....[39]....
        /*025c*/ 	.word	0x000054e0


	//   ....[40]....
        /*0260*/ 	.word	0x00005510


	//   ....[41]....
        /*0264*/ 	.word	0x00005520


	//   ....[42]....
        /*0268*/ 	.word	0x00005630


	//   ....[43]....
        /*026c*/ 	.word	0x00005670


	//   ....[44]....
        /*0270*/ 	.word	0x000056a0


	//   ....[45]....
        /*0274*/ 	.word	0x000056d0


	//   ....[46]....
        /*0278*/ 	.word	0x000058a0


	//   ....[47]....
        /*027c*/ 	.word	0x000058e0


	//   ....[48]....
        /*0280*/ 	.word	0x000059c0


	//   ....[49]....
        /*0284*/ 	.word	0x000059f0


	//   ....[50]....
        /*0288*/ 	.word	0x00005b40


	//   ....[51]....
        /*028c*/ 	.word	0x00005bc0


	//   ....[52]....
        /*0290*/ 	.word	0x00005cb0


	//   ....[53]....
        /*0294*/ 	.word	0x00005cf0


	//   ....[54]....
        /*0298*/ 	.word	0x00005e70


	//   ....[55]....
        /*029c*/ 	.word	0x00005eb0


	//   ....[56]....
        /*02a0*/ 	.word	0x00005ef0


	//   ....[57]....
        /*02a4*/ 	.word	0x00005f20


	//   ....[58]....
        /*02a8*/ 	.word	0x00005f50


	//   ....[59]....
        /*02ac*/ 	.word	0x00005f80


	//   ....[60]....
        /*02b0*/ 	.word	0x00005fb0


	//   ....[61]....
        /*02b4*/ 	.word	0x00005fe0


	//   ....[62]....
        /*02b8*/ 	.word	0x00006060


	//   ....[63]....
        /*02bc*/ 	.word	0x00006090


	//   ....[64]....
        /*02c0*/ 	.word	0x00007650


	//   ....[65]....
        /*02c4*/ 	.word	0x00007690


	//   ....[66]....
        /*02c8*/ 	.word	0x000076d0


	//   ....[67]....
        /*02cc*/ 	.word	0x00007710


	//   ....[68]....
        /*02d0*/ 	.word	0x000077b0


	//   ....[69]....
        /*02d4*/ 	.word	0x000077d0


	//   ....[70]....
        /*02d8*/ 	.word	0x000077f0


	//   ....[71]....
        /*02dc*/ 	.word	0x00007810


	//   ....[72]....
        /*02e0*/ 	.word	0x00007860


	//   ....[73]....
        /*02e4*/ 	.word	0x00007880


	//   ....[74]....
        /*02e8*/ 	.word	0x000078b0


	//   ....[75]....
        /*02ec*/ 	.word	0x000078e0


	//   ....[76]....
        /*02f0*/ 	.word	0x00007980


	//   ....[77]....
        /*02f4*/ 	.word	0x000079b0


	//   ....[78]....
        /*02f8*/ 	.word	0x000079e0


	//   ....[79]....
        /*02fc*/ 	.word	0x00007a10


	//   ....[80]....
        /*0300*/ 	.word	0x00007ad0


	//   ....[81]....
        /*0304*/ 	.word	0x00007b00


	//   ....[82]....
        /*0308*/ 	.word	0x00007b40


	//   ....[83]....
        /*030c*/ 	.word	0x00007b70


	//   ....[84]....
        /*0310*/ 	.word	0x000080d0


	//   ....[85]....
        /*0314*/ 	.word	0x00008600


	//   ....[86]....
        /*0318*/ 	.word	0x00008a80


	//   ....[87]....
        /*031c*/ 	.word	0x00008ad0


	//   ....[88]....
        /*0320*/ 	.word	0x00008b00


	//   ....[89]....
        /*0324*/ 	.word	0x00008b20


	//   ....[90]....
        /*0328*/ 	.word	0x00008b40


	//   ....[91]....
        /*032c*/ 	.word	0x00008bf0


	//   ....[92]....
        /*0330*/ 	.word	0x00008c40


	//   ....[93]....
        /*0334*/ 	.word	0x00008c60


	//   ....[94]....
        /*0338*/ 	.word	0x00008c80


	//   ....[95]....
        /*033c*/ 	.word	0x00008ca0


	//----- nvinfo : EIATTR_EXIT_INSTR_OFFSETS
	.align		4
.L_3071:
        /*0340*/ 	.byte	0x04, 0x1c
        /*0342*/ 	.short	(.L_3073 - .L_3072)


	//   ....[0]....
.L_3072:
        /*0344*/ 	.word	0x00008d60


	//   ....[1]....
        /*0348*/ 	.word	0x00008fa0


	//----- nvinfo : EIATTR_MAX_THREADS
	.align		4
.L_3073:
        /*034c*/ 	.byte	0x04, 0x05
        /*034e*/ 	.short	(.L_3075 - .L_3074)
.L_3074:
        /*0350*/ 	.word	0x00000020
        /*0354*/ 	.word	0x00000001
        /*0358*/ 	.word	0x00000001


	//----- nvinfo : EIATTR_CRS_STACK_SIZE
	.align		4
.L_3075:
        /*035c*/ 	.byte	0x04, 0x1e
        /*035e*/ 	.short	(.L_3077 - .L_3076)
.L_3076:
        /*0360*/ 	.word	0x00000000
.L_3077:


//--------------------- .nv.info._Z25selective_scan_bwd_kernelI32Selective_Scan_bwd_kernel_traitsILi32ELi8ELb0ELb0ELb1ELb1ELb0EN3c104HalfENS1_7complexIfEEEEv12SSMParamsBwd --------------------------
	.section	.nv.info._Z25selective_scan_bwd_kernelI32Selective_Scan_bwd_kernel_traitsILi32ELi8ELb0ELb0ELb1ELb1ELb0EN3c104HalfENS1_7complexIfEEEEv12SSMParamsBwd,"",@"SHT_CUDA_INFO"
	.sectionflags	@""
	.align	4


	//----- nvinfo : EIATTR_CUDA_API_VERSION
	.align		4
        /*0000*/ 	.byte	0x04, 0x37
        /*0002*/ 	.short	(.L_3079 - .L_3078)
.L_3078:
        /*0004*/ 	.word	0x00000082


	//----- nvinfo : EIATTR_SW2861232_WAR
	.align		4
.L_3079:
        /*0008*/ 	.byte	0x01, 0x35
	.zero		2


	//----- nvinfo : EIATTR_PARAM_CBANK
	.align		4
        /*000c*/ 	.byte	0x04, 0x0a
        /*000e*/ 	.short	(.L_3081 - .L_3080)
	.align		4
.L_3080:
        /*0010*/ 	.word	index@(.nv.constant0._Z25selective_scan_bwd_kernelI32Selective_Scan_bwd_kernel_traitsILi32ELi8ELb0ELb0ELb1ELb1ELb0EN3c104HalfENS1_7complexIfEEEEv12SSMParamsBwd)
        /*0014*/ 	.short	0x0160
        /*0016*/ 	.short	0x01f0


	//----- nvinfo : EIATTR_CBANK_PARAM_SIZE
	.align		4
.L_3081:
        /*0018*/ 	.byte	0x03, 0x19
        /*001a*/ 	.short	0x01f0


	//----- nvinfo : EIATTR_KPARAM_INFO
	.align		4
        /*001c*/ 	.byte	0x04, 0x17
        /*001e*/ 	.short	(.L_3083 - .L_3082)
.L_3082:
        /*0020*/ 	.word	0x00000000
        /*0024*/ 	.short	0x0000
        /*0026*/ 	.short	0x0000
        /*0028*/ 	.byte	0x00, 0xf0, 0xc1, 0x07


	//----- nvinfo : EIATTR_MAXREG_COUNT
	.align		4
.L_3083:
        /*002c*/ 	.byte	0x03, 0x1b
        /*002e*/ 	.short	0x00ff


	//----- nvinfo : EIATTR_NUM_BARRIERS
	.align		4
        /*0030*/ 	.byte	0x02, 0x4c
        /*0032*/ 	.byte	0x01
	.zero		1


	//----- nvinfo : EIATTR_MERCURY_ISA_VERSION
	.align		4
        /*0034*/ 	.byte	0x03, 0x5f
        /*0036*/ 	.short	0x0000


	//----- nvinfo : EIATTR_COOP_GROUP_MASK_REGIDS
	.align		4
        /*0038*/ 	.byte	0x04, 0x29
        /*003a*/ 	.short	(.L_3085 - .L_3084)


	//   ....[0]....
.L_3084:
        /*003c*/ 	.word	0xffffffff


	//   ....[1]....
        /*0040*/ 	.word	0xffffffff


	//   ....[2]....
        /*0044*/ 	.word	0xffffffff


	//   ....[3]....
        /*0048*/ 	.word	0xffffffff


	//   ....[4]....
        /*004c*/ 	.word	0xffffffff


	//   ....[5]....
        /*0050*/ 	.word	0xffffffff


	//   ....[6]....
        /*0054*/ 	.word	0xffffffff


	//   ....[7]....
        /*0058*/ 	.word	0xffffffff


	//   ....[8]....
        /*005c*/ 	.word	0xffffffff


	//   ....[9]....
        /*0060*/ 	.word	0xffffffff


	//   ....[10]....
        /*0064*/ 	.word	0xffffffff


	//   ....[11]....
        /*0068*/ 	.word	0xffffffff


	//   ....[12]....
        /*006c*/ 	.word	0xffffffff


	//   ....[13]....
        /*0070*/ 	.word	0xffffffff


	//   ....[14]....
        /*0074*/ 	.word	0xffffffff


	//   ....[15]....
        /*0078*/ 	.word	0xffffffff


	//   ....[16]....
        /*007c*/ 	.word	0xffffffff


	//   ....[17]....
        /*0080*/ 	.word	0xffffffff


	//   ....[18]....
        /*0084*/ 	.word	0xffffffff


	//   ....[19]....
        /*0088*/ 	.word	0xffffffff


	//   ....[20]....
        /*008c*/ 	.word	0xffffffff


	//   ....[21]....
        /*0090*/ 	.word	0xffffffff


	//   ....[22]....
        /*0094*/ 	.word	0xffffffff


	//   ....[23]....
        /*0098*/ 	.word	0xffffffff


	//   ....[24]....
        /*009c*/ 	.word	0xffffffff


	//   ....[25]....
        /*00a0*/ 	.word	0xffffffff


	//   ....[26]....
        /*00a4*/ 	.word	0xffffffff


	//   ....[27]....
        /*00a8*/ 	.word	0xffffffff


	//   ....[28]....
        /*00ac*/ 	.word	0xffffffff


	//   ....[29]....
        /*00b0*/ 	.word	0xffffffff


	//   ....[30]....
        /*00b4*/ 	.word	0xffffffff


	//   ....[31]....
        /*00b8*/ 	.word	0xffffffff


	//   ....[32]....
        /*00bc*/ 	.word	0xffffffff


	//   ....[33]....
        /*00c0*/ 	.word	0xffffffff


	//   ....[34]....
        /*00c4*/ 	.word	0xffffffff


	//   ....[35]....
        /*00c8*/ 	.word	0xffffffff


	//   ....[36]....
        /*00cc*/ 	.word	0xffffffff


	//   ....[37]....
        /*00d0*/ 	.word	0xffffffff


	//   ....[38]....
        /*00d4*/ 	.word	0xffffffff


	//   ....[39]....
        /*00d8*/ 	.word	0xffffffff


	//   ....[40]....
        /*00dc*/ 	.word	0xffffffff


	//   ....[41]....
        /*00e0*/ 	.word	0xffffffff


	//   ....[42]....
        /*00e4*/ 	.word	0xffffffff


	//   ....[43]....
        /*00e8*/ 	.word	0xffffffff


	//   ....[44]....
        /*00ec*/ 	.word	0xffffffff


	//   ....[45]....
        /*00f0*/ 	.word	0xffffffff


	//   ....[46]....
        /*00f4*/ 	.word	0xffffffff


	//   ....[47]....
        /*00f8*/ 	.word	0xffffffff


	//   ....[48]....
        /*00fc*/ 	.word	0xffffffff


	//   ....[49]....
        /*0100*/ 	.word	0xffffffff


	//   ....[50]....
        /*0104*/ 	.word	0xffffffff


	//   ....[51]....
        /*0108*/ 	.word	0xffffffff


	//   ....[52]....
        /*010c*/ 	.word	0xffffffff


	//   ....[53]....
        /*0110*/ 	.word	0xffffffff


	//   ....[54]....
        /*0114*/ 	.word	0xffffffff


	//   ....[55]....
        /*0118*/ 	.word	0xffffffff


	//   ....[56]....
        /*011c*/ 	.word	0xffffffff


	//   ....[57]....
        /*0120*/ 	.word	0xffffffff


	//   ....[58]....
        /*0124*/ 	.word	0xffffffff


	//   ....[59]....
        /*0128*/ 	.word	0xffffffff


	//   ....[60]....
        /*012c*/ 	.word	0xffffffff


	//   ....[61]....
        /*0130*/ 	.word	0xffffffff


	//   ....[62]....
        /*0134*/ 	.word	0xffffffff


	//   ....[63]....
        /*0138*/ 	.word	0xffffffff


	//   ....[64]....
        /*013c*/ 	.word	0xffffffff


	//   ....[65]....
        /*0140*/ 	.word	0xffffffff


	//   ....[66]....
        /*0144*/ 	.word	0xffffffff


	//   ....[67]....
        /*0148*/ 	.word	0xffffffff


	//   ....[68]....
        /*014c*/ 	.word	0xffffffff


	//   ....[69]....
        /*0150*/ 	.word	0xffffffff


	//   ....[70]....
        /*0154*/ 	.word	0xffffffff


	//   ....[71]....
        /*0158*/ 	.word	0xffffffff


	//   ....[72]....
        /*015c*/ 	.word	0xffffffff


	//   ....[73]....
        /*0160*/ 	.word	0xffffffff


	//   ....[74]....
        /*0164*/ 	.word	0xffffffff


	//   ....[75]....
        /*0168*/ 	.word	0xffffffff


	//   ....[76]....
        /*016c*/ 	.word	0xffffffff


	//   ....[77]....
        /*0170*/ 	.word	0xffffffff


	//   ....[78]....
        /*0174*/ 	.word	0xffffffff


	//   ....[79]....
        /*0178*/ 	.word	0xffffffff


	//   ....[80]....
        /*017c*/ 	.word	0xffffffff


	//   ....[81]....
        /*0180*/ 	.word	0xffffffff


	//   ....[82]....
        /*0184*/ 	.word	0xffffffff


	//   ....[83]....
        /*0188*/ 	.word	0xffffffff


	//   ....[84]....
        /*018c*/ 	.word	0xffffffff


	//   ....[85]....
        /*0190*/ 	.word	0xffffffff


	//   ....[86]....
        /*0194*/ 	.word	0xffffffff


	//   ....[87]....
        /*0198*/ 	.word	0xffffffff


	//   ....[88]....
        /*019c*/ 	.word	0xffffffff


	//   ....[89]....
        /*01a0*/ 	.word	0xffffffff


	//   ....[90]....
        /*01a4*/ 	.word	0xffffffff


	//   ....[91]....
        /*01a8*/ 	.word	0xffffffff


	//   ....[92]....
        /*01ac*/ 	.word	0xffffffff


	//----- nvinfo : EIATTR_COOP_GROUP_INSTR_OFFSETS
	.align		4
.L_3085:
        /*01b0*/ 	.byte	0x04, 0x28
        /*01b2*/ 	.short	(.L_3087 - .L_3086)


	//   ....[0]....
.L_3086:
        /*01b4*/ 	.word	0x00000ca0


	//   ....[1]....
        /*01b8*/ 	.word	0x00000f20


	//   ....[2]....
        /*01bc*/ 	.word	0x00001290


	//   ....[3]....
        /*01c0*/ 	.word	0x00003140


	//   ....[4]....
        /*01c4*/ 	.word	0x00003bf0


	//   ....[5]....
        /*01c8*/ 	.word	0x00003c30


	//   ....[6]....
        /*01cc*/ 	.word	0x00003c70


	//   ....[7]....
        /*01d0*/ 	.word	0x00003cb0


	//   ....[8]....
        /*01d4*/ 	.word	0x00003cf0


	//   ....[9]....
        /*01d8*/ 	.word	0x00003d30


	//   ....[10]....
        /*01dc*/ 	.word	0x00003e20


	//   ....[11]....
        /*01e0*/ 	.word	0x00003e40


	//   ....[12]....
        /*01e4*/ 	.word	0x00003e50


	//   ....[13]....
        /*01e8*/ 	.word	0x00003e60


	//   ....[14]....
        /*01ec*/ 	.word	0x00003f20


	//   ....[15]....
        /*01f0*/ 	.word	0x00003f40


	//   ....[16]....
        /*01f4*/ 	.word	0x00003f50


	//   ....[17]....
        /*01f8*/ 	.word	0x00003f60


	//   ....[18]....
        /*01fc*/ 	.word	0x00004030


	//   ....[19]....
        /*0200*/ 	.word	0x00004060


	//   ....[20]....
        /*0204*/ 	.word	0x00004090


	//   ....[21]....
        /*0208*/ 	.word	0x000040b0


	//   ....[22]....
        /*020c*/ 	.word	0x000041b0


	//   ....[23]....
        /*0210*/ 	.word	0x00004200


	//   ....[24]....
        /*0214*/ 	.word	0x00004240


	//   ....[25]....
        /*0218*/ 	.word	0x00004280


	//   ....[26]....
        /*021c*/ 	.word	0x00004510


	//   ....[27]....
        /*0220*/ 	.word	0x00004540


	//   ....[28]....
        /*0224*/ 	.word	0x00004570


	//   ....[29]....
        /*0228*/ 	.word	0x000045a0


	//   ....[30]....
        /*022c*/ 	.word	0x00004c50


	//   ....[31]....
        /*0230*/ 	.word	0x00004cd0


	//   ....[32]....
        /*0234*/ 	.word	0x00004ce0


	//   ....[33]....
        /*0238*/ 	.word	0x00004cf0


	//   ....[34]....
        /*023c*/ 	.word	0x00004de0


	//   ....[35]....
        /*0240*/ 	.word	0x00004e20


	//   ....[36]....
        /*0244*/ 	.word	0x00004e40


	//   ....[37]....
        /*0248*/ 	.word	0x00004e50


	//   ....[38]....
        /*024c*/ 	.word	0x00004f40


	//   ....[39]....
        /*0250*/ 	.word	0x00004f80


	//   ....[40]....
        /*0254*/ 	.word	0x00004fb0


	//   ....[41]....
        /*0258*/ 	.word	0x00005020


	//   ....[42]....
        /*025c*/ 	.word	0x00005180


	//   ....[43]....
        /*0260*/ 	.word	0x000051c0


	//   ....[44]....
        /*0264*/ 	.word	0x00005200


	//   ....[45]....
        /*0268*/ 	.word	0x00005230


	//   ....[46]....
        /*026c*/ 	.word	0x00005470


	//   ....[47]....
        /*0270*/ 	.word	0x000054a0


	//   ....[48]....
        /*0274*/ 	.word	0x000054d0


	//   ....[49]....
        /*0278*/ 	.word	0x00005640


	//   ....[50]....
        /*027c*/ 	.word	0x00005770


	//   ....[51]....
        /*0280*/ 	.word	0x000057b0


	//   ....[52]....
        /*0284*/ 	.word	0x000057f0


	//   ....[53]....
        /*0288*/ 	.word	0x00005820


	//   ....[54]....
        /*028c*/ 	.word	0x00005850


	//   ....[55]....
        /*0290*/ 	.word	0x00005880


	//   ....[56]....
        /*0294*/ 	.word	0x000058b0


	//   ....[57]....
        /*0298*/ 	.word	0x000058e0


	//   ....[58]....
        /*029c*/ 	.word	0x00005910


	//   ....[59]....
        /*02a0*/ 	.word	0x00005940


	//   ....[60]....
        /*02a4*/ 	.word	0x00006f60


	//   ....[61]....
        /*02a8*/ 	.word	0x00006fa0


	//   ....[62]....
        /*02ac*/ 	.word	0x00006fe0


	//   ....[63]....
        /*02b0*/ 	.word	0x00007020


	//   ....[64]....
        /*02b4*/ 	.word	0x000070c0


	//   ....[65]....
        /*02b8*/ 	.word	0x000070e0


	//   ....[66]....
        /*02bc*/ 	.word	0x00007100


	//   ....[67]....
        /*02c0*/ 	.word	0x00007120


	//   ....[68]....
        /*02c4*/ 	.word	0x00007160


	//   ....[69]....
        /*02c8*/ 	.word	0x00007180


	//   ....[70]....
        /*02cc*/ 	.word	0x000071b0


	//   ....[71]....
        /*02d0*/ 	.word	0x000071e0


	//   ....[72]....
        /*02d4*/ 	.word	0x00007280


	//   ....[73]....
        /*02d8*/ 	.word	0x000072b0


	//   ....[74]....
        /*02dc*/ 	.word	0x000072e0


	//   ....[75]....
        /*02e0*/ 	.word	0x00007310


	//   ....[76]....
        /*02e4*/ 	.word	0x000073b0


	//   ....[77]....
        /*02e8*/ 	.word	0x000073f0


	//   ....[78]....
        /*02ec*/ 	.word	0x00007430


	//   ....[79]....
        /*02f0*/ 	.word	0x00007460


	//   ....[80]....
        /*02f4*/ 	.word	0x00007b90


	//   ....[81]....
        /*02f8*/ 	.word	0x00007f30


	//   ....[82]....
        /*02fc*/ 	.word	0x00008600


	//   ....[83]....
        /*0300*/ 	.word	0x00008a50


	//   ....[84]....
        /*0304*/ 	.word	0x00008aa0


	//   ....[85]....
        /*0308*/ 	.word	0x00008ad0


	//   ....[86]....
        /*030c*/ 	.word	0x00008af0


	//   ....[87]....
        /*0310*/ 	.word	0x00008b10


	//   ....[88]....
        /*0314*/ 	.word	0x00008bc0


	//   ....[89]....
        /*0318*/ 	.word	0x00008c10


	//   ....[90]....
        /*031c*/ 	.word	0x00008c30


	//   ....[91]....
        /*0320*/ 	.word	0x00008c50


	//   ....[92]....
        /*0324*/ 	.word	0x00008c70


	//----- nvinfo : EIATTR_EXIT_INSTR_OFFSETS
	.align		4
.L_3087:
        /*0328*/ 	.byte	0x04, 0x1c
        /*032a*/ 	.short	(.L_3089 - .L_3088)


	//   ....[0]....
.L_3088:
        /*032c*/ 	.word	0x00008d30


	//   ....[1]....
        /*0330*/ 	.word	0x00008f70


	//----- nvinfo : EIATTR_MAX_THREADS
	.align		4
.L_3089:
        /*0334*/ 	.byte	0x04, 0x05
        /*0336*/ 	.short	(.L_3091 - .L_3090)
.L_3090:
        /*0338*/ 	.word	0x00000020
        /*033c*/ 	.word	0x00000001
        /*0340*/ 	.word	0x00000001


	//----- nvinfo : EIATTR_CRS_STACK_SIZE
	.align		4
.L_3091:
        /*0344*/ 	.byte	0x04, 0x1e
        /*0346*/ 	.short	(.L_3093 - .L_3092)
.L_3092:
        /*0348*/ 	.word	0x00000000
.L_3093:


//--------------------- .nv.info._Z25selective_scan_bwd_kernelI32Selective_Scan_bwd_kernel_traitsILi32ELi8ELb0ELb0ELb1ELb1ELb1EN3c104HalfENS1_7complexIfEEEEv12SSMParamsBwd --------------------------
	.section	.nv.info._Z25selective_scan_bwd_kernelI32Selective_Scan_bwd_kernel_traitsILi32ELi8ELb0ELb0ELb1ELb1ELb1EN3c104HalfENS1_7complexIfEEEEv12SSMParamsBwd,"",@"SHT_CUDA_INFO"
	.sectionflags	@""
	.align	4


	//----- nvinfo : EIATTR_CUDA_API_VERSION
	.align		4
        /*0000*/ 	.byte	0x04, 0x37
        /*0002*/ 	.short	(.L_3095 - .L_3094)
.L_3094:
        /*0004*/ 	.word	0x00000082


	//----- nvinfo : EIATTR_SW2861232_WAR
	.align		4
.L_3095:
        /*0008*/ 	.byte	0x01, 0x35
	.zero		2


	//----- nvinfo : EIATTR_PARAM_CBANK
	.align		4
        /*000c*/ 	.byte	0x04, 0x0a
        /*000e*/ 	.short	(.L_3097 - .L_3096)
	.align		4
.L_3096:
        /*0010*/ 	.word	index@(.nv.constant0._Z25selective_scan_bwd_kernelI32Selective_Scan_bwd_kernel_traitsILi32ELi8ELb0ELb0ELb1ELb1ELb1EN3c104HalfENS1_7complexIfEEEEv12SSMParamsBwd)
        /*0014*/ 	.short	0x0160
        /*0016*/ 	.short	0x01f0


	//----- nvinfo : EIATTR_CBANK_PARAM_SIZE
	.align		4
.L_3097:
        /*0018*/ 	.byte	0x03, 0x19
        /*001a*/ 	.short	0x01f0


	//----- nvinfo : EIATTR_KPARAM_INFO
	.align		4
        /*001c*/ 	.byte	0x04, 0x17
        /*001e*/ 	.short	(.L_3099 - .L_3098)
.L_3098:
        /*0020*/ 	.word	0x00000000
        /*0024*/ 	.short	0x0000
        /*0026*/ 	.short	0x0000
        /*0028*/ 	.byte	0x00, 0xf0, 0xc1, 0x07


	//----- nvinfo : EIATTR_MAXREG_COUNT
	.align		4
.L_3099:
        /*002c*/ 	.byte	0x03, 0x1b
        /*002e*/ 	.short	0x00ff


	//----- nvinfo : EIATTR_NUM_BARRIERS
	.align		4
        /*0030*/ 	.byte	0x02, 0x4c
        /*0032*/ 	.byte	0x01
	.zero		1


	//----- nvinfo : EIATTR_MERCURY_ISA_VERSION
	.align		4
        /*0034*/ 	.byte	0x03, 0x5f
        /*0036*/ 	.short	0x0000


	//----- nvinfo : EIATTR_COOP_GROUP_MASK_REGIDS
	.align		4
        /*0038*/ 	.byte	0x04, 0x29
        /*003a*/ 	.short	(.L_3101 - .L_3100)


	//   ....[0]....
.L_3100:
        /*003c*/ 	.word	0xffffffff


	//   ....[1]....
        /*0040*/ 	.word	0xffffffff


	//   ....[2]....
        /*0044*/ 	.word	0xffffffff


	//   ....[3]....
        /*0048*/ 	.word	0xffffffff


	//   ....[4]....
        /*004c*/ 	.word	0xffffffff


	//   ....[5]....
        /*0050*/ 	.word	0xffffffff


	//   ....[6]....
        /*0054*/ 	.word	0xffffffff


	//   ....[7]....
        /*0058*/ 	.word	0xffffffff


	//   ....[8]....
        /*005c*/ 	.word	0xffffffff


	//   ....[9]....
        /*0060*/ 	.word	0xffffffff


	//   ....[10]....
        /*0064*/ 	.word	0xffffffff


	//   ....[11]....
        /*0068*/ 	.word	0xffffffff


	//   ....[12]....
        /*006c*/ 	.word	0xffffffff


	//   ....[13]....
        /*0070*/ 	.word	0xffffffff


	//   ....[14]....
        /*0074*/ 	.word	0xffffffff


	//   ....[15]....
        /*0078*/ 	.word	0xffffffff


	//   ....[16]....
        /*007c*/ 	.word	0xffffffff


	//   ....[17]....
        /*0080*/ 	.word	0xffffffff


	//   ....[18]....
        /*0084*/ 	.word	0xffffffff


	//   ....[19]....
        /*0088*/ 	.word	0xffffffff


	//   ....[20]....
        /*008c*/ 	.word	0xffffffff


	//   ....[21]....
        /*0090*/ 	.word	0xffffffff


	//   ....[22]....
        /*0094*/ 	.word	0xffffffff


	//   ....[23]....
        /*0098*/ 	.word	0xffffffff


	//   ....[24]....
        /*009c*/ 	.word	0xffffffff


	//   ....[25]....
        /*00a0*/ 	.word	0xffffffff


	//   ....[26]....
        /*00a4*/ 	.word	0xffffffff


	//   ....[27]....
        /*00a8*/ 	.word	0xffffffff


	//   ....[28]....
        /*00ac*/ 	.word	0xffffffff


	//   ....[29]....
        /*00b0*/ 	.word	0xffffffff


	//   ....[30]....
        /*00b4*/ 	.word	0xffffffff


	//   ....[31]....
        /*00b8*/ 	.word	0xffffffff


	//   ....[32]....
        /*00bc*/ 	.word	0xffffffff


	//   ....[33]....
        /*00c0*/ 	.word	0xffffffff


	//   ....[34]....
        /*00c4*/ 	.word	0xffffffff


	//   ....[35]....
        /*00c8*/ 	.word	0xffffffff


	//   ....[36]....
        /*00cc*/ 	.word	0xffffffff


	//   ....[37]....
        /*00d0*/ 	.word	0xffffffff


	//   ....[38]....
        /*00d4*/ 	.word	0xffffffff


	//   ....[39]....
        /*00d8*/ 	.word	0xffffffff


	//   ....[40]....
        /*00dc*/ 	.word	0xffffffff


	//   ....[41]....
        /*00e0*/ 	.word	0xffffffff


	//   ....[42]....
        /*00e4*/ 	.word	0xffffffff


	//   ....[43]....
        /*00e8*/ 	.word	0xffffffff


	//   ....[44]....
        /*00ec*/ 	.word	0xffffffff


	//   ....[45]....
        /*00f0*/ 	.word	0xffffffff


	//   ....[46]....
        /*00f4*/ 	.word	0xffffffff


	//   ....[47]....
        /*00f8*/ 	.word	0xffffffff


	//   ....[48]....
        /*00fc*/ 	.word	0xffffffff


	//   ....[49]....
        /*0100*/ 	.word	0xffffffff


	//   ....[50]....
        /*0104*/ 	.word	0xffffffff


	//   ....[51]....
        /*0108*/ 	.word	0xffffffff


	//   ....[52]....
        /*010c*/ 	.word	0xffffffff


	//   ....[53]....
        /*0110*/ 	.word	0xffffffff


	//   ....[54]....
        /*0114*/ 	.word	0xffffffff


	//   ....[55]....
        /*0118*/ 	.word	0xffffffff


	//   ....[56]....
        /*011c*/ 	.word	0xffffffff


	//   ....[57]....
        /*0120*/ 	.word	0xffffffff


	//   ....[58]....
        /*0124*/ 	.word	0xffffffff


	//   ....[59]....
        /*0128*/ 	.word	0xffffffff


	//   ....[60]....
        /*012c*/ 	.word	0xffffffff


	//   ....[61]....
        /*0130*/ 	.word	0xffffffff


	//   ....[62]....
        /*0134*/ 	.word	0xffffffff


	//   ....[63]....
        /*0138*/ 	.word	0xffffffff


	//   ....[64]....
        /*013c*/ 	.word	0xffffffff


	//   ....[65]....
        /*0140*/ 	.word	0xffffffff


	//   ....[66]....
        /*0144*/ 	.word	0xffffffff


	//   ....[67]....
        /*0148*/ 	.word	0xffffffff


	//   ....[68]....
        /*014c*/ 	.word	0xffffffff


	//   ....[69]....
        /*0150*/ 	.word	0xffffffff


	//   ....[70]....
        /*0154*/ 	.word	0xffffffff


	//   ....[71]....
        /*0158*/ 	.word	0xffffffff


	//   ....[72]....
        /*015c*/ 	.word	0xffffffff


	//   ....[73]....
        /*0160*/ 	.word	0xffffffff


	//   ....[74]....
        /*0164*/ 	.word	0xffffffff


	//   ....[75]....
        /*0168*/ 	.word	0xffffffff


	//   ....[76]....
        /*016c*/ 	.word	0xffffffff


	//   ....[77]....
        /*0170*/ 	.word	0xffffffff


	//   ....[78]....
        /*0174*/ 	.word	0xffffffff


	//   ....[79]....
        /*0178*/ 	.word	0xffffffff


	//   ....[80]....
        /*017c*/ 	.word	0xffffffff


	//   ....[81]....
        /*0180*/ 	.word	0xffffffff


	//   ....[82]....
        /*0184*/ 	.word	0xffffffff


	//   ....[83]....
        /*0188*/ 	.word	0xffffffff


	//   ....[84]....
        /*018c*/ 	.word	0xffffffff


	//   ....[85]....
        /*0190*/ 	.word	0xffffffff


	//   ....[86]....
        /*0194*/ 	.word	0xffffffff


	//   ....[87]....
        /*0198*/ 	.word	0xffffffff


	//   ....[88]....
        /*019c*/ 	.word	0xffffffff


	//   ....[89]....
        /*01a0*/ 	.word	0xffffffff


	//   ....[90]....
        /*01a4*/ 	.word	0xffffffff


	//   ....[91]....
        /*01a8*/ 	.word	0xffffffff


	//   ....[92]....
        /*01ac*/ 	.word	0xffffffff


	//   ....[93]....
        /*01b0*/ 	.word	0xffffffff


	//   ....[94]....
        /*01b4*/ 	.word	0xffffffff


	//   ....[95]....
        /*01b8*/ 	.word	0xffffffff


	//   ....[96]....
        /*01bc*/ 	.word	0xffffffff


	//----- nvinfo : EIATTR_COOP_GROUP_INSTR_OFFSETS
	.align		4
.L_3101:
        /*01c0*/ 	.byte	0x04, 0x28
        /*01c2*/ 	.short	(.L_3103 - .L_3102)


	//   ....[0]....
.L_3102:
        /*01c4*/ 	.word	0x00000cf0


	//   ....[1]....
        /*01c8*/ 	.word	0x00000fb0


	//   ....[2]....
        /*01cc*/ 	.word	0x00001480


	//   ....[3]....
        /*01d0*/ 	.word	0x000029e0


	//   ....[4]....
        /*01d4*/ 	.word	0x00002eb0


	//   ....[5]....
        /*01d8*/ 	.word	0x00003360


	//   ....[6]....
        /*01dc*/ 	.word	0x00003a00


	//   ....[7]....
        /*01e0*/ 	.word	0x000049d0


	//   ....[8]....
        /*01e4*/ 	.word	0x00005490


	//   ....[9]....
        /*01e8*/ 	.word	0x000054d0


	//   ....[10]....
        /*01ec*/ 	.word	0x00005510


	//   ....[11]....
        /*01f0*/ 	.word	0x00005550


	//   ....[12]....
        /*01f4*/ 	.word	0x00005680


	//   ....[13]....
        /*01f8*/ 	.word	0x000056c0


	//   ....[14]....
        /*01fc*/ 	.word	0x000056e0


	//   ....[15]....
        /*0200*/ 	.word	0x00005710


	//   ....[16]....
        /*0204*/ 	.word	0x00005810


	//   ....[17]....
        /*0208*/ 	.word	0x00005850


	//   ....[18]....
        /*020c*/ 	.word	0x000058c0


	//   ....[19]....
        /*0210*/ 	.word	0x00005980


	//   ....[20]....
        /*0214*/ 	.word	0x00005bf0


	//   ....[21]....
        /*0218*/ 	.word	0x00005c50


	//   ....[22]....
        /*021c*/ 	.word	0x00005cb0


	//   ....[23]....
        /*0220*/ 	.word	0x00005cf0


	//   ....[24]....
        /*0224*/ 	.word	0x00005f30


	//   ....[25]....
        /*0228*/ 	.word	0x00005f70


	//   ....[26]....
        /*022c*/ 	.word	0x00005fa0


	//   ....[27]....
        /*0230*/ 	.word	0x00005fd0


	//   ....[28]....
        /*0234*/ 	.word	0x00006170


	//   ....[29]....
        /*0238*/ 	.word	0x000061b0


	//   ....[30]....
        /*023c*/ 	.word	0x000061f0


	//   ....[31]....
        /*0240*/ 	.word	0x00006230


	//   ....[32]....
        /*0244*/ 	.word	0x00006260


	//   ....[33]....
        /*0248*/ 	.word	0x00006290


	//   ....[34]....
        /*024c*/ 	.word	0x000064f0


	//   ....[35]....
        /*0250*/ 	.word	0x00006540


	//   ....[36]....
        /*0254*/ 	.word	0x00006550


	//   ....[37]....
        /*0258*/ 	.word	0x00006560


	//   ....[38]....
        /*025c*/ 	.word	0x00006660


	//   ....[39]....
        /*0260*/ 	.word	0x000066a0


	//   ....[40]....
        /*0264*/ 	.word	0x000066c0


	//   ....[41]....
        /*0268*/ 	.word	0x000066d0


	//   ....[42]....
        /*026c*/ 	.word	0x000067e0


	//   ....[43]....
        /*0270*/ 	.word	0x00006820


	//   ....[44]....
        /*0274*/ 	.word	0x00006850


	//   ....[45]....
        /*0278*/ 	.word	0x00006880


	//   ....[46]....
        /*027c*/ 	.word	0x00006a50


	//   ....[47]....
        /*0280*/ 	.word	0x00006a90


	//   ....[48]....
        /*0284*/ 	.word	0x00006ad0


	//   ....[49]....
        /*0288*/ 	.word	0x00006b00


	//   ....[50]....
        /*028c*/ 	.word	0x00006cf0


	//   ....[51]....
        /*0290*/ 	.word	0x00006d70


	//   ....[52]....
        /*0294*/ 	.word	0x00006da0


	//   ....[53]....
        /*0298*/ 	.word	0x00006dd0


	//   ....[54]....
        /*029c*/ 	.word	0x00007020


	//   ....[55]....
        /*02a0*/ 	.word	0x00007060


	//   ....[56]....
        /*02a4*/ 	.word	0x000070a0


	//   ....[57]....
        /*02a8*/ 	.word	0x000070d0


	//   ....[58]....
        /*02ac*/ 	.word	0x00007100


	//   ....[59]....
        /*02b0*/ 	.word	0x00007130


	//   ....[60]....
        /*02b4*/ 	.word	0x00007160


	//   ....[61]....
        /*02b8*/ 	.word	0x000071a0


	//   ....[62]....
        /*02bc*/ 	.word	0x00007200


	//   ....[63]....
        /*02c0*/ 	.word	0x00007230


	//   ....[64]....
        /*02c4*/ 	.word	0x00008800


	//   ....[65]....
        /*02c8*/ 	.word	0x00008840


	//   ....[66]....
        /*02cc*/ 	.word	0x00008880


	//   ....[67]....
        /*02d0*/ 	.word	0x000088c0


	//   ....[68]....
        /*02d4*/ 	.word	0x00008960


	//   ....[69]....
        /*02d8*/ 	.word	0x00008980


	//   ....[70]....
        /*02dc*/ 	.word	0x000089a0


	//   ....[71]....
        /*02e0*/ 	.word	0x000089c0


	//   ....[72]....
        /*02e4*/ 	.word	0x00008a00


	//   ....[73]....
        /*02e8*/ 	.word	0x00008a30


	//   ....[74]....
        /*02ec*/ 	.word	0x00008a60


	//   ....[75]....
        /*02f0*/ 	.word	0x00008a90


	//   ....[76]....
        /*02f4*/ 	.word	0x00008b30


	//   ....[77]....
        /*02f8*/ 	.word	0x00008b60


	//   ....[78]....
        /*02fc*/ 	.word	0x00008b90


	//   ....[79]....
        /*0300*/ 	.word	0x00008bc0


	//   ....[80]....
        /*0304*/ 	.word	0x00008c70


	//   ....[81]....
        /*0308*/ 	.word	0x00008cf0


	//   ....[82]....
        /*030c*/ 	.word	0x00008d20


	//   ....[83]....
        /*0310*/ 	.word	0x00008d50


	//   ....[84]....
        /*0314*/ 	.word	0x00009430


	//   ....[85]....
        /*0318*/ 	.word	0x00009760


	//   ....[86]....
        /*031c*/ 	.word	0x00009e50


	//   ....[87]....
        /*0320*/ 	.word	0x0000a2d0


	//   ....[88]....
        /*0324*/ 	.word	0x0000a320


	//   ....[89]....
        /*0328*/ 	.word	0x0000a350


	//   ....[90]....
        /*032c*/ 	.word	0x0000a370


	//   ....[91]....
        /*0330*/ 	.word	0x0000a390


	//   ....[92]....
        /*0334*/ 	.word	0x0000a440


	//   ....[93]....
        /*0338*/ 	.word	0x0000a490


	//   ....[94]....
        /*033c*/ 	.word	0x0000a4b0


	//   ....[95]....
        /*0340*/ 	.word	0x0000a4d0


	//   ....[96]....
        /*0344*/ 	.word	0x0000a4f0


	//----- nvinfo : EIATTR_EXIT_INSTR_OFFSETS
	.align		4
.L_3103:
        /*0348*/ 	.byte	0x04, 0x1c
        /*034a*/ 	.short	(.L_3105 - .L_3104)


	//   ....[0]....
.L_3104:
        /*034c*/ 	.word	0x0000a5b0


	//   ....[1]....
        /*0350*/ 	.word	0x0000a7f0


	//----- nvinfo : EIATTR_MAX_THREADS
	.align		4
.L_3105:
        /*0354*/ 	.byte	0x04, 0x05
        /*0356*/ 	.short	(.L_3107 - .L_3106)
.L_3106:
        /*0358*/ 	.word	0x00000020
        /*035c*/ 	.word	0x00000001
        /*0360*/ 	.word	0x00000001


	//----- nvinfo : EIATTR_CRS_STACK_SIZE
	.align		4
.L_3107:
        /*0364*/ 	.byte	0x04, 0x1e
        /*0366*/ 	.short	(.L_3109 - .L_3108)
.L_3108:
        /*0368*/ 	.word	0x00000000
.L_3109:


//--------------------- .nv.info._Z25selective_scan_bwd_kernelI32Selective_Scan_bwd_kernel_traitsILi32ELi8ELb0ELb1ELb0ELb0ELb0EN3c104HalfENS1_7complexIfEEEEv12SSMParamsBwd --------------------------
	.section	.nv.info._Z25selective_scan_bwd_kernelI32Selective_Scan_bwd_kernel_traitsILi32ELi8ELb0ELb1ELb0ELb0ELb0EN3c104HalfENS1_7complexIfEEEEv12SSMParamsBwd,"",@"SHT_CUDA_INFO"
	.sectionflags	@""
	.align	4


	//----- nvinfo : EIATTR_CUDA_API_VERSION
	.align		4
        /*0000*/ 	.byte	0x04, 0x37
        /*0002*/ 	.short	(.L_3111 - .L_3110)
.L_3110:
        /*0004*/ 	.word	0x00000082


	//----- nvinfo : EIATTR_SW2861232_WAR
	.align		4
.L_3111:
        /*0008*/ 	.byte	0x01, 0x35
	.zero		2


	//----- nvinfo : EIATTR_PARAM_CBANK
	.align		4
        /*000c*/ 	.byte	0x04, 0x0a
        /*000e*/ 	.short	(.L_3113 - .L_3112)
	.align		4
.L_3112:
        /*0010*/ 	.word	index@(.nv.constant0._Z25selective_scan_bwd_kernelI32Selective_Scan_bwd_kernel_traitsILi32ELi8ELb0ELb1ELb0ELb0ELb0EN3c104HalfENS1_7complexIfEEEEv12SSMParamsBwd)
        /*0014*/ 	.short	0x0160
        /*0016*/ 	.short	0x01f0


	//----- nvinfo : EIATTR_CBANK_PARAM_SIZE
	.align		4
.L_3113:
        /*0018*/ 	.byte	0x03, 0x19
        /*001a*/ 	.short	0x01f0


	//----- nvinfo : EIATTR_KPARAM_INFO
	.align		4
        /*001c*/ 	.byte	0x04, 0x17
        /*001e*/ 	.short	(.L_3115 - .L_3114)
.L_3114:
        /*0020*/ 	.word	0x00000000
        /*0024*/ 	.short	0x0000
        /*0026*/ 	.short	0x0000
        /*0028*/ 	.byte	0x00, 0xf0, 0xc1, 0x07


	//----- nvinfo : EIATTR_MAXREG_COUNT
	.align		4
.L_3115:
        /*002c*/ 	.byte	0x03, 0x1b
        /*002e*/ 	.short	0x00ff


	//----- nvinfo : EIATTR_NUM_BARRIERS
	.align		4
        /*0030*/ 	.byte	0x02, 0x4c
        /*0032*/ 	.byte	0x01
	.zero		1


	//----- nvinfo : EIATTR_MERCURY_ISA_VERSION
	.align		4
        /*0034*/ 	.byte	0x03, 0x5f
        /*0036*/ 	.short	0x0000


	//----- nvinfo : EIATTR_COOP_GROUP_MASK_REGIDS
	.align		4
        /*0038*/ 	.byte	0x04, 0x29
        /*003a*/ 	.short	(.L_3117 - .L_3116)


	//   ....[0]....
.L_3116:
        /*003c*/ 	.word	0xffffffff


	//   ....[1]....
        /*0040*/ 	.word	0xffffffff


	//   ....[2]....
        /*0044*/ 	.word	0xffffffff


	//   ....[3]....
        /*0048*/ 	.word	0xffffffff


	//   ....[4]....
        /*004c*/ 	.word	0xffffffff


	//   ....[5]....
        /*0050*/ 	.word	0xffffffff


	//   ....[6]....
        /*0054*/ 	.word	0xffffffff


	//   ....[7]....
        /*0058*/ 	.word	0xffffffff


	//   ....[8]....
        /*005c*/ 	.word	0xffffffff


	//   ....[9]....
        /*0060*/ 	.word	0xffffffff


	//   ....[10]....
        /*0064*/ 	.word	0xffffffff


	//   ....[11]....
        /*0068*/ 	.word	0xffffffff


	//   ....[12]....
        /*006c*/ 	.word	0xffffffff


	//   ....[13]....
        /*0070*/ 	.word	0xffffffff


	//   ....[14]....
        /*0074*/ 	.word	0xffffffff


	//   ....[15]....
        /*0078*/ 	.word	0xffffffff


	//   ....[16]....
        /*007c*/ 	.word	0xffffffff


	//   ....[17]....
        /*0080*/ 	.word	0xffffffff


	//   ....[18]....
        /*0084*/ 	.word	0xffffffff


	//   ....[19]....
        /*0088*/ 	.word	0xffffffff


	//   ....[20]....
        /*008c*/ 	.word	0xffffffff


	//   ....[21]....
        /*0090*/ 	.word	0xffffffff


	//   ....[22]....
        /*0094*/ 	.word	0xffffffff


	//   ....[23]....
        /*0098*/ 	.word	0xffffffff


	//   ....[24]....
        /*009c*/ 	.word	0xffffffff


	//   ....[25]....
        /*00a0*/ 	.word	0xffffffff


	//   ....[26]....
        /*00a4*/ 	.word	0xffffffff


	//   ....[27]....
        /*00a8*/ 	.word	0xffffffff


	//   ....[28]....
        /*00ac*/ 	.word	0xffffffff


	//   ....[29]....
        /*00b0*/ 	.word	0xffffffff


	//   ....[30]....
        /*00b4*/ 	.word	0xffffffff


	//   ....[31]....
        /*00b8*/ 	.word	0xffffffff


	//   ....[32]....
        /*00bc*/ 	.word	0xffffffff


	//   ....[33]....
        /*00c0*/ 	.word	0xffffffff


	//   ....[34]....
        /*00c4*/ 	.word	0xffffffff


	//   ....[35]....
        /*00c8*/ 	.word	0xffffffff


	//   ....[36]....
        /*00cc*/ 	.word	0xffffffff


	//   ....[37]....
        /*00d0*/ 	.word	0xffffffff


	//   ....[38]....
        /*00d4*/ 	.word	0xffffffff


	//   ....[39]....
        /*00d8*/ 	.word	0xffffffff


	//   ....[40]....
        /*00dc*/ 	.word	0xffffffff


	//   ....[41]....
        /*00e0*/ 	.word	0xffffffff


	//   ....[42]....
        /*00e4*/ 	.word	0xffffffff


	//   ....[43]....
        /*00e8*/ 	.word	0xffffffff


	//   ....[44]....
        /*00ec*/ 	.word	0xffffffff


	//   ....[45]....
        /*00f0*/ 	.word	0xffffffff


	//   ....[46]....
        /*00f4*/ 	.word	0xffffffff


	//   ....[47]....
        /*00f8*/ 	.word	0xffffffff


	//   ....[48]....
        /*00fc*/ 	.word	0xffffffff


	//   ....[49]....
        /*0100*/ 	.word	0xffffffff


	//   ....[50]....
        /*0104*/ 	.word	0xffffffff


	//   ....[51]....
        /*0108*/ 	.word	0xffffffff


	//   ....[52]....
        /*010c*/ 	.word	0xffffffff


	//   ....[53]....
        /*0110*/ 	.word	0xffffffff


	//   ....[54]....
        /*0114*/ 	.word	0xffffffff


	//   ....[55]....
        /*0118*/ 	.word	0xffffffff


	//   ....[56]....
        /*011c*/ 	.word	0xffffffff


	//   ....[57]....
        /*0120*/ 	.word	0xffffffff


	//   ....[58]....
        /*0124*/ 	.word	0xffffffff


	//   ....[59]....
        /*0128*/ 	.word	0xffffffff


	//   ....[60]....
        /*012c*/ 	.word	0xffffffff


	//   ....[61]....
        /*0130*/ 	.word	0xffffffff


	//   ....[62]....
        /*0134*/ 	.word	0xffffffff


	//   ....[63]....
        /*0138*/ 	.word	0xffffffff


	//   ....[64]....
        /*013c*/ 	.word	0xffffffff


	//   ....[65]....
        /*0140*/ 	.word	0xffffffff


	//   ....[66]....
        /*0144*/ 	.word	0xffffffff


	//   ....[67]....
        /*0148*/ 	.word	0xffffffff


	//   ....[68]....
        /*014c*/ 	.word	0xffffffff


	//   ....[69]....
        /*0150*/ 	.word	0xffffffff


	//   ....[70]....
        /*0154*/ 	.word	0xffffffff


	//   ....[71]....
        /*0158*/ 	.word	0xffffffff


	//   ....[72]....
        /*015c*/ 	.word	0xffffffff


	//   ....[73]....
        /*0160*/ 	.word	0xffffffff


	//   ....[74]....
        /*0164*/ 	.word	0xffffffff


	//   ....[75]....
        /*0168*/ 	.word	0xffffffff


	//   ....[76]....
        /*016c*/ 	.word	0xffffffff


	//   ....[77]....
        /*0170*/ 	.word	0xffffffff


	//   ....[78]....
        /*0174*/ 	.word	0xffffffff


	//   ....[79]....
        /*0178*/ 	.word	0xffffffff


	//   ....[80]....
        /*017c*/ 	.word	0xffffffff


	//   ....[81]....
        /*0180*/ 	.word	0xffffffff


	//   ....[82]....
        /*0184*/ 	.word	0xffffffff


	//   ....[83]....
        /*0188*/ 	.word	0xffffffff


	//   ....[84]....
        /*018c*/ 	.word	0xffffffff


	//   ....[85]....
        /*0190*/ 	.word	0xffffffff


	//   ....[86]....
        /*0194*/ 	.word	0xffffffff


	//   ....[87]....
        /*0198*/ 	.word	0xffffffff


	//   ....[88]....
        /*019c*/ 	.word	0xffffffff


	//   ....[89]....
        /*01a0*/ 	.word	0xffffffff


	//   ....[90]....
        /*01a4*/ 	.word	0xffffffff


	//   ....[91]....
        /*01a8*/ 	.word	0xffffffff


	//----- nvinfo : EIATTR_COOP_GROUP_INSTR_OFFSETS
	.align		4
.L_3117:
        /*01ac*/ 	.byte	0x04, 0x28
        /*01ae*/ 	.short	(.L_3119 - .L_3118)


	//   ....[0]....
.L_3118:
        /*01b0*/ 	.word	0x00000c70


	//   ....[1]....
        /*01b4*/ 	.word	0x00000f90


	//   ....[2]....
        /*01b8*/ 	.word	0x000011a0


	//   ....[3]....
        /*01bc*/ 	.word	0x00002010


	//   ....[4]....
        /*01c0*/ 	.word	0x00002cf0


	//   ....[5]....
        /*01c4*/ 	.word	0x00002d30


	//   ....[6]....
        /*01c8*/ 	.word	0x00002d70


	//   ....[7]....
        /*01cc*/ 	.word	0x00002d90


	//   ....[8]....
        /*01d0*/ 	.word	0x00002da0


	//   ....[9]....
        /*01d4*/ 	.word	0x00002db0


	//   ....[10]....
        /*01d8*/ 	.word	0x00002e70


	//   ....[11]....
        /*01dc*/ 	.word	0x00002ea0


	//   ....[12]....
        /*01e0*/ 	.word	0x00002ee0


	//   ....[13]....
        /*01e4*/ 	.word	0x00002f00


	//   ....[14]....
        /*01e8*/ 	.word	0x00003050


	//   ....[15]....
        /*01ec*/ 	.word	0x00003080


	//   ....[16]....
        /*01f0*/ 	.word	0x000030b0


	//   ....[17]....
        /*01f4*/ 	.word	0x000030e0


	//   ....[18]....
        /*01f8*/ 	.word	0x00003290


	//   ....[19]....
        /*01fc*/ 	.word	0x000032c0


	//   ....[20]....
        /*0200*/ 	.word	0x000032f0


	//   ....[21]....
        /*0204*/ 	.word	0x00003320


	//   ....[22]....
        /*0208*/ 	.word	0x000034d0


	//   ....[23]....
        /*020c*/ 	.word	0x00003500


	//   ....[24]....
        /*0210*/ 	.word	0x00003560


	//   ....[25]....
        /*0214*/ 	.word	0x00003590


	//   ....[26]....
        /*0218*/ 	.word	0x00003770


	//   ....[27]....
        /*021c*/ 	.word	0x000037e0


	//   ....[28]....
        /*0220*/ 	.word	0x00003810


	//   ....[29]....
        /*0224*/ 	.word	0x00003840


	//   ....[30]....
        /*0228*/ 	.word	0x00003a30


	//   ....[31]....
        /*022c*/ 	.word	0x00003a60


	//   ....[32]....
        /*0230*/ 	.word	0x00003a80


	//   ....[33]....
        /*0234*/ 	.word	0x00003a90


	//   ....[34]....
        /*0238*/ 	.word	0x00003b90


	//   ....[35]....
        /*023c*/ 	.word	0x00003bd0


	//   ....[36]....
        /*0240*/ 	.word	0x00003c00


	//   ....[37]....
        /*0244*/ 	.word	0x00003c20


	//   ....[38]....
        /*0248*/ 	.word	0x00003d20


	//   ....[39]....
        /*024c*/ 	.word	0x00003d60


	//   ....[40]....
        /*0250*/ 	.word	0x00003d90


	//   ....[41]....
        /*0254*/ 	.word	0x00003dc0


	//   ....[42]....
        /*0258*/ 	.word	0x00003f50


	//   ....[43]....
        /*025c*/ 	.word	0x00003f90


	//   ....[44]....
        /*0260*/ 	.word	0x00003fc0


	//   ....[45]....
        /*0264*/ 	.word	0x00003ff0


	//   ....[46]....
        /*0268*/ 	.word	0x00004140


	//   ....[47]....
        /*026c*/ 	.word	0x00004180


	//   ....[48]....
        /*0270*/ 	.word	0x000041b0


	//   ....[49]....
        /*0274*/ 	.word	0x00004210


	//   ....[50]....
        /*0278*/ 	.word	0x00004320


	//   ....[51]....
        /*027c*/ 	.word	0x00004360


	//   ....[52]....
        /*0280*/ 	.word	0x000043a0


	//   ....[53]....
        /*0284*/ 	.word	0x000043d0


	//   ....[54]....
        /*0288*/ 	.word	0x00004400


	//   ....[55]....
        /*028c*/ 	.word	0x00004430


	//   ....[56]....
        /*0290*/ 	.word	0x00004460


	//   ....[57]....
        /*0294*/ 	.word	0x00004490


	//   ....[58]....
        /*0298*/ 	.word	0x000044e0


	//   ....[59]....
        /*029c*/ 	.word	0x00004510


	//   ....[60]....
        /*02a0*/ 	.word	0x000059f0


	//   ....[61]....
        /*02a4*/ 	.word	0x00005a30


	//   ....[62]....
        /*02a8*/ 	.word	0x00005a60


	//   ....[63]....
        /*02ac*/ 	.word	0x00005a90


	//   ....[64]....
        /*02b0*/ 	.word	0x00005b00


	//   ....[65]....
        /*02b4*/ 	.word	0x00005b30


	//   ....[66]....
        /*02b8*/ 	.word	0x00005b60


	//   ....[67]....
        /*02bc*/ 	.word	0x00005b70


	//   ....[68]....
        /*02c0*/ 	.word	0x00005ba0


	//   ....[69]....
        /*02c4*/ 	.word	0x00005bd0


	//   ....[70]....
        /*02c8*/ 	.word	0x00005c00


	//   ....[71]....
        /*02cc*/ 	.word	0x00005c40


	//   ....[72]....
        /*02d0*/ 	.word	0x00005d30


	//   ....[73]....
        /*02d4*/ 	.word	0x00005d70


	//   ....[74]....
        /*02d8*/ 	.word	0x00005da0


	//   ....[75]....
        /*02dc*/ 	.word	0x00005dd0


	//   ....[76]....
        /*02e0*/ 	.word	0x00005f40


	//   ....[77]....
        /*02e4*/ 	.word	0x00005f80


	//   ....[78]....
        /*02e8*/ 	.word	0x00005fb0


	//   ....[79]....
        /*02ec*/ 	.word	0x00005ff0


	//   ....[80]....
        /*02f0*/ 	.word	0x000065c0


	//   ....[81]....
        /*02f4*/ 	.word	0x00006ae0


	//   ....[82]....
        /*02f8*/ 	.word	0x00006f40


	//   ....[83]....
        /*02fc*/ 	.word	0x00006f90


	//   ....[84]....
        /*0300*/ 	.word	0x00006fc0


	//   ....[85]....
        /*0304*/ 	.word	0x00006fe0


	//   ....[86]....
        /*0308*/ 	.word	0x00007000


	//   ....[87]....
        /*030c*/ 	.word	0x000070b0


	//   ....[88]....
        /*0310*/ 	.word	0x00007100


	//   ....[89]....
        /*0314*/ 	.word	0x00007120


	//   ....[90]....
        /*0318*/ 	.word	0x00007140


	//   ....[91]....
        /*031c*/ 	.word	0x00007160


	//----- nvinfo : EIATTR_EXIT_INSTR_OFFSETS
	.align		4
.L_3119:
        /*0320*/ 	.byte	0x04, 0x1c
        /*0322*/ 	.short	(.L_3121 - .L_3120)


	//   ....[0]....
.L_3120:
        /*0324*/ 	.word	0x00007220


	//   ....[1]....
        /*0328*/ 	.word	0x00007460


	//----- nvinfo : EIATTR_MAX_THREADS
	.align		4
.L_3121:
        /*032c*/ 	.byte	0x04, 0x05
        /*032e*/ 	.short	(.L_3123 - .L_3122)
.L_3122:
        /*0330*/ 	.word	0x00000020
        /*0334*/ 	.word	0x00000001
        /*0338*/ 	.word	0x00000001


	//----- nvinfo : EIATTR_CRS_STACK_SIZE
	.align		4
.L_3123:
        /*033c*/ 	.byte	0x04, 0x1e
        /*033e*/ 	.short	(.L_3125 - .L_3124)
.L_3124:
        /*0340*/ 	.word	0x00000000
.L_3125:


//--------------------- .nv.info._Z25selective_scan_bwd_kernelI32Selective_Scan_bwd_kernel_traitsILi32ELi8ELb0ELb1ELb0ELb0ELb1EN3c104HalfENS1_7complexIfEEEEv12SSMParamsBwd --------------------------
	.section	.nv.info._Z25selective_scan_bwd_kernelI32Selective_Scan_bwd_kernel_traitsILi32ELi8ELb0ELb1ELb0ELb0ELb1EN3c104HalfENS1_7complexIfEEEEv12SSMParamsBwd,"",@"SHT_CUDA_INFO"
	.sectionflags	@""
	.align	4


	//----- nvinfo : EIATTR_CUDA_API_VERSION
	.align		4
        /*0000*/ 	.byte	0x04, 0x37
        /*0002*/ 	.short	(.L_3127 - .L_3126)
.L_3126:
        /*0004*/ 	.word	0x00000082


	//----- nvinfo : EIATTR_SW2861232_WAR
	.align		4
.L_3127:
        /*0008*/ 	.byte	0x01, 0x35
	.zero		2


	//----- nvinfo : EIATTR_PARAM_CBANK
	.align		4
        /*000c*/ 	.byte	0x04, 0x0a
        /*000e*/ 	.short	(.L_3129 - .L_3128)
	.align		4
.L_3128:
        /*0010*/ 	.word	index@(.nv.constant0._Z25selective_scan_bwd_kernelI32Selective_Scan_bwd_kernel_traitsILi32ELi8ELb0ELb1ELb0ELb0ELb1EN3c104HalfENS1_7complexIfEEEEv12SSMParamsBwd)
        /*0014*/ 	.short	0x0160
        /*0016*/ 	.short	0x01f0


	//----- nvinfo : EIATTR_CBANK_PARAM_SIZE
	.align		4
.L_3129:
        /*0018*/ 	.byte	0x03, 0x19
        /*001a*/ 	.short	0x01f0


	//----- nvinfo : EIATTR_KPARAM_INFO
	.align		4
        /*001c*/ 	.byte	0x04, 0x17
        /*001e*/ 	.short	(.L_3131 - .L_3130)
.L_3130:
        /*0020*/ 	.word	0x00000000
        /*0024*/ 	.short	0x0000
        /*0026*/ 	.short	0x0000
        /*0028*/ 	.byte	0x00, 0xf0, 0xc1, 0x07


	//----- nvinfo : EIATTR_MAXREG_COUNT
	.align		4
.L_3131:
        /*002c*/ 	.byte	0x03, 0x1b
        /*002e*/ 	.short	0x00ff


	//----- nvinfo : EIATTR_NUM_BARRIERS
	.align		4
        /*0030*/ 	.byte	0x02, 0x4c
        /*0032*/ 	.byte	0x01
	.zero		1


	//----- nvinfo : EIATTR_MERCURY_ISA_VERSION
	.align		4
        /*0034*/ 	.byte	0x03, 0x5f
        /*0036*/ 	.short	0x0000


	//----- nvinfo : EIATTR_COOP_GROUP_MASK_REGIDS
	.align		4
        /*0038*/ 	.byte	0x04, 0x29
        /*003a*/ 	.short	(.L_3133 - .L_3132)


	//   ....[0]....
.L_3132:
        /*003c*/ 	.word	0xffffffff


	//   ....[1]....
        /*0040*/ 	.word	0xffffffff


	//   ....[2]....
        /*0044*/ 	.word	0xffffffff


	//   ....[3]....
        /*0048*/ 	.word	0xffffffff


	//   ....[4]....
        /*004c*/ 	.word	0xffffffff


	//   ....[5]....
        /*0050*/ 	.word	0xffffffff


	//   ....[6]....
        /*0054*/ 	.word	0xffffffff


	//   ....[7]....
        /*0058*/ 	.word	0xffffffff


	//   ....[8]....
        /*005c*/ 	.word	0xffffffff


	//   ....[9]....
        /*0060*/ 	.word	0xffffffff


	//   ....[10]....
        /*0064*/ 	.word	0xffffffff


	//   ....[11]....
        /*0068*/ 	.word	0xffffffff


	//   ....[12]....
        /*006c*/ 	.word	0xffffffff


	//   ....[13]....
        /*0070*/ 	.word	0xffffffff


	//   ....[14]....
        /*0074*/ 	.word	0xffffffff


	//   ....[15]....
        /*0078*/ 	.word	0xffffffff


	//   ....[16]....
        /*007c*/ 	.word	0xffffffff


	//   ....[17]....
        /*0080*/ 	.word	0xffffffff


	//   ....[18]....
        /*0084*/ 	.word	0xffffffff


	//   ....[19]....
        /*0088*/ 	.word	0xffffffff


	//   ....[20]....
        /*008c*/ 	.word	0xffffffff


	//   ....[21]....
        /*0090*/ 	.word	0xffffffff


	//   ....[22]....
        /*0094*/ 	.word	0xffffffff


	//   ....[23]....
        /*0098*/ 	.word	0xffffffff


	//   ....[24]....
        /*009c*/ 	.word	0xffffffff


	//   ....[25]....
        /*00a0*/ 	.word	0xffffffff


	//   ....[26]....
        /*00a4*/ 	.word	0xffffffff


	//   ....[27]....
        /*00a8*/ 	.word	0xffffffff


	//   ....[28]....
        /*00ac*/ 	.word	0xffffffff


	//   ....[29]....
        /*00b0*/ 	.word	0xffffffff


	//   ....[30]....
        /*00b4*/ 	.word	0xffffffff


	//   ....[31]....
        /*00b8*/ 	.word	0xffffffff


	//   ....[32]....
        /*00bc*/ 	.word	0xffffffff


	//   ....[33]....
        /*00c0*/ 	.word	0xffffffff


	//   ....[34]....
        /*00c4*/ 	.word	0xffffffff


	//   ....[35]....
        /*00c8*/ 	.word	0xffffffff


	//   ....[36]....
        /*00cc*/ 	.word	0xffffffff


	//   ....[37]....
        /*00d0*/ 	.word	0xffffffff


	//   ....[38]....
        /*00d4*/ 	.word	0xffffffff


	//   ....[39]....
        /*00d8*/ 	.word	0xffffffff


	//   ....[40]....
        /*00dc*/ 	.word	0xffffffff


	//   ....[41]....
        /*00e0*/ 	.word	0xffffffff


	//   ....[42]....
        /*00e4*/ 	.word	0xffffffff


	//   ....[43]....
        /*00e8*/ 	.word	0xffffffff


	//   ....[44]....
        /*00ec*/ 	.word	0xffffffff


	//   ....[45]....
        /*00f0*/ 	.word	0xffffffff


	//   ....[46]....
        /*00f4*/ 	.word	0xffffffff


	//   ....[47]....
        /*00f8*/ 	.word	0xffffffff


	//   ....[48]....
        /*00fc*/ 	.word	0xffffffff


	//   ....[49]....
        /*0100*/ 	.word	0xffffffff


	//   ....[50]....
        /*0104*/ 	.word	0xffffffff


	//   ....[51]....
        /*0108*/ 	.word	0xffffffff


	//   ....[52]....
        /*010c*/ 	.word	0xffffffff


	//   ....[53]....
        /*0110*/ 	.word	0xffffffff


	//   ....[54]....
        /*0114*/ 	.word	0xffffffff


	//   ....[55]....
        /*0118*/ 	.word	0xffffffff


	//   ....[56]....
        /*011c*/ 	.word	0xffffffff


	//   ....[57]....
        /*0120*/ 	.word	0xffffffff


	//   ....[58]....
        /*0124*/ 	.word	0xffffffff


	//   ....[59]....
        /*0128*/ 	.word	0xffffffff


	//   ....[60]....
        /*012c*/ 	.word	0xffffffff


	//   ....[61]....
        /*0130*/ 	.word	0xffffffff


	//   ....[62]....
        /*0134*/ 	.word	0xffffffff


	//   ....[63]....
        /*0138*/ 	.word	0xffffffff


	//   ....[64]....
        /*013c*/ 	.word	0xffffffff


	//   ....[65]....
        /*0140*/ 	.word	0xffffffff


	//   ....[66]....
        /*0144*/ 	.word	0xffffffff


	//   ....[67]....
        /*0148*/ 	.word	0xffffffff


	//   ....[68]....
        /*014c*/ 	.word	0xffffffff


	//   ....[69]....
        /*0150*/ 	.word	0xffffffff


	//   ....[70]....
        /*0154*/ 	.word	0xffffffff


	//   ....[71]....
        /*0158*/ 	.word	0xffffffff


	//   ....[72]....
        /*015c*/ 	.word	0xffffffff


	//   ....[73]....
        /*0160*/ 	.word	0xffffffff


	//   ....[74]....
        /*0164*/ 	.word	0xffffffff


	//   ....[75]....
        /*0168*/ 	.word	0xffffffff


	//   ....[76]....
        /*016c*/ 	.word	0xffffffff


	//   ....[77]....
        /*0170*/ 	.word	0xffffffff


	//   ....[78]....
        /*0174*/ 	.word	0xffffffff


	//   ....[79]....
        /*0178*/ 	.word	0xffffffff


	//   ....[80]....
        /*017c*/ 	.word	0xffffffff


	//   ....[81]....
        /*0180*/ 	.word	0xffffffff


	//   ....[82]....
        /*0184*/ 	.word	0xffffffff


	//   ....[83]....
        /*0188*/ 	.word	0xffffffff


	//   ....[84]....
        /*018c*/ 	.word	0xffffffff


	//   ....[85]....
        /*0190*/ 	.word	0xffffffff


	//   ....[86]....
        /*0194*/ 	.word	0xffffffff


	//   ....[87]....
        /*0198*/ 	.word	0xffffffff


	//   ....[88]....
        /*019c*/ 	.word	0xffffffff


	//   ....[89]....
        /*01a0*/ 	.word	0xffffffff


	//   ....[90]....
        /*01a4*/ 	.word	0xffffffff


	//   ....[91]....
        /*01a8*/ 	.word	0xffffffff


	//   ....[92]....
        /*01ac*/ 	.word	0xffffffff


	//   ....[93]....
        /*01b0*/ 	.word	0xffffffff


	//   ....[94]....
        /*01b4*/ 	.word	0xffffffff


	//   ....[95]....
        /*01b8*/ 	.word	0xffffffff


	//----- nvinfo : EIATTR_COOP_GROUP_INSTR_OFFSETS
	.align		4
.L_3133:
        /*01bc*/ 	.byte	0x04, 0x28
        /*01be*/ 	.short	(.L_3135 - .L_3134)


	//   ....[0]....
.L_3134:
        /*01c0*/ 	.word	0x00000cd0


	//   ....[1]....
        /*01c4*/ 	.word	0x00001010


	//   ....[2]....
        /*01c8*/ 	.word	0x00001560


	//   ....[3]....
        /*01cc*/ 	.word	0x000017b0


	//   ....[4]....
        /*01d0*/ 	.word	0x00001c40


	//   ....[5]....
        /*01d4*/ 	.word	0x00002140


	//   ....[6]....
        /*01d8*/ 	.word	0x000028b0


	//   ....[7]....
        /*01dc*/ 	.word	0x000038a0


	//   ....[8]....
        /*01e0*/ 	.word	0x00004560


	//   ....[9]....
        /*01e4*/ 	.word	0x000045a0


	//   ....[10]....
        /*01e8*/ 	.word	0x000045e0


	//   ....[11]....
        /*01ec*/ 	.word	0x00004600


	//   ....[12]....
        /*01f0*/ 	.word	0x00004610


	//   ....[13]....
        /*01f4*/ 	.word	0x000046d0


	//   ....[14]....
        /*01f8*/ 	.word	0x00004700


	//   ....[15]....
        /*01fc*/ 	.word	0x00004740


	//   ....[16]....
        /*0200*/ 	.word	0x00004770


	//   ....[17]....
        /*0204*/ 	.word	0x000048b0


	//   ....[18]....
        /*0208*/ 	.word	0x000048e0


	//   ....[19]....
        /*020c*/ 	.word	0x00004910


	//   ....[20]....
        /*0210*/ 	.word	0x00004940


	//   ....[21]....
        /*0214*/ 	.word	0x00004af0


	//   ....[22]....
        /*0218*/ 	.word	0x00004b20


	//   ....[23]....
        /*021c*/ 	.word	0x00004b50


	//   ....[24]....
        /*0220*/ 	.word	0x00004b80


	//   ....[25]....
        /*0224*/ 	.word	0x00004d30


	//   ....[26]....
        /*0228*/ 	.word	0x00004d60


	//   ....[27]....
        /*022c*/ 	.word	0x00004dc0


	//   ....[28]....
        /*0230*/ 	.word	0x00004df0


	//   ....[29]....
        /*0234*/ 	.word	0x00004fd0


	//   ....[30]....
        /*0238*/ 	.word	0x00005030


	//   ....[31]....
        /*023c*/ 	.word	0x00005060


	//   ....[32]....
        /*0240*/ 	.word	0x00005090


	//   ....[33]....
        /*0244*/ 	.word	0x000050c0


	//   ....[34]....
        /*0248*/ 	.word	0x00005250


	//   ....[35]....
        /*024c*/ 	.word	0x000052d0


	//   ....[36]....
        /*0250*/ 	.word	0x000052f0


	//   ....[37]....
        /*0254*/ 	.word	0x00005300


	//   ....[38]....
        /*0258*/ 	.word	0x00005400


	//   ....[39]....
        /*025c*/ 	.word	0x00005440


	//   ....[40]....
        /*0260*/ 	.word	0x00005470


	//   ....[41]....
        /*0264*/ 	.word	0x00005490


	//   ....[42]....
        /*0268*/ 	.word	0x00005590


	//   ....[43]....
        /*026c*/ 	.word	0x000055d0


	//   ....[44]....
        /*0270*/ 	.word	0x00005600


	//   ....[45]....
        /*0274*/ 	.word	0x00005630


	//   ....[46]....
        /*0278*/ 	.word	0x000057c0


	//   ....[47]....
        /*027c*/ 	.word	0x00005800


	//   ....[48]....
        /*0280*/ 	.word	0x00005830


	//   ....[49]....
        /*0284*/ 	.word	0x00005860


	//   ....[50]....
        /*0288*/ 	.word	0x000059b0


	//   ....[51]....
        /*028c*/ 	.word	0x000059f0


	//   ....[52]....
        /*0290*/ 	.word	0x00005a20


	//   ....[53]....
        /*0294*/ 	.word	0x00005a80


	//   ....[54]....
        /*0298*/ 	.word	0x00005b90


	//   ....[55]....
        /*029c*/ 	.word	0x00005bd0


	//   ....[56]....
        /*02a0*/ 	.word	0x00005c10


	//   ....[57]....
        /*02a4*/ 	.word	0x00005c40


	//   ....[58]....
        /*02a8*/ 	.word	0x00005c90


	//   ....[59]....
        /*02ac*/ 	.word	0x00005cc0


	//   ....[60]....
        /*02b0*/ 	.word	0x00005d20


	//   ....[61]....
        /*02b4*/ 	.word	0x00005d50


	//   ....[62]....
        /*02b8*/ 	.word	0x00005d80


	//   ....[63]....
        /*02bc*/ 	.word	0x00005db0


	//   ....[64]....
        /*02c0*/ 	.word	0x00007250


	//   ....[65]....
        /*02c4*/ 	.word	0x00007290


	//   ....[66]....
        /*02c8*/ 	.word	0x000072c0


	//   ....[67]....
        /*02cc*/ 	.word	0x000072f0


	//   ....[68]....
        /*02d0*/ 	.word	0x00007360


	//   ....[69]....
        /*02d4*/ 	.word	0x00007390


	//   ....[70]....
        /*02d8*/ 	.word	0x000073c0


	//   ....[71]....
        /*02dc*/ 	.word	0x000073d0


	//   ....[72]....
        /*02e0*/ 	.word	0x00007400


	//   ....[73]....
        /*02e4*/ 	.word	0x00007430


	//   ....[74]....
        /*02e8*/ 	.word	0x00007460


	//   ....[75]....
        /*02ec*/ 	.word	0x00007490


	//   ....[76]....
        /*02f0*/ 	.word	0x00007550


	//   ....[77]....
        /*02f4*/ 	.word	0x00007580


	//   ....[78]....
        /*02f8*/ 	.word	0x000075d0


	//   ....[79]....
        /*02fc*/ 	.word	0x00007600


	//   ....[80]....
        /*0300*/ 	.word	0x00007770


	//   ....[81]....
        /*0304*/ 	.word	0x000077b0


	//   ....[82]....
        /*0308*/ 	.word	0x000077e0


	//   ....[83]....
        /*030c*/ 	.word	0x00007810


	//   ....[84]....
        /*0310*/ 	.word	0x00007dc0


	//   ....[85]....
        /*0314*/ 	.word	0x00008300


	//   ....[86]....
        /*0318*/ 	.word	0x00008780


	//   ....[87]....
        /*031c*/ 	.word	0x000087d0


	//   ....[88]....
        /*0320*/ 	.word	0x00008800


	//   ....[89]....
        /*0324*/ 	.word	0x00008820


	//   ....[90]....
        /*0328*/ 	.word	0x00008840


	//   ....[91]....
        /*032c*/ 	.word	0x000088f0


	//   ....[92]....
        /*0330*/ 	.word	0x00008940


	//   ....[93]....
        /*0334*/ 	.word	0x00008960


	//   ....[94]....
        /*0338*/ 	.word	0x00008980


	//   ....[95]....
        /*033c*/ 	.word	0x000089a0


	//----- nvinfo : EIATTR_EXIT_INSTR_OFFSETS
	.align		4
.L_3135:
        /*0340*/ 	.byte	0x04, 0x1c
        /*0342*/ 	.short	(.L_3137 - .L_3136)


	//   ....[0]....
.L_3136:
        /*0344*/ 	.word	0x00008a60


	//   ....[1]....
        /*0348*/ 	.word	0x00008ca0


	//----- nvinfo : EIATTR_MAX_THREADS
	.align		4
.L_3137:
        /*034c*/ 	.byte	0x04, 0x05
        /*034e*/ 	.short	(.L_3139 - .L_3138)
.L_3138:
        /*0350*/ 	.word	0x00000020
        /*0354*/ 	.word	0x00000001
        /*0358*/ 	.word	0x00000001


	//----- nvinfo : EIATTR_CRS_STACK_SIZE
	.align		4
.L_3139:
        /*035c*/ 	.byte	0x04, 0x1e
        /*035e*/ 	.short	(.L_3141 - .L_3140)
.L_3140:
        /*0360*/ 	.word	0x00000000
.L_3141:


//--------------------- .nv.info._Z25selective_scan_bwd_kernelI32Selective_Scan_bwd_kernel_traitsILi32ELi8ELb0ELb1ELb0ELb1ELb0EN3c104HalfENS1_7complexIfEEEEv12SSMParamsBwd --------------------------
	.section	.nv.info._Z25selective_scan_bwd_kernelI32Selective_Scan_bwd_kernel_traitsILi32ELi8ELb0ELb1ELb0ELb1ELb0EN3c104HalfENS1_7complexIfEEEEv12SSMParamsBwd,"",@"SHT_CUDA_INFO"
	.sectionflags	@""
	.align	4


	//----- nvinfo : EIATTR_CUDA_API_VERSION
	.align		4
        /*0000*/ 	.byte	0x04, 0x37
        /*0002*/ 	.short	(.L_3143 - .L_3142)
.L_3142:
        /*0004*/ 	.word	0x00000082


	//----- nvinfo : EIATTR_SW2861232_WAR
	.align		4
.L_3143:
        /*0008*/ 	.byte	0x01, 0x35
	.zero		2


	//----- nvinfo : EIATTR_PARAM_CBANK
	.align		4
        /*000c*/ 	.byte	0x04, 0x0a
        /*000e*/ 	.short	(.L_3145 - .L_3144)
	.align		4
.L_3144:
        /*0010*/ 	.word	index@(.nv.constant0._Z25selective_scan_bwd_kernelI32Selective_Scan_bwd_kernel_traitsILi32ELi8ELb0ELb1ELb0ELb1ELb0EN3c104HalfENS1_7complexIfEEEEv12SSMParamsBwd)
        /*0014*/ 	.short	0x0160
        /*0016*/ 	.short	0x01f0


	//----- nvinfo : EIATTR_CBANK_PARAM_SIZE
	.align		4
.L_3145:
        /*0018*/ 	.byte	0x03, 0x19
        /*001a*/ 	.short	0x01f0


	//----- nvinfo : EIATTR_KPARAM_INFO
	.align		4
        /*001c*/ 	.byte	0x04, 0x17
        /*001e*/ 	.short	(.L_3147 - .L_3146)
.L_3146:
        /*0020*/ 	.word	0x00000000
        /*0024*/ 	.short	0x0000
        /*0026*/ 	.short	0x0000
        /*0028*/ 	.byte	0x00, 0xf0, 0xc1, 0x07


	//----- nvinfo : EIATTR_MAXREG_COUNT
	.align		4
.L_3147:
        /*002c*/ 	.byte	0x03, 0x1b
        /*002e*/ 	.short	0x00ff


	//----- nvinfo : EIATTR_NUM_BARRIERS
	.align		4
        /*0030*/ 	.byte	0x02, 0x4c
        /*0032*/ 	.byte	0x01
	.zero		1


	//----- nvinfo : EIATTR_MERCURY_ISA_VERSION
	.align		4
        /*0034*/ 	.byte	0x03, 0x5f
        /*0036*/ 	.short	0x0000


	//----- nvinfo : EIATTR_COOP_GROUP_MASK_REGIDS
	.align		4
        /*0038*/ 	.byte	0x04, 0x29
        /*003a*/ 	.short	(.L_3149 - .L_3148)


	//   ....[0]....
.L_3148:
        /*003c*/ 	.word	0xffffffff


	//   ....[1]....
        /*0040*/ 	.word	0xffffffff


	//   ....[2]....
        /*0044*/ 	.word	0xffffffff


	//   ....[3]....
        /*0048*/ 	.word	0xffffffff


	//   ....[4]....
        /*004c*/ 	.word	0xffffffff


	//   ....[5]....
        /*0050*/ 	.word	0xffffffff


	//   ....[6]....
        /*0054*/ 	.word	0xffffffff


	//   ....[7]....
        /*0058*/ 	.word	0xffffffff


	//   ....[8]....
        /*005c*/ 	.word	0xffffffff


	//   ....[9]....
        /*0060*/ 	.word	0xffffffff


	//   ....[10]....
        /*0064*/ 	.word	0xffffffff


	//   ....[11]....
        /*0068*/ 	.word	0xffffffff


	//   ....[12]....
        /*006c*/ 	.word	0xffffffff


	//   ....[13]....
        /*0070*/ 	.word	0xffffffff


	//   ....[14]....
        /*0074*/ 	.word	0xffffffff


	//   ....[15]....
        /*0078*/ 	.word	0xffffffff


	//   ....[16]....
        /*007c*/ 	.word	0xffffffff


	//   ....[17]....
        /*0080*/ 	.word	0xffffffff


	//   ....[18]....
        /*0084*/ 	.word	0xffffffff


	//   ....[19]....
        /*0088*/ 	.word	0xffffffff


	//   ....[20]....
        /*008c*/ 	.word	0xffffffff


	//   ....[21]....
        /*0090*/ 	.word	0xffffffff


	//   ....[22]....
        /*0094*/ 	.word	0xffffffff


	//   ....[23]....
        /*0098*/ 	.word	0xffffffff


	//   ....[24]....
        /*009c*/ 	.word	0xffffffff


	//   ....[25]....
        /*00a0*/ 	.word	0xffffffff


	//   ....[26]....
        /*00a4*/ 	.word	0xffffffff


	//   ....[27]....
        /*00a8*/ 	.word	0xffffffff


	//   ....[28]....
        /*00ac*/ 	.word	0xffffffff


	//   ....[29]....
        /*00b0*/ 	.word	0xffffffff


	//   ....[30]....
        /*00b4*/ 	.word	0xffffffff


	//   ....[31]....
        /*00b8*/ 	.word	0xffffffff


	//   ....[32]....
        /*00bc*/ 	.word	0xffffffff


	//   ....[33]....
        /*00c0*/ 	.word	0xffffffff


	//   ....[34]....
        /*00c4*/ 	.word	0xffffffff


	//   ....[35]....
        /*00c8*/ 	.word	0xffffffff


	//   ....[36]....
        /*00cc*/ 	.word	0xffffffff


	//   ....[37]....
        /*00d0*/ 	.word	0xffffffff


	//   ....[38]....
        /*00d4*/ 	.word	0xffffffff


	//   ....[39]....
        /*00d8*/ 	.word	0xffffffff


	//   ....[40]....
        /*00dc*/ 	.word	0xffffffff


	//   ....[41]....
        /*00e0*/ 	.word	0xffffffff


	//   ....[42]....
        /*00e4*/ 	.word	0xffffffff


	//   ....[43]....
        /*00e8*/ 	.word	0xffffffff


	//   ....[44]....
        /*00ec*/ 	.word	0xffffffff


	//   ....[45]....
        /*00f0*/ 	.word	0xffffffff


	//   ....[46]....
        /*00f4*/ 	.word	0xffffffff


	//   ....[47]....
        /*00f8*/ 	.word	0xffffffff


	//   ....[48]....
        /*00fc*/ 	.word	0xffffffff


	//   ....[49]....
        /*0100*/ 	.word	0xffffffff


	//   ....[50]....
        /*0104*/ 	.word	0xffffffff


	//   ....[51]....
        /*0108*/ 	.word	0xffffffff


	//   ....[52]....
        /*010c*/ 	.word	0xffffffff


	//   ....[53]....
        /*0110*/ 	.word	0xffffffff


	//   ....[54]....
        /*0114*/ 	.word	0xffffffff


	//   ....[55]....
        /*0118*/ 	.word	0xffffffff


	//   ....[56]....
        /*011c*/ 	.word	0xffffffff


	//   ....[57]....
        /*0120*/ 	.word	0xffffffff


	//   ....[58]....
        /*0124*/ 	.word	0xffffffff


	//   ....[59]....
        /*0128*/ 	.word	0xffffffff


	//   ....[60]....
        /*012c*/ 	.word	0xffffffff


	//   ....[61]....
        /*0130*/ 	.word	0xffffffff


	//   ....[62]....
        /*0134*/ 	.word	0xffffffff


	//   ....[63]....
        /*0138*/ 	.word	0xffffffff


	//   ....[64]....
        /*013c*/ 	.word	0xffffffff


	//   ....[65]....
        /*0140*/ 	.word	0xffffffff


	//   ....[66]....
        /*0144*/ 	.word	0xffffffff


	//   ....[67]....
        /*0148*/ 	.word	0xffffffff


	//   ....[68]....
        /*014c*/ 	.word	0xffffffff


	//   ....[69]....
        /*0150*/ 	.word	0xffffffff


	//   ....[70]....
        /*0154*/ 	.word	0xffffffff


	//   ....[71]....
        /*0158*/ 	.word	0xffffffff


	//   ....[72]....
        /*015c*/ 	.word	0xffffffff


	//   ....[73]....
        /*0160*/ 	.word	0xffffffff


	//   ....[74]....
        /*0164*/ 	.word	0xffffffff


	//   ....[75]....
        /*0168*/ 	.word	0xffffffff


	//   ....[76]....
        /*016c*/ 	.word	0xffffffff


	//   ....[77]....
        /*0170*/ 	.word	0xffffffff


	//   ....[78]....
        /*0174*/ 	.word	0xffffffff


	//   ....[79]....
        /*0178*/ 	.word	0xffffffff


	//   ....[80]....
        /*017c*/ 	.word	0xffffffff


	//   ....[81]....
        /*0180*/ 	.word	0xffffffff


	//   ....[82]....
        /*0184*/ 	.word	0xffffffff


	//   ....[83]....
        /*0188*/ 	.word	0xffffffff


	//   ....[84]....
        /*018c*/ 	.word	0xffffffff


	//   ....[85]....
        /*0190*/ 	.word	0xffffffff


	//   ....[86]....
        /*0194*/ 	.word	0xffffffff


	//   ....[87]....
        /*0198*/ 	.word	0xffffffff


	//   ....[88]....
        /*019c*/ 	.word	0xffffffff


	//   ....[89]....
        /*01a0*/ 	.word	0xffffffff


	//   ....[90]....
        /*01a4*/ 	.word	0xffffffff


	//   ....[91]....
        /*01a8*/ 	.word	0xffffffff


	//   ....[92]....
        /*01ac*/ 	.word	0xffffffff


	//----- nvinfo : EIATTR_COOP_GROUP_INSTR_OFFSETS
	.align		4
.L_3149:
        /*01b0*/ 	.byte	0x04, 0x28
        /*01b2*/ 	.short	(.L_3151 - .L_3150)


	//   ....[0]....
.L_3150:
        /*01b4*/ 	.word	0x00000ca0


	//   ....[1]....
        /*01b8*/ 	.word	0x00000f20


	//   ....[2]....
        /*01bc*/ 	.word	0x00001230


	//   ....[3]....
        /*01c0*/ 	.word	0x00003190


	//   ....[4]....
        /*01c4*/ 	.word	0x00003e70


	//   ....[5]....
        /*01c8*/ 	.word	0x00003eb0


	//   ....[6]....
        /*01cc*/ 	.word	0x00003ee0


	//   ....[7]....
        /*01d0*/ 	.word	0x00003f10


	//   ....[8]....
        /*01d4*/ 	.word	0x00003f20


	//   ....[9]....
        /*01d8*/ 	.word	0x00003f30


	//   ....[10]....
        /*01dc*/ 	.word	0x00004000


	//   ....[11]....
        /*01e0*/ 	.word	0x00004010


	//   ....[12]....
        /*01e4*/ 	.word	0x00004020


	//   ....[13]....
        /*01e8*/ 	.word	0x00004030


	//   ....[14]....
        /*01ec*/ 	.word	0x000040f0


	//   ....[15]....
        /*01f0*/ 	.word	0x00004110


	//   ....[16]....
        /*01f4*/ 	.word	0x00004120


	//   ....[17]....
        /*01f8*/ 	.word	0x00004130


	//   ....[18]....
        /*01fc*/ 	.word	0x00004200


	//   ....[19]....
        /*0200*/ 	.word	0x00004230


	//   ....[20]....
        /*0204*/ 	.word	0x00004250


	//   ....[21]....
        /*0208*/ 	.word	0x00004270


	//   ....[22]....
        /*020c*/ 	.word	0x00004340


	//   ....[23]....
        /*0210*/ 	.word	0x00004380


	//   ....[24]....
        /*0214*/ 	.word	0x000043b0


	//   ....[25]....
        /*0218*/ 	.word	0x000043e0


	//   ....[26]....
        /*021c*/ 	.word	0x000044f0


	//   ....[27]....
        /*0220*/ 	.word	0x00004520


	//   ....[28]....
        /*0224*/ 	.word	0x00004550


	//   ....[29]....
        /*0228*/ 	.word	0x000045d0


	//   ....[30]....
        /*022c*/ 	.word	0x00004c20


	//   ....[31]....
        /*0230*/ 	.word	0x00004c40


	//   ....[32]....
        /*0234*/ 	.word	0x00004c50


	//   ....[33]....
        /*0238*/ 	.word	0x00004c60


	//   ....[34]....
        /*023c*/ 	.word	0x00004d50


	//   ....[35]....
        /*0240*/ 	.word	0x00004d90


	//   ....[36]....
        /*0244*/ 	.word	0x00004db0


	//   ....[37]....
        /*0248*/ 	.word	0x00004dc0


	//   ....[38]....
        /*024c*/ 	.word	0x00004f40


	//   ....[39]....
        /*0250*/ 	.word	0x00004fb0


	//   ....[40]....
        /*0254*/ 	.word	0x00004fe0


	//   ....[41]....
        /*0258*/ 	.word	0x00005000


	//   ....[42]....
        /*025c*/ 	.word	0x000050f0


	//   ....[43]....
        /*0260*/ 	.word	0x00005130


	//   ....[44]....
        /*0264*/ 	.word	0x00005190


	//   ....[45]....
        /*0268*/ 	.word	0x000051c0


	//   ....[46]....
        /*026c*/ 	.word	0x000052c0


	//   ....[47]....
        /*0270*/ 	.word	0x00005340


	//   ....[48]....
        /*0274*/ 	.word	0x00005370


	//   ....[49]....
        /*0278*/ 	.word	0x000053a0


	//   ....[50]....
        /*027c*/ 	.word	0x00005490


	//   ....[51]....
        /*0280*/ 	.word	0x000054d0


	//   ....[52]....
        /*0284*/ 	.word	0x00005540


	//   ....[53]....
        /*0288*/ 	.word	0x00005580


	//   ....[54]....
        /*028c*/ 	.word	0x000055b0


	//   ....[55]....
        /*0290*/ 	.word	0x000055e0


	//   ....[56]....
        /*0294*/ 	.word	0x00005610


	//   ....[57]....
        /*0298*/ 	.word	0x00005640


	//   ....[58]....
        /*029c*/ 	.word	0x00005670


	//   ....[59]....
        /*02a0*/ 	.word	0x000056a0


	//   ....[60]....
        /*02a4*/ 	.word	0x00006b60


	//   ....[61]....
        /*02a8*/ 	.word	0x00006ba0


	//   ....[62]....
        /*02ac*/ 	.word	0x00006be0


	//   ....[63]....
        /*02b0*/ 	.word	0x00006c20


	//   ....[64]....
        /*02b4*/ 	.word	0x00006cb0


	//   ....[65]....
        /*02b8*/ 	.word	0x00006cd0


	//   ....[66]....
        /*02bc*/ 	.word	0x00006d00


	//   ....[67]....
        /*02c0*/ 	.word	0x00006d20


	//   ....[68]....
        /*02c4*/ 	.word	0x00006da0


	//   ....[69]....
        /*02c8*/ 	.word	0x00006dd0


	//   ....[70]....
        /*02cc*/ 	.word	0x00006e00


	//   ....[71]....
        /*02d0*/ 	.word	0x00006e30


	//   ....[72]....
        /*02d4*/ 	.word	0x00006ed0


	//   ....[73]....
        /*02d8*/ 	.word	0x00006f20


	//   ....[74]....
        /*02dc*/ 	.word	0x00006f60


	//   ....[75]....
        /*02e0*/ 	.word	0x00006f90


	//   ....[76]....
        /*02e4*/ 	.word	0x00007110


	//   ....[77]....
        /*02e8*/ 	.word	0x00007140


	//   ....[78]....
        /*02ec*/ 	.word	0x00007170


	//   ....[79]....
        /*02f0*/ 	.word	0x000071a0


	//   ....[80]....
        /*02f4*/ 	.word	0x00007870


	//   ....[81]....
        /*02f8*/ 	.word	0x00007bd0


	//   ....[82]....
        /*02fc*/ 	.word	0x000082f0


	//   ....[83]....
        /*0300*/ 	.word	0x00008750


	//   ....[84]....
        /*0304*/ 	.word	0x000087a0


	//   ....[85]....
        /*0308*/ 	.word	0x000087d0


	//   ....[86]....
        /*030c*/ 	.word	0x000087f0


	//   ....[87]....
        /*0310*/ 	.word	0x00008810


	//   ....[88]....
        /*0314*/ 	.word	0x000088c0


	//   ....[89]....
        /*0318*/ 	.word	0x00008910


	//   ....[90]....
        /*031c*/ 	.word	0x00008930


	//   ....[91]....
        /*0320*/ 	.word	0x00008950


	//   ....[92]....
        /*0324*/ 	.word	0x00008970


	//----- nvinfo : EIATTR_EXIT_INSTR_OFFSETS
	.align		4
.L_3151:
        /*0328*/ 	.byte	0x04, 0x1c
        /*032a*/ 	.short	(.L_3153 - .L_3152)


	//   ....[0]....
.L_3152:
        /*032c*/ 	.word	0x00008a30


	//   ....[1]....
        /*0330*/ 	.word	0x00008c70


	//----- nvinfo : EIATTR_MAX_THREADS
	.align		4
.L_3153:
        /*0334*/ 	.byte	0x04, 0x05
        /*0336*/ 	.short	(.L_3155 - .L_3154)
.L_3154:
        /*0338*/ 	.word	0x00000020
        /*033c*/ 	.word	0x00000001
        /*0340*/ 	.word	0x00000001


	//----- nvinfo : EIATTR_CRS_STACK_SIZE
	.align		4
.L_3155:
        /*0344*/ 	.byte	0x04, 0x1e
        /*0346*/ 	.short	(.L_3157 - .L_3156)
.L_3156:
        /*0348*/ 	.word	0x00000000
.L_3157:


//--------------------- .nv.info._Z25selective_scan_bwd_kernelI32Selective_Scan_bwd_kernel_traitsILi32ELi8ELb0ELb1ELb0ELb1ELb1EN3c104HalfENS1_7complexIfEEEEv12SSMParamsBwd --------------------------
	.section	.nv.info._Z25selective_scan_bwd_kernelI32Selective_Scan_bwd_kernel_traitsILi32ELi8ELb0ELb1ELb0ELb1ELb1EN3c104HalfENS1_7complexIfEEEEv12SSMParamsBwd,"",@"SHT_CUDA_INFO"
	.sectionflags	@""
	.align	4


	//----- nvinfo : EIATTR_CUDA_API_VERSION
	.align		4
        /*0000*/ 	.byte	0x04, 0x37
        /*0002*/ 	.short	(.L_3159 - .L_3158)
.L_3158:
        /*0004*/ 	.word	0x00000082


	//----- nvinfo : EIATTR_SW2861232_WAR
	.align		4
.L_3159:
        /*0008*/ 	.byte	0x01, 0x35
	.zero		2


	//----- nvinfo : EIATTR_PARAM_CBANK
	.align		4
        /*000c*/ 	.byte	0x04, 0x0a
        /*000e*/ 	.short	(.L_3161 - .L_3160)
	.align		4
.L_3160:
        /*0010*/ 	.word	index@(.nv.constant0._Z25selective_scan_bwd_kernelI32Selective_Scan_bwd_kernel_traitsILi32ELi8ELb0ELb1ELb0ELb1ELb1EN3c104HalfENS1_7complexIfEEEEv12SSMParamsBwd)
        /*0014*/ 	.short	0x0160
        /*0016*/ 	.short	0x01f0


	//----- nvinfo : EIATTR_CBANK_PARAM_SIZE
	.align		4
.L_3161:
        /*0018*/ 	.byte	0x03, 0x19
        /*001a*/ 	.short	0x01f0


	//----- nvinfo : EIATTR_KPARAM_INFO
	.align		4
        /*001c*/ 	.byte	0x04, 0x17
        /*001e*/ 	.short	(.L_3163 - .L_3162)
.L_3162:
        /*0020*/ 	.word	0x00000000
        /*0024*/ 	.short	0x0000
        /*0026*/ 	.short	0x0000
        /*0028*/ 	.byte	0x00, 0xf0, 0xc1, 0x07


	//----- nvinfo : EIATTR_MAXREG_COUNT
	.align		4
.L_3163:
        /*002c*/ 	.byte	0x03, 0x1b
        /*002e*/ 	.short	0x00ff


	//----- nvinfo : EIATTR_NUM_BARRIERS
	.align		4
        /*0030*/ 	.byte	0x02, 0x4c
        /*0032*/ 	.byte	0x01
	.zero		1


	//----- nvinfo : EIATTR_MERCURY_ISA_VERSION
	.align		4
        /*0034*/ 	.byte	0x03, 0x5f
        /*0036*/ 	.short	0x0000


	//----- nvinfo : EIATTR_COOP_GROUP_MASK_REGIDS
	.align		4
        /*0038*/ 	.byte	0x04, 0x29
        /*003a*/ 	.short	(.L_3165 - .L_3164)


	//   ....[0]....
.L_3164:
        /*003c*/ 	.word	0xffffffff


	//   ....[1]....
        /*0040*/ 	.word	0xffffffff


	//   ....[2]....
        /*0044*/ 	.word	0xffffffff


	//   ....[3]....
        /*0048*/ 	.word	0xffffffff


	//   ....[4]....
        /*004c*/ 	.word	0xffffffff


	//   ....[5]....
        /*0050*/ 	.word	0xffffffff


	//   ....[6]....
        /*0054*/ 	.word	0xffffffff


	//   ....[7]....
        /*0058*/ 	.word	0xffffffff


	//   ....[8]....
        /*005c*/ 	.word	0xffffffff


	//   ....[9]....
        /*0060*/ 	.word	0xffffffff


	//   ....[10]....
        /*0064*/ 	.word	0xffffffff


	//   ....[11]....
        /*0068*/ 	.word	0xffffffff


	//   ....[12]....
        /*006c*/ 	.word	0xffffffff


	//   ....[13]....
        /*0070*/ 	.word	0xffffffff


	//   ....[14]....
        /*0074*/ 	.word	0xffffffff


	//   ....[15]....
        /*0078*/ 	.word	0xffffffff


	//   ....[16]....
        /*007c*/ 	.word	0xffffffff


	//   ....[17]....
        /*0080*/ 	.word	0xffffffff


	//   ....[18]....
        /*0084*/ 	.word	0xffffffff


	//   ....[19]....
        /*0088*/ 	.word	0xffffffff


	//   ....[20]....
        /*008c*/ 	.word	0xffffffff


	//   ....[21]....
        /*0090*/ 	.word	0xffffffff


	//   ....[22]....
        /*0094*/ 	.word	0xffffffff


	//   ....[23]....
        /*0098*/ 	.word	0xffffffff


	//   ....[24]....
        /*009c*/ 	.word	0xffffffff


	//   ....[25]....
        /*00a0*/ 	.word	0xffffffff


	//   ....[26]....
        /*00a4*/ 	.word	0xffffffff


	//   ....[27]....
        /*00a8*/ 	.word	0xffffffff


	//   ....[28]....
        /*00ac*/ 	.word	0xffffffff


	//   ....[29]....
        /*00b0*/ 	.word	0xffffffff


	//   ....[30]....
        /*00b4*/ 	.word	0xffffffff


	//   ....[31]....
        /*00b8*/ 	.word	0xffffffff


	//   ....[32]....
        /*00bc*/ 	.word	0xffffffff


	//   ....[33]....
        /*00c0*/ 	.word	0xffffffff


	//   ....[34]....
        /*00c4*/ 	.word	0xffffffff


	//   ....[35]....
        /*00c8*/ 	.word	0xffffffff


	//   ....[36]....
        /*00cc*/ 	.word	0xffffffff


	//   ....[37]....
        /*00d0*/ 	.word	0xffffffff


	//   ....[38]....
        /*00d4*/ 	.word	0xffffffff


	//   ....[39]....
        /*00d8*/ 	.word	0xffffffff


	//   ....[40]....
        /*00dc*/ 	.word	0xffffffff


	//   ....[41]....
        /*00e0*/ 	.word	0xffffffff


	//   ....[42]....
        /*00e4*/ 	.word	0xffffffff


	//   ....[43]....
        /*00e8*/ 	.word	0xffffffff


	//   ....[44]....
        /*00ec*/ 	.word	0xffffffff


	//   ....[45]....
        /*00f0*/ 	.word	0xffffffff


	//   ....[46]....
        /*00f4*/ 	.word	0xffffffff


	//   ....[47]....
        /*00f8*/ 	.word	0xffffffff


	//   ....[48]....
        /*00fc*/ 	.word	0xffffffff


	//   ....[49]....
        /*0100*/ 	.word	0xffffffff


	//   ....[50]....
        /*0104*/ 	.word	0xffffffff


	//   ....[51]....
        /*0108*/ 	.word	0xffffffff


	//   ....[52]....
        /*010c*/ 	.word	0xffffffff


	//   ....[53]....
        /*0110*/ 	.word	0xffffffff


	//   ....[54]....
        /*0114*/ 	.word	0xffffffff


	//   ....[55]....
        /*0118*/ 	.word	0xffffffff


	//   ....[56]....
        /*011c*/ 	.word	0xffffffff


	//   ....[57]....
        /*0120*/ 	.word	0xffffffff


	//   ....[58]....
        /*0124*/ 	.word	0xffffffff


	//   ....[59]....
        /*0128*/ 	.word	0xffffffff


	//   ....[60]....
        /*012c*/ 	.word	0xffffffff


	//   ....[61]....
        /*0130*/ 	.word	0xffffffff


	//   ....[62]....
        /*0134*/ 	.word	0xffffffff


	//   ....[63]....
        /*0138*/ 	.word	0xffffffff


	//   ....[64]....
        /*013c*/ 	.word	0xffffffff


	//   ....[65]....
        /*0140*/ 	.word	0xffffffff


	//   ....[66]....
        /*0144*/ 	.word	0xffffffff


	//   ....[67]....
        /*0148*/ 	.word	0xffffffff


	//   ....[68]....
        /*014c*/ 	.word	0xffffffff


	//   ....[69]....
        /*0150*/ 	.word	0xffffffff


	//   ....[70]....
        /*0154*/ 	.word	0xffffffff


	//   ....[71]....
        /*0158*/ 	.word	0xffffffff


	//   ....[72]....
        /*015c*/ 	.word	0xffffffff


	//   ....[73]....
        /*0160*/ 	.word	0xffffffff


	//   ....[74]....
        /*0164*/ 	.word	0xffffffff


	//   ....[75]....
        /*0168*/ 	.word	0xffffffff


	//   ....[76]....
        /*016c*/ 	.word	0xffffffff


	//   ....[77]....
        /*0170*/ 	.word	0xffffffff


	//   ....[78]....
        /*0174*/ 	.word	0xffffffff


	//   ....[79]....
        /*0178*/ 	.word	0xffffffff


	//   ....[80]....
        /*017c*/ 	.word	0xffffffff


	//   ....[81]....
        /*0180*/ 	.word	0xffffffff


	//   ....[82]....
        /*0184*/ 	.word	0xffffffff


	//   ....[83]....
        /*0188*/ 	.word	0xffffffff


	//   ....[84]....
        /*018c*/ 	.word	0xffffffff


	//   ....[85]....
        /*0190*/ 	.word	0xffffffff


	//   ....[86]....
        /*0194*/ 	.word	0xffffffff


	//   ....[87]....
        /*0198*/ 	.word	0xffffffff


	//   ....[88]....
        /*019c*/ 	.word	0xffffffff


	//   ....[89]....
        /*01a0*/ 	.word	0xffffffff


	//   ....[90]....
        /*01a4*/ 	.word	0xffffffff


	//   ....[91]....
        /*01a8*/ 	.word	0xffffffff


	//   ....[92]....
        /*01ac*/ 	.word	0xffffffff


	//   ....[93]....
        /*01b0*/ 	.word	0xffffffff


	//   ....[94]....
        /*01b4*/ 	.word	0xffffffff


	//   ....[95]....
        /*01b8*/ 	.word	0xffffffff


	//   ....[96]....
        /*01bc*/ 	.word	0xffffffff


	//----- nvinfo : EIATTR_COOP_GROUP_INSTR_OFFSETS
	.align		4
.L_3165:
        /*01c0*/ 	.byte	0x04, 0x28
        /*01c2*/ 	.short	(.L_3167 - .L_3166)


	//   ....[0]....
.L_3166:
        /*01c4*/ 	.word	0x00000cf0


	//   ....[1]....
        /*01c8*/ 	.word	0x00000fb0


	//   ....[2]....
        /*01cc*/ 	.word	0x00001470


	//   ....[3]....
        /*01d0*/ 	.word	0x000029e0


	//   ....[4]....
        /*01d4*/ 	.word	0x00002ea0


	//   ....[5]....
        /*01d8*/ 	.word	0x00003360


	//   ....[6]....
        /*01dc*/ 	.word	0x00003a10


	//   ....[7]....
        /*01e0*/ 	.word	0x00004a00


	//   ....[8]....
        /*01e4*/ 	.word	0x000056c0


	//   ....[9]....
        /*01e8*/ 	.word	0x00005700


	//   ....[10]....
        /*01ec*/ 	.word	0x00005740


	//   ....[11]....
        /*01f0*/ 	.word	0x00005760


	//   ....[12]....
        /*01f4*/ 	.word	0x00005770


	//   ....[13]....
        /*01f8*/ 	.word	0x00005830


	//   ....[14]....
        /*01fc*/ 	.word	0x00005860


	//   ....[15]....
        /*0200*/ 	.word	0x000058a0


	//   ....[16]....
        /*0204*/ 	.word	0x000058d0


	//   ....[17]....
        /*0208*/ 	.word	0x00005a10


	//   ....[18]....
        /*020c*/ 	.word	0x00005a40


	//   ....[19]....
        /*0210*/ 	.word	0x00005a70


	//   ....[20]....
        /*0214*/ 	.word	0x00005aa0


	//   ....[21]....
        /*0218*/ 	.word	0x00005c50


	//   ....[22]....
        /*021c*/ 	.word	0x00005c80


	//   ....[23]....
        /*0220*/ 	.word	0x00005cb0


	//   ....[24]....
        /*0224*/ 	.word	0x00005ce0


	//   ....[25]....
        /*0228*/ 	.word	0x00005e90


	//   ....[26]....
        /*022c*/ 	.word	0x00005ec0


	//   ....[27]....
        /*0230*/ 	.word	0x00005f20


	//   ....[28]....
        /*0234*/ 	.word	0x00005f50


	//   ....[29]....
        /*0238*/ 	.word	0x00006130


	//   ....[30]....
        /*023c*/ 	.word	0x00006190


	//   ....[31]....
        /*0240*/ 	.word	0x000061c0


	//   ....[32]....
        /*0244*/ 	.word	0x000061f0


	//   ....[33]....
        /*0248*/ 	.word	0x00006220


	//   ....[34]....
        /*024c*/ 	.word	0x000063b0


	//   ....[35]....
        /*0250*/ 	.word	0x00006430


	//   ....[36]....
        /*0254*/ 	.word	0x00006450


	//   ....[37]....
        /*0258*/ 	.word	0x00006460


	//   ....[38]....
        /*025c*/ 	.word	0x00006560


	//   ....[39]....
        /*0260*/ 	.word	0x000065a0


	//   ....[40]....
        /*0264*/ 	.word	0x000065d0


	//   ....[41]....
        /*0268*/ 	.word	0x000065f0


	//   ....[42]....
        /*026c*/ 	.word	0x000066f0


	//   ....[43]....
        /*0270*/ 	.word	0x00006730


	//   ....[44]....
        /*0274*/ 	.word	0x00006760


	//   ....[45]....
        /*0278*/ 	.word	0x00006790


	//   ....[46]....
        /*027c*/ 	.word	0x00006920


	//   ....[47]....
        /*0280*/ 	.word	0x00006960


	//   ....[48]....
        /*0284*/ 	.word	0x000069a0


	//   ....[49]....
        /*0288*/ 	.word	0x000069d0


	//   ....[50]....
        /*028c*/ 	.word	0x00006b10


	//   ....[51]....
        /*0290*/ 	.word	0x00006b50


	//   ....[52]....
        /*0294*/ 	.word	0x00006b80


	//   ....[53]....
        /*0298*/ 	.word	0x00006bc0


	//   ....[54]....
        /*029c*/ 	.word	0x00006cf0


	//   ....[55]....
        /*02a0*/ 	.word	0x00006d30


	//   ....[56]....
        /*02a4*/ 	.word	0x00006da0


	//   ....[57]....
        /*02a8*/ 	.word	0x00006de0


	//   ....[58]....
        /*02ac*/ 	.word	0x00006e10


	//   ....[59]....
        /*02b0*/ 	.word	0x00006e40


	//   ....[60]....
        /*02b4*/ 	.word	0x00006e70


	//   ....[61]....
        /*02b8*/ 	.word	0x00006ea0


	//   ....[62]....
        /*02bc*/ 	.word	0x00006ed0


	//   ....[63]....
        /*02c0*/ 	.word	0x00006f00


	//   ....[64]....
        /*02c4*/ 	.word	0x000083b0


	//   ....[65]....
        /*02c8*/ 	.word	0x000083f0


	//   ....[66]....
        /*02cc*/ 	.word	0x00008420


	//   ....[67]....
        /*02d0*/ 	.word	0x00008450


	//   ....[68]....
        /*02d4*/ 	.word	0x000084c0


	//   ....[69]....
        /*02d8*/ 	.word	0x000084f0


	//   ....[70]....
        /*02dc*/ 	.word	0x00008520


	//   ....[71]....
        /*02e0*/ 	.word	0x00008530


	//   ....[72]....
        /*02e4*/ 	.word	0x00008560


	//   ....[73]....
        /*02e8*/ 	.word	0x00008590


	//   ....[74]....
        /*02ec*/ 	.word	0x000085c0


	//   ....[75]....
        /*02f0*/ 	.word	0x000085f0


	//   ....[76]....
        /*02f4*/ 	.word	0x000086b0


	//   ....[77]....
        /*02f8*/ 	.word	0x000086e0


	//   ....[78]....
        /*02fc*/ 	.word	0x00008730


	//   ....[79]....
        /*0300*/ 	.word	0x00008760


	//   ....[80]....
        /*0304*/ 	.word	0x000088d0


	//   ....[81]....
        /*0308*/ 	.word	0x00008910


	//   ....[82]....
        /*030c*/ 	.word	0x00008940


	//   ....[83]....
        /*0310*/ 	.word	0x00008970


	//   ....[84]....
        /*0314*/ 	.word	0x000090d0


	//   ....[85]....
        /*0318*/ 	.word	0x00009440


	//   ....[86]....
        /*031c*/ 	.word	0x00009b00


	//   ....[87]....
        /*0320*/ 	.word	0x00009f80


	//   ....[88]....
        /*0324*/ 	.word	0x00009fd0


	//   ....[89]....
        /*0328*/ 	.word	0x0000a000


	//   ....[90]....
        /*032c*/ 	.word	0x0000a020


	//   ....[91]....
        /*0330*/ 	.word	0x0000a040


	//   ....[92]....
        /*0334*/ 	.word	0x0000a0f0


	//   ....[93]....
        /*0338*/ 	.word	0x0000a140


	//   ....[94]....
        /*033c*/ 	.word	0x0000a160


	//   ....[95]....
        /*0340*/ 	.word	0x0000a180


	//   ....[96]....
        /*0344*/ 	.word	0x0000a1a0


	//----- nvinfo : EIATTR_EXIT_INSTR_OFFSETS
	.align		4
.L_3167:
        /*0348*/ 	.byte	0x04, 0x1c
        /*034a*/ 	.short	(.L_3169 - .L_3168)


	//   ....[0]....
.L_3168:
        /*034c*/ 	.word	0x0000a260


	//   ....[1]....
        /*0350*/ 	.word	0x0000a4a0


	//----- nvinfo : EIATTR_MAX_THREADS
	.align		4
.L_3169:
        /*0354*/ 	.byte	0x04, 0x05
        /*0356*/ 	.short	(.L_3171 - .L_3170)
.L_3170:
        /*0358*/ 	.word	0x00000020
        /*035c*/ 	.word	0x00000001
        /*0360*/ 	.word	0x00000001


	//----- nvinfo : EIATTR_CRS_STACK_SIZE
	.align		4
.L_3171:
        /*0364*/ 	.byte	0x04, 0x1e
        /*0366*/ 	.short	(.L_3173 - .L_3172)
.L_3172:
        /*0368*/ 	.word	0x00000000
.L_3173:


//--------------------- .nv.info._Z25selective_scan_bwd_kernelI32Selective_Scan_bwd_kernel_traitsILi32ELi8ELb0ELb1ELb1ELb0ELb0EN3c104HalfENS1_7complexIfEEEEv12SSMParamsBwd --------------------------
	.section	.nv.info._Z25selective_scan_bwd_kernelI32Selective_Scan_bwd_kernel_traitsILi32ELi8ELb0ELb1ELb1ELb0ELb0EN3c104HalfENS1_7complexIfEEEEv12SSMParamsBwd,"",@"SHT_CUDA_INFO"
	.sectionflags	@""
	.align	4


	//----- nvinfo : EIATTR_CUDA_API_VERSION
	.align		4
        /*0000*/ 	.byte	0x04, 0x37
        /*0002*/ 	.short	(.L_3175 - .L_3174)
.L_3174:
        /*0004*/ 	.word	0x00000082


	//----- nvinfo : EIATTR_SW2861232_WAR
	.align		4
.L_3175:
        /*0008*/ 	.byte	0x01, 0x35
	.zero		2


	//----- nvinfo : EIATTR_PARAM_CBANK
	.align		4
        /*000c*/ 	.byte	0x04, 0x0a
        /*000e*/ 	.short	(.L_3177 - .L_3176)
	.align		4
.L_3176:
        /*0010*/ 	.word	index@(.nv.constant0._Z25selective_scan_bwd_kernelI32Selective_Scan_bwd_kernel_traitsILi32ELi8ELb0ELb1ELb1ELb0ELb0EN3c104HalfENS1_7complexIfEEEEv12SSMParamsBwd)
        /*0014*/ 	.short	0x0160
        /*0016*/ 	.short	0x01f0


	//----- nvinfo : EIATTR_CBANK_PARAM_SIZE
	.align		4
.L_3177:
        /*0018*/ 	.byte	0x03, 0x19
        /*001a*/ 	.short	0x01f0


	//----- nvinfo : EIATTR_KPARAM_INFO
	.align		4
        /*001c*/ 	.byte	0x04, 0x17
        /*001e*/ 	.short	(.L_3179 - .L_3178)
.L_3178:
        /*0020*/ 	.word	0x00000000
        /*0024*/ 	.short	0x0000
        /*0026*/ 	.short	0x0000
        /*0028*/ 	.byte	0x00, 0xf0, 0xc1, 0x07


	//----- nvinfo : EIATTR_MAXREG_COUNT
	.align		4
.L_3179:
        /*002c*/ 	.byte	0x03, 0x1b
        /*002e*/ 	.short	0x00ff


	//----- nvinfo : EIATTR_NUM_BARRIERS
	.align		4
        /*0030*/ 	.byte	0x02, 0x4c
        /*0032*/ 	.byte	0x01
	.zero		1


	//----- nvinfo : EIATTR_MERCURY_ISA_VERSION
	.align		4
        /*0034*/ 	.byte	0x03, 0x5f
        /*0036*/ 	.short	0x0000


	//----- nvinfo : EIATTR_COOP_GROUP_MASK_REGIDS
	.align		4
        /*0038*/ 	.byte	0x04, 0x29
        /*003a*/ 	.short	(.L_3181 - .L_3180)


	//   ....[0]....
.L_3180:
        /*003c*/ 	.word	0xffffffff


	//   ....[1]....
        /*0040*/ 	.word	0xffffffff


	//   ....[2]....
        /*0044*/ 	.word	0xffffffff


	//   ....[3]....
        /*0048*/ 	.word	0xffffffff


	//   ....[4]....
        /*004c*/ 	.word	0xffffffff


	//   ....[5]....
        /*0050*/ 	.word	0xffffffff


	//   ....[6]....
        /*0054*/ 	.word	0xffffffff


	//   ....[7]....
        /*0058*/ 	.word	0xffffffff


	//   ....[8]....
        /*005c*/ 	.word	0xffffffff


	//   ....[9]....
        /*0060*/ 	.word	0xffffffff


	//   ....[10]....
        /*0064*/ 	.word	0xffffffff


	//   ....[11]....
        /*0068*/ 	.word	0xffffffff


	//   ....[12]....
        /*006c*/ 	.word	0xffffffff


	//   ....[13]....
        /*0070*/ 	.word	0xffffffff


	//   ....[14]....
        /*0074*/ 	.word	0xffffffff


	//   ....[15]....
        /*0078*/ 	.word	0xffffffff


	//   ....[16]....
        /*007c*/ 	.word	0xffffffff


	//   ....[17]....
        /*0080*/ 	.word	0xffffffff


	//   ....[18]....
        /*0084*/ 	.word	0xffffffff


	//   ....[19]....
        /*0088*/ 	.word	0xffffffff


	//   ....[20]....
        /*008c*/ 	.word	0xffffffff


	//   ....[21]....
        /*0090*/ 	.word	0xffffffff


	//   ....[22]....
        /*0094*/ 	.word	0xffffffff


	//   ....[23]....
        /*0098*/ 	.word	0xffffffff


	//   ....[24]....
        /*009c*/ 	.word	0xffffffff


	//   ....[25]....
        /*00a0*/ 	.word	0xffffffff


	//   ....[26]....
        /*00a4*/ 	.word	0xffffffff


	//   ....[27]....
        /*00a8*/ 	.word	0xffffffff


	//   ....[28]....
        /*00ac*/ 	.word	0xffffffff


	//   ....[29]....
        /*00b0*/ 	.word	0xffffffff


	//   ....[30]....
        /*00b4*/ 	.word	0xffffffff


	//   ....[31]....
        /*00b8*/ 	.word	0xffffffff


	//   ....[32]....
        /*00bc*/ 	.word	0xffffffff


	//   ....[33]....
        /*00c0*/ 	.word	0xffffffff


	//   ....[34]....
        /*00c4*/ 	.word	0xffffffff


	//   ....[35]....
        /*00c8*/ 	.word	0xffffffff


	//   ....[36]....
        /*00cc*/ 	.word	0xffffffff


	//   ....[37]....
        /*00d0*/ 	.word	0xffffffff


	//   ....[38]....
        /*00d4*/ 	.word	0xffffffff


	//   ....[39]....
        /*00d8*/ 	.word	0xffffffff


	//   ....[40]....
        /*00dc*/ 	.word	0xffffffff


	//   ....[41]....
        /*00e0*/ 	.word	0xffffffff


	//   ....[42]....
        /*00e4*/ 	.word	0xffffffff


	//   ....[43]....
        /*00e8*/ 	.word	0xffffffff


	//   ....[44]....
        /*00ec*/ 	.word	0xffffffff


	//   ....[45]....
        /*00f0*/ 	.word	0xffffffff


	//   ....[46]....
        /*00f4*/ 	.word	0xffffffff


	//   ....[47]....
        /*00f8*/ 	.word	0xffffffff


	//   ....[48]....
        /*00fc*/ 	.word	0xffffffff


	//   ....[49]....
        /*0100*/ 	.word	0xffffffff


	//   ....[50]....
        /*0104*/ 	.word	0xffffffff


	//   ....[51]....
        /*0108*/ 	.word	0xffffffff


	//   ....[52]....
        /*010c*/ 	.word	0xffffffff


	//   ....[53]....
        /*0110*/ 	.word	0xffffffff


	//   ....[54]....
        /*0114*/ 	.word	0xffffffff


	//   ....[55]....
        /*0118*/ 	.word	0xffffffff


	//   ....[56]....
        /*011c*/ 	.word	0xffffffff


	//   ....[57]....
        /*0120*/ 	.word	0xffffffff


	//   ....[58]....
        /*0124*/ 	.word	0xffffffff


	//   ....[59]....
        /*0128*/ 	.word	0xffffffff


	//   ....[60]....
        /*012c*/ 	.word	0xffffffff


	//   ....[61]....
        /*0130*/ 	.word	0xffffffff


	//   ....[62]....
        /*0134*/ 	.word	0xffffffff


	//   ....[63]....
        /*0138*/ 	.word	0xffffffff


	//   ....[64]....
        /*013c*/ 	.word	0xffffffff


	//   ....[65]....
        /*0140*/ 	.word	0xffffffff


	//   ....[66]....
        /*0144*/ 	.word	0xffffffff


	//   ....[67]....
        /*0148*/ 	.word	0xffffffff


	//   ....[68]....
        /*014c*/ 	.word	0xffffffff


	//   ....[69]....
        /*0150*/ 	.word	0xffffffff


	//   ....[70]....
        /*0154*/ 	.word	0xffffffff


	//   ....[71]....
        /*0158*/ 	.word	0xffffffff


	//   ....[72]....
        /*015c*/ 	.word	0xffffffff


	//   ....[73]....
        /*0160*/ 	.word	0xffffffff


	//   ....[74]....
        /*0164*/ 	.word	0xffffffff


	//   ....[75]....
        /*0168*/ 	.word	0xffffffff


	//   ....[76]....
        /*016c*/ 	.word	0xffffffff


	//   ....[77]....
        /*0170*/ 	.word	0xffffffff


	//   ....[78]....
        /*0174*/ 	.word	0xffffffff


	//   ....[79]....
        /*0178*/ 	.word	0xffffffff


	//   ....[80]....
        /*017c*/ 	.word	0xffffffff


	//   ....[81]....
        /*0180*/ 	.word	0xffffffff


	//   ....[82]....
        /*0184*/ 	.word	0xffffffff


	//----- nvinfo : EIATTR_COOP_GROUP_INSTR_OFFSETS
	.align		4
.L_3181:
        /*0188*/ 	.byte	0x04, 0x28
        /*018a*/ 	.short	(.L_3183 - .L_3182)


	//   ....[0]....
.L_3182:
        /*018c*/ 	.word	0x00000d40


	//   ....[1]....
        /*0190*/ 	.word	0x00001050


	//   ....[2]....
        /*0194*/ 	.word	0x00001230


	//   ....[3]....
        /*0198*/ 	.word	0x00002040


	//   ....[4]....
        /*019c*/ 	.word	0x000027e0


	//   ....[5]....
        /*01a0*/ 	.word	0x000033d0


	//   ....[6]....
        /*01a4*/ 	.word	0x00003410


	//   ....[7]....
        /*01a8*/ 	.word	0x00003450


	//   ....[8]....
        /*01ac*/ 	.word	0x00003490


	//   ....[9]....
        /*01b0*/ 	.word	0x00003640


	//   ....[10]....
        /*01b4*/ 	.word	0x00003670


	//   ....[11]....
        /*01b8*/ 	.word	0x000036a0


	//   ....[12]....
        /*01bc*/ 	.word	0x000036d0


	//   ....[13]....
        /*01c0*/ 	.word	0x00003850


	//   ....[14]....
        /*01c4*/ 	.word	0x00003890


	//   ....[15]....
        /*01c8*/ 	.word	0x000038d0


	//   ....[16]....
        /*01cc*/ 	.word	0x00003900


	//   ....[17]....
        /*01d0*/ 	.word	0x00003ab0


	//   ....[18]....
        /*01d4*/ 	.word	0x00003af0


	//   ....[19]....
        /*01d8*/ 	.word	0x00003b20


	//   ....[20]....
        /*01dc*/ 	.word	0x00003b50


	//   ....[21]....
        /*01e0*/ 	.word	0x00003d60


	//   ....[22]....
        /*01e4*/ 	.word	0x00003d90


	//   ....[23]....
        /*01e8*/ 	.word	0x00003dd0


	//   ....[24]....
        /*01ec*/ 	.word	0x00003e00


	//   ....[25]....
        /*01f0*/ 	.word	0x00003f50


	//   ....[26]....
        /*01f4*/ 	.word	0x00003f80


	//   ....[27]....
        /*01f8*/ 	.word	0x00003fc0


	//   ....[28]....
        /*01fc*/ 	.word	0x00004000


	//   ....[29]....
        /*0200*/ 	.word	0x00004030


	//   ....[30]....
        /*0204*/ 	.word	0x00004070


	//   ....[31]....
        /*0208*/ 	.word	0x000042c0


	//   ....[32]....
        /*020c*/ 	.word	0x00004350


	//   ....[33]....
        /*0210*/ 	.word	0x00004380


	//   ....[34]....
        /*0214*/ 	.word	0x000043a0


	//   ....[35]....
        /*0218*/ 	.word	0x000044a0


	//   ....[36]....
        /*021c*/ 	.word	0x000044e0


	//   ....[37]....
        /*0220*/ 	.word	0x00004510


	//   ....[38]....
        /*0224*/ 	.word	0x00004530


	//   ....[39]....
        /*0228*/ 	.word	0x00004630


	//   ....[40]....
        /*022c*/ 	.word	0x00004670


	//   ....[41]....
        /*0230*/ 	.word	0x000046a0


	//   ....[42]....
        /*0234*/ 	.word	0x000046c0


	//   ....[43]....
        /*0238*/ 	.word	0x000047c0


	//   ....[44]....
        /*023c*/ 	.word	0x00004800


	//   ....[45]....
        /*0240*/ 	.word	0x00004830


	//   ....[46]....
        /*0244*/ 	.word	0x00004850


	//   ....[47]....
        /*0248*/ 	.word	0x00004950


	//   ....[48]....
        /*024c*/ 	.word	0x00004990


	//   ....[49]....
        /*0250*/ 	.word	0x000049c0


	//   ....[50]....
        /*0254*/ 	.word	0x000049d0


	//   ....[51]....
        /*0258*/ 	.word	0x00004ab0


	//   ....[52]....
        /*025c*/ 	.word	0x00004af0


	//   ....[53]....
        /*0260*/ 	.word	0x00004b30


	//   ....[54]....
        /*0264*/ 	.word	0x00004b70


	//   ....[55]....
        /*0268*/ 	.word	0x00004bb0


	//   ....[56]....
        /*026c*/ 	.word	0x00004bf0


	//   ....[57]....
        /*0270*/ 	.word	0x00004c30


	//   ....[58]....
        /*0274*/ 	.word	0x00004c70


	//   ....[59]....
        /*0278*/ 	.word	0x00004ca0


	//   ....[60]....
        /*027c*/ 	.word	0x00004d70


	//   ....[61]....
        /*0280*/ 	.word	0x00006760


	//   ....[62]....
        /*0284*/ 	.word	0x000067a0


	//   ....[63]....
        /*0288*/ 	.word	0x00006840


	//   ....[64]....
        /*028c*/ 	.word	0x00006860


	//   ....[65]....
        /*0290*/ 	.word	0x000068a0


	//   ....[66]....
        /*0294*/ 	.word	0x000068d0


	//   ....[67]....
        /*0298*/ 	.word	0x000069b0


	//   ....[68]....
        /*029c*/ 	.word	0x000069f0


	//   ....[69]....
        /*02a0*/ 	.word	0x00006b30


	//   ....[70]....
        /*02a4*/ 	.word	0x00006b60


	//   ....[71]....
        /*02a8*/ 	.word	0x00007130


	//   ....[72]....
        /*02ac*/ 	.word	0x000076b0


	//   ....[73]....
        /*02b0*/ 	.word	0x00007b30


	//   ....[74]....
        /*02b4*/ 	.word	0x00007b80


	//   ....[75]....
        /*02b8*/ 	.word	0x00007bb0


	//   ....[76]....
        /*02bc*/ 	.word	0x00007bd0


	//   ....[77]....
        /*02c0*/ 	.word	0x00007bf0


	//   ....[78]....
        /*02c4*/ 	.word	0x00007ca0


	//   ....[79]....
        /*02c8*/ 	.word	0x00007cf0


	//   ....[80]....
        /*02cc*/ 	.word	0x00007d10


	//   ....[81]....
        /*02d0*/ 	.word	0x00007d30


	//   ....[82]....
        /*02d4*/ 	.word	0x00007d50


	//----- nvinfo : EIATTR_EXIT_INSTR_OFFSETS
	.align		4
.L_3183:
        /*02d8*/ 	.byte	0x04, 0x1c
        /*02da*/ 	.short	(.L_3185 - .L_3184)


	//   ....[0]....
.L_3184:
        /*02dc*/ 	.word	0x00007e10


	//   ....[1]....
        /*02e0*/ 	.word	0x00007f60


	//----- nvinfo : EIATTR_MAX_THREADS
	.align		4
.L_3185:
        /*02e4*/ 	.byte	0x04, 0x05
        /*02e6*/ 	.short	(.L_3187 - .L_3186)
.L_3186:
        /*02e8*/ 	.word	0x00000020
        /*02ec*/ 	.word	0x00000001
        /*02f0*/ 	.word	0x00000001


	//----- nvinfo : EIATTR_CRS_STACK_SIZE
	.align		4
.L_3187:
        /*02f4*/ 	.byte	0x04, 0x1e
        /*02f6*/ 	.short	(.L_3189 - .L_3188)
.L_3188:
        /*02f8*/ 	.word	0x00000000
.L_3189:


//--------------------- .nv.info._Z25selective_scan_bwd_kernelI32Selective_Scan_bwd_kernel_traitsILi32ELi8ELb0ELb1ELb1ELb0ELb1EN3c104HalfENS1_7complexIfEEEEv12SSMParamsBwd --------------------------
	.section	.nv.info._Z25selective_scan_bwd_kernelI32Selective_Scan_bwd_kernel_traitsILi32ELi8ELb0ELb1ELb1ELb0ELb1EN3c104HalfENS1_7complexIfEEEEv12SSMParamsBwd,"",@"SHT_CUDA_INFO"
	.sectionflags	@""
	.align	4


	//----- nvinfo : EIATTR_CUDA_API_VERSION
	.align		4
        /*0000*/ 	.byte	0x04, 0x37
        /*0002*/ 	.short	(.L_3191 - .L_3190)
.L_3190:
        /*0004*/ 	.word	0x00000082


	//----- nvinfo : EIATTR_SW2861232_WAR
	.align		4
.L_3191:
        /*0008*/ 	.byte	0x01, 0x35
	.zero		2


	//----- nvinfo : EIATTR_PARAM_CBANK
	.align		4
        /*000c*/ 	.byte	0x04, 0x0a
        /*000e*/ 	.short	(.L_3193 - .L_3192)
	.align		4
.L_3192:
        /*0010*/ 	.word	index@(.nv.constant0._Z25selective_scan_bwd_kernelI32Selective_Scan_bwd_kernel_traitsILi32ELi8ELb0ELb1ELb1ELb0ELb1EN3c104HalfENS1_7complexIfEEEEv12SSMParamsBwd)
        /*0014*/ 	.short	0x0160
        /*0016*/ 	.short	0x01f0


	//----- nvinfo : EIATTR_CBANK_PARAM_SIZE
	.align		4
.L_3193:
        /*0018*/ 	.byte	0x03, 0x19
        /*001a*/ 	.short	0x01f0


	//----- nvinfo : EIATTR_KPARAM_INFO
	.align		4
        /*001c*/ 	.byte	0x04, 0x17
        /*001e*/ 	.short	(.L_3195 - .L_3194)
.L_3194:
        /*0020*/ 	.word	0x00000000
        /*0024*/ 	.short	0x0000
        /*0026*/ 	.short	0x0000
        /*0028*/ 	.byte	0x00, 0xf0, 0xc1, 0x07


	//----- nvinfo : EIATTR_MAXREG_COUNT
	.align		4
.L_3195:
        /*002c*/ 	.byte	0x03, 0x1b
        /*002e*/ 	.short	0x00ff


	//----- nvinfo : EIATTR_NUM_BARRIERS
	.align		4
        /*0030*/ 	.byte	0x02, 0x4c
        /*0032*/ 	.byte	0x01
	.zero		1


	//----- nvinfo : EIATTR_MERCURY_ISA_VERSION
	.align		4
        /*0034*/ 	.byte	0x03, 0x5f
        /*0036*/ 	.short	0x0000


	//----- nvinfo : EIATTR_COOP_GROUP_MASK_REGIDS
	.align		4
        /*0038*/ 	.byte	0x04, 0x29
        /*003a*/ 	.short	(.L_3197 - .L_3196)


	//   ....[0]....
.L_3196:
        /*003c*/ 	.word	0xffffffff


	//   ....[1]....
        /*0040*/ 	.word	0xffffffff


	//   ....[2]....
        /*0044*/ 	.word	0xffffffff


	//   ....[3]....
        /*0048*/ 	.word	0xffffffff


	//   ....[4]....
        /*004c*/ 	.word	0xffffffff


	//   ....[5]....
        /*0050*/ 	.word	0xffffffff


	//   ....[6]....
        /*0054*/ 	.word	0xffffffff


	//   ....[7]....
        /*0058*/ 	.word	0xffffffff


	//   ....[8]....
        /*005c*/ 	.word	0xffffffff


	//   ....[9]....
        /*0060*/ 	.word	0xffffffff


	//   ....[10]....
        /*0064*/ 	.word	0xffffffff


	//   ....[11]....
        /*0068*/ 	.word	0xffffffff


	//   ....[12]....
        /*006c*/ 	.word	0xffffffff


	//   ....[13]....
        /*0070*/ 	.word	0xffffffff


	//   ....[14]....
        /*0074*/ 	.word	0xffffffff


	//   ....[15]....
        /*0078*/ 	.word	0xffffffff


	//   ....[16]....
        /*007c*/ 	.word	0xffffffff


	//   ....[17]....
        /*0080*/ 	.word	0xffffffff


	//   ....[18]....
        /*0084*/ 	.word	0xffffffff


	//   ....[19]....
        /*0088*/ 	.word	0xffffffff


	//   ....[20]....
        /*008c*/ 	.word	0xffffffff


	//   ....[21]....
        /*0090*/ 	.word	0xffffffff


	//   ....[22]....
        /*0094*/ 	.word	0xffffffff


	//   ....[23]....
        /*0098*/ 	.word	0xffffffff


	//   ....[24]....
        /*009c*/ 	.word	0xffffffff


	//   ....[25]....
        /*00a0*/ 	.word	0xffffffff


	//   ....[26]....
        /*00a4*/ 	.word	0xffffffff


	//   ....[27]....
        /*00a8*/ 	.word	0xffffffff


	//   ....[28]....
        /*00ac*/ 	.word	0xffffffff


	//   ....[29]....
        /*00b0*/ 	.word	0xffffffff


	//   ....[30]....
        /*00b4*/ 	.word	0xffffffff


	//   ....[31]....
        /*00b8*/ 	.word	0xffffffff


	//   ....[32]....
        /*00bc*/ 	.word	0xffffffff


	//   ....[33]....
        /*00c0*/ 	.word	0xffffffff


	//   ....[34]....
        /*00c4*/ 	.word	0xffffffff


	//   ....[35]....
        /*00c8*/ 	.word	0xffffffff


	//   ....[36]....
        /*00cc*/ 	.word	0xffffffff


	//   ....[37]....
        /*00d0*/ 	.word	0xffffffff


	//   ....[38]....
        /*00d4*/ 	.word	0xffffffff


	//   ....[39]....
        /*00d8*/ 	.word	0xffffffff


	//   ....[40]....
        /*00dc*/ 	.word	0xffffffff


	//   ....[41]....
        /*00e0*/ 	.word	0xffffffff


	//   ....[42]....
        /*00e4*/ 	.word	0xffffffff


	//   ....[43]....
        /*00e8*/ 	.word	0xffffffff


	//   ....[44]....
        /*00ec*/ 	.word	0xffffffff


	//   ....[45]....
        /*00f0*/ 	.word	0xffffffff


	//   ....[46]....
        /*00f4*/ 	.word	0xffffffff


	//   ....[47]....
        /*00f8*/ 	.word	0xffffffff


	//   ....[48]....
        /*00fc*/ 	.word	0xffffffff


	//   ....[49]....
        /*0100*/ 	.word	0xffffffff


	//   ....[50]....
        /*0104*/ 	.word	0xffffffff


	//   ....[51]....
        /*0108*/ 	.word	0xffffffff


	//   ....[52]....
        /*010c*/ 	.word	0xffffffff


	//   ....[53]....
        /*0110*/ 	.word	0xffffffff


	//   ....[54]....
        /*0114*/ 	.word	0xffffffff


	//   ....[55]....
        /*0118*/ 	.word	0xffffffff


	//   ....[56]....
        /*011c*/ 	.word	0xffffffff


	//   ....[57]....
        /*0120*/ 	.word	0xffffffff


	//   ....[58]....
        /*0124*/ 	.word	0xffffffff


	//   ....[59]....
        /*0128*/ 	.word	0xffffffff


	//   ....[60]....
        /*012c*/ 	.word	0xffffffff


	//   ....[61]....
        /*0130*/ 	.word	0xffffffff


	//   ....[62]....
        /*0134*/ 	.word	0xffffffff


	//   ....[63]....
        /*0138*/ 	.word	0xffffffff


	//   ....[64]....
        /*013c*/ 	.word	0xffffffff


	//   ....[65]....
        /*0140*/ 	.word	0xffffffff


	//   ....[66]....
        /*0144*/ 	.word	0xffffffff


	//   ....[67]....
        /*0148*/ 	.word	0xffffffff


	//   ....[68]....
        /*014c*/ 	.word	0xffffffff


	//   ....[69]....
        /*0150*/ 	.word	0xffffffff


	//   ....[70]....
        /*0154*/ 	.word	0xffffffff


	//   ....[71]....
        /*0158*/ 	.word	0xffffffff


	//   ....[72]....
        /*015c*/ 	.word	0xffffffff


	//   ....[73]....
        /*0160*/ 	.word	0xffffffff


	//   ....[74]....
        /*0164*/ 	.word	0xffffffff


	//   ....[75]....
        /*0168*/ 	.word	0xffffffff


	//   ....[76]....
        /*016c*/ 	.word	0xffffffff


	//   ....[77]....
        /*0170*/ 	.word	0xffffffff


	//   ....[78]....
        /*0174*/ 	.word	0xffffffff


	//   ....[79]....
        /*0178*/ 	.word	0xffffffff


	//   ....[80]....
        /*017c*/ 	.word	0xffffffff


	//   ....[81]....
        /*0180*/ 	.word	0xffffffff


	//   ....[82]....
        /*0184*/ 	.word	0xffffffff


	//   ....[83]....
        /*0188*/ 	.word	0xffffffff


	//   ....[84]....
        /*018c*/ 	.word	0xffffffff


	//   ....[85]....
        /*0190*/ 	.word	0xffffffff


	//   ....[86]....
        /*0194*/ 	.word	0xffffffff


	//----- nvinfo : EIATTR_COOP_GROUP_INSTR_OFFSETS
	.align		4
.L_3197:
        /*0198*/ 	.byte	0x04, 0x28
        /*019a*/ 	.short	(.L_3199 - .L_3198)


	//   ....[0]....
.L_3198:
        /*019c*/ 	.word	0x00000db0


	//   ....[1]....
        /*01a0*/ 	.word	0x000010c0


	//   ....[2]....
        /*01a4*/ 	.word	0x00001610


	//   ....[3]....
        /*01a8*/ 	.word	0x00001850


	//   ....[4]....
        /*01ac*/ 	.word	0x00001d40


	//   ....[5]....
        /*01b0*/ 	.word	0x000021e0


	//   ....[6]....
        /*01b4*/ 	.word	0x00002980


	//   ....[7]....
        /*01b8*/ 	.word	0x00003860


	//   ....[8]....
        /*01bc*/ 	.word	0x00004020


	//   ....[9]....
        /*01c0*/ 	.word	0x00004c20


	//   ....[10]....
        /*01c4*/ 	.word	0x00004c60


	//   ....[11]....
        /*01c8*/ 	.word	0x00004ca0


	//   ....[12]....
        /*01cc*/ 	.word	0x00004ce0


	//   ....[13]....
        /*01d0*/ 	.word	0x00004e60


	//   ....[14]....
        /*01d4*/ 	.word	0x00004e90


	//   ....[15]....
        /*01d8*/ 	.word	0x00004eb0


	//   ....[16]....
        /*01dc*/ 	.word	0x00004ee0


	//   ....[17]....
        /*01e0*/ 	.word	0x00005090


	//   ....[18]....
        /*01e4*/ 	.word	0x000050d0


	//   ....[19]....
        /*01e8*/ 	.word	0x00005100


	//   ....[20]....
        /*01ec*/ 	.word	0x00005130


	//   ....[21]....
        /*01f0*/ 	.word	0x000052f0


	//   ....[22]....
        /*01f4*/ 	.word	0x00005330


	//   ....[23]....
        /*01f8*/ 	.word	0x00005370


	//   ....[24]....
        /*01fc*/ 	.word	0x000053b0


	//   ....[25]....
        /*0200*/ 	.word	0x000055b0


	//   ....[26]....
        /*0204*/ 	.word	0x000055e0


	//   ....[27]....
        /*0208*/ 	.word	0x00005620


	//   ....[28]....
        /*020c*/ 	.word	0x00005660


	//   ....[29]....
        /*0210*/ 	.word	0x000057e0


	//   ....[30]....
        /*0214*/ 	.word	0x00005850


	//   ....[31]....
        /*0218*/ 	.word	0x00005890


	//   ....[32]....
        /*021c*/ 	.word	0x000058c0


	//   ....[33]....
        /*0220*/ 	.word	0x000058f0


	//   ....[34]....
        /*0224*/ 	.word	0x00005930


	//   ....[35]....
        /*0228*/ 	.word	0x00005af0


	//   ....[36]....
        /*022c*/ 	.word	0x00005b90


	//   ....[37]....
        /*0230*/ 	.word	0x00005bc0


	//   ....[38]....
        /*0234*/ 	.word	0x00005bf0


	//   ....[39]....
        /*0238*/ 	.word	0x00005cf0


	//   ....[40]....
        /*023c*/ 	.word	0x00005d30


	//   ....[41]....
        /*0240*/ 	.word	0x00005d60


	//   ....[42]....
        /*0244*/ 	.word	0x00005d80


	//   ....[43]....
        /*0248*/ 	.word	0x00005e80


	//   ....[44]....
        /*024c*/ 	.word	0x00005ec0


	//   ....[45]....
        /*0250*/ 	.word	0x00005ef0


	//   ....[46]....
        /*0254*/ 	.word	0x00005f10


	//   ....[47]....
        /*0258*/ 	.word	0x00006010


	//   ....[48]....
        /*025c*/ 	.word	0x00006050


	//   ....[49]....
        /*0260*/ 	.word	0x00006080


	//   ....[50]....
        /*0264*/ 	.word	0x000060a0


	//   ....[51]....
        /*0268*/ 	.word	0x000061a0


	//   ....[52]....
        /*026c*/ 	.word	0x000061e0


	//   ....[53]....
        /*0270*/ 	.word	0x00006210


	//   ....[54]....
        /*0274*/ 	.word	0x00006220


	//   ....[55]....
        /*0278*/ 	.word	0x00006300


	//   ....[56]....
        /*027c*/ 	.word	0x00006340


	//   ....[57]....
        /*0280*/ 	.word	0x00006380


	//   ....[58]....
        /*0284*/ 	.word	0x000063c0


	//   ....[59]....
        /*0288*/ 	.word	0x00006400


	//   ....[60]....
        /*028c*/ 	.word	0x00006430


	//   ....[61]....
        /*0290*/ 	.word	0x00006460


	//   ....[62]....
        /*0294*/ 	.word	0x00006480


	//   ....[63]....
        /*0298*/ 	.word	0x00006510


	//   ....[64]....
        /*029c*/ 	.word	0x00006570


	//   ....[65]....
        /*02a0*/ 	.word	0x00007fa0


	//   ....[66]....
        /*02a4*/ 	.word	0x00007fe0


	//   ....[67]....
        /*02a8*/ 	.word	0x00008030


	//   ....[68]....
        /*02ac*/ 	.word	0x00008050


	//   ....[69]....
        /*02b0*/ 	.word	0x00008090


	//   ....[70]....
        /*02b4*/ 	.word	0x000080c0


	//   ....[71]....
        /*02b8*/ 	.word	0x000081a0


	//   ....[72]....
        /*02bc*/ 	.word	0x000081e0


	//   ....[73]....
        /*02c0*/ 	.word	0x00008310


	//   ....[74]....
        /*02c4*/ 	.word	0x00008340


	//   ....[75]....
        /*02c8*/ 	.word	0x00008980


	//   ....[76]....
        /*02cc*/ 	.word	0x00008eb0


	//   ....[77]....
        /*02d0*/ 	.word	0x00009350


	//   ....[78]....
        /*02d4*/ 	.word	0x000093a0


	//   ....[79]....
        /*02d8*/ 	.word	0x000093d0


	//   ....[80]....
        /*02dc*/ 	.word	0x000093f0


	//   ....[81]....
        /*02e0*/ 	.word	0x00009410


	//   ....[82]....
        /*02e4*/ 	.word	0x000094c0


	//   ....[83]....
        /*02e8*/ 	.word	0x00009510


	//   ....[84]....
        /*02ec*/ 	.word	0x00009530


	//   ....[85]....
        /*02f0*/ 	.word	0x00009550


	//   ....[86]....
        /*02f4*/ 	.word	0x00009570


	//----- nvinfo : EIATTR_EXIT_INSTR_OFFSETS
	.align		4
.L_3199:
        /*02f8*/ 	.byte	0x04, 0x1c
        /*02fa*/ 	.short	(.L_3201 - .L_3200)


	//   ....[0]....
.L_3200:
        /*02fc*/ 	.word	0x00009630


	//   ....[1]....
        /*0300*/ 	.word	0x00009780


	//----- nvinfo : EIATTR_MAX_THREADS
	.align		4
.L_3201:
        /*0304*/ 	.byte	0x04, 0x05
        /*0306*/ 	.short	(.L_3203 - .L_3202)
.L_3202:
        /*0308*/ 	.word	0x00000020
        /*030c*/ 	.word	0x00000001
        /*0310*/ 	.word	0x00000001


	//----- nvinfo : EIATTR_CRS_STACK_SIZE
	.align		4
.L_3203:
        /*0314*/ 	.byte	0x04, 0x1e
        /*0316*/ 	.short	(.L_3205 - .L_3204)
.L_3204:
        /*0318*/ 	.word	0x00000000
.L_3205:


//--------------------- .nv.info._Z25selective_scan_bwd_kernelI32Selective_Scan_bwd_kernel_traitsILi32ELi8ELb0ELb1ELb1ELb1ELb0EN3c104HalfENS1_7complexIfEEEEv12SSMParamsBwd --------------------------
	.section	.nv.info._Z25selective_scan_bwd_kernelI32Selective_Scan_bwd_kernel_traitsILi32ELi8ELb0ELb1ELb1ELb1ELb0EN3c104HalfENS1_7complexIfEEEEv12SSMParamsBwd,"",@"SHT_CUDA_INFO"
	.sectionflags	@""
	.align	4


	//----- nvinfo : EIATTR_CUDA_API_VERSION
	.align		4
        /*0000*/ 	.byte	0x04, 0x37
        /*0002*/ 	.short	(.L_3207 - .L_3206)
.L_3206:
        /*0004*/ 	.word	0x00000082


	//----- nvinfo : EIATTR_SW2861232_WAR
	.align		4
.L_3207:
        /*0008*/ 	.byte	0x01, 0x35
	.zero		2


	//----- nvinfo : EIATTR_PARAM_CBANK
	.align		4
        /*000c*/ 	.byte	0x04, 0x0a
        /*000e*/ 	.short	(.L_3209 - .L_3208)
	.align		4
.L_3208:
        /*0010*/ 	.word	index@(.nv.constant0._Z25selective_scan_bwd_kernelI32Selective_Scan_bwd_kernel_traitsILi32ELi8ELb0ELb1ELb1ELb1ELb0EN3c104HalfENS1_7complexIfEEEEv12SSMParamsBwd)
        /*0014*/ 	.short	0x0160
        /*0016*/ 	.short	0x01f0


	//----- nvinfo : EIATTR_CBANK_PARAM_SIZE
	.align		4
.L_3209:
        /*0018*/ 	.byte	0x03, 0x19
        /*001a*/ 	.short	0x01f0


	//----- nvinfo : EIATTR_KPARAM_INFO
	.align		4
        /*001c*/ 	.byte	0x04, 0x17
        /*001e*/ 	.short	(.L_3211 - .L_3210)
.L_3210:
        /*0020*/ 	.word	0x00000000
        /*0024*/ 	.short	0x0000
        /*0026*/ 	.short	0x0000
        /*0028*/ 	.byte	0x00, 0xf0, 0xc1, 0x07


	//----- nvinfo : EIATTR_MAXREG_COUNT
	.align		4
.L_3211:
        /*002c*/ 	.byte	0x03, 0x1b
        /*002e*/ 	.short	0x00ff


	//----- nvinfo : EIATTR_NUM_BARRIERS
	.align		4
        /*0030*/ 	.byte	0x02, 0x4c
        /*0032*/ 	.byte	0x01
	.zero		1


	//----- nvinfo : EIATTR_MERCURY_ISA_VERSION
	.align		4
        /*0034*/ 	.byte	0x03, 0x5f
        /*0036*/ 	.short	0x0000


	//----- nvinfo : EIATTR_COOP_GROUP_MASK_REGIDS
	.align		4
        /*0038*/ 	.byte	0x04, 0x29
        /*003a*/ 	.short	(.L_3213 - .L_3212)


	//   ....[0]....
.L_3212:
        /*003c*/ 	.word	0xffffffff


	//   ....[1]....
        /*0040*/ 	.word	0xffffffff


	//   ....[2]....
        /*0044*/ 	.word	0xffffffff


	//   ....[3]....
        /*0048*/ 	.word	0xffffffff


	//   ....[4]....
        /*004c*/ 	.word	0xffffffff


	//   ....[5]....
        /*0050*/ 	.word	0xffffffff


	//   ....[6]....
        /*0054*/ 	.word	0xffffffff


	//   ....[7]....
        /*0058*/ 	.word	0xffffffff


	//   ....[8]....
        /*005c*/ 	.word	0xffffffff


	//   ....[9]....
        /*0060*/ 	.word	0xffffffff


	//   ....[10]....
        /*0064*/ 	.word	0xffffffff


	//   ....[11]....
        /*0068*/ 	.word	0xffffffff


	//   ....[12]....
        /*006c*/ 	.word	0xffffffff


	//   ....[13]....
        /*0070*/ 	.word	0xffffffff


	//   ....[14]....
        /*0074*/ 	.word	0xffffffff


	//   ....[15]....
        /*0078*/ 	.word	0xffffffff


	//   ....[16]....
        /*007c*/ 	.word	0xffffffff


	//   ....[17]....
        /*0080*/ 	.word	0xffffffff


	//   ....[18]....
        /*0084*/ 	.word	0xffffffff


	//   ....[19]....
        /*0088*/ 	.word	0xffffffff


	//   ....[20]....
        /*008c*/ 	.word	0xffffffff


	//   ....[21]....
        /*0090*/ 	.word	0xffffffff


	//   ....[22]....
        /*0094*/ 	.word	0xffffffff


	//   ....[23]....
        /*0098*/ 	.word	0xffffffff


	//   ....[24]....
        /*009c*/ 	.word	0xffffffff


	//   ....[25]....
        /*00a0*/ 	.word	0xffffffff


	//   ....[26]....
        /*00a4*/ 	.word	0xffffffff


	//   ....[27]....
        /*00a8*/ 	.word	0xffffffff


	//   ....[28]....
        /*00ac*/ 	.word	0xffffffff


	//   ....[29]....
        /*00b0*/ 	.word	0xffffffff


	//   ....[30]....
        /*00b4*/ 	.word	0xffffffff


	//   ....[31]....
        /*00b8*/ 	.word	0xffffffff


	//   ....[32]....
        /*00bc*/ 	.word	0xffffffff


	//   ....[33]....
        /*00c0*/ 	.word	0xffffffff


	//   ....[34]....
        /*00c4*/ 	.word	0xffffffff


	//   ....[35]....
        /*00c8*/ 	.word	0xffffffff


	//   ....[36]....
        /*00cc*/ 	.word	0xffffffff


	//   ....[37]....
        /*00d0*/ 	.word	0xffffffff


	//   ....[38]....
        /*00d4*/ 	.word	0xffffffff


	//   ....[39]....
        /*00d8*/ 	.word	0xffffffff


	//   ....[40]....
        /*00dc*/ 	.word	0xffffffff


	//   ....[41]....
        /*00e0*/ 	.word	0xffffffff


	//   ....[42]....
        /*00e4*/ 	.word	0xffffffff


	//   ....[43]....
        /*00e8*/ 	.word	0xffffffff


	//   ....[44]....
        /*00ec*/ 	.word	0xffffffff


	//   ....[45]....
        /*00f0*/ 	.word	0xffffffff


	//   ....[46]....
        /*00f4*/ 	.word	0xffffffff


	//   ....[47]....
        /*00f8*/ 	.word	0xffffffff


	//   ....[48]....
        /*00fc*/ 	.word	0xffffffff


	//   ....[49]....
        /*0100*/ 	.word	0xffffffff


	//   ....[50]....
        /*0104*/ 	.word	0xffffffff


	//   ....[51]....
        /*0108*/ 	.word	0xffffffff


	//   ....[52]....
        /*010c*/ 	.word	0xffffffff


	//   ....[53]....
        /*0110*/ 	.word	0xffffffff


	//   ....[54]....
        /*0114*/ 	.word	0xffffffff


	//   ....[55]....
        /*0118*/ 	.word	0xffffffff


	//   ....[56]....
        /*011c*/ 	.word	0xffffffff


	//   ....[57]....
        /*0120*/ 	.word	0xffffffff


	//   ....[58]....
        /*0124*/ 	.word	0xffffffff


	//   ....[59]....
        /*0128*/ 	.word	0xffffffff


	//   ....[60]....
        /*012c*/ 	.word	0xffffffff


	//   ....[61]....
        /*0130*/ 	.word	0xffffffff


	//   ....[62]....
        /*0134*/ 	.word	0xffffffff


	//   ....[63]....
        /*0138*/ 	.word	0xffffffff


	//   ....[64]....
        /*013c*/ 	.word	0xffffffff


	//   ....[65]....
        /*0140*/ 	.word	0xffffffff


	//   ....[66]....
        /*0144*/ 	.word	0xffffffff


	//   ....[67]....
        /*0148*/ 	.word	0xffffffff


	//   ....[68]....
        /*014c*/ 	.word	0xffffffff


	//   ....[69]....
        /*0150*/ 	.word	0xffffffff


	//   ....[70]....
        /*0154*/ 	.word	0xffffffff


	//   ....[71]....
        /*0158*/ 	.word	0xffffffff


	//   ....[72]....
        /*015c*/ 	.word	0xffffffff


	//   ....[73]....
        /*0160*/ 	.word	0xffffffff


	//   ....[74]....
        /*0164*/ 	.word	0xffffffff


	//   ....[75]....
        /*0168*/ 	.word	0xffffffff


	//   ....[76]....
        /*016c*/ 	.word	0xffffffff


	//   ....[77]....
        /*0170*/ 	.word	0xffffffff


	//   ....[78]....
        /*0174*/ 	.word	0xffffffff


	//   ....[79]....
        /*0178*/ 	.word	0xffffffff


	//   ....[80]....
        /*017c*/ 	.word	0xffffffff


	//   ....[81]....
        /*0180*/ 	.word	0xffffffff


	//   ....[82]....
        /*0184*/ 	.word	0xffffffff


	//   ....[83]....
        /*0188*/ 	.word	0xffffffff


	//----- nvinfo : EIATTR_COOP_GROUP_INSTR_OFFSETS
	.align		4
.L_3213:
        /*018c*/ 	.byte	0x04, 0x28
        /*018e*/ 	.short	(.L_3215 - .L_3214)


	//   ....[0]....
.L_3214:
        /*0190*/ 	.word	0x00000d60


	//   ....[1]....
        /*0194*/ 	.word	0x00000fd0


	//   ....[2]....
        /*0198*/ 	.word	0x000012e0


	//   ....[3]....
        /*019c*/ 	.word	0x00003210


	//   ....[4]....
        /*01a0*/ 	.word	0x00003910


	//   ....[5]....
        /*01a4*/ 	.word	0x000045c0


	//   ....[6]....
        /*01a8*/ 	.word	0x00004600


	//   ....[7]....
        /*01ac*/ 	.word	0x00004640


	//   ....[8]....
        /*01b0*/ 	.word	0x00004680


	//   ....[9]....
        /*01b4*/ 	.word	0x000046d0


	//   ....[10]....
        /*01b8*/ 	.word	0x000047f0


	//   ....[11]....
        /*01bc*/ 	.word	0x00004810


	//   ....[12]....
        /*01c0*/ 	.word	0x00004820


	//   ....[13]....
        /*01c4*/ 	.word	0x00004830


	//   ....[14]....
        /*01c8*/ 	.word	0x000048f0


	//   ....[15]....
        /*01cc*/ 	.word	0x00004910


	//   ....[16]....
        /*01d0*/ 	.word	0x00004920


	//   ....[17]....
        /*01d4*/ 	.word	0x00004930


	//   ....[18]....
        /*01d8*/ 	.word	0x00004a20


	//   ....[19]....
        /*01dc*/ 	.word	0x00004a50


	//   ....[20]....
        /*01e0*/ 	.word	0x00004a90


	//   ....[21]....
        /*01e4*/ 	.word	0x00004ab0


	//   ....[22]....
        /*01e8*/ 	.word	0x00004bf0


	//   ....[23]....
        /*01ec*/ 	.word	0x00004c30


	//   ....[24]....
        /*01f0*/ 	.word	0x00004c60


	//   ....[25]....
        /*01f4*/ 	.word	0x00004ca0


	//   ....[26]....
        /*01f8*/ 	.word	0x00004e40


	//   ....[27]....
        /*01fc*/ 	.word	0x00004e90


	//   ....[28]....
        /*0200*/ 	.word	0x00004ed0


	//   ....[29]....
        /*0204*/ 	.word	0x00004f10


	//   ....[30]....
        /*0208*/ 	.word	0x00004f50


	//   ....[31]....
        /*020c*/ 	.word	0x00005610


	//   ....[32]....
        /*0210*/ 	.word	0x00005630


	//   ....[33]....
        /*0214*/ 	.word	0x00005650


	//   ....[34]....
        /*0218*/ 	.word	0x00005660


	//   ....[35]....
        /*021c*/ 	.word	0x00005750


	//   ....[36]....
        /*0220*/ 	.word	0x00005780


	//   ....[37]....
        /*0224*/ 	.word	0x000057a0


	//   ....[38]....
        /*0228*/ 	.word	0x000057b0


	//   ....[39]....
        /*022c*/ 	.word	0x000058a0


	//   ....[40]....
        /*0230*/ 	.word	0x000058d0


	//   ....[41]....
        /*0234*/ 	.word	0x000058f0


	//   ....[42]....
        /*0238*/ 	.word	0x00005900


	//   ....[43]....
        /*023c*/ 	.word	0x000059f0


	//   ....[44]....
        /*0240*/ 	.word	0x00005a20


	//   ....[45]....
        /*0244*/ 	.word	0x00005a40


	//   ....[46]....
        /*0248*/ 	.word	0x00005a50


	//   ....[47]....
        /*024c*/ 	.word	0x00005b40


	//   ....[48]....
        /*0250*/ 	.word	0x00005b80


	//   ....[49]....
        /*0254*/ 	.word	0x00005ba0


	//   ....[50]....
        /*0258*/ 	.word	0x00005bb0


	//   ....[51]....
        /*025c*/ 	.word	0x00005c90


	//   ....[52]....
        /*0260*/ 	.word	0x00005cd0


	//   ....[53]....
        /*0264*/ 	.word	0x00005d10


	//   ....[54]....
        /*0268*/ 	.word	0x00005d50


	//   ....[55]....
        /*026c*/ 	.word	0x00005d90


	//   ....[56]....
        /*0270*/ 	.word	0x00005dd0


	//   ....[57]....
        /*0274*/ 	.word	0x00005e10


	//   ....[58]....
        /*0278*/ 	.word	0x00005e50


	//   ....[59]....
        /*027c*/ 	.word	0x00005e90


	//   ....[60]....
        /*0280*/ 	.word	0x00005ec0


	//   ....[61]....
        /*0284*/ 	.word	0x00007940


	//   ....[62]....
        /*0288*/ 	.word	0x00007980


	//   ....[63]....
        /*028c*/ 	.word	0x00007a20


	//   ....[64]....
        /*0290*/ 	.word	0x00007a40


	//   ....[65]....
        /*0294*/ 	.word	0x00007a70


	//   ....[66]....
        /*0298*/ 	.word	0x00007aa0


	//   ....[67]....
        /*029c*/ 	.word	0x00007b80


	//   ....[68]....
        /*02a0*/ 	.word	0x00007bc0


	//   ....[69]....
        /*02a4*/ 	.word	0x00007ce0


	//   ....[70]....
        /*02a8*/ 	.word	0x00007d60


	//   ....[71]....
        /*02ac*/ 	.word	0x00008490


	//   ....[72]....
        /*02b0*/ 	.word	0x00008830


	//   ....[73]....
        /*02b4*/ 	.word	0x00008f20


	//   ....[74]....
        /*02b8*/ 	.word	0x000093a0


	//   ....[75]....
        /*02bc*/ 	.word	0x000093f0


	//   ....[76]....
        /*02c0*/ 	.word	0x00009420


	//   ....[77]....
        /*02c4*/ 	.word	0x00009440


	//   ....[78]....
        /*02c8*/ 	.word	0x00009460


	//   ....[79]....
        /*02cc*/ 	.word	0x00009510


	//   ....[80]....
        /*02d0*/ 	.word	0x00009560


	//   ....[81]....
        /*02d4*/ 	.word	0x00009580


	//   ....[82]....
        /*02d8*/ 	.word	0x000095a0


	//   ....[83]....
        /*02dc*/ 	.word	0x000095c0


	//----- nvinfo : EIATTR_EXIT_INSTR_OFFSETS
	.align		4
.L_3215:
        /*02e0*/ 	.byte	0x04, 0x1c
        /*02e2*/ 	.short	(.L_3217 - .L_3216)


	//   ....[0]....
.L_3216:
        /*02e4*/ 	.word	0x00009680


	//   ....[1]....
        /*02e8*/ 	.word	0x000097d0


	//----- nvinfo : EIATTR_MAX_THREADS
	.align		4
.L_3217:
        /*02ec*/ 	.byte	0x04, 0x05
        /*02ee*/ 	.short	(.L_3219 - .L_3218)
.L_3218:
        /*02f0*/ 	.word	0x00000020
        /*02f4*/ 	.word	0x00000001
        /*02f8*/ 	.word	0x00000001


	//----- nvinfo : EIATTR_CRS_STACK_SIZE
	.align		4
.L_3219:
        /*02fc*/ 	.byte	0x04, 0x1e
        /*02fe*/ 	.short	(.L_3221 - .L_3220)
.L_3220:
        /*0300*/ 	.word	0x00000000
.L_3221:


//--------------------- .nv.info._Z25selective_scan_bwd_kernelI32Selective_Scan_bwd_kernel_traitsILi32ELi8ELb0ELb1ELb1ELb1ELb1EN3c104HalfENS1_7complexIfEEEEv12SSMParamsBwd --------------------------
	.section	.nv.info._Z25selective_scan_bwd_kernelI32Selective_Scan_bwd_kernel_traitsILi32ELi8ELb0ELb1ELb1ELb1ELb1EN3c104HalfENS1_7complexIfEEEEv12SSMParamsBwd,"",@"SHT_CUDA_INFO"
	.sectionflags	@""
	.align	4


	//----- nvinfo : EIATTR_CUDA_API_VERSION
	.align		4
        /*0000*/ 	.byte	0x04, 0x37
        /*0002*/ 	.short	(.L_3223 - .L_3222)
.L_3222:
        /*0004*/ 	.word	0x00000082


	//----- nvinfo : EIATTR_SW2861232_WAR
	.align		4
.L_3223:
        /*0008*/ 	.byte	0x01, 0x35
	.zero		2


	//----- nvinfo : EIATTR_PARAM_CBANK
	.align		4
        /*000c*/ 	.byte	0x04, 0x0a
        /*000e*/ 	.short	(.L_3225 - .L_3224)
	.align		4
.L_3224:
        /*0010*/ 	.word	index@(.nv.constant0._Z25selective_scan_bwd_kernelI32Selective_Scan_bwd_kernel_traitsILi32ELi8ELb0ELb1ELb1ELb1ELb1EN3c104HalfENS1_7complexIfEEEEv12SSMParamsBwd)
        /*0014*/ 	.short	0x0160
        /*0016*/ 	.short	0x01f0


	//----- nvinfo : EIATTR_CBANK_PARAM_SIZE
	.align		4
.L_3225:
        /*0018*/ 	.byte	0x03, 0x19
        /*001a*/ 	.short	0x01f0


	//----- nvinfo : EIATTR_KPARAM_INFO
	.align		4
        /*001c*/ 	.byte	0x04, 0x17
        /*001e*/ 	.short	(.L_3227 - .L_3226)
.L_3226:
        /*0020*/ 	.word	0x00000000
        /*0024*/ 	.short	0x0000
        /*0026*/ 	.short	0x0000
        /*0028*/ 	.byte	0x00, 0xf0, 0xc1, 0x07


	//----- nvinfo : EIATTR_MAXREG_COUNT
	.align		4
.L_3227:
        /*002c*/ 	.byte	0x03, 0x1b
        /*002e*/ 	.short	0x00ff


	//----- nvinfo : EIATTR_NUM_BARRIERS
	.align		4
        /*0030*/ 	.byte	0x02, 0x4c
        /*0032*/ 	.byte	0x01
	.zero		1


	//----- nvinfo : EIATTR_MERCURY_ISA_VERSION
	.align		4
        /*0034*/ 	.byte	0x03, 0x5f
        /*0036*/ 	.short	0x0000


	//----- nvinfo : EIATTR_COOP_GROUP_MASK_REGIDS
	.align		4
        /*0038*/ 	.byte	0x04, 0x29
        /*003a*/ 	.short	(.L_3229 - .L_3228)


	//   ....[0]....
.L_3228:
        /*003c*/ 	.word	0xffffffff


	//   ....[1]....
        /*0040*/ 	.word	0xffffffff


	//   ....[2]....
        /*0044*/ 	.word	0xffffffff


	//   ....[3]....
        /*0048*/ 	.word	0xffffffff


	//   ....[4]....
        /*004c*/ 	.word	0xffffffff


	//   ....[5]....
        /*0050*/ 	.word	0xffffffff


	//   ....[6]....
        /*0054*/ 	.word	0xffffffff


	//   ....[7]....
        /*0058*/ 	.word	0xffffffff


	//   ....[8]....
        /*005c*/ 	.word	0xffffffff


	//   ....[9]....
        /*0060*/ 	.word	0xffffffff


	//   ....[10]....
        /*0064*/ 	.word	0xffffffff


	//   ....[11]....
        /*0068*/ 	.word	0xffffffff


	//   ....[12]....
        /*006c*/ 	.word	0xffffffff


	//   ....[13]....
        /*0070*/ 	.word	0xffffffff


	//   ....[14]....
        /*0074*/ 	.word	0xffffffff


	//   ....[15]....
        /*0078*/ 	.word	0xffffffff


	//   ....[16]....
        /*007c*/ 	.word	0xffffffff


	//   ....[17]....
        /*0080*/ 	.word	0xffffffff


	//   ....[18]....
        /*0084*/ 	.word	0xffffffff


	//   ....[19]....
        /*0088*/ 	.word	0xffffffff


	//   ....[20]....
        /*008c*/ 	.word	0xffffffff


	//   ....[21]....
        /*0090*/ 	.word	0xffffffff


	//   ....[22]....
        /*0094*/ 	.word	0xffffffff


	//   ....[23]....
        /*0098*/ 	.word	0xffffffff


	//   ....[24]....
        /*009c*/ 	.word	0xffffffff


	//   ....[25]....
        /*00a0*/ 	.word	0xffffffff


	//   ....[26]....
        /*00a4*/ 	.word	0xffffffff


	//   ....[27]....
        /*00a8*/ 	.word	0xffffffff


	//   ....[28]....
        /*00ac*/ 	.word	0xffffffff


	//   ....[29]....
        /*00b0*/ 	.word	0xffffffff


	//   ....[30]....
        /*00b4*/ 	.word	0xffffffff


	//   ....[31]....
        /*00b8*/ 	.word	0xffffffff


	//   ....[32]....
        /*00bc*/ 	.word	0xffffffff


	//   ....[33]....
        /*00c0*/ 	.word	0xffffffff


	//   ....[34]....
        /*00c4*/ 	.word	0xffffffff


	//   ....[35]....
        /*00c8*/ 	.word	0xffffffff


	//   ....[36]....
        /*00cc*/ 	.word	0xffffffff


	//   ....[37]....
        /*00d0*/ 	.word	0xffffffff


	//   ....[38]....
        /*00d4*/ 	.word	0xffffffff


	//   ....[39]....
        /*00d8*/ 	.word	0xffffffff


	//   ....[40]....
        /*00dc*/ 	.word	0xffffffff


	//   ....[41]....
        /*00e0*/ 	.word	0xffffffff


	//   ....[42]....
        /*00e4*/ 	.word	0xffffffff


	//   ....[43]....
        /*00e8*/ 	.word	0xffffffff


	//   ....[44]....
        /*00ec*/ 	.word	0xffffffff


	//   ....[45]....
        /*00f0*/ 	.word	0xffffffff


	//   ....[46]....
        /*00f4*/ 	.word	0xffffffff


	//   ....[47]....
        /*00f8*/ 	.word	0xffffffff


	//   ....[48]....
        /*00fc*/ 	.word	0xffffffff


	//   ....[49]....
        /*0100*/ 	.word	0xffffffff


	//   ....[50]....
        /*0104*/ 	.word	0xffffffff


	//   ....[51]....
        /*0108*/ 	.word	0xffffffff


	//   ....[52]....
        /*010c*/ 	.word	0xffffffff


	//   ....[53]....
        /*0110*/ 	.word	0xffffffff


	//   ....[54]....
        /*0114*/ 	.word	0xffffffff


	//   ....[55]....
        /*0118*/ 	.word	0xffffffff


	//   ....[56]....
        /*011c*/ 	.word	0xffffffff


	//   ....[57]....
        /*0120*/ 	.word	0xffffffff


	//   ....[58]....
        /*0124*/ 	.word	0xffffffff


	//   ....[59]....
        /*0128*/ 	.word	0xffffffff


	//   ....[60]....
        /*012c*/ 	.word	0xffffffff


	//   ....[61]....
        /*0130*/ 	.word	0xffffffff


	//   ....[62]....
        /*0134*/ 	.word	0xffffffff


	//   ....[63]....
        /*0138*/ 	.word	0xffffffff


	//   ....[64]....
        /*013c*/ 	.word	0xffffffff


	//   ....[65]....
        /*0140*/ 	.word	0xffffffff


	//   ....[66]....
        /*0144*/ 	.word	0xffffffff


	//   ....[67]....
        /*0148*/ 	.word	0xffffffff


	//   ....[68]....
        /*014c*/ 	.word	0xffffffff


	//   ....[69]....
        /*0150*/ 	.word	0xffffffff


	//   ....[70]....
        /*0154*/ 	.word	0xffffffff


	//   ....[71]....
        /*0158*/ 	.word	0xffffffff


	//   ....[72]....
        /*015c*/ 	.word	0xffffffff


	//   ....[73]....
        /*0160*/ 	.word	0xffffffff


	//   ....[74]....
        /*0164*/ 	.word	0xffffffff


	//   ....[75]....
        /*0168*/ 	.word	0xffffffff


	//   ....[76]....
        /*016c*/ 	.word	0xffffffff


	//   ....[77]....
        /*0170*/ 	.word	0xffffffff


	//   ....[78]....
        /*0174*/ 	.word	0xffffffff


	//   ....[79]....
        /*0178*/ 	.word	0xffffffff


	//   ....[80]....
        /*017c*/ 	.word	0xffffffff


	//   ....[81]....
        /*0180*/ 	.word	0xffffffff


	//   ....[82]....
        /*0184*/ 	.word	0xffffffff


	//   ....[83]....
        /*0188*/ 	.word	0xffffffff


	//   ....[84]....
        /*018c*/ 	.word	0xffffffff


	//   ....[85]....
        /*0190*/ 	.word	0xffffffff


	//   ....[86]....
        /*0194*/ 	.word	0xffffffff


	//   ....[87]....
        /*0198*/ 	.word	0xffffffff


	//----- nvinfo : EIATTR_COOP_GROUP_INSTR_OFFSETS
	.align		4
.L_3229:
        /*019c*/ 	.byte	0x04, 0x28
        /*019e*/ 	.short	(.L_3231 - .L_3230)


	//   ....[0]....
.L_3230:
        /*01a0*/ 	.word	0x00000da0


	//   ....[1]....
        /*01a4*/ 	.word	0x00001070


	//   ....[2]....
        /*01a8*/ 	.word	0x000015f0


	//   ....[3]....
        /*01ac*/ 	.word	0x00002a80


	//   ....[4]....
        /*01b0*/ 	.word	0x00002f10


	//   ....[5]....
        /*01b4*/ 	.word	0x00003410


	//   ....[6]....
        /*01b8*/ 	.word	0x00003aa0


	//   ....[7]....
        /*01bc*/ 	.word	0x000049e0


	//   ....[8]....
        /*01c0*/ 	.word	0x00005110


	//   ....[9]....
        /*01c4*/ 	.word	0x00005d90


	//   ....[10]....
        /*01c8*/ 	.word	0x00005dd0


	//   ....[11]....
        /*01cc*/ 	.word	0x00005e10


	//   ....[12]....
        /*01d0*/ 	.word	0x00005e50


	//   ....[13]....
        /*01d4*/ 	.word	0x00005f70


	//   ....[14]....
        /*01d8*/ 	.word	0x00005fd0


	//   ....[15]....
        /*01dc*/ 	.word	0x00006010


	//   ....[16]....
        /*01e0*/ 	.word	0x00006040


	//   ....[17]....
        /*01e4*/ 	.word	0x000061a0


	//   ....[18]....
        /*01e8*/ 	.word	0x000061d0


	//   ....[19]....
        /*01ec*/ 	.word	0x00006210


	//   ....[20]....
        /*01f0*/ 	.word	0x00006250


	//   ....[21]....
        /*01f4*/ 	.word	0x00006440


	//   ....[22]....
        /*01f8*/ 	.word	0x00006480


	//   ....[23]....
        /*01fc*/ 	.word	0x000064c0


	//   ....[24]....
        /*0200*/ 	.word	0x00006500


	//   ....[25]....
        /*0204*/ 	.word	0x000066e0


	//   ....[26]....
        /*0208*/ 	.word	0x00006710


	//   ....[27]....
        /*020c*/ 	.word	0x00006740


	//   ....[28]....
        /*0210*/ 	.word	0x00006780


	//   ....[29]....
        /*0214*/ 	.word	0x00006940


	//   ....[30]....
        /*0218*/ 	.word	0x00006970


	//   ....[31]....
        /*021c*/ 	.word	0x000069d0


	//   ....[32]....
        /*0220*/ 	.word	0x00006a10


	//   ....[33]....
        /*0224*/ 	.word	0x00006a40


	//   ....[34]....
        /*0228*/ 	.word	0x00006a80


	//   ....[35]....
        /*022c*/ 	.word	0x00006c80


	//   ....[36]....
        /*0230*/ 	.word	0x00006ce0


	//   ....[37]....
        /*0234*/ 	.word	0x00006d20


	//   ....[38]....
        /*0238*/ 	.word	0x00006d50


	//   ....[39]....
        /*023c*/ 	.word	0x00006e60


	//   ....[40]....
        /*0240*/ 	.word	0x00006ea0


	//   ....[41]....
        /*0244*/ 	.word	0x00006ed0


	//   ....[42]....
        /*0248*/ 	.word	0x00006ef0


	//   ....[43]....
        /*024c*/ 	.word	0x00006ff0


	//   ....[44]....
        /*0250*/ 	.word	0x00007030


	//   ....[45]....
        /*0254*/ 	.word	0x00007060


	//   ....[46]....
        /*0258*/ 	.word	0x00007080


	//   ....[47]....
        /*025c*/ 	.word	0x00007180


	//   ....[48]....
        /*0260*/ 	.word	0x000071c0


	//   ....[49]....
        /*0264*/ 	.word	0x000071f0


	//   ....[50]....
        /*0268*/ 	.word	0x00007210


	//   ....[51]....
        /*026c*/ 	.word	0x00007310


	//   ....[52]....
        /*0270*/ 	.word	0x00007350


	//   ....[53]....
        /*0274*/ 	.word	0x00007380


	//   ....[54]....
        /*0278*/ 	.word	0x00007390


	//   ....[55]....
        /*027c*/ 	.word	0x00007480


	//   ....[56]....
        /*0280*/ 	.word	0x000074c0


	//   ....[57]....
        /*0284*/ 	.word	0x00007500


	//   ....[58]....
        /*0288*/ 	.word	0x00007540


	//   ....[59]....
        /*028c*/ 	.word	0x00007570


	//   ....[60]....
        /*0290*/ 	.word	0x000075a0


	//   ....[61]....
        /*0294*/ 	.word	0x000075d0


	//   ....[62]....
        /*0298*/ 	.word	0x00007610


	//   ....[63]....
        /*029c*/ 	.word	0x000076c0


	//   ....[64]....
        /*02a0*/ 	.word	0x00007730


	//   ....[65]....
        /*02a4*/ 	.word	0x00009110


	//   ....[66]....
        /*02a8*/ 	.word	0x00009150


	//   ....[67]....
        /*02ac*/ 	.word	0x000091a0


	//   ....[68]....
        /*02b0*/ 	.word	0x000091c0


	//   ....[69]....
        /*02b4*/ 	.word	0x00009200


	//   ....[70]....
        /*02b8*/ 	.word	0x00009230


	//   ....[71]....
        /*02bc*/ 	.word	0x00009310


	//   ....[72]....
        /*02c0*/ 	.word	0x00009350


	//   ....[73]....
        /*02c4*/ 	.word	0x00009470


	//   ....[74]....
        /*02c8*/ 	.word	0x000094b0


	//   ....[75]....
        /*02cc*/ 	.word	0x00009c80


	//   ....[76]....
        /*02d0*/ 	.word	0x0000a090


	//   ....[77]....
        /*02d4*/ 	.word	0x0000a6c0


	//   ....[78]....
        /*02d8*/ 	.word	0x0000ab60


	//   ....[79]....
        /*02dc*/ 	.word	0x0000abb0


	//   ....[80]....
        /*02e0*/ 	.word	0x0000abe0


	//   ....[81]....
        /*02e4*/ 	.word	0x0000ac00


	//   ....[82]....
        /*02e8*/ 	.word	0x0000ac20


	//   ....[83]....
        /*02ec*/ 	.word	0x0000acd0


	//   ....[84]....
        /*02f0*/ 	.word	0x0000ad20


	//   ....[85]....
        /*02f4*/ 	.word	0x0000ad40


	//   ....[86]....
        /*02f8*/ 	.word	0x0000ad60


	//   ....[87]....
        /*02fc*/ 	.word	0x0000ad80


	//----- nvinfo : EIATTR_EXIT_INSTR_OFFSETS
	.align		4
.L_3231:
        /*0300*/ 	.byte	0x04, 0x1c
        /*0302*/ 	.short	(.L_3233 - .L_3232)


	//   ....[0]....
.L_3232:
        /*0304*/ 	.word	0x0000ae40


	//   ....[1]....
        /*0308*/ 	.word	0x0000af90


	//----- nvinfo : EIATTR_MAX_THREADS
	.align		4
.L_3233:
        /*030c*/ 	.byte	0x04, 0x05
        /*030e*/ 	.short	(.L_3235 - .L_3234)
.L_3234:
        /*0310*/ 	.word	0x00000020
        /*0314*/ 	.word	0x00000001
        /*0318*/ 	.word	0x00000001


	//----- nvinfo : EIATTR_CRS_STACK_SIZE
	.align		4
.L_3235:
        /*031c*/ 	.byte	0x04, 0x1e
        /*031e*/ 	.short	(.L_3237 - .L_3236)
.L_3236:
        /*0320*/ 	.word	0x00000000
.L_3237:


//--------------------- .nv.info._Z25selective_scan_bwd_kernelI32Selective_Scan_bwd_kernel_traitsILi32ELi8ELb1ELb0ELb0ELb0ELb0EN3c104HalfENS1_7complexIfEEEEv12SSMParamsBwd --------------------------
	.section	.nv.info._Z25selective_scan_bwd_kernelI32Selective_Scan_bwd_kernel_traitsILi32ELi8ELb1ELb0ELb0ELb0ELb0EN3c104HalfENS1_7complexIfEEEEv12SSMParamsBwd,"",@"SHT_CUDA_INFO"
	.sectionflags	@""
	.align	4


	//----- nvinfo : EIATTR_CUDA_API_VERSION
	.align		4
        /*0000*/ 	.byte	0x04, 0x37
        /*0002*/ 	.short	(.L_3239 - .L_3238)
.L_3238:
        /*0004*/ 	.word	0x00000082


	//----- nvinfo : EIATTR_SW2861232_WAR
	.align		4
.L_3239:
        /*0008*/ 	.byte	0x01, 0x35
	.zero		2


	//----- nvinfo : EIATTR_PARAM_CBANK
	.align		4
        /*000c*/ 	.byte	0x04, 0x0a
        /*000e*/ 	.short	(.L_3241 - .L_3240)
	.align		4
.L_3240:
        /*0010*/ 	.word	index@(.nv.constant0._Z25selective_scan_bwd_kernelI32Selective_Scan_bwd_kernel_traitsILi32ELi8ELb1ELb0ELb0ELb0ELb0EN3c104HalfENS1_7complexIfEEEEv12SSMParamsBwd)
        /*0014*/ 	.short	0x0160
        /*0016*/ 	.short	0x01f0


	//----- nvinfo : EIATTR_CBANK_PARAM_SIZE
	.align		4
.L_3241:
        /*0018*/ 	.byte	0x03, 0x19
        /*001a*/ 	.short	0x01f0


	//----- nvinfo : EIATTR_KPARAM_INFO
	.align		4
        /*001c*/ 	.byte	0x04, 0x17
        /*001e*/ 	.short	(.L_3243 - .L_3242)
.L_3242:
        /*0020*/ 	.word	0x00000000
        /*0024*/ 	.short	0x0000
        /*0026*/ 	.short	0x0000
        /*0028*/ 	.byte	0x00, 0xf0, 0xc1, 0x07


	//----- nvinfo : EIATTR_MAXREG_COUNT
	.align		4
.L_3243:
        /*002c*/ 	.byte	0x03, 0x1b
        /*002e*/ 	.short	0x00ff


	//----- nvinfo : EIATTR_NUM_BARRIERS
	.align		4
        /*0030*/ 	.byte	0x02, 0x4c
        /*0032*/ 	.byte	0x01
	.zero		1


	//----- nvinfo : EIATTR_MERCURY_ISA_VERSION
	.align		4
        /*0034*/ 	.byte	0x03, 0x5f
        /*0036*/ 	.short	0x0000


	//----- nvinfo : EIATTR_COOP_GROUP_MASK_REGIDS
	.align		4
        /*0038*/ 	.byte	0x04, 0x29
        /*003a*/ 	.short	(.L_3245 - .L_3244)


	//   ....[0]....
.L_3244:
        /*003c*/ 	.word	0xffffffff


	//   ....[1]....
        /*0040*/ 	.word	0xffffffff


	//   ....[2]....
        /*0044*/ 	.word	0xffffffff


	//   ....[3]....
        /*0048*/ 	.word	0xffffffff


	//   ....[4]....
        /*004c*/ 	.word	0xffffffff


	//   ....[5]....
        /*0050*/ 	.word	0xffffffff


	//   ....[6]....
        /*0054*/ 	.word	0xffffffff


	//   ....[7]....
        /*0058*/ 	.word	0xffffffff


	//   ....[8]....
        /*005c*/ 	.word	0xffffffff


	//   ....[9]....
        /*0060*/ 	.word	0xffffffff


	//   ....[10]....
        /*0064*/ 	.word	0xffffffff


	//   ....[11]....
        /*0068*/ 	.word	0xffffffff


	//   ....[12]....
        /*006c*/ 	.word	0xffffffff


	//   ....[13]....
        /*0070*/ 	.word	0xffffffff


	//   ....[14]....
        /*0074*/ 	.word	0xffffffff


	//   ....[15]....
        /*0078*/ 	.word	0xffffffff


	//   ....[16]....
        /*007c*/ 	.word	0xffffffff


	//   ....[17]....
        /*0080*/ 	.word	0xffffffff


	//   ....[18]....
        /*0084*/ 	.word	0xffffffff


	//   ....[19]....
        /*0088*/ 	.word	0xffffffff


	//   ....[20]....
        /*008c*/ 	.word	0xffffffff


	//   ....[21]....
        /*0090*/ 	.word	0xffffffff


	//   ....[22]....
        /*0094*/ 	.word	0xffffffff


	//   ....[23]....
        /*0098*/ 	.word	0xffffffff


	//   ....[24]....
        /*009c*/ 	.word	0xffffffff


	//   ....[25]....
        /*00a0*/ 	.word	0xffffffff


	//   ....[26]....
        /*00a4*/ 	.word	0xffffffff


	//   ....[27]....
        /*00a8*/ 	.word	0xffffffff


	//   ....[28]....
        /*00ac*/ 	.word	0xffffffff


	//   ....[29]....
        /*00b0*/ 	.word	0xffffffff


	//   ....[30]....
        /*00b4*/ 	.word	0xffffffff


	//   ....[31]....
        /*00b8*/ 	.word	0xffffffff


	//   ....[32]....
        /*00bc*/ 	.word	0xffffffff


	//   ....[33]....
        /*00c0*/ 	.word	0xffffffff


	//   ....[34]....
        /*00c4*/ 	.word	0xffffffff


	//   ....[35]....
        /*00c8*/ 	.word	0xffffffff


	//   ....[36]....
        /*00cc*/ 	.word	0xffffffff


	//   ....[37]....
        /*00d0*/ 	.word	0xffffffff


	//   ....[38]....
        /*00d4*/ 	.word	0xffffffff


	//   ....[39]....
        /*00d8*/ 	.word	0xffffffff


	//   ....[40]....
        /*00dc*/ 	.word	0xffffffff


	//   ....[41]....
        /*00e0*/ 	.word	0xffffffff


	//   ....[42]....
        /*00e4*/ 	.word	0xffffffff


	//   ....[43]....
        /*00e8*/ 	.word	0xffffffff


	//   ....[44]....
        /*00ec*/ 	.word	0xffffffff


	//   ....[45]....
        /*00f0*/ 	.word	0xffffffff


	//   ....[46]....
        /*00f4*/ 	.word	0xffffffff


	//   ....[47]....
        /*00f8*/ 	.word	0xffffffff


	//   ....[48]....
        /*00fc*/ 	.word	0xffffffff


	//   ....[49]....
        /*0100*/ 	.word	0xffffffff


	//   ....[50]....
        /*0104*/ 	.word	0xffffffff


	//   ....[51]....
        /*0108*/ 	.word	0xffffffff


	//   ....[52]....
        /*010c*/ 	.word	0xffffffff


	//   ....[53]....
        /*0110*/ 	.word	0xffffffff


	//   ....[54]....
        /*0114*/ 	.word	0xffffffff


	//   ....[55]....
        /*0118*/ 	.word	0xffffffff


	//   ....[56]....
        /*011c*/ 	.word	0xffffffff


	//   ....[57]....
        /*0120*/ 	.word	0xffffffff


	//   ....[58]....
        /*0124*/ 	.word	0xffffffff


	//   ....[59]....
        /*0128*/ 	.word	0xffffffff


	//   ....[60]....
        /*012c*/ 	.word	0xffffffff


	//   ....[61]....
        /*0130*/ 	.word	0xffffffff


	//   ....[62]....
        /*0134*/ 	.word	0xffffffff


	//   ....[63]....
        /*0138*/ 	.word	0xffffffff


	//   ....[64]....
        /*013c*/ 	.word	0xffffffff


	//   ....[65]....
        /*0140*/ 	.word	0xffffffff


	//   ....[66]....
        /*0144*/ 	.word	0xffffffff


	//   ....[67]....
        /*0148*/ 	.word	0xffffffff


	//   ....[68]....
        /*014c*/ 	.word	0xffffffff


	//   ....[69]....
        /*0150*/ 	.word	0xffffffff


	//   ....[70]....
        /*0154*/ 	.word	0xffffffff


	//   ....[71]....
        /*0158*/ 	.word	0xffffffff


	//   ....[72]....
        /*015c*/ 	.word	0xffffffff


	//   ....[73]....
        /*0160*/ 	.word	0xffffffff


	//   ....[74]....
        /*0164*/ 	.word	0xffffffff


	//   ....[75]....
        /*0168*/ 	.word	0xffffffff


	//   ....[76]....
        /*016c*/ 	.word	0xffffffff


	//   ....[77]....
        /*0170*/ 	.word	0xffffffff


	//   ....[78]....
        /*0174*/ 	.word	0xffffffff


	//   ....[79]....
        /*0178*/ 	.word	0xffffffff


	//   ....[80]....
        /*017c*/ 	.word	0xffffffff


	//   ....[81]....
        /*0180*/ 	.word	0xffffffff


	//   ....[82]....
        /*0184*/ 	.word	0xffffffff


	//   ....[83]....
        /*0188*/ 	.word	0xffffffff


	//   ....[84]....
        /*018c*/ 	.word	0xffffffff


	//   ....[85]....
        /*0190*/ 	.word	0xffffffff


	//   ....[86]....
        /*0194*/ 	.word	0xffffffff


	//   ....[87]....
        /*0198*/ 	.word	0xffffffff


	//   ....[88]....
        /*019c*/ 	.word	0xffffffff


	//   ....[89]....
        /*01a0*/ 	.word	0xffffffff


	//   ....[90]....
        /*01a4*/ 	.word	0xffffffff


	//----- nvinfo : EIATTR_COOP_GROUP_INSTR_OFFSETS
	.align		4
.L_3245:
        /*01a8*/ 	.byte	0x04, 0x28
        /*01aa*/ 	.short	(.L_3247 - .L_3246)


	//   ....[0]....
.L_3246:
        /*01ac*/ 	.word	0x00000530


	//   ....[1]....
        /*01b0*/ 	.word	0x00000590


	//   ....[2]....
        /*01b4*/ 	.word	0x00000640


	//   ....[3]....
        /*01b8*/ 	.word	0x000016a0


	//   ....[4]....
        /*01bc*/ 	.word	0x000016e0


	//   ....[5]....
        /*01c0*/ 	.word	0x000016f0


	//   ....[6]....
        /*01c4*/ 	.word	0x00001700


	//   ....[7]....
        /*01c8*/ 	.word	0x00001710


	//   ....[8]....
        /*01cc*/ 	.word	0x00001720


	//   ....[9]....
        /*01d0*/ 	.word	0x000017d0


	//   ....[10]....
        /*01d4*/ 	.word	0x00001800


	//   ....[11]....
        /*01d8*/ 	.word	0x00001810


	//   ....[12]....
        /*01dc*/ 	.word	0x00001820


	//   ....[13]....
        /*01e0*/ 	.word	0x000018d0


	//   ....[14]....
        /*01e4*/ 	.word	0x00001900


	//   ....[15]....
        /*01e8*/ 	.word	0x00001910


	//   ....[16]....
        /*01ec*/ 	.word	0x00001920


	//   ....[17]....
        /*01f0*/ 	.word	0x000019e0


	//   ....[18]....
        /*01f4*/ 	.word	0x00001a10


	//   ....[19]....
        /*01f8*/ 	.word	0x00001a40


	//   ....[20]....
        /*01fc*/ 	.word	0x00001a70


	//   ....[21]....
        /*0200*/ 	.word	0x00001bd0


	//   ....[22]....
        /*0204*/ 	.word	0x00001c10


	//   ....[23]....
        /*0208*/ 	.word	0x00001c40


	//   ....[24]....
        /*020c*/ 	.word	0x00001c70


	//   ....[25]....
        /*0210*/ 	.word	0x00001dd0


	//   ....[26]....
        /*0214*/ 	.word	0x000021c0


	//   ....[27]....
        /*0218*/ 	.word	0x000021f0


	//   ....[28]....
        /*021c*/ 	.word	0x00002250


	//   ....[29]....
        /*0220*/ 	.word	0x00002260


	//   ....[30]....
        /*0224*/ 	.word	0x00002270


	//   ....[31]....
        /*0228*/ 	.word	0x00002280


	//   ....[32]....
        /*022c*/ 	.word	0x00002290


	//   ....[33]....
        /*0230*/ 	.word	0x00002370


	//   ....[34]....
        /*0234*/ 	.word	0x00002390


	//   ....[35]....
        /*0238*/ 	.word	0x000023a0


	//   ....[36]....
        /*023c*/ 	.word	0x000023b0


	//   ....[37]....
        /*0240*/ 	.word	0x00002490


	//   ....[38]....
        /*0244*/ 	.word	0x000024b0


	//   ....[39]....
        /*0248*/ 	.word	0x000024c0


	//   ....[40]....
        /*024c*/ 	.word	0x000024d0


	//   ....[41]....
        /*0250*/ 	.word	0x000025b0


	//   ....[42]....
        /*0254*/ 	.word	0x000025d0


	//   ....[43]....
        /*0258*/ 	.word	0x000025e0


	//   ....[44]....
        /*025c*/ 	.word	0x000025f0


	//   ....[45]....
        /*0260*/ 	.word	0x000026d0


	//   ....[46]....
        /*0264*/ 	.word	0x000026f0


	//   ....[47]....
        /*0268*/ 	.word	0x00002700


	//   ....[48]....
        /*026c*/ 	.word	0x00002710


	//   ....[49]....
        /*0270*/ 	.word	0x000027f0


	//   ....[50]....
        /*0274*/ 	.word	0x00002820


	//   ....[51]....
        /*0278*/ 	.word	0x00002830


	//   ....[52]....
        /*027c*/ 	.word	0x00002840


	//   ....[53]....
        /*0280*/ 	.word	0x00002850


	//   ....[54]....
        /*0284*/ 	.word	0x00002860


	//   ....[55]....
        /*0288*/ 	.word	0x00002870


	//   ....[56]....
        /*028c*/ 	.word	0x00002890


	//   ....[57]....
        /*0290*/ 	.word	0x000028b0


	//   ....[58]....
        /*0294*/ 	.word	0x000028d0


	//   ....[59]....
        /*0298*/ 	.word	0x00003490


	//   ....[60]....
        /*029c*/ 	.word	0x00003520


	//   ....[61]....
        /*02a0*/ 	.word	0x00003560


	//   ....[62]....
        /*02a4*/ 	.word	0x000035a0


	//   ....[63]....
        /*02a8*/ 	.word	0x00003660


	//   ....[64]....
        /*02ac*/ 	.word	0x00003690


	//   ....[65]....
        /*02b0*/ 	.word	0x000036c0


	//   ....[66]....
        /*02b4*/ 	.word	0x000036f0


	//   ....[67]....
        /*02b8*/ 	.word	0x000037a0


	//   ....[68]....
        /*02bc*/ 	.word	0x000037d0


	//   ....[69]....
        /*02c0*/ 	.word	0x00003810


	//   ....[70]....
        /*02c4*/ 	.word	0x00003840


	//   ....[71]....
        /*02c8*/ 	.word	0x000038e0


	//   ....[72]....
        /*02cc*/ 	.word	0x00003910


	//   ....[73]....
        /*02d0*/ 	.word	0x00003940


	//   ....[74]....
        /*02d4*/ 	.word	0x00003970


	//   ....[75]....
        /*02d8*/ 	.word	0x00003a20


	//   ....[76]....
        /*02dc*/ 	.word	0x00003a50


	//   ....[77]....
        /*02e0*/ 	.word	0x00003a90


	//   ....[78]....
        /*02e4*/ 	.word	0x00003ac0


	//   ....[79]....
        /*02e8*/ 	.word	0x000040b0


	//   ....[80]....
        /*02ec*/ 	.word	0x000042a0


	//   ....[81]....
        /*02f0*/ 	.word	0x00004380


	//   ....[82]....
        /*02f4*/ 	.word	0x000043d0


	//   ....[83]....
        /*02f8*/ 	.word	0x00004400


	//   ....[84]....
        /*02fc*/ 	.word	0x00004420


	//   ....[85]....
        /*0300*/ 	.word	0x00004440


	//   ....[86]....
        /*0304*/ 	.word	0x000044f0


	//   ....[87]....
        /*0308*/ 	.word	0x00004540


	//   ....[88]....
        /*030c*/ 	.word	0x00004560


	//   ....[89]....
        /*0310*/ 	.word	0x00004580


	//   ....[90]....
        /*0314*/ 	.word	0x000045a0


	//----- nvinfo : EIATTR_EXIT_INSTR_OFFSETS
	.align		4
.L_3247:
        /*0318*/ 	.byte	0x04, 0x1c
        /*031a*/ 	.short	(.L_3249 - .L_3248)


	//   ....[0]....
.L_3248:
        /*031c*/ 	.word	0x00004660


	//   ....[1]....
        /*0320*/ 	.word	0x00004ba0


	//----- nvinfo : EIATTR_MAX_THREADS
	.align		4
.L_3249:
        /*0324*/ 	.byte	0x04, 0x05
        /*0326*/ 	.short	(.L_3251 - .L_3250)
.L_3250:
        /*0328*/ 	.word	0x00000020
        /*032c*/ 	.word	0x00000001
        /*0330*/ 	.word	0x00000001


	//----- nvinfo : EIATTR_CRS_STACK_SIZE
	.align		4
.L_3251:
        /*0334*/ 	.byte	0x04, 0x1e
        /*0336*/ 	.short	(.L_3253 - .L_3252)
.L_3252:
        /*0338*/ 	.word	0x00000000
.L_3253:


//--------------------- .nv.info._Z25selective_scan_bwd_kernelI32Selective_Scan_bwd_kernel_traitsILi32ELi8ELb1ELb0ELb0ELb0ELb1EN3c104HalfENS1_7complexIfEEEEv12SSMParamsBwd --------------------------
	.section	.nv.info._Z25selective_scan_bwd_kernelI32Selective_Scan_bwd_kernel_traitsILi32ELi8ELb1ELb0ELb0ELb0ELb1EN3c104HalfENS1_7complexIfEEEEv12SSMParamsBwd,"",@"SHT_CUDA_INFO"
	.sectionflags	@""
	.align	4


	//----- nvinfo : EIATTR_CUDA_API_VERSION
	.align		4
        /*0000*/ 	.byte	0x04, 0x37
        /*0002*/ 	.short	(.L_3255 - .L_3254)
.L_3254:
        /*0004*/ 	.word	0x00000082


	//----- nvinfo : EIATTR_SW2861232_WAR
	.align		4
.L_3255:
        /*0008*/ 	.byte	0x01, 0x35
	.zero		2


	//----- nvinfo : EIATTR_PARAM_CBANK
	.align		4
        /*000c*/ 	.byte	0x04, 0x0a
        /*000e*/ 	.short	(.L_3257 - .L_3256)
	.align		4
.L_3256:
        /*0010*/ 	.word	index@(.nv.constant0._Z25selective_scan_bwd_kernelI32Selective_Scan_bwd_kernel_traitsILi32ELi8ELb1ELb0ELb0ELb0ELb1EN3c104HalfENS1_7complexIfEEEEv12SSMParamsBwd)
        /*0014*/ 	.short	0x0160
        /*0016*/ 	.short	0x01f0


	//----- nvinfo : EIATTR_CBANK_PARAM_SIZE
	.align		4
.L_3257:
        /*0018*/ 	.byte	0x03, 0x19
        /*001a*/ 	.short	0x01f0


	//----- nvinfo : EIATTR_KPARAM_INFO
	.align		4
        /*001c*/ 	.byte	0x04, 0x17
        /*001e*/ 	.short	(.L_3259 - .L_3258)
.L_3258:
        /*0020*/ 	.word	0x00000000
        /*0024*/ 	.short	0x0000
        /*0026*/ 	.short	0x0000
        /*0028*/ 	.byte	0x00, 0xf0, 0xc1, 0x07


	//----- nvinfo : EIATTR_MAXREG_COUNT
	.align		4
.L_3259:
        /*002c*/ 	.byte	0x03, 0x1b
        /*002e*/ 	.short	0x00ff


	//----- nvinfo : EIATTR_NUM_BARRIERS
	.align		4
        /*0030*/ 	.byte	0x02, 0x4c
        /*0032*/ 	.byte	0x01
	.zero		1


	//----- nvinfo : EIATTR_MERCURY_ISA_VERSION
	.align		4
        /*0034*/ 	.byte	0x03, 0x5f
        /*0036*/ 	.short	0x0000


	//----- nvinfo : EIATTR_COOP_GROUP_MASK_REGIDS
	.align		4
        /*0038*/ 	.byte	0x04, 0x29
        /*003a*/ 	.short	(.L_3261 - .L_3260)


	//   ....[0]....
.L_3260:
        /*003c*/ 	.word	0xffffffff


	//   ....[1]....
        /*0040*/ 	.word	0xffffffff


	//   ....[2]....
        /*0044*/ 	.word	0xffffffff


	//   ....[3]....
        /*0048*/ 	.word	0xffffffff


	//   ....[4]....
        /*004c*/ 	.word	0xffffffff


	//   ....[5]....
        /*0050*/ 	.word	0xffffffff


	//   ....[6]....
        /*0054*/ 	.word	0xffffffff


	//   ....[7]....
        /*0058*/ 	.word	0xffffffff


	//   ....[8]....
        /*005c*/ 	.word	0xffffffff


	//   ....[9]....
        /*0060*/ 	.word	0xffffffff


	//   ....[10]....
        /*0064*/ 	.word	0xffffffff


	//   ....[11]....
        /*0068*/ 	.word	0xffffffff


	//   ....[12]....
        /*006c*/ 	.word	0xffffffff


	//   ....[13]....
        /*0070*/ 	.word	0xffffffff


	//   ....[14]....
        /*0074*/ 	.word	0xffffffff


	//   ....[15]....
        /*0078*/ 	.word	0xffffffff


	//   ....[16]....
        /*007c*/ 	.word	0xffffffff


	//   ....[17]....
        /*0080*/ 	.word	0xffffffff


	//   ....[18]....
        /*0084*/ 	.word	0xffffffff


	//   ....[19]....
        /*0088*/ 	.word	0xffffffff


	//   ....[20]....
        /*008c*/ 	.word	0xffffffff


	//   ....[21]....
        /*0090*/ 	.word	0xffffffff


	//   ....[22]....
        /*0094*/ 	.word	0xffffffff


	//   ....[23]....
        /*0098*/ 	.word	0xffffffff


	//   ....[24]....
        /*009c*/ 	.word	0xffffffff


	//   ....[25]....
        /*00a0*/ 	.word	0xffffffff


	//   ....[26]....
        /*00a4*/ 	.word	0xffffffff


	//   ....[27]....
        /*00a8*/ 	.word	0xffffffff


	//   ....[28]....
        /*00ac*/ 	.word	0xffffffff


	//   ....[29]....
        /*00b0*/ 	.word	0xffffffff


	//   ....[30]....
        /*00b4*/ 	.word	0xffffffff


	//   ....[31]....
        /*00b8*/ 	.word	0xffffffff


	//   ....[32]....
        /*00bc*/ 	.word	0xffffffff


	//   ....[33]....
        /*00c0*/ 	.word	0xffffffff


	//   ....[34]....
        /*00c4*/ 	.word	0xffffffff


	//   ....[35]....
        /*00c8*/ 	.word	0xffffffff


	//   ....[36]....
        /*00cc*/ 	.word	0xffffffff


	//   ....[37]....
        /*00d0*/ 	.word	0xffffffff


	//   ....[38]....
        /*00d4*/ 	.word	0xffffffff


	//   ....[39]....
        /*00d8*/ 	.word	0xffffffff


	//   ....[40]....
        /*00dc*/ 	.word	0xffffffff


	//   ....[41]....
        /*00e0*/ 	.word	0xffffffff


	//   ....[42]....
        /*00e4*/ 	.word	0xffffffff


	//   ....[43]....
        /*00e8*/ 	.word	0xffffffff


	//   ....[44]....
        /*00ec*/ 	.word	0xffffffff


	//   ....[45]....
        /*00f0*/ 	.word	0xffffffff


	//   ....[46]....
        /*00f4*/ 	.word	0xffffffff


	//   ....[47]....
        /*00f8*/ 	.word	0xffffffff


	//   ....[48]....
        /*00fc*/ 	.word	0xffffffff


	//   ....[49]....
        /*0100*/ 	.word	0xffffffff


	//   ....[50]....
        /*0104*/ 	.word	0xffffffff


	//   ....[51]....
        /*0108*/ 	.word	0xffffffff


	//   ....[52]....
        /*010c*/ 	.word	0xffffffff


	//   ....[53]....
        /*0110*/ 	.word	0xffffffff


	//   ....[54]....
        /*0114*/ 	.word	0xffffffff


	//   ....[55]....
        /*0118*/ 	.word	0xffffffff


	//   ....[56]....
        /*011c*/ 	.word	0xffffffff


	//   ....[57]....
        /*0120*/ 	.word	0xffffffff


	//   ....[58]....
        /*0124*/ 	.word	0xffffffff


	//   ....[59]....
        /*0128*/ 	.word	0xffffffff


	//   ....[60]....
        /*012c*/ 	.word	0xffffffff


	//   ....[61]....
        /*0130*/ 	.word	0xffffffff


	//   ....[62]....
        /*0134*/ 	.word	0xffffffff


	//   ....[63]....
        /*0138*/ 	.word	0xffffffff


	//   ....[64]....
        /*013c*/ 	.word	0xffffffff


	//   ....[65]....
        /*0140*/ 	.word	0xffffffff


	//   ....[66]....
        /*0144*/ 	.word	0xffffffff


	//   ....[67]....
        /*0148*/ 	.word	0xffffffff


	//   ....[68]....
        /*014c*/ 	.word	0xffffffff


	//   ....[69]....
        /*0150*/ 	.word	0xffffffff


	//   ....[70]....
        /*0154*/ 	.word	0xffffffff


	//   ....[71]....
        /*0158*/ 	.word	0xffffffff


	//   ....[72]....
        /*015c*/ 	.word	0xffffffff


	//   ....[73]....
        /*0160*/ 	.word	0xffffffff


	//   ....[74]....
        /*0164*/ 	.word	0xffffffff


	//   ....[75]....
        /*0168*/ 	.word	0xffffffff


	//   ....[76]....
        /*016c*/ 	.word	0xffffffff


	//   ....[77]....
        /*0170*/ 	.word	0xffffffff


	//   ....[78]....
        /*0174*/ 	.word	0xffffffff


	//   ....[79]....
        /*0178*/ 	.word	0xffffffff


	//   ....[80]....
        /*017c*/ 	.word	0xffffffff


	//   ....[81]....
        /*0180*/ 	.word	0xffffffff


	//   ....[82]....
        /*0184*/ 	.word	0xffffffff


	//   ....[83]....
        /*0188*/ 	.word	0xffffffff


	//   ....[84]....
        /*018c*/ 	.word	0xffffffff


	//   ....[85]....
        /*0190*/ 	.word	0xffffffff


	//   ....[86]....
        /*0194*/ 	.word	0xffffffff


	//   ....[87]....
        /*0198*/ 	.word	0xffffffff


	//   ....[88]....
        /*019c*/ 	.word	0xffffffff


	//   ....[89]....
        /*01a0*/ 	.word	0xffffffff


	//   ....[90]....
        /*01a4*/ 	.word	0xffffffff


	//   ....[91]....
        /*01a8*/ 	.word	0xffffffff


	//   ....[92]....
        /*01ac*/ 	.word	0xffffffff


	//   ....[93]....
        /*01b0*/ 	.word	0xffffffff


	//   ....[94]....
        /*01b4*/ 	.word	0xffffffff


	//----- nvinfo : EIATTR_COOP_GROUP_INSTR_OFFSETS
	.align		4
.L_3261:
        /*01b8*/ 	.byte	0x04, 0x28
        /*01ba*/ 	.short	(.L_3263 - .L_3262)


	//   ....[0]....
.L_3262:
        /*01bc*/ 	.word	0x00000560


	//   ....[1]....
        /*01c0*/ 	.word	0x000005c0


	//   ....[2]....
        /*01c4*/ 	.word	0x000006e0


	//   ....[3]....
        /*01c8*/ 	.word	0x000007e0


	//   ....[4]....
        /*01cc*/ 	.word	0x00000c40


	//   ....[5]....
        /*01d0*/ 	.word	0x000010c0


	//   ....[6]....
        /*01d4*/ 	.word	0x00001370


	//   ....[7]....
        /*01d8*/ 	.word	0x000022b0


	//   ....[8]....
        /*01dc*/ 	.word	0x000022f0


	//   ....[9]....
        /*01e0*/ 	.word	0x00002320


	//   ....[10]....
        /*01e4*/ 	.word	0x00002340


	//   ....[11]....
        /*01e8*/ 	.word	0x00002370


	//   ....[12]....
        /*01ec*/ 	.word	0x00002390


	//   ....[13]....
        /*01f0*/ 	.word	0x00002450


	//   ....[14]....
        /*01f4*/ 	.word	0x00002470


	//   ....[15]....
        /*01f8*/ 	.word	0x00002480


	//   ....[16]....
        /*01fc*/ 	.word	0x00002490


	//   ....[17]....
        /*0200*/ 	.word	0x00002550


	//   ....[18]....
        /*0204*/ 	.word	0x00002570


	//   ....[19]....
        /*0208*/ 	.word	0x00002580


	//   ....[20]....
        /*020c*/ 	.word	0x00002590


	//   ....[21]....
        /*0210*/ 	.word	0x00002650


	//   ....[22]....
        /*0214*/ 	.word	0x00002680


	//   ....[23]....
        /*0218*/ 	.word	0x000026a0


	//   ....[24]....
        /*021c*/ 	.word	0x000026c0


	//   ....[25]....
        /*0220*/ 	.word	0x000027b0


	//   ....[26]....
        /*0224*/ 	.word	0x00002800


	//   ....[27]....
        /*0228*/ 	.word	0x00002830


	//   ....[28]....
        /*022c*/ 	.word	0x00002860


	//   ....[29]....
        /*0230*/ 	.word	0x000029d0


	//   ....[30]....
        /*0234*/ 	.word	0x00002a10


	//   ....[31]....
        /*0238*/ 	.word	0x00002d70


	//   ....[32]....
        /*023c*/ 	.word	0x00002e30


	//   ....[33]....
        /*0240*/ 	.word	0x00002e70


	//   ....[34]....
        /*0244*/ 	.word	0x00002e80


	//   ....[35]....
        /*0248*/ 	.word	0x00002e90


	//   ....[36]....
        /*024c*/ 	.word	0x00002ea0


	//   ....[37]....
        /*0250*/ 	.word	0x00002f80


	//   ....[38]....
        /*0254*/ 	.word	0x00002fa0


	//   ....[39]....
        /*0258*/ 	.word	0x00002fb0


	//   ....[40]....
        /*025c*/ 	.word	0x00002fc0


	//   ....[41]....
        /*0260*/ 	.word	0x000030a0


	//   ....[42]....
        /*0264*/ 	.word	0x000030c0


	//   ....[43]....
        /*0268*/ 	.word	0x000030d0


	//   ....[44]....
        /*026c*/ 	.word	0x000030e0


	//   ....[45]....
        /*0270*/ 	.word	0x000031c0


	//   ....[46]....
        /*0274*/ 	.word	0x000031e0


	//   ....[47]....
        /*0278*/ 	.word	0x000031f0


	//   ....[48]....
        /*027c*/ 	.word	0x00003200


	//   ....[49]....
        /*0280*/ 	.word	0x000032e0


	//   ....[50]....
        /*0284*/ 	.word	0x00003300


	//   ....[51]....
        /*0288*/ 	.word	0x00003310


	//   ....[52]....
        /*028c*/ 	.word	0x00003320


	//   ....[53]....
        /*0290*/ 	.word	0x00003400


	//   ....[54]....
        /*0294*/ 	.word	0x00003430


	//   ....[55]....
        /*0298*/ 	.word	0x00003440


	//   ....[56]....
        /*029c*/ 	.word	0x00003450


	//   ....[57]....
        /*02a0*/ 	.word	0x00003460


	//   ....[58]....
        /*02a4*/ 	.word	0x00003470


	//   ....[59]....
        /*02a8*/ 	.word	0x00003480


	//   ....[60]....
        /*02ac*/ 	.word	0x000034a0


	//   ....[61]....
        /*02b0*/ 	.word	0x000034c0


	//   ....[62]....
        /*02b4*/ 	.word	0x000034e0


	//   ....[63]....
        /*02b8*/ 	.word	0x00004030


	//   ....[64]....
        /*02bc*/ 	.word	0x00004130


	//   ....[65]....
        /*02c0*/ 	.word	0x00004170


	//   ....[66]....
        /*02c4*/ 	.word	0x000041b0


	//   ....[67]....
        /*02c8*/ 	.word	0x000041e0


	//   ....[68]....
        /*02cc*/ 	.word	0x00004280


	//   ....[69]....
        /*02d0*/ 	.word	0x000042b0


	//   ....[70]....
        /*02d4*/ 	.word	0x000042e0


	//   ....[71]....
        /*02d8*/ 	.word	0x000043a0


	//   ....[72]....
        /*02dc*/ 	.word	0x000043d0


	//   ....[73]....
        /*02e0*/ 	.word	0x00004400


	//   ....[74]....
        /*02e4*/ 	.word	0x00004430


	//   ....[75]....
        /*02e8*/ 	.word	0x000044e0


	//   ....[76]....
        /*02ec*/ 	.word	0x00004510


	//   ....[77]....
        /*02f0*/ 	.word	0x00004540


	//   ....[78]....
        /*02f4*/ 	.word	0x00004580


	//   ....[79]....
        /*02f8*/ 	.word	0x00004680


	//   ....[80]....
        /*02fc*/ 	.word	0x000046b0


	//   ....[81]....
        /*0300*/ 	.word	0x000046e0


	//   ....[82]....
        /*0304*/ 	.word	0x00004710


	//   ....[83]....
        /*0308*/ 	.word	0x00004cd0


	//   ....[84]....
        /*030c*/ 	.word	0x00004ea0


	//   ....[85]....
        /*0310*/ 	.word	0x00004f80


	//   ....[86]....
        /*0314*/ 	.word	0x00004fd0


	//   ....[87]....
        /*0318*/ 	.word	0x00005000


	//   ....[88]....
        /*031c*/ 	.word	0x00005020


	//   ....[89]....
        /*0320*/ 	.word	0x00005040


	//   ....[90]....
        /*0324*/ 	.word	0x000050f0


	//   ....[91]....
        /*0328*/ 	.word	0x00005140


	//   ....[92]....
        /*032c*/ 	.word	0x00005160


	//   ....[93]....
        /*0330*/ 	.word	0x00005180


	//   ....[94]....
        /*0334*/ 	.word	0x000051a0


	//----- nvinfo : EIATTR_EXIT_INSTR_OFFSETS
	.align		4
.L_3263:
        /*0338*/ 	.byte	0x04, 0x1c
        /*033a*/ 	.short	(.L_3265 - .L_3264)


	//   ....[0]....
.L_3264:
        /*033c*/ 	.word	0x00005260


	//   ....[1]....
        /*0340*/ 	.word	0x000057a0


	//----- nvinfo : EIATTR_MAX_THREADS
	.align		4
.L_3265:
        /*0344*/ 	.byte	0x04, 0x05
        /*0346*/ 	.short	(.L_3267 - .L_3266)
.L_3266:
        /*0348*/ 	.word	0x00000020
        /*034c*/ 	.word	0x00000001
        /*0350*/ 	.word	0x00000001


	//----- nvinfo : EIATTR_CRS_STACK_SIZE
	.align		4
.L_3267:
        /*0354*/ 	.byte	0x04, 0x1e
        /*0356*/ 	.short	(.L_3269 - .L_3268)
.L_3268:
        /*0358*/ 	.word	0x00000000
.L_3269:


//--------------------- .nv.info._Z25selective_scan_bwd_kernelI32Selective_Scan_bwd_kernel_traitsILi32ELi8ELb1ELb0ELb0ELb1ELb0EN3c104HalfENS1_7complexIfEEEEv12SSMParamsBwd --------------------------
	.section	.nv.info._Z25selective_scan_bwd_kernelI32Selective_Scan_bwd_kernel_traitsILi32ELi8ELb1ELb0ELb0ELb1ELb0EN3c104HalfENS1_7complexIfEEEEv12SSMParamsBwd,"",@"SHT_CUDA_INFO"
	.sectionflags	@""
	.align	4


	//----- nvinfo : EIATTR_CUDA_API_VERSION
	.align		4
        /*0000*/ 	.byte	0x04, 0x37
        /*0002*/ 	.short	(.L_3271 - .L_3270)
.L_3270:
        /*0004*/ 	.word	0x00000082


	//----- nvinfo : EIATTR_SW2861232_WAR
	.align		4
.L_3271:
        /*0008*/ 	.byte	0x01, 0x35
	.zero		2


	//----- nvinfo : EIATTR_PARAM_CBANK
	.align		4
        /*000c*/ 	.byte	0x04, 0x0a
        /*000e*/ 	.short	(.L_3273 - .L_3272)
	.align		4
.L_3272:
        /*0010*/ 	.word	index@(.nv.constant0._Z25selective_scan_bwd_kernelI32Selective_Scan_bwd_kernel_traitsILi32ELi8ELb1ELb0ELb0ELb1ELb0EN3c104HalfENS1_7complexIfEEEEv12SSMParamsBwd)
        /*0014*/ 	.short	0x0160
        /*0016*/ 	.short	0x01f0


	//----- nvinfo : EIATTR_CBANK_PARAM_SIZE
	.align		4
.L_3273:
        /*0018*/ 	.byte	0x03, 0x19
        /*001a*/ 	.short	0x01f0


	//----- nvinfo : EIATTR_KPARAM_INFO
	.align		4
        /*001c*/ 	.byte	0x04, 0x17
        /*001e*/ 	.short	(.L_3275 - .L_3274)
.L_3274:
        /*0020*/ 	.word	0x00000000
        /*0024*/ 	.short	0x0000
        /*0026*/ 	.short	0x0000
        /*0028*/ 	.byte	0x00, 0xf0, 0xc1, 0x07


	//----- nvinfo : EIATTR_MAXREG_COUNT
	.align		4
.L_3275:
        /*002c*/ 	.byte	0x03, 0x1b
        /*002e*/ 	.short	0x00ff


	//----- nvinfo : EIATTR_NUM_BARRIERS
	.align		4
        /*0030*/ 	.byte	0x02, 0x4c
        /*0032*/ 	.byte	0x01
	.zero		1


	//----- nvinfo : EIATTR_MERCURY_ISA_VERSION
	.align		4
        /*0034*/ 	.byte	0x03, 0x5f
        /*0036*/ 	.short	0x0000


	//----- nvinfo : EIATTR_COOP_GROUP_MASK_REGIDS
	.align		4
        /*0038*/ 	.byte	0x04, 0x29
        /*003a*/ 	.short	(.L_3277 - .L_3276)


	//   ....[0]....
.L_3276:
        /*003c*/ 	.word	0xffffffff


	//   ....[1]....
        /*0040*/ 	.word	0xffffffff


	//   ....[2]....
        /*0044*/ 	.word	0xffffffff


	//   ....[3]....
        /*0048*/ 	.word	0xffffffff


	//   ....[4]....
        /*004c*/ 	.word	0xffffffff


	//   ....[5]....
        /*0050*/ 	.word	0xffffffff


	//   ....[6]....
        /*0054*/ 	.word	0xffffffff


	//   ....[7]....
        /*0058*/ 	.word	0xffffffff


	//   ....[8]....
        /*005c*/ 	.word	0xffffffff


	//   ....[9]....
        /*0060*/ 	.word	0xffffffff


	//   ....[10]....
        /*0064*/ 	.word	0xffffffff


	//   ....[11]....
        /*0068*/ 	.word	0xffffffff


	//   ....[12]....
        /*006c*/ 	.word	0xffffffff


	//   ....[13]....
        /*0070*/ 	.word	0xffffffff


	//   ....[14]....
        /*0074*/ 	.word	0xffffffff


	//   ....[15]....
        /*0078*/ 	.word	0xffffffff


	//   ....[16]....
        /*007c*/ 	.word	0xffffffff


	//   ....[17]....
        /*0080*/ 	.word	0xffffffff


	//   ....[18]....
        /*0084*/ 	.word	0xffffffff


	//   ....[19]....
        /*0088*/ 	.word	0xffffffff


	//   ....[20]....
        /*008c*/ 	.word	0xffffffff


	//   ....[21]....
        /*0090*/ 	.word	0xffffffff


	//   ....[22]....
        /*0094*/ 	.word	0xffffffff


	//   ....[23]....
        /*0098*/ 	.word	0xffffffff


	//   ....[24]....
        /*009c*/ 	.word	0xffffffff


	//   ....[25]....
        /*00a0*/ 	.word	0xffffffff


	//   ....[26]....
        /*00a4*/ 	.word	0xffffffff


	//   ....[27]....
        /*00a8*/ 	.word	0xffffffff


	//   ....[28]....
        /*00ac*/ 	.word	0xffffffff


	//   ....[29]....
        /*00b0*/ 	.word	0xffffffff


	//   ....[30]....
        /*00b4*/ 	.word	0xffffffff


	//   ....[31]....
        /*00b8*/ 	.word	0xffffffff


	//   ....[32]....
        /*00bc*/ 	.word	0xffffffff


	//   ....[33]....
        /*00c0*/ 	.word	0xffffffff


	//   ....[34]....
        /*00c4*/ 	.word	0xffffffff


	//   ....[35]....
        /*00c8*/ 	.word	0xffffffff


	//   ....[36]....
        /*00cc*/ 	.word	0xffffffff


	//   ....[37]....
        /*00d0*/ 	.word	0xffffffff


	//   ....[38]....
        /*00d4*/ 	.word	0xffffffff


	//   ....[39]....
        /*00d8*/ 	.word	0xffffffff


	//   ....[40]....
        /*00dc*/ 	.word	0xffffffff


	//   ....[41]....
        /*00e0*/ 	.word	0xffffffff


	//   ....[42]....
        /*00e4*/ 	.word	0xffffffff


	//   ....[43]....
        /*00e8*/ 	.word	0xffffffff


	//   ....[44]....
        /*00ec*/ 	.word	0xffffffff


	//   ....[45]....
        /*00f0*/ 	.word	0xffffffff


	//   ....[46]....
        /*00f4*/ 	.word	0xffffffff


	//   ....[47]....
        /*00f8*/ 	.word	0xffffffff


	//   ....[48]....
        /*00fc*/ 	.word	0xffffffff


	//   ....[49]....
        /*0100*/ 	.word	0xffffffff


	//   ....[50]....
        /*0104*/ 	.word	0xffffffff


	//   ....[51]....
        /*0108*/ 	.word	0xffffffff


	//   ....[52]....
        /*010c*/ 	.word	0xffffffff


	//   ....[53]....
        /*0110*/ 	.word	0xffffffff


	//   ....[54]....
        /*0114*/ 	.word	0xffffffff


	//   ....[55]....
        /*0118*/ 	.word	0xffffffff


	//   ....[56]....
        /*011c*/ 	.word	0xffffffff


	//   ....[57]....
        /*0120*/ 	.word	0xffffffff


	//   ....[58]....
        /*0124*/ 	.word	0xffffffff


	//   ....[59]....
        /*0128*/ 	.word	0xffffffff


	//   ....[60]....
        /*012c*/ 	.word	0xffffffff


	//   ....[61]....
        /*0130*/ 	.word	0xffffffff


	//   ....[62]....
        /*0134*/ 	.word	0xffffffff


	//   ....[63]....
        /*0138*/ 	.word	0xffffffff


	//   ....[64]....
        /*013c*/ 	.word	0xffffffff


	//   ....[65]....
        /*0140*/ 	.word	0xffffffff


	//   ....[66]....
        /*0144*/ 	.word	0xffffffff


	//   ....[67]....
        /*0148*/ 	.word	0xffffffff


	//   ....[68]....
        /*014c*/ 	.word	0xffffffff


	//   ....[69]....
        /*0150*/ 	.word	0xffffffff


	//   ....[70]....
        /*0154*/ 	.word	0xffffffff


	//   ....[71]....
        /*0158*/ 	.word	0xffffffff


	//   ....[72]....
        /*015c*/ 	.word	0xffffffff


	//   ....[73]....
        /*0160*/ 	.word	0xffffffff


	//   ....[74]....
        /*0164*/ 	.word	0xffffffff


	//   ....[75]....
        /*0168*/ 	.word	0xffffffff


	//   ....[76]....
        /*016c*/ 	.word	0xffffffff


	//   ....[77]....
        /*0170*/ 	.word	0xffffffff


	//   ....[78]....
        /*0174*/ 	.word	0xffffffff


	//   ....[79]....
        /*0178*/ 	.word	0xffffffff


	//   ....[80]....
        /*017c*/ 	.word	0xffffffff


	//   ....[81]....
        /*0180*/ 	.word	0xffffffff


	//   ....[82]....
        /*0184*/ 	.word	0xffffffff


	//   ....[83]....
        /*0188*/ 	.word	0xffffffff


	//   ....[84]....
        /*018c*/ 	.word	0xffffffff


	//   ....[85]....
        /*0190*/ 	.word	0xffffffff


	//   ....[86]....
        /*0194*/ 	.word	0xffffffff


	//   ....[87]....
        /*0198*/ 	.word	0xffffffff


	//   ....[88]....
        /*019c*/ 	.word	0xffffffff


	//   ....[89]....
        /*01a0*/ 	.word	0xffffffff


	//   ....[90]....
        /*01a4*/ 	.word	0xffffffff


	//   ....[91]....
        /*01a8*/ 	.word	0xffffffff


	//----- nvinfo : EIATTR_COOP_GROUP_INSTR_OFFSETS
	.align		4
.L_3277:
        /*01ac*/ 	.byte	0x04, 0x28
        /*01ae*/ 	.short	(.L_3279 - .L_3278)


	//   ....[0]....
.L_3278:
        /*01b0*/ 	.word	0x00000590


	//   ....[1]....
        /*01b4*/ 	.word	0x000005f0


	//   ....[2]....
        /*01b8*/ 	.word	0x00000720


	//   ....[3]....
        /*01bc*/ 	.word	0x00002930


	//   ....[4]....
        /*01c0*/ 	.word	0x00002970


	//   ....[5]....
        /*01c4*/ 	.word	0x00002980


	//   ....[6]....
        /*01c8*/ 	.word	0x00002990


	//   ....[7]....
        /*01cc*/ 	.word	0x000029a0


	//   ....[8]....
        /*01d0*/ 	.word	0x000029b0


	//   ....[9]....
        /*01d4*/ 	.word	0x00002a70


	//   ....[10]....
        /*01d8*/ 	.word	0x00002a90


	//   ....[11]....
        /*01dc*/ 	.word	0x00002aa0


	//   ....[12]....
        /*01e0*/ 	.word	0x00002ab0


	//   ....[13]....
        /*01e4*/ 	.word	0x00002b70


	//   ....[14]....
        /*01e8*/ 	.word	0x00002b90


	//   ....[15]....
        /*01ec*/ 	.word	0x00002ba0


	//   ....[16]....
        /*01f0*/ 	.word	0x00002bb0


	//   ....[17]....
        /*01f4*/ 	.word	0x00002c70


	//   ....[18]....
        /*01f8*/ 	.word	0x00002ca0


	//   ....[19]....
        /*01fc*/ 	.word	0x00002cd0


	//   ....[20]....
        /*0200*/ 	.word	0x00002d00


	//   ....[21]....
        /*0204*/ 	.word	0x00002e60


	//   ....[22]....
        /*0208*/ 	.word	0x00002ea0


	//   ....[23]....
        /*020c*/ 	.word	0x00002ed0


	//   ....[24]....
        /*0210*/ 	.word	0x00002f00


	//   ....[25]....
        /*0214*/ 	.word	0x00003130


	//   ....[26]....
        /*0218*/ 	.word	0x00003160


	//   ....[27]....
        /*021c*/ 	.word	0x000033f0


	//   ....[28]....
        /*0220*/ 	.word	0x000034d0


	//   ....[29]....
        /*0224*/ 	.word	0x000034f0


	//   ....[30]....
        /*0228*/ 	.word	0x00003500


	//   ....[31]....
        /*022c*/ 	.word	0x00003510


	//   ....[32]....
        /*0230*/ 	.word	0x00003520


	//   ....[33]....
        /*0234*/ 	.word	0x00003600


	//   ....[34]....
        /*0238*/ 	.word	0x00003620


	//   ....[35]....
        /*023c*/ 	.word	0x00003630


	//   ....[36]....
        /*0240*/ 	.word	0x00003640


	//   ....[37]....
        /*0244*/ 	.word	0x00003720


	//   ....[38]....
        /*0248*/ 	.word	0x00003740


	//   ....[39]....
        /*024c*/ 	.word	0x00003750


	//   ....[40]....
        /*0250*/ 	.word	0x00003760


	//   ....[41]....
        /*0254*/ 	.word	0x00003840


	//   ....[42]....
        /*0258*/ 	.word	0x00003860


	//   ....[43]....
        /*025c*/ 	.word	0x00003870


	//   ....[44]....
        /*0260*/ 	.word	0x00003880


	//   ....[45]....
        /*0264*/ 	.word	0x00003960


	//   ....[46]....
        /*0268*/ 	.word	0x00003980


	//   ....[47]....
        /*026c*/ 	.word	0x00003990


	//   ....[48]....
        /*0270*/ 	.word	0x000039a0


	//   ....[49]....
        /*0274*/ 	.word	0x00003a80


	//   ....[50]....
        /*0278*/ 	.word	0x00003ab0


	//   ....[51]....
        /*027c*/ 	.word	0x00003ac0


	//   ....[52]....
        /*0280*/ 	.word	0x00003ad0


	//   ....[53]....
        /*0284*/ 	.word	0x00003ae0


	//   ....[54]....
        /*0288*/ 	.word	0x00003af0


	//   ....[55]....
        /*028c*/ 	.word	0x00003b00


	//   ....[56]....
        /*0290*/ 	.word	0x00003b20


	//   ....[57]....
        /*0294*/ 	.word	0x00003b40


	//   ....[58]....
        /*0298*/ 	.word	0x00003b60


	//   ....[59]....
        /*029c*/ 	.word	0x000046a0


	//   ....[60]....
        /*02a0*/ 	.word	0x000047c0


	//   ....[61]....
        /*02a4*/ 	.word	0x00004800


	//   ....[62]....
        /*02a8*/ 	.word	0x00004830


	//   ....[63]....
        /*02ac*/ 	.word	0x00004860


	//   ....[64]....
        /*02b0*/ 	.word	0x000048f0


	//   ....[65]....
        /*02b4*/ 	.word	0x00004920


	//   ....[66]....
        /*02b8*/ 	.word	0x00004940


	//   ....[67]....
        /*02bc*/ 	.word	0x000049c0


	//   ....[68]....
        /*02c0*/ 	.word	0x00004a10


	//   ....[69]....
        /*02c4*/ 	.word	0x00004a40


	//   ....[70]....
        /*02c8*/ 	.word	0x00004a70


	//   ....[71]....
        /*02cc*/ 	.word	0x00004b10


	//   ....[72]....
        /*02d0*/ 	.word	0x00004b50


	//   ....[73]....
        /*02d4*/ 	.word	0x00004b80


	//   ....[74]....
        /*02d8*/ 	.word	0x00004bb0


	//   ....[75]....
        /*02dc*/ 	.word	0x00004ca0


	//   ....[76]....
        /*02e0*/ 	.word	0x00004d00


	//   ....[77]....
        /*02e4*/ 	.word	0x00004d30


	//   ....[78]....
        /*02e8*/ 	.word	0x00004d60


	//   ....[79]....
        /*02ec*/ 	.word	0x00005280


	//   ....[80]....
        /*02f0*/ 	.word	0x00005620


	//   ....[81]....
        /*02f4*/ 	.word	0x00005980


	//   ....[82]....
        /*02f8*/ 	.word	0x00005a70


	//   ....[83]....
        /*02fc*/ 	.word	0x00005ac0


	//   ....[84]....
        /*0300*/ 	.word	0x00005af0


	//   ....[85]....
        /*0304*/ 	.word	0x00005b10


	//   ....[86]....
        /*0308*/ 	.word	0x00005b30


	//   ....[87]....
        /*030c*/ 	.word	0x00005be0


	//   ....[88]....
        /*0310*/ 	.word	0x00005c30


	//   ....[89]....
        /*0314*/ 	.word	0x00005c50


	//   ....[90]....
        /*0318*/ 	.word	0x00005c70


	//   ....[91]....
        /*031c*/ 	.word	0x00005c90


	//----- nvinfo : EIATTR_EXIT_INSTR_OFFSETS
	.align		4
.L_3279:
        /*0320*/ 	.byte	0x04, 0x1c
        /*0322*/ 	.short	(.L_3281 - .L_3280)


	//   ....[0]....
.L_3280:
        /*0324*/ 	.word	0x00005d50


	//   ....[1]....
        /*0328*/ 	.word	0x00006290


	//----- nvinfo : EIATTR_MAX_THREADS
	.align		4
.L_3281:
        /*032c*/ 	.byte	0x04, 0x05
        /*032e*/ 	.short	(.L_3283 - .L_3282)
.L_3282:
        /*0330*/ 	.word	0x00000020
        /*0334*/ 	.word	0x00000001
        /*0338*/ 	.word	0x00000001


	//----- nvinfo : EIATTR_CRS_STACK_SIZE
	.align		4
.L_3283:
        /*033c*/ 	.byte	0x04, 0x1e
        /*033e*/ 	.short	(.L_3285 - .L_3284)
.L_3284:
        /*0340*/ 	.word	0x00000000
.L_3285:


//--------------------- .nv.info._Z25selective_scan_bwd_kernelI32Selective_Scan_bwd_kernel_traitsILi32ELi8ELb1ELb0ELb0ELb1ELb1EN3c104HalfENS1_7complexIfEEEEv12SSMParamsBwd --------------------------
	.section	.nv.info._Z25selective_scan_bwd_kernelI32Selective_Scan_bwd_kernel_traitsILi32ELi8ELb1ELb0ELb0ELb1ELb1EN3c104HalfENS1_7complexIfEEEEv12SSMParamsBwd,"",@"SHT_CUDA_INFO"
	.sectionflags	@""
	.align	4


	//----- nvinfo : EIATTR_CUDA_API_VERSION
	.align		4
        /*0000*/ 	.byte	0x04, 0x37
        /*0002*/ 	.short	(.L_3287 - .L_3286)
.L_3286:
        /*0004*/ 	.word	0x00000082


	//----- nvinfo : EIATTR_SW2861232_WAR
	.align		4
.L_3287:
        /*0008*/ 	.byte	0x01, 0x35
	.zero		2


	//----- nvinfo : EIATTR_PARAM_CBANK
	.align		4
        /*000c*/ 	.byte	0x04, 0x0a
        /*000e*/ 	.short	(.L_3289 - .L_3288)
	.align		4
.L_3288:
        /*0010*/ 	.word	index@(.nv.constant0._Z25selective_scan_bwd_kernelI32Selective_Scan_bwd_kernel_traitsILi32ELi8ELb1ELb0ELb0ELb1ELb1EN3c104HalfENS1_7complexIfEEEEv12SSMParamsBwd)
        /*0014*/ 	.short	0x0160
        /*0016*/ 	.short	0x01f0


	//----- nvinfo : EIATTR_CBANK_PARAM_SIZE
	.align		4
.L_3289:
        /*0018*/ 	.byte	0x03, 0x19
        /*001a*/ 	.short	0x01f0


	//----- nvinfo : EIATTR_KPARAM_INFO
	.align		4
        /*001c*/ 	.byte	0x04, 0x17
        /*001e*/ 	.short	(.L_3291 - .L_3290)
.L_3290:
        /*0020*/ 	.word	0x00000000
        /*0024*/ 	.short	0x0000
        /*0026*/ 	.short	0x0000
        /*0028*/ 	.byte	0x00, 0xf0, 0xc1, 0x07


	//----- nvinfo : EIATTR_MAXREG_COUNT
	.align		4
.L_3291:
        /*002c*/ 	.byte	0x03, 0x1b
        /*002e*/ 	.short	0x00ff


	//----- nvinfo : EIATTR_NUM_BARRIERS
	.align		4
        /*0030*/ 	.byte	0x02, 0x4c
        /*0032*/ 	.byte	0x01
	.zero		1


	//----- nvinfo : EIATTR_MERCURY_ISA_VERSION
	.align		4
        /*0034*/ 	.byte	0x03, 0x5f
        /*0036*/ 	.short	0x0000


	//----- nvinfo : EIATTR_COOP_GROUP_MASK_REGIDS
	.align		4
        /*0038*/ 	.byte	0x04, 0x29
        /*003a*/ 	.short	(.L_3293 - .L_3292)


	//   ....[0]....
.L_3292:
        /*003c*/ 	.word	0xffffffff


	//   ....[1]....
        /*0040*/ 	.word	0xffffffff


	//   ....[2]....
        /*0044*/ 	.word	0xffffffff


	//   ....[3]....
        /*0048*/ 	.word	0xffffffff


	//   ....[4]....
        /*004c*/ 	.word	0xffffffff


	//   ....[5]....
        /*0050*/ 	.word	0xffffffff


	//   ....[6]....
        /*0054*/ 	.word	0xffffffff


	//   ....[7]....
        /*0058*/ 	.word	0xffffffff


	//   ....[8]....
        /*005c*/ 	.word	0xffffffff


	//   ....[9]....
        /*0060*/ 	.word	0xffffffff


	//   ....[10]....
        /*0064*/ 	.word	0xffffffff


	//   ....[11]....
        /*0068*/ 	.word	0xffffffff


	//   ....[12]....
        /*006c*/ 	.word	0xffffffff


	//   ....[13]....
        /*0070*/ 	.word	0xffffffff


	//   ....[14]....
        /*0074*/ 	.word	0xffffffff


	//   ....[15]....
        /*0078*/ 	.word	0xffffffff


	//   ....[16]....
        /*007c*/ 	.word	0xffffffff


	//   ....[17]....
        /*0080*/ 	.word	0xffffffff


	//   ....[18]....
        /*0084*/ 	.word	0xffffffff


	//   ....[19]....
        /*0088*/ 	.word	0xffffffff


	//   ....[20]....
        /*008c*/ 	.word	0xffffffff


	//   ....[21]....
        /*0090*/ 	.word	0xffffffff


	//   ....[22]....
        /*0094*/ 	.word	0xffffffff


	//   ....[23]....
        /*0098*/ 	.word	0xffffffff


	//   ....[24]....
        /*009c*/ 	.word	0xffffffff


	//   ....[25]....
        /*00a0*/ 	.word	0xffffffff


	//   ....[26]....
        /*00a4*/ 	.word	0xffffffff


	//   ....[27]....
        /*00a8*/ 	.word	0xffffffff


	//   ....[28]....
        /*00ac*/ 	.word	0xffffffff


	//   ....[29]....
        /*00b0*/ 	.word	0xffffffff


	//   ....[30]....
        /*00b4*/ 	.word	0xffffffff


	//   ....[31]....
        /*00b8*/ 	.word	0xffffffff


	//   ....[32]....
        /*00bc*/ 	.word	0xffffffff


	//   ....[33]....
        /*00c0*/ 	.word	0xffffffff


	//   ....[34]....
        /*00c4*/ 	.word	0xffffffff


	//   ....[35]....
        /*00c8*/ 	.word	0xffffffff


	//   ....[36]....
        /*00cc*/ 	.word	0xffffffff


	//   ....[37]....
        /*00d0*/ 	.word	0xffffffff


	//   ....[38]....
        /*00d4*/ 	.word	0xffffffff


	//   ....[39]....
        /*00d8*/ 	.word	0xffffffff


	//   ....[40]....
        /*00dc*/ 	.word	0xffffffff


	//   ....[41]....
        /*00e0*/ 	.word	0xffffffff


	//   ....[42]....
        /*00e4*/ 	.word	0xffffffff


	//   ....[43]....
        /*00e8*/ 	.word	0xffffffff


	//   ....[44]....
        /*00ec*/ 	.word	0xffffffff


	//   ....[45]....
        /*00f0*/ 	.word	0xffffffff


	//   ....[46]....
        /*00f4*/ 	.word	0xffffffff


	//   ....[47]....
        /*00f8*/ 	.word	0xffffffff


	//   ....[48]....
        /*00fc*/ 	.word	0xffffffff


	//   ....[49]....
        /*0100*/ 	.word	0xffffffff


	//   ....[50]....
        /*0104*/ 	.word	0xffffffff


	//   ....[51]....
        /*0108*/ 	.word	0xffffffff


	//   ....[52]....
        /*010c*/ 	.word	0xffffffff


	//   ....[53]....
        /*0110*/ 	.word	0xffffffff


	//   ....[54]....
        /*0114*/ 	.word	0xffffffff


	//   ....[55]....
        /*0118*/ 	.word	0xffffffff


	//   ....[56]....
        /*011c*/ 	.word	0xffffffff


	//   ....[57]....
        /*0120*/ 	.word	0xffffffff


	//   ....[58]....
        /*0124*/ 	.word	0xffffffff


	//   ....[59]....
        /*0128*/ 	.word	0xffffffff


	//   ....[60]....
        /*012c*/ 	.word	0xffffffff


	//   ....[61]....
        /*0130*/ 	.word	0xffffffff


	//   ....[62]....
        /*0134*/ 	.word	0xffffffff


	//   ....[63]....
        /*0138*/ 	.word	0xffffffff


	//   ....[64]....
        /*013c*/ 	.word	0xffffffff


	//   ....[65]....
        /*0140*/ 	.word	0xffffffff


	//   ....[66]....
        /*0144*/ 	.word	0xffffffff


	//   ....[67]....
        /*0148*/ 	.word	0xffffffff


	//   ....[68]....
        /*014c*/ 	.word	0xffffffff


	//   ....[69]....
        /*0150*/ 	.word	0xffffffff


	//   ....[70]....
        /*0154*/ 	.word	0xffffffff


	//   ....[71]....
        /*0158*/ 	.word	0xffffffff


	//   ....[72]....
        /*015c*/ 	.word	0xffffffff


	//   ....[73]....
        /*0160*/ 	.word	0xffffffff


	//   ....[74]....
        /*0164*/ 	.word	0xffffffff


	//   ....[75]....
        /*0168*/ 	.word	0xffffffff


	//   ....[76]....
        /*016c*/ 	.word	0xffffffff


	//   ....[77]....
        /*0170*/ 	.word	0xffffffff


	//   ....[78]....
        /*0174*/ 	.word	0xffffffff


	//   ....[79]....
        /*0178*/ 	.word	0xffffffff


	//   ....[80]....
        /*017c*/ 	.word	0xffffffff


	//   ....[81]....
        /*0180*/ 	.word	0xffffffff


	//   ....[82]....
        /*0184*/ 	.word	0xffffffff


	//   ....[83]....
        /*0188*/ 	.word	0xffffffff


	//   ....[84]....
        /*018c*/ 	.word	0xffffffff


	//   ....[85]....
        /*0190*/ 	.word	0xffffffff


	//   ....[86]....
        /*0194*/ 	.word	0xffffffff


	//   ....[87]....
        /*0198*/ 	.word	0xffffffff


	//   ....[88]....
        /*019c*/ 	.word	0xffffffff


	//   ....[89]....
        /*01a0*/ 	.word	0xffffffff


	//   ....[90]....
        /*01a4*/ 	.word	0xffffffff


	//   ....[91]....
        /*01a8*/ 	.word	0xffffffff


	//   ....[92]....
        /*01ac*/ 	.word	0xffffffff


	//   ....[93]....
        /*01b0*/ 	.word	0xffffffff


	//   ....[94]....
        /*01b4*/ 	.word	0xffffffff


	//   ....[95]....
        /*01b8*/ 	.word	0xffffffff


	//----- nvinfo : EIATTR_COOP_GROUP_INSTR_OFFSETS
	.align		4
.L_3293:
        /*01bc*/ 	.byte	0x04, 0x28
        /*01be*/ 	.short	(.L_3295 - .L_3294)


	//   ....[0]....
.L_3294:
        /*01c0*/ 	.word	0x00000590


	//   ....[1]....
        /*01c4*/ 	.word	0x000005f0


	//   ....[2]....
        /*01c8*/ 	.word	0x00000830


	//   ....[3]....
        /*01cc*/ 	.word	0x00001a90


	//   ....[4]....
        /*01d0*/ 	.word	0x00001e10


	//   ....[5]....
        /*01d4*/ 	.word	0x000022d0


	//   ....[6]....
        /*01d8*/ 	.word	0x000025a0


	//   ....[7]....
        /*01dc*/ 	.word	0x00003510


	//   ....[8]....
        /*01e0*/ 	.word	0x00003550


	//   ....[9]....
        /*01e4*/ 	.word	0x00003560


	//   ....[10]....
        /*01e8*/ 	.word	0x00003570


	//   ....[11]....
        /*01ec*/ 	.word	0x00003580


	//   ....[12]....
        /*01f0*/ 	.word	0x00003590


	//   ....[13]....
        /*01f4*/ 	.word	0x00003650


	//   ....[14]....
        /*01f8*/ 	.word	0x00003670


	//   ....[15]....
        /*01fc*/ 	.word	0x00003680


	//   ....[16]....
        /*0200*/ 	.word	0x00003690


	//   ....[17]....
        /*0204*/ 	.word	0x00003750


	//   ....[18]....
        /*0208*/ 	.word	0x00003770


	//   ....[19]....
        /*020c*/ 	.word	0x00003780


	//   ....[20]....
        /*0210*/ 	.word	0x00003790


	//   ....[21]....
        /*0214*/ 	.word	0x00003850


	//   ....[22]....
        /*0218*/ 	.word	0x00003880


	//   ....[23]....
        /*021c*/ 	.word	0x000038b0


	//   ....[24]....
        /*0220*/ 	.word	0x000038e0


	//   ....[25]....
        /*0224*/ 	.word	0x00003a60


	//   ....[26]....
        /*0228*/ 	.word	0x00003a90


	//   ....[27]....
        /*022c*/ 	.word	0x00003ac0


	//   ....[28]....
        /*0230*/ 	.word	0x00003af0


	//   ....[29]....
        /*0234*/ 	.word	0x00003c60


	//   ....[30]....
        /*0238*/ 	.word	0x00004040


	//   ....[31]....
        /*023c*/ 	.word	0x000040a0


	//   ....[32]....
        /*0240*/ 	.word	0x000040c0


	//   ....[33]....
        /*0244*/ 	.word	0x000040d0


	//   ....[34]....
        /*0248*/ 	.word	0x000040e0


	//   ....[35]....
        /*024c*/ 	.word	0x000040f0


	//   ....[36]....
        /*0250*/ 	.word	0x00004100


	//   ....[37]....
        /*0254*/ 	.word	0x000041e0


	//   ....[38]....
        /*0258*/ 	.word	0x00004200


	//   ....[39]....
        /*025c*/ 	.word	0x00004210


	//   ....[40]....
        /*0260*/ 	.word	0x00004220


	//   ....[41]....
        /*0264*/ 	.word	0x00004300


	//   ....[42]....
        /*0268*/ 	.word	0x00004320


	//   ....[43]....
        /*026c*/ 	.word	0x00004330


	//   ....[44]....
        /*0270*/ 	.word	0x00004340


	//   ....[45]....
        /*0274*/ 	.word	0x00004420


	//   ....[46]....
        /*0278*/ 	.word	0x00004440


	//   ....[47]....
        /*027c*/ 	.word	0x00004450


	//   ....[48]....
        /*0280*/ 	.word	0x00004460


	//   ....[49]....
        /*0284*/ 	.word	0x00004540


	//   ....[50]....
        /*0288*/ 	.word	0x00004560


	//   ....[51]....
        /*028c*/ 	.word	0x00004570


	//   ....[52]....
        /*0290*/ 	.word	0x00004580


	//   ....[53]....
        /*0294*/ 	.word	0x00004660


	//   ....[54]....
        /*0298*/ 	.word	0x00004690


	//   ....[55]....
        /*029c*/ 	.word	0x000046a0


	//   ....[56]....
        /*02a0*/ 	.word	0x000046b0


	//   ....[57]....
        /*02a4*/ 	.word	0x000046c0


	//   ....[58]....
        /*02a8*/ 	.word	0x000046d0


	//   ....[59]....
        /*02ac*/ 	.word	0x000046e0


	//   ....[60]....
        /*02b0*/ 	.word	0x00004700


	//   ....[61]....
        /*02b4*/ 	.word	0x00004720


	//   ....[62]....
        /*02b8*/ 	.word	0x00004740


	//   ....[63]....
        /*02bc*/ 	.word	0x00005280


	//   ....[64]....
        /*02c0*/ 	.word	0x000053a0


	//   ....[65]....
        /*02c4*/ 	.word	0x000053e0


	//   ....[66]....
        /*02c8*/ 	.word	0x00005410


	//   ....[67]....
        /*02cc*/ 	.word	0x00005440


	//   ....[68]....
        /*02d0*/ 	.word	0x000054e0


	//   ....[69]....
        /*02d4*/ 	.word	0x00005510


	//   ....[70]....
        /*02d8*/ 	.word	0x00005540


	//   ....[71]....
        /*02dc*/ 	.word	0x000055e0


	//   ....[72]....
        /*02e0*/ 	.word	0x00005620


	//   ....[73]....
        /*02e4*/ 	.word	0x00005650


	//   ....[74]....
        /*02e8*/ 	.word	0x00005680


	//   ....[75]....
        /*02ec*/ 	.word	0x00005710


	//   ....[76]....
        /*02f0*/ 	.word	0x00005750


	//   ....[77]....
        /*02f4*/ 	.word	0x00005780


	//   ....[78]....
        /*02f8*/ 	.word	0x000057b0


	//   ....[79]....
        /*02fc*/ 	.word	0x00005840


	//   ....[80]....
        /*0300*/ 	.word	0x00005880


	//   ....[81]....
        /*0304*/ 	.word	0x000058c0


	//   ....[82]....
        /*0308*/ 	.word	0x000058f0


	//   ....[83]....
        /*030c*/ 	.word	0x00005e60


	//   ....[84]....
        /*0310*/ 	.word	0x000061f0


	//   ....[85]....
        /*0314*/ 	.word	0x00006550


	//   ....[86]....
        /*0318*/ 	.word	0x00006650


	//   ....[87]....
        /*031c*/ 	.word	0x000066a0


	//   ....[88]....
        /*0320*/ 	.word	0x000066d0


	//   ....[89]....
        /*0324*/ 	.word	0x000066f0


	//   ....[90]....
        /*0328*/ 	.word	0x00006710


	//   ....[91]....
        /*032c*/ 	.word	0x000067c0


	//   ....[92]....
        /*0330*/ 	.word	0x00006810


	//   ....[93]....
        /*0334*/ 	.word	0x00006830


	//   ....[94]....
        /*0338*/ 	.word	0x00006850


	//   ....[95]....
        /*033c*/ 	.word	0x00006870


	//----- nvinfo : EIATTR_EXIT_INSTR_OFFSETS
	.align		4
.L_3295:
        /*0340*/ 	.byte	0x04, 0x1c
        /*0342*/ 	.short	(.L_3297 - .L_3296)


	//   ....[0]....
.L_3296:
        /*0344*/ 	.word	0x00006930


	//   ....[1]....
        /*0348*/ 	.word	0x00006e70


	//----- nvinfo : EIATTR_MAX_THREADS
	.align		4
.L_3297:
        /*034c*/ 	.byte	0x04, 0x05
        /*034e*/ 	.short	(.L_3299 - .L_3298)
.L_3298:
        /*0350*/ 	.word	0x00000020
        /*0354*/ 	.word	0x00000001
        /*0358*/ 	.word	0x00000001


	//----- nvinfo : EIATTR_CRS_STACK_SIZE
	.align		4
.L_3299:
        /*035c*/ 	.byte	0x04, 0x1e
        /*035e*/ 	.short	(.L_3301 - .L_3300)
.L_3300:
        /*0360*/ 	.word	0x00000000
.L_3301:


//--------------------- .nv.info._Z25selective_scan_bwd_kernelI32Selective_Scan_bwd_kernel_traitsILi32ELi8ELb1ELb0ELb1ELb0ELb0EN3c104HalfENS1_7complexIfEEEEv12SSMParamsBwd --------------------------
	.section	.nv.info._Z25selective_scan_bwd_kernelI32Selective_Scan_bwd_kernel_traitsILi32ELi8ELb1ELb0ELb1ELb0ELb0EN3c104HalfENS1_7complexIfEEEEv12SSMParamsBwd,"",@"SHT_CUDA_INFO"
	.sectionflags	@""
	.align	4


	//----- nvinfo : EIATTR_CUDA_API_VERSION
	.align		4
        /*0000*/ 	.byte	0x04, 0x37
        /*0002*/ 	.short	(.L_3303 - .L_3302)
.L_3302:
        /*0004*/ 	.word	0x00000082


	//----- nvinfo : EIATTR_SW2861232_WAR
	.align		4
.L_3303:
        /*0008*/ 	.byte	0x01, 0x35
	.zero		2


	//----- nvinfo : EIATTR_PARAM_CBANK
	.align		4
        /*000c*/ 	.byte	0x04, 0x0a
        /*000e*/ 	.short	(.L_3305 - .L_3304)
	.align		4
.L_3304:
        /*0010*/ 	.word	index@(.nv.constant0._Z25selective_scan_bwd_kernelI32Selective_Scan_bwd_kernel_traitsILi32ELi8ELb1ELb0ELb1ELb0ELb0EN3c104HalfENS1_7complexIfEEEEv12SSMParamsBwd)
        /*0014*/ 	.short	0x0160
        /*0016*/ 	.short	0x01f0


	//----- nvinfo : EIATTR_CBANK_PARAM_SIZE
	.align		4
.L_3305:
        /*0018*/ 	.byte	0x03, 0x19
        /*001a*/ 	.short	0x01f0


	//----- nvinfo : EIATTR_KPARAM_INFO
	.align		4
        /*001c*/ 	.byte	0x04, 0x17
        /*001e*/ 	.short	(.L_3307 - .L_3306)
.L_3306:
        /*0020*/ 	.word	0x00000000
        /*0024*/ 	.short	0x0000
        /*0026*/ 	.short	0x0000
        /*0028*/ 	.byte	0x00, 0xf0, 0xc1, 0x07


	//----- nvinfo : EIATTR_MAXREG_COUNT
	.align		4
.L_3307:
        /*002c*/ 	.byte	0x03, 0x1b
        /*002e*/ 	.short	0x00ff


	//----- nvinfo : EIATTR_NUM_BARRIERS
	.align		4
        /*0030*/ 	.byte	0x02, 0x4c
        /*0032*/ 	.byte	0x01
	.zero		1


	//----- nvinfo : EIATTR_MERCURY_ISA_VERSION
	.align		4
        /*0034*/ 	.byte	0x03, 0x5f
        /*0036*/ 	.short	0x0000


	//----- nvinfo : EIATTR_COOP_GROUP_MASK_REGIDS
	.align		4
        /*0038*/ 	.byte	0x04, 0x29
        /*003a*/ 	.short	(.L_3309 - .L_3308)


	//   ....[0]....
.L_3308:
        /*003c*/ 	.word	0xffffffff


	//   ....[1]....
        /*0040*/ 	.word	0xffffffff


	//   ....[2]....
        /*0044*/ 	.word	0xffffffff


	//   ....[3]....
        /*0048*/ 	.word	0xffffffff


	//   ....[4]....
        /*004c*/ 	.word	0xffffffff


	//   ....[5]....
        /*0050*/ 	.word	0xffffffff


	//   ....[6]....
        /*0054*/ 	.word	0xffffffff


	//   ....[7]....
        /*0058*/ 	.word	0xffffffff


	//   ....[8]....
        /*005c*/ 	.word	0xffffffff


	//   ....[9]....
        /*0060*/ 	.word	0xffffffff


	//   ....[10]....
        /*0064*/ 	.word	0xffffffff


	//   ....[11]....
        /*0068*/ 	.word	0xffffffff


	//   ....[12]....
        /*006c*/ 	.word	0xffffffff


	//   ....[13]....
        /*0070*/ 	.word	0xffffffff


	//   ....[14]....
        /*0074*/ 	.word	0xffffffff


	//   ....[15]....
        /*0078*/ 	.word	0xffffffff


	//   ....[16]....
        /*007c*/ 	.word	0xffffffff


	//   ....[17]....
        /*0080*/ 	.word	0xffffffff


	//   ....[18]....
        /*0084*/ 	.word	0xffffffff


	//   ....[19]....
        /*0088*/ 	.word	0xffffffff


	//   ....[20]....
        /*008c*/ 	.word	0xffffffff


	//   ....[21]....
        /*0090*/ 	.word	0xffffffff


	//   ....[22]....
        /*0094*/ 	.word	0xffffffff


	//   ....[23]....
        /*0098*/ 	.word	0xffffffff


	//   ....[24]....
        /*009c*/ 	.word	0xffffffff


	//   ....[25]....
        /*00a0*/ 	.word	0xffffffff


	//   ....[26]....
        /*00a4*/ 	.word	0xffffffff


	//   ....[27]....
        /*00a8*/ 	.word	0xffffffff


	//   ....[28]....
        /*00ac*/ 	.word	0xffffffff


	//   ....[29]....
        /*00b0*/ 	.word	0xffffffff


	//   ....[30]....
        /*00b4*/ 	.word	0xffffffff


	//   ....[31]....
        /*00b8*/ 	.word	0xffffffff


	//   ....[32]....
        /*00bc*/ 	.word	0xffffffff


	//   ....[33]....
        /*00c0*/ 	.word	0xffffffff


	//   ....[34]....
        /*00c4*/ 	.word	0xffffffff


	//   ....[35]....
        /*00c8*/ 	.word	0xffffffff


	//   ....[36]....
        /*00cc*/ 	.word	0xffffffff


	//   ....[37]....
        /*00d0*/ 	.word	0xffffffff


	//   ....[38]....
        /*00d4*/ 	.word	0xffffffff


	//   ....[39]....
        /*00d8*/ 	.word	0xffffffff


	//   ....[40]....
        /*00dc*/ 	.word	0xffffffff


	//   ....[41]....
        /*00e0*/ 	.word	0xffffffff


	//   ....[42]....
        /*00e4*/ 	.word	0xffffffff


	//   ....[43]....
        /*00e8*/ 	.word	0xffffffff


	//   ....[44]....
        /*00ec*/ 	.word	0xffffffff


	//   ....[45]....
        /*00f0*/ 	.word	0xffffffff


	//   ....[46]....
        /*00f4*/ 	.word	0xffffffff


	//   ....[47]....
        /*00f8*/ 	.word	0xffffffff


	//   ....[48]....
        /*00fc*/ 	.word	0xffffffff


	//   ....[49]....
        /*0100*/ 	.word	0xffffffff


	//   ....[50]....
        /*0104*/ 	.word	0xffffffff


	//   ....[51]....
        /*0108*/ 	.word	0xffffffff


	//   ....[52]....
        /*010c*/ 	.word	0xffffffff


	//   ....[53]....
        /*0110*/ 	.word	0xffffffff


	//   ....[54]....
        /*0114*/ 	.word	0xffffffff


	//   ....[55]....
        /*0118*/ 	.word	0xffffffff


	//   ....[56]....
        /*011c*/ 	.word	0xffffffff


	//   ....[57]....
        /*0120*/ 	.word	0xffffffff


	//   ....[58]....
        /*0124*/ 	.word	0xffffffff


	//   ....[59]....
        /*0128*/ 	.word	0xffffffff


	//   ....[60]....
        /*012c*/ 	.word	0xffffffff


	//   ....[61]....
        /*0130*/ 	.word	0xffffffff


	//   ....[62]....
        /*0134*/ 	.word	0xffffffff


	//   ....[63]....
        /*0138*/ 	.word	0xffffffff


	//   ....[64]....
        /*013c*/ 	.word	0xffffffff


	//   ....[65]....
        /*0140*/ 	.word	0xffffffff


	//   ....[66]....
        /*0144*/ 	.word	0xffffffff


	//   ....[67]....
        /*0148*/ 	.word	0xffffffff


	//   ....[68]....
        /*014c*/ 	.word	0xffffffff


	//   ....[69]....
        /*0150*/ 	.word	0xffffffff


	//   ....[70]....
        /*0154*/ 	.word	0xffffffff


	//   ....[71]....
        /*0158*/ 	.word	0xffffffff


	//   ....[72]....
        /*015c*/ 	.word	0xffffffff


	//   ....[73]....
        /*0160*/ 	.word	0xffffffff


	//   ....[74]....
        /*0164*/ 	.word	0xffffffff


	//   ....[75]....
        /*0168*/ 	.word	0xffffffff


	//   ....[76]....
        /*016c*/ 	.word	0xffffffff


	//   ....[77]....
        /*0170*/ 	.word	0xffffffff


	//   ....[78]....
        /*0174*/ 	.word	0xffffffff


	//   ....[79]....
        /*0178*/ 	.word	0xffffffff


	//   ....[80]....
        /*017c*/ 	.word	0xffffffff


	//   ....[81]....
        /*0180*/ 	.word	0xffffffff


	//   ....[82]....
        /*0184*/ 	.word	0xffffffff


	//   ....[83]....
        /*0188*/ 	.word	0xffffffff


	//   ....[84]....
        /*018c*/ 	.word	0xffffffff


	//   ....[85]....
        /*0190*/ 	.word	0xffffffff


	//   ....[86]....
        /*0194*/ 	.word	0xffffffff


	//   ....[87]....
        /*0198*/ 	.word	0xffffffff


	//   ....[88]....
        /*019c*/ 	.word	0xffffffff


	//   ....[89]....
        /*01a0*/ 	.word	0xffffffff


	//   ....[90]....
        /*01a4*/ 	.word	0xffffffff


	//   ....[91]....
        /*01a8*/ 	.word	0xffffffff


	//----- nvinfo : EIATTR_COOP_GROUP_INSTR_OFFSETS
	.align		4
.L_3309:
        /*01ac*/ 	.byte	0x04, 0x28
        /*01ae*/ 	.short	(.L_3311 - .L_3310)


	//   ....[0]....
.L_3310:
        /*01b0*/ 	.word	0x00000790


	//   ....[1]....
        /*01b4*/ 	.word	0x000007f0


	//   ....[2]....
        /*01b8*/ 	.word	0x000008d0


	//   ....[3]....
        /*01bc*/ 	.word	0x00000fe0


	//   ....[4]....
        /*01c0*/ 	.word	0x000019a0


	//   ....[5]....
        /*01c4*/ 	.word	0x000019e0


	//   ....[6]....
        /*01c8*/ 	.word	0x00001a20


	//   ....[7]....
        /*01cc*/ 	.word	0x00001a60


	//   ....[8]....
        /*01d0*/ 	.word	0x00001aa0


	//   ....[9]....
        /*01d4*/ 	.word	0x00001ad0


	//   ....[10]....
        /*01d8*/ 	.word	0x00001b90


	//   ....[11]....
        /*01dc*/ 	.word	0x00001bb0


	//   ....[12]....
        /*01e0*/ 	.word	0x00001bc0


	//   ....[13]....
        /*01e4*/ 	.word	0x00001bd0


	//   ....[14]....
        /*01e8*/ 	.word	0x00001c90


	//   ....[15]....
        /*01ec*/ 	.word	0x00001cb0


	//   ....[16]....
        /*01f0*/ 	.word	0x00001cc0


	//   ....[17]....
        /*01f4*/ 	.word	0x00001cd0


	//   ....[18]....
        /*01f8*/ 	.word	0x00001d90


	//   ....[19]....
        /*01fc*/ 	.word	0x00001db0


	//   ....[20]....
        /*0200*/ 	.word	0x00001dc0


	//   ....[21]....
        /*0204*/ 	.word	0x00001dd0


	//   ....[22]....
        /*0208*/ 	.word	0x00001eb0


	//   ....[23]....
        /*020c*/ 	.word	0x00001ee0


	//   ....[24]....
        /*0210*/ 	.word	0x00001f10


	//   ....[25]....
        /*0214*/ 	.word	0x00001f30


	//   ....[26]....
        /*0218*/ 	.word	0x00001ff0


	//   ....[27]....
        /*021c*/ 	.word	0x00002050


	//   ....[28]....
        /*0220*/ 	.word	0x00002080


	//   ....[29]....
        /*0224*/ 	.word	0x000020b0


	//   ....[30]....
        /*0228*/ 	.word	0x00002a60


	//   ....[31]....
        /*022c*/ 	.word	0x00002a90


	//   ....[32]....
        /*0230*/ 	.word	0x00002aa0


	//   ....[33]....
        /*0234*/ 	.word	0x00002ab0


	//   ....[34]....
        /*0238*/ 	.word	0x00002ba0


	//   ....[35]....
        /*023c*/ 	.word	0x00002be0


	//   ....[36]....
        /*0240*/ 	.word	0x00002c00


	//   ....[37]....
        /*0244*/ 	.word	0x00002c10


	//   ....[38]....
        /*0248*/ 	.word	0x00002d00


	//   ....[39]....
        /*024c*/ 	.word	0x00002d40


	//   ....[40]....
        /*0250*/ 	.word	0x00002d70


	//   ....[41]....
        /*0254*/ 	.word	0x00002e30


	//   ....[42]....
        /*0258*/ 	.word	0x00002f40


	//   ....[43]....
        /*025c*/ 	.word	0x00002f80


	//   ....[44]....
        /*0260*/ 	.word	0x00002fc0


	//   ....[45]....
        /*0264*/ 	.word	0x00002ff0


	//   ....[46]....
        /*0268*/ 	.word	0x00003230


	//   ....[47]....
        /*026c*/ 	.word	0x00003260


	//   ....[48]....
        /*0270*/ 	.word	0x00003290


	//   ....[49]....
        /*0274*/ 	.word	0x000033f0


	//   ....[50]....
        /*0278*/ 	.word	0x00003530


	//   ....[51]....
        /*027c*/ 	.word	0x00003570


	//   ....[52]....
        /*0280*/ 	.word	0x000035b0


	//   ....[53]....
        /*0284*/ 	.word	0x000035e0


	//   ....[54]....
        /*0288*/ 	.word	0x00003690


	//   ....[55]....
        /*028c*/ 	.word	0x000036c0


	//   ....[56]....
        /*0290*/ 	.word	0x00003720


	//   ....[57]....
        /*0294*/ 	.word	0x00003750


	//   ....[58]....
        /*0298*/ 	.word	0x00003780


	//   ....[59]....
        /*029c*/ 	.word	0x000037b0


	//   ....[60]....
        /*02a0*/ 	.word	0x00004d40


	//   ....[61]....
        /*02a4*/ 	.word	0x00004d80


	//   ....[62]....
        /*02a8*/ 	.word	0x00004dc0


	//   ....[63]....
        /*02ac*/ 	.word	0x00004e00


	//   ....[64]....
        /*02b0*/ 	.word	0x00004ea0


	//   ....[65]....
        /*02b4*/ 	.word	0x00004ed0


	//   ....[66]....
        /*02b8*/ 	.word	0x00004ef0


	//   ....[67]....
        /*02bc*/ 	.word	0x00004f00


	//   ....[68]....
        /*02c0*/ 	.word	0x00004f20


	//   ....[69]....
        /*02c4*/ 	.word	0x00004f50


	//   ....[70]....
        /*02c8*/ 	.word	0x00004f70


	//   ....[71]....
        /*02cc*/ 	.word	0x00004fa0


	//   ....[72]....
        /*02d0*/ 	.word	0x00005020


	//   ....[73]....
        /*02d4*/ 	.word	0x00005060


	//   ....[74]....
        /*02d8*/ 	.word	0x00005090


	//   ....[75]....
        /*02dc*/ 	.word	0x000050d0


	//   ....[76]....
        /*02e0*/ 	.word	0x00005220


	//   ....[77]....
        /*02e4*/ 	.word	0x00005250


	//   ....[78]....
        /*02e8*/ 	.word	0x00005280


	//   ....[79]....
        /*02ec*/ 	.word	0x000052b0


	//   ....[80]....
        /*02f0*/ 	.word	0x00005760


	//   ....[81]....
        /*02f4*/ 	.word	0x000059b0


	//   ....[82]....
        /*02f8*/ 	.word	0x00005a90


	//   ....[83]....
        /*02fc*/ 	.word	0x00005ae0


	//   ....[84]....
        /*0300*/ 	.word	0x00005b10


	//   ....[85]....
        /*0304*/ 	.word	0x00005b30


	//   ....[86]....
        /*0308*/ 	.word	0x00005b50


	//   ....[87]....
        /*030c*/ 	.word	0x00005c00


	//   ....[88]....
        /*0310*/ 	.word	0x00005c50


	//   ....[89]....
        /*0314*/ 	.word	0x00005c70


	//   ....[90]....
        /*0318*/ 	.word	0x00005c90


	//   ....[91]....
        /*031c*/ 	.word	0x00005cb0


	//----- nvinfo : EIATTR_EXIT_INSTR_OFFSETS
	.align		4
.L_3311:
        /*0320*/ 	.byte	0x04, 0x1c
        /*0322*/ 	.short	(.L_3313 - .L_3312)


	//   ....[0]....
.L_3312:
        /*0324*/ 	.word	0x00005d70


	//   ....[1]....
        /*0328*/ 	.word	0x00005fb0


	//----- nvinfo : EIATTR_MAX_THREADS
	.align		4
.L_3313:
        /*032c*/ 	.byte	0x04, 0x05
        /*032e*/ 	.short	(.L_3315 - .L_3314)
.L_3314:
        /*0330*/ 	.word	0x00000020
        /*0334*/ 	.word	0x00000001
        /*0338*/ 	.word	0x00000001


	//----- nvinfo : EIATTR_CRS_STACK_SIZE
	.align		4
.L_3315:
        /*033c*/ 	.byte	0x04, 0x1e
        /*033e*/ 	.short	(.L_3317 - .L_3316)
.L_3316:
        /*0340*/ 	.word	0x00000000
.L_3317:


//--------------------- .nv.info._Z25selective_scan_bwd_kernelI32Selective_Scan_bwd_kernel_traitsILi32ELi8ELb1ELb0ELb1ELb0ELb1EN3c104HalfENS1_7complexIfEEEEv12SSMParamsBwd --------------------------
	.section	.nv.info._Z25selective_scan_bwd_kernelI32Selective_Scan_bwd_kernel_traitsILi32ELi8ELb1ELb0ELb1ELb0ELb1EN3c104HalfENS1_7complexIfEEEEv12SSMParamsBwd,"",@"SHT_CUDA_INFO"
	.sectionflags	@""
	.align	4


	//----- nvinfo : EIATTR_CUDA_API_VERSION
	.align		4
        /*0000*/ 	.byte	0x04, 0x37
        /*0002*/ 	.short	(.L_3319 - .L_3318)
.L_3318:
        /*0004*/ 	.word	0x00000082


	//----- nvinfo : EIATTR_SW2861232_WAR
	.align		4
.L_3319:
        /*0008*/ 	.byte	0x01, 0x35
	.zero		2


	//----- nvinfo : EIATTR_PARAM_CBANK
	.align		4
        /*000c*/ 	.byte	0x04, 0x0a
        /*000e*/ 	.short	(.L_3321 - .L_3320)
	.align		4
.L_3320:
        /*0010*/ 	.word	index@(.nv.constant0._Z25selective_scan_bwd_kernelI32Selective_Scan_bwd_kernel_traitsILi32ELi8ELb1ELb0ELb1ELb0ELb1EN3c104HalfENS1_7complexIfEEEEv12SSMParamsBwd)
        /*0014*/ 	.short	0x0160
        /*0016*/ 	.short	0x01f0


	//----- nvinfo : EIATTR_CBANK_PARAM_SIZE
	.align		4
.L_3321:
        /*0018*/ 	.byte	0x03, 0x19
        /*001a*/ 	.short	0x01f0


	//----- nvinfo : EIATTR_KPARAM_INFO
	.align		4
        /*001c*/ 	.byte	0x04, 0x17
        /*001e*/ 	.short	(.L_3323 - .L_3322)
.L_3322:
        /*0020*/ 	.word	0x00000000
        /*0024*/ 	.short	0x0000
        /*0026*/ 	.short	0x0000
        /*0028*/ 	.byte	0x00, 0xf0, 0xc1, 0x07


	//----- nvinfo : EIATTR_MAXREG_COUNT
	.align		4
.L_3323:
        /*002c*/ 	.byte	0x03, 0x1b
        /*002e*/ 	.short	0x00ff


	//----- nvinfo : EIATTR_NUM_BARRIERS
	.align		4
        /*0030*/ 	.byte	0x02, 0x4c
        /*0032*/ 	.byte	0x01
	.zero		1


	//----- nvinfo : EIATTR_MERCURY_ISA_VERSION
	.align		4
        /*0034*/ 	.byte	0x03, 0x5f
        /*0036*/ 	.short	0x0000


	//----- nvinfo : EIATTR_COOP_GROUP_MASK_REGIDS
	.align		4
        /*0038*/ 	.byte	0x04, 0x29
        /*003a*/ 	.short	(.L_3325 - .L_3324)


	//   ....[0]....
.L_3324:
        /*003c*/ 	.word	0xffffffff


	//   ....[1]....
        /*0040*/ 	.word	0xffffffff


	//   ....[2]....
        /*0044*/ 	.word	0xffffffff


	//   ....[3]....
        /*0048*/ 	.word	0xffffffff


	//   ....[4]....
        /*004c*/ 	.word	0xffffffff


	//   ....[5]....
        /*0050*/ 	.word	0xffffffff


	//   ....[6]....
        /*0054*/ 	.word	0xffffffff


	//   ....[7]....
        /*0058*/ 	.word	0xffffffff


	//   ....[8]....
        /*005c*/ 	.word	0xffffffff


	//   ....[9]....
        /*0060*/ 	.word	0xffffffff


	//   ....[10]....
        /*0064*/ 	.word	0xffffffff


	//   ....[11]....
        /*0068*/ 	.word	0xffffffff


	//   ....[12]....
        /*006c*/ 	.word	0xffffffff


	//   ....[13]....
        /*0070*/ 	.word	0xffffffff


	//   ....[14]....
        /*0074*/ 	.word	0xffffffff


	//   ....[15]....
        /*0078*/ 	.word	0xffffffff


	//   ....[16]....
        /*007c*/ 	.word	0xffffffff


	//   ....[17]....
        /*0080*/ 	.word	0xffffffff


	//   ....[18]....
        /*0084*/ 	.word	0xffffffff


	//   ....[19]....
        /*0088*/ 	.word	0xffffffff


	//   ....[20]....
        /*008c*/ 	.word	0xffffffff


	//   ....[21]....
        /*0090*/ 	.word	0xffffffff


	//   ....[22]....
        /*0094*/ 	.word	0xffffffff


	//   ....[23]....
        /*0098*/ 	.word	0xffffffff


	//   ....[24]....
        /*009c*/ 	.word	0xffffffff


	//   ....[25]....
        /*00a0*/ 	.word	0xffffffff


	//   ....[26]....
        /*00a4*/ 	.word	0xffffffff


	//   ....[27]....
        /*00a8*/ 	.word	0xffffffff


	//   ....[28]....
        /*00ac*/ 	.word	0xffffffff


	//   ....[29]....
        /*00b0*/ 	.word	0xffffffff


	//   ....[30]....
        /*00b4*/ 	.word	0xffffffff


	//   ....[31]....
        /*00b8*/ 	.word	0xffffffff


	//   ....[32]....
        /*00bc*/ 	.word	0xffffffff


	//   ....[33]....
        /*00c0*/ 	.word	0xffffffff


	//   ....[34]....
        /*00c4*/ 	.word	0xffffffff


	//   ....[35]....
        /*00c8*/ 	.word	0xffffffff


	//   ....[36]....
        /*00cc*/ 	.word	0xffffffff


	//   ....[37]....
        /*00d0*/ 	.word	0xffffffff


	//   ....[38]....
        /*00d4*/ 	.word	0xffffffff


	//   ....[39]....
        /*00d8*/ 	.word	0xffffffff


	//   ....[40]....
        /*00dc*/ 	.word	0xffffffff


	//   ....[41]....
        /*00e0*/ 	.word	0xffffffff


	//   ....[42]....
        /*00e4*/ 	.word	0xffffffff


	//   ....[43]....
        /*00e8*/ 	.word	0xffffffff


	//   ....[44]....
        /*00ec*/ 	.word	0xffffffff


	//   ....[45]....
        /*00f0*/ 	.word	0xffffffff


	//   ....[46]....
        /*00f4*/ 	.word	0xffffffff


	//   ....[47]....
        /*00f8*/ 	.word	0xffffffff


	//   ....[48]....
        /*00fc*/ 	.word	0xffffffff


	//   ....[49]....
        /*0100*/ 	.word	0xffffffff


	//   ....[50]....
        /*0104*/ 	.word	0xffffffff


	//   ....[51]....
        /*0108*/ 	.word	0xffffffff


	//   ....[52]....
        /*010c*/ 	.word	0xffffffff


	//   ....[53]....
        /*0110*/ 	.word	0xffffffff


	//   ....[54]....
        /*0114*/ 	.word	0xffffffff


	//   ....[55]....
        /*0118*/ 	.word	0xffffffff


	//   ....[56]....
        /*011c*/ 	.word	0xffffffff


	//   ....[57]....
        /*0120*/ 	.word	0xffffffff


	//   ....[58]....
        /*0124*/ 	.word	0xffffffff


	//   ....[59]....
        /*0128*/ 	.word	0xffffffff


	//   ....[60]....
        /*012c*/ 	.word	0xffffffff


	//   ....[61]....
        /*0130*/ 	.word	0xffffffff


	//   ....[62]....
        /*0134*/ 	.word	0xffffffff


	//   ....[63]....
        /*0138*/ 	.word	0xffffffff


	//   ....[64]....
        /*013c*/ 	.word	0xffffffff


	//   ....[65]....
        /*0140*/ 	.word	0xffffffff


	//   ....[66]....
        /*0144*/ 	.word	0xffffffff


	//   ....[67]....
        /*0148*/ 	.word	0xffffffff


	//   ....[68]....
        /*014c*/ 	.word	0xffffffff


	//   ....[69]....
        /*0150*/ 	.word	0xffffffff


	//   ....[70]....
        /*0154*/ 	.word	0xffffffff


	//   ....[71]....
        /*0158*/ 	.word	0xffffffff


	//   ....[72]....
        /*015c*/ 	.word	0xffffffff


	//   ....[73]....
        /*0160*/ 	.word	0xffffffff


	//   ....[74]....
        /*0164*/ 	.word	0xffffffff


	//   ....[75]....
        /*0168*/ 	.word	0xffffffff


	//   ....[76]....
        /*016c*/ 	.word	0xffffffff


	//   ....[77]....
        /*0170*/ 	.word	0xffffffff


	//   ....[78]....
        /*0174*/ 	.word	0xffffffff


	//   ....[79]....
        /*0178*/ 	.word	0xffffffff


	//   ....[80]....
        /*017c*/ 	.word	0xffffffff


	//   ....[81]....
        /*0180*/ 	.word	0xffffffff


	//   ....[82]....
        /*0184*/ 	.word	0xffffffff


	//   ....[83]....
        /*0188*/ 	.word	0xffffffff


	//   ....[84]....
        /*018c*/ 	.word	0xffffffff


	//   ....[85]....
        /*0190*/ 	.word	0xffffffff


	//   ....[86]....
        /*0194*/ 	.word	0xffffffff


	//   ....[87]....
        /*0198*/ 	.word	0xffffffff


	//   ....[88]....
        /*019c*/ 	.word	0xffffffff


	//   ....[89]....
        /*01a0*/ 	.word	0xffffffff


	//   ....[90]....
        /*01a4*/ 	.word	0xffffffff


	//   ....[91]....
        /*01a8*/ 	.word	0xffffffff


	//   ....[92]....
        /*01ac*/ 	.word	0xffffffff


	//   ....[93]....
        /*01b0*/ 	.word	0xffffffff


	//   ....[94]....
        /*01b4*/ 	.word	0xffffffff


	//   ....[95]....
        /*01b8*/ 	.word	0xffffffff


	//----- nvinfo : EIATTR_COOP_GROUP_INSTR_OFFSETS
	.align		4
.L_3325:
        /*01bc*/ 	.byte	0x04, 0x28
        /*01be*/ 	.short	(.L_3327 - .L_3326)


	//   ....[0]....
.L_3326:
        /*01c0*/ 	.word	0x000007b0


	//   ....[1]....
        /*01c4*/ 	.word	0x00000820


	//   ....[2]....
        /*01c8*/ 	.word	0x00000940


	//   ....[3]....
        /*01cc*/ 	.word	0x00000a40


	//   ....[4]....
        /*01d0*/ 	.word	0x00000e00


	//   ....[5]....
        /*01d4*/ 	.word	0x000012d0


	//   ....[6]....
        /*01d8*/ 	.word	0x000015d0


	//   ....[7]....
        /*01dc*/ 	.word	0x00001c10


	//   ....[8]....
        /*01e0*/ 	.word	0x000025d0


	//   ....[9]....
        /*01e4*/ 	.word	0x00002610


	//   ....[10]....
        /*01e8*/ 	.word	0x00002650


	//   ....[11]....
        /*01ec*/ 	.word	0x00002690


	//   ....[12]....
        /*01f0*/ 	.word	0x000026d0


	//   ....[13]....
        /*01f4*/ 	.word	0x00002710


	//   ....[14]....
        /*01f8*/ 	.word	0x00002810


	//   ....[15]....
        /*01fc*/ 	.word	0x00002830


	//   ....[16]....
        /*0200*/ 	.word	0x00002840


	//   ....[17]....
        /*0204*/ 	.word	0x00002850


	//   ....[18]....
        /*0208*/ 	.word	0x00002910


	//   ....[19]....
        /*020c*/ 	.word	0x00002930


	//   ....[20]....
        /*0210*/ 	.word	0x00002940


	//   ....[21]....
        /*0214*/ 	.word	0x00002950


	//   ....[22]....
        /*0218*/ 	.word	0x00002a10


	//   ....[23]....
        /*021c*/ 	.word	0x00002a30


	//   ....[24]....
        /*0220*/ 	.word	0x00002a40


	//   ....[25]....
        /*0224*/ 	.word	0x00002a50


	//   ....[26]....
        /*0228*/ 	.word	0x00002b30


	//   ....[27]....
        /*022c*/ 	.word	0x00002b60


	//   ....[28]....
        /*0230*/ 	.word	0x00002b90


	//   ....[29]....
        /*0234*/ 	.word	0x00002bb0


	//   ....[30]....
        /*0238*/ 	.word	0x00002c70


	//   ....[31]....
        /*023c*/ 	.word	0x00002cb0


	//   ....[32]....
        /*0240*/ 	.word	0x00002ce0


	//   ....[33]....
        /*0244*/ 	.word	0x00002d20


	//   ....[34]....
        /*0248*/ 	.word	0x00003610


	//   ....[35]....
        /*024c*/ 	.word	0x00003660


	//   ....[36]....
        /*0250*/ 	.word	0x000036d0


	//   ....[37]....
        /*0254*/ 	.word	0x000036e0


	//   ....[38]....
        /*0258*/ 	.word	0x000037d0


	//   ....[39]....
        /*025c*/ 	.word	0x00003810


	//   ....[40]....
        /*0260*/ 	.word	0x00003830


	//   ....[41]....
        /*0264*/ 	.word	0x00003840


	//   ....[42]....
        /*0268*/ 	.word	0x00003930


	//   ....[43]....
        /*026c*/ 	.word	0x00003970


	//   ....[44]....
        /*0270*/ 	.word	0x000039a0


	//   ....[45]....
        /*0274*/ 	.word	0x00003a30


	//   ....[46]....
        /*0278*/ 	.word	0x00003b70


	//   ....[47]....
        /*027c*/ 	.word	0x00003bb0


	//   ....[48]....
        /*0280*/ 	.word	0x00003bf0


	//   ....[49]....
        /*0284*/ 	.word	0x00003c20


	//   ....[50]....
        /*0288*/ 	.word	0x00003e60


	//   ....[51]....
        /*028c*/ 	.word	0x00003e90


	//   ....[52]....
        /*0290*/ 	.word	0x00003ec0


	//   ....[53]....
        /*0294*/ 	.word	0x00003ef0


	//   ....[54]....
        /*0298*/ 	.word	0x00004160


	//   ....[55]....
        /*029c*/ 	.word	0x000041a0


	//   ....[56]....
        /*02a0*/ 	.word	0x000041e0


	//   ....[57]....
        /*02a4*/ 	.word	0x00004210


	//   ....[58]....
        /*02a8*/ 	.word	0x00004240


	//   ....[59]....
        /*02ac*/ 	.word	0x00004270


	//   ....[60]....
        /*02b0*/ 	.word	0x000042a0


	//   ....[61]....
        /*02b4*/ 	.word	0x000042d0


	//   ....[62]....
        /*02b8*/ 	.word	0x00004330


	//   ....[63]....
        /*02bc*/ 	.word	0x00004360


	//   ....[64]....
        /*02c0*/ 	.word	0x00005960


	//   ....[65]....
        /*02c4*/ 	.word	0x000059a0


	//   ....[66]....
        /*02c8*/ 	.word	0x000059e0


	//   ....[67]....
        /*02cc*/ 	.word	0x00005a20


	//   ....[68]....
        /*02d0*/ 	.word	0x00005ac0


	//   ....[69]....
        /*02d4*/ 	.word	0x00005ae0


	//   ....[70]....
        /*02d8*/ 	.word	0x00005b00


	//   ....[71]....
        /*02dc*/ 	.word	0x00005b20


	//   ....[72]....
        /*02e0*/ 	.word	0x00005b60


	//   ....[73]....
        /*02e4*/ 	.word	0x00005b80


	//   ....[74]....
        /*02e8*/ 	.word	0x00005ba0


	//   ....[75]....
        /*02ec*/ 	.word	0x00005bd0


	//   ....[76]....
        /*02f0*/ 	.word	0x00005c70


	//   ....[77]....
        /*02f4*/ 	.word	0x00005ca0


	//   ....[78]....
        /*02f8*/ 	.word	0x00005cd0


	//   ....[79]....
        /*02fc*/ 	.word	0x00005d10


	//   ....[80]....
        /*0300*/ 	.word	0x00005df0


	//   ....[81]....
        /*0304*/ 	.word	0x00005e30


	//   ....[82]....
        /*0308*/ 	.word	0x00005e60


	//   ....[83]....
        /*030c*/ 	.word	0x00005e90


	//   ....[84]....
        /*0310*/ 	.word	0x000063b0


	//   ....[85]....
        /*0314*/ 	.word	0x000065c0


	//   ....[86]....
        /*0318*/ 	.word	0x00006690


	//   ....[87]....
        /*031c*/ 	.word	0x000066e0


	//   ....[88]....
        /*0320*/ 	.word	0x00006710


	//   ....[89]....
        /*0324*/ 	.word	0x00006730


	//   ....[90]....
        /*0328*/ 	.word	0x00006750


	//   ....[91]....
        /*032c*/ 	.word	0x00006800


	//   ....[92]....
        /*0330*/ 	.word	0x00006850


	//   ....[93]....
        /*0334*/ 	.word	0x00006870


	//   ....[94]....
        /*0338*/ 	.word	0x00006890


	//   ....[95]....
        /*033c*/ 	.word	0x000068b0


	//----- nvinfo : EIATTR_EXIT_INSTR_OFFSETS
	.align		4
.L_3327:
        /*0340*/ 	.byte	0x04, 0x1c
        /*0342*/ 	.short	(.L_3329 - .L_3328)


	//   ....[0]....
.L_3328:
        /*0344*/ 	.word	0x00006970


	//   ....[1]....
        /*0348*/ 	.word	0x00006bb0


	//----- nvinfo : EIATTR_MAX_THREADS
	.align		4
.L_3329:
        /*034c*/ 	.byte	0x04, 0x05
        /*034e*/ 	.short	(.L_3331 - .L_3330)
.L_3330:
        /*0350*/ 	.word	0x00000020
        /*0354*/ 	.word	0x00000001
        /*0358*/ 	.word	0x00000001


	//----- nvinfo : EIATTR_CRS_STACK_SIZE
	.align		4
.L_3331:
        /*035c*/ 	.byte	0x04, 0x1e
        /*035e*/ 	.short	(.L_3333 - .L_3332)
.L_3332:
        /*0360*/ 	.word	0x00000000
.L_3333:


//--------------------- .nv.info._Z25selective_scan_bwd_kernelI32Selective_Scan_bwd_kernel_traitsILi32ELi8ELb1ELb0ELb1ELb1ELb0EN3c104HalfENS1_7complexIfEEEEv12SSMParamsBwd --------------------------
	.section	.nv.info._Z25selective_scan_bwd_kernelI32Selective_Scan_bwd_kernel_traitsILi32ELi8ELb1ELb0ELb1ELb1ELb0EN3c104HalfENS1_7complexIfEEEEv12SSMParamsBwd,"",@"SHT_CUDA_INFO"
	.sectionflags	@""
	.align	4


	//----- nvinfo : EIATTR_CUDA_API_VERSION
	.align		4
        /*0000*/ 	.byte	0x04, 0x37
        /*0002*/ 	.short	(.L_3335 - .L_3334)
.L_3334:
        /*0004*/ 	.word	0x00000082


	//----- nvinfo : EIATTR_SW2861232_WAR
	.align		4
.L_3335:
        /*0008*/ 	.byte	0x01, 0x35
	.zero		2


	//----- nvinfo : EIATTR_PARAM_CBANK
	.align		4
        /*000c*/ 	.byte	0x04, 0x0a
        /*000e*/ 	.short	(.L_3337 - .L_3336)
	.align		4
.L_3336:
        /*0010*/ 	.word	index@(.nv.constant0._Z25selective_scan_bwd_kernelI32Selective_Scan_bwd_kernel_traitsILi32ELi8ELb1ELb0ELb1ELb1ELb0EN3c104HalfENS1_7complexIfEEEEv12SSMParamsBwd)
        /*0014*/ 	.short	0x0160
        /*0016*/ 	.short	0x01f0


	//----- nvinfo : EIATTR_CBANK_PARAM_SIZE
	.align		4
.L_3337:
        /*0018*/ 	.byte	0x03, 0x19
        /*001a*/ 	.short	0x01f0


	//----- nvinfo : EIATTR_KPARAM_INFO
	.align		4
        /*001c*/ 	.byte	0x04, 0x17
        /*001e*/ 	.short	(.L_3339 - .L_3338)
.L_3338:
        /*0020*/ 	.word	0x00000000
        /*0024*/ 	.short	0x0000
        /*0026*/ 	.short	0x0000
        /*0028*/ 	.byte	0x00, 0xf0, 0xc1, 0x07


	//----- nvinfo : EIATTR_MAXREG_COUNT
	.align		4
.L_3339:
        /*002c*/ 	.byte	0x03, 0x1b
        /*002e*/ 	.short	0x00ff


	//----- nvinfo : EIATTR_NUM_BARRIERS
	.align		4
        /*0030*/ 	.byte	0x02, 0x4c
        /*0032*/ 	.byte	0x01
	.zero		1


	//----- nvinfo : EIATTR_MERCURY_ISA_VERSION
	.align		4
        /*0034*/ 	.byte	0x03, 0x5f
        /*0036*/ 	.short	0x0000


	//----- nvinfo : EIATTR_COOP_GROUP_MASK_REGIDS
	.align		4
        /*0038*/ 	.byte	0x04, 0x29
        /*003a*/ 	.short	(.L_3341 - .L_3340)


	//   ....[0]....
.L_3340:
        /*003c*/ 	.word	0xffffffff


	//   ....[1]....
        /*0040*/ 	.word	0xffffffff


	//   ....[2]....
        /*0044*/ 	.word	0xffffffff


	//   ....[3]....
        /*0048*/ 	.word	0xffffffff


	//   ....[4]....
        /*004c*/ 	.word	0xffffffff


	//   ....[5]....
        /*0050*/ 	.word	0xffffffff


	//   ....[6]....
        /*0054*/ 	.word	0xffffffff


	//   ....[7]....
        /*0058*/ 	.word	0xffffffff


	//   ....[8]....
        /*005c*/ 	.word	0xffffffff


	//   ....[9]....
        /*0060*/ 	.word	0xffffffff


	//   ....[10]....
        /*0064*/ 	.word	0xffffffff


	//   ....[11]....
        /*0068*/ 	.word	0xffffffff


	//   ....[12]....
        /*006c*/ 	.word	0xffffffff


	//   ....[13]....
        /*0070*/ 	.word	0xffffffff


	//   ....[14]....
        /*0074*/ 	.word	0xffffffff


	//   ....[15]....
        /*0078*/ 	.word	0xffffffff


	//   ....[16]....
        /*007c*/ 	.word	0xffffffff


	//   ....[17]....
        /*0080*/ 	.word	0xffffffff


	//   ....[18]....
        /*0084*/ 	.word	0xffffffff


	//   ....[19]....
        /*0088*/ 	.word	0xffffffff


	//   ....[20]....
        /*008c*/ 	.word	0xffffffff


	//   ....[21]....
        /*0090*/ 	.word	0xffffffff


	//   ....[22]....
        /*0094*/ 	.word	0xffffffff


	//   ....[23]....
        /*0098*/ 	.word	0xffffffff


	//   ....[24]....
        /*009c*/ 	.word	0xffffffff


	//   ....[25]....
        /*00a0*/ 	.word	0xffffffff


	//   ....[26]....
        /*00a4*/ 	.word	0xffffffff


	//   ....[27]....
        /*00a8*/ 	.word	0xffffffff


	//   ....[28]....
        /*00ac*/ 	.word	0xffffffff


	//   ....[29]....
        /*00b0*/ 	.word	0xffffffff


	//   ....[30]....
        /*00b4*/ 	.word	0xffffffff


	//   ....[31]....
        /*00b8*/ 	.word	0xffffffff


	//   ....[32]....
        /*00bc*/ 	.word	0xffffffff


	//   ....[33]....
        /*00c0*/ 	.word	0xffffffff


	//   ....[34]....
        /*00c4*/ 	.word	0xffffffff


	//   ....[35]....
        /*00c8*/ 	.word	0xffffffff


	//   ....[36]....
        /*00cc*/ 	.word	0xffffffff


	//   ....[37]....
        /*00d0*/ 	.word	0xffffffff


	//   ....[38]....
        /*00d4*/ 	.word	0xffffffff


	//   ....[39]....
        /*00d8*/ 	.word	0xffffffff


	//   ....[40]....
        /*00dc*/ 	.word	0xffffffff


	//   ....[41]....
        /*00e0*/ 	.word	0xffffffff


	//   ....[42]....
        /*00e4*/ 	.word	0xffffffff


	//   ....[43]....
        /*00e8*/ 	.word	0xffffffff


	//   ....[44]....
        /*00ec*/ 	.word	0xffffffff


	//   ....[45]....
        /*00f0*/ 	.word	0xffffffff


	//   ....[46]....
        /*00f4*/ 	.word	0xffffffff


	//   ....[47]....
        /*00f8*/ 	.word	0xffffffff


	//   ....[48]....
        /*00fc*/ 	.word	0xffffffff


	//   ....[49]....
        /*0100*/ 	.word	0xffffffff


	//   ....[50]....
        /*0104*/ 	.word	0xffffffff


	//   ....[51]....
        /*0108*/ 	.word	0xffffffff


	//   ....[52]....
        /*010c*/ 	.word	0xffffffff


	//   ....[53]....
        /*0110*/ 	.word	0xffffffff


	//   ....[54]....
        /*0114*/ 	.word	0xffffffff


	//   ....[55]....
        /*0118*/ 	.word	0xffffffff


	//   ....[56]....
        /*011c*/ 	.word	0xffffffff


	//   ....[57]....
        /*0120*/ 	.word	0xffffffff


	//   ....[58]....
        /*0124*/ 	.word	0xffffffff


	//   ....[59]....
        /*0128*/ 	.word	0xffffffff


	//   ....[60]....
        /*012c*/ 	.word	0xffffffff


	//   ....[61]....
        /*0130*/ 	.word	0xffffffff


	//   ....[62]....
        /*0134*/ 	.word	0xffffffff


	//   ....[63]....
        /*0138*/ 	.word	0xffffffff


	//   ....[64]....
        /*013c*/ 	.word	0xffffffff


	//   ....[65]....
        /*0140*/ 	.word	0xffffffff


	//   ....[66]....
        /*0144*/ 	.word	0xffffffff


	//   ....[67]....
        /*0148*/ 	.word	0xffffffff


	//   ....[68]....
        /*014c*/ 	.word	0xffffffff


	//   ....[69]....
        /*0150*/ 	.word	0xffffffff


	//   ....[70]....
        /*0154*/ 	.word	0xffffffff


	//   ....[71]....
        /*0158*/ 	.word	0xffffffff


	//   ....[72]....
        /*015c*/ 	.word	0xffffffff


	//   ....[73]....
        /*0160*/ 	.word	0xffffffff


	//   ....[74]....
        /*0164*/ 	.word	0xffffffff


	//   ....[75]....
        /*0168*/ 	.word	0xffffffff


	//   ....[76]....
        /*016c*/ 	.word	0xffffffff


	//   ....[77]....
        /*0170*/ 	.word	0xffffffff


	//   ....[78]....
        /*0174*/ 	.word	0xffffffff


	//   ....[79]....
        /*0178*/ 	.word	0xffffffff


	//   ....[80]....
        /*017c*/ 	.word	0xffffffff


	//   ....[81]....
        /*0180*/ 	.word	0xffffffff


	//   ....[82]....
        /*0184*/ 	.word	0xffffffff


	//   ....[83]....
        /*0188*/ 	.word	0xffffffff


	//   ....[84]....
        /*018c*/ 	.word	0xffffffff


	//   ....[85]....
        /*0190*/ 	.word	0xffffffff


	//   ....[86]....
        /*0194*/ 	.word	0xffffffff


	//   ....[87]....
        /*0198*/ 	.word	0xffffffff


	//   ....[88]....
        /*019c*/ 	.word	0xffffffff


	//   ....[89]....
        /*01a0*/ 	.word	0xffffffff


	//   ....[90]....
        /*01a4*/ 	.word	0xffffffff


	//   ....[91]....
        /*01a8*/ 	.word	0xffffffff


	//   ....[92]....
        /*01ac*/ 	.word	0xffffffff


	//----- nvinfo : EIATTR_COOP_GROUP_INSTR_OFFSETS
	.align		4
.L_3341:
        /*01b0*/ 	.byte	0x04, 0x28
        /*01b2*/ 	.short	(.L_3343 - .L_3342)


	//   ....[0]....
.L_3342:
        /*01b4*/ 	.word	0x00000800


	//   ....[1]....
        /*01b8*/ 	.word	0x00000880


	//   ....[2]....
        /*01bc*/ 	.word	0x00000a50


	//   ....[3]....
        /*01c0*/ 	.word	0x000021d0


	//   ....[4]....
        /*01c4*/ 	.word	0x00002b90


	//   ....[5]....
        /*01c8*/ 	.word	0x00002bd0


	//   ....[6]....
        /*01cc*/ 	.word	0x00002c10


	//   ....[7]....
        /*01d0*/ 	.word	0x00002c50


	//   ....[8]....
        /*01d4*/ 	.word	0x00002c90


	//   ....[9]....
        /*01d8*/ 	.word	0x00002cc0


	//   ....[10]....
        /*01dc*/ 	.word	0x00002d90


	//   ....[11]....
        /*01e0*/ 	.word	0x00002db0


	//   ....[12]....
        /*01e4*/ 	.word	0x00002dc0


	//   ....[13]....
        /*01e8*/ 	.word	0x00002dd0


	//   ....[14]....
        /*01ec*/ 	.word	0x00002e90


	//   ....[15]....
        /*01f0*/ 	.word	0x00002eb0


	//   ....[16]....
        /*01f4*/ 	.word	0x00002ec0


	//   ....[17]....
        /*01f8*/ 	.word	0x00002ed0


	//   ....[18]....
        /*01fc*/ 	.word	0x00002f90


	//   ....[19]....
        /*0200*/ 	.word	0x00002fb0


	//   ....[20]....
        /*0204*/ 	.word	0x00002fc0


	//   ....[21]....
        /*0208*/ 	.word	0x00002fd0


	//   ....[22]....
        /*020c*/ 	.word	0x000030b0


	//   ....[23]....
        /*0210*/ 	.word	0x000030e0


	//   ....[24]....
        /*0214*/ 	.word	0x00003110


	//   ....[25]....
        /*0218*/ 	.word	0x00003130


	//   ....[26]....
        /*021c*/ 	.word	0x000031f0


	//   ....[27]....
        /*0220*/ 	.word	0x00003240


	//   ....[28]....
        /*0224*/ 	.word	0x00003280


	//   ....[29]....
        /*0228*/ 	.word	0x000032a0


	//   ....[30]....
        /*022c*/ 	.word	0x00003c70


	//   ....[31]....
        /*0230*/ 	.word	0x00003c80


	//   ....[32]....
        /*0234*/ 	.word	0x00003c90


	//   ....[33]....
        /*0238*/ 	.word	0x00003ca0


	//   ....[34]....
        /*023c*/ 	.word	0x00003d90


	//   ....[35]....
        /*0240*/ 	.word	0x00003dd0


	//   ....[36]....
        /*0244*/ 	.word	0x00003df0


	//   ....[37]....
        /*0248*/ 	.word	0x00003e00


	//   ....[38]....
        /*024c*/ 	.word	0x00003ef0


	//   ....[39]....
        /*0250*/ 	.word	0x00003f30


	//   ....[40]....
        /*0254*/ 	.word	0x00003f60


	//   ....[41]....
        /*0258*/ 	.word	0x00003f90


	//   ....[42]....
        /*025c*/ 	.word	0x00004130


	//   ....[43]....
        /*0260*/ 	.word	0x00004170


	//   ....[44]....
        /*0264*/ 	.word	0x000041b0


	//   ....[45]....
        /*0268*/ 	.word	0x000041e0


	//   ....[46]....
        /*026c*/ 	.word	0x00004420


	//   ....[47]....
        /*0270*/ 	.word	0x00004450


	//   ....[48]....
        /*0274*/ 	.word	0x000045a0


	//   ....[49]....
        /*0278*/ 	.word	0x00004610


	//   ....[50]....
        /*027c*/ 	.word	0x00004720


	//   ....[51]....
        /*0280*/ 	.word	0x00004760


	//   ....[52]....
        /*0284*/ 	.word	0x00004830


	//   ....[53]....
        /*0288*/ 	.word	0x00004890


	//   ....[54]....
        /*028c*/ 	.word	0x000048d0


	//   ....[55]....
        /*0290*/ 	.word	0x00004900


	//   ....[56]....
        /*0294*/ 	.word	0x00004930


	//   ....[57]....
        /*0298*/ 	.word	0x00004960


	//   ....[58]....
        /*029c*/ 	.word	0x00004990


	//   ....[59]....
        /*02a0*/ 	.word	0x000049c0


	//   ....[60]....
        /*02a4*/ 	.word	0x00005f30


	//   ....[61]....
        /*02a8*/ 	.word	0x00005f70


	//   ....[62]....
        /*02ac*/ 	.word	0x00005fb0


	//   ....[63]....
        /*02b0*/ 	.word	0x00005ff0


	//   ....[64]....
        /*02b4*/ 	.word	0x00006090


	//   ....[65]....
        /*02b8*/ 	.word	0x000060d0


	//   ....[66]....
        /*02bc*/ 	.word	0x000060f0


	//   ....[67]....
        /*02c0*/ 	.word	0x00006100


	//   ....[68]....
        /*02c4*/ 	.word	0x00006120


	//   ....[69]....
        /*02c8*/ 	.word	0x00006160


	//   ....[70]....
        /*02cc*/ 	.word	0x00006180


	//   ....[71]....
        /*02d0*/ 	.word	0x000061b0


	//   ....[72]....
        /*02d4*/ 	.word	0x00006240


	//   ....[73]....
        /*02d8*/ 	.word	0x00006270


	//   ....[74]....
        /*02dc*/ 	.word	0x000062a0


	//   ....[75]....
        /*02e0*/ 	.word	0x000062d0


	//   ....[76]....
        /*02e4*/ 	.word	0x000063b0


	//   ....[77]....
        /*02e8*/ 	.word	0x00006400


	//   ....[78]....
        /*02ec*/ 	.word	0x00006440


	//   ....[79]....
        /*02f0*/ 	.word	0x00006470


	//   ....[80]....
        /*02f4*/ 	.word	0x00006890


	//   ....[81]....
        /*02f8*/ 	.word	0x00006c20


	//   ....[82]....
        /*02fc*/ 	.word	0x00006fe0


	//   ....[83]....
        /*0300*/ 	.word	0x000070e0


	//   ....[84]....
        /*0304*/ 	.word	0x00007130


	//   ....[85]....
        /*0308*/ 	.word	0x00007160


	//   ....[86]....
        /*030c*/ 	.word	0x00007180


	//   ....[87]....
        /*0310*/ 	.word	0x000071a0


	//   ....[88]....
        /*0314*/ 	.word	0x00007250


	//   ....[89]....
        /*0318*/ 	.word	0x000072a0


	//   ....[90]....
        /*031c*/ 	.word	0x000072c0


	//   ....[91]....
        /*0320*/ 	.word	0x000072e0


	//   ....[92]....
        /*0324*/ 	.word	0x00007300


	//----- nvinfo : EIATTR_EXIT_INSTR_OFFSETS
	.align		4
.L_3343:
        /*0328*/ 	.byte	0x04, 0x1c
        /*032a*/ 	.short	(.L_3345 - .L_3344)


	//   ....[0]....
.L_3344:
        /*032c*/ 	.word	0x000073c0


	//   ....[1]....
        /*0330*/ 	.word	0x00007600


	//----- nvinfo : EIATTR_MAX_THREADS
	.align		4
.L_3345:
        /*0334*/ 	.byte	0x04, 0x05
        /*0336*/ 	.short	(.L_3347 - .L_3346)
.L_3346:
        /*0338*/ 	.word	0x00000020
        /*033c*/ 	.word	0x00000001
        /*0340*/ 	.word	0x00000001


	//----- nvinfo : EIATTR_CRS_STACK_SIZE
	.align		4
.L_3347:
        /*0344*/ 	.byte	0x04, 0x1e
        /*0346*/ 	.short	(.L_3349 - .L_3348)
.L_3348:
        /*0348*/ 	.word	0x00000000
.L_3349:


//--------------------- .nv.info._Z25selective_scan_bwd_kernelI32Selective_Scan_bwd_kernel_traitsILi32ELi8ELb1ELb0ELb1ELb1ELb1EN3c104HalfENS1_7complexIfEEEEv12SSMParamsBwd --------------------------
	.section	.nv.info._Z25selective_scan_bwd_kernelI32Selective_Scan_bwd_kernel_traitsILi32ELi8ELb1ELb0ELb1ELb1ELb1EN3c104HalfENS1_7complexIfEEEEv12SSMParamsBwd,"",@"SHT_CUDA_INFO"
	.sectionflags	@""
	.align	4


	//----- nvinfo : EIATTR_CUDA_API_VERSION
	.align		4
        /*0000*/ 	.byte	0x04, 0x37
        /*0002*/ 	.short	(.L_3351 - .L_3350)
.L_3350:
        /*0004*/ 	.word	0x00000082


	//----- nvinfo : EIATTR_SW2861232_WAR
	.align		4
.L_3351:
        /*0008*/ 	.byte	0x01, 0x35
	.zero		2


	//----- nvinfo : EIATTR_PARAM_CBANK
	.align		4
        /*000c*/ 	.byte	0x04, 0x0a
        /*000e*/ 	.short	(.L_3353 - .L_3352)
	.align		4
.L_3352:
        /*0010*/ 	.word	index@(.nv.constant0._Z25selective_scan_bwd_kernelI32Selective_Scan_bwd_kernel_traitsILi32ELi8ELb1ELb0ELb1ELb1ELb1EN3c104HalfENS1_7complexIfEEEEv12SSMParamsBwd)
        /*0014*/ 	.short	0x0160
        /*0016*/ 	.short	0x01f0


	//----- nvinfo : EIATTR_CBANK_PARAM_SIZE
	.align		4
.L_3353:
        /*0018*/ 	.byte	0x03, 0x19
        /*001a*/ 	.short	0x01f0


	//----- nvinfo : EIATTR_KPARAM_INFO
	.align		4
        /*001c*/ 	.byte	0x04, 0x17
        /*001e*/ 	.short	(.L_3355 - .L_3354)
.L_3354:
        /*0020*/ 	.word	0x00000000
        /*0024*/ 	.short	0x0000
        /*0026*/ 	.short	0x0000
        /*0028*/ 	.byte	0x00, 0xf0, 0xc1, 0x07


	//----- nvinfo : EIATTR_MAXREG_COUNT
	.align		4
.L_3355:
        /*002c*/ 	.byte	0x03, 0x1b
        /*002e*/ 	.short	0x00ff


	//----- nvinfo : EIATTR_NUM_BARRIERS
	.align		4
        /*0030*/ 	.byte	0x02, 0x4c
        /*0032*/ 	.byte	0x01
	.zero		1


	//----- nvinfo : EIATTR_MERCURY_ISA_VERSION
	.align		4
        /*0034*/ 	.byte	0x03, 0x5f
        /*0036*/ 	.short	0x0000


	//----- nvinfo : EIATTR_COOP_GROUP_MASK_REGIDS
	.align		4
        /*0038*/ 	.byte	0x04, 0x29
        /*003a*/ 	.short	(.L_3357 - .L_3356)


	//   ....[0]....
.L_3356:
        /*003c*/ 	.word	0xffffffff


	//   ....[1]....
        /*0040*/ 	.word	0xffffffff


	//   ....[2]....
        /*0044*/ 	.word	0xffffffff


	//   ....[3]....
        /*0048*/ 	.word	0xffffffff


	//   ....[4]....
        /*004c*/ 	.word	0xffffffff


	//   ....[5]....
        /*0050*/ 	.word	0xffffffff


	//   ....[6]....
        /*0054*/ 	.word	0xffffffff


	//   ....[7]....
        /*0058*/ 	.word	0xffffffff


	//   ....[8]....
        /*005c*/ 	.word	0xffffffff


	//   ....[9]....
        /*0060*/ 	.word	0xffffffff


	//   ....[10]....
        /*0064*/ 	.word	0xffffffff


	//   ....[11]....
        /*0068*/ 	.word	0xffffffff


	//   ....[12]....
        /*006c*/ 	.word	0xffffffff


	//   ....[13]....
        /*0070*/ 	.word	0xffffffff


	//   ....[14]....
        /*0074*/ 	.word	0xffffffff


	//   ....[15]....
        /*0078*/ 	.word	0xffffffff


	//   ....[16]....
        /*007c*/ 	.word	0xffffffff


	//   ....[17]....
        /*0080*/ 	.word	0xffffffff


	//   ....[18]....
        /*0084*/ 	.word	0xffffffff


	//   ....[19]....
        /*0088*/ 	.word	0xffffffff


	//   ....[20]....
        /*008c*/ 	.word	0xffffffff


	//   ....[21]....
        /*0090*/ 	.word	0xffffffff


	//   ....[22]....
        /*0094*/ 	.word	0xffffffff


	//   ....[23]....
        /*0098*/ 	.word	0xffffffff


	//   ....[24]....
        /*009c*/ 	.word	0xffffffff


	//   ....[25]....
        /*00a0*/ 	.word	0xffffffff


	//   ....[26]....
        /*00a4*/ 	.word	0xffffffff


	//   ....[27]....
        /*00a8*/ 	.word	0xffffffff


	//   ....[28]....
        /*00ac*/ 	.word	0xffffffff


	//   ....[29]....
        /*00b0*/ 	.word	0xffffffff


	//   ....[30]....
        /*00b4*/ 	.word	0xffffffff


	//   ....[31]....
        /*00b8*/ 	.word	0xffffffff


	//   ....[32]....
        /*00bc*/ 	.word	0xffffffff


	//   ....[33]....
        /*00c0*/ 	.word	0xffffffff


	//   ....[34]....
        /*00c4*/ 	.word	0xffffffff


	//   ....[35]....
        /*00c8*/ 	.word	0xffffffff


	//   ....[36]....
        /*00cc*/ 	.word	0xffffffff


	//   ....[37]....
        /*00d0*/ 	.word	0xffffffff


	//   ....[38]....
        /*00d4*/ 	.word	0xffffffff


	//   ....[39]....
        /*00d8*/ 	.word	0xffffffff


	//   ....[40]....
        /*00dc*/ 	.word	0xffffffff


	//   ....[41]....
        /*00e0*/ 	.word	0xffffffff


	//   ....[42]....
        /*00e4*/ 	.word	0xffffffff


	//   ....[43]....
        /*00e8*/ 	.word	0xffffffff


	//   ....[44]....
        /*00ec*/ 	.word	0xffffffff


	//   ....[45]....
        /*00f0*/ 	.word	0xffffffff


	//   ....[46]....
        /*00f4*/ 	.word	0xffffffff


	//   ....[47]....
        /*00f8*/ 	.word	0xffffffff


	//   ....[48]....
        /*00fc*/ 	.word	0xffffffff


	//   ....[49]....
        /*0100*/ 	.word	0xffffffff


	//   ....[50]....
        /*0104*/ 	.word	0xffffffff


	//   ....[51]....
        /*0108*/ 	.word	0xffffffff


	//   ....[52]....
        /*010c*/ 	.word	0xffffffff


	//   ....[53]....
        /*0110*/ 	.word	0xffffffff


	//   ....[54]....
        /*0114*/ 	.word	0xffffffff


	//   ....[55]....
        /*0118*/ 	.word	0xffffffff


	//   ....[56]....
        /*011c*/ 	.word	0xffffffff


	//   ....[57]....
        /*0120*/ 	.word	0xffffffff


	//   ....[58]....
        /*0124*/ 	.word	0xffffffff


	//   ....[59]....
        /*0128*/ 	.word	0xffffffff


	//   ....[60]....
        /*012c*/ 	.word	0xffffffff


	//   ....[61]....
        /*0130*/ 	.word	0xffffffff


	//   ....[62]....
        /*0134*/ 	.word	0xffffffff


	//   ....[63]....
        /*0138*/ 	.word	0xffffffff


	//   ....[64]....
        /*013c*/ 	.word	0xffffffff


	//   ....[65]....
        /*0140*/ 	.word	0xffffffff


	//   ....[66]....
        /*0144*/ 	.word	0xffffffff


	//   ....[67]....
        /*0148*/ 	.word	0xffffffff


	//   ....[68]....
        /*014c*/ 	.word	0xffffffff


	//   ....[69]....
        /*0150*/ 	.word	0xffffffff


	//   ....[70]....
        /*0154*/ 	.word	0xffffffff


	//   ....[71]....
        /*0158*/ 	.word	0xffffffff


	//   ....[72]....
        /*015c*/ 	.word	0xffffffff


	//   ....[73]....
        /*0160*/ 	.word	0xffffffff


	//   ....[74]....
        /*0164*/ 	.word	0xffffffff


	//   ....[75]....
        /*0168*/ 	.word	0xffffffff


	//   ....[76]....
        /*016c*/ 	.word	0xffffffff


	//   ....[77]....
        /*0170*/ 	.word	0xffffffff


	//   ....[78]....
        /*0174*/ 	.word	0xffffffff


	//   ....[79]....
        /*0178*/ 	.word	0xffffffff


	//   ....[80]....
        /*017c*/ 	.word	0xffffffff


	//   ....[81]....
        /*0180*/ 	.word	0xffffffff


	//   ....[82]....
        /*0184*/ 	.word	0xffffffff


	//   ....[83]....
        /*0188*/ 	.word	0xffffffff


	//   ....[84]....
        /*018c*/ 	.word	0xffffffff


	//   ....[85]....
        /*0190*/ 	.word	0xffffffff


	//   ....[86]....
        /*0194*/ 	.word	0xffffffff


	//   ....[87]....
        /*0198*/ 	.word	0xffffffff


	//   ....[88]....
        /*019c*/ 	.word	0xffffffff


	//   ....[89]....
        /*01a0*/ 	.word	0xffffffff


	//   ....[90]....
        /*01a4*/ 	.word	0xffffffff


	//   ....[91]....
        /*01a8*/ 	.word	0xffffffff


	//   ....[92]....
        /*01ac*/ 	.word	0xffffffff


	//   ....[93]....
        /*01b0*/ 	.word	0xffffffff


	//   ....[94]....
        /*01b4*/ 	.word	0xffffffff


	//   ....[95]....
        /*01b8*/ 	.word	0xffffffff


	//   ....[96]....
        /*01bc*/ 	.word	0xffffffff


	//----- nvinfo : EIATTR_COOP_GROUP_INSTR_OFFSETS
	.align		4
.L_3357:
        /*01c0*/ 	.byte	0x04, 0x28
        /*01c2*/ 	.short	(.L_3359 - .L_3358)


	//   ....[0]....
.L_3358:
        /*01c4*/ 	.word	0x000007f0


	//   ....[1]....
        /*01c8*/ 	.word	0x00000870


	//   ....[2]....
        /*01cc*/ 	.word	0x00000a40


	//   ....[3]....
        /*01d0*/ 	.word	0x00001d10


	//   ....[4]....
        /*01d4*/ 	.word	0x00002050


	//   ....[5]....
        /*01d8*/ 	.word	0x00002530


	//   ....[6]....
        /*01dc*/ 	.word	0x00002820


	//   ....[7]....
        /*01e0*/ 	.word	0x00002d90


	//   ....[8]....
        /*01e4*/ 	.word	0x00003750


	//   ....[9]....
        /*01e8*/ 	.word	0x00003790


	//   ....[10]....
        /*01ec*/ 	.word	0x000037d0


	//   ....[11]....
        /*01f0*/ 	.word	0x00003810


	//   ....[12]....
        /*01f4*/ 	.word	0x00003850


	//   ....[13]....
        /*01f8*/ 	.word	0x00003880


	//   ....[14]....
        /*01fc*/ 	.word	0x00003950


	//   ....[15]....
        /*0200*/ 	.word	0x00003970


	//   ....[16]....
        /*0204*/ 	.word	0x00003980


	//   ....[17]....
        /*0208*/ 	.word	0x00003990


	//   ....[18]....
        /*020c*/ 	.word	0x00003a50


	//   ....[19]....
        /*0210*/ 	.word	0x00003a70


	//   ....[20]....
        /*0214*/ 	.word	0x00003a80


	//   ....[21]....
        /*0218*/ 	.word	0x00003a90


	//   ....[22]....
        /*021c*/ 	.word	0x00003b50


	//   ....[23]....
        /*0220*/ 	.word	0x00003b70


	//   ....[24]....
        /*0224*/ 	.word	0x00003b80


	//   ....[25]....
        /*0228*/ 	.word	0x00003b90


	//   ....[26]....
        /*022c*/ 	.word	0x00003c70


	//   ....[27]....
        /*0230*/ 	.word	0x00003ca0


	//   ....[28]....
        /*0234*/ 	.word	0x00003cd0


	//   ....[29]....
        /*0238*/ 	.word	0x00003cf0


	//   ....[30]....
        /*023c*/ 	.word	0x00003db0


	//   ....[31]....
        /*0240*/ 	.word	0x00003e10


	//   ....[32]....
        /*0244*/ 	.word	0x00003e50


	//   ....[33]....
        /*0248*/ 	.word	0x00003e70


	//   ....[34]....
        /*024c*/ 	.word	0x00004830


	//   ....[35]....
        /*0250*/ 	.word	0x00004840


	//   ....[36]....
        /*0254*/ 	.word	0x00004850


	//   ....[37]....
        /*0258*/ 	.word	0x00004860


	//   ....[38]....
        /*025c*/ 	.word	0x00004950


	//   ....[39]....
        /*0260*/ 	.word	0x00004990


	//   ....[40]....
        /*0264*/ 	.word	0x000049b0


	//   ....[41]....
        /*0268*/ 	.word	0x000049c0


	//   ....[42]....
        /*026c*/ 	.word	0x00004ab0


	//   ....[43]....
        /*0270*/ 	.word	0x00004af0


	//   ....[44]....
        /*0274*/ 	.word	0x00004b20


	//   ....[45]....
        /*0278*/ 	.word	0x00004b50


	//   ....[46]....
        /*027c*/ 	.word	0x00004cf0


	//   ....[47]....
        /*0280*/ 	.word	0x00004d30


	//   ....[48]....
        /*0284*/ 	.word	0x00004d70


	//   ....[49]....
        /*0288*/ 	.word	0x00004da0


	//   ....[50]....
        /*028c*/ 	.word	0x00004fe0


	//   ....[51]....
        /*0290*/ 	.word	0x00005150


	//   ....[52]....
        /*0294*/ 	.word	0x000051c0


	//   ....[53]....
        /*0298*/ 	.word	0x000051f0


	//   ....[54]....
        /*029c*/ 	.word	0x000052e0


	//   ....[55]....
        /*02a0*/ 	.word	0x00005320


	//   ....[56]....
        /*02a4*/ 	.word	0x00005400


	//   ....[57]....
        /*02a8*/ 	.word	0x00005430


	//   ....[58]....
        /*02ac*/ 	.word	0x00005460


	//   ....[59]....
        /*02b0*/ 	.word	0x00005490


	//   ....[60]....
        /*02b4*/ 	.word	0x000054e0


	//   ....[61]....
        /*02b8*/ 	.word	0x00005510


	//   ....[62]....
        /*02bc*/ 	.word	0x00005540


	//   ....[63]....
        /*02c0*/ 	.word	0x00005570


	//   ....[64]....
        /*02c4*/ 	.word	0x00006af0


	//   ....[65]....
        /*02c8*/ 	.word	0x00006b30


	//   ....[66]....
        /*02cc*/ 	.word	0x00006b70


	//   ....[67]....
        /*02d0*/ 	.word	0x00006bb0


	//   ....[68]....
        /*02d4*/ 	.word	0x00006c50


	//   ....[69]....
        /*02d8*/ 	.word	0x00006c80


	//   ....[70]....
        /*02dc*/ 	.word	0x00006ca0


	//   ....[71]....
        /*02e0*/ 	.word	0x00006cb0


	//   ....[72]....
        /*02e4*/ 	.word	0x00006cd0


	//   ....[73]....
        /*02e8*/ 	.word	0x00006d10


	//   ....[74]....
        /*02ec*/ 	.word	0x00006d30


	//   ....[75]....
        /*02f0*/ 	.word	0x00006d60


	//   ....[76]....
        /*02f4*/ 	.word	0x00006df0


	//   ....[77]....
        /*02f8*/ 	.word	0x00006e20


	//   ....[78]....
        /*02fc*/ 	.word	0x00006e60


	//   ....[79]....
        /*0300*/ 	.word	0x00006e90


	//   ....[80]....
        /*0304*/ 	.word	0x00006fb0


	//   ....[81]....
        /*0308*/ 	.word	0x00007000


	//   ....[82]....
        /*030c*/ 	.word	0x00007030


	//   ....[83]....
        /*0310*/ 	.word	0x00007060


	//   ....[84]....
        /*0314*/ 	.word	0x00007460


	//   ....[85]....
        /*0318*/ 	.word	0x00007820


	//   ....[86]....
        /*031c*/ 	.word	0x00007b80


	//   ....[87]....
        /*0320*/ 	.word	0x00007ca0


	//   ....[88]....
        /*0324*/ 	.word	0x00007cf0


	//   ....[89]....
        /*0328*/ 	.word	0x00007d20


	//   ....[90]....
        /*032c*/ 	.word	0x00007d40


	//   ....[91]....
        /*0330*/ 	.word	0x00007d60


	//   ....[92]....
        /*0334*/ 	.word	0x00007e10


	//   ....[93]....
        /*0338*/ 	.word	0x00007e60


	//   ....[94]....
        /*033c*/ 	.word	0x00007e80


	//   ....[95]....
        /*0340*/ 	.word	0x00007ea0


	//   ....[96]....
        /*0344*/ 	.word	0x00007ec0


	//----- nvinfo : EIATTR_EXIT_INSTR_OFFSETS
	.align		4
.L_3359:
        /*0348*/ 	.byte	0x04, 0x1c
        /*034a*/ 	.short	(.L_3361 - .L_3360)


	//   ....[0]....
.L_3360:
        /*034c*/ 	.word	0x00007f80


	//   ....[1]....
        /*0350*/ 	.word	0x000081c0


	//----- nvinfo : EIATTR_MAX_THREADS
	.align		4
.L_3361:
        /*0354*/ 	.byte	0x04, 0x05
        /*0356*/ 	.short	(.L_3363 - .L_3362)
.L_3362:
        /*0358*/ 	.word	0x00000020
        /*035c*/ 	.word	0x00000001
        /*0360*/ 	.word	0x00000001


	//----- nvinfo : EIATTR_CRS_STACK_SIZE
	.align		4
.L_3363:
        /*0364*/ 	.byte	0x04, 0x1e
        /*0366*/ 	.short	(.L_3365 - .L_3364)
.L_3364:
        /*0368*/ 	.word	0x00000000
.L_3365:


//--------------------- .nv.info._Z25selective_scan_bwd_kernelI32Selective_Scan_bwd_kernel_traitsILi32ELi8ELb1ELb1ELb0ELb0ELb0EN3c104HalfENS1_7complexIfEEEEv12SSMParamsBwd --------------------------
	.section	.nv.info._Z25selective_scan_bwd_kernelI32Selective_Scan_bwd_kernel_traitsILi32ELi8ELb1ELb1ELb0ELb0ELb0EN3c104HalfENS1_7complexIfEEEEv12SSMParamsBwd,"",@"SHT_CUDA_INFO"
	.sectionflags	@""
	.align	4


	//----- nvinfo : EIATTR_CUDA_API_VERSION
	.align		4
        /*0000*/ 	.byte	0x04, 0x37
        /*0002*/ 	.short	(.L_3367 - .L_3366)
.L_3366:
        /*0004*/ 	.word	0x00000082


	//----- nvinfo : EIATTR_SW2861232_WAR
	.align		4
.L_3367:
        /*0008*/ 	.byte	0x01, 0x35
	.zero		2


	//----- nvinfo : EIATTR_PARAM_CBANK
	.align		4
        /*000c*/ 	.byte	0x04, 0x0a
        /*000e*/ 	.short	(.L_3369 - .L_3368)
	.align		4
.L_3368:
        /*0010*/ 	.word	index@(.nv.constant0._Z25selective_scan_bwd_kernelI32Selective_Scan_bwd_kernel_traitsILi32ELi8ELb1ELb1ELb0ELb0ELb0EN3c104HalfENS1_7complexIfEEEEv12SSMParamsBwd)
        /*0014*/ 	.short	0x0160
        /*0016*/ 	.short	0x01f0


	//----- nvinfo : EIATTR_CBANK_PARAM_SIZE
	.align		4
.L_3369:
        /*0018*/ 	.byte	0x03, 0x19
        /*001a*/ 	.short	0x01f0


	//----- nvinfo : EIATTR_KPARAM_INFO
	.align		4
        /*001c*/ 	.byte	0x04, 0x17
        /*001e*/ 	.short	(.L_3371 - .L_3370)
.L_3370:
        /*0020*/ 	.word	0x00000000
        /*0024*/ 	.short	0x0000
        /*0026*/ 	.short	0x0000
        /*0028*/ 	.byte	0x00, 0xf0, 0xc1, 0x07


	//----- nvinfo : EIATTR_MAXREG_COUNT
	.align		4
.L_3371:
        /*002c*/ 	.byte	0x03, 0x1b
        /*002e*/ 	.short	0x00ff


	//----- nvinfo : EIATTR_NUM_BARRIERS
	.align		4
        /*0030*/ 	.byte	0x02, 0x4c
        /*0032*/ 	.byte	0x01
	.zero		1


	//----- nvinfo : EIATTR_MERCURY_ISA_VERSION
	.align		4
        /*0034*/ 	.byte	0x03, 0x5f
        /*0036*/ 	.short	0x0000


	//----- nvinfo : EIATTR_COOP_GROUP_MASK_REGIDS
	.align		4
        /*0038*/ 	.byte	0x04, 0x29
        /*003a*/ 	.short	(.L_3373 - .L_3372)


	//   ....[0]....
.L_3372:
        /*003c*/ 	.word	0xffffffff


	//   ....[1]....
        /*0040*/ 	.word	0xffffffff


	//   ....[2]....
        /*0044*/ 	.word	0xffffffff


	//   ....[3]....
        /*0048*/ 	.word	0xffffffff


	//   ....[4]....
        /*004c*/ 	.word	0xffffffff


	//   ....[5]....
        /*0050*/ 	.word	0xffffffff


	//   ....[6]....
        /*0054*/ 	.word	0xffffffff


	//   ....[7]....
        /*0058*/ 	.word	0xffffffff


	//   ....[8]....
        /*005c*/ 	.word	0xffffffff


	//   ....[9]....
        /*0060*/ 	.word	0xffffffff


	//   ....[10]....
        /*0064*/ 	.word	0xffffffff


	//   ....[11]....
        /*0068*/ 	.word	0xffffffff


	//   ....[12]....
        /*006c*/ 	.word	0xffffffff


	//   ....[13]....
        /*0070*/ 	.word	0xffffffff


	//   ....[14]....
        /*0074*/ 	.word	0xffffffff


	//   ....[15]....
        /*0078*/ 	.word	0xffffffff


	//   ....[16]....
        /*007c*/ 	.word	0xffffffff


	//   ....[17]....
        /*0080*/ 	.word	0xffffffff


	//   ....[18]....
        /*0084*/ 	.word	0xffffffff


	//   ....[19]....
        /*0088*/ 	.word	0xffffffff


	//   ....[20]....
        /*008c*/ 	.word	0xffffffff


	//   ....[21]....
        /*0090*/ 	.word	0xffffffff


	//   ....[22]....
        /*0094*/ 	.word	0xffffffff


	//   ....[23]....
        /*0098*/ 	.word	0xffffffff


	//   ....[24]....
        /*009c*/ 	.word	0xffffffff


	//   ....[25]....
        /*00a0*/ 	.word	0xffffffff


	//   ....[26]....
        /*00a4*/ 	.word	0xffffffff


	//   ....[27]....
        /*00a8*/ 	.word	0xffffffff


	//   ....[28]....
        /*00ac*/ 	.word	0xffffffff


	//   ....[29]....
        /*00b0*/ 	.word	0xffffffff


	//   ....[30]....
        /*00b4*/ 	.word	0xffffffff


	//   ....[31]....
        /*00b8*/ 	.word	0xffffffff


	//   ....[32]....
        /*00bc*/ 	.word	0xffffffff


	//   ....[33]....
        /*00c0*/ 	.word	0xffffffff


	//   ....[34]....
        /*00c4*/ 	.word	0xffffffff


	//   ....[35]....
        /*00c8*/ 	.word	0xffffffff


	//   ....[36]....
        /*00cc*/ 	.word	0xffffffff


	//   ....[37]....
        /*00d0*/ 	.word	0xffffffff


	//   ....[38]....
        /*00d4*/ 	.word	0xffffffff


	//   ....[39]....
        /*00d8*/ 	.word	0xffffffff


	//   ....[40]....
        /*00dc*/ 	.word	0xffffffff


	//   ....[41]....
        /*00e0*/ 	.word	0xffffffff


	//   ....[42]....
        /*00e4*/ 	.word	0xffffffff


	//   ....[43]....
        /*00e8*/ 	.word	0xffffffff


	//   ....[44]....
        /*00ec*/ 	.word	0xffffffff


	//   ....[45]....
        /*00f0*/ 	.word	0xffffffff


	//   ....[46]....
        /*00f4*/ 	.word	0xffffffff


	//   ....[47]....
        /*00f8*/ 	.word	0xffffffff


	//   ....[48]....
        /*00fc*/ 	.word	0xffffffff


	//   ....[49]....
        /*0100*/ 	.word	0xffffffff


	//   ....[50]....
        /*0104*/ 	.word	0xffffffff


	//   ....[51]....
        /*0108*/ 	.word	0xffffffff


	//   ....[52]....
        /*010c*/ 	.word	0xffffffff


	//   ....[53]....
        /*0110*/ 	.word	0xffffffff


	//   ....[54]....
        /*0114*/ 	.word	0xffffffff


	//   ....[55]....
        /*0118*/ 	.word	0xffffffff


	//   ....[56]....
        /*011c*/ 	.word	0xffffffff


	//   ....[57]....
        /*0120*/ 	.word	0xffffffff


	//   ....[58]....
        /*0124*/ 	.word	0xffffffff


	//   ....[59]....
        /*0128*/ 	.word	0xffffffff


	//   ....[60]....
        /*012c*/ 	.word	0xffffffff


	//   ....[61]....
        /*0130*/ 	.word	0xffffffff


	//   ....[62]....
        /*0134*/ 	.word	0xffffffff


	//   ....[63]....
        /*0138*/ 	.word	0xffffffff


	//   ....[64]....
        /*013c*/ 	.word	0xffffffff


	//   ....[65]....
        /*0140*/ 	.word	0xffffffff


	//   ....[66]....
        /*0144*/ 	.word	0xffffffff


	//   ....[67]....
        /*0148*/ 	.word	0xffffffff


	//   ....[68]....
        /*014c*/ 	.word	0xffffffff


	//   ....[69]....
        /*0150*/ 	.word	0xffffffff


	//   ....[70]....
        /*0154*/ 	.word	0xffffffff


	//   ....[71]....
        /*0158*/ 	.word	0xffffffff


	//   ....[72]....
        /*015c*/ 	.word	0xffffffff


	//   ....[73]....
        /*0160*/ 	.word	0xffffffff


	//   ....[74]....
        /*0164*/ 	.word	0xffffffff


	//   ....[75]....
        /*0168*/ 	.word	0xffffffff


	//   ....[76]....
        /*016c*/ 	.word	0xffffffff


	//   ....[77]....
        /*0170*/ 	.word	0xffffffff


	//   ....[78]....
        /*0174*/ 	.word	0xffffffff


	//   ....[79]....
        /*0178*/ 	.word	0xffffffff


	//   ....[80]....
        /*017c*/ 	.word	0xffffffff


	//   ....[81]....
        /*0180*/ 	.word	0xffffffff


	//   ....[82]....
        /*0184*/ 	.word	0xffffffff


	//   ....[83]....
        /*0188*/ 	.word	0xffffffff


	//   ....[84]....
        /*018c*/ 	.word	0xffffffff


	//   ....[85]....
        /*0190*/ 	.word	0xffffffff


	//   ....[86]....
        /*0194*/ 	.word	0xffffffff


	//   ....[87]....
        /*0198*/ 	.word	0xffffffff


	//   ....[88]....
        /*019c*/ 	.word	0xffffffff


	//   ....[89]....
        /*01a0*/ 	.word	0xffffffff


	//   ....[90]....
        /*01a4*/ 	.word	0xffffffff


	//   ....[91]....
        /*01a8*/ 	.word	0xffffffff


	//----- nvinfo : EIATTR_COOP_GROUP_INSTR_OFFSETS
	.align		4
.L_3373:
        /*01ac*/ 	.byte	0x04, 0x28
        /*01ae*/ 	.short	(.L_3375 - .L_3374)


	//   ....[0]....
.L_3374:
        /*01b0*/ 	.word	0x00000790


	//   ....[1]....
        /*01b4*/ 	.word	0x000007f0


	//   ....[2]....
        /*01b8*/ 	.word	0x00000910


	//   ....[3]....
        /*01bc*/ 	.word	0x00001070


	//   ....[4]....
        /*01c0*/ 	.word	0x00001c30


	//   ....[5]....
        /*01c4*/ 	.word	0x00001c70


	//   ....[6]....
        /*01c8*/ 	.word	0x00001c90


	//   ....[7]....
        /*01cc*/ 	.word	0x00001ca0


	//   ....[8]....
        /*01d0*/ 	.word	0x00001cb0


	//   ....[9]....
        /*01d4*/ 	.word	0x00001cc0


	//   ....[10]....
        /*01d8*/ 	.word	0x00001da0


	//   ....[11]....
        /*01dc*/ 	.word	0x00001dc0


	//   ....[12]....
        /*01e0*/ 	.word	0x00001dd0


	//   ....[13]....
        /*01e4*/ 	.word	0x00001de0


	//   ....[14]....
        /*01e8*/ 	.word	0x00001ea0


	//   ....[15]....
        /*01ec*/ 	.word	0x00001ec0


	//   ....[16]....
        /*01f0*/ 	.word	0x00001ed0


	//   ....[17]....
        /*01f4*/ 	.word	0x00001ee0


	//   ....[18]....
        /*01f8*/ 	.word	0x00001fc0


	//   ....[19]....
        /*01fc*/ 	.word	0x00001ff0


	//   ....[20]....
        /*0200*/ 	.word	0x00002020


	//   ....[21]....
        /*0204*/ 	.word	0x00002040


	//   ....[22]....
        /*0208*/ 	.word	0x00002140


	//   ....[23]....
        /*020c*/ 	.word	0x00002170


	//   ....[24]....
        /*0210*/ 	.word	0x000021a0


	//   ....[25]....
        /*0214*/ 	.word	0x000021c0


	//   ....[26]....
        /*0218*/ 	.word	0x000022b0


	//   ....[27]....
        /*021c*/ 	.word	0x00002300


	//   ....[28]....
        /*0220*/ 	.word	0x00002330


	//   ....[29]....
        /*0224*/ 	.word	0x00002360


	//   ....[30]....
        /*0228*/ 	.word	0x000029d0


	//   ....[31]....
        /*022c*/ 	.word	0x00002a40


	//   ....[32]....
        /*0230*/ 	.word	0x00002a60


	//   ....[33]....
        /*0234*/ 	.word	0x00002a80


	//   ....[34]....
        /*0238*/ 	.word	0x00002b70


	//   ....[35]....
        /*023c*/ 	.word	0x00002ba0


	//   ....[36]....
        /*0240*/ 	.word	0x00002bc0


	//   ....[37]....
        /*0244*/ 	.word	0x00002bd0


	//   ....[38]....
        /*0248*/ 	.word	0x00002cc0


	//   ....[39]....
        /*024c*/ 	.word	0x00002d00


	//   ....[40]....
        /*0250*/ 	.word	0x00002db0


	//   ....[41]....
        /*0254*/ 	.word	0x00002de0


	//   ....[42]....
        /*0258*/ 	.word	0x00002f00


	//   ....[43]....
        /*025c*/ 	.word	0x00002f40


	//   ....[44]....
        /*0260*/ 	.word	0x00002fa0


	//   ....[45]....
        /*0264*/ 	.word	0x00002fd0


	//   ....[46]....
        /*0268*/ 	.word	0x000030d0


	//   ....[47]....
        /*026c*/ 	.word	0x00003110


	//   ....[48]....
        /*0270*/ 	.word	0x00003140


	//   ....[49]....
        /*0274*/ 	.word	0x00003170


	//   ....[50]....
        /*0278*/ 	.word	0x000032a0


	//   ....[51]....
        /*027c*/ 	.word	0x000032e0


	//   ....[52]....
        /*0280*/ 	.word	0x00003320


	//   ....[53]....
        /*0284*/ 	.word	0x00003370


	//   ....[54]....
        /*0288*/ 	.word	0x000033a0


	//   ....[55]....
        /*028c*/ 	.word	0x000033d0


	//   ....[56]....
        /*0290*/ 	.word	0x00003400


	//   ....[57]....
        /*0294*/ 	.word	0x00003430


	//   ....[58]....
        /*0298*/ 	.word	0x00003460


	//   ....[59]....
        /*029c*/ 	.word	0x00003490


	//   ....[60]....
        /*02a0*/ 	.word	0x00004950


	//   ....[61]....
        /*02a4*/ 	.word	0x00004990


	//   ....[62]....
        /*02a8*/ 	.word	0x000049d0


	//   ....[63]....
        /*02ac*/ 	.word	0x00004a10


	//   ....[64]....
        /*02b0*/ 	.word	0x00004a70


	//   ....[65]....
        /*02b4*/ 	.word	0x00004a90


	//   ....[66]....
        /*02b8*/ 	.word	0x00004ac0


	//   ....[67]....
        /*02bc*/ 	.word	0x00004ae0


	//   ....[68]....
        /*02c0*/ 	.word	0x00004b80


	//   ....[69]....
        /*02c4*/ 	.word	0x00004bb0


	//   ....[70]....
        /*02c8*/ 	.word	0x00004be0


	//   ....[71]....
        /*02cc*/ 	.word	0x00004c10


	//   ....[72]....
        /*02d0*/ 	.word	0x00004cb0


	//   ....[73]....
        /*02d4*/ 	.word	0x00004d00


	//   ....[74]....
        /*02d8*/ 	.word	0x00004d40


	//   ....[75]....
        /*02dc*/ 	.word	0x00004d70


	//   ....[76]....
        /*02e0*/ 	.word	0x00004ec0


	//   ....[77]....
        /*02e4*/ 	.word	0x00004f00


	//   ....[78]....
        /*02e8*/ 	.word	0x00004f40


	//   ....[79]....
        /*02ec*/ 	.word	0x00004f70


	//   ....[80]....
        /*02f0*/ 	.word	0x00005470


	//   ....[81]....
        /*02f4*/ 	.word	0x000056c0


	//   ....[82]....
        /*02f8*/ 	.word	0x000057a0


	//   ....[83]....
        /*02fc*/ 	.word	0x000057f0


	//   ....[84]....
        /*0300*/ 	.word	0x00005820


	//   ....[85]....
        /*0304*/ 	.word	0x00005840


	//   ....[86]....
        /*0308*/ 	.word	0x00005860


	//   ....[87]....
        /*030c*/ 	.word	0x00005910


	//   ....[88]....
        /*0310*/ 	.word	0x00005960


	//   ....[89]....
        /*0314*/ 	.word	0x00005980


	//   ....[90]....
        /*0318*/ 	.word	0x000059a0


	//   ....[91]....
        /*031c*/ 	.word	0x000059c0


	//----- nvinfo : EIATTR_EXIT_INSTR_OFFSETS
	.align		4
.L_3375:
        /*0320*/ 	.byte	0x04, 0x1c
        /*0322*/ 	.short	(.L_3377 - .L_3376)


	//   ....[0]....
.L_3376:
        /*0324*/ 	.word	0x00005a80


	//   ....[1]....
        /*0328*/ 	.word	0x00005cc0


	//----- nvinfo : EIATTR_MAX_THREADS
	.align		4
.L_3377:
        /*032c*/ 	.byte	0x04, 0x05
        /*032e*/ 	.short	(.L_3379 - .L_3378)
.L_3378:
        /*0330*/ 	.word	0x00000020
        /*0334*/ 	.word	0x00000001
        /*0338*/ 	.word	0x00000001


	//----- nvinfo : EIATTR_CRS_STACK_SIZE
	.align		4
.L_3379:
        /*033c*/ 	.byte	0x04, 0x1e
        /*033e*/ 	.short	(.L_3381 - .L_3380)
.L_3380:
        /*0340*/ 	.word	0x00000000
.L_3381:


//--------------------- .nv.info._Z25selective_scan_bwd_kernelI32Selective_Scan_bwd_kernel_traitsILi32ELi8ELb1ELb1ELb0ELb0ELb1EN3c104HalfENS1_7complexIfEEEEv12SSMParamsBwd --------------------------
	.section	.nv.info._Z25selective_scan_bwd_kernelI32Selective_Scan_bwd_kernel_traitsILi32ELi8ELb1ELb1ELb0ELb0ELb1EN3c104HalfENS1_7complexIfEEEEv12SSMParamsBwd,"",@"SHT_CUDA_INFO"
	.sectionflags	@""
	.align	4


	//----- nvinfo : EIATTR_CUDA_API_VERSION
	.align		4
        /*0000*/ 	.byte	0x04, 0x37
        /*0002*/ 	.short	(.L_3383 - .L_3382)
.L_3382:
        /*0004*/ 	.word	0x00000082


	//----- nvinfo : EIATTR_SW2861232_WAR
	.align		4
.L_3383:
        /*0008*/ 	.byte	0x01, 0x35
	.zero		2


	//----- nvinfo : EIATTR_PARAM_CBANK
	.align		4
        /*000c*/ 	.byte	0x04, 0x0a
        /*000e*/ 	.short	(.L_3385 - .L_3384)
	.align		4
.L_3384:
        /*0010*/ 	.word	index@(.nv.constant0._Z25selective_scan_bwd_kernelI32Selective_Scan_bwd_kernel_traitsILi32ELi8ELb1ELb1ELb0ELb0ELb1EN3c104HalfENS1_7complexIfEEEEv12SSMParamsBwd)
        /*0014*/ 	.short	0x0160
        /*0016*/ 	.short	0x01f0


	//----- nvinfo : EIATTR_CBANK_PARAM_SIZE
	.align		4
.L_3385:
        /*0018*/ 	.byte	0x03, 0x19
        /*001a*/ 	.short	0x01f0


	//----- nvinfo : EIATTR_KPARAM_INFO
	.align		4
        /*001c*/ 	.byte	0x04, 0x17
        /*001e*/ 	.short	(.L_3387 - .L_3386)
.L_3386:
        /*0020*/ 	.word	0x00000000
        /*0024*/ 	.short	0x0000
        /*0026*/ 	.short	0x0000
        /*0028*/ 	.byte	0x00, 0xf0, 0xc1, 0x07


	//----- nvinfo : EIATTR_MAXREG_COUNT
	.align		4
.L_3387:
        /*002c*/ 	.byte	0x03, 0x1b
        /*002e*/ 	.short	0x00ff


	//----- nvinfo : EIATTR_NUM_BARRIERS
	.align		4
        /*0030*/ 	.byte	0x02, 0x4c
        /*0032*/ 	.byte	0x01
	.zero		1


	//----- nvinfo : EIATTR_MERCURY_ISA_VERSION
	.align		4
        /*0034*/ 	.byte	0x03, 0x5f
        /*0036*/ 	.short	0x0000


	//----- nvinfo : EIATTR_COOP_GROUP_MASK_REGIDS
	.align		4
        /*0038*/ 	.byte	0x04, 0x29
        /*003a*/ 	.short	(.L_3389 - .L_3388)


	//   ....[0]....
.L_3388:
        /*003c*/ 	.word	0xffffffff


	//   ....[1]....
        /*0040*/ 	.word	0xffffffff


	//   ....[2]....
        /*0044*/ 	.word	0xffffffff


	//   ....[3]....
        /*0048*/ 	.word	0xffffffff


	//   ....[4]....
        /*004c*/ 	.word	0xffffffff


	//   ....[5]....
        /*0050*/ 	.word	0xffffffff


	//   ....[6]....
        /*0054*/ 	.word	0xffffffff


	//   ....[7]....
        /*0058*/ 	.word	0xffffffff


	//   ....[8]....
        /*005c*/ 	.word	0xffffffff


	//   ....[9]....
        /*0060*/ 	.word	0xffffffff


	//   ....[10]....
        /*0064*/ 	.word	0xffffffff


	//   ....[11]....
        /*0068*/ 	.word	0xffffffff


	//   ....[12]....
        /*006c*/ 	.word	0xffffffff


	//   ....[13]....
        /*0070*/ 	.word	0xffffffff


	//   ....[14]....
        /*0074*/ 	.word	0xffffffff


	//   ....[15]....
        /*0078*/ 	.word	0xffffffff


	//   ....[16]....
        /*007c*/ 	.word	0xffffffff


	//   ....[17]....
        /*0080*/ 	.word	0xffffffff


	//   ....[18]....
        /*0084*/ 	.word	0xffffffff


	//   ....[19]....
        /*0088*/ 	.word	0xffffffff


	//   ....[20]....
        /*008c*/ 	.word	0xffffffff


	//   ....[21]....
        /*0090*/ 	.word	0xffffffff


	//   ....[22]....
        /*0094*/ 	.word	0xffffffff


	//   ....[23]....
        /*0098*/ 	.word	0xffffffff


	//   ....[24]....
        /*009c*/ 	.word	0xffffffff


	//   ....[25]....
        /*00a0*/ 	.word	0xffffffff


	//   ....[26]....
        /*00a4*/ 	.word	0xffffffff


	//   ....[27]....
        /*00a8*/ 	.word	0xffffffff


	//   ....[28]....
        /*00ac*/ 	.word	0xffffffff


	//   ....[29]....
        /*00b0*/ 	.word	0xffffffff


	//   ....[30]....
        /*00b4*/ 	.word	0xffffffff


	//   ....[31]....
        /*00b8*/ 	.word	0xffffffff


	//   ....[32]....
        /*00bc*/ 	.word	0xffffffff


	//   ....[33]....
        /*00c0*/ 	.word	0xffffffff


	//   ....[34]....
        /*00c4*/ 	.word	0xffffffff


	//   ....[35]....
        /*00c8*/ 	.word	0xffffffff


	//   ....[36]....
        /*00cc*/ 	.word	0xffffffff


	//   ....[37]....
        /*00d0*/ 	.word	0xffffffff


	//   ....[38]....
        /*00d4*/ 	.word	0xffffffff


	//   ....[39]....
        /*00d8*/ 	.word	0xffffffff


	//   ....[40]....
        /*00dc*/ 	.word	0xffffffff


	//   ....[41]....
        /*00e0*/ 	.word	0xffffffff


	//   ....[42]....
        /*00e4*/ 	.word	0xffffffff


	//   ....[43]....
        /*00e8*/ 	.word	0xffffffff


	//   ....[44]....
        /*00ec*/ 	.word	0xffffffff


	//   ....[45]....
        /*00f0*/ 	.word	0xffffffff


	//   ....[46]....
        /*00f4*/ 	.word	0xffffffff


	//   ....[47]....
        /*00f8*/ 	.word	0xffffffff


	//   ....[48]....
        /*00fc*/ 	.word	0xffffffff


	//   ....[49]....
        /*0100*/ 	.word	0xffffffff


	//   ....[50]....
        /*0104*/ 	.word	0xffffffff


	//   ....[51]....
        /*0108*/ 	.word	0xffffffff


	//   ....[52]....
        /*010c*/ 	.word	0xffffffff


	//   ....[53]....
        /*0110*/ 	.word	0xffffffff


	//   ....[54]....
        /*0114*/ 	.word	0xffffffff


	//   ....[55]....
        /*0118*/ 	.word	0xffffffff


	//   ....[56]....
        /*011c*/ 	.word	0xffffffff


	//   ....[57]....
        /*0120*/ 	.word	0xffffffff


	//   ....[58]....
        /*0124*/ 	.word	0xffffffff


	//   ....[59]....
        /*0128*/ 	.word	0xffffffff


	//   ....[60]....
        /*012c*/ 	.word	0xffffffff


	//   ....[61]....
        /*0130*/ 	.word	0xffffffff


	//   ....[62]....
        /*0134*/ 	.word	0xffffffff


	//   ....[63]....
        /*0138*/ 	.word	0xffffffff


	//   ....[64]....
        /*013c*/ 	.word	0xffffffff


	//   ....[65]....
        /*0140*/ 	.word	0xffffffff


	//   ....[66]....
        /*0144*/ 	.word	0xffffffff


	//   ....[67]....
        /*0148*/ 	.word	0xffffffff


	//   ....[68]....
        /*014c*/ 	.word	0xffffffff


	//   ....[69]....
        /*0150*/ 	.word	0xffffffff


	//   ....[70]....
        /*0154*/ 	.word	0xffffffff


	//   ....[71]....
        /*0158*/ 	.word	0xffffffff


	//   ....[72]....
        /*015c*/ 	.word	0xffffffff


	//   ....[73]....
        /*0160*/ 	.word	0xffffffff


	//   ....[74]....
        /*0164*/ 	.word	0xffffffff


	//   ....[75]....
        /*0168*/ 	.word	0xffffffff


	//   ....[76]....
        /*016c*/ 	.word	0xffffffff


	//   ....[77]....
        /*0170*/ 	.word	0xffffffff


	//   ....[78]....
        /*0174*/ 	.word	0xffffffff


	//   ....[79]....
        /*0178*/ 	.word	0xffffffff


	//   ....[80]....
        /*017c*/ 	.word	0xffffffff


	//   ....[81]....
        /*0180*/ 	.word	0xffffffff


	//   ....[82]....
        /*0184*/ 	.word	0xffffffff


	//   ....[83]....
        /*0188*/ 	.word	0xffffffff


	//   ....[84]....
        /*018c*/ 	.word	0xffffffff


	//   ....[85]....
        /*0190*/ 	.word	0xffffffff


	//   ....[86]....
        /*0194*/ 	.word	0xffffffff


	//   ....[87]....
        /*0198*/ 	.word	0xffffffff


	//   ....[88]....
        /*019c*/ 	.word	0xffffffff


	//   ....[89]....
        /*01a0*/ 	.word	0xffffffff


	//   ....[90]....
        /*01a4*/ 	.word	0xffffffff


	//   ....[91]....
        /*01a8*/ 	.word	0xffffffff


	//   ....[92]....
        /*01ac*/ 	.word	0xffffffff


	//   ....[93]....
        /*01b0*/ 	.word	0xffffffff


	//   ....[94]....
        /*01b4*/ 	.word	0xffffffff


	//   ....[95]....
        /*01b8*/ 	.word	0xffffffff


	//----- nvinfo : EIATTR_COOP_GROUP_INSTR_OFFSETS
	.align		4
.L_3389:
        /*01bc*/ 	.byte	0x04, 0x28
        /*01be*/ 	.short	(.L_3391 - .L_3390)


	//   ....[0]....
.L_3390:
        /*01c0*/ 	.word	0x000007f0


	//   ....[1]....
        /*01c4*/ 	.word	0x00000870


	//   ....[2]....
        /*01c8*/ 	.word	0x000009a0


	//   ....[3]....
        /*01cc*/ 	.word	0x00000aa0


	//   ....[4]....
        /*01d0*/ 	.word	0x00000e70


	//   ....[5]....
        /*01d4*/ 	.word	0x00001390


	//   ....[6]....
        /*01d8*/ 	.word	0x00001630


	//   ....[7]....
        /*01dc*/ 	.word	0x00001c80


	//   ....[8]....
        /*01e0*/ 	.word	0x00002880


	//   ....[9]....
        /*01e4*/ 	.word	0x000028c0


	//   ....[10]....
        /*01e8*/ 	.word	0x00002900


	//   ....[11]....
        /*01ec*/ 	.word	0x00002930


	//   ....[12]....
        /*01f0*/ 	.word	0x00002940


	//   ....[13]....
        /*01f4*/ 	.word	0x00002950


	//   ....[14]....
        /*01f8*/ 	.word	0x00002a10


	//   ....[15]....
        /*01fc*/ 	.word	0x00002a30


	//   ....[16]....
        /*0200*/ 	.word	0x00002a40


	//   ....[17]....
        /*0204*/ 	.word	0x00002a50


	//   ....[18]....
        /*0208*/ 	.word	0x00002b10


	//   ....[19]....
        /*020c*/ 	.word	0x00002b40


	//   ....[20]....
        /*0210*/ 	.word	0x00002b60


	//   ....[21]....
        /*0214*/ 	.word	0x00002b80


	//   ....[22]....
        /*0218*/ 	.word	0x00002c60


	//   ....[23]....
        /*021c*/ 	.word	0x00002c80


	//   ....[24]....
        /*0220*/ 	.word	0x00002c90


	//   ....[25]....
        /*0224*/ 	.word	0x00002ca0


	//   ....[26]....
        /*0228*/ 	.word	0x00002d60


	//   ....[27]....
        /*022c*/ 	.word	0x00002d90


	//   ....[28]....
        /*0230*/ 	.word	0x00002dc0


	//   ....[29]....
        /*0234*/ 	.word	0x00002df0


	//   ....[30]....
        /*0238*/ 	.word	0x00002f10


	//   ....[31]....
        /*023c*/ 	.word	0x00002f50


	//   ....[32]....
        /*0240*/ 	.word	0x00002f80


	//   ....[33]....
        /*0244*/ 	.word	0x00002fb0


	//   ....[34]....
        /*0248*/ 	.word	0x00003630


	//   ....[35]....
        /*024c*/ 	.word	0x00003660


	//   ....[36]....
        /*0250*/ 	.word	0x00003670


	//   ....[37]....
        /*0254*/ 	.word	0x00003680


	//   ....[38]....
        /*0258*/ 	.word	0x00003770


	//   ....[39]....
        /*025c*/ 	.word	0x000037b0


	//   ....[40]....
        /*0260*/ 	.word	0x000037d0


	//   ....[41]....
        /*0264*/ 	.word	0x000037e0


	//   ....[42]....
        /*0268*/ 	.word	0x000038d0


	//   ....[43]....
        /*026c*/ 	.word	0x000039f0


	//   ....[44]....
        /*0270*/ 	.word	0x00003a10


	//   ....[45]....
        /*0274*/ 	.word	0x00003a20


	//   ....[46]....
        /*0278*/ 	.word	0x00003b60


	//   ....[47]....
        /*027c*/ 	.word	0x00003bc0


	//   ....[48]....
        /*0280*/ 	.word	0x00003be0


	//   ....[49]....
        /*0284*/ 	.word	0x00003bf0


	//   ....[50]....
        /*0288*/ 	.word	0x00003d50


	//   ....[51]....
        /*028c*/ 	.word	0x00003d90


	//   ....[52]....
        /*0290*/ 	.word	0x00003db0


	//   ....[53]....
        /*0294*/ 	.word	0x00003dc0


	//   ....[54]....
        /*0298*/ 	.word	0x00003f50


	//   ....[55]....
        /*029c*/ 	.word	0x00003f80


	//   ....[56]....
        /*02a0*/ 	.word	0x00003fb0


	//   ....[57]....
        /*02a4*/ 	.word	0x00003fe0


	//   ....[58]....
        /*02a8*/ 	.word	0x00004010


	//   ....[59]....
        /*02ac*/ 	.word	0x00004040


	//   ....[60]....
        /*02b0*/ 	.word	0x00004070


	//   ....[61]....
        /*02b4*/ 	.word	0x000040a0


	//   ....[62]....
        /*02b8*/ 	.word	0x000040d0


	//   ....[63]....
        /*02bc*/ 	.word	0x00004100


	//   ....[64]....
        /*02c0*/ 	.word	0x00005590


	//   ....[65]....
        /*02c4*/ 	.word	0x000055d0


	//   ....[66]....
        /*02c8*/ 	.word	0x00005610


	//   ....[67]....
        /*02cc*/ 	.word	0x00005650


	//   ....[68]....
        /*02d0*/ 	.word	0x00005730


	//   ....[69]....
        /*02d4*/ 	.word	0x00005760


	//   ....[70]....
        /*02d8*/ 	.word	0x00005790


	//   ....[71]....
        /*02dc*/ 	.word	0x000057c0


	//   ....[72]....
        /*02e0*/ 	.word	0x00005860


	//   ....[73]....
        /*02e4*/ 	.word	0x00005890


	//   ....[74]....
        /*02e8*/ 	.word	0x000058c0


	//   ....[75]....
        /*02ec*/ 	.word	0x000058f0


	//   ....[76]....
        /*02f0*/ 	.word	0x00005990


	//   ....[77]....
        /*02f4*/ 	.word	0x000059c0


	//   ....[78]....
        /*02f8*/ 	.word	0x000059f0


	//   ....[79]....
        /*02fc*/ 	.word	0x00005a30


	//   ....[80]....
        /*0300*/ 	.word	0x00005b10


	//   ....[81]....
        /*0304*/ 	.word	0x00005b50


	//   ....[82]....
        /*0308*/ 	.word	0x00005b80


	//   ....[83]....
        /*030c*/ 	.word	0x00005bb0


	//   ....[84]....
        /*0310*/ 	.word	0x000060c0


	//   ....[85]....
        /*0314*/ 	.word	0x000062e0


	//   ....[86]....
        /*0318*/ 	.word	0x000063c0


	//   ....[87]....
        /*031c*/ 	.word	0x00006410


	//   ....[88]....
        /*0320*/ 	.word	0x00006440


	//   ....[89]....
        /*0324*/ 	.word	0x00006460


	//   ....[90]....
        /*0328*/ 	.word	0x00006480


	//   ....[91]....
        /*032c*/ 	.word	0x00006530


	//   ....[92]....
        /*0330*/ 	.word	0x00006580


	//   ....[93]....
        /*0334*/ 	.word	0x000065a0


	//   ....[94]....
        /*0338*/ 	.word	0x000065c0


	//   ....[95]....
        /*033c*/ 	.word	0x000065e0


	//----- nvinfo : EIATTR_EXIT_INSTR_OFFSETS
	.align		4
.L_3391:
        /*0340*/ 	.byte	0x04, 0x1c
        /*0342*/ 	.short	(.L_3393 - .L_3392)


	//   ....[0]....
.L_3392:
        /*0344*/ 	.word	0x000066a0


	//   ....[1]....
        /*0348*/ 	.word	0x000068e0


	//----- nvinfo : EIATTR_MAX_THREADS
	.align		4
.L_3393:
        /*034c*/ 	.byte	0x04, 0x05
        /*034e*/ 	.short	(.L_3395 - .L_3394)
.L_3394:
        /*0350*/ 	.word	0x00000020
        /*0354*/ 	.word	0x00000001
        /*0358*/ 	.word	0x00000001


	//----- nvinfo : EIATTR_CRS_STACK_SIZE
	.align		4
.L_3395:
        /*035c*/ 	.byte	0x04, 0x1e
        /*035e*/ 	.short	(.L_3397 - .L_3396)
.L_3396:
        /*0360*/ 	.word	0x00000000
.L_3397:


//--------------------- .nv.info._Z25selective_scan_bwd_kernelI32Selective_Scan_bwd_kernel_traitsILi32ELi8ELb1ELb1ELb0ELb1ELb0EN3c104HalfENS1_7complexIfEEEEv12SSMParamsBwd --------------------------
	.section	.nv.info._Z25selective_scan_bwd_kernelI32Selective_Scan_bwd_kernel_traitsILi32ELi8ELb1ELb1ELb0ELb1ELb0EN3c104HalfENS1_7complexIfEEEEv12SSMParamsBwd,"",@"SHT_CUDA_INFO"
	.sectionflags	@""
	.align	4


	//----- nvinfo : EIATTR_CUDA_API_VERSION
	.align		4
        /*0000*/ 	.byte	0x04, 0x37
        /*0002*/ 	.short	(.L_3399 - .L_3398)
.L_3398:
        /*0004*/ 	.word	0x00000082


	//----- nvinfo : EIATTR_SW2861232_WAR
	.align		4
.L_3399:
        /*0008*/ 	.byte	0x01, 0x35
	.zero		2


	//----- nvinfo : EIATTR_PARAM_CBANK
	.align		4
        /*000c*/ 	.byte	0x04, 0x0a
        /*000e*/ 	.short	(.L_3401 - .L_3400)
	.align		4
.L_3400:
        /*0010*/ 	.word	index@(.nv.constant0._Z25selective_scan_bwd_kernelI32Selective_Scan_bwd_kernel_traitsILi32ELi8ELb1ELb1ELb0ELb1ELb0EN3c104HalfENS1_7complexIfEEEEv12SSMParamsBwd)
        /*0014*/ 	.short	0x0160
        /*0016*/ 	.short	0x01f0


	//----- nvinfo : EIATTR_CBANK_PARAM_SIZE
	.align		4
.L_3401:
        /*0018*/ 	.byte	0x03, 0x19
        /*001a*/ 	.short	0x01f0


	//----- nvinfo : EIATTR_KPARAM_INFO
	.align		4
        /*001c*/ 	.byte	0x04, 0x17
        /*001e*/ 	.short	(.L_3403 - .L_3402)
.L_3402:
        /*0020*/ 	.word	0x00000000
        /*0024*/ 	.short	0x0000
        /*0026*/ 	.short	0x0000
        /*0028*/ 	.byte	0x00, 0xf0, 0xc1, 0x07


	//----- nvinfo : EIATTR_MAXREG_COUNT
	.align		4
.L_3403:
        /*002c*/ 	.byte	0x03, 0x1b
        /*002e*/ 	.short	0x00ff


	//----- nvinfo : EIATTR_NUM_BARRIERS
	.align		4
        /*0030*/ 	.byte	0x02, 0x4c
        /*0032*/ 	.byte	0x01
	.zero		1


	//----- nvinfo : EIATTR_MERCURY_ISA_VERSION
	.align		4
        /*0034*/ 	.byte	0x03, 0x5f
        /*0036*/ 	.short	0x0000


	//----- nvinfo : EIATTR_COOP_GROUP_MASK_REGIDS
	.align		4
        /*0038*/ 	.byte	0x04, 0x29
        /*003a*/ 	.short	(.L_3405 - .L_3404)


	//   ....[0]....
.L_3404:
        /*003c*/ 	.word	0xffffffff


	//   ....[1]....
        /*0040*/ 	.word	0xffffffff


	//   ....[2]....
        /*0044*/ 	.word	0xffffffff


	//   ....[3]....
        /*0048*/ 	.word	0xffffffff


	//   ....[4]....
        /*004c*/ 	.word	0xffffffff


	//   ....[5]....
        /*0050*/ 	.word	0xffffffff


	//   ....[6]....
        /*0054*/ 	.word	0xffffffff


	//   ....[7]....
        /*0058*/ 	.word	0xffffffff


	//   ....[8]....
        /*005c*/ 	.word	0xffffffff


	//   ....[9]....
        /*0060*/ 	.word	0xffffffff


	//   ....[10]....
        /*0064*/ 	.word	0xffffffff


	//   ....[11]....
        /*0068*/ 	.word	0xffffffff


	//   ....[12]....
        /*006c*/ 	.word	0xffffffff


	//   ....[13]....
        /*0070*/ 	.word	0xffffffff


	//   ....[14]....
        /*0074*/ 	.word	0xffffffff


	//   ....[15]....
        /*0078*/ 	.word	0xffffffff


	//   ....[16]....
        /*007c*/ 	.word	0xffffffff


	//   ....[17]....
        /*0080*/ 	.word	0xffffffff


	//   ....[18]....
        /*0084*/ 	.word	0xffffffff


	//   ....[19]....
        /*0088*/ 	.word	0xffffffff


	//   ....[20]....
        /*008c*/ 	.word	0xffffffff


	//   ....[21]....
        /*0090*/ 	.word	0xffffffff


	//   ....[22]....
        /*0094*/ 	.word	0xffffffff


	//   ....[23]....
        /*0098*/ 	.word	0xffffffff


	//   ....[24]....
        /*009c*/ 	.word	0xffffffff


	//   ....[25]....
        /*00a0*/ 	.word	0xffffffff


	//   ....[26]....
        /*00a4*/ 	.word	0xffffffff


	//   ....[27]....
        /*00a8*/ 	.word	0xffffffff


	//   ....[28]....
        /*00ac*/ 	.word	0xffffffff


	//   ....[29]....
        /*00b0*/ 	.word	0xffffffff


	//   ....[30]....
        /*00b4*/ 	.word	0xffffffff


	//   ....[31]....
        /*00b8*/ 	.word	0xffffffff


	//   ....[32]....
        /*00bc*/ 	.word	0xffffffff


	//   ....[33]....
        /*00c0*/ 	.word	0xffffffff


	//   ....[34]....
        /*00c4*/ 	.word	0xffffffff


	//   ....[35]....
        /*00c8*/ 	.word	0xffffffff


	//   ....[36]....
        /*00cc*/ 	.word	0xffffffff


	//   ....[37]....
        /*00d0*/ 	.word	0xffffffff


	//   ....[38]....
        /*00d4*/ 	.word	0xffffffff


	//   ....[39]....
        /*00d8*/ 	.word	0xffffffff


	//   ....[40]....
        /*00dc*/ 	.word	0xffffffff


	//   ....[41]....
        /*00e0*/ 	.word	0xffffffff


	//   ....[42]....
        /*00e4*/ 	.word	0xffffffff


	//   ....[43]....
        /*00e8*/ 	.word	0xffffffff


	//   ....[44]....
        /*00ec*/ 	.word	0xffffffff


	//   ....[45]....
        /*00f0*/ 	.word	0xffffffff


	//   ....[46]....
        /*00f4*/ 	.word	0xffffffff


	//   ....[47]....
        /*00f8*/ 	.word	0xffffffff


	//   ....[48]....
        /*00fc*/ 	.word	0xffffffff


	//   ....[49]....
        /*0100*/ 	.word	0xffffffff


	//   ....[50]....
        /*0104*/ 	.word	0xffffffff


	//   ....[51]....
        /*0108*/ 	.word	0xffffffff


	//   ....[52]....
        /*010c*/ 	.word	0xffffffff


	//   ....[53]....
        /*0110*/ 	.word	0xffffffff


	//   ....[54]....
        /*0114*/ 	.word	0xffffffff


	//   ....[55]....
        /*0118*/ 	.word	0xffffffff


	//   ....[56]....
        /*011c*/ 	.word	0xffffffff


	//   ....[57]....
        /*0120*/ 	.word	0xffffffff


	//   ....[58]....
        /*0124*/ 	.word	0xffffffff


	//   ....[59]....
        /*0128*/ 	.word	0xffffffff


	//   ....[60]....
        /*012c*/ 	.word	0xffffffff


	//   ....[61]....
        /*0130*/ 	.word	0xffffffff


	//   ....[62]....
        /*0134*/ 	.word	0xffffffff


	//   ....[63]....
        /*0138*/ 	.word	0xffffffff


	//   ....[64]....
        /*013c*/ 	.word	0xffffffff


	//   ....[65]....
        /*0140*/ 	.word	0xffffffff


	//   ....[66]....
        /*0144*/ 	.word	0xffffffff


	//   ....[67]....
        /*0148*/ 	.word	0xffffffff


	//   ....[68]....
        /*014c*/ 	.word	0xffffffff


	//   ....[69]....
        /*0150*/ 	.word	0xffffffff


	//   ....[70]....
        /*0154*/ 	.word	0xffffffff


	//   ....[71]....
        /*0158*/ 	.word	0xffffffff


	//   ....[72]....
        /*015c*/ 	.word	0xffffffff


	//   ....[73]....
        /*0160*/ 	.word	0xffffffff


	//   ....[74]....
        /*0164*/ 	.word	0xffffffff


	//   ....[75]....
        /*0168*/ 	.word	0xffffffff


	//   ....[76]....
        /*016c*/ 	.word	0xffffffff


	//   ....[77]....
        /*0170*/ 	.word	0xffffffff


	//   ....[78]....
        /*0174*/ 	.word	0xffffffff


	//   ....[79]....
        /*0178*/ 	.word	0xffffffff


	//   ....[80]....
        /*017c*/ 	.word	0xffffffff


	//   ....[81]....
        /*0180*/ 	.word	0xffffffff


	//   ....[82]....
        /*0184*/ 	.word	0xffffffff


	//   ....[83]....
        /*0188*/ 	.word	0xffffffff


	//   ....[84]....
        /*018c*/ 	.word	0xffffffff


	//   ....[85]....
        /*0190*/ 	.word	0xffffffff


	//   ....[86]....
        /*0194*/ 	.word	0xffffffff


	//   ....[87]....
        /*0198*/ 	.word	0xffffffff


	//   ....[88]....
        /*019c*/ 	.word	0xffffffff


	//   ....[89]....
        /*01a0*/ 	.word	0xffffffff


	//   ....[90]....
        /*01a4*/ 	.word	0xffffffff


	//   ....[91]....
        /*01a8*/ 	.word	0xffffffff


	//   ....[92]....
        /*01ac*/ 	.word	0xffffffff


	//----- nvinfo : EIATTR_COOP_GROUP_INSTR_OFFSETS
	.align		4
.L_3405:
        /*01b0*/ 	.byte	0x04, 0x28
        /*01b2*/ 	.short	(.L_3407 - .L_3406)


	//   ....[0]....
.L_3406:
        /*01b4*/ 	.word	0x000007e0


	//   ....[1]....
        /*01b8*/ 	.word	0x00000860


	//   ....[2]....
        /*01bc*/ 	.word	0x00000a10


	//   ....[3]....
        /*01c0*/ 	.word	0x00002240


	//   ....[4]....
        /*01c4*/ 	.word	0x00002e00


	//   ....[5]....
        /*01c8*/ 	.word	0x00002e40


	//   ....[6]....
        /*01cc*/ 	.word	0x00002e60


	//   ....[7]....
        /*01d0*/ 	.word	0x00002e70


	//   ....[8]....
        /*01d4*/ 	.word	0x00002e80


	//   ....[9]....
        /*01d8*/ 	.word	0x00002e90


	//   ....[10]....
        /*01dc*/ 	.word	0x00002f70


	//   ....[11]....
        /*01e0*/ 	.word	0x00002f90


	//   ....[12]....
        /*01e4*/ 	.word	0x00002fa0


	//   ....[13]....
        /*01e8*/ 	.word	0x00002fb0


	//   ....[14]....
        /*01ec*/ 	.word	0x00003070


	//   ....[15]....
        /*01f0*/ 	.word	0x00003090


	//   ....[16]....
        /*01f4*/ 	.word	0x000030a0


	//   ....[17]....
        /*01f8*/ 	.word	0x000030b0


	//   ....[18]....
        /*01fc*/ 	.word	0x00003190


	//   ....[19]....
        /*0200*/ 	.word	0x000031c0


	//   ....[20]....
        /*0204*/ 	.word	0x000031f0


	//   ....[21]....
        /*0208*/ 	.word	0x00003210


	//   ....[22]....
        /*020c*/ 	.word	0x00003310


	//   ....[23]....
        /*0210*/ 	.word	0x00003340


	//   ....[24]....
        /*0214*/ 	.word	0x00003370


	//   ....[25]....
        /*0218*/ 	.word	0x00003390


	//   ....[26]....
        /*021c*/ 	.word	0x00003480


	//   ....[27]....
        /*0220*/ 	.word	0x000034d0


	//   ....[28]....
        /*0224*/ 	.word	0x00003500


	//   ....[29]....
        /*0228*/ 	.word	0x00003530


	//   ....[30]....
        /*022c*/ 	.word	0x00003ba0


	//   ....[31]....
        /*0230*/ 	.word	0x00003c10


	//   ....[32]....
        /*0234*/ 	.word	0x00003c30


	//   ....[33]....
        /*0238*/ 	.word	0x00003c50


	//   ....[34]....
        /*023c*/ 	.word	0x00003d40


	//   ....[35]....
        /*0240*/ 	.word	0x00003d70


	//   ....[36]....
        /*0244*/ 	.word	0x00003d90


	//   ....[37]....
        /*0248*/ 	.word	0x00003da0


	//   ....[38]....
        /*024c*/ 	.word	0x00003e90


	//   ....[39]....
        /*0250*/ 	.word	0x00003ed0


	//   ....[40]....
        /*0254*/ 	.word	0x00003f80


	//   ....[41]....
        /*0258*/ 	.word	0x00003fb0


	//   ....[42]....
        /*025c*/ 	.word	0x000040d0


	//   ....[43]....
        /*0260*/ 	.word	0x00004110


	//   ....[44]....
        /*0264*/ 	.word	0x00004170


	//   ....[45]....
        /*0268*/ 	.word	0x000041a0


	//   ....[46]....
        /*026c*/ 	.word	0x000042a0


	//   ....[47]....
        /*0270*/ 	.word	0x000042e0


	//   ....[48]....
        /*0274*/ 	.word	0x00004310


	//   ....[49]....
        /*0278*/ 	.word	0x00004340


	//   ....[50]....
        /*027c*/ 	.word	0x00004470


	//   ....[51]....
        /*0280*/ 	.word	0x000044b0


	//   ....[52]....
        /*0284*/ 	.word	0x000044f0


	//   ....[53]....
        /*0288*/ 	.word	0x00004540


	//   ....[54]....
        /*028c*/ 	.word	0x00004570


	//   ....[55]....
        /*0290*/ 	.word	0x000045a0


	//   ....[56]....
        /*0294*/ 	.word	0x000045d0


	//   ....[57]....
        /*0298*/ 	.word	0x00004600


	//   ....[58]....
        /*029c*/ 	.word	0x00004630


	//   ....[59]....
        /*02a0*/ 	.word	0x00004660


	//   ....[60]....
        /*02a4*/ 	.word	0x00005b20


	//   ....[61]....
        /*02a8*/ 	.word	0x00005b60


	//   ....[62]....
        /*02ac*/ 	.word	0x00005ba0


	//   ....[63]....
        /*02b0*/ 	.word	0x00005be0


	//   ....[64]....
        /*02b4*/ 	.word	0x00005c40


	//   ....[65]....
        /*02b8*/ 	.word	0x00005c60


	//   ....[66]....
        /*02bc*/ 	.word	0x00005c90


	//   ....[67]....
        /*02c0*/ 	.word	0x00005cb0


	//   ....[68]....
        /*02c4*/ 	.word	0x00005d50


	//   ....[69]....
        /*02c8*/ 	.word	0x00005d80


	//   ....[70]....
        /*02cc*/ 	.word	0x00005db0


	//   ....[71]....
        /*02d0*/ 	.word	0x00005de0


	//   ....[72]....
        /*02d4*/ 	.word	0x00005e80


	//   ....[73]....
        /*02d8*/ 	.word	0x00005eb0


	//   ....[74]....
        /*02dc*/ 	.word	0x00005f00


	//   ....[75]....
        /*02e0*/ 	.word	0x00005f30


	//   ....[76]....
        /*02e4*/ 	.word	0x00006080


	//   ....[77]....
        /*02e8*/ 	.word	0x000060c0


	//   ....[78]....
        /*02ec*/ 	.word	0x00006100


	//   ....[79]....
        /*02f0*/ 	.word	0x00006130


	//   ....[80]....
        /*02f4*/ 	.word	0x00006580


	//   ....[81]....
        /*02f8*/ 	.word	0x000068f0


	//   ....[82]....
        /*02fc*/ 	.word	0x00006cd0


	//   ....[83]....
        /*0300*/ 	.word	0x00006dd0


	//   ....[84]....
        /*0304*/ 	.word	0x00006e20


	//   ....[85]....
        /*0308*/ 	.word	0x00006e50


	//   ....[86]....
        /*030c*/ 	.word	0x00006e70


	//   ....[87]....
        /*0310*/ 	.word	0x00006e90


	//   ....[88]....
        /*0314*/ 	.word	0x00006f40


	//   ....[89]....
        /*0318*/ 	.word	0x00006f90


	//   ....[90]....
        /*031c*/ 	.word	0x00006fb0


	//   ....[91]....
        /*0320*/ 	.word	0x00006fd0


	//   ....[92]....
        /*0324*/ 	.word	0x00006ff0


	//----- nvinfo : EIATTR_EXIT_INSTR_OFFSETS
	.align		4
.L_3407:
        /*0328*/ 	.byte	0x04, 0x1c
        /*032a*/ 	.short	(.L_3409 - .L_3408)


	//   ....[0]....
.L_3408:
        /*032c*/ 	.word	0x000070b0


	//   ....[1]....
        /*0330*/ 	.word	0x000072f0


	//----- nvinfo : EIATTR_MAX_THREADS
	.align		4
.L_3409:
        /*0334*/ 	.byte	0x04, 0x05
        /*0336*/ 	.short	(.L_3411 - .L_3410)
.L_3410:
        /*0338*/ 	.word	0x00000020
        /*033c*/ 	.word	0x00000001
        /*0340*/ 	.word	0x00000001


	//----- nvinfo : EIATTR_CRS_STACK_SIZE
	.align		4
.L_3411:
        /*0344*/ 	.byte	0x04, 0x1e
        /*0346*/ 	.short	(.L_3413 - .L_3412)
.L_3412:
        /*0348*/ 	.word	0x00000000
.L_3413:


//--------------------- .nv.info._Z25selective_scan_bwd_kernelI32Selective_Scan_bwd_kernel_traitsILi32ELi8ELb1ELb1ELb0ELb1ELb1EN3c104HalfENS1_7complexIfEEEEv12SSMParamsBwd --------------------------
	.section	.nv.info._Z25selective_scan_bwd_kernelI32Selective_Scan_bwd_kernel_traitsILi32ELi8ELb1ELb1ELb0ELb1ELb1EN3c104HalfENS1_7complexIfEEEEv12SSMParamsBwd,"",@"SHT_CUDA_INFO"
	.sectionflags	@""
	.align	4


	//----- nvinfo : EIATTR_CUDA_API_VERSION
	.align		4
        /*0000*/ 	.byte	0x04, 0x37
        /*0002*/ 	.short	(.L_3415 - .L_3414)
.L_3414:
        /*0004*/ 	.word	0x00000082


	//----- nvinfo : EIATTR_SW2861232_WAR
	.align		4
.L_3415:
        /*0008*/ 	.byte	0x01, 0x35
	.zero		2


	//----- nvinfo : EIATTR_PARAM_CBANK
	.align		4
        /*000c*/ 	.byte	0x04, 0x0a
        /*000e*/ 	.short	(.L_3417 - .L_3416)
	.align		4
.L_3416:
        /*0010*/ 	.word	index@(.nv.constant0._Z25selective_scan_bwd_kernelI32Selective_Scan_bwd_kernel_traitsILi32ELi8ELb1ELb1ELb0ELb1ELb1EN3c104HalfENS1_7complexIfEEEEv12SSMParamsBwd)
        /*0014*/ 	.short	0x0160
        /*0016*/ 	.short	0x01f0


	//----- nvinfo : EIATTR_CBANK_PARAM_SIZE
	.align		4
.L_3417:
        /*0018*/ 	.byte	0x03, 0x19
        /*001a*/ 	.short	0x01f0


	//----- nvinfo : EIATTR_KPARAM_INFO
	.align		4
        /*001c*/ 	.byte	0x04, 0x17
        /*001e*/ 	.short	(.L_3419 - .L_3418)
.L_3418:
        /*0020*/ 	.word	0x00000000
        /*0024*/ 	.short	0x0000
        /*0026*/ 	.short	0x0000
        /*0028*/ 	.byte	0x00, 0xf0, 0xc1, 0x07


	//----- nvinfo : EIATTR_MAXREG_COUNT
	.align		4
.L_3419:
        /*002c*/ 	.byte	0x03, 0x1b
        /*002e*/ 	.short	0x00ff


	//----- nvinfo : EIATTR_NUM_BARRIERS
	.align		4
        /*0030*/ 	.byte	0x02, 0x4c
        /*0032*/ 	.byte	0x01
	.zero		1


	//----- nvinfo : EIATTR_MERCURY_ISA_VERSION
	.align		4
        /*0034*/ 	.byte	0x03, 0x5f
        /*0036*/ 	.short	0x0000


	//----- nvinfo : EIATTR_COOP_GROUP_MASK_REGIDS
	.align		4
        /*0038*/ 	.byte	0x04, 0x29
        /*003a*/ 	.short	(.L_3421 - .L_3420)


	//   ....[0]....
.L_3420:
        /*003c*/ 	.word	0xffffffff


	//   ....[1]....
        /*0040*/ 	.word	0xffffffff


	//   ....[2]....
        /*0044*/ 	.word	0xffffffff


	//   ....[3]....
        /*0048*/ 	.word	0xffffffff


	//   ....[4]....
        /*004c*/ 	.word	0xffffffff


	//   ....[5]....
        /*0050*/ 	.word	0xffffffff


	//   ....[6]....
        /*0054*/ 	.word	0xffffffff


	//   ....[7]....
        /*0058*/ 	.word	0xffffffff


	//   ....[8]....
        /*005c*/ 	.word	0xffffffff


	//   ....[9]....
        /*0060*/ 	.word	0xffffffff


	//   ....[10]....
        /*0064*/ 	.word	0xffffffff


	//   ....[11]....
        /*0068*/ 	.word	0xffffffff


	//   ....[12]....
        /*006c*/ 	.word	0xffffffff


	//   ....[13]....
        /*0070*/ 	.word	0xffffffff


	//   ....[14]....
        /*0074*/ 	.word	0xffffffff


	//   ....[15]....
        /*0078*/ 	.word	0xffffffff


	//   ....[16]....
        /*007c*/ 	.word	0xffffffff


	//   ....[17]....
        /*0080*/ 	.word	0xffffffff


	//   ....[18]....
        /*0084*/ 	.word	0xffffffff


	//   ....[19]....
        /*0088*/ 	.word	0xffffffff


	//   ....[20]....
        /*008c*/ 	.word	0xffffffff


	//   ....[21]....
        /*0090*/ 	.word	0xffffffff


	//   ....[22]....
        /*0094*/ 	.word	0xffffffff


	//   ....[23]....
        /*0098*/ 	.word	0xffffffff


	//   ....[24]....
        /*009c*/ 	.word	0xffffffff


	//   ....[25]....
        /*00a0*/ 	.word	0xffffffff


	//   ....[26]....
        /*00a4*/ 	.word	0xffffffff


	//   ....[27]....
        /*00a8*/ 	.word	0xffffffff


	//   ....[28]....
        /*00ac*/ 	.word	0xffffffff


	//   ....[29]....
        /*00b0*/ 	.word	0xffffffff


	//   ....[30]....
        /*00b4*/ 	.word	0xffffffff


	//   ....[31]....
        /*00b8*/ 	.word	0xffffffff


	//   ....[32]....
        /*00bc*/ 	.word	0xffffffff


	//   ....[33]....
        /*00c0*/ 	.word	0xffffffff


	//   ....[34]....
        /*00c4*/ 	.word	0xffffffff


	//   ....[35]....
        /*00c8*/ 	.word	0xffffffff


	//   ....[36]....
        /*00cc*/ 	.word	0xffffffff


	//   ....[37]....
        /*00d0*/ 	.word	0xffffffff


	//   ....[38]....
        /*00d4*/ 	.word	0xffffffff


	//   ....[39]....
        /*00d8*/ 	.word	0xffffffff


	//   ....[40]....
        /*00dc*/ 	.word	0xffffffff


	//   ....[41]....
        /*00e0*/ 	.word	0xffffffff


	//   ....[42]....
        /*00e4*/ 	.word	0xffffffff


	//   ....[43]....
        /*00e8*/ 	.word	0xffffffff


	//   ....[44]....
        /*00ec*/ 	.word	0xffffffff


	//   ....[45]....
        /*00f0*/ 	.word	0xffffffff


	//   ....[46]....
        /*00f4*/ 	.word	0xffffffff


	//   ....[47]....
        /*00f8*/ 	.word	0xffffffff


	//   ....[48]....
        /*00fc*/ 	.word	0xffffffff


	//   ....[49]....
        /*0100*/ 	.word	0xffffffff


	//   ....[50]....
        /*0104*/ 	.word	0xffffffff


	//   ....[51]....
        /*0108*/ 	.word	0xffffffff


	//   ....[52]....
        /*010c*/ 	.word	0xffffffff


	//   ....[53]....
        /*0110*/ 	.word	0xffffffff


	//   ....[54]....
        /*0114*/ 	.word	0xffffffff


	//   ....[55]....
        /*0118*/ 	.word	0xffffffff


	//   ....[56]....
        /*011c*/ 	.word	0xffffffff


	//   ....[57]....
        /*0120*/ 	.word	0xffffffff


	//   ....[58]....
        /*0124*/ 	.word	0xffffffff


	//   ....[59]....
        /*0128*/ 	.word	0xffffffff


	//   ....[60]....
        /*012c*/ 	.word	0xffffffff


	//   ....[61]....
        /*0130*/ 	.word	0xffffffff


	//   ....[62]....
        /*0134*/ 	.word	0xffffffff


	//   ....[63]....
        /*0138*/ 	.word	0xffffffff


	//   ....[64]....
        /*013c*/ 	.word	0xffffffff


	//   ....[65]....
        /*0140*/ 	.word	0xffffffff


	//   ....[66]....
        /*0144*/ 	.word	0xffffffff


	//   ....[67]....
        /*0148*/ 	.word	0xffffffff


	//   ....[68]....
        /*014c*/ 	.word	0xffffffff


	//   ....[69]....
        /*0150*/ 	.word	0xffffffff


	//   ....[70]....
        /*0154*/ 	.word	0xffffffff


	//   ....[71]....
        /*0158*/ 	.word	0xffffffff


	//   ....[72]....
        /*015c*/ 	.word	0xffffffff


	//   ....[73]....
        /*0160*/ 	.word	0xffffffff


	//   ....[74]....
        /*0164*/ 	.word	0xffffffff


	//   ....[75]....
        /*0168*/ 	.word	0xffffffff


	//   ....[76]....
        /*016c*/ 	.word	0xffffffff


	//   ....[77]....
        /*0170*/ 	.word	0xffffffff


	//   ....[78]....
        /*0174*/ 	.word	0xffffffff


	//   ....[79]....
        /*0178*/ 	.word	0xffffffff


	//   ....[80]....
        /*017c*/ 	.word	0xffffffff


	//   ....[81]....
        /*0180*/ 	.word	0xffffffff


	//   ....[82]....
        /*0184*/ 	.word	0xffffffff


	//   ....[83]....
        /*0188*/ 	.word	0xffffffff


	//   ....[84]....
        /*018c*/ 	.word	0xffffffff


	//   ....[85]....
        /*0190*/ 	.word	0xffffffff


	//   ....[86]....
        /*0194*/ 	.word	0xffffffff


	//   ....[87]....
        /*0198*/ 	.word	0xffffffff


	//   ....[88]....
        /*019c*/ 	.word	0xffffffff


	//   ....[89]....
        /*01a0*/ 	.word	0xffffffff


	//   ....[90]....
        /*01a4*/ 	.word	0xffffffff


	//   ....[91]....
        /*01a8*/ 	.word	0xffffffff


	//   ....[92]....
        /*01ac*/ 	.word	0xffffffff


	//   ....[93]....
        /*01b0*/ 	.word	0xffffffff


	//   ....[94]....
        /*01b4*/ 	.word	0xffffffff


	//   ....[95]....
        /*01b8*/ 	.word	0xffffffff


	//   ....[96]....
        /*01bc*/ 	.word	0xffffffff


	//----- nvinfo : EIATTR_COOP_GROUP_INSTR_OFFSETS
	.align		4
.L_3421:
        /*01c0*/ 	.byte	0x04, 0x28
        /*01c2*/ 	.short	(.L_3423 - .L_3422)


	//   ....[0]....
.L_3422:
        /*01c4*/ 	.word	0x000007e0


	//   ....[1]....
        /*01c8*/ 	.word	0x00000860


	//   ....[2]....
        /*01cc*/ 	.word	0x00000af0


	//   ....[3]....
        /*01d0*/ 	.word	0x00001d00


	//   ....[4]....
        /*01d4*/ 	.word	0x00002060


	//   ....[5]....
        /*01d8*/ 	.word	0x00002520


	//   ....[6]....
        /*01dc*/ 	.word	0x00002800


	//   ....[7]....
        /*01e0*/ 	.word	0x00002e10


	//   ....[8]....
        /*01e4*/ 	.word	0x000039d0


	//   ....[9]....
        /*01e8*/ 	.word	0x00003a10


	//   ....[10]....
        /*01ec*/ 	.word	0x00003a30


	//   ....[11]....
        /*01f0*/ 	.word	0x00003a40


	//   ....[12]....
        /*01f4*/ 	.word	0x00003a50


	//   ....[13]....
        /*01f8*/ 	.word	0x00003a60


	//   ....[14]....
        /*01fc*/ 	.word	0x00003b40


	//   ....[15]....
        /*0200*/ 	.word	0x00003b60


	//   ....[16]....
        /*0204*/ 	.word	0x00003b70


	//   ....[17]....
        /*0208*/ 	.word	0x00003b80


	//   ....[18]....
        /*020c*/ 	.word	0x00003c40


	//   ....[19]....
        /*0210*/ 	.word	0x00003c60


	//   ....[20]....
        /*0214*/ 	.word	0x00003c70


	//   ....[21]....
        /*0218*/ 	.word	0x00003c80


	//   ....[22]....
        /*021c*/ 	.word	0x00003d60


	//   ....[23]....
        /*0220*/ 	.word	0x00003d90


	//   ....[24]....
        /*0224*/ 	.word	0x00003dc0


	//   ....[25]....
        /*0228*/ 	.word	0x00003de0


	//   ....[26]....
        /*022c*/ 	.word	0x00003ee0


	//   ....[27]....
        /*0230*/ 	.word	0x00003f10


	//   ....[28]....
        /*0234*/ 	.word	0x00003f40


	//   ....[29]....
        /*0238*/ 	.word	0x00003f60


	//   ....[30]....
        /*023c*/ 	.word	0x00004050


	//   ....[31]....
        /*0240*/ 	.word	0x000040a0


	//   ....[32]....
        /*0244*/ 	.word	0x000040d0


	//   ....[33]....
        /*0248*/ 	.word	0x00004100


	//   ....[34]....
        /*024c*/ 	.word	0x00004770


	//   ....[35]....
        /*0250*/ 	.word	0x000047e0


	//   ....[36]....
        /*0254*/ 	.word	0x00004800


	//   ....[37]....
        /*0258*/ 	.word	0x00004820


	//   ....[38]....
        /*025c*/ 	.word	0x00004910


	//   ....[39]....
        /*0260*/ 	.word	0x00004940


	//   ....[40]....
        /*0264*/ 	.word	0x00004960


	//   ....[41]....
        /*0268*/ 	.word	0x00004970


	//   ....[42]....
        /*026c*/ 	.word	0x00004a60


	//   ....[43]....
        /*0270*/ 	.word	0x00004aa0


	//   ....[44]....
        /*0274*/ 	.word	0x00004b50


	//   ....[45]....
        /*0278*/ 	.word	0x00004b80


	//   ....[46]....
        /*027c*/ 	.word	0x00004ca0


	//   ....[47]....
        /*0280*/ 	.word	0x00004ce0


	//   ....[48]....
        /*0284*/ 	.word	0x00004d40


	//   ....[49]....
        /*0288*/ 	.word	0x00004d70


	//   ....[50]....
        /*028c*/ 	.word	0x00004e70


	//   ....[51]....
        /*0290*/ 	.word	0x00004eb0


	//   ....[52]....
        /*0294*/ 	.word	0x00004ee0


	//   ....[53]....
        /*0298*/ 	.word	0x00004f10


	//   ....[54]....
        /*029c*/ 	.word	0x00005040


	//   ....[55]....
        /*02a0*/ 	.word	0x00005080


	//   ....[56]....
        /*02a4*/ 	.word	0x000050c0


	//   ....[57]....
        /*02a8*/ 	.word	0x00005110


	//   ....[58]....
        /*02ac*/ 	.word	0x00005140


	//   ....[59]....
        /*02b0*/ 	.word	0x00005170


	//   ....[60]....
        /*02b4*/ 	.word	0x000051a0


	//   ....[61]....
        /*02b8*/ 	.word	0x000051d0


	//   ....[62]....
        /*02bc*/ 	.word	0x00005200


	//   ....[63]....
        /*02c0*/ 	.word	0x00005230


	//   ....[64]....
        /*02c4*/ 	.word	0x000066f0


	//   ....[65]....
        /*02c8*/ 	.word	0x00006730


	//   ....[66]....
        /*02cc*/ 	.word	0x00006770


	//   ....[67]....
        /*02d0*/ 	.word	0x000067b0


	//   ....[68]....
        /*02d4*/ 	.word	0x00006810


	//   ....[69]....
        /*02d8*/ 	.word	0x00006830


	//   ....[70]....
        /*02dc*/ 	.word	0x00006860


	//   ....[71]....
        /*02e0*/ 	.word	0x00006880


	//   ....[72]....
        /*02e4*/ 	.word	0x00006920


	//   ....[73]....
        /*02e8*/ 	.word	0x00006950


	//   ....[74]....
        /*02ec*/ 	.word	0x00006980


	//   ....[75]....
        /*02f0*/ 	.word	0x000069b0


	//   ....[76]....
        /*02f4*/ 	.word	0x00006a50


	//   ....[77]....
        /*02f8*/ 	.word	0x00006a80


	//   ....[78]....
        /*02fc*/ 	.word	0x00006ad0


	//   ....[79]....
        /*0300*/ 	.word	0x00006b00


	//   ....[80]....
        /*0304*/ 	.word	0x00006c50


	//   ....[81]....
        /*0308*/ 	.word	0x00006c90


	//   ....[82]....
        /*030c*/ 	.word	0x00006cd0


	//   ....[83]....
        /*0310*/ 	.word	0x00006d00


	//   ....[84]....
        /*0314*/ 	.word	0x00007150


	//   ....[85]....
        /*0318*/ 	.word	0x000074c0


	//   ....[86]....
        /*031c*/ 	.word	0x000078a0


	//   ....[87]....
        /*0320*/ 	.word	0x000079a0


	//   ....[88]....
        /*0324*/ 	.word	0x000079f0


	//   ....[89]....
        /*0328*/ 	.word	0x00007a20


	//   ....[90]....
        /*032c*/ 	.word	0x00007a40


	//   ....[91]....
        /*0330*/ 	.word	0x00007a60


	//   ....[92]....
        /*0334*/ 	.word	0x00007b10


	//   ....[93]....
        /*0338*/ 	.word	0x00007b60


	//   ....[94]....
        /*033c*/ 	.word	0x00007b80


	//   ....[95]....
        /*0340*/ 	.word	0x00007ba0


	//   ....[96]....
        /*0344*/ 	.word	0x00007bc0


	//----- nvinfo : EIATTR_EXIT_INSTR_OFFSETS
	.align		4
.L_3423:
        /*0348*/ 	.byte	0x04, 0x1c
        /*034a*/ 	.short	(.L_3425 - .L_3424)


	//   ....[0]....
.L_3424:
        /*034c*/ 	.word	0x00007c80


	//   ....[1]....
        /*0350*/ 	.word	0x00007ec0


	//----- nvinfo : EIATTR_MAX_THREADS
	.align		4
.L_3425:
        /*0354*/ 	.byte	0x04, 0x05
        /*0356*/ 	.short	(.L_3427 - .L_3426)
.L_3426:
        /*0358*/ 	.word	0x00000020
        /*035c*/ 	.word	0x00000001
        /*0360*/ 	.word	0x00000001


	//----- nvinfo : EIATTR_CRS_STACK_SIZE
	.align		4
.L_3427:
        /*0364*/ 	.byte	0x04, 0x1e
        /*0366*/ 	.short	(.L_3429 - .L_3428)
.L_3428:
        /*0368*/ 	.word	0x00000000
.L_3429:


//--------------------- .nv.info._Z25selective_scan_bwd_kernelI32Selective_Scan_bwd_kernel_traitsILi32ELi8ELb1ELb1ELb1ELb0ELb0EN3c104HalfENS1_7complexIfEEEEv12SSMParamsBwd --------------------------
	.section	.nv.info._Z25selective_scan_bwd_kernelI32Selective_Scan_bwd_kernel_traitsILi32ELi8ELb1ELb1ELb1ELb0ELb0EN3c104HalfENS1_7complexIfEEEEv12SSMParamsBwd,"",@"SHT_CUDA_INFO"
	.sectionflags	@""
	.align	4


	//----- nvinfo : EIATTR_CUDA_API_VERSION
	.align		4
        /*0000*/ 	.byte	0x04, 0x37
        /*0002*/ 	.short	(.L_3431 - .L_3430)
.L_3430:
        /*0004*/ 	.word	0x00000082


	//----- nvinfo : EIATTR_SW2861232_WAR
	.align		4
.L_3431:
        /*0008*/ 	.byte	0x01, 0x35
	.zero		2


	//----- nvinfo : EIATTR_PARAM_CBANK
	.align		4
        /*000c*/ 	.byte	0x04, 0x0a
        /*000e*/ 	.short	(.L_3433 - .L_3432)
	.align		4
.L_3432:
        /*0010*/ 	.word	index@(.nv.constant0._Z25selective_scan_bwd_kernelI32Selective_Scan_bwd_kernel_traitsILi32ELi8ELb1ELb1ELb1ELb0ELb0EN3c104HalfENS1_7complexIfEEEEv12SSMParamsBwd)
        /*0014*/ 	.short	0x0160
        /*0016*/ 	.short	0x01f0


	//----- nvinfo : EIATTR_CBANK_PARAM_SIZE
	.align		4
.L_3433:
        /*0018*/ 	.byte	0x03, 0x19
        /*001a*/ 	.short	0x01f0


	//----- nvinfo : EIATTR_KPARAM_INFO
	.align		4
        /*001c*/ 	.byte	0x04, 0x17
        /*001e*/ 	.short	(.L_3435 - .L_3434)
.L_3434:
        /*0020*/ 	.word	0x00000000
        /*0024*/ 	.short	0x0000
        /*0026*/ 	.short	0x0000
        /*0028*/ 	.byte	0x00, 0xf0, 0xc1, 0x07


	//----- nvinfo : EIATTR_MAXREG_COUNT
	.align		4
.L_3435:
        /*002c*/ 	.byte	0x03, 0x1b
        /*002e*/ 	.short	0x00ff


	//----- nvinfo : EIATTR_NUM_BARRIERS
	.align		4
        /*0030*/ 	.byte	0x02, 0x4c
        /*0032*/ 	.byte	0x01
	.zero		1


	//----- nvinfo : EIATTR_MERCURY_ISA_VERSION
	.align		4
        /*0034*/ 	.byte	0x03, 0x5f
        /*0036*/ 	.short	0x0000


	//----- nvinfo : EIATTR_COOP_GROUP_MASK_REGIDS
	.align		4
        /*0038*/ 	.byte	0x04, 0x29
        /*003a*/ 	.short	(.L_3437 - .L_3436)


	//   ....[0]....
.L_3436:
        /*003c*/ 	.word	0xffffffff


	//   ....[1]....
        /*0040*/ 	.word	0xffffffff


	//   ....[2]....
        /*0044*/ 	.word	0xffffffff


	//   ....[3]....
        /*0048*/ 	.word	0xffffffff


	//   ....[4]....
        /*004c*/ 	.word	0xffffffff


	//   ....[5]....
        /*0050*/ 	.word	0xffffffff


	//   ....[6]....
        /*0054*/ 	.word	0xffffffff


	//   ....[7]....
        /*0058*/ 	.word	0xffffffff


	//   ....[8]....
        /*005c*/ 	.word	0xffffffff


	//   ....[9]....
        /*0060*/ 	.word	0xffffffff


	//   ....[10]....
        /*0064*/ 	.word	0xffffffff


	//   ....[11]....
        /*0068*/ 	.word	0xffffffff


	//   ....[12]....
        /*006c*/ 	.word	0xffffffff


	//   ....[13]....
        /*0070*/ 	.word	0xffffffff


	//   ....[14]....
        /*0074*/ 	.word	0xffffffff


	//   ....[15]....
        /*0078*/ 	.word	0xffffffff


	//   ....[16]....
        /*007c*/ 	.word	0xffffffff


	//   ....[17]....
        /*0080*/ 	.word	0xffffffff


	//   ....[18]....
        /*0084*/ 	.word	0xffffffff


	//   ....[19]....
        /*0088*/ 	.word	0xffffffff


	//   ....[20]....
        /*008c*/ 	.word	0xffffffff


	//   ....[21]....
        /*0090*/ 	.word	0xffffffff


	//   ....[22]....
        /*0094*/ 	.word	0xffffffff


	//   ....[23]....
        /*0098*/ 	.word	0xffffffff


	//   ....[24]....
        /*009c*/ 	.word	0xffffffff


	//   ....[25]....
        /*00a0*/ 	.word	0xffffffff


	//   ....[26]....
        /*00a4*/ 	.word	0xffffffff


	//   ....[27]....
        /*00a8*/ 	.word	0xffffffff


	//   ....[28]....
        /*00ac*/ 	.word	0xffffffff


	//   ....[29]....
        /*00b0*/ 	.word	0xffffffff


	//   ....[30]....
        /*00b4*/ 	.word	0xffffffff


	//   ....[31]....
        /*00b8*/ 	.word	0xffffffff


	//   ....[32]....
        /*00bc*/ 	.word	0xffffffff


	//   ....[33]....
        /*00c0*/ 	.word	0xffffffff


	//   ....[34]....
        /*00c4*/ 	.word	0xffffffff


	//   ....[35]....
        /*00c8*/ 	.word	0xffffffff


	//   ....[36]....
        /*00cc*/ 	.word	0xffffffff


	//   ....[37]....
        /*00d0*/ 	.word	0xffffffff


	//   ....[38]....
        /*00d4*/ 	.word	0xffffffff


	//   ....[39]....
        /*00d8*/ 	.word	0xffffffff


	//   ....[40]....
        /*00dc*/ 	.word	0xffffffff


	//   ....[41]....
        /*00e0*/ 	.word	0xffffffff


	//   ....[42]....
        /*00e4*/ 	.word	0xffffffff


	//   ....[43]....
        /*00e8*/ 	.word	0xffffffff


	//   ....[44]....
        /*00ec*/ 	.word	0xffffffff


	//   ....[45]....
        /*00f0*/ 	.word	0xffffffff


	//   ....[46]....
        /*00f4*/ 	.word	0xffffffff


	//   ....[47]....
        /*00f8*/ 	.word	0xffffffff


	//   ....[48]....
        /*00fc*/ 	.word	0xffffffff


	//   ....[49]....
        /*0100*/ 	.word	0xffffffff


	//   ....[50]....
        /*0104*/ 	.word	0xffffffff


	//   ....[51]....
        /*0108*/ 	.word	0xffffffff


	//   ....[52]....
        /*010c*/ 	.word	0xffffffff


	//   ....[53]....
        /*0110*/ 	.word	0xffffffff


	//   ....[54]....
        /*0114*/ 	.word	0xffffffff


	//   ....[55]....
        /*0118*/ 	.word	0xffffffff


	//   ....[56]....
        /*011c*/ 	.word	0xffffffff


	//   ....[57]....
        /*0120*/ 	.word	0xffffffff


	//   ....[58]....
        /*0124*/ 	.word	0xffffffff


	//   ....[59]....
        /*0128*/ 	.word	0xffffffff


	//   ....[60]....
        /*012c*/ 	.word	0xffffffff


	//   ....[61]....
        /*0130*/ 	.word	0xffffffff


	//   ....[62]....
        /*0134*/ 	.word	0xffffffff


	//   ....[63]....
        /*0138*/ 	.word	0xffffffff


	//   ....[64]....
        /*013c*/ 	.word	0xffffffff


	//   ....[65]....
        /*0140*/ 	.word	0xffffffff


	//   ....[66]....
        /*0144*/ 	.word	0xffffffff


	//   ....[67]....
        /*0148*/ 	.word	0xffffffff


	//   ....[68]....
        /*014c*/ 	.word	0xffffffff


	//   ....[69]....
        /*0150*/ 	.word	0xffffffff


	//   ....[70]....
        /*0154*/ 	.word	0xffffffff


	//   ....[71]....
        /*0158*/ 	.word	0xffffffff


	//   ....[72]....
        /*015c*/ 	.word	0xffffffff


	//   ....[73]....
        /*0160*/ 	.word	0xffffffff


	//   ....[74]....
        /*0164*/ 	.word	0xffffffff


	//   ....[75]....
        /*0168*/ 	.word	0xffffffff


	//   ....[76]....
        /*016c*/ 	.word	0xffffffff


	//   ....[77]....
        /*0170*/ 	.word	0xffffffff


	//   ....[78]....
        /*0174*/ 	.word	0xffffffff


	//   ....[79]....
        /*0178*/ 	.word	0xffffffff


	//   ....[80]....
        /*017c*/ 	.word	0xffffffff


	//   ....[81]....
        /*0180*/ 	.word	0xffffffff


	//   ....[82]....
        /*0184*/ 	.word	0xffffffff


	//----- nvinfo : EIATTR_COOP_GROUP_INSTR_OFFSETS
	.align		4
.L_3437:
        /*0188*/ 	.byte	0x04, 0x28
        /*018a*/ 	.short	(.L_3439 - .L_3438)


	//   ....[0]....
.L_3438:
        /*018c*/ 	.word	0x00000870


	//   ....[1]....
        /*0190*/ 	.word	0x000008d0


	//   ....[2]....
        /*0194*/ 	.word	0x000009e0


	//   ....[3]....
        /*0198*/ 	.word	0x00000fa0


	//   ....[4]....
        /*019c*/ 	.word	0x00001290


	//   ....[5]....
        /*01a0*/ 	.word	0x00001d40


	//   ....[6]....
        /*01a4*/ 	.word	0x00001d80


	//   ....[7]....
        /*01a8*/ 	.word	0x00001da0


	//   ....[8]....
        /*01ac*/ 	.word	0x00001db0


	//   ....[9]....
        /*01b0*/ 	.word	0x00001e70


	//   ....[10]....
        /*01b4*/ 	.word	0x00001e90


	//   ....[11]....
        /*01b8*/ 	.word	0x00001ea0


	//   ....[12]....
        /*01bc*/ 	.word	0x00001eb0


	//   ....[13]....
        /*01c0*/ 	.word	0x00001f80


	//   ....[14]....
        /*01c4*/ 	.word	0x00001f90


	//   ....[15]....
        /*01c8*/ 	.word	0x00001fa0


	//   ....[16]....
        /*01cc*/ 	.word	0x00001fb0


	//   ....[17]....
        /*01d0*/ 	.word	0x00002090


	//   ....[18]....
        /*01d4*/ 	.word	0x000020c0


	//   ....[19]....
        /*01d8*/ 	.word	0x000020f0


	//   ....[20]....
        /*01dc*/ 	.word	0x00002120


	//   ....[21]....
        /*01e0*/ 	.word	0x00002200


	//   ....[22]....
        /*01e4*/ 	.word	0x00002270


	//   ....[23]....
        /*01e8*/ 	.word	0x000022b0


	//   ....[24]....
        /*01ec*/ 	.word	0x000022e0


	//   ....[25]....
        /*01f0*/ 	.word	0x00002490


	//   ....[26]....
        /*01f4*/ 	.word	0x000024c0


	//   ....[27]....
        /*01f8*/ 	.word	0x00002510


	//   ....[28]....
        /*01fc*/ 	.word	0x00002540


	//   ....[29]....
        /*0200*/ 	.word	0x00002570


	//   ....[30]....
        /*0204*/ 	.word	0x000025c0


	//   ....[31]....
        /*0208*/ 	.word	0x00002d90


	//   ....[32]....
        /*020c*/ 	.word	0x00002dc0


	//   ....[33]....
        /*0210*/ 	.word	0x00002de0


	//   ....[34]....
        /*0214*/ 	.word	0x00002df0


	//   ....[35]....
        /*0218*/ 	.word	0x00002ee0


	//   ....[36]....
        /*021c*/ 	.word	0x00002f10


	//   ....[37]....
        /*0220*/ 	.word	0x00002f30


	//   ....[38]....
        /*0224*/ 	.word	0x00002f40


	//   ....[39]....
        /*0228*/ 	.word	0x00003030


	//   ....[40]....
        /*022c*/ 	.word	0x00003060


	//   ....[41]....
        /*0230*/ 	.word	0x00003080


	//   ....[42]....
        /*0234*/ 	.word	0x00003090


	//   ....[43]....
        /*0238*/ 	.word	0x00003180


	//   ....[44]....
        /*023c*/ 	.word	0x000031b0


	//   ....[45]....
        /*0240*/ 	.word	0x000031d0


	//   ....[46]....
        /*0244*/ 	.word	0x000031e0


	//   ....[47]....
        /*0248*/ 	.word	0x000032d0


	//   ....[48]....
        /*024c*/ 	.word	0x00003310


	//   ....[49]....
        /*0250*/ 	.word	0x00003330


	//   ....[50]....
        /*0254*/ 	.word	0x00003340


	//   ....[51]....
        /*0258*/ 	.word	0x00003420


	//   ....[52]....
        /*025c*/ 	.word	0x00003460


	//   ....[53]....
        /*0260*/ 	.word	0x000034a0


	//   ....[54]....
        /*0264*/ 	.word	0x000034e0


	//   ....[55]....
        /*0268*/ 	.word	0x00003510


	//   ....[56]....
        /*026c*/ 	.word	0x00003540


	//   ....[57]....
        /*0270*/ 	.word	0x00003560


	//   ....[58]....
        /*0274*/ 	.word	0x000035a0


	//   ....[59]....
        /*0278*/ 	.word	0x000035c0


	//   ....[60]....
        /*027c*/ 	.word	0x00003600


	//   ....[61]....
        /*0280*/ 	.word	0x000050f0


	//   ....[62]....
        /*0284*/ 	.word	0x00005130


	//   ....[63]....
        /*0288*/ 	.word	0x00005190


	//   ....[64]....
        /*028c*/ 	.word	0x000051b0


	//   ....[65]....
        /*0290*/ 	.word	0x000051f0


	//   ....[66]....
        /*0294*/ 	.word	0x00005220


	//   ....[67]....
        /*0298*/ 	.word	0x00005300


	//   ....[68]....
        /*029c*/ 	.word	0x00005340


	//   ....[69]....
        /*02a0*/ 	.word	0x000054e0


	//   ....[70]....
        /*02a4*/ 	.word	0x00005560


	//   ....[71]....
        /*02a8*/ 	.word	0x00005a80


	//   ....[72]....
        /*02ac*/ 	.word	0x00005cd0


	//   ....[73]....
        /*02b0*/ 	.word	0x00005db0


	//   ....[74]....
        /*02b4*/ 	.word	0x00005e00


	//   ....[75]....
        /*02b8*/ 	.word	0x00005e30


	//   ....[76]....
        /*02bc*/ 	.word	0x00005e50


	//   ....[77]....
        /*02c0*/ 	.word	0x00005e70


	//   ....[78]....
        /*02c4*/ 	.word	0x00005f20


	//   ....[79]....
        /*02c8*/ 	.word	0x00005f70


	//   ....[80]....
        /*02cc*/ 	.word	0x00005f90


	//   ....[81]....
        /*02d0*/ 	.word	0x00005fb0


	//   ....[82]....
        /*02d4*/ 	.word	0x00005fd0


	//----- nvinfo : EIATTR_EXIT_INSTR_OFFSETS
	.align		4
.L_3439:
        /*02d8*/ 	.byte	0x04, 0x1c
        /*02da*/ 	.short	(.L_3441 - .L_3440)


	//   ....[0]....
.L_3440:
        /*02dc*/ 	.word	0x00006090


	//   ....[1]....
        /*02e0*/ 	.word	0x000061e0


	//----- nvinfo : EIATTR_MAX_THREADS
	.align		4
.L_3441:
        /*02e4*/ 	.byte	0x04, 0x05
        /*02e6*/ 	.short	(.L_3443 - .L_3442)
.L_3442:
        /*02e8*/ 	.word	0x00000020
        /*02ec*/ 	.word	0x00000001
        /*02f0*/ 	.word	0x00000001


	//----- nvinfo : EIATTR_CRS_STACK_SIZE
	.align		4
.L_3443:
        /*02f4*/ 	.byte	0x04, 0x1e
        /*02f6*/ 	.short	(.L_3445 - .L_3444)
.L_3444:
        /*02f8*/ 	.word	0x00000000
.L_3445:


//--------------------- .nv.info._Z25selective_scan_bwd_kernelI32Selective_Scan_bwd_kernel_traitsILi32ELi8ELb1ELb1ELb1ELb0ELb1EN3c104HalfENS1_7complexIfEEEEv12SSMParamsBwd --------------------------
	.section	.nv.info._Z25selective_scan_bwd_kernelI32Selective_Scan_bwd_kernel_traitsILi32ELi8ELb1ELb1ELb1ELb0ELb1EN3c104HalfENS1_7complexIfEEEEv12SSMParamsBwd,"",@"SHT_CUDA_INFO"
	.sectionflags	@""
	.align	4


	//----- nvinfo : EIATTR_CUDA_API_VERSION
	.align		4
        /*0000*/ 	.byte	0x04, 0x37
        /*0002*/ 	.short	(.L_3447 - .L_3446)
.L_3446:
        /*0004*/ 	.word	0x00000082


	//----- nvinfo : EIATTR_SW2861232_WAR
	.align		4
.L_3447:
        /*0008*/ 	.byte	0x01, 0x35
	.zero		2


	//----- nvinfo : EIATTR_PARAM_CBANK
	.align		4
        /*000c*/ 	.byte	0x04, 0x0a
        /*000e*/ 	.short	(.L_3449 - .L_3448)
	.align		4
.L_3448:
        /*0010*/ 	.word	index@(.nv.constant0._Z25selective_scan_bwd_kernelI32Selective_Scan_bwd_kernel_traitsILi32ELi8ELb1ELb1ELb1ELb0ELb1EN3c104HalfENS1_7complexIfEEEEv12SSMParamsBwd)
        /*0014*/ 	.short	0x0160
        /*0016*/ 	.short	0x01f0


	//----- nvinfo : EIATTR_CBANK_PARAM_SIZE
	.align		4
.L_3449:
        /*0018*/ 	.byte	0x03, 0x19
        /*001a*/ 	.short	0x01f0


	//----- nvinfo : EIATTR_KPARAM_INFO
	.align		4
        /*001c*/ 	.byte	0x04, 0x17
        /*001e*/ 	.short	(.L_3451 - .L_3450)
.L_3450:
        /*0020*/ 	.word	0x00000000
        /*0024*/ 	.short	0x0000
        /*0026*/ 	.short	0x0000
        /*0028*/ 	.byte	0x00, 0xf0, 0xc1, 0x07


	//----- nvinfo : EIATTR_MAXREG_COUNT
	.align		4
.L_3451:
        /*002c*/ 	.byte	0x03, 0x1b
        /*002e*/ 	.short	0x00ff


	//----- nvinfo : EIATTR_NUM_BARRIERS
	.align		4
        /*0030*/ 	.byte	0x02, 0x4c
        /*0032*/ 	.byte	0x01
	.zero		1


	//----- nvinfo : EIATTR_MERCURY_ISA_VERSION
	.align		4
        /*0034*/ 	.byte	0x03, 0x5f
        /*0036*/ 	.short	0x0000


	//----- nvinfo : EIATTR_COOP_GROUP_MASK_REGIDS
	.align		4
        /*0038*/ 	.byte	0x04, 0x29
        /*003a*/ 	.short	(.L_3453 - .L_3452)


	//   ....[0]....
.L_3452:
        /*003c*/ 	.word	0xffffffff


	//   ....[1]....
        /*0040*/ 	.word	0xffffffff


	//   ....[2]....
        /*0044*/ 	.word	0xffffffff


	//   ....[3]....
        /*0048*/ 	.word	0xffffffff


	//   ....[4]....
        /*004c*/ 	.word	0xffffffff


	//   ....[5]....
        /*0050*/ 	.word	0xffffffff


	//   ....[6]....
        /*0054*/ 	.word	0xffffffff


	//   ....[7]....
        /*0058*/ 	.word	0xffffffff


	//   ....[8]....
        /*005c*/ 	.word	0xffffffff


	//   ....[9]....
        /*0060*/ 	.word	0xffffffff


	//   ....[10]....
        /*0064*/ 	.word	0xffffffff


	//   ....[11]....
        /*0068*/ 	.word	0xffffffff


	//   ....[12]....
        /*006c*/ 	.word	0xffffffff


	//   ....[13]....
        /*0070*/ 	.word	0xffffffff


	//   ....[14]....
        /*0074*/ 	.word	0xffffffff


	//   ....[15]....
        /*0078*/ 	.word	0xffffffff


	//   ....[16]....
        /*007c*/ 	.word	0xffffffff


	//   ....[17]....
        /*0080*/ 	.word	0xffffffff


	//   ....[18]....
        /*0084*/ 	.word	0xffffffff


	//   ....[19]....
        /*0088*/ 	.word	0xffffffff


	//   ....[20]....
        /*008c*/ 	.word	0xffffffff


	//   ....[21]....
        /*0090*/ 	.word	0xffffffff


	//   ....[22]....
        /*0094*/ 	.word	0xffffffff


	//   ....[23]....
        /*0098*/ 	.word	0xffffffff


	//   ....[24]....
        /*009c*/ 	.word	0xffffffff


	//   ....[25]....
        /*00a0*/ 	.word	0xffffffff


	//   ....[26]....
        /*00a4*/ 	.word	0xffffffff


	//   ....[27]....
        /*00a8*/ 	.word	0xffffffff


	//   ....[28]....
        /*00ac*/ 	.word	0xffffffff


	//   ....[29]....
        /*00b0*/ 	.word	0xffffffff


	//   ....[30]....
        /*00b4*/ 	.word	0xffffffff


	//   ....[31]....
        /*00b8*/ 	.word	0xffffffff


	//   ....[32]....
        /*00bc*/ 	.word	0xffffffff


	//   ....[33]....
        /*00c0*/ 	.word	0xffffffff


	//   ....[34]....
        /*00c4*/ 	.word	0xffffffff


	//   ....[35]....
        /*00c8*/ 	.word	0xffffffff


	//   ....[36]....
        /*00cc*/ 	.word	0xffffffff


	//   ....[37]....
        /*00d0*/ 	.word	0xffffffff


	//   ....[38]....
        /*00d4*/ 	.word	0xffffffff


	//   ....[39]....
        /*00d8*/ 	.word	0xffffffff


	//   ....[40]....
        /*00dc*/ 	.word	0xffffffff


	//   ....[41]....
        /*00e0*/ 	.word	0xffffffff


	//   ....[42]....
        /*00e4*/ 	.word	0xffffffff


	//   ....[43]....
        /*00e8*/ 	.word	0xffffffff


	//   ....[44]....
        /*00ec*/ 	.word	0xffffffff


	//   ....[45]....
        /*00f0*/ 	.word	0xffffffff


	//   ....[46]....
        /*00f4*/ 	.word	0xffffffff


	//   ....[47]....
        /*00f8*/ 	.word	0xffffffff


	//   ....[48]....
        /*00fc*/ 	.word	0xffffffff


	//   ....[49]....
        /*0100*/ 	.word	0xffffffff


	//   ....[50]....
        /*0104*/ 	.word	0xffffffff


	//   ....[51]....
        /*0108*/ 	.word	0xffffffff


	//   ....[52]....
        /*010c*/ 	.word	0xffffffff


	//   ....[53]....
        /*0110*/ 	.word	0xffffffff


	//   ....[54]....
        /*0114*/ 	.word	0xffffffff


	//   ....[55]....
        /*0118*/ 	.word	0xffffffff


	//   ....[56]....
        /*011c*/ 	.word	0xffffffff


	//   ....[57]....
        /*0120*/ 	.word	0xffffffff


	//   ....[58]....
        /*0124*/ 	.word	0xffffffff


	//   ....[59]....
        /*0128*/ 	.word	0xffffffff


	//   ....[60]....
        /*012c*/ 	.word	0xffffffff


	//   ....[61]....
        /*0130*/ 	.word	0xffffffff


	//   ....[62]....
        /*0134*/ 	.word	0xffffffff


	//   ....[63]....
        /*0138*/ 	.word	0xffffffff


	//   ....[64]....
        /*013c*/ 	.word	0xffffffff


	//   ....[65]....
        /*0140*/ 	.word	0xffffffff


	//   ....[66]....
        /*0144*/ 	.word	0xffffffff


	//   ....[67]....
        /*0148*/ 	.word	0xffffffff


	//   ....[68]....
        /*014c*/ 	.word	0xffffffff


	//   ....[69]....
        /*0150*/ 	.word	0xffffffff


	//   ....[70]....
        /*0154*/ 	.word	0xffffffff


	//   ....[71]....
        /*0158*/ 	.word	0xffffffff


	//   ....[72]....
        /*015c*/ 	.word	0xffffffff


	//   ....[73]....
        /*0160*/ 	.word	0xffffffff


	//   ....[74]....
        /*0164*/ 	.word	0xffffffff


	//   ....[75]....
        /*0168*/ 	.word	0xffffffff


	//   ....[76]....
        /*016c*/ 	.word	0xffffffff


	//   ....[77]....
        /*0170*/ 	.word	0xffffffff


	//   ....[78]....
        /*0174*/ 	.word	0xffffffff


	//   ....[79]....
        /*0178*/ 	.word	0xffffffff


	//   ....[80]....
        /*017c*/ 	.word	0xffffffff


	//   ....[81]....
        /*0180*/ 	.word	0xffffffff


	//   ....[82]....
        /*0184*/ 	.word	0xffffffff


	//   ....[83]....
        /*0188*/ 	.word	0xffffffff


	//   ....[84]....
        /*018c*/ 	.word	0xffffffff


	//   ....[85]....
        /*0190*/ 	.word	0xffffffff


	//   ....[86]....
        /*0194*/ 	.word	0xffffffff


	//----- nvinfo : EIATTR_COOP_GROUP_INSTR_OFFSETS
	.align		4
.L_3453:
        /*0198*/ 	.byte	0x04, 0x28
        /*019a*/ 	.short	(.L_3455 - .L_3454)


	//   ....[0]....
.L_3454:
        /*019c*/ 	.word	0x000008c0


	//   ....[1]....
        /*01a0*/ 	.word	0x00000950


	//   ....[2]....
        /*01a4*/ 	.word	0x00000a70


	//   ....[3]....
        /*01a8*/ 	.word	0x00000b70


	//   ....[4]....
        /*01ac*/ 	.word	0x00000ef0


	//   ....[5]....
        /*01b0*/ 	.word	0x00001420


	//   ....[6]....
        /*01b4*/ 	.word	0x00001700


	//   ....[7]....
        /*01b8*/ 	.word	0x00001c20


	//   ....[8]....
        /*01bc*/ 	.word	0x00001fc0


	//   ....[9]....
        /*01c0*/ 	.word	0x00002990


	//   ....[10]....
        /*01c4*/ 	.word	0x000029d0


	//   ....[11]....
        /*01c8*/ 	.word	0x00002a00


	//   ....[12]....
        /*01cc*/ 	.word	0x00002a30


	//   ....[13]....
        /*01d0*/ 	.word	0x00002b10


	//   ....[14]....
        /*01d4*/ 	.word	0x00002b20


	//   ....[15]....
        /*01d8*/ 	.word	0x00002b30


	//   ....[16]....
        /*01dc*/ 	.word	0x00002b40


	//   ....[17]....
        /*01e0*/ 	.word	0x00002c00


	//   ....[18]....
        /*01e4*/ 	.word	0x00002c20


	//   ....[19]....
        /*01e8*/ 	.word	0x00002c30


	//   ....[20]....
        /*01ec*/ 	.word	0x00002c40


	//   ....[21]....
        /*01f0*/ 	.word	0x00002d20


	//   ....[22]....
        /*01f4*/ 	.word	0x00002d50


	//   ....[23]....
        /*01f8*/ 	.word	0x00002d80


	//   ....[24]....
        /*01fc*/ 	.word	0x00002da0


	//   ....[25]....
        /*0200*/ 	.word	0x00002e70


	//   ....[26]....
        /*0204*/ 	.word	0x00002ed0


	//   ....[27]....
        /*0208*/ 	.word	0x00002ef0


	//   ....[28]....
        /*020c*/ 	.word	0x00002f30


	//   ....[29]....
        /*0210*/ 	.word	0x00003050


	//   ....[30]....
        /*0214*/ 	.word	0x00003140


	//   ....[31]....
        /*0218*/ 	.word	0x00003180


	//   ....[32]....
        /*021c*/ 	.word	0x000031b0


	//   ....[33]....
        /*0220*/ 	.word	0x000031e0


	//   ....[34]....
        /*0224*/ 	.word	0x00003220


	//   ....[35]....
        /*0228*/ 	.word	0x000039b0


	//   ....[36]....
        /*022c*/ 	.word	0x000039f0


	//   ....[37]....
        /*0230*/ 	.word	0x00003a20


	//   ....[38]....
        /*0234*/ 	.word	0x00003a40


	//   ....[39]....
        /*0238*/ 	.word	0x00003b30


	//   ....[40]....
        /*023c*/ 	.word	0x00003b60


	//   ....[41]....
        /*0240*/ 	.word	0x00003b80


	//   ....[42]....
        /*0244*/ 	.word	0x00003b90


	//   ....[43]....
        /*0248*/ 	.word	0x00003c80


	//   ....[44]....
        /*024c*/ 	.word	0x00003cb0


	//   ....[45]....
        /*0250*/ 	.word	0x00003cd0


	//   ....[46]....
        /*0254*/ 	.word	0x00003ce0


	//   ....[47]....
        /*0258*/ 	.word	0x00003dd0


	//   ....[48]....
        /*025c*/ 	.word	0x00003e00


	//   ....[49]....
        /*0260*/ 	.word	0x00003e20


	//   ....[50]....
        /*0264*/ 	.word	0x00003e30


	//   ....[51]....
        /*0268*/ 	.word	0x00003f20


	//   ....[52]....
        /*026c*/ 	.word	0x00003f60


	//   ....[53]....
        /*0270*/ 	.word	0x00003f80


	//   ....[54]....
        /*0274*/ 	.word	0x00003f90


	//   ....[55]....
        /*0278*/ 	.word	0x00004070


	//   ....[56]....
        /*027c*/ 	.word	0x000040b0


	//   ....[57]....
        /*0280*/ 	.word	0x000040f0


	//   ....[58]....
        /*0284*/ 	.word	0x00004130


	//   ....[59]....
        /*0288*/ 	.word	0x00004160


	//   ....[60]....
        /*028c*/ 	.word	0x00004190


	//   ....[61]....
        /*0290*/ 	.word	0x000041c0


	//   ....[62]....
        /*0294*/ 	.word	0x000041f0


	//   ....[63]....
        /*0298*/ 	.word	0x00004210


	//   ....[64]....
        /*029c*/ 	.word	0x00004250


	//   ....[65]....
        /*02a0*/ 	.word	0x00005d30


	//   ....[66]....
        /*02a4*/ 	.word	0x00005d70


	//   ....[67]....
        /*02a8*/ 	.word	0x00005de0


	//   ....[68]....
        /*02ac*/ 	.word	0x00005e00


	//   ....[69]....
        /*02b0*/ 	.word	0x00005e40


	//   ....[70]....
        /*02b4*/ 	.word	0x00005e70


	//   ....[71]....
        /*02b8*/ 	.word	0x00005f50


	//   ....[72]....
        /*02bc*/ 	.word	0x00005f90


	//   ....[73]....
        /*02c0*/ 	.word	0x000060a0


	//   ....[74]....
        /*02c4*/ 	.word	0x00006130


	//   ....[75]....
        /*02c8*/ 	.word	0x000066e0


	//   ....[76]....
        /*02cc*/ 	.word	0x000068e0


	//   ....[77]....
        /*02d0*/ 	.word	0x000069b0


	//   ....[78]....
        /*02d4*/ 	.word	0x00006a00


	//   ....[79]....
        /*02d8*/ 	.word	0x00006a30


	//   ....[80]....
        /*02dc*/ 	.word	0x00006a50


	//   ....[81]....
        /*02e0*/ 	.word	0x00006a70


	//   ....[82]....
        /*02e4*/ 	.word	0x00006b20


	//   ....[83]....
        /*02e8*/ 	.word	0x00006b70


	//   ....[84]....
        /*02ec*/ 	.word	0x00006b90


	//   ....[85]....
        /*02f0*/ 	.word	0x00006bb0


	//   ....[86]....
        /*02f4*/ 	.word	0x00006bd0


	//----- nvinfo : EIATTR_EXIT_INSTR_OFFSETS
	.align		4
.L_3455:
        /*02f8*/ 	.byte	0x04, 0x1c
        /*02fa*/ 	.short	(.L_3457 - .L_3456)


	//   ....[0]....
.L_3456:
        /*02fc*/ 	.word	0x00006c90


	//   ....[1]....
        /*0300*/ 	.word	0x00006de0


	//----- nvinfo : EIATTR_MAX_THREADS
	.align		4
.L_3457:
        /*0304*/ 	.byte	0x04, 0x05
        /*0306*/ 	.short	(.L_3459 - .L_3458)
.L_3458:
        /*0308*/ 	.word	0x00000020
        /*030c*/ 	.word	0x00000001
        /*0310*/ 	.word	0x00000001


	//----- nvinfo : EIATTR_CRS_STACK_SIZE
	.align		4
.L_3459:
        /*0314*/ 	.byte	0x04, 0x1e
        /*0316*/ 	.short	(.L_3461 - .L_3460)
.L_3460:
        /*0318*/ 	.word	0x00000000
.L_3461:


//--------------------- .nv.info._Z25selective_scan_bwd_kernelI32Selective_Scan_bwd_kernel_traitsILi32ELi8ELb1ELb1ELb1ELb1ELb0EN3c104HalfENS1_7complexIfEEEEv12SSMParamsBwd --------------------------
	.section	.nv.info._Z25selective_scan_bwd_kernelI32Selective_Scan_bwd_kernel_traitsILi32ELi8ELb1ELb1ELb1ELb1ELb0EN3c104HalfENS1_7complexIfEEEEv12SSMParamsBwd,"",@"SHT_CUDA_INFO"
	.sectionflags	@""
	.align	4


	//----- nvinfo : EIATTR_CUDA_API_VERSION
	.align		4
        /*0000*/ 	.byte	0x04, 0x37
        /*0002*/ 	.short	(.L_3463 - .L_3462)
.L_3462:
        /*0004*/ 	.word	0x00000082


	//----- nvinfo : EIATTR_SW2861232_WAR
	.align		4
.L_3463:
        /*0008*/ 	.byte	0x01, 0x35
	.zero		2


	//----- nvinfo : EIATTR_PARAM_CBANK
	.align		4
        /*000c*/ 	.byte	0x04, 0x0a
        /*000e*/ 	.short	(.L_3465 - .L_3464)
	.align		4
.L_3464:
        /*0010*/ 	.word	index@(.nv.constant0._Z25selective_scan_bwd_kernelI32Selective_Scan_bwd_kernel_traitsILi32ELi8ELb1ELb1ELb1ELb1ELb0EN3c104HalfENS1_7complexIfEEEEv12SSMParamsBwd)
        /*0014*/ 	.short	0x0160
        /*0016*/ 	.short	0x01f0


	//----- nvinfo : EIATTR_CBANK_PARAM_SIZE
	.align		4
.L_3465:
        /*0018*/ 	.byte	0x03, 0x19
        /*001a*/ 	.short	0x01f0


	//----- nvinfo : EIATTR_KPARAM_INFO
	.align		4
        /*001c*/ 	.byte	0x04, 0x17
        /*001e*/ 	.short	(.L_3467 - .L_3466)
.L_3466:
        /*0020*/ 	.word	0x00000000
        /*0024*/ 	.short	0x0000
        /*0026*/ 	.short	0x0000
        /*0028*/ 	.byte	0x00, 0xf0, 0xc1, 0x07


	//----- nvinfo : EIATTR_MAXREG_COUNT
	.align		4
.L_3467:
        /*002c*/ 	.byte	0x03, 0x1b
        /*002e*/ 	.short	0x00ff


	//----- nvinfo : EIATTR_NUM_BARRIERS
	.align		4
        /*0030*/ 	.byte	0x02, 0x4c
        /*0032*/ 	.byte	0x01
	.zero		1


	//----- nvinfo : EIATTR_MERCURY_ISA_VERSION
	.align		4
        /*0034*/ 	.byte	0x03, 0x5f
        /*0036*/ 	.short	0x0000


	//----- nvinfo : EIATTR_COOP_GROUP_MASK_REGIDS
	.align		4
        /*0038*/ 	.byte	0x04, 0x29
        /*003a*/ 	.short	(.L_3469 - .L_3468)


	//   ....[0]....
.L_3468:
        /*003c*/ 	.word	0xffffffff


	//   ....[1]....
        /*0040*/ 	.word	0xffffffff


	//   ....[2]....
        /*0044*/ 	.word	0xffffffff


	//   ....[3]....
        /*0048*/ 	.word	0xffffffff


	//   ....[4]....
        /*004c*/ 	.word	0xffffffff


	//   ....[5]....
        /*0050*/ 	.word	0xffffffff


	//   ....[6]....
        /*0054*/ 	.word	0xffffffff


	//   ....[7]....
        /*0058*/ 	.word	0xffffffff


	//   ....[8]....
        /*005c*/ 	.word	0xffffffff


	//   ....[9]....
        /*0060*/ 	.word	0xffffffff


	//   ....[10]....
        /*0064*/ 	.word	0xffffffff


	//   ....[11]....
        /*0068*/ 	.word	0xffffffff


	//   ....[12]....
        /*006c*/ 	.word	0xffffffff


	//   ....[13]....
        /*0070*/ 	.word	0xffffffff


	//   ....[14]....
        /*0074*/ 	.word	0xffffffff


	//   ....[15]....
        /*0078*/ 	.word	0xffffffff


	//   ....[16]....
        /*007c*/ 	.word	0xffffffff


	//   ....[17]....
        /*0080*/ 	.word	0xffffffff


	//   ....[18]....
        /*0084*/ 	.word	0xffffffff


	//   ....[19]....
        /*0088*/ 	.word	0xffffffff


	//   ....[20]....
        /*008c*/ 	.word	0xffffffff


	//   ....[21]....
        /*0090*/ 	.word	0xffffffff


	//   ....[22]....
        /*0094*/ 	.word	0xffffffff


	//   ....[23]....
        /*0098*/ 	.word	0xffffffff


	//   ....[24]....
        /*009c*/ 	.word	0xffffffff


	//   ....[25]....
        /*00a0*/ 	.word	0xffffffff


	//   ....[26]....
        /*00a4*/ 	.word	0xffffffff


	//   ....[27]....
        /*00a8*/ 	.word	0xffffffff


	//   ....[28]....
        /*00ac*/ 	.word	0xffffffff


	//   ....[29]....
        /*00b0*/ 	.word	0xffffffff


	//   ....[30]....
        /*00b4*/ 	.word	0xffffffff


	//   ....[31]....
        /*00b8*/ 	.word	0xffffffff


	//   ....[32]....
        /*00bc*/ 	.word	0xffffffff


	//   ....[33]....
        /*00c0*/ 	.word	0xffffffff


	//   ....[34]....
        /*00c4*/ 	.word	0xffffffff


	//   ....[35]....
        /*00c8*/ 	.word	0xffffffff


	//   ....[36]....
        /*00cc*/ 	.word	0xffffffff


	//   ....[37]....
        /*00d0*/ 	.word	0xffffffff


	//   ....[38]....
        /*00d4*/ 	.word	0xffffffff


	//   ....[39]....
        /*00d8*/ 	.word	0xffffffff


	//   ....[40]....
        /*00dc*/ 	.word	0xffffffff


	//   ....[41]....
        /*00e0*/ 	.word	0xffffffff


	//   ....[42]....
        /*00e4*/ 	.word	0xffffffff


	//   ....[43]....
        /*00e8*/ 	.word	0xffffffff


	//   ....[44]....
        /*00ec*/ 	.word	0xffffffff


	//   ....[45]....
        /*00f0*/ 	.word	0xffffffff


	//   ....[46]....
        /*00f4*/ 	.word	0xffffffff


	//   ....[47]....
        /*00f8*/ 	.word	0xffffffff


	//   ....[48]....
        /*00fc*/ 	.word	0xffffffff


	//   ....[49]....
        /*0100*/ 	.word	0xffffffff


	//   ....[50]....
        /*0104*/ 	.word	0xffffffff


	//   ....[51]....
        /*0108*/ 	.word	0xffffffff


	//   ....[52]....
        /*010c*/ 	.word	0xffffffff


	//   ....[53]....
        /*0110*/ 	.word	0xffffffff


	//   ....[54]....
        /*0114*/ 	.word	0xffffffff


	//   ....[55]....
        /*0118*/ 	.word	0xffffffff


	//   ....[56]....
        /*011c*/ 	.word	0xffffffff


	//   ....[57]....
        /*0120*/ 	.word	0xffffffff


	//   ....[58]....
        /*0124*/ 	.word	0xffffffff


	//   ....[59]....
        /*0128*/ 	.word	0xffffffff


	//   ....[60]....
        /*012c*/ 	.word	0xffffffff


	//   ....[61]....
        /*0130*/ 	.word	0xffffffff


	//   ....[62]....
        /*0134*/ 	.word	0xffffffff


	//   ....[63]....
        /*0138*/ 	.word	0xffffffff


	//   ....[64]....
        /*013c*/ 	.word	0xffffffff


	//   ....[65]....
        /*0140*/ 	.word	0xffffffff


	//   ....[66]....
        /*0144*/ 	.word	0xffffffff


	//   ....[67]....
        /*0148*/ 	.word	0xffffffff


	//   ....[68]....
        /*014c*/ 	.word	0xffffffff


	//   ....[69]....
        /*0150*/ 	.word	0xffffffff


	//   ....[70]....
        /*0154*/ 	.word	0xffffffff


	//   ....[71]....
        /*0158*/ 	.word	0xffffffff


	//   ....[72]....
        /*015c*/ 	.word	0xffffffff


	//   ....[73]....
        /*0160*/ 	.word	0xffffffff


	//   ....[74]....
        /*0164*/ 	.word	0xffffffff


	//   ....[75]....
        /*0168*/ 	.word	0xffffffff


	//   ....[76]....
        /*016c*/ 	.word	0xffffffff


	//   ....[77]....
        /*0170*/ 	.word	0xffffffff


	//   ....[78]....
        /*0174*/ 	.word	0xffffffff


	//   ....[79]....
        /*0178*/ 	.word	0xffffffff


	//   ....[80]....
        /*017c*/ 	.word	0xffffffff


	//   ....[81]....
        /*0180*/ 	.word	0xffffffff


	//   ....[82]....
        /*0184*/ 	.word	0xffffffff


	//   ....[83]....
        /*0188*/ 	.word	0xffffffff


	//----- nvinfo : EIATTR_COOP_GROUP_INSTR_OFFSETS
	.align		4
.L_3469:
        /*018c*/ 	.byte	0x04, 0x28
        /*018e*/ 	.short	(.L_3471 - .L_3470)


	//   ....[0]....
.L_3470:
        /*0190*/ 	.word	0x000008a0


	//   ....[1]....
        /*0194*/ 	.word	0x00000920


	//   ....[2]....
        /*0198*/ 	.word	0x00000ae0


	//   ....[3]....
        /*019c*/ 	.word	0x00002180


	//   ....[4]....
        /*01a0*/ 	.word	0x00002470


	//   ....[5]....
        /*01a4*/ 	.word	0x00002f20


	//   ....[6]....
        /*01a8*/ 	.word	0x00002f60


	//   ....[7]....
        /*01ac*/ 	.word	0x00002f80


	//   ....[8]....
        /*01b0*/ 	.word	0x00002f90


	//   ....[9]....
        /*01b4*/ 	.word	0x00002fa0


	//   ....[10]....
        /*01b8*/ 	.word	0x00003070


	//   ....[11]....
        /*01bc*/ 	.word	0x000030a0


	//   ....[12]....
        /*01c0*/ 	.word	0x000030b0


	//   ....[13]....
        /*01c4*/ 	.word	0x000030c0


	//   ....[14]....
        /*01c8*/ 	.word	0x00003190


	//   ....[15]....
        /*01cc*/ 	.word	0x000031a0


	//   ....[16]....
        /*01d0*/ 	.word	0x000031b0


	//   ....[17]....
        /*01d4*/ 	.word	0x000031c0


	//   ....[18]....
        /*01d8*/ 	.word	0x000032a0


	//   ....[19]....
        /*01dc*/ 	.word	0x000032d0


	//   ....[20]....
        /*01e0*/ 	.word	0x00003300


	//   ....[21]....
        /*01e4*/ 	.word	0x00003330


	//   ....[22]....
        /*01e8*/ 	.word	0x00003410


	//   ....[23]....
        /*01ec*/ 	.word	0x00003480


	//   ....[24]....
        /*01f0*/ 	.word	0x000034c0


	//   ....[25]....
        /*01f4*/ 	.word	0x000034f0


	//   ....[26]....
        /*01f8*/ 	.word	0x000036a0


	//   ....[27]....
        /*01fc*/ 	.word	0x000036d0


	//   ....[28]....
        /*0200*/ 	.word	0x00003710


	//   ....[29]....
        /*0204*/ 	.word	0x00003740


	//   ....[30]....
        /*0208*/ 	.word	0x00003770


	//   ....[31]....
        /*020c*/ 	.word	0x00003f20


	//   ....[32]....
        /*0210*/ 	.word	0x00003f90


	//   ....[33]....
        /*0214*/ 	.word	0x00003fb0


	//   ....[34]....
        /*0218*/ 	.word	0x00003fd0


	//   ....[35]....
        /*021c*/ 	.word	0x000040c0


	//   ....[36]....
        /*0220*/ 	.word	0x000040f0


	//   ....[37]....
        /*0224*/ 	.word	0x00004110


	//   ....[38]....
        /*0228*/ 	.word	0x00004120


	//   ....[39]....
        /*022c*/ 	.word	0x00004210


	//   ....[40]....
        /*0230*/ 	.word	0x00004240


	//   ....[41]....
        /*0234*/ 	.word	0x00004260


	//   ....[42]....
        /*0238*/ 	.word	0x00004270


	//   ....[43]....
        /*023c*/ 	.word	0x00004360


	//   ....[44]....
        /*0240*/ 	.word	0x00004390


	//   ....[45]....
        /*0244*/ 	.word	0x000043b0


	//   ....[46]....
        /*0248*/ 	.word	0x000043c0


	//   ....[47]....
        /*024c*/ 	.word	0x000044b0


	//   ....[48]....
        /*0250*/ 	.word	0x000044f0


	//   ....[49]....
        /*0254*/ 	.word	0x00004510


	//   ....[50]....
        /*0258*/ 	.word	0x00004520


	//   ....[51]....
        /*025c*/ 	.word	0x00004600


	//   ....[52]....
        /*0260*/ 	.word	0x00004640


	//   ....[53]....
        /*0264*/ 	.word	0x00004680


	//   ....[54]....
        /*0268*/ 	.word	0x000046c0


	//   ....[55]....
        /*026c*/ 	.word	0x000046f0


	//   ....[56]....
        /*0270*/ 	.word	0x00004720


	//   ....[57]....
        /*0274*/ 	.word	0x00004740


	//   ....[58]....
        /*0278*/ 	.word	0x00004780


	//   ....[59]....
        /*027c*/ 	.word	0x000047a0


	//   ....[60]....
        /*0280*/ 	.word	0x000047e0


	//   ....[61]....
        /*0284*/ 	.word	0x000062d0


	//   ....[62]....
        /*0288*/ 	.word	0x00006310


	//   ....[63]....
        /*028c*/ 	.word	0x00006380


	//   ....[64]....
        /*0290*/ 	.word	0x000063a0


	//   ....[65]....
        /*0294*/ 	.word	0x000063e0


	//   ....[66]....
        /*0298*/ 	.word	0x00006410


	//   ....[67]....
        /*029c*/ 	.word	0x000064f0


	//   ....[68]....
        /*02a0*/ 	.word	0x00006530


	//   ....[69]....
        /*02a4*/ 	.word	0x00006670


	//   ....[70]....
        /*02a8*/ 	.word	0x000066f0


	//   ....[71]....
        /*02ac*/ 	.word	0x00006bc0


	//   ....[72]....
        /*02b0*/ 	.word	0x00006f10


	//   ....[73]....
        /*02b4*/ 	.word	0x000072e0


	//   ....[74]....
        /*02b8*/ 	.word	0x000073f0


	//   ....[75]....
        /*02bc*/ 	.word	0x00007440


	//   ....[76]....
        /*02c0*/ 	.word	0x00007470


	//   ....[77]....
        /*02c4*/ 	.word	0x00007490


	//   ....[78]....
        /*02c8*/ 	.word	0x000074b0


	//   ....[79]....
        /*02cc*/ 	.word	0x00007560


	//   ....[80]....
        /*02d0*/ 	.word	0x000075b0


	//   ....[81]....
        /*02d4*/ 	.word	0x000075d0


	//   ....[82]....
        /*02d8*/ 	.word	0x000075f0


	//   ....[83]....
        /*02dc*/ 	.word	0x00007610


	//----- nvinfo : EIATTR_EXIT_INSTR_OFFSETS
	.align		4
.L_3471:
        /*02e0*/ 	.byte	0x04, 0x1c
        /*02e2*/ 	.short	(.L_3473 - .L_3472)


	//   ....[0]....
.L_3472:
        /*02e4*/ 	.word	0x000076d0


	//   ....[1]....
        /*02e8*/ 	.word	0x00007820


	//----- nvinfo : EIATTR_MAX_THREADS
	.align		4
.L_3473:
        /*02ec*/ 	.byte	0x04, 0x05
        /*02ee*/ 	.short	(.L_3475 - .L_3474)
.L_3474:
        /*02f0*/ 	.word	0x00000020
        /*02f4*/ 	.word	0x00000001
        /*02f8*/ 	.word	0x00000001


	//----- nvinfo : EIATTR_CRS_STACK_SIZE
	.align		4
.L_3475:
        /*02fc*/ 	.byte	0x04, 0x1e
        /*02fe*/ 	.short	(.L_3477 - .L_3476)
.L_3476:
        /*0300*/ 	.word	0x00000000
.L_3477:


//--------------------- .nv.info._Z25selective_scan_bwd_kernelI32Selective_Scan_bwd_kernel_traitsILi32ELi8ELb1ELb1ELb1ELb1ELb1EN3c104HalfENS1_7complexIfEEEEv12SSMParamsBwd --------------------------
	.section	.nv.info._Z25selective_scan_bwd_kernelI32Selective_Scan_bwd_kernel_traitsILi32ELi8ELb1ELb1ELb1ELb1ELb1EN3c104HalfENS1_7complexIfEEEEv12SSMParamsBwd,"",@"SHT_CUDA_INFO"
	.sectionflags	@""
	.align	4


	//----- nvinfo : EIATTR_CUDA_API_VERSION
	.align		4
        /*0000*/ 	.byte	0x04, 0x37
        /*0002*/ 	.short	(.L_3479 - .L_3478)
.L_3478:
        /*0004*/ 	.word	0x00000082


	//----- nvinfo : EIATTR_SW2861232_WAR
	.align		4
.L_3479:
        /*0008*/ 	.byte	0x01, 0x35
	.zero		2


	//----- nvinfo : EIATTR_PARAM_CBANK
	.align		4
        /*000c*/ 	.byte	0x04, 0x0a
        /*000e*/ 	.short	(.L_3481 - .L_3480)
	.align		4
.L_3480:
        /*0010*/ 	.word	index@(.nv.constant0._Z25selective_scan_bwd_kernelI32Selective_Scan_bwd_kernel_traitsILi32ELi8ELb1ELb1ELb1ELb1ELb1EN3c104HalfENS1_7complexIfEEEEv12SSMParamsBwd)
        /*0014*/ 	.short	0x0160
        /*0016*/ 	.short	0x01f0


	//----- nvinfo : EIATTR_CBANK_PARAM_SIZE
	.align		4
.L_3481:
        /*0018*/ 	.byte	0x03, 0x19
        /*001a*/ 	.short	0x01f0


	//----- nvinfo : EIATTR_KPARAM_INFO
	.align		4
        /*001c*/ 	.byte	0x04, 0x17
        /*001e*/ 	.short	(.L_3483 - .L_3482)
.L_3482:
        /*0020*/ 	.word	0x00000000
        /*0024*/ 	.short	0x0000
        /*0026*/ 	.short	0x0000
        /*0028*/ 	.byte	0x00, 0xf0, 0xc1, 0x07


	//----- nvinfo : EIATTR_MAXREG_COUNT
	.align		4
.L_3483:
        /*002c*/ 	.byte	0x03, 0x1b
        /*002e*/ 	.short	0x00ff


	//----- nvinfo : EIATTR_NUM_BARRIERS
	.align		4
        /*0030*/ 	.byte	0x02, 0x4c
        /*0032*/ 	.byte	0x01
	.zero		1


	//----- nvinfo : EIATTR_MERCURY_ISA_VERSION
	.align		4
        /*0034*/ 	.byte	0x03, 0x5f
        /*0036*/ 	.short	0x0000


	//----- nvinfo : EIATTR_COOP_GROUP_MASK_REGIDS
	.align		4
        /*0038*/ 	.byte	0x04, 0x29
        /*003a*/ 	.short	(.L_3485 - .L_3484)


	//   ....[0]....
.L_3484:
        /*003c*/ 	.word	0xffffffff


	//   ....[1]....
        /*0040*/ 	.word	0xffffffff


	//   ....[2]....
        /*0044*/ 	.word	0xffffffff


	//   ....[3]....
        /*0048*/ 	.word	0xffffffff


	//   ....[4]....
        /*004c*/ 	.word	0xffffffff


	//   ....[5]....
        /*0050*/ 	.word	0xffffffff


	//   ....[6]....
        /*0054*/ 	.word	0xffffffff


	//   ....[7]....
        /*0058*/ 	.word	0xffffffff


	//   ....[8]....
        /*005c*/ 	.word	0xffffffff


	//   ....[9]....
        /*0060*/ 	.word	0xffffffff


	//   ....[10]....
        /*0064*/ 	.word	0xffffffff


	//   ....[11]....
        /*0068*/ 	.word	0xffffffff


	//   ....[12]....
        /*006c*/ 	.word	0xffffffff


	//   ....[13]....
        /*0070*/ 	.word	0xffffffff


	//   ....[14]....
        /*0074*/ 	.word	0xffffffff


	//   ....[15]....
        /*0078*/ 	.word	0xffffffff


	//   ....[16]....
        /*007c*/ 	.word	0xffffffff


	//   ....[17]....
        /*0080*/ 	.word	0xffffffff


	//   ....[18]....
        /*0084*/ 	.word	0xffffffff


	//   ....[19]....
        /*0088*/ 	.word	0xffffffff


	//   ....[20]....
        /*008c*/ 	.word	0xffffffff


	//   ....[21]....
        /*0090*/ 	.word	0xffffffff


	//   ....[22]....
        /*0094*/ 	.word	0xffffffff


	//   ....[23]....
        /*0098*/ 	.word	0xffffffff


	//   ....[24]....
        /*009c*/ 	.word	0xffffffff


	//   ....[25]....
        /*00a0*/ 	.word	0xffffffff


	//   ....[26]....
        /*00a4*/ 	.word	0xffffffff


	//   ....[27]....
        /*00a8*/ 	.word	0xffffffff


	//   ....[28]....
        /*00ac*/ 	.word	0xffffffff


	//   ....[29]....
        /*00b0*/ 	.word	0xffffffff


	//   ....[30]....
        /*00b4*/ 	.word	0xffffffff


	//   ....[31]....
        /*00b8*/ 	.word	0xffffffff


	//   ....[32]....
        /*00bc*/ 	.word	0xffffffff


	//   ....[33]....
        /*00c0*/ 	.word	0xffffffff


	//   ....[34]....
        /*00c4*/ 	.word	0xffffffff


	//   ....[35]....
        /*00c8*/ 	.word	0xffffffff


	//   ....[36]....
        /*00cc*/ 	.word	0xffffffff


	//   ....[37]....
        /*00d0*/ 	.word	0xffffffff


	//   ....[38]....
        /*00d4*/ 	.word	0xffffffff


	//   ....[39]....
        /*00d8*/ 	.word	0xffffffff


	//   ....[40]....
        /*00dc*/ 	.word	0xffffffff


	//   ....[41]....
        /*00e0*/ 	.word	0xffffffff


	//   ....[42]....
        /*00e4*/ 	.word	0xffffffff


	//   ....[43]....
        /*00e8*/ 	.word	0xffffffff


	//   ....[44]....
        /*00ec*/ 	.word	0xffffffff


	//   ....[45]....
        /*00f0*/ 	.word	0xffffffff


	//   ....[46]....
        /*00f4*/ 	.word	0xffffffff


	//   ....[47]....
        /*00f8*/ 	.word	0xffffffff


	//   ....[48]....
        /*00fc*/ 	.word	0xffffffff


	//   ....[49]....
        /*0100*/ 	.word	0xffffffff


	//   ....[50]....
        /*0104*/ 	.word	0xffffffff


	//   ....[51]....
        /*0108*/ 	.word	0xffffffff


	//   ....[52]....
        /*010c*/ 	.word	0xffffffff


	//   ....[53]....
        /*0110*/ 	.word	0xffffffff


	//   ....[54]....
        /*0114*/ 	.word	0xffffffff


	//   ....[55]....
        /*0118*/ 	.word	0xffffffff


	//   ....[56]....
        /*011c*/ 	.word	0xffffffff


	//   ....[57]....
        /*0120*/ 	.word	0xffffffff


	//   ....[58]....
        /*0124*/ 	.word	0xffffffff


	//   ....[59]....
        /*0128*/ 	.word	0xffffffff


	//   ....[60]....
        /*012c*/ 	.word	0xffffffff


	//   ....[61]....
        /*0130*/ 	.word	0xffffffff


	//   ....[62]....
        /*0134*/ 	.word	0xffffffff


	//   ....[63]....
        /*0138*/ 	.word	0xffffffff


	//   ....[64]....
        /*013c*/ 	.word	0xffffffff


	//   ....[65]....
        /*0140*/ 	.word	0xffffffff


	//   ....[66]....
        /*0144*/ 	.word	0xffffffff


	//   ....[67]....
        /*0148*/ 	.word	0xffffffff


	//   ....[68]....
        /*014c*/ 	.word	0xffffffff


	//   ....[69]....
        /*0150*/ 	.word	0xffffffff


	//   ....[70]....
        /*0154*/ 	.word	0xffffffff


	//   ....[71]....
        /*0158*/ 	.word	0xffffffff


	//   ....[72]....
        /*015c*/ 	.word	0xffffffff


	//   ....[73]....
        /*0160*/ 	.word	0xffffffff


	//   ....[74]....
        /*0164*/ 	.word	0xffffffff


	//   ....[75]....
        /*0168*/ 	.word	0xffffffff


	//   ....[76]....
        /*016c*/ 	.word	0xffffffff


	//   ....[77]....
        /*0170*/ 	.word	0xffffffff


	//   ....[78]....
        /*0174*/ 	.word	0xffffffff


	//   ....[79]....
        /*0178*/ 	.word	0xffffffff


	//   ....[80]....
        /*017c*/ 	.word	0xffffffff


	//   ....[81]....
        /*0180*/ 	.word	0xffffffff


	//   ....[82]....
        /*0184*/ 	.word	0xffffffff


	//   ....[83]....
        /*0188*/ 	.word	0xffffffff


	//   ....[84]....
        /*018c*/ 	.word	0xffffffff


	//   ....[85]....
        /*0190*/ 	.word	0xffffffff


	//   ....[86]....
        /*0194*/ 	.word	0xffffffff


	//   ....[87]....
        /*0198*/ 	.word	0xffffffff


	//----- nvinfo : EIATTR_COOP_GROUP_INSTR_OFFSETS
	.align		4
.L_3485:
        /*019c*/ 	.byte	0x04, 0x28
        /*019e*/ 	.short	(.L_3487 - .L_3486)


	//   ....[0]....
.L_3486:
        /*01a0*/ 	.word	0x000008b0


	//   ....[1]....
        /*01a4*/ 	.word	0x00000920


	//   ....[2]....
        /*01a8*/ 	.word	0x00000bb0


	//   ....[3]....
        /*01ac*/ 	.word	0x00001dc0


	//   ....[4]....
        /*01b0*/ 	.word	0x000020e0


	//   ....[5]....
        /*01b4*/ 	.word	0x00002600


	//   ....[6]....
        /*01b8*/ 	.word	0x000028c0


	//   ....[7]....
        /*01bc*/ 	.word	0x00002d10


	//   ....[8]....
        /*01c0*/ 	.word	0x00003000


	//   ....[9]....
        /*01c4*/ 	.word	0x00003ab0


	//   ....[10]....
        /*01c8*/ 	.word	0x00003af0


	//   ....[11]....
        /*01cc*/ 	.word	0x00003b10


	//   ....[12]....
        /*01d0*/ 	.word	0x00003b20


	//   ....[13]....
        /*01d4*/ 	.word	0x00003bf0


	//   ....[14]....
        /*01d8*/ 	.word	0x00003c00


	//   ....[15]....
        /*01dc*/ 	.word	0x00003c10


	//   ....[16]....
        /*01e0*/ 	.word	0x00003c20


	//   ....[17]....
        /*01e4*/ 	.word	0x00003ce0


	//   ....[18]....
        /*01e8*/ 	.word	0x00003d00


	//   ....[19]....
        /*01ec*/ 	.word	0x00003d10


	//   ....[20]....
        /*01f0*/ 	.word	0x00003d20


	//   ....[21]....
        /*01f4*/ 	.word	0x00003e00


	//   ....[22]....
        /*01f8*/ 	.word	0x00003e30


	//   ....[23]....
        /*01fc*/ 	.word	0x00003e60


	//   ....[24]....
        /*0200*/ 	.word	0x00003e90


	//   ....[25]....
        /*0204*/ 	.word	0x00003fa0


	//   ....[26]....
        /*0208*/ 	.word	0x00003fd0


	//   ....[27]....
        /*020c*/ 	.word	0x00004000


	//   ....[28]....
        /*0210*/ 	.word	0x00004040


	//   ....[29]....
        /*0214*/ 	.word	0x000040e0


	//   ....[30]....
        /*0218*/ 	.word	0x00004220


	//   ....[31]....
        /*021c*/ 	.word	0x00004260


	//   ....[32]....
        /*0220*/ 	.word	0x000042a0


	//   ....[33]....
        /*0224*/ 	.word	0x000042d0


	//   ....[34]....
        /*0228*/ 	.word	0x00004300


	//   ....[35]....
        /*022c*/ 	.word	0x00004ab0


	//   ....[36]....
        /*0230*/ 	.word	0x00004b20


	//   ....[37]....
        /*0234*/ 	.word	0x00004b40


	//   ....[38]....
        /*0238*/ 	.word	0x00004b60


	//   ....[39]....
        /*023c*/ 	.word	0x00004c50


	//   ....[40]....
        /*0240*/ 	.word	0x00004c80


	//   ....[41]....
        /*0244*/ 	.word	0x00004ca0


	//   ....[42]....
        /*0248*/ 	.word	0x00004cb0


	//   ....[43]....
        /*024c*/ 	.word	0x00004da0


	//   ....[44]....
        /*0250*/ 	.word	0x00004dd0


	//   ....[45]....
        /*0254*/ 	.word	0x00004df0


	//   ....[46]....
        /*0258*/ 	.word	0x00004e00


	//   ....[47]....
        /*025c*/ 	.word	0x00004ef0


	//   ....[48]....
        /*0260*/ 	.word	0x00004f20


	//   ....[49]....
        /*0264*/ 	.word	0x00004f40


	//   ....[50]....
        /*0268*/ 	.word	0x00004f50


	//   ....[51]....
        /*026c*/ 	.word	0x00005040


	//   ....[52]....
        /*0270*/ 	.word	0x00005080


	//   ....[53]....
        /*0274*/ 	.word	0x000050a0


	//   ....[54]....
        /*0278*/ 	.word	0x000050b0


	//   ....[55]....
        /*027c*/ 	.word	0x00005190


	//   ....[56]....
        /*0280*/ 	.word	0x000051d0


	//   ....[57]....
        /*0284*/ 	.word	0x00005210


	//   ....[58]....
        /*0288*/ 	.word	0x00005250


	//   ....[59]....
        /*028c*/ 	.word	0x00005280


	//   ....[60]....
        /*0290*/ 	.word	0x000052b0


	//   ....[61]....
        /*0294*/ 	.word	0x000052d0


	//   ....[62]....
        /*0298*/ 	.word	0x00005310


	//   ....[63]....
        /*029c*/ 	.word	0x00005330


	//   ....[64]....
        /*02a0*/ 	.word	0x00005370


	//   ....[65]....
        /*02a4*/ 	.word	0x00006e60


	//   ....[66]....
        /*02a8*/ 	.word	0x00006ea0


	//   ....[67]....
        /*02ac*/ 	.word	0x00006f10


	//   ....[68]....
        /*02b0*/ 	.word	0x00006f30


	//   ....[69]....
        /*02b4*/ 	.word	0x00006f70


	//   ....[70]....
        /*02b8*/ 	.word	0x00006fa0


	//   ....[71]....
        /*02bc*/ 	.word	0x00007080


	//   ....[72]....
        /*02c0*/ 	.word	0x000070c0


	//   ....[73]....
        /*02c4*/ 	.word	0x000071a0


	//   ....[74]....
        /*02c8*/ 	.word	0x00007200


	//   ....[75]....
        /*02cc*/ 	.word	0x00007770


	//   ....[76]....
        /*02d0*/ 	.word	0x00007a20


	//   ....[77]....
        /*02d4*/ 	.word	0x00007e80


	//   ....[78]....
        /*02d8*/ 	.word	0x00007f80


	//   ....[79]....
        /*02dc*/ 	.word	0x00007fd0


	//   ....[80]....
        /*02e0*/ 	.word	0x00008000


	//   ....[81]....
        /*02e4*/ 	.word	0x00008020


	//   ....[82]....
        /*02e8*/ 	.word	0x00008040


	//   ....[83]....
        /*02ec*/ 	.word	0x000080f0


	//   ....[84]....
        /*02f0*/ 	.word	0x00008140


	//   ....[85]....
        /*02f4*/ 	.word	0x00008160


	//   ....[86]....
        /*02f8*/ 	.word	0x00008180


	//   ....[87]....
        /*02fc*/ 	.word	0x000081a0


	//----- nvinfo : EIATTR_EXIT_INSTR_OFFSETS
	.align		4
.L_3487:
        /*0300*/ 	.byte	0x04, 0x1c
        /*0302*/ 	.short	(.L_3489 - .L_3488)


	//   ....[0]....
.L_3488:
        /*0304*/ 	.word	0x00008260


	//   ....[1]....
        /*0308*/ 	.word	0x000083b0


	//----- nvinfo : EIATTR_MAX_THREADS
	.align		4
.L_3489:
        /*030c*/ 	.byte	0x04, 0x05
        /*030e*/ 	.short	(.L_3491 - .L_3490)
.L_3490:
        /*0310*/ 	.word	0x00000020
        /*0314*/ 	.word	0x00000001
        /*0318*/ 	.word	0x00000001


	//----- nvinfo : EIATTR_CRS_STACK_SIZE
	.align		4
.L_3491:
        /*031c*/ 	.byte	0x04, 0x1e
        /*031e*/ 	.short	(.L_3493 - .L_3492)
.L_3492:
        /*0320*/ 	.word	0x00000000
.L_3493:


//--------------------- .nv.info._Z25selective_scan_bwd_kernelI32Selective_Scan_bwd_kernel_traitsILi32ELi4ELb0ELb0ELb0ELb0ELb0EN3c104HalfENS1_7complexIfEEEEv12SSMParamsBwd --------------------------
	.section	.nv.info._Z25selective_scan_bwd_kernelI32Selective_Scan_bwd_kernel_traitsILi32ELi4ELb0ELb0ELb0ELb0ELb0EN3c104HalfENS1_7complexIfEEEEv12SSMParamsBwd,"",@"SHT_CUDA_INFO"
	.sectionflags	@""
	.align	4


	//----- nvinfo : EIATTR_CUDA_API_VERSION
	.align		4
        /*0000*/ 	.byte	0x04, 0x37
        /*0002*/ 	.short	(.L_3495 - .L_3494)
.L_3494:
        /*0004*/ 	.word	0x00000082


	//----- nvinfo : EIATTR_SW2861232_WAR
	.align		4
.L_3495:
        /*0008*/ 	.byte	0x01, 0x35
	.zero		2


	//----- nvinfo : EIATTR_PARAM_CBANK
	.align		4
        /*000c*/ 	.byte	0x04, 0x0a
        /*000e*/ 	.short	(.L_3497 - .L_3496)
	.align		4
.L_3496:
        /*0010*/ 	.word	index@(.nv.constant0._Z25selective_scan_bwd_kernelI32Selective_Scan_bwd_kernel_traitsILi32ELi4ELb0ELb0ELb0ELb0ELb0EN3c104HalfENS1_7complexIfEEEEv12SSMParamsBwd)
        /*0014*/ 	.short	0x0160
        /*0016*/ 	.short	0x01f0


	//----- nvinfo : EIATTR_CBANK_PARAM_SIZE
	.align		4
.L_3497:
        /*0018*/ 	.byte	0x03, 0x19
        /*001a*/ 	.short	0x01f0


	//----- nvinfo : EIATTR_KPARAM_INFO
	.align		4
        /*001c*/ 	.byte	0x04, 0x17
        /*001e*/ 	.short	(.L_3499 - .L_3498)
.L_3498:
        /*0020*/ 	.word	0x00000000
        /*0024*/ 	.short	0x0000
        /*0026*/ 	.short	0x0000
        /*0028*/ 	.byte	0x00, 0xf0, 0xc1, 0x07


	//----- nvinfo : EIATTR_MAXREG_COUNT
	.align		4
.L_3499:
        /*002c*/ 	.byte	0x03, 0x1b
        /*002e*/ 	.short	0x00ff


	//----- nvinfo : EIATTR_NUM_BARRIERS
	.align		4
        /*0030*/ 	.byte	0x02, 0x4c
        /*0032*/ 	.byte	0x01
	.zero		1


	//----- nvinfo : EIATTR_MERCURY_ISA_VERSION
	.align		4
        /*0034*/ 	.byte	0x03, 0x5f
        /*0036*/ 	.short	0x0000


	//----- nvinfo : EIATTR_COOP_GROUP_MASK_REGIDS
	.align		4
        /*0038*/ 	.byte	0x04, 0x29
        /*003a*/ 	.short	(.L_3501 - .L_3500)


	//   ....[0]....
.L_3500:
        /*003c*/ 	.word	0xffffffff


	//   ....[1]....
        /*0040*/ 	.word	0xffffffff


	//   ....[2]....
        /*0044*/ 	.word	0xffffffff


	//   ....[3]....
        /*0048*/ 	.word	0xffffffff


	//   ....[4]....
        /*004c*/ 	.word	0xffffffff


	//   ....[5]....
        /*0050*/ 	.word	0xffffffff


	//   ....[6]....
        /*0054*/ 	.word	0xffffffff


	//   ....[7]....
        /*0058*/ 	.word	0xffffffff


	//   ....[8]....
        /*005c*/ 	.word	0xffffffff


	//   ....[9]....
        /*0060*/ 	.word	0xffffffff


	//   ....[10]....
        /*0064*/ 	.word	0xffffffff


	//   ....[11]....
        /*0068*/ 	.word	0xffffffff


	//   ....[12]....
        /*006c*/ 	.word	0xffffffff


	//   ....[13]....
        /*0070*/ 	.word	0xffffffff


	//   ....[14]....
        /*0074*/ 	.word	0xffffffff


	//   ....[15]....
        /*0078*/ 	.word	0xffffffff


	//   ....[16]....
        /*007c*/ 	.word	0xffffffff


	//   ....[17]....
        /*0080*/ 	.word	0xffffffff


	//   ....[18]....
        /*0084*/ 	.word	0xffffffff


	//   ....[19]....
        /*0088*/ 	.word	0xffffffff


	//   ....[20]....
        /*008c*/ 	.word	0xffffffff


	//   ....[21]....
        /*0090*/ 	.word	0xffffffff


	//   ....[22]....
        /*0094*/ 	.word	0xffffffff


	//   ....[23]....
        /*0098*/ 	.word	0xffffffff


	//   ....[24]....
        /*009c*/ 	.word	0xffffffff


	//   ....[25]....
        /*00a0*/ 	.word	0xffffffff


	//   ....[26]....
        /*00a4*/ 	.word	0xffffffff


	//   ....[27]....
        /*00a8*/ 	.word	0xffffffff


	//   ....[28]....
        /*00ac*/ 	.word	0xffffffff


	//   ....[29]....
        /*00b0*/ 	.word	0xffffffff


	//   ....[30]....
        /*00b4*/ 	.word	0xffffffff


	//   ....[31]....
        /*00b8*/ 	.word	0xffffffff


	//   ....[32]....
        /*00bc*/ 	.word	0xffffffff


	//   ....[33]....
        /*00c0*/ 	.word	0xffffffff


	//   ....[34]....
        /*00c4*/ 	.word	0xffffffff


	//   ....[35]....
        /*00c8*/ 	.word	0xffffffff


	//   ....[36]....
        /*00cc*/ 	.word	0xffffffff


	//   ....[37]....
        /*00d0*/ 	.word	0xffffffff


	//   ....[38]....
        /*00d4*/ 	.word	0xffffffff


	//   ....[39]....
        /*00d8*/ 	.word	0xffffffff


	//   ....[40]....
        /*00dc*/ 	.word	0xffffffff


	//   ....[41]....
        /*00e0*/ 	.word	0xffffffff


	//   ....[42]....
        /*00e4*/ 	.word	0xffffffff


	//   ....[43]....
        /*00e8*/ 	.word	0xffffffff


	//   ....[44]....
        /*00ec*/ 	.word	0xffffffff


	//   ....[45]....
        /*00f0*/ 	.word	0xffffffff


	//   ....[46]....
        /*00f4*/ 	.word	0xffffffff


	//   ....[47]....
        /*00f8*/ 	.word	0xffffffff


	//   ....[48]....
        /*00fc*/ 	.word	0xffffffff


	//   ....[49]....
        /*0100*/ 	.word	0xffffffff


	//   ....[50]....
        /*0104*/ 	.word	0xffffffff


	//   ....[51]....
        /*0108*/ 	.word	0xffffffff


	//   ....[52]....
        /*010c*/ 	.word	0xffffffff


	//   ....[53]....
        /*0110*/ 	.word	0xffffffff


	//   ....[54]....
        /*0114*/ 	.word	0xffffffff


	//   ....[55]....
        /*0118*/ 	.word	0xffffffff


	//   ....[56]....
        /*011c*/ 	.word	0xffffffff


	//   ....[57]....
        /*0120*/ 	.word	0xffffffff


	//   ....[58]....
        /*0124*/ 	.word	0xffffffff


	//   ....[59]....
        /*0128*/ 	.word	0xffffffff


	//   ....[60]....
        /*012c*/ 	.word	0xffffffff


	//   ....[61]....
        /*0130*/ 	.word	0xffffffff


	//   ....[62]....
        /*0134*/ 	.word	0xffffffff


	//   ....[63]....
        /*0138*/ 	.word	0xffffffff


	//   ....[64]....
        /*013c*/ 	.word	0xffffffff


	//   ....[65]....
        /*0140*/ 	.word	0xffffffff


	//   ....[66]....
        /*0144*/ 	.word	0xffffffff


	//   ....[67]....
        /*0148*/ 	.word	0xffffffff


	//   ....[68]....
        /*014c*/ 	.word	0xffffffff


	//   ....[69]....
        /*0150*/ 	.word	0xffffffff


	//   ....[70]....
        /*0154*/ 	.word	0xffffffff


	//   ....[71]....
        /*0158*/ 	.word	0xffffffff


	//   ....[72]....
        /*015c*/ 	.word	0xffffffff


	//   ....[73]....
        /*0160*/ 	.word	0xffffffff


	//   ....[74]....
        /*0164*/ 	.word	0xffffffff


	//   ....[75]....
        /*0168*/ 	.word	0xffffffff


	//   ....[76]....
        /*016c*/ 	.word	0xffffffff


	//   ....[77]....
        /*0170*/ 	.word	0xffffffff


	//   ....[78]....
        /*0174*/ 	.word	0xffffffff


	//   ....[79]....
        /*0178*/ 	.word	0xffffffff


	//   ....[80]....
        /*017c*/ 	.word	0xffffffff


	//   ....[81]....
        /*0180*/ 	.word	0xffffffff


	//   ....[82]....
        /*0184*/ 	.word	0xffffffff


	//   ....[83]....
        /*0188*/ 	.word	0xffffffff


	//   ....[84]....
        /*018c*/ 	.word	0xffffffff


	//   ....[85]....
        /*0190*/ 	.word	0xffffffff


	//   ....[86]....
        /*0194*/ 	.word	0xffffffff


	//   ....[87]....
        /*0198*/ 	.word	0xffffffff


	//   ....[88]....
        /*019c*/ 	.word	0xffffffff


	//   ....[89]....
        /*01a0*/ 	.word	0xffffffff


	//   ....[90]....
        /*01a4*/ 	.word	0xffffffff


	//----- nvinfo : EIATTR_COOP_GROUP_INSTR_OFFSETS
	.align		4
.L_3501:
        /*01a8*/ 	.byte	0x04, 0x28
        /*01aa*/ 	.short	(.L_3503 - .L_3502)


	//   ....[0]....
.L_3502:
        /*01ac*/ 	.word	0x00000790


	//   ....[1]....
        /*01b0*/ 	.word	0x000008e0


	//   ....[2]....
        /*01b4*/ 	.word	0x00000a10


	//   ....[3]....
        /*01b8*/ 	.word	0x00001410


	//   ....[4]....
        /*01bc*/ 	.word	0x00001450


	//   ....[5]....
        /*01c0*/ 	.word	0x00001490


	//   ....[6]....
        /*01c4*/ 	.word	0x000014c0


	//   ....[7]....
        /*01c8*/ 	.word	0x000014e0


	//   ....[8]....
        /*01cc*/ 	.word	0x000014f0


	//   ....[9]....
        /*01d0*/ 	.word	0x00001570


	//   ....[10]....
        /*01d4*/ 	.word	0x000015b0


	//   ....[11]....
        /*01d8*/ 	.word	0x000015e0


	//   ....[12]....
        /*01dc*/ 	.word	0x000015f0


	//   ....[13]....
        /*01e0*/ 	.word	0x00001690


	//   ....[14]....
        /*01e4*/ 	.word	0x000016c0


	//   ....[15]....
        /*01e8*/ 	.word	0x000016e0


	//   ....[16]....
        /*01ec*/ 	.word	0x000016f0


	//   ....[17]....
        /*01f0*/ 	.word	0x00001790


	//   ....[18]....
        /*01f4*/ 	.word	0x000017d0


	//   ....[19]....
        /*01f8*/ 	.word	0x00001820


	//   ....[20]....
        /*01fc*/ 	.word	0x00001850


	//   ....[21]....
        /*0200*/ 	.word	0x00001980


	//   ....[22]....
        /*0204*/ 	.word	0x000019d0


	//   ....[23]....
        /*0208*/ 	.word	0x00001a10


	//   ....[24]....
        /*020c*/ 	.word	0x00001a50


	//   ....[25]....
        /*0210*/ 	.word	0x00001c50


	//   ....[26]....
        /*0214*/ 	.word	0x00001c90


	//   ....[27]....
        /*0218*/ 	.word	0x00001cd0


	//   ....[28]....
        /*021c*/ 	.word	0x00001cf0


	//   ....[29]....
        /*0220*/ 	.word	0x00001d00


	//   ....[30]....
        /*0224*/ 	.word	0x00001d10


	//   ....[31]....
        /*0228*/ 	.word	0x00001d20


	//   ....[32]....
        /*022c*/ 	.word	0x00001d30


	//   ....[33]....
        /*0230*/ 	.word	0x00001e10


	//   ....[34]....
        /*0234*/ 	.word	0x00001e30


	//   ....[35]....
        /*0238*/ 	.word	0x00001e40


	//   ....[36]....
        /*023c*/ 	.word	0x00001e50


	//   ....[37]....
        /*0240*/ 	.word	0x00001f30


	//   ....[38]....
        /*0244*/ 	.word	0x00001f50


	//   ....[39]....
        /*0248*/ 	.word	0x00001f60


	//   ....[40]....
        /*024c*/ 	.word	0x00001f70


	//   ....[41]....
        /*0250*/ 	.word	0x00002050


	//   ....[42]....
        /*0254*/ 	.word	0x00002070


	//   ....[43]....
        /*0258*/ 	.word	0x00002080


	//   ....[44]....
        /*025c*/ 	.word	0x00002090


	//   ....[45]....
        /*0260*/ 	.word	0x00002170


	//   ....[46]....
        /*0264*/ 	.word	0x00002190


	//   ....[47]....
        /*0268*/ 	.word	0x000021a0


	//   ....[48]....
        /*026c*/ 	.word	0x000021b0


	//   ....[49]....
        /*0270*/ 	.word	0x00002290


	//   ....[50]....
        /*0274*/ 	.word	0x000022c0


	//   ....[51]....
        /*0278*/ 	.word	0x000022d0


	//   ....[52]....
        /*027c*/ 	.word	0x000022e0


	//   ....[53]....
        /*0280*/ 	.word	0x000022f0


	//   ....[54]....
        /*0284*/ 	.word	0x00002300


	//   ....[55]....
        /*0288*/ 	.word	0x00002310


	//   ....[56]....
        /*028c*/ 	.word	0x00002330


	//   ....[57]....
        /*0290*/ 	.word	0x00002350


	//   ....[58]....
        /*0294*/ 	.word	0x00002370


	//   ....[59]....
        /*0298*/ 	.word	0x00002900


	//   ....[60]....
        /*029c*/ 	.word	0x00002a10


	//   ....[61]....
        /*02a0*/ 	.word	0x00002a50


	//   ....[62]....
        /*02a4*/ 	.word	0x00002a80


	//   ....[63]....
        /*02a8*/ 	.word	0x00002ab0


	//   ....[64]....
        /*02ac*/ 	.word	0x00002ae0


	//   ....[65]....
        /*02b0*/ 	.word	0x00002b00


	//   ....[66]....
        /*02b4*/ 	.word	0x00002b20


	//   ....[67]....
        /*02b8*/ 	.word	0x00002b40


	//   ....[68]....
        /*02bc*/ 	.word	0x00002b70


	//   ....[69]....
        /*02c0*/ 	.word	0x00002b90


	//   ....[70]....
        /*02c4*/ 	.word	0x00002bb0


	//   ....[71]....
        /*02c8*/ 	.word	0x00002bd0


	//   ....[72]....
        /*02cc*/ 	.word	0x00002c00


	//   ....[73]....
        /*02d0*/ 	.word	0x00002c30


	//   ....[74]....
        /*02d4*/ 	.word	0x00002c60


	//   ....[75]....
        /*02d8*/ 	.word	0x00002d20


	//   ....[76]....
        /*02dc*/ 	.word	0x00002d60


	//   ....[77]....
        /*02e0*/ 	.word	0x00002d90


	//   ....[78]....
        /*02e4*/ 	.word	0x00002dc0


	//   ....[79]....
        /*02e8*/ 	.word	0x00003310


	//   ....[80]....
        /*02ec*/ 	.word	0x000035c0


	//   ....[81]....
        /*02f0*/ 	.word	0x00003930


	//   ....[82]....
        /*02f4*/ 	.word	0x00003980


	//   ....[83]....
        /*02f8*/ 	.word	0x000039b0


	//   ....[84]....
        /*02fc*/ 	.word	0x000039d0


	//   ....[85]....
        /*0300*/ 	.word	0x000039f0


	//   ....[86]....
        /*0304*/ 	.word	0x00003aa0


	//   ....[87]....
        /*0308*/ 	.word	0x00003af0


	//   ....[88]....
        /*030c*/ 	.word	0x00003b10


	//   ....[89]....
        /*0310*/ 	.word	0x00003b30


	//   ....[90]....
        /*0314*/ 	.word	0x00003b50


	//----- nvinfo : EIATTR_EXIT_INSTR_OFFSETS
	.align		4
.L_3503:
        /*0318*/ 	.byte	0x04, 0x1c
        /*031a*/ 	.short	(.L_3505 - .L_3504)


	//   ....[0]....
.L_3504:
        /*031c*/ 	.word	0x00003c10


	//   ....[1]....
        /*0320*/ 	.word	0x00004150


	//----- nvinfo : EIATTR_MAX_THREADS
	.align		4
.L_3505:
        /*0324*/ 	.byte	0x04, 0x05
        /*0326*/ 	.short	(.L_3507 - .L_3506)
.L_3506:
        /*0328*/ 	.word	0x00000020
        /*032c*/ 	.word	0x00000001
        /*0330*/ 	.word	0x00000001


	//----- nvinfo : EIATTR_CRS_STACK_SIZE
	.align		4
.L_3507:
        /*0334*/ 	.byte	0x04, 0x1e
        /*0336*/ 	.short	(.L_3509 - .L_3508)
.L_3508:
        /*0338*/ 	.word	0x00000000
.L_3509:


//--------------------- .nv.info._Z25selective_scan_bwd_kernelI32Selective_Scan_bwd_kernel_traitsILi32ELi4ELb0ELb0ELb0ELb0ELb1EN3c104HalfENS1_7complexIfEEEEv12SSMParamsBwd --------------------------
	.section	.nv.info._Z25selective_scan_bwd_kernelI32Selective_Scan_bwd_kernel_traitsILi32ELi4ELb0ELb0ELb0ELb0ELb1EN3c104HalfENS1_7complexIfEEEEv12SSMParamsBwd,"",@"SHT_CUDA_INFO"
	.sectionflags	@""
	.align	4


	//----- nvinfo : EIATTR_CUDA_API_VERSION
	.align		4
        /*0000*/ 	.byte	0x04, 0x37
        /*0002*/ 	.short	(.L_3511 - .L_3510)
.L_3510:
        /*0004*/ 	.word	0x00000082


	//----- nvinfo : EIATTR_SW2861232_WAR
	.align		4
.L_3511:
        /*0008*/ 	.byte	0x01, 0x35
	.zero		2


	//----- nvinfo : EIATTR_PARAM_CBANK
	.align		4
        /*000c*/ 	.byte	0x04, 0x0a
        /*000e*/ 	.short	(.L_3513 - .L_3512)
	.align		4
.L_3512:
        /*0010*/ 	.word	index@(.nv.constant0._Z25selective_scan_bwd_kernelI32Selective_Scan_bwd_kernel_traitsILi32ELi4ELb0ELb0ELb0ELb0ELb1EN3c104HalfENS1_7complexIfEEEEv12SSMParamsBwd)
        /*0014*/ 	.short	0x0160
        /*0016*/ 	.short	0x01f0


	//----- nvinfo : EIATTR_CBANK_PARAM_SIZE
	.align		4
.L_3513:
        /*0018*/ 	.byte	0x03, 0x19
        /*001a*/ 	.short	0x01f0


	//----- nvinfo : EIATTR_KPARAM_INFO
	.align		4
        /*001c*/ 	.byte	0x04, 0x17
        /*001e*/ 	.short	(.L_3515 - .L_3514)
.L_3514:
        /*0020*/ 	.word	0x00000000
        /*0024*/ 	.short	0x0000
        /*0026*/ 	.short	0x0000
        /*0028*/ 	.byte	0x00, 0xf0, 0xc1, 0x07


	//----- nvinfo : EIATTR_MAXREG_COUNT
	.align		4
.L_3515:
        /*002c*/ 	.byte	0x03, 0x1b
        /*002e*/ 	.short	0x00ff


	//----- nvinfo : EIATTR_NUM_BARRIERS
	.align		4
        /*0030*/ 	.byte	0x02, 0x4c
        /*0032*/ 	.byte	0x01
	.zero		1


	//----- nvinfo : EIATTR_MERCURY_ISA_VERSION
	.align		4
        /*0034*/ 	.byte	0x03, 0x5f
        /*0036*/ 	.short	0x0000


	//----- nvinfo : EIATTR_COOP_GROUP_MASK_REGIDS
	.align		4
        /*0038*/ 	.byte	0x04, 0x29
        /*003a*/ 	.short	(.L_3517 - .L_3516)


	//   ....[0]....
.L_3516:
        /*003c*/ 	.word	0xffffffff


	//   ....[1]....
        /*0040*/ 	.word	0xffffffff


	//   ....[2]....
        /*0044*/ 	.word	0xffffffff


	//   ....[3]....
        /*0048*/ 	.word	0xffffffff


	//   ....[4]....
        /*004c*/ 	.word	0xffffffff


	//   ....[5]....
        /*0050*/ 	.word	0xffffffff


	//   ....[6]....
        /*0054*/ 	.word	0xffffffff


	//   ....[7]....
        /*0058*/ 	.word	0xffffffff


	//   ....[8]....
        /*005c*/ 	.word	0xffffffff


	//   ....[9]....
        /*0060*/ 	.word	0xffffffff


	//   ....[10]....
        /*0064*/ 	.word	0xffffffff


	//   ....[11]....
        /*0068*/ 	.word	0xffffffff


	//   ....[12]....
        /*006c*/ 	.word	0xffffffff


	//   ....[13]....
        /*0070*/ 	.word	0xffffffff


	//   ....[14]....
        /*0074*/ 	.word	0xffffffff


	//   ....[15]....
        /*0078*/ 	.word	0xffffffff


	//   ....[16]....
        /*007c*/ 	.word	0xffffffff


	//   ....[17]....
        /*0080*/ 	.word	0xffffffff


	//   ....[18]....
        /*0084*/ 	.word	0xffffffff


	//   ....[19]....
        /*0088*/ 	.word	0xffffffff


	//   ....[20]....
        /*008c*/ 	.word	0xffffffff


	//   ....[21]....
        /*0090*/ 	.word	0xffffffff


	//   ....[22]....
        /*0094*/ 	.word	0xffffffff


	//   ....[23]....
        /*0098*/ 	.word	0xffffffff


	//   ....[24]....
        /*009c*/ 	.word	0xffffffff


	//   ....[25]....
        /*00a0*/ 	.word	0xffffffff


	//   ....[26]....
        /*00a4*/ 	.word	0xffffffff


	//   ....[27]....
        /*00a8*/ 	.word	0xffffffff


	//   ....[28]....
        /*00ac*/ 	.word	0xffffffff


	//   ....[29]....
        /*00b0*/ 	.word	0xffffffff


	//   ....[30]....
        /*00b4*/ 	.word	0xffffffff


	//   ....[31]....
        /*00b8*/ 	.word	0xffffffff


	//   ....[32]....
        /*00bc*/ 	.word	0xffffffff


	//   ....[33]....
        /*00c0*/ 	.word	0xffffffff


	//   ....[34]....
        /*00c4*/ 	.word	0xffffffff


	//   ....[35]....
        /*00c8*/ 	.word	0xffffffff


	//   ....[36]....
        /*00cc*/ 	.word	0xffffffff


	//   ....[37]....
        /*00d0*/ 	.word	0xffffffff


	//   ....[38]....
        /*00d4*/ 	.word	0xffffffff


	//   ....[39]....
        /*00d8*/ 	.word	0xffffffff


	//   ....[40]....
        /*00dc*/ 	.word	0xffffffff


	//   ....[41]....
        /*00e0*/ 	.word	0xffffffff


	//   ....[42]....
        /*00e4*/ 	.word	0xffffffff


	//   ....[43]....
        /*00e8*/ 	.word	0xffffffff


	//   ....[44]....
        /*00ec*/ 	.word	0xffffffff


	//   ....[45]....
        /*00f0*/ 	.word	0xffffffff


	//   ....[46]....
        /*00f4*/ 	.word	0xffffffff


	//   ....[47]....
        /*00f8*/ 	.word	0xffffffff


	//   ....[48]....
        /*00fc*/ 	.word	0xffffffff


	//   ....[49]....
        /*0100*/ 	.word	0xffffffff


	//   ....[50]....
        /*0104*/ 	.word	0xffffffff


	//   ....[51]....
        /*0108*/ 	.word	0xffffffff


	//   ....[52]....
        /*010c*/ 	.word	0xffffffff


	//   ....[53]....
        /*0110*/ 	.word	0xffffffff


	//   ....[54]....
        /*0114*/ 	.word	0xffffffff


	//   ....[55]....
        /*0118*/ 	.word	0xffffffff


	//   ....[56]....
        /*011c*/ 	.word	0xffffffff


	//   ....[57]....
        /*0120*/ 	.word	0xffffffff


	//   ....[58]....
        /*0124*/ 	.word	0xffffffff


	//   ....[59]....
        /*0128*/ 	.word	0xffffffff


	//   ....[60]....
        /*012c*/ 	.word	0xffffffff


	//   ....[61]....
        /*0130*/ 	.word	0xffffffff


	//   ....[62]....
        /*0134*/ 	.word	0xffffffff


	//   ....[63]....
        /*0138*/ 	.word	0xffffffff


	//   ....[64]....
        /*013c*/ 	.word	0xffffffff


	//   ....[65]....
        /*0140*/ 	.word	0xffffffff


	//   ....[66]....
        /*0144*/ 	.word	0xffffffff


	//   ....[67]....
        /*0148*/ 	.word	0xffffffff


	//   ....[68]....
        /*014c*/ 	.word	0xffffffff


	//   ....[69]....
        /*0150*/ 	.word	0xffffffff


	//   ....[70]....
        /*0154*/ 	.word	0xffffffff


	//   ....[71]....
        /*0158*/ 	.word	0xffffffff


	//   ....[72]....
        /*015c*/ 	.word	0xffffffff


	//   ....[73]....
        /*0160*/ 	.word	0xffffffff


	//   ....[74]....
        /*0164*/ 	.word	0xffffffff


	//   ....[75]....
        /*0168*/ 	.word	0xffffffff


	//   ....[76]....
        /*016c*/ 	.word	0xffffffff


	//   ....[77]....
        /*0170*/ 	.word	0xffffffff


	//   ....[78]....
        /*0174*/ 	.word	0xffffffff


	//   ....[79]....
        /*0178*/ 	.word	0xffffffff


	//   ....[80]....
        /*017c*/ 	.word	0xffffffff


	//   ....[81]....
        /*0180*/ 	.word	0xffffffff


	//   ....[82]....
        /*0184*/ 	.word	0xffffffff


	//   ....[83]....
        /*0188*/ 	.word	0xffffffff


	//   ....[84]....
        /*018c*/ 	.word	0xffffffff


	//   ....[85]....
        /*0190*/ 	.word	0xffffffff


	//   ....[86]....
        /*0194*/ 	.word	0xffffffff


	//   ....[87]....
        /*0198*/ 	.word	0xffffffff


	//   ....[88]....
        /*019c*/ 	.word	0xffffffff


	//   ....[89]....
        /*01a0*/ 	.word	0xffffffff


	//   ....[90]....
        /*01a4*/ 	.word	0xffffffff


	//   ....[91]....
        /*01a8*/ 	.word	0xffffffff


	//   ....[92]....
        /*01ac*/ 	.word	0xffffffff


	//   ....[93]....
        /*01b0*/ 	.word	0xffffffff


	//   ....[94]....
        /*01b4*/ 	.word	0xffffffff


	//----- nvinfo : EIATTR_COOP_GROUP_INSTR_OFFSETS
	.align		4
.L_3517:
        /*01b8*/ 	.byte	0x04, 0x28
        /*01ba*/ 	.short	(.L_3519 - .L_3518)


	//   ....[0]....
.L_3518:
        /*01bc*/ 	.word	0x000007c0


	//   ....[1]....
        /*01c0*/ 	.word	0x00000910


	//   ....[2]....
        /*01c4*/ 	.word	0x00000bc0


	//   ....[3]....
        /*01c8*/ 	.word	0x00000e00


	//   ....[4]....
        /*01cc*/ 	.word	0x00000fe0


	//   ....[5]....
        /*01d0*/ 	.word	0x000012a0


	//   ....[6]....
        /*01d4*/ 	.word	0x00001700


	//   ....[7]....
        /*01d8*/ 	.word	0x000022e0


	//   ....[8]....
        /*01dc*/ 	.word	0x00002320


	//   ....[9]....
        /*01e0*/ 	.word	0x00002350


	//   ....[10]....
        /*01e4*/ 	.word	0x00002370


	//   ....[11]....
        /*01e8*/ 	.word	0x00002380


	//   ....[12]....
        /*01ec*/ 	.word	0x00002390


	//   ....[13]....
        /*01f0*/ 	.word	0x00002450


	//   ....[14]....
        /*01f4*/ 	.word	0x00002470


	//   ....[15]....
        /*01f8*/ 	.word	0x00002480


	//   ....[16]....
        /*01fc*/ 	.word	0x00002490


	//   ....[17]....
        /*0200*/ 	.word	0x00002550


	//   ....[18]....
        /*0204*/ 	.word	0x00002580


	//   ....[19]....
        /*0208*/ 	.word	0x000025b0


	//   ....[20]....
        /*020c*/ 	.word	0x000025d0


	//   ....[21]....
        /*0210*/ 	.word	0x00002690


	//   ....[22]....
        /*0214*/ 	.word	0x000026d0


	//   ....[23]....
        /*0218*/ 	.word	0x00002710


	//   ....[24]....
        /*021c*/ 	.word	0x00002740


	//   ....[25]....
        /*0220*/ 	.word	0x000028a0


	//   ....[26]....
        /*0224*/ 	.word	0x000028e0


	//   ....[27]....
        /*0228*/ 	.word	0x00002910


	//   ....[28]....
        /*022c*/ 	.word	0x00002940


	//   ....[29]....
        /*0230*/ 	.word	0x00002aa0


	//   ....[30]....
        /*0234*/ 	.word	0x00002b20


	//   ....[31]....
        /*0238*/ 	.word	0x00002b70


	//   ....[32]....
        /*023c*/ 	.word	0x00002b90


	//   ....[33]....
        /*0240*/ 	.word	0x00002ba0


	//   ....[34]....
        /*0244*/ 	.word	0x00002bb0


	//   ....[35]....
        /*0248*/ 	.word	0x00002bc0


	//   ....[36]....
        /*024c*/ 	.word	0x00002bd0


	//   ....[37]....
        /*0250*/ 	.word	0x00002cb0


	//   ....[38]....
        /*0254*/ 	.word	0x00002cd0


	//   ....[39]....
        /*0258*/ 	.word	0x00002ce0


	//   ....[40]....
        /*025c*/ 	.word	0x00002cf0


	//   ....[41]....
        /*0260*/ 	.word	0x00002dd0


	//   ....[42]....
        /*0264*/ 	.word	0x00002df0


	//   ....[43]....
        /*0268*/ 	.word	0x00002e00


	//   ....[44]....
        /*026c*/ 	.word	0x00002e10


	//   ....[45]....
        /*0270*/ 	.word	0x00002ef0


	//   ....[46]....
        /*0274*/ 	.word	0x00002f10


	//   ....[47]....
        /*0278*/ 	.word	0x00002f20


	//   ....[48]....
        /*027c*/ 	.word	0x00002f30


	//   ....[49]....
        /*0280*/ 	.word	0x00003010


	//   ....[50]....
        /*0284*/ 	.word	0x00003030


	//   ....[51]....
        /*0288*/ 	.word	0x00003040


	//   ....[52]....
        /*028c*/ 	.word	0x00003050


	//   ....[53]....
        /*0290*/ 	.word	0x00003130


	//   ....[54]....
        /*0294*/ 	.word	0x00003160


	//   ....[55]....
        /*0298*/ 	.word	0x00003170


	//   ....[56]....
        /*029c*/ 	.word	0x00003180


	//   ....[57]....
        /*02a0*/ 	.word	0x00003190


	//   ....[58]....
        /*02a4*/ 	.word	0x000031a0


	//   ....[59]....
        /*02a8*/ 	.word	0x000031b0


	//   ....[60]....
        /*02ac*/ 	.word	0x000031d0


	//   ....[61]....
        /*02b0*/ 	.word	0x000031f0


	//   ....[62]....
        /*02b4*/ 	.word	0x00003210


	//   ....[63]....
        /*02b8*/ 	.word	0x00003740


	//   ....[64]....
        /*02bc*/ 	.word	0x000038b0


	//   ....[65]....
        /*02c0*/ 	.word	0x000038f0


	//   ....[66]....
        /*02c4*/ 	.word	0x00003920


	//   ....[67]....
        /*02c8*/ 	.word	0x00003950


	//   ....[68]....
        /*02cc*/ 	.word	0x00003990


	//   ....[69]....
        /*02d0*/ 	.word	0x000039b0


	//   ....[70]....
        /*02d4*/ 	.word	0x000039d0


	//   ....[71]....
        /*02d8*/ 	.word	0x000039f0


	//   ....[72]....
        /*02dc*/ 	.word	0x00003a20


	//   ....[73]....
        /*02e0*/ 	.word	0x00003a40


	//   ....[74]....
        /*02e4*/ 	.word	0x00003a60


	//   ....[75]....
        /*02e8*/ 	.word	0x00003a80


	//   ....[76]....
        /*02ec*/ 	.word	0x00003ac0


	//   ....[77]....
        /*02f0*/ 	.word	0x00003af0


	//   ....[78]....
        /*02f4*/ 	.word	0x00003b20


	//   ....[79]....
        /*02f8*/ 	.word	0x00003be0


	//   ....[80]....
        /*02fc*/ 	.word	0x00003c10


	//   ....[81]....
        /*0300*/ 	.word	0x00003c50


	//   ....[82]....
        /*0304*/ 	.word	0x00003c80


	//   ....[83]....
        /*0308*/ 	.word	0x000041b0


	//   ....[84]....
        /*030c*/ 	.word	0x00004450


	//   ....[85]....
        /*0310*/ 	.word	0x000047e0


	//   ....[86]....
        /*0314*/ 	.word	0x00004830


	//   ....[87]....
        /*0318*/ 	.word	0x00004860


	//   ....[88]....
        /*031c*/ 	.word	0x00004880


	//   ....[89]....
        /*0320*/ 	.word	0x000048a0


	//   ....[90]....
        /*0324*/ 	.word	0x00004950


	//   ....[91]....
        /*0328*/ 	.word	0x000049a0


	//   ....[92]....
        /*032c*/ 	.word	0x000049c0


	//   ....[93]....
        /*0330*/ 	.word	0x000049e0


	//   ....[94]....
        /*0334*/ 	.word	0x00004a00


	//----- nvinfo : EIATTR_EXIT_INSTR_OFFSETS
	.align		4
.L_3519:
        /*0338*/ 	.byte	0x04, 0x1c
        /*033a*/ 	.short	(.L_3521 - .L_3520)


	//   ....[0]....
.L_3520:
        /*033c*/ 	.word	0x00004ac0


	//   ....[1]....
        /*0340*/ 	.word	0x00005000


	//----- nvinfo : EIATTR_MAX_THREADS
	.align		4
.L_3521:
        /*0344*/ 	.byte	0x04, 0x05
        /*0346*/ 	.short	(.L_3523 - .L_3522)
.L_3522:
        /*0348*/ 	.word	0x00000020
        /*034c*/ 	.word	0x00000001
        /*0350*/ 	.word	0x00000001


	//----- nvinfo : EIATTR_CRS_STACK_SIZE
	.align		4
.L_3523:
        /*0354*/ 	.byte	0x04, 0x1e
        /*0356*/ 	.short	(.L_3525 - .L_3524)
.L_3524:
        /*0358*/ 	.word	0x00000000
.L_3525:


//--------------------- .nv.info._Z25selective_scan_bwd_kernelI32Selective_Scan_bwd_kernel_traitsILi32ELi4ELb0ELb0ELb0ELb1ELb0EN3c104HalfENS1_7complexIfEEEEv12SSMParamsBwd --------------------------
	.section	.nv.info._Z25selective_scan_bwd_kernelI32Selective_Scan_bwd_kernel_traitsILi32ELi4ELb0ELb0ELb0ELb1ELb0EN3c104HalfENS1_7complexIfEEEEv12SSMParamsBwd,"",@"SHT_CUDA_INFO"
	.sectionflags	@""
	.align	4


	//----- nvinfo : EIATTR_CUDA_API_VERSION
	.align		4
        /*0000*/ 	.byte	0x04, 0x37
        /*0002*/ 	.short	(.L_3527 - .L_3526)
.L_3526:
        /*0004*/ 	.word	0x00000082


	//----- nvinfo : EIATTR_SW2861232_WAR
	.align		4
.L_3527:
        /*0008*/ 	.byte	0x01, 0x35
	.zero		2


	//----- nvinfo : EIATTR_PARAM_CBANK
	.align		4
        /*000c*/ 	.byte	0x04, 0x0a
        /*000e*/ 	.short	(.L_3529 - .L_3528)
	.align		4
.L_3528:
        /*0010*/ 	.word	index@(.nv.constant0._Z25selective_scan_bwd_kernelI32Selective_Scan_bwd_kernel_traitsILi32ELi4ELb0ELb0ELb0ELb1ELb0EN3c104HalfENS1_7complexIfEEEEv12SSMParamsBwd)
        /*0014*/ 	.short	0x0160
        /*0016*/ 	.short	0x01f0


	//----- nvinfo : EIATTR_CBANK_PARAM_SIZE
	.align		4
.L_3529:
        /*0018*/ 	.byte	0x03, 0x19
        /*001a*/ 	.short	0x01f0


	//----- nvinfo : EIATTR_KPARAM_INFO
	.align		4
        /*001c*/ 	.byte	0x04, 0x17
        /*001e*/ 	.short	(.L_3531 - .L_3530)
.L_3530:
        /*0020*/ 	.word	0x00000000
        /*0024*/ 	.short	0x0000
        /*0026*/ 	.short	0x0000
        /*0028*/ 	.byte	0x00, 0xf0, 0xc1, 0x07


	//----- nvinfo : EIATTR_MAXREG_COUNT
	.align		4
.L_3531:
        /*002c*/ 	.byte	0x03, 0x1b
        /*002e*/ 	.short	0x00ff


	//----- nvinfo : EIATTR_NUM_BARRIERS
	.align		4
        /*0030*/ 	.byte	0x02, 0x4c
        /*0032*/ 	.byte	0x01
	.zero		1


	//----- nvinfo : EIATTR_MERCURY_ISA_VERSION
	.align		4
        /*0034*/ 	.byte	0x03, 0x5f
        /*0036*/ 	.short	0x0000


	//----- nvinfo : EIATTR_COOP_GROUP_MASK_REGIDS
	.align		4
        /*0038*/ 	.byte	0x04, 0x29
        /*003a*/ 	.short	(.L_3533 - .L_3532)


	//   ....[0]....
.L_3532:
        /*003c*/ 	.word	0xffffffff


	//   ....[1]....
        /*0040*/ 	.word	0xffffffff


	//   ....[2]....
        /*0044*/ 	.word	0xffffffff


	//   ....[3]....
        /*0048*/ 	.word	0xffffffff


	//   ....[4]....
        /*004c*/ 	.word	0xffffffff


	//   ....[5]....
        /*0050*/ 	.word	0xffffffff


	//   ....[6]....
        /*0054*/ 	.word	0xffffffff


	//   ....[7]....
        /*0058*/ 	.word	0xffffffff


	//   ....[8]....
        /*005c*/ 	.word	0xffffffff


	//   ....[9]....
        /*0060*/ 	.word	0xffffffff


	//   ....[10]....
        /*0064*/ 	.word	0xffffffff


	//   ....[11]....
        /*0068*/ 	.word	0xffffffff


	//   ....[12]....
        /*006c*/ 	.word	0xffffffff


	//   ....[13]....
        /*0070*/ 	.word	0xffffffff


	//   ....[14]....
        /*0074*/ 	.word	0xffffffff


	//   ....[15]....
        /*0078*/ 	.word	0xffffffff


	//   ....[16]....
        /*007c*/ 	.word	0xffffffff


	//   ....[17]....
        /*0080*/ 	.word	0xffffffff


	//   ....[18]....
        /*0084*/ 	.word	0xffffffff


	//   ....[19]....
        /*0088*/ 	.word	0xffffffff


	//   ....[20]....
        /*008c*/ 	.word	0xffffffff


	//   ....[21]....
        /*0090*/ 	.word	0xffffffff


	//   ....[22]....
        /*0094*/ 	.word	0xffffffff


	//   ....[23]....
        /*0098*/ 	.word	0xffffffff


	//   ....[24]....
        /*009c*/ 	.word	0xffffffff


	//   ....[25]....
        /*00a0*/ 	.word	0xffffffff


	//   ....[26]....
        /*00a4*/ 	.word	0xffffffff


	//   ....[27]....
        /*00a8*/ 	.word	0xffffffff


	//   ....[28]....
        /*00ac*/ 	.word	0xffffffff


	//   ....[29]....
        /*00b0*/ 	.word	0xffffffff


	//   ....[30]....
        /*00b4*/ 	.word	0xffffffff


	//   ....[31]....
        /*00b8*/ 	.word	0xffffffff


	//   ....[32]....
        /*00bc*/ 	.word	0xffffffff


	//   ....[33]....
        /*00c0*/ 	.word	0xffffffff


	//   ....[34]....
        /*00c4*/ 	.word	0xffffffff


	//   ....[35]....
        /*00c8*/ 	.word	0xffffffff


	//   ....[36]....
        /*00cc*/ 	.word	0xffffffff


	//   ....[37]....
        /*00d0*/ 	.word	0xffffffff


	//   ....[38]....
        /*00d4*/ 	.word	0xffffffff


	//   ....[39]....
        /*00d8*/ 	.word	0xffffffff


	//   ....[40]....
        /*00dc*/ 	.word	0xffffffff


	//   ....[41]....
        /*00e0*/ 	.word	0xffffffff


	//   ....[42]....
        /*00e4*/ 	.word	0xffffffff


	//   ....[43]....
        /*00e8*/ 	.word	0xffffffff


	//   ....[44]....
        /*00ec*/ 	.word	0xffffffff


	//   ....[45]....
        /*00f0*/ 	.word	0xffffffff


	//   ....[46]....
        /*00f4*/ 	.word	0xffffffff


	//   ....[47]....
        /*00f8*/ 	.word	0xffffffff


	//   ....[48]....
        /*00fc*/ 	.word	0xffffffff


	//   ....[49]....
        /*0100*/ 	.word	0xffffffff


	//   ....[50]....
        /*0104*/ 	.word	0xffffffff


	//   ....[51]....
        /*0108*/ 	.word	0xffffffff


	//   ....[52]....
        /*010c*/ 	.word	0xffffffff


	//   ....[53]....
        /*0110*/ 	.word	0xffffffff


	//   ....[54]....
        /*0114*/ 	.word	0xffffffff


	//   ....[55]....
        /*0118*/ 	.word	0xffffffff


	//   ....[56]....
        /*011c*/ 	.word	0xffffffff


	//   ....[57]....
        /*0120*/ 	.word	0xffffffff


	//   ....[58]....
        /*0124*/ 	.word	0xffffffff


	//   ....[59]....
        /*0128*/ 	.word	0xffffffff


	//   ....[60]....
        /*012c*/ 	.word	0xffffffff


	//   ....[61]....
        /*0130*/ 	.word	0xffffffff


	//   ....[62]....
        /*0134*/ 	.word	0xffffffff


	//   ....[63]....
        /*0138*/ 	.word	0xffffffff


	//   ....[64]....
        /*013c*/ 	.word	0xffffffff


	//   ....[65]....
        /*0140*/ 	.word	0xffffffff


	//   ....[66]....
        /*0144*/ 	.word	0xffffffff


	//   ....[67]....
        /*0148*/ 	.word	0xffffffff


	//   ....[68]....
        /*014c*/ 	.word	0xffffffff


	//   ....[69]....
        /*0150*/ 	.word	0xffffffff


	//   ....[70]....
        /*0154*/ 	.word	0xffffffff


	//   ....[71]....
        /*0158*/ 	.word	0xffffffff


	//   ....[72]....
        /*015c*/ 	.word	0xffffffff


	//   ....[73]....
        /*0160*/ 	.word	0xffffffff


	//   ....[74]....
        /*0164*/ 	.word	0xffffffff


	//   ....[75]....
        /*0168*/ 	.word	0xffffffff


	//   ....[76]....
        /*016c*/ 	.word	0xffffffff


	//   ....[77]....
        /*0170*/ 	.word	0xffffffff


	//   ....[78]....
        /*0174*/ 	.word	0xffffffff


	//   ....[79]....
        /*0178*/ 	.word	0xffffffff


	//   ....[80]....
        /*017c*/ 	.word	0xffffffff


	//   ....[81]....
        /*0180*/ 	.word	0xffffffff


	//   ....[82]....
        /*0184*/ 	.word	0xffffffff


	//   ....[83]....
        /*0188*/ 	.word	0xffffffff


	//   ....[84]....
        /*018c*/ 	.word	0xffffffff


	//   ....[85]....
        /*0190*/ 	.word	0xffffffff


	//   ....[86]....
        /*0194*/ 	.word	0xffffffff


	//   ....[87]....
        /*0198*/ 	.word	0xffffffff


	//   ....[88]....
        /*019c*/ 	.word	0xffffffff


	//   ....[89]....
        /*01a0*/ 	.word	0xffffffff


	//   ....[90]....
        /*01a4*/ 	.word	0xffffffff


	//   ....[91]....
        /*01a8*/ 	.word	0xffffffff


	//----- nvinfo : EIATTR_COOP_GROUP_INSTR_OFFSETS
	.align		4
.L_3533:
        /*01ac*/ 	.byte	0x04, 0x28
        /*01ae*/ 	.short	(.L_3535 - .L_3534)


	//   ....[0]....
.L_3534:
        /*01b0*/ 	.word	0x000007c0


	//   ....[1]....
        /*01b4*/ 	.word	0x000008d0


	//   ....[2]....
        /*01b8*/ 	.word	0x00000a60


	//   ....[3]....
        /*01bc*/ 	.word	0x00001cf0


	//   ....[4]....
        /*01c0*/ 	.word	0x00001d30


	//   ....[5]....
        /*01c4*/ 	.word	0x00001d50


	//   ....[6]....
        /*01c8*/ 	.word	0x00001d60


	//   ....[7]....
        /*01cc*/ 	.word	0x00001d70


	//   ....[8]....
        /*01d0*/ 	.word	0x00001d80


	//   ....[9]....
        /*01d4*/ 	.word	0x00001e40


	//   ....[10]....
        /*01d8*/ 	.word	0x00001e70


	//   ....[11]....
        /*01dc*/ 	.word	0x00001e90


	//   ....[12]....
        /*01e0*/ 	.word	0x00001eb0


	//   ....[13]....
        /*01e4*/ 	.word	0x00001f80


	//   ....[14]....
        /*01e8*/ 	.word	0x00001fb0


	//   ....[15]....
        /*01ec*/ 	.word	0x00001fd0


	//   ....[16]....
        /*01f0*/ 	.word	0x00001ff0


	//   ....[17]....
        /*01f4*/ 	.word	0x000020b0


	//   ....[18]....
        /*01f8*/ 	.word	0x000020f0


	//   ....[19]....
        /*01fc*/ 	.word	0x00002120


	//   ....[20]....
        /*0200*/ 	.word	0x00002150


	//   ....[21]....
        /*0204*/ 	.word	0x000022c0


	//   ....[22]....
        /*0208*/ 	.word	0x00002300


	//   ....[23]....
        /*020c*/ 	.word	0x00002330


	//   ....[24]....
        /*0210*/ 	.word	0x00002360


	//   ....[25]....
        /*0214*/ 	.word	0x000024c0


	//   ....[26]....
        /*0218*/ 	.word	0x00002510


	//   ....[27]....
        /*021c*/ 	.word	0x00002540


	//   ....[28]....
        /*0220*/ 	.word	0x00002560


	//   ....[29]....
        /*0224*/ 	.word	0x00002570


	//   ....[30]....
        /*0228*/ 	.word	0x00002580


	//   ....[31]....
        /*022c*/ 	.word	0x00002590


	//   ....[32]....
        /*0230*/ 	.word	0x000025a0


	//   ....[33]....
        /*0234*/ 	.word	0x00002680


	//   ....[34]....
        /*0238*/ 	.word	0x000026b0


	//   ....[35]....
        /*023c*/ 	.word	0x000026e0


	//   ....[36]....
        /*0240*/ 	.word	0x000026f0


	//   ....[37]....
        /*0244*/ 	.word	0x000027d0


	//   ....[38]....
        /*0248*/ 	.word	0x000027f0


	//   ....[39]....
        /*024c*/ 	.word	0x00002800


	//   ....[40]....
        /*0250*/ 	.word	0x00002810


	//   ....[41]....
        /*0254*/ 	.word	0x000028f0


	//   ....[42]....
        /*0258*/ 	.word	0x00002910


	//   ....[43]....
        /*025c*/ 	.word	0x00002920


	//   ....[44]....
        /*0260*/ 	.word	0x00002930


	//   ....[45]....
        /*0264*/ 	.word	0x00002a10


	//   ....[46]....
        /*0268*/ 	.word	0x00002a30


	//   ....[47]....
        /*026c*/ 	.word	0x00002a40


	//   ....[48]....
        /*0270*/ 	.word	0x00002a50


	//   ....[49]....
        /*0274*/ 	.word	0x00002b30


	//   ....[50]....
        /*0278*/ 	.word	0x00002b60


	//   ....[51]....
        /*027c*/ 	.word	0x00002b70


	//   ....[52]....
        /*0280*/ 	.word	0x00002b80


	//   ....[53]....
        /*0284*/ 	.word	0x00002b90


	//   ....[54]....
        /*0288*/ 	.word	0x00002ba0


	//   ....[55]....
        /*028c*/ 	.word	0x00002bb0


	//   ....[56]....
        /*0290*/ 	.word	0x00002bd0


	//   ....[57]....
        /*0294*/ 	.word	0x00002bf0


	//   ....[58]....
        /*0298*/ 	.word	0x00002c10


	//   ....[59]....
        /*029c*/ 	.word	0x000031a0


	//   ....[60]....
        /*02a0*/ 	.word	0x000032b0


	//   ....[61]....
        /*02a4*/ 	.word	0x000032f0


	//   ....[62]....
        /*02a8*/ 	.word	0x00003320


	//   ....[63]....
        /*02ac*/ 	.word	0x00003350


	//   ....[64]....
        /*02b0*/ 	.word	0x00003380


	//   ....[65]....
        /*02b4*/ 	.word	0x000033a0


	//   ....[66]....
        /*02b8*/ 	.word	0x000033c0


	//   ....[67]....
        /*02bc*/ 	.word	0x000033e0


	//   ....[68]....
        /*02c0*/ 	.word	0x00003410


	//   ....[69]....
        /*02c4*/ 	.word	0x00003430


	//   ....[70]....
        /*02c8*/ 	.word	0x00003450


	//   ....[71]....
        /*02cc*/ 	.word	0x00003470


	//   ....[72]....
        /*02d0*/ 	.word	0x000034b0


	//   ....[73]....
        /*02d4*/ 	.word	0x000034e0


	//   ....[74]....
        /*02d8*/ 	.word	0x00003510


	//   ....[75]....
        /*02dc*/ 	.word	0x000035d0


	//   ....[76]....
        /*02e0*/ 	.word	0x00003600


	//   ....[77]....
        /*02e4*/ 	.word	0x00003640


	//   ....[78]....
        /*02e8*/ 	.word	0x00003670


	//   ....[79]....
        /*02ec*/ 	.word	0x00003c00


	//   ....[80]....
        /*02f0*/ 	.word	0x00003c40


	//   ....[81]....
        /*02f4*/ 	.word	0x000041d0


	//   ....[82]....
        /*02f8*/ 	.word	0x00004540


	//   ....[83]....
        /*02fc*/ 	.word	0x00004590


	//   ....[84]....
        /*0300*/ 	.word	0x000045c0


	//   ....[85]....
        /*0304*/ 	.word	0x000045e0


	//   ....[86]....
        /*0308*/ 	.word	0x00004600


	//   ....[87]....
        /*030c*/ 	.word	0x000046b0


	//   ....[88]....
        /*0310*/ 	.word	0x00004700


	//   ....[89]....
        /*0314*/ 	.word	0x00004720


	//   ....[90]....
        /*0318*/ 	.word	0x00004740


	//   ....[91]....
        /*031c*/ 	.word	0x00004760


	//----- nvinfo : EIATTR_EXIT_INSTR_OFFSETS
	.align		4
.L_3535:
        /*0320*/ 	.byte	0x04, 0x1c
        /*0322*/ 	.short	(.L_3537 - .L_3536)


	//   ....[0]....
.L_3536:
        /*0324*/ 	.word	0x00004820


	//   ....[1]....
        /*0328*/ 	.word	0x00004d60


	//----- nvinfo : EIATTR_MAX_THREADS
	.align		4
.L_3537:
        /*032c*/ 	.byte	0x04, 0x05
        /*032e*/ 	.short	(.L_3539 - .L_3538)
.L_3538:
        /*0330*/ 	.word	0x00000020
        /*0334*/ 	.word	0x00000001
        /*0338*/ 	.word	0x00000001


	//----- nvinfo : EIATTR_CRS_STACK_SIZE
	.align		4
.L_3539:
        /*033c*/ 	.byte	0x04, 0x1e
        /*033e*/ 	.short	(.L_3541 - .L_3540)
.L_3540:
        /*0340*/ 	.word	0x00000000
.L_3541:


//--------------------- .nv.info._Z25selective_scan_bwd_kernelI32Selective_Scan_bwd_kernel_traitsILi32ELi4ELb0ELb0ELb0ELb1ELb1EN3c104HalfENS1_7complexIfEEEEv12SSMParamsBwd --------------------------
	.section	.nv.info._Z25selective_scan_bwd_kernelI32Selective_Scan_bwd_kernel_traitsILi32ELi4ELb0ELb0ELb0ELb1ELb1EN3c104HalfENS1_7complexIfEEEEv12SSMParamsBwd,"",@"SHT_CUDA_INFO"
	.sectionflags	@""
	.align	4


	//----- nvinfo : EIATTR_CUDA_API_VERSION
	.align		4
        /*0000*/ 	.byte	0x04, 0x37
        /*0002*/ 	.short	(.L_3543 - .L_3542)
.L_3542:
        /*0004*/ 	.word	0x00000082


	//----- nvinfo : EIATTR_SW2861232_WAR
	.align		4
.L_3543:
        /*0008*/ 	.byte	0x01, 0x35
	.zero		2


	//----- nvinfo : EIATTR_PARAM_CBANK
	.align		4
        /*000c*/ 	.byte	0x04, 0x0a
        /*000e*/ 	.short	(.L_3545 - .L_3544)
	.align		4
.L_3544:
        /*0010*/ 	.word	index@(.nv.constant0._Z25selective_scan_bwd_kernelI32Selective_Scan_bwd_kernel_traitsILi32ELi4ELb0ELb0ELb0ELb1ELb1EN3c104HalfENS1_7complexIfEEEEv12SSMParamsBwd)
        /*0014*/ 	.short	0x0160
        /*0016*/ 	.short	0x01f0


	//----- nvinfo : EIATTR_CBANK_PARAM_SIZE
	.align		4
.L_3545:
        /*0018*/ 	.byte	0x03, 0x19
        /*001a*/ 	.short	0x01f0


	//----- nvinfo : EIATTR_KPARAM_INFO
	.align		4
        /*001c*/ 	.byte	0x04, 0x17
        /*001e*/ 	.short	(.L_3547 - .L_3546)
.L_3546:
        /*0020*/ 	.word	0x00000000
        /*0024*/ 	.short	0x0000
        /*0026*/ 	.short	0x0000
        /*0028*/ 	.byte	0x00, 0xf0, 0xc1, 0x07


	//----- nvinfo : EIATTR_MAXREG_COUNT
	.align		4
.L_3547:
        /*002c*/ 	.byte	0x03, 0x1b
        /*002e*/ 	.short	0x00ff


	//----- nvinfo : EIATTR_NUM_BARRIERS
	.align		4
        /*0030*/ 	.byte	0x02, 0x4c
        /*0032*/ 	.byte	0x01
	.zero		1


	//----- nvinfo : EIATTR_MERCURY_ISA_VERSION
	.align		4
        /*0034*/ 	.byte	0x03, 0x5f
        /*0036*/ 	.short	0x0000


	//----- nvinfo : EIATTR_COOP_GROUP_MASK_REGIDS
	.align		4
        /*0038*/ 	.byte	0x04, 0x29
        /*003a*/ 	.short	(.L_3549 - .L_3548)


	//   ....[0]....
.L_3548:
        /*003c*/ 	.word	0xffffffff


	//   ....[1]....
        /*0040*/ 	.word	0xffffffff


	//   ....[2]....
        /*0044*/ 	.word	0xffffffff


	//   ....[3]....
        /*0048*/ 	.word	0xffffffff


	//   ....[4]....
        /*004c*/ 	.word	0xffffffff


	//   ....[5]....
        /*0050*/ 	.word	0xffffffff


	//   ....[6]....
        /*0054*/ 	.word	0xffffffff


	//   ....[7]....
        /*0058*/ 	.word	0xffffffff


	//   ....[8]....
        /*005c*/ 	.word	0xffffffff


	//   ....[9]....
        /*0060*/ 	.word	0xffffffff


	//   ....[10]....
        /*0064*/ 	.word	0xffffffff


	//   ....[11]....
        /*0068*/ 	.word	0xffffffff


	//   ....[12]....
        /*006c*/ 	.word	0xffffffff


	//   ....[13]....
        /*0070*/ 	.word	0xffffffff


	//   ....[14]....
        /*0074*/ 	.word	0xffffffff


	//   ....[15]....
        /*0078*/ 	.word	0xffffffff


	//   ....[16]....
        /*007c*/ 	.word	0xffffffff


	//   ....[17]....
        /*0080*/ 	.word	0xffffffff


	//   ....[18]....
        /*0084*/ 	.word	0xffffffff


	//   ....[19]....
        /*0088*/ 	.word	0xffffffff


	//   ....[20]....
        /*008c*/ 	.word	0xffffffff


	//   ....[21]....
        /*0090*/ 	.word	0xffffffff


	//   ....[22]....
        /*0094*/ 	.word	0xffffffff


	//   ....[23]....
        /*0098*/ 	.word	0xffffffff


	//   ....[24]....
        /*009c*/ 	.word	0xffffffff


	//   ....[25]....
        /*00a0*/ 	.word	0xffffffff


	//   ....[26]....
        /*00a4*/ 	.word	0xffffffff


	//   ....[27]....
        /*00a8*/ 	.word	0xffffffff


	//   ....[28]....
        /*00ac*/ 	.word	0xffffffff


	//   ....[29]....
        /*00b0*/ 	.word	0xffffffff


	//   ....[30]....
        /*00b4*/ 	.word	0xffffffff


	//   ....[31]....
        /*00b8*/ 	.word	0xffffffff


	//   ....[32]....
        /*00bc*/ 	.word	0xffffffff


	//   ....[33]....
        /*00c0*/ 	.word	0xffffffff


	//   ....[34]....
        /*00c4*/ 	.word	0xffffffff


	//   ....[35]....
        /*00c8*/ 	.word	0xffffffff


	//   ....[36]....
        /*00cc*/ 	.word	0xffffffff


	//   ....[37]....
        /*00d0*/ 	.word	0xffffffff


	//   ....[38]....
        /*00d4*/ 	.word	0xffffffff


	//   ....[39]....
        /*00d8*/ 	.word	0xffffffff


	//   ....[40]....
        /*00dc*/ 	.word	0xffffffff


	//   ....[41]....
        /*00e0*/ 	.word	0xffffffff


	//   ....[42]....
        /*00e4*/ 	.word	0xffffffff


	//   ....[43]....
        /*00e8*/ 	.word	0xffffffff


	//   ....[44]....
        /*00ec*/ 	.word	0xffffffff


	//   ....[45]....
        /*00f0*/ 	.word	0xffffffff


	//   ....[46]....
        /*00f4*/ 	.word	0xffffffff


	//   ....[47]....
        /*00f8*/ 	.word	0xffffffff


	//   ....[48]....
        /*00fc*/ 	.word	0xffffffff


	//   ....[49]....
        /*0100*/ 	.word	0xffffffff


	//   ....[50]....
        /*0104*/ 	.word	0xffffffff


	//   ....[51]....
        /*0108*/ 	.word	0xffffffff


	//   ....[52]....
        /*010c*/ 	.word	0xffffffff


	//   ....[53]....
        /*0110*/ 	.word	0xffffffff


	//   ....[54]....
        /*0114*/ 	.word	0xffffffff


	//   ....[55]....
        /*0118*/ 	.word	0xffffffff


	//   ....[56]....
        /*011c*/ 	.word	0xffffffff


	//   ....[57]....
        /*0120*/ 	.word	0xffffffff


	//   ....[58]....
        /*0124*/ 	.word	0xffffffff


	//   ....[59]....
        /*0128*/ 	.word	0xffffffff


	//   ....[60]....
        /*012c*/ 	.word	0xffffffff


	//   ....[61]....
        /*0130*/ 	.word	0xffffffff


	//   ....[62]....
        /*0134*/ 	.word	0xffffffff


	//   ....[63]....
        /*0138*/ 	.word	0xffffffff


	//   ....[64]....
        /*013c*/ 	.word	0xffffffff


	//   ....[65]....
        /*0140*/ 	.word	0xffffffff


	//   ....[66]....
        /*0144*/ 	.word	0xffffffff


	//   ....[67]....
        /*0148*/ 	.word	0xffffffff


	//   ....[68]....
        /*014c*/ 	.word	0xffffffff


	//   ....[69]....
        /*0150*/ 	.word	0xffffffff


	//   ....[70]....
        /*0154*/ 	.word	0xffffffff


	//   ....[71]....
        /*0158*/ 	.word	0xffffffff


	//   ....[72]....
        /*015c*/ 	.word	0xffffffff


	//   ....[73]....
        /*0160*/ 	.word	0xffffffff


	//   ....[74]....
        /*0164*/ 	.word	0xffffffff


	//   ....[75]....
        /*0168*/ 	.word	0xffffffff


	//   ....[76]....
        /*016c*/ 	.word	0xffffffff


	//   ....[77]....
        /*0170*/ 	.word	0xffffffff


	//   ....[78]....
        /*0174*/ 	.word	0xffffffff


	//   ....[79]....
        /*0178*/ 	.word	0xffffffff


	//   ....[80]....
        /*017c*/ 	.word	0xffffffff


	//   ....[81]....
        /*0180*/ 	.word	0xffffffff


	//   ....[82]....
        /*0184*/ 	.word	0xffffffff


	//   ....[83]....
        /*0188*/ 	.word	0xffffffff


	//   ....[84]....
        /*018c*/ 	.word	0xffffffff


	//   ....[85]....
        /*0190*/ 	.word	0xffffffff


	//   ....[86]....
        /*0194*/ 	.word	0xffffffff


	//   ....[87]....
        /*0198*/ 	.word	0xffffffff


	//   ....[88]....
        /*019c*/ 	.word	0xffffffff


	//   ....[89]....
        /*01a0*/ 	.word	0xffffffff


	//   ....[90]....
        /*01a4*/ 	.word	0xffffffff


	//   ....[91]....
        /*01a8*/ 	.word	0xffffffff


	//   ....[92]....
        /*01ac*/ 	.word	0xffffffff


	//   ....[93]....
        /*01b0*/ 	.word	0xffffffff


	//   ....[94]....
        /*01b4*/ 	.word	0xffffffff


	//   ....[95]....
        /*01b8*/ 	.word	0xffffffff


	//----- nvinfo : EIATTR_COOP_GROUP_INSTR_OFFSETS
	.align		4
.L_3549:
        /*01bc*/ 	.byte	0x04, 0x28
        /*01be*/ 	.short	(.L_3551 - .L_3550)


	//   ....[0]....
.L_3550:
        /*01c0*/ 	.word	0x000007c0


	//   ....[1]....
        /*01c4*/ 	.word	0x00000900


	//   ....[2]....
        /*01c8*/ 	.word	0x00000c30


	//   ....[3]....
        /*01cc*/ 	.word	0x00001740


	//   ....[4]....
        /*01d0*/ 	.word	0x00001970


	//   ....[5]....
        /*01d4*/ 	.word	0x00001ba0


	//   ....[6]....
        /*01d8*/ 	.word	0x00001fc0


	//   ....[7]....
        /*01dc*/ 	.word	0x00002bc0


	//   ....[8]....
        /*01e0*/ 	.word	0x00002c00


	//   ....[9]....
        /*01e4*/ 	.word	0x00002c40


	//   ....[10]....
        /*01e8*/ 	.word	0x00002c80


	//   ....[11]....
        /*01ec*/ 	.word	0x00002c90


	//   ....[12]....
        /*01f0*/ 	.word	0x00002ca0


	//   ....[13]....
        /*01f4*/ 	.word	0x00002d70


	//   ....[14]....
        /*01f8*/ 	.word	0x00002d80


	//   ....[15]....
        /*01fc*/ 	.word	0x00002d90


	//   ....[16]....
        /*0200*/ 	.word	0x00002da0


	//   ....[17]....
        /*0204*/ 	.word	0x00002e60


	//   ....[18]....
        /*0208*/ 	.word	0x00002e90


	//   ....[19]....
        /*020c*/ 	.word	0x00002ec0


	//   ....[20]....
        /*0210*/ 	.word	0x00002ed0


	//   ....[21]....
        /*0214*/ 	.word	0x00002f90


	//   ....[22]....
        /*0218*/ 	.word	0x00002fd0


	//   ....[23]....
        /*021c*/ 	.word	0x00003010


	//   ....[24]....
        /*0220*/ 	.word	0x00003040


	//   ....[25]....
        /*0224*/ 	.word	0x00003170


	//   ....[26]....
        /*0228*/ 	.word	0x000031b0


	//   ....[27]....
        /*022c*/ 	.word	0x000031f0


	//   ....[28]....
        /*0230*/ 	.word	0x00003220


	//   ....[29]....
        /*0234*/ 	.word	0x000033e0


	//   ....[30]....
        /*0238*/ 	.word	0x00003420


	//   ....[31]....
        /*023c*/ 	.word	0x00003460


	//   ....[32]....
        /*0240*/ 	.word	0x00003470


	//   ....[33]....
        /*0244*/ 	.word	0x00003480


	//   ....[34]....
        /*0248*/ 	.word	0x00003490


	//   ....[35]....
        /*024c*/ 	.word	0x000034a0


	//   ....[36]....
        /*0250*/ 	.word	0x000034b0


	//   ....[37]....
        /*0254*/ 	.word	0x00003590


	//   ....[38]....
        /*0258*/ 	.word	0x000035b0


	//   ....[39]....
        /*025c*/ 	.word	0x000035c0


	//   ....[40]....
        /*0260*/ 	.word	0x000035d0


	//   ....[41]....
        /*0264*/ 	.word	0x000036b0


	//   ....[42]....
        /*0268*/ 	.word	0x000036d0


	//   ....[43]....
        /*026c*/ 	.word	0x000036e0


	//   ....[44]....
        /*0270*/ 	.word	0x000036f0


	//   ....[45]....
        /*0274*/ 	.word	0x000037d0


	//   ....[46]....
        /*0278*/ 	.word	0x000037f0


	//   ....[47]....
        /*027c*/ 	.word	0x00003800


	//   ....[48]....
        /*0280*/ 	.word	0x00003810


	//   ....[49]....
        /*0284*/ 	.word	0x000038f0


	//   ....[50]....
        /*0288*/ 	.word	0x00003910


	//   ....[51]....
        /*028c*/ 	.word	0x00003920


	//   ....[52]....
        /*0290*/ 	.word	0x00003930


	//   ....[53]....
        /*0294*/ 	.word	0x00003a10


	//   ....[54]....
        /*0298*/ 	.word	0x00003a40


	//   ....[55]....
        /*029c*/ 	.word	0x00003a50


	//   ....[56]....
        /*02a0*/ 	.word	0x00003a60


	//   ....[57]....
        /*02a4*/ 	.word	0x00003a70


	//   ....[58]....
        /*02a8*/ 	.word	0x00003a80


	//   ....[59]....
        /*02ac*/ 	.word	0x00003a90


	//   ....[60]....
        /*02b0*/ 	.word	0x00003ab0


	//   ....[61]....
        /*02b4*/ 	.word	0x00003ad0


	//   ....[62]....
        /*02b8*/ 	.word	0x00003af0


	//   ....[63]....
        /*02bc*/ 	.word	0x00004020


	//   ....[64]....
        /*02c0*/ 	.word	0x00004190


	//   ....[65]....
        /*02c4*/ 	.word	0x000041d0


	//   ....[66]....
        /*02c8*/ 	.word	0x00004200


	//   ....[67]....
        /*02cc*/ 	.word	0x00004260


	//   ....[68]....
        /*02d0*/ 	.word	0x00004280


	//   ....[69]....
        /*02d4*/ 	.word	0x000042a0


	//   ....[70]....
        /*02d8*/ 	.word	0x000042b0


	//   ....[71]....
        /*02dc*/ 	.word	0x000042e0


	//   ....[72]....
        /*02e0*/ 	.word	0x00004300


	//   ....[73]....
        /*02e4*/ 	.word	0x00004320


	//   ....[74]....
        /*02e8*/ 	.word	0x00004340


	//   ....[75]....
        /*02ec*/ 	.word	0x00004380


	//   ....[76]....
        /*02f0*/ 	.word	0x000043b0


	//   ....[77]....
        /*02f4*/ 	.word	0x000043e0


	//   ....[78]....
        /*02f8*/ 	.word	0x00004410


	//   ....[79]....
        /*02fc*/ 	.word	0x000044b0


	//   ....[80]....
        /*0300*/ 	.word	0x000044e0


	//   ....[81]....
        /*0304*/ 	.word	0x00004520


	//   ....[82]....
        /*0308*/ 	.word	0x00004550


	//   ....[83]....
        /*030c*/ 	.word	0x00004b90


	//   ....[84]....
        /*0310*/ 	.word	0x00004bd0


	//   ....[85]....
        /*0314*/ 	.word	0x000050e0


	//   ....[86]....
        /*0318*/ 	.word	0x00005470


	//   ....[87]....
        /*031c*/ 	.word	0x000054c0


	//   ....[88]....
        /*0320*/ 	.word	0x000054f0


	//   ....[89]....
        /*0324*/ 	.word	0x00005510


	//   ....[90]....
        /*0328*/ 	.word	0x00005530


	//   ....[91]....
        /*032c*/ 	.word	0x000055e0


	//   ....[92]....
        /*0330*/ 	.word	0x00005630


	//   ....[93]....
        /*0334*/ 	.word	0x00005650


	//   ....[94]....
        /*0338*/ 	.word	0x00005670


	//   ....[95]....
        /*033c*/ 	.word	0x00005690


	//----- nvinfo : EIATTR_EXIT_INSTR_OFFSETS
	.align		4
.L_3551:
        /*0340*/ 	.byte	0x04, 0x1c
        /*0342*/ 	.short	(.L_3553 - .L_3552)


	//   ....[0]....
.L_3552:
        /*0344*/ 	.word	0x00005750


	//   ....[1]....
        /*0348*/ 	.word	0x00005c90


	//----- nvinfo : EIATTR_MAX_THREADS
	.align		4
.L_3553:
        /*034c*/ 	.byte	0x04, 0x05
        /*034e*/ 	.short	(.L_3555 - .L_3554)
.L_3554:
        /*0350*/ 	.word	0x00000020
        /*0354*/ 	.word	0x00000001
        /*0358*/ 	.word	0x00000001


	//----- nvinfo : EIATTR_CRS_STACK_SIZE
	.align		4
.L_3555:
        /*035c*/ 	.byte	0x04, 0x1e
        /*035e*/ 	.short	(.L_3557 - .L_3556)
.L_3556:
        /*0360*/ 	.word	0x00000000
.L_3557:


//--------------------- .nv.info._Z25selective_scan_bwd_kernelI32Selective_Scan_bwd_kernel_traitsILi32ELi4ELb0ELb0ELb1ELb0ELb0EN3c104HalfENS1_7complexIfEEEEv12SSMParamsBwd --------------------------
	.section	.nv.info._Z25selective_scan_bwd_kernelI32Selective_Scan_bwd_kernel_traitsILi32ELi4ELb0ELb0ELb1ELb0ELb0EN3c104HalfENS1_7complexIfEEEEv12SSMParamsBwd,"",@"SHT_CUDA_INFO"
	.sectionflags	@""
	.align	4


	//----- nvinfo : EIATTR_CUDA_API_VERSION
	.align		4
        /*0000*/ 	.byte	0x04, 0x37
        /*0002*/ 	.short	(.L_3559 - .L_3558)
.L_3558:
        /*0004*/ 	.word	0x00000082


	//----- nvinfo : EIATTR_SW2861232_WAR
	.align		4
.L_3559:
        /*0008*/ 	.byte	0x01, 0x35
	.zero		2


	//----- nvinfo : EIATTR_PARAM_CBANK
	.align		4
        /*000c*/ 	.byte	0x04, 0x0a
        /*000e*/ 	.short	(.L_3561 - .L_3560)
	.align		4
.L_3560:
        /*0010*/ 	.word	index@(.nv.constant0._Z25selective_scan_bwd_kernelI32Selective_Scan_bwd_kernel_traitsILi32ELi4ELb0ELb0ELb1ELb0ELb0EN3c104HalfENS1_7complexIfEEEEv12SSMParamsBwd)
        /*0014*/ 	.short	0x0160
        /*0016*/ 	.short	0x01f0


	//----- nvinfo : EIATTR_CBANK_PARAM_SIZE
	.align		4
.L_3561:
        /*0018*/ 	.byte	0x03, 0x19
        /*001a*/ 	.short	0x01f0


	//----- nvinfo : EIATTR_KPARAM_INFO
	.align		4
        /*001c*/ 	.byte	0x04, 0x17
        /*001e*/ 	.short	(.L_3563 - .L_3562)
.L_3562:
        /*0020*/ 	.word	0x00000000
        /*0024*/ 	.short	0x0000
        /*0026*/ 	.short	0x0000
        /*0028*/ 	.byte	0x00, 0xf0, 0xc1, 0x07


	//----- nvinfo : EIATTR_MAXREG_COUNT
	.align		4
.L_3563:
        /*002c*/ 	.byte	0x03, 0x1b
        /*002e*/ 	.short	0x00ff


	//----- nvinfo : EIATTR_NUM_BARRIERS
	.align		4
        /*0030*/ 	.byte	0x02, 0x4c
        /*0032*/ 	.byte	0x01
	.zero		1


	//----- nvinfo : EIATTR_MERCURY_ISA_VERSION
	.align		4
        /*0034*/ 	.byte	0x03, 0x5f
        /*0036*/ 	.short	0x0000


	//----- nvinfo : EIATTR_COOP_GROUP_MASK_REGIDS
	.align		4
        /*0038*/ 	.byte	0x04, 0x29
        /*003a*/ 	.short	(.L_3565 - .L_3564)


	//   ....[0]....
.L_3564:
        /*003c*/ 	.word	0xffffffff


	//   ....[1]....
        /*0040*/ 	.word	0xffffffff


	//   ....[2]....
        /*0044*/ 	.word	0xffffffff


	//   ....[3]....
        /*0048*/ 	.word	0xffffffff


	//   ....[4]....
        /*004c*/ 	.word	0xffffffff


	//   ....[5]....
        /*0050*/ 	.word	0xffffffff


	//   ....[6]....
        /*0054*/ 	.word	0xffffffff


	//   ....[7]....
        /*0058*/ 	.word	0xffffffff


	//   ....[8]....
        /*005c*/ 	.word	0xffffffff


	//   ....[9]....
        /*0060*/ 	.word	0xffffffff


	//   ....[10]....
        /*0064*/ 	.word	0xffffffff


	//   ....[11]....
        /*0068*/ 	.word	0xffffffff


	//   ....[12]....
        /*006c*/ 	.word	0xffffffff


	//   ....[13]....
        /*0070*/ 	.word	0xffffffff


	//   ....[14]....
        /*0074*/ 	.word	0xffffffff


	//   ....[15]....
        /*0078*/ 	.word	0xffffffff


	//   ....[16]....
        /*007c*/ 	.word	0xffffffff


	//   ....[17]....
        /*0080*/ 	.word	0xffffffff


	//   ....[18]....
        /*0084*/ 	.word	0xffffffff


	//   ....[19]....
        /*0088*/ 	.word	0xffffffff


	//   ....[20]....
        /*008c*/ 	.word	0xffffffff


	//   ....[21]....
        /*0090*/ 	.word	0xffffffff


	//   ....[22]....
        /*0094*/ 	.word	0xffffffff


	//   ....[23]....
        /*0098*/ 	.word	0xffffffff


	//   ....[24]....
        /*009c*/ 	.word	0xffffffff


	//   ....[25]....
        /*00a0*/ 	.word	0xffffffff


	//   ....[26]....
        /*00a4*/ 	.word	0xffffffff


	//   ....[27]....
        /*00a8*/ 	.word	0xffffffff


	//   ....[28]....
        /*00ac*/ 	.word	0xffffffff


	//   ....[29]....
        /*00b0*/ 	.word	0xffffffff


	//   ....[30]....
        /*00b4*/ 	.word	0xffffffff


	//   ....[31]....
        /*00b8*/ 	.word	0xffffffff


	//   ....[32]....
        /*00bc*/ 	.word	0xffffffff


	//   ....[33]....
        /*00c0*/ 	.word	0xffffffff


	//   ....[34]....
        /*00c4*/ 	.word	0xffffffff


	//   ....[35]....
        /*00c8*/ 	.word	0xffffffff


	//   ....[36]....
        /*00cc*/ 	.word	0xffffffff


	//   ....[37]....
        /*00d0*/ 	.word	0xffffffff


	//   ....[38]....
        /*00d4*/ 	.word	0xffffffff


	//   ....[39]....
        /*00d8*/ 	.word	0xffffffff


	//   ....[40]....
        /*00dc*/ 	.word	0xffffffff


	//   ....[41]....
        /*00e0*/ 	.word	0xffffffff


	//   ....[42]....
        /*00e4*/ 	.word	0xffffffff


	//   ....[43]....
        /*00e8*/ 	.word	0xffffffff


	//   ....[44]....
        /*00ec*/ 	.word	0xffffffff


	//   ....[45]....
        /*00f0*/ 	.word	0xffffffff


	//   ....[46]....
        /*00f4*/ 	.word	0xffffffff


	//   ....[47]....
        /*00f8*/ 	.word	0xffffffff


	//   ....[48]....
        /*00fc*/ 	.word	0xffffffff


	//   ....[49]....
        /*0100*/ 	.word	0xffffffff


	//   ....[50]....
        /*0104*/ 	.word	0xffffffff


	//   ....[51]....
        /*0108*/ 	.word	0xffffffff


	//   ....[52]....
        /*010c*/ 	.word	0xffffffff


	//   ....[53]....
        /*0110*/ 	.word	0xffffffff


	//   ....[54]....
        /*0114*/ 	.word	0xffffffff


	//   ....[55]....
        /*0118*/ 	.word	0xffffffff


	//   ....[56]....
        /*011c*/ 	.word	0xffffffff


	//   ....[57]....
        /*0120*/ 	.word	0xffffffff


	//   ....[58]....
        /*0124*/ 	.word	0xffffffff


	//   ....[59]....
        /*0128*/ 	.word	0xffffffff


	//   ....[60]....
        /*012c*/ 	.word	0xffffffff


	//   ....[61]....
        /*0130*/ 	.word	0xffffffff


	//   ....[62]....
        /*0134*/ 	.word	0xffffffff


	//   ....[63]....
        /*0138*/ 	.word	0xffffffff


	//   ....[64]....
        /*013c*/ 	.word	0xffffffff


	//   ....[65]....
        /*0140*/ 	.word	0xffffffff


	//   ....[66]....
        /*0144*/ 	.word	0xffffffff


	//   ....[67]....
        /*0148*/ 	.word	0xffffffff


	//   ....[68]....
        /*014c*/ 	.word	0xffffffff


	//   ....[69]....
        /*0150*/ 	.word	0xffffffff


	//   ....[70]....
        /*0154*/ 	.word	0xffffffff


	//   ....[71]....
        /*0158*/ 	.word	0xffffffff


	//   ....[72]....
        /*015c*/ 	.word	0xffffffff


	//   ....[73]....
        /*0160*/ 	.word	0xffffffff


	//   ....[74]....
        /*0164*/ 	.word	0xffffffff


	//   ....[75]....
        /*0168*/ 	.word	0xffffffff


	//   ....[76]....
        /*016c*/ 	.word	0xffffffff


	//   ....[77]....
        /*0170*/ 	.word	0xffffffff


	//   ....[78]....
        /*0174*/ 	.word	0xffffffff


	//   ....[79]....
        /*0178*/ 	.word	0xffffffff


	//   ....[80]....
        /*017c*/ 	.word	0xffffffff


	//   ....[81]....
        /*0180*/ 	.word	0xffffffff


	//   ....[82]....
        /*0184*/ 	.word	0xffffffff


	//   ....[83]....
        /*0188*/ 	.word	0xffffffff


	//   ....[84]....
        /*018c*/ 	.word	0xffffffff


	//   ....[85]....
        /*0190*/ 	.word	0xffffffff


	//   ....[86]....
        /*0194*/ 	.word	0xffffffff


	//   ....[87]....
        /*0198*/ 	.word	0xffffffff


	//   ....[88]....
        /*019c*/ 	.word	0xffffffff


	//   ....[89]....
        /*01a0*/ 	.word	0xffffffff


	//   ....[90]....
        /*01a4*/ 	.word	0xffffffff


	//   ....[91]....
        /*01a8*/ 	.word	0xffffffff


	//----- nvinfo : EIATTR_COOP_GROUP_INSTR_OFFSETS
	.align		4
.L_3565:
        /*01ac*/ 	.byte	0x04, 0x28
        /*01ae*/ 	.short	(.L_3567 - .L_3566)


	//   ....[0]....
.L_3566:
        /*01b0*/ 	.word	0x00000b40


	//   ....[1]....
        /*01b4*/ 	.word	0x00000c80


	//   ....[2]....
        /*01b8*/ 	.word	0x00000da0


	//   ....[3]....
        /*01bc*/ 	.word	0x00001890


	//   ....[4]....
        /*01c0*/ 	.word	0x00001df0


	//   ....[5]....
        /*01c4*/ 	.word	0x00001e30


	//   ....[6]....
        /*01c8*/ 	.word	0x00001e70


	//   ....[7]....
        /*01cc*/ 	.word	0x00001eb0


	//   ....[8]....
        /*01d0*/ 	.word	0x00001ec0


	//   ....[9]....
        /*01d4*/ 	.word	0x00001ed0


	//   ....[10]....
        /*01d8*/ 	.word	0x00001f90


	//   ....[11]....
        /*01dc*/ 	.word	0x00001fb0


	//   ....[12]....
        /*01e0*/ 	.word	0x00001fc0


	//   ....[13]....
        /*01e4*/ 	.word	0x00001fd0


	//   ....[14]....
        /*01e8*/ 	.word	0x00002090


	//   ....[15]....
        /*01ec*/ 	.word	0x000020b0


	//   ....[16]....
        /*01f0*/ 	.word	0x000020c0


	//   ....[17]....
        /*01f4*/ 	.word	0x000020d0


	//   ....[18]....
        /*01f8*/ 	.word	0x00002190


	//   ....[19]....
        /*01fc*/ 	.word	0x000021b0


	//   ....[20]....
        /*0200*/ 	.word	0x000021c0


	//   ....[21]....
        /*0204*/ 	.word	0x000021d0


	//   ....[22]....
        /*0208*/ 	.word	0x00002290


	//   ....[23]....
        /*020c*/ 	.word	0x000022c0


	//   ....[24]....
        /*0210*/ 	.word	0x00002310


	//   ....[25]....
        /*0214*/ 	.word	0x00002340


	//   ....[26]....
        /*0218*/ 	.word	0x00002500


	//   ....[27]....
        /*021c*/ 	.word	0x00002550


	//   ....[28]....
        /*0220*/ 	.word	0x000025a0


	//   ....[29]....
        /*0224*/ 	.word	0x000025d0


	//   ....[30]....
        /*0228*/ 	.word	0x00002860


	//   ....[31]....
        /*022c*/ 	.word	0x00002890


	//   ....[32]....
        /*0230*/ 	.word	0x000028a0


	//   ....[33]....
        /*0234*/ 	.word	0x000028b0


	//   ....[34]....
        /*0238*/ 	.word	0x000029b0


	//   ....[35]....
        /*023c*/ 	.word	0x000029f0


	//   ....[36]....
        /*0240*/ 	.word	0x00002a10


	//   ....[37]....
        /*0244*/ 	.word	0x00002a20


	//   ....[38]....
        /*0248*/ 	.word	0x00002b30


	//   ....[39]....
        /*024c*/ 	.word	0x00002b70


	//   ....[40]....
        /*0250*/ 	.word	0x00002c60


	//   ....[41]....
        /*0254*/ 	.word	0x00002c90


	//   ....[42]....
        /*0258*/ 	.word	0x00002da0


	//   ....[43]....
        /*025c*/ 	.word	0x00002dd0


	//   ....[44]....
        /*0260*/ 	.word	0x00002de0


	//   ....[45]....
        /*0264*/ 	.word	0x00002df0


	//   ....[46]....
        /*0268*/ 	.word	0x00002ed0


	//   ....[47]....
        /*026c*/ 	.word	0x00002ef0


	//   ....[48]....
        /*0270*/ 	.word	0x00002f00


	//   ....[49]....
        /*0274*/ 	.word	0x00002f10


	//   ....[50]....
        /*0278*/ 	.word	0x00003000


	//   ....[51]....
        /*027c*/ 	.word	0x00003040


	//   ....[52]....
        /*0280*/ 	.word	0x00003080


	//   ....[53]....
        /*0284*/ 	.word	0x000030b0


	//   ....[54]....
        /*0288*/ 	.word	0x000030e0


	//   ....[55]....
        /*028c*/ 	.word	0x00003110


	//   ....[56]....
        /*0290*/ 	.word	0x00003140


	//   ....[57]....
        /*0294*/ 	.word	0x00003170


	//   ....[58]....
        /*0298*/ 	.word	0x000032a0


	//   ....[59]....
        /*029c*/ 	.word	0x000032e0


	//   ....[60]....
        /*02a0*/ 	.word	0x00003ec0


	//   ....[61]....
        /*02a4*/ 	.word	0x00003f00


	//   ....[62]....
        /*02a8*/ 	.word	0x00003f40


	//   ....[63]....
        /*02ac*/ 	.word	0x00003f80


	//   ....[64]....
        /*02b0*/ 	.word	0x00003fe0


	//   ....[65]....
        /*02b4*/ 	.word	0x00004010


	//   ....[66]....
        /*02b8*/ 	.word	0x00004030


	//   ....[67]....
        /*02bc*/ 	.word	0x00004040


	//   ....[68]....
        /*02c0*/ 	.word	0x00004070


	//   ....[69]....
        /*02c4*/ 	.word	0x00004090


	//   ....[70]....
        /*02c8*/ 	.word	0x000040c0


	//   ....[71]....
        /*02cc*/ 	.word	0x000040d0


	//   ....[72]....
        /*02d0*/ 	.word	0x00004100


	//   ....[73]....
        /*02d4*/ 	.word	0x00004120


	//   ....[74]....
        /*02d8*/ 	.word	0x00004140


	//   ....[75]....
        /*02dc*/ 	.word	0x00004160


	//   ....[76]....
        /*02e0*/ 	.word	0x000041b0


	//   ....[77]....
        /*02e4*/ 	.word	0x000041e0


	//   ....[78]....
        /*02e8*/ 	.word	0x00004220


	//   ....[79]....
        /*02ec*/ 	.word	0x00004250


	//   ....[80]....
        /*02f0*/ 	.word	0x000046e0


	//   ....[81]....
        /*02f4*/ 	.word	0x000049c0


	//   ....[82]....
        /*02f8*/ 	.word	0x00004d40


	//   ....[83]....
        /*02fc*/ 	.word	0x00004d90


	//   ....[84]....
        /*0300*/ 	.word	0x00004dc0


	//   ....[85]....
        /*0304*/ 	.word	0x00004de0


	//   ....[86]....
        /*0308*/ 	.word	0x00004e00


	//   ....[87]....
        /*030c*/ 	.word	0x00004eb0


	//   ....[88]....
        /*0310*/ 	.word	0x00004f00


	//   ....[89]....
        /*0314*/ 	.word	0x00004f20


	//   ....[90]....
        /*0318*/ 	.word	0x00004f40


	//   ....[91]....
        /*031c*/ 	.word	0x00004f60


	//----- nvinfo : EIATTR_EXIT_INSTR_OFFSETS
	.align		4
.L_3567:
        /*0320*/ 	.byte	0x04, 0x1c
        /*0322*/ 	.short	(.L_3569 - .L_3568)


	//   ....[0]....
.L_3568:
        /*0324*/ 	.word	0x00005020


	//   ....[1]....
        /*0328*/ 	.word	0x00005260


	//----- nvinfo : EIATTR_MAX_THREADS
	.align		4
.L_3569:
        /*032c*/ 	.byte	0x04, 0x05
        /*032e*/ 	.short	(.L_3571 - .L_3570)
.L_3570:
        /*0330*/ 	.word	0x00000020
        /*0334*/ 	.word	0x00000001
        /*0338*/ 	.word	0x00000001


	//----- nvinfo : EIATTR_CRS_STACK_SIZE
	.align		4
.L_3571:
        /*033c*/ 	.byte	0x04, 0x1e
        /*033e*/ 	.short	(.L_3573 - .L_3572)
.L_3572:
        /*0340*/ 	.word	0x00000000
.L_3573:


//--------------------- .nv.info._Z25selective_scan_bwd_kernelI32Selective_Scan_bwd_kernel_traitsILi32ELi4ELb0ELb0ELb1ELb0ELb1EN3c104HalfENS1_7complexIfEEEEv12SSMParamsBwd --------------------------
	.section	.nv.info._Z25selective_scan_bwd_kernelI32Selective_Scan_bwd_kernel_traitsILi32ELi4ELb0ELb0ELb1ELb0ELb1EN3c104HalfENS1_7complexIfEEEEv12SSMParamsBwd,"",@"SHT_CUDA_INFO"
	.sectionflags	@""
	.align	4


	//----- nvinfo : EIATTR_CUDA_API_VERSION
	.align		4
        /*0000*/ 	.byte	0x04, 0x37
        /*0002*/ 	.short	(.L_3575 - .L_3574)
.L_3574:
        /*0004*/ 	.word	0x00000082


	//----- nvinfo : EIATTR_SW2861232_WAR
	.align		4
.L_3575:
        /*0008*/ 	.byte	0x01, 0x35
	.zero		2


	//----- nvinfo : EIATTR_PARAM_CBANK
	.align		4
        /*000c*/ 	.byte	0x04, 0x0a
        /*000e*/ 	.short	(.L_3577 - .L_3576)
	.align		4
.L_3576:
        /*0010*/ 	.word	index@(.nv.constant0._Z25selective_scan_bwd_kernelI32Selective_Scan_bwd_kernel_traitsILi32ELi4ELb0ELb0ELb1ELb0ELb1EN3c104HalfENS1_7complexIfEEEEv12SSMParamsBwd)
        /*0014*/ 	.short	0x0160
        /*0016*/ 	.short	0x01f0


	//----- nvinfo : EIATTR_CBANK_PARAM_SIZE
	.align		4
.L_3577:
        /*0018*/ 	.byte	0x03, 0x19
        /*001a*/ 	.short	0x01f0


	//----- nvinfo : EIATTR_KPARAM_INFO
	.align		4
        /*001c*/ 	.byte	0x04, 0x17
        /*001e*/ 	.short	(.L_3579 - .L_3578)
.L_3578:
        /*0020*/ 	.word	0x00000000
        /*0024*/ 	.short	0x0000
        /*0026*/ 	.short	0x0000
        /*0028*/ 	.byte	0x00, 0xf0, 0xc1, 0x07


	//----- nvinfo : EIATTR_MAXREG_COUNT
	.align		4
.L_3579:
        /*002c*/ 	.byte	0x03, 0x1b
        /*002e*/ 	.short	0x00ff


	//----- nvinfo : EIATTR_NUM_BARRIERS
	.align		4
        /*0030*/ 	.byte	0x02, 0x4c
        /*0032*/ 	.byte	0x01
	.zero		1


	//----- nvinfo : EIATTR_MERCURY_ISA_VERSION
	.align		4
        /*0034*/ 	.byte	0x03, 0x5f
        /*0036*/ 	.short	0x0000


	//----- nvinfo : EIATTR_COOP_GROUP_MASK_REGIDS
	.align		4
        /*0038*/ 	.byte	0x04, 0x29
        /*003a*/ 	.short	(.L_3581 - .L_3580)


	//   ....[0]....
.L_3580:
        /*003c*/ 	.word	0xffffffff


	//   ....[1]....
        /*0040*/ 	.word	0xffffffff


	//   ....[2]....
        /*0044*/ 	.word	0xffffffff


	//   ....[3]....
        /*0048*/ 	.word	0xffffffff


	//   ....[4]....
        /*004c*/ 	.word	0xffffffff


	//   ....[5]....
        /*0050*/ 	.word	0xffffffff


	//   ....[6]....
        /*0054*/ 	.word	0xffffffff


	//   ....[7]....
        /*0058*/ 	.word	0xffffffff


	//   ....[8]....
        /*005c*/ 	.word	0xffffffff


	//   ....[9]....
        /*0060*/ 	.word	0xffffffff


	//   ....[10]....
        /*0064*/ 	.word	0xffffffff


	//   ....[11]....
        /*0068*/ 	.word	0xffffffff


	//   ....[12]....
        /*006c*/ 	.word	0xffffffff


	//   ....[13]....
        /*0070*/ 	.word	0xffffffff


	//   ....[14]....
        /*0074*/ 	.word	0xffffffff


	//   ....[15]....
        /*0078*/ 	.word	0xffffffff


	//   ....[16]....
        /*007c*/ 	.word	0xffffffff


	//   ....[17]....
        /*0080*/ 	.word	0xffffffff


	//   ....[18]....
        /*0084*/ 	.word	0xffffffff


	//   ....[19]....
        /*0088*/ 	.word	0xffffffff


	//   ....[20]....
        /*008c*/ 	.word	0xffffffff


	//   ....[21]....
        /*0090*/ 	.word	0xffffffff


	//   ....[22]....
        /*0094*/ 	.word	0xffffffff


	//   ....[23]....
        /*0098*/ 	.word	0xffffffff


	//   ....[24]....
        /*009c*/ 	.word	0xffffffff


	//   ....[25]....
        /*00a0*/ 	.word	0xffffffff


	//   ....[26]....
        /*00a4*/ 	.word	0xffffffff


	//   ....[27]....
        /*00a8*/ 	.word	0xffffffff


	//   ....[28]....
        /*00ac*/ 	.word	0xffffffff


	//   ....[29]....
        /*00b0*/ 	.word	0xffffffff


	//   ....[30]....
        /*00b4*/ 	.word	0xffffffff


	//   ....[31]....
        /*00b8*/ 	.word	0xffffffff


	//   ....[32]....
        /*00bc*/ 	.word	0xffffffff


	//   ....[33]....
        /*00c0*/ 	.word	0xffffffff


	//   ....[34]....
        /*00c4*/ 	.word	0xffffffff


	//   ....[35]....
        /*00c8*/ 	.word	0xffffffff


	//   ....[36]....
        /*00cc*/ 	.word	0xffffffff


	//   ....[37]....
        /*00d0*/ 	.word	0xffffffff


	//   ....[38]....
        /*00d4*/ 	.word	0xffffffff


	//   ....[39]....
        /*00d8*/ 	.word	0xffffffff


	//   ....[40]....
        /*00dc*/ 	.word	0xffffffff


	//   ....[41]....
        /*00e0*/ 	.word	0xffffffff


	//   ....[42]....
        /*00e4*/ 	.word	0xffffffff


	//   ....[43]....
        /*00e8*/ 	.word	0xffffffff


	//   ....[44]....
        /*00ec*/ 	.word	0xffffffff


	//   ....[45]....
        /*00f0*/ 	.word	0xffffffff


	//   ....[46]....
        /*00f4*/ 	.word	0xffffffff


	//   ....[47]....
        /*00f8*/ 	.word	0xffffffff


	//   ....[48]....
        /*00fc*/ 	.word	0xffffffff


	//   ....[49]....
        /*0100*/ 	.word	0xffffffff


	//   ....[50]....
        /*0104*/ 	.word	0xffffffff


	//   ....[51]....
        /*0108*/ 	.word	0xffffffff


	//   ....[52]....
        /*010c*/ 	.word	0xffffffff


	//   ....[53]....
        /*0110*/ 	.word	0xffffffff


	//   ....[54]....
        /*0114*/ 	.word	0xffffffff


	//   ....[55]....
        /*0118*/ 	.word	0xffffffff


	//   ....[56]....
        /*011c*/ 	.word	0xffffffff


	//   ....[57]....
        /*0120*/ 	.word	0xffffffff


	//   ....[58]....
        /*0124*/ 	.word	0xffffffff


	//   ....[59]....
        /*0128*/ 	.word	0xffffffff


	//   ....[60]....
        /*012c*/ 	.word	0xffffffff


	//   ....[61]....
        /*0130*/ 	.word	0xffffffff


	//   ....[62]....
        /*0134*/ 	.word	0xffffffff


	//   ....[63]....
        /*0138*/ 	.word	0xffffffff


	//   ....[64]....
        /*013c*/ 	.word	0xffffffff


	//   ....[65]....
        /*0140*/ 	.word	0xffffffff


	//   ....[66]....
        /*0144*/ 	.word	0xffffffff


	//   ....[67]....
        /*0148*/ 	.word	0xffffffff


	//   ....[68]....
        /*014c*/ 	.word	0xffffffff


	//   ....[69]....
        /*0150*/ 	.word	0xffffffff


	//   ....[70]....
        /*0154*/ 	.word	0xffffffff


	//   ....[71]....
        /*0158*/ 	.word	0xffffffff


	//   ....[72]....
        /*015c*/ 	.word	0xffffffff


	//   ....[73]....
        /*0160*/ 	.word	0xffffffff


	//   ....[74]....
        /*0164*/ 	.word	0xffffffff


	//   ....[75]....
        /*0168*/ 	.word	0xffffffff


	//   ....[76]....
        /*016c*/ 	.word	0xffffffff


	//   ....[77]....
        /*0170*/ 	.word	0xffffffff


	//   ....[78]....
        /*0174*/ 	.word	0xffffffff


	//   ....[79]....
        /*0178*/ 	.word	0xffffffff


	//   ....[80]....
        /*017c*/ 	.word	0xffffffff


	//   ....[81]....
        /*0180*/ 	.word	0xffffffff


	//   ....[82]....
        /*0184*/ 	.word	0xffffffff


	//   ....[83]....
        /*0188*/ 	.word	0xffffffff


	//   ....[84]....
        /*018c*/ 	.word	0xffffffff


	//   ....[85]....
        /*0190*/ 	.word	0xffffffff


	//   ....[86]....
        /*0194*/ 	.word	0xffffffff


	//   ....[87]....
        /*0198*/ 	.word	0xffffffff


	//   ....[88]....
        /*019c*/ 	.word	0xffffffff


	//   ....[89]....
        /*01a0*/ 	.word	0xffffffff


	//   ....[90]....
        /*01a4*/ 	.word	0xffffffff


	//   ....[91]....
        /*01a8*/ 	.word	0xffffffff


	//   ....[92]....
        /*01ac*/ 	.word	0xffffffff


	//   ....[93]....
        /*01b0*/ 	.word	0xffffffff


	//   ....[94]....
        /*01b4*/ 	.word	0xffffffff


	//   ....[95]....
        /*01b8*/ 	.word	0xffffffff


	//----- nvinfo : EIATTR_COOP_GROUP_INSTR_OFFSETS
	.align		4
.L_3581:
        /*01bc*/ 	.byte	0x04, 0x28
        /*01be*/ 	.short	(.L_3583 - .L_3582)


	//   ....[0]....
.L_3582:
        /*01c0*/ 	.word	0x00000af0


	//   ....[1]....
        /*01c4*/ 	.word	0x00000c40


	//   ....[2]....
        /*01c8*/ 	.word	0x00000ef0


	//   ....[3]....
        /*01cc*/ 	.word	0x00001130


	//   ....[4]....
        /*01d0*/ 	.word	0x00001360


	//   ....[5]....
        /*01d4*/ 	.word	0x00001610


	//   ....[6]....
        /*01d8*/ 	.word	0x00001a20


	//   ....[7]....
        /*01dc*/ 	.word	0x000026b0


	//   ....[8]....
        /*01e0*/ 	.word	0x00002c10


	//   ....[9]....
        /*01e4*/ 	.word	0x00002c50


	//   ....[10]....
        /*01e8*/ 	.word	0x00002c90


	//   ....[11]....
        /*01ec*/ 	.word	0x00002cd0


	//   ....[12]....
        /*01f0*/ 	.word	0x00002d10


	//   ....[13]....
        /*01f4*/ 	.word	0x00002d40


	//   ....[14]....
        /*01f8*/ 	.word	0x00002e20


	//   ....[15]....
        /*01fc*/ 	.word	0x00002e50


	//   ....[16]....
        /*0200*/ 	.word	0x00002e60


	//   ....[17]....
        /*0204*/ 	.word	0x00002e70


	//   ....[18]....
        /*0208*/ 	.word	0x00002f30


	//   ....[19]....
        /*020c*/ 	.word	0x00002f50


	//   ....[20]....
        /*0210*/ 	.word	0x00002f60


	//   ....[21]....
        /*0214*/ 	.word	0x00002f70


	//   ....[22]....
        /*0218*/ 	.word	0x00003030


	//   ....[23]....
        /*021c*/ 	.word	0x00003050


	//   ....[24]....
        /*0220*/ 	.word	0x00003060


	//   ....[25]....
        /*0224*/ 	.word	0x00003070


	//   ....[26]....
        /*0228*/ 	.word	0x00003130


	//   ....[27]....
        /*022c*/ 	.word	0x00003170


	//   ....[28]....
        /*0230*/ 	.word	0x000031a0


	//   ....[29]....
        /*0234*/ 	.word	0x000031d0


	//   ....[30]....
        /*0238*/ 	.word	0x000033b0


	//   ....[31]....
        /*023c*/ 	.word	0x000033e0


	//   ....[32]....
        /*0240*/ 	.word	0x00003410


	//   ....[33]....
        /*0244*/ 	.word	0x00003470


	//   ....[34]....
        /*0248*/ 	.word	0x00003670


	//   ....[35]....
        /*024c*/ 	.word	0x000036a0


	//   ....[36]....
        /*0250*/ 	.word	0x000036c0


	//   ....[37]....
        /*0254*/ 	.word	0x000036d0


	//   ....[38]....
        /*0258*/ 	.word	0x000037d0


	//   ....[39]....
        /*025c*/ 	.word	0x00003810


	//   ....[40]....
        /*0260*/ 	.word	0x00003830


	//   ....[41]....
        /*0264*/ 	.word	0x00003840


	//   ....[42]....
        /*0268*/ 	.word	0x00003950


	//   ....[43]....
        /*026c*/ 	.word	0x00003a80


	//   ....[44]....
        /*0270*/ 	.word	0x00003ab0


	//   ....[45]....
        /*0274*/ 	.word	0x00003ad0


	//   ....[46]....
        /*0278*/ 	.word	0x00003bc0


	//   ....[47]....
        /*027c*/ 	.word	0x00003bf0


	//   ....[48]....
        /*0280*/ 	.word	0x00003c00


	//   ....[49]....
        /*0284*/ 	.word	0x00003c10


	//   ....[50]....
        /*0288*/ 	.word	0x00003cf0


	//   ....[51]....
        /*028c*/ 	.word	0x00003d20


	//   ....[52]....
        /*0290*/ 	.word	0x00003d40


	//   ....[53]....
        /*0294*/ 	.word	0x00003d50


	//   ....[54]....
        /*0298*/ 	.word	0x00003e40


	//   ....[55]....
        /*029c*/ 	.word	0x00003e80


	//   ....[56]....
        /*02a0*/ 	.word	0x00003ec0


	//   ....[57]....
        /*02a4*/ 	.word	0x00003ef0


	//   ....[58]....
        /*02a8*/ 	.word	0x00003f20


	//   ....[59]....
        /*02ac*/ 	.word	0x00003f50


	//   ....[60]....
        /*02b0*/ 	.word	0x00003f80


	//   ....[61]....
        /*02b4*/ 	.word	0x00003fb0


	//   ....[62]....
        /*02b8*/ 	.word	0x00003fe0


	//   ....[63]....
        /*02bc*/ 	.word	0x00004010


	//   ....[64]....
        /*02c0*/ 	.word	0x00004d30


	//   ....[65]....
        /*02c4*/ 	.word	0x00004d70


	//   ....[66]....
        /*02c8*/ 	.word	0x00004db0


	//   ....[67]....
        /*02cc*/ 	.word	0x00004df0


	//   ....[68]....
        /*02d0*/ 	.word	0x00004e50


	//   ....[69]....
        /*02d4*/ 	.word	0x00004e70


	//   ....[70]....
        /*02d8*/ 	.word	0x00004e90


	//   ....[71]....
        /*02dc*/ 	.word	0x00004eb0


	//   ....[72]....
        /*02e0*/ 	.word	0x00004ee0


	//   ....[73]....
        /*02e4*/ 	.word	0x00004f10


	//   ....[74]....
        /*02e8*/ 	.word	0x00004f30


	//   ....[75]....
        /*02ec*/ 	.word	0x00004f40


	//   ....[76]....
        /*02f0*/ 	.word	0x00004f60


	//   ....[77]....
        /*02f4*/ 	.word	0x00004f90


	//   ....[78]....
        /*02f8*/ 	.word	0x00004fb0


	//   ....[79]....
        /*02fc*/ 	.word	0x00004fd0


	//   ....[80]....
        /*0300*/ 	.word	0x00005020


	//   ....[81]....
        /*0304*/ 	.word	0x00005050


	//   ....[82]....
        /*0308*/ 	.word	0x00005090


	//   ....[83]....
        /*030c*/ 	.word	0x000050c0


	//   ....[84]....
        /*0310*/ 	.word	0x000054a0


	//   ....[85]....
        /*0314*/ 	.word	0x00005790


	//   ....[86]....
        /*0318*/ 	.word	0x00005b40


	//   ....[87]....
        /*031c*/ 	.word	0x00005b90


	//   ....[88]....
        /*0320*/ 	.word	0x00005bc0


	//   ....[89]....
        /*0324*/ 	.word	0x00005be0


	//   ....[90]....
        /*0328*/ 	.word	0x00005c00


	//   ....[91]....
        /*032c*/ 	.word	0x00005cb0


	//   ....[92]....
        /*0330*/ 	.word	0x00005d00


	//   ....[93]....
        /*0334*/ 	.word	0x00005d20


	//   ....[94]....
        /*0338*/ 	.word	0x00005d40


	//   ....[95]....
        /*033c*/ 	.word	0x00005d60


	//----- nvinfo : EIATTR_EXIT_INSTR_OFFSETS
	.align		4
.L_3583:
        /*0340*/ 	.byte	0x04, 0x1c
        /*0342*/ 	.short	(.L_3585 - .L_3584)


	//   ....[0]....
.L_3584:
        /*0344*/ 	.word	0x00005e20


	//   ....[1]....
        /*0348*/ 	.word	0x00006060


	//----- nvinfo : EIATTR_MAX_THREADS
	.align		4
.L_3585:
        /*034c*/ 	.byte	0x04, 0x05
        /*034e*/ 	.short	(.L_3587 - .L_3586)
.L_3586:
        /*0350*/ 	.word	0x00000020
        /*0354*/ 	.word	0x00000001
        /*0358*/ 	.word	0x00000001


	//----- nvinfo : EIATTR_CRS_STACK_SIZE
	.align		4
.L_3587:
        /*035c*/ 	.byte	0x04, 0x1e
        /*035e*/ 	.short	(.L_3589 - .L_3588)
.L_3588:
        /*0360*/ 	.word	0x00000000
.L_3589:


//--------------------- .nv.info._Z25selective_scan_bwd_kernelI32Selective_Scan_bwd_kernel_traitsILi32ELi4ELb0ELb0ELb1ELb1ELb0EN3c104HalfENS1_7complexIfEEEEv12SSMParamsBwd --------------------------
	.section	.nv.info._Z25selective_scan_bwd_kernelI32Selective_Scan_bwd_kernel_traitsILi32ELi4ELb0ELb0ELb1ELb1ELb0EN3c104HalfENS1_7complexIfEEEEv12SSMParamsBwd,"",@"SHT_CUDA_INFO"
	.sectionflags	@""
	.align	4


	//----- nvinfo : EIATTR_CUDA_API_VERSION
	.align		4
        /*0000*/ 	.byte	0x04, 0x37
        /*0002*/ 	.short	(.L_3591 - .L_3590)
.L_3590:
        /*0004*/ 	.word	0x00000082


	//----- nvinfo : EIATTR_SW2861232_WAR
	.align		4
.L_3591:
        /*0008*/ 	.byte	0x01, 0x35
	.zero		2


	//----- nvinfo : EIATTR_PARAM_CBANK
	.align		4
        /*000c*/ 	.byte	0x04, 0x0a
        /*000e*/ 	.short	(.L_3593 - .L_3592)
	.align		4
.L_3592:
        /*0010*/ 	.word	index@(.nv.constant0._Z25selective_scan_bwd_kernelI32Selective_Scan_bwd_kernel_traitsILi32ELi4ELb0ELb0ELb1ELb1ELb0EN3c104HalfENS1_7complexIfEEEEv12SSMParamsBwd)
        /*0014*/ 	.short	0x0160
        /*0016*/ 	.short	0x01f0


	//----- nvinfo : EIATTR_CBANK_PARAM_SIZE
	.align		4
.L_3593:
        /*0018*/ 	.byte	0x03, 0x19
        /*001a*/ 	.short	0x01f0


	//----- nvinfo : EIATTR_KPARAM_INFO
	.align		4
        /*001c*/ 	.byte	0x04, 0x17
        /*001e*/ 	.short	(.L_3595 - .L_3594)
.L_3594:
        /*0020*/ 	.word	0x00000000
        /*0024*/ 	.short	0x0000
        /*0026*/ 	.short	0x0000
        /*0028*/ 	.byte	0x00, 0xf0, 0xc1, 0x07


	//----- nvinfo : EIATTR_MAXREG_COUNT
	.align		4
.L_3595:
        /*002c*/ 	.byte	0x03, 0x1b
        /*002e*/ 	.short	0x00ff


	//----- nvinfo : EIATTR_NUM_BARRIERS
	.align		4
        /*0030*/ 	.byte	0x02, 0x4c
        /*0032*/ 	.byte	0x01
	.zero		1


	//----- nvinfo : EIATTR_MERCURY_ISA_VERSION
	.align		4
        /*0034*/ 	.byte	0x03, 0x5f
        /*0036*/ 	.short	0x0000


	//----- nvinfo : EIATTR_COOP_GROUP_MASK_REGIDS
	.align		4
        /*0038*/ 	.byte	0x04, 0x29
        /*003a*/ 	.short	(.L_3597 - .L_3596)


	//   ....[0]....
.L_3596:
        /*003c*/ 	.word	0xffffffff


	//   ....[1]....
        /*0040*/ 	.word	0xffffffff


	//   ....[2]....
        /*0044*/ 	.word	0xffffffff


	//   ....[3]....
        /*0048*/ 	.word	0xffffffff


	//   ....[4]....
        /*004c*/ 	.word	0xffffffff


	//   ....[5]....
        /*0050*/ 	.word	0xffffffff


	//   ....[6]....
        /*0054*/ 	.word	0xffffffff


	//   ....[7]....
        /*0058*/ 	.word	0xffffffff


	//   ....[8]....
        /*005c*/ 	.word	0xffffffff


	//   ....[9]....
        /*0060*/ 	.word	0xffffffff


	//   ....[10]....
        /*0064*/ 	.word	0xffffffff


	//   ....[11]....
        /*0068*/ 	.word	0xffffffff


	//   ....[12]....
        /*006c*/ 	.word	0xffffffff


	//   ....[13]....
        /*0070*/ 	.word	0xffffffff


	//   ....[14]....
        /*0074*/ 	.word	0xffffffff


	//   ....[15]....
        /*0078*/ 	.word	0xffffffff


	//   ....[16]....
        /*007c*/ 	.word	0xffffffff


	//   ....[17]....
        /*0080*/ 	.word	0xffffffff


	//   ....[18]....
        /*0084*/ 	.word	0xffffffff


	//   ....[19]....
        /*0088*/ 	.word	0xffffffff


	//   ....[20]....
        /*008c*/ 	.word	0xffffffff


	//   ....[21]....
        /*0090*/ 	.word	0xffffffff


	//   ....[22]....
        /*0094*/ 	.word	0xffffffff


	//   ....[23]....
        /*0098*/ 	.word	0xffffffff


	//   ....[24]....
        /*009c*/ 	.word	0xffffffff


	//   ....[25]....
        /*00a0*/ 	.word	0xffffffff


	//   ....[26]....
        /*00a4*/ 	.word	0xffffffff


	//   ....[27]....
        /*00a8*/ 	.word	0xffffffff


	//   ....[28]....
        /*00ac*/ 	.word	0xffffffff


	//   ....[29]....
        /*00b0*/ 	.word	0xffffffff


	//   ....[30]....
        /*00b4*/ 	.word	0xffffffff


	//   ....[31]....
        /*00b8*/ 	.word	0xffffffff


	//   ....[32]....
        /*00bc*/ 	.word	0xffffffff


	//   ....[33]....
        /*00c0*/ 	.word	0xffffffff


	//   ....[34]....
        /*00c4*/ 	.word	0xffffffff


	//   ....[35]....
        /*00c8*/ 	.word	0xffffffff


	//   ....[36]....
        /*00cc*/ 	.word	0xffffffff


	//   ....[37]....
        /*00d0*/ 	.word	0xffffffff


	//   ....[38]....
        /*00d4*/ 	.word	0xffffffff


	//   ....[39]....
        /*00d8*/ 	.word	0xffffffff


	//   ....[40]....
        /*00dc*/ 	.word	0xffffffff


	//   ....[41]....
        /*00e0*/ 	.word	0xffffffff


	//   ....[42]....
        /*00e4*/ 	.word	0xffffffff


	//   ....[43]....
        /*00e8*/ 	.word	0xffffffff


	//   ....[44]....
        /*00ec*/ 	.word	0xffffffff


	//   ....[45]....
        /*00f0*/ 	.word	0xffffffff


	//   ....[46]....
        /*00f4*/ 	.word	0xffffffff


	//   ....[47]....
        /*00f8*/ 	.word	0xffffffff


	//   ....[48]....
        /*00fc*/ 	.word	0xffffffff


	//   ....[49]....
        /*0100*/ 	.word	0xffffffff


	//   ....[50]....
        /*0104*/ 	.word	0xffffffff


	//   ....[51]....
        /*0108*/ 	.word	0xffffffff


	//   ....[52]....
        /*010c*/ 	.word	0xffffffff


	//   ....[53]....
        /*0110*/ 	.word	0xffffffff


	//   ....[54]....
        /*0114*/ 	.word	0xffffffff


	//   ....[55]....
        /*0118*/ 	.word	0xffffffff


	//   ....[56]....
        /*011c*/ 	.word	0xffffffff


	//   ....[57]....
        /*0120*/ 	.word	0xffffffff


	//   ....[58]....
        /*0124*/ 	.word	0xffffffff


	//   ....[59]....
        /*0128*/ 	.word	0xffffffff


	//   ....[60]....
        /*012c*/ 	.word	0xffffffff


	//   ....[61]....
        /*0130*/ 	.word	0xffffffff


	//   ....[62]....
        /*0134*/ 	.word	0xffffffff


	//   ....[63]....
        /*0138*/ 	.word	0xffffffff


	//   ....[64]....
        /*013c*/ 	.word	0xffffffff


	//   ....[65]....
        /*0140*/ 	.word	0xffffffff


	//   ....[66]....
        /*0144*/ 	.word	0xffffffff


	//   ....[67]....
        /*0148*/ 	.word	0xffffffff


	//   ....[68]....
        /*014c*/ 	.word	0xffffffff


	//   ....[69]....
        /*0150*/ 	.word	0xffffffff


	//   ....[70]....
        /*0154*/ 	.word	0xffffffff


	//   ....[71]....
        /*0158*/ 	.word	0xffffffff


	//   ....[72]....
        /*015c*/ 	.word	0xffffffff


	//   ....[73]....
        /*0160*/ 	.word	0xffffffff


	//   ....[74]....
        /*0164*/ 	.word	0xffffffff


	//   ....[75]....
        /*0168*/ 	.word	0xffffffff


	//   ....[76]....
        /*016c*/ 	.word	0xffffffff


	//   ....[77]....
        /*0170*/ 	.word	0xffffffff


	//   ....[78]....
        /*0174*/ 	.word	0xffffffff


	//   ....[79]....
        /*0178*/ 	.word	0xffffffff


	//   ....[80]....
        /*017c*/ 	.word	0xffffffff


	//   ....[81]....
        /*0180*/ 	.word	0xffffffff


	//   ....[82]....
        /*0184*/ 	.word	0xffffffff


	//   ....[83]....
        /*0188*/ 	.word	0xffffffff


	//   ....[84]....
        /*018c*/ 	.word	0xffffffff


	//   ....[85]....
        /*0190*/ 	.word	0xffffffff


	//   ....[86]....
        /*0194*/ 	.word	0xffffffff


	//   ....[87]....
        /*0198*/ 	.word	0xffffffff


	//   ....[88]....
        /*019c*/ 	.word	0xffffffff


	//   ....[89]....
        /*01a0*/ 	.word	0xffffffff


	//   ....[90]....
        /*01a4*/ 	.word	0xffffffff


	//   ....[91]....
        /*01a8*/ 	.word	0xffffffff


	//   ....[92]....
        /*01ac*/ 	.word	0xffffffff


	//----- nvinfo : EIATTR_COOP_GROUP_INSTR_OFFSETS
	.align		4
.L_3597:
        /*01b0*/ 	.byte	0x04, 0x28
        /*01b2*/ 	.short	(.L_3599 - .L_3598)


	//   ....[0]....
.L_3598:
        /*01b4*/ 	.word	0x00000b10


	//   ....[1]....
        /*01b8*/ 	.word	0x00000c80


	//   ....[2]....
        /*01bc*/ 	.word	0x00000e30


	//   ....[3]....
        /*01c0*/ 	.word	0x00002160


	//   ....[4]....
        /*01c4*/ 	.word	0x000026c0


	//   ....[5]....
        /*01c8*/ 	.word	0x00002700


	//   ....[6]....
        /*01cc*/ 	.word	0x00002740


	//   ....[7]....
        /*01d0*/ 	.word	0x00002770


	//   ....[8]....
        /*01d4*/ 	.word	0x00002790


	//   ....[9]....
        /*01d8*/ 	.word	0x000027a0


	//   ....[10]....
        /*01dc*/ 	.word	0x00002860


	//   ....[11]....
        /*01e0*/ 	.word	0x00002880


	//   ....[12]....
        /*01e4*/ 	.word	0x00002890


	//   ....[13]....
        /*01e8*/ 	.word	0x000028a0


	//   ....[14]....
        /*01ec*/ 	.word	0x00002950


	//   ....[15]....
        /*01f0*/ 	.word	0x00002980


	//   ....[16]....
        /*01f4*/ 	.word	0x00002990


	//   ....[17]....
        /*01f8*/ 	.word	0x000029a0


	//   ....[18]....
        /*01fc*/ 	.word	0x00002a30


	//   ....[19]....
        /*0200*/ 	.word	0x00002a80


	//   ....[20]....
        /*0204*/ 	.word	0x00002a90


	//   ....[21]....
        /*0208*/ 	.word	0x00002aa0


	//   ....[22]....
        /*020c*/ 	.word	0x00002b30


	//   ....[23]....
        /*0210*/ 	.word	0x00002b80


	//   ....[24]....
        /*0214*/ 	.word	0x00002bc0


	//   ....[25]....
        /*0218*/ 	.word	0x00002bf0


	//   ....[26]....
        /*021c*/ 	.word	0x00002e00


	//   ....[27]....
        /*0220*/ 	.word	0x00002e60


	//   ....[28]....
        /*0224*/ 	.word	0x00002ea0


	//   ....[29]....
        /*0228*/ 	.word	0x00002ee0


	//   ....[30]....
        /*022c*/ 	.word	0x00003120


	//   ....[31]....
        /*0230*/ 	.word	0x00003150


	//   ....[32]....
        /*0234*/ 	.word	0x00003180


	//   ....[33]....
        /*0238*/ 	.word	0x00003190


	//   ....[34]....
        /*023c*/ 	.word	0x00003290


	//   ....[35]....
        /*0240*/ 	.word	0x000032d0


	//   ....[36]....
        /*0244*/ 	.word	0x000032f0


	//   ....[37]....
        /*0248*/ 	.word	0x00003300


	//   ....[38]....
        /*024c*/ 	.word	0x00003410


	//   ....[39]....
        /*0250*/ 	.word	0x00003450


	//   ....[40]....
        /*0254*/ 	.word	0x00003490


	//   ....[41]....
        /*0258*/ 	.word	0x00003590


	//   ....[42]....
        /*025c*/ 	.word	0x00003680


	//   ....[43]....
        /*0260*/ 	.word	0x000036b0


	//   ....[44]....
        /*0264*/ 	.word	0x000036c0


	//   ....[45]....
        /*0268*/ 	.word	0x000036d0


	//   ....[46]....
        /*026c*/ 	.word	0x000037b0


	//   ....[47]....
        /*0270*/ 	.word	0x000037d0


	//   ....[48]....
        /*0274*/ 	.word	0x000037e0


	//   ....[49]....
        /*0278*/ 	.word	0x000037f0


	//   ....[50]....
        /*027c*/ 	.word	0x000038e0


	//   ....[51]....
        /*0280*/ 	.word	0x00003920


	//   ....[52]....
        /*0284*/ 	.word	0x00003960


	//   ....[53]....
        /*0288*/ 	.word	0x00003990


	//   ....[54]....
        /*028c*/ 	.word	0x000039c0


	//   ....[55]....
        /*0290*/ 	.word	0x000039f0


	//   ....[56]....
        /*0294*/ 	.word	0x00003a20


	//   ....[57]....
        /*0298*/ 	.word	0x00003a70


	//   ....[58]....
        /*029c*/ 	.word	0x00003aa0


	//   ....[59]....
        /*02a0*/ 	.word	0x00003be0


	//   ....[60]....
        /*02a4*/ 	.word	0x000047b0


	//   ....[61]....
        /*02a8*/ 	.word	0x000047f0


	//   ....[62]....
        /*02ac*/ 	.word	0x00004830


	//   ....[63]....
        /*02b0*/ 	.word	0x00004870


	//   ....[64]....
        /*02b4*/ 	.word	0x000048d0


	//   ....[65]....
        /*02b8*/ 	.word	0x00004900


	//   ....[66]....
        /*02bc*/ 	.word	0x00004920


	//   ....[67]....
        /*02c0*/ 	.word	0x00004930


	//   ....[68]....
        /*02c4*/ 	.word	0x00004950


	//   ....[69]....
        /*02c8*/ 	.word	0x00004980


	//   ....[70]....
        /*02cc*/ 	.word	0x000049a0


	//   ....[71]....
        /*02d0*/ 	.word	0x000049c0


	//   ....[72]....
        /*02d4*/ 	.word	0x000049e0


	//   ....[73]....
        /*02d8*/ 	.word	0x00004a10


	//   ....[74]....
        /*02dc*/ 	.word	0x00004a30


	//   ....[75]....
        /*02e0*/ 	.word	0x00004a50


	//   ....[76]....
        /*02e4*/ 	.word	0x00004a90


	//   ....[77]....
        /*02e8*/ 	.word	0x00004ab0


	//   ....[78]....
        /*02ec*/ 	.word	0x00004af0


	//   ....[79]....
        /*02f0*/ 	.word	0x00004b20


	//   ....[80]....
        /*02f4*/ 	.word	0x00005090


	//   ....[81]....
        /*02f8*/ 	.word	0x000050d0


	//   ....[82]....
        /*02fc*/ 	.word	0x00005620


	//   ....[83]....
        /*0300*/ 	.word	0x000059a0


	//   ....[84]....
        /*0304*/ 	.word	0x000059f0


	//   ....[85]....
        /*0308*/ 	.word	0x00005a20


	//   ....[86]....
        /*030c*/ 	.word	0x00005a40


	//   ....[87]....
        /*0310*/ 	.word	0x00005a60


	//   ....[88]....
        /*0314*/ 	.word	0x00005b10


	//   ....[89]....
        /*0318*/ 	.word	0x00005b60


	//   ....[90]....
        /*031c*/ 	.word	0x00005b80


	//   ....[91]....
        /*0320*/ 	.word	0x00005ba0


	//   ....[92]....
        /*0324*/ 	.word	0x00005bc0


	//----- nvinfo : EIATTR_EXIT_INSTR_OFFSETS
	.align		4
.L_3599:
        /*0328*/ 	.byte	0x04, 0x1c
        /*032a*/ 	.short	(.L_3601 - .L_3600)


	//   ....[0]....
.L_3600:
        /*032c*/ 	.word	0x00005c80


	//   ....[1]....
        /*0330*/ 	.word	0x00005ec0


	//----- nvinfo : EIATTR_MAX_THREADS
	.align		4
.L_3601:
        /*0334*/ 	.byte	0x04, 0x05
        /*0336*/ 	.short	(.L_3603 - .L_3602)
.L_3602:
        /*0338*/ 	.word	0x00000020
        /*033c*/ 	.word	0x00000001
        /*0340*/ 	.word	0x00000001


	//----- nvinfo : EIATTR_CRS_STACK_SIZE
	.align		4
.L_3603:
        /*0344*/ 	.byte	0x04, 0x1e
        /*0346*/ 	.short	(.L_3605 - .L_3604)
.L_3604:
        /*0348*/ 	.word	0x00000000
.L_3605:


//--------------------- .nv.info._Z25selective_scan_bwd_kernelI32Selective_Scan_bwd_kernel_traitsILi32ELi4ELb0ELb0ELb1ELb1ELb1EN3c104HalfENS1_7complexIfEEEEv12SSMParamsBwd --------------------------
	.section	.nv.info._Z25selective_scan_bwd_kernelI32Selective_Scan_bwd_kernel_traitsILi32ELi4ELb0ELb0ELb1ELb1ELb1EN3c104HalfENS1_7complexIfEEEEv12SSMParamsBwd,"",@"SHT_CUDA_INFO"
	.sectionflags	@""
	.align	4


	//----- nvinfo : EIATTR_CUDA_API_VERSION
	.align		4
        /*0000*/ 	.byte	0x04, 0x37
        /*0002*/ 	.short	(.L_3607 - .L_3606)
.L_3606:
        /*0004*/ 	.word	0x00000082


	//----- nvinfo : EIATTR_SW2861232_WAR
	.align		4
.L_3607:
        /*0008*/ 	.byte	0x01, 0x35
	.zero		2


	//----- nvinfo : EIATTR_PARAM_CBANK
	.align		4
        /*000c*/ 	.byte	0x04, 0x0a
        /*000e*/ 	.short	(.L_3609 - .L_3608)
	.align		4
.L_3608:
        /*0010*/ 	.word	index@(.nv.constant0._Z25selective_scan_bwd_kernelI32Selective_Scan_bwd_kernel_traitsILi32ELi4ELb0ELb0ELb1ELb1ELb1EN3c104HalfENS1_7complexIfEEEEv12SSMParamsBwd)
        /*0014*/ 	.short	0x0160
        /*0016*/ 	.short	0x01f0


	//----- nvinfo : EIATTR_CBANK_PARAM_SIZE
	.align		4
.L_3609:
        /*0018*/ 	.byte	0x03, 0x19
        /*001a*/ 	.short	0x01f0


	//----- nvinfo : EIATTR_KPARAM_INFO
	.align		4
        /*001c*/ 	.byte	0x04, 0x17
        /*001e*/ 	.short	(.L_3611 - .L_3610)
.L_3610:
        /*0020*/ 	.word	0x00000000
        /*0024*/ 	.short	0x0000
        /*0026*/ 	.short	0x0000
        /*0028*/ 	.byte	0x00, 0xf0, 0xc1, 0x07


	//----- nvinfo : EIATTR_MAXREG_COUNT
	.align		4
.L_3611:
        /*002c*/ 	.byte	0x03, 0x1b
        /*002e*/ 	.short	0x00ff


	//----- nvinfo : EIATTR_NUM_BARRIERS
	.align		4
        /*0030*/ 	.byte	0x02, 0x4c
        /*0032*/ 	.byte	0x01
	.zero		1


	//----- nvinfo : EIATTR_MERCURY_ISA_VERSION
	.align		4
        /*0034*/ 	.byte	0x03, 0x5f
        /*0036*/ 	.short	0x0000


	//----- nvinfo : EIATTR_COOP_GROUP_MASK_REGIDS
	.align		4
        /*0038*/ 	.byte	0x04, 0x29
        /*003a*/ 	.short	(.L_3613 - .L_3612)


	//   ....[0]....
.L_3612:
        /*003c*/ 	.word	0xffffffff


	//   ....[1]....
        /*0040*/ 	.word	0xffffffff


	//   ....[2]....
        /*0044*/ 	.word	0xffffffff


	//   ....[3]....
        /*0048*/ 	.word	0xffffffff


	//   ....[4]....
        /*004c*/ 	.word	0xffffffff


	//   ....[5]....
        /*0050*/ 	.word	0xffffffff


	//   ....[6]....
        /*0054*/ 	.word	0xffffffff


	//   ....[7]....
        /*0058*/ 	.word	0xffffffff


	//   ....[8]....
        /*005c*/ 	.word	0xffffffff


	//   ....[9]....
        /*0060*/ 	.word	0xffffffff


	//   ....[10]....
        /*0064*/ 	.word	0xffffffff


	//   ....[11]....
        /*0068*/ 	.word	0xffffffff


	//   ....[12]....
        /*006c*/ 	.word	0xffffffff


	//   ....[13]....
        /*0070*/ 	.word	0xffffffff


	//   ....[14]....
        /*0074*/ 	.word	0xffffffff


	//   ....[15]....
        /*0078*/ 	.word	0xffffffff


	//   ....[16]....
        /*007c*/ 	.word	0xffffffff


	//   ....[17]....
        /*0080*/ 	.word	0xffffffff


	//   ....[18]....
        /*0084*/ 	.word	0xffffffff


	//   ....[19]....
        /*0088*/ 	.word	0xffffffff


	//   ....[20]....
        /*008c*/ 	.word	0xffffffff


	//   ....[21]....
        /*0090*/ 	.word	0xffffffff


	//   ....[22]....
        /*0094*/ 	.word	0xffffffff


	//   ....[23]....
        /*0098*/ 	.word	0xffffffff


	//   ....[24]....
        /*009c*/ 	.word	0xffffffff


	//   ....[25]....
        /*00a0*/ 	.word	0xffffffff


	//   ....[26]....
        /*00a4*/ 	.word	0xffffffff


	//   ....[27]....
        /*00a8*/ 	.word	0xffffffff


	//   ....[28]....
        /*00ac*/ 	.word	0xffffffff


	//   ....[29]....
        /*00b0*/ 	.word	0xffffffff


	//   ....[30]....
        /*00b4*/ 	.word	0xffffffff


	//   ....[31]....
        /*00b8*/ 	.word	0xffffffff


	//   ....[32]....
        /*00bc*/ 	.word	0xffffffff


	//   ....[33]....
        /*00c0*/ 	.word	0xffffffff


	//   ....[34]....
        /*00c4*/ 	.word	0xffffffff


	//   ....[35]....
        /*00c8*/ 	.word	0xffffffff


	//   ....[36]....
        /*00cc*/ 	.word	0xffffffff


	//   ....[37]....
        /*00d0*/ 	.word	0xffffffff


	//   ....[38]....
        /*00d4*/ 	.word	0xffffffff


	//   ....[39]....
        /*00d8*/ 	.word	0xffffffff


	//   ....[40]....
        /*00dc*/ 	.word	0xffffffff


	//   ....[41]....
        /*00e0*/ 	.word	0xffffffff


	//   ....[42]....
        /*00e4*/ 	.word	0xffffffff


	//   ....[43]....
        /*00e8*/ 	.word	0xffffffff


	//   ....[44]....
        /*00ec*/ 	.word	0xffffffff


	//   ....[45]....
        /*00f0*/ 	.word	0xffffffff


	//   ....[46]....
        /*00f4*/ 	.word	0xffffffff


	//   ....[47]....
        /*00f8*/ 	.word	0xffffffff


	//   ....[48]....
        /*00fc*/ 	.word	0xffffffff


	//   ....[49]....
        /*0100*/ 	.word	0xffffffff


	//   ....[50]....
        /*0104*/ 	.word	0xffffffff


	//   ....[51]....
        /*0108*/ 	.word	0xffffffff


	//   ....[52]....
        /*010c*/ 	.word	0xffffffff


	//   ....[53]....
        /*0110*/ 	.word	0xffffffff


	//   ....[54]....
        /*0114*/ 	.word	0xffffffff


	//   ....[55]....
        /*0118*/ 	.word	0xffffffff


	//   ....[56]....
        /*011c*/ 	.word	0xffffffff


	//   ....[57]....
        /*0120*/ 	.word	0xffffffff


	//   ....[58]....
        /*0124*/ 	.word	0xffffffff


	//   ....[59]....
        /*0128*/ 	.word	0xffffffff


	//   ....[60]....
        /*012c*/ 	.word	0xffffffff


	//   ....[61]....
        /*0130*/ 	.word	0xffffffff


	//   ....[62]....
        /*0134*/ 	.word	0xffffffff


	//   ....[63]....
        /*0138*/ 	.word	0xffffffff


	//   ....[64]....
        /*013c*/ 	.word	0xffffffff


	//   ....[65]....
        /*0140*/ 	.word	0xffffffff


	//   ....[66]....
        /*0144*/ 	.word	0xffffffff


	//   ....[67]....
        /*0148*/ 	.word	0xffffffff


	//   ....[68]....
        /*014c*/ 	.word	0xffffffff


	//   ....[69]....
        /*0150*/ 	.word	0xffffffff


	//   ....[70]....
        /*0154*/ 	.word	0xffffffff


	//   ....[71]....
        /*0158*/ 	.word	0xffffffff


	//   ....[72]....
        /*015c*/ 	.word	0xffffffff


	//   ....[73]....
        /*0160*/ 	.word	0xffffffff


	//   ....[74]....
        /*0164*/ 	.word	0xffffffff


	//   ....[75]....
        /*0168*/ 	.word	0xffffffff


	//   ....[76]....
        /*016c*/ 	.word	0xffffffff


	//   ....[77]....
        /*0170*/ 	.word	0xffffffff


	//   ....[78]....
        /*0174*/ 	.word	0xffffffff


	//   ....[79]....
        /*0178*/ 	.word	0xffffffff


	//   ....[80]....
        /*017c*/ 	.word	0xffffffff


	//   ....[81]....
        /*0180*/ 	.word	0xffffffff


	//   ....[82]....
        /*0184*/ 	.word	0xffffffff


	//   ....[83]....
        /*0188*/ 	.word	0xffffffff


	//   ....[84]....
        /*018c*/ 	.word	0xffffffff


	//   ....[85]....
        /*0190*/ 	.word	0xffffffff


	//   ....[86]....
        /*0194*/ 	.word	0xffffffff


	//   ....[87]....
        /*0198*/ 	.word	0xffffffff


	//   ....[88]....
        /*019c*/ 	.word	0xffffffff


	//   ....[89]....
        /*01a0*/ 	.word	0xffffffff


	//   ....[90]....
        /*01a4*/ 	.word	0xffffffff


	//   ....[91]....
        /*01a8*/ 	.word	0xffffffff


	//   ....[92]....
        /*01ac*/ 	.word	0xffffffff


	//   ....[93]....
        /*01b0*/ 	.word	0xffffffff


	//   ....[94]....
        /*01b4*/ 	.word	0xffffffff


	//   ....[95]....
        /*01b8*/ 	.word	0xffffffff


	//   ....[96]....
        /*01bc*/ 	.word	0xffffffff


	//----- nvinfo : EIATTR_COOP_GROUP_INSTR_OFFSETS
	.align		4
.L_3613:
        /*01c0*/ 	.byte	0x04, 0x28
        /*01c2*/ 	.short	(.L_3615 - .L_3614)


	//   ....[0]....
.L_3614:
        /*01c4*/ 	.word	0x00000b00


	//   ....[1]....
        /*01c8*/ 	.word	0x00000c60


	//   ....[2]....
        /*01cc*/ 	.word	0x00000f70


	//   ....[3]....
        /*01d0*/ 	.word	0x00001a90


	//   ....[4]....
        /*01d4*/ 	.word	0x00001d20


	//   ....[5]....
        /*01d8*/ 	.word	0x00001f40


	//   ....[6]....
        /*01dc*/ 	.word	0x00002300


	//   ....[7]....
        /*01e0*/ 	.word	0x00002fa0


	//   ....[8]....
        /*01e4*/ 	.word	0x00003500


	//   ....[9]....
        /*01e8*/ 	.word	0x00003540


	//   ....[10]....
        /*01ec*/ 	.word	0x00003580


	//   ....[11]....
        /*01f0*/ 	.word	0x000035c0


	//   ....[12]....
        /*01f4*/ 	.word	0x00003600


	//   ....[13]....
        /*01f8*/ 	.word	0x00003630


	//   ....[14]....
        /*01fc*/ 	.word	0x00003710


	//   ....[15]....
        /*0200*/ 	.word	0x00003740


	//   ....[16]....
        /*0204*/ 	.word	0x00003750


	//   ....[17]....
        /*0208*/ 	.word	0x00003760


	//   ....[18]....
        /*020c*/ 	.word	0x00003820


	//   ....[19]....
        /*0210*/ 	.word	0x00003840


	//   ....[20]....
        /*0214*/ 	.word	0x00003850


	//   ....[21]....
        /*0218*/ 	.word	0x00003860


	//   ....[22]....
        /*021c*/ 	.word	0x00003920


	//   ....[23]....
        /*0220*/ 	.word	0x00003940


	//   ....[24]....
        /*0224*/ 	.word	0x00003950


	//   ....[25]....
        /*0228*/ 	.word	0x00003960


	//   ....[26]....
        /*022c*/ 	.word	0x00003a20


	//   ....[27]....
        /*0230*/ 	.word	0x00003a60


	//   ....[28]....
        /*0234*/ 	.word	0x00003a90


	//   ....[29]....
        /*0238*/ 	.word	0x00003ac0


	//   ....[30]....
        /*023c*/ 	.word	0x00003ca0


	//   ....[31]....
        /*0240*/ 	.word	0x00003cd0


	//   ....[32]....
        /*0244*/ 	.word	0x00003d00


	//   ....[33]....
        /*0248*/ 	.word	0x00003d60


	//   ....[34]....
        /*024c*/ 	.word	0x00003f60


	//   ....[35]....
        /*0250*/ 	.word	0x00003f90


	//   ....[36]....
        /*0254*/ 	.word	0x00003fb0


	//   ....[37]....
        /*0258*/ 	.word	0x00003fc0


	//   ....[38]....
        /*025c*/ 	.word	0x000040c0


	//   ....[39]....
        /*0260*/ 	.word	0x00004100


	//   ....[40]....
        /*0264*/ 	.word	0x00004120


	//   ....[41]....
        /*0268*/ 	.word	0x00004130


	//   ....[42]....
        /*026c*/ 	.word	0x00004240


	//   ....[43]....
        /*0270*/ 	.word	0x00004370


	//   ....[44]....
        /*0274*/ 	.word	0x000043a0


	//   ....[45]....
        /*0278*/ 	.word	0x000043c0


	//   ....[46]....
        /*027c*/ 	.word	0x000044b0


	//   ....[47]....
        /*0280*/ 	.word	0x000044e0


	//   ....[48]....
        /*0284*/ 	.word	0x000044f0


	//   ....[49]....
        /*0288*/ 	.word	0x00004500


	//   ....[50]....
        /*028c*/ 	.word	0x000045e0


	//   ....[51]....
        /*0290*/ 	.word	0x00004610


	//   ....[52]....
        /*0294*/ 	.word	0x00004630


	//   ....[53]....
        /*0298*/ 	.word	0x00004640


	//   ....[54]....
        /*029c*/ 	.word	0x00004730


	//   ....[55]....
        /*02a0*/ 	.word	0x00004770


	//   ....[56]....
        /*02a4*/ 	.word	0x000047b0


	//   ....[57]....
        /*02a8*/ 	.word	0x000047e0


	//   ....[58]....
        /*02ac*/ 	.word	0x00004810


	//   ....[59]....
        /*02b0*/ 	.word	0x00004840


	//   ....[60]....
        /*02b4*/ 	.word	0x00004870


	//   ....[61]....
        /*02b8*/ 	.word	0x000048a0


	//   ....[62]....
        /*02bc*/ 	.word	0x000048d0


	//   ....[63]....
        /*02c0*/ 	.word	0x00004900


	//   ....[64]....
        /*02c4*/ 	.word	0x00005620


	//   ....[65]....
        /*02c8*/ 	.word	0x00005660


	//   ....[66]....
        /*02cc*/ 	.word	0x000056a0


	//   ....[67]....
        /*02d0*/ 	.word	0x000056e0


	//   ....[68]....
        /*02d4*/ 	.word	0x00005740


	//   ....[69]....
        /*02d8*/ 	.word	0x00005760


	//   ....[70]....
        /*02dc*/ 	.word	0x00005780


	//   ....[71]....
        /*02e0*/ 	.word	0x000057a0


	//   ....[72]....
        /*02e4*/ 	.word	0x000057d0


	//   ....[73]....
        /*02e8*/ 	.word	0x00005800


	//   ....[74]....
        /*02ec*/ 	.word	0x00005820


	//   ....[75]....
        /*02f0*/ 	.word	0x00005830


	//   ....[76]....
        /*02f4*/ 	.word	0x00005850


	//   ....[77]....
        /*02f8*/ 	.word	0x00005880


	//   ....[78]....
        /*02fc*/ 	.word	0x000058a0


	//   ....[79]....
        /*0300*/ 	.word	0x000058c0


	//   ....[80]....
        /*0304*/ 	.word	0x00005910


	//   ....[81]....
        /*0308*/ 	.word	0x00005940


	//   ....[82]....
        /*030c*/ 	.word	0x00005980


	//   ....[83]....
        /*0310*/ 	.word	0x000059b0


	//   ....[84]....
        /*0314*/ 	.word	0x00005ec0


	//   ....[85]....
        /*0318*/ 	.word	0x00005f10


	//   ....[86]....
        /*031c*/ 	.word	0x00006430


	//   ....[87]....
        /*0320*/ 	.word	0x000067e0


	//   ....[88]....
        /*0324*/ 	.word	0x00006830


	//   ....[89]....
        /*0328*/ 	.word	0x00006860


	//   ....[90]....
        /*032c*/ 	.word	0x00006880


	//   ....[91]....
        /*0330*/ 	.word	0x000068a0


	//   ....[92]....
        /*0334*/ 	.word	0x00006950


	//   ....[93]....
        /*0338*/ 	.word	0x000069a0


	//   ....[94]....
        /*033c*/ 	.word	0x000069c0


	//   ....[95]....
        /*0340*/ 	.word	0x000069e0


	//   ....[96]....
        /*0344*/ 	.word	0x00006a00


	//----- nvinfo : EIATTR_EXIT_INSTR_OFFSETS
	.align		4
.L_3615:
        /*0348*/ 	.byte	0x04, 0x1c
        /*034a*/ 	.short	(.L_3617 - .L_3616)


	//   ....[0]....
.L_3616:
        /*034c*/ 	.word	0x00006ac0


	//   ....[1]....
        /*0350*/ 	.word	0x00006d00


	//----- nvinfo : EIATTR_MAX_THREADS
	.align		4
.L_3617:
        /*0354*/ 	.byte	0x04, 0x05
        /*0356*/ 	.short	(.L_3619 - .L_3618)
.L_3618:
        /*0358*/ 	.word	0x00000020
        /*035c*/ 	.word	0x00000001
        /*0360*/ 	.word	0x00000001


	//----- nvinfo : EIATTR_CRS_STACK_SIZE
	.align		4
.L_3619:
        /*0364*/ 	.byte	0x04, 0x1e
        /*0366*/ 	.short	(.L_3621 - .L_3620)
.L_3620:
        /*0368*/ 	.word	0x00000000
.L_3621:


//--------------------- .nv.info._Z25selective_scan_bwd_kernelI32Selective_Scan_bwd_kernel_traitsILi32ELi4ELb0ELb1ELb0ELb0ELb0EN3c104HalfENS1_7complexIfEEEEv12SSMParamsBwd --------------------------
	.section	.nv.info._Z25selective_scan_bwd_kernelI32Selective_Scan_bwd_kernel_traitsILi32ELi4ELb0ELb1ELb0ELb0ELb0EN3c104HalfENS1_7complexIfEEEEv12SSMParamsBwd,"",@"SHT_CUDA_INFO"
	.sectionflags	@""
	.align	4


	//----- nvinfo : EIATTR_CUDA_API_VERSION
	.align		4
        /*0000*/ 	.byte	0x04, 0x37
        /*0002*/ 	.short	(.L_3623 - .L_3622)
.L_3622:
        /*0004*/ 	.word	0x00000082


	//----- nvinfo : EIATTR_SW2861232_WAR
	.align		4
.L_3623:
        /*0008*/ 	.byte	0x01, 0x35
	.zero		2


	//----- nvinfo : EIATTR_PARAM_CBANK
	.align		4
        /*000c*/ 	.byte	0x04, 0x0a
        /*000e*/ 	.short	(.L_3625 - .L_3624)
	.align		4
.L_3624:
        /*0010*/ 	.word	index@(.nv.constant0._Z25selective_scan_bwd_kernelI32Selective_Scan_bwd_kernel_traitsILi32ELi4ELb0ELb1ELb0ELb0ELb0EN3c104HalfENS1_7complexIfEEEEv12SSMParamsBwd)
        /*0014*/ 	.short	0x0160
        /*0016*/ 	.short	0x01f0


	//----- nvinfo : EIATTR_CBANK_PARAM_SIZE
	.align		4
.L_3625:
        /*0018*/ 	.byte	0x03, 0x19
        /*001a*/ 	.short	0x01f0


	//----- nvinfo : EIATTR_KPARAM_INFO
	.align		4
        /*001c*/ 	.byte	0x04, 0x17
        /*001e*/ 	.short	(.L_3627 - .L_3626)
.L_3626:
        /*0020*/ 	.word	0x00000000
        /*0024*/ 	.short	0x0000
        /*0026*/ 	.short	0x0000
        /*0028*/ 	.byte	0x00, 0xf0, 0xc1, 0x07


	//----- nvinfo : EIATTR_MAXREG_COUNT
	.align		4
.L_3627:
        /*002c*/ 	.byte	0x03, 0x1b
        /*002e*/ 	.short	0x00ff


	//----- nvinfo : EIATTR_NUM_BARRIERS
	.align		4
        /*0030*/ 	.byte	0x02, 0x4c
        /*0032*/ 	.byte	0x01
	.zero		1


	//----- nvinfo : EIATTR_MERCURY_ISA_VERSION
	.align		4
        /*0034*/ 	.byte	0x03, 0x5f
        /*0036*/ 	.short	0x0000


	//----- nvinfo : EIATTR_COOP_GROUP_MASK_REGIDS
	.align		4
        /*0038*/ 	.byte	0x04, 0x29
        /*003a*/ 	.short	(.L_3629 - .L_3628)


	//   ....[0]....
.L_3628:
        /*003c*/ 	.word	0xffffffff


	//   ....[1]....
        /*0040*/ 	.word	0xffffffff


	//   ....[2]....
        /*0044*/ 	.word	0xffffffff


	//   ....[3]....
        /*0048*/ 	.word	0xffffffff


	//   ....[4]....
        /*004c*/ 	.word	0xffffffff


	//   ....[5]....
        /*0050*/ 	.word	0xffffffff


	//   ....[6]....
        /*0054*/ 	.word	0xffffffff


	//   ....[7]....
        /*0058*/ 	.word	0xffffffff


	//   ....[8]....
        /*005c*/ 	.word	0xffffffff


	//   ....[9]....
        /*0060*/ 	.word	0xffffffff


	//   ....[10]....
        /*0064*/ 	.word	0xffffffff


	//   ....[11]....
        /*0068*/ 	.word	0xffffffff


	//   ....[12]....
        /*006c*/ 	.word	0xffffffff


	//   ....[13]....
        /*0070*/ 	.word	0xffffffff


	//   ....[14]....
        /*0074*/ 	.word	0xffffffff


	//   ....[15]....
        /*0078*/ 	.word	0xffffffff


	//   ....[16]....
        /*007c*/ 	.word	0xffffffff


	//   ....[17]....
        /*0080*/ 	.word	0xffffffff


	//   ....[18]....
        /*0084*/ 	.word	0xffffffff


	//   ....[19]....
        /*0088*/ 	.word	0xffffffff


	//   ....[20]....
        /*008c*/ 	.word	0xffffffff


	//   ....[21]....
        /*0090*/ 	.word	0xffffffff


	//   ....[22]....
        /*0094*/ 	.word	0xffffffff


	//   ....[23]....
        /*0098*/ 	.word	0xffffffff


	//   ....[24]....
        /*009c*/ 	.word	0xffffffff


	//   ....[25]....
        /*00a0*/ 	.word	0xffffffff


	//   ....[26]....
        /*00a4*/ 	.word	0xffffffff


	//   ....[27]....
        /*00a8*/ 	.word	0xffffffff


	//   ....[28]....
        /*00ac*/ 	.word	0xffffffff


	//   ....[29]....
        /*00b0*/ 	.word	0xffffffff


	//   ....[30]....
        /*00b4*/ 	.word	0xffffffff


	//   ....[31]....
        /*00b8*/ 	.word	0xffffffff


	//   ....[32]....
        /*00bc*/ 	.word	0xffffffff


	//   ....[33]....
        /*00c0*/ 	.word	0xffffffff


	//   ....[34]....
        /*00c4*/ 	.word	0xffffffff


	//   ....[35]....
        /*00c8*/ 	.word	0xffffffff


	//   ....[36]....
        /*00cc*/ 	.word	0xffffffff


	//   ....[37]....
        /*00d0*/ 	.word	0xffffffff


	//   ....[38]....
        /*00d4*/ 	.word	0xffffffff


	//   ....[39]....
        /*00d8*/ 	.word	0xffffffff


	//   ....[40]....
        /*00dc*/ 	.word	0xffffffff


	//   ....[41]....
        /*00e0*/ 	.word	0xffffffff


	//   ....[42]....
        /*00e4*/ 	.word	0xffffffff


	//   ....[43]....
        /*00e8*/ 	.word	0xffffffff


	//   ....[44]....
        /*00ec*/ 	.word	0xffffffff


	//   ....[45]....
        /*00f0*/ 	.word	0xffffffff


	//   ....[46]....
        /*00f4*/ 	.word	0xffffffff


	//   ....[47]....
        /*00f8*/ 	.word	0xffffffff


	//   ....[48]....
        /*00fc*/ 	.word	0xffffffff


	//   ....[49]....
        /*0100*/ 	.word	0xffffffff


	//   ....[50]....
        /*0104*/ 	.word	0xffffffff


	//   ....[51]....
        /*0108*/ 	.word	0xffffffff


	//   ....[52]....
        /*010c*/ 	.word	0xffffffff


	//   ....[53]....
        /*0110*/ 	.word	0xffffffff


	//   ....[54]....
        /*0114*/ 	.word	0xffffffff


	//   ....[55]....
        /*0118*/ 	.word	0xffffffff


	//   ....[56]....
        /*011c*/ 	.word	0xffffffff


	//   ....[57]....
        /*0120*/ 	.word	0xffffffff


	//   ....[58]....
        /*0124*/ 	.word	0xffffffff


	//   ....[59]....
        /*0128*/ 	.word	0xffffffff


	//   ....[60]....
        /*012c*/ 	.word	0xffffffff


	//   ....[61]....
        /*0130*/ 	.word	0xffffffff


	//   ....[62]....
        /*0134*/ 	.word	0xffffffff


	//   ....[63]....
        /*0138*/ 	.word	0xffffffff


	//   ....[64]....
        /*013c*/ 	.word	0xffffffff


	//   ....[65]....
        /*0140*/ 	.word	0xffffffff


	//   ....[66]....
        /*0144*/ 	.word	0xffffffff


	//   ....[67]....
        /*0148*/ 	.word	0xffffffff


	//   ....[68]....
        /*014c*/ 	.word	0xffffffff


	//   ....[69]....
        /*0150*/ 	.word	0xffffffff


	//   ....[70]....
        /*0154*/ 	.word	0xffffffff


	//   ....[71]....
        /*0158*/ 	.word	0xffffffff


	//   ....[72]....
        /*015c*/ 	.word	0xffffffff


	//   ....[73]....
        /*0160*/ 	.word	0xffffffff


	//   ....[74]....
        /*0164*/ 	.word	0xffffffff


	//   ....[75]....
        /*0168*/ 	.word	0xffffffff


	//   ....[76]....
        /*016c*/ 	.word	0xffffffff


	//   ....[77]....
        /*0170*/ 	.word	0xffffffff


	//   ....[78]....
        /*0174*/ 	.word	0xffffffff


	//   ....[79]....
        /*0178*/ 	.word	0xffffffff


	//   ....[80]....
        /*017c*/ 	.word	0xffffffff


	//   ....[81]....
        /*0180*/ 	.word	0xffffffff


	//   ....[82]....
        /*0184*/ 	.word	0xffffffff


	//   ....[83]....
        /*0188*/ 	.word	0xffffffff


	//   ....[84]....
        /*018c*/ 	.word	0xffffffff


	//   ....[85]....
        /*0190*/ 	.word	0xffffffff


	//   ....[86]....
        /*0194*/ 	.word	0xffffffff


	//   ....[87]....
        /*0198*/ 	.word	0xffffffff


	//   ....[88]....
        /*019c*/ 	.word	0xffffffff


	//   ....[89]....
        /*01a0*/ 	.word	0xffffffff


	//   ....[90]....
        /*01a4*/ 	.word	0xffffffff


	//   ....[91]....
        /*01a8*/ 	.word	0xffffffff


	//----- nvinfo : EIATTR_COOP_GROUP_INSTR_OFFSETS
	.align		4
.L_3629:
        /*01ac*/ 	.byte	0x04, 0x28
        /*01ae*/ 	.short	(.L_3631 - .L_3630)


	//   ....[0]....
.L_3630:
        /*01b0*/ 	.word	0x00000c90


	//   ....[1]....
        /*01b4*/ 	.word	0x00000df0


	//   ....[2]....
        /*01b8*/ 	.word	0x00000f00


	//   ....[3]....
        /*01bc*/ 	.word	0x000019a0


	//   ....[4]....
        /*01c0*/ 	.word	0x00001ff0


	//   ....[5]....
        /*01c4*/ 	.word	0x00002030


	//   ....[6]....
        /*01c8*/ 	.word	0x00002070


	//   ....[7]....
        /*01cc*/ 	.word	0x00002080


	//   ....[8]....
        /*01d0*/ 	.word	0x00002090


	//   ....[9]....
        /*01d4*/ 	.word	0x000020a0


	//   ....[10]....
        /*01d8*/ 	.word	0x00002120


	//   ....[11]....
        /*01dc*/ 	.word	0x00002150


	//   ....[12]....
        /*01e0*/ 	.word	0x00002180


	//   ....[13]....
        /*01e4*/ 	.word	0x000021a0


	//   ....[14]....
        /*01e8*/ 	.word	0x00002220


	//   ....[15]....
        /*01ec*/ 	.word	0x00002250


	//   ....[16]....
        /*01f0*/ 	.word	0x00002290


	//   ....[17]....
        /*01f4*/ 	.word	0x000022b0


	//   ....[18]....
        /*01f8*/ 	.word	0x00002350


	//   ....[19]....
        /*01fc*/ 	.word	0x00002380


	//   ....[20]....
        /*0200*/ 	.word	0x000023a0


	//   ....[21]....
        /*0204*/ 	.word	0x000023b0


	//   ....[22]....
        /*0208*/ 	.word	0x00002440


	//   ....[23]....
        /*020c*/ 	.word	0x00002490


	//   ....[24]....
        /*0210*/ 	.word	0x000024d0


	//   ....[25]....
        /*0214*/ 	.word	0x00002500


	//   ....[26]....
        /*0218*/ 	.word	0x00002650


	//   ....[27]....
        /*021c*/ 	.word	0x00002690


	//   ....[28]....
        /*0220*/ 	.word	0x000026d0


	//   ....[29]....
        /*0224*/ 	.word	0x00002710


	//   ....[30]....
        /*0228*/ 	.word	0x00002900


	//   ....[31]....
        /*022c*/ 	.word	0x00002930


	//   ....[32]....
        /*0230*/ 	.word	0x00002940


	//   ....[33]....
        /*0234*/ 	.word	0x00002950


	//   ....[34]....
        /*0238*/ 	.word	0x00002a50


	//   ....[35]....
        /*023c*/ 	.word	0x00002a90


	//   ....[36]....
        /*0240*/ 	.word	0x00002ac0


	//   ....[37]....
        /*0244*/ 	.word	0x00002ae0


	//   ....[38]....
        /*0248*/ 	.word	0x00002be0


	//   ....[39]....
        /*024c*/ 	.word	0x00002c20


	//   ....[40]....
        /*0250*/ 	.word	0x00002c60


	//   ....[41]....
        /*0254*/ 	.word	0x00002c90


	//   ....[42]....
        /*0258*/ 	.word	0x00002d70


	//   ....[43]....
        /*025c*/ 	.word	0x00002da0


	//   ....[44]....
        /*0260*/ 	.word	0x00002dc0


	//   ....[45]....
        /*0264*/ 	.word	0x00002dd0


	//   ....[46]....
        /*0268*/ 	.word	0x00002eb0


	//   ....[47]....
        /*026c*/ 	.word	0x00002ee0


	//   ....[48]....
        /*0270*/ 	.word	0x00002ef0


	//   ....[49]....
        /*0274*/ 	.word	0x00002f00


	//   ....[50]....
        /*0278*/ 	.word	0x00002ff0


	//   ....[51]....
        /*027c*/ 	.word	0x00003030


	//   ....[52]....
        /*0280*/ 	.word	0x00003070


	//   ....[53]....
        /*0284*/ 	.word	0x000030a0


	//   ....[54]....
        /*0288*/ 	.word	0x000030d0


	//   ....[55]....
        /*028c*/ 	.word	0x00003100


	//   ....[56]....
        /*0290*/ 	.word	0x00003130


	//   ....[57]....
        /*0294*/ 	.word	0x00003160


	//   ....[58]....
        /*0298*/ 	.word	0x00003190


	//   ....[59]....
        /*029c*/ 	.word	0x000031c0


	//   ....[60]....
        /*02a0*/ 	.word	0x00003cd0


	//   ....[61]....
        /*02a4*/ 	.word	0x00003d10


	//   ....[62]....
        /*02a8*/ 	.word	0x00003d50


	//   ....[63]....
        /*02ac*/ 	.word	0x00003d90


	//   ....[64]....
        /*02b0*/ 	.word	0x00003e30


	//   ....[65]....
        /*02b4*/ 	.word	0x00003e50


	//   ....[66]....
        /*02b8*/ 	.word	0x00003e70


	//   ....[67]....
        /*02bc*/ 	.word	0x00003e90


	//   ....[68]....
        /*02c0*/ 	.word	0x00003ec0


	//   ....[69]....
        /*02c4*/ 	.word	0x00003ee0


	//   ....[70]....
        /*02c8*/ 	.word	0x00003f00


	//   ....[71]....
        /*02cc*/ 	.word	0x00003f20


	//   ....[72]....
        /*02d0*/ 	.word	0x00003f70


	//   ....[73]....
        /*02d4*/ 	.word	0x00003f90


	//   ....[74]....
        /*02d8*/ 	.word	0x00003fc0


	//   ....[75]....
        /*02dc*/ 	.word	0x00003ff0


	//   ....[76]....
        /*02e0*/ 	.word	0x00004090


	//   ....[77]....
        /*02e4*/ 	.word	0x000040c0


	//   ....[78]....
        /*02e8*/ 	.word	0x000040f0


	//   ....[79]....
        /*02ec*/ 	.word	0x00004120


	//   ....[80]....
        /*02f0*/ 	.word	0x00004560


	//   ....[81]....
        /*02f4*/ 	.word	0x00004840


	//   ....[82]....
        /*02f8*/ 	.word	0x00004bc0


	//   ....[83]....
        /*02fc*/ 	.word	0x00004c10


	//   ....[84]....
        /*0300*/ 	.word	0x00004c40


	//   ....[85]....
        /*0304*/ 	.word	0x00004c60


	//   ....[86]....
        /*0308*/ 	.word	0x00004c80


	//   ....[87]....
        /*030c*/ 	.word	0x00004d30


	//   ....[88]....
        /*0310*/ 	.word	0x00004d80


	//   ....[89]....
        /*0314*/ 	.word	0x00004da0


	//   ....[90]....
        /*0318*/ 	.word	0x00004dc0


	//   ....[91]....
        /*031c*/ 	.word	0x00004de0


	//----- nvinfo : EIATTR_EXIT_INSTR_OFFSETS
	.align		4
.L_3631:
        /*0320*/ 	.byte	0x04, 0x1c
        /*0322*/ 	.short	(.L_3633 - .L_3632)


	//   ....[0]....
.L_3632:
        /*0324*/ 	.word	0x00004ea0


	//   ....[1]....
        /*0328*/ 	.word	0x000050e0


	//----- nvinfo : EIATTR_MAX_THREADS
	.align		4
.L_3633:
        /*032c*/ 	.byte	0x04, 0x05
        /*032e*/ 	.short	(.L_3635 - .L_3634)
.L_3634:
        /*0330*/ 	.word	0x00000020
        /*0334*/ 	.word	0x00000001
        /*0338*/ 	.word	0x00000001


	//----- nvinfo : EIATTR_CRS_STACK_SIZE
	.align		4
.L_3635:
        /*033c*/ 	.byte	0x04, 0x1e
        /*033e*/ 	.short	(.L_3637 - .L_3636)
.L_3636:
        /*0340*/ 	.word	0x00000000
.L_3637:


//--------------------- .nv.info._Z25selective_scan_bwd_kernelI32Selective_Scan_bwd_kernel_traitsILi32ELi4ELb0ELb1ELb0ELb0ELb1EN3c104HalfENS1_7complexIfEEEEv12SSMParamsBwd --------------------------
	.section	.nv.info._Z25selective_scan_bwd_kernelI32Selective_Scan_bwd_kernel_traitsILi32ELi4ELb0ELb1ELb0ELb0ELb1EN3c104HalfENS1_7complexIfEEEEv12SSMParamsBwd,"",@"SHT_CUDA_INFO"
	.sectionflags	@""
	.align	4


	//----- nvinfo : EIATTR_CUDA_API_VERSION
	.align		4
        /*0000*/ 	.byte	0x04, 0x37
        /*0002*/ 	.short	(.L_3639 - .L_3638)
.L_3638:
        /*0004*/ 	.word	0x00000082


	//----- nvinfo : EIATTR_SW2861232_WAR
	.align		4
.L_3639:
        /*0008*/ 	.byte	0x01, 0x35
	.zero		2


	//----- nvinfo : EIATTR_PARAM_CBANK
	.align		4
        /*000c*/ 	.byte	0x04, 0x0a
        /*000e*/ 	.short	(.L_3641 - .L_3640)
	.align		4
.L_3640:
        /*0010*/ 	.word	index@(.nv.constant0._Z25selective_scan_bwd_kernelI32Selective_Scan_bwd_kernel_traitsILi32ELi4ELb0ELb1ELb0ELb0ELb1EN3c104HalfENS1_7complexIfEEEEv12SSMParamsBwd)
        /*0014*/ 	.short	0x0160
        /*0016*/ 	.short	0x01f0


	//----- nvinfo : EIATTR_CBANK_PARAM_SIZE
	.align		4
.L_3641:
        /*0018*/ 	.byte	0x03, 0x19
        /*001a*/ 	.short	0x01f0


	//----- nvinfo : EIATTR_KPARAM_INFO
	.align		4
        /*001c*/ 	.byte	0x04, 0x17
        /*001e*/ 	.short	(.L_3643 - .L_3642)
.L_3642:
        /*0020*/ 	.word	0x00000000
        /*0024*/ 	.short	0x0000
        /*0026*/ 	.short	0x0000
        /*0028*/ 	.byte	0x00, 0xf0, 0xc1, 0x07


	//----- nvinfo : EIATTR_MAXREG_COUNT
	.align		4
.L_3643:
        /*002c*/ 	.byte	0x03, 0x1b
        /*002e*/ 	.short	0x00ff


	//----- nvinfo : EIATTR_NUM_BARRIERS
	.align		4
        /*0030*/ 	.byte	0x02, 0x4c
        /*0032*/ 	.byte	0x01
	.zero		1


	//----- nvinfo : EIATTR_MERCURY_ISA_VERSION
	.align		4
        /*0034*/ 	.byte	0x03, 0x5f
        /*0036*/ 	.short	0x0000


	//----- nvinfo : EIATTR_COOP_GROUP_MASK_REGIDS
	.align		4
        /*0038*/ 	.byte	0x04, 0x29
        /*003a*/ 	.short	(.L_3645 - .L_3644)


	//   ....[0]....
.L_3644:
        /*003c*/ 	.word	0xffffffff


	//   ....[1]....
        /*0040*/ 	.word	0xffffffff


	//   ....[2]....
        /*0044*/ 	.word	0xffffffff


	//   ....[3]....
        /*0048*/ 	.word	0xffffffff


	//   ....[4]....
        /*004c*/ 	.word	0xffffffff


	//   ....[5]....
        /*0050*/ 	.word	0xffffffff


	//   ....[6]....
        /*0054*/ 	.word	0xffffffff


	//   ....[7]....
        /*0058*/ 	.word	0xffffffff


	//   ....[8]....
        /*005c*/ 	.word	0xffffffff


	//   ....[9]....
        /*0060*/ 	.word	0xffffffff


	//   ....[10]....
        /*0064*/ 	.word	0xffffffff


	//   ....[11]....
        /*0068*/ 	.word	0xffffffff


	//   ....[12]....
        /*006c*/ 	.word	0xffffffff


	//   ....[13]....
        /*0070*/ 	.word	0xffffffff


	//   ....[14]....
        /*0074*/ 	.word	0xffffffff


	//   ....[15]....
        /*0078*/ 	.word	0xffffffff


	//   ....[16]....
        /*007c*/ 	.word	0xffffffff


	//   ....[17]....
        /*0080*/ 	.word	0xffffffff


	//   ....[18]....
        /*0084*/ 	.word	0xffffffff


	//   ....[19]....
        /*0088*/ 	.word	0xffffffff


	//   ....[20]....
        /*008c*/ 	.word	0xffffffff


	//   ....[21]....
        /*0090*/ 	.word	0xffffffff


	//   ....[22]....
        /*0094*/ 	.word	0xffffffff


	//   ....[23]....
        /*0098*/ 	.word	0xffffffff


	//   ....[24]....
        /*009c*/ 	.word	0xffffffff


	//   ....[25]....
        /*00a0*/ 	.word	0xffffffff


	//   ....[26]....
        /*00a4*/ 	.word	0xffffffff


	//   ....[27]....
        /*00a8*/ 	.word	0xffffffff


	//   ....[28]....
        /*00ac*/ 	.word	0xffffffff


	//   ....[29]....
        /*00b0*/ 	.word	0xffffffff


	//   ....[30]....
        /*00b4*/ 	.word	0xffffffff


	//   ....[31]....
        /*00b8*/ 	.word	0xffffffff


	//   ....[32]....
        /*00bc*/ 	.word	0xffffffff


	//   ....[33]....
        /*00c0*/ 	.word	0xffffffff


	//   ....[34]....
        /*00c4*/ 	.word	0xffffffff


	//   ....[35]....
        /*00c8*/ 	.word	0xffffffff


	//   ....[36]....
        /*00cc*/ 	.word	0xffffffff


	//   ....[37]....
        /*00d0*/ 	.word	0xffffffff


	//   ....[38]....
        /*00d4*/ 	.word	0xffffffff


	//   ....[39]....
        /*00d8*/ 	.word	0xffffffff


	//   ....[40]....
        /*00dc*/ 	.word	0xffffffff


	//   ....[41]....
        /*00e0*/ 	.word	0xffffffff


	//   ....[42]....
        /*00e4*/ 	.word	0xffffffff


	//   ....[43]....
        /*00e8*/ 	.word	0xffffffff


	//   ....[44]....
        /*00ec*/ 	.word	0xffffffff


	//   ....[45]....
        /*00f0*/ 	.word	0xffffffff


	//   ....[46]....
        /*00f4*/ 	.word	0xffffffff


	//   ....[47]....
        /*00f8*/ 	.word	0xffffffff


	//   ....[48]....
        /*00fc*/ 	.word	0xffffffff


	//   ....[49]....
        /*0100*/ 	.word	0xffffffff


	//   ....[50]....
        /*0104*/ 	.word	0xffffffff


	//   ....[51]....
        /*0108*/ 	.word	0xffffffff


	//   ....[52]....
        /*010c*/ 	.word	0xffffffff


	//   ....[53]....
        /*0110*/ 	.word	0xffffffff


	//   ....[54]....
        /*0114*/ 	.word	0xffffffff


	//   ....[55]....
        /*0118*/ 	.word	0xffffffff


	//   ....[56]....
        /*011c*/ 	.word	0xffffffff


	//   ....[57]....
        /*0120*/ 	.word	0xffffffff


	//   ....[58]....
        /*0124*/ 	.word	0xffffffff


	//   ....[59]....
        /*0128*/ 	.word	0xffffffff


	//   ....[60]....
        /*012c*/ 	.word	0xffffffff


	//   ....[61]....
        /*0130*/ 	.word	0xffffffff


	//   ....[62]....
        /*0134*/ 	.word	0xffffffff


	//   ....[63]....
        /*0138*/ 	.word	0xffffffff


	//   ....[64]....
        /*013c*/ 	.word	0xffffffff


	//   ....[65]....
        /*0140*/ 	.word	0xffffffff


	//   ....[66]....
        /*0144*/ 	.word	0xffffffff


	//   ....[67]....
        /*0148*/ 	.word	0xffffffff


	//   ....[68]....
        /*014c*/ 	.word	0xffffffff


	//   ....[69]....
        /*0150*/ 	.word	0xffffffff


	//   ....[70]....
        /*0154*/ 	.word	0xffffffff


	//   ....[71]....
        /*0158*/ 	.word	0xffffffff


	//   ....[72]....
        /*015c*/ 	.word	0xffffffff


	//   ....[73]....
        /*0160*/ 	.word	0xffffffff


	//   ....[74]....
        /*0164*/ 	.word	0xffffffff


	//   ....[75]....
        /*0168*/ 	.word	0xffffffff


	//   ....[76]....
        /*016c*/ 	.word	0xffffffff


	//   ....[77]....
        /*0170*/ 	.word	0xffffffff


	//   ....[78]....
        /*0174*/ 	.word	0xffffffff


	//   ....[79]....
        /*0178*/ 	.word	0xffffffff


	//   ....[80]....
        /*017c*/ 	.word	0xffffffff


	//   ....[81]....
        /*0180*/ 	.word	0xffffffff


	//   ....[82]....
        /*0184*/ 	.word	0xffffffff


	//   ....[83]....
        /*0188*/ 	.word	0xffffffff


	//   ....[84]....
        /*018c*/ 	.word	0xffffffff


	//   ....[85]....
        /*0190*/ 	.word	0xffffffff


	//   ....[86]....
        /*0194*/ 	.word	0xffffffff


	//   ....[87]....
        /*0198*/ 	.word	0xffffffff


	//   ....[88]....
        /*019c*/ 	.word	0xffffffff


	//   ....[89]....
        /*01a0*/ 	.word	0xffffffff


	//   ....[90]....
        /*01a4*/ 	.word	0xffffffff


	//   ....[91]....
        /*01a8*/ 	.word	0xffffffff


	//   ....[92]....
        /*01ac*/ 	.word	0xffffffff


	//   ....[93]....
        /*01b0*/ 	.word	0xffffffff


	//   ....[94]....
        /*01b4*/ 	.word	0xffffffff


	//   ....[95]....
        /*01b8*/ 	.word	0xffffffff


	//----- nvinfo : EIATTR_COOP_GROUP_INSTR_OFFSETS
	.align		4
.L_3645:
        /*01bc*/ 	.byte	0x04, 0x28
        /*01be*/ 	.short	(.L_3647 - .L_3646)


	//   ....[0]....
.L_3646:
        /*01c0*/ 	.word	0x00000b80


	//   ....[1]....
        /*01c4*/ 	.word	0x00000cd0


	//   ....[2]....
        /*01c8*/ 	.word	0x00000f80


	//   ....[3]....
        /*01cc*/ 	.word	0x000011c0


	//   ....[4]....
        /*01d0*/ 	.word	0x000013c0


	//   ....[5]....
        /*01d4*/ 	.word	0x00001600


	//   ....[6]....
        /*01d8*/ 	.word	0x00001aa0


	//   ....[7]....
        /*01dc*/ 	.word	0x00002710


	//   ....[8]....
        /*01e0*/ 	.word	0x00002df0


	//   ....[9]....
        /*01e4*/ 	.word	0x00002e30


	//   ....[10]....
        /*01e8*/ 	.word	0x00002e40


	//   ....[11]....
        /*01ec*/ 	.word	0x00002e50


	//   ....[12]....
        /*01f0*/ 	.word	0x00002e60


	//   ....[13]....
        /*01f4*/ 	.word	0x00002e70


	//   ....[14]....
        /*01f8*/ 	.word	0x00002f30


	//   ....[15]....
        /*01fc*/ 	.word	0x00002f50


	//   ....[16]....
        /*0200*/ 	.word	0x00002f60


	//   ....[17]....
        /*0204*/ 	.word	0x00002f70


	//   ....[18]....
        /*0208*/ 	.word	0x00003030


	//   ....[19]....
        /*020c*/ 	.word	0x00003050


	//   ....[20]....
        /*0210*/ 	.word	0x00003060


	//   ....[21]....
        /*0214*/ 	.word	0x00003070


	//   ....[22]....
        /*0218*/ 	.word	0x00003130


	//   ....[23]....
        /*021c*/ 	.word	0x00003150


	//   ....[24]....
        /*0220*/ 	.word	0x00003160


	//   ....[25]....
        /*0224*/ 	.word	0x00003170


	//   ....[26]....
        /*0228*/ 	.word	0x00003230


	//   ....[27]....
        /*022c*/ 	.word	0x00003270


	//   ....[28]....
        /*0230*/ 	.word	0x000032a0


	//   ....[29]....
        /*0234*/ 	.word	0x000032d0


	//   ....[30]....
        /*0238*/ 	.word	0x000033d0


	//   ....[31]....
        /*023c*/ 	.word	0x00003440


	//   ....[32]....
        /*0240*/ 	.word	0x00003480


	//   ....[33]....
        /*0244*/ 	.word	0x000034b0


	//   ....[34]....
        /*0248*/ 	.word	0x00003640


	//   ....[35]....
        /*024c*/ 	.word	0x00003670


	//   ....[36]....
        /*0250*/ 	.word	0x000036d0


	//   ....[37]....
        /*0254*/ 	.word	0x000036f0


	//   ....[38]....
        /*0258*/ 	.word	0x000037f0


	//   ....[39]....
        /*025c*/ 	.word	0x00003830


	//   ....[40]....
        /*0260*/ 	.word	0x00003860


	//   ....[41]....
        /*0264*/ 	.word	0x00003880


	//   ....[42]....
        /*0268*/ 	.word	0x00003980


	//   ....[43]....
        /*026c*/ 	.word	0x000039c0


	//   ....[44]....
        /*0270*/ 	.word	0x00003a00


	//   ....[45]....
        /*0274*/ 	.word	0x00003a30


	//   ....[46]....
        /*0278*/ 	.word	0x00003b20


	//   ....[47]....
        /*027c*/ 	.word	0x00003b50


	//   ....[48]....
        /*0280*/ 	.word	0x00003b60


	//   ....[49]....
        /*0284*/ 	.word	0x00003b70


	//   ....[50]....
        /*0288*/ 	.word	0x00003c50


	//   ....[51]....
        /*028c*/ 	.word	0x00003c80


	//   ....[52]....
        /*0290*/ 	.word	0x00003c90


	//   ....[53]....
        /*0294*/ 	.word	0x00003ca0


	//   ....[54]....
        /*0298*/ 	.word	0x00003d90


	//   ....[55]....
        /*029c*/ 	.word	0x00003dd0


	//   ....[56]....
        /*02a0*/ 	.word	0x00003e10


	//   ....[57]....
        /*02a4*/ 	.word	0x00003e40


	//   ....[58]....
        /*02a8*/ 	.word	0x00003e70


	//   ....[59]....
        /*02ac*/ 	.word	0x00003ea0


	//   ....[60]....
        /*02b0*/ 	.word	0x00003ed0


	//   ....[61]....
        /*02b4*/ 	.word	0x00003f00


	//   ....[62]....
        /*02b8*/ 	.word	0x00003f30


	//   ....[63]....
        /*02bc*/ 	.word	0x00003f60


	//   ....[64]....
        /*02c0*/ 	.word	0x00004b40


	//   ....[65]....
        /*02c4*/ 	.word	0x00004b80


	//   ....[66]....
        /*02c8*/ 	.word	0x00004bc0


	//   ....[67]....
        /*02cc*/ 	.word	0x00004c00


	//   ....[68]....
        /*02d0*/ 	.word	0x00004c50


	//   ....[69]....
        /*02d4*/ 	.word	0x00004c80


	//   ....[70]....
        /*02d8*/ 	.word	0x00004ca0


	//   ....[71]....
        /*02dc*/ 	.word	0x00004cb0


	//   ....[72]....
        /*02e0*/ 	.word	0x00004cd0


	//   ....[73]....
        /*02e4*/ 	.word	0x00004d00


	//   ....[74]....
        /*02e8*/ 	.word	0x00004d20


	//   ....[75]....
        /*02ec*/ 	.word	0x00004d40


	//   ....[76]....
        /*02f0*/ 	.word	0x00004d60


	//   ....[77]....
        /*02f4*/ 	.word	0x00004d90


	//   ....[78]....
        /*02f8*/ 	.word	0x00004db0


	//   ....[79]....
        /*02fc*/ 	.word	0x00004de0


	//   ....[80]....
        /*0300*/ 	.word	0x00004e60


	//   ....[81]....
        /*0304*/ 	.word	0x00004ea0


	//   ....[82]....
        /*0308*/ 	.word	0x00004ed0


	//   ....[83]....
        /*030c*/ 	.word	0x00004f10


	//   ....[84]....
        /*0310*/ 	.word	0x00005310


	//   ....[85]....
        /*0314*/ 	.word	0x00005620


	//   ....[86]....
        /*0318*/ 	.word	0x000059d0


	//   ....[87]....
        /*031c*/ 	.word	0x00005a20


	//   ....[88]....
        /*0320*/ 	.word	0x00005a50


	//   ....[89]....
        /*0324*/ 	.word	0x00005a70


	//   ....[90]....
        /*0328*/ 	.word	0x00005a90


	//   ....[91]....
        /*032c*/ 	.word	0x00005b40


	//   ....[92]....
        /*0330*/ 	.word	0x00005b90


	//   ....[93]....
        /*0334*/ 	.word	0x00005bb0


	//   ....[94]....
        /*0338*/ 	.word	0x00005bd0


	//   ....[95]....
        /*033c*/ 	.word	0x00005bf0


	//----- nvinfo : EIATTR_EXIT_INSTR_OFFSETS
	.align		4
.L_3647:
        /*0340*/ 	.byte	0x04, 0x1c
        /*0342*/ 	.short	(.L_3649 - .L_3648)


	//   ....[0]....
.L_3648:
        /*0344*/ 	.word	0x00005cb0


	//   ....[1]....
        /*0348*/ 	.word	0x00005ef0


	//----- nvinfo : EIATTR_MAX_THREADS
	.align		4
.L_3649:
        /*034c*/ 	.byte	0x04, 0x05
        /*034e*/ 	.short	(.L_3651 - .L_3650)
.L_3650:
        /*0350*/ 	.word	0x00000020
        /*0354*/ 	.word	0x00000001
        /*0358*/ 	.word	0x00000001


	//----- nvinfo : EIATTR_CRS_STACK_SIZE
	.align		4
.L_3651:
        /*035c*/ 	.byte	0x04, 0x1e
        /*035e*/ 	.short	(.L_3653 - .L_3652)
.L_3652:
        /*0360*/ 	.word	0x00000000
.L_3653:


//--------------------- .nv.info._Z25selective_scan_bwd_kernelI32Selective_Scan_bwd_kernel_traitsILi32ELi4ELb0ELb1ELb0ELb1ELb0EN3c104HalfENS1_7complexIfEEEEv12SSMParamsBwd --------------------------
	.section	.nv.info._Z25selective_scan_bwd_kernelI32Selective_Scan_bwd_kernel_traitsILi32ELi4ELb0ELb1ELb0ELb1ELb0EN3c104HalfENS1_7complexIfEEEEv12SSMParamsBwd,"",@"SHT_CUDA_INFO"
	.sectionflags	@""
	.align	4


	//----- nvinfo : EIATTR_CUDA_API_VERSION
	.align		4
        /*0000*/ 	.byte	0x04, 0x37
        /*0002*/ 	.short	(.L_3655 - .L_3654)
.L_3654:
        /*0004*/ 	.word	0x00000082


	//----- nvinfo : EIATTR_SW2861232_WAR
	.align		4
.L_3655:
        /*0008*/ 	.byte	0x01, 0x35
	.zero		2


	//----- nvinfo : EIATTR_PARAM_CBANK
	.align		4
        /*000c*/ 	.byte	0x04, 0x0a
        /*000e*/ 	.short	(.L_3657 - .L_3656)
	.align		4
.L_3656:
        /*0010*/ 	.word	index@(.nv.constant0._Z25selective_scan_bwd_kernelI32Selective_Scan_bwd_kernel_traitsILi32ELi4ELb0ELb1ELb0ELb1ELb0EN3c104HalfENS1_7complexIfEEEEv12SSMParamsBwd)
        /*0014*/ 	.short	0x0160
        /*0016*/ 	.short	0x01f0


	//----- nvinfo : EIATTR_CBANK_PARAM_SIZE
	.align		4
.L_3657:
        /*0018*/ 	.byte	0x03, 0x19
        /*001a*/ 	.short	0x01f0


	//----- nvinfo : EIATTR_KPARAM_INFO
	.align		4
        /*001c*/ 	.byte	0x04, 0x17
        /*001e*/ 	.short	(.L_3659 - .L_3658)
.L_3658:
        /*0020*/ 	.word	0x00000000
        /*0024*/ 	.short	0x0000
        /*0026*/ 	.short	0x0000
        /*0028*/ 	.byte	0x00, 0xf0, 0xc1, 0x07


	//----- nvinfo : EIATTR_MAXREG_COUNT
	.align		4
.L_3659:
        /*002c*/ 	.byte	0x03, 0x1b
        /*002e*/ 	.short	0x00ff


	//----- nvinfo : EIATTR_NUM_BARRIERS
	.align		4
        /*0030*/ 	.byte	0x02, 0x4c
        /*0032*/ 	.byte	0x01
	.zero		1


	//----- nvinfo : EIATTR_MERCURY_ISA_VERSION
	.align		4
        /*0034*/ 	.byte	0x03, 0x5f
        /*0036*/ 	.short	0x0000


	//----- nvinfo : EIATTR_COOP_GROUP_MASK_REGIDS
	.align		4
        /*0038*/ 	.byte	0x04, 0x29
        /*003a*/ 	.short	(.L_3661 - .L_3660)


	//   ....[0]....
.L_3660:
        /*003c*/ 	.word	0xffffffff


	//   ....[1]....
        /*0040*/ 	.word	0xffffffff


	//   ....[2]....
        /*0044*/ 	.word	0xffffffff


	//   ....[3]....
        /*0048*/ 	.word	0xffffffff


	//   ....[4]....
        /*004c*/ 	.word	0xffffffff


	//   ....[5]....
        /*0050*/ 	.word	0xffffffff


	//   ....[6]....
        /*0054*/ 	.word	0xffffffff


	//   ....[7]....
        /*0058*/ 	.word	0xffffffff


	//   ....[8]....
        /*005c*/ 	.word	0xffffffff


	//   ....[9]....
        /*0060*/ 	.word	0xffffffff


	//   ....[10]....
        /*0064*/ 	.word	0xffffffff


	//   ....[11]....
        /*0068*/ 	.word	0xffffffff


	//   ....[12]....
        /*006c*/ 	.word	0xffffffff


	//   ....[13]....
        /*0070*/ 	.word	0xffffffff


	//   ....[14]....
        /*0074*/ 	.word	0xffffffff


	//   ....[15]....
        /*0078*/ 	.word	0xffffffff


	//   ....[16]....
        /*007c*/ 	.word	0xffffffff


	//   ....[17]....
        /*0080*/ 	.word	0xffffffff


	//   ....[18]....
        /*0084*/ 	.word	0xffffffff


	//   ....[19]....
        /*0088*/ 	.word	0xffffffff


	//   ....[20]....
        /*008c*/ 	.word	0xffffffff


	//   ....[21]....
        /*0090*/ 	.word	0xffffffff


	//   ....[22]....
        /*0094*/ 	.word	0xffffffff


	//   ....[23]....
        /*0098*/ 	.word	0xffffffff


	//   ....[24]....
        /*009c*/ 	.word	0xffffffff


	//   ....[25]....
        /*00a0*/ 	.word	0xffffffff


	//   ....[26]....
        /*00a4*/ 	.word	0xffffffff


	//   ....[27]....
        /*00a8*/ 	.word	0xffffffff


	//   ....[28]....
        /*00ac*/ 	.word	0xffffffff


	//   ....[29]....
        /*00b0*/ 	.word	0xffffffff


	//   ....[30]....
        /*00b4*/ 	.word	0xffffffff


	//   ....[31]....
        /*00b8*/ 	.word	0xffffffff


	//   ....[32]....
        /*00bc*/ 	.word	0xffffffff


	//   ....[33]....
        /*00c0*/ 	.word	0xffffffff


	//   ....[34]....
        /*00c4*/ 	.word	0xffffffff


	//   ....[35]....
        /*00c8*/ 	.word	0xffffffff


	//   ....[36]....
        /*00cc*/ 	.word	0xffffffff


	//   ....[37]....
        /*00d0*/ 	.word	0xffffffff


	//   ....[38]....
        /*00d4*/ 	.word	0xffffffff


	//   ....[39]....
        /*00d8*/ 	.word	0xffffffff


	//   ....[40]....
        /*00dc*/ 	.word	0xffffffff


	//   ....[41]....
        /*00e0*/ 	.word	0xffffffff


	//   ....[42]....
        /*00e4*/ 	.word	0xffffffff


	//   ....[43]....
        /*00e8*/ 	.word	0xffffffff


	//   ....[44]....
        /*00ec*/ 	.word	0xffffffff


	//   ....[45]....
        /*00f0*/ 	.word	0xffffffff


	//   ....[46]....
        /*00f4*/ 	.word	0xffffffff


	//   ....[47]....
        /*00f8*/ 	.word	0xffffffff


	//   ....[48]....
        /*00fc*/ 	.word	0xffffffff


	//   ....[49]....
        /*0100*/ 	.word	0xffffffff


	//   ....[50]....
        /*0104*/ 	.word	0xffffffff


	//   ....[51]....
        /*0108*/ 	.word	0xffffffff


	//   ....[52]....
        /*010c*/ 	.word	0xffffffff


	//   ....[53]....
        /*0110*/ 	.word	0xffffffff


	//   ....[54]....
        /*0114*/ 	.word	0xffffffff


	//   ....[55]....
        /*0118*/ 	.word	0xffffffff


	//   ....[56]....
        /*011c*/ 	.word	0xffffffff


	//   ....[57]....
        /*0120*/ 	.word	0xffffffff


	//   ....[58]....
        /*0124*/ 	.word	0xffffffff


	//   ....[59]....
        /*0128*/ 	.word	0xffffffff


	//   ....[60]....
        /*012c*/ 	.word	0xffffffff


	//   ....[61]....
        /*0130*/ 	.word	0xffffffff


	//   ....[62]....
        /*0134*/ 	.word	0xffffffff


	//   ....[63]....
        /*0138*/ 	.word	0xffffffff


	//   ....[64]....
        /*013c*/ 	.word	0xffffffff


	//   ....[65]....
        /*0140*/ 	.word	0xffffffff


	//   ....[66]....
        /*0144*/ 	.word	0xffffffff


	//   ....[67]....
        /*0148*/ 	.word	0xffffffff


	//   ....[68]....
        /*014c*/ 	.word	0xffffffff


	//   ....[69]....
        /*0150*/ 	.word	0xffffffff


	//   ....[70]....
        /*0154*/ 	.word	0xffffffff


	//   ....[71]....
        /*0158*/ 	.word	0xffffffff


	//   ....[72]....
        /*015c*/ 	.word	0xffffffff


	//   ....[73]....
        /*0160*/ 	.word	0xffffffff


	//   ....[74]....
        /*0164*/ 	.word	0xffffffff


	//   ....[75]....
        /*0168*/ 	.word	0xffffffff


	//   ....[76]....
        /*016c*/ 	.word	0xffffffff


	//   ....[77]....
        /*0170*/ 	.word	0xffffffff


	//   ....[78]....
        /*0174*/ 	.word	0xffffffff


	//   ....[79]....
        /*0178*/ 	.word	0xffffffff


	//   ....[80]....
        /*017c*/ 	.word	0xffffffff


	//   ....[81]....
        /*0180*/ 	.word	0xffffffff


	//   ....[82]....
        /*0184*/ 	.word	0xffffffff


	//   ....[83]....
        /*0188*/ 	.word	0xffffffff


	//   ....[84]....
        /*018c*/ 	.word	0xffffffff


	//   ....[85]....
        /*0190*/ 	.word	0xffffffff


	//   ....[86]....
        /*0194*/ 	.word	0xffffffff


	//   ....[87]....
        /*0198*/ 	.word	0xffffffff


	//   ....[88]....
        /*019c*/ 	.word	0xffffffff


	//   ....[89]....
        /*01a0*/ 	.word	0xffffffff


	//   ....[90]....
        /*01a4*/ 	.word	0xffffffff


	//   ....[91]....
        /*01a8*/ 	.word	0xffffffff


	//   ....[92]....
        /*01ac*/ 	.word	0xffffffff


	//----- nvinfo : EIATTR_COOP_GROUP_INSTR_OFFSETS
	.align		4
.L_3661:
        /*01b0*/ 	.byte	0x04, 0x28
        /*01b2*/ 	.short	(.L_3663 - .L_3662)


	//   ....[0]....
.L_3662:
        /*01b4*/ 	.word	0x00000c60


	//   ....[1]....
        /*01b8*/ 	.word	0x00000de0


	//   ....[2]....
        /*01bc*/ 	.word	0x00000f80


	//   ....[3]....
        /*01c0*/ 	.word	0x00002240


	//   ....[4]....
        /*01c4*/ 	.word	0x000028c0


	//   ....[5]....
        /*01c8*/ 	.word	0x00002900


	//   ....[6]....
        /*01cc*/ 	.word	0x00002940


	//   ....[7]....
        /*01d0*/ 	.word	0x00002950


	//   ....[8]....
        /*01d4*/ 	.word	0x00002960


	//   ....[9]....
        /*01d8*/ 	.word	0x00002970


	//   ....[10]....
        /*01dc*/ 	.word	0x000029f0


	//   ....[11]....
        /*01e0*/ 	.word	0x00002a20


	//   ....[12]....
        /*01e4*/ 	.word	0x00002a60


	//   ....[13]....
        /*01e8*/ 	.word	0x00002a70


	//   ....[14]....
        /*01ec*/ 	.word	0x00002af0


	//   ....[15]....
        /*01f0*/ 	.word	0x00002b30


	//   ....[16]....
        /*01f4*/ 	.word	0x00002b60


	//   ....[17]....
        /*01f8*/ 	.word	0x00002b70


	//   ....[18]....
        /*01fc*/ 	.word	0x00002c10


	//   ....[19]....
        /*0200*/ 	.word	0x00002c40


	//   ....[20]....
        /*0204*/ 	.word	0x00002c60


	//   ....[21]....
        /*0208*/ 	.word	0x00002c70


	//   ....[22]....
        /*020c*/ 	.word	0x00002d10


	//   ....[23]....
        /*0210*/ 	.word	0x00002d50


	//   ....[24]....
        /*0214*/ 	.word	0x00002d90


	//   ....[25]....
        /*0218*/ 	.word	0x00002dc0


	//   ....[26]....
        /*021c*/ 	.word	0x00002f30


	//   ....[27]....
        /*0220*/ 	.word	0x00002f70


	//   ....[28]....
        /*0224*/ 	.word	0x00002fb0


	//   ....[29]....
        /*0228*/ 	.word	0x00002ff0


	//   ....[30]....
        /*022c*/ 	.word	0x000031c0


	//   ....[31]....
        /*0230*/ 	.word	0x000031f0


	//   ....[32]....
        /*0234*/ 	.word	0x00003200


	//   ....[33]....
        /*0238*/ 	.word	0x00003210


	//   ....[34]....
        /*023c*/ 	.word	0x00003310


	//   ....[35]....
        /*0240*/ 	.word	0x00003350


	//   ....[36]....
        /*0244*/ 	.word	0x00003380


	//   ....[37]....
        /*0248*/ 	.word	0x000033a0


	//   ....[38]....
        /*024c*/ 	.word	0x000034a0


	//   ....[39]....
        /*0250*/ 	.word	0x000034e0


	//   ....[40]....
        /*0254*/ 	.word	0x00003520


	//   ....[41]....
        /*0258*/ 	.word	0x00003550


	//   ....[42]....
        /*025c*/ 	.word	0x00003630


	//   ....[43]....
        /*0260*/ 	.word	0x00003660


	//   ....[44]....
        /*0264*/ 	.word	0x00003680


	//   ....[45]....
        /*0268*/ 	.word	0x00003690


	//   ....[46]....
        /*026c*/ 	.word	0x00003770


	//   ....[47]....
        /*0270*/ 	.word	0x000037a0


	//   ....[48]....
        /*0274*/ 	.word	0x000037b0


	//   ....[49]....
        /*0278*/ 	.word	0x000037c0


	//   ....[50]....
        /*027c*/ 	.word	0x000038a0


	//   ....[51]....
        /*0280*/ 	.word	0x000038e0


	//   ....[52]....
        /*0284*/ 	.word	0x00003920


	//   ....[53]....
        /*0288*/ 	.word	0x00003950


	//   ....[54]....
        /*028c*/ 	.word	0x00003980


	//   ....[55]....
        /*0290*/ 	.word	0x000039b0


	//   ....[56]....
        /*0294*/ 	.word	0x000039e0


	//   ....[57]....
        /*0298*/ 	.word	0x00003a10


	//   ....[58]....
        /*029c*/ 	.word	0x00003a40


	//   ....[59]....
        /*02a0*/ 	.word	0x00003a70


	//   ....[60]....
        /*02a4*/ 	.word	0x00004590


	//   ....[61]....
        /*02a8*/ 	.word	0x000045d0


	//   ....[62]....
        /*02ac*/ 	.word	0x00004610


	//   ....[63]....
        /*02b0*/ 	.word	0x00004650


	//   ....[64]....
        /*02b4*/ 	.word	0x000046a0


	//   ....[65]....
        /*02b8*/ 	.word	0x000046d0


	//   ....[66]....
        /*02bc*/ 	.word	0x000046f0


	//   ....[67]....
        /*02c0*/ 	.word	0x00004700


	//   ....[68]....
        /*02c4*/ 	.word	0x00004720


	//   ....[69]....
        /*02c8*/ 	.word	0x00004750


	//   ....[70]....
        /*02cc*/ 	.word	0x00004770


	//   ....[71]....
        /*02d0*/ 	.word	0x00004790


	//   ....[72]....
        /*02d4*/ 	.word	0x000047d0


	//   ....[73]....
        /*02d8*/ 	.word	0x00004800


	//   ....[74]....
        /*02dc*/ 	.word	0x00004830


	//   ....[75]....
        /*02e0*/ 	.word	0x00004860


	//   ....[76]....
        /*02e4*/ 	.word	0x00004900


	//   ....[77]....
        /*02e8*/ 	.word	0x00004930


	//   ....[78]....
        /*02ec*/ 	.word	0x00004970


	//   ....[79]....
        /*02f0*/ 	.word	0x000049a0


	//   ....[80]....
        /*02f4*/ 	.word	0x00004ef0


	//   ....[81]....
        /*02f8*/ 	.word	0x00004f30


	//   ....[82]....
        /*02fc*/ 	.word	0x00005470


	//   ....[83]....
        /*0300*/ 	.word	0x000057f0


	//   ....[84]....
        /*0304*/ 	.word	0x00005840


	//   ....[85]....
        /*0308*/ 	.word	0x00005870


	//   ....[86]....
        /*030c*/ 	.word	0x00005890


	//   ....[87]....
        /*0310*/ 	.word	0x000058b0


	//   ....[88]....
        /*0314*/ 	.word	0x00005960


	//   ....[89]....
        /*0318*/ 	.word	0x000059b0


	//   ....[90]....
        /*031c*/ 	.word	0x000059d0


	//   ....[91]....
        /*0320*/ 	.word	0x000059f0


	//   ....[92]....
        /*0324*/ 	.word	0x00005a10


	//----- nvinfo : EIATTR_EXIT_INSTR_OFFSETS
	.align		4
.L_3663:
        /*0328*/ 	.byte	0x04, 0x1c
        /*032a*/ 	.short	(.L_3665 - .L_3664)


	//   ....[0]....
.L_3664:
        /*032c*/ 	.word	0x00005ad0


	//   ....[1]....
        /*0330*/ 	.word	0x00005d10


	//----- nvinfo : EIATTR_MAX_THREADS
	.align		4
.L_3665:
        /*0334*/ 	.byte	0x04, 0x05
        /*0336*/ 	.short	(.L_3667 - .L_3666)
.L_3666:
        /*0338*/ 	.word	0x00000020
        /*033c*/ 	.word	0x00000001
        /*0340*/ 	.word	0x00000001


	//----- nvinfo : EIATTR_CRS_STACK_SIZE
	.align		4
.L_3667:
        /*0344*/ 	.byte	0x04, 0x1e
        /*0346*/ 	.short	(.L_3669 - .L_3668)
.L_3668:
        /*0348*/ 	.word	0x00000000
.L_3669:


//--------------------- .nv.info._Z25selective_scan_bwd_kernelI32Selective_Scan_bwd_kernel_traitsILi32ELi4ELb0ELb1ELb0ELb1ELb1EN3c104HalfENS1_7complexIfEEEEv12SSMParamsBwd --------------------------
	.section	.nv.info._Z25selective_scan_bwd_kernelI32Selective_Scan_bwd_kernel_traitsILi32ELi4ELb0ELb1ELb0ELb1ELb1EN3c104HalfENS1_7complexIfEEEEv12SSMParamsBwd,"",@"SHT_CUDA_INFO"
	.sectionflags	@""
	.align	4


	//----- nvinfo : EIATTR_CUDA_API_VERSION
	.align		4
        /*0000*/ 	.byte	0x04, 0x37
        /*0002*/ 	.short	(.L_3671 - .L_3670)
.L_3670:
        /*0004*/ 	.word	0x00000082


	//----- nvinfo : EIATTR_SW2861232_WAR
	.align		4
.L_3671:
        /*0008*/ 	.byte	0x01, 0x35
	.zero		2


	//----- nvinfo : EIATTR_PARAM_CBANK
	.align		4
        /*000c*/ 	.byte	0x04, 0x0a
        /*000e*/ 	.short	(.L_3673 - .L_3672)
	.align		4
.L_3672:
        /*0010*/ 	.word	index@(.nv.constant0._Z25selective_scan_bwd_kernelI32Selective_Scan_bwd_kernel_traitsILi32ELi4ELb0ELb1ELb0ELb1ELb1EN3c104HalfENS1_7complexIfEEEEv12SSMParamsBwd)
        /*0014*/ 	.short	0x0160
        /*0016*/ 	.short	0x01f0


	//----- nvinfo : EIATTR_CBANK_PARAM_SIZE
	.align		4
.L_3673:
        /*0018*/ 	.byte	0x03, 0x19
        /*001a*/ 	.short	0x01f0


	//----- nvinfo : EIATTR_KPARAM_INFO
	.align		4
        /*001c*/ 	.byte	0x04, 0x17
        /*001e*/ 	.short	(.L_3675 - .L_3674)
.L_3674:
        /*0020*/ 	.word	0x00000000
        /*0024*/ 	.short	0x0000
        /*0026*/ 	.short	0x0000
        /*0028*/ 	.byte	0x00, 0xf0, 0xc1, 0x07


	//----- nvinfo : EIATTR_MAXREG_COUNT
	.align		4
.L_3675:
        /*002c*/ 	.byte	0x03, 0x1b
        /*002e*/ 	.short	0x00ff


	//----- nvinfo : EIATTR_NUM_BARRIERS
	.align		4
        /*0030*/ 	.byte	0x02, 0x4c
        /*0032*/ 	.byte	0x01
	.zero		1


	//----- nvinfo : EIATTR_MERCURY_ISA_VERSION
	.align		4
        /*0034*/ 	.byte	0x03, 0x5f
        /*0036*/ 	.short	0x0000


	//----- nvinfo : EIATTR_COOP_GROUP_MASK_REGIDS
	.align		4
        /*0038*/ 	.byte	0x04, 0x29
        /*003a*/ 	.short	(.L_3677 - .L_3676)


	//   ....[0]....
.L_3676:
        /*003c*/ 	.word	0xffffffff


	//   ....[1]....
        /*0040*/ 	.word	0xffffffff


	//   ....[2]....
        /*0044*/ 	.word	0xffffffff


	//   ....[3]....
        /*0048*/ 	.word	0xffffffff


	//   ....[4]....
        /*004c*/ 	.word	0xffffffff


	//   ....[5]....
        /*0050*/ 	.word	0xffffffff


	//   ....[6]....
        /*0054*/ 	.word	0xffffffff


	//   ....[7]....
        /*0058*/ 	.word	0xffffffff


	//   ....[8]....
        /*005c*/ 	.word	0xffffffff


	//   ....[9]....
        /*0060*/ 	.word	0xffffffff


	//   ....[10]....
        /*0064*/ 	.word	0xffffffff


	//   ....[11]....
        /*0068*/ 	.word	0xffffffff


	//   ....[12]....
        /*006c*/ 	.word	0xffffffff


	//   ....[13]....
        /*0070*/ 	.word	0xffffffff


	//   ....[14]....
        /*0074*/ 	.word	0xffffffff


	//   ....[15]....
        /*0078*/ 	.word	0xffffffff


	//   ....[16]....
        /*007c*/ 	.word	0xffffffff


	//   ....[17]....
        /*0080*/ 	.word	0xffffffff


	//   ....[18]....
        /*0084*/ 	.word	0xffffffff


	//   ....[19]....
        /*0088*/ 	.word	0xffffffff


	//   ....[20]....
        /*008c*/ 	.word	0xffffffff


	//   ....[21]....
        /*0090*/ 	.word	0xffffffff


	//   ....[22]....
        /*0094*/ 	.word	0xffffffff


	//   ....[23]....
        /*0098*/ 	.word	0xffffffff


	//   ....[24]....
        /*009c*/ 	.word	0xffffffff


	//   ....[25]....
        /*00a0*/ 	.word	0xffffffff


	//   ....[26]....
        /*00a4*/ 	.word	0xffffffff


	//   ....[27]....
        /*00a8*/ 	.word	0xffffffff


	//   ....[28]....
        /*00ac*/ 	.word	0xffffffff


	//   ....[29]....
        /*00b0*/ 	.word	0xffffffff


	//   ....[30]....
        /*00b4*/ 	.word	0xffffffff


	//   ....[31]....
        /*00b8*/ 	.word	0xffffffff


	//   ....[32]....
        /*00bc*/ 	.word	0xffffffff


	//   ....[33]....
        /*00c0*/ 	.word	0xffffffff


	//   ....[34]....
        /*00c4*/ 	.word	0xffffffff


	//   ....[35]....
        /*00c8*/ 	.word	0xffffffff


	//   ....[36]....
        /*00cc*/ 	.word	0xffffffff


	//   ....[37]....
        /*00d0*/ 	.word	0xffffffff


	//   ....[38]....
        /*00d4*/ 	.word	0xffffffff


	//   ....[39]....
        /*00d8*/ 	.word	0xffffffff


	//   ....[40]....
        /*00dc*/ 	.word	0xffffffff


	//   ....[41]....
        /*00e0*/ 	.word	0xffffffff


	//   ....[42]....
        /*00e4*/ 	.word	0xffffffff


	//   ....[43]....
        /*00e8*/ 	.word	0xffffffff


	//   ....[44]....
        /*00ec*/ 	.word	0xffffffff


	//   ....[45]....
        /*00f0*/ 	.word	0xffffffff


	//   ....[46]....
        /*00f4*/ 	.word	0xffffffff


	//   ....[47]....
        /*00f8*/ 	.word	0xffffffff


	//   ....[48]....
        /*00fc*/ 	.word	0xffffffff


	//   ....[49]....
        /*0100*/ 	.word	0xffffffff


	//   ....[50]....
        /*0104*/ 	.word	0xffffffff


	//   ....[51]....
        /*0108*/ 	.word	0xffffffff


	//   ....[52]....
        /*010c*/ 	.word	0xffffffff


	//   ....[53]....
        /*0110*/ 	.word	0xffffffff


	//   ....[54]....
        /*0114*/ 	.word	0xffffffff


	//   ....[55]....
        /*0118*/ 	.word	0xffffffff


	//   ....[56]....
        /*011c*/ 	.word	0xffffffff


	//   ....[57]....
        /*0120*/ 	.word	0xffffffff


	//   ....[58]....
        /*0124*/ 	.word	0xffffffff


	//   ....[59]....
        /*0128*/ 	.word	0xffffffff


	//   ....[60]....
        /*012c*/ 	.word	0xffffffff


	//   ....[61]....
        /*0130*/ 	.word	0xffffffff


	//   ....[62]....
        /*0134*/ 	.word	0xffffffff


	//   ....[63]....
        /*0138*/ 	.word	0xffffffff


	//   ....[64]....
        /*013c*/ 	.word	0xffffffff


	//   ....[65]....
        /*0140*/ 	.word	0xffffffff


	//   ....[66]....
        /*0144*/ 	.word	0xffffffff


	//   ....[67]....
        /*0148*/ 	.word	0xffffffff


	//   ....[68]....
        /*014c*/ 	.word	0xffffffff


	//   ....[69]....
        /*0150*/ 	.word	0xffffffff


	//   ....[70]....
        /*0154*/ 	.word	0xffffffff


	//   ....[71]....
        /*0158*/ 	.word	0xffffffff


	//   ....[72]....
        /*015c*/ 	.word	0xffffffff


	//   ....[73]....
        /*0160*/ 	.word	0xffffffff


	//   ....[74]....
        /*0164*/ 	.word	0xffffffff


	//   ....[75]....
        /*0168*/ 	.word	0xffffffff


	//   ....[76]....
        /*016c*/ 	.word	0xffffffff


	//   ....[77]....
        /*0170*/ 	.word	0xffffffff


	//   ....[78]....
        /*0174*/ 	.word	0xffffffff


	//   ....[79]....
        /*0178*/ 	.word	0xffffffff


	//   ....[80]....
        /*017c*/ 	.word	0xffffffff


	//   ....[81]....
        /*0180*/ 	.word	0xffffffff


	//   ....[82]....
        /*0184*/ 	.word	0xffffffff


	//   ....[83]....
        /*0188*/ 	.word	0xffffffff


	//   ....[84]....
        /*018c*/ 	.word	0xffffffff


	//   ....[85]....
        /*0190*/ 	.word	0xffffffff


	//   ....[86]....
        /*0194*/ 	.word	0xffffffff


	//   ....[87]....
        /*0198*/ 	.word	0xffffffff


	//   ....[88]....
        /*019c*/ 	.word	0xffffffff


	//   ....[89]....
        /*01a0*/ 	.word	0xffffffff


	//   ....[90]....
        /*01a4*/ 	.word	0xffffffff


	//   ....[91]....
        /*01a8*/ 	.word	0xffffffff


	//   ....[92]....
        /*01ac*/ 	.word	0xffffffff


	//   ....[93]....
        /*01b0*/ 	.word	0xffffffff


	//   ....[94]....
        /*01b4*/ 	.word	0xffffffff


	//   ....[95]....
        /*01b8*/ 	.word	0xffffffff


	//   ....[96]....
        /*01bc*/ 	.word	0xffffffff


	//----- nvinfo : EIATTR_COOP_GROUP_INSTR_OFFSETS
	.align		4
.L_3677:
        /*01c0*/ 	.byte	0x04, 0x28
        /*01c2*/ 	.short	(.L_3679 - .L_3678)


	//   ....[0]....
.L_3678:
        /*01c4*/ 	.word	0x00000b90


	//   ....[1]....
        /*01c8*/ 	.word	0x00000cf0


	//   ....[2]....
        /*01cc*/ 	.word	0x00000ff0


	//   ....[3]....
        /*01d0*/ 	.word	0x00001b20


	//   ....[4]....
        /*01d4*/ 	.word	0x00001d70


	//   ....[5]....
        /*01d8*/ 	.word	0x00001fe0


	//   ....[6]....
        /*01dc*/ 	.word	0x00002380


	//   ....[7]....
        /*01e0*/ 	.word	0x00002ff0


	//   ....[8]....
        /*01e4*/ 	.word	0x000036e0


	//   ....[9]....
        /*01e8*/ 	.word	0x00003720


	//   ....[10]....
        /*01ec*/ 	.word	0x00003730


	//   ....[11]....
        /*01f0*/ 	.word	0x00003740


	//   ....[12]....
        /*01f4*/ 	.word	0x00003750


	//   ....[13]....
        /*01f8*/ 	.word	0x00003760


	//   ....[14]....
        /*01fc*/ 	.word	0x00003820


	//   ....[15]....
        /*0200*/ 	.word	0x00003840


	//   ....[16]....
        /*0204*/ 	.word	0x00003850


	//   ....[17]....
        /*0208*/ 	.word	0x00003860


	//   ....[18]....
        /*020c*/ 	.word	0x00003920


	//   ....[19]....
        /*0210*/ 	.word	0x00003940


	//   ....[20]....
        /*0214*/ 	.word	0x00003950


	//   ....[21]....
        /*0218*/ 	.word	0x00003960


	//   ....[22]....
        /*021c*/ 	.word	0x00003a20


	//   ....[23]....
        /*0220*/ 	.word	0x00003a40


	//   ....[24]....
        /*0224*/ 	.word	0x00003a50


	//   ....[25]....
        /*0228*/ 	.word	0x00003a60


	//   ....[26]....
        /*022c*/ 	.word	0x00003b20


	//   ....[27]....
        /*0230*/ 	.word	0x00003b60


	//   ....[28]....
        /*0234*/ 	.word	0x00003b90


	//   ....[29]....
        /*0238*/ 	.word	0x00003bc0


	//   ....[30]....
        /*023c*/ 	.word	0x00003cc0


	//   ....[31]....
        /*0240*/ 	.word	0x00003d30


	//   ....[32]....
        /*0244*/ 	.word	0x00003d70


	//   ....[33]....
        /*0248*/ 	.word	0x00003da0


	//   ....[34]....
        /*024c*/ 	.word	0x00003f30


	//   ....[35]....
        /*0250*/ 	.word	0x00003f60


	//   ....[36]....
        /*0254*/ 	.word	0x00003fc0


	//   ....[37]....
        /*0258*/ 	.word	0x00003fe0


	//   ....[38]....
        /*025c*/ 	.word	0x000040e0


	//   ....[39]....
        /*0260*/ 	.word	0x00004120


	//   ....[40]....
        /*0264*/ 	.word	0x00004150


	//   ....[41]....
        /*0268*/ 	.word	0x00004170


	//   ....[42]....
        /*026c*/ 	.word	0x00004270


	//   ....[43]....
        /*0270*/ 	.word	0x000042b0


	//   ....[44]....
        /*0274*/ 	.word	0x000042f0


	//   ....[45]....
        /*0278*/ 	.word	0x00004320


	//   ....[46]....
        /*027c*/ 	.word	0x00004410


	//   ....[47]....
        /*0280*/ 	.word	0x00004440


	//   ....[48]....
        /*0284*/ 	.word	0x00004450


	//   ....[49]....
        /*0288*/ 	.word	0x00004460


	//   ....[50]....
        /*028c*/ 	.word	0x00004540


	//   ....[51]....
        /*0290*/ 	.word	0x00004570


	//   ....[52]....
        /*0294*/ 	.word	0x00004580


	//   ....[53]....
        /*0298*/ 	.word	0x00004590


	//   ....[54]....
        /*029c*/ 	.word	0x00004680


	//   ....[55]....
        /*02a0*/ 	.word	0x000046c0


	//   ....[56]....
        /*02a4*/ 	.word	0x00004700


	//   ....[57]....
        /*02a8*/ 	.word	0x00004730


	//   ....[58]....
        /*02ac*/ 	.word	0x00004760


	//   ....[59]....
        /*02b0*/ 	.word	0x00004790


	//   ....[60]....
        /*02b4*/ 	.word	0x000047c0


	//   ....[61]....
        /*02b8*/ 	.word	0x000047f0


	//   ....[62]....
        /*02bc*/ 	.word	0x00004820


	//   ....[63]....
        /*02c0*/ 	.word	0x00004850


	//   ....[64]....
        /*02c4*/ 	.word	0x00005430


	//   ....[65]....
        /*02c8*/ 	.word	0x00005470


	//   ....[66]....
        /*02cc*/ 	.word	0x000054b0


	//   ....[67]....
        /*02d0*/ 	.word	0x000054f0


	//   ....[68]....
        /*02d4*/ 	.word	0x00005540


	//   ....[69]....
        /*02d8*/ 	.word	0x00005570


	//   ....[70]....
        /*02dc*/ 	.word	0x00005590


	//   ....[71]....
        /*02e0*/ 	.word	0x000055a0


	//   ....[72]....
        /*02e4*/ 	.word	0x000055c0


	//   ....[73]....
        /*02e8*/ 	.word	0x000055f0


	//   ....[74]....
        /*02ec*/ 	.word	0x00005610


	//   ....[75]....
        /*02f0*/ 	.word	0x00005630


	//   ....[76]....
        /*02f4*/ 	.word	0x00005650


	//   ....[77]....
        /*02f8*/ 	.word	0x00005680


	//   ....[78]....
        /*02fc*/ 	.word	0x000056a0


	//   ....[79]....
        /*0300*/ 	.word	0x000056d0


	//   ....[80]....
        /*0304*/ 	.word	0x00005750


	//   ....[81]....
        /*0308*/ 	.word	0x00005790


	//   ....[82]....
        /*030c*/ 	.word	0x000057c0


	//   ....[83]....
        /*0310*/ 	.word	0x00005800


	//   ....[84]....
        /*0314*/ 	.word	0x00005d40


	//   ....[85]....
        /*0318*/ 	.word	0x00005d90


	//   ....[86]....
        /*031c*/ 	.word	0x000062c0


	//   ....[87]....
        /*0320*/ 	.word	0x00006670


	//   ....[88]....
        /*0324*/ 	.word	0x000066c0


	//   ....[89]....
        /*0328*/ 	.word	0x000066f0


	//   ....[90]....
        /*032c*/ 	.word	0x00006710


	//   ....[91]....
        /*0330*/ 	.word	0x00006730


	//   ....[92]....
        /*0334*/ 	.word	0x000067e0


	//   ....[93]....
        /*0338*/ 	.word	0x00006830


	//   ....[94]....
        /*033c*/ 	.word	0x00006850


	//   ....[95]....
        /*0340*/ 	.word	0x00006870


	//   ....[96]....
        /*0344*/ 	.word	0x00006890


	//----- nvinfo : EIATTR_EXIT_INSTR_OFFSETS
	.align		4
.L_3679:
        /*0348*/ 	.byte	0x04, 0x1c
        /*034a*/ 	.short	(.L_3681 - .L_3680)


	//   ....[0]....
.L_3680:
        /*034c*/ 	.word	0x00006950


	//   ....[1]....
        /*0350*/ 	.word	0x00006b90


	//----- nvinfo : EIATTR_MAX_THREADS
	.align		4
.L_3681:
        /*0354*/ 	.byte	0x04, 0x05
        /*0356*/ 	.short	(.L_3683 - .L_3682)
.L_3682:
        /*0358*/ 	.word	0x00000020
        /*035c*/ 	.word	0x00000001
        /*0360*/ 	.word	0x00000001


	//----- nvinfo : EIATTR_CRS_STACK_SIZE
	.align		4
.L_3683:
        /*0364*/ 	.byte	0x04, 0x1e
        /*0366*/ 	.short	(.L_3685 - .L_3684)
.L_3684:
        /*0368*/ 	.word	0x00000000
.L_3685:


//--------------------- .nv.info._Z25selective_scan_bwd_kernelI32Selective_Scan_bwd_kernel_traitsILi32ELi4ELb0ELb1ELb1ELb0ELb0EN3c104HalfENS1_7complexIfEEEEv12SSMParamsBwd --------------------------
	.section	.nv.info._Z25selective_scan_bwd_kernelI32Selective_Scan_bwd_kernel_traitsILi32ELi4ELb0ELb1ELb1ELb0ELb0EN3c104HalfENS1_7complexIfEEEEv12SSMParamsBwd,"",@"SHT_CUDA_INFO"
	.sectionflags	@""
	.align	4


	//----- nvinfo : EIATTR_CUDA_API_VERSION
	.align		4
        /*0000*/ 	.byte	0x04, 0x37
        /*0002*/ 	.short	(.L_3687 - .L_3686)
.L_3686:
        /*0004*/ 	.word	0x00000082


	//----- nvinfo : EIATTR_SW2861232_WAR
	.align		4
.L_3687:
        /*0008*/ 	.byte	0x01, 0x35
	.zero		2


	//----- nvinfo : EIATTR_PARAM_CBANK
	.align		4
        /*000c*/ 	.byte	0x04, 0x0a
        /*000e*/ 	.short	(.L_3689 - .L_3688)
	.align		4
.L_3688:
        /*0010*/ 	.word	index@(.nv.constant0._Z25selective_scan_bwd_kernelI32Selective_Scan_bwd_kernel_traitsILi32ELi4ELb0ELb1ELb1ELb0ELb0EN3c104HalfENS1_7complexIfEEEEv12SSMParamsBwd)
        /*0014*/ 	.short	0x0160
        /*0016*/ 	.short	0x01f0


	//----- nvinfo : EIATTR_CBANK_PARAM_SIZE
	.align		4
.L_3689:
        /*0018*/ 	.byte	0x03, 0x19
        /*001a*/ 	.short	0x01f0


	//----- nvinfo : EIATTR_KPARAM_INFO
	.align		4
        /*001c*/ 	.byte	0x04, 0x17
        /*001e*/ 	.short	(.L_3691 - .L_3690)
.L_3690:
        /*0020*/ 	.word	0x00000000
        /*0024*/ 	.short	0x0000
        /*0026*/ 	.short	0x0000
        /*0028*/ 	.byte	0x00, 0xf0, 0xc1, 0x07


	//----- nvinfo : EIATTR_MAXREG_COUNT
	.align		4
.L_3691:
        /*002c*/ 	.byte	0x03, 0x1b
        /*002e*/ 	.short	0x00ff


	//----- nvinfo : EIATTR_NUM_BARRIERS
	.align		4
        /*0030*/ 	.byte	0x02, 0x4c
        /*0032*/ 	.byte	0x01
	.zero		1


	//----- nvinfo : EIATTR_MERCURY_ISA_VERSION
	.align		4
        /*0034*/ 	.byte	0x03, 0x5f
        /*0036*/ 	.short	0x0000


	//----- nvinfo : EIATTR_COOP_GROUP_MASK_REGIDS
	.align		4
        /*0038*/ 	.byte	0x04, 0x29
        /*003a*/ 	.short	(.L_3693 - .L_3692)


	//   ....[0]....
.L_3692:
        /*003c*/ 	.word	0xffffffff


	//   ....[1]....
        /*0040*/ 	.word	0xffffffff


	//   ....[2]....
        /*0044*/ 	.word	0xffffffff


	//   ....[3]....
        /*0048*/ 	.word	0xffffffff


	//   ....[4]....
        /*004c*/ 	.word	0xffffffff


	//   ....[5]....
        /*0050*/ 	.word	0xffffffff


	//   ....[6]....
        /*0054*/ 	.word	0xffffffff


	//   ....[7]....
        /*0058*/ 	.word	0xffffffff


	//   ....[8]....
        /*005c*/ 	.word	0xffffffff


	//   ....[9]....
        /*0060*/ 	.word	0xffffffff


	//   ....[10]....
        /*0064*/ 	.word	0xffffffff


	//   ....[11]....
        /*0068*/ 	.word	0xffffffff


	//   ....[12]....
        /*006c*/ 	.word	0xffffffff


	//   ....[13]....
        /*0070*/ 	.word	0xffffffff


	//   ....[14]....
        /*0074*/ 	.word	0xffffffff


	//   ....[15]....
        /*0078*/ 	.word	0xffffffff


	//   ....[16]....
        /*007c*/ 	.word	0xffffffff


	//   ....[17]....
        /*0080*/ 	.word	0xffffffff


	//   ....[18]....
        /*0084*/ 	.word	0xffffffff


	//   ....[19]....
        /*0088*/ 	.word	0xffffffff


	//   ....[20]....
        /*008c*/ 	.word	0xffffffff


	//   ....[21]....
        /*0090*/ 	.word	0xffffffff


	//   ....[22]....
        /*0094*/ 	.word	0xffffffff


	//   ....[23]....
        /*0098*/ 	.word	0xffffffff


	//   ....[24]....
        /*009c*/ 	.word	0xffffffff


	//   ....[25]....
        /*00a0*/ 	.word	0xffffffff


	//   ....[26]....
        /*00a4*/ 	.word	0xffffffff


	//   ....[27]....
        /*00a8*/ 	.word	0xffffffff


	//   ....[28]....
        /*00ac*/ 	.word	0xffffffff


	//   ....[29]....
        /*00b0*/ 	.word	0xffffffff


	//   ....[30]....
        /*00b4*/ 	.word	0xffffffff


	//   ....[31]....
        /*00b8*/ 	.word	0xffffffff


	//   ....[32]....
        /*00bc*/ 	.word	0xffffffff


	//   ....[33]....
        /*00c0*/ 	.word	0xffffffff


	//   ....[34]....
        /*00c4*/ 	.word	0xffffffff


	//   ....[35]....
        /*00c8*/ 	.word	0xffffffff


	//   ....[36]....
        /*00cc*/ 	.word	0xffffffff


	//   ....[37]....
        /*00d0*/ 	.word	0xffffffff


	//   ....[38]....
        /*00d4*/ 	.word	0xffffffff


	//   ....[39]....
        /*00d8*/ 	.word	0xffffffff


	//   ....[40]....
        /*00dc*/ 	.word	0xffffffff


	//   ....[41]....
        /*00e0*/ 	.word	0xffffffff


	//   ....[42]....
        /*00e4*/ 	.word	0xffffffff


	//   ....[43]....
        /*00e8*/ 	.word	0xffffffff


	//   ....[44]....
        /*00ec*/ 	.word	0xffffffff


	//   ....[45]....
        /*00f0*/ 	.word	0xffffffff


	//   ....[46]....
        /*00f4*/ 	.word	0xffffffff


	//   ....[47]....
        /*00f8*/ 	.word	0xffffffff


	//   ....[48]....
        /*00fc*/ 	.word	0xffffffff


	//   ....[49]....
        /*0100*/ 	.word	0xffffffff


	//   ....[50]....
        /*0104*/ 	.word	0xffffffff


	//   ....[51]....
        /*0108*/ 	.word	0xffffffff


	//   ....[52]....
        /*010c*/ 	.word	0xffffffff


	//   ....[53]....
        /*0110*/ 	.word	0xffffffff


	//   ....[54]....
        /*0114*/ 	.word	0xffffffff


	//   ....[55]....
        /*0118*/ 	.word	0xffffffff


	//   ....[56]....
        /*011c*/ 	.word	0xffffffff


	//   ....[57]....
        /*0120*/ 	.word	0xffffffff


	//   ....[58]....
        /*0124*/ 	.word	0xffffffff


	//   ....[59]....
        /*0128*/ 	.word	0xffffffff


	//   ....[60]....
        /*012c*/ 	.word	0xffffffff


	//   ....[61]....
        /*0130*/ 	.word	0xffffffff


	//   ....[62]....
        /*0134*/ 	.word	0xffffffff


	//   ....[63]....
        /*0138*/ 	.word	0xffffffff


	//   ....[64]....
        /*013c*/ 	.word	0xffffffff


	//   ....[65]....
        /*0140*/ 	.word	0xffffffff


	//   ....[66]....
        /*0144*/ 	.word	0xffffffff


	//   ....[67]....
        /*0148*/ 	.word	0xffffffff


	//   ....[68]....
        /*014c*/ 	.word	0xffffffff


	//   ....[69]....
        /*0150*/ 	.word	0xffffffff


	//   ....[70]....
        /*0154*/ 	.word	0xffffffff


	//   ....[71]....
        /*0158*/ 	.word	0xffffffff


	//   ....[72]....
        /*015c*/ 	.word	0xffffffff


	//   ....[73]....
        /*0160*/ 	.word	0xffffffff


	//   ....[74]....
        /*0164*/ 	.word	0xffffffff


	//   ....[75]....
        /*0168*/ 	.word	0xffffffff


	//   ....[76]....
        /*016c*/ 	.word	0xffffffff


	//   ....[77]....
        /*0170*/ 	.word	0xffffffff


	//   ....[78]....
        /*0174*/ 	.word	0xffffffff


	//   ....[79]....
        /*0178*/ 	.word	0xffffffff


	//   ....[80]....
        /*017c*/ 	.word	0xffffffff


	//   ....[81]....
        /*0180*/ 	.word	0xffffffff


	//   ....[82]....
        /*0184*/ 	.word	0xffffffff


	//----- nvinfo : EIATTR_COOP_GROUP_INSTR_OFFSETS
	.align		4
.L_3693:
        /*0188*/ 	.byte	0x04, 0x28
        /*018a*/ 	.short	(.L_3695 - .L_3694)


	//   ....[0]....
.L_3694:
        /*018c*/ 	.word	0x00000bc0


	//   ....[1]....
        /*0190*/ 	.word	0x00000d20


	//   ....[2]....
        /*0194*/ 	.word	0x00000e30


	//   ....[3]....
        /*0198*/ 	.word	0x00001a60


	//   ....[4]....
        /*019c*/ 	.word	0x00001e10


	//   ....[5]....
        /*01a0*/ 	.word	0x000023e0


	//   ....[6]....
        /*01a4*/ 	.word	0x00002420


	//   ....[7]....
        /*01a8*/ 	.word	0x00002460


	//   ....[8]....
        /*01ac*/ 	.word	0x00002490


	//   ....[9]....
        /*01b0*/ 	.word	0x000024b0


	//   ....[10]....
        /*01b4*/ 	.word	0x000024c0


	//   ....[11]....
        /*01b8*/ 	.word	0x00002580


	//   ....[12]....
        /*01bc*/ 	.word	0x000025a0


	//   ....[13]....
        /*01c0*/ 	.word	0x000025b0


	//   ....[14]....
        /*01c4*/ 	.word	0x000025c0


	//   ....[15]....
        /*01c8*/ 	.word	0x00002680


	//   ....[16]....
        /*01cc*/ 	.word	0x000026a0


	//   ....[17]....
        /*01d0*/ 	.word	0x000026b0


	//   ....[18]....
        /*01d4*/ 	.word	0x000026c0


	//   ....[19]....
        /*01d8*/ 	.word	0x000027a0


	//   ....[20]....
        /*01dc*/ 	.word	0x000027e0


	//   ....[21]....
        /*01e0*/ 	.word	0x00002820


	//   ....[22]....
        /*01e4*/ 	.word	0x00002850


	//   ....[23]....
        /*01e8*/ 	.word	0x000029a0


	//   ....[24]....
        /*01ec*/ 	.word	0x000029e0


	//   ....[25]....
        /*01f0*/ 	.word	0x00002a20


	//   ....[26]....
        /*01f4*/ 	.word	0x00002a50


	//   ....[27]....
        /*01f8*/ 	.word	0x00002be0


	//   ....[28]....
        /*01fc*/ 	.word	0x00002c10


	//   ....[29]....
        /*0200*/ 	.word	0x00002c80


	//   ....[30]....
        /*0204*/ 	.word	0x00002cc0


	//   ....[31]....
        /*0208*/ 	.word	0x00002cd0


	//   ....[32]....
        /*020c*/ 	.word	0x00002ce0


	//   ....[33]....
        /*0210*/ 	.word	0x00002cf0


	//   ....[34]....
        /*0214*/ 	.word	0x00002d00


	//   ....[35]....
        /*0218*/ 	.word	0x00002de0


	//   ....[36]....
        /*021c*/ 	.word	0x00002e00


	//   ....[37]....
        /*0220*/ 	.word	0x00002e10


	//   ....[38]....
        /*0224*/ 	.word	0x00002e20


	//   ....[39]....
        /*0228*/ 	.word	0x00002f00


	//   ....[40]....
        /*022c*/ 	.word	0x00002f20


	//   ....[41]....
        /*0230*/ 	.word	0x00002f30


	//   ....[42]....
        /*0234*/ 	.word	0x00002f40


	//   ....[43]....
        /*0238*/ 	.word	0x00003020


	//   ....[44]....
        /*023c*/ 	.word	0x00003040


	//   ....[45]....
        /*0240*/ 	.word	0x00003050


	//   ....[46]....
        /*0244*/ 	.word	0x00003060


	//   ....[47]....
        /*0248*/ 	.word	0x00003140


	//   ....[48]....
        /*024c*/ 	.word	0x00003160


	//   ....[49]....
        /*0250*/ 	.word	0x00003170


	//   ....[50]....
        /*0254*/ 	.word	0x00003180


	//   ....[51]....
        /*0258*/ 	.word	0x00003260


	//   ....[52]....
        /*025c*/ 	.word	0x000032a0


	//   ....[53]....
        /*0260*/ 	.word	0x000032e0


	//   ....[54]....
        /*0264*/ 	.word	0x00003310


	//   ....[55]....
        /*0268*/ 	.word	0x00003340


	//   ....[56]....
        /*026c*/ 	.word	0x00003370


	//   ....[57]....
        /*0270*/ 	.word	0x000033a0


	//   ....[58]....
        /*0274*/ 	.word	0x000033d0


	//   ....[59]....
        /*0278*/ 	.word	0x00003400


	//   ....[60]....
        /*027c*/ 	.word	0x00003430


	//   ....[61]....
        /*0280*/ 	.word	0x000045f0


	//   ....[62]....
        /*0284*/ 	.word	0x00004630


	//   ....[63]....
        /*0288*/ 	.word	0x00004700


	//   ....[64]....
        /*028c*/ 	.word	0x00004720


	//   ....[65]....
        /*0290*/ 	.word	0x00004750


	//   ....[66]....
        /*0294*/ 	.word	0x00004770


	//   ....[67]....
        /*0298*/ 	.word	0x000047c0


	//   ....[68]....
        /*029c*/ 	.word	0x000047f0


	//   ....[69]....
        /*02a0*/ 	.word	0x000048d0


	//   ....[70]....
        /*02a4*/ 	.word	0x00004900


	//   ....[71]....
        /*02a8*/ 	.word	0x00004cf0


	//   ....[72]....
        /*02ac*/ 	.word	0x00004fd0


	//   ....[73]....
        /*02b0*/ 	.word	0x00005370


	//   ....[74]....
        /*02b4*/ 	.word	0x000053c0


	//   ....[75]....
        /*02b8*/ 	.word	0x000053f0


	//   ....[76]....
        /*02bc*/ 	.word	0x00005410


	//   ....[77]....
        /*02c0*/ 	.word	0x00005430


	//   ....[78]....
        /*02c4*/ 	.word	0x000054e0


	//   ....[79]....
        /*02c8*/ 	.word	0x00005530


	//   ....[80]....
        /*02cc*/ 	.word	0x00005550


	//   ....[81]....
        /*02d0*/ 	.word	0x00005570


	//   ....[82]....
        /*02d4*/ 	.word	0x00005590


	//----- nvinfo : EIATTR_EXIT_INSTR_OFFSETS
	.align		4
.L_3695:
        /*02d8*/ 	.byte	0x04, 0x1c
        /*02da*/ 	.short	(.L_3697 - .L_3696)


	//   ....[0]....
.L_3696:
        /*02dc*/ 	.word	0x00005650


	//   ....[1]....
        /*02e0*/ 	.word	0x000057a0


	//----- nvinfo : EIATTR_MAX_THREADS
	.align		4
.L_3697:
        /*02e4*/ 	.byte	0x04, 0x05
        /*02e6*/ 	.short	(.L_3699 - .L_3698)
.L_3698:
        /*02e8*/ 	.word	0x00000020
        /*02ec*/ 	.word	0x00000001
        /*02f0*/ 	.word	0x00000001


	//----- nvinfo : EIATTR_CRS_STACK_SIZE
	.align		4
.L_3699:
        /*02f4*/ 	.byte	0x04, 0x1e
        /*02f6*/ 	.short	(.L_3701 - .L_3700)
.L_3700:
        /*02f8*/ 	.word	0x00000000
.L_3701:


//--------------------- .nv.info._Z25selective_scan_bwd_kernelI32Selective_Scan_bwd_kernel_traitsILi32ELi4ELb0ELb1ELb1ELb0ELb1EN3c104HalfENS1_7complexIfEEEEv12SSMParamsBwd --------------------------
	.section	.nv.info._Z25selective_scan_bwd_kernelI32Selective_Scan_bwd_kernel_traitsILi32ELi4ELb0ELb1ELb1ELb0ELb1EN3c104HalfENS1_7complexIfEEEEv12SSMParamsBwd,"",@"SHT_CUDA_INFO"
	.sectionflags	@""
	.align	4


	//----- nvinfo : EIATTR_CUDA_API_VERSION
	.align		4
        /*0000*/ 	.byte	0x04, 0x37
        /*0002*/ 	.short	(.L_3703 - .L_3702)
.L_3702:
        /*0004*/ 	.word	0x00000082


	//----- nvinfo : EIATTR_SW2861232_WAR
	.align		4
.L_3703:
        /*0008*/ 	.byte	0x01, 0x35
	.zero		2


	//----- nvinfo : EIATTR_PARAM_CBANK
	.align		4
        /*000c*/ 	.byte	0x04, 0x0a
        /*000e*/ 	.short	(.L_3705 - .L_3704)
	.align		4
.L_3704:
        /*0010*/ 	.word	index@(.nv.constant0._Z25selective_scan_bwd_kernelI32Selective_Scan_bwd_kernel_traitsILi32ELi4ELb0ELb1ELb1ELb0ELb1EN3c104HalfENS1_7complexIfEEEEv12SSMParamsBwd)
        /*0014*/ 	.short	0x0160
        /*0016*/ 	.short	0x01f0


	//----- nvinfo : EIATTR_CBANK_PARAM_SIZE
	.align		4
.L_3705:
        /*0018*/ 	.byte	0x03, 0x19
        /*001a*/ 	.short	0x01f0


	//----- nvinfo : EIATTR_KPARAM_INFO
	.align		4
        /*001c*/ 	.byte	0x04, 0x17
        /*001e*/ 	.short	(.L_3707 - .L_3706)
.L_3706:
        /*0020*/ 	.word	0x00000000
        /*0024*/ 	.short	0x0000
        /*0026*/ 	.short	0x0000
        /*0028*/ 	.byte	0x00, 0xf0, 0xc1, 0x07


	//----- nvinfo : EIATTR_MAXREG_COUNT
	.align		4
.L_3707:
        /*002c*/ 	.byte	0x03, 0x1b
        /*002e*/ 	.short	0x00ff


	//----- nvinfo : EIATTR_NUM_BARRIERS
	.align		4
        /*0030*/ 	.byte	0x02, 0x4c
        /*0032*/ 	.byte	0x01
	.zero		1


	//----- nvinfo : EIATTR_MERCURY_ISA_VERSION
	.align		4
        /*0034*/ 	.byte	0x03, 0x5f
        /*0036*/ 	.short	0x0000


	//----- nvinfo : EIATTR_COOP_GROUP_MASK_REGIDS
	.align		4
        /*0038*/ 	.byte	0x04, 0x29
        /*003a*/ 	.short	(.L_3709 - .L_3708)


	//   ....[0]....
.L_3708:
        /*003c*/ 	.word	0xffffffff


	//   ....[1]....
        /*0040*/ 	.word	0xffffffff


	//   ....[2]....
        /*0044*/ 	.word	0xffffffff


	//   ....[3]....
        /*0048*/ 	.word	0xffffffff


	//   ....[4]....
        /*004c*/ 	.word	0xffffffff


	//   ....[5]....
        /*0050*/ 	.word	0xffffffff


	//   ....[6]....
        /*0054*/ 	.word	0xffffffff


	//   ....[7]....
        /*0058*/ 	.word	0xffffffff


	//   ....[8]....
        /*005c*/ 	.word	0xffffffff


	//   ....[9]....
        /*0060*/ 	.word	0xffffffff


	//   ....[10]....
        /*0064*/ 	.word	0xffffffff


	//   ....[11]....
        /*0068*/ 	.word	0xffffffff


	//   ....[12]....
        /*006c*/ 	.word	0xffffffff


	//   ....[13]....
        /*0070*/ 	.word	0xffffffff


	//   ....[14]....
        /*0074*/ 	.word	0xffffffff


	//   ....[15]....
        /*0078*/ 	.word	0xffffffff


	//   ....[16]....
        /*007c*/ 	.word	0xffffffff


	//   ....[17]....
        /*0080*/ 	.word	0xffffffff


	//   ....[18]....
        /*0084*/ 	.word	0xffffffff


	//   ....[19]....
        /*0088*/ 	.word	0xffffffff


	//   ....[20]....
        /*008c*/ 	.word	0xffffffff


	//   ....[21]....
        /*0090*/ 	.word	0xffffffff


	//   ....[22]....
        /*0094*/ 	.word	0xffffffff


	//   ....[23]....
        /*0098*/ 	.word	0xffffffff


	//   ....[24]....
        /*009c*/ 	.word	0xffffffff


	//   ....[25]....
        /*00a0*/ 	.word	0xffffffff


	//   ....[26]....
        /*00a4*/ 	.word	0xffffffff


	//   ....[27]....
        /*00a8*/ 	.word	0xffffffff


	//   ....[28]....
        /*00ac*/ 	.word	0xffffffff


	//   ....[29]....
        /*00b0*/ 	.word	0xffffffff


	//   ....[30]....
        /*00b4*/ 	.word	0xffffffff


	//   ....[31]....
        /*00b8*/ 	.word	0xffffffff


	//   ....[32]....
        /*00bc*/ 	.word	0xffffffff


	//   ....[33]....
        /*00c0*/ 	.word	0xffffffff


	//   ....[34]....
        /*00c4*/ 	.word	0xffffffff


	//   ....[35]....
        /*00c8*/ 	.word	0xffffffff


	//   ....[36]....
        /*00cc*/ 	.word	0xffffffff


	//   ....[37]....
        /*00d0*/ 	.word	0xffffffff


	//   ....[38]....
        /*00d4*/ 	.word	0xffffffff


	//   ....[39]....
        /*00d8*/ 	.word	0xffffffff


	//   ....[40]....
        /*00dc*/ 	.word	0xffffffff


	//   ....[41]....
        /*00e0*/ 	.word	0xffffffff


	//   ....[42]....
        /*00e4*/ 	.word	0xffffffff


	//   ....[43]....
        /*00e8*/ 	.word	0xffffffff


	//   ....[44]....
        /*00ec*/ 	.word	0xffffffff


	//   ....[45]....
        /*00f0*/ 	.word	0xffffffff


	//   ....[46]....
        /*00f4*/ 	.word	0xffffffff


	//   ....[47]....
        /*00f8*/ 	.word	0xffffffff


	//   ....[48]....
        /*00fc*/ 	.word	0xffffffff


	//   ....[49]....
        /*0100*/ 	.word	0xffffffff


	//   ....[50]....
        /*0104*/ 	.word	0xffffffff


	//   ....[51]....
        /*0108*/ 	.word	0xffffffff


	//   ....[52]....
        /*010c*/ 	.word	0xffffffff


	//   ....[53]....
        /*0110*/ 	.word	0xffffffff


	//   ....[54]....
        /*0114*/ 	.word	0xffffffff


	//   ....[55]....
        /*0118*/ 	.word	0xffffffff


	//   ....[56]....
        /*011c*/ 	.word	0xffffffff


	//   ....[57]....
        /*0120*/ 	.word	0xffffffff


	//   ....[58]....
        /*0124*/ 	.word	0xffffffff


	//   ....[59]....
        /*0128*/ 	.word	0xffffffff


	//   ....[60]....
        /*012c*/ 	.word	0xffffffff


	//   ....[61]....
        /*0130*/ 	.word	0xffffffff


	//   ....[62]....
        /*0134*/ 	.word	0xffffffff


	//   ....[63]....
        /*0138*/ 	.word	0xffffffff


	//   ....[64]....
        /*013c*/ 	.word	0xffffffff


	//   ....[65]....
        /*0140*/ 	.word	0xffffffff


	//   ....[66]....
        /*0144*/ 	.word	0xffffffff


	//   ....[67]....
        /*0148*/ 	.word	0xffffffff


	//   ....[68]....
        /*014c*/ 	.word	0xffffffff


	//   ....[69]....
        /*0150*/ 	.word	0xffffffff


	//   ....[70]....
        /*0154*/ 	.word	0xffffffff


	//   ....[71]....
        /*0158*/ 	.word	0xffffffff


	//   ....[72]....
        /*015c*/ 	.word	0xffffffff


	//   ....[73]....
        /*0160*/ 	.word	0xffffffff


	//   ....[74]....
        /*0164*/ 	.word	0xffffffff


	//   ....[75]....
        /*0168*/ 	.word	0xffffffff


	//   ....[76]....
        /*016c*/ 	.word	0xffffffff


	//   ....[77]....
        /*0170*/ 	.word	0xffffffff


	//   ....[78]....
        /*0174*/ 	.word	0xffffffff


	//   ....[79]....
        /*0178*/ 	.word	0xffffffff


	//   ....[80]....
        /*017c*/ 	.word	0xffffffff


	//   ....[81]....
        /*0180*/ 	.word	0xffffffff


	//   ....[82]....
        /*0184*/ 	.word	0xffffffff


	//   ....[83]....
        /*0188*/ 	.word	0xffffffff


	//   ....[84]....
        /*018c*/ 	.word	0xffffffff


	//   ....[85]....
        /*0190*/ 	.word	0xffffffff


	//   ....[86]....
        /*0194*/ 	.word	0xffffffff


	//----- nvinfo : EIATTR_COOP_GROUP_INSTR_OFFSETS
	.align		4
.L_3709:
        /*0198*/ 	.byte	0x04, 0x28
        /*019a*/ 	.short	(.L_3711 - .L_3710)


	//   ....[0]....
.L_3710:
        /*019c*/ 	.word	0x00000bb0


	//   ....[1]....
        /*01a0*/ 	.word	0x00000d00


	//   ....[2]....
        /*01a4*/ 	.word	0x00000fb0


	//   ....[3]....
        /*01a8*/ 	.word	0x000011f0


	//   ....[4]....
        /*01ac*/ 	.word	0x00001420


	//   ....[5]....
        /*01b0*/ 	.word	0x00001630


	//   ....[6]....
        /*01b4*/ 	.word	0x00001ae0


	//   ....[7]....
        /*01b8*/ 	.word	0x000028c0


	//   ....[8]....
        /*01bc*/ 	.word	0x00002c40


	//   ....[9]....
        /*01c0*/ 	.word	0x00003270


	//   ....[10]....
        /*01c4*/ 	.word	0x000032b0


	//   ....[11]....
        /*01c8*/ 	.word	0x000032f0


	//   ....[12]....
        /*01cc*/ 	.word	0x00003330


	//   ....[13]....
        /*01d0*/ 	.word	0x00003380


	//   ....[14]....
        /*01d4*/ 	.word	0x00003430


	//   ....[15]....
        /*01d8*/ 	.word	0x00003460


	//   ....[16]....
        /*01dc*/ 	.word	0x00003480


	//   ....[17]....
        /*01e0*/ 	.word	0x00003490


	//   ....[18]....
        /*01e4*/ 	.word	0x00003530


	//   ....[19]....
        /*01e8*/ 	.word	0x00003560


	//   ....[20]....
        /*01ec*/ 	.word	0x00003580


	//   ....[21]....
        /*01f0*/ 	.word	0x00003590


	//   ....[22]....
        /*01f4*/ 	.word	0x00003650


	//   ....[23]....
        /*01f8*/ 	.word	0x00003690


	//   ....[24]....
        /*01fc*/ 	.word	0x000036c0


	//   ....[25]....
        /*0200*/ 	.word	0x000036f0


	//   ....[26]....
        /*0204*/ 	.word	0x00003830


	//   ....[27]....
        /*0208*/ 	.word	0x00003870


	//   ....[28]....
        /*020c*/ 	.word	0x000038a0


	//   ....[29]....
        /*0210*/ 	.word	0x000038d0


	//   ....[30]....
        /*0214*/ 	.word	0x00003ab0


	//   ....[31]....
        /*0218*/ 	.word	0x00003ae0


	//   ....[32]....
        /*021c*/ 	.word	0x00003b20


	//   ....[33]....
        /*0220*/ 	.word	0x00003b40


	//   ....[34]....
        /*0224*/ 	.word	0x00003b50


	//   ....[35]....
        /*0228*/ 	.word	0x00003b60


	//   ....[36]....
        /*022c*/ 	.word	0x00003b70


	//   ....[37]....
        /*0230*/ 	.word	0x00003b80


	//   ....[38]....
        /*0234*/ 	.word	0x00003b90


	//   ....[39]....
        /*0238*/ 	.word	0x00003c70


	//   ....[40]....
        /*023c*/ 	.word	0x00003c90


	//   ....[41]....
        /*0240*/ 	.word	0x00003ca0


	//   ....[42]....
        /*0244*/ 	.word	0x00003cb0


	//   ....[43]....
        /*0248*/ 	.word	0x00003d90


	//   ....[44]....
        /*024c*/ 	.word	0x00003db0


	//   ....[45]....
        /*0250*/ 	.word	0x00003dc0


	//   ....[46]....
        /*0254*/ 	.word	0x00003dd0


	//   ....[47]....
        /*0258*/ 	.word	0x00003eb0


	//   ....[48]....
        /*025c*/ 	.word	0x00003ed0


	//   ....[49]....
        /*0260*/ 	.word	0x00003ee0


	//   ....[50]....
        /*0264*/ 	.word	0x00003ef0


	//   ....[51]....
        /*0268*/ 	.word	0x00003fd0


	//   ....[52]....
        /*026c*/ 	.word	0x00003ff0


	//   ....[53]....
        /*0270*/ 	.word	0x00004000


	//   ....[54]....
        /*0274*/ 	.word	0x00004010


	//   ....[55]....
        /*0278*/ 	.word	0x000040f0


	//   ....[56]....
        /*027c*/ 	.word	0x00004130


	//   ....[57]....
        /*0280*/ 	.word	0x00004170


	//   ....[58]....
        /*0284*/ 	.word	0x000041b0


	//   ....[59]....
        /*0288*/ 	.word	0x000041f0


	//   ....[60]....
        /*028c*/ 	.word	0x00004230


	//   ....[61]....
        /*0290*/ 	.word	0x00004270


	//   ....[62]....
        /*0294*/ 	.word	0x000042b0


	//   ....[63]....
        /*0298*/ 	.word	0x000042f0


	//   ....[64]....
        /*029c*/ 	.word	0x00004330


	//   ....[65]....
        /*02a0*/ 	.word	0x000054a0


	//   ....[66]....
        /*02a4*/ 	.word	0x000054e0


	//   ....[67]....
        /*02a8*/ 	.word	0x00005560


	//   ....[68]....
        /*02ac*/ 	.word	0x00005580


	//   ....[69]....
        /*02b0*/ 	.word	0x000055b0


	//   ....[70]....
        /*02b4*/ 	.word	0x000055d0


	//   ....[71]....
        /*02b8*/ 	.word	0x00005600


	//   ....[72]....
        /*02bc*/ 	.word	0x00005620


	//   ....[73]....
        /*02c0*/ 	.word	0x00005660


	//   ....[74]....
        /*02c4*/ 	.word	0x000056a0


	//   ....[75]....
        /*02c8*/ 	.word	0x00005b50


	//   ....[76]....
        /*02cc*/ 	.word	0x00005e00


	//   ....[77]....
        /*02d0*/ 	.word	0x000061d0


	//   ....[78]....
        /*02d4*/ 	.word	0x00006220


	//   ....[79]....
        /*02d8*/ 	.word	0x00006250


	//   ....[80]....
        /*02dc*/ 	.word	0x00006270


	//   ....[81]....
        /*02e0*/ 	.word	0x00006290


	//   ....[82]....
        /*02e4*/ 	.word	0x00006340


	//   ....[83]....
        /*02e8*/ 	.word	0x00006390


	//   ....[84]....
        /*02ec*/ 	.word	0x000063b0


	//   ....[85]....
        /*02f0*/ 	.word	0x000063d0


	//   ....[86]....
        /*02f4*/ 	.word	0x000063f0


	//----- nvinfo : EIATTR_EXIT_INSTR_OFFSETS
	.align		4
.L_3711:
        /*02f8*/ 	.byte	0x04, 0x1c
        /*02fa*/ 	.short	(.L_3713 - .L_3712)


	//   ....[0]....
.L_3712:
        /*02fc*/ 	.word	0x000064b0


	//   ....[1]....
        /*0300*/ 	.word	0x00006600


	//----- nvinfo : EIATTR_MAX_THREADS
	.align		4
.L_3713:
        /*0304*/ 	.byte	0x04, 0x05
        /*0306*/ 	.short	(.L_3715 - .L_3714)
.L_3714:
        /*0308*/ 	.word	0x00000020
        /*030c*/ 	.word	0x00000001
        /*0310*/ 	.word	0x00000001


	//----- nvinfo : EIATTR_CRS_STACK_SIZE
	.align		4
.L_3715:
        /*0314*/ 	.byte	0x04, 0x1e
        /*0316*/ 	.short	(.L_3717 - .L_3716)
.L_3716:
        /*0318*/ 	.word	0x00000000
.L_3717:


//--------------------- .nv.info._Z25selective_scan_bwd_kernelI32Selective_Scan_bwd_kernel_traitsILi32ELi4ELb0ELb1ELb1ELb1ELb0EN3c104HalfENS1_7complexIfEEEEv12SSMParamsBwd --------------------------
	.section	.nv.info._Z25selective_scan_bwd_kernelI32Selective_Scan_bwd_kernel_traitsILi32ELi4ELb0ELb1ELb1ELb1ELb0EN3c104HalfENS1_7complexIfEEEEv12SSMParamsBwd,"",@"SHT_CUDA_INFO"
	.sectionflags	@""
	.align	4


	//----- nvinfo : EIATTR_CUDA_API_VERSION
	.align		4
        /*0000*/ 	.byte	0x04, 0x37
        /*0002*/ 	.short	(.L_3719 - .L_3718)
.L_3718:
        /*0004*/ 	.word	0x00000082


	//----- nvinfo : EIATTR_SW2861232_WAR
	.align		4
.L_3719:
        /*0008*/ 	.byte	0x01, 0x35
	.zero		2


	//----- nvinfo : EIATTR_PARAM_CBANK
	.align		4
        /*000c*/ 	.byte	0x04, 0x0a
        /*000e*/ 	.short	(.L_3721 - .L_3720)
	.align		4
.L_3720:
        /*0010*/ 	.word	index@(.nv.constant0._Z25selective_scan_bwd_kernelI32Selective_Scan_bwd_kernel_traitsILi32ELi4ELb0ELb1ELb1ELb1ELb0EN3c104HalfENS1_7complexIfEEEEv12SSMParamsBwd)
        /*0014*/ 	.short	0x0160
        /*0016*/ 	.short	0x01f0


	//----- nvinfo : EIATTR_CBANK_PARAM_SIZE
	.align		4
.L_3721:
        /*0018*/ 	.byte	0x03, 0x19
        /*001a*/ 	.short	0x01f0


	//----- nvinfo : EIATTR_KPARAM_INFO
	.align		4
        /*001c*/ 	.byte	0x04, 0x17
        /*001e*/ 	.short	(.L_3723 - .L_3722)
.L_3722:
        /*0020*/ 	.word	0x00000000
        /*0024*/ 	.short	0x0000
        /*0026*/ 	.short	0x0000
        /*0028*/ 	.byte	0x00, 0xf0, 0xc1, 0x07


	//----- nvinfo : EIATTR_MAXREG_COUNT
	.align		4
.L_3723:
        /*002c*/ 	.byte	0x03, 0x1b
        /*002e*/ 	.short	0x00ff


	//----- nvinfo : EIATTR_NUM_BARRIERS
	.align		4
        /*0030*/ 	.byte	0x02, 0x4c
        /*0032*/ 	.byte	0x01
	.zero		1


	//----- nvinfo : EIATTR_MERCURY_ISA_VERSION
	.align		4
        /*0034*/ 	.byte	0x03, 0x5f
        /*0036*/ 	.short	0x0000


	//----- nvinfo : EIATTR_COOP_GROUP_MASK_REGIDS
	.align		4
        /*0038*/ 	.byte	0x04, 0x29
        /*003a*/ 	.short	(.L_3725 - .L_3724)


	//   ....[0]....
.L_3724:
        /*003c*/ 	.word	0xffffffff


	//   ....[1]....
        /*0040*/ 	.word	0xffffffff


	//   ....[2]....
        /*0044*/ 	.word	0xffffffff


	//   ....[3]....
        /*0048*/ 	.word	0xffffffff


	//   ....[4]....
        /*004c*/ 	.word	0xffffffff


	//   ....[5]....
        /*0050*/ 	.word	0xffffffff


	//   ....[6]....
        /*0054*/ 	.word	0xffffffff


	//   ....[7]....
        /*0058*/ 	.word	0xffffffff


	//   ....[8]....
        /*005c*/ 	.word	0xffffffff


	//   ....[9]....
        /*0060*/ 	.word	0xffffffff


	//   ....[10]....
        /*0064*/ 	.word	0xffffffff


	//   ....[11]....
        /*0068*/ 	.word	0xffffffff


	//   ....[12]....
        /*006c*/ 	.word	0xffffffff


	//   ....[13]....
        /*0070*/ 	.word	0xffffffff


	//   ....[14]....
        /*0074*/ 	.word	0xffffffff


	//   ....[15]....
        /*0078*/ 	.word	0xffffffff


	//   ....[16]....
        /*007c*/ 	.word	0xffffffff


	//   ....[17]....
        /*0080*/ 	.word	0xffffffff


	//   ....[18]....
        /*0084*/ 	.word	0xffffffff


	//   ....[19]....
        /*0088*/ 	.word	0xffffffff


	//   ....[20]....
        /*008c*/ 	.word	0xffffffff


	//   ....[21]....
        /*0090*/ 	.word	0xffffffff


	//   ....[22]....
        /*0094*/ 	.word	0xffffffff


	//   ....[23]....
        /*0098*/ 	.word	0xffffffff


	//   ....[24]....
        /*009c*/ 	.word	0xffffffff


	//   ....[25]....
        /*00a0*/ 	.word	0xffffffff


	//   ....[26]....
        /*00a4*/ 	.word	0xffffffff


	//   ....[27]....
        /*00a8*/ 	.word	0xffffffff


	//   ....[28]....
        /*00ac*/ 	.word	0xffffffff


	//   ....[29]....
        /*00b0*/ 	.word	0xffffffff


	//   ....[30]....
        /*00b4*/ 	.word	0xffffffff


	//   ....[31]....
        /*00b8*/ 	.word	0xffffffff


	//   ....[32]....
        /*00bc*/ 	.word	0xffffffff


	//   ....[33]....
        /*00c0*/ 	.word	0xffffffff


	//   ....[34]....
        /*00c4*/ 	.word	0xffffffff


	//   ....[35]....
        /*00c8*/ 	.word	0xffffffff


	//   ....[36]....
        /*00cc*/ 	.word	0xffffffff


	//   ....[37]....
        /*00d0*/ 	.word	0xffffffff


	//   ....[38]....
        /*00d4*/ 	.word	0xffffffff


	//   ....[39]....
        /*00d8*/ 	.word	0xffffffff


	//   ....[40]....
        /*00dc*/ 	.word	0xffffffff


	//   ....[41]....
        /*00e0*/ 	.word	0xffffffff


	//   ....[42]....
        /*00e4*/ 	.word	0xffffffff


	//   ....[43]....
        /*00e8*/ 	.word	0xffffffff


	//   ....[44]....
        /*00ec*/ 	.word	0xffffffff


	//   ....[45]....
        /*00f0*/ 	.word	0xffffffff


	//   ....[46]....
        /*00f4*/ 	.word	0xffffffff


	//   ....[47]....
        /*00f8*/ 	.word	0xffffffff


	//   ....[48]....
        /*00fc*/ 	.word	0xffffffff


	//   ....[49]....
        /*0100*/ 	.word	0xffffffff


	//   ....[50]....
        /*0104*/ 	.word	0xffffffff


	//   ....[51]....
        /*0108*/ 	.word	0xffffffff


	//   ....[52]....
        /*010c*/ 	.word	0xffffffff


	//   ....[53]....
        /*0110*/ 	.word	0xffffffff


	//   ....[54]....
        /*0114*/ 	.word	0xffffffff


	//   ....[55]....
        /*0118*/ 	.word	0xffffffff


	//   ....[56]....
        /*011c*/ 	.word	0xffffffff


	//   ....[57]....
        /*0120*/ 	.word	0xffffffff


	//   ....[58]....
        /*0124*/ 	.word	0xffffffff


	//   ....[59]....
        /*0128*/ 	.word	0xffffffff


	//   ....[60]....
        /*012c*/ 	.word	0xffffffff


	//   ....[61]....
        /*0130*/ 	.word	0xffffffff


	//   ....[62]....
        /*0134*/ 	.word	0xffffffff


	//   ....[63]....
        /*0138*/ 	.word	0xffffffff


	//   ....[64]....
        /*013c*/ 	.word	0xffffffff


	//   ....[65]....
        /*0140*/ 	.word	0xffffffff


	//   ....[66]....
        /*0144*/ 	.word	0xffffffff


	//   ....[67]....
        /*0148*/ 	.word	0xffffffff


	//   ....[68]....
        /*014c*/ 	.word	0xffffffff


	//   ....[69]....
        /*0150*/ 	.word	0xffffffff


	//   ....[70]....
        /*0154*/ 	.word	0xffffffff


	//   ....[71]....
        /*0158*/ 	.word	0xffffffff


	//   ....[72]....
        /*015c*/ 	.word	0xffffffff


	//   ....[73]....
        /*0160*/ 	.word	0xffffffff


	//   ....[74]....
        /*0164*/ 	.word	0xffffffff


	//   ....[75]....
        /*0168*/ 	.word	0xffffffff


	//   ....[76]....
        /*016c*/ 	.word	0xffffffff


	//   ....[77]....
        /*0170*/ 	.word	0xffffffff


	//   ....[78]....
        /*0174*/ 	.word	0xffffffff


	//   ....[79]....
        /*0178*/ 	.word	0xffffffff


	//   ....[80]....
        /*017c*/ 	.word	0xffffffff


	//   ....[81]....
        /*0180*/ 	.word	0xffffffff


	//   ....[82]....
        /*0184*/ 	.word	0xffffffff


	//   ....[83]....
        /*0188*/ 	.word	0xffffffff


	//----- nvinfo : EIATTR_COOP_GROUP_INSTR_OFFSETS
	.align		4
.L_3725:
        /*018c*/ 	.byte	0x04, 0x28
        /*018e*/ 	.short	(.L_3727 - .L_3726)


	//   ....[0]....
.L_3726:
        /*0190*/ 	.word	0x00000bb0


	//   ....[1]....
        /*0194*/ 	.word	0x00000cf0


	//   ....[2]....
        /*0198*/ 	.word	0x00000ea0


	//   ....[3]....
        /*019c*/ 	.word	0x00002310


	//   ....[4]....
        /*01a0*/ 	.word	0x000026b0


	//   ....[5]....
        /*01a4*/ 	.word	0x00002c90


	//   ....[6]....
        /*01a8*/ 	.word	0x00002cd0


	//   ....[7]....
        /*01ac*/ 	.word	0x00002d10


	//   ....[8]....
        /*01b0*/ 	.word	0x00002d40


	//   ....[9]....
        /*01b4*/ 	.word	0x00002d60


	//   ....[10]....
        /*01b8*/ 	.word	0x00002d70


	//   ....[11]....
        /*01bc*/ 	.word	0x00002e30


	//   ....[12]....
        /*01c0*/ 	.word	0x00002e50


	//   ....[13]....
        /*01c4*/ 	.word	0x00002e60


	//   ....[14]....
        /*01c8*/ 	.word	0x00002e70


	//   ....[15]....
        /*01cc*/ 	.word	0x00002f30


	//   ....[16]....
        /*01d0*/ 	.word	0x00002f50


	//   ....[17]....
        /*01d4*/ 	.word	0x00002f60


	//   ....[18]....
        /*01d8*/ 	.word	0x00002f70


	//   ....[19]....
        /*01dc*/ 	.word	0x00003050


	//   ....[20]....
        /*01e0*/ 	.word	0x00003090


	//   ....[21]....
        /*01e4*/ 	.word	0x000030d0


	//   ....[22]....
        /*01e8*/ 	.word	0x00003100


	//   ....[23]....
        /*01ec*/ 	.word	0x00003250


	//   ....[24]....
        /*01f0*/ 	.word	0x00003290


	//   ....[25]....
        /*01f4*/ 	.word	0x000032d0


	//   ....[26]....
        /*01f8*/ 	.word	0x00003300


	//   ....[27]....
        /*01fc*/ 	.word	0x00003490


	//   ....[28]....
        /*0200*/ 	.word	0x000034c0


	//   ....[29]....
        /*0204*/ 	.word	0x00003530


	//   ....[30]....
        /*0208*/ 	.word	0x00003570


	//   ....[31]....
        /*020c*/ 	.word	0x00003580


	//   ....[32]....
        /*0210*/ 	.word	0x00003590


	//   ....[33]....
        /*0214*/ 	.word	0x000035a0


	//   ....[34]....
        /*0218*/ 	.word	0x000035b0


	//   ....[35]....
        /*021c*/ 	.word	0x00003690


	//   ....[36]....
        /*0220*/ 	.word	0x000036b0


	//   ....[37]....
        /*0224*/ 	.word	0x000036c0


	//   ....[38]....
        /*0228*/ 	.word	0x000036d0


	//   ....[39]....
        /*022c*/ 	.word	0x000037b0


	//   ....[40]....
        /*0230*/ 	.word	0x000037d0


	//   ....[41]....
        /*0234*/ 	.word	0x000037e0


	//   ....[42]....
        /*0238*/ 	.word	0x000037f0


	//   ....[43]....
        /*023c*/ 	.word	0x000038d0


	//   ....[44]....
        /*0240*/ 	.word	0x000038f0


	//   ....[45]....
        /*0244*/ 	.word	0x00003900


	//   ....[46]....
        /*0248*/ 	.word	0x00003910


	//   ....[47]....
        /*024c*/ 	.word	0x000039f0


	//   ....[48]....
        /*0250*/ 	.word	0x00003a10


	//   ....[49]....
        /*0254*/ 	.word	0x00003a20


	//   ....[50]....
        /*0258*/ 	.word	0x00003a30


	//   ....[51]....
        /*025c*/ 	.word	0x00003b10


	//   ....[52]....
        /*0260*/ 	.word	0x00003b50


	//   ....[53]....
        /*0264*/ 	.word	0x00003b90


	//   ....[54]....
        /*0268*/ 	.word	0x00003bc0


	//   ....[55]....
        /*026c*/ 	.word	0x00003bf0


	//   ....[56]....
        /*0270*/ 	.word	0x00003c20


	//   ....[57]....
        /*0274*/ 	.word	0x00003c50


	//   ....[58]....
        /*0278*/ 	.word	0x00003c80


	//   ....[59]....
        /*027c*/ 	.word	0x00003cb0


	//   ....[60]....
        /*0280*/ 	.word	0x00003ce0


	//   ....[61]....
        /*0284*/ 	.word	0x00004ea0


	//   ....[62]....
        /*0288*/ 	.word	0x00004ee0


	//   ....[63]....
        /*028c*/ 	.word	0x00004fb0


	//   ....[64]....
        /*0290*/ 	.word	0x00004fd0


	//   ....[65]....
        /*0294*/ 	.word	0x00005000


	//   ....[66]....
        /*0298*/ 	.word	0x00005020


	//   ....[67]....
        /*029c*/ 	.word	0x00005070


	//   ....[68]....
        /*02a0*/ 	.word	0x000050a0


	//   ....[69]....
        /*02a4*/ 	.word	0x00005180


	//   ....[70]....
        /*02a8*/ 	.word	0x000051b0


	//   ....[71]....
        /*02ac*/ 	.word	0x00005660


	//   ....[72]....
        /*02b0*/ 	.word	0x00005770


	//   ....[73]....
        /*02b4*/ 	.word	0x00005bf0


	//   ....[74]....
        /*02b8*/ 	.word	0x00005f90


	//   ....[75]....
        /*02bc*/ 	.word	0x00005fe0


	//   ....[76]....
        /*02c0*/ 	.word	0x00006010


	//   ....[77]....
        /*02c4*/ 	.word	0x00006030


	//   ....[78]....
        /*02c8*/ 	.word	0x00006050


	//   ....[79]....
        /*02cc*/ 	.word	0x00006100


	//   ....[80]....
        /*02d0*/ 	.word	0x00006150


	//   ....[81]....
        /*02d4*/ 	.word	0x00006170


	//   ....[82]....
        /*02d8*/ 	.word	0x00006190


	//   ....[83]....
        /*02dc*/ 	.word	0x000061b0


	//----- nvinfo : EIATTR_EXIT_INSTR_OFFSETS
	.align		4
.L_3727:
        /*02e0*/ 	.byte	0x04, 0x1c
        /*02e2*/ 	.short	(.L_3729 - .L_3728)


	//   ....[0]....
.L_3728:
        /*02e4*/ 	.word	0x00006270


	//   ....[1]....
        /*02e8*/ 	.word	0x000063c0


	//----- nvinfo : EIATTR_MAX_THREADS
	.align		4
.L_3729:
        /*02ec*/ 	.byte	0x04, 0x05
        /*02ee*/ 	.short	(.L_3731 - .L_3730)
.L_3730:
        /*02f0*/ 	.word	0x00000020
        /*02f4*/ 	.word	0x00000001
        /*02f8*/ 	.word	0x00000001


	//----- nvinfo : EIATTR_CRS_STACK_SIZE
	.align		4
.L_3731:
        /*02fc*/ 	.byte	0x04, 0x1e
        /*02fe*/ 	.short	(.L_3733 - .L_3732)
.L_3732:
        /*0300*/ 	.word	0x00000000
.L_3733:


//--------------------- .nv.info._Z25selective_scan_bwd_kernelI32Selective_Scan_bwd_kernel_traitsILi32ELi4ELb0ELb1ELb1ELb1ELb1EN3c104HalfENS1_7complexIfEEEEv12SSMParamsBwd --------------------------
	.section	.nv.info._Z25selective_scan_bwd_kernelI32Selective_Scan_bwd_kernel_traitsILi32ELi4ELb0ELb1ELb1ELb1ELb1EN3c104HalfENS1_7complexIfEEEEv12SSMParamsBwd,"",@"SHT_CUDA_INFO"
	.sectionflags	@""
	.align	4


	//----- nvinfo : EIATTR_CUDA_API_VERSION
	.align		4
        /*0000*/ 	.byte	0x04, 0x37
        /*0002*/ 	.short	(.L_3735 - .L_3734)
.L_3734:
        /*0004*/ 	.word	0x00000082


	//----- nvinfo : EIATTR_SW2861232_WAR
	.align		4
.L_3735:
        /*0008*/ 	.byte	0x01, 0x35
	.zero		2


	//----- nvinfo : EIATTR_PARAM_CBANK
	.align		4
        /*000c*/ 	.byte	0x04, 0x0a
        /*000e*/ 	.short	(.L_3737 - .L_3736)
	.align		4
.L_3736:
        /*0010*/ 	.word	index@(.nv.constant0._Z25selective_scan_bwd_kernelI32Selective_Scan_bwd_kernel_traitsILi32ELi4ELb0ELb1ELb1ELb1ELb1EN3c104HalfENS1_7complexIfEEEEv12SSMParamsBwd)
        /*0014*/ 	.short	0x0160
        /*0016*/ 	.short	0x01f0


	//----- nvinfo : EIATTR_CBANK_PARAM_SIZE
	.align		4
.L_3737:
        /*0018*/ 	.byte	0x03, 0x19
        /*001a*/ 	.short	0x01f0


	//----- nvinfo : EIATTR_KPARAM_INFO
	.align		4
        /*001c*/ 	.byte	0x04, 0x17
        /*001e*/ 	.short	(.L_3739 - .L_3738)
.L_3738:
        /*0020*/ 	.word	0x00000000
        /*0024*/ 	.short	0x0000
        /*0026*/ 	.short	0x0000
        /*0028*/ 	.byte	0x00, 0xf0, 0xc1, 0x07


	//----- nvinfo : EIATTR_MAXREG_COUNT
	.align		4
.L_3739:
        /*002c*/ 	.byte	0x03, 0x1b
        /*002e*/ 	.short	0x00ff


	//----- nvinfo : EIATTR_NUM_BARRIERS
	.align		4
        /*0030*/ 	.byte	0x02, 0x4c
        /*0032*/ 	.byte	0x01
	.zero		1


	//----- nvinfo : EIATTR_MERCURY_ISA_VERSION
	.align		4
        /*0034*/ 	.byte	0x03, 0x5f
        /*0036*/ 	.short	0x0000


	//----- nvinfo : EIATTR_COOP_GROUP_MASK_REGIDS
	.align		4
        /*0038*/ 	.byte	0x04, 0x29
        /*003a*/ 	.short	(.L_3741 - .L_3740)


	//   ....[0]....
.L_3740:
        /*003c*/ 	.word	0xffffffff


	//   ....[1]....
        /*0040*/ 	.word	0xffffffff


	//   ....[2]....
        /*0044*/ 	.word	0xffffffff


	//   ....[3]....
        /*0048*/ 	.word	0xffffffff


	//   ....[4]....
        /*004c*/ 	.word	0xffffffff


	//   ....[5]....
        /*0050*/ 	.word	0xffffffff


	//   ....[6]....
        /*0054*/ 	.word	0xffffffff


	//   ....[7]....
        /*0058*/ 	.word	0xffffffff


	//   ....[8]....
        /*005c*/ 	.word	0xffffffff


	//   ....[9]....
        /*0060*/ 	.word	0xffffffff


	//   ....[10]....
        /*0064*/ 	.word	0xffffffff


	//   ....[11]....
        /*0068*/ 	.word	0xffffffff


	//   ....[12]....
        /*006c*/ 	.word	0xffffffff


	//   ....[13]....
        /*0070*/ 	.word	0xffffffff


	//   ....[14]....
        /*0074*/ 	.word	0xffffffff


	//   ....[15]....
        /*0078*/ 	.word	0xffffffff


	//   ....[16]....
        /*007c*/ 	.word	0xffffffff


	//   ....[17]....
        /*0080*/ 	.word	0xffffffff


	//   ....[18]....
        /*0084*/ 	.word	0xffffffff


	//   ....[19]....
        /*0088*/ 	.word	0xffffffff


	//   ....[20]....
        /*008c*/ 	.word	0xffffffff


	//   ....[21]....
        /*0090*/ 	.word	0xffffffff


	//   ....[22]....
        /*0094*/ 	.word	0xffffffff


	//   ....[23]....
        /*0098*/ 	.word	0xffffffff


	//   ....[24]....
        /*009c*/ 	.word	0xffffffff


	//   ....[25]....
        /*00a0*/ 	.word	0xffffffff


	//   ....[26]....
        /*00a4*/ 	.word	0xffffffff


	//   ....[27]....
        /*00a8*/ 	.word	0xffffffff


	//   ....[28]....
        /*00ac*/ 	.word	0xffffffff


	//   ....[29]....
        /*00b0*/ 	.word	0xffffffff


	//   ....[30]....
        /*00b4*/ 	.word	0xffffffff


	//   ....[31]....
        /*00b8*/ 	.word	0xffffffff


	//   ....[32]....
        /*00bc*/ 	.word	0xffffffff


	//   ....[33]....
        /*00c0*/ 	.word	0xffffffff


	//   ....[34]....
        /*00c4*/ 	.word	0xffffffff


	//   ....[35]....
        /*00c8*/ 	.word	0xffffffff


	//   ....[36]....
        /*00cc*/ 	.word	0xffffffff


	//   ....[37]....
        /*00d0*/ 	.word	0xffffffff


	//   ....[38]....
        /*00d4*/ 	.word	0xffffffff


	//   ....[39]....
        /*00d8*/ 	.word	0xffffffff


	//   ....[40]....
        /*00dc*/ 	.word	0xffffffff


	//   ....[41]....
        /*00e0*/ 	.word	0xffffffff


	//   ....[42]....
        /*00e4*/ 	.word	0xffffffff


	//   ....[43]....
        /*00e8*/ 	.word	0xffffffff


	//   ....[44]....
        /*00ec*/ 	.word	0xffffffff


	//   ....[45]....
        /*00f0*/ 	.word	0xffffffff


	//   ....[46]....
        /*00f4*/ 	.word	0xffffffff


	//   ....[47]....
        /*00f8*/ 	.word	0xffffffff


	//   ....[48]....
        /*00fc*/ 	.word	0xffffffff


	//   ....[49]....
        /*0100*/ 	.word	0xffffffff


	//   ....[50]....
        /*0104*/ 	.word	0xffffffff


	//   ....[51]....
        /*0108*/ 	.word	0xffffffff


	//   ....[52]....
        /*010c*/ 	.word	0xffffffff


	//   ....[53]....
        /*0110*/ 	.word	0xffffffff


	//   ....[54]....
        /*0114*/ 	.word	0xffffffff


	//   ....[55]....
        /*0118*/ 	.word	0xffffffff


	//   ....[56]....
        /*011c*/ 	.word	0xffffffff


	//   ....[57]....
        /*0120*/ 	.word	0xffffffff


	//   ....[58]....
        /*0124*/ 	.word	0xffffffff


	//   ....[59]....
        /*0128*/ 	.word	0xffffffff


	//   ....[60]....
        /*012c*/ 	.word	0xffffffff


	//   ....[61]....
        /*0130*/ 	.word	0xffffffff


	//   ....[62]....
        /*0134*/ 	.word	0xffffffff


	//   ....[63]....
        /*0138*/ 	.word	0xffffffff


	//   ....[64]....
        /*013c*/ 	.word	0xffffffff


	//   ....[65]....
        /*0140*/ 	.word	0xffffffff


	//   ....[66]....
        /*0144*/ 	.word	0xffffffff


	//   ....[67]....
        /*0148*/ 	.word	0xffffffff


	//   ....[68]....
        /*014c*/ 	.word	0xffffffff


	//   ....[69]....
        /*0150*/ 	.word	0xffffffff


	//   ....[70]....
        /*0154*/ 	.word	0xffffffff


	//   ....[71]....
        /*0158*/ 	.word	0xffffffff


	//   ....[72]....
        /*015c*/ 	.word	0xffffffff


	//   ....[73]....
        /*0160*/ 	.word	0xffffffff


	//   ....[74]....
        /*0164*/ 	.word	0xffffffff


	//   ....[75]....
        /*0168*/ 	.word	0xffffffff


	//   ....[76]....
        /*016c*/ 	.word	0xffffffff


	//   ....[77]....
        /*0170*/ 	.word	0xffffffff


	//   ....[78]....
        /*0174*/ 	.word	0xffffffff


	//   ....[79]....
        /*0178*/ 	.word	0xffffffff


	//   ....[80]....
        /*017c*/ 	.word	0xffffffff


	//   ....[81]....
        /*0180*/ 	.word	0xffffffff


	//   ....[82]....
        /*0184*/ 	.word	0xffffffff


	//   ....[83]....
        /*0188*/ 	.word	0xffffffff


	//   ....[84]....
        /*018c*/ 	.word	0xffffffff


	//   ....[85]....
        /*0190*/ 	.word	0xffffffff


	//   ....[86]....
        /*0194*/ 	.word	0xffffffff


	//   ....[87]....
        /*0198*/ 	.word	0xffffffff


	//----- nvinfo : EIATTR_COOP_GROUP_INSTR_OFFSETS
	.align		4
.L_3741:
        /*019c*/ 	.byte	0x04, 0x28
        /*019e*/ 	.short	(.L_3743 - .L_3742)


	//   ....[0]....
.L_3742:
        /*01a0*/ 	.word	0x00000bc0


	//   ....[1]....
        /*01a4*/ 	.word	0x00000d00


	//   ....[2]....
        /*01a8*/ 	.word	0x00001030


	//   ....[3]....
        /*01ac*/ 	.word	0x00001b30


	//   ....[4]....
        /*01b0*/ 	.word	0x00001d30


	//   ....[5]....
        /*01b4*/ 	.word	0x00001fb0


	//   ....[6]....
        /*01b8*/ 	.word	0x000023c0


	//   ....[7]....
        /*01bc*/ 	.word	0x000031a0


	//   ....[8]....
        /*01c0*/ 	.word	0x00003530


	//   ....[9]....
        /*01c4*/ 	.word	0x00003b40


	//   ....[10]....
        /*01c8*/ 	.word	0x00003b80


	//   ....[11]....
        /*01cc*/ 	.word	0x00003bc0


	//   ....[12]....
        /*01d0*/ 	.word	0x00003c00


	//   ....[13]....
        /*01d4*/ 	.word	0x00003c50


	//   ....[14]....
        /*01d8*/ 	.word	0x00003d00


	//   ....[15]....
        /*01dc*/ 	.word	0x00003d30


	//   ....[16]....
        /*01e0*/ 	.word	0x00003d50


	//   ....[17]....
        /*01e4*/ 	.word	0x00003d60


	//   ....[18]....
        /*01e8*/ 	.word	0x00003e00


	//   ....[19]....
        /*01ec*/ 	.word	0x00003e30


	//   ....[20]....
        /*01f0*/ 	.word	0x00003e50


	//   ....[21]....
        /*01f4*/ 	.word	0x00003e60


	//   ....[22]....
        /*01f8*/ 	.word	0x00003f20


	//   ....[23]....
        /*01fc*/ 	.word	0x00003f60


	//   ....[24]....
        /*0200*/ 	.word	0x00003f90


	//   ....[25]....
        /*0204*/ 	.word	0x00003fc0


	//   ....[26]....
        /*0208*/ 	.word	0x00004100


	//   ....[27]....
        /*020c*/ 	.word	0x00004140


	//   ....[28]....
        /*0210*/ 	.word	0x00004170


	//   ....[29]....
        /*0214*/ 	.word	0x000041a0


	//   ....[30]....
        /*0218*/ 	.word	0x00004320


	//   ....[31]....
        /*021c*/ 	.word	0x00004350


	//   ....[32]....
        /*0220*/ 	.word	0x00004380


	//   ....[33]....
        /*0224*/ 	.word	0x000043f0


	//   ....[34]....
        /*0228*/ 	.word	0x00004420


	//   ....[35]....
        /*022c*/ 	.word	0x00004430


	//   ....[36]....
        /*0230*/ 	.word	0x00004440


	//   ....[37]....
        /*0234*/ 	.word	0x00004450


	//   ....[38]....
        /*0238*/ 	.word	0x00004460


	//   ....[39]....
        /*023c*/ 	.word	0x00004540


	//   ....[40]....
        /*0240*/ 	.word	0x00004560


	//   ....[41]....
        /*0244*/ 	.word	0x00004570


	//   ....[42]....
        /*0248*/ 	.word	0x00004580


	//   ....[43]....
        /*024c*/ 	.word	0x00004660


	//   ....[44]....
        /*0250*/ 	.word	0x00004680


	//   ....[45]....
        /*0254*/ 	.word	0x00004690


	//   ....[46]....
        /*0258*/ 	.word	0x000046a0


	//   ....[47]....
        /*025c*/ 	.word	0x00004780


	//   ....[48]....
        /*0260*/ 	.word	0x000047a0


	//   ....[49]....
        /*0264*/ 	.word	0x000047b0


	//   ....[50]....
        /*0268*/ 	.word	0x000047c0


	//   ....[51]....
        /*026c*/ 	.word	0x000048a0


	//   ....[52]....
        /*0270*/ 	.word	0x000048d0


	//   ....[53]....
        /*0274*/ 	.word	0x000048e0


	//   ....[54]....
        /*0278*/ 	.word	0x000048f0


	//   ....[55]....
        /*027c*/ 	.word	0x000049e0


	//   ....[56]....
        /*0280*/ 	.word	0x00004a20


	//   ....[57]....
        /*0284*/ 	.word	0x00004a60


	//   ....[58]....
        /*0288*/ 	.word	0x00004aa0


	//   ....[59]....
        /*028c*/ 	.word	0x00004ae0


	//   ....[60]....
        /*0290*/ 	.word	0x00004b20


	//   ....[61]....
        /*0294*/ 	.word	0x00004b50


	//   ....[62]....
        /*0298*/ 	.word	0x00004b80


	//   ....[63]....
        /*029c*/ 	.word	0x00004bb0


	//   ....[64]....
        /*02a0*/ 	.word	0x00004d20


	//   ....[65]....
        /*02a4*/ 	.word	0x00005d70


	//   ....[66]....
        /*02a8*/ 	.word	0x00005db0


	//   ....[67]....
        /*02ac*/ 	.word	0x00005e30


	//   ....[68]....
        /*02b0*/ 	.word	0x00005e50


	//   ....[69]....
        /*02b4*/ 	.word	0x00005e80


	//   ....[70]....
        /*02b8*/ 	.word	0x00005ea0


	//   ....[71]....
        /*02bc*/ 	.word	0x00005ed0


	//   ....[72]....
        /*02c0*/ 	.word	0x00005f00


	//   ....[73]....
        /*02c4*/ 	.word	0x00005fc0


	//   ....[74]....
        /*02c8*/ 	.word	0x00006000


	//   ....[75]....
        /*02cc*/ 	.word	0x000064f0


	//   ....[76]....
        /*02d0*/ 	.word	0x00006540


	//   ....[77]....
        /*02d4*/ 	.word	0x00006a50


	//   ....[78]....
        /*02d8*/ 	.word	0x00006e20


	//   ....[79]....
        /*02dc*/ 	.word	0x00006e70


	//   ....[80]....
        /*02e0*/ 	.word	0x00006ea0


	//   ....[81]....
        /*02e4*/ 	.word	0x00006ec0


	//   ....[82]....
        /*02e8*/ 	.word	0x00006ee0


	//   ....[83]....
        /*02ec*/ 	.word	0x00006f90


	//   ....[84]....
        /*02f0*/ 	.word	0x00006fe0


	//   ....[85]....
        /*02f4*/ 	.word	0x00007000


	//   ....[86]....
        /*02f8*/ 	.word	0x00007020


	//   ....[87]....
        /*02fc*/ 	.word	0x00007040


	//----- nvinfo : EIATTR_EXIT_INSTR_OFFSETS
	.align		4
.L_3743:
        /*0300*/ 	.byte	0x04, 0x1c
        /*0302*/ 	.short	(.L_3745 - .L_3744)


	//   ....[0]....
.L_3744:
        /*0304*/ 	.word	0x00007100


	//   ....[1]....
        /*0308*/ 	.word	0x00007250


	//----- nvinfo : EIATTR_MAX_THREADS
	.align		4
.L_3745:
        /*030c*/ 	.byte	0x04, 0x05
        /*030e*/ 	.short	(.L_3747 - .L_3746)
.L_3746:
        /*0310*/ 	.word	0x00000020
        /*0314*/ 	.word	0x00000001
        /*0318*/ 	.word	0x00000001


	//----- nvinfo : EIATTR_CRS_STACK_SIZE
	.align		4
.L_3747:
        /*031c*/ 	.byte	0x04, 0x1e
        /*031e*/ 	.short	(.L_3749 - .L_3748)
.L_3748:
        /*0320*/ 	.word	0x00000000
.L_3749:


//--------------------- .nv.info._Z25selective_scan_bwd_kernelI32Selective_Scan_bwd_kernel_traitsILi32ELi4ELb1ELb0ELb0ELb0ELb0EN3c104HalfENS1_7complexIfEEEEv12SSMParamsBwd --------------------------
	.section	.nv.info._Z25selective_scan_bwd_kernelI32Selective_Scan_bwd_kernel_traitsILi32ELi4ELb1ELb0ELb0ELb0ELb0EN3c104HalfENS1_7complexIfEEEEv12SSMParamsBwd,"",@"SHT_CUDA_INFO"
	.sectionflags	@""
	.align	4


	//----- nvinfo : EIATTR_CUDA_API_VERSION
	.align		4
        /*0000*/ 	.byte	0x04, 0x37
        /*0002*/ 	.short	(.L_3751 - .L_3750)
.L_3750:
        /*0004*/ 	.word	0x00000082


	//----- nvinfo : EIATTR_SW2861232_WAR
	.align		4
.L_3751:
        /*0008*/ 	.byte	0x01, 0x35
	.zero		2


	//----- nvinfo : EIATTR_PARAM_CBANK
	.align		4
        /*000c*/ 	.byte	0x04, 0x0a
        /*000e*/ 	.short	(.L_3753 - .L_3752)
	.align		4
.L_3752:
        /*0010*/ 	.word	index@(.nv.constant0._Z25selective_scan_bwd_kernelI32Selective_Scan_bwd_kernel_traitsILi32ELi4ELb1ELb0ELb0ELb0ELb0EN3c104HalfENS1_7complexIfEEEEv12SSMParamsBwd)
        /*0014*/ 	.short	0x0160
        /*0016*/ 	.short	0x01f0


	//----- nvinfo : EIATTR_CBANK_PARAM_SIZE
	.align		4
.L_3753:
        /*0018*/ 	.byte	0x03, 0x19
        /*001a*/ 	.short	0x01f0


	//----- nvinfo : EIATTR_KPARAM_INFO
	.align		4
        /*001c*/ 	.byte	0x04, 0x17
        /*001e*/ 	.short	(.L_3755 - .L_3754)
.L_3754:
        /*0020*/ 	.word	0x00000000
        /*0024*/ 	.short	0x0000
        /*0026*/ 	.short	0x0000
        /*0028*/ 	.byte	0x00, 0xf0, 0xc1, 0x07


	//----- nvinfo : EIATTR_MAXREG_COUNT
	.align		4
.L_3755:
        /*002c*/ 	.byte	0x03, 0x1b
        /*002e*/ 	.short	0x00ff


	//----- nvinfo : EIATTR_NUM_BARRIERS
	.align		4
        /*0030*/ 	.byte	0x02, 0x4c
        /*0032*/ 	.byte	0x01
	.zero		1


	//----- nvinfo : EIATTR_MERCURY_ISA_VERSION
	.align		4
        /*0034*/ 	.byte	0x03, 0x5f
        /*0036*/ 	.short	0x0000


	//----- nvinfo : EIATTR_COOP_GROUP_MASK_REGIDS
	.align		4
        /*0038*/ 	.byte	0x04, 0x29
        /*003a*/ 	.short	(.L_3757 - .L_3756)


	//   ....[0]....
.L_3756:
        /*003c*/ 	.word	0xffffffff


	//   ....[1]....
        /*0040*/ 	.word	0xffffffff


	//   ....[2]....
        /*0044*/ 	.word	0xffffffff


	//   ....[3]....
        /*0048*/ 	.word	0xffffffff


	//   ....[4]....
        /*004c*/ 	.word	0xffffffff


	//   ....[5]....
        /*0050*/ 	.word	0xffffffff


	//   ....[6]....
        /*0054*/ 	.word	0xffffffff


	//   ....[7]....
        /*0058*/ 	.word	0xffffffff


	//   ....[8]....
        /*005c*/ 	.word	0xffffffff


	//   ....[9]....
        /*0060*/ 	.word	0xffffffff


	//   ....[10]....
        /*0064*/ 	.word	0xffffffff


	//   ....[11]....
        /*0068*/ 	.word	0xffffffff


	//   ....[12]....
        /*006c*/ 	.word	0xffffffff


	//   ....[13]....
        /*0070*/ 	.word	0xffffffff


	//   ....[14]....
        /*0074*/ 	.word	0xffffffff


	//   ....[15]....
        /*0078*/ 	.word	0xffffffff


	//   ....[16]....
        /*007c*/ 	.word	0xffffffff


	//   ....[17]....
        /*0080*/ 	.word	0xffffffff


	//   ....[18]....
        /*0084*/ 	.word	0xffffffff


	//   ....[19]....
        /*0088*/ 	.word	0xffffffff


	//   ....[20]....
        /*008c*/ 	.word	0xffffffff


	//   ....[21]....
        /*0090*/ 	.word	0xffffffff


	//   ....[22]....
        /*0094*/ 	.word	0xffffffff


	//   ....[23]....
        /*0098*/ 	.word	0xffffffff


	//   ....[24]....
        /*009c*/ 	.word	0xffffffff


	//   ....[25]....
        /*00a0*/ 	.word	0xffffffff


	//   ....[26]....
        /*00a4*/ 	.word	0xffffffff


	//   ....[27]....
        /*00a8*/ 	.word	0xffffffff


	//   ....[28]....
        /*00ac*/ 	.word	0xffffffff


	//   ....[29]....
        /*00b0*/ 	.word	0xffffffff


	//   ....[30]....
        /*00b4*/ 	.word	0xffffffff


	//   ....[31]....
        /*00b8*/ 	.word	0xffffffff


	//   ....[32]....
        /*00bc*/ 	.word	0xffffffff


	//   ....[33]....
        /*00c0*/ 	.word	0xffffffff


	//   ....[34]....
        /*00c4*/ 	.word	0xffffffff


	//   ....[35]....
        /*00c8*/ 	.word	0xffffffff


	//   ....[36]....
        /*00cc*/ 	.word	0xffffffff


	//   ....[37]....
        /*00d0*/ 	.word	0xffffffff


	//   ....[38]....
        /*00d4*/ 	.word	0xffffffff


	//   ....[39]....
        /*00d8*/ 	.word	0xffffffff


	//   ....[40]....
        /*00dc*/ 	.word	0xffffffff


	//   ....[41]....
        /*00e0*/ 	.word	0xffffffff


	//   ....[42]....
        /*00e4*/ 	.word	0xffffffff


	//   ....[43]....
        /*00e8*/ 	.word	0xffffffff


	//   ....[44]....
        /*00ec*/ 	.word	0xffffffff


	//   ....[45]....
        /*00f0*/ 	.word	0xffffffff


	//   ....[46]....
        /*00f4*/ 	.word	0xffffffff


	//   ....[47]....
        /*00f8*/ 	.word	0xffffffff


	//   ....[48]....
        /*00fc*/ 	.word	0xffffffff


	//   ....[49]....
        /*0100*/ 	.word	0xffffffff


	//   ....[50]....
        /*0104*/ 	.word	0xffffffff


	//   ....[51]....
        /*0108*/ 	.word	0xffffffff


	//   ....[52]....
        /*010c*/ 	.word	0xffffffff


	//   ....[53]....
        /*0110*/ 	.word	0xffffffff


	//   ....[54]....
        /*0114*/ 	.word	0xffffffff


	//   ....[55]....
        /*0118*/ 	.word	0xffffffff


	//   ....[56]....
        /*011c*/ 	.word	0xffffffff


	//   ....[57]....
        /*0120*/ 	.word	0xffffffff


	//   ....[58]....
        /*0124*/ 	.word	0xffffffff


	//   ....[59]....
        /*0128*/ 	.word	0xffffffff


	//   ....[60]....
        /*012c*/ 	.word	0xffffffff


	//   ....[61]....
        /*0130*/ 	.word	0xffffffff


	//   ....[62]....
        /*0134*/ 	.word	0xffffffff


	//   ....[63]....
        /*0138*/ 	.word	0xffffffff


	//   ....[64]....
        /*013c*/ 	.word	0xffffffff


	//   ....[65]....
        /*0140*/ 	.word	0xffffffff


	//   ....[66]....
        /*0144*/ 	.word	0xffffffff


	//   ....[67]....
        /*0148*/ 	.word	0xffffffff


	//   ....[68]....
        /*014c*/ 	.word	0xffffffff


	//   ....[69]....
        /*0150*/ 	.word	0xffffffff


	//   ....[70]....
        /*0154*/ 	.word	0xffffffff


	//   ....[71]....
        /*0158*/ 	.word	0xffffffff


	//   ....[72]....
        /*015c*/ 	.word	0xffffffff


	//   ....[73]....
        /*0160*/ 	.word	0xffffffff


	//   ....[74]....
        /*0164*/ 	.word	0xffffffff


	//   ....[75]....
        /*0168*/ 	.word	0xffffffff


	//   ....[76]....
        /*016c*/ 	.word	0xffffffff


	//   ....[77]....
        /*0170*/ 	.word	0xffffffff


	//   ....[78]....
        /*0174*/ 	.word	0xffffffff


	//   ....[79]....
        /*0178*/ 	.word	0xffffffff


	//   ....[80]....
        /*017c*/ 	.word	0xffffffff


	//   ....[81]....
        /*0180*/ 	.word	0xffffffff


	//   ....[82]....
        /*0184*/ 	.word	0xffffffff


	//   ....[83]....
        /*0188*/ 	.word	0xffffffff


	//   ....[84]....
        /*018c*/ 	.word	0xffffffff


	//   ....[85]....
        /*0190*/ 	.word	0xffffffff


	//   ....[86]....
        /*0194*/ 	.word	0xffffffff


	//   ....[87]....
        /*0198*/ 	.word	0xffffffff


	//   ....[88]....
        /*019c*/ 	.word	0xffffffff


	//   ....[89]....
        /*01a0*/ 	.word	0xffffffff


	//   ....[90]....
        /*01a4*/ 	.word	0xffffffff


	//----- nvinfo : EIATTR_COOP_GROUP_INSTR_OFFSETS
	.align		4
.L_3757:
        /*01a8*/ 	.byte	0x04, 0x28
        /*01aa*/ 	.short	(.L_3759 - .L_3758)


	//   ....[0]....
.L_3758:
        /*01ac*/ 	.word	0x00000570


	//   ....[1]....
        /*01b0*/ 	.word	0x000005d0


	//   ....[2]....
        /*01b4*/ 	.word	0x000006b0


	//   ....[3]....
        /*01b8*/ 	.word	0x00001090


	//   ....[4]....
        /*01bc*/ 	.word	0x000010d0


	//   ....[5]....
        /*01c0*/ 	.word	0x00001110


	//   ....[6]....
        /*01c4*/ 	.word	0x00001140


	//   ....[7]....
        /*01c8*/ 	.word	0x00001160


	//   ....[8]....
        /*01cc*/ 	.word	0x00001170


	//   ....[9]....
        /*01d0*/ 	.word	0x000011f0


	//   ....[10]....
        /*01d4*/ 	.word	0x00001230


	//   ....[11]....
        /*01d8*/ 	.word	0x00001250


	//   ....[12]....
        /*01dc*/ 	.word	0x00001270


	//   ....[13]....
        /*01e0*/ 	.word	0x00001300


	//   ....[14]....
        /*01e4*/ 	.word	0x00001330


	//   ....[15]....
        /*01e8*/ 	.word	0x00001360


	//   ....[16]....
        /*01ec*/ 	.word	0x00001370


	//   ....[17]....
        /*01f0*/ 	.word	0x000013f0


	//   ....[18]....
        /*01f4*/ 	.word	0x00001430


	//   ....[19]....
        /*01f8*/ 	.word	0x000014a0


	//   ....[20]....
        /*01fc*/ 	.word	0x000014d0


	//   ....[21]....
        /*0200*/ 	.word	0x00001600


	//   ....[22]....
        /*0204*/ 	.word	0x00001660


	//   ....[23]....
        /*0208*/ 	.word	0x000016a0


	//   ....[24]....
        /*020c*/ 	.word	0x000016e0


	//   ....[25]....
        /*0210*/ 	.word	0x000018a0


	//   ....[26]....
        /*0214*/ 	.word	0x000018f0


	//   ....[27]....
        /*0218*/ 	.word	0x00001920


	//   ....[28]....
        /*021c*/ 	.word	0x00001960


	//   ....[29]....
        /*0220*/ 	.word	0x00001980


	//   ....[30]....
        /*0224*/ 	.word	0x00001990


	//   ....[31]....
        /*0228*/ 	.word	0x000019a0


	//   ....[32]....
        /*022c*/ 	.word	0x000019b0


	//   ....[33]....
        /*0230*/ 	.word	0x00001a90


	//   ....[34]....
        /*0234*/ 	.word	0x00001ab0


	//   ....[35]....
        /*0238*/ 	.word	0x00001ac0


	//   ....[36]....
        /*023c*/ 	.word	0x00001ad0


	//   ....[37]....
        /*0240*/ 	.word	0x00001bb0


	//   ....[38]....
        /*0244*/ 	.word	0x00001bd0


	//   ....[39]....
        /*0248*/ 	.word	0x00001be0


	//   ....[40]....
        /*024c*/ 	.word	0x00001bf0


	//   ....[41]....
        /*0250*/ 	.word	0x00001cd0


	//   ....[42]....
        /*0254*/ 	.word	0x00001cf0


	//   ....[43]....
        /*0258*/ 	.word	0x00001d00


	//   ....[44]....
        /*025c*/ 	.word	0x00001d10


	//   ....[45]....
        /*0260*/ 	.word	0x00001df0


	//   ....[46]....
        /*0264*/ 	.word	0x00001e10


	//   ....[47]....
        /*0268*/ 	.word	0x00001e20


	//   ....[48]....
        /*026c*/ 	.word	0x00001e30


	//   ....[49]....
        /*0270*/ 	.word	0x00001f10


	//   ....[50]....
        /*0274*/ 	.word	0x00001f40


	//   ....[51]....
        /*0278*/ 	.word	0x00001f50


	//   ....[52]....
        /*027c*/ 	.word	0x00001f60


	//   ....[53]....
        /*0280*/ 	.word	0x00001f70


	//   ....[54]....
        /*0284*/ 	.word	0x00001f80


	//   ....[55]....
        /*0288*/ 	.word	0x00001f90


	//   ....[56]....
        /*028c*/ 	.word	0x00001fb0


	//   ....[57]....
        /*0290*/ 	.word	0x00001fd0


	//   ....[58]....
        /*0294*/ 	.word	0x00001ff0


	//   ....[59]....
        /*0298*/ 	.word	0x00002570


	//   ....[60]....
        /*029c*/ 	.word	0x00002690


	//   ....[61]....
        /*02a0*/ 	.word	0x000026d0


	//   ....[62]....
        /*02a4*/ 	.word	0x00002700


	//   ....[63]....
        /*02a8*/ 	.word	0x00002730


	//   ....[64]....
        /*02ac*/ 	.word	0x00002790


	//   ....[65]....
        /*02b0*/ 	.word	0x000027b0


	//   ....[66]....
        /*02b4*/ 	.word	0x000027d0


	//   ....[67]....
        /*02b8*/ 	.word	0x000027f0


	//   ....[68]....
        /*02bc*/ 	.word	0x00002820


	//   ....[69]....
        /*02c0*/ 	.word	0x00002840


	//   ....[70]....
        /*02c4*/ 	.word	0x00002860


	//   ....[71]....
        /*02c8*/ 	.word	0x00002890


	//   ....[72]....
        /*02cc*/ 	.word	0x000028d0


	//   ....[73]....
        /*02d0*/ 	.word	0x000028f0


	//   ....[74]....
        /*02d4*/ 	.word	0x00002920


	//   ....[75]....
        /*02d8*/ 	.word	0x000029e0


	//   ....[76]....
        /*02dc*/ 	.word	0x00002a20


	//   ....[77]....
        /*02e0*/ 	.word	0x00002a50


	//   ....[78]....
        /*02e4*/ 	.word	0x00002a80


	//   ....[79]....
        /*02e8*/ 	.word	0x00002ff0


	//   ....[80]....
        /*02ec*/ 	.word	0x00003210


	//   ....[81]....
        /*02f0*/ 	.word	0x000032d0


	//   ....[82]....
        /*02f4*/ 	.word	0x00003320


	//   ....[83]....
        /*02f8*/ 	.word	0x00003350


	//   ....[84]....
        /*02fc*/ 	.word	0x00003370


	//   ....[85]....
        /*0300*/ 	.word	0x00003390


	//   ....[86]....
        /*0304*/ 	.word	0x00003440


	//   ....[87]....
        /*0308*/ 	.word	0x00003490


	//   ....[88]....
        /*030c*/ 	.word	0x000034b0


	//   ....[89]....
        /*0310*/ 	.word	0x000034d0


	//   ....[90]....
        /*0314*/ 	.word	0x000034f0


	//----- nvinfo : EIATTR_EXIT_INSTR_OFFSETS
	.align		4
.L_3759:
        /*0318*/ 	.byte	0x04, 0x1c
        /*031a*/ 	.short	(.L_3761 - .L_3760)


	//   ....[0]....
.L_3760:
        /*031c*/ 	.word	0x000035b0


	//   ....[1]....
        /*0320*/ 	.word	0x00003af0


	//----- nvinfo : EIATTR_MAX_THREADS
	.align		4
.L_3761:
        /*0324*/ 	.byte	0x04, 0x05
        /*0326*/ 	.short	(.L_3763 - .L_3762)
.L_3762:
        /*0328*/ 	.word	0x00000020
        /*032c*/ 	.word	0x00000001
        /*0330*/ 	.word	0x00000001


	//----- nvinfo : EIATTR_CRS_STACK_SIZE
	.align		4
.L_3763:
        /*0334*/ 	.byte	0x04, 0x1e
        /*0336*/ 	.short	(.L_3765 - .L_3764)
.L_3764:
        /*0338*/ 	.word	0x00000000
.L_3765:


//--------------------- .nv.info._Z25selective_scan_bwd_kernelI32Selective_Scan_bwd_kernel_traitsILi32ELi4ELb1ELb0ELb0ELb0ELb1EN3c104HalfENS1_7complexIfEEEEv12SSMParamsBwd --------------------------
	.section	.nv.info._Z25selective_scan_bwd_kernelI32Selective_Scan_bwd_kernel_traitsILi32ELi4ELb1ELb0ELb0ELb0ELb1EN3c104HalfENS1_7complexIfEEEEv12SSMParamsBwd,"",@"SHT_CUDA_INFO"
	.sectionflags	@""
	.align	4


	//----- nvinfo : EIATTR_CUDA_API_VERSION
	.align		4
        /*0000*/ 	.byte	0x04, 0x37
        /*0002*/ 	.short	(.L_3767 - .L_3766)
.L_3766:
        /*0004*/ 	.word	0x00000082


	//----- nvinfo : EIATTR_SW2861232_WAR
	.align		4
.L_3767:
        /*0008*/ 	.byte	0x01, 0x35
	.zero		2


	//----- nvinfo : EIATTR_PARAM_CBANK
	.align		4
        /*000c*/ 	.byte	0x04, 0x0a
        /*000e*/ 	.short	(.L_3769 - .L_3768)
	.align		4
.L_3768:
        /*0010*/ 	.word	index@(.nv.constant0._Z25selective_scan_bwd_kernelI32Selective_Scan_bwd_kernel_traitsILi32ELi4ELb1ELb0ELb0ELb0ELb1EN3c104HalfENS1_7complexIfEEEEv12SSMParamsBwd)
        /*0014*/ 	.short	0x0160
        /*0016*/ 	.short	0x01f0


	//----- nvinfo : EIATTR_CBANK_PARAM_SIZE
	.align		4
.L_3769:
        /*0018*/ 	.byte	0x03, 0x19
        /*001a*/ 	.short	0x01f0


	//----- nvinfo : EIATTR_KPARAM_INFO
	.align		4
        /*001c*/ 	.byte	0x04, 0x17
        /*001e*/ 	.short	(.L_3771 - .L_3770)
.L_3770:
        /*0020*/ 	.word	0x00000000
        /*0024*/ 	.short	0x0000
        /*0026*/ 	.short	0x0000
        /*0028*/ 	.byte	0x00, 0xf0, 0xc1, 0x07


	//----- nvinfo : EIATTR_MAXREG_COUNT
	.align		4
.L_3771:
        /*002c*/ 	.byte	0x03, 0x1b
        /*002e*/ 	.short	0x00ff


	//----- nvinfo : EIATTR_NUM_BARRIERS
	.align		4
        /*0030*/ 	.byte	0x02, 0x4c
        /*0032*/ 	.byte	0x01
	.zero		1


	//----- nvinfo : EIATTR_MERCURY_ISA_VERSION
	.align		4
        /*0034*/ 	.byte	0x03, 0x5f
        /*0036*/ 	.short	0x0000


	//----- nvinfo : EIATTR_COOP_GROUP_MASK_REGIDS
	.align		4
        /*0038*/ 	.byte	0x04, 0x29
        /*003a*/ 	.short	(.L_3773 - .L_3772)


	//   ....[0]....
.L_3772:
        /*003c*/ 	.word	0xffffffff


	//   ....[1]....
        /*0040*/ 	.word	0xffffffff


	//   ....[2]....
        /*0044*/ 	.word	0xffffffff


	//   ....[3]....
        /*0048*/ 	.word	0xffffffff


	//   ....[4]....
        /*004c*/ 	.word	0xffffffff


	//   ....[5]....
        /*0050*/ 	.word	0xffffffff


	//   ....[6]....
        /*0054*/ 	.word	0xffffffff


	//   ....[7]....
        /*0058*/ 	.word	0xffffffff


	//   ....[8]....
        /*005c*/ 	.word	0xffffffff


	//   ....[9]....
        /*0060*/ 	.word	0xffffffff


	//   ....[10]....
        /*0064*/ 	.word	0xffffffff


	//   ....[11]....
        /*0068*/ 	.word	0xffffffff


	//   ....[12]....
        /*006c*/ 	.word	0xffffffff


	//   ....[13]....
        /*0070*/ 	.word	0xffffffff


	//   ....[14]....
        /*0074*/ 	.word	0xffffffff


	//   ....[15]....
        /*0078*/ 	.word	0xffffffff


	//   ....[16]....
        /*007c*/ 	.word	0xffffffff


	//   ....[17]....
        /*0080*/ 	.word	0xffffffff


	//   ....[18]....
        /*0084*/ 	.word	0xffffffff


	//   ....[19]....
        /*0088*/ 	.word	0xffffffff


	//   ....[20]....
        /*008c*/ 	.word	0xffffffff


	//   ....[21]....
        /*0090*/ 	.word	0xffffffff


	//   ....[22]....
        /*0094*/ 	.word	0xffffffff


	//   ....[23]....
        /*0098*/ 	.word	0xffffffff


	//   ....[24]....
        /*009c*/ 	.word	0xffffffff


	//   ....[25]....
        /*00a0*/ 	.word	0xffffffff


	//   ....[26]....
        /*00a4*/ 	.word	0xffffffff


	//   ....[27]....
        /*00a8*/ 	.word	0xffffffff


	//   ....[28]....
        /*00ac*/ 	.word	0xffffffff


	//   ....[29]....
        /*00b0*/ 	.word	0xffffffff


	//   ....[30]....
        /*00b4*/ 	.word	0xffffffff


	//   ....[31]....
        /*00b8*/ 	.word	0xffffffff


	//   ....[32]....
        /*00bc*/ 	.word	0xffffffff


	//   ....[33]....
        /*00c0*/ 	.word	0xffffffff


	//   ....[34]....
        /*00c4*/ 	.word	0xffffffff


	//   ....[35]....
        /*00c8*/ 	.word	0xffffffff


	//   ....[36]....
        /*00cc*/ 	.word	0xffffffff


	//   ....[37]....
        /*00d0*/ 	.word	0xffffffff


	//   ....[38]....
        /*00d4*/ 	.word	0xffffffff


	//   ....[39]....
        /*00d8*/ 	.word	0xffffffff


	//   ....[40]....
        /*00dc*/ 	.word	0xffffffff


	//   ....[41]....
        /*00e0*/ 	.word	0xffffffff


	//   ....[42]....
        /*00e4*/ 	.word	0xffffffff


	//   ....[43]....
        /*00e8*/ 	.word	0xffffffff


	//   ....[44]....
        /*00ec*/ 	.word	0xffffffff


	//   ....[45]....
        /*00f0*/ 	.word	0xffffffff


	//   ....[46]....
        /*00f4*/ 	.word	0xffffffff


	//   ....[47]....
        /*00f8*/ 	.word	0xffffffff


	//   ....[48]....
        /*00fc*/ 	.word	0xffffffff


	//   ....[49]....
        /*0100*/ 	.word	0xffffffff


	//   ....[50]....
        /*0104*/ 	.word	0xffffffff


	//   ....[51]....
        /*0108*/ 	.word	0xffffffff


	//   ....[52]....
        /*010c*/ 	.word	0xffffffff


	//   ....[53]....
        /*0110*/ 	.word	0xffffffff


	//   ....[54]....
        /*0114*/ 	.word	0xffffffff


	//   ....[55]....
        /*0118*/ 	.word	0xffffffff


	//   ....[56]....
        /*011c*/ 	.word	0xffffffff


	//   ....[57]....
        /*0120*/ 	.word	0xffffffff


	//   ....[58]....
        /*0124*/ 	.word	0xffffffff


	//   ....[59]....
        /*0128*/ 	.word	0xffffffff


	//   ....[60]....
        /*012c*/ 	.word	0xffffffff


	//   ....[61]....
        /*0130*/ 	.word	0xffffffff


	//   ....[62]....
        /*0134*/ 	.word	0xffffffff


	//   ....[63]....
        /*0138*/ 	.word	0xffffffff


	//   ....[64]....
        /*013c*/ 	.word	0xffffffff


	//   ....[65]....
        /*0140*/ 	.word	0xffffffff


	//   ....[66]....
        /*0144*/ 	.word	0xffffffff


	//   ....[67]....
        /*0148*/ 	.word	0xffffffff


	//   ....[68]....
        /*014c*/ 	.word	0xffffffff


	//   ....[69]....
        /*0150*/ 	.word	0xffffffff


	//   ....[70]....
        /*0154*/ 	.word	0xffffffff


	//   ....[71]....
        /*0158*/ 	.word	0xffffffff


	//   ....[72]....
        /*015c*/ 	.word	0xffffffff


	//   ....[73]....
        /*0160*/ 	.word	0xffffffff


	//   ....[74]....
        /*0164*/ 	.word	0xffffffff


	//   ....[75]....
        /*0168*/ 	.word	0xffffffff


	//   ....[76]....
        /*016c*/ 	.word	0xffffffff


	//   ....[77]....
        /*0170*/ 	.word	0xffffffff


	//   ....[78]....
        /*0174*/ 	.word	0xffffffff


	//   ....[79]....
        /*0178*/ 	.word	0xffffffff


	//   ....[80]....
        /*017c*/ 	.word	0xffffffff


	//   ....[81]....
        /*0180*/ 	.word	0xffffffff


	//   ....[82]....
        /*0184*/ 	.word	0xffffffff


	//   ....[83]....
        /*0188*/ 	.word	0xffffffff


	//   ....[84]....
        /*018c*/ 	.word	0xffffffff


	//   ....[85]....
        /*0190*/ 	.word	0xffffffff


	//   ....[86]....
        /*0194*/ 	.word	0xffffffff


	//   ....[87]....
        /*0198*/ 	.word	0xffffffff


	//   ....[88]....
        /*019c*/ 	.word	0xffffffff


	//   ....[89]....
        /*01a0*/ 	.word	0xffffffff


	//   ....[90]....
        /*01a4*/ 	.word	0xffffffff


	//   ....[91]....
        /*01a8*/ 	.word	0xffffffff


	//   ....[92]....
        /*01ac*/ 	.word	0xffffffff


	//   ....[93]....
        /*01b0*/ 	.word	0xffffffff


	//   ....[94]....
        /*01b4*/ 	.word	0xffffffff


	//----- nvinfo : EIATTR_COOP_GROUP_INSTR_OFFSETS
	.align		4
.L_3773:
        /*01b8*/ 	.byte	0x04, 0x28
        /*01ba*/ 	.short	(.L_3775 - .L_3774)


	//   ....[0]....
.L_3774:
        /*01bc*/ 	.word	0x00000570


	//   ....[1]....
        /*01c0*/ 	.word	0x000005d0


	//   ....[2]....
        /*01c4*/ 	.word	0x000006f0


	//   ....[3]....
        /*01c8*/ 	.word	0x000007f0


	//   ....[4]....
        /*01cc*/ 	.word	0x000009a0


	//   ....[5]....
        /*01d0*/ 	.word	0x00000da0


	//   ....[6]....
        /*01d4*/ 	.word	0x00000fe0


	//   ....[7]....
        /*01d8*/ 	.word	0x00001990


	//   ....[8]....
        /*01dc*/ 	.word	0x000019d0


	//   ....[9]....
        /*01e0*/ 	.word	0x00001a10


	//   ....[10]....
        /*01e4*/ 	.word	0x00001a40


	//   ....[11]....
        /*01e8*/ 	.word	0x00001a60


	//   ....[12]....
        /*01ec*/ 	.word	0x00001a70


	//   ....[13]....
        /*01f0*/ 	.word	0x00001af0


	//   ....[14]....
        /*01f4*/ 	.word	0x00001b30


	//   ....[15]....
        /*01f8*/ 	.word	0x00001b50


	//   ....[16]....
        /*01fc*/ 	.word	0x00001b70


	//   ....[17]....
        /*0200*/ 	.word	0x00001c00


	//   ....[18]....
        /*0204*/ 	.word	0x00001c30


	//   ....[19]....
        /*0208*/ 	.word	0x00001c60


	//   ....[20]....
        /*020c*/ 	.word	0x00001c70


	//   ....[21]....
        /*0210*/ 	.word	0x00001cf0


	//   ....[22]....
        /*0214*/ 	.word	0x00001d30


	//   ....[23]....
        /*0218*/ 	.word	0x00001da0


	//   ....[24]....
        /*021c*/ 	.word	0x00001dd0


	//   ....[25]....
        /*0220*/ 	.word	0x00001f30


	//   ....[26]....
        /*0224*/ 	.word	0x00001f70


	//   ....[27]....
        /*0228*/ 	.word	0x00001fb0


	//   ....[28]....
        /*022c*/ 	.word	0x00001ff0


	//   ....[29]....
        /*0230*/ 	.word	0x000021e0


	//   ....[30]....
        /*0234*/ 	.word	0x00002210


	//   ....[31]....
        /*0238*/ 	.word	0x00002250


	//   ....[32]....
        /*023c*/ 	.word	0x00002270


	//   ....[33]....
        /*0240*/ 	.word	0x00002280


	//   ....[34]....
        /*0244*/ 	.word	0x00002290


	//   ....[35]....
        /*0248*/ 	.word	0x000022a0


	//   ....[36]....
        /*024c*/ 	.word	0x000022b0


	//   ....[37]....
        /*0250*/ 	.word	0x00002390


	//   ....[38]....
        /*0254*/ 	.word	0x000023b0


	//   ....[39]....
        /*0258*/ 	.word	0x000023c0


	//   ....[40]....
        /*025c*/ 	.word	0x000023d0


	//   ....[41]....
        /*0260*/ 	.word	0x000024b0


	//   ....[42]....
        /*0264*/ 	.word	0x000024d0


	//   ....[43]....
        /*0268*/ 	.word	0x000024e0


	//   ....[44]....
        /*026c*/ 	.word	0x000024f0


	//   ....[45]....
        /*0270*/ 	.word	0x000025d0


	//   ....[46]....
        /*0274*/ 	.word	0x000025f0


	//   ....[47]....
        /*0278*/ 	.word	0x00002600


	//   ....[48]....
        /*027c*/ 	.word	0x00002610


	//   ....[49]....
        /*0280*/ 	.word	0x000026f0


	//   ....[50]....
        /*0284*/ 	.word	0x00002710


	//   ....[51]....
        /*0288*/ 	.word	0x00002720


	//   ....[52]....
        /*028c*/ 	.word	0x00002730


	//   ....[53]....
        /*0290*/ 	.word	0x00002810


	//   ....[54]....
        /*0294*/ 	.word	0x00002840


	//   ....[55]....
        /*0298*/ 	.word	0x00002850


	//   ....[56]....
        /*029c*/ 	.word	0x00002860


	//   ....[57]....
        /*02a0*/ 	.word	0x00002870


	//   ....[58]....
        /*02a4*/ 	.word	0x00002880


	//   ....[59]....
        /*02a8*/ 	.word	0x00002890


	//   ....[60]....
        /*02ac*/ 	.word	0x000028b0


	//   ....[61]....
        /*02b0*/ 	.word	0x000028d0


	//   ....[62]....
        /*02b4*/ 	.word	0x000028f0


	//   ....[63]....
        /*02b8*/ 	.word	0x00002e80


	//   ....[64]....
        /*02bc*/ 	.word	0x00002f90


	//   ....[65]....
        /*02c0*/ 	.word	0x00002fd0


	//   ....[66]....
        /*02c4*/ 	.word	0x00003000


	//   ....[67]....
        /*02c8*/ 	.word	0x00003030


	//   ....[68]....
        /*02cc*/ 	.word	0x00003060


	//   ....[69]....
        /*02d0*/ 	.word	0x00003080


	//   ....[70]....
        /*02d4*/ 	.word	0x000030a0


	//   ....[71]....
        /*02d8*/ 	.word	0x000030c0


	//   ....[72]....
        /*02dc*/ 	.word	0x000030f0


	//   ....[73]....
        /*02e0*/ 	.word	0x00003110


	//   ....[74]....
        /*02e4*/ 	.word	0x00003130


	//   ....[75]....
        /*02e8*/ 	.word	0x00003150


	//   ....[76]....
        /*02ec*/ 	.word	0x00003190


	//   ....[77]....
        /*02f0*/ 	.word	0x000031c0


	//   ....[78]....
        /*02f4*/ 	.word	0x000031f0


	//   ....[79]....
        /*02f8*/ 	.word	0x000032b0


	//   ....[80]....
        /*02fc*/ 	.word	0x000032f0


	//   ....[81]....
        /*0300*/ 	.word	0x00003320


	//   ....[82]....
        /*0304*/ 	.word	0x00003350


	//   ....[83]....
        /*0308*/ 	.word	0x00003940


	//   ....[84]....
        /*030c*/ 	.word	0x00003ae0


	//   ....[85]....
        /*0310*/ 	.word	0x00003ba0


	//   ....[86]....
        /*0314*/ 	.word	0x00003bf0


	//   ....[87]....
        /*0318*/ 	.word	0x00003c20


	//   ....[88]....
        /*031c*/ 	.word	0x00003c40


	//   ....[89]....
        /*0320*/ 	.word	0x00003c60


	//   ....[90]....
        /*0324*/ 	.word	0x00003d10


	//   ....[91]....
        /*0328*/ 	.word	0x00003d60


	//   ....[92]....
        /*032c*/ 	.word	0x00003d80


	//   ....[93]....
        /*0330*/ 	.word	0x00003da0


	//   ....[94]....
        /*0334*/ 	.word	0x00003dc0


	//----- nvinfo : EIATTR_EXIT_INSTR_OFFSETS
	.align		4
.L_3775:
        /*0338*/ 	.byte	0x04, 0x1c
        /*033a*/ 	.short	(.L_3777 - .L_3776)


	//   ....[0]....
.L_3776:
        /*033c*/ 	.word	0x00003e80


	//   ....[1]....
        /*0340*/ 	.word	0x000043c0


	//----- nvinfo : EIATTR_MAX_THREADS
	.align		4
.L_3777:
        /*0344*/ 	.byte	0x04, 0x05
        /*0346*/ 	.short	(.L_3779 - .L_3778)
.L_3778:
        /*0348*/ 	.word	0x00000020
        /*034c*/ 	.word	0x00000001
        /*0350*/ 	.word	0x00000001


	//----- nvinfo : EIATTR_CRS_STACK_SIZE
	.align		4
.L_3779:
        /*0354*/ 	.byte	0x04, 0x1e
        /*0356*/ 	.short	(.L_3781 - .L_3780)
.L_3780:
        /*0358*/ 	.word	0x00000000
.L_3781:


//--------------------- .nv.info._Z25selective_scan_bwd_kernelI32Selective_Scan_bwd_kernel_traitsILi32ELi4ELb1ELb0ELb0ELb1ELb0EN3c104HalfENS1_7complexIfEEEEv12SSMParamsBwd --------------------------
	.section	.nv.info._Z25selective_scan_bwd_kernelI32Selective_Scan_bwd_kernel_traitsILi32ELi4ELb1ELb0ELb0ELb1ELb0EN3c104HalfENS1_7complexIfEEEEv12SSMParamsBwd,"",@"SHT_CUDA_INFO"
	.sectionflags	@""
	.align	4


	//----- nvinfo : EIATTR_CUDA_API_VERSION
	.align		4
        /*0000*/ 	.byte	0x04, 0x37
        /*0002*/ 	.short	(.L_3783 - .L_3782)
.L_3782:
        /*0004*/ 	.word	0x00000082


	//----- nvinfo : EIATTR_SW2861232_WAR
	.align		4
.L_3783:
        /*0008*/ 	.byte	0x01, 0x35
	.zero		2


	//----- nvinfo : EIATTR_PARAM_CBANK
	.align		4
        /*000c*/ 	.byte	0x04, 0x0a
        /*000e*/ 	.short	(.L_3785 - .L_3784)
	.align		4
.L_3784:
        /*0010*/ 	.word	index@(.nv.constant0._Z25selective_scan_bwd_kernelI32Selective_Scan_bwd_kernel_traitsILi32ELi4ELb1ELb0ELb0ELb1ELb0EN3c104HalfENS1_7complexIfEEEEv12SSMParamsBwd)
        /*0014*/ 	.short	0x0160
        /*0016*/ 	.short	0x01f0


	//----- nvinfo : EIATTR_CBANK_PARAM_SIZE
	.align		4
.L_3785:
        /*0018*/ 	.byte	0x03, 0x19
        /*001a*/ 	.short	0x01f0


	//----- nvinfo : EIATTR_KPARAM_INFO
	.align		4
        /*001c*/ 	.byte	0x04, 0x17
        /*001e*/ 	.short	(.L_3787 - .L_3786)
.L_3786:
        /*0020*/ 	.word	0x00000000
        /*0024*/ 	.short	0x0000
        /*0026*/ 	.short	0x0000
        /*0028*/ 	.byte	0x00, 0xf0, 0xc1, 0x07


	//----- nvinfo : EIATTR_MAXREG_COUNT
	.align		4
.L_3787:
        /*002c*/ 	.byte	0x03, 0x1b
        /*002e*/ 	.short	0x00ff


	//----- nvinfo : EIATTR_NUM_BARRIERS
	.align		4
        /*0030*/ 	.byte	0x02, 0x4c
        /*0032*/ 	.byte	0x01
	.zero		1


	//----- nvinfo : EIATTR_MERCURY_ISA_VERSION
	.align		4
        /*0034*/ 	.byte	0x03, 0x5f
        /*0036*/ 	.short	0x0000


	//----- nvinfo : EIATTR_COOP_GROUP_MASK_REGIDS
	.align		4
        /*0038*/ 	.byte	0x04, 0x29
        /*003a*/ 	.short	(.L_3789 - .L_3788)


	//   ....[0]....
.L_3788:
        /*003c*/ 	.word	0xffffffff


	//   ....[1]....
        /*0040*/ 	.word	0xffffffff


	//   ....[2]....
        /*0044*/ 	.word	0xffffffff


	//   ....[3]....
        /*0048*/ 	.word	0xffffffff


	//   ....[4]....
        /*004c*/ 	.word	0xffffffff


	//   ....[5]....
        /*0050*/ 	.word	0xffffffff


	//   ....[6]....
        /*0054*/ 	.word	0xffffffff


	//   ....[7]....
        /*0058*/ 	.word	0xffffffff


	//   ....[8]....
        /*005c*/ 	.word	0xffffffff


	//   ....[9]....
        /*0060*/ 	.word	0xffffffff


	//   ....[10]....
        /*0064*/ 	.word	0xffffffff


	//   ....[11]....
        /*0068*/ 	.word	0xffffffff


	//   ....[12]....
        /*006c*/ 	.word	0xffffffff


	//   ....[13]....
        /*0070*/ 	.word	0xffffffff


	//   ....[14]....
        /*0074*/ 	.word	0xffffffff


	//   ....[15]....
        /*0078*/ 	.word	0xffffffff


	//   ....[16]....
        /*007c*/ 	.word	0xffffffff


	//   ....[17]....
        /*0080*/ 	.word	0xffffffff


	//   ....[18]....
        /*0084*/ 	.word	0xffffffff


	//   ....[19]....
        /*0088*/ 	.word	0xffffffff


	//   ....[20]....
        /*008c*/ 	.word	0xffffffff


	//   ....[21]....
        /*0090*/ 	.word	0xffffffff


	//   ....[22]....
        /*0094*/ 	.word	0xffffffff


	//   ....[23]....
        /*0098*/ 	.word	0xffffffff


	//   ....[24]....
        /*009c*/ 	.word	0xffffffff


	//   ....[25]....
        /*00a0*/ 	.word	0xffffffff


	//   ....[26]....
        /*00a4*/ 	.word	0xffffffff


	//   ....[27]....
        /*00a8*/ 	.word	0xffffffff


	//   ....[28]....
        /*00ac*/ 	.word	0xffffffff


	//   ....[29]....
        /*00b0*/ 	.word	0xffffffff


	//   ....[30]....
        /*00b4*/ 	.word	0xffffffff


	//   ....[31]....
        /*00b8*/ 	.word	0xffffffff


	//   ....[32]....
        /*00bc*/ 	.word	0xffffffff


	//   ....[33]....
        /*00c0*/ 	.word	0xffffffff


	//   ....[34]....
        /*00c4*/ 	.word	0xffffffff


	//   ....[35]....
        /*00c8*/ 	.word	0xffffffff


	//   ....[36]....
        /*00cc*/ 	.word	0xffffffff


	//   ....[37]....
        /*00d0*/ 	.word	0xffffffff


	//   ....[38]....
        /*00d4*/ 	.word	0xffffffff


	//   ....[39]....
        /*00d8*/ 	.word	0xffffffff


	//   ....[40]....
        /*00dc*/ 	.word	0xffffffff


	//   ....[41]....
        /*00e0*/ 	.word	0xffffffff


	//   ....[42]....
        /*00e4*/ 	.word	0xffffffff


	//   ....[43]....
        /*00e8*/ 	.word	0xffffffff


	//   ....[44]....
        /*00ec*/ 	.word	0xffffffff


	//   ....[45]....
        /*00f0*/ 	.word	0xffffffff


	//   ....[46]....
        /*00f4*/ 	.word	0xffffffff


	//   ....[47]....
        /*00f8*/ 	.word	0xffffffff


	//   ....[48]....
        /*00fc*/ 	.word	0xffffffff


	//   ....[49]....
        /*0100*/ 	.word	0xffffffff


	//   ....[50]....
        /*0104*/ 	.word	0xffffffff


	//   ....[51]....
        /*0108*/ 	.word	0xffffffff


	//   ....[52]....
        /*010c*/ 	.word	0xffffffff


	//   ....[53]....
        /*0110*/ 	.word	0xffffffff


	//   ....[54]....
        /*0114*/ 	.word	0xffffffff


	//   ....[55]....
        /*0118*/ 	.word	0xffffffff


	//   ....[56]....
        /*011c*/ 	.word	0xffffffff


	//   ....[57]....
        /*0120*/ 	.word	0xffffffff


	//   ....[58]....
        /*0124*/ 	.word	0xffffffff


	//   ....[59]....
        /*0128*/ 	.word	0xffffffff


	//   ....[60]....
        /*012c*/ 	.word	0xffffffff


	//   ....[61]....
        /*0130*/ 	.word	0xffffffff


	//   ....[62]....
        /*0134*/ 	.word	0xffffffff


	//   ....[63]....
        /*0138*/ 	.word	0xffffffff


	//   ....[64]....
        /*013c*/ 	.word	0xffffffff


	//   ....[65]....
        /*0140*/ 	.word	0xffffffff


	//   ....[66]....
        /*0144*/ 	.word	0xffffffff


	//   ....[67]....
        /*0148*/ 	.word	0xffffffff


	//   ....[68]....
        /*014c*/ 	.word	0xffffffff


	//   ....[69]....
        /*0150*/ 	.word	0xffffffff


	//   ....[70]....
        /*0154*/ 	.word	0xffffffff


	//   ....[71]....
        /*0158*/ 	.word	0xffffffff


	//   ....[72]....
        /*015c*/ 	.word	0xffffffff


	//   ....[73]....
        /*0160*/ 	.word	0xffffffff


	//   ....[74]....
        /*0164*/ 	.word	0xffffffff


	//   ....[75]....
        /*0168*/ 	.word	0xffffffff


	//   ....[76]....
        /*016c*/ 	.word	0xffffffff


	//   ....[77]....
        /*0170*/ 	.word	0xffffffff


	//   ....[78]....
        /*0174*/ 	.word	0xffffffff


	//   ....[79]....
        /*0178*/ 	.word	0xffffffff


	//   ....[80]....
        /*017c*/ 	.word	0xffffffff


	//   ....[81]....
        /*0180*/ 	.word	0xffffffff


	//   ....[82]....
        /*0184*/ 	.word	0xffffffff


	//   ....[83]....
        /*0188*/ 	.word	0xffffffff


	//   ....[84]....
        /*018c*/ 	.word	0xffffffff


	//   ....[85]....
        /*0190*/ 	.word	0xffffffff


	//   ....[86]....
        /*0194*/ 	.word	0xffffffff


	//   ....[87]....
        /*0198*/ 	.word	0xffffffff


	//   ....[88]....
        /*019c*/ 	.word	0xffffffff


	//   ....[89]....
        /*01a0*/ 	.word	0xffffffff


	//   ....[90]....
        /*01a4*/ 	.word	0xffffffff


	//   ....[91]....
        /*01a8*/ 	.word	0xffffffff


	//----- nvinfo : EIATTR_COOP_GROUP_INSTR_OFFSETS
	.align		4
.L_3789:
        /*01ac*/ 	.byte	0x04, 0x28
        /*01ae*/ 	.short	(.L_3791 - .L_3790)


	//   ....[0]....
.L_3790:
        /*01b0*/ 	.word	0x000006c0


	//   ....[1]....
        /*01b4*/ 	.word	0x00000730


	//   ....[2]....
        /*01b8*/ 	.word	0x00000860


	//   ....[3]....
        /*01bc*/ 	.word	0x00001aa0


	//   ....[4]....
        /*01c0*/ 	.word	0x00001ae0


	//   ....[5]....
        /*01c4*/ 	.word	0x00001b20


	//   ....[6]....
        /*01c8*/ 	.word	0x00001b60


	//   ....[7]....
        /*01cc*/ 	.word	0x00001b90


	//   ....[8]....
        /*01d0*/ 	.word	0x00001ba0


	//   ....[9]....
        /*01d4*/ 	.word	0x00001c30


	//   ....[10]....
        /*01d8*/ 	.word	0x00001c60


	//   ....[11]....
        /*01dc*/ 	.word	0x00001c90


	//   ....[12]....
        /*01e0*/ 	.word	0x00001ca0


	//   ....[13]....
        /*01e4*/ 	.word	0x00001d30


	//   ....[14]....
        /*01e8*/ 	.word	0x00001d60


	//   ....[15]....
        /*01ec*/ 	.word	0x00001d90


	//   ....[16]....
        /*01f0*/ 	.word	0x00001da0


	//   ....[17]....
        /*01f4*/ 	.word	0x00001e20


	//   ....[18]....
        /*01f8*/ 	.word	0x00001e50


	//   ....[19]....
        /*01fc*/ 	.word	0x00001ea0


	//   ....[20]....
        /*0200*/ 	.word	0x00001ee0


	//   ....[21]....
        /*0204*/ 	.word	0x00002010


	//   ....[22]....
        /*0208*/ 	.word	0x00002080


	//   ....[23]....
        /*020c*/ 	.word	0x000020c0


	//   ....[24]....
        /*0210*/ 	.word	0x00002100


	//   ....[25]....
        /*0214*/ 	.word	0x00002260


	//   ....[26]....
        /*0218*/ 	.word	0x00002300


	//   ....[27]....
        /*021c*/ 	.word	0x00002360


	//   ....[28]....
        /*0220*/ 	.word	0x00002380


	//   ....[29]....
        /*0224*/ 	.word	0x00002390


	//   ....[30]....
        /*0228*/ 	.word	0x000023a0


	//   ....[31]....
        /*022c*/ 	.word	0x000023b0


	//   ....[32]....
        /*0230*/ 	.word	0x000023c0


	//   ....[33]....
        /*0234*/ 	.word	0x000024a0


	//   ....[34]....
        /*0238*/ 	.word	0x000024c0


	//   ....[35]....
        /*023c*/ 	.word	0x000024d0


	//   ....[36]....
        /*0240*/ 	.word	0x000024e0


	//   ....[37]....
        /*0244*/ 	.word	0x000025c0


	//   ....[38]....
        /*0248*/ 	.word	0x000025e0


	//   ....[39]....
        /*024c*/ 	.word	0x000025f0


	//   ....[40]....
        /*0250*/ 	.word	0x00002600


	//   ....[41]....
        /*0254*/ 	.word	0x000026e0


	//   ....[42]....
        /*0258*/ 	.word	0x00002700


	//   ....[43]....
        /*025c*/ 	.word	0x00002710


	//   ....[44]....
        /*0260*/ 	.word	0x00002720


	//   ....[45]....
        /*0264*/ 	.word	0x00002800


	//   ....[46]....
        /*0268*/ 	.word	0x00002820


	//   ....[47]....
        /*026c*/ 	.word	0x00002830


	//   ....[48]....
        /*0270*/ 	.word	0x00002840


	//   ....[49]....
        /*0274*/ 	.word	0x00002920


	//   ....[50]....
        /*0278*/ 	.word	0x00002950


	//   ....[51]....
        /*027c*/ 	.word	0x00002960


	//   ....[52]....
        /*0280*/ 	.word	0x00002970


	//   ....[53]....
        /*0284*/ 	.word	0x00002980


	//   ....[54]....
        /*0288*/ 	.word	0x00002990


	//   ....[55]....
        /*028c*/ 	.word	0x000029a0


	//   ....[56]....
        /*0290*/ 	.word	0x000029c0


	//   ....[57]....
        /*0294*/ 	.word	0x000029e0


	//   ....[58]....
        /*0298*/ 	.word	0x00002a00


	//   ....[59]....
        /*029c*/ 	.word	0x00003040


	//   ....[60]....
        /*02a0*/ 	.word	0x00003090


	//   ....[61]....
        /*02a4*/ 	.word	0x000030d0


	//   ....[62]....
        /*02a8*/ 	.word	0x00003100


	//   ....[63]....
        /*02ac*/ 	.word	0x00003140


	//   ....[64]....
        /*02b0*/ 	.word	0x00003170


	//   ....[65]....
        /*02b4*/ 	.word	0x00003190


	//   ....[66]....
        /*02b8*/ 	.word	0x000031b0


	//   ....[67]....
        /*02bc*/ 	.word	0x000031d0


	//   ....[68]....
        /*02c0*/ 	.word	0x00003200


	//   ....[69]....
        /*02c4*/ 	.word	0x00003220


	//   ....[70]....
        /*02c8*/ 	.word	0x00003240


	//   ....[71]....
        /*02cc*/ 	.word	0x00003260


	//   ....[72]....
        /*02d0*/ 	.word	0x000032a0


	//   ....[73]....
        /*02d4*/ 	.word	0x000032d0


	//   ....[74]....
        /*02d8*/ 	.word	0x00003300


	//   ....[75]....
        /*02dc*/ 	.word	0x000033c0


	//   ....[76]....
        /*02e0*/ 	.word	0x000033f0


	//   ....[77]....
        /*02e4*/ 	.word	0x00003430


	//   ....[78]....
        /*02e8*/ 	.word	0x00003460


	//   ....[79]....
        /*02ec*/ 	.word	0x00003980


	//   ....[80]....
        /*02f0*/ 	.word	0x00003c60


	//   ....[81]....
        /*02f4*/ 	.word	0x00003ed0


	//   ....[82]....
        /*02f8*/ 	.word	0x00003fc0


	//   ....[83]....
        /*02fc*/ 	.word	0x00004010


	//   ....[84]....
        /*0300*/ 	.word	0x00004040


	//   ....[85]....
        /*0304*/ 	.word	0x00004060


	//   ....[86]....
        /*0308*/ 	.word	0x00004080


	//   ....[87]....
        /*030c*/ 	.word	0x00004130


	//   ....[88]....
        /*0310*/ 	.word	0x00004180


	//   ....[89]....
        /*0314*/ 	.word	0x000041a0


	//   ....[90]....
        /*0318*/ 	.word	0x000041c0


	//   ....[91]....
        /*031c*/ 	.word	0x000041e0


	//----- nvinfo : EIATTR_EXIT_INSTR_OFFSETS
	.align		4
.L_3791:
        /*0320*/ 	.byte	0x04, 0x1c
        /*0322*/ 	.short	(.L_3793 - .L_3792)


	//   ....[0]....
.L_3792:
        /*0324*/ 	.word	0x000042a0


	//   ....[1]....
        /*0328*/ 	.word	0x000046a0


	//----- nvinfo : EIATTR_MAX_THREADS
	.align		4
.L_3793:
        /*032c*/ 	.byte	0x04, 0x05
        /*032e*/ 	.short	(.L_3795 - .L_3794)
.L_3794:
        /*0330*/ 	.word	0x00000020
        /*0334*/ 	.word	0x00000001
        /*0338*/ 	.word	0x00000001


	//----- nvinfo : EIATTR_CRS_STACK_SIZE
	.align		4
.L_3795:
        /*033c*/ 	.byte	0x04, 0x1e
        /*033e*/ 	.short	(.L_3797 - .L_3796)
.L_3796:
        /*0340*/ 	.word	0x00000000
.L_3797:


//--------------------- .nv.info._Z25selective_scan_bwd_kernelI32Selective_Scan_bwd_kernel_traitsILi32ELi4ELb1ELb0ELb0ELb1ELb1EN3c104HalfENS1_7complexIfEEEEv12SSMParamsBwd --------------------------
	.section	.nv.info._Z25selective_scan_bwd_kernelI32Selective_Scan_bwd_kernel_traitsILi32ELi4ELb1ELb0ELb0ELb1ELb1EN3c104HalfENS1_7complexIfEEEEv12SSMParamsBwd,"",@"SHT_CUDA_INFO"
	.sectionflags	@""
	.align	4


	//----- nvinfo : EIATTR_CUDA_API_VERSION
	.align		4
        /*0000*/ 	.byte	0x04, 0x37
        /*0002*/ 	.short	(.L_3799 - .L_3798)
.L_3798:
        /*0004*/ 	.word	0x00000082


	//----- nvinfo : EIATTR_SW2861232_WAR
	.align		4
.L_3799:
        /*0008*/ 	.byte	0x01, 0x35
	.zero		2


	//----- nvinfo : EIATTR_PARAM_CBANK
	.align		4
        /*000c*/ 	.byte	0x04, 0x0a
        /*000e*/ 	.short	(.L_3801 - .L_3800)
	.align		4
.L_3800:
        /*0010*/ 	.word	index@(.nv.constant0._Z25selective_scan_bwd_kernelI32Selective_Scan_bwd_kernel_traitsILi32ELi4ELb1ELb0ELb0ELb1ELb1EN3c104HalfENS1_7complexIfEEEEv12SSMParamsBwd)
        /*0014*/ 	.short	0x0160
        /*0016*/ 	.short	0x01f0


	//----- nvinfo : EIATTR_CBANK_PARAM_SIZE
	.align		4
.L_3801:
        /*0018*/ 	.byte	0x03, 0x19
        /*001a*/ 	.short	0x01f0


	//----- nvinfo : EIATTR_KPARAM_INFO
	.align		4
        /*001c*/ 	.byte	0x04, 0x17
        /*001e*/ 	.short	(.L_3803 - .L_3802)
.L_3802:
        /*0020*/ 	.word	0x00000000
        /*0024*/ 	.short	0x0000
        /*0026*/ 	.short	0x0000
        /*0028*/ 	.byte	0x00, 0xf0, 0xc1, 0x07


	//----- nvinfo : EIATTR_MAXREG_COUNT
	.align		4
.L_3803:
        /*002c*/ 	.byte	0x03, 0x1b
        /*002e*/ 	.short	0x00ff


	//----- nvinfo : EIATTR_NUM_BARRIERS
	.align		4
        /*0030*/ 	.byte	0x02, 0x4c
        /*0032*/ 	.byte	0x01
	.zero		1


	//----- nvinfo : EIATTR_MERCURY_ISA_VERSION
	.align		4
        /*0034*/ 	.byte	0x03, 0x5f
        /*0036*/ 	.short	0x0000


	//----- nvinfo : EIATTR_COOP_GROUP_MASK_REGIDS
	.align		4
        /*0038*/ 	.byte	0x04, 0x29
        /*003a*/ 	.short	(.L_3805 - .L_3804)


	//   ....[0]....
.L_3804:
        /*003c*/ 	.word	0xffffffff


	//   ....[1]....
        /*0040*/ 	.word	0xffffffff


	//   ....[2]....
        /*0044*/ 	.word	0xffffffff


	//   ....[3]....
        /*0048*/ 	.word	0xffffffff


	//   ....[4]....
        /*004c*/ 	.word	0xffffffff


	//   ....[5]....
        /*0050*/ 	.word	0xffffffff


	//   ....[6]....
        /*0054*/ 	.word	0xffffffff


	//   ....[7]....
        /*0058*/ 	.word	0xffffffff


	//   ....[8]....
        /*005c*/ 	.word	0xffffffff


	//   ....[9]....
        /*0060*/ 	.word	0xffffffff


	//   ....[10]....
        /*0064*/ 	.word	0xffffffff


	//   ....[11]....
        /*0068*/ 	.word	0xffffffff


	//   ....[12]....
        /*006c*/ 	.word	0xffffffff


	//   ....[13]....
        /*0070*/ 	.word	0xffffffff


	//   ....[14]....
        /*0074*/ 	.word	0xffffffff


	//   ....[15]....
        /*0078*/ 	.word	0xffffffff


	//   ....[16]....
        /*007c*/ 	.word	0xffffffff


	//   ....[17]....
        /*0080*/ 	.word	0xffffffff


	//   ....[18]....
        /*0084*/ 	.word	0xffffffff


	//   ....[19]....
        /*0088*/ 	.word	0xffffffff


	//   ....[20]....
        /*008c*/ 	.word	0xffffffff


	//   ....[21]....
        /*0090*/ 	.word	0xffffffff


	//   ....[22]....
        /*0094*/ 	.word	0xffffffff


	//   ....[23]....
        /*0098*/ 	.word	0xffffffff


	//   ....[24]....
        /*009c*/ 	.word	0xffffffff


	//   ....[25]....
        /*00a0*/ 	.word	0xffffffff


	//   ....[26]....
        /*00a4*/ 	.word	0xffffffff


	//   ....[27]....
        /*00a8*/ 	.word	0xffffffff


	//   ....[28]....
        /*00ac*/ 	.word	0xffffffff


	//   ....[29]....
        /*00b0*/ 	.word	0xffffffff


	//   ....[30]....
        /*00b4*/ 	.word	0xffffffff


	//   ....[31]....
        /*00b8*/ 	.word	0xffffffff


	//   ....[32]....
        /*00bc*/ 	.word	0xffffffff


	//   ....[33]....
        /*00c0*/ 	.word	0xffffffff


	//   ....[34]....
        /*00c4*/ 	.word	0xffffffff


	//   ....[35]....
        /*00c8*/ 	.word	0xffffffff


	//   ....[36]....
        /*00cc*/ 	.word	0xffffffff


	//   ....[37]....
        /*00d0*/ 	.word	0xffffffff


	//   ....[38]....
        /*00d4*/ 	.word	0xffffffff


	//   ....[39]....
        /*00d8*/ 	.word	0xffffffff


	//   ....[40]....
        /*00dc*/ 	.word	0xffffffff


	//   ....[41]....
        /*00e0*/ 	.word	0xffffffff


	//   ....[42]....
        /*00e4*/ 	.word	0xffffffff


	//   ....[43]....
        /*00e8*/ 	.word	0xffffffff


	//   ....[44]....
        /*00ec*/ 	.word	0xffffffff


	//   ....[45]....
        /*00f0*/ 	.word	0xffffffff


	//   ....[46]....
        /*00f4*/ 	.word	0xffffffff


	//   ....[47]....
        /*00f8*/ 	.word	0xffffffff


	//   ....[48]....
        /*00fc*/ 	.word	0xffffffff


	//   ....[49]....
        /*0100*/ 	.word	0xffffffff


	//   ....[50]....
        /*0104*/ 	.word	0xffffffff


	//   ....[51]....
        /*0108*/ 	.word	0xffffffff


	//   ....[52]....
        /*010c*/ 	.word	0xffffffff


	//   ....[53]....
        /*0110*/ 	.word	0xffffffff


	//   ....[54]....
        /*0114*/ 	.word	0xffffffff


	//   ....[55]....
        /*0118*/ 	.word	0xffffffff


	//   ....[56]....
        /*011c*/ 	.word	0xffffffff


	//   ....[57]....
        /*0120*/ 	.word	0xffffffff


	//   ....[58]....
        /*0124*/ 	.word	0xffffffff


	//   ....[59]....
        /*0128*/ 	.word	0xffffffff


	//   ....[60]....
        /*012c*/ 	.word	0xffffffff


	//   ....[61]....
        /*0130*/ 	.word	0xffffffff


	//   ....[62]....
        /*0134*/ 	.word	0xffffffff


	//   ....[63]....
        /*0138*/ 	.word	0xffffffff


	//   ....[64]....
        /*013c*/ 	.word	0xffffffff


	//   ....[65]....
        /*0140*/ 	.word	0xffffffff


	//   ....[66]....
        /*0144*/ 	.word	0xffffffff


	//   ....[67]....
        /*0148*/ 	.word	0xffffffff


	//   ....[68]....
        /*014c*/ 	.word	0xffffffff


	//   ....[69]....
        /*0150*/ 	.word	0xffffffff


	//   ....[70]....
        /*0154*/ 	.word	0xffffffff


	//   ....[71]....
        /*0158*/ 	.word	0xffffffff


	//   ....[72]....
        /*015c*/ 	.word	0xffffffff


	//   ....[73]....
        /*0160*/ 	.word	0xffffffff


	//   ....[74]....
        /*0164*/ 	.word	0xffffffff


	//   ....[75]....
        /*0168*/ 	.word	0xffffffff


	//   ....[76]....
        /*016c*/ 	.word	0xffffffff


	//   ....[77]....
        /*0170*/ 	.word	0xffffffff


	//   ....[78]....
        /*0174*/ 	.word	0xffffffff


	//   ....[79]....
        /*0178*/ 	.word	0xffffffff


	//   ....[80]....
        /*017c*/ 	.word	0xffffffff


	//   ....[81]....
        /*0180*/ 	.word	0xffffffff


	//   ....[82]....
        /*0184*/ 	.word	0xffffffff


	//   ....[83]....
        /*0188*/ 	.word	0xffffffff


	//   ....[84]....
        /*018c*/ 	.word	0xffffffff


	//   ....[85]....
        /*0190*/ 	.word	0xffffffff


	//   ....[86]....
        /*0194*/ 	.word	0xffffffff


	//   ....[87]....
        /*0198*/ 	.word	0xffffffff


	//   ....[88]....
        /*019c*/ 	.word	0xffffffff


	//   ....[89]....
        /*01a0*/ 	.word	0xffffffff


	//   ....[90]....
        /*01a4*/ 	.word	0xffffffff


	//   ....[91]....
        /*01a8*/ 	.word	0xffffffff


	//   ....[92]....
        /*01ac*/ 	.word	0xffffffff


	//   ....[93]....
        /*01b0*/ 	.word	0xffffffff


	//   ....[94]....
        /*01b4*/ 	.word	0xffffffff


	//   ....[95]....
        /*01b8*/ 	.word	0xffffffff


	//----- nvinfo : EIATTR_COOP_GROUP_INSTR_OFFSETS
	.align		4
.L_3805:
        /*01bc*/ 	.byte	0x04, 0x28
        /*01be*/ 	.short	(.L_3807 - .L_3806)


	//   ....[0]....
.L_3806:
        /*01c0*/ 	.word	0x000005c0


	//   ....[1]....
        /*01c4*/ 	.word	0x00000630


	//   ....[2]....
        /*01c8*/ 	.word	0x000007e0


	//   ....[3]....
        /*01cc*/ 	.word	0x000011d0


	//   ....[4]....
        /*01d0*/ 	.word	0x000013b0


	//   ....[5]....
        /*01d4*/ 	.word	0x00001760


	//   ....[6]....
        /*01d8*/ 	.word	0x00001940


	//   ....[7]....
        /*01dc*/ 	.word	0x000022f0


	//   ....[8]....
        /*01e0*/ 	.word	0x00002330


	//   ....[9]....
        /*01e4*/ 	.word	0x00002370


	//   ....[10]....
        /*01e8*/ 	.word	0x000023a0


	//   ....[11]....
        /*01ec*/ 	.word	0x000023c0


	//   ....[12]....
        /*01f0*/ 	.word	0x000023d0


	//   ....[13]....
        /*01f4*/ 	.word	0x00002470


	//   ....[14]....
        /*01f8*/ 	.word	0x000024a0


	//   ....[15]....
        /*01fc*/ 	.word	0x000024c0


	//   ....[16]....
        /*0200*/ 	.word	0x000024d0


	//   ....[17]....
        /*0204*/ 	.word	0x00002560


	//   ....[18]....
        /*0208*/ 	.word	0x00002590


	//   ....[19]....
        /*020c*/ 	.word	0x000025b0


	//   ....[20]....
        /*0210*/ 	.word	0x000025d0


	//   ....[21]....
        /*0214*/ 	.word	0x00002680


	//   ....[22]....
        /*0218*/ 	.word	0x000026c0


	//   ....[23]....
        /*021c*/ 	.word	0x00002700


	//   ....[24]....
        /*0220*/ 	.word	0x00002730


	//   ....[25]....
        /*0224*/ 	.word	0x00002860


	//   ....[26]....
        /*0228*/ 	.word	0x000028b0


	//   ....[27]....
        /*022c*/ 	.word	0x000028f0


	//   ....[28]....
        /*0230*/ 	.word	0x00002930


	//   ....[29]....
        /*0234*/ 	.word	0x00002ab0


	//   ....[30]....
        /*0238*/ 	.word	0x00002b50


	//   ....[31]....
        /*023c*/ 	.word	0x00002b80


	//   ....[32]....
        /*0240*/ 	.word	0x00002bc0


	//   ....[33]....
        /*0244*/ 	.word	0x00002be0


	//   ....[34]....
        /*0248*/ 	.word	0x00002bf0


	//   ....[35]....
        /*024c*/ 	.word	0x00002c00


	//   ....[36]....
        /*0250*/ 	.word	0x00002c10


	//   ....[37]....
        /*0254*/ 	.word	0x00002cf0


	//   ....[38]....
        /*0258*/ 	.word	0x00002d10


	//   ....[39]....
        /*025c*/ 	.word	0x00002d20


	//   ....[40]....
        /*0260*/ 	.word	0x00002d30


	//   ....[41]....
        /*0264*/ 	.word	0x00002e10


	//   ....[42]....
        /*0268*/ 	.word	0x00002e30


	//   ....[43]....
        /*026c*/ 	.word	0x00002e40


	//   ....[44]....
        /*0270*/ 	.word	0x00002e50


	//   ....[45]....
        /*0274*/ 	.word	0x00002f30


	//   ....[46]....
        /*0278*/ 	.word	0x00002f50


	//   ....[47]....
        /*027c*/ 	.word	0x00002f60


	//   ....[48]....
        /*0280*/ 	.word	0x00002f70


	//   ....[49]....
        /*0284*/ 	.word	0x00003050


	//   ....[50]....
        /*0288*/ 	.word	0x00003070


	//   ....[51]....
        /*028c*/ 	.word	0x00003080


	//   ....[52]....
        /*0290*/ 	.word	0x00003090


	//   ....[53]....
        /*0294*/ 	.word	0x00003170


	//   ....[54]....
        /*0298*/ 	.word	0x000031a0


	//   ....[55]....
        /*029c*/ 	.word	0x000031b0


	//   ....[56]....
        /*02a0*/ 	.word	0x000031c0


	//   ....[57]....
        /*02a4*/ 	.word	0x000031d0


	//   ....[58]....
        /*02a8*/ 	.word	0x000031e0


	//   ....[59]....
        /*02ac*/ 	.word	0x000031f0


	//   ....[60]....
        /*02b0*/ 	.word	0x00003210


	//   ....[61]....
        /*02b4*/ 	.word	0x00003230


	//   ....[62]....
        /*02b8*/ 	.word	0x00003250


	//   ....[63]....
        /*02bc*/ 	.word	0x00003840


	//   ....[64]....
        /*02c0*/ 	.word	0x000038f0


	//   ....[65]....
        /*02c4*/ 	.word	0x00003930


	//   ....[66]....
        /*02c8*/ 	.word	0x00003960


	//   ....[67]....
        /*02cc*/ 	.word	0x00003990


	//   ....[68]....
        /*02d0*/ 	.word	0x000039c0


	//   ....[69]....
        /*02d4*/ 	.word	0x000039e0


	//   ....[70]....
        /*02d8*/ 	.word	0x00003a00


	//   ....[71]....
        /*02dc*/ 	.word	0x00003a20


	//   ....[72]....
        /*02e0*/ 	.word	0x00003a50


	//   ....[73]....
        /*02e4*/ 	.word	0x00003a70


	//   ....[74]....
        /*02e8*/ 	.word	0x00003a90


	//   ....[75]....
        /*02ec*/ 	.word	0x00003ab0


	//   ....[76]....
        /*02f0*/ 	.word	0x00003ae0


	//   ....[77]....
        /*02f4*/ 	.word	0x00003b10


	//   ....[78]....
        /*02f8*/ 	.word	0x00003b40


	//   ....[79]....
        /*02fc*/ 	.word	0x00003bd0


	//   ....[80]....
        /*0300*/ 	.word	0x00003c10


	//   ....[81]....
        /*0304*/ 	.word	0x00003c40


	//   ....[82]....
        /*0308*/ 	.word	0x00003c80


	//   ....[83]....
        /*030c*/ 	.word	0x00004190


	//   ....[84]....
        /*0310*/ 	.word	0x00004380


	//   ....[85]....
        /*0314*/ 	.word	0x00004710


	//   ....[86]....
        /*0318*/ 	.word	0x000047e0


	//   ....[87]....
        /*031c*/ 	.word	0x00004830


	//   ....[88]....
        /*0320*/ 	.word	0x00004860


	//   ....[89]....
        /*0324*/ 	.word	0x00004880


	//   ....[90]....
        /*0328*/ 	.word	0x000048a0


	//   ....[91]....
        /*032c*/ 	.word	0x00004950


	//   ....[92]....
        /*0330*/ 	.word	0x000049a0


	//   ....[93]....
        /*0334*/ 	.word	0x000049c0


	//   ....[94]....
        /*0338*/ 	.word	0x000049e0


	//   ....[95]....
        /*033c*/ 	.word	0x00004a00


	//----- nvinfo : EIATTR_EXIT_INSTR_OFFSETS
	.align		4
.L_3807:
        /*0340*/ 	.byte	0x04, 0x1c
        /*0342*/ 	.short	(.L_3809 - .L_3808)


	//   ....[0]....
.L_3808:
        /*0344*/ 	.word	0x00004ac0


	//   ....[1]....
        /*0348*/ 	.word	0x00005000


	//----- nvinfo : EIATTR_MAX_THREADS
	.align		4
.L_3809:
        /*034c*/ 	.byte	0x04, 0x05
        /*034e*/ 	.short	(.L_3811 - .L_3810)
.L_3810:
        /*0350*/ 	.word	0x00000020
        /*0354*/ 	.word	0x00000001
        /*0358*/ 	.word	0x00000001


	//----- nvinfo : EIATTR_CRS_STACK_SIZE
	.align		4
.L_3811:
        /*035c*/ 	.byte	0x04, 0x1e
        /*035e*/ 	.short	(.L_3813 - .L_3812)
.L_3812:
        /*0360*/ 	.word	0x00000000
.L_3813:


//--------------------- .nv.info._Z25selective_scan_bwd_kernelI32Selective_Scan_bwd_kernel_traitsILi32ELi4ELb1ELb0ELb1ELb0ELb0EN3c104HalfENS1_7complexIfEEEEv12SSMParamsBwd --------------------------
	.section	.nv.info._Z25selective_scan_bwd_kernelI32Selective_Scan_bwd_kernel_traitsILi32ELi4ELb1ELb0ELb1ELb0ELb0EN3c104HalfENS1_7complexIfEEEEv12SSMParamsBwd,"",@"SHT_CUDA_INFO"
	.sectionflags	@""
	.align	4


	//----- nvinfo : EIATTR_CUDA_API_VERSION
	.align		4
        /*0000*/ 	.byte	0x04, 0x37
        /*0002*/ 	.short	(.L_3815 - .L_3814)
.L_3814:
        /*0004*/ 	.word	0x00000082


	//----- nvinfo : EIATTR_SW2861232_WAR
	.align		4
.L_3815:
        /*0008*/ 	.byte	0x01, 0x35
	.zero		2


	//----- nvinfo : EIATTR_PARAM_CBANK
	.align		4
        /*000c*/ 	.byte	0x04, 0x0a
        /*000e*/ 	.short	(.L_3817 - .L_3816)
	.align		4
.L_3816:
        /*0010*/ 	.word	index@(.nv.constant0._Z25selective_scan_bwd_kernelI32Selective_Scan_bwd_kernel_traitsILi32ELi4ELb1ELb0ELb1ELb0ELb0EN3c104HalfENS1_7complexIfEEEEv12SSMParamsBwd)
        /*0014*/ 	.short	0x0160
        /*0016*/ 	.short	0x01f0


	//----- nvinfo : EIATTR_CBANK_PARAM_SIZE
	.align		4
.L_3817:
        /*0018*/ 	.byte	0x03, 0x19
        /*001a*/ 	.short	0x01f0


	//----- nvinfo : EIATTR_KPARAM_INFO
	.align		4
        /*001c*/ 	.byte	0x04, 0x17
        /*001e*/ 	.short	(.L_3819 - .L_3818)
.L_3818:
        /*0020*/ 	.word	0x00000000
        /*0024*/ 	.short	0x0000
        /*0026*/ 	.short	0x0000
        /*0028*/ 	.byte	0x00, 0xf0, 0xc1, 0x07


	//----- nvinfo : EIATTR_MAXREG_COUNT
	.align		4
.L_3819:
        /*002c*/ 	.byte	0x03, 0x1b
        /*002e*/ 	.short	0x00ff


	//----- nvinfo : EIATTR_NUM_BARRIERS
	.align		4
        /*0030*/ 	.byte	0x02, 0x4c
        /*0032*/ 	.byte	0x01
	.zero		1


	//----- nvinfo : EIATTR_MERCURY_ISA_VERSION
	.align		4
        /*0034*/ 	.byte	0x03, 0x5f
        /*0036*/ 	.short	0x0000


	//----- nvinfo : EIATTR_COOP_GROUP_MASK_REGIDS
	.align		4
        /*0038*/ 	.byte	0x04, 0x29
        /*003a*/ 	.short	(.L_3821 - .L_3820)


	//   ....[0]....
.L_3820:
        /*003c*/ 	.word	0xffffffff


	//   ....[1]....
        /*0040*/ 	.word	0xffffffff


	//   ....[2]....
        /*0044*/ 	.word	0xffffffff


	//   ....[3]....
        /*0048*/ 	.word	0xffffffff


	//   ....[4]....
        /*004c*/ 	.word	0xffffffff


	//   ....[5]....
        /*0050*/ 	.word	0xffffffff


	//   ....[6]....
        /*0054*/ 	.word	0xffffffff


	//   ....[7]....
        /*0058*/ 	.word	0xffffffff


	//   ....[8]....
        /*005c*/ 	.word	0xffffffff


	//   ....[9]....
        /*0060*/ 	.word	0xffffffff


	//   ....[10]....
        /*0064*/ 	.word	0xffffffff


	//   ....[11]....
        /*0068*/ 	.word	0xffffffff


	//   ....[12]....
        /*006c*/ 	.word	0xffffffff


	//   ....[13]....
        /*0070*/ 	.word	0xffffffff


	//   ....[14]....
        /*0074*/ 	.word	0xffffffff


	//   ....[15]....
        /*0078*/ 	.word	0xffffffff


	//   ....[16]....
        /*007c*/ 	.word	0xffffffff


	//   ....[17]....
        /*0080*/ 	.word	0xffffffff


	//   ....[18]....
        /*0084*/ 	.word	0xffffffff


	//   ....[19]....
        /*0088*/ 	.word	0xffffffff


	//   ....[20]....
        /*008c*/ 	.word	0xffffffff


	//   ....[21]....
        /*0090*/ 	.word	0xffffffff


	//   ....[22]....
        /*0094*/ 	.word	0xffffffff


	//   ....[23]....
        /*0098*/ 	.word	0xffffffff


	//   ....[24]....
        /*009c*/ 	.word	0xffffffff


	//   ....[25]....
        /*00a0*/ 	.word	0xffffffff


	//   ....[26]....
        /*00a4*/ 	.word	0xffffffff


	//   ....[27]....
        /*00a8*/ 	.word	0xffffffff


	//   ....[28]....
        /*00ac*/ 	.word	0xffffffff


	//   ....[29]....
        /*00b0*/ 	.word	0xffffffff


	//   ....[30]....
        /*00b4*/ 	.word	0xffffffff


	//   ....[31]....
        /*00b8*/ 	.word	0xffffffff


	//   ....[32]....
        /*00bc*/ 	.word	0xffffffff


	//   ....[33]....
        /*00c0*/ 	.word	0xffffffff


	//   ....[34]....
        /*00c4*/ 	.word	0xffffffff


	//   ....[35]....
        /*00c8*/ 	.word	0xffffffff


	//   ....[36]....
        /*00cc*/ 	.word	0xffffffff


	//   ....[37]....
        /*00d0*/ 	.word	0xffffffff


	//   ....[38]....
        /*00d4*/ 	.word	0xffffffff


	//   ....[39]....
        /*00d8*/ 	.word	0xffffffff


	//   ....[40]....
        /*00dc*/ 	.word	0xffffffff


	//   ....[41]....
        /*00e0*/ 	.word	0xffffffff


	//   ....[42]....
        /*00e4*/ 	.word	0xffffffff


	//   ....[43]....
        /*00e8*/ 	.word	0xffffffff


	//   ....[44]....
        /*00ec*/ 	.word	0xffffffff


	//   ....[45]....
        /*00f0*/ 	.word	0xffffffff


	//   ....[46]....
        /*00f4*/ 	.word	0xffffffff


	//   ....[47]....
        /*00f8*/ 	.word	0xffffffff


	//   ....[48]....
        /*00fc*/ 	.word	0xffffffff


	//   ....[49]....
        /*0100*/ 	.word	0xffffffff


	//   ....[50]....
        /*0104*/ 	.word	0xffffffff


	//   ....[51]....
        /*0108*/ 	.word	0xffffffff


	//   ....[52]....
        /*010c*/ 	.word	0xffffffff


	//   ....[53]....
        /*0110*/ 	.word	0xffffffff


	//   ....[54]....
        /*0114*/ 	.word	0xffffffff


	//   ....[55]....
        /*0118*/ 	.word	0xffffffff


	//   ....[56]....
        /*011c*/ 	.word	0xffffffff


	//   ....[57]....
        /*0120*/ 	.word	0xffffffff


	//   ....[58]....
        /*0124*/ 	.word	0xffffffff


	//   ....[59]....
        /*0128*/ 	.word	0xffffffff


	//   ....[60]....
        /*012c*/ 	.word	0xffffffff


	//   ....[61]....
        /*0130*/ 	.word	0xffffffff


	//   ....[62]....
        /*0134*/ 	.word	0xffffffff


	//   ....[63]....
        /*0138*/ 	.word	0xffffffff


	//   ....[64]....
        /*013c*/ 	.word	0xffffffff


	//   ....[65]....
        /*0140*/ 	.word	0xffffffff


	//   ....[66]....
        /*0144*/ 	.word	0xffffffff


	//   ....[67]....
        /*0148*/ 	.word	0xffffffff


	//   ....[68]....
        /*014c*/ 	.word	0xffffffff


	//   ....[69]....
        /*0150*/ 	.word	0xffffffff


	//   ....[70]....
        /*0154*/ 	.word	0xffffffff


	//   ....[71]....
        /*0158*/ 	.word	0xffffffff


	//   ....[72]....
        /*015c*/ 	.word	0xffffffff


	//   ....[73]....
        /*0160*/ 	.word	0xffffffff


	//   ....[74]....
        /*0164*/ 	.word	0xffffffff


	//   ....[75]....
        /*0168*/ 	.word	0xffffffff


	//   ....[76]....
        /*016c*/ 	.word	0xffffffff


	//   ....[77]....
        /*0170*/ 	.word	0xffffffff


	//   ....[78]....
        /*0174*/ 	.word	0xffffffff


	//   ....[79]....
        /*0178*/ 	.word	0xffffffff


	//   ....[80]....
        /*017c*/ 	.word	0xffffffff


	//   ....[81]....
        /*0180*/ 	.word	0xffffffff


	//   ....[82]....
        /*0184*/ 	.word	0xffffffff


	//   ....[83]....
        /*0188*/ 	.word	0xffffffff


	//   ....[84]....
        /*018c*/ 	.word	0xffffffff


	//   ....[85]....
        /*0190*/ 	.word	0xffffffff


	//   ....[86]....
        /*0194*/ 	.word	0xffffffff


	//   ....[87]....
        /*0198*/ 	.word	0xffffffff


	//   ....[88]....
        /*019c*/ 	.word	0xffffffff


	//   ....[89]....
        /*01a0*/ 	.word	0xffffffff


	//   ....[90]....
        /*01a4*/ 	.word	0xffffffff


	//   ....[91]....
        /*01a8*/ 	.word	0xffffffff


	//----- nvinfo : EIATTR_COOP_GROUP_INSTR_OFFSETS
	.align		4
.L_3821:
        /*01ac*/ 	.byte	0x04, 0x28
        /*01ae*/ 	.short	(.L_3823 - .L_3822)


	//   ....[0]....
.L_3822:
        /*01b0*/ 	.word	0x00000a30


	//   ....[1]....
        /*01b4*/ 	.word	0x00000a90


	//   ....[2]....
        /*01b8*/ 	.word	0x00000b30


	//   ....[3]....
        /*01bc*/ 	.word	0x000012a0


	//   ....[4]....
        /*01c0*/ 	.word	0x00001790


	//   ....[5]....
        /*01c4*/ 	.word	0x000017d0


	//   ....[6]....
        /*01c8*/ 	.word	0x00001810


	//   ....[7]....
        /*01cc*/ 	.word	0x00001850


	//   ....[8]....
        /*01d0*/ 	.word	0x00001890


	//   ....[9]....
        /*01d4*/ 	.word	0x000018d0


	//   ....[10]....
        /*01d8*/ 	.word	0x00001960


	//   ....[11]....
        /*01dc*/ 	.word	0x000019b0


	//   ....[12]....
        /*01e0*/ 	.word	0x000019c0


	//   ....[13]....
        /*01e4*/ 	.word	0x000019d0


	//   ....[14]....
        /*01e8*/ 	.word	0x00001a70


	//   ....[15]....
        /*01ec*/ 	.word	0x00001aa0


	//   ....[16]....
        /*01f0*/ 	.word	0x00001ac0


	//   ....[17]....
        /*01f4*/ 	.word	0x00001ad0


	//   ....[18]....
        /*01f8*/ 	.word	0x00001b90


	//   ....[19]....
        /*01fc*/ 	.word	0x00001bb0


	//   ....[20]....
        /*0200*/ 	.word	0x00001bc0


	//   ....[21]....
        /*0204*/ 	.word	0x00001bd0


	//   ....[22]....
        /*0208*/ 	.word	0x00001ca0


	//   ....[23]....
        /*020c*/ 	.word	0x00001ce0


	//   ....[24]....
        /*0210*/ 	.word	0x00001d10


	//   ....[25]....
        /*0214*/ 	.word	0x00001d40


	//   ....[26]....
        /*0218*/ 	.word	0x00001f00


	//   ....[27]....
        /*021c*/ 	.word	0x00001f50


	//   ....[28]....
        /*0220*/ 	.word	0x00001ff0


	//   ....[29]....
        /*0224*/ 	.word	0x00002020


	//   ....[30]....
        /*0228*/ 	.word	0x00002270


	//   ....[31]....
        /*022c*/ 	.word	0x00002290


	//   ....[32]....
        /*0230*/ 	.word	0x000022a0


	//   ....[33]....
        /*0234*/ 	.word	0x000022b0


	//   ....[34]....
        /*0238*/ 	.word	0x000023b0


	//   ....[35]....
        /*023c*/ 	.word	0x000023f0


	//   ....[36]....
        /*0240*/ 	.word	0x00002410


	//   ....[37]....
        /*0244*/ 	.word	0x00002420


	//   ....[38]....
        /*0248*/ 	.word	0x00002530


	//   ....[39]....
        /*024c*/ 	.word	0x00002570


	//   ....[40]....
        /*0250*/ 	.word	0x000025a0


	//   ....[41]....
        /*0254*/ 	.word	0x00002650


	//   ....[42]....
        /*0258*/ 	.word	0x000027a0


	//   ....[43]....
        /*025c*/ 	.word	0x000027e0


	//   ....[44]....
        /*0260*/ 	.word	0x00002820


	//   ....[45]....
        /*0264*/ 	.word	0x00002850


	//   ....[46]....
        /*0268*/ 	.word	0x000029e0


	//   ....[47]....
        /*026c*/ 	.word	0x00002a00


	//   ....[48]....
        /*0270*/ 	.word	0x00002a10


	//   ....[49]....
        /*0274*/ 	.word	0x00002a20


	//   ....[50]....
        /*0278*/ 	.word	0x00002b00


	//   ....[51]....
        /*027c*/ 	.word	0x00002b40


	//   ....[52]....
        /*0280*/ 	.word	0x00002b80


	//   ....[53]....
        /*0284*/ 	.word	0x00002bb0


	//   ....[54]....
        /*0288*/ 	.word	0x00002be0


	//   ....[55]....
        /*028c*/ 	.word	0x00002c10


	//   ....[56]....
        /*0290*/ 	.word	0x00002c40


	//   ....[57]....
        /*0294*/ 	.word	0x00002c70


	//   ....[58]....
        /*0298*/ 	.word	0x00002ca0


	//   ....[59]....
        /*029c*/ 	.word	0x00002cd0


	//   ....[60]....
        /*02a0*/ 	.word	0x000037c0


	//   ....[61]....
        /*02a4*/ 	.word	0x00003800


	//   ....[62]....
        /*02a8*/ 	.word	0x00003840


	//   ....[63]....
        /*02ac*/ 	.word	0x00003880


	//   ....[64]....
        /*02b0*/ 	.word	0x000038e0


	//   ....[65]....
        /*02b4*/ 	.word	0x00003900


	//   ....[66]....
        /*02b8*/ 	.word	0x00003920


	//   ....[67]....
        /*02bc*/ 	.word	0x00003940


	//   ....[68]....
        /*02c0*/ 	.word	0x00003970


	//   ....[69]....
        /*02c4*/ 	.word	0x00003990


	//   ....[70]....
        /*02c8*/ 	.word	0x000039b0


	//   ....[71]....
        /*02cc*/ 	.word	0x000039d0


	//   ....[72]....
        /*02d0*/ 	.word	0x00003a00


	//   ....[73]....
        /*02d4*/ 	.word	0x00003a20


	//   ....[74]....
        /*02d8*/ 	.word	0x00003a40


	//   ....[75]....
        /*02dc*/ 	.word	0x00003a60


	//   ....[76]....
        /*02e0*/ 	.word	0x00003ac0


	//   ....[77]....
        /*02e4*/ 	.word	0x00003af0


	//   ....[78]....
        /*02e8*/ 	.word	0x00003b30


	//   ....[79]....
        /*02ec*/ 	.word	0x00003b60


	//   ....[80]....
        /*02f0*/ 	.word	0x00004030


	//   ....[81]....
        /*02f4*/ 	.word	0x00004250


	//   ....[82]....
        /*02f8*/ 	.word	0x00004310


	//   ....[83]....
        /*02fc*/ 	.word	0x00004360


	//   ....[84]....
        /*0300*/ 	.word	0x00004390


	//   ....[85]....
        /*0304*/ 	.word	0x000043b0


	//   ....[86]....
        /*0308*/ 	.word	0x000043d0


	//   ....[87]....
        /*030c*/ 	.word	0x00004480


	//   ....[88]....
        /*0310*/ 	.word	0x000044d0


	//   ....[89]....
        /*0314*/ 	.word	0x000044f0


	//   ....[90]....
        /*0318*/ 	.word	0x00004510


	//   ....[91]....
        /*031c*/ 	.word	0x00004530


	//----- nvinfo : EIATTR_EXIT_INSTR_OFFSETS
	.align		4
.L_3823:
        /*0320*/ 	.byte	0x04, 0x1c
        /*0322*/ 	.short	(.L_3825 - .L_3824)


	//   ....[0]....
.L_3824:
        /*0324*/ 	.word	0x000045f0


	//   ....[1]....
        /*0328*/ 	.word	0x00004830


	//----- nvinfo : EIATTR_MAX_THREADS
	.align		4
.L_3825:
        /*032c*/ 	.byte	0x04, 0x05
        /*032e*/ 	.short	(.L_3827 - .L_3826)
.L_3826:
        /*0330*/ 	.word	0x00000020
        /*0334*/ 	.word	0x00000001
        /*0338*/ 	.word	0x00000001


	//----- nvinfo : EIATTR_CRS_STACK_SIZE
	.align		4
.L_3827:
        /*033c*/ 	.byte	0x04, 0x1e
        /*033e*/ 	.short	(.L_3829 - .L_3828)
.L_3828:
        /*0340*/ 	.word	0x00000000
.L_3829:


//--------------------- .nv.info._Z25selective_scan_bwd_kernelI32Selective_Scan_bwd_kernel_traitsILi32ELi4ELb1ELb0ELb1ELb0ELb1EN3c104HalfENS1_7complexIfEEEEv12SSMParamsBwd --------------------------
	.section	.nv.info._Z25selective_scan_bwd_kernelI32Selective_Scan_bwd_kernel_traitsILi32ELi4ELb1ELb0ELb1ELb0ELb1EN3c104HalfENS1_7complexIfEEEEv12SSMParamsBwd,"",@"SHT_CUDA_INFO"
	.sectionflags	@""
	.align	4


	//----- nvinfo : EIATTR_CUDA_API_VERSION
	.align		4
        /*0000*/ 	.byte	0x04, 0x37
        /*0002*/ 	.short	(.L_3831 - .L_3830)
.L_3830:
        /*0004*/ 	.word	0x00000082


	//----- nvinfo : EIATTR_SW2861232_WAR
	.align		4
.L_3831:
        /*0008*/ 	.byte	0x01, 0x35
	.zero		2


	//----- nvinfo : EIATTR_PARAM_CBANK
	.align		4
        /*000c*/ 	.byte	0x04, 0x0a
        /*000e*/ 	.short	(.L_3833 - .L_3832)
	.align		4
.L_3832:
        /*0010*/ 	.word	index@(.nv.constant0._Z25selective_scan_bwd_kernelI32Selective_Scan_bwd_kernel_traitsILi32ELi4ELb1ELb0ELb1ELb0ELb1EN3c104HalfENS1_7complexIfEEEEv12SSMParamsBwd)
        /*0014*/ 	.short	0x0160
        /*0016*/ 	.short	0x01f0


	//----- nvinfo : EIATTR_CBANK_PARAM_SIZE
	.align		4
.L_3833:
        /*0018*/ 	.byte	0x03, 0x19
        /*001a*/ 	.short	0x01f0


	//----- nvinfo : EIATTR_KPARAM_INFO
	.align		4
        /*001c*/ 	.byte	0x04, 0x17
        /*001e*/ 	.short	(.L_3835 - .L_3834)
.L_3834:
        /*0020*/ 	.word	0x00000000
        /*0024*/ 	.short	0x0000
        /*0026*/ 	.short	0x0000
        /*0028*/ 	.byte	0x00, 0xf0, 0xc1, 0x07


	//----- nvinfo : EIATTR_MAXREG_COUNT
	.align		4
.L_3835:
        /*002c*/ 	.byte	0x03, 0x1b
        /*002e*/ 	.short	0x00ff


	//----- nvinfo : EIATTR_NUM_BARRIERS
	.align		4
        /*0030*/ 	.byte	0x02, 0x4c
        /*0032*/ 	.byte	0x01
	.zero		1


	//----- nvinfo : EIATTR_MERCURY_ISA_VERSION
	.align		4
        /*0034*/ 	.byte	0x03, 0x5f
        /*0036*/ 	.short	0x0000


	//----- nvinfo : EIATTR_COOP_GROUP_MASK_REGIDS
	.align		4
        /*0038*/ 	.byte	0x04, 0x29
        /*003a*/ 	.short	(.L_3837 - .L_3836)


	//   ....[0]....
.L_3836:
        /*003c*/ 	.word	0xffffffff


	//   ....[1]....
        /*0040*/ 	.word	0xffffffff


	//   ....[2]....
        /*0044*/ 	.word	0xffffffff


	//   ....[3]....
        /*0048*/ 	.word	0xffffffff


	//   ....[4]....
        /*004c*/ 	.word	0xffffffff


	//   ....[5]....
        /*0050*/ 	.word	0xffffffff


	//   ....[6]....
        /*0054*/ 	.word	0xffffffff


	//   ....[7]....
        /*0058*/ 	.word	0xffffffff


	//   ....[8]....
        /*005c*/ 	.word	0xffffffff


	//   ....[9]....
        /*0060*/ 	.word	0xffffffff


	//   ....[10]....
        /*0064*/ 	.word	0xffffffff


	//   ....[11]....
        /*0068*/ 	.word	0xffffffff


	//   ....[12]....
        /*006c*/ 	.word	0xffffffff


	//   ....[13]....
        /*0070*/ 	.word	0xffffffff


	//   ....[14]....
        /*0074*/ 	.word	0xffffffff


	//   ....[15]....
        /*0078*/ 	.word	0xffffffff


	//   ....[16]....
        /*007c*/ 	.word	0xffffffff


	//   ....[17]....
        /*0080*/ 	.word	0xffffffff


	//   ....[18]....
        /*0084*/ 	.word	0xffffffff


	//   ....[19]....
        /*0088*/ 	.word	0xffffffff


	//   ....[20]....
        /*008c*/ 	.word	0xffffffff


	//   ....[21]....
        /*0090*/ 	.word	0xffffffff


	//   ....[22]....
        /*0094*/ 	.word	0xffffffff


	//   ....[23]....
        /*0098*/ 	.word	0xffffffff


	//   ....[24]....
        /*009c*/ 	.word	0xffffffff


	//   ....[25]....
        /*00a0*/ 	.word	0xffffffff


	//   ....[26]....
        /*00a4*/ 	.word	0xffffffff


	//   ....[27]....
        /*00a8*/ 	.word	0xffffffff


	//   ....[28]....
        /*00ac*/ 	.word	0xffffffff


	//   ....[29]....
        /*00b0*/ 	.word	0xffffffff


	//   ....[30]....
        /*00b4*/ 	.word	0xffffffff


	//   ....[31]....
        /*00b8*/ 	.word	0xffffffff


	//   ....[32]....
        /*00bc*/ 	.word	0xffffffff


	//   ....[33]....
        /*00c0*/ 	.word	0xffffffff


	//   ....[34]....
        /*00c4*/ 	.word	0xffffffff


	//   ....[35]....
        /*00c8*/ 	.word	0xffffffff


	//   ....[36]....
        /*00cc*/ 	.word	0xffffffff


	//   ....[37]....
        /*00d0*/ 	.word	0xffffffff


	//   ....[38]....
        /*00d4*/ 	.word	0xffffffff


	//   ....[39]....
        /*00d8*/ 	.word	0xffffffff


	//   ....[40]....
        /*00dc*/ 	.word	0xffffffff


	//   ....[41]....
        /*00e0*/ 	.word	0xffffffff


	//   ....[42]....
        /*00e4*/ 	.word	0xffffffff


	//   ....[43]....
        /*00e8*/ 	.word	0xffffffff


	//   ....[44]....
        /*00ec*/ 	.word	0xffffffff


	//   ....[45]....
        /*00f0*/ 	.word	0xffffffff


	//   ....[46]....
        /*00f4*/ 	.word	0xffffffff


	//   ....[47]....
        /*00f8*/ 	.word	0xffffffff


	//   ....[48]....
        /*00fc*/ 	.word	0xffffffff


	//   ....[49]....
        /*0100*/ 	.word	0xffffffff


	//   ....[50]....
        /*0104*/ 	.word	0xffffffff


	//   ....[51]....
        /*0108*/ 	.word	0xffffffff


	//   ....[52]....
        /*010c*/ 	.word	0xffffffff


	//   ....[53]....
        /*0110*/ 	.word	0xffffffff


	//   ....[54]....
        /*0114*/ 	.word	0xffffffff


	//   ....[55]....
        /*0118*/ 	.word	0xffffffff


	//   ....[56]....
        /*011c*/ 	.word	0xffffffff


	//   ....[57]....
        /*0120*/ 	.word	0xffffffff


	//   ....[58]....
        /*0124*/ 	.word	0xffffffff


	//   ....[59]....
        /*0128*/ 	.word	0xffffffff


	//   ....[60]....
        /*012c*/ 	.word	0xffffffff


	//   ....[61]....
        /*0130*/ 	.word	0xffffffff


	//   ....[62]....
        /*0134*/ 	.word	0xffffffff


	//   ....[63]....
        /*0138*/ 	.word	0xffffffff


	//   ....[64]....
        /*013c*/ 	.word	0xffffffff


	//   ....[65]....
        /*0140*/ 	.word	0xffffffff


	//   ....[66]....
        /*0144*/ 	.word	0xffffffff


	//   ....[67]....
        /*0148*/ 	.word	0xffffffff


	//   ....[68]....
        /*014c*/ 	.word	0xffffffff


	//   ....[69]....
        /*0150*/ 	.word	0xffffffff


	//   ....[70]....
        /*0154*/ 	.word	0xffffffff


	//   ....[71]....
        /*0158*/ 	.word	0xffffffff


	//   ....[72]....
        /*015c*/ 	.word	0xffffffff


	//   ....[73]....
        /*0160*/ 	.word	0xffffffff


	//   ....[74]....
        /*0164*/ 	.word	0xffffffff


	//   ....[75]....
        /*0168*/ 	.word	0xffffffff


	//   ....[76]....
        /*016c*/ 	.word	0xffffffff


	//   ....[77]....
        /*0170*/ 	.word	0xffffffff


	//   ....[78]....
        /*0174*/ 	.word	0xffffffff


	//   ....[79]....
        /*0178*/ 	.word	0xffffffff


	//   ....[80]....
        /*017c*/ 	.word	0xffffffff


	//   ....[81]....
        /*0180*/ 	.word	0xffffffff


	//   ....[82]....
        /*0184*/ 	.word	0xffffffff


	//   ....[83]....
        /*0188*/ 	.word	0xffffffff


	//   ....[84]....
        /*018c*/ 	.word	0xffffffff


	//   ....[85]....
        /*0190*/ 	.word	0xffffffff


	//   ....[86]....
        /*0194*/ 	.word	0xffffffff


	//   ....[87]....
        /*0198*/ 	.word	0xffffffff


	//   ....[88]....
        /*019c*/ 	.word	0xffffffff


	//   ....[89]....
        /*01a0*/ 	.word	0xffffffff


	//   ....[90]....
        /*01a4*/ 	.word	0xffffffff


	//   ....[91]....
        /*01a8*/ 	.word	0xffffffff


	//   ....[92]....
        /*01ac*/ 	.word	0xffffffff


	//   ....[93]....
        /*01b0*/ 	.word	0xffffffff


	//   ....[94]....
        /*01b4*/ 	.word	0xffffffff


	//   ....[95]....
        /*01b8*/ 	.word	0xffffffff


	//----- nvinfo : EIATTR_COOP_GROUP_INSTR_OFFSETS
	.align		4
.L_3837:
        /*01bc*/ 	.byte	0x04, 0x28
        /*01be*/ 	.short	(.L_3839 - .L_3838)


	//   ....[0]....
.L_3838:
        /*01c0*/ 	.word	0x00000a40


	//   ....[1]....
        /*01c4*/ 	.word	0x00000ac0


	//   ....[2]....
        /*01c8*/ 	.word	0x00000be0


	//   ....[3]....
        /*01cc*/ 	.word	0x00000ce0


	//   ....[4]....
        /*01d0*/ 	.word	0x00000eb0


	//   ....[5]....
        /*01d4*/ 	.word	0x000012c0


	//   ....[6]....
        /*01d8*/ 	.word	0x000014c0


	//   ....[7]....
        /*01dc*/ 	.word	0x00001c00


	//   ....[8]....
        /*01e0*/ 	.word	0x000020f0


	//   ....[9]....
        /*01e4*/ 	.word	0x00002130


	//   ....[10]....
        /*01e8*/ 	.word	0x00002170


	//   ....[11]....
        /*01ec*/ 	.word	0x000021b0


	//   ....[12]....
        /*01f0*/ 	.word	0x000021f0


	//   ....[13]....
        /*01f4*/ 	.word	0x00002200


	//   ....[14]....
        /*01f8*/ 	.word	0x000022c0


	//   ....[15]....
        /*01fc*/ 	.word	0x000022e0


	//   ....[16]....
        /*0200*/ 	.word	0x000022f0


	//   ....[17]....
        /*0204*/ 	.word	0x00002300


	//   ....[18]....
        /*0208*/ 	.word	0x000023c0


	//   ....[19]....
        /*020c*/ 	.word	0x000023e0


	//   ....[20]....
        /*0210*/ 	.word	0x000023f0


	//   ....[21]....
        /*0214*/ 	.word	0x00002400


	//   ....[22]....
        /*0218*/ 	.word	0x000024c0


	//   ....[23]....
        /*021c*/ 	.word	0x000024e0


	//   ....[24]....
        /*0220*/ 	.word	0x000024f0


	//   ....[25]....
        /*0224*/ 	.word	0x00002500


	//   ....[26]....
        /*0228*/ 	.word	0x000025d0


	//   ....[27]....
        /*022c*/ 	.word	0x00002610


	//   ....[28]....
        /*0230*/ 	.word	0x00002650


	//   ....[29]....
        /*0234*/ 	.word	0x00002680


	//   ....[30]....
        /*0238*/ 	.word	0x00002820


	//   ....[31]....
        /*023c*/ 	.word	0x00002890


	//   ....[32]....
        /*0240*/ 	.word	0x000028d0


	//   ....[33]....
        /*0244*/ 	.word	0x00002910


	//   ....[34]....
        /*0248*/ 	.word	0x00002b90


	//   ....[35]....
        /*024c*/ 	.word	0x00002bc0


	//   ....[36]....
        /*0250*/ 	.word	0x00002bf0


	//   ....[37]....
        /*0254*/ 	.word	0x00002c00


	//   ....[38]....
        /*0258*/ 	.word	0x00002d00


	//   ....[39]....
        /*025c*/ 	.word	0x00002d40


	//   ....[40]....
        /*0260*/ 	.word	0x00002d60


	//   ....[41]....
        /*0264*/ 	.word	0x00002d70


	//   ....[42]....
        /*0268*/ 	.word	0x00002e80


	//   ....[43]....
        /*026c*/ 	.word	0x00002ec0


	//   ....[44]....
        /*0270*/ 	.word	0x00002ef0


	//   ....[45]....
        /*0274*/ 	.word	0x00002f20


	//   ....[46]....
        /*0278*/ 	.word	0x000030f0


	//   ....[47]....
        /*027c*/ 	.word	0x00003130


	//   ....[48]....
        /*0280*/ 	.word	0x00003170


	//   ....[49]....
        /*0284*/ 	.word	0x000031a0


	//   ....[50]....
        /*0288*/ 	.word	0x00003320


	//   ....[51]....
        /*028c*/ 	.word	0x00003350


	//   ....[52]....
        /*0290*/ 	.word	0x00003370


	//   ....[53]....
        /*0294*/ 	.word	0x00003380


	//   ....[54]....
        /*0298*/ 	.word	0x00003460


	//   ....[55]....
        /*029c*/ 	.word	0x000034a0


	//   ....[56]....
        /*02a0*/ 	.word	0x000034e0


	//   ....[57]....
        /*02a4*/ 	.word	0x00003510


	//   ....[58]....
        /*02a8*/ 	.word	0x00003540


	//   ....[59]....
        /*02ac*/ 	.word	0x00003570


	//   ....[60]....
        /*02b0*/ 	.word	0x000035a0


	//   ....[61]....
        /*02b4*/ 	.word	0x000035d0


	//   ....[62]....
        /*02b8*/ 	.word	0x00003600


	//   ....[63]....
        /*02bc*/ 	.word	0x00003630


	//   ....[64]....
        /*02c0*/ 	.word	0x00004100


	//   ....[65]....
        /*02c4*/ 	.word	0x00004140


	//   ....[66]....
        /*02c8*/ 	.word	0x00004180


	//   ....[67]....
        /*02cc*/ 	.word	0x000041c0


	//   ....[68]....
        /*02d0*/ 	.word	0x00004220


	//   ....[69]....
        /*02d4*/ 	.word	0x00004240


	//   ....[70]....
        /*02d8*/ 	.word	0x00004260


	//   ....[71]....
        /*02dc*/ 	.word	0x00004280


	//   ....[72]....
        /*02e0*/ 	.word	0x000042b0


	//   ....[73]....
        /*02e4*/ 	.word	0x000042d0


	//   ....[74]....
        /*02e8*/ 	.word	0x000042f0


	//   ....[75]....
        /*02ec*/ 	.word	0x00004310


	//   ....[76]....
        /*02f0*/ 	.word	0x00004340


	//   ....[77]....
        /*02f4*/ 	.word	0x00004360


	//   ....[78]....
        /*02f8*/ 	.word	0x00004380


	//   ....[79]....
        /*02fc*/ 	.word	0x000043a0


	//   ....[80]....
        /*0300*/ 	.word	0x00004400


	//   ....[81]....
        /*0304*/ 	.word	0x00004430


	//   ....[82]....
        /*0308*/ 	.word	0x00004470


	//   ....[83]....
        /*030c*/ 	.word	0x000044a0


	//   ....[84]....
        /*0310*/ 	.word	0x000049b0


	//   ....[85]....
        /*0314*/ 	.word	0x00004b80


	//   ....[86]....
        /*0318*/ 	.word	0x00004c40


	//   ....[87]....
        /*031c*/ 	.word	0x00004c90


	//   ....[88]....
        /*0320*/ 	.word	0x00004cc0


	//   ....[89]....
        /*0324*/ 	.word	0x00004ce0


	//   ....[90]....
        /*0328*/ 	.word	0x00004d00


	//   ....[91]....
        /*032c*/ 	.word	0x00004db0


	//   ....[92]....
        /*0330*/ 	.word	0x00004e00


	//   ....[93]....
        /*0334*/ 	.word	0x00004e20


	//   ....[94]....
        /*0338*/ 	.word	0x00004e40


	//   ....[95]....
        /*033c*/ 	.word	0x00004e60


	//----- nvinfo : EIATTR_EXIT_INSTR_OFFSETS
	.align		4
.L_3839:
        /*0340*/ 	.byte	0x04, 0x1c
        /*0342*/ 	.short	(.L_3841 - .L_3840)


	//   ....[0]....
.L_3840:
        /*0344*/ 	.word	0x00004f20


	//   ....[1]....
        /*0348*/ 	.word	0x00005160


	//----- nvinfo : EIATTR_MAX_THREADS
	.align		4
.L_3841:
        /*034c*/ 	.byte	0x04, 0x05
        /*034e*/ 	.short	(.L_3843 - .L_3842)
.L_3842:
        /*0350*/ 	.word	0x00000020
        /*0354*/ 	.word	0x00000001
        /*0358*/ 	.word	0x00000001


	//----- nvinfo : EIATTR_CRS_STACK_SIZE
	.align		4
.L_3843:
        /*035c*/ 	.byte	0x04, 0x1e
        /*035e*/ 	.short	(.L_3845 - .L_3844)
.L_3844:
        /*0360*/ 	.word	0x00000000
.L_3845:


//--------------------- .nv.info._Z25selective_scan_bwd_kernelI32Selective_Scan_bwd_kernel_traitsILi32ELi4ELb1ELb0ELb1ELb1ELb0EN3c104HalfENS1_7complexIfEEEEv12SSMParamsBwd --------------------------
	.section	.nv.info._Z25selective_scan_bwd_kernelI32Selective_Scan_bwd_kernel_traitsILi32ELi4ELb1ELb0ELb1ELb1ELb0EN3c104HalfENS1_7complexIfEEEEv12SSMParamsBwd,"",@"SHT_CUDA_INFO"
	.sectionflags	@""
	.align	4


	//----- nvinfo : EIATTR_CUDA_API_VERSION
	.align		4
        /*0000*/ 	.byte	0x04, 0x37
        /*0002*/ 	.short	(.L_3847 - .L_3846)
.L_3846:
        /*0004*/ 	.word	0x00000082


	//----- nvinfo : EIATTR_SW2861232_WAR
	.align		4
.L_3847:
        /*0008*/ 	.byte	0x01, 0x35
	.zero		2


	//----- nvinfo : EIATTR_PARAM_CBANK
	.align		4
        /*000c*/ 	.byte	0x04, 0x0a
        /*000e*/ 	.short	(.L_3849 - .L_3848)
	.align		4
.L_3848:
        /*0010*/ 	.word	index@(.nv.constant0._Z25selective_scan_bwd_kernelI32Selective_Scan_bwd_kernel_traitsILi32ELi4ELb1ELb0ELb1ELb1ELb0EN3c104HalfENS1_7complexIfEEEEv12SSMParamsBwd)
        /*0014*/ 	.short	0x0160
        /*0016*/ 	.short	0x01f0


	//----- nvinfo : EIATTR_CBANK_PARAM_SIZE
	.align		4
.L_3849:
        /*0018*/ 	.byte	0x03, 0x19
        /*001a*/ 	.short	0x01f0


	//----- nvinfo : EIATTR_KPARAM_INFO
	.align		4
        /*001c*/ 	.byte	0x04, 0x17
        /*001e*/ 	.short	(.L_3851 - .L_3850)
.L_3850:
        /*0020*/ 	.word	0x00000000
        /*0024*/ 	.short	0x0000
        /*0026*/ 	.short	0x0000
        /*0028*/ 	.byte	0x00, 0xf0, 0xc1, 0x07


	//----- nvinfo : EIATTR_MAXREG_COUNT
	.align		4
.L_3851:
        /*002c*/ 	.byte	0x03, 0x1b
        /*002e*/ 	.short	0x00ff


	//----- nvinfo : EIATTR_NUM_BARRIERS
	.align		4
        /*0030*/ 	.byte	0x02, 0x4c
        /*0032*/ 	.byte	0x01
	.zero		1


	//----- nvinfo : EIATTR_MERCURY_ISA_VERSION
	.align		4
        /*0034*/ 	.byte	0x03, 0x5f
        /*0036*/ 	.short	0x0000


	//----- nvinfo : EIATTR_COOP_GROUP_MASK_REGIDS
	.align		4
        /*0038*/ 	.byte	0x04, 0x29
        /*003a*/ 	.short	(.L_3853 - .L_3852)


	//   ....[0]....
.L_3852:
        /*003c*/ 	.word	0xffffffff


	//   ....[1]....
        /*0040*/ 	.word	0xffffffff


	//   ....[2]....
        /*0044*/ 	.word	0xffffffff


	//   ....[3]....
        /*0048*/ 	.word	0xffffffff


	//   ....[4]....
        /*004c*/ 	.word	0xffffffff


	//   ....[5]....
        /*0050*/ 	.word	0xffffffff


	//   ....[6]....
        /*0054*/ 	.word	0xffffffff


	//   ....[7]....
        /*0058*/ 	.word	0xffffffff


	//   ....[8]....
        /*005c*/ 	.word	0xffffffff


	//   ....[9]....
        /*0060*/ 	.word	0xffffffff


	//   ....[10]....
        /*0064*/ 	.word	0xffffffff


	//   ....[11]....
        /*0068*/ 	.word	0xffffffff


	//   ....[12]....
        /*006c*/ 	.word	0xffffffff


	//   ....[13]....
        /*0070*/ 	.word	0xffffffff


	//   ....[14]....
        /*0074*/ 	.word	0xffffffff


	//   ....[15]....
        /*0078*/ 	.word	0xffffffff


	//   ....[16]....
        /*007c*/ 	.word	0xffffffff


	//   ....[17]....
        /*0080*/ 	.word	0xffffffff


	//   ....[18]....
        /*0084*/ 	.word	0xffffffff


	//   ....[19]....
        /*0088*/ 	.word	0xffffffff


	//   ....[20]....
        /*008c*/ 	.word	0xffffffff


	//   ....[21]....
        /*0090*/ 	.word	0xffffffff


	//   ....[22]....
        /*0094*/ 	.word	0xffffffff


	//   ....[23]....
        /*0098*/ 	.word	0xffffffff


	//   ....[24]....
        /*009c*/ 	.word	0xffffffff


	//   ....[25]....
        /*00a0*/ 	.word	0xffffffff


	//   ....[26]....
        /*00a4*/ 	.word	0xffffffff


	//   ....[27]....
        /*00a8*/ 	.word	0xffffffff


	//   ....[28]....
        /*00ac*/ 	.word	0xffffffff


	//   ....[29]....
        /*00b0*/ 	.word	0xffffffff


	//   ....[30]....
        /*00b4*/ 	.word	0xffffffff


	//   ....[31]....
        /*00b8*/ 	.word	0xffffffff


	//   ....[32]....
        /*00bc*/ 	.word	0xffffffff


	//   ....[33]....
        /*00c0*/ 	.word	0xffffffff


	//   ....[34]....
        /*00c4*/ 	.word	0xffffffff


	//   ....[35]....
        /*00c8*/ 	.word	0xffffffff


	//   ....[36]....
        /*00cc*/ 	.word	0xffffffff


	//   ....[37]....
        /*00d0*/ 	.word	0xffffffff


	//   ....[38]....
        /*00d4*/ 	.word	0xffffffff


	//   ....[39]....
        /*00d8*/ 	.word	0xffffffff


	//   ....[40]....
        /*00dc*/ 	.word	0xffffffff


	//   ....[41]....
        /*00e0*/ 	.word	0xffffffff


	//   ....[42]....
        /*00e4*/ 	.word	0xffffffff


	//   ....[43]....
        /*00e8*/ 	.word	0xffffffff


	//   ....[44]....
        /*00ec*/ 	.word	0xffffffff


	//   ....[45]....
        /*00f0*/ 	.word	0xffffffff


	//   ....[46]....
        /*00f4*/ 	.word	0xffffffff


	//   ....[47]....
        /*00f8*/ 	.word	0xffffffff


	//   ....[48]....
        /*00fc*/ 	.word	0xffffffff


	//   ....[49]....
        /*0100*/ 	.word	0xffffffff


	//   ....[50]....
        /*0104*/ 	.word	0xffffffff


	//   ....[51]....
        /*0108*/ 	.word	0xffffffff


	//   ....[52]....
        /*010c*/ 	.word	0xffffffff


	//   ....[53]....
        /*0110*/ 	.word	0xffffffff


	//   ....[54]....
        /*0114*/ 	.word	0xffffffff


	//   ....[55]....
        /*0118*/ 	.word	0xffffffff


	//   ....[56]....
        /*011c*/ 	.word	0xffffffff


	//   ....[57]....
        /*0120*/ 	.word	0xffffffff


	//   ....[58]....
        /*0124*/ 	.word	0xffffffff


	//   ....[59]....
        /*0128*/ 	.word	0xffffffff


	//   ....[60]....
        /*012c*/ 	.word	0xffffffff


	//   ....[61]....
        /*0130*/ 	.word	0xffffffff


	//   ....[62]....
        /*0134*/ 	.word	0xffffffff


	//   ....[63]....
        /*0138*/ 	.word	0xffffffff


	//   ....[64]....
        /*013c*/ 	.word	0xffffffff


	//   ....[65]....
        /*0140*/ 	.word	0xffffffff


	//   ....[66]....
        /*0144*/ 	.word	0xffffffff


	//   ....[67]....
        /*0148*/ 	.word	0xffffffff


	//   ....[68]....
        /*014c*/ 	.word	0xffffffff


	//   ....[69]....
        /*0150*/ 	.word	0xffffffff


	//   ....[70]....
        /*0154*/ 	.word	0xffffffff


	//   ....[71]....
        /*0158*/ 	.word	0xffffffff


	//   ....[72]....
        /*015c*/ 	.word	0xffffffff


	//   ....[73]....
        /*0160*/ 	.word	0xffffffff


	//   ....[74]....
        /*0164*/ 	.word	0xffffffff


	//   ....[75]....
        /*0168*/ 	.word	0xffffffff


	//   ....[76]....
        /*016c*/ 	.word	0xffffffff


	//   ....[77]....
        /*0170*/ 	.word	0xffffffff


	//   ....[78]....
        /*0174*/ 	.word	0xffffffff


	//   ....[79]....
        /*0178*/ 	.word	0xffffffff


	//   ....[80]....
        /*017c*/ 	.word	0xffffffff


	//   ....[81]....
        /*0180*/ 	.word	0xffffffff


	//   ....[82]....
        /*0184*/ 	.word	0xffffffff


	//   ....[83]....
        /*0188*/ 	.word	0xffffffff


	//   ....[84]....
        /*018c*/ 	.word	0xffffffff


	//   ....[85]....
        /*0190*/ 	.word	0xffffffff


	//   ....[86]....
        /*0194*/ 	.word	0xffffffff


	//   ....[87]....
        /*0198*/ 	.word	0xffffffff


	//   ....[88]....
        /*019c*/ 	.word	0xffffffff


	//   ....[89]....
        /*01a0*/ 	.word	0xffffffff


	//   ....[90]....
        /*01a4*/ 	.word	0xffffffff


	//   ....[91]....
        /*01a8*/ 	.word	0xffffffff


	//   ....[92]....
        /*01ac*/ 	.word	0xffffffff


	//----- nvinfo : EIATTR_COOP_GROUP_INSTR_OFFSETS
	.align		4
.L_3853:
        /*01b0*/ 	.byte	0x04, 0x28
        /*01b2*/ 	.short	(.L_3855 - .L_3854)


	//   ....[0]....
.L_3854:
        /*01b4*/ 	.word	0x000009f0


	//   ....[1]....
        /*01b8*/ 	.word	0x00000a50


	//   ....[2]....
        /*01bc*/ 	.word	0x00000bc0


	//   ....[3]....
        /*01c0*/ 	.word	0x00001b10


	//   ....[4]....
        /*01c4*/ 	.word	0x00002030


	//   ....[5]....
        /*01c8*/ 	.word	0x00002070


	//   ....[6]....
        /*01cc*/ 	.word	0x000020b0


	//   ....[7]....
        /*01d0*/ 	.word	0x000020f0


	//   ....[8]....
        /*01d4*/ 	.word	0x00002100


	//   ....[9]....
        /*01d8*/ 	.word	0x00002110


	//   ....[10]....
        /*01dc*/ 	.word	0x000021e0


	//   ....[11]....
        /*01e0*/ 	.word	0x000021f0


	//   ....[12]....
        /*01e4*/ 	.word	0x00002200


	//   ....[13]....
        /*01e8*/ 	.word	0x00002210


	//   ....[14]....
        /*01ec*/ 	.word	0x000022d0


	//   ....[15]....
        /*01f0*/ 	.word	0x000022f0


	//   ....[16]....
        /*01f4*/ 	.word	0x00002300


	//   ....[17]....
        /*01f8*/ 	.word	0x00002310


	//   ....[18]....
        /*01fc*/ 	.word	0x000023d0


	//   ....[19]....
        /*0200*/ 	.word	0x000023f0


	//   ....[20]....
        /*0204*/ 	.word	0x00002400


	//   ....[21]....
        /*0208*/ 	.word	0x00002410


	//   ....[22]....
        /*020c*/ 	.word	0x000024f0


	//   ....[23]....
        /*0210*/ 	.word	0x00002530


	//   ....[24]....
        /*0214*/ 	.word	0x00002570


	//   ....[25]....
        /*0218*/ 	.word	0x000025a0


	//   ....[26]....
        /*021c*/ 	.word	0x00002790


	//   ....[27]....
        /*0220*/ 	.word	0x000027d0


	//   ....[28]....
        /*0224*/ 	.word	0x00002880


	//   ....[29]....
        /*0228*/ 	.word	0x000028b0


	//   ....[30]....
        /*022c*/ 	.word	0x00002ad0


	//   ....[31]....
        /*0230*/ 	.word	0x00002b10


	//   ....[32]....
        /*0234*/ 	.word	0x00002b30


	//   ....[33]....
        /*0238*/ 	.word	0x00002b40


	//   ....[34]....
        /*023c*/ 	.word	0x00002c40


	//   ....[35]....
        /*0240*/ 	.word	0x00002c80


	//   ....[36]....
        /*0244*/ 	.word	0x00002ca0


	//   ....[37]....
        /*0248*/ 	.word	0x00002cb0


	//   ....[38]....
        /*024c*/ 	.word	0x00002dc0


	//   ....[39]....
        /*0250*/ 	.word	0x00002ee0


	//   ....[40]....
        /*0254*/ 	.word	0x00002f10


	//   ....[41]....
        /*0258*/ 	.word	0x00002f20


	//   ....[42]....
        /*025c*/ 	.word	0x00003030


	//   ....[43]....
        /*0260*/ 	.word	0x00003070


	//   ....[44]....
        /*0264*/ 	.word	0x000030b0


	//   ....[45]....
        /*0268*/ 	.word	0x00003160


	//   ....[46]....
        /*026c*/ 	.word	0x00003260


	//   ....[47]....
        /*0270*/ 	.word	0x00003290


	//   ....[48]....
        /*0274*/ 	.word	0x000032a0


	//   ....[49]....
        /*0278*/ 	.word	0x000032b0


	//   ....[50]....
        /*027c*/ 	.word	0x00003390


	//   ....[51]....
        /*0280*/ 	.word	0x000033d0


	//   ....[52]....
        /*0284*/ 	.word	0x00003410


	//   ....[53]....
        /*0288*/ 	.word	0x00003440


	//   ....[54]....
        /*028c*/ 	.word	0x00003470


	//   ....[55]....
        /*0290*/ 	.word	0x000034a0


	//   ....[56]....
        /*0294*/ 	.word	0x000034d0


	//   ....[57]....
        /*0298*/ 	.word	0x00003500


	//   ....[58]....
        /*029c*/ 	.word	0x00003530


	//   ....[59]....
        /*02a0*/ 	.word	0x00003560


	//   ....[60]....
        /*02a4*/ 	.word	0x00004050


	//   ....[61]....
        /*02a8*/ 	.word	0x00004090


	//   ....[62]....
        /*02ac*/ 	.word	0x000040d0


	//   ....[63]....
        /*02b0*/ 	.word	0x00004110


	//   ....[64]....
        /*02b4*/ 	.word	0x00004170


	//   ....[65]....
        /*02b8*/ 	.word	0x00004190


	//   ....[66]....
        /*02bc*/ 	.word	0x000041b0


	//   ....[67]....
        /*02c0*/ 	.word	0x000041d0


	//   ....[68]....
        /*02c4*/ 	.word	0x00004200


	//   ....[69]....
        /*02c8*/ 	.word	0x00004220


	//   ....[70]....
        /*02cc*/ 	.word	0x00004240


	//   ....[71]....
        /*02d0*/ 	.word	0x00004260


	//   ....[72]....
        /*02d4*/ 	.word	0x00004290


	//   ....[73]....
        /*02d8*/ 	.word	0x000042b0


	//   ....[74]....
        /*02dc*/ 	.word	0x000042d0


	//   ....[75]....
        /*02e0*/ 	.word	0x000042f0


	//   ....[76]....
        /*02e4*/ 	.word	0x00004330


	//   ....[77]....
        /*02e8*/ 	.word	0x00004360


	//   ....[78]....
        /*02ec*/ 	.word	0x00004390


	//   ....[79]....
        /*02f0*/ 	.word	0x000043d0


	//   ....[80]....
        /*02f4*/ 	.word	0x000047d0


	//   ....[81]....
        /*02f8*/ 	.word	0x000049c0


	//   ....[82]....
        /*02fc*/ 	.word	0x00004d30


	//   ....[83]....
        /*0300*/ 	.word	0x00004e20


	//   ....[84]....
        /*0304*/ 	.word	0x00004e70


	//   ....[85]....
        /*0308*/ 	.word	0x00004ea0


	//   ....[86]....
        /*030c*/ 	.word	0x00004ec0


	//   ....[87]....
        /*0310*/ 	.word	0x00004ee0


	//   ....[88]....
        /*0314*/ 	.word	0x00004f90


	//   ....[89]....
        /*0318*/ 	.word	0x00004fe0


	//   ....[90]....
        /*031c*/ 	.word	0x00005000


	//   ....[91]....
        /*0320*/ 	.word	0x00005020


	//   ....[92]....
        /*0324*/ 	.word	0x00005040


	//----- nvinfo : EIATTR_EXIT_INSTR_OFFSETS
	.align		4
.L_3855:
        /*0328*/ 	.byte	0x04, 0x1c
        /*032a*/ 	.short	(.L_3857 - .L_3856)


	//   ....[0]....
.L_3856:
        /*032c*/ 	.word	0x00005100


	//   ....[1]....
        /*0330*/ 	.word	0x00005340


	//----- nvinfo : EIATTR_MAX_THREADS
	.align		4
.L_3857:
        /*0334*/ 	.byte	0x04, 0x05
        /*0336*/ 	.short	(.L_3859 - .L_3858)
.L_3858:
        /*0338*/ 	.word	0x00000020
        /*033c*/ 	.word	0x00000001
        /*0340*/ 	.word	0x00000001


	//----- nvinfo : EIATTR_CRS_STACK_SIZE
	.align		4
.L_3859:
        /*0344*/ 	.byte	0x04, 0x1e
        /*0346*/ 	.short	(.L_3861 - .L_3860)
.L_3860:
        /*0348*/ 	.word	0x00000000
.L_3861:


//--------------------- .nv.info._Z25selective_scan_bwd_kernelI32Selective_Scan_bwd_kernel_traitsILi32ELi4ELb1ELb0ELb1ELb1ELb1EN3c104HalfENS1_7complexIfEEEEv12SSMParamsBwd --------------------------
	.section	.nv.info._Z25selective_scan_bwd_kernelI32Selective_Scan_bwd_kernel_traitsILi32ELi4ELb1ELb0ELb1ELb1ELb1EN3c104HalfENS1_7complexIfEEEEv12SSMParamsBwd,"",@"SHT_CUDA_INFO"
	.sectionflags	@""
	.align	4


	//----- nvinfo : EIATTR_CUDA_API_VERSION
	.align		4
        /*0000*/ 	.byte	0x04, 0x37
        /*0002*/ 	.short	(.L_3863 - .L_3862)
.L_3862:
        /*0004*/ 	.word	0x00000082


	//----- nvinfo : EIATTR_SW2861232_WAR
	.align		4
.L_3863:
        /*0008*/ 	.byte	0x01, 0x35
	.zero		2


	//----- nvinfo : EIATTR_PARAM_CBANK
	.align		4
        /*000c*/ 	.byte	0x04, 0x0a
        /*000e*/ 	.short	(.L_3865 - .L_3864)
	.align		4
.L_3864:
        /*0010*/ 	.word	index@(.nv.constant0._Z25selective_scan_bwd_kernelI32Selective_Scan_bwd_kernel_traitsILi32ELi4ELb1ELb0ELb1ELb1ELb1EN3c104HalfENS1_7complexIfEEEEv12SSMParamsBwd)
        /*0014*/ 	.short	0x0160
        /*0016*/ 	.short	0x01f0


	//----- nvinfo : EIATTR_CBANK_PARAM_SIZE
	.align		4
.L_3865:
        /*0018*/ 	.byte	0x03, 0x19
        /*001a*/ 	.short	0x01f0


	//----- nvinfo : EIATTR_KPARAM_INFO
	.align		4
        /*001c*/ 	.byte	0x04, 0x17
        /*001e*/ 	.short	(.L_3867 - .L_3866)
.L_3866:
        /*0020*/ 	.word	0x00000000
        /*0024*/ 	.short	0x0000
        /*0026*/ 	.short	0x0000
        /*0028*/ 	.byte	0x00, 0xf0, 0xc1, 0x07


	//----- nvinfo : EIATTR_MAXREG_COUNT
	.align		4
.L_3867:
        /*002c*/ 	.byte	0x03, 0x1b
        /*002e*/ 	.short	0x00ff


	//----- nvinfo : EIATTR_NUM_BARRIERS
	.align		4
        /*0030*/ 	.byte	0x02, 0x4c
        /*0032*/ 	.byte	0x01
	.zero		1


	//----- nvinfo : EIATTR_MERCURY_ISA_VERSION
	.align		4
        /*0034*/ 	.byte	0x03, 0x5f
        /*0036*/ 	.short	0x0000


	//----- nvinfo : EIATTR_COOP_GROUP_MASK_REGIDS
	.align		4
        /*0038*/ 	.byte	0x04, 0x29
        /*003a*/ 	.short	(.L_3869 - .L_3868)


	//   ....[0]....
.L_3868:
        /*003c*/ 	.word	0xffffffff


	//   ....[1]....
        /*0040*/ 	.word	0xffffffff


	//   ....[2]....
        /*0044*/ 	.word	0xffffffff


	//   ....[3]....
        /*0048*/ 	.word	0xffffffff


	//   ....[4]....
        /*004c*/ 	.word	0xffffffff


	//   ....[5]....
        /*0050*/ 	.word	0xffffffff


	//   ....[6]....
        /*0054*/ 	.word	0xffffffff


	//   ....[7]....
        /*0058*/ 	.word	0xffffffff


	//   ....[8]....
        /*005c*/ 	.word	0xffffffff


	//   ....[9]....
        /*0060*/ 	.word	0xffffffff


	//   ....[10]....
        /*0064*/ 	.word	0xffffffff


	//   ....[11]....
        /*0068*/ 	.word	0xffffffff


	//   ....[12]....
        /*006c*/ 	.word	0xffffffff


	//   ....[13]....
        /*0070*/ 	.word	0xffffffff


	//   ....[14]....
        /*0074*/ 	.word	0xffffffff


	//   ....[15]....
        /*0078*/ 	.word	0xffffffff


	//   ....[16]....
        /*007c*/ 	.word	0xffffffff


	//   ....[17]....
        /*0080*/ 	.word	0xffffffff


	//   ....[18]....
        /*0084*/ 	.word	0xffffffff


	//   ....[19]....
        /*0088*/ 	.word	0xffffffff


	//   ....[20]....
        /*008c*/ 	.word	0xffffffff


	//   ....[21]....
        /*0090*/ 	.word	0xffffffff


	//   ....[22]....
        /*0094*/ 	.word	0xffffffff


	//   ....[23]....
        /*0098*/ 	.word	0xffffffff


	//   ....[24]....
        /*009c*/ 	.word	0xffffffff


	//   ....[25]....
        /*00a0*/ 	.word	0xffffffff


	//   ....[26]....
        /*00a4*/ 	.word	0xffffffff


	//   ....[27]....
        /*00a8*/ 	.word	0xffffffff


	//   ....[28]....
        /*00ac*/ 	.word	0xffffffff


	//   ....[29]....
        /*00b0*/ 	.word	0xffffffff


	//   ....[30]....
        /*00b4*/ 	.word	0xffffffff


	//   ....[31]....
        /*00b8*/ 	.word	0xffffffff


	//   ....[32]....
        /*00bc*/ 	.word	0xffffffff


	//   ....[33]....
        /*00c0*/ 	.word	0xffffffff


	//   ....[34]....
        /*00c4*/ 	.word	0xffffffff


	//   ....[35]....
        /*00c8*/ 	.word	0xffffffff


	//   ....[36]....
        /*00cc*/ 	.word	0xffffffff


	//   ....[37]....
        /*00d0*/ 	.word	0xffffffff


	//   ....[38]....
        /*00d4*/ 	.word	0xffffffff


	//   ....[39]....
        /*00d8*/ 	.word	0xffffffff


	//   ....[40]....
        /*00dc*/ 	.word	0xffffffff


	//   ....[41]....
        /*00e0*/ 	.word	0xffffffff


	//   ....[42]....
        /*00e4*/ 	.word	0xffffffff


	//   ....[43]....
        /*00e8*/ 	.word	0xffffffff


	//   ....[44]....
        /*00ec*/ 	.word	0xffffffff


	//   ....[45]....
        /*00f0*/ 	.word	0xffffffff


	//   ....[46]....
        /*00f4*/ 	.word	0xffffffff


	//   ....[47]....
        /*00f8*/ 	.word	0xffffffff


	//   ....[48]....
        /*00fc*/ 	.word	0xffffffff


	//   ....[49]....
        /*0100*/ 	.word	0xffffffff


	//   ....[50]....
        /*0104*/ 	.word	0xffffffff


	//   ....[51]....
        /*0108*/ 	.word	0xffffffff


	//   ....[52]....
        /*010c*/ 	.word	0xffffffff


	//   ....[53]....
        /*0110*/ 	.word	0xffffffff


	//   ....[54]....
        /*0114*/ 	.word	0xffffffff


	//   ....[55]....
        /*0118*/ 	.word	0xffffffff


	//   ....[56]....
        /*011c*/ 	.word	0xffffffff


	//   ....[57]....
        /*0120*/ 	.word	0xffffffff


	//   ....[58]....
        /*0124*/ 	.word	0xffffffff


	//   ....[59]....
        /*0128*/ 	.word	0xffffffff


	//   ....[60]....
        /*012c*/ 	.word	0xffffffff


	//   ....[61]....
        /*0130*/ 	.word	0xffffffff


	//   ....[62]....
        /*0134*/ 	.word	0xffffffff


	//   ....[63]....
        /*0138*/ 	.word	0xffffffff


	//   ....[64]....
        /*013c*/ 	.word	0xffffffff


	//   ....[65]....
        /*0140*/ 	.word	0xffffffff


	//   ....[66]....
        /*0144*/ 	.word	0xffffffff


	//   ....[67]....
        /*0148*/ 	.word	0xffffffff


	//   ....[68]....
        /*014c*/ 	.word	0xffffffff


	//   ....[69]....
        /*0150*/ 	.word	0xffffffff


	//   ....[70]....
        /*0154*/ 	.word	0xffffffff


	//   ....[71]....
        /*0158*/ 	.word	0xffffffff


	//   ....[72]....
        /*015c*/ 	.word	0xffffffff


	//   ....[73]....
        /*0160*/ 	.word	0xffffffff


	//   ....[74]....
        /*0164*/ 	.word	0xffffffff


	//   ....[75]....
        /*0168*/ 	.word	0xffffffff


	//   ....[76]....
        /*016c*/ 	.word	0xffffffff


	//   ....[77]....
        /*0170*/ 	.word	0xffffffff


	//   ....[78]....
        /*0174*/ 	.word	0xffffffff


	//   ....[79]....
        /*0178*/ 	.word	0xffffffff


	//   ....[80]....
        /*017c*/ 	.word	0xffffffff


	//   ....[81]....
        /*0180*/ 	.word	0xffffffff


	//   ....[82]....
        /*0184*/ 	.word	0xffffffff


	//   ....[83]....
        /*0188*/ 	.word	0xffffffff


	//   ....[84]....
        /*018c*/ 	.word	0xffffffff


	//   ....[85]....
        /*0190*/ 	.word	0xffffffff


	//   ....[86]....
        /*0194*/ 	.word	0xffffffff


	//   ....[87]....
        /*0198*/ 	.word	0xffffffff


	//   ....[88]....
        /*019c*/ 	.word	0xffffffff


	//   ....[89]....
        /*01a0*/ 	.word	0xffffffff


	//   ....[90]....
        /*01a4*/ 	.word	0xffffffff


	//   ....[91]....
        /*01a8*/ 	.word	0xffffffff


	//   ....[92]....
        /*01ac*/ 	.word	0xffffffff


	//   ....[93]....
        /*01b0*/ 	.word	0xffffffff


	//   ....[94]....
        /*01b4*/ 	.word	0xffffffff


	//   ....[95]....
        /*01b8*/ 	.word	0xffffffff


	//   ....[96]....
        /*01bc*/ 	.word	0xffffffff


	//----- nvinfo : EIATTR_COOP_GROUP_INSTR_OFFSETS
	.align		4
.L_3869:
        /*01c0*/ 	.byte	0x04, 0x28
        /*01c2*/ 	.short	(.L_3871 - .L_3870)


	//   ....[0]....
.L_3870:
        /*01c4*/ 	.word	0x00000a20


	//   ....[1]....
        /*01c8*/ 	.word	0x00000a80


	//   ....[2]....
        /*01cc*/ 	.word	0x00000c40


	//   ....[3]....
        /*01d0*/ 	.word	0x00001600


	//   ....[4]....
        /*01d4*/ 	.word	0x000017e0


	//   ....[5]....
        /*01d8*/ 	.word	0x00001bb0


	//   ....[6]....
        /*01dc*/ 	.word	0x00001d50


	//   ....[7]....
        /*01e0*/ 	.word	0x00002450


	//   ....[8]....
        /*01e4*/ 	.word	0x00002970


	//   ....[9]....
        /*01e8*/ 	.word	0x000029b0


	//   ....[10]....
        /*01ec*/ 	.word	0x000029f0


	//   ....[11]....
        /*01f0*/ 	.word	0x00002a30


	//   ....[12]....
        /*01f4*/ 	.word	0x00002a40


	//   ....[13]....
        /*01f8*/ 	.word	0x00002a50


	//   ....[14]....
        /*01fc*/ 	.word	0x00002b20


	//   ....[15]....
        /*0200*/ 	.word	0x00002b30


	//   ....[16]....
        /*0204*/ 	.word	0x00002b40


	//   ....[17]....
        /*0208*/ 	.word	0x00002b50


	//   ....[18]....
        /*020c*/ 	.word	0x00002c10


	//   ....[19]....
        /*0210*/ 	.word	0x00002c30


	//   ....[20]....
        /*0214*/ 	.word	0x00002c40


	//   ....[21]....
        /*0218*/ 	.word	0x00002c50


	//   ....[22]....
        /*021c*/ 	.word	0x00002d10


	//   ....[23]....
        /*0220*/ 	.word	0x00002d30


	//   ....[24]....
        /*0224*/ 	.word	0x00002d40


	//   ....[25]....
        /*0228*/ 	.word	0x00002d50


	//   ....[26]....
        /*022c*/ 	.word	0x00002e30


	//   ....[27]....
        /*0230*/ 	.word	0x00002e70


	//   ....[28]....
        /*0234*/ 	.word	0x00002eb0


	//   ....[29]....
        /*0238*/ 	.word	0x00002ee0


	//   ....[30]....
        /*023c*/ 	.word	0x000030d0


	//   ....[31]....
        /*0240*/ 	.word	0x00003110


	//   ....[32]....
        /*0244*/ 	.word	0x000031c0


	//   ....[33]....
        /*0248*/ 	.word	0x000031f0


	//   ....[34]....
        /*024c*/ 	.word	0x00003410


	//   ....[35]....
        /*0250*/ 	.word	0x00003450


	//   ....[36]....
        /*0254*/ 	.word	0x00003470


	//   ....[37]....
        /*0258*/ 	.word	0x00003480


	//   ....[38]....
        /*025c*/ 	.word	0x00003580


	//   ....[39]....
        /*0260*/ 	.word	0x000035c0


	//   ....[40]....
        /*0264*/ 	.word	0x000035e0


	//   ....[41]....
        /*0268*/ 	.word	0x000035f0


	//   ....[42]....
        /*026c*/ 	.word	0x00003700


	//   ....[43]....
        /*0270*/ 	.word	0x00003740


	//   ....[44]....
        /*0274*/ 	.word	0x00003810


	//   ....[45]....
        /*0278*/ 	.word	0x00003840


	//   ....[46]....
        /*027c*/ 	.word	0x00003970


	//   ....[47]....
        /*0280*/ 	.word	0x000039b0


	//   ....[48]....
        /*0284*/ 	.word	0x000039f0


	//   ....[49]....
        /*0288*/ 	.word	0x00003a20


	//   ....[50]....
        /*028c*/ 	.word	0x00003bb0


	//   ....[51]....
        /*0290*/ 	.word	0x00003bd0


	//   ....[52]....
        /*0294*/ 	.word	0x00003be0


	//   ....[53]....
        /*0298*/ 	.word	0x00003bf0


	//   ....[54]....
        /*029c*/ 	.word	0x00003cd0


	//   ....[55]....
        /*02a0*/ 	.word	0x00003d10


	//   ....[56]....
        /*02a4*/ 	.word	0x00003d50


	//   ....[57]....
        /*02a8*/ 	.word	0x00003d80


	//   ....[58]....
        /*02ac*/ 	.word	0x00003db0


	//   ....[59]....
        /*02b0*/ 	.word	0x00003de0


	//   ....[60]....
        /*02b4*/ 	.word	0x00003e10


	//   ....[61]....
        /*02b8*/ 	.word	0x00003e40


	//   ....[62]....
        /*02bc*/ 	.word	0x00003e70


	//   ....[63]....
        /*02c0*/ 	.word	0x00003ea0


	//   ....[64]....
        /*02c4*/ 	.word	0x00004990


	//   ....[65]....
        /*02c8*/ 	.word	0x000049d0


	//   ....[66]....
        /*02cc*/ 	.word	0x00004a10


	//   ....[67]....
        /*02d0*/ 	.word	0x00004a50


	//   ....[68]....
        /*02d4*/ 	.word	0x00004ab0


	//   ....[69]....
        /*02d8*/ 	.word	0x00004ad0


	//   ....[70]....
        /*02dc*/ 	.word	0x00004af0


	//   ....[71]....
        /*02e0*/ 	.word	0x00004b10


	//   ....[72]....
        /*02e4*/ 	.word	0x00004b40


	//   ....[73]....
        /*02e8*/ 	.word	0x00004b60


	//   ....[74]....
        /*02ec*/ 	.word	0x00004b80


	//   ....[75]....
        /*02f0*/ 	.word	0x00004ba0


	//   ....[76]....
        /*02f4*/ 	.word	0x00004bd0


	//   ....[77]....
        /*02f8*/ 	.word	0x00004bf0


	//   ....[78]....
        /*02fc*/ 	.word	0x00004c10


	//   ....[79]....
        /*0300*/ 	.word	0x00004c30


	//   ....[80]....
        /*0304*/ 	.word	0x00004c70


	//   ....[81]....
        /*0308*/ 	.word	0x00004ca0


	//   ....[82]....
        /*030c*/ 	.word	0x00004cd0


	//   ....[83]....
        /*0310*/ 	.word	0x00004d10


	//   ....[84]....
        /*0314*/ 	.word	0x00005100


	//   ....[85]....
        /*0318*/ 	.word	0x00005300


	//   ....[86]....
        /*031c*/ 	.word	0x00005660


	//   ....[87]....
        /*0320*/ 	.word	0x00005760


	//   ....[88]....
        /*0324*/ 	.word	0x000057b0


	//   ....[89]....
        /*0328*/ 	.word	0x000057e0


	//   ....[90]....
        /*032c*/ 	.word	0x00005800


	//   ....[91]....
        /*0330*/ 	.word	0x00005820


	//   ....[92]....
        /*0334*/ 	.word	0x000058d0


	//   ....[93]....
        /*0338*/ 	.word	0x00005920


	//   ....[94]....
        /*033c*/ 	.word	0x00005940


	//   ....[95]....
        /*0340*/ 	.word	0x00005960


	//   ....[96]....
        /*0344*/ 	.word	0x00005980


	//----- nvinfo : EIATTR_EXIT_INSTR_OFFSETS
	.align		4
.L_3871:
        /*0348*/ 	.byte	0x04, 0x1c
        /*034a*/ 	.short	(.L_3873 - .L_3872)


	//   ....[0]....
.L_3872:
        /*034c*/ 	.word	0x00005a40


	//   ....[1]....
        /*0350*/ 	.word	0x00005c80


	//----- nvinfo : EIATTR_MAX_THREADS
	.align		4
.L_3873:
        /*0354*/ 	.byte	0x04, 0x05
        /*0356*/ 	.short	(.L_3875 - .L_3874)
.L_3874:
        /*0358*/ 	.word	0x00000020
        /*035c*/ 	.word	0x00000001
        /*0360*/ 	.word	0x00000001


	//----- nvinfo : EIATTR_CRS_STACK_SIZE
	.align		4
.L_3875:
        /*0364*/ 	.byte	0x04, 0x1e
        /*0366*/ 	.short	(.L_3877 - .L_3876)
.L_3876:
        /*0368*/ 	.word	0x00000000
.L_3877:


//--------------------- .nv.info._Z25selective_scan_bwd_kernelI32Selective_Scan_bwd_kernel_traitsILi32ELi4ELb1ELb1ELb0ELb0ELb0EN3c104HalfENS1_7complexIfEEEEv12SSMParamsBwd --------------------------
	.section	.nv.info._Z25selective_scan_bwd_kernelI32Selective_Scan_bwd_kernel_traitsILi32ELi4ELb1ELb1ELb0ELb0ELb0EN3c104HalfENS1_7complexIfEEEEv12SSMParamsBwd,"",@"SHT_CUDA_INFO"
	.sectionflags	@""
	.align	4


	//----- nvinfo : EIATTR_CUDA_API_VERSION
	.align		4
        /*0000*/ 	.byte	0x04, 0x37
        /*0002*/ 	.short	(.L_3879 - .L_3878)
.L_3878:
        /*0004*/ 	.word	0x00000082


	//----- nvinfo : EIATTR_SW2861232_WAR
	.align		4
.L_3879:
        /*0008*/ 	.byte	0x01, 0x35
	.zero		2


	//----- nvinfo : EIATTR_PARAM_CBANK
	.align		4
        /*000c*/ 	.byte	0x04, 0x0a
        /*000e*/ 	.short	(.L_3881 - .L_3880)
	.align		4
.L_3880:
        /*0010*/ 	.word	index@(.nv.constant0._Z25selective_scan_bwd_kernelI32Selective_Scan_bwd_kernel_traitsILi32ELi4ELb1ELb1ELb0ELb0ELb0EN3c104HalfENS1_7complexIfEEEEv12SSMParamsBwd)
        /*0014*/ 	.short	0x0160
        /*0016*/ 	.short	0x01f0


	//----- nvinfo : EIATTR_CBANK_PARAM_SIZE
	.align		4
.L_3881:
        /*0018*/ 	.byte	0x03, 0x19
        /*001a*/ 	.short	0x01f0


	//----- nvinfo : EIATTR_KPARAM_INFO
	.align		4
        /*001c*/ 	.byte	0x04, 0x17
        /*001e*/ 	.short	(.L_3883 - .L_3882)
.L_3882:
        /*0020*/ 	.word	0x00000000
        /*0024*/ 	.short	0x0000
        /*0026*/ 	.short	0x0000
        /*0028*/ 	.byte	0x00, 0xf0, 0xc1, 0x07


	//----- nvinfo : EIATTR_MAXREG_COUNT
	.align		4
.L_3883:
        /*002c*/ 	.byte	0x03, 0x1b
        /*002e*/ 	.short	0x00ff


	//----- nvinfo : EIATTR_NUM_BARRIERS
	.align		4
        /*0030*/ 	.byte	0x02, 0x4c
        /*0032*/ 	.byte	0x01
	.zero		1


	//----- nvinfo : EIATTR_MERCURY_ISA_VERSION
	.align		4
        /*0034*/ 	.byte	0x03, 0x5f
        /*0036*/ 	.short	0x0000


	//----- nvinfo : EIATTR_COOP_GROUP_MASK_REGIDS
	.align		4
        /*0038*/ 	.byte	0x04, 0x29
        /*003a*/ 	.short	(.L_3885 - .L_3884)


	//   ....[0]....
.L_3884:
        /*003c*/ 	.word	0xffffffff


	//   ....[1]....
        /*0040*/ 	.word	0xffffffff


	//   ....[2]....
        /*0044*/ 	.word	0xffffffff


	//   ....[3]....
        /*0048*/ 	.word	0xffffffff


	//   ....[4]....
        /*004c*/ 	.word	0xffffffff


	//   ....[5]....
        /*0050*/ 	.word	0xffffffff


	//   ....[6]....
        /*0054*/ 	.word	0xffffffff


	//   ....[7]....
        /*0058*/ 	.word	0xffffffff


	//   ....[8]....
        /*005c*/ 	.word	0xffffffff


	//   ....[9]....
        /*0060*/ 	.word	0xffffffff


	//   ....[10]....
        /*0064*/ 	.word	0xffffffff


	//   ....[11]....
        /*0068*/ 	.word	0xffffffff


	//   ....[12]....
        /*006c*/ 	.word	0xffffffff


	//   ....[13]....
        /*0070*/ 	.word	0xffffffff


	//   ....[14]....
        /*0074*/ 	.word	0xffffffff


	//   ....[15]....
        /*0078*/ 	.word	0xffffffff


	//   ....[16]....
        /*007c*/ 	.word	0xffffffff


	//   ....[17]....
        /*0080*/ 	.word	0xffffffff


	//   ....[18]....
        /*0084*/ 	.word	0xffffffff


	//   ....[19]....
        /*0088*/ 	.word	0xffffffff


	//   ....[20]....
        /*008c*/ 	.word	0xffffffff


	//   ....[21]....
        /*0090*/ 	.word	0xffffffff


	//   ....[22]....
        /*0094*/ 	.word	0xffffffff


	//   ....[23]....
        /*0098*/ 	.word	0xffffffff


	//   ....[24]....
        /*009c*/ 	.word	0xffffffff


	//   ....[25]....
        /*00a0*/ 	.word	0xffffffff


	//   ....[26]....
        /*00a4*/ 	.word	0xffffffff


	//   ....[27]....
        /*00a8*/ 	.word	0xffffffff


	//   ....[28]....
        /*00ac*/ 	.word	0xffffffff


	//   ....[29]....
        /*00b0*/ 	.word	0xffffffff


	//   ....[30]....
        /*00b4*/ 	.word	0xffffffff


	//   ....[31]....
        /*00b8*/ 	.word	0xffffffff


	//   ....[32]....
        /*00bc*/ 	.word	0xffffffff


	//   ....[33]....
        /*00c0*/ 	.word	0xffffffff


	//   ....[34]....
        /*00c4*/ 	.word	0xffffffff


	//   ....[35]....
        /*00c8*/ 	.word	0xffffffff


	//   ....[36]....
        /*00cc*/ 	.word	0xffffffff


	//   ....[37]....
        /*00d0*/ 	.word	0xffffffff


	//   ....[38]....
        /*00d4*/ 	.word	0xffffffff


	//   ....[39]....
        /*00d8*/ 	.word	0xffffffff


	//   ....[40]....
        /*00dc*/ 	.word	0xffffffff


	//   ....[41]....
        /*00e0*/ 	.word	0xffffffff


	//   ....[42]....
        /*00e4*/ 	.word	0xffffffff


	//   ....[43]....
        /*00e8*/ 	.word	0xffffffff


	//   ....[44]....
        /*00ec*/ 	.word	0xffffffff


	//   ....[45]....
        /*00f0*/ 	.word	0xffffffff


	//   ....[46]....
        /*00f4*/ 	.word	0xffffffff


	//   ....[47]....
        /*00f8*/ 	.word	0xffffffff


	//   ....[48]....
        /*00fc*/ 	.word	0xffffffff


	//   ....[49]....
        /*0100*/ 	.word	0xffffffff


	//   ....[50]....
        /*0104*/ 	.word	0xffffffff


	//   ....[51]....
        /*0108*/ 	.word	0xffffffff


	//   ....[52]....
        /*010c*/ 	.word	0xffffffff


	//   ....[53]....
        /*0110*/ 	.word	0xffffffff


	//   ....[54]....
        /*0114*/ 	.word	0xffffffff


	//   ....[55]....
        /*0118*/ 	.word	0xffffffff


	//   ....[56]....
        /*011c*/ 	.word	0xffffffff


	//   ....[57]....
        /*0120*/ 	.word	0xffffffff


	//   ....[58]....
        /*0124*/ 	.word	0xffffffff


	//   ....[59]....
        /*0128*/ 	.word	0xffffffff


	//   ....[60]....
        /*012c*/ 	.word	0xffffffff


	//   ....[61]....
        /*0130*/ 	.word	0xffffffff


	//   ....[62]....
        /*0134*/ 	.word	0xffffffff


	//   ....[63]....
        /*0138*/ 	.word	0xffffffff


	//   ....[64]....
        /*013c*/ 	.word	0xffffffff


	//   ....[65]....
        /*0140*/ 	.word	0xffffffff


	//   ....[66]....
        /*0144*/ 	.word	0xffffffff


	//   ....[67]....
        /*0148*/ 	.word	0xffffffff


	//   ....[68]....
        /*014c*/ 	.word	0xffffffff


	//   ....[69]....
        /*0150*/ 	.word	0xffffffff


	//   ....[70]....
        /*0154*/ 	.word	0xffffffff


	//   ....[71]....
        /*0158*/ 	.word	0xffffffff


	//   ....[72]....
        /*015c*/ 	.word	0xffffffff


	//   ....[73]....
        /*0160*/ 	.word	0xffffffff


	//   ....[74]....
        /*0164*/ 	.word	0xffffffff


	//   ....[75]....
        /*0168*/ 	.word	0xffffffff


	//   ....[76]....
        /*016c*/ 	.word	0xffffffff


	//   ....[77]....
        /*0170*/ 	.word	0xffffffff


	//   ....[78]....
        /*0174*/ 	.word	0xffffffff


	//   ....[79]....
        /*0178*/ 	.word	0xffffffff


	//   ....[80]....
        /*017c*/ 	.word	0xffffffff


	//   ....[81]....
        /*0180*/ 	.word	0xffffffff


	//   ....[82]....
        /*0184*/ 	.word	0xffffffff


	//   ....[83]....
        /*0188*/ 	.word	0xffffffff


	//   ....[84]....
        /*018c*/ 	.word	0xffffffff


	//   ....[85]....
        /*0190*/ 	.word	0xffffffff


	//   ....[86]....
        /*0194*/ 	.word	0xffffffff


	//   ....[87]....
        /*0198*/ 	.word	0xffffffff


	//   ....[88]....
        /*019c*/ 	.word	0xffffffff


	//   ....[89]....
        /*01a0*/ 	.word	0xffffffff


	//   ....[90]....
        /*01a4*/ 	.word	0xffffffff


	//   ....[91]....
        /*01a8*/ 	.word	0xffffffff


	//----- nvinfo : EIATTR_COOP_GROUP_INSTR_OFFSETS
	.align		4
.L_3885:
        /*01ac*/ 	.byte	0x04, 0x28
        /*01ae*/ 	.short	(.L_3887 - .L_3886)


	//   ....[0]....
.L_3886:
        /*01b0*/ 	.word	0x00000ad0


	//   ....[1]....
        /*01b4*/ 	.word	0x00000b50


	//   ....[2]....
        /*01b8*/ 	.word	0x00000c20


	//   ....[3]....
        /*01bc*/ 	.word	0x000013b0


	//   ....[4]....
        /*01c0*/ 	.word	0x000019a0


	//   ....[5]....
        /*01c4*/ 	.word	0x000019e0


	//   ....[6]....
        /*01c8*/ 	.word	0x00001a20


	//   ....[7]....
        /*01cc*/ 	.word	0x00001a30


	//   ....[8]....
        /*01d0*/ 	.word	0x00001a40


	//   ....[9]....
        /*01d4*/ 	.word	0x00001ac0


	//   ....[10]....
        /*01d8*/ 	.word	0x00001af0


	//   ....[11]....
        /*01dc*/ 	.word	0x00001b20


	//   ....[12]....
        /*01e0*/ 	.word	0x00001b40


	//   ....[13]....
        /*01e4*/ 	.word	0x00001bd0


	//   ....[14]....
        /*01e8*/ 	.word	0x00001c00


	//   ....[15]....
        /*01ec*/ 	.word	0x00001c20


	//   ....[16]....
        /*01f0*/ 	.word	0x00001c40


	//   ....[17]....
        /*01f4*/ 	.word	0x00001ce0


	//   ....[18]....
        /*01f8*/ 	.word	0x00001d10


	//   ....[19]....
        /*01fc*/ 	.word	0x00001d30


	//   ....[20]....
        /*0200*/ 	.word	0x00001d40


	//   ....[21]....
        /*0204*/ 	.word	0x00001dd0


	//   ....[22]....
        /*0208*/ 	.word	0x00001e30


	//   ....[23]....
        /*020c*/ 	.word	0x00001e60


	//   ....[24]....
        /*0210*/ 	.word	0x00001e90


	//   ....[25]....
        /*0214*/ 	.word	0x00001fd0


	//   ....[26]....
        /*0218*/ 	.word	0x00002010


	//   ....[27]....
        /*021c*/ 	.word	0x00002050


	//   ....[28]....
        /*0220*/ 	.word	0x00002090


	//   ....[29]....
        /*0224*/ 	.word	0x000020d0


	//   ....[30]....
        /*0228*/ 	.word	0x00002280


	//   ....[31]....
        /*022c*/ 	.word	0x000022b0


	//   ....[32]....
        /*0230*/ 	.word	0x000022e0


	//   ....[33]....
        /*0234*/ 	.word	0x00002300


	//   ....[34]....
        /*0238*/ 	.word	0x00002400


	//   ....[35]....
        /*023c*/ 	.word	0x00002440


	//   ....[36]....
        /*0240*/ 	.word	0x00002470


	//   ....[37]....
        /*0244*/ 	.word	0x00002490


	//   ....[38]....
        /*0248*/ 	.word	0x00002590


	//   ....[39]....
        /*024c*/ 	.word	0x000025d0


	//   ....[40]....
        /*0250*/ 	.word	0x00002610


	//   ....[41]....
        /*0254*/ 	.word	0x00002640


	//   ....[42]....
        /*0258*/ 	.word	0x00002720


	//   ....[43]....
        /*025c*/ 	.word	0x00002750


	//   ....[44]....
        /*0260*/ 	.word	0x00002770


	//   ....[45]....
        /*0264*/ 	.word	0x00002780


	//   ....[46]....
        /*0268*/ 	.word	0x00002860


	//   ....[47]....
        /*026c*/ 	.word	0x00002890


	//   ....[48]....
        /*0270*/ 	.word	0x000028a0


	//   ....[49]....
        /*0274*/ 	.word	0x000028b0


	//   ....[50]....
        /*0278*/ 	.word	0x00002990


	//   ....[51]....
        /*027c*/ 	.word	0x000029d0


	//   ....[52]....
        /*0280*/ 	.word	0x00002a10


	//   ....[53]....
        /*0284*/ 	.word	0x00002a40


	//   ....[54]....
        /*0288*/ 	.word	0x00002a70


	//   ....[55]....
        /*028c*/ 	.word	0x00002aa0


	//   ....[56]....
        /*0290*/ 	.word	0x00002ad0


	//   ....[57]....
        /*0294*/ 	.word	0x00002b00


	//   ....[58]....
        /*0298*/ 	.word	0x00002b30


	//   ....[59]....
        /*029c*/ 	.word	0x00002b60


	//   ....[60]....
        /*02a0*/ 	.word	0x00003680


	//   ....[61]....
        /*02a4*/ 	.word	0x000036c0


	//   ....[62]....
        /*02a8*/ 	.word	0x00003700


	//   ....[63]....
        /*02ac*/ 	.word	0x00003740


	//   ....[64]....
        /*02b0*/ 	.word	0x00003790


	//   ....[65]....
        /*02b4*/ 	.word	0x000037b0


	//   ....[66]....
        /*02b8*/ 	.word	0x000037d0


	//   ....[67]....
        /*02bc*/ 	.word	0x000037f0


	//   ....[68]....
        /*02c0*/ 	.word	0x00003820


	//   ....[69]....
        /*02c4*/ 	.word	0x00003840


	//   ....[70]....
        /*02c8*/ 	.word	0x00003860


	//   ....[71]....
        /*02cc*/ 	.word	0x00003880


	//   ....[72]....
        /*02d0*/ 	.word	0x000038b0


	//   ....[73]....
        /*02d4*/ 	.word	0x000038d0


	//   ....[74]....
        /*02d8*/ 	.word	0x000038f0


	//   ....[75]....
        /*02dc*/ 	.word	0x00003920


	//   ....[76]....
        /*02e0*/ 	.word	0x000039a0


	//   ....[77]....
        /*02e4*/ 	.word	0x000039f0


	//   ....[78]....
        /*02e8*/ 	.word	0x00003a30


	//   ....[79]....
        /*02ec*/ 	.word	0x00003a60


	//   ....[80]....
        /*02f0*/ 	.word	0x00003f90


	//   ....[81]....
        /*02f4*/ 	.word	0x00004190


	//   ....[82]....
        /*02f8*/ 	.word	0x00004250


	//   ....[83]....
        /*02fc*/ 	.word	0x000042a0


	//   ....[84]....
        /*0300*/ 	.word	0x000042d0


	//   ....[85]....
        /*0304*/ 	.word	0x000042f0


	//   ....[86]....
        /*0308*/ 	.word	0x00004310


	//   ....[87]....
        /*030c*/ 	.word	0x000043c0


	//   ....[88]....
        /*0310*/ 	.word	0x00004410


	//   ....[89]....
        /*0314*/ 	.word	0x00004430


	//   ....[90]....
        /*0318*/ 	.word	0x00004450


	//   ....[91]....
        /*031c*/ 	.word	0x00004470


	//----- nvinfo : EIATTR_EXIT_INSTR_OFFSETS
	.align		4
.L_3887:
        /*0320*/ 	.byte	0x04, 0x1c
        /*0322*/ 	.short	(.L_3889 - .L_3888)


	//   ....[0]....
.L_3888:
        /*0324*/ 	.word	0x00004530


	//   ....[1]....
        /*0328*/ 	.word	0x00004770


	//----- nvinfo : EIATTR_MAX_THREADS
	.align		4
.L_3889:
        /*032c*/ 	.byte	0x04, 0x05
        /*032e*/ 	.short	(.L_3891 - .L_3890)
.L_3890:
        /*0330*/ 	.word	0x00000020
        /*0334*/ 	.word	0x00000001
        /*0338*/ 	.word	0x00000001


	//----- nvinfo : EIATTR_CRS_STACK_SIZE
	.align		4
.L_3891:
        /*033c*/ 	.byte	0x04, 0x1e
        /*033e*/ 	.short	(.L_3893 - .L_3892)
.L_3892:
        /*0340*/ 	.word	0x00000000
.L_3893:


//--------------------- .nv.info._Z25selective_scan_bwd_kernelI32Selective_Scan_bwd_kernel_traitsILi32ELi4ELb1ELb1ELb0ELb0ELb1EN3c104HalfENS1_7complexIfEEEEv12SSMParamsBwd --------------------------
	.section	.nv.info._Z25selective_scan_bwd_kernelI32Selective_Scan_bwd_kernel_traitsILi32ELi4ELb1ELb1ELb0ELb0ELb1EN3c104HalfENS1_7complexIfEEEEv12SSMParamsBwd,"",@"SHT_CUDA_INFO"
	.sectionflags	@""
	.align	4


	//----- nvinfo : EIATTR_CUDA_API_VERSION
	.align		4
        /*0000*/ 	.byte	0x04, 0x37
        /*0002*/ 	.short	(.L_3895 - .L_3894)
.L_3894:
        /*0004*/ 	.word	0x00000082


	//----- nvinfo : EIATTR_SW2861232_WAR
	.align		4
.L_3895:
        /*0008*/ 	.byte	0x01, 0x35
	.zero		2


	//----- nvinfo : EIATTR_PARAM_CBANK
	.align		4
        /*000c*/ 	.byte	0x04, 0x0a
        /*000e*/ 	.short	(.L_3897 - .L_3896)
	.align		4
.L_3896:
        /*0010*/ 	.word	index@(.nv.constant0._Z25selective_scan_bwd_kernelI32Selective_Scan_bwd_kernel_traitsILi32ELi4ELb1ELb1ELb0ELb0ELb1EN3c104HalfENS1_7complexIfEEEEv12SSMParamsBwd)
        /*0014*/ 	.short	0x0160
        /*0016*/ 	.short	0x01f0


	//----- nvinfo : EIATTR_CBANK_PARAM_SIZE
	.align		4
.L_3897:
        /*0018*/ 	.byte	0x03, 0x19
        /*001a*/ 	.short	0x01f0


	//----- nvinfo : EIATTR_KPARAM_INFO
	.align		4
        /*001c*/ 	.byte	0x04, 0x17
        /*001e*/ 	.short	(.L_3899 - .L_3898)
.L_3898:
        /*0020*/ 	.word	0x00000000
        /*0024*/ 	.short	0x0000
        /*0026*/ 	.short	0x0000
        /*0028*/ 	.byte	0x00, 0xf0, 0xc1, 0x07


	//----- nvinfo : EIATTR_MAXREG_COUNT
	.align		4
.L_3899:
        /*002c*/ 	.byte	0x03, 0x1b
        /*002e*/ 	.short	0x00ff


	//----- nvinfo : EIATTR_NUM_BARRIERS
	.align		4
        /*0030*/ 	.byte	0x02, 0x4c
        /*0032*/ 	.byte	0x01
	.zero		1


	//----- nvinfo : EIATTR_MERCURY_ISA_VERSION
	.align		4
        /*0034*/ 	.byte	0x03, 0x5f
        /*0036*/ 	.short	0x0000


	//----- nvinfo : EIATTR_COOP_GROUP_MASK_REGIDS
	.align		4
        /*0038*/ 	.byte	0x04, 0x29
        /*003a*/ 	.short	(.L_3901 - .L_3900)


	//   ....[0]....
.L_3900:
        /*003c*/ 	.word	0xffffffff


	//   ....[1]....
        /*0040*/ 	.word	0xffffffff


	//   ....[2]....
        /*0044*/ 	.word	0xffffffff


	//   ....[3]....
        /*0048*/ 	.word	0xffffffff


	//   ....[4]....
        /*004c*/ 	.word	0xffffffff


	//   ....[5]....
        /*0050*/ 	.word	0xffffffff


	//   ....[6]....
        /*0054*/ 	.word	0xffffffff


	//   ....[7]....
        /*0058*/ 	.word	0xffffffff


	//   ....[8]....
        /*005c*/ 	.word	0xffffffff


	//   ....[9]....
        /*0060*/ 	.word	0xffffffff


	//   ....[10]....
        /*0064*/ 	.word	0xffffffff


	//   ....[11]....
        /*0068*/ 	.word	0xffffffff


	//   ....[12]....
        /*006c*/ 	.word	0xffffffff


	//   ....[13]....
        /*0070*/ 	.word	0xffffffff


	//   ....[14]....
        /*0074*/ 	.word	0xffffffff


	//   ....[15]....
        /*0078*/ 	.word	0xffffffff


	//   ....[16]....
        /*007c*/ 	.word	0xffffffff


	//   ....[17]....
        /*0080*/ 	.word	0xffffffff


	//   ....[18]....
        /*0084*/ 	.word	0xffffffff


	//   ....[19]....
        /*0088*/ 	.word	0xffffffff


	//   ....[20]....
        /*008c*/ 	.word	0xffffffff


	//   ....[21]....
        /*0090*/ 	.word	0xffffffff


	//   ....[22]....
        /*0094*/ 	.word	0xffffffff


	//   ....[23]....
        /*0098*/ 	.word	0xffffffff


	//   ....[24]....
        /*009c*/ 	.word	0xffffffff


	//   ....[25]....
        /*00a0*/ 	.word	0xffffffff


	//   ....[26]....
        /*00a4*/ 	.word	0xffffffff


	//   ....[27]....
        /*00a8*/ 	.word	0xffffffff


	//   ....[28]....
        /*00ac*/ 	.word	0xffffffff


	//   ....[29]....
        /*00b0*/ 	.word	0xffffffff


	//   ....[30]....
        /*00b4*/ 	.word	0xffffffff


	//   ....[31]....
        /*00b8*/ 	.word	0xffffffff


	//   ....[32]....
        /*00bc*/ 	.word	0xffffffff


	//   ....[33]....
        /*00c0*/ 	.word	0xffffffff


	//   ....[34]....
        /*00c4*/ 	.word	0xffffffff


	//   ....[35]....
        /*00c8*/ 	.word	0xffffffff


	//   ....[36]....
        /*00cc*/ 	.word	0xffffffff


	//   ....[37]....
        /*00d0*/ 	.word	0xffffffff


	//   ....[38]....
        /*00d4*/ 	.word	0xffffffff


	//   ....[39]....
        /*00d8*/ 	.word	0xffffffff


	//   ....[40]....
        /*00dc*/ 	.word	0xffffffff


	//   ....[41]....
        /*00e0*/ 	.word	0xffffffff


	//   ....[42]....
        /*00e4*/ 	.word	0xffffffff


	//   ....[43]....
        /*00e8*/ 	.word	0xffffffff


	//   ....[44]....
        /*00ec*/ 	.word	0xffffffff


	//   ....[45]....
        /*00f0*/ 	.word	0xffffffff


	//   ....[46]....
        /*00f4*/ 	.word	0xffffffff


	//   ....[47]....
        /*00f8*/ 	.word	0xffffffff


	//   ....[48]....
        /*00fc*/ 	.word	0xffffffff


	//   ....[49]....
        /*0100*/ 	.word	0xffffffff


	//   ....[50]....
        /*0104*/ 	.word	0xffffffff


	//   ....[51]....
        /*0108*/ 	.word	0xffffffff


	//   ....[52]....
        /*010c*/ 	.word	0xffffffff


	//   ....[53]....
        /*0110*/ 	.word	0xffffffff


	//   ....[54]....
        /*0114*/ 	.word	0xffffffff


	//   ....[55]....
        /*0118*/ 	.word	0xffffffff


	//   ....[56]....
        /*011c*/ 	.word	0xffffffff


	//   ....[57]....
        /*0120*/ 	.word	0xffffffff


	//   ....[58]....
        /*0124*/ 	.word	0xffffffff


	//   ....[59]....
        /*0128*/ 	.word	0xffffffff


	//   ....[60]....
        /*012c*/ 	.word	0xffffffff


	//   ....[61]....
        /*0130*/ 	.word	0xffffffff


	//   ....[62]....
        /*0134*/ 	.word	0xffffffff


	//   ....[63]....
        /*0138*/ 	.word	0xffffffff


	//   ....[64]....
        /*013c*/ 	.word	0xffffffff


	//   ....[65]....
        /*0140*/ 	.word	0xffffffff


	//   ....[66]....
        /*0144*/ 	.word	0xffffffff


	//   ....[67]....
        /*0148*/ 	.word	0xffffffff


	//   ....[68]....
        /*014c*/ 	.word	0xffffffff


	//   ....[69]....
        /*0150*/ 	.word	0xffffffff


	//   ....[70]....
        /*0154*/ 	.word	0xffffffff


	//   ....[71]....
        /*0158*/ 	.word	0xffffffff


	//   ....[72]....
        /*015c*/ 	.word	0xffffffff


	//   ....[73]....
        /*0160*/ 	.word	0xffffffff


	//   ....[74]....
        /*0164*/ 	.word	0xffffffff


	//   ....[75]....
        /*0168*/ 	.word	0xffffffff


	//   ....[76]....
        /*016c*/ 	.word	0xffffffff


	//   ....[77]....
        /*0170*/ 	.word	0xffffffff


	//   ....[78]....
        /*0174*/ 	.word	0xffffffff


	//   ....[79]....
        /*0178*/ 	.word	0xffffffff


	//   ....[80]....
        /*017c*/ 	.word	0xffffffff


	//   ....[81]....
        /*0180*/ 	.word	0xffffffff


	//   ....[82]....
        /*0184*/ 	.word	0xffffffff


	//   ....[83]....
        /*0188*/ 	.word	0xffffffff


	//   ....[84]....
        /*018c*/ 	.word	0xffffffff


	//   ....[85]....
        /*0190*/ 	.word	0xffffffff


	//   ....[86]....
        /*0194*/ 	.word	0xffffffff


	//   ....[87]....
        /*0198*/ 	.word	0xffffffff


	//   ....[88]....
        /*019c*/ 	.word	0xffffffff


	//   ....[89]....
        /*01a0*/ 	.word	0xffffffff


	//   ....[90]....
        /*01a4*/ 	.word	0xffffffff


	//   ....[91]....
        /*01a8*/ 	.word	0xffffffff


	//   ....[92]....
        /*01ac*/ 	.word	0xffffffff


	//   ....[93]....
        /*01b0*/ 	.word	0xffffffff


	//   ....[94]....
        /*01b4*/ 	.word	0xffffffff


	//   ....[95]....
        /*01b8*/ 	.word	0xffffffff


	//----- nvinfo : EIATTR_COOP_GROUP_INSTR_OFFSETS
	.align		4
.L_3901:
        /*01bc*/ 	.byte	0x04, 0x28
        /*01be*/ 	.short	(.L_3903 - .L_3902)


	//   ....[0]....
.L_3902:
        /*01c0*/ 	.word	0x00000ad0


	//   ....[1]....
        /*01c4*/ 	.word	0x00000b50


	//   ....[2]....
        /*01c8*/ 	.word	0x00000c70


	//   ....[3]....
        /*01cc*/ 	.word	0x00000d70


	//   ....[4]....
        /*01d0*/ 	.word	0x00000f70


	//   ....[5]....
        /*01d4*/ 	.word	0x00001350


	//   ....[6]....
        /*01d8*/ 	.word	0x00001590


	//   ....[7]....
        /*01dc*/ 	.word	0x00001c90


	//   ....[8]....
        /*01e0*/ 	.word	0x00002290


	//   ....[9]....
        /*01e4*/ 	.word	0x000022d0


	//   ....[10]....
        /*01e8*/ 	.word	0x00002310


	//   ....[11]....
        /*01ec*/ 	.word	0x00002320


	//   ....[12]....
        /*01f0*/ 	.word	0x00002330


	//   ....[13]....
        /*01f4*/ 	.word	0x00002340


	//   ....[14]....
        /*01f8*/ 	.word	0x000023c0


	//   ....[15]....
        /*01fc*/ 	.word	0x000023f0


	//   ....[16]....
        /*0200*/ 	.word	0x00002420


	//   ....[17]....
        /*0204*/ 	.word	0x00002440


	//   ....[18]....
        /*0208*/ 	.word	0x000024c0


	//   ....[19]....
        /*020c*/ 	.word	0x000024f0


	//   ....[20]....
        /*0210*/ 	.word	0x00002540


	//   ....[21]....
        /*0214*/ 	.word	0x00002550


	//   ....[22]....
        /*0218*/ 	.word	0x000025f0


	//   ....[23]....
        /*021c*/ 	.word	0x00002620


	//   ....[24]....
        /*0220*/ 	.word	0x00002640


	//   ....[25]....
        /*0224*/ 	.word	0x00002650


	//   ....[26]....
        /*0228*/ 	.word	0x00002710


	//   ....[27]....
        /*022c*/ 	.word	0x00002750


	//   ....[28]....
        /*0230*/ 	.word	0x00002780


	//   ....[29]....
        /*0234*/ 	.word	0x000027b0


	//   ....[30]....
        /*0238*/ 	.word	0x00002900


	//   ....[31]....
        /*023c*/ 	.word	0x00002940


	//   ....[32]....
        /*0240*/ 	.word	0x00002980


	//   ....[33]....
        /*0244*/ 	.word	0x000029c0


	//   ....[34]....
        /*0248*/ 	.word	0x00002b70


	//   ....[35]....
        /*024c*/ 	.word	0x00002ba0


	//   ....[36]....
        /*0250*/ 	.word	0x00002bd0


	//   ....[37]....
        /*0254*/ 	.word	0x00002bf0


	//   ....[38]....
        /*0258*/ 	.word	0x00002cf0


	//   ....[39]....
        /*025c*/ 	.word	0x00002d30


	//   ....[40]....
        /*0260*/ 	.word	0x00002d60


	//   ....[41]....
        /*0264*/ 	.word	0x00002d80


	//   ....[42]....
        /*0268*/ 	.word	0x00002e80


	//   ....[43]....
        /*026c*/ 	.word	0x00002ec0


	//   ....[44]....
        /*0270*/ 	.word	0x00002f00


	//   ....[45]....
        /*0274*/ 	.word	0x00002f30


	//   ....[46]....
        /*0278*/ 	.word	0x00003020


	//   ....[47]....
        /*027c*/ 	.word	0x00003050


	//   ....[48]....
        /*0280*/ 	.word	0x00003060


	//   ....[49]....
        /*0284*/ 	.word	0x00003070


	//   ....[50]....
        /*0288*/ 	.word	0x00003150


	//   ....[51]....
        /*028c*/ 	.word	0x00003180


	//   ....[52]....
        /*0290*/ 	.word	0x00003190


	//   ....[53]....
        /*0294*/ 	.word	0x000031a0


	//   ....[54]....
        /*0298*/ 	.word	0x00003280


	//   ....[55]....
        /*029c*/ 	.word	0x000032c0


	//   ....[56]....
        /*02a0*/ 	.word	0x00003300


	//   ....[57]....
        /*02a4*/ 	.word	0x00003330


	//   ....[58]....
        /*02a8*/ 	.word	0x00003360


	//   ....[59]....
        /*02ac*/ 	.word	0x00003390


	//   ....[60]....
        /*02b0*/ 	.word	0x000033c0


	//   ....[61]....
        /*02b4*/ 	.word	0x000033f0


	//   ....[62]....
        /*02b8*/ 	.word	0x00003420


	//   ....[63]....
        /*02bc*/ 	.word	0x00003450


	//   ....[64]....
        /*02c0*/ 	.word	0x00003f60


	//   ....[65]....
        /*02c4*/ 	.word	0x00003fa0


	//   ....[66]....
        /*02c8*/ 	.word	0x00003fe0


	//   ....[67]....
        /*02cc*/ 	.word	0x00004020


	//   ....[68]....
        /*02d0*/ 	.word	0x00004060


	//   ....[69]....
        /*02d4*/ 	.word	0x00004090


	//   ....[70]....
        /*02d8*/ 	.word	0x000040b0


	//   ....[71]....
        /*02dc*/ 	.word	0x000040c0


	//   ....[72]....
        /*02e0*/ 	.word	0x000040e0


	//   ....[73]....
        /*02e4*/ 	.word	0x00004110


	//   ....[74]....
        /*02e8*/ 	.word	0x00004130


	//   ....[75]....
        /*02ec*/ 	.word	0x00004150


	//   ....[76]....
        /*02f0*/ 	.word	0x00004170


	//   ....[77]....
        /*02f4*/ 	.word	0x000041a0


	//   ....[78]....
        /*02f8*/ 	.word	0x000041c0


	//   ....[79]....
        /*02fc*/ 	.word	0x000041f0


	//   ....[80]....
        /*0300*/ 	.word	0x00004270


	//   ....[81]....
        /*0304*/ 	.word	0x000042b0


	//   ....[82]....
        /*0308*/ 	.word	0x000042e0


	//   ....[83]....
        /*030c*/ 	.word	0x00004320


	//   ....[84]....
        /*0310*/ 	.word	0x00004850


	//   ....[85]....
        /*0314*/ 	.word	0x00004a60


	//   ....[86]....
        /*0318*/ 	.word	0x00004b20


	//   ....[87]....
        /*031c*/ 	.word	0x00004b70


	//   ....[88]....
        /*0320*/ 	.word	0x00004ba0


	//   ....[89]....
        /*0324*/ 	.word	0x00004bc0


	//   ....[90]....
        /*0328*/ 	.word	0x00004be0


	//   ....[91]....
        /*032c*/ 	.word	0x00004c90


	//   ....[92]....
        /*0330*/ 	.word	0x00004ce0


	//   ....[93]....
        /*0334*/ 	.word	0x00004d00


	//   ....[94]....
        /*0338*/ 	.word	0x00004d20


	//   ....[95]....
        /*033c*/ 	.word	0x00004d40


	//----- nvinfo : EIATTR_EXIT_INSTR_OFFSETS
	.align		4
.L_3903:
        /*0340*/ 	.byte	0x04, 0x1c
        /*0342*/ 	.short	(.L_3905 - .L_3904)


	//   ....[0]....
.L_3904:
        /*0344*/ 	.word	0x00004e00


	//   ....[1]....
        /*0348*/ 	.word	0x00005040


	//----- nvinfo : EIATTR_MAX_THREADS
	.align		4
.L_3905:
        /*034c*/ 	.byte	0x04, 0x05
        /*034e*/ 	.short	(.L_3907 - .L_3906)
.L_3906:
        /*0350*/ 	.word	0x00000020
        /*0354*/ 	.word	0x00000001
        /*0358*/ 	.word	0x00000001


	//----- nvinfo : EIATTR_CRS_STACK_SIZE
	.align		4
.L_3907:
        /*035c*/ 	.byte	0x04, 0x1e
        /*035e*/ 	.short	(.L_3909 - .L_3908)
.L_3908:
        /*0360*/ 	.word	0x00000000
.L_3909:


//--------------------- .nv.info._Z25selective_scan_bwd_kernelI32Selective_Scan_bwd_kernel_traitsILi32ELi4ELb1ELb1ELb0ELb1ELb0EN3c104HalfENS1_7complexIfEEEEv12SSMParamsBwd --------------------------
	.section	.nv.info._Z25selective_scan_bwd_kernelI32Selective_Scan_bwd_kernel_traitsILi32ELi4ELb1ELb1ELb0ELb1ELb0EN3c104HalfENS1_7complexIfEEEEv12SSMParamsBwd,"",@"SHT_CUDA_INFO"
	.sectionflags	@""
	.align	4


	//----- nvinfo : EIATTR_CUDA_API_VERSION
	.align		4
        /*0000*/ 	.byte	0x04, 0x37
        /*0002*/ 	.short	(.L_3911 - .L_3910)
.L_3910:
        /*0004*/ 	.word	0x00000082


	//----- nvinfo : EIATTR_SW2861232_WAR
	.align		4
.L_3911:
        /*0008*/ 	.byte	0x01, 0x35
	.zero		2


	//----- nvinfo : EIATTR_PARAM_CBANK
	.align		4
        /*000c*/ 	.byte	0x04, 0x0a
        /*000e*/ 	.short	(.L_3913 - .L_3912)
	.align		4
.L_3912:
        /*0010*/ 	.word	index@(.nv.constant0._Z25selective_scan_bwd_kernelI32Selective_Scan_bwd_kernel_traitsILi32ELi4ELb1ELb1ELb0ELb1ELb0EN3c104HalfENS1_7complexIfEEEEv12SSMParamsBwd)
        /*0014*/ 	.short	0x0160
        /*0016*/ 	.short	0x01f0


	//----- nvinfo : EIATTR_CBANK_PARAM_SIZE
	.align		4
.L_3913:
        /*0018*/ 	.byte	0x03, 0x19
        /*001a*/ 	.short	0x01f0


	//----- nvinfo : EIATTR_KPARAM_INFO
	.align		4
        /*001c*/ 	.byte	0x04, 0x17
        /*001e*/ 	.short	(.L_3915 - .L_3914)
.L_3914:
        /*0020*/ 	.word	0x00000000
        /*0024*/ 	.short	0x0000
        /*0026*/ 	.short	0x0000
        /*0028*/ 	.byte	0x00, 0xf0, 0xc1, 0x07


	//----- nvinfo : EIATTR_MAXREG_COUNT
	.align		4
.L_3915:
        /*002c*/ 	.byte	0x03, 0x1b
        /*002e*/ 	.short	0x00ff


	//----- nvinfo : EIATTR_NUM_BARRIERS
	.align		4
        /*0030*/ 	.byte	0x02, 0x4c
        /*0032*/ 	.byte	0x01
	.zero		1


	//----- nvinfo : EIATTR_MERCURY_ISA_VERSION
	.align		4
        /*0034*/ 	.byte	0x03, 0x5f
        /*0036*/ 	.short	0x0000


	//----- nvinfo : EIATTR_COOP_GROUP_MASK_REGIDS
	.align		4
        /*0038*/ 	.byte	0x04, 0x29
        /*003a*/ 	.short	(.L_3917 - .L_3916)


	//   ....[0]....
.L_3916:
        /*003c*/ 	.word	0xffffffff


	//   ....[1]....
        /*0040*/ 	.word	0xffffffff


	//   ....[2]....
        /*0044*/ 	.word	0xffffffff


	//   ....[3]....
        /*0048*/ 	.word	0xffffffff


	//   ....[4]....
        /*004c*/ 	.word	0xffffffff


	//   ....[5]....
        /*0050*/ 	.word	0xffffffff


	//   ....[6]....
        /*0054*/ 	.word	0xffffffff


	//   ....[7]....
        /*0058*/ 	.word	0xffffffff


	//   ....[8]....
        /*005c*/ 	.word	0xffffffff


	//   ....[9]....
        /*0060*/ 	.word	0xffffffff


	//   ....[10]....
        /*0064*/ 	.word	0xffffffff


	//   ....[11]....
        /*0068*/ 	.word	0xffffffff


	//   ....[12]....
        /*006c*/ 	.word	0xffffffff


	//   ....[13]....
        /*0070*/ 	.word	0xffffffff


	//   ....[14]....
        /*0074*/ 	.word	0xffffffff


	//   ....[15]....
        /*0078*/ 	.word	0xffffffff


	//   ....[16]....
        /*007c*/ 	.word	0xffffffff


	//   ....[17]....
        /*0080*/ 	.word	0xffffffff


	//   ....[18]....
        /*0084*/ 	.word	0xffffffff


	//   ....[19]....
        /*0088*/ 	.word	0xffffffff


	//   ....[20]....
        /*008c*/ 	.word	0xffffffff


	//   ....[21]....
        /*0090*/ 	.word	0xffffffff


	//   ....[22]....
        /*0094*/ 	.word	0xffffffff


	//   ....[23]....
        /*0098*/ 	.word	0xffffffff


	//   ....[24]....
        /*009c*/ 	.word	0xffffffff


	//   ....[25]....
        /*00a0*/ 	.word	0xffffffff


	//   ....[26]....
        /*00a4*/ 	.word	0xffffffff


	//   ....[27]....
        /*00a8*/ 	.word	0xffffffff


	//   ....[28]....
        /*00ac*/ 	.word	0xffffffff


	//   ....[29]....
        /*00b0*/ 	.word	0xffffffff


	//   ....[30]....
        /*00b4*/ 	.word	0xffffffff


	//   ....[31]....
        /*00b8*/ 	.word	0xffffffff


	//   ....[32]....
        /*00bc*/ 	.word	0xffffffff


	//   ....[33]....
        /*00c0*/ 	.word	0xffffffff


	//   ....[34]....
        /*00c4*/ 	.word	0xffffffff


	//   ....[35]....
        /*00c8*/ 	.word	0xffffffff


	//   ....[36]....
        /*00cc*/ 	.word	0xffffffff


	//   ....[37]....
        /*00d0*/ 	.word	0xffffffff


	//   ....[38]....
        /*00d4*/ 	.word	0xffffffff


	//   ....[39]....
        /*00d8*/ 	.word	0xffffffff


	//   ....[40]....
        /*00dc*/ 	.word	0xffffffff


	//   ....[41]....
        /*00e0*/ 	.word	0xffffffff


	//   ....[42]....
        /*00e4*/ 	.word	0xffffffff


	//   ....[43]....
        /*00e8*/ 	.word	0xffffffff


	//   ....[44]....
        /*00ec*/ 	.word	0xffffffff


	//   ....[45]....
        /*00f0*/ 	.word	0xffffffff


	//   ....[46]....
        /*00f4*/ 	.word	0xffffffff


	//   ....[47]....
        /*00f8*/ 	.word	0xffffffff


	//   ....[48]....
        /*00fc*/ 	.word	0xffffffff


	//   ....[49]....
        /*0100*/ 	.word	0xffffffff


	//   ....[50]....
        /*0104*/ 	.word	0xffffffff


	//   ....[51]....
        /*0108*/ 	.word	0xffffffff


	//   ....[52]....
        /*010c*/ 	.word	0xffffffff


	//   ....[53]....
        /*0110*/ 	.word	0xffffffff


	//   ....[54]....
        /*0114*/ 	.word	0xffffffff


	//   ....[55]....
        /*0118*/ 	.word	0xffffffff


	//   ....[56]....
        /*011c*/ 	.word	0xffffffff


	//   ....[57]....
        /*0120*/ 	.word	0xffffffff


	//   ....[58]....
        /*0124*/ 	.word	0xffffffff


	//   ....[59]....
        /*0128*/ 	.word	0xffffffff


	//   ....[60]....
        /*012c*/ 	.word	0xffffffff


	//   ....[61]....
        /*0130*/ 	.word	0xffffffff


	//   ....[62]....
        /*0134*/ 	.word	0xffffffff


	//   ....[63]....
        /*0138*/ 	.word	0xffffffff


	//   ....[64]....
        /*013c*/ 	.word	0xffffffff


	//   ....[65]....
        /*0140*/ 	.word	0xffffffff


	//   ....[66]....
        /*0144*/ 	.word	0xffffffff


	//   ....[67]....
        /*0148*/ 	.word	0xffffffff


	//   ....[68]....
        /*014c*/ 	.word	0xffffffff


	//   ....[69]....
        /*0150*/ 	.word	0xffffffff


	//   ....[70]....
        /*0154*/ 	.word	0xffffffff


	//   ....[71]....
        /*0158*/ 	.word	0xffffffff


	//   ....[72]....
        /*015c*/ 	.word	0xffffffff


	//   ....[73]....
        /*0160*/ 	.word	0xffffffff


	//   ....[74]....
        /*0164*/ 	.word	0xffffffff


	//   ....[75]....
        /*0168*/ 	.word	0xffffffff


	//   ....[76]....
        /*016c*/ 	.word	0xffffffff


	//   ....[77]....
        /*0170*/ 	.word	0xffffffff


	//   ....[78]....
        /*0174*/ 	.word	0xffffffff


	//   ....[79]....
        /*0178*/ 	.word	0xffffffff


	//   ....[80]....
        /*017c*/ 	.word	0xffffffff


	//   ....[81]....
        /*0180*/ 	.word	0xffffffff


	//   ....[82]....
        /*0184*/ 	.word	0xffffffff


	//   ....[83]....
        /*0188*/ 	.word	0xffffffff


	//   ....[84]....
        /*018c*/ 	.word	0xffffffff


	//   ....[85]....
        /*0190*/ 	.word	0xffffffff


	//   ....[86]....
        /*0194*/ 	.word	0xffffffff


	//   ....[87]....
        /*0198*/ 	.word	0xffffffff


	//   ....[88]....
        /*019c*/ 	.word	0xffffffff


	//   ....[89]....
        /*01a0*/ 	.word	0xffffffff


	//   ....[90]....
        /*01a4*/ 	.word	0xffffffff


	//   ....[91]....
        /*01a8*/ 	.word	0xffffffff


	//   ....[92]....
        /*01ac*/ 	.word	0xffffffff


	//----- nvinfo : EIATTR_COOP_GROUP_INSTR_OFFSETS
	.align		4
.L_3917:
        /*01b0*/ 	.byte	0x04, 0x28
        /*01b2*/ 	.short	(.L_3919 - .L_3918)


	//   ....[0]....
.L_3918:
        /*01b4*/ 	.word	0x00000a90


	//   ....[1]....
        /*01b8*/ 	.word	0x00000af0


	//   ....[2]....
        /*01bc*/ 	.word	0x00000c50


	//   ....[3]....
        /*01c0*/ 	.word	0x00001be0


	//   ....[4]....
        /*01c4*/ 	.word	0x000021e0


	//   ....[5]....
        /*01c8*/ 	.word	0x00002220


	//   ....[6]....
        /*01cc*/ 	.word	0x00002260


	//   ....[7]....
        /*01d0*/ 	.word	0x00002280


	//   ....[8]....
        /*01d4*/ 	.word	0x00002290


	//   ....[9]....
        /*01d8*/ 	.word	0x000022a0


	//   ....[10]....
        /*01dc*/ 	.word	0x00002320


	//   ....[11]....
        /*01e0*/ 	.word	0x00002350


	//   ....[12]....
        /*01e4*/ 	.word	0x00002390


	//   ....[13]....
        /*01e8*/ 	.word	0x000023a0


	//   ....[14]....
        /*01ec*/ 	.word	0x00002430


	//   ....[15]....
        /*01f0*/ 	.word	0x00002460


	//   ....[16]....
        /*01f4*/ 	.word	0x00002480


	//   ....[17]....
        /*01f8*/ 	.word	0x000024a0


	//   ....[18]....
        /*01fc*/ 	.word	0x00002540


	//   ....[19]....
        /*0200*/ 	.word	0x00002570


	//   ....[20]....
        /*0204*/ 	.word	0x000025a0


	//   ....[21]....
        /*0208*/ 	.word	0x000025b0


	//   ....[22]....
        /*020c*/ 	.word	0x00002630


	//   ....[23]....
        /*0210*/ 	.word	0x000026a0


	//   ....[24]....
        /*0214*/ 	.word	0x000026c0


	//   ....[25]....
        /*0218*/ 	.word	0x000026f0


	//   ....[26]....
        /*021c*/ 	.word	0x00002850


	//   ....[27]....
        /*0220*/ 	.word	0x00002890


	//   ....[28]....
        /*0224*/ 	.word	0x000028d0


	//   ....[29]....
        /*0228*/ 	.word	0x00002910


	//   ....[30]....
        /*022c*/ 	.word	0x00002b00


	//   ....[31]....
        /*0230*/ 	.word	0x00002b20


	//   ....[32]....
        /*0234*/ 	.word	0x00002b30


	//   ....[33]....
        /*0238*/ 	.word	0x00002b40


	//   ....[34]....
        /*023c*/ 	.word	0x00002c40


	//   ....[35]....
        /*0240*/ 	.word	0x00002c80


	//   ....[36]....
        /*0244*/ 	.word	0x00002cb0


	//   ....[37]....
        /*0248*/ 	.word	0x00002cd0


	//   ....[38]....
        /*024c*/ 	.word	0x00002dd0


	//   ....[39]....
        /*0250*/ 	.word	0x00002e10


	//   ....[40]....
        /*0254*/ 	.word	0x00002e50


	//   ....[41]....
        /*0258*/ 	.word	0x00002e80


	//   ....[42]....
        /*025c*/ 	.word	0x00002f70


	//   ....[43]....
        /*0260*/ 	.word	0x00002fa0


	//   ....[44]....
        /*0264*/ 	.word	0x00002fb0


	//   ....[45]....
        /*0268*/ 	.word	0x00002fc0


	//   ....[46]....
        /*026c*/ 	.word	0x000030a0


	//   ....[47]....
        /*0270*/ 	.word	0x000030d0


	//   ....[48]....
        /*0274*/ 	.word	0x000030e0


	//   ....[49]....
        /*0278*/ 	.word	0x000030f0


	//   ....[50]....
        /*027c*/ 	.word	0x000031d0


	//   ....[51]....
        /*0280*/ 	.word	0x00003210


	//   ....[52]....
        /*0284*/ 	.word	0x00003250


	//   ....[53]....
        /*0288*/ 	.word	0x00003280


	//   ....[54]....
        /*028c*/ 	.word	0x000032b0


	//   ....[55]....
        /*0290*/ 	.word	0x000032e0


	//   ....[56]....
        /*0294*/ 	.word	0x00003310


	//   ....[57]....
        /*0298*/ 	.word	0x00003340


	//   ....[58]....
        /*029c*/ 	.word	0x00003370


	//   ....[59]....
        /*02a0*/ 	.word	0x000033a0


	//   ....[60]....
        /*02a4*/ 	.word	0x00003ed0


	//   ....[61]....
        /*02a8*/ 	.word	0x00003f10


	//   ....[62]....
        /*02ac*/ 	.word	0x00003f50


	//   ....[63]....
        /*02b0*/ 	.word	0x00003f90


	//   ....[64]....
        /*02b4*/ 	.word	0x00003fd0


	//   ....[65]....
        /*02b8*/ 	.word	0x00004000


	//   ....[66]....
        /*02bc*/ 	.word	0x00004020


	//   ....[67]....
        /*02c0*/ 	.word	0x00004030


	//   ....[68]....
        /*02c4*/ 	.word	0x00004050


	//   ....[69]....
        /*02c8*/ 	.word	0x00004080


	//   ....[70]....
        /*02cc*/ 	.word	0x000040a0


	//   ....[71]....
        /*02d0*/ 	.word	0x000040c0


	//   ....[72]....
        /*02d4*/ 	.word	0x00004100


	//   ....[73]....
        /*02d8*/ 	.word	0x00004130


	//   ....[74]....
        /*02dc*/ 	.word	0x00004160


	//   ....[75]....
        /*02e0*/ 	.word	0x00004190


	//   ....[76]....
        /*02e4*/ 	.word	0x00004230


	//   ....[77]....
        /*02e8*/ 	.word	0x00004260


	//   ....[78]....
        /*02ec*/ 	.word	0x000042a0


	//   ....[79]....
        /*02f0*/ 	.word	0x000042d0


	//   ....[80]....
        /*02f4*/ 	.word	0x000046c0


	//   ....[81]....
        /*02f8*/ 	.word	0x000048c0


	//   ....[82]....
        /*02fc*/ 	.word	0x00004c20


	//   ....[83]....
        /*0300*/ 	.word	0x00004d20


	//   ....[84]....
        /*0304*/ 	.word	0x00004d70


	//   ....[85]....
        /*0308*/ 	.word	0x00004da0


	//   ....[86]....
        /*030c*/ 	.word	0x00004dc0


	//   ....[87]....
        /*0310*/ 	.word	0x00004de0


	//   ....[88]....
        /*0314*/ 	.word	0x00004e90


	//   ....[89]....
        /*0318*/ 	.word	0x00004ee0


	//   ....[90]....
        /*031c*/ 	.word	0x00004f00


	//   ....[91]....
        /*0320*/ 	.word	0x00004f20


	//   ....[92]....
        /*0324*/ 	.word	0x00004f40


	//----- nvinfo : EIATTR_EXIT_INSTR_OFFSETS
	.align		4
.L_3919:
        /*0328*/ 	.byte	0x04, 0x1c
        /*032a*/ 	.short	(.L_3921 - .L_3920)


	//   ....[0]....
.L_3920:
        /*032c*/ 	.word	0x00005000


	//   ....[1]....
        /*0330*/ 	.word	0x00005240


	//----- nvinfo : EIATTR_MAX_THREADS
	.align		4
.L_3921:
        /*0334*/ 	.byte	0x04, 0x05
        /*0336*/ 	.short	(.L_3923 - .L_3922)
.L_3922:
        /*0338*/ 	.word	0x00000020
        /*033c*/ 	.word	0x00000001
        /*0340*/ 	.word	0x00000001


	//----- nvinfo : EIATTR_CRS_STACK_SIZE
	.align		4
.L_3923:
        /*0344*/ 	.byte	0x04, 0x1e
        /*0346*/ 	.short	(.L_3925 - .L_3924)
.L_3924:
        /*0348*/ 	.word	0x00000000
.L_3925:


//--------------------- .nv.info._Z25selective_scan_bwd_kernelI32Selective_Scan_bwd_kernel_traitsILi32ELi4ELb1ELb1ELb0ELb1ELb1EN3c104HalfENS1_7complexIfEEEEv12SSMParamsBwd --------------------------
	.section	.nv.info._Z25selective_scan_bwd_kernelI32Selective_Scan_bwd_kernel_traitsILi32ELi4ELb1ELb1ELb0ELb1ELb1EN3c104HalfENS1_7complexIfEEEEv12SSMParamsBwd,"",@"SHT_CUDA_INFO"
	.sectionflags	@""
	.align	4


	//----- nvinfo : EIATTR_CUDA_API_VERSION
	.align		4
        /*0000*/ 	.byte	0x04, 0x37
        /*0002*/ 	.short	(.L_3927 - .L_3926)
.L_3926:
        /*0004*/ 	.word	0x00000082


	//----- nvinfo : EIATTR_SW2861232_WAR
	.align		4
.L_3927:
        /*0008*/ 	.byte	0x01, 0x35
	.zero		2


	//----- nvinfo : EIATTR_PARAM_CBANK
	.align		4
        /*000c*/ 	.byte	0x04, 0x0a
        /*000e*/ 	.short	(.L_3929 - .L_3928)
	.align		4
.L_3928:
        /*0010*/ 	.word	index@(.nv.constant0._Z25selective_scan_bwd_kernelI32Selective_Scan_bwd_kernel_traitsILi32ELi4ELb1ELb1ELb0ELb1ELb1EN3c104HalfENS1_7complexIfEEEEv12SSMParamsBwd)
        /*0014*/ 	.short	0x0160
        /*0016*/ 	.short	0x01f0


	//----- nvinfo : EIATTR_CBANK_PARAM_SIZE
	.align		4
.L_3929:
        /*0018*/ 	.byte	0x03, 0x19
        /*001a*/ 	.short	0x01f0


	//----- nvinfo : EIATTR_KPARAM_INFO
	.align		4
        /*001c*/ 	.byte	0x04, 0x17
        /*001e*/ 	.short	(.L_3931 - .L_3930)
.L_3930:
        /*0020*/ 	.word	0x00000000
        /*0024*/ 	.short	0x0000
        /*0026*/ 	.short	0x0000
        /*0028*/ 	.byte	0x00, 0xf0, 0xc1, 0x07


	//----- nvinfo : EIATTR_MAXREG_COUNT
	.align		4
.L_3931:
        /*002c*/ 	.byte	0x03, 0x1b
        /*002e*/ 	.short	0x00ff


	//----- nvinfo : EIATTR_NUM_BARRIERS
	.align		4
        /*0030*/ 	.byte	0x02, 0x4c
        /*0032*/ 	.byte	0x01
	.zero		1


	//----- nvinfo : EIATTR_MERCURY_ISA_VERSION
	.align		4
        /*0034*/ 	.byte	0x03, 0x5f
        /*0036*/ 	.short	0x0000


	//----- nvinfo : EIATTR_COOP_GROUP_MASK_REGIDS
	.align		4
        /*0038*/ 	.byte	0x04, 0x29
        /*003a*/ 	.short	(.L_3933 - .L_3932)


	//   ....[0]....
.L_3932:
        /*003c*/ 	.word	0xffffffff


	//   ....[1]....
        /*0040*/ 	.word	0xffffffff


	//   ....[2]....
        /*0044*/ 	.word	0xffffffff


	//   ....[3]....
        /*0048*/ 	.word	0xffffffff


	//   ....[4]....
        /*004c*/ 	.word	0xffffffff


	//   ....[5]....
        /*0050*/ 	.word	0xffffffff


	//   ....[6]....
        /*0054*/ 	.word	0xffffffff


	//   ....[7]....
        /*0058*/ 	.word	0xffffffff


	//   ....[8]....
        /*005c*/ 	.word	0xffffffff


	//   ....[9]....
        /*0060*/ 	.word	0xffffffff


	//   ....[10]....
        /*0064*/ 	.word	0xffffffff


	//   ....[11]....
        /*0068*/ 	.word	0xffffffff


	//   ....[12]....
        /*006c*/ 	.word	0xffffffff


	//   ....[13]....
        /*0070*/ 	.word	0xffffffff


	//   ....[14]....
        /*0074*/ 	.word	0xffffffff


	//   ....[15]....
        /*0078*/ 	.word	0xffffffff


	//   ....[16]....
        /*007c*/ 	.word	0xffffffff


	//   ....[17]....
        /*0080*/ 	.word	0xffffffff


	//   ....[18]....
        /*0084*/ 	.word	0xffffffff


	//   ....[19]....
        /*0088*/ 	.word	0xffffffff


	//   ....[20]....
        /*008c*/ 	.word	0xffffffff


	//   ....[21]....
        /*0090*/ 	.word	0xffffffff


	//   ....[22]....
        /*0094*/ 	.word	0xffffffff


	//   ....[23]....
        /*0098*/ 	.word	0xffffffff


	//   ....[24]....
        /*009c*/ 	.word	0xffffffff


	//   ....[25]....
        /*00a0*/ 	.word	0xffffffff


	//   ....[26]....
        /*00a4*/ 	.word	0xffffffff


	//   ....[27]....
        /*00a8*/ 	.word	0xffffffff


	//   ....[28]....
        /*00ac*/ 	.word	0xffffffff


	//   ....[29]....
        /*00b0*/ 	.word	0xffffffff


	//   ....[30]....
        /*00b4*/ 	.word	0xffffffff


	//   ....[31]....
        /*00b8*/ 	.word	0xffffffff


	//   ....[32]....
        /*00bc*/ 	.word	0xffffffff


	//   ....[33]....
        /*00c0*/ 	.word	0xffffffff


	//   ....[34]....
        /*00c4*/ 	.word	0xffffffff


	//   ....[35]....
        /*00c8*/ 	.word	0xffffffff


	//   ....[36]....
        /*00cc*/ 	.word	0xffffffff


	//   ....[37]....
        /*00d0*/ 	.word	0xffffffff


	//   ....[38]....
        /*00d4*/ 	.word	0xffffffff


	//   ....[39]....
        /*00d8*/ 	.word	0xffffffff


	//   ....[40]....
        /*00dc*/ 	.word	0xffffffff


	//   ....[41]....
        /*00e0*/ 	.word	0xffffffff


	//   ....[42]....
        /*00e4*/ 	.word	0xffffffff


	//   ....[43]....
        /*00e8*/ 	.word	0xffffffff


	//   ....[44]....
        /*00ec*/ 	.word	0xffffffff


	//   ....[45]....
        /*00f0*/ 	.word	0xffffffff


	//   ....[46]....
        /*00f4*/ 	.word	0xffffffff


	//   ....[47]....
        /*00f8*/ 	.word	0xffffffff


	//   ....[48]....
        /*00fc*/ 	.word	0xffffffff


	//   ....[49]....
        /*0100*/ 	.word	0xffffffff


	//   ....[50]....
        /*0104*/ 	.word	0xffffffff


	//   ....[51]....
        /*0108*/ 	.word	0xffffffff


	//   ....[52]....
        /*010c*/ 	.word	0xffffffff


	//   ....[53]....
        /*0110*/ 	.word	0xffffffff


	//   ....[54]....
        /*0114*/ 	.word	0xffffffff


	//   ....[55]....
        /*0118*/ 	.word	0xffffffff


	//   ....[56]....
        /*011c*/ 	.word	0xffffffff


	//   ....[57]....
        /*0120*/ 	.word	0xffffffff


	//   ....[58]....
        /*0124*/ 	.word	0xffffffff


	//   ....[59]....
        /*0128*/ 	.word	0xffffffff


	//   ....[60]....
        /*012c*/ 	.word	0xffffffff


	//   ....[61]....
        /*0130*/ 	.word	0xffffffff


	//   ....[62]....
        /*0134*/ 	.word	0xffffffff


	//   ....[63]....
        /*0138*/ 	.word	0xffffffff


	//   ....[64]....
        /*013c*/ 	.word	0xffffffff


	//   ....[65]....
        /*0140*/ 	.word	0xffffffff


	//   ....[66]....
        /*0144*/ 	.word	0xffffffff


	//   ....[67]....
        /*0148*/ 	.word	0xffffffff


	//   ....[68]....
        /*014c*/ 	.word	0xffffffff


	//   ....[69]....
        /*0150*/ 	.word	0xffffffff


	//   ....[70]....
        /*0154*/ 	.word	0xffffffff


	//   ....[71]....
        /*0158*/ 	.word	0xffffffff


	//   ....[72]....
        /*015c*/ 	.word	0xffffffff


	//   ....[73]....
        /*0160*/ 	.word	0xffffffff


	//   ....[74]....
        /*0164*/ 	.word	0xffffffff


	//   ....[75]....
        /*0168*/ 	.word	0xffffffff


	//   ....[76]....
        /*016c*/ 	.word	0xffffffff


	//   ....[77]....
        /*0170*/ 	.word	0xffffffff


	//   ....[78]....
        /*0174*/ 	.word	0xffffffff


	//   ....[79]....
        /*0178*/ 	.word	0xffffffff


	//   ....[80]....
        /*017c*/ 	.word	0xffffffff


	//   ....[81]....
        /*0180*/ 	.word	0xffffffff


	//   ....[82]....
        /*0184*/ 	.word	0xffffffff


	//   ....[83]....
        /*0188*/ 	.word	0xffffffff


	//   ....[84]....
        /*018c*/ 	.word	0xffffffff


	//   ....[85]....
        /*0190*/ 	.word	0xffffffff


	//   ....[86]....
        /*0194*/ 	.word	0xffffffff


	//   ....[87]....
        /*0198*/ 	.word	0xffffffff


	//   ....[88]....
        /*019c*/ 	.word	0xffffffff


	//   ....[89]....
        /*01a0*/ 	.word	0xffffffff


	//   ....[90]....
        /*01a4*/ 	.word	0xffffffff


	//   ....[91]....
        /*01a8*/ 	.word	0xffffffff


	//   ....[92]....
        /*01ac*/ 	.word	0xffffffff


	//   ....[93]....
        /*01b0*/ 	.word	0xffffffff


	//   ....[94]....
        /*01b4*/ 	.word	0xffffffff


	//   ....[95]....
        /*01b8*/ 	.word	0xffffffff


	//   ....[96]....
        /*01bc*/ 	.word	0xffffffff


	//----- nvinfo : EIATTR_COOP_GROUP_INSTR_OFFSETS
	.align		4
.L_3933:
        /*01c0*/ 	.byte	0x04, 0x28
        /*01c2*/ 	.short	(.L_3935 - .L_3934)


	//   ....[0]....
.L_3934:
        /*01c4*/ 	.word	0x00000a90


	//   ....[1]....
        /*01c8*/ 	.word	0x00000af0


	//   ....[2]....
        /*01cc*/ 	.word	0x00000ca0


	//   ....[3]....
        /*01d0*/ 	.word	0x00001670


	//   ....[4]....
        /*01d4*/ 	.word	0x000017e0


	//   ....[5]....
        /*01d8*/ 	.word	0x00001c30


	//   ....[6]....
        /*01dc*/ 	.word	0x00001de0


	//   ....[7]....
        /*01e0*/ 	.word	0x000024f0


	//   ....[8]....
        /*01e4*/ 	.word	0x00002af0


	//   ....[9]....
        /*01e8*/ 	.word	0x00002b30


	//   ....[10]....
        /*01ec*/ 	.word	0x00002b70


	//   ....[11]....
        /*01f0*/ 	.word	0x00002b90


	//   ....[12]....
        /*01f4*/ 	.word	0x00002ba0


	//   ....[13]....
        /*01f8*/ 	.word	0x00002bb0


	//   ....[14]....
        /*01fc*/ 	.word	0x00002c30


	//   ....[15]....
        /*0200*/ 	.word	0x00002c60


	//   ....[16]....
        /*0204*/ 	.word	0x00002ca0


	//   ....[17]....
        /*0208*/ 	.word	0x00002cb0


	//   ....[18]....
        /*020c*/ 	.word	0x00002d30


	//   ....[19]....
        /*0210*/ 	.word	0x00002d60


	//   ....[20]....
        /*0214*/ 	.word	0x00002da0


	//   ....[21]....
        /*0218*/ 	.word	0x00002db0


	//   ....[22]....
        /*021c*/ 	.word	0x00002e50


	//   ....[23]....
        /*0220*/ 	.word	0x00002e80


	//   ....[24]....
        /*0224*/ 	.word	0x00002ea0


	//   ....[25]....
        /*0228*/ 	.word	0x00002eb0


	//   ....[26]....
        /*022c*/ 	.word	0x00002f40


	//   ....[27]....
        /*0230*/ 	.word	0x00002fa0


	//   ....[28]....
        /*0234*/ 	.word	0x00002fd0


	//   ....[29]....
        /*0238*/ 	.word	0x00003000


	//   ....[30]....
        /*023c*/ 	.word	0x00003160


	//   ....[31]....
        /*0240*/ 	.word	0x000031a0


	//   ....[32]....
        /*0244*/ 	.word	0x000031e0


	//   ....[33]....
        /*0248*/ 	.word	0x00003220


	//   ....[34]....
        /*024c*/ 	.word	0x00003410


	//   ....[35]....
        /*0250*/ 	.word	0x00003430


	//   ....[36]....
        /*0254*/ 	.word	0x00003440


	//   ....[37]....
        /*0258*/ 	.word	0x00003450


	//   ....[38]....
        /*025c*/ 	.word	0x00003550


	//   ....[39]....
        /*0260*/ 	.word	0x00003590


	//   ....[40]....
        /*0264*/ 	.word	0x000035c0


	//   ....[41]....
        /*0268*/ 	.word	0x000035e0


	//   ....[42]....
        /*026c*/ 	.word	0x000036e0


	//   ....[43]....
        /*0270*/ 	.word	0x00003720


	//   ....[44]....
        /*0274*/ 	.word	0x00003760


	//   ....[45]....
        /*0278*/ 	.word	0x00003790


	//   ....[46]....
        /*027c*/ 	.word	0x00003880


	//   ....[47]....
        /*0280*/ 	.word	0x000038b0


	//   ....[48]....
        /*0284*/ 	.word	0x000038c0


	//   ....[49]....
        /*0288*/ 	.word	0x000038d0


	//   ....[50]....
        /*028c*/ 	.word	0x000039b0


	//   ....[51]....
        /*0290*/ 	.word	0x000039e0


	//   ....[52]....
        /*0294*/ 	.word	0x000039f0


	//   ....[53]....
        /*0298*/ 	.word	0x00003a00


	//   ....[54]....
        /*029c*/ 	.word	0x00003ae0


	//   ....[55]....
        /*02a0*/ 	.word	0x00003b20


	//   ....[56]....
        /*02a4*/ 	.word	0x00003b60


	//   ....[57]....
        /*02a8*/ 	.word	0x00003b90


	//   ....[58]....
        /*02ac*/ 	.word	0x00003bc0


	//   ....[59]....
        /*02b0*/ 	.word	0x00003bf0


	//   ....[60]....
        /*02b4*/ 	.word	0x00003c20


	//   ....[61]....
        /*02b8*/ 	.word	0x00003c50


	//   ....[62]....
        /*02bc*/ 	.word	0x00003c80


	//   ....[63]....
        /*02c0*/ 	.word	0x00003cb0


	//   ....[64]....
        /*02c4*/ 	.word	0x000047d0


	//   ....[65]....
        /*02c8*/ 	.word	0x00004810


	//   ....[66]....
        /*02cc*/ 	.word	0x00004850


	//   ....[67]....
        /*02d0*/ 	.word	0x00004890


	//   ....[68]....
        /*02d4*/ 	.word	0x000048e0


	//   ....[69]....
        /*02d8*/ 	.word	0x00004910


	//   ....[70]....
        /*02dc*/ 	.word	0x00004930


	//   ....[71]....
        /*02e0*/ 	.word	0x00004940


	//   ....[72]....
        /*02e4*/ 	.word	0x00004960


	//   ....[73]....
        /*02e8*/ 	.word	0x00004990


	//   ....[74]....
        /*02ec*/ 	.word	0x000049b0


	//   ....[75]....
        /*02f0*/ 	.word	0x000049d0


	//   ....[76]....
        /*02f4*/ 	.word	0x00004a10


	//   ....[77]....
        /*02f8*/ 	.word	0x00004a40


	//   ....[78]....
        /*02fc*/ 	.word	0x00004a70


	//   ....[79]....
        /*0300*/ 	.word	0x00004aa0


	//   ....[80]....
        /*0304*/ 	.word	0x00004b40


	//   ....[81]....
        /*0308*/ 	.word	0x00004b70


	//   ....[82]....
        /*030c*/ 	.word	0x00004bb0


	//   ....[83]....
        /*0310*/ 	.word	0x00004be0


	//   ....[84]....
        /*0314*/ 	.word	0x00004fb0


	//   ....[85]....
        /*0318*/ 	.word	0x000051b0


	//   ....[86]....
        /*031c*/ 	.word	0x00005550


	//   ....[87]....
        /*0320*/ 	.word	0x00005610


	//   ....[88]....
        /*0324*/ 	.word	0x00005660


	//   ....[89]....
        /*0328*/ 	.word	0x00005690


	//   ....[90]....
        /*032c*/ 	.word	0x000056b0


	//   ....[91]....
        /*0330*/ 	.word	0x000056d0


	//   ....[92]....
        /*0334*/ 	.word	0x00005780


	//   ....[93]....
        /*0338*/ 	.word	0x000057d0


	//   ....[94]....
        /*033c*/ 	.word	0x000057f0


	//   ....[95]....
        /*0340*/ 	.word	0x00005810


	//   ....[96]....
        /*0344*/ 	.word	0x00005830


	//----- nvinfo : EIATTR_EXIT_INSTR_OFFSETS
	.align		4
.L_3935:
        /*0348*/ 	.byte	0x04, 0x1c
        /*034a*/ 	.short	(.L_3937 - .L_3936)


	//   ....[0]....
.L_3936:
        /*034c*/ 	.word	0x000058f0


	//   ....[1]....
        /*0350*/ 	.word	0x00005b30


	//----- nvinfo : EIATTR_MAX_THREADS
	.align		4
.L_3937:
        /*0354*/ 	.byte	0x04, 0x05
        /*0356*/ 	.short	(.L_3939 - .L_3938)
.L_3938:
        /*0358*/ 	.word	0x00000020
        /*035c*/ 	.word	0x00000001
        /*0360*/ 	.word	0x00000001


	//----- nvinfo : EIATTR_CRS_STACK_SIZE
	.align		4
.L_3939:
        /*0364*/ 	.byte	0x04, 0x1e
        /*0366*/ 	.short	(.L_3941 - .L_3940)
.L_3940:
        /*0368*/ 	.word	0x00000000
.L_3941:


//--------------------- .nv.info._Z25selective_scan_bwd_kernelI32Selective_Scan_bwd_kernel_traitsILi32ELi4ELb1ELb1ELb1ELb0ELb0EN3c104HalfENS1_7complexIfEEEEv12SSMParamsBwd --------------------------
	.section	.nv.info._Z25selective_scan_bwd_kernelI32Selective_Scan_bwd_kernel_traitsILi32ELi4ELb1ELb1ELb1ELb0ELb0EN3c104HalfENS1_7complexIfEEEEv12SSMParamsBwd,"",@"SHT_CUDA_INFO"
	.sectionflags	@""
	.align	4


	//----- nvinfo : EIATTR_CUDA_API_VERSION
	.align		4
        /*0000*/ 	.byte	0x04, 0x37
        /*0002*/ 	.short	(.L_3943 - .L_3942)
.L_3942:
        /*0004*/ 	.word	0x00000082


	//----- nvinfo : EIATTR_SW2861232_WAR
	.align		4
.L_3943:
        /*0008*/ 	.byte	0x01, 0x35
	.zero		2


	//----- nvinfo : EIATTR_PARAM_CBANK
	.align		4
        /*000c*/ 	.byte	0x04, 0x0a
        /*000e*/ 	.short	(.L_3945 - .L_3944)
	.align		4
.L_3944:
        /*0010*/ 	.word	index@(.nv.constant0._Z25selective_scan_bwd_kernelI32Selective_Scan_bwd_kernel_traitsILi32ELi4ELb1ELb1ELb1ELb0ELb0EN3c104HalfENS1_7complexIfEEEEv12SSMParamsBwd)
        /*0014*/ 	.short	0x0160
        /*0016*/ 	.short	0x01f0


	//----- nvinfo : EIATTR_CBANK_PARAM_SIZE
	.align		4
.L_3945:
        /*0018*/ 	.byte	0x03, 0x19
        /*001a*/ 	.short	0x01f0


	//----- nvinfo : EIATTR_KPARAM_INFO
	.align		4
        /*001c*/ 	.byte	0x04, 0x17
        /*001e*/ 	.short	(.L_3947 - .L_3946)
.L_3946:
        /*0020*/ 	.word	0x00000000
        /*0024*/ 	.short	0x0000
        /*0026*/ 	.short	0x0000
        /*0028*/ 	.byte	0x00, 0xf0, 0xc1, 0x07


	//----- nvinfo : EIATTR_MAXREG_COUNT
	.align		4
.L_3947:
        /*002c*/ 	.byte	0x03, 0x1b
        /*002e*/ 	.short	0x00ff


	//----- nvinfo : EIATTR_NUM_BARRIERS
	.align		4
        /*0030*/ 	.byte	0x02, 0x4c
        /*0032*/ 	.byte	0x01
	.zero		1


	//----- nvinfo : EIATTR_MERCURY_ISA_VERSION
	.align		4
        /*0034*/ 	.byte	0x03, 0x5f
        /*0036*/ 	.short	0x0000


	//----- nvinfo : EIATTR_COOP_GROUP_MASK_REGIDS
	.align		4
        /*0038*/ 	.byte	0x04, 0x29
        /*003a*/ 	.short	(.L_3949 - .L_3948)


	//   ....[0]....
.L_3948:
        /*003c*/ 	.word	0xffffffff


	//   ....[1]....
        /*0040*/ 	.word	0xffffffff


	//   ....[2]....
        /*0044*/ 	.word	0xffffffff


	//   ....[3]....
        /*0048*/ 	.word	0xffffffff


	//   ....[4]....
        /*004c*/ 	.word	0xffffffff


	//   ....[5]....
        /*0050*/ 	.word	0xffffffff


	//   ....[6]....
        /*0054*/ 	.word	0xffffffff


	//   ....[7]....
        /*0058*/ 	.word	0xffffffff


	//   ....[8]....
        /*005c*/ 	.word	0xffffffff


	//   ....[9]....
        /*0060*/ 	.word	0xffffffff


	//   ....[10]....
        /*0064*/ 	.word	0xffffffff


	//   ....[11]....
        /*0068*/ 	.word	0xffffffff


	//   ....[12]....
        /*006c*/ 	.word	0xffffffff


	//   ....[13]....
        /*0070*/ 	.word	0xffffffff


	//   ....[14]....
        /*0074*/ 	.word	0xffffffff


	//   ....[15]....
        /*0078*/ 	.word	0xffffffff


	//   ....[16]....
        /*007c*/ 	.word	0xffffffff


	//   ....[17]....
        /*0080*/ 	.word	0xffffffff


	//   ....[18]....
        /*0084*/ 	.word	0xffffffff


	//   ....[19]....
        /*0088*/ 	.word	0xffffffff


	//   ....[20]....
        /*008c*/ 	.word	0xffffffff


	//   ....[21]....
        /*0090*/ 	.word	0xffffffff


	//   ....[22]....
        /*0094*/ 	.word	0xffffffff


	//   ....[23]....
        /*0098*/ 	.word	0xffffffff


	//   ....[24]....
        /*009c*/ 	.word	0xffffffff


	//   ....[25]....
        /*00a0*/ 	.word	0xffffffff


	//   ....[26]....
        /*00a4*/ 	.word	0xffffffff


	//   ....[27]....
        /*00a8*/ 	.word	0xffffffff


	//   ....[28]....
        /*00ac*/ 	.word	0xffffffff


	//   ....[29]....
        /*00b0*/ 	.word	0xffffffff


	//   ....[30]....
        /*00b4*/ 	.word	0xffffffff


	//   ....[31]....
        /*00b8*/ 	.word	0xffffffff


	//   ....[32]....
        /*00bc*/ 	.word	0xffffffff


	//   ....[33]....
        /*00c0*/ 	.word	0xffffffff


	//   ....[34]....
        /*00c4*/ 	.word	0xffffffff


	//   ....[35]....
        /*00c8*/ 	.word	0xffffffff


	//   ....[36]....
        /*00cc*/ 	.word	0xffffffff


	//   ....[37]....
        /*00d0*/ 	.word	0xffffffff


	//   ....[38]....
        /*00d4*/ 	.word	0xffffffff


	//   ....[39]....
        /*00d8*/ 	.word	0xffffffff


	//   ....[40]....
        /*00dc*/ 	.word	0xffffffff


	//   ....[41]....
        /*00e0*/ 	.word	0xffffffff


	//   ....[42]....
        /*00e4*/ 	.word	0xffffffff


	//   ....[43]....
        /*00e8*/ 	.word	0xffffffff


	//   ....[44]....
        /*00ec*/ 	.word	0xffffffff


	//   ....[45]....
        /*00f0*/ 	.word	0xffffffff


	//   ....[46]....
        /*00f4*/ 	.word	0xffffffff


	//   ....[47]....
        /*00f8*/ 	.word	0xffffffff


	//   ....[48]....
        /*00fc*/ 	.word	0xffffffff


	//   ....[49]....
        /*0100*/ 	.word	0xffffffff


	//   ....[50]....
        /*0104*/ 	.word	0xffffffff


	//   ....[51]....
        /*0108*/ 	.word	0xffffffff


	//   ....[52]....
        /*010c*/ 	.word	0xffffffff


	//   ....[53]....
        /*0110*/ 	.word	0xffffffff


	//   ....[54]....
        /*0114*/ 	.word	0xffffffff


	//   ....[55]....
        /*0118*/ 	.word	0xffffffff


	//   ....[56]....
        /*011c*/ 	.word	0xffffffff


	//   ....[57]....
        /*0120*/ 	.word	0xffffffff


	//   ....[58]....
        /*0124*/ 	.word	0xffffffff


	//   ....[59]....
        /*0128*/ 	.word	0xffffffff


	//   ....[60]....
        /*012c*/ 	.word	0xffffffff


	//   ....[61]....
        /*0130*/ 	.word	0xffffffff


	//   ....[62]....
        /*0134*/ 	.word	0xffffffff


	//   ....[63]....
        /*0138*/ 	.word	0xffffffff


	//   ....[64]....
        /*013c*/ 	.word	0xffffffff


	//   ....[65]....
        /*0140*/ 	.word	0xffffffff


	//   ....[66]....
        /*0144*/ 	.word	0xffffffff


	//   ....[67]....
        /*0148*/ 	.word	0xffffffff


	//   ....[68]....
        /*014c*/ 	.word	0xffffffff


	//   ....[69]....
        /*0150*/ 	.word	0xffffffff


	//   ....[70]....
        /*0154*/ 	.word	0xffffffff


	//   ....[71]....
        /*0158*/ 	.word	0xffffffff


	//   ....[72]....
        /*015c*/ 	.word	0xffffffff


	//   ....[73]....
        /*0160*/ 	.word	0xffffffff


	//   ....[74]....
        /*0164*/ 	.word	0xffffffff


	//   ....[75]....
        /*0168*/ 	.word	0xffffffff


	//   ....[76]....
        /*016c*/ 	.word	0xffffffff


	//   ....[77]....
        /*0170*/ 	.word	0xffffffff


	//   ....[78]....
        /*0174*/ 	.word	0xffffffff


	//   ....[79]....
        /*0178*/ 	.word	0xffffffff


	//   ....[80]....
        /*017c*/ 	.word	0xffffffff


	//   ....[81]....
        /*0180*/ 	.word	0xffffffff


	//   ....[82]....
        /*0184*/ 	.word	0xffffffff


	//----- nvinfo : EIATTR_COOP_GROUP_INSTR_OFFSETS
	.align		4
.L_3949:
        /*0188*/ 	.byte	0x04, 0x28
        /*018a*/ 	.short	(.L_3951 - .L_3950)


	//   ....[0]....
.L_3950:
        /*018c*/ 	.word	0x000009d0


	//   ....[1]....
        /*0190*/ 	.word	0x00000a30


	//   ....[2]....
        /*0194*/ 	.word	0x00000b00


	//   ....[3]....
        /*0198*/ 	.word	0x00001350


	//   ....[4]....
        /*019c*/ 	.word	0x00001580


	//   ....[5]....
        /*01a0*/ 	.word	0x00001b60


	//   ....[6]....
        /*01a4*/ 	.word	0x00001ba0


	//   ....[7]....
        /*01a8*/ 	.word	0x00001bd0


	//   ....[8]....
        /*01ac*/ 	.word	0x00001c00


	//   ....[9]....
        /*01b0*/ 	.word	0x00001c10


	//   ....[10]....
        /*01b4*/ 	.word	0x00001c20


	//   ....[11]....
        /*01b8*/ 	.word	0x00001ce0


	//   ....[12]....
        /*01bc*/ 	.word	0x00001d00


	//   ....[13]....
        /*01c0*/ 	.word	0x00001d10


	//   ....[14]....
        /*01c4*/ 	.word	0x00001d20


	//   ....[15]....
        /*01c8*/ 	.word	0x00001de0


	//   ....[16]....
        /*01cc*/ 	.word	0x00001e00


	//   ....[17]....
        /*01d0*/ 	.word	0x00001e10


	//   ....[18]....
        /*01d4*/ 	.word	0x00001e20


	//   ....[19]....
        /*01d8*/ 	.word	0x00001ee0


	//   ....[20]....
        /*01dc*/ 	.word	0x00001f00


	//   ....[21]....
        /*01e0*/ 	.word	0x00001f10


	//   ....[22]....
        /*01e4*/ 	.word	0x00001f20


	//   ....[23]....
        /*01e8*/ 	.word	0x00002010


	//   ....[24]....
        /*01ec*/ 	.word	0x00002050


	//   ....[25]....
        /*01f0*/ 	.word	0x00002090


	//   ....[26]....
        /*01f4*/ 	.word	0x000020c0


	//   ....[27]....
        /*01f8*/ 	.word	0x00002240


	//   ....[28]....
        /*01fc*/ 	.word	0x00002280


	//   ....[29]....
        /*0200*/ 	.word	0x000022c0


	//   ....[30]....
        /*0204*/ 	.word	0x00002300


	//   ....[31]....
        /*0208*/ 	.word	0x00002520


	//   ....[32]....
        /*020c*/ 	.word	0x00002550


	//   ....[33]....
        /*0210*/ 	.word	0x00002560


	//   ....[34]....
        /*0214*/ 	.word	0x00002570


	//   ....[35]....
        /*0218*/ 	.word	0x00002650


	//   ....[36]....
        /*021c*/ 	.word	0x00002680


	//   ....[37]....
        /*0220*/ 	.word	0x000026a0


	//   ....[38]....
        /*0224*/ 	.word	0x000026b0


	//   ....[39]....
        /*0228*/ 	.word	0x00002790


	//   ....[40]....
        /*022c*/ 	.word	0x000027b0


	//   ....[41]....
        /*0230*/ 	.word	0x000027c0


	//   ....[42]....
        /*0234*/ 	.word	0x000027d0


	//   ....[43]....
        /*0238*/ 	.word	0x000028b0


	//   ....[44]....
        /*023c*/ 	.word	0x000028d0


	//   ....[45]....
        /*0240*/ 	.word	0x000028e0


	//   ....[46]....
        /*0244*/ 	.word	0x000028f0


	//   ....[47]....
        /*0248*/ 	.word	0x000029d0


	//   ....[48]....
        /*024c*/ 	.word	0x00002a00


	//   ....[49]....
        /*0250*/ 	.word	0x00002a20


	//   ....[50]....
        /*0254*/ 	.word	0x00002a30


	//   ....[51]....
        /*0258*/ 	.word	0x00002b20


	//   ....[52]....
        /*025c*/ 	.word	0x00002b60


	//   ....[53]....
        /*0260*/ 	.word	0x00002ba0


	//   ....[54]....
        /*0264*/ 	.word	0x00002bd0


	//   ....[55]....
        /*0268*/ 	.word	0x00002c00


	//   ....[56]....
        /*026c*/ 	.word	0x00002c30


	//   ....[57]....
        /*0270*/ 	.word	0x00002c50


	//   ....[58]....
        /*0274*/ 	.word	0x00002c70


	//   ....[59]....
        /*0278*/ 	.word	0x00002ca0


	//   ....[60]....
        /*027c*/ 	.word	0x00002cd0


	//   ....[61]....
        /*0280*/ 	.word	0x00003d70


	//   ....[62]....
        /*0284*/ 	.word	0x00003db0


	//   ....[63]....
        /*0288*/ 	.word	0x00003e10


	//   ....[64]....
        /*028c*/ 	.word	0x00003e30


	//   ....[65]....
        /*0290*/ 	.word	0x00003e60


	//   ....[66]....
        /*0294*/ 	.word	0x00003e80


	//   ....[67]....
        /*0298*/ 	.word	0x00003eb0


	//   ....[68]....
        /*029c*/ 	.word	0x00003ee0


	//   ....[69]....
        /*02a0*/ 	.word	0x00003f50


	//   ....[70]....
        /*02a4*/ 	.word	0x00003f90


	//   ....[71]....
        /*02a8*/ 	.word	0x00004510


	//   ....[72]....
        /*02ac*/ 	.word	0x00004700


	//   ....[73]....
        /*02b0*/ 	.word	0x000047c0


	//   ....[74]....
        /*02b4*/ 	.word	0x00004810


	//   ....[75]....
        /*02b8*/ 	.word	0x00004840


	//   ....[76]....
        /*02bc*/ 	.word	0x00004860


	//   ....[77]....
        /*02c0*/ 	.word	0x00004880


	//   ....[78]....
        /*02c4*/ 	.word	0x00004930


	//   ....[79]....
        /*02c8*/ 	.word	0x00004980


	//   ....[80]....
        /*02cc*/ 	.word	0x000049a0


	//   ....[81]....
        /*02d0*/ 	.word	0x000049c0


	//   ....[82]....
        /*02d4*/ 	.word	0x000049e0


	//----- nvinfo : EIATTR_EXIT_INSTR_OFFSETS
	.align		4
.L_3951:
        /*02d8*/ 	.byte	0x04, 0x1c
        /*02da*/ 	.short	(.L_3953 - .L_3952)


	//   ....[0]....
.L_3952:
        /*02dc*/ 	.word	0x00004aa0


	//   ....[1]....
        /*02e0*/ 	.word	0x00004bf0


	//----- nvinfo : EIATTR_MAX_THREADS
	.align		4
.L_3953:
        /*02e4*/ 	.byte	0x04, 0x05
        /*02e6*/ 	.short	(.L_3955 - .L_3954)
.L_3954:
        /*02e8*/ 	.word	0x00000020
        /*02ec*/ 	.word	0x00000001
        /*02f0*/ 	.word	0x00000001


	//----- nvinfo : EIATTR_CRS_STACK_SIZE
	.align		4
.L_3955:
        /*02f4*/ 	.byte	0x04, 0x1e
        /*02f6*/ 	.short	(.L_3957 - .L_3956)
.L_3956:
        /*02f8*/ 	.word	0x00000000
.L_3957:


//--------------------- .nv.info._Z25selective_scan_bwd_kernelI32Selective_Scan_bwd_kernel_traitsILi32ELi4ELb1ELb1ELb1ELb0ELb1EN3c104HalfENS1_7complexIfEEEEv12SSMParamsBwd --------------------------
	.section	.nv.info._Z25selective_scan_bwd_kernelI32Selective_Scan_bwd_kernel_traitsILi32ELi4ELb1ELb1ELb1ELb0ELb1EN3c104HalfENS1_7complexIfEEEEv12SSMParamsBwd,"",@"SHT_CUDA_INFO"
	.sectionflags	@""
	.align	4


	//----- nvinfo : EIATTR_CUDA_API_VERSION
	.align		4
        /*0000*/ 	.byte	0x04, 0x37
        /*0002*/ 	.short	(.L_3959 - .L_3958)
.L_3958:
        /*0004*/ 	.word	0x00000082


	//----- nvinfo : EIATTR_SW2861232_WAR
	.align		4
.L_3959:
        /*0008*/ 	.byte	0x01, 0x35
	.zero		2


	//----- nvinfo : EIATTR_PARAM_CBANK
	.align		4
        /*000c*/ 	.byte	0x04, 0x0a
        /*000e*/ 	.short	(.L_3961 - .L_3960)
	.align		4
.L_3960:
        /*0010*/ 	.word	index@(.nv.constant0._Z25selective_scan_bwd_kernelI32Selective_Scan_bwd_kernel_traitsILi32ELi4ELb1ELb1ELb1ELb0ELb1EN3c104HalfENS1_7complexIfEEEEv12SSMParamsBwd)
        /*0014*/ 	.short	0x0160
        /*0016*/ 	.short	0x01f0


	//----- nvinfo : EIATTR_CBANK_PARAM_SIZE
	.align		4
.L_3961:
        /*0018*/ 	.byte	0x03, 0x19
        /*001a*/ 	.short	0x01f0


	//----- nvinfo : EIATTR_KPARAM_INFO
	.align		4
        /*001c*/ 	.byte	0x04, 0x17
        /*001e*/ 	.short	(.L_3963 - .L_3962)
.L_3962:
        /*0020*/ 	.word	0x00000000
        /*0024*/ 	.short	0x0000
        /*0026*/ 	.short	0x0000
        /*0028*/ 	.byte	0x00, 0xf0, 0xc1, 0x07


	//----- nvinfo : EIATTR_MAXREG_COUNT
	.align		4
.L_3963:
        /*002c*/ 	.byte	0x03, 0x1b
        /*002e*/ 	.short	0x00ff


	//----- nvinfo : EIATTR_NUM_BARRIERS
	.align		4
        /*0030*/ 	.byte	0x02, 0x4c
        /*0032*/ 	.byte	0x01
	.zero		1


	//----- nvinfo : EIATTR_MERCURY_ISA_VERSION
	.align		4
        /*0034*/ 	.byte	0x03, 0x5f
        /*0036*/ 	.short	0x0000


	//----- nvinfo : EIATTR_COOP_GROUP_MASK_REGIDS
	.align		4
        /*0038*/ 	.byte	0x04, 0x29
        /*003a*/ 	.short	(.L_3965 - .L_3964)


	//   ....[0]....
.L_3964:
        /*003c*/ 	.word	0xffffffff


	//   ....[1]....
        /*0040*/ 	.word	0xffffffff


	//   ....[2]....
        /*0044*/ 	.word	0xffffffff


	//   ....[3]....
        /*0048*/ 	.word	0xffffffff


	//   ....[4]....
        /*004c*/ 	.word	0xffffffff


	//   ....[5]....
        /*0050*/ 	.word	0xffffffff


	//   ....[6]....
        /*0054*/ 	.word	0xffffffff


	//   ....[7]....
        /*0058*/ 	.word	0xffffffff


	//   ....[8]....
        /*005c*/ 	.word	0xffffffff


	//   ....[9]....
        /*0060*/ 	.word	0xffffffff


	//   ....[10]....
        /*0064*/ 	.word	0xffffffff


	//   ....[11]....
        /*0068*/ 	.word	0xffffffff


	//   ....[12]....
        /*006c*/ 	.word	0xffffffff


	//   ....[13]....
        /*0070*/ 	.word	0xffffffff


	//   ....[14]....
        /*0074*/ 	.word	0xffffffff


	//   ....[15]....
        /*0078*/ 	.word	0xffffffff


	//   ....[16]....
        /*007c*/ 	.word	0xffffffff


	//   ....[17]....
        /*0080*/ 	.word	0xffffffff


	//   ....[18]....
        /*0084*/ 	.word	0xffffffff


	//   ....[19]....
        /*0088*/ 	.word	0xffffffff


	//   ....[20]....
        /*008c*/ 	.word	0xffffffff


	//   ....[21]....
        /*0090*/ 	.word	0xffffffff


	//   ....[22]....
        /*0094*/ 	.word	0xffffffff


	//   ....[23]....
        /*0098*/ 	.word	0xffffffff


	//   ....[24]....
        /*009c*/ 	.word	0xffffffff


	//   ....[25]....
        /*00a0*/ 	.word	0xffffffff


	//   ....[26]....
        /*00a4*/ 	.word	0xffffffff


	//   ....[27]....
        /*00a8*/ 	.word	0xffffffff


	//   ....[28]....
        /*00ac*/ 	.word	0xffffffff


	//   ....[29]....
        /*00b0*/ 	.word	0xffffffff


	//   ....[30]....
        /*00b4*/ 	.word	0xffffffff


	//   ....[31]....
        /*00b8*/ 	.word	0xffffffff


	//   ....[32]....
        /*00bc*/ 	.word	0xffffffff


	//   ....[33]....
        /*00c0*/ 	.word	0xffffffff


	//   ....[34]....
        /*00c4*/ 	.word	0xffffffff


	//   ....[35]....
        /*00c8*/ 	.word	0xffffffff


	//   ....[36]....
        /*00cc*/ 	.word	0xffffffff


	//   ....[37]....
        /*00d0*/ 	.word	0xffffffff


	//   ....[38]....
        /*00d4*/ 	.word	0xffffffff


	//   ....[39]....
        /*00d8*/ 	.word	0xffffffff


	//   ....[40]....
        /*00dc*/ 	.word	0xffffffff


	//   ....[41]....
        /*00e0*/ 	.word	0xffffffff


	//   ....[42]....
        /*00e4*/ 	.word	0xffffffff


	//   ....[43]....
        /*00e8*/ 	.word	0xffffffff


	//   ....[44]....
        /*00ec*/ 	.word	0xffffffff


	//   ....[45]....
        /*00f0*/ 	.word	0xffffffff


	//   ....[46]....
        /*00f4*/ 	.word	0xffffffff


	//   ....[47]....
        /*00f8*/ 	.word	0xffffffff


	//   ....[48]....
        /*00fc*/ 	.word	0xffffffff


	//   ....[49]....
        /*0100*/ 	.word	0xffffffff


	//   ....[50]....
        /*0104*/ 	.word	0xffffffff


	//   ....[51]....
        /*0108*/ 	.word	0xffffffff


	//   ....[52]....
        /*010c*/ 	.word	0xffffffff


	//   ....[53]....
        /*0110*/ 	.word	0xffffffff


	//   ....[54]....
        /*0114*/ 	.word	0xffffffff


	//   ....[55]....
        /*0118*/ 	.word	0xffffffff


	//   ....[56]....
        /*011c*/ 	.word	0xffffffff


	//   ....[57]....
        /*0120*/ 	.word	0xffffffff


	//   ....[58]....
        /*0124*/ 	.word	0xffffffff


	//   ....[59]....
        /*0128*/ 	.word	0xffffffff


	//   ....[60]....
        /*012c*/ 	.word	0xffffffff


	//   ....[61]....
        /*0130*/ 	.word	0xffffffff


	//   ....[62]....
        /*0134*/ 	.word	0xffffffff


	//   ....[63]....
        /*0138*/ 	.word	0xffffffff


	//   ....[64]....
        /*013c*/ 	.word	0xffffffff


	//   ....[65]....
        /*0140*/ 	.word	0xffffffff


	//   ....[66]....
        /*0144*/ 	.word	0xffffffff


	//   ....[67]....
        /*0148*/ 	.word	0xffffffff


	//   ....[68]....
        /*014c*/ 	.word	0xffffffff


	//   ....[69]....
        /*0150*/ 	.word	0xffffffff


	//   ....[70]....
        /*0154*/ 	.word	0xffffffff


	//   ....[71]....
        /*0158*/ 	.word	0xffffffff


	//   ....[72]....
        /*015c*/ 	.word	0xffffffff


	//   ....[73]....
        /*0160*/ 	.word	0xffffffff


	//   ....[74]....
        /*0164*/ 	.word	0xffffffff


	//   ....[75]....
        /*0168*/ 	.word	0xffffffff


	//   ....[76]....
        /*016c*/ 	.word	0xffffffff


	//   ....[77]....
        /*0170*/ 	.word	0xffffffff


	//   ....[78]....
        /*0174*/ 	.word	0xffffffff


	//   ....[79]....
        /*0178*/ 	.word	0xffffffff


	//   ....[80]....
        /*017c*/ 	.word	0xffffffff


	//   ....[81]....
        /*0180*/ 	.word	0xffffffff


	//   ....[82]....
        /*0184*/ 	.word	0xffffffff


	//   ....[83]....
        /*0188*/ 	.word	0xffffffff


	//   ....[84]....
        /*018c*/ 	.word	0xffffffff


	//   ....[85]....
        /*0190*/ 	.word	0xffffffff


	//   ....[86]....
        /*0194*/ 	.word	0xffffffff


	//----- nvinfo : EIATTR_COOP_GROUP_INSTR_OFFSETS
	.align		4
.L_3965:
        /*0198*/ 	.byte	0x04, 0x28
        /*019a*/ 	.short	(.L_3967 - .L_3966)


	//   ....[0]....
.L_3966:
        /*019c*/ 	.word	0x00000a10


	//   ....[1]....
        /*01a0*/ 	.word	0x00000a70


	//   ....[2]....
        /*01a4*/ 	.word	0x00000b90


	//   ....[3]....
        /*01a8*/ 	.word	0x00000c90


	//   ....[4]....
        /*01ac*/ 	.word	0x00000ea0


	//   ....[5]....
        /*01b0*/ 	.word	0x00001260


	//   ....[6]....
        /*01b4*/ 	.word	0x00001490


	//   ....[7]....
        /*01b8*/ 	.word	0x00001c90


	//   ....[8]....
        /*01bc*/ 	.word	0x00001eb0


	//   ....[9]....
        /*01c0*/ 	.word	0x000024a0


	//   ....[10]....
        /*01c4*/ 	.word	0x000024e0


	//   ....[11]....
        /*01c8*/ 	.word	0x00002510


	//   ....[12]....
        /*01cc*/ 	.word	0x00002540


	//   ....[13]....
        /*01d0*/ 	.word	0x000025d0


	//   ....[14]....
        /*01d4*/ 	.word	0x00002620


	//   ....[15]....
        /*01d8*/ 	.word	0x00002630


	//   ....[16]....
        /*01dc*/ 	.word	0x00002640


	//   ....[17]....
        /*01e0*/ 	.word	0x000026e0


	//   ....[18]....
        /*01e4*/ 	.word	0x00002710


	//   ....[19]....
        /*01e8*/ 	.word	0x00002730


	//   ....[20]....
        /*01ec*/ 	.word	0x00002740


	//   ....[21]....
        /*01f0*/ 	.word	0x00002800


	//   ....[22]....
        /*01f4*/ 	.word	0x00002820


	//   ....[23]....
        /*01f8*/ 	.word	0x00002830


	//   ....[24]....
        /*01fc*/ 	.word	0x00002840


	//   ....[25]....
        /*0200*/ 	.word	0x00002920


	//   ....[26]....
        /*0204*/ 	.word	0x00002960


	//   ....[27]....
        /*0208*/ 	.word	0x000029a0


	//   ....[28]....
        /*020c*/ 	.word	0x000029e0


	//   ....[29]....
        /*0210*/ 	.word	0x00002b60


	//   ....[30]....
        /*0214*/ 	.word	0x00002ba0


	//   ....[31]....
        /*0218*/ 	.word	0x00002bd0


	//   ....[32]....
        /*021c*/ 	.word	0x00002c10


	//   ....[33]....
        /*0220*/ 	.word	0x00002c40


	//   ....[34]....
        /*0224*/ 	.word	0x00002c80


	//   ....[35]....
        /*0228*/ 	.word	0x00002e70


	//   ....[36]....
        /*022c*/ 	.word	0x00002e90


	//   ....[37]....
        /*0230*/ 	.word	0x00002ea0


	//   ....[38]....
        /*0234*/ 	.word	0x00002eb0


	//   ....[39]....
        /*0238*/ 	.word	0x00002fa0


	//   ....[40]....
        /*023c*/ 	.word	0x00002fd0


	//   ....[41]....
        /*0240*/ 	.word	0x00002fe0


	//   ....[42]....
        /*0244*/ 	.word	0x00002ff0


	//   ....[43]....
        /*0248*/ 	.word	0x000030d0


	//   ....[44]....
        /*024c*/ 	.word	0x000030f0


	//   ....[45]....
        /*0250*/ 	.word	0x00003100


	//   ....[46]....
        /*0254*/ 	.word	0x00003110


	//   ....[47]....
        /*0258*/ 	.word	0x000031f0


	//   ....[48]....
        /*025c*/ 	.word	0x00003210


	//   ....[49]....
        /*0260*/ 	.word	0x00003220


	//   ....[50]....
        /*0264*/ 	.word	0x00003230


	//   ....[51]....
        /*0268*/ 	.word	0x00003310


	//   ....[52]....
        /*026c*/ 	.word	0x00003340


	//   ....[53]....
        /*0270*/ 	.word	0x00003360


	//   ....[54]....
        /*0274*/ 	.word	0x00003370


	//   ....[55]....
        /*0278*/ 	.word	0x00003460


	//   ....[56]....
        /*027c*/ 	.word	0x000034a0


	//   ....[57]....
        /*0280*/ 	.word	0x000034e0


	//   ....[58]....
        /*0284*/ 	.word	0x00003500


	//   ....[59]....
        /*0288*/ 	.word	0x00003530


	//   ....[60]....
        /*028c*/ 	.word	0x00003560


	//   ....[61]....
        /*0290*/ 	.word	0x00003580


	//   ....[62]....
        /*0294*/ 	.word	0x000035a0


	//   ....[63]....
        /*0298*/ 	.word	0x000035d0


	//   ....[64]....
        /*029c*/ 	.word	0x00003600


	//   ....[65]....
        /*02a0*/ 	.word	0x00004660


	//   ....[66]....
        /*02a4*/ 	.word	0x000046a0


	//   ....[67]....
        /*02a8*/ 	.word	0x00004730


	//   ....[68]....
        /*02ac*/ 	.word	0x00004750


	//   ....[69]....
        /*02b0*/ 	.word	0x00004780


	//   ....[70]....
        /*02b4*/ 	.word	0x000047a0


	//   ....[71]....
        /*02b8*/ 	.word	0x000047f0


	//   ....[72]....
        /*02bc*/ 	.word	0x00004820


	//   ....[73]....
        /*02c0*/ 	.word	0x000048d0


	//   ....[74]....
        /*02c4*/ 	.word	0x00004910


	//   ....[75]....
        /*02c8*/ 	.word	0x00004dc0


	//   ....[76]....
        /*02cc*/ 	.word	0x00004fc0


	//   ....[77]....
        /*02d0*/ 	.word	0x00005080


	//   ....[78]....
        /*02d4*/ 	.word	0x000050d0


	//   ....[79]....
        /*02d8*/ 	.word	0x00005100


	//   ....[80]....
        /*02dc*/ 	.word	0x00005120


	//   ....[81]....
        /*02e0*/ 	.word	0x00005140


	//   ....[82]....
        /*02e4*/ 	.word	0x000051f0


	//   ....[83]....
        /*02e8*/ 	.word	0x00005240


	//   ....[84]....
        /*02ec*/ 	.word	0x00005260


	//   ....[85]....
        /*02f0*/ 	.word	0x00005280


	//   ....[86]....
        /*02f4*/ 	.word	0x000052a0


	//----- nvinfo : EIATTR_EXIT_INSTR_OFFSETS
	.align		4
.L_3967:
        /*02f8*/ 	.byte	0x04, 0x1c
        /*02fa*/ 	.short	(.L_3969 - .L_3968)


	//   ....[0]....
.L_3968:
        /*02fc*/ 	.word	0x00005360


	//   ....[1]....
        /*0300*/ 	.word	0x000054b0


	//----- nvinfo : EIATTR_MAX_THREADS
	.align		4
.L_3969:
        /*0304*/ 	.byte	0x04, 0x05
        /*0306*/ 	.short	(.L_3971 - .L_3970)
.L_3970:
        /*0308*/ 	.word	0x00000020
        /*030c*/ 	.word	0x00000001
        /*0310*/ 	.word	0x00000001


	//----- nvinfo : EIATTR_CRS_STACK_SIZE
	.align		4
.L_3971:
        /*0314*/ 	.byte	0x04, 0x1e
        /*0316*/ 	.short	(.L_3973 - .L_3972)
.L_3972:
        /*0318*/ 	.word	0x00000000
.L_3973:


//--------------------- .nv.info._Z25selective_scan_bwd_kernelI32Selective_Scan_bwd_kernel_traitsILi32ELi4ELb1ELb1ELb1ELb1ELb0EN3c104HalfENS1_7complexIfEEEEv12SSMParamsBwd --------------------------
	.section	.nv.info._Z25selective_scan_bwd_kernelI32Selective_Scan_bwd_kernel_traitsILi32ELi4ELb1ELb1ELb1ELb1ELb0EN3c104HalfENS1_7complexIfEEEEv12SSMParamsBwd,"",@"SHT_CUDA_INFO"
	.sectionflags	@""
	.align	4


	//----- nvinfo : EIATTR_CUDA_API_VERSION
	.align		4
        /*0000*/ 	.byte	0x04, 0x37
        /*0002*/ 	.short	(.L_3975 - .L_3974)
.L_3974:
        /*0004*/ 	.word	0x00000082


	//----- nvinfo : EIATTR_SW2861232_WAR
	.align		4
.L_3975:
        /*0008*/ 	.byte	0x01, 0x35
	.zero		2


	//----- nvinfo : EIATTR_PARAM_CBANK
	.align		4
        /*000c*/ 	.byte	0x04, 0x0a
        /*000e*/ 	.short	(.L_3977 - .L_3976)
	.align		4
.L_3976:
        /*0010*/ 	.word	index@(.nv.constant0._Z25selective_scan_bwd_kernelI32Selective_Scan_bwd_kernel_traitsILi32ELi4ELb1ELb1ELb1ELb1ELb0EN3c104HalfENS1_7complexIfEEEEv12SSMParamsBwd)
        /*0014*/ 	.short	0x0160
        /*0016*/ 	.short	0x01f0


	//----- nvinfo : EIATTR_CBANK_PARAM_SIZE
	.align		4
.L_3977:
        /*0018*/ 	.byte	0x03, 0x19
        /*001a*/ 	.short	0x01f0


	//----- nvinfo : EIATTR_KPARAM_INFO
	.align		4
        /*001c*/ 	.byte	0x04, 0x17
        /*001e*/ 	.short	(.L_3979 - .L_3978)
.L_3978:
        /*0020*/ 	.word	0x00000000
        /*0024*/ 	.short	0x0000
        /*0026*/ 	.short	0x0000
        /*0028*/ 	.byte	0x00, 0xf0, 0xc1, 0x07


	//----- nvinfo : EIATTR_MAXREG_COUNT
	.align		4
.L_3979:
        /*002c*/ 	.byte	0x03, 0x1b
        /*002e*/ 	.short	0x00ff


	//----- nvinfo : EIATTR_NUM_BARRIERS
	.align		4
        /*0030*/ 	.byte	0x02, 0x4c
        /*0032*/ 	.byte	0x01
	.zero		1


	//----- nvinfo : EIATTR_MERCURY_ISA_VERSION
	.align		4
        /*0034*/ 	.byte	0x03, 0x5f
        /*0036*/ 	.short	0x0000


	//----- nvinfo : EIATTR_COOP_GROUP_MASK_REGIDS
	.align		4
        /*0038*/ 	.byte	0x04, 0x29
        /*003a*/ 	.short	(.L_3981 - .L_3980)


	//   ....[0]....
.L_3980:
        /*003c*/ 	.word	0xffffffff


	//   ....[1]....
        /*0040*/ 	.word	0xffffffff


	//   ....[2]....
        /*0044*/ 	.word	0xffffffff


	//   ....[3]....
        /*0048*/ 	.word	0xffffffff


	//   ....[4]....
        /*004c*/ 	.word	0xffffffff


	//   ....[5]....
        /*0050*/ 	.word	0xffffffff


	//   ....[6]....
        /*0054*/ 	.word	0xffffffff


	//   ....[7]....
        /*0058*/ 	.word	0xffffffff


	//   ....[8]....
        /*005c*/ 	.word	0xffffffff


	//   ....[9]....
        /*0060*/ 	.word	0xffffffff


	//   ....[10]....
        /*0064*/ 	.word	0xffffffff


	//   ....[11]....
        /*0068*/ 	.word	0xffffffff


	//   ....[12]....
        /*006c*/ 	.word	0xffffffff


	//   ....[13]....
        /*0070*/ 	.word	0xffffffff


	//   ....[14]....
        /*0074*/ 	.word	0xffffffff


	//   ....[15]....
        /*0078*/ 	.word	0xffffffff


	//   ....[16]....
        /*007c*/ 	.word	0xffffffff


	//   ....[17]....
        /*0080*/ 	.word	0xffffffff


	//   ....[18]....
        /*0084*/ 	.word	0xffffffff


	//   ....[19]....
        /*0088*/ 	.word	0xffffffff


	//   ....[20]....
        /*008c*/ 	.word	0xffffffff


	//   ....[21]....
        /*0090*/ 	.word	0xffffffff


	//   ....[22]....
        /*0094*/ 	.word	0xffffffff


	//   ....[23]....
        /*0098*/ 	.word	0xffffffff


	//   ....[24]....
        /*009c*/ 	.word	0xffffffff


	//   ....[25]....
        /*00a0*/ 	.word	0xffffffff


	//   ....[26]....
        /*00a4*/ 	.word	0xffffffff


	//   ....[27]....
        /*00a8*/ 	.word	0xffffffff


	//   ....[28]....
        /*00ac*/ 	.word	0xffffffff


	//   ....[29]....
        /*00b0*/ 	.word	0xffffffff


	//   ....[30]....
        /*00b4*/ 	.word	0xffffffff


	//   ....[31]....
        /*00b8*/ 	.word	0xffffffff


	//   ....[32]....
        /*00bc*/ 	.word	0xffffffff


	//   ....[33]....
        /*00c0*/ 	.word	0xffffffff


	//   ....[34]....
        /*00c4*/ 	.word	0xffffffff


	//   ....[35]....
        /*00c8*/ 	.word	0xffffffff


	//   ....[36]....
        /*00cc*/ 	.word	0xffffffff


	//   ....[37]....
        /*00d0*/ 	.word	0xffffffff


	//   ....[38]....
        /*00d4*/ 	.word	0xffffffff


	//   ....[39]....
        /*00d8*/ 	.word	0xffffffff


	//   ....[40]....
        /*00dc*/ 	.word	0xffffffff


	//   ....[41]....
        /*00e0*/ 	.word	0xffffffff


	//   ....[42]....
        /*00e4*/ 	.word	0xffffffff


	//   ....[43]....
        /*00e8*/ 	.word	0xffffffff


	//   ....[44]....
        /*00ec*/ 	.word	0xffffffff


	//   ....[45]....
        /*00f0*/ 	.word	0xffffffff


	//   ....[46]....
        /*00f4*/ 	.word	0xffffffff


	//   ....[47]....
        /*00f8*/ 	.word	0xffffffff


	//   ....[48]....
        /*00fc*/ 	.word	0xffffffff


	//   ....[49]....
        /*0100*/ 	.word	0xffffffff


	//   ....[50]....
        /*0104*/ 	.word	0xffffffff


	//   ....[51]....
        /*0108*/ 	.word	0xffffffff


	//   ....[52]....
        /*010c*/ 	.word	0xffffffff


	//   ....[53]....
        /*0110*/ 	.word	0xffffffff


	//   ....[54]....
        /*0114*/ 	.word	0xffffffff


	//   ....[55]....
        /*0118*/ 	.word	0xffffffff


	//   ....[56]....
        /*011c*/ 	.word	0xffffffff


	//   ....[57]....
        /*0120*/ 	.word	0xffffffff


	//   ....[58]....
        /*0124*/ 	.word	0xffffffff


	//   ....[59]....
        /*0128*/ 	.word	0xffffffff


	//   ....[60]....
        /*012c*/ 	.word	0xffffffff


	//   ....[61]....
        /*0130*/ 	.word	0xffffffff


	//   ....[62]....
        /*0134*/ 	.word	0xffffffff


	//   ....[63]....
        /*0138*/ 	.word	0xffffffff


	//   ....[64]....
        /*013c*/ 	.word	0xffffffff


	//   ....[65]....
        /*0140*/ 	.word	0xffffffff


	//   ....[66]....
        /*0144*/ 	.word	0xffffffff


	//   ....[67]....
        /*0148*/ 	.word	0xffffffff


	//   ....[68]....
        /*014c*/ 	.word	0xffffffff


	//   ....[69]....
        /*0150*/ 	.word	0xffffffff


	//   ....[70]....
        /*0154*/ 	.word	0xffffffff


	//   ....[71]....
        /*0158*/ 	.word	0xffffffff


	//   ....[72]....
        /*015c*/ 	.word	0xffffffff


	//   ....[73]....
        /*0160*/ 	.word	0xffffffff


	//   ....[74]....
        /*0164*/ 	.word	0xffffffff


	//   ....[75]....
        /*0168*/ 	.word	0xffffffff


	//   ....[76]....
        /*016c*/ 	.word	0xffffffff


	//   ....[77]....
        /*0170*/ 	.word	0xffffffff


	//   ....[78]....
        /*0174*/ 	.word	0xffffffff


	//   ....[79]....
        /*0178*/ 	.word	0xffffffff


	//   ....[80]....
        /*017c*/ 	.word	0xffffffff


	//   ....[81]....
        /*0180*/ 	.word	0xffffffff


	//   ....[82]....
        /*0184*/ 	.word	0xffffffff


	//   ....[83]....
        /*0188*/ 	.word	0xffffffff


	//----- nvinfo : EIATTR_COOP_GROUP_INSTR_OFFSETS
	.align		4
.L_3981:
        /*018c*/ 	.byte	0x04, 0x28
        /*018e*/ 	.short	(.L_3983 - .L_3982)


	//   ....[0]....
.L_3982:
        /*0190*/ 	.word	0x000009e0


	//   ....[1]....
        /*0194*/ 	.word	0x00000a60


	//   ....[2]....
        /*0198*/ 	.word	0x00000bd0


	//   ....[3]....
        /*019c*/ 	.word	0x00001c20


	//   ....[4]....
        /*01a0*/ 	.word	0x00001e70


	//   ....[5]....
        /*01a4*/ 	.word	0x00002430


	//   ....[6]....
        /*01a8*/ 	.word	0x00002470


	//   ....[7]....
        /*01ac*/ 	.word	0x000024a0


	//   ....[8]....
        /*01b0*/ 	.word	0x000024d0


	//   ....[9]....
        /*01b4*/ 	.word	0x000024e0


	//   ....[10]....
        /*01b8*/ 	.word	0x000024f0


	//   ....[11]....
        /*01bc*/ 	.word	0x000025c0


	//   ....[12]....
        /*01c0*/ 	.word	0x000025d0


	//   ....[13]....
        /*01c4*/ 	.word	0x000025e0


	//   ....[14]....
        /*01c8*/ 	.word	0x000025f0


	//   ....[15]....
        /*01cc*/ 	.word	0x00002690


	//   ....[16]....
        /*01d0*/ 	.word	0x000026b0


	//   ....[17]....
        /*01d4*/ 	.word	0x000026e0


	//   ....[18]....
        /*01d8*/ 	.word	0x000026f0


	//   ....[19]....
        /*01dc*/ 	.word	0x000027a0


	//   ....[20]....
        /*01e0*/ 	.word	0x000027d0


	//   ....[21]....
        /*01e4*/ 	.word	0x000027e0


	//   ....[22]....
        /*01e8*/ 	.word	0x000027f0


	//   ....[23]....
        /*01ec*/ 	.word	0x000028e0


	//   ....[24]....
        /*01f0*/ 	.word	0x00002920


	//   ....[25]....
        /*01f4*/ 	.word	0x00002960


	//   ....[26]....
        /*01f8*/ 	.word	0x00002990


	//   ....[27]....
        /*01fc*/ 	.word	0x00002b20


	//   ....[28]....
        /*0200*/ 	.word	0x00002b50


	//   ....[29]....
        /*0204*/ 	.word	0x00002b90


	//   ....[30]....
        /*0208*/ 	.word	0x00002bc0


	//   ....[31]....
        /*020c*/ 	.word	0x00002dd0


	//   ....[32]....
        /*0210*/ 	.word	0x00002e10


	//   ....[33]....
        /*0214*/ 	.word	0x00002e30


	//   ....[34]....
        /*0218*/ 	.word	0x00002e40


	//   ....[35]....
        /*021c*/ 	.word	0x00002f20


	//   ....[36]....
        /*0220*/ 	.word	0x00002f50


	//   ....[37]....
        /*0224*/ 	.word	0x00002f70


	//   ....[38]....
        /*0228*/ 	.word	0x00002f80


	//   ....[39]....
        /*022c*/ 	.word	0x00003060


	//   ....[40]....
        /*0230*/ 	.word	0x00003080


	//   ....[41]....
        /*0234*/ 	.word	0x00003090


	//   ....[42]....
        /*0238*/ 	.word	0x000030a0


	//   ....[43]....
        /*023c*/ 	.word	0x00003180


	//   ....[44]....
        /*0240*/ 	.word	0x000031a0


	//   ....[45]....
        /*0244*/ 	.word	0x000031b0


	//   ....[46]....
        /*0248*/ 	.word	0x000031c0


	//   ....[47]....
        /*024c*/ 	.word	0x000032a0


	//   ....[48]....
        /*0250*/ 	.word	0x000032d0


	//   ....[49]....
        /*0254*/ 	.word	0x000032f0


	//   ....[50]....
        /*0258*/ 	.word	0x00003300


	//   ....[51]....
        /*025c*/ 	.word	0x000033f0


	//   ....[52]....
        /*0260*/ 	.word	0x00003430


	//   ....[53]....
        /*0264*/ 	.word	0x00003470


	//   ....[54]....
        /*0268*/ 	.word	0x000034a0


	//   ....[55]....
        /*026c*/ 	.word	0x000034d0


	//   ....[56]....
        /*0270*/ 	.word	0x00003500


	//   ....[57]....
        /*0274*/ 	.word	0x00003530


	//   ....[58]....
        /*0278*/ 	.word	0x00003550


	//   ....[59]....
        /*027c*/ 	.word	0x00003580


	//   ....[60]....
        /*0280*/ 	.word	0x000035a0


	//   ....[61]....
        /*0284*/ 	.word	0x00004620


	//   ....[62]....
        /*0288*/ 	.word	0x00004660


	//   ....[63]....
        /*028c*/ 	.word	0x00004720


	//   ....[64]....
        /*0290*/ 	.word	0x00004740


	//   ....[65]....
        /*0294*/ 	.word	0x00004770


	//   ....[66]....
        /*0298*/ 	.word	0x00004790


	//   ....[67]....
        /*029c*/ 	.word	0x000047c0


	//   ....[68]....
        /*02a0*/ 	.word	0x000047e0


	//   ....[69]....
        /*02a4*/ 	.word	0x00004820


	//   ....[70]....
        /*02a8*/ 	.word	0x00004860


	//   ....[71]....
        /*02ac*/ 	.word	0x00004c90


	//   ....[72]....
        /*02b0*/ 	.word	0x00004e80


	//   ....[73]....
        /*02b4*/ 	.word	0x00005200


	//   ....[74]....
        /*02b8*/ 	.word	0x000052f0


	//   ....[75]....
        /*02bc*/ 	.word	0x00005340


	//   ....[76]....
        /*02c0*/ 	.word	0x00005370


	//   ....[77]....
        /*02c4*/ 	.word	0x00005390


	//   ....[78]....
        /*02c8*/ 	.word	0x000053b0


	//   ....[79]....
        /*02cc*/ 	.word	0x00005460


	//   ....[80]....
        /*02d0*/ 	.word	0x000054b0


	//   ....[81]....
        /*02d4*/ 	.word	0x000054d0


	//   ....[82]....
        /*02d8*/ 	.word	0x000054f0


	//   ....[83]....
        /*02dc*/ 	.word	0x00005510


	//----- nvinfo : EIATTR_EXIT_INSTR_OFFSETS
	.align		4
.L_3983:
        /*02e0*/ 	.byte	0x04, 0x1c
        /*02e2*/ 	.short	(.L_3985 - .L_3984)


	//   ....[0]....
.L_3984:
        /*02e4*/ 	.word	0x000055d0


	//   ....[1]....
        /*02e8*/ 	.word	0x00005720


	//----- nvinfo : EIATTR_MAX_THREADS
	.align		4
.L_3985:
        /*02ec*/ 	.byte	0x04, 0x05
        /*02ee*/ 	.short	(.L_3987 - .L_3986)
.L_3986:
        /*02f0*/ 	.word	0x00000020
        /*02f4*/ 	.word	0x00000001
        /*02f8*/ 	.word	0x00000001


	//----- nvinfo : EIATTR_CRS_STACK_SIZE
	.align		4
.L_3987:
        /*02fc*/ 	.byte	0x04, 0x1e
        /*02fe*/ 	.short	(.L_3989 - .L_3988)
.L_3988:
        /*0300*/ 	.word	0x00000000
.L_3989:


//--------------------- .nv.info._Z25selective_scan_bwd_kernelI32Selective_Scan_bwd_kernel_traitsILi32ELi4ELb1ELb1ELb1ELb1ELb1EN3c104HalfENS1_7complexIfEEEEv12SSMParamsBwd --------------------------
	.section	.nv.info._Z25selective_scan_bwd_kernelI32Selective_Scan_bwd_kernel_traitsILi32ELi4ELb1ELb1ELb1ELb1ELb1EN3c104HalfENS1_7complexIfEEEEv12SSMParamsBwd,"",@"SHT_CUDA_INFO"
	.sectionflags	@""
	.align	4


	//----- nvinfo : EIATTR_CUDA_API_VERSION
	.align		4
        /*0000*/ 	.byte	0x04, 0x37
        /*0002*/ 	.short	(.L_3991 - .L_3990)
.L_3990:
        /*0004*/ 	.word	0x00000082


	//----- nvinfo : EIATTR_SW2861232_WAR
	.align		4
.L_3991:
        /*0008*/ 	.byte	0x01, 0x35
	.zero		2


	//----- nvinfo : EIATTR_PARAM_CBANK
	.align		4
        /*000c*/ 	.byte	0x04, 0x0a
        /*000e*/ 	.short	(.L_3993 - .L_3992)
	.align		4
.L_3992:
        /*0010*/ 	.word	index@(.nv.constant0._Z25selective_scan_bwd_kernelI32Selective_Scan_bwd_kernel_traitsILi32ELi4ELb1ELb1ELb1ELb1ELb1EN3c104HalfENS1_7complexIfEEEEv12SSMParamsBwd)
        /*0014*/ 	.short	0x0160
        /*0016*/ 	.short	0x01f0


	//----- nvinfo : EIATTR_CBANK_PARAM_SIZE
	.align		4
.L_3993:
        /*0018*/ 	.byte	0x03, 0x19
        /*001a*/ 	.short	0x01f0


	//----- nvinfo : EIATTR_KPARAM_INFO
	.align		4
        /*001c*/ 	.byte	0x04, 0x17
        /*001e*/ 	.short	(.L_3995 - .L_3994)
.L_3994:
        /*0020*/ 	.word	0x00000000
        /*0024*/ 	.short	0x0000
        /*0026*/ 	.short	0x0000
        /*0028*/ 	.byte	0x00, 0xf0, 0xc1, 0x07


	//----- nvinfo : EIATTR_MAXREG_COUNT
	.align		4
.L_3995:
        /*002c*/ 	.byte	0x03, 0x1b
        /*002e*/ 	.short	0x00ff


	//----- nvinfo : EIATTR_NUM_BARRIERS
	.align		4
        /*0030*/ 	.byte	0x02, 0x4c
        /*0032*/ 	.byte	0x01
	.zero		1


	//----- nvinfo : EIATTR_MERCURY_ISA_VERSION
	.align		4
        /*0034*/ 	.byte	0x03, 0x5f
        /*0036*/ 	.short	0x0000


	//----- nvinfo : EIATTR_COOP_GROUP_MASK_REGIDS
	.align		4
        /*0038*/ 	.byte	0x04, 0x29
        /*003a*/ 	.short	(.L_3997 - .L_3996)


	//   ....[0]....
.L_3996:
        /*003c*/ 	.word	0xffffffff


	//   ....[1]....
        /*0040*/ 	.word	0xffffffff


	//   ....[2]....
        /*0044*/ 	.word	0xffffffff


	//   ....[3]....
        /*0048*/ 	.word	0xffffffff


	//   ....[4]....
        /*004c*/ 	.word	0xffffffff


	//   ....[5]....
        /*0050*/ 	.word	0xffffffff


	//   ....[6]....
        /*0054*/ 	.word	0xffffffff


	//   ....[7]....
        /*0058*/ 	.word	0xffffffff


	//   ....[8]....
        /*005c*/ 	.word	0xffffffff


	//   ....[9]....
        /*0060*/ 	.word	0xffffffff


	//   ....[10]....
        /*0064*/ 	.word	0xffffffff


	//   ....[11]....
        /*0068*/ 	.word	0xffffffff


	//   ....[12]....
        /*006c*/ 	.word	0xffffffff


	//   ....[13]....
        /*0070*/ 	.word	0xffffffff


	//   ....[14]....
        /*0074*/ 	.word	0xffffffff


	//   ....[15]....
        /*0078*/ 	.word	0xffffffff


	//   ....[16]....
        /*007c*/ 	.word	0xffffffff


	//   ....[17]....
        /*0080*/ 	.word	0xffffffff


	//   ....[18]....
        /*0084*/ 	.word	0xffffffff


	//   ....[19]....
        /*0088*/ 	.word	0xffffffff


	//   ....[20]....
        /*008c*/ 	.word	0xffffffff


	//   ....[21]....
        /*0090*/ 	.word	0xffffffff


	//   ....[22]....
        /*0094*/ 	.word	0xffffffff


	//   ....[23]....
        /*0098*/ 	.word	0xffffffff


	//   ....[24]....
        /*009c*/ 	.word	0xffffffff


	//   ....[25]....
        /*00a0*/ 	.word	0xffffffff


	//   ....[26]....
        /*00a4*/ 	.word	0xffffffff


	//   ....[27]....
        /*00a8*/ 	.word	0xffffffff


	//   ....[28]....
        /*00ac*/ 	.word	0xffffffff


	//   ....[29]....
        /*00b0*/ 	.word	0xffffffff


	//   ....[30]....
        /*00b4*/ 	.word	0xffffffff


	//   ....[31]....
        /*00b8*/ 	.word	0xffffffff


	//   ....[32]....
        /*00bc*/ 	.word	0xffffffff


	//   ....[33]....
        /*00c0*/ 	.word	0xffffffff


	//   ....[34]....
        /*00c4*/ 	.word	0xffffffff


	//   ....[35]....
        /*00c8*/ 	.word	0xffffffff


	//   ....[36]....
        /*00cc*/ 	.word	0xffffffff


	//   ....[37]....
        /*00d0*/ 	.word	0xffffffff


	//   ....[38]....
        /*00d4*/ 	.word	0xffffffff


	//   ....[39]....
        /*00d8*/ 	.word	0xffffffff


	//   ....[40]....
        /*00dc*/ 	.word	0xffffffff


	//   ....[41]....
        /*00e0*/ 	.word	0xffffffff


	//   ....[42]....
        /*00e4*/ 	.word	0xffffffff


	//   ....[43]....
        /*00e8*/ 	.word	0xffffffff


	//   ....[44]....
        /*00ec*/ 	.word	0xffffffff


	//   ....[45]....
        /*00f0*/ 	.word	0xffffffff


	//   ....[46]....
        /*00f4*/ 	.word	0xffffffff


	//   ....[47]....
        /*00f8*/ 	.word	0xffffffff


	//   ....[48]....
        /*00fc*/ 	.word	0xffffffff


	//   ....[49]....
        /*0100*/ 	.word	0xffffffff


	//   ....[50]....
        /*0104*/ 	.word	0xffffffff


	//   ....[51]....
        /*0108*/ 	.word	0xffffffff


	//   ....[52]....
        /*010c*/ 	.word	0xffffffff


	//   ....[53]....
        /*0110*/ 	.word	0xffffffff


	//   ....[54]....
        /*0114*/ 	.word	0xffffffff


	//   ....[55]....
        /*0118*/ 	.word	0xffffffff


	//   ....[56]....
        /*011c*/ 	.word	0xffffffff


	//   ....[57]....
        /*0120*/ 	.word	0xffffffff


	//   ....[58]....
        /*0124*/ 	.word	0xffffffff


	//   ....[59]....
        /*0128*/ 	.word	0xffffffff


	//   ....[60]....
        /*012c*/ 	.word	0xffffffff


	//   ....[61]....
        /*0130*/ 	.word	0xffffffff


	//   ....[62]....
        /*0134*/ 	.word	0xffffffff


	//   ....[63]....
        /*0138*/ 	.word	0xffffffff


	//   ....[64]....
        /*013c*/ 	.word	0xffffffff


	//   ....[65]....
        /*0140*/ 	.word	0xffffffff


	//   ....[66]....
        /*0144*/ 	.word	0xffffffff


	//   ....[67]....
        /*0148*/ 	.word	0xffffffff


	//   ....[68]....
        /*014c*/ 	.word	0xffffffff


	//   ....[69]....
        /*0150*/ 	.word	0xffffffff


	//   ....[70]....
        /*0154*/ 	.word	0xffffffff


	//   ....[71]....
        /*0158*/ 	.word	0xffffffff


	//   ....[72]....
        /*015c*/ 	.word	0xffffffff


	//   ....[73]....
        /*0160*/ 	.word	0xffffffff


	//   ....[74]....
        /*0164*/ 	.word	0xffffffff


	//   ....[75]....
        /*0168*/ 	.word	0xffffffff


	//   ....[76]....
        /*016c*/ 	.word	0xffffffff


	//   ....[77]....
        /*0170*/ 	.word	0xffffffff


	//   ....[78]....
        /*0174*/ 	.word	0xffffffff


	//   ....[79]....
        /*0178*/ 	.word	0xffffffff


	//   ....[80]....
        /*017c*/ 	.word	0xffffffff


	//   ....[81]....
        /*0180*/ 	.word	0xffffffff


	//   ....[82]....
        /*0184*/ 	.word	0xffffffff


	//   ....[83]....
        /*0188*/ 	.word	0xffffffff


	//   ....[84]....
        /*018c*/ 	.word	0xffffffff


	//   ....[85]....
        /*0190*/ 	.word	0xffffffff


	//   ....[86]....
        /*0194*/ 	.word	0xffffffff


	//   ....[87]....
        /*0198*/ 	.word	0xffffffff


	//----- nvinfo : EIATTR_COOP_GROUP_INSTR_OFFSETS
	.align		4
.L_3997:
        /*019c*/ 	.byte	0x04, 0x28
        /*019e*/ 	.short	(.L_3999 - .L_3998)


	//   ....[0]....
.L_3998:
        /*01a0*/ 	.word	0x000009e0


	//   ....[1]....
        /*01a4*/ 	.word	0x00000a60


	//   ....[2]....
        /*01a8*/ 	.word	0x00000c00


	//   ....[3]....
        /*01ac*/ 	.word	0x000015e0


	//   ....[4]....
        /*01b0*/ 	.word	0x00001790


	//   ....[5]....
        /*01b4*/ 	.word	0x00001b40


	//   ....[6]....
        /*01b8*/ 	.word	0x00001d50


	//   ....[7]....
        /*01bc*/ 	.word	0x00002530


	//   ....[8]....
        /*01c0*/ 	.word	0x00002780


	//   ....[9]....
        /*01c4*/ 	.word	0x00002d40


	//   ....[10]....
        /*01c8*/ 	.word	0x00002d80


	//   ....[11]....
        /*01cc*/ 	.word	0x00002db0


	//   ....[12]....
        /*01d0*/ 	.word	0x00002de0


	//   ....[13]....
        /*01d4*/ 	.word	0x00002df0


	//   ....[14]....
        /*01d8*/ 	.word	0x00002e00


	//   ....[15]....
        /*01dc*/ 	.word	0x00002ed0


	//   ....[16]....
        /*01e0*/ 	.word	0x00002ee0


	//   ....[17]....
        /*01e4*/ 	.word	0x00002ef0


	//   ....[18]....
        /*01e8*/ 	.word	0x00002f00


	//   ....[19]....
        /*01ec*/ 	.word	0x00002fa0


	//   ....[20]....
        /*01f0*/ 	.word	0x00002fc0


	//   ....[21]....
        /*01f4*/ 	.word	0x00002ff0


	//   ....[22]....
        /*01f8*/ 	.word	0x00003000


	//   ....[23]....
        /*01fc*/ 	.word	0x000030b0


	//   ....[24]....
        /*0200*/ 	.word	0x000030e0


	//   ....[25]....
        /*0204*/ 	.word	0x000030f0


	//   ....[26]....
        /*0208*/ 	.word	0x00003100


	//   ....[27]....
        /*020c*/ 	.word	0x000031f0


	//   ....[28]....
        /*0210*/ 	.word	0x00003230


	//   ....[29]....
        /*0214*/ 	.word	0x00003270


	//   ....[30]....
        /*0218*/ 	.word	0x000032a0


	//   ....[31]....
        /*021c*/ 	.word	0x00003430


	//   ....[32]....
        /*0220*/ 	.word	0x00003460


	//   ....[33]....
        /*0224*/ 	.word	0x000034a0


	//   ....[34]....
        /*0228*/ 	.word	0x000034d0


	//   ....[35]....
        /*022c*/ 	.word	0x000036e0


	//   ....[36]....
        /*0230*/ 	.word	0x00003720


	//   ....[37]....
        /*0234*/ 	.word	0x00003740


	//   ....[38]....
        /*0238*/ 	.word	0x00003750


	//   ....[39]....
        /*023c*/ 	.word	0x00003830


	//   ....[40]....
        /*0240*/ 	.word	0x00003860


	//   ....[41]....
        /*0244*/ 	.word	0x00003880


	//   ....[42]....
        /*0248*/ 	.word	0x00003890


	//   ....[43]....
        /*024c*/ 	.word	0x00003970


	//   ....[44]....
        /*0250*/ 	.word	0x00003990


	//   ....[45]....
        /*0254*/ 	.word	0x000039a0


	//   ....[46]....
        /*0258*/ 	.word	0x000039b0


	//   ....[47]....
        /*025c*/ 	.word	0x00003a90


	//   ....[48]....
        /*0260*/ 	.word	0x00003ab0


	//   ....[49]....
        /*0264*/ 	.word	0x00003ac0


	//   ....[50]....
        /*0268*/ 	.word	0x00003ad0


	//   ....[51]....
        /*026c*/ 	.word	0x00003bb0


	//   ....[52]....
        /*0270*/ 	.word	0x00003be0


	//   ....[53]....
        /*0274*/ 	.word	0x00003c00


	//   ....[54]....
        /*0278*/ 	.word	0x00003c10


	//   ....[55]....
        /*027c*/ 	.word	0x00003d00


	//   ....[56]....
        /*0280*/ 	.word	0x00003d40


	//   ....[57]....
        /*0284*/ 	.word	0x00003d80


	//   ....[58]....
        /*0288*/ 	.word	0x00003db0


	//   ....[59]....
        /*028c*/ 	.word	0x00003de0


	//   ....[60]....
        /*0290*/ 	.word	0x00003e10


	//   ....[61]....
        /*0294*/ 	.word	0x00003e40


	//   ....[62]....
        /*0298*/ 	.word	0x00003e60


	//   ....[63]....
        /*029c*/ 	.word	0x00003e90


	//   ....[64]....
        /*02a0*/ 	.word	0x00003eb0


	//   ....[65]....
        /*02a4*/ 	.word	0x00004f30


	//   ....[66]....
        /*02a8*/ 	.word	0x00004f70


	//   ....[67]....
        /*02ac*/ 	.word	0x00005030


	//   ....[68]....
        /*02b0*/ 	.word	0x00005050


	//   ....[69]....
        /*02b4*/ 	.word	0x00005080


	//   ....[70]....
        /*02b8*/ 	.word	0x000050a0


	//   ....[71]....
        /*02bc*/ 	.word	0x000050d0


	//   ....[72]....
        /*02c0*/ 	.word	0x000050f0


	//   ....[73]....
        /*02c4*/ 	.word	0x00005130


	//   ....[74]....
        /*02c8*/ 	.word	0x00005170


	//   ....[75]....
        /*02cc*/ 	.word	0x000055a0


	//   ....[76]....
        /*02d0*/ 	.word	0x00005790


	//   ....[77]....
        /*02d4*/ 	.word	0x00005b10


	//   ....[78]....
        /*02d8*/ 	.word	0x00005c00


	//   ....[79]....
        /*02dc*/ 	.word	0x00005c50


	//   ....[80]....
        /*02e0*/ 	.word	0x00005c80


	//   ....[81]....
        /*02e4*/ 	.word	0x00005ca0


	//   ....[82]....
        /*02e8*/ 	.word	0x00005cc0


	//   ....[83]....
        /*02ec*/ 	.word	0x00005d70


	//   ....[84]....
        /*02f0*/ 	.word	0x00005dc0


	//   ....[85]....
        /*02f4*/ 	.word	0x00005de0


	//   ....[86]....
        /*02f8*/ 	.word	0x00005e00


	//   ....[87]....
        /*02fc*/ 	.word	0x00005e20


	//----- nvinfo : EIATTR_EXIT_INSTR_OFFSETS
	.align		4
.L_3999:
        /*0300*/ 	.byte	0x04, 0x1c
        /*0302*/ 	.short	(.L_4001 - .L_4000)


	//   ....[0]....
.L_4000:
        /*0304*/ 	.word	0x00005ee0


	//   ....[1]....
        /*0308*/ 	.word	0x00006030


	//----- nvinfo : EIATTR_MAX_THREADS
	.align		4
.L_4001:
        /*030c*/ 	.byte	0x04, 0x05
        /*030e*/ 	.short	(.L_4003 - .L_4002)
.L_4002:
        /*0310*/ 	.word	0x00000020
        /*0314*/ 	.word	0x00000001
        /*0318*/ 	.word	0x00000001


	//----- nvinfo : EIATTR_CRS_STACK_SIZE
	.align		4
.L_4003:
        /*031c*/ 	.byte	0x04, 0x1e
        /*031e*/ 	.short	(.L_4005 - .L_4004)
.L_4004:
        /*0320*/ 	.word	0x00000000
.L_4005:


//--------------------- .nv.callgraph             --------------------------
	.section	.nv.callgraph,"",@"SHT_CUDA_CALLGRAPH"
	.align	4
	.sectionentsize	8
	.align		4
        /*0000*/ 	.word	0x00000000
	.align		4
        /*0004*/ 	.word	0xffffffff
	.align		4
        /*0008*/ 	.word	0x00000000
	.align		4
        /*000c*/ 	.word	0xfffffffe
	.align		4
        /*0010*/ 	.word	0x00000000
	.align		4
        /*0014*/ 	.word	0xfffffffd
	.align		4
        /*0018*/ 	.word	0x00000000
	.align		4
        /*001c*/ 	.word	0xfffffffc


//--------------------- .nv.rel.action            --------------------------
	.section	.nv.rel.action,"",@"SHT_CUDA_RELOCINFO"
	.align	8
	.sectionentsize	8
        /*0000*/ 	.byte	0x73, 0x00, 0x00, 0x00, 0x00, 0x00, 0x00, 0x00, 0x00, 0x00, 0x00, 0x11, 0x25, 0x00, 0x05, 0x36


//--------------------- .nv.constant4             --------------------------
	.section	.nv.constant4,"a",@progbits
	.align	8
	.align		8
.nv.constant4:
        /*0000*/ 	.dword	_ZN70_INTERNAL_a20d9429_34_selective_scan_bwd_fp16_complex_cu_100dae4a_30104cuda3std3__45__cpo5beginE
	.align		8
        /*0008*/ 	.dword	_ZN70_INTERNAL_a20d9429_34_selective_scan_bwd_fp16_complex_cu_100dae4a_30104cuda3std3__45__cpo3endE
	.align		8
        /*0010*/ 	.dword	_ZN70_INTERNAL_a20d9429_34_selective_scan_bwd_fp16_complex_cu_100dae4a_30104cuda3std3__45__cpo6cbeginE
	.align		8
        /*0018*/ 	.dword	_ZN70_INTERNAL_a20d9429_34_selective_scan_bwd_fp16_complex_cu_100dae4a_30104cuda3std3__45__cpo4cendE
	.align		8
        /*0020*/ 	.dword	_ZN70_INTERNAL_a20d9429_34_selective_scan_bwd_fp16_complex_cu_100dae4a_30104cuda3std3__45__cpo6rbeginE
	.align		8
        /*0028*/ 	.dword	_ZN70_INTERNAL_a20d9429_34_selective_scan_bwd_fp16_complex_cu_100dae4a_30104cuda3std3__45__cpo4rendE
	.align		8
        /*0030*/ 	.dword	_ZN70_INTERNAL_a20d9429_34_selective_scan_bwd_fp16_complex_cu_100dae4a_30104cuda3std3__45__cpo7crbeginE
	.align		8
        /*0038*/ 	.dword	_ZN70_INTERNAL_a20d9429_34_selective_scan_bwd_fp16_complex_cu_100dae4a_30104cuda3std3__45__cpo5crendE
	.align		8
        /*0040*/ 	.dword	_ZN70_INTERNAL_a20d9429_34_selective_scan_bwd_fp16_complex_cu_100dae4a_30104cuda3std3__472_GLOBAL__N__a20d9429_34_selective_scan_bwd_fp16_complex_cu_100dae4a_30106ignoreE
	.align		8
        /*0048*/ 	.dword	_ZN70_INTERNAL_a20d9429_34_selective_scan_bwd_fp16_complex_cu_100dae4a_30104cuda3std3__419piecewise_constructE
	.align		8
        /*0050*/ 	.dword	_ZN70_INTERNAL_a20d9429_34_selective_scan_bwd_fp16_complex_cu_100dae4a_30104cuda3std3__48in_placeE
	.align		8
        /*0058*/ 	.dword	_ZN70_INTERNAL_a20d9429_34_selective_scan_bwd_fp16_complex_cu_100dae4a_30104cuda3std3__420unreachable_sentinelE
	.align		8
        /*0060*/ 	.dword	_ZN70_INTERNAL_a20d9429_34_selective_scan_bwd_fp16_complex_cu_100dae4a_30104cuda3std6ranges3__45__cpo4swapE
	.align		8
        /*0068*/ 	.dword	_ZN70_INTERNAL_a20d9429_34_selective_scan_bwd_fp16_complex_cu_100dae4a_30104cuda3std6ranges3__45__cpo9iter_moveE
	.align		8
        /*0070*/ 	.dword	_ZN70_INTERNAL_a20d9429_34_selective_scan_bwd_fp16_complex_cu_100dae4a_30104cuda3std6ranges3__45__cpo5beginE
	.align		8
        /*0078*/ 	.dword	_ZN70_INTERNAL_a20d9429_34_selective_scan_bwd_fp16_complex_cu_100dae4a_30104cuda3std6ranges3__45__cpo3endE
	.align		8
        /*0080*/ 	.dword	_ZN70_INTERNAL_a20d9429_34_selective_scan_bwd_fp16_complex_cu_100dae4a_30104cuda3std6ranges3__45__cpo6cbeginE
	.align		8
        /*0088*/ 	.dword	_ZN70_INTERNAL_a20d9429_34_selective_scan_bwd_fp16_complex_cu_100dae4a_30104cuda3std6ranges3__45__cpo4cendE
	.align		8
        /*0090*/ 	.dword	_ZN70_INTERNAL_a20d9429_34_selective_scan_bwd_fp16_complex_cu_100dae4a_30104cuda3std6ranges3__45__cpo7advanceE
	.align		8
        /*0098*/ 	.dword	_ZN70_INTERNAL_a20d9429_34_selective_scan_bwd_fp16_complex_cu_100dae4a_30104cuda3std6ranges3__45__cpo9iter_swapE
	.align		8
        /*00a0*/ 	.dword	_ZN70_INTERNAL_a20d9429_34_selective_scan_bwd_fp16_complex_cu_100dae4a_30104cuda3std6ranges3__45__cpo4nextE
	.align		8
        /*00a8*/ 	.dword	_ZN70_INTERNAL_a20d9429_34_selective_scan_bwd_fp16_complex_cu_100dae4a_30104cuda3std6ranges3__45__cpo4prevE
	.align		8
        /*00b0*/ 	.dword	_ZN70_INTERNAL_a20d9429_34_selective_scan_bwd_fp16_complex_cu_100dae4a_30104cuda3std6ranges3__45__cpo4dataE
	.align		8
        /*00b8*/ 	.dword	_ZN70_INTERNAL_a20d9429_34_selective_scan_bwd_fp16_complex_cu_100dae4a_30104cuda3std6ranges3__45__cpo5cdataE
	.align		8
        /*00c0*/ 	.dword	_ZN70_INTERNAL_a20d9429_34_selective_scan_bwd_fp16_complex_cu_100dae4a_30104cuda3std6ranges3__45__cpo4sizeE
	.align		8
        /*00c8*/ 	.dword	_ZN70_INTERNAL_a20d9429_34_selective_scan_bwd_fp16_complex_cu_100dae4a_30104cuda3std6ranges3__45__cpo5ssizeE
	.align		8
        /*00d0*/ 	.dword	_ZN70_INTERNAL_a20d9429_34_selective_scan_bwd_fp16_complex_cu_100dae4a_30104cuda3std6ranges3__45__cpo8distanceE
	.align		8
        /*00d8*/ 	.dword	_ZN70_INTERNAL_a20d9429_34_selective_scan_bwd_fp16_complex_cu_100dae4a_30106thrust23THRUST_300001_SM_800_NS6system6detail10sequential3seqE


//--------------------- .nv.constant0._Z25selective_scan_bwd_kernelI32Selective_Scan_bwd_kernel_traitsILi128ELi16ELb0ELb0ELb0ELb0ELb0EN3c104HalfENS1_7complexIfEEEEv12SSMParamsBwd --------------------------
	.section	.nv.constant0._Z25selective_scan_bwd_kernelI32Selective_Scan_bwd_kernel_traitsILi128ELi16ELb0ELb0ELb0ELb0ELb0EN3c104HalfENS1_7complexIfEEEEv12SSMParamsBwd,"a",@progbits
	.sectionflags	@""
	.align	4
.nv.constant0._Z25selective_scan_bwd_kernelI32Selective_Scan_bwd_kernel_traitsILi128ELi16ELb0ELb0ELb0ELb0ELb0EN3c104HalfENS1_7complexIfEEEEv12SSMParamsBwd:
	.zero		848


//--------------------- .nv.constant0._Z25selective_scan_bwd_kernelI32Selective_Scan_bwd_kernel_traitsILi128ELi16ELb0ELb0ELb0ELb0ELb1EN3c104HalfENS1_7complexIfEEEEv12SSMParamsBwd --------------------------
	.section	.nv.constant0._Z25selective_scan_bwd_kernelI32Selective_Scan_bwd_kernel_traitsILi128ELi16ELb0ELb0ELb0ELb0ELb1EN3c104HalfENS1_7complexIfEEEEv12SSMParamsBwd,"a",@progbits
	.sectionflags	@""
	.align	4
.nv.constant0._Z25selective_scan_bwd_kernelI32Selective_Scan_bwd_kernel_traitsILi128ELi16ELb0ELb0ELb0ELb0ELb1EN3c104HalfENS1_7complexIfEEEEv12SSMParamsBwd:
	.zero		848


//--------------------- .nv.constant0._Z25selective_scan_bwd_kernelI32Selective_Scan_bwd_kernel_traitsILi128ELi16ELb0ELb0ELb0ELb1ELb0EN3c104HalfENS1_7complexIfEEEEv12SSMParamsBwd --------------------------
	.section	.nv.constant0._Z25selective_scan_bwd_kernelI32Selective_Scan_bwd_kernel_traitsILi128ELi16ELb0ELb0ELb0ELb1ELb0EN3c104HalfENS1_7complexIfEEEEv12SSMParamsBwd,"a",@progbits
	.sectionflags	@""
	.align	4
.nv.constant0._Z25selective_scan_bwd_kernelI32Selective_Scan_bwd_kernel_traitsILi128ELi16ELb0ELb0ELb0ELb1ELb0EN3c104HalfENS1_7complexIfEEEEv12SSMParamsBwd:
	.zero		848


//--------------------- .nv.constant0._Z25selective_scan_bwd_kernelI32Selective_Scan_bwd_kernel_traitsILi128ELi16ELb0ELb0ELb0ELb1ELb1EN3c104HalfENS1_7complexIfEEEEv12SSMParamsBwd --------------------------
	.section	.nv.constant0._Z25selective_scan_bwd_kernelI32Selective_Scan_bwd_kernel_traitsILi128ELi16ELb0ELb0ELb0ELb1ELb1EN3c104HalfENS1_7complexIfEEEEv12SSMParamsBwd,"a",@progbits
	.sectionflags	@""
	.align	4
.nv.constant0._Z25selective_scan_bwd_kernelI32Selective_Scan_bwd_kernel_traitsILi128ELi16ELb0ELb0ELb0ELb1ELb1EN3c104HalfENS1_7complexIfEEEEv12SSMParamsBwd:
	.zero		848


//--------------------- .nv.constant0._Z25selective_scan_bwd_kernelI32Selective_Scan_bwd_kernel_traitsILi128ELi16ELb0ELb0ELb1ELb0ELb0EN3c104HalfENS1_7complexIfEEEEv12SSMParamsBwd --------------------------
	.section	.nv.constant0._Z25selective_scan_bwd_kernelI32Selective_Scan_bwd_kernel_traitsILi128ELi16ELb0ELb0ELb1ELb0ELb0EN3c104HalfENS1_7complexIfEEEEv12SSMParamsBwd,"a",@progbits
	.sectionflags	@""
	.align	4
.nv.constant0._Z25selective_scan_bwd_kernelI32Selective_Scan_bwd_kernel_traitsILi128ELi16ELb0ELb0ELb1ELb0ELb0EN3c104HalfENS1_7complexIfEEEEv12SSMParamsBwd:
	.zero		848


//--------------------- .nv.constant0._Z25selective_scan_bwd_kernelI32Selective_Scan_bwd_kernel_traitsILi128ELi16ELb0ELb0ELb1ELb0ELb1EN3c104HalfENS1_7complexIfEEEEv12SSMParamsBwd --------------------------
	.section	.nv.constant0._Z25selective_scan_bwd_kernelI32Selective_Scan_bwd_kernel_traitsILi128ELi16ELb0ELb0ELb1ELb0ELb1EN3c104HalfENS1_7complexIfEEEEv12SSMParamsBwd,"a",@progbits
	.sectionflags	@""
	.align	4
.nv.constant0._Z25selective_scan_bwd_kernelI32Selective_Scan_bwd_kernel_traitsILi128ELi16ELb0ELb0ELb1ELb0ELb1EN3c104HalfENS1_7complexIfEEEEv12SSMParamsBwd:
	.zero		848


//--------------------- .nv.constant0._Z25selective_scan_bwd_kernelI32Selective_Scan_bwd_kernel_traitsILi128ELi16ELb0ELb0ELb1ELb1ELb0EN3c104HalfENS1_7complexIfEEEEv12SSMParamsBwd --------------------------
	.section	.nv.constant0._Z25selective_scan_bwd_kernelI32Selective_Scan_bwd_kernel_traitsILi128ELi16ELb0ELb0ELb1ELb1ELb0EN3c104HalfENS1_7complexIfEEEEv12SSMParamsBwd,"a",@progbits
	.sectionflags	@""
	.align	4
.nv.constant0._Z25selective_scan_bwd_kernelI32Selective_Scan_bwd_kernel_traitsILi128ELi16ELb0ELb0ELb1ELb1ELb0EN3c104HalfENS1_7complexIfEEEEv12SSMParamsBwd:
	.zero		848


//--------------------- .nv.constant0._Z25selective_scan_bwd_kernelI32Selective_Scan_bwd_kernel_traitsILi128ELi16ELb0ELb0ELb1ELb1ELb1EN3c104HalfENS1_7complexIfEEEEv12SSMParamsBwd --------------------------
	.section	.nv.constant0._Z25selective_scan_bwd_kernelI32Selective_Scan_bwd_kernel_traitsILi128ELi16ELb0ELb0ELb1ELb1ELb1EN3c104HalfENS1_7complexIfEEEEv12SSMParamsBwd,"a",@progbits
	.sectionflags	@""
	.align	4
.nv.constant0._Z25selective_scan_bwd_kernelI32Selective_Scan_bwd_kernel_traitsILi128ELi16ELb0ELb0ELb1ELb1ELb1EN3c104HalfENS1_7complexIfEEEEv12SSMParamsBwd:
	.zero		848


//--------------------- .nv.constant0._Z25selective_scan_bwd_kernelI32Selective_Scan_bwd_kernel_traitsILi128ELi16ELb0ELb1ELb0ELb0ELb0EN3c104HalfENS1_7complexIfEEEEv12SSMParamsBwd --------------------------
	.section	.nv.constant0._Z25selective_scan_bwd_kernelI32Selective_Scan_bwd_kernel_traitsILi128ELi16ELb0ELb1ELb0ELb0ELb0EN3c104HalfENS1_7complexIfEEEEv12SSMParamsBwd,"a",@progbits
	.sectionflags	@""
	.align	4
.nv.constant0._Z25selective_scan_bwd_kernelI32Selective_Scan_bwd_kernel_traitsILi128ELi16ELb0ELb1ELb0ELb0ELb0EN3c104HalfENS1_7complexIfEEEEv12SSMParamsBwd:
	.zero		848


//--------------------- .nv.constant0._Z25selective_scan_bwd_kernelI32Selective_Scan_bwd_kernel_traitsILi128ELi16ELb0ELb1ELb0ELb0ELb1EN3c104HalfENS1_7complexIfEEEEv12SSMParamsBwd --------------------------
	.section	.nv.constant0._Z25selective_scan_bwd_kernelI32Selective_Scan_bwd_kernel_traitsILi128ELi16ELb0ELb1ELb0ELb0ELb1EN3c104HalfENS1_7complexIfEEEEv12SSMParamsBwd,"a",@progbits
	.sectionflags	@""
	.align	4
.nv.constant0._Z25selective_scan_bwd_kernelI32Selective_Scan_bwd_kernel_traitsILi128ELi16ELb0ELb1ELb0ELb0ELb1EN3c104HalfENS1_7complexIfEEEEv12SSMParamsBwd:
	.zero		848


//--------------------- .nv.constant0._Z25selective_scan_bwd_kernelI32Selective_Scan_bwd_kernel_traitsILi128ELi16ELb0ELb1ELb0ELb1ELb0EN3c104HalfENS1_7complexIfEEEEv12SSMParamsBwd --------------------------
	.section	.nv.constant0._Z25selective_scan_bwd_kernelI32Selective_Scan_bwd_kernel_traitsILi128ELi16ELb0ELb1ELb0ELb1ELb0EN3c104HalfENS1_7complexIfEEEEv12SSMParamsBwd,"a",@progbits
	.sectionflags	@""
	.align	4
.nv.constant0._Z25selective_scan_bwd_kernelI32Selective_Scan_bwd_kernel_traitsILi128ELi16ELb0ELb1ELb0ELb1ELb0EN3c104HalfENS1_7complexIfEEEEv12SSMParamsBwd:
	.zero		848


//--------------------- .nv.constant0._Z25selective_scan_bwd_kernelI32Selective_Scan_bwd_kernel_traitsILi128ELi16ELb0ELb1ELb0ELb1ELb1EN3c104HalfENS1_7complexIfEEEEv12SSMParamsBwd --------------------------
	.section	.nv.constant0._Z25selective_scan_bwd_kernelI32Selective_Scan_bwd_kernel_traitsILi128ELi16ELb0ELb1ELb0ELb1ELb1EN3c104HalfENS1_7complexIfEEEEv12SSMParamsBwd,"a",@progbits
	.sectionflags	@""
	.align	4
.nv.constant0._Z25selective_scan_bwd_kernelI32Selective_Scan_bwd_kernel_traitsILi128ELi16ELb0ELb1ELb0ELb1ELb1EN3c104HalfENS1_7complexIfEEEEv12SSMParamsBwd:
	.zero		848


//--------------------- .nv.constant0._Z25selective_scan_bwd_kernelI32Selective_Scan_bwd_kernel_traitsILi128ELi16ELb0ELb1ELb1ELb0ELb0EN3c104HalfENS1_7complexIfEEEEv12SSMParamsBwd --------------------------
	.section	.nv.constant0._Z25selective_scan_bwd_kernelI32Selective_Scan_bwd_kernel_traitsILi128ELi16ELb0ELb1ELb1ELb0ELb0EN3c104HalfENS1_7complexIfEEEEv12SSMParamsBwd,"a",@progbits
	.sectionflags	@""
	.align	4
.nv.constant0._Z25selective_scan_bwd_kernelI32Selective_Scan_bwd_kernel_traitsILi128ELi16ELb0ELb1ELb1ELb0ELb0EN3c104HalfENS1_7complexIfEEEEv12SSMParamsBwd:
	.zero		848


//--------------------- .nv.constant0._Z25selective_scan_bwd_kernelI32Selective_Scan_bwd_kernel_traitsILi128ELi16ELb0ELb1ELb1ELb0ELb1EN3c104HalfENS1_7complexIfEEEEv12SSMParamsBwd --------------------------
	.section	.nv.constant0._Z25selective_scan_bwd_kernelI32Selective_Scan_bwd_kernel_traitsILi128ELi16ELb0ELb1ELb1ELb0ELb1EN3c104HalfENS1_7complexIfEEEEv12SSMParamsBwd,"a",@progbits
	.sectionflags	@""
	.align	4
.nv.constant0._Z25selective_scan_bwd_kernelI32Selective_Scan_bwd_kernel_traitsILi128ELi16ELb0ELb1ELb1ELb0ELb1EN3c104HalfENS1_7complexIfEEEEv12SSMParamsBwd:
	.zero		848


//--------------------- .nv.constant0._Z25selective_scan_bwd_kernelI32Selective_Scan_bwd_kernel_traitsILi128ELi16ELb0ELb1ELb1ELb1ELb0EN3c104HalfENS1_7complexIfEEEEv12SSMParamsBwd --------------------------
	.section	.nv.constant0._Z25selective_scan_bwd_kernelI32Selective_Scan_bwd_kernel_traitsILi128ELi16ELb0ELb1ELb1ELb1ELb0EN3c104HalfENS1_7complexIfEEEEv12SSMParamsBwd,"a",@progbits
	.sectionflags	@""
	.align	4
.nv.constant0._Z25selective_scan_bwd_kernelI32Selective_Scan_bwd_kernel_traitsILi128ELi16ELb0ELb1ELb1ELb1ELb0EN3c104HalfENS1_7complexIfEEEEv12SSMParamsBwd:
	.zero		848


//--------------------- .nv.constant0._Z25selective_scan_bwd_kernelI32Selective_Scan_bwd_kernel_traitsILi128ELi16ELb0ELb1ELb1ELb1ELb1EN3c104HalfENS1_7complexIfEEEEv12SSMParamsBwd --------------------------
	.section	.nv.constant0._Z25selective_scan_bwd_kernelI32Selective_Scan_bwd_kernel_traitsILi128ELi16ELb0ELb1ELb1ELb1ELb1EN3c104HalfENS1_7complexIfEEEEv12SSMParamsBwd,"a",@progbits
	.sectionflags	@""
	.align	4
.nv.constant0._Z25selective_scan_bwd_kernelI32Selective_Scan_bwd_kernel_traitsILi128ELi16ELb0ELb1ELb1ELb1ELb1EN3c104HalfENS1_7complexIfEEEEv12SSMParamsBwd:
	.zero		848


//--------------------- .nv.constant0._Z25selective_scan_bwd_kernelI32Selective_Scan_bwd_kernel_traitsILi128ELi16ELb1ELb0ELb0ELb0ELb0EN3c104HalfENS1_7complexIfEEEEv12SSMParamsBwd --------------------------
	.section	.nv.constant0._Z25selective_scan_bwd_kernelI32Selective_Scan_bwd_kernel_traitsILi128ELi16ELb1ELb0ELb0ELb0ELb0EN3c104HalfENS1_7complexIfEEEEv12SSMParamsBwd,"a",@progbits
	.sectionflags	@""
	.align	4
.nv.constant0._Z25selective_scan_bwd_kernelI32Selective_Scan_bwd_kernel_traitsILi128ELi16ELb1ELb0ELb0ELb0ELb0EN3c104HalfENS1_7complexIfEEEEv12SSMParamsBwd:
	.zero		848


//--------------------- .nv.constant0._Z25selective_scan_bwd_kernelI32Selective_Scan_bwd_kernel_traitsILi128ELi16ELb1ELb0ELb0ELb0ELb1EN3c104HalfENS1_7complexIfEEEEv12SSMParamsBwd --------------------------
	.section	.nv.constant0._Z25selective_scan_bwd_kernelI32Selective_Scan_bwd_kernel_traitsILi128ELi16ELb1ELb0ELb0ELb0ELb1EN3c104HalfENS1_7complexIfEEEEv12SSMParamsBwd,"a",@progbits
	.sectionflags	@""
	.align	4
.nv.constant0._Z25selective_scan_bwd_kernelI32Selective_Scan_bwd_kernel_traitsILi128ELi16ELb1ELb0ELb0ELb0ELb1EN3c104HalfENS1_7complexIfEEEEv12SSMParamsBwd:
	.zero		848


//--------------------- .nv.constant0._Z25selective_scan_bwd_kernelI32Selective_Scan_bwd_kernel_traitsILi128ELi16ELb1ELb0ELb0ELb1ELb0EN3c104HalfENS1_7complexIfEEEEv12SSMParamsBwd --------------------------
	.section	.nv.constant0._Z25selective_scan_bwd_kernelI32Selective_Scan_bwd_kernel_traitsILi128ELi16ELb1ELb0ELb0ELb1ELb0EN3c104HalfENS1_7complexIfEEEEv12SSMParamsBwd,"a",@progbits
	.sectionflags	@""
	.align	4
.nv.constant0._Z25selective_scan_bwd_kernelI32Selective_Scan_bwd_kernel_traitsILi128ELi16ELb1ELb0ELb0ELb1ELb0EN3c104HalfENS1_7complexIfEEEEv12SSMParamsBwd:
	.zero		848


//--------------------- .nv.constant0._Z25selective_scan_bwd_kernelI32Selective_Scan_bwd_kernel_traitsILi128ELi16ELb1ELb0ELb0ELb1ELb1EN3c104HalfENS1_7complexIfEEEEv12SSMParamsBwd --------------------------
	.section	.nv.constant0._Z25selective_scan_bwd_kernelI32Selective_Scan_bwd_kernel_traitsILi128ELi16ELb1ELb0ELb0ELb1ELb1EN3c104HalfENS1_7complexIfEEEEv12SSMParamsBwd,"a",@progbits
	.sectionflags	@""
	.align	4
.nv.constant0._Z25selective_scan_bwd_kernelI32Selective_Scan_bwd_kernel_traitsILi128ELi16ELb1ELb0ELb0ELb1ELb1EN3c104HalfENS1_7complexIfEEEEv12SSMParamsBwd:
	.zero		848


//--------------------- .nv.constant0._Z25selective_scan_bwd_kernelI32Selective_Scan_bwd_kernel_traitsILi128ELi16ELb1ELb0ELb1ELb0ELb0EN3c104HalfENS1_7complexIfEEEEv12SSMParamsBwd --------------------------
	.section	.nv.constant0._Z25selective_scan_bwd_kernelI32Selective_Scan_bwd_kernel_traitsILi128ELi16ELb1ELb0ELb1ELb0ELb0EN3c104HalfENS1_7complexIfEEEEv12SSMParamsBwd,"a",@progbits
	.sectionflags	@""
	.align	4
.nv.constant0._Z25selective_scan_bwd_kernelI32Selective_Scan_bwd_kernel_traitsILi128ELi16ELb1ELb0ELb1ELb0ELb0EN3c104HalfENS1_7complexIfEEEEv12SSMParamsBwd:
	.zero		848


//--------------------- .nv.constant0._Z25selective_scan_bwd_kernelI32Selective_Scan_bwd_kernel_traitsILi128ELi16ELb1ELb0ELb1ELb0ELb1EN3c104HalfENS1_7complexIfEEEEv12SSMParamsBwd --------------------------
	.section	.nv.constant0._Z25selective_scan_bwd_kernelI32Selective_Scan_bwd_kernel_traitsILi128ELi16ELb1ELb0ELb1ELb0ELb1EN3c104HalfENS1_7complexIfEEEEv12SSMParamsBwd,"a",@progbits
	.sectionflags	@""
	.align	4
.nv.constant0._Z25selective_scan_bwd_kernelI32Selective_Scan_bwd_kernel_traitsILi128ELi16ELb1ELb0ELb1ELb0ELb1EN3c104HalfENS1_7complexIfEEEEv12SSMParamsBwd:
	.zero		848


//--------------------- .nv.constant0._Z25selective_scan_bwd_kernelI32Selective_Scan_bwd_kernel_traitsILi128ELi16ELb1ELb0ELb1ELb1ELb0EN3c104HalfENS1_7complexIfEEEEv12SSMParamsBwd --------------------------
	.section	.nv.constant0._Z25selective_scan_bwd_kernelI32Selective_Scan_bwd_kernel_traitsILi128ELi16ELb1ELb0ELb1ELb1ELb0EN3c104HalfENS1_7complexIfEEEEv12SSMParamsBwd,"a",@progbits
	.sectionflags	@""
	.align	4
.nv.constant0._Z25selective_scan_bwd_kernelI32Selective_Scan_bwd_kernel_traitsILi128ELi16ELb1ELb0ELb1ELb1ELb0EN3c104HalfENS1_7complexIfEEEEv12SSMParamsBwd:
	.zero		848


//--------------------- .nv.constant0._Z25selective_scan_bwd_kernelI32Selective_Scan_bwd_kernel_traitsILi128ELi16ELb1ELb0ELb1ELb1ELb1EN3c104HalfENS1_7complexIfEEEEv12SSMParamsBwd --------------------------
	.section	.nv.constant0._Z25selective_scan_bwd_kernelI32Selective_Scan_bwd_kernel_traitsILi128ELi16ELb1ELb0ELb1ELb1ELb1EN3c104HalfENS1_7complexIfEEEEv12SSMParamsBwd,"a",@progbits
	.sectionflags	@""
	.align	4
.nv.constant0._Z25selective_scan_bwd_kernelI32Selective_Scan_bwd_kernel_traitsILi128ELi16ELb1ELb0ELb1ELb1ELb1EN3c104HalfENS1_7complexIfEEEEv12SSMParamsBwd:
	.zero		848


//--------------------- .nv.constant0._Z25selective_scan_bwd_kernelI32Selective_Scan_bwd_kernel_traitsILi128ELi16ELb1ELb1ELb0ELb0ELb0EN3c104HalfENS1_7complexIfEEEEv12SSMParamsBwd --------------------------
	.section	.nv.constant0._Z25selective_scan_bwd_kernelI32Selective_Scan_bwd_kernel_traitsILi128ELi16ELb1ELb1ELb0ELb0ELb0EN3c104HalfENS1_7complexIfEEEEv12SSMParamsBwd,"a",@progbits
	.sectionflags	@""
	.align	4
.nv.constant0._Z25selective_scan_bwd_kernelI32Selective_Scan_bwd_kernel_traitsILi128ELi16ELb1ELb1ELb0ELb0ELb0EN3c104HalfENS1_7complexIfEEEEv12SSMParamsBwd:
	.zero		848


//--------------------- .nv.constant0._Z25selective_scan_bwd_kernelI32Selective_Scan_bwd_kernel_traitsILi128ELi16ELb1ELb1ELb0ELb0ELb1EN3c104HalfENS1_7complexIfEEEEv12SSMParamsBwd --------------------------
	.section	.nv.constant0._Z25selective_scan_bwd_kernelI32Selective_Scan_bwd_kernel_traitsILi128ELi16ELb1ELb1ELb0ELb0ELb1EN3c104HalfENS1_7complexIfEEEEv12SSMParamsBwd,"a",@progbits
	.sectionflags	@""
	.align	4
.nv.constant0._Z25selective_scan_bwd_kernelI32Selective_Scan_bwd_kernel_traitsILi128ELi16ELb1ELb1ELb0ELb0ELb1EN3c104HalfENS1_7complexIfEEEEv12SSMParamsBwd:
	.zero		848


//--------------------- .nv.constant0._Z25selective_scan_bwd_kernelI32Selective_Scan_bwd_kernel_traitsILi128ELi16ELb1ELb1ELb0ELb1ELb0EN3c104HalfENS1_7complexIfEEEEv12SSMParamsBwd --------------------------
	.section	.nv.constant0._Z25selective_scan_bwd_kernelI32Selective_Scan_bwd_kernel_traitsILi128ELi16ELb1ELb1ELb0ELb1ELb0EN3c104HalfENS1_7complexIfEEEEv12SSMParamsBwd,"a",@progbits
	.sectionflags	@""
	.align	4
.nv.constant0._Z25selective_scan_bwd_kernelI32Selective_Scan_bwd_kernel_traitsILi128ELi16ELb1ELb1ELb0ELb1ELb0EN3c104HalfENS1_7complexIfEEEEv12SSMParamsBwd:
	.zero		848


//--------------------- .nv.constant0._Z25selective_scan_bwd_kernelI32Selective_Scan_bwd_kernel_traitsILi128ELi16ELb1ELb1ELb0ELb1ELb1EN3c104HalfENS1_7complexIfEEEEv12SSMParamsBwd --------------------------
	.section	.nv.constant0._Z25selective_scan_bwd_kernelI32Selective_Scan_bwd_kernel_traitsILi128ELi16ELb1ELb1ELb0ELb1ELb1EN3c104HalfENS1_7complexIfEEEEv12SSMParamsBwd,"a",@progbits
	.sectionflags	@""
	.align	4
.nv.constant0._Z25selective_scan_bwd_kernelI32Selective_Scan_bwd_kernel_traitsILi128ELi16ELb1ELb1ELb0ELb1ELb1EN3c104HalfENS1_7complexIfEEEEv12SSMParamsBwd:
	.zero		848


//--------------------- .nv.constant0._Z25selective_scan_bwd_kernelI32Selective_Scan_bwd_kernel_traitsILi128ELi16ELb1ELb1ELb1ELb0ELb0EN3c104HalfENS1_7complexIfEEEEv12SSMParamsBwd --------------------------
	.section	.nv.constant0._Z25selective_scan_bwd_kernelI32Selective_Scan_bwd_kernel_traitsILi128ELi16ELb1ELb1ELb1ELb0ELb0EN3c104HalfENS1_7complexIfEEEEv12SSMParamsBwd,"a",@progbits
	.sectionflags	@""
	.align	4
.nv.constant0._Z25selective_scan_bwd_kernelI32Selective_Scan_bwd_kernel_traitsILi128ELi16ELb1ELb1ELb1ELb0ELb0EN3c104HalfENS1_7complexIfEEEEv12SSMParamsBwd:
	.zero		848


//--------------------- .nv.constant0._Z25selective_scan_bwd_kernelI32Selective_Scan_bwd_kernel_traitsILi128ELi16ELb1ELb1ELb1ELb0ELb1EN3c104HalfENS1_7complexIfEEEEv12SSMParamsBwd --------------------------
	.section	.nv.constant0._Z25selective_scan_bwd_kernelI32Selective_Scan_bwd_kernel_traitsILi128ELi16ELb1ELb1ELb1ELb0ELb1EN3c104HalfENS1_7complexIfEEEEv12SSMParamsBwd,"a",@progbits
	.sectionflags	@""
	.align	4
.nv.constant0._Z25selective_scan_bwd_kernelI32Selective_Scan_bwd_kernel_traitsILi128ELi16ELb1ELb1ELb1ELb0ELb1EN3c104HalfENS1_7complexIfEEEEv12SSMParamsBwd:
	.zero		848


//--------------------- .nv.constant0._Z25selective_scan_bwd_kernelI32Selective_Scan_bwd_kernel_traitsILi128ELi16ELb1ELb1ELb1ELb1ELb0EN3c104HalfENS1_7complexIfEEEEv12SSMParamsBwd --------------------------
	.section	.nv.constant0._Z25selective_scan_bwd_kernelI32Selective_Scan_bwd_kernel_traitsILi128ELi16ELb1ELb1ELb1ELb1ELb0EN3c104HalfENS1_7complexIfEEEEv12SSMParamsBwd,"a",@progbits
	.sectionflags	@""
	.align	4
.nv.constant0._Z25selective_scan_bwd_kernelI32Selective_Scan_bwd_kernel_traitsILi128ELi16ELb1ELb1ELb1ELb1ELb0EN3c104HalfENS1_7complexIfEEEEv12SSMParamsBwd:
	.zero		848


//--------------------- .nv.constant0._Z25selective_scan_bwd_kernelI32Selective_Scan_bwd_kernel_traitsILi128ELi16ELb1ELb1ELb1ELb1ELb1EN3c104HalfENS1_7complexIfEEEEv12SSMParamsBwd --------------------------
	.section	.nv.constant0._Z25selective_scan_bwd_kernelI32Selective_Scan_bwd_kernel_traitsILi128ELi16ELb1ELb1ELb1ELb1ELb1EN3c104HalfENS1_7complexIfEEEEv12SSMParamsBwd,"a",@progbits
	.sectionflags	@""
	.align	4
.nv.constant0._Z25selective_scan_bwd_kernelI32Selective_Scan_bwd_kernel_traitsILi128ELi16ELb1ELb1ELb1ELb1ELb1EN3c104HalfENS1_7complexIfEEEEv12SSMParamsBwd:
	.zero		848


//--------------------- .nv.constant0._Z25selective_scan_bwd_kernelI32Selective_Scan_bwd_kernel_traitsILi64ELi16ELb0ELb0ELb0ELb0ELb0EN3c104HalfENS1_7complexIfEEEEv12SSMParamsBwd --------------------------
	.section	.nv.constant0._Z25selective_scan_bwd_kernelI32Selective_Scan_bwd_kernel_traitsILi64ELi16ELb0ELb0ELb0ELb0ELb0EN3c104HalfENS1_7complexIfEEEEv12SSMParamsBwd,"a",@progbits
	.sectionflags	@""
	.align	4
.nv.constant0._Z25selective_scan_bwd_kernelI32Selective_Scan_bwd_kernel_traitsILi64ELi16ELb0ELb0ELb0ELb0ELb0EN3c104HalfENS1_7complexIfEEEEv12SSMParamsBwd:
	.zero		848


//--------------------- .nv.constant0._Z25selective_scan_bwd_kernelI32Selective_Scan_bwd_kernel_traitsILi64ELi16ELb0ELb0ELb0ELb0ELb1EN3c104HalfENS1_7complexIfEEEEv12SSMParamsBwd --------------------------
	.section	.nv.constant0._Z25selective_scan_bwd_kernelI32Selective_Scan_bwd_kernel_traitsILi64ELi16ELb0ELb0ELb0ELb0ELb1EN3c104HalfENS1_7complexIfEEEEv12SSMParamsBwd,"a",@progbits
	.sectionflags	@""
	.align	4
.nv.constant0._Z25selective_scan_bwd_kernelI32Selective_Scan_bwd_kernel_traitsILi64ELi16ELb0ELb0ELb0ELb0ELb1EN3c104HalfENS1_7complexIfEEEEv12SSMParamsBwd:
	.zero		848


//--------------------- .nv.constant0._Z25selective_scan_bwd_kernelI32Selective_Scan_bwd_kernel_traitsILi64ELi16ELb0ELb0ELb0ELb1ELb0EN3c104HalfENS1_7complexIfEEEEv12SSMParamsBwd --------------------------
	.section	.nv.constant0._Z25selective_scan_bwd_kernelI32Selective_Scan_bwd_kernel_traitsILi64ELi16ELb0ELb0ELb0ELb1ELb0EN3c104HalfENS1_7complexIfEEEEv12SSMParamsBwd,"a",@progbits
	.sectionflags	@""
	.align	4
.nv.constant0._Z25selective_scan_bwd_kernelI32Selective_Scan_bwd_kernel_traitsILi64ELi16ELb0ELb0ELb0ELb1ELb0EN3c104HalfENS1_7complexIfEEEEv12SSMParamsBwd:
	.zero		848


//--------------------- .nv.constant0._Z25selective_scan_bwd_kernelI32Selective_Scan_bwd_kernel_traitsILi64ELi16ELb0ELb0ELb0ELb1ELb1EN3c104HalfENS1_7complexIfEEEEv12SSMParamsBwd --------------------------
	.section	.nv.constant0._Z25selective_scan_bwd_kernelI32Selective_Scan_bwd_kernel_traitsILi64ELi16ELb0ELb0ELb0ELb1ELb1EN3c104HalfENS1_7complexIfEEEEv12SSMParamsBwd,"a",@progbits
	.sectionflags	@""
	.align	4
.nv.constant0._Z25selective_scan_bwd_kernelI32Selective_Scan_bwd_kernel_traitsILi64ELi16ELb0ELb0ELb0ELb1ELb1EN3c104HalfENS1_7complexIfEEEEv12SSMParamsBwd:
	.zero		848


//--------------------- .nv.constant0._Z25selective_scan_bwd_kernelI32Selective_Scan_bwd_kernel_traitsILi64ELi16ELb0ELb0ELb1ELb0ELb0EN3c104HalfENS1_7complexIfEEEEv12SSMParamsBwd --------------------------
	.section	.nv.constant0._Z25selective_scan_bwd_kernelI32Selective_Scan_bwd_kernel_traitsILi64ELi16ELb0ELb0ELb1ELb0ELb0EN3c104HalfENS1_7complexIfEEEEv12SSMParamsBwd,"a",@progbits
	.sectionflags	@""
	.align	4
.nv.constant0._Z25selective_scan_bwd_kernelI32Selective_Scan_bwd_kernel_traitsILi64ELi16ELb0ELb0ELb1ELb0ELb0EN3c104HalfENS1_7complexIfEEEEv12SSMParamsBwd:
	.zero		848


//--------------------- .nv.constant0._Z25selective_scan_bwd_kernelI32Selective_Scan_bwd_kernel_traitsILi64ELi16ELb0ELb0ELb1ELb0ELb1EN3c104HalfENS1_7complexIfEEEEv12SSMParamsBwd --------------------------
	.section	.nv.constant0._Z25selective_scan_bwd_kernelI32Selective_Scan_bwd_kernel_traitsILi64ELi16ELb0ELb0ELb1ELb0ELb1EN3c104HalfENS1_7complexIfEEEEv12SSMParamsBwd,"a",@progbits
	.sectionflags	@""
	.align	4
.nv.constant0._Z25selective_scan_bwd_kernelI32Selective_Scan_bwd_kernel_traitsILi64ELi16ELb0ELb0ELb1ELb0ELb1EN3c104HalfENS1_7complexIfEEEEv12SSMParamsBwd:
	.zero		848


//--------------------- .nv.constant0._Z25selective_scan_bwd_kernelI32Selective_Scan_bwd_kernel_traitsILi64ELi16ELb0ELb0ELb1ELb1ELb0EN3c104HalfENS1_7complexIfEEEEv12SSMParamsBwd --------------------------
	.section	.nv.constant0._Z25selective_scan_bwd_kernelI32Selective_Scan_bwd_kernel_traitsILi64ELi16ELb0ELb0ELb1ELb1ELb0EN3c104HalfENS1_7complexIfEEEEv12SSMParamsBwd,"a",@progbits
	.sectionflags	@""
	.align	4
.nv.constant0._Z25selective_scan_bwd_kernelI32Selective_Scan_bwd_kernel_traitsILi64ELi16ELb0ELb0ELb1ELb1ELb0EN3c104HalfENS1_7complexIfEEEEv12SSMParamsBwd:
	.zero		848


//--------------------- .nv.constant0._Z25selective_scan_bwd_kernelI32Selective_Scan_bwd_kernel_traitsILi64ELi16ELb0ELb0ELb1ELb1ELb1EN3c104HalfENS1_7complexIfEEEEv12SSMParamsBwd --------------------------
	.section	.nv.constant0._Z25selective_scan_bwd_kernelI32Selective_Scan_bwd_kernel_traitsILi64ELi16ELb0ELb0ELb1ELb1ELb1EN3c104HalfENS1_7complexIfEEEEv12SSMParamsBwd,"a",@progbits
	.sectionflags	@""
	.align	4
.nv.constant0._Z25selective_scan_bwd_kernelI32Selective_Scan_bwd_kernel_traitsILi64ELi16ELb0ELb0ELb1ELb1ELb1EN3c104HalfENS1_7complexIfEEEEv12SSMParamsBwd:
	.zero		848


//--------------------- .nv.constant0._Z25selective_scan_bwd_kernelI32Selective_Scan_bwd_kernel_traitsILi64ELi16ELb0ELb1ELb0ELb0ELb0EN3c104HalfENS1_7complexIfEEEEv12SSMParamsBwd --------------------------
	.section	.nv.constant0._Z25selective_scan_bwd_kernelI32Selective_Scan_bwd_kernel_traitsILi64ELi16ELb0ELb1ELb0ELb0ELb0EN3c104HalfENS1_7complexIfEEEEv12SSMParamsBwd,"a",@progbits
	.sectionflags	@""
	.align	4
.nv.constant0._Z25selective_scan_bwd_kernelI32Selective_Scan_bwd_kernel_traitsILi64ELi16ELb0ELb1ELb0ELb0ELb0EN3c104HalfENS1_7complexIfEEEEv12SSMParamsBwd:
	.zero		848


//--------------------- .nv.constant0._Z25selective_scan_bwd_kernelI32Selective_Scan_bwd_kernel_traitsILi64ELi16ELb0ELb1ELb0ELb0ELb1EN3c104HalfENS1_7complexIfEEEEv12SSMParamsBwd --------------------------
	.section	.nv.constant0._Z25selective_scan_bwd_kernelI32Selective_Scan_bwd_kernel_traitsILi64ELi16ELb0ELb1ELb0ELb0ELb1EN3c104HalfENS1_7complexIfEEEEv12SSMParamsBwd,"a",@progbits
	.sectionflags	@""
	.align	4
.nv.constant0._Z25selective_scan_bwd_kernelI32Selective_Scan_bwd_kernel_traitsILi64ELi16ELb0ELb1ELb0ELb0ELb1EN3c104HalfENS1_7complexIfEEEEv12SSMParamsBwd:
	.zero		848


//--------------------- .nv.constant0._Z25selective_scan_bwd_kernelI32Selective_Scan_bwd_kernel_traitsILi64ELi16ELb0ELb1ELb0ELb1ELb0EN3c104HalfENS1_7complexIfEEEEv12SSMParamsBwd --------------------------
	.section	.nv.constant0._Z25selective_scan_bwd_kernelI32Selective_Scan_bwd_kernel_traitsILi64ELi16ELb0ELb1ELb0ELb1ELb0EN3c104HalfENS1_7complexIfEEEEv12SSMParamsBwd,"a",@progbits
	.sectionflags	@""
	.align	4
.nv.constant0._Z25selective_scan_bwd_kernelI32Selective_Scan_bwd_kernel_traitsILi64ELi16ELb0ELb1ELb0ELb1ELb0EN3c104HalfENS1_7complexIfEEEEv12SSMParamsBwd:
	.zero		848


//--------------------- .nv.constant0._Z25selective_scan_bwd_kernelI32Selective_Scan_bwd_kernel_traitsILi64ELi16ELb0ELb1ELb0ELb1ELb1EN3c104HalfENS1_7complexIfEEEEv12SSMParamsBwd --------------------------
	.section	.nv.constant0._Z25selective_scan_bwd_kernelI32Selective_Scan_bwd_kernel_traitsILi64ELi16ELb0ELb1ELb0ELb1ELb1EN3c104HalfENS1_7complexIfEEEEv12SSMParamsBwd,"a",@progbits
	.sectionflags	@""
	.align	4
.nv.constant0._Z25selective_scan_bwd_kernelI32Selective_Scan_bwd_kernel_traitsILi64ELi16ELb0ELb1ELb0ELb1ELb1EN3c104HalfENS1_7complexIfEEEEv12SSMParamsBwd:
	.zero		848


//--------------------- .nv.constant0._Z25selective_scan_bwd_kernelI32Selective_Scan_bwd_kernel_traitsILi64ELi16ELb0ELb1ELb1ELb0ELb0EN3c104HalfENS1_7complexIfEEEEv12SSMParamsBwd --------------------------
	.section	.nv.constant0._Z25selective_scan_bwd_kernelI32Selective_Scan_bwd_kernel_traitsILi64ELi16ELb0ELb1ELb1ELb0ELb0EN3c104HalfENS1_7complexIfEEEEv12SSMParamsBwd,"a",@progbits
	.sectionflags	@""
	.align	4
.nv.constant0._Z25selective_scan_bwd_kernelI32Selective_Scan_bwd_kernel_traitsILi64ELi16ELb0ELb1ELb1ELb0ELb0EN3c104HalfENS1_7complexIfEEEEv12SSMParamsBwd:
	.zero		848


//--------------------- .nv.constant0._Z25selective_scan_bwd_kernelI32Selective_Scan_bwd_kernel_traitsILi64ELi16ELb0ELb1ELb1ELb0ELb1EN3c104HalfENS1_7complexIfEEEEv12SSMParamsBwd --------------------------
	.section	.nv.constant0._Z25selective_scan_bwd_kernelI32Selective_Scan_bwd_kernel_traitsILi64ELi16ELb0ELb1ELb1ELb0ELb1EN3c104HalfENS1_7complexIfEEEEv12SSMParamsBwd,"a",@progbits
	.sectionflags	@""
	.align	4
.nv.constant0._Z25selective_scan_bwd_kernelI32Selective_Scan_bwd_kernel_traitsILi64ELi16ELb0ELb1ELb1ELb0ELb1EN3c104HalfENS1_7complexIfEEEEv12SSMParamsBwd:
	.zero		848


//--------------------- .nv.constant0._Z25selective_scan_bwd_kernelI32Selective_Scan_bwd_kernel_traitsILi64ELi16ELb0ELb1ELb1ELb1ELb0EN3c104HalfENS1_7complexIfEEEEv12SSMParamsBwd --------------------------
	.section	.nv.constant0._Z25selective_scan_bwd_kernelI32Selective_Scan_bwd_kernel_traitsILi64ELi16ELb0ELb1ELb1ELb1ELb0EN3c104HalfENS1_7complexIfEEEEv12SSMParamsBwd,"a",@progbits
	.sectionflags	@""
	.align	4
.nv.constant0._Z25selective_scan_bwd_kernelI32Selective_Scan_bwd_kernel_traitsILi64ELi16ELb0ELb1ELb1ELb1ELb0EN3c104HalfENS1_7complexIfEEEEv12SSMParamsBwd:
	.zero		848


//--------------------- .nv.constant0._Z25selective_scan_bwd_kernelI32Selective_Scan_bwd_kernel_traitsILi64ELi16ELb0ELb1ELb1ELb1ELb1EN3c104HalfENS1_7complexIfEEEEv12SSMParamsBwd --------------------------
	.section	.nv.constant0._Z25selective_scan_bwd_kernelI32Selective_Scan_bwd_kernel_traitsILi64ELi16ELb0ELb1ELb1ELb1ELb1EN3c104HalfENS1_7complexIfEEEEv12SSMParamsBwd,"a",@progbits
	.sectionflags	@""
	.align	4
.nv.constant0._Z25selective_scan_bwd_kernelI32Selective_Scan_bwd_kernel_traitsILi64ELi16ELb0ELb1ELb1ELb1ELb1EN3c104HalfENS1_7complexIfEEEEv12SSMParamsBwd:
	.zero		848


//--------------------- .nv.constant0._Z25selective_scan_bwd_kernelI32Selective_Scan_bwd_kernel_traitsILi64ELi16ELb1ELb0ELb0ELb0ELb0EN3c104HalfENS1_7complexIfEEEEv12SSMParamsBwd --------------------------
	.section	.nv.constant0._Z25selective_scan_bwd_kernelI32Selective_Scan_bwd_kernel_traitsILi64ELi16ELb1ELb0ELb0ELb0ELb0EN3c104HalfENS1_7complexIfEEEEv12SSMParamsBwd,"a",@progbits
	.sectionflags	@""
	.align	4
.nv.constant0._Z25selective_scan_bwd_kernelI32Selective_Scan_bwd_kernel_traitsILi64ELi16ELb1ELb0ELb0ELb0ELb0EN3c104HalfENS1_7complexIfEEEEv12SSMParamsBwd:
	.zero		848


//--------------------- .nv.constant0._Z25selective_scan_bwd_kernelI32Selective_Scan_bwd_kernel_traitsILi64ELi16ELb1ELb0ELb0ELb0ELb1EN3c104HalfENS1_7complexIfEEEEv12SSMParamsBwd --------------------------
	.section	.nv.constant0._Z25selective_scan_bwd_kernelI32Selective_Scan_bwd_kernel_traitsILi64ELi16ELb1ELb0ELb0ELb0ELb1EN3c104HalfENS1_7complexIfEEEEv12SSMParamsBwd,"a",@progbits
	.sectionflags	@""
	.align	4
.nv.constant0._Z25selective_scan_bwd_kernelI32Selective_Scan_bwd_kernel_traitsILi64ELi16ELb1ELb0ELb0ELb0ELb1EN3c104HalfENS1_7complexIfEEEEv12SSMParamsBwd:
	.zero		848


//--------------------- .nv.constant0._Z25selective_scan_bwd_kernelI32Selective_Scan_bwd_kernel_traitsILi64ELi16ELb1ELb0ELb0ELb1ELb0EN3c104HalfENS1_7complexIfEEEEv12SSMParamsBwd --------------------------
	.section	.nv.constant0._Z25selective_scan_bwd_kernelI32Selective_Scan_bwd_kernel_traitsILi64ELi16ELb1ELb0ELb0ELb1ELb0EN3c104HalfENS1_7complexIfEEEEv12SSMParamsBwd,"a",@progbits
	.sectionflags	@""
	.align	4
.nv.constant0._Z25selective_scan_bwd_kernelI32Selective_Scan_bwd_kernel_traitsILi64ELi16ELb1ELb0ELb0ELb1ELb0EN3c104HalfENS1_7complexIfEEEEv12SSMParamsBwd:
	.zero		848


//--------------------- .nv.constant0._Z25selective_scan_bwd_kernelI32Selective_Scan_bwd_kernel_traitsILi64ELi16ELb1ELb0ELb0ELb1ELb1EN3c104HalfENS1_7complexIfEEEEv12SSMParamsBwd --------------------------
	.section	.nv.constant0._Z25selective_scan_bwd_kernelI32Selective_Scan_bwd_kernel_traitsILi64ELi16ELb1ELb0ELb0ELb1ELb1EN3c104HalfENS1_7complexIfEEEEv12SSMParamsBwd,"a",@progbits
	.sectionflags	@""
	.align	4
.nv.constant0._Z25selective_scan_bwd_kernelI32Selective_Scan_bwd_kernel_traitsILi64ELi16ELb1ELb0ELb0ELb1ELb1EN3c104HalfENS1_7complexIfEEEEv12SSMParamsBwd:
	.zero		848


//--------------------- .nv.constant0._Z25selective_scan_bwd_kernelI32Selective_Scan_bwd_kernel_traitsILi64ELi16ELb1ELb0ELb1ELb0ELb0EN3c104HalfENS1_7complexIfEEEEv12SSMParamsBwd --------------------------
	.section	.nv.constant0._Z25selective_scan_bwd_kernelI32Selective_Scan_bwd_kernel_traitsILi64ELi16ELb1ELb0ELb1ELb0ELb0EN3c104HalfENS1_7complexIfEEEEv12SSMParamsBwd,"a",@progbits
	.sectionflags	@""
	.align	4
.nv.constant0._Z25selective_scan_bwd_kernelI32Selective_Scan_bwd_kernel_traitsILi64ELi16ELb1ELb0ELb1ELb0ELb0EN3c104HalfENS1_7complexIfEEEEv12SSMParamsBwd:
	.zero		848


//--------------------- .nv.constant0._Z25selective_scan_bwd_kernelI32Selective_Scan_bwd_kernel_traitsILi64ELi16ELb1ELb0ELb1ELb0ELb1EN3c104HalfENS1_7complexIfEEEEv12SSMParamsBwd --------------------------
	.section	.nv.constant0._Z25selective_scan_bwd_kernelI32Selective_Scan_bwd_kernel_traitsILi64ELi16ELb1ELb0ELb1ELb0ELb1EN3c104HalfENS1_7complexIfEEEEv12SSMParamsBwd,"a",@progbits
	.sectionflags	@""
	.align	4
.nv.constant0._Z25selective_scan_bwd_kernelI32Selective_Scan_bwd_kernel_traitsILi64ELi16ELb1ELb0ELb1ELb0ELb1EN3c104HalfENS1_7complexIfEEEEv12SSMParamsBwd:
	.zero		848


//--------------------- .nv.constant0._Z25selective_scan_bwd_kernelI32Selective_Scan_bwd_kernel_traitsILi64ELi16ELb1ELb0ELb1ELb1ELb0EN3c104HalfENS1_7complexIfEEEEv12SSMParamsBwd --------------------------
	.section	.nv.constant0._Z25selective_scan_bwd_kernelI32Selective_Scan_bwd_kernel_traitsILi64ELi16ELb1ELb0ELb1ELb1ELb0EN3c104HalfENS1_7complexIfEEEEv12SSMParamsBwd,"a",@progbits
	.sectionflags	@""
	.align	4
.nv.constant0._Z25selective_scan_bwd_kernelI32Selective_Scan_bwd_kernel_traitsILi64ELi16ELb1ELb0ELb1ELb1ELb0EN3c104HalfENS1_7complexIfEEEEv12SSMParamsBwd:
	.zero		848


//--------------------- .nv.constant0._Z25selective_scan_bwd_kernelI32Selective_Scan_bwd_kernel_traitsILi64ELi16ELb1ELb0ELb1ELb1ELb1EN3c104HalfENS1_7complexIfEEEEv12SSMParamsBwd --------------------------
	.section	.nv.constant0._Z25selective_scan_bwd_kernelI32Selective_Scan_bwd_kernel_traitsILi64ELi16ELb1ELb0ELb1ELb1ELb1EN3c104HalfENS1_7complexIfEEEEv12SSMParamsBwd,"a",@progbits
	.sectionflags	@""
	.align	4
.nv.constant0._Z25selective_scan_bwd_kernelI32Selective_Scan_bwd_kernel_traitsILi64ELi16ELb1ELb0ELb1ELb1ELb1EN3c104HalfENS1_7complexIfEEEEv12SSMParamsBwd:
	.zero		848


//--------------------- .nv.constant0._Z25selective_scan_bwd_kernelI32Selective_Scan_bwd_kernel_traitsILi64ELi16ELb1ELb1ELb0ELb0ELb0EN3c104HalfENS1_7complexIfEEEEv12SSMParamsBwd --------------------------
	.section	.nv.constant0._Z25selective_scan_bwd_kernelI32Selective_Scan_bwd_kernel_traitsILi64ELi16ELb1ELb1ELb0ELb0ELb0EN3c104HalfENS1_7complexIfEEEEv12SSMParamsBwd,"a",@progbits
	.sectionflags	@""
	.align	4
.nv.constant0._Z25selective_scan_bwd_kernelI32Selective_Scan_bwd_kernel_traitsILi64ELi16ELb1ELb1ELb0ELb0ELb0EN3c104HalfENS1_7complexIfEEEEv12SSMParamsBwd:
	.zero		848


//--------------------- .nv.constant0._Z25selective_scan_bwd_kernelI32Selective_Scan_bwd_kernel_traitsILi64ELi16ELb1ELb1ELb0ELb0ELb1EN3c104HalfENS1_7complexIfEEEEv12SSMParamsBwd --------------------------
	.section	.nv.constant0._Z25selective_scan_bwd_kernelI32Selective_Scan_bwd_kernel_traitsILi64ELi16ELb1ELb1ELb0ELb0ELb1EN3c104HalfENS1_7complexIfEEEEv12SSMParamsBwd,"a",@progbits
	.sectionflags	@""
	.align	4
.nv.constant0._Z25selective_scan_bwd_kernelI32Selective_Scan_bwd_kernel_traitsILi64ELi16ELb1ELb1ELb0ELb0ELb1EN3c104HalfENS1_7complexIfEEEEv12SSMParamsBwd:
	.zero		848


//--------------------- .nv.constant0._Z25selective_scan_bwd_kernelI32Selective_Scan_bwd_kernel_traitsILi64ELi16ELb1ELb1ELb0ELb1ELb0EN3c104HalfENS1_7complexIfEEEEv12SSMParamsBwd --------------------------
	.section	.nv.constant0._Z25selective_scan_bwd_kernelI32Selective_Scan_bwd_kernel_traitsILi64ELi16ELb1ELb1ELb0ELb1ELb0EN3c104HalfENS1_7complexIfEEEEv12SSMParamsBwd,"a",@progbits
	.sectionflags	@""
	.align	4
.nv.constant0._Z25selective_scan_bwd_kernelI32Selective_Scan_bwd_kernel_traitsILi64ELi16ELb1ELb1ELb0ELb1ELb0EN3c104HalfENS1_7complexIfEEEEv12SSMParamsBwd:
	.zero		848


//--------------------- .nv.constant0._Z25selective_scan_bwd_kernelI32Selective_Scan_bwd_kernel_traitsILi64ELi16ELb1ELb1ELb0ELb1ELb1EN3c104HalfENS1_7complexIfEEEEv12SSMParamsBwd --------------------------
	.section	.nv.constant0._Z25selective_scan_bwd_kernelI32Selective_Scan_bwd_kernel_traitsILi64ELi16ELb1ELb1ELb0ELb1ELb1EN3c104HalfENS1_7complexIfEEEEv12SSMParamsBwd,"a",@progbits
	.sectionflags	@""
	.align	4
.nv.constant0._Z25selective_scan_bwd_kernelI32Selective_Scan_bwd_kernel_traitsILi64ELi16ELb1ELb1ELb0ELb1ELb1EN3c104HalfENS1_7complexIfEEEEv12SSMParamsBwd:
	.zero		848


//--------------------- .nv.constant0._Z25selective_scan_bwd_kernelI32Selective_Scan_bwd_kernel_traitsILi64ELi16ELb1ELb1ELb1ELb0ELb0EN3c104HalfENS1_7complexIfEEEEv12SSMParamsBwd --------------------------
	.section	.nv.constant0._Z25selective_scan_bwd_kernelI32Selective_Scan_bwd_kernel_traitsILi64ELi16ELb1ELb1ELb1ELb0ELb0EN3c104HalfENS1_7complexIfEEEEv12SSMParamsBwd,"a",@progbits
	.sectionflags	@""
	.align	4
.nv.constant0._Z25selective_scan_bwd_kernelI32Selective_Scan_bwd_kernel_traitsILi64ELi16ELb1ELb1ELb1ELb0ELb0EN3c104HalfENS1_7complexIfEEEEv12SSMParamsBwd:
	.zero		848


//--------------------- .nv.constant0._Z25selective_scan_bwd_kernelI32Selective_Scan_bwd_kernel_traitsILi64ELi16ELb1ELb1ELb1ELb0ELb1EN3c104HalfENS1_7complexIfEEEEv12SSMParamsBwd --------------------------
	.section	.nv.constant0._Z25selective_scan_bwd_kernelI32Selective_Scan_bwd_kernel_traitsILi64ELi16ELb1ELb1ELb1ELb0ELb1EN3c104HalfENS1_7complexIfEEEEv12SSMParamsBwd,"a",@progbits
	.sectionflags	@""
	.align	4
.nv.constant0._Z25selective_scan_bwd_kernelI32Selective_Scan_bwd_kernel_traitsILi64ELi16ELb1ELb1ELb1ELb0ELb1EN3c104HalfENS1_7complexIfEEEEv12SSMParamsBwd:
	.zero		848


//--------------------- .nv.constant0._Z25selective_scan_bwd_kernelI32Selective_Scan_bwd_kernel_traitsILi64ELi16ELb1ELb1ELb1ELb1ELb0EN3c104HalfENS1_7complexIfEEEEv12SSMParamsBwd --------------------------
	.section	.nv.constant0._Z25selective_scan_bwd_kernelI32Selective_Scan_bwd_kernel_traitsILi64ELi16ELb1ELb1ELb1ELb1ELb0EN3c104HalfENS1_7complexIfEEEEv12SSMParamsBwd,"a",@progbits
	.sectionflags	@""
	.align	4
.nv.constant0._Z25selective_scan_bwd_kernelI32Selective_Scan_bwd_kernel_traitsILi64ELi16ELb1ELb1ELb1ELb1ELb0EN3c104HalfENS1_7complexIfEEEEv12SSMParamsBwd:
	.zero		848


//--------------------- .nv.constant0._Z25selective_scan_bwd_kernelI32Selective_Scan_bwd_kernel_traitsILi64ELi16ELb1ELb1ELb1ELb1ELb1EN3c104HalfENS1_7complexIfEEEEv12SSMParamsBwd --------------------------
	.section	.nv.constant0._Z25selective_scan_bwd_kernelI32Selective_Scan_bwd_kernel_traitsILi64ELi16ELb1ELb1ELb1ELb1ELb1EN3c104HalfENS1_7complexIfEEEEv12SSMParamsBwd,"a",@progbits
	.sectionflags	@""
	.align	4
.nv.constant0._Z25selective_scan_bwd_kernelI32Selective_Scan_bwd_kernel_traitsILi64ELi16ELb1ELb1ELb1ELb1ELb1EN3c104HalfENS1_7complexIfEEEEv12SSMParamsBwd:
	.zero		848


//--------------------- .nv.constant0._Z25selective_scan_bwd_kernelI32Selective_Scan_bwd_kernel_traitsILi32ELi16ELb0ELb0ELb0ELb0ELb0EN3c104HalfENS1_7complexIfEEEEv12SSMParamsBwd --------------------------
	.section	.nv.constant0._Z25selective_scan_bwd_kernelI32Selective_Scan_bwd_kernel_traitsILi32ELi16ELb0ELb0ELb0ELb0ELb0EN3c104HalfENS1_7complexIfEEEEv12SSMParamsBwd,"a",@progbits
	.sectionflags	@""
	.align	4
.nv.constant0._Z25selective_scan_bwd_kernelI32Selective_Scan_bwd_kernel_traitsILi32ELi16ELb0ELb0ELb0ELb0ELb0EN3c104HalfENS1_7complexIfEEEEv12SSMParamsBwd:
	.zero		848


//--------------------- .nv.constant0._Z25selective_scan_bwd_kernelI32Selective_Scan_bwd_kernel_traitsILi32ELi16ELb0ELb0ELb0ELb0ELb1EN3c104HalfENS1_7complexIfEEEEv12SSMParamsBwd --------------------------
	.section	.nv.constant0._Z25selective_scan_bwd_kernelI32Selective_Scan_bwd_kernel_traitsILi32ELi16ELb0ELb0ELb0ELb0ELb1EN3c104HalfENS1_7complexIfEEEEv12SSMParamsBwd,"a",@progbits
	.sectionflags	@""
	.align	4
.nv.constant0._Z25selective_scan_bwd_kernelI32Selective_Scan_bwd_kernel_traitsILi32ELi16ELb0ELb0ELb0ELb0ELb1EN3c104HalfENS1_7complexIfEEEEv12SSMParamsBwd:
	.zero		848


//--------------------- .nv.constant0._Z25selective_scan_bwd_kernelI32Selective_Scan_bwd_kernel_traitsILi32ELi16ELb0ELb0ELb0ELb1ELb0EN3c104HalfENS1_7complexIfEEEEv12SSMParamsBwd --------------------------
	.section	.nv.constant0._Z25selective_scan_bwd_kernelI32Selective_Scan_bwd_kernel_traitsILi32ELi16ELb0ELb0ELb0ELb1ELb0EN3c104HalfENS1_7complexIfEEEEv12SSMParamsBwd,"a",@progbits
	.sectionflags	@""
	.align	4
.nv.constant0._Z25selective_scan_bwd_kernelI32Selective_Scan_bwd_kernel_traitsILi32ELi16ELb0ELb0ELb0ELb1ELb0EN3c104HalfENS1_7complexIfEEEEv12SSMParamsBwd:
	.zero		848


//--------------------- .nv.constant0._Z25selective_scan_bwd_kernelI32Selective_Scan_bwd_kernel_traitsILi32ELi16ELb0ELb0ELb0ELb1ELb1EN3c104HalfENS1_7complexIfEEEEv12SSMParamsBwd --------------------------
	.section	.nv.constant0._Z25selective_scan_bwd_kernelI32Selective_Scan_bwd_kernel_traitsILi32ELi16ELb0ELb0ELb0ELb1ELb1EN3c104HalfENS1_7complexIfEEEEv12SSMParamsBwd,"a",@progbits
	.sectionflags	@""
	.align	4
.nv.constant0._Z25selective_scan_bwd_kernelI32Selective_Scan_bwd_kernel_traitsILi32ELi16ELb0ELb0ELb0ELb1ELb1EN3c104HalfENS1_7complexIfEEEEv12SSMParamsBwd:
	.zero		848


//--------------------- .nv.constant0._Z25selective_scan_bwd_kernelI32Selective_Scan_bwd_kernel_traitsILi32ELi16ELb0ELb0ELb1ELb0ELb0EN3c104HalfENS1_7complexIfEEEEv12SSMParamsBwd --------------------------
	.section	.nv.constant0._Z25selective_scan_bwd_kernelI32Selective_Scan_bwd_kernel_traitsILi32ELi16ELb0ELb0ELb1ELb0ELb0EN3c104HalfENS1_7complexIfEEEEv12SSMParamsBwd,"a",@progbits
	.sectionflags	@""
	.align	4
.nv.constant0._Z25selective_scan_bwd_kernelI32Selective_Scan_bwd_kernel_traitsILi32ELi16ELb0ELb0ELb1ELb0ELb0EN3c104HalfENS1_7complexIfEEEEv12SSMParamsBwd:
	.zero		848


//--------------------- .nv.constant0._Z25selective_scan_bwd_kernelI32Selective_Scan_bwd_kernel_traitsILi32ELi16ELb0ELb0ELb1ELb0ELb1EN3c104HalfENS1_7complexIfEEEEv12SSMParamsBwd --------------------------
	.section	.nv.constant0._Z25selective_scan_bwd_kernelI32Selective_Scan_bwd_kernel_traitsILi32ELi16ELb0ELb0ELb1ELb0ELb1EN3c104HalfENS1_7complexIfEEEEv12SSMParamsBwd,"a",@progbits
	.sectionflags	@""
	.align	4
.nv.constant0._Z25selective_scan_bwd_kernelI32Selective_Scan_bwd_kernel_traitsILi32ELi16ELb0ELb0ELb1ELb0ELb1EN3c104HalfENS1_7complexIfEEEEv12SSMParamsBwd:
	.zero		848


//--------------------- .nv.constant0._Z25selective_scan_bwd_kernelI32Selective_Scan_bwd_kernel_traitsILi32ELi16ELb0ELb0ELb1ELb1ELb0EN3c104HalfENS1_7complexIfEEEEv12SSMParamsBwd --------------------------
	.section	.nv.constant0._Z25selective_scan_bwd_kernelI32Selective_Scan_bwd_kernel_traitsILi32ELi16ELb0ELb0ELb1ELb1ELb0EN3c104HalfENS1_7complexIfEEEEv12SSMParamsBwd,"a",@progbits
	.sectionflags	@""
	.align	4
.nv.constant0._Z25selective_scan_bwd_kernelI32Selective_Scan_bwd_kernel_traitsILi32ELi16ELb0ELb0ELb1ELb1ELb0EN3c104HalfENS1_7complexIfEEEEv12SSMParamsBwd:
	.zero		848


//--------------------- .nv.constant0._Z25selective_scan_bwd_kernelI32Selective_Scan_bwd_kernel_traitsILi32ELi16ELb0ELb0ELb1ELb1ELb1EN3c104HalfENS1_7complexIfEEEEv12SSMParamsBwd --------------------------
	.section	.nv.constant0._Z25selective_scan_bwd_kernelI32Selective_Scan_bwd_kernel_traitsILi32ELi16ELb0ELb0ELb1ELb1ELb1EN3c104HalfENS1_7complexIfEEEEv12SSMParamsBwd,"a",@progbits
	.sectionflags	@""
	.align	4
.nv.constant0._Z25selective_scan_bwd_kernelI32Selective_Scan_bwd_kernel_traitsILi32ELi16ELb0ELb0ELb1ELb1ELb1EN3c104HalfENS1_7complexIfEEEEv12SSMParamsBwd:
	.zero		848


//--------------------- .nv.constant0._Z25selective_scan_bwd_kernelI32Selective_Scan_bwd_kernel_traitsILi32ELi16ELb0ELb1ELb0ELb0ELb0EN3c104HalfENS1_7complexIfEEEEv12SSMParamsBwd --------------------------
	.section	.nv.constant0._Z25selective_scan_bwd_kernelI32Selective_Scan_bwd_kernel_traitsILi32ELi16ELb0ELb1ELb0ELb0ELb0EN3c104HalfENS1_7complexIfEEEEv12SSMParamsBwd,"a",@progbits
	.sectionflags	@""
	.align	4
.nv.constant0._Z25selective_scan_bwd_kernelI32Selective_Scan_bwd_kernel_traitsILi32ELi16ELb0ELb1ELb0ELb0ELb0EN3c104HalfENS1_7complexIfEEEEv12SSMParamsBwd:
	.zero		848


//--------------------- .nv.constant0._Z25selective_scan_bwd_kernelI32Selective_Scan_bwd_kernel_traitsILi32ELi16ELb0ELb1ELb0ELb0ELb1EN3c104HalfENS1_7complexIfEEEEv12SSMParamsBwd --------------------------
	.section	.nv.constant0._Z25selective_scan_bwd_kernelI32Selective_Scan_bwd_kernel_traitsILi32ELi16ELb0ELb1ELb0ELb0ELb1EN3c104HalfENS1_7complexIfEEEEv12SSMParamsBwd,"a",@progbits
	.sectionflags	@""
	.align	4
.nv.constant0._Z25selective_scan_bwd_kernelI32Selective_Scan_bwd_kernel_traitsILi32ELi16ELb0ELb1ELb0ELb0ELb1EN3c104HalfENS1_7complexIfEEEEv12SSMParamsBwd:
	.zero		848


//--------------------- .nv.constant0._Z25selective_scan_bwd_kernelI32Selective_Scan_bwd_kernel_traitsILi32ELi16ELb0ELb1ELb0ELb1ELb0EN3c104HalfENS1_7complexIfEEEEv12SSMParamsBwd --------------------------
	.section	.nv.constant0._Z25selective_scan_bwd_kernelI32Selective_Scan_bwd_kernel_traitsILi32ELi16ELb0ELb1ELb0ELb1ELb0EN3c104HalfENS1_7complexIfEEEEv12SSMParamsBwd,"a",@progbits
	.sectionflags	@""
	.align	4
.nv.constant0._Z25selective_scan_bwd_kernelI32Selective_Scan_bwd_kernel_traitsILi32ELi16ELb0ELb1ELb0ELb1ELb0EN3c104HalfENS1_7complexIfEEEEv12SSMParamsBwd:
	.zero		848


//--------------------- .nv.constant0._Z25selective_scan_bwd_kernelI32Selective_Scan_bwd_kernel_traitsILi32ELi16ELb0ELb1ELb0ELb1ELb1EN3c104HalfENS1_7complexIfEEEEv12SSMParamsBwd --------------------------
	.section	.nv.constant0._Z25selective_scan_bwd_kernelI32Selective_Scan_bwd_kernel_traitsILi32ELi16ELb0ELb1ELb0ELb1ELb1EN3c104HalfENS1_7complexIfEEEEv12SSMParamsBwd,"a",@progbits
	.sectionflags	@""
	.align	4
.nv.constant0._Z25selective_scan_bwd_kernelI32Selective_Scan_bwd_kernel_traitsILi32ELi16ELb0ELb1ELb0ELb1ELb1EN3c104HalfENS1_7complexIfEEEEv12SSMParamsBwd:
	.zero		848


//--------------------- .nv.constant0._Z25selective_scan_bwd_kernelI32Selective_Scan_bwd_kernel_traitsILi32ELi16ELb0ELb1ELb1ELb0ELb0EN3c104HalfENS1_7complexIfEEEEv12SSMParamsBwd --------------------------
	.section	.nv.constant0._Z25selective_scan_bwd_kernelI32Selective_Scan_bwd_kernel_traitsILi32ELi16ELb0ELb1ELb1ELb0ELb0EN3c104HalfENS1_7complexIfEEEEv12SSMParamsBwd,"a",@progbits
	.sectionflags	@""
	.align	4
.nv.constant0._Z25selective_scan_bwd_kernelI32Selective_Scan_bwd_kernel_traitsILi32ELi16ELb0ELb1ELb1ELb0ELb0EN3c104HalfENS1_7complexIfEEEEv12SSMParamsBwd:
	.zero		848


//--------------------- .nv.constant0._Z25selective_scan_bwd_kernelI32Selective_Scan_bwd_kernel_traitsILi32ELi16ELb0ELb1ELb1ELb0ELb1EN3c104HalfENS1_7complexIfEEEEv12SSMParamsBwd --------------------------
	.section	.nv.constant0._Z25selective_scan_bwd_kernelI32Selective_Scan_bwd_kernel_traitsILi32ELi16ELb0ELb1ELb1ELb0ELb1EN3c104HalfENS1_7complexIfEEEEv12SSMParamsBwd,"a",@progbits
	.sectionflags	@""
	.align	4
.nv.constant0._Z25selective_scan_bwd_kernelI32Selective_Scan_bwd_kernel_traitsILi32ELi16ELb0ELb1ELb1ELb0ELb1EN3c104HalfENS1_7complexIfEEEEv12SSMParamsBwd:
	.zero		848


//--------------------- .nv.constant0._Z25selective_scan_bwd_kernelI32Selective_Scan_bwd_kernel_traitsILi32ELi16ELb0ELb1ELb1ELb1ELb0EN3c104HalfENS1_7complexIfEEEEv12SSMParamsBwd --------------------------
	.section	.nv.constant0._Z25selective_scan_bwd_kernelI32Selective_Scan_bwd_kernel_traitsILi32ELi16ELb0ELb1ELb1ELb1ELb0EN3c104HalfENS1_7complexIfEEEEv12SSMParamsBwd,"a",@progbits
	.sectionflags	@""
	.align	4
.nv.constant0._Z25selective_scan_bwd_kernelI32Selective_Scan_bwd_kernel_traitsILi32ELi16ELb0ELb1ELb1ELb1ELb0EN3c104HalfENS1_7complexIfEEEEv12SSMParamsBwd:
	.zero		848


//--------------------- .nv.constant0._Z25selective_scan_bwd_kernelI32Selective_Scan_bwd_kernel_traitsILi32ELi16ELb0ELb1ELb1ELb1ELb1EN3c104HalfENS1_7complexIfEEEEv12SSMParamsBwd --------------------------
	.section	.nv.constant0._Z25selective_scan_bwd_kernelI32Selective_Scan_bwd_kernel_traitsILi32ELi16ELb0ELb1ELb1ELb1ELb1EN3c104HalfENS1_7complexIfEEEEv12SSMParamsBwd,"a",@progbits
	.sectionflags	@""
	.align	4
.nv.constant0._Z25selective_scan_bwd_kernelI32Selective_Scan_bwd_kernel_traitsILi32ELi16ELb0ELb1ELb1ELb1ELb1EN3c104HalfENS1_7complexIfEEEEv12SSMParamsBwd:
	.zero		848


//--------------------- .nv.constant0._Z25selective_scan_bwd_kernelI32Selective_Scan_bwd_kernel_traitsILi32ELi16ELb1ELb0ELb0ELb0ELb0EN3c104HalfENS1_7complexIfEEEEv12SSMParamsBwd --------------------------
	.section	.nv.constant0._Z25selective_scan_bwd_kernelI32Selective_Scan_bwd_kernel_traitsILi32ELi16ELb1ELb0ELb0ELb0ELb0EN3c104HalfENS1_7complexIfEEEEv12SSMParamsBwd,"a",@progbits
	.sectionflags	@""
	.align	4
.nv.constant0._Z25selective_scan_bwd_kernelI32Selective_Scan_bwd_kernel_traitsILi32ELi16ELb1ELb0ELb0ELb0ELb0EN3c104HalfENS1_7complexIfEEEEv12SSMParamsBwd:
	.zero		848


//--------------------- .nv.constant0._Z25selective_scan_bwd_kernelI32Selective_Scan_bwd_kernel_traitsILi32ELi16ELb1ELb0ELb0ELb0ELb1EN3c104HalfENS1_7complexIfEEEEv12SSMParamsBwd --------------------------
	.section	.nv.constant0._Z25selective_scan_bwd_kernelI32Selective_Scan_bwd_kernel_traitsILi32ELi16ELb1ELb0ELb0ELb0ELb1EN3c104HalfENS1_7complexIfEEEEv12SSMParamsBwd,"a",@progbits
	.sectionflags	@""
	.align	4
.nv.constant0._Z25selective_scan_bwd_kernelI32Selective_Scan_bwd_kernel_traitsILi32ELi16ELb1ELb0ELb0ELb0ELb1EN3c104HalfENS1_7complexIfEEEEv12SSMParamsBwd:
	.zero		848


//--------------------- .nv.constant0._Z25selective_scan_bwd_kernelI32Selective_Scan_bwd_kernel_traitsILi32ELi16ELb1ELb0ELb0ELb1ELb0EN3c104HalfENS1_7complexIfEEEEv12SSMParamsBwd --------------------------
	.section	.nv.constant0._Z25selective_scan_bwd_kernelI32Selective_Scan_bwd_kernel_traitsILi32ELi16ELb1ELb0ELb0ELb1ELb0EN3c104HalfENS1_7complexIfEEEEv12SSMParamsBwd,"a",@progbits
	.sectionflags	@""
	.align	4
.nv.constant0._Z25selective_scan_bwd_kernelI32Selective_Scan_bwd_kernel_traitsILi32ELi16ELb1ELb0ELb0ELb1ELb0EN3c104HalfENS1_7complexIfEEEEv12SSMParamsBwd:
	.zero		848


//--------------------- .nv.constant0._Z25selective_scan_bwd_kernelI32Selective_Scan_bwd_kernel_traitsILi32ELi16ELb1ELb0ELb0ELb1ELb1EN3c104HalfENS1_7complexIfEEEEv12SSMParamsBwd --------------------------
	.section	.nv.constant0._Z25selective_scan_bwd_kernelI32Selective_Scan_bwd_kernel_traitsILi32ELi16ELb1ELb0ELb0ELb1ELb1EN3c104HalfENS1_7complexIfEEEEv12SSMParamsBwd,"a",@progbits
	.sectionflags	@""
	.align	4
.nv.constant0._Z25selective_scan_bwd_kernelI32Selective_Scan_bwd_kernel_traitsILi32ELi16ELb1ELb0ELb0ELb1ELb1EN3c104HalfENS1_7complexIfEEEEv12SSMParamsBwd:
	.zero		848


//--------------------- .nv.constant0._Z25selective_scan_bwd_kernelI32Selective_Scan_bwd_kernel_traitsILi32ELi16ELb1ELb0ELb1ELb0ELb0EN3c104HalfENS1_7complexIfEEEEv12SSMParamsBwd --------------------------
	.section	.nv.constant0._Z25selective_scan_bwd_kernelI32Selective_Scan_bwd_kernel_traitsILi32ELi16ELb1ELb0ELb1ELb0ELb0EN3c104HalfENS1_7complexIfEEEEv12SSMParamsBwd,"a",@progbits
	.sectionflags	@""
	.align	4
.nv.constant0._Z25selective_scan_bwd_kernelI32Selective_Scan_bwd_kernel_traitsILi32ELi16ELb1ELb0ELb1ELb0ELb0EN3c104HalfENS1_7complexIfEEEEv12SSMParamsBwd:
	.zero		848


//--------------------- .nv.constant0._Z25selective_scan_bwd_kernelI32Selective_Scan_bwd_kernel_traitsILi32ELi16ELb1ELb0ELb1ELb0ELb1EN3c104HalfENS1_7complexIfEEEEv12SSMParamsBwd --------------------------
	.section	.nv.constant0._Z25selective_scan_bwd_kernelI32Selective_Scan_bwd_kernel_traitsILi32ELi16ELb1ELb0ELb1ELb0ELb1EN3c104HalfENS1_7complexIfEEEEv12SSMParamsBwd,"a",@progbits
	.sectionflags	@""
	.align	4
.nv.constant0._Z25selective_scan_bwd_kernelI32Selective_Scan_bwd_kernel_traitsILi32ELi16ELb1ELb0ELb1ELb0ELb1EN3c104HalfENS1_7complexIfEEEEv12SSMParamsBwd:
	.zero		848


//--------------------- .nv.constant0._Z25selective_scan_bwd_kernelI32Selective_Scan_bwd_kernel_traitsILi32ELi16ELb1ELb0ELb1ELb1ELb0EN3c104HalfENS1_7complexIfEEEEv12SSMParamsBwd --------------------------
	.section	.nv.constant0._Z25selective_scan_bwd_kernelI32Selective_Scan_bwd_kernel_traitsILi32ELi16ELb1ELb0ELb1ELb1ELb0EN3c104HalfENS1_7complexIfEEEEv12SSMParamsBwd,"a",@progbits
	.sectionflags	@""
	.align	4
.nv.constant0._Z25selective_scan_bwd_kernelI32Selective_Scan_bwd_kernel_traitsILi32ELi16ELb1ELb0ELb1ELb1ELb0EN3c104HalfENS1_7complexIfEEEEv12SSMParamsBwd:
	.zero		848


//--------------------- .nv.constant0._Z25selective_scan_bwd_kernelI32Selective_Scan_bwd_kernel_traitsILi32ELi16ELb1ELb0ELb1ELb1ELb1EN3c104HalfENS1_7complexIfEEEEv12SSMParamsBwd --------------------------
	.section	.nv.constant0._Z25selective_scan_bwd_kernelI32Selective_Scan_bwd_kernel_traitsILi32ELi16ELb1ELb0ELb1ELb1ELb1EN3c104HalfENS1_7complexIfEEEEv12SSMParamsBwd,"a",@progbits
	.sectionflags	@""
	.align	4
.nv.constant0._Z25selective_scan_bwd_kernelI32Selective_Scan_bwd_kernel_traitsILi32ELi16ELb1ELb0ELb1ELb1ELb1EN3c104HalfENS1_7complexIfEEEEv12SSMParamsBwd:
	.zero		848


//--------------------- .nv.constant0._Z25selective_scan_bwd_kernelI32Selective_Scan_bwd_kernel_traitsILi32ELi16ELb1ELb1ELb0ELb0ELb0EN3c104HalfENS1_7complexIfEEEEv12SSMParamsBwd --------------------------
	.section	.nv.constant0._Z25selective_scan_bwd_kernelI32Selective_Scan_bwd_kernel_traitsILi32ELi16ELb1ELb1ELb0ELb0ELb0EN3c104HalfENS1_7complexIfEEEEv12SSMParamsBwd,"a",@progbits
	.sectionflags	@""
	.align	4
.nv.constant0._Z25selective_scan_bwd_kernelI32Selective_Scan_bwd_kernel_traitsILi32ELi16ELb1ELb1ELb0ELb0ELb0EN3c104HalfENS1_7complexIfEEEEv12SSMParamsBwd:
	.zero		848


//--------------------- .nv.constant0._Z25selective_scan_bwd_kernelI32Selective_Scan_bwd_kernel_traitsILi32ELi16ELb1ELb1ELb0ELb0ELb1EN3c104HalfENS1_7complexIfEEEEv12SSMParamsBwd --------------------------
	.section	.nv.constant0._Z25selective_scan_bwd_kernelI32Selective_Scan_bwd_kernel_traitsILi32ELi16ELb1ELb1ELb0ELb0ELb1EN3c104HalfENS1_7complexIfEEEEv12SSMParamsBwd,"a",@progbits
	.sectionflags	@""
	.align	4
.nv.constant0._Z25selective_scan_bwd_kernelI32Selective_Scan_bwd_kernel_traitsILi32ELi16ELb1ELb1ELb0ELb0ELb1EN3c104HalfENS1_7complexIfEEEEv12SSMParamsBwd:
	.zero		848


//--------------------- .nv.constant0._Z25selective_scan_bwd_kernelI32Selective_Scan_bwd_kernel_traitsILi32ELi16ELb1ELb1ELb0ELb1ELb0EN3c104HalfENS1_7complexIfEEEEv12SSMParamsBwd --------------------------
	.section	.nv.constant0._Z25selective_scan_bwd_kernelI32Selective_Scan_bwd_kernel_traitsILi32ELi16ELb1ELb1ELb0ELb1ELb0EN3c104HalfENS1_7complexIfEEEEv12SSMParamsBwd,"a",@progbits
	.sectionflags	@""
	.align	4
.nv.constant0._Z25selective_scan_bwd_kernelI32Selective_Scan_bwd_kernel_traitsILi32ELi16ELb1ELb1ELb0ELb1ELb0EN3c104HalfENS1_7complexIfEEEEv12SSMParamsBwd:
	.zero		848


//--------------------- .nv.constant0._Z25selective_scan_bwd_kernelI32Selective_Scan_bwd_kernel_traitsILi32ELi16ELb1ELb1ELb0ELb1ELb1EN3c104HalfENS1_7complexIfEEEEv12SSMParamsBwd --------------------------
	.section	.nv.constant0._Z25selective_scan_bwd_kernelI32Selective_Scan_bwd_kernel_traitsILi32ELi16ELb1ELb1ELb0ELb1ELb1EN3c104HalfENS1_7complexIfEEEEv12SSMParamsBwd,"a",@progbits
	.sectionflags	@""
	.align	4
.nv.constant0._Z25selective_scan_bwd_kernelI32Selective_Scan_bwd_kernel_traitsILi32ELi16ELb1ELb1ELb0ELb1ELb1EN3c104HalfENS1_7complexIfEEEEv12SSMParamsBwd:
	.zero		848


//--------------------- .nv.constant0._Z25selective_scan_bwd_kernelI32Selective_Scan_bwd_kernel_traitsILi32ELi16ELb1ELb1ELb1ELb0ELb0EN3c104HalfENS1_7complexIfEEEEv12SSMParamsBwd --------------------------
	.section	.nv.constant0._Z25selective_scan_bwd_kernelI32Selective_Scan_bwd_kernel_traitsILi32ELi16ELb1ELb1ELb1ELb0ELb0EN3c104HalfENS1_7complexIfEEEEv12SSMParamsBwd,"a",@progbits
	.sectionflags	@""
	.align	4
.nv.constant0._Z25selective_scan_bwd_kernelI32Selective_Scan_bwd_kernel_traitsILi32ELi16ELb1ELb1ELb1ELb0ELb0EN3c104HalfENS1_7complexIfEEEEv12SSMParamsBwd:
	.zero		848


//--------------------- .nv.constant0._Z25selective_scan_bwd_kernelI32Selective_Scan_bwd_kernel_traitsILi32ELi16ELb1ELb1ELb1ELb0ELb1EN3c104HalfENS1_7complexIfEEEEv12SSMParamsBwd --------------------------
	.section	.nv.constant0._Z25selective_scan_bwd_kernelI32Selective_Scan_bwd_kernel_traitsILi32ELi16ELb1ELb1ELb1ELb0ELb1EN3c104HalfENS1_7complexIfEEEEv12SSMParamsBwd,"a",@progbits
	.sectionflags	@""
	.align	4
.nv.constant0._Z25selective_scan_bwd_kernelI32Selective_Scan_bwd_kernel_traitsILi32ELi16ELb1ELb1ELb1ELb0ELb1EN3c104HalfENS1_7complexIfEEEEv12SSMParamsBwd:
	.zero		848


//--------------------- .nv.constant0._Z25selective_scan_bwd_kernelI32Selective_Scan_bwd_kernel_traitsILi32ELi16ELb1ELb1ELb1ELb1ELb0EN3c104HalfENS1_7complexIfEEEEv12SSMParamsBwd --------------------------
	.section	.nv.constant0._Z25selective_scan_bwd_kernelI32Selective_Scan_bwd_kernel_traitsILi32ELi16ELb1ELb1ELb1ELb1ELb0EN3c104HalfENS1_7complexIfEEEEv12SSMParamsBwd,"a",@progbits
	.sectionflags	@""
	.align	4
.nv.constant0._Z25selective_scan_bwd_kernelI32Selective_Scan_bwd_kernel_traitsILi32ELi16ELb1ELb1ELb1ELb1ELb0EN3c104HalfENS1_7complexIfEEEEv12SSMParamsBwd:
	.zero		848


//--------------------- .nv.constant0._Z25selective_scan_bwd_kernelI32Selective_Scan_bwd_kernel_traitsILi32ELi16ELb1ELb1ELb1ELb1ELb1EN3c104HalfENS1_7complexIfEEEEv12SSMParamsBwd --------------------------
	.section	.nv.constant0._Z25selective_scan_bwd_kernelI32Selective_Scan_bwd_kernel_traitsILi32ELi16ELb1ELb1ELb1ELb1ELb1EN3c104HalfENS1_7complexIfEEEEv12SSMParamsBwd,"a",@progbits
	.sectionflags	@""
	.align	4
.nv.constant0._Z25selective_scan_bwd_kernelI32Selective_Scan_bwd_kernel_traitsILi32ELi16ELb1ELb1ELb1ELb1ELb1EN3c104HalfENS1_7complexIfEEEEv12SSMParamsBwd:
	.zero		848


//--------------------- .nv.constant0._Z25selective_scan_bwd_kernelI32Selective_Scan_bwd_kernel_traitsILi32ELi8ELb0ELb0ELb0ELb0ELb0EN3c104HalfENS1_7complexIfEEEEv12SSMParamsBwd --------------------------
	.section	.nv.constant0._Z25selective_scan_bwd_kernelI32Selective_Scan_bwd_kernel_traitsILi32ELi8ELb0ELb0ELb0ELb0ELb0EN3c104HalfENS1_7complexIfEEEEv12SSMParamsBwd,"a",@progbits
	.sectionflags	@""
	.align	4
.nv.constant0._Z25selective_scan_bwd_kernelI32Selective_Scan_bwd_kernel_traitsILi32ELi8ELb0ELb0ELb0ELb0ELb0EN3c104HalfENS1_7complexIfEEEEv12SSMParamsBwd:
	.zero		848


//--------------------- .nv.constant0._Z25selective_scan_bwd_kernelI32Selective_Scan_bwd_kernel_traitsILi32ELi8ELb0ELb0ELb0ELb0ELb1EN3c104HalfENS1_7complexIfEEEEv12SSMParamsBwd --------------------------
	.section	.nv.constant0._Z25selective_scan_bwd_kernelI32Selective_Scan_bwd_kernel_traitsILi32ELi8ELb0ELb0ELb0ELb0ELb1EN3c104HalfENS1_7complexIfEEEEv12SSMParamsBwd,"a",@progbits
	.sectionflags	@""
	.align	4
.nv.constant0._Z25selective_scan_bwd_kernelI32Selective_Scan_bwd_kernel_traitsILi32ELi8ELb0ELb0ELb0ELb0ELb1EN3c104HalfENS1_7complexIfEEEEv12SSMParamsBwd:
	.zero		848


//--------------------- .nv.constant0._Z25selective_scan_bwd_kernelI32Selective_Scan_bwd_kernel_traitsILi32ELi8ELb0ELb0ELb0ELb1ELb0EN3c104HalfENS1_7complexIfEEEEv12SSMParamsBwd --------------------------
	.section	.nv.constant0._Z25selective_scan_bwd_kernelI32Selective_Scan_bwd_kernel_traitsILi32ELi8ELb0ELb0ELb0ELb1ELb0EN3c104HalfENS1_7complexIfEEEEv12SSMParamsBwd,"a",@progbits
	.sectionflags	@""
	.align	4
.nv.constant0._Z25selective_scan_bwd_kernelI32Selective_Scan_bwd_kernel_traitsILi32ELi8ELb0ELb0ELb0ELb1ELb0EN3c104HalfENS1_7complexIfEEEEv12SSMParamsBwd:
	.zero		848


//--------------------- .nv.constant0._Z25selective_scan_bwd_kernelI32Selective_Scan_bwd_kernel_traitsILi32ELi8ELb0ELb0ELb0ELb1ELb1EN3c104HalfENS1_7complexIfEEEEv12SSMParamsBwd --------------------------
	.section	.nv.constant0._Z25selective_scan_bwd_kernelI32Selective_Scan_bwd_kernel_traitsILi32ELi8ELb0ELb0ELb0ELb1ELb1EN3c104HalfENS1_7complexIfEEEEv12SSMParamsBwd,"a",@progbits
	.sectionflags	@""
	.align	4
.nv.constant0._Z25selective_scan_bwd_kernelI32Selective_Scan_bwd_kernel_traitsILi32ELi8ELb0ELb0ELb0ELb1ELb1EN3c104HalfENS1_7complexIfEEEEv12SSMParamsBwd:
	.zero		848


//--------------------- .nv.constant0._Z25selective_scan_bwd_kernelI32Selective_Scan_bwd_kernel_traitsILi32ELi8ELb0ELb0ELb1ELb0ELb0EN3c104HalfENS1_7complexIfEEEEv12SSMParamsBwd --------------------------
	.section	.nv.constant0._Z25selective_scan_bwd_kernelI32Selective_Scan_bwd_kernel_traitsILi32ELi8ELb0ELb0ELb1ELb0ELb0EN3c104HalfENS1_7complexIfEEEEv12SSMParamsBwd,"a",@progbits
	.sectionflags	@""
	.align	4
.nv.constant0._Z25selective_scan_bwd_kernelI32Selective_Scan_bwd_kernel_traitsILi32ELi8ELb0ELb0ELb1ELb0ELb0EN3c104HalfENS1_7complexIfEEEEv12SSMParamsBwd:
	.zero		848


//--------------------- .nv.constant0._Z25selective_scan_bwd_kernelI32Selective_Scan_bwd_kernel_traitsILi32ELi8ELb0ELb0ELb1ELb0ELb1EN3c104HalfENS1_7complexIfEEEEv12SSMParamsBwd --------------------------
	.section	.nv.constant0._Z25selective_scan_bwd_kernelI32Selective_Scan_bwd_kernel_traitsILi32ELi8ELb0ELb0ELb1ELb0ELb1EN3c104HalfENS1_7complexIfEEEEv12SSMParamsBwd,"a",@progbits
	.sectionflags	@""
	.align	4
.nv.constant0._Z25selective_scan_bwd_kernelI32Selective_Scan_bwd_kernel_traitsILi32ELi8ELb0ELb0ELb1ELb0ELb1EN3c104HalfENS1_7complexIfEEEEv12SSMParamsBwd:
	.zero		848


//--------------------- .nv.constant0._Z25selective_scan_bwd_kernelI32Selective_Scan_bwd_kernel_traitsILi32ELi8ELb0ELb0ELb1ELb1ELb0EN3c104HalfENS1_7complexIfEEEEv12SSMParamsBwd --------------------------
	.section	.nv.constant0._Z25selective_scan_bwd_kernelI32Selective_Scan_bwd_kernel_traitsILi32ELi8ELb0ELb0ELb1ELb1ELb0EN3c104HalfENS1_7complexIfEEEEv12SSMParamsBwd,"a",@progbits
	.sectionflags	@""
	.align	4
.nv.constant0._Z25selective_scan_bwd_kernelI32Selective_Scan_bwd_kernel_traitsILi32ELi8ELb0ELb0ELb1ELb1ELb0EN3c104HalfENS1_7complexIfEEEEv12SSMParamsBwd:
	.zero		848


//--------------------- .nv.constant0._Z25selective_scan_bwd_kernelI32Selective_Scan_bwd_kernel_traitsILi32ELi8ELb0ELb0ELb1ELb1ELb1EN3c104HalfENS1_7complexIfEEEEv12SSMParamsBwd --------------------------
	.section	.nv.constant0._Z25selective_scan_bwd_kernelI32Selective_Scan_bwd_kernel_traitsILi32ELi8ELb0ELb0ELb1ELb1ELb1EN3c104HalfENS1_7complexIfEEEEv12SSMParamsBwd,"a",@progbits
	.sectionflags	@""
	.align	4
.nv.constant0._Z25selective_scan_bwd_kernelI32Selective_Scan_bwd_kernel_traitsILi32ELi8ELb0ELb0ELb1ELb1ELb1EN3c104HalfENS1_7complexIfEEEEv12SSMParamsBwd:
	.zero		848


//--------------------- .nv.constant0._Z25selective_scan_bwd_kernelI32Selective_Scan_bwd_kernel_traitsILi32ELi8ELb0ELb1ELb0ELb0ELb0EN3c104HalfENS1_7complexIfEEEEv12SSMParamsBwd --------------------------
	.section	.nv.constant0._Z25selective_scan_bwd_kernelI32Selective_Scan_bwd_kernel_traitsILi32ELi8ELb0ELb1ELb0ELb0ELb0EN3c104HalfENS1_7complexIfEEEEv12SSMParamsBwd,"a",@progbits
	.sectionflags	@""
	.align	4
.nv.constant0._Z25selective_scan_bwd_kernelI32Selective_Scan_bwd_kernel_traitsILi32ELi8ELb0ELb1ELb0ELb0ELb0EN3c104HalfENS1_7complexIfEEEEv12SSMParamsBwd:
	.zero		848


//--------------------- .nv.constant0._Z25selective_scan_bwd_kernelI32Selective_Scan_bwd_kernel_traitsILi32ELi8ELb0ELb1ELb0ELb0ELb1EN3c104HalfENS1_7complexIfEEEEv12SSMParamsBwd --------------------------
	.section	.nv.constant0._Z25selective_scan_bwd_kernelI32Selective_Scan_bwd_kernel_traitsILi32ELi8ELb0ELb1ELb0ELb0ELb1EN3c104HalfENS1_7complexIfEEEEv12SSMParamsBwd,"a",@progbits
	.sectionflags	@""
	.align	4
.nv.constant0._Z25selective_scan_bwd_kernelI32Selective_Scan_bwd_kernel_traitsILi32ELi8ELb0ELb1ELb0ELb0ELb1EN3c104HalfENS1_7complexIfEEEEv12SSMParamsBwd:
	.zero		848


//--------------------- .nv.constant0._Z25selective_scan_bwd_kernelI32Selective_Scan_bwd_kernel_traitsILi32ELi8ELb0ELb1ELb0ELb1ELb0EN3c104HalfENS1_7complexIfEEEEv12SSMParamsBwd --------------------------
	.section	.nv.constant0._Z25selective_scan_bwd_kernelI32Selective_Scan_bwd_kernel_traitsILi32ELi8ELb0ELb1ELb0ELb1ELb0EN3c104HalfENS1_7complexIfEEEEv12SSMParamsBwd,"a",@progbits
	.sectionflags	@""
	.align	4
.nv.constant0._Z25selective_scan_bwd_kernelI32Selective_Scan_bwd_kernel_traitsILi32ELi8ELb0ELb1ELb0ELb1ELb0EN3c104HalfENS1_7complexIfEEEEv12SSMParamsBwd:
	.zero		848


//--------------------- .nv.constant0._Z25selective_scan_bwd_kernelI32Selective_Scan_bwd_kernel_traitsILi32ELi8ELb0ELb1ELb0ELb1ELb1EN3c104HalfENS1_7complexIfEEEEv12SSMParamsBwd --------------------------
	.section	.nv.constant0._Z25selective_scan_bwd_kernelI32Selective_Scan_bwd_kernel_traitsILi32ELi8ELb0ELb1ELb0ELb1ELb1EN3c104HalfENS1_7complexIfEEEEv12SSMParamsBwd,"a",@progbits
	.sectionflags	@""
	.align	4
.nv.constant0._Z25selective_scan_bwd_kernelI32Selective_Scan_bwd_kernel_traitsILi32ELi8ELb0ELb1ELb0ELb1ELb1EN3c104HalfENS1_7complexIfEEEEv12SSMParamsBwd:
	.zero		848


//--------------------- .nv.constant0._Z25selective_scan_bwd_kernelI32Selective_Scan_bwd_kernel_traitsILi32ELi8ELb0ELb1ELb1ELb0ELb0EN3c104HalfENS1_7complexIfEEEEv12SSMParamsBwd --------------------------
	.section	.nv.constant0._Z25selective_scan_bwd_kernelI32Selective_Scan_bwd_kernel_traitsILi32ELi8ELb0ELb1ELb1ELb0ELb0EN3c104HalfENS1_7complexIfEEEEv12SSMParamsBwd,"a",@progbits
	.sectionflags	@""
	.align	4
.nv.constant0._Z25selective_scan_bwd_kernelI32Selective_Scan_bwd_kernel_traitsILi32ELi8ELb0ELb1ELb1ELb0ELb0EN3c104HalfENS1_7complexIfEEEEv12SSMParamsBwd:
	.zero		848


//--------------------- .nv.constant0._Z25selective_scan_bwd_kernelI32Selective_Scan_bwd_kernel_traitsILi32ELi8ELb0ELb1ELb1ELb0ELb1EN3c104HalfENS1_7complexIfEEEEv12SSMParamsBwd --------------------------
	.section	.nv.constant0._Z25selective_scan_bwd_kernelI32Selective_Scan_bwd_kernel_traitsILi32ELi8ELb0ELb1ELb1ELb0ELb1EN3c104HalfENS1_7complexIfEEEEv12SSMParamsBwd,"a",@progbits
	.sectionflags	@""
	.align	4
.nv.constant0._Z25selective_scan_bwd_kernelI32Selective_Scan_bwd_kernel_traitsILi32ELi8ELb0ELb1ELb1ELb0ELb1EN3c104HalfENS1_7complexIfEEEEv12SSMParamsBwd:
	.zero		848


//--------------------- .nv.constant0._Z25selective_scan_bwd_kernelI32Selective_Scan_bwd_kernel_traitsILi32ELi8ELb0ELb1ELb1ELb1ELb0EN3c104HalfENS1_7complexIfEEEEv12SSMParamsBwd --------------------------
	.section	.nv.constant0._Z25selective_scan_bwd_kernelI32Selective_Scan_bwd_kernel_traitsILi32ELi8ELb0ELb1ELb1ELb1ELb0EN3c104HalfENS1_7complexIfEEEEv12SSMParamsBwd,"a",@progbits
	.sectionflags	@""
	.align	4
.nv.constant0._Z25selective_scan_bwd_kernelI32Selective_Scan_bwd_kernel_traitsILi32ELi8ELb0ELb1ELb1ELb1ELb0EN3c104HalfENS1_7complexIfEEEEv12SSMParamsBwd:
	.zero		848


//--------------------- .nv.constant0._Z25selective_scan_bwd_kernelI32Selective_Scan_bwd_kernel_traitsILi32ELi8ELb0ELb1ELb1ELb1ELb1EN3c104HalfENS1_7complexIfEEEEv12SSMParamsBwd --------------------------
	.section	.nv.constant0._Z25selective_scan_bwd_kernelI32Selective_Scan_bwd_kernel_traitsILi32ELi8ELb0ELb1ELb1ELb1ELb1EN3c104HalfENS1_7complexIfEEEEv12SSMParamsBwd,"a",@progbits
	.sectionflags	@""
	.align	4
.nv.constant0._Z25selective_scan_bwd_kernelI32Selective_Scan_bwd_kernel_traitsILi32ELi8ELb0ELb1ELb1ELb1ELb1EN3c104HalfENS1_7complexIfEEEEv12SSMParamsBwd:
	.zero		848


//--------------------- .nv.constant0._Z25selective_scan_bwd_kernelI32Selective_Scan_bwd_kernel_traitsILi32ELi8ELb1ELb0ELb0ELb0ELb0EN3c104HalfENS1_7complexIfEEEEv12SSMParamsBwd --------------------------
	.section	.nv.constant0._Z25selective_scan_bwd_kernelI32Selective_Scan_bwd_kernel_traitsILi32ELi8ELb1ELb0ELb0ELb0ELb0EN3c104HalfENS1_7complexIfEEEEv12SSMParamsBwd,"a",@progbits
	.sectionflags	@""
	.align	4
.nv.constant0._Z25selective_scan_bwd_kernelI32Selective_Scan_bwd_kernel_traitsILi32ELi8ELb1ELb0ELb0ELb0ELb0EN3c104HalfENS1_7complexIfEEEEv12SSMParamsBwd:
	.zero		848


//--------------------- .nv.constant0._Z25selective_scan_bwd_kernelI32Selective_Scan_bwd_kernel_traitsILi32ELi8ELb1ELb0ELb0ELb0ELb1EN3c104HalfENS1_7complexIfEEEEv12SSMParamsBwd --------------------------
	.section	.nv.constant0._Z25selective_scan_bwd_kernelI32Selective_Scan_bwd_kernel_traitsILi32ELi8ELb1ELb0ELb0ELb0ELb1EN3c104HalfENS1_7complexIfEEEEv12SSMParamsBwd,"a",@progbits
	.sectionflags	@""
	.align	4
.nv.constant0._Z25selective_scan_bwd_kernelI32Selective_Scan_bwd_kernel_traitsILi32ELi8ELb1ELb0ELb0ELb0ELb1EN3c104HalfENS1_7complexIfEEEEv12SSMParamsBwd:
	.zero		848


//--------------------- .nv.constant0._Z25selective_scan_bwd_kernelI32Selective_Scan_bwd_kernel_traitsILi32ELi8ELb1ELb0ELb0ELb1ELb0EN3c104HalfENS1_7complexIfEEEEv12SSMParamsBwd --------------------------
	.section	.nv.constant0._Z25selective_scan_bwd_kernelI32Selective_Scan_bwd_kernel_traitsILi32ELi8ELb1ELb0ELb0ELb1ELb0EN3c104HalfENS1_7complexIfEEEEv12SSMParamsBwd,"a",@progbits
	.sectionflags	@""
	.align	4
.nv.constant0._Z25selective_scan_bwd_kernelI32Selective_Scan_bwd_kernel_traitsILi32ELi8ELb1ELb0ELb0ELb1ELb0EN3c104HalfENS1_7complexIfEEEEv12SSMParamsBwd:
	.zero		848


//--------------------- .nv.constant0._Z25selective_scan_bwd_kernelI32Selective_Scan_bwd_kernel_traitsILi32ELi8ELb1ELb0ELb0ELb1ELb1EN3c104HalfENS1_7complexIfEEEEv12SSMParamsBwd --------------------------
	.section	.nv.constant0._Z25selective_scan_bwd_kernelI32Selective_Scan_bwd_kernel_traitsILi32ELi8ELb1ELb0ELb0ELb1ELb1EN3c104HalfENS1_7complexIfEEEEv12SSMParamsBwd,"a",@progbits
	.sectionflags	@""
	.align	4
.nv.constant0._Z25selective_scan_bwd_kernelI32Selective_Scan_bwd_kernel_traitsILi32ELi8ELb1ELb0ELb0ELb1ELb1EN3c104HalfENS1_7complexIfEEEEv12SSMParamsBwd:
	.zero		848


//--------------------- .nv.constant0._Z25selective_scan_bwd_kernelI32Selective_Scan_bwd_kernel_traitsILi32ELi8ELb1ELb0ELb1ELb0ELb0EN3c104HalfENS1_7complexIfEEEEv12SSMParamsBwd --------------------------
	.section	.nv.constant0._Z25selective_scan_bwd_kernelI32Selective_Scan_bwd_kernel_traitsILi32ELi8ELb1ELb0ELb1ELb0ELb0EN3c104HalfENS1_7complexIfEEEEv12SSMParamsBwd,"a",@progbits
	.sectionflags	@""
	.align	4
.nv.constant0._Z25selective_scan_bwd_kernelI32Selective_Scan_bwd_kernel_traitsILi32ELi8ELb1ELb0ELb1ELb0ELb0EN3c104HalfENS1_7complexIfEEEEv12SSMParamsBwd:
	.zero		848


//--------------------- .nv.constant0._Z25selective_scan_bwd_kernelI32Selective_Scan_bwd_kernel_traitsILi32ELi8ELb1ELb0ELb1ELb0ELb1EN3c104HalfENS1_7complexIfEEEEv12SSMParamsBwd --------------------------
	.section	.nv.constant0._Z25selective_scan_bwd_kernelI32Selective_Scan_bwd_kernel_traitsILi32ELi8ELb1ELb0ELb1ELb0ELb1EN3c104HalfENS1_7complexIfEEEEv12SSMParamsBwd,"a",@progbits
	.sectionflags	@""
	.align	4
.nv.constant0._Z25selective_scan_bwd_kernelI32Selective_Scan_bwd_kernel_traitsILi32ELi8ELb1ELb0ELb1ELb0ELb1EN3c104HalfENS1_7complexIfEEEEv12SSMParamsBwd:
	.zero		848


//--------------------- .nv.constant0._Z25selective_scan_bwd_kernelI32Selective_Scan_bwd_kernel_traitsILi32ELi8ELb1ELb0ELb1ELb1ELb0EN3c104HalfENS1_7complexIfEEEEv12SSMParamsBwd --------------------------
	.section	.nv.constant0._Z25selective_scan_bwd_kernelI32Selective_Scan_bwd_kernel_traitsILi32ELi8ELb1ELb0ELb1ELb1ELb0EN3c104HalfENS1_7complexIfEEEEv12SSMParamsBwd,"a",@progbits
	.sectionflags	@""
	.align	4
.nv.constant0._Z25selective_scan_bwd_kernelI32Selective_Scan_bwd_kernel_traitsILi32ELi8ELb1ELb0ELb1ELb1ELb0EN3c104HalfENS1_7complexIfEEEEv12SSMParamsBwd:
	.zero		848


//--------------------- .nv.constant0._Z25selective_scan_bwd_kernelI32Selective_Scan_bwd_kernel_traitsILi32ELi8ELb1ELb0ELb1ELb1ELb1EN3c104HalfENS1_7complexIfEEEEv12SSMParamsBwd --------------------------
	.section	.nv.constant0._Z25selective_scan_bwd_kernelI32Selective_Scan_bwd_kernel_traitsILi32ELi8ELb1ELb0ELb1ELb1ELb1EN3c104HalfENS1_7complexIfEEEEv12SSMParamsBwd,"a",@progbits
	.sectionflags	@""
	.align	4
.nv.constant0._Z25selective_scan_bwd_kernelI32Selective_Scan_bwd_kernel_traitsILi32ELi8ELb1ELb0ELb1ELb1ELb1EN3c104HalfENS1_7complexIfEEEEv12SSMParamsBwd:
	.zero		848


//--------------------- .nv.constant0._Z25selective_scan_bwd_kernelI32Selective_Scan_bwd_kernel_traitsILi32ELi8ELb1ELb1ELb0ELb0ELb0EN3c104HalfENS1_7complexIfEEEEv12SSMParamsBwd --------------------------
	.section	.nv.constant0._Z25selective_scan_bwd_kernelI32Selective_Scan_bwd_kernel_traitsILi32ELi8ELb1ELb1ELb0ELb0ELb0EN3c104HalfENS1_7complexIfEEEEv12SSMParamsBwd,"a",@progbits
	.sectionflags	@""
	.align	4
.nv.constant0._Z25selective_scan_bwd_kernelI32Selective_Scan_bwd_kernel_traitsILi32ELi8ELb1ELb1ELb0ELb0ELb0EN3c104HalfENS1_7complexIfEEEEv12SSMParamsBwd:
	.zero		848


//--------------------- .nv.constant0._Z25selective_scan_bwd_kernelI32Selective_Scan_bwd_kernel_traitsILi32ELi8ELb1ELb1ELb0ELb0ELb1EN3c104HalfENS1_7complexIfEEEEv12SSMParamsBwd --------------------------
	.section	.nv.constant0._Z25selective_scan_bwd_kernelI32Selective_Scan_bwd_kernel_traitsILi32ELi8ELb1ELb1ELb0ELb0ELb1EN3c104HalfENS1_7complexIfEEEEv12SSMParamsBwd,"a",@progbits
	.sectionflags	@""
	.align	4
.nv.constant0._Z25selective_scan_bwd_kernelI32Selective_Scan_bwd_kernel_traitsILi32ELi8ELb1ELb1ELb0ELb0ELb1EN3c104HalfENS1_7complexIfEEEEv12SSMParamsBwd:
	.zero		848


//--------------------- .nv.constant0._Z25selective_scan_bwd_kernelI32Selective_Scan_bwd_kernel_traitsILi32ELi8ELb1ELb1ELb0ELb1ELb0EN3c104HalfENS1_7complexIfEEEEv12SSMParamsBwd --------------------------
	.section	.nv.constant0._Z25selective_scan_bwd_kernelI32Selective_Scan_bwd_kernel_traitsILi32ELi8ELb1ELb1ELb0ELb1ELb0EN3c104HalfENS1_7complexIfEEEEv12SSMParamsBwd,"a",@progbits
	.sectionflags	@""
	.align	4
.nv.constant0._Z25selective_scan_bwd_kernelI32Selective_Scan_bwd_kernel_traitsILi32ELi8ELb1ELb1ELb0ELb1ELb0EN3c104HalfENS1_7complexIfEEEEv12SSMParamsBwd:
	.zero		848


//--------------------- .nv.constant0._Z25selective_scan_bwd_kernelI32Selective_Scan_bwd_kernel_traitsILi32ELi8ELb1ELb1ELb0ELb1ELb1EN3c104HalfENS1_7complexIfEEEEv12SSMParamsBwd --------------------------
	.section	.nv.constant0._Z25selective_scan_bwd_kernelI32Selective_Scan_bwd_kernel_traitsILi32ELi8ELb1ELb1ELb0ELb1ELb1EN3c104HalfENS1_7complexIfEEEEv12SSMParamsBwd,"a",@progbits
	.sectionflags	@""
	.align	4
.nv.constant0._Z25selective_scan_bwd_kernelI32Selective_Scan_bwd_kernel_traitsILi32ELi8ELb1ELb1ELb0ELb1ELb1EN3c104HalfENS1_7complexIfEEEEv12SSMParamsBwd:
	.zero		848


//--------------------- .nv.constant0._Z25selective_scan_bwd_kernelI32Selective_Scan_bwd_kernel_traitsILi32ELi8ELb1ELb1ELb1ELb0ELb0EN3c104HalfENS1_7complexIfEEEEv12SSMParamsBwd --------------------------
	.section	.nv.constant0._Z25selective_scan_bwd_kernelI32Selective_Scan_bwd_kernel_traitsILi32ELi8ELb1ELb1ELb1ELb0ELb0EN3c104HalfENS1_7complexIfEEEEv12SSMParamsBwd,"a",@progbits
	.sectionflags	@""
	.align	4
.nv.constant0._Z25selective_scan_bwd_kernelI32Selective_Scan_bwd_kernel_traitsILi32ELi8ELb1ELb1ELb1ELb0ELb0EN3c104HalfENS1_7complexIfEEEEv12SSMParamsBwd:
	.zero		848


//--------------------- .nv.constant0._Z25selective_scan_bwd_kernelI32Selective_Scan_bwd_kernel_traitsILi32ELi8ELb1ELb1ELb1ELb0ELb1EN3c104HalfENS1_7complexIfEEEEv12SSMParamsBwd --------------------------
	.section	.nv.constant0._Z25selective_scan_bwd_kernelI32Selective_Scan_bwd_kernel_traitsILi32ELi8ELb1ELb1ELb1ELb0ELb1EN3c104HalfENS1_7complexIfEEEEv12SSMParamsBwd,"a",@progbits
	.sectionflags	@""
	.align	4
.nv.constant0._Z25selective_scan_bwd_kernelI32Selective_Scan_bwd_kernel_traitsILi32ELi8ELb1ELb1ELb1ELb0ELb1EN3c104HalfENS1_7complexIfEEEEv12SSMParamsBwd:
	.zero		848


//--------------------- .nv.constant0._Z25selective_scan_bwd_kernelI32Selective_Scan_bwd_kernel_traitsILi32ELi8ELb1ELb1ELb1ELb1ELb0EN3c104HalfENS1_7complexIfEEEEv12SSMParamsBwd --------------------------
	.section	.nv.constant0._Z25selective_scan_bwd_kernelI32Selective_Scan_bwd_kernel_traitsILi32ELi8ELb1ELb1ELb1ELb1ELb0EN3c104HalfENS1_7complexIfEEEEv12SSMParamsBwd,"a",@progbits
	.sectionflags	@""
	.align	4
.nv.constant0._Z25selective_scan_bwd_kernelI32Selective_Scan_bwd_kernel_traitsILi32ELi8ELb1ELb1ELb1ELb1ELb0EN3c104HalfENS1_7complexIfEEEEv12SSMParamsBwd:
	.zero		848


//--------------------- .nv.constant0._Z25selective_scan_bwd_kernelI32Selective_Scan_bwd_kernel_traitsILi32ELi8ELb1ELb1ELb1ELb1ELb1EN3c104HalfENS1_7complexIfEEEEv12SSMParamsBwd --------------------------
	.section	.nv.constant0._Z25selective_scan_bwd_kernelI32Selective_Scan_bwd_kernel_traitsILi32ELi8ELb1ELb1ELb1ELb1ELb1EN3c104HalfENS1_7complexIfEEEEv12SSMParamsBwd,"a",@progbits
	.sectionflags	@""
	.align	4
.nv.constant0._Z25selective_scan_bwd_kernelI32Selective_Scan_bwd_kernel_traitsILi32ELi8ELb1ELb1ELb1ELb1ELb1EN3c104HalfENS1_7complexIfEEEEv12SSMParamsBwd:
	.zero		848


//--------------------- .nv.constant0._Z25selective_scan_bwd_kernelI32Selective_Scan_bwd_kernel_traitsILi32ELi4ELb0ELb0ELb0ELb0ELb0EN3c104HalfENS1_7complexIfEEEEv12SSMParamsBwd --------------------------
	.section	.nv.constant0._Z25selective_scan_bwd_kernelI32Selective_Scan_bwd_kernel_traitsILi32ELi4ELb0ELb0ELb0ELb0ELb0EN3c104HalfENS1_7complexIfEEEEv12SSMParamsBwd,"a",@progbits
	.sectionflags	@""
	.align	4
.nv.constant0._Z25selective_scan_bwd_kernelI32Selective_Scan_bwd_kernel_traitsILi32ELi4ELb0ELb0ELb0ELb0ELb0EN3c104HalfENS1_7complexIfEEEEv12SSMParamsBwd:
	.zero		848


//--------------------- .nv.constant0._Z25selective_scan_bwd_kernelI32Selective_Scan_bwd_kernel_traitsILi32ELi4ELb0ELb0ELb0ELb0ELb1EN3c104HalfENS1_7complexIfEEEEv12SSMParamsBwd --------------------------
	.section	.nv.constant0._Z25selective_scan_bwd_kernelI32Selective_Scan_bwd_kernel_traitsILi32ELi4ELb0ELb0ELb0ELb0ELb1EN3c104HalfENS1_7complexIfEEEEv12SSMParamsBwd,"a",@progbits
	.sectionflags	@""
	.align	4
.nv.constant0._Z25selective_scan_bwd_kernelI32Selective_Scan_bwd_kernel_traitsILi32ELi4ELb0ELb0ELb0ELb0ELb1EN3c104HalfENS1_7complexIfEEEEv12SSMParamsBwd:
	.zero		848


//--------------------- .nv.constant0._Z25selective_scan_bwd_kernelI32Selective_Scan_bwd_kernel_traitsILi32ELi4ELb0ELb0ELb0ELb1ELb0EN3c104HalfENS1_7complexIfEEEEv12SSMParamsBwd --------------------------
	.section	.nv.constant0._Z25selective_scan_bwd_kernelI32Selective_Scan_bwd_kernel_traitsILi32ELi4ELb0ELb0ELb0ELb1ELb0EN3c104HalfENS1_7complexIfEEEEv12SSMParamsBwd,"a",@progbits
	.sectionflags	@""
	.align	4
.nv.constant0._Z25selective_scan_bwd_kernelI32Selective_Scan_bwd_kernel_traitsILi32ELi4ELb0ELb0ELb0ELb1ELb0EN3c104HalfENS1_7complexIfEEEEv12SSMParamsBwd:
	.zero		848


//--------------------- .nv.constant0._Z25selective_scan_bwd_kernelI32Selective_Scan_bwd_kernel_traitsILi32ELi4ELb0ELb0ELb0ELb1ELb1EN3c104HalfENS1_7complexIfEEEEv12SSMParamsBwd --------------------------
	.section	.nv.constant0._Z25selective_scan_bwd_kernelI32Selective_Scan_bwd_kernel_traitsILi32ELi4ELb0ELb0ELb0ELb1ELb1EN3c104HalfENS1_7complexIfEEEEv12SSMParamsBwd,"a",@progbits
	.sectionflags	@""
	.align	4
.nv.constant0._Z25selective_scan_bwd_kernelI32Selective_Scan_bwd_kernel_traitsILi32ELi4ELb0ELb0ELb0ELb1ELb1EN3c104HalfENS1_7complexIfEEEEv12SSMParamsBwd:
	.zero		848


//--------------------- .nv.constant0._Z25selective_scan_bwd_kernelI32Selective_Scan_bwd_kernel_traitsILi32ELi4ELb0ELb0ELb1ELb0ELb0EN3c104HalfENS1_7complexIfEEEEv12SSMParamsBwd --------------------------
	.section	.nv.constant0._Z25selective_scan_bwd_kernelI32Selective_Scan_bwd_kernel_traitsILi32ELi4ELb0ELb0ELb1ELb0ELb0EN3c104HalfENS1_7complexIfEEEEv12SSMParamsBwd,"a",@progbits
	.sectionflags	@""
	.align	4
.nv.constant0._Z25selective_scan_bwd_kernelI32Selective_Scan_bwd_kernel_traitsILi32ELi4ELb0ELb0ELb1ELb0ELb0EN3c104HalfENS1_7complexIfEEEEv12SSMParamsBwd:
	.zero		848


//--------------------- .nv.constant0._Z25selective_scan_bwd_kernelI32Selective_Scan_bwd_kernel_traitsILi32ELi4ELb0ELb0ELb1ELb0ELb1EN3c104HalfENS1_7complexIfEEEEv12SSMParamsBwd --------------------------
	.section	.nv.constant0._Z25selective_scan_bwd_kernelI32Selective_Scan_bwd_kernel_traitsILi32ELi4ELb0ELb0ELb1ELb0ELb1EN3c104HalfENS1_7complexIfEEEEv12SSMParamsBwd,"a",@progbits
	.sectionflags	@""
	.align	4
.nv.constant0._Z25selective_scan_bwd_kernelI32Selective_Scan_bwd_kernel_traitsILi32ELi4ELb0ELb0ELb1ELb0ELb1EN3c104HalfENS1_7complexIfEEEEv12SSMParamsBwd:
	.zero		848


//--------------------- .nv.constant0._Z25selective_scan_bwd_kernelI32Selective_Scan_bwd_kernel_traitsILi32ELi4ELb0ELb0ELb1ELb1ELb0EN3c104HalfENS1_7complexIfEEEEv12SSMParamsBwd --------------------------
	.section	.nv.constant0._Z25selective_scan_bwd_kernelI32Selective_Scan_bwd_kernel_traitsILi32ELi4ELb0ELb0ELb1ELb1ELb0EN3c104HalfENS1_7complexIfEEEEv12SSMParamsBwd,"a",@progbits
	.sectionflags	@""
	.align	4
.nv.constant0._Z25selective_scan_bwd_kernelI32Selective_Scan_bwd_kernel_traitsILi32ELi4ELb0ELb0ELb1ELb1ELb0EN3c104HalfENS1_7complexIfEEEEv12SSMParamsBwd:
	.zero		848


//--------------------- .nv.constant0._Z25selective_scan_bwd_kernelI32Selective_Scan_bwd_kernel_traitsILi32ELi4ELb0ELb0ELb1ELb1ELb1EN3c104HalfENS1_7complexIfEEEEv12SSMParamsBwd --------------------------
	.section	.nv.constant0._Z25selective_scan_bwd_kernelI32Selective_Scan_bwd_kernel_traitsILi32ELi4ELb0ELb0ELb1ELb1ELb1EN3c104HalfENS1_7complexIfEEEEv12SSMParamsBwd,"a",@progbits
	.sectionflags	@""
	.align	4
.nv.constant0._Z25selective_scan_bwd_kernelI32Selective_Scan_bwd_kernel_traitsILi32ELi4ELb0ELb0ELb1ELb1ELb1EN3c104HalfENS1_7complexIfEEEEv12SSMParamsBwd:
	.zero		848


//--------------------- .nv.constant0._Z25selective_scan_bwd_kernelI32Selective_Scan_bwd_kernel_traitsILi32ELi4ELb0ELb1ELb0ELb0ELb0EN3c104HalfENS1_7complexIfEEEEv12SSMParamsBwd --------------------------
	.section	.nv.constant0._Z25selective_scan_bwd_kernelI32Selective_Scan_bwd_kernel_traitsILi32ELi4ELb0ELb1ELb0ELb0ELb0EN3c104HalfENS1_7complexIfEEEEv12SSMParamsBwd,"a",@progbits
	.sectionflags	@""
	.align	4
.nv.constant0._Z25selective_scan_bwd_kernelI32Selective_Scan_bwd_kernel_traitsILi32ELi4ELb0ELb1ELb0ELb0ELb0EN3c104HalfENS1_7complexIfEEEEv12SSMParamsBwd:
	.zero		848


//--------------------- .nv.constant0._Z25selective_scan_bwd_kernelI32Selective_Scan_bwd_kernel_traitsILi32ELi4ELb0ELb1ELb0ELb0ELb1EN3c104HalfENS1_7complexIfEEEEv12SSMParamsBwd --------------------------
	.section	.nv.constant0._Z25selective_scan_bwd_kernelI32Selective_Scan_bwd_kernel_traitsILi32ELi4ELb0ELb1ELb0ELb0ELb1EN3c104HalfENS1_7complexIfEEEEv12SSMParamsBwd,"a",@progbits
	.sectionflags	@""
	.align	4
.nv.constant0._Z25selective_scan_bwd_kernelI32Selective_Scan_bwd_kernel_traitsILi32ELi4ELb0ELb1ELb0ELb0ELb1EN3c104HalfENS1_7complexIfEEEEv12SSMParamsBwd:
	.zero		848


//--------------------- .nv.constant0._Z25selective_scan_bwd_kernelI32Selective_Scan_bwd_kernel_traitsILi32ELi4ELb0ELb1ELb0ELb1ELb0EN3c104HalfENS1_7complexIfEEEEv12SSMParamsBwd --------------------------
	.section	.nv.constant0._Z25selective_scan_bwd_kernelI32Selective_Scan_bwd_kernel_traitsILi32ELi4ELb0ELb1ELb0ELb1ELb0EN3c104HalfENS1_7complexIfEEEEv12SSMParamsBwd,"a",@progbits
	.sectionflags	@""
	.align	4
.nv.constant0._Z25selective_scan_bwd_kernelI32Selective_Scan_bwd_kernel_traitsILi32ELi4ELb0ELb1ELb0ELb1ELb0EN3c104HalfENS1_7complexIfEEEEv12SSMParamsBwd:
	.zero		848


//--------------------- .nv.constant0._Z25selective_scan_bwd_kernelI32Selective_Scan_bwd_kernel_traitsILi32ELi4ELb0ELb1ELb0ELb1ELb1EN3c104HalfENS1_7complexIfEEEEv12SSMParamsBwd --------------------------
	.section	.nv.constant0._Z25selective_scan_bwd_kernelI32Selective_Scan_bwd_kernel_traitsILi32ELi4ELb0ELb1ELb0ELb1ELb1EN3c104HalfENS1_7complexIfEEEEv12SSMParamsBwd,"a",@progbits
	.sectionflags	@""
	.align	4
.nv.constant0._Z25selective_scan_bwd_kernelI32Selective_Scan_bwd_kernel_traitsILi32ELi4ELb0ELb1ELb0ELb1ELb1EN3c104HalfENS1_7complexIfEEEEv12SSMParamsBwd:
	.zero		848


//--------------------- .nv.constant0._Z25selective_scan_bwd_kernelI32Selective_Scan_bwd_kernel_traitsILi32ELi4ELb0ELb1ELb1ELb0ELb0EN3c104HalfENS1_7complexIfEEEEv12SSMParamsBwd --------------------------
	.section	.nv.constant0._Z25selective_scan_bwd_kernelI32Selective_Scan_bwd_kernel_traitsILi32ELi4ELb0ELb1ELb1ELb0ELb0EN3c104HalfENS1_7complexIfEEEEv12SSMParamsBwd,"a",@progbits
	.sectionflags	@""
	.align	4
.nv.constant0._Z25selective_scan_bwd_kernelI32Selective_Scan_bwd_kernel_traitsILi32ELi4ELb0ELb1ELb1ELb0ELb0EN3c104HalfENS1_7complexIfEEEEv12SSMParamsBwd:
	.zero		848


//--------------------- .nv.constant0._Z25selective_scan_bwd_kernelI32Selective_Scan_bwd_kernel_traitsILi32ELi4ELb0ELb1ELb1ELb0ELb1EN3c104HalfENS1_7complexIfEEEEv12SSMParamsBwd --------------------------
	.section	.nv.constant0._Z25selective_scan_bwd_kernelI32Selective_Scan_bwd_kernel_traitsILi32ELi4ELb0ELb1ELb1ELb0ELb1EN3c104HalfENS1_7complexIfEEEEv12SSMParamsBwd,"a",@progbits
	.sectionflags	@""
	.align	4
.nv.constant0._Z25selective_scan_bwd_kernelI32Selective_Scan_bwd_kernel_traitsILi32ELi4ELb0ELb1ELb1ELb0ELb1EN3c104HalfENS1_7complexIfEEEEv12SSMParamsBwd:
	.zero		848


//--------------------- .nv.constant0._Z25selective_scan_bwd_kernelI32Selective_Scan_bwd_kernel_traitsILi32ELi4ELb0ELb1ELb1ELb1ELb0EN3c104HalfENS1_7complexIfEEEEv12SSMParamsBwd --------------------------
	.section	.nv.constant0._Z25selective_scan_bwd_kernelI32Selective_Scan_bwd_kernel_traitsILi32ELi4ELb0ELb1ELb1ELb1ELb0EN3c104HalfENS1_7complexIfEEEEv12SSMParamsBwd,"a",@progbits
	.sectionflags	@""
	.align	4
.nv.constant0._Z25selective_scan_bwd_kernelI32Selective_Scan_bwd_kernel_traitsILi32ELi4ELb0ELb1ELb1ELb1ELb0EN3c104HalfENS1_7complexIfEEEEv12SSMParamsBwd:
	.zero		848


//--------------------- .nv.constant0._Z25selective_scan_bwd_kernelI32Selective_Scan_bwd_kernel_traitsILi32ELi4ELb0ELb1ELb1ELb1ELb1EN3c104HalfENS1_7complexIfEEEEv12SSMParamsBwd --------------------------
	.section	.nv.constant0._Z25selective_scan_bwd_kernelI32Selective_Scan_bwd_kernel_traitsILi32ELi4ELb0ELb1ELb1ELb1ELb1EN3c104HalfENS1_7complexIfEEEEv12SSMParamsBwd,"a",@progbits
	.sectionflags	@""
	.align	4
.nv.constant0._Z25selective_scan_bwd_kernelI32Selective_Scan_bwd_kernel_traitsILi32ELi4ELb0ELb1ELb1ELb1ELb1EN3c104HalfENS1_7complexIfEEEEv12SSMParamsBwd:
	.zero		848


//--------------------- .nv.constant0._Z25selective_scan_bwd_kernelI32Selective_Scan_bwd_kernel_traitsILi32ELi4ELb1ELb0ELb0ELb0ELb0EN3c104HalfENS1_7complexIfEEEEv12SSMParamsBwd --------------------------
	.section	.nv.constant0._Z25selective_scan_bwd_kernelI32Selective_Scan_bwd_kernel_traitsILi32ELi4ELb1ELb0ELb0ELb0ELb0EN3c104HalfENS1_7complexIfEEEEv12SSMParamsBwd,"a",@progbits
	.sectionflags	@""
	.align	4
.nv.constant0._Z25selective_scan_bwd_kernelI32Selective_Scan_bwd_kernel_traitsILi32ELi4ELb1ELb0ELb0ELb0ELb0EN3c104HalfENS1_7complexIfEEEEv12SSMParamsBwd:
	.zero		848


//--------------------- .nv.constant0._Z25selective_scan_bwd_kernelI32Selective_Scan_bwd_kernel_traitsILi32ELi4ELb1ELb0ELb0ELb0ELb1EN3c104HalfENS1_7complexIfEEEEv12SSMParamsBwd --------------------------
	.section	.nv.constant0._Z25selective_scan_bwd_kernelI32Selective_Scan_bwd_kernel_traitsILi32ELi4ELb1ELb0ELb0ELb0ELb1EN3c104HalfENS1_7complexIfEEEEv12SSMParamsBwd,"a",@progbits
	.sectionflags	@""
	.align	4
.nv.constant0._Z25selective_scan_bwd_kernelI32Selective_Scan_bwd_kernel_traitsILi32ELi4ELb1ELb0ELb0ELb0ELb1EN3c104HalfENS1_7complexIfEEEEv12SSMParamsBwd:
	.zero		848


//--------------------- .nv.constant0._Z25selective_scan_bwd_kernelI32Selective_Scan_bwd_kernel_traitsILi32ELi4ELb1ELb0ELb0ELb1ELb0EN3c104HalfENS1_7complexIfEEEEv12SSMParamsBwd --------------------------
	.section	.nv.constant0._Z25selective_scan_bwd_kernelI32Selective_Scan_bwd_kernel_traitsILi32ELi4ELb1ELb0ELb0ELb1ELb0EN3c104HalfENS1_7complexIfEEEEv12SSMParamsBwd,"a",@progbits
	.sectionflags	@""
	.align	4
.nv.constant0._Z25selective_scan_bwd_kernelI32Selective_Scan_bwd_kernel_traitsILi32ELi4ELb1ELb0ELb0ELb1ELb0EN3c104HalfENS1_7complexIfEEEEv12SSMParamsBwd:
	.zero		848


//--------------------- .nv.constant0._Z25selective_scan_bwd_kernelI32Selective_Scan_bwd_kernel_traitsILi32ELi4ELb1ELb0ELb0ELb1ELb1EN3c104HalfENS1_7complexIfEEEEv12SSMParamsBwd --------------------------
	.section	.nv.constant0._Z25selective_scan_bwd_kernelI32Selective_Scan_bwd_kernel_traitsILi32ELi4ELb1ELb0ELb0ELb1ELb1EN3c104HalfENS1_7complexIfEEEEv12SSMParamsBwd,"a",@progbits
	.sectionflags	@""
	.align	4
.nv.constant0._Z25selective_scan_bwd_kernelI32Selective_Scan_bwd_kernel_traitsILi32ELi4ELb1ELb0ELb0ELb1ELb1EN3c104HalfENS1_7complexIfEEEEv12SSMParamsBwd:
	.zero		848


//--------------------- .nv.constant0._Z25selective_scan_bwd_kernelI32Selective_Scan_bwd_kernel_traitsILi32ELi4ELb1ELb0ELb1ELb0ELb0EN3c104HalfENS1_7complexIfEEEEv12SSMParamsBwd --------------------------
	.section	.nv.constant0._Z25selective_scan_bwd_kernelI32Selective_Scan_bwd_kernel_traitsILi32ELi4ELb1ELb0ELb1ELb0ELb0EN3c104HalfENS1_7complexIfEEEEv12SSMParamsBwd,"a",@progbits
	.sectionflags	@""
	.align	4
.nv.constant0._Z25selective_scan_bwd_kernelI32Selective_Scan_bwd_kernel_traitsILi32ELi4ELb1ELb0ELb1ELb0ELb0EN3c104HalfENS1_7complexIfEEEEv12SSMParamsBwd:
	.zero		848


//--------------------- .nv.constant0._Z25selective_scan_bwd_kernelI32Selective_Scan_bwd_kernel_traitsILi32ELi4ELb1ELb0ELb1ELb0ELb1EN3c104HalfENS1_7complexIfEEEEv12SSMParamsBwd --------------------------
	.section	.nv.constant0._Z25selective_scan_bwd_kernelI32Selective_Scan_bwd_kernel_traitsILi32ELi4ELb1ELb0ELb1ELb0ELb1EN3c104HalfENS1_7complexIfEEEEv12SSMParamsBwd,"a",@progbits
	.sectionflags	@""
	.align	4
.nv.constant0._Z25selective_scan_bwd_kernelI32Selective_Scan_bwd_kernel_traitsILi32ELi4ELb1ELb0ELb1ELb0ELb1EN3c104HalfENS1_7complexIfEEEEv12SSMParamsBwd:
	.zero		848


//--------------------- .nv.constant0._Z25selective_scan_bwd_kernelI32Selective_Scan_bwd_kernel_traitsILi32ELi4ELb1ELb0ELb1ELb1ELb0EN3c104HalfENS1_7complexIfEEEEv12SSMParamsBwd --------------------------
	.section	.nv.constant0._Z25selective_scan_bwd_kernelI32Selective_Scan_bwd_kernel_traitsILi32ELi4ELb1ELb0ELb1ELb1ELb0EN3c104HalfENS1_7complexIfEEEEv12SSMParamsBwd,"a",@progbits
	.sectionflags	@""
	.align	4
.nv.constant0._Z25selective_scan_bwd_kernelI32Selective_Scan_bwd_kernel_traitsILi32ELi4ELb1ELb0ELb1ELb1ELb0EN3c104HalfENS1_7complexIfEEEEv12SSMParamsBwd:
	.zero		848


//--------------------- .nv.constant0._Z25selective_scan_bwd_kernelI32Selective_Scan_bwd_kernel_traitsILi32ELi4ELb1ELb0ELb1ELb1ELb1EN3c104HalfENS1_7complexIfEEEEv12SSMParamsBwd --------------------------
	.section	.nv.constant0._Z25selective_scan_bwd_kernelI32Selective_Scan_bwd_kernel_traitsILi32ELi4ELb1ELb0ELb1ELb1ELb1EN3c104HalfENS1_7complexIfEEEEv12SSMParamsBwd,"a",@progbits
	.sectionflags	@""
	.align	4
.nv.constant0._Z25selective_scan_bwd_kernelI32Selective_Scan_bwd_kernel_traitsILi32ELi4ELb1ELb0ELb1ELb1ELb1EN3c104HalfENS1_7complexIfEEEEv12SSMParamsBwd:
	.zero		848


//--------------------- .nv.constant0._Z25selective_scan_bwd_kernelI32Selective_Scan_bwd_kernel_traitsILi32ELi4ELb1ELb1ELb0ELb0ELb0EN3c104HalfENS1_7complexIfEEEEv12SSMParamsBwd --------------------------
	.section	.nv.constant0._Z25selective_scan_bwd_kernelI32Selective_Scan_bwd_kernel_traitsILi32ELi4ELb1ELb1ELb0ELb0ELb0EN3c104HalfENS1_7complexIfEEEEv12SSMParamsBwd,"a",@progbits
	.sectionflags	@""
	.align	4
.nv.constant0._Z25selective_scan_bwd_kernelI32Selective_Scan_bwd_kernel_traitsILi32ELi4ELb1ELb1ELb0ELb0ELb0EN3c104HalfENS1_7complexIfEEEEv12SSMParamsBwd:
	.zero		848


//--------------------- .nv.constant0._Z25selective_scan_bwd_kernelI32Selective_Scan_bwd_kernel_traitsILi32ELi4ELb1ELb1ELb0ELb0ELb1EN3c104HalfENS1_7complexIfEEEEv12SSMParamsBwd --------------------------
	.section	.nv.constant0._Z25selective_scan_bwd_kernelI32Selective_Scan_bwd_kernel_traitsILi32ELi4ELb1ELb1ELb0ELb0ELb1EN3c104HalfENS1_7complexIfEEEEv12SSMParamsBwd,"a",@progbits
	.sectionflags	@""
	.align	4
.nv.constant0._Z25selective_scan_bwd_kernelI32Selective_Scan_bwd_kernel_traitsILi32ELi4ELb1ELb1ELb0ELb0ELb1EN3c104HalfENS1_7complexIfEEEEv12SSMParamsBwd:
	.zero		848


//--------------------- .nv.constant0._Z25selective_scan_bwd_kernelI32Selective_Scan_bwd_kernel_traitsILi32ELi4ELb1ELb1ELb0ELb1ELb0EN3c104HalfENS1_7complexIfEEEEv12SSMParamsBwd --------------------------
	.section	.nv.constant0._Z25selective_scan_bwd_kernelI32Selective_Scan_bwd_kernel_traitsILi32ELi4ELb1ELb1ELb0ELb1ELb0EN3c104HalfENS1_7complexIfEEEEv12SSMParamsBwd,"a",@progbits
	.sectionflags	@""
	.align	4
.nv.constant0._Z25selective_scan_bwd_kernelI32Selective_Scan_bwd_kernel_traitsILi32ELi4ELb1ELb1ELb0ELb1ELb0EN3c104HalfENS1_7complexIfEEEEv12SSMParamsBwd:
	.zero		848


//--------------------- .nv.constant0._Z25selective_scan_bwd_kernelI32Selective_Scan_bwd_kernel_traitsILi32ELi4ELb1ELb1ELb0ELb1ELb1EN3c104HalfENS1_7complexIfEEEEv12SSMParamsBwd --------------------------
	.section	.nv.constant0._Z25selective_scan_bwd_kernelI32Selective_Scan_bwd_kernel_traitsILi32ELi4ELb1ELb1ELb0ELb1ELb1EN3c104HalfENS1_7complexIfEEEEv12SSMParamsBwd,"a",@progbits
	.sectionflags	@""
	.align	4
.nv.constant0._Z25selective_scan_bwd_kernelI32Selective_Scan_bwd_kernel_traitsILi32ELi4ELb1ELb1ELb0ELb1ELb1EN3c104HalfENS1_7complexIfEEEEv12SSMParamsBwd:
	.zero		848


//--------------------- .nv.constant0._Z25selective_scan_bwd_kernelI32Selective_Scan_bwd_kernel_traitsILi32ELi4ELb1ELb1ELb1ELb0ELb0EN3c104HalfENS1_7complexIfEEEEv12SSMParamsBwd --------------------------
	.section	.nv.constant0._Z25selective_scan_bwd_kernelI32Selective_Scan_bwd_kernel_traitsILi32ELi4ELb1ELb1ELb1ELb0ELb0EN3c104HalfENS1_7complexIfEEEEv12SSMParamsBwd,"a",@progbits
	.sectionflags	@""
	.align	4
.nv.constant0._Z25selective_scan_bwd_kernelI32Selective_Scan_bwd_kernel_traitsILi32ELi4ELb1ELb1ELb1ELb0ELb0EN3c104HalfENS1_7complexIfEEEEv12SSMParamsBwd:
	.zero		848


//--------------------- .nv.constant0._Z25selective_scan_bwd_kernelI32Selective_Scan_bwd_kernel_traitsILi32ELi4ELb1ELb1ELb1ELb0ELb1EN3c104HalfENS1_7complexIfEEEEv12SSMParamsBwd --------------------------
	.section	.nv.constant0._Z25selective_scan_bwd_kernelI32Selective_Scan_bwd_kernel_traitsILi32ELi4ELb1ELb1ELb1ELb0ELb1EN3c104HalfENS1_7complexIfEEEEv12SSMParamsBwd,"a",@progbits
	.sectionflags	@""
	.align	4
.nv.constant0._Z25selective_scan_bwd_kernelI32Selective_Scan_bwd_kernel_traitsILi32ELi4ELb1ELb1ELb1ELb0ELb1EN3c104HalfENS1_7complexIfEEEEv12SSMParamsBwd:
	.zero		848


//--------------------- .nv.constant0._Z25selective_scan_bwd_kernelI32Selective_Scan_bwd_kernel_traitsILi32ELi4ELb1ELb1ELb1ELb1ELb0EN3c104HalfENS1_7complexIfEEEEv12SSMParamsBwd --------------------------
	.section	.nv.constant0._Z25selective_scan_bwd_kernelI32Selective_Scan_bwd_kernel_traitsILi32ELi4ELb1ELb1ELb1ELb1ELb0EN3c104HalfENS1_7complexIfEEEEv12SSMParamsBwd,"a",@progbits
	.sectionflags	@""
	.align	4
.nv.constant0._Z25selective_scan_bwd_kernelI32Selective_Scan_bwd_kernel_traitsILi32ELi4ELb1ELb1ELb1ELb1ELb0EN3c104HalfENS1_7complexIfEEEEv12SSMParamsBwd:
	.zero		848


//--------------------- .nv.constant0._Z25selective_scan_bwd_kernelI32Selective_Scan_bwd_kernel_traitsILi32ELi4ELb1ELb1ELb1ELb1ELb1EN3c104HalfENS1_7complexIfEEEEv12SSMParamsBwd --------------------------
	.section	.nv.constant0._Z25selective_scan_bwd_kernelI32Selective_Scan_bwd_kernel_traitsILi32ELi4ELb1ELb1ELb1ELb1ELb1EN3c104HalfENS1_7complexIfEEEEv12SSMParamsBwd,"a",@progbits
	.sectionflags	@""
	.align	4
.nv.constant0._Z25selective_scan_bwd_kernelI32Selective_Scan_bwd_kernel_traitsILi32ELi4ELb1ELb1ELb1ELb1ELb1EN3c104HalfENS1_7complexIfEEEEv12SSMParamsBwd:
	.zero		848


//--------------------- .text._Z25selective_scan_bwd_kernelI32Selective_Scan_bwd_kernel_traitsILi128ELi16ELb0ELb0ELb0ELb0ELb0EN3c104HalfENS1_7complexIfEEEEv12SSMParamsBwd --------------------------
	.section	.text._Z25selective_scan_bwd_kernelI32Selective_Scan_bwd_kernel_traitsILi128ELi16ELb0ELb0ELb0ELb0ELb0EN3c104HalfENS1_7complexIfEEEEv12SSMParamsBwd,"ax",@progbits
	.sectioninfo	@"SHI_REGISTERS=253"
	.align	128
        .global         _Z25selective_scan_bwd_kernelI32Selective_Scan_bwd_kernel_traitsILi128ELi16ELb0ELb0ELb0ELb0ELb0EN3c104HalfENS1_7complexIfEEEEv12SSMParamsBwd
        .type           _Z25selective_scan_bwd_kernelI32Selective_Scan_bwd_kernel_traitsILi128ELi16ELb0ELb0ELb0ELb0ELb0EN3c104HalfENS1_7complexIfEEEEv12SSMParamsBwd,@function
        .size           _Z25selective_scan_bwd_kernelI32Selective_Scan_bwd_kernel_traitsILi128ELi16ELb0ELb0ELb0ELb0ELb0EN3c104HalfENS1_7complexIfEEEEv12SSMParamsBwd,(.L_x_14434 - _Z25selective_scan_bwd_kernelI32Selective_Scan_bwd_kernel_traitsILi128ELi16ELb0ELb0ELb0ELb0ELb0EN3c104HalfENS1_7complexIfEEEEv12SSMParamsBwd)
        .other          _Z25selective_scan_bwd_kernelI32Selective_Scan_bwd_kernel_traitsILi128ELi16ELb0ELb0ELb0ELb0ELb0EN3c104HalfENS1_7complexIfEEEEv12SSMParamsBwd,@"STO_CUDA_ENTRY STV_DEFAULT"
_Z25selective_scan_bwd_kernelI32Selective_Scan_bwd_kernel_traitsILi128ELi16ELb0ELb0ELb0ELb0ELb0EN3c104HalfENS1_7complexIfEEEEv12SSMParamsBwd:
.text._Z25selective_scan_bwd_kernelI32Selective_Scan_bwd_kernel_traitsILi128ELi16ELb0ELb0ELb0ELb0ELb0EN3c104HalfENS1_7complexIfEEEEv12SSMParamsBwd:
[----:B------:R-:W-:Y:S02]  /*0000*/  MOV R1, c[0x0][0x28] ;  /* 0x00000a0000017a02 */ /* 0x000fe40000000f00 */
[----:B------:R-:W0:Y:S01]  /*0010*/  S2R R0, SR_CTAID.Y ;  /* 0x0000000000007919 */ /* 0x000e220000002600 */
[----:B------:R-:W-:Y:S01]  /*0020*/  ISETP.NE.U32.AND P1, PT, RZ, c[0x0][0x238], PT ;  /* 0x00008e00ff007a0c */ /* 0x000fe20003f25070 */
[----:B------:R-:W-:Y:S01]  /*0030*/  ULDC.64 UR6, c[0x0][0x118] ;  /* 0x0000460000067ab9 */ /* 0x000fe20000000a00 */
[----:B------:R-:W-:Y:S02]  /*0040*/  ISETP.NE.U32.AND P2, PT, RZ, c[0x0][0x250], PT ;  /* 0x00009400ff007a0c */ /* 0x000fe40003f45070 */
[----:B------:R-:W-:Y:S02]  /*0050*/  ISETP.NE.AND.EX P1, PT, RZ, c[0x0][0x23c], PT, P1 ;  /* 0x00008f00ff007a0c */ /* 0x000fe40003f25310 */
[----:B------:R-:W-:Y:S02]  /*0060*/  ISETP.NE.AND.EX P2, PT, RZ, c[0x0][0x254], PT, P2 ;  /* 0x00009500ff007a0c */ /* 0x000fe40003f45320 */
[----:B0-----:R-:W-:-:S09]  /*0070*/  SHF.R.S32.HI R3, RZ, 0x1f, R0 ;  /* 0x0000001fff037819 */ /* 0x001fd20000011400 */
[C---:B------:R-:W-:Y:S02]  /*0080*/  @P1 LEA R8, P0, R0.reuse, c[0x0][0x238], 0x2 ;  /* 0x00008e0000081a11 */ /* 0x040fe400078010ff */
[C---:B------:R-:W-:Y:S02]  /*0090*/  @P2 LEA R10, P3, R0.reuse, c[0x0][0x250], 0x2 ;  /* 0x00009400000a2a11 */ /* 0x040fe400078610ff */
[C-C-:B------:R-:W-:Y:S02]  /*00a0*/  @P1 LEA.HI.X R9, R0.reuse, c[0x0][0x23c], R3.reuse, 0x2, P0 ;  /* 0x00008f0000091a11 */ /* 0x140fe400000f1403 */
[----:B------:R-:W-:-:S03]  /*00b0*/  @P2 LEA.HI.X R11, R0, c[0x0][0x254], R3, 0x2, P3 ;  /* 0x00009500000b2a11 */ /* 0x000fc600018f1403 */
[----:B------:R0:W2:Y:S04]  /*00c0*/  @P1 LDG.E R12, [R8.64] ;  /* 0x00000006080c1981 */ /* 0x0000a8000c1e1900 */
[----:B------:R1:W3:Y:S01]  /*00d0*/  @P2 LDG.E R13, [R10.64] ;  /* 0x000000060a0d2981 */ /* 0x0002e2000c1e1900 */
[----:B------:R-:W-:Y:S01]  /*00e0*/  MOV R18, c[0x0][0x174] ;  /* 0x00005d0000127a02 */ /* 0x000fe20000000f00 */
[C---:B------:R-:W-:Y:S01]  /*00f0*/  IMAD R17, R3.reuse, c[0x0][0x1d8], RZ ;  /* 0x0000760003117a24 */ /* 0x040fe200078e02ff */
[----:B------:R-:W-:Y:S01]  /*0100*/  UMOV UR4, URZ ;  /* 0x0000003f00047c82 */ /* 0x000fe20008000000 */
[----:B------:R-:W4:Y:S01]  /*0110*/  S2R R5, SR_CTAID.X ;  /* 0x0000000000057919 */ /* 0x000f220000002500 */
[----:B------:R-:W-:Y:S01]  /*0120*/  IMAD R23, R3, c[0x0][0x280], RZ ;  /* 0x0000a00003177a24 */ /* 0x000fe200078e02ff */
[----:B------:R-:W-:Y:S01]  /*0130*/  ISETP.GE.AND P5, PT, R18, 0x1, PT ;  /* 0x000000011200780c */ /* 0x000fe20003fa6270 */
[----:B------:R-:W-:Y:S01]  /*0140*/  UMOV UR5, URZ ;  /* 0x0000003f00057c82 */ /* 0x000fe20008000000 */
[----:B------:R-:W-:Y:S01]  /*0150*/  CS2R R206, SRZ ;  /* 0x0000000000ce7805 */ /* 0x000fe2000001ff00 */
[----:B------:R-:W-:Y:S01]  /*0160*/  IMAD R23, R0, c[0x0][0x284], R23 ;  /* 0x0000a10000177a24 */ /* 0x000fe200078e0217 */
[----:B------:R-:W-:Y:S01]  /*0170*/  CS2R R204, SRZ ;  /* 0x0000000000cc7805 */ /* 0x000fe2000001ff00 */
[----:B----4-:R-:W-:Y:S01]  /*0180*/  SHF.R.S32.HI R2, RZ, 0x1f, R5 ;  /* 0x0000001fff027819 */ /* 0x010fe20000011405 */
[----:B------:R-:W-:-:S04]  /*0190*/  IMAD.WIDE.U32 R6, R5, c[0x0][0x1d0], RZ ;  /* 0x0000740005067a25 */ /* 0x000fc800078e00ff */
[C---:B------:R-:W-:Y:S02]  /*01a0*/  IMAD R4, R2.reuse, c[0x0][0x1d0], RZ ;  /* 0x0000740002047a24 */ /* 0x040fe400078e02ff */
[----:B------:R-:W-:Y:S02]  /*01b0*/  IMAD R14, R2, c[0x0][0x1e0], RZ ;  /* 0x00007800020e7a24 */ /* 0x000fe400078e02ff */
[C---:B------:R-:W-:Y:S01]  /*01c0*/  IMAD R15, R5.reuse, c[0x0][0x1d4], R4 ;  /* 0x00007500050f7a24 */ /* 0x040fe200078e0204 */
[----:B------:R-:W-:Y:S01]  /*01d0*/  SHF.L.U32 R4, R18, 0xb, RZ ;  /* 0x0000000b12047819 */ /* 0x000fe200000006ff */
[----:B------:R-:W-:Y:S02]  /*01e0*/  IMAD R16, R2, c[0x0][0x278], RZ ;  /* 0x00009e0002107a24 */ /* 0x000fe400078e02ff */
[----:B0-----:R-:W-:Y:S01]  /*01f0*/  IMAD.WIDE.U32 R8, R5, c[0x0][0x1e0], RZ ;  /* 0x0000780005087a25 */ /* 0x001fe200078e00ff */
[----:B------:R-:W-:Y:S02]  /*0200*/  IADD3 R7, R7, R15, RZ ;  /* 0x0000000f07077210 */ /* 0x000fe40007ffe0ff */
[----:B------:R-:W-:Y:S01]  /*0210*/  IADD3 R15, R4, -0x800, RZ ;  /* 0xfffff800040f7810 */ /* 0x000fe20007ffe0ff */
[----:B------:R-:W-:-:S02]  /*0220*/  IMAD R19, R5, c[0x0][0x1e4], R14 ;  /* 0x0000790005137a24 */ /* 0x000fc400078e020e */
[----:B------:R-:W-:-:S03]  /*0230*/  IMAD.WIDE.U32 R6, R0, c[0x0][0x1d8], R6 ;  /* 0x0000760000067a25 */ /* 0x000fc600078e0006 */
[----:B------:R-:W-:Y:S01]  /*0240*/  IADD3 R9, R9, R19, RZ ;  /* 0x0000001309097210 */ /* 0x000fe20007ffe0ff */
[----:B-1----:R-:W-:Y:S01]  /*0250*/  IMAD.WIDE.U32 R10, R5, c[0x0][0x278], RZ ;  /* 0x00009e00050a7a25 */ /* 0x002fe200078e00ff */
[----:B------:R-:W-:-:S03]  /*0260*/  IADD3 R19, P0, R15, R6, RZ ;  /* 0x000000060f137210 */ /* 0x000fc60007f1e0ff */
[----:B------:R-:W-:Y:S01]  /*0270*/  IMAD R21, R5, c[0x0][0x27c], R16 ;  /* 0x00009f0005157a24 */ /* 0x000fe200078e0210 */
[----:B------:R-:W-:Y:S01]  /*0280*/  LEA R18, P4, R19, c[0x0][0x240], 0x1 ;  /* 0x0000900013127a11 */ /* 0x000fe200078808ff */
[C---:B------:R-:W-:Y:S01]  /*0290*/  IMAD R14, R0.reuse, c[0x0][0x1dc], R17 ;  /* 0x00007700000e7a24 */ /* 0x040fe200078e0211 */
[----:B------:R-:W-:Y:S02]  /*02a0*/  SHF.R.S32.HI R17, RZ, 0x1f, R15 ;  /* 0x0000001fff117819 */ /* 0x000fe4000001140f */
[----:B------:R-:W-:Y:S01]  /*02b0*/  IADD3 R11, R11, R21, RZ ;  /* 0x000000150b0b7210 */ /* 0x000fe20007ffe0ff */
[----:B------:R-:W-:Y:S01]  /*02c0*/  IMAD R21, R3, c[0x0][0x1e8], RZ ;  /* 0x00007a0003157a24 */ /* 0x000fe200078e02ff */
[----:B------:R-:W-:Y:S01]  /*02d0*/  IADD3.X R14, R17, R7, R14, P0, !PT ;  /* 0x00000007110e7210 */ /* 0x000fe200007fe40e */
[C---:B------:R-:W-:Y:S01]  /*02e0*/  IMAD.WIDE.U32 R6, R0.reuse, c[0x0][0x1e8], R8 ;  /* 0x00007a0000067a25 */ /* 0x040fe200078e0008 */
[----:B------:R-:W-:Y:S02]  /*02f0*/  ISETP.NE.U32.AND P0, PT, RZ, c[0x0][0x260], PT ;  /* 0x00009800ff007a0c */ /* 0x000fe40003f05070 */
[----:B------:R-:W-:Y:S01]  /*0300*/  LEA.HI.X R19, R19, c[0x0][0x244], R14, 0x1, P4 ;  /* 0x0000910013137a11 */ /* 0x000fe200020f0c0e */
[----:B------:R-:W-:Y:S01]  /*0310*/  IMAD.WIDE.U32 R8, R0, c[0x0][0x280], R10 ;  /* 0x0000a00000087a25 */ /* 0x000fe200078e000a */
[----:B------:R-:W-:-:S02]  /*0320*/  IADD3 R6, P6, R15, R6, RZ ;  /* 0x000000060f067210 */ /* 0x000fc40007fde0ff */
[----:B------:R-:W-:Y:S01]  /*0330*/  ISETP.NE.AND.EX P0, PT, RZ, c[0x0][0x264], PT, P0 ;  /* 0x00009900ff007a0c */ /* 0x000fe20003f05300 */
[----:B------:R-:W-:Y:S01]  /*0340*/  IMAD R21, R0, c[0x0][0x1ec], R21 ;  /* 0x00007b0000157a24 */ /* 0x000fe200078e0215 */
[----:B------:R-:W-:Y:S02]  /*0350*/  IADD3 R15, P3, R15, R8, RZ ;  /* 0x000000080f0f7210 */ /* 0x000fe40007f7e0ff */
[----:B------:R-:W-:Y:S02]  /*0360*/  ISETP.NE.U32.AND P4, PT, RZ, c[0x0][0x348], PT ;  /* 0x0000d200ff007a0c */ /* 0x000fe40003f85070 */
[C---:B------:R-:W-:Y:S02]  /*0370*/  IADD3.X R8, R17.reuse, R9, R23, P3, !PT ;  /* 0x0000000911087210 */ /* 0x040fe40001ffe417 */
[----:B------:R-:W-:Y:S02]  /*0380*/  ISETP.NE.U32.AND P3, PT, RZ, c[0x0][0x328], PT ;  /* 0x0000ca00ff007a0c */ /* 0x000fe40003f65070 */
[----:B------:R-:W-:-:S02]  /*0390*/  IADD3.X R7, R17, R7, R21, P6, !PT ;  /* 0x0000000711077210 */ /* 0x000fc400037fe415 */
[C---:B------:R-:W-:Y:S02]  /*03a0*/  LEA R16, P6, R6.reuse, c[0x0][0x248], 0x1 ;  /* 0x0000920006107a11 */ /* 0x040fe400078c08ff */
[----:B------:R-:W-:Y:S02]  /*03b0*/  ISETP.NE.AND.EX P3, PT, RZ, c[0x0][0x32c], PT, P3 ;  /* 0x0000cb00ff007a0c */ /* 0x000fe40003f65330 */
[----:B------:R-:W-:Y:S02]  /*03c0*/  ISETP.NE.AND.EX P4, PT, RZ, c[0x0][0x34c], PT, P4 ;  /* 0x0000d300ff007a0c */ /* 0x000fe40003f85340 */
[----:B------:R-:W-:Y:S01]  /*03d0*/  LEA.HI.X R17, R6, c[0x0][0x24c], R7, 0x1, P6 ;  /* 0x0000930006117a11 */ /* 0x000fe200030f0c07 */
[----:B------:R-:W-:Y:S01]  /*03e0*/  @P0 IMAD R6, R5, c[0x0][0x164], R0 ;  /* 0x0000590005060a24 */ /* 0x000fe200078e0200 */
[----:B------:R-:W-:Y:S02]  /*03f0*/  @P0 MOV R211, 0x10 ;  /* 0x0000001000d30802 */ /* 0x000fe40000000f00 */
[----:B------:R-:W-:Y:S01]  /*0400*/  LEA R14, P6, R15, c[0x0][0x308], 0x1 ;  /* 0x0000c2000f0e7a11 */ /* 0x000fe200078c08ff */
[----:B------:R-:W-:-:S04]  /*0410*/  @P0 IMAD R6, R6, c[0x0][0x174], RZ ;  /* 0x00005d0006060a24 */ /* 0x000fc800078e02ff */
[----:B------:R-:W-:-:S04]  /*0420*/  @P0 IMAD R6, R6, c[0x0][0x16c], RZ ;  /* 0x00005b0006060a24 */ /* 0x000fc800078e02ff */
[----:B------:R-:W-:Y:S02]  /*0430*/  @P0 IMAD.WIDE R210, R6, R211, c[0x0][0x260] ;  /* 0x0000980006d20625 */ /* 0x000fe400078e02d3 */
[----:B------:R-:W-:Y:S01]  /*0440*/  CS2R R6, SRZ ;  /* 0x0000000000067805 */ /* 0x000fe2000001ff00 */
[----:B------:R-:W-:Y:S01]  /*0450*/  @!P0 CS2R R210, SRZ ;  /* 0x0000000000d28805 */ /* 0x000fe2000001ff00 */
[----:B--2---:R0:W1:Y:S01]  /*0460*/  @P1 R2UR UR4, R12 ;  /* 0x000000000c0413c2 */ /* 0x00406200000e0000 */
[----:B------:R-:W-:-:S04]  /*0470*/  @P3 LEA R206, P1, R0, c[0x0][0x328], 0x2 ;  /* 0x0000ca0000ce3a11 */ /* 0x000fc800078210ff */
[----:B------:R-:W-:-:S03]  /*0480*/  @P3 LEA.HI.X R207, R0, c[0x0][0x32c], R3, 0x2, P1 ;  /* 0x0000cb0000cf3a11 */ /* 0x000fc600008f1403 */
[----:B---3--:R2:W3:Y:S01]  /*0490*/  @P2 R2UR UR5, R13 ;  /* 0x000000000d0523c2 */ /* 0x0084e200000e0000 */
[C---:B------:R-:W-:Y:S02]  /*04a0*/  @P4 LEA R204, P2, R0.reuse, c[0x0][0x348], 0x2 ;  /* 0x0000d20000cc4a11 */ /* 0x040fe400078410ff */
[----:B0-----:R-:W-:Y:S02]  /*04b0*/  LEA.HI.X R12, R15, c[0x0][0x30c], R8, 0x1, P6 ;  /* 0x0000c3000f0c7a11 */ /* 0x001fe400030f0c08 */
[----:B------:R-:W-:Y:S01]  /*04c0*/  @P4 LEA.HI.X R205, R0, c[0x0][0x34c], R3, 0x2, P2 ;  /* 0x0000d30000cd4a11 */ /* 0x000fe200010f1403 */
[----:B------:R-:W-:Y:S05]  /*04d0*/  @!P5 BRA `(.L_x_0) ;  /* 0x000097100000d947 */ /* 0x000fea0003800000 */
[----:B------:R-:W0:Y:S01]  /*04e0*/  S2R R8, SR_TID.X ;  /* 0x0000000000087919 */ /* 0x000e220000002100 */
[----:B------:R4:W2:Y:S01]  /*04f0*/  R2UR UR12, R18 ;  /* 0x00000000120c73c2 */ /* 0x0008a200000e0000 */
[----:B------:R-:W-:Y:S02]  /*0500*/  HFMA2.MMA R11, -RZ, RZ, 0, 0 ;  /* 0x00000000ff0b7435 */ /* 0x000fe400000001ff */
[----:B------:R-:W3:Y:S05]  /*0510*/  S2R R9, SR_LANEID ;  /* 0x0000000000097919 */ /* 0x000eea0000000000 */
[----:B------:R4:W1:Y:S08]  /*0520*/  R2UR UR13, R19 ;  /* 0x00000000130d73c2 */ /* 0x00087000000e0000 */
[----:B------:R4:W1:Y:S01]  /*0530*/  R2UR UR10, R16 ;  /* 0x00000000100a73c2 */ /* 0x00086200000e0000 */
[----:B0-----:R-:W-:-:S07]  /*0540*/  SHF.R.S32.HI R7, RZ, 0x1f, R8 ;  /* 0x0000001fff077819 */ /* 0x001fce0000011408 */
[----:B------:R4:W0:Y:S01]  /*0550*/  R2UR UR11, R17 ;  /* 0x00000000110b73c2 */ /* 0x00082200000e0000 */
[----:B------:R-:W-:Y:S02]  /*0560*/  LEA.HI R10, R7, R8, RZ, 0x5 ;  /* 0x00000008070a7211 */ /* 0x000fe400078f28ff */
[----:B------:R-:W-:Y:S02]  /*0570*/  CS2R R6, SRZ ;  /* 0x0000000000067805 */ /* 0x000fe4000001ff00 */
[----:B------:R-:W-:-:S03]  /*0580*/  SHF.R.S32.HI R10, RZ, 0x5, R10 ;  /* 0x00000005ff0a7819 */ /* 0x000fc6000001140a */
[----:B------:R4:W0:Y:S08]  /*0590*/  R2UR UR8, R14 ;  /* 0x000000000e0873c2 */ /* 0x00083000000e0000 */
[----:B-123--:R4:W0:Y:S02]  /*05a0*/  R2UR UR9, R12 ;  /* 0x000000000c0973c2 */ /* 0x00e82400000e0000 */
.L_x_43:
[----:B------:R-:W-:Y:S01]  /*05b0*/  SHF.L.U32 R13, R8, 0x4, RZ ;  /* 0x00000004080d7819 */ /* 0x000fe200000006ff */
[----:B------:R-:W-:Y:S01]  /*05c0*/  BAR.SYNC.DEFER_BLOCKING 0x0 ;  /* 0x0000000000007b1d */ /* 0x000fe20000010000 */
[----:B----4-:R-:W-:-:S02]  /*05d0*/  IADD3 R12, -R11, c[0x0][0x174], RZ ;  /* 0x00005d000b0c7a10 */ /* 0x010fc40007ffe1ff */
[----:B------:R-:W-:Y:S02]  /*05e0*/  LOP3.LUT R34, R13, 0xfffffe00, RZ, 0xc0, !PT ;  /* 0xfffffe000d227812 */ /* 0x000fe400078ec0ff */
[----:B------:R-:W-:Y:S02]  /*05f0*/  LEA R13, R12, 0xfffff800, 0xb ;  /* 0xfffff8000c0d7811 */ /* 0x000fe400078e58ff */
[----:B------:R-:W-:Y:S02]  /*0600*/  LOP3.LUT R14, R34, 0x1f, R8, 0xf8, !PT ;  /* 0x0000001f220e7812 */ /* 0x000fe400078ef808 */
[----:B------:R-:W-:Y:S02]  /*0610*/  IADD3 R81, -R13, c[0x0][0x168], RZ ;  /* 0x00005a000d517a10 */ /* 0x000fe40007ffe1ff */
[C---:B------:R-:W-:Y:S02]  /*0620*/  LOP3.LUT R50, R14.reuse, 0x20, RZ, 0xfc, !PT ;  /* 0x000000200e327812 */ /* 0x040fe400078efcff */
[----:B------:R-:W-:-:S02]  /*0630*/  ISETP.GE.AND P2, PT, R14, R81, PT ;  /* 0x000000510e00720c */ /* 0x000fc40003f46270 */
[----:B------:R-:W-:Y:S02]  /*0640*/  ISETP.GE.AND P1, PT, R50, R81, PT ;  /* 0x000000513200720c */ /* 0x000fe40003f26270 */
[----:B------:R-:W-:Y:S02]  /*0650*/  MOV R16, UR12 ;  /* 0x0000000c00107c02 */ /* 0x000fe40008000f00 */
[----:B------:R-:W-:Y:S02]  /*0660*/  MOV R17, UR13 ;  /* 0x0000000d00117c02 */ /* 0x000fe40008000f00 */
[C---:B------:R-:W-:Y:S02]  /*0670*/  LOP3.LUT R51, R14.reuse, 0x40, RZ, 0xfc, !PT ;  /* 0x000000400e337812 */ /* 0x040fe400078efcff */
[C---:B------:R-:W-:Y:S01]  /*0680*/  LOP3.LUT R52, R14.reuse, 0x60, RZ, 0xfc, !PT ;  /* 0x000000600e347812 */ /* 0x040fe200078efcff */
[----:B------:R-:W-:Y:S01]  /*0690*/  IMAD.WIDE R16, R14, 0x2, R16 ;  /* 0x000000020e107825 */ /* 0x000fe200078e0210 */
[----:B------:R-:W-:-:S02]  /*06a0*/  PRMT R24, RZ, 0x7610, R24 ;  /* 0x00007610ff187816 */ /* 0x000fc40000000018 */
[C---:B------:R-:W-:Y:S02]  /*06b0*/  LOP3.LUT R53, R14.reuse, 0x80, RZ, 0xfc, !PT ;  /* 0x000000800e357812 */ /* 0x040fe400078efcff */
[----:B------:R-:W-:Y:S02]  /*06c0*/  PRMT R25, RZ, 0x7610, R25 ;  /* 0x00007610ff197816 */ /* 0x000fe40000000019 */
[C---:B------:R-:W-:Y:S01]  /*06d0*/  LOP3.LUT R54, R14.reuse, 0xa0, RZ, 0xfc, !PT ;  /* 0x000000a00e367812 */ /* 0x040fe200078efcff */
[----:B------:R1:W2:Y:S01]  /*06e0*/  @!P2 LDG.E.U16 R24, [R16.64] ;  /* 0x000000061018a981 */ /* 0x0002a2000c1e1500 */
[C---:B------:R-:W-:Y:S02]  /*06f0*/  LOP3.LUT R55, R14.reuse, 0xc0, RZ, 0xfc, !PT ;  /* 0x000000c00e377812 */ /* 0x040fe400078efcff */
[----:B------:R-:W-:Y:S01]  /*0700*/  ISETP.GE.AND P0, PT, R51, R81, PT ;  /* 0x000000513300720c */ /* 0x000fe20003f06270 */
[----:B------:R1:W3:Y:S01]  /*0710*/  @!P1 LDG.E.U16 R25, [R16.64+0x40] ;  /* 0x0000400610199981 */ /* 0x0002e2000c1e1500 */
[----:B------:R-:W-:-:S02]  /*0720*/  LOP3.LUT R56, R14, 0xe0, RZ, 0xfc, !PT ;  /* 0x000000e00e387812 */ /* 0x000fc400078efcff */
[-C--:B------:R-:W-:Y:S02]  /*0730*/  ISETP.GE.AND P4, PT, R52, R81.reuse, PT ;  /* 0x000000513400720c */ /* 0x080fe40003f86270 */
[----:B------:R-:W-:Y:S02]  /*0740*/  LOP3.LUT R57, R14, 0x100, RZ, 0xfc, !PT ;  /* 0x000001000e397812 */ /* 0x000fe400078efcff */
[-C--:B------:R-:W-:Y:S02]  /*0750*/  ISETP.GE.AND P6, PT, R53, R81.reuse, PT ;  /* 0x000000513500720c */ /* 0x080fe40003fc6270 */
[-C--:B------:R-:W-:Y:S02]  /*0760*/  ISETP.GE.AND P5, PT, R54, R81.reuse, PT ;  /* 0x000000513600720c */ /* 0x080fe40003fa6270 */
[-C--:B------:R-:W-:Y:S02]  /*0770*/  ISETP.GE.AND P3, PT, R55, R81.reuse, PT ;  /* 0x000000513700720c */ /* 0x080fe40003f66270 */
[----:B------:R-:W-:-:S02]  /*0780*/  ISETP.GE.AND P2, PT, R56, R81, PT ;  /* 0x000000513800720c */ /* 0x000fc40003f46270 */
[----:B------:R-:W-:Y:S02]  /*0790*/  ISETP.GE.AND P1, PT, R57, R81, PT ;  /* 0x000000513900720c */ /* 0x000fe40003f26270 */
[----:B------:R-:W-:Y:S02]  /*07a0*/  PRMT R26, RZ, 0x7610, R26 ;  /* 0x00007610ff1a7816 */ /* 0x000fe4000000001a */
[----:B------:R-:W-:Y:S02]  /*07b0*/  PRMT R27, RZ, 0x7610, R27 ;  /* 0x00007610ff1b7816 */ /* 0x000fe4000000001b */
[----:B------:R-:W-:Y:S02]  /*07c0*/  PRMT R28, RZ, 0x7610, R28 ;  /* 0x00007610ff1c7816 */ /* 0x000fe4000000001c */
[----:B------:R-:W-:Y:S01]  /*07d0*/  PRMT R29, RZ, 0x7610, R29 ;  /* 0x00007610ff1d7816 */ /* 0x000fe2000000001d */
[----:B------:R1:W4:Y:S01]  /*07e0*/  @!P0 LDG.E.U16 R26, [R16.64+0x80] ;  /* 0x00008006101a8981 */ /* 0x000322000c1e1500 */
[----:B------:R-:W-:-:S02]  /*07f0*/  LOP3.LUT R58, R14, 0x120, RZ, 0xfc, !PT ;  /* 0x000001200e3a7812 */ /* 0x000fc400078efcff */
[----:B------:R-:W-:Y:S01]  /*0800*/  PRMT R30, RZ, 0x7610, R30 ;  /* 0x00007610ff1e7816 */ /* 0x000fe2000000001e */
[----:B------:R1:W5:Y:S01]  /*0810*/  @!P4 LDG.E.U16 R27, [R16.64+0xc0] ;  /* 0x0000c006101bc981 */ /* 0x000362000c1e1500 */
[C---:B------:R-:W-:Y:S02]  /*0820*/  LOP3.LUT R59, R14.reuse, 0x140, RZ, 0xfc, !PT ;  /* 0x000001400e3b7812 */ /* 0x040fe400078efcff */
[----:B------:R-:W-:Y:S01]  /*0830*/  PRMT R31, RZ, 0x7610, R31 ;  /* 0x00007610ff1f7816 */ /* 0x000fe2000000001f */
[----:B------:R1:W5:Y:S01]  /*0840*/  @!P6 LDG.E.U16 R28, [R16.64+0x100] ;  /* 0x00010006101ce981 */ /* 0x000362000c1e1500 */
[C---:B------:R-:W-:Y:S02]  /*0850*/  LOP3.LUT R60, R14.reuse, 0x160, RZ, 0xfc, !PT ;  /* 0x000001600e3c7812 */ /* 0x040fe400078efcff */
[----:B------:R-:W-:Y:S01]  /*0860*/  PRMT R32, RZ, 0x7610, R32 ;  /* 0x00007610ff207816 */ /* 0x000fe20000000020 */
[----:B------:R1:W5:Y:S01]  /*0870*/  @!P5 LDG.E.U16 R29, [R16.64+0x140] ;  /* 0x00014006101dd981 */ /* 0x000362000c1e1500 */
[----:B------:R-:W-:-:S02]  /*0880*/  LOP3.LUT R61, R14, 0x180, RZ, 0xfc, !PT ;  /* 0x000001800e3d7812 */ /* 0x000fc400078efcff */
[----:B------:R-:W-:Y:S01]  /*0890*/  LOP3.LUT R62, R14, 0x1a0, RZ, 0xfc, !PT ;  /* 0x000001a00e3e7812 */ /* 0x000fe200078efcff */
[----:B------:R1:W5:Y:S01]  /*08a0*/  @!P3 LDG.E.U16 R30, [R16.64+0x180] ;  /* 0x00018006101eb981 */ /* 0x000362000c1e1500 */
[-C--:B------:R-:W-:Y:S02]  /*08b0*/  ISETP.GE.AND P0, PT, R58, R81.reuse, PT ;  /* 0x000000513a00720c */ /* 0x080fe40003f06270 */
[C---:B------:R-:W-:Y:S01]  /*08c0*/  LOP3.LUT R63, R14.reuse, 0x1c0, RZ, 0xfc, !PT ;  /* 0x000001c00e3f7812 */ /* 0x040fe200078efcff */
[----:B------:R1:W5:Y:S01]  /*08d0*/  @!P2 LDG.E.U16 R31, [R16.64+0x1c0] ;  /* 0x0001c006101fa981 */ /* 0x000362000c1e1500 */
[-C--:B------:R-:W-:Y:S02]  /*08e0*/  ISETP.GE.AND P4, PT, R59, R81.reuse, PT ;  /* 0x000000513b00720c */ /* 0x080fe40003f86270 */
[----:B------:R-:W-:Y:S01]  /*08f0*/  LOP3.LUT R64, R14, 0x1e0, RZ, 0xfc, !PT ;  /* 0x000001e00e407812 */ /* 0x000fe200078efcff */
[----:B------:R1:W5:Y:S01]  /*0900*/  @!P1 LDG.E.U16 R32, [R16.64+0x200] ;  /* 0x0002000610209981 */ /* 0x000362000c1e1500 */
[----:B------:R-:W-:-:S02]  /*0910*/  ISETP.GE.AND P6, PT, R60, R81, PT ;  /* 0x000000513c00720c */ /* 0x000fc40003fc6270 */
[-C--:B------:R-:W-:Y:S02]  /*0920*/  ISETP.GE.AND P5, PT, R61, R81.reuse, PT ;  /* 0x000000513d00720c */ /* 0x080fe40003fa6270 */
[-C--:B------:R-:W-:Y:S02]  /*0930*/  ISETP.GE.AND P3, PT, R62, R81.reuse, PT ;  /* 0x000000513e00720c */ /* 0x080fe40003f66270 */
[-C--:B------:R-:W-:Y:S02]  /*0940*/  ISETP.GE.AND P2, PT, R63, R81.reuse, PT ;  /* 0x000000513f00720c */ /* 0x080fe40003f46270 */
[----:B------:R-:W-:Y:S02]  /*0950*/  ISETP.GE.AND P1, PT, R64, R81, PT ;  /* 0x000000514000720c */ /* 0x000fe40003f26270 */
[----:B------:R-:W-:Y:S02]  /*0960*/  PRMT R33, RZ, 0x7610, R33 ;  /* 0x00007610ff217816 */ /* 0x000fe40000000021 */
[----:B------:R-:W-:-:S02]  /*0970*/  PRMT R36, RZ, 0x7610, R36 ;  /* 0x00007610ff247816 */ /* 0x000fc40000000024 */
[----:B------:R-:W-:Y:S02]  /*0980*/  PRMT R35, RZ, 0x7610, R35 ;  /* 0x00007610ff237816 */ /* 0x000fe40000000023 */
[----:B------:R-:W-:Y:S01]  /*0990*/  PRMT R38, RZ, 0x7610, R38 ;  /* 0x00007610ff267816 */ /* 0x000fe20000000026 */
[----:B------:R1:W5:Y:S01]  /*09a0*/  @!P0 LDG.E.U16 R33, [R16.64+0x240] ;  /* 0x0002400610218981 */ /* 0x000362000c1e1500 */
[----:B------:R-:W-:Y:S02]  /*09b0*/  PRMT R37, RZ, 0x7610, R37 ;  /* 0x00007610ff257816 */ /* 0x000fe40000000025 */
[----:B------:R-:W-:Y:S01]  /*09c0*/  PRMT R40, RZ, 0x7610, R40 ;  /* 0x00007610ff287816 */ /* 0x000fe20000000028 */
[----:B------:R1:W5:Y:S01]  /*09d0*/  @!P4 LDG.E.U16 R36, [R16.64+0x280] ;  /* 0x000280061024c981 */ /* 0x000362000c1e1500 */
[----:B------:R-:W-:-:S03]  /*09e0*/  PRMT R39, RZ, 0x7610, R39 ;  /* 0x00007610ff277816 */ /* 0x000fc60000000027 */
[----:B------:R1:W5:Y:S04]  /*09f0*/  @!P6 LDG.E.U16 R35, [R16.64+0x2c0] ;  /* 0x0002c0061023e981 */ /* 0x000368000c1e1500 */
[----:B------:R1:W5:Y:S04]  /*0a00*/  @!P5 LDG.E.U16 R38, [R16.64+0x300] ;  /* 0x000300061026d981 */ /* 0x000368000c1e1500 */
[----:B------:R1:W5:Y:S04]  /*0a10*/  @!P3 LDG.E.U16 R37, [R16.64+0x340] ;  /* 0x000340061025b981 */ /* 0x000368000c1e1500 */
[----:B------:R1:W5:Y:S04]  /*0a20*/  @!P2 LDG.E.U16 R40, [R16.64+0x380] ;  /* 0x000380061028a981 */ /* 0x000368000c1e1500 */
[----:B------:R1:W5:Y:S01]  /*0a30*/  @!P1 LDG.E.U16 R39, [R16.64+0x3c0] ;  /* 0x0003c00610279981 */ /* 0x000362000c1e1500 */
[----:B------:R-:W-:-:S04]  /*0a40*/  IADD3 R18, R34, R9, RZ ;  /* 0x0000000922127210 */ /* 0x000fc80007ffe0ff */
[C---:B------:R-:W-:Y:S02]  /*0a50*/  IADD3 R19, R18.reuse, 0x20, RZ ;  /* 0x0000002012137810 */ /* 0x040fe40007ffe0ff */
[C---:B------:R-:W-:Y:S02]  /*0a60*/  IADD3 R21, R18.reuse, 0x40, RZ ;  /* 0x0000004012157810 */ /* 0x040fe40007ffe0ff */
[C---:B------:R-:W-:Y:S02]  /*0a70*/  IADD3 R23, R18.reuse, 0x60, RZ ;  /* 0x0000006012177810 */ /* 0x040fe40007ffe0ff */
[C---:B------:R-:W-:Y:S02]  /*0a80*/  LEA.HI.SX32 R15, R18.reuse, R18, 0x1b ;  /* 0x00000012120f7211 */ /* 0x040fe400078fdaff */
[C---:B------:R-:W-:Y:S02]  /*0a90*/  IADD3 R41, R18.reuse, 0x80, RZ ;  /* 0x0000008012297810 */ /* 0x040fe40007ffe0ff */
[----:B------:R-:W-:-:S02]  /*0aa0*/  IADD3 R43, R18, 0xa0, RZ ;  /* 0x000000a0122b7810 */ /* 0x000fc40007ffe0ff */
[----:B-1----:R-:W-:Y:S02]  /*0ab0*/  LEA.HI.SX32 R16, R19, R18, 0x1b ;  /* 0x0000001213107211 */ /* 0x002fe400078fdaff */
[C---:B------:R-:W-:Y:S02]  /*0ac0*/  IADD3 R45, R18.reuse, 0xc0, RZ ;  /* 0x000000c0122d7810 */ /* 0x040fe40007ffe0ff */
[C---:B------:R-:W-:Y:S02]  /*0ad0*/  IADD3 R47, R18.reuse, 0xe0, RZ ;  /* 0x000000e0122f7810 */ /* 0x040fe40007ffe0ff */
[C---:B------:R-:W-:Y:S02]  /*0ae0*/  IADD3 R49, R18.reuse, 0x100, RZ ;  /* 0x0000010012317810 */ /* 0x040fe40007ffe0ff */
[C---:B------:R-:W-:Y:S02]  /*0af0*/  IADD3 R65, R18.reuse, 0x120, RZ ;  /* 0x0000012012417810 */ /* 0x040fe40007ffe0ff */
[----:B------:R-:W-:-:S02]  /*0b00*/  IADD3 R67, R18, 0x140, RZ ;  /* 0x0000014012437810 */ /* 0x000fc40007ffe0ff */
[C---:B------:R-:W-:Y:S02]  /*0b10*/  IADD3 R69, R18.reuse, 0x160, RZ ;  /* 0x0000016012457810 */ /* 0x040fe40007ffe0ff */
[C---:B------:R-:W-:Y:S02]  /*0b20*/  IADD3 R71, R18.reuse, 0x180, RZ ;  /* 0x0000018012477810 */ /* 0x040fe40007ffe0ff */
[C---:B------:R-:W-:Y:S02]  /*0b30*/  IADD3 R73, R18.reuse, 0x1a0, RZ ;  /* 0x000001a012497810 */ /* 0x040fe40007ffe0ff */
[C---:B------:R-:W-:Y:S02]  /*0b40*/  IADD3 R75, R18.reuse, 0x1c0, RZ ;  /* 0x000001c0124b7810 */ /* 0x040fe40007ffe0ff */
[----:B------:R-:W-:Y:S02]  /*0b50*/  IADD3 R77, R18, 0x1e0, RZ ;  /* 0x000001e0124d7810 */ /* 0x000fe40007ffe0ff */
[----:B------:R-:W-:-:S02]  /*0b60*/  LEA.HI.SX32 R17, R21, R18, 0x1b ;  /* 0x0000001215117211 */ /* 0x000fc400078fdaff */
[-C--:B------:R-:W-:Y:S02]  /*0b70*/  LEA.HI.SX32 R23, R23, R18.reuse, 0x1b ;  /* 0x0000001217177211 */ /* 0x080fe400078fdaff */
[----:B------:R-:W-:Y:S02]  /*0b80*/  SHF.L.U32 R15, R15, 0x1, RZ ;  /* 0x000000010f0f7819 */ /* 0x000fe400000006ff */
[-C--:B------:R-:W-:Y:S02]  /*0b90*/  LEA.HI.SX32 R19, R41, R18.reuse, 0x1b ;  /* 0x0000001229137211 */ /* 0x080fe400078fdaff */
[-C--:B------:R-:W-:Y:S02]  /*0ba0*/  LEA.HI.SX32 R20, R43, R18.reuse, 0x1b ;  /* 0x000000122b147211 */ /* 0x080fe400078fdaff */
[----:B------:R-:W-:Y:S02]  /*0bb0*/  SHF.L.U32 R16, R16, 0x1, RZ ;  /* 0x0000000110107819 */ /* 0x000fe400000006ff */
[----:B------:R-:W-:-:S02]  /*0bc0*/  LEA.HI.SX32 R21, R45, R18, 0x1b ;  /* 0x000000122d157211 */ /* 0x000fc400078fdaff */
[-C--:B------:R-:W-:Y:S02]  /*0bd0*/  LEA.HI.SX32 R22, R47, R18.reuse, 0x1b ;  /* 0x000000122f167211 */ /* 0x080fe400078fdaff */
[-C--:B------:R-:W-:Y:S02]  /*0be0*/  LEA.HI.SX32 R49, R49, R18.reuse, 0x1b ;  /* 0x0000001231317211 */ /* 0x080fe400078fdaff */
[-C--:B------:R-:W-:Y:S02]  /*0bf0*/  LEA.HI.SX32 R65, R65, R18.reuse, 0x1b ;  /* 0x0000001241417211 */ /* 0x080fe400078fdaff */
[-C--:B------:R-:W-:Y:S02]  /*0c00*/  LEA.HI.SX32 R67, R67, R18.reuse, 0x1b ;  /* 0x0000001243437211 */ /* 0x080fe400078fdaff */
[-C--:B------:R-:W-:Y:S02]  /*0c10*/  LEA.HI.SX32 R69, R69, R18.reuse, 0x1b ;  /* 0x0000001245457211 */ /* 0x080fe400078fdaff */
[----:B------:R-:W-:-:S02]  /*0c20*/  LEA.HI.SX32 R71, R71, R18, 0x1b ;  /* 0x0000001247477211 */ /* 0x000fc400078fdaff */
[-C--:B------:R-:W-:Y:S02]  /*0c30*/  LEA.HI.SX32 R73, R73, R18.reuse, 0x1b ;  /* 0x0000001249497211 */ /* 0x080fe400078fdaff */
[-C--:B------:R-:W-:Y:S02]  /*0c40*/  LEA.HI.SX32 R75, R75, R18.reuse, 0x1b ;  /* 0x000000124b4b7211 */ /* 0x080fe400078fdaff */
[----:B------:R-:W-:Y:S02]  /*0c50*/  LEA.HI.SX32 R77, R77, R18, 0x1b ;  /* 0x000000124d4d7211 */ /* 0x000fe400078fdaff */
[----:B------:R-:W-:Y:S02]  /*0c60*/  SHF.L.U32 R17, R17, 0x1, RZ ;  /* 0x0000000111117819 */ /* 0x000fe400000006ff */
[----:B------:R-:W-:Y:S02]  /*0c70*/  SHF.L.U32 R18, R23, 0x1, RZ ;  /* 0x0000000117127819 */ /* 0x000fe400000006ff */
[----:B------:R-:W-:-:S02]  /*0c80*/  SHF.L.U32 R19, R19, 0x1, RZ ;  /* 0x0000000113137819 */ /* 0x000fc400000006ff */
[----:B------:R-:W-:Y:S02]  /*0c90*/  SHF.L.U32 R20, R20, 0x1, RZ ;  /* 0x0000000114147819 */ /* 0x000fe400000006ff */
[----:B------:R-:W-:Y:S02]  /*0ca0*/  SHF.L.U32 R21, R21, 0x1, RZ ;  /* 0x0000000115157819 */ /* 0x000fe400000006ff */
[----:B------:R-:W-:Y:S02]  /*0cb0*/  SHF.L.U32 R22, R22, 0x1, RZ ;  /* 0x0000000116167819 */ /* 0x000fe400000006ff */
[----:B------:R-:W-:Y:S02]  /*0cc0*/  SHF.L.U32 R23, R49, 0x1, RZ ;  /* 0x0000000131177819 */ /* 0x000fe400000006ff */
[----:B------:R-:W-:Y:S02]  /*0cd0*/  LEA R34, R9, R34, 0x4 ;  /* 0x0000002209227211 */ /* 0x000fe400078e20ff */
[----:B------:R-:W-:-:S02]  /*0ce0*/  ISETP.GE.AND P2, PT, R14, R81, PT ;  /* 0x000000510e00720c */ /* 0x000fc40003f46270 */
[-C--:B------:R-:W-:Y:S02]  /*0cf0*/  ISETP.GE.AND P1, PT, R50, R81.reuse, PT ;  /* 0x000000513200720c */ /* 0x080fe40003f26270 */
[----:B------:R-:W-:Y:S02]  /*0d00*/  PRMT R66, RZ, 0x7610, R66 ;  /* 0x00007610ff427816 */ /* 0x000fe40000000042 */
        /* <DEDUP_REMOVED lines=8> */
[----:B------:R-:W-:Y:S02]  /*0d90*/  PRMT R74, RZ, 0x7610, R74 ;  /* 0x00007610ff4a7816 */ /* 0x000fe4000000004a */
[----:B------:R-:W-:-:S02]  /*0da0*/  PRMT R76, RZ, 0x7610, R76 ;  /* 0x00007610ff4c7816 */ /* 0x000fc4000000004c */
[----:B------:R-:W-:Y:S02]  /*0db0*/  PRMT R78, RZ, 0x7610, R78 ;  /* 0x00007610ff4e7816 */ /* 0x000fe4000000004e */
[----:B------:R-:W-:Y:S02]  /*0dc0*/  PRMT R80, RZ, 0x7610, R80 ;  /* 0x00007610ff507816 */ /* 0x000fe40000000050 */
[----:B------:R-:W-:Y:S01]  /*0dd0*/  PRMT R79, RZ, 0x7610, R79 ;  /* 0x00007610ff4f7816 */ /* 0x000fe2000000004f */
[----:B--2---:R1:W-:Y:S04]  /*0de0*/  STS.U16 [R15], R24 ;  /* 0x000000180f007388 */ /* 0x0043e80000000400 */
[----:B---3--:R2:W-:Y:S01]  /*0df0*/  STS.U16 [R16+0x40], R25 ;  /* 0x0000401910007388 */ /* 0x0085e20000000400 */
[----:B-1----:R-:W-:-:S02]  /*0e00*/  SHF.L.U32 R24, R65, 0x1, RZ ;  /* 0x0000000141187819 */ /* 0x002fc400000006ff */
[----:B--2---:R-:W-:Y:S01]  /*0e10*/  SHF.L.U32 R25, R67, 0x1, RZ ;  /* 0x0000000143197819 */ /* 0x004fe200000006ff */
[----:B----4-:R1:W-:Y:S04]  /*0e20*/  STS.U16 [R17+0x80], R26 ;  /* 0x0000801a11007388 */ /* 0x0103e80000000400 */
[----:B-----5:R2:W-:Y:S04]  /*0e30*/  STS.U16 [R18+0xc0], R27 ;  /* 0x0000c01b12007388 */ /* 0x0205e80000000400 */
[----:B------:R3:W-:Y:S01]  /*0e40*/  STS.U16 [R19+0x100], R28 ;  /* 0x0001001c13007388 */ /* 0x0007e20000000400 */
[----:B-1----:R-:W-:-:S03]  /*0e50*/  SHF.L.U32 R26, R69, 0x1, RZ ;  /* 0x00000001451a7819 */ /* 0x002fc600000006ff */
[----:B------:R1:W-:Y:S01]  /*0e60*/  STS.U16 [R20+0x140], R29 ;  /* 0x0001401d14007388 */ /* 0x0003e20000000400 */
[----:B--2---:R-:W-:-:S03]  /*0e70*/  SHF.L.U32 R27, R71, 0x1, RZ ;  /* 0x00000001471b7819 */ /* 0x004fc600000006ff */
[----:B------:R2:W-:Y:S01]  /*0e80*/  STS.U16 [R21+0x180], R30 ;  /* 0x0001801e15007388 */ /* 0x0005e20000000400 */
[----:B---3--:R-:W-:-:S03]  /*0e90*/  SHF.L.U32 R28, R73, 0x1, RZ ;  /* 0x00000001491c7819 */ /* 0x008fc600000006ff */
[----:B------:R3:W-:Y:S01]  /*0ea0*/  STS.U16 [R22+0x1c0], R31 ;  /* 0x0001c01f16007388 */ /* 0x0007e20000000400 */
[----:B-1----:R-:W-:-:S03]  /*0eb0*/  SHF.L.U32 R29, R75, 0x1, RZ ;  /* 0x000000014b1d7819 */ /* 0x002fc600000006ff */
[----:B------:R1:W-:Y:S01]  /*0ec0*/  STS.U16 [R23+0x200], R32 ;  /* 0x0002002017007388 */ /* 0x0003e20000000400 */
[----:B--2---:R-:W-:Y:S02]  /*0ed0*/  SHF.L.U32 R30, R77, 0x1, RZ ;  /* 0x000000014d1e7819 */ /* 0x004fe400000006ff */
[----:B---3--:R-:W-:Y:S02]  /*0ee0*/  LEA.HI.SX32 R31, R34, R34, 0x1b ;  /* 0x00000022221f7211 */ /* 0x008fe400078fdaff */
[----:B-1----:R-:W-:Y:S02]  /*0ef0*/  MOV R32, UR10 ;  /* 0x0000000a00207c02 */ /* 0x002fe40008000f00 */
[----:B------:R-:W-:Y:S01]  /*0f00*/  SHF.L.U32 R31, R31, 0x1, RZ ;  /* 0x000000011f1f7819 */ /* 0x000fe200000006ff */
[----:B------:R1:W-:Y:S04]  /*0f10*/  STS.U16 [R24+0x240], R33 ;  /* 0x0002402118007388 */ /* 0x0003e80000000400 */
[----:B------:R-:W-:Y:S04]  /*0f20*/  STS.U16 [R25+0x280], R36 ;  /* 0x0002802419007388 */ /* 0x000fe80000000400 */
[----:B------:R-:W-:Y:S01]  /*0f30*/  STS.U16 [R26+0x2c0], R35 ;  /* 0x0002c0231a007388 */ /* 0x000fe20000000400 */
[----:B01----:R-:W-:-:S03]  /*0f40*/  MOV R33, UR11 ;  /* 0x0000000b00217c02 */ /* 0x003fc60008000f00 */
[----:B------:R-:W-:Y:S04]  /*0f50*/  STS.U16 [R27+0x300], R38 ;  /* 0x000300261b007388 */ /* 0x000fe80000000400 */
[----:B------:R-:W-:Y:S01]  /*0f60*/  STS.U16 [R28+0x340], R37 ;  /* 0x000340251c007388 */ /* 0x000fe20000000400 */
[----:B------:R-:W-:-:S03]  /*0f70*/  IMAD.WIDE R48, R14, 0x2, R32 ;  /* 0x000000020e307825 */ /* 0x000fc600078e0220 */
[----:B------:R-:W-:Y:S04]  /*0f80*/  STS.U16 [R29+0x380], R40 ;  /* 0x000380281d007388 */ /* 0x000fe80000000400 */
[----:B------:R-:W-:Y:S01]  /*0f90*/  STS.U16 [R30+0x3c0], R39 ;  /* 0x0003c0271e007388 */ /* 0x000fe20000000400 */
[----:B------:R-:W-:-:S06]  /*0fa0*/  NOP ;  /* 0x0000000000007918 */ /* 0x000fcc0000000000 */
[----:B------:R-:W0:Y:S04]  /*0fb0*/  LDS.U16 R32, [R31] ;  /* 0x000000001f207984 */ /* 0x000e280000000400 */
[----:B------:R-:W-:Y:S04]  /*0fc0*/  LDS.U16 R33, [R31+0x2] ;  /* 0x000002001f217984 */ /* 0x000fe80000000400 */
        /* <DEDUP_REMOVED lines=14> */
[----:B------:R-:W-:Y:S01]  /*10b0*/  BAR.SYNC.DEFER_BLOCKING 0x0 ;  /* 0x0000000000007b1d */ /* 0x000fe20000010000 */
[----:B------:R-:W-:-:S02]  /*10c0*/  PRMT R65, RZ, 0x7610, R65 ;  /* 0x00007610ff417816 */ /* 0x000fc40000000041 */
[----:B------:R-:W-:Y:S02]  /*10d0*/  PRMT R67, RZ, 0x7610, R67 ;  /* 0x00007610ff437816 */ /* 0x000fe40000000043 */
[----:B------:R-:W-:Y:S02]  /*10e0*/  PRMT R69, RZ, 0x7610, R69 ;  /* 0x00007610ff457816 */ /* 0x000fe40000000045 */
[----:B------:R-:W-:Y:S01]  /*10f0*/  PRMT R71, RZ, 0x7610, R71 ;  /* 0x00007610ff477816 */ /* 0x000fe20000000047 */
[----:B------:R1:W2:Y:S01]  /*1100*/  @!P2 LDG.E.U16 R66, [R48.64] ;  /* 0x000000063042a981 */ /* 0x0002a2000c1e1500 */
[----:B------:R-:W-:-:S03]  /*1110*/  ISETP.GE.AND P2, PT, R56, R81, PT ;  /* 0x000000513800720c */ /* 0x000fc60003f46270 */
[----:B------:R1:W3:Y:S01]  /*1120*/  @!P1 LDG.E.U16 R65, [R48.64+0x40] ;  /* 0x0000400630419981 */ /* 0x0002e2000c1e1500 */
[----:B------:R-:W-:-:S03]  /*1130*/  ISETP.GE.AND P1, PT, R57, R81, PT ;  /* 0x000000513900720c */ /* 0x000fc60003f26270 */
[----:B------:R1:W4:Y:S01]  /*1140*/  @!P0 LDG.E.U16 R68, [R48.64+0x80] ;  /* 0x0000800630448981 */ /* 0x000322000c1e1500 */
[----:B------:R-:W-:-:S03]  /*1150*/  ISETP.GE.AND P0, PT, R58, R81, PT ;  /* 0x000000513a00720c */ /* 0x000fc60003f06270 */
[----:B------:R1:W5:Y:S01]  /*1160*/  @!P4 LDG.E.U16 R67, [R48.64+0xc0] ;  /* 0x0000c0063043c981 */ /* 0x000362000c1e1500 */
        /* <DEDUP_REMOVED lines=10> */
[-C--:B------:R-:W-:Y:S02]  /*1210*/  ISETP.GE.AND P1, PT, R64, R81.reuse, PT ;  /* 0x000000514000720c */ /* 0x080fe40003f26270 */
[----:B------:R-:W-:Y:S01]  /*1220*/  PRMT R73, RZ, 0x7610, R73 ;  /* 0x00007610ff497816 */ /* 0x000fe20000000049 */
[----:B------:R1:W5:Y:S01]  /*1230*/  @!P4 LDG.E.U16 R76, [R48.64+0x280] ;  /* 0x00028006304cc981 */ /* 0x000362000c1e1500 */
[----:B------:R-:W-:Y:S02]  /*1240*/  PRMT R75, RZ, 0x7610, R75 ;  /* 0x00007610ff4b7816 */ /* 0x000fe4000000004b */
[----:B------:R-:W-:Y:S01]  /*1250*/  PRMT R77, RZ, 0x7610, R77 ;  /* 0x00007610ff4d7816 */ /* 0x000fe2000000004d */
[----:B------:R1:W5:Y:S04]  /*1260*/  @!P5 LDG.E.U16 R78, [R48.64+0x300] ;  /* 0x00030006304ed981 */ /* 0x000368000c1e1500 */
[----:B------:R1:W5:Y:S04]  /*1270*/  @!P0 LDG.E.U16 R73, [R48.64+0x240] ;  /* 0x0002400630498981 */ /* 0x000368000c1e1500 */
[----:B------:R1:W5:Y:S04]  /*1280*/  @!P6 LDG.E.U16 R75, [R48.64+0x2c0] ;  /* 0x0002c006304be981 */ /* 0x000368000c1e1500 */
[----:B------:R1:W5:Y:S04]  /*1290*/  @!P3 LDG.E.U16 R77, [R48.64+0x340] ;  /* 0x00034006304db981 */ /* 0x000368000c1e1500 */
[----:B------:R1:W5:Y:S04]  /*12a0*/  @!P2 LDG.E.U16 R80, [R48.64+0x380] ;  /* 0x000380063050a981 */ /* 0x000368000c1e1500 */
[----:B------:R1:W5:Y:S01]  /*12b0*/  @!P1 LDG.E.U16 R79, [R48.64+0x3c0] ;  /* 0x0003c006304f9981 */ /* 0x000362000c1e1500 */
[----:B------:R-:W-:-:S02]  /*12c0*/  ISETP.GE.AND P2, PT, R14, R81, PT ;  /* 0x000000510e00720c */ /* 0x000fc40003f46270 */
[-C--:B------:R-:W-:Y:S02]  /*12d0*/  ISETP.GE.AND P1, PT, R50, R81.reuse, PT ;  /* 0x000000513200720c */ /* 0x080fe40003f26270 */
[-C--:B------:R-:W-:Y:S02]  /*12e0*/  ISETP.GE.AND P0, PT, R51, R81.reuse, PT ;  /* 0x000000513300720c */ /* 0x080fe40003f06270 */
[----:B-1----:R-:W-:Y:S02]  /*12f0*/  MOV R48, UR8 ;  /* 0x0000000800307c02 */ /* 0x002fe40008000f00 */
[----:B------:R-:W-:Y:S02]  /*1300*/  MOV R49, UR9 ;  /* 0x0000000900317c02 */ /* 0x000fe40008000f00 */
[----:B------:R-:W-:Y:S02]  /*1310*/  PRMT R50, RZ, 0x7610, R50 ;  /* 0x00007610ff327816 */ /* 0x000fe40000000032 */
[----:B------:R-:W-:Y:S01]  /*1320*/  PRMT R51, RZ, 0x7610, R51 ;  /* 0x00007610ff337816 */ /* 0x000fe20000000033 */
[----:B------:R-:W-:Y:S01]  /*1330*/  IMAD.WIDE R48, R14, 0x2, R48 ;  /* 0x000000020e307825 */ /* 0x000fe200078e0230 */
[----:B------:R-:W-:-:S02]  /*1340*/  ISETP.GE.AND P4, PT, R52, R81, PT ;  /* 0x000000513400720c */ /* 0x000fc40003f86270 */
[-C--:B------:R-:W-:Y:S02]  /*1350*/  ISETP.GE.AND P6, PT, R53, R81.reuse, PT ;  /* 0x000000513500720c */ /* 0x080fe40003fc6270 */
[-C--:B------:R-:W-:Y:S02]  /*1360*/  ISETP.GE.AND P5, PT, R54, R81.reuse, PT ;  /* 0x000000513600720c */ /* 0x080fe40003fa6270 */
[----:B------:R-:W-:Y:S02]  /*1370*/  ISETP.GE.AND P3, PT, R55, R81, PT ;  /* 0x000000513700720c */ /* 0x000fe40003f66270 */
[----:B------:R-:W-:Y:S02]  /*1380*/  PRMT R52, RZ, 0x7610, R52 ;  /* 0x00007610ff347816 */ /* 0x000fe40000000034 */
[----:B------:R-:W-:Y:S02]  /*1390*/  PRMT R53, RZ, 0x7610, R53 ;  /* 0x00007610ff357816 */ /* 0x000fe40000000035 */
[----:B------:R-:W-:-:S02]  /*13a0*/  PRMT R54, RZ, 0x7610, R54 ;  /* 0x00007610ff367816 */ /* 0x000fc40000000036 */
[----:B------:R-:W-:Y:S01]  /*13b0*/  PRMT R55, RZ, 0x7610, R55 ;  /* 0x00007610ff377816 */ /* 0x000fe20000000037 */
[----:B--2---:R-:W-:Y:S04]  /*13c0*/  STS.U16 [R15], R66 ;  /* 0x000000420f007388 */ /* 0x004fe80000000400 */
[----:B---3--:R-:W-:Y:S04]  /*13d0*/  STS.U16 [R16+0x40], R65 ;  /* 0x0000404110007388 */ /* 0x008fe80000000400 */
[----:B----4-:R-:W-:Y:S04]  /*13e0*/  STS.U16 [R17+0x80], R68 ;  /* 0x0000804411007388 */ /* 0x010fe80000000400 */
[----:B-----5:R-:W-:Y:S04]  /*13f0*/  STS.U16 [R18+0xc0], R67 ;  /* 0x0000c04312007388 */ /* 0x020fe80000000400 */
[----:B------:R-:W-:Y:S04]  /*1400*/  STS.U16 [R19+0x100], R70 ;  /* 0x0001004613007388 */ /* 0x000fe80000000400 */
        /* <DEDUP_REMOVED lines=10> */
[----:B------:R-:W-:Y:S01]  /*14b0*/  STS.U16 [R30+0x3c0], R79 ;  /* 0x0003c04f1e007388 */ /* 0x000fe20000000400 */
[----:B------:R-:W-:-:S06]  /*14c0*/  NOP ;  /* 0x0000000000007918 */ /* 0x000fcc0000000000 */
[----:B------:R-:W-:Y:S04]  /*14d0*/  LDS.U16 R65, [R31] ;  /* 0x000000001f417984 */ /* 0x000fe80000000400 */
        /* <DEDUP_REMOVED lines=15> */
[----:B------:R-:W-:Y:S06]  /*15d0*/  BAR.SYNC.DEFER_BLOCKING 0x0 ;  /* 0x0000000000007b1d */ /* 0x000fec0000010000 */
[----:B------:R-:W2:Y:S01]  /*15e0*/  @!P2 LDG.E.U16 R50, [R48.64] ;  /* 0x000000063032a981 */ /* 0x000ea2000c1e1500 */
[----:B------:R-:W-:-:S03]  /*15f0*/  ISETP.GE.AND P2, PT, R56, R81, PT ;  /* 0x000000513800720c */ /* 0x000fc60003f46270 */
[----:B------:R-:W3:Y:S01]  /*1600*/  @!P1 LDG.E.U16 R51, [R48.64+0x40] ;  /* 0x0000400630339981 */ /* 0x000ee2000c1e1500 */
[-C--:B------:R-:W-:Y:S02]  /*1610*/  ISETP.GE.AND P1, PT, R57, R81.reuse, PT ;  /* 0x000000513900720c */ /* 0x080fe40003f26270 */
[----:B------:R-:W-:Y:S01]  /*1620*/  PRMT R56, RZ, 0x7610, R56 ;  /* 0x00007610ff387816 */ /* 0x000fe20000000038 */
[----:B------:R-:W4:Y:S01]  /*1630*/  @!P0 LDG.E.U16 R52, [R48.64+0x80] ;  /* 0x0000800630348981 */ /* 0x000f22000c1e1500 */
[-C--:B------:R-:W-:Y:S02]  /*1640*/  ISETP.GE.AND P0, PT, R58, R81.reuse, PT ;  /* 0x000000513a00720c */ /* 0x080fe40003f06270 */
[----:B------:R-:W-:Y:S01]  /*1650*/  PRMT R57, RZ, 0x7610, R57 ;  /* 0x00007610ff397816 */ /* 0x000fe20000000039 */
[----:B------:R-:W5:Y:S01]  /*1660*/  @!P4 LDG.E.U16 R53, [R48.64+0xc0] ;  /* 0x0000c0063035c981 */ /* 0x000f62000c1e1500 */
[----:B------:R-:W-:Y:S02]  /*1670*/  PRMT R58, RZ, 0x7610, R58 ;  /* 0x00007610ff3a7816 */ /* 0x000fe4000000003a */
[-C--:B------:R-:W-:Y:S01]  /*1680*/  ISETP.GE.AND P4, PT, R59, R81.reuse, PT ;  /* 0x000000513b00720c */ /* 0x080fe20003f86270 */
[----:B------:R-:W5:Y:S01]  /*1690*/  @!P6 LDG.E.U16 R54, [R48.64+0x100] ;  /* 0x000100063036e981 */ /* 0x000f62000c1e1500 */
[----:B------:R-:W-:-:S03]  /*16a0*/  ISETP.GE.AND P6, PT, R60, R81, PT ;  /* 0x000000513c00720c */ /* 0x000fc60003fc6270 */
[----:B------:R-:W5:Y:S01]  /*16b0*/  @!P5 LDG.E.U16 R55, [R48.64+0x140] ;  /* 0x000140063037d981 */ /* 0x000f62000c1e1500 */
[----:B------:R-:W-:-:S03]  /*16c0*/  ISETP.GE.AND P5, PT, R61, R81, PT ;  /* 0x000000513d00720c */ /* 0x000fc60003fa6270 */
[----:B------:R-:W5:Y:S01]  /*16d0*/  @!P3 LDG.E.U16 R56, [R48.64+0x180] ;  /* 0x000180063038b981 */ /* 0x000f62000c1e1500 */
[----:B------:R-:W-:-:S03]  /*16e0*/  ISETP.GE.AND P3, PT, R62, R81, PT ;  /* 0x000000513e00720c */ /* 0x000fc60003f66270 */
[----:B------:R-:W5:Y:S01]  /*16f0*/  @!P2 LDG.E.U16 R57, [R48.64+0x1c0] ;  /* 0x0001c0063039a981 */ /* 0x000f62000c1e1500 */
[----:B------:R-:W-:-:S03]  /*1700*/  ISETP.GE.AND P2, PT, R63, R81, PT ;  /* 0x000000513f00720c */ /* 0x000fc60003f46270 */
[----:B------:R-:W5:Y:S01]  /*1710*/  @!P1 LDG.E.U16 R58, [R48.64+0x200] ;  /* 0x00020006303a9981 */ /* 0x000f62000c1e1500 */
[----:B------:R-:W-:Y:S02]  /*1720*/  ISETP.GE.AND P1, PT, R64, R81, PT ;  /* 0x000000514000720c */ /* 0x000fe40003f26270 */
[----:B------:R-:W-:Y:S02]  /*1730*/  PRMT R59, RZ, 0x7610, R59 ;  /* 0x00007610ff3b7816 */ /* 0x000fe4000000003b */
[----:B------:R-:W-:Y:S02]  /*1740*/  PRMT R60, RZ, 0x7610, R60 ;  /* 0x00007610ff3c7816 */ /* 0x000fe4000000003c */
[----:B------:R-:W-:Y:S02]  /*1750*/  PRMT R61, RZ, 0x7610, R61 ;  /* 0x00007610ff3d7816 */ /* 0x000fe4000000003d */
[----:B------:R-:W-:Y:S01]  /*1760*/  PRMT R62, RZ, 0x7610, R62 ;  /* 0x00007610ff3e7816 */ /* 0x000fe2000000003e */
[----:B------:R-:W5:Y:S01]  /*1770*/  @!P0 LDG.E.U16 R59, [R48.64+0x240] ;  /* 0x00024006303b8981 */ /* 0x000f62000c1e1500 */
[----:B------:R-:W-:-:S02]  /*1780*/  PRMT R63, RZ, 0x7610, R63 ;  /* 0x00007610ff3f7816 */ /* 0x000fc4000000003f */
[----:B------:R-:W-:Y:S01]  /*1790*/  PRMT R64, RZ, 0x7610, R64 ;  /* 0x00007610ff407816 */ /* 0x000fe20000000040 */
[----:B------:R-:W5:Y:S01]  /*17a0*/  @!P4 LDG.E.U16 R60, [R48.64+0x280] ;  /* 0x00028006303cc981 */ /* 0x000f62000c1e1500 */
[----:B------:R-:W-:-:S03]  /*17b0*/  PRMT R81, RZ, 0x7610, R81 ;  /* 0x00007610ff517816 */ /* 0x000fc60000000051 */
[----:B------:R-:W5:Y:S04]  /*17c0*/  @!P6 LDG.E.U16 R61, [R48.64+0x2c0] ;  /* 0x0002c006303de981 */ /* 0x000f68000c1e1500 */
[----:B------:R-:W5:Y:S04]  /*17d0*/  @!P5 LDG.E.U16 R62, [R48.64+0x300] ;  /* 0x00030006303ed981 */ /* 0x000f68000c1e1500 */
[----:B------:R-:W5:Y:S04]  /*17e0*/  @!P3 LDG.E.U16 R63, [R48.64+0x340] ;  /* 0x00034006303fb981 */ /* 0x000f68000c1e1500 */
[----:B------:R-:W5:Y:S04]  /*17f0*/  @!P2 LDG.E.U16 R64, [R48.64+0x380] ;  /* 0x000380063040a981 */ /* 0x000f68000c1e1500 */
[----:B------:R-:W5:Y:S01]  /*1800*/  @!P1 LDG.E.U16 R81, [R48.64+0x3c0] ;  /* 0x0003c00630519981 */ /* 0x000f62000c1e1500 */
[----:B------:R-:W-:Y:S01]  /*1810*/  CS2R R84, SRZ ;  /* 0x0000000000547805 */ /* 0x000fe2000001ff00 */
[----:B------:R-:W-:-:S02]  /*1820*/  CS2R R86, SRZ ;  /* 0x0000000000567805 */ /* 0x000fc4000001ff00 */
        /* <DEDUP_REMOVED lines=9> */
[----:B------:R0:W-:Y:S04]  /*18c0*/  STS.U16 [R24+0x240], R59 ;  /* 0x0002403b18007388 */ /* 0x0001e80000000400 */
[----:B------:R-:W-:Y:S04]  /*18d0*/  STS.U16 [R25+0x280], R60 ;  /* 0x0002803c19007388 */ /* 0x000fe80000000400 */
[----:B------:R-:W-:Y:S04]  /*18e0*/  STS.U16 [R26+0x2c0], R61 ;  /* 0x0002c03d1a007388 */ /* 0x000fe80000000400 */
[----:B------:R-:W-:Y:S04]  /*18f0*/  STS.U16 [R27+0x300], R62 ;  /* 0x0003003e1b007388 */ /* 0x000fe80000000400 */
[----:B------:R-:W-:Y:S04]  /*1900*/  STS.U16 [R28+0x340], R63 ;  /* 0x0003403f1c007388 */ /* 0x000fe80000000400 */
[----:B------:R-:W-:Y:S04]  /*1910*/  STS.U16 [R29+0x380], R64 ;  /* 0x000380401d007388 */ /* 0x000fe80000000400 */
[----:B------:R-:W-:Y:S01]  /*1920*/  STS.U16 [R30+0x3c0], R81 ;  /* 0x0003c0511e007388 */ /* 0x000fe20000000400 */
[----:B------:R-:W-:-:S06]  /*1930*/  NOP ;  /* 0x0000000000007918 */ /* 0x000fcc0000000000 */
[----:B------:R-:W1:Y:S04]  /*1940*/  LDS.U16 R48, [R31] ;  /* 0x000000001f307984 */ /* 0x000e680000000400 */
[----:B------:R-:W2:Y:S04]  /*1950*/  LDS.U16 R49, [R31+0x2] ;  /* 0x000002001f317984 */ /* 0x000ea80000000400 */
[----:B------:R-:W3:Y:S04]  /*1960*/  LDS.U16 R50, [R31+0x4] ;  /* 0x000004001f327984 */ /* 0x000ee80000000400 */
[----:B------:R-:W4:Y:S04]  /*1970*/  LDS.U16 R51, [R31+0x6] ;  /* 0x000006001f337984 */ /* 0x000f280000000400 */
[----:B------:R-:W5:Y:S04]  /*1980*/  LDS.U16 R52, [R31+0x8] ;  /* 0x000008001f347984 */ /* 0x000f680000000400 */
[----:B------:R-:W5:Y:S04]  /*1990*/  LDS.U16 R53, [R31+0xa] ;  /* 0x00000a001f357984 */ /* 0x000f680000000400 */
[----:B------:R-:W5:Y:S04]  /*19a0*/  LDS.U16 R54, [R31+0xc] ;  /* 0x00000c001f367984 */ /* 0x000f680000000400 */
[----:B------:R-:W5:Y:S04]  /*19b0*/  LDS.U16 R55, [R31+0xe] ;  /* 0x00000e001f377984 */ /* 0x000f680000000400 */
[----:B------:R-:W5:Y:S04]  /*19c0*/  LDS.U16 R56, [R31+0x10] ;  /* 0x000010001f387984 */ /* 0x000f680000000400 */
[----:B------:R-:W5:Y:S01]  /*19d0*/  LDS.U16 R57, [R31+0x12] ;  /* 0x000012001f397984 */ /* 0x000f620000000400 */
[----:B0-----:R-:W-:-:S03]  /*19e0*/  HADD2.F32 R59, -RZ, R32.H0_H0 ;  /* 0x20000020ff3b7230 */ /* 0x001fc60000004100 */
[----:B------:R-:W0:Y:S01]  /*19f0*/  LDS.U16 R58, [R31+0x14] ;  /* 0x000014001f3a7984 */ /* 0x000e220000000400 */
[----:B-1----:R-:W-:Y:S02]  /*1a00*/  HADD2.F32 R107, -RZ, R48.H0_H0 ;  /* 0x20000030ff6b7230 */ /* 0x002fe40000004100 */
[----:B------:R-:W-:Y:S01]  /*1a10*/  HADD2.F32 R60, -RZ, R33.H0_H0 ;  /* 0x20000021ff3c7230 */ /* 0x000fe20000004100 */
[----:B------:R-:W1:Y:S01]  /*1a20*/  LDS.U16 R48, [R31+0x16] ;  /* 0x000016001f307984 */ /* 0x000e620000000400 */
[----:B--2---:R-:W-:Y:S01]  /*1a30*/  HADD2.F32 R108, -RZ, R49.H0_H0 ;  /* 0x20000031ff6c7230 */ /* 0x004fe20000004100 */
[----:B------:R-:W-:Y:S01]  /*1a40*/  FFMA.FTZ R59, R107, R59, R6 ;  /* 0x0000003b6b3b7223 */ /* 0x000fe20000010006 */
[----:B------:R-:W-:Y:S01]  /*1a50*/  HADD2.F32 R61, -RZ, R34.H0_H0 ;  /* 0x20000022ff3d7230 */ /* 0x000fe20000004100 */
[----:B------:R-:W2:Y:S01]  /*1a60*/  LDS.U16 R6, [R31+0x18] ;  /* 0x000018001f067984 */ /* 0x000ea20000000400 */
[----:B---3--:R-:W-:Y:S01]  /*1a70*/  HADD2.F32 R109, -RZ, R50.H0_H0 ;  /* 0x20000032ff6d7230 */ /* 0x008fe20000004100 */
[----:B------:R-:W-:Y:S01]  /*1a80*/  FFMA.FTZ R60, R108, R60, R59 ;  /* 0x0000003c6c3c7223 */ /* 0x000fe2000001003b */
[----:B------:R-:W-:Y:S01]  /*1a90*/  HADD2.F32 R59, -RZ, R35.H0_H0 ;  /* 0x20000023ff3b7230 */ /* 0x000fe20000004100 */
[----:B------:R-:W3:Y:S01]  /*1aa0*/  LDS.U16 R49, [R31+0x1a] ;  /* 0x00001a001f317984 */ /* 0x000ee20000000400 */
[----:B----4-:R-:W-:Y:S01]  /*1ab0*/  HADD2.F32 R110, -RZ, R51.H0_H0 ;  /* 0x20000033ff6e7230 */ /* 0x010fe20000004100 */
[----:B------:R-:W-:Y:S01]  /*1ac0*/  FFMA.FTZ R61, R109, R61, R60 ;  /* 0x0000003d6d3d7223 */ /* 0x000fe2000001003c */
[----:B------:R-:W-:Y:S01]  /*1ad0*/  HADD2.F32 R60, -RZ, R36.H0_H0 ;  /* 0x20000024ff3c7230 */ /* 0x000fe20000004100 */
[----:B------:R-:W4:Y:S01]  /*1ae0*/  LDS.U16 R50, [R31+0x1c] ;  /* 0x00001c001f327984 */ /* 0x000f220000000400 */
[----:B-----5:R-:W-:Y:S01]  /*1af0*/  HADD2.F32 R111, -RZ, R52.H0_H0 ;  /* 0x20000034ff6f7230 */ /* 0x020fe20000004100 */
[----:B------:R-:W-:Y:S01]  /*1b00*/  FFMA.FTZ R52, R110, R59, R61 ;  /* 0x0000003b6e347223 */ /* 0x000fe2000001003d */
[----:B------:R-:W-:Y:S01]  /*1b10*/  HADD2.F32 R59, -RZ, R37.H0_H0 ;  /* 0x20000025ff3b7230 */ /* 0x000fe20000004100 */
[----:B------:R-:W5:Y:S01]  /*1b20*/  LDS.U16 R51, [R31+0x1e] ;  /* 0x00001e001f337984 */ /* 0x000f620000000400 */
[----:B------:R-:W-:Y:S01]  /*1b30*/  HADD2.F32 R112, -RZ, R53.H0_H0 ;  /* 0x20000035ff707230 */ /* 0x000fe20000004100 */
[----:B------:R-:W-:Y:S01]  /*1b40*/  FFMA.FTZ R53, R111, R60, R52 ;  /* 0x0000003c6f357223 */ /* 0x000fe20000010034 */
[----:B------:R-:W-:-:S02]  /*1b50*/  HADD2.F32 R60, -RZ, R38.H0_H0 ;  /* 0x20000026ff3c7230 */ /* 0x000fc40000004100 */
[----:B------:R-:W-:Y:S01]  /*1b60*/  HADD2.F32 R113, -RZ, R54.H0_H0 ;  /* 0x20000036ff717230 */ /* 0x000fe20000004100 */
[----:B------:R-:W-:Y:S01]  /*1b70*/  FFMA.FTZ R52, R112, R59, R53 ;  /* 0x0000003b70347223 */ /* 0x000fe20000010035 */
[----:B------:R-:W-:Y:S02]  /*1b80*/  HADD2.F32 R54, -RZ, R39.H0_H0 ;  /* 0x20000027ff367230 */ /* 0x000fe40000004100 */
[----:B------:R-:W-:Y:S01]  /*1b90*/  HADD2.F32 R114, -RZ, R55.H0_H0 ;  /* 0x20000037ff727230 */ /* 0x000fe20000004100 */
[----:B------:R-:W-:Y:S01]  /*1ba0*/  FFMA.FTZ R53, R113, R60, R52 ;  /* 0x0000003c71357223 */ /* 0x000fe20000010034 */
[----:B------:R-:W-:Y:S02]  /*1bb0*/  HADD2.F32 R52, -RZ, R40.H0_H0 ;  /* 0x20000028ff347230 */ /* 0x000fe40000004100 */
[----:B------:R-:W-:Y:S01]  /*1bc0*/  HADD2.F32 R115, -RZ, R56.H0_H0 ;  /* 0x20000038ff737230 */ /* 0x000fe20000004100 */
[----:B------:R-:W-:Y:S01]  /*1bd0*/  FFMA.FTZ R54, R114, R54, R53 ;  /* 0x0000003672367223 */ /* 0x000fe20000010035 */
[----:B------:R-:W-:-:S02]  /*1be0*/  HADD2.F32 R55, -RZ, R41.H0_H0 ;  /* 0x20000029ff377230 */ /* 0x000fc40000004100 */
[----:B------:R-:W-:Y:S01]  /*1bf0*/  HADD2.F32 R116, -RZ, R57.H0_H0 ;  /* 0x20000039ff747230 */ /* 0x000fe20000004100 */
[----:B------:R-:W-:Y:S01]  /*1c00*/  FFMA.FTZ R53, R115, R52, R54 ;  /* 0x0000003473357223 */ /* 0x000fe20000010036 */
[----:B------:R-:W-:Y:S02]  /*1c10*/  HADD2.F32 R54, -RZ, R42.H0_H0 ;  /* 0x2000002aff367230 */ /* 0x000fe40000004100 */
[----:B0-----:R-:W-:Y:S01]  /*1c20*/  HADD2.F32 R117, -RZ, R58.H0_H0 ;  /* 0x2000003aff757230 */ /* 0x001fe20000004100 */
[----:B------:R-:W-:Y:S01]  /*1c30*/  FFMA.FTZ R52, R116, R55, R53 ;  /* 0x0000003774347223 */ /* 0x000fe20000010035 */
[----:B------:R-:W-:Y:S02]  /*1c40*/  HADD2.F32 R55, -RZ, R43.H0_H0 ;  /* 0x2000002bff377230 */ /* 0x000fe40000004100 */
[----:B-1----:R-:W-:Y:S01]  /*1c50*/  HADD2.F32 R118, -RZ, R48.H0_H0 ;  /* 0x20000030ff767230 */ /* 0x002fe20000004100 */
[----:B------:R-:W-:Y:S01]  /*1c60*/  FFMA.FTZ R53, R117, R54, R52 ;  /* 0x0000003675357223 */ /* 0x000fe20000010034 */
[----:B------:R-:W-:-:S02]  /*1c70*/  HADD2.F32 R48, -RZ, R44.H0_H0 ;  /* 0x2000002cff307230 */ /* 0x000fc40000004100 */
[----:B--2---:R-:W-:Y:S01]  /*1c80*/  HADD2.F32 R119, -RZ, R6.H0_H0 ;  /* 0x20000006ff777230 */ /* 0x004fe20000004100 */
[----:B------:R-:W-:Y:S01]  /*1c90*/  FFMA.FTZ R6, R118, R55, R53 ;  /* 0x0000003776067223 */ /* 0x000fe20000010035 */
[----:B---3--:R-:W-:-:S03]  /*1ca0*/  HADD2.F32 R120, -RZ, R49.H0_H0 ;  /* 0x20000031ff787230 */ /* 0x008fc60000004100 */
[----:B------:R-:W-:Y:S01]  /*1cb0*/  FFMA.FTZ R49, R119, R48, R6 ;  /* 0x0000003077317223 */ /* 0x000fe20000010006 */
[----:B------:R-:W-:Y:S01]  /*1cc0*/  MOV R48, c[0x0][0x16c] ;  /* 0x00005b0000307a02 */ /* 0x000fe20000000f00 */
[----:B------:R-:W-:-:S03]  /*1cd0*/  HADD2.F32 R52, -RZ, R45.H0_H0 ;  /* 0x2000002dff347230 */ /* 0x000fc60000004100 */
[----:B------:R-:W-:Y:S01]  /*1ce0*/  ISETP.GE.AND P0, PT, R48, 0x1, PT ;  /* 0x000000013000780c */ /* 0x000fe20003f06270 */
[----:B------:R-:W-:Y:S01]  /*1cf0*/  HADD2.F32 R6, -RZ, R46.H0_H0 ;  /* 0x2000002eff067230 */ /* 0x000fe20000004100 */
[----:B------:R-:W-:Y:S01]  /*1d00*/  FFMA.FTZ R52, R120, R52, R49 ;  /* 0x0000003478347223 */ /* 0x000fe20000010031 */
[----:B----4-:R-:W-:Y:S02]  /*1d10*/  HADD2.F32 R121, -RZ, R50.H0_H0 ;  /* 0x20000032ff797230 */ /* 0x010fe40000004100 */
[----:B------:R-:W-:Y:S02]  /*1d20*/  HADD2.F32 R50, -RZ, R47.H0_H0 ;  /* 0x2000002fff327230 */ /* 0x000fe40000004100 */
[----:B-----5:R-:W-:Y:S01]  /*1d30*/  HADD2.F32 R122, -RZ, R51.H0_H0 ;  /* 0x20000033ff7a7230 */ /* 0x020fe20000004100 */
[----:B------:R-:W-:Y:S01]  /*1d40*/  FFMA.FTZ R49, R121, R6, R52 ;  /* 0x0000000679317223 */ /* 0x000fe20000010034 */
[----:B------:R-:W-:Y:S01]  /*1d50*/  CS2R R54, SRZ ;  /* 0x0000000000367805 */ /* 0x000fe2000001ff00 */
[----:B------:R-:W-:Y:S01]  /*1d60*/  CS2R R52, SRZ ;  /* 0x0000000000347805 */ /* 0x000fe2000001ff00 */
[----:B------:R-:W-:Y:S01]  /*1d70*/  CS2R R56, SRZ ;  /* 0x0000000000387805 */ /* 0x000fe2000001ff00 */
[----:B------:R-:W-:Y:S01]  /*1d80*/  FFMA.FTZ R6, R122, R50, R49 ;  /* 0x000000327a067223 */ /* 0x000fe20000010031 */
[----:B------:R-:W-:Y:S01]  /*1d90*/  CS2R R58, SRZ ;  /* 0x00000000003a7805 */ /* 0x000fe2000001ff00 */
[----:B------:R-:W-:Y:S01]  /*1da0*/  CS2R R48, SRZ ;  /* 0x0000000000307805 */ /* 0x000fe2000001ff00 */
[----:B------:R-:W-:Y:S01]  /*1db0*/  CS2R R50, SRZ ;  /* 0x0000000000327805 */ /* 0x000fe2000001ff00 */
[----:B------:R-:W-:-:S02]  /*1dc0*/  FMUL.FTZ R88, R107, UR4 ;  /* 0x000000046b587c20 */ /* 0x000fc40008410000 */
[----:B------:R-:W-:Y:S02]  /*1dd0*/  FMUL.FTZ R89, R108, UR4 ;  /* 0x000000046c597c20 */ /* 0x000fe40008410000 */
[----:B------:R-:W-:Y:S02]  /*1de0*/  FMUL.FTZ R90, R109, UR4 ;  /* 0x000000046d5a7c20 */ /* 0x000fe40008410000 */
[----:B------:R-:W-:Y:S02]  /*1df0*/  FMUL.FTZ R91, R110, UR4 ;  /* 0x000000046e5b7c20 */ /* 0x000fe40008410000 */
[----:B------:R-:W-:Y:S02]  /*1e00*/  FMUL.FTZ R92, R111, UR4 ;  /* 0x000000046f5c7c20 */ /* 0x000fe40008410000 */
[----:B------:R-:W-:Y:S02]  /*1e10*/  FMUL.FTZ R93, R112, UR4 ;  /* 0x00000004705d7c20 */ /* 0x000fe40008410000 */
        /* <DEDUP_REMOVED lines=9> */
[----:B------:R-:W-:Y:S01]  /*1eb0*/  FMUL.FTZ R105, R122, UR4 ;  /* 0x000000047a697c20 */ /* 0x000fe20008410000 */
[----:B------:R-:W-:Y:S06]  /*1ec0*/  BAR.SYNC.DEFER_BLOCKING 0x0 ;  /* 0x0000000000007b1d */ /* 0x000fec0000010000 */
[----:B------:R-:W-:Y:S05]  /*1ed0*/  @!P0 BRA `(.L_x_1) ;  /* 0x000068f000008947 */ /* 0x000fea0003800000 */
[C---:B------:R-:W-:Y:S01]  /*1ee0*/  IADD3 R106, R12.reuse, -0x1, RZ ;  /* 0xffffffff0c6a7810 */ /* 0x040fe20007ffe0ff */
[----:B------:R-:W-:Y:S01]  /*1ef0*/  HADD2.F32 R65, -RZ, R65.H0_H0 ;  /* 0x20000041ff417230 */ /* 0x000fe20000004100 */
[----:B------:R-:W-:Y:S01]  /*1f00*/  LEA.HI R60, R12, R12, RZ, 0x1 ;  /* 0x0000000c0c3c7211 */ /* 0x000fe200078f08ff */
[----:B------:R-:W-:Y:S01]  /*1f10*/  HADD2.F32 R66, -RZ, R66.H0_H0 ;  /* 0x20000042ff427230 */ /* 0x000fe20000004100 */
[----:B------:R-:W-:Y:S01]  /*1f20*/  LEA.HI R48, R106, R106, RZ, 0x1 ;  /* 0x0000006a6a307211 */ /* 0x000fe200078f08ff */
[----:B------:R-:W-:Y:S01]  /*1f30*/  HADD2.F32 R67, -RZ, R67.H0_H0 ;  /* 0x20000043ff437230 */ /* 0x000fe20000004100 */
[----:B------:R-:W-:Y:S01]  /*1f40*/  FADD.FTZ R107, R107, R107 ;  /* 0x0000006b6b6b7221 */ /* 0x000fe20000010000 */
[----:B------:R-:W-:Y:S01]  /*1f50*/  HADD2.F32 R68, -RZ, R68.H0_H0 ;  /* 0x20000044ff447230 */ /* 0x000fe20000004100 */
[----:B------:R-:W-:Y:S01]  /*1f60*/  LOP3.LUT R61, R48, 0xfffffe, RZ, 0xc0, !PT ;  /* 0x00fffffe303d7812 */ /* 0x000fe200078ec0ff */
[----:B------:R-:W-:Y:S01]  /*1f70*/  HADD2.F32 R69, -RZ, R69.H0_H0 ;  /* 0x20000045ff457230 */ /* 0x000fe20000004100 */
[----:B------:R-:W-:Y:S01]  /*1f80*/  HFMA2.MMA R48, -RZ, RZ, 0, 0 ;  /* 0x00000000ff307435 */ /* 0x000fe200000001ff */
[----:B------:R-:W-:Y:S01]  /*1f90*/  HADD2.F32 R70, -RZ, R70.H0_H0 ;  /* 0x20000046ff467230 */ /* 0x000fe20000004100 */
[----:B------:R-:W-:Y:S01]  /*1fa0*/  IADD3 R106, R106, -R61, RZ ;  /* 0x8000003d6a6a7210 */ /* 0x000fe20007ffe0ff */
[----:B------:R-:W-:Y:S01]  /*1fb0*/  HADD2.F32 R71, -RZ, R71.H0_H0 ;  /* 0x20000047ff477230 */ /* 0x000fe20000004100 */
[----:B------:R-:W-:Y:S01]  /*1fc0*/  LOP3.LUT R61, R60, 0xfffffe, RZ, 0xc0, !PT ;  /* 0x00fffffe3c3d7812 */ /* 0x000fe200078ec0ff */
[----:B------:R-:W-:Y:S01]  /*1fd0*/  HADD2.F32 R72, -RZ, R72.H0_H0 ;  /* 0x20000048ff487230 */ /* 0x000fe20000004100 */
[----:B------:R-:W-:Y:S01]  /*1fe0*/  FADD.FTZ R108, R108, R108 ;  /* 0x0000006c6c6c7221 */ /* 0x000fe20000010000 */
        /* <DEDUP_REMOVED lines=16> */
[----:B------:R-:W-:Y:S01]  /*20f0*/  MOV R123, RZ ;  /* 0x000000ff007b7202 */ /* 0x000fe20000000f00 */
[----:B------:R-:W-:Y:S01]  /*2100*/  FADD.FTZ R117, R117, R117 ;  /* 0x0000007575757221 */ /* 0x000fe20000010000 */
[----:B------:R-:W-:Y:S01]  /*2110*/  IADD3 R140, R12, -R61, RZ ;  /* 0x8000003d0c8c7210 */ /* 0x000fe20007ffe0ff */
[----:B------:R-:W-:-:S02]  /*2120*/  FADD.FTZ R118, R118, R118 ;  /* 0x0000007676767221 */ /* 0x000fc40000010000 */
[----:B------:R-:W-:Y:S02]  /*2130*/  FADD.FTZ R119, R119, R119 ;  /* 0x0000007777777221 */ /* 0x000fe40000010000 */
[----:B------:R-:W-:Y:S02]  /*2140*/  FADD.FTZ R120, R120, R120 ;  /* 0x0000007878787221 */ /* 0x000fe40000010000 */
[----:B------:R-:W-:Y:S02]  /*2150*/  FADD.FTZ R121, R121, R121 ;  /* 0x0000007979797221 */ /* 0x000fe40000010000 */
[----:B------:R-:W-:Y:S02]  /*2160*/  FADD.FTZ R122, R122, R122 ;  /* 0x0000007a7a7a7221 */ /* 0x000fe40000010000 */
[----:B------:R-:W-:Y:S02]  /*2170*/  FADD.FTZ R124, R65, UR5 ;  /* 0x00000005417c7e21 */ /* 0x000fe40008010000 */
[----:B------:R-:W-:-:S02]  /*2180*/  FADD.FTZ R125, R66, UR5 ;  /* 0x00000005427d7e21 */ /* 0x000fc40008010000 */
[----:B------:R-:W-:Y:S02]  /*2190*/  FADD.FTZ R126, R67, UR5 ;  /* 0x00000005437e7e21 */ /* 0x000fe40008010000 */
[----:B------:R-:W-:Y:S02]  /*21a0*/  FADD.FTZ R127, R68, UR5 ;  /* 0x00000005447f7e21 */ /* 0x000fe40008010000 */
[----:B------:R-:W-:Y:S02]  /*21b0*/  FADD.FTZ R128, R69, UR5 ;  /* 0x0000000545807e21 */ /* 0x000fe40008010000 */
[----:B------:R-:W-:Y:S02]  /*21c0*/  FADD.FTZ R129, R70, UR5 ;  /* 0x0000000546817e21 */ /* 0x000fe40008010000 */
        /* <DEDUP_REMOVED lines=10> */
.L_x_38:
[----:B------:R-:W-:Y:S01]  /*2270*/  IMAD R63, R3, c[0x0][0x180], RZ ;  /* 0x00006000033f7a24 */ /* 0x000fe200078e02ff */
[----:B------:R-:W-:Y:S01]  /*2280*/  SHF.R.S32.HI R66, RZ, 0x1f, R123 ;  /* 0x0000001fff427819 */ /* 0x000fe2000001147b */
[----:B------:R-:W-:-:S04]  /*2290*/  IMAD.WIDE.U32 R60, R0, c[0x0][0x180], RZ ;  /* 0x00006000003c7a25 */ /* 0x000fc800078e00ff */
[----:B------:R-:W-:Y:S02]  /*22a0*/  IMAD R63, R0, c[0x0][0x184], R63 ;  /* 0x00006100003f7a24 */ /* 0x000fe400078e023f */
[----:B------:R-:W-:-:S03]  /*22b0*/  IMAD R62, R66, c[0x0][0x188], RZ ;  /* 0x00006200423e7a24 */ /* 0x000fc600078e02ff */
[----:B------:R-:W-:Y:S01]  /*22c0*/  IADD3 R61, R61, R63, RZ ;  /* 0x0000003f3d3d7210 */ /* 0x000fe20007ffe0ff */
[----:B------:R-:W-:-:S04]  /*22d0*/  IMAD R63, R123, c[0x0][0x18c], R62 ;  /* 0x000063007b3f7a24 */ /* 0x000fc800078e023e */
[----:B------:R-:W-:-:S05]  /*22e0*/  IMAD.WIDE.U32 R60, R123, c[0x0][0x188], R60 ;  /* 0x000062007b3c7a25 */ /* 0x000fca00078e003c */
[----:B------:R-:W-:Y:S02]  /*22f0*/  IADD3 R61, R61, R63, RZ ;  /* 0x0000003f3d3d7210 */ /* 0x000fe40007ffe0ff */
[----:B------:R-:W-:-:S04]  /*2300*/  LEA R64, P0, R60, c[0x0][0x220], 0x3 ;  /* 0x000088003c407a11 */ /* 0x000fc800078018ff */
[----:B------:R-:W-:-:S06]  /*2310*/  LEA.HI.X R65, R60, c[0x0][0x224], R61, 0x3, P0 ;  /* 0x000089003c417a11 */ /* 0x000fcc00000f1c3d */
[----:B------:R-:W2:Y:S01]  /*2320*/  LDG.E.64 R64, [R64.64] ;  /* 0x0000000640407981 */ /* 0x000ea2000c1e1b00 */
[----:B------:R-:W-:Y:S01]  /*2330*/  IMAD R73, R3, c[0x0][0x1b8], RZ ;  /* 0x00006e0003497a24 */ /* 0x000fe200078e02ff */
[C---:B------:R-:W-:Y:S02]  /*2340*/  ISETP.NE.AND P1, PT, R8.reuse, RZ, PT ;  /* 0x000000ff0800720c */ /* 0x040fe40003f25270 */
[----:B------:R-:W-:Y:S01]  /*2350*/  LOP3.LUT P0, RZ, R8, 0x1f, RZ, 0xc0, !PT ;  /* 0x0000001f08ff7812 */ /* 0x000fe2000780c0ff */
[----:B------:R-:W-:-:S03]  /*2360*/  IMAD R73, R0, c[0x0][0x1bc], R73 ;  /* 0x00006f0000497a24 */ /* 0x000fc600078e0249 */
[----:B------:R-:W-:Y:S01]  /*2370*/  ISETP.LT.OR P0, PT, R12, 0x2, P0 ;  /* 0x000000020c00780c */ /* 0x000fe20000701670 */
[----:B--2---:R-:W0:Y:S08]  /*2380*/  R2UR UR15, R65 ;  /* 0x00000000410f73c2 */ /* 0x004e3000000e0000 */
[----:B------:R1:W2:Y:S02]  /*2390*/  R2UR UR14, R64 ;  /* 0x00000000400e73c2 */ /* 0x0002a400000e0000 */
[----:B-1----:R-:W-:-:S02]  /*23a0*/  IMAD R64, R66, c[0x0][0x1a0], RZ ;  /* 0x0000680042407a24 */ /* 0x002fc400078e02ff */
[----:B------:R-:W-:Y:S02]  /*23b0*/  IMAD R66, R66, c[0x0][0x1c0], RZ ;  /* 0x0000700042427a24 */ /* 0x000fe400078e02ff */
[----:B0-----:R-:W-:-:S04]  /*23c0*/  FMUL.FTZ R60, R124, UR15 ;  /* 0x0000000f7c3c7c20 */ /* 0x001fc80008410000 */
[----:B------:R-:W-:Y:S02]  /*23d0*/  FMUL.RZ R61, R60, 0.15915493667125701904 ;  /* 0x3e22f9833c3d7820 */ /* 0x000fe4000040c000 */
[----:B------:R-:W-:Y:S02]  /*23e0*/  FMUL.FTZ R60, R125, UR15 ;  /* 0x0000000f7d3c7c20 */ /* 0x000fe40008410000 */
[----:B------:R-:W-:Y:S01]  /*23f0*/  MUFU.SIN R81, R61 ;  /* 0x0000003d00517308 */ /* 0x000fe20000000400 */
[----:B--2---:R-:W-:Y:S01]  /*2400*/  MOV R70, UR14 ;  /* 0x0000000e00467c02 */ /* 0x004fe20008000f00 */
[----:B------:R-:W-:Y:S02]  /*2410*/  FMUL.RZ R62, R60, 0.15915493667125701904 ;  /* 0x3e22f9833c3e7820 */ /* 0x000fe4000040c000 */
[----:B------:R-:W-:Y:S02]  /*2420*/  FMUL.FTZ R60, R126, UR15 ;  /* 0x0000000f7e3c7c20 */ /* 0x000fe40008410000 */
[----:B------:R-:W-:-:S02]  /*2430*/  FMUL.FTZ R70, R70, 1.4426950216293334961 ;  /* 0x3fb8aa3b46467820 */ /* 0x000fc40000410000 */
[----:B------:R-:W-:Y:S01]  /*2440*/  FMUL.RZ R63, R60, 0.15915493667125701904 ;  /* 0x3e22f9833c3f7820 */ /* 0x000fe2000040c000 */
[----:B------:R0:W-:Y:S01]  /*2450*/  MUFU.COS R69, R61 ;  /* 0x0000003d00457308 */ /* 0x0001e20000000000 */
[----:B------:R-:W-:-:S04]  /*2460*/  FMUL.FTZ R60, R127, UR15 ;  /* 0x0000000f7f3c7c20 */ /* 0x000fc80008410000 */
[----:B------:R-:W-:Y:S02]  /*2470*/  FMUL.RZ R65, R60, 0.15915493667125701904 ;  /* 0x3e22f9833c417820 */ /* 0x000fe4000040c000 */
[----:B------:R-:W-:Y:S01]  /*2480*/  FMUL.FTZ R60, R128, UR15 ;  /* 0x0000000f803c7c20 */ /* 0x000fe20008410000 */
[----:B------:R-:W-:Y:S03]  /*2490*/  MUFU.SIN R72, R62 ;  /* 0x0000003e00487308 */ /* 0x000fe60000000400 */
[----:B0-----:R-:W-:Y:S02]  /*24a0*/  FMUL.RZ R61, R60, 0.15915493667125701904 ;  /* 0x3e22f9833c3d7820 */ /* 0x001fe4000040c000 */
[----:B------:R-:W-:-:S03]  /*24b0*/  FMUL.FTZ R60, R129, UR15 ;  /* 0x0000000f813c7c20 */ /* 0x000fc60008410000 */
[----:B------:R0:W-:Y:S08]  /*24c0*/  MUFU.COS R170, R62 ;  /* 0x0000003e00aa7308 */ /* 0x0001f00000000000 */
[----:B------:R-:W-:Y:S01]  /*24d0*/  MUFU.SIN R74, R63 ;  /* 0x0000003f004a7308 */ /* 0x000fe20000000400 */
[----:B0-----:R-:W-:Y:S02]  /*24e0*/  FMUL.RZ R62, R60, 0.15915493667125701904 ;  /* 0x3e22f9833c3e7820 */ /* 0x001fe4000040c000 */
[----:B------:R-:W-:-:S05]  /*24f0*/  FMUL.FTZ R60, R130, UR15 ;  /* 0x0000000f823c7c20 */ /* 0x000fca0008410000 */
[----:B------:R0:W-:Y:S08]  /*2500*/  MUFU.COS R168, R63 ;  /* 0x0000003f00a87308 */ /* 0x0001f00000000000 */
[----:B------:R-:W-:Y:S01]  /*2510*/  MUFU.SIN R165, R65 ;  /* 0x0000004100a57308 */ /* 0x000fe20000000400 */
[----:B0-----:R-:W-:Y:S02]  /*2520*/  FMUL.RZ R63, R60, 0.15915493667125701904 ;  /* 0x3e22f9833c3f7820 */ /* 0x001fe4000040c000 */
[----:B------:R-:W-:-:S05]  /*2530*/  FMUL.FTZ R60, R131, UR15 ;  /* 0x0000000f833c7c20 */ /* 0x000fca0008410000 */
[----:B------:R0:W-:Y:S08]  /*2540*/  MUFU.COS R75, R65 ;  /* 0x00000041004b7308 */ /* 0x0001f00000000000 */
[----:B------:R-:W-:Y:S01]  /*2550*/  MUFU.SIN R144, R63 ;  /* 0x0000003f00907308 */ /* 0x000fe20000000400 */
[----:B0-----:R-:W-:Y:S02]  /*2560*/  FMUL.RZ R65, R60, 0.15915493667125701904 ;  /* 0x3e22f9833c417820 */ /* 0x001fe4000040c000 */
[----:B------:R-:W-:-:S04]  /*2570*/  FMUL.FTZ R60, R132, UR15 ;  /* 0x0000000f843c7c20 */ /* 0x000fc80008410000 */
[----:B------:R-:W-:Y:S01]  /*2580*/  FMUL.RZ R67, R60, 0.15915493667125701904 ;  /* 0x3e22f9833c437820 */ /* 0x000fe2000040c000 */
[----:B------:R0:W-:Y:S01]  /*2590*/  MUFU.COS R82, R63 ;  /* 0x0000003f00527308 */ /* 0x0001e20000000000 */
[----:B------:R-:W-:-:S04]  /*25a0*/  FMUL.FTZ R60, R133, UR15 ;  /* 0x0000000f853c7c20 */ /* 0x000fc80008410000 */
[----:B------:R-:W-:-:S03]  /*25b0*/  FMUL.RZ R68, R60, 0.15915493667125701904 ;  /* 0x3e22f9833c447820 */ /* 0x000fc6000040c000 */
[----:B------:R-:W-:Y:S01]  /*25c0*/  MUFU.SIN R76, R61 ;  /* 0x0000003d004c7308 */ /* 0x000fe20000000400 */
[----:B0-----:R-:W-:-:S04]  /*25d0*/  IMAD R63, R3, c[0x0][0x198], RZ ;  /* 0x00006600033f7a24 */ /* 0x001fc800078e02ff */
[----:B------:R-:W-:-:S03]  /*25e0*/  IMAD R71, R0, c[0x0][0x19c], R63 ;  /* 0x0000670000477a24 */ /* 0x000fc600078e023f */
[----:B------:R0:W-:Y:S08]  /*25f0*/  MUFU.COS R164, R61 ;  /* 0x0000003d00a47308 */ /* 0x0001f00000000000 */
[----:B------:R-:W-:Y:S01]  /*2600*/  MUFU.SIN R142, R62 ;  /* 0x0000003e008e7308 */ /* 0x000fe20000000400 */
[----:B0-----:R-:W-:-:S05]  /*2610*/  IMAD.WIDE.U32 R60, R0, c[0x0][0x198], RZ ;  /* 0x00006600003c7a25 */ /* 0x001fca00078e00ff */
[----:B------:R-:W-:Y:S02]  /*2620*/  IADD3 R61, R61, R71, RZ ;  /* 0x000000473d3d7210 */ /* 0x000fe40007ffe0ff */
[----:B------:R0:W-:Y:S03]  /*2630*/  MUFU.COS R78, R62 ;  /* 0x0000003e004e7308 */ /* 0x0001e60000000000 */
[----:B------:R-:W-:-:S05]  /*2640*/  IMAD.WIDE.U32 R60, R123, c[0x0][0x1a0], R60 ;  /* 0x000068007b3c7a25 */ /* 0x000fca00078e003c */
[----:B------:R-:W-:Y:S01]  /*2650*/  MUFU.SIN R146, R65 ;  /* 0x0000004100927308 */ /* 0x000fe20000000400 */
[----:B0-----:R-:W-:-:S05]  /*2660*/  IMAD.WIDE.U32 R62, R0, c[0x0][0x1b8], RZ ;  /* 0x00006e00003e7a25 */ /* 0x001fca00078e00ff */
[----:B------:R-:W-:Y:S02]  /*2670*/  IADD3 R63, R63, R73, RZ ;  /* 0x000000493f3f7210 */ /* 0x000fe40007ffe0ff */
[----:B------:R0:W-:Y:S03]  /*2680*/  MUFU.COS R98, R65 ;  /* 0x0000004100627308 */ /* 0x0001e60000000000 */
[----:B------:R-:W-:-:S05]  /*2690*/  IMAD.WIDE.U32 R62, R123, c[0x0][0x1c0], R62 ;  /* 0x000070007b3e7a25 */ /* 0x000fca00078e003e */
[----:B------:R-:W-:Y:S01]  /*26a0*/  MUFU.SIN R148, R67 ;  /* 0x0000004300947308 */ /* 0x000fe20000000400 */
[----:B0-----:R-:W-:-:S04]  /*26b0*/  FMUL.FTZ R65, R134, UR15 ;  /* 0x0000000f86417c20 */ /* 0x001fc80008410000 */
[----:B------:R-:W-:Y:S02]  /*26c0*/  FMUL.RZ R71, R65, 0.15915493667125701904 ;  /* 0x3e22f98341477820 */ /* 0x000fe4000040c000 */
[----:B------:R-:W-:Y:S01]  /*26d0*/  IMAD R65, R123, c[0x0][0x1a4], R64 ;  /* 0x000069007b417a24 */ /* 0x000fe200078e0240 */
[----:B------:R0:W-:Y:S01]  /*26e0*/  MUFU.COS R147, R67 ;  /* 0x0000004300937308 */ /* 0x0001e20000000000 */
[----:B------:R-:W-:-:S03]  /*26f0*/  LEA R64, P2, R60, c[0x0][0x228], 0x3 ;  /* 0x00008a003c407a11 */ /* 0x000fc600078418ff */
[----:B------:R-:W-:Y:S01]  /*2700*/  IADD3 R65, R61, R65, RZ ;  /* 0x000000413d417210 */ /* 0x000fe20007ffe0ff */
[----:B------:R-:W-:-:S03]  /*2710*/  FMUL.FTZ R61, R135, UR15 ;  /* 0x0000000f873d7c20 */ /* 0x000fc60008410000 */
[----:B------:R-:W-:Y:S01]  /*2720*/  LEA.HI.X R65, R60, c[0x0][0x22c], R65, 0x3, P2 ;  /* 0x00008b003c417a11 */ /* 0x000fe200010f1c41 */
[----:B0-----:R-:W-:Y:S01]  /*2730*/  IMAD R67, R123, c[0x0][0x1c4], R66 ;  /* 0x000071007b437a24 */ /* 0x001fe200078e0242 */
[----:B------:R-:W-:Y:S01]  /*2740*/  LEA R66, P3, R62, c[0x0][0x230], 0x3 ;  /* 0x00008c003e427a11 */ /* 0x000fe200078618ff */
[----:B------:R-:W-:Y:S01]  /*2750*/  MUFU.SIN R150, R68 ;  /* 0x0000004400967308 */ /* 0x000fe20000000400 */
[----:B------:R-:W-:Y:S02]  /*2760*/  IADD3 R60, R8, 0x200, RZ ;  /* 0x00000200083c7810 */ /* 0x000fe40007ffe0ff */
[----:B------:R-:W-:Y:S01]  /*2770*/  IADD3 R67, R63, R67, RZ ;  /* 0x000000433f437210 */ /* 0x000fe20007ffe0ff */
[----:B------:R-:W2:Y:S04]  /*2780*/  LDG.E.64 R64, [R64.64] ;  /* 0x0000000640407981 */ /* 0x000ea8000c1e1b00 */
[----:B------:R0:W-:Y:S01]  /*2790*/  MUFU.COS R149, R68 ;  /* 0x0000004400957308 */ /* 0x0001e20000000000 */
[----:B------:R-:W-:Y:S01]  /*27a0*/  LEA.HI.X R67, R62, c[0x0][0x234], R67, 0x3, P3 ;  /* 0x00008d003e437a11 */ /* 0x000fe200018f1c43 */
[----:B------:R-:W-:-:S05]  /*27b0*/  FMUL.RZ R63, R61, 0.15915493667125701904 ;  /* 0x3e22f9833d3f7820 */ /* 0x000fca000040c000 */
[----:B------:R-:W2:Y:S01]  /*27c0*/  LDG.E.64 R66, [R66.64] ;  /* 0x0000000642427981 */ /* 0x000ea2000c1e1b00 */
[----:B------:R-:W-:Y:S01]  /*27d0*/  MUFU.SIN R152, R71 ;  /* 0x0000004700987308 */ /* 0x000fe20000000400 */
[----:B0-----:R-:W-:-:S07]  /*27e0*/  FMUL.FTZ R68, R124, R70 ;  /* 0x000000467c447220 */ /* 0x001fce0000410000 */
[----:B------:R-:W0:Y:S01]  /*27f0*/  MUFU.EX2 R68, R68 ;  /* 0x0000004400447308 */ /* 0x000e220000000800 */
[----:B------:R-:W-:-:S04]  /*2800*/  @!P1 LEA R60, R106, R123, 0x8 ;  /* 0x0000007b6a3c9211 */ /* 0x000fc800078e40ff */
[----:B------:R-:W-:Y:S02]  /*2810*/  SHF.L.U32 R73, R60, 0x3, RZ ;  /* 0x000000033c497819 */ /* 0x000fe400000006ff */
[----:B------:R-:W-:Y:S01]  /*2820*/  @!P0 IADD3 R62, R12, -0x2, RZ ;  /* 0xfffffffe0c3e8810 */ /* 0x000fe20007ffe0ff */
[----:B------:R-:W-:Y:S01]  /*2830*/  FMUL.FTZ R61, R136, UR15 ;  /* 0x0000000f883d7c20 */ /* 0x000fe20008410000 */
[----:B------:R-:W-:Y:S01]  /*2840*/  MUFU.SIN R154, R63 ;  /* 0x0000003f009a7308 */ /* 0x000fe20000000400 */
[----:B0-----:R-:W-:-:S07]  /*2850*/  FMUL.FTZ R80, R68, R69 ;  /* 0x0000004544507220 */ /* 0x001fce0000410000 */
[----:B------:R-:W-:Y:S01]  /*2860*/  MUFU.COS R151, R71 ;  /* 0x0000004700977308 */ /* 0x000fe20000000000 */
[----:B------:R-:W-:-:S05]  /*2870*/  FMUL.FTZ R81, R68, R81 ;  /* 0x0000005144517220 */ /* 0x000fca0000410000 */
[----:B------:R0:W-:Y:S01]  /*2880*/  STS.64 [R73+0x2510], R80 ;  /* 0x0025105049007388 */ /* 0x0001e20000000a00 */
[----:B------:R-:W-:Y:S01]  /*2890*/  @!P0 IMAD R69, R62, c[0x0][0x16c], R123 ;  /* 0x00005b003e458a24 */ /* 0x000fe200078e027b */
[----:B------:R1:W-:Y:S01]  /*28a0*/  MUFU.COS R156, R63 ;  /* 0x0000003f009c7308 */ /* 0x0003e20000000000 */
[----:B------:R-:W-:Y:S01]  /*28b0*/  FMUL.RZ R77, R61, 0.15915493667125701904 ;  /* 0x3e22f9833d4d7820 */ /* 0x000fe2000040c000 */
[----:B------:R-:W-:Y:S01]  /*28c0*/  MOV R61, RZ ;  /* 0x000000ff003d7202 */ /* 0x000fe20000000f00 */
[----:B------:R-:W-:Y:S01]  /*28d0*/  @!P0 IMAD.WIDE R68, R69, 0x10, R210 ;  /* 0x0000001045448825 */ /* 0x000fe200078e02d2 */
[----:B------:R-:W-:Y:S01]  /*28e0*/  MOV R60, 0x3f800000 ;  /* 0x3f800000003c7802 */ /* 0x000fe20000000f00 */
[----:B-1----:R-:W-:Y:S01]  /*28f0*/  CS2R R62, SRZ ;  /* 0x00000000003e7805 */ /* 0x002fe2000001ff00 */
[----:B------:R-:W-:Y:S01]  /*2900*/  BAR.SYNC.DEFER_BLOCKING 0x0 ;  /* 0x0000000000007b1d */ /* 0x000fe20000010000 */
[----:B------:R-:W-:-:S04]  /*2910*/  FMUL.FTZ R71, R137, UR15 ;  /* 0x0000000f89477c20 */ /* 0x000fc80008410000 */
[----:B------:R-:W-:Y:S02]  /*2920*/  FMUL.RZ R79, R71, 0.15915493667125701904 ;  /* 0x3e22f983474f7820 */ /* 0x000fe4000040c000 */
[----:B------:R-:W-:-:S04]  /*2930*/  FMUL.FTZ R71, R138, UR15 ;  /* 0x0000000f8a477c20 */ /* 0x000fc80008410000 */
[----:B------:R-:W-:Y:S02]  /*2940*/  FMUL.RZ R159, R71, 0.15915493667125701904 ;  /* 0x3e22f983479f7820 */ /* 0x000fe4000040c000 */
[-C--:B------:R-:W-:Y:S01]  /*2950*/  FMUL.FTZ R71, R125, R70.reuse ;  /* 0x000000467d477220 */ /* 0x080fe20000410000 */
[----:B------:R1:W5:Y:S02]  /*2960*/  @!P0 LDG.E.128 R60, [R68.64] ;  /* 0x00000006443c8981 */ /* 0x000364000c1e1d00 */
[-C--:B-1----:R-:W-:Y:S02]  /*2970*/  FMUL.FTZ R69, R128, R70.reuse ;  /* 0x0000004680457220 */ /* 0x082fe40000410000 */
[----:B------:R-:W-:-:S04]  /*2980*/  FMUL.FTZ R68, R127, R70 ;  /* 0x000000467f447220 */ /* 0x000fc80000410000 */
[----:B------:R-:W1:Y:S01]  /*2990*/  MUFU.EX2 R69, R69 ;  /* 0x0000004500457308 */ /* 0x000e620000000800 */
[----:B0-----:R-:W-:-:S07]  /*29a0*/  FMUL.FTZ R73, R126, R70 ;  /* 0x000000467e497220 */ /* 0x001fce0000410000 */
[----:B------:R-:W0:Y:S08]  /*29b0*/  MUFU.EX2 R71, R71 ;  /* 0x0000004700477308 */ /* 0x000e300000000800 */
[----:B------:R-:W3:Y:S01]  /*29c0*/  MUFU.EX2 R68, R68 ;  /* 0x0000004400447308 */ /* 0x000ee20000000800 */
[C---:B-1----:R-:W-:Y:S02]  /*29d0*/  FMUL.FTZ R164, R69.reuse, R164 ;  /* 0x000000a445a47220 */ /* 0x042fe40000410000 */
[----:B------:R-:W-:Y:S01]  /*29e0*/  FMUL.FTZ R163, R69, R76 ;  /* 0x0000004c45a37220 */ /* 0x000fe20000410000 */
[----:B------:R-:W-:-:S04]  /*29f0*/  HADD2.F32 R69, -RZ, R32.H0_H0 ;  /* 0x20000020ff457230 */ /* 0x000fc80000004100 */
[----:B------:R-:W-:Y:S08]  /*2a00*/  MUFU.SIN R158, R79 ;  /* 0x0000004f009e7308 */ /* 0x000ff00000000400 */
[----:B------:R1:W-:Y:S08]  /*2a10*/  MUFU.COS R160, R79 ;  /* 0x0000004f00a07308 */ /* 0x0003f00000000000 */
[----:B------:R-:W4:Y:S01]  /*2a20*/  MUFU.EX2 R73, R73 ;  /* 0x0000004900497308 */ /* 0x000f220000000800 */
[----:B-1----:R-:W-:-:S07]  /*2a30*/  FMUL.FTZ R79, R130, R70 ;  /* 0x00000046824f7220 */ /* 0x002fce0000410000 */
[----:B------:R-:W-:Y:S08]  /*2a40*/  MUFU.SIN R157, R77 ;  /* 0x0000004d009d7308 */ /* 0x000ff00000000400 */
[----:B------:R1:W-:Y:S01]  /*2a50*/  MUFU.COS R155, R77 ;  /* 0x0000004d009b7308 */ /* 0x0003e20000000000 */
[----:B0-----:R-:W-:Y:S02]  /*2a60*/  FMUL.FTZ R169, R71, R72 ;  /* 0x0000004847a97220 */ /* 0x001fe40000410000 */
[----:B-1----:R-:W-:-:S05]  /*2a70*/  FMUL.FTZ R77, R129, R70 ;  /* 0x00000046814d7220 */ /* 0x002fca0000410000 */
[----:B------:R-:W0:Y:S01]  /*2a80*/  MUFU.EX2 R79, R79 ;  /* 0x0000004f004f7308 */ /* 0x000e220000000800 */
[----:B------:R-:W-:Y:S02]  /*2a90*/  FMUL.FTZ R232, R124, R69 ;  /* 0x000000457ce87220 */ /* 0x000fe40000410000 */
[----:B---3--:R-:W-:-:S05]  /*2aa0*/  FMUL.FTZ R166, R68, R75 ;  /* 0x0000004b44a67220 */ /* 0x008fca0000410000 */
[----:B------:R-:W1:Y:S01]  /*2ab0*/  MUFU.EX2 R77, R77 ;  /* 0x0000004d004d7308 */ /* 0x000e620000000800 */
[----:B------:R-:W-:Y:S02]  /*2ac0*/  FMUL.FTZ R170, R71, R170 ;  /* 0x000000aa47aa7220 */ /* 0x000fe40000410000 */
[-C--:B------:R-:W-:Y:S01]  /*2ad0*/  FMUL.FTZ R75, R232, R169.reuse ;  /* 0x000000a9e84b7220 */ /* 0x080fe20000410000 */
[----:B------:R-:W-:Y:S01]  /*2ae0*/  HADD2.F32 R72, -RZ, R33.H0_H0 ;  /* 0x20000021ff487230 */ /* 0x000fe20000004100 */
[C---:B----4-:R-:W-:Y:S02]  /*2af0*/  FMUL.FTZ R168, R73.reuse, R168 ;  /* 0x000000a849a87220 */ /* 0x050fe40000410000 */
[----:B------:R-:W-:Y:S02]  /*2b00*/  FMUL.FTZ R167, R73, R74 ;  /* 0x0000004a49a77220 */ /* 0x000fe40000410000 */
[----:B------:R-:W-:Y:S02]  /*2b10*/  FMUL.FTZ R73, RZ, R169 ;  /* 0x000000a9ff497220 */ /* 0x000fe40000410000 */
[----:B------:R-:W-:-:S02]  /*2b20*/  FFMA.FTZ R75, RZ, R170, R75 ;  /* 0x000000aaff4b7223 */ /* 0x000fc4000001004b */
[----:B------:R-:W-:Y:S02]  /*2b30*/  FMUL.FTZ R71, R133, R70 ;  /* 0x0000004685477220 */ /* 0x000fe40000410000 */
[----:B------:R-:W-:Y:S02]  /*2b40*/  FMUL.FTZ R231, R125, R72 ;  /* 0x000000487de77220 */ /* 0x000fe40000410000 */
[----:B------:R-:W-:Y:S02]  /*2b50*/  FFMA.FTZ R74, R232, R170, -R73 ;  /* 0x000000aae84a7223 */ /* 0x000fe40000010849 */
[----:B------:R-:W-:Y:S02]  /*2b60*/  FADD.FTZ R75, RZ, R75 ;  /* 0x0000004bff4b7221 */ /* 0x000fe40000010000 */
[C---:B0-----:R-:W-:Y:S02]  /*2b70*/  FMUL.FTZ R143, R79.reuse, R82 ;  /* 0x000000524f8f7220 */ /* 0x041fe40000410000 */
[----:B------:R-:W-:Y:S01]  /*2b80*/  FMUL.FTZ R144, R79, R144 ;  /* 0x000000904f907220 */ /* 0x000fe20000410000 */
[----:B------:R-:W-:Y:S01]  /*2b90*/  HADD2.F32 R79, -RZ, R34.H0_H0 ;  /* 0x20000022ff4f7230 */ /* 0x000fe20000004100 */
[----:B------:R-:W-:Y:S01]  /*2ba0*/  FMUL.FTZ R165, R68, R165 ;  /* 0x000000a544a57220 */ /* 0x000fe20000410000 */
[----:B------:R-:W0:Y:S01]  /*2bb0*/  MUFU.EX2 R71, R71 ;  /* 0x0000004700477308 */ /* 0x000e220000000800 */
[----:B-1----:R-:W-:-:S02]  /*2bc0*/  FMUL.FTZ R141, R77, R78 ;  /* 0x0000004e4d8d7220 */ /* 0x002fc40000410000 */
[----:B------:R-:W-:Y:S02]  /*2bd0*/  FMUL.FTZ R142, R77, R142 ;  /* 0x0000008e4d8e7220 */ /* 0x000fe40000410000 */
[-C--:B------:R-:W-:Y:S02]  /*2be0*/  FMUL.FTZ R68, R134, R70.reuse ;  /* 0x0000004686447220 */ /* 0x080fe40000410000 */
[----:B------:R-:W-:Y:S02]  /*2bf0*/  FADD.FTZ R74, R231, R74 ;  /* 0x0000004ae74a7221 */ /* 0x000fe40000010000 */
[----:B------:R-:W-:Y:S02]  /*2c00*/  FMUL.FTZ R77, R167, R75 ;  /* 0x0000004ba74d7220 */ /* 0x000fe40000410000 */
[----:B------:R-:W-:Y:S02]  /*2c10*/  FMUL.FTZ R69, R135, R70 ;  /* 0x0000004687457220 */ /* 0x000fe40000410000 */
[----:B------:R-:W-:-:S02]  /*2c20*/  FMUL.FTZ R76, R167, R74 ;  /* 0x0000004aa74c7220 */ /* 0x000fc40000410000 */
[----:B------:R-:W-:Y:S02]  /*2c30*/  FFMA.FTZ R77, R168, R74, -R77 ;  /* 0x0000004aa84d7223 */ /* 0x000fe4000001084d */
[----:B------:R-:W-:Y:S01]  /*2c40*/  FMUL.FTZ R230, R126, R79 ;  /* 0x0000004f7ee67220 */ /* 0x000fe20000410000 */
[----:B------:R-:W1:Y:S01]  /*2c50*/  MUFU.EX2 R68, R68 ;  /* 0x0000004400447308 */ /* 0x000e620000000800 */
[----:B------:R-:W-:Y:S02]  /*2c60*/  FFMA.FTZ R76, R168, R75, R76 ;  /* 0x0000004ba84c7223 */ /* 0x000fe4000001004c */
[----:B------:R-:W-:Y:S02]  /*2c70*/  FADD.FTZ R77, R230, R77 ;  /* 0x0000004de64d7221 */ /* 0x000fe40000010000 */
[----:B------:R-:W-:-:S03]  /*2c80*/  FMUL.FTZ R72, R136, R70 ;  /* 0x0000004688487220 */ /* 0x000fc60000410000 */
[----:B------:R-:W3:Y:S01]  /*2c90*/  MUFU.EX2 R69, R69 ;  /* 0x0000004500457308 */ /* 0x000ee20000000800 */
[----:B------:R-:W-:Y:S02]  /*2ca0*/  FADD.FTZ R76, RZ, R76 ;  /* 0x0000004cff4c7221 */ /* 0x000fe40000010000 */
[----:B------:R-:W-:Y:S02]  /*2cb0*/  FMUL.FTZ R75, R165, R77 ;  /* 0x0000004da54b7220 */ /* 0x000fe40000410000 */
[----:B------:R-:W-:Y:S01]  /*2cc0*/  FMUL.FTZ R73, R137, R70 ;  /* 0x0000004689497220 */ /* 0x000fe20000410000 */
[----:B------:R-:W-:Y:S01]  /*2cd0*/  HADD2.F32 R78, -RZ, R35.H0_H0 ;  /* 0x20000023ff4e7230 */ /* 0x000fe20000004100 */
[C---:B0-----:R-:W-:Y:S01]  /*2ce0*/  FMUL.FTZ R149, R71.reuse, R149 ;  /* 0x0000009547957220 */ /* 0x041fe20000410000 */
[----:B------:R-:W0:Y:S01]  /*2cf0*/  MUFU.EX2 R72, R72 ;  /* 0x0000004800487308 */ /* 0x000e220000000800 */
[----:B------:R-:W-:Y:S02]  /*2d00*/  FMUL.FTZ R150, R71, R150 ;  /* 0x0000009647967220 */ /* 0x000fe40000410000 */
[----:B------:R-:W-:-:S02]  /*2d10*/  FMUL.FTZ R74, R165, R76 ;  /* 0x0000004ca54a7220 */ /* 0x000fc40000410000 */
[----:B------:R-:W-:Y:S02]  /*2d20*/  FFMA.FTZ R75, R166, R76, R75 ;  /* 0x0000004ca64b7223 */ /* 0x000fe4000001004b */
[----:B------:R-:W-:Y:S01]  /*2d30*/  FMUL.FTZ R71, R138, R70 ;  /* 0x000000468a477220 */ /* 0x000fe20000410000 */
[----:B------:R-:W4:Y:S01]  /*2d40*/  MUFU.EX2 R73, R73 ;  /* 0x0000004900497308 */ /* 0x000f220000000800 */
[----:B------:R-:W-:Y:S02]  /*2d50*/  FFMA.FTZ R74, R166, R77, -R74 ;  /* 0x0000004da64a7223 */ /* 0x000fe4000001084a */
[----:B------:R-:W-:Y:S02]  /*2d60*/  FMUL.FTZ R229, R127, R78 ;  /* 0x0000004e7fe57220 */ /* 0x000fe40000410000 */
[----:B------:R-:W-:Y:S01]  /*2d70*/  FADD.FTZ R75, RZ, R75 ;  /* 0x0000004bff4b7221 */ /* 0x000fe20000010000 */
[----:B------:R-:W-:Y:S01]  /*2d80*/  HADD2.F32 R77, -RZ, R36.H0_H0 ;  /* 0x20000024ff4d7230 */ /* 0x000fe20000004100 */
[C---:B-1----:R-:W-:Y:S01]  /*2d90*/  FMUL.FTZ R151, R68.reuse, R151 ;  /* 0x0000009744977220 */ /* 0x042fe20000410000 */
[----:B------:R-:W-:Y:S01]  /*2da0*/  MUFU.COS R162, R159 ;  /* 0x0000009f00a27308 */ /* 0x000fe20000000000 */
[----:B------:R-:W-:-:S02]  /*2db0*/  FMUL.FTZ R152, R68, R152 ;  /* 0x0000009844987220 */ /* 0x000fc40000410000 */
[C---:B---3--:R-:W-:Y:S02]  /*2dc0*/  FMUL.FTZ R153, R69.reuse, R156 ;  /* 0x0000009c45997220 */ /* 0x048fe40000410000 */
[----:B------:R-:W-:Y:S02]  /*2dd0*/  FMUL.FTZ R154, R69, R154 ;  /* 0x0000009a459a7220 */ /* 0x000fe40000410000 */
[----:B------:R-:W-:Y:S01]  /*2de0*/  FADD.FTZ R74, R229, R74 ;  /* 0x0000004ae54a7221 */ /* 0x000fe20000010000 */
[----:B------:R-:W1:Y:S01]  /*2df0*/  MUFU.EX2 R71, R71 ;  /* 0x0000004700477308 */ /* 0x000e620000000800 */
[C---:B------:R-:W-:Y:S02]  /*2e00*/  FMUL.FTZ R69, R163.reuse, R75 ;  /* 0x0000004ba3457220 */ /* 0x040fe40000410000 */
[----:B------:R-:W-:-:S05]  /*2e10*/  FMUL.FTZ R76, R163, R74 ;  /* 0x0000004aa34c7220 */ /* 0x000fca0000410000 */
[----:B------:R1:W3:Y:S01]  /*2e20*/  MUFU.SIN R68, R159 ;  /* 0x0000009f00447308 */ /* 0x0002e20000000400 */
[----:B------:R-:W-:Y:S02]  /*2e30*/  FFMA.FTZ R69, R164, R74, -R69 ;  /* 0x0000004aa4457223 */ /* 0x000fe40000010845 */
[----:B------:R-:W-:Y:S02]  /*2e40*/  FMUL.FTZ R228, R128, R77 ;  /* 0x0000004d80e47220 */ /* 0x000fe40000410000 */
[C---:B0-----:R-:W-:Y:S02]  /*2e50*/  FMUL.FTZ R155, R72.reuse, R155 ;  /* 0x0000009b489b7220 */ /* 0x041fe40000410000 */
[----:B------:R-:W-:Y:S02]  /*2e60*/  FMUL.FTZ R156, R72, R157 ;  /* 0x0000009d489c7220 */ /* 0x000fe40000410000 */
[----:B------:R-:W-:Y:S02]  /*2e70*/  FFMA.FTZ R76, R164, R75, R76 ;  /* 0x0000004ba44c7223 */ /* 0x000fe4000001004c */
[----:B------:R-:W-:-:S02]  /*2e80*/  FADD.FTZ R72, R228, R69 ;  /* 0x00000045e4487221 */ /* 0x000fc40000010000 */
[C---:B----4-:R-:W-:Y:S02]  /*2e90*/  FMUL.FTZ R157, R73.reuse, R160 ;  /* 0x000000a0499d7220 */ /* 0x050fe40000410000 */
[----:B------:R-:W-:Y:S02]  /*2ea0*/  FMUL.FTZ R158, R73, R158 ;  /* 0x0000009e499e7220 */ /* 0x000fe40000410000 */
[----:B------:R-:W-:Y:S02]  /*2eb0*/  FADD.FTZ R76, RZ, R76 ;  /* 0x0000004cff4c7221 */ /* 0x000fe40000010000 */
[----:B------:R-:W-:Y:S01]  /*2ec0*/  FMUL.FTZ R73, R142, R72 ;  /* 0x000000488e497220 */ /* 0x000fe20000410000 */
[----:B------:R-:W-:Y:S01]  /*2ed0*/  HADD2.F32 R74, -RZ, R37.H0_H0 ;  /* 0x20000025ff4a7230 */ /* 0x000fe20000004100 */
[----:B------:R-:W-:Y:S02]  /*2ee0*/  FMUL.FTZ R83, R131, R70 ;  /* 0x0000004683537220 */ /* 0x000fe40000410000 */
[----:B-1----:R-:W-:-:S02]  /*2ef0*/  FMUL.FTZ R159, R71, R162 ;  /* 0x000000a2479f7220 */ /* 0x002fc40000410000 */
[----:B---3--:R-:W-:Y:S02]  /*2f00*/  FMUL.FTZ R160, R71, R68 ;  /* 0x0000004447a07220 */ /* 0x008fe40000410000 */
[-C--:B------:R-:W-:Y:S02]  /*2f10*/  FMUL.FTZ R71, R142, R76.reuse ;  /* 0x0000004c8e477220 */ /* 0x080fe40000410000 */
[----:B------:R-:W-:Y:S02]  /*2f20*/  FFMA.FTZ R73, R141, R76, R73 ;  /* 0x0000004c8d497223 */ /* 0x000fe40000010049 */
[----:B------:R-:W-:Y:S02]  /*2f30*/  FMUL.FTZ R69, R81, R169 ;  /* 0x000000a951457220 */ /* 0x000fe40000410000 */
[----:B------:R-:W-:Y:S01]  /*2f40*/  FMUL.FTZ R227, R129, R74 ;  /* 0x0000004a81e37220 */ /* 0x000fe20000410000 */
[----:B------:R-:W0:Y:S01]  /*2f50*/  MUFU.EX2 R83, R83 ;  /* 0x0000005300537308 */ /* 0x000e220000000800 */
[----:B------:R-:W-:-:S02]  /*2f60*/  FFMA.FTZ R72, R141, R72, -R71 ;  /* 0x000000488d487223 */ /* 0x000fc40000010847 */
[----:B------:R-:W-:Y:S02]  /*2f70*/  FADD.FTZ R74, RZ, R73 ;  /* 0x00000049ff4a7221 */ /* 0x000fe40000010000 */
[C---:B------:R-:W-:Y:S02]  /*2f80*/  FMUL.FTZ R68, R80.reuse, R169 ;  /* 0x000000a950447220 */ /* 0x040fe40000410000 */
[----:B------:R-:W-:Y:S02]  /*2f90*/  FFMA.FTZ R69, R80, R170, -R69 ;  /* 0x000000aa50457223 */ /* 0x000fe40000010845 */
[----:B------:R-:W-:Y:S02]  /*2fa0*/  FADD.FTZ R72, R227, R72 ;  /* 0x00000048e3487221 */ /* 0x000fe40000010000 */
[----:B------:R-:W-:Y:S02]  /*2fb0*/  FMUL.FTZ R75, R144, R74 ;  /* 0x0000004a904b7220 */ /* 0x000fe40000410000 */
[----:B------:R-:W-:-:S02]  /*2fc0*/  FFMA.FTZ R68, R81, R170, R68 ;  /* 0x000000aa51447223 */ /* 0x000fc40000010044 */
[-C--:B------:R-:W-:Y:S02]  /*2fd0*/  FMUL.FTZ R73, R167, R69.reuse ;  /* 0x00000045a7497220 */ /* 0x080fe40000410000 */
[----:B------:R-:W-:Y:S02]  /*2fe0*/  FMUL.FTZ R99, R132, R70 ;  /* 0x0000004684637220 */ /* 0x000fe40000410000 */
[----:B------:R-:W-:Y:S01]  /*2ff0*/  FFMA.FTZ R75, R143, R72, -R75 ;  /* 0x000000488f4b7223 */ /* 0x000fe2000001084b */
[----:B------:R-:W-:Y:S01]  /*3000*/  HADD2.F32 R77, -RZ, R38.H0_H0 ;  /* 0x20000026ff4d7230 */ /* 0x000fe20000004100 */
[-C--:B------:R-:W-:Y:S02]  /*3010*/  FMUL.FTZ R71, R167, R68.reuse ;  /* 0x00000044a7477220 */ /* 0x080fe40000410000 */
[----:B------:R-:W-:Y:S02]  /*3020*/  FFMA.FTZ R73, R168, R68, R73 ;  /* 0x00000044a8497223 */ /* 0x000fe40000010049 */
[----:B------:R-:W-:Y:S01]  /*3030*/  FMUL.FTZ R72, R144, R72 ;  /* 0x0000004890487220 */ /* 0x000fe20000410000 */
[----:B------:R-:W1:Y:S01]  /*3040*/  MUFU.EX2 R99, R99 ;  /* 0x0000006300637308 */ /* 0x000e620000000800 */
[----:B------:R-:W-:-:S02]  /*3050*/  FFMA.FTZ R71, R168, R69, -R71 ;  /* 0x00000045a8477223 */ /* 0x000fc40000010847 */
[----:B------:R-:W-:Y:S02]  /*3060*/  FMUL.FTZ R68, R165, R73 ;  /* 0x00000049a5447220 */ /* 0x000fe40000410000 */
[----:B------:R-:W-:Y:S02]  /*3070*/  FFMA.FTZ R72, R143, R74, R72 ;  /* 0x0000004a8f487223 */ /* 0x000fe40000010048 */
[----:B------:R-:W-:Y:S02]  /*3080*/  FMUL.FTZ R226, R130, R77 ;  /* 0x0000004d82e27220 */ /* 0x000fe40000410000 */
[----:B0-----:R-:W-:Y:S02]  /*3090*/  FMUL.FTZ R146, R83, R146 ;  /* 0x0000009253927220 */ /* 0x001fe40000410000 */
[-C--:B------:R-:W-:Y:S02]  /*30a0*/  FMUL.FTZ R69, R165, R71.reuse ;  /* 0x00000047a5457220 */ /* 0x080fe40000410000 */
[----:B------:R-:W-:-:S02]  /*30b0*/  FFMA.FTZ R68, R166, R71, -R68 ;  /* 0x00000047a6447223 */ /* 0x000fc40000010844 */
[----:B------:R-:W-:Y:S01]  /*30c0*/  FADD.FTZ R72, RZ, R72 ;  /* 0x00000048ff487221 */ /* 0x000fe20000010000 */
[----:B------:R-:W-:Y:S01]  /*30d0*/  HADD2.F32 R76, -RZ, R39.H0_H0 ;  /* 0x20000027ff4c7230 */ /* 0x000fe20000004100 */
[----:B------:R-:W-:Y:S02]  /*30e0*/  FADD.FTZ R75, R226, R75 ;  /* 0x0000004be24b7221 */ /* 0x000fe40000010000 */
[----:B------:R-:W-:Y:S02]  /*30f0*/  FMUL.FTZ R145, R83, R98 ;  /* 0x0000006253917220 */ /* 0x000fe40000410000 */
[----:B------:R-:W-:Y:S02]  /*3100*/  FFMA.FTZ R69, R166, R73, R69 ;  /* 0x00000049a6457223 */ /* 0x000fe40000010045 */
[----:B------:R-:W-:Y:S02]  /*3110*/  FMUL.FTZ R71, R163, R68 ;  /* 0x00000044a3477220 */ /* 0x000fe40000410000 */
[----:B------:R-:W-:-:S02]  /*3120*/  FMUL.FTZ R74, R146, R72 ;  /* 0x00000048924a7220 */ /* 0x000fc40000410000 */
[----:B------:R-:W-:Y:S02]  /*3130*/  FMUL.FTZ R73, R146, R75 ;  /* 0x0000004b92497220 */ /* 0x000fe40000410000 */
[----:B------:R-:W-:Y:S02]  /*3140*/  FFMA.FTZ R71, R164, R69, R71 ;  /* 0x00000045a4477223 */ /* 0x000fe40000010047 */
[----:B------:R-:W-:Y:S02]  /*3150*/  FFMA.FTZ R74, R145, R75, -R74 ;  /* 0x0000004b914a7223 */ /* 0x000fe4000001084a */
[----:B------:R-:W-:Y:S02]  /*3160*/  FMUL.FTZ R225, R131, R76 ;  /* 0x0000004c83e17220 */ /* 0x000fe40000410000 */
[----:B------:R-:W-:Y:S02]  /*3170*/  FMUL.FTZ R69, R163, R69 ;  /* 0x00000045a3457220 */ /* 0x000fe40000410000 */
[----:B------:R-:W-:-:S02]  /*3180*/  FFMA.FTZ R73, R145, R72, R73 ;  /* 0x0000004891497223 */ /* 0x000fc40000010049 */
[----:B-1----:R-:W-:Y:S02]  /*3190*/  FMUL.FTZ R148, R99, R148 ;  /* 0x0000009463947220 */ /* 0x002fe40000410000 */
[----:B------:R-:W-:Y:S02]  /*31a0*/  FADD.FTZ R74, R225, R74 ;  /* 0x0000004ae14a7221 */ /* 0x000fe40000010000 */
[----:B------:R-:W-:Y:S02]  /*31b0*/  FFMA.FTZ R69, R164, R68, -R69 ;  /* 0x00000044a4457223 */ /* 0x000fe40000010845 */
[----:B------:R-:W-:Y:S01]  /*31c0*/  FADD.FTZ R73, RZ, R73 ;  /* 0x00000049ff497221 */ /* 0x000fe20000010000 */
[----:B------:R-:W-:Y:S01]  /*31d0*/  HADD2.F32 R215, -RZ, R40.H0_H0 ;  /* 0x20000028ffd77230 */ /* 0x000fe20000004100 */
[----:B------:R-:W-:Y:S02]  /*31e0*/  FMUL.FTZ R147, R99, R147 ;  /* 0x0000009363937220 */ /* 0x000fe40000410000 */
[----:B------:R-:W-:-:S02]  /*31f0*/  FMUL.FTZ R76, R148, R74 ;  /* 0x0000004a944c7220 */ /* 0x000fc40000410000 */
[----:B------:R-:W-:Y:S02]  /*3200*/  FMUL.FTZ R72, R142, R69 ;  /* 0x000000458e487220 */ /* 0x000fe40000410000 */
[----:B------:R-:W-:Y:S02]  /*3210*/  FMUL.FTZ R75, R148, R73 ;  /* 0x00000049944b7220 */ /* 0x000fe40000410000 */
[----:B------:R-:W-:Y:S02]  /*3220*/  FMUL.FTZ R68, R142, R71 ;  /* 0x000000478e447220 */ /* 0x000fe40000410000 */
[----:B------:R-:W-:Y:S02]  /*3230*/  FFMA.FTZ R76, R147, R73, R76 ;  /* 0x00000049934c7223 */ /* 0x000fe4000001004c */
[----:B------:R-:W-:Y:S02]  /*3240*/  FFMA.FTZ R72, R141, R71, R72 ;  /* 0x000000478d487223 */ /* 0x000fe40000010048 */
[----:B------:R-:W-:-:S02]  /*3250*/  FFMA.FTZ R74, R147, R74, -R75 ;  /* 0x0000004a934a7223 */ /* 0x000fc4000001084b */
[----:B------:R-:W-:Y:S02]  /*3260*/  FMUL.FTZ R215, R132, R215 ;  /* 0x000000d784d77220 */ /* 0x000fe40000410000 */
[----:B------:R-:W-:Y:S02]  /*3270*/  FFMA.FTZ R68, R141, R69, -R68 ;  /* 0x000000458d447223 */ /* 0x000fe40000010844 */
[----:B------:R-:W-:Y:S02]  /*3280*/  FADD.FTZ R76, RZ, R76 ;  /* 0x0000004cff4c7221 */ /* 0x000fe40000010000 */
[----:B------:R-:W-:Y:S02]  /*3290*/  FMUL.FTZ R69, R144, R72 ;  /* 0x0000004890457220 */ /* 0x000fe40000410000 */
[----:B------:R-:W-:Y:S01]  /*32a0*/  FADD.FTZ R74, R215, R74 ;  /* 0x0000004ad74a7221 */ /* 0x000fe20000010000 */
[----:B------:R-:W-:Y:S01]  /*32b0*/  HADD2.F32 R212, -RZ, R41.H0_H0 ;  /* 0x20000029ffd47230 */ /* 0x000fe20000004100 */
[----:B------:R-:W-:-:S02]  /*32c0*/  FMUL.FTZ R73, R150, R76 ;  /* 0x0000004c96497220 */ /* 0x000fc40000410000 */
[-C--:B------:R-:W-:Y:S02]  /*32d0*/  FMUL.FTZ R71, R144, R68.reuse ;  /* 0x0000004490477220 */ /* 0x080fe40000410000 */
[----:B------:R-:W-:Y:S02]  /*32e0*/  FFMA.FTZ R69, R143, R68, -R69 ;  /* 0x000000448f457223 */ /* 0x000fe40000010845 */
[-C--:B------:R-:W-:Y:S02]  /*32f0*/  FMUL.FTZ R75, R150, R74.reuse ;  /* 0x0000004a964b7220 */ /* 0x080fe40000410000 */
[----:B------:R-:W-:Y:S02]  /*3300*/  FFMA.FTZ R73, R149, R74, -R73 ;  /* 0x0000004a95497223 */ /* 0x000fe40000010849 */
[----:B------:R-:W-:Y:S02]  /*3310*/  FFMA.FTZ R71, R143, R72, R71 ;  /* 0x000000488f477223 */ /* 0x000fe40000010047 */
[----:B------:R-:W-:-:S02]  /*3320*/  FMUL.FTZ R212, R133, R212 ;  /* 0x000000d485d47220 */ /* 0x000fc40000410000 */
[C---:B------:R-:W-:Y:S02]  /*3330*/  FMUL.FTZ R74, R146.reuse, R69 ;  /* 0x00000045924a7220 */ /* 0x040fe40000410000 */
[----:B------:R-:W-:Y:S02]  /*3340*/  FFMA.FTZ R75, R149, R76, R75 ;  /* 0x0000004c954b7223 */ /* 0x000fe4000001004b */
[----:B------:R-:W-:Y:S02]  /*3350*/  FMUL.FTZ R68, R139, UR15 ;  /* 0x0000000f8b447c20 */ /* 0x000fe40008410000 */
[-C--:B------:R-:W-:Y:S02]  /*3360*/  FMUL.FTZ R72, R146, R71.reuse ;  /* 0x0000004792487220 */ /* 0x080fe40000410000 */
[----:B------:R-:W-:Y:S02]  /*3370*/  FADD.FTZ R73, R212, R73 ;  /* 0x00000049d4497221 */ /* 0x000fe40000010000 */
[----:B------:R-:W-:-:S02]  /*3380*/  FFMA.FTZ R74, R145, R71, R74 ;  /* 0x00000047914a7223 */ /* 0x000fc4000001004a */
[----:B------:R-:W-:Y:S01]  /*3390*/  FADD.FTZ R75, RZ, R75 ;  /* 0x0000004bff4b7221 */ /* 0x000fe20000010000 */
[----:B------:R-:W-:Y:S01]  /*33a0*/  HADD2.F32 R213, -RZ, R42.H0_H0 ;  /* 0x2000002affd57230 */ /* 0x000fe20000004100 */
[----:B------:R-:W-:Y:S02]  /*33b0*/  FMUL.RZ R77, R68, 0.15915493667125701904 ;  /* 0x3e22f983444d7820 */ /* 0x000fe4000040c000 */
[----:B------:R-:W-:Y:S02]  /*33c0*/  FFMA.FTZ R72, R145, R69, -R72 ;  /* 0x0000004591487223 */ /* 0x000fe40000010848 */
[----:B------:R-:W-:Y:S02]  /*33d0*/  FMUL.FTZ R78, R152, R73 ;  /* 0x00000049984e7220 */ /* 0x000fe40000410000 */
[----:B------:R-:W-:Y:S02]  /*33e0*/  FMUL.FTZ R68, R148, R74 ;  /* 0x0000004a94447220 */ /* 0x000fe40000410000 */
[----:B------:R-:W-:-:S02]  /*33f0*/  FMUL.FTZ R76, R152, R75 ;  /* 0x0000004b984c7220 */ /* 0x000fc40000410000 */
[----:B------:R-:W-:Y:S02]  /*3400*/  FFMA.FTZ R78, R151, R75, R78 ;  /* 0x0000004b974e7223 */ /* 0x000fe4000001004e */
[-C--:B------:R-:W-:Y:S02]  /*3410*/  FFMA.FTZ R68, R147, R72.reuse, -R68 ;  /* 0x0000004893447223 */ /* 0x080fe40000010844 */
[----:B------:R-:W-:Y:S02]  /*3420*/  FFMA.FTZ R76, R151, R73, -R76 ;  /* 0x00000049974c7223 */ /* 0x000fe4000001084c */
[----:B------:R-:W-:Y:S02]  /*3430*/  FMUL.FTZ R72, R148, R72 ;  /* 0x0000004894487220 */ /* 0x000fe40000410000 */
[----:B------:R-:W-:Y:S02]  /*3440*/  FMUL.FTZ R213, R134, R213 ;  /* 0x000000d586d57220 */ /* 0x000fe40000410000 */
[----:B------:R-:W-:-:S02]  /*3450*/  FADD.FTZ R78, RZ, R78 ;  /* 0x0000004eff4e7221 */ /* 0x000fc40000010000 */
[----:B------:R-:W-:Y:S02]  /*3460*/  FFMA.FTZ R72, R147, R74, R72 ;  /* 0x0000004a93487223 */ /* 0x000fe40000010048 */
[----:B------:R-:W-:Y:S02]  /*3470*/  FADD.FTZ R76, R213, R76 ;  /* 0x0000004cd54c7221 */ /* 0x000fe40000010000 */
[----:B------:R-:W-:Y:S02]  /*3480*/  FMUL.FTZ R71, R154, R78 ;  /* 0x0000004e9a477220 */ /* 0x000fe40000410000 */
[----:B------:R-:W-:Y:S02]  /*3490*/  FMUL.FTZ R69, R150, R72 ;  /* 0x0000004896457220 */ /* 0x000fe40000410000 */
[----:B------:R-:W-:Y:S01]  /*34a0*/  FMUL.FTZ R74, R154, R76 ;  /* 0x0000004c9a4a7220 */ /* 0x000fe20000410000 */
[----:B------:R-:W-:Y:S01]  /*34b0*/  HADD2.F32 R214, -RZ, R43.H0_H0 ;  /* 0x2000002bffd67230 */ /* 0x000fe20000004100 */
[----:B------:R-:W-:-:S02]  /*34c0*/  FMUL.FTZ R70, R139, R70 ;  /* 0x000000468b467220 */ /* 0x000fc40000410000 */
[----:B------:R-:W-:Y:S02]  /*34d0*/  FFMA.FTZ R73, R153, R76, -R71 ;  /* 0x0000004c99497223 */ /* 0x000fe40000010847 */
[----:B------:R-:W-:Y:S02]  /*34e0*/  FFMA.FTZ R71, R149, R68, -R69 ;  /* 0x0000004495477223 */ /* 0x000fe40000010845 */
[----:B------:R-:W-:Y:S02]  /*34f0*/  FFMA.FTZ R74, R153, R78, R74 ;  /* 0x0000004e994a7223 */ /* 0x000fe4000001004a */
[----:B------:R-:W-:Y:S01]  /*3500*/  FMUL.FTZ R68, R150, R68 ;  /* 0x0000004496447220 */ /* 0x000fe20000410000 */
[----:B------:R-:W-:Y:S01]  /*3510*/  MUFU.COS R161, R77 ;  /* 0x0000004d00a17308 */ /* 0x000fe20000000000 */
[----:B------:R-:W-:Y:S02]  /*3520*/  FMUL.FTZ R214, R135, R214 ;  /* 0x000000d687d67220 */ /* 0x000fe40000410000 */
[----:B------:R-:W-:-:S02]  /*3530*/  FADD.FTZ R75, RZ, R74 ;  /* 0x0000004aff4b7221 */ /* 0x000fc40000010000 */
[----:B------:R-:W-:-:S03]  /*3540*/  FFMA.FTZ R68, R149, R72, R68 ;  /* 0x0000004895447223 */ /* 0x000fc60000010044 */
[----:B------:R-:W0:Y:S01]  /*3550*/  MUFU.EX2 R70, R70 ;  /* 0x0000004600467308 */ /* 0x000e220000000800 */
[----:B------:R-:W-:Y:S01]  /*3560*/  HADD2.F32 R83, -RZ, R44.H0_H0 ;  /* 0x2000002cff537230 */ /* 0x000fe20000004100 */
[----:B------:R-:W-:-:S06]  /*3570*/  FADD.FTZ R74, R214, R73 ;  /* 0x00000049d64a7221 */ /* 0x000fcc0000010000 */
[----:B------:R-:W1:Y:S01]  /*3580*/  MUFU.SIN R69, R77 ;  /* 0x0000004d00457308 */ /* 0x000e620000000400 */
[----:B------:R-:W-:Y:S02]  /*3590*/  FMUL.FTZ R76, R156, R75 ;  /* 0x0000004b9c4c7220 */ /* 0x000fe40000410000 */
[----:B------:R-:W-:Y:S01]  /*35a0*/  FMUL.FTZ R72, R152, R68 ;  /* 0x0000004498487220 */ /* 0x000fe20000410000 */
[----:B------:R-:W-:Y:S01]  /*35b0*/  ISETP.NE.AND P0, PT, R8, 0x7f, PT ;  /* 0x0000007f0800780c */ /* 0x000fe20003f05270 */
[-C--:B------:R-:W-:Y:S02]  /*35c0*/  FMUL.FTZ R78, R156, R74.reuse ;  /* 0x0000004a9c4e7220 */ /* 0x080fe40000410000 */
[----:B------:R-:W-:Y:S02]  /*35d0*/  FMUL.FTZ R73, R152, R71 ;  /* 0x0000004798497220 */ /* 0x000fe40000410000 */
[----:B------:R-:W-:Y:S02]  /*35e0*/  FFMA.FTZ R76, R155, R74, -R76 ;  /* 0x0000004a9b4c7223 */ /* 0x000fe4000001084c */
[----:B------:R-:W-:-:S02]  /*35f0*/  FMUL.FTZ R83, R136, R83 ;  /* 0x0000005388537220 */ /* 0x000fc40000410000 */
[----:B------:R-:W-:Y:S02]  /*3600*/  FFMA.FTZ R72, R151, R71, -R72 ;  /* 0x0000004797487223 */ /* 0x000fe40000010848 */
[----:B------:R-:W-:Y:S02]  /*3610*/  FFMA.FTZ R78, R155, R75, R78 ;  /* 0x0000004b9b4e7223 */ /* 0x000fe4000001004e */
[----:B------:R-:W-:Y:S01]  /*3620*/  FFMA.FTZ R73, R151, R68, R73 ;  /* 0x0000004497497223 */ /* 0x000fe20000010049 */
[----:B------:R-:W-:Y:S01]  /*3630*/  HADD2.F32 R208, -RZ, R45.H0_H0 ;  /* 0x2000002dffd07230 */ /* 0x000fe20000004100 */
[----:B------:R-:W-:Y:S01]  /*3640*/  FADD.FTZ R76, R83, R76 ;  /* 0x0000004c534c7221 */ /* 0x000fe20000010000 */
[----:B------:R3:W4:Y:S01]  /*3650*/  @P0 LDS.64 R98, [R8.X8+0x3518] ;  /* 0x0035180008620984 */ /* 0x0007220000008a00 */
[----:B------:R-:W-:Y:S02]  /*3660*/  FMUL.FTZ R68, R154, R72 ;  /* 0x000000489a447220 */ /* 0x000fe40000410000 */
[----:B0-----:R-:W-:-:S02]  /*3670*/  FMUL.FTZ R161, R70, R161 ;  /* 0x000000a146a17220 */ /* 0x001fc40000410000 */
[----:B-1----:R-:W-:Y:S02]  /*3680*/  FMUL.FTZ R162, R70, R69 ;  /* 0x0000004546a27220 */ /* 0x002fe40000410000 */
[----:B------:R-:W-:Y:S02]  /*3690*/  FADD.FTZ R78, RZ, R78 ;  /* 0x0000004eff4e7221 */ /* 0x000fe40000010000 */
[----:B------:R-:W-:Y:S02]  /*36a0*/  FMUL.FTZ R70, R158, R76 ;  /* 0x0000004c9e467220 */ /* 0x000fe40000410000 */
[-C--:B------:R-:W-:Y:S02]  /*36b0*/  FFMA.FTZ R68, R153, R73.reuse, R68 ;  /* 0x0000004999447223 */ /* 0x080fe40000010044 */
[----:B------:R-:W-:Y:S02]  /*36c0*/  FMUL.FTZ R73, R154, R73 ;  /* 0x000000499a497220 */ /* 0x000fe40000410000 */
[----:B------:R-:W-:-:S02]  /*36d0*/  FMUL.FTZ R69, R158, R78 ;  /* 0x0000004e9e457220 */ /* 0x000fc40000410000 */
[----:B------:R-:W-:Y:S02]  /*36e0*/  FFMA.FTZ R78, R157, R78, R70 ;  /* 0x0000004e9d4e7223 */ /* 0x000fe40000010046 */
[----:B------:R-:W-:Y:S02]  /*36f0*/  FFMA.FTZ R73, R153, R72, -R73 ;  /* 0x0000004899497223 */ /* 0x000fe40000010849 */
[----:B------:R-:W-:Y:S02]  /*3700*/  FFMA.FTZ R71, R157, R76, -R69 ;  /* 0x0000004c9d477223 */ /* 0x000fe40000010845 */
[----:B------:R-:W-:Y:S02]  /*3710*/  FMUL.FTZ R208, R137, R208 ;  /* 0x000000d089d07220 */ /* 0x000fe40000410000 */
[----:B------:R-:W-:Y:S02]  /*3720*/  FADD.FTZ R78, RZ, R78 ;  /* 0x0000004eff4e7221 */ /* 0x000fe40000010000 */
[----:B------:R-:W-:-:S02]  /*3730*/  FMUL.FTZ R70, R156, R68 ;  /* 0x000000449c467220 */ /* 0x000fc40000410000 */
[-C--:B------:R-:W-:Y:S02]  /*3740*/  FMUL.FTZ R69, R156, R73.reuse ;  /* 0x000000499c457220 */ /* 0x080fe40000410000 */
[----:B------:R-:W-:Y:S02]  /*3750*/  FADD.FTZ R71, R208, R71 ;  /* 0x00000047d0477221 */ /* 0x000fe40000010000 */
[C---:B------:R-:W-:Y:S02]  /*3760*/  FMUL.FTZ R72, R160.reuse, R78 ;  /* 0x0000004ea0487220 */ /* 0x040fe40000410000 */
[C---:B------:R-:W-:Y:S02]  /*3770*/  FFMA.FTZ R70, R155.reuse, R73, -R70 ;  /* 0x000000499b467223 */ /* 0x040fe40000010846 */
[----:B------:R-:W-:Y:S02]  /*3780*/  FFMA.FTZ R69, R155, R68, R69 ;  /* 0x000000449b457223 */ /* 0x000fe40000010045 */
[----:B------:R-:W-:-:S02]  /*3790*/  FMUL.FTZ R73, R160, R71 ;  /* 0x00000047a0497220 */ /* 0x000fc40000410000 */
[----:B------:R-:W-:Y:S02]  /*37a0*/  FFMA.FTZ R71, R159, R71, -R72 ;  /* 0x000000479f477223 */ /* 0x000fe40000010848 */
[CC--:B------:R-:W-:Y:S01]  /*37b0*/  FMUL.FTZ R72, R158.reuse, R70.reuse ;  /* 0x000000469e487220 */ /* 0x0c0fe20000410000 */
[----:B------:R-:W-:Y:S01]  /*37c0*/  HADD2.F32 R75, -RZ, R46.H0_H0 ;  /* 0x2000002eff4b7230 */ /* 0x000fe20000004100 */
[-C--:B------:R-:W-:Y:S02]  /*37d0*/  FMUL.FTZ R68, R158, R69.reuse ;  /* 0x000000459e447220 */ /* 0x080fe40000410000 */
[C---:B------:R-:W-:Y:S02]  /*37e0*/  FFMA.FTZ R72, R157.reuse, R69, R72 ;  /* 0x000000459d487223 */ /* 0x040fe40000010048 */
[----:B------:R-:W-:Y:S02]  /*37f0*/  FFMA.FTZ R68, R157, R70, -R68 ;  /* 0x000000469d447223 */ /* 0x000fe40000010844 */
[----:B------:R-:W-:-:S02]  /*3800*/  FFMA.FTZ R73, R159, R78, R73 ;  /* 0x0000004e9f497223 */ /* 0x000fc40000010049 */
[----:B------:R-:W-:Y:S02]  /*3810*/  FMUL.FTZ R82, R138, R75 ;  /* 0x0000004b8a527220 */ /* 0x000fe40000410000 */
[C---:B------:R-:W-:Y:S02]  /*3820*/  FMUL.FTZ R69, R160.reuse, R72 ;  /* 0x00000048a0457220 */ /* 0x040fe40000410000 */
[-C--:B------:R-:W-:Y:S02]  /*3830*/  FMUL.FTZ R70, R160, R68.reuse ;  /* 0x00000044a0467220 */ /* 0x080fe40000410000 */
[----:B------:R-:W-:Y:S02]  /*3840*/  FADD.FTZ R73, RZ, R73 ;  /* 0x00000049ff497221 */ /* 0x000fe40000010000 */
[----:B------:R-:W-:Y:S02]  /*3850*/  FADD.FTZ R71, R82, R71 ;  /* 0x0000004752477221 */ /* 0x000fe40000010000 */
[----:B------:R-:W-:-:S02]  /*3860*/  FFMA.FTZ R68, R159, R68, -R69 ;  /* 0x000000449f447223 */ /* 0x000fc40000010845 */
[----:B------:R-:W-:Y:S01]  /*3870*/  FFMA.FTZ R70, R159, R72, R70 ;  /* 0x000000489f467223 */ /* 0x000fe20000010046 */
[----:B------:R-:W-:Y:S01]  /*3880*/  HADD2.F32 R72, -RZ, R47.H0_H0 ;  /* 0x2000002fff487230 */ /* 0x000fe20000004100 */
[C---:B--2---:R-:W-:Y:S02]  /*3890*/  FMUL.FTZ R69, R65.reuse, R67 ;  /* 0x0000004341457220 */ /* 0x044fe40000410000 */
[C---:B------:R-:W-:Y:S02]  /*38a0*/  FMUL.FTZ R74, R162.reuse, R73 ;  /* 0x00000049a24a7220 */ /* 0x040fe40000410000 */
[----:B------:R-:W-:Y:S02]  /*38b0*/  FMUL.FTZ R76, R162, R71 ;  /* 0x00000047a24c7220 */ /* 0x000fe40000410000 */
[-C--:B------:R-:W-:Y:S02]  /*38c0*/  FMUL.FTZ R65, R65, R66.reuse ;  /* 0x0000004241417220 */ /* 0x080fe40000410000 */
[----:B------:R-:W-:-:S02]  /*38d0*/  FFMA.FTZ R69, R64, R66, -R69 ;  /* 0x0000004240457223 */ /* 0x000fc40000010845 */
[C---:B------:R-:W-:Y:S02]  /*38e0*/  FFMA.FTZ R74, R161.reuse, R71, -R74 ;  /* 0x00000047a14a7223 */ /* 0x040fe4000001084a */
[C---:B------:R-:W-:Y:S01]  /*38f0*/  FMUL.FTZ R66, R162.reuse, R70 ;  /* 0x00000046a2427220 */ /* 0x040fe20000410000 */
[----:B------:R-:W-:Y:S01]  /*3900*/  BSSY B0, `(.L_x_2) ;  /* 0x0000010000007945 */ /* 0x000fe20003800000 */
[----:B------:R-:W-:Y:S02]  /*3910*/  FFMA.FTZ R76, R161, R73, R76 ;  /* 0x00000049a14c7223 */ /* 0x000fe4000001004c */
[----:B------:R-:W-:Y:S02]  /*3920*/  FMUL.FTZ R71, R162, R68 ;  /* 0x00000044a2477220 */ /* 0x000fe40000410000 */
[----:B------:R-:W-:Y:S02]  /*3930*/  FMUL.FTZ R209, R139, R72 ;  /* 0x000000488bd17220 */ /* 0x000fe40000410000 */
[----:B------:R-:W-:Y:S01]  /*3940*/  FFMA.FTZ R172, R64, R67, R65 ;  /* 0x0000004340ac7223 */ /* 0x000fe20000010041 */
[----:B------:R-:W-:Y:S01]  /*3950*/  LEA.HI R171, R8, R8, RZ, 0x1e ;  /* 0x0000000808ab7211 */ /* 0x000fe200078ff0ff */
[----:B------:R-:W-:-:S02]  /*3960*/  FFMA.FTZ R64, R161, R68, -R66 ;  /* 0x00000044a1407223 */ /* 0x000fc40000010842 */
[----:B------:R-:W-:Y:S02]  /*3970*/  FFMA.FTZ R65, R161, R70, R71 ;  /* 0x00000046a1417223 */ /* 0x000fe40000010047 */
[----:B------:R-:W-:Y:S02]  /*3980*/  FADD.FTZ R66, R209, R74 ;  /* 0x0000004ad1427221 */ /* 0x000fe40000010000 */
[----:B------:R-:W-:Y:S01]  /*3990*/  FADD.FTZ R67, RZ, R76 ;  /* 0x0000004cff437221 */ /* 0x000fe20000010000 */
[----:B------:R-:W-:Y:S05]  /*39a0*/  @P0 BRA `(.L_x_3) ;  /* 0x0000005000000947 */ /* 0x000fea0003800000 */
[----:B---34-:R-:W-:Y:S01]  /*39b0*/  ISETP.NE.AND P0, PT, R12, c[0x0][0x174], PT ;  /* 0x00005d000c007a0c */ /* 0x018fe20003f05270 */
[----:B------:R-:W-:Y:S01]  /*39c0*/  HFMA2.MMA R99, -RZ, RZ, 0, 0 ;  /* 0x00000000ff637435 */ /* 0x000fe200000001ff */
[----:B------:R-:W-:-:S11]  /*39d0*/  MOV R98, 0x3f800000 ;  /* 0x3f80000000627802 */ /* 0x000fd60000000f00 */
[----:B------:R-:W-:-:S05]  /*39e0*/  @P0 LEA R68, R140, R123, 0x8 ;  /* 0x0000007b8c440211 */ /* 0x000fca00078e40ff */
[----:B------:R0:W1:Y:S02]  /*39f0*/  @P0 LDS.64 R98, [R68.X8+0x2510] ;  /* 0x0025100044620984 */ /* 0x0000640000008a00 */
.L_x_3:
[----:B---34-:R-:W-:Y:S05]  /*3a00*/  BSYNC B0 ;  /* 0x0000000000007941 */ /* 0x018fea0003800000 */
.L_x_2:
[----:B------:R-:W-:Y:S01]  /*3a10*/  ISETP.GT.U32.AND P0, PT, R8, 0x1f, PT ;  /* 0x0000001f0800780c */ /* 0x000fe20003f04070 */
[----:B------:R2:W-:Y:S01]  /*3a20*/  STS.128 [R171.X16+0x1100], R64 ;  /* 0x00110040ab007388 */ /* 0x0005e2000000cc00 */
[----:B------:R-:W-:Y:S01]  /*3a30*/  BSSY B0, `(.L_x_4) ;  /* 0x00000f2000007945 */ /* 0x000fe20003800000 */
[-C--:B------:R-:W-:Y:S02]  /*3a40*/  FMUL.FTZ R202, R107, R172.reuse ;  /* 0x000000ac6bca7220 */ /* 0x080fe40000410000 */
[-C--:B------:R-:W-:Y:S02]  /*3a50*/  FMUL.FTZ R200, R108, R172.reuse ;  /* 0x000000ac6cc87220 */ /* 0x080fe40000410000 */
[-C--:B------:R-:W-:Y:S02]  /*3a60*/  FMUL.FTZ R198, R109, R172.reuse ;  /* 0x000000ac6dc67220 */ /* 0x080fe40000410000 */
[-C--:B------:R-:W-:Y:S02]  /*3a70*/  FMUL.FTZ R196, R110, R172.reuse ;  /* 0x000000ac6ec47220 */ /* 0x080fe40000410000 */
[----:B------:R-:W-:-:S02]  /*3a80*/  FMUL.FTZ R194, R111, R172 ;  /* 0x000000ac6fc27220 */ /* 0x000fc40000410000 */
[-C--:B------:R-:W-:Y:S02]  /*3a90*/  FMUL.FTZ R192, R112, R172.reuse ;  /* 0x000000ac70c07220 */ /* 0x080fe40000410000 */
        /* <DEDUP_REMOVED lines=8> */
[----:B------:R-:W-:Y:S02]  /*3b20*/  FMUL.FTZ R174, R121, R172 ;  /* 0x000000ac79ae7220 */ /* 0x000fe40000410000 */
        /* <DEDUP_REMOVED lines=15> */
[C---:B------:R-:W-:Y:S02]  /*3c20*/  FMUL.FTZ R173, R122.reuse, R69 ;  /* 0x000000457aad7220 */ /* 0x040fe40000410000 */
[----:B------:R-:W-:Y:S01]  /*3c30*/  FMUL.FTZ R172, R122, R172 ;  /* 0x000000ac7aac7220 */ /* 0x000fe20000410000 */
[----:B------:R-:W-:Y:S06]  /*3c40*/  BAR.SYNC.DEFER_BLOCKING 0x0 ;  /* 0x0000000000007b1d */ /* 0x000fec0000010000 */
[----:B------:R-:W-:Y:S05]  /*3c50*/  @P0 BRA `(.L_x_5) ;  /* 0x00000cf000000947 */ /* 0x000fea0003800000 */
[----:B--2---:R-:W-:-:S05]  /*3c60*/  IMAD R216, R8, 0x50, RZ ;  /* 0x0000005008d87824 */ /* 0x004fca00078e02ff */
[----:B------:R-:W-:Y:S04]  /*3c70*/  LDS.128 R64, [R216+0x1100] ;  /* 0x00110000d8407984 */ /* 0x000fe80000000c00 */
[----:B0-----:R-:W0:Y:S04]  /*3c80*/  LDS.128 R68, [R216+0x1110] ;  /* 0x00111000d8447984 */ /* 0x001e280000000c00 */
[----:B------:R-:W2:Y:S04]  /*3c90*/  LDS.128 R72, [R216+0x1120] ;  /* 0x00112000d8487984 */ /* 0x000ea80000000c00 */
[----:B------:R-:W3:Y:S01]  /*3ca0*/  LDS.128 R76, [R216+0x1130] ;  /* 0x00113000d84c7984 */ /* 0x000ee20000000c00 */
[----:B0-----:R-:W-:-:S02]  /*3cb0*/  FMUL.FTZ R218, R66, R69 ;  /* 0x0000004542da7220 */ /* 0x001fc40000410000 */
[CC--:B------:R-:W-:Y:S02]  /*3cc0*/  FMUL.FTZ R217, R67.reuse, R69.reuse ;  /* 0x0000004543d97220 */ /* 0x0c0fe40000410000 */
[-C--:B------:R-:W-:Y:S02]  /*3cd0*/  FFMA.FTZ R218, R67, R68.reuse, R218 ;  /* 0x0000004443da7223 */ /* 0x080fe400000100da */
[----:B------:R-:W-:Y:S02]  /*3ce0*/  FFMA.FTZ R217, R66, R68, -R217 ;  /* 0x0000004442d97223 */ /* 0x000fe400000108d9 */
[----:B------:R-:W-:Y:S02]  /*3cf0*/  FADD.FTZ R71, R71, R218 ;  /* 0x000000da47477221 */ /* 0x000fe40000010000 */
[----:B------:R-:W-:Y:S02]  /*3d00*/  FADD.FTZ R70, R70, R217 ;  /* 0x000000d946467221 */ /* 0x000fe40000010000 */
[----:B------:R-:W-:-:S02]  /*3d10*/  FMUL.FTZ R67, R65, R69 ;  /* 0x0000004541437220 */ /* 0x000fc40000410000 */
[C---:B------:R-:W-:Y:S02]  /*3d20*/  FMUL.FTZ R69, R64.reuse, R69 ;  /* 0x0000004540457220 */ /* 0x040fe40000410000 */
[C---:B--2---:R-:W-:Y:S02]  /*3d30*/  FMUL.FTZ R217, R73.reuse, R71 ;  /* 0x0000004749d97220 */ /* 0x044fe40000410000 */
[----:B------:R-:W-:Y:S02]  /*3d40*/  FMUL.FTZ R66, R73, R70 ;  /* 0x0000004649427220 */ /* 0x000fe40000410000 */
[-C--:B------:R-:W-:Y:S02]  /*3d50*/  FFMA.FTZ R67, R64, R68.reuse, -R67 ;  /* 0x0000004440437223 */ /* 0x080fe40000010843 */
[----:B------:R-:W-:Y:S02]  /*3d60*/  FFMA.FTZ R69, R65, R68, R69 ;  /* 0x0000004441457223 */ /* 0x000fe40000010045 */
[----:B------:R-:W-:-:S02]  /*3d70*/  FFMA.FTZ R217, R72, R70, -R217 ;  /* 0x0000004648d97223 */ /* 0x000fc400000108d9 */
[----:B------:R-:W-:Y:S02]  /*3d80*/  FFMA.FTZ R66, R72, R71, R66 ;  /* 0x0000004748427223 */ /* 0x000fe40000010042 */
[C---:B------:R-:W-:Y:S02]  /*3d90*/  FMUL.FTZ R64, R73.reuse, R67 ;  /* 0x0000004349407220 */ /* 0x040fe40000410000 */
[-C--:B------:R-:W-:Y:S02]  /*3da0*/  FMUL.FTZ R73, R73, R69.reuse ;  /* 0x0000004549497220 */ /* 0x080fe40000410000 */
[----:B------:R-:W-:Y:S02]  /*3db0*/  FADD.FTZ R74, R74, R217 ;  /* 0x000000d94a4a7221 */ /* 0x000fe40000010000 */
[----:B------:R-:W-:Y:S02]  /*3dc0*/  FADD.FTZ R66, R75, R66 ;  /* 0x000000424b427221 */ /* 0x000fe40000010000 */
[----:B------:R-:W-:-:S02]  /*3dd0*/  FFMA.FTZ R64, R72, R69, R64 ;  /* 0x0000004548407223 */ /* 0x000fc40000010040 */
[----:B------:R-:W-:Y:S02]  /*3de0*/  FFMA.FTZ R73, R72, R67, -R73 ;  /* 0x0000004348497223 */ /* 0x000fe40000010849 */
[C---:B---3--:R-:W-:Y:S02]  /*3df0*/  FMUL.FTZ R69, R77.reuse, R74 ;  /* 0x0000004a4d457220 */ /* 0x048fe40000410000 */
[C---:B------:R-:W-:Y:S02]  /*3e00*/  FMUL.FTZ R67, R77.reuse, R66 ;  /* 0x000000424d437220 */ /* 0x040fe40000410000 */
[C---:B------:R-:W-:Y:S02]  /*3e10*/  FMUL.FTZ R65, R77.reuse, R64 ;  /* 0x000000404d417220 */ /* 0x040fe40000410000 */
[----:B------:R-:W-:Y:S02]  /*3e20*/  FMUL.FTZ R77, R77, R73 ;  /* 0x000000494d4d7220 */ /* 0x000fe40000410000 */
[----:B------:R-:W-:-:S02]  /*3e30*/  FFMA.FTZ R68, R76, R66, R69 ;  /* 0x000000424c447223 */ /* 0x000fc40000010045 */
[C---:B------:R-:W-:Y:S02]  /*3e40*/  FFMA.FTZ R67, R76.reuse, R74, -R67 ;  /* 0x0000004a4c437223 */ /* 0x040fe40000010843 */
[C---:B------:R-:W-:Y:S02]  /*3e50*/  FFMA.FTZ R66, R76.reuse, R73, -R65 ;  /* 0x000000494c427223 */ /* 0x040fe40000010841 */
[----:B------:R-:W-:Y:S02]  /*3e60*/  FFMA.FTZ R76, R76, R64, R77 ;  /* 0x000000404c4c7223 */ /* 0x000fe4000001004d */
[----:B------:R-:W-:Y:S02]  /*3e70*/  FADD.FTZ R79, R79, R68 ;  /* 0x000000444f4f7221 */ /* 0x000fe40000010000 */
[----:B------:R-:W-:Y:S01]  /*3e80*/  FADD.FTZ R78, R78, R67 ;  /* 0x000000434e4e7221 */ /* 0x000fe20000010000 */
[----:B------:R-:W-:Y:S05]  /*3e90*/  BRA.DIV ~URZ, `(.L_x_6) ;  /* 0x000066d27f007947 */ /* 0x000fea000b800000 */
[----:B------:R0:W2:Y:S02]  /*3ea0*/  SHFL.UP PT, R71, R66, 0x1, RZ ;  /* 0x0420000042477989 */ /* 0x0000a400000e00ff */
.L_x_50:
[----:B------:R-:W-:Y:S05]  /*3eb0*/  BRA.DIV ~URZ, `(.L_x_7) ;  /* 0x000067327f007947 */ /* 0x000fea000b800000 */
[----:B------:R-:W3:Y:S01]  /*3ec0*/  SHFL.UP PT, R67, R78, 0x1, RZ ;  /* 0x042000004e437989 */ /* 0x000ee200000e00ff */
[----:B------:R-:W-:Y:S01]  /*3ed0*/  ISETP.GE.AND P0, PT, R9, 0x1, PT ;  /* 0x000000010900780c */ /* 0x000fe20003f06270 */
[----:B--2---:R-:W-:-:S02]  /*3ee0*/  FMUL.FTZ R70, R76, R71 ;  /* 0x000000474c467220 */ /* 0x004fc40000410000 */
[----:B------:R-:W2:Y:S04]  /*3ef0*/  SHFL.UP PT, R69, R79, 0x1, RZ ;  /* 0x042000004f457989 */ /* 0x000ea800000e00ff */
[----:B------:R-:W4:Y:S01]  /*3f00*/  SHFL.UP PT, R65, R76, 0x1, RZ ;  /* 0x042000004c417989 */ /* 0x000f2200000e00ff */
[C---:B---3--:R-:W-:Y:S02]  /*3f10*/  FMUL.FTZ R68, R76.reuse, R67 ;  /* 0x000000434c447220 */ /* 0x048fe40000410000 */
[-C--:B--2---:R-:W-:Y:S02]  /*3f20*/  FMUL.FTZ R64, R76, R69.reuse ;  /* 0x000000454c407220 */ /* 0x084fe40000410000 */
[C---:B------:R-:W-:Y:S02]  /*3f30*/  FFMA.FTZ R68, R66.reuse, R69, R68 ;  /* 0x0000004542447223 */ /* 0x040fe40000010044 */
[----:B----4-:R-:W-:-:S02]  /*3f40*/  FFMA.FTZ R69, R66, R65, R70 ;  /* 0x0000004142457223 */ /* 0x010fc40000010046 */
[----:B------:R-:W-:Y:S02]  /*3f50*/  FFMA.FTZ R67, R66, R67, -R64 ;  /* 0x0000004342437223 */ /* 0x000fe40000010840 */
[C---:B------:R-:W-:Y:S01]  /*3f60*/  FMUL.FTZ R65, R76.reuse, R65 ;  /* 0x000000414c417220 */ /* 0x040fe20000410000 */
[----:B------:R-:W-:Y:S01]  /*3f70*/  FSEL R69, R76, R69, !P0 ;  /* 0x000000454c457208 */ /* 0x000fe20004000000 */
[----:B------:R-:W-:Y:S02]  /*3f80*/  @P0 FADD.FTZ R79, R79, R68 ;  /* 0x000000444f4f0221 */ /* 0x000fe40000010000 */
[----:B------:R-:W-:Y:S02]  /*3f90*/  @P0 FADD.FTZ R78, R78, R67 ;  /* 0x000000434e4e0221 */ /* 0x000fe40000010000 */
[----:B0-----:R-:W-:Y:S01]  /*3fa0*/  @P0 FFMA.FTZ R66, R66, R71, -R65 ;  /* 0x0000004742420223 */ /* 0x001fe20000010841 */
[----:B------:R-:W0:Y:S01]  /*3fb0*/  SHFL.UP PT, R68, R79, 0x2, RZ ;  /* 0x044000004f447989 */ /* 0x000e2200000e00ff */
[----:B------:R-:W-:-:S03]  /*3fc0*/  ISETP.GE.AND P0, PT, R9, 0x2, PT ;  /* 0x000000020900780c */ /* 0x000fc60003f06270 */
[----:B------:R-:W2:Y:S04]  /*3fd0*/  SHFL.UP PT, R67, R78, 0x2, RZ ;  /* 0x044000004e437989 */ /* 0x000ea800000e00ff */
[----:B------:R-:W3:Y:S04]  /*3fe0*/  SHFL.UP PT, R64, R66, 0x2, RZ ;  /* 0x0440000042407989 */ /* 0x000ee800000e00ff */
[----:B------:R-:W4:Y:S01]  /*3ff0*/  SHFL.UP PT, R65, R69, 0x2, RZ ;  /* 0x0440000045417989 */ /* 0x000f2200000e00ff */
[C---:B0-----:R-:W-:Y:S02]  /*4000*/  FMUL.FTZ R71, R69.reuse, R68 ;  /* 0x0000004445477220 */ /* 0x041fe40000410000 */
[----:B--2---:R-:W-:-:S02]  /*4010*/  FMUL.FTZ R73, R69, R67 ;  /* 0x0000004345497220 */ /* 0x004fc40000410000 */
[C---:B------:R-:W-:Y:S02]  /*4020*/  FFMA.FTZ R71, R66.reuse, R67, -R71 ;  /* 0x0000004342477223 */ /* 0x040fe40000010847 */
[C---:B---3--:R-:W-:Y:S02]  /*4030*/  FMUL.FTZ R70, R69.reuse, R64 ;  /* 0x0000004045467220 */ /* 0x048fe40000410000 */
[C---:B------:R-:W-:Y:S02]  /*4040*/  FFMA.FTZ R68, R66.reuse, R68, R73 ;  /* 0x0000004442447223 */ /* 0x040fe40000010049 */
[-C--:B----4-:R-:W-:Y:S02]  /*4050*/  FMUL.FTZ R67, R69, R65.reuse ;  /* 0x0000004145437220 */ /* 0x090fe40000410000 */
[----:B------:R-:W-:Y:S02]  /*4060*/  FFMA.FTZ R70, R66, R65, R70 ;  /* 0x0000004142467223 */ /* 0x000fe40000010046 */
[----:B------:R-:W-:-:S02]  /*4070*/  @P0 FADD.FTZ R78, R78, R71 ;  /* 0x000000474e4e0221 */ /* 0x000fc40000010000 */
[----:B------:R-:W-:Y:S01]  /*4080*/  @P0 FFMA.FTZ R66, R66, R64, -R67 ;  /* 0x0000004042420223 */ /* 0x000fe20000010843 */
[----:B------:R-:W-:Y:S01]  /*4090*/  FSEL R70, R69, R70, !P0 ;  /* 0x0000004645467208 */ /* 0x000fe20004000000 */
[----:B------:R-:W-:Y:S01]  /*40a0*/  @P0 FADD.FTZ R79, R79, R68 ;  /* 0x000000444f4f0221 */ /* 0x000fe20000010000 */
[----:B------:R-:W0:Y:S01]  /*40b0*/  SHFL.UP PT, R69, R78, 0x4, RZ ;  /* 0x048000004e457989 */ /* 0x000e2200000e00ff */
[----:B------:R-:W-:-:S03]  /*40c0*/  ISETP.GE.AND P0, PT, R9, 0x4, PT ;  /* 0x000000040900780c */ /* 0x000fc60003f06270 */
[----:B------:R-:W2:Y:S04]  /*40d0*/  SHFL.UP PT, R65, R66, 0x4, RZ ;  /* 0x0480000042417989 */ /* 0x000ea800000e00ff */
[----:B------:R-:W3:Y:S04]  /*40e0*/  SHFL.UP PT, R71, R79, 0x4, RZ ;  /* 0x048000004f477989 */ /* 0x000ee800000e00ff */
[----:B------:R-:W4:Y:S01]  /*40f0*/  SHFL.UP PT, R67, R70, 0x4, RZ ;  /* 0x0480000046437989 */ /* 0x000f2200000e00ff */
[C---:B0-----:R-:W-:Y:S02]  /*4100*/  FMUL.FTZ R72, R70.reuse, R69 ;  /* 0x0000004546487220 */ /* 0x041fe40000410000 */
[----:B--2---:R-:W-:-:S02]  /*4110*/  FMUL.FTZ R64, R70, R65 ;  /* 0x0000004146407220 */ /* 0x004fc40000410000 */
[-C--:B---3--:R-:W-:Y:S02]  /*4120*/  FMUL.FTZ R68, R70, R71.reuse ;  /* 0x0000004746447220 */ /* 0x088fe40000410000 */
[C---:B------:R-:W-:Y:S02]  /*4130*/  FFMA.FTZ R72, R66.reuse, R71, R72 ;  /* 0x0000004742487223 */ /* 0x040fe40000010048 */
[-C--:B----4-:R-:W-:Y:S02]  /*4140*/  FFMA.FTZ R71, R66, R67.reuse, R64 ;  /* 0x0000004342477223 */ /* 0x090fe40000010040 */
[----:B------:R-:W-:Y:S02]  /*4150*/  FMUL.FTZ R67, R70, R67 ;  /* 0x0000004346437220 */ /* 0x000fe40000410000 */
[----:B------:R-:W-:Y:S01]  /*4160*/  FFMA.FTZ R69, R66, R69, -R68 ;  /* 0x0000004542457223 */ /* 0x000fe20000010844 */
[----:B------:R-:W-:Y:S01]  /*4170*/  FSEL R71, R70, R71, !P0 ;  /* 0x0000004746477208 */ /* 0x000fe20004000000 */
[----:B------:R-:W-:-:S02]  /*4180*/  @P0 FADD.FTZ R79, R79, R72 ;  /* 0x000000484f4f0221 */ /* 0x000fc40000010000 */
[----:B------:R-:W-:Y:S02]  /*4190*/  @P0 FFMA.FTZ R66, R66, R65, -R67 ;  /* 0x0000004142420223 */ /* 0x000fe40000010843 */
        /* <DEDUP_REMOVED lines=8> */
[CC--:B---3--:R-:W-:Y:S02]  /*4220*/  FMUL.FTZ R75, R71.reuse, R67.reuse ;  /* 0x00000043474b7220 */ /* 0x0c8fe40000410000 */
[C---:B------:R-:W-:Y:S02]  /*4230*/  FFMA.FTZ R73, R66.reuse, R67, -R70 ;  /* 0x0000004342497223 */ /* 0x040fe40000010846 */
[CC--:B----4-:R-:W-:Y:S02]  /*4240*/  FFMA.FTZ R70, R66.reuse, R65.reuse, R69 ;  /* 0x0000004142467223 */ /* 0x0d0fe40000010045 */
[C---:B------:R-:W-:Y:S02]  /*4250*/  FMUL.FTZ R67, R71.reuse, R65 ;  /* 0x0000004147437220 */ /* 0x040fe40000410000 */
[C---:B------:R-:W-:Y:S01]  /*4260*/  FFMA.FTZ R68, R66.reuse, R68, R75 ;  /* 0x0000004442447223 */ /* 0x040fe2000001004b */
[----:B------:R-:W-:Y:S01]  /*4270*/  FSEL R71, R71, R70, !P0 ;  /* 0x0000004647477208 */ /* 0x000fe20004000000 */
[----:B------:R-:W-:-:S02]  /*4280*/  @P0 FFMA.FTZ R66, R66, R64, -R67 ;  /* 0x0000004042420223 */ /* 0x000fc40000010843 */
[----:B------:R-:W-:Y:S02]  /*4290*/  @P0 FADD.FTZ R79, R79, R68 ;  /* 0x000000444f4f0221 */ /* 0x000fe40000010000 */
[----:B------:R-:W-:Y:S01]  /*42a0*/  @P0 FADD.FTZ R78, R78, R73 ;  /* 0x000000494e4e0221 */ /* 0x000fe20000010000 */
[----:B------:R0:W2:Y:S04]  /*42b0*/  SHFL.UP PT, R74, R66, 0x10, RZ ;  /* 0x06000000424a7989 */ /* 0x0000a800000e00ff */
[----:B------:R0:W3:Y:S01]  /*42c0*/  SHFL.UP PT, R67, R79, 0x10, RZ ;  /* 0x060000004f437989 */ /* 0x0000e200000e00ff */
[----:B------:R-:W-:-:S03]  /*42d0*/  MOV R72, R78 ;  /* 0x0000004e00487202 */ /* 0x000fc60000000f00 */
[----:B------:R0:W4:Y:S04]  /*42e0*/  SHFL.UP PT, R218, R78, 0x10, RZ ;  /* 0x060000004eda7989 */ /* 0x00012800000e00ff */
[----:B------:R0:W1:Y:S02]  /*42f0*/  SHFL.UP PT, R76, R71, 0x10, RZ ;  /* 0x06000000474c7989 */ /* 0x00006400000e00ff */
.L_x_51:
[----:B------:R-:W-:Y:S01]  /*4300*/  MOV R75, R66 ;  /* 0x00000042004b7202 */ /* 0x000fe20000000f00 */
[-C--:B---3--:R-:W-:Y:S01]  /*4310*/  FMUL.FTZ R69, R67, R71.reuse ;  /* 0x0000004743457220 */ /* 0x088fe20000410000 */
[----:B------:R-:W-:Y:S01]  /*4320*/  ISETP.GE.AND P0, PT, R9, 0x10, PT ;  /* 0x000000100900780c */ /* 0x000fe20003f06270 */
[----:B--2---:R-:W-:Y:S01]  /*4330*/  FMUL.FTZ R65, R74, R71 ;  /* 0x000000474a417220 */ /* 0x004fe20000410000 */
[----:B------:R-:W-:Y:S01]  /*4340*/  MOV R73, R79 ;  /* 0x0000004f00497202 */ /* 0x000fe20000000f00 */
[C---:B----4-:R-:W-:Y:S02]  /*4350*/  FFMA.FTZ R69, R218.reuse, R75, -R69 ;  /* 0x0000004bda457223 */ /* 0x050fe40000010845 */
[----:B------:R-:W-:-:S02]  /*4360*/  FMUL.FTZ R218, R218, R71 ;  /* 0x00000047dada7220 */ /* 0x000fc40000410000 */
[C---:B-1----:R-:W-:Y:S02]  /*4370*/  FFMA.FTZ R64, R76.reuse, R75, R65 ;  /* 0x0000004b4c407223 */ /* 0x042fe40000010041 */
[----:B------:R-:W-:Y:S02]  /*4380*/  FMUL.FTZ R65, R76, R71 ;  /* 0x000000474c417220 */ /* 0x000fe40000410000 */
[-C--:B------:R-:W-:Y:S01]  /*4390*/  FFMA.FTZ R218, R67, R75.reuse, R218 ;  /* 0x0000004b43da7223 */ /* 0x080fe200000100da */
[----:B------:R-:W-:Y:S01]  /*43a0*/  FSEL R77, R71, R64, !P0 ;  /* 0x00000040474d7208 */ /* 0x000fe20004000000 */
[----:B------:R-:W-:Y:S02]  /*43b0*/  @P0 FFMA.FTZ R75, R74, R75, -R65 ;  /* 0x0000004b4a4b0223 */ /* 0x000fe40000010841 */
[----:B------:R-:W-:Y:S02]  /*43c0*/  @P0 FADD.FTZ R72, R69, R72 ;  /* 0x0000004845480221 */ /* 0x000fe40000010000 */
[----:B------:R-:W-:Y:S01]  /*43d0*/  @P0 FADD.FTZ R73, R218, R73 ;  /* 0x00000049da490221 */ /* 0x000fe20000010000 */
[----:B------:R-:W-:Y:S05]  /*43e0*/  BRA.CONV ~URZ, `(.L_x_8) ;  /* 0x000000637f007947 */ /* 0x000fea000b800000 */
[----:B------:R-:W-:Y:S01]  /*43f0*/  HFMA2.MMA R65, -RZ, RZ, 0, 1.847743988037109375e-06 ;  /* 0x0000001fff417435 */ /* 0x000fe200000001ff */
[----:B------:R-:W-:-:S02]  /*4400*/  MOV R68, R75 ;  /* 0x0000004b00447202 */ /* 0x000fc40000000f00 */
[----:B------:R-:W-:Y:S02]  /*4410*/  MOV R67, 0x1f ;  /* 0x0000001f00437802 */ /* 0x000fe40000000f00 */
[----:B------:R-:W-:Y:S02]  /*4420*/  MOV R64, 0xffffffff ;  /* 0xffffffff00407802 */ /* 0x000fe40000000f00 */
[----:B0-----:R-:W-:Y:S02]  /*4430*/  MOV R66, 0x4450 ;  /* 0x0000445000427802 */ /* 0x001fe40000000f00 */
[----:B-----5:R-:W-:Y:S05]  /*4440*/  CALL.REL.NOINC `($__internal_1_$__cuda_sm70_shflsync_idx_p) ;  /* 0x00007f8000007944 */ /* 0x020fea0003c00000 */
.L_x_8:
[----:B------:R-:W-:Y:S05]  /*4450*/  BRA.CONV ~URZ, `(.L_x_9) ;  /* 0x000000637f007947 */ /* 0x000fea000b800000 */
[----:B-1----:R-:W-:Y:S01]  /*4460*/  HFMA2.MMA R65, -RZ, RZ, 0, 1.847743988037109375e-06 ;  /* 0x0000001fff417435 */ /* 0x002fe200000001ff */
[----:B0-----:R-:W-:Y:S02]  /*4470*/  MOV R68, R77 ;  /* 0x0000004d00447202 */ /* 0x001fe40000000f00 */
[----:B------:R-:W-:Y:S02]  /*4480*/  MOV R67, 0x1f ;  /* 0x0000001f00437802 */ /* 0x000fe40000000f00 */
[----:B------:R-:W-:Y:S02]  /*4490*/  MOV R64, 0xffffffff ;  /* 0xffffffff00407802 */ /* 0x000fe40000000f00 */
[----:B------:R-:W-:-:S02]  /*44a0*/  MOV R66, 0x44c0 ;  /* 0x000044c000427802 */ /* 0x000fc40000000f00 */
[----:B-----5:R-:W-:Y:S05]  /*44b0*/  CALL.REL.NOINC `($__internal_1_$__cuda_sm70_shflsync_idx_p) ;  /* 0x00007f1000007944 */ /* 0x020fea0003c00000 */
.L_x_9:
[----:B------:R-:W-:Y:S05]  /*44c0*/  BRA.CONV ~URZ, `(.L_x_10) ;  /* 0x000000637f007947 */ /* 0x000fea000b800000 */
[----:B-1----:R-:W-:Y:S01]  /*44d0*/  HFMA2.MMA R65, -RZ, RZ, 0, 1.847743988037109375e-06 ;  /* 0x0000001fff417435 */ /* 0x002fe200000001ff */
[----:B0-----:R-:W-:-:S02]  /*44e0*/  MOV R68, R72 ;  /* 0x0000004800447202 */ /* 0x001fc40000000f00 */
[----:B------:R-:W-:Y:S02]  /*44f0*/  MOV R67, 0x1f ;  /* 0x0000001f00437802 */ /* 0x000fe40000000f00 */
[----:B------:R-:W-:Y:S02]  /*4500*/  MOV R64, 0xffffffff ;  /* 0xffffffff00407802 */ /* 0x000fe40000000f00 */
[----:B------:R-:W-:Y:S02]  /*4510*/  MOV R66, 0x4530 ;  /* 0x0000453000427802 */ /* 0x000fe40000000f00 */
[----:B-----5:R-:W-:Y:S05]  /*4520*/  CALL.REL.NOINC `($__internal_1_$__cuda_sm70_shflsync_idx_p) ;  /* 0x00007ea000007944 */ /* 0x020fea0003c00000 */
.L_x_10:
[----:B------:R-:W-:Y:S05]  /*4530*/  BRA.CONV ~URZ, `(.L_x_11) ;  /* 0x000000637f007947 */ /* 0x000fea000b800000 */
[----:B-1----:R-:W-:Y:S01]  /*4540*/  HFMA2.MMA R65, -RZ, RZ, 0, 1.847743988037109375e-06 ;  /* 0x0000001fff417435 */ /* 0x002fe200000001ff */
[----:B0-----:R-:W-:Y:S02]  /*4550*/  MOV R68, R73 ;  /* 0x0000004900447202 */ /* 0x001fe40000000f00 */
[----:B------:R-:W-:Y:S02]  /*4560*/  MOV R67, 0x1f ;  /* 0x0000001f00437802 */ /* 0x000fe40000000f00 */
[----:B------:R-:W-:Y:S02]  /*4570*/  MOV R64, 0xffffffff ;  /* 0xffffffff00407802 */ /* 0x000fe40000000f00 */
[----:B------:R-:W-:-:S02]  /*4580*/  MOV R66, 0x45a0 ;  /* 0x000045a000427802 */ /* 0x000fc40000000f00 */
[----:B-----5:R-:W-:Y:S05]  /*4590*/  CALL.REL.NOINC `($__internal_1_$__cuda_sm70_shflsync_idx_p) ;  /* 0x00007e3000007944 */ /* 0x020fea0003c00000 */
.L_x_11:
[----:B------:R-:W-:Y:S05]  /*45a0*/  BRA.DIV ~URZ, `(.L_x_12) ;  /* 0x00006ba27f007947 */ /* 0x000fea000b800000 */
[----:B0----5:R0:W2:Y:S04]  /*45b0*/  SHFL.IDX PT, R79, R60, RZ, 0x1f ;  /* 0x00001fff3c4f7589 */ /* 0x0210a800000e0000 */
[----:B------:R0:W3:Y:S04]  /*45c0*/  SHFL.IDX PT, R217, R61, RZ, 0x1f ;  /* 0x00001fff3dd97589 */ /* 0x0000e800000e0000 */
[----:B------:R0:W4:Y:S04]  /*45d0*/  SHFL.IDX PT, R218, R62, RZ, 0x1f ;  /* 0x00001fff3eda7589 */ /* 0x00012800000e0000 */
[----:B------:R0:W1:Y:S04]  /*45e0*/  SHFL.IDX PT, R71, R63, RZ, 0x1f ;  /* 0x00001fff3f477589 */ /* 0x00006800000e0000 */
[----:B------:R0:W0:Y:S04]  /*45f0*/  SHFL.UP PT, R76, R75, 0x1, RZ ;  /* 0x042000004b4c7989 */ /* 0x00002800000e00ff */
[----:B------:R-:W0:Y:S04]  /*4600*/  SHFL.UP PT, R77, R77, 0x1, RZ ;  /* 0x042000004d4d7989 */ /* 0x000e2800000e00ff */
[----:B------:R0:W0:Y:S04]  /*4610*/  SHFL.UP PT, R69, R72, 0x1, RZ ;  /* 0x0420000048457989 */ /* 0x00002800000e00ff */
[----:B------:R0:W0:Y:S02]  /*4620*/  SHFL.UP PT, R78, R73, 0x1, RZ ;  /* 0x04200000494e7989 */ /* 0x00002400000e00ff */
.L_x_52:
[----:B0-23--:R-:W0:Y:S01]  /*4630*/  LDS.128 R72, [R216+0x1100] ;  /* 0x00110000d8487984 */ /* 0x00de220000000c00 */
[----:B----4-:R-:W-:Y:S01]  /*4640*/  MOV R70, R218 ;  /* 0x000000da00467202 */ /* 0x010fe20000000f00 */
[----:B-1----:R-:W-:-:S02]  /*4650*/  FMUL.FTZ R219, R71, R77 ;  /* 0x0000004d47db7220 */ /* 0x002fc40000410000 */
[----:B------:R-:W1:Y:S02]  /*4660*/  LDS.128 R60, [R216+0x1110] ;  /* 0x00111000d83c7984 */ /* 0x000e640000000c00 */
[C---:B------:R-:W-:Y:S02]  /*4670*/  FMUL.FTZ R218, R70.reuse, R77 ;  /* 0x0000004d46da7220 */ /* 0x040fe40000410000 */
[----:B------:R-:W2:Y:S01]  /*4680*/  LDS.128 R64, [R216+0x1120] ;  /* 0x00112000d8407984 */ /* 0x000ea20000000c00 */
[-C--:B------:R-:W-:Y:S02]  /*4690*/  FFMA.FTZ R68, R70, R76.reuse, -R219 ;  /* 0x0000004c46447223 */ /* 0x080fe400000108db */
[----:B------:R-:W-:Y:S02]  /*46a0*/  FFMA.FTZ R219, R71, R76, R218 ;  /* 0x0000004c47db7223 */ /* 0x000fe400000100da */
[----:B------:R-:W-:Y:S01]  /*46b0*/  @P1 FADD.FTZ R70, R68, R69 ;  /* 0x0000004544461221 */ /* 0x000fe20000010000 */
[----:B------:R-:W-:Y:S01]  /*46c0*/  MOV R69, R217 ;  /* 0x000000d900457202 */ /* 0x000fe20000000f00 */
[----:B------:R-:W-:Y:S01]  /*46d0*/  @P1 FADD.FTZ R71, R219, R78 ;  /* 0x0000004edb471221 */ /* 0x000fe20000010000 */
[----:B------:R-:W-:-:S03]  /*46e0*/  MOV R68, R79 ;  /* 0x0000004f00447202 */ /* 0x000fc60000000f00 */
[CC--:B------:R-:W-:Y:S02]  /*46f0*/  FMUL.FTZ R79, R69.reuse, R77.reuse ;  /* 0x0000004d454f7220 */ /* 0x0c0fe40000410000 */
[C---:B------:R-:W-:Y:S02]  /*4700*/  FMUL.FTZ R77, R68.reuse, R77 ;  /* 0x0000004d444d7220 */ /* 0x040fe40000410000 */
[-C--:B------:R-:W-:Y:S02]  /*4710*/  @P1 FFMA.FTZ R68, R68, R76.reuse, -R79 ;  /* 0x0000004c44441223 */ /* 0x080fe4000001084f */
[----:B------:R-:W-:-:S05]  /*4720*/  @P1 FFMA.FTZ R69, R69, R76, R77 ;  /* 0x0000004c45451223 */ /* 0x000fca000001004d */
[----:B------:R3:W-:Y:S01]  /*4730*/  STS.128 [R216+0x1100], R68 ;  /* 0x00110044d8007388 */ /* 0x0007e20000000c00 */
[CC--:B0-----:R-:W-:Y:S02]  /*4740*/  FMUL.FTZ R217, R73.reuse, R71.reuse ;  /* 0x0000004749d97220 */ /* 0x0c1fe40000410000 */
[-C--:B------:R-:W-:Y:S02]  /*4750*/  FMUL.FTZ R78, R73, R70.reuse ;  /* 0x00000046494e7220 */ /* 0x080fe40000410000 */
[C---:B------:R-:W-:Y:S02]  /*4760*/  FFMA.FTZ R217, R72.reuse, R70, -R217 ;  /* 0x0000004648d97223 */ /* 0x040fe400000108d9 */
[----:B------:R-:W-:Y:S02]  /*4770*/  FFMA.FTZ R78, R72, R71, R78 ;  /* 0x00000047484e7223 */ /* 0x000fe4000001004e */
[----:B------:R-:W-:Y:S02]  /*4780*/  FADD.FTZ R74, R74, R217 ;  /* 0x000000d94a4a7221 */ /* 0x000fe40000010000 */
[----:B------:R-:W-:-:S02]  /*4790*/  FADD.FTZ R75, R75, R78 ;  /* 0x0000004e4b4b7221 */ /* 0x000fc40000010000 */
[----:B------:R-:W-:Y:S02]  /*47a0*/  FMUL.FTZ R76, R73, R68 ;  /* 0x00000044494c7220 */ /* 0x000fe40000410000 */
[----:B-1----:R-:W-:Y:S02]  /*47b0*/  FMUL.FTZ R78, R61, R74 ;  /* 0x0000004a3d4e7220 */ /* 0x002fe40000410000 */
[----:B------:R-:W-:Y:S02]  /*47c0*/  FMUL.FTZ R77, R73, R69 ;  /* 0x00000045494d7220 */ /* 0x000fe40000410000 */
[----:B------:R-:W-:Y:S02]  /*47d0*/  FMUL.FTZ R79, R61, R75 ;  /* 0x0000004b3d4f7220 */ /* 0x000fe40000410000 */
[----:B------:R-:W-:Y:S02]  /*47e0*/  FFMA.FTZ R73, R72, R69, R76 ;  /* 0x0000004548497223 */ /* 0x000fe4000001004c */
[----:B------:R-:W-:-:S02]  /*47f0*/  FFMA.FTZ R78, R60, R75, R78 ;  /* 0x0000004b3c4e7223 */ /* 0x000fc4000001004e */
[----:B------:R-:W-:Y:S02]  /*4800*/  FFMA.FTZ R72, R72, R68, -R77 ;  /* 0x0000004448487223 */ /* 0x000fe4000001084d */
[----:B------:R-:W-:Y:S02]  /*4810*/  FFMA.FTZ R217, R60, R74, -R79 ;  /* 0x0000004a3cd97223 */ /* 0x000fe4000001084f */
[----:B------:R-:W-:Y:S01]  /*4820*/  FMUL.FTZ R77, R61, R73 ;  /* 0x000000493d4d7220 */ /* 0x000fe20000410000 */
[----:B------:R3:W-:Y:S01]  /*4830*/  STS.128 [R216+0x1110], R72 ;  /* 0x00111048d8007388 */ /* 0x0007e20000000c00 */
[----:B------:R-:W-:Y:S02]  /*4840*/  FADD.FTZ R79, R63, R78 ;  /* 0x0000004e3f4f7221 */ /* 0x000fe40000010000 */
[----:B------:R-:W-:Y:S02]  /*4850*/  FMUL.FTZ R61, R61, R72 ;  /* 0x000000483d3d7220 */ /* 0x000fe40000410000 */
[----:B------:R-:W-:-:S02]  /*4860*/  FADD.FTZ R78, R62, R217 ;  /* 0x000000d93e4e7221 */ /* 0x000fc40000010000 */
[C---:B------:R-:W-:Y:S02]  /*4870*/  FFMA.FTZ R76, R60.reuse, R72, -R77 ;  /* 0x000000483c4c7223 */ /* 0x040fe4000001084d */
[----:B------:R-:W-:Y:S02]  /*4880*/  FFMA.FTZ R77, R60, R73, R61 ;  /* 0x000000493c4d7223 */ /* 0x000fe4000001003d */
[C---:B--2---:R-:W-:Y:S02]  /*4890*/  FMUL.FTZ R63, R65.reuse, R79 ;  /* 0x0000004f413f7220 */ /* 0x044fe40000410000 */
[C---:B------:R-:W-:Y:S01]  /*48a0*/  FMUL.FTZ R62, R65.reuse, R78 ;  /* 0x0000004e413e7220 */ /* 0x040fe20000410000 */
[----:B------:R3:W-:Y:S01]  /*48b0*/  STS.128 [R216+0x1120], R76 ;  /* 0x0011204cd8007388 */ /* 0x0007e20000000c00 */
[C---:B------:R-:W-:Y:S02]  /*48c0*/  FMUL.FTZ R60, R65.reuse, R76 ;  /* 0x0000004c413c7220 */ /* 0x040fe40000410000 */
[----:B------:R-:W-:-:S02]  /*48d0*/  FMUL.FTZ R61, R65, R77 ;  /* 0x0000004d413d7220 */ /* 0x000fc40000410000 */
[C---:B------:R-:W-:Y:S02]  /*48e0*/  FFMA.FTZ R63, R64.reuse, R78, -R63 ;  /* 0x0000004e403f7223 */ /* 0x040fe4000001083f */
[C---:B------:R-:W-:Y:S02]  /*48f0*/  FFMA.FTZ R62, R64.reuse, R79, R62 ;  /* 0x0000004f403e7223 */ /* 0x040fe4000001003e */
[C---:B------:R-:W-:Y:S02]  /*4900*/  FFMA.FTZ R65, R64.reuse, R77, R60 ;  /* 0x0000004d40417223 */ /* 0x040fe4000001003c */
[----:B------:R-:W-:Y:S02]  /*4910*/  FFMA.FTZ R64, R64, R76, -R61 ;  /* 0x0000004c40407223 */ /* 0x000fe4000001083d */
[----:B------:R-:W-:Y:S02]  /*4920*/  FADD.FTZ R66, R66, R63 ;  /* 0x0000003f42427221 */ /* 0x000fe40000010000 */
[----:B------:R-:W-:-:S05]  /*4930*/  FADD.FTZ R67, R67, R62 ;  /* 0x0000003e43437221 */ /* 0x000fca0000010000 */
[----:B------:R3:W-:Y:S02]  /*4940*/  STS.128 [R216+0x1130], R64 ;  /* 0x00113040d8007388 */ /* 0x0007e40000000c00 */
.L_x_5:
[----:B--2---:R-:W-:Y:S05]  /*4950*/  BSYNC B0 ;  /* 0x0000000000007941 */ /* 0x004fea0003800000 */
.L_x_4:
[----:B------:R-:W-:Y:S01]  /*4960*/  WARPSYNC 0xffffffff ;  /* 0xffffffff00007948 */ /* 0x000fe20003800000 */
[----:B------:R-:W-:Y:S01]  /*4970*/  BAR.SYNC.DEFER_BLOCKING 0x0 ;  /* 0x0000000000007b1d */ /* 0x000fe20000010000 */
[-C--:B-----5:R-:W-:Y:S01]  /*4980*/  FMUL.FTZ R60, R162, R172.reuse ;  /* 0x000000aca23c7220 */ /* 0x0a0fe20000410000 */
[----:B------:R-:W-:Y:S01]  /*4990*/  LOP3.LUT P0, RZ, R8, 0x1f, RZ, 0xc0, !PT ;  /* 0x0000001f08ff7812 */ /* 0x000fe2000780c0ff */
[C---:B------:R-:W-:Y:S02]  /*49a0*/  FMUL.FTZ R61, R161.reuse, R172 ;  /* 0x000000aca13d7220 */ /* 0x040fe40000410000 */
[-C--:B------:R-:W-:Y:S01]  /*49b0*/  FFMA.FTZ R60, R161, R173.reuse, -R60 ;  /* 0x000000ada13c7223 */ /* 0x080fe2000001083c */
[----:B------:R-:W-:Y:S01]  /*49c0*/  ISETP.GE.OR P0, PT, R12, c[0x0][0x174], P0 ;  /* 0x00005d000c007a0c */ /* 0x000fe20000706670 */
[----:B------:R-:W-:Y:S01]  /*49d0*/  FFMA.FTZ R63, -R162, R173, -R61 ;  /* 0x000000ada23f7223 */ /* 0x000fe2000001093d */
[----:B------:R-:W-:Y:S01]  /*49e0*/  BSSY B0, `(.L_x_13) ;  /* 0x00001d7000007945 */ /* 0x000fe20003800000 */
[----:B---3--:R-:W-:-:S02]  /*49f0*/  FADD.FTZ R65, R175, R60 ;  /* 0x0000003caf417221 */ /* 0x008fc40000010000 */
[----:B-1----:R-:W-:Y:S02]  /*4a00*/  FMUL.FTZ R62, R162, R99 ;  /* 0x00000063a23e7220 */ /* 0x002fe40000410000 */
[----:B------:R-:W-:Y:S02]  /*4a10*/  FADD.FTZ R63, -R174, R63 ;  /* 0x0000003fae3f7221 */ /* 0x000fe40000010100 */
[----:B------:R-:W-:Y:S02]  /*4a20*/  FMUL.FTZ R66, R160, -R65 ;  /* 0x80000041a0427220 */ /* 0x000fe40000410000 */
[-C--:B------:R-:W-:Y:S02]  /*4a30*/  FMUL.FTZ R64, R162, -R98.reuse ;  /* 0x80000062a2407220 */ /* 0x080fe40000410000 */
[----:B------:R-:W-:Y:S02]  /*4a40*/  FFMA.FTZ R62, R161, R98, -R62 ;  /* 0x00000062a13e7223 */ /* 0x000fe4000001083e */
[----:B0-----:R-:W-:-:S02]  /*4a50*/  FMUL.FTZ R68, R160, -R63 ;  /* 0x8000003fa0447220 */ /* 0x001fc40000410000 */
[----:B------:R-:W-:Y:S01]  /*4a60*/  FFMA.FTZ R63, R159, R63, R66 ;  /* 0x0000003f9f3f7223 */ /* 0x000fe20000010042 */
[----:B------:R-:W0:Y:S01]  /*4a70*/  LDS.64 R60, [R171.X16+0x1108] ;  /* 0x00110800ab3c7984 */ /* 0x000e22000000ca00 */
[----:B------:R-:W-:Y:S02]  /*4a80*/  FFMA.FTZ R64, R161, -R99, R64 ;  /* 0x80000063a1407223 */ /* 0x000fe40000010040 */
[----:B------:R-:W-:Y:S02]  /*4a90*/  FMUL.FTZ R66, R160, -R62 ;  /* 0x8000003ea0427220 */ /* 0x000fe40000410000 */
[----:B------:R-:W-:Y:S02]  /*4aa0*/  FFMA.FTZ R68, R159, R65, -R68 ;  /* 0x000000419f447223 */ /* 0x000fe40000010844 */
[----:B------:R-:W-:Y:S02]  /*4ab0*/  FADD.FTZ R65, -R176, R63 ;  /* 0x0000003fb0417221 */ /* 0x000fe40000010100 */
[----:B------:R-:W-:-:S02]  /*4ac0*/  FMUL.FTZ R63, R160, -R64 ;  /* 0x80000040a03f7220 */ /* 0x000fc40000410000 */
[----:B------:R-:W-:Y:S02]  /*4ad0*/  FFMA.FTZ R66, R159, R64, R66 ;  /* 0x000000409f427223 */ /* 0x000fe40000010042 */
[----:B------:R-:W-:Y:S02]  /*4ae0*/  FADD.FTZ R68, R177, R68 ;  /* 0x00000044b1447221 */ /* 0x000fe40000010000 */
[C---:B------:R-:W-:Y:S02]  /*4af0*/  FMUL.FTZ R64, R158.reuse, -R65 ;  /* 0x800000419e407220 */ /* 0x040fe40000410000 */
[----:B------:R-:W-:Y:S02]  /*4b00*/  FFMA.FTZ R63, R159, R62, -R63 ;  /* 0x0000003e9f3f7223 */ /* 0x000fe4000001083f */
[C---:B------:R-:W-:Y:S02]  /*4b10*/  FMUL.FTZ R62, R158.reuse, -R66 ;  /* 0x800000429e3e7220 */ /* 0x040fe40000410000 */
[----:B------:R-:W-:-:S02]  /*4b20*/  FMUL.FTZ R70, R158, -R68 ;  /* 0x800000449e467220 */ /* 0x000fc40000410000 */
[C---:B------:R-:W-:Y:S02]  /*4b30*/  FFMA.FTZ R68, R157.reuse, R68, -R64 ;  /* 0x000000449d447223 */ /* 0x040fe40000010840 */
[-C--:B------:R-:W-:Y:S02]  /*4b40*/  FMUL.FTZ R64, R158, -R63.reuse ;  /* 0x8000003f9e407220 */ /* 0x080fe40000410000 */
[C---:B------:R-:W-:Y:S02]  /*4b50*/  FFMA.FTZ R62, R157.reuse, R63, -R62 ;  /* 0x0000003f9d3e7223 */ /* 0x040fe4000001083e */
[----:B------:R-:W-:Y:S02]  /*4b60*/  FFMA.FTZ R65, R157, R65, R70 ;  /* 0x000000419d417223 */ /* 0x000fe40000010046 */
[----:B------:R-:W-:Y:S02]  /*4b70*/  FADD.FTZ R68, R179, R68 ;  /* 0x00000044b3447221 */ /* 0x000fe40000010000 */
[----:B------:R-:W-:-:S02]  /*4b80*/  FFMA.FTZ R64, R157, R66, R64 ;  /* 0x000000429d407223 */ /* 0x000fc40000010040 */
[----:B------:R-:W-:Y:S02]  /*4b90*/  FMUL.FTZ R66, R156, -R62 ;  /* 0x8000003e9c427220 */ /* 0x000fe40000410000 */
[----:B------:R-:W-:Y:S02]  /*4ba0*/  FADD.FTZ R65, -R178, R65 ;  /* 0x00000041b2417221 */ /* 0x000fe40000010100 */
[C---:B------:R-:W-:Y:S02]  /*4bb0*/  FMUL.FTZ R70, R156.reuse, -R68 ;  /* 0x800000449c467220 */ /* 0x040fe40000410000 */
[CC--:B------:R-:W-:Y:S02]  /*4bc0*/  FMUL.FTZ R63, R156.reuse, -R64.reuse ;  /* 0x800000409c3f7220 */ /* 0x0c0fe40000410000 */
[----:B------:R-:W-:Y:S02]  /*4bd0*/  FFMA.FTZ R66, R155, R64, R66 ;  /* 0x000000409b427223 */ /* 0x000fe40000010042 */
[----:B------:R-:W-:-:S02]  /*4be0*/  FMUL.FTZ R64, R156, -R65 ;  /* 0x800000419c407220 */ /* 0x000fc40000410000 */
[C---:B------:R-:W-:Y:S02]  /*4bf0*/  FFMA.FTZ R65, R155.reuse, R65, R70 ;  /* 0x000000419b417223 */ /* 0x040fe40000010046 */
[C---:B------:R-:W-:Y:S02]  /*4c00*/  FFMA.FTZ R64, R155.reuse, R68, -R64 ;  /* 0x000000449b407223 */ /* 0x040fe40000010840 */
[----:B------:R-:W-:Y:S02]  /*4c10*/  FADD.FTZ R65, -R180, R65 ;  /* 0x00000041b4417221 */ /* 0x000fe40000010100 */
[----:B------:R-:W-:Y:S02]  /*4c20*/  FFMA.FTZ R63, R155, R62, -R63 ;  /* 0x0000003e9b3f7223 */ /* 0x000fe4000001083f */
[----:B------:R-:W-:Y:S02]  /*4c30*/  FADD.FTZ R64, R181, R64 ;  /* 0x00000040b5407221 */ /* 0x000fe40000010000 */
[----:B------:R-:W-:-:S02]  /*4c40*/  FMUL.FTZ R68, R154, -R65 ;  /* 0x800000419a447220 */ /* 0x000fc40000410000 */
[C---:B------:R-:W-:Y:S02]  /*4c50*/  FMUL.FTZ R62, R154.reuse, -R66 ;  /* 0x800000429a3e7220 */ /* 0x040fe40000410000 */
[CC--:B------:R-:W-:Y:S02]  /*4c60*/  FMUL.FTZ R67, R154.reuse, -R63.reuse ;  /* 0x8000003f9a437220 */ /* 0x0c0fe40000410000 */
[CC--:B------:R-:W-:Y:S02]  /*4c70*/  FFMA.FTZ R68, R153.reuse, R64.reuse, -R68 ;  /* 0x0000004099447223 */ /* 0x0c0fe40000010844 */
[----:B------:R-:W-:Y:S02]  /*4c80*/  FMUL.FTZ R64, R154, -R64 ;  /* 0x800000409a407220 */ /* 0x000fe40000410000 */
[----:B------:R-:W-:Y:S02]  /*4c90*/  FFMA.FTZ R62, R153, R63, -R62 ;  /* 0x0000003f993e7223 */ /* 0x000fe4000001083e */
[----:B0-----:R-:W-:-:S02]  /*4ca0*/  FMUL.FTZ R63, R81, R61 ;  /* 0x0000003d513f7220 */ /* 0x001fc40000410000 */
[C---:B------:R-:W-:Y:S02]  /*4cb0*/  FFMA.FTZ R67, R153.reuse, R66, R67 ;  /* 0x0000004299437223 */ /* 0x040fe40000010043 */
[----:B------:R-:W-:Y:S02]  /*4cc0*/  FFMA.FTZ R65, R153, R65, R64 ;  /* 0x0000004199417223 */ /* 0x000fe40000010040 */
[-C--:B------:R-:W-:Y:S02]  /*4cd0*/  FMUL.FTZ R81, R81, R60.reuse ;  /* 0x0000003c51517220 */ /* 0x080fe40000410000 */
[----:B------:R-:W-:Y:S02]  /*4ce0*/  FFMA.FTZ R63, R80, R60, -R63 ;  /* 0x0000003c503f7223 */ /* 0x000fe4000001083f */
[----:B------:R-:W-:Y:S02]  /*4cf0*/  FMUL.FTZ R60, R152, -R67 ;  /* 0x80000043983c7220 */ /* 0x000fe40000410000 */
[----:B------:R-:W-:-:S02]  /*4d00*/  FADD.FTZ R65, -R182, R65 ;  /* 0x00000041b6417221 */ /* 0x000fc40000010100 */
[----:B------:R-:W-:Y:S02]  /*4d10*/  FFMA.FTZ R81, R80, R61, R81 ;  /* 0x0000003d50517223 */ /* 0x000fe40000010051 */
[-C--:B------:R-:W-:Y:S02]  /*4d20*/  FFMA.FTZ R64, R151, R62.reuse, -R60 ;  /* 0x0000003e97407223 */ /* 0x080fe4000001083c */
[----:B------:R-:W-:Y:S02]  /*4d30*/  FADD.FTZ R68, R183, R68 ;  /* 0x00000044b7447221 */ /* 0x000fe40000010000 */
[C---:B------:R-:W-:Y:S02]  /*4d40*/  FMUL.FTZ R60, R152.reuse, -R65 ;  /* 0x80000041983c7220 */ /* 0x040fe40000410000 */
[----:B------:R-:W-:Y:S02]  /*4d50*/  FADD.FTZ R224, RZ, R81 ;  /* 0x00000051ffe07221 */ /* 0x000fe40000010000 */
[----:B------:R-:W-:-:S02]  /*4d60*/  FMUL.FTZ R62, R152, -R62 ;  /* 0x8000003e983e7220 */ /* 0x000fc40000410000 */
[----:B------:R-:W-:Y:S02]  /*4d70*/  FADD.FTZ R232, R232, R63 ;  /* 0x0000003fe8e87221 */ /* 0x000fe40000010000 */
[----:B------:R-:W-:Y:S02]  /*4d80*/  FFMA.FTZ R66, R151, R68, -R60 ;  /* 0x0000004497427223 */ /* 0x000fe4000001083c */
[----:B------:R-:W-:Y:S02]  /*4d90*/  FMUL.FTZ R61, R169, R224 ;  /* 0x000000e0a93d7220 */ /* 0x000fe40000410000 */
[----:B------:R-:W-:Y:S02]  /*4da0*/  FMUL.FTZ R68, R152, -R68 ;  /* 0x8000004498447220 */ /* 0x000fe40000410000 */
[----:B------:R-:W-:Y:S02]  /*4db0*/  FFMA.FTZ R62, R151, R67, R62 ;  /* 0x00000043973e7223 */ /* 0x000fe4000001003e */
[----:B------:R-:W-:-:S02]  /*4dc0*/  FMUL.FTZ R63, R169, R232 ;  /* 0x000000e8a93f7220 */ /* 0x000fc40000410000 */
[----:B------:R-:W-:Y:S02]  /*4dd0*/  FFMA.FTZ R60, R170, R232, -R61 ;  /* 0x000000e8aa3c7223 */ /* 0x000fe4000001083d */
[----:B------:R-:W-:Y:S02]  /*4de0*/  FFMA.FTZ R65, R151, R65, R68 ;  /* 0x0000004197417223 */ /* 0x000fe40000010044 */
[----:B------:R-:W-:Y:S02]  /*4df0*/  FMUL.FTZ R61, R150, -R62 ;  /* 0x8000003e963d7220 */ /* 0x000fe40000410000 */
[----:B------:R-:W-:Y:S02]  /*4e00*/  FFMA.FTZ R63, R170, R224, R63 ;  /* 0x000000e0aa3f7223 */ /* 0x000fe4000001003f */
[----:B------:R-:W-:Y:S02]  /*4e10*/  FADD.FTZ R231, R231, R60 ;  /* 0x0000003ce7e77221 */ /* 0x000fe40000010000 */
[----:B------:R-:W-:-:S02]  /*4e20*/  FADD.FTZ R65, -R184, R65 ;  /* 0x00000041b8417221 */ /* 0x000fc40000010100 */
[-C--:B------:R-:W-:Y:S02]  /*4e30*/  FFMA.FTZ R67, R149, R64.reuse, -R61 ;  /* 0x0000004095437223 */ /* 0x080fe4000001083d */
[----:B------:R-:W-:Y:S02]  /*4e40*/  FADD.FTZ R223, RZ, R63 ;  /* 0x0000003fffdf7221 */ /* 0x000fe40000010000 */
[C---:B------:R-:W-:Y:S02]  /*4e50*/  FMUL.FTZ R64, R150.reuse, -R64 ;  /* 0x8000004096407220 */ /* 0x040fe40000410000 */
[----:B------:R-:W-:Y:S02]  /*4e60*/  FMUL.FTZ R61, R167, R231 ;  /* 0x000000e7a73d7220 */ /* 0x000fe40000410000 */
[----:B------:R-:W-:Y:S02]  /*4e70*/  FADD.FTZ R66, R185, R66 ;  /* 0x00000042b9427221 */ /* 0x000fe40000010000 */
[----:B------:R-:W-:-:S02]  /*4e80*/  FMUL.FTZ R63, R150, -R65 ;  /* 0x80000041963f7220 */ /* 0x000fc40000410000 */
[-C--:B------:R-:W-:Y:S02]  /*4e90*/  FMUL.FTZ R60, R167, R223.reuse ;  /* 0x000000dfa73c7220 */ /* 0x080fe40000410000 */
[C---:B------:R-:W-:Y:S02]  /*4ea0*/  FFMA.FTZ R64, R149.reuse, R62, R64 ;  /* 0x0000003e95407223 */ /* 0x040fe40000010040 */
[----:B------:R-:W-:Y:S02]  /*4eb0*/  FFMA.FTZ R222, R168, R223, R61 ;  /* 0x000000dfa8de7223 */ /* 0x000fe4000001003d */
[-C--:B------:R-:W-:Y:S02]  /*4ec0*/  FFMA.FTZ R62, R149, R66.reuse, -R63 ;  /* 0x00000042953e7223 */ /* 0x080fe4000001083f */
[----:B------:R-:W-:Y:S02]  /*4ed0*/  FMUL.FTZ R66, R150, -R66 ;  /* 0x8000004296427220 */ /* 0x000fe40000410000 */
[----:B------:R-:W-:-:S02]  /*4ee0*/  FFMA.FTZ R61, R168, R231, -R60 ;  /* 0x000000e7a83d7223 */ /* 0x000fc4000001083c */
[----:B------:R-:W-:Y:S02]  /*4ef0*/  FADD.FTZ R222, RZ, R222 ;  /* 0x000000deffde7221 */ /* 0x000fe40000010000 */
[----:B------:R-:W-:Y:S02]  /*4f00*/  FFMA.FTZ R65, R149, R65, R66 ;  /* 0x0000004195417223 */ /* 0x000fe40000010042 */
[----:B------:R-:W-:Y:S02]  /*4f10*/  FADD.FTZ R230, R230, R61 ;  /* 0x0000003de6e67221 */ /* 0x000fe40000010000 */
[----:B------:R-:W-:Y:S02]  /*4f20*/  FMUL.FTZ R60, R148, -R64 ;  /* 0x80000040943c7220 */ /* 0x000fe40000410000 */
[----:B------:R-:W-:Y:S02]  /*4f30*/  FMUL.FTZ R61, R165, R222 ;  /* 0x000000dea53d7220 */ /* 0x000fe40000410000 */
[----:B------:R-:W-:-:S02]  /*4f40*/  FADD.FTZ R65, -R186, R65 ;  /* 0x00000041ba417221 */ /* 0x000fc40000010100 */
[-C--:B------:R-:W-:Y:S02]  /*4f50*/  FFMA.FTZ R66, R147, R67.reuse, -R60 ;  /* 0x0000004393427223 */ /* 0x080fe4000001083c */
[-C--:B------:R-:W-:Y:S02]  /*4f60*/  FMUL.FTZ R63, R165, R230.reuse ;  /* 0x000000e6a53f7220 */ /* 0x080fe40000410000 */
[----:B------:R-:W-:Y:S02]  /*4f70*/  FMUL.FTZ R67, R148, -R67 ;  /* 0x8000004394437220 */ /* 0x000fe40000410000 */
[----:B------:R-:W-:Y:S02]  /*4f80*/  FFMA.FTZ R60, R166, R230, -R61 ;  /* 0x000000e6a63c7223 */ /* 0x000fe4000001083d */
[----:B------:R-:W-:Y:S02]  /*4f90*/  FADD.FTZ R62, R187, R62 ;  /* 0x0000003ebb3e7221 */ /* 0x000fe40000010000 */
[----:B------:R-:W-:-:S02]  /*4fa0*/  FMUL.FTZ R61, R148, -R65 ;  /* 0x80000041943d7220 */ /* 0x000fc40000410000 */
[C---:B------:R-:W-:Y:S02]  /*4fb0*/  FFMA.FTZ R67, R147.reuse, R64, R67 ;  /* 0x0000004093437223 */ /* 0x040fe40000010043 */
[----:B------:R-:W-:Y:S02]  /*4fc0*/  FFMA.FTZ R63, R166, R222, R63 ;  /* 0x000000dea63f7223 */ /* 0x000fe4000001003f */
[-C--:B------:R-:W-:Y:S02]  /*4fd0*/  FFMA.FTZ R64, R147, R62.reuse, -R61 ;  /* 0x0000003e93407223 */ /* 0x080fe4000001083d */
[----:B------:R-:W-:Y:S02]  /*4fe0*/  FADD.FTZ R229, R229, R60 ;  /* 0x0000003ce5e57221 */ /* 0x000fe40000010000 */
[----:B------:R-:W-:Y:S02]  /*4ff0*/  FMUL.FTZ R62, R148, -R62 ;  /* 0x8000003e943e7220 */ /* 0x000fe40000410000 */
[----:B------:R-:W-:-:S02]  /*5000*/  FADD.FTZ R221, RZ, R63 ;  /* 0x0000003fffdd7221 */ /* 0x000fc40000010000 */
[----:B------:R-:W-:Y:S02]  /*5010*/  FMUL.FTZ R61, R163, R229 ;  /* 0x000000e5a33d7220 */ /* 0x000fe40000410000 */
[----:B------:R-:W-:Y:S02]  /*5020*/  FFMA.FTZ R65, R147, R65, R62 ;  /* 0x0000004193417223 */ /* 0x000fe4000001003e */
[-C--:B------:R-:W-:Y:S02]  /*5030*/  FMUL.FTZ R60, R163, R221.reuse ;  /* 0x000000dda33c7220 */ /* 0x080fe40000410000 */
[----:B------:R-:W-:Y:S02]  /*5040*/  FFMA.FTZ R220, R164, R221, R61 ;  /* 0x000000dda4dc7223 */ /* 0x000fe4000001003d */
[----:B------:R-:W-:Y:S02]  /*5050*/  FADD.FTZ R65, -R188, R65 ;  /* 0x00000041bc417221 */ /* 0x000fe40000010100 */
[----:B------:R-:W-:-:S02]  /*5060*/  FMUL.FTZ R63, R146, -R67 ;  /* 0x80000043923f7220 */ /* 0x000fc40000410000 */
[----:B------:R-:W-:Y:S02]  /*5070*/  FFMA.FTZ R61, R164, R229, -R60 ;  /* 0x000000e5a43d7223 */ /* 0x000fe4000001083c */
[----:B------:R-:W-:Y:S02]  /*5080*/  FADD.FTZ R220, RZ, R220 ;  /* 0x000000dcffdc7221 */ /* 0x000fe40000010000 */
[----:B------:R-:W-:Y:S02]  /*5090*/  FADD.FTZ R64, R189, R64 ;  /* 0x00000040bd407221 */ /* 0x000fe40000010000 */
[C---:B------:R-:W-:Y:S02]  /*50a0*/  FMUL.FTZ R62, R146.reuse, -R65 ;  /* 0x80000041923e7220 */ /* 0x040fe40000410000 */
[-C--:B------:R-:W-:Y:S02]  /*50b0*/  FFMA.FTZ R63, R145, R66.reuse, -R63 ;  /* 0x00000042913f7223 */ /* 0x080fe4000001083f */
[----:B------:R-:W-:-:S02]  /*50c0*/  FMUL.FTZ R66, R146, -R66 ;  /* 0x8000004292427220 */ /* 0x000fc40000410000 */
[----:B------:R-:W-:Y:S02]  /*50d0*/  FADD.FTZ R228, R228, R61 ;  /* 0x0000003de4e47221 */ /* 0x000fe40000010000 */
[----:B------:R-:W-:Y:S02]  /*50e0*/  FMUL.FTZ R60, R142, R220 ;  /* 0x000000dc8e3c7220 */ /* 0x000fe40000410000 */
[CC--:B------:R-:W-:Y:S02]  /*50f0*/  FFMA.FTZ R68, R145.reuse, R64.reuse, -R62 ;  /* 0x0000004091447223 */ /* 0x0c0fe4000001083e */
        /* <DEDUP_REMOVED lines=12> */
[C---:B------:R-:W-:Y:S02]  /*51c0*/  FMUL.FTZ R62, R144.reuse, R227 ;  /* 0x000000e3903e7220 */ /* 0x040fe40000410000 */
[----:B------:R-:W-:Y:S02]  /*51d0*/  FADD.FTZ R68, R191, R68 ;  /* 0x00000044bf447221 */ /* 0x000fe40000010000 */
[----:B------:R-:W-:-:S02]  /*51e0*/  FMUL.FTZ R61, R144, -R65 ;  /* 0x80000041903d7220 */ /* 0x000fc40000410000 */
[CC--:B------:R-:W-:Y:S02]  /*51f0*/  FMUL.FTZ R60, R144.reuse, R219.reuse ;  /* 0x000000db903c7220 */ /* 0x0c0fe40000410000 */
[C---:B------:R-:W-:Y:S02]  /*5200*/  FFMA.FTZ R63, R143.reuse, R66, R63 ;  /* 0x000000428f3f7223 */ /* 0x040fe4000001003f */
[C---:B------:R-:W-:Y:S02]  /*5210*/  FFMA.FTZ R62, R143.reuse, R219, R62 ;  /* 0x000000db8f3e7223 */ /* 0x040fe4000001003e */
[CC--:B------:R-:W-:Y:S02]  /*5220*/  FFMA.FTZ R66, R143.reuse, R68.reuse, -R61 ;  /* 0x000000448f427223 */ /* 0x0c0fe4000001083d */
[----:B------:R-:W-:Y:S02]  /*5230*/  FMUL.FTZ R68, R144, -R68 ;  /* 0x8000004490447220 */ /* 0x000fe40000410000 */
[----:B------:R-:W-:-:S02]  /*5240*/  FFMA.FTZ R61, R143, R227, -R60 ;  /* 0x000000e38f3d7223 */ /* 0x000fc4000001083c */
[----:B------:R-:W-:Y:S02]  /*5250*/  FMUL.FTZ R60, R142, -R63 ;  /* 0x8000003f8e3c7220 */ /* 0x000fe40000410000 */
[----:B------:R-:W-:Y:S02]  /*5260*/  FADD.FTZ R218, RZ, R62 ;  /* 0x0000003effda7221 */ /* 0x000fe40000010000 */
[----:B------:R-:W-:Y:S02]  /*5270*/  FFMA.FTZ R65, R143, R65, R68 ;  /* 0x000000418f417223 */ /* 0x000fe40000010044 */
[----:B------:R-:W-:Y:S02]  /*5280*/  FADD.FTZ R226, R226, R61 ;  /* 0x0000003de2e27221 */ /* 0x000fe40000010000 */
[----:B------:R-:W-:Y:S02]  /*5290*/  FFMA.FTZ R67, R141, R64, -R60 ;  /* 0x000000408d437223 */ /* 0x000fe4000001083c */
[----:B------:R-:W-:-:S02]  /*52a0*/  FMUL.FTZ R60, R146, R218 ;  /* 0x000000da923c7220 */ /* 0x000fc40000410000 */
[----:B------:R-:W-:Y:S02]  /*52b0*/  FMUL.FTZ R64, R142, -R64 ;  /* 0x800000408e407220 */ /* 0x000fe40000410000 */
[----:B------:R-:W-:Y:S02]  /*52c0*/  FADD.FTZ R65, -R192, R65 ;  /* 0x00000041c0417221 */ /* 0x000fe40000010100 */
[-C--:B------:R-:W-:Y:S02]  /*52d0*/  FMUL.FTZ R61, R146, R226.reuse ;  /* 0x000000e2923d7220 */ /* 0x080fe40000410000 */
[----:B------:R-:W-:Y:S02]  /*52e0*/  FFMA.FTZ R60, R145, R226, -R60 ;  /* 0x000000e2913c7223 */ /* 0x000fe4000001083c */
[----:B------:R-:W-:Y:S02]  /*52f0*/  FADD.FTZ R66, R193, R66 ;  /* 0x00000042c1427221 */ /* 0x000fe40000010000 */
[----:B------:R-:W-:-:S02]  /*5300*/  FMUL.FTZ R62, R142, -R65 ;  /* 0x800000418e3e7220 */ /* 0x000fc40000410000 */
[----:B------:R-:W-:Y:S02]  /*5310*/  FFMA.FTZ R64, R141, R63, R64 ;  /* 0x0000003f8d407223 */ /* 0x000fe40000010040 */
[----:B------:R-:W-:Y:S02]  /*5320*/  FFMA.FTZ R61, R145, R218, R61 ;  /* 0x000000da913d7223 */ /* 0x000fe4000001003d */
[----:B------:R-:W-:Y:S02]  /*5330*/  FADD.FTZ R225, R225, R60 ;  /* 0x0000003ce1e17221 */ /* 0x000fe40000010000 */
[----:B------:R-:W-:Y:S02]  /*5340*/  FFMA.FTZ R68, R141, R66, -R62 ;  /* 0x000000428d447223 */ /* 0x000fe4000001083e */
[----:B------:R-:W-:Y:S02]  /*5350*/  FMUL.FTZ R60, R163, -R64 ;  /* 0x80000040a33c7220 */ /* 0x000fe40000410000 */
[----:B------:R-:W-:-:S02]  /*5360*/  FMUL.FTZ R66, R142, -R66 ;  /* 0x800000428e427220 */ /* 0x000fc40000410000 */
[----:B------:R-:W-:Y:S02]  /*5370*/  FADD.FTZ R217, RZ, R61 ;  /* 0x0000003dffd97221 */ /* 0x000fe40000010000 */
[----:B------:R-:W-:Y:S02]  /*5380*/  FMUL.FTZ R62, R148, R225 ;  /* 0x000000e1943e7220 */ /* 0x000fe40000410000 */
[----:B------:R-:W-:Y:S02]  /*5390*/  FFMA.FTZ R63, R164, R67, -R60 ;  /* 0x00000043a43f7223 */ /* 0x000fe4000001083c */
[----:B------:R-:W-:Y:S02]  /*53a0*/  FFMA.FTZ R65, R141, R65, R66 ;  /* 0x000000418d417223 */ /* 0x000fe40000010042 */
[-C--:B------:R-:W-:Y:S02]  /*53b0*/  FMUL.FTZ R60, R148, R217.reuse ;  /* 0x000000d9943c7220 */ /* 0x080fe40000410000 */
[----:B------:R-:W-:-:S02]  /*53c0*/  FFMA.FTZ R62, R147, R217, R62 ;  /* 0x000000d9933e7223 */ /* 0x000fc4000001003e */
[----:B------:R-:W-:Y:S02]  /*53d0*/  FADD.FTZ R65, -R194, R65 ;  /* 0x00000041c2417221 */ /* 0x000fe40000010100 */
[----:B------:R-:W-:Y:S02]  /*53e0*/  FFMA.FTZ R60, R147, R225, -R60 ;  /* 0x000000e1933c7223 */ /* 0x000fe4000001083c */
[----:B------:R-:W-:Y:S02]  /*53f0*/  FADD.FTZ R216, RZ, R62 ;  /* 0x0000003effd87221 */ /* 0x000fe40000010000 */
[----:B------:R-:W-:Y:S02]  /*5400*/  FADD.FTZ R68, R195, R68 ;  /* 0x00000044c3447221 */ /* 0x000fe40000010000 */
[----:B------:R-:W-:Y:S02]  /*5410*/  FMUL.FTZ R61, R163, -R65 ;  /* 0x80000041a33d7220 */ /* 0x000fe40000410000 */
[----:B------:R-:W-:-:S02]  /*5420*/  FADD.FTZ R233, R215, R60 ;  /* 0x0000003cd7e97221 */ /* 0x000fc40000010000 */
[----:B------:R-:W-:Y:S02]  /*5430*/  FMUL.FTZ R60, R150, R216 ;  /* 0x000000d8963c7220 */ /* 0x000fe40000410000 */
[C---:B------:R-:W-:Y:S02]  /*5440*/  FMUL.FTZ R67, R163.reuse, -R67 ;  /* 0x80000043a3437220 */ /* 0x040fe40000410000 */
[-C--:B------:R-:W-:Y:S02]  /*5450*/  FFMA.FTZ R62, R164, R68.reuse, -R61 ;  /* 0x00000044a43e7223 */ /* 0x080fe4000001083d */
[----:B------:R-:W-:Y:S02]  /*5460*/  FMUL.FTZ R68, R163, -R68 ;  /* 0x80000044a3447220 */ /* 0x000fe40000410000 */
[-C--:B------:R-:W-:Y:S02]  /*5470*/  FFMA.FTZ R61, R149, R233.reuse, -R60 ;  /* 0x000000e9953d7223 */ /* 0x080fe4000001083c */
[----:B------:R-:W-:-:S02]  /*5480*/  FMUL.FTZ R60, R150, R233 ;  /* 0x000000e9963c7220 */ /* 0x000fc40000410000 */
[C---:B------:R-:W-:Y:S02]  /*5490*/  FFMA.FTZ R67, R164.reuse, R64, R67 ;  /* 0x00000040a4437223 */ /* 0x040fe40000010043 */
[----:B------:R-:W-:Y:S02]  /*54a0*/  FFMA.FTZ R65, R164, R65, R68 ;  /* 0x00000041a4417223 */ /* 0x000fe40000010044 */
[----:B------:R-:W-:Y:S02]  /*54b0*/  FFMA.FTZ R60, R149, R216, R60 ;  /* 0x000000d8953c7223 */ /* 0x000fe4000001003c */
[----:B------:R-:W-:Y:S02]  /*54c0*/  FADD.FTZ R234, R212, R61 ;  /* 0x0000003dd4ea7221 */ /* 0x000fe40000010000 */
[----:B------:R-:W-:Y:S02]  /*54d0*/  FMUL.FTZ R64, R165, -R67 ;  /* 0x80000043a5407220 */ /* 0x000fe40000410000 */
[----:B------:R-:W-:-:S02]  /*54e0*/  FADD.FTZ R65, -R196, R65 ;  /* 0x00000041c4417221 */ /* 0x000fc40000010100 */
[----:B------:R-:W-:Y:S02]  /*54f0*/  FADD.FTZ R215, RZ, R60 ;  /* 0x0000003cffd77221 */ /* 0x000fe40000010000 */
[----:B------:R-:W-:Y:S02]  /*5500*/  FADD.FTZ R61, R197, R62 ;  /* 0x0000003ec53d7221 */ /* 0x000fe40000010000 */
[----:B------:R-:W-:Y:S02]  /*5510*/  FMUL.FTZ R62, R152, R234 ;  /* 0x000000ea983e7220 */ /* 0x000fe40000410000 */
[----:B------:R-:W-:Y:S02]  /*5520*/  FFMA.FTZ R66, R166, R63, -R64 ;  /* 0x0000003fa6427223 */ /* 0x000fe40000010840 */
[----:B------:R-:W-:Y:S02]  /*5530*/  FMUL.FTZ R64, R165, -R65 ;  /* 0x80000041a5407220 */ /* 0x000fe40000410000 */
[----:B------:R-:W-:-:S02]  /*5540*/  FMUL.FTZ R60, R152, R215 ;  /* 0x000000d7983c7220 */ /* 0x000fc40000410000 */
[----:B------:R-:W-:Y:S02]  /*5550*/  FFMA.FTZ R62, R151, R215, R62 ;  /* 0x000000d7973e7223 */ /* 0x000fe4000001003e */
[-C--:B------:R-:W-:Y:S02]  /*5560*/  FFMA.FTZ R68, R166, R61.reuse, -R64 ;  /* 0x0000003da6447223 */ /* 0x080fe40000010840 */
[----:B------:R-:W-:Y:S02]  /*5570*/  FMUL.FTZ R61, R165, -R61 ;  /* 0x8000003da53d7220 */ /* 0x000fe40000410000 */
[----:B------:R-:W-:Y:S02]  /*5580*/  FFMA.FTZ R60, R151, R234, -R60 ;  /* 0x000000ea973c7223 */ /* 0x000fe4000001083c */
[----:B------:R-:W-:Y:S02]  /*5590*/  FADD.FTZ R212, RZ, R62 ;  /* 0x0000003effd47221 */ /* 0x000fe40000010000 */
[----:B------:R-:W-:-:S02]  /*55a0*/  FMUL.FTZ R63, R165, -R63 ;  /* 0x8000003fa53f7220 */ /* 0x000fc40000410000 */
[----:B------:R-:W-:Y:S02]  /*55b0*/  FFMA.FTZ R61, R166, R65, R61 ;  /* 0x00000041a63d7223 */ /* 0x000fe4000001003d */
[----:B------:R-:W-:Y:S02]  /*55c0*/  FADD.FTZ R235, R213, R60 ;  /* 0x0000003cd5eb7221 */ /* 0x000fe40000010000 */
[----:B------:R-:W-:Y:S02]  /*55d0*/  FMUL.FTZ R60, R154, R212 ;  /* 0x000000d49a3c7220 */ /* 0x000fe40000410000 */
[----:B------:R-:W-:Y:S02]  /*55e0*/  FFMA.FTZ R63, R166, R67, R63 ;  /* 0x00000043a63f7223 */ /* 0x000fe4000001003f */
[----:B------:R-:W-:Y:S02]  /*55f0*/  FADD.FTZ R62, -R198, R61 ;  /* 0x0000003dc63e7221 */ /* 0x000fe40000010100 */
[----:B------:R-:W-:-:S02]  /*5600*/  FFMA.FTZ R61, R153, R235, -R60 ;  /* 0x000000eb993d7223 */ /* 0x000fc4000001083c */
[----:B------:R-:W-:Y:S02]  /*5610*/  FMUL.FTZ R60, R154, R235 ;  /* 0x000000eb9a3c7220 */ /* 0x000fe40000410000 */
[----:B------:R-:W-:Y:S02]  /*5620*/  FMUL.FTZ R67, R167, -R63 ;  /* 0x8000003fa7437220 */ /* 0x000fe40000410000 */
[----:B------:R-:W-:Y:S01]  /*5630*/  FFMA.FTZ R213, R153, R212, R60 ;  /* 0x000000d499d57223 */ /* 0x000fe2000001003c */
[----:B------:R-:W-:Y:S01]  /*5640*/  MOV R60, 0x3f800000 ;  /* 0x3f800000003c7802 */ /* 0x000fe20000000f00 */
[-C--:B------:R-:W-:Y:S02]  /*5650*/  FFMA.FTZ R64, R168, R66.reuse, -R67 ;  /* 0x00000042a8407223 */ /* 0x080fe40000010843 */
[----:B------:R-:W-:Y:S02]  /*5660*/  FADD.FTZ R68, R199, R68 ;  /* 0x00000044c7447221 */ /* 0x000fe40000010000 */
[----:B------:R-:W-:-:S02]  /*5670*/  FMUL.FTZ R66, R167, -R66 ;  /* 0x80000042a7427220 */ /* 0x000fc40000410000 */
[C---:B------:R-:W-:Y:S02]  /*5680*/  FMUL.FTZ R65, R167.reuse, -R62 ;  /* 0x8000003ea7417220 */ /* 0x040fe40000410000 */
[----:B------:R-:W-:Y:S01]  /*5690*/  FADD.FTZ R236, R214, R61 ;  /* 0x0000003dd6ec7221 */ /* 0x000fe20000010000 */
[----:B------:R-:W-:Y:S01]  /*56a0*/  HFMA2.MMA R61, -RZ, RZ, 0, 0 ;  /* 0x00000000ff3d7435 */ /* 0x000fe200000001ff */
[----:B------:R-:W-:Y:S02]  /*56b0*/  FADD.FTZ R213, RZ, R213 ;  /* 0x000000d5ffd57221 */ /* 0x000fe40000010000 */
[-C--:B------:R-:W-:Y:S02]  /*56c0*/  FMUL.FTZ R67, R167, -R68.reuse ;  /* 0x80000044a7437220 */ /* 0x080fe40000410000 */
[C---:B------:R-:W-:Y:S02]  /*56d0*/  FFMA.FTZ R69, R168.reuse, R63, R66 ;  /* 0x0000003fa8457223 */ /* 0x040fe40000010042 */
[----:B------:R-:W-:-:S02]  /*56e0*/  FFMA.FTZ R68, R168, R68, -R65 ;  /* 0x00000044a8447223 */ /* 0x000fc40000010841 */
[C---:B------:R-:W-:Y:S02]  /*56f0*/  FMUL.FTZ R66, R156.reuse, R236 ;  /* 0x000000ec9c427220 */ /* 0x040fe40000410000 */
[-C--:B------:R-:W-:Y:S02]  /*5700*/  FMUL.FTZ R65, R156, R213.reuse ;  /* 0x000000d59c417220 */ /* 0x080fe40000410000 */
[----:B------:R-:W-:Y:S02]  /*5710*/  FFMA.FTZ R67, R168, R62, R67 ;  /* 0x0000003ea8437223 */ /* 0x000fe40000010043 */
[----:B------:R-:W-:Y:S01]  /*5720*/  FFMA.FTZ R214, R155, R213, R66 ;  /* 0x000000d59bd67223 */ /* 0x000fe20000010042 */
[----:B------:R-:W-:Y:S01]  /*5730*/  CS2R R62, SRZ ;  /* 0x00000000003e7805 */ /* 0x000fe2000001ff00 */
[----:B------:R-:W-:Y:S02]  /*5740*/  FADD.FTZ R68, R201, R68 ;  /* 0x00000044c9447221 */ /* 0x000fe40000010000 */
[----:B------:R-:W-:-:S02]  /*5750*/  FFMA.FTZ R66, R155, R236, -R65 ;  /* 0x000000ec9b427223 */ /* 0x000fc40000010841 */
[----:B------:R-:W-:Y:S01]  /*5760*/  FADD.FTZ R67, -R200, R67 ;  /* 0x00000043c8437221 */ /* 0x000fe20000010100 */
[----:B------:R0:W1:Y:S01]  /*5770*/  @!P0 LDS.128 R60, [R123.X16+0x3910] ;  /* 0x003910007b3c8984 */ /* 0x000062000000cc00 */
[----:B------:R-:W-:Y:S01]  /*5780*/  FADD.FTZ R214, RZ, R214 ;  /* 0x000000d6ffd67221 */ /* 0x000fe20000010000 */
[----:B------:R-:W-:Y:S01]  /*5790*/  ISETP.GT.U32.AND P0, PT, R8, 0x1f, PT ;  /* 0x0000001f0800780c */ /* 0x000fe20003f04070 */
[----:B------:R-:W-:Y:S02]  /*57a0*/  FMUL.FTZ R65, R169, -R68 ;  /* 0x80000044a9417220 */ /* 0x000fe40000410000 */
[----:B------:R-:W-:Y:S02]  /*57b0*/  FADD.FTZ R237, R83, R66 ;  /* 0x0000004253ed7221 */ /* 0x000fe40000010000 */
[----:B------:R-:W-:Y:S02]  /*57c0*/  FMUL.FTZ R71, R169, -R67 ;  /* 0x80000043a9477220 */ /* 0x000fe40000410000 */
[----:B------:R-:W-:-:S02]  /*57d0*/  FMUL.FTZ R66, R158, R214 ;  /* 0x000000d69e427220 */ /* 0x000fc40000410000 */
[----:B------:R-:W-:Y:S02]  /*57e0*/  FFMA.FTZ R73, R170, R67, R65 ;  /* 0x00000043aa497223 */ /* 0x000fe40000010041 */
[-C--:B------:R-:W-:Y:S02]  /*57f0*/  FMUL.FTZ R67, R158, R237.reuse ;  /* 0x000000ed9e437220 */ /* 0x080fe40000410000 */
[C---:B------:R-:W-:Y:S02]  /*5800*/  FFMA.FTZ R65, R157.reuse, R237, -R66 ;  /* 0x000000ed9d417223 */ /* 0x040fe40000010842 */
[----:B------:R-:W-:Y:S02]  /*5810*/  FFMA.FTZ R67, R157, R214, R67 ;  /* 0x000000d69d437223 */ /* 0x000fe40000010043 */
[----:B------:R-:W-:Y:S02]  /*5820*/  FMUL.FTZ R66, R169, -R64 ;  /* 0x80000040a9427220 */ /* 0x000fe40000410000 */
[----:B------:R-:W-:-:S02]  /*5830*/  FFMA.FTZ R68, R170, R68, -R71 ;  /* 0x00000044aa447223 */ /* 0x000fc40000010847 */
[----:B------:R-:W-:Y:S02]  /*5840*/  FADD.FTZ R208, R208, R65 ;  /* 0x00000041d0d07221 */ /* 0x000fe40000010000 */
[----:B------:R-:W-:Y:S02]  /*5850*/  FADD.FTZ R239, RZ, R67 ;  /* 0x00000043ffef7221 */ /* 0x000fe40000010000 */
[----:B------:R-:W-:Y:S02]  /*5860*/  FFMA.FTZ R65, R170, R69, R66 ;  /* 0x00000045aa417223 */ /* 0x000fe40000010042 */
[----:B------:R-:W-:Y:S02]  /*5870*/  FADD.FTZ R66, R203, R68 ;  /* 0x00000044cb427221 */ /* 0x000fe40000010000 */
[C---:B------:R-:W-:Y:S02]  /*5880*/  FMUL.FTZ R70, R160.reuse, R208 ;  /* 0x000000d0a0467220 */ /* 0x040fe40000410000 */
[----:B------:R-:W-:-:S02]  /*5890*/  FMUL.FTZ R68, R160, R239 ;  /* 0x000000efa0447220 */ /* 0x000fc40000410000 */
[----:B------:R-:W-:Y:S02]  /*58a0*/  FMUL.FTZ R71, R169, -R69 ;  /* 0x80000045a9477220 */ /* 0x000fe40000410000 */
[C---:B------:R-:W-:Y:S02]  /*58b0*/  FFMA.FTZ R70, R159.reuse, R239, R70 ;  /* 0x000000ef9f467223 */ /* 0x040fe40000010046 */
[----:B------:R-:W-:Y:S02]  /*58c0*/  FFMA.FTZ R69, R159, R208, -R68 ;  /* 0x000000d09f457223 */ /* 0x000fe40000010844 */
[----:B------:R-:W-:Y:S02]  /*58d0*/  FADD.FTZ R238, RZ, R70 ;  /* 0x00000046ffee7221 */ /* 0x000fe40000010000 */
[----:B------:R-:W-:Y:S02]  /*58e0*/  FADD.FTZ R240, R82, R69 ;  /* 0x0000004552f07221 */ /* 0x000fe40000010000 */
[----:B------:R-:W-:-:S02]  /*58f0*/  FFMA.FTZ R64, R170, R64, -R71 ;  /* 0x00000040aa407223 */ /* 0x000fc40000010847 */
[----:B------:R-:W-:Y:S02]  /*5900*/  FADD.FTZ R67, -R202, R73 ;  /* 0x00000049ca437221 */ /* 0x000fe40000010100 */
[C---:B------:R-:W-:Y:S02]  /*5910*/  FMUL.FTZ R68, R162.reuse, R238 ;  /* 0x000000eea2447220 */ /* 0x040fe40000410000 */
[-C--:B------:R-:W-:Y:S01]  /*5920*/  FMUL.FTZ R69, R162, R240.reuse ;  /* 0x000000f0a2457220 */ /* 0x080fe20000410000 */
[----:B------:R0:W-:Y:S01]  /*5930*/  STS.128 [R171.X16+0x1b10], R64 ;  /* 0x001b1040ab007388 */ /* 0x0001e2000000cc00 */
[C---:B------:R-:W-:Y:S02]  /*5940*/  FFMA.FTZ R68, R161.reuse, R240, -R68 ;  /* 0x000000f0a1447223 */ /* 0x040fe40000010844 */
[----:B------:R-:W-:Y:S02]  /*5950*/  FFMA.FTZ R69, R161, R238, R69 ;  /* 0x000000eea1457223 */ /* 0x000fe40000010045 */
[----:B------:R-:W-:-:S02]  /*5960*/  FADD.FTZ R241, R209, R68 ;  /* 0x00000044d1f17221 */ /* 0x000fc40000010000 */
[----:B------:R-:W-:Y:S01]  /*5970*/  FADD.FTZ R209, RZ, R69 ;  /* 0x00000045ffd17221 */ /* 0x000fe20000010000 */
[----:B------:R-:W-:Y:S06]  /*5980*/  BAR.SYNC.DEFER_BLOCKING 0x0 ;  /* 0x0000000000007b1d */ /* 0x000fec0000010000 */
[----:B------:R-:W-:Y:S05]  /*5990*/  @P0 BRA `(.L_x_14) ;  /* 0x00000db000000947 */ /* 0x000fea0003800000 */
[----:B-1----:R-:W-:-:S05]  /*59a0*/  IMAD R242, R8, 0x50, RZ ;  /* 0x0000005008f27824 */ /* 0x002fca00078e02ff */
[----:B0-----:R-:W-:Y:S04]  /*59b0*/  LDS.128 R64, [R242+0x1b30] ;  /* 0x001b3000f2407984 */ /* 0x001fe80000000c00 */
[----:B------:R-:W0:Y:S04]  /*59c0*/  LDS.128 R68, [R242+0x1b40] ;  /* 0x001b4000f2447984 */ /* 0x000e280000000c00 */
[----:B------:R-:W1:Y:S04]  /*59d0*/  LDS.128 R72, [R242+0x1b20] ;  /* 0x001b2000f2487984 */ /* 0x000e680000000c00 */
[----:B------:R-:W2:Y:S01]  /*59e0*/  LDS.128 R76, [R242+0x1b10] ;  /* 0x001b1000f24c7984 */ /* 0x000ea20000000c00 */
[----:B0-----:R-:W-:-:S02]  /*59f0*/  FMUL.FTZ R81, R65, R71 ;  /* 0x0000004741517220 */ /* 0x001fc40000410000 */
[-C--:B------:R-:W-:Y:S02]  /*5a00*/  FMUL.FTZ R80, R65, R70.reuse ;  /* 0x0000004641507220 */ /* 0x080fe40000410000 */
[C---:B------:R-:W-:Y:S02]  /*5a10*/  FFMA.FTZ R81, R64.reuse, R70, -R81 ;  /* 0x0000004640517223 */ /* 0x040fe40000010851 */
[----:B------:R-:W-:Y:S02]  /*5a20*/  FFMA.FTZ R80, R64, R71, R80 ;  /* 0x0000004740507223 */ /* 0x000fe40000010050 */
[----:B------:R-:W-:Y:S02]  /*5a30*/  FADD.FTZ R66, R66, R81 ;  /* 0x0000005142427221 */ /* 0x000fe40000010000 */
[----:B------:R-:W-:Y:S02]  /*5a40*/  FADD.FTZ R67, R67, R80 ;  /* 0x0000005043437221 */ /* 0x000fe40000010000 */
[----:B-1----:R-:W-:-:S02]  /*5a50*/  FMUL.FTZ R70, R73, R66 ;  /* 0x0000004249467220 */ /* 0x002fc40000410000 */
[-C--:B------:R-:W-:Y:S02]  /*5a60*/  FMUL.FTZ R71, R73, R67.reuse ;  /* 0x0000004349477220 */ /* 0x080fe40000410000 */
[----:B------:R-:W-:Y:S02]  /*5a70*/  FFMA.FTZ R70, R72, R67, R70 ;  /* 0x0000004348467223 */ /* 0x000fe40000010046 */
[CC--:B------:R-:W-:Y:S02]  /*5a80*/  FMUL.FTZ R67, R65.reuse, R69.reuse ;  /* 0x0000004541437220 */ /* 0x0c0fe40000410000 */
[-C--:B------:R-:W-:Y:S02]  /*5a90*/  FMUL.FTZ R65, R65, R68.reuse ;  /* 0x0000004441417220 */ /* 0x080fe40000410000 */
[C---:B------:R-:W-:Y:S02]  /*5aa0*/  FFMA.FTZ R67, R64.reuse, R68, -R67 ;  /* 0x0000004440437223 */ /* 0x040fe40000010843 */
[----:B------:R-:W-:-:S02]  /*5ab0*/  FFMA.FTZ R65, R64, R69, R65 ;  /* 0x0000004540417223 */ /* 0x000fc40000010041 */
[----:B------:R-:W-:Y:S02]  /*5ac0*/  FMUL.FTZ R64, R73, R67 ;  /* 0x0000004349407220 */ /* 0x000fe40000410000 */
[----:B------:R-:W-:Y:S01]  /*5ad0*/  FFMA.FTZ R71, R72, R66, -R71 ;  /* 0x0000004248477223 */ /* 0x000fe20000010847 */
[----:B------:R-:W-:Y:S01]  /*5ae0*/  LOP3.LUT R66, R8, 0x1f, RZ, 0xc0, !PT ;  /* 0x0000001f08427812 */ /* 0x000fe200078ec0ff */
[----:B------:R-:W-:Y:S02]  /*5af0*/  FADD.FTZ R70, R75, R70 ;  /* 0x000000464b467221 */ /* 0x000fe40000010000 */
[-C--:B------:R-:W-:Y:S01]  /*5b00*/  FMUL.FTZ R73, R73, R65.reuse ;  /* 0x0000004149497220 */ /* 0x080fe20000410000 */
[----:B------:R-:W-:Y:S01]  /*5b10*/  ISETP.NE.AND P0, PT, R66, 0x1f, PT ;  /* 0x0000001f4200780c */ /* 0x000fe20003f05270 */
[----:B------:R-:W-:Y:S02]  /*5b20*/  FFMA.FTZ R64, R72, R65, R64 ;  /* 0x0000004148407223 */ /* 0x000fe40000010040 */
[----:B------:R-:W-:-:S02]  /*5b30*/  FADD.FTZ R71, R74, R71 ;  /* 0x000000474a477221 */ /* 0x000fc40000010000 */
[C---:B--2---:R-:W-:Y:S02]  /*5b40*/  FMUL.FTZ R66, R77.reuse, R70 ;  /* 0x000000464d427220 */ /* 0x044fe40000410000 */
[----:B------:R-:W-:Y:S02]  /*5b50*/  FFMA.FTZ R73, R72, R67, -R73 ;  /* 0x0000004348497223 */ /* 0x000fe40000010849 */
[C---:B------:R-:W-:Y:S02]  /*5b60*/  FMUL.FTZ R65, R77.reuse, R64 ;  /* 0x000000404d417220 */ /* 0x040fe40000410000 */
[-C--:B------:R-:W-:Y:S02]  /*5b70*/  FMUL.FTZ R69, R77, R71.reuse ;  /* 0x000000474d457220 */ /* 0x080fe40000410000 */
[C---:B------:R-:W-:Y:S02]  /*5b80*/  FFMA.FTZ R67, R76.reuse, R71, -R66 ;  /* 0x000000474c437223 */ /* 0x040fe40000010842 */
[----:B------:R-:W-:-:S02]  /*5b90*/  FFMA.FTZ R71, R76, R73, -R65 ;  /* 0x000000494c477223 */ /* 0x000fc40000010841 */
[----:B------:R-:W-:Y:S02]  /*5ba0*/  FMUL.FTZ R77, R77, R73 ;  /* 0x000000494d4d7220 */ /* 0x000fe40000410000 */
[C---:B------:R-:W-:Y:S01]  /*5bb0*/  FFMA.FTZ R70, R76.reuse, R70, R69 ;  /* 0x000000464c467223 */ /* 0x040fe20000010045 */
[----:B------:R-:W-:Y:S01]  /*5bc0*/  MOV R75, R71 ;  /* 0x00000047004b7202 */ /* 0x000fe20000000f00 */
[----:B------:R-:W-:Y:S02]  /*5bd0*/  FFMA.FTZ R74, R76, R64, R77 ;  /* 0x000000404c4a7223 */ /* 0x000fe4000001004d */
[----:B------:R-:W-:Y:S02]  /*5be0*/  FADD.FTZ R73, R78, R67 ;  /* 0x000000434e497221 */ /* 0x000fe40000010000 */
[----:B------:R-:W-:Y:S01]  /*5bf0*/  FADD.FTZ R72, R79, R70 ;  /* 0x000000464f487221 */ /* 0x000fe20000010000 */
[----:B------:R-:W-:Y:S05]  /*5c00*/  BRA.DIV ~URZ, `(.L_x_15) ;  /* 0x000058f27f007947 */ /* 0x000fea000b800000 */
[----:B------:R0:W1:Y:S02]  /*5c10*/  SHFL.DOWN PT, R68, R71, 0x1, 0x1f ;  /* 0x08201f0047447f89 */ /* 0x00006400000e0000 */
.L_x_53:
[----:B------:R-:W-:Y:S05]  /*5c20*/  BRA.DIV ~URZ, `(.L_x_16) ;  /* 0x000059427f007947 */ /* 0x000fea000b800000 */
[----:B------:R2:W3:Y:S04]  /*5c30*/  SHFL.DOWN PT, R69, R74, 0x1, 0x1f ;  /* 0x08201f004a457f89 */ /* 0x0004e800000e0000 */
[----:B------:R2:W4:Y:S04]  /*5c40*/  SHFL.DOWN PT, R70, R73, 0x1, 0x1f ;  /* 0x08201f0049467f89 */ /* 0x00052800000e0000 */
[----:B------:R2:W0:Y:S02]  /*5c50*/  SHFL.DOWN PT, R80, R72, 0x1, 0x1f ;  /* 0x08201f0048507f89 */ /* 0x00042400000e0000 */
.L_x_54:
[----:B------:R-:W-:Y:S01]  /*5c60*/  LOP3.LUT R64, R8, 0x1f, RZ, 0xc0, !PT ;  /* 0x0000001f08407812 */ /* 0x000fe200078ec0ff */
[----:B------:R-:W-:Y:S03]  /*5c70*/  BSSY B1, `(.L_x_17) ;  /* 0x000000e000017945 */ /* 0x000fe60003800000 */
[----:B------:R-:W-:Y:S01]  /*5c80*/  ISETP.GT.U32.AND P1, PT, R64, 0x1d, PT ;  /* 0x0000001d4000780c */ /* 0x000fe20003f24070 */
[----:B------:R-:W-:Y:S07]  /*5c90*/  @!P0 BRA `(.L_x_18) ;  /* 0x000000b000008947 */ /* 0x000fee0003800000 */
[C---:B0-----:R-:W-:Y:S02]  /*5ca0*/  FMUL.FTZ R65, R74.reuse, R80 ;  /* 0x000000504a417220 */ /* 0x041fe40000410000 */
[----:B---3--:R-:W-:-:S02]  /*5cb0*/  FMUL.FTZ R64, R74, R69 ;  /* 0x000000454a407220 */ /* 0x008fc40000410000 */
[CC--:B----4-:R-:W-:Y:S02]  /*5cc0*/  FMUL.FTZ R66, R74.reuse, R70.reuse ;  /* 0x000000464a427220 */ /* 0x0d0fe40000410000 */
[C---:B------:R-:W-:Y:S02]  /*5cd0*/  FFMA.FTZ R70, R75.reuse, R70, -R65 ;  /* 0x000000464b467223 */ /* 0x040fe40000010841 */
[-C--:B-12---:R-:W-:Y:S02]  /*5ce0*/  FMUL.FTZ R74, R74, R68.reuse ;  /* 0x000000444a4a7220 */ /* 0x086fe40000410000 */
[C---:B------:R-:W-:Y:S02]  /*5cf0*/  FFMA.FTZ R64, R75.reuse, R68, -R64 ;  /* 0x000000444b407223 */ /* 0x040fe40000010840 */
[C---:B------:R-:W-:Y:S02]  /*5d00*/  FFMA.FTZ R65, R75.reuse, R80, R66 ;  /* 0x000000504b417223 */ /* 0x040fe40000010042 */
[----:B------:R-:W-:Y:S01]  /*5d10*/  FFMA.FTZ R74, R75, R69, R74 ;  /* 0x000000454b4a7223 */ /* 0x000fe2000001004a */
[----:B------:R-:W-:Y:S01]  /*5d20*/  MOV R75, R64 ;  /* 0x00000040004b7202 */ /* 0x000fe20000000f00 */
[----:B------:R-:W-:-:S02]  /*5d30*/  FADD.FTZ R73, R73, R70 ;  /* 0x0000004649497221 */ /* 0x000fc40000010000 */
[----:B------:R-:W-:Y:S02]  /*5d40*/  FADD.FTZ R72, R72, R65 ;  /* 0x0000004148487221 */ /* 0x000fe40000010000 */
.L_x_18:
[----:B------:R-:W-:Y:S05]  /*5d50*/  BSYNC B1 ;  /* 0x0000000000017941 */ /* 0x000fea0003800000 */
.L_x_17:
[----:B------:R-:W-:Y:S05]  /*5d60*/  BRA.DIV ~URZ, `(.L_x_19) ;  /* 0x000059527f007947 */ /* 0x000fea000b800000 */
[----:B-1----:R1:W2:Y:S04]  /*5d70*/  SHFL.DOWN PT, R68, R75, 0x2, 0x1f ;  /* 0x08401f004b447f89 */ /* 0x0022a800000e0000 */
[----:B---3--:R1:W3:Y:S04]  /*5d80*/  SHFL.DOWN PT, R69, R74, 0x2, 0x1f ;  /* 0x08401f004a457f89 */ /* 0x0082e800000e0000 */
[----:B----4-:R1:W4:Y:S04]  /*5d90*/  SHFL.DOWN PT, R70, R73, 0x2, 0x1f ;  /* 0x08401f0049467f89 */ /* 0x01032800000e0000 */
[----:B0-----:R1:W0:Y:S02]  /*5da0*/  SHFL.DOWN PT, R80, R72, 0x2, 0x1f ;  /* 0x08401f0048507f89 */ /* 0x00122400000e0000 */
.L_x_55:
[----:B------:R-:W-:Y:S01]  /*5db0*/  LOP3.LUT R64, R8, 0x1f, RZ, 0xc0, !PT ;  /* 0x0000001f08407812 */ /* 0x000fe200078ec0ff */
[----:B------:R-:W-:Y:S03]  /*5dc0*/  BSSY B1, `(.L_x_20) ;  /* 0x000000e000017945 */ /* 0x000fe60003800000 */
[----:B------:R-:W-:Y:S01]  /*5dd0*/  ISETP.GT.U32.AND P0, PT, R64, 0x1b, PT ;  /* 0x0000001b4000780c */ /* 0x000fe20003f04070 */
[----:B------:R-:W-:Y:S07]  /*5de0*/  @P1 BRA `(.L_x_21) ;  /* 0x000000b000001947 */ /* 0x000fee0003800000 */
        /* <DEDUP_REMOVED lines=11> */
.L_x_21:
[----:B------:R-:W-:Y:S05]  /*5ea0*/  BSYNC B1 ;  /* 0x0000000000017941 */ /* 0x000fea0003800000 */
.L_x_20:
[----:B------:R-:W-:Y:S05]  /*5eb0*/  BRA.DIV ~URZ, `(.L_x_22) ;  /* 0x000059c27f007947 */ /* 0x000fea000b800000 */
[----:B--2---:R2:W1:Y:S02]  /*5ec0*/  SHFL.DOWN PT, R68, R75, 0x4, 0x1f ;  /* 0x08801f004b447f89 */ /* 0x00446400000e0000 */
.L_x_56:
[----:B------:R-:W-:Y:S05]  /*5ed0*/  BRA.DIV ~URZ, `(.L_x_23) ;  /* 0x00005a227f007947 */ /* 0x000fea000b800000 */
[----:B---3--:R3:W2:Y:S04]  /*5ee0*/  SHFL.DOWN PT, R69, R74, 0x4, 0x1f ;  /* 0x08801f004a457f89 */ /* 0x0086a800000e0000 */
[----:B----4-:R3:W4:Y:S04]  /*5ef0*/  SHFL.DOWN PT, R70, R73, 0x4, 0x1f ;  /* 0x08801f0049467f89 */ /* 0x01072800000e0000 */
[----:B0-----:R3:W0:Y:S02]  /*5f00*/  SHFL.DOWN PT, R80, R72, 0x4, 0x1f ;  /* 0x08801f0048507f89 */ /* 0x00162400000e0000 */
.L_x_57:
[----:B------:R-:W-:Y:S01]  /*5f10*/  LOP3.LUT R64, R8, 0x1f, RZ, 0xc0, !PT ;  /* 0x0000001f08407812 */ /* 0x000fe200078ec0ff */
[----:B------:R-:W-:Y:S03]  /*5f20*/  BSSY B1, `(.L_x_24) ;  /* 0x000000e000017945 */ /* 0x000fe60003800000 */
[----:B------:R-:W-:Y:S01]  /*5f30*/  ISETP.GT.U32.AND P1, PT, R64, 0x17, PT ;  /* 0x000000174000780c */ /* 0x000fe20003f24070 */
[----:B------:R-:W-:Y:S07]  /*5f40*/  @P0 BRA `(.L_x_25) ;  /* 0x000000b000000947 */ /* 0x000fee0003800000 */
[C---:B0-----:R-:W-:Y:S02]  /*5f50*/  FMUL.FTZ R65, R74.reuse, R80 ;  /* 0x000000504a417220 */ /* 0x041fe40000410000 */
[----:B--2---:R-:W-:-:S02]  /*5f60*/  FMUL.FTZ R64, R74, R69 ;  /* 0x000000454a407220 */ /* 0x004fc40000410000 */
[CC--:B----4-:R-:W-:Y:S02]  /*5f70*/  FMUL.FTZ R66, R74.reuse, R70.reuse ;  /* 0x000000464a427220 */ /* 0x0d0fe40000410000 */
[C---:B------:R-:W-:Y:S02]  /*5f80*/  FFMA.FTZ R70, R75.reuse, R70, -R65 ;  /* 0x000000464b467223 */ /* 0x040fe40000010841 */
[-C--:B-1-3--:R-:W-:Y:S02]  /*5f90*/  FMUL.FTZ R74, R74, R68.reuse ;  /* 0x000000444a4a7220 */ /* 0x08afe40000410000 */
[C---:B------:R-:W-:Y:S02]  /*5fa0*/  FFMA.FTZ R64, R75.reuse, R68, -R64 ;  /* 0x000000444b407223 */ /* 0x040fe40000010840 */
[C---:B------:R-:W-:Y:S02]  /*5fb0*/  FFMA.FTZ R65, R75.reuse, R80, R66 ;  /* 0x000000504b417223 */ /* 0x040fe40000010042 */
[----:B------:R-:W-:Y:S01]  /*5fc0*/  FFMA.FTZ R74, R75, R69, R74 ;  /* 0x000000454b4a7223 */ /* 0x000fe2000001004a */
[----:B------:R-:W-:Y:S01]  /*5fd0*/  MOV R75, R64 ;  /* 0x00000040004b7202 */ /* 0x000fe20000000f00 */
[----:B------:R-:W-:-:S02]  /*5fe0*/  FADD.FTZ R73, R73, R70 ;  /* 0x0000004649497221 */ /* 0x000fc40000010000 */
[----:B------:R-:W-:Y:S02]  /*5ff0*/  FADD.FTZ R72, R72, R65 ;  /* 0x0000004148487221 */ /* 0x000fe40000010000 */
.L_x_25:
[----:B------:R-:W-:Y:S05]  /*6000*/  BSYNC B1 ;  /* 0x0000000000017941 */ /* 0x000fea0003800000 */
.L_x_24:
[----:B------:R-:W-:Y:S05]  /*6010*/  BRA.DIV ~URZ, `(.L_x_26) ;  /* 0x00005a327f007947 */ /* 0x000fea000b800000 */
[----:B-1----:R1:W3:Y:S04]  /*6020*/  SHFL.DOWN PT, R68, R75, 0x8, 0x1f ;  /* 0x09001f004b447f89 */ /* 0x0022e800000e0000 */
[----:B--2---:R1:W2:Y:S04]  /*6030*/  SHFL.DOWN PT, R69, R74, 0x8, 0x1f ;  /* 0x09001f004a457f89 */ /* 0x0042a800000e0000 */
[----:B----4-:R1:W4:Y:S04]  /*6040*/  SHFL.DOWN PT, R70, R73, 0x8, 0x1f ;  /* 0x09001f0049467f89 */ /* 0x01032800000e0000 */
[----:B0-----:R1:W0:Y:S02]  /*6050*/  SHFL.DOWN PT, R80, R72, 0x8, 0x1f ;  /* 0x09001f0048507f89 */ /* 0x00122400000e0000 */
.L_x_58:
        /* <DEDUP_REMOVED lines=15> */
.L_x_28:
[----:B------:R-:W-:Y:S05]  /*6150*/  BSYNC B1 ;  /* 0x0000000000017941 */ /* 0x000fea0003800000 */
.L_x_27:
[----:B------:R-:W-:Y:S05]  /*6160*/  BRA.DIV ~URZ, `(.L_x_29) ;  /* 0x00005aa27f007947 */ /* 0x000fea000b800000 */
[----:B---3--:R3:W1:Y:S02]  /*6170*/  SHFL.DOWN PT, R68, R75, 0x10, 0x1f ;  /* 0x0a001f004b447f89 */ /* 0x00866400000e0000 */
.L_x_59:
[----:B------:R-:W-:Y:S05]  /*6180*/  BRA.DIV ~URZ, `(.L_x_30) ;  /* 0x00005b027f007947 */ /* 0x000fea000b800000 */
[----:B--2---:R2:W3:Y:S04]  /*6190*/  SHFL.DOWN PT, R69, R74, 0x10, 0x1f ;  /* 0x0a001f004a457f89 */ /* 0x0044e800000e0000 */
[----:B----4-:R2:W4:Y:S04]  /*61a0*/  SHFL.DOWN PT, R70, R73, 0x10, 0x1f ;  /* 0x0a001f0049467f89 */ /* 0x01052800000e0000 */
[----:B0-----:R2:W0:Y:S02]  /*61b0*/  SHFL.DOWN PT, R80, R72, 0x10, 0x1f ;  /* 0x0a001f0048507f89 */ /* 0x00142400000e0000 */
.L_x_60:
[----:B------:R-:W-:Y:S01]  /*61c0*/  BSSY B1, `(.L_x_31) ;  /* 0x000000d000017945 */ /* 0x000fe20003800000 */
[----:B------:R-:W-:Y:S05]  /*61d0*/  @P0 BRA `(.L_x_32) ;  /* 0x000000b000000947 */ /* 0x000fea0003800000 */
        /* <DEDUP_REMOVED lines=11> */
.L_x_32:
[----:B------:R-:W-:Y:S05]  /*6290*/  BSYNC B1 ;  /* 0x0000000000017941 */ /* 0x000fea0003800000 */
.L_x_31:
[----:B------:R-:W-:Y:S05]  /*62a0*/  BRA.DIV ~URZ, `(.L_x_33) ;  /* 0x00005b327f007947 */ /* 0x000fea000b800000 */
[----:B------:R-:W5:Y:S04]  /*62b0*/  SHFL.IDX PT, R250, R74, RZ, 0x1f ;  /* 0x00001fff4afa7589 */ /* 0x000f6800000e0000 */
[----:B------:R-:W2:Y:S04]  /*62c0*/  SHFL.IDX PT, R249, R75, RZ, 0x1f ;  /* 0x00001fff4bf97589 */ /* 0x000ea800000e0000 */
[----:B------:R4:W3:Y:S04]  /*62d0*/  SHFL.DOWN PT, R81, R75, 0x1, 0x1f ;  /* 0x08201f004b517f89 */ /* 0x0008e800000e0000 */
[----:B------:R4:W1:Y:S04]  /*62e0*/  SHFL.DOWN PT, R82, R74, 0x1, 0x1f ;  /* 0x08201f004a527f89 */ /* 0x00086800000e0000 */
[----:B------:R4:W0:Y:S04]  /*62f0*/  SHFL.IDX PT, R248, R73, RZ, 0x1f ;  /* 0x00001fff49f87589 */ /* 0x00082800000e0000 */
[----:B---3--:R4:W3:Y:S04]  /*6300*/  SHFL.DOWN PT, R69, R73, 0x1, 0x1f ;  /* 0x08201f0049457f89 */ /* 0x0088e800000e0000 */
[----:B------:R4:W0:Y:S01]  /*6310*/  SHFL.IDX PT, R247, R72, RZ, 0x1f ;  /* 0x00001fff48f77589 */ /* 0x00082200000e0000 */
[----:B-----5:R-:W-:-:S02]  /*6320*/  FMUL.FTZ R243, R63, R250 ;  /* 0x000000fa3ff37220 */ /* 0x020fc40000410000 */
[-C--:B------:R-:W-:Y:S01]  /*6330*/  FMUL.FTZ R244, R62, R250.reuse ;  /* 0x000000fa3ef47220 */ /* 0x080fe20000410000 */
[----:B0-----:R4:W0:Y:S01]  /*6340*/  SHFL.DOWN PT, R80, R72, 0x1, 0x1f ;  /* 0x08201f0048507f89 */ /* 0x00182200000e0000 */
[-C--:B------:R-:W-:Y:S02]  /*6350*/  FMUL.FTZ R246, R60, R250.reuse ;  /* 0x000000fa3cf67220 */ /* 0x080fe40000410000 */
[-C--:B--2---:R-:W-:Y:S01]  /*6360*/  FFMA.FTZ R243, R62, R249.reuse, -R243 ;  /* 0x000000f93ef37223 */ /* 0x084fe200000108f3 */
[----:B------:R4:W2:Y:S01]  /*6370*/  SHFL.IDX PT, R76, R60, RZ, 0x1f ;  /* 0x00001fff3c4c7589 */ /* 0x0008a200000e0000 */
[-C--:B------:R-:W-:Y:S02]  /*6380*/  FFMA.FTZ R244, R63, R249.reuse, R244 ;  /* 0x000000f93ff47223 */ /* 0x080fe400000100f4 */
[----:B------:R-:W-:Y:S01]  /*6390*/  FMUL.FTZ R245, R60, R249 ;  /* 0x000000f93cf57220 */ /* 0x000fe20000410000 */
[----:B------:R4:W0:Y:S01]  /*63a0*/  SHFL.IDX PT, R78, R62, RZ, 0x1f ;  /* 0x00001fff3e4e7589 */ /* 0x00082200000e0000 */
[----:B------:R-:W-:-:S03]  /*63b0*/  FMUL.FTZ R250, R61, R250 ;  /* 0x000000fa3dfa7220 */ /* 0x000fc60000410000 */
[----:B------:R4:W0:Y:S04]  /*63c0*/  SHFL.IDX PT, R79, R63, RZ, 0x1f ;  /* 0x00001fff3f4f7589 */ /* 0x00082800000e0000 */
[----:B------:R4:W0:Y:S02]  /*63d0*/  SHFL.IDX PT, R77, R61, RZ, 0x1f ;  /* 0x00001fff3d4d7589 */ /* 0x00082400000e0000 */
.L_x_61:
[----:B-1-34-:R1:W3:Y:S01]  /*63e0*/  LDS.128 R72, [R242+0x1b40] ;  /* 0x001b4000f2487984 */ /* 0x01a2e20000000c00 */
[----:B------:R-:W-:Y:S01]  /*63f0*/  ISETP.NE.AND P0, PT, R8, 0x1f, PT ;  /* 0x0000001f0800780c */ /* 0x000fe20003f05270 */
[----:B------:R-:W-:-:S12]  /*6400*/  BSSY B1, `(.L_x_34) ;  /* 0x000000c000017945 */ /* 0x000fd80003800000 */
[----:B------:R-:W-:Y:S05]  /*6410*/  @!P0 BRA `(.L_x_35) ;  /* 0x000000a000008947 */ /* 0x000fea0003800000 */
[-C--:B01----:R-:W-:Y:S02]  /*6420*/  FMUL.FTZ R60, R79, R82.reuse ;  /* 0x000000524f3c7220 */ /* 0x083fe40000410000 */
[CC--:B------:R-:W-:Y:S02]  /*6430*/  FMUL.FTZ R62, R78.reuse, R82.reuse ;  /* 0x000000524e3e7220 */ /* 0x0c0fe40000410000 */
[-C--:B------:R-:W-:Y:S02]  /*6440*/  FFMA.FTZ R78, R78, R81.reuse, -R60 ;  /* 0x000000514e4e7223 */ /* 0x080fe4000001083c */
[-C--:B------:R-:W-:Y:S02]  /*6450*/  FMUL.FTZ R60, R77, R82.reuse ;  /* 0x000000524d3c7220 */ /* 0x080fe40000410000 */
[----:B------:R-:W-:Y:S02]  /*6460*/  FFMA.FTZ R79, R79, R81, R62 ;  /* 0x000000514f4f7223 */ /* 0x000fe4000001003e */
[----:B--2---:R-:W-:-:S02]  /*6470*/  FMUL.FTZ R82, R76, R82 ;  /* 0x000000524c527220 */ /* 0x004fc40000410000 */
[-C--:B------:R-:W-:Y:S02]  /*6480*/  FFMA.FTZ R76, R76, R81.reuse, -R60 ;  /* 0x000000514c4c7223 */ /* 0x080fe4000001083c */
[----:B------:R-:W-:Y:S02]  /*6490*/  FFMA.FTZ R77, R77, R81, R82 ;  /* 0x000000514d4d7223 */ /* 0x000fe40000010052 */
[----:B------:R-:W-:Y:S02]  /*64a0*/  FADD.FTZ R78, R78, R69 ;  /* 0x000000454e4e7221 */ /* 0x000fe40000010000 */
[----:B------:R-:W-:Y:S02]  /*64b0*/  FADD.FTZ R79, R79, R80 ;  /* 0x000000504f4f7221 */ /* 0x000fe40000010000 */
.L_x_35:
[----:B-1----:R-:W-:Y:S05]  /*64c0*/  BSYNC B1 ;  /* 0x0000000000017941 */ /* 0x002fea0003800000 */
.L_x_34:
[----:B------:R-:W1:Y:S01]  /*64d0*/  LDS.128 R68, [R242+0x1b30] ;  /* 0x001b3000f2447984 */ /* 0x000e620000000c00 */
[C---:B0--3--:R-:W-:Y:S02]  /*64e0*/  FMUL.FTZ R63, R73.reuse, R79 ;  /* 0x0000004f493f7220 */ /* 0x049fe40000410000 */
[-C--:B------:R-:W-:Y:S01]  /*64f0*/  FMUL.FTZ R60, R73, R78.reuse ;  /* 0x0000004e493c7220 */ /* 0x080fe20000410000 */
[----:B------:R-:W0:Y:S01]  /*6500*/  LDS.128 R64, [R242+0x1b20] ;  /* 0x001b2000f2407984 */ /* 0x000e220000000c00 */
[----:B------:R-:W-:-:S02]  /*6510*/  FFMA.FTZ R63, R72, R78, -R63 ;  /* 0x0000004e483f7223 */ /* 0x000fc4000001083f */
[----:B------:R-:W-:Y:S01]  /*6520*/  FFMA.FTZ R60, R72, R79, R60 ;  /* 0x0000004f483c7223 */ /* 0x000fe2000001003c */
[----:B--2---:R2:W-:Y:S01]  /*6530*/  STS.128 [R242+0x1b40], R76 ;  /* 0x001b404cf2007388 */ /* 0x0045e20000000c00 */
[----:B------:R-:W-:Y:S02]  /*6540*/  FADD.FTZ R82, R74, R63 ;  /* 0x0000003f4a527221 */ /* 0x000fe40000010000 */
[----:B------:R-:W-:Y:S02]  /*6550*/  FMUL.FTZ R63, R73, R77 ;  /* 0x0000004d493f7220 */ /* 0x000fe40000410000 */
[----:B------:R-:W-:Y:S02]  /*6560*/  FADD.FTZ R83, R75, R60 ;  /* 0x0000003c4b537221 */ /* 0x000fe40000010000 */
[-C--:B------:R-:W-:Y:S02]  /*6570*/  FFMA.FTZ R80, R72, R76.reuse, -R63 ;  /* 0x0000004c48507223 */ /* 0x080fe4000001083f */
[----:B------:R-:W-:-:S02]  /*6580*/  FMUL.FTZ R81, R73, R76 ;  /* 0x0000004c49517220 */ /* 0x000fc40000410000 */
[----:B------:R-:W-:Y:S02]  /*6590*/  FFMA.FTZ R61, R61, R249, R246 ;  /* 0x000000f93d3d7223 */ /* 0x000fe400000100f6 */
[----:B------:R-:W-:-:S05]  /*65a0*/  FFMA.FTZ R81, R72, R77, R81 ;  /* 0x0000004d48517223 */ /* 0x000fca0000010051 */
[----:B------:R2:W-:Y:S01]  /*65b0*/  STS.128 [R242+0x1b30], R80 ;  /* 0x001b3050f2007388 */ /* 0x0005e20000000c00 */
[CC--:B-1----:R-:W-:Y:S02]  /*65c0*/  FMUL.FTZ R63, R69.reuse, R83.reuse ;  /* 0x00000053453f7220 */ /* 0x0c2fe40000410000 */
[CC--:B------:R-:W-:Y:S02]  /*65d0*/  FMUL.FTZ R60, R69.reuse, R82.reuse ;  /* 0x00000052453c7220 */ /* 0x0c0fe40000410000 */
[C---:B------:R-:W-:Y:S02]  /*65e0*/  FFMA.FTZ R63, R68.reuse, R82, -R63 ;  /* 0x00000052443f7223 */ /* 0x040fe4000001083f */
[----:B------:R-:W-:Y:S02]  /*65f0*/  FFMA.FTZ R60, R68, R83, R60 ;  /* 0x00000053443c7223 */ /* 0x000fe4000001003c */
[----:B------:R-:W-:Y:S02]  /*6600*/  FADD.FTZ R74, R70, R63 ;  /* 0x0000003f464a7221 */ /* 0x000fe40000010000 */
[----:B------:R-:W-:-:S02]  /*6610*/  FMUL.FTZ R63, R69, R81 ;  /* 0x00000051453f7220 */ /* 0x000fc40000410000 */
[----:B------:R-:W-:Y:S02]  /*6620*/  FADD.FTZ R75, R71, R60 ;  /* 0x0000003c474b7221 */ /* 0x000fe40000010000 */
[-C--:B------:R-:W-:Y:S02]  /*6630*/  FMUL.FTZ R73, R69, R80.reuse ;  /* 0x0000005045497220 */ /* 0x080fe40000410000 */
[C---:B------:R-:W-:Y:S02]  /*6640*/  FFMA.FTZ R72, R68.reuse, R80, -R63 ;  /* 0x0000005044487223 */ /* 0x040fe4000001083f */
[----:B------:R-:W-:Y:S02]  /*6650*/  FFMA.FTZ R73, R68, R81, R73 ;  /* 0x0000005144497223 */ /* 0x000fe40000010049 */
[C---:B0-----:R-:W-:Y:S02]  /*6660*/  FMUL.FTZ R69, R65.reuse, R75 ;  /* 0x0000004b41457220 */ /* 0x041fe40000410000 */
[C---:B------:R-:W-:Y:S01]  /*6670*/  FMUL.FTZ R62, R65.reuse, R74 ;  /* 0x0000004a413e7220 */ /* 0x040fe20000410000 */
[----:B------:R2:W-:Y:S01]  /*6680*/  STS.128 [R242+0x1b20], R72 ;  /* 0x001b2048f2007388 */ /* 0x0005e20000000c00 */
[----:B------:R-:W-:-:S02]  /*6690*/  FMUL.FTZ R60, R65, R72 ;  /* 0x00000048413c7220 */ /* 0x000fc40000410000 */
[----:B------:R-:W-:Y:S02]  /*66a0*/  FMUL.FTZ R63, R65, R73 ;  /* 0x00000049413f7220 */ /* 0x000fe40000410000 */
[C---:B------:R-:W-:Y:S02]  /*66b0*/  FFMA.FTZ R69, R64.reuse, R74, -R69 ;  /* 0x0000004a40457223 */ /* 0x040fe40000010845 */
[C---:B------:R-:W-:Y:S02]  /*66c0*/  FFMA.FTZ R62, R64.reuse, R75, R62 ;  /* 0x0000004b403e7223 */ /* 0x040fe4000001003e */
[C---:B------:R-:W-:Y:S02]  /*66d0*/  FFMA.FTZ R65, R64.reuse, R73, R60 ;  /* 0x0000004940417223 */ /* 0x040fe4000001003c */
[----:B------:R-:W-:Y:S02]  /*66e0*/  FFMA.FTZ R64, R64, R72, -R63 ;  /* 0x0000004840407223 */ /* 0x000fe4000001083f */
[----:B------:R-:W-:-:S02]  /*66f0*/  FADD.FTZ R66, R66, R69 ;  /* 0x0000004542427221 */ /* 0x000fc40000010000 */
[----:B------:R-:W-:Y:S02]  /*6700*/  FADD.FTZ R67, R67, R62 ;  /* 0x0000003e43437221 */ /* 0x000fe40000010000 */
[----:B------:R-:W-:Y:S02]  /*6710*/  FADD.FTZ R60, -R250, R245 ;  /* 0x000000f5fa3c7221 */ /* 0x000fe40000010100 */
[----:B------:R-:W-:Y:S01]  /*6720*/  FADD.FTZ R62, R243, R248 ;  /* 0x000000f8f33e7221 */ /* 0x000fe20000010000 */
[----:B------:R2:W-:Y:S01]  /*6730*/  STS.128 [R242+0x1b10], R64 ;  /* 0x001b1040f2007388 */ /* 0x0005e20000000c00 */
[----:B------:R-:W-:-:S03]  /*6740*/  FADD.FTZ R63, R244, R247 ;  /* 0x000000f7f43f7221 */ /* 0x000fc60000010000 */
.L_x_14:
[----:B-1----:R-:W-:Y:S05]  /*6750*/  BSYNC B0 ;  /* 0x0000000000007941 */ /* 0x002fea0003800000 */
.L_x_13:
[----:B------:R-:W-:Y:S01]  /*6760*/  WARPSYNC 0xffffffff ;  /* 0xffffffff00007948 */ /* 0x000fe20003800000 */
[----:B------:R-:W-:Y:S01]  /*6770*/  BAR.SYNC.DEFER_BLOCKING 0x0 ;  /* 0x0000000000007b1d */ /* 0x000fe20000010000 */
[----:B------:R-:W-:Y:S01]  /*6780*/  ISETP.NE.AND P2, PT, R8, RZ, PT ;  /* 0x000000ff0800720c */ /* 0x000fe20003f45270 */
[----:B--2---:R-:W-:Y:S01]  /*6790*/  FFMA.FTZ R76, R107, -R224, RZ ;  /* 0x800000e06b4c7223 */ /* 0x004fe200000100ff */
[----:B------:R-:W-:-:S02]  /*67a0*/  ISETP.GT.AND P0, PT, R9, 0x1e, PT ;  /* 0x0000001e0900780c */ /* 0x000fc40003f04270 */
[----:B------:R-:W-:Y:S01]  /*67b0*/  ISETP.NE.AND P1, PT, R9, RZ, PT ;  /* 0x000000ff0900720c */ /* 0x000fe20003f25270 */
[----:B------:R-:W-:Y:S01]  /*67c0*/  FFMA.FTZ R76, R108, -R223, R76 ;  /* 0x800000df6c4c7223 */ /* 0x000fe2000001004c */
[----:B------:R-:W-:Y:S03]  /*67d0*/  BSSY B0, `(.L_x_36) ;  /* 0x00001fb000007945 */ /* 0x000fe60003800000 */
[----:B------:R-:W-:-:S04]  /*67e0*/  FFMA.FTZ R76, R109, -R222, R76 ;  /* 0x800000de6d4c7223 */ /* 0x000fc8000001004c */
[----:B------:R-:W-:-:S04]  /*67f0*/  FFMA.FTZ R76, R110, -R221, R76 ;  /* 0x800000dd6e4c7223 */ /* 0x000fc8000001004c */
[----:B------:R-:W-:-:S04]  /*6800*/  FFMA.FTZ R76, R111, -R220, R76 ;  /* 0x800000dc6f4c7223 */ /* 0x000fc8000001004c */
[----:B------:R-:W-:Y:S01]  /*6810*/  FFMA.FTZ R76, R112, -R219, R76 ;  /* 0x800000db704c7223 */ /* 0x000fe2000001004c */
[----:B0-----:R-:W0:Y:S04]  /*6820*/  LDS.64 R64, [R171.X16+0x1b18] ;  /* 0x001b1800ab407984 */ /* 0x001e28000000ca00 */
[----:B------:R1:W-:Y:S01]  /*6830*/  @!P2 STS.128 [R123.X16+0x3910], R60 ;  /* 0x0039103c7b00a388 */ /* 0x0003e2000000cc00 */
[-C--:B0-----:R-:W-:Y:S02]  /*6840*/  FMUL.FTZ R66, R64, -R99.reuse ;  /* 0x8000006340427220 */ /* 0x081fe40000410000 */
[C---:B------:R-:W-:Y:S02]  /*6850*/  FMUL.FTZ R99, R65.reuse, -R99 ;  /* 0x8000006341637220 */ /* 0x040fe40000410000 */
[----:B------:R-:W-:-:S02]  /*6860*/  FFMA.FTZ R65, R65, R98, R66 ;  /* 0x0000006241417223 */ /* 0x000fc40000010042 */
[----:B------:R-:W-:Y:S01]  /*6870*/  FFMA.FTZ R74, R64, R98, -R99 ;  /* 0x00000062404a7223 */ /* 0x000fe20000010863 */
[----:B------:R-:W-:Y:S01]  /*6880*/  HADD2.F32 R98, -RZ, R47.H0_H0 ;  /* 0x2000002fff627230 */ /* 0x000fe20000004100 */
[----:B------:R-:W-:Y:S01]  /*6890*/  FADD.FTZ R172, -R172, R65 ;  /* 0x00000041acac7221 */ /* 0x000fe20000010100 */
[----:B------:R-:W-:Y:S01]  /*68a0*/  HADD2.F32 R99, -RZ, R46.H0_H0 ;  /* 0x2000002eff637230 */ /* 0x000fe20000004100 */
[----:B------:R-:W-:Y:S02]  /*68b0*/  FADD.FTZ R74, R173, R74 ;  /* 0x0000004aad4a7221 */ /* 0x000fe40000010000 */
[C---:B------:R-:W-:Y:S02]  /*68c0*/  FMUL.FTZ R64, R162.reuse, -R172 ;  /* 0x800000aca2407220 */ /* 0x040fe40000410000 */
[-C--:B------:R-:W-:Y:S02]  /*68d0*/  FMUL.FTZ R162, R162, -R74.reuse ;  /* 0x8000004aa2a27220 */ /* 0x080fe40000410000 */
[----:B------:R-:W-:-:S02]  /*68e0*/  FFMA.FTZ R64, R161, R74, -R64 ;  /* 0x0000004aa1407223 */ /* 0x000fc40000010840 */
[----:B------:R-:W-:Y:S02]  /*68f0*/  FFMA.FTZ R65, R161, R172, R162 ;  /* 0x000000aca1417223 */ /* 0x000fe400000100a2 */
[----:B------:R-:W-:Y:S02]  /*6900*/  FADD.FTZ R175, R175, R64 ;  /* 0x00000040afaf7221 */ /* 0x000fe40000010000 */
[----:B------:R-:W-:Y:S02]  /*6910*/  FADD.FTZ R65, -R174, R65 ;  /* 0x00000041ae417221 */ /* 0x000fe40000010100 */
[C---:B------:R-:W-:Y:S02]  /*6920*/  FMUL.FTZ R64, R160.reuse, -R175 ;  /* 0x800000afa0407220 */ /* 0x040fe40000410000 */
[-C--:B------:R-:W-:Y:S02]  /*6930*/  FMUL.FTZ R160, R160, -R65.reuse ;  /* 0x80000041a0a07220 */ /* 0x080fe40000410000 */
[----:B------:R-:W-:-:S02]  /*6940*/  FFMA.FTZ R67, R159, R65, R64 ;  /* 0x000000419f437223 */ /* 0x000fc40000010040 */
[----:B------:R-:W-:Y:S02]  /*6950*/  FFMA.FTZ R64, R159, R175, -R160 ;  /* 0x000000af9f407223 */ /* 0x000fe400000108a0 */
[----:B------:R-:W-:Y:S02]  /*6960*/  FADD.FTZ R176, -R176, R67 ;  /* 0x00000043b0b07221 */ /* 0x000fe40000010100 */
        /* <DEDUP_REMOVED lines=36> */
[----:B------:R-:W-:Y:S02]  /*6bb0*/  FFMA.FTZ R73, R107, R232, RZ ;  /* 0x000000e86b497223 */ /* 0x000fe400000100ff */
[----:B------:R-:W-:Y:S02]  /*6bc0*/  FADD.FTZ R70, R189, R70 ;  /* 0x00000046bd467221 */ /* 0x000fe40000010000 */
[----:B------:R-:W-:Y:S02]  /*6bd0*/  FMUL.FTZ R72, R146, -R188 ;  /* 0x800000bc92487220 */ /* 0x000fe40000410000 */
[----:B------:R-:W-:-:S02]  /*6be0*/  FFMA.FTZ R75, R108, R231, R73 ;  /* 0x000000e76c4b7223 */ /* 0x000fc40000010049 */
[-C--:B------:R-:W-:Y:S02]  /*6bf0*/  FMUL.FTZ R146, R146, -R70.reuse ;  /* 0x8000004692927220 */ /* 0x080fe40000410000 */
[----:B------:R-:W-:Y:S02]  /*6c00*/  FFMA.FTZ R72, R145, R70, -R72 ;  /* 0x0000004691487223 */ /* 0x000fe40000010848 */
[----:B------:R-:W-:Y:S02]  /*6c10*/  FFMA.FTZ R75, R109, R230, R75 ;  /* 0x000000e66d4b7223 */ /* 0x000fe4000001004b */
[----:B------:R-:W-:Y:S02]  /*6c20*/  FFMA.FTZ R73, R145, R188, R146 ;  /* 0x000000bc91497223 */ /* 0x000fe40000010092 */
[----:B------:R-:W-:Y:S02]  /*6c30*/  FADD.FTZ R191, R191, R72 ;  /* 0x00000048bfbf7221 */ /* 0x000fe40000010000 */
[----:B------:R-:W-:-:S02]  /*6c40*/  FFMA.FTZ R75, R110, R229, R75 ;  /* 0x000000e56e4b7223 */ /* 0x000fc4000001004b */
[----:B------:R-:W-:Y:S02]  /*6c50*/  FADD.FTZ R73, -R190, R73 ;  /* 0x00000049be497221 */ /* 0x000fe40000010100 */
[C---:B------:R-:W-:Y:S02]  /*6c60*/  FMUL.FTZ R72, R144.reuse, -R191 ;  /* 0x800000bf90487220 */ /* 0x040fe40000410000 */
[----:B------:R-:W-:Y:S02]  /*6c70*/  FFMA.FTZ R77, R111, R228, R75 ;  /* 0x000000e46f4d7223 */ /* 0x000fe4000001004b */
[-C--:B------:R-:W-:Y:S02]  /*6c80*/  FMUL.FTZ R144, R144, -R73.reuse ;  /* 0x8000004990907220 */ /* 0x080fe40000410000 */
[C---:B------:R-:W-:Y:S02]  /*6c90*/  FFMA.FTZ R75, R143.reuse, R73, R72 ;  /* 0x000000498f4b7223 */ /* 0x040fe40000010048 */
[----:B------:R-:W-:-:S02]  /*6ca0*/  FFMA.FTZ R72, R143, R191, -R144 ;  /* 0x000000bf8f487223 */ /* 0x000fc40000010890 */
[----:B------:R-:W-:Y:S02]  /*6cb0*/  FFMA.FTZ R77, R112, R227, R77 ;  /* 0x000000e3704d7223 */ /* 0x000fe4000001004d */
[----:B------:R-:W-:Y:S02]  /*6cc0*/  FADD.FTZ R192, -R192, R75 ;  /* 0x0000004bc0c07221 */ /* 0x000fe40000010100 */
[----:B------:R-:W-:Y:S02]  /*6cd0*/  FADD.FTZ R72, R193, R72 ;  /* 0x00000048c1487221 */ /* 0x000fe40000010000 */
[----:B------:R-:W-:Y:S02]  /*6ce0*/  FFMA.FTZ R77, R113, R226, R77 ;  /* 0x000000e2714d7223 */ /* 0x000fe4000001004d */
[C---:B-1----:R-:W-:Y:S02]  /*6cf0*/  FMUL.FTZ R60, R142.reuse, -R192 ;  /* 0x800000c08e3c7220 */ /* 0x042fe40000410000 */
[----:B------:R-:W-:-:S02]  /*6d00*/  FMUL.FTZ R142, R142, -R72 ;  /* 0x800000488e8e7220 */ /* 0x000fc40000410000 */
[----:B------:R-:W-:Y:S02]  /*6d10*/  FFMA.FTZ R62, R114, R225, R77 ;  /* 0x000000e1723e7223 */ /* 0x000fe4000001004d */
[C---:B------:R-:W-:Y:S02]  /*6d20*/  FFMA.FTZ R60, R141.reuse, R72, -R60 ;  /* 0x000000488d3c7223 */ /* 0x040fe4000001083c */
[----:B------:R-:W-:Y:S02]  /*6d30*/  FFMA.FTZ R75, R141, R192, R142 ;  /* 0x000000c08d4b7223 */ /* 0x000fe4000001008e */
[----:B------:R-:W-:Y:S02]  /*6d40*/  FFMA.FTZ R61, R115, R233, R62 ;  /* 0x000000e9733d7223 */ /* 0x000fe4000001003e */
[----:B------:R-:W-:Y:S02]  /*6d50*/  FADD.FTZ R195, R195, R60 ;  /* 0x0000003cc3c37221 */ /* 0x000fe40000010000 */
[----:B------:R-:W-:-:S02]  /*6d60*/  FADD.FTZ R75, -R194, R75 ;  /* 0x0000004bc24b7221 */ /* 0x000fc40000010100 */
[----:B------:R-:W-:Y:S02]  /*6d70*/  FFMA.FTZ R78, R116, R234, R61 ;  /* 0x000000ea744e7223 */ /* 0x000fe4000001003d */
[----:B------:R-:W-:Y:S02]  /*6d80*/  FMUL.FTZ R60, R163, -R195 ;  /* 0x800000c3a33c7220 */ /* 0x000fe40000410000 */
[----:B------:R-:W-:Y:S02]  /*6d90*/  FFMA.FTZ R62, R113, -R218, R76 ;  /* 0x800000da713e7223 */ /* 0x000fe4000001004c */
[----:B------:R-:W-:Y:S02]  /*6da0*/  FMUL.FTZ R163, R163, -R75 ;  /* 0x8000004ba3a37220 */ /* 0x000fe40000410000 */
[----:B------:R-:W-:Y:S02]  /*6db0*/  FFMA.FTZ R63, R117, R235, R78 ;  /* 0x000000eb753f7223 */ /* 0x000fe4000001004e */
[----:B------:R-:W-:-:S02]  /*6dc0*/  FFMA.FTZ R61, R164, R75, R60 ;  /* 0x0000004ba43d7223 */ /* 0x000fc4000001003c */
[----:B------:R-:W-:Y:S02]  /*6dd0*/  FFMA.FTZ R62, R114, -R217, R62 ;  /* 0x800000d9723e7223 */ /* 0x000fe4000001003e */
[----:B------:R-:W-:Y:S02]  /*6de0*/  FFMA.FTZ R76, R164, R195, -R163 ;  /* 0x000000c3a44c7223 */ /* 0x000fe400000108a3 */
[----:B------:R-:W-:Y:S02]  /*6df0*/  FFMA.FTZ R60, R118, R236, R63 ;  /* 0x000000ec763c7223 */ /* 0x000fe4000001003f */
[----:B------:R-:W-:Y:S02]  /*6e00*/  FADD.FTZ R196, -R196, R61 ;  /* 0x0000003dc4c47221 */ /* 0x000fe40000010100 */
[----:B------:R-:W-:Y:S02]  /*6e10*/  FFMA.FTZ R62, R115, -R216, R62 ;  /* 0x800000d8733e7223 */ /* 0x000fe4000001003e */
[----:B------:R-:W-:-:S02]  /*6e20*/  FADD.FTZ R76, R197, R76 ;  /* 0x0000004cc54c7221 */ /* 0x000fc40000010000 */
[----:B------:R-:W-:Y:S02]  /*6e30*/  FFMA.FTZ R63, R119, R237, R60 ;  /* 0x000000ed773f7223 */ /* 0x000fe4000001003c */
[----:B------:R-:W-:Y:S02]  /*6e40*/  FMUL.FTZ R61, R165, -R196 ;  /* 0x800000c4a53d7220 */ /* 0x000fe40000410000 */
[----:B------:R-:W-:Y:S02]  /*6e50*/  FFMA.FTZ R62, R116, -R215, R62 ;  /* 0x800000d7743e7223 */ /* 0x000fe4000001003e */
[----:B------:R-:W-:Y:S02]  /*6e60*/  FFMA.FTZ R63, R120, R208, R63 ;  /* 0x000000d0783f7223 */ /* 0x000fe4000001003f */
[----:B------:R-:W-:Y:S02]  /*6e70*/  FFMA.FTZ R60, R166, R76, -R61 ;  /* 0x0000004ca63c7223 */ /* 0x000fe4000001083d */
[----:B------:R-:W-:-:S02]  /*6e80*/  FFMA.FTZ R62, R117, -R212, R62 ;  /* 0x800000d4753e7223 */ /* 0x000fc4000001003e */
[----:B------:R-:W-:Y:S02]  /*6e90*/  FFMA.FTZ R63, R121, R240, R63 ;  /* 0x000000f0793f7223 */ /* 0x000fe4000001003f */
[----:B------:R-:W-:Y:S02]  /*6ea0*/  FADD.FTZ R199, R199, R60 ;  /* 0x0000003cc7c77221 */ /* 0x000fe40000010000 */
[----:B------:R-:W-:Y:S02]  /*6eb0*/  FFMA.FTZ R60, R118, -R213, R62 ;  /* 0x800000d5763c7223 */ /* 0x000fe4000001003e */
[----:B------:R-:W-:Y:S02]  /*6ec0*/  FMUL.FTZ R165, R165, -R76 ;  /* 0x8000004ca5a57220 */ /* 0x000fe40000410000 */
[----:B------:R-:W-:Y:S02]  /*6ed0*/  FFMA.FTZ R62, R122, R241, R63 ;  /* 0x000000f17a3e7223 */ /* 0x000fe4000001003f */
[----:B------:R-:W-:-:S02]  /*6ee0*/  FFMA.FTZ R60, R119, -R214, R60 ;  /* 0x800000d6773c7223 */ /* 0x000fc4000001003c */
[----:B------:R-:W-:Y:S02]  /*6ef0*/  FMUL.FTZ R63, R74, UR15 ;  /* 0x0000000f4a3f7c20 */ /* 0x000fe40008410000 */
[----:B------:R-:W-:Y:S02]  /*6f00*/  FFMA.FTZ R77, R166, R196, R165 ;  /* 0x000000c4a64d7223 */ /* 0x000fe400000100a5 */
[----:B------:R-:W-:Y:S02]  /*6f10*/  FMUL.FTZ R61, R172, UR15 ;  /* 0x0000000fac3d7c20 */ /* 0x000fe40008410000 */
[----:B------:R-:W-:Y:S02]  /*6f20*/  FFMA.FTZ R60, R120, -R239, R60 ;  /* 0x800000ef783c7223 */ /* 0x000fe4000001003c */
[----:B------:R-:W-:Y:S02]  /*6f30*/  FFMA.FTZ R82, R172, UR14, -R63 ;  /* 0x0000000eac527c23 */ /* 0x000fe4000801083f */
[----:B------:R-:W-:-:S02]  /*6f40*/  FMUL.FTZ R172, R139, R172 ;  /* 0x000000ac8bac7220 */ /* 0x000fc40000410000 */
[----:B------:R-:W-:Y:S02]  /*6f50*/  FADD.FTZ R77, -R198, R77 ;  /* 0x0000004dc64d7221 */ /* 0x000fe40000010100 */
[----:B------:R-:W-:Y:S02]  /*6f60*/  FFMA.FTZ R60, R121, -R238, R60 ;  /* 0x800000ee793c7223 */ /* 0x000fe4000001003c */
[C---:B------:R-:W-:Y:S02]  /*6f70*/  FFMA.FTZ R241, -R139.reuse, R98, R241 ;  /* 0x000000628bf17223 */ /* 0x040fe400000101f1 */
[----:B------:R-:W-:Y:S02]  /*6f80*/  FMUL.FTZ R78, R139, R74 ;  /* 0x0000004a8b4e7220 */ /* 0x000fe40000410000 */
[----:B------:R-:W-:Y:S02]  /*6f90*/  FMUL.FTZ R79, R209, R172 ;  /* 0x000000acd14f7220 */ /* 0x000fe40000410000 */
[----:B------:R-:W-:-:S02]  /*6fa0*/  FFMA.FTZ R80, R74, UR14, R61 ;  /* 0x0000000e4a507c23 */ /* 0x000fc4000801003d */
[----:B------:R-:W-:Y:S02]  /*6fb0*/  FMUL.FTZ R82, R209, R82 ;  /* 0x00000052d1527220 */ /* 0x000fe40000410000 */
[----:B------:R-:W-:Y:S02]  /*6fc0*/  FMUL.FTZ R61, R167, -R77 ;  /* 0x8000004da73d7220 */ /* 0x000fe40000410000 */
[----:B------:R-:W-:Y:S02]  /*6fd0*/  FFMA.FTZ R63, R122, -R209, R60 ;  /* 0x800000d17a3f7223 */ /* 0x000fe4000001003c */
[-C--:B------:R-:W-:Y:S02]  /*6fe0*/  FFMA.FTZ R60, R241, R78.reuse, R79 ;  /* 0x0000004ef13c7223 */ /* 0x080fe4000001004f */
[----:B------:R-:W-:Y:S02]  /*6ff0*/  FADD.FTZ R105, R78, R105 ;  /* 0x000000694e697221 */ /* 0x000fe40000010000 */
[----:B------:R-:W-:-:S02]  /*7000*/  FMUL.FTZ R209, R209, R78 ;  /* 0x0000004ed1d17220 */ /* 0x000fc40000410000 */
[----:B------:R-:W-:Y:S02]  /*7010*/  FFMA.FTZ R79, R241, R80, R82 ;  /* 0x00000050f14f7223 */ /* 0x000fe40000010052 */
[-C--:B------:R-:W-:Y:S02]  /*7020*/  FFMA.FTZ R78, R168, R199.reuse, -R61 ;  /* 0x000000c7a84e7223 */ /* 0x080fe4000001083d */
[----:B------:R-:W-:Y:S02]  /*7030*/  FMUL.FTZ R167, R167, -R199 ;  /* 0x800000c7a7a77220 */ /* 0x000fe40000410000 */
[----:B------:R-:W-:Y:S02]  /*7040*/  FFMA.FTZ R83, R98, R74, R79 ;  /* 0x0000004a62537223 */ /* 0x000fe4000001004f */
[----:B------:R-:W-:Y:S02]  /*7050*/  FADD.FTZ R74, R201, R78 ;  /* 0x0000004ec94a7221 */ /* 0x000fe40000010000 */
[----:B------:R-:W-:-:S02]  /*7060*/  FMUL.FTZ R78, R175, UR15 ;  /* 0x0000000faf4e7c20 */ /* 0x000fc40008410000 */
[----:B------:R-:W-:Y:S02]  /*7070*/  FFMA.FTZ R167, R168, R77, R167 ;  /* 0x0000004da8a77223 */ /* 0x000fe400000100a7 */
[----:B------:R-:W-:Y:S02]  /*7080*/  FFMA.FTZ R79, R65, UR14, -R78 ;  /* 0x0000000e414f7c23 */ /* 0x000fe4000801084e */
[----:B------:R-:W-:Y:S02]  /*7090*/  FADD.FTZ R200, -R200, R167 ;  /* 0x000000a7c8c87221 */ /* 0x000fe40000010100 */
[----:B------:R-:W-:Y:S02]  /*70a0*/  FMUL.FTZ R82, R238, R79 ;  /* 0x0000004fee527220 */ /* 0x000fe40000410000 */
[C---:B------:R-:W-:Y:S02]  /*70b0*/  FMUL.FTZ R79, R169.reuse, -R200 ;  /* 0x800000c8a94f7220 */ /* 0x040fe40000410000 */
[----:B------:R-:W-:-:S02]  /*70c0*/  FMUL.FTZ R169, R169, -R74 ;  /* 0x8000004aa9a97220 */ /* 0x000fc40000410000 */
[C---:B------:R-:W-:Y:S01]  /*70d0*/  FFMA.FTZ R78, R170.reuse, R74, -R79 ;  /* 0x0000004aaa4e7223 */ /* 0x040fe2000001084f */
[----:B------:R-:W-:Y:S01]  /*70e0*/  HADD2.F32 R79, -RZ, R32.H0_H0 ;  /* 0x20000020ff4f7230 */ /* 0x000fe20000004100 */
[----:B------:R-:W-:Y:S02]  /*70f0*/  FFMA.FTZ R141, R170, R200, R169 ;  /* 0x000000c8aa8d7223 */ /* 0x000fe400000100a9 */
[----:B------:R-:W-:Y:S01]  /*7100*/  FADD.FTZ R203, R203, R78 ;  /* 0x0000004ecbcb7221 */ /* 0x000fe20000010000 */
[----:B------:R-:W-:Y:S01]  /*7110*/  HADD2.F32 R78, -RZ, R33.H0_H0 ;  /* 0x20000021ff4e7230 */ /* 0x000fe20000004100 */
[C---:B------:R-:W-:Y:S02]  /*7120*/  FMUL.FTZ R80, R125.reuse, R74 ;  /* 0x0000004a7d507220 */ /* 0x040fe40000410000 */
[----:B------:R-:W-:Y:S02]  /*7130*/  FADD.FTZ R141, -R202, R141 ;  /* 0x0000008dca8d7221 */ /* 0x000fe40000010100 */
[----:B------:R-:W-:-:S02]  /*7140*/  FFMA.FTZ R231, -R125, R78, R231 ;  /* 0x0000004e7de77223 */ /* 0x000fc400000101e7 */
[----:B------:R-:W-:Y:S02]  /*7150*/  FMUL.FTZ R146, R125, R200 ;  /* 0x000000c87d927220 */ /* 0x000fe40000410000 */
[----:B------:R-:W-:Y:S02]  /*7160*/  FMUL.FTZ R145, R223, R80 ;  /* 0x00000050df917220 */ /* 0x000fe40000410000 */
[----:B------:R-:W-:Y:S02]  /*7170*/  FMUL.FTZ R142, R138, R65 ;  /* 0x000000418a8e7220 */ /* 0x000fe40000410000 */
[----:B------:R-:W-:Y:S02]  /*7180*/  FMUL.FTZ R147, R124, R141 ;  /* 0x0000008d7c937220 */ /* 0x000fe40000410000 */
[----:B------:R-:W-:Y:S02]  /*7190*/  FFMA.FTZ R150, R231, R146, -R145 ;  /* 0x00000092e7967223 */ /* 0x000fe40000010891 */
[----:B------:R-:W-:-:S02]  /*71a0*/  FMUL.FTZ R81, R138, R175 ;  /* 0x000000af8a517220 */ /* 0x000fc40000410000 */
[----:B------:R-:W-:Y:S02]  /*71b0*/  FFMA.FTZ R143, -R138, R99, R240 ;  /* 0x000000638a8f7223 */ /* 0x000fe400000101f0 */
[----:B------:R-:W-:Y:S02]  /*71c0*/  FMUL.FTZ R98, R238, R142 ;  /* 0x0000008eee627220 */ /* 0x000fe40000410000 */
[----:B------:R-:W-:Y:S02]  /*71d0*/  FADD.FTZ R48, R83, R48 ;  /* 0x0000003053307221 */ /* 0x000fe40000010000 */
[----:B------:R-:W-:Y:S02]  /*71e0*/  FMUL.FTZ R146, R223, R146 ;  /* 0x00000092df927220 */ /* 0x000fe40000410000 */
[C---:B------:R-:W-:Y:S02]  /*71f0*/  FFMA.FTZ R232, -R124.reuse, R79, R232 ;  /* 0x0000004f7ce87223 */ /* 0x040fe400000101e8 */
[----:B------:R-:W-:-:S02]  /*7200*/  FMUL.FTZ R83, R124, R203 ;  /* 0x000000cb7c537220 */ /* 0x000fc40000410000 */
[----:B------:R-:W-:Y:S02]  /*7210*/  FMUL.FTZ R144, R224, R147 ;  /* 0x00000093e0907220 */ /* 0x000fe40000410000 */
[----:B------:R-:W-:Y:S02]  /*7220*/  FADD.FTZ R104, R81, R104 ;  /* 0x0000006851687221 */ /* 0x000fe40000010000 */
[-C--:B------:R-:W-:Y:S02]  /*7230*/  FMUL.FTZ R238, R238, R81.reuse ;  /* 0x00000051eeee7220 */ /* 0x080fe40000410000 */
[----:B------:R-:W-:Y:S01]  /*7240*/  FFMA.FTZ R98, R143, R81, R98 ;  /* 0x000000518f627223 */ /* 0x000fe20000010062 */
[----:B------:R-:W-:Y:S01]  /*7250*/  HADD2.F32 R81, -RZ, R34.H0_H0 ;  /* 0x20000022ff517230 */ /* 0x000fe20000004100 */
[----:B------:R-:W-:Y:S02]  /*7260*/  FFMA.FTZ R149, R231, R80, R146 ;  /* 0x00000050e7957223 */ /* 0x000fe40000010092 */
[----:B------:R-:W-:-:S02]  /*7270*/  FFMA.FTZ R144, R232, R83, R144 ;  /* 0x00000053e8907223 */ /* 0x000fc40000010090 */
[----:B------:R-:W-:Y:S02]  /*7280*/  FMUL.FTZ R146, R224, R83 ;  /* 0x00000053e0927220 */ /* 0x000fe40000410000 */
[----:B------:R-:W-:Y:S02]  /*7290*/  FMUL.FTZ R145, R126, R199 ;  /* 0x000000c77e917220 */ /* 0x000fe40000410000 */
[----:B------:R-:W-:Y:S01]  /*72a0*/  FADD.FTZ R148, RZ, R144 ;  /* 0x00000090ff947221 */ /* 0x000fe20000010000 */
[----:B------:R-:W-:Y:S01]  /*72b0*/  HADD2.F32 R144, -RZ, R35.H0_H0 ;  /* 0x20000023ff907230 */ /* 0x000fe20000004100 */
[----:B------:R-:W-:Y:S02]  /*72c0*/  FFMA.FTZ R147, R232, R147, -R146 ;  /* 0x00000093e8937223 */ /* 0x000fe40000010892 */
[C---:B------:R-:W-:Y:S02]  /*72d0*/  FFMA.FTZ R230, -R126.reuse, R81, R230 ;  /* 0x000000517ee67223 */ /* 0x040fe400000101e6 */
[----:B------:R-:W-:-:S02]  /*72e0*/  FMUL.FTZ R151, R126, R77 ;  /* 0x0000004d7e977220 */ /* 0x000fc40000410000 */
[----:B------:R-:W-:Y:S02]  /*72f0*/  FMUL.FTZ R152, R222, R145 ;  /* 0x00000091de987220 */ /* 0x000fe40000410000 */
[C---:B------:R-:W-:Y:S02]  /*7300*/  FMUL.FTZ R146, R127.reuse, R76 ;  /* 0x0000004c7f927220 */ /* 0x040fe40000410000 */
[----:B------:R-:W-:Y:S02]  /*7310*/  FADD.FTZ R148, R148, R149 ;  /* 0x0000009594947221 */ /* 0x000fe40000010000 */
[----:B------:R-:W-:Y:S02]  /*7320*/  FADD.FTZ R147, RZ, R147 ;  /* 0x00000093ff937221 */ /* 0x000fe40000010000 */
[----:B------:R-:W-:Y:S02]  /*7330*/  FFMA.FTZ R149, R230, R151, -R152 ;  /* 0x00000097e6957223 */ /* 0x000fe40000010898 */
[----:B------:R-:W-:-:S02]  /*7340*/  FFMA.FTZ R229, -R127, R144, R229 ;  /* 0x000000907fe57223 */ /* 0x000fc400000101e5 */
[----:B------:R-:W-:Y:S02]  /*7350*/  FMUL.FTZ R152, R127, R196 ;  /* 0x000000c47f987220 */ /* 0x000fe40000410000 */
[----:B------:R-:W-:Y:S02]  /*7360*/  FMUL.FTZ R153, R221, R146 ;  /* 0x00000092dd997220 */ /* 0x000fe40000410000 */
[----:B------:R-:W-:Y:S02]  /*7370*/  FMUL.FTZ R151, R222, R151 ;  /* 0x00000097de977220 */ /* 0x000fe40000410000 */
[----:B------:R-:W-:Y:S01]  /*7380*/  FADD.FTZ R150, R147, R150 ;  /* 0x0000009693967221 */ /* 0x000fe20000010000 */
[----:B------:R-:W-:Y:S01]  /*7390*/  HADD2.F32 R147, -RZ, R36.H0_H0 ;  /* 0x20000024ff937230 */ /* 0x000fe20000004100 */
[-C--:B------:R-:W-:Y:S02]  /*73a0*/  FFMA.FTZ R155, R229, R152.reuse, -R153 ;  /* 0x00000098e59b7223 */ /* 0x080fe40000010899 */
[----:B------:R-:W-:-:S02]  /*73b0*/  FMUL.FTZ R153, R221, R152 ;  /* 0x00000098dd997220 */ /* 0x000fc40000410000 */
[----:B------:R-:W-:Y:S02]  /*73c0*/  FFMA.FTZ R151, R230, R145, R151 ;  /* 0x00000091e6977223 */ /* 0x000fe40000010097 */
[----:B------:R-:W-:Y:S02]  /*73d0*/  FADD.FTZ R152, R150, R149 ;  /* 0x0000009596987221 */ /* 0x000fe40000010000 */
[----:B------:R-:W-:Y:S02]  /*73e0*/  FMUL.FTZ R149, R128, R195 ;  /* 0x000000c380957220 */ /* 0x000fe40000410000 */
[----:B------:R-:W-:Y:S01]  /*73f0*/  FADD.FTZ R151, R148, R151 ;  /* 0x0000009794977221 */ /* 0x000fe20000010000 */
[----:B------:R-:W-:Y:S01]  /*7400*/  HADD2.F32 R148, -RZ, R37.H0_H0 ;  /* 0x20000025ff947230 */ /* 0x000fe20000004100 */
[----:B------:R-:W-:Y:S02]  /*7410*/  FFMA.FTZ R150, R229, R146, R153 ;  /* 0x00000092e5967223 */ /* 0x000fe40000010099 */
[----:B------:R-:W-:-:S02]  /*7420*/  FFMA.FTZ R228, -R128, R147, R228 ;  /* 0x0000009380e47223 */ /* 0x000fc400000101e4 */
[----:B------:R-:W-:Y:S02]  /*7430*/  FMUL.FTZ R157, R128, R75 ;  /* 0x0000004b809d7220 */ /* 0x000fe40000410000 */
[----:B------:R-:W-:Y:S02]  /*7440*/  FMUL.FTZ R154, R220, R149 ;  /* 0x00000095dc9a7220 */ /* 0x000fe40000410000 */
[----:B------:R-:W-:Y:S01]  /*7450*/  FADD.FTZ R153, R151, R150 ;  /* 0x0000009697997221 */ /* 0x000fe20000010000 */
[----:B------:R-:W-:Y:S01]  /*7460*/  HADD2.F32 R151, -RZ, R38.H0_H0 ;  /* 0x20000026ff977230 */ /* 0x000fe20000004100 */
[----:B------:R-:W-:Y:S02]  /*7470*/  FMUL.FTZ R150, R129, R72 ;  /* 0x0000004881967220 */ /* 0x000fe40000410000 */
[-C--:B------:R-:W-:Y:S02]  /*7480*/  FFMA.FTZ R159, R228, R157.reuse, -R154 ;  /* 0x0000009de49f7223 */ /* 0x080fe4000001089a */
[----:B------:R-:W-:-:S02]  /*7490*/  FMUL.FTZ R157, R220, R157 ;  /* 0x0000009ddc9d7220 */ /* 0x000fc40000410000 */
[C---:B------:R-:W-:Y:S02]  /*74a0*/  FFMA.FTZ R227, -R129.reuse, R148, R227 ;  /* 0x0000009481e37223 */ /* 0x040fe400000101e3 */
[----:B------:R-:W-:Y:S02]  /*74b0*/  FMUL.FTZ R156, R129, R192 ;  /* 0x000000c0819c7220 */ /* 0x000fe40000410000 */
[----:B------:R-:W-:Y:S02]  /*74c0*/  FMUL.FTZ R158, R219, R150 ;  /* 0x00000096db9e7220 */ /* 0x000fe40000410000 */
[----:B------:R-:W-:Y:S02]  /*74d0*/  FFMA.FTZ R154, R228, R149, R157 ;  /* 0x00000095e49a7223 */ /* 0x000fe4000001009d */
[-C--:B------:R-:W-:Y:S02]  /*74e0*/  FFMA.FTZ R158, R227, R156.reuse, -R158 ;  /* 0x0000009ce39e7223 */ /* 0x080fe4000001089e */
[----:B------:R-:W-:-:S02]  /*74f0*/  FMUL.FTZ R156, R219, R156 ;  /* 0x0000009cdb9c7220 */ /* 0x000fc40000410000 */
[----:B------:R-:W-:Y:S02]  /*7500*/  FADD.FTZ R154, R153, R154 ;  /* 0x0000009a999a7221 */ /* 0x000fe40000010000 */
[----:B------:R-:W-:Y:S02]  /*7510*/  FMUL.FTZ R153, R130, R191 ;  /* 0x000000bf82997220 */ /* 0x000fe40000410000 */
[----:B------:R-:W-:Y:S02]  /*7520*/  FADD.FTZ R152, R152, R155 ;  /* 0x0000009b98987221 */ /* 0x000fe40000010000 */
[----:B------:R-:W-:Y:S02]  /*7530*/  FFMA.FTZ R155, R227, R150, R156 ;  /* 0x00000096e39b7223 */ /* 0x000fe4000001009c */
[C---:B------:R-:W-:Y:S02]  /*7540*/  FFMA.FTZ R226, -R130.reuse, R151, R226 ;  /* 0x0000009782e27223 */ /* 0x040fe400000101e2 */
[----:B------:R-:W-:-:S02]  /*7550*/  FMUL.FTZ R157, R130, R73 ;  /* 0x00000049829d7220 */ /* 0x000fc40000410000 */
[----:B------:R-:W-:Y:S02]  /*7560*/  FMUL.FTZ R156, R218, R153 ;  /* 0x00000099da9c7220 */ /* 0x000fe40000410000 */
[----:B------:R-:W-:Y:S01]  /*7570*/  FADD.FTZ R159, R152, R159 ;  /* 0x0000009f989f7221 */ /* 0x000fe20000010000 */
[----:B------:R-:W-:Y:S01]  /*7580*/  HADD2.F32 R152, -RZ, R39.H0_H0 ;  /* 0x20000027ff987230 */ /* 0x000fe20000004100 */
[-C--:B------:R-:W-:Y:S02]  /*7590*/  FFMA.FTZ R161, R226, R157.reuse, -R156 ;  /* 0x0000009de2a17223 */ /* 0x080fe4000001089c */
[----:B------:R-:W-:Y:S02]  /*75a0*/  FMUL.FTZ R157, R218, R157 ;  /* 0x0000009dda9d7220 */ /* 0x000fe40000410000 */
[----:B------:R-:W-:Y:S02]  /*75b0*/  FMUL.FTZ R160, R131, R188 ;  /* 0x000000bc83a07220 */ /* 0x000fe40000410000 */
[----:B------:R-:W-:-:S02]  /*75c0*/  FADD.FTZ R155, R154, R155 ;  /* 0x0000009b9a9b7221 */ /* 0x000fc40000010000 */
[C---:B------:R-:W-:Y:S02]  /*75d0*/  FMUL.FTZ R154, R131.reuse, R70 ;  /* 0x00000046839a7220 */ /* 0x040fe40000410000 */
[----:B------:R-:W-:Y:S02]  /*75e0*/  FFMA.FTZ R156, R226, R153, R157 ;  /* 0x00000099e29c7223 */ /* 0x000fe4000001009d */
[----:B------:R-:W-:Y:S02]  /*75f0*/  FFMA.FTZ R225, -R131, R152, R225 ;  /* 0x0000009883e17223 */ /* 0x000fe400000101e1 */
[C---:B------:R-:W-:Y:S02]  /*7600*/  FMUL.FTZ R157, R217.reuse, R160 ;  /* 0x000000a0d99d7220 */ /* 0x040fe40000410000 */
[-C--:B------:R-:W-:Y:S02]  /*7610*/  FMUL.FTZ R163, R217, R154.reuse ;  /* 0x0000009ad9a37220 */ /* 0x080fe40000410000 */
[----:B------:R-:W-:Y:S01]  /*7620*/  FADD.FTZ R155, R155, R156 ;  /* 0x0000009c9b9b7221 */ /* 0x000fe20000010000 */
[----:B------:R-:W-:Y:S01]  /*7630*/  HADD2.F32 R156, -RZ, R40.H0_H0 ;  /* 0x20000028ff9c7230 */ /* 0x000fe20000004100 */
[C---:B------:R-:W-:Y:S01]  /*7640*/  FFMA.FTZ R162, R225.reuse, R154, R157 ;  /* 0x0000009ae1a27223 */ /* 0x040fe2000001009d */
[----:B------:R-:W-:Y:S01]  /*7650*/  HADD2.F32 R157, -RZ, R41.H0_H0 ;  /* 0x20000029ff9d7230 */ /* 0x000fe20000004100 */
[----:B------:R-:W-:Y:S01]  /*7660*/  FFMA.FTZ R164, R225, R160, -R163 ;  /* 0x000000a0e1a47223 */ /* 0x000fe200000108a3 */
[----:B------:R-:W-:Y:S01]  /*7670*/  HADD2.F32 R160, -RZ, R42.H0_H0 ;  /* 0x2000002affa07230 */ /* 0x000fe20000004100 */
[----:B------:R-:W-:-:S02]  /*7680*/  FADD.FTZ R158, R159, R158 ;  /* 0x0000009e9f9e7221 */ /* 0x000fc40000010000 */
[----:B------:R-:W-:Y:S02]  /*7690*/  FADD.FTZ R163, R155, R162 ;  /* 0x000000a29ba37221 */ /* 0x000fe40000010000 */
[----:B------:R-:W-:Y:S02]  /*76a0*/  FMUL.FTZ R155, R132, R187 ;  /* 0x000000bb849b7220 */ /* 0x000fe40000410000 */
[----:B------:R-:W-:Y:S02]  /*76b0*/  FADD.FTZ R161, R158, R161 ;  /* 0x000000a19ea17221 */ /* 0x000fe40000010000 */
[C---:B------:R-:W-:Y:S02]  /*76c0*/  FFMA.FTZ R158, -R132.reuse, R156, R233 ;  /* 0x0000009c849e7223 */ /* 0x040fe400000101e9 */
[----:B------:R-:W-:Y:S02]  /*76d0*/  FMUL.FTZ R159, R132, R71 ;  /* 0x00000047849f7220 */ /* 0x000fe40000410000 */
[----:B------:R-:W-:-:S02]  /*76e0*/  FMUL.FTZ R162, R216, R155 ;  /* 0x0000009bd8a27220 */ /* 0x000fc40000410000 */
[----:B------:R-:W-:Y:S02]  /*76f0*/  FADD.FTZ R161, R161, R164 ;  /* 0x000000a4a1a17221 */ /* 0x000fe40000010000 */
[-C--:B------:R-:W-:Y:S02]  /*7700*/  FFMA.FTZ R166, R158, R159.reuse, -R162 ;  /* 0x0000009f9ea67223 */ /* 0x080fe400000108a2 */
[----:B------:R-:W-:Y:S02]  /*7710*/  FMUL.FTZ R162, R216, R159 ;  /* 0x0000009fd8a27220 */ /* 0x000fe40000410000 */
[----:B------:R-:W-:Y:S02]  /*7720*/  FMUL.FTZ R159, R134, R183 ;  /* 0x000000b7869f7220 */ /* 0x000fe40000410000 */
[----:B------:R-:W-:Y:S02]  /*7730*/  FFMA.FTZ R164, R158, R155, R162 ;  /* 0x0000009b9ea47223 */ /* 0x000fe400000100a2 */
[----:B------:R-:W-:-:S02]  /*7740*/  FMUL.FTZ R165, R133, R184 ;  /* 0x000000b885a57220 */ /* 0x000fc40000410000 */
[C---:B------:R-:W-:Y:S02]  /*7750*/  FMUL.FTZ R162, R133.reuse, R68 ;  /* 0x0000004485a27220 */ /* 0x040fe40000410000 */
[C---:B------:R-:W-:Y:S02]  /*7760*/  FFMA.FTZ R235, -R134.reuse, R160, R235 ;  /* 0x000000a086eb7223 */ /* 0x040fe400000101eb */
[----:B------:R-:W-:Y:S02]  /*7770*/  FMUL.FTZ R169, R134, R69 ;  /* 0x0000004586a97220 */ /* 0x000fe40000410000 */
[----:B------:R-:W-:Y:S02]  /*7780*/  FMUL.FTZ R170, R212, R159 ;  /* 0x0000009fd4aa7220 */ /* 0x000fe40000410000 */
[----:B------:R-:W-:Y:S02]  /*7790*/  FFMA.FTZ R234, -R133, R157, R234 ;  /* 0x0000009d85ea7223 */ /* 0x000fe400000101ea */
[----:B------:R-:W-:-:S02]  /*77a0*/  FMUL.FTZ R167, R215, R165 ;  /* 0x000000a5d7a77220 */ /* 0x000fc40000410000 */
[----:B------:R-:W-:Y:S02]  /*77b0*/  FMUL.FTZ R168, R215, R162 ;  /* 0x000000a2d7a87220 */ /* 0x000fe40000410000 */
[----:B------:R-:W-:Y:S02]  /*77c0*/  FFMA.FTZ R61, R241, R172, -R209 ;  /* 0x000000acf13d7223 */ /* 0x000fe400000108d1 */
[----:B------:R-:W-:Y:S02]  /*77d0*/  FADD.FTZ R163, R163, R164 ;  /* 0x000000a4a3a37221 */ /* 0x000fe40000010000 */
[-C--:B------:R-:W-:Y:S02]  /*77e0*/  FFMA.FTZ R172, R235, R169.reuse, -R170 ;  /* 0x000000a9ebac7223 */ /* 0x080fe400000108aa */
[----:B------:R-:W-:Y:S02]  /*77f0*/  FFMA.FTZ R164, R234, R162, R167 ;  /* 0x000000a2eaa47223 */ /* 0x000fe400000100a7 */
[----:B------:R-:W-:-:S02]  /*7800*/  FMUL.FTZ R170, R212, R169 ;  /* 0x000000a9d4aa7220 */ /* 0x000fc40000410000 */
[----:B------:R-:W-:Y:S02]  /*7810*/  FFMA.FTZ R165, R234, R165, -R168 ;  /* 0x000000a5eaa57223 */ /* 0x000fe400000108a8 */
[----:B------:R-:W-:Y:S01]  /*7820*/  FADD.FTZ R166, R161, R166 ;  /* 0x000000a6a1a67221 */ /* 0x000fe20000010000 */
[----:B------:R-:W-:Y:S01]  /*7830*/  HADD2.F32 R161, -RZ, R43.H0_H0 ;  /* 0x2000002bffa17230 */ /* 0x000fe20000004100 */
[----:B------:R-:W-:Y:S01]  /*7840*/  FADD.FTZ R163, R163, R164 ;  /* 0x000000a4a3a37221 */ /* 0x000fe20000010000 */
[----:B------:R-:W-:Y:S01]  /*7850*/  HADD2.F32 R164, -RZ, R44.H0_H0 ;  /* 0x2000002cffa47230 */ /* 0x000fe20000004100 */
[----:B------:R-:W-:Y:S02]  /*7860*/  FFMA.FTZ R170, R235, R159, R170 ;  /* 0x0000009febaa7223 */ /* 0x000fe400000100aa */
[----:B------:R-:W-:Y:S01]  /*7870*/  FADD.FTZ R169, R166, R165 ;  /* 0x000000a5a6a97221 */ /* 0x000fe20000010000 */
[----:B------:R-:W-:Y:S01]  /*7880*/  HADD2.F32 R165, -RZ, R45.H0_H0 ;  /* 0x2000002dffa57230 */ /* 0x000fe20000004100 */
[----:B------:R-:W-:-:S02]  /*7890*/  FMUL.FTZ R166, R135, R66 ;  /* 0x0000004287a67220 */ /* 0x000fc40000410000 */
[----:B------:R-:W-:Y:S02]  /*78a0*/  FADD.FTZ R171, R163, R170 ;  /* 0x000000aaa3ab7221 */ /* 0x000fe40000010000 */
[C---:B------:R-:W-:Y:S02]  /*78b0*/  FFMA.FTZ R236, -R135.reuse, R161, R236 ;  /* 0x000000a187ec7223 */ /* 0x040fe400000101ec */
[C---:B------:R-:W-:Y:S02]  /*78c0*/  FMUL.FTZ R163, R136.reuse, R179 ;  /* 0x000000b388a37220 */ /* 0x040fe40000410000 */
[----:B------:R-:W-:Y:S02]  /*78d0*/  FMUL.FTZ R170, R135, R180 ;  /* 0x000000b487aa7220 */ /* 0x000fe40000410000 */
[----:B------:R-:W-:Y:S02]  /*78e0*/  FMUL.FTZ R173, R213, R166 ;  /* 0x000000a6d5ad7220 */ /* 0x000fe40000410000 */
[----:B------:R-:W-:-:S02]  /*78f0*/  FFMA.FTZ R168, -R136, R164, R237 ;  /* 0x000000a488a87223 */ /* 0x000fc400000101ed */
[----:B------:R-:W-:Y:S02]  /*7900*/  FMUL.FTZ R177, R136, R67 ;  /* 0x0000004388b17220 */ /* 0x000fe40000410000 */
[----:B------:R-:W-:Y:S02]  /*7910*/  FMUL.FTZ R174, R214, R163 ;  /* 0x000000a3d6ae7220 */ /* 0x000fe40000410000 */
[-C--:B------:R-:W-:Y:S02]  /*7920*/  FFMA.FTZ R178, R236, R170.reuse, -R173 ;  /* 0x000000aaecb27223 */ /* 0x080fe400000108ad */
[----:B------:R-:W-:Y:S02]  /*7930*/  FMUL.FTZ R173, R213, R170 ;  /* 0x000000aad5ad7220 */ /* 0x000fe40000410000 */
[----:B------:R-:W-:Y:S02]  /*7940*/  FMUL.FTZ R170, R137, R64 ;  /* 0x0000004089aa7220 */ /* 0x000fe40000410000 */
[----:B------:R-:W-:-:S02]  /*7950*/  FFMA.FTZ R182, R168, R177, -R174 ;  /* 0x000000b1a8b67223 */ /* 0x000fc400000108ae */
[----:B------:R-:W-:Y:S02]  /*7960*/  FFMA.FTZ R174, R236, R166, R173 ;  /* 0x000000a6ecae7223 */ /* 0x000fe400000100ad */
[C---:B------:R-:W-:Y:S02]  /*7970*/  FFMA.FTZ R167, -R137.reuse, R165, R208 ;  /* 0x000000a589a77223 */ /* 0x040fe400000101d0 */
[----:B------:R-:W-:Y:S02]  /*7980*/  FMUL.FTZ R186, R137, R176 ;  /* 0x000000b089ba7220 */ /* 0x000fe40000410000 */
[----:B------:R-:W-:Y:S02]  /*7990*/  FMUL.FTZ R173, R239, R170 ;  /* 0x000000aaefad7220 */ /* 0x000fe40000410000 */
[----:B------:R-:W-:Y:S02]  /*79a0*/  FMUL.FTZ R177, R214, R177 ;  /* 0x000000b1d6b17220 */ /* 0x000fe40000410000 */
[----:B------:R-:W-:-:S02]  /*79b0*/  FADD.FTZ R169, R169, R172 ;  /* 0x000000aca9a97221 */ /* 0x000fc40000010000 */
[----:B------:R-:W-:Y:S02]  /*79c0*/  FADD.FTZ R171, R171, R174 ;  /* 0x000000aeabab7221 */ /* 0x000fe40000010000 */
[-C--:B------:R-:W-:Y:S02]  /*79d0*/  FFMA.FTZ R174, R167, R186.reuse, -R173 ;  /* 0x000000baa7ae7223 */ /* 0x080fe400000108ad */
[----:B------:R-:W-:Y:S02]  /*79e0*/  FFMA.FTZ R172, R168, R163, R177 ;  /* 0x000000a3a8ac7223 */ /* 0x000fe400000100b1 */
[----:B------:R-:W-:Y:S02]  /*79f0*/  FMUL.FTZ R186, R239, R186 ;  /* 0x000000baefba7220 */ /* 0x000fe40000410000 */
[----:B------:R-:W-:Y:S02]  /*7a00*/  FADD.FTZ R169, R169, R178 ;  /* 0x000000b2a9a97221 */ /* 0x000fe40000010000 */
[----:B------:R-:W-:-:S02]  /*7a10*/  FADD.FTZ R171, R171, R172 ;  /* 0x000000acabab7221 */ /* 0x000fc40000010000 */
[----:B------:R-:W-:Y:S02]  /*7a20*/  FFMA.FTZ R186, R167, R170, R186 ;  /* 0x000000aaa7ba7223 */ /* 0x000fe400000100ba */
[----:B------:R-:W-:Y:S02]  /*7a30*/  FADD.FTZ R169, R169, R182 ;  /* 0x000000b6a9a97221 */ /* 0x000fe40000010000 */
[----:B------:R-:W-:Y:S02]  /*7a40*/  FFMA.FTZ R142, R143, R142, -R238 ;  /* 0x0000008e8f8e7223 */ /* 0x000fe400000108ee */
[----:B------:R-:W-:Y:S02]  /*7a50*/  FADD.FTZ R171, R171, R186 ;  /* 0x000000baabab7221 */ /* 0x000fe40000010000 */
[----:B------:R-:W-:Y:S02]  /*7a60*/  FADD.FTZ R169, R169, R174 ;  /* 0x000000aea9a97221 */ /* 0x000fe40000010000 */
[----:B------:R-:W-:-:S02]  /*7a70*/  FMUL.FTZ R172, R65, UR15 ;  /* 0x0000000f41ac7c20 */ /* 0x000fc40008410000 */
[----:B------:R-:W-:Y:S02]  /*7a80*/  FMUL.FTZ R65, R64, UR15 ;  /* 0x0000000f40417c20 */ /* 0x000fe40008410000 */
[----:B------:R-:W-:Y:S02]  /*7a90*/  FADD.FTZ R171, R171, R98 ;  /* 0x00000062abab7221 */ /* 0x000fe40000010000 */
[----:B------:R-:W-:Y:S02]  /*7aa0*/  FADD.FTZ R142, R169, R142 ;  /* 0x0000008ea98e7221 */ /* 0x000fe40000010000 */
[----:B------:R-:W-:Y:S02]  /*7ab0*/  FFMA.FTZ R173, R175, UR14, R172 ;  /* 0x0000000eafad7c23 */ /* 0x000fe400080100ac */
[C---:B------:R-:W-:Y:S02]  /*7ac0*/  FFMA.FTZ R172, R176.reuse, UR14, -R65 ;  /* 0x0000000eb0ac7c23 */ /* 0x040fe40008010841 */
[----:B------:R-:W-:-:S02]  /*7ad0*/  FMUL.FTZ R65, R176, UR15 ;  /* 0x0000000fb0417c20 */ /* 0x000fc40008410000 */
[----:B------:R-:W-:Y:S01]  /*7ae0*/  FADD.FTZ R171, R171, R60 ;  /* 0x0000003cabab7221 */ /* 0x000fe20000010000 */
[----:B------:R-:W0:Y:S01]  /*7af0*/  SHFL.DOWN PT, R176, R63, 0x1, 0x1f ;  /* 0x08201f003fb07f89 */ /* 0x000e2200000e0000 */
[----:B------:R-:W-:Y:S02]  /*7b00*/  FADD.FTZ R142, R142, R61 ;  /* 0x0000003d8e8e7221 */ /* 0x000fe40000010000 */
[----:B------:R-:W-:Y:S02]  /*7b10*/  FMUL.FTZ R60, R179, UR15 ;  /* 0x0000000fb33c7c20 */ /* 0x000fe40008410000 */
[----:B------:R-:W-:Y:S01]  /*7b20*/  FFMA.FTZ R174, R143, R173, R82 ;  /* 0x000000ad8fae7223 */ /* 0x000fe20000010052 */
[----:B------:R-:W1:Y:S01]  /*7b30*/  SHFL.DOWN PT, R98, R142, 0x1, 0x1f ;  /* 0x08201f008e627f89 */ /* 0x000e6200000e0000 */
[C---:B------:R-:W-:Y:S02]  /*7b40*/  FFMA.FTZ R61, R67.reuse, UR14, -R60 ;  /* 0x0000000e433d7c23 */ /* 0x040fe4000801083c */
[----:B------:R-:W-:Y:S01]  /*7b50*/  FMUL.FTZ R60, R67, UR15 ;  /* 0x0000000f433c7c20 */ /* 0x000fe20008410000 */
[----:B------:R-:W-:Y:S01]  /*7b60*/  SHFL.DOWN PT, R143, R62, 0x1, 0x1f ;  /* 0x08201f003e8f7f89 */ /* 0x000fe200000e0000 */
[----:B------:R-:W-:-:S02]  /*7b70*/  FFMA.FTZ R82, R64, UR14, R65 ;  /* 0x0000000e40527c23 */ /* 0x000fc40008010041 */
[----:B------:R-:W-:Y:S01]  /*7b80*/  FMUL.FTZ R214, R214, R61 ;  /* 0x0000003dd6d67220 */ /* 0x000fe20000410000 */
[----:B------:R-:W2:Y:S01]  /*7b90*/  SHFL.DOWN PT, R65, R171, 0x1, 0x1f ;  /* 0x08201f00ab417f89 */ /* 0x000ea200000e0000 */
[----:B------:R-:W-:Y:S01]  /*7ba0*/  FFMA.FTZ R61, R179, UR14, R60 ;  /* 0x0000000eb33d7c23 */ /* 0x000fe2000801003c */
[----:B------:R-:W-:Y:S01]  /*7bb0*/  MOV R60, R171 ;  /* 0x000000ab003c7202 */ /* 0x000fe20000000f00 */
[----:B------:R-:W-:Y:S02]  /*7bc0*/  FMUL.FTZ R172, R239, R172 ;  /* 0x000000acefac7220 */ /* 0x000fe40000410000 */
[----:B------:R-:W-:Y:S02]  /*7bd0*/  FFMA.FTZ R61, R168, R61, R214 ;  /* 0x0000003da83d7223 */ /* 0x000fe400000100d6 */
[----:B------:R-:W-:Y:S02]  /*7be0*/  FFMA.FTZ R82, R167, R82, R172 ;  /* 0x00000052a7527223 */ /* 0x000fe400000100ac */
[----:B------:R-:W-:-:S02]  /*7bf0*/  FFMA.FTZ R164, R164, R179, R61 ;  /* 0x000000b3a4a47223 */ /* 0x000fc4000001003d */
[----:B------:R-:W-:Y:S02]  /*7c00*/  FMUL.FTZ R61, R66, UR15 ;  /* 0x0000000f423d7c20 */ /* 0x000fe40008410000 */
[----:B------:R-:W-:Y:S02]  /*7c10*/  FFMA.FTZ R165, R165, R64, R82 ;  /* 0x00000040a5a57223 */ /* 0x000fe40000010052 */
[----:B------:R-:W-:Y:S01]  /*7c20*/  FFMA.FTZ R64, R180, UR14, -R61 ;  /* 0x0000000eb4407c23 */ /* 0x000fe2000801083d */
[----:B------:R-:W-:Y:S01]  /*7c30*/  MOV R61, R142 ;  /* 0x0000008e003d7202 */ /* 0x000fe20000000f00 */
[----:B0-----:R-:W-:Y:S02]  /*7c40*/  @!P0 FADD.FTZ R63, R63, R176 ;  /* 0x000000b03f3f8221 */ /* 0x001fe40000010000 */
[----:B------:R-:W-:Y:S02]  /*7c50*/  FFMA.FTZ R174, R99, R175, R174 ;  /* 0x000000af63ae7223 */ /* 0x000fe400000100ae */
[----:B-1----:R-:W-:-:S02]  /*7c60*/  @!P0 FADD.FTZ R61, R61, R98 ;  /* 0x000000623d3d8221 */ /* 0x002fc40000010000 */
[----:B------:R-:W0:Y:S01]  /*7c70*/  SHFL.DOWN PT, R98, R63, 0x2, 0x1f ;  /* 0x08401f003f627f89 */ /* 0x000e2200000e0000 */
[----:B--2---:R-:W-:Y:S02]  /*7c80*/  @!P0 FADD.FTZ R60, R60, R65 ;  /* 0x000000413c3c8221 */ /* 0x004fe40000010000 */
[----:B------:R-:W-:Y:S01]  /*7c90*/  @!P0 FADD.FTZ R62, R62, R143 ;  /* 0x0000008f3e3e8221 */ /* 0x000fe20000010000 */
[----:B------:R-:W-:Y:S01]  /*7ca0*/  ISETP.GT.AND P0, PT, R9, 0x1d, PT ;  /* 0x0000001d0900780c */ /* 0x000fe20003f04270 */
[----:B------:R-:W-:Y:S01]  /*7cb0*/  FMUL.FTZ R213, R213, R64 ;  /* 0x00000040d5d57220 */ /* 0x000fe20000410000 */
[----:B------:R-:W1:Y:S01]  /*7cc0*/  SHFL.DOWN PT, R99, R60, 0x2, 0x1f ;  /* 0x08401f003c637f89 */ /* 0x000e6200000e0000 */
[----:B------:R-:W-:Y:S02]  /*7cd0*/  FMUL.FTZ R65, R180, UR15 ;  /* 0x0000000fb4417c20 */ /* 0x000fe40008410000 */
[----:B------:R-:W-:Y:S01]  /*7ce0*/  FMUL.FTZ R64, R183, UR15 ;  /* 0x0000000fb7407c20 */ /* 0x000fe20008410000 */
[----:B------:R-:W2:Y:S01]  /*7cf0*/  SHFL.DOWN PT, R143, R62, 0x2, 0x1f ;  /* 0x08401f003e8f7f89 */ /* 0x000ea200000e0000 */
[----:B------:R-:W-:-:S02]  /*7d00*/  FFMA.FTZ R67, R66, UR14, R65 ;  /* 0x0000000e42437c23 */ /* 0x000fc40008010041 */
[C---:B------:R-:W-:Y:S01]  /*7d10*/  FFMA.FTZ R65, R69.reuse, UR14, -R64 ;  /* 0x0000000e45417c23 */ /* 0x040fe20008010840 */
[----:B------:R-:W3:Y:S01]  /*7d20*/  SHFL.DOWN PT, R82, R61, 0x2, 0x1f ;  /* 0x08401f003d527f89 */ /* 0x000ee200000e0000 */
[----:B------:R-:W-:Y:S02]  /*7d30*/  FMUL.FTZ R64, R69, UR15 ;  /* 0x0000000f45407c20 */ /* 0x000fe40008410000 */
[----:B------:R-:W-:Y:S02]  /*7d40*/  FMUL.FTZ R212, R212, R65 ;  /* 0x00000041d4d47220 */ /* 0x000fe40000410000 */
[----:B------:R-:W-:Y:S02]  /*7d50*/  FFMA.FTZ R64, R183, UR14, R64 ;  /* 0x0000000eb7407c23 */ /* 0x000fe40008010040 */
[----:B------:R-:W-:Y:S02]  /*7d60*/  FFMA.FTZ R67, R236, R67, R213 ;  /* 0x00000043ec437223 */ /* 0x000fe400000100d5 */
[----:B------:R-:W-:-:S02]  /*7d70*/  FFMA.FTZ R64, R235, R64, R212 ;  /* 0x00000040eb407223 */ /* 0x000fc400000100d4 */
[----:B0-----:R-:W-:Y:S02]  /*7d80*/  @!P0 FADD.FTZ R63, R63, R98 ;  /* 0x000000623f3f8221 */ /* 0x001fe40000010000 */
[----:B------:R-:W-:Y:S02]  /*7d90*/  FMUL.FTZ R65, R68, UR15 ;  /* 0x0000000f44417c20 */ /* 0x000fe40008410000 */
[----:B------:R-:W-:Y:S01]  /*7da0*/  FFMA.FTZ R160, R160, R183, R64 ;  /* 0x000000b7a0a07223 */ /* 0x000fe20000010040 */
[----:B------:R-:W0:Y:S01]  /*7db0*/  SHFL.DOWN PT, R98, R63, 0x4, 0x1f ;  /* 0x08801f003f627f89 */ /* 0x000e2200000e0000 */
[----:B------:R-:W-:Y:S02]  /*7dc0*/  FMUL.FTZ R64, R187, UR15 ;  /* 0x0000000fbb407c20 */ /* 0x000fe40008410000 */
[----:B------:R-:W-:Y:S02]  /*7dd0*/  FFMA.FTZ R67, R161, R66, R67 ;  /* 0x00000042a1437223 */ /* 0x000fe40000010043 */
[----:B-1----:R-:W-:-:S02]  /*7de0*/  @!P0 FADD.FTZ R60, R60, R99 ;  /* 0x000000633c3c8221 */ /* 0x002fc40000010000 */
[----:B------:R-:W-:Y:S02]  /*7df0*/  FFMA.FTZ R66, R184, UR14, -R65 ;  /* 0x0000000eb8427c23 */ /* 0x000fe40008010841 */
[----:B------:R-:W-:Y:S01]  /*7e00*/  FFMA.FTZ R65, R71, UR14, -R64 ;  /* 0x0000000e47417c23 */ /* 0x000fe20008010840 */
[----:B------:R-:W1:Y:S01]  /*7e10*/  SHFL.DOWN PT, R99, R60, 0x4, 0x1f ;  /* 0x08801f003c637f89 */ /* 0x000e6200000e0000 */
[----:B------:R-:W-:Y:S02]  /*7e20*/  FADD.FTZ R52, R67, R52 ;  /* 0x0000003443347221 */ /* 0x000fe40000010000 */
[----:B--2---:R-:W-:Y:S02]  /*7e30*/  @!P0 FADD.FTZ R62, R62, R143 ;  /* 0x0000008f3e3e8221 */ /* 0x004fe40000010000 */
[----:B---3--:R-:W-:Y:S01]  /*7e40*/  @!P0 FADD.FTZ R61, R61, R82 ;  /* 0x000000523d3d8221 */ /* 0x008fe20000010000 */
[----:B------:R-:W-:Y:S01]  /*7e50*/  ISETP.GT.AND P0, PT, R9, 0x1b, PT ;  /* 0x0000001b0900780c */ /* 0x000fe20003f04270 */
[----:B------:R-:W-:Y:S01]  /*7e60*/  FMUL.FTZ R67, R184, UR15 ;  /* 0x0000000fb8437c20 */ /* 0x000fe20008410000 */
[----:B------:R-:W2:Y:S01]  /*7e70*/  SHFL.DOWN PT, R143, R62, 0x4, 0x1f ;  /* 0x08801f003e8f7f89 */ /* 0x000ea200000e0000 */
[----:B------:R-:W-:-:S02]  /*7e80*/  FMUL.FTZ R216, R216, R65 ;  /* 0x00000041d8d87220 */ /* 0x000fc40000410000 */
[----:B------:R-:W-:Y:S01]  /*7e90*/  FMUL.FTZ R64, R71, UR15 ;  /* 0x0000000f47407c20 */ /* 0x000fe20008410000 */
[----:B------:R-:W3:Y:S01]  /*7ea0*/  SHFL.DOWN PT, R82, R61, 0x4, 0x1f ;  /* 0x08801f003d527f89 */ /* 0x000ee200000e0000 */
[----:B------:R-:W-:Y:S02]  /*7eb0*/  FMUL.FTZ R65, R70, UR15 ;  /* 0x0000000f46417c20 */ /* 0x000fe40008410000 */
[----:B------:R-:W-:Y:S02]  /*7ec0*/  FFMA.FTZ R69, R68, UR14, R67 ;  /* 0x0000000e44457c23 */ /* 0x000fe40008010043 */
[----:B------:R-:W-:Y:S02]  /*7ed0*/  FFMA.FTZ R67, R187, UR14, R64 ;  /* 0x0000000ebb437c23 */ /* 0x000fe40008010040 */
[C---:B------:R-:W-:Y:S02]  /*7ee0*/  FFMA.FTZ R64, R188.reuse, UR14, -R65 ;  /* 0x0000000ebc407c23 */ /* 0x040fe40008010841 */
[----:B------:R-:W-:-:S02]  /*7ef0*/  FMUL.FTZ R65, R188, UR15 ;  /* 0x0000000fbc417c20 */ /* 0x000fc40008410000 */
[----:B------:R-:W-:Y:S02]  /*7f00*/  FMUL.FTZ R217, R217, R64 ;  /* 0x00000040d9d97220 */ /* 0x000fe40000410000 */
[----:B------:R-:W-:Y:S02]  /*7f10*/  FFMA.FTZ R64, R70, UR14, R65 ;  /* 0x0000000e46407c23 */ /* 0x000fe40008010041 */
[----:B0-----:R-:W-:Y:S02]  /*7f20*/  @!P0 FADD.FTZ R63, R63, R98 ;  /* 0x000000623f3f8221 */ /* 0x001fe40000010000 */
[----:B------:R-:W-:Y:S02]  /*7f30*/  FFMA.FTZ R217, R225, R64, R217 ;  /* 0x00000040e1d97223 */ /* 0x000fe400000100d9 */
[----:B------:R-:W-:Y:S02]  /*7f40*/  FMUL.FTZ R66, R215, R66 ;  /* 0x00000042d7427220 */ /* 0x000fe40000410000 */
[----:B------:R-:W-:-:S02]  /*7f50*/  FFMA.FTZ R217, R152, R70, R217 ;  /* 0x0000004698d97223 */ /* 0x000fc400000100d9 */
[----:B------:R-:W0:Y:S01]  /*7f60*/  SHFL.DOWN PT, R70, R63, 0x8, 0x1f ;  /* 0x09001f003f467f89 */ /* 0x000e2200000e0000 */
[----:B-1----:R-:W-:Y:S02]  /*7f70*/  @!P0 FADD.FTZ R60, R60, R99 ;  /* 0x000000633c3c8221 */ /* 0x002fe40000010000 */
[----:B------:R-:W-:Y:S02]  /*7f80*/  FFMA.FTZ R67, R158, R67, R216 ;  /* 0x000000439e437223 */ /* 0x000fe400000100d8 */
[----:B------:R-:W-:Y:S02]  /*7f90*/  FFMA.FTZ R66, R234, R69, R66 ;  /* 0x00000045ea427223 */ /* 0x000fe40000010042 */
[----:B------:R-:W-:Y:S01]  /*7fa0*/  FMUL.FTZ R64, R191, UR15 ;  /* 0x0000000fbf407c20 */ /* 0x000fe20008410000 */
[----:B------:R-:W1:Y:S01]  /*7fb0*/  SHFL.DOWN PT, R69, R60, 0x8, 0x1f ;  /* 0x09001f003c457f89 */ /* 0x000e6200000e0000 */
[----:B--2---:R-:W-:Y:S02]  /*7fc0*/  @!P0 FADD.FTZ R62, R62, R143 ;  /* 0x0000008f3e3e8221 */ /* 0x004fe40000010000 */
[----:B---3--:R-:W-:Y:S01]  /*7fd0*/  @!P0 FADD.FTZ R61, R61, R82 ;  /* 0x000000523d3d8221 */ /* 0x008fe20000010000 */
[----:B------:R-:W-:Y:S01]  /*7fe0*/  ISETP.GT.AND P0, PT, R9, 0x17, PT ;  /* 0x000000170900780c */ /* 0x000fe20003f04270 */
[----:B------:R-:W-:Y:S01]  /*7ff0*/  FFMA.FTZ R156, R156, R187, R67 ;  /* 0x000000bb9c9c7223 */ /* 0x000fe20000010043 */
[----:B------:R-:W2:Y:S01]  /*8000*/  SHFL.DOWN PT, R71, R62, 0x8, 0x1f ;  /* 0x09001f003e477f89 */ /* 0x000ea200000e0000 */
[----:B------:R-:W-:-:S02]  /*8010*/  FFMA.FTZ R67, R73, UR14, -R64 ;  /* 0x0000000e49437c23 */ /* 0x000fc40008010840 */
[----:B------:R-:W-:Y:S02]  /*8020*/  FFMA.FTZ R157, R157, R68, R66 ;  /* 0x000000449d9d7223 */ /* 0x000fe40000010042 */
[----:B------:R-:W-:Y:S01]  /*8030*/  FMUL.FTZ R64, R73, UR15 ;  /* 0x0000000f49407c20 */ /* 0x000fe20008410000 */
[----:B------:R-:W3:Y:S01]  /*8040*/  SHFL.DOWN PT, R68, R61, 0x8, 0x1f ;  /* 0x09001f003d447f89 */ /* 0x000ee200000e0000 */
[----:B------:R-:W-:Y:S02]  /*8050*/  FMUL.FTZ R65, R72, UR15 ;  /* 0x0000000f48417c20 */ /* 0x000fe40008410000 */
[----:B------:R-:W-:Y:S02]  /*8060*/  FMUL.FTZ R218, R218, R67 ;  /* 0x00000043dada7220 */ /* 0x000fe40000410000 */
[----:B------:R-:W-:Y:S02]  /*8070*/  FFMA.FTZ R67, R191, UR14, R64 ;  /* 0x0000000ebf437c23 */ /* 0x000fe40008010040 */
[----:B------:R-:W-:-:S02]  /*8080*/  FFMA.FTZ R64, R192, UR14, -R65 ;  /* 0x0000000ec0407c23 */ /* 0x000fc40008010841 */
[----:B------:R-:W-:Y:S02]  /*8090*/  FMUL.FTZ R65, R192, UR15 ;  /* 0x0000000fc0417c20 */ /* 0x000fe40008410000 */
[----:B------:R-:W-:Y:S02]  /*80a0*/  FMUL.FTZ R219, R219, R64 ;  /* 0x00000040dbdb7220 */ /* 0x000fe40000410000 */
[----:B------:R-:W-:Y:S02]  /*80b0*/  FFMA.FTZ R66, R72, UR14, R65 ;  /* 0x0000000e48427c23 */ /* 0x000fe40008010041 */
[----:B0-----:R-:W-:Y:S02]  /*80c0*/  @!P0 FADD.FTZ R63, R63, R70 ;  /* 0x000000463f3f8221 */ /* 0x001fe40000010000 */
[----:B------:R-:W-:Y:S02]  /*80d0*/  FMUL.FTZ R64, R195, UR15 ;  /* 0x0000000fc3407c20 */ /* 0x000fe40008410000 */
[----:B------:R-:W-:-:S02]  /*80e0*/  FFMA.FTZ R219, R227, R66, R219 ;  /* 0x00000042e3db7223 */ /* 0x000fc400000100db */
[----:B------:R-:W0:Y:S01]  /*80f0*/  SHFL.DOWN PT, R66, R63, 0x10, 0x1f ;  /* 0x0a001f003f427f89 */ /* 0x000e2200000e0000 */
[C---:B------:R-:W-:Y:S02]  /*8100*/  FFMA.FTZ R65, R75.reuse, UR14, -R64 ;  /* 0x0000000e4b417c23 */ /* 0x040fe40008010840 */
[----:B-1----:R-:W-:Y:S02]  /*8110*/  @!P0 FADD.FTZ R60, R60, R69 ;  /* 0x000000453c3c8221 */ /* 0x002fe40000010000 */
[----:B------:R-:W-:Y:S02]  /*8120*/  FMUL.FTZ R220, R220, R65 ;  /* 0x00000041dcdc7220 */ /* 0x000fe40000410000 */
[----:B------:R-:W-:Y:S01]  /*8130*/  FMUL.FTZ R64, R75, UR15 ;  /* 0x0000000f4b407c20 */ /* 0x000fe20008410000 */
[----:B------:R-:W1:Y:S01]  /*8140*/  SHFL.DOWN PT, R69, R60, 0x10, 0x1f ;  /* 0x0a001f003c457f89 */ /* 0x000e6200000e0000 */
[----:B------:R-:W-:Y:S02]  /*8150*/  FMUL.FTZ R65, R76, UR15 ;  /* 0x0000000f4c417c20 */ /* 0x000fe40008410000 */
[----:B------:R-:W-:-:S02]  /*8160*/  FFMA.FTZ R218, R226, R67, R218 ;  /* 0x00000043e2da7223 */ /* 0x000fc400000100da */
[----:B--2---:R-:W-:Y:S02]  /*8170*/  @!P0 FADD.FTZ R62, R62, R71 ;  /* 0x000000473e3e8221 */ /* 0x004fe40000010000 */
[----:B---3--:R-:W-:Y:S01]  /*8180*/  @!P0 FADD.FTZ R61, R61, R68 ;  /* 0x000000443d3d8221 */ /* 0x008fe20000010000 */
[----:B------:R-:W-:Y:S01]  /*8190*/  ISETP.GT.AND P0, PT, R9, 0xf, PT ;  /* 0x0000000f0900780c */ /* 0x000fe20003f04270 */
[----:B------:R-:W-:Y:S01]  /*81a0*/  FFMA.FTZ R67, R195, UR14, R64 ;  /* 0x0000000ec3437c23 */ /* 0x000fe20008010040 */
[----:B------:R-:W2:Y:S01]  /*81b0*/  SHFL.DOWN PT, R71, R62, 0x10, 0x1f ;  /* 0x0a001f003e477f89 */ /* 0x000ea200000e0000 */
[C---:B------:R-:W-:Y:S02]  /*81c0*/  FFMA.FTZ R64, R196.reuse, UR14, -R65 ;  /* 0x0000000ec4407c23 */ /* 0x040fe40008010841 */
[----:B------:R-:W-:Y:S01]  /*81d0*/  FMUL.FTZ R65, R196, UR15 ;  /* 0x0000000fc4417c20 */ /* 0x000fe20008410000 */
[----:B------:R-:W3:Y:S01]  /*81e0*/  SHFL.DOWN PT, R68, R61, 0x10, 0x1f ;  /* 0x0a001f003d447f89 */ /* 0x000ee200000e0000 */
[----:B------:R-:W-:-:S02]  /*81f0*/  FMUL.FTZ R221, R221, R64 ;  /* 0x00000040dddd7220 */ /* 0x000fc40000410000 */
[----:B------:R-:W-:Y:S02]  /*8200*/  FFMA.FTZ R64, R76, UR14, R65 ;  /* 0x0000000e4c407c23 */ /* 0x000fe40008010041 */
[----:B------:R-:W-:Y:S02]  /*8210*/  FMUL.FTZ R65, R74, UR15 ;  /* 0x0000000f4a417c20 */ /* 0x000fe40008410000 */
[----:B------:R-:W-:Y:S02]  /*8220*/  FFMA.FTZ R221, R229, R64, R221 ;  /* 0x00000040e5dd7223 */ /* 0x000fe400000100dd */
[----:B------:R-:W-:Y:S02]  /*8230*/  FMUL.FTZ R64, R199, UR15 ;  /* 0x0000000fc7407c20 */ /* 0x000fe40008410000 */
[----:B------:R-:W-:Y:S02]  /*8240*/  FFMA.FTZ R220, R228, R67, R220 ;  /* 0x00000043e4dc7223 */ /* 0x000fe400000100dc */
[----:B0-----:R-:W-:-:S02]  /*8250*/  @!P0 FADD.FTZ R63, R63, R66 ;  /* 0x000000423f3f8221 */ /* 0x001fc40000010000 */
[----:B------:R-:W-:Y:S02]  /*8260*/  FFMA.FTZ R67, R77, UR14, -R64 ;  /* 0x0000000e4d437c23 */ /* 0x000fe40008010840 */
[----:B------:R-:W-:Y:S02]  /*8270*/  FFMA.FTZ R66, R200, UR14, -R65 ;  /* 0x0000000ec8427c23 */ /* 0x000fe40008010841 */
[----:B------:R-:W-:Y:S02]  /*8280*/  FMUL.FTZ R64, R203, UR15 ;  /* 0x0000000fcb407c20 */ /* 0x000fe40008410000 */
[----:B------:R-:W-:Y:S02]  /*8290*/  FMUL.FTZ R223, R223, R66 ;  /* 0x00000042dfdf7220 */ /* 0x000fe40000410000 */
[----:B------:R-:W-:Y:S02]  /*82a0*/  FMUL.FTZ R222, R222, R67 ;  /* 0x00000043dede7220 */ /* 0x000fe40000410000 */
[----:B------:R-:W-:-:S02]  /*82b0*/  FMUL.FTZ R66, R77, UR15 ;  /* 0x0000000f4d427c20 */ /* 0x000fc40008410000 */
[C---:B------:R-:W-:Y:S02]  /*82c0*/  FFMA.FTZ R65, R141.reuse, UR14, -R64 ;  /* 0x0000000e8d417c23 */ /* 0x040fe40008010840 */
[----:B------:R-:W-:Y:S02]  /*82d0*/  FMUL.FTZ R67, R200, UR15 ;  /* 0x0000000fc8437c20 */ /* 0x000fe40008410000 */
[----:B------:R-:W-:Y:S02]  /*82e0*/  FMUL.FTZ R64, R141, UR15 ;  /* 0x0000000f8d407c20 */ /* 0x000fe40008410000 */
[----:B-1----:R-:W-:Y:S02]  /*82f0*/  @!P0 FADD.FTZ R60, R60, R69 ;  /* 0x000000453c3c8221 */ /* 0x002fe40000010000 */
[----:B------:R-:W-:Y:S02]  /*8300*/  FFMA.FTZ R69, R199, UR14, R66 ;  /* 0x0000000ec7457c23 */ /* 0x000fe40008010042 */
[----:B------:R-:W-:-:S02]  /*8310*/  FMUL.FTZ R224, R224, R65 ;  /* 0x00000041e0e07220 */ /* 0x000fc40000410000 */
[----:B------:R-:W-:Y:S02]  /*8320*/  FFMA.FTZ R66, R74, UR14, R67 ;  /* 0x0000000e4a427c23 */ /* 0x000fe40008010043 */
[----:B------:R-:W-:Y:S02]  /*8330*/  FFMA.FTZ R65, R203, UR14, R64 ;  /* 0x0000000ecb417c23 */ /* 0x000fe40008010040 */
[----:B--2---:R-:W-:Y:S02]  /*8340*/  @!P0 FADD.FTZ R62, R62, R71 ;  /* 0x000000473e3e8221 */ /* 0x004fe40000010000 */
[----:B---3--:R-:W-:Y:S02]  /*8350*/  @!P0 FADD.FTZ R61, R61, R68 ;  /* 0x000000443d3d8221 */ /* 0x008fe40000010000 */
[----:B------:R-:W-:Y:S02]  /*8360*/  FFMA.FTZ R222, R230, R69, R222 ;  /* 0x00000045e6de7223 */ /* 0x000fe400000100de */
[----:B------:R-:W-:Y:S01]  /*8370*/  FFMA.FTZ R223, R231, R66, R223 ;  /* 0x00000042e7df7223 */ /* 0x000fe200000100df */
[----:B------:R0:W-:Y:S01]  /*8380*/  @!P1 STS.128 [R10.X16+0x10a0], R60 ;  /* 0x0010a03c0a009388 */ /* 0x0001e2000000cc00 */
[----:B------:R-:W-:-:S02]  /*8390*/  FFMA.FTZ R224, R232, R65, R224 ;  /* 0x00000041e8e07223 */ /* 0x000fc400000100e0 */
[----:B------:R-:W-:Y:S02]  /*83a0*/  FFMA.FTZ R218, R151, R191, R218 ;  /* 0x000000bf97da7223 */ /* 0x000fe400000100da */
[----:B------:R-:W-:Y:S02]  /*83b0*/  FFMA.FTZ R219, R148, R72, R219 ;  /* 0x0000004894db7223 */ /* 0x000fe400000100db */
[----:B------:R-:W-:Y:S02]  /*83c0*/  FFMA.FTZ R220, R147, R195, R220 ;  /* 0x000000c393dc7223 */ /* 0x000fe400000100dc */
[----:B------:R-:W-:Y:S02]  /*83d0*/  FFMA.FTZ R221, R144, R76, R221 ;  /* 0x0000004c90dd7223 */ /* 0x000fe400000100dd */
[----:B------:R-:W-:Y:S02]  /*83e0*/  FFMA.FTZ R222, R81, R199, R222 ;  /* 0x000000c751de7223 */ /* 0x000fe400000100de */
[----:B------:R-:W-:-:S02]  /*83f0*/  FFMA.FTZ R223, R78, R74, R223 ;  /* 0x0000004a4edf7223 */ /* 0x000fc400000100df */
[----:B------:R-:W-:Y:S02]  /*8400*/  FFMA.FTZ R224, R79, R203, R224 ;  /* 0x000000cb4fe07223 */ /* 0x000fe400000100e0 */
[----:B------:R-:W-:Y:S02]  /*8410*/  FADD.FTZ R103, R170, R103 ;  /* 0x00000067aa677221 */ /* 0x000fe40000010000 */
[----:B------:R-:W-:Y:S02]  /*8420*/  FADD.FTZ R49, R174, R49 ;  /* 0x00000031ae317221 */ /* 0x000fe40000010000 */
[----:B------:R-:W-:Y:S02]  /*8430*/  FADD.FTZ R102, R163, R102 ;  /* 0x00000066a3667221 */ /* 0x000fe40000010000 */
[----:B------:R-:W-:Y:S02]  /*8440*/  FADD.FTZ R50, R165, R50 ;  /* 0x00000032a5327221 */ /* 0x000fe40000010000 */
[----:B------:R-:W-:-:S02]  /*8450*/  FADD.FTZ R101, R166, R101 ;  /* 0x00000065a6657221 */ /* 0x000fc40000010000 */
[----:B------:R-:W-:Y:S02]  /*8460*/  FADD.FTZ R51, R164, R51 ;  /* 0x00000033a4337221 */ /* 0x000fe40000010000 */
        /* <DEDUP_REMOVED lines=21> */
[----:B------:R-:W-:Y:S01]  /*85c0*/  FADD.FTZ R87, R224, R87 ;  /* 0x00000057e0577221 */ /* 0x000fe20000010000 */
[----:B------:R-:W-:Y:S06]  /*85d0*/  BAR.SYNC.DEFER_BLOCKING 0x0 ;  /* 0x0000000000007b1d */ /* 0x000fec0000010000 */
[----:B------:R-:W-:Y:S05]  /*85e0*/  @P2 BRA `(.L_x_37) ;  /* 0x0000019000002947 */ /* 0x000fea0003800000 */
[----:B0-----:R-:W0:Y:S01]  /*85f0*/  LDS.128 R64, [0x10b0] ;  /* 0x0010b000ff407984 */ /* 0x001e220000000c00 */
[----:B------:R-:W-:-:S02]  /*8600*/  ISETP.NE.AND P0, PT, R12, c[0x0][0x174], PT ;  /* 0x00005d000c007a0c */ /* 0x000fc40003f05270 */
[----:B------:R-:W-:Y:S01]  /*8610*/  SHF.L.U32 R81, R123, 0x3, RZ ;  /* 0x000000037b517819 */ /* 0x000fe200000006ff */
[----:B------:R-:W1:Y:S04]  /*8620*/  LDS.128 R68, [0x10c0] ;  /* 0x0010c000ff447984 */ /* 0x000e680000000c00 */
[----:B------:R-:W2:Y:S06]  /*8630*/  LDS.128 R72, [0x10d0] ;  /* 0x0010d000ff487984 */ /* 0x000eac0000000c00 */
[----:B------:R-:W3:Y:S04]  /*8640*/  @P0 LDS.64 R76, [R81+0x5110] ;  /* 0x00511000514c0984 */ /* 0x000ee80000000a00 */
[----:B------:R-:W4:Y:S01]  /*8650*/  @P0 LDS.64 R78, [R81+0x4910] ;  /* 0x00491000514e0984 */ /* 0x000f220000000a00 */
[----:B0-----:R-:W-:-:S02]  /*8660*/  FADD.FTZ R80, R63, R67 ;  /* 0x000000433f507221 */ /* 0x001fc40000010000 */
[----:B------:R-:W-:Y:S02]  /*8670*/  FADD.FTZ R63, R62, R66 ;  /* 0x000000423e3f7221 */ /* 0x000fe40000010000 */
[----:B------:R-:W-:Y:S02]  /*8680*/  FADD.FTZ R62, R61, R65 ;  /* 0x000000413d3e7221 */ /* 0x000fe40000010000 */
[----:B------:R-:W-:Y:S02]  /*8690*/  FADD.FTZ R61, R60, R64 ;  /* 0x000000403c3d7221 */ /* 0x000fe40000010000 */
[----:B-1----:R-:W-:Y:S02]  /*86a0*/  FADD.FTZ R60, R62, R69 ;  /* 0x000000453e3c7221 */ /* 0x002fe40000010000 */
[----:B------:R-:W-:Y:S02]  /*86b0*/  FADD.FTZ R80, R80, R71 ;  /* 0x0000004750507221 */ /* 0x000fe40000010000 */
[----:B------:R-:W-:-:S02]  /*86c0*/  FADD.FTZ R67, R63, R70 ;  /* 0x000000463f437221 */ /* 0x000fc40000010000 */
[----:B------:R-:W-:Y:S02]  /*86d0*/  FADD.FTZ R65, R61, R68 ;  /* 0x000000443d417221 */ /* 0x000fe40000010000 */
[----:B--2---:R-:W-:Y:S02]  /*86e0*/  FADD.FTZ R61, R60, R73 ;  /* 0x000000493c3d7221 */ /* 0x004fe40000010000 */
[----:B------:R-:W-:Y:S02]  /*86f0*/  FADD.FTZ R63, R80, R75 ;  /* 0x0000004b503f7221 */ /* 0x000fe40000010000 */
[----:B------:R-:W-:Y:S02]  /*8700*/  FADD.FTZ R62, R67, R74 ;  /* 0x0000004a433e7221 */ /* 0x000fe40000010000 */
[----:B------:R-:W-:Y:S02]  /*8710*/  FADD.FTZ R60, R65, R72 ;  /* 0x00000048413c7221 */ /* 0x000fe40000010000 */
[----:B---3--:R-:W-:-:S02]  /*8720*/  @P0 FADD.FTZ R63, R63, R77 ;  /* 0x0000004d3f3f0221 */ /* 0x008fc40000010000 */
[----:B------:R-:W-:Y:S02]  /*8730*/  @P0 FADD.FTZ R62, R62, R76 ;  /* 0x0000004c3e3e0221 */ /* 0x000fe40000010000 */
[----:B----4-:R-:W-:Y:S02]  /*8740*/  @P0 FADD.FTZ R61, R61, R79 ;  /* 0x0000004f3d3d0221 */ /* 0x010fe40000010000 */
[----:B------:R-:W-:Y:S01]  /*8750*/  @P0 FADD.FTZ R60, R60, R78 ;  /* 0x0000004e3c3c0221 */ /* 0x000fe20000010000 */
[----:B------:R0:W-:Y:S04]  /*8760*/  STS.64 [R81+0x5110], R62 ;  /* 0x0051103e51007388 */ /* 0x0001e80000000a00 */
[----:B------:R0:W-:Y:S02]  /*8770*/  STS.64 [R81+0x4910], R60 ;  /* 0x0049103c51007388 */ /* 0x0001e40000000a00 */
.L_x_37:
[----:B0-----:R-:W-:Y:S05]  /*8780*/  BSYNC B0 ;  /* 0x0000000000007941 */ /* 0x001fea0003800000 */
.L_x_36:
[----:B------:R-:W-:-:S04]  /*8790*/  IADD3 R123, R123, 0x1, RZ ;  /* 0x000000017b7b7810 */ /* 0x000fc80007ffe0ff */
[----:B------:R-:W-:-:S13]  /*87a0*/  ISETP.GE.AND P0, PT, R123, c[0x0][0x16c], PT ;  /* 0x00005b007b007a0c */ /* 0x000fda0003f06270 */
[----:B------:R-:W-:Y:S01]  /*87b0*/  @P0 CALL.REL.NOINC `(.L_x_1) ;  /* 0x0000001000000944 */ /* 0x000fe20003c00000 */
[----:B------:R-:W-:Y:S05]  /*87c0*/  BRA `(.L_x_38) ;  /* 0xffff9aa000007947 */ /* 0x000fea000383ffff */
.L_x_1:
[----:B------:R-:W-:Y:S01]  /*87d0*/  BAR.SYNC.DEFER_BLOCKING 0x0 ;  /* 0x0000000000007b1d */ /* 0x000fe20000010000 */
[----:B------:R-:W-:Y:S02]  /*87e0*/  F2FP.PACK_AB R88, R89, R88 ;  /* 0x000000585958723e */ /* 0x000fe400000000ff */
[----:B------:R-:W-:Y:S01]  /*87f0*/  F2FP.PACK_AB R90, R91, R90 ;  /* 0x0000005a5b5a723e */ /* 0x000fe200000000ff */
[----:B------:R-:W-:Y:S01]  /*8800*/  IMAD R91, R11, -0x800, R4 ;  /* 0xfffff8000b5b7824 */ /* 0x000fe200078e0204 */
[----:B------:R-:W-:Y:S01]  /*8810*/  F2FP.PACK_AB R92, R93, R92 ;  /* 0x0000005c5d5c723e */ /* 0x000fe200000000ff */
[----:B------:R-:W-:Y:S01]  /*8820*/  BSSY B0, `(.L_x_39) ;  /* 0x0000056000007945 */ /* 0x000fe20003800000 */
[----:B------:R-:W-:Y:S02]  /*8830*/  PRMT R32, R88, 0x7632, R32 ;  /* 0x0000763258207816 */ /* 0x000fe40000000020 */
[----:B------:R-:W-:Y:S02]  /*8840*/  PRMT R33, R90, 0x7632, R33 ;  /* 0x000076325a217816 */ /* 0x000fe40000000021 */
[----:B------:R-:W-:-:S02]  /*8850*/  PRMT R34, R92, 0x7632, R34 ;  /* 0x000076325c227816 */ /* 0x000fc40000000022 */
[----:B------:R-:W-:Y:S02]  /*8860*/  ISETP.NE.AND P0, PT, R8, RZ, PT ;  /* 0x000000ff0800720c */ /* 0x000fe40003f05270 */
[----:B------:R-:W-:Y:S02]  /*8870*/  F2FP.PACK_AB R94, R95, R94 ;  /* 0x0000005e5f5e723e */ /* 0x000fe400000000ff */
[----:B------:R-:W-:Y:S02]  /*8880*/  F2FP.PACK_AB R96, R97, R96 ;  /* 0x000000606160723e */ /* 0x000fe400000000ff */
[----:B------:R-:W-:Y:S02]  /*8890*/  F2FP.PACK_AB R100, R101, R100 ;  /* 0x000000646564723e */ /* 0x000fe400000000ff */
[----:B------:R-:W-:Y:S02]  /*88a0*/  F2FP.PACK_AB R102, R103, R102 ;  /* 0x000000666766723e */ /* 0x000fe400000000ff */
[----:B------:R-:W-:Y:S01]  /*88b0*/  F2FP.PACK_AB R104, R105, R104 ;  /* 0x000000686968723e */ /* 0x000fe200000000ff */
[----:B------:R0:W-:Y:S01]  /*88c0*/  STS.U16 [R31+0x2], R32 ;  /* 0x000002201f007388 */ /* 0x0001e20000000400 */
[----:B------:R-:W-:-:S02]  /*88d0*/  PRMT R35, R96, 0x7632, R35 ;  /* 0x0000763260237816 */ /* 0x000fc40000000023 */
[----:B------:R-:W-:Y:S01]  /*88e0*/  PRMT R36, R104, 0x7632, R36 ;  /* 0x0000763268247816 */ /* 0x000fe20000000024 */
[----:B------:R1:W-:Y:S01]  /*88f0*/  STS.U16 [R31+0x6], R33 ;  /* 0x000006211f007388 */ /* 0x0003e20000000400 */
[----:B------:R-:W-:Y:S02]  /*8900*/  IADD3 R66, -R13, c[0x0][0x168], RZ ;  /* 0x00005a000d427a10 */ /* 0x000fe40007ffe1ff */
[----:B------:R-:W-:Y:S01]  /*8910*/  SHF.R.S32.HI R93, RZ, 0x1f, R91 ;  /* 0x0000001fff5d7819 */ /* 0x000fe2000001145b */
[----:B------:R2:W-:Y:S01]  /*8920*/  STS.U16 [R31+0xa], R34 ;  /* 0x00000a221f007388 */ /* 0x0005e20000000400 */
[----:B------:R-:W-:Y:S02]  /*8930*/  SHF.R.S32.HI R64, RZ, 0x1f, R14 ;  /* 0x0000001fff407819 */ /* 0x000fe4000001140e */
[----:B0-----:R-:W-:Y:S01]  /*8940*/  PRMT R32, R94, 0x7632, R32 ;  /* 0x000076325e207816 */ /* 0x001fe20000000020 */
[----:B------:R-:W-:Y:S01]  /*8950*/  STS.U16 [R31], R88 ;  /* 0x000000581f007388 */ /* 0x000fe20000000400 */
[----:B------:R-:W-:-:S02]  /*8960*/  LOP3.LUT R68, R14, 0x20, RZ, 0xfc, !PT ;  /* 0x000000200e447812 */ /* 0x000fc400078efcff */
[----:B-1----:R-:W-:Y:S01]  /*8970*/  PRMT R33, R100, 0x7632, R33 ;  /* 0x0000763264217816 */ /* 0x002fe20000000021 */
[----:B------:R-:W-:Y:S01]  /*8980*/  STS.U16 [R31+0x4], R90 ;  /* 0x0000045a1f007388 */ /* 0x000fe20000000400 */
[----:B------:R-:W-:Y:S02]  /*8990*/  LOP3.LUT R70, R14, 0x40, RZ, 0xfc, !PT ;  /* 0x000000400e467812 */ /* 0x000fe400078efcff */
[----:B--2---:R-:W-:Y:S01]  /*89a0*/  PRMT R34, R102, 0x7632, R34 ;  /* 0x0000763266227816 */ /* 0x004fe20000000022 */
[----:B------:R-:W-:Y:S01]  /*89b0*/  STS.U16 [R31+0x8], R92 ;  /* 0x0000085c1f007388 */ /* 0x000fe20000000400 */
[----:B------:R-:W-:-:S03]  /*89c0*/  LOP3.LUT R72, R14, 0x60, RZ, 0xfc, !PT ;  /* 0x000000600e487812 */ /* 0x000fc600078efcff */
[----:B------:R-:W-:Y:S04]  /*89d0*/  STS.U16 [R31+0xc], R94 ;  /* 0x00000c5e1f007388 */ /* 0x000fe80000000400 */
[----:B------:R-:W-:Y:S04]  /*89e0*/  STS.U16 [R31+0xe], R32 ;  /* 0x00000e201f007388 */ /* 0x000fe80000000400 */
[----:B------:R-:W-:Y:S04]  /*89f0*/  STS.U16 [R31+0x10], R96 ;  /* 0x000010601f007388 */ /* 0x000fe80000000400 */
[----:B------:R0:W-:Y:S04]  /*8a00*/  STS.U16 [R31+0x12], R35 ;  /* 0x000012231f007388 */ /* 0x0001e80000000400 */
[----:B------:R-:W-:Y:S04]  /*8a10*/  STS.U16 [R31+0x14], R100 ;  /* 0x000014641f007388 */ /* 0x000fe80000000400 */
[----:B------:R1:W-:Y:S01]  /*8a20*/  STS.U16 [R31+0x16], R33 ;  /* 0x000016211f007388 */ /* 0x0003e20000000400 */
[----:B0-----:R-:W-:-:S03]  /*8a30*/  IMAD R35, R3, c[0x0][0x2e0], RZ ;  /* 0x0000b80003237a24 */ /* 0x001fc600078e02ff */
[----:B------:R-:W-:Y:S04]  /*8a40*/  STS.U16 [R31+0x18], R102 ;  /* 0x000018661f007388 */ /* 0x000fe80000000400 */
[----:B------:R0:W-:Y:S01]  /*8a50*/  STS.U16 [R31+0x1a], R34 ;  /* 0x00001a221f007388 */ /* 0x0001e20000000400 */
[----:B-1----:R-:W-:-:S03]  /*8a60*/  IMAD.WIDE.U32 R32, R5, c[0x0][0x2d8], RZ ;  /* 0x0000b60005207a25 */ /* 0x002fc600078e00ff */
[----:B------:R-:W-:Y:S04]  /*8a70*/  STS.U16 [R31+0x1c], R104 ;  /* 0x00001c681f007388 */ /* 0x000fe80000000400 */
[----:B------:R1:W-:Y:S01]  /*8a80*/  STS.U16 [R31+0x1e], R36 ;  /* 0x00001e241f007388 */ /* 0x0003e20000000400 */
[----:B------:R-:W-:-:S06]  /*8a90*/  NOP ;  /* 0x0000000000007918 */ /* 0x000fcc0000000000 */
[----:B------:R-:W-:Y:S01]  /*8aa0*/  LDS.U16 R41, [R15] ;  /* 0x000000000f297984 */ /* 0x000fe20000000400 */
[----:B0-----:R-:W-:Y:S02]  /*8ab0*/  IMAD R34, R2, c[0x0][0x2d8], RZ ;  /* 0x0000b60002227a24 */ /* 0x001fe400078e02ff */
[----:B-1----:R-:W-:Y:S01]  /*8ac0*/  IMAD R36, R0, c[0x0][0x2e4], R35 ;  /* 0x0000b90000247a24 */ /* 0x002fe200078e0223 */
[----:B------:R-:W-:Y:S01]  /*8ad0*/  LDS.U16 R43, [R16+0x40] ;  /* 0x00004000102b7984 */ /* 0x000fe20000000400 */
[----:B------:R-:W-:Y:S01]  /*8ae0*/  IMAD R39, R5, c[0x0][0x2dc], R34 ;  /* 0x0000b70005277a24 */ /* 0x000fe200078e0222 */
[----:B------:R-:W-:Y:S02]  /*8af0*/  LEA R34, P5, R14, c[0x0][0x330], 0x1 ;  /* 0x0000cc000e227a11 */ /* 0x000fe400078a08ff */
[----:B------:R-:W-:Y:S02]  /*8b00*/  LDS.U16 R45, [R17+0x80] ;  /* 0x00008000112d7984 */ /* 0x000fe40000000400 */
[----:B------:R-:W-:-:S02]  /*8b10*/  IADD3 R33, R33, R39, RZ ;  /* 0x0000002721217210 */ /* 0x000fc40007ffe0ff */
[----:B------:R-:W-:Y:S03]  /*8b20*/  LDS.U16 R47, [R18+0xc0] ;  /* 0x0000c000122f7984 */ /* 0x000fe60000000400 */
[----:B------:R-:W-:Y:S01]  /*8b30*/  IMAD.WIDE.U32 R32, R0, c[0x0][0x2e0], R32 ;  /* 0x0000b80000207a25 */ /* 0x000fe200078e0020 */
[----:B------:R-:W-:Y:S04]  /*8b40*/  LDS.U16 R61, [R19+0x100] ;  /* 0x00010000133d7984 */ /* 0x000fe80000000400 */
[----:B------:R-:W-:Y:S01]  /*8b50*/  LDS.U16 R63, [R20+0x140] ;  /* 0x00014000143f7984 */ /* 0x000fe20000000400 */
[----:B------:R-:W-:-:S03]  /*8b60*/  IADD3 R35, P1, R91, R32, RZ ;  /* 0x000000205b237210 */ /* 0x000fc60007f3e0ff */
[----:B------:R-:W-:Y:S01]  /*8b70*/  LDS.U16 R65, [R21+0x180] ;  /* 0x0001800015417984 */ /* 0x000fe20000000400 */
[----:B------:R-:W-:Y:S02]  /*8b80*/  IADD3.X R36, R93, R36, R33, P1, !PT ;  /* 0x000000245d247210 */ /* 0x000fe40000ffe421 */
[C---:B------:R-:W-:Y:S01]  /*8b90*/  LEA.HI.X R33, R14.reuse, c[0x0][0x334], R64, 0x1, P5 ;  /* 0x0000cd000e217a11 */ /* 0x040fe200028f0c40 */
[----:B------:R-:W-:Y:S01]  /*8ba0*/  LDS.U16 R67, [R22+0x1c0] ;  /* 0x0001c00016437984 */ /* 0x000fe20000000400 */
[C---:B------:R-:W-:Y:S02]  /*8bb0*/  LEA R34, P6, R35.reuse, R34, 0x1 ;  /* 0x0000002223227211 */ /* 0x040fe400078c08ff */
[C---:B------:R-:W-:Y:S01]  /*8bc0*/  IADD3 R32, P5, R14.reuse, R13, RZ ;  /* 0x0000000d0e207210 */ /* 0x040fe20007fbe0ff */
[----:B------:R-:W-:Y:S01]  /*8bd0*/  LDS.U16 R69, [R23+0x200] ;  /* 0x0002000017457984 */ /* 0x000fe20000000400 */
[----:B------:R-:W-:Y:S02]  /*8be0*/  LEA.HI.X R35, R35, R33, R36, 0x1, P6 ;  /* 0x0000002123237211 */ /* 0x000fe400030f0c24 */
[----:B------:R-:W-:Y:S01]  /*8bf0*/  LEA.HI.X.SX32 R33, R13, R64, 0x1, P5 ;  /* 0x000000400d217211 */ /* 0x000fe200028f0eff */
[----:B------:R-:W-:Y:S04]  /*8c00*/  LDS.U16 R71, [R24+0x240] ;  /* 0x0002400018477984 */ /* 0x000fe80000000400 */
[----:B------:R-:W-:Y:S04]  /*8c10*/  LDS.U16 R73, [R25+0x280] ;  /* 0x0002800019497984 */ /* 0x000fe80000000400 */
[----:B------:R-:W-:Y:S04]  /*8c20*/  LDS.U16 R75, [R26+0x2c0] ;  /* 0x0002c0001a4b7984 */ /* 0x000fe80000000400 */
[----:B------:R-:W-:Y:S04]  /*8c30*/  LDS.U16 R77, [R27+0x300] ;  /* 0x000300001b4d7984 */ /* 0x000fe80000000400 */
[----:B------:R-:W-:Y:S04]  /*8c40*/  LDS.U16 R79, [R28+0x340] ;  /* 0x000340001c4f7984 */ /* 0x000fe80000000400 */
[----:B------:R-:W-:Y:S04]  /*8c50*/  LDS.U16 R81, [R29+0x380] ;  /* 0x000380001d517984 */ /* 0x000fe80000000400 */
[----:B------:R-:W-:Y:S04]  /*8c60*/  LDS.U16 R83, [R30+0x3c0] ;  /* 0x0003c0001e537984 */ /* 0x000fe80000000400 */
[----:B------:R-:W-:Y:S04]  /*8c70*/  @!P0 STS [0x1080], R66 ;  /* 0x00108042ff008388 */ /* 0x000fe80000000800 */
[----:B------:R-:W-:Y:S06]  /*8c80*/  BAR.SYNC.DEFER_BLOCKING 0x0 ;  /* 0x0000000000007b1d */ /* 0x000fec0000010000 */
[----:B------:R-:W0:Y:S02]  /*8c90*/  LDS R89, [0x1080] ;  /* 0x00108000ff597984 */ /* 0x000e240000000800 */
[----:B0-----:R-:W-:-:S02]  /*8ca0*/  ISETP.GE.AND P4, PT, R14, R89, PT ;  /* 0x000000590e00720c */ /* 0x001fc40003f86270 */
[-C--:B------:R-:W-:Y:S02]  /*8cb0*/  ISETP.GE.AND P3, PT, R68, R89.reuse, PT ;  /* 0x000000594400720c */ /* 0x080fe40003f66270 */
[-C--:B------:R-:W-:Y:S02]  /*8cc0*/  ISETP.GE.AND P2, PT, R70, R89.reuse, PT ;  /* 0x000000594600720c */ /* 0x080fe40003f46270 */
[----:B------:R-:W-:-:S07]  /*8cd0*/  ISETP.GE.AND P1, PT, R72, R89, PT ;  /* 0x000000594800720c */ /* 0x000fce0003f26270 */
[----:B------:R-:W-:Y:S05]  /*8ce0*/  @P4 BRA `(.L_x_40) ;  /* 0x0000009000004947 */ /* 0x000fea0003800000 */
[----:B------:R-:W-:-:S04]  /*8cf0*/  IMAD.WIDE.U32 R36, R5, c[0x0][0x2d8], R32 ;  /* 0x0000b60005247a25 */ /* 0x000fc800078e0020 */
[----:B------:R-:W-:Y:S01]  /*8d00*/  IMAD R13, R3, c[0x0][0x2e0], RZ ;  /* 0x0000b800030d7a24 */ /* 0x000fe200078e02ff */
[----:B------:R-:W-:-:S03]  /*8d10*/  IADD3 R37, R39, R37, RZ ;  /* 0x0000002527257210 */ /* 0x000fc60007ffe0ff */
[C---:B------:R-:W-:Y:S02]  /*8d20*/  IMAD R13, R0.reuse, c[0x0][0x2e4], R13 ;  /* 0x0000b900000d7a24 */ /* 0x040fe400078e020d */
[----:B------:R-:W-:-:S05]  /*8d30*/  IMAD.WIDE.U32 R36, R0, c[0x0][0x2e0], R36 ;  /* 0x0000b80000247a25 */ /* 0x000fca00078e0024 */
[----:B------:R-:W-:Y:S02]  /*8d40*/  IADD3 R13, R37, R13, RZ ;  /* 0x0000000d250d7210 */ /* 0x000fe40007ffe0ff */
[----:B------:R-:W-:-:S04]  /*8d50*/  LEA R38, P4, R36, c[0x0][0x330], 0x1 ;  /* 0x0000cc0024267a11 */ /* 0x000fc800078808ff */
[----:B------:R-:W-:-:S05]  /*8d60*/  LEA.HI.X R39, R36, c[0x0][0x334], R13, 0x1, P4 ;  /* 0x0000cd0024277a11 */ /* 0x000fca00020f0c0d */
[----:B------:R0:W-:Y:S04]  /*8d70*/  STG.E.U16 [R38.64], R41 ;  /* 0x0000002926007986 */ /* 0x0001e8000c101506 */
.L_x_40:
[----:B------:R-:W-:Y:S05]  /*8d80*/  BSYNC B0 ;  /* 0x0000000000007941 */ /* 0x000fea0003800000 */
.L_x_39:
[C---:B------:R-:W-:Y:S01]  /*8d90*/  LOP3.LUT R74, R14.reuse, 0x80, RZ, 0xfc, !PT ;  /* 0x000000800e4a7812 */ /* 0x040fe200078efcff */
[----:B------:R-:W-:Y:S01]  /*8da0*/  @!P3 STG.E.U16 [R34.64+-0xfc0], R43 ;  /* 0xfff0402b2200b986 */ /* 0x000fe2000c101506 */
[C---:B------:R-:W-:Y:S01]  /*8db0*/  LOP3.LUT R76, R14.reuse, 0xa0, RZ, 0xfc, !PT ;  /* 0x000000a00e4c7812 */ /* 0x040fe200078efcff */
[----:B------:R-:W-:Y:S01]  /*8dc0*/  FADD.FTZ R7, R87, R7 ;  /* 0x0000000757077221 */ /* 0x000fe20000010000 */
[C---:B------:R-:W-:Y:S01]  /*8dd0*/  LOP3.LUT R78, R14.reuse, 0xc0, RZ, 0xfc, !PT ;  /* 0x000000c00e4e7812 */ /* 0x040fe200078efcff */
[----:B------:R-:W-:Y:S01]  /*8de0*/  @!P2 STG.E.U16 [R34.64+-0xf80], R45 ;  /* 0xfff0802d2200a986 */ /* 0x000fe2000c101506 */
[C---:B------:R-:W-:Y:S01]  /*8df0*/  LOP3.LUT R80, R14.reuse, 0xe0, RZ, 0xfc, !PT ;  /* 0x000000e00e507812 */ /* 0x040fe200078efcff */
[----:B------:R-:W-:Y:S01]  /*8e00*/  BSSY B0, `(.L_x_41) ;  /* 0x00000ac000007945 */ /* 0x000fe20003800000 */
[C---:B------:R-:W-:Y:S01]  /*8e10*/  LOP3.LUT R82, R14.reuse, 0x100, RZ, 0xfc, !PT ;  /* 0x000001000e527812 */ /* 0x040fe200078efcff */
[----:B------:R-:W-:Y:S01]  /*8e20*/  @!P1 STG.E.U16 [R34.64+-0xf40], R47 ;  /* 0xfff0c02f22009986 */ /* 0x000fe2000c101506 */
[----:B------:R-:W-:-:S02]  /*8e30*/  LOP3.LUT R88, R14, 0x120, RZ, 0xfc, !PT ;  /* 0x000001200e587812 */ /* 0x000fc400078efcff */
[-C--:B------:R-:W-:Y:S02]  /*8e40*/  ISETP.GE.AND P1, PT, R74, R89.reuse, PT ;  /* 0x000000594a00720c */ /* 0x080fe40003f26270 */
[-C--:B------:R-:W-:Y:S02]  /*8e50*/  ISETP.GE.AND P2, PT, R76, R89.reuse, PT ;  /* 0x000000594c00720c */ /* 0x080fe40003f46270 */
[-C--:B------:R-:W-:Y:S02]  /*8e60*/  ISETP.GE.AND P3, PT, R78, R89.reuse, PT ;  /* 0x000000594e00720c */ /* 0x080fe40003f66270 */
[-C--:B------:R-:W-:Y:S02]  /*8e70*/  ISETP.GE.AND P4, PT, R80, R89.reuse, PT ;  /* 0x000000595000720c */ /* 0x080fe40003f86270 */
[-C--:B------:R-:W-:Y:S02]  /*8e80*/  ISETP.GE.AND P5, PT, R82, R89.reuse, PT ;  /* 0x000000595200720c */ /* 0x080fe40003fa6270 */
[----:B------:R-:W-:-:S02]  /*8e90*/  ISETP.GE.AND P6, PT, R88, R89, PT ;  /* 0x000000595800720c */ /* 0x000fc40003fc6270 */
[C---:B------:R-:W-:Y:S01]  /*8ea0*/  LOP3.LUT R90, R14.reuse, 0x140, RZ, 0xfc, !PT ;  /* 0x000001400e5a7812 */ /* 0x040fe200078efcff */
[----:B------:R-:W-:Y:S01]  /*8eb0*/  @!P1 STG.E.U16 [R34.64+-0xf00], R61 ;  /* 0xfff1003d22009986 */ /* 0x000fe2000c101506 */
[C---:B------:R-:W-:Y:S02]  /*8ec0*/  LOP3.LUT R92, R14.reuse, 0x160, RZ, 0xfc, !PT ;  /* 0x000001600e5c7812 */ /* 0x040fe400078efcff */
[C---:B------:R-:W-:Y:S01]  /*8ed0*/  LOP3.LUT R94, R14.reuse, 0x180, RZ, 0xfc, !PT ;  /* 0x000001800e5e7812 */ /* 0x040fe200078efcff */
[----:B------:R1:W-:Y:S01]  /*8ee0*/  @!P2 STG.E.U16 [R34.64+-0xec0], R63 ;  /* 0xfff1403f2200a986 */ /* 0x0003e2000c101506 */
[C---:B------:R-:W-:Y:S02]  /*8ef0*/  LOP3.LUT R96, R14.reuse, 0x1a0, RZ, 0xfc, !PT ;  /* 0x000001a00e607812 */ /* 0x040fe400078efcff */
[C---:B------:R-:W-:Y:S01]  /*8f00*/  LOP3.LUT R98, R14.reuse, 0x1c0, RZ, 0xfc, !PT ;  /* 0x000001c00e627812 */ /* 0x040fe200078efcff */
[----:B------:R-:W-:Y:S01]  /*8f10*/  @!P3 STG.E.U16 [R34.64+-0xe80], R65 ;  /* 0xfff180412200b986 */ /* 0x000fe2000c101506 */
[----:B------:R-:W-:-:S02]  /*8f20*/  LOP3.LUT R100, R14, 0x1e0, RZ, 0xfc, !PT ;  /* 0x000001e00e647812 */ /* 0x000fc400078efcff */
[-C--:B------:R-:W-:Y:S01]  /*8f30*/  ISETP.GE.AND P1, PT, R90, R89.reuse, PT ;  /* 0x000000595a00720c */ /* 0x080fe20003f26270 */
[----:B------:R-:W-:Y:S01]  /*8f40*/  @!P4 STG.E.U16 [R34.64+-0xe40], R67 ;  /* 0xfff1c0432200c986 */ /* 0x000fe2000c101506 */
[-C--:B------:R-:W-:Y:S02]  /*8f50*/  ISETP.GE.AND P2, PT, R92, R89.reuse, PT ;  /* 0x000000595c00720c */ /* 0x080fe40003f46270 */
[-C--:B------:R-:W-:Y:S01]  /*8f60*/  ISETP.GE.AND P3, PT, R94, R89.reuse, PT ;  /* 0x000000595e00720c */ /* 0x080fe20003f66270 */
[----:B------:R-:W-:Y:S01]  /*8f70*/  @!P5 STG.E.U16 [R34.64+-0xe00], R69 ;  /* 0xfff200452200d986 */ /* 0x000fe2000c101506 */
[-C--:B------:R-:W-:Y:S02]  /*8f80*/  ISETP.GE.AND P4, PT, R96, R89.reuse, PT ;  /* 0x000000596000720c */ /* 0x080fe40003f86270 */
[-C--:B------:R-:W-:Y:S01]  /*8f90*/  ISETP.GE.AND P5, PT, R98, R89.reuse, PT ;  /* 0x000000596200720c */ /* 0x080fe20003fa6270 */
[----:B------:R-:W-:Y:S01]  /*8fa0*/  @!P6 STG.E.U16 [R34.64+-0xdc0], R71 ;  /* 0xfff240472200e986 */ /* 0x000fe2000c101506 */
[----:B------:R-:W-:-:S02]  /*8fb0*/  ISETP.GE.AND P6, PT, R100, R89, PT ;  /* 0x000000596400720c */ /* 0x000fc40003fc6270 */
[----:B------:R-:W-:Y:S01]  /*8fc0*/  SHF.L.U32 R13, R8, 0x4, RZ ;  /* 0x00000004080d7819 */ /* 0x000fe200000006ff */
[----:B------:R-:W-:Y:S03]  /*8fd0*/  @!P1 STG.E.U16 [R34.64+-0xd80], R73 ;  /* 0xfff2804922009986 */ /* 0x000fe6000c101506 */
[----:B------:R-:W-:Y:S01]  /*8fe0*/  LOP3.LUT R36, R13, 0xfffffe00, RZ, 0xc0, !PT ;  /* 0xfffffe000d247812 */ /* 0x000fe200078ec0ff */
[----:B------:R-:W-:Y:S03]  /*8ff0*/  @!P2 STG.E.U16 [R34.64+-0xd40], R75 ;  /* 0xfff2c04b2200a986 */ /* 0x000fe6000c101506 */
[----:B-1----:R-:W-:Y:S01]  /*9000*/  LEA R63, R9, R36, 0x4 ;  /* 0x00000024093f7211 */ /* 0x002fe200078e20ff */
[----:B------:R-:W-:Y:S03]  /*9010*/  @!P3 STG.E.U16 [R34.64+-0xd00], R77 ;  /* 0xfff3004d2200b986 */ /* 0x000fe6000c101506 */
[C---:B------:R-:W-:Y:S01]  /*9020*/  IADD3 R36, R63.reuse, 0x2, RZ ;  /* 0x000000023f247810 */ /* 0x040fe20007ffe0ff */
[----:B------:R-:W-:Y:S01]  /*9030*/  @!P4 STG.E.U16 [R34.64+-0xcc0], R79 ;  /* 0xfff3404f2200c986 */ /* 0x000fe2000c101506 */
[----:B------:R-:W-:-:S02]  /*9040*/  IADD3 R13, R63, 0x1, RZ ;  /* 0x000000013f0d7810 */ /* 0x000fc40007ffe0ff */
[----:B------:R-:W-:Y:S01]  /*9050*/  LEA.HI.SX32 R37, R36, R63, 0x1b ;  /* 0x0000003f24257211 */ /* 0x000fe200078fdaff */
[----:B------:R-:W-:Y:S01]  /*9060*/  @!P5 STG.E.U16 [R34.64+-0xc80], R81 ;  /* 0xfff380512200d986 */ /* 0x000fe2000c101506 */
[----:B------:R-:W-:Y:S01]  /*9070*/  FADD.FTZ R36, R7, R86 ;  /* 0x0000005607247221 */ /* 0x000fe20000010000 */
[C---:B0-----:R-:W-:Y:S02]  /*9080*/  IADD3 R38, R63.reuse, 0x3, RZ ;  /* 0x000000033f267810 */ /* 0x041fe40007ffe0ff */
[----:B------:R0:W-:Y:S01]  /*9090*/  @!P6 STG.E.U16 [R34.64+-0xc40], R83 ;  /* 0xfff3c0532200e986 */ /* 0x0001e2000c101506 */
[----:B------:R-:W-:Y:S01]  /*90a0*/  FADD.FTZ R7, R36, R85 ;  /* 0x0000005524077221 */ /* 0x000fe20000010000 */
[C---:B------:R-:W-:Y:S02]  /*90b0*/  IADD3 R39, R63.reuse, 0x4, RZ ;  /* 0x000000043f277810 */ /* 0x040fe40007ffe0ff */
[----:B------:R-:W-:Y:S01]  /*90c0*/  IADD3 R40, R63, 0x5, RZ ;  /* 0x000000053f287810 */ /* 0x000fe20007ffe0ff */
[----:B------:R-:W-:Y:S01]  /*90d0*/  FADD.FTZ R36, R7, R84 ;  /* 0x0000005407247221 */ /* 0x000fe20000010000 */
[----:B------:R-:W-:-:S02]  /*90e0*/  IADD3 R41, R63, 0x6, RZ ;  /* 0x000000063f297810 */ /* 0x000fc40007ffe0ff */
[C---:B------:R-:W-:Y:S01]  /*90f0*/  IADD3 R42, R63.reuse, 0x7, RZ ;  /* 0x000000073f2a7810 */ /* 0x040fe20007ffe0ff */
[----:B------:R-:W-:Y:S01]  /*9100*/  FADD.FTZ R7, R36, R59 ;  /* 0x0000003b24077221 */ /* 0x000fe20000010000 */
[C---:B------:R-:W-:Y:S02]  /*9110*/  IADD3 R43, R63.reuse, 0x8, RZ ;  /* 0x000000083f2b7810 */ /* 0x040fe40007ffe0ff */
[C---:B------:R-:W-:Y:S02]  /*9120*/  IADD3 R44, R63.reuse, 0x9, RZ ;  /* 0x000000093f2c7810 */ /* 0x040fe40007ffe0ff */
[C---:B------:R-:W-:Y:S02]  /*9130*/  IADD3 R45, R63.reuse, 0xa, RZ ;  /* 0x0000000a3f2d7810 */ /* 0x040fe40007ffe0ff */
[C---:B------:R-:W-:Y:S02]  /*9140*/  IADD3 R46, R63.reuse, 0xb, RZ ;  /* 0x0000000b3f2e7810 */ /* 0x040fe40007ffe0ff */
[----:B------:R-:W-:-:S02]  /*9150*/  IADD3 R47, R63, 0xc, RZ ;  /* 0x0000000c3f2f7810 */ /* 0x000fc40007ffe0ff */
[C---:B------:R-:W-:Y:S02]  /*9160*/  IADD3 R60, R63.reuse, 0xd, RZ ;  /* 0x0000000d3f3c7810 */ /* 0x040fe40007ffe0ff */
[C---:B------:R-:W-:Y:S02]  /*9170*/  IADD3 R61, R63.reuse, 0xe, RZ ;  /* 0x0000000e3f3d7810 */ /* 0x040fe40007ffe0ff */
[----:B------:R-:W-:Y:S02]  /*9180*/  IADD3 R62, R63, 0xf, RZ ;  /* 0x0000000f3f3e7810 */ /* 0x000fe40007ffe0ff */
[----:B------:R-:W-:Y:S02]  /*9190*/  LEA.HI.SX32 R13, R13, R63, 0x1b ;  /* 0x0000003f0d0d7211 */ /* 0x000fe400078fdaff */
[----:B------:R-:W-:Y:S01]  /*91a0*/  F2FP.PACK_AB R86, R86, R87 ;  /* 0x000000575656723e */ /* 0x000fe200000000ff */
[----:B------:R-:W-:Y:S01]  /*91b0*/  BAR.SYNC.DEFER_BLOCKING 0x0 ;  /* 0x0000000000007b1d */ /* 0x000fe20000010000 */
[----:B------:R-:W-:-:S02]  /*91c0*/  LEA.HI.SX32 R38, R38, R63, 0x1b ;  /* 0x0000003f26267211 */ /* 0x000fc400078fdaff */
[----:B------:R-:W-:Y:S02]  /*91d0*/  F2FP.PACK_AB R84, R84, R85 ;  /* 0x000000555454723e */ /* 0x000fe400000000ff */
[-C--:B------:R-:W-:Y:S02]  /*91e0*/  LEA.HI.SX32 R39, R39, R63.reuse, 0x1b ;  /* 0x0000003f27277211 */ /* 0x080fe400078fdaff */
[-C--:B------:R-:W-:Y:S02]  /*91f0*/  LEA.HI.SX32 R40, R40, R63.reuse, 0x1b ;  /* 0x0000003f28287211 */ /* 0x080fe400078fdaff */
[-C--:B------:R-:W-:Y:S02]  /*9200*/  LEA.HI.SX32 R41, R41, R63.reuse, 0x1b ;  /* 0x0000003f29297211 */ /* 0x080fe400078fdaff */
[-C--:B------:R-:W-:Y:S02]  /*9210*/  LEA.HI.SX32 R42, R42, R63.reuse, 0x1b ;  /* 0x0000003f2a2a7211 */ /* 0x080fe400078fdaff */
[----:B------:R-:W-:-:S02]  /*9220*/  LEA.HI.SX32 R43, R43, R63, 0x1b ;  /* 0x0000003f2b2b7211 */ /* 0x000fc400078fdaff */
[-C--:B------:R-:W-:Y:S02]  /*9230*/  LEA.HI.SX32 R44, R44, R63.reuse, 0x1b ;  /* 0x0000003f2c2c7211 */ /* 0x080fe400078fdaff */
[-C--:B------:R-:W-:Y:S02]  /*9240*/  LEA.HI.SX32 R45, R45, R63.reuse, 0x1b ;  /* 0x0000003f2d2d7211 */ /* 0x080fe400078fdaff */
[-C--:B------:R-:W-:Y:S02]  /*9250*/  LEA.HI.SX32 R46, R46, R63.reuse, 0x1b ;  /* 0x0000003f2e2e7211 */ /* 0x080fe400078fdaff */
[-C--:B------:R-:W-:Y:S02]  /*9260*/  LEA.HI.SX32 R47, R47, R63.reuse, 0x1b ;  /* 0x0000003f2f2f7211 */ /* 0x080fe400078fdaff */
[-C--:B------:R-:W-:Y:S01]  /*9270*/  LEA.HI.SX32 R60, R60, R63.reuse, 0x1b ;  /* 0x0000003f3c3c7211 */ /* 0x080fe200078fdaff */
[----:B------:R1:W-:Y:S01]  /*9280*/  STS.U16 [R31], R86 ;  /* 0x000000561f007388 */ /* 0x0003e20000000400 */
[----:B------:R-:W-:-:S02]  /*9290*/  LEA.HI.SX32 R61, R61, R63, 0x1b ;  /* 0x0000003f3d3d7211 */ /* 0x000fc400078fdaff */
[----:B------:R-:W-:Y:S02]  /*92a0*/  LEA.HI.SX32 R62, R62, R63, 0x1b ;  /* 0x0000003f3e3e7211 */ /* 0x000fe400078fdaff */
[----:B0-----:R-:W-:Y:S02]  /*92b0*/  PRMT R35, R86, 0x7632, R35 ;  /* 0x0000763256237816 */ /* 0x001fe40000000023 */
[----:B------:R-:W-:Y:S02]  /*92c0*/  SHF.L.U32 R63, R13, 0x1, RZ ;  /* 0x000000010d3f7819 */ /* 0x000fe400000006ff */
[----:B------:R-:W-:Y:S01]  /*92d0*/  F2FP.PACK_AB R59, R58, R59 ;  /* 0x0000003b3a3b723e */ /* 0x000fe200000000ff */
[----:B------:R-:W-:Y:S01]  /*92e0*/  FADD.FTZ R58, R7, R58 ;  /* 0x0000003a073a7221 */ /* 0x000fe20000010000 */
[----:B------:R-:W-:Y:S01]  /*92f0*/  SHF.L.U32 R37, R37, 0x1, RZ ;  /* 0x0000000125257819 */ /* 0x000fe200000006ff */
[----:B------:R0:W-:Y:S01]  /*9300*/  STS.U16 [R63+0x2], R35 ;  /* 0x000002233f007388 */ /* 0x0001e20000000400 */
[----:B------:R-:W-:-:S02]  /*9310*/  PRMT R36, R84, 0x7632, R36 ;  /* 0x0000763254247816 */ /* 0x000fc40000000024 */
[----:B------:R-:W-:Y:S01]  /*9320*/  SHF.L.U32 R38, R38, 0x1, RZ ;  /* 0x0000000126267819 */ /* 0x000fe200000006ff */
[----:B------:R2:W-:Y:S01]  /*9330*/  STS.U16 [R37+0x4], R84 ;  /* 0x0000045425007388 */ /* 0x0005e20000000400 */
[----:B------:R-:W-:Y:S02]  /*9340*/  SHF.L.U32 R39, R39, 0x1, RZ ;  /* 0x0000000127277819 */ /* 0x000fe400000006ff */
[----:B------:R-:W-:Y:S01]  /*9350*/  PRMT R65, R59, 0x7632, R65 ;  /* 0x000076323b417816 */ /* 0x000fe20000000041 */
[----:B------:R-:W-:Y:S01]  /*9360*/  STS.U16 [R38+0x6], R36 ;  /* 0x0000062426007388 */ /* 0x000fe20000000400 */
[----:B------:R-:W-:Y:S02]  /*9370*/  SHF.L.U32 R40, R40, 0x1, RZ ;  /* 0x0000000128287819 */ /* 0x000fe400000006ff */
[----:B------:R-:W-:Y:S01]  /*9380*/  F2FP.PACK_AB R13, R56, R57 ;  /* 0x00000039380d723e */ /* 0x000fe200000000ff */
[----:B------:R-:W-:Y:S01]  /*9390*/  STS.U16 [R39+0x8], R59 ;  /* 0x0000083b27007388 */ /* 0x000fe20000000400 */
[----:B------:R-:W-:Y:S01]  /*93a0*/  SHF.L.U32 R41, R41, 0x1, RZ ;  /* 0x0000000129297819 */ /* 0x000fe200000006ff */
[----:B------:R-:W-:Y:S01]  /*93b0*/  FADD.FTZ R57, R58, R57 ;  /* 0x000000393a397221 */ /* 0x000fe20000010000 */
[----:B-1----:R-:W-:Y:S01]  /*93c0*/  F2FP.PACK_AB R31, R54, R55 ;  /* 0x00000037361f723e */ /* 0x002fe200000000ff */
[----:B------:R-:W-:Y:S01]  /*93d0*/  STS.U16 [R40+0xa], R65 ;  /* 0x00000a4128007388 */ /* 0x000fe20000000400 */
[----:B------:R-:W-:Y:S01]  /*93e0*/  F2FP.PACK_AB R34, R52, R53 ;  /* 0x000000353422723e */ /* 0x000fe200000000ff */
[----:B------:R-:W-:Y:S01]  /*93f0*/  FADD.FTZ R56, R57, R56 ;  /* 0x0000003839387221 */ /* 0x000fe20000010000 */
[----:B0-----:R-:W-:Y:S01]  /*9400*/  PRMT R35, R13, 0x7632, R35 ;  /* 0x000076320d237816 */ /* 0x001fe20000000023 */
[----:B------:R0:W-:Y:S01]  /*9410*/  STS.U16 [R41+0xc], R13 ;  /* 0x00000c0d29007388 */ /* 0x0001e20000000400 */
[----:B------:R-:W-:Y:S01]  /*9420*/  SHF.L.U32 R42, R42, 0x1, RZ ;  /* 0x000000012a2a7819 */ /* 0x000fe200000006ff */
[----:B------:R-:W-:Y:S01]  /*9430*/  FADD.FTZ R55, R56, R55 ;  /* 0x0000003738377221 */ /* 0x000fe20000010000 */
[----:B--2---:R-:W-:-:S02]  /*9440*/  PRMT R37, R31, 0x7610, R37 ;  /* 0x000076101f257816 */ /* 0x004fc40000000025 */
[----:B------:R-:W-:Y:S01]  /*9450*/  SHF.L.U32 R43, R43, 0x1, RZ ;  /* 0x000000012b2b7819 */ /* 0x000fe200000006ff */
[----:B------:R-:W-:Y:S01]  /*9460*/  STS.U16 [R42+0xe], R35 ;  /* 0x00000e232a007388 */ /* 0x000fe20000000400 */
[----:B------:R-:W-:Y:S01]  /*9470*/  PRMT R63, R31, 0x7632, R63 ;  /* 0x000076321f3f7816 */ /* 0x000fe2000000003f */
[----:B------:R-:W-:Y:S01]  /*9480*/  FADD.FTZ R54, R55, R54 ;  /* 0x0000003637367221 */ /* 0x000fe20000010000 */
[----:B------:R-:W-:Y:S01]  /*9490*/  SHF.L.U32 R44, R44, 0x1, RZ ;  /* 0x000000012c2c7819 */ /* 0x000fe200000006ff */
[----:B------:R-:W-:Y:S01]  /*94a0*/  STS.U16 [R43+0x10], R37 ;  /* 0x000010252b007388 */ /* 0x000fe20000000400 */
[----:B0-----:R-:W-:Y:S01]  /*94b0*/  F2FP.PACK_AB R13, R50, R51 ;  /* 0x00000033320d723e */ /* 0x001fe200000000ff */
[----:B------:R-:W-:Y:S01]  /*94c0*/  FADD.FTZ R53, R54, R53 ;  /* 0x0000003536357221 */ /* 0x000fe20000010000 */
[----:B------:R-:W-:Y:S01]  /*94d0*/  SHF.L.U32 R45, R45, 0x1, RZ ;  /* 0x000000012d2d7819 */ /* 0x000fe200000006ff */
[----:B------:R-:W-:Y:S01]  /*94e0*/  STS.U16 [R44+0x12], R63 ;  /* 0x0000123f2c007388 */ /* 0x000fe20000000400 */
[----:B------:R-:W-:Y:S01]  /*94f0*/  F2FP.PACK_AB R31, R48, R49 ;  /* 0x00000031301f723e */ /* 0x000fe200000000ff */
[----:B------:R-:W-:Y:S01]  /*9500*/  FADD.FTZ R52, R53, R52 ;  /* 0x0000003435347221 */ /* 0x000fe20000010000 */
[----:B------:R-:W-:Y:S01]  /*9510*/  PRMT R36, R34, 0x7632, R36 ;  /* 0x0000763222247816 */ /* 0x000fe20000000024 */
[----:B------:R-:W-:Y:S01]  /*9520*/  STS.U16 [R45+0x14], R34 ;  /* 0x000014222d007388 */ /* 0x000fe20000000400 */
[----:B------:R-:W-:Y:S01]  /*9530*/  SHF.L.U32 R46, R46, 0x1, RZ ;  /* 0x000000012e2e7819 */ /* 0x000fe200000006ff */
[----:B------:R-:W-:Y:S01]  /*9540*/  FADD.FTZ R51, R52, R51 ;  /* 0x0000003334337221 */ /* 0x000fe20000010000 */
[----:B------:R-:W-:-:S02]  /*9550*/  PRMT R38, R13, 0x7610, R38 ;  /* 0x000076100d267816 */ /* 0x000fc40000000026 */
[----:B------:R-:W-:Y:S01]  /*9560*/  SHF.L.U32 R47, R47, 0x1, RZ ;  /* 0x000000012f2f7819 */ /* 0x000fe200000006ff */
[----:B------:R-:W-:Y:S01]  /*9570*/  STS.U16 [R46+0x16], R36 ;  /* 0x000016242e007388 */ /* 0x000fe20000000400 */
[----:B------:R-:W-:Y:S01]  /*9580*/  PRMT R40, R13, 0x7632, R40 ;  /* 0x000076320d287816 */ /* 0x000fe20000000028 */
[----:B------:R-:W-:Y:S01]  /*9590*/  FADD.FTZ R50, R51, R50 ;  /* 0x0000003233327221 */ /* 0x000fe20000010000 */
        /* <DEDUP_REMOVED lines=9> */
[----:B------:R-:W-:Y:S04]  /*9630*/  STS.U16 [R61+0x1c], R59 ;  /* 0x00001c3b3d007388 */ /* 0x000fe80000000400 */
[----:B------:R-:W-:Y:S01]  /*9640*/  STS.U16 [R62+0x1e], R65 ;  /* 0x00001e413e007388 */ /* 0x000fe20000000400 */
[----:B------:R-:W-:-:S06]  /*9650*/  NOP ;  /* 0x0000000000007918 */ /* 0x000fcc0000000000 */
[----:B------:R-:W-:Y:S04]  /*9660*/  LDS.U16 R13, [R15] ;  /* 0x000000000f0d7984 */ /* 0x000fe80000000400 */
[----:B------:R0:W-:Y:S04]  /*9670*/  LDS.U16 R31, [R16+0x40] ;  /* 0x00004000101f7984 */ /* 0x0001e80000000400 */
[----:B------:R-:W-:Y:S04]  /*9680*/  LDS.U16 R35, [R17+0x80] ;  /* 0x0000800011237984 */ /* 0x000fe80000000400 */
[----:B------:R-:W-:Y:S01]  /*9690*/  LDS.U16 R37, [R18+0xc0] ;  /* 0x0000c00012257984 */ /* 0x000fe20000000400 */
[----:B0-----:R-:W-:-:S03]  /*96a0*/  IMAD R16, R2, c[0x0][0x2f8], RZ ;  /* 0x0000be0002107a24 */ /* 0x001fc600078e02ff */
[----:B------:R0:W-:Y:S04]  /*96b0*/  LDS.U16 R39, [R19+0x100] ;  /* 0x0001000013277984 */ /* 0x0001e80000000400 */
[----:B------:R1:W-:Y:S04]  /*96c0*/  LDS.U16 R41, [R20+0x140] ;  /* 0x0001400014297984 */ /* 0x0003e80000000400 */
[----:B------:R-:W-:Y:S01]  /*96d0*/  LDS.U16 R21, [R21+0x180] ;  /* 0x0001800015157984 */ /* 0x000fe20000000400 */
[----:B0-----:R-:W-:-:S03]  /*96e0*/  IMAD R19, R5, c[0x0][0x2fc], R16 ;  /* 0x0000bf0005137a24 */ /* 0x001fc600078e0210 */
[----:B------:R-:W-:Y:S01]  /*96f0*/  LDS.U16 R43, [R22+0x1c0] ;  /* 0x0001c000162b7984 */ /* 0x000fe20000000400 */
[----:B-1----:R-:W-:-:S03]  /*9700*/  IADD3 R20, P1, R14, -0x7e0, RZ ;  /* 0xfffff8200e147810 */ /* 0x002fc60007f3e0ff */
[----:B------:R-:W-:Y:S01]  /*9710*/  LDS.U16 R23, [R23+0x200] ;  /* 0x0002000017177984 */ /* 0x000fe20000000400 */
[----:B------:R-:W-:-:S03]  /*9720*/  IADD3.X R49, R64, -0x1, RZ, P1, !PT ;  /* 0xffffffff40317810 */ /* 0x000fc60000ffe4ff */
        /* <DEDUP_REMOVED lines=10> */
[----:B0-----:R-:W-:Y:S01]  /*97d0*/  ISETP.GE.AND P0, PT, R14, R63, PT ;  /* 0x0000003f0e00720c */ /* 0x001fe20003f06270 */
[----:B------:R-:W-:-:S05]  /*97e0*/  IMAD.WIDE.U32 R14, R5, c[0x0][0x2f8], RZ ;  /* 0x0000be00050e7a25 */ /* 0x000fca00078e00ff */
[----:B------:R-:W-:-:S07]  /*97f0*/  IADD3 R51, R15, R19, RZ ;  /* 0x000000130f337210 */ /* 0x000fce0007ffe0ff */
[----:B------:R-:W-:Y:S05]  /*9800*/  @P0 BRA `(.L_x_42) ;  /* 0x000000b000000947 */ /* 0x000fea0003800000 */
[----:B------:R-:W-:Y:S02]  /*9810*/  MOV R16, R32 ;  /* 0x0000002000107202 */ /* 0x000fe40000000f00 */
[----:B------:R-:W-:Y:S01]  /*9820*/  MOV R17, R33 ;  /* 0x0000002100117202 */ /* 0x000fe20000000f00 */
[----:B------:R-:W-:-:S04]  /*9830*/  IMAD R33, R3, c[0x0][0x300], RZ ;  /* 0x0000c00003217a24 */ /* 0x000fc800078e02ff */
[----:B------:R-:W-:-:S04]  /*9840*/  IMAD.WIDE.U32 R16, R5, c[0x0][0x2f8], R16 ;  /* 0x0000be0005107a25 */ /* 0x000fc800078e0010 */
[----:B------:R-:W-:Y:S01]  /*9850*/  IMAD R33, R0, c[0x0][0x304], R33 ;  /* 0x0000c10000217a24 */ /* 0x000fe200078e0221 */
[----:B------:R-:W-:-:S05]  /*9860*/  IADD3 R17, R19, R17, RZ ;  /* 0x0000001113117210 */ /* 0x000fca0007ffe0ff */
[----:B------:R-:W-:-:S05]  /*9870*/  IMAD.WIDE.U32 R16, R0, c[0x0][0x300], R16 ;  /* 0x0000c00000107a25 */ /* 0x000fca00078e0010 */
[----:B------:R-:W-:Y:S02]  /*9880*/  IADD3 R17, R17, R33, RZ ;  /* 0x0000002111117210 */ /* 0x000fe40007ffe0ff */
[----:B------:R-:W-:-:S04]  /*9890*/  LEA R18, P0, R16, c[0x0][0x340], 0x1 ;  /* 0x0000d00010127a11 */ /* 0x000fc800078008ff */
[----:B------:R-:W-:-:S05]  /*98a0*/  LEA.HI.X R19, R16, c[0x0][0x344], R17, 0x1, P0 ;  /* 0x0000d10010137a11 */ /* 0x000fca00000f0c11 */
[----:B------:R0:W-:Y:S04]  /*98b0*/  STG.E.U16 [R18.64], R13 ;  /* 0x0000000d12007986 */ /* 0x0001e8000c101506 */
.L_x_42:
[----:B------:R-:W-:Y:S05]  /*98c0*/  BSYNC B0 ;  /* 0x0000000000007941 */ /* 0x000fea0003800000 */
.L_x_41:
[----:B------:R-:W-:Y:S01]  /*98d0*/  MOV R15, R51 ;  /* 0x00000033000f7202 */ /* 0x000fe20000000f00 */
[----:B------:R-:W-:Y:S01]  /*98e0*/  IMAD R17, R3, c[0x0][0x300], RZ ;  /* 0x0000c00003117a24 */ /* 0x000fe200078e02ff */
[----:B0-----:R-:W-:Y:S01]  /*98f0*/  LEA R13, P1, R20, c[0x0][0x340], 0x1 ;  /* 0x0000d000140d7a11 */ /* 0x001fe200078208ff */
[----:B------:R-:W-:Y:S01]  /*9900*/  UIADD3 UR12, UP0, UR12, -0x1000, URZ ;  /* 0xfffff0000c0c7890 */ /* 0x000fe2000ff1e03f */
[-C--:B------:R-:W-:Y:S01]  /*9910*/  ISETP.GE.AND P3, PT, R68, R63.reuse, PT ;  /* 0x0000003f4400720c */ /* 0x080fe20003f66270 */
[----:B------:R-:W-:Y:S01]  /*9920*/  IMAD.WIDE.U32 R14, R0, c[0x0][0x300], R14 ;  /* 0x0000c000000e7a25 */ /* 0x000fe200078e000e */
[----:B------:R-:W-:Y:S01]  /*9930*/  LEA.HI.X R16, R20, c[0x0][0x344], R49, 0x1, P1 ;  /* 0x0000d10014107a11 */ /* 0x000fe200008f0c31 */
[----:B------:R-:W-:Y:S01]  /*9940*/  UIADD3 UR8, UP1, UR8, -0x1000, URZ ;  /* 0xfffff00008087890 */ /* 0x000fe2000ff3e03f */
[-C--:B------:R-:W-:Y:S01]  /*9950*/  ISETP.GE.AND P4, PT, R70, R63.reuse, PT ;  /* 0x0000003f4600720c */ /* 0x080fe20003f86270 */
[----:B------:R-:W-:Y:S01]  /*9960*/  IMAD R18, R0, c[0x0][0x304], R17 ;  /* 0x0000c10000127a24 */ /* 0x000fe200078e0211 */
[----:B------:R-:W-:Y:S01]  /*9970*/  IADD3 R17, P0, R91, R14, RZ ;  /* 0x0000000e5b117210 */ /* 0x000fe20007f1e0ff */
[----:B------:R-:W-:Y:S01]  /*9980*/  UIADD3 UR10, UP2, UR10, -0x1000, URZ ;  /* 0xfffff0000a0a7890 */ /* 0x000fe2000ff5e03f */
[----:B------:R-:W-:Y:S01]  /*9990*/  ISETP.GE.AND P5, PT, R72, R63, PT ;  /* 0x0000003f4800720c */ /* 0x000fe20003fa6270 */
[----:B------:R-:W-:Y:S01]  /*99a0*/  UIADD3.X UR13, UR13, -0x1, URZ, UP0, !UPT ;  /* 0xffffffff0d0d7890 */ /* 0x000fe200087fe43f */
[----:B------:R-:W-:Y:S01]  /*99b0*/  IADD3.X R15, R93, R18, R15, P0, !PT ;  /* 0x000000125d0f7210 */ /* 0x000fe200007fe40f */
[----:B------:R-:W-:Y:S01]  /*99c0*/  UIADD3.X UR9, UR9, -0x1, URZ, UP1, !UPT ;  /* 0xffffffff09097890 */ /* 0x000fe20008ffe43f */
[----:B------:R-:W-:Y:S01]  /*99d0*/  LEA R14, P0, R17, R13, 0x1 ;  /* 0x0000000d110e7211 */ /* 0x000fe200078008ff */
[----:B------:R-:W-:Y:S01]  /*99e0*/  UIADD3.X UR11, UR11, -0x1, URZ, UP2, !UPT ;  /* 0xffffffff0b0b7890 */ /* 0x000fe200097fe43f */
[----:B------:R-:W-:-:S02]  /*99f0*/  ISETP.GE.AND P6, PT, R74, R63, PT ;  /* 0x0000003f4a00720c */ /* 0x000fc40003fc6270 */
[----:B------:R-:W-:Y:S02]  /*9a00*/  LEA.HI.X R15, R17, R16, R15, 0x1, P0 ;  /* 0x00000010110f7211 */ /* 0x000fe400000f0c0f */
[-C--:B------:R-:W-:Y:S02]  /*9a10*/  ISETP.GE.AND P1, PT, R78, R63.reuse, PT ;  /* 0x0000003f4e00720c */ /* 0x080fe40003f26270 */
[-C--:B------:R-:W-:Y:S01]  /*9a20*/  ISETP.GE.AND P2, PT, R80, R63.reuse, PT ;  /* 0x0000003f5000720c */ /* 0x080fe20003f46270 */
[----:B------:R0:W-:Y:S01]  /*9a30*/  @!P3 STG.E.U16 [R14.64], R31 ;  /* 0x0000001f0e00b986 */ /* 0x0001e2000c101506 */
[-C--:B------:R-:W-:Y:S02]  /*9a40*/  ISETP.GE.AND P3, PT, R82, R63.reuse, PT ;  /* 0x0000003f5200720c */ /* 0x080fe40003f66270 */
[-C--:B------:R-:W-:Y:S01]  /*9a50*/  ISETP.GE.AND P0, PT, R76, R63.reuse, PT ;  /* 0x0000003f4c00720c */ /* 0x080fe20003f06270 */
[----:B------:R0:W-:Y:S01]  /*9a60*/  @!P4 STG.E.U16 [R14.64+0x40], R35 ;  /* 0x000040230e00c986 */ /* 0x0001e2000c101506 */
[----:B------:R-:W-:-:S02]  /*9a70*/  ISETP.GE.AND P4, PT, R88, R63, PT ;  /* 0x0000003f5800720c */ /* 0x000fc40003f86270 */
[----:B------:R-:W-:Y:S01]  /*9a80*/  IADD3 R11, R11, 0x1, RZ ;  /* 0x000000010b0b7810 */ /* 0x000fe20007ffe0ff */
[----:B------:R0:W-:Y:S01]  /*9a90*/  @!P5 STG.E.U16 [R14.64+0x80], R37 ;  /* 0x000080250e00d986 */ /* 0x0001e2000c101506 */
[----:B------:R-:W-:-:S03]  /*9aa0*/  ISETP.GE.AND P5, PT, R90, R63, PT ;  /* 0x0000003f5a00720c */ /* 0x000fc60003fa6270 */
        /* <DEDUP_REMOVED lines=10> */
[----:B------:R0:W-:Y:S04]  /*9b50*/  @!P4 STG.E.U16 [R14.64+0x200], R45 ;  /* 0x0002002d0e00c986 */ /* 0x0001e8000c101506 */
[----:B------:R0:W-:Y:S04]  /*9b60*/  @!P5 STG.E.U16 [R14.64+0x240], R25 ;  /* 0x000240190e00d986 */ /* 0x0001e8000c101506 */
[----:B------:R0:W-:Y:S04]  /*9b70*/  @!P6 STG.E.U16 [R14.64+0x280], R47 ;  /* 0x0002802f0e00e986 */ /* 0x0001e8000c101506 */
[----:B------:R0:W-:Y:S04]  /*9b80*/  @!P1 STG.E.U16 [R14.64+0x300], R59 ;  /* 0x0003003b0e009986 */ /* 0x0001e8000c101506 */
[----:B------:R0:W-:Y:S04]  /*9b90*/  @!P2 STG.E.U16 [R14.64+0x340], R29 ;  /* 0x0003401d0e00a986 */ /* 0x0001e8000c101506 */
[----:B------:R0:W-:Y:S04]  /*9ba0*/  @!P3 STG.E.U16 [R14.64+0x380], R61 ;  /* 0x0003803d0e00b986 */ /* 0x0001e8000c101506 */
[----:B------:R0:W-:Y:S01]  /*9bb0*/  @!P0 STG.E.U16 [R14.64+0x2c0], R27 ;  /* 0x0002c01b0e008986 */ /* 0x0001e2000c101506 */
[----:B------:R-:W-:-:S13]  /*9bc0*/  ISETP.GT.AND P0, PT, R12, 0x1, PT ;  /* 0x000000010c00780c */ /* 0x000fda0003f04270 */
[----:B0-----:R-:W-:Y:S01]  /*9bd0*/  @!P0 CALL.REL.NOINC `(.L_x_0) ;  /* 0x0000001000008944 */ /* 0x001fe20003c00000 */
[----:B------:R-:W-:Y:S05]  /*9be0*/  BRA `(.L_x_43) ;  /* 0xffff69c000007947 */ /* 0x000fea000383ffff */
.L_x_0:
[----:B------:R-:W-:Y:S02]  /*9bf0*/  ISETP.NE.U32.AND P0, PT, RZ, c[0x0][0x328], PT ;  /* 0x0000ca00ff007a0c */ /* 0x000fe40003f05070 */
[----:B------:R-:W-:Y:S02]  /*9c00*/  ISETP.NE.U32.AND P2, PT, RZ, c[0x0][0x348], PT ;  /* 0x0000d200ff007a0c */ /* 0x000fe40003f45070 */
[----:B------:R-:W-:Y:S02]  /*9c10*/  ISETP.NE.AND.EX P1, PT, RZ, c[0x0][0x32c], PT, P0 ;  /* 0x0000cb00ff007a0c */ /* 0x000fe40003f25300 */
[----:B------:R-:W-:-:S11]  /*9c20*/  ISETP.NE.AND.EX P0, PT, RZ, c[0x0][0x34c], PT, P2 ;  /* 0x0000d300ff007a0c */ /* 0x000fd60003f05320 */
[----:B------:R-:W-:Y:S05]  /*9c30*/  @!P1 BRA `(.L_x_44) ;  /* 0x000001c000009947 */ /* 0x000fea0003800000 */
[----:B------:R-:W0:Y:S01]  /*9c40*/  SHFL.DOWN P1, R5, R6, 0x1, 0x1f ;  /* 0x08201f0006057f89 */ /* 0x000e220000020000 */
[----:B------:R-:W-:Y:S03]  /*9c50*/  BSSY B0, `(.L_x_44) ;  /* 0x000001a000007945 */ /* 0x000fe60003800000 */
[----:B------:R-:W4:Y:S04]  /*9c60*/  S2R R8, SR_LANEID ;  /* 0x0000000000087919 */ /* 0x000f280000000000 */
[----:B------:R-:W5:Y:S01]  /*9c70*/  S2R R10, SR_TID.X ;  /* 0x00000000000a7919 */ /* 0x000f620000002100 */
[----:B0-----:R-:W-:Y:S01]  /*9c80*/  @P1 FADD R5, R5, R6 ;  /* 0x0000000605051221 */ /* 0x001fe20000000000 */
[----:B----4-:R-:W-:-:S04]  /*9c90*/  ISETP.NE.AND P2, PT, R8, RZ, PT ;  /* 0x000000ff0800720c */ /* 0x010fc80003f45270 */
[----:B------:R-:W0:Y:S09]  /*9ca0*/  SHFL.DOWN P1, R2, R5, 0x2, 0x1f ;  /* 0x08401f0005027f89 */ /* 0x000e320000020000 */
[----:B--2--5:R-:W-:-:S04]  /*9cb0*/  @!P2 SHF.R.S32.HI R13, RZ, 0x1f, R10 ;  /* 0x0000001fff0da819 */ /* 0x024fc8000001140a */
[----:B------:R-:W-:-:S04]  /*9cc0*/  @!P2 LEA.HI R13, R13, R10, RZ, 0x5 ;  /* 0x0000000a0d0da211 */ /* 0x000fc800078f28ff */
[----:B------:R-:W-:Y:S01]  /*9cd0*/  @!P2 SHF.R.S32.HI R6, RZ, 0x5, R13 ;  /* 0x00000005ff06a819 */ /* 0x000fe2000001140d */
[----:B0-----:R-:W-:-:S05]  /*9ce0*/  @P1 FADD R2, R5, R2 ;  /* 0x0000000205021221 */ /* 0x001fca0000000000 */
[----:B------:R-:W0:Y:S02]  /*9cf0*/  SHFL.DOWN P1, R9, R2, 0x4, 0x1f ;  /* 0x08801f0002097f89 */ /* 0x000e240000020000 */
[----:B0-----:R-:W-:-:S05]  /*9d00*/  @P1 FADD R9, R2, R9 ;  /* 0x0000000902091221 */ /* 0x001fca0000000000 */
[----:B------:R-:W0:Y:S02]  /*9d10*/  SHFL.DOWN P1, R4, R9, 0x8, 0x1f ;  /* 0x09001f0009047f89 */ /* 0x000e240000020000 */
[----:B0-----:R-:W-:-:S05]  /*9d20*/  @P1 FADD R4, R9, R4 ;  /* 0x0000000409041221 */ /* 0x001fca0000000000 */
[----:B------:R-:W0:Y:S02]  /*9d30*/  SHFL.DOWN P1, R11, R4, 0x10, 0x1f ;  /* 0x0a001f00040b7f89 */ /* 0x000e240000020000 */
[----:B0-----:R-:W-:Y:S01]  /*9d40*/  @P1 FADD R11, R4, R11 ;  /* 0x0000000b040b1221 */ /* 0x001fe20000000000 */
[----:B------:R-:W-:-:S04]  /*9d50*/  ISETP.NE.AND P1, PT, R10, RZ, PT ;  /* 0x000000ff0a00720c */ /* 0x000fc80003f25270 */
[----:B------:R0:W-:Y:S04]  /*9d60*/  @!P2 STS [R6.X4+0x1094], R11 ;  /* 0x0010940b0600a388 */ /* 0x0001e80000004800 */
[----:B------:R-:W-:Y:S06]  /*9d70*/  BAR.SYNC.DEFER_BLOCKING 0x0 ;  /* 0x0000000000007b1d */ /* 0x000fec0000010000 */
[----:B------:R-:W-:Y:S05]  /*9d80*/  @P1 BRA `(.L_x_45) ;  /* 0x0000006000001947 */ /* 0x000fea0003800000 */
[----:B0-----:R-:W0:Y:S04]  /*9d90*/  @!P1 LDS.64 R4, [0x1098] ;  /* 0x00109800ff049984 */ /* 0x001e280000000a00 */
[----:B------:R-:W2:Y:S01]  /*9da0*/  @!P1 LDS R9, [0x10a0] ;  /* 0x0010a000ff099984 */ /* 0x000ea20000000800 */
[----:B0-----:R-:W-:-:S04]  /*9db0*/  @!P1 FADD.FTZ R4, R11, R4 ;  /* 0x000000040b049221 */ /* 0x001fc80000010000 */
[----:B------:R-:W-:-:S04]  /*9dc0*/  @!P1 FADD.FTZ R4, R5, R4 ;  /* 0x0000000405049221 */ /* 0x000fc80000010000 */
[----:B--2---:R-:W-:-:S05]  /*9dd0*/  @!P1 FADD.FTZ R11, R4, R9 ;  /* 0x00000009040b9221 */ /* 0x004fca0000010000 */
[----:B------:R0:W-:Y:S02]  /*9de0*/  RED.E.ADD.F32.FTZ.RN.STRONG.GPU [R206.64], R11 ;  /* 0x0000000bce00798e */ /* 0x0001e4000c10e786 */
.L_x_45:
[----:B0-----:R-:W-:Y:S05]  /*9df0*/  BSYNC B0 ;  /* 0x0000000000007941 */ /* 0x001fea0003800000 */
.L_x_44:
[----:B------:R-:W-:Y:S01]  /*9e00*/  BSSY B0, `(.L_x_46) ;  /* 0x0000020000007945 */ /* 0x000fe20003800000 */
[----:B------:R-:W-:Y:S05]  /*9e10*/  @!P0 BRA `(.L_x_47) ;  /* 0x000001d000008947 */ /* 0x000fea0003800000 */
[----:B------:R-:W-:Y:S06]  /*9e20*/  BAR.SYNC.DEFER_BLOCKING 0x0 ;  /* 0x0000000000007b1d */ /* 0x000fec0000010000 */
[----:B------:R-:W0:Y:S04]  /*9e30*/  SHFL.DOWN P0, R2, R7, 0x1, 0x1f ;  /* 0x08201f0007027f89 */ /* 0x000e280000000000 */
[----:B------:R-:W4:Y:S04]  /*9e40*/  S2R R8, SR_LANEID ;  /* 0x0000000000087919 */ /* 0x000f280000000000 */
[----:B------:R-:W5:Y:S01]  /*9e50*/  S2R R21, SR_TID.X ;  /* 0x0000000000157919 */ /* 0x000f620000002100 */
[----:B0-----:R-:W-:Y:S01]  /*9e60*/  @P0 FADD R2, R2, R7 ;  /* 0x0000000702020221 */ /* 0x001fe20000000000 */
[----:B----4-:R-:W-:-:S04]  /*9e70*/  ISETP.NE.AND P1, PT, R8, RZ, PT ;  /* 0x000000ff0800720c */ /* 0x010fc80003f25270 */
[----:B------:R-:W0:Y:S09]  /*9e80*/  SHFL.DOWN P0, R5, R2, 0x2, 0x1f ;  /* 0x08401f0002057f89 */ /* 0x000e320000000000 */
[----:B-----5:R-:W-:-:S04]  /*9e90*/  @!P1 SHF.R.S32.HI R8, RZ, 0x1f, R21 ;  /* 0x0000001fff089819 */ /* 0x020fc80000011415 */
        /* <DEDUP_REMOVED lines=14> */
[----:B------:R-:W4:Y:S01]  /*9f80*/  @!P0 LDS R7, [0x10a0] ;  /* 0x0010a000ff078984 */ /* 0x000f220000000800 */
[----:B0-----:R-:W-:-:S04]  /*9f90*/  @!P0 FADD.FTZ R4, R6, R4 ;  /* 0x0000000406048221 */ /* 0x001fc80000010000 */
[----:B------:R-:W-:-:S04]  /*9fa0*/  @!P0 FADD.FTZ R4, R5, R4 ;  /* 0x0000000405048221 */ /* 0x000fc80000010000 */
[----:B----4-:R-:W-:-:S05]  /*9fb0*/  @!P0 FADD.FTZ R6, R4, R7 ;  /* 0x0000000704068221 */ /* 0x010fca0000010000 */
[----:B------:R0:W-:Y:S01]  /*9fc0*/  RED.E.ADD.F32.FTZ.RN.STRONG.GPU [R204.64], R6 ;  /* 0x00000006cc00798e */ /* 0x0001e2000c10e786 */
[----:B------:R-:W-:Y:S01]  /*9fd0*/  HFMA2.MMA R21, -RZ, RZ, 0, 0 ;  /* 0x00000000ff157435 */ /* 0x000fe200000001ff */
[----:B------:R-:W-:Y:S05]  /*9fe0*/  BRA `(.L_x_48) ;  /* 0x0000001000007947 */ /* 0x000fea0003800000 */
.L_x_47:
[----:B------:R-:W0:Y:S02]  /*9ff0*/  S2R R21, SR_TID.X ;  /* 0x0000000000157919 */ /* 0x000e240000002100 */
.L_x_48:
[----:B0-----:R-:W-:Y:S05]  /*a000*/  BSYNC B0 ;  /* 0x0000000000007941 */ /* 0x001fea0003800000 */
.L_x_46:
[----:B------:R-:W-:-:S13]  /*a010*/  ISETP.GE.AND P0, PT, R21, c[0x0][0x16c], PT ;  /* 0x00005b0015007a0c */ /* 0x000fda0003f06270 */
[----:B------:R-:W-:Y:S05]  /*a020*/  @P0 EXIT ;  /* 0x000000000000094d */ /* 0x000fea0003800000 */
[C---:B------:R-:W-:Y:S02]  /*a030*/  IMAD R19, R3.reuse, c[0x0][0x1b8], RZ ;  /* 0x00006e0003137a24 */ /* 0x040fe400078e02ff */
[C---:B------:R-:W-:Y:S02]  /*a040*/  IMAD R5, R3.reuse, c[0x0][0x288], RZ ;  /* 0x0000a20003057a24 */ /* 0x040fe400078e02ff */
[C---:B--2---:R-:W-:Y:S02]  /*a050*/  IMAD R13, R3.reuse, c[0x0][0x2c8], RZ ;  /* 0x0000b200030d7a24 */ /* 0x044fe400078e02ff */
[C---:B------:R-:W-:Y:S02]  /*a060*/  IMAD R15, R3.reuse, c[0x0][0x2a8], RZ ;  /* 0x0000aa00030f7a24 */ /* 0x040fe400078e02ff */
[----:B------:R-:W-:Y:S02]  /*a070*/  IMAD R23, R3, c[0x0][0x198], RZ ;  /* 0x0000660003177a24 */ /* 0x000fe400078e02ff */
[----:B------:R-:W-:-:S02]  /*a080*/  IMAD R3, R0, c[0x0][0x1bc], R19 ;  /* 0x00006f0000037a24 */ /* 0x000fc400078e0213 */
[----:B------:R-:W-:-:S04]  /*a090*/  IMAD.WIDE.U32 R6, R0, c[0x0][0x288], RZ ;  /* 0x0000a20000067a25 */ /* 0x000fc800078e00ff */
[----:B------:R-:W-:-:S04]  /*a0a0*/  IMAD.WIDE.U32 R8, R0, c[0x0][0x2c8], RZ ;  /* 0x0000b20000087a25 */ /* 0x000fc800078e00ff */
[----:B------:R-:W-:-:S04]  /*a0b0*/  IMAD.WIDE.U32 R10, R0, c[0x0][0x2a8], RZ ;  /* 0x0000aa00000a7a25 */ /* 0x000fc800078e00ff */
[----:B------:R-:W-:-:S04]  /*a0c0*/  IMAD.WIDE.U32 R16, R0, c[0x0][0x1b8], RZ ;  /* 0x00006e0000107a25 */ /* 0x000fc800078e00ff */
[C---:B------:R-:W-:Y:S01]  /*a0d0*/  IMAD R5, R0.reuse, c[0x0][0x28c], R5 ;  /* 0x0000a30000057a24 */ /* 0x040fe200078e0205 */
[----:B------:R-:W-:Y:S01]  /*a0e0*/  IADD3 R39, R17, R3, RZ ;  /* 0x0000000311277210 */ /* 0x000fe20007ffe0ff */
[C---:B------:R-:W-:Y:S02]  /*a0f0*/  IMAD R13, R0.reuse, c[0x0][0x2cc], R13 ;  /* 0x0000b300000d7a24 */ /* 0x040fe400078e020d */
[C---:B------:R-:W-:Y:S01]  /*a100*/  IMAD R15, R0.reuse, c[0x0][0x2ac], R15 ;  /* 0x0000ab00000f7a24 */ /* 0x040fe200078e020f */
[----:B------:R-:W-:Y:S01]  /*a110*/  IADD3 R33, R7, R5, RZ ;  /* 0x0000000507217210 */ /* 0x000fe20007ffe0ff */
[C---:B------:R-:W-:Y:S01]  /*a120*/  IMAD R23, R0.reuse, c[0x0][0x19c], R23 ;  /* 0x0000670000177a24 */ /* 0x040fe200078e0217 */
[----:B------:R-:W-:Y:S01]  /*a130*/  IADD3 R31, R9, R13, RZ ;  /* 0x0000000d091f7210 */ /* 0x000fe20007ffe0ff */
[----:B------:R-:W-:Y:S01]  /*a140*/  IMAD.WIDE.U32 R18, R0, c[0x0][0x198], RZ ;  /* 0x0000660000127a25 */ /* 0x000fe200078e00ff */
[----:B------:R-:W-:-:S04]  /*a150*/  IADD3 R29, R11, R15, RZ ;  /* 0x0000000f0b1d7210 */ /* 0x000fc80007ffe0ff */
[----:B------:R-:W-:Y:S02]  /*a160*/  IADD3 R41, R19, R23, RZ ;  /* 0x0000001713297210 */ /* 0x000fe40007ffe0ff */
.L_x_49:
[----:B0-----:R-:W0:Y:S01]  /*a170*/  LDS.64 R22, [R21.X8+0x4910] ;  /* 0x0049100015167984 */ /* 0x001e220000008a00 */
[----:B------:R-:W-:Y:S01]  /*a180*/  SHF.R.S32.HI R0, RZ, 0x1f, R21 ;  /* 0x0000001fff007819 */ /* 0x000fe20000011415 */
[----:B------:R-:W-:Y:S01]  /*a190*/  YIELD ;  /* 0x0000000000007946 */ /* 0x000fe20003800000 */
[----:B------:R-:W-:Y:S01]  /*a1a0*/  MOV R2, R6 ;  /* 0x0000000600027202 */ /* 0x000fe20000000f00 */
[----:B------:R-:W2:Y:S01]  /*a1b0*/  LDS.64 R24, [R21.X8+0x5110] ;  /* 0x0051100015187984 */ /* 0x000ea20000008a00 */
[----:B------:R-:W-:Y:S01]  /*a1c0*/  MOV R3, R33 ;  /* 0x0000002100037202 */ /* 0x000fe20000000f00 */
[C---:B------:R-:W-:Y:S01]  /*a1d0*/  IMAD R14, R0.reuse, c[0x0][0x290], RZ ;  /* 0x0000a400000e7a24 */ /* 0x040fe200078e02ff */
[----:B------:R-:W-:Y:S01]  /*a1e0*/  MOV R12, R16 ;  /* 0x00000010000c7202 */ /* 0x000fe20000000f00 */
[----:B------:R-:W-:Y:S01]  /*a1f0*/  IMAD R20, R0, c[0x0][0x1c0], RZ ;  /* 0x0000700000147a24 */ /* 0x000fe200078e02ff */
[----:B------:R-:W-:Y:S01]  /*a200*/  MOV R13, R39 ;  /* 0x00000027000d7202 */ /* 0x000fe20000000f00 */
[----:B------:R-:W-:-:S04]  /*a210*/  IMAD.WIDE.U32 R4, R21, c[0x0][0x290], R2 ;  /* 0x0000a40015047a25 */ /* 0x000fc800078e0002 */
[C---:B------:R-:W-:Y:S01]  /*a220*/  IMAD R3, R21.reuse, c[0x0][0x294], R14 ;  /* 0x0000a50015037a24 */ /* 0x040fe200078e020e */
[----:B------:R-:W-:Y:S01]  /*a230*/  LEA R2, P0, R4, c[0x0][0x310], 0x3 ;  /* 0x0000c40004027a11 */ /* 0x000fe200078018ff */
[----:B------:R-:W-:-:S03]  /*a240*/  IMAD.WIDE.U32 R12, R21, c[0x0][0x1c0], R12 ;  /* 0x00007000150c7a25 */ /* 0x000fc600078e000c */
[----:B------:R-:W-:Y:S01]  /*a250*/  IADD3 R3, R5, R3, RZ ;  /* 0x0000000305037210 */ /* 0x000fe20007ffe0ff */
[----:B------:R-:W-:Y:S01]  /*a260*/  IMAD R15, R21, c[0x0][0x1c4], R20 ;  /* 0x00007100150f7a24 */ /* 0x000fe200078e0214 */
[----:B------:R-:W-:Y:S02]  /*a270*/  LEA R14, P1, R12, c[0x0][0x230], 0x3 ;  /* 0x00008c000c0e7a11 */ /* 0x000fe400078218ff */
[----:B------:R-:W-:Y:S02]  /*a280*/  LEA.HI.X R3, R4, c[0x0][0x314], R3, 0x3, P0 ;  /* 0x0000c50004037a11 */ /* 0x000fe400000f1c03 */
[----:B------:R-:W-:-:S04]  /*a290*/  IADD3 R5, R13, R15, RZ ;  /* 0x0000000f0d057210 */ /* 0x000fc80007ffe0ff */
[----:B------:R-:W-:Y:S01]  /*a2a0*/  LEA.HI.X R15, R12, c[0x0][0x234], R5, 0x3, P1 ;  /* 0x00008d000c0f7a11 */ /* 0x000fe200008f1c05 */
[----:B0-----:R-:W-:Y:S04]  /*a2b0*/  RED.E.ADD.F32.FTZ.RN.STRONG.GPU [R2.64], R22 ;  /* 0x000000160200798e */ /* 0x001fe8000c10e786 */
[----:B------:R0:W-:Y:S04]  /*a2c0*/  RED.E.ADD.F32.FTZ.RN.STRONG.GPU [R2.64+0x4], R23 ;  /* 0x000004170200798e */ /* 0x0001e8000c10e786 */
[----:B------:R4:W2:Y:S01]  /*a2d0*/  LDG.E.64 R26, [R14.64] ;  /* 0x000000060e1a7981 */ /* 0x0008a2000c1e1b00 */
[C---:B------:R-:W-:Y:S01]  /*a2e0*/  IMAD R20, R0.reuse, c[0x0][0x2b0], RZ ;  /* 0x0000ac0000147a24 */ /* 0x040fe200078e02ff */
[----:B------:R-:W-:Y:S01]  /*a2f0*/  MOV R12, R18 ;  /* 0x00000012000c7202 */ /* 0x000fe20000000f00 */
[----:B------:R-:W-:Y:S01]  /*a300*/  IMAD R28, R0, c[0x0][0x1a0], RZ ;  /* 0x00006800001c7a24 */ /* 0x000fe200078e02ff */
[----:B------:R-:W-:Y:S01]  /*a310*/  MOV R13, R41 ;  /* 0x00000029000d7202 */ /* 0x000fe20000000f00 */
[----:B------:R-:W-:-:S02]  /*a320*/  IMAD R35, R21, c[0x0][0x2b4], R20 ;  /* 0x0000ad0015237a24 */ /* 0x000fc400078e0214 */
[C---:B------:R-:W-:Y:S01]  /*a330*/  IMAD R37, R21.reuse, c[0x0][0x1a4], R28 ;  /* 0x0000690015257a24 */ /* 0x040fe200078e021c */
[----:B0-----:R-:W-:Y:S01]  /*a340*/  MOV R2, R10 ;  /* 0x0000000a00027202 */ /* 0x001fe20000000f00 */
[----:B------:R-:W-:Y:S01]  /*a350*/  IMAD.WIDE.U32 R12, R21, c[0x0][0x1a0], R12 ;  /* 0x00006800150c7a25 */ /* 0x000fe200078e000c */
[----:B------:R-:W-:-:S04]  /*a360*/  MOV R3, R29 ;  /* 0x0000001d00037202 */ /* 0x000fc80000000f00 */
[----:B----4-:R-:W-:Y:S01]  /*a370*/  LEA R14, P1, R12, c[0x0][0x228], 0x3 ;  /* 0x00008a000c0e7a11 */ /* 0x010fe200078218ff */
[----:B------:R-:W-:Y:S01]  /*a380*/  IMAD.WIDE.U32 R4, R21, c[0x0][0x2b0], R2 ;  /* 0x0000ac0015047a25 */ /* 0x000fe200078e0002 */
[----:B------:R-:W-:-:S04]  /*a390*/  IADD3 R13, R13, R37, RZ ;  /* 0x000000250d0d7210 */ /* 0x000fc80007ffe0ff */
[----:B------:R-:W-:Y:S02]  /*a3a0*/  IADD3 R3, R5, R35, RZ ;  /* 0x0000002305037210 */ /* 0x000fe40007ffe0ff */
[----:B------:R-:W-:Y:S02]  /*a3b0*/  LEA R2, P0, R4, c[0x0][0x318], 0x3 ;  /* 0x0000c60004027a11 */ /* 0x000fe400078018ff */
[----:B------:R-:W-:Y:S02]  /*a3c0*/  LEA.HI.X R15, R12, c[0x0][0x22c], R13, 0x3, P1 ;  /* 0x00008b000c0f7a11 */ /* 0x000fe400008f1c0d */
[----:B------:R-:W-:Y:S01]  /*a3d0*/  LEA.HI.X R3, R4, c[0x0][0x31c], R3, 0x3, P0 ;  /* 0x0000c70004037a11 */ /* 0x000fe200000f1c03 */
[-C--:B--2---:R-:W-:Y:S02]  /*a3e0*/  FMUL.FTZ R5, R25, R27.reuse ;  /* 0x0000001b19057220 */ /* 0x084fe40000410000 */
[C---:B------:R-:W-:Y:S02]  /*a3f0*/  FMUL.FTZ R27, R24.reuse, R27 ;  /* 0x0000001b181b7220 */ /* 0x040fe40000410000 */
[----:B------:R-:W-:-:S02]  /*a400*/  FFMA.FTZ R23, R24, R26, R5 ;  /* 0x0000001a18177223 */ /* 0x000fc40000010005 */
[----:B------:R-:W-:-:S03]  /*a410*/  FFMA.FTZ R27, R25, R26, -R27 ;  /* 0x0000001a191b7223 */ /* 0x000fc6000001081b */
[----:B------:R-:W-:Y:S04]  /*a420*/  RED.E.ADD.F32.FTZ.RN.STRONG.GPU [R2.64], R23 ;  /* 0x000000170200798e */ /* 0x000fe8000c10e786 */
[----:B------:R0:W-:Y:S04]  /*a430*/  RED.E.ADD.F32.FTZ.RN.STRONG.GPU [R2.64+0x4], R27 ;  /* 0x0000041b0200798e */ /* 0x0001e8000c10e786 */
[----:B------:R-:W2:Y:S01]  /*a440*/  LDG.E.64 R14, [R14.64] ;  /* 0x000000060e0e7981 */ /* 0x000ea2000c1e1b00 */
[----:B------:R-:W-:-:S04]  /*a450*/  IMAD R0, R0, c[0x0][0x2d0], RZ ;  /* 0x0000b40000007a24 */ /* 0x000fc800078e02ff */
[----:B------:R-:W-:Y:S01]  /*a460*/  IMAD R5, R21, c[0x0][0x2d4], R0 ;  /* 0x0000b50015057a24 */ /* 0x000fe200078e0200 */
[----:B0-----:R-:W-:Y:S02]  /*a470*/  MOV R2, R8 ;  /* 0x0000000800027202 */ /* 0x001fe40000000f00 */
[----:B------:R-:W-:-:S05]  /*a480*/  MOV R3, R31 ;  /* 0x0000001f00037202 */ /* 0x000fca0000000f00 */
[C---:B------:R-:W-:Y:S01]  /*a490*/  IMAD.WIDE.U32 R12, R21.reuse, c[0x0][0x2d0], R2 ;  /* 0x0000b400150c7a25 */ /* 0x040fe200078e0002 */
[----:B------:R-:W-:-:S04]  /*a4a0*/  IADD3 R21, R21, c[0x0][0x0], RZ ;  /* 0x0000000015157a10 */ /* 0x000fc80007ffe0ff */
[----:B------:R-:W-:Y:S02]  /*a4b0*/  LEA R4, P0, R12, c[0x0][0x320], 0x3 ;  /* 0x0000c8000c047a11 */ /* 0x000fe400078018ff */
[----:B------:R-:W-:-:S04]  /*a4c0*/  IADD3 R5, R13, R5, RZ ;  /* 0x000000050d057210 */ /* 0x000fc80007ffe0ff */
[----:B------:R-:W-:Y:S02]  /*a4d0*/  LEA.HI.X R5, R12, c[0x0][0x324], R5, 0x3, P0 ;  /* 0x0000c9000c057a11 */ /* 0x000fe400000f1c05 */
[----:B------:R-:W-:Y:S01]  /*a4e0*/  ISETP.GE.AND P0, PT, R21, c[0x0][0x16c], PT ;  /* 0x00005b0015007a0c */ /* 0x000fe20003f06270 */
[CC--:B--2---:R-:W-:Y:S02]  /*a4f0*/  FMUL.FTZ R13, R25.reuse, R15.reuse ;  /* 0x0000000f190d7220 */ /* 0x0c4fe40000410000 */
[C---:B------:R-:W-:Y:S02]  /*a500*/  FMUL.FTZ R0, R24.reuse, R15 ;  /* 0x0000000f18007220 */ /* 0x040fe40000410000 */
[-C--:B------:R-:W-:Y:S02]  /*a510*/  FFMA.FTZ R13, R24, R14.reuse, R13 ;  /* 0x0000000e180d7223 */ /* 0x080fe4000001000d */
[----:B------:R-:W-:-:S03]  /*a520*/  FFMA.FTZ R25, R25, R14, -R0 ;  /* 0x0000000e19197223 */ /* 0x000fc60000010800 */
[----:B------:R0:W-:Y:S04]  /*a530*/  RED.E.ADD.F32.FTZ.RN.STRONG.GPU [R4.64], R13 ;  /* 0x0000000d0400798e */ /* 0x0001e8000c10e786 */
[----:B------:R0:W-:Y:S01]  /*a540*/  RED.E.ADD.F32.FTZ.RN.STRONG.GPU [R4.64+0x4], R25 ;  /* 0x000004190400798e */ /* 0x0001e2000c10e786 */
[----:B------:R-:W-:Y:S05]  /*a550*/  @!P0 BRA `(.L_x_49) ;  /* 0xfffffc1000008947 */ /* 0x000fea000383ffff */
[----:B------:R-:W-:Y:S05]  /*a560*/  EXIT ;  /* 0x000000000000794d */ /* 0x000fea0003800000 */
.L_x_6:
[----:B------:R-:W-:Y:S01]  /*a570*/  HFMA2.MMA R69, -RZ, RZ, 0, 5.9604644775390625e-08 ;  /* 0x00000001ff457435 */ /* 0x000fe200000001ff */
[----:B------:R-:W-:Y:S02]  /*a580*/  MOV R70, R66 ;  /* 0x0000004200467202 */ /* 0x000fe40000000f00 */
[----:B------:R-:W-:Y:S02]  /*a590*/  MOV R68, RZ ;  /* 0x000000ff00447202 */ /* 0x000fe40000000f00 */
[----:B------:R-:W-:-:S02]  /*a5a0*/  MOV R67, 0xffffffff ;  /* 0xffffffff00437802 */ /* 0x000fc40000000f00 */
[----:B------:R-:W-:Y:S02]  /*a5b0*/  MOV R64, 0xa5d0 ;  /* 0x0000a5d000407802 */ /* 0x000fe40000000f00 */
[----:B-1---5:R-:W-:Y:S05]  /*a5c0*/  CALL.REL.NOINC `($__internal_2_$__cuda_sm70_shflsync_up) ;  /* 0x00001e5000007944 */ /* 0x022fea0003c00000 */
[----:B-1----:R-:W-:Y:S01]  /*a5d0*/  MOV R71, R67 ;  /* 0x0000004300477202 */ /* 0x002fe20000000f00 */
[----:B0-----:R-:W-:Y:S05]  /*a5e0*/  BRA `(.L_x_50) ;  /* 0xffff98c000007947 */ /* 0x001fea000383ffff */
.L_x_7:
[----:B------:R-:W-:Y:S01]  /*a5f0*/  HFMA2.MMA R69, -RZ, RZ, 0, 5.9604644775390625e-08 ;  /* 0x00000001ff457435 */ /* 0x000fe200000001ff */
[----:B------:R-:W-:Y:S02]  /*a600*/  MOV R70, R76 ;  /* 0x0000004c00467202 */ /* 0x000fe40000000f00 */
[----:B------:R-:W-:Y:S02]  /*a610*/  MOV R68, RZ ;  /* 0x000000ff00447202 */ /* 0x000fe40000000f00 */
[----:B------:R-:W-:Y:S02]  /*a620*/  MOV R67, 0xffffffff ;  /* 0xffffffff00437802 */ /* 0x000fe40000000f00 */
[----:B------:R-:W-:Y:S02]  /*a630*/  MOV R64, 0xa650 ;  /* 0x0000a65000407802 */ /* 0x000fe40000000f00 */
[----:B012--5:R-:W-:Y:S05]  /*a640*/  CALL.REL.NOINC `($__internal_2_$__cuda_sm70_shflsync_up) ;  /* 0x00001dd000007944 */ /* 0x027fea0003c00000 */
[----:B0-----:R-:W-:Y:S01]  /*a650*/  HFMA2.MMA R69, -RZ, RZ, 0, 5.9604644775390625e-08 ;  /* 0x00000001ff457435 */ /* 0x001fe200000001ff */
[----:B-1----:R-:W-:Y:S02]  /*a660*/  MOV R73, R67 ;  /* 0x0000004300497202 */ /* 0x002fe40000000f00 */
[----:B------:R-:W-:-:S02]  /*a670*/  MOV R70, R78 ;  /* 0x0000004e00467202 */ /* 0x000fc40000000f00 */
[----:B------:R-:W-:Y:S02]  /*a680*/  MOV R68, RZ ;  /* 0x000000ff00447202 */ /* 0x000fe40000000f00 */
[----:B------:R-:W-:Y:S02]  /*a690*/  MOV R67, 0xffffffff ;  /* 0xffffffff00437802 */ /* 0x000fe40000000f00 */
[----:B------:R-:W-:Y:S02]  /*a6a0*/  MOV R64, 0xa6c0 ;  /* 0x0000a6c000407802 */ /* 0x000fe40000000f00 */
[----:B------:R-:W-:Y:S05]  /*a6b0*/  CALL.REL.NOINC `($__internal_2_$__cuda_sm70_shflsync_up) ;  /* 0x00001d6000007944 */ /* 0x000fea0003c00000 */
[----:B0-----:R-:W-:Y:S01]  /*a6c0*/  HFMA2.MMA R69, -RZ, RZ, 0, 5.9604644775390625e-08 ;  /* 0x00000001ff457435 */ /* 0x001fe200000001ff */
[----:B-1----:R-:W-:Y:S02]  /*a6d0*/  MOV R75, R67 ;  /* 0x00000043004b7202 */ /* 0x002fe40000000f00 */
[----:B------:R-:W-:Y:S02]  /*a6e0*/  MOV R70, R79 ;  /* 0x0000004f00467202 */ /* 0x000fe40000000f00 */
[----:B------:R-:W-:Y:S02]  /*a6f0*/  MOV R68, RZ ;  /* 0x000000ff00447202 */ /* 0x000fe40000000f00 */
[----:B------:R-:W-:-:S02]  /*a700*/  MOV R67, 0xffffffff ;  /* 0xffffffff00437802 */ /* 0x000fc40000000f00 */
[----:B------:R-:W-:Y:S02]  /*a710*/  MOV R64, 0xa730 ;  /* 0x0000a73000407802 */ /* 0x000fe40000000f00 */
[----:B------:R-:W-:Y:S05]  /*a720*/  CALL.REL.NOINC `($__internal_2_$__cuda_sm70_shflsync_up) ;  /* 0x00001cf000007944 */ /* 0x000fea0003c00000 */
[C---:B01----:R-:W-:Y:S01]  /*a730*/  FMUL.FTZ R68, R76.reuse, R67 ;  /* 0x000000434c447220 */ /* 0x043fe20000410000 */
[----:B------:R-:W-:Y:S01]  /*a740*/  ISETP.GE.AND P0, PT, R9, 0x1, PT ;  /* 0x000000010900780c */ /* 0x000fe20003f06270 */
[C---:B------:R-:W-:Y:S02]  /*a750*/  FMUL.FTZ R70, R76.reuse, R75 ;  /* 0x0000004b4c467220 */ /* 0x040fe40000410000 */
[----:B------:R-:W-:Y:S02]  /*a760*/  FMUL.FTZ R64, R76, R73 ;  /* 0x000000494c407220 */ /* 0x000fe40000410000 */
[----:B------:R-:W-:Y:S01]  /*a770*/  FFMA.FTZ R69, R66, R75, -R68 ;  /* 0x0000004b42457223 */ /* 0x000fe20000010844 */
[----:B------:R-:W-:Y:S01]  /*a780*/  MOV R68, RZ ;  /* 0x000000ff00447202 */ /* 0x000fe20000000f00 */
[----:B------:R-:W-:Y:S02]  /*a790*/  FMUL.FTZ R65, R76, R71 ;  /* 0x000000474c417220 */ /* 0x000fe40000410000 */
[C---:B------:R-:W-:Y:S01]  /*a7a0*/  FFMA.FTZ R70, R66.reuse, R67, R70 ;  /* 0x0000004342467223 */ /* 0x040fe20000010046 */
[----:B------:R-:W-:Y:S01]  /*a7b0*/  MOV R67, 0xffffffff ;  /* 0xffffffff00437802 */ /* 0x000fe20000000f00 */
[----:B------:R-:W-:Y:S01]  /*a7c0*/  FFMA.FTZ R71, R66, R71, -R64 ;  /* 0x0000004742477223 */ /* 0x000fe20000010840 */
[----:B------:R-:W-:Y:S01]  /*a7d0*/  MOV R64, 0xa880 ;  /* 0x0000a88000407802 */ /* 0x000fe20000000f00 */
[----:B------:R-:W-:-:S02]  /*a7e0*/  FADD.FTZ R69, R78, R69 ;  /* 0x000000454e457221 */ /* 0x000fc40000010000 */
[C---:B------:R-:W-:Y:S02]  /*a7f0*/  FADD.FTZ R70, R79.reuse, R70 ;  /* 0x000000464f467221 */ /* 0x040fe40000010000 */
[C---:B------:R-:W-:Y:S01]  /*a800*/  FFMA.FTZ R65, R66.reuse, R73, R65 ;  /* 0x0000004942417223 */ /* 0x040fe20000010041 */
[----:B------:R-:W-:Y:S02]  /*a810*/  FSEL R73, R66, R71, !P0 ;  /* 0x0000004742497208 */ /* 0x000fe40004000000 */
[----:B------:R-:W-:Y:S01]  /*a820*/  FSEL R78, R78, R69, !P0 ;  /* 0x000000454e4e7208 */ /* 0x000fe20004000000 */
[----:B------:R-:W-:Y:S01]  /*a830*/  HFMA2.MMA R69, -RZ, RZ, 0, 1.1920928955078125e-07 ;  /* 0x00000002ff457435 */ /* 0x000fe200000001ff */
[----:B------:R-:W-:Y:S02]  /*a840*/  FSEL R79, R79, R70, !P0 ;  /* 0x000000464f4f7208 */ /* 0x000fe40004000000 */
[----:B------:R-:W-:Y:S02]  /*a850*/  FSEL R76, R76, R65, !P0 ;  /* 0x000000414c4c7208 */ /* 0x000fe40004000000 */
[----:B------:R-:W-:-:S02]  /*a860*/  MOV R70, R73 ;  /* 0x0000004900467202 */ /* 0x000fc40000000f00 */
[----:B------:R-:W-:Y:S05]  /*a870*/  CALL.REL.NOINC `($__internal_2_$__cuda_sm70_shflsync_up) ;  /* 0x00001ba000007944 */ /* 0x000fea0003c00000 */
[----:B0-----:R-:W-:Y:S01]  /*a880*/  HFMA2.MMA R69, -RZ, RZ, 0, 1.1920928955078125e-07 ;  /* 0x00000002ff457435 */ /* 0x001fe200000001ff */
[----:B-1----:R-:W-:-:S02]  /*a890*/  MOV R66, R67 ;  /* 0x0000004300427202 */ /* 0x002fc40000000f00 */
[----:B------:R-:W-:Y:S02]  /*a8a0*/  MOV R70, R76 ;  /* 0x0000004c00467202 */ /* 0x000fe40000000f00 */
[----:B------:R-:W-:Y:S02]  /*a8b0*/  MOV R68, RZ ;  /* 0x000000ff00447202 */ /* 0x000fe40000000f00 */
[----:B------:R-:W-:Y:S02]  /*a8c0*/  MOV R67, 0xffffffff ;  /* 0xffffffff00437802 */ /* 0x000fe40000000f00 */
[----:B------:R-:W-:Y:S02]  /*a8d0*/  MOV R64, 0xa8f0 ;  /* 0x0000a8f000407802 */ /* 0x000fe40000000f00 */
[----:B------:R-:W-:Y:S05]  /*a8e0*/  CALL.REL.NOINC `($__internal_2_$__cuda_sm70_shflsync_up) ;  /* 0x00001b3000007944 */ /* 0x000fea0003c00000 */
[----:B0-----:R-:W-:Y:S01]  /*a8f0*/  HFMA2.MMA R69, -RZ, RZ, 0, 1.1920928955078125e-07 ;  /* 0x00000002ff457435 */ /* 0x001fe200000001ff */
[----:B-1----:R-:W-:Y:S02]  /*a900*/  MOV R71, R67 ;  /* 0x0000004300477202 */ /* 0x002fe40000000f00 */
[----:B------:R-:W-:Y:S02]  /*a910*/  MOV R70, R78 ;  /* 0x0000004e00467202 */ /* 0x000fe40000000f00 */
[----:B------:R-:W-:-:S02]  /*a920*/  MOV R68, RZ ;  /* 0x000000ff00447202 */ /* 0x000fc40000000f00 */
[----:B------:R-:W-:Y:S02]  /*a930*/  MOV R67, 0xffffffff ;  /* 0xffffffff00437802 */ /* 0x000fe40000000f00 */
[----:B------:R-:W-:Y:S02]  /*a940*/  MOV R64, 0xa960 ;  /* 0x0000a96000407802 */ /* 0x000fe40000000f00 */
[----:B------:R-:W-:Y:S05]  /*a950*/  CALL.REL.NOINC `($__internal_2_$__cuda_sm70_shflsync_up) ;  /* 0x00001ac000007944 */ /* 0x000fea0003c00000 */
[----:B0-----:R-:W-:Y:S01]  /*a960*/  HFMA2.MMA R69, -RZ, RZ, 0, 1.1920928955078125e-07 ;  /* 0x00000002ff457435 */ /* 0x001fe200000001ff */
[----:B-1----:R-:W-:Y:S02]  /*a970*/  MOV R72, R67 ;  /* 0x0000004300487202 */ /* 0x002fe40000000f00 */
[----:B------:R-:W-:Y:S02]  /*a980*/  MOV R70, R79 ;  /* 0x0000004f00467202 */ /* 0x000fe40000000f00 */
[----:B------:R-:W-:Y:S02]  /*a990*/  MOV R68, RZ ;  /* 0x000000ff00447202 */ /* 0x000fe40000000f00 */
[----:B------:R-:W-:Y:S02]  /*a9a0*/  MOV R67, 0xffffffff ;  /* 0xffffffff00437802 */ /* 0x000fe40000000f00 */
[----:B------:R-:W-:-:S02]  /*a9b0*/  MOV R64, 0xa9d0 ;  /* 0x0000a9d000407802 */ /* 0x000fc40000000f00 */
[----:B------:R-:W-:Y:S05]  /*a9c0*/  CALL.REL.NOINC `($__internal_2_$__cuda_sm70_shflsync_up) ;  /* 0x00001a5000007944 */ /* 0x000fea0003c00000 */
[----:B------:R-:W-:Y:S01]  /*a9d0*/  ISETP.GE.AND P0, PT, R9, 0x2, PT ;  /* 0x000000020900780c */ /* 0x000fe20003f06270 */
[----:B------:R-:W-:-:S02]  /*a9e0*/  FMUL.FTZ R64, R66, R76 ;  /* 0x0000004c42407220 */ /* 0x000fc40000410000 */
[-C--:B0-----:R-:W-:Y:S02]  /*a9f0*/  FMUL.FTZ R68, R72, R76.reuse ;  /* 0x0000004c48447220 */ /* 0x081fe40000410000 */
[C---:B-1----:R-:W-:Y:S02]  /*aa00*/  FMUL.FTZ R65, R76.reuse, R67 ;  /* 0x000000434c417220 */ /* 0x042fe40000410000 */
[C---:B------:R-:W-:Y:S02]  /*aa10*/  FFMA.FTZ R69, R71.reuse, R73, R64 ;  /* 0x0000004947457223 */ /* 0x040fe40000010040 */
[----:B------:R-:W-:Y:S02]  /*aa20*/  FMUL.FTZ R64, R71, R76 ;  /* 0x0000004c47407220 */ /* 0x000fe40000410000 */
[----:B------:R-:W-:Y:S01]  /*aa30*/  FFMA.FTZ R68, R73, R67, R68 ;  /* 0x0000004349447223 */ /* 0x000fe20000010044 */
[----:B------:R-:W-:Y:S01]  /*aa40*/  FSEL R76, R76, R69, !P0 ;  /* 0x000000454c4c7208 */ /* 0x000fe20004000000 */
[-C--:B------:R-:W-:Y:S01]  /*aa50*/  FFMA.FTZ R65, R72, R73.reuse, -R65 ;  /* 0x0000004948417223 */ /* 0x080fe20000010841 */
[----:B------:R-:W-:Y:S01]  /*aa60*/  HFMA2.MMA R69, -RZ, RZ, 0, 2.384185791015625e-07 ;  /* 0x00000004ff457435 */ /* 0x000fe200000001ff */
[----:B------:R-:W-:Y:S01]  /*aa70*/  @P0 FFMA.FTZ R73, R66, R73, -R64 ;  /* 0x0000004942490223 */ /* 0x000fe20000010840 */
[----:B------:R-:W-:Y:S01]  /*aa80*/  MOV R67, 0xffffffff ;  /* 0xffffffff00437802 */ /* 0x000fe20000000f00 */
[----:B------:R-:W-:Y:S01]  /*aa90*/  @P0 FADD.FTZ R79, R79, R68 ;  /* 0x000000444f4f0221 */ /* 0x000fe20000010000 */
[----:B------:R-:W-:Y:S01]  /*aaa0*/  MOV R68, RZ ;  /* 0x000000ff00447202 */ /* 0x000fe20000000f00 */
[----:B------:R-:W-:Y:S01]  /*aab0*/  @P0 FADD.FTZ R78, R78, R65 ;  /* 0x000000414e4e0221 */ /* 0x000fe20000010000 */
[----:B------:R-:W-:-:S02]  /*aac0*/  MOV R70, R73 ;  /* 0x0000004900467202 */ /* 0x000fc40000000f00 */
[----:B------:R-:W-:Y:S02]  /*aad0*/  MOV R64, 0xaaf0 ;  /* 0x0000aaf000407802 */ /* 0x000fe40000000f00 */
[----:B------:R-:W-:Y:S05]  /*aae0*/  CALL.REL.NOINC `($__internal_2_$__cuda_sm70_shflsync_up) ;  /* 0x0000193000007944 */ /* 0x000fea0003c00000 */
[----:B0-----:R-:W-:Y:S01]  /*aaf0*/  HFMA2.MMA R69, -RZ, RZ, 0, 2.384185791015625e-07 ;  /* 0x00000004ff457435 */ /* 0x001fe200000001ff */
[----:B-1----:R-:W-:Y:S02]  /*ab00*/  MOV R66, R67 ;  /* 0x0000004300427202 */ /* 0x002fe40000000f00 */
[----:B------:R-:W-:Y:S02]  /*ab10*/  MOV R70, R76 ;  /* 0x0000004c00467202 */ /* 0x000fe40000000f00 */
[----:B------:R-:W-:Y:S02]  /*ab20*/  MOV R68, RZ ;  /* 0x000000ff00447202 */ /* 0x000fe40000000f00 */
[----:B------:R-:W-:Y:S02]  /*ab30*/  MOV R67, 0xffffffff ;  /* 0xffffffff00437802 */ /* 0x000fe40000000f00 */
[----:B------:R-:W-:Y:S02]  /*ab40*/  MOV R64, 0xab60 ;  /* 0x0000ab6000407802 */ /* 0x000fe40000000f00 */
[----:B------:R-:W-:Y:S05]  /*ab50*/  CALL.REL.NOINC `($__internal_2_$__cuda_sm70_shflsync_up) ;  /* 0x000018c000007944 */ /* 0x000fea0003c00000 */
[----:B0-----:R-:W-:Y:S01]  /*ab60*/  HFMA2.MMA R69, -RZ, RZ, 0, 2.384185791015625e-07 ;  /* 0x00000004ff457435 */ /* 0x001fe200000001ff */
[----:B-1----:R-:W-:-:S02]  /*ab70*/  MOV R71, R67 ;  /* 0x0000004300477202 */ /* 0x002fc40000000f00 */
[----:B------:R-:W-:Y:S02]  /*ab80*/  MOV R70, R78 ;  /* 0x0000004e00467202 */ /* 0x000fe40000000f00 */
[----:B------:R-:W-:Y:S02]  /*ab90*/  MOV R68, RZ ;  /* 0x000000ff00447202 */ /* 0x000fe40000000f00 */
[----:B------:R-:W-:Y:S02]  /*aba0*/  MOV R67, 0xffffffff ;  /* 0xffffffff00437802 */ /* 0x000fe40000000f00 */
[----:B------:R-:W-:Y:S02]  /*abb0*/  MOV R64, 0xabd0 ;  /* 0x0000abd000407802 */ /* 0x000fe40000000f00 */
[----:B------:R-:W-:Y:S05]  /*abc0*/  CALL.REL.NOINC `($__internal_2_$__cuda_sm70_shflsync_up) ;  /* 0x0000185000007944 */ /* 0x000fea0003c00000 */
[----:B0-----:R-:W-:Y:S01]  /*abd0*/  HFMA2.MMA R69, -RZ, RZ, 0, 2.384185791015625e-07 ;  /* 0x00000004ff457435 */ /* 0x001fe200000001ff */
[----:B-1----:R-:W-:Y:S02]  /*abe0*/  MOV R72, R67 ;  /* 0x0000004300487202 */ /* 0x002fe40000000f00 */
[----:B------:R-:W-:Y:S02]  /*abf0*/  MOV R70, R79 ;  /* 0x0000004f00467202 */ /* 0x000fe40000000f00 */
[----:B------:R-:W-:-:S02]  /*ac00*/  MOV R68, RZ ;  /* 0x000000ff00447202 */ /* 0x000fc40000000f00 */
[----:B------:R-:W-:Y:S02]  /*ac10*/  MOV R67, 0xffffffff ;  /* 0xffffffff00437802 */ /* 0x000fe40000000f00 */
[----:B------:R-:W-:Y:S02]  /*ac20*/  MOV R64, 0xac40 ;  /* 0x0000ac4000407802 */ /* 0x000fe40000000f00 */
[----:B------:R-:W-:Y:S05]  /*ac30*/  CALL.REL.NOINC `($__internal_2_$__cuda_sm70_shflsync_up) ;  /* 0x000017e000007944 */ /* 0x000fea0003c00000 */
[----:B------:R-:W-:Y:S01]  /*ac40*/  ISETP.GE.AND P0, PT, R9, 0x4, PT ;  /* 0x000000040900780c */ /* 0x000fe20003f06270 */
[-C--:B------:R-:W-:Y:S02]  /*ac50*/  FMUL.FTZ R64, R66, R76.reuse ;  /* 0x0000004c42407220 */ /* 0x080fe40000410000 */
[----:B-1----:R-:W-:Y:S02]  /*ac60*/  FMUL.FTZ R65, R76, R67 ;  /* 0x000000434c417220 */ /* 0x002fe40000410000 */
[-C--:B0-----:R-:W-:Y:S02]  /*ac70*/  FMUL.FTZ R68, R72, R76.reuse ;  /* 0x0000004c48447220 */ /* 0x081fe40000410000 */
[C---:B------:R-:W-:Y:S02]  /*ac80*/  FFMA.FTZ R69, R71.reuse, R73, R64 ;  /* 0x0000004947457223 */ /* 0x040fe40000010040 */
[----:B------:R-:W-:-:S02]  /*ac90*/  FMUL.FTZ R64, R71, R76 ;  /* 0x0000004c47407220 */ /* 0x000fc40000410000 */
[----:B------:R-:W-:Y:S01]  /*aca0*/  FFMA.FTZ R65, R72, R73, -R65 ;  /* 0x0000004948417223 */ /* 0x000fe20000010841 */
[----:B------:R-:W-:Y:S01]  /*acb0*/  FSEL R76, R76, R69, !P0 ;  /* 0x000000454c4c7208 */ /* 0x000fe20004000000 */
[----:B------:R-:W-:Y:S01]  /*acc0*/  FFMA.FTZ R68, R73, R67, R68 ;  /* 0x0000004349447223 */ /* 0x000fe20000010044 */
[----:B------:R-:W-:Y:S01]  /*acd0*/  HFMA2.MMA R69, -RZ, RZ, 0, 4.76837158203125e-07 ;  /* 0x00000008ff457435 */ /* 0x000fe200000001ff */
[----:B------:R-:W-:Y:S01]  /*ace0*/  @P0 FFMA.FTZ R73, R66, R73, -R64 ;  /* 0x0000004942490223 */ /* 0x000fe20000010840 */
[----:B------:R-:W-:Y:S01]  /*acf0*/  MOV R67, 0xffffffff ;  /* 0xffffffff00437802 */ /* 0x000fe20000000f00 */
[----:B------:R-:W-:Y:S01]  /*ad00*/  @P0 FADD.FTZ R79, R79, R68 ;  /* 0x000000444f4f0221 */ /* 0x000fe20000010000 */
[----:B------:R-:W-:Y:S01]  /*ad10*/  MOV R68, RZ ;  /* 0x000000ff00447202 */ /* 0x000fe20000000f00 */
[----:B------:R-:W-:Y:S01]  /*ad20*/  @P0 FADD.FTZ R78, R78, R65 ;  /* 0x000000414e4e0221 */ /* 0x000fe20000010000 */
[----:B------:R-:W-:Y:S02]  /*ad30*/  MOV R70, R73 ;  /* 0x0000004900467202 */ /* 0x000fe40000000f00 */
[----:B------:R-:W-:-:S02]  /*ad40*/  MOV R64, 0xad60 ;  /* 0x0000ad6000407802 */ /* 0x000fc40000000f00 */
[----:B------:R-:W-:Y:S05]  /*ad50*/  CALL.REL.NOINC `($__internal_2_$__cuda_sm70_shflsync_up) ;  /* 0x000016c000007944 */ /* 0x000fea0003c00000 */
[----:B0-----:R-:W-:Y:S01]  /*ad60*/  HFMA2.MMA R69, -RZ, RZ, 0, 4.76837158203125e-07 ;  /* 0x00000008ff457435 */ /* 0x001fe200000001ff */
[----:B-1----:R-:W-:-:S02]  /*ad70*/  MOV R66, R67 ;  /* 0x0000004300427202 */ /* 0x002fc40000000f00 */
[----:B------:R-:W-:Y:S02]  /*ad80*/  MOV R70, R76 ;  /* 0x0000004c00467202 */ /* 0x000fe40000000f00 */
[----:B------:R-:W-:Y:S02]  /*ad90*/  MOV R68, RZ ;  /* 0x000000ff00447202 */ /* 0x000fe40000000f00 */
[----:B------:R-:W-:Y:S02]  /*ada0*/  MOV R67, 0xffffffff ;  /* 0xffffffff00437802 */ /* 0x000fe40000000f00 */
[----:B------:R-:W-:Y:S02]  /*adb0*/  MOV R64, 0xadd0 ;  /* 0x0000add000407802 */ /* 0x000fe40000000f00 */
[----:B------:R-:W-:Y:S05]  /*adc0*/  CALL.REL.NOINC `($__internal_2_$__cuda_sm70_shflsync_up) ;  /* 0x0000165000007944 */ /* 0x000fea0003c00000 */
[----:B0-----:R-:W-:Y:S01]  /*add0*/  HFMA2.MMA R69, -RZ, RZ, 0, 4.76837158203125e-07 ;  /* 0x00000008ff457435 */ /* 0x001fe200000001ff */
[----:B-1----:R-:W-:Y:S02]  /*ade0*/  MOV R71, R67 ;  /* 0x0000004300477202 */ /* 0x002fe40000000f00 */
[----:B------:R-:W-:Y:S02]  /*adf0*/  MOV R70, R78 ;  /* 0x0000004e00467202 */ /* 0x000fe40000000f00 */
[----:B------:R-:W-:-:S02]  /*ae00*/  MOV R68, RZ ;  /* 0x000000ff00447202 */ /* 0x000fc40000000f00 */
[----:B------:R-:W-:Y:S02]  /*ae10*/  MOV R67, 0xffffffff ;  /* 0xffffffff00437802 */ /* 0x000fe40000000f00 */
[----:B------:R-:W-:Y:S02]  /*ae20*/  MOV R64, 0xae40 ;  /* 0x0000ae4000407802 */ /* 0x000fe40000000f00 */
[----:B------:R-:W-:Y:S05]  /*ae30*/  CALL.REL.NOINC `($__internal_2_$__cuda_sm70_shflsync_up) ;  /* 0x000015e000007944 */ /* 0x000fea0003c00000 */
[----:B0-----:R-:W-:Y:S01]  /*ae40*/  HFMA2.MMA R69, -RZ, RZ, 0, 4.76837158203125e-07 ;  /* 0x00000008ff457435 */ /* 0x001fe200000001ff */
        /* <DEDUP_REMOVED lines=8> */
[----:B-1----:R-:W-:Y:S02]  /*aed0*/  FMUL.FTZ R65, R76, R67 ;  /* 0x000000434c417220 */ /* 0x002fe40000410000 */
[CC--:B0-----:R-:W-:Y:S02]  /*aee0*/  FMUL.FTZ R68, R72.reuse, R76.reuse ;  /* 0x0000004c48447220 */ /* 0x0c1fe40000410000 */
[CC--:B------:R-:W-:Y:S02]  /*aef0*/  FFMA.FTZ R69, R71.reuse, R73.reuse, R64 ;  /* 0x0000004947457223 */ /* 0x0c0fe40000010040 */
[----:B------:R-:W-:Y:S02]  /*af00*/  FMUL.FTZ R64, R71, R76 ;  /* 0x0000004c47407220 */ /* 0x000fe40000410000 */
[----:B------:R-:W-:Y:S01]  /*af10*/  FFMA.FTZ R65, R72, R73, -R65 ;  /* 0x0000004948417223 */ /* 0x000fe20000010841 */
[----:B------:R-:W-:Y:S01]  /*af20*/  FSEL R71, R76, R69, !P0 ;  /* 0x000000454c477208 */ /* 0x000fe20004000000 */
[----:B------:R-:W-:Y:S01]  /*af30*/  FFMA.FTZ R68, R73, R67, R68 ;  /* 0x0000004349447223 */ /* 0x000fe20000010044 */
[----:B------:R-:W-:Y:S01]  /*af40*/  HFMA2.MMA R69, -RZ, RZ, 0, 9.5367431640625e-07 ;  /* 0x00000010ff457435 */ /* 0x000fe200000001ff */
[----:B------:R-:W-:Y:S01]  /*af50*/  @P0 FFMA.FTZ R73, R66, R73, -R64 ;  /* 0x0000004942490223 */ /* 0x000fe20000010840 */
[----:B------:R-:W-:Y:S01]  /*af60*/  MOV R67, 0xffffffff ;  /* 0xffffffff00437802 */ /* 0x000fe20000000f00 */
[----:B------:R-:W-:Y:S01]  /*af70*/  @P0 FADD.FTZ R78, R78, R65 ;  /* 0x000000414e4e0221 */ /* 0x000fe20000010000 */
[----:B------:R-:W-:Y:S01]  /*af80*/  MOV R64, 0xaff0 ;  /* 0x0000aff000407802 */ /* 0x000fe20000000f00 */
[----:B------:R-:W-:Y:S01]  /*af90*/  @P0 FADD.FTZ R79, R79, R68 ;  /* 0x000000444f4f0221 */ /* 0x000fe20000010000 */
[----:B------:R-:W-:-:S02]  /*afa0*/  MOV R68, RZ ;  /* 0x000000ff00447202 */ /* 0x000fc40000000f00 */
[-C--:B------:R-:W-:Y:S02]  /*afb0*/  MOV R66, R73.reuse ;  /* 0x0000004900427202 */ /* 0x080fe40000000f00 */
[----:B------:R-:W-:Y:S02]  /*afc0*/  MOV R70, R73 ;  /* 0x0000004900467202 */ /* 0x000fe40000000f00 */
[----:B------:R-:W-:Y:S02]  /*afd0*/  MOV R72, R78 ;  /* 0x0000004e00487202 */ /* 0x000fe40000000f00 */
[----:B------:R-:W-:Y:S05]  /*afe0*/  CALL.REL.NOINC `($__internal_2_$__cuda_sm70_shflsync_up) ;  /* 0x0000143000007944 */ /* 0x000fea0003c00000 */
[----:B0-----:R-:W-:Y:S01]  /*aff0*/  HFMA2.MMA R69, -RZ, RZ, 0, 9.5367431640625e-07 ;  /* 0x00000010ff457435 */ /* 0x001fe200000001ff */
[----:B-1----:R-:W-:Y:S02]  /*b000*/  MOV R74, R67 ;  /* 0x00000043004a7202 */ /* 0x002fe40000000f00 */
[----:B------:R-:W-:Y:S02]  /*b010*/  MOV R70, R71 ;  /* 0x0000004700467202 */ /* 0x000fe40000000f00 */
[----:B------:R-:W-:Y:S02]  /*b020*/  MOV R68, RZ ;  /* 0x000000ff00447202 */ /* 0x000fe40000000f00 */
[----:B------:R-:W-:-:S02]  /*b030*/  MOV R67, 0xffffffff ;  /* 0xffffffff00437802 */ /* 0x000fc40000000f00 */
[----:B------:R-:W-:Y:S02]  /*b040*/  MOV R64, 0xb060 ;  /* 0x0000b06000407802 */ /* 0x000fe40000000f00 */
[----:B------:R-:W-:Y:S05]  /*b050*/  CALL.REL.NOINC `($__internal_2_$__cuda_sm70_shflsync_up) ;  /* 0x000013c000007944 */ /* 0x000fea0003c00000 */
[----:B0-----:R-:W-:Y:S01]  /*b060*/  HFMA2.MMA R69, -RZ, RZ, 0, 9.5367431640625e-07 ;  /* 0x00000010ff457435 */ /* 0x001fe200000001ff */
[----:B-1----:R-:W-:Y:S02]  /*b070*/  MOV R76, R67 ;  /* 0x00000043004c7202 */ /* 0x002fe40000000f00 */
[----:B------:R-:W-:Y:S02]  /*b080*/  MOV R70, R78 ;  /* 0x0000004e00467202 */ /* 0x000fe40000000f00 */
[----:B------:R-:W-:Y:S02]  /*b090*/  MOV R68, RZ ;  /* 0x000000ff00447202 */ /* 0x000fe40000000f00 */
[----:B------:R-:W-:Y:S02]  /*b0a0*/  MOV R67, 0xffffffff ;  /* 0xffffffff00437802 */ /* 0x000fe40000000f00 */
[----:B------:R-:W-:Y:S02]  /*b0b0*/  MOV R64, 0xb0d0 ;  /* 0x0000b0d000407802 */ /* 0x000fe40000000f00 */
[----:B------:R-:W-:Y:S05]  /*b0c0*/  CALL.REL.NOINC `($__internal_2_$__cuda_sm70_shflsync_up) ;  /* 0x0000135000007944 */ /* 0x000fea0003c00000 */
[----:B0-----:R-:W-:Y:S01]  /*b0d0*/  HFMA2.MMA R69, -RZ, RZ, 0, 9.5367431640625e-07 ;  /* 0x00000010ff457435 */ /* 0x001fe200000001ff */
[----:B-1----:R-:W-:-:S02]  /*b0e0*/  MOV R218, R67 ;  /* 0x0000004300da7202 */ /* 0x002fc40000000f00 */
[----:B------:R-:W-:Y:S02]  /*b0f0*/  MOV R70, R79 ;  /* 0x0000004f00467202 */ /* 0x000fe40000000f00 */
[----:B------:R-:W-:Y:S02]  /*b100*/  MOV R68, RZ ;  /* 0x000000ff00447202 */ /* 0x000fe40000000f00 */
[----:B------:R-:W-:Y:S02]  /*b110*/  MOV R67, 0xffffffff ;  /* 0xffffffff00437802 */ /* 0x000fe40000000f00 */
[----:B------:R-:W-:Y:S02]  /*b120*/  MOV R64, 0xb140 ;  /* 0x0000b14000407802 */ /* 0x000fe40000000f00 */
[----:B------:R-:W-:Y:S05]  /*b130*/  CALL.REL.NOINC `($__internal_2_$__cuda_sm70_shflsync_up) ;  /* 0x000012e000007944 */ /* 0x000fea0003c00000 */
[----:B01----:R-:W-:Y:S05]  /*b140*/  BRA `(.L_x_51) ;  /* 0xffff91b000007947 */ /* 0x003fea000383ffff */
.L_x_12:
[----:B------:R-:W-:Y:S01]  /*b150*/  HFMA2.MMA R69, -RZ, RZ, 0, 5.9604644775390625e-08 ;  /* 0x00000001ff457435 */ /* 0x000fe200000001ff */
[----:B------:R-:W-:Y:S02]  /*b160*/  MOV R70, R75 ;  /* 0x0000004b00467202 */ /* 0x000fe40000000f00 */
[----:B0-----:R-:W-:Y:S02]  /*b170*/  MOV R68, RZ ;  /* 0x000000ff00447202 */ /* 0x001fe40000000f00 */
[----:B------:R-:W-:-:S02]  /*b180*/  MOV R67, 0xffffffff ;  /* 0xffffffff00437802 */ /* 0x000fc40000000f00 */
[----:B------:R-:W-:Y:S02]  /*b190*/  MOV R64, 0xb1b0 ;  /* 0x0000b1b000407802 */ /* 0x000fe40000000f00 */
[----:B-1---5:R-:W-:Y:S05]  /*b1a0*/  CALL.REL.NOINC `($__internal_2_$__cuda_sm70_shflsync_up) ;  /* 0x0000127000007944 */ /* 0x022fea0003c00000 */
[----:B0-----:R-:W-:Y:S01]  /*b1b0*/  HFMA2.MMA R69, -RZ, RZ, 0, 5.9604644775390625e-08 ;  /* 0x00000001ff457435 */ /* 0x001fe200000001ff */
[----:B-1----:R-:W-:Y:S02]  /*b1c0*/  MOV R76, R67 ;  /* 0x00000043004c7202 */ /* 0x002fe40000000f00 */
[----:B------:R-:W-:Y:S02]  /*b1d0*/  MOV R70, R77 ;  /* 0x0000004d00467202 */ /* 0x000fe40000000f00 */
[----:B------:R-:W-:Y:S02]  /*b1e0*/  MOV R68, RZ ;  /* 0x000000ff00447202 */ /* 0x000fe40000000f00 */
[----:B------:R-:W-:Y:S02]  /*b1f0*/  MOV R67, 0xffffffff ;  /* 0xffffffff00437802 */ /* 0x000fe40000000f00 */
[----:B------:R-:W-:Y:S02]  /*b200*/  MOV R64, 0xb220 ;  /* 0x0000b22000407802 */ /* 0x000fe40000000f00 */
[----:B------:R-:W-:Y:S05]  /*b210*/  CALL.REL.NOINC `($__internal_2_$__cuda_sm70_shflsync_up) ;  /* 0x0000120000007944 */ /* 0x000fea0003c00000 */
[----:B0-----:R-:W-:Y:S01]  /*b220*/  HFMA2.MMA R69, -RZ, RZ, 0, 5.9604644775390625e-08 ;  /* 0x00000001ff457435 */ /* 0x001fe200000001ff */
[----:B-1----:R-:W-:-:S02]  /*b230*/  MOV R66, R67 ;  /* 0x0000004300427202 */ /* 0x002fc40000000f00 */
[----:B------:R-:W-:Y:S02]  /*b240*/  MOV R70, R72 ;  /* 0x0000004800467202 */ /* 0x000fe40000000f00 */
[----:B------:R-:W-:Y:S02]  /*b250*/  MOV R68, RZ ;  /* 0x000000ff00447202 */ /* 0x000fe40000000f00 */
[----:B------:R-:W-:Y:S02]  /*b260*/  MOV R67, 0xffffffff ;  /* 0xffffffff00437802 */ /* 0x000fe40000000f00 */
[----:B------:R-:W-:Y:S02]  /*b270*/  MOV R64, 0xb290 ;  /* 0x0000b29000407802 */ /* 0x000fe40000000f00 */
[----:B------:R-:W-:Y:S05]  /*b280*/  CALL.REL.NOINC `($__internal_2_$__cuda_sm70_shflsync_up) ;  /* 0x0000119000007944 */ /* 0x000fea0003c00000 */
[----:B0-----:R-:W-:Y:S01]  /*b290*/  HFMA2.MMA R69, -RZ, RZ, 0, 5.9604644775390625e-08 ;  /* 0x00000001ff457435 */ /* 0x001fe200000001ff */
[----:B-1----:R-:W-:Y:S02]  /*b2a0*/  MOV R71, R67 ;  /* 0x0000004300477202 */ /* 0x002fe40000000f00 */
[----:B------:R-:W-:Y:S02]  /*b2b0*/  MOV R70, R73 ;  /* 0x0000004900467202 */ /* 0x000fe40000000f00 */
[----:B------:R-:W-:-:S02]  /*b2c0*/  MOV R68, RZ ;  /* 0x000000ff00447202 */ /* 0x000fc40000000f00 */
[----:B------:R-:W-:Y:S02]  /*b2d0*/  MOV R67, 0xffffffff ;  /* 0xffffffff00437802 */ /* 0x000fe40000000f00 */
[----:B------:R-:W-:Y:S02]  /*b2e0*/  MOV R64, 0xb300 ;  /* 0x0000b30000407802 */ /* 0x000fe40000000f00 */
[----:B------:R-:W-:Y:S05]  /*b2f0*/  CALL.REL.NOINC `($__internal_2_$__cuda_sm70_shflsync_up) ;  /* 0x0000112000007944 */ /* 0x000fea0003c00000 */
[----:B-1----:R-:W-:Y:S01]  /*b300*/  MOV R78, R67 ;  /* 0x00000043004e7202 */ /* 0x002fe20000000f00 */
[----:B------:R-:W-:Y:S01]  /*b310*/  HFMA2.MMA R67, -RZ, RZ, 0, 0 ;  /* 0x00000000ff437435 */ /* 0x000fe200000001ff */
[----:B------:R-:W-:Y:S02]  /*b320*/  MOV R77, R66 ;  /* 0x00000042004d7202 */ /* 0x000fe40000000f00 */
[----:B0-----:R-:W-:Y:S02]  /*b330*/  MOV R68, R60 ;  /* 0x0000003c00447202 */ /* 0x001fe40000000f00 */
[----:B------:R-:W-:Y:S02]  /*b340*/  MOV R69, R71 ;  /* 0x0000004700457202 */ /* 0x000fe40000000f00 */
[----:B------:R-:W-:-:S02]  /*b350*/  MOV R65, 0x1f ;  /* 0x0000001f00417802 */ /* 0x000fc40000000f00 */
[----:B------:R-:W-:Y:S02]  /*b360*/  MOV R64, 0xffffffff ;  /* 0xffffffff00407802 */ /* 0x000fe40000000f00 */
[----:B------:R-:W-:Y:S02]  /*b370*/  MOV R66, 0xb390 ;  /* 0x0000b39000427802 */ /* 0x000fe40000000f00 */
[----:B------:R-:W-:Y:S05]  /*b380*/  CALL.REL.NOINC `($__internal_1_$__cuda_sm70_shflsync_idx_p) ;  /* 0x0000104000007944 */ /* 0x000fea0003c00000 */
[----:B0-----:R-:W-:Y:S01]  /*b390*/  HFMA2.MMA R67, -RZ, RZ, 0, 0 ;  /* 0x00000000ff437435 */ /* 0x001fe200000001ff */
[----:B-1----:R-:W-:Y:S02]  /*b3a0*/  MOV R79, R65 ;  /* 0x00000041004f7202 */ /* 0x002fe40000000f00 */
[----:B------:R-:W-:Y:S02]  /*b3b0*/  MOV R68, R61 ;  /* 0x0000003d00447202 */ /* 0x000fe40000000f00 */
[----:B------:R-:W-:Y:S02]  /*b3c0*/  MOV R65, 0x1f ;  /* 0x0000001f00417802 */ /* 0x000fe40000000f00 */
[----:B------:R-:W-:Y:S02]  /*b3d0*/  MOV R64, 0xffffffff ;  /* 0xffffffff00407802 */ /* 0x000fe40000000f00 */
[----:B------:R-:W-:-:S02]  /*b3e0*/  MOV R66, 0xb400 ;  /* 0x0000b40000427802 */ /* 0x000fc40000000f00 */
[----:B------:R-:W-:Y:S05]  /*b3f0*/  CALL.REL.NOINC `($__internal_1_$__cuda_sm70_shflsync_idx_p) ;  /* 0x00000fd000007944 */ /* 0x000fea0003c00000 */
[----:B0-----:R-:W-:Y:S01]  /*b400*/  HFMA2.MMA R67, -RZ, RZ, 0, 0 ;  /* 0x00000000ff437435 */ /* 0x001fe200000001ff */
[----:B-1----:R-:W-:-:S02]  /*b410*/  MOV R217, R65 ;  /* 0x0000004100d97202 */ /* 0x002fc40000000f00 */
[----:B------:R-:W-:Y:S02]  /*b420*/  MOV R68, R62 ;  /* 0x0000003e00447202 */ /* 0x000fe40000000f00 */
[----:B------:R-:W-:Y:S02]  /*b430*/  MOV R65, 0x1f ;  /* 0x0000001f00417802 */ /* 0x000fe40000000f00 */
[----:B------:R-:W-:Y:S02]  /*b440*/  MOV R64, 0xffffffff ;  /* 0xffffffff00407802 */ /* 0x000fe40000000f00 */
[----:B------:R-:W-:Y:S02]  /*b450*/  MOV R66, 0xb470 ;  /* 0x0000b47000427802 */ /* 0x000fe40000000f00 */
[----:B------:R-:W-:Y:S05]  /*b460*/  CALL.REL.NOINC `($__internal_1_$__cuda_sm70_shflsync_idx_p) ;  /* 0x00000f6000007944 */ /* 0x000fea0003c00000 */
[----:B0-----:R-:W-:Y:S01]  /*b470*/  HFMA2.MMA R67, -RZ, RZ, 0, 0 ;  /* 0x00000000ff437435 */ /* 0x001fe200000001ff */
[----:B-1----:R-:W-:Y:S02]  /*b480*/  MOV R218, R65 ;  /* 0x0000004100da7202 */ /* 0x002fe40000000f00 */
[----:B------:R-:W-:Y:S02]  /*b490*/  MOV R68, R63 ;  /* 0x0000003f00447202 */ /* 0x000fe40000000f00 */
[----:B------:R-:W-:-:S02]  /*b4a0*/  MOV R65, 0x1f ;  /* 0x0000001f00417802 */ /* 0x000fc40000000f00 */
[----:B------:R-:W-:Y:S02]  /*b4b0*/  MOV R64, 0xffffffff ;  /* 0xffffffff00407802 */ /* 0x000fe40000000f00 */
[----:B------:R-:W-:Y:S02]  /*b4c0*/  MOV R66, 0xb4e0 ;  /* 0x0000b4e000427802 */ /* 0x000fe40000000f00 */
[----:B------:R-:W-:Y:S05]  /*b4d0*/  CALL.REL.NOINC `($__internal_1_$__cuda_sm70_shflsync_idx_p) ;  /* 0x00000ef000007944 */ /* 0x000fea0003c00000 */
[----:B-1----:R-:W-:Y:S01]  /*b4e0*/  MOV R71, R65 ;  /* 0x0000004100477202 */ /* 0x002fe20000000f00 */
[----:B0-----:R-:W-:Y:S05]  /*b4f0*/  BRA `(.L_x_52) ;  /* 0xffff913000007947 */ /* 0x001fea000383ffff */
.L_x_15:
[----:B------:R-:W-:Y:S01]  /*b500*/  HFMA2.MMA R66, -RZ, RZ, 0, 5.9604644775390625e-08 ;  /* 0x00000001ff427435 */ /* 0x000fe200000001ff */
[----:B------:R-:W-:Y:S02]  /*b510*/  MOV R67, 0x1f ;  /* 0x0000001f00437802 */ /* 0x000fe40000000f00 */
[----:B------:R-:W-:Y:S02]  /*b520*/  MOV R80, 0xffffffff ;  /* 0xffffffff00507802 */ /* 0x000fe40000000f00 */
[----:B------:R-:W-:Y:S02]  /*b530*/  MOV R64, 0xb550 ;  /* 0x0000b55000407802 */ /* 0x000fe40000000f00 */
[----:B------:R-:W-:Y:S05]  /*b540*/  CALL.REL.NOINC `($__internal_0_$__cuda_sm70_shflsync_down) ;  /* 0x00000e4000007944 */ /* 0x000fea0003c00000 */
[----:B-1----:R-:W-:Y:S01]  /*b550*/  MOV R68, R80 ;  /* 0x0000005000447202 */ /* 0x002fe20000000f00 */
[----:B0-----:R-:W-:Y:S05]  /*b560*/  BRA `(.L_x_53) ;  /* 0xffffa6b000007947 */ /* 0x001fea000383ffff */
.L_x_16:
[----:B------:R-:W-:Y:S01]  /*b570*/  HFMA2.MMA R66, -RZ, RZ, 0, 5.9604644775390625e-08 ;  /* 0x00000001ff427435 */ /* 0x000fe200000001ff */
[----:B0-----:R-:W-:-:S02]  /*b580*/  MOV R71, R74 ;  /* 0x0000004a00477202 */ /* 0x001fc40000000f00 */
[----:B------:R-:W-:Y:S02]  /*b590*/  MOV R67, 0x1f ;  /* 0x0000001f00437802 */ /* 0x000fe40000000f00 */
[----:B------:R-:W-:Y:S02]  /*b5a0*/  MOV R80, 0xffffffff ;  /* 0xffffffff00507802 */ /* 0x000fe40000000f00 */
[----:B------:R-:W-:Y:S02]  /*b5b0*/  MOV R64, 0xb5d0 ;  /* 0x0000b5d000407802 */ /* 0x000fe40000000f00 */
[----:B-1----:R-:W-:Y:S05]  /*b5c0*/  CALL.REL.NOINC `($__internal_0_$__cuda_sm70_shflsync_down) ;  /* 0x00000dc000007944 */ /* 0x002fea0003c00000 */
[----:B0-----:R-:W-:Y:S01]  /*b5d0*/  HFMA2.MMA R66, -RZ, RZ, 0, 5.9604644775390625e-08 ;  /* 0x00000001ff427435 */ /* 0x001fe200000001ff */
[----:B-1----:R-:W-:Y:S02]  /*b5e0*/  MOV R69, R80 ;  /* 0x0000005000457202 */ /* 0x002fe40000000f00 */
[----:B------:R-:W-:Y:S02]  /*b5f0*/  MOV R71, R73 ;  /* 0x0000004900477202 */ /* 0x000fe40000000f00 */
[----:B------:R-:W-:Y:S02]  /*b600*/  MOV R67, 0x1f ;  /* 0x0000001f00437802 */ /* 0x000fe40000000f00 */
[----:B------:R-:W-:-:S02]  /*b610*/  MOV R80, 0xffffffff ;  /* 0xffffffff00507802 */ /* 0x000fc40000000f00 */
[----:B------:R-:W-:Y:S02]  /*b620*/  MOV R64, 0xb640 ;  /* 0x0000b64000407802 */ /* 0x000fe40000000f00 */
[----:B------:R-:W-:Y:S05]  /*b630*/  CALL.REL.NOINC `($__internal_0_$__cuda_sm70_shflsync_down) ;  /* 0x00000d5000007944 */ /* 0x000fea0003c00000 */
[----:B0-----:R-:W-:Y:S01]  /*b640*/  HFMA2.MMA R66, -RZ, RZ, 0, 5.9604644775390625e-08 ;  /* 0x00000001ff427435 */ /* 0x001fe200000001ff */
[----:B-1----:R-:W-:Y:S02]  /*b650*/  MOV R70, R80 ;  /* 0x0000005000467202 */ /* 0x002fe40000000f00 */
[----:B------:R-:W-:Y:S02]  /*b660*/  MOV R71, R72 ;  /* 0x0000004800477202 */ /* 0x000fe40000000f00 */
[----:B------:R-:W-:Y:S02]  /*b670*/  MOV R67, 0x1f ;  /* 0x0000001f00437802 */ /* 0x000fe40000000f00 */
[----:B------:R-:W-:Y:S02]  /*b680*/  MOV R80, 0xffffffff ;  /* 0xffffffff00507802 */ /* 0x000fe40000000f00 */
[----:B------:R-:W-:Y:S02]  /*b690*/  MOV R64, 0xb6b0 ;  /* 0x0000b6b000407802 */ /* 0x000fe40000000f00 */
[----:B------:R-:W-:Y:S05]  /*b6a0*/  CALL.REL.NOINC `($__internal_0_$__cuda_sm70_shflsync_down) ;  /* 0x00000ce000007944 */ /* 0x000fea0003c00000 */
[----:B01----:R-:W-:Y:S05]  /*b6b0*/  BRA `(.L_x_54) ;  /* 0xffffa5a000007947 */ /* 0x003fea000383ffff */
.L_x_19:
[----:B------:R-:W-:Y:S01]  /*b6c0*/  HFMA2.MMA R66, -RZ, RZ, 0, 1.1920928955078125e-07 ;  /* 0x00000002ff427435 */ /* 0x000fe200000001ff */
[----:B0-----:R-:W-:-:S02]  /*b6d0*/  MOV R71, R75 ;  /* 0x0000004b00477202 */ /* 0x001fc40000000f00 */
[----:B------:R-:W-:Y:S02]  /*b6e0*/  MOV R67, 0x1f ;  /* 0x0000001f00437802 */ /* 0x000fe40000000f00 */
[----:B------:R-:W-:Y:S02]  /*b6f0*/  MOV R80, 0xffffffff ;  /* 0xffffffff00507802 */ /* 0x000fe40000000f00 */
[----:B------:R-:W-:Y:S02]  /*b700*/  MOV R64, 0xb720 ;  /* 0x0000b72000407802 */ /* 0x000fe40000000f00 */
[----:B-1234-:R-:W-:Y:S05]  /*b710*/  CALL.REL.NOINC `($__internal_0_$__cuda_sm70_shflsync_down) ;  /* 0x00000c7000007944 */ /* 0x01efea0003c00000 */
[----:B0-----:R-:W-:Y:S01]  /*b720*/  HFMA2.MMA R66, -RZ, RZ, 0, 1.1920928955078125e-07 ;  /* 0x00000002ff427435 */ /* 0x001fe200000001ff */
[----:B-1----:R-:W-:Y:S02]  /*b730*/  MOV R68, R80 ;  /* 0x0000005000447202 */ /* 0x002fe40000000f00 */
[----:B------:R-:W-:Y:S02]  /*b740*/  MOV R71, R74 ;  /* 0x0000004a00477202 */ /* 0x000fe40000000f00 */
[----:B------:R-:W-:Y:S02]  /*b750*/  MOV R67, 0x1f ;  /* 0x0000001f00437802 */ /* 0x000fe40000000f00 */
[----:B------:R-:W-:-:S02]  /*b760*/  MOV R80, 0xffffffff ;  /* 0xffffffff00507802 */ /* 0x000fc40000000f00 */
[----:B------:R-:W-:Y:S02]  /*b770*/  MOV R64, 0xb790 ;  /* 0x0000b79000407802 */ /* 0x000fe40000000f00 */
[----:B------:R-:W-:Y:S05]  /*b780*/  CALL.REL.NOINC `($__internal_0_$__cuda_sm70_shflsync_down) ;  /* 0x00000c0000007944 */ /* 0x000fea0003c00000 */
[----:B0-----:R-:W-:Y:S01]  /*b790*/  HFMA2.MMA R66, -RZ, RZ, 0, 1.1920928955078125e-07 ;  /* 0x00000002ff427435 */ /* 0x001fe200000001ff */
[----:B-1----:R-:W-:Y:S02]  /*b7a0*/  MOV R69, R80 ;  /* 0x0000005000457202 */ /* 0x002fe40000000f00 */
[----:B------:R-:W-:Y:S02]  /*b7b0*/  MOV R71, R73 ;  /* 0x0000004900477202 */ /* 0x000fe40000000f00 */
[----:B------:R-:W-:Y:S02]  /*b7c0*/  MOV R67, 0x1f ;  /* 0x0000001f00437802 */ /* 0x000fe40000000f00 */
[----:B------:R-:W-:Y:S02]  /*b7d0*/  MOV R80, 0xffffffff ;  /* 0xffffffff00507802 */ /* 0x000fe40000000f00 */
[----:B------:R-:W-:Y:S02]  /*b7e0*/  MOV R64, 0xb800 ;  /* 0x0000b80000407802 */ /* 0x000fe40000000f00 */
[----:B------:R-:W-:Y:S05]  /*b7f0*/  CALL.REL.NOINC `($__internal_0_$__cuda_sm70_shflsync_down) ;  /* 0x00000b9000007944 */ /* 0x000fea0003c00000 */
[----:B0-----:R-:W-:Y:S01]  /*b800*/  HFMA2.MMA R66, -RZ, RZ, 0, 1.1920928955078125e-07 ;  /* 0x00000002ff427435 */ /* 0x001fe200000001ff */
[----:B-1----:R-:W-:-:S02]  /*b810*/  MOV R70, R80 ;  /* 0x0000005000467202 */ /* 0x002fc40000000f00 */
[----:B------:R-:W-:Y:S02]  /*b820*/  MOV R71, R72 ;  /* 0x0000004800477202 */ /* 0x000fe40000000f00 */
[----:B------:R-:W-:Y:S02]  /*b830*/  MOV R67, 0x1f ;  /* 0x0000001f00437802 */ /* 0x000fe40000000f00 */
[----:B------:R-:W-:Y:S02]  /*b840*/  MOV R80, 0xffffffff ;  /* 0xffffffff00507802 */ /* 0x000fe40000000f00 */
[----:B------:R-:W-:Y:S02]  /*b850*/  MOV R64, 0xb870 ;  /* 0x0000b87000407802 */ /* 0x000fe40000000f00 */
[----:B------:R-:W-:Y:S05]  /*b860*/  CALL.REL.NOINC `($__internal_0_$__cuda_sm70_shflsync_down) ;  /* 0x00000b2000007944 */ /* 0x000fea0003c00000 */
[----:B01----:R-:W-:Y:S05]  /*b870*/  BRA `(.L_x_55) ;  /* 0xffffa53000007947 */ /* 0x003fea000383ffff */
.L_x_22:
[----:B------:R-:W-:Y:S01]  /*b880*/  HFMA2.MMA R66, -RZ, RZ, 0, 2.384185791015625e-07 ;  /* 0x00000004ff427435 */ /* 0x000fe200000001ff */
[----:B------:R-:W-:Y:S02]  /*b890*/  MOV R71, R75 ;  /* 0x0000004b00477202 */ /* 0x000fe40000000f00 */
[----:B------:R-:W-:Y:S02]  /*b8a0*/  MOV R67, 0x1f ;  /* 0x0000001f00437802 */ /* 0x000fe40000000f00 */
[----:B0-----:R-:W-:-:S02]  /*b8b0*/  MOV R80, 0xffffffff ;  /* 0xffffffff00507802 */ /* 0x001fc40000000f00 */
[----:B------:R-:W-:Y:S02]  /*b8c0*/  MOV R64, 0xb8e0 ;  /* 0x0000b8e000407802 */ /* 0x000fe40000000f00 */
[----:B-1234-:R-:W-:Y:S05]  /*b8d0*/  CALL.REL.NOINC `($__internal_0_$__cuda_sm70_shflsync_down) ;  /* 0x00000ab000007944 */ /* 0x01efea0003c00000 */
[----:B-1----:R-:W-:Y:S01]  /*b8e0*/  MOV R68, R80 ;  /* 0x0000005000447202 */ /* 0x002fe20000000f00 */
[----:B0-----:R-:W-:Y:S05]  /*b8f0*/  BRA `(.L_x_56) ;  /* 0xffffa5d000007947 */ /* 0x001fea000383ffff */
.L_x_23:
[----:B------:R-:W-:Y:S01]  /*b900*/  HFMA2.MMA R66, -RZ, RZ, 0, 2.384185791015625e-07 ;  /* 0x00000004ff427435 */ /* 0x000fe200000001ff */
[----:B------:R-:W-:Y:S02]  /*b910*/  MOV R71, R74 ;  /* 0x0000004a00477202 */ /* 0x000fe40000000f00 */
[----:B------:R-:W-:Y:S02]  /*b920*/  MOV R67, 0x1f ;  /* 0x0000001f00437802 */ /* 0x000fe40000000f00 */
[----:B0-----:R-:W-:Y:S02]  /*b930*/  MOV R80, 0xffffffff ;  /* 0xffffffff00507802 */ /* 0x001fe40000000f00 */
[----:B------:R-:W-:Y:S02]  /*b940*/  MOV R64, 0xb960 ;  /* 0x0000b96000407802 */ /* 0x000fe40000000f00 */
[----:B-1234-:R-:W-:Y:S05]  /*b950*/  CALL.REL.NOINC `($__internal_0_$__cuda_sm70_shflsync_down) ;  /* 0x00000a3000007944 */ /* 0x01efea0003c00000 */
[----:B0-----:R-:W-:Y:S01]  /*b960*/  HFMA2.MMA R66, -RZ, RZ, 0, 2.384185791015625e-07 ;  /* 0x00000004ff427435 */ /* 0x001fe200000001ff */
[----:B-1----:R-:W-:Y:S02]  /*b970*/  MOV R69, R80 ;  /* 0x0000005000457202 */ /* 0x002fe40000000f00 */
[----:B------:R-:W-:-:S02]  /*b980*/  MOV R71, R73 ;  /* 0x0000004900477202 */ /* 0x000fc40000000f00 */
[----:B------:R-:W-:Y:S02]  /*b990*/  MOV R67, 0x1f ;  /* 0x0000001f00437802 */ /* 0x000fe40000000f00 */
[----:B------:R-:W-:Y:S02]  /*b9a0*/  MOV R80, 0xffffffff ;  /* 0xffffffff00507802 */ /* 0x000fe40000000f00 */
[----:B------:R-:W-:Y:S02]  /*b9b0*/  MOV R64, 0xb9d0 ;  /* 0x0000b9d000407802 */ /* 0x000fe40000000f00 */
[----:B------:R-:W-:Y:S05]  /*b9c0*/  CALL.REL.NOINC `($__internal_0_$__cuda_sm70_shflsync_down) ;  /* 0x000009c000007944 */ /* 0x000fea0003c00000 */
[----:B0-----:R-:W-:Y:S01]  /*b9d0*/  HFMA2.MMA R66, -RZ, RZ, 0, 2.384185791015625e-07 ;  /* 0x00000004ff427435 */ /* 0x001fe200000001ff */
[----:B-1----:R-:W-:Y:S02]  /*b9e0*/  MOV R70, R80 ;  /* 0x0000005000467202 */ /* 0x002fe40000000f00 */
[----:B------:R-:W-:Y:S02]  /*b9f0*/  MOV R71, R72 ;  /* 0x0000004800477202 */ /* 0x000fe40000000f00 */
[----:B------:R-:W-:Y:S02]  /*ba00*/  MOV R67, 0x1f ;  /* 0x0000001f00437802 */ /* 0x000fe40000000f00 */
[----:B------:R-:W-:-:S02]  /*ba10*/  MOV R80, 0xffffffff ;  /* 0xffffffff00507802 */ /* 0x000fc40000000f00 */
[----:B------:R-:W-:Y:S02]  /*ba20*/  MOV R64, 0xba40 ;  /* 0x0000ba4000407802 */ /* 0x000fe40000000f00 */
[----:B------:R-:W-:Y:S05]  /*ba30*/  CALL.REL.NOINC `($__internal_0_$__cuda_sm70_shflsync_down) ;  /* 0x0000095000007944 */ /* 0x000fea0003c00000 */
[----:B01----:R-:W-:Y:S05]  /*ba40*/  BRA `(.L_x_57) ;  /* 0xffffa4c000007947 */ /* 0x003fea000383ffff */
.L_x_26:
[----:B------:R-:W-:Y:S01]  /*ba50*/  HFMA2.MMA R66, -RZ, RZ, 0, 4.76837158203125e-07 ;  /* 0x00000008ff427435 */ /* 0x000fe200000001ff */
[----:B------:R-:W-:Y:S02]  /*ba60*/  MOV R71, R75 ;  /* 0x0000004b00477202 */ /* 0x000fe40000000f00 */
[----:B------:R-:W-:Y:S02]  /*ba70*/  MOV R67, 0x1f ;  /* 0x0000001f00437802 */ /* 0x000fe40000000f00 */
[----:B0-----:R-:W-:Y:S02]  /*ba80*/  MOV R80, 0xffffffff ;  /* 0xffffffff00507802 */ /* 0x001fe40000000f00 */
[----:B------:R-:W-:Y:S02]  /*ba90*/  MOV R64, 0xbab0 ;  /* 0x0000bab000407802 */ /* 0x000fe40000000f00 */
[----:B-1234-:R-:W-:Y:S05]  /*baa0*/  CALL.REL.NOINC `($__internal_0_$__cuda_sm70_shflsync_down) ;  /* 0x000008e000007944 */ /* 0x01efea0003c00000 */
[----:B0-----:R-:W-:Y:S01]  /*bab0*/  HFMA2.MMA R66, -RZ, RZ, 0, 4.76837158203125e-07 ;  /* 0x00000008ff427435 */ /* 0x001fe200000001ff */
[----:B-1----:R-:W-:Y:S02]  /*bac0*/  MOV R68, R80 ;  /* 0x0000005000447202 */ /* 0x002fe40000000f00 */
[----:B------:R-:W-:-:S02]  /*bad0*/  MOV R71, R74 ;  /* 0x0000004a00477202 */ /* 0x000fc40000000f00 */
[----:B------:R-:W-:Y:S02]  /*bae0*/  MOV R67, 0x1f ;  /* 0x0000001f00437802 */ /* 0x000fe40000000f00 */
[----:B------:R-:W-:Y:S02]  /*baf0*/  MOV R80, 0xffffffff ;  /* 0xffffffff00507802 */ /* 0x000fe40000000f00 */
[----:B------:R-:W-:Y:S02]  /*bb00*/  MOV R64, 0xbb20 ;  /* 0x0000bb2000407802 */ /* 0x000fe40000000f00 */
[----:B------:R-:W-:Y:S05]  /*bb10*/  CALL.REL.NOINC `($__internal_0_$__cuda_sm70_shflsync_down) ;  /* 0x0000087000007944 */ /* 0x000fea0003c00000 */
[----:B0-----:R-:W-:Y:S01]  /*bb20*/  HFMA2.MMA R66, -RZ, RZ, 0, 4.76837158203125e-07 ;  /* 0x00000008ff427435 */ /* 0x001fe200000001ff */
[----:B-1----:R-:W-:Y:S02]  /*bb30*/  MOV R69, R80 ;  /* 0x0000005000457202 */ /* 0x002fe40000000f00 */
[----:B------:R-:W-:Y:S02]  /*bb40*/  MOV R71, R73 ;  /* 0x0000004900477202 */ /* 0x000fe40000000f00 */
[----:B------:R-:W-:Y:S02]  /*bb50*/  MOV R67, 0x1f ;  /* 0x0000001f00437802 */ /* 0x000fe40000000f00 */
[----:B------:R-:W-:-:S02]  /*bb60*/  MOV R80, 0xffffffff ;  /* 0xffffffff00507802 */ /* 0x000fc40000000f00 */
[----:B------:R-:W-:Y:S02]  /*bb70*/  MOV R64, 0xbb90 ;  /* 0x0000bb9000407802 */ /* 0x000fe40000000f00 */
[----:B------:R-:W-:Y:S05]  /*bb80*/  CALL.REL.NOINC `($__internal_0_$__cuda_sm70_shflsync_down) ;  /* 0x0000080000007944 */ /* 0x000fea0003c00000 */
[----:B0-----:R-:W-:Y:S01]  /*bb90*/  HFMA2.MMA R66, -RZ, RZ, 0, 4.76837158203125e-07 ;  /* 0x00000008ff427435 */ /* 0x001fe200000001ff */
[----:B-1----:R-:W-:Y:S02]  /*bba0*/  MOV R70, R80 ;  /* 0x0000005000467202 */ /* 0x002fe40000000f00 */
[----:B------:R-:W-:Y:S02]  /*bbb0*/  MOV R71, R72 ;  /* 0x0000004800477202 */ /* 0x000fe40000000f00 */
[----:B------:R-:W-:Y:S02]  /*bbc0*/  MOV R67, 0x1f ;  /* 0x0000001f00437802 */ /* 0x000fe40000000f00 */
[----:B------:R-:W-:Y:S02]  /*bbd0*/  MOV R80, 0xffffffff ;  /* 0xffffffff00507802 */ /* 0x000fe40000000f00 */
[----:B------:R-:W-:Y:S02]  /*bbe0*/  MOV R64, 0xbc00 ;  /* 0x0000bc0000407802 */ /* 0x000fe40000000f00 */
[----:B------:R-:W-:Y:S05]  /*bbf0*/  CALL.REL.NOINC `($__internal_0_$__cuda_sm70_shflsync_down) ;  /* 0x0000079000007944 */ /* 0x000fea0003c00000 */
[----:B01----:R-:W-:Y:S05]  /*bc00*/  BRA `(.L_x_58) ;  /* 0xffffa45000007947 */ /* 0x003fea000383ffff */
.L_x_29:
[----:B------:R-:W-:Y:S01]  /*bc10*/  HFMA2.MMA R66, -RZ, RZ, 0, 9.5367431640625e-07 ;  /* 0x00000010ff427435 */ /* 0x000fe200000001ff */
[----:B------:R-:W-:-:S02]  /*bc20*/  MOV R71, R75 ;  /* 0x0000004b00477202 */ /* 0x000fc40000000f00 */
[----:B------:R-:W-:Y:S02]  /*bc30*/  MOV R67, 0x1f ;  /* 0x0000001f00437802 */ /* 0x000fe40000000f00 */
[----:B0-----:R-:W-:Y:S02]  /*bc40*/  MOV R80, 0xffffffff ;  /* 0xffffffff00507802 */ /* 0x001fe40000000f00 */
[----:B------:R-:W-:Y:S02]  /*bc50*/  MOV R64, 0xbc70 ;  /* 0x0000bc7000407802 */ /* 0x000fe40000000f00 */
[----:B-1234-:R-:W-:Y:S05]  /*bc60*/  CALL.REL.NOINC `($__internal_0_$__cuda_sm70_shflsync_down) ;  /* 0x0000072000007944 */ /* 0x01efea0003c00000 */
[----:B-1----:R-:W-:Y:S01]  /*bc70*/  MOV R68, R80 ;  /* 0x0000005000447202 */ /* 0x002fe20000000f00 */
[----:B0-----:R-:W-:Y:S05]  /*bc80*/  BRA `(.L_x_59) ;  /* 0xffffa4f000007947 */ /* 0x001fea000383ffff */
.L_x_30:
[----:B------:R-:W-:Y:S01]  /*bc90*/  HFMA2.MMA R66, -RZ, RZ, 0, 9.5367431640625e-07 ;  /* 0x00000010ff427435 */ /* 0x000fe200000001ff */
[----:B------:R-:W-:Y:S02]  /*bca0*/  MOV R71, R74 ;  /* 0x0000004a00477202 */ /* 0x000fe40000000f00 */
[----:B------:R-:W-:Y:S02]  /*bcb0*/  MOV R67, 0x1f ;  /* 0x0000001f00437802 */ /* 0x000fe40000000f00 */
[----:B0-----:R-:W-:-:S02]  /*bcc0*/  MOV R80, 0xffffffff ;  /* 0xffffffff00507802 */ /* 0x001fc40000000f00 */
[----:B------:R-:W-:Y:S02]  /*bcd0*/  MOV R64, 0xbcf0 ;  /* 0x0000bcf000407802 */ /* 0x000fe40000000f00 */
[----:B-1234-:R-:W-:Y:S05]  /*bce0*/  CALL.REL.NOINC `($__internal_0_$__cuda_sm70_shflsync_down) ;  /* 0x000006a000007944 */ /* 0x01efea0003c00000 */
[----:B0-----:R-:W-:Y:S01]  /*bcf0*/  HFMA2.MMA R66, -RZ, RZ, 0, 9.5367431640625e-07 ;  /* 0x00000010ff427435 */ /* 0x001fe200000001ff */
[----:B-1----:R-:W-:Y:S02]  /*bd00*/  MOV R69, R80 ;  /* 0x0000005000457202 */ /* 0x002fe40000000f00 */
[----:B------:R-:W-:Y:S02]  /*bd10*/  MOV R71, R73 ;  /* 0x0000004900477202 */ /* 0x000fe40000000f00 */
[----:B------:R-:W-:Y:S02]  /*bd20*/  MOV R67, 0x1f ;  /* 0x0000001f00437802 */ /* 0x000fe40000000f00 */
[----:B------:R-:W-:Y:S02]  /*bd30*/  MOV R80, 0xffffffff ;  /* 0xffffffff00507802 */ /* 0x000fe40000000f00 */
[----:B------:R-:W-:Y:S02]  /*bd40*/  MOV R64, 0xbd60 ;  /* 0x0000bd6000407802 */ /* 0x000fe40000000f00 */
[----:B------:R-:W-:Y:S05]  /*bd50*/  CALL.REL.NOINC `($__internal_0_$__cuda_sm70_shflsync_down) ;  /* 0x0000063000007944 */ /* 0x000fea0003c00000 */
[----:B0-----:R-:W-:Y:S01]  /*bd60*/  HFMA2.MMA R66, -RZ, RZ, 0, 9.5367431640625e-07 ;  /* 0x00000010ff427435 */ /* 0x001fe200000001ff */
[----:B-1----:R-:W-:-:S02]  /*bd70*/  MOV R70, R80 ;  /* 0x0000005000467202 */ /* 0x002fc40000000f00 */
[----:B------:R-:W-:Y:S02]  /*bd80*/  MOV R71, R72 ;  /* 0x0000004800477202 */ /* 0x000fe40000000f00 */
[----:B------:R-:W-:Y:S02]  /*bd90*/  MOV R67, 0x1f ;  /* 0x0000001f00437802 */ /* 0x000fe40000000f00 */
[----:B------:R-:W-:Y:S02]  /*bda0*/  MOV R80, 0xffffffff ;  /* 0xffffffff00507802 */ /* 0x000fe40000000f00 */
[----:B------:R-:W-:Y:S02]  /*bdb0*/  MOV R64, 0xbdd0 ;  /* 0x0000bdd000407802 */ /* 0x000fe40000000f00 */
[----:B------:R-:W-:Y:S05]  /*bdc0*/  CALL.REL.NOINC `($__internal_0_$__cuda_sm70_shflsync_down) ;  /* 0x000005c000007944 */ /* 0x000fea0003c00000 */
[----:B01----:R-:W-:Y:S05]  /*bdd0*/  BRA `(.L_x_60) ;  /* 0xffffa3e000007947 */ /* 0x003fea000383ffff */
.L_x_33:
[----:B------:R-:W-:Y:S01]  /*bde0*/  HFMA2.MMA R67, -RZ, RZ, 0, 0 ;  /* 0x00000000ff437435 */ /* 0x000fe200000001ff */
[----:B-1----:R-:W-:Y:S02]  /*bdf0*/  MOV R68, R75 ;  /* 0x0000004b00447202 */ /* 0x002fe40000000f00 */
[----:B------:R-:W-:Y:S02]  /*be00*/  MOV R65, 0x1f ;  /* 0x0000001f00417802 */ /* 0x000fe40000000f00 */
[----:B------:R-:W-:-:S02]  /*be10*/  MOV R64, 0xffffffff ;  /* 0xffffffff00407802 */ /* 0x000fc40000000f00 */
[----:B------:R-:W-:Y:S02]  /*be20*/  MOV R66, 0xbe40 ;  /* 0x0000be4000427802 */ /* 0x000fe40000000f00 */
[----:B0-234-:R-:W-:Y:S05]  /*be30*/  CALL.REL.NOINC `($__internal_1_$__cuda_sm70_shflsync_idx_p) ;  /* 0x0000059000007944 */ /* 0x01dfea0003c00000 */
[----:B0-----:R-:W-:Y:S01]  /*be40*/  HFMA2.MMA R67, -RZ, RZ, 0, 0 ;  /* 0x00000000ff437435 */ /* 0x001fe200000001ff */
[----:B-1----:R-:W-:Y:S02]  /*be50*/  MOV R249, R65 ;  /* 0x0000004100f97202 */ /* 0x002fe40000000f00 */
[----:B------:R-:W-:Y:S02]  /*be60*/  MOV R68, R74 ;  /* 0x0000004a00447202 */ /* 0x000fe40000000f00 */
[----:B------:R-:W-:Y:S02]  /*be70*/  MOV R65, 0x1f ;  /* 0x0000001f00417802 */ /* 0x000fe40000000f00 */
[----:B------:R-:W-:Y:S02]  /*be80*/  MOV R64, 0xffffffff ;  /* 0xffffffff00407802 */ /* 0x000fe40000000f00 */
[----:B------:R-:W-:Y:S02]  /*be90*/  MOV R66, 0xbeb0 ;  /* 0x0000beb000427802 */ /* 0x000fe40000000f00 */
        /* <DEDUP_REMOVED lines=15> */
[----:B------:R-:W-:Y:S01]  /*bf90*/  HFMA2.MMA R66, -RZ, RZ, 0, 5.9604644775390625e-08 ;  /* 0x00000001ff427435 */ /* 0x000fe200000001ff */
[----:B-1----:R-:W-:Y:S02]  /*bfa0*/  MOV R247, R65 ;  /* 0x0000004100f77202 */ /* 0x002fe40000000f00 */
[----:B------:R-:W-:Y:S02]  /*bfb0*/  MOV R71, R75 ;  /* 0x0000004b00477202 */ /* 0x000fe40000000f00 */
[----:B0-----:R-:W-:Y:S02]  /*bfc0*/  MOV R67, 0x1f ;  /* 0x0000001f00437802 */ /* 0x001fe40000000f00 */
[----:B------:R-:W-:Y:S02]  /*bfd0*/  MOV R80, 0xffffffff ;  /* 0xffffffff00507802 */ /* 0x000fe40000000f00 */
[----:B------:R-:W-:-:S02]  /*bfe0*/  MOV R64, 0xc000 ;  /* 0x0000c00000407802 */ /* 0x000fc40000000f00 */
[----:B------:R-:W-:Y:S05]  /*bff0*/  CALL.REL.NOINC `($__internal_0_$__cuda_sm70_shflsync_down) ;  /* 0x0000039000007944 */ /* 0x000fea0003c00000 */
[----:B0-----:R-:W-:Y:S01]  /*c000*/  HFMA2.MMA R66, -RZ, RZ, 0, 5.9604644775390625e-08 ;  /* 0x00000001ff427435 */ /* 0x001fe200000001ff */
[----:B-1----:R-:W-:-:S02]  /*c010*/  MOV R81, R80 ;  /* 0x0000005000517202 */ /* 0x002fc40000000f00 */
[----:B------:R-:W-:Y:S02]  /*c020*/  MOV R71, R74 ;  /* 0x0000004a00477202 */ /* 0x000fe40000000f00 */
[----:B------:R-:W-:Y:S02]  /*c030*/  MOV R67, 0x1f ;  /* 0x0000001f00437802 */ /* 0x000fe40000000f00 */
[----:B------:R-:W-:Y:S02]  /*c040*/  MOV R80, 0xffffffff ;  /* 0xffffffff00507802 */ /* 0x000fe40000000f00 */
[----:B------:R-:W-:Y:S02]  /*c050*/  MOV R64, 0xc070 ;  /* 0x0000c07000407802 */ /* 0x000fe40000000f00 */
[----:B------:R-:W-:Y:S05]  /*c060*/  CALL.REL.NOINC `($__internal_0_$__cuda_sm70_shflsync_down) ;  /* 0x0000032000007944 */ /* 0x000fea0003c00000 */
[----:B0-----:R-:W-:Y:S01]  /*c070*/  HFMA2.MMA R66, -RZ, RZ, 0, 5.9604644775390625e-08 ;  /* 0x00000001ff427435 */ /* 0x001fe200000001ff */
[----:B-1----:R-:W-:Y:S02]  /*c080*/  MOV R82, R80 ;  /* 0x0000005000527202 */ /* 0x002fe40000000f00 */
[----:B------:R-:W-:Y:S02]  /*c090*/  MOV R71, R73 ;  /* 0x0000004900477202 */ /* 0x000fe40000000f00 */
[----:B------:R-:W-:-:S02]  /*c0a0*/  MOV R67, 0x1f ;  /* 0x0000001f00437802 */ /* 0x000fc40000000f00 */
[----:B------:R-:W-:Y:S02]  /*c0b0*/  MOV R80, 0xffffffff ;  /* 0xffffffff00507802 */ /* 0x000fe40000000f00 */
[----:B------:R-:W-:Y:S02]  /*c0c0*/  MOV R64, 0xc0e0 ;  /* 0x0000c0e000407802 */ /* 0x000fe40000000f00 */
[----:B------:R-:W-:Y:S05]  /*c0d0*/  CALL.REL.NOINC `($__internal_0_$__cuda_sm70_shflsync_down) ;  /* 0x000002b000007944 */ /* 0x000fea0003c00000 */
[----:B0-----:R-:W-:Y:S01]  /*c0e0*/  HFMA2.MMA R66, -RZ, RZ, 0, 5.9604644775390625e-08 ;  /* 0x00000001ff427435 */ /* 0x001fe200000001ff */
[----:B-1----:R-:W-:Y:S02]  /*c0f0*/  MOV R69, R80 ;  /* 0x0000005000457202 */ /* 0x002fe40000000f00 */
[----:B------:R-:W-:Y:S02]  /*c100*/  MOV R71, R72 ;  /* 0x0000004800477202 */ /* 0x000fe40000000f00 */
[----:B------:R-:W-:Y:S02]  /*c110*/  MOV R67, 0x1f ;  /* 0x0000001f00437802 */ /* 0x000fe40000000f00 */
[----:B------:R-:W-:Y:S02]  /*c120*/  MOV R80, 0xffffffff ;  /* 0xffffffff00507802 */ /* 0x000fe40000000f00 */
[----:B------:R-:W-:-:S02]  /*c130*/  MOV R64, 0xc150 ;  /* 0x0000c15000407802 */ /* 0x000fc40000000f00 */
[----:B------:R-:W-:Y:S05]  /*c140*/  CALL.REL.NOINC `($__internal_0_$__cuda_sm70_shflsync_down) ;  /* 0x0000024000007944 */ /* 0x000fea0003c00000 */
[-C--:B------:R-:W-:Y:S01]  /*c150*/  FMUL.FTZ R243, R63, R250.reuse ;  /* 0x000000fa3ff37220 */ /* 0x080fe20000410000 */
[----:B0-----:R-:W-:Y:S01]  /*c160*/  HFMA2.MMA R67, -RZ, RZ, 0, 0 ;  /* 0x00000000ff437435 */ /* 0x001fe200000001ff */
[----:B------:R-:W-:Y:S01]  /*c170*/  FMUL.FTZ R244, R62, R250 ;  /* 0x000000fa3ef47220 */ /* 0x000fe20000410000 */
[----:B------:R-:W-:Y:S01]  /*c180*/  MOV R68, R60 ;  /* 0x0000003c00447202 */ /* 0x000fe20000000f00 */
[CC--:B------:R-:W-:Y:S01]  /*c190*/  FMUL.FTZ R246, R60.reuse, R250.reuse ;  /* 0x000000fa3cf67220 */ /* 0x0c0fe20000410000 */
[----:B------:R-:W-:Y:S01]  /*c1a0*/  MOV R65, 0x1f ;  /* 0x0000001f00417802 */ /* 0x000fe20000000f00 */
[-C--:B------:R-:W-:Y:S01]  /*c1b0*/  FMUL.FTZ R245, R60, R249.reuse ;  /* 0x000000f93cf57220 */ /* 0x080fe20000410000 */
[----:B------:R-:W-:Y:S01]  /*c1c0*/  MOV R64, 0xffffffff ;  /* 0xffffffff00407802 */ /* 0x000fe20000000f00 */
[----:B------:R-:W-:Y:S01]  /*c1d0*/  FMUL.FTZ R250, R61, R250 ;  /* 0x000000fa3dfa7220 */ /* 0x000fe20000410000 */
[----:B------:R-:W-:Y:S01]  /*c1e0*/  MOV R66, 0xc220 ;  /* 0x0000c22000427802 */ /* 0x000fe20000000f00 */
[----:B------:R-:W-:-:S02]  /*c1f0*/  FFMA.FTZ R243, R62, R249, -R243 ;  /* 0x000000f93ef37223 */ /* 0x000fc400000108f3 */
[----:B------:R-:W-:Y:S02]  /*c200*/  FFMA.FTZ R244, R63, R249, R244 ;  /* 0x000000f93ff47223 */ /* 0x000fe400000100f4 */
[----:B-1----:R-:W-:Y:S05]  /*c210*/  CALL.REL.NOINC `($__internal_1_$__cuda_sm70_shflsync_idx_p) ;  /* 0x000001b000007944 */ /* 0x002fea0003c00000 */
        /* <DEDUP_REMOVED lines=23> */
        .weak           $__internal_0_$__cuda_sm70_shflsync_down
        .type           $__internal_0_$__cuda_sm70_shflsync_down,@function
        .size           $__internal_0_$__cuda_sm70_shflsync_down,($__internal_1_$__cuda_sm70_shflsync_idx_p - $__internal_0_$__cuda_sm70_shflsync_down)
$__internal_0_$__cuda_sm70_shflsync_down:
[----:B------:R-:W-:Y:S01]  /*c390*/  HFMA2.MMA R65, -RZ, RZ, 0, 0 ;  /* 0x00000000ff417435 */ /* 0x000fe200000001ff */
[----:B------:R-:W-:Y:S04]  /*c3a0*/  WARPSYNC R80 ;  /* 0x0000005000007348 */ /* 0x000fe80003800000 */
[----:B------:R0:W1:Y:S01]  /*c3b0*/  SHFL.DOWN PT, R80, R71, R66, R67 ;  /* 0x0800004247507389 */ /* 0x00006200000e0043 */
[----:B------:R-:W-:Y:S05]  /*c3c0*/  RET.REL.NODEC R64 `(_Z25selective_scan_bwd_kernelI32Selective_Scan_bwd_kernel_traitsILi128ELi16ELb0ELb0ELb0ELb0ELb0EN3c104HalfENS1_7complexIfEEEEv12SSMParamsBwd) ;  /* 0xffff3c3040007950 */ /* 0x000fea0003c3ffff */
        .weak           $__internal_1_$__cuda_sm70_shflsync_idx_p
        .type           $__internal_1_$__cuda_sm70_shflsync_idx_p,@function
        .size           $__internal_1_$__cuda_sm70_shflsync_idx_p,($__internal_2_$__cuda_sm70_shflsync_up - $__internal_1_$__cuda_sm70_shflsync_idx_p)
$__internal_1_$__cuda_sm70_shflsync_idx_p:
[----:B------:R-:W-:Y:S01]  /*c3d0*/  HFMA2.MMA R71, -RZ, RZ, 0, 0 ;  /* 0x00000000ff477435 */ /* 0x000fe200000001ff */
[----:B------:R-:W-:Y:S01]  /*c3e0*/  MOV R70, R66 ;  /* 0x0000004200467202 */ /* 0x000fe20000000f00 */
[----:B------:R-:W-:Y:S04]  /*c3f0*/  WARPSYNC R64 ;  /* 0x0000004000007348 */ /* 0x000fe80003800000 */
[----:B------:R0:W1:Y:S01]  /*c400*/  SHFL.IDX PT, R65, R68, R67, R65 ;  /* 0x0000004344417389 */ /* 0x00006200000e0041 */
[----:B------:R-:W-:Y:S05]  /*c410*/  RET.REL.NODEC R70 `(_Z25selective_scan_bwd_kernelI32Selective_Scan_bwd_kernel_traitsILi128ELi16ELb0ELb0ELb0ELb0ELb0EN3c104HalfENS1_7complexIfEEEEv12SSMParamsBwd) ;  /* 0xffff3be046007950 */ /* 0x000fea0003c3ffff */
        .weak           $__internal_2_$__cuda_sm70_shflsync_up
        .type           $__internal_2_$__cuda_sm70_shflsync_up,@function
        .size           $__internal_2_$__cuda_sm70_shflsync_up,(.L_x_14434 - $__internal_2_$__cuda_sm70_shflsync_up)
$__internal_2_$__cuda_sm70_shflsync_up:
[----:B------:R-:W-:Y:S01]  /*c420*/  MOV R65, 0x0 ;  /* 0x0000000000417802 */ /* 0x000fe20000000f00 */
[----:B------:R-:W-:Y:S04]  /*c430*/  WARPSYNC R67 ;  /* 0x0000004300007348 */ /* 0x000fe80003800000 */
[----:B------:R0:W1:Y:S01]  /*c440*/  SHFL.UP PT, R67, R70, R69, R68 ;  /* 0x0400004546437389 */ /* 0x00006200000e0044 */
[----:B------:R-:W-:Y:S05]  /*c450*/  RET.REL.NODEC R64 `(_Z25selective_scan_bwd_kernelI32Selective_Scan_bwd_kernel_traitsILi128ELi16ELb0ELb0ELb0ELb0ELb0EN3c104HalfENS1_7complexIfEEEEv12SSMParamsBwd) ;  /* 0xffff3ba040007950 */ /* 0x000fea0003c3ffff */
.L_x_62:
[----:B------:R-:W-:-:S00]  /*c460*/  BRA `(.L_x_62) ;  /* 0xfffffff000007947 */ /* 0x000fc0000383ffff */
[----:B------:R-:W-:-:S00]  /*c470*/  NOP ;  /* 0x0000000000007918 */ /* 0x000fc00000000000 */
        /* <DEDUP_REMOVED lines=8> */
.L_x_14434:


//--------------------- .text._Z25selective_scan_bwd_kernelI32Selective_Scan_bwd_kernel_traitsILi128ELi16ELb0ELb0ELb0ELb0ELb1EN3c104HalfENS1_7complexIfEEEEv12SSMParamsBwd --------------------------
	.section	.text._Z25selective_scan_bwd_kernelI32Selective_Scan_bwd_kernel_traitsILi128ELi16ELb0ELb0ELb0ELb0ELb1EN3c104HalfENS1_7complexIfEEEEv12SSMParamsBwd,"ax",@progbits
	.sectioninfo	@"SHI_REGISTERS=255"
	.align	128
        .global         _Z25selective_scan_bwd_kernelI32Selective_Scan_bwd_kernel_traitsILi128ELi16ELb0ELb0ELb0ELb0ELb1EN3c104HalfENS1_7complexIfEEEEv12SSMParamsBwd
        .type           _Z25selective_scan_bwd_kernelI32Selective_Scan_bwd_kernel_traitsILi128ELi16ELb0ELb0ELb0ELb0ELb1EN3c104HalfENS1_7complexIfEEEEv12SSMParamsBwd,@function
        .size           _Z25selective_scan_bwd_kernelI32Selective_Scan_bwd_kernel_traitsILi128ELi16ELb0ELb0ELb0ELb0ELb1EN3c104HalfENS1_7complexIfEEEEv12SSMParamsBwd,(.L_x_14437 - _Z25selective_scan_bwd_kernelI32Selective_Scan_bwd_kernel_traitsILi128ELi16ELb0ELb0ELb0ELb0ELb1EN3c104HalfENS1_7complexIfEEEEv12SSMParamsBwd)
        .other          _Z25selective_scan_bwd_kernelI32Selective_Scan_bwd_kernel_traitsILi128ELi16ELb0ELb0ELb0ELb0ELb1EN3c104HalfENS1_7complexIfEEEEv12SSMParamsBwd,@"STO_CUDA_ENTRY STV_DEFAULT"
_Z25selective_scan_bwd_kernelI32Selective_Scan_bwd_kernel_traitsILi128ELi16ELb0ELb0ELb0ELb0ELb1EN3c104HalfENS1_7complexIfEEEEv12SSMParamsBwd:
.text._Z25selective_scan_bwd_kernelI32Selective_Scan_bwd_kernel_traitsILi128ELi16ELb0ELb0ELb0ELb0ELb1EN3c104HalfENS1_7complexIfEEEEv12SSMParamsBwd:
        /* <DEDUP_REMOVED lines=15> */
[----:B------:R-:W-:Y:S01]  /*00f0*/  UMOV UR4, URZ ;  /* 0x0000003f00047c82 */ /* 0x000fe20008000000 */
[----:B------:R-:W-:Y:S01]  /*0100*/  CS2R R216, SRZ ;  /* 0x0000000000d87805 */ /* 0x000fe2000001ff00 */
[----:B------:R-:W4:Y:S01]  /*0110*/  S2R R139, SR_CTAID.X ;  /* 0x00000000008b7919 */ /* 0x000f220000002500 */
[----:B------:R-:W-:Y:S01]  /*0120*/  ISETP.GE.AND P5, PT, R14, 0x1, PT ;  /* 0x000000010e00780c */ /* 0x000fe20003fa6270 */
[----:B------:R-:W-:Y:S01]  /*0130*/  UMOV UR5, URZ ;  /* 0x0000003f00057c82 */ /* 0x000fe20008000000 */
[----:B------:R-:W-:Y:S01]  /*0140*/  CS2R R214, SRZ ;  /* 0x0000000000d67805 */ /* 0x000fe2000001ff00 */
[----:B------:R-:W-:Y:S01]  /*0150*/  CS2R R136, SRZ ;  /* 0x0000000000887805 */ /* 0x000fe2000001ff00 */
[----:B----4-:R-:W-:Y:S01]  /*0160*/  SHF.R.S32.HI R138, RZ, 0x1f, R139 ;  /* 0x0000001fff8a7819 */ /* 0x010fe2000001148b */
[----:B------:R-:W-:-:S04]  /*0170*/  IMAD.WIDE.U32 R2, R139, c[0x0][0x1d0], RZ ;  /* 0x000074008b027a25 */ /* 0x000fc800078e00ff */
[C---:B------:R-:W-:Y:S02]  /*0180*/  IMAD R10, R138.reuse, c[0x0][0x1d0], RZ ;  /* 0x000074008a0a7a24 */ /* 0x040fe400078e02ff */
[C---:B------:R-:W-:Y:S02]  /*0190*/  IMAD R12, R138.reuse, c[0x0][0x278], RZ ;  /* 0x00009e008a0c7a24 */ /* 0x040fe400078e02ff */
[C---:B------:R-:W-:Y:S02]  /*01a0*/  IMAD R9, R139.reuse, c[0x0][0x1d4], R10 ;  /* 0x000075008b097a24 */ /* 0x040fe400078e020a */
[----:B------:R-:W-:Y:S02]  /*01b0*/  IMAD R10, R138, c[0x0][0x1e0], RZ ;  /* 0x000078008a0a7a24 */ /* 0x000fe400078e02ff */
[----:B0-----:R-:W-:Y:S01]  /*01c0*/  IMAD.WIDE.U32 R4, R139, c[0x0][0x1e0], RZ ;  /* 0x000078008b047a25 */ /* 0x001fe200078e00ff */
[----:B------:R-:W-:Y:S02]  /*01d0*/  IADD3 R3, R3, R9, RZ ;  /* 0x0000000903037210 */ /* 0x000fe40007ffe0ff */
[----:B------:R-:W-:Y:S01]  /*01e0*/  LEA R9, R14, 0xfffff800, 0xb ;  /* 0xfffff8000e097811 */ /* 0x000fe200078e58ff */
[----:B------:R-:W-:-:S02]  /*01f0*/  IMAD R13, R139, c[0x0][0x1e4], R10 ;  /* 0x000079008b0d7a24 */ /* 0x000fc400078e020a */
[----:B------:R-:W-:Y:S01]  /*0200*/  IMAD R10, R140, c[0x0][0x1d8], RZ ;  /* 0x000076008c0a7a24 */ /* 0x000fe200078e02ff */
[----:B------:R-:W-:Y:S01]  /*0210*/  SHF.R.S32.HI R11, RZ, 0x1f, R9 ;  /* 0x0000001fff0b7819 */ /* 0x000fe20000011409 */
[----:B------:R-:W-:Y:S01]  /*0220*/  IMAD.WIDE.U32 R2, R141, c[0x0][0x1d8], R2 ;  /* 0x000076008d027a25 */ /* 0x000fe200078e0002 */
[----:B------:R-:W-:-:S03]  /*0230*/  IADD3 R5, R5, R13, RZ ;  /* 0x0000000d05057210 */ /* 0x000fc60007ffe0ff */
[----:B-1----:R-:W-:-:S04]  /*0240*/  IMAD.WIDE.U32 R6, R139, c[0x0][0x278], RZ ;  /* 0x00009e008b067a25 */ /* 0x002fc800078e00ff */
[----:B------:R-:W-:Y:S02]  /*0250*/  IMAD R15, R139, c[0x0][0x27c], R12 ;  /* 0x00009f008b0f7a24 */ /* 0x000fe400078e020c */
[----:B------:R-:W-:Y:S01]  /*0260*/  IMAD R13, R141, c[0x0][0x1dc], R10 ;  /* 0x000077008d0d7a24 */ /* 0x000fe200078e020a */
[----:B------:R-:W-:Y:S01]  /*0270*/  IADD3 R10, P0, R9, R2, RZ ;  /* 0x00000002090a7210 */ /* 0x000fe20007f1e0ff */
[C---:B------:R-:W-:Y:S01]  /*0280*/  IMAD R14, R140.reuse, c[0x0][0x280], RZ ;  /* 0x0000a0008c0e7a24 */ /* 0x040fe200078e02ff */
[----:B------:R-:W-:Y:S01]  /*0290*/  IADD3 R7, R7, R15, RZ ;  /* 0x0000000f07077210 */ /* 0x000fe20007ffe0ff */
[----:B------:R-:W-:Y:S01]  /*02a0*/  IMAD R12, R140, c[0x0][0x1e8], RZ ;  /* 0x00007a008c0c7a24 */ /* 0x000fe200078e02ff */
[----:B------:R-:W-:Y:S01]  /*02b0*/  IADD3.X R13, R11, R3, R13, P0, !PT ;  /* 0x000000030b0d7210 */ /* 0x000fe200007fe40d */
[----:B------:R-:W-:Y:S01]  /*02c0*/  IMAD.WIDE.U32 R2, R141, c[0x0][0x1e8], R4 ;  /* 0x00007a008d027a25 */ /* 0x000fe200078e0004 */
[----:B------:R-:W-:-:S03]  /*02d0*/  ISETP.NE.U32.AND P0, PT, RZ, c[0x0][0x260], PT ;  /* 0x00009800ff007a0c */ /* 0x000fc60003f05070 */
[----:B------:R-:W-:Y:S01]  /*02e0*/  IMAD.WIDE.U32 R4, R141, c[0x0][0x280], R6 ;  /* 0x0000a0008d047a25 */ /* 0x000fe200078e0006 */
[----:B------:R-:W-:Y:S02]  /*02f0*/  IADD3 R7, P6, R9, R2, RZ ;  /* 0x0000000209077210 */ /* 0x000fe40007fde0ff */
[----:B------:R-:W-:Y:S01]  /*0300*/  ISETP.NE.AND.EX P0, PT, RZ, c[0x0][0x264], PT, P0 ;  /* 0x00009900ff007a0c */ /* 0x000fe20003f05300 */
[----:B------:R-:W-:Y:S01]  /*0310*/  IMAD R14, R141, c[0x0][0x284], R14 ;  /* 0x0000a1008d0e7a24 */ /* 0x000fe200078e020e */
[----:B------:R-:W-:Y:S01]  /*0320*/  IADD3 R4, P3, R9, R4, RZ ;  /* 0x0000000409047210 */ /* 0x000fe20007f7e0ff */
[----:B------:R-:W-:Y:S01]  /*0330*/  IMAD R12, R141, c[0x0][0x1ec], R12 ;  /* 0x00007b008d0c7a24 */ /* 0x000fe200078e020c */
[C---:B------:R-:W-:Y:S02]  /*0340*/  LEA R9, P4, R10.reuse, c[0x0][0x240], 0x1 ;  /* 0x000090000a097a11 */ /* 0x040fe400078808ff */
[----:B------:R-:W-:Y:S02]  /*0350*/  IADD3.X R5, R11, R5, R14, P3, !PT ;  /* 0x000000050b057210 */ /* 0x000fe40001ffe40e */
[----:B------:R-:W-:-:S02]  /*0360*/  LEA.HI.X R10, R10, c[0x0][0x244], R13, 0x1, P4 ;  /* 0x000091000a0a7a11 */ /* 0x000fc400020f0c0d */
[----:B------:R-:W-:Y:S02]  /*0370*/  ISETP.NE.U32.AND P3, PT, RZ, c[0x0][0x328], PT ;  /* 0x0000ca00ff007a0c */ /* 0x000fe40003f65070 */
[----:B------:R-:W-:Y:S02]  /*0380*/  ISETP.NE.U32.AND P4, PT, RZ, c[0x0][0x348], PT ;  /* 0x0000d200ff007a0c */ /* 0x000fe40003f85070 */
[----:B------:R-:W-:Y:S02]  /*0390*/  IADD3.X R2, R11, R3, R12, P6, !PT ;  /* 0x000000030b027210 */ /* 0x000fe400037fe40c */
[----:B------:R-:W-:Y:S02]  /*03a0*/  LEA R6, P6, R7, c[0x0][0x248], 0x1 ;  /* 0x0000920007067a11 */ /* 0x000fe400078c08ff */
[----:B------:R-:W-:Y:S02]  /*03b0*/  ISETP.NE.AND.EX P3, PT, RZ, c[0x0][0x32c], PT, P3 ;  /* 0x0000cb00ff007a0c */ /* 0x000fe40003f65330 */
[----:B------:R-:W-:-:S02]  /*03c0*/  ISETP.NE.AND.EX P4, PT, RZ, c[0x0][0x34c], PT, P4 ;  /* 0x0000d300ff007a0c */ /* 0x000fc40003f85340 */
[----:B------:R-:W-:Y:S01]  /*03d0*/  LEA.HI.X R7, R7, c[0x0][0x24c], R2, 0x1, P6 ;  /* 0x0000930007077a11 */ /* 0x000fe200030f0c02 */
[----:B------:R-:W-:Y:S01]  /*03e0*/  @P0 IMAD R2, R139, c[0x0][0x164], R141 ;  /* 0x000059008b020a24 */ /* 0x000fe200078e028d */
[----:B------:R-:W-:Y:S02]  /*03f0*/  @P0 MOV R219, 0x10 ;  /* 0x0000001000db0802 */ /* 0x000fe40000000f00 */
[----:B------:R-:W-:Y:S01]  /*0400*/  LEA R3, P6, R4, c[0x0][0x308], 0x1 ;  /* 0x0000c20004037a11 */ /* 0x000fe200078c08ff */
[----:B------:R-:W-:-:S03]  /*0410*/  @P0 IMAD R2, R2, c[0x0][0x174], RZ ;  /* 0x00005d0002020a24 */ /* 0x000fc600078e02ff */
[----:B------:R-:W-:Y:S01]  /*0420*/  LEA.HI.X R4, R4, c[0x0][0x30c], R5, 0x1, P6 ;  /* 0x0000c30004047a11 */ /* 0x000fe200030f0c05 */
[----:B------:R-:W-:-:S04]  /*0430*/  @P0 IMAD R2, R2, c[0x0][0x16c], RZ ;  /* 0x00005b0002020a24 */ /* 0x000fc800078e02ff */
[----:B------:R-:W-:Y:S02]  /*0440*/  @P0 IMAD.WIDE R218, R2, R219, c[0x0][0x260] ;  /* 0x0000980002da0625 */ /* 0x000fe400078e02db */
[----:B------:R-:W-:Y:S01]  /*0450*/  @!P0 CS2R R218, SRZ ;  /* 0x0000000000da8805 */ /* 0x000fe2000001ff00 */
[----:B--2---:R0:W1:Y:S01]  /*0460*/  @P1 R2UR UR4, R0 ;  /* 0x00000000000413c2 */ /* 0x00406200000e0000 */
[----:B------:R-:W-:-:S04]  /*0470*/  @P3 LEA R216, P1, R141, c[0x0][0x328], 0x2 ;  /* 0x0000ca008dd83a11 */ /* 0x000fc800078210ff */
[----:B------:R-:W-:-:S03]  /*0480*/  @P3 LEA.HI.X R217, R141, c[0x0][0x32c], R140, 0x2, P1 ;  /* 0x0000cb008dd93a11 */ /* 0x000fc600008f148c */
[----:B---3--:R0:W2:Y:S01]  /*0490*/  @P2 R2UR UR5, R8 ;  /* 0x00000000080523c2 */ /* 0x0080a200000e0000 */
[----:B------:R-:W-:-:S04]  /*04a0*/  @P4 LEA R214, P2, R141, c[0x0][0x348], 0x2 ;  /* 0x0000d2008dd64a11 */ /* 0x000fc800078410ff */
[----:B------:R-:W-:Y:S01]  /*04b0*/  @P4 LEA.HI.X R215, R141, c[0x0][0x34c], R140, 0x2, P2 ;  /* 0x0000d3008dd74a11 */ /* 0x000fe200010f148c */
[----:B------:R-:W-:Y:S05]  /*04c0*/  @!P5 BRA `(.L_x_63) ;  /* 0x0000c0000000d947 */ /* 0x000fea0003800000 */
[----:B------:R-:W3:Y:S01]  /*04d0*/  S2R R135, SR_TID.X ;  /* 0x0000000000877919 */ /* 0x000ee20000002100 */
[----:B------:R4:W0:Y:S01]  /*04e0*/  R2UR UR12, R9 ;  /* 0x00000000090c73c2 */ /* 0x00082200000e0000 */
[----:B------:R-:W-:Y:S01]  /*04f0*/  HFMA2.MMA R133, -RZ, RZ, 0, 0 ;  /* 0x00000000ff857435 */ /* 0x000fe200000001ff */
[----:B------:R-:W-:Y:S01]  /*0500*/  CS2R R136, SRZ ;  /* 0x0000000000887805 */ /* 0x000fe2000001ff00 */
[----:B------:R-:W2:Y:S05]  /*0510*/  S2R R134, SR_LANEID ;  /* 0x0000000000867919 */ /* 0x000eaa0000000000 */
[----:B------:R4:W1:Y:S08]  /*0520*/  R2UR UR13, R10 ;  /* 0x000000000a0d73c2 */ /* 0x00087000000e0000 */
[----:B------:R4:W0:Y:S02]  /*0530*/  R2UR UR10, R6 ;  /* 0x00000000060a73c2 */ /* 0x00082400000e0000 */
[----:B0--3--:R-:W-:-:S06]  /*0540*/  SHF.L.U32 R0, R135, 0x4, RZ ;  /* 0x0000000487007819 */ /* 0x009fcc00000006ff */
[----:B------:R4:W0:Y:S01]  /*0550*/  R2UR UR11, R7 ;  /* 0x00000000070b73c2 */ /* 0x00082200000e0000 */
[--C-:B------:R-:W-:Y:S02]  /*0560*/  SHF.R.S32.HI R2, RZ, 0x1f, R135.reuse ;  /* 0x0000001fff027819 */ /* 0x100fe40000011487 */
[----:B------:R-:W-:Y:S02]  /*0570*/  LOP3.LUT R0, R0, 0xfffffe00, RZ, 0xc0, !PT ;  /* 0xfffffe0000007812 */ /* 0x000fe400078ec0ff */
[----:B------:R-:W-:Y:S02]  /*0580*/  LEA.HI R2, R2, R135, RZ, 0x5 ;  /* 0x0000008702027211 */ /* 0x000fe400078f28ff */
[----:B------:R-:W-:Y:S01]  /*0590*/  LOP3.LUT R132, R0, 0x1f, R135, 0xf8, !PT ;  /* 0x0000001f00847812 */ /* 0x000fe200078ef887 */
[----:B------:R4:W3:Y:S01]  /*05a0*/  R2UR UR8, R3 ;  /* 0x00000000030873c2 */ /* 0x0008e200000e0000 */
[----:B------:R-:W-:Y:S02]  /*05b0*/  LOP3.LUT R131, R135, 0x1f, RZ, 0xc0, !PT ;  /* 0x0000001f87837812 */ /* 0x000fe400078ec0ff */
[----:B------:R-:W-:-:S02]  /*05c0*/  SHF.R.S32.HI R130, RZ, 0x5, R2 ;  /* 0x00000005ff827819 */ /* 0x000fc40000011402 */
[----:B------:R-:W-:-:S03]  /*05d0*/  SHF.R.S32.HI R129, RZ, 0x1f, R132 ;  /* 0x0000001fff817819 */ /* 0x000fc60000011484 */
[----:B-12---:R4:W0:Y:S04]  /*05e0*/  R2UR UR9, R4 ;  /* 0x00000000040973c2 */ /* 0x00682800000e0000 */
.L_x_111:
[----:B------:R-:W-:Y:S01]  /*05f0*/  IADD3 R128, -R133, c[0x0][0x174], RZ ;  /* 0x00005d0085807a10 */ /* 0x000fe20007ffe1ff */
[----:B------:R-:W-:Y:S01]  /*0600*/  BAR.SYNC.DEFER_BLOCKING 0x0 ;  /* 0x0000000000007b1d */ /* 0x000fe20000010000 */
[----:B------:R-:W-:Y:S02]  /*0610*/  LOP3.LUT R0, R132, 0x20, RZ, 0xfc, !PT ;  /* 0x0000002084007812 */ /* 0x000fe400078efcff */
[----:B------:R-:W-:Y:S02]  /*0620*/  LEA R212, R128, 0xfffff800, 0xb ;  /* 0xfffff80080d47811 */ /* 0x000fe400078e58ff */
[----:B------:R-:W-:Y:S02]  /*0630*/  LEA R2, P3, R132, UR12, 0x1 ;  /* 0x0000000c84027c11 */ /* 0x000fe4000f8608ff */
[----:B------:R-:W-:Y:S02]  /*0640*/  IADD3 R23, -R212, c[0x0][0x168], RZ ;  /* 0x00005a00d4177a10 */ /* 0x000fe40007ffe1ff */
[----:B------:R-:W-:-:S02]  /*0650*/  LOP3.LUT R8, R132, 0x40, RZ, 0xfc, !PT ;  /* 0x0000004084087812 */ /* 0x000fc400078efcff */
[-C--:B------:R-:W-:Y:S02]  /*0660*/  ISETP.GE.AND P2, PT, R132, R23.reuse, PT ;  /* 0x000000178400720c */ /* 0x080fe40003f46270 */
[----:B------:R-:W-:Y:S02]  /*0670*/  ISETP.GE.AND P1, PT, R0, R23, PT ;  /* 0x000000170000720c */ /* 0x000fe40003f26270 */
[C---:B----4-:R-:W-:Y:S02]  /*0680*/  LOP3.LUT R9, R132.reuse, 0x60, RZ, 0xfc, !PT ;  /* 0x0000006084097812 */ /* 0x050fe400078efcff */
[----:B------:R-:W-:Y:S02]  /*0690*/  PRMT R4, RZ, 0x7610, R4 ;  /* 0x00007610ff047816 */ /* 0x000fe40000000004 */
[----:B------:R-:W-:Y:S02]  /*06a0*/  LOP3.LUT R10, R132, 0x80, RZ, 0xfc, !PT ;  /* 0x00000080840a7812 */ /* 0x000fe400078efcff */
[----:B------:R-:W-:-:S02]  /*06b0*/  PRMT R5, RZ, 0x7610, R5 ;  /* 0x00007610ff057816 */ /* 0x000fc40000000005 */
[C---:B------:R-:W-:Y:S02]  /*06c0*/  LOP3.LUT R11, R132.reuse, 0xa0, RZ, 0xfc, !PT ;  /* 0x000000a0840b7812 */ /* 0x040fe400078efcff */
[C---:B------:R-:W-:Y:S02]  /*06d0*/  LEA.HI.X R3, R132.reuse, UR13, R129, 0x1, P3 ;  /* 0x0000000d84037c11 */ /* 0x040fe400098f0c81 */
[----:B------:R-:W-:Y:S02]  /*06e0*/  LOP3.LUT R12, R132, 0xc0, RZ, 0xfc, !PT ;  /* 0x000000c0840c7812 */ /* 0x000fe400078efcff */
[-C--:B------:R-:W-:Y:S01]  /*06f0*/  ISETP.GE.AND P0, PT, R8, R23.reuse, PT ;  /* 0x000000170800720c */ /* 0x080fe20003f06270 */
[----:B------:R1:W2:Y:S01]  /*0700*/  @!P2 LDG.E.U16 R4, [R2.64] ;  /* 0x000000060204a981 */ /* 0x0002a2000c1e1500 */
[C---:B------:R-:W-:Y:S02]  /*0710*/  LOP3.LUT R13, R132.reuse, 0xe0, RZ, 0xfc, !PT ;  /* 0x000000e0840d7812 */ /* 0x040fe400078efcff */
[----:B------:R-:W-:Y:S01]  /*0720*/  ISETP.GE.AND P4, PT, R9, R23, PT ;  /* 0x000000170900720c */ /* 0x000fe20003f86270 */
[----:B------:R1:W4:Y:S01]  /*0730*/  @!P1 LDG.E.U16 R5, [R2.64+0x40] ;  /* 0x0000400602059981 */ /* 0x000322000c1e1500 */
[----:B------:R-:W-:-:S02]  /*0740*/  LOP3.LUT R14, R132, 0x100, RZ, 0xfc, !PT ;  /* 0x00000100840e7812 */ /* 0x000fc400078efcff */
[-C--:B------:R-:W-:Y:S02]  /*0750*/  ISETP.GE.AND P6, PT, R10, R23.reuse, PT ;  /* 0x000000170a00720c */ /* 0x080fe40003fc6270 */
[-C--:B------:R-:W-:Y:S02]  /*0760*/  ISETP.GE.AND P5, PT, R11, R23.reuse, PT ;  /* 0x000000170b00720c */ /* 0x080fe40003fa6270 */
[-C--:B------:R-:W-:Y:S02]  /*0770*/  ISETP.GE.AND P3, PT, R12, R23.reuse, PT ;  /* 0x000000170c00720c */ /* 0x080fe40003f66270 */
[-C--:B------:R-:W-:Y:S02]  /*0780*/  ISETP.GE.AND P2, PT, R13, R23.reuse, PT ;  /* 0x000000170d00720c */ /* 0x080fe40003f46270 */
[----:B------:R-:W-:Y:S02]  /*0790*/  ISETP.GE.AND P1, PT, R14, R23, PT ;  /* 0x000000170e00720c */ /* 0x000fe40003f26270 */
[----:B------:R-:W-:-:S02]  /*07a0*/  PRMT R6, RZ, 0x7610, R6 ;  /* 0x00007610ff067816 */ /* 0x000fc40000000006 */
[----:B------:R-:W-:Y:S02]  /*07b0*/  PRMT R7, RZ, 0x7610, R7 ;  /* 0x00007610ff077816 */ /* 0x000fe40000000007 */
[----:B------:R-:W-:Y:S02]  /*07c0*/  PRMT R22, RZ, 0x7610, R22 ;  /* 0x00007610ff167816 */ /* 0x000fe40000000016 */
[----:B------:R-:W-:Y:S01]  /*07d0*/  PRMT R25, RZ, 0x7610, R25 ;  /* 0x00007610ff197816 */ /* 0x000fe20000000019 */
[----:B------:R1:W5:Y:S01]  /*07e0*/  @!P0 LDG.E.U16 R6, [R2.64+0x80] ;  /* 0x0000800602068981 */ /* 0x000362000c1e1500 */
[C---:B------:R-:W-:Y:S02]  /*07f0*/  LOP3.LUT R15, R132.reuse, 0x120, RZ, 0xfc, !PT ;  /* 0x00000120840f7812 */ /* 0x040fe400078efcff */
[----:B------:R-:W-:Y:S01]  /*0800*/  PRMT R24, RZ, 0x7610, R24 ;  /* 0x00007610ff187816 */ /* 0x000fe20000000018 */
[----:B---3--:R1:W3:Y:S01]  /*0810*/  @!P4 LDG.E.U16 R7, [R2.64+0xc0] ;  /* 0x0000c0060207c981 */ /* 0x0082e2000c1e1500 */
[----:B------:R-:W-:-:S02]  /*0820*/  LOP3.LUT R16, R132, 0x140, RZ, 0xfc, !PT ;  /* 0x0000014084107812 */ /* 0x000fc400078efcff */
[----:B------:R-:W-:Y:S01]  /*0830*/  PRMT R27, RZ, 0x7610, R27 ;  /* 0x00007610ff1b7816 */ /* 0x000fe2000000001b */
[----:B------:R1:W3:Y:S01]  /*0840*/  @!P6 LDG.E.U16 R22, [R2.64+0x100] ;  /* 0x000100060216e981 */ /* 0x0002e2000c1e1500 */
[C---:B------:R-:W-:Y:S02]  /*0850*/  LOP3.LUT R17, R132.reuse, 0x160, RZ, 0xfc, !PT ;  /* 0x0000016084117812 */ /* 0x040fe400078efcff */
[----:B------:R-:W-:Y:S01]  /*0860*/  PRMT R26, RZ, 0x7610, R26 ;  /* 0x00007610ff1a7816 */ /* 0x000fe2000000001a */
[----:B------:R1:W3:Y:S01]  /*0870*/  @!P5 LDG.E.U16 R25, [R2.64+0x140] ;  /* 0x000140060219d981 */ /* 0x0002e2000c1e1500 */
[C---:B------:R-:W-:Y:S02]  /*0880*/  LOP3.LUT R18, R132.reuse, 0x180, RZ, 0xfc, !PT ;  /* 0x0000018084127812 */ /* 0x040fe400078efcff */
[----:B------:R-:W-:Y:S01]  /*0890*/  LOP3.LUT R19, R132, 0x1a0, RZ, 0xfc, !PT ;  /* 0x000001a084137812 */ /* 0x000fe200078efcff */
[----:B------:R1:W3:Y:S01]  /*08a0*/  @!P3 LDG.E.U16 R24, [R2.64+0x180] ;  /* 0x000180060218b981 */ /* 0x0002e2000c1e1500 */
[----:B------:R-:W-:-:S02]  /*08b0*/  ISETP.GE.AND P0, PT, R15, R23, PT ;  /* 0x000000170f00720c */ /* 0x000fc40003f06270 */
[----:B------:R-:W-:Y:S01]  /*08c0*/  LOP3.LUT R20, R132, 0x1c0, RZ, 0xfc, !PT ;  /* 0x000001c084147812 */ /* 0x000fe200078efcff */
[----:B------:R1:W3:Y:S01]  /*08d0*/  @!P2 LDG.E.U16 R27, [R2.64+0x1c0] ;  /* 0x0001c006021ba981 */ /* 0x0002e2000c1e1500 */
[-C--:B------:R-:W-:Y:S02]  /*08e0*/  ISETP.GE.AND P4, PT, R16, R23.reuse, PT ;  /* 0x000000171000720c */ /* 0x080fe40003f86270 */
[----:B------:R-:W-:Y:S01]  /*08f0*/  LOP3.LUT R21, R132, 0x1e0, RZ, 0xfc, !PT ;  /* 0x000001e084157812 */ /* 0x000fe200078efcff */
[----:B------:R1:W3:Y:S01]  /*0900*/  @!P1 LDG.E.U16 R26, [R2.64+0x200] ;  /* 0x00020006021a9981 */ /* 0x0002e2000c1e1500 */
[-C--:B------:R-:W-:Y:S02]  /*0910*/  ISETP.GE.AND P6, PT, R17, R23.reuse, PT ;  /* 0x000000171100720c */ /* 0x080fe40003fc6270 */
[-C--:B------:R-:W-:Y:S02]  /*0920*/  ISETP.GE.AND P5, PT, R18, R23.reuse, PT ;  /* 0x000000171200720c */ /* 0x080fe40003fa6270 */
[----:B------:R-:W-:-:S02]  /*0930*/  ISETP.GE.AND P3, PT, R19, R23, PT ;  /* 0x000000171300720c */ /* 0x000fc40003f66270 */
[-C--:B------:R-:W-:Y:S02]  /*0940*/  ISETP.GE.AND P2, PT, R20, R23.reuse, PT ;  /* 0x000000171400720c */ /* 0x080fe40003f46270 */
[----:B------:R-:W-:Y:S02]  /*0950*/  ISETP.GE.AND P1, PT, R21, R23, PT ;  /* 0x000000171500720c */ /* 0x000fe40003f26270 */
[----:B------:R-:W-:Y:S02]  /*0960*/  PRMT R29, RZ, 0x7610, R29 ;  /* 0x00007610ff1d7816 */ /* 0x000fe4000000001d */
[----:B------:R-:W-:Y:S02]  /*0970*/  PRMT R28, RZ, 0x7610, R28 ;  /* 0x00007610ff1c7816 */ /* 0x000fe4000000001c */
[----:B------:R-:W-:Y:S02]  /*0980*/  PRMT R31, RZ, 0x7610, R31 ;  /* 0x00007610ff1f7816 */ /* 0x000fe4000000001f */
[----:B------:R-:W-:Y:S01]  /*0990*/  PRMT R30, RZ, 0x7610, R30 ;  /* 0x00007610ff1e7816 */ /* 0x000fe2000000001e */
[----:B------:R1:W3:Y:S01]  /*09a0*/  @!P0 LDG.E.U16 R29, [R2.64+0x240] ;  /* 0x00024006021d8981 */ /* 0x0002e2000c1e1500 */
[----:B------:R-:W-:-:S02]  /*09b0*/  PRMT R33, RZ, 0x7610, R33 ;  /* 0x00007610ff217816 */ /* 0x000fc40000000021 */
[----:B------:R-:W-:Y:S01]  /*09c0*/  PRMT R32, RZ, 0x7610, R32 ;  /* 0x00007610ff207816 */ /* 0x000fe20000000020 */
[----:B------:R1:W3:Y:S01]  /*09d0*/  @!P4 LDG.E.U16 R28, [R2.64+0x280] ;  /* 0x00028006021cc981 */ /* 0x0002e2000c1e1500 */
[----:B------:R-:W-:-:S03]  /*09e0*/  PRMT R35, RZ, 0x7610, R35 ;  /* 0x00007610ff237816 */ /* 0x000fc60000000023 */
[----:B------:R1:W3:Y:S04]  /*09f0*/  @!P6 LDG.E.U16 R31, [R2.64+0x2c0] ;  /* 0x0002c006021fe981 */ /* 0x0002e8000c1e1500 */
[----:B------:R1:W3:Y:S04]  /*0a00*/  @!P5 LDG.E.U16 R30, [R2.64+0x300] ;  /* 0x00030006021ed981 */ /* 0x0002e8000c1e1500 */
[----:B------:R1:W3:Y:S04]  /*0a10*/  @!P3 LDG.E.U16 R33, [R2.64+0x340] ;  /* 0x000340060221b981 */ /* 0x0002e8000c1e1500 */
[----:B------:R1:W3:Y:S04]  /*0a20*/  @!P2 LDG.E.U16 R32, [R2.64+0x380] ;  /* 0x000380060220a981 */ /* 0x0002e8000c1e1500 */
[----:B------:R1:W3:Y:S01]  /*0a30*/  @!P1 LDG.E.U16 R35, [R2.64+0x3c0] ;  /* 0x0003c00602239981 */ /* 0x0002e2000c1e1500 */
[----:B------:R-:W-:-:S04]  /*0a40*/  SHF.L.U32 R34, R135, 0x4, RZ ;  /* 0x0000000487227819 */ /* 0x000fc800000006ff */
[----:B------:R-:W-:-:S04]  /*0a50*/  LOP3.LUT R65, R34, 0xfffffe00, RZ, 0xc0, !PT ;  /* 0xfffffe0022417812 */ /* 0x000fc800078ec0ff */
[----:B------:R-:W-:-:S04]  /*0a60*/  IADD3 R34, R65, R134, RZ ;  /* 0x0000008641227210 */ /* 0x000fc80007ffe0ff */
[C---:B------:R-:W-:Y:S02]  /*0a70*/  IADD3 R37, R34.reuse, 0x20, RZ ;  /* 0x0000002022257810 */ /* 0x040fe40007ffe0ff */
[C---:B------:R-:W-:Y:S02]  /*0a80*/  IADD3 R39, R34.reuse, 0x40, RZ ;  /* 0x0000004022277810 */ /* 0x040fe40007ffe0ff */
[C---:B------:R-:W-:Y:S02]  /*0a90*/  IADD3 R41, R34.reuse, 0x60, RZ ;  /* 0x0000006022297810 */ /* 0x040fe40007ffe0ff */
[C---:B------:R-:W-:Y:S02]  /*0aa0*/  LEA.HI.SX32 R127, R34.reuse, R34, 0x1b ;  /* 0x00000022227f7211 */ /* 0x040fe400078fdaff */
[C---:B------:R-:W-:Y:S02]  /*0ab0*/  IADD3 R43, R34.reuse, 0x80, RZ ;  /* 0x00000080222b7810 */ /* 0x040fe40007ffe0ff */
[----:B------:R-:W-:-:S02]  /*0ac0*/  IADD3 R45, R34, 0xa0, RZ ;  /* 0x000000a0222d7810 */ /* 0x000fc40007ffe0ff */
[-C--:B------:R-:W-:Y:S02]  /*0ad0*/  LEA.HI.SX32 R37, R37, R34.reuse, 0x1b ;  /* 0x0000002225257211 */ /* 0x080fe400078fdaff */
[C---:B------:R-:W-:Y:S02]  /*0ae0*/  IADD3 R47, R34.reuse, 0xc0, RZ ;  /* 0x000000c0222f7810 */ /* 0x040fe40007ffe0ff */
[-C--:B------:R-:W-:Y:S02]  /*0af0*/  LEA.HI.SX32 R39, R39, R34.reuse, 0x1b ;  /* 0x0000002227277211 */ /* 0x080fe400078fdaff */
[C---:B-1----:R-:W-:Y:S02]  /*0b00*/  IADD3 R3, R34.reuse, 0xe0, RZ ;  /* 0x000000e022037810 */ /* 0x042fe40007ffe0ff */
[----:B------:R-:W-:Y:S02]  /*0b10*/  LEA.HI.SX32 R41, R41, R34, 0x1b ;  /* 0x0000002229297211 */ /* 0x000fe400078fdaff */
[----:B------:R-:W-:-:S02]  /*0b20*/  IADD3 R49, R34, 0x100, RZ ;  /* 0x0000010022317810 */ /* 0x000fc40007ffe0ff */
[----:B------:R-:W-:Y:S02]  /*0b30*/  SHF.L.U32 R127, R127, 0x1, RZ ;  /* 0x000000017f7f7819 */ /* 0x000fe400000006ff */
[-C--:B------:R-:W-:Y:S02]  /*0b40*/  LEA.HI.SX32 R43, R43, R34.reuse, 0x1b ;  /* 0x000000222b2b7211 */ /* 0x080fe400078fdaff */
[C---:B------:R-:W-:Y:S02]  /*0b50*/  IADD3 R51, R34.reuse, 0x120, RZ ;  /* 0x0000012022337810 */ /* 0x040fe40007ffe0ff */
[----:B------:R-:W-:Y:S02]  /*0b60*/  LEA.HI.SX32 R45, R45, R34, 0x1b ;  /* 0x000000222d2d7211 */ /* 0x000fe400078fdaff */
[----:B------:R-:W-:Y:S02]  /*0b70*/  SHF.L.U32 R126, R37, 0x1, RZ ;  /* 0x00000001257e7819 */ /* 0x000fe400000006ff */
[----:B------:R-:W-:-:S02]  /*0b80*/  IADD3 R53, R34, 0x140, RZ ;  /* 0x0000014022357810 */ /* 0x000fc40007ffe0ff */
[-C--:B------:R-:W-:Y:S02]  /*0b90*/  LEA.HI.SX32 R47, R47, R34.reuse, 0x1b ;  /* 0x000000222f2f7211 */ /* 0x080fe400078fdaff */
[----:B------:R-:W-:Y:S02]  /*0ba0*/  SHF.L.U32 R125, R39, 0x1, RZ ;  /* 0x00000001277d7819 */ /* 0x000fe400000006ff */
        /* <DEDUP_REMOVED lines=12> */
[----:B------:R-:W-:Y:S02]  /*0c70*/  IADD3 R63, R34, 0x1e0, RZ ;  /* 0x000001e0223f7810 */ /* 0x000fe40007ffe0ff */
[-C--:B------:R-:W-:Y:S02]  /*0c80*/  LEA.HI.SX32 R55, R55, R34.reuse, 0x1b ;  /* 0x0000002237377211 */ /* 0x080fe400078fdaff */
[----:B------:R-:W-:Y:S02]  /*0c90*/  SHF.L.U32 R118, R3, 0x1, RZ ;  /* 0x0000000103767819 */ /* 0x000fe400000006ff */
[----:B------:R-:W-:-:S02]  /*0ca0*/  LEA.HI.SX32 R57, R57, R34, 0x1b ;  /* 0x0000002239397211 */ /* 0x000fc400078fdaff */
[----:B------:R-:W-:Y:S02]  /*0cb0*/  SHF.L.U32 R117, R49, 0x1, RZ ;  /* 0x0000000131757819 */ /* 0x000fe400000006ff */
[-C--:B------:R-:W-:Y:S02]  /*0cc0*/  LEA.HI.SX32 R59, R59, R34.reuse, 0x1b ;  /* 0x000000223b3b7211 */ /* 0x080fe400078fdaff */
[----:B------:R-:W-:Y:S02]  /*0cd0*/  SHF.L.U32 R116, R51, 0x1, RZ ;  /* 0x0000000133747819 */ /* 0x000fe400000006ff */
[-C--:B------:R-:W-:Y:S02]  /*0ce0*/  LEA.HI.SX32 R61, R61, R34.reuse, 0x1b ;  /* 0x000000223d3d7211 */ /* 0x080fe400078fdaff */
[----:B------:R-:W-:Y:S02]  /*0cf0*/  SHF.L.U32 R115, R53, 0x1, RZ ;  /* 0x0000000135737819 */ /* 0x000fe400000006ff */
[----:B------:R-:W-:-:S02]  /*0d00*/  LEA.HI.SX32 R63, R63, R34, 0x1b ;  /* 0x000000223f3f7211 */ /* 0x000fc400078fdaff */
[----:B------:R-:W-:Y:S02]  /*0d10*/  SHF.L.U32 R114, R55, 0x1, RZ ;  /* 0x0000000137727819 */ /* 0x000fe400000006ff */
[----:B------:R-:W-:Y:S02]  /*0d20*/  SHF.L.U32 R113, R57, 0x1, RZ ;  /* 0x0000000139717819 */ /* 0x000fe400000006ff */
[----:B------:R-:W-:Y:S02]  /*0d30*/  SHF.L.U32 R112, R59, 0x1, RZ ;  /* 0x000000013b707819 */ /* 0x000fe400000006ff */
[----:B------:R-:W-:Y:S02]  /*0d40*/  SHF.L.U32 R111, R61, 0x1, RZ ;  /* 0x000000013d6f7819 */ /* 0x000fe400000006ff */
[----:B------:R-:W-:Y:S02]  /*0d50*/  SHF.L.U32 R110, R63, 0x1, RZ ;  /* 0x000000013f6e7819 */ /* 0x000fe400000006ff */
[----:B------:R-:W-:-:S02]  /*0d60*/  SHF.L.U32 R108, R132, 0x1, RZ ;  /* 0x00000001846c7819 */ /* 0x000fc400000006ff */
[-C--:B------:R-:W-:Y:S02]  /*0d70*/  ISETP.GE.AND P2, PT, R132, R23.reuse, PT ;  /* 0x000000178400720c */ /* 0x080fe40003f46270 */
[-C--:B------:R-:W-:Y:S02]  /*0d80*/  ISETP.GE.AND P1, PT, R0, R23.reuse, PT ;  /* 0x000000170000720c */ /* 0x080fe40003f26270 */
[----:B------:R-:W-:Y:S02]  /*0d90*/  SHF.L.U64.HI R109, R132, 0x1, R129 ;  /* 0x00000001846d7819 */ /* 0x000fe40000010281 */
[----:B------:R-:W-:Y:S02]  /*0da0*/  IADD3 R2, P0, R108, UR10, RZ ;  /* 0x0000000a6c027c10 */ /* 0x000fe4000ff1e0ff */
[----:B------:R-:W-:Y:S02]  /*0db0*/  ISETP.GE.AND P4, PT, R9, R23, PT ;  /* 0x000000170900720c */ /* 0x000fe40003f86270 */
[----:B0-----:R-:W-:-:S02]  /*0dc0*/  IADD3.X R3, R109, UR11, RZ, P0, !PT ;  /* 0x0000000b6d037c10 */ /* 0x001fc400087fe4ff */
[-C--:B------:R-:W-:Y:S02]  /*0dd0*/  ISETP.GE.AND P0, PT, R8, R23.reuse, PT ;  /* 0x000000170800720c */ /* 0x080fe40003f06270 */
[-C--:B------:R-:W-:Y:S02]  /*0de0*/  ISETP.GE.AND P6, PT, R10, R23.reuse, PT ;  /* 0x000000170a00720c */ /* 0x080fe40003fc6270 */
[-C--:B------:R-:W-:Y:S02]  /*0df0*/  ISETP.GE.AND P5, PT, R11, R23.reuse, PT ;  /* 0x000000170b00720c */ /* 0x080fe40003fa6270 */
[----:B------:R-:W-:Y:S01]  /*0e00*/  ISETP.GE.AND P3, PT, R12, R23, PT ;  /* 0x000000170c00720c */ /* 0x000fe20003f66270 */
[----:B--2---:R0:W-:Y:S04]  /*0e10*/  STS.U16 [R127], R4 ;  /* 0x000000047f007388 */ /* 0x0041e80000000400 */
[----:B----4-:R-:W-:Y:S01]  /*0e20*/  STS.U16 [R126+0x40], R5 ;  /* 0x000040057e007388 */ /* 0x010fe20000000400 */
[----:B0-----:R-:W-:-:S04]  /*0e30*/  LEA R4, R134, R65, 0x4 ;  /* 0x0000004186047211 */ /* 0x001fc800078e20ff */
[----:B------:R-:W-:Y:S01]  /*0e40*/  LEA.HI.SX32 R107, R4, R4, 0x1b ;  /* 0x00000004046b7211 */ /* 0x000fe200078fdaff */
[----:B-----5:R0:W-:Y:S04]  /*0e50*/  STS.U16 [R125+0x80], R6 ;  /* 0x000080067d007388 */ /* 0x0201e80000000400 */
[----:B---3--:R-:W-:Y:S04]  /*0e60*/  STS.U16 [R124+0xc0], R7 ;  /* 0x0000c0077c007388 */ /* 0x008fe80000000400 */
[----:B------:R1:W-:Y:S04]  /*0e70*/  STS.U16 [R123+0x100], R22 ;  /* 0x000100167b007388 */ /* 0x0003e80000000400 */
[----:B------:R-:W-:Y:S04]  /*0e80*/  STS.U16 [R122+0x140], R25 ;  /* 0x000140197a007388 */ /* 0x000fe80000000400 */
[----:B------:R2:W-:Y:S04]  /*0e90*/  STS.U16 [R119+0x180], R24 ;  /* 0x0001801877007388 */ /* 0x0005e80000000400 */
[----:B------:R-:W-:Y:S04]  /*0ea0*/  STS.U16 [R118+0x1c0], R27 ;  /* 0x0001c01b76007388 */ /* 0x000fe80000000400 */
[----:B------:R3:W-:Y:S01]  /*0eb0*/  STS.U16 [R117+0x200], R26 ;  /* 0x0002001a75007388 */ /* 0x0007e20000000400 */
[----:B------:R-:W-:-:S03]  /*0ec0*/  SHF.L.U32 R107, R107, 0x1, RZ ;  /* 0x000000016b6b7819 */ /* 0x000fc600000006ff */
[----:B------:R-:W-:Y:S04]  /*0ed0*/  STS.U16 [R116+0x240], R29 ;  /* 0x0002401d74007388 */ /* 0x000fe80000000400 */
[----:B------:R4:W-:Y:S04]  /*0ee0*/  STS.U16 [R115+0x280], R28 ;  /* 0x0002801c73007388 */ /* 0x0009e80000000400 */
[----:B------:R-:W-:Y:S04]  /*0ef0*/  STS.U16 [R114+0x2c0], R31 ;  /* 0x0002c01f72007388 */ /* 0x000fe80000000400 */
[----:B------:R5:W-:Y:S04]  /*0f00*/  STS.U16 [R113+0x300], R30 ;  /* 0x0003001e71007388 */ /* 0x000be80000000400 */
[----:B------:R0:W-:Y:S04]  /*0f10*/  STS.U16 [R112+0x340], R33 ;  /* 0x0003402170007388 */ /* 0x0001e80000000400 */
[----:B------:R0:W-:Y:S04]  /*0f20*/  STS.U16 [R111+0x380], R32 ;  /* 0x000380206f007388 */ /* 0x0001e80000000400 */
[----:B------:R0:W-:Y:S01]  /*0f30*/  STS.U16 [R110+0x3c0], R35 ;  /* 0x0003c0236e007388 */ /* 0x0001e20000000400 */
        /* <DEDUP_REMOVED lines=16> */
[----:B------:R-:W-:Y:S01]  /*1040*/  LDS.U16 R89, [R107+0x1e] ;  /* 0x00001e006b597984 */ /* 0x000fe20000000400 */
[----:B0-----:R-:W-:-:S03]  /*1050*/  PRMT R6, RZ, 0x7610, R6 ;  /* 0x00007610ff067816 */ /* 0x001fc60000000006 */
[----:B------:R-:W-:Y:S01]  /*1060*/  BAR.SYNC.DEFER_BLOCKING 0x0 ;  /* 0x0000000000007b1d */ /* 0x000fe20000010000 */
[----:B------:R-:W-:Y:S02]  /*1070*/  PRMT R5, RZ, 0x7610, R5 ;  /* 0x00007610ff057816 */ /* 0x000fe40000000005 */
[----:B-1----:R-:W-:Y:S02]  /*1080*/  PRMT R22, RZ, 0x7610, R22 ;  /* 0x00007610ff167816 */ /* 0x002fe40000000016 */
[----:B------:R-:W-:Y:S02]  /*1090*/  PRMT R7, RZ, 0x7610, R7 ;  /* 0x00007610ff077816 */ /* 0x000fe40000000007 */
[----:B--2---:R-:W-:Y:S02]  /*10a0*/  PRMT R24, RZ, 0x7610, R24 ;  /* 0x00007610ff187816 */ /* 0x004fe40000000018 */
[----:B------:R-:W-:Y:S02]  /*10b0*/  PRMT R25, RZ, 0x7610, R25 ;  /* 0x00007610ff197816 */ /* 0x000fe40000000019 */
[----:B---3--:R-:W-:-:S02]  /*10c0*/  PRMT R26, RZ, 0x7610, R26 ;  /* 0x00007610ff1a7816 */ /* 0x008fc4000000001a */
[----:B------:R-:W-:Y:S02]  /*10d0*/  PRMT R27, RZ, 0x7610, R27 ;  /* 0x00007610ff1b7816 */ /* 0x000fe4000000001b */
[----:B----4-:R-:W-:Y:S01]  /*10e0*/  PRMT R28, RZ, 0x7610, R28 ;  /* 0x00007610ff1c7816 */ /* 0x010fe2000000001c */
[----:B------:R-:W2:Y:S01]  /*10f0*/  @!P2 LDG.E.U16 R6, [R2.64] ;  /* 0x000000060206a981 */ /* 0x000ea2000c1e1500 */
[----:B------:R-:W-:-:S03]  /*1100*/  ISETP.GE.AND P2, PT, R13, R23, PT ;  /* 0x000000170d00720c */ /* 0x000fc60003f46270 */
[----:B------:R-:W3:Y:S01]  /*1110*/  @!P1 LDG.E.U16 R5, [R2.64+0x40] ;  /* 0x0000400602059981 */ /* 0x000ee2000c1e1500 */
[----:B------:R-:W-:-:S03]  /*1120*/  ISETP.GE.AND P1, PT, R14, R23, PT ;  /* 0x000000170e00720c */ /* 0x000fc60003f26270 */
[----:B------:R-:W4:Y:S01]  /*1130*/  @!P0 LDG.E.U16 R22, [R2.64+0x80] ;  /* 0x0000800602168981 */ /* 0x000f22000c1e1500 */
        /* <DEDUP_REMOVED lines=12> */
[----:B------:R-:W-:Y:S02]  /*1200*/  ISETP.GE.AND P1, PT, R21, R23, PT ;  /* 0x000000171500720c */ /* 0x000fe40003f26270 */
[----:B------:R-:W-:Y:S02]  /*1210*/  PRMT R29, RZ, 0x7610, R29 ;  /* 0x00007610ff1d7816 */ /* 0x000fe4000000001d */
[----:B-----5:R-:W-:Y:S02]  /*1220*/  PRMT R30, RZ, 0x7610, R30 ;  /* 0x00007610ff1e7816 */ /* 0x020fe4000000001e */
        /* <DEDUP_REMOVED lines=12> */
[----:B------:R-:W-:-:S02]  /*12f0*/  ISETP.GE.AND P2, PT, R132, R23, PT ;  /* 0x000000178400720c */ /* 0x000fc40003f46270 */
[-C--:B------:R-:W-:Y:S02]  /*1300*/  ISETP.GE.AND P1, PT, R0, R23.reuse, PT ;  /* 0x000000170000720c */ /* 0x080fe40003f26270 */
[C---:B------:R-:W-:Y:S02]  /*1310*/  LEA R40, P0, R132.reuse, UR8, 0x1 ;  /* 0x0000000884287c11 */ /* 0x040fe4000f8008ff */
[----:B------:R-:W-:Y:S02]  /*1320*/  PRMT R44, RZ, 0x7610, R44 ;  /* 0x00007610ff2c7816 */ /* 0x000fe4000000002c */
[----:B------:R-:W-:Y:S02]  /*1330*/  PRMT R39, RZ, 0x7610, R39 ;  /* 0x00007610ff277816 */ /* 0x000fe40000000027 */
[----:B------:R-:W-:Y:S02]  /*1340*/  LEA.HI.X R41, R132, UR9, R129, 0x1, P0 ;  /* 0x0000000984297c11 */ /* 0x000fe400080f0c81 */
        /* <DEDUP_REMOVED lines=8> */
[----:B------:R-:W-:Y:S02]  /*13d0*/  PRMT R47, RZ, 0x7610, R47 ;  /* 0x00007610ff2f7816 */ /* 0x000fe4000000002f */
[----:B------:R-:W-:Y:S02]  /*13e0*/  PRMT R50, RZ, 0x7610, R50 ;  /* 0x00007610ff327816 */ /* 0x000fe40000000032 */
[----:B------:R-:W-:Y:S02]  /*13f0*/  PRMT R49, RZ, 0x7610, R49 ;  /* 0x00007610ff317816 */ /* 0x000fe40000000031 */
[----:B------:R-:W-:Y:S02]  /*1400*/  PRMT R52, RZ, 0x7610, R52 ;  /* 0x00007610ff347816 */ /* 0x000fe40000000034 */
[----:B------:R-:W-:-:S02]  /*1410*/  PRMT R51, RZ, 0x7610, R51 ;  /* 0x00007610ff337816 */ /* 0x000fc40000000033 */
[----:B------:R-:W-:Y:S02]  /*1420*/  PRMT R54, RZ, 0x7610, R54 ;  /* 0x00007610ff367816 */ /* 0x000fe40000000036 */
[----:B------:R-:W-:Y:S02]  /*1430*/  PRMT R53, RZ, 0x7610, R53 ;  /* 0x00007610ff357816 */ /* 0x000fe40000000035 */
[----:B------:R-:W-:Y:S02]  /*1440*/  PRMT R56, RZ, 0x7610, R56 ;  /* 0x00007610ff387816 */ /* 0x000fe40000000038 */
[----:B------:R-:W-:Y:S02]  /*1450*/  PRMT R55, RZ, 0x7610, R55 ;  /* 0x00007610ff377816 */ /* 0x000fe40000000037 */
[----:B------:R-:W-:Y:S02]  /*1460*/  PRMT R58, RZ, 0x7610, R58 ;  /* 0x00007610ff3a7816 */ /* 0x000fe4000000003a */
[----:B------:R-:W-:Y:S01]  /*1470*/  PRMT R57, RZ, 0x7610, R57 ;  /* 0x00007610ff397816 */ /* 0x000fe20000000039 */
[----:B--2---:R-:W-:Y:S04]  /*1480*/  STS.U16 [R127], R6 ;  /* 0x000000067f007388 */ /* 0x004fe80000000400 */
[----:B---3--:R-:W-:Y:S04]  /*1490*/  STS.U16 [R126+0x40], R5 ;  /* 0x000040057e007388 */ /* 0x008fe80000000400 */
[----:B----4-:R-:W-:Y:S04]  /*14a0*/  STS.U16 [R125+0x80], R22 ;  /* 0x000080167d007388 */ /* 0x010fe80000000400 */
[----:B------:R-:W-:Y:S04]  /*14b0*/  STS.U16 [R124+0xc0], R7 ;  /* 0x0000c0077c007388 */ /* 0x000fe80000000400 */
[----:B------:R-:W-:Y:S04]  /*14c0*/  STS.U16 [R123+0x100], R24 ;  /* 0x000100187b007388 */ /* 0x000fe80000000400 */
[----:B------:R-:W-:Y:S04]  /*14d0*/  STS.U16 [R122+0x140], R25 ;  /* 0x000140197a007388 */ /* 0x000fe80000000400 */
[----:B------:R-:W-:Y:S04]  /*14e0*/  STS.U16 [R119+0x180], R26 ;  /* 0x0001801a77007388 */ /* 0x000fe80000000400 */
[----:B------:R-:W-:Y:S04]  /*14f0*/  STS.U16 [R118+0x1c0], R27 ;  /* 0x0001c01b76007388 */ /* 0x000fe80000000400 */
[----:B------:R-:W-:Y:S04]  /*1500*/  STS.U16 [R117+0x200], R28 ;  /* 0x0002001c75007388 */ /* 0x000fe80000000400 */
[----:B-----5:R-:W-:Y:S04]  /*1510*/  STS.U16 [R116+0x240], R29 ;  /* 0x0002401d74007388 */ /* 0x020fe80000000400 */
[----:B------:R-:W-:Y:S04]  /*1520*/  STS.U16 [R115+0x280], R30 ;  /* 0x0002801e73007388 */ /* 0x000fe80000000400 */
[----:B------:R-:W-:Y:S04]  /*1530*/  STS.U16 [R114+0x2c0], R31 ;  /* 0x0002c01f72007388 */ /* 0x000fe80000000400 */
[----:B------:R0:W-:Y:S04]  /*1540*/  STS.U16 [R113+0x300], R4 ;  /* 0x0003000471007388 */ /* 0x0001e80000000400 */
        /* <DEDUP_REMOVED lines=39> */
[----:B------:R1:W5:Y:S04]  /*17c0*/  @!P0 LDG.E.U16 R51, [R40.64+0x240] ;  /* 0x0002400628338981 */ /* 0x000368000c1e1500 */
[----:B------:R1:W5:Y:S04]  /*17d0*/  @!P4 LDG.E.U16 R54, [R40.64+0x280] ;  /* 0x000280062836c981 */ /* 0x000368000c1e1500 */
[----:B------:R1:W5:Y:S04]  /*17e0*/  @!P6 LDG.E.U16 R53, [R40.64+0x2c0] ;  /* 0x0002c0062835e981 */ /* 0x000368000c1e1500 */
[----:B------:R1:W5:Y:S04]  /*17f0*/  @!P5 LDG.E.U16 R56, [R40.64+0x300] ;  /* 0x000300062838d981 */ /* 0x000368000c1e1500 */
[----:B------:R1:W5:Y:S04]  /*1800*/  @!P3 LDG.E.U16 R55, [R40.64+0x340] ;  /* 0x000340062837b981 */ /* 0x000368000c1e1500 */
[----:B------:R1:W5:Y:S04]  /*1810*/  @!P2 LDG.E.U16 R58, [R40.64+0x380] ;  /* 0x00038006283aa981 */ /* 0x000368000c1e1500 */
[----:B------:R1:W5:Y:S01]  /*1820*/  @!P1 LDG.E.U16 R57, [R40.64+0x3c0] ;  /* 0x0003c00628399981 */ /* 0x000362000c1e1500 */
[----:B------:R-:W-:Y:S01]  /*1830*/  ISETP.GE.AND P0, PT, R132, R23, PT ;  /* 0x000000178400720c */ /* 0x000fe20003f06270 */
[C---:B0-----:R-:W-:Y:S01]  /*1840*/  IMAD R4, R138.reuse, c[0x0][0x1f0], RZ ;  /* 0x00007c008a047a24 */ /* 0x041fe200078e02ff */
[----:B------:R-:W-:Y:S01]  /*1850*/  SHF.R.S32.HI R213, RZ, 0x1f, R212 ;  /* 0x0000001fffd57819 */ /* 0x000fe200000114d4 */
[----:B------:R-:W-:-:S02]  /*1860*/  IMAD R42, R138, c[0x0][0x200], RZ ;  /* 0x000080008a2a7a24 */ /* 0x000fc400078e02ff */
[----:B------:R-:W-:-:S04]  /*1870*/  IMAD.WIDE.U32 R2, R139, c[0x0][0x1f0], RZ ;  /* 0x00007c008b027a25 */ /* 0x000fc800078e00ff */
[----:B------:R-:W-:Y:S01]  /*1880*/  IMAD R59, R139, c[0x0][0x1f4], R4 ;  /* 0x00007d008b3b7a24 */ /* 0x000fe200078e0204 */
[----:B------:R-:W-:Y:S01]  /*1890*/  IADD3 R88, R133, -c[0x0][0x174], RZ ;  /* 0x80005d0085587a10 */ /* 0x000fe20007ffe0ff */
[C---:B------:R-:W-:Y:S02]  /*18a0*/  IMAD.WIDE.U32 R6, R139.reuse, c[0x0][0x200], RZ ;  /* 0x000080008b067a25 */ /* 0x040fe400078e00ff */
[----:B-1----:R-:W-:Y:S02]  /*18b0*/  @!P0 MOV R40, R212 ;  /* 0x000000d400288202 */ /* 0x002fe40000000f00 */
[----:B------:R-:W-:Y:S01]  /*18c0*/  @!P0 MOV R41, R213 ;  /* 0x000000d500298202 */ /* 0x000fe20000000f00 */
[----:B------:R-:W-:Y:S01]  /*18d0*/  IMAD R61, R139, c[0x0][0x204], R42 ;  /* 0x000081008b3d7a24 */ /* 0x000fe200078e022a */
[----:B------:R-:W-:Y:S01]  /*18e0*/  IADD3 R3, R3, R59, RZ ;  /* 0x0000003b03037210 */ /* 0x000fe20007ffe0ff */
[----:B------:R-:W-:Y:S01]  /*18f0*/  @!P0 IMAD.WIDE.U32 R4, R139, c[0x0][0x1f0], R212 ;  /* 0x00007c008b048a25 */ /* 0x000fe200078e00d4 */
[----:B------:R-:W-:-:S03]  /*1900*/  MOV R42, R6 ;  /* 0x00000006002a7202 */ /* 0x000fc60000000f00 */
[----:B------:R-:W-:Y:S01]  /*1910*/  @!P0 IMAD.WIDE.U32 R40, R139, c[0x0][0x200], R40 ;  /* 0x000080008b288a25 */ /* 0x000fe200078e0028 */
[----:B------:R-:W-:Y:S02]  /*1920*/  IADD3 R43, R7, R61, RZ ;  /* 0x0000003d072b7210 */ /* 0x000fe40007ffe0ff */
[----:B------:R-:W-:Y:S01]  /*1930*/  @!P0 IADD3 R5, R59, R5, RZ ;  /* 0x000000053b058210 */ /* 0x000fe20007ffe0ff */
[----:B------:R-:W-:Y:S02]  /*1940*/  IMAD R60, R140, c[0x0][0x1f8], RZ ;  /* 0x00007e008c3c7a24 */ /* 0x000fe400078e02ff */
[----:B------:R-:W-:Y:S02]  /*1950*/  IMAD R88, R88, -0x800, RZ ;  /* 0xfffff80058587824 */ /* 0x000fe400078e02ff */
[----:B------:R-:W-:Y:S01]  /*1960*/  IMAD.WIDE.U32 R6, R141, c[0x0][0x1f8], R2 ;  /* 0x00007e008d067a25 */ /* 0x000fe200078e0002 */
[----:B------:R-:W-:Y:S02]  /*1970*/  @!P0 IADD3 R41, R61, R41, RZ ;  /* 0x000000293d298210 */ /* 0x000fe40007ffe0ff */
[----:B------:R-:W-:Y:S01]  /*1980*/  SHF.R.S32.HI R87, RZ, 0x1f, R88 ;  /* 0x0000001fff577819 */ /* 0x000fe20000011458 */
[----:B------:R-:W-:Y:S01]  /*1990*/  IMAD R62, R140, c[0x0][0x208], RZ ;  /* 0x000082008c3e7a24 */ /* 0x000fe200078e02ff */
[----:B------:R-:W-:Y:S01]  /*19a0*/  IADD3 R61, P1, R88, R6, RZ ;  /* 0x00000006583d7210 */ /* 0x000fe20007f3e0ff */
[----:B------:R-:W-:-:S02]  /*19b0*/  IMAD R60, R141, c[0x0][0x1fc], R60 ;  /* 0x00007f008d3c7a24 */ /* 0x000fc400078e023c */
[----:B------:R-:W-:-:S04]  /*19c0*/  @!P0 IMAD.WIDE.U32 R2, R141, c[0x0][0x1f8], R4 ;  /* 0x00007e008d028a25 */ /* 0x000fc800078e0004 */
[----:B------:R-:W-:-:S04]  /*19d0*/  IMAD.WIDE.U32 R42, R141, c[0x0][0x208], R42 ;  /* 0x000082008d2a7a25 */ /* 0x000fc800078e002a */
[----:B------:R-:W-:-:S04]  /*19e0*/  @!P0 IMAD.WIDE.U32 R4, R141, c[0x0][0x208], R40 ;  /* 0x000082008d048a25 */ /* 0x000fc800078e0028 */
[----:B------:R-:W-:Y:S01]  /*19f0*/  IMAD R63, R141, c[0x0][0x20c], R62 ;  /* 0x000083008d3f7a24 */ /* 0x000fe200078e023e */
[----:B------:R-:W-:Y:S02]  /*1a00*/  IADD3.X R62, R87, R60, R7, P1, !PT ;  /* 0x0000003c573e7210 */ /* 0x000fe40000ffe407 */
[C---:B------:R-:W-:Y:S02]  /*1a10*/  @!P0 IADD3 R41, P1, R132.reuse, R2, RZ ;  /* 0x0000000284298210 */ /* 0x040fe40007f3e0ff */
[----:B------:R-:W-:Y:S02]  /*1a20*/  LEA R7, P4, R132, c[0x0][0x258], 0x1 ;  /* 0x0000960084077a11 */ /* 0x000fe400078808ff */
[----:B------:R-:W-:Y:S02]  /*1a30*/  IADD3 R42, P2, R88, R42, RZ ;  /* 0x0000002a582a7210 */ /* 0x000fe40007f5e0ff */
[----:B------:R-:W-:Y:S02]  /*1a40*/  @!P0 IADD3 R59, P3, R132, R4, RZ ;  /* 0x00000004843b8210 */ /* 0x000fe40007f7e0ff */
[----:B------:R-:W-:-:S02]  /*1a50*/  @!P0 IADD3.X R64, R129, R3, R60, P1, !PT ;  /* 0x0000000381408210 */ /* 0x000fc40000ffe43c */
[----:B------:R-:W-:Y:S02]  /*1a60*/  LEA.HI.X R3, R132, c[0x0][0x25c], R129, 0x1, P4 ;  /* 0x0000970084037a11 */ /* 0x000fe400020f0c81 */
[----:B------:R-:W-:Y:S02]  /*1a70*/  IADD3.X R43, R87, R63, R43, P2, !PT ;  /* 0x0000003f572b7210 */ /* 0x000fe400017fe42b */
[----:B------:R-:W-:Y:S02]  /*1a80*/  @!P0 IADD3.X R60, R129, R5, R63, P3, !PT ;  /* 0x00000005813c8210 */ /* 0x000fe40001ffe43f */
[C---:B------:R-:W-:Y:S02]  /*1a90*/  LEA R6, P4, R42.reuse, R7, 0x1 ;  /* 0x000000072a067211 */ /* 0x040fe400078808ff */
[----:B------:R-:W-:Y:S02]  /*1aa0*/  @!P0 LEA R2, P3, R59, c[0x0][0x258], 0x1 ;  /* 0x000096003b028a11 */ /* 0x000fe400078608ff */
[----:B------:R-:W-:-:S02]  /*1ab0*/  LEA.HI.X R7, R42, R3, R43, 0x1, P4 ;  /* 0x000000032a077211 */ /* 0x000fc400020f0c2b */
[----:B------:R-:W-:Y:S02]  /*1ac0*/  @!P0 LEA.HI.X R3, R59, c[0x0][0x25c], R60, 0x1, P3 ;  /* 0x000097003b038a11 */ /* 0x000fe400018f0c3c */
[C---:B------:R-:W-:Y:S02]  /*1ad0*/  @!P0 LEA R40, P1, R41.reuse, c[0x0][0x268], 0x1 ;  /* 0x00009a0029288a11 */ /* 0x040fe400078208ff */
[----:B------:R-:W-:Y:S02]  /*1ae0*/  LEA R4, P2, R132, c[0x0][0x268], 0x1 ;  /* 0x00009a0084047a11 */ /* 0x000fe400078408ff */
[----:B------:R-:W-:Y:S02]  /*1af0*/  @!P0 LEA.HI.X R41, R41, c[0x0][0x26c], R64, 0x1, P1 ;  /* 0x00009b0029298a11 */ /* 0x000fe400008f0c40 */
[----:B------:R-:W-:Y:S02]  /*1b00*/  ISETP.GE.AND P1, PT, R8, R23, PT ;  /* 0x000000170800720c */ /* 0x000fe40003f26270 */
[----:B------:R-:W-:-:S02]  /*1b10*/  LEA.HI.X R5, R132, c[0x0][0x26c], R129, 0x1, P2 ;  /* 0x00009b0084057a11 */ /* 0x000fc400010f0c81 */
[----:B------:R-:W-:-:S04]  /*1b20*/  LEA R4, P2, R61, R4, 0x1 ;  /* 0x000000043d047211 */ /* 0x000fc800078408ff */
[----:B------:R-:W-:Y:S02]  /*1b30*/  LEA.HI.X R5, R61, R5, R62, 0x1, P2 ;  /* 0x000000053d057211 */ /* 0x000fe400010f0c3e */
[-C--:B------:R-:W-:Y:S02]  /*1b40*/  ISETP.GE.AND P2, PT, R10, R23.reuse, PT ;  /* 0x000000170a00720c */ /* 0x080fe40003f46270 */
[-C--:B------:R-:W-:Y:S02]  /*1b50*/  ISETP.GE.AND P3, PT, R0, R23.reuse, PT ;  /* 0x000000170000720c */ /* 0x080fe40003f66270 */
[-C--:B------:R-:W-:Y:S02]  /*1b60*/  ISETP.GE.AND P4, PT, R9, R23.reuse, PT ;  /* 0x000000170900720c */ /* 0x080fe40003f86270 */
[-C--:B------:R-:W-:Y:S02]  /*1b70*/  ISETP.GE.AND P5, PT, R11, R23.reuse, PT ;  /* 0x000000170b00720c */ /* 0x080fe40003fa6270 */
[----:B------:R-:W-:-:S02]  /*1b80*/  ISETP.GE.AND P6, PT, R12, R23, PT ;  /* 0x000000170c00720c */ /* 0x000fc40003fc6270 */
        /* <DEDUP_REMOVED lines=19> */
[----:B------:R-:W-:Y:S04]  /*1cc0*/  STS.U16 [R111+0x380], R58 ;  /* 0x0003803a6f007388 */ /* 0x000fe80000000400 */
        /* <DEDUP_REMOVED lines=20> */
[----:B-1----:R-:W-:-:S05]  /*1e10*/  PRMT R57, RZ, 0x7610, R57 ;  /* 0x00007610ff397816 */ /* 0x002fca0000000039 */
[----:B------:R-:W2:Y:S01]  /*1e20*/  @!P1 LDG.E.U16 R52, [R4.64+-0xf80] ;  /* 0xfff0800604349981 */ /* 0x000ea2000c1e1500 */
[----:B------:R-:W-:Y:S02]  /*1e30*/  ISETP.GE.AND P1, PT, R13, R23, PT ;  /* 0x000000170d00720c */ /* 0x000fe40003f26270 */
[----:B------:R-:W-:-:S11]  /*1e40*/  PRMT R58, RZ, 0x7610, R58 ;  /* 0x00007610ff3a7816 */ /* 0x000fd6000000003a */
[----:B------:R-:W3:Y:S01]  /*1e50*/  @!P1 LDG.E.U16 R57, [R4.64+-0xe40] ;  /* 0xfff1c00604399981 */ /* 0x000ee2000c1e1500 */
[-C--:B------:R-:W-:Y:S02]  /*1e60*/  ISETP.GE.AND P1, PT, R14, R23.reuse, PT ;  /* 0x000000170e00720c */ /* 0x080fe40003f26270 */
[----:B------:R-:W-:Y:S02]  /*1e70*/  PRMT R54, RZ, 0x7610, R54 ;  /* 0x00007610ff367816 */ /* 0x000fe40000000036 */
[----:B------:R-:W-:Y:S02]  /*1e80*/  PRMT R39, RZ, 0x7610, R39 ;  /* 0x00007610ff277816 */ /* 0x000fe40000000027 */
[----:B------:R-:W-:Y:S02]  /*1e90*/  PRMT R45, RZ, 0x7610, R45 ;  /* 0x00007610ff2d7816 */ /* 0x000fe4000000002d */
[----:B------:R-:W-:Y:S01]  /*1ea0*/  PRMT R48, RZ, 0x7610, R48 ;  /* 0x00007610ff307816 */ /* 0x000fe20000000030 */
[----:B------:R-:W4:Y:S04]  /*1eb0*/  @!P2 LDG.E.U16 R54, [R4.64+-0xf00] ;  /* 0xfff100060436a981 */ /* 0x000f28000c1e1500 */
[----:B------:R-:W5:Y:S01]  /*1ec0*/  @!P1 LDG.E.U16 R58, [R4.64+-0xe00] ;  /* 0xfff20006043a9981 */ /* 0x000f62000c1e1500 */
[----:B------:R-:W-:-:S02]  /*1ed0*/  ISETP.GE.AND P1, PT, R15, R23, PT ;  /* 0x000000170f00720c */ /* 0x000fc40003f26270 */
[----:B------:R-:W-:Y:S01]  /*1ee0*/  PRMT R47, RZ, 0x7610, R47 ;  /* 0x00007610ff2f7816 */ /* 0x000fe2000000002f */
[----:B------:R-:W2:Y:S01]  /*1ef0*/  @!P3 LDG.E.U16 R39, [R4.64+-0xfc0] ;  /* 0xfff040060427b981 */ /* 0x000ea2000c1e1500 */
[----:B------:R-:W-:Y:S02]  /*1f00*/  PRMT R56, RZ, 0x7610, R56 ;  /* 0x00007610ff387816 */ /* 0x000fe40000000038 */
[-C--:B------:R-:W-:Y:S01]  /*1f10*/  ISETP.GE.AND P2, PT, R17, R23.reuse, PT ;  /* 0x000000171100720c */ /* 0x080fe20003f46270 */
[----:B------:R-:W2:Y:S01]  /*1f20*/  @!P4 LDG.E.U16 R45, [R4.64+-0xf40] ;  /* 0xfff0c006042dc981 */ /* 0x000ea2000c1e1500 */
[----:B------:R-:W-:-:S03]  /*1f30*/  ISETP.GE.AND P3, PT, R18, R23, PT ;  /* 0x000000171200720c */ /* 0x000fc60003f66270 */
[----:B------:R0:W2:Y:S04]  /*1f40*/  @!P0 LDG.E.U16 R48, [R40.64] ;  /* 0x0000000628308981 */ /* 0x0000a8000c1e1500 */
[----:B------:R-:W3:Y:S01]  /*1f50*/  @!P1 LDG.E.U16 R59, [R4.64+-0xdc0] ;  /* 0xfff24006043b9981 */ /* 0x000ee2000c1e1500 */
[-C--:B------:R-:W-:Y:S02]  /*1f60*/  ISETP.GE.AND P1, PT, R16, R23.reuse, PT ;  /* 0x000000171000720c */ /* 0x080fe40003f26270 */
[-C--:B------:R-:W-:Y:S01]  /*1f70*/  ISETP.GE.AND P4, PT, R19, R23.reuse, PT ;  /* 0x000000171300720c */ /* 0x080fe20003f86270 */
[----:B------:R-:W3:Y:S01]  /*1f80*/  @!P5 LDG.E.U16 R47, [R4.64+-0xec0] ;  /* 0xfff14006042fd981 */ /* 0x000ee2000c1e1500 */
[----:B------:R-:W-:-:S03]  /*1f90*/  ISETP.GE.AND P5, PT, R20, R23, PT ;  /* 0x000000171400720c */ /* 0x000fc60003fa6270 */
[----:B------:R-:W3:Y:S01]  /*1fa0*/  @!P6 LDG.E.U16 R56, [R4.64+-0xe80] ;  /* 0xfff180060438e981 */ /* 0x000ee2000c1e1500 */
[----:B------:R-:W-:Y:S02]  /*1fb0*/  ISETP.GE.AND P6, PT, R21, R23, PT ;  /* 0x000000171500720c */ /* 0x000fe40003fc6270 */
[----:B0-----:R-:W-:Y:S01]  /*1fc0*/  PRMT R40, RZ, 0x7610, R40 ;  /* 0x00007610ff287816 */ /* 0x001fe20000000028 */
[----:B------:R-:W3:Y:S01]  /*1fd0*/  @!P3 LDG.E.U16 R62, [R4.64+-0xd00] ;  /* 0xfff30006043eb981 */ /* 0x000ee2000c1e1500 */
[----:B------:R-:W-:-:S03]  /*1fe0*/  PRMT R41, RZ, 0x7610, R41 ;  /* 0x00007610ff297816 */ /* 0x000fc60000000029 */
[----:B------:R-:W3:Y:S04]  /*1ff0*/  @!P4 LDG.E.U16 R61, [R4.64+-0xcc0] ;  /* 0xfff34006043dc981 */ /* 0x000ee8000c1e1500 */
[----:B------:R-:W5:Y:S04]  /*2000*/  @!P1 LDG.E.U16 R40, [R4.64+-0xd80] ;  /* 0xfff2800604289981 */ /* 0x000f68000c1e1500 */
[----:B------:R-:W5:Y:S04]  /*2010*/  @!P2 LDG.E.U16 R41, [R4.64+-0xd40] ;  /* 0xfff2c0060429a981 */ /* 0x000f68000c1e1500 */
[----:B------:R-:W5:Y:S04]  /*2020*/  @!P5 LDG.E.U16 R64, [R4.64+-0xc80] ;  /* 0xfff380060440d981 */ /* 0x000f68000c1e1500 */
[----:B------:R-:W5:Y:S01]  /*2030*/  @!P6 LDG.E.U16 R63, [R4.64+-0xc40] ;  /* 0xfff3c006043fe981 */ /* 0x000f62000c1e1500 */
[----:B------:R-:W-:-:S02]  /*2040*/  PRMT R66, RZ, 0x7610, R66 ;  /* 0x00007610ff427816 */ /* 0x000fc40000000042 */
[----:B------:R-:W-:Y:S02]  /*2050*/  P2R R77, PR, RZ, 0x2 ;  /* 0x00000002ff4d7803 */ /* 0x000fe40000000000 */
[----:B------:R-:W-:Y:S02]  /*2060*/  ISETP.GE.AND P1, PT, R0, R23, PT ;  /* 0x000000170000720c */ /* 0x000fe40003f26270 */
        /* <DEDUP_REMOVED lines=11> */
[----:B------:R-:W-:Y:S04]  /*2120*/  STS.U16 [R126+0x40], R39 ;  /* 0x000040277e007388 */ /* 0x000fe80000000400 */
[----:B------:R-:W-:Y:S04]  /*2130*/  STS.U16 [R125+0x80], R52 ;  /* 0x000080347d007388 */ /* 0x000fe80000000400 */
[----:B------:R-:W-:Y:S04]  /*2140*/  STS.U16 [R124+0xc0], R45 ;  /* 0x0000c02d7c007388 */ /* 0x000fe80000000400 */
[----:B----4-:R-:W-:Y:S04]  /*2150*/  STS.U16 [R123+0x100], R54 ;  /* 0x000100367b007388 */ /* 0x010fe80000000400 */
[----:B---3--:R-:W-:Y:S04]  /*2160*/  STS.U16 [R122+0x140], R47 ;  /* 0x0001402f7a007388 */ /* 0x008fe80000000400 */
[----:B------:R-:W-:Y:S04]  /*2170*/  STS.U16 [R119+0x180], R56 ;  /* 0x0001803877007388 */ /* 0x000fe80000000400 */
[----:B------:R-:W-:Y:S04]  /*2180*/  STS.U16 [R118+0x1c0], R57 ;  /* 0x0001c03976007388 */ /* 0x000fe80000000400 */
[----:B-----5:R-:W-:Y:S04]  /*2190*/  STS.U16 [R117+0x200], R58 ;  /* 0x0002003a75007388 */ /* 0x020fe80000000400 */
[----:B------:R-:W-:Y:S04]  /*21a0*/  STS.U16 [R116+0x240], R59 ;  /* 0x0002403b74007388 */ /* 0x000fe80000000400 */
[----:B------:R0:W-:Y:S04]  /*21b0*/  STS.U16 [R115+0x280], R40 ;  /* 0x0002802873007388 */ /* 0x0001e80000000400 */
[----:B------:R-:W-:Y:S04]  /*21c0*/  STS.U16 [R114+0x2c0], R41 ;  /* 0x0002c02972007388 */ /* 0x000fe80000000400 */
[----:B------:R-:W-:Y:S04]  /*21d0*/  STS.U16 [R113+0x300], R62 ;  /* 0x0003003e71007388 */ /* 0x000fe80000000400 */
[----:B------:R-:W-:Y:S04]  /*21e0*/  STS.U16 [R112+0x340], R61 ;  /* 0x0003403d70007388 */ /* 0x000fe80000000400 */
[----:B------:R1:W-:Y:S04]  /*21f0*/  STS.U16 [R111+0x380], R64 ;  /* 0x000380406f007388 */ /* 0x0003e80000000400 */
[----:B------:R-:W-:Y:S01]  /*2200*/  STS.U16 [R110+0x3c0], R63 ;  /* 0x0003c03f6e007388 */ /* 0x000fe20000000400 */
[----:B------:R-:W-:-:S06]  /*2210*/  NOP ;  /* 0x0000000000007918 */ /* 0x000fcc0000000000 */
[----:B------:R-:W-:Y:S04]  /*2220*/  LDS.U16 R57, [R107] ;  /* 0x000000006b397984 */ /* 0x000fe80000000400 */
[----:B------:R-:W2:Y:S04]  /*2230*/  LDS.U16 R4, [R107+0x2] ;  /* 0x000002006b047984 */ /* 0x000ea80000000400 */
[----:B------:R-:W3:Y:S04]  /*2240*/  LDS.U16 R5, [R107+0x4] ;  /* 0x000004006b057984 */ /* 0x000ee80000000400 */
[----:B------:R-:W4:Y:S04]  /*2250*/  LDS.U16 R58, [R107+0x6] ;  /* 0x000006006b3a7984 */ /* 0x000f280000000400 */
[----:B------:R-:W2:Y:S04]  /*2260*/  LDS.U16 R45, [R107+0x8] ;  /* 0x000008006b2d7984 */ /* 0x000ea80000000400 */
[----:B------:R-:W-:Y:S04]  /*2270*/  LDS.U16 R47, [R107+0xa] ;  /* 0x00000a006b2f7984 */ /* 0x000fe80000000400 */
[----:B------:R-:W-:Y:S04]  /*2280*/  LDS.U16 R48, [R107+0xc] ;  /* 0x00000c006b307984 */ /* 0x000fe80000000400 */
[----:B------:R-:W1:Y:S04]  /*2290*/  LDS.U16 R52, [R107+0xe] ;  /* 0x00000e006b347984 */ /* 0x000e680000000400 */
[----:B------:R-:W-:Y:S04]  /*22a0*/  LDS.U16 R54, [R107+0x10] ;  /* 0x000010006b367984 */ /* 0x000fe80000000400 */
[----:B------:R-:W-:Y:S04]  /*22b0*/  LDS.U16 R56, [R107+0x12] ;  /* 0x000012006b387984 */ /* 0x000fe80000000400 */
[----:B------:R-:W1:Y:S04]  /*22c0*/  LDS.U16 R59, [R107+0x14] ;  /* 0x000014006b3b7984 */ /* 0x000e680000000400 */
[----:B------:R-:W1:Y:S04]  /*22d0*/  LDS.U16 R61, [R107+0x16] ;  /* 0x000016006b3d7984 */ /* 0x000e680000000400 */
[----:B------:R-:W1:Y:S04]  /*22e0*/  LDS.U16 R62, [R107+0x18] ;  /* 0x000018006b3e7984 */ /* 0x000e680000000400 */
[----:B------:R-:W1:Y:S04]  /*22f0*/  LDS.U16 R63, [R107+0x1a] ;  /* 0x00001a006b3f7984 */ /* 0x000e680000000400 */
[----:B------:R-:W2:Y:S04]  /*2300*/  LDS.U16 R65, [R107+0x1c] ;  /* 0x00001c006b417984 */ /* 0x000ea80000000400 */
[----:B------:R-:W2:Y:S04]  /*2310*/  LDS.U16 R68, [R107+0x1e] ;  /* 0x00001e006b447984 */ /* 0x000ea80000000400 */
[----:B------:R-:W-:Y:S01]  /*2320*/  BAR.SYNC.DEFER_BLOCKING 0x0 ;  /* 0x0000000000007b1d */ /* 0x000fe20000010000 */
[----:B0-----:R-:W-:-:S02]  /*2330*/  PRMT R40, RZ, 0x7610, R40 ;  /* 0x00007610ff287816 */ /* 0x001fc40000000028 */
[----:B------:R-:W-:-:S03]  /*2340*/  PRMT R39, RZ, 0x7610, R39 ;  /* 0x00007610ff277816 */ /* 0x000fc60000000027 */
[----:B------:R0:W5:Y:S01]  /*2350*/  @!P0 LDG.E.U16 R66, [R2.64] ;  /* 0x0000000602428981 */ /* 0x000162000c1e1500 */
[----:B------:R-:W-:-:S03]  /*2360*/  ISETP.GE.AND P0, PT, R8, R23, PT ;  /* 0x000000170800720c */ /* 0x000fc60003f06270 */
[----:B------:R0:W5:Y:S01]  /*2370*/  @!P1 LDG.E.U16 R39, [R6.64+-0xfc0] ;  /* 0xfff0400606279981 */ /* 0x000162000c1e1500 */
[----:B------:R-:W-:Y:S02]  /*2380*/  ISETP.GE.AND P1, PT, R9, R23, PT ;  /* 0x000000170900720c */ /* 0x000fe40003f26270 */
[----:B-1----:R-:W-:Y:S01]  /*2390*/  PRMT R64, RZ, 0x7610, R64 ;  /* 0x00007610ff407816 */ /* 0x002fe20000000040 */
[----:B------:R1:W5:Y:S01]  /*23a0*/  @!P2 LDG.E.U16 R79, [R6.64+-0xd40] ;  /* 0xfff2c006064fa981 */ /* 0x000362000c1e1500 */
[----:B------:R-:W-:-:S03]  /*23b0*/  PRMT R41, RZ, 0x7610, R41 ;  /* 0x00007610ff297816 */ /* 0x000fc60000000029 */
[----:B------:R1:W5:Y:S04]  /*23c0*/  @!P3 LDG.E.U16 R82, [R6.64+-0xd00] ;  /* 0xfff300060652b981 */ /* 0x000368000c1e1500 */
[----:B------:R1:W5:Y:S01]  /*23d0*/  @!P0 LDG.E.U16 R40, [R6.64+-0xf80] ;  /* 0xfff0800606288981 */ /* 0x000362000c1e1500 */
[----:B------:R-:W-:-:S03]  /*23e0*/  ISETP.GE.AND P0, PT, R10, R23, PT ;  /* 0x000000170a00720c */ /* 0x000fc60003f06270 */
[----:B------:R1:W5:Y:S01]  /*23f0*/  @!P1 LDG.E.U16 R41, [R6.64+-0xf40] ;  /* 0xfff0c00606299981 */ /* 0x000362000c1e1500 */
[----:B------:R-:W-:-:S03]  /*2400*/  ISETP.GE.AND P1, PT, R11, R23, PT ;  /* 0x000000170b00720c */ /* 0x000fc60003f26270 */
[----:B------:R1:W5:Y:S04]  /*2410*/  @!P4 LDG.E.U16 R81, [R6.64+-0xcc0] ;  /* 0xfff340060651c981 */ /* 0x000368000c1e1500 */
[----:B------:R1:W5:Y:S04]  /*2420*/  @!P5 LDG.E.U16 R84, [R6.64+-0xc80] ;  /* 0xfff380060654d981 */ /* 0x000368000c1e1500 */
[----:B------:R1:W5:Y:S01]  /*2430*/  @!P0 LDG.E.U16 R64, [R6.64+-0xf00] ;  /* 0xfff1000606408981 */ /* 0x000362000c1e1500 */
[----:B------:R-:W-:-:S03]  /*2440*/  ISETP.GE.AND P0, PT, R12, R23, PT ;  /* 0x000000170c00720c */ /* 0x000fc60003f06270 */
[----:B------:R1:W5:Y:S01]  /*2450*/  @!P1 LDG.E.U16 R67, [R6.64+-0xec0] ;  /* 0xfff1400606439981 */ /* 0x000362000c1e1500 */
[----:B------:R-:W-:-:S03]  /*2460*/  ISETP.GE.AND P1, PT, R13, R23, PT ;  /* 0x000000170d00720c */ /* 0x000fc60003f26270 */
[----:B------:R1:W5:Y:S06]  /*2470*/  @!P6 LDG.E.U16 R85, [R6.64+-0xc40] ;  /* 0xfff3c0060655e981 */ /* 0x00036c000c1e1500 */
[----:B------:R1:W5:Y:S01]  /*2480*/  @!P0 LDG.E.U16 R76, [R6.64+-0xe80] ;  /* 0xfff18006064c8981 */ /* 0x000362000c1e1500 */
[----:B------:R-:W-:-:S03]  /*2490*/  ISETP.GE.AND P0, PT, R14, R23, PT ;  /* 0x000000170e00720c */ /* 0x000fc60003f06270 */
[----:B------:R1:W5:Y:S01]  /*24a0*/  @!P1 LDG.E.U16 R75, [R6.64+-0xe40] ;  /* 0xfff1c006064b9981 */ /* 0x000362000c1e1500 */
[----:B------:R-:W-:-:S09]  /*24b0*/  ISETP.NE.AND P1, PT, R77, RZ, PT ;  /* 0x000000ff4d00720c */ /* 0x000fd20003f25270 */
[----:B------:R1:W5:Y:S01]  /*24c0*/  @!P0 LDG.E.U16 R78, [R6.64+-0xe00] ;  /* 0xfff20006064e8981 */ /* 0x000362000c1e1500 */
[----:B------:R-:W-:Y:S02]  /*24d0*/  ISETP.GE.AND P0, PT, R15, R23, PT ;  /* 0x000000170f00720c */ /* 0x000fe40003f06270 */
[----:B------:R-:W-:Y:S01]  /*24e0*/  PRMT R77, RZ, 0x7610, R77 ;  /* 0x00007610ff4d7816 */ /* 0x000fe2000000004d */
[----:B------:R1:W5:Y:S10]  /*24f0*/  @!P1 LDG.E.U16 R80, [R6.64+-0xd80] ;  /* 0xfff2800606509981 */ /* 0x000374000c1e1500 */
[----:B------:R1:W5:Y:S01]  /*2500*/  @!P0 LDG.E.U16 R77, [R6.64+-0xdc0] ;  /* 0xfff24006064d8981 */ /* 0x000362000c1e1500 */
[----:B--2---:R-:W-:-:S02]  /*2510*/  HADD2.F32 R4, -RZ, R4.H0_H0 ;  /* 0x20000004ff047230 */ /* 0x004fc40000004100 */
[----:B---3--:R-:W-:Y:S02]  /*2520*/  HADD2.F32 R5, -RZ, R5.H0_H0 ;  /* 0x20000005ff057230 */ /* 0x008fe40000004100 */
[----:B------:R-:W-:Y:S01]  /*2530*/  HADD2.F32 R57, -RZ, R57.H0_H0 ;  /* 0x20000039ff397230 */ /* 0x000fe20000004100 */
[----:B0-----:R-:W-:Y:S02]  /*2540*/  FMUL.FTZ R3, R4, -1.4426950216293334961 ;  /* 0xbfb8aa3b04037820 */ /* 0x001fe40000410000 */
[----:B------:R-:W-:Y:S01]  /*2550*/  FMUL.FTZ R94, R5, -1.4426950216293334961 ;  /* 0xbfb8aa3b055e7820 */ /* 0x000fe20000410000 */
[----:B----4-:R-:W-:Y:S01]  /*2560*/  HADD2.F32 R58, -RZ, R58.H0_H0 ;  /* 0x2000003aff3a7230 */ /* 0x010fe20000004100 */
[----:B------:R-:W0:Y:S01]  /*2570*/  MUFU.EX2 R86, R3 ;  /* 0x0000000300567308 */ /* 0x000e220000000800 */
[----:B------:R-:W-:Y:S01]  /*2580*/  FMUL.FTZ R2, R57, -1.4426950216293334961 ;  /* 0xbfb8aa3b39027820 */ /* 0x000fe20000410000 */
[----:B------:R-:W-:Y:S02]  /*2590*/  HADD2.F32 R45, -RZ, R45.H0_H0 ;  /* 0x2000002dff2d7230 */ /* 0x000fe40000004100 */
[----:B-1----:R-:W-:Y:S01]  /*25a0*/  FMUL.FTZ R6, R58, -1.4426950216293334961 ;  /* 0xbfb8aa3b3a067820 */ /* 0x002fe20000410000 */
[----:B------:R-:W-:-:S03]  /*25b0*/  HADD2.F32 R52, -RZ, R52.H0_H0 ;  /* 0x20000034ff347230 */ /* 0x000fc60000004100 */
[----:B------:R-:W-:Y:S01]  /*25c0*/  MUFU.EX2 R94, R94 ;  /* 0x0000005e005e7308 */ /* 0x000fe20000000800 */
[----:B------:R-:W-:Y:S01]  /*25d0*/  FMUL.FTZ R7, R45, -1.4426950216293334961 ;  /* 0xbfb8aa3b2d077820 */ /* 0x000fe20000410000 */
[----:B------:R-:W-:-:S06]  /*25e0*/  HADD2.F32 R59, -RZ, R59.H0_H0 ;  /* 0x2000003bff3b7230 */ /* 0x000fcc0000004100 */
[----:B------:R-:W1:Y:S01]  /*25f0*/  MUFU.EX2 R83, R2 ;  /* 0x0000000200537308 */ /* 0x000e620000000800 */
[----:B------:R-:W-:-:S07]  /*2600*/  HADD2.F32 R61, -RZ, R61.H0_H0 ;  /* 0x2000003dff3d7230 */ /* 0x000fce0000004100 */
[----:B------:R2:W3:Y:S08]  /*2610*/  MUFU.EX2 R95, R6 ;  /* 0x00000006005f7308 */ /* 0x0004f00000000800 */
[----:B------:R4:W-:Y:S01]  /*2620*/  MUFU.EX2 R120, R7 ;  /* 0x0000000700787308 */ /* 0x0009e20000000800 */
[----:B--2---:R-:W-:Y:S02]  /*2630*/  FMUL.FTZ R6, R52, -1.4426950216293334961 ;  /* 0xbfb8aa3b34067820 */ /* 0x004fe40000410000 */
[----:B----4-:R-:W-:-:S05]  /*2640*/  FMUL.FTZ R7, R59, -1.4426950216293334961 ;  /* 0xbfb8aa3b3b077820 */ /* 0x010fca0000410000 */
[----:B------:R2:W-:Y:S01]  /*2650*/  MUFU.EX2 R143, R6 ;  /* 0x00000006008f7308 */ /* 0x0005e20000000800 */
[----:B------:R-:W-:-:S07]  /*2660*/  HADD2.F32 R47, -RZ, R47.H0_H0 ;  /* 0x2000002fff2f7230 */ /* 0x000fce0000004100 */
[----:B------:R0:W-:Y:S01]  /*2670*/  MUFU.EX2 R146, R7 ;  /* 0x0000000700927308 */ /* 0x0001e20000000800 */
[----:B--2---:R-:W-:Y:S02]  /*2680*/  FMUL.FTZ R6, R61, -1.4426950216293334961 ;  /* 0xbfb8aa3b3d067820 */ /* 0x004fe40000410000 */
[----:B0-----:R-:W-:-:S05]  /*2690*/  FADD.FTZ R7, R86, 1 ;  /* 0x3f80000056077421 */ /* 0x001fca0000010000 */
[----:B------:R1:W-:Y:S01]  /*26a0*/  MUFU.EX2 R148, R6 ;  /* 0x0000000600947308 */ /* 0x0003e20000000800 */
[----:B------:R-:W-:Y:S01]  /*26b0*/  FMUL.FTZ R2, R47, -1.4426950216293334961 ;  /* 0xbfb8aa3b2f027820 */ /* 0x000fe20000410000 */
[----:B------:R-:W-:-:S06]  /*26c0*/  HADD2.F32 R54, -RZ, R54.H0_H0 ;  /* 0x20000036ff367230 */ /* 0x000fcc0000004100 */
[----:B------:R-:W-:Y:S01]  /*26d0*/  MUFU.RCP R7, R7 ;  /* 0x0000000700077308 */ /* 0x000fe20000001000 */
[----:B-1----:R-:W-:Y:S01]  /*26e0*/  FADD.FTZ R6, R83, 1 ;  /* 0x3f80000053067421 */ /* 0x002fe20000010000 */
[----:B------:R-:W-:Y:S01]  /*26f0*/  HADD2.F32 R56, -RZ, R56.H0_H0 ;  /* 0x20000038ff387230 */ /* 0x000fe20000004100 */
[----:B---3--:R-:W-:-:S05]  /*2700*/  FADD.FTZ R83, R95, 1 ;  /* 0x3f8000005f537421 */ /* 0x008fca0000010000 */
[----:B------:R-:W-:Y:S01]  /*2710*/  MUFU.RCP R6, R6 ;  /* 0x0000000600067308 */ /* 0x000fe20000001000 */
[----:B------:R-:W-:-:S07]  /*2720*/  FMUL.FTZ R144, R54, -1.4426950216293334961 ;  /* 0xbfb8aa3b36907820 */ /* 0x000fce0000410000 */
[----:B------:R0:W-:Y:S01]  /*2730*/  MUFU.EX2 R121, R2 ;  /* 0x0000000200797308 */ /* 0x0001e20000000800 */
[----:B------:R-:W-:Y:S02]  /*2740*/  HADD2.F32 R62, -RZ, R62.H0_H0 ;  /* 0x2000003eff3e7230 */ /* 0x000fe40000004100 */
[----:B------:R-:W-:Y:S02]  /*2750*/  HADD2.F32 R60, -RZ, R60.H0_H0 ;  /* 0x2000003cff3c7230 */ /* 0x000fe40000004100 */
[----:B------:R-:W-:-:S03]  /*2760*/  HADD2.F32 R50, -RZ, R50.H0_H0 ;  /* 0x20000032ff327230 */ /* 0x000fc60000004100 */
[----:B------:R-:W-:Y:S01]  /*2770*/  MUFU.RCP R83, R83 ;  /* 0x0000005300537308 */ /* 0x000fe20000001000 */
[----:B0-----:R-:W-:Y:S01]  /*2780*/  FMUL.FTZ R2, R56, -1.4426950216293334961 ;  /* 0xbfb8aa3b38027820 */ /* 0x001fe20000410000 */
[----:B------:R-:W-:Y:S01]  /*2790*/  HADD2.F32 R48, -RZ, R48.H0_H0 ;  /* 0x20000030ff307230 */ /* 0x000fe20000004100 */
[----:B------:R-:W-:-:S05]  /*27a0*/  FMUL.FTZ R147, R62, -1.4426950216293334961 ;  /* 0xbfb8aa3b3e937820 */ /* 0x000fca0000410000 */
[----:B------:R-:W0:Y:S01]  /*27b0*/  MUFU.EX2 R144, R144 ;  /* 0x0000009000907308 */ /* 0x000e220000000800 */
[----:B------:R-:W-:Y:S01]  /*27c0*/  FMUL.FTZ R3, R48, -1.4426950216293334961 ;  /* 0xbfb8aa3b30037820 */ /* 0x000fe20000410000 */
[----:B------:R-:W-:-:S06]  /*27d0*/  HADD2.F32 R49, -RZ, R49.H0_H0 ;  /* 0x20000031ff317230 */ /* 0x000fcc0000004100 */
[----:B------:R-:W1:Y:S01]  /*27e0*/  MUFU.EX2 R145, R2 ;  /* 0x0000000200917308 */ /* 0x000e620000000800 */
[----:B------:R-:W-:Y:S02]  /*27f0*/  HADD2.F32 R71, -RZ, R71.H0_H0 ;  /* 0x20000047ff477230 */ /* 0x000fe40000004100 */
[----:B------:R-:W-:-:S05]  /*2800*/  HADD2.F32 R63, -RZ, R63.H0_H0 ;  /* 0x2000003fff3f7230 */ /* 0x000fca0000004100 */
[----:B------:R-:W2:Y:S01]  /*2810*/  MUFU.EX2 R149, R147 ;  /* 0x0000009300957308 */ /* 0x000ea20000000800 */
[----:B------:R-:W-:Y:S01]  /*2820*/  HADD2.F32 R65, -RZ, R65.H0_H0 ;  /* 0x20000041ff417230 */ /* 0x000fe20000004100 */
[----:B------:R-:W-:-:S06]  /*2830*/  FMUL.FTZ R150, R63, -1.4426950216293334961 ;  /* 0xbfb8aa3b3f967820 */ /* 0x000fcc0000410000 */
[----:B------:R3:W4:Y:S01]  /*2840*/  MUFU.EX2 R142, R3 ;  /* 0x00000003008e7308 */ /* 0x0007220000000800 */
[----:B0-----:R-:W-:Y:S02]  /*2850*/  FADD.FTZ R144, R144, 1 ;  /* 0x3f80000090907421 */ /* 0x001fe40000010000 */
[----:B-1----:R-:W-:Y:S02]  /*2860*/  FADD.FTZ R145, R145, 1 ;  /* 0x3f80000091917421 */ /* 0x002fe40000010000 */
[----:B------:R-:W-:Y:S02]  /*2870*/  FADD.FTZ R146, R146, 1 ;  /* 0x3f80000092927421 */ /* 0x000fe40000010000 */
[----:B---3--:R-:W-:Y:S01]  /*2880*/  FMUL.FTZ R3, R65, -1.4426950216293334961 ;  /* 0xbfb8aa3b41037820 */ /* 0x008fe20000410000 */
[----:B------:R-:W-:Y:S01]  /*2890*/  MUFU.EX2 R150, R150 ;  /* 0x0000009600967308 */ /* 0x000fe20000000800 */
[----:B------:R-:W-:Y:S01]  /*28a0*/  HADD2.F32 R73, -RZ, R73.H0_H0 ;  /* 0x20000049ff497230 */ /* 0x000fe20000004100 */
[----:B-----5:R-:W-:Y:S04]  /*28b0*/  STS.U16 [R127], R66 ;  /* 0x000000427f007388 */ /* 0x020fe80000000400 */
        /* <DEDUP_REMOVED lines=14> */
[----:B------:R1:W-:Y:S01]  /*29a0*/  STS.U16 [R110+0x3c0], R85 ;  /* 0x0003c0556e007388 */ /* 0x0003e20000000400 */
[----:B------:R-:W-:-:S06]  /*29b0*/  NOP ;  /* 0x0000000000007918 */ /* 0x000fcc0000000000 */
[----:B------:R-:W3:Y:S04]  /*29c0*/  LDS.U16 R41, [R107+0x4] ;  /* 0x000004006b297984 */ /* 0x000ee80000000400 */
[----:B------:R-:W5:Y:S04]  /*29d0*/  LDS.U16 R39, [R107] ;  /* 0x000000006b277984 */ /* 0x000f680000000400 */
[----:B------:R-:W5:Y:S04]  /*29e0*/  LDS.U16 R40, [R107+0x2] ;  /* 0x000002006b287984 */ /* 0x000f680000000400 */
[----:B------:R-:W5:Y:S01]  /*29f0*/  LDS.U16 R64, [R107+0x6] ;  /* 0x000006006b407984 */ /* 0x000f620000000400 */
[----:B0-----:R-:W-:-:S03]  /*2a00*/  FADD.FTZ R80, R94, 1 ;  /* 0x3f8000005e507421 */ /* 0x001fc60000010000 */
[----:B------:R-:W0:Y:S03]  /*2a10*/  LDS.U16 R66, [R107+0x8] ;  /* 0x000008006b427984 */ /* 0x000e260000000400 */
[----:B------:R-:W4:Y:S01]  /*2a20*/  MUFU.RCP R80, R80 ;  /* 0x0000005000507308 */ /* 0x000f220000001000 */
[----:B------:R-:W0:Y:S01]  /*2a30*/  LDS.U16 R67, [R107+0xa] ;  /* 0x00000a006b437984 */ /* 0x000e220000000400 */
[----:B------:R-:W-:Y:S02]  /*2a40*/  FADD.FTZ R75, -R7, 1 ;  /* 0x3f800000074b7421 */ /* 0x000fe40000010100 */
[----:B------:R-:W-:Y:S01]  /*2a50*/  FADD.FTZ R76, R120, 1 ;  /* 0x3f800000784c7421 */ /* 0x000fe20000010000 */
[----:B------:R-:W0:Y:S01]  /*2a60*/  LDS.U16 R79, [R107+0xc] ;  /* 0x00000c006b4f7984 */ /* 0x000e220000000400 */
[----:B-1----:R-:W-:Y:S02]  /*2a70*/  FFMA.FTZ R85, R4, R75, 1 ;  /* 0x3f80000004557423 */ /* 0x002fe4000001004b */
[----:B------:R-:W-:Y:S01]  /*2a80*/  FADD.FTZ R82, -R6, 1 ;  /* 0x3f80000006527421 */ /* 0x000fe20000010100 */
[----:B------:R-:W1:Y:S01]  /*2a90*/  LDS.U16 R94, [R107+0xe] ;  /* 0x00000e006b5e7984 */ /* 0x000e620000000400 */
[----:B------:R-:W-:Y:S01]  /*2aa0*/  FADD.FTZ R78, R121, 1 ;  /* 0x3f800000794e7421 */ /* 0x000fe20000010000 */
[----:B------:R-:W-:Y:S01]  /*2ab0*/  MUFU.EX2 R3, R3 ;  /* 0x0000000300037308 */ /* 0x000fe20000000800 */
[----:B--2---:R-:W-:Y:S01]  /*2ac0*/  FADD.FTZ R153, R149, 1 ;  /* 0x3f80000095997421 */ /* 0x004fe20000010000 */
[----:B------:R-:W-:Y:S01]  /*2ad0*/  HADD2.F32 R72, -RZ, R72.H0_H0 ;  /* 0x20000048ff487230 */ /* 0x000fe20000004100 */
[----:B----4-:R-:W-:Y:S01]  /*2ae0*/  FADD.FTZ R77, R142, 1 ;  /* 0x3f8000008e4d7421 */ /* 0x010fe20000010000 */
[----:B------:R-:W-:Y:S01]  /*2af0*/  LDS.U16 R149, [R107+0x18] ;  /* 0x000018006b957984 */ /* 0x000fe20000000400 */
[----:B------:R-:W-:-:S03]  /*2b00*/  FADD.FTZ R86, -R80, 1 ;  /* 0x3f80000050567421 */ /* 0x000fc60000010100 */
[----:B------:R2:W-:Y:S01]  /*2b10*/  MUFU.RCP R147, R145 ;  /* 0x0000009100937308 */ /* 0x0005e20000001000 */
[----:B------:R-:W-:Y:S01]  /*2b20*/  HADD2.F32 R68, -RZ, R68.H0_H0 ;  /* 0x20000044ff447230 */ /* 0x000fe20000004100 */
[----:B------:R-:W-:Y:S01]  /*2b30*/  FADD.FTZ R81, R143, 1 ;  /* 0x3f8000008f517421 */ /* 0x000fe20000010000 */
[----:B---3--:R-:W-:Y:S01]  /*2b40*/  HADD2.F32 R41, -RZ, R41.H0_H0 ;  /* 0x20000029ff297230 */ /* 0x008fe20000004100 */
[----:B------:R-:W-:Y:S01]  /*2b50*/  LDS.U16 R151, [R107+0x1c] ;  /* 0x00001c006b977984 */ /* 0x000fe20000000400 */
[----:B-----5:R-:W-:-:S03]  /*2b60*/  HADD2.F32 R39, -RZ, R39.H0_H0 ;  /* 0x20000027ff277230 */ /* 0x020fc60000004100 */
[----:B------:R-:W-:Y:S01]  /*2b70*/  FMUL.FTZ R95, R60, R41 ;  /* 0x000000293c5f7220 */ /* 0x000fe20000410000 */
[----:B------:R-:W-:Y:S01]  /*2b80*/  LDS.U16 R152, [R107+0x1e] ;  /* 0x00001e006b987984 */ /* 0x000fe20000000400 */
[----:B------:R-:W-:Y:S01]  /*2b90*/  FMUL.FTZ R75, R50, R39 ;  /* 0x00000027324b7220 */ /* 0x000fe20000410000 */
[----:B------:R-:W-:Y:S01]  /*2ba0*/  HADD2.F32 R40, -RZ, R40.H0_H0 ;  /* 0x20000028ff287230 */ /* 0x000fe20000004100 */
[----:B------:R-:W-:Y:S01]  /*2bb0*/  FFMA.FTZ R121, R5, R86, 1 ;  /* 0x3f80000005797423 */ /* 0x000fe20000010056 */
[----:B------:R-:W-:Y:S01]  /*2bc0*/  HADD2.F32 R64, -RZ, R64.H0_H0 ;  /* 0x20000040ff407230 */ /* 0x000fe20000004100 */
[----:B------:R-:W-:Y:S01]  /*2bd0*/  FFMA.FTZ R82, R57, R82, 1 ;  /* 0x3f80000039527423 */ /* 0x000fe20000010052 */
[----:B------:R-:W3:Y:S01]  /*2be0*/  MUFU.RCP R76, R76 ;  /* 0x0000004c004c7308 */ /* 0x000ee20000001000 */
[----:B------:R-:W-:Y:S01]  /*2bf0*/  FMUL.FTZ R75, R6, R75 ;  /* 0x0000004b064b7220 */ /* 0x000fe20000410000 */
[----:B0-----:R-:W-:Y:S01]  /*2c00*/  HADD2.F32 R66, -RZ, R66.H0_H0 ;  /* 0x20000042ff427230 */ /* 0x001fe20000004100 */
[----:B------:R-:W-:Y:S01]  /*2c10*/  FMUL.FTZ R86, R80, R95 ;  /* 0x0000005f50567220 */ /* 0x000fe20000410000 */
[----:B--2---:R-:W-:Y:S01]  /*2c20*/  LDS.U16 R145, [R107+0x14] ;  /* 0x000014006b917984 */ /* 0x004fe20000000400 */
[----:B------:R-:W-:-:S03]  /*2c30*/  FMUL.FTZ R84, R49, R40 ;  /* 0x0000002831547220 */ /* 0x000fc60000410000 */
[----:B------:R-:W0:Y:S01]  /*2c40*/  LDS.U16 R95, [R107+0x10] ;  /* 0x000010006b5f7984 */ /* 0x000e220000000400 */
[----:B------:R-:W-:Y:S02]  /*2c50*/  FMUL.FTZ R154, R75, R82 ;  /* 0x000000524b9a7220 */ /* 0x000fe40000410000 */
[----:B------:R-:W-:Y:S02]  /*2c60*/  FMUL.FTZ R82, R71, R64 ;  /* 0x0000004047527220 */ /* 0x000fe40000410000 */
[----:B------:R-:W-:Y:S02]  /*2c70*/  FADD.FTZ R75, -R83, 1 ;  /* 0x3f800000534b7421 */ /* 0x000fe40000010100 */
[----:B------:R-:W-:Y:S02]  /*2c80*/  FMUL.FTZ R84, R7, R84 ;  /* 0x0000005407547220 */ /* 0x000fe40000410000 */
[----:B------:R-:W-:Y:S02]  /*2c90*/  FMUL.FTZ R82, R83, R82 ;  /* 0x0000005253527220 */ /* 0x000fe40000410000 */
[----:B------:R-:W-:-:S02]  /*2ca0*/  FFMA.FTZ R75, R58, R75, 1 ;  /* 0x3f8000003a4b7423 */ /* 0x000fc4000001004b */
[----:B------:R-:W-:Y:S02]  /*2cb0*/  FMUL.FTZ R155, R84, R85 ;  /* 0x00000055549b7220 */ /* 0x000fe40000410000 */
[----:B------:R2:W-:Y:S01]  /*2cc0*/  MUFU.RCP R85, R144 ;  /* 0x0000009000557308 */ /* 0x0005e20000001000 */
[----:B------:R-:W-:Y:S02]  /*2cd0*/  FMUL.FTZ R157, R82, R75 ;  /* 0x0000004b529d7220 */ /* 0x000fe40000410000 */
[----:B------:R-:W-:Y:S02]  /*2ce0*/  FMUL.FTZ R86, R86, R121 ;  /* 0x0000007956567220 */ /* 0x000fe40000410000 */
[----:B---3--:R-:W-:-:S03]  /*2cf0*/  FADD.FTZ R84, -R76, 1 ;  /* 0x3f8000004c547421 */ /* 0x008fc60000010100 */
[----:B------:R3:W-:Y:S01]  /*2d00*/  MUFU.RCP R82, R146 ;  /* 0x0000009200527308 */ /* 0x0007e20000001000 */
[----:B--2---:R-:W2:Y:S01]  /*2d10*/  LDS.U16 R144, [R107+0x12] ;  /* 0x000012006b907984 */ /* 0x004ea20000000400 */
[----:B------:R-:W-:-:S06]  /*2d20*/  FMUL.FTZ R121, R73, R66 ;  /* 0x0000004249797220 */ /* 0x000fcc0000410000 */
[----:B------:R-:W4:Y:S01]  /*2d30*/  MUFU.RCP R78, R78 ;  /* 0x0000004e004e7308 */ /* 0x000f220000001000 */
[----:B---3--:R-:W3:Y:S01]  /*2d40*/  LDS.U16 R146, [R107+0x16] ;  /* 0x000016006b927984 */ /* 0x008ee20000000400 */
[----:B------:R-:W-:Y:S02]  /*2d50*/  FFMA.FTZ R84, R45, R84, 1 ;  /* 0x3f8000002d547423 */ /* 0x000fe40000010054 */
[----:B------:R-:W-:Y:S01]  /*2d60*/  FMUL.FTZ R121, R76, R121 ;  /* 0x000000794c797220 */ /* 0x000fe20000410000 */
[----:B------:R-:W-:-:S03]  /*2d70*/  HADD2.F32 R67, -RZ, R67.H0_H0 ;  /* 0x20000043ff437230 */ /* 0x000fc60000004100 */
[----:B------:R-:W5:Y:S01]  /*2d80*/  MUFU.RCP R77, R77 ;  /* 0x0000004d004d7308 */ /* 0x000f620000001000 */
[----:B------:R-:W-:Y:S02]  /*2d90*/  FMUL.FTZ R156, R121, R84 ;  /* 0x00000054799c7220 */ /* 0x000fe40000410000 */
[----:B------:R-:W-:Y:S02]  /*2da0*/  FADD.FTZ R84, R148, 1 ;  /* 0x3f80000094547421 */ /* 0x000fe40000010000 */
[----:B------:R-:W-:Y:S02]  /*2db0*/  FADD.FTZ R148, R150, 1 ;  /* 0x3f80000096947421 */ /* 0x000fe40000010000 */
[----:B------:R-:W-:Y:S02]  /*2dc0*/  FADD.FTZ R150, R3, 1 ;  /* 0x3f80000003967421 */ /* 0x000fe40000010000 */
[----:B------:R-:W2:Y:S01]  /*2dd0*/  LDS.U16 R3, [R107+0x1a] ;  /* 0x00001a006b037984 */ /* 0x000ea20000000400 */
[----:B----4-:R-:W-:Y:S01]  /*2de0*/  FADD.FTZ R120, -R78, 1 ;  /* 0x3f8000004e787421 */ /* 0x010fe20000010100 */
[----:B------:R-:W4:Y:S01]  /*2df0*/  MUFU.RCP R84, R84 ;  /* 0x0000005400547308 */ /* 0x000f220000001000 */
[----:B------:R-:W-:-:S02]  /*2e00*/  FMUL.FTZ R143, R72, R67 ;  /* 0x00000043488f7220 */ /* 0x000fc40000410000 */
[----:B------:R-:W-:Y:S01]  /*2e10*/  FMUL.FTZ R2, R68, -1.4426950216293334961 ;  /* 0xbfb8aa3b44027820 */ /* 0x000fe20000410000 */
[----:B------:R-:W-:Y:S01]  /*2e20*/  HADD2.F32 R75, -RZ, R74.H0_H0 ;  /* 0x2000004aff4b7230 */ /* 0x000fe20000004100 */
[----:B------:R-:W-:Y:S01]  /*2e30*/  FFMA.FTZ R120, R47, R120, 1 ;  /* 0x3f8000002f787423 */ /* 0x000fe20000010078 */
[----:B------:R-:W-:Y:S02]  /*2e40*/  HADD2.F32 R74, -RZ, R79.H0_H0 ;  /* 0x2000004fff4a7230 */ /* 0x000fe40000004100 */
[----:B------:R-:W3:Y:S01]  /*2e50*/  MUFU.RCP R81, R81 ;  /* 0x0000005100517308 */ /* 0x000ee20000001000 */
[----:B------:R-:W-:Y:S01]  /*2e60*/  FMUL.FTZ R143, R78, R143 ;  /* 0x0000008f4e8f7220 */ /* 0x000fe20000410000 */
[----:B------:R-:W-:Y:S02]  /*2e70*/  HADD2.F32 R79, -RZ, R70.H0_H0 ;  /* 0x20000046ff4f7230 */ /* 0x000fe40000004100 */
[----:B-1----:R-:W-:Y:S01]  /*2e80*/  HADD2.F32 R70, -RZ, R94.H0_H0 ;  /* 0x2000005eff467230 */ /* 0x002fe20000004100 */
[----:B------:R-:W-:Y:S01]  /*2e90*/  FMUL.FTZ R159, R143, R120 ;  /* 0x000000788f9f7220 */ /* 0x000fe20000410000 */
[----:B------:R-:W-:-:S02]  /*2ea0*/  HADD2.F32 R94, -RZ, R69.H0_H0 ;  /* 0x20000045ff5e7230 */ /* 0x000fc40000004100 */
[----:B------:R-:W1:Y:S01]  /*2eb0*/  MUFU.EX2 R2, R2 ;  /* 0x0000000200027308 */ /* 0x000e620000000800 */
[----:B-----5:R-:W-:Y:S01]  /*2ec0*/  FADD.FTZ R121, -R77, 1 ;  /* 0x3f8000004d797421 */ /* 0x020fe20000010100 */
[----:B0-----:R-:W-:Y:S01]  /*2ed0*/  HADD2.F32 R69, -RZ, R95.H0_H0 ;  /* 0x2000005fff457230 */ /* 0x001fe20000004100 */
[----:B------:R-:W-:Y:S02]  /*2ee0*/  FMUL.FTZ R120, R75, R74 ;  /* 0x0000004a4b787220 */ /* 0x000fe40000410000 */
[----:B------:R-:W-:Y:S02]  /*2ef0*/  FFMA.FTZ R121, R48, R121, 1 ;  /* 0x3f80000030797423 */ /* 0x000fe40000010079 */
[----:B------:R-:W-:Y:S01]  /*2f00*/  FMUL.FTZ R120, R77, R120 ;  /* 0x000000784d787220 */ /* 0x000fe20000410000 */
[----:B------:R-:W0:Y:S01]  /*2f10*/  MUFU.RCP R153, R153 ;  /* 0x0000009900997308 */ /* 0x000e220000001000 */
[----:B------:R-:W-:Y:S02]  /*2f20*/  FADD.FTZ R95, -R85, 1 ;  /* 0x3f800000555f7421 */ /* 0x000fe40000010100 */
[----:B------:R-:W-:Y:S01]  /*2f30*/  FMUL.FTZ R142, R94, R69 ;  /* 0x000000455e8e7220 */ /* 0x000fe20000410000 */
[----:B------:R-:W-:Y:S01]  /*2f40*/  HADD2.F32 R143, -RZ, R46.H0_H0 ;  /* 0x2000002eff8f7230 */ /* 0x000fe20000004100 */
[----:B------:R-:W-:-:S02]  /*2f50*/  FMUL.FTZ R158, R120, R121 ;  /* 0x00000079789e7220 */ /* 0x000fc40000410000 */
[----:B----4-:R-:W-:Y:S02]  /*2f60*/  FADD.FTZ R46, -R84, 1 ;  /* 0x3f800000542e7421 */ /* 0x010fe40000010100 */
[----:B---3--:R-:W-:Y:S02]  /*2f70*/  FADD.FTZ R121, -R81, 1 ;  /* 0x3f80000051797421 */ /* 0x008fe40000010100 */
[----:B------:R-:W-:Y:S02]  /*2f80*/  FMUL.FTZ R120, R79, R70 ;  /* 0x000000464f787220 */ /* 0x000fe40000410000 */
[----:B------:R-:W-:Y:S02]  /*2f90*/  FFMA.FTZ R95, R54, R95, 1 ;  /* 0x3f800000365f7423 */ /* 0x000fe4000001005f */
[----:B------:R-:W-:Y:S02]  /*2fa0*/  FMUL.FTZ R142, R85, R142 ;  /* 0x0000008e558e7220 */ /* 0x000fe40000410000 */
[----:B------:R-:W-:Y:S01]  /*2fb0*/  FFMA.FTZ R164, R61, R46, 1 ;  /* 0x3f8000003da47423 */ /* 0x000fe2000001002e */
[----:B--2---:R-:W-:Y:S01]  /*2fc0*/  HADD2.F32 R46, -RZ, R144.H0_H0 ;  /* 0x20000090ff2e7230 */ /* 0x004fe20000004100 */
[----:B------:R-:W-:Y:S01]  /*2fd0*/  FFMA.FTZ R121, R52, R121, 1 ;  /* 0x3f80000034797423 */ /* 0x000fe20000010079 */
[----:B------:R-:W-:Y:S01]  /*2fe0*/  HADD2.F32 R144, -RZ, R149.H0_H0 ;  /* 0x20000095ff907230 */ /* 0x000fe20000004100 */
[----:B------:R-:W-:-:S02]  /*2ff0*/  FMUL.FTZ R120, R81, R120 ;  /* 0x0000007851787220 */ /* 0x000fc40000410000 */
[----:B------:R-:W-:Y:S01]  /*3000*/  FMUL.FTZ R160, R142, R95 ;  /* 0x0000005f8ea07220 */ /* 0x000fe20000410000 */
[----:B------:R-:W-:Y:S01]  /*3010*/  HADD2.F32 R95, -RZ, R145.H0_H0 ;  /* 0x20000091ff5f7230 */ /* 0x000fe20000004100 */
[----:B-1----:R-:W-:Y:S01]  /*3020*/  FADD.FTZ R163, R2, 1 ;  /* 0x3f80000002a37421 */ /* 0x002fe20000010000 */
[----:B------:R-:W-:Y:S02]  /*3030*/  HADD2.F32 R142, -RZ, R51.H0_H0 ;  /* 0x20000033ff8e7230 */ /* 0x000fe40000004100 */
[----:B------:R-:W-:Y:S01]  /*3040*/  HADD2.F32 R145, -RZ, R146.H0_H0 ;  /* 0x20000092ff917230 */ /* 0x000fe20000004100 */
[----:B------:R-:W-:Y:S01]  /*3050*/  FMUL.FTZ R161, R120, R121 ;  /* 0x0000007978a17220 */ /* 0x000fe20000410000 */
[----:B------:R-:W1:Y:S01]  /*3060*/  MUFU.RCP R148, R148 ;  /* 0x0000009400947308 */ /* 0x000e620000001000 */
[----:B------:R-:W-:Y:S01]  /*3070*/  HADD2.F32 R121, -RZ, R55.H0_H0 ;  /* 0x20000037ff797230 */ /* 0x000fe20000004100 */
[----:B0-----:R-:W-:Y:S01]  /*3080*/  FADD.FTZ R55, -R153, 1 ;  /* 0x3f80000099377421 */ /* 0x001fe20000010100 */
[----:B------:R-:W-:Y:S01]  /*3090*/  HADD2.F32 R120, -RZ, R53.H0_H0 ;  /* 0x20000035ff787230 */ /* 0x000fe20000004100 */
[----:B------:R-:W-:-:S02]  /*30a0*/  FMUL.FTZ R146, R143, R144 ;  /* 0x000000908f927220 */ /* 0x000fc40000410000 */
[----:B------:R-:W-:Y:S02]  /*30b0*/  FADD.FTZ R2, -R82, 1 ;  /* 0x3f80000052027421 */ /* 0x000fe40000010100 */
[----:B------:R-:W0:Y:S01]  /*30c0*/  MUFU.RCP R150, R150 ;  /* 0x0000009600967308 */ /* 0x000e220000001000 */
[----:B------:R-:W-:Y:S02]  /*30d0*/  FMUL.FTZ R149, R142, R145 ;  /* 0x000000918e957220 */ /* 0x000fe40000410000 */
[----:B------:R-:W-:-:S05]  /*30e0*/  FMUL.FTZ R146, R153, R146 ;  /* 0x0000009299927220 */ /* 0x000fca0000410000 */
[----:B------:R2:W3:Y:S01]  /*30f0*/  MUFU.RCP R51, R163 ;  /* 0x000000a300337308 */ /* 0x0004e20000001000 */
[----:B------:R-:W-:Y:S02]  /*3100*/  FFMA.FTZ R162, R59, R2, 1 ;  /* 0x3f8000003ba27423 */ /* 0x000fe40000010002 */
[----:B------:R-:W-:Y:S02]  /*3110*/  FMUL.FTZ R149, R84, R149 ;  /* 0x0000009554957220 */ /* 0x000fe40000410000 */
[----:B------:R-:W-:Y:S02]  /*3120*/  FADD.FTZ R53, -R147, 1 ;  /* 0x3f80000093357421 */ /* 0x000fe40000010100 */
[----:B------:R-:W-:Y:S02]  /*3130*/  FMUL.FTZ R2, R121, R46 ;  /* 0x0000002e79027220 */ /* 0x000fe40000410000 */
[----:B--2---:R-:W-:Y:S02]  /*3140*/  FFMA.FTZ R163, R62, R55, 1 ;  /* 0x3f8000003ea37423 */ /* 0x004fe40000010037 */
[----:B------:R-:W-:-:S02]  /*3150*/  FMUL.FTZ R55, R120, R95 ;  /* 0x0000005f78377220 */ /* 0x000fc40000410000 */
[----:B------:R-:W-:Y:S01]  /*3160*/  FMUL.FTZ R163, R146, R163 ;  /* 0x000000a392a37220 */ /* 0x000fe20000410000 */
[----:B------:R-:W-:Y:S01]  /*3170*/  HADD2.F32 R146, -RZ, R151.H0_H0 ;  /* 0x20000097ff927230 */ /* 0x000fe20000004100 */
[----:B------:R-:W-:Y:S01]  /*3180*/  FMUL.FTZ R55, R82, R55 ;  /* 0x0000003752377220 */ /* 0x000fe20000410000 */
[----:B------:R-:W-:Y:S01]  /*3190*/  HADD2.F32 R44, -RZ, R44.H0_H0 ;  /* 0x2000002cff2c7230 */ /* 0x000fe20000004100 */
[----:B------:R-:W-:Y:S01]  /*31a0*/  FMUL.FTZ R164, R149, R164 ;  /* 0x000000a495a47220 */ /* 0x000fe20000410000 */
[----:B------:R-:W-:Y:S01]  /*31b0*/  HADD2.F32 R43, -RZ, R43.H0_H0 ;  /* 0x2000002bff2b7230 */ /* 0x000fe20000004100 */
[----:B------:R-:W-:Y:S01]  /*31c0*/  FFMA.FTZ R53, R56, R53, 1 ;  /* 0x3f80000038357423 */ /* 0x000fe20000010035 */
[----:B------:R-:W-:Y:S01]  /*31d0*/  HADD2.F32 R42, -RZ, R42.H0_H0 ;  /* 0x2000002aff2a7230 */ /* 0x000fe20000004100 */
[----:B------:R-:W-:Y:S01]  /*31e0*/  FMUL.FTZ R2, R147, R2 ;  /* 0x0000000293027220 */ /* 0x000fe20000410000 */
[----:B------:R-:W-:Y:S02]  /*31f0*/  HADD2.F32 R149, -RZ, R3.H0_H0 ;  /* 0x20000003ff957230 */ /* 0x000fe40000004100 */
[----:B------:R-:W-:Y:S01]  /*3200*/  HADD2.F32 R151, -RZ, R152.H0_H0 ;  /* 0x20000098ff977230 */ /* 0x000fe20000004100 */
[----:B------:R-:W-:Y:S01]  /*3210*/  FMUL.FTZ R55, R55, R162 ;  /* 0x000000a237377220 */ /* 0x000fe20000410000 */
[----:B------:R-:W-:Y:S01]  /*3220*/  F2FP.PACK_AB R162, R155, R154 ;  /* 0x0000009a9ba2723e */ /* 0x000fe200000000ff */
[----:B------:R-:W-:Y:S01]  /*3230*/  BAR.SYNC.DEFER_BLOCKING 0x0 ;  /* 0x0000000000007b1d */ /* 0x000fe20000010000 */
[----:B------:R-:W-:-:S02]  /*3240*/  FMUL.FTZ R53, R2, R53 ;  /* 0x0000003502357220 */ /* 0x000fc40000410000 */
[----:B-1----:R-:W-:Y:S02]  /*3250*/  FADD.FTZ R2, -R148, 1 ;  /* 0x3f80000094027421 */ /* 0x002fe40000010100 */
[----:B0-----:R-:W-:Y:S02]  /*3260*/  FADD.FTZ R154, -R150, 1 ;  /* 0x3f800000969a7421 */ /* 0x001fe40000010100 */
[----:B---3--:R-:W-:Y:S02]  /*3270*/  FADD.FTZ R165, -R51, 1 ;  /* 0x3f80000033a57421 */ /* 0x008fe40000010100 */
[----:B------:R-:W-:Y:S02]  /*3280*/  FMUL.FTZ R3, R44, R149 ;  /* 0x000000952c037220 */ /* 0x000fe40000410000 */
[----:B------:R-:W-:Y:S02]  /*3290*/  FMUL.FTZ R155, R43, R146 ;  /* 0x000000922b9b7220 */ /* 0x000fe40000410000 */
[----:B------:R-:W-:-:S02]  /*32a0*/  FMUL.FTZ R152, R42, R151 ;  /* 0x000000972a987220 */ /* 0x000fc40000410000 */
[----:B------:R-:W-:Y:S02]  /*32b0*/  FFMA.FTZ R2, R63, R2, 1 ;  /* 0x3f8000003f027423 */ /* 0x000fe40000010002 */
[----:B------:R-:W-:Y:S02]  /*32c0*/  FFMA.FTZ R154, R65, R154, 1 ;  /* 0x3f800000419a7423 */ /* 0x000fe4000001009a */
[----:B------:R-:W-:Y:S02]  /*32d0*/  FMUL.FTZ R3, R148, R3 ;  /* 0x0000000394037220 */ /* 0x000fe40000410000 */
[----:B------:R-:W-:Y:S02]  /*32e0*/  FMUL.FTZ R155, R150, R155 ;  /* 0x0000009b969b7220 */ /* 0x000fe40000410000 */
[----:B------:R-:W-:Y:S02]  /*32f0*/  FFMA.FTZ R165, R68, R165, 1 ;  /* 0x3f80000044a57423 */ /* 0x000fe400000100a5 */
[----:B------:R-:W-:Y:S01]  /*3300*/  FMUL.FTZ R152, R51, R152 ;  /* 0x0000009833987220 */ /* 0x000fe20000410000 */
[----:B------:R-:W-:Y:S01]  /*3310*/  F2FP.PACK_AB R86, R157, R86 ;  /* 0x000000569d56723e */ /* 0x000fe200000000ff */
[----:B------:R-:W-:Y:S01]  /*3320*/  FMUL.FTZ R2, R3, R2 ;  /* 0x0000000203027220 */ /* 0x000fe20000410000 */
[----:B------:R-:W-:Y:S01]  /*3330*/  F2FP.PACK_AB R156, R159, R156 ;  /* 0x0000009c9f9c723e */ /* 0x000fe200000000ff */
[----:B------:R-:W-:-:S02]  /*3340*/  FMUL.FTZ R154, R155, R154 ;  /* 0x0000009a9b9a7220 */ /* 0x000fc40000410000 */
[----:B------:R-:W-:Y:S01]  /*3350*/  FMUL.FTZ R165, R152, R165 ;  /* 0x000000a598a57220 */ /* 0x000fe20000410000 */
[----:B------:R-:W-:Y:S02]  /*3360*/  PRMT R3, R162, 0x7632, R3 ;  /* 0x00007632a2037816 */ /* 0x000fe40000000003 */
[----:B------:R-:W-:Y:S02]  /*3370*/  PRMT R152, R86, 0x7632, R152 ;  /* 0x0000763256987816 */ /* 0x000fe40000000098 */
[----:B------:R-:W-:Y:S02]  /*3380*/  PRMT R155, R156, 0x7632, R155 ;  /* 0x000076329c9b7816 */ /* 0x000fe4000000009b */
[----:B------:R-:W-:Y:S02]  /*3390*/  ISETP.NE.AND P1, PT, R135, RZ, PT ;  /* 0x000000ff8700720c */ /* 0x000fe40003f25270 */
[----:B------:R-:W-:Y:S02]  /*33a0*/  F2FP.PACK_AB R158, R161, R158 ;  /* 0x0000009ea19e723e */ /* 0x000fe400000000ff */
[----:B------:R-:W-:-:S02]  /*33b0*/  F2FP.PACK_AB R53, R53, R160 ;  /* 0x000000a03535723e */ /* 0x000fc400000000ff */
[----:B------:R-:W-:Y:S02]  /*33c0*/  F2FP.PACK_AB R55, R164, R55 ;  /* 0x00000037a437723e */ /* 0x000fe400000000ff */
[----:B------:R-:W-:Y:S02]  /*33d0*/  F2FP.PACK_AB R2, R2, R163 ;  /* 0x000000a30202723e */ /* 0x000fe400000000ff */
[----:B------:R-:W-:Y:S01]  /*33e0*/  F2FP.PACK_AB R154, R165, R154 ;  /* 0x0000009aa59a723e */ /* 0x000fe200000000ff */
[----:B------:R0:W-:Y:S01]  /*33f0*/  STS.U16 [R107+0x2], R3 ;  /* 0x000002036b007388 */ /* 0x0001e20000000400 */
[----:B------:R-:W-:-:S03]  /*3400*/  PRMT R157, R53, 0x7632, R157 ;  /* 0x00007632359d7816 */ /* 0x000fc6000000009d */
[----:B------:R1:W-:Y:S04]  /*3410*/  STS.U16 [R107+0x4], R86 ;  /* 0x000004566b007388 */ /* 0x0003e80000000400 */
[----:B------:R2:W-:Y:S01]  /*3420*/  STS.U16 [R107+0x6], R152 ;  /* 0x000006986b007388 */ /* 0x0005e20000000400 */
[----:B0-----:R-:W-:-:S03]  /*3430*/  PRMT R3, R158, 0x7632, R3 ;  /* 0x000076329e037816 */ /* 0x001fc60000000003 */
[----:B------:R0:W-:Y:S01]  /*3440*/  STS.U16 [R107+0xa], R155 ;  /* 0x00000a9b6b007388 */ /* 0x0001e20000000400 */
[----:B-1----:R-:W-:Y:S02]  /*3450*/  PRMT R86, R55, 0x7632, R86 ;  /* 0x0000763237567816 */ /* 0x002fe40000000056 */
[----:B--2---:R-:W-:Y:S02]  /*3460*/  PRMT R152, R2, 0x7632, R152 ;  /* 0x0000763202987816 */ /* 0x004fe40000000098 */
[----:B0-----:R-:W-:Y:S01]  /*3470*/  PRMT R155, R154, 0x7632, R155 ;  /* 0x000076329a9b7816 */ /* 0x001fe2000000009b */
[----:B------:R-:W-:Y:S04]  /*3480*/  STS.U16 [R107], R162 ;  /* 0x000000a26b007388 */ /* 0x000fe80000000400 */
[----:B------:R-:W-:Y:S04]  /*3490*/  STS.U16 [R107+0x8], R156 ;  /* 0x0000089c6b007388 */ /* 0x000fe80000000400 */
[----:B------:R-:W-:Y:S04]  /*34a0*/  STS.U16 [R107+0xc], R158 ;  /* 0x00000c9e6b007388 */ /* 0x000fe80000000400 */
[----:B------:R-:W-:Y:S04]  /*34b0*/  STS.U16 [R107+0xe], R3 ;  /* 0x00000e036b007388 */ /* 0x000fe80000000400 */
[----:B------:R-:W-:Y:S04]  /*34c0*/  STS.U16 [R107+0x10], R53 ;  /* 0x000010356b007388 */ /* 0x000fe80000000400 */
[----:B------:R-:W-:Y:S04]  /*34d0*/  STS.U16 [R107+0x12], R157 ;  /* 0x0000129d6b007388 */ /* 0x000fe80000000400 */
[----:B------:R-:W-:Y:S04]  /*34e0*/  STS.U16 [R107+0x14], R55 ;  /* 0x000014376b007388 */ /* 0x000fe80000000400 */
[----:B------:R0:W-:Y:S04]  /*34f0*/  STS.U16 [R107+0x16], R86 ;  /* 0x000016566b007388 */ /* 0x0001e80000000400 */
[----:B------:R1:W-:Y:S04]  /*3500*/  STS.U16 [R107+0x18], R2 ;  /* 0x000018026b007388 */ /* 0x0003e80000000400 */
        /* <DEDUP_REMOVED lines=21> */
[----:B------:R-:W-:Y:S01]  /*3660*/  BAR.SYNC.DEFER_BLOCKING 0x0 ;  /* 0x0000000000007b1d */ /* 0x000fe20000010000 */
[----:B0-----:R-:W-:-:S05]  /*3670*/  IMAD R86, R138, c[0x0][0x2e8], RZ ;  /* 0x0000ba008a567a24 */ /* 0x001fca00078e02ff */
[----:B------:R-:W0:Y:S01]  /*3680*/  LDS R185, [0x1080] ;  /* 0x00108000ffb97984 */ /* 0x000e220000000800 */
[----:B-1----:R-:W-:-:S04]  /*3690*/  IMAD.WIDE.U32 R2, R139, c[0x0][0x2e8], RZ ;  /* 0x0000ba008b027a25 */ /* 0x002fc800078e00ff */
[----:B------:R-:W-:-:S05]  /*36a0*/  IMAD R187, R139, c[0x0][0x2ec], R86 ;  /* 0x0000bb008bbb7a24 */ /* 0x000fca00078e0256 */
[----:B------:R-:W-:Y:S01]  /*36b0*/  IADD3 R3, R3, R187, RZ ;  /* 0x000000bb03037210 */ /* 0x000fe20007ffe0ff */
[----:B------:R-:W-:-:S04]  /*36c0*/  IMAD R86, R140, c[0x0][0x2f0], RZ ;  /* 0x0000bc008c567a24 */ /* 0x000fc800078e02ff */
[----:B------:R-:W-:Y:S01]  /*36d0*/  IMAD.WIDE.U32 R2, R141, c[0x0][0x2f0], R2 ;  /* 0x0000bc008d027a25 */ /* 0x000fe200078e0002 */
[----:B--2---:R-:W-:-:S03]  /*36e0*/  LEA R155, P0, R132, c[0x0][0x338], 0x1 ;  /* 0x0000ce00849b7a11 */ /* 0x004fc600078008ff */
[----:B------:R-:W-:Y:S01]  /*36f0*/  IMAD R154, R141, c[0x0][0x2f4], R86 ;  /* 0x0000bd008d9a7a24 */ /* 0x000fe200078e0256 */
[----:B------:R-:W-:Y:S02]  /*3700*/  IADD3 R86, P2, R88, R2, RZ ;  /* 0x0000000258567210 */ /* 0x000fe40007f5e0ff */
[----:B------:R-:W-:Y:S02]  /*3710*/  LEA.HI.X R152, R132, c[0x0][0x33c], R129, 0x1, P0 ;  /* 0x0000cf0084987a11 */ /* 0x000fe400000f0c81 */
[----:B------:R-:W-:Y:S02]  /*3720*/  IADD3.X R3, R87, R154, R3, P2, !PT ;  /* 0x0000009a57037210 */ /* 0x000fe400017fe403 */
[C---:B------:R-:W-:Y:S01]  /*3730*/  LEA R2, P5, R86.reuse, R155, 0x1 ;  /* 0x0000009b56027211 */ /* 0x040fe200078a08ff */
[----:B------:R-:W-:Y:S03]  /*3740*/  BSSY B0, `(.L_x_64) ;  /* 0x0000016000007945 */ /* 0x000fe60003800000 */
[----:B------:R-:W-:-:S02]  /*3750*/  LEA.HI.X R3, R86, R152, R3, 0x1, P5 ;  /* 0x0000009856037211 */ /* 0x000fc400028f0c03 */
[CC--:B0-----:R-:W-:Y:S02]  /*3760*/  ISETP.GE.AND P4, PT, R132.reuse, R185.reuse, PT ;  /* 0x000000b98400720c */ /* 0x0c1fe40003f86270 */
[----:B------:R-:W-:Y:S01]  /*3770*/  IADD3 R206, P5, R132, R212, RZ ;  /* 0x000000d484ce7210 */ /* 0x000fe20007fbe0ff */
[----:B------:R-:W-:Y:S01]  /*3780*/  FMUL.FTZ R152, R57, R6 ;  /* 0x0000000639987220 */ /* 0x000fe20000410000 */
[----:B------:R-:W-:Y:S01]  /*3790*/  ISETP.GE.AND P3, PT, R8, R185, PT ;  /* 0x000000b90800720c */ /* 0x000fe20003f66270 */
[----:B------:R-:W-:Y:S01]  /*37a0*/  FMUL.FTZ R154, R4, R7 ;  /* 0x00000007049a7220 */ /* 0x000fe20000410000 */
[-C--:B------:R-:W-:Y:S01]  /*37b0*/  ISETP.GE.AND P0, PT, R9, R185.reuse, PT ;  /* 0x000000b90900720c */ /* 0x080fe20003f06270 */
[----:B------:R-:W-:Y:S01]  /*37c0*/  FMUL.FTZ R155, R5, R80 ;  /* 0x00000050059b7220 */ /* 0x000fe20000410000 */
[----:B------:R-:W-:Y:S01]  /*37d0*/  ISETP.GE.AND P2, PT, R10, R185, PT ;  /* 0x000000b90a00720c */ /* 0x000fe20003f46270 */
[----:B------:R-:W-:Y:S01]  /*37e0*/  FMUL.FTZ R156, R58, R83 ;  /* 0x000000533a9c7220 */ /* 0x000fe20000410000 */
[----:B------:R-:W-:-:S03]  /*37f0*/  IADD3.X R207, R129, R213, RZ, P5, !PT ;  /* 0x000000d581cf7210 */ /* 0x000fc60002ffe4ff */
        /* <DEDUP_REMOVED lines=10> */
.L_x_65:
[----:B------:R-:W-:Y:S05]  /*38a0*/  BSYNC B0 ;  /* 0x0000000000007941 */ /* 0x000fea0003800000 */
.L_x_64:
[----:B------:R-:W-:Y:S01]  /*38b0*/  @!P0 STG.E.U16 [R2.64+-0xf40], R159 ;  /* 0xfff0c09f02008986 */ /* 0x000fe2000c101506 */
[-C--:B------:R-:W-:Y:S01]  /*38c0*/  ISETP.GE.AND P0, PT, R11, R185.reuse, PT ;  /* 0x000000b90b00720c */ /* 0x080fe20003f06270 */
[----:B------:R-:W-:Y:S01]  /*38d0*/  FMUL.FTZ R45, R45, R76 ;  /* 0x0000004c2d2d7220 */ /* 0x000fe20000410000 */
[-C--:B------:R-:W-:Y:S01]  /*38e0*/  ISETP.GE.AND P4, PT, R13, R185.reuse, PT ;  /* 0x000000b90d00720c */ /* 0x080fe20003f86270 */
[----:B------:R-:W-:Y:S01]  /*38f0*/  @!P2 STG.E.U16 [R2.64+-0xf00], R161 ;  /* 0xfff100a10200a986 */ /* 0x000fe2000c101506 */
[-C--:B------:R-:W-:Y:S01]  /*3900*/  ISETP.GE.AND P5, PT, R14, R185.reuse, PT ;  /* 0x000000b90e00720c */ /* 0x080fe20003fa6270 */
[----:B------:R-:W-:Y:S01]  /*3910*/  FMUL.FTZ R47, R47, R78 ;  /* 0x0000004e2f2f7220 */ /* 0x000fe20000410000 */
[-C--:B------:R-:W-:Y:S01]  /*3920*/  ISETP.GE.AND P6, PT, R15, R185.reuse, PT ;  /* 0x000000b90f00720c */ /* 0x080fe20003fc6270 */
[----:B------:R1:W-:Y:S01]  /*3930*/  @!P3 STG.E.U16 [R2.64+-0xf80], R157 ;  /* 0xfff0809d0200b986 */ /* 0x0003e2000c101506 */
[----:B------:R-:W-:Y:S01]  /*3940*/  ISETP.GE.AND P2, PT, R16, R185, PT ;  /* 0x000000b91000720c */ /* 0x000fe20003f46270 */
[----:B------:R-:W-:Y:S01]  /*3950*/  FMUL.FTZ R48, R48, R77 ;  /* 0x0000004d30307220 */ /* 0x000fe20000410000 */
[-C--:B------:R-:W-:Y:S01]  /*3960*/  ISETP.GE.AND P3, PT, R12, R185.reuse, PT ;  /* 0x000000b90c00720c */ /* 0x080fe20003f66270 */
[----:B------:R-:W-:Y:S01]  /*3970*/  FMUL.FTZ R65, R65, R150 ;  /* 0x0000009641417220 */ /* 0x000fe20000410000 */
[----:B------:R-:W-:Y:S01]  /*3980*/  HADD2.F32 R38, -RZ, R38.H0_H0 ;  /* 0x20000026ff267230 */ /* 0x000fe20000004100 */
[----:B------:R-:W-:Y:S01]  /*3990*/  @!P0 STG.E.U16 [R2.64+-0xec0], R163 ;  /* 0xfff140a302008986 */ /* 0x000fe2000c101506 */
[----:B------:R-:W-:Y:S01]  /*39a0*/  ISETP.GE.AND P0, PT, R17, R185, PT ;  /* 0x000000b91100720c */ /* 0x000fe20003f06270 */
[----:B------:R-:W-:Y:S01]  /*39b0*/  HADD2.F32 R37, -RZ, R37.H0_H0 ;  /* 0x20000025ff257230 */ /* 0x000fe20000004100 */
[----:B------:R-:W-:Y:S01]  /*39c0*/  FMUL.FTZ R76, R52, R81 ;  /* 0x00000051344c7220 */ /* 0x000fe20000410000 */
        /* <DEDUP_REMOVED lines=9> */
[-C--:B------:R-:W-:Y:S01]  /*3a60*/  ISETP.GE.AND P6, PT, R19, R185.reuse, PT ;  /* 0x000000b91300720c */ /* 0x080fe20003fc6270 */
[----:B------:R-:W-:Y:S01]  /*3a70*/  HADD2.F32 R34, -RZ, R34.H0_H0 ;  /* 0x20000022ff227230 */ /* 0x000fe20000004100 */
[----:B------:R-:W-:Y:S01]  /*3a80*/  FMUL.FTZ R78, R59, R82 ;  /* 0x000000523b4e7220 */ /* 0x000fe20000410000 */
[----:B------:R-:W-:Y:S01]  /*3a90*/  @!P2 STG.E.U16 [R2.64+-0xd80], R173 ;  /* 0xfff280ad0200a986 */ /* 0x000fe2000c101506 */
[----:B------:R-:W-:Y:S01]  /*3aa0*/  ISETP.GE.AND P2, PT, R20, R185, PT ;  /* 0x000000b91400720c */ /* 0x000fe20003f46270 */
[----:B------:R-:W-:Y:S01]  /*3ab0*/  HADD2.F32 R33, -RZ, R33.H0_H0 ;  /* 0x20000021ff217230 */ /* 0x000fe20000004100 */
[----:B-1----:R-:W-:Y:S01]  /*3ac0*/  FMUL.FTZ R157, R61, R84 ;  /* 0x000000543d9d7220 */ /* 0x002fe20000410000 */
[----:B------:R-:W-:Y:S01]  /*3ad0*/  @!P0 STG.E.U16 [R2.64+-0xd40], R175 ;  /* 0xfff2c0af02008986 */ /* 0x000fe2000c101506 */
[----:B------:R-:W-:Y:S01]  /*3ae0*/  ISETP.NE.U32.AND P0, PT, RZ, c[0x0][0x270], PT ;  /* 0x00009c00ff007a0c */ /* 0x000fe20003f05070 */
[----:B------:R-:W-:Y:S01]  /*3af0*/  HADD2.F32 R32, -RZ, R32.H0_H0 ;  /* 0x20000020ff207230 */ /* 0x000fe20000004100 */
[----:B------:R-:W-:Y:S01]  /*3b00*/  FMUL.FTZ R153, R62, R153 ;  /* 0x000000993e997220 */ /* 0x000fe20000410000 */
[----:B------:R-:W-:Y:S01]  /*3b10*/  @!P5 STG.E.U16 [R2.64+-0xd00], R177 ;  /* 0xfff300b10200d986 */ /* 0x000fe2000c101506 */
[----:B------:R-:W-:Y:S01]  /*3b20*/  ISETP.NE.AND.EX P0, PT, RZ, c[0x0][0x274], PT, P0 ;  /* 0x00009d00ff007a0c */ /* 0x000fe20003f05300 */
[----:B------:R-:W-:Y:S01]  /*3b30*/  HADD2.F32 R31, -RZ, R31.H0_H0 ;  /* 0x2000001fff1f7230 */ /* 0x000fe20000004100 */
[----:B------:R-:W-:Y:S01]  /*3b40*/  FMUL.FTZ R148, R63, R148 ;  /* 0x000000943f947220 */ /* 0x000fe20000410000 */
[----:B------:R-:W-:Y:S01]  /*3b50*/  @!P6 STG.E.U16 [R2.64+-0xcc0], R179 ;  /* 0xfff340b30200e986 */ /* 0x000fe2000c101506 */
[----:B------:R-:W-:Y:S01]  /*3b60*/  HADD2.F32 R30, -RZ, R30.H0_H0 ;  /* 0x2000001eff1e7230 */ /* 0x000fe20000004100 */
[----:B------:R-:W-:Y:S01]  /*3b70*/  FMUL.FTZ R150, R68, R51 ;  /* 0x0000003344967220 */ /* 0x000fe20000410000 */
[----:B------:R-:W-:Y:S01]  /*3b80*/  HADD2.F32 R29, -RZ, R29.H0_H0 ;  /* 0x2000001dff1d7230 */ /* 0x000fe20000004100 */
[----:B------:R-:W-:Y:S01]  /*3b90*/  @!P2 STG.E.U16 [R2.64+-0xc80], R181 ;  /* 0xfff380b50200a986 */ /* 0x000fe2000c101506 */
[----:B------:R-:W-:Y:S01]  /*3ba0*/  HADD2.F32 R22, -RZ, R22.H0_H0 ;  /* 0x20000016ff167230 */ /* 0x000fe20000004100 */
[----:B------:R-:W-:Y:S01]  /*3bb0*/  FMUL.FTZ R4, R60, R155 ;  /* 0x0000009b3c047220 */ /* 0x000fe20000410000 */
[----:B------:R-:W-:Y:S01]  /*3bc0*/  HADD2.F32 R24, -RZ, R24.H0_H0 ;  /* 0x20000018ff187230 */ /* 0x000fe20000004100 */
[----:B------:R-:W-:Y:S01]  /*3bd0*/  @!P4 STG.E.U16 [R2.64+-0xc40], R183 ;  /* 0xfff3c0b70200c986 */ /* 0x000fe2000c101506 */
[----:B------:R-:W-:Y:S01]  /*3be0*/  HADD2.F32 R25, -RZ, R25.H0_H0 ;  /* 0x20000019ff197230 */ /* 0x000fe20000004100 */
[----:B------:R-:W-:Y:S01]  /*3bf0*/  FADD.FTZ R86, R38, UR5 ;  /* 0x0000000526567e21 */ /* 0x000fe20008010000 */
[----:B------:R-:W-:Y:S01]  /*3c00*/  HADD2.F32 R26, -RZ, R26.H0_H0 ;  /* 0x2000001aff1a7230 */ /* 0x000fe20000004100 */
[----:B------:R-:W-:Y:S01]  /*3c10*/  @!P3 STG.E.U16 [R2.64+-0xe80], R165 ;  /* 0xfff180a50200b986 */ /* 0x000fe2000c101506 */
[----:B------:R-:W-:Y:S01]  /*3c20*/  ISETP.GE.AND P3, PT, R0, R185, PT ;  /* 0x000000b90000720c */ /* 0x000fe20003f66270 */
[----:B------:R-:W-:Y:S01]  /*3c30*/  HADD2.F32 R27, -RZ, R27.H0_H0 ;  /* 0x2000001bff1b7230 */ /* 0x000fe20000004100 */
[----:B------:R-:W-:Y:S01]  /*3c40*/  FADD.FTZ R85, R37, UR5 ;  /* 0x0000000525557e21 */ /* 0x000fe20008010000 */
[----:B------:R-:W-:Y:S01]  /*3c50*/  HADD2.F32 R28, -RZ, R28.H0_H0 ;  /* 0x2000001cff1c7230 */ /* 0x000fe20000004100 */
[----:B------:R-:W-:-:S02]  /*3c60*/  FADD.FTZ R84, R36, UR5 ;  /* 0x0000000524547e21 */ /* 0x000fc40008010000 */
[----:B------:R-:W-:Y:S02]  /*3c70*/  FADD.FTZ R83, R35, UR5 ;  /* 0x0000000523537e21 */ /* 0x000fe40008010000 */
[----:B------:R-:W-:Y:S02]  /*3c80*/  FADD.FTZ R82, R34, UR5 ;  /* 0x0000000522527e21 */ /* 0x000fe40008010000 */
[----:B------:R-:W-:Y:S02]  /*3c90*/  FADD.FTZ R81, R33, UR5 ;  /* 0x0000000521517e21 */ /* 0x000fe40008010000 */
[----:B------:R-:W-:Y:S01]  /*3ca0*/  FADD.FTZ R80, R32, UR5 ;  /* 0x0000000520507e21 */ /* 0x000fe20008010000 */
[----:B------:R1:W-:Y:S01]  /*3cb0*/  @!P3 STG.E.U16 [R2.64+-0xfc0], R55 ;  /* 0xfff040370200b986 */ /* 0x0003e2000c101506 */
[----:B------:R-:W-:Y:S02]  /*3cc0*/  FADD.FTZ R59, R31, UR5 ;  /* 0x000000051f3b7e21 */ /* 0x000fe40008010000 */
[----:B------:R-:W-:-:S02]  /*3cd0*/  FADD.FTZ R58, R30, UR5 ;  /* 0x000000051e3a7e21 */ /* 0x000fc40008010000 */
[----:B------:R-:W-:Y:S02]  /*3ce0*/  FADD.FTZ R57, R29, UR5 ;  /* 0x000000051d397e21 */ /* 0x000fe40008010000 */
[----:B------:R-:W-:Y:S02]  /*3cf0*/  FADD.FTZ R56, R22, UR5 ;  /* 0x0000000516387e21 */ /* 0x000fe40008010000 */
[----:B------:R-:W-:Y:S02]  /*3d00*/  FADD.FTZ R54, R25, UR5 ;  /* 0x0000000519367e21 */ /* 0x000fe40008010000 */
[----:B0-----:R-:W-:Y:S02]  /*3d10*/  FADD.FTZ R53, R26, UR5 ;  /* 0x000000051a357e21 */ /* 0x001fe40008010000 */
[----:B-1----:R-:W-:Y:S02]  /*3d20*/  FADD.FTZ R55, R24, UR5 ;  /* 0x0000000518377e21 */ /* 0x002fe40008010000 */
[----:B------:R-:W-:-:S02]  /*3d30*/  FADD.FTZ R52, R27, UR5 ;  /* 0x000000051b347e21 */ /* 0x000fc40008010000 */
[----:B------:R-:W-:Y:S02]  /*3d40*/  FADD.FTZ R51, R28, UR5 ;  /* 0x000000051c337e21 */ /* 0x000fe40008010000 */
[----:B------:R-:W-:Y:S02]  /*3d50*/  FMUL.FTZ R68, R50, R152 ;  /* 0x0000009832447220 */ /* 0x000fe40000410000 */
[----:B------:R-:W-:Y:S02]  /*3d60*/  FMUL.FTZ R63, R49, R154 ;  /* 0x0000009a313f7220 */ /* 0x000fe40000410000 */
[----:B------:R-:W-:Y:S02]  /*3d70*/  FMUL.FTZ R71, R71, R156 ;  /* 0x0000009c47477220 */ /* 0x000fe40000410000 */
[----:B------:R-:W-:Y:S02]  /*3d80*/  FMUL.FTZ R73, R73, R45 ;  /* 0x0000002d49497220 */ /* 0x000fe40000410000 */
[----:B------:R-:W-:-:S02]  /*3d90*/  FMUL.FTZ R72, R72, R47 ;  /* 0x0000002f48487220 */ /* 0x000fc40000410000 */
[----:B------:R-:W-:Y:S02]  /*3da0*/  FMUL.FTZ R75, R75, R48 ;  /* 0x000000304b4b7220 */ /* 0x000fe40000410000 */
        /* <DEDUP_REMOVED lines=8> */
[----:B------:R-:W-:Y:S01]  /*3e30*/  FMUL.FTZ R60, R42, R150 ;  /* 0x000000962a3c7220 */ /* 0x000fe20000410000 */
[----:B------:R-:W-:Y:S05]  /*3e40*/  @!P0 BRA `(.L_x_66) ;  /* 0x000007f000008947 */ /* 0x000fea0003800000 */
[----:B------:R-:W-:Y:S01]  /*3e50*/  BAR.SYNC.DEFER_BLOCKING 0x0 ;  /* 0x0000000000007b1d */ /* 0x000fe20000010000 */
[----:B------:R-:W-:Y:S02]  /*3e60*/  FMUL.FTZ R39, R152, R39 ;  /* 0x0000002798277220 */ /* 0x000fe40000410000 */
[----:B------:R-:W-:-:S02]  /*3e70*/  FMUL.FTZ R40, R154, R40 ;  /* 0x000000289a287220 */ /* 0x000fc40000410000 */
[----:B------:R-:W-:Y:S01]  /*3e80*/  FMUL.FTZ R41, R155, R41 ;  /* 0x000000299b297220 */ /* 0x000fe20000410000 */
[----:B------:R-:W-:Y:S01]  /*3e90*/  BSSY B0, `(.L_x_67) ;  /* 0x0000061000007945 */ /* 0x000fe20003800000 */
[----:B------:R-:W-:Y:S01]  /*3ea0*/  FMUL.FTZ R64, R156, R64 ;  /* 0x000000409c407220 */ /* 0x000fe20000410000 */
[----:B------:R-:W-:Y:S01]  /*3eb0*/  F2FP.PACK_AB R39, R40, R39 ;  /* 0x000000272827723e */ /* 0x000fe200000000ff */
[----:B------:R-:W-:Y:S02]  /*3ec0*/  FMUL.FTZ R45, R45, R66 ;  /* 0x000000422d2d7220 */ /* 0x000fe40000410000 */
[----:B------:R-:W-:Y:S01]  /*3ed0*/  FMUL.FTZ R2, R47, R67 ;  /* 0x000000432f027220 */ /* 0x000fe20000410000 */
[----:B------:R-:W-:Y:S01]  /*3ee0*/  F2FP.PACK_AB R41, R64, R41 ;  /* 0x000000294029723e */ /* 0x000fe200000000ff */
[----:B------:R-:W-:Y:S01]  /*3ef0*/  FMUL.FTZ R48, R48, R74 ;  /* 0x0000004a30307220 */ /* 0x000fe20000410000 */
[----:B------:R-:W-:Y:S01]  /*3f00*/  PRMT R22, R39, 0x7632, R22 ;  /* 0x0000763227167816 */ /* 0x000fe20000000016 */
        /* <DEDUP_REMOVED lines=11> */
[----:B------:R0:W-:Y:S01]  /*3fc0*/  STS.U16 [R107+0x2], R22 ;  /* 0x000002166b007388 */ /* 0x0001e20000000400 */
[----:B------:R-:W-:Y:S01]  /*3fd0*/  FMUL.FTZ R149, R148, R149 ;  /* 0x0000009594957220 */ /* 0x000fe20000410000 */
[----:B------:R-:W-:Y:S01]  /*3fe0*/  F2FP.PACK_AB R78, R145, R78 ;  /* 0x0000004e914e723e */ /* 0x000fe200000000ff */
[----:B------:R-:W-:Y:S01]  /*3ff0*/  FMUL.FTZ R65, R65, R146 ;  /* 0x0000009241417220 */ /* 0x000fe20000410000 */
[----:B------:R1:W-:Y:S01]  /*4000*/  STS.U16 [R107+0x6], R24 ;  /* 0x000006186b007388 */ /* 0x0003e20000000400 */
[----:B------:R-:W-:Y:S01]  /*4010*/  FMUL.FTZ R150, R150, R151 ;  /* 0x0000009796967220 */ /* 0x000fe20000410000 */
[----:B------:R-:W-:-:S02]  /*4020*/  F2FP.PACK_AB R144, R149, R144 ;  /* 0x000000909590723e */ /* 0x000fc400000000ff */
[----:B------:R2:W-:Y:S01]  /*4030*/  STS.U16 [R107+0x8], R2 ;  /* 0x000008026b007388 */ /* 0x0005e20000000400 */
[----:B------:R-:W-:Y:S02]  /*4040*/  PRMT R26, R46, 0x7632, R26 ;  /* 0x000076322e1a7816 */ /* 0x000fe4000000001a */
[----:B------:R-:W-:Y:S01]  /*4050*/  F2FP.PACK_AB R65, R150, R65 ;  /* 0x000000419641723e */ /* 0x000fe200000000ff */
[----:B------:R3:W-:Y:S01]  /*4060*/  STS.U16 [R107+0xc], R3 ;  /* 0x00000c036b007388 */ /* 0x0007e20000000400 */
[----:B0-----:R-:W-:Y:S02]  /*4070*/  PRMT R22, R3, 0x7632, R22 ;  /* 0x0000763203167816 */ /* 0x001fe40000000016 */
[----:B-1----:R-:W-:Y:S01]  /*4080*/  PRMT R24, R144, 0x7632, R24 ;  /* 0x0000763290187816 */ /* 0x002fe20000000018 */
[----:B------:R-:W-:Y:S01]  /*4090*/  STS.U16 [R107], R39 ;  /* 0x000000276b007388 */ /* 0x000fe20000000400 */
[----:B------:R-:W-:Y:S02]  /*40a0*/  LEA R95, P0, R132, c[0x0][0x270], 0x1 ;  /* 0x00009c00845f7a11 */ /* 0x000fe400078008ff */
[----:B--2---:R-:W-:Y:S01]  /*40b0*/  PRMT R2, R78, 0x7632, R2 ;  /* 0x000076324e027816 */ /* 0x004fe20000000002 */
[----:B------:R-:W-:Y:S01]  /*40c0*/  STS.U16 [R107+0x4], R41 ;  /* 0x000004296b007388 */ /* 0x000fe20000000400 */
[----:B---3--:R-:W-:-:S03]  /*40d0*/  PRMT R3, R65, 0x7632, R3 ;  /* 0x0000763241037816 */ /* 0x008fc60000000003 */
[----:B------:R-:W-:Y:S04]  /*40e0*/  STS.U16 [R107+0xa], R25 ;  /* 0x00000a196b007388 */ /* 0x000fe80000000400 */
[----:B------:R0:W-:Y:S04]  /*40f0*/  STS.U16 [R107+0xe], R22 ;  /* 0x00000e166b007388 */ /* 0x0001e80000000400 */
[----:B------:R-:W-:Y:S04]  /*4100*/  STS.U16 [R107+0x10], R46 ;  /* 0x0000102e6b007388 */ /* 0x000fe80000000400 */
[----:B------:R-:W-:Y:S01]  /*4110*/  STS.U16 [R107+0x12], R26 ;  /* 0x0000121a6b007388 */ /* 0x000fe20000000400 */
[----:B0-----:R-:W-:-:S03]  /*4120*/  IMAD R22, R138, c[0x0][0x210], RZ ;  /* 0x000084008a167a24 */ /* 0x001fc600078e02ff */
[----:B------:R-:W-:Y:S01]  /*4130*/  STS.U16 [R107+0x14], R78 ;  /* 0x0000144e6b007388 */ /* 0x000fe20000000400 */
[----:B------:R-:W-:-:S03]  /*4140*/  IMAD R143, R139, c[0x0][0x214], R22 ;  /* 0x000085008b8f7a24 */ /* 0x000fc600078e0216 */
[----:B------:R-:W-:Y:S01]  /*4150*/  STS.U16 [R107+0x16], R2 ;  /* 0x000016026b007388 */ /* 0x000fe20000000400 */
[----:B------:R-:W-:-:S03]  /*4160*/  IMAD R22, R140, c[0x0][0x218], RZ ;  /* 0x000086008c167a24 */ /* 0x000fc600078e02ff */
[----:B------:R-:W-:Y:S04]  /*4170*/  STS.U16 [R107+0x18], R144 ;  /* 0x000018906b007388 */ /* 0x000fe80000000400 */
[----:B------:R0:W-:Y:S04]  /*4180*/  STS.U16 [R107+0x1a], R24 ;  /* 0x00001a186b007388 */ /* 0x0001e80000000400 */
[----:B------:R-:W-:Y:S04]  /*4190*/  STS.U16 [R107+0x1c], R65 ;  /* 0x00001c416b007388 */ /* 0x000fe80000000400 */
[----:B------:R1:W-:Y:S01]  /*41a0*/  STS.U16 [R107+0x1e], R3 ;  /* 0x00001e036b007388 */ /* 0x0003e20000000400 */
[----:B------:R-:W-:-:S06]  /*41b0*/  NOP ;  /* 0x0000000000007918 */ /* 0x000fcc0000000000 */
[----:B------:R-:W-:Y:S01]  /*41c0*/  LDS.U16 R25, [R127] ;  /* 0x000000007f197984 */ /* 0x000fe20000000400 */
[----:B0-----:R-:W-:Y:S02]  /*41d0*/  IMAD R24, R141, c[0x0][0x21c], R22 ;  /* 0x000087008d187a24 */ /* 0x001fe400078e0216 */
[----:B-1----:R-:W-:Y:S01]  /*41e0*/  IMAD.WIDE.U32 R2, R139, c[0x0][0x210], RZ ;  /* 0x000084008b027a25 */ /* 0x002fe200078e00ff */
[----:B------:R-:W-:Y:S04]  /*41f0*/  LDS.U16 R27, [R126+0x40] ;  /* 0x000040007e1b7984 */ /* 0x000fe80000000400 */
[----:B------:R-:W-:Y:S01]  /*4200*/  LDS.U16 R29, [R125+0x80] ;  /* 0x000080007d1d7984 */ /* 0x000fe20000000400 */
[----:B------:R-:W-:-:S03]  /*4210*/  IADD3 R3, R3, R143, RZ ;  /* 0x0000008f03037210 */ /* 0x000fc60007ffe0ff */
[----:B------:R-:W-:Y:S02]  /*4220*/  LDS.U16 R31, [R124+0xc0] ;  /* 0x0000c0007c1f7984 */ /* 0x000fe40000000400 */
[----:B------:R-:W-:Y:S02]  /*4230*/  IMAD.WIDE.U32 R2, R141, c[0x0][0x218], R2 ;  /* 0x000086008d027a25 */ /* 0x000fe400078e0002 */
[----:B------:R-:W-:Y:S03]  /*4240*/  LDS.U16 R33, [R123+0x100] ;  /* 0x000100007b217984 */ /* 0x000fe60000000400 */
[----:B------:R-:W-:Y:S01]  /*4250*/  IADD3 R22, P2, R88, R2, RZ ;  /* 0x0000000258167210 */ /* 0x000fe20007f5e0ff */
[----:B------:R-:W-:Y:S03]  /*4260*/  LDS.U16 R35, [R122+0x140] ;  /* 0x000140007a237984 */ /* 0x000fe60000000400 */
[----:B------:R-:W-:Y:S01]  /*4270*/  IADD3.X R3, R87, R24, R3, P2, !PT ;  /* 0x0000001857037210 */ /* 0x000fe200017fe403 */
        /* <DEDUP_REMOVED lines=10> */
[----:B------:R0:W-:Y:S04]  /*4320*/  @!P1 STS [0x1080], R23 ;  /* 0x00108017ff009388 */ /* 0x0001e80000000800 */
[----:B------:R-:W-:Y:S01]  /*4330*/  BAR.SYNC.DEFER_BLOCKING 0x0 ;  /* 0x0000000000007b1d */ /* 0x000fe20000010000 */
[----:B0-----:R-:W-:-:S02]  /*4340*/  LEA.HI.X R23, R132, c[0x0][0x274], R129, 0x1, P0 ;  /* 0x00009d0084177a11 */ /* 0x001fc400000f0c81 */
[----:B------:R-:W-:-:S04]  /*4350*/  LEA R2, P0, R22, R95, 0x1 ;  /* 0x0000005f16027211 */ /* 0x000fc800078008ff */
[----:B------:R-:W-:Y:S01]  /*4360*/  LEA.HI.X R3, R22, R23, R3, 0x1, P0 ;  /* 0x0000001716037211 */ /* 0x000fe200000f0c03 */
[----:B------:R-:W0:Y:S02]  /*4370*/  LDS R77, [0x1080] ;  /* 0x00108000ff4d7984 */ /* 0x000e240000000800 */
[-C--:B0-----:R-:W-:Y:S02]  /*4380*/  ISETP.GE.AND P2, PT, R132, R77.reuse, PT ;  /* 0x0000004d8400720c */ /* 0x081fe40003f46270 */
[-C--:B------:R-:W-:Y:S02]  /*4390*/  ISETP.GE.AND P3, PT, R0, R77.reuse, PT ;  /* 0x0000004d0000720c */ /* 0x080fe40003f66270 */
[-C--:B------:R-:W-:Y:S02]  /*43a0*/  ISETP.GE.AND P4, PT, R8, R77.reuse, PT ;  /* 0x0000004d0800720c */ /* 0x080fe40003f86270 */
[-C--:B------:R-:W-:Y:S02]  /*43b0*/  ISETP.GE.AND P5, PT, R9, R77.reuse, PT ;  /* 0x0000004d0900720c */ /* 0x080fe40003fa6270 */
[----:B------:R-:W-:-:S02]  /*43c0*/  ISETP.GE.AND P6, PT, R10, R77, PT ;  /* 0x0000004d0a00720c */ /* 0x000fc40003fc6270 */
[----:B------:R-:W-:-:S03]  /*43d0*/  ISETP.GE.AND P0, PT, R11, R77, PT ;  /* 0x0000004d0b00720c */ /* 0x000fc60003f06270 */
[----:B------:R-:W-:Y:S05]  /*43e0*/  @P2 BRA `(.L_x_68) ;  /* 0x000000b000002947 */ /* 0x000fea0003800000 */
[----:B------:R-:W-:Y:S01]  /*43f0*/  MOV R8, R206 ;  /* 0x000000ce00087202 */ /* 0x000fe20000000f00 */
[----:B------:R-:W-:Y:S01]  /*4400*/  IMAD R0, R140, c[0x0][0x218], RZ ;  /* 0x000086008c007a24 */ /* 0x000fe200078e02ff */
[----:B------:R-:W-:-:S03]  /*4410*/  MOV R9, R207 ;  /* 0x000000cf00097202 */ /* 0x000fc60000000f00 */
[----:B------:R-:W-:Y:S02]  /*4420*/  IMAD R11, R141, c[0x0][0x21c], R0 ;  /* 0x000087008d0b7a24 */ /* 0x000fe400078e0200 */
[----:B------:R-:W-:-:S05]  /*4430*/  IMAD.WIDE.U32 R8, R139, c[0x0][0x210], R8 ;  /* 0x000084008b087a25 */ /* 0x000fca00078e0008 */
[----:B------:R-:W-:-:S05]  /*4440*/  IADD3 R9, R143, R9, RZ ;  /* 0x000000098f097210 */ /* 0x000fca0007ffe0ff */
[----:B------:R-:W-:-:S05]  /*4450*/  IMAD.WIDE.U32 R8, R141, c[0x0][0x218], R8 ;  /* 0x000086008d087a25 */ /* 0x000fca00078e0008 */
[----:B------:R-:W-:Y:S02]  /*4460*/  IADD3 R9, R9, R11, RZ ;  /* 0x0000000b09097210 */ /* 0x000fe40007ffe0ff */
[----:B------:R-:W-:-:S04]  /*4470*/  LEA R10, P2, R8, c[0x0][0x270], 0x1 ;  /* 0x00009c00080a7a11 */ /* 0x000fc800078408ff */
[----:B------:R-:W-:-:S05]  /*4480*/  LEA.HI.X R11, R8, c[0x0][0x274], R9, 0x1, P2 ;  /* 0x00009d00080b7a11 */ /* 0x000fca00010f0c09 */
[----:B------:R0:W-:Y:S04]  /*4490*/  STG.E.U16 [R10.64], R25 ;  /* 0x000000190a007986 */ /* 0x0001e8000c101506 */
.L_x_68:
[----:B------:R-:W-:Y:S05]  /*44a0*/  BSYNC B0 ;  /* 0x0000000000007941 */ /* 0x000fea0003800000 */
.L_x_67:
[----:B------:R1:W-:Y:S01]  /*44b0*/  @!P3 STG.E.U16 [R2.64+-0xfc0], R27 ;  /* 0xfff0401b0200b986 */ /* 0x0003e2000c101506 */
[-C--:B------:R-:W-:Y:S02]  /*44c0*/  ISETP.GE.AND P2, PT, R12, R77.reuse, PT ;  /* 0x0000004d0c00720c */ /* 0x080fe40003f46270 */
[-C--:B------:R-:W-:Y:S01]  /*44d0*/  ISETP.GE.AND P3, PT, R13, R77.reuse, PT ;  /* 0x0000004d0d00720c */ /* 0x080fe20003f66270 */
[----:B------:R1:W-:Y:S01]  /*44e0*/  @!P4 STG.E.U16 [R2.64+-0xf80], R29 ;  /* 0xfff0801d0200c986 */ /* 0x0003e2000c101506 */
[----:B------:R-:W-:-:S03]  /*44f0*/  ISETP.GE.AND P4, PT, R14, R77, PT ;  /* 0x0000004d0e00720c */ /* 0x000fc60003f86270 */
        /* <DEDUP_REMOVED lines=14> */
[----:B------:R1:W-:Y:S04]  /*45e0*/  @!P6 STG.E.U16 [R2.64+-0xd80], R45 ;  /* 0xfff2802d0200e986 */ /* 0x0003e8000c101506 */
[----:B------:R1:W-:Y:S04]  /*45f0*/  @!P0 STG.E.U16 [R2.64+-0xd40], R47 ;  /* 0xfff2c02f02008986 */ /* 0x0003e8000c101506 */
[----:B------:R1:W-:Y:S04]  /*4600*/  @!P2 STG.E.U16 [R2.64+-0xd00], R49 ;  /* 0xfff300310200a986 */ /* 0x0003e8000c101506 */
[----:B------:R1:W-:Y:S04]  /*4610*/  @!P3 STG.E.U16 [R2.64+-0xcc0], R65 ;  /* 0xfff340410200b986 */ /* 0x0003e8000c101506 */
[----:B------:R1:W-:Y:S04]  /*4620*/  @!P4 STG.E.U16 [R2.64+-0xc80], R67 ;  /* 0xfff380430200c986 */ /* 0x0003e8000c101506 */
[----:B------:R1:W-:Y:S02]  /*4630*/  @!P5 STG.E.U16 [R2.64+-0xc40], R69 ;  /* 0xfff3c0450200d986 */ /* 0x0003e4000c101506 */
.L_x_66:
[----:B------:R-:W-:Y:S01]  /*4640*/  HADD2.F32 R0, -RZ, R106.H0_H0 ;  /* 0x2000006aff007230 */ /* 0x000fe20000004100 */
[----:B------:R-:W-:Y:S01]  /*4650*/  BAR.SYNC.DEFER_BLOCKING 0x0 ;  /* 0x0000000000007b1d */ /* 0x000fe20000010000 */
[----:B-1----:R-:W-:Y:S01]  /*4660*/  HADD2.F32 R2, -RZ, R105.H0_H0 ;  /* 0x20000069ff027230 */ /* 0x002fe20000004100 */
[----:B------:R-:W-:Y:S01]  /*4670*/  HFMA2.MMA R34, -RZ, RZ, 0, 0 ;  /* 0x00000000ff227435 */ /* 0x000fe200000001ff */
[----:B------:R-:W-:Y:S01]  /*4680*/  HADD2.F32 R8, -RZ, R104.H0_H0 ;  /* 0x20000068ff087230 */ /* 0x000fe20000004100 */
[C---:B------:R-:W-:Y:S01]  /*4690*/  FFMA.FTZ R0, R68.reuse, R0, R137 ;  /* 0x0000000044007223 */ /* 0x040fe20000010089 */
[----:B------:R-:W-:Y:S01]  /*46a0*/  HADD2.F32 R137, -RZ, R89.H0_H0 ;  /* 0x20000059ff897230 */ /* 0x000fe20000004100 */
[----:B------:R-:W-:Y:S01]  /*46b0*/  FMUL.FTZ R50, R68, UR4 ;  /* 0x0000000444327c20 */ /* 0x000fe20008410000 */
[----:B------:R-:W-:Y:S01]  /*46c0*/  CS2R R32, SRZ ;  /* 0x0000000000207805 */ /* 0x000fe2000001ff00 */
[C---:B------:R-:W-:Y:S01]  /*46d0*/  FFMA.FTZ R3, R63.reuse, R2, R0 ;  /* 0x000000023f037223 */ /* 0x040fe20000010000 */
[----:B------:R-:W-:Y:S01]  /*46e0*/  HADD2.F32 R0, -RZ, R103.H0_H0 ;  /* 0x20000067ff007230 */ /* 0x000fe20000004100 */
[----:B------:R-:W-:Y:S01]  /*46f0*/  FMUL.FTZ R49, R63, UR4 ;  /* 0x000000043f317c20 */ /* 0x000fe20008410000 */
[----:B------:R-:W-:Y:S01]  /*4700*/  HADD2.F32 R2, -RZ, R102.H0_H0 ;  /* 0x20000066ff027230 */ /* 0x000fe20000004100 */
[C---:B------:R-:W-:Y:S01]  /*4710*/  FFMA.FTZ R8, R4.reuse, R8, R3 ;  /* 0x0000000804087223 */ /* 0x040fe20000010003 */
[----:B------:R-:W-:Y:S01]  /*4720*/  CS2R R30, SRZ ;  /* 0x00000000001e7805 */ /* 0x000fe2000001ff00 */
[----:B------:R-:W-:Y:S01]  /*4730*/  FMUL.FTZ R48, R4, UR4 ;  /* 0x0000000404307c20 */ /* 0x000fe20008410000 */
[----:B------:R-:W-:Y:S01]  /*4740*/  CS2R R28, SRZ ;  /* 0x00000000001c7805 */ /* 0x000fe2000001ff00 */
        /* <DEDUP_REMOVED lines=9> */
[----:B0-----:R-:W-:Y:S01]  /*47e0*/  CS2R R24, SRZ ;  /* 0x0000000000187805 */ /* 0x001fe2000001ff00 */
        /* <DEDUP_REMOVED lines=11> */
[----:B------:R-:W-:Y:S01]  /*48a0*/  MOV R19, RZ ;  /* 0x000000ff00137202 */ /* 0x000fe20000000f00 */
[----:B------:R-:W-:-:S02]  /*48b0*/  FMUL.FTZ R42, R94, UR4 ;  /* 0x000000045e2a7c20 */ /* 0x000fc40008410000 */
[C---:B------:R-:W-:Y:S01]  /*48c0*/  FFMA.FTZ R0, R121.reuse, R0, R8 ;  /* 0x0000000079007223 */ /* 0x040fe20000010008 */
[----:B------:R-:W-:Y:S01]  /*48d0*/  HADD2.F32 R8, -RZ, R93.H0_H0 ;  /* 0x2000005dff087230 */ /* 0x000fe20000004100 */
[----:B------:R-:W-:Y:S02]  /*48e0*/  FMUL.FTZ R41, R121, UR4 ;  /* 0x0000000479297c20 */ /* 0x000fe40008410000 */
[C---:B------:R-:W-:Y:S01]  /*48f0*/  FFMA.FTZ R3, R7.reuse, R2, R0 ;  /* 0x0000000207037223 */ /* 0x040fe20000010000 */
[----:B------:R-:W-:Y:S01]  /*4900*/  HADD2.F32 R0, -RZ, R92.H0_H0 ;  /* 0x2000005cff007230 */ /* 0x000fe20000004100 */
[----:B------:R-:W-:Y:S01]  /*4910*/  FMUL.FTZ R40, R7, UR4 ;  /* 0x0000000407287c20 */ /* 0x000fe20008410000 */
[----:B------:R-:W-:Y:S01]  /*4920*/  HADD2.F32 R2, -RZ, R91.H0_H0 ;  /* 0x2000005bff027230 */ /* 0x000fe20000004100 */
[C---:B------:R-:W-:Y:S02]  /*4930*/  FFMA.FTZ R8, R6.reuse, R8, R3 ;  /* 0x0000000806087223 */ /* 0x040fe40000010003 */
[----:B------:R-:W-:-:S02]  /*4940*/  FMUL.FTZ R39, R6, UR4 ;  /* 0x0000000406277c20 */ /* 0x000fc40008410000 */
[C---:B------:R-:W-:Y:S01]  /*4950*/  FFMA.FTZ R0, R5.reuse, R0, R8 ;  /* 0x0000000005007223 */ /* 0x040fe20000010008 */
[----:B------:R-:W-:Y:S01]  /*4960*/  HADD2.F32 R8, -RZ, R90.H0_H0 ;  /* 0x2000005aff087230 */ /* 0x000fe20000004100 */
[----:B------:R-:W-:Y:S02]  /*4970*/  FMUL.FTZ R38, R5, UR4 ;  /* 0x0000000405267c20 */ /* 0x000fe40008410000 */
[C---:B------:R-:W-:Y:S01]  /*4980*/  FFMA.FTZ R3, R61.reuse, R2, R0 ;  /* 0x000000023d037223 */ /* 0x040fe20000010000 */
[----:B------:R-:W-:Y:S01]  /*4990*/  MOV R0, c[0x0][0x16c] ;  /* 0x00005b0000007a02 */ /* 0x000fe20000000f00 */
[----:B------:R-:W-:Y:S02]  /*49a0*/  FMUL.FTZ R37, R61, UR4 ;  /* 0x000000043d257c20 */ /* 0x000fe40008410000 */
[----:B------:R-:W-:Y:S01]  /*49b0*/  FFMA.FTZ R3, R62, R8, R3 ;  /* 0x000000083e037223 */ /* 0x000fe20000010003 */
[----:B------:R-:W-:Y:S01]  /*49c0*/  ISETP.GE.AND P0, PT, R0, 0x1, PT ;  /* 0x000000010000780c */ /* 0x000fe20003f06270 */
[----:B------:R-:W-:-:S02]  /*49d0*/  FMUL.FTZ R36, R62, UR4 ;  /* 0x000000043e247c20 */ /* 0x000fc40008410000 */
[C---:B------:R-:W-:Y:S02]  /*49e0*/  FFMA.FTZ R137, R60.reuse, R137, R3 ;  /* 0x000000893c897223 */ /* 0x040fe40000010003 */
[----:B------:R-:W-:-:S08]  /*49f0*/  FMUL.FTZ R35, R60, UR4 ;  /* 0x000000043c237c20 */ /* 0x000fd00008410000 */
[----:B------:R-:W-:Y:S05]  /*4a00*/  @!P0 BRA `(.L_x_69) ;  /* 0x000066e000008947 */ /* 0x000fea0003800000 */
[----:B------:R-:W-:Y:S01]  /*4a10*/  IADD3 R16, R128, -0x1, RZ ;  /* 0xffffffff80107810 */ /* 0x000fe20007ffe0ff */
[----:B------:R-:W-:Y:S01]  /*4a20*/  FADD.FTZ R15, R4, R4 ;  /* 0x00000004040f7221 */ /* 0x000fe20000010000 */
[----:B------:R-:W-:Y:S01]  /*4a30*/  MOV R34, RZ ;  /* 0x000000ff00227202 */ /* 0x000fe20000000f00 */
[----:B------:R-:W-:Y:S01]  /*4a40*/  FADD.FTZ R18, R68, R68 ;  /* 0x0000004444127221 */ /* 0x000fe20000010000 */
[----:B------:R-:W-:Y:S01]  /*4a50*/  LEA.HI R0, R16, R16, RZ, 0x1 ;  /* 0x0000001010007211 */ /* 0x000fe200078f08ff */
[----:B------:R-:W-:Y:S02]  /*4a60*/  FADD.FTZ R17, R63, R63 ;  /* 0x0000003f3f117221 */ /* 0x000fe40000010000 */
[----:B------:R-:W-:Y:S01]  /*4a70*/  FADD.FTZ R14, R71, R71 ;  /* 0x00000047470e7221 */ /* 0x000fe20000010000 */
[----:B------:R-:W-:Y:S01]  /*4a80*/  LOP3.LUT R3, R0, 0xfffffe, RZ, 0xc0, !PT ;  /* 0x00fffffe00037812 */ /* 0x000fe200078ec0ff */
        /* <DEDUP_REMOVED lines=14> */
.L_x_106:
        /* <DEDUP_REMOVED lines=13> */
[----:B------:R-:W-:Y:S02]  /*4c40*/  ISETP.NE.AND P2, PT, R135, RZ, PT ;  /* 0x000000ff8700720c */ /* 0x000fe40003f45270 */
[----:B------:R-:W-:-:S04]  /*4c50*/  ISETP.GE.AND P0, PT, R128, 0x2, PT ;  /* 0x000000028000780c */ /* 0x000fc80003f06270 */
[----:B------:R-:W-:Y:S01]  /*4c60*/  ISETP.NE.OR P0, PT, R131, RZ, !P0 ;  /* 0x000000ff8300720c */ /* 0x000fe20004705670 */
[----:B------:R-:W-:Y:S02]  /*4c70*/  HADD2.F32 R237, -RZ, R106.H0_H0 ;  /* 0x2000006affed7230 */ /* 0x000fe40000004100 */
[----:B------:R-:W-:-:S03]  /*4c80*/  HADD2.F32 R236, -RZ, R105.H0_H0 ;  /* 0x20000069ffec7230 */ /* 0x000fc60000004100 */
[----:B------:R-:W-:Y:S02]  /*4c90*/  FMUL.FTZ R237, R86, R237 ;  /* 0x000000ed56ed7220 */ /* 0x000fe40000410000 */
[----:B------:R-:W-:Y:S01]  /*4ca0*/  FMUL.FTZ R236, R85, R236 ;  /* 0x000000ec55ec7220 */ /* 0x000fe20000410000 */
[----:B------:R-:W-:-:S05]  /*4cb0*/  HADD2.F32 R235, -RZ, R104.H0_H0 ;  /* 0x20000068ffeb7230 */ /* 0x000fca0000004100 */
[----:B------:R-:W-:Y:S01]  /*4cc0*/  FMUL.FTZ R235, R84, R235 ;  /* 0x000000eb54eb7220 */ /* 0x000fe20000410000 */
[----:B------:R-:W-:-:S05]  /*4cd0*/  HADD2.F32 R234, -RZ, R103.H0_H0 ;  /* 0x20000067ffea7230 */ /* 0x000fca0000004100 */
[----:B------:R-:W-:Y:S01]  /*4ce0*/  FMUL.FTZ R234, R83, R234 ;  /* 0x000000ea53ea7220 */ /* 0x000fe20000410000 */
[----:B------:R-:W-:-:S05]  /*4cf0*/  HADD2.F32 R233, -RZ, R102.H0_H0 ;  /* 0x20000066ffe97230 */ /* 0x000fca0000004100 */
[----:B------:R-:W-:Y:S01]  /*4d00*/  FMUL.FTZ R233, R82, R233 ;  /* 0x000000e952e97220 */ /* 0x000fe20000410000 */
[----:B--2---:R-:W0:Y:S08]  /*4d10*/  R2UR UR15, R65 ;  /* 0x00000000410f73c2 */ /* 0x004e3000000e0000 */
[----:B------:R1:W2:Y:S01]  /*4d20*/  R2UR UR14, R64 ;  /* 0x00000000400e73c2 */ /* 0x0002a200000e0000 */
[----:B0-----:R-:W-:-:S04]  /*4d30*/  FMUL.FTZ R60, R86, UR15 ;  /* 0x0000000f563c7c20 */ /* 0x001fc80008410000 */
[----:B------:R-:W-:Y:S02]  /*4d40*/  FMUL.RZ R61, R60, 0.15915493667125701904 ;  /* 0x3e22f9833c3d7820 */ /* 0x000fe4000040c000 */
[----:B------:R-:W-:Y:S02]  /*4d50*/  FMUL.FTZ R60, R85, UR15 ;  /* 0x0000000f553c7c20 */ /* 0x000fe40008410000 */
[----:B------:R-:W-:Y:S02]  /*4d60*/  MUFU.SIN R121, R61 ;  /* 0x0000003d00797308 */ /* 0x000fe40000000400 */
[----:B------:R-:W-:Y:S02]  /*4d70*/  FMUL.RZ R62, R60, 0.15915493667125701904 ;  /* 0x3e22f9833c3e7820 */ /* 0x000fe4000040c000 */
[----:B------:R-:W-:-:S04]  /*4d80*/  FMUL.FTZ R60, R84, UR15 ;  /* 0x0000000f543c7c20 */ /* 0x000fc80008410000 */
        /* <DEDUP_REMOVED lines=21> */
[----:B------:R-:W-:Y:S01]  /*4ee0*/  MUFU.COS R78, R62 ;  /* 0x0000003e004e7308 */ /* 0x000fe20000000000 */
[----:B------:R-:W-:-:S04]  /*4ef0*/  FMUL.FTZ R60, R57, UR15 ;  /* 0x0000000f393c7c20 */ /* 0x000fc80008410000 */
[----:B------:R-:W-:Y:S02]  /*4f00*/  FMUL.RZ R68, R60, 0.15915493667125701904 ;  /* 0x3e22f9833c447820 */ /* 0x000fe4000040c000 */
[----:B------:R-:W-:Y:S01]  /*4f10*/  IMAD R60, R140, c[0x0][0x198], RZ ;  /* 0x000066008c3c7a24 */ /* 0x000fe200078e02ff */
[----:B------:R-:W-:Y:S03]  /*4f20*/  MUFU.SIN R142, R63 ;  /* 0x0000003f008e7308 */ /* 0x000fe60000000400 */
[----:B------:R-:W-:-:S05]  /*4f30*/  IMAD R71, R141, c[0x0][0x19c], R60 ;  /* 0x000067008d477a24 */ /* 0x000fca00078e023c */
[----:B------:R0:W-:Y:S08]  /*4f40*/  MUFU.COS R94, R63 ;  /* 0x0000003f005e7308 */ /* 0x0001f00000000000 */
[----:B------:R-:W-:Y:S01]  /*4f50*/  MUFU.SIN R164, R61 ;  /* 0x0000003d00a47308 */ /* 0x000fe20000000400 */
[----:B0-----:R-:W-:-:S05]  /*4f60*/  IMAD.WIDE.U32 R62, R141, c[0x0][0x198], RZ ;  /* 0x000066008d3e7a25 */ /* 0x001fca00078e00ff */
[----:B------:R-:W-:Y:S02]  /*4f70*/  IADD3 R63, R63, R71, RZ ;  /* 0x000000473f3f7210 */ /* 0x000fe40007ffe0ff */
[----:B------:R0:W-:Y:S03]  /*4f80*/  MUFU.COS R76, R61 ;  /* 0x0000003d004c7308 */ /* 0x0001e60000000000 */
[----:B------:R-:W-:-:S05]  /*4f90*/  IMAD.WIDE.U32 R62, R0, c[0x0][0x1a0], R62 ;  /* 0x00006800003e7a25 */ /* 0x000fca00078e003e */
[----:B------:R-:W-:Y:S01]  /*4fa0*/  MUFU.SIN R144, R65 ;  /* 0x0000004100907308 */ /* 0x000fe20000000400 */
[----:B0-----:R-:W-:Y:S01]  /*4fb0*/  IMAD.WIDE.U32 R60, R141, c[0x0][0x1b8], RZ ;  /* 0x00006e008d3c7a25 */ /* 0x001fe200078e00ff */
[----:B-1----:R-:W-:-:S06]  /*4fc0*/  LEA R64, P3, R62, c[0x0][0x228], 0x3 ;  /* 0x00008a003e407a11 */ /* 0x002fcc00078618ff */
[----:B------:R0:W-:Y:S08]  /*4fd0*/  MUFU.COS R143, R65 ;  /* 0x00000041008f7308 */ /* 0x0001f00000000000 */
[----:B------:R-:W-:Y:S01]  /*4fe0*/  MUFU.SIN R146, R67 ;  /* 0x0000004300927308 */ /* 0x000fe20000000400 */
[----:B0-----:R-:W-:-:S04]  /*4ff0*/  FMUL.FTZ R65, R56, UR15 ;  /* 0x0000000f38417c20 */ /* 0x001fc80008410000 */
[----:B------:R-:W-:Y:S02]  /*5000*/  FMUL.RZ R71, R65, 0.15915493667125701904 ;  /* 0x3e22f98341477820 */ /* 0x000fe4000040c000 */
[----:B------:R-:W-:Y:S01]  /*5010*/  IMAD R65, R66, c[0x0][0x1a0], RZ ;  /* 0x0000680042417a24 */ /* 0x000fe200078e02ff */
[----:B------:R0:W-:Y:S03]  /*5020*/  MUFU.COS R145, R67 ;  /* 0x0000004300917308 */ /* 0x0001e60000000000 */
[----:B------:R-:W-:-:S05]  /*5030*/  IMAD R65, R0, c[0x0][0x1a4], R65 ;  /* 0x0000690000417a24 */ /* 0x000fca00078e0241 */
[----:B------:R-:W-:Y:S01]  /*5040*/  IADD3 R65, R63, R65, RZ ;  /* 0x000000413f417210 */ /* 0x000fe20007ffe0ff */
[----:B0-----:R-:W-:Y:S01]  /*5050*/  IMAD R67, R141, c[0x0][0x1bc], R70 ;  /* 0x00006f008d437a24 */ /* 0x001fe200078e0246 */
[----:B--2---:R-:W-:Y:S01]  /*5060*/  MOV R70, UR14 ;  /* 0x0000000e00467c02 */ /* 0x004fe20008000f00 */
[----:B------:R-:W-:Y:S01]  /*5070*/  MUFU.SIN R148, R68 ;  /* 0x0000004400947308 */ /* 0x000fe20000000400 */
[----:B------:R-:W-:Y:S02]  /*5080*/  LEA.HI.X R65, R62, c[0x0][0x22c], R65, 0x3, P3 ;  /* 0x00008b003e417a11 */ /* 0x000fe400018f1c41 */
[----:B------:R-:W-:Y:S01]  /*5090*/  IADD3 R61, R61, R67, RZ ;  /* 0x000000433d3d7210 */ /* 0x000fe20007ffe0ff */
[----:B------:R-:W-:Y:S02]  /*50a0*/  IMAD R67, R66, c[0x0][0x1c0], RZ ;  /* 0x0000700042437a24 */ /* 0x000fe400078e02ff */
[----:B------:R-:W-:Y:S01]  /*50b0*/  FMUL.FTZ R70, R70, 1.4426950216293334961 ;  /* 0x3fb8aa3b46467820 */ /* 0x000fe20000410000 */
[----:B------:R-:W2:Y:S01]  /*50c0*/  LDG.E.64 R64, [R64.64] ;  /* 0x0000000640407981 */ /* 0x000ea2000c1e1b00 */
[C---:B------:R-:W-:Y:S01]  /*50d0*/  IMAD R67, R0.reuse, c[0x0][0x1c4], R67 ;  /* 0x0000710000437a24 */ /* 0x040fe200078e0243 */
[----:B------:R0:W-:Y:S01]  /*50e0*/  MUFU.COS R147, R68 ;  /* 0x0000004400937308 */ /* 0x0001e20000000000 */
[----:B------:R-:W-:-:S05]  /*50f0*/  IMAD.WIDE.U32 R60, R0, c[0x0][0x1c0], R60 ;  /* 0x00007000003c7a25 */ /* 0x000fca00078e003c */
[----:B------:R-:W-:Y:S01]  /*5100*/  IADD3 R63, R61, R67, RZ ;  /* 0x000000433d3f7210 */ /* 0x000fe20007ffe0ff */
[----:B------:R-:W-:Y:S01]  /*5110*/  FMUL.FTZ R61, R55, UR15 ;  /* 0x0000000f373d7c20 */ /* 0x000fe20008410000 */
[----:B------:R-:W-:Y:S01]  /*5120*/  LEA R66, P4, R60, c[0x0][0x230], 0x3 ;  /* 0x00008c003c427a11 */ /* 0x000fe200078818ff */
[----:B0-----:R-:W-:Y:S01]  /*5130*/  FMUL.FTZ R68, R86, R70 ;  /* 0x0000004656447220 */ /* 0x001fe20000410000 */
[----:B------:R-:W-:Y:S02]  /*5140*/  MUFU.SIN R150, R71 ;  /* 0x0000004700967308 */ /* 0x000fe40000000400 */
[----:B------:R-:W-:Y:S02]  /*5150*/  LEA.HI.X R67, R60, c[0x0][0x234], R63, 0x3, P4 ;  /* 0x00008d003c437a11 */ /* 0x000fe400020f1c3f */
[----:B------:R-:W-:-:S04]  /*5160*/  IADD3 R60, R135, 0x200, RZ ;  /* 0x00000200873c7810 */ /* 0x000fc80007ffe0ff */
[----:B------:R-:W2:Y:S01]  /*5170*/  LDG.E.64 R66, [R66.64] ;  /* 0x0000000642427981 */ /* 0x000ea2000c1e1b00 */
[----:B------:R-:W0:Y:S01]  /*5180*/  MUFU.EX2 R68, R68 ;  /* 0x0000004400447308 */ /* 0x000e220000000800 */
[----:B------:R-:W-:-:S04]  /*5190*/  @!P2 LEA R60, R16, R0, 0x8 ;  /* 0x00000000103ca211 */ /* 0x000fc800078e40ff */
[----:B------:R-:W-:-:S03]  /*51a0*/  SHF.L.U32 R73, R60, 0x3, RZ ;  /* 0x000000033c497819 */ /* 0x000fc600000006ff */
[----:B------:R1:W-:Y:S01]  /*51b0*/  MUFU.COS R149, R71 ;  /* 0x0000004700957308 */ /* 0x0003e20000000000 */
[C---:B0-----:R-:W-:Y:S02]  /*51c0*/  FMUL.FTZ R120, R68.reuse, R69 ;  /* 0x0000004544787220 */ /* 0x041fe40000410000 */
[----:B------:R-:W-:Y:S02]  /*51d0*/  FMUL.FTZ R121, R68, R121 ;  /* 0x0000007944797220 */ /* 0x000fe40000410000 */
[----:B-1----:R-:W-:-:S03]  /*51e0*/  FMUL.RZ R71, R61, 0.15915493667125701904 ;  /* 0x3e22f9833d477820 */ /* 0x002fc6000040c000 */
[----:B------:R0:W-:Y:S01]  /*51f0*/  STS.64 [R73+0x2510], R120 ;  /* 0x0025107849007388 */ /* 0x0001e20000000a00 */
[----:B------:R-:W-:Y:S01]  /*5200*/  MUFU.SIN R152, R71 ;  /* 0x0000004700987308 */ /* 0x000fe20000000400 */
[----:B------:R-:W-:-:S07]  /*5210*/  FMUL.FTZ R61, R54, UR15 ;  /* 0x0000000f363d7c20 */ /* 0x000fce0008410000 */
[----:B------:R1:W-:Y:S01]  /*5220*/  MUFU.COS R151, R71 ;  /* 0x0000004700977308 */ /* 0x0003e20000000000 */
[----:B------:R-:W-:Y:S01]  /*5230*/  @!P0 IADD3 R63, R128, -0x2, RZ ;  /* 0xfffffffe803f8810 */ /* 0x000fe20007ffe0ff */
[----:B-1----:R-:W-:-:S04]  /*5240*/  FMUL.FTZ R71, R53, UR15 ;  /* 0x0000000f35477c20 */ /* 0x002fc80008410000 */
[----:B------:R-:W-:Y:S02]  /*5250*/  FMUL.RZ R79, R71, 0.15915493667125701904 ;  /* 0x3e22f983474f7820 */ /* 0x000fe4000040c000 */
[----:B------:R-:W-:Y:S02]  /*5260*/  FMUL.FTZ R71, R52, UR15 ;  /* 0x0000000f34477c20 */ /* 0x000fe40008410000 */
[----:B------:R-:W-:Y:S01]  /*5270*/  FMUL.RZ R77, R61, 0.15915493667125701904 ;  /* 0x3e22f9833d4d7820 */ /* 0x000fe2000040c000 */
[----:B------:R-:W-:Y:S01]  /*5280*/  HFMA2.MMA R61, -RZ, RZ, 0, 0 ;  /* 0x00000000ff3d7435 */ /* 0x000fe200000001ff */
[----:B------:R-:W-:Y:S02]  /*5290*/  FMUL.RZ R155, R71, 0.15915493667125701904 ;  /* 0x3e22f983479b7820 */ /* 0x000fe4000040c000 */
[-C--:B------:R-:W-:Y:S02]  /*52a0*/  FMUL.FTZ R71, R85, R70.reuse ;  /* 0x0000004655477220 */ /* 0x080fe40000410000 */
[----:B------:R-:W-:Y:S01]  /*52b0*/  @!P0 IMAD R69, R63, c[0x0][0x16c], R0 ;  /* 0x00005b003f458a24 */ /* 0x000fe200078e0200 */
[----:B------:R-:W-:Y:S01]  /*52c0*/  MOV R60, 0x3f800000 ;  /* 0x3f800000003c7802 */ /* 0x000fe20000000f00 */
[----:B------:R-:W-:Y:S01]  /*52d0*/  CS2R R62, SRZ ;  /* 0x00000000003e7805 */ /* 0x000fe2000001ff00 */
[-C--:B0-----:R-:W-:Y:S01]  /*52e0*/  FMUL.FTZ R73, R84, R70.reuse ;  /* 0x0000004654497220 */ /* 0x081fe20000410000 */
[----:B------:R-:W0:Y:S01]  /*52f0*/  MUFU.EX2 R71, R71 ;  /* 0x0000004700477308 */ /* 0x000e220000000800 */
[----:B------:R-:W-:Y:S01]  /*5300*/  @!P0 IMAD.WIDE R68, R69, 0x10, R218 ;  /* 0x0000001045448825 */ /* 0x000fe200078e02da */
[----:B------:R-:W-:Y:S06]  /*5310*/  BAR.SYNC.DEFER_BLOCKING 0x0 ;  /* 0x0000000000007b1d */ /* 0x000fec0000010000 */
[----:B------:R-:W1:Y:S08]  /*5320*/  MUFU.EX2 R73, R73 ;  /* 0x0000004900497308 */ /* 0x000e700000000800 */
[----:B------:R-:W-:Y:S01]  /*5330*/  MUFU.SIN R154, R77 ;  /* 0x0000004d009a7308 */ /* 0x000fe20000000400 */
[----:B------:R3:W5:Y:S07]  /*5340*/  @!P0 LDG.E.128 R60, [R68.64] ;  /* 0x00000006443c8981 */ /* 0x00076e000c1e1d00 */
[----:B------:R4:W-:Y:S01]  /*5350*/  MUFU.COS R158, R77 ;  /* 0x0000004d009e7308 */ /* 0x0009e20000000000 */
[----:B---3--:R-:W-:-:S02]  /*5360*/  FMUL.FTZ R68, R83, R70 ;  /* 0x0000004653447220 */ /* 0x008fc40000410000 */
[-C--:B------:R-:W-:Y:S02]  /*5370*/  FMUL.FTZ R69, R82, R70.reuse ;  /* 0x0000004652457220 */ /* 0x080fe40000410000 */
[----:B----4-:R-:W-:-:S03]  /*5380*/  FMUL.FTZ R77, R81, R70 ;  /* 0x00000046514d7220 */ /* 0x010fc60000410000 */
[----:B------:R-:W3:Y:S01]  /*5390*/  MUFU.EX2 R68, R68 ;  /* 0x0000004400447308 */ /* 0x000ee20000000800 */
[----:B0-----:R-:W-:-:S07]  /*53a0*/  FMUL.FTZ R170, R71, R170 ;  /* 0x000000aa47aa7220 */ /* 0x001fce0000410000 */
[----:B------:R-:W0:Y:S01]  /*53b0*/  MUFU.EX2 R69, R69 ;  /* 0x0000004500457308 */ /* 0x000e220000000800 */
[----:B------:R-:W-:Y:S02]  /*53c0*/  FMUL.FTZ R171, R71, R72 ;  /* 0x0000004847ab7220 */ /* 0x000fe40000410000 */
[----:B-1----:R-:W-:-:S05]  /*53d0*/  FMUL.FTZ R169, R73, R74 ;  /* 0x0000004a49a97220 */ /* 0x002fca0000410000 */
[----:B------:R-:W1:Y:S01]  /*53e0*/  MUFU.EX2 R77, R77 ;  /* 0x0000004d004d7308 */ /* 0x000e620000000800 */
[-C--:B------:R-:W-:Y:S02]  /*53f0*/  FMUL.FTZ R72, RZ, R170.reuse ;  /* 0x000000aaff487220 */ /* 0x080fe40000410000 */
[----:B------:R-:W-:Y:S02]  /*5400*/  FMUL.FTZ R74, R237, R170 ;  /* 0x000000aaed4a7220 */ /* 0x000fe40000410000 */
[----:B------:R-:W-:-:S03]  /*5410*/  FMUL.FTZ R168, R73, R168 ;  /* 0x000000a849a87220 */ /* 0x000fc60000410000 */
[----:B------:R-:W-:Y:S01]  /*5420*/  MUFU.SIN R156, R79 ;  /* 0x0000004f009c7308 */ /* 0x000fe20000000400 */
[-C--:B------:R-:W-:Y:S02]  /*5430*/  FFMA.FTZ R73, R237, R171.reuse, -R72 ;  /* 0x000000abed497223 */ /* 0x080fe40000010848 */
[----:B------:R-:W-:-:S05]  /*5440*/  FFMA.FTZ R74, RZ, R171, R74 ;  /* 0x000000abff4a7223 */ /* 0x000fca000001004a */
[----:B------:R4:W-:Y:S01]  /*5450*/  MUFU.COS R160, R79 ;  /* 0x0000004f00a07308 */ /* 0x0009e20000000000 */
[----:B---3--:R-:W-:Y:S02]  /*5460*/  FMUL.FTZ R166, R68, R75 ;  /* 0x0000004b44a67220 */ /* 0x008fe40000410000 */
[----:B0-----:R-:W-:Y:S02]  /*5470*/  FMUL.FTZ R165, R69, R76 ;  /* 0x0000004c45a57220 */ /* 0x001fe40000410000 */
[-C--:B----4-:R-:W-:Y:S02]  /*5480*/  FMUL.FTZ R79, R80, R70.reuse ;  /* 0x00000046504f7220 */ /* 0x090fe40000410000 */
[----:B------:R-:W-:Y:S02]  /*5490*/  FADD.FTZ R75, R236, R73 ;  /* 0x00000049ec4b7221 */ /* 0x000fe40000010000 */
[----:B------:R-:W-:Y:S02]  /*54a0*/  FADD.FTZ R76, RZ, R74 ;  /* 0x0000004aff4c7221 */ /* 0x000fe40000010000 */
[----:B------:R-:W0:Y:S01]  /*54b0*/  MUFU.EX2 R79, R79 ;  /* 0x0000004f004f7308 */ /* 0x000e220000000800 */
[----:B------:R-:W-:-:S02]  /*54c0*/  FMUL.FTZ R71, R57, R70 ;  /* 0x0000004639477220 */ /* 0x000fc40000410000 */
[C---:B-1----:R-:W-:Y:S02]  /*54d0*/  FMUL.FTZ R163, R77.reuse, R78 ;  /* 0x0000004e4da37220 */ /* 0x042fe40000410000 */
[----:B------:R-:W-:Y:S02]  /*54e0*/  FMUL.FTZ R162, R77, R162 ;  /* 0x000000a24da27220 */ /* 0x000fe40000410000 */
[----:B------:R-:W-:Y:S02]  /*54f0*/  FMUL.FTZ R164, R69, R164 ;  /* 0x000000a445a47220 */ /* 0x000fe40000410000 */
[----:B------:R-:W-:Y:S02]  /*5500*/  FMUL.FTZ R77, R168, R75 ;  /* 0x0000004ba84d7220 */ /* 0x000fe40000410000 */
[----:B------:R-:W-:Y:S02]  /*5510*/  FMUL.FTZ R167, R68, R167 ;  /* 0x000000a744a77220 */ /* 0x000fe40000410000 */
[----:B------:R-:W-:-:S02]  /*5520*/  FMUL.FTZ R69, R55, R70 ;  /* 0x0000004637457220 */ /* 0x000fc40000410000 */
[----:B------:R-:W-:Y:S02]  /*5530*/  FMUL.FTZ R78, R168, R76 ;  /* 0x0000004ca84e7220 */ /* 0x000fe40000410000 */
[----:B------:R-:W-:Y:S01]  /*5540*/  FMUL.FTZ R68, R56, R70 ;  /* 0x0000004638447220 */ /* 0x000fe20000410000 */
[----:B------:R-:W1:Y:S01]  /*5550*/  MUFU.EX2 R71, R71 ;  /* 0x0000004700477308 */ /* 0x000e620000000800 */
[C---:B------:R-:W-:Y:S02]  /*5560*/  FFMA.FTZ R77, R169.reuse, R76, R77 ;  /* 0x0000004ca94d7223 */ /* 0x040fe4000001004d */
[----:B------:R-:W-:Y:S02]  /*5570*/  FFMA.FTZ R78, R169, R75, -R78 ;  /* 0x0000004ba94e7223 */ /* 0x000fe4000001084e */
[----:B------:R-:W-:-:S03]  /*5580*/  FADD.FTZ R77, RZ, R77 ;  /* 0x0000004dff4d7221 */ /* 0x000fc60000010000 */
[----:B------:R-:W3:Y:S01]  /*5590*/  MUFU.EX2 R69, R69 ;  /* 0x0000004500457308 */ /* 0x000ee20000000800 */
[----:B------:R-:W-:Y:S02]  /*55a0*/  FADD.FTZ R78, R235, R78 ;  /* 0x0000004eeb4e7221 */ /* 0x000fe40000010000 */
[----:B0-----:R-:W-:-:S05]  /*55b0*/  FMUL.FTZ R161, R79, R94 ;  /* 0x0000005e4fa17220 */ /* 0x001fca0000410000 */
[----:B------:R-:W0:Y:S01]  /*55c0*/  MUFU.EX2 R68, R68 ;  /* 0x0000004400447308 */ /* 0x000e220000000800 */
[CC--:B------:R-:W-:Y:S02]  /*55d0*/  FMUL.FTZ R76, R166.reuse, R77.reuse ;  /* 0x0000004da64c7220 */ /* 0x0c0fe40000410000 */
[----:B------:R-:W-:Y:S02]  /*55e0*/  FMUL.FTZ R94, R166, R78 ;  /* 0x0000004ea65e7220 */ /* 0x000fe40000410000 */
[----:B------:R-:W-:Y:S02]  /*55f0*/  FMUL.FTZ R142, R79, R142 ;  /* 0x0000008e4f8e7220 */ /* 0x000fe40000410000 */
[C---:B------:R-:W-:Y:S02]  /*5600*/  FFMA.FTZ R79, R167.reuse, R78, -R76 ;  /* 0x0000004ea74f7223 */ /* 0x040fe4000001084c */
[----:B------:R-:W-:Y:S02]  /*5610*/  FFMA.FTZ R94, R167, R77, R94 ;  /* 0x0000004da75e7223 */ /* 0x000fe4000001005e */
[----:B------:R-:W-:-:S02]  /*5620*/  FMUL.FTZ R153, R58, R70 ;  /* 0x000000463a997220 */ /* 0x000fc40000410000 */
[----:B------:R-:W-:Y:S02]  /*5630*/  FMUL.FTZ R72, R54, R70 ;  /* 0x0000004636487220 */ /* 0x000fe40000410000 */
[----:B------:R-:W-:Y:S02]  /*5640*/  FADD.FTZ R79, R234, R79 ;  /* 0x0000004fea4f7221 */ /* 0x000fe40000010000 */
[C---:B-1----:R-:W-:Y:S02]  /*5650*/  FMUL.FTZ R147, R71.reuse, R147 ;  /* 0x0000009347937220 */ /* 0x042fe40000410000 */
[----:B------:R-:W-:Y:S02]  /*5660*/  FMUL.FTZ R148, R71, R148 ;  /* 0x0000009447947220 */ /* 0x000fe40000410000 */
[----:B------:R-:W-:Y:S02]  /*5670*/  FADD.FTZ R94, RZ, R94 ;  /* 0x0000005eff5e7221 */ /* 0x000fe40000010000 */
[----:B------:R-:W-:Y:S01]  /*5680*/  FMUL.FTZ R71, R52, R70 ;  /* 0x0000004634477220 */ /* 0x000fe20000410000 */
[----:B------:R-:W1:Y:S01]  /*5690*/  MUFU.EX2 R153, R153 ;  /* 0x0000009900997308 */ /* 0x000e620000000800 */
[----:B---3--:R-:W-:-:S02]  /*56a0*/  FMUL.FTZ R151, R69, R151 ;  /* 0x0000009745977220 */ /* 0x008fc40000410000 */
[----:B------:R-:W-:Y:S02]  /*56b0*/  FMUL.FTZ R152, R69, R152 ;  /* 0x0000009845987220 */ /* 0x000fe40000410000 */
[C---:B0-----:R-:W-:Y:S02]  /*56c0*/  FMUL.FTZ R149, R68.reuse, R149 ;  /* 0x0000009544957220 */ /* 0x041fe40000410000 */
[----:B------:R-:W-:Y:S01]  /*56d0*/  FMUL.FTZ R150, R68, R150 ;  /* 0x0000009644967220 */ /* 0x000fe20000410000 */
[----:B------:R-:W0:Y:S01]  /*56e0*/  MUFU.EX2 R73, R72 ;  /* 0x0000004800497308 */ /* 0x000e220000000800 */
[C---:B------:R-:W-:Y:S02]  /*56f0*/  FMUL.FTZ R69, R164.reuse, R79 ;  /* 0x0000004fa4457220 */ /* 0x040fe40000410000 */
[-C--:B------:R-:W-:Y:S02]  /*5700*/  FMUL.FTZ R68, R164, R94.reuse ;  /* 0x0000005ea4447220 */ /* 0x080fe40000410000 */
[----:B------:R-:W-:-:S03]  /*5710*/  FFMA.FTZ R69, R165, R94, R69 ;  /* 0x0000005ea5457223 */ /* 0x000fc60000010045 */
[----:B------:R-:W-:Y:S01]  /*5720*/  MUFU.COS R157, R155 ;  /* 0x0000009b009d7308 */ /* 0x000fe20000000000 */
[----:B------:R-:W-:-:S07]  /*5730*/  FFMA.FTZ R68, R165, R79, -R68 ;  /* 0x0000004fa5447223 */ /* 0x000fce0000010844 */
[----:B------:R3:W4:Y:S08]  /*5740*/  MUFU.EX2 R72, R71 ;  /* 0x0000004700487308 */ /* 0x0007300000000800 */
[----:B------:R-:W0:Y:S01]  /*5750*/  MUFU.SIN R77, R155 ;  /* 0x0000009b004d7308 */ /* 0x000e220000000400 */
[----:B---3--:R-:W-:Y:S02]  /*5760*/  FADD.FTZ R71, RZ, R69 ;  /* 0x00000045ff477221 */ /* 0x008fe40000010000 */
[----:B------:R-:W-:-:S02]  /*5770*/  FADD.FTZ R69, R233, R68 ;  /* 0x00000044e9457221 */ /* 0x000fc40000010000 */
[-C--:B------:R-:W-:Y:S02]  /*5780*/  FMUL.FTZ R74, R53, R70.reuse ;  /* 0x00000046354a7220 */ /* 0x080fe40000410000 */
[----:B------:R-:W-:Y:S01]  /*5790*/  FMUL.FTZ R76, R162, R69 ;  /* 0x00000045a24c7220 */ /* 0x000fe20000410000 */
[----:B------:R-:W-:Y:S01]  /*57a0*/  HADD2.F32 R232, -RZ, R101.H0_H0 ;  /* 0x20000065ffe87230 */ /* 0x000fe20000004100 */
[----:B------:R-:W-:Y:S01]  /*57b0*/  FMUL.FTZ R95, R59, R70 ;  /* 0x000000463b5f7220 */ /* 0x000fe20000410000 */
[----:B------:R3:W-:Y:S01]  /*57c0*/  MUFU.EX2 R75, R74 ;  /* 0x0000004a004b7308 */ /* 0x0007e20000000800 */
[C---:B-1----:R-:W-:Y:S02]  /*57d0*/  FMUL.FTZ R145, R153.reuse, R145 ;  /* 0x0000009199917220 */ /* 0x042fe40000410000 */
[----:B------:R-:W-:Y:S02]  /*57e0*/  FMUL.FTZ R146, R153, R146 ;  /* 0x0000009299927220 */ /* 0x000fe40000410000 */
[----:B------:R-:W-:-:S02]  /*57f0*/  FMUL.FTZ R68, R121, R170 ;  /* 0x000000aa79447220 */ /* 0x000fc40000410000 */
[----:B0-----:R-:W-:Y:S02]  /*5800*/  FMUL.FTZ R153, R73, R158 ;  /* 0x0000009e49997220 */ /* 0x001fe40000410000 */
[-C--:B---3--:R-:W-:Y:S02]  /*5810*/  FMUL.FTZ R74, R162, R71.reuse ;  /* 0x00000047a24a7220 */ /* 0x088fe40000410000 */
[----:B------:R-:W-:Y:S02]  /*5820*/  FFMA.FTZ R76, R163, R71, R76 ;  /* 0x00000047a34c7223 */ /* 0x000fe4000001004c */
[C---:B----4-:R-:W-:Y:S02]  /*5830*/  FMUL.FTZ R157, R72.reuse, R157 ;  /* 0x0000009d489d7220 */ /* 0x050fe40000410000 */
[----:B------:R-:W-:Y:S02]  /*5840*/  FMUL.FTZ R158, R72, R77 ;  /* 0x0000004d489e7220 */ /* 0x000fe40000410000 */
[----:B------:R-:W-:Y:S01]  /*5850*/  FMUL.FTZ R72, R120, R170 ;  /* 0x000000aa78487220 */ /* 0x000fe20000410000 */
[----:B------:R-:W0:Y:S01]  /*5860*/  MUFU.EX2 R95, R95 ;  /* 0x0000005f005f7308 */ /* 0x000e220000000800 */
[----:B------:R-:W-:-:S02]  /*5870*/  FMUL.FTZ R154, R73, R154 ;  /* 0x0000009a499a7220 */ /* 0x000fc40000410000 */
[----:B------:R-:W-:Y:S02]  /*5880*/  FFMA.FTZ R68, R120, R171, -R68 ;  /* 0x000000ab78447223 */ /* 0x000fe40000010844 */
[----:B------:R-:W-:Y:S02]  /*5890*/  FFMA.FTZ R73, R163, R69, -R74 ;  /* 0x00000045a3497223 */ /* 0x000fe4000001084a */
[----:B------:R-:W-:Y:S02]  /*58a0*/  FMUL.FTZ R232, R81, R232 ;  /* 0x000000e851e87220 */ /* 0x000fe40000410000 */
[----:B------:R-:W-:Y:S02]  /*58b0*/  FADD.FTZ R76, RZ, R76 ;  /* 0x0000004cff4c7221 */ /* 0x000fe40000010000 */
[----:B------:R-:W-:Y:S02]  /*58c0*/  FFMA.FTZ R72, R121, R171, R72 ;  /* 0x000000ab79487223 */ /* 0x000fe40000010048 */
[----:B------:R-:W-:-:S02]  /*58d0*/  FMUL.FTZ R71, R168, R68 ;  /* 0x00000044a8477220 */ /* 0x000fc40000410000 */
[----:B------:R-:W-:Y:S02]  /*58e0*/  FADD.FTZ R73, R232, R73 ;  /* 0x00000049e8497221 */ /* 0x000fe40000010000 */
[----:B------:R-:W-:Y:S01]  /*58f0*/  FMUL.FTZ R74, R142, R76 ;  /* 0x0000004c8e4a7220 */ /* 0x000fe20000410000 */
[----:B------:R-:W-:Y:S01]  /*5900*/  HADD2.F32 R231, -RZ, R100.H0_H0 ;  /* 0x20000064ffe77230 */ /* 0x000fe20000004100 */
[-C--:B------:R-:W-:Y:S02]  /*5910*/  FMUL.FTZ R69, R168, R72.reuse ;  /* 0x00000048a8457220 */ /* 0x080fe40000410000 */
[----:B------:R-:W-:Y:S02]  /*5920*/  FFMA.FTZ R71, R169, R72, R71 ;  /* 0x00000048a9477223 */ /* 0x000fe40000010047 */
[-C--:B------:R-:W-:Y:S02]  /*5930*/  FFMA.FTZ R74, R161, R73.reuse, -R74 ;  /* 0x00000049a14a7223 */ /* 0x080fe4000001084a */
[----:B------:R-:W-:-:S02]  /*5940*/  FMUL.FTZ R73, R142, R73 ;  /* 0x000000498e497220 */ /* 0x000fc40000410000 */
[----:B------:R-:W-:Y:S02]  /*5950*/  FFMA.FTZ R69, R169, R68, -R69 ;  /* 0x00000044a9457223 */ /* 0x000fe40000010845 */
[----:B------:R-:W-:Y:S02]  /*5960*/  FMUL.FTZ R68, R166, R71 ;  /* 0x00000047a6447220 */ /* 0x000fe40000410000 */
[----:B------:R-:W-:Y:S02]  /*5970*/  FMUL.FTZ R231, R80, R231 ;  /* 0x000000e750e77220 */ /* 0x000fe40000410000 */
[----:B------:R-:W-:Y:S02]  /*5980*/  FFMA.FTZ R73, R161, R76, R73 ;  /* 0x0000004ca1497223 */ /* 0x000fe40000010049 */
[-C--:B------:R-:W-:Y:S02]  /*5990*/  FMUL.FTZ R72, R166, R69.reuse ;  /* 0x00000045a6487220 */ /* 0x080fe40000410000 */
[----:B------:R-:W-:-:S02]  /*59a0*/  FFMA.FTZ R68, R167, R69, -R68 ;  /* 0x00000045a7447223 */ /* 0x000fc40000010844 */
[----:B0-----:R-:W-:Y:S02]  /*59b0*/  FMUL.FTZ R144, R95, R144 ;  /* 0x000000905f907220 */ /* 0x001fe40000410000 */
[----:B------:R-:W-:Y:S02]  /*59c0*/  FADD.FTZ R74, R231, R74 ;  /* 0x0000004ae74a7221 */ /* 0x000fe40000010000 */
[----:B------:R-:W-:Y:S01]  /*59d0*/  FADD.FTZ R73, RZ, R73 ;  /* 0x00000049ff497221 */ /* 0x000fe20000010000 */
[----:B------:R-:W-:Y:S01]  /*59e0*/  HADD2.F32 R230, -RZ, R99.H0_H0 ;  /* 0x20000063ffe67230 */ /* 0x000fe20000004100 */
[----:B------:R-:W-:Y:S02]  /*59f0*/  FFMA.FTZ R72, R167, R71, R72 ;  /* 0x00000047a7487223 */ /* 0x000fe40000010048 */
[----:B------:R-:W-:Y:S02]  /*5a00*/  FMUL.FTZ R69, R164, R68 ;  /* 0x00000044a4457220 */ /* 0x000fe40000410000 */
[----:B------:R-:W-:-:S02]  /*5a10*/  FMUL.FTZ R143, R95, R143 ;  /* 0x0000008f5f8f7220 */ /* 0x000fc40000410000 */
[C---:B------:R-:W-:Y:S02]  /*5a20*/  FMUL.FTZ R76, R144.reuse, R74 ;  /* 0x0000004a904c7220 */ /* 0x040fe40000410000 */
[-C--:B------:R-:W-:Y:S02]  /*5a30*/  FMUL.FTZ R71, R144, R73.reuse ;  /* 0x0000004990477220 */ /* 0x080fe40000410000 */
[-C--:B------:R-:W-:Y:S02]  /*5a40*/  FFMA.FTZ R69, R165, R72.reuse, R69 ;  /* 0x00000048a5457223 */ /* 0x080fe40000010045 */
[----:B------:R-:W-:Y:S02]  /*5a50*/  FMUL.FTZ R72, R164, R72 ;  /* 0x00000048a4487220 */ /* 0x000fe40000410000 */
[C---:B------:R-:W-:Y:S02]  /*5a60*/  FFMA.FTZ R76, R143.reuse, R73, R76 ;  /* 0x000000498f4c7223 */ /* 0x040fe4000001004c */
[----:B------:R-:W-:-:S02]  /*5a70*/  FFMA.FTZ R71, R143, R74, -R71 ;  /* 0x0000004a8f477223 */ /* 0x000fc40000010847 */
[----:B------:R-:W-:Y:S02]  /*5a80*/  FMUL.FTZ R230, R59, R230 ;  /* 0x000000e63be67220 */ /* 0x000fe40000410000 */
[----:B------:R-:W-:Y:S02]  /*5a90*/  FFMA.FTZ R72, R165, R68, -R72 ;  /* 0x00000044a5487223 */ /* 0x000fe40000010848 */
[----:B------:R-:W-:Y:S02]  /*5aa0*/  FADD.FTZ R76, RZ, R76 ;  /* 0x0000004cff4c7221 */ /* 0x000fe40000010000 */
[----:B------:R-:W-:Y:S02]  /*5ab0*/  FMUL.FTZ R68, R162, R69 ;  /* 0x00000045a2447220 */ /* 0x000fe40000410000 */
[----:B------:R-:W-:Y:S02]  /*5ac0*/  FADD.FTZ R71, R230, R71 ;  /* 0x00000047e6477221 */ /* 0x000fe40000010000 */
[----:B------:R-:W-:-:S02]  /*5ad0*/  FMUL.FTZ R155, R75, R160 ;  /* 0x000000a04b9b7220 */ /* 0x000fc40000410000 */
[----:B------:R-:W-:Y:S01]  /*5ae0*/  FMUL.FTZ R156, R75, R156 ;  /* 0x0000009c4b9c7220 */ /* 0x000fe20000410000 */
[----:B------:R-:W-:Y:S01]  /*5af0*/  HADD2.F32 R75, -RZ, R98.H0_H0 ;  /* 0x20000062ff4b7230 */ /* 0x000fe20000004100 */
[C---:B------:R-:W-:Y:S02]  /*5b00*/  FMUL.FTZ R74, R146.reuse, R76 ;  /* 0x0000004c924a7220 */ /* 0x040fe40000410000 */
[-C--:B------:R-:W-:Y:S02]  /*5b10*/  FFMA.FTZ R68, R163, R72.reuse, -R68 ;  /* 0x00000048a3447223 */ /* 0x080fe40000010844 */
[-C--:B------:R-:W-:Y:S02]  /*5b20*/  FMUL.FTZ R73, R146, R71.reuse ;  /* 0x0000004792497220 */ /* 0x080fe40000410000 */
[----:B------:R-:W-:Y:S02]  /*5b30*/  FMUL.FTZ R72, R162, R72 ;  /* 0x00000048a2487220 */ /* 0x000fe40000410000 */
[----:B------:R-:W-:-:S02]  /*5b40*/  FFMA.FTZ R71, R145, R71, -R74 ;  /* 0x0000004791477223 */ /* 0x000fc4000001084a */
[----:B------:R-:W-:Y:S02]  /*5b50*/  FMUL.FTZ R222, R58, R75 ;  /* 0x0000004b3ade7220 */ /* 0x000fe40000410000 */
[----:B------:R-:W-:Y:S02]  /*5b60*/  FFMA.FTZ R73, R145, R76, R73 ;  /* 0x0000004c91497223 */ /* 0x000fe40000010049 */
[----:B------:R-:W-:Y:S02]  /*5b70*/  FFMA.FTZ R72, R163, R69, R72 ;  /* 0x00000045a3487223 */ /* 0x000fe40000010048 */
[----:B------:R-:W-:Y:S02]  /*5b80*/  FADD.FTZ R74, R222, R71 ;  /* 0x00000047de4a7221 */ /* 0x000fe40000010000 */
[----:B------:R-:W-:Y:S02]  /*5b90*/  FADD.FTZ R73, RZ, R73 ;  /* 0x00000049ff497221 */ /* 0x000fe40000010000 */
[----:B------:R-:W-:-:S02]  /*5ba0*/  FMUL.FTZ R69, R142, R72 ;  /* 0x000000488e457220 */ /* 0x000fc40000410000 */
[C---:B------:R-:W-:Y:S02]  /*5bb0*/  FMUL.FTZ R76, R148.reuse, R74 ;  /* 0x0000004a944c7220 */ /* 0x040fe40000410000 */
[-C--:B------:R-:W-:Y:S02]  /*5bc0*/  FMUL.FTZ R75, R148, R73.reuse ;  /* 0x00000049944b7220 */ /* 0x080fe40000410000 */
[-C--:B------:R-:W-:Y:S02]  /*5bd0*/  FMUL.FTZ R71, R142, R68.reuse ;  /* 0x000000448e477220 */ /* 0x080fe40000410000 */
[----:B------:R-:W-:Y:S01]  /*5be0*/  FFMA.FTZ R69, R161, R68, -R69 ;  /* 0x00000044a1457223 */ /* 0x000fe20000010845 */
[----:B------:R-:W-:Y:S01]  /*5bf0*/  HADD2.F32 R78, -RZ, R97.H0_H0 ;  /* 0x20000061ff4e7230 */ /* 0x000fe20000004100 */
[C---:B------:R-:W-:Y:S02]  /*5c00*/  FFMA.FTZ R73, R147.reuse, R73, R76 ;  /* 0x0000004993497223 */ /* 0x040fe4000001004c */
[----:B------:R-:W-:-:S02]  /*5c10*/  FFMA.FTZ R76, R147, R74, -R75 ;  /* 0x0000004a934c7223 */ /* 0x000fc4000001084b */
[----:B------:R-:W-:Y:S02]  /*5c20*/  FFMA.FTZ R71, R161, R72, R71 ;  /* 0x00000048a1477223 */ /* 0x000fe40000010047 */
[C---:B------:R-:W-:Y:S02]  /*5c30*/  FMUL.FTZ R74, R144.reuse, R69 ;  /* 0x00000045904a7220 */ /* 0x040fe40000410000 */
[----:B------:R-:W-:Y:S02]  /*5c40*/  FMUL.FTZ R68, R51, UR15 ;  /* 0x0000000f33447c20 */ /* 0x000fe40008410000 */
[----:B------:R-:W-:Y:S02]  /*5c50*/  FMUL.FTZ R221, R57, R78 ;  /* 0x0000004e39dd7220 */ /* 0x000fe40000410000 */
[----:B------:R-:W-:Y:S02]  /*5c60*/  FADD.FTZ R73, RZ, R73 ;  /* 0x00000049ff497221 */ /* 0x000fe40000010000 */
[----:B------:R-:W-:-:S02]  /*5c70*/  FMUL.FTZ R72, R144, R71 ;  /* 0x0000004790487220 */ /* 0x000fc40000410000 */
[----:B------:R-:W-:Y:S02]  /*5c80*/  FFMA.FTZ R74, R143, R71, R74 ;  /* 0x000000478f4a7223 */ /* 0x000fe4000001004a */
[----:B------:R-:W-:Y:S02]  /*5c90*/  FMUL.RZ R77, R68, 0.15915493667125701904 ;  /* 0x3e22f983444d7820 */ /* 0x000fe4000040c000 */
[----:B------:R-:W-:Y:S02]  /*5ca0*/  FADD.FTZ R76, R221, R76 ;  /* 0x0000004cdd4c7221 */ /* 0x000fe40000010000 */
[----:B------:R-:W-:Y:S02]  /*5cb0*/  FMUL.FTZ R75, R150, R73 ;  /* 0x00000049964b7220 */ /* 0x000fe40000410000 */
[----:B------:R-:W-:Y:S02]  /*5cc0*/  FFMA.FTZ R72, R143, R69, -R72 ;  /* 0x000000458f487223 */ /* 0x000fe40000010848 */
[----:B------:R-:W-:Y:S01]  /*5cd0*/  FMUL.FTZ R68, R146, R74 ;  /* 0x0000004a92447220 */ /* 0x000fe20000410000 */
[----:B------:R-:W-:Y:S01]  /*5ce0*/  HADD2.F32 R69, -RZ, R96.H0_H0 ;  /* 0x20000060ff457230 */ /* 0x000fe20000004100 */
[----:B------:R-:W-:-:S02]  /*5cf0*/  FFMA.FTZ R75, R149, R76, -R75 ;  /* 0x0000004c954b7223 */ /* 0x000fc4000001084b */
[----:B------:R-:W-:Y:S02]  /*5d00*/  FFMA.FTZ R68, R145, R72, -R68 ;  /* 0x0000004891447223 */ /* 0x000fe40000010844 */
[----:B------:R-:W-:Y:S02]  /*5d10*/  FMUL.FTZ R76, R150, R76 ;  /* 0x0000004c964c7220 */ /* 0x000fe40000410000 */
[----:B------:R-:W-:Y:S02]  /*5d20*/  FMUL.FTZ R72, R146, R72 ;  /* 0x0000004892487220 */ /* 0x000fe40000410000 */
[----:B------:R-:W-:Y:S02]  /*5d30*/  FMUL.FTZ R220, R56, R69 ;  /* 0x0000004538dc7220 */ /* 0x000fe40000410000 */
[----:B------:R-:W-:Y:S02]  /*5d40*/  FFMA.FTZ R76, R149, R73, R76 ;  /* 0x00000049954c7223 */ /* 0x000fe4000001004c */
[----:B------:R-:W-:-:S02]  /*5d50*/  FFMA.FTZ R72, R145, R74, R72 ;  /* 0x0000004a91487223 */ /* 0x000fc40000010048 */
[----:B------:R-:W-:Y:S02]  /*5d60*/  FADD.FTZ R75, R220, R75 ;  /* 0x0000004bdc4b7221 */ /* 0x000fe40000010000 */
[----:B------:R-:W-:Y:S02]  /*5d70*/  FADD.FTZ R76, RZ, R76 ;  /* 0x0000004cff4c7221 */ /* 0x000fe40000010000 */
[----:B------:R-:W-:Y:S01]  /*5d80*/  FMUL.FTZ R69, R148, R72 ;  /* 0x0000004894457220 */ /* 0x000fe20000410000 */
[----:B------:R-:W-:Y:S01]  /*5d90*/  HADD2.F32 R78, -RZ, R93.H0_H0 ;  /* 0x2000005dff4e7230 */ /* 0x000fe20000004100 */
[C---:B------:R-:W-:Y:S02]  /*5da0*/  FMUL.FTZ R73, R152.reuse, R75 ;  /* 0x0000004b98497220 */ /* 0x040fe40000410000 */
[----:B------:R-:W-:Y:S02]  /*5db0*/  FMUL.FTZ R70, R51, R70 ;  /* 0x0000004633467220 */ /* 0x000fe40000410000 */
[----:B------:R-:W-:-:S02]  /*5dc0*/  FMUL.FTZ R74, R152, R76 ;  /* 0x0000004c984a7220 */ /* 0x000fc40000410000 */
[-C--:B------:R-:W-:Y:S02]  /*5dd0*/  FFMA.FTZ R71, R147, R68.reuse, -R69 ;  /* 0x0000004493477223 */ /* 0x080fe40000010845 */
[----:B------:R-:W-:Y:S02]  /*5de0*/  FMUL.FTZ R68, R148, R68 ;  /* 0x0000004494447220 */ /* 0x000fe40000410000 */
[C---:B------:R-:W-:Y:S01]  /*5df0*/  FFMA.FTZ R73, R151.reuse, R76, R73 ;  /* 0x0000004c97497223 */ /* 0x040fe20000010049 */
[----:B------:R-:W-:Y:S01]  /*5e00*/  MUFU.EX2 R70, R70 ;  /* 0x0000004600467308 */ /* 0x000fe20000000800 */
[----:B------:R-:W-:Y:S02]  /*5e10*/  FFMA.FTZ R74, R151, R75, -R74 ;  /* 0x0000004b974a7223 */ /* 0x000fe4000001084a */
[----:B------:R-:W-:Y:S02]  /*5e20*/  FMUL.FTZ R211, R55, R78 ;  /* 0x0000004e37d37220 */ /* 0x000fe40000410000 */
[----:B------:R-:W-:-:S02]  /*5e30*/  FFMA.FTZ R68, R147, R72, R68 ;  /* 0x0000004893447223 */ /* 0x000fc40000010044 */
[----:B------:R-:W-:Y:S01]  /*5e40*/  FADD.FTZ R75, RZ, R73 ;  /* 0x00000049ff4b7221 */ /* 0x000fe20000010000 */
[----:B------:R-:W0:Y:S01]  /*5e50*/  MUFU.SIN R69, R77 ;  /* 0x0000004d00457308 */ /* 0x000e220000000400 */
[----:B------:R-:W-:Y:S01]  /*5e60*/  FADD.FTZ R74, R211, R74 ;  /* 0x0000004ad34a7221 */ /* 0x000fe20000010000 */
[----:B------:R-:W-:Y:S01]  /*5e70*/  HADD2.F32 R79, -RZ, R92.H0_H0 ;  /* 0x2000005cff4f7230 */ /* 0x000fe20000004100 */
[----:B------:R-:W-:Y:S02]  /*5e80*/  FMUL.FTZ R72, R150, R68 ;  /* 0x0000004496487220 */ /* 0x000fe40000410000 */
[----:B------:R-:W-:-:S03]  /*5e90*/  FMUL.FTZ R76, R154, R75 ;  /* 0x0000004b9a4c7220 */ /* 0x000fc60000410000 */
[----:B------:R-:W1:Y:S01]  /*5ea0*/  MUFU.COS R159, R77 ;  /* 0x0000004d009f7308 */ /* 0x000e620000000000 */
[-C--:B------:R-:W-:Y:S01]  /*5eb0*/  FMUL.FTZ R78, R154, R74.reuse ;  /* 0x0000004a9a4e7220 */ /* 0x080fe20000410000 */
[----:B------:R-:W-:Y:S01]  /*5ec0*/  ISETP.NE.AND P0, PT, R135, 0x7f, PT ;  /* 0x0000007f8700780c */ /* 0x000fe20003f05270 */
[-C--:B------:R-:W-:Y:S02]  /*5ed0*/  FMUL.FTZ R73, R150, R71.reuse ;  /* 0x0000004796497220 */ /* 0x080fe40000410000 */
[----:B------:R-:W-:Y:S02]  /*5ee0*/  FFMA.FTZ R72, R149, R71, -R72 ;  /* 0x0000004795487223 */ /* 0x000fe40000010848 */
[C---:B------:R-:W-:Y:S02]  /*5ef0*/  FFMA.FTZ R71, R153.reuse, R74, -R76 ;  /* 0x0000004a99477223 */ /* 0x040fe4000001084c */
[----:B------:R-:W-:Y:S02]  /*5f00*/  FMUL.FTZ R208, R54, R79 ;  /* 0x0000004f36d07220 */ /* 0x000fe40000410000 */
[----:B------:R-:W-:-:S02]  /*5f10*/  FFMA.FTZ R78, R153, R75, R78 ;  /* 0x0000004b994e7223 */ /* 0x000fc4000001004e */
[----:B------:R-:W-:Y:S02]  /*5f20*/  FFMA.FTZ R73, R149, R68, R73 ;  /* 0x0000004495497223 */ /* 0x000fe40000010049 */
[----:B------:R-:W-:Y:S01]  /*5f30*/  FMUL.FTZ R68, R152, R72 ;  /* 0x0000004898447220 */ /* 0x000fe20000410000 */
[----:B------:R3:W4:Y:S01]  /*5f40*/  @P0 LDS.64 R94, [R135.X8+0x3518] ;  /* 0x00351800875e0984 */ /* 0x0007220000008a00 */
[----:B------:R-:W-:Y:S02]  /*5f50*/  FADD.FTZ R71, R208, R71 ;  /* 0x00000047d0477221 */ /* 0x000fe40000010000 */
[----:B------:R-:W-:Y:S02]  /*5f60*/  FADD.FTZ R78, RZ, R78 ;  /* 0x0000004eff4e7221 */ /* 0x000fe40000010000 */
[----:B0-----:R-:W-:Y:S02]  /*5f70*/  FMUL.FTZ R160, R70, R69 ;  /* 0x0000004546a07220 */ /* 0x001fe40000410000 */
[----:B------:R-:W-:-:S02]  /*5f80*/  FFMA.FTZ R68, R151, R73, R68 ;  /* 0x0000004997447223 */ /* 0x000fc40000010044 */
[----:B------:R-:W-:Y:S02]  /*5f90*/  FMUL.FTZ R69, R156, R71 ;  /* 0x000000479c457220 */ /* 0x000fe40000410000 */
[----:B-1----:R-:W-:Y:S02]  /*5fa0*/  FMUL.FTZ R159, R70, R159 ;  /* 0x0000009f469f7220 */ /* 0x002fe40000410000 */
[----:B------:R-:W-:Y:S01]  /*5fb0*/  FMUL.FTZ R73, R152, R73 ;  /* 0x0000004998497220 */ /* 0x000fe20000410000 */
[----:B------:R-:W-:Y:S01]  /*5fc0*/  HADD2.F32 R74, -RZ, R91.H0_H0 ;  /* 0x2000005bff4a7230 */ /* 0x000fe20000004100 */
[-C--:B------:R-:W-:Y:S02]  /*5fd0*/  FMUL.FTZ R70, R156, R78.reuse ;  /* 0x0000004e9c467220 */ /* 0x080fe40000410000 */
[----:B------:R-:W-:Y:S02]  /*5fe0*/  FFMA.FTZ R69, R155, R78, R69 ;  /* 0x0000004e9b457223 */ /* 0x000fe40000010045 */
[----:B------:R-:W-:-:S02]  /*5ff0*/  FFMA.FTZ R73, R151, R72, -R73 ;  /* 0x0000004897497223 */ /* 0x000fc40000010849 */
[----:B------:R-:W-:Y:S02]  /*6000*/  FFMA.FTZ R72, R155, R71, -R70 ;  /* 0x000000479b487223 */ /* 0x000fe40000010846 */
[C---:B------:R-:W-:Y:S02]  /*6010*/  FMUL.FTZ R70, R154.reuse, R68 ;  /* 0x000000449a467220 */ /* 0x040fe40000410000 */
[----:B------:R-:W-:Y:S02]  /*6020*/  FMUL.FTZ R209, R53, R74 ;  /* 0x0000004a35d17220 */ /* 0x000fe40000410000 */
[----:B------:R-:W-:Y:S02]  /*6030*/  FADD.FTZ R71, RZ, R69 ;  /* 0x00000045ff477221 */ /* 0x000fe40000010000 */
[-C--:B------:R-:W-:Y:S02]  /*6040*/  FMUL.FTZ R69, R154, R73.reuse ;  /* 0x000000499a457220 */ /* 0x080fe40000410000 */
[----:B------:R-:W-:-:S02]  /*6050*/  FFMA.FTZ R70, R153, R73, -R70 ;  /* 0x0000004999467223 */ /* 0x000fc40000010846 */
[----:B------:R-:W-:Y:S02]  /*6060*/  FADD.FTZ R72, R209, R72 ;  /* 0x00000048d1487221 */ /* 0x000fe40000010000 */
[C---:B------:R-:W-:Y:S02]  /*6070*/  FMUL.FTZ R73, R158.reuse, R71 ;  /* 0x000000479e497220 */ /* 0x040fe40000410000 */
[----:B------:R-:W-:Y:S02]  /*6080*/  FFMA.FTZ R69, R153, R68, R69 ;  /* 0x0000004499457223 */ /* 0x000fe40000010045 */
[-C--:B------:R-:W-:Y:S02]  /*6090*/  FMUL.FTZ R76, R158, R72.reuse ;  /* 0x000000489e4c7220 */ /* 0x080fe40000410000 */
[----:B------:R-:W-:Y:S02]  /*60a0*/  FFMA.FTZ R74, R157, R72, -R73 ;  /* 0x000000489d4a7223 */ /* 0x000fe40000010849 */
[C---:B------:R-:W-:Y:S01]  /*60b0*/  FMUL.FTZ R72, R156.reuse, R70 ;  /* 0x000000469c487220 */ /* 0x040fe20000410000 */
[----:B------:R-:W-:Y:S01]  /*60c0*/  HADD2.F32 R205, -RZ, R90.H0_H0 ;  /* 0x2000005affcd7230 */ /* 0x000fe20000004100 */
[----:B------:R-:W-:-:S02]  /*60d0*/  FMUL.FTZ R68, R156, R69 ;  /* 0x000000459c447220 */ /* 0x000fc40000410000 */
[----:B------:R-:W-:Y:S02]  /*60e0*/  FFMA.FTZ R72, R155, R69, R72 ;  /* 0x000000459b487223 */ /* 0x000fe40000010048 */
[----:B------:R-:W-:Y:S02]  /*60f0*/  FFMA.FTZ R76, R157, R71, R76 ;  /* 0x000000479d4c7223 */ /* 0x000fe4000001004c */
[----:B------:R-:W-:Y:S02]  /*6100*/  FFMA.FTZ R68, R155, R70, -R68 ;  /* 0x000000469b447223 */ /* 0x000fe40000010844 */
[----:B------:R-:W-:Y:S02]  /*6110*/  FMUL.FTZ R205, R52, R205 ;  /* 0x000000cd34cd7220 */ /* 0x000fe40000410000 */
[----:B------:R-:W-:Y:S02]  /*6120*/  FMUL.FTZ R69, R158, R72 ;  /* 0x000000489e457220 */ /* 0x000fe40000410000 */
[----:B------:R-:W-:-:S02]  /*6130*/  FADD.FTZ R76, RZ, R76 ;  /* 0x0000004cff4c7221 */ /* 0x000fc40000010000 */
[-C--:B------:R-:W-:Y:S02]  /*6140*/  FMUL.FTZ R70, R158, R68.reuse ;  /* 0x000000449e467220 */ /* 0x080fe40000410000 */
[----:B------:R-:W-:Y:S02]  /*6150*/  FADD.FTZ R74, R205, R74 ;  /* 0x0000004acd4a7221 */ /* 0x000fe40000010000 */
[----:B------:R-:W-:Y:S01]  /*6160*/  FFMA.FTZ R68, R157, R68, -R69 ;  /* 0x000000449d447223 */ /* 0x000fe20000010845 */
[----:B------:R-:W-:Y:S01]  /*6170*/  HADD2.F32 R210, -RZ, R89.H0_H0 ;  /* 0x20000059ffd27230 */ /* 0x000fe20000004100 */
[----:B--2---:R-:W-:Y:S02]  /*6180*/  FMUL.FTZ R69, R65, R67 ;  /* 0x0000004341457220 */ /* 0x004fe40000410000 */
[----:B------:R-:W-:Y:S02]  /*6190*/  FMUL.FTZ R71, R160, R76 ;  /* 0x0000004ca0477220 */ /* 0x000fe40000410000 */
[----:B------:R-:W-:-:S02]  /*61a0*/  FFMA.FTZ R70, R157, R72, R70 ;  /* 0x000000489d467223 */ /* 0x000fc40000010046 */
[----:B------:R-:W-:Y:S02]  /*61b0*/  FMUL.FTZ R75, R160, R74 ;  /* 0x0000004aa04b7220 */ /* 0x000fe40000410000 */
[-C--:B------:R-:W-:Y:S02]  /*61c0*/  FMUL.FTZ R65, R65, R66.reuse ;  /* 0x0000004241417220 */ /* 0x080fe40000410000 */
[----:B------:R-:W-:Y:S02]  /*61d0*/  FFMA.FTZ R69, R64, R66, -R69 ;  /* 0x0000004240457223 */ /* 0x000fe40000010845 */
[C---:B------:R-:W-:Y:S02]  /*61e0*/  FFMA.FTZ R73, R159.reuse, R74, -R71 ;  /* 0x0000004a9f497223 */ /* 0x040fe40000010847 */
[----:B------:R-:W-:Y:S01]  /*61f0*/  FMUL.FTZ R66, R160, R70 ;  /* 0x00000046a0427220 */ /* 0x000fe20000410000 */
[----:B------:R-:W-:Y:S01]  /*6200*/  BSSY B0, `(.L_x_70) ;  /* 0x0000014000007945 */ /* 0x000fe20003800000 */
[----:B------:R-:W-:-:S02]  /*6210*/  FFMA.FTZ R75, R159, R76, R75 ;  /* 0x0000004c9f4b7223 */ /* 0x000fc4000001004b */
[----:B------:R-:W-:Y:S02]  /*6220*/  FMUL.FTZ R71, R160, R68 ;  /* 0x00000044a0477220 */ /* 0x000fe40000410000 */
[----:B------:R-:W-:Y:S02]  /*6230*/  FMUL.FTZ R210, R51, R210 ;  /* 0x000000d233d27220 */ /* 0x000fe40000410000 */
[----:B------:R-:W-:Y:S01]  /*6240*/  FFMA.FTZ R173, R64, R67, R65 ;  /* 0x0000004340ad7223 */ /* 0x000fe20000010041 */
[----:B------:R-:W-:Y:S01]  /*6250*/  LEA.HI R172, R135, R135, RZ, 0x1e ;  /* 0x0000008787ac7211 */ /* 0x000fe200078ff0ff */
[C---:B------:R-:W-:Y:S02]  /*6260*/  FFMA.FTZ R64, R159.reuse, R68, -R66 ;  /* 0x000000449f407223 */ /* 0x040fe40000010842 */
[----:B------:R-:W-:Y:S02]  /*6270*/  FFMA.FTZ R65, R159, R70, R71 ;  /* 0x000000469f417223 */ /* 0x000fe40000010047 */
[----:B------:R-:W-:-:S02]  /*6280*/  FADD.FTZ R66, R210, R73 ;  /* 0x00000049d2427221 */ /* 0x000fc40000010000 */
[----:B------:R-:W-:Y:S01]  /*6290*/  FADD.FTZ R67, RZ, R75 ;  /* 0x0000004bff437221 */ /* 0x000fe20000010000 */
[----:B------:R-:W-:Y:S05]  /*62a0*/  @P0 BRA `(.L_x_71) ;  /* 0x0000009000000947 */ /* 0x000fea0003800000 */
[----:B---34-:R-:W-:Y:S02]  /*62b0*/  ISETP.NE.AND P0, PT, R128, c[0x0][0x174], PT ;  /* 0x00005d0080007a0c */ /* 0x018fe40003f05270 */
[----:B------:R-:W-:Y:S02]  /*62c0*/  MOV R94, 0x3f800000 ;  /* 0x3f800000005e7802 */ /* 0x000fe40000000f00 */
[----:B------:R-:W-:-:S09]  /*62d0*/  MOV R95, RZ ;  /* 0x000000ff005f7202 */ /* 0x000fd20000000f00 */
[----:B------:R-:W-:-:S04]  /*62e0*/  @P0 IADD3 R71, -R133, c[0x0][0x174], RZ ;  /* 0x00005d0085470a10 */ /* 0x000fc80007ffe1ff */
[----:B------:R-:W-:-:S04]  /*62f0*/  @P0 LEA.HI R68, R71, R71, RZ, 0x1 ;  /* 0x0000004747440211 */ /* 0x000fc800078f08ff */
[----:B------:R-:W-:-:S04]  /*6300*/  @P0 LOP3.LUT R68, R68, 0xfffffe, RZ, 0xc0, !PT ;  /* 0x00fffffe44440812 */ /* 0x000fc800078ec0ff */
[----:B------:R-:W-:-:S04]  /*6310*/  @P0 IADD3 R71, -R68, R71, RZ ;  /* 0x0000004744470210 */ /* 0x000fc80007ffe1ff */
[----:B------:R-:W-:-:S05]  /*6320*/  @P0 LEA R71, R71, R0, 0x8 ;  /* 0x0000000047470211 */ /* 0x000fca00078e40ff */
[----:B------:R0:W1:Y:S02]  /*6330*/  @P0 LDS.64 R94, [R71.X8+0x2510] ;  /* 0x00251000475e0984 */ /* 0x0000640000008a00 */
.L_x_71:
[----:B---34-:R-:W-:Y:S05]  /*6340*/  BSYNC B0 ;  /* 0x0000000000007941 */ /* 0x018fea0003800000 */
.L_x_70:
        /* <DEDUP_REMOVED lines=74> */
.L_x_118:
        /* <DEDUP_REMOVED lines=9> */
[----:B------:R-:W-:-:S02]  /*6880*/  FFMA.FTZ R67, R66, R67, -R64 ;  /* 0x0000004342437223 */ /* 0x000fc40000010840 */
[-C--:B----4-:R-:W-:Y:S02]  /*6890*/  FFMA.FTZ R71, R66, R65.reuse, R70 ;  /* 0x0000004142477223 */ /* 0x090fe40000010046 */
[C---:B------:R-:W-:Y:S02]  /*68a0*/  FMUL.FTZ R65, R76.reuse, R65 ;  /* 0x000000414c417220 */ /* 0x040fe40000410000 */
[----:B------:R-:W-:Y:S01]  /*68b0*/  @P0 FADD.FTZ R79, R79, R68 ;  /* 0x000000444f4f0221 */ /* 0x000fe20000010000 */
[----:B------:R-:W-:Y:S01]  /*68c0*/  FSEL R71, R76, R71, !P0 ;  /* 0x000000474c477208 */ /* 0x000fe20004000000 */
        /* <DEDUP_REMOVED lines=45> */
[----:B------:R-:W-:Y:S02]  /*6ba0*/  FFMA.FTZ R68, R66, R68, R75 ;  /* 0x0000004442447223 */ /* 0x000fe4000001004b */
[----:B------:R-:W-:Y:S01]  /*6bb0*/  @P0 FADD.FTZ R78, R78, R73 ;  /* 0x000000494e4e0221 */ /* 0x000fe20000010000 */
[----:B------:R-:W-:Y:S01]  /*6bc0*/  FSEL R73, R71, R70, !P0 ;  /* 0x0000004647497208 */ /* 0x000fe20004000000 */
[----:B------:R-:W-:-:S02]  /*6bd0*/  @P0 FFMA.FTZ R66, R66, R64, -R67 ;  /* 0x0000004042420223 */ /* 0x000fc40000010843 */
[----:B------:R-:W-:Y:S01]  /*6be0*/  @P0 FADD.FTZ R79, R79, R68 ;  /* 0x000000444f4f0221 */ /* 0x000fe20000010000 */
[----:B------:R0:W2:Y:S01]  /*6bf0*/  SHFL.UP PT, R224, R78, 0x10, RZ ;  /* 0x060000004ee07989 */ /* 0x0000a200000e00ff */
[----:B------:R-:W-:-:S03]  /*6c00*/  MOV R69, R78 ;  /* 0x0000004e00457202 */ /* 0x000fc60000000f00 */
[----:B------:R0:W3:Y:S01]  /*6c10*/  SHFL.UP PT, R74, R66, 0x10, RZ ;  /* 0x06000000424a7989 */ /* 0x0000e200000e00ff */
[----:B------:R-:W-:-:S03]  /*6c20*/  MOV R70, R79 ;  /* 0x0000004f00467202 */ /* 0x000fc60000000f00 */
[----:B------:R0:W4:Y:S04]  /*6c30*/  SHFL.UP PT, R67, R79, 0x10, RZ ;  /* 0x060000004f437989 */ /* 0x00012800000e00ff */
[----:B------:R0:W1:Y:S02]  /*6c40*/  SHFL.UP PT, R76, R73, 0x10, RZ ;  /* 0x06000000494c7989 */ /* 0x00006400000e00ff */
.L_x_119:
[----:B------:R-:W-:Y:S01]  /*6c50*/  MOV R72, R66 ;  /* 0x0000004200487202 */ /* 0x000fe20000000f00 */
[-C--:B----4-:R-:W-:Y:S01]  /*6c60*/  FMUL.FTZ R71, R67, R73.reuse ;  /* 0x0000004943477220 */ /* 0x090fe20000410000 */
[----:B------:R-:W-:Y:S01]  /*6c70*/  ISETP.GE.AND P0, PT, R134, 0x10, PT ;  /* 0x000000108600780c */ /* 0x000fe20003f06270 */
[-C--:B---3--:R-:W-:Y:S02]  /*6c80*/  FMUL.FTZ R65, R74, R73.reuse ;  /* 0x000000494a417220 */ /* 0x088fe40000410000 */
[C---:B--2---:R-:W-:Y:S02]  /*6c90*/  FFMA.FTZ R64, R224.reuse, R72, -R71 ;  /* 0x00000048e0407223 */ /* 0x044fe40000010847 */
[----:B------:R-:W-:-:S02]  /*6ca0*/  FMUL.FTZ R224, R224, R73 ;  /* 0x00000049e0e07220 */ /* 0x000fc40000410000 */
[CC--:B01----:R-:W-:Y:S02]  /*6cb0*/  FFMA.FTZ R66, R76.reuse, R72.reuse, R65 ;  /* 0x000000484c427223 */ /* 0x0c3fe40000010041 */
[----:B------:R-:W-:Y:S02]  /*6cc0*/  FMUL.FTZ R65, R76, R73 ;  /* 0x000000494c417220 */ /* 0x000fe40000410000 */
[----:B------:R-:W-:Y:S01]  /*6cd0*/  FFMA.FTZ R67, R67, R72, R224 ;  /* 0x0000004843437223 */ /* 0x000fe200000100e0 */
        /* <DEDUP_REMOVED lines=9> */
[----:B------:R-:W-:Y:S02]  /*6d70*/  MOV R66, 0x6d90 ;  /* 0x00006d9000427802 */ /* 0x000fe40000000f00 */
[----:B-----5:R-:W-:Y:S05]  /*6d80*/  CALL.REL.NOINC `($__internal_4_$__cuda_sm70_shflsync_idx_p) ;  /* 0x00007f2000007944 */ /* 0x020fea0003c00000 */
.L_x_76:
[----:B------:R-:W-:Y:S05]  /*6d90*/  BRA.CONV ~URZ, `(.L_x_77) ;  /* 0x000000637f007947 */ /* 0x000fea000b800000 */
[----:B-1----:R-:W-:Y:S01]  /*6da0*/  HFMA2.MMA R65, -RZ, RZ, 0, 1.847743988037109375e-06 ;  /* 0x0000001fff417435 */ /* 0x002fe200000001ff */
[----:B------:R-:W-:Y:S02]  /*6db0*/  MOV R68, R73 ;  /* 0x0000004900447202 */ /* 0x000fe40000000f00 */
[----:B------:R-:W-:Y:S02]  /*6dc0*/  MOV R67, 0x1f ;  /* 0x0000001f00437802 */ /* 0x000fe40000000f00 */
[----:B------:R-:W-:Y:S02]  /*6dd0*/  MOV R64, 0xffffffff ;  /* 0xffffffff00407802 */ /* 0x000fe40000000f00 */
[----:B------:R-:W-:-:S02]  /*6de0*/  MOV R66, 0x6e00 ;  /* 0x00006e0000427802 */ /* 0x000fc40000000f00 */
[----:B-----5:R-:W-:Y:S05]  /*6df0*/  CALL.REL.NOINC `($__internal_4_$__cuda_sm70_shflsync_idx_p) ;  /* 0x00007eb000007944 */ /* 0x020fea0003c00000 */
.L_x_77:
[----:B------:R-:W-:Y:S05]  /*6e00*/  BRA.CONV ~URZ, `(.L_x_78) ;  /* 0x000000637f007947 */ /* 0x000fea000b800000 */
[----:B-1----:R-:W-:Y:S01]  /*6e10*/  HFMA2.MMA R65, -RZ, RZ, 0, 1.847743988037109375e-06 ;  /* 0x0000001fff417435 */ /* 0x002fe200000001ff */
[----:B------:R-:W-:-:S02]  /*6e20*/  MOV R68, R69 ;  /* 0x0000004500447202 */ /* 0x000fc40000000f00 */
[----:B------:R-:W-:Y:S02]  /*6e30*/  MOV R67, 0x1f ;  /* 0x0000001f00437802 */ /* 0x000fe40000000f00 */
[----:B------:R-:W-:Y:S02]  /*6e40*/  MOV R64, 0xffffffff ;  /* 0xffffffff00407802 */ /* 0x000fe40000000f00 */
[----:B------:R-:W-:Y:S02]  /*6e50*/  MOV R66, 0x6e70 ;  /* 0x00006e7000427802 */ /* 0x000fe40000000f00 */
[----:B-----5:R-:W-:Y:S05]  /*6e60*/  CALL.REL.NOINC `($__internal_4_$__cuda_sm70_shflsync_idx_p) ;  /* 0x00007e4000007944 */ /* 0x020fea0003c00000 */
.L_x_78:
[----:B------:R-:W-:Y:S05]  /*6e70*/  BRA.CONV ~URZ, `(.L_x_79) ;  /* 0x000000637f007947 */ /* 0x000fea000b800000 */
[----:B-1----:R-:W-:Y:S01]  /*6e80*/  HFMA2.MMA R65, -RZ, RZ, 0, 1.847743988037109375e-06 ;  /* 0x0000001fff417435 */ /* 0x002fe200000001ff */
[----:B------:R-:W-:Y:S02]  /*6e90*/  MOV R68, R70 ;  /* 0x0000004600447202 */ /* 0x000fe40000000f00 */
[----:B------:R-:W-:Y:S02]  /*6ea0*/  MOV R67, 0x1f ;  /* 0x0000001f00437802 */ /* 0x000fe40000000f00 */
[----:B------:R-:W-:Y:S02]  /*6eb0*/  MOV R64, 0xffffffff ;  /* 0xffffffff00407802 */ /* 0x000fe40000000f00 */
[----:B------:R-:W-:-:S02]  /*6ec0*/  MOV R66, 0x6ee0 ;  /* 0x00006ee000427802 */ /* 0x000fc40000000f00 */
[----:B-----5:R-:W-:Y:S05]  /*6ed0*/  CALL.REL.NOINC `($__internal_4_$__cuda_sm70_shflsync_idx_p) ;  /* 0x00007dd000007944 */ /* 0x020fea0003c00000 */
.L_x_79:
[----:B------:R-:W-:Y:S05]  /*6ee0*/  BRA.DIV ~URZ, `(.L_x_80) ;  /* 0x00006b627f007947 */ /* 0x000fea000b800000 */
[----:B-----5:R0:W2:Y:S04]  /*6ef0*/  SHFL.IDX PT, R78, R60, RZ, 0x1f ;  /* 0x00001fff3c4e7589 */ /* 0x0200a800000e0000 */
[----:B------:R0:W3:Y:S04]  /*6f00*/  SHFL.IDX PT, R79, R61, RZ, 0x1f ;  /* 0x00001fff3d4f7589 */ /* 0x0000e800000e0000 */
[----:B------:R0:W4:Y:S04]  /*6f10*/  SHFL.IDX PT, R225, R62, RZ, 0x1f ;  /* 0x00001fff3ee17589 */ /* 0x00012800000e0000 */
[----:B------:R0:W1:Y:S04]  /*6f20*/  SHFL.IDX PT, R71, R63, RZ, 0x1f ;  /* 0x00001fff3f477589 */ /* 0x00006800000e0000 */
[----:B------:R0:W0:Y:S04]  /*6f30*/  SHFL.UP PT, R76, R72, 0x1, RZ ;  /* 0x04200000484c7989 */ /* 0x00002800000e00ff */
[----:B------:R0:W0:Y:S04]  /*6f40*/  SHFL.UP PT, R77, R73, 0x1, RZ ;  /* 0x04200000494d7989 */ /* 0x00002800000e00ff */
[----:B------:R-:W0:Y:S04]  /*6f50*/  SHFL.UP PT, R69, R69, 0x1, RZ ;  /* 0x0420000045457989 */ /* 0x000e2800000e00ff */
[----:B------:R0:W0:Y:S02]  /*6f60*/  SHFL.UP PT, R224, R70, 0x1, RZ ;  /* 0x0420000046e07989 */ /* 0x00002400000e00ff */
.L_x_120:
        /* <DEDUP_REMOVED lines=50> */
.L_x_73:
[----:B--2---:R-:W-:Y:S05]  /*7290*/  BSYNC B0 ;  /* 0x0000000000007941 */ /* 0x004fea0003800000 */
.L_x_72:
[----:B------:R-:W-:Y:S01]  /*72a0*/  WARPSYNC 0xffffffff ;  /* 0xffffffff00007948 */ /* 0x000fe20003800000 */
[----:B------:R-:W-:Y:S01]  /*72b0*/  BAR.SYNC.DEFER_BLOCKING 0x0 ;  /* 0x0000000000007b1d */ /* 0x000fe20000010000 */
[-C--:B-----5:R-:W-:Y:S01]  /*72c0*/  FMUL.FTZ R60, R160, R173.reuse ;  /* 0x000000ada03c7220 */ /* 0x0a0fe20000410000 */
[----:B------:R-:W-:Y:S01]  /*72d0*/  ISETP.GE.AND P0, PT, R128, c[0x0][0x174], PT ;  /* 0x00005d0080007a0c */ /* 0x000fe20003f06270 */
[C---:B------:R-:W-:Y:S02]  /*72e0*/  FMUL.FTZ R63, R159.reuse, R173 ;  /* 0x000000ad9f3f7220 */ /* 0x040fe40000410000 */
[-C--:B------:R-:W-:Y:S01]  /*72f0*/  FFMA.FTZ R61, R159, R174.reuse, -R60 ;  /* 0x000000ae9f3d7223 */ /* 0x080fe2000001083c */
[----:B------:R-:W-:Y:S01]  /*7300*/  ISETP.NE.OR P0, PT, R131, RZ, P0 ;  /* 0x000000ff8300720c */ /* 0x000fe20000705670 */
[----:B---3--:R-:W-:Y:S01]  /*7310*/  FFMA.FTZ R64, -R160, R174, -R63 ;  /* 0x000000aea0407223 */ /* 0x008fe2000001093f */
[----:B------:R-:W-:Y:S01]  /*7320*/  BSSY B0, `(.L_x_81) ;  /* 0x00001d5000007945 */ /* 0x000fe20003800000 */
[----:B------:R-:W-:-:S02]  /*7330*/  FADD.FTZ R63, R176, R61 ;  /* 0x0000003db03f7221 */ /* 0x000fc40000010000 */
[----:B-1----:R-:W-:Y:S02]  /*7340*/  FMUL.FTZ R62, R160, R95 ;  /* 0x0000005fa03e7220 */ /* 0x002fe40000410000 */
[----:B------:R-:W-:Y:S02]  /*7350*/  FADD.FTZ R65, -R175, R64 ;  /* 0x00000040af417221 */ /* 0x000fe40000010100 */
[----:B------:R-:W-:Y:S02]  /*7360*/  FMUL.FTZ R68, R158, -R63 ;  /* 0x8000003f9e447220 */ /* 0x000fe40000410000 */
[-C--:B------:R-:W-:Y:S02]  /*7370*/  FMUL.FTZ R64, R160, -R94.reuse ;  /* 0x8000005ea0407220 */ /* 0x080fe40000410000 */
[----:B------:R-:W-:Y:S02]  /*7380*/  FFMA.FTZ R62, R159, R94, -R62 ;  /* 0x0000005e9f3e7223 */ /* 0x000fe4000001083e */
[----:B------:R-:W-:-:S02]  /*7390*/  FMUL.FTZ R66, R158, -R65 ;  /* 0x800000419e427220 */ /* 0x000fc40000410000 */
[----:B------:R-:W-:Y:S01]  /*73a0*/  FFMA.FTZ R68, R157, R65, R68 ;  /* 0x000000419d447223 */ /* 0x000fe20000010044 */
[----:B------:R-:W1:Y:S01]  /*73b0*/  LDS.64 R60, [R172.X16+0x1108] ;  /* 0x00110800ac3c7984 */ /* 0x000e62000000ca00 */
[----:B------:R-:W-:Y:S02]  /*73c0*/  FFMA.FTZ R64, R159, -R95, R64 ;  /* 0x8000005f9f407223 */ /* 0x000fe40000010040 */
[C---:B------:R-:W-:Y:S02]  /*73d0*/  FMUL.FTZ R65, R158.reuse, -R62 ;  /* 0x8000003e9e417220 */ /* 0x040fe40000410000 */
[----:B------:R-:W-:Y:S02]  /*73e0*/  FFMA.FTZ R67, R157, R63, -R66 ;  /* 0x0000003f9d437223 */ /* 0x000fe40000010842 */
[----:B------:R-:W-:Y:S02]  /*73f0*/  FADD.FTZ R68, -R177, R68 ;  /* 0x00000044b1447221 */ /* 0x000fe40000010100 */
[----:B------:R-:W-:-:S02]  /*7400*/  FMUL.FTZ R63, R158, -R64 ;  /* 0x800000409e3f7220 */ /* 0x000fc40000410000 */
[C---:B------:R-:W-:Y:S02]  /*7410*/  FFMA.FTZ R65, R157.reuse, R64, R65 ;  /* 0x000000409d417223 */ /* 0x040fe40000010041 */
        /* <DEDUP_REMOVED lines=8> */
[C---:B------:R-:W-:Y:S02]  /*74a0*/  FFMA.FTZ R66, R155.reuse, R68, R66 ;  /* 0x000000449b427223 */ /* 0x040fe40000010042 */
[----:B------:R-:W-:Y:S02]  /*74b0*/  FADD.FTZ R67, R180, R67 ;  /* 0x00000043b4437221 */ /* 0x000fe40000010000 */
[----:B------:R-:W-:-:S02]  /*74c0*/  FFMA.FTZ R64, R155, R65, R64 ;  /* 0x000000419b407223 */ /* 0x000fc40000010040 */
[C---:B------:R-:W-:Y:S02]  /*74d0*/  FMUL.FTZ R65, R154.reuse, -R62 ;  /* 0x8000003e9a417220 */ /* 0x040fe40000410000 */
[----:B------:R-:W-:Y:S02]  /*74e0*/  FADD.FTZ R66, -R179, R66 ;  /* 0x00000042b3427221 */ /* 0x000fe40000010100 */
[C---:B------:R-:W-:Y:S02]  /*74f0*/  FMUL.FTZ R68, R154.reuse, -R67 ;  /* 0x800000439a447220 */ /* 0x040fe40000410000 */
[CC--:B------:R-:W-:Y:S02]  /*7500*/  FMUL.FTZ R63, R154.reuse, -R64.reuse ;  /* 0x800000409a3f7220 */ /* 0x0c0fe40000410000 */
[----:B------:R-:W-:Y:S02]  /*7510*/  FFMA.FTZ R65, R153, R64, R65 ;  /* 0x0000004099417223 */ /* 0x000fe40000010041 */
[----:B------:R-:W-:-:S02]  /*7520*/  FMUL.FTZ R64, R154, -R66 ;  /* 0x800000429a407220 */ /* 0x000fc40000410000 */
[C---:B------:R-:W-:Y:S02]  /*7530*/  FFMA.FTZ R68, R153.reuse, R66, R68 ;  /* 0x0000004299447223 */ /* 0x040fe40000010044 */
[C---:B------:R-:W-:Y:S02]  /*7540*/  FFMA.FTZ R63, R153.reuse, R62, -R63 ;  /* 0x0000003e993f7223 */ /* 0x040fe4000001083f */
[----:B------:R-:W-:Y:S02]  /*7550*/  FFMA.FTZ R67, R153, R67, -R64 ;  /* 0x0000004399437223 */ /* 0x000fe40000010840 */
[----:B------:R-:W-:Y:S02]  /*7560*/  FADD.FTZ R68, -R181, R68 ;  /* 0x00000044b5447221 */ /* 0x000fe40000010100 */
[----:B------:R-:W-:Y:S02]  /*7570*/  FMUL.FTZ R64, R152, -R63 ;  /* 0x8000003f98407220 */ /* 0x000fe40000410000 */
[----:B------:R-:W-:-:S02]  /*7580*/  FADD.FTZ R67, R182, R67 ;  /* 0x00000043b6437221 */ /* 0x000fc40000010000 */
[C---:B------:R-:W-:Y:S02]  /*7590*/  FMUL.FTZ R66, R152.reuse, -R68 ;  /* 0x8000004498427220 */ /* 0x040fe40000410000 */
[CC--:B------:R-:W-:Y:S02]  /*75a0*/  FMUL.FTZ R62, R152.reuse, -R65.reuse ;  /* 0x80000041983e7220 */ /* 0x0c0fe40000410000 */
[C---:B------:R-:W-:Y:S02]  /*75b0*/  FFMA.FTZ R64, R151.reuse, R65, R64 ;  /* 0x0000004197407223 */ /* 0x040fe40000010040 */
[CC--:B------:R-:W-:Y:S02]  /*75c0*/  FFMA.FTZ R65, R151.reuse, R67.reuse, -R66 ;  /* 0x0000004397417223 */ /* 0x0c0fe40000010842 */
[----:B------:R-:W-:Y:S02]  /*75d0*/  FMUL.FTZ R67, R152, -R67 ;  /* 0x8000004398437220 */ /* 0x000fe40000410000 */
[----:B------:R-:W-:-:S02]  /*75e0*/  FFMA.FTZ R62, R151, R63, -R62 ;  /* 0x0000003f973e7223 */ /* 0x000fc4000001083e */
[-C--:B-1----:R-:W-:Y:S02]  /*75f0*/  FMUL.FTZ R63, R121, R61.reuse ;  /* 0x0000003d793f7220 */ /* 0x082fe40000410000 */
[----:B------:R-:W-:Y:S02]  /*7600*/  FFMA.FTZ R68, R151, R68, R67 ;  /* 0x0000004497447223 */ /* 0x000fe40000010043 */
[-C--:B------:R-:W-:Y:S02]  /*7610*/  FMUL.FTZ R121, R121, R60.reuse ;  /* 0x0000003c79797220 */ /* 0x080fe40000410000 */
[C---:B------:R-:W-:Y:S02]  /*7620*/  FFMA.FTZ R60, R120.reuse, R60, -R63 ;  /* 0x0000003c783c7223 */ /* 0x040fe4000001083f */
[----:B------:R-:W-:Y:S02]  /*7630*/  FADD.FTZ R68, -R183, R68 ;  /* 0x00000044b7447221 */ /* 0x000fe40000010100 */
[----:B------:R-:W-:-:S02]  /*7640*/  FFMA.FTZ R121, R120, R61, R121 ;  /* 0x0000003d78797223 */ /* 0x000fc40000010079 */
[C---:B------:R-:W-:Y:S02]  /*7650*/  FMUL.FTZ R61, R150.reuse, -R64 ;  /* 0x80000040963d7220 */ /* 0x040fe40000410000 */
[----:B------:R-:W-:Y:S02]  /*7660*/  FADD.FTZ R237, R237, R60 ;  /* 0x0000003ceded7221 */ /* 0x000fe40000010000 */
[----:B------:R-:W-:Y:S02]  /*7670*/  FMUL.FTZ R60, R150, -R62 ;  /* 0x8000003e963c7220 */ /* 0x000fe40000410000 */
[----:B------:R-:W-:Y:S02]  /*7680*/  FADD.FTZ R65, R184, R65 ;  /* 0x00000041b8417221 */ /* 0x000fe40000010000 */
[----:B------:R-:W-:Y:S02]  /*7690*/  FMUL.FTZ R66, R150, -R68 ;  /* 0x8000004496427220 */ /* 0x000fe40000410000 */
[----:B------:R-:W-:-:S02]  /*76a0*/  FADD.FTZ R229, RZ, R121 ;  /* 0x00000079ffe57221 */ /* 0x000fc40000010000 */
[C---:B------:R-:W-:Y:S02]  /*76b0*/  FFMA.FTZ R63, R149.reuse, R62, -R61 ;  /* 0x0000003e953f7223 */ /* 0x040fe4000001083d */
[C---:B------:R-:W-:Y:S02]  /*76c0*/  FMUL.FTZ R62, R170.reuse, R237 ;  /* 0x000000edaa3e7220 */ /* 0x040fe40000410000 */
[C---:B------:R-:W-:Y:S02]  /*76d0*/  FFMA.FTZ R64, R149.reuse, R64, R60 ;  /* 0x0000004095407223 */ /* 0x040fe4000001003c */
[----:B------:R-:W-:Y:S02]  /*76e0*/  FFMA.FTZ R67, R149, R65, -R66 ;  /* 0x0000004195437223 */ /* 0x000fe40000010842 */
[----:B------:R-:W-:Y:S02]  /*76f0*/  FMUL.FTZ R60, R170, R229 ;  /* 0x000000e5aa3c7220 */ /* 0x000fe40000410000 */
[----:B------:R-:W-:-:S02]  /*7700*/  FMUL.FTZ R65, R150, -R65 ;  /* 0x8000004196417220 */ /* 0x000fc40000410000 */
[C---:B------:R-:W-:Y:S02]  /*7710*/  FFMA.FTZ R62, R171.reuse, R229, R62 ;  /* 0x000000e5ab3e7223 */ /* 0x040fe4000001003e */
[----:B------:R-:W-:Y:S02]  /*7720*/  FFMA.FTZ R61, R171, R237, -R60 ;  /* 0x000000edab3d7223 */ /* 0x000fe4000001083c */
[----:B------:R-:W-:Y:S02]  /*7730*/  FFMA.FTZ R68, R149, R68, R65 ;  /* 0x0000004495447223 */ /* 0x000fe40000010041 */
[----:B------:R-:W-:Y:S02]  /*7740*/  FADD.FTZ R228, RZ, R62 ;  /* 0x0000003effe47221 */ /* 0x000fe40000010000 */
[----:B------:R-:W-:Y:S02]  /*7750*/  FMUL.FTZ R62, R148, -R64 ;  /* 0x80000040943e7220 */ /* 0x000fe40000410000 */
[----:B------:R-:W-:-:S02]  /*7760*/  FADD.FTZ R236, R236, R61 ;  /* 0x0000003decec7221 */ /* 0x000fc40000010000 */
[----:B------:R-:W-:Y:S02]  /*7770*/  FADD.FTZ R68, -R185, R68 ;  /* 0x00000044b9447221 */ /* 0x000fe40000010100 */
[----:B------:R-:W-:Y:S02]  /*7780*/  FFMA.FTZ R65, R147, R63, -R62 ;  /* 0x0000003f93417223 */ /* 0x000fe4000001083e */
[----:B------:R-:W-:Y:S02]  /*7790*/  FMUL.FTZ R61, R168, R236 ;  /* 0x000000eca83d7220 */ /* 0x000fe40000410000 */
[----:B------:R-:W-:Y:S02]  /*77a0*/  FADD.FTZ R67, R186, R67 ;  /* 0x00000043ba437221 */ /* 0x000fe40000010000 */
[----:B------:R-:W-:Y:S02]  /*77b0*/  FMUL.FTZ R62, R148, -R68 ;  /* 0x80000044943e7220 */ /* 0x000fe40000410000 */
[----:B------:R-:W-:-:S02]  /*77c0*/  FMUL.FTZ R60, R168, R228 ;  /* 0x000000e4a83c7220 */ /* 0x000fc40000410000 */
[----:B------:R-:W-:Y:S02]  /*77d0*/  FFMA.FTZ R61, R169, R228, R61 ;  /* 0x000000e4a93d7223 */ /* 0x000fe4000001003d */
[-C--:B------:R-:W-:Y:S02]  /*77e0*/  FFMA.FTZ R69, R147, R67.reuse, -R62 ;  /* 0x0000004393457223 */ /* 0x080fe4000001083e */
[----:B------:R-:W-:Y:S02]  /*77f0*/  FMUL.FTZ R67, R148, -R67 ;  /* 0x8000004394437220 */ /* 0x000fe40000410000 */
[----:B------:R-:W-:Y:S02]  /*7800*/  FFMA.FTZ R60, R169, R236, -R60 ;  /* 0x000000eca93c7223 */ /* 0x000fe4000001083c */
[----:B------:R-:W-:Y:S02]  /*7810*/  FADD.FTZ R227, RZ, R61 ;  /* 0x0000003dffe37221 */ /* 0x000fe40000010000 */
[----:B------:R-:W-:-:S02]  /*7820*/  FFMA.FTZ R68, R147, R68, R67 ;  /* 0x0000004493447223 */ /* 0x000fc40000010043 */
[----:B------:R-:W-:Y:S02]  /*7830*/  FADD.FTZ R235, R235, R60 ;  /* 0x0000003cebeb7221 */ /* 0x000fe40000010000 */
[----:B------:R-:W-:Y:S02]  /*7840*/  FMUL.FTZ R63, R148, -R63 ;  /* 0x8000003f943f7220 */ /* 0x000fe40000410000 */
[C---:B------:R-:W-:Y:S02]  /*7850*/  FMUL.FTZ R60, R166.reuse, R227 ;  /* 0x000000e3a63c7220 */ /* 0x040fe40000410000 */
[----:B------:R-:W-:Y:S02]  /*7860*/  FADD.FTZ R68, -R187, R68 ;  /* 0x00000044bb447221 */ /* 0x000fe40000010100 */
[----:B------:R-:W-:Y:S02]  /*7870*/  FFMA.FTZ R63, R147, R64, R63 ;  /* 0x00000040933f7223 */ /* 0x000fe4000001003f */
[----:B------:R-:W-:-:S02]  /*7880*/  FMUL.FTZ R62, R166, R235 ;  /* 0x000000eba63e7220 */ /* 0x000fc40000410000 */
[----:B------:R-:W-:Y:S02]  /*7890*/  FMUL.FTZ R66, R146, -R65 ;  /* 0x8000004192427220 */ /* 0x000fe40000410000 */
[----:B------:R-:W-:Y:S02]  /*78a0*/  FFMA.FTZ R61, R167, R235, -R60 ;  /* 0x000000eba73d7223 */ /* 0x000fe4000001083c */
[----:B------:R-:W-:Y:S02]  /*78b0*/  FADD.FTZ R69, R188, R69 ;  /* 0x00000045bc457221 */ /* 0x000fe40000010000 */
[C---:B------:R-:W-:Y:S02]  /*78c0*/  FMUL.FTZ R60, R146.reuse, -R68 ;  /* 0x80000044923c7220 */ /* 0x040fe40000410000 */
[-C--:B------:R-:W-:Y:S02]  /*78d0*/  FMUL.FTZ R64, R146, -R63.reuse ;  /* 0x8000003f92407220 */ /* 0x080fe40000410000 */
[----:B------:R-:W-:-:S02]  /*78e0*/  FFMA.FTZ R66, R145, R63, R66 ;  /* 0x0000003f91427223 */ /* 0x000fc40000010042 */
[----:B------:R-:W-:Y:S02]  /*78f0*/  FFMA.FTZ R62, R167, R227, R62 ;  /* 0x000000e3a73e7223 */ /* 0x000fe4000001003e */
[----:B------:R-:W-:Y:S02]  /*7900*/  FADD.FTZ R234, R234, R61 ;  /* 0x0000003deaea7221 */ /* 0x000fe40000010000 */
[-C--:B------:R-:W-:Y:S02]  /*7910*/  FFMA.FTZ R63, R145, R69.reuse, -R60 ;  /* 0x00000045913f7223 */ /* 0x080fe4000001083c */
[----:B------:R-:W-:Y:S02]  /*7920*/  FMUL.FTZ R69, R146, -R69 ;  /* 0x8000004592457220 */ /* 0x000fe40000410000 */
[----:B------:R-:W-:Y:S02]  /*7930*/  FADD.FTZ R226, RZ, R62 ;  /* 0x0000003effe27221 */ /* 0x000fe40000010000 */
[----:B------:R-:W-:-:S02]  /*7940*/  FMUL.FTZ R61, R164, R234 ;  /* 0x000000eaa43d7220 */ /* 0x000fc40000410000 */
[----:B------:R-:W-:Y:S02]  /*7950*/  FFMA.FTZ R68, R145, R68, R69 ;  /* 0x0000004491447223 */ /* 0x000fe40000010045 */
[-C--:B------:R-:W-:Y:S02]  /*7960*/  FMUL.FTZ R60, R164, R226.reuse ;  /* 0x000000e2a43c7220 */ /* 0x080fe40000410000 */
[----:B------:R-:W-:Y:S02]  /*7970*/  FFMA.FTZ R61, R165, R226, R61 ;  /* 0x000000e2a53d7223 */ /* 0x000fe4000001003d */
[----:B------:R-:W-:Y:S02]  /*7980*/  FADD.FTZ R68, -R189, R68 ;  /* 0x00000044bd447221 */ /* 0x000fe40000010100 */
[----:B------:R-:W-:Y:S02]  /*7990*/  FFMA.FTZ R60, R165, R234, -R60 ;  /* 0x000000eaa53c7223 */ /* 0x000fe4000001083c */
[----:B------:R-:W-:-:S02]  /*79a0*/  FADD.FTZ R225, RZ, R61 ;  /* 0x0000003dffe17221 */ /* 0x000fc40000010000 */
[----:B------:R-:W-:Y:S02]  /*79b0*/  FADD.FTZ R63, R190, R63 ;  /* 0x0000003fbe3f7221 */ /* 0x000fe40000010000 */
[C---:B------:R-:W-:Y:S02]  /*79c0*/  FMUL.FTZ R70, R144.reuse, -R68 ;  /* 0x8000004490467220 */ /* 0x040fe40000410000 */
[----:B------:R-:W-:Y:S02]  /*79d0*/  FFMA.FTZ R64, R145, R65, -R64 ;  /* 0x0000004191407223 */ /* 0x000fe40000010840 */
[----:B------:R-:W-:Y:S02]  /*79e0*/  FMUL.FTZ R62, R144, -R66 ;  /* 0x80000042903e7220 */ /* 0x000fe40000410000 */
[----:B------:R-:W-:Y:S02]  /*79f0*/  FADD.FTZ R233, R233, R60 ;  /* 0x0000003ce9e97221 */ /* 0x000fe40000010000 */
[----:B------:R-:W-:-:S02]  /*7a00*/  FMUL.FTZ R60, R162, R225 ;  /* 0x000000e1a23c7220 */ /* 0x000fc40000410000 */
[CC--:B------:R-:W-:Y:S02]  /*7a10*/  FFMA.FTZ R65, R143.reuse, R63.reuse, -R70 ;  /* 0x0000003f8f417223 */ /* 0x0c0fe40000010846 */
        /* <DEDUP_REMOVED lines=9> */
[----:B------:R-:W-:Y:S02]  /*7ab0*/  FADD.FTZ R68, -R191, R68 ;  /* 0x00000044bf447221 */ /* 0x000fe40000010100 */
[----:B------:R-:W-:-:S02]  /*7ac0*/  FMUL.FTZ R66, R142, -R64 ;  /* 0x800000408e427220 */ /* 0x000fc40000410000 */
[----:B------:R-:W-:Y:S02]  /*7ad0*/  FADD.FTZ R224, RZ, R60 ;  /* 0x0000003cffe07221 */ /* 0x000fe40000010000 */
[----:B------:R-:W-:Y:S02]  /*7ae0*/  FMUL.FTZ R61, R142, R232 ;  /* 0x000000e88e3d7220 */ /* 0x000fe40000410000 */
[----:B------:R-:W-:Y:S02]  /*7af0*/  FADD.FTZ R65, R192, R65 ;  /* 0x00000041c0417221 */ /* 0x000fe40000010000 */
[C---:B------:R-:W-:Y:S02]  /*7b00*/  FMUL.FTZ R70, R142.reuse, -R68 ;  /* 0x800000448e467220 */ /* 0x040fe40000410000 */
[-C--:B------:R-:W-:Y:S02]  /*7b10*/  FFMA.FTZ R66, R161, R62.reuse, -R66 ;  /* 0x0000003ea1427223 */ /* 0x080fe40000010842 */
[----:B------:R-:W-:-:S02]  /*7b20*/  FMUL.FTZ R62, R142, -R62 ;  /* 0x8000003e8e3e7220 */ /* 0x000fc40000410000 */
[CC--:B------:R-:W-:Y:S02]  /*7b30*/  FMUL.FTZ R60, R142.reuse, R224.reuse ;  /* 0x000000e08e3c7220 */ /* 0x0c0fe40000410000 */
[C---:B------:R-:W-:Y:S02]  /*7b40*/  FFMA.FTZ R61, R161.reuse, R224, R61 ;  /* 0x000000e0a13d7223 */ /* 0x040fe4000001003d */
[CC--:B------:R-:W-:Y:S02]  /*7b50*/  FFMA.FTZ R63, R161.reuse, R65.reuse, -R70 ;  /* 0x00000041a13f7223 */ /* 0x0c0fe40000010846 */
[----:B------:R-:W-:Y:S02]  /*7b60*/  FMUL.FTZ R65, R142, -R65 ;  /* 0x800000418e417220 */ /* 0x000fe40000410000 */
[C---:B------:R-:W-:Y:S02]  /*7b70*/  FFMA.FTZ R64, R161.reuse, R64, R62 ;  /* 0x00000040a1407223 */ /* 0x040fe4000001003e */
[----:B------:R-:W-:-:S02]  /*7b80*/  FFMA.FTZ R60, R161, R232, -R60 ;  /* 0x000000e8a13c7223 */ /* 0x000fc4000001083c */
[----:B------:R-:W-:Y:S02]  /*7b90*/  FADD.FTZ R223, RZ, R61 ;  /* 0x0000003dffdf7221 */ /* 0x000fe40000010000 */
[----:B------:R-:W-:Y:S02]  /*7ba0*/  FFMA.FTZ R68, R161, R68, R65 ;  /* 0x00000044a1447223 */ /* 0x000fe40000010041 */
[----:B------:R-:W-:Y:S02]  /*7bb0*/  FMUL.FTZ R62, R162, -R64 ;  /* 0x80000040a23e7220 */ /* 0x000fe40000410000 */
[----:B------:R-:W-:Y:S02]  /*7bc0*/  FADD.FTZ R231, R231, R60 ;  /* 0x0000003ce7e77221 */ /* 0x000fe40000010000 */
[----:B------:R-:W-:Y:S02]  /*7bd0*/  FMUL.FTZ R60, R144, R223 ;  /* 0x000000df903c7220 */ /* 0x000fe40000410000 */
[----:B------:R-:W-:-:S02]  /*7be0*/  FADD.FTZ R68, -R193, R68 ;  /* 0x00000044c1447221 */ /* 0x000fc40000010100 */
[----:B------:R-:W-:Y:S02]  /*7bf0*/  FFMA.FTZ R65, R163, R66, -R62 ;  /* 0x00000042a3417223 */ /* 0x000fe4000001083e */
[-C--:B------:R-:W-:Y:S02]  /*7c00*/  FMUL.FTZ R62, R144, R231.reuse ;  /* 0x000000e7903e7220 */ /* 0x080fe40000410000 */
[----:B------:R-:W-:Y:S02]  /*7c10*/  FFMA.FTZ R61, R143, R231, -R60 ;  /* 0x000000e78f3d7223 */ /* 0x000fe4000001083c */
[----:B------:R-:W-:Y:S02]  /*7c20*/  FADD.FTZ R63, R194, R63 ;  /* 0x0000003fc23f7221 */ /* 0x000fe40000010000 */
[C---:B------:R-:W-:Y:S02]  /*7c30*/  FMUL.FTZ R60, R162.reuse, -R68 ;  /* 0x80000044a23c7220 */ /* 0x040fe40000410000 */
[----:B------:R-:W-:-:S02]  /*7c40*/  FMUL.FTZ R66, R162, -R66 ;  /* 0x80000042a2427220 */ /* 0x000fc40000410000 */
[----:B------:R-:W-:Y:S02]  /*7c50*/  FFMA.FTZ R62, R143, R223, R62 ;  /* 0x000000df8f3e7223 */ /* 0x000fe4000001003e */
[----:B------:R-:W-:Y:S02]  /*7c60*/  FADD.FTZ R230, R230, R61 ;  /* 0x0000003de6e67221 */ /* 0x000fe40000010000 */
[CC--:B------:R-:W-:Y:S02]  /*7c70*/  FFMA.FTZ R67, R163.reuse, R63.reuse, -R60 ;  /* 0x0000003fa3437223 */ /* 0x0c0fe4000001083c */
[----:B------:R-:W-:Y:S02]  /*7c80*/  FFMA.FTZ R66, R163, R64, R66 ;  /* 0x00000040a3427223 */ /* 0x000fe40000010042 */
[----:B------:R-:W-:Y:S02]  /*7c90*/  FMUL.FTZ R63, R162, -R63 ;  /* 0x8000003fa23f7220 */ /* 0x000fe40000410000 */
[----:B------:R-:W-:-:S02]  /*7ca0*/  FADD.FTZ R121, RZ, R62 ;  /* 0x0000003eff797221 */ /* 0x000fc40000010000 */
[----:B------:R-:W-:Y:S02]  /*7cb0*/  FMUL.FTZ R62, R146, R230 ;  /* 0x000000e6923e7220 */ /* 0x000fe40000410000 */
[----:B------:R-:W-:Y:S02]  /*7cc0*/  FMUL.FTZ R60, R164, -R66 ;  /* 0x80000042a43c7220 */ /* 0x000fe40000410000 */
[----:B------:R-:W-:Y:S02]  /*7cd0*/  FFMA.FTZ R68, R163, R68, R63 ;  /* 0x00000044a3447223 */ /* 0x000fe4000001003f */
[----:B------:R-:W-:Y:S02]  /*7ce0*/  FFMA.FTZ R62, R145, R121, R62 ;  /* 0x00000079913e7223 */ /* 0x000fe4000001003e */
[----:B------:R-:W-:Y:S02]  /*7cf0*/  FFMA.FTZ R63, R165, R65, -R60 ;  /* 0x00000041a53f7223 */ /* 0x000fe4000001083c */
[----:B------:R-:W-:-:S02]  /*7d00*/  FADD.FTZ R68, -R195, R68 ;  /* 0x00000044c3447221 */ /* 0x000fc40000010100 */
[----:B------:R-:W-:Y:S02]  /*7d10*/  FMUL.FTZ R60, R146, R121 ;  /* 0x00000079923c7220 */ /* 0x000fe40000410000 */
[----:B------:R-:W-:Y:S02]  /*7d20*/  FADD.FTZ R120, RZ, R62 ;  /* 0x0000003eff787221 */ /* 0x000fe40000010000 */
[----:B------:R-:W-:Y:S02]  /*7d30*/  FADD.FTZ R67, R196, R67 ;  /* 0x00000043c4437221 */ /* 0x000fe40000010000 */
[----:B------:R-:W-:Y:S02]  /*7d40*/  FMUL.FTZ R62, R164, -R68 ;  /* 0x80000044a43e7220 */ /* 0x000fe40000410000 */
[----:B------:R-:W-:Y:S02]  /*7d50*/  FFMA.FTZ R61, R145, R230, -R60 ;  /* 0x000000e6913d7223 */ /* 0x000fe4000001083c */
[----:B------:R-:W-:-:S02]  /*7d60*/  FFMA.FTZ R69, R165, R67, -R62 ;  /* 0x00000043a5457223 */ /* 0x000fc4000001083e */
[----:B------:R-:W-:Y:S02]  /*7d70*/  FADD.FTZ R222, R222, R61 ;  /* 0x0000003ddede7221 */ /* 0x000fe40000010000 */
[----:B------:R-:W-:Y:S02]  /*7d80*/  FMUL.FTZ R67, R164, -R67 ;  /* 0x80000043a4437220 */ /* 0x000fe40000410000 */
[----:B------:R-:W-:Y:S02]  /*7d90*/  FMUL.FTZ R60, R148, R120 ;  /* 0x00000078943c7220 */ /* 0x000fe40000410000 */
[----:B------:R-:W-:Y:S02]  /*7da0*/  FMUL.FTZ R65, R164, -R65 ;  /* 0x80000041a4417220 */ /* 0x000fe40000410000 */
[----:B------:R-:W-:Y:S02]  /*7db0*/  FMUL.FTZ R61, R148, R222 ;  /* 0x000000de943d7220 */ /* 0x000fe40000410000 */
[----:B------:R-:W-:-:S02]  /*7dc0*/  FFMA.FTZ R68, R165, R68, R67 ;  /* 0x00000044a5447223 */ /* 0x000fc40000010043 */
[----:B------:R-:W-:Y:S02]  /*7dd0*/  FFMA.FTZ R60, R147, R222, -R60 ;  /* 0x000000de933c7223 */ /* 0x000fe4000001083c */
[----:B------:R-:W-:Y:S02]  /*7de0*/  FFMA.FTZ R65, R165, R66, R65 ;  /* 0x00000042a5417223 */ /* 0x000fe40000010041 */
[----:B------:R-:W-:Y:S02]  /*7df0*/  FFMA.FTZ R61, R147, R120, R61 ;  /* 0x00000078933d7223 */ /* 0x000fe4000001003d */
[----:B------:R-:W-:Y:S02]  /*7e00*/  FADD.FTZ R68, -R197, R68 ;  /* 0x00000044c5447221 */ /* 0x000fe40000010100 */
[----:B------:R-:W-:Y:S02]  /*7e10*/  FADD.FTZ R238, R221, R60 ;  /* 0x0000003cddee7221 */ /* 0x000fe40000010000 */
[----:B------:R-:W-:-:S02]  /*7e20*/  FMUL.FTZ R60, R166, -R63 ;  /* 0x8000003fa63c7220 */ /* 0x000fc40000410000 */
[-C--:B------:R-:W-:Y:S02]  /*7e30*/  FMUL.FTZ R62, R166, -R65.reuse ;  /* 0x80000041a63e7220 */ /* 0x080fe40000410000 */
[----:B------:R-:W-:Y:S02]  /*7e40*/  FADD.FTZ R221, RZ, R61 ;  /* 0x0000003dffdd7221 */ /* 0x000fe40000010000 */
[----:B------:R-:W-:Y:S02]  /*7e50*/  FADD.FTZ R69, R198, R69 ;  /* 0x00000045c6457221 */ /* 0x000fe40000010000 */
[----:B------:R-:W-:Y:S02]  /*7e60*/  FMUL.FTZ R64, R166, -R68 ;  /* 0x80000044a6407220 */ /* 0x000fe40000410000 */
[C---:B------:R-:W-:Y:S02]  /*7e70*/  FFMA.FTZ R65, R167.reuse, R65, R60 ;  /* 0x00000041a7417223 */ /* 0x040fe4000001003c */
[----:B------:R-:W-:-:S02]  /*7e80*/  FFMA.FTZ R66, R167, R63, -R62 ;  /* 0x0000003fa7427223 */ /* 0x000fc4000001083e */
[C---:B------:R-:W-:Y:S02]  /*7e90*/  FMUL.FTZ R60, R150.reuse, R221 ;  /* 0x000000dd963c7220 */ /* 0x040fe40000410000 */
[-C--:B------:R-:W-:Y:S02]  /*7ea0*/  FFMA.FTZ R61, R167, R69.reuse, -R64 ;  /* 0x00000045a73d7223 */ /* 0x080fe40000010840 */
[-C--:B------:R-:W-:Y:S02]  /*7eb0*/  FMUL.FTZ R62, R150, R238.reuse ;  /* 0x000000ee963e7220 */ /* 0x080fe40000410000 */
[----:B------:R-:W-:Y:S02]  /*7ec0*/  FMUL.FTZ R69, R166, -R69 ;  /* 0x80000045a6457220 */ /* 0x000fe40000410000 */
[C---:B------:R-:W-:Y:S02]  /*7ed0*/  FFMA.FTZ R239, R149.reuse, R238, -R60 ;  /* 0x000000ee95ef7223 */ /* 0x040fe4000001083c */
[----:B------:R-:W-:-:S02]  /*7ee0*/  FFMA.FTZ R62, R149, R221, R62 ;  /* 0x000000dd953e7223 */ /* 0x000fc4000001003e */
[----:B------:R-:W-:Y:S02]  /*7ef0*/  FFMA.FTZ R68, R167, R68, R69 ;  /* 0x00000044a7447223 */ /* 0x000fe40000010045 */
[----:B------:R-:W-:Y:S02]  /*7f00*/  FADD.FTZ R239, R220, R239 ;  /* 0x000000efdcef7221 */ /* 0x000fe40000010000 */
[----:B------:R-:W-:Y:S02]  /*7f10*/  FADD.FTZ R220, RZ, R62 ;  /* 0x0000003effdc7221 */ /* 0x000fe40000010000 */
[----:B------:R-:W-:Y:S02]  /*7f20*/  FADD.FTZ R68, -R199, R68 ;  /* 0x00000044c7447221 */ /* 0x000fe40000010100 */
[----:B------:R-:W-:Y:S02]  /*7f30*/  FADD.FTZ R61, R200, R61 ;  /* 0x0000003dc83d7221 */ /* 0x000fe40000010000 */
[----:B------:R-:W-:-:S02]  /*7f40*/  FMUL.FTZ R60, R152, R220 ;  /* 0x000000dc983c7220 */ /* 0x000fc40000410000 */
[C---:B------:R-:W-:Y:S02]  /*7f50*/  FMUL.FTZ R62, R168.reuse, -R68 ;  /* 0x80000044a83e7220 */ /* 0x040fe40000410000 */
[----:B------:R-:W-:Y:S02]  /*7f60*/  FMUL.FTZ R63, R168, -R61 ;  /* 0x8000003da83f7220 */ /* 0x000fe40000410000 */
[----:B------:R-:W-:Y:S02]  /*7f70*/  FFMA.FTZ R60, R151, R239, -R60 ;  /* 0x000000ef973c7223 */ /* 0x000fe4000001083c */
[----:B------:R-:W-:Y:S02]  /*7f80*/  FFMA.FTZ R67, R169, R61, -R62 ;  /* 0x0000003da9437223 */ /* 0x000fe4000001083e */
[----:B------:R-:W-:Y:S02]  /*7f90*/  FMUL.FTZ R61, R152, R239 ;  /* 0x000000ef983d7220 */ /* 0x000fe40000410000 */
[----:B------:R-:W-:-:S02]  /*7fa0*/  FMUL.FTZ R64, R168, -R65 ;  /* 0x80000041a8407220 */ /* 0x000fc40000410000 */
[----:B------:R-:W-:Y:S01]  /*7fb0*/  FADD.FTZ R241, R211, R60 ;  /* 0x0000003cd3f17221 */ /* 0x000fe20000010000 */
[----:B------:R-:W-:Y:S01]  /*7fc0*/  MOV R60, 0x3f800000 ;  /* 0x3f800000003c7802 */ /* 0x000fe20000000f00 */
[----:B------:R-:W-:Y:S01]  /*7fd0*/  FFMA.FTZ R211, R151, R220, R61 ;  /* 0x000000dc97d37223 */ /* 0x000fe2000001003d */
[----:B------:R-:W-:Y:S01]  /*7fe0*/  HFMA2.MMA R61, -RZ, RZ, 0, 0 ;  /* 0x00000000ff3d7435 */ /* 0x000fe200000001ff */
[CC--:B------:R-:W-:Y:S02]  /*7ff0*/  FFMA.FTZ R64, R169.reuse, R66.reuse, -R64 ;  /* 0x00000042a9407223 */ /* 0x0c0fe40000010840 */
[----:B------:R-:W-:Y:S02]  /*8000*/  FMUL.FTZ R66, R168, -R66 ;  /* 0x80000042a8427220 */ /* 0x000fe40000410000 */
[----:B------:R-:W-:Y:S02]  /*8010*/  FFMA.FTZ R70, R169, R68, R63 ;  /* 0x00000044a9467223 */ /* 0x000fe4000001003f */
[----:B------:R-:W-:Y:S01]  /*8020*/  FADD.FTZ R211, RZ, R211 ;  /* 0x000000d3ffd37221 */ /* 0x000fe20000010000 */
[----:B------:R-:W-:Y:S01]  /*8030*/  CS2R R62, SRZ ;  /* 0x00000000003e7805 */ /* 0x000fe2000001ff00 */
[----:B------:R-:W-:-:S02]  /*8040*/  FMUL.FTZ R68, R154, R241 ;  /* 0x000000f19a447220 */ /* 0x000fc40000410000 */
[----:B------:R-:W-:Y:S02]  /*8050*/  FFMA.FTZ R65, R169, R65, R66 ;  /* 0x00000041a9417223 */ /* 0x000fe40000010042 */
[-C--:B------:R-:W-:Y:S01]  /*8060*/  FMUL.FTZ R66, R154, R211.reuse ;  /* 0x000000d39a427220 */ /* 0x080fe20000410000 */
[----:B------:R1:W2:Y:S01]  /*8070*/  @!P0 LDS.128 R60, [R0.X16+0x3910] ;  /* 0x00391000003c8984 */ /* 0x0002a2000000cc00 */
[----:B------:R-:W-:Y:S01]  /*8080*/  FFMA.FTZ R68, R153, R211, R68 ;  /* 0x000000d399447223 */ /* 0x000fe20000010044 */
[----:B------:R-:W-:Y:S01]  /*8090*/  ISETP.GT.U32.AND P0, PT, R135, 0x1f, PT ;  /* 0x0000001f8700780c */ /* 0x000fe20003f04070 */
[----:B------:R-:W-:Y:S02]  /*80a0*/  FADD.FTZ R69, R202, R67 ;  /* 0x00000043ca457221 */ /* 0x000fe40000010000 */
[----:B------:R-:W-:Y:S02]  /*80b0*/  FFMA.FTZ R67, R153, R241, -R66 ;  /* 0x000000f199437223 */ /* 0x000fe40000010842 */
[----:B------:R-:W-:-:S02]  /*80c0*/  FADD.FTZ R240, RZ, R68 ;  /* 0x00000044fff07221 */ /* 0x000fc40000010000 */
[----:B------:R-:W-:Y:S02]  /*80d0*/  FADD.FTZ R208, R208, R67 ;  /* 0x00000043d0d07221 */ /* 0x000fe40000010000 */
[----:B------:R-:W-:Y:S02]  /*80e0*/  FMUL.FTZ R66, R156, R240 ;  /* 0x000000f09c427220 */ /* 0x000fe40000410000 */
[----:B------:R-:W-:Y:S02]  /*80f0*/  FADD.FTZ R70, -R201, R70 ;  /* 0x00000046c9467221 */ /* 0x000fe40000010100 */
[----:B0-----:R-:W-:Y:S02]  /*8100*/  FMUL.FTZ R71, R170, -R69 ;  /* 0x80000045aa477220 */ /* 0x001fe40000410000 */
[-C--:B------:R-:W-:Y:S02]  /*8110*/  FFMA.FTZ R66, R155, R208.reuse, -R66 ;  /* 0x000000d09b427223 */ /* 0x080fe40000010842 */
[----:B------:R-:W-:-:S02]  /*8120*/  FMUL.FTZ R67, R156, R208 ;  /* 0x000000d09c437220 */ /* 0x000fc40000410000 */
[CC--:B------:R-:W-:Y:S02]  /*8130*/  FMUL.FTZ R68, R170.reuse, -R70.reuse ;  /* 0x80000046aa447220 */ /* 0x0c0fe40000410000 */
[----:B------:R-:W-:Y:S02]  /*8140*/  FFMA.FTZ R72, R171, R70, R71 ;  /* 0x00000046ab487223 */ /* 0x000fe40000010047 */
[----:B------:R-:W-:Y:S02]  /*8150*/  FADD.FTZ R242, R209, R66 ;  /* 0x00000042d1f27221 */ /* 0x000fe40000010000 */
[----:B------:R-:W-:Y:S02]  /*8160*/  FMUL.FTZ R70, R170, -R64 ;  /* 0x80000040aa467220 */ /* 0x000fe40000410000 */
[----:B------:R-:W-:Y:S02]  /*8170*/  FFMA.FTZ R209, R155, R240, R67 ;  /* 0x000000f09bd17223 */ /* 0x000fe40000010043 */
[----:B------:R-:W-:-:S02]  /*8180*/  FFMA.FTZ R69, R171, R69, -R68 ;  /* 0x00000045ab457223 */ /* 0x000fc40000010844 */
[-C--:B------:R-:W-:Y:S02]  /*8190*/  FMUL.FTZ R68, R170, -R65.reuse ;  /* 0x80000041aa447220 */ /* 0x080fe40000410000 */
[C---:B------:R-:W-:Y:S02]  /*81a0*/  FFMA.FTZ R65, R171.reuse, R65, R70 ;  /* 0x00000041ab417223 */ /* 0x040fe40000010046 */
[----:B------:R-:W-:Y:S02]  /*81b0*/  FADD.FTZ R209, RZ, R209 ;  /* 0x000000d1ffd17221 */ /* 0x000fe40000010000 */
[C---:B------:R-:W-:Y:S02]  /*81c0*/  FMUL.FTZ R70, R158.reuse, R242 ;  /* 0x000000f29e467220 */ /* 0x040fe40000410000 */
[----:B------:R-:W-:Y:S02]  /*81d0*/  FFMA.FTZ R64, R171, R64, -R68 ;  /* 0x00000040ab407223 */ /* 0x000fe40000010844 */
[----:B------:R-:W-:-:S02]  /*81e0*/  FMUL.FTZ R68, R158, R209 ;  /* 0x000000d19e447220 */ /* 0x000fc40000410000 */
[C---:B------:R-:W-:Y:S02]  /*81f0*/  FFMA.FTZ R70, R157.reuse, R209, R70 ;  /* 0x000000d19d467223 */ /* 0x040fe40000010046 */
[----:B------:R-:W-:Y:S02]  /*8200*/  FFMA.FTZ R68, R157, R242, -R68 ;  /* 0x000000f29d447223 */ /* 0x000fe40000010844 */
[----:B------:R-:W-:Y:S02]  /*8210*/  FADD.FTZ R243, RZ, R70 ;  /* 0x00000046fff37221 */ /* 0x000fe40000010000 */
[----:B------:R-:W-:Y:S02]  /*8220*/  FADD.FTZ R67, -R203, R72 ;  /* 0x00000048cb437221 */ /* 0x000fe40000010100 */
[----:B------:R-:W-:Y:S02]  /*8230*/  FADD.FTZ R66, R204, R69 ;  /* 0x00000045cc427221 */ /* 0x000fe40000010000 */
[----:B------:R-:W-:-:S02]  /*8240*/  FADD.FTZ R205, R205, R68 ;  /* 0x00000044cdcd7221 */ /* 0x000fc40000010000 */
[C---:B------:R-:W-:Y:S01]  /*8250*/  FMUL.FTZ R68, R160.reuse, R243 ;  /* 0x000000f3a0447220 */ /* 0x040fe20000410000 */
[----:B------:R1:W-:Y:S01]  /*8260*/  STS.128 [R172.X16+0x1b10], R64 ;  /* 0x001b1040ac007388 */ /* 0x0003e2000000cc00 */
[-C--:B------:R-:W-:Y:S02]  /*8270*/  FMUL.FTZ R244, R160, R205.reuse ;  /* 0x000000cda0f47220 */ /* 0x080fe40000410000 */
[C---:B------:R-:W-:Y:S02]  /*8280*/  FFMA.FTZ R69, R159.reuse, R205, -R68 ;  /* 0x000000cd9f457223 */ /* 0x040fe40000010844 */
[----:B------:R-:W-:Y:S02]  /*8290*/  FFMA.FTZ R244, R159, R243, R244 ;  /* 0x000000f39ff47223 */ /* 0x000fe400000100f4 */
[----:B------:R-:W-:Y:S01]  /*82a0*/  FADD.FTZ R210, R210, R69 ;  /* 0x00000045d2d27221 */ /* 0x000fe20000010000 */
[----:B------:R-:W-:Y:S06]  /*82b0*/  BAR.SYNC.DEFER_BLOCKING 0x0 ;  /* 0x0000000000007b1d */ /* 0x000fec0000010000 */
[----:B------:R-:W-:Y:S05]  /*82c0*/  @P0 BRA `(.L_x_82) ;  /* 0x00000da000000947 */ /* 0x000fea0003800000 */
[----:B--2---:R-:W-:Y:S01]  /*82d0*/  IMAD R245, R135, 0x50, RZ ;  /* 0x0000005087f57824 */ /* 0x004fe200078e02ff */
[----:B------:R-:W-:-:S04]  /*82e0*/  ISETP.NE.AND P0, PT, R131, 0x1f, PT ;  /* 0x0000001f8300780c */ /* 0x000fc80003f05270 */
[----:B-1----:R-:W-:Y:S04]  /*82f0*/  LDS.128 R64, [R245+0x1b30] ;  /* 0x001b3000f5407984 */ /* 0x002fe80000000c00 */
[----:B------:R-:W0:Y:S04]  /*8300*/  LDS.128 R68, [R245+0x1b40] ;  /* 0x001b4000f5447984 */ /* 0x000e280000000c00 */
[----:B------:R-:W1:Y:S04]  /*8310*/  LDS.128 R72, [R245+0x1b20] ;  /* 0x001b2000f5487984 */ /* 0x000e680000000c00 */
[----:B------:R-:W2:Y:S01]  /*8320*/  LDS.128 R76, [R245+0x1b10] ;  /* 0x001b1000f54c7984 */ /* 0x000ea20000000c00 */
[----:B0-----:R-:W-:-:S04]  /*8330*/  FMUL.FTZ R247, R65, R71 ;  /* 0x0000004741f77220 */ /* 0x001fc80000410000 */
[-C--:B------:R-:W-:Y:S02]  /*8340*/  FFMA.FTZ R247, R64, R70.reuse, -R247 ;  /* 0x0000004640f77223 */ /* 0x080fe400000108f7 */
[C---:B------:R-:W-:Y:S02]  /*8350*/  FMUL.FTZ R70, R65.reuse, R70 ;  /* 0x0000004641467220 */ /* 0x040fe40000410000 */
[----:B------:R-:W-:Y:S02]  /*8360*/  FADD.FTZ R66, R66, R247 ;  /* 0x000000f742427221 */ /* 0x000fe40000010000 */
[----:B------:R-:W-:Y:S02]  /*8370*/  FFMA.FTZ R70, R64, R71, R70 ;  /* 0x0000004740467223 */ /* 0x000fe40000010046 */
[C---:B------:R-:W-:Y:S02]  /*8380*/  FMUL.FTZ R71, R65.reuse, R69 ;  /* 0x0000004541477220 */ /* 0x040fe40000410000 */
[----:B------:R-:W-:-:S02]  /*8390*/  FMUL.FTZ R65, R65, R68 ;  /* 0x0000004441417220 */ /* 0x000fc40000410000 */
[C---:B------:R-:W-:Y:S02]  /*83a0*/  FFMA.FTZ R68, R64.reuse, R68, -R71 ;  /* 0x0000004440447223 */ /* 0x040fe40000010847 */
[----:B------:R-:W-:Y:S02]  /*83b0*/  FFMA.FTZ R65, R64, R69, R65 ;  /* 0x0000004540417223 */ /* 0x000fe40000010041 */
[----:B------:R-:W-:Y:S02]  /*83c0*/  FADD.FTZ R67, R67, R70 ;  /* 0x0000004643437221 */ /* 0x000fe40000010000 */
[----:B-1----:R-:W-:-:S04]  /*83d0*/  FMUL.FTZ R64, R73, R66 ;  /* 0x0000004249407220 */ /* 0x002fc80000410000 */
[CC--:B------:R-:W-:Y:S02]  /*83e0*/  FFMA.FTZ R64, R72.reuse, R67.reuse, R64 ;  /* 0x0000004348407223 */ /* 0x0c0fe40000010040 */
[----:B------:R-:W-:Y:S02]  /*83f0*/  FMUL.FTZ R67, R73, R67 ;  /* 0x0000004349437220 */ /* 0x000fe40000410000 */
[----:B------:R-:W-:Y:S02]  /*8400*/  FADD.FTZ R64, R75, R64 ;  /* 0x000000404b407221 */ /* 0x000fe40000010000 */
[----:B------:R-:W-:Y:S02]  /*8410*/  FFMA.FTZ R69, R72, R66, -R67 ;  /* 0x0000004248457223 */ /* 0x000fe40000010843 */
[C---:B------:R-:W-:Y:S02]  /*8420*/  FMUL.FTZ R67, R73.reuse, R65 ;  /* 0x0000004149437220 */ /* 0x040fe40000410000 */
[----:B------:R-:W-:-:S02]  /*8430*/  FMUL.FTZ R73, R73, R68 ;  /* 0x0000004449497220 */ /* 0x000fc40000410000 */
[----:B------:R-:W-:Y:S02]  /*8440*/  FADD.FTZ R69, R74, R69 ;  /* 0x000000454a457221 */ /* 0x000fe40000010000 */
[C---:B------:R-:W-:Y:S02]  /*8450*/  FFMA.FTZ R73, R72.reuse, R65, R73 ;  /* 0x0000004148497223 */ /* 0x040fe40000010049 */
[C---:B--2---:R-:W-:Y:S02]  /*8460*/  FMUL.FTZ R65, R77.reuse, R64 ;  /* 0x000000404d417220 */ /* 0x044fe40000410000 */
[----:B------:R-:W-:Y:S02]  /*8470*/  FFMA.FTZ R67, R72, R68, -R67 ;  /* 0x0000004448437223 */ /* 0x000fe40000010843 */
[-C--:B------:R-:W-:Y:S02]  /*8480*/  FFMA.FTZ R71, R76, R69.reuse, -R65 ;  /* 0x000000454c477223 */ /* 0x080fe40000010841 */
[----:B------:R-:W-:-:S02]  /*8490*/  FMUL.FTZ R69, R77, R69 ;  /* 0x000000454d457220 */ /* 0x000fc40000410000 */
[C---:B------:R-:W-:Y:S02]  /*84a0*/  FMUL.FTZ R65, R77.reuse, R73 ;  /* 0x000000494d417220 */ /* 0x040fe40000410000 */
[-C--:B------:R-:W-:Y:S02]  /*84b0*/  FMUL.FTZ R77, R77, R67.reuse ;  /* 0x000000434d4d7220 */ /* 0x080fe40000410000 */
[C---:B------:R-:W-:Y:S02]  /*84c0*/  FFMA.FTZ R68, R76.reuse, R67, -R65 ;  /* 0x000000434c447223 */ /* 0x040fe40000010841 */
[C---:B------:R-:W-:Y:S02]  /*84d0*/  FFMA.FTZ R64, R76.reuse, R64, R69 ;  /* 0x000000404c407223 */ /* 0x040fe40000010045 */
[----:B------:R-:W-:Y:S02]  /*84e0*/  FFMA.FTZ R73, R76, R73, R77 ;  /* 0x000000494c497223 */ /* 0x000fe4000001004d */
[----:B------:R-:W-:-:S02]  /*84f0*/  FADD.FTZ R77, R78, R71 ;  /* 0x000000474e4d7221 */ /* 0x000fc40000010000 */
[----:B------:R-:W-:Y:S01]  /*8500*/  FADD.FTZ R76, R79, R64 ;  /* 0x000000404f4c7221 */ /* 0x000fe20000010000 */
[----:B------:R-:W-:Y:S02]  /*8510*/  MOV R79, R68 ;  /* 0x00000044004f7202 */ /* 0x000fe40000000f00 */
[----:B------:R-:W-:Y:S01]  /*8520*/  MOV R78, R73 ;  /* 0x00000049004e7202 */ /* 0x000fe20000000f00 */
[----:B------:R-:W-:Y:S05]  /*8530*/  BRA.DIV ~URZ, `(.L_x_83) ;  /* 0x000058a27f007947 */ /* 0x000fea000b800000 */
[----:B------:R0:W1:Y:S02]  /*8540*/  SHFL.DOWN PT, R70, R68, 0x1, 0x1f ;  /* 0x08201f0044467f89 */ /* 0x00006400000e0000 */
.L_x_121:
[----:B------:R-:W-:Y:S05]  /*8550*/  BRA.DIV ~URZ, `(.L_x_84) ;  /* 0x000058f27f007947 */ /* 0x000fea000b800000 */
[----:B------:R2:W3:Y:S04]  /*8560*/  SHFL.DOWN PT, R71, R73, 0x1, 0x1f ;  /* 0x08201f0049477f89 */ /* 0x0004e800000e0000 */
[----:B------:R2:W4:Y:S04]  /*8570*/  SHFL.DOWN PT, R72, R77, 0x1, 0x1f ;  /* 0x08201f004d487f89 */ /* 0x00052800000e0000 */
[----:B------:R2:W0:Y:S02]  /*8580*/  SHFL.DOWN PT, R69, R76, 0x1, 0x1f ;  /* 0x08201f004c457f89 */ /* 0x00042400000e0000 */
.L_x_122:
[----:B------:R-:W-:Y:S01]  /*8590*/  BSSY B1, `(.L_x_85) ;  /* 0x000000d000017945 */ /* 0x000fe20003800000 */
[----:B------:R-:W-:Y:S05]  /*85a0*/  @!P0 BRA `(.L_x_86) ;  /* 0x000000b000008947 */ /* 0x000fea0003800000 */
[C---:B0-----:R-:W-:Y:S02]  /*85b0*/  FMUL.FTZ R64, R78.reuse, R69 ;  /* 0x000000454e407220 */ /* 0x041fe40000410000 */
[----:B----4-:R-:W-:-:S02]  /*85c0*/  FMUL.FTZ R66, R78, R72 ;  /* 0x000000484e427220 */ /* 0x010fc40000410000 */
[C---:B------:R-:W-:Y:S02]  /*85d0*/  FFMA.FTZ R72, R79.reuse, R72, -R64 ;  /* 0x000000484f487223 */ /* 0x040fe40000010840 */
[C---:B---3--:R-:W-:Y:S02]  /*85e0*/  FMUL.FTZ R64, R78.reuse, R71 ;  /* 0x000000474e407220 */ /* 0x048fe40000410000 */
[-C--:B-1----:R-:W-:Y:S02]  /*85f0*/  FMUL.FTZ R78, R78, R70.reuse ;  /* 0x000000464e4e7220 */ /* 0x082fe40000410000 */
[C---:B------:R-:W-:Y:S02]  /*8600*/  FFMA.FTZ R64, R79.reuse, R70, -R64 ;  /* 0x000000464f407223 */ /* 0x040fe40000010840 */
[C---:B------:R-:W-:Y:S02]  /*8610*/  FFMA.FTZ R69, R79.reuse, R69, R66 ;  /* 0x000000454f457223 */ /* 0x040fe40000010042 */
[----:B------:R-:W-:Y:S01]  /*8620*/  FFMA.FTZ R78, R79, R71, R78 ;  /* 0x000000474f4e7223 */ /* 0x000fe2000001004e */
[----:B------:R-:W-:Y:S01]  /*8630*/  MOV R79, R64 ;  /* 0x00000040004f7202 */ /* 0x000fe20000000f00 */
[----:B--2---:R-:W-:-:S02]  /*8640*/  FADD.FTZ R77, R77, R72 ;  /* 0x000000484d4d7221 */ /* 0x004fc40000010000 */
[----:B------:R-:W-:Y:S02]  /*8650*/  FADD.FTZ R76, R76, R69 ;  /* 0x000000454c4c7221 */ /* 0x000fe40000010000 */
.L_x_86:
[----:B------:R-:W-:Y:S05]  /*8660*/  BSYNC B1 ;  /* 0x0000000000017941 */ /* 0x000fea0003800000 */
.L_x_85:
[----:B------:R-:W-:Y:S01]  /*8670*/  ISETP.GT.U32.AND P0, PT, R131, 0x1d, PT ;  /* 0x0000001d8300780c */ /* 0x000fe20003f04070 */
[----:B------:R-:W-:Y:S05]  /*8680*/  BRA.DIV ~URZ, `(.L_x_87) ;  /* 0x000059127f007947 */ /* 0x000fea000b800000 */
[----:B---3--:R3:W2:Y:S04]  /*8690*/  SHFL.DOWN PT, R71, R79, 0x2, 0x1f ;  /* 0x08401f004f477f89 */ /* 0x0086a800000e0000 */
[----:B-1----:R3:W1:Y:S04]  /*86a0*/  SHFL.DOWN PT, R70, R78, 0x2, 0x1f ;  /* 0x08401f004e467f89 */ /* 0x00266800000e0000 */
[----:B----4-:R3:W4:Y:S04]  /*86b0*/  SHFL.DOWN PT, R72, R77, 0x2, 0x1f ;  /* 0x08401f004d487f89 */ /* 0x01072800000e0000 */
[----:B0-----:R3:W0:Y:S02]  /*86c0*/  SHFL.DOWN PT, R69, R76, 0x2, 0x1f ;  /* 0x08401f004c457f89 */ /* 0x00162400000e0000 */
.L_x_123:
[----:B------:R-:W-:Y:S01]  /*86d0*/  BSSY B1, `(.L_x_88) ;  /* 0x000000d000017945 */ /* 0x000fe20003800000 */
[----:B------:R-:W-:Y:S05]  /*86e0*/  @P0 BRA `(.L_x_89) ;  /* 0x000000b000000947 */ /* 0x000fea0003800000 */
[C---:B0-----:R-:W-:Y:S02]  /*86f0*/  FMUL.FTZ R64, R78.reuse, R69 ;  /* 0x000000454e407220 */ /* 0x041fe40000410000 */
[----:B----4-:R-:W-:-:S02]  /*8700*/  FMUL.FTZ R66, R78, R72 ;  /* 0x000000484e427220 */ /* 0x010fc40000410000 */
[C---:B------:R-:W-:Y:S02]  /*8710*/  FFMA.FTZ R72, R79.reuse, R72, -R64 ;  /* 0x000000484f487223 */ /* 0x040fe40000010840 */
[CC--:B-1----:R-:W-:Y:S02]  /*8720*/  FMUL.FTZ R64, R78.reuse, R70.reuse ;  /* 0x000000464e407220 */ /* 0x0c2fe40000410000 */
[-C--:B--23--:R-:W-:Y:S02]  /*8730*/  FMUL.FTZ R78, R78, R71.reuse ;  /* 0x000000474e4e7220 */ /* 0x08cfe40000410000 */
[C---:B------:R-:W-:Y:S02]  /*8740*/  FFMA.FTZ R64, R79.reuse, R71, -R64 ;  /* 0x000000474f407223 */ /* 0x040fe40000010840 */
[C---:B------:R-:W-:Y:S02]  /*8750*/  FFMA.FTZ R69, R79.reuse, R69, R66 ;  /* 0x000000454f457223 */ /* 0x040fe40000010042 */
[----:B------:R-:W-:Y:S01]  /*8760*/  FFMA.FTZ R78, R79, R70, R78 ;  /* 0x000000464f4e7223 */ /* 0x000fe2000001004e */
[----:B------:R-:W-:Y:S01]  /*8770*/  MOV R79, R64 ;  /* 0x00000040004f7202 */ /* 0x000fe20000000f00 */
[----:B------:R-:W-:-:S02]  /*8780*/  FADD.FTZ R77, R77, R72 ;  /* 0x000000484d4d7221 */ /* 0x000fc40000010000 */
[----:B------:R-:W-:Y:S02]  /*8790*/  FADD.FTZ R76, R76, R69 ;  /* 0x000000454c4c7221 */ /* 0x000fe40000010000 */
.L_x_89:
[----:B------:R-:W-:Y:S05]  /*87a0*/  BSYNC B1 ;  /* 0x0000000000017941 */ /* 0x000fea0003800000 */
.L_x_88:
[----:B------:R-:W-:Y:S01]  /*87b0*/  ISETP.GT.U32.AND P0, PT, R131, 0x1b, PT ;  /* 0x0000001b8300780c */ /* 0x000fe20003f04070 */
[----:B------:R-:W-:Y:S10]  /*87c0*/  BRA.DIV ~URZ, `(.L_x_90) ;  /* 0x000059927f007947 */ /* 0x000ff4000b800000 */
[----:B--2---:R2:W3:Y:S02]  /*87d0*/  SHFL.DOWN PT, R71, R79, 0x4, 0x1f ;  /* 0x08801f004f477f89 */ /* 0x0044e400000e0000 */
.L_x_124:
[----:B------:R-:W-:Y:S05]  /*87e0*/  BRA.DIV ~URZ, `(.L_x_91) ;  /* 0x000059f27f007947 */ /* 0x000fea000b800000 */
[----:B-1----:R1:W2:Y:S04]  /*87f0*/  SHFL.DOWN PT, R70, R78, 0x4, 0x1f ;  /* 0x08801f004e467f89 */ /* 0x0022a800000e0000 */
[----:B----4-:R1:W4:Y:S04]  /*8800*/  SHFL.DOWN PT, R72, R77, 0x4, 0x1f ;  /* 0x08801f004d487f89 */ /* 0x01032800000e0000 */
[----:B0-----:R1:W0:Y:S02]  /*8810*/  SHFL.DOWN PT, R69, R76, 0x4, 0x1f ;  /* 0x08801f004c457f89 */ /* 0x00122400000e0000 */
.L_x_125:
[----:B------:R-:W-:Y:S01]  /*8820*/  BSSY B1, `(.L_x_92) ;  /* 0x000000d000017945 */ /* 0x000fe20003800000 */
[----:B------:R-:W-:Y:S05]  /*8830*/  @P0 BRA `(.L_x_93) ;  /* 0x000000b000000947 */ /* 0x000fea0003800000 */
[C---:B0-----:R-:W-:Y:S02]  /*8840*/  FMUL.FTZ R64, R78.reuse, R69 ;  /* 0x000000454e407220 */ /* 0x041fe40000410000 */
[----:B----4-:R-:W-:-:S02]  /*8850*/  FMUL.FTZ R66, R78, R72 ;  /* 0x000000484e427220 */ /* 0x010fc40000410000 */
[C---:B------:R-:W-:Y:S02]  /*8860*/  FFMA.FTZ R72, R79.reuse, R72, -R64 ;  /* 0x000000484f487223 */ /* 0x040fe40000010840 */
[CC--:B--2---:R-:W-:Y:S02]  /*8870*/  FMUL.FTZ R64, R78.reuse, R70.reuse ;  /* 0x000000464e407220 */ /* 0x0c4fe40000410000 */
[-C--:B-1-3--:R-:W-:Y:S02]  /*8880*/  FMUL.FTZ R78, R78, R71.reuse ;  /* 0x000000474e4e7220 */ /* 0x08afe40000410000 */
[C---:B------:R-:W-:Y:S02]  /*8890*/  FFMA.FTZ R64, R79.reuse, R71, -R64 ;  /* 0x000000474f407223 */ /* 0x040fe40000010840 */
[C---:B------:R-:W-:Y:S02]  /*88a0*/  FFMA.FTZ R69, R79.reuse, R69, R66 ;  /* 0x000000454f457223 */ /* 0x040fe40000010042 */
[----:B------:R-:W-:Y:S01]  /*88b0*/  FFMA.FTZ R78, R79, R70, R78 ;  /* 0x000000464f4e7223 */ /* 0x000fe2000001004e */
[----:B------:R-:W-:Y:S01]  /*88c0*/  MOV R79, R64 ;  /* 0x00000040004f7202 */ /* 0x000fe20000000f00 */
[----:B------:R-:W-:-:S02]  /*88d0*/  FADD.FTZ R77, R77, R72 ;  /* 0x000000484d4d7221 */ /* 0x000fc40000010000 */
[----:B------:R-:W-:Y:S02]  /*88e0*/  FADD.FTZ R76, R76, R69 ;  /* 0x000000454c4c7221 */ /* 0x000fe40000010000 */
.L_x_93:
[----:B------:R-:W-:Y:S05]  /*88f0*/  BSYNC B1 ;  /* 0x0000000000017941 */ /* 0x000fea0003800000 */
.L_x_92:
[----:B------:R-:W-:Y:S01]  /*8900*/  ISETP.GT.U32.AND P0, PT, R131, 0x17, PT ;  /* 0x000000178300780c */ /* 0x000fe20003f04070 */
[----:B------:R-:W-:Y:S05]  /*8910*/  BRA.DIV ~URZ, `(.L_x_94) ;  /* 0x00005a127f007947 */ /* 0x000fea000b800000 */
[----:B---3--:R3:W1:Y:S04]  /*8920*/  SHFL.DOWN PT, R71, R79, 0x8, 0x1f ;  /* 0x09001f004f477f89 */ /* 0x00866800000e0000 */
[----:B--2---:R3:W2:Y:S04]  /*8930*/  SHFL.DOWN PT, R70, R78, 0x8, 0x1f ;  /* 0x09001f004e467f89 */ /* 0x0046a800000e0000 */
[----:B----4-:R3:W4:Y:S04]  /*8940*/  SHFL.DOWN PT, R72, R77, 0x8, 0x1f ;  /* 0x09001f004d487f89 */ /* 0x01072800000e0000 */
[----:B0-----:R3:W0:Y:S02]  /*8950*/  SHFL.DOWN PT, R69, R76, 0x8, 0x1f ;  /* 0x09001f004c457f89 */ /* 0x00162400000e0000 */
.L_x_126:
        /* <DEDUP_REMOVED lines=13> */
.L_x_96:
[----:B------:R-:W-:Y:S05]  /*8a30*/  BSYNC B1 ;  /* 0x0000000000017941 */ /* 0x000fea0003800000 */
.L_x_95:
[----:B------:R-:W-:Y:S01]  /*8a40*/  ISETP.GT.U32.AND P0, PT, R131, 0xf, PT ;  /* 0x0000000f8300780c */ /* 0x000fe20003f04070 */
[----:B------:R-:W-:Y:S10]  /*8a50*/  BRA.DIV ~URZ, `(.L_x_97) ;  /* 0x00005a927f007947 */ /* 0x000ff4000b800000 */
[----:B-1----:R1:W3:Y:S02]  /*8a60*/  SHFL.DOWN PT, R71, R79, 0x10, 0x1f ;  /* 0x0a001f004f477f89 */ /* 0x0022e400000e0000 */
.L_x_127:
[----:B------:R-:W-:Y:S05]  /*8a70*/  BRA.DIV ~URZ, `(.L_x_98) ;  /* 0x00005af27f007947 */ /* 0x000fea000b800000 */
[----:B--2---:R2:W1:Y:S04]  /*8a80*/  SHFL.DOWN PT, R70, R78, 0x10, 0x1f ;  /* 0x0a001f004e467f89 */ /* 0x00446800000e0000 */
[----:B----4-:R2:W4:Y:S04]  /*8a90*/  SHFL.DOWN PT, R72, R77, 0x10, 0x1f ;  /* 0x0a001f004d487f89 */ /* 0x01052800000e0000 */
[----:B0-----:R2:W0:Y:S02]  /*8aa0*/  SHFL.DOWN PT, R69, R76, 0x10, 0x1f ;  /* 0x0a001f004c457f89 */ /* 0x00142400000e0000 */
.L_x_128:
        /* <DEDUP_REMOVED lines=13> */
.L_x_100:
[----:B------:R-:W-:Y:S05]  /*8b80*/  BSYNC B1 ;  /* 0x0000000000017941 */ /* 0x000fea0003800000 */
.L_x_99:
[----:B------:R-:W-:Y:S05]  /*8b90*/  BRA.DIV ~URZ, `(.L_x_101) ;  /* 0x00005b227f007947 */ /* 0x000fea000b800000 */
[----:B------:R-:W5:Y:S04]  /*8ba0*/  SHFL.IDX PT, R64, R78, RZ, 0x1f ;  /* 0x00001fff4e407589 */ /* 0x000f6800000e0000 */
[----:B------:R-:W2:Y:S04]  /*8bb0*/  SHFL.IDX PT, R252, R79, RZ, 0x1f ;  /* 0x00001fff4ffc7589 */ /* 0x000ea800000e0000 */
[----:B-1----:R-:W1:Y:S04]  /*8bc0*/  SHFL.DOWN PT, R70, R79, 0x1, 0x1f ;  /* 0x08201f004f467f89 */ /* 0x002e6800000e0000 */
[----:B---3--:R-:W3:Y:S04]  /*8bd0*/  SHFL.DOWN PT, R71, R78, 0x1, 0x1f ;  /* 0x08201f004e477f89 */ /* 0x008ee800000e0000 */
[----:B------:R-:W4:Y:S04]  /*8be0*/  SHFL.IDX PT, R251, R77, RZ, 0x1f ;  /* 0x00001fff4dfb7589 */ /* 0x000f2800000e0000 */
[----:B----4-:R-:W4:Y:S04]  /*8bf0*/  SHFL.DOWN PT, R72, R77, 0x1, 0x1f ;  /* 0x08201f004d487f89 */ /* 0x010f2800000e0000 */
[----:B------:R-:W0:Y:S01]  /*8c00*/  SHFL.IDX PT, R250, R76, RZ, 0x1f ;  /* 0x00001fff4cfa7589 */ /* 0x000e2200000e0000 */
[----:B-----5:R-:W-:-:S02]  /*8c10*/  FMUL.FTZ R247, R63, R64 ;  /* 0x000000403ff77220 */ /* 0x020fc40000410000 */
[----:B------:R-:W-:Y:S01]  /*8c20*/  FMUL.FTZ R246, R62, R64 ;  /* 0x000000403ef67220 */ /* 0x000fe20000410000 */
[----:B0-----:R-:W0:Y:S01]  /*8c30*/  SHFL.DOWN PT, R69, R76, 0x1, 0x1f ;  /* 0x08201f004c457f89 */ /* 0x001e2200000e0000 */
[C---:B--2---:R-:W-:Y:S02]  /*8c40*/  FMUL.FTZ R249, R60.reuse, R252 ;  /* 0x000000fc3cf97220 */ /* 0x044fe40000410000 */
[----:B------:R-:W-:Y:S01]  /*8c50*/  FMUL.FTZ R248, R60, R64 ;  /* 0x000000403cf87220 */ /* 0x000fe20000410000 */
[----:B------:R-:W2:Y:S01]  /*8c60*/  SHFL.IDX PT, R73, R62, RZ, 0x1f ;  /* 0x00001fff3e497589 */ /* 0x000ea200000e0000 */
[-C--:B------:R-:W-:Y:S02]  /*8c70*/  FFMA.FTZ R247, R62, R252.reuse, -R247 ;  /* 0x000000fc3ef77223 */ /* 0x080fe400000108f7 */
[----:B------:R-:W-:Y:S01]  /*8c80*/  FFMA.FTZ R246, R63, R252, R246 ;  /* 0x000000fc3ff67223 */ /* 0x000fe200000100f6 */
[----:B------:R-:W0:Y:S04]  /*8c90*/  SHFL.IDX PT, R67, R63, RZ, 0x1f ;  /* 0x00001fff3f437589 */ /* 0x000e2800000e0000 */
[----:B------:R-:W0:Y:S04]  /*8ca0*/  SHFL.IDX PT, R74, R61, RZ, 0x1f ;  /* 0x00001fff3d4a7589 */ /* 0x000e2800000e0000 */
[----:B------:R5:W0:Y:S02]  /*8cb0*/  SHFL.IDX PT, R75, R60, RZ, 0x1f ;  /* 0x00001fff3c4b7589 */ /* 0x000a2400000e0000 */
[----:B-----5:R-:W-:-:S02]  /*8cc0*/  FMUL.FTZ R60, R61, R64 ;  /* 0x000000403d3c7220 */ /* 0x020fc40000410000 */
.L_x_129:
[----:B-1-34-:R-:W-:Y:S01]  /*8cd0*/  ISETP.NE.AND P0, PT, R135, 0x1f, PT ;  /* 0x0000001f8700780c */ /* 0x01afe20003f05270 */
[----:B------:R-:W-:Y:S01]  /*8ce0*/  BSSY B1, `(.L_x_102) ;  /* 0x000000f000017945 */ /* 0x000fe20003800000 */
[----:B0-----:R-:W-:-:S02]  /*8cf0*/  MOV R64, R75 ;  /* 0x0000004b00407202 */ /* 0x001fc40000000f00 */
[----:B------:R-:W-:Y:S02]  /*8d00*/  MOV R65, R74 ;  /* 0x0000004a00417202 */ /* 0x000fe40000000f00 */
[----:B--2---:R-:W-:-:S07]  /*8d10*/  MOV R66, R73 ;  /* 0x0000004900427202 */ /* 0x004fce0000000f00 */
[----:B------:R-:W-:Y:S05]  /*8d20*/  @!P0 BRA `(.L_x_103) ;  /* 0x000000a000008947 */ /* 0x000fea0003800000 */
[-C--:B------:R-:W-:Y:S02]  /*8d30*/  FMUL.FTZ R63, R67, R71.reuse ;  /* 0x00000047433f7220 */ /* 0x080fe40000410000 */
[CC--:B------:R-:W-:Y:S02]  /*8d40*/  FMUL.FTZ R62, R66.reuse, R71.reuse ;  /* 0x00000047423e7220 */ /* 0x0c0fe40000410000 */
[-C--:B------:R-:W-:Y:S02]  /*8d50*/  FFMA.FTZ R73, R66, R70.reuse, -R63 ;  /* 0x0000004642497223 */ /* 0x080fe4000001083f */
[-C--:B------:R-:W-:Y:S02]  /*8d60*/  FMUL.FTZ R63, R65, R71.reuse ;  /* 0x00000047413f7220 */ /* 0x080fe40000410000 */
[----:B------:R-:W-:Y:S02]  /*8d70*/  FFMA.FTZ R62, R67, R70, R62 ;  /* 0x00000046433e7223 */ /* 0x000fe4000001003e */
[----:B------:R-:W-:-:S02]  /*8d80*/  FMUL.FTZ R71, R64, R71 ;  /* 0x0000004740477220 */ /* 0x000fc40000410000 */
[-C--:B------:R-:W-:Y:S02]  /*8d90*/  FFMA.FTZ R64, R64, R70.reuse, -R63 ;  /* 0x0000004640407223 */ /* 0x080fe4000001083f */
[----:B------:R-:W-:Y:S02]  /*8da0*/  FFMA.FTZ R65, R65, R70, R71 ;  /* 0x0000004641417223 */ /* 0x000fe40000010047 */
[----:B------:R-:W-:Y:S02]  /*8db0*/  FADD.FTZ R66, R73, R72 ;  /* 0x0000004849427221 */ /* 0x000fe40000010000 */
[----:B------:R-:W-:Y:S02]  /*8dc0*/  FADD.FTZ R67, R62, R69 ;  /* 0x000000453e437221 */ /* 0x000fe40000010000 */
.L_x_103:
[----:B------:R-:W-:Y:S05]  /*8dd0*/  BSYNC B1 ;  /* 0x0000000000017941 */ /* 0x000fea0003800000 */
.L_x_102:
[----:B------:R-:W0:Y:S01]  /*8de0*/  LDS.128 R76, [R245+0x1b40] ;  /* 0x001b4000f54c7984 */ /* 0x000e220000000c00 */
[----:B------:R-:W-:Y:S02]  /*8df0*/  FFMA.FTZ R61, R61, R252, R248 ;  /* 0x000000fc3d3d7223 */ /* 0x000fe400000100f8 */
[----:B------:R-:W-:Y:S01]  /*8e00*/  FADD.FTZ R60, -R60, R249 ;  /* 0x000000f93c3c7221 */ /* 0x000fe20000010100 */
[----:B------:R-:W1:Y:S04]  /*8e10*/  LDS.128 R68, [R245+0x1b30] ;  /* 0x001b3000f5447984 */ /* 0x000e680000000c00 */
[----:B------:R-:W-:Y:S01]  /*8e20*/  STS.128 [R245+0x1b40], R64 ;  /* 0x001b4040f5007388 */ /* 0x000fe20000000c00 */
[----:B0-----:R-:W-:-:S02]  /*8e30*/  FMUL.FTZ R63, R77, R67 ;  /* 0x000000434d3f7220 */ /* 0x001fc40000410000 */
[CC--:B------:R-:W-:Y:S02]  /*8e40*/  FMUL.FTZ R62, R77.reuse, R66.reuse ;  /* 0x000000424d3e7220 */ /* 0x0c0fe40000410000 */
[C---:B------:R-:W-:Y:S02]  /*8e50*/  FFMA.FTZ R63, R76.reuse, R66, -R63 ;  /* 0x000000424c3f7223 */ /* 0x040fe4000001083f */
[----:B------:R-:W-:Y:S02]  /*8e60*/  FFMA.FTZ R62, R76, R67, R62 ;  /* 0x000000434c3e7223 */ /* 0x000fe4000001003e */
[----:B------:R-:W-:Y:S02]  /*8e70*/  FADD.FTZ R74, R78, R63 ;  /* 0x0000003f4e4a7221 */ /* 0x000fe40000010000 */
[C---:B------:R-:W-:Y:S02]  /*8e80*/  FMUL.FTZ R63, R77.reuse, R65 ;  /* 0x000000414d3f7220 */ /* 0x040fe40000410000 */
[----:B------:R-:W-:-:S02]  /*8e90*/  FMUL.FTZ R73, R77, R64 ;  /* 0x000000404d497220 */ /* 0x000fc40000410000 */
[----:B------:R-:W-:Y:S02]  /*8ea0*/  FADD.FTZ R75, R79, R62 ;  /* 0x0000003e4f4b7221 */ /* 0x000fe40000010000 */
[C---:B------:R-:W-:Y:S02]  /*8eb0*/  FFMA.FTZ R72, R76.reuse, R64, -R63 ;  /* 0x000000404c487223 */ /* 0x040fe4000001083f */
[----:B------:R-:W-:Y:S02]  /*8ec0*/  FFMA.FTZ R73, R76, R65, R73 ;  /* 0x000000414c497223 */ /* 0x000fe40000010049 */
[----:B------:R-:W0:Y:S01]  /*8ed0*/  LDS.128 R76, [R245+0x1b20] ;  /* 0x001b2000f54c7984 */ /* 0x000e220000000c00 */
[CC--:B-1----:R-:W-:Y:S02]  /*8ee0*/  FMUL.FTZ R63, R69.reuse, R75.reuse ;  /* 0x0000004b453f7220 */ /* 0x0c2fe40000410000 */
[----:B------:R-:W-:Y:S01]  /*8ef0*/  FMUL.FTZ R62, R69, R74 ;  /* 0x0000004a453e7220 */ /* 0x000fe20000410000 */
[----:B------:R1:W-:Y:S03]  /*8f00*/  STS.128 [R245+0x1b30], R72 ;  /* 0x001b3048f5007388 */ /* 0x0003e60000000c00 */
[----:B------:R-:W-:-:S02]  /*8f10*/  FFMA.FTZ R62, R68, R75, R62 ;  /* 0x0000004b443e7223 */ /* 0x000fc4000001003e */
[----:B-1----:R-:W-:Y:S02]  /*8f20*/  FFMA.FTZ R74, R68, R74, -R63 ;  /* 0x0000004a444a7223 */ /* 0x002fe4000001083f */
[----:B------:R-:W-:Y:S02]  /*8f30*/  FMUL.FTZ R63, R69, R73 ;  /* 0x00000049453f7220 */ /* 0x000fe40000410000 */
[----:B------:R-:W-:Y:S02]  /*8f40*/  FADD.FTZ R74, R70, R74 ;  /* 0x0000004a464a7221 */ /* 0x000fe40000010000 */
[----:B------:R-:W-:Y:S02]  /*8f50*/  FADD.FTZ R75, R71, R62 ;  /* 0x0000003e474b7221 */ /* 0x000fe40000010000 */
[-C--:B------:R-:W-:Y:S02]  /*8f60*/  FMUL.FTZ R69, R69, R72.reuse ;  /* 0x0000004845457220 */ /* 0x080fe40000410000 */
[----:B------:R-:W-:-:S02]  /*8f70*/  FFMA.FTZ R72, R68, R72, -R63 ;  /* 0x0000004844487223 */ /* 0x000fc4000001083f */
[----:B------:R-:W-:-:S05]  /*8f80*/  FFMA.FTZ R73, R68, R73, R69 ;  /* 0x0000004944497223 */ /* 0x000fca0000010045 */
[----:B------:R1:W-:Y:S01]  /*8f90*/  STS.128 [R245+0x1b20], R72 ;  /* 0x001b2048f5007388 */ /* 0x0003e20000000c00 */
[CC--:B0-----:R-:W-:Y:S02]  /*8fa0*/  FMUL.FTZ R62, R77.reuse, R74.reuse ;  /* 0x0000004a4d3e7220 */ /* 0x0c1fe40000410000 */
[CC--:B------:R-:W-:Y:S02]  /*8fb0*/  FMUL.FTZ R63, R77.reuse, R75.reuse ;  /* 0x0000004b4d3f7220 */ /* 0x0c0fe40000410000 */
[C---:B------:R-:W-:Y:S02]  /*8fc0*/  FFMA.FTZ R68, R76.reuse, R75, R62 ;  /* 0x0000004b4c447223 */ /* 0x040fe4000001003e */
[----:B------:R-:W-:Y:S02]  /*8fd0*/  FFMA.FTZ R69, R76, R74, -R63 ;  /* 0x0000004a4c457223 */ /* 0x000fe4000001083f */
[C---:B------:R-:W-:Y:S02]  /*8fe0*/  FMUL.FTZ R62, R77.reuse, R72 ;  /* 0x000000484d3e7220 */ /* 0x040fe40000410000 */
[----:B------:R-:W-:-:S02]  /*8ff0*/  FMUL.FTZ R63, R77, R73 ;  /* 0x000000494d3f7220 */ /* 0x000fc40000410000 */
[C---:B------:R-:W-:Y:S02]  /*9000*/  FFMA.FTZ R77, R76.reuse, R73, R62 ;  /* 0x000000494c4d7223 */ /* 0x040fe4000001003e */
[----:B------:R-:W-:Y:S02]  /*9010*/  FFMA.FTZ R76, R76, R72, -R63 ;  /* 0x000000484c4c7223 */ /* 0x000fe4000001083f */
[----:B------:R-:W-:Y:S02]  /*9020*/  FADD.FTZ R78, R78, R69 ;  /* 0x000000454e4e7221 */ /* 0x000fe40000010000 */
[----:B------:R-:W-:Y:S02]  /*9030*/  FADD.FTZ R79, R79, R68 ;  /* 0x000000444f4f7221 */ /* 0x000fe40000010000 */
[----:B------:R-:W-:Y:S02]  /*9040*/  FADD.FTZ R62, R247, R251 ;  /* 0x000000fbf73e7221 */ /* 0x000fe40000010000 */
[----:B------:R-:W-:Y:S01]  /*9050*/  FADD.FTZ R63, R246, R250 ;  /* 0x000000faf63f7221 */ /* 0x000fe20000010000 */
[----:B------:R1:W-:Y:S04]  /*9060*/  STS.128 [R245+0x1b10], R76 ;  /* 0x001b104cf5007388 */ /* 0x0003e80000000c00 */
.L_x_82:
[----:B--2---:R-:W-:Y:S05]  /*9070*/  BSYNC B0 ;  /* 0x0000000000007941 */ /* 0x004fea0003800000 */
.L_x_81:
[----:B------:R-:W-:Y:S01]  /*9080*/  WARPSYNC 0xffffffff ;  /* 0xffffffff00007948 */ /* 0x000fe20003800000 */
[----:B------:R-:W-:Y:S01]  /*9090*/  BAR.SYNC.DEFER_BLOCKING 0x0 ;  /* 0x0000000000007b1d */ /* 0x000fe20000010000 */
[----:B-1----:R-:W-:Y:S01]  /*90a0*/  FFMA.FTZ R74, R18, R237, RZ ;  /* 0x000000ed124a7223 */ /* 0x002fe200000100ff */
[----:B------:R-:W-:-:S02]  /*90b0*/  ISETP.GT.AND P0, PT, R134, 0x1e, PT ;  /* 0x0000001e8600780c */ /* 0x000fc40003f04270 */
[----:B------:R-:W-:Y:S01]  /*90c0*/  ISETP.NE.AND P2, PT, R134, RZ, PT ;  /* 0x000000ff8600720c */ /* 0x000fe20003f45270 */
[----:B------:R-:W-:Y:S01]  /*90d0*/  FFMA.FTZ R74, R17, R236, R74 ;  /* 0x000000ec114a7223 */ /* 0x000fe2000001004a */
[----:B------:R-:W-:Y:S03]  /*90e0*/  BSSY B0, `(.L_x_104) ;  /* 0x00001fc000007945 */ /* 0x000fe60003800000 */
[----:B------:R-:W-:-:S04]  /*90f0*/  FFMA.FTZ R75, R15, R235, R74 ;  /* 0x000000eb0f4b7223 */ /* 0x000fc8000001004a */
[----:B------:R-:W-:Y:S02]  /*9100*/  FFMA.FTZ R76, R14, R234, R75 ;  /* 0x000000ea0e4c7223 */ /* 0x000fe4000001004b */
[----:B------:R-:W-:Y:S02]  /*9110*/  FFMA.FTZ R75, R18, -R229, RZ ;  /* 0x800000e5124b7223 */ /* 0x000fe400000100ff */
[----:B------:R-:W-:Y:S02]  /*9120*/  FFMA.FTZ R77, R13, R233, R76 ;  /* 0x000000e90d4d7223 */ /* 0x000fe4000001004c */
[----:B------:R-:W-:Y:S02]  /*9130*/  FFMA.FTZ R76, R17, -R228, R75 ;  /* 0x800000e4114c7223 */ /* 0x000fe4000001004b */
[----:B------:R-:W-:Y:S01]  /*9140*/  FFMA.FTZ R78, R12, R232, R77 ;  /* 0x000000e80c4e7223 */ /* 0x000fe2000001004d */
[----:B------:R-:W0:Y:S04]  /*9150*/  LDS.64 R64, [R172.X16+0x1b18] ;  /* 0x001b1800ac407984 */ /* 0x000e28000000ca00 */
[----:B------:R1:W-:Y:S02]  /*9160*/  @!P1 STS.128 [R0.X16+0x3910], R60 ;  /* 0x0039103c00009388 */ /* 0x0003e4000000cc00 */
[----:B-1----:R-:W-:-:S02]  /*9170*/  FFMA.FTZ R61, R15, -R227, R76 ;  /* 0x800000e30f3d7223 */ /* 0x002fc4000001004c */
[----:B------:R-:W-:-:S04]  /*9180*/  FFMA.FTZ R63, R11, R231, R78 ;  /* 0x000000e70b3f7223 */ /* 0x000fc8000001004e */
[----:B------:R-:W-:-:S04]  /*9190*/  FFMA.FTZ R63, R10, R230, R63 ;  /* 0x000000e60a3f7223 */ /* 0x000fc8000001003f */
[----:B------:R-:W-:-:S04]  /*91a0*/  FFMA.FTZ R63, R9, R222, R63 ;  /* 0x000000de093f7223 */ /* 0x000fc8000001003f */
[----:B------:R-:W-:Y:S02]  /*91b0*/  FFMA.FTZ R76, R8, R238, R63 ;  /* 0x000000ee084c7223 */ /* 0x000fe4000001003f */
[CC--:B0-----:R-:W-:Y:S02]  /*91c0*/  FMUL.FTZ R66, R64.reuse, -R95.reuse ;  /* 0x8000005f40427220 */ /* 0x0c1fe40000410000 */
[C---:B------:R-:W-:Y:S02]  /*91d0*/  FMUL.FTZ R95, R65.reuse, -R95 ;  /* 0x8000005f415f7220 */ /* 0x040fe40000410000 */
[-C--:B------:R-:W-:Y:S02]  /*91e0*/  FFMA.FTZ R66, R65, R94.reuse, R66 ;  /* 0x0000005e41427223 */ /* 0x080fe40000010042 */
[----:B------:R-:W-:Y:S02]  /*91f0*/  FFMA.FTZ R95, R64, R94, -R95 ;  /* 0x0000005e405f7223 */ /* 0x000fe4000001085f */
[----:B------:R-:W-:-:S02]  /*9200*/  FADD.FTZ R64, -R173, R66 ;  /* 0x00000042ad407221 */ /* 0x000fc40000010100 */
[----:B------:R-:W-:Y:S02]  /*9210*/  FADD.FTZ R174, R174, R95 ;  /* 0x0000005faeae7221 */ /* 0x000fe40000010000 */
[C---:B------:R-:W-:Y:S02]  /*9220*/  FMUL.FTZ R65, R160.reuse, -R64 ;  /* 0x80000040a0417220 */ /* 0x040fe40000410000 */
[-C--:B------:R-:W-:Y:S02]  /*9230*/  FMUL.FTZ R160, R160, -R174.reuse ;  /* 0x800000aea0a07220 */ /* 0x080fe40000410000 */
[C---:B------:R-:W-:Y:S02]  /*9240*/  FFMA.FTZ R65, R159.reuse, R174, -R65 ;  /* 0x000000ae9f417223 */ /* 0x040fe40000010841 */
[----:B------:R-:W-:Y:S02]  /*9250*/  FFMA.FTZ R160, R159, R64, R160 ;  /* 0x000000409fa07223 */ /* 0x000fe400000100a0 */
[----:B------:R-:W-:-:S02]  /*9260*/  FADD.FTZ R65, R176, R65 ;  /* 0x00000041b0417221 */ /* 0x000fc40000010000 */
[----:B------:R-:W-:Y:S02]  /*9270*/  FADD.FTZ R175, -R175, R160 ;  /* 0x000000a0afaf7221 */ /* 0x000fe40000010100 */
[C---:B------:R-:W-:Y:S02]  /*9280*/  FMUL.FTZ R66, R158.reuse, -R65 ;  /* 0x800000419e427220 */ /* 0x040fe40000410000 */
[-C--:B------:R-:W-:Y:S02]  /*9290*/  FMUL.FTZ R158, R158, -R175.reuse ;  /* 0x800000af9e9e7220 */ /* 0x080fe40000410000 */
[C---:B------:R-:W-:Y:S02]  /*92a0*/  FFMA.FTZ R66, R157.reuse, R175, R66 ;  /* 0x000000af9d427223 */ /* 0x040fe40000010042 */
        /* <DEDUP_REMOVED lines=44> */
[----:B------:R-:W-:Y:S01]  /*9570*/  FADD.FTZ R191, -R191, R144 ;  /* 0x00000090bfbf7221 */ /* 0x000fe20000010100 */
[----:B------:R-:W-:Y:S01]  /*9580*/  HADD2.F32 R144, -RZ, R89.H0_H0 ;  /* 0x20000059ff907230 */ /* 0x000fe20000004100 */
        /* <DEDUP_REMOVED lines=9> */
[----:B------:R-:W-:Y:S02]  /*9620*/  FFMA.FTZ R60, R14, -R226, R61 ;  /* 0x800000e20e3c7223 */ /* 0x000fe4000001003d */
[----:B------:R-:W-:-:S02]  /*9630*/  FFMA.FTZ R162, R163, R74, R162 ;  /* 0x0000004aa3a27223 */ /* 0x000fc400000100a2 */
[----:B------:R-:W-:Y:S02]  /*9640*/  FFMA.FTZ R61, R13, -R225, R60 ;  /* 0x800000e10d3d7223 */ /* 0x000fe4000001003c */
[----:B------:R-:W-:Y:S02]  /*9650*/  FADD.FTZ R75, R196, R75 ;  /* 0x0000004bc44b7221 */ /* 0x000fe40000010000 */
[----:B------:R-:W-:Y:S02]  /*9660*/  FFMA.FTZ R62, R12, -R224, R61 ;  /* 0x800000e00c3e7223 */ /* 0x000fe4000001003d */
[----:B------:R-:W-:Y:S02]  /*9670*/  FADD.FTZ R195, -R195, R162 ;  /* 0x000000a2c3c37221 */ /* 0x000fe40000010100 */
[----:B------:R-:W-:Y:S02]  /*9680*/  FMUL.FTZ R60, R164, -R75 ;  /* 0x8000004ba43c7220 */ /* 0x000fe40000410000 */
[----:B------:R-:W-:-:S02]  /*9690*/  FFMA.FTZ R62, R11, -R223, R62 ;  /* 0x800000df0b3e7223 */ /* 0x000fc4000001003e */
[-C--:B------:R-:W-:Y:S02]  /*96a0*/  FMUL.FTZ R164, R164, -R195.reuse ;  /* 0x800000c3a4a47220 */ /* 0x080fe40000410000 */
[----:B------:R-:W-:Y:S02]  /*96b0*/  FFMA.FTZ R60, R165, R195, R60 ;  /* 0x000000c3a53c7223 */ /* 0x000fe4000001003c */
[----:B------:R-:W-:Y:S02]  /*96c0*/  FFMA.FTZ R61, R7, R239, R76 ;  /* 0x000000ef073d7223 */ /* 0x000fe4000001004c */
[----:B------:R-:W-:Y:S02]  /*96d0*/  FFMA.FTZ R62, R10, -R121, R62 ;  /* 0x800000790a3e7223 */ /* 0x000fe4000001003e */
[----:B------:R-:W-:Y:S02]  /*96e0*/  FFMA.FTZ R165, R165, R75, -R164 ;  /* 0x0000004ba5a57223 */ /* 0x000fe400000108a4 */
[----:B------:R-:W-:-:S02]  /*96f0*/  FADD.FTZ R76, -R197, R60 ;  /* 0x0000003cc54c7221 */ /* 0x000fc40000010100 */
[----:B------:R-:W-:Y:S02]  /*9700*/  FFMA.FTZ R61, R6, R241, R61 ;  /* 0x000000f1063d7223 */ /* 0x000fe4000001003d */
[----:B------:R-:W-:Y:S02]  /*9710*/  FFMA.FTZ R62, R9, -R120, R62 ;  /* 0x80000078093e7223 */ /* 0x000fe4000001003e */
[----:B------:R-:W-:Y:S02]  /*9720*/  FADD.FTZ R198, R198, R165 ;  /* 0x000000a5c6c67221 */ /* 0x000fe40000010000 */
[----:B------:R-:W-:Y:S02]  /*9730*/  FMUL.FTZ R60, R166, -R76 ;  /* 0x8000004ca63c7220 */ /* 0x000fe40000410000 */
[----:B------:R-:W-:Y:S02]  /*9740*/  FFMA.FTZ R61, R5, R208, R61 ;  /* 0x000000d0053d7223 */ /* 0x000fe4000001003d */
[----:B------:R-:W-:-:S02]  /*9750*/  FFMA.FTZ R62, R8, -R221, R62 ;  /* 0x800000dd083e7223 */ /* 0x000fc4000001003e */
[----:B------:R-:W-:Y:S02]  /*9760*/  FFMA.FTZ R77, R167, R198, -R60 ;  /* 0x000000c6a74d7223 */ /* 0x000fe4000001083c */
[----:B------:R-:W-:Y:S02]  /*9770*/  FFMA.FTZ R60, R4, R242, R61 ;  /* 0x000000f2043c7223 */ /* 0x000fe4000001003d */
[----:B------:R-:W-:Y:S02]  /*9780*/  FFMA.FTZ R62, R7, -R220, R62 ;  /* 0x800000dc073e7223 */ /* 0x000fe4000001003e */
[----:B------:R-:W-:Y:S02]  /*9790*/  FFMA.FTZ R61, R3, R205, R60 ;  /* 0x000000cd033d7223 */ /* 0x000fe4000001003c */
[----:B------:R-:W-:Y:S02]  /*97a0*/  FFMA.FTZ R60, R6, -R211, R62 ;  /* 0x800000d3063c7223 */ /* 0x000fe4000001003e */
[----:B------:R-:W-:-:S02]  /*97b0*/  FMUL.FTZ R166, R166, -R198 ;  /* 0x800000c6a6a67220 */ /* 0x000fc40000410000 */
[----:B------:R-:W-:Y:S02]  /*97c0*/  FFMA.FTZ R60, R5, -R240, R60 ;  /* 0x800000f0053c7223 */ /* 0x000fe4000001003c */
[----:B------:R-:W-:Y:S02]  /*97d0*/  FMUL.FTZ R79, R174, UR15 ;  /* 0x0000000fae4f7c20 */ /* 0x000fe40008410000 */
[----:B------:R-:W-:Y:S02]  /*97e0*/  FFMA.FTZ R166, R167, R76, R166 ;  /* 0x0000004ca7a67223 */ /* 0x000fe400000100a6 */
[----:B------:R-:W-:Y:S02]  /*97f0*/  FMUL.FTZ R63, R64, UR15 ;  /* 0x0000000f403f7c20 */ /* 0x000fe40008410000 */
[----:B------:R-:W-:Y:S02]  /*9800*/  FFMA.FTZ R60, R4, -R209, R60 ;  /* 0x800000d1043c7223 */ /* 0x000fe4000001003c */
[----:B------:R-:W-:-:S02]  /*9810*/  FADD.FTZ R143, RZ, R244 ;  /* 0x000000f4ff8f7221 */ /* 0x000fc40000010000 */
[----:B------:R-:W-:Y:S02]  /*9820*/  FFMA.FTZ R79, R64, UR14, -R79 ;  /* 0x0000000e404f7c23 */ /* 0x000fe4000801084f */
[----:B------:R-:W-:Y:S02]  /*9830*/  FMUL.FTZ R142, R51, R64 ;  /* 0x00000040338e7220 */ /* 0x000fe40000410000 */
[----:B------:R-:W-:Y:S02]  /*9840*/  FADD.FTZ R199, -R199, R166 ;  /* 0x000000a6c7c77221 */ /* 0x000fe40000010100 */
[----:B------:R-:W-:Y:S02]  /*9850*/  FADD.FTZ R77, R200, R77 ;  /* 0x0000004dc84d7221 */ /* 0x000fe40000010000 */
[----:B------:R-:W-:Y:S02]  /*9860*/  FFMA.FTZ R94, R174, UR14, R63 ;  /* 0x0000000eae5e7c23 */ /* 0x000fe4000801003f */
[----:B------:R-:W-:-:S02]  /*9870*/  FFMA.FTZ R62, R2, R210, R61 ;  /* 0x000000d2023e7223 */ /* 0x000fc4000001003d */
[----:B------:R-:W-:Y:S02]  /*9880*/  FFMA.FTZ R63, R3, -R243, R60 ;  /* 0x800000f3033f7223 */ /* 0x000fe4000001003c */
[C---:B------:R-:W-:Y:S02]  /*9890*/  FFMA.FTZ R61, -R51.reuse, R144, R210 ;  /* 0x00000090333d7223 */ /* 0x040fe400000101d2 */
[----:B------:R-:W-:Y:S02]  /*98a0*/  FMUL.FTZ R78, R51, R174 ;  /* 0x000000ae334e7220 */ /* 0x000fe40000410000 */
[C---:B------:R-:W-:Y:S02]  /*98b0*/  FMUL.FTZ R60, R143.reuse, R142 ;  /* 0x0000008e8f3c7220 */ /* 0x040fe40000410000 */
[----:B------:R-:W-:Y:S02]  /*98c0*/  FMUL.FTZ R79, R143, R79 ;  /* 0x0000004f8f4f7220 */ /* 0x000fe40000410000 */
[----:B------:R-:W-:-:S02]  /*98d0*/  FMUL.FTZ R64, R168, -R199 ;  /* 0x800000c7a8407220 */ /* 0x000fc40000410000 */
[----:B------:R-:W-:Y:S02]  /*98e0*/  FMUL.FTZ R168, R168, -R77 ;  /* 0x8000004da8a87220 */ /* 0x000fe40000410000 */
[----:B------:R-:W-:Y:S02]  /*98f0*/  FFMA.FTZ R63, R2, -R143, R63 ;  /* 0x8000008f023f7223 */ /* 0x000fe4000001003f */
[----:B------:R-:W-:Y:S02]  /*9900*/  FADD.FTZ R35, R78, R35 ;  /* 0x000000234e237221 */ /* 0x000fe40000010000 */
[-C--:B------:R-:W-:Y:S02]  /*9910*/  FMUL.FTZ R143, R143, R78.reuse ;  /* 0x0000004e8f8f7220 */ /* 0x080fe40000410000 */
[C---:B------:R-:W-:Y:S02]  /*9920*/  FFMA.FTZ R60, R61.reuse, R78, R60 ;  /* 0x0000004e3d3c7223 */ /* 0x040fe4000001003c */
[----:B------:R-:W-:Y:S01]  /*9930*/  FFMA.FTZ R95, R61, R94, R79 ;  /* 0x0000005e3d5f7223 */ /* 0x000fe2000001004f */
[----:B------:R-:W-:Y:S01]  /*9940*/  HADD2.F32 R94, -RZ, R90.H0_H0 ;  /* 0x2000005aff5e7230 */ /* 0x000fe20000004100 */
[----:B------:R-:W-:-:S02]  /*9950*/  FFMA.FTZ R79, R169, R77, -R64 ;  /* 0x0000004da94f7223 */ /* 0x000fc40000010840 */
[----:B------:R-:W-:Y:S02]  /*9960*/  FMUL.FTZ R78, R65, UR15 ;  /* 0x0000000f414e7c20 */ /* 0x000fe40008410000 */
[----:B------:R-:W-:Y:S02]  /*9970*/  FFMA.FTZ R64, R169, R199, R168 ;  /* 0x000000c7a9407223 */ /* 0x000fe400000100a8 */
[----:B------:R-:W-:Y:S02]  /*9980*/  FFMA.FTZ R78, R175, UR14, -R78 ;  /* 0x0000000eaf4e7c23 */ /* 0x000fe4000801084e */
[----:B------:R-:W-:Y:S02]  /*9990*/  FADD.FTZ R64, -R201, R64 ;  /* 0x00000040c9407221 */ /* 0x000fe40000010100 */
[----:B------:R-:W-:Y:S02]  /*99a0*/  FADD.FTZ R202, R202, R79 ;  /* 0x0000004fcaca7221 */ /* 0x000fe40000010000 */
[----:B------:R-:W-:-:S02]  /*99b0*/  FMUL.FTZ R145, R243, R78 ;  /* 0x0000004ef3917220 */ /* 0x000fc40000410000 */
[----:B------:R-:W-:Y:S02]  /*99c0*/  FMUL.FTZ R148, R52, R175 ;  /* 0x000000af34947220 */ /* 0x000fe40000410000 */
[C---:B------:R-:W-:Y:S02]  /*99d0*/  FMUL.FTZ R78, R170.reuse, -R64 ;  /* 0x80000040aa4e7220 */ /* 0x040fe40000410000 */
[----:B------:R-:W-:Y:S02]  /*99e0*/  FMUL.FTZ R170, R170, -R202 ;  /* 0x800000caaaaa7220 */ /* 0x000fe40000410000 */
[C---:B------:R-:W-:Y:S02]  /*99f0*/  FMUL.FTZ R147, R52.reuse, R65 ;  /* 0x0000004134937220 */ /* 0x040fe40000410000 */
[----:B------:R-:W-:Y:S02]  /*9a00*/  FFMA.FTZ R146, -R52, R94, R205 ;  /* 0x0000005e34927223 */ /* 0x000fe400000101cd */
[----:B------:R-:W-:-:S02]  /*9a10*/  FMUL.FTZ R79, R243, R148 ;  /* 0x00000094f34f7220 */ /* 0x000fc40000410000 */
[----:B------:R-:W-:Y:S02]  /*9a20*/  FFMA.FTZ R170, R171, R64, R170 ;  /* 0x00000040abaa7223 */ /* 0x000fe400000100aa */
[----:B------:R-:W-:Y:S02]  /*9a30*/  FFMA.FTZ R95, R144, R174, R95 ;  /* 0x000000ae905f7223 */ /* 0x000fe4000001005f */
[----:B------:R-:W-:Y:S02]  /*9a40*/  FADD.FTZ R36, R147, R36 ;  /* 0x0000002493247221 */ /* 0x000fe40000010000 */
[-C--:B------:R-:W-:Y:S02]  /*9a50*/  FMUL.FTZ R243, R243, R147.reuse ;  /* 0x00000093f3f37220 */ /* 0x080fe40000410000 */
[----:B------:R-:W-:Y:S02]  /*9a60*/  FFMA.FTZ R147, R146, R147, R79 ;  /* 0x0000009392937223 */ /* 0x000fe4000001004f */
[----:B------:R-:W-:Y:S01]  /*9a70*/  FFMA.FTZ R79, R171, R202, -R78 ;  /* 0x000000caab4f7223 */ /* 0x000fe2000001084e */
[----:B------:R-:W-:Y:S01]  /*9a80*/  HADD2.F32 R78, -RZ, R106.H0_H0 ;  /* 0x2000006aff4e7230 */ /* 0x000fe20000004100 */
[----:B------:R-:W-:-:S02]  /*9a90*/  FADD.FTZ R203, -R203, R170 ;  /* 0x000000aacbcb7221 */ /* 0x000fc40000010100 */
[----:B------:R-:W-:Y:S01]  /*9aa0*/  FADD.FTZ R34, R95, R34 ;  /* 0x000000225f227221 */ /* 0x000fe20000010000 */
[----:B------:R-:W-:Y:S01]  /*9ab0*/  HADD2.F32 R95, -RZ, R105.H0_H0 ;  /* 0x20000069ff5f7230 */ /* 0x000fe20000004100 */
[----:B------:R-:W-:Y:S01]  /*9ac0*/  FFMA.FTZ R61, R61, R142, -R143 ;  /* 0x0000008e3d3d7223 */ /* 0x000fe2000001088f */
[----:B------:R-:W-:Y:S01]  /*9ad0*/  HADD2.F32 R142, -RZ, R104.H0_H0 ;  /* 0x20000068ff8e7230 */ /* 0x000fe20000004100 */
[C---:B------:R-:W-:Y:S02]  /*9ae0*/  FMUL.FTZ R143, R85.reuse, R202 ;  /* 0x000000ca558f7220 */ /* 0x040fe40000410000 */
[----:B------:R-:W-:Y:S02]  /*9af0*/  FADD.FTZ R79, R204, R79 ;  /* 0x0000004fcc4f7221 */ /* 0x000fe40000010000 */
[----:B------:R-:W-:Y:S02]  /*9b00*/  FMUL.FTZ R152, R86, R203 ;  /* 0x000000cb56987220 */ /* 0x000fe40000410000 */
[----:B------:R-:W-:-:S02]  /*9b10*/  FFMA.FTZ R236, -R85, R95, R236 ;  /* 0x0000005f55ec7223 */ /* 0x000fc400000101ec */
[----:B------:R-:W-:Y:S02]  /*9b20*/  FMUL.FTZ R151, R85, R64 ;  /* 0x0000004055977220 */ /* 0x000fe40000410000 */
[----:B------:R-:W-:Y:S02]  /*9b30*/  FMUL.FTZ R150, R228, R143 ;  /* 0x0000008fe4967220 */ /* 0x000fe40000410000 */
[C---:B------:R-:W-:Y:S02]  /*9b40*/  FFMA.FTZ R237, -R86.reuse, R78, R237 ;  /* 0x0000004e56ed7223 */ /* 0x040fe400000101ed */
[----:B------:R-:W-:Y:S02]  /*9b50*/  FMUL.FTZ R144, R86, R79 ;  /* 0x0000004f56907220 */ /* 0x000fe40000410000 */
[----:B------:R-:W-:Y:S02]  /*9b60*/  FMUL.FTZ R149, R229, R152 ;  /* 0x00000098e5957220 */ /* 0x000fe40000410000 */
[----:B------:R-:W-:-:S02]  /*9b70*/  FFMA.FTZ R155, R236, R151, -R150 ;  /* 0x00000097ec9b7223 */ /* 0x000fc40000010896 */
[----:B------:R-:W-:Y:S02]  /*9b80*/  FMUL.FTZ R151, R228, R151 ;  /* 0x00000097e4977220 */ /* 0x000fe40000410000 */
[----:B------:R-:W-:Y:S02]  /*9b90*/  FFMA.FTZ R149, R237, R144, R149 ;  /* 0x00000090ed957223 */ /* 0x000fe40000010095 */
[----:B------:R-:W-:Y:S02]  /*9ba0*/  FMUL.FTZ R150, R84, R77 ;  /* 0x0000004d54967220 */ /* 0x000fe40000410000 */
[----:B------:R-:W-:Y:S02]  /*9bb0*/  FFMA.FTZ R154, R236, R143, R151 ;  /* 0x0000008fec9a7223 */ /* 0x000fe40000010097 */
[----:B------:R-:W-:Y:S01]  /*9bc0*/  FADD.FTZ R153, RZ, R149 ;  /* 0x00000095ff997221 */ /* 0x000fe20000010000 */
[----:B------:R-:W-:Y:S01]  /*9bd0*/  HADD2.F32 R149, -RZ, R103.H0_H0 ;  /* 0x20000067ff957230 */ /* 0x000fe20000004100 */
[----:B------:R-:W-:-:S02]  /*9be0*/  FFMA.FTZ R235, -R84, R142, R235 ;  /* 0x0000008e54eb7223 */ /* 0x000fc400000101eb */
[----:B------:R-:W-:Y:S02]  /*9bf0*/  FMUL.FTZ R156, R84, R199 ;  /* 0x000000c7549c7220 */ /* 0x000fe40000410000 */
[----:B------:R-:W-:Y:S02]  /*9c00*/  FMUL.FTZ R151, R229, R144 ;  /* 0x00000090e5977220 */ /* 0x000fe40000410000 */
[----:B------:R-:W-:Y:S02]  /*9c10*/  FMUL.FTZ R157, R227, R150 ;  /* 0x00000096e39d7220 */ /* 0x000fe40000410000 */
[----:B------:R-:W-:Y:S02]  /*9c20*/  FADD.FTZ R153, R153, R154 ;  /* 0x0000009a99997221 */ /* 0x000fe40000010000 */
[----:B------:R-:W-:Y:S02]  /*9c30*/  FFMA.FTZ R152, R237, R152, -R151 ;  /* 0x00000098ed987223 */ /* 0x000fe40000010897 */
[----:B------:R-:W-:-:S02]  /*9c40*/  FFMA.FTZ R154, R235, R156, -R157 ;  /* 0x0000009ceb9a7223 */ /* 0x000fc4000001089d */
[----:B------:R-:W-:Y:S02]  /*9c50*/  FMUL.FTZ R156, R227, R156 ;  /* 0x0000009ce39c7220 */ /* 0x000fe40000410000 */
[----:B------:R-:W-:Y:S02]  /*9c60*/  FMUL.FTZ R151, R83, R198 ;  /* 0x000000c653977220 */ /* 0x000fe40000410000 */
[----:B------:R-:W-:Y:S02]  /*9c70*/  FADD.FTZ R152, RZ, R152 ;  /* 0x00000098ff987221 */ /* 0x000fe40000010000 */
[----:B------:R-:W-:Y:S02]  /*9c80*/  FFMA.FTZ R156, R235, R150, R156 ;  /* 0x00000096eb9c7223 */ /* 0x000fe4000001009c */
[C---:B------:R-:W-:Y:S02]  /*9c90*/  FFMA.FTZ R234, -R83.reuse, R149, R234 ;  /* 0x0000009553ea7223 */ /* 0x040fe400000101ea */
[----:B------:R-:W-:-:S02]  /*9ca0*/  FMUL.FTZ R157, R83, R76 ;  /* 0x0000004c539d7220 */ /* 0x000fc40000410000 */
[----:B------:R-:W-:Y:S02]  /*9cb0*/  FMUL.FTZ R158, R226, R151 ;  /* 0x00000097e29e7220 */ /* 0x000fe40000410000 */
[----:B------:R-:W-:Y:S01]  /*9cc0*/  FADD.FTZ R155, R152, R155 ;  /* 0x0000009b989b7221 */ /* 0x000fe20000010000 */
[----:B------:R-:W-:Y:S01]  /*9cd0*/  HADD2.F32 R152, -RZ, R102.H0_H0 ;  /* 0x20000066ff987230 */ /* 0x000fe20000004100 */
[----:B------:R-:W-:Y:S02]  /*9ce0*/  FADD.FTZ R156, R153, R156 ;  /* 0x0000009c999c7221 */ /* 0x000fe40000010000 */
[----:B------:R-:W-:Y:S02]  /*9cf0*/  FMUL.FTZ R153, R82, R75 ;  /* 0x0000004b52997220 */ /* 0x000fe40000410000 */
[-C--:B------:R-:W-:Y:S02]  /*9d00*/  FFMA.FTZ R159, R234, R157.reuse, -R158 ;  /* 0x0000009dea9f7223 */ /* 0x080fe4000001089e */
[----:B------:R-:W-:-:S02]  /*9d10*/  FMUL.FTZ R157, R226, R157 ;  /* 0x0000009de29d7220 */ /* 0x000fc40000410000 */
[----:B------:R-:W-:Y:S01]  /*9d20*/  FADD.FTZ R158, R155, R154 ;  /* 0x0000009a9b9e7221 */ /* 0x000fe20000010000 */
[----:B------:R-:W-:Y:S01]  /*9d30*/  HADD2.F32 R155, -RZ, R101.H0_H0 ;  /* 0x20000065ff9b7230 */ /* 0x000fe20000004100 */
[C---:B------:R-:W-:Y:S02]  /*9d40*/  FFMA.FTZ R154, -R82.reuse, R152, R233 ;  /* 0x00000098529a7223 */ /* 0x040fe400000101e9 */
[----:B------:R-:W-:Y:S02]  /*9d50*/  FMUL.FTZ R161, R82, R195 ;  /* 0x000000c352a17220 */ /* 0x000fe40000410000 */
[----:B------:R-:W-:Y:S02]  /*9d60*/  FMUL.FTZ R162, R225, R153 ;  /* 0x00000099e1a27220 */ /* 0x000fe40000410000 */
[----:B------:R-:W-:Y:S02]  /*9d70*/  FFMA.FTZ R157, R234, R151, R157 ;  /* 0x00000097ea9d7223 */ /* 0x000fe4000001009d */
[----:B------:R-:W-:-:S02]  /*9d80*/  FFMA.FTZ R162, R154, R161, -R162 ;  /* 0x000000a19aa27223 */ /* 0x000fc400000108a2 */
[----:B------:R-:W-:Y:S02]  /*9d90*/  FMUL.FTZ R161, R225, R161 ;  /* 0x000000a1e1a17220 */ /* 0x000fe40000410000 */
[----:B------:R-:W-:Y:S02]  /*9da0*/  FADD.FTZ R160, R156, R157 ;  /* 0x0000009d9ca07221 */ /* 0x000fe40000010000 */
[C---:B------:R-:W-:Y:S02]  /*9db0*/  FMUL.FTZ R156, R81.reuse, R194 ;  /* 0x000000c2519c7220 */ /* 0x040fe40000410000 */
        /* <DEDUP_REMOVED lines=10> */
[C---:B------:R-:W-:Y:S02]  /*9e60*/  FFMA.FTZ R231, -R80.reuse, R158, R231 ;  /* 0x0000009e50e77223 */ /* 0x040fe400000101e7 */
[----:B------:R-:W-:Y:S02]  /*9e70*/  FMUL.FTZ R168, R80, R191 ;  /* 0x000000bf50a87220 */ /* 0x000fe40000410000 */
[----:B------:R-:W-:Y:S02]  /*9e80*/  FMUL.FTZ R165, R223, R160 ;  /* 0x000000a0dfa57220 */ /* 0x000fe40000410000 */
[----:B------:R-:W-:Y:S02]  /*9e90*/  FFMA.FTZ R164, R157, R156, R163 ;  /* 0x0000009c9da47223 */ /* 0x000fe400000100a3 */
[----:B------:R-:W-:Y:S01]  /*9ea0*/  FADD.FTZ R163, R159, R162 ;  /* 0x000000a29fa37221 */ /* 0x000fe20000010000 */
[----:B------:R-:W-:Y:S01]  /*9eb0*/  HADD2.F32 R159, -RZ, R99.H0_H0 ;  /* 0x20000063ff9f7230 */ /* 0x000fe20000004100 */
[----:B------:R-:W-:-:S02]  /*9ec0*/  FFMA.FTZ R170, R231, R168, -R165 ;  /* 0x000000a8e7aa7223 */ /* 0x000fc400000108a5 */
[----:B------:R-:W-:Y:S02]  /*9ed0*/  FMUL.FTZ R168, R223, R168 ;  /* 0x000000a8dfa87220 */ /* 0x000fe40000410000 */
[----:B------:R-:W-:Y:S02]  /*9ee0*/  FADD.FTZ R163, R163, R166 ;  /* 0x000000a6a3a37221 */ /* 0x000fe40000010000 */
[----:B------:R-:W-:Y:S02]  /*9ef0*/  FADD.FTZ R164, R161, R164 ;  /* 0x000000a4a1a47221 */ /* 0x000fe40000010000 */
[----:B------:R-:W-:Y:S02]  /*9f00*/  FFMA.FTZ R165, R231, R160, R168 ;  /* 0x000000a0e7a57223 */ /* 0x000fe400000100a8 */
[----:B------:R-:W-:Y:S02]  /*9f10*/  FMUL.FTZ R172, R59, R72 ;  /* 0x000000483bac7220 */ /* 0x000fe40000410000 */
[----:B------:R-:W-:Y:S01]  /*9f20*/  FADD.FTZ R170, R163, R170 ;  /* 0x000000aaa3aa7221 */ /* 0x000fe20000010000 */
[----:B------:R-:W-:Y:S01]  /*9f30*/  HADD2.F32 R163, -RZ, R98.H0_H0 ;  /* 0x20000062ffa37230 */ /* 0x000fe20000004100 */
[----:B------:R-:W-:-:S02]  /*9f40*/  FMUL.FTZ R162, R59, R190 ;  /* 0x000000be3ba27220 */ /* 0x000fc40000410000 */
[----:B------:R-:W-:Y:S02]  /*9f50*/  FADD.FTZ R164, R164, R165 ;  /* 0x000000a5a4a47221 */ /* 0x000fe40000010000 */
[C---:B------:R-:W-:Y:S02]  /*9f60*/  FMUL.FTZ R165, R58.reuse, R71 ;  /* 0x000000473aa57220 */ /* 0x040fe40000410000 */
[----:B------:R-:W-:Y:S02]  /*9f70*/  FFMA.FTZ R161, -R59, R159, R230 ;  /* 0x0000009f3ba17223 */ /* 0x000fe400000101e6 */
[C---:B------:R-:W-:Y:S02]  /*9f80*/  FMUL.FTZ R167, R121.reuse, R172 ;  /* 0x000000ac79a77220 */ /* 0x040fe40000410000 */
[----:B------:R-:W-:Y:S02]  /*9f90*/  FMUL.FTZ R168, R121, R162 ;  /* 0x000000a279a87220 */ /* 0x000fe40000410000 */
[----:B------:R-:W-:-:S02]  /*9fa0*/  FFMA.FTZ R222, -R58, R163, R222 ;  /* 0x000000a33ade7223 */ /* 0x000fc400000101de */
[----:B------:R-:W-:Y:S02]  /*9fb0*/  FMUL.FTZ R171, R58, R187 ;  /* 0x000000bb3aab7220 */ /* 0x000fe40000410000 */
[----:B------:R-:W-:Y:S02]  /*9fc0*/  FMUL.FTZ R166, R120, R165 ;  /* 0x000000a578a67220 */ /* 0x000fe40000410000 */
[C---:B------:R-:W-:Y:S02]  /*9fd0*/  FFMA.FTZ R167, R161.reuse, R162, R167 ;  /* 0x000000a2a1a77223 */ /* 0x040fe400000100a7 */
[----:B------:R-:W-:Y:S02]  /*9fe0*/  FFMA.FTZ R169, R161, R172, -R168 ;  /* 0x000000aca1a97223 */ /* 0x000fe400000108a8 */
[-C--:B------:R-:W-:Y:S02]  /*9ff0*/  FFMA.FTZ R173, R222, R171.reuse, -R166 ;  /* 0x000000abdead7223 */ /* 0x080fe400000108a6 */
[----:B------:R-:W-:-:S02]  /*a000*/  FMUL.FTZ R171, R120, R171 ;  /* 0x000000ab78ab7220 */ /* 0x000fc40000410000 */
[----:B------:R-:W-:Y:S01]  /*a010*/  FADD.FTZ R168, R164, R167 ;  /* 0x000000a7a4a87221 */ /* 0x000fe20000010000 */
[----:B------:R-:W-:Y:S01]  /*a020*/  HADD2.F32 R164, -RZ, R96.H0_H0 ;  /* 0x20000060ffa47230 */ /* 0x000fe20000004100 */
[----:B------:R-:W-:Y:S01]  /*a030*/  FADD.FTZ R170, R170, R169 ;  /* 0x000000a9aaaa7221 */ /* 0x000fe20000010000 */
[----:B------:R-:W-:Y:S01]  /*a040*/  HADD2.F32 R167, -RZ, R97.H0_H0 ;  /* 0x20000061ffa77230 */ /* 0x000fe20000004100 */
[----:B------:R-:W-:Y:S02]  /*a050*/  FMUL.FTZ R169, R56, R69 ;  /* 0x0000004538a97220 */ /* 0x000fe40000410000 */
[C---:B------:R-:W-:Y:S02]  /*a060*/  FMUL.FTZ R172, R57.reuse, R70 ;  /* 0x0000004639ac7220 */ /* 0x040fe40000410000 */
[----:B------:R-:W-:Y:S02]  /*a070*/  FFMA.FTZ R171, R222, R165, R171 ;  /* 0x000000a5deab7223 */ /* 0x000fe400000100ab */
[----:B------:R-:W-:-:S02]  /*a080*/  FMUL.FTZ R166, R57, R186 ;  /* 0x000000ba39a67220 */ /* 0x000fc40000410000 */
[C---:B------:R-:W-:Y:S02]  /*a090*/  FFMA.FTZ R239, -R56.reuse, R164, R239 ;  /* 0x000000a438ef7223 */ /* 0x040fe400000101ef */
[----:B------:R-:W-:Y:S02]  /*a0a0*/  FMUL.FTZ R174, R56, R183 ;  /* 0x000000b738ae7220 */ /* 0x000fe40000410000 */
[----:B------:R-:W-:Y:S02]  /*a0b0*/  FMUL.FTZ R176, R220, R169 ;  /* 0x000000a9dcb07220 */ /* 0x000fe40000410000 */
[----:B------:R-:W-:Y:S02]  /*a0c0*/  FFMA.FTZ R238, -R57, R167, R238 ;  /* 0x000000a739ee7223 */ /* 0x000fe400000101ee */
[----:B------:R-:W-:Y:S02]  /*a0d0*/  FMUL.FTZ R177, R221, R172 ;  /* 0x000000acddb17220 */ /* 0x000fe40000410000 */
[----:B------:R-:W-:-:S02]  /*a0e0*/  FADD.FTZ R168, R168, R171 ;  /* 0x000000aba8a87221 */ /* 0x000fc40000010000 */
[----:B------:R-:W-:Y:S02]  /*a0f0*/  FMUL.FTZ R171, R221, R166 ;  /* 0x000000a6ddab7220 */ /* 0x000fe40000410000 */
[C---:B------:R-:W-:Y:S02]  /*a100*/  FFMA.FTZ R185, R239.reuse, R174, -R176 ;  /* 0x000000aeefb97223 */ /* 0x040fe400000108b0 */
[----:B------:R-:W-:Y:S02]  /*a110*/  FFMA.FTZ R177, R238, R166, R177 ;  /* 0x000000a6eeb17223 */ /* 0x000fe400000100b1 */
[----:B------:R-:W-:Y:S02]  /*a120*/  FMUL.FTZ R174, R220, R174 ;  /* 0x000000aedcae7220 */ /* 0x000fe40000410000 */
[----:B------:R-:W-:Y:S02]  /*a130*/  FFMA.FTZ R171, R238, R172, -R171 ;  /* 0x000000aceeab7223 */ /* 0x000fe400000108ab */
[----:B------:R-:W-:Y:S01]  /*a140*/  FADD.FTZ R170, R170, R173 ;  /* 0x000000adaaaa7221 */ /* 0x000fe20000010000 */
[----:B------:R-:W-:Y:S01]  /*a150*/  HADD2.F32 R173, -RZ, R91.H0_H0 ;  /* 0x2000005bffad7230 */ /* 0x000fe20000004100 */
[----:B------:R-:W-:Y:S01]  /*a160*/  FADD.FTZ R177, R168, R177 ;  /* 0x000000b1a8b17221 */ /* 0x000fe20000010000 */
[----:B------:R-:W-:Y:S01]  /*a170*/  HADD2.F32 R168, -RZ, R93.H0_H0 ;  /* 0x2000005dffa87230 */ /* 0x000fe20000004100 */
[----:B------:R-:W-:-:S02]  /*a180*/  FFMA.FTZ R172, R239, R169, R174 ;  /* 0x000000a9efac7223 */ /* 0x000fc400000100ae */
[----:B------:R-:W-:Y:S01]  /*a190*/  FADD.FTZ R174, R170, R171 ;  /* 0x000000abaaae7221 */ /* 0x000fe20000010000 */
[----:B------:R-:W-:Y:S01]  /*a1a0*/  HADD2.F32 R171, -RZ, R92.H0_H0 ;  /* 0x2000005cffab7230 */ /* 0x000fe20000004100 */
[----:B------:R-:W-:Y:S02]  /*a1b0*/  FMUL.FTZ R170, R55, R182 ;  /* 0x000000b637aa7220 */ /* 0x000fe40000410000 */
[----:B------:R-:W-:Y:S02]  /*a1c0*/  FADD.FTZ R176, R177, R172 ;  /* 0x000000acb1b07221 */ /* 0x000fe40000010000 */
[C---:B------:R-:W-:Y:S02]  /*a1d0*/  FFMA.FTZ R241, -R55.reuse, R168, R241 ;  /* 0x000000a837f17223 */ /* 0x040fe400000101f1 */
[----:B------:R-:W-:Y:S02]  /*a1e0*/  FMUL.FTZ R172, R55, R68 ;  /* 0x0000004437ac7220 */ /* 0x000fe40000410000 */
[----:B------:R-:W-:-:S02]  /*a1f0*/  FMUL.FTZ R180, R211, R170 ;  /* 0x000000aad3b47220 */ /* 0x000fc40000410000 */
[C---:B------:R-:W-:Y:S02]  /*a200*/  FMUL.FTZ R177, R54.reuse, R67 ;  /* 0x0000004336b17220 */ /* 0x040fe40000410000 */
[-C--:B------:R-:W-:Y:S02]  /*a210*/  FFMA.FTZ R193, R241, R172.reuse, -R180 ;  /* 0x000000acf1c17223 */ /* 0x080fe400000108b4 */
[----:B------:R-:W-:Y:S02]  /*a220*/  FMUL.FTZ R180, R211, R172 ;  /* 0x000000acd3b47220 */ /* 0x000fe40000410000 */
[C---:B------:R-:W-:Y:S02]  /*a230*/  FFMA.FTZ R208, -R54.reuse, R171, R208 ;  /* 0x000000ab36d07223 */ /* 0x040fe400000101d0 */
[----:B------:R-:W-:Y:S02]  /*a240*/  FMUL.FTZ R197, R54, R179 ;  /* 0x000000b336c57220 */ /* 0x000fe40000410000 */
[----:B------:R-:W-:-:S02]  /*a250*/  FMUL.FTZ R184, R240, R177 ;  /* 0x000000b1f0b87220 */ /* 0x000fc40000410000 */
[----:B------:R-:W-:Y:S02]  /*a260*/  FMUL.FTZ R172, R53, R178 ;  /* 0x000000b235ac7220 */ /* 0x000fe40000410000 */
[----:B------:R-:W-:Y:S02]  /*a270*/  FADD.FTZ R174, R174, R185 ;  /* 0x000000b9aeae7221 */ /* 0x000fe40000010000 */
[----:B------:R-:W-:Y:S02]  /*a280*/  FFMA.FTZ R189, R241, R170, R180 ;  /* 0x000000aaf1bd7223 */ /* 0x000fe400000100b4 */
[C---:B------:R-:W-:Y:S02]  /*a290*/  FFMA.FTZ R181, -R53.reuse, R173, R242 ;  /* 0x000000ad35b57223 */ /* 0x040fe400000101f2 */
[----:B------:R-:W-:Y:S02]  /*a2a0*/  FMUL.FTZ R188, R53, R66 ;  /* 0x0000004235bc7220 */ /* 0x000fe40000410000 */
[----:B------:R-:W-:-:S02]  /*a2b0*/  FFMA.FTZ R201, R208, R197, -R184 ;  /* 0x000000c5d0c97223 */ /* 0x000fc400000108b8 */
[----:B------:R-:W-:Y:S02]  /*a2c0*/  FMUL.FTZ R180, R209, R172 ;  /* 0x000000acd1b47220 */ /* 0x000fe40000410000 */
[----:B------:R-:W-:Y:S02]  /*a2d0*/  FMUL.FTZ R197, R240, R197 ;  /* 0x000000c5f0c57220 */ /* 0x000fe40000410000 */
[----:B------:R-:W-:Y:S02]  /*a2e0*/  FADD.FTZ R174, R174, R193 ;  /* 0x000000c1aeae7221 */ /* 0x000fe40000010000 */
[----:B------:R-:W-:Y:S02]  /*a2f0*/  FADD.FTZ R176, R176, R189 ;  /* 0x000000bdb0b07221 */ /* 0x000fe40000010000 */
[----:B------:R-:W-:Y:S02]  /*a300*/  FFMA.FTZ R189, R181, R188, -R180 ;  /* 0x000000bcb5bd7223 */ /* 0x000fe400000108b4 */
[----:B------:R-:W-:-:S02]  /*a310*/  FFMA.FTZ R197, R208, R177, R197 ;  /* 0x000000b1d0c57223 */ /* 0x000fc400000100c5 */
[----:B------:R-:W-:Y:S02]  /*a320*/  FMUL.FTZ R188, R209, R188 ;  /* 0x000000bcd1bc7220 */ /* 0x000fe40000410000 */
[----:B------:R-:W-:Y:S02]  /*a330*/  FADD.FTZ R174, R174, R201 ;  /* 0x000000c9aeae7221 */ /* 0x000fe40000010000 */
[----:B------:R-:W-:Y:S02]  /*a340*/  FMUL.FTZ R180, R175, UR15 ;  /* 0x0000000fafb47c20 */ /* 0x000fe40008410000 */
[----:B------:R-:W-:Y:S02]  /*a350*/  FFMA.FTZ R148, R146, R148, -R243 ;  /* 0x0000009492947223 */ /* 0x000fe400000108f3 */
[----:B------:R-:W-:Y:S02]  /*a360*/  FADD.FTZ R176, R176, R197 ;  /* 0x000000c5b0b07221 */ /* 0x000fe40000010000 */
[----:B------:R-:W-:-:S02]  /*a370*/  FFMA.FTZ R185, R181, R172, R188 ;  /* 0x000000acb5b97223 */ /* 0x000fc400000100bc */
[----:B------:R-:W-:Y:S02]  /*a380*/  FADD.FTZ R189, R174, R189 ;  /* 0x000000bdaebd7221 */ /* 0x000fe40000010000 */
[----:B------:R-:W-:Y:S01]  /*a390*/  FFMA.FTZ R184, R65, UR14, R180 ;  /* 0x0000000e41b87c23 */ /* 0x000fe200080100b4 */
[----:B------:R-:W0:Y:S01]  /*a3a0*/  SHFL.DOWN PT, R174, R63, 0x1, 0x1f ;  /* 0x08201f003fae7f89 */ /* 0x000e2200000e0000 */
[----:B------:R-:W-:Y:S02]  /*a3b0*/  FADD.FTZ R180, R176, R185 ;  /* 0x000000b9b0b47221 */ /* 0x000fe40000010000 */
[----:B------:R-:W-:Y:S02]  /*a3c0*/  FADD.FTZ R148, R189, R148 ;  /* 0x00000094bd947221 */ /* 0x000fe40000010000 */
[----:B------:R-:W-:Y:S02]  /*a3d0*/  FADD.FTZ R147, R180, R147 ;  /* 0x00000093b4937221 */ /* 0x000fe40000010000 */
[----:B------:R-:W-:-:S02]  /*a3e0*/  FADD.FTZ R148, R148, R61 ;  /* 0x0000003d94947221 */ /* 0x000fc40000010000 */
[----:B------:R-:W-:Y:S02]  /*a3f0*/  FFMA.FTZ R184, R146, R184, R145 ;  /* 0x000000b892b87223 */ /* 0x000fe40000010091 */
[----:B------:R-:W-:Y:S01]  /*a400*/  FADD.FTZ R147, R147, R60 ;  /* 0x0000003c93937221 */ /* 0x000fe20000010000 */
[----:B------:R-:W1:Y:S01]  /*a410*/  SHFL.DOWN PT, R146, R148, 0x1, 0x1f ;  /* 0x08201f0094927f89 */ /* 0x000e6200000e0000 */
[----:B------:R-:W-:Y:S02]  /*a420*/  FMUL.FTZ R60, R67, UR15 ;  /* 0x0000000f433c7c20 */ /* 0x000fe40008410000 */
[----:B------:R-:W-:Y:S02]  /*a430*/  FMUL.FTZ R175, R178, UR15 ;  /* 0x0000000fb2af7c20 */ /* 0x000fe40008410000 */
[----:B------:R-:W-:Y:S02]  /*a440*/  FMUL.FTZ R145, R66, UR15 ;  /* 0x0000000f42917c20 */ /* 0x000fe40008410000 */
[----:B------:R-:W-:-:S02]  /*a450*/  FFMA.FTZ R61, R179, UR14, -R60 ;  /* 0x0000000eb33d7c23 */ /* 0x000fc4000801083c */
[----:B------:R-:W-:Y:S02]  /*a460*/  FFMA.FTZ R176, R66, UR14, -R175 ;  /* 0x0000000e42b07c23 */ /* 0x000fe400080108af */
[----:B------:R-:W-:Y:S01]  /*a470*/  FMUL.FTZ R60, R179, UR15 ;  /* 0x0000000fb33c7c20 */ /* 0x000fe20008410000 */
[----:B------:R-:W2:Y:S01]  /*a480*/  SHFL.DOWN PT, R175, R62, 0x1, 0x1f ;  /* 0x08201f003eaf7f89 */ /* 0x000ea200000e0000 */
[----:B------:R-:W-:Y:S02]  /*a490*/  FFMA.FTZ R66, R178, UR14, R145 ;  /* 0x0000000eb2427c23 */ /* 0x000fe40008010091 */
[----:B------:R-:W-:Y:S01]  /*a4a0*/  FMUL.FTZ R240, R240, R61 ;  /* 0x0000003df0f07220 */ /* 0x000fe20000410000 */
[----:B------:R-:W3:Y:S01]  /*a4b0*/  SHFL.DOWN PT, R145, R147, 0x1, 0x1f ;  /* 0x08201f0093917f89 */ /* 0x000ee200000e0000 */
[----:B------:R-:W-:Y:S02]  /*a4c0*/  FMUL.FTZ R176, R209, R176 ;  /* 0x000000b0d1b07220 */ /* 0x000fe40000410000 */
[----:B------:R-:W-:Y:S01]  /*a4d0*/  FFMA.FTZ R61, R67, UR14, R60 ;  /* 0x0000000e433d7c23 */ /* 0x000fe2000801003c */
[----:B------:R-:W-:Y:S01]  /*a4e0*/  MOV R60, R147 ;  /* 0x00000093003c7202 */ /* 0x000fe20000000f00 */
[----:B------:R-:W-:-:S02]  /*a4f0*/  FFMA.FTZ R66, R181, R66, R176 ;  /* 0x00000042b5427223 */ /* 0x000fc400000100b0 */
[----:B------:R-:W-:Y:S02]  /*a500*/  FFMA.FTZ R240, R208, R61, R240 ;  /* 0x0000003dd0f07223 */ /* 0x000fe400000100f0 */
[----:B------:R-:W-:Y:S02]  /*a510*/  FMUL.FTZ R61, R182, UR15 ;  /* 0x0000000fb63d7c20 */ /* 0x000fe40008410000 */
[----:B------:R-:W-:Y:S02]  /*a520*/  FFMA.FTZ R173, R173, R178, R66 ;  /* 0x000000b2adad7223 */ /* 0x000fe40000010042 */
[----:B------:R-:W-:Y:S01]  /*a530*/  FFMA.FTZ R66, R68, UR14, -R61 ;  /* 0x0000000e44427c23 */ /* 0x000fe2000801083d */
[----:B------:R-:W-:Y:S01]  /*a540*/  MOV R61, R148 ;  /* 0x00000094003d7202 */ /* 0x000fe20000000f00 */
[----:B------:R-:W-:Y:S02]  /*a550*/  FFMA.FTZ R184, R94, R65, R184 ;  /* 0x000000415eb87223 */ /* 0x000fe400000100b8 */
[----:B0-----:R-:W-:-:S02]  /*a560*/  @!P0 FADD.FTZ R63, R63, R174 ;  /* 0x000000ae3f3f8221 */ /* 0x001fc40000010000 */
[----:B-1----:R-:W-:Y:S02]  /*a570*/  @!P0 FADD.FTZ R61, R61, R146 ;  /* 0x000000923d3d8221 */ /* 0x002fe40000010000 */
[----:B--2---:R-:W-:Y:S01]  /*a580*/  @!P0 FADD.FTZ R62, R62, R175 ;  /* 0x000000af3e3e8221 */ /* 0x004fe20000010000 */
[----:B------:R-:W0:Y:S01]  /*a590*/  SHFL.DOWN PT, R146, R63, 0x2, 0x1f ;  /* 0x08401f003f927f89 */ /* 0x000e2200000e0000 */
[----:B------:R-:W-:Y:S02]  /*a5a0*/  FFMA.FTZ R240, R171, R67, R240 ;  /* 0x00000043abf07223 */ /* 0x000fe400000100f0 */
[----:B---3--:R-:W-:Y:S01]  /*a5b0*/  @!P0 FADD.FTZ R60, R60, R145 ;  /* 0x000000913c3c8221 */ /* 0x008fe20000010000 */
[----:B------:R-:W1:Y:S01]  /*a5c0*/  SHFL.DOWN PT, R94, R61, 0x2, 0x1f ;  /* 0x08401f003d5e7f89 */ /* 0x000e6200000e0000 */
[----:B------:R-:W-:Y:S01]  /*a5d0*/  ISETP.GT.AND P0, PT, R134, 0x1d, PT ;  /* 0x0000001d8600780c */ /* 0x000fe20003f04270 */
[----:B------:R-:W-:Y:S02]  /*a5e0*/  FMUL.FTZ R211, R211, R66 ;  /* 0x00000042d3d37220 */ /* 0x000fe40000410000 */
[----:B------:R-:W2:Y:S01]  /*a5f0*/  SHFL.DOWN PT, R145, R62, 0x2, 0x1f ;  /* 0x08401f003e917f89 */ /* 0x000ea200000e0000 */
[----:B------:R-:W-:-:S02]  /*a600*/  FMUL.FTZ R65, R68, UR15 ;  /* 0x0000000f44417c20 */ /* 0x000fc40008410000 */
[----:B------:R-:W-:Y:S01]  /*a610*/  FMUL.FTZ R66, R69, UR15 ;  /* 0x0000000f45427c20 */ /* 0x000fe20008410000 */
[----:B------:R-:W3:Y:S01]  /*a620*/  SHFL.DOWN PT, R67, R60, 0x2, 0x1f ;  /* 0x08401f003c437f89 */ /* 0x000ee200000e0000 */
[----:B------:R-:W-:Y:S02]  /*a630*/  FFMA.FTZ R68, R182, UR14, R65 ;  /* 0x0000000eb6447c23 */ /* 0x000fe40008010041 */
[C---:B------:R-:W-:Y:S02]  /*a640*/  FFMA.FTZ R65, R183.reuse, UR14, -R66 ;  /* 0x0000000eb7417c23 */ /* 0x040fe40008010842 */
[----:B------:R-:W-:Y:S02]  /*a650*/  FMUL.FTZ R66, R183, UR15 ;  /* 0x0000000fb7427c20 */ /* 0x000fe40008410000 */
[----:B------:R-:W-:Y:S02]  /*a660*/  FMUL.FTZ R220, R220, R65 ;  /* 0x00000041dcdc7220 */ /* 0x000fe40000410000 */
[----:B------:R-:W-:-:S02]  /*a670*/  FFMA.FTZ R66, R69, UR14, R66 ;  /* 0x0000000e45427c23 */ /* 0x000fc40008010042 */
[----:B------:R-:W-:Y:S02]  /*a680*/  FMUL.FTZ R65, R186, UR15 ;  /* 0x0000000fba417c20 */ /* 0x000fe40008410000 */
[----:B0-----:R-:W-:Y:S02]  /*a690*/  @!P0 FADD.FTZ R63, R63, R146 ;  /* 0x000000923f3f8221 */ /* 0x001fe40000010000 */
[----:B------:R-:W-:Y:S02]  /*a6a0*/  FFMA.FTZ R66, R239, R66, R220 ;  /* 0x00000042ef427223 */ /* 0x000fe400000100dc */
[----:B-1----:R-:W-:Y:S01]  /*a6b0*/  @!P0 FADD.FTZ R61, R61, R94 ;  /* 0x0000005e3d3d8221 */ /* 0x002fe20000010000 */
[----:B------:R-:W-:Y:S01]  /*a6c0*/  SHFL.DOWN PT, R146, R63, 0x4, 0x1f ;  /* 0x08801f003f927f89 */ /* 0x000fe200000e0000 */
[----:B------:R-:W-:Y:S02]  /*a6d0*/  FFMA.FTZ R164, R164, R69, R66 ;  /* 0x00000045a4a47223 */ /* 0x000fe40000010042 */
[----:B--2---:R-:W-:Y:S01]  /*a6e0*/  @!P0 FADD.FTZ R62, R62, R145 ;  /* 0x000000913e3e8221 */ /* 0x004fe20000010000 */
[----:B------:R-:W0:Y:S01]  /*a6f0*/  SHFL.DOWN PT, R94, R61, 0x4, 0x1f ;  /* 0x08801f003d5e7f89 */ /* 0x000e2200000e0000 */
[----:B------:R-:W-:-:S02]  /*a700*/  FMUL.FTZ R66, R71, UR15 ;  /* 0x0000000f47427c20 */ /* 0x000fc40008410000 */
[----:B---3--:R-:W-:Y:S01]  /*a710*/  @!P0 FADD.FTZ R60, R60, R67 ;  /* 0x000000433c3c8221 */ /* 0x008fe20000010000 */
[----:B------:R-:W1:Y:S01]  /*a720*/  SHFL.DOWN PT, R147, R62, 0x4, 0x1f ;  /* 0x08801f003e937f89 */ /* 0x000e6200000e0000 */
[----:B------:R-:W-:Y:S01]  /*a730*/  FFMA.FTZ R211, R241, R68, R211 ;  /* 0x00000044f1d37223 */ /* 0x000fe200000100d3 */
[----:B------:R-:W-:Y:S01]  /*a740*/  ISETP.GT.AND P0, PT, R134, 0x1b, PT ;  /* 0x0000001b8600780c */ /* 0x000fe20003f04270 */
[C---:B------:R-:W-:Y:S01]  /*a750*/  FFMA.FTZ R68, R70.reuse, UR14, -R65 ;  /* 0x0000000e46447c23 */ /* 0x040fe20008010841 */
[----:B------:R-:W2:Y:S01]  /*a760*/  SHFL.DOWN PT, R145, R60, 0x4, 0x1f ;  /* 0x08801f003c917f89 */ /* 0x000ea200000e0000 */
[----:B------:R-:W-:Y:S02]  /*a770*/  FFMA.FTZ R65, R187, UR14, -R66 ;  /* 0x0000000ebb417c23 */ /* 0x000fe40008010842 */
[----:B------:R-:W-:Y:S02]  /*a780*/  FMUL.FTZ R67, R70, UR15 ;  /* 0x0000000f46437c20 */ /* 0x000fe40008410000 */
[----:B------:R-:W-:-:S02]  /*a790*/  FMUL.FTZ R120, R120, R65 ;  /* 0x0000004178787220 */ /* 0x000fc40000410000 */
[----:B------:R-:W-:Y:S02]  /*a7a0*/  FMUL.FTZ R66, R187, UR15 ;  /* 0x0000000fbb427c20 */ /* 0x000fe40008410000 */
[----:B------:R-:W-:Y:S02]  /*a7b0*/  FMUL.FTZ R65, R190, UR15 ;  /* 0x0000000fbe417c20 */ /* 0x000fe40008410000 */
[----:B------:R-:W-:Y:S02]  /*a7c0*/  FFMA.FTZ R69, R186, UR14, R67 ;  /* 0x0000000eba457c23 */ /* 0x000fe40008010043 */
[----:B------:R-:W-:Y:S02]  /*a7d0*/  FFMA.FTZ R67, R71, UR14, R66 ;  /* 0x0000000e47437c23 */ /* 0x000fe40008010042 */
[C---:B------:R-:W-:Y:S02]  /*a7e0*/  FFMA.FTZ R66, R72.reuse, UR14, -R65 ;  /* 0x0000000e48427c23 */ /* 0x040fe40008010841 */
[----:B------:R-:W-:-:S02]  /*a7f0*/  FMUL.FTZ R65, R72, UR15 ;  /* 0x0000000f48417c20 */ /* 0x000fc40008410000 */
[----:B0-----:R-:W-:Y:S02]  /*a800*/  @!P0 FADD.FTZ R61, R61, R94 ;  /* 0x0000005e3d3d8221 */ /* 0x001fe40000010000 */
[----:B------:R-:W-:Y:S02]  /*a810*/  FMUL.FTZ R121, R121, R66 ;  /* 0x0000004279797220 */ /* 0x000fe40000410000 */
[----:B------:R-:W-:Y:S01]  /*a820*/  FFMA.FTZ R66, R190, UR14, R65 ;  /* 0x0000000ebe427c23 */ /* 0x000fe20008010041 */
[----:B------:R-:W0:Y:S01]  /*a830*/  SHFL.DOWN PT, R70, R61, 0x8, 0x1f ;  /* 0x09001f003d467f89 */ /* 0x000e2200000e0000 */
[----:B------:R-:W-:Y:S02]  /*a840*/  FMUL.FTZ R68, R221, R68 ;  /* 0x00000044dd447220 */ /* 0x000fe40000410000 */
[----:B------:R-:W-:Y:S02]  /*a850*/  FFMA.FTZ R66, R161, R66, R121 ;  /* 0x00000042a1427223 */ /* 0x000fe40000010079 */
[----:B------:R-:W-:-:S02]  /*a860*/  FFMA.FTZ R120, R222, R67, R120 ;  /* 0x00000043de787223 */ /* 0x000fc40000010078 */
[----:B-1----:R-:W-:Y:S02]  /*a870*/  @!P0 FADD.FTZ R62, R62, R147 ;  /* 0x000000933e3e8221 */ /* 0x002fe40000010000 */
[----:B------:R-:W-:Y:S02]  /*a880*/  @!P0 FADD.FTZ R63, R63, R146 ;  /* 0x000000923f3f8221 */ /* 0x000fe40000010000 */
[----:B--2---:R-:W-:Y:S01]  /*a890*/  @!P0 FADD.FTZ R60, R60, R145 ;  /* 0x000000913c3c8221 */ /* 0x004fe20000010000 */
[----:B------:R-:W-:Y:S01]  /*a8a0*/  ISETP.GT.AND P0, PT, R134, 0x17, PT ;  /* 0x000000178600780c */ /* 0x000fe20003f04270 */
[----:B------:R-:W-:Y:S01]  /*a8b0*/  FFMA.FTZ R68, R238, R69, R68 ;  /* 0x00000045ee447223 */ /* 0x000fe20000010044 */
[----:B------:R-:W-:Y:S01]  /*a8c0*/  SHFL.DOWN PT, R72, R63, 0x8, 0x1f ;  /* 0x09001f003f487f89 */ /* 0x000fe200000e0000 */
[----:B------:R-:W-:Y:S02]  /*a8d0*/  FFMA.FTZ R159, R159, R190, R66 ;  /* 0x000000be9f9f7223 */ /* 0x000fe40000010042 */
[----:B------:R-:W-:Y:S01]  /*a8e0*/  FFMA.FTZ R120, R163, R71, R120 ;  /* 0x00000047a3787223 */ /* 0x000fe20000010078 */
[----:B------:R-:W-:Y:S01]  /*a8f0*/  SHFL.DOWN PT, R69, R60, 0x8, 0x1f ;  /* 0x09001f003c457f89 */ /* 0x000fe200000e0000 */
[----:B------:R-:W-:-:S02]  /*a900*/  FMUL.FTZ R66, R73, UR15 ;  /* 0x0000000f49427c20 */ /* 0x000fc40008410000 */
[----:B------:R-:W-:Y:S01]  /*a910*/  FFMA.FTZ R167, R167, R186, R68 ;  /* 0x000000baa7a77223 */ /* 0x000fe20000010044 */
[----:B------:R-:W1:Y:S01]  /*a920*/  SHFL.DOWN PT, R71, R62, 0x8, 0x1f ;  /* 0x09001f003e477f89 */ /* 0x000e6200000e0000 */
[C---:B------:R-:W-:Y:S02]  /*a930*/  FFMA.FTZ R68, R191.reuse, UR14, -R66 ;  /* 0x0000000ebf447c23 */ /* 0x040fe40008010842 */
[----:B------:R-:W-:Y:S02]  /*a940*/  FMUL.FTZ R66, R191, UR15 ;  /* 0x0000000fbf427c20 */ /* 0x000fe40008410000 */
[----:B------:R-:W-:Y:S02]  /*a950*/  FMUL.FTZ R65, R194, UR15 ;  /* 0x0000000fc2417c20 */ /* 0x000fe40008410000 */
[----:B------:R-:W-:Y:S02]  /*a960*/  FMUL.FTZ R68, R223, R68 ;  /* 0x00000044df447220 */ /* 0x000fe40000410000 */
[----:B------:R-:W-:-:S02]  /*a970*/  FFMA.FTZ R66, R73, UR14, R66 ;  /* 0x0000000e49427c23 */ /* 0x000fc40008010042 */
[C---:B------:R-:W-:Y:S02]  /*a980*/  FFMA.FTZ R67, R74.reuse, UR14, -R65 ;  /* 0x0000000e4a437c23 */ /* 0x040fe40008010841 */
[----:B------:R-:W-:Y:S02]  /*a990*/  FMUL.FTZ R65, R74, UR15 ;  /* 0x0000000f4a417c20 */ /* 0x000fe40008410000 */
[----:B------:R-:W-:Y:S02]  /*a9a0*/  FFMA.FTZ R231, R231, R66, R68 ;  /* 0x00000042e7e77223 */ /* 0x000fe40000010044 */
[----:B------:R-:W-:Y:S02]  /*a9b0*/  FMUL.FTZ R67, R224, R67 ;  /* 0x00000043e0437220 */ /* 0x000fe40000410000 */
[----:B------:R-:W-:Y:S02]  /*a9c0*/  FFMA.FTZ R68, R194, UR14, R65 ;  /* 0x0000000ec2447c23 */ /* 0x000fe40008010041 */
[----:B0-----:R-:W-:-:S02]  /*a9d0*/  @!P0 FADD.FTZ R61, R61, R70 ;  /* 0x000000463d3d8221 */ /* 0x001fc40000010000 */
[----:B------:R-:W-:Y:S02]  /*a9e0*/  FFMA.FTZ R67, R157, R68, R67 ;  /* 0x000000449d437223 */ /* 0x000fe40000010043 */
[----:B------:R-:W-:Y:S01]  /*a9f0*/  FMUL.FTZ R65, R198, UR15 ;  /* 0x0000000fc6417c20 */ /* 0x000fe20008410000 */
[----:B------:R-:W0:Y:S01]  /*aa00*/  SHFL.DOWN PT, R68, R61, 0x10, 0x1f ;  /* 0x0a001f003d447f89 */ /* 0x000e2200000e0000 */
[----:B------:R-:W-:Y:S02]  /*aa10*/  FMUL.FTZ R66, R75, UR15 ;  /* 0x0000000f4b427c20 */ /* 0x000fe40008410000 */
[----:B------:R-:W-:Y:S02]  /*aa20*/  FFMA.FTZ R155, R155, R194, R67 ;  /* 0x000000c29b9b7223 */ /* 0x000fe40000010043 */
[----:B------:R-:W-:Y:S02]  /*aa30*/  FFMA.FTZ R67, R76, UR14, -R65 ;  /* 0x0000000e4c437c23 */ /* 0x000fe40008010841 */
[----:B------:R-:W-:-:S02]  /*aa40*/  FFMA.FTZ R66, R195, UR14, -R66 ;  /* 0x0000000ec3427c23 */ /* 0x000fc40008010842 */
[----:B------:R-:W-:Y:S02]  /*aa50*/  FMUL.FTZ R65, R76, UR15 ;  /* 0x0000000f4c417c20 */ /* 0x000fe40008410000 */
[----:B-1----:R-:W-:Y:S02]  /*aa60*/  @!P0 FADD.FTZ R62, R62, R71 ;  /* 0x000000473e3e8221 */ /* 0x002fe40000010000 */
[----:B------:R-:W-:Y:S02]  /*aa70*/  @!P0 FADD.FTZ R63, R63, R72 ;  /* 0x000000483f3f8221 */ /* 0x000fe40000010000 */
[----:B------:R-:W-:Y:S01]  /*aa80*/  @!P0 FADD.FTZ R60, R60, R69 ;  /* 0x000000453c3c8221 */ /* 0x000fe20000010000 */
[----:B------:R-:W-:Y:S01]  /*aa90*/  ISETP.GT.AND P0, PT, R134, 0xf, PT ;  /* 0x0000000f8600780c */ /* 0x000fe20003f04270 */
[----:B------:R-:W-:Y:S01]  /*aaa0*/  FMUL.FTZ R225, R225, R66 ;  /* 0x00000042e1e17220 */ /* 0x000fe20000410000 */
[----:B------:R-:W-:Y:S01]  /*aab0*/  SHFL.DOWN PT, R70, R63, 0x10, 0x1f ;  /* 0x0a001f003f467f89 */ /* 0x000fe200000e0000 */
[----:B------:R-:W-:-:S02]  /*aac0*/  FMUL.FTZ R67, R226, R67 ;  /* 0x00000043e2437220 */ /* 0x000fc40000410000 */
[----:B------:R-:W-:Y:S01]  /*aad0*/  FFMA.FTZ R65, R198, UR14, R65 ;  /* 0x0000000ec6417c23 */ /* 0x000fe20008010041 */
[----:B------:R-:W-:Y:S01]  /*aae0*/  SHFL.DOWN PT, R71, R60, 0x10, 0x1f ;  /* 0x0a001f003c477f89 */ /* 0x000fe200000e0000 */
[----:B------:R-:W-:Y:S02]  /*aaf0*/  FFMA.FTZ R158, R158, R73, R231 ;  /* 0x000000499e9e7223 */ /* 0x000fe400000100e7 */
[----:B------:R-:W-:Y:S01]  /*ab00*/  FMUL.FTZ R66, R195, UR15 ;  /* 0x0000000fc3427c20 */ /* 0x000fe20008410000 */
[----:B------:R-:W1:Y:S01]  /*ab10*/  SHFL.DOWN PT, R73, R62, 0x10, 0x1f ;  /* 0x0a001f003e497f89 */ /* 0x000e6200000e0000 */
[----:B------:R-:W-:Y:S02]  /*ab20*/  FFMA.FTZ R65, R234, R65, R67 ;  /* 0x00000041ea417223 */ /* 0x000fe40000010043 */
[----:B------:R-:W-:Y:S02]  /*ab30*/  FFMA.FTZ R69, R75, UR14, R66 ;  /* 0x0000000e4b457c23 */ /* 0x000fe40008010042 */
[----:B------:R-:W-:-:S02]  /*ab40*/  FMUL.FTZ R66, R77, UR15 ;  /* 0x0000000f4d427c20 */ /* 0x000fc40008410000 */
[----:B------:R-:W-:Y:S02]  /*ab50*/  FFMA.FTZ R149, R149, R198, R65 ;  /* 0x000000c695957223 */ /* 0x000fe40000010041 */
[----:B------:R-:W-:Y:S02]  /*ab60*/  FMUL.FTZ R65, R202, UR15 ;  /* 0x0000000fca417c20 */ /* 0x000fe40008410000 */
[----:B------:R-:W-:Y:S02]  /*ab70*/  FFMA.FTZ R66, R199, UR14, -R66 ;  /* 0x0000000ec7427c23 */ /* 0x000fe40008010842 */
[----:B------:R-:W-:Y:S02]  /*ab80*/  FFMA.FTZ R65, R64, UR14, -R65 ;  /* 0x0000000e40417c23 */ /* 0x000fe40008010841 */
[----:B------:R-:W-:Y:S02]  /*ab90*/  FMUL.FTZ R227, R227, R66 ;  /* 0x00000042e3e37220 */ /* 0x000fe40000410000 */
[----:B------:R-:W-:-:S02]  /*aba0*/  FMUL.FTZ R66, R79, UR15 ;  /* 0x0000000f4f427c20 */ /* 0x000fc40008410000 */
[----:B------:R-:W-:Y:S02]  /*abb0*/  FMUL.FTZ R228, R228, R65 ;  /* 0x00000041e4e47220 */ /* 0x000fe40000410000 */
[----:B0-----:R-:W-:Y:S02]  /*abc0*/  @!P0 FADD.FTZ R61, R61, R68 ;  /* 0x000000443d3d8221 */ /* 0x001fe40000010000 */
[----:B------:R-:W-:Y:S02]  /*abd0*/  FMUL.FTZ R65, R64, UR15 ;  /* 0x0000000f40417c20 */ /* 0x000fe40008410000 */
[----:B------:R-:W-:Y:S02]  /*abe0*/  FMUL.FTZ R68, R199, UR15 ;  /* 0x0000000fc7447c20 */ /* 0x000fe40008410000 */
[C---:B------:R-:W-:Y:S02]  /*abf0*/  FFMA.FTZ R66, R203.reuse, UR14, -R66 ;  /* 0x0000000ecb427c23 */ /* 0x040fe40008010842 */
[----:B------:R-:W-:-:S02]  /*ac00*/  FMUL.FTZ R64, R203, UR15 ;  /* 0x0000000fcb407c20 */ /* 0x000fc40008410000 */
[----:B------:R-:W-:Y:S02]  /*ac10*/  FFMA.FTZ R68, R77, UR14, R68 ;  /* 0x0000000e4d447c23 */ /* 0x000fe40008010044 */
[----:B------:R-:W-:Y:S02]  /*ac20*/  FMUL.FTZ R66, R229, R66 ;  /* 0x00000042e5427220 */ /* 0x000fe40000410000 */
[----:B------:R-:W-:Y:S02]  /*ac30*/  FFMA.FTZ R65, R202, UR14, R65 ;  /* 0x0000000eca417c23 */ /* 0x000fe40008010041 */
[----:B------:R-:W-:Y:S02]  /*ac40*/  FFMA.FTZ R64, R79, UR14, R64 ;  /* 0x0000000e4f407c23 */ /* 0x000fe40008010040 */
[----:B-1----:R-:W-:Y:S02]  /*ac50*/  @!P0 FADD.FTZ R62, R62, R73 ;  /* 0x000000493e3e8221 */ /* 0x002fe40000010000 */
[----:B------:R-:W-:-:S02]  /*ac60*/  @!P0 FADD.FTZ R63, R63, R70 ;  /* 0x000000463f3f8221 */ /* 0x000fc40000010000 */
[----:B------:R-:W-:Y:S02]  /*ac70*/  @!P0 FADD.FTZ R60, R60, R71 ;  /* 0x000000473c3c8221 */ /* 0x000fe40000010000 */
[----:B------:R-:W-:Y:S02]  /*ac80*/  FFMA.FTZ R69, R154, R69, R225 ;  /* 0x000000459a457223 */ /* 0x000fe400000100e1 */
[----:B------:R-:W-:Y:S01]  /*ac90*/  FFMA.FTZ R68, R235, R68, R227 ;  /* 0x00000044eb447223 */ /* 0x000fe200000100e3 */
[----:B------:R0:W-:Y:S01]  /*aca0*/  @!P2 STS.128 [R130.X16+0x10a0], R60 ;  /* 0x0010a03c8200a388 */ /* 0x0001e2000000cc00 */
[----:B------:R-:W-:Y:S02]  /*acb0*/  FFMA.FTZ R65, R236, R65, R228 ;  /* 0x00000041ec417223 */ /* 0x000fe400000100e4 */
[----:B------:R-:W-:Y:S02]  /*acc0*/  FFMA.FTZ R64, R237, R64, R66 ;  /* 0x00000040ed407223 */ /* 0x000fe40000010042 */
[----:B------:R-:W-:-:S02]  /*acd0*/  FFMA.FTZ R211, R168, R182, R211 ;  /* 0x000000b6a8d37223 */ /* 0x000fc400000100d3 */
[----:B------:R-:W-:Y:S02]  /*ace0*/  FFMA.FTZ R152, R152, R75, R69 ;  /* 0x0000004b98987223 */ /* 0x000fe40000010045 */
[----:B------:R-:W-:Y:S02]  /*acf0*/  FFMA.FTZ R68, R142, R77, R68 ;  /* 0x0000004d8e447223 */ /* 0x000fe40000010044 */
[----:B------:R-:W-:Y:S02]  /*ad00*/  FFMA.FTZ R65, R95, R202, R65 ;  /* 0x000000ca5f417223 */ /* 0x000fe40000010041 */
[----:B------:R-:W-:Y:S02]  /*ad10*/  FFMA.FTZ R64, R78, R79, R64 ;  /* 0x0000004f4e407223 */ /* 0x000fe40000010040 */
        /* <DEDUP_REMOVED lines=56> */
.L_x_105:
[----:B0-----:R-:W-:Y:S05]  /*b0a0*/  BSYNC B0 ;  /* 0x0000000000007941 */ /* 0x001fea0003800000 */
.L_x_104:
[----:B------:R-:W-:-:S04]  /*b0b0*/  IADD3 R0, R0, 0x1, RZ ;  /* 0x0000000100007810 */ /* 0x000fc80007ffe0ff */
[----:B------:R-:W-:-:S13]  /*b0c0*/  ISETP.GE.AND P0, PT, R0, c[0x0][0x16c], PT ;  /* 0x00005b0000007a0c */ /* 0x000fda0003f06270 */
[----:B------:R-:W-:Y:S01]  /*b0d0*/  @P0 CALL.REL.NOINC `(.L_x_69) ;  /* 0x0000001000000944 */ /* 0x000fe20003c00000 */
[----:B------:R-:W-:Y:S05]  /*b0e0*/  BRA `(.L_x_106) ;  /* 0xffff9a8000007947 */ /* 0x000fea000383ffff */
.L_x_69:
[----:B------:R-:W-:Y:S01]  /*b0f0*/  BAR.SYNC.DEFER_BLOCKING 0x0 ;  /* 0x0000000000007b1d */ /* 0x000fe20000010000 */
[----:B------:R-:W-:Y:S02]  /*b100*/  F2FP.PACK_AB R49, R49, R50 ;  /* 0x000000323131723e */ /* 0x000fe400000000ff */
[----:B------:R-:W-:Y:S02]  /*b110*/  F2FP.PACK_AB R47, R47, R48 ;  /* 0x000000302f2f723e */ /* 0x000fe400000000ff */
[----:B------:R-:W-:Y:S01]  /*b120*/  F2FP.PACK_AB R45, R45, R46 ;  /* 0x0000002e2d2d723e */ /* 0x000fe200000000ff */
[----:B------:R-:W-:Y:S01]  /*b130*/  BSSY B0, `(.L_x_107) ;  /* 0x0000054000007945 */ /* 0x000fe20003800000 */
[----:B------:R-:W-:Y:S02]  /*b140*/  PRMT R0, R49, 0x7632, R0 ;  /* 0x0000763231007816 */ /* 0x000fe40000000000 */
[----:B------:R-:W-:Y:S02]  /*b150*/  PRMT R2, R47, 0x7632, R2 ;  /* 0x000076322f027816 */ /* 0x000fe40000000002 */
[----:B------:R-:W-:-:S02]  /*b160*/  PRMT R3, R45, 0x7632, R3 ;  /* 0x000076322d037816 */ /* 0x000fc40000000003 */
[----:B------:R-:W-:Y:S02]  /*b170*/  F2FP.PACK_AB R43, R43, R44 ;  /* 0x0000002c2b2b723e */ /* 0x000fe400000000ff */
[----:B------:R-:W-:Y:S02]  /*b180*/  F2FP.PACK_AB R41, R41, R42 ;  /* 0x0000002a2929723e */ /* 0x000fe400000000ff */
[----:B------:R-:W-:Y:S02]  /*b190*/  F2FP.PACK_AB R39, R39, R40 ;  /* 0x000000282727723e */ /* 0x000fe400000000ff */
[----:B------:R-:W-:Y:S02]  /*b1a0*/  F2FP.PACK_AB R37, R37, R38 ;  /* 0x000000262525723e */ /* 0x000fe400000000ff */
[----:B------:R-:W-:Y:S02]  /*b1b0*/  F2FP.PACK_AB R35, R35, R36 ;  /* 0x000000242323723e */ /* 0x000fe400000000ff */
[----:B------:R-:W-:Y:S01]  /*b1c0*/  PRMT R4, R41, 0x7632, R4 ;  /* 0x0000763229047816 */ /* 0x000fe20000000004 */
[----:B------:R0:W-:Y:S01]  /*b1d0*/  STS.U16 [R107+0x2], R0 ;  /* 0x000002006b007388 */ /* 0x0001e20000000400 */
[----:B------:R-:W-:-:S02]  /*b1e0*/  PRMT R5, R35, 0x7610, R5 ;  /* 0x0000761023057816 */ /* 0x000fc40000000005 */
[----:B------:R-:W-:Y:S01]  /*b1f0*/  PRMT R6, R35, 0x7632, R6 ;  /* 0x0000763223067816 */ /* 0x000fe20000000006 */
[----:B------:R1:W-:Y:S01]  /*b200*/  STS.U16 [R107+0x6], R2 ;  /* 0x000006026b007388 */ /* 0x0003e20000000400 */
[----:B------:R-:W-:Y:S02]  /*b210*/  IADD3 R212, -R212, c[0x0][0x168], RZ ;  /* 0x00005a00d4d47a10 */ /* 0x000fe40007ffe1ff */
[C---:B------:R-:W-:Y:S01]  /*b220*/  LOP3.LUT R36, R132.reuse, 0x20, RZ, 0xfc, !PT ;  /* 0x0000002084247812 */ /* 0x040fe200078efcff */
[----:B------:R2:W-:Y:S01]  /*b230*/  STS.U16 [R107+0xa], R3 ;  /* 0x00000a036b007388 */ /* 0x0005e20000000400 */
[C---:B------:R-:W-:Y:S02]  /*b240*/  LOP3.LUT R38, R132.reuse, 0x40, RZ, 0xfc, !PT ;  /* 0x0000004084267812 */ /* 0x040fe400078efcff */
[----:B0-----:R-:W-:Y:S01]  /*b250*/  PRMT R0, R43, 0x7632, R0 ;  /* 0x000076322b007816 */ /* 0x001fe20000000000 */
[----:B------:R-:W-:Y:S01]  /*b260*/  STS.U16 [R107], R49 ;  /* 0x000000316b007388 */ /* 0x000fe20000000400 */
[----:B------:R-:W-:-:S02]  /*b270*/  LOP3.LUT R40, R132, 0x60, RZ, 0xfc, !PT ;  /* 0x0000006084287812 */ /* 0x000fc400078efcff */
[----:B-1----:R-:W-:Y:S01]  /*b280*/  PRMT R2, R39, 0x7632, R2 ;  /* 0x0000763227027816 */ /* 0x002fe20000000002 */
[----:B------:R-:W-:Y:S01]  /*b290*/  STS.U16 [R107+0x4], R47 ;  /* 0x0000042f6b007388 */ /* 0x000fe20000000400 */
[----:B--2---:R-:W-:-:S03]  /*b2a0*/  PRMT R3, R37, 0x7632, R3 ;  /* 0x0000763225037816 */ /* 0x004fc60000000003 */
[----:B------:R-:W-:Y:S04]  /*b2b0*/  STS.U16 [R107+0x8], R45 ;  /* 0x0000082d6b007388 */ /* 0x000fe80000000400 */
[----:B------:R-:W-:Y:S04]  /*b2c0*/  STS.U16 [R107+0xc], R43 ;  /* 0x00000c2b6b007388 */ /* 0x000fe80000000400 */
[----:B------:R0:W-:Y:S04]  /*b2d0*/  STS.U16 [R107+0xe], R0 ;  /* 0x00000e006b007388 */ /* 0x0001e80000000400 */
[----:B------:R-:W-:Y:S04]  /*b2e0*/  STS.U16 [R107+0x10], R41 ;  /* 0x000010296b007388 */ /* 0x000fe80000000400 */
[----:B------:R1:W-:Y:S01]  /*b2f0*/  STS.U16 [R107+0x12], R4 ;  /* 0x000012046b007388 */ /* 0x0003e20000000400 */
[----:B0-----:R-:W-:-:S03]  /*b300*/  IMAD R0, R138, c[0x0][0x2d8], RZ ;  /* 0x0000b6008a007a24 */ /* 0x001fc600078e02ff */
[----:B------:R-:W-:Y:S01]  /*b310*/  STS.U16 [R107+0x14], R39 ;  /* 0x000014276b007388 */ /* 0x000fe20000000400 */
[----:B------:R-:W-:-:S03]  /*b320*/  IMAD R7, R139, c[0x0][0x2dc], R0 ;  /* 0x0000b7008b077a24 */ /* 0x000fc600078e0200 */
[----:B------:R-:W-:Y:S01]  /*b330*/  STS.U16 [R107+0x16], R2 ;  /* 0x000016026b007388 */ /* 0x000fe20000000400 */
[----:B------:R-:W-:-:S03]  /*b340*/  IMAD R0, R140, c[0x0][0x2e0], RZ ;  /* 0x0000b8008c007a24 */ /* 0x000fc600078e02ff */
[----:B------:R-:W-:Y:S01]  /*b350*/  STS.U16 [R107+0x18], R37 ;  /* 0x000018256b007388 */ /* 0x000fe20000000400 */
[----:B-1----:R-:W-:-:S03]  /*b360*/  IMAD R4, R141, c[0x0][0x2e4], R0 ;  /* 0x0000b9008d047a24 */ /* 0x002fc600078e0200 */
[----:B------:R0:W-:Y:S04]  /*b370*/  STS.U16 [R107+0x1a], R3 ;  /* 0x00001a036b007388 */ /* 0x0001e80000000400 */
[----:B------:R1:W-:Y:S04]  /*b380*/  STS.U16 [R107+0x1c], R5 ;  /* 0x00001c056b007388 */ /* 0x0003e80000000400 */
[----:B------:R-:W-:Y:S01]  /*b390*/  STS.U16 [R107+0x1e], R6 ;  /* 0x00001e066b007388 */ /* 0x000fe20000000400 */
[----:B------:R-:W-:-:S06]  /*b3a0*/  NOP ;  /* 0x0000000000007918 */ /* 0x000fcc0000000000 */
[----:B------:R-:W-:Y:S01]  /*b3b0*/  LDS.U16 R9, [R127] ;  /* 0x000000007f097984 */ /* 0x000fe20000000400 */
[----:B0-----:R-:W-:Y:S01]  /*b3c0*/  IMAD.WIDE.U32 R2, R139, c[0x0][0x2d8], RZ ;  /* 0x0000b6008b027a25 */ /* 0x001fe200078e00ff */
[----:B-1----:R-:W-:Y:S02]  /*b3d0*/  LEA R5, P5, R132, c[0x0][0x330], 0x1 ;  /* 0x0000cc0084057a11 */ /* 0x002fe400078a08ff */
[----:B------:R-:W-:Y:S02]  /*b3e0*/  LDS.U16 R11, [R126+0x40] ;  /* 0x000040007e0b7984 */ /* 0x000fe40000000400 */
[----:B------:R-:W-:Y:S02]  /*b3f0*/  IADD3 R3, R3, R7, RZ ;  /* 0x0000000703037210 */ /* 0x000fe40007ffe0ff */
[----:B------:R-:W-:Y:S03]  /*b400*/  LDS.U16 R13, [R125+0x80] ;  /* 0x000080007d0d7984 */ /* 0x000fe60000000400 */
[----:B------:R-:W-:Y:S01]  /*b410*/  IMAD.WIDE.U32 R2, R141, c[0x0][0x2e0], R2 ;  /* 0x0000b8008d027a25 */ /* 0x000fe200078e0002 */
[----:B------:R-:W-:Y:S04]  /*b420*/  LDS.U16 R15, [R124+0xc0] ;  /* 0x0000c0007c0f7984 */ /* 0x000fe80000000400 */
[----:B------:R-:W-:Y:S01]  /*b430*/  LDS.U16 R17, [R123+0x100] ;  /* 0x000100007b117984 */ /* 0x000fe20000000400 */
[----:B------:R-:W-:-:S03]  /*b440*/  IADD3 R0, P0, R88, R2, RZ ;  /* 0x0000000258007210 */ /* 0x000fc60007f1e0ff */
[----:B------:R-:W-:Y:S01]  /*b450*/  LDS.U16 R35, [R122+0x140] ;  /* 0x000140007a237984 */ /* 0x000fe20000000400 */
[----:B------:R-:W-:Y:S02]  /*b460*/  IADD3.X R3, R87, R4, R3, P0, !PT ;  /* 0x0000000457037210 */ /* 0x000fe400007fe403 */
[----:B------:R-:W-:Y:S01]  /*b470*/  LEA.HI.X R4, R132, c[0x0][0x334], R129, 0x1, P5 ;  /* 0x0000cd0084047a11 */ /* 0x000fe200028f0c81 */
[----:B------:R-:W-:Y:S01]  /*b480*/  LDS.U16 R37, [R119+0x180] ;  /* 0x0001800077257984 */ /* 0x000fe20000000400 */
[----:B------:R-:W-:-:S03]  /*b490*/  LEA R2, P5, R0, R5, 0x1 ;  /* 0x0000000500027211 */ /* 0x000fc600078a08ff */
[----:B------:R-:W-:Y:S01]  /*b4a0*/  LDS.U16 R39, [R118+0x1c0] ;  /* 0x0001c00076277984 */ /* 0x000fe20000000400 */
[----:B------:R-:W-:-:S03]  /*b4b0*/  LEA.HI.X R3, R0, R4, R3, 0x1, P5 ;  /* 0x0000000400037211 */ /* 0x000fc600028f0c03 */
        /* <DEDUP_REMOVED lines=16> */
[----:B------:R-:W-:Y:S01]  /*b5c0*/  MOV R4, R206 ;  /* 0x000000ce00047202 */ /* 0x000fe20000000f00 */
[----:B------:R-:W-:Y:S01]  /*b5d0*/  IMAD R0, R140, c[0x0][0x2e0], RZ ;  /* 0x0000b8008c007a24 */ /* 0x000fe200078e02ff */
[----:B------:R-:W-:-:S05]  /*b5e0*/  MOV R5, R207 ;  /* 0x000000cf00057202 */ /* 0x000fca0000000f00 */
[----:B------:R-:W-:-:S05]  /*b5f0*/  IMAD.WIDE.U32 R4, R139, c[0x0][0x2d8], R4 ;  /* 0x0000b6008b047a25 */ /* 0x000fca00078e0004 */
[----:B------:R-:W-:Y:S01]  /*b600*/  IADD3 R5, R7, R5, RZ ;  /* 0x0000000507057210 */ /* 0x000fe20007ffe0ff */
[----:B------:R-:W-:-:S04]  /*b610*/  IMAD R7, R141, c[0x0][0x2e4], R0 ;  /* 0x0000b9008d077a24 */ /* 0x000fc800078e0200 */
[----:B------:R-:W-:-:S05]  /*b620*/  IMAD.WIDE.U32 R4, R141, c[0x0][0x2e0], R4 ;  /* 0x0000b8008d047a25 */ /* 0x000fca00078e0004 */
[----:B------:R-:W-:Y:S02]  /*b630*/  IADD3 R5, R5, R7, RZ ;  /* 0x0000000705057210 */ /* 0x000fe40007ffe0ff */
[----:B------:R-:W-:-:S04]  /*b640*/  LEA R6, P4, R4, c[0x0][0x330], 0x1 ;  /* 0x0000cc0004067a11 */ /* 0x000fc800078808ff */
[----:B------:R-:W-:-:S05]  /*b650*/  LEA.HI.X R7, R4, c[0x0][0x334], R5, 0x1, P4 ;  /* 0x0000cd0004077a11 */ /* 0x000fca00020f0c05 */
[----:B------:R0:W-:Y:S04]  /*b660*/  STG.E.U16 [R6.64], R9 ;  /* 0x0000000906007986 */ /* 0x0001e8000c101506 */
.L_x_108:
[----:B------:R-:W-:Y:S05]  /*b670*/  BSYNC B0 ;  /* 0x0000000000007941 */ /* 0x000fea0003800000 */
.L_x_107:
[C---:B------:R-:W-:Y:S01]  /*b680*/  LOP3.LUT R42, R132.reuse, 0x80, RZ, 0xfc, !PT ;  /* 0x00000080842a7812 */ /* 0x040fe200078efcff */
[----:B------:R-:W-:Y:S01]  /*b690*/  @!P0 STG.E.U16 [R2.64+-0xfc0], R11 ;  /* 0xfff0400b02008986 */ /* 0x000fe2000c101506 */
[C---:B------:R-:W-:Y:S01]  /*b6a0*/  LOP3.LUT R44, R132.reuse, 0xa0, RZ, 0xfc, !PT ;  /* 0x000000a0842c7812 */ /* 0x040fe200078efcff */
[----:B------:R-:W-:Y:S01]  /*b6b0*/  BSSY B0, `(.L_x_109) ;  /* 0x00000ad000007945 */ /* 0x000fe20003800000 */
[C---:B------:R-:W-:Y:S01]  /*b6c0*/  LOP3.LUT R46, R132.reuse, 0xc0, RZ, 0xfc, !PT ;  /* 0x000000c0842e7812 */ /* 0x040fe200078efcff */
[----:B------:R-:W-:Y:S01]  /*b6d0*/  @!P2 STG.E.U16 [R2.64+-0xf80], R13 ;  /* 0xfff0800d0200a986 */ /* 0x000fe2000c101506 */
[C---:B------:R-:W-:Y:S02]  /*b6e0*/  LOP3.LUT R48, R132.reuse, 0xe0, RZ, 0xfc, !PT ;  /* 0x000000e084307812 */ /* 0x040fe400078efcff */
        /* <DEDUP_REMOVED lines=13> */
[----:B------:R-:W-:Y:S01]  /*b7c0*/  @!P2 STG.E.U16 [R2.64+-0xec0], R35 ;  /* 0xfff140230200a986 */ /* 0x000fe2000c101506 */
[C---:B------:R-:W-:Y:S02]  /*b7d0*/  LOP3.LUT R60, R132.reuse, 0x1a0, RZ, 0xfc, !PT ;  /* 0x000001a0843c7812 */ /* 0x040fe400078efcff */
[C---:B------:R-:W-:Y:S01]  /*b7e0*/  LOP3.LUT R62, R132.reuse, 0x1c0, RZ, 0xfc, !PT ;  /* 0x000001c0843e7812 */ /* 0x040fe200078efcff */
[----:B------:R1:W-:Y:S01]  /*b7f0*/  @!P3 STG.E.U16 [R2.64+-0xe80], R37 ;  /* 0xfff180250200b986 */ /* 0x0003e2000c101506 */
        /* <DEDUP_REMOVED lines=15> */
[----:B------:R-:W-:Y:S01]  /*b8f0*/  @!P3 STG.E.U16 [R2.64+-0xd00], R49 ;  /* 0xfff300310200b986 */ /* 0x000fe2000c101506 */
[----:B------:R-:W-:Y:S01]  /*b900*/  FADD.FTZ R5, R19, R136 ;  /* 0x0000008813057221 */ /* 0x000fe20000010000 */
[----:B------:R-:W-:-:S02]  /*b910*/  F2FP.PACK_AB R19, R20, R19 ;  /* 0x000000131413723e */ /* 0x000fc400000000ff */
[----:B------:R-:W-:Y:S01]  /*b920*/  @!P4 STG.E.U16 [R2.64+-0xcc0], R51 ;  /* 0xfff340330200c986 */ /* 0x000fe2000c101506 */
[C---:B------:R-:W-:Y:S02]  /*b930*/  IADD3 R0, R37.reuse, 0x1, RZ ;  /* 0x0000000125007810 */ /* 0x040fe40007ffe0ff */
[----:B0-----:R-:W-:Y:S01]  /*b940*/  IADD3 R6, R37, 0x2, RZ ;  /* 0x0000000225067810 */ /* 0x001fe20007ffe0ff */
[----:B------:R-:W-:Y:S01]  /*b950*/  @!P5 STG.E.U16 [R2.64+-0xc80], R53 ;  /* 0xfff380350200d986 */ /* 0x000fe2000c101506 */
[-C--:B------:R-:W-:Y:S01]  /*b960*/  LEA.HI.SX32 R4, R0, R37.reuse, 0x1b ;  /* 0x0000002500047211 */ /* 0x080fe200078fdaff */
[----:B------:R-:W-:Y:S01]  /*b970*/  FADD.FTZ R0, R5, R20 ;  /* 0x0000001405007221 */ /* 0x000fe20000010000 */
[C---:B------:R-:W-:Y:S01]  /*b980*/  IADD3 R7, R37.reuse, 0x3, RZ ;  /* 0x0000000325077810 */ /* 0x040fe20007ffe0ff */
[----:B------:R0:W-:Y:S01]  /*b990*/  @!P6 STG.E.U16 [R2.64+-0xc40], R55 ;  /* 0xfff3c0370200e986 */ /* 0x0001e2000c101506 */
[C---:B------:R-:W-:Y:S01]  /*b9a0*/  IADD3 R8, R37.reuse, 0x4, RZ ;  /* 0x0000000425087810 */ /* 0x040fe20007ffe0ff */
[----:B------:R-:W-:Y:S01]  /*b9b0*/  FADD.FTZ R5, R0, R21 ;  /* 0x0000001500057221 */ /* 0x000fe20000010000 */
[C---:B------:R-:W-:Y:S01]  /*b9c0*/  IADD3 R9, R37.reuse, 0x5, RZ ;  /* 0x0000000525097810 */ /* 0x040fe20007ffe0ff */
[----:B------:R-:W-:Y:S01]  /*b9d0*/  BAR.SYNC.DEFER_BLOCKING 0x0 ;  /* 0x0000000000007b1d */ /* 0x000fe20000010000 */
[----:B------:R-:W-:Y:S01]  /*b9e0*/  IADD3 R10, R37, 0x6, RZ ;  /* 0x00000006250a7810 */ /* 0x000fe20007ffe0ff */
[----:B------:R-:W-:Y:S01]  /*b9f0*/  FADD.FTZ R0, R5, R22 ;  /* 0x0000001605007221 */ /* 0x000fe20000010000 */
[----:B------:R-:W-:-:S02]  /*ba00*/  LEA.HI.SX32 R6, R6, R37, 0x1b ;  /* 0x0000002506067211 */ /* 0x000fc400078fdaff */
[C---:B------:R-:W-:Y:S02]  /*ba10*/  IADD3 R11, R37.reuse, 0x7, RZ ;  /* 0x00000007250b7810 */ /* 0x040fe40007ffe0ff */
        /* <DEDUP_REMOVED lines=8> */
[----:B------:R-:W-:Y:S01]  /*baa0*/  LEA.HI.SX32 R7, R7, R37, 0x1b ;  /* 0x0000002507077211 */ /* 0x000fe200078fdaff */
[----:B------:R-:W-:Y:S01]  /*bab0*/  STS.U16 [R107], R19 ;  /* 0x000000136b007388 */ /* 0x000fe20000000400 */
[----:B------:R-:W-:Y:S02]  /*bac0*/  F2FP.PACK_AB R21, R22, R21 ;  /* 0x000000151615723e */ /* 0x000fe400000000ff */
[----:B------:R-:W-:-:S02]  /*bad0*/  LEA.HI.SX32 R8, R8, R37, 0x1b ;  /* 0x0000002508087211 */ /* 0x000fc400078fdaff */
[----:B0-----:R-:W-:Y:S01]  /*bae0*/  F2FP.PACK_AB R2, R24, R23 ;  /* 0x000000171802723e */ /* 0x001fe200000000ff */
[----:B------:R-:W-:Y:S01]  /*baf0*/  FADD.FTZ R23, R0, R23 ;  /* 0x0000001700177221 */ /* 0x000fe20000010000 */
[-C--:B------:R-:W-:Y:S01]  /*bb00*/  LEA.HI.SX32 R9, R9, R37.reuse, 0x1b ;  /* 0x0000002509097211 */ /* 0x080fe200078fdaff */
[----:B------:R-:W-:Y:S01]  /*bb10*/  IMAD R0, R138, c[0x0][0x2f8], RZ ;  /* 0x0000be008a007a24 */ /* 0x000fe200078e02ff */
[----:B------:R-:W-:Y:S01]  /*bb20*/  PRMT R5, R19, 0x7632, R5 ;  /* 0x0000763213057816 */ /* 0x000fe20000000005 */
[----:B------:R-:W-:Y:S01]  /*bb30*/  FADD.FTZ R24, R23, R24 ;  /* 0x0000001817187221 */ /* 0x000fe20000010000 */
[----:B------:R-:W-:Y:S02]  /*bb40*/  SHF.L.U32 R4, R4, 0x1, RZ ;  /* 0x0000000104047819 */ /* 0x000fe400000006ff */
[-C--:B------:R-:W-:Y:S02]  /*bb50*/  LEA.HI.SX32 R10, R10, R37.reuse, 0x1b ;  /* 0x000000250a0a7211 */ /* 0x080fe400078fdaff */
[----:B------:R-:W-:Y:S01]  /*bb60*/  SHF.L.U32 R6, R6, 0x1, RZ ;  /* 0x0000000106067819 */ /* 0x000fe200000006ff */
[----:B------:R0:W-:Y:S01]  /*bb70*/  STS.U16 [R4+0x2], R5 ;  /* 0x0000020504007388 */ /* 0x0001e20000000400 */
[----:B------:R-:W-:-:S02]  /*bb80*/  LEA.HI.SX32 R11, R11, R37, 0x1b ;  /* 0x000000250b0b7211 */ /* 0x000fc400078fdaff */
[-C--:B------:R-:W-:Y:S01]  /*bb90*/  LEA.HI.SX32 R12, R12, R37.reuse, 0x1b ;  /* 0x000000250c0c7211 */ /* 0x080fe200078fdaff */
[----:B------:R1:W-:Y:S01]  /*bba0*/  STS.U16 [R6+0x4], R21 ;  /* 0x0000041506007388 */ /* 0x0003e20000000400 */
[-C--:B------:R-:W-:Y:S02]  /*bbb0*/  LEA.HI.SX32 R13, R13, R37.reuse, 0x1b ;  /* 0x000000250d0d7211 */ /* 0x080fe400078fdaff */
[-C--:B------:R-:W-:Y:S02]  /*bbc0*/  LEA.HI.SX32 R14, R14, R37.reuse, 0x1b ;  /* 0x000000250e0e7211 */ /* 0x080fe400078fdaff */
[-C--:B------:R-:W-:Y:S02]  /*bbd0*/  LEA.HI.SX32 R15, R15, R37.reuse, 0x1b ;  /* 0x000000250f0f7211 */ /* 0x080fe400078fdaff */
[-C--:B------:R-:W-:Y:S02]  /*bbe0*/  LEA.HI.SX32 R16, R16, R37.reuse, 0x1b ;  /* 0x0000002510107211 */ /* 0x080fe400078fdaff */
[----:B------:R-:W-:-:S02]  /*bbf0*/  LEA.HI.SX32 R17, R17, R37, 0x1b ;  /* 0x0000002511117211 */ /* 0x000fc400078fdaff */
[-C--:B------:R-:W-:Y:S02]  /*bc00*/  LEA.HI.SX32 R18, R18, R37.reuse, 0x1b ;  /* 0x0000002512127211 */ /* 0x080fe400078fdaff */
[----:B------:R-:W-:Y:S02]  /*bc10*/  LEA.HI.SX32 R35, R35, R37, 0x1b ;  /* 0x0000002523237211 */ /* 0x000fe400078fdaff */
[----:B------:R-:W-:Y:S02]  /*bc20*/  PRMT R20, R21, 0x7632, R20 ;  /* 0x0000763215147816 */ /* 0x000fe40000000014 */
[----:B------:R-:W-:Y:S02]  /*bc30*/  SHF.L.U32 R7, R7, 0x1, RZ ;  /* 0x0000000107077819 */ /* 0x000fe400000006ff */
[----:B------:R-:W-:Y:S01]  /*bc40*/  F2FP.PACK_AB R3, R26, R25 ;  /* 0x000000191a03723e */ /* 0x000fe200000000ff */
[----:B------:R-:W-:Y:S01]  /*bc50*/  FADD.FTZ R25, R24, R25 ;  /* 0x0000001918197221 */ /* 0x000fe20000010000 */
[C---:B------:R-:W-:Y:S01]  /*bc60*/  PRMT R22, R2.reuse, 0x7610, R22 ;  /* 0x0000761002167816 */ /* 0x040fe20000000016 */
[----:B------:R-:W-:Y:S01]  /*bc70*/  STS.U16 [R7+0x6], R20 ;  /* 0x0000061407007388 */ /* 0x000fe20000000400 */
[----:B------:R-:W-:Y:S01]  /*bc80*/  PRMT R37, R2, 0x7632, R37 ;  /* 0x0000763202257816 */ /* 0x000fe20000000025 */
[----:B------:R-:W-:Y:S01]  /*bc90*/  FADD.FTZ R26, R25, R26 ;  /* 0x0000001a191a7221 */ /* 0x000fe20000010000 */
[----:B------:R-:W-:-:S02]  /*bca0*/  SHF.L.U32 R8, R8, 0x1, RZ ;  /* 0x0000000108087819 */ /* 0x000fc400000006ff */
[----:B------:R-:W-:Y:S02]  /*bcb0*/  SHF.L.U32 R9, R9, 0x1, RZ ;  /* 0x0000000109097819 */ /* 0x000fe400000006ff */
[----:B------:R-:W-:Y:S01]  /*bcc0*/  F2FP.PACK_AB R2, R28, R27 ;  /* 0x0000001b1c02723e */ /* 0x000fe200000000ff */
[----:B------:R-:W-:Y:S01]  /*bcd0*/  STS.U16 [R8+0x8], R22 ;  /* 0x0000081608007388 */ /* 0x000fe20000000400 */
[----:B------:R-:W-:Y:S01]  /*bce0*/  SHF.L.U32 R10, R10, 0x1, RZ ;  /* 0x000000010a0a7819 */ /* 0x000fe200000006ff */
[----:B------:R-:W-:Y:S01]  /*bcf0*/  FADD.FTZ R27, R26, R27 ;  /* 0x0000001b1a1b7221 */ /* 0x000fe20000010000 */
[----:B0-----:R-:W-:Y:S01]  /*bd00*/  F2FP.PACK_AB R4, R30, R29 ;  /* 0x0000001d1e04723e */ /* 0x001fe200000000ff */
[----:B------:R-:W-:Y:S01]  /*bd10*/  STS.U16 [R9+0xa], R37 ;  /* 0x00000a2509007388 */ /* 0x000fe20000000400 */
[----:B------:R-:W-:Y:S01]  /*bd20*/  PRMT R5, R3, 0x7632, R5 ;  /* 0x0000763203057816 */ /* 0x000fe20000000005 */
[----:B------:R-:W-:Y:S01]  /*bd30*/  FADD.FTZ R28, R27, R28 ;  /* 0x0000001c1b1c7221 */ /* 0x000fe20000010000 */
[----:B------:R-:W-:Y:S01]  /*bd40*/  SHF.L.U32 R11, R11, 0x1, RZ ;  /* 0x000000010b0b7819 */ /* 0x000fe200000006ff */
[----:B------:R0:W-:Y:S01]  /*bd50*/  STS.U16 [R10+0xc], R3 ;  /* 0x00000c030a007388 */ /* 0x0001e20000000400 */
[----:B-1----:R-:W-:Y:S01]  /*bd60*/  PRMT R6, R2, 0x7610, R6 ;  /* 0x0000761002067816 */ /* 0x002fe20000000006 */
[----:B------:R-:W-:Y:S01]  /*bd70*/  FADD.FTZ R29, R28, R29 ;  /* 0x0000001d1c1d7221 */ /* 0x000fe20000010000 */
[----:B------:R-:W-:Y:S01]  /*bd80*/  PRMT R19, R2, 0x7632, R19 ;  /* 0x0000763202137816 */ /* 0x000fe20000000013 */
[----:B------:R-:W-:Y:S01]  /*bd90*/  STS.U16 [R11+0xe], R5 ;  /* 0x00000e050b007388 */ /* 0x000fe20000000400 */
[----:B------:R-:W-:Y:S01]  /*bda0*/  SHF.L.U32 R12, R12, 0x1, RZ ;  /* 0x000000010c0c7819 */ /* 0x000fe200000006ff */
[----:B------:R-:W-:Y:S01]  /*bdb0*/  FADD.FTZ R30, R29, R30 ;  /* 0x0000001e1d1e7221 */ /* 0x000fe20000010000 */
[----:B------:R-:W-:-:S02]  /*bdc0*/  SHF.L.U32 R13, R13, 0x1, RZ ;  /* 0x000000010d0d7819 */ /* 0x000fc400000006ff */
        /* <DEDUP_REMOVED lines=9> */
[----:B------:R-:W-:Y:S01]  /*be60*/  STS.U16 [R14+0x14], R4 ;  /* 0x000014040e007388 */ /* 0x000fe20000000400 */
[----:B------:R-:W-:Y:S01]  /*be70*/  SHF.L.U32 R16, R16, 0x1, RZ ;  /* 0x0000000110107819 */ /* 0x000fe200000006ff */
[----:B------:R-:W-:Y:S01]  /*be80*/  FADD.FTZ R33, R32, R33 ;  /* 0x0000002120217221 */ /* 0x000fe20000010000 */
[----:B------:R-:W-:Y:S01]  /*be90*/  PRMT R8, R2, 0x7632, R8 ;  /* 0x0000763202087816 */ /* 0x000fe20000000008 */
[----:B------:R0:W-:Y:S01]  /*bea0*/  STS.U16 [R15+0x16], R7 ;  /* 0x000016070f007388 */ /* 0x0001e20000000400 */
[----:B------:R-:W-:Y:S01]  /*beb0*/  SHF.L.U32 R17, R17, 0x1, RZ ;  /* 0x0000000111117819 */ /* 0x000fe200000006ff */
[----:B------:R-:W-:Y:S01]  /*bec0*/  FADD.FTZ R136, R33, R34 ;  /* 0x0000002221887221 */ /* 0x000fe20000010000 */
[----:B------:R-:W-:Y:S01]  /*bed0*/  SHF.L.U32 R18, R18, 0x1, RZ ;  /* 0x0000000112127819 */ /* 0x000fe200000006ff */
[----:B------:R-:W-:Y:S01]  /*bee0*/  STS.U16 [R16+0x18], R2 ;  /* 0x0000180210007388 */ /* 0x000fe20000000400 */
[----:B------:R-:W-:-:S02]  /*bef0*/  PRMT R10, R3, 0x7632, R10 ;  /* 0x00007632030a7816 */ /* 0x000fc4000000000a */
[----:B------:R-:W-:Y:S01]  /*bf00*/  SHF.L.U32 R35, R35, 0x1, RZ ;  /* 0x0000000123237819 */ /* 0x000fe200000006ff */
[----:B------:R-:W-:Y:S01]  /*bf10*/  STS.U16 [R17+0x1a], R8 ;  /* 0x00001a0811007388 */ /* 0x000fe20000000400 */
[----:B0-----:R-:W-:-:S03]  /*bf20*/  IMAD R7, R139, c[0x0][0x2fc], R0 ;  /* 0x0000bf008b077a24 */ /* 0x001fc600078e0200 */
[----:B------:R0:W-:Y:S04]  /*bf30*/  STS.U16 [R18+0x1c], R3 ;  /* 0x00001c0312007388 */ /* 0x0001e80000000400 */
[----:B------:R-:W-:Y:S01]  /*bf40*/  STS.U16 [R35+0x1e], R10 ;  /* 0x00001e0a23007388 */ /* 0x000fe20000000400 */
[----:B------:R-:W-:-:S06]  /*bf50*/  NOP ;  /* 0x0000000000007918 */ /* 0x000fcc0000000000 */
[----:B------:R-:W-:Y:S01]  /*bf60*/  LDS.U16 R127, [R127] ;  /* 0x000000007f7f7984 */ /* 0x000fe20000000400 */
[----:B0-----:R-:W-:-:S03]  /*bf70*/  IMAD.WIDE.U32 R2, R139, c[0x0][0x2f8], RZ ;  /* 0x0000be008b027a25 */ /* 0x001fc600078e00ff */
[----:B------:R-:W-:Y:S02]  /*bf80*/  LDS.U16 R9, [R126+0x40] ;  /* 0x000040007e097984 */ /* 0x000fe40000000400 */
[----:B------:R-:W-:Y:S02]  /*bf90*/  IADD3 R23, R3, R7, RZ ;  /* 0x0000000703177210 */ /* 0x000fe40007ffe0ff */
        /* <DEDUP_REMOVED lines=17> */
[----:B0-----:R-:W-:-:S13]  /*c0b0*/  ISETP.GE.AND P0, PT, R132, R37, PT ;  /* 0x000000258400720c */ /* 0x001fda0003f06270 */
        /* <DEDUP_REMOVED lines=12> */
.L_x_110:
[----:B------:R-:W-:Y:S05]  /*c180*/  BSYNC B0 ;  /* 0x0000000000007941 */ /* 0x000fea0003800000 */
.L_x_109:
[----:B------:R-:W-:Y:S01]  /*c190*/  MOV R3, R23 ;  /* 0x0000001700037202 */ /* 0x000fe20000000f00 */
[----:B------:R-:W-:Y:S01]  /*c1a0*/  IMAD R0, R140, c[0x0][0x300], RZ ;  /* 0x0000c0008c007a24 */ /* 0x000fe200078e02ff */
[----:B------:R-:W-:Y:S01]  /*c1b0*/  IADD3 R108, P0, R108, -0xfc0, RZ ;  /* 0xfffff0406c6c7810 */ /* 0x000fe20007f1e0ff */
[----:B------:R-:W-:Y:S01]  /*c1c0*/  UIADD3 UR12, UP0, UR12, -0x1000, URZ ;  /* 0xfffff0000c0c7890 */ /* 0x000fe2000ff1e03f */
[-C--:B------:R-:W-:Y:S01]  /*c1d0*/  ISETP.GE.AND P3, PT, R36, R37.reuse, PT ;  /* 0x000000252400720c */ /* 0x080fe20003f66270 */
[C---:B------:R-:W-:Y:S01]  /*c1e0*/  IMAD.WIDE.U32 R2, R141.reuse, c[0x0][0x300], R2 ;  /* 0x0000c0008d027a25 */ /* 0x040fe200078e0002 */
[-C--:B------:R-:W-:Y:S01]  /*c1f0*/  ISETP.GE.AND P4, PT, R38, R37.reuse, PT ;  /* 0x000000252600720c */ /* 0x080fe20003f86270 */
[----:B------:R-:W-:Y:S01]  /*c200*/  UIADD3 UR10, UP1, UR10, -0x1000, URZ ;  /* 0xfffff0000a0a7890 */ /* 0x000fe2000ff3e03f */
[----:B------:R-:W-:Y:S01]  /*c210*/  ISETP.GE.AND P5, PT, R40, R37, PT ;  /* 0x000000252800720c */ /* 0x000fe20003fa6270 */
[----:B------:R-:W-:Y:S01]  /*c220*/  IMAD R4, R141, c[0x0][0x304], R0 ;  /* 0x0000c1008d047a24 */ /* 0x000fe200078e0200 */
[----:B------:R-:W-:Y:S01]  /*c230*/  IADD3.X R0, R109, -0x1, RZ, P0, !PT ;  /* 0xffffffff6d007810 */ /* 0x000fe200007fe4ff */
[----:B------:R-:W-:Y:S01]  /*c240*/  UIADD3 UR8, UP2, UR8, -0x1000, URZ ;  /* 0xfffff00008087890 */ /* 0x000fe2000ff5e03f */
[----:B------:R-:W-:Y:S01]  /*c250*/  IADD3 R5, P0, R88, R2, RZ ;  /* 0x0000000258057210 */ /* 0x000fe20007f1e0ff */
[----:B------:R-:W-:Y:S01]  /*c260*/  UIADD3.X UR13, UR13, -0x1, URZ, UP0, !UPT ;  /* 0xffffffff0d0d7890 */ /* 0x000fe200087fe43f */
[----:B------:R-:W-:Y:S01]  /*c270*/  IADD3 R2, P1, R108, c[0x0][0x340], RZ ;  /* 0x0000d0006c027a10 */ /* 0x000fe20007f3e0ff */
[----:B------:R-:W-:Y:S01]  /*c280*/  UIADD3.X UR11, UR11, -0x1, URZ, UP1, !UPT ;  /* 0xffffffff0b0b7890 */ /* 0x000fe20008ffe43f */
[----:B------:R-:W-:Y:S01]  /*c290*/  IADD3.X R3, R87, R4, R3, P0, !PT ;  /* 0x0000000457037210 */ /* 0x000fe200007fe403 */
[----:B------:R-:W-:Y:S01]  /*c2a0*/  UIADD3.X UR9, UR9, -0x1, URZ, UP2, !UPT ;  /* 0xffffffff09097890 */ /* 0x000fe200097fe43f */
[----:B------:R-:W-:-:S02]  /*c2b0*/  IADD3.X R0, R0, c[0x0][0x344], RZ, P1, !PT ;  /* 0x0000d10000007a10 */ /* 0x000fc40000ffe4ff */
[C---:B------:R-:W-:Y:S02]  /*c2c0*/  LEA R2, P0, R5.reuse, R2, 0x1 ;  /* 0x0000000205027211 */ /* 0x040fe400078008ff */
[-C--:B------:R-:W-:Y:S02]  /*c2d0*/  ISETP.GE.AND P6, PT, R42, R37.reuse, PT ;  /* 0x000000252a00720c */ /* 0x080fe40003fc6270 */
[----:B------:R-:W-:Y:S02]  /*c2e0*/  LEA.HI.X R3, R5, R0, R3, 0x1, P0 ;  /* 0x0000000005037211 */ /* 0x000fe400000f0c03 */
[-C--:B------:R-:W-:Y:S02]  /*c2f0*/  ISETP.GE.AND P1, PT, R46, R37.reuse, PT ;  /* 0x000000252e00720c */ /* 0x080fe40003f26270 */
[-C--:B------:R-:W-:Y:S01]  /*c300*/  ISETP.GE.AND P2, PT, R48, R37.reuse, PT ;  /* 0x000000253000720c */ /* 0x080fe20003f46270 */
[----:B------:R1:W-:Y:S01]  /*c310*/  @!P3 STG.E.U16 [R2.64], R9 ;  /* 0x000000090200b986 */ /* 0x0003e2000c101506 */
[----:B------:R-:W-:-:S02]  /*c320*/  ISETP.GE.AND P3, PT, R50, R37, PT ;  /* 0x000000253200720c */ /* 0x000fc40003f66270 */
[-C--:B------:R-:W-:Y:S01]  /*c330*/  ISETP.GE.AND P0, PT, R44, R37.reuse, PT ;  /* 0x000000252c00720c */ /* 0x080fe20003f06270 */
[----:B------:R1:W-:Y:S01]  /*c340*/  @!P4 STG.E.U16 [R2.64+0x40], R125 ;  /* 0x0000407d0200c986 */ /* 0x0003e2000c101506 */
[-C--:B------:R-:W-:Y:S02]  /*c350*/  ISETP.GE.AND P4, PT, R52, R37.reuse, PT ;  /* 0x000000253400720c */ /* 0x080fe40003f86270 */
        /* <DEDUP_REMOVED lines=21> */
[----:B01----:R-:W-:Y:S01]  /*c4b0*/  @!P0 CALL.REL.NOINC `(.L_x_63) ;  /* 0x0000001000008944 */ /* 0x003fe20003c00000 */
[----:B------:R-:W-:Y:S05]  /*c4c0*/  BRA `(.L_x_111) ;  /* 0xffff412000007947 */ /* 0x000fea000383ffff */
.L_x_63:
[----:B------:R-:W-:Y:S02]  /*c4d0*/  ISETP.NE.U32.AND P0, PT, RZ, c[0x0][0x328], PT ;  /* 0x0000ca00ff007a0c */ /* 0x000fe40003f05070 */
[----:B------:R-:W-:Y:S02]  /*c4e0*/  ISETP.NE.U32.AND P2, PT, RZ, c[0x0][0x348], PT ;  /* 0x0000d200ff007a0c */ /* 0x000fe40003f45070 */
[----:B------:R-:W-:Y:S02]  /*c4f0*/  ISETP.NE.AND.EX P1, PT, RZ, c[0x0][0x32c], PT, P0 ;  /* 0x0000cb00ff007a0c */ /* 0x000fe40003f25300 */
[----:B------:R-:W-:-:S11]  /*c500*/  ISETP.NE.AND.EX P0, PT, RZ, c[0x0][0x34c], PT, P2 ;  /* 0x0000d300ff007a0c */ /* 0x000fd60003f05320 */
[----:B------:R-:W-:Y:S05]  /*c510*/  @!P1 BRA `(.L_x_112) ;  /* 0x000001c000009947 */ /* 0x000fea0003800000 */
[----:B0-----:R-:W0:Y:S01]  /*c520*/  SHFL.DOWN P1, R0, R137, 0x1, 0x1f ;  /* 0x08201f0089007f89 */ /* 0x001e220000020000 */
[----:B------:R-:W-:Y:S03]  /*c530*/  BSSY B0, `(.L_x_112) ;  /* 0x000001a000007945 */ /* 0x000fe60003800000 */
[----:B------:R-:W3:Y:S04]  /*c540*/  S2R R6, SR_LANEID ;  /* 0x0000000000067919 */ /* 0x000ee80000000000 */
[----:B------:R-:W4:Y:S01]  /*c550*/  S2R R7, SR_TID.X ;  /* 0x0000000000077919 */ /* 0x000f220000002100 */
[----:B0-----:R-:W-:Y:S01]  /*c560*/  @P1 FADD R0, R0, R137 ;  /* 0x0000008900001221 */ /* 0x001fe20000000000 */
[----:B---3--:R-:W-:-:S04]  /*c570*/  ISETP.NE.AND P2, PT, R6, RZ, PT ;  /* 0x000000ff0600720c */ /* 0x008fc80003f45270 */
[----:B------:R-:W0:Y:S09]  /*c580*/  SHFL.DOWN P1, R3, R0, 0x2, 0x1f ;  /* 0x08401f0000037f89 */ /* 0x000e320000020000 */
[----:B----4-:R-:W-:-:S04]  /*c590*/  @!P2 SHF.R.S32.HI R6, RZ, 0x1f, R7 ;  /* 0x0000001fff06a819 */ /* 0x010fc80000011407 */
        /* <DEDUP_REMOVED lines=14> */
[----:B------:R-:W3:Y:S01]  /*c680*/  @!P1 LDS R5, [0x10a0] ;  /* 0x0010a000ff059984 */ /* 0x000ee20000000800 */
[----:B0-----:R-:W-:-:S04]  /*c690*/  @!P1 FADD.FTZ R2, R4, R2 ;  /* 0x0000000204029221 */ /* 0x001fc80000010000 */
[----:B------:R-:W-:-:S04]  /*c6a0*/  @!P1 FADD.FTZ R2, R3, R2 ;  /* 0x0000000203029221 */ /* 0x000fc80000010000 */
[----:B---3--:R-:W-:-:S05]  /*c6b0*/  @!P1 FADD.FTZ R4, R2, R5 ;  /* 0x0000000502049221 */ /* 0x008fca0000010000 */
[----:B------:R0:W-:Y:S02]  /*c6c0*/  RED.E.ADD.F32.FTZ.RN.STRONG.GPU [R216.64], R4 ;  /* 0x00000004d800798e */ /* 0x0001e4000c10e786 */
.L_x_113:
[----:B0-----:R-:W-:Y:S05]  /*c6d0*/  BSYNC B0 ;  /* 0x0000000000007941 */ /* 0x001fea0003800000 */
.L_x_112:
[----:B------:R-:W-:Y:S01]  /*c6e0*/  BSSY B0, `(.L_x_114) ;  /* 0x0000020000007945 */ /* 0x000fe20003800000 */
[----:B------:R-:W-:Y:S05]  /*c6f0*/  @!P0 BRA `(.L_x_115) ;  /* 0x000001d000008947 */ /* 0x000fea0003800000 */
[----:B------:R-:W-:Y:S06]  /*c700*/  BAR.SYNC.DEFER_BLOCKING 0x0 ;  /* 0x0000000000007b1d */ /* 0x000fec0000010000 */
[----:B------:R-:W3:Y:S04]  /*c710*/  SHFL.DOWN P0, R3, R136, 0x1, 0x1f ;  /* 0x08201f0088037f89 */ /* 0x000ee80000000000 */
[----:B------:R-:W4:Y:S04]  /*c720*/  S2R R4, SR_LANEID ;  /* 0x0000000000047919 */ /* 0x000f280000000000 */
[----:B------:R-:W5:Y:S01]  /*c730*/  S2R R21, SR_TID.X ;  /* 0x0000000000157919 */ /* 0x000f620000002100 */
[----:B---3--:R-:W-:Y:S01]  /*c740*/  @P0 FADD R3, R3, R136 ;  /* 0x0000008803030221 */ /* 0x008fe20000000000 */
[----:B----4-:R-:W-:-:S04]  /*c750*/  ISETP.NE.AND P1, PT, R4, RZ, PT ;  /* 0x000000ff0400720c */ /* 0x010fc80003f25270 */
[----:B0-----:R-:W0:Y:S09]  /*c760*/  SHFL.DOWN P0, R0, R3, 0x2, 0x1f ;  /* 0x08401f0003007f89 */ /* 0x001e320000000000 */
        /* <DEDUP_REMOVED lines=19> */
[----:B------:R0:W-:Y:S01]  /*c8a0*/  RED.E.ADD.F32.FTZ.RN.STRONG.GPU [R214.64], R7 ;  /* 0x00000007d600798e */ /* 0x0001e2000c10e786 */
[----:B------:R-:W-:Y:S01]  /*c8b0*/  HFMA2.MMA R21, -RZ, RZ, 0, 0 ;  /* 0x00000000ff157435 */ /* 0x000fe200000001ff */
[----:B------:R-:W-:Y:S05]  /*c8c0*/  BRA `(.L_x_116) ;  /* 0x0000001000007947 */ /* 0x000fea0003800000 */
.L_x_115:
[----:B------:R-:W3:Y:S02]  /*c8d0*/  S2R R21, SR_TID.X ;  /* 0x0000000000157919 */ /* 0x000ee40000002100 */
.L_x_116:
[----:B0-----:R-:W-:Y:S05]  /*c8e0*/  BSYNC B0 ;  /* 0x0000000000007941 */ /* 0x001fea0003800000 */
.L_x_114:
[----:B---3--:R-:W-:-:S13]  /*c8f0*/  ISETP.GE.AND P0, PT, R21, c[0x0][0x16c], PT ;  /* 0x00005b0015007a0c */ /* 0x008fda0003f06270 */
[----:B------:R-:W-:Y:S05]  /*c900*/  @P0 EXIT ;  /* 0x000000000000094d */ /* 0x000fea0003800000 */
[C---:B------:R-:W-:Y:S02]  /*c910*/  IMAD R0, R140.reuse, c[0x0][0x288], RZ ;  /* 0x0000a2008c007a24 */ /* 0x040fe400078e02ff */
[C---:B------:R-:W-:Y:S02]  /*c920*/  IMAD R2, R140.reuse, c[0x0][0x2c8], RZ ;  /* 0x0000b2008c027a24 */ /* 0x040fe400078e02ff */
[C---:B------:R-:W-:Y:S02]  /*c930*/  IMAD R4, R140.reuse, c[0x0][0x2a8], RZ ;  /* 0x0000aa008c047a24 */ /* 0x040fe400078e02ff */
[C---:B------:R-:W-:Y:S02]  /*c940*/  IMAD R12, R140.reuse, c[0x0][0x1b8], RZ ;  /* 0x00006e008c0c7a24 */ /* 0x040fe400078e02ff */
[----:B------:R-:W-:Y:S02]  /*c950*/  IMAD R140, R140, c[0x0][0x198], RZ ;  /* 0x000066008c8c7a24 */ /* 0x000fe400078e02ff */
[----:B------:R-:W-:-:S04]  /*c960*/  IMAD.WIDE.U32 R6, R141, c[0x0][0x288], RZ ;  /* 0x0000a2008d067a25 */ /* 0x000fc800078e00ff */
[----:B------:R-:W-:-:S04]  /*c970*/  IMAD.WIDE.U32 R8, R141, c[0x0][0x2c8], RZ ;  /* 0x0000b2008d087a25 */ /* 0x000fc800078e00ff */
[----:B------:R-:W-:-:S04]  /*c980*/  IMAD.WIDE.U32 R10, R141, c[0x0][0x2a8], RZ ;  /* 0x0000aa008d0a7a25 */ /* 0x000fc800078e00ff */
[----:B------:R-:W-:-:S04]  /*c990*/  IMAD.WIDE.U32 R16, R141, c[0x0][0x1b8], RZ ;  /* 0x00006e008d107a25 */ /* 0x000fc800078e00ff */
[C---:B------:R-:W-:Y:S02]  /*c9a0*/  IMAD R33, R141.reuse, c[0x0][0x28c], R0 ;  /* 0x0000a3008d217a24 */ /* 0x040fe400078e0200 */
[C---:B------:R-:W-:Y:S02]  /*c9b0*/  IMAD R31, R141.reuse, c[0x0][0x2cc], R2 ;  /* 0x0000b3008d1f7a24 */ /* 0x040fe400078e0202 */
[----:B------:R-:W-:Y:S01]  /*c9c0*/  IMAD R29, R141, c[0x0][0x2ac], R4 ;  /* 0x0000ab008d1d7a24 */ /* 0x000fe200078e0204 */
[----:B------:R-:W-:Y:S01]  /*c9d0*/  IADD3 R33, R7, R33, RZ ;  /* 0x0000002107217210 */ /* 0x000fe20007ffe0ff */
[----:B------:R-:W-:Y:S01]  /*c9e0*/  IMAD R3, R141, c[0x0][0x1bc], R12 ;  /* 0x00006f008d037a24 */ /* 0x000fe200078e020c */
[----:B------:R-:W-:Y:S01]  /*c9f0*/  IADD3 R31, R9, R31, RZ ;  /* 0x0000001f091f7210 */ /* 0x000fe20007ffe0ff */
[----:B------:R-:W-:Y:S01]  /*ca00*/  IMAD R5, R141, c[0x0][0x19c], R140 ;  /* 0x000067008d057a24 */ /* 0x000fe200078e028c */
[----:B------:R-:W-:Y:S01]  /*ca10*/  IADD3 R29, R11, R29, RZ ;  /* 0x0000001d0b1d7210 */ /* 0x000fe20007ffe0ff */
[----:B------:R-:W-:Y:S01]  /*ca20*/  IMAD.WIDE.U32 R18, R141, c[0x0][0x198], RZ ;  /* 0x000066008d127a25 */ /* 0x000fe200078e00ff */
[----:B------:R-:W-:-:S04]  /*ca30*/  IADD3 R39, R17, R3, RZ ;  /* 0x0000000311277210 */ /* 0x000fc80007ffe0ff */
[----:B------:R-:W-:Y:S02]  /*ca40*/  IADD3 R41, R19, R5, RZ ;  /* 0x0000000513297210 */ /* 0x000fe40007ffe0ff */
.L_x_117:
[----:B0-----:R-:W0:Y:S01]  /*ca50*/  LDS.64 R22, [R21.X8+0x4910] ;  /* 0x0049100015167984 */ /* 0x001e220000008a00 */
[----:B------:R-:W-:Y:S01]  /*ca60*/  SHF.R.S32.HI R0, RZ, 0x1f, R21 ;  /* 0x0000001fff007819 */ /* 0x000fe20000011415 */
[----:B------:R-:W-:Y:S01]  /*ca70*/  YIELD ;  /* 0x0000000000007946 */ /* 0x000fe20003800000 */
[----:B------:R-:W-:Y:S01]  /*ca80*/  MOV R2, R6 ;  /* 0x0000000600027202 */ /* 0x000fe20000000f00 */
[----:B------:R-:W3:Y:S01]  /*ca90*/  LDS.64 R24, [R21.X8+0x5110] ;  /* 0x0051100015187984 */ /* 0x000ee20000008a00 */
        /* <DEDUP_REMOVED lines=17> */
[----:B------:R4:W3:Y:S01]  /*cbb0*/  LDG.E.64 R26, [R14.64] ;  /* 0x000000060e1a7981 */ /* 0x0008e2000c1e1b00 */
        /* <DEDUP_REMOVED lines=16> */
[-C--:B---3--:R-:W-:Y:S02]  /*ccc0*/  FMUL.FTZ R5, R25, R27.reuse ;  /* 0x0000001b19057220 */ /* 0x088fe40000410000 */
[C---:B------:R-:W-:Y:S02]  /*ccd0*/  FMUL.FTZ R27, R24.reuse, R27 ;  /* 0x0000001b181b7220 */ /* 0x040fe40000410000 */
[----:B------:R-:W-:-:S02]  /*cce0*/  FFMA.FTZ R23, R24, R26, R5 ;  /* 0x0000001a18177223 */ /* 0x000fc40000010005 */
[----:B------:R-:W-:-:S03]  /*ccf0*/  FFMA.FTZ R27, R25, R26, -R27 ;  /* 0x0000001a191b7223 */ /* 0x000fc6000001081b */
[----:B------:R-:W-:Y:S04]  /*cd00*/  RED.E.ADD.F32.FTZ.RN.STRONG.GPU [R2.64], R23 ;  /* 0x000000170200798e */ /* 0x000fe8000c10e786 */
[----:B------:R0:W-:Y:S04]  /*cd10*/  RED.E.ADD.F32.FTZ.RN.STRONG.GPU [R2.64+0x4], R27 ;  /* 0x0000041b0200798e */ /* 0x0001e8000c10e786 */
[----:B------:R-:W3:Y:S01]  /*cd20*/  LDG.E.64 R14, [R14.64] ;  /* 0x000000060e0e7981 */ /* 0x000ee2000c1e1b00 */
        /* <DEDUP_REMOVED lines=10> */
[CC--:B---3--:R-:W-:Y:S02]  /*cdd0*/  FMUL.FTZ R13, R25.reuse, R15.reuse ;  /* 0x0000000f190d7220 */ /* 0x0c8fe40000410000 */
[C---:B------:R-:W-:Y:S02]  /*cde0*/  FMUL.FTZ R0, R24.reuse, R15 ;  /* 0x0000000f18007220 */ /* 0x040fe40000410000 */
[-C--:B------:R-:W-:Y:S02]  /*cdf0*/  FFMA.FTZ R13, R24, R14.reuse, R13 ;  /* 0x0000000e180d7223 */ /* 0x080fe4000001000d */
[----:B------:R-:W-:-:S03]  /*ce00*/  FFMA.FTZ R25, R25, R14, -R0 ;  /* 0x0000000e19197223 */ /* 0x000fc60000010800 */
[----:B------:R0:W-:Y:S04]  /*ce10*/  RED.E.ADD.F32.FTZ.RN.STRONG.GPU [R4.64], R13 ;  /* 0x0000000d0400798e */ /* 0x0001e8000c10e786 */
[----:B------:R0:W-:Y:S01]  /*ce20*/  RED.E.ADD.F32.FTZ.RN.STRONG.GPU [R4.64+0x4], R25 ;  /* 0x000004190400798e */ /* 0x0001e2000c10e786 */
[----:B------:R-:W-:Y:S05]  /*ce30*/  @!P0 BRA `(.L_x_117) ;  /* 0xfffffc1000008947 */ /* 0x000fea000383ffff */
[----:B------:R-:W-:Y:S05]  /*ce40*/  EXIT ;  /* 0x000000000000794d */ /* 0x000fea0003800000 */
.L_x_74:
[----:B------:R-:W-:Y:S01]  /*ce50*/  HFMA2.MMA R71, -RZ, RZ, 0, 5.9604644775390625e-08 ;  /* 0x00000001ff477435 */ /* 0x000fe200000001ff */
[----:B------:R-:W-:Y:S02]  /*ce60*/  MOV R72, R66 ;  /* 0x0000004200487202 */ /* 0x000fe40000000f00 */
[----:B------:R-:W-:Y:S02]  /*ce70*/  MOV R68, RZ ;  /* 0x000000ff00447202 */ /* 0x000fe40000000f00 */
[----:B------:R-:W-:-:S02]  /*ce80*/  MOV R67, 0xffffffff ;  /* 0xffffffff00437802 */ /* 0x000fc40000000f00 */
[----:B------:R-:W-:Y:S02]  /*ce90*/  MOV R64, 0xceb0 ;  /* 0x0000ceb000407802 */ /* 0x000fe40000000f00 */
[----:B-1---5:R-:W-:Y:S05]  /*cea0*/  CALL.REL.NOINC `($__internal_5_$__cuda_sm70_shflsync_up) ;  /* 0x00001e4000007944 */ /* 0x022fea0003c00000 */
[----:B-1----:R-:W-:Y:S01]  /*ceb0*/  MOV R69, R67 ;  /* 0x0000004300457202 */ /* 0x002fe20000000f00 */
[----:B0-----:R-:W-:Y:S05]  /*cec0*/  BRA `(.L_x_118) ;  /* 0xffff992000007947 */ /* 0x001fea000383ffff */
.L_x_75:
[----:B------:R-:W-:Y:S01]  /*ced0*/  HFMA2.MMA R71, -RZ, RZ, 0, 5.9604644775390625e-08 ;  /* 0x00000001ff477435 */ /* 0x000fe200000001ff */
[----:B------:R-:W-:Y:S02]  /*cee0*/  MOV R72, R76 ;  /* 0x0000004c00487202 */ /* 0x000fe40000000f00 */
[----:B------:R-:W-:Y:S02]  /*cef0*/  MOV R68, RZ ;  /* 0x000000ff00447202 */ /* 0x000fe40000000f00 */
[----:B------:R-:W-:Y:S02]  /*cf00*/  MOV R67, 0xffffffff ;  /* 0xffffffff00437802 */ /* 0x000fe40000000f00 */
[----:B------:R-:W-:Y:S02]  /*cf10*/  MOV R64, 0xcf30 ;  /* 0x0000cf3000407802 */ /* 0x000fe40000000f00 */
[----:B012--5:R-:W-:Y:S05]  /*cf20*/  CALL.REL.NOINC `($__internal_5_$__cuda_sm70_shflsync_up) ;  /* 0x00001dc000007944 */ /* 0x027fea0003c00000 */
[----:B0-----:R-:W-:Y:S01]  /*cf30*/  HFMA2.MMA R71, -RZ, RZ, 0, 5.9604644775390625e-08 ;  /* 0x00000001ff477435 */ /* 0x001fe200000001ff */
[----:B-1----:R-:W-:Y:S02]  /*cf40*/  MOV R73, R67 ;  /* 0x0000004300497202 */ /* 0x002fe40000000f00 */
[----:B------:R-:W-:-:S02]  /*cf50*/  MOV R72, R78 ;  /* 0x0000004e00487202 */ /* 0x000fc40000000f00 */
[----:B------:R-:W-:Y:S02]  /*cf60*/  MOV R68, RZ ;  /* 0x000000ff00447202 */ /* 0x000fe40000000f00 */
[----:B------:R-:W-:Y:S02]  /*cf70*/  MOV R67, 0xffffffff ;  /* 0xffffffff00437802 */ /* 0x000fe40000000f00 */
[----:B------:R-:W-:Y:S02]  /*cf80*/  MOV R64, 0xcfa0 ;  /* 0x0000cfa000407802 */ /* 0x000fe40000000f00 */
[----:B------:R-:W-:Y:S05]  /*cf90*/  CALL.REL.NOINC `($__internal_5_$__cuda_sm70_shflsync_up) ;  /* 0x00001d5000007944 */ /* 0x000fea0003c00000 */
[----:B0-----:R-:W-:Y:S01]  /*cfa0*/  HFMA2.MMA R71, -RZ, RZ, 0, 5.9604644775390625e-08 ;  /* 0x00000001ff477435 */ /* 0x001fe200000001ff */
[----:B-1----:R-:W-:Y:S02]  /*cfb0*/  MOV R75, R67 ;  /* 0x00000043004b7202 */ /* 0x002fe40000000f00 */
[----:B------:R-:W-:Y:S02]  /*cfc0*/  MOV R72, R79 ;  /* 0x0000004f00487202 */ /* 0x000fe40000000f00 */
[----:B------:R-:W-:Y:S02]  /*cfd0*/  MOV R68, RZ ;  /* 0x000000ff00447202 */ /* 0x000fe40000000f00 */
[----:B------:R-:W-:-:S02]  /*cfe0*/  MOV R67, 0xffffffff ;  /* 0xffffffff00437802 */ /* 0x000fc40000000f00 */
[----:B------:R-:W-:Y:S02]  /*cff0*/  MOV R64, 0xd010 ;  /* 0x0000d01000407802 */ /* 0x000fe40000000f00 */
[----:B------:R-:W-:Y:S05]  /*d000*/  CALL.REL.NOINC `($__internal_5_$__cuda_sm70_shflsync_up) ;  /* 0x00001ce000007944 */ /* 0x000fea0003c00000 */
[----:B------:R-:W-:Y:S01]  /*d010*/  FMUL.FTZ R64, R76, R73 ;  /* 0x000000494c407220 */ /* 0x000fe20000410000 */
[----:B------:R-:W-:Y:S01]  /*d020*/  ISETP.GE.AND P0, PT, R134, 0x1, PT ;  /* 0x000000018600780c */ /* 0x000fe20003f06270 */
[C---:B01----:R-:W-:Y:S02]  /*d030*/  FMUL.FTZ R68, R76.reuse, R67 ;  /* 0x000000434c447220 */ /* 0x043fe40000410000 */
[C---:B------:R-:W-:Y:S02]  /*d040*/  FMUL.FTZ R70, R76.reuse, R75 ;  /* 0x0000004b4c467220 */ /* 0x040fe40000410000 */
[-C--:B------:R-:W-:Y:S02]  /*d050*/  FMUL.FTZ R65, R76, R69.reuse ;  /* 0x000000454c417220 */ /* 0x080fe40000410000 */
[C---:B------:R-:W-:Y:S01]  /*d060*/  FFMA.FTZ R71, R66.reuse, R69, -R64 ;  /* 0x0000004542477223 */ /* 0x040fe20000010840 */
[----:B------:R-:W-:Y:S01]  /*d070*/  MOV R64, 0xd160 ;  /* 0x0000d16000407802 */ /* 0x000fe20000000f00 */
[C---:B------:R-:W-:Y:S01]  /*d080*/  FFMA.FTZ R69, R66.reuse, R75, -R68 ;  /* 0x0000004b42457223 */ /* 0x040fe20000010844 */
[----:B------:R-:W-:Y:S01]  /*d090*/  MOV R68, RZ ;  /* 0x000000ff00447202 */ /* 0x000fe20000000f00 */
[C---:B------:R-:W-:Y:S01]  /*d0a0*/  FFMA.FTZ R70, R66.reuse, R67, R70 ;  /* 0x0000004342467223 */ /* 0x040fe20000010046 */
[----:B------:R-:W-:Y:S01]  /*d0b0*/  MOV R67, 0xffffffff ;  /* 0xffffffff00437802 */ /* 0x000fe20000000f00 */
[C---:B------:R-:W-:Y:S01]  /*d0c0*/  FFMA.FTZ R65, R66.reuse, R73, R65 ;  /* 0x0000004942417223 */ /* 0x040fe20000010041 */
[----:B------:R-:W-:Y:S01]  /*d0d0*/  FSEL R73, R66, R71, !P0 ;  /* 0x0000004742497208 */ /* 0x000fe20004000000 */
[----:B------:R-:W-:Y:S01]  /*d0e0*/  FADD.FTZ R69, R78, R69 ;  /* 0x000000454e457221 */ /* 0x000fe20000010000 */
[----:B------:R-:W-:Y:S01]  /*d0f0*/  HFMA2.MMA R71, -RZ, RZ, 0, 1.1920928955078125e-07 ;  /* 0x00000002ff477435 */ /* 0x000fe200000001ff */
[----:B------:R-:W-:Y:S01]  /*d100*/  FADD.FTZ R70, R79, R70 ;  /* 0x000000464f467221 */ /* 0x000fe20000010000 */
[----:B------:R-:W-:-:S02]  /*d110*/  FSEL R76, R76, R65, !P0 ;  /* 0x000000414c4c7208 */ /* 0x000fc40004000000 */
[----:B------:R-:W-:Y:S02]  /*d120*/  FSEL R78, R78, R69, !P0 ;  /* 0x000000454e4e7208 */ /* 0x000fe40004000000 */
[----:B------:R-:W-:Y:S02]  /*d130*/  FSEL R79, R79, R70, !P0 ;  /* 0x000000464f4f7208 */ /* 0x000fe40004000000 */
[----:B------:R-:W-:Y:S02]  /*d140*/  MOV R72, R73 ;  /* 0x0000004900487202 */ /* 0x000fe40000000f00 */
[----:B------:R-:W-:Y:S05]  /*d150*/  CALL.REL.NOINC `($__internal_5_$__cuda_sm70_shflsync_up) ;  /* 0x00001b9000007944 */ /* 0x000fea0003c00000 */
[----:B0-----:R-:W-:Y:S01]  /*d160*/  HFMA2.MMA R71, -RZ, RZ, 0, 1.1920928955078125e-07 ;  /* 0x00000002ff477435 */ /* 0x001fe200000001ff */
[----:B-1----:R-:W-:Y:S02]  /*d170*/  MOV R66, R67 ;  /* 0x0000004300427202 */ /* 0x002fe40000000f00 */
[----:B------:R-:W-:Y:S02]  /*d180*/  MOV R72, R76 ;  /* 0x0000004c00487202 */ /* 0x000fe40000000f00 */
[----:B------:R-:W-:Y:S02]  /*d190*/  MOV R68, RZ ;  /* 0x000000ff00447202 */ /* 0x000fe40000000f00 */
[----:B------:R-:W-:-:S02]  /*d1a0*/  MOV R67, 0xffffffff ;  /* 0xffffffff00437802 */ /* 0x000fc40000000f00 */
[----:B------:R-:W-:Y:S02]  /*d1b0*/  MOV R64, 0xd1d0 ;  /* 0x0000d1d000407802 */ /* 0x000fe40000000f00 */
[----:B------:R-:W-:Y:S05]  /*d1c0*/  CALL.REL.NOINC `($__internal_5_$__cuda_sm70_shflsync_up) ;  /* 0x00001b2000007944 */ /* 0x000fea0003c00000 */
[----:B0-----:R-:W-:Y:S01]  /*d1d0*/  HFMA2.MMA R71, -RZ, RZ, 0, 1.1920928955078125e-07 ;  /* 0x00000002ff477435 */ /* 0x001fe200000001ff */
[----:B-1----:R-:W-:Y:S02]  /*d1e0*/  MOV R69, R67 ;  /* 0x0000004300457202 */ /* 0x002fe40000000f00 */
[----:B------:R-:W-:Y:S02]  /*d1f0*/  MOV R72, R78 ;  /* 0x0000004e00487202 */ /* 0x000fe40000000f00 */
[----:B------:R-:W-:Y:S02]  /*d200*/  MOV R68, RZ ;  /* 0x000000ff00447202 */ /* 0x000fe40000000f00 */
[----:B------:R-:W-:Y:S02]  /*d210*/  MOV R67, 0xffffffff ;  /* 0xffffffff00437802 */ /* 0x000fe40000000f00 */
[----:B------:R-:W-:Y:S02]  /*d220*/  MOV R64, 0xd240 ;  /* 0x0000d24000407802 */ /* 0x000fe40000000f00 */
[----:B------:R-:W-:Y:S05]  /*d230*/  CALL.REL.NOINC `($__internal_5_$__cuda_sm70_shflsync_up) ;  /* 0x00001ab000007944 */ /* 0x000fea0003c00000 */
[----:B0-----:R-:W-:Y:S01]  /*d240*/  HFMA2.MMA R71, -RZ, RZ, 0, 1.1920928955078125e-07 ;  /* 0x00000002ff477435 */ /* 0x001fe200000001ff */
[----:B-1----:R-:W-:-:S02]  /*d250*/  MOV R70, R67 ;  /* 0x0000004300467202 */ /* 0x002fc40000000f00 */
[----:B------:R-:W-:Y:S02]  /*d260*/  MOV R72, R79 ;  /* 0x0000004f00487202 */ /* 0x000fe40000000f00 */
[----:B------:R-:W-:Y:S02]  /*d270*/  MOV R68, RZ ;  /* 0x000000ff00447202 */ /* 0x000fe40000000f00 */
[----:B------:R-:W-:Y:S02]  /*d280*/  MOV R67, 0xffffffff ;  /* 0xffffffff00437802 */ /* 0x000fe40000000f00 */
[----:B------:R-:W-:Y:S02]  /*d290*/  MOV R64, 0xd2b0 ;  /* 0x0000d2b000407802 */ /* 0x000fe40000000f00 */
[----:B------:R-:W-:Y:S05]  /*d2a0*/  CALL.REL.NOINC `($__internal_5_$__cuda_sm70_shflsync_up) ;  /* 0x00001a4000007944 */ /* 0x000fea0003c00000 */
[----:B------:R-:W-:Y:S01]  /*d2b0*/  ISETP.GE.AND P0, PT, R134, 0x2, PT ;  /* 0x000000028600780c */ /* 0x000fe20003f06270 */
[-C--:B------:R-:W-:Y:S02]  /*d2c0*/  FMUL.FTZ R64, R66, R76.reuse ;  /* 0x0000004c42407220 */ /* 0x080fe40000410000 */
[----:B0-----:R-:W-:Y:S02]  /*d2d0*/  FMUL.FTZ R68, R70, R76 ;  /* 0x0000004c46447220 */ /* 0x001fe40000410000 */
[----:B-1----:R-:W-:-:S02]  /*d2e0*/  FMUL.FTZ R65, R76, R67 ;  /* 0x000000434c417220 */ /* 0x002fc40000410000 */
        /* <DEDUP_REMOVED lines=13> */
[----:B------:R-:W-:Y:S05]  /*d3c0*/  CALL.REL.NOINC `($__internal_5_$__cuda_sm70_shflsync_up) ;  /* 0x0000192000007944 */ /* 0x000fea0003c00000 */
[----:B0-----:R-:W-:Y:S01]  /*d3d0*/  HFMA2.MMA R71, -RZ, RZ, 0, 2.384185791015625e-07 ;  /* 0x00000004ff477435 */ /* 0x001fe200000001ff */
[----:B-1----:R-:W-:Y:S02]  /*d3e0*/  MOV R66, R67 ;  /* 0x0000004300427202 */ /* 0x002fe40000000f00 */
[----:B------:R-:W-:Y:S02]  /*d3f0*/  MOV R72, R76 ;  /* 0x0000004c00487202 */ /* 0x000fe40000000f00 */
[----:B------:R-:W-:Y:S02]  /*d400*/  MOV R68, RZ ;  /* 0x000000ff00447202 */ /* 0x000fe40000000f00 */
[----:B------:R-:W-:Y:S02]  /*d410*/  MOV R67, 0xffffffff ;  /* 0xffffffff00437802 */ /* 0x000fe40000000f00 */
[----:B------:R-:W-:Y:S02]  /*d420*/  MOV R64, 0xd440 ;  /* 0x0000d44000407802 */ /* 0x000fe40000000f00 */
[----:B------:R-:W-:Y:S05]  /*d430*/  CALL.REL.NOINC `($__internal_5_$__cuda_sm70_shflsync_up) ;  /* 0x000018b000007944 */ /* 0x000fea0003c00000 */
[----:B0-----:R-:W-:Y:S01]  /*d440*/  HFMA2.MMA R71, -RZ, RZ, 0, 2.384185791015625e-07 ;  /* 0x00000004ff477435 */ /* 0x001fe200000001ff */
[----:B-1----:R-:W-:-:S02]  /*d450*/  MOV R69, R67 ;  /* 0x0000004300457202 */ /* 0x002fc40000000f00 */
[----:B------:R-:W-:Y:S02]  /*d460*/  MOV R72, R78 ;  /* 0x0000004e00487202 */ /* 0x000fe40000000f00 */
[----:B------:R-:W-:Y:S02]  /*d470*/  MOV R68, RZ ;  /* 0x000000ff00447202 */ /* 0x000fe40000000f00 */
[----:B------:R-:W-:Y:S02]  /*d480*/  MOV R67, 0xffffffff ;  /* 0xffffffff00437802 */ /* 0x000fe40000000f00 */
[----:B------:R-:W-:Y:S02]  /*d490*/  MOV R64, 0xd4b0 ;  /* 0x0000d4b000407802 */ /* 0x000fe40000000f00 */
[----:B------:R-:W-:Y:S05]  /*d4a0*/  CALL.REL.NOINC `($__internal_5_$__cuda_sm70_shflsync_up) ;  /* 0x0000184000007944 */ /* 0x000fea0003c00000 */
[----:B0-----:R-:W-:Y:S01]  /*d4b0*/  HFMA2.MMA R71, -RZ, RZ, 0, 2.384185791015625e-07 ;  /* 0x00000004ff477435 */ /* 0x001fe200000001ff */
[----:B-1----:R-:W-:Y:S02]  /*d4c0*/  MOV R70, R67 ;  /* 0x0000004300467202 */ /* 0x002fe40000000f00 */
[----:B------:R-:W-:Y:S02]  /*d4d0*/  MOV R72, R79 ;  /* 0x0000004f00487202 */ /* 0x000fe40000000f00 */
[----:B------:R-:W-:-:S02]  /*d4e0*/  MOV R68, RZ ;  /* 0x000000ff00447202 */ /* 0x000fc40000000f00 */
[----:B------:R-:W-:Y:S02]  /*d4f0*/  MOV R67, 0xffffffff ;  /* 0xffffffff00437802 */ /* 0x000fe40000000f00 */
[----:B------:R-:W-:Y:S02]  /*d500*/  MOV R64, 0xd520 ;  /* 0x0000d52000407802 */ /* 0x000fe40000000f00 */
[----:B------:R-:W-:Y:S05]  /*d510*/  CALL.REL.NOINC `($__internal_5_$__cuda_sm70_shflsync_up) ;  /* 0x000017d000007944 */ /* 0x000fea0003c00000 */
        /* <DEDUP_REMOVED lines=17> */
[----:B------:R-:W-:Y:S05]  /*d630*/  CALL.REL.NOINC `($__internal_5_$__cuda_sm70_shflsync_up) ;  /* 0x000016b000007944 */ /* 0x000fea0003c00000 */
[----:B0-----:R-:W-:Y:S01]  /*d640*/  HFMA2.MMA R71, -RZ, RZ, 0, 4.76837158203125e-07 ;  /* 0x00000008ff477435 */ /* 0x001fe200000001ff */
[----:B-1----:R-:W-:-:S02]  /*d650*/  MOV R66, R67 ;  /* 0x0000004300427202 */ /* 0x002fc40000000f00 */
[----:B------:R-:W-:Y:S02]  /*d660*/  MOV R72, R76 ;  /* 0x0000004c00487202 */ /* 0x000fe40000000f00 */
[----:B------:R-:W-:Y:S02]  /*d670*/  MOV R68, RZ ;  /* 0x000000ff00447202 */ /* 0x000fe40000000f00 */
[----:B------:R-:W-:Y:S02]  /*d680*/  MOV R67, 0xffffffff ;  /* 0xffffffff00437802 */ /* 0x000fe40000000f00 */
[----:B------:R-:W-:Y:S02]  /*d690*/  MOV R64, 0xd6b0 ;  /* 0x0000d6b000407802 */ /* 0x000fe40000000f00 */
[----:B------:R-:W-:Y:S05]  /*d6a0*/  CALL.REL.NOINC `($__internal_5_$__cuda_sm70_shflsync_up) ;  /* 0x0000164000007944 */ /* 0x000fea0003c00000 */
[----:B0-----:R-:W-:Y:S01]  /*d6b0*/  HFMA2.MMA R71, -RZ, RZ, 0, 4.76837158203125e-07 ;  /* 0x00000008ff477435 */ /* 0x001fe200000001ff */
[----:B-1----:R-:W-:Y:S02]  /*d6c0*/  MOV R69, R67 ;  /* 0x0000004300457202 */ /* 0x002fe40000000f00 */
[----:B------:R-:W-:Y:S02]  /*d6d0*/  MOV R72, R78 ;  /* 0x0000004e00487202 */ /* 0x000fe40000000f00 */
[----:B------:R-:W-:-:S02]  /*d6e0*/  MOV R68, RZ ;  /* 0x000000ff00447202 */ /* 0x000fc40000000f00 */
[----:B------:R-:W-:Y:S02]  /*d6f0*/  MOV R67, 0xffffffff ;  /* 0xffffffff00437802 */ /* 0x000fe40000000f00 */
[----:B------:R-:W-:Y:S02]  /*d700*/  MOV R64, 0xd720 ;  /* 0x0000d72000407802 */ /* 0x000fe40000000f00 */
[----:B------:R-:W-:Y:S05]  /*d710*/  CALL.REL.NOINC `($__internal_5_$__cuda_sm70_shflsync_up) ;  /* 0x000015d000007944 */ /* 0x000fea0003c00000 */
[----:B0-----:R-:W-:Y:S01]  /*d720*/  HFMA2.MMA R71, -RZ, RZ, 0, 4.76837158203125e-07 ;  /* 0x00000008ff477435 */ /* 0x001fe200000001ff */
[----:B-1----:R-:W-:Y:S02]  /*d730*/  MOV R70, R67 ;  /* 0x0000004300467202 */ /* 0x002fe40000000f00 */
[----:B------:R-:W-:Y:S02]  /*d740*/  MOV R72, R79 ;  /* 0x0000004f00487202 */ /* 0x000fe40000000f00 */
[----:B------:R-:W-:Y:S02]  /*d750*/  MOV R68, RZ ;  /* 0x000000ff00447202 */ /* 0x000fe40000000f00 */
[----:B------:R-:W-:Y:S02]  /*d760*/  MOV R67, 0xffffffff ;  /* 0xffffffff00437802 */ /* 0x000fe40000000f00 */
[----:B------:R-:W-:-:S02]  /*d770*/  MOV R64, 0xd790 ;  /* 0x0000d79000407802 */ /* 0x000fc40000000f00 */
[----:B------:R-:W-:Y:S05]  /*d780*/  CALL.REL.NOINC `($__internal_5_$__cuda_sm70_shflsync_up) ;  /* 0x0000156000007944 */ /* 0x000fea0003c00000 */
        /* <DEDUP_REMOVED lines=9> */
[----:B------:R-:W-:Y:S01]  /*d820*/  HFMA2.MMA R71, -RZ, RZ, 0, 9.5367431640625e-07 ;  /* 0x00000010ff477435 */ /* 0x000fe200000001ff */
[----:B------:R-:W-:Y:S01]  /*d830*/  @P0 FFMA.FTZ R73, R66, R73, -R64 ;  /* 0x0000004942490223 */ /* 0x000fe20000010840 */
[----:B------:R-:W-:Y:S01]  /*d840*/  MOV R67, 0xffffffff ;  /* 0xffffffff00437802 */ /* 0x000fe20000000f00 */
[----:B------:R-:W-:Y:S01]  /*d850*/  @P0 FADD.FTZ R79, R79, R68 ;  /* 0x000000444f4f0221 */ /* 0x000fe20000010000 */
[----:B------:R-:W-:Y:S01]  /*d860*/  MOV R68, RZ ;  /* 0x000000ff00447202 */ /* 0x000fe20000000f00 */
[----:B------:R-:W-:Y:S01]  /*d870*/  @P0 FADD.FTZ R78, R78, R65 ;  /* 0x000000414e4e0221 */ /* 0x000fe20000010000 */
[----:B------:R-:W-:-:S02]  /*d880*/  MOV R66, R73 ;  /* 0x0000004900427202 */ /* 0x000fc40000000f00 */
[----:B------:R-:W-:Y:S02]  /*d890*/  MOV R72, R73 ;  /* 0x0000004900487202 */ /* 0x000fe40000000f00 */
[----:B------:R-:W-:Y:S02]  /*d8a0*/  MOV R70, R79 ;  /* 0x0000004f00467202 */ /* 0x000fe40000000f00 */
[----:B------:R-:W-:Y:S02]  /*d8b0*/  MOV R69, R78 ;  /* 0x0000004e00457202 */ /* 0x000fe40000000f00 */
[----:B------:R-:W-:Y:S02]  /*d8c0*/  MOV R73, R76 ;  /* 0x0000004c00497202 */ /* 0x000fe40000000f00 */
[----:B------:R-:W-:Y:S02]  /*d8d0*/  MOV R64, 0xd8f0 ;  /* 0x0000d8f000407802 */ /* 0x000fe40000000f00 */
[----:B------:R-:W-:Y:S05]  /*d8e0*/  CALL.REL.NOINC `($__internal_5_$__cuda_sm70_shflsync_up) ;  /* 0x0000140000007944 */ /* 0x000fea0003c00000 */
[----:B0-----:R-:W-:Y:S01]  /*d8f0*/  HFMA2.MMA R71, -RZ, RZ, 0, 9.5367431640625e-07 ;  /* 0x00000010ff477435 */ /* 0x001fe200000001ff */
[----:B-1----:R-:W-:Y:S02]  /*d900*/  MOV R74, R67 ;  /* 0x00000043004a7202 */ /* 0x002fe40000000f00 */
[----:B------:R-:W-:-:S02]  /*d910*/  MOV R72, R76 ;  /* 0x0000004c00487202 */ /* 0x000fc40000000f00 */
[----:B------:R-:W-:Y:S02]  /*d920*/  MOV R68, RZ ;  /* 0x000000ff00447202 */ /* 0x000fe40000000f00 */
[----:B------:R-:W-:Y:S02]  /*d930*/  MOV R67, 0xffffffff ;  /* 0xffffffff00437802 */ /* 0x000fe40000000f00 */
[----:B------:R-:W-:Y:S02]  /*d940*/  MOV R64, 0xd960 ;  /* 0x0000d96000407802 */ /* 0x000fe40000000f00 */
[----:B------:R-:W-:Y:S05]  /*d950*/  CALL.REL.NOINC `($__internal_5_$__cuda_sm70_shflsync_up) ;  /* 0x0000139000007944 */ /* 0x000fea0003c00000 */
[----:B0-----:R-:W-:Y:S01]  /*d960*/  HFMA2.MMA R71, -RZ, RZ, 0, 9.5367431640625e-07 ;  /* 0x00000010ff477435 */ /* 0x001fe200000001ff */
[----:B-1----:R-:W-:Y:S02]  /*d970*/  MOV R76, R67 ;  /* 0x00000043004c7202 */ /* 0x002fe40000000f00 */
[----:B------:R-:W-:Y:S02]  /*d980*/  MOV R72, R78 ;  /* 0x0000004e00487202 */ /* 0x000fe40000000f00 */
[----:B------:R-:W-:Y:S02]  /*d990*/  MOV R68, RZ ;  /* 0x000000ff00447202 */ /* 0x000fe40000000f00 */
[----:B------:R-:W-:-:S02]  /*d9a0*/  MOV R67, 0xffffffff ;  /* 0xffffffff00437802 */ /* 0x000fc40000000f00 */
[----:B------:R-:W-:Y:S02]  /*d9b0*/  MOV R64, 0xd9d0 ;  /* 0x0000d9d000407802 */ /* 0x000fe40000000f00 */
[----:B------:R-:W-:Y:S05]  /*d9c0*/  CALL.REL.NOINC `($__internal_5_$__cuda_sm70_shflsync_up) ;  /* 0x0000132000007944 */ /* 0x000fea0003c00000 */
[----:B0-----:R-:W-:Y:S01]  /*d9d0*/  HFMA2.MMA R71, -RZ, RZ, 0, 9.5367431640625e-07 ;  /* 0x00000010ff477435 */ /* 0x001fe200000001ff */
[----:B-1----:R-:W-:Y:S02]  /*d9e0*/  MOV R224, R67 ;  /* 0x0000004300e07202 */ /* 0x002fe40000000f00 */
[----:B------:R-:W-:Y:S02]  /*d9f0*/  MOV R72, R79 ;  /* 0x0000004f00487202 */ /* 0x000fe40000000f00 */
[----:B------:R-:W-:Y:S02]  /*da00*/  MOV R68, RZ ;  /* 0x000000ff00447202 */ /* 0x000fe40000000f00 */
[----:B------:R-:W-:Y:S02]  /*da10*/  MOV R67, 0xffffffff ;  /* 0xffffffff00437802 */ /* 0x000fe40000000f00 */
[----:B------:R-:W-:Y:S02]  /*da20*/  MOV R64, 0xda40 ;  /* 0x0000da4000407802 */ /* 0x000fe40000000f00 */
[----:B------:R-:W-:Y:S05]  /*da30*/  CALL.REL.NOINC `($__internal_5_$__cuda_sm70_shflsync_up) ;  /* 0x000012b000007944 */ /* 0x000fea0003c00000 */
[----:B01----:R-:W-:Y:S05]  /*da40*/  BRA `(.L_x_119) ;  /* 0xffff920000007947 */ /* 0x003fea000383ffff */
.L_x_80:
[----:B------:R-:W-:Y:S01]  /*da50*/  HFMA2.MMA R71, -RZ, RZ, 0, 5.9604644775390625e-08 ;  /* 0x00000001ff477435 */ /* 0x000fe200000001ff */
[----:B------:R-:W-:-:S02]  /*da60*/  MOV R68, RZ ;  /* 0x000000ff00447202 */ /* 0x000fc40000000f00 */
[----:B------:R-:W-:Y:S02]  /*da70*/  MOV R67, 0xffffffff ;  /* 0xffffffff00437802 */ /* 0x000fe40000000f00 */
[----:B------:R-:W-:Y:S02]  /*da80*/  MOV R64, 0xdaa0 ;  /* 0x0000daa000407802 */ /* 0x000fe40000000f00 */
[----:B-1---5:R-:W-:Y:S05]  /*da90*/  CALL.REL.NOINC `($__internal_5_$__cuda_sm70_shflsync_up) ;  /* 0x0000125000007944 */ /* 0x022fea0003c00000 */
[----:B0-----:R-:W-:Y:S01]  /*daa0*/  HFMA2.MMA R71, -RZ, RZ, 0, 5.9604644775390625e-08 ;  /* 0x00000001ff477435 */ /* 0x001fe200000001ff */
[----:B-1----:R-:W-:Y:S02]  /*dab0*/  MOV R76, R67 ;  /* 0x00000043004c7202 */ /* 0x002fe40000000f00 */
[----:B------:R-:W-:Y:S02]  /*dac0*/  MOV R72, R73 ;  /* 0x0000004900487202 */ /* 0x000fe40000000f00 */
[----:B------:R-:W-:Y:S02]  /*dad0*/  MOV R68, RZ ;  /* 0x000000ff00447202 */ /* 0x000fe40000000f00 */
[----:B------:R-:W-:Y:S02]  /*dae0*/  MOV R67, 0xffffffff ;  /* 0xffffffff00437802 */ /* 0x000fe40000000f00 */
[----:B------:R-:W-:-:S02]  /*daf0*/  MOV R64, 0xdb10 ;  /* 0x0000db1000407802 */ /* 0x000fc40000000f00 */
[----:B------:R-:W-:Y:S05]  /*db00*/  CALL.REL.NOINC `($__internal_5_$__cuda_sm70_shflsync_up) ;  /* 0x000011e000007944 */ /* 0x000fea0003c00000 */
[----:B0-----:R-:W-:Y:S01]  /*db10*/  HFMA2.MMA R71, -RZ, RZ, 0, 5.9604644775390625e-08 ;  /* 0x00000001ff477435 */ /* 0x001fe200000001ff */
[----:B-1----:R-:W-:-:S02]  /*db20*/  MOV R77, R67 ;  /* 0x00000043004d7202 */ /* 0x002fc40000000f00 */
[----:B------:R-:W-:Y:S02]  /*db30*/  MOV R72, R69 ;  /* 0x0000004500487202 */ /* 0x000fe40000000f00 */
[----:B------:R-:W-:Y:S02]  /*db40*/  MOV R68, RZ ;  /* 0x000000ff00447202 */ /* 0x000fe40000000f00 */
[----:B------:R-:W-:Y:S02]  /*db50*/  MOV R67, 0xffffffff ;  /* 0xffffffff00437802 */ /* 0x000fe40000000f00 */
[----:B------:R-:W-:Y:S02]  /*db60*/  MOV R64, 0xdb80 ;  /* 0x0000db8000407802 */ /* 0x000fe40000000f00 */
[----:B------:R-:W-:Y:S05]  /*db70*/  CALL.REL.NOINC `($__internal_5_$__cuda_sm70_shflsync_up) ;  /* 0x0000117000007944 */ /* 0x000fea0003c00000 */
[----:B0-----:R-:W-:Y:S01]  /*db80*/  HFMA2.MMA R71, -RZ, RZ, 0, 5.9604644775390625e-08 ;  /* 0x00000001ff477435 */ /* 0x001fe200000001ff */
[----:B-1----:R-:W-:Y:S02]  /*db90*/  MOV R66, R67 ;  /* 0x0000004300427202 */ /* 0x002fe40000000f00 */
[----:B------:R-:W-:Y:S02]  /*dba0*/  MOV R72, R70 ;  /* 0x0000004600487202 */ /* 0x000fe40000000f00 */
[----:B------:R-:W-:-:S02]  /*dbb0*/  MOV R68, RZ ;  /* 0x000000ff00447202 */ /* 0x000fc40000000f00 */
[----:B------:R-:W-:Y:S02]  /*dbc0*/  MOV R67, 0xffffffff ;  /* 0xffffffff00437802 */ /* 0x000fe40000000f00 */
[----:B------:R-:W-:Y:S02]  /*dbd0*/  MOV R64, 0xdbf0 ;  /* 0x0000dbf000407802 */ /* 0x000fe40000000f00 */
[----:B------:R-:W-:Y:S05]  /*dbe0*/  CALL.REL.NOINC `($__internal_5_$__cuda_sm70_shflsync_up) ;  /* 0x0000110000007944 */ /* 0x000fea0003c00000 */
[----:B-1----:R-:W-:Y:S01]  /*dbf0*/  MOV R224, R67 ;  /* 0x0000004300e07202 */ /* 0x002fe20000000f00 */
[----:B------:R-:W-:Y:S01]  /*dc00*/  HFMA2.MMA R67, -RZ, RZ, 0, 0 ;  /* 0x00000000ff437435 */ /* 0x000fe200000001ff */
[----:B------:R-:W-:Y:S02]  /*dc10*/  MOV R69, R66 ;  /* 0x0000004200457202 */ /* 0x000fe40000000f00 */
[----:B0-----:R-:W-:Y:S02]  /*dc20*/  MOV R68, R60 ;  /* 0x0000003c00447202 */ /* 0x001fe40000000f00 */
[----:B------:R-:W-:Y:S02]  /*dc30*/  MOV R65, 0x1f ;  /* 0x0000001f00417802 */ /* 0x000fe40000000f00 */
[----:B------:R-:W-:-:S02]  /*dc40*/  MOV R64, 0xffffffff ;  /* 0xffffffff00407802 */ /* 0x000fc40000000f00 */
[----:B------:R-:W-:Y:S02]  /*dc50*/  MOV R66, 0xdc70 ;  /* 0x0000dc7000427802 */ /* 0x000fe40000000f00 */
[----:B------:R-:W-:Y:S05]  /*dc60*/  CALL.REL.NOINC `($__internal_4_$__cuda_sm70_shflsync_idx_p) ;  /* 0x0000104000007944 */ /* 0x000fea0003c00000 */
[----:B------:R-:W-:Y:S01]  /*dc70*/  HFMA2.MMA R67, -RZ, RZ, 0, 0 ;  /* 0x00000000ff437435 */ /* 0x000fe200000001ff */
[----:B-1----:R-:W-:Y:S02]  /*dc80*/  MOV R78, R65 ;  /* 0x00000041004e7202 */ /* 0x002fe40000000f00 */
[----:B------:R-:W-:Y:S02]  /*dc90*/  MOV R68, R61 ;  /* 0x0000003d00447202 */ /* 0x000fe40000000f00 */
[----:B------:R-:W-:Y:S02]  /*dca0*/  MOV R65, 0x1f ;  /* 0x0000001f00417802 */ /* 0x000fe40000000f00 */
[----:B------:R-:W-:Y:S02]  /*dcb0*/  MOV R64, 0xffffffff ;  /* 0xffffffff00407802 */ /* 0x000fe40000000f00 */
[----:B------:R-:W-:Y:S02]  /*dcc0*/  MOV R66, 0xdce0 ;  /* 0x0000dce000427802 */ /* 0x000fe40000000f00 */
[----:B------:R-:W-:Y:S05]  /*dcd0*/  CALL.REL.NOINC `($__internal_4_$__cuda_sm70_shflsync_idx_p) ;  /* 0x00000fd000007944 */ /* 0x000fea0003c00000 */
[----:B------:R-:W-:Y:S01]  /*dce0*/  HFMA2.MMA R67, -RZ, RZ, 0, 0 ;  /* 0x00000000ff437435 */ /* 0x000fe200000001ff */
[----:B-1----:R-:W-:-:S02]  /*dcf0*/  MOV R79, R65 ;  /* 0x00000041004f7202 */ /* 0x002fc40000000f00 */
[----:B------:R-:W-:Y:S02]  /*dd00*/  MOV R68, R62 ;  /* 0x0000003e00447202 */ /* 0x000fe40000000f00 */
[----:B------:R-:W-:Y:S02]  /*dd10*/  MOV R65, 0x1f ;  /* 0x0000001f00417802 */ /* 0x000fe40000000f00 */
[----:B------:R-:W-:Y:S02]  /*dd20*/  MOV R64, 0xffffffff ;  /* 0xffffffff00407802 */ /* 0x000fe40000000f00 */
[----:B------:R-:W-:Y:S02]  /*dd30*/  MOV R66, 0xdd50 ;  /* 0x0000dd5000427802 */ /* 0x000fe40000000f00 */
[----:B------:R-:W-:Y:S05]  /*dd40*/  CALL.REL.NOINC `($__internal_4_$__cuda_sm70_shflsync_idx_p) ;  /* 0x00000f6000007944 */ /* 0x000fea0003c00000 */
[----:B------:R-:W-:Y:S01]  /*dd50*/  HFMA2.MMA R67, -RZ, RZ, 0, 0 ;  /* 0x00000000ff437435 */ /* 0x000fe200000001ff */
[----:B-1----:R-:W-:Y:S02]  /*dd60*/  MOV R225, R65 ;  /* 0x0000004100e17202 */ /* 0x002fe40000000f00 */
[----:B------:R-:W-:Y:S02]  /*dd70*/  MOV R68, R63 ;  /* 0x0000003f00447202 */ /* 0x000fe40000000f00 */
[----:B------:R-:W-:-:S02]  /*dd80*/  MOV R65, 0x1f ;  /* 0x0000001f00417802 */ /* 0x000fc40000000f00 */
[----:B------:R-:W-:Y:S02]  /*dd90*/  MOV R64, 0xffffffff ;  /* 0xffffffff00407802 */ /* 0x000fe40000000f00 */
[----:B------:R-:W-:Y:S02]  /*dda0*/  MOV R66, 0xddc0 ;  /* 0x0000ddc000427802 */ /* 0x000fe40000000f00 */
[----:B------:R-:W-:Y:S05]  /*ddb0*/  CALL.REL.NOINC `($__internal_4_$__cuda_sm70_shflsync_idx_p) ;  /* 0x00000ef000007944 */ /* 0x000fea0003c00000 */
[----:B-1----:R-:W-:Y:S01]  /*ddc0*/  MOV R71, R65 ;  /* 0x0000004100477202 */ /* 0x002fe20000000f00 */
[----:B------:R-:W-:Y:S05]  /*ddd0*/  BRA `(.L_x_120) ;  /* 0xffff919000007947 */ /* 0x000fea000383ffff */
.L_x_83:
[----:B------:R-:W-:Y:S01]  /*dde0*/  HFMA2.MMA R67, -RZ, RZ, 0, 5.9604644775390625e-08 ;  /* 0x00000001ff437435 */ /* 0x000fe200000001ff */
[----:B------:R-:W-:Y:S02]  /*ddf0*/  MOV R66, 0x1f ;  /* 0x0000001f00427802 */ /* 0x000fe40000000f00 */
[----:B------:R-:W-:Y:S02]  /*de00*/  MOV R69, 0xffffffff ;  /* 0xffffffff00457802 */ /* 0x000fe40000000f00 */
[----:B------:R-:W-:Y:S02]  /*de10*/  MOV R64, 0xde30 ;  /* 0x0000de3000407802 */ /* 0x000fe40000000f00 */
[----:B------:R-:W-:Y:S05]  /*de20*/  CALL.REL.NOINC `($__internal_3_$__cuda_sm70_shflsync_down) ;  /* 0x00000e4000007944 */ /* 0x000fea0003c00000 */
[----:B-1----:R-:W-:Y:S01]  /*de30*/  MOV R70, R69 ;  /* 0x0000004500467202 */ /* 0x002fe20000000f00 */
[----:B0-----:R-:W-:Y:S05]  /*de40*/  BRA `(.L_x_121) ;  /* 0xffffa70000007947 */ /* 0x001fea000383ffff */
.L_x_84:
[----:B------:R-:W-:Y:S01]  /*de50*/  HFMA2.MMA R67, -RZ, RZ, 0, 5.9604644775390625e-08 ;  /* 0x00000001ff437435 */ /* 0x000fe200000001ff */
[----:B0-----:R-:W-:-:S02]  /*de60*/  MOV R68, R73 ;  /* 0x0000004900447202 */ /* 0x001fc40000000f00 */
[----:B------:R-:W-:Y:S02]  /*de70*/  MOV R66, 0x1f ;  /* 0x0000001f00427802 */ /* 0x000fe40000000f00 */
[----:B------:R-:W-:Y:S02]  /*de80*/  MOV R69, 0xffffffff ;  /* 0xffffffff00457802 */ /* 0x000fe40000000f00 */
[----:B------:R-:W-:Y:S02]  /*de90*/  MOV R64, 0xdeb0 ;  /* 0x0000deb000407802 */ /* 0x000fe40000000f00 */
[----:B-1----:R-:W-:Y:S05]  /*dea0*/  CALL.REL.NOINC `($__internal_3_$__cuda_sm70_shflsync_down) ;  /* 0x00000dc000007944 */ /* 0x002fea0003c00000 */
[----:B0-----:R-:W-:Y:S01]  /*deb0*/  HFMA2.MMA R67, -RZ, RZ, 0, 5.9604644775390625e-08 ;  /* 0x00000001ff437435 */ /* 0x001fe200000001ff */
[----:B-1----:R-:W-:Y:S02]  /*dec0*/  MOV R71, R69 ;  /* 0x0000004500477202 */ /* 0x002fe40000000f00 */
[----:B------:R-:W-:Y:S02]  /*ded0*/  MOV R68, R77 ;  /* 0x0000004d00447202 */ /* 0x000fe40000000f00 */
[----:B------:R-:W-:Y:S02]  /*dee0*/  MOV R66, 0x1f ;  /* 0x0000001f00427802 */ /* 0x000fe40000000f00 */
[----:B------:R-:W-:-:S02]  /*def0*/  MOV R69, 0xffffffff ;  /* 0xffffffff00457802 */ /* 0x000fc40000000f00 */
[----:B------:R-:W-:Y:S02]  /*df00*/  MOV R64, 0xdf20 ;  /* 0x0000df2000407802 */ /* 0x000fe40000000f00 */
[----:B------:R-:W-:Y:S05]  /*df10*/  CALL.REL.NOINC `($__internal_3_$__cuda_sm70_shflsync_down) ;  /* 0x00000d5000007944 */ /* 0x000fea0003c00000 */
[----:B0-----:R-:W-:Y:S01]  /*df20*/  HFMA2.MMA R67, -RZ, RZ, 0, 5.9604644775390625e-08 ;  /* 0x00000001ff437435 */ /* 0x001fe200000001ff */
[----:B-1----:R-:W-:Y:S02]  /*df30*/  MOV R72, R69 ;  /* 0x0000004500487202 */ /* 0x002fe40000000f00 */
[----:B------:R-:W-:Y:S02]  /*df40*/  MOV R68, R76 ;  /* 0x0000004c00447202 */ /* 0x000fe40000000f00 */
[----:B------:R-:W-:Y:S02]  /*df50*/  MOV R66, 0x1f ;  /* 0x0000001f00427802 */ /* 0x000fe40000000f00 */
[----:B------:R-:W-:Y:S02]  /*df60*/  MOV R69, 0xffffffff ;  /* 0xffffffff00457802 */ /* 0x000fe40000000f00 */
[----:B------:R-:W-:Y:S02]  /*df70*/  MOV R64, 0xdf90 ;  /* 0x0000df9000407802 */ /* 0x000fe40000000f00 */
[----:B------:R-:W-:Y:S05]  /*df80*/  CALL.REL.NOINC `($__internal_3_$__cuda_sm70_shflsync_down) ;  /* 0x00000ce000007944 */ /* 0x000fea0003c00000 */
[----:B01----:R-:W-:Y:S05]  /*df90*/  BRA `(.L_x_122) ;  /* 0xffffa5f000007947 */ /* 0x003fea000383ffff */
.L_x_87:
[----:B------:R-:W-:Y:S01]  /*dfa0*/  HFMA2.MMA R67, -RZ, RZ, 0, 1.1920928955078125e-07 ;  /* 0x00000002ff437435 */ /* 0x000fe200000001ff */
[----:B0-----:R-:W-:-:S02]  /*dfb0*/  MOV R68, R79 ;  /* 0x0000004f00447202 */ /* 0x001fc40000000f00 */
[----:B------:R-:W-:Y:S02]  /*dfc0*/  MOV R66, 0x1f ;  /* 0x0000001f00427802 */ /* 0x000fe40000000f00 */
[----:B------:R-:W-:Y:S02]  /*dfd0*/  MOV R69, 0xffffffff ;  /* 0xffffffff00457802 */ /* 0x000fe40000000f00 */
[----:B------:R-:W-:Y:S02]  /*dfe0*/  MOV R64, 0xe000 ;  /* 0x0000e00000407802 */ /* 0x000fe40000000f00 */
[----:B-1234-:R-:W-:Y:S05]  /*dff0*/  CALL.REL.NOINC `($__internal_3_$__cuda_sm70_shflsync_down) ;  /* 0x00000c7000007944 */ /* 0x01efea0003c00000 */
[----:B0-----:R-:W-:Y:S01]  /*e000*/  HFMA2.MMA R67, -RZ, RZ, 0, 1.1920928955078125e-07 ;  /* 0x00000002ff437435 */ /* 0x001fe200000001ff */
[----:B-1----:R-:W-:Y:S02]  /*e010*/  MOV R71, R69 ;  /* 0x0000004500477202 */ /* 0x002fe40000000f00 */
[----:B------:R-:W-:Y:S02]  /*e020*/  MOV R68, R78 ;  /* 0x0000004e00447202 */ /* 0x000fe40000000f00 */
[----:B------:R-:W-:Y:S02]  /*e030*/  MOV R66, 0x1f ;  /* 0x0000001f00427802 */ /* 0x000fe40000000f00 */
[----:B------:R-:W-:-:S02]  /*e040*/  MOV R69, 0xffffffff ;  /* 0xffffffff00457802 */ /* 0x000fc40000000f00 */
[----:B------:R-:W-:Y:S02]  /*e050*/  MOV R64, 0xe070 ;  /* 0x0000e07000407802 */ /* 0x000fe40000000f00 */
[----:B------:R-:W-:Y:S05]  /*e060*/  CALL.REL.NOINC `($__internal_3_$__cuda_sm70_shflsync_down) ;  /* 0x00000c0000007944 */ /* 0x000fea0003c00000 */
[----:B0-----:R-:W-:Y:S01]  /*e070*/  HFMA2.MMA R67, -RZ, RZ, 0, 1.1920928955078125e-07 ;  /* 0x00000002ff437435 */ /* 0x001fe200000001ff */
[----:B-1----:R-:W-:Y:S02]  /*e080*/  MOV R70, R69 ;  /* 0x0000004500467202 */ /* 0x002fe40000000f00 */
[----:B------:R-:W-:Y:S02]  /*e090*/  MOV R68, R77 ;  /* 0x0000004d00447202 */ /* 0x000fe40000000f00 */
[----:B------:R-:W-:Y:S02]  /*e0a0*/  MOV R66, 0x1f ;  /* 0x0000001f00427802 */ /* 0x000fe40000000f00 */
[----:B------:R-:W-:Y:S02]  /*e0b0*/  MOV R69, 0xffffffff ;  /* 0xffffffff00457802 */ /* 0x000fe40000000f00 */
[----:B------:R-:W-:Y:S02]  /*e0c0*/  MOV R64, 0xe0e0 ;  /* 0x0000e0e000407802 */ /* 0x000fe40000000f00 */
[----:B------:R-:W-:Y:S05]  /*e0d0*/  CALL.REL.NOINC `($__internal_3_$__cuda_sm70_shflsync_down) ;  /* 0x00000b9000007944 */ /* 0x000fea0003c00000 */
[----:B0-----:R-:W-:Y:S01]  /*e0e0*/  HFMA2.MMA R67, -RZ, RZ, 0, 1.1920928955078125e-07 ;  /* 0x00000002ff437435 */ /* 0x001fe200000001ff */
[----:B-1----:R-:W-:-:S02]  /*e0f0*/  MOV R72, R69 ;  /* 0x0000004500487202 */ /* 0x002fc40000000f00 */
[----:B------:R-:W-:Y:S02]  /*e100*/  MOV R68, R76 ;  /* 0x0000004c00447202 */ /* 0x000fe40000000f00 */
[----:B------:R-:W-:Y:S02]  /*e110*/  MOV R66, 0x1f ;  /* 0x0000001f00427802 */ /* 0x000fe40000000f00 */
[----:B------:R-:W-:Y:S02]  /*e120*/  MOV R69, 0xffffffff ;  /* 0xffffffff00457802 */ /* 0x000fe40000000f00 */
[----:B------:R-:W-:Y:S02]  /*e130*/  MOV R64, 0xe150 ;  /* 0x0000e15000407802 */ /* 0x000fe40000000f00 */
[----:B------:R-:W-:Y:S05]  /*e140*/  CALL.REL.NOINC `($__internal_3_$__cuda_sm70_shflsync_down) ;  /* 0x00000b2000007944 */ /* 0x000fea0003c00000 */
[----:B01----:R-:W-:Y:S05]  /*e150*/  BRA `(.L_x_123) ;  /* 0xffffa57000007947 */ /* 0x003fea000383ffff */
.L_x_90:
[----:B------:R-:W-:Y:S01]  /*e160*/  HFMA2.MMA R67, -RZ, RZ, 0, 2.384185791015625e-07 ;  /* 0x00000004ff437435 */ /* 0x000fe200000001ff */
[----:B------:R-:W-:Y:S02]  /*e170*/  MOV R68, R79 ;  /* 0x0000004f00447202 */ /* 0x000fe40000000f00 */
[----:B------:R-:W-:Y:S02]  /*e180*/  MOV R66, 0x1f ;  /* 0x0000001f00427802 */ /* 0x000fe40000000f00 */
[----:B0-----:R-:W-:-:S02]  /*e190*/  MOV R69, 0xffffffff ;  /* 0xffffffff00457802 */ /* 0x001fc40000000f00 */
[----:B------:R-:W-:Y:S02]  /*e1a0*/  MOV R64, 0xe1c0 ;  /* 0x0000e1c000407802 */ /* 0x000fe40000000f00 */
[----:B-1234-:R-:W-:Y:S05]  /*e1b0*/  CALL.REL.NOINC `($__internal_3_$__cuda_sm70_shflsync_down) ;  /* 0x00000ab000007944 */ /* 0x01efea0003c00000 */
[----:B-1----:R-:W-:Y:S01]  /*e1c0*/  MOV R71, R69 ;  /* 0x0000004500477202 */ /* 0x002fe20000000f00 */
[----:B0-----:R-:W-:Y:S05]  /*e1d0*/  BRA `(.L_x_124) ;  /* 0xffffa60000007947 */ /* 0x001fea000383ffff */
.L_x_91:
[----:B------:R-:W-:Y:S01]  /*e1e0*/  HFMA2.MMA R67, -RZ, RZ, 0, 2.384185791015625e-07 ;  /* 0x00000004ff437435 */ /* 0x000fe200000001ff */
[----:B------:R-:W-:Y:S02]  /*e1f0*/  MOV R68, R78 ;  /* 0x0000004e00447202 */ /* 0x000fe40000000f00 */
[----:B------:R-:W-:Y:S02]  /*e200*/  MOV R66, 0x1f ;  /* 0x0000001f00427802 */ /* 0x000fe40000000f00 */
[----:B0-----:R-:W-:Y:S02]  /*e210*/  MOV R69, 0xffffffff ;  /* 0xffffffff00457802 */ /* 0x001fe40000000f00 */
[----:B------:R-:W-:Y:S02]  /*e220*/  MOV R64, 0xe240 ;  /* 0x0000e24000407802 */ /* 0x000fe40000000f00 */
[----:B-1234-:R-:W-:Y:S05]  /*e230*/  CALL.REL.NOINC `($__internal_3_$__cuda_sm70_shflsync_down) ;  /* 0x00000a3000007944 */ /* 0x01efea0003c00000 */
[----:B0-----:R-:W-:Y:S01]  /*e240*/  HFMA2.MMA R67, -RZ, RZ, 0, 2.384185791015625e-07 ;  /* 0x00000004ff437435 */ /* 0x001fe200000001ff */
[----:B-1----:R-:W-:Y:S02]  /*e250*/  MOV R70, R69 ;  /* 0x0000004500467202 */ /* 0x002fe40000000f00 */
[----:B------:R-:W-:-:S02]  /*e260*/  MOV R68, R77 ;  /* 0x0000004d00447202 */ /* 0x000fc40000000f00 */
[----:B------:R-:W-:Y:S02]  /*e270*/  MOV R66, 0x1f ;  /* 0x0000001f00427802 */ /* 0x000fe40000000f00 */
[----:B------:R-:W-:Y:S02]  /*e280*/  MOV R69, 0xffffffff ;  /* 0xffffffff00457802 */ /* 0x000fe40000000f00 */
[----:B------:R-:W-:Y:S02]  /*e290*/  MOV R64, 0xe2b0 ;  /* 0x0000e2b000407802 */ /* 0x000fe40000000f00 */
[----:B------:R-:W-:Y:S05]  /*e2a0*/  CALL.REL.NOINC `($__internal_3_$__cuda_sm70_shflsync_down) ;  /* 0x000009c000007944 */ /* 0x000fea0003c00000 */
[----:B0-----:R-:W-:Y:S01]  /*e2b0*/  HFMA2.MMA R67, -RZ, RZ, 0, 2.384185791015625e-07 ;  /* 0x00000004ff437435 */ /* 0x001fe200000001ff */
[----:B-1----:R-:W-:Y:S02]  /*e2c0*/  MOV R72, R69 ;  /* 0x0000004500487202 */ /* 0x002fe40000000f00 */
[----:B------:R-:W-:Y:S02]  /*e2d0*/  MOV R68, R76 ;  /* 0x0000004c00447202 */ /* 0x000fe40000000f00 */
[----:B------:R-:W-:Y:S02]  /*e2e0*/  MOV R66, 0x1f ;  /* 0x0000001f00427802 */ /* 0x000fe40000000f00 */
[----:B------:R-:W-:-:S02]  /*e2f0*/  MOV R69, 0xffffffff ;  /* 0xffffffff00457802 */ /* 0x000fc40000000f00 */
[----:B------:R-:W-:Y:S02]  /*e300*/  MOV R64, 0xe320 ;  /* 0x0000e32000407802 */ /* 0x000fe40000000f00 */
[----:B------:R-:W-:Y:S05]  /*e310*/  CALL.REL.NOINC `($__internal_3_$__cuda_sm70_shflsync_down) ;  /* 0x0000095000007944 */ /* 0x000fea0003c00000 */
[----:B01----:R-:W-:Y:S05]  /*e320*/  BRA `(.L_x_125) ;  /* 0xffffa4f000007947 */ /* 0x003fea000383ffff */
.L_x_94:
[----:B------:R-:W-:Y:S01]  /*e330*/  HFMA2.MMA R67, -RZ, RZ, 0, 4.76837158203125e-07 ;  /* 0x00000008ff437435 */ /* 0x000fe200000001ff */
[----:B------:R-:W-:Y:S02]  /*e340*/  MOV R68, R79 ;  /* 0x0000004f00447202 */ /* 0x000fe40000000f00 */
[----:B------:R-:W-:Y:S02]  /*e350*/  MOV R66, 0x1f ;  /* 0x0000001f00427802 */ /* 0x000fe40000000f00 */
[----:B0-----:R-:W-:Y:S02]  /*e360*/  MOV R69, 0xffffffff ;  /* 0xffffffff00457802 */ /* 0x001fe40000000f00 */
[----:B------:R-:W-:Y:S02]  /*e370*/  MOV R64, 0xe390 ;  /* 0x0000e39000407802 */ /* 0x000fe40000000f00 */
[----:B-1234-:R-:W-:Y:S05]  /*e380*/  CALL.REL.NOINC `($__internal_3_$__cuda_sm70_shflsync_down) ;  /* 0x000008e000007944 */ /* 0x01efea0003c00000 */
[----:B0-----:R-:W-:Y:S01]  /*e390*/  HFMA2.MMA R67, -RZ, RZ, 0, 4.76837158203125e-07 ;  /* 0x00000008ff437435 */ /* 0x001fe200000001ff */
[----:B-1----:R-:W-:Y:S02]  /*e3a0*/  MOV R71, R69 ;  /* 0x0000004500477202 */ /* 0x002fe40000000f00 */
[----:B------:R-:W-:-:S02]  /*e3b0*/  MOV R68, R78 ;  /* 0x0000004e00447202 */ /* 0x000fc40000000f00 */
[----:B------:R-:W-:Y:S02]  /*e3c0*/  MOV R66, 0x1f ;  /* 0x0000001f00427802 */ /* 0x000fe40000000f00 */
[----:B------:R-:W-:Y:S02]  /*e3d0*/  MOV R69, 0xffffffff ;  /* 0xffffffff00457802 */ /* 0x000fe40000000f00 */
[----:B------:R-:W-:Y:S02]  /*e3e0*/  MOV R64, 0xe400 ;  /* 0x0000e40000407802 */ /* 0x000fe40000000f00 */
[----:B------:R-:W-:Y:S05]  /*e3f0*/  CALL.REL.NOINC `($__internal_3_$__cuda_sm70_shflsync_down) ;  /* 0x0000087000007944 */ /* 0x000fea0003c00000 */
[----:B0-----:R-:W-:Y:S01]  /*e400*/  HFMA2.MMA R67, -RZ, RZ, 0, 4.76837158203125e-07 ;  /* 0x00000008ff437435 */ /* 0x001fe200000001ff */
[----:B-1----:R-:W-:Y:S02]  /*e410*/  MOV R70, R69 ;  /* 0x0000004500467202 */ /* 0x002fe40000000f00 */
[----:B------:R-:W-:Y:S02]  /*e420*/  MOV R68, R77 ;  /* 0x0000004d00447202 */ /* 0x000fe40000000f00 */
[----:B------:R-:W-:Y:S02]  /*e430*/  MOV R66, 0x1f ;  /* 0x0000001f00427802 */ /* 0x000fe40000000f00 */
[----:B------:R-:W-:-:S02]  /*e440*/  MOV R69, 0xffffffff ;  /* 0xffffffff00457802 */ /* 0x000fc40000000f00 */
[----:B------:R-:W-:Y:S02]  /*e450*/  MOV R64, 0xe470 ;  /* 0x0000e47000407802 */ /* 0x000fe40000000f00 */
[----:B------:R-:W-:Y:S05]  /*e460*/  CALL.REL.NOINC `($__internal_3_$__cuda_sm70_shflsync_down) ;  /* 0x0000080000007944 */ /* 0x000fea0003c00000 */
[----:B0-----:R-:W-:Y:S01]  /*e470*/  HFMA2.MMA R67, -RZ, RZ, 0, 4.76837158203125e-07 ;  /* 0x00000008ff437435 */ /* 0x001fe200000001ff */
[----:B-1----:R-:W-:Y:S02]  /*e480*/  MOV R72, R69 ;  /* 0x0000004500487202 */ /* 0x002fe40000000f00 */
[----:B------:R-:W-:Y:S02]  /*e490*/  MOV R68, R76 ;  /* 0x0000004c00447202 */ /* 0x000fe40000000f00 */
[----:B------:R-:W-:Y:S02]  /*e4a0*/  MOV R66, 0x1f ;  /* 0x0000001f00427802 */ /* 0x000fe40000000f00 */
[----:B------:R-:W-:Y:S02]  /*e4b0*/  MOV R69, 0xffffffff ;  /* 0xffffffff00457802 */ /* 0x000fe40000000f00 */
[----:B------:R-:W-:Y:S02]  /*e4c0*/  MOV R64, 0xe4e0 ;  /* 0x0000e4e000407802 */ /* 0x000fe40000000f00 */
[----:B------:R-:W-:Y:S05]  /*e4d0*/  CALL.REL.NOINC `($__internal_3_$__cuda_sm70_shflsync_down) ;  /* 0x0000079000007944 */ /* 0x000fea0003c00000 */
[----:B01----:R-:W-:Y:S05]  /*e4e0*/  BRA `(.L_x_126) ;  /* 0xffffa47000007947 */ /* 0x003fea000383ffff */
.L_x_97:
[----:B------:R-:W-:Y:S01]  /*e4f0*/  HFMA2.MMA R67, -RZ, RZ, 0, 9.5367431640625e-07 ;  /* 0x00000010ff437435 */ /* 0x000fe200000001ff */
[----:B------:R-:W-:-:S02]  /*e500*/  MOV R68, R79 ;  /* 0x0000004f00447202 */ /* 0x000fc40000000f00 */
[----:B------:R-:W-:Y:S02]  /*e510*/  MOV R66, 0x1f ;  /* 0x0000001f00427802 */ /* 0x000fe40000000f00 */
[----:B0-----:R-:W-:Y:S02]  /*e520*/  MOV R69, 0xffffffff ;  /* 0xffffffff00457802 */ /* 0x001fe40000000f00 */
[----:B------:R-:W-:Y:S02]  /*e530*/  MOV R64, 0xe550 ;  /* 0x0000e55000407802 */ /* 0x000fe40000000f00 */
[----:B-1234-:R-:W-:Y:S05]  /*e540*/  CALL.REL.NOINC `($__internal_3_$__cuda_sm70_shflsync_down) ;  /* 0x0000072000007944 */ /* 0x01efea0003c00000 */
[----:B-1----:R-:W-:Y:S01]  /*e550*/  MOV R71, R69 ;  /* 0x0000004500477202 */ /* 0x002fe20000000f00 */
[----:B0-----:R-:W-:Y:S05]  /*e560*/  BRA `(.L_x_127) ;  /* 0xffffa50000007947 */ /* 0x001fea000383ffff */
.L_x_98:
[----:B------:R-:W-:Y:S01]  /*e570*/  HFMA2.MMA R67, -RZ, RZ, 0, 9.5367431640625e-07 ;  /* 0x00000010ff437435 */ /* 0x000fe200000001ff */
[----:B------:R-:W-:Y:S02]  /*e580*/  MOV R68, R78 ;  /* 0x0000004e00447202 */ /* 0x000fe40000000f00 */
[----:B------:R-:W-:Y:S02]  /*e590*/  MOV R66, 0x1f ;  /* 0x0000001f00427802 */ /* 0x000fe40000000f00 */
[----:B0-----:R-:W-:-:S02]  /*e5a0*/  MOV R69, 0xffffffff ;  /* 0xffffffff00457802 */ /* 0x001fc40000000f00 */
[----:B------:R-:W-:Y:S02]  /*e5b0*/  MOV R64, 0xe5d0 ;  /* 0x0000e5d000407802 */ /* 0x000fe40000000f00 */
[----:B-1234-:R-:W-:Y:S05]  /*e5c0*/  CALL.REL.NOINC `($__internal_3_$__cuda_sm70_shflsync_down) ;  /* 0x000006a000007944 */ /* 0x01efea0003c00000 */
[----:B0-----:R-:W-:Y:S01]  /*e5d0*/  HFMA2.MMA R67, -RZ, RZ, 0, 9.5367431640625e-07 ;  /* 0x00000010ff437435 */ /* 0x001fe200000001ff */
[----:B-1----:R-:W-:Y:S02]  /*e5e0*/  MOV R70, R69 ;  /* 0x0000004500467202 */ /* 0x002fe40000000f00 */
[----:B------:R-:W-:Y:S02]  /*e5f0*/  MOV R68, R77 ;  /* 0x0000004d00447202 */ /* 0x000fe40000000f00 */
[----:B------:R-:W-:Y:S02]  /*e600*/  MOV R66, 0x1f ;  /* 0x0000001f00427802 */ /* 0x000fe40000000f00 */
[----:B------:R-:W-:Y:S02]  /*e610*/  MOV R69, 0xffffffff ;  /* 0xffffffff00457802 */ /* 0x000fe40000000f00 */
[----:B------:R-:W-:Y:S02]  /*e620*/  MOV R64, 0xe640 ;  /* 0x0000e64000407802 */ /* 0x000fe40000000f00 */
[----:B------:R-:W-:Y:S05]  /*e630*/  CALL.REL.NOINC `($__internal_3_$__cuda_sm70_shflsync_down) ;  /* 0x0000063000007944 */ /* 0x000fea0003c00000 */
[----:B0-----:R-:W-:Y:S01]  /*e640*/  HFMA2.MMA R67, -RZ, RZ, 0, 9.5367431640625e-07 ;  /* 0x00000010ff437435 */ /* 0x001fe200000001ff */
[----:B-1----:R-:W-:-:S02]  /*e650*/  MOV R72, R69 ;  /* 0x0000004500487202 */ /* 0x002fc40000000f00 */
[----:B------:R-:W-:Y:S02]  /*e660*/  MOV R68, R76 ;  /* 0x0000004c00447202 */ /* 0x000fe40000000f00 */
[----:B------:R-:W-:Y:S02]  /*e670*/  MOV R66, 0x1f ;  /* 0x0000001f00427802 */ /* 0x000fe40000000f00 */
[----:B------:R-:W-:Y:S02]  /*e680*/  MOV R69, 0xffffffff ;  /* 0xffffffff00457802 */ /* 0x000fe40000000f00 */
[----:B------:R-:W-:Y:S02]  /*e690*/  MOV R64, 0xe6b0 ;  /* 0x0000e6b000407802 */ /* 0x000fe40000000f00 */
[----:B------:R-:W-:Y:S05]  /*e6a0*/  CALL.REL.NOINC `($__internal_3_$__cuda_sm70_shflsync_down) ;  /* 0x000005c000007944 */ /* 0x000fea0003c00000 */
[----:B01----:R-:W-:Y:S05]  /*e6b0*/  BRA `(.L_x_128) ;  /* 0xffffa3f000007947 */ /* 0x003fea000383ffff */
.L_x_101:
[----:B------:R-:W-:Y:S01]  /*e6c0*/  HFMA2.MMA R67, -RZ, RZ, 0, 0 ;  /* 0x00000000ff437435 */ /* 0x000fe200000001ff */
[----:B------:R-:W-:Y:S02]  /*e6d0*/  MOV R68, R79 ;  /* 0x0000004f00447202 */ /* 0x000fe40000000f00 */
[----:B------:R-:W-:Y:S02]  /*e6e0*/  MOV R65, 0x1f ;  /* 0x0000001f00417802 */ /* 0x000fe40000000f00 */
[----:B------:R-:W-:-:S02]  /*e6f0*/  MOV R64, 0xffffffff ;  /* 0xffffffff00407802 */ /* 0x000fc40000000f00 */
[----:B------:R-:W-:Y:S02]  /*e700*/  MOV R66, 0xe720 ;  /* 0x0000e72000427802 */ /* 0x000fe40000000f00 */
[----:B01234-:R-:W-:Y:S05]  /*e710*/  CALL.REL.NOINC `($__internal_4_$__cuda_sm70_shflsync_idx_p) ;  /* 0x0000059000007944 */ /* 0x01ffea0003c00000 */
        /* <DEDUP_REMOVED lines=21> */
[----:B------:R-:W-:Y:S01]  /*e870*/  HFMA2.MMA R67, -RZ, RZ, 0, 5.9604644775390625e-08 ;  /* 0x00000001ff437435 */ /* 0x000fe200000001ff */
[----:B-1----:R-:W-:Y:S02]  /*e880*/  MOV R250, R65 ;  /* 0x0000004100fa7202 */ /* 0x002fe40000000f00 */
[----:B------:R-:W-:Y:S02]  /*e890*/  MOV R68, R79 ;  /* 0x0000004f00447202 */ /* 0x000fe40000000f00 */
[----:B------:R-:W-:Y:S02]  /*e8a0*/  MOV R66, 0x1f ;  /* 0x0000001f00427802 */ /* 0x000fe40000000f00 */
[----:B------:R-:W-:Y:S02]  /*e8b0*/  MOV R69, 0xffffffff ;  /* 0xffffffff00457802 */ /* 0x000fe40000000f00 */
[----:B------:R-:W-:-:S02]  /*e8c0*/  MOV R64, 0xe8e0 ;  /* 0x0000e8e000407802 */ /* 0x000fc40000000f00 */
[----:B------:R-:W-:Y:S05]  /*e8d0*/  CALL.REL.NOINC `($__internal_3_$__cuda_sm70_shflsync_down) ;  /* 0x0000039000007944 */ /* 0x000fea0003c00000 */
[----:B0-----:R-:W-:Y:S01]  /*e8e0*/  HFMA2.MMA R67, -RZ, RZ, 0, 5.9604644775390625e-08 ;  /* 0x00000001ff437435 */ /* 0x001fe200000001ff */
[----:B-1----:R-:W-:-:S02]  /*e8f0*/  MOV R70, R69 ;  /* 0x0000004500467202 */ /* 0x002fc40000000f00 */
[----:B------:R-:W-:Y:S02]  /*e900*/  MOV R68, R78 ;  /* 0x0000004e00447202 */ /* 0x000fe40000000f00 */
[----:B------:R-:W-:Y:S02]  /*e910*/  MOV R66, 0x1f ;  /* 0x0000001f00427802 */ /* 0x000fe40000000f00 */
[----:B------:R-:W-:Y:S02]  /*e920*/  MOV R69, 0xffffffff ;  /* 0xffffffff00457802 */ /* 0x000fe40000000f00 */
[----:B------:R-:W-:Y:S02]  /*e930*/  MOV R64, 0xe950 ;  /* 0x0000e95000407802 */ /* 0x000fe40000000f00 */
[----:B------:R-:W-:Y:S05]  /*e940*/  CALL.REL.NOINC `($__internal_3_$__cuda_sm70_shflsync_down) ;  /* 0x0000032000007944 */ /* 0x000fea0003c00000 */
[----:B0-----:R-:W-:Y:S01]  /*e950*/  HFMA2.MMA R67, -RZ, RZ, 0, 5.9604644775390625e-08 ;  /* 0x00000001ff437435 */ /* 0x001fe200000001ff */
[----:B-1----:R-:W-:Y:S02]  /*e960*/  MOV R71, R69 ;  /* 0x0000004500477202 */ /* 0x002fe40000000f00 */
[----:B------:R-:W-:Y:S02]  /*e970*/  MOV R68, R77 ;  /* 0x0000004d00447202 */ /* 0x000fe40000000f00 */
[----:B------:R-:W-:-:S02]  /*e980*/  MOV R66, 0x1f ;  /* 0x0000001f00427802 */ /* 0x000fc40000000f00 */
[----:B------:R-:W-:Y:S02]  /*e990*/  MOV R69, 0xffffffff ;  /* 0xffffffff00457802 */ /* 0x000fe40000000f00 */
[----:B------:R-:W-:Y:S02]  /*e9a0*/  MOV R64, 0xe9c0 ;  /* 0x0000e9c000407802 */ /* 0x000fe40000000f00 */
[----:B------:R-:W-:Y:S05]  /*e9b0*/  CALL.REL.NOINC `($__internal_3_$__cuda_sm70_shflsync_down) ;  /* 0x000002b000007944 */ /* 0x000fea0003c00000 */
[----:B0-----:R-:W-:Y:S01]  /*e9c0*/  HFMA2.MMA R67, -RZ, RZ, 0, 5.9604644775390625e-08 ;  /* 0x00000001ff437435 */ /* 0x001fe200000001ff */
[----:B-1----:R-:W-:Y:S02]  /*e9d0*/  MOV R72, R69 ;  /* 0x0000004500487202 */ /* 0x002fe40000000f00 */
[----:B------:R-:W-:Y:S02]  /*e9e0*/  MOV R68, R76 ;  /* 0x0000004c00447202 */ /* 0x000fe40000000f00 */
[----:B------:R-:W-:Y:S02]  /*e9f0*/  MOV R66, 0x1f ;  /* 0x0000001f00427802 */ /* 0x000fe40000000f00 */
[----:B------:R-:W-:Y:S02]  /*ea00*/  MOV R69, 0xffffffff ;  /* 0xffffffff00457802 */ /* 0x000fe40000000f00 */
[----:B------:R-:W-:-:S02]  /*ea10*/  MOV R64, 0xea30 ;  /* 0x0000ea3000407802 */ /* 0x000fc40000000f00 */
[----:B------:R-:W-:Y:S05]  /*ea20*/  CALL.REL.NOINC `($__internal_3_$__cuda_sm70_shflsync_down) ;  /* 0x0000024000007944 */ /* 0x000fea0003c00000 */
[-C--:B------:R-:W-:Y:S01]  /*ea30*/  FMUL.FTZ R247, R63, R73.reuse ;  /* 0x000000493ff77220 */ /* 0x080fe20000410000 */
[----:B0-----:R-:W-:Y:S01]  /*ea40*/  HFMA2.MMA R67, -RZ, RZ, 0, 0 ;  /* 0x00000000ff437435 */ /* 0x001fe200000001ff */
[-C--:B------:R-:W-:Y:S01]  /*ea50*/  FMUL.FTZ R246, R62, R73.reuse ;  /* 0x000000493ef67220 */ /* 0x080fe20000410000 */
        /* <DEDUP_REMOVED lines=9> */
[----:B-1----:R-:W-:Y:S05]  /*eaf0*/  CALL.REL.NOINC `($__internal_4_$__cuda_sm70_shflsync_idx_p) ;  /* 0x000001b000007944 */ /* 0x002fea0003c00000 */
        /* <DEDUP_REMOVED lines=23> */
        .weak           $__internal_3_$__cuda_sm70_shflsync_down
        .type           $__internal_3_$__cuda_sm70_shflsync_down,@function
        .size           $__internal_3_$__cuda_sm70_shflsync_down,($__internal_4_$__cuda_sm70_shflsync_idx_p - $__internal_3_$__cuda_sm70_shflsync_down)
$__internal_3_$__cuda_sm70_shflsync_down:
[----:B------:R-:W-:Y:S01]  /*ec70*/  HFMA2.MMA R65, -RZ, RZ, 0, 0 ;  /* 0x00000000ff417435 */ /* 0x000fe200000001ff */
[----:B------:R-:W-:Y:S04]  /*ec80*/  WARPSYNC R69 ;  /* 0x0000004500007348 */ /* 0x000fe80003800000 */
[----:B------:R0:W1:Y:S01]  /*ec90*/  SHFL.DOWN PT, R69, R68, R67, R66 ;  /* 0x0800004344457389 */ /* 0x00006200000e0042 */
[----:B------:R-:W-:Y:S05]  /*eca0*/  RET.REL.NODEC R64 `(_Z25selective_scan_bwd_kernelI32Selective_Scan_bwd_kernel_traitsILi128ELi16ELb0ELb0ELb0ELb0ELb1EN3c104HalfENS1_7complexIfEEEEv12SSMParamsBwd) ;  /* 0xffff135040007950 */ /* 0x000fea0003c3ffff */
        .weak           $__internal_4_$__cuda_sm70_shflsync_idx_p
        .type           $__internal_4_$__cuda_sm70_shflsync_idx_p,@function
        .size           $__internal_4_$__cuda_sm70_shflsync_idx_p,($__internal_5_$__cuda_sm70_shflsync_up - $__internal_4_$__cuda_sm70_shflsync_idx_p)
$__internal_4_$__cuda_sm70_shflsync_idx_p:
[----:B------:R-:W-:Y:S04]  /*ecb0*/  WARPSYNC R64 ;  /* 0x0000004000007348 */ /* 0x000fe80003800000 */
[----:B------:R0:W1:Y:S02]  /*ecc0*/  SHFL.IDX PT, R65, R68, R67, R65 ;  /* 0x0000004344417389 */ /* 0x00006400000e0041 */
[----:B0-----:R-:W-:-:S04]  /*ecd0*/  MOV R67, 0x0 ;  /* 0x0000000000437802 */ /* 0x001fc80000000f00 */
[----:B------:R-:W-:Y:S05]  /*ece0*/  RET.REL.NODEC R66 `(_Z25selective_scan_bwd_kernelI32Selective_Scan_bwd_kernel_traitsILi128ELi16ELb0ELb0ELb0ELb0ELb1EN3c104HalfENS1_7complexIfEEEEv12SSMParamsBwd) ;  /* 0xffff131042007950 */ /* 0x000fea0003c3ffff */
        .weak           $__internal_5_$__cuda_sm70_shflsync_up
        .type           $__internal_5_$__cuda_sm70_shflsync_up,@function
        .size           $__internal_5_$__cuda_sm70_shflsync_up,(.L_x_14437 - $__internal_5_$__cuda_sm70_shflsync_up)
$__internal_5_$__cuda_sm70_shflsync_up:
[----:B------:R-:W-:Y:S01]  /*ecf0*/  HFMA2.MMA R65, -RZ, RZ, 0, 0 ;  /* 0x00000000ff417435 */ /* 0x000fe200000001ff */
[----:B------:R-:W-:Y:S04]  /*ed00*/  WARPSYNC R67 ;  /* 0x0000004300007348 */ /* 0x000fe80003800000 */
[----:B------:R0:W1:Y:S01]  /*ed10*/  SHFL.UP PT, R67, R72, R71, R68 ;  /* 0x0400004748437389 */ /* 0x00006200000e0044 */
[----:B------:R-:W-:Y:S05]  /*ed20*/  RET.REL.NODEC R64 `(_Z25selective_scan_bwd_kernelI32Selective_Scan_bwd_kernel_traitsILi128ELi16ELb0ELb0ELb0ELb0ELb1EN3c104HalfENS1_7complexIfEEEEv12SSMParamsBwd) ;  /* 0xffff12d040007950 */ /* 0x000fea0003c3ffff */
.L_x_130:
        /* <DEDUP_REMOVED lines=13> */
.L_x_14437:


//--------------------- .text._Z25selective_scan_bwd_kernelI32Selective_Scan_bwd_kernel_traitsILi128ELi16ELb0ELb0ELb0ELb1ELb0EN3c104HalfENS1_7complexIfEEEEv12SSMParamsBwd --------------------------
	.section	.text._Z25selective_scan_bwd_kernelI32Selective_Scan_bwd_kernel_traitsILi128ELi16ELb0ELb0ELb0ELb1ELb0EN3c104HalfENS1_7complexIfEEEEv12SSMParamsBwd,"ax",@progbits
	.sectioninfo	@"SHI_REGISTERS=255"
	.align	128
        .global         _Z25selective_scan_bwd_kernelI32Selective_Scan_bwd_kernel_traitsILi128ELi16ELb0ELb0ELb0ELb1ELb0EN3c104HalfENS1_7complexIfEEEEv12SSMParamsBwd
        .type           _Z25selective_scan_bwd_kernelI32Selective_Scan_bwd_kernel_traitsILi128ELi16ELb0ELb0ELb0ELb1ELb0EN3c104HalfENS1_7complexIfEEEEv12SSMParamsBwd,@function
        .size           _Z25selective_scan_bwd_kernelI32Selective_Scan_bwd_kernel_traitsILi128ELi16ELb0ELb0ELb0ELb1ELb0EN3c104HalfENS1_7complexIfEEEEv12SSMParamsBwd,(.L_x_14440 - _Z25selective_scan_bwd_kernelI32Selective_Scan_bwd_kernel_traitsILi128ELi16ELb0ELb0ELb0ELb1ELb0EN3c104HalfENS1_7complexIfEEEEv12SSMParamsBwd)
        .other          _Z25selective_scan_bwd_kernelI32Selective_Scan_bwd_kernel_traitsILi128ELi16ELb0ELb0ELb0ELb1ELb0EN3c104HalfENS1_7complexIfEEEEv12SSMParamsBwd,@"STO_CUDA_ENTRY STV_DEFAULT"
_Z25selective_scan_bwd_kernelI32Selective_Scan_bwd_kernel_traitsILi128ELi16ELb0ELb0ELb0ELb1ELb0EN3c104HalfENS1_7complexIfEEEEv12SSMParamsBwd:
.text._Z25selective_scan_bwd_kernelI32Selective_Scan_bwd_kernel_traitsILi128ELi16ELb0ELb0ELb0ELb1ELb0EN3c104HalfENS1_7complexIfEEEEv12SSMParamsBwd:
        /* <DEDUP_REMOVED lines=91> */
.L_x_206:
        /* <DEDUP_REMOVED lines=20> */
[----:B------:R-:W-:Y:S02]  /*06f0*/  LOP3.LUT R23, R14, 0xc0, RZ, 0xfc, !PT ;  /* 0x000000c00e177812 */ /* 0x000fe400078efcff */
        /* <DEDUP_REMOVED lines=52> */
[----:B------:R-:W-:-:S02]  /*0a40*/  ISETP.GE.AND P3, PT, R18, R73, PT ;  /* 0x000000491200720c */ /* 0x000fc40003f66270 */
[----:B------:R-:W-:Y:S02]  /*0a50*/  IADD3 R18, R32, R9, RZ ;  /* 0x0000000920127210 */ /* 0x000fe40007ffe0ff */
[-C--:B------:R-:W-:Y:S02]  /*0a60*/  ISETP.GE.AND P5, PT, R19, R73.reuse, PT ;  /* 0x000000491300720c */ /* 0x080fe40003fa6270 */
[-C--:B------:R-:W-:Y:S02]  /*0a70*/  ISETP.GE.AND P4, PT, R21, R73.reuse, PT ;  /* 0x000000491500720c */ /* 0x080fe40003f86270 */
[C---:B------:R-:W-:Y:S02]  /*0a80*/  IADD3 R19, R18.reuse, 0x20, RZ ;  /* 0x0000002012137810 */ /* 0x040fe40007ffe0ff */
[----:B------:R-:W-:Y:S02]  /*0a90*/  ISETP.GE.AND P0, PT, R23, R73, PT ;  /* 0x000000491700720c */ /* 0x000fe40003f06270 */
[----:B------:R-:W-:-:S02]  /*0aa0*/  IADD3 R21, R18, 0x40, RZ ;  /* 0x0000004012157810 */ /* 0x000fc40007ffe0ff */
[----:B------:R-:W-:Y:S02]  /*0ab0*/  ISETP.GE.AND P2, PT, R15, R73, PT ;  /* 0x000000490f00720c */ /* 0x000fe40003f46270 */
[C---:B------:R-:W-:Y:S02]  /*0ac0*/  IADD3 R23, R18.reuse, 0x60, RZ ;  /* 0x0000006012177810 */ /* 0x040fe40007ffe0ff */
[CC--:B------:R-:W-:Y:S02]  /*0ad0*/  LEA.HI.SX32 R15, R18.reuse, R18.reuse, 0x1b ;  /* 0x00000012120f7211 */ /* 0x0c0fe400078fdaff */
[C---:B------:R-:W-:Y:S02]  /*0ae0*/  IADD3 R25, R18.reuse, 0x80, RZ ;  /* 0x0000008012197810 */ /* 0x040fe40007ffe0ff */
[----:B------:R-:W-:Y:S02]  /*0af0*/  IADD3 R43, R18, 0xa0, RZ ;  /* 0x000000a0122b7810 */ /* 0x000fe40007ffe0ff */
[----:B-1----:R-:W-:-:S02]  /*0b00*/  LEA.HI.SX32 R16, R19, R18, 0x1b ;  /* 0x0000001213107211 */ /* 0x002fc400078fdaff */
        /* <DEDUP_REMOVED lines=9> */
[----:B------:R-:W-:Y:S02]  /*0ba0*/  IADD3 R71, R18, 0x1e0, RZ ;  /* 0x000001e012477810 */ /* 0x000fe40007ffe0ff */
[-C--:B------:R-:W-:Y:S02]  /*0bb0*/  LEA.HI.SX32 R17, R21, R18.reuse, 0x1b ;  /* 0x0000001215117211 */ /* 0x080fe400078fdaff */
[----:B------:R-:W-:-:S02]  /*0bc0*/  LEA.HI.SX32 R23, R23, R18, 0x1b ;  /* 0x0000001217177211 */ /* 0x000fc400078fdaff */
[----:B------:R-:W-:Y:S02]  /*0bd0*/  ISETP.GE.AND P6, PT, R20, R73, PT ;  /* 0x000000491400720c */ /* 0x000fe40003fc6270 */
        /* <DEDUP_REMOVED lines=22> */
[----:B------:R-:W-:-:S02]  /*0d40*/  SHF.L.U32 R25, R25, 0x1, RZ ;  /* 0x0000000119197819 */ /* 0x000fc400000006ff */
[----:B------:R-:W-:Y:S02]  /*0d50*/  SHF.L.U32 R30, R30, 0x1, RZ ;  /* 0x000000011e1e7819 */ /* 0x000fe400000006ff */
[----:B------:R-:W-:Y:S02]  /*0d60*/  MOV R206, UR10 ;  /* 0x0000000a00ce7c02 */ /* 0x000fe40008000f00 */
[----:B0-----:R-:W-:Y:S02]  /*0d70*/  MOV R207, UR11 ;  /* 0x0000000b00cf7c02 */ /* 0x001fe40008000f00 */
[----:B------:R-:W-:-:S03]  /*0d80*/  PRMT R64, RZ, 0x7610, R64 ;  /* 0x00007610ff407816 */ /* 0x000fc60000000040 */
[C---:B------:R-:W-:Y:S01]  /*0d90*/  IMAD.WIDE R206, R14.reuse, 0x2, R206 ;  /* 0x000000020ece7825 */ /* 0x040fe200078e02ce */
        /* <DEDUP_REMOVED lines=9> */
[----:B------:R-:W-:Y:S02]  /*0e30*/  P2R R74, PR, RZ, 0x4 ;  /* 0x00000004ff4a7803 */ /* 0x000fe40000000000 */
[----:B------:R-:W-:Y:S02]  /*0e40*/  P2R R75, PR, RZ, 0x8 ;  /* 0x00000008ff4b7803 */ /* 0x000fe40000000000 */
[----:B------:R-:W-:Y:S01]  /*0e50*/  P2R R78, PR, RZ, 0x10 ;  /* 0x00000010ff4e7803 */ /* 0x000fe20000000000 */
[----:B--2---:R0:W-:Y:S04]  /*0e60*/  STS.U16 [R15], R22 ;  /* 0x000000160f007388 */ /* 0x0041e80000000400 */
[----:B---3--:R1:W-:Y:S01]  /*0e70*/  STS.U16 [R16+0x40], R27 ;  /* 0x0000401b10007388 */ /* 0x0083e20000000400 */
[----:B0-----:R-:W-:-:S02]  /*0e80*/  SHF.L.U32 R22, R47, 0x1, RZ ;  /* 0x000000012f167819 */ /* 0x001fc400000006ff */
[----:B-1----:R-:W-:Y:S01]  /*0e90*/  SHF.L.U32 R27, R65, 0x1, RZ ;  /* 0x00000001411b7819 */ /* 0x002fe200000006ff */
[----:B----4-:R0:W-:Y:S04]  /*0ea0*/  STS.U16 [R17+0x80], R26 ;  /* 0x0000801a11007388 */ /* 0x0101e80000000400 */
[----:B-----5:R1:W-:Y:S04]  /*0eb0*/  STS.U16 [R18+0xc0], R29 ;  /* 0x0000c01d12007388 */ /* 0x0203e80000000400 */
[----:B------:R2:W-:Y:S01]  /*0ec0*/  STS.U16 [R19+0x100], R28 ;  /* 0x0001001c13007388 */ /* 0x0005e20000000400 */
[----:B0-----:R-:W-:-:S03]  /*0ed0*/  SHF.L.U32 R26, R63, 0x1, RZ ;  /* 0x000000013f1a7819 */ /* 0x001fc600000006ff */
[----:B------:R0:W-:Y:S04]  /*0ee0*/  STS.U16 [R20+0x140], R31 ;  /* 0x0001401f14007388 */ /* 0x0001e80000000400 */
[----:B------:R-:W-:Y:S01]  /*0ef0*/  STS.U16 [R21+0x180], R34 ;  /* 0x0001802215007388 */ /* 0x000fe20000000400 */
[----:B-1----:R-:W-:Y:S02]  /*0f00*/  SHF.L.U32 R29, R69, 0x1, RZ ;  /* 0x00000001451d7819 */ /* 0x002fe400000006ff */
[----:B--2---:R-:W-:Y:S01]  /*0f10*/  SHF.L.U32 R28, R67, 0x1, RZ ;  /* 0x00000001431c7819 */ /* 0x004fe200000006ff */
[----:B------:R-:W-:Y:S01]  /*0f20*/  STS.U16 [R22+0x1c0], R33 ;  /* 0x0001c02116007388 */ /* 0x000fe20000000400 */
[----:B0-----:R-:W-:-:S03]  /*0f30*/  LEA.HI.SX32 R31, R32, R32, 0x1b ;  /* 0x00000020201f7211 */ /* 0x001fc600078fdaff */
[----:B------:R-:W-:Y:S01]  /*0f40*/  STS.U16 [R23+0x200], R36 ;  /* 0x0002002417007388 */ /* 0x000fe20000000400 */
[----:B------:R-:W-:-:S03]  /*0f50*/  SHF.L.U32 R31, R31, 0x1, RZ ;  /* 0x000000011f1f7819 */ /* 0x000fc600000006ff */
        /* <DEDUP_REMOVED lines=25> */
[----:B------:R-:W-:-:S05]  /*10f0*/  PRMT R63, RZ, 0x7610, R63 ;  /* 0x00007610ff3f7816 */ /* 0x000fca000000003f */
[----:B------:R-:W2:Y:S01]  /*1100*/  @!P0 LDG.E.U16 R64, [R206.64+0x180] ;  /* 0x00018006ce408981 */ /* 0x000ea2000c1e1500 */
[----:B------:R-:W-:-:S03]  /*1110*/  ISETP.GE.AND P0, PT, R48, R73, PT ;  /* 0x000000493000720c */ /* 0x000fc60003f06270 */
[----:B------:R-:W3:Y:S01]  /*1120*/  @!P1 LDG.E.U16 R58, [R206.64] ;  /* 0x00000006ce3a9981 */ /* 0x000ee2000c1e1500 */
[----:B------:R-:W-:-:S03]  /*1130*/  P2R R48, PR, RZ, 0x1 ;  /* 0x00000001ff307803 */ /* 0x000fc60000000000 */
[----:B------:R-:W4:Y:S01]  /*1140*/  @!P2 LDG.E.U16 R57, [R206.64+0x40] ;  /* 0x00004006ce39a981 */ /* 0x000f22000c1e1500 */
[----:B------:R-:W-:-:S03]  /*1150*/  P2R R76, PR, RZ, 0x20 ;  /* 0x00000020ff4c7803 */ /* 0x000fc60000000000 */
[----:B------:R-:W5:Y:S04]  /*1160*/  @!P3 LDG.E.U16 R60, [R206.64+0x80] ;  /* 0x00008006ce3cb981 */ /* 0x000f68000c1e1500 */
[----:B------:R-:W2:Y:S01]  /*1170*/  @!P0 LDG.E.U16 R63, [R206.64+0x1c0] ;  /* 0x0001c006ce3f8981 */ /* 0x000ea2000c1e1500 */
[-C--:B------:R-:W-:Y:S02]  /*1180*/  ISETP.GE.AND P0, PT, R49, R73.reuse, PT ;  /* 0x000000493100720c */ /* 0x080fe40003f06270 */
[-C--:B------:R-:W-:Y:S01]  /*1190*/  ISETP.GE.AND P1, PT, R51, R73.reuse, PT ;  /* 0x000000493300720c */ /* 0x080fe20003f26270 */
[----:B------:R-:W2:Y:S01]  /*11a0*/  @!P4 LDG.E.U16 R61, [R206.64+0x140] ;  /* 0x00014006ce3dc981 */ /* 0x000ea2000c1e1500 */
[----:B------:R-:W-:Y:S02]  /*11b0*/  P2R R49, PR, RZ, 0x1 ;  /* 0x00000001ff317803 */ /* 0x000fe40000000000 */
[-C--:B------:R-:W-:Y:S01]  /*11c0*/  ISETP.GE.AND P2, PT, R52, R73.reuse, PT ;  /* 0x000000493400720c */ /* 0x080fe20003f46270 */
[----:B------:R-:W2:Y:S01]  /*11d0*/  @!P5 LDG.E.U16 R59, [R206.64+0xc0] ;  /* 0x0000c006ce3bd981 */ /* 0x000ea2000c1e1500 */
[----:B------:R-:W-:-:S02]  /*11e0*/  ISETP.GE.AND P3, PT, R53, R73, PT ;  /* 0x000000493500720c */ /* 0x000fc40003f66270 */
[----:B------:R-:W-:Y:S01]  /*11f0*/  P2R R77, PR, RZ, 0x40 ;  /* 0x00000040ff4d7803 */ /* 0x000fe20000000000 */
[----:B------:R-:W2:Y:S04]  /*1200*/  @!P6 LDG.E.U16 R62, [R206.64+0x100] ;  /* 0x00010006ce3ee981 */ /* 0x000ea8000c1e1500 */
[----:B------:R-:W2:Y:S01]  /*1210*/  @!P0 LDG.E.U16 R66, [R206.64+0x200] ;  /* 0x00020006ce428981 */ /* 0x000ea2000c1e1500 */
        /* <DEDUP_REMOVED lines=8> */
[----:B------:R-:W2:Y:S01]  /*12a0*/  @!P0 LDG.E.U16 R65, [R206.64+0x240] ;  /* 0x00024006ce418981 */ /* 0x000ea2000c1e1500 */
[----:B------:R-:W-:-:S02]  /*12b0*/  PRMT R69, RZ, 0x7610, R69 ;  /* 0x00007610ff457816 */ /* 0x000fc40000000045 */
[----:B------:R-:W-:Y:S01]  /*12c0*/  PRMT R72, RZ, 0x7610, R72 ;  /* 0x00007610ff487816 */ /* 0x000fe20000000048 */
[----:B------:R-:W2:Y:S01]  /*12d0*/  @!P1 LDG.E.U16 R68, [R206.64+0x280] ;  /* 0x00028006ce449981 */ /* 0x000ea2000c1e1500 */
[----:B------:R-:W-:-:S03]  /*12e0*/  PRMT R71, RZ, 0x7610, R71 ;  /* 0x00007610ff477816 */ /* 0x000fc60000000047 */
[----:B------:R-:W2:Y:S04]  /*12f0*/  @!P2 LDG.E.U16 R67, [R206.64+0x2c0] ;  /* 0x0002c006ce43a981 */ /* 0x000ea8000c1e1500 */
[----:B------:R-:W2:Y:S04]  /*1300*/  @!P3 LDG.E.U16 R70, [R206.64+0x300] ;  /* 0x00030006ce46b981 */ /* 0x000ea8000c1e1500 */
[----:B------:R-:W2:Y:S04]  /*1310*/  @!P4 LDG.E.U16 R69, [R206.64+0x340] ;  /* 0x00034006ce45c981 */ /* 0x000ea8000c1e1500 */
[----:B------:R-:W2:Y:S04]  /*1320*/  @!P5 LDG.E.U16 R72, [R206.64+0x380] ;  /* 0x00038006ce48d981 */ /* 0x000ea8000c1e1500 */
[----:B------:R-:W2:Y:S01]  /*1330*/  @!P6 LDG.E.U16 R71, [R206.64+0x3c0] ;  /* 0x0003c006ce47e981 */ /* 0x000ea2000c1e1500 */
[----:B------:R-:W-:-:S02]  /*1340*/  P2R R83, PR, RZ, 0x1 ;  /* 0x00000001ff537803 */ /* 0x000fc40000000000 */
[----:B------:R-:W-:-:S04]  /*1350*/  ISETP.NE.AND P0, PT, R49, RZ, PT ;  /* 0x000000ff3100720c */ /* 0x000fc80003f05270 */
[----:B------:R-:W-:Y:S02]  /*1360*/  P2R R82, PR, RZ, 0x1 ;  /* 0x00000001ff527803 */ /* 0x000fe40000000000 */
        /* <DEDUP_REMOVED lines=14> */
[----:B------:R-:W-:Y:S02]  /*1450*/  ISETP.GE.AND P0, PT, R14, R73, PT ;  /* 0x000000490e00720c */ /* 0x000fe40003f06270 */
[----:B------:R-:W-:Y:S02]  /*1460*/  MOV R48, UR8 ;  /* 0x0000000800307c02 */ /* 0x000fe40008000f00 */
[----:B------:R-:W-:Y:S02]  /*1470*/  MOV R49, UR9 ;  /* 0x0000000900317c02 */ /* 0x000fe40008000f00 */
[----:B------:R-:W-:-:S03]  /*1480*/  PRMT R74, RZ, 0x7610, R74 ;  /* 0x00007610ff4a7816 */ /* 0x000fc6000000004a */
[----:B------:R-:W-:Y:S01]  /*1490*/  IMAD.WIDE R48, R14, 0x2, R48 ;  /* 0x000000020e307825 */ /* 0x000fe200078e0230 */
[----:B------:R-:W-:Y:S01]  /*14a0*/  PRMT R73, RZ, 0x7610, R73 ;  /* 0x00007610ff497816 */ /* 0x000fe20000000049 */
[----:B---3--:R-:W-:Y:S04]  /*14b0*/  STS.U16 [R15], R58 ;  /* 0x0000003a0f007388 */ /* 0x008fe80000000400 */
[----:B----4-:R-:W-:Y:S04]  /*14c0*/  STS.U16 [R16+0x40], R57 ;  /* 0x0000403910007388 */ /* 0x010fe80000000400 */
[----:B-----5:R-:W-:Y:S04]  /*14d0*/  STS.U16 [R17+0x80], R60 ;  /* 0x0000803c11007388 */ /* 0x020fe80000000400 */
[----:B--2---:R-:W-:Y:S04]  /*14e0*/  STS.U16 [R18+0xc0], R59 ;  /* 0x0000c03b12007388 */ /* 0x004fe80000000400 */
        /* <DEDUP_REMOVED lines=9> */
[----:B------:R2:W-:Y:S04]  /*1580*/  STS.U16 [R28+0x340], R69 ;  /* 0x000340451c007388 */ /* 0x0005e80000000400 */
[----:B------:R-:W-:Y:S04]  /*1590*/  STS.U16 [R29+0x380], R72 ;  /* 0x000380481d007388 */ /* 0x000fe80000000400 */
[----:B------:R3:W-:Y:S01]  /*15a0*/  STS.U16 [R30+0x3c0], R71 ;  /* 0x0003c0471e007388 */ /* 0x0007e20000000400 */
[----:B------:R-:W-:-:S06]  /*15b0*/  NOP ;  /* 0x0000000000007918 */ /* 0x000fcc0000000000 */
[----:B------:R-:W4:Y:S04]  /*15c0*/  LDS.U16 R50, [R31] ;  /* 0x000000001f327984 */ /* 0x000f280000000400 */
[----:B------:R-:W2:Y:S04]  /*15d0*/  LDS.U16 R51, [R31+0x2] ;  /* 0x000002001f337984 */ /* 0x000ea80000000400 */
[----:B------:R-:W0:Y:S04]  /*15e0*/  LDS.U16 R52, [R31+0x4] ;  /* 0x000004001f347984 */ /* 0x000e280000000400 */
[----:B------:R-:W0:Y:S04]  /*15f0*/  LDS.U16 R53, [R31+0x6] ;  /* 0x000006001f357984 */ /* 0x000e280000000400 */
[----:B------:R-:W0:Y:S04]  /*1600*/  LDS.U16 R54, [R31+0x8] ;  /* 0x000008001f367984 */ /* 0x000e280000000400 */
[----:B------:R-:W0:Y:S04]  /*1610*/  LDS.U16 R55, [R31+0xa] ;  /* 0x00000a001f377984 */ /* 0x000e280000000400 */
[----:B------:R-:W0:Y:S04]  /*1620*/  LDS.U16 R56, [R31+0xc] ;  /* 0x00000c001f387984 */ /* 0x000e280000000400 */
[----:B------:R-:W0:Y:S04]  /*1630*/  LDS.U16 R57, [R31+0xe] ;  /* 0x00000e001f397984 */ /* 0x000e280000000400 */
        /* <DEDUP_REMOVED lines=9> */
[----:B-1----:R-:W-:-:S05]  /*16d0*/  PRMT R67, RZ, 0x7610, R67 ;  /* 0x00007610ff437816 */ /* 0x002fca0000000043 */
[----:B------:R0:W5:Y:S01]  /*16e0*/  @!P0 LDG.E.U16 R74, [R48.64] ;  /* 0x00000006304a8981 */ /* 0x000162000c1e1500 */
[----:B------:R-:W-:Y:S02]  /*16f0*/  ISETP.NE.AND P0, PT, R75, RZ, PT ;  /* 0x000000ff4b00720c */ /* 0x000fe40003f05270 */
[----:B------:R-:W-:-:S11]  /*1700*/  PRMT R66, RZ, 0x7610, R66 ;  /* 0x00007610ff427816 */ /* 0x000fd60000000042 */
[----:B------:R0:W5:Y:S01]  /*1710*/  @!P0 LDG.E.U16 R67, [R48.64+0x40] ;  /* 0x0000400630438981 */ /* 0x000162000c1e1500 */
[----:B------:R-:W-:Y:S02]  /*1720*/  ISETP.NE.AND P0, PT, R76, RZ, PT ;  /* 0x000000ff4c00720c */ /* 0x000fe40003f05270 */
[----:B--2---:R-:W-:-:S11]  /*1730*/  PRMT R69, RZ, 0x7610, R69 ;  /* 0x00007610ff457816 */ /* 0x004fd60000000045 */
[----:B------:R0:W2:Y:S01]  /*1740*/  @!P0 LDG.E.U16 R66, [R48.64+0x80] ;  /* 0x0000800630428981 */ /* 0x0000a2000c1e1500 */
[----:B------:R-:W-:Y:S02]  /*1750*/  ISETP.NE.AND P0, PT, R77, RZ, PT ;  /* 0x000000ff4d00720c */ /* 0x000fe40003f05270 */
[----:B------:R-:W-:-:S11]  /*1760*/  PRMT R68, RZ, 0x7610, R68 ;  /* 0x00007610ff447816 */ /* 0x000fd60000000044 */
[----:B------:R0:W2:Y:S01]  /*1770*/  @!P0 LDG.E.U16 R69, [R48.64+0xc0] ;  /* 0x0000c00630458981 */ /* 0x0000a2000c1e1500 */
[----:B------:R-:W-:Y:S02]  /*1780*/  ISETP.NE.AND P0, PT, R78, RZ, PT ;  /* 0x000000ff4e00720c */ /* 0x000fe40003f05270 */
[----:B---3--:R-:W-:-:S11]  /*1790*/  PRMT R71, RZ, 0x7610, R71 ;  /* 0x00007610ff477816 */ /* 0x008fd60000000047 */
[----:B------:R0:W3:Y:S01]  /*17a0*/  @!P0 LDG.E.U16 R68, [R48.64+0x100] ;  /* 0x0001000630448981 */ /* 0x0000e2000c1e1500 */
[----:B------:R-:W-:Y:S02]  /*17b0*/  ISETP.NE.AND P0, PT, R79, RZ, PT ;  /* 0x000000ff4f00720c */ /* 0x000fe40003f05270 */
[----:B------:R-:W-:-:S11]  /*17c0*/  PRMT R70, RZ, 0x7610, R70 ;  /* 0x00007610ff467816 */ /* 0x000fd60000000046 */
[----:B------:R0:W3:Y:S01]  /*17d0*/  @!P0 LDG.E.U16 R71, [R48.64+0x140] ;  /* 0x0001400630478981 */ /* 0x0000e2000c1e1500 */
[----:B------:R-:W-:-:S13]  /*17e0*/  ISETP.NE.AND P0, PT, R80, RZ, PT ;  /* 0x000000ff5000720c */ /* 0x000fda0003f05270 */
[----:B------:R0:W3:Y:S01]  /*17f0*/  @!P0 LDG.E.U16 R70, [R48.64+0x180] ;  /* 0x0001800630468981 */ /* 0x0000e2000c1e1500 */
[----:B------:R-:W-:Y:S02]  /*1800*/  ISETP.NE.AND P0, PT, R81, RZ, PT ;  /* 0x000000ff5100720c */ /* 0x000fe40003f05270 */
[----:B------:R-:W-:-:S11]  /*1810*/  PRMT R72, RZ, 0x7610, R72 ;  /* 0x00007610ff487816 */ /* 0x000fd60000000048 */
[----:B------:R0:W3:Y:S01]  /*1820*/  @!P0 LDG.E.U16 R73, [R48.64+0x1c0] ;  /* 0x0001c00630498981 */ /* 0x0000e2000c1e1500 */
[----:B------:R-:W-:Y:S02]  /*1830*/  ISETP.NE.AND P0, PT, R82, RZ, PT ;  /* 0x000000ff5200720c */ /* 0x000fe40003f05270 */
[----:B------:R-:W-:Y:S02]  /*1840*/  PRMT R75, RZ, 0x7610, R75 ;  /* 0x00007610ff4b7816 */ /* 0x000fe4000000004b */
[----:B------:R-:W-:Y:S02]  /*1850*/  PRMT R76, RZ, 0x7610, R76 ;  /* 0x00007610ff4c7816 */ /* 0x000fe4000000004c */
[----:B------:R-:W-:Y:S02]  /*1860*/  PRMT R77, RZ, 0x7610, R77 ;  /* 0x00007610ff4d7816 */ /* 0x000fe4000000004d */
[----:B------:R-:W-:Y:S02]  /*1870*/  PRMT R78, RZ, 0x7610, R78 ;  /* 0x00007610ff4e7816 */ /* 0x000fe4000000004e */
[----:B------:R-:W-:Y:S01]  /*1880*/  PRMT R79, RZ, 0x7610, R79 ;  /* 0x00007610ff4f7816 */ /* 0x000fe2000000004f */
[----:B------:R0:W3:Y:S04]  /*1890*/  @!P1 LDG.E.U16 R76, [R48.64+0x280] ;  /* 0x00028006304c9981 */ /* 0x0000e8000c1e1500 */
[----:B------:R0:W3:Y:S01]  /*18a0*/  @!P0 LDG.E.U16 R72, [R48.64+0x200] ;  /* 0x0002000630488981 */ /* 0x0000e2000c1e1500 */
[----:B------:R-:W-:-:S02]  /*18b0*/  ISETP.NE.AND P0, PT, R83, RZ, PT ;  /* 0x000000ff5300720c */ /* 0x000fc40003f05270 */
[----:B------:R-:W-:Y:S01]  /*18c0*/  PRMT R80, RZ, 0x7610, R80 ;  /* 0x00007610ff507816 */ /* 0x000fe20000000050 */
[----:B------:R0:W3:Y:S01]  /*18d0*/  @!P2 LDG.E.U16 R77, [R48.64+0x2c0] ;  /* 0x0002c006304da981 */ /* 0x0000e2000c1e1500 */
[----:B------:R-:W-:-:S03]  /*18e0*/  PRMT R81, RZ, 0x7610, R81 ;  /* 0x00007610ff517816 */ /* 0x000fc60000000051 */
[----:B------:R0:W3:Y:S04]  /*18f0*/  @!P3 LDG.E.U16 R78, [R48.64+0x300] ;  /* 0x00030006304eb981 */ /* 0x0000e8000c1e1500 */
[----:B------:R0:W3:Y:S04]  /*1900*/  @!P4 LDG.E.U16 R79, [R48.64+0x340] ;  /* 0x00034006304fc981 */ /* 0x0000e8000c1e1500 */
[----:B------:R0:W3:Y:S04]  /*1910*/  @!P0 LDG.E.U16 R75, [R48.64+0x240] ;  /* 0x00024006304b8981 */ /* 0x0000e8000c1e1500 */
[----:B------:R0:W3:Y:S04]  /*1920*/  @!P5 LDG.E.U16 R80, [R48.64+0x380] ;  /* 0x000380063050d981 */ /* 0x0000e8000c1e1500 */
[----:B------:R0:W3:Y:S02]  /*1930*/  @!P6 LDG.E.U16 R81, [R48.64+0x3c0] ;  /* 0x0003c0063051e981 */ /* 0x0000e4000c1e1500 */
[----:B0-----:R-:W-:-:S02]  /*1940*/  HADD2.F32 R48, -RZ, R32.H0_H0 ;  /* 0x20000020ff307230 */ /* 0x001fc40000004100 */
[----:B----4-:R-:W-:Y:S02]  /*1950*/  HADD2.F32 R50, -RZ, R50.H0_H0 ;  /* 0x20000032ff327230 */ /* 0x010fe40000004100 */
[----:B------:R-:W-:Y:S02]  /*1960*/  HADD2.F32 R51, -RZ, R51.H0_H0 ;  /* 0x20000033ff337230 */ /* 0x000fe40000004100 */
[----:B------:R-:W-:Y:S02]  /*1970*/  HADD2.F32 R52, -RZ, R52.H0_H0 ;  /* 0x20000034ff347230 */ /* 0x000fe40000004100 */
[----:B------:R-:W-:Y:S02]  /*1980*/  HADD2.F32 R53, -RZ, R53.H0_H0 ;  /* 0x20000035ff357230 */ /* 0x000fe40000004100 */
[----:B------:R-:W-:Y:S02]  /*1990*/  HADD2.F32 R54, -RZ, R54.H0_H0 ;  /* 0x20000036ff367230 */ /* 0x000fe40000004100 */
[----:B------:R-:W-:-:S02]  /*19a0*/  HADD2.F32 R55, -RZ, R55.H0_H0 ;  /* 0x20000037ff377230 */ /* 0x000fc40000004100 */
[----:B------:R-:W-:Y:S01]  /*19b0*/  HADD2.F32 R56, -RZ, R56.H0_H0 ;  /* 0x20000038ff387230 */ /* 0x000fe20000004100 */
[----:B------:R-:W-:Y:S01]  /*19c0*/  BSSY B0, `(.L_x_132) ;  /* 0x000006e000007945 */ /* 0x000fe20003800000 */
[----:B------:R-:W-:Y:S01]  /*19d0*/  HADD2.F32 R57, -RZ, R57.H0_H0 ;  /* 0x20000039ff397230 */ /* 0x000fe20000004100 */
[----:B-----5:R-:W-:Y:S04]  /*19e0*/  STS.U16 [R15], R74 ;  /* 0x0000004a0f007388 */ /* 0x020fe80000000400 */
[----:B------:R-:W-:Y:S04]  /*19f0*/  STS.U16 [R16+0x40], R67 ;  /* 0x0000404310007388 */ /* 0x000fe80000000400 */
[----:B--2---:R0:W-:Y:S04]  /*1a00*/  STS.U16 [R17+0x80], R66 ;  /* 0x0000804211007388 */ /* 0x0041e80000000400 */
[----:B------:R-:W-:Y:S04]  /*1a10*/  STS.U16 [R18+0xc0], R69 ;  /* 0x0000c04512007388 */ /* 0x000fe80000000400 */
[----:B---3--:R-:W-:Y:S04]  /*1a20*/  STS.U16 [R19+0x100], R68 ;  /* 0x0001004413007388 */ /* 0x008fe80000000400 */
        /* <DEDUP_REMOVED lines=19> */
[----:B------:R-:W5:Y:S01]  /*1b60*/  LDS.U16 R131, [R31+0xe] ;  /* 0x00000e001f837984 */ /* 0x000f620000000400 */
[----:B0-----:R-:W-:-:S03]  /*1b70*/  HADD2.F32 R66, -RZ, R33.H0_H0 ;  /* 0x20000021ff427230 */ /* 0x001fc60000004100 */
[----:B------:R-:W0:Y:S04]  /*1b80*/  LDS.U16 R132, [R31+0x10] ;  /* 0x000010001f847984 */ /* 0x000e280000000400 */
[----:B------:R-:W0:Y:S01]  /*1b90*/  LDS.U16 R133, [R31+0x12] ;  /* 0x000012001f857984 */ /* 0x000e220000000400 */
[----:B-1----:R-:W-:-:S03]  /*1ba0*/  HADD2.F32 R123, -RZ, R123.H0_H0 ;  /* 0x2000007bff7b7230 */ /* 0x002fc60000004100 */
[----:B------:R1:W0:Y:S01]  /*1bb0*/  LDS.U16 R134, [R31+0x14] ;  /* 0x000014001f867984 */ /* 0x0002220000000400 */
[----:B--2---:R-:W-:Y:S01]  /*1bc0*/  HADD2.F32 R124, -RZ, R124.H0_H0 ;  /* 0x2000007cff7c7230 */ /* 0x004fe20000004100 */
[----:B------:R-:W-:Y:S01]  /*1bd0*/  FFMA.FTZ R49, R123, R48, R6 ;  /* 0x000000307b317223 */ /* 0x000fe20000010006 */
[----:B------:R-:W-:Y:S01]  /*1be0*/  HADD2.F32 R6, -RZ, R34.H0_H0 ;  /* 0x20000022ff067230 */ /* 0x000fe20000004100 */
[----:B------:R1:W2:Y:S01]  /*1bf0*/  LDS.U16 R135, [R31+0x16] ;  /* 0x000016001f877984 */ /* 0x0002a20000000400 */
[----:B---3--:R-:W-:Y:S01]  /*1c00*/  HADD2.F32 R126, -RZ, R126.H0_H0 ;  /* 0x2000007eff7e7230 */ /* 0x008fe20000004100 */
[----:B------:R-:W-:Y:S01]  /*1c10*/  FFMA.FTZ R49, R124, R66, R49 ;  /* 0x000000427c317223 */ /* 0x000fe20000010031 */
[----:B------:R-:W-:Y:S01]  /*1c20*/  HADD2.F32 R48, -RZ, R35.H0_H0 ;  /* 0x20000023ff307230 */ /* 0x000fe20000004100 */
[----:B------:R1:W3:Y:S01]  /*1c30*/  LDS.U16 R136, [R31+0x18] ;  /* 0x000018001f887984 */ /* 0x0002e20000000400 */
[----:B----4-:R-:W-:Y:S01]  /*1c40*/  HADD2.F32 R127, -RZ, R127.H0_H0 ;  /* 0x2000007fff7f7230 */ /* 0x010fe20000004100 */
[----:B------:R-:W-:Y:S01]  /*1c50*/  FFMA.FTZ R6, R126, R6, R49 ;  /* 0x000000067e067223 */ /* 0x000fe20000010031 */
[----:B------:R-:W-:Y:S01]  /*1c60*/  HADD2.F32 R66, -RZ, R36.H0_H0 ;  /* 0x20000024ff427230 */ /* 0x000fe20000004100 */
[----:B------:R1:W4:Y:S01]  /*1c70*/  LDS.U16 R137, [R31+0x1a] ;  /* 0x00001a001f897984 */ /* 0x0003220000000400 */
[----:B-----5:R-:W-:Y:S01]  /*1c80*/  HADD2.F32 R128, -RZ, R128.H0_H0 ;  /* 0x20000080ff807230 */ /* 0x020fe20000004100 */
[----:B------:R-:W-:Y:S01]  /*1c90*/  FFMA.FTZ R49, R127, R48, R6 ;  /* 0x000000307f317223 */ /* 0x000fe20000010006 */
[----:B------:R-:W-:Y:S01]  /*1ca0*/  HADD2.F32 R6, -RZ, R37.H0_H0 ;  /* 0x20000025ff067230 */ /* 0x000fe20000004100 */
[----:B------:R1:W1:Y:S01]  /*1cb0*/  LDS.U16 R138, [R31+0x1c] ;  /* 0x00001c001f8a7984 */ /* 0x0002620000000400 */
[----:B------:R-:W-:Y:S01]  /*1cc0*/  HADD2.F32 R129, -RZ, R129.H0_H0 ;  /* 0x20000081ff817230 */ /* 0x000fe20000004100 */
[----:B------:R-:W-:-:S02]  /*1cd0*/  FFMA.FTZ R66, R128, R66, R49 ;  /* 0x0000004280427223 */ /* 0x000fc40000010031 */
[----:B------:R0:W1:Y:S01]  /*1ce0*/  LDS.U16 R139, [R31+0x1e] ;  /* 0x00001e001f8b7984 */ /* 0x0000620000000400 */
[----:B------:R-:W-:Y:S01]  /*1cf0*/  HADD2.F32 R130, -RZ, R130.H0_H0 ;  /* 0x20000082ff827230 */ /* 0x000fe20000004100 */
[----:B------:R-:W-:Y:S01]  /*1d00*/  FFMA.FTZ R49, R129, R6, R66 ;  /* 0x0000000681317223 */ /* 0x000fe20000010042 */
[----:B------:R-:W-:Y:S02]  /*1d10*/  HADD2.F32 R6, -RZ, R38.H0_H0 ;  /* 0x20000026ff067230 */ /* 0x000fe40000004100 */
[----:B------:R-:W-:Y:S02]  /*1d20*/  HADD2.F32 R48, -RZ, R39.H0_H0 ;  /* 0x20000027ff307230 */ /* 0x000fe40000004100 */
[----:B------:R-:W-:Y:S01]  /*1d30*/  HADD2.F32 R131, -RZ, R131.H0_H0 ;  /* 0x20000083ff837230 */ /* 0x000fe20000004100 */
[----:B------:R-:W-:-:S04]  /*1d40*/  FFMA.FTZ R6, R130, R6, R49 ;  /* 0x0000000682067223 */ /* 0x000fc80000010031 */
[----:B------:R-:W-:Y:S02]  /*1d50*/  FFMA.FTZ R67, R131, R48, R6 ;  /* 0x0000003083437223 */ /* 0x000fe40000010006 */
[----:B------:R-:W-:-:S05]  /*1d60*/  FADD.FTZ R48, R50, UR5 ;  /* 0x0000000532307e21 */ /* 0x000fca0008010000 */
[----:B------:R-:W-:Y:S01]  /*1d70*/  FSETP.GTU.FTZ.AND P4, PT, R48, 20, PT ;  /* 0x41a000003000780b */ /* 0x000fe20003f9c000 */
[----:B------:R-:W-:Y:S01]  /*1d80*/  FADD.FTZ R49, R51, UR5 ;  /* 0x0000000533317e21 */ /* 0x000fe20008010000 */
[----:B------:R-:W-:Y:S01]  /*1d90*/  MOV R66, c[0x0][0x16c] ;  /* 0x00005b0000427a02 */ /* 0x000fe20000000f00 */
[----:B------:R-:W-:Y:S01]  /*1da0*/  HADD2.F32 R6, -RZ, R40.H0_H0 ;  /* 0x20000028ff067230 */ /* 0x000fe20000004100 */
[----:B------:R-:W-:Y:S01]  /*1db0*/  FADD.FTZ R50, R52, UR5 ;  /* 0x0000000534327e21 */ /* 0x000fe20008010000 */
[----:B0-----:R-:W-:Y:S01]  /*1dc0*/  HADD2.F32 R132, -RZ, R132.H0_H0 ;  /* 0x20000084ff847230 */ /* 0x001fe20000004100 */
[----:B------:R-:W-:Y:S02]  /*1dd0*/  FADD.FTZ R51, R53, UR5 ;  /* 0x0000000535337e21 */ /* 0x000fe40008010000 */
[----:B------:R-:W-:Y:S02]  /*1de0*/  FADD.FTZ R52, R54, UR5 ;  /* 0x0000000536347e21 */ /* 0x000fe40008010000 */
[----:B------:R-:W-:Y:S01]  /*1df0*/  FADD.FTZ R53, R55, UR5 ;  /* 0x0000000537357e21 */ /* 0x000fe20008010000 */
[----:B------:R-:W-:Y:S01]  /*1e00*/  ISETP.GE.AND P5, PT, R66, 0x1, PT ;  /* 0x000000014200780c */ /* 0x000fe20003fa6270 */
[----:B------:R-:W-:Y:S01]  /*1e10*/  FFMA.FTZ R66, R132, R6, R67 ;  /* 0x0000000684427223 */ /* 0x000fe20000010043 */
[----:B------:R-:W-:Y:S01]  /*1e20*/  FSETP.GTU.FTZ.AND P3, PT, R49, 20, PT ;  /* 0x41a000003100780b */ /* 0x000fe20003f7c000 */
[----:B------:R-:W-:Y:S01]  /*1e30*/  HADD2.F32 R67, -RZ, R41.H0_H0 ;  /* 0x20000029ff437230 */ /* 0x000fe20000004100 */
[----:B------:R-:W-:Y:S01]  /*1e40*/  FSETP.GTU.FTZ.AND P2, PT, R50, 20, PT ;  /* 0x41a000003200780b */ /* 0x000fe20003f5c000 */
[----:B------:R-:W-:Y:S01]  /*1e50*/  FADD.FTZ R54, R56, UR5 ;  /* 0x0000000538367e21 */ /* 0x000fe20008010000 */
[----:B------:R-:W-:Y:S01]  /*1e60*/  FSETP.GTU.FTZ.AND P1, PT, R51, 20, PT ;  /* 0x41a000003300780b */ /* 0x000fe20003f3c000 */
[----:B------:R-:W-:Y:S01]  /*1e70*/  HADD2.F32 R133, -RZ, R133.H0_H0 ;  /* 0x20000085ff857230 */ /* 0x000fe20000004100 */
[----:B------:R-:W-:-:S02]  /*1e80*/  FSETP.GTU.FTZ.AND P0, PT, R52, 20, PT ;  /* 0x41a000003400780b */ /* 0x000fc40003f1c000 */
[----:B------:R-:W-:Y:S01]  /*1e90*/  FSETP.GTU.FTZ.AND P6, PT, R53, 20, PT ;  /* 0x41a000003500780b */ /* 0x000fe20003fdc000 */
[----:B------:R-:W-:Y:S07]  /*1ea0*/  @P4 BRA `(.L_x_133) ;  /* 0x000001f000004947 */ /* 0x000fee0003800000 */
[----:B-1234-:R-:W-:Y:S01]  /*1eb0*/  FMUL.FTZ R48, R48, 1.4426950216293334961 ;  /* 0x3fb8aa3b30307820 */ /* 0x01efe20000410000 */
[----:B------:R-:W-:Y:S01]  /*1ec0*/  MOV R69, 0x3e800000 ;  /* 0x3e80000000457802 */ /* 0x000fe20000000f00 */
[----:B------:R-:W-:Y:S02]  /*1ed0*/  HFMA2.MMA R68, -RZ, RZ, 1.3056640625, -1.8671875 ;  /* 0x3d39bf78ff447435 */ /* 0x000fe400000001ff */
[----:B------:R-:W0:Y:S02]  /*1ee0*/  MUFU.EX2 R71, R48 ;  /* 0x0000003000477308 */ /* 0x000e240000000800 */
[C---:B0-----:R-:W-:Y:S01]  /*1ef0*/  FADD.FTZ.RZ R6, R71.reuse, 1 ;  /* 0x3f80000047067421 */ /* 0x041fe2000001c000 */
[----:B------:R-:W-:-:S04]  /*1f00*/  ISETP.GE.U32.AND P4, PT, R71, 0x7f800000, PT ;  /* 0x7f8000004700780c */ /* 0x000fc80003f86070 */
[----:B------:R-:W-:-:S04]  /*1f10*/  IADD3 R6, R6, -0x3f400000, RZ ;  /* 0xc0c0000006067810 */ /* 0x000fc80007ffe0ff */
[----:B------:R-:W-:-:S04]  /*1f20*/  LOP3.LUT R6, R6, 0xff800000, RZ, 0xc0, !PT ;  /* 0xff80000006067812 */ /* 0x000fc800078ec0ff */
[----:B------:R-:W-:Y:S02]  /*1f30*/  IADD3 R56, -R6, 0x40800000, RZ ;  /* 0x4080000006387810 */ /* 0x000fe40007ffe1ff */
[----:B------:R-:W-:Y:S02]  /*1f40*/  IADD3 R55, R71, -R6, RZ ;  /* 0x8000000647377210 */ /* 0x000fe40007ffe0ff */
[----:B------:R-:W0:Y:S01]  /*1f50*/  I2F R6, R6 ;  /* 0x0000000600067306 */ /* 0x000e220000201400 */
[----:B------:R-:W-:-:S04]  /*1f60*/  FFMA.FTZ R56, R56, R69, -1 ;  /* 0xbf80000038387423 */ /* 0x000fc80000010045 */
[----:B------:R-:W-:-:S04]  /*1f70*/  FADD.FTZ R55, R55, R56 ;  /* 0x0000003837377221 */ /* 0x000fc80000010000 */
[----:B------:R-:W-:-:S04]  /*1f80*/  FFMA.FTZ R56, R55, -R68, 0.10546888411045074463 ;  /* 0x3dd8001237387423 */ /* 0x000fc80000010844 */
[C---:B------:R-:W-:Y:S02]  /*1f90*/  FFMA.FTZ R56, R55.reuse, R56, -0.13229703903198242188 ;  /* 0xbe0778e037387423 */ /* 0x040fe40000010038 */
[----:B0-----:R-:W-:Y:S02]  /*1fa0*/  FMUL.FTZ R48, R6, 1.1920928955078125e-07 ;  /* 0x3400000006307820 */ /* 0x001fe40000410000 */
[----:B------:R-:W-:-:S04]  /*1fb0*/  FFMA.FTZ R56, R55, R56, 0.14491446316242218018 ;  /* 0x3e14647537387423 */ /* 0x000fc80000010038 */
[----:B------:R-:W-:-:S04]  /*1fc0*/  FFMA.FTZ R56, R55, R56, -0.16641564667224884033 ;  /* 0xbe2a68dd37387423 */ /* 0x000fc80000010038 */
[----:B------:R-:W-:-:S04]  /*1fd0*/  FFMA.FTZ R56, R55, R56, 0.19988867640495300293 ;  /* 0x3e4caf9e37387423 */ /* 0x000fc80000010038 */
[----:B------:R-:W-:-:S04]  /*1fe0*/  FFMA.FTZ R56, R55, R56, -0.25000196695327758789 ;  /* 0xbe80004237387423 */ /* 0x000fc80000010038 */
[----:B------:R-:W-:-:S04]  /*1ff0*/  FFMA.FTZ R56, R55, R56, 0.33333510160446166992 ;  /* 0x3eaaaae637387423 */ /* 0x000fc80000010038 */
[----:B------:R-:W-:-:S04]  /*2000*/  FFMA.FTZ R56, R55, R56, -0.5 ;  /* 0xbf00000037387423 */ /* 0x000fc80000010038 */
[----:B------:R-:W-:-:S04]  /*2010*/  FMUL.FTZ R56, R55, R56 ;  /* 0x0000003837387220 */ /* 0x000fc80000410000 */
[----:B------:R-:W-:-:S04]  /*2020*/  FFMA.FTZ R55, R55, R56, R55 ;  /* 0x0000003837377223 */ /* 0x000fc80000010037 */
[----:B------:R-:W-:Y:S01]  /*2030*/  FFMA.FTZ R48, R48, 0.69314718246459960938, R55 ;  /* 0x3f31721830307823 */ /* 0x000fe20000010037 */
[----:B------:R-:W-:Y:S05]  /*2040*/  @!P4 BRA `(.L_x_133) ;  /* 0x000000500000c947 */ /* 0x000fea0003800000 */
[----:B------:R-:W-:-:S13]  /*2050*/  ISETP.GE.AND P4, PT, R71, -0x407fffff, PT ;  /* 0xbf8000014700780c */ /* 0x000fda0003f86270 */
[----:B------:R-:W-:-:S05]  /*2060*/  @P4 MOV R6, 0x7f800000 ;  /* 0x7f80000000064802 */ /* 0x000fca0000000f00 */
[C---:B------:R-:W-:Y:S01]  /*2070*/  @P4 FFMA.FTZ R48, R71.reuse, R6, +INF ;  /* 0x7f80000047304423 */ /* 0x040fe20000010006 */
[----:B------:R-:W-:-:S04]  /*2080*/  FSETP.NEU.FTZ.AND P4, PT, R71, RZ, PT ;  /* 0x000000ff4700720b */ /* 0x000fc80003f9d000 */
[----:B------:R-:W-:-:S04]  /*2090*/  FSEL R48, R48, -RZ, P4 ;  /* 0x800000ff30307208 */ /* 0x000fc80002000000 */
.L_x_133:
[----:B-1234-:R-:W-:Y:S05]  /*20a0*/  BSYNC B0 ;  /* 0x0000000000007941 */ /* 0x01efea0003800000 */
.L_x_132:
[----:B------:R-:W-:Y:S01]  /*20b0*/  BSSY B0, `(.L_x_134) ;  /* 0x0000027000007945 */ /* 0x000fe20003800000 */
[----:B------:R-:W-:Y:S01]  /*20c0*/  FFMA.FTZ R67, R133, R67, R66 ;  /* 0x0000004385437223 */ /* 0x000fe20000010042 */
[----:B------:R-:W-:Y:S01]  /*20d0*/  FSETP.GTU.FTZ.AND P4, PT, R54, 20, PT ;  /* 0x41a000003600780b */ /* 0x000fe20003f9c000 */
[----:B------:R-:W-:Y:S01]  /*20e0*/  HADD2.F32 R66, -RZ, R42.H0_H0 ;  /* 0x2000002aff427230 */ /* 0x000fe20000004100 */
[----:B------:R-:W-:Y:S01]  /*20f0*/  FADD.FTZ R55, R57, UR5 ;  /* 0x0000000539377e21 */ /* 0x000fe20008010000 */
[----:B------:R-:W-:Y:S02]  /*2100*/  HADD2.F32 R63, -RZ, R63.H0_H0 ;  /* 0x2000003fff3f7230 */ /* 0x000fe40000004100 */
[----:B------:R-:W-:Y:S01]  /*2110*/  HADD2.F32 R134, -RZ, R134.H0_H0 ;  /* 0x20000086ff867230 */ /* 0x000fe20000004100 */
[----:B------:R-:W-:Y:S05]  /*2120*/  @P3 BRA `(.L_x_135) ;  /* 0x000001f000003947 */ /* 0x000fea0003800000 */
[----:B------:R-:W-:Y:S01]  /*2130*/  FMUL.FTZ R49, R49, 1.4426950216293334961 ;  /* 0x3fb8aa3b31317820 */ /* 0x000fe20000410000 */
[----:B------:R-:W-:Y:S01]  /*2140*/  MOV R68, 0x3e800000 ;  /* 0x3e80000000447802 */ /* 0x000fe20000000f00 */
[----:B------:R-:W-:-:S02]  /*2150*/  HFMA2.MMA R71, -RZ, RZ, 1.3056640625, -1.8671875 ;  /* 0x3d39bf78ff477435 */ /* 0x000fc400000001ff */
        /* <DEDUP_REMOVED lines=11> */
[----:B------:R-:W-:Y:S02]  /*2210*/  FFMA.FTZ R57, R56, R57, -0.13229703903198242188 ;  /* 0xbe0778e038397423 */ /* 0x000fe40000010039 */
        /* <DEDUP_REMOVED lines=16> */
.L_x_135:
[----:B------:R-:W-:Y:S05]  /*2320*/  BSYNC B0 ;  /* 0x0000000000007941 */ /* 0x000fea0003800000 */
.L_x_134:
        /* <DEDUP_REMOVED lines=39> */
.L_x_137:
[----:B------:R-:W-:Y:S05]  /*25a0*/  BSYNC B0 ;  /* 0x0000000000007941 */ /* 0x000fea0003800000 */
.L_x_136:
        /* <DEDUP_REMOVED lines=39> */
.L_x_139:
[----:B------:R-:W-:Y:S05]  /*2820*/  BSYNC B0 ;  /* 0x0000000000007941 */ /* 0x000fea0003800000 */
.L_x_138:
[----:B------:R-:W-:Y:S01]  /*2830*/  BSSY B0, `(.L_x_140) ;  /* 0x0000027000007945 */ /* 0x000fe20003800000 */
[----:B------:R-:W-:Y:S01]  /*2840*/  FFMA.FTZ R68, R136, R68, R67 ;  /* 0x0000004488447223 */ /* 0x000fe20000010043 */
[----:B------:R-:W-:Y:S01]  /*2850*/  HADD2.F32 R66, -RZ, R58.H0_H0 ;  /* 0x2000003aff427230 */ /* 0x000fe20000004100 */
[----:B------:R-:W-:Y:S01]  /*2860*/  FSETP.GTU.FTZ.AND P1, PT, R57, 20, PT ;  /* 0x41a000003900780b */ /* 0x000fe20003f3c000 */
[----:B------:R-:W-:Y:S01]  /*2870*/  HADD2.F32 R67, -RZ, R45.H0_H0 ;  /* 0x2000002dff437230 */ /* 0x000fe20000004100 */
[----:B------:R-:W-:Y:S01]  /*2880*/  FADD.FTZ R58, R65, UR5 ;  /* 0x00000005413a7e21 */ /* 0x000fe20008010000 */
[----:B------:R-:W-:Y:S01]  /*2890*/  HADD2.F32 R137, -RZ, R137.H0_H0 ;  /* 0x20000089ff897230 */ /* 0x000fe20000004100 */
[----:B------:R-:W-:Y:S05]  /*28a0*/  @P0 BRA `(.L_x_141) ;  /* 0x000001f000000947 */ /* 0x000fea0003800000 */
[----:B------:R-:W-:Y:S01]  /*28b0*/  FMUL.FTZ R52, R52, 1.4426950216293334961 ;  /* 0x3fb8aa3b34347820 */ /* 0x000fe20000410000 */
        /* <DEDUP_REMOVED lines=30> */
.L_x_141:
[----:B------:R-:W-:Y:S05]  /*2aa0*/  BSYNC B0 ;  /* 0x0000000000007941 */ /* 0x000fea0003800000 */
.L_x_140:
[----:B------:R-:W-:Y:S01]  /*2ab0*/  BSSY B0, `(.L_x_142) ;  /* 0x0000027000007945 */ /* 0x000fe20003800000 */
[----:B------:R-:W-:Y:S01]  /*2ac0*/  HADD2.F32 R84, -RZ, R59.H0_H0 ;  /* 0x2000003bff547230 */ /* 0x000fe20000004100 */
[----:B------:R-:W-:Y:S01]  /*2ad0*/  FSETP.GTU.FTZ.AND P0, PT, R58, 20, PT ;  /* 0x41a000003a00780b */ /* 0x000fe20003f1c000 */
[----:B------:R-:W-:Y:S01]  /*2ae0*/  FFMA.FTZ R67, R137, R67, R68 ;  /* 0x0000004389437223 */ /* 0x000fe20000010044 */
        /* <DEDUP_REMOVED lines=35> */
.L_x_143:
[----:B------:R-:W-:Y:S05]  /*2d20*/  BSYNC B0 ;  /* 0x0000000000007941 */ /* 0x000fea0003800000 */
.L_x_142:
[----:B------:R-:W-:Y:S01]  /*2d30*/  BSSY B0, `(.L_x_144) ;  /* 0x0000026000007945 */ /* 0x000fe20003800000 */
[----:B------:R-:W-:Y:S01]  /*2d40*/  FFMA.FTZ R66, R138, R65, R67 ;  /* 0x000000418a427223 */ /* 0x000fe20000010043 */
        /* <DEDUP_REMOVED lines=36> */
.L_x_145:
[----:B------:R-:W-:Y:S05]  /*2f90*/  BSYNC B0 ;  /* 0x0000000000007941 */ /* 0x000fea0003800000 */
.L_x_144:
[----:B------:R-:W-:Y:S01]  /*2fa0*/  HADD2.F32 R62, -RZ, R62.H0_H0 ;  /* 0x2000003eff3e7230 */ /* 0x000fe20000004100 */
[----:B------:R-:W-:Y:S01]  /*2fb0*/  BSSY B0, `(.L_x_146) ;  /* 0x0000026000007945 */ /* 0x000fe20003800000 */
[----:B------:R-:W-:Y:S01]  /*2fc0*/  FSETP.GTU.FTZ.AND P4, PT, R84, 20, PT ;  /* 0x41a000005400780b */ /* 0x000fe20003f9c000 */
[----:B------:R-:W-:Y:S01]  /*2fd0*/  FFMA.FTZ R6, R139, R65, R66 ;  /* 0x000000418b067223 */ /* 0x000fe20000010042 */
[----:B------:R-:W-:Y:S01]  /*2fe0*/  LOP3.LUT R85, R8, 0x1f, RZ, 0xc0, !PT ;  /* 0x0000001f08557812 */ /* 0x000fe200078ec0ff */
[----:B------:R-:W-:Y:S01]  /*2ff0*/  FADD.FTZ R87, R62, UR5 ;  /* 0x000000053e577e21 */ /* 0x000fe20008010000 */
[----:B------:R-:W-:Y:S01]  /*3000*/  MOV R86, RZ ;  /* 0x000000ff00567202 */ /* 0x000fe20000000f00 */
[----:B------:R-:W-:Y:S05]  /*3010*/  @P3 BRA `(.L_x_147) ;  /* 0x000001f000003947 */ /* 0x000fea0003800000 */
[----:B------:R-:W-:Y:S01]  /*3020*/  FMUL.FTZ R55, R55, 1.4426950216293334961 ;  /* 0x3fb8aa3b37377820 */ /* 0x000fe20000410000 */
[----:B------:R-:W-:Y:S01]  /*3030*/  HFMA2.MMA R67, -RZ, RZ, 1.625, 0 ;  /* 0x3e800000ff437435 */ /* 0x000fe200000001ff */
[----:B------:R-:W-:Y:S02]  /*3040*/  MOV R66, 0x3d39bf78 ;  /* 0x3d39bf7800427802 */ /* 0x000fe40000000f00 */
        /* <DEDUP_REMOVED lines=28> */
.L_x_147:
[----:B------:R-:W-:Y:S05]  /*3210*/  BSYNC B0 ;  /* 0x0000000000007941 */ /* 0x000fea0003800000 */
.L_x_146:
[----:B------:R-:W-:Y:S01]  /*3220*/  HADD2.F32 R61, -RZ, R61.H0_H0 ;  /* 0x2000003dff3d7230 */ /* 0x000fe20000004100 */
[----:B------:R-:W-:Y:S01]  /*3230*/  BSSY B0, `(.L_x_148) ;  /* 0x0000025000007945 */ /* 0x000fe20003800000 */
[----:B------:R-:W-:Y:S01]  /*3240*/  FSETP.GTU.FTZ.AND P3, PT, R87, 20, PT ;  /* 0x41a000005700780b */ /* 0x000fe20003f7c000 */
[----:B------:R-:W-:Y:S01]  /*3250*/  CS2R R88, SRZ ;  /* 0x0000000000587805 */ /* 0x000fe2000001ff00 */
[----:B------:R-:W-:Y:S01]  /*3260*/  CS2R R90, SRZ ;  /* 0x00000000005a7805 */ /* 0x000fe2000001ff00 */
[----:B------:R-:W-:Y:S01]  /*3270*/  FADD.FTZ R92, R61, UR5 ;  /* 0x000000053d5c7e21 */ /* 0x000fe20008010000 */
        /* <DEDUP_REMOVED lines=32> */
.L_x_149:
[----:B------:R-:W-:Y:S05]  /*3480*/  BSYNC B0 ;  /* 0x0000000000007941 */ /* 0x000fea0003800000 */
.L_x_148:
[----:B------:R-:W-:Y:S01]  /*3490*/  HADD2.F32 R60, -RZ, R60.H0_H0 ;  /* 0x2000003cff3c7230 */ /* 0x000fe20000004100 */
[----:B------:R-:W-:Y:S01]  /*34a0*/  BSSY B0, `(.L_x_150) ;  /* 0x0000026000007945 */ /* 0x000fe20003800000 */
[----:B------:R-:W-:Y:S01]  /*34b0*/  HFMA2.MMA R93, -RZ, RZ, 0, 0 ;  /* 0x00000000ff5d7435 */ /* 0x000fe200000001ff */
[----:B------:R-:W-:Y:S01]  /*34c0*/  FSETP.GTU.FTZ.AND P2, PT, R92, 20, PT ;  /* 0x41a000005c00780b */ /* 0x000fe20003f5c000 */
[----:B------:R-:W-:Y:S01]  /*34d0*/  CS2R R94, SRZ ;  /* 0x00000000005e7805 */ /* 0x000fe2000001ff00 */
[----:B------:R-:W-:Y:S01]  /*34e0*/  MOV R96, RZ ;  /* 0x000000ff00607202 */ /* 0x000fe20000000f00 */
[----:B------:R-:W-:Y:S01]  /*34f0*/  FADD.FTZ R97, R60, UR5 ;  /* 0x000000053c617e21 */ /* 0x000fe20008010000 */
[----:B------:R-:W-:Y:S05]  /*3500*/  @P1 BRA `(.L_x_151) ;  /* 0x000001f000001947 */ /* 0x000fea0003800000 */
[----:B------:R-:W-:Y:S01]  /*3510*/  FMUL.FTZ R57, R57, 1.4426950216293334961 ;  /* 0x3fb8aa3b39397820 */ /* 0x000fe20000410000 */
[----:B------:R-:W-:Y:S02]  /*3520*/  MOV R65, 0x3e800000 ;  /* 0x3e80000000417802 */ /* 0x000fe40000000f00 */
[----:B------:R-:W-:Y:S01]  /*3530*/  MOV R64, 0x3d39bf78 ;  /* 0x3d39bf7800407802 */ /* 0x000fe20000000f00 */
        /* <DEDUP_REMOVED lines=28> */
.L_x_151:
[----:B------:R-:W-:Y:S05]  /*3700*/  BSYNC B0 ;  /* 0x0000000000007941 */ /* 0x000fea0003800000 */
.L_x_150:
[----:B------:R-:W-:Y:S01]  /*3710*/  BSSY B0, `(.L_x_152) ;  /* 0x0000025000007945 */ /* 0x000fe20003800000 */
[----:B------:R-:W-:Y:S01]  /*3720*/  FSETP.GTU.FTZ.AND P1, PT, R97, 20, PT ;  /* 0x41a000006100780b */ /* 0x000fe20003f3c000 */
[----:B------:R-:W-:Y:S01]  /*3730*/  CS2R R100, SRZ ;  /* 0x0000000000647805 */ /* 0x000fe2000001ff00 */
[----:B------:R-:W-:Y:S01]  /*3740*/  CS2R R102, SRZ ;  /* 0x0000000000667805 */ /* 0x000fe2000001ff00 */
[----:B------:R-:W-:Y:S01]  /*3750*/  CS2R R104, SRZ ;  /* 0x0000000000687805 */ /* 0x000fe2000001ff00 */
        /* <DEDUP_REMOVED lines=32> */
.L_x_153:
[----:B------:R-:W-:Y:S05]  /*3960*/  BSYNC B0 ;  /* 0x0000000000007941 */ /* 0x000fea0003800000 */
.L_x_152:
[----:B------:R-:W-:Y:S01]  /*3970*/  BSSY B0, `(.L_x_154) ;  /* 0x0000021000007945 */ /* 0x000fe20003800000 */
        /* <DEDUP_REMOVED lines=27> */
[C---:B------:R-:W-:Y:S02]  /*3b30*/  ISETP.GE.AND P0, PT, R63.reuse, -0x407fffff, PT ;  /* 0xbf8000013f00780c */ /* 0x040fe40003f06270 */
[----:B------:R-:W-:-:S11]  /*3b40*/  FSETP.NEU.FTZ.AND P6, PT, R63, RZ, PT ;  /* 0x000000ff3f00720b */ /* 0x000fd60003fdd000 */
[----:B------:R-:W-:-:S05]  /*3b50*/  @P0 MOV R60, 0x7f800000 ;  /* 0x7f800000003c0802 */ /* 0x000fca0000000f00 */
[----:B------:R-:W-:-:S05]  /*3b60*/  @P0 FFMA.FTZ R59, R63, R60, +INF ;  /* 0x7f8000003f3b0423 */ /* 0x000fca000001003c */
[----:B------:R-:W-:Y:S02]  /*3b70*/  FSEL R59, R59, -RZ, P6 ;  /* 0x800000ff3b3b7208 */ /* 0x000fe40003000000 */
.L_x_155:
[----:B------:R-:W-:Y:S05]  /*3b80*/  BSYNC B0 ;  /* 0x0000000000007941 */ /* 0x000fea0003800000 */
.L_x_154:
        /* <DEDUP_REMOVED lines=33> */
.L_x_157:
[----:B------:R-:W-:Y:S05]  /*3da0*/  BSYNC B0 ;  /* 0x0000000000007941 */ /* 0x000fea0003800000 */
.L_x_156:
        /* <DEDUP_REMOVED lines=33> */
.L_x_159:
[----:B------:R-:W-:Y:S05]  /*3fc0*/  BSYNC B0 ;  /* 0x0000000000007941 */ /* 0x000fea0003800000 */
.L_x_158:
        /* <DEDUP_REMOVED lines=33> */
.L_x_161:
[----:B------:R-:W-:Y:S05]  /*41e0*/  BSYNC B0 ;  /* 0x0000000000007941 */ /* 0x000fea0003800000 */
.L_x_160:
        /* <DEDUP_REMOVED lines=33> */
.L_x_163:
[----:B------:R-:W-:Y:S05]  /*4400*/  BSYNC B0 ;  /* 0x0000000000007941 */ /* 0x000fea0003800000 */
.L_x_162:
[----:B------:R-:W-:Y:S01]  /*4410*/  BAR.SYNC.DEFER_BLOCKING 0x0 ;  /* 0x0000000000007b1d */ /* 0x000fe20000010000 */
[----:B------:R-:W-:Y:S01]  /*4420*/  HFMA2.MMA R106, -RZ, RZ, 0, 0 ;  /* 0x00000000ff6a7435 */ /* 0x000fe200000001ff */
        /* <DEDUP_REMOVED lines=15> */
[----:B------:R-:W-:Y:S01]  /*4520*/  FMUL.FTZ R122, R139, UR4 ;  /* 0x000000048b7a7c20 */ /* 0x000fe20008410000 */
[----:B------:R-:W-:Y:S05]  /*4530*/  @!P5 BRA `(.L_x_164) ;  /* 0x000067600000d947 */ /* 0x000fea0003800000 */
[----:B------:R-:W-:Y:S01]  /*4540*/  IADD3 R125, R12, -0x1, RZ ;  /* 0xffffffff0c7d7810 */ /* 0x000fe20007ffe0ff */
[----:B------:R-:W-:Y:S01]  /*4550*/  FADD.FTZ R123, R123, R123 ;  /* 0x0000007b7b7b7221 */ /* 0x000fe20000010000 */
[----:B------:R-:W-:Y:S01]  /*4560*/  MOV R140, RZ ;  /* 0x000000ff008c7202 */ /* 0x000fe20000000f00 */
[----:B------:R-:W-:Y:S01]  /*4570*/  FADD.FTZ R124, R124, R124 ;  /* 0x0000007c7c7c7221 */ /* 0x000fe20000010000 */
[----:B------:R-:W-:Y:S01]  /*4580*/  LEA.HI R60, R125, R125, RZ, 0x1 ;  /* 0x0000007d7d3c7211 */ /* 0x000fe200078f08ff */
[----:B------:R-:W-:Y:S01]  /*4590*/  FADD.FTZ R126, R126, R126 ;  /* 0x0000007e7e7e7221 */ /* 0x000fe20000010000 */
[----:B------:R-:W-:Y:S01]  /*45a0*/  MOV R86, RZ ;  /* 0x000000ff00567202 */ /* 0x000fe20000000f00 */
[----:B------:R-:W-:Y:S01]  /*45b0*/  FADD.FTZ R127, R127, R127 ;  /* 0x0000007f7f7f7221 */ /* 0x000fe20000010000 */
[----:B------:R-:W-:Y:S01]  /*45c0*/  LOP3.LUT R60, R60, 0xfffffe, RZ, 0xc0, !PT ;  /* 0x00fffffe3c3c7812 */ /* 0x000fe200078ec0ff */
[----:B------:R-:W-:Y:S01]  /*45d0*/  FADD.FTZ R128, R128, R128 ;  /* 0x0000008080807221 */ /* 0x000fe20000010000 */
[----:B------:R-:W-:Y:S01]  /*45e0*/  CS2R R88, SRZ ;  /* 0x0000000000587805 */ /* 0x000fe2000001ff00 */
[----:B------:R-:W-:Y:S01]  /*45f0*/  FADD.FTZ R129, R129, R129 ;  /* 0x0000008181817221 */ /* 0x000fe20000010000 */
[----:B------:R-:W-:Y:S01]  /*4600*/  IADD3 R125, R125, -R60, RZ ;  /* 0x8000003c7d7d7210 */ /* 0x000fe20007ffe0ff */
[----:B------:R-:W-:Y:S01]  /*4610*/  FADD.FTZ R130, R130, R130 ;  /* 0x0000008282827221 */ /* 0x000fe20000010000 */
[----:B------:R-:W-:Y:S01]  /*4620*/  LEA.HI R60, R12, R12, RZ, 0x1 ;  /* 0x0000000c0c3c7211 */ /* 0x000fe200078f08ff */
[----:B------:R-:W-:Y:S01]  /*4630*/  FADD.FTZ R131, R131, R131 ;  /* 0x0000008383837221 */ /* 0x000fe20000010000 */
[----:B------:R-:W-:Y:S01]  /*4640*/  CS2R R90, SRZ ;  /* 0x00000000005a7805 */ /* 0x000fe2000001ff00 */
[----:B------:R-:W-:Y:S01]  /*4650*/  FADD.FTZ R132, R132, R132 ;  /* 0x0000008484847221 */ /* 0x000fe20000010000 */
[----:B------:R-:W-:Y:S01]  /*4660*/  LOP3.LUT R141, R60, 0xfffffe, RZ, 0xc0, !PT ;  /* 0x00fffffe3c8d7812 */ /* 0x000fe200078ec0ff */
[----:B------:R-:W-:Y:S01]  /*4670*/  FADD.FTZ R133, R133, R133 ;  /* 0x0000008585857221 */ /* 0x000fe20000010000 */
[----:B------:R-:W-:Y:S01]  /*4680*/  MOV R93, RZ ;  /* 0x000000ff005d7202 */ /* 0x000fe20000000f00 */
[----:B------:R-:W-:Y:S01]  /*4690*/  FADD.FTZ R134, R134, R134 ;  /* 0x0000008686867221 */ /* 0x000fe20000010000 */
[----:B------:R-:W-:Y:S01]  /*46a0*/  CS2R R94, SRZ ;  /* 0x00000000005e7805 */ /* 0x000fe2000001ff00 */
[----:B------:R-:W-:Y:S01]  /*46b0*/  FADD.FTZ R135, R135, R135 ;  /* 0x0000008787877221 */ /* 0x000fe20000010000 */
[----:B------:R-:W-:Y:S01]  /*46c0*/  MOV R96, RZ ;  /* 0x000000ff00607202 */ /* 0x000fe20000000f00 */
[----:B------:R-:W-:Y:S01]  /*46d0*/  FADD.FTZ R136, R136, R136 ;  /* 0x0000008888887221 */ /* 0x000fe20000010000 */
[----:B------:R-:W-:Y:S01]  /*46e0*/  CS2R R100, SRZ ;  /* 0x0000000000647805 */ /* 0x000fe2000001ff00 */
[----:B------:R-:W-:Y:S01]  /*46f0*/  FADD.FTZ R137, R137, R137 ;  /* 0x0000008989897221 */ /* 0x000fe20000010000 */
[----:B------:R-:W-:Y:S01]  /*4700*/  CS2R R102, SRZ ;  /* 0x0000000000667805 */ /* 0x000fe2000001ff00 */
[----:B------:R-:W-:Y:S01]  /*4710*/  FADD.FTZ R138, R138, R138 ;  /* 0x0000008a8a8a7221 */ /* 0x000fe20000010000 */
[----:B------:R-:W-:Y:S01]  /*4720*/  CS2R R104, SRZ ;  /* 0x0000000000687805 */ /* 0x000fe2000001ff00 */
[----:B------:R-:W-:Y:S01]  /*4730*/  FADD.FTZ R139, R139, R139 ;  /* 0x0000008b8b8b7221 */ /* 0x000fe20000010000 */
[----:B------:R-:W-:-:S02]  /*4740*/  MOV R106, RZ ;  /* 0x000000ff006a7202 */ /* 0x000fc40000000f00 */
[----:B------:R-:W-:Y:S02]  /*4750*/  IADD3 R141, R12, -R141, RZ ;  /* 0x8000008d0c8d7210 */ /* 0x000fe40007ffe0ff */
.L_x_201:
        /* <DEDUP_REMOVED lines=14> */
[----:B------:R-:W-:Y:S01]  /*4840*/  ISETP.GE.AND P0, PT, R12, 0x2, PT ;  /* 0x000000020c00780c */ /* 0x000fe20003f06270 */
[----:B------:R-:W-:-:S03]  /*4850*/  IMAD R73, R0, c[0x0][0x1bc], R73 ;  /* 0x00006f0000497a24 */ /* 0x000fc600078e0249 */
[----:B------:R-:W-:Y:S01]  /*4860*/  ISETP.NE.OR P0, PT, R85, RZ, !P0 ;  /* 0x000000ff5500720c */ /* 0x000fe20004705670 */
[----:B------:R-:W-:-:S05]  /*4870*/  HADD2.F32 R235, -RZ, R32.H0_H0 ;  /* 0x20000020ffeb7230 */ /* 0x000fca0000004100 */
[----:B------:R-:W-:Y:S01]  /*4880*/  FMUL.FTZ R235, R235, R48 ;  /* 0x00000030ebeb7220 */ /* 0x000fe20000410000 */
        /* <DEDUP_REMOVED lines=9> */
[----:B------:R-:W1:Y:S01]  /*4920*/  R2UR UR14, R64 ;  /* 0x00000000400e73c2 */ /* 0x000e6200000e0000 */
[----:B0-----:R-:W-:-:S04]  /*4930*/  FMUL.FTZ R60, R48, UR15 ;  /* 0x0000000f303c7c20 */ /* 0x001fc80008410000 */
[----:B------:R-:W-:Y:S02]  /*4940*/  FMUL.RZ R61, R60, 0.15915493667125701904 ;  /* 0x3e22f9833c3d7820 */ /* 0x000fe4000040c000 */
[----:B------:R-:W-:Y:S02]  /*4950*/  FMUL.FTZ R60, R49, UR15 ;  /* 0x0000000f313c7c20 */ /* 0x000fe40008410000 */
[----:B------:R-:W-:Y:S01]  /*4960*/  MUFU.SIN R81, R61 ;  /* 0x0000003d00517308 */ /* 0x000fe20000000400 */
[----:B-1----:R-:W-:Y:S01]  /*4970*/  MOV R70, UR14 ;  /* 0x0000000e00467c02 */ /* 0x002fe20008000f00 */
        /* <DEDUP_REMOVED lines=38> */
[----:B------:R-:W-:-:S04]  /*4be0*/  LEA R64, P2, R60, c[0x0][0x228], 0x3 ;  /* 0x00008a003c407a11 */ /* 0x000fc800078418ff */
[----:B------:R-:W-:Y:S02]  /*4bf0*/  IADD3 R63, R63, R73, RZ ;  /* 0x000000493f3f7210 */ /* 0x000fe40007ffe0ff */
[----:B------:R0:W-:Y:S03]  /*4c00*/  MUFU.COS R98, R65 ;  /* 0x0000004100627308 */ /* 0x0001e60000000000 */
[----:B------:R-:W-:-:S05]  /*4c10*/  IMAD.WIDE.U32 R62, R140, c[0x0][0x1c0], R62 ;  /* 0x000070008c3e7a25 */ /* 0x000fca00078e003e */
[----:B------:R-:W-:Y:S01]  /*4c20*/  MUFU.SIN R148, R67 ;  /* 0x0000004300947308 */ /* 0x000fe20000000400 */
[----:B0-----:R-:W-:-:S04]  /*4c30*/  FMUL.FTZ R65, R58, UR15 ;  /* 0x0000000f3a417c20 */ /* 0x001fc80008410000 */
[----:B------:R-:W-:Y:S02]  /*4c40*/  FMUL.RZ R71, R65, 0.15915493667125701904 ;  /* 0x3e22f98341477820 */ /* 0x000fe4000040c000 */
[----:B------:R-:W-:Y:S01]  /*4c50*/  IMAD R65, R66, c[0x0][0x1a0], RZ ;  /* 0x0000680042417a24 */ /* 0x000fe200078e02ff */
[----:B------:R0:W-:Y:S03]  /*4c60*/  MUFU.COS R147, R67 ;  /* 0x0000004300937308 */ /* 0x0001e60000000000 */
[----:B------:R-:W-:-:S05]  /*4c70*/  IMAD R65, R140, c[0x0][0x1a4], R65 ;  /* 0x000069008c417a24 */ /* 0x000fca00078e0241 */
[----:B------:R-:W-:Y:S01]  /*4c80*/  IADD3 R65, R61, R65, RZ ;  /* 0x000000413d417210 */ /* 0x000fe20007ffe0ff */
[----:B0-----:R-:W-:Y:S01]  /*4c90*/  IMAD R67, R66, c[0x0][0x1c0], RZ ;  /* 0x0000700042437a24 */ /* 0x001fe200078e02ff */
[----:B------:R-:W-:Y:S01]  /*4ca0*/  LEA R66, P3, R62, c[0x0][0x230], 0x3 ;  /* 0x00008c003e427a11 */ /* 0x000fe200078618ff */
[----:B------:R-:W-:Y:S01]  /*4cb0*/  MUFU.SIN R150, R68 ;  /* 0x0000004400967308 */ /* 0x000fe20000000400 */
[----:B------:R-:W-:Y:S01]  /*4cc0*/  LEA.HI.X R65, R60, c[0x0][0x22c], R65, 0x3, P2 ;  /* 0x00008b003c417a11 */ /* 0x000fe200010f1c41 */
[----:B------:R-:W-:Y:S01]  /*4cd0*/  IMAD R67, R140, c[0x0][0x1c4], R67 ;  /* 0x000071008c437a24 */ /* 0x000fe200078e0243 */
[----:B------:R-:W-:Y:S01]  /*4ce0*/  IADD3 R60, R8, 0x200, RZ ;  /* 0x00000200083c7810 */ /* 0x000fe20007ffe0ff */
[----:B------:R-:W-:-:S03]  /*4cf0*/  FMUL.FTZ R61, R59, UR15 ;  /* 0x0000000f3b3d7c20 */ /* 0x000fc60008410000 */
[----:B------:R-:W-:Y:S01]  /*4d00*/  IADD3 R63, R63, R67, RZ ;  /* 0x000000433f3f7210 */ /* 0x000fe20007ffe0ff */
[----:B------:R-:W2:Y:S01]  /*4d10*/  LDG.E.64 R64, [R64.64] ;  /* 0x0000000640407981 */ /* 0x000ea2000c1e1b00 */
[----:B------:R0:W-:Y:S02]  /*4d20*/  MUFU.COS R149, R68 ;  /* 0x0000004400957308 */ /* 0x0001e40000000000 */
[----:B------:R-:W-:-:S06]  /*4d30*/  LEA.HI.X R67, R62, c[0x0][0x234], R63, 0x3, P3 ;  /* 0x00008d003e437a11 */ /* 0x000fcc00018f1c3f */
[----:B------:R-:W2:Y:S01]  /*4d40*/  LDG.E.64 R66, [R66.64] ;  /* 0x0000000642427981 */ /* 0x000ea2000c1e1b00 */
[----:B0-----:R-:W-:Y:S01]  /*4d50*/  FMUL.FTZ R68, R70, R48 ;  /* 0x0000003046447220 */ /* 0x001fe20000410000 */
[----:B------:R-:W-:Y:S08]  /*4d60*/  MUFU.SIN R152, R71 ;  /* 0x0000004700987308 */ /* 0x000ff00000000400 */
        /* <DEDUP_REMOVED lines=9> */
[----:B------:R-:W-:-:S07]  /*4e00*/  @!P0 IADD3 R63, R12, -0x2, RZ ;  /* 0xfffffffe0c3f8810 */ /* 0x000fce0007ffe0ff */
[----:B------:R1:W-:Y:S02]  /*4e10*/  MUFU.COS R156, R71 ;  /* 0x00000047009c7308 */ /* 0x0003e40000000000 */
[----:B-1----:R-:W-:-:S04]  /*4e20*/  FMUL.FTZ R71, R87, UR15 ;  /* 0x0000000f57477c20 */ /* 0x002fc80008410000 */
[----:B------:R-:W-:Y:S02]  /*4e30*/  FMUL.RZ R79, R71, 0.15915493667125701904 ;  /* 0x3e22f983474f7820 */ /* 0x000fe4000040c000 */
[----:B------:R-:W-:Y:S01]  /*4e40*/  FMUL.FTZ R71, R92, UR15 ;  /* 0x0000000f5c477c20 */ /* 0x000fe20008410000 */
[----:B------:R-:W-:Y:S01]  /*4e50*/  HFMA2.MMA R60, -RZ, RZ, 1.875, 0 ;  /* 0x3f800000ff3c7435 */ /* 0x000fe200000001ff */
[----:B------:R-:W-:Y:S02]  /*4e60*/  FMUL.FTZ R61, R84, UR15 ;  /* 0x0000000f543d7c20 */ /* 0x000fe40008410000 */
[----:B------:R-:W-:Y:S02]  /*4e70*/  FMUL.RZ R159, R71, 0.15915493667125701904 ;  /* 0x3e22f983479f7820 */ /* 0x000fe4000040c000 */
[----:B------:R-:W-:Y:S02]  /*4e80*/  FMUL.FTZ R71, R70, R49 ;  /* 0x0000003146477220 */ /* 0x000fe40000410000 */
[----:B------:R-:W-:-:S02]  /*4e90*/  @!P0 IMAD R69, R63, c[0x0][0x16c], R140 ;  /* 0x00005b003f458a24 */ /* 0x000fc400078e028c */
[----:B------:R-:W-:Y:S01]  /*4ea0*/  FMUL.RZ R77, R61, 0.15915493667125701904 ;  /* 0x3e22f9833d4d7820 */ /* 0x000fe2000040c000 */
[----:B------:R-:W-:Y:S01]  /*4eb0*/  MOV R61, RZ ;  /* 0x000000ff003d7202 */ /* 0x000fe20000000f00 */
[C---:B0-----:R-:W-:Y:S01]  /*4ec0*/  FMUL.FTZ R73, R70.reuse, R50 ;  /* 0x0000003246497220 */ /* 0x041fe20000410000 */
[----:B------:R-:W-:Y:S01]  /*4ed0*/  CS2R R62, SRZ ;  /* 0x00000000003e7805 */ /* 0x000fe2000001ff00 */
[----:B------:R-:W-:Y:S01]  /*4ee0*/  @!P0 IMAD.WIDE R68, R69, 0x10, R214 ;  /* 0x0000001045448825 */ /* 0x000fe200078e02d6 */
[----:B------:R-:W-:Y:S06]  /*4ef0*/  BAR.SYNC.DEFER_BLOCKING 0x0 ;  /* 0x0000000000007b1d */ /* 0x000fec0000010000 */
[----:B------:R-:W0:Y:S08]  /*4f00*/  MUFU.EX2 R71, R71 ;  /* 0x0000004700477308 */ /* 0x000e300000000800 */
[----:B------:R-:W1:Y:S01]  /*4f10*/  MUFU.EX2 R73, R73 ;  /* 0x0000004900497308 */ /* 0x000e620000000800 */
[----:B------:R3:W5:Y:S07]  /*4f20*/  @!P0 LDG.E.128 R60, [R68.64] ;  /* 0x00000006443c8981 */ /* 0x00076e000c1e1d00 */
[----:B------:R-:W-:Y:S01]  /*4f30*/  MUFU.SIN R157, R77 ;  /* 0x0000004d009d7308 */ /* 0x000fe20000000400 */
[----:B---3--:R-:W-:-:S02]  /*4f40*/  FMUL.FTZ R68, R70, R51 ;  /* 0x0000003346447220 */ /* 0x008fc40000410000 */
[----:B------:R-:W-:-:S05]  /*4f50*/  FMUL.FTZ R69, R70, R52 ;  /* 0x0000003446457220 */ /* 0x000fca0000410000 */
[----:B------:R3:W-:Y:S01]  /*4f60*/  MUFU.COS R155, R77 ;  /* 0x0000004d009b7308 */ /* 0x0007e20000000000 */
[----:B0-----:R-:W-:-:S07]  /*4f70*/  FMUL.FTZ R170, R71, R170 ;  /* 0x000000aa47aa7220 */ /* 0x001fce0000410000 */
[----:B------:R-:W0:Y:S01]  /*4f80*/  MUFU.EX2 R68, R68 ;  /* 0x0000004400447308 */ /* 0x000e220000000800 */
[----:B---3--:R-:W-:Y:S02]  /*4f90*/  FMUL.FTZ R77, R70, R53 ;  /* 0x00000035464d7220 */ /* 0x008fe40000410000 */
[----:B-1----:R-:W-:-:S05]  /*4fa0*/  FMUL.FTZ R169, R73, R74 ;  /* 0x0000004a49a97220 */ /* 0x002fca0000410000 */
[----:B------:R-:W1:Y:S01]  /*4fb0*/  MUFU.EX2 R69, R69 ;  /* 0x0000004500457308 */ /* 0x000e620000000800 */
[----:B------:R-:W-:Y:S02]  /*4fc0*/  FMUL.FTZ R171, R71, R72 ;  /* 0x0000004847ab7220 */ /* 0x000fe40000410000 */
[----:B------:R-:W-:-:S05]  /*4fd0*/  FMUL.FTZ R74, R235, R170 ;  /* 0x000000aaeb4a7220 */ /* 0x000fca0000410000 */
[----:B------:R-:W3:Y:S01]  /*4fe0*/  MUFU.EX2 R77, R77 ;  /* 0x0000004d004d7308 */ /* 0x000ee20000000800 */
[----:B------:R-:W-:Y:S02]  /*4ff0*/  FMUL.FTZ R71, R70, R57 ;  /* 0x0000003946477220 */ /* 0x000fe40000410000 */
[----:B------:R-:W-:Y:S02]  /*5000*/  FMUL.FTZ R72, RZ, R170 ;  /* 0x000000aaff487220 */ /* 0x000fe40000410000 */
[----:B------:R-:W-:Y:S02]  /*5010*/  FFMA.FTZ R74, RZ, R171, R74 ;  /* 0x000000abff4a7223 */ /* 0x000fe4000001004a */
[----:B------:R-:W-:Y:S01]  /*5020*/  FMUL.FTZ R168, R73, R168 ;  /* 0x000000a849a87220 */ /* 0x000fe20000410000 */
[----:B------:R-:W4:Y:S01]  /*5030*/  MUFU.EX2 R71, R71 ;  /* 0x0000004700477308 */ /* 0x000f220000000800 */
[C---:B0-----:R-:W-:Y:S02]  /*5040*/  FMUL.FTZ R167, R68.reuse, R167 ;  /* 0x000000a744a77220 */ /* 0x041fe40000410000 */
[----:B------:R-:W-:-:S02]  /*5050*/  FMUL.FTZ R166, R68, R75 ;  /* 0x0000004b44a67220 */ /* 0x000fc40000410000 */
[----:B------:R-:W-:Y:S02]  /*5060*/  FFMA.FTZ R73, R235, R171, -R72 ;  /* 0x000000abeb497223 */ /* 0x000fe40000010848 */
[----:B------:R-:W-:Y:S02]  /*5070*/  FMUL.FTZ R68, R70, R58 ;  /* 0x0000003a46447220 */ /* 0x000fe40000410000 */
[----:B------:R-:W-:Y:S02]  /*5080*/  FADD.FTZ R75, RZ, R74 ;  /* 0x0000004aff4b7221 */ /* 0x000fe40000010000 */
[----:B-1----:R-:W-:Y:S02]  /*5090*/  FMUL.FTZ R165, R69, R76 ;  /* 0x0000004c45a57220 */ /* 0x002fe40000410000 */
[----:B------:R-:W-:Y:S02]  /*50a0*/  FADD.FTZ R74, R234, R73 ;  /* 0x00000049ea4a7221 */ /* 0x000fe40000010000 */
[----:B------:R-:W-:Y:S01]  /*50b0*/  FMUL.FTZ R76, R168, R75 ;  /* 0x0000004ba84c7220 */ /* 0x000fe20000410000 */
[----:B------:R-:W0:Y:S01]  /*50c0*/  MUFU.EX2 R68, R68 ;  /* 0x0000004400447308 */ /* 0x000e220000000800 */
[----:B---3--:R-:W-:-:S02]  /*50d0*/  FMUL.FTZ R163, R77, R78 ;  /* 0x0000004e4da37220 */ /* 0x008fc40000410000 */
[-C--:B------:R-:W-:Y:S02]  /*50e0*/  FMUL.FTZ R78, R168, R74.reuse ;  /* 0x0000004aa84e7220 */ /* 0x080fe40000410000 */
[C---:B------:R-:W-:Y:S02]  /*50f0*/  FFMA.FTZ R76, R169.reuse, R74, -R76 ;  /* 0x0000004aa94c7223 */ /* 0x040fe4000001084c */
[----:B------:R-:W-:Y:S02]  /*5100*/  FFMA.FTZ R78, R169, R75, R78 ;  /* 0x0000004ba94e7223 */ /* 0x000fe4000001004e */
[----:B------:R-:W-:Y:S02]  /*5110*/  FADD.FTZ R76, R233, R76 ;  /* 0x0000004ce94c7221 */ /* 0x000fe40000010000 */
[----:B------:R-:W-:Y:S02]  /*5120*/  FMUL.FTZ R164, R69, R164 ;  /* 0x000000a445a47220 */ /* 0x000fe40000410000 */
[----:B------:R-:W-:-:S02]  /*5130*/  FMUL.FTZ R69, R70, R59 ;  /* 0x0000003b46457220 */ /* 0x000fc40000410000 */
[----:B------:R-:W-:Y:S02]  /*5140*/  FMUL.FTZ R142, R77, R142 ;  /* 0x0000008e4d8e7220 */ /* 0x000fe40000410000 */
[C---:B------:R-:W-:Y:S02]  /*5150*/  FMUL.FTZ R72, R70.reuse, R84 ;  /* 0x0000005446487220 */ /* 0x040fe40000410000 */
[----:B------:R-:W-:Y:S02]  /*5160*/  FADD.FTZ R78, RZ, R78 ;  /* 0x0000004eff4e7221 */ /* 0x000fe40000010000 */
[----:B------:R-:W-:Y:S02]  /*5170*/  FMUL.FTZ R73, R70, R87 ;  /* 0x0000005746497220 */ /* 0x000fe40000410000 */
[C---:B----4-:R-:W-:Y:S02]  /*5180*/  FMUL.FTZ R149, R71.reuse, R149 ;  /* 0x0000009547957220 */ /* 0x050fe40000410000 */
[----:B------:R-:W-:-:S02]  /*5190*/  FMUL.FTZ R150, R71, R150 ;  /* 0x0000009647967220 */ /* 0x000fc40000410000 */
[----:B------:R-:W-:Y:S02]  /*51a0*/  FMUL.FTZ R77, R166, R76 ;  /* 0x0000004ca64d7220 */ /* 0x000fe40000410000 */
[----:B------:R-:W-:Y:S01]  /*51b0*/  FMUL.FTZ R71, R70, R92 ;  /* 0x0000005c46477220 */ /* 0x000fe20000410000 */
[----:B------:R-:W1:Y:S01]  /*51c0*/  MUFU.EX2 R69, R69 ;  /* 0x0000004500457308 */ /* 0x000e620000000800 */
[-C--:B------:R-:W-:Y:S02]  /*51d0*/  FMUL.FTZ R74, R166, R78.reuse ;  /* 0x0000004ea64a7220 */ /* 0x080fe40000410000 */
[C---:B------:R-:W-:Y:S02]  /*51e0*/  FFMA.FTZ R77, R167.reuse, R78, R77 ;  /* 0x0000004ea74d7223 */ /* 0x040fe4000001004d */
[C---:B0-----:R-:W-:Y:S02]  /*51f0*/  FMUL.FTZ R151, R68.reuse, R151 ;  /* 0x0000009744977220 */ /* 0x041fe40000410000 */
[----:B------:R-:W-:Y:S01]  /*5200*/  FMUL.FTZ R152, R68, R152 ;  /* 0x0000009844987220 */ /* 0x000fe20000410000 */
[----:B------:R-:W0:Y:S01]  /*5210*/  MUFU.EX2 R72, R72 ;  /* 0x0000004800487308 */ /* 0x000e220000000800 */
[----:B------:R-:W-:-:S02]  /*5220*/  FFMA.FTZ R75, R167, R76, -R74 ;  /* 0x0000004ca74b7223 */ /* 0x000fc4000001084a */
[----:B------:R-:W-:-:S05]  /*5230*/  FADD.FTZ R77, RZ, R77 ;  /* 0x0000004dff4d7221 */ /* 0x000fca0000010000 */
[----:B------:R-:W-:Y:S01]  /*5240*/  MUFU.COS R160, R79 ;  /* 0x0000004f00a07308 */ /* 0x000fe20000000000 */
[----:B------:R-:W-:-:S07]  /*5250*/  FADD.FTZ R75, R232, R75 ;  /* 0x0000004be84b7221 */ /* 0x000fce0000010000 */
[----:B------:R-:W3:Y:S01]  /*5260*/  MUFU.EX2 R73, R73 ;  /* 0x0000004900497308 */ /* 0x000ee20000000800 */
[----:B------:R-:W-:-:S07]  /*5270*/  FMUL.FTZ R74, R164, R77 ;  /* 0x0000004da44a7220 */ /* 0x000fce0000410000 */
[----:B------:R-:W-:Y:S08]  /*5280*/  MUFU.COS R162, R159 ;  /* 0x0000009f00a27308 */ /* 0x000ff00000000000 */
[----:B------:R-:W4:Y:S08]  /*5290*/  MUFU.EX2 R71, R71 ;  /* 0x0000004700477308 */ /* 0x000f300000000800 */
[----:B------:R-:W0:Y:S01]  /*52a0*/  MUFU.SIN R68, R159 ;  /* 0x0000009f00447308 */ /* 0x000e220000000400 */
[----:B------:R-:W-:-:S07]  /*52b0*/  FMUL.FTZ R76, R164, R75 ;  /* 0x0000004ba44c7220 */ /* 0x000fce0000410000 */
[----:B------:R0:W1:Y:S01]  /*52c0*/  MUFU.SIN R158, R79 ;  /* 0x0000004f009e7308 */ /* 0x0000620000000400 */
[C---:B------:R-:W-:Y:S02]  /*52d0*/  FFMA.FTZ R74, R165.reuse, R75, -R74 ;  /* 0x0000004ba54a7223 */ /* 0x040fe4000001084a */
[----:B0-----:R-:W-:Y:S02]  /*52e0*/  FMUL.FTZ R79, R70, R54 ;  /* 0x00000036464f7220 */ /* 0x001fe40000410000 */
[----:B------:R-:W-:-:S04]  /*52f0*/  FFMA.FTZ R76, R165, R77, R76 ;  /* 0x0000004da54c7223 */ /* 0x000fc8000001004c */
[----:B------:R-:W0:Y:S01]  /*5300*/  MUFU.EX2 R79, R79 ;  /* 0x0000004f004f7308 */ /* 0x000e220000000800 */
[----:B-1----:R-:W-:Y:S02]  /*5310*/  FMUL.FTZ R153, R69, R156 ;  /* 0x0000009c45997220 */ /* 0x002fe40000410000 */
[----:B------:R-:W-:Y:S02]  /*5320*/  FADD.FTZ R74, R231, R74 ;  /* 0x0000004ae74a7221 */ /* 0x000fe40000010000 */
[----:B------:R-:W-:Y:S02]  /*5330*/  FMUL.FTZ R156, R72, R157 ;  /* 0x0000009d489c7220 */ /* 0x000fe40000410000 */
[----:B---3--:R-:W-:Y:S02]  /*5340*/  FMUL.FTZ R157, R73, R160 ;  /* 0x000000a0499d7220 */ /* 0x008fe40000410000 */
[----:B----4-:R-:W-:Y:S02]  /*5350*/  FMUL.FTZ R159, R71, R162 ;  /* 0x000000a2479f7220 */ /* 0x010fe40000410000 */
[----:B------:R-:W-:-:S02]  /*5360*/  FADD.FTZ R76, RZ, R76 ;  /* 0x0000004cff4c7221 */ /* 0x000fc40000010000 */
[----:B------:R-:W-:Y:S02]  /*5370*/  FMUL.FTZ R160, R71, R68 ;  /* 0x0000004447a07220 */ /* 0x000fe40000410000 */
[----:B------:R-:W-:Y:S01]  /*5380*/  FMUL.FTZ R71, R142, R74 ;  /* 0x0000004a8e477220 */ /* 0x000fe20000410000 */
[----:B------:R-:W-:Y:S01]  /*5390*/  HADD2.F32 R230, -RZ, R37.H0_H0 ;  /* 0x20000025ffe67230 */ /* 0x000fe20000004100 */
[----:B------:R-:W-:Y:S02]  /*53a0*/  FMUL.FTZ R83, R70, R55 ;  /* 0x0000003746537220 */ /* 0x000fe40000410000 */
[----:B------:R-:W-:Y:S02]  /*53b0*/  FMUL.FTZ R154, R69, R154 ;  /* 0x0000009a459a7220 */ /* 0x000fe40000410000 */
[----:B------:R-:W-:Y:S02]  /*53c0*/  FMUL.FTZ R69, R142, R76 ;  /* 0x0000004c8e457220 */ /* 0x000fe40000410000 */
[----:B------:R-:W-:-:S02]  /*53d0*/  FMUL.FTZ R68, R81, R170 ;  /* 0x000000aa51447220 */ /* 0x000fc40000410000 */
[----:B------:R-:W-:Y:S02]  /*53e0*/  FFMA.FTZ R71, R163, R76, R71 ;  /* 0x0000004ca3477223 */ /* 0x000fe40000010047 */
[----:B------:R-:W-:Y:S02]  /*53f0*/  FMUL.FTZ R155, R72, R155 ;  /* 0x0000009b489b7220 */ /* 0x000fe40000410000 */
[----:B------:R-:W-:Y:S02]  /*5400*/  FMUL.FTZ R158, R73, R158 ;  /* 0x0000009e499e7220 */ /* 0x000fe40000410000 */
[C---:B------:R-:W-:Y:S01]  /*5410*/  FMUL.FTZ R72, R80.reuse, R170 ;  /* 0x000000aa50487220 */ /* 0x040fe20000410000 */
[----:B------:R-:W1:Y:S01]  /*5420*/  MUFU.EX2 R83, R83 ;  /* 0x0000005300537308 */ /* 0x000e620000000800 */
[----:B------:R-:W-:Y:S02]  /*5430*/  FFMA.FTZ R73, R163, R74, -R69 ;  /* 0x0000004aa3497223 */ /* 0x000fe40000010845 */
[----:B------:R-:W-:-:S02]  /*5440*/  FFMA.FTZ R68, R80, R171, -R68 ;  /* 0x000000ab50447223 */ /* 0x000fc40000010844 */
[----:B0-----:R-:W-:Y:S02]  /*5450*/  FMUL.FTZ R144, R79, R144 ;  /* 0x000000904f907220 */ /* 0x001fe40000410000 */
[----:B------:R-:W-:Y:S02]  /*5460*/  FMUL.FTZ R230, R230, R53 ;  /* 0x00000035e6e67220 */ /* 0x000fe40000410000 */
[----:B------:R-:W-:Y:S02]  /*5470*/  FADD.FTZ R74, RZ, R71 ;  /* 0x00000047ff4a7221 */ /* 0x000fe40000010000 */
[----:B------:R-:W-:Y:S02]  /*5480*/  FFMA.FTZ R72, R81, R171, R72 ;  /* 0x000000ab51487223 */ /* 0x000fe40000010048 */
[----:B------:R-:W-:Y:S02]  /*5490*/  FMUL.FTZ R71, R168, R68 ;  /* 0x00000044a8477220 */ /* 0x000fe40000410000 */
[----:B------:R-:W-:-:S02]  /*54a0*/  FMUL.FTZ R143, R79, R82 ;  /* 0x000000524f8f7220 */ /* 0x000fc40000410000 */
[----:B------:R-:W-:Y:S02]  /*54b0*/  FADD.FTZ R73, R230, R73 ;  /* 0x00000049e6497221 */ /* 0x000fe40000010000 */
[----:B------:R-:W-:Y:S01]  /*54c0*/  FMUL.FTZ R76, R144, R74 ;  /* 0x0000004a904c7220 */ /* 0x000fe20000410000 */
[----:B------:R-:W-:Y:S01]  /*54d0*/  HADD2.F32 R229, -RZ, R38.H0_H0 ;  /* 0x20000026ffe57230 */ /* 0x000fe20000004100 */
[----:B------:R-:W-:Y:S02]  /*54e0*/  FMUL.FTZ R99, R70, R56 ;  /* 0x0000003846637220 */ /* 0x000fe40000410000 */
[-C--:B------:R-:W-:Y:S02]  /*54f0*/  FMUL.FTZ R69, R168, R72.reuse ;  /* 0x00000048a8457220 */ /* 0x080fe40000410000 */
[----:B------:R-:W-:Y:S02]  /*5500*/  FFMA.FTZ R71, R169, R72, R71 ;  /* 0x00000048a9477223 */ /* 0x000fe40000010047 */
[----:B------:R-:W-:-:S02]  /*5510*/  FFMA.FTZ R76, R143, R73, -R76 ;  /* 0x000000498f4c7223 */ /* 0x000fc4000001084c */
[----:B------:R-:W-:Y:S02]  /*5520*/  FMUL.FTZ R73, R144, R73 ;  /* 0x0000004990497220 */ /* 0x000fe40000410000 */
[----:B------:R-:W-:Y:S01]  /*5530*/  FFMA.FTZ R69, R169, R68, -R69 ;  /* 0x00000044a9457223 */ /* 0x000fe20000010845 */
[----:B------:R-:W0:Y:S01]  /*5540*/  MUFU.EX2 R99, R99 ;  /* 0x0000006300637308 */ /* 0x000e220000000800 */
[C---:B------:R-:W-:Y:S02]  /*5550*/  FMUL.FTZ R68, R166.reuse, R71 ;  /* 0x00000047a6447220 */ /* 0x040fe40000410000 */
[----:B------:R-:W-:Y:S02]  /*5560*/  FMUL.FTZ R229, R229, R54 ;  /* 0x00000036e5e57220 */ /* 0x000fe40000410000 */
[----:B------:R-:W-:Y:S02]  /*5570*/  FFMA.FTZ R73, R143, R74, R73 ;  /* 0x0000004a8f497223 */ /* 0x000fe40000010049 */
[----:B------:R-:W-:-:S02]  /*5580*/  FMUL.FTZ R72, R166, R69 ;  /* 0x00000045a6487220 */ /* 0x000fc40000410000 */
[----:B------:R-:W-:Y:S02]  /*5590*/  FFMA.FTZ R68, R167, R69, -R68 ;  /* 0x00000045a7447223 */ /* 0x000fe40000010844 */
[----:B-1----:R-:W-:Y:S02]  /*55a0*/  FMUL.FTZ R146, R83, R146 ;  /* 0x0000009253927220 */ /* 0x002fe40000410000 */
[----:B------:R-:W-:Y:S02]  /*55b0*/  FADD.FTZ R76, R229, R76 ;  /* 0x0000004ce54c7221 */ /* 0x000fe40000010000 */
[----:B------:R-:W-:Y:S01]  /*55c0*/  FADD.FTZ R73, RZ, R73 ;  /* 0x00000049ff497221 */ /* 0x000fe20000010000 */
[----:B------:R-:W-:Y:S01]  /*55d0*/  HADD2.F32 R228, -RZ, R39.H0_H0 ;  /* 0x20000027ffe47230 */ /* 0x000fe20000004100 */
[----:B------:R-:W-:Y:S02]  /*55e0*/  FFMA.FTZ R72, R167, R71, R72 ;  /* 0x00000047a7487223 */ /* 0x000fe40000010048 */
[----:B------:R-:W-:-:S02]  /*55f0*/  FMUL.FTZ R69, R164, R68 ;  /* 0x00000044a4457220 */ /* 0x000fc40000410000 */
[----:B------:R-:W-:Y:S02]  /*5600*/  FMUL.FTZ R145, R83, R98 ;  /* 0x0000006253917220 */ /* 0x000fe40000410000 */
[C---:B------:R-:W-:Y:S02]  /*5610*/  FMUL.FTZ R74, R146.reuse, R76 ;  /* 0x0000004c924a7220 */ /* 0x040fe40000410000 */
[-C--:B------:R-:W-:Y:S02]  /*5620*/  FMUL.FTZ R71, R146, R73.reuse ;  /* 0x0000004992477220 */ /* 0x080fe40000410000 */
[-C--:B------:R-:W-:Y:S02]  /*5630*/  FFMA.FTZ R69, R165, R72.reuse, R69 ;  /* 0x00000048a5457223 */ /* 0x080fe40000010045 */
[----:B------:R-:W-:Y:S02]  /*5640*/  FMUL.FTZ R72, R164, R72 ;  /* 0x00000048a4487220 */ /* 0x000fe40000410000 */
[----:B------:R-:W-:-:S02]  /*5650*/  FFMA.FTZ R74, R145, R73, R74 ;  /* 0x00000049914a7223 */ /* 0x000fc4000001004a */
[----:B------:R-:W-:Y:S02]  /*5660*/  FFMA.FTZ R71, R145, R76, -R71 ;  /* 0x0000004c91477223 */ /* 0x000fe40000010847 */
[----:B------:R-:W-:Y:S02]  /*5670*/  FMUL.FTZ R228, R228, R55 ;  /* 0x00000037e4e47220 */ /* 0x000fe40000410000 */
[----:B0-----:R-:W-:Y:S02]  /*5680*/  FMUL.FTZ R148, R99, R148 ;  /* 0x0000009463947220 */ /* 0x001fe40000410000 */
[----:B------:R-:W-:Y:S02]  /*5690*/  FFMA.FTZ R72, R165, R68, -R72 ;  /* 0x00000044a5487223 */ /* 0x000fe40000010848 */
[----:B------:R-:W-:Y:S02]  /*56a0*/  FADD.FTZ R74, RZ, R74 ;  /* 0x0000004aff4a7221 */ /* 0x000fe40000010000 */
[----:B------:R-:W-:-:S02]  /*56b0*/  FMUL.FTZ R68, R142, R69 ;  /* 0x000000458e447220 */ /* 0x000fc40000410000 */
[----:B------:R-:W-:Y:S01]  /*56c0*/  FADD.FTZ R71, R228, R71 ;  /* 0x00000047e4477221 */ /* 0x000fe20000010000 */
[----:B------:R-:W-:Y:S01]  /*56d0*/  HADD2.F32 R75, -RZ, R40.H0_H0 ;  /* 0x20000028ff4b7230 */ /* 0x000fe20000004100 */
[----:B------:R-:W-:Y:S02]  /*56e0*/  FMUL.FTZ R147, R99, R147 ;  /* 0x0000009363937220 */ /* 0x000fe40000410000 */
[C---:B------:R-:W-:Y:S02]  /*56f0*/  FMUL.FTZ R76, R148.reuse, R74 ;  /* 0x0000004a944c7220 */ /* 0x040fe40000410000 */
[-C--:B------:R-:W-:Y:S02]  /*5700*/  FFMA.FTZ R68, R163, R72.reuse, -R68 ;  /* 0x00000048a3447223 */ /* 0x080fe40000010844 */
[----:B------:R-:W-:Y:S02]  /*5710*/  FMUL.FTZ R73, R148, R71 ;  /* 0x0000004794497220 */ /* 0x000fe40000410000 */
[----:B------:R-:W-:-:S02]  /*5720*/  FMUL.FTZ R72, R142, R72 ;  /* 0x000000488e487220 */ /* 0x000fc40000410000 */
[----:B------:R-:W-:Y:S02]  /*5730*/  FFMA.FTZ R71, R147, R71, -R76 ;  /* 0x0000004793477223 */ /* 0x000fe4000001084c */
[----:B------:R-:W-:Y:S02]  /*5740*/  FMUL.FTZ R218, R75, R56 ;  /* 0x000000384bda7220 */ /* 0x000fe40000410000 */
[----:B------:R-:W-:Y:S02]  /*5750*/  FFMA.FTZ R73, R147, R74, R73 ;  /* 0x0000004a93497223 */ /* 0x000fe40000010049 */
[----:B------:R-:W-:Y:S02]  /*5760*/  FFMA.FTZ R72, R163, R69, R72 ;  /* 0x00000045a3487223 */ /* 0x000fe40000010048 */
[----:B------:R-:W-:Y:S02]  /*5770*/  FADD.FTZ R74, R218, R71 ;  /* 0x00000047da4a7221 */ /* 0x000fe40000010000 */
[----:B------:R-:W-:-:S02]  /*5780*/  FADD.FTZ R73, RZ, R73 ;  /* 0x00000049ff497221 */ /* 0x000fc40000010000 */
[----:B------:R-:W-:Y:S02]  /*5790*/  FMUL.FTZ R69, R144, R72 ;  /* 0x0000004890457220 */ /* 0x000fe40000410000 */
[C---:B------:R-:W-:Y:S02]  /*57a0*/  FMUL.FTZ R76, R150.reuse, R74 ;  /* 0x0000004a964c7220 */ /* 0x040fe40000410000 */
[-C--:B------:R-:W-:Y:S02]  /*57b0*/  FMUL.FTZ R75, R150, R73.reuse ;  /* 0x00000049964b7220 */ /* 0x080fe40000410000 */
[-C--:B------:R-:W-:Y:S02]  /*57c0*/  FMUL.FTZ R71, R144, R68.reuse ;  /* 0x0000004490477220 */ /* 0x080fe40000410000 */
[----:B------:R-:W-:Y:S02]  /*57d0*/  FFMA.FTZ R69, R143, R68, -R69 ;  /* 0x000000448f457223 */ /* 0x000fe40000010845 */
[C---:B------:R-:W-:Y:S01]  /*57e0*/  FFMA.FTZ R73, R149.reuse, R73, R76 ;  /* 0x0000004995497223 */ /* 0x040fe2000001004c */
[----:B------:R-:W-:Y:S01]  /*57f0*/  HADD2.F32 R78, -RZ, R41.H0_H0 ;  /* 0x20000029ff4e7230 */ /* 0x000fe20000004100 */
[----:B------:R-:W-:-:S02]  /*5800*/  FFMA.FTZ R76, R149, R74, -R75 ;  /* 0x0000004a954c7223 */ /* 0x000fc4000001084b */
[----:B------:R-:W-:Y:S02]  /*5810*/  FFMA.FTZ R71, R143, R72, R71 ;  /* 0x000000488f477223 */ /* 0x000fe40000010047 */
[C---:B------:R-:W-:Y:S02]  /*5820*/  FMUL.FTZ R74, R146.reuse, R69 ;  /* 0x00000045924a7220 */ /* 0x040fe40000410000 */
[----:B------:R-:W-:Y:S02]  /*5830*/  FMUL.FTZ R68, R97, UR15 ;  /* 0x0000000f61447c20 */ /* 0x000fe40008410000 */
[-C--:B------:R-:W-:Y:S02]  /*5840*/  FMUL.FTZ R72, R146, R71.reuse ;  /* 0x0000004792487220 */ /* 0x080fe40000410000 */
[----:B------:R-:W-:Y:S02]  /*5850*/  FFMA.FTZ R74, R145, R71, R74 ;  /* 0x00000047914a7223 */ /* 0x000fe4000001004a */
[----:B------:R-:W-:-:S02]  /*5860*/  FMUL.FTZ R217, R78, R57 ;  /* 0x000000394ed97220 */ /* 0x000fc40000410000 */
[----:B------:R-:W-:Y:S02]  /*5870*/  FADD.FTZ R73, RZ, R73 ;  /* 0x00000049ff497221 */ /* 0x000fe40000010000 */
[----:B------:R-:W-:Y:S02]  /*5880*/  FMUL.RZ R77, R68, 0.15915493667125701904 ;  /* 0x3e22f983444d7820 */ /* 0x000fe4000040c000 */
[----:B------:R-:W-:Y:S02]  /*5890*/  FFMA.FTZ R72, R145, R69, -R72 ;  /* 0x0000004591487223 */ /* 0x000fe40000010848 */
[----:B------:R-:W-:Y:S02]  /*58a0*/  FMUL.FTZ R68, R148, R74 ;  /* 0x0000004a94447220 */ /* 0x000fe40000410000 */
[----:B------:R-:W-:Y:S02]  /*58b0*/  FADD.FTZ R76, R217, R76 ;  /* 0x0000004cd94c7221 */ /* 0x000fe40000010000 */
        /* <DEDUP_REMOVED lines=10> */
[----:B------:R-:W-:Y:S02]  /*5960*/  FMUL.FTZ R69, R150, R72 ;  /* 0x0000004896457220 */ /* 0x000fe40000410000 */
[----:B------:R-:W-:Y:S01]  /*5970*/  FADD.FTZ R76, RZ, R76 ;  /* 0x0000004cff4c7221 */ /* 0x000fe20000010000 */
[----:B------:R-:W-:Y:S01]  /*5980*/  HADD2.F32 R78, -RZ, R43.H0_H0 ;  /* 0x2000002bff4e7230 */ /* 0x000fe20000004100 */
[----:B------:R-:W-:Y:S02]  /*5990*/  FMUL.FTZ R73, R154, R75 ;  /* 0x0000004b9a497220 */ /* 0x000fe40000410000 */
[----:B------:R-:W-:Y:S02]  /*59a0*/  FMUL.FTZ R70, R70, R97 ;  /* 0x0000006146467220 */ /* 0x000fe40000410000 */
[----:B------:R-:W-:-:S02]  /*59b0*/  FFMA.FTZ R71, R149, R68, -R69 ;  /* 0x0000004495477223 */ /* 0x000fc40000010845 */
[----:B------:R-:W-:Y:S02]  /*59c0*/  FMUL.FTZ R74, R154, R76 ;  /* 0x0000004c9a4a7220 */ /* 0x000fe40000410000 */
[----:B------:R-:W-:Y:S02]  /*59d0*/  FMUL.FTZ R68, R150, R68 ;  /* 0x0000004496447220 */ /* 0x000fe40000410000 */
[C---:B------:R-:W-:Y:S01]  /*59e0*/  FFMA.FTZ R73, R153.reuse, R76, R73 ;  /* 0x0000004c99497223 */ /* 0x040fe20000010049 */
[----:B------:R-:W-:Y:S01]  /*59f0*/  MUFU.COS R161, R77 ;  /* 0x0000004d00a17308 */ /* 0x000fe20000000000 */
[----:B------:R-:W-:Y:S02]  /*5a00*/  FFMA.FTZ R74, R153, R75, -R74 ;  /* 0x0000004b994a7223 */ /* 0x000fe4000001084a */
[----:B------:R-:W-:Y:S02]  /*5a10*/  FMUL.FTZ R211, R78, R59 ;  /* 0x0000003b4ed37220 */ /* 0x000fe40000410000 */
[----:B------:R-:W-:-:S02]  /*5a20*/  FFMA.FTZ R68, R149, R72, R68 ;  /* 0x0000004895447223 */ /* 0x000fc40000010044 */
[----:B------:R-:W-:Y:S01]  /*5a30*/  FADD.FTZ R75, RZ, R73 ;  /* 0x00000049ff4b7221 */ /* 0x000fe20000010000 */
[----:B------:R-:W0:Y:S01]  /*5a40*/  MUFU.EX2 R70, R70 ;  /* 0x0000004600467308 */ /* 0x000e220000000800 */
[----:B------:R-:W-:Y:S01]  /*5a50*/  FADD.FTZ R74, R211, R74 ;  /* 0x0000004ad34a7221 */ /* 0x000fe20000010000 */
[----:B------:R-:W-:Y:S01]  /*5a60*/  HADD2.F32 R83, -RZ, R44.H0_H0 ;  /* 0x2000002cff537230 */ /* 0x000fe20000004100 */
[----:B------:R-:W-:Y:S01]  /*5a70*/  FMUL.FTZ R72, R152, R68 ;  /* 0x0000004498487220 */ /* 0x000fe20000410000 */
[----:B------:R-:W-:-:S04]  /*5a80*/  ISETP.NE.AND P0, PT, R8, 0x7f, PT ;  /* 0x0000007f0800780c */ /* 0x000fc80003f05270 */
[----:B------:R-:W1:Y:S01]  /*5a90*/  MUFU.SIN R69, R77 ;  /* 0x0000004d00457308 */ /* 0x000e620000000400 */
[----:B------:R-:W-:Y:S02]  /*5aa0*/  FMUL.FTZ R76, R156, R75 ;  /* 0x0000004b9c4c7220 */ /* 0x000fe40000410000 */
[-C--:B------:R-:W-:Y:S02]  /*5ab0*/  FMUL.FTZ R73, R152, R71.reuse ;  /* 0x0000004798497220 */ /* 0x080fe40000410000 */
[-C--:B------:R-:W-:Y:S02]  /*5ac0*/  FMUL.FTZ R78, R156, R74.reuse ;  /* 0x0000004a9c4e7220 */ /* 0x080fe40000410000 */
[----:B------:R-:W-:Y:S02]  /*5ad0*/  FFMA.FTZ R72, R151, R71, -R72 ;  /* 0x0000004797487223 */ /* 0x000fe40000010848 */
[----:B------:R-:W-:Y:S01]  /*5ae0*/  FFMA.FTZ R76, R155, R74, -R76 ;  /* 0x0000004a9b4c7223 */ /* 0x000fe2000001084c */
[----:B------:R3:W4:Y:S01]  /*5af0*/  @P0 LDS.64 R98, [R8.X8+0x3518] ;  /* 0x0035180008620984 */ /* 0x0007220000008a00 */
[----:B------:R-:W-:-:S02]  /*5b00*/  FMUL.FTZ R83, R83, R84 ;  /* 0x0000005453537220 */ /* 0x000fc40000410000 */
[----:B------:R-:W-:Y:S02]  /*5b10*/  FFMA.FTZ R73, R151, R68, R73 ;  /* 0x0000004497497223 */ /* 0x000fe40000010049 */
[----:B------:R-:W-:Y:S02]  /*5b20*/  FFMA.FTZ R78, R155, R75, R78 ;  /* 0x0000004b9b4e7223 */ /* 0x000fe4000001004e */
[----:B------:R-:W-:Y:S02]  /*5b30*/  FMUL.FTZ R68, R154, R72 ;  /* 0x000000489a447220 */ /* 0x000fe40000410000 */
[----:B------:R-:W-:Y:S02]  /*5b40*/  FADD.FTZ R76, R83, R76 ;  /* 0x0000004c534c7221 */ /* 0x000fe40000010000 */
[----:B------:R-:W-:Y:S02]  /*5b50*/  FADD.FTZ R78, RZ, R78 ;  /* 0x0000004eff4e7221 */ /* 0x000fe40000010000 */
[----:B------:R-:W-:-:S02]  /*5b60*/  FFMA.FTZ R68, R153, R73, R68 ;  /* 0x0000004999447223 */ /* 0x000fc40000010044 */
[C---:B0-----:R-:W-:Y:S02]  /*5b70*/  FMUL.FTZ R161, R70.reuse, R161 ;  /* 0x000000a146a17220 */ /* 0x041fe40000410000 */
[----:B-1----:R-:W-:Y:S02]  /*5b80*/  FMUL.FTZ R162, R70, R69 ;  /* 0x0000004546a27220 */ /* 0x002fe40000410000 */
[----:B------:R-:W-:Y:S02]  /*5b90*/  FMUL.FTZ R73, R154, R73 ;  /* 0x000000499a497220 */ /* 0x000fe40000410000 */
[C---:B------:R-:W-:Y:S01]  /*5ba0*/  FMUL.FTZ R70, R158.reuse, R76 ;  /* 0x0000004c9e467220 */ /* 0x040fe20000410000 */
[----:B------:R-:W-:Y:S01]  /*5bb0*/  HADD2.F32 R74, -RZ, R45.H0_H0 ;  /* 0x2000002dff4a7230 */ /* 0x000fe20000004100 */
[----:B------:R-:W-:Y:S02]  /*5bc0*/  FMUL.FTZ R69, R158, R78 ;  /* 0x0000004e9e457220 */ /* 0x000fe40000410000 */
[----:B------:R-:W-:-:S02]  /*5bd0*/  FFMA.FTZ R73, R153, R72, -R73 ;  /* 0x0000004899497223 */ /* 0x000fc40000010849 */
[C---:B------:R-:W-:Y:S02]  /*5be0*/  FFMA.FTZ R78, R157.reuse, R78, R70 ;  /* 0x0000004e9d4e7223 */ /* 0x040fe40000010046 */
[----:B------:R-:W-:Y:S02]  /*5bf0*/  FMUL.FTZ R70, R156, R68 ;  /* 0x000000449c467220 */ /* 0x000fe40000410000 */
[----:B------:R-:W-:Y:S02]  /*5c00*/  FFMA.FTZ R76, R157, R76, -R69 ;  /* 0x0000004c9d4c7223 */ /* 0x000fe40000010845 */
[----:B------:R-:W-:Y:S02]  /*5c10*/  FMUL.FTZ R205, R74, R87 ;  /* 0x000000574acd7220 */ /* 0x000fe40000410000 */
[-C--:B------:R-:W-:Y:S02]  /*5c20*/  FMUL.FTZ R69, R156, R73.reuse ;  /* 0x000000499c457220 */ /* 0x080fe40000410000 */
[----:B------:R-:W-:-:S02]  /*5c30*/  FFMA.FTZ R70, R155, R73, -R70 ;  /* 0x000000499b467223 */ /* 0x000fc40000010846 */
[----:B------:R-:W-:Y:S02]  /*5c40*/  FADD.FTZ R76, R205, R76 ;  /* 0x0000004ccd4c7221 */ /* 0x000fe40000010000 */
[----:B------:R-:W-:Y:S02]  /*5c50*/  FFMA.FTZ R69, R155, R68, R69 ;  /* 0x000000449b457223 */ /* 0x000fe40000010045 */
[----:B------:R-:W-:Y:S02]  /*5c60*/  FADD.FTZ R78, RZ, R78 ;  /* 0x0000004eff4e7221 */ /* 0x000fe40000010000 */
[----:B------:R-:W-:Y:S01]  /*5c70*/  FMUL.FTZ R72, R158, R70 ;  /* 0x000000469e487220 */ /* 0x000fe20000410000 */
[----:B------:R-:W-:Y:S01]  /*5c80*/  HADD2.F32 R75, -RZ, R46.H0_H0 ;  /* 0x2000002eff4b7230 */ /* 0x000fe20000004100 */
[----:B------:R-:W-:Y:S02]  /*5c90*/  FMUL.FTZ R73, R160, R76 ;  /* 0x0000004ca0497220 */ /* 0x000fe40000410000 */
[----:B------:R-:W-:-:S02]  /*5ca0*/  FMUL.FTZ R68, R158, R69 ;  /* 0x000000459e447220 */ /* 0x000fc40000410000 */
[-C--:B------:R-:W-:Y:S02]  /*5cb0*/  FMUL.FTZ R71, R160, R78.reuse ;  /* 0x0000004ea0477220 */ /* 0x080fe40000410000 */
[----:B------:R-:W-:Y:S02]  /*5cc0*/  FFMA.FTZ R72, R157, R69, R72 ;  /* 0x000000459d487223 */ /* 0x000fe40000010048 */
[----:B------:R-:W-:Y:S02]  /*5cd0*/  FFMA.FTZ R73, R159, R78, R73 ;  /* 0x0000004e9f497223 */ /* 0x000fe40000010049 */
[----:B------:R-:W-:Y:S02]  /*5ce0*/  FFMA.FTZ R68, R157, R70, -R68 ;  /* 0x000000469d447223 */ /* 0x000fe40000010844 */
[----:B------:R-:W-:Y:S02]  /*5cf0*/  FFMA.FTZ R71, R159, R76, -R71 ;  /* 0x0000004c9f477223 */ /* 0x000fe40000010847 */
[----:B------:R-:W-:-:S02]  /*5d00*/  FMUL.FTZ R82, R75, R92 ;  /* 0x0000005c4b527220 */ /* 0x000fc40000410000 */
[C---:B------:R-:W-:Y:S02]  /*5d10*/  FMUL.FTZ R69, R160.reuse, R72 ;  /* 0x00000048a0457220 */ /* 0x040fe40000410000 */
[----:B------:R-:W-:Y:S02]  /*5d20*/  FADD.FTZ R73, RZ, R73 ;  /* 0x00000049ff497221 */ /* 0x000fe40000010000 */
[-C--:B------:R-:W-:Y:S02]  /*5d30*/  FMUL.FTZ R70, R160, R68.reuse ;  /* 0x00000044a0467220 */ /* 0x080fe40000410000 */
[----:B------:R-:W-:Y:S02]  /*5d40*/  FADD.FTZ R71, R82, R71 ;  /* 0x0000004752477221 */ /* 0x000fe40000010000 */
[----:B------:R-:W-:Y:S01]  /*5d50*/  FFMA.FTZ R68, R159, R68, -R69 ;  /* 0x000000449f447223 */ /* 0x000fe20000010845 */
[----:B------:R-:W-:Y:S01]  /*5d60*/  HADD2.F32 R210, -RZ, R47.H0_H0 ;  /* 0x2000002fffd27230 */ /* 0x000fe20000004100 */
[----:B--2---:R-:W-:-:S02]  /*5d70*/  FMUL.FTZ R69, R65, R67 ;  /* 0x0000004341457220 */ /* 0x004fc40000410000 */
[C---:B------:R-:W-:Y:S02]  /*5d80*/  FMUL.FTZ R74, R162.reuse, R73 ;  /* 0x00000049a24a7220 */ /* 0x040fe40000410000 */
[----:B------:R-:W-:Y:S02]  /*5d90*/  FFMA.FTZ R70, R159, R72, R70 ;  /* 0x000000489f467223 */ /* 0x000fe40000010046 */
[-C--:B------:R-:W-:Y:S02]  /*5da0*/  FMUL.FTZ R76, R162, R71.reuse ;  /* 0x00000047a24c7220 */ /* 0x080fe40000410000 */
[-C--:B------:R-:W-:Y:S02]  /*5db0*/  FMUL.FTZ R65, R65, R66.reuse ;  /* 0x0000004241417220 */ /* 0x080fe40000410000 */
[----:B------:R-:W-:Y:S02]  /*5dc0*/  FFMA.FTZ R69, R64, R66, -R69 ;  /* 0x0000004240457223 */ /* 0x000fe40000010845 */
[----:B------:R-:W-:-:S02]  /*5dd0*/  FFMA.FTZ R75, R161, R71, -R74 ;  /* 0x00000047a14b7223 */ /* 0x000fc4000001084a */
[C---:B------:R-:W-:Y:S01]  /*5de0*/  FMUL.FTZ R66, R162.reuse, R70 ;  /* 0x00000046a2427220 */ /* 0x040fe20000410000 */
[----:B------:R-:W-:Y:S01]  /*5df0*/  BSSY B0, `(.L_x_165) ;  /* 0x0000010000007945 */ /* 0x000fe20003800000 */
[C---:B------:R-:W-:Y:S02]  /*5e00*/  FFMA.FTZ R76, R161.reuse, R73, R76 ;  /* 0x00000049a14c7223 */ /* 0x040fe4000001004c */
        /* <DEDUP_REMOVED lines=9> */
[----:B---34-:R-:W-:Y:S02]  /*5ea0*/  ISETP.NE.AND P0, PT, R12, c[0x0][0x174], PT ;  /* 0x00005d000c007a0c */ /* 0x018fe40003f05270 */
[----:B------:R-:W-:Y:S02]  /*5eb0*/  MOV R98, 0x3f800000 ;  /* 0x3f80000000627802 */ /* 0x000fe40000000f00 */
[----:B------:R-:W-:-:S09]  /*5ec0*/  MOV R99, RZ ;  /* 0x000000ff00637202 */ /* 0x000fd20000000f00 */
[----:B------:R-:W-:-:S05]  /*5ed0*/  @P0 LEA R68, R141, R140, 0x8 ;  /* 0x0000008c8d440211 */ /* 0x000fca00078e40ff */
[----:B------:R0:W1:Y:S02]  /*5ee0*/  @P0 LDS.64 R98, [R68.X8+0x2510] ;  /* 0x0025100044620984 */ /* 0x0000640000008a00 */
.L_x_166:
[----:B---34-:R-:W-:Y:S05]  /*5ef0*/  BSYNC B0 ;  /* 0x0000000000007941 */ /* 0x018fea0003800000 */
.L_x_165:
        /* <DEDUP_REMOVED lines=74> */
.L_x_213:
        /* <DEDUP_REMOVED lines=70> */
.L_x_214:
[----:B------:R-:W-:Y:S01]  /*6800*/  MOV R75, R66 ;  /* 0x00000042004b7202 */ /* 0x000fe20000000f00 */
[-C--:B----4-:R-:W-:Y:S01]  /*6810*/  FMUL.FTZ R71, R67, R73.reuse ;  /* 0x0000004943477220 */ /* 0x090fe20000410000 */
[----:B------:R-:W-:Y:S01]  /*6820*/  ISETP.GE.AND P0, PT, R9, 0x10, PT ;  /* 0x000000100900780c */ /* 0x000fe20003f06270 */
[----:B---3--:R-:W-:Y:S02]  /*6830*/  FMUL.FTZ R65, R74, R73 ;  /* 0x000000494a417220 */ /* 0x008fe40000410000 */
[C---:B--2---:R-:W-:Y:S02]  /*6840*/  FFMA.FTZ R64, R220.reuse, R75, -R71 ;  /* 0x0000004bdc407223 */ /* 0x044fe40000010847 */
[----:B------:R-:W-:-:S02]  /*6850*/  FMUL.FTZ R220, R220, R73 ;  /* 0x00000049dcdc7220 */ /* 0x000fc40000410000 */
[C---:B01----:R-:W-:Y:S02]  /*6860*/  FFMA.FTZ R66, R76.reuse, R75, R65 ;  /* 0x0000004b4c427223 */ /* 0x043fe40000010041 */
        /* <DEDUP_REMOVED lines=12> */
[----:B-----5:R-:W-:Y:S05]  /*6930*/  CALL.REL.NOINC `($__internal_7_$__cuda_sm70_shflsync_idx_p) ;  /* 0x00008c9000007944 */ /* 0x020fea0003c00000 */
.L_x_171:
[----:B------:R-:W-:Y:S05]  /*6940*/  BRA.CONV ~URZ, `(.L_x_172) ;  /* 0x000000637f007947 */ /* 0x000fea000b800000 */
[----:B-1----:R-:W-:Y:S01]  /*6950*/  HFMA2.MMA R65, -RZ, RZ, 0, 1.847743988037109375e-06 ;  /* 0x0000001fff417435 */ /* 0x002fe200000001ff */
[----:B0-----:R-:W-:Y:S02]  /*6960*/  MOV R68, R73 ;  /* 0x0000004900447202 */ /* 0x001fe40000000f00 */
[----:B------:R-:W-:Y:S02]  /*6970*/  MOV R67, 0x1f ;  /* 0x0000001f00437802 */ /* 0x000fe40000000f00 */
[----:B------:R-:W-:Y:S02]  /*6980*/  MOV R64, 0xffffffff ;  /* 0xffffffff00407802 */ /* 0x000fe40000000f00 */
[----:B------:R-:W-:-:S02]  /*6990*/  MOV R66, 0x69b0 ;  /* 0x000069b000427802 */ /* 0x000fc40000000f00 */
[----:B-----5:R-:W-:Y:S05]  /*69a0*/  CALL.REL.NOINC `($__internal_7_$__cuda_sm70_shflsync_idx_p) ;  /* 0x00008c2000007944 */ /* 0x020fea0003c00000 */
.L_x_172:
[----:B------:R-:W-:Y:S05]  /*69b0*/  BRA.CONV ~URZ, `(.L_x_173) ;  /* 0x000000637f007947 */ /* 0x000fea000b800000 */
[----:B-1----:R-:W-:Y:S01]  /*69c0*/  HFMA2.MMA R65, -RZ, RZ, 0, 1.847743988037109375e-06 ;  /* 0x0000001fff417435 */ /* 0x002fe200000001ff */
[----:B0-----:R-:W-:-:S02]  /*69d0*/  MOV R68, R69 ;  /* 0x0000004500447202 */ /* 0x001fc40000000f00 */
[----:B------:R-:W-:Y:S02]  /*69e0*/  MOV R67, 0x1f ;  /* 0x0000001f00437802 */ /* 0x000fe40000000f00 */
[----:B------:R-:W-:Y:S02]  /*69f0*/  MOV R64, 0xffffffff ;  /* 0xffffffff00407802 */ /* 0x000fe40000000f00 */
[----:B------:R-:W-:Y:S02]  /*6a00*/  MOV R66, 0x6a20 ;  /* 0x00006a2000427802 */ /* 0x000fe40000000f00 */
[----:B-----5:R-:W-:Y:S05]  /*6a10*/  CALL.REL.NOINC `($__internal_7_$__cuda_sm70_shflsync_idx_p) ;  /* 0x00008bb000007944 */ /* 0x020fea0003c00000 */
.L_x_173:
[----:B------:R-:W-:Y:S05]  /*6a20*/  BRA.CONV ~URZ, `(.L_x_174) ;  /* 0x000000637f007947 */ /* 0x000fea000b800000 */
[----:B-1----:R-:W-:Y:S01]  /*6a30*/  HFMA2.MMA R65, -RZ, RZ, 0, 1.847743988037109375e-06 ;  /* 0x0000001fff417435 */ /* 0x002fe200000001ff */
[----:B0-----:R-:W-:Y:S02]  /*6a40*/  MOV R68, R72 ;  /* 0x0000004800447202 */ /* 0x001fe40000000f00 */
[----:B------:R-:W-:Y:S02]  /*6a50*/  MOV R67, 0x1f ;  /* 0x0000001f00437802 */ /* 0x000fe40000000f00 */
[----:B------:R-:W-:Y:S02]  /*6a60*/  MOV R64, 0xffffffff ;  /* 0xffffffff00407802 */ /* 0x000fe40000000f00 */
[----:B------:R-:W-:-:S02]  /*6a70*/  MOV R66, 0x6a90 ;  /* 0x00006a9000427802 */ /* 0x000fc40000000f00 */
[----:B-----5:R-:W-:Y:S05]  /*6a80*/  CALL.REL.NOINC `($__internal_7_$__cuda_sm70_shflsync_idx_p) ;  /* 0x00008b4000007944 */ /* 0x020fea0003c00000 */
.L_x_174:
[----:B------:R-:W-:Y:S05]  /*6a90*/  BRA.DIV ~URZ, `(.L_x_175) ;  /* 0x000078d27f007947 */ /* 0x000fea000b800000 */
[----:B-----5:R2:W3:Y:S04]  /*6aa0*/  SHFL.IDX PT, R79, R60, RZ, 0x1f ;  /* 0x00001fff3c4f7589 */ /* 0x0204e800000e0000 */
[----:B------:R2:W4:Y:S04]  /*6ab0*/  SHFL.IDX PT, R220, R61, RZ, 0x1f ;  /* 0x00001fff3ddc7589 */ /* 0x00052800000e0000 */
[----:B------:R2:W0:Y:S04]  /*6ac0*/  SHFL.IDX PT, R221, R62, RZ, 0x1f ;  /* 0x00001fff3edd7589 */ /* 0x00042800000e0000 */
[----:B------:R2:W1:Y:S04]  /*6ad0*/  SHFL.IDX PT, R71, R63, RZ, 0x1f ;  /* 0x00001fff3f477589 */ /* 0x00046800000e0000 */
[----:B------:R2:W0:Y:S04]  /*6ae0*/  SHFL.UP PT, R76, R75, 0x1, RZ ;  /* 0x042000004b4c7989 */ /* 0x00042800000e00ff */
[----:B------:R2:W0:Y:S04]  /*6af0*/  SHFL.UP PT, R77, R73, 0x1, RZ ;  /* 0x04200000494d7989 */ /* 0x00042800000e00ff */
[----:B------:R-:W0:Y:S04]  /*6b00*/  SHFL.UP PT, R69, R69, 0x1, RZ ;  /* 0x0420000045457989 */ /* 0x000e2800000e00ff */
[----:B------:R2:W0:Y:S02]  /*6b10*/  SHFL.UP PT, R78, R72, 0x1, RZ ;  /* 0x04200000484e7989 */ /* 0x00042400000e00ff */
.L_x_215:
[----:B--234-:R-:W2:Y:S01]  /*6b20*/  LDS.128 R72, [R219+0x1100] ;  /* 0x00110000db487984 */ /* 0x01cea20000000c00 */
[----:B0-----:R-:W-:Y:S01]  /*6b30*/  MOV R70, R221 ;  /* 0x000000dd00467202 */ /* 0x001fe20000000f00 */
[----:B-1----:R-:W-:-:S02]  /*6b40*/  FMUL.FTZ R221, R71, R77 ;  /* 0x0000004d47dd7220 */ /* 0x002fc40000410000 */
[----:B------:R-:W0:Y:S02]  /*6b50*/  LDS.128 R60, [R219+0x1110] ;  /* 0x00111000db3c7984 */ /* 0x000e240000000c00 */
[C---:B------:R-:W-:Y:S02]  /*6b60*/  FMUL.FTZ R222, R70.reuse, R77 ;  /* 0x0000004d46de7220 */ /* 0x040fe40000410000 */
[----:B------:R-:W1:Y:S01]  /*6b70*/  LDS.128 R64, [R219+0x1120] ;  /* 0x00112000db407984 */ /* 0x000e620000000c00 */
        /* <DEDUP_REMOVED lines=11> */
[CC--:B--2---:R-:W-:Y:S02]  /*6c30*/  FMUL.FTZ R221, R73.reuse, R71.reuse ;  /* 0x0000004749dd7220 */ /* 0x0c4fe40000410000 */
[-C--:B------:R-:W-:Y:S02]  /*6c40*/  FMUL.FTZ R78, R73, R70.reuse ;  /* 0x00000046494e7220 */ /* 0x080fe40000410000 */
[C---:B------:R-:W-:Y:S02]  /*6c50*/  FFMA.FTZ R221, R72.reuse, R70, -R221 ;  /* 0x0000004648dd7223 */ /* 0x040fe400000108dd */
[----:B------:R-:W-:Y:S02]  /*6c60*/  FFMA.FTZ R78, R72, R71, R78 ;  /* 0x00000047484e7223 */ /* 0x000fe4000001004e */
[----:B------:R-:W-:Y:S02]  /*6c70*/  FADD.FTZ R74, R74, R221 ;  /* 0x000000dd4a4a7221 */ /* 0x000fe40000010000 */
[----:B------:R-:W-:-:S02]  /*6c80*/  FADD.FTZ R75, R75, R78 ;  /* 0x0000004e4b4b7221 */ /* 0x000fc40000010000 */
[----:B------:R-:W-:Y:S02]  /*6c90*/  FMUL.FTZ R76, R73, R68 ;  /* 0x00000044494c7220 */ /* 0x000fe40000410000 */
[----:B0-----:R-:W-:Y:S02]  /*6ca0*/  FMUL.FTZ R78, R61, R74 ;  /* 0x0000004a3d4e7220 */ /* 0x001fe40000410000 */
        /* <DEDUP_REMOVED lines=13> */
[C---:B-1----:R-:W-:Y:S02]  /*6d80*/  FMUL.FTZ R63, R65.reuse, R79 ;  /* 0x0000004f413f7220 */ /* 0x042fe40000410000 */
        /* <DEDUP_REMOVED lines=11> */
.L_x_168:
[----:B--2---:R-:W-:Y:S05]  /*6e40*/  BSYNC B0 ;  /* 0x0000000000007941 */ /* 0x004fea0003800000 */
.L_x_167:
[----:B------:R-:W-:Y:S01]  /*6e50*/  WARPSYNC 0xffffffff ;  /* 0xffffffff00007948 */ /* 0x000fe20003800000 */
[----:B------:R-:W-:Y:S01]  /*6e60*/  BAR.SYNC.DEFER_BLOCKING 0x0 ;  /* 0x0000000000007b1d */ /* 0x000fe20000010000 */
[-C--:B-----5:R-:W-:Y:S01]  /*6e70*/  FMUL.FTZ R60, R162, R173.reuse ;  /* 0x000000ada23c7220 */ /* 0x0a0fe20000410000 */
[----:B------:R-:W-:Y:S01]  /*6e80*/  LOP3.LUT P0, RZ, R8, 0x1f, RZ, 0xc0, !PT ;  /* 0x0000001f08ff7812 */ /* 0x000fe2000780c0ff */
[C---:B------:R-:W-:Y:S02]  /*6e90*/  FMUL.FTZ R63, R161.reuse, R173 ;  /* 0x000000ada13f7220 */ /* 0x040fe40000410000 */
[-C--:B------:R-:W-:Y:S01]  /*6ea0*/  FFMA.FTZ R61, R161, R174.reuse, -R60 ;  /* 0x000000aea13d7223 */ /* 0x080fe2000001083c */
[----:B------:R-:W-:Y:S01]  /*6eb0*/  ISETP.GE.OR P0, PT, R12, c[0x0][0x174], P0 ;  /* 0x00005d000c007a0c */ /* 0x000fe20000706670 */
[----:B---3--:R-:W-:Y:S01]  /*6ec0*/  FFMA.FTZ R64, -R162, R174, -R63 ;  /* 0x000000aea2407223 */ /* 0x008fe2000001093f */
[----:B------:R-:W-:Y:S01]  /*6ed0*/  BSSY B0, `(.L_x_176) ;  /* 0x00001d5000007945 */ /* 0x000fe20003800000 */
[----:B------:R-:W-:-:S02]  /*6ee0*/  FADD.FTZ R63, R176, R61 ;  /* 0x0000003db03f7221 */ /* 0x000fc40000010000 */
[----:B-1----:R-:W-:Y:S02]  /*6ef0*/  FMUL.FTZ R62, R162, R99 ;  /* 0x00000063a23e7220 */ /* 0x002fe40000410000 */
[----:B------:R-:W-:Y:S02]  /*6f00*/  FADD.FTZ R65, -R175, R64 ;  /* 0x00000040af417221 */ /* 0x000fe40000010100 */
[----:B0-----:R-:W-:Y:S02]  /*6f10*/  FMUL.FTZ R68, R160, -R63 ;  /* 0x8000003fa0447220 */ /* 0x001fe40000410000 */
[-C--:B------:R-:W-:Y:S02]  /*6f20*/  FMUL.FTZ R64, R162, -R98.reuse ;  /* 0x80000062a2407220 */ /* 0x080fe40000410000 */
[----:B------:R-:W-:Y:S02]  /*6f30*/  FFMA.FTZ R62, R161, R98, -R62 ;  /* 0x00000062a13e7223 */ /* 0x000fe4000001083e */
[----:B------:R-:W-:-:S02]  /*6f40*/  FMUL.FTZ R66, R160, -R65 ;  /* 0x80000041a0427220 */ /* 0x000fc40000410000 */
[----:B------:R-:W-:Y:S01]  /*6f50*/  FFMA.FTZ R68, R159, R65, R68 ;  /* 0x000000419f447223 */ /* 0x000fe20000010044 */
[----:B------:R-:W0:Y:S01]  /*6f60*/  LDS.64 R60, [R172.X16+0x1108] ;  /* 0x00110800ac3c7984 */ /* 0x000e22000000ca00 */
        /* <DEDUP_REMOVED lines=35> */
[-C--:B0-----:R-:W-:Y:S02]  /*71a0*/  FMUL.FTZ R63, R81, R61.reuse ;  /* 0x0000003d513f7220 */ /* 0x081fe40000410000 */
[----:B------:R-:W-:Y:S02]  /*71b0*/  FFMA.FTZ R68, R153, R68, R67 ;  /* 0x0000004499447223 */ /* 0x000fe40000010043 */
[-C--:B------:R-:W-:Y:S02]  /*71c0*/  FMUL.FTZ R81, R81, R60.reuse ;  /* 0x0000003c51517220 */ /* 0x080fe40000410000 */
[C---:B------:R-:W-:Y:S02]  /*71d0*/  FFMA.FTZ R60, R80.reuse, R60, -R63 ;  /* 0x0000003c503c7223 */ /* 0x040fe4000001083f */
[----:B------:R-:W-:Y:S02]  /*71e0*/  FADD.FTZ R68, -R183, R68 ;  /* 0x00000044b7447221 */ /* 0x000fe40000010100 */
[----:B------:R-:W-:-:S02]  /*71f0*/  FFMA.FTZ R81, R80, R61, R81 ;  /* 0x0000003d50517223 */ /* 0x000fc40000010051 */
[----:B------:R-:W-:Y:S02]  /*7200*/  FMUL.FTZ R61, R152, -R64 ;  /* 0x80000040983d7220 */ /* 0x000fe40000410000 */
[----:B------:R-:W-:Y:S02]  /*7210*/  FADD.FTZ R235, R235, R60 ;  /* 0x0000003cebeb7221 */ /* 0x000fe40000010000 */
[----:B------:R-:W-:Y:S02]  /*7220*/  FADD.FTZ R65, R184, R65 ;  /* 0x00000041b8417221 */ /* 0x000fe40000010000 */
[----:B------:R-:W-:Y:S02]  /*7230*/  FMUL.FTZ R66, R152, -R68 ;  /* 0x8000004498427220 */ /* 0x000fe40000410000 */
[----:B------:R-:W-:Y:S02]  /*7240*/  FADD.FTZ R226, RZ, R81 ;  /* 0x00000051ffe27221 */ /* 0x000fe40000010000 */
[----:B------:R-:W-:-:S02]  /*7250*/  FFMA.FTZ R63, R151, R62, -R61 ;  /* 0x0000003e973f7223 */ /* 0x000fc4000001083d */
[----:B------:R-:W-:Y:S02]  /*7260*/  FMUL.FTZ R62, R152, -R62 ;  /* 0x8000003e983e7220 */ /* 0x000fe40000410000 */
[C---:B------:R-:W-:Y:S02]  /*7270*/  FMUL.FTZ R61, R170.reuse, R235 ;  /* 0x000000ebaa3d7220 */ /* 0x040fe40000410000 */
[CC--:B------:R-:W-:Y:S02]  /*7280*/  FFMA.FTZ R67, R151.reuse, R65.reuse, -R66 ;  /* 0x0000004197437223 */ /* 0x0c0fe40000010842 */
[----:B------:R-:W-:Y:S02]  /*7290*/  FMUL.FTZ R60, R170, R226 ;  /* 0x000000e2aa3c7220 */ /* 0x000fe40000410000 */
[----:B------:R-:W-:Y:S02]  /*72a0*/  FMUL.FTZ R65, R152, -R65 ;  /* 0x8000004198417220 */ /* 0x000fe40000410000 */
[----:B------:R-:W-:-:S02]  /*72b0*/  FFMA.FTZ R64, R151, R64, R62 ;  /* 0x0000004097407223 */ /* 0x000fc4000001003e */
[C---:B------:R-:W-:Y:S02]  /*72c0*/  FFMA.FTZ R227, R171.reuse, R226, R61 ;  /* 0x000000e2abe37223 */ /* 0x040fe4000001003d */
[----:B------:R-:W-:Y:S02]  /*72d0*/  FFMA.FTZ R61, R171, R235, -R60 ;  /* 0x000000ebab3d7223 */ /* 0x000fe4000001083c */
[----:B------:R-:W-:Y:S02]  /*72e0*/  FFMA.FTZ R68, R151, R68, R65 ;  /* 0x0000004497447223 */ /* 0x000fe40000010041 */
[----:B------:R-:W-:Y:S02]  /*72f0*/  FMUL.FTZ R62, R150, -R64 ;  /* 0x80000040963e7220 */ /* 0x000fe40000410000 */
[----:B------:R-:W-:Y:S02]  /*7300*/  FADD.FTZ R234, R234, R61 ;  /* 0x0000003deaea7221 */ /* 0x000fe40000010000 */
[----:B------:R-:W-:-:S02]  /*7310*/  FADD.FTZ R68, -R185, R68 ;  /* 0x00000044b9447221 */ /* 0x000fc40000010100 */
[----:B------:R-:W-:Y:S02]  /*7320*/  FADD.FTZ R227, RZ, R227 ;  /* 0x000000e3ffe37221 */ /* 0x000fe40000010000 */
[----:B------:R-:W-:Y:S02]  /*7330*/  FFMA.FTZ R61, R149, R63, -R62 ;  /* 0x0000003f953d7223 */ /* 0x000fe4000001083e */
[----:B------:R-:W-:Y:S02]  /*7340*/  FMUL.FTZ R62, R168, R234 ;  /* 0x000000eaa83e7220 */ /* 0x000fe40000410000 */
[----:B------:R-:W-:Y:S02]  /*7350*/  FADD.FTZ R67, R186, R67 ;  /* 0x00000043ba437221 */ /* 0x000fe40000010000 */
[----:B------:R-:W-:Y:S02]  /*7360*/  FMUL.FTZ R66, R150, -R68 ;  /* 0x8000004496427220 */ /* 0x000fe40000410000 */
[----:B------:R-:W-:-:S02]  /*7370*/  FMUL.FTZ R60, R168, R227 ;  /* 0x000000e3a83c7220 */ /* 0x000fc40000410000 */
[C---:B------:R-:W-:Y:S02]  /*7380*/  FMUL.FTZ R63, R150.reuse, -R63 ;  /* 0x8000003f963f7220 */ /* 0x040fe40000410000 */
[----:B------:R-:W-:Y:S02]  /*7390*/  FFMA.FTZ R62, R169, R227, R62 ;  /* 0x000000e3a93e7223 */ /* 0x000fe4000001003e */
[CC--:B------:R-:W-:Y:S02]  /*73a0*/  FFMA.FTZ R65, R149.reuse, R67.reuse, -R66 ;  /* 0x0000004395417223 */ /* 0x0c0fe40000010842 */
[----:B------:R-:W-:Y:S02]  /*73b0*/  FMUL.FTZ R67, R150, -R67 ;  /* 0x8000004396437220 */ /* 0x000fe40000410000 */
[----:B------:R-:W-:Y:S02]  /*73c0*/  FFMA.FTZ R63, R149, R64, R63 ;  /* 0x00000040953f7223 */ /* 0x000fe4000001003f */
        /* <DEDUP_REMOVED lines=8> */
[----:B------:R-:W-:Y:S02]  /*7450*/  FMUL.FTZ R66, R148, -R61 ;  /* 0x8000003d94427220 */ /* 0x000fe40000410000 */
[-C--:B------:R-:W-:Y:S02]  /*7460*/  FMUL.FTZ R62, R166, R233.reuse ;  /* 0x000000e9a63e7220 */ /* 0x080fe40000410000 */
[----:B------:R-:W-:Y:S02]  /*7470*/  FFMA.FTZ R61, R167, R233, -R60 ;  /* 0x000000e9a73d7223 */ /* 0x000fe4000001083c */
[----:B------:R-:W-:Y:S02]  /*7480*/  FADD.FTZ R65, R188, R65 ;  /* 0x00000041bc417221 */ /* 0x000fe40000010000 */
[----:B------:R-:W-:-:S02]  /*7490*/  FMUL.FTZ R60, R148, -R68 ;  /* 0x80000044943c7220 */ /* 0x000fc40000410000 */
[----:B------:R-:W-:Y:S02]  /*74a0*/  FFMA.FTZ R66, R147, R63, R66 ;  /* 0x0000003f93427223 */ /* 0x000fe40000010042 */
[----:B------:R-:W-:Y:S02]  /*74b0*/  FFMA.FTZ R62, R167, R225, R62 ;  /* 0x000000e1a73e7223 */ /* 0x000fe4000001003e */
[----:B------:R-:W-:Y:S02]  /*74c0*/  FADD.FTZ R232, R232, R61 ;  /* 0x0000003de8e87221 */ /* 0x000fe40000010000 */
[-C--:B------:R-:W-:Y:S02]  /*74d0*/  FFMA.FTZ R63, R147, R65.reuse, -R60 ;  /* 0x00000041933f7223 */ /* 0x080fe4000001083c */
[----:B------:R-:W-:Y:S02]  /*74e0*/  FMUL.FTZ R65, R148, -R65 ;  /* 0x8000004194417220 */ /* 0x000fe40000410000 */
[----:B------:R-:W-:-:S02]  /*74f0*/  FADD.FTZ R224, RZ, R62 ;  /* 0x0000003effe07221 */ /* 0x000fc40000010000 */
[C---:B------:R-:W-:Y:S02]  /*7500*/  FMUL.FTZ R61, R164.reuse, R232 ;  /* 0x000000e8a43d7220 */ /* 0x040fe40000410000 */
[----:B------:R-:W-:Y:S02]  /*7510*/  FFMA.FTZ R68, R147, R68, R65 ;  /* 0x0000004493447223 */ /* 0x000fe40000010041 */
[-C--:B------:R-:W-:Y:S02]  /*7520*/  FMUL.FTZ R60, R164, R224.reuse ;  /* 0x000000e0a43c7220 */ /* 0x080fe40000410000 */
[----:B------:R-:W-:Y:S02]  /*7530*/  FFMA.FTZ R61, R165, R224, R61 ;  /* 0x000000e0a53d7223 */ /* 0x000fe4000001003d */
[----:B------:R-:W-:Y:S02]  /*7540*/  FADD.FTZ R68, -R189, R68 ;  /* 0x00000044bd447221 */ /* 0x000fe40000010100 */
[----:B------:R-:W-:-:S02]  /*7550*/  FFMA.FTZ R60, R165, R232, -R60 ;  /* 0x000000e8a53c7223 */ /* 0x000fc4000001083c */
[----:B------:R-:W-:Y:S02]  /*7560*/  FADD.FTZ R223, RZ, R61 ;  /* 0x0000003dffdf7221 */ /* 0x000fe40000010000 */
[----:B------:R-:W-:Y:S02]  /*7570*/  FADD.FTZ R63, R190, R63 ;  /* 0x0000003fbe3f7221 */ /* 0x000fe40000010000 */
[C---:B------:R-:W-:Y:S02]  /*7580*/  FMUL.FTZ R70, R146.reuse, -R68 ;  /* 0x8000004492467220 */ /* 0x040fe40000410000 */
[----:B------:R-:W-:Y:S02]  /*7590*/  FADD.FTZ R231, R231, R60 ;  /* 0x0000003ce7e77221 */ /* 0x000fe40000010000 */
[----:B------:R-:W-:Y:S02]  /*75a0*/  FMUL.FTZ R62, R146, -R66 ;  /* 0x80000042923e7220 */ /* 0x000fe40000410000 */
[----:B------:R-:W-:-:S02]  /*75b0*/  FMUL.FTZ R60, R142, R223 ;  /* 0x000000df8e3c7220 */ /* 0x000fc40000410000 */
[CC--:B------:R-:W-:Y:S02]  /*75c0*/  FFMA.FTZ R65, R145.reuse, R63.reuse, -R70 ;  /* 0x0000003f91417223 */ /* 0x0c0fe40000010846 */
[C---:B------:R-:W-:Y:S02]  /*75d0*/  FMUL.FTZ R63, R146.reuse, -R63 ;  /* 0x8000003f923f7220 */ /* 0x040fe40000410000 */
[-C--:B------:R-:W-:Y:S02]  /*75e0*/  FFMA.FTZ R62, R145, R64.reuse, -R62 ;  /* 0x00000040913e7223 */ /* 0x080fe4000001083e */
[-C--:B------:R-:W-:Y:S02]  /*75f0*/  FFMA.FTZ R61, R163, R231.reuse, -R60 ;  /* 0x000000e7a33d7223 */ /* 0x080fe4000001083c */
[----:B------:R-:W-:Y:S02]  /*7600*/  FMUL.FTZ R64, R146, -R64 ;  /* 0x8000004092407220 */ /* 0x000fe40000410000 */
        /* <DEDUP_REMOVED lines=11> */
[----:B------:R-:W-:Y:S02]  /*76c0*/  FFMA.FTZ R66, R143, R62, -R66 ;  /* 0x0000003e8f427223 */ /* 0x000fe40000010842 */
[----:B------:R-:W-:-:S02]  /*76d0*/  FMUL.FTZ R60, R144, R222 ;  /* 0x000000de903c7220 */ /* 0x000fc40000410000 */
[C---:B------:R-:W-:Y:S02]  /*76e0*/  FMUL.FTZ R62, R144.reuse, -R62 ;  /* 0x8000003e903e7220 */ /* 0x040fe40000410000 */
[C---:B------:R-:W-:Y:S02]  /*76f0*/  FFMA.FTZ R61, R143.reuse, R222, R61 ;  /* 0x000000de8f3d7223 */ /* 0x040fe4000001003d */
[CC--:B------:R-:W-:Y:S02]  /*7700*/  FFMA.FTZ R63, R143.reuse, R65.reuse, -R70 ;  /* 0x000000418f3f7223 */ /* 0x0c0fe40000010846 */
[----:B------:R-:W-:Y:S02]  /*7710*/  FMUL.FTZ R65, R144, -R65 ;  /* 0x8000004190417220 */ /* 0x000fe40000410000 */
[C---:B------:R-:W-:Y:S02]  /*7720*/  FFMA.FTZ R60, R143.reuse, R230, -R60 ;  /* 0x000000e68f3c7223 */ /* 0x040fe4000001083c */
[----:B------:R-:W-:-:S02]  /*7730*/  FFMA.FTZ R64, R143, R64, R62 ;  /* 0x000000408f407223 */ /* 0x000fc4000001003e */
[----:B------:R-:W-:Y:S02]  /*7740*/  FADD.FTZ R221, RZ, R61 ;  /* 0x0000003dffdd7221 */ /* 0x000fe40000010000 */
[----:B------:R-:W-:Y:S02]  /*7750*/  FFMA.FTZ R68, R143, R68, R65 ;  /* 0x000000448f447223 */ /* 0x000fe40000010041 */
[----:B------:R-:W-:Y:S02]  /*7760*/  FADD.FTZ R229, R229, R60 ;  /* 0x0000003ce5e57221 */ /* 0x000fe40000010000 */
[----:B------:R-:W-:Y:S02]  /*7770*/  FMUL.FTZ R62, R142, -R64 ;  /* 0x800000408e3e7220 */ /* 0x000fe40000410000 */
[----:B------:R-:W-:Y:S02]  /*7780*/  FMUL.FTZ R60, R146, R221 ;  /* 0x000000dd923c7220 */ /* 0x000fe40000410000 */
[----:B------:R-:W-:-:S02]  /*7790*/  FADD.FTZ R68, -R193, R68 ;  /* 0x00000044c1447221 */ /* 0x000fc40000010100 */
[-C--:B------:R-:W-:Y:S02]  /*77a0*/  FFMA.FTZ R65, R163, R66.reuse, -R62 ;  /* 0x00000042a3417223 */ /* 0x080fe4000001083e */
[-C--:B------:R-:W-:Y:S02]  /*77b0*/  FFMA.FTZ R61, R145, R229.reuse, -R60 ;  /* 0x000000e5913d7223 */ /* 0x080fe4000001083c */
[----:B------:R-:W-:Y:S02]  /*77c0*/  FMUL.FTZ R66, R142, -R66 ;  /* 0x800000428e427220 */ /* 0x000fe40000410000 */
[----:B------:R-:W-:Y:S02]  /*77d0*/  FADD.FTZ R63, R194, R63 ;  /* 0x0000003fc23f7221 */ /* 0x000fe40000010000 */
[----:B------:R-:W-:Y:S02]  /*77e0*/  FMUL.FTZ R60, R142, -R68 ;  /* 0x800000448e3c7220 */ /* 0x000fe40000410000 */
[----:B------:R-:W-:-:S02]  /*77f0*/  FMUL.FTZ R62, R146, R229 ;  /* 0x000000e5923e7220 */ /* 0x000fc40000410000 */
[C---:B------:R-:W-:Y:S02]  /*7800*/  FFMA.FTZ R66, R163.reuse, R64, R66 ;  /* 0x00000040a3427223 */ /* 0x040fe40000010042 */
[----:B------:R-:W-:Y:S02]  /*7810*/  FFMA.FTZ R67, R163, R63, -R60 ;  /* 0x0000003fa3437223 */ /* 0x000fe4000001083c */
[----:B------:R-:W-:Y:S02]  /*7820*/  FFMA.FTZ R62, R145, R221, R62 ;  /* 0x000000dd913e7223 */ /* 0x000fe4000001003e */
[----:B------:R-:W-:Y:S02]  /*7830*/  FMUL.FTZ R63, R142, -R63 ;  /* 0x8000003f8e3f7220 */ /* 0x000fe40000410000 */
[----:B------:R-:W-:Y:S02]  /*7840*/  FADD.FTZ R228, R228, R61 ;  /* 0x0000003de4e47221 */ /* 0x000fe40000010000 */
[----:B------:R-:W-:-:S02]  /*7850*/  FMUL.FTZ R60, R164, -R66 ;  /* 0x80000042a43c7220 */ /* 0x000fc40000410000 */
[----:B------:R-:W-:Y:S02]  /*7860*/  FADD.FTZ R220, RZ, R62 ;  /* 0x0000003effdc7221 */ /* 0x000fe40000010000 */
[----:B------:R-:W-:Y:S02]  /*7870*/  FFMA.FTZ R68, R163, R68, R63 ;  /* 0x00000044a3447223 */ /* 0x000fe4000001003f */
[C---:B------:R-:W-:Y:S02]  /*7880*/  FMUL.FTZ R61, R148.reuse, R228 ;  /* 0x000000e4943d7220 */ /* 0x040fe40000410000 */
[----:B------:R-:W-:Y:S02]  /*7890*/  FFMA.FTZ R63, R165, R65, -R60 ;  /* 0x00000041a53f7223 */ /* 0x000fe4000001083c */
[----:B------:R-:W-:Y:S02]  /*78a0*/  FMUL.FTZ R60, R148, R220 ;  /* 0x000000dc943c7220 */ /* 0x000fe40000410000 */
[----:B------:R-:W-:-:S02]  /*78b0*/  FADD.FTZ R68, -R195, R68 ;  /* 0x00000044c3447221 */ /* 0x000fc40000010100 */
[C---:B------:R-:W-:Y:S02]  /*78c0*/  FFMA.FTZ R61, R147.reuse, R220, R61 ;  /* 0x000000dc933d7223 */ /* 0x040fe4000001003d */
[----:B------:R-:W-:Y:S02]  /*78d0*/  FFMA.FTZ R237, R147, R228, -R60 ;  /* 0x000000e493ed7223 */ /* 0x000fe4000001083c */
[----:B------:R-:W-:Y:S02]  /*78e0*/  FADD.FTZ R67, R196, R67 ;  /* 0x00000043c4437221 */ /* 0x000fe40000010000 */
[C---:B------:R-:W-:Y:S02]  /*78f0*/  FMUL.FTZ R62, R164.reuse, -R68 ;  /* 0x80000044a43e7220 */ /* 0x040fe40000410000 */
[----:B------:R-:W-:Y:S02]  /*7900*/  FADD.FTZ R219, RZ, R61 ;  /* 0x0000003dffdb7221 */ /* 0x000fe40000010000 */
[----:B------:R-:W-:-:S02]  /*7910*/  FMUL.FTZ R65, R164, -R65 ;  /* 0x80000041a4417220 */ /* 0x000fc40000410000 */
[----:B------:R-:W-:Y:S02]  /*7920*/  FADD.FTZ R237, R218, R237 ;  /* 0x000000eddaed7221 */ /* 0x000fe40000010000 */
[CC--:B------:R-:W-:Y:S02]  /*7930*/  FFMA.FTZ R61, R165.reuse, R67.reuse, -R62 ;  /* 0x00000043a53d7223 */ /* 0x0c0fe4000001083e */
[----:B------:R-:W-:Y:S02]  /*7940*/  FMUL.FTZ R67, R164, -R67 ;  /* 0x80000043a4437220 */ /* 0x000fe40000410000 */
[C---:B------:R-:W-:Y:S02]  /*7950*/  FMUL.FTZ R60, R150.reuse, R219 ;  /* 0x000000db963c7220 */ /* 0x040fe40000410000 */
[----:B------:R-:W-:Y:S02]  /*7960*/  FFMA.FTZ R65, R165, R66, R65 ;  /* 0x00000042a5417223 */ /* 0x000fe40000010041 */
[----:B------:R-:W-:-:S02]  /*7970*/  FMUL.FTZ R62, R150, R237 ;  /* 0x000000ed963e7220 */ /* 0x000fc40000410000 */
[----:B------:R-:W-:Y:S02]  /*7980*/  FFMA.FTZ R68, R165, R68, R67 ;  /* 0x00000044a5447223 */ /* 0x000fe40000010043 */
[C---:B------:R-:W-:Y:S02]  /*7990*/  FFMA.FTZ R60, R149.reuse, R237, -R60 ;  /* 0x000000ed953c7223 */ /* 0x040fe4000001083c */
[----:B------:R-:W-:Y:S02]  /*79a0*/  FMUL.FTZ R64, R166, -R65 ;  /* 0x80000041a6407220 */ /* 0x000fe40000410000 */
[----:B------:R-:W-:Y:S02]  /*79b0*/  FFMA.FTZ R62, R149, R219, R62 ;  /* 0x000000db953e7223 */ /* 0x000fe4000001003e */
[----:B------:R-:W-:Y:S02]  /*79c0*/  FADD.FTZ R68, -R197, R68 ;  /* 0x00000044c5447221 */ /* 0x000fe40000010100 */
[----:B------:R-:W-:-:S02]  /*79d0*/  FADD.FTZ R236, R217, R60 ;  /* 0x0000003cd9ec7221 */ /* 0x000fc40000010000 */
[-C--:B------:R-:W-:Y:S02]  /*79e0*/  FFMA.FTZ R66, R167, R63.reuse, -R64 ;  /* 0x0000003fa7427223 */ /* 0x080fe40000010840 */
[----:B------:R-:W-:Y:S02]  /*79f0*/  FMUL.FTZ R60, R166, -R63 ;  /* 0x8000003fa63c7220 */ /* 0x000fe40000410000 */
[----:B------:R-:W-:Y:S02]  /*7a00*/  FADD.FTZ R218, RZ, R62 ;  /* 0x0000003effda7221 */ /* 0x000fe40000010000 */
[----:B------:R-:W-:Y:S02]  /*7a10*/  FADD.FTZ R62, R198, R61 ;  /* 0x0000003dc63e7221 */ /* 0x000fe40000010000 */
[----:B------:R-:W-:Y:S02]  /*7a20*/  FMUL.FTZ R63, R166, -R68 ;  /* 0x80000044a63f7220 */ /* 0x000fe40000410000 */
[----:B------:R-:W-:-:S02]  /*7a30*/  FMUL.FTZ R61, R152, R236 ;  /* 0x000000ec983d7220 */ /* 0x000fc40000410000 */
[CC--:B------:R-:W-:Y:S02]  /*7a40*/  FFMA.FTZ R63, R167.reuse, R62.reuse, -R63 ;  /* 0x0000003ea73f7223 */ /* 0x0c0fe4000001083f */
[----:B------:R-:W-:Y:S02]  /*7a50*/  FMUL.FTZ R62, R166, -R62 ;  /* 0x8000003ea63e7220 */ /* 0x000fe40000410000 */
[C---:B------:R-:W-:Y:S02]  /*7a60*/  FFMA.FTZ R65, R167.reuse, R65, R60 ;  /* 0x00000041a7417223 */ /* 0x040fe4000001003c */
[----:B------:R-:W-:Y:S02]  /*7a70*/  FFMA.FTZ R62, R167, R68, R62 ;  /* 0x00000044a73e7223 */ /* 0x000fe4000001003e */
[-C--:B------:R-:W-:Y:S02]  /*7a80*/  FMUL.FTZ R60, R152, R218.reuse ;  /* 0x000000da983c7220 */ /* 0x080fe40000410000 */
[----:B------:R-:W-:-:S02]  /*7a90*/  FFMA.FTZ R61, R151, R218, R61 ;  /* 0x000000da973d7223 */ /* 0x000fc4000001003d */
[----:B------:R-:W-:Y:S02]  /*7aa0*/  FADD.FTZ R62, -R199, R62 ;  /* 0x0000003ec73e7221 */ /* 0x000fe40000010100 */
[----:B------:R-:W-:Y:S02]  /*7ab0*/  FADD.FTZ R63, R200, R63 ;  /* 0x0000003fc83f7221 */ /* 0x000fe40000010000 */
[----:B------:R-:W-:Y:S02]  /*7ac0*/  FFMA.FTZ R239, R151, R236, -R60 ;  /* 0x000000ec97ef7223 */ /* 0x000fe4000001083c */
[----:B------:R-:W-:Y:S02]  /*7ad0*/  FADD.FTZ R217, RZ, R61 ;  /* 0x0000003dffd97221 */ /* 0x000fe40000010000 */
[C---:B------:R-:W-:Y:S02]  /*7ae0*/  FMUL.FTZ R68, R168.reuse, -R62 ;  /* 0x8000003ea8447220 */ /* 0x040fe40000410000 */
[----:B------:R-:W-:-:S02]  /*7af0*/  FMUL.FTZ R61, R168, -R63 ;  /* 0x8000003fa83d7220 */ /* 0x000fc40000410000 */
[----:B------:R-:W-:Y:S02]  /*7b00*/  FADD.FTZ R239, R216, R239 ;  /* 0x000000efd8ef7221 */ /* 0x000fe40000010000 */
[C---:B------:R-:W-:Y:S02]  /*7b10*/  FFMA.FTZ R69, R169.reuse, R63, -R68 ;  /* 0x0000003fa9457223 */ /* 0x040fe40000010844 */
[C---:B------:R-:W-:Y:S02]  /*7b20*/  FMUL.FTZ R60, R154.reuse, R217 ;  /* 0x000000d99a3c7220 */ /* 0x040fe40000410000 */
[----:B------:R-:W-:Y:S01]  /*7b30*/  FFMA.FTZ R68, R169, R62, R61 ;  /* 0x0000003ea9447223 */ /* 0x000fe2000001003d */
[----:B------:R-:W-:Y:S01]  /*7b40*/  HFMA2.MMA R61, -RZ, RZ, 0, 0 ;  /* 0x00000000ff3d7435 */ /* 0x000fe200000001ff */
[----:B------:R-:W-:Y:S02]  /*7b50*/  FMUL.FTZ R62, R154, R239 ;  /* 0x000000ef9a3e7220 */ /* 0x000fe40000410000 */
[----:B------:R-:W-:-:S02]  /*7b60*/  FMUL.FTZ R64, R168, -R65 ;  /* 0x80000041a8407220 */ /* 0x000fc40000410000 */
[C---:B------:R-:W-:Y:S02]  /*7b70*/  FFMA.FTZ R60, R153.reuse, R239, -R60 ;  /* 0x000000ef993c7223 */ /* 0x040fe4000001083c */
[----:B------:R-:W-:Y:S02]  /*7b80*/  FFMA.FTZ R216, R153, R217, R62 ;  /* 0x000000d999d87223 */ /* 0x000fe4000001003e */
[-C--:B------:R-:W-:Y:S01]  /*7b90*/  FFMA.FTZ R64, R169, R66.reuse, -R64 ;  /* 0x00000042a9407223 */ /* 0x080fe20000010840 */
[----:B------:R-:W-:Y:S01]  /*7ba0*/  CS2R R62, SRZ ;  /* 0x00000000003e7805 */ /* 0x000fe2000001ff00 */
[----:B------:R-:W-:Y:S02]  /*7bb0*/  FMUL.FTZ R66, R168, -R66 ;  /* 0x80000042a8427220 */ /* 0x000fe40000410000 */
[----:B------:R-:W-:Y:S01]  /*7bc0*/  FADD.FTZ R238, R211, R60 ;  /* 0x0000003cd3ee7221 */ /* 0x000fe20000010000 */
[----:B------:R-:W-:Y:S01]  /*7bd0*/  MOV R60, 0x3f800000 ;  /* 0x3f800000003c7802 */ /* 0x000fe20000000f00 */
[----:B------:R-:W-:-:S02]  /*7be0*/  FADD.FTZ R216, RZ, R216 ;  /* 0x000000d8ffd87221 */ /* 0x000fc40000010000 */
[----:B------:R-:W-:Y:S02]  /*7bf0*/  FFMA.FTZ R67, R169, R65, R66 ;  /* 0x00000041a9437223 */ /* 0x000fe40000010042 */
[C---:B------:R-:W-:Y:S01]  /*7c00*/  FMUL.FTZ R66, R156.reuse, R238 ;  /* 0x000000ee9c427220 */ /* 0x040fe20000410000 */
[----:B------:R0:W1:Y:S01]  /*7c10*/  @!P0 LDS.128 R60, [R140.X16+0x3910] ;  /* 0x003910008c3c8984 */ /* 0x000062000000cc00 */
[-C--:B------:R-:W-:Y:S01]  /*7c20*/  FMUL.FTZ R65, R156, R216.reuse ;  /* 0x000000d89c417220 */ /* 0x080fe20000410000 */
[----:B------:R-:W-:Y:S01]  /*7c30*/  ISETP.GT.U32.AND P0, PT, R8, 0x1f, PT ;  /* 0x0000001f0800780c */ /* 0x000fe20003f04070 */
[C---:B------:R-:W-:Y:S02]  /*7c40*/  FFMA.FTZ R211, R155.reuse, R216, R66 ;  /* 0x000000d89bd37223 */ /* 0x040fe40000010042 */
[----:B------:R-:W-:Y:S02]  /*7c50*/  FADD.FTZ R69, R202, R69 ;  /* 0x00000045ca457221 */ /* 0x000fe40000010000 */
[----:B------:R-:W-:-:S02]  /*7c60*/  FFMA.FTZ R66, R155, R238, -R65 ;  /* 0x000000ee9b427223 */ /* 0x000fc40000010841 */
[----:B------:R-:W-:Y:S02]  /*7c70*/  FADD.FTZ R68, -R201, R68 ;  /* 0x00000044c9447221 */ /* 0x000fe40000010100 */
[----:B------:R-:W-:Y:S02]  /*7c80*/  FADD.FTZ R211, RZ, R211 ;  /* 0x000000d3ffd37221 */ /* 0x000fe40000010000 */
[C---:B------:R-:W-:Y:S02]  /*7c90*/  FMUL.FTZ R65, R170.reuse, -R69 ;  /* 0x80000045aa417220 */ /* 0x040fe40000410000 */
[----:B------:R-:W-:Y:S02]  /*7ca0*/  FADD.FTZ R241, R83, R66 ;  /* 0x0000004253f17221 */ /* 0x000fe40000010000 */
[----:B------:R-:W-:Y:S02]  /*7cb0*/  FMUL.FTZ R70, R170, -R68 ;  /* 0x80000044aa467220 */ /* 0x000fe40000410000 */
[----:B------:R-:W-:-:S02]  /*7cc0*/  FMUL.FTZ R66, R158, R211 ;  /* 0x000000d39e427220 */ /* 0x000fc40000410000 */
[----:B------:R-:W-:Y:S02]  /*7cd0*/  FFMA.FTZ R72, R171, R68, R65 ;  /* 0x00000044ab487223 */ /* 0x000fe40000010041 */
[-C--:B------:R-:W-:Y:S02]  /*7ce0*/  FMUL.FTZ R68, R158, R241.reuse ;  /* 0x000000f19e447220 */ /* 0x080fe40000410000 */
[C---:B------:R-:W-:Y:S02]  /*7cf0*/  FFMA.FTZ R66, R157.reuse, R241, -R66 ;  /* 0x000000f19d427223 */ /* 0x040fe40000010842 */
[----:B------:R-:W-:Y:S02]  /*7d00*/  FFMA.FTZ R68, R157, R211, R68 ;  /* 0x000000d39d447223 */ /* 0x000fe40000010044 */
[----:B------:R-:W-:Y:S02]  /*7d10*/  FFMA.FTZ R71, R171, R69, -R70 ;  /* 0x00000045ab477223 */ /* 0x000fe40000010846 */
[----:B------:R-:W-:-:S02]  /*7d20*/  FMUL.FTZ R69, R170, -R67 ;  /* 0x80000043aa457220 */ /* 0x000fc40000410000 */
[----:B------:R-:W-:Y:S02]  /*7d30*/  FADD.FTZ R242, R205, R66 ;  /* 0x00000042cdf27221 */ /* 0x000fe40000010000 */
[----:B------:R-:W-:Y:S02]  /*7d40*/  FADD.FTZ R240, RZ, R68 ;  /* 0x00000044fff07221 */ /* 0x000fe40000010000 */
[-C--:B------:R-:W-:Y:S02]  /*7d50*/  FMUL.FTZ R70, R170, -R64.reuse ;  /* 0x80000040aa467220 */ /* 0x080fe40000410000 */
[----:B------:R-:W-:Y:S02]  /*7d60*/  FFMA.FTZ R64, R171, R64, -R69 ;  /* 0x00000040ab407223 */ /* 0x000fe40000010845 */
[C---:B------:R-:W-:Y:S02]  /*7d70*/  FMUL.FTZ R69, R160.reuse, R242 ;  /* 0x000000f2a0457220 */ /* 0x040fe40000410000 */
[----:B------:R-:W-:-:S02]  /*7d80*/  FMUL.FTZ R68, R160, R240 ;  /* 0x000000f0a0447220 */ /* 0x000fc40000410000 */
[C---:B------:R-:W-:Y:S02]  /*7d90*/  FFMA.FTZ R69, R159.reuse, R240, R69 ;  /* 0x000000f09f457223 */ /* 0x040fe40000010045 */
[----:B------:R-:W-:Y:S02]  /*7da0*/  FFMA.FTZ R243, R159, R242, -R68 ;  /* 0x000000f29ff37223 */ /* 0x000fe40000010844 */
[----:B------:R-:W-:Y:S02]  /*7db0*/  FADD.FTZ R205, RZ, R69 ;  /* 0x00000045ffcd7221 */ /* 0x000fe40000010000 */
[----:B------:R-:W-:Y:S02]  /*7dc0*/  FADD.FTZ R243, R82, R243 ;  /* 0x000000f352f37221 */ /* 0x000fe40000010000 */
[----:B------:R-:W-:Y:S02]  /*7dd0*/  FFMA.FTZ R65, R171, R67, R70 ;  /* 0x00000043ab417223 */ /* 0x000fe40000010046 */
[----:B------:R-:W-:-:S02]  /*7de0*/  FADD.FTZ R67, -R203, R72 ;  /* 0x00000048cb437221 */ /* 0x000fc40000010100 */
[----:B------:R-:W-:Y:S02]  /*7df0*/  FADD.FTZ R66, R204, R71 ;  /* 0x00000047cc427221 */ /* 0x000fe40000010000 */
        /* <DEDUP_REMOVED lines=9> */
[----:B-1----:R-:W-:Y:S01]  /*7e90*/  IMAD R245, R8, 0x50, RZ ;  /* 0x0000005008f57824 */ /* 0x002fe200078e02ff */
[----:B------:R-:W-:-:S04]  /*7ea0*/  ISETP.NE.AND P0, PT, R85, 0x1f, PT ;  /* 0x0000001f5500780c */ /* 0x000fc80003f05270 */
[----:B0-----:R-:W-:Y:S04]  /*7eb0*/  LDS.128 R64, [R245+0x1b30] ;  /* 0x001b3000f5407984 */ /* 0x001fe80000000c00 */
        /* <DEDUP_REMOVED lines=17> */
[C---:B------:R-:W-:Y:S02]  /*7fd0*/  FMUL.FTZ R64, R73.reuse, R65 ;  /* 0x0000004149407220 */ /* 0x040fe40000410000 */
[----:B------:R-:W-:Y:S02]  /*7fe0*/  FMUL.FTZ R73, R73, R71 ;  /* 0x0000004749497220 */ /* 0x000fe40000410000 */
[----:B------:R-:W-:-:S02]  /*7ff0*/  FFMA.FTZ R67, R72, R66, -R67 ;  /* 0x0000004248437223 */ /* 0x000fc40000010843 */
[----:B------:R-:W-:Y:S02]  /*8000*/  FFMA.FTZ R73, R72, R65, R73 ;  /* 0x0000004148497223 */ /* 0x000fe40000010049 */
[----:B------:R-:W-:Y:S02]  /*8010*/  FADD.FTZ R67, R74, R67 ;  /* 0x000000434a437221 */ /* 0x000fe40000010000 */
[C---:B--2---:R-:W-:Y:S02]  /*8020*/  FMUL.FTZ R65, R77.reuse, R75 ;  /* 0x0000004b4d417220 */ /* 0x044fe40000410000 */
[----:B------:R-:W-:Y:S02]  /*8030*/  FFMA.FTZ R64, R72, R71, -R64 ;  /* 0x0000004748407223 */ /* 0x000fe40000010840 */
[----:B------:R-:W-:Y:S02]  /*8040*/  FFMA.FTZ R69, R76, R67, -R65 ;  /* 0x000000434c457223 */ /* 0x000fe40000010841 */
[----:B------:R-:W-:-:S02]  /*8050*/  FMUL.FTZ R65, R77, R73 ;  /* 0x000000494d417220 */ /* 0x000fc40000410000 */
[C---:B------:R-:W-:Y:S02]  /*8060*/  FMUL.FTZ R67, R77.reuse, R67 ;  /* 0x000000434d437220 */ /* 0x040fe40000410000 */
[-C--:B------:R-:W-:Y:S02]  /*8070*/  FMUL.FTZ R77, R77, R64.reuse ;  /* 0x000000404d4d7220 */ /* 0x080fe40000410000 */
[C---:B------:R-:W-:Y:S02]  /*8080*/  FFMA.FTZ R71, R76.reuse, R64, -R65 ;  /* 0x000000404c477223 */ /* 0x040fe40000010841 */
[C---:B------:R-:W-:Y:S02]  /*8090*/  FFMA.FTZ R64, R76.reuse, R75, R67 ;  /* 0x0000004b4c407223 */ /* 0x040fe40000010043 */
[----:B------:R-:W-:Y:S02]  /*80a0*/  FFMA.FTZ R77, R76, R73, R77 ;  /* 0x000000494c4d7223 */ /* 0x000fe4000001004d */
[----:B------:R-:W-:Y:S01]  /*80b0*/  FADD.FTZ R76, R78, R69 ;  /* 0x000000454e4c7221 */ /* 0x000fe20000010000 */
[----:B------:R-:W-:Y:S01]  /*80c0*/  MOV R78, R71 ;  /* 0x00000047004e7202 */ /* 0x000fe20000000f00 */
[----:B------:R-:W-:Y:S01]  /*80d0*/  FADD.FTZ R75, R79, R64 ;  /* 0x000000404f4b7221 */ /* 0x000fe20000010000 */
[----:B------:R-:W-:Y:S05]  /*80e0*/  BRA.DIV ~URZ, `(.L_x_178) ;  /* 0x000066227f007947 */ /* 0x000fea000b800000 */
[----:B------:R0:W1:Y:S02]  /*80f0*/  SHFL.DOWN PT, R68, R71, 0x1, 0x1f ;  /* 0x08201f0047447f89 */ /* 0x00006400000e0000 */
.L_x_216:
[----:B------:R-:W-:Y:S05]  /*8100*/  BRA.DIV ~URZ, `(.L_x_179) ;  /* 0x000066727f007947 */ /* 0x000fea000b800000 */
[----:B------:R2:W3:Y:S04]  /*8110*/  SHFL.DOWN PT, R69, R77, 0x1, 0x1f ;  /* 0x08201f004d457f89 */ /* 0x0004e800000e0000 */
[----:B------:R2:W4:Y:S04]  /*8120*/  SHFL.DOWN PT, R70, R76, 0x1, 0x1f ;  /* 0x08201f004c467f89 */ /* 0x00052800000e0000 */
[----:B------:R2:W0:Y:S02]  /*8130*/  SHFL.DOWN PT, R80, R75, 0x1, 0x1f ;  /* 0x08201f004b507f89 */ /* 0x00042400000e0000 */
.L_x_217:
[----:B------:R-:W-:Y:S01]  /*8140*/  BSSY B1, `(.L_x_180) ;  /* 0x000000e000017945 */ /* 0x000fe20003800000 */
[----:B------:R-:W-:Y:S01]  /*8150*/  ISETP.GT.U32.AND P1, PT, R85, 0x1d, PT ;  /* 0x0000001d5500780c */ /* 0x000fe20003f24070 */
[----:B------:R-:W-:Y:S07]  /*8160*/  @!P0 BRA `(.L_x_181) ;  /* 0x000000b000008947 */ /* 0x000fee0003800000 */
[C---:B0-----:R-:W-:Y:S02]  /*8170*/  FMUL.FTZ R65, R77.reuse, R80 ;  /* 0x000000504d417220 */ /* 0x041fe40000410000 */
[----:B----4-:R-:W-:-:S02]  /*8180*/  FMUL.FTZ R71, R77, R70 ;  /* 0x000000464d477220 */ /* 0x010fc40000410000 */
[C---:B------:R-:W-:Y:S02]  /*8190*/  FFMA.FTZ R67, R78.reuse, R70, -R65 ;  /* 0x000000464e437223 */ /* 0x040fe40000010841 */
[CC--:B---3--:R-:W-:Y:S02]  /*81a0*/  FMUL.FTZ R65, R77.reuse, R69.reuse ;  /* 0x000000454d417220 */ /* 0x0c8fe40000410000 */
[-C--:B-12---:R-:W-:Y:S02]  /*81b0*/  FMUL.FTZ R77, R77, R68.reuse ;  /* 0x000000444d4d7220 */ /* 0x086fe40000410000 */
[C---:B------:R-:W-:Y:S02]  /*81c0*/  FFMA.FTZ R65, R78.reuse, R68, -R65 ;  /* 0x000000444e417223 */ /* 0x040fe40000010841 */
[C---:B------:R-:W-:Y:S02]  /*81d0*/  FFMA.FTZ R80, R78.reuse, R80, R71 ;  /* 0x000000504e507223 */ /* 0x040fe40000010047 */
[----:B------:R-:W-:Y:S01]  /*81e0*/  FFMA.FTZ R77, R78, R69, R77 ;  /* 0x000000454e4d7223 */ /* 0x000fe2000001004d */
[----:B------:R-:W-:Y:S01]  /*81f0*/  MOV R78, R65 ;  /* 0x00000041004e7202 */ /* 0x000fe20000000f00 */
[----:B------:R-:W-:-:S02]  /*8200*/  FADD.FTZ R76, R76, R67 ;  /* 0x000000434c4c7221 */ /* 0x000fc40000010000 */
[----:B------:R-:W-:Y:S02]  /*8210*/  FADD.FTZ R75, R75, R80 ;  /* 0x000000504b4b7221 */ /* 0x000fe40000010000 */
.L_x_181:
[----:B------:R-:W-:Y:S05]  /*8220*/  BSYNC B1 ;  /* 0x0000000000017941 */ /* 0x000fea0003800000 */
.L_x_180:
[----:B------:R-:W-:Y:S05]  /*8230*/  BRA.DIV ~URZ, `(.L_x_182) ;  /* 0x000066927f007947 */ /* 0x000fea000b800000 */
[----:B-1----:R1:W2:Y:S04]  /*8240*/  SHFL.DOWN PT, R68, R78, 0x2, 0x1f ;  /* 0x08401f004e447f89 */ /* 0x0022a800000e0000 */
[----:B---3--:R1:W3:Y:S04]  /*8250*/  SHFL.DOWN PT, R69, R77, 0x2, 0x1f ;  /* 0x08401f004d457f89 */ /* 0x0082e800000e0000 */
[----:B----4-:R1:W4:Y:S04]  /*8260*/  SHFL.DOWN PT, R70, R76, 0x2, 0x1f ;  /* 0x08401f004c467f89 */ /* 0x01032800000e0000 */
[----:B0-----:R1:W0:Y:S02]  /*8270*/  SHFL.DOWN PT, R80, R75, 0x2, 0x1f ;  /* 0x08401f004b507f89 */ /* 0x00122400000e0000 */
.L_x_218:
[----:B------:R-:W-:Y:S01]  /*8280*/  BSSY B1, `(.L_x_183) ;  /* 0x000000e000017945 */ /* 0x000fe20003800000 */
[----:B------:R-:W-:Y:S01]  /*8290*/  ISETP.GT.U32.AND P0, PT, R85, 0x1b, PT ;  /* 0x0000001b5500780c */ /* 0x000fe20003f04070 */
[----:B------:R-:W-:Y:S07]  /*82a0*/  @P1 BRA `(.L_x_184) ;  /* 0x000000b000001947 */ /* 0x000fee0003800000 */
        /* <DEDUP_REMOVED lines=11> */
.L_x_184:
[----:B------:R-:W-:Y:S05]  /*8360*/  BSYNC B1 ;  /* 0x0000000000017941 */ /* 0x000fea0003800000 */
.L_x_183:
[----:B------:R-:W-:Y:S05]  /*8370*/  BRA.DIV ~URZ, `(.L_x_185) ;  /* 0x000067127f007947 */ /* 0x000fea000b800000 */
[----:B--2---:R2:W1:Y:S02]  /*8380*/  SHFL.DOWN PT, R68, R78, 0x4, 0x1f ;  /* 0x08801f004e447f89 */ /* 0x00446400000e0000 */
.L_x_219:
[----:B------:R-:W-:Y:S05]  /*8390*/  BRA.DIV ~URZ, `(.L_x_186) ;  /* 0x000067727f007947 */ /* 0x000fea000b800000 */
[----:B---3--:R3:W2:Y:S04]  /*83a0*/  SHFL.DOWN PT, R69, R77, 0x4, 0x1f ;  /* 0x08801f004d457f89 */ /* 0x0086a800000e0000 */
[----:B----4-:R3:W4:Y:S04]  /*83b0*/  SHFL.DOWN PT, R70, R76, 0x4, 0x1f ;  /* 0x08801f004c467f89 */ /* 0x01072800000e0000 */
[----:B0-----:R3:W0:Y:S02]  /*83c0*/  SHFL.DOWN PT, R80, R75, 0x4, 0x1f ;  /* 0x08801f004b507f89 */ /* 0x00162400000e0000 */
.L_x_220:
[----:B------:R-:W-:Y:S01]  /*83d0*/  BSSY B1, `(.L_x_187) ;  /* 0x000000e000017945 */ /* 0x000fe20003800000 */
[----:B------:R-:W-:Y:S01]  /*83e0*/  ISETP.GT.U32.AND P1, PT, R85, 0x17, PT ;  /* 0x000000175500780c */ /* 0x000fe20003f24070 */
[----:B------:R-:W-:Y:S07]  /*83f0*/  @P0 BRA `(.L_x_188) ;  /* 0x000000b000000947 */ /* 0x000fee0003800000 */
        /* <DEDUP_REMOVED lines=11> */
.L_x_188:
[----:B------:R-:W-:Y:S05]  /*84b0*/  BSYNC B1 ;  /* 0x0000000000017941 */ /* 0x000fea0003800000 */
.L_x_187:
[----:B------:R-:W-:Y:S05]  /*84c0*/  BRA.DIV ~URZ, `(.L_x_189) ;  /* 0x000067927f007947 */ /* 0x000fea000b800000 */
[----:B-1----:R1:W3:Y:S04]  /*84d0*/  SHFL.DOWN PT, R68, R78, 0x8, 0x1f ;  /* 0x09001f004e447f89 */ /* 0x0022e800000e0000 */
[----:B--2---:R1:W2:Y:S04]  /*84e0*/  SHFL.DOWN PT, R69, R77, 0x8, 0x1f ;  /* 0x09001f004d457f89 */ /* 0x0042a800000e0000 */
[----:B----4-:R1:W4:Y:S04]  /*84f0*/  SHFL.DOWN PT, R70, R76, 0x8, 0x1f ;  /* 0x09001f004c467f89 */ /* 0x01032800000e0000 */
[----:B0-----:R1:W0:Y:S02]  /*8500*/  SHFL.DOWN PT, R80, R75, 0x8, 0x1f ;  /* 0x09001f004b507f89 */ /* 0x00122400000e0000 */
.L_x_221:
        /* <DEDUP_REMOVED lines=14> */
.L_x_191:
[----:B------:R-:W-:Y:S05]  /*85f0*/  BSYNC B1 ;  /* 0x0000000000017941 */ /* 0x000fea0003800000 */
.L_x_190:
[----:B------:R-:W-:Y:S05]  /*8600*/  BRA.DIV ~URZ, `(.L_x_192) ;  /* 0x000068127f007947 */ /* 0x000fea000b800000 */
[----:B---3--:R3:W1:Y:S02]  /*8610*/  SHFL.DOWN PT, R68, R78, 0x10, 0x1f ;  /* 0x0a001f004e447f89 */ /* 0x00866400000e0000 */
.L_x_222:
[----:B------:R-:W-:Y:S05]  /*8620*/  BRA.DIV ~URZ, `(.L_x_193) ;  /* 0x000068727f007947 */ /* 0x000fea000b800000 */
[----:B--2---:R2:W3:Y:S04]  /*8630*/  SHFL.DOWN PT, R69, R77, 0x10, 0x1f ;  /* 0x0a001f004d457f89 */ /* 0x0044e800000e0000 */
[----:B----4-:R2:W4:Y:S04]  /*8640*/  SHFL.DOWN PT, R70, R76, 0x10, 0x1f ;  /* 0x0a001f004c467f89 */ /* 0x01052800000e0000 */
[----:B0-----:R2:W0:Y:S02]  /*8650*/  SHFL.DOWN PT, R80, R75, 0x10, 0x1f ;  /* 0x0a001f004b507f89 */ /* 0x00142400000e0000 */
.L_x_223:
[----:B------:R-:W-:Y:S01]  /*8660*/  BSSY B1, `(.L_x_194) ;  /* 0x000000d000017945 */ /* 0x000fe20003800000 */
[----:B------:R-:W-:Y:S05]  /*8670*/  @P0 BRA `(.L_x_195) ;  /* 0x000000b000000947 */ /* 0x000fea0003800000 */
        /* <DEDUP_REMOVED lines=11> */
.L_x_195:
[----:B------:R-:W-:Y:S05]  /*8730*/  BSYNC B1 ;  /* 0x0000000000017941 */ /* 0x000fea0003800000 */
.L_x_194:
[----:B------:R-:W-:Y:S05]  /*8740*/  BRA.DIV ~URZ, `(.L_x_196) ;  /* 0x000068a27f007947 */ /* 0x000fea000b800000 */
[----:B------:R-:W5:Y:S04]  /*8750*/  SHFL.IDX PT, R64, R77, RZ, 0x1f ;  /* 0x00001fff4d407589 */ /* 0x000f6800000e0000 */
[----:B------:R-:W2:Y:S04]  /*8760*/  SHFL.IDX PT, R252, R78, RZ, 0x1f ;  /* 0x00001fff4efc7589 */ /* 0x000ea800000e0000 */
[----:B------:R-:W4:Y:S04]  /*8770*/  SHFL.DOWN PT, R73, R77, 0x1, 0x1f ;  /* 0x08201f004d497f89 */ /* 0x000f2800000e0000 */
[----:B------:R-:W3:Y:S04]  /*8780*/  SHFL.DOWN PT, R72, R78, 0x1, 0x1f ;  /* 0x08201f004e487f89 */ /* 0x000ee800000e0000 */
[----:B------:R-:W1:Y:S04]  /*8790*/  SHFL.IDX PT, R250, R76, RZ, 0x1f ;  /* 0x00001fff4cfa7589 */ /* 0x000e6800000e0000 */
[----:B---3--:R-:W3:Y:S04]  /*87a0*/  SHFL.DOWN PT, R69, R76, 0x1, 0x1f ;  /* 0x08201f004c457f89 */ /* 0x008ee800000e0000 */
        /* <DEDUP_REMOVED lines=10> */
[----:B-1----:R-:W1:Y:S04]  /*8850*/  SHFL.IDX PT, R77, R61, RZ, 0x1f ;  /* 0x00001fff3d4d7589 */ /* 0x002e6800000e0000 */
[----:B------:R5:W0:Y:S02]  /*8860*/  SHFL.IDX PT, R79, R60, RZ, 0x1f ;  /* 0x00001fff3c4f7589 */ /* 0x000a2400000e0000 */
[----:B-----5:R-:W-:-:S02]  /*8870*/  FMUL.FTZ R60, R61, R64 ;  /* 0x000000403d3c7220 */ /* 0x020fc40000410000 */
.L_x_224:
[----:B---34-:R-:W-:Y:S01]  /*8880*/  ISETP.NE.AND P0, PT, R8, 0x1f, PT ;  /* 0x0000001f0800780c */ /* 0x018fe20003f05270 */
[----:B------:R-:W-:Y:S01]  /*8890*/  BSSY B1, `(.L_x_197) ;  /* 0x000000f000017945 */ /* 0x000fe20003800000 */
[----:B0-----:R-:W-:-:S02]  /*88a0*/  MOV R76, R79 ;  /* 0x0000004f004c7202 */ /* 0x001fc40000000f00 */
[----:B--2---:R-:W-:Y:S02]  /*88b0*/  MOV R78, R74 ;  /* 0x0000004a004e7202 */ /* 0x004fe40000000f00 */
[----:B------:R-:W-:-:S07]  /*88c0*/  MOV R79, R65 ;  /* 0x00000041004f7202 */ /* 0x000fce0000000f00 */
[----:B------:R-:W-:Y:S05]  /*88d0*/  @!P0 BRA `(.L_x_198) ;  /* 0x000000a000008947 */ /* 0x000fea0003800000 */
[-C--:B------:R-:W-:Y:S02]  /*88e0*/  FMUL.FTZ R63, R79, R73.reuse ;  /* 0x000000494f3f7220 */ /* 0x080fe40000410000 */
[CC--:B------:R-:W-:Y:S02]  /*88f0*/  FMUL.FTZ R62, R78.reuse, R73.reuse ;  /* 0x000000494e3e7220 */ /* 0x0c0fe40000410000 */
[-C--:B------:R-:W-:Y:S02]  /*8900*/  FFMA.FTZ R78, R78, R72.reuse, -R63 ;  /* 0x000000484e4e7223 */ /* 0x080fe4000001083f */
[-C--:B-1----:R-:W-:Y:S02]  /*8910*/  FMUL.FTZ R63, R77, R73.reuse ;  /* 0x000000494d3f7220 */ /* 0x082fe40000410000 */
[----:B------:R-:W-:Y:S02]  /*8920*/  FFMA.FTZ R79, R79, R72, R62 ;  /* 0x000000484f4f7223 */ /* 0x000fe4000001003e */
[----:B------:R-:W-:-:S02]  /*8930*/  FMUL.FTZ R73, R76, R73 ;  /* 0x000000494c497220 */ /* 0x000fc40000410000 */
[-C--:B------:R-:W-:Y:S02]  /*8940*/  FFMA.FTZ R76, R76, R72.reuse, -R63 ;  /* 0x000000484c4c7223 */ /* 0x080fe4000001083f */
[----:B------:R-:W-:Y:S02]  /*8950*/  FFMA.FTZ R77, R77, R72, R73 ;  /* 0x000000484d4d7223 */ /* 0x000fe40000010049 */
[----:B------:R-:W-:Y:S02]  /*8960*/  FADD.FTZ R78, R78, R69 ;  /* 0x000000454e4e7221 */ /* 0x000fe40000010000 */
[----:B------:R-:W-:Y:S02]  /*8970*/  FADD.FTZ R79, R79, R80 ;  /* 0x000000504f4f7221 */ /* 0x000fe40000010000 */
.L_x_198:
[----:B------:R-:W-:Y:S05]  /*8980*/  BSYNC B1 ;  /* 0x0000000000017941 */ /* 0x000fea0003800000 */
.L_x_197:
[----:B------:R-:W0:Y:S01]  /*8990*/  LDS.128 R72, [R245+0x1b40] ;  /* 0x001b4000f5487984 */ /* 0x000e220000000c00 */
[----:B------:R-:W-:Y:S02]  /*89a0*/  FFMA.FTZ R61, R61, R252, R248 ;  /* 0x000000fc3d3d7223 */ /* 0x000fe400000100f8 */
[----:B------:R-:W-:Y:S01]  /*89b0*/  FADD.FTZ R60, -R60, R249 ;  /* 0x000000f93c3c7221 */ /* 0x000fe20000010100 */
[----:B------:R-:W2:Y:S04]  /*89c0*/  LDS.128 R68, [R245+0x1b30] ;  /* 0x001b3000f5447984 */ /* 0x000ea80000000c00 */
[----:B------:R-:W3:Y:S04]  /*89d0*/  LDS.128 R64, [R245+0x1b20] ;  /* 0x001b2000f5407984 */ /* 0x000ee80000000c00 */
[----:B-1----:R1:W-:Y:S01]  /*89e0*/  STS.128 [R245+0x1b40], R76 ;  /* 0x001b404cf5007388 */ /* 0x0023e20000000c00 */
[----:B0-----:R-:W-:-:S02]  /*89f0*/  FMUL.FTZ R62, R73, R78 ;  /* 0x0000004e493e7220 */ /* 0x001fc40000410000 */
[-C--:B------:R-:W-:Y:S02]  /*8a00*/  FMUL.FTZ R63, R73, R79.reuse ;  /* 0x0000004f493f7220 */ /* 0x080fe40000410000 */
[C---:B------:R-:W-:Y:S02]  /*8a10*/  FFMA.FTZ R62, R72.reuse, R79, R62 ;  /* 0x0000004f483e7223 */ /* 0x040fe4000001003e */
[----:B------:R-:W-:Y:S02]  /*8a20*/  FFMA.FTZ R63, R72, R78, -R63 ;  /* 0x0000004e483f7223 */ /* 0x000fe4000001083f */
[----:B------:R-:W-:Y:S02]  /*8a30*/  FADD.FTZ R83, R75, R62 ;  /* 0x0000003e4b537221 */ /* 0x000fe40000010000 */
[----:B------:R-:W-:Y:S02]  /*8a40*/  FADD.FTZ R82, R74, R63 ;  /* 0x0000003f4a527221 */ /* 0x000fe40000010000 */
[----:B------:R-:W-:-:S02]  /*8a50*/  FMUL.FTZ R81, R73, R77 ;  /* 0x0000004d49517220 */ /* 0x000fc40000410000 */
[----:B------:R-:W-:Y:S02]  /*8a60*/  FMUL.FTZ R73, R73, R76 ;  /* 0x0000004c49497220 */ /* 0x000fe40000410000 */
[C---:B--2---:R-:W-:Y:S02]  /*8a70*/  FMUL.FTZ R63, R69.reuse, R83 ;  /* 0x00000053453f7220 */ /* 0x044fe40000410000 */
[----:B------:R-:W-:Y:S02]  /*8a80*/  FMUL.FTZ R62, R69, R82 ;  /* 0x00000052453e7220 */ /* 0x000fe40000410000 */
[C---:B------:R-:W-:Y:S02]  /*8a90*/  FFMA.FTZ R80, R72.reuse, R76, -R81 ;  /* 0x0000004c48507223 */ /* 0x040fe40000010851 */
[----:B------:R-:W-:Y:S02]  /*8aa0*/  FFMA.FTZ R81, R72, R77, R73 ;  /* 0x0000004d48517223 */ /* 0x000fe40000010049 */
[----:B-1----:R-:W-:-:S02]  /*8ab0*/  FFMA.FTZ R77, R68, R82, -R63 ;  /* 0x00000052444d7223 */ /* 0x002fc4000001083f */
[----:B------:R-:W-:Y:S01]  /*8ac0*/  FFMA.FTZ R62, R68, R83, R62 ;  /* 0x00000053443e7223 */ /* 0x000fe2000001003e */
[----:B------:R0:W-:Y:S01]  /*8ad0*/  STS.128 [R245+0x1b30], R80 ;  /* 0x001b3050f5007388 */ /* 0x0001e20000000c00 */
[----:B------:R-:W-:Y:S02]  /*8ae0*/  FMUL.FTZ R63, R69, R81 ;  /* 0x00000051453f7220 */ /* 0x000fe40000410000 */
[----:B------:R-:W-:Y:S02]  /*8af0*/  FADD.FTZ R74, R70, R77 ;  /* 0x0000004d464a7221 */ /* 0x000fe40000010000 */
[----:B------:R-:W-:Y:S02]  /*8b00*/  FADD.FTZ R75, R71, R62 ;  /* 0x0000003e474b7221 */ /* 0x000fe40000010000 */
[-C--:B------:R-:W-:Y:S02]  /*8b10*/  FMUL.FTZ R73, R69, R80.reuse ;  /* 0x0000005045497220 */ /* 0x080fe40000410000 */
[----:B------:R-:W-:-:S02]  /*8b20*/  FFMA.FTZ R72, R68, R80, -R63 ;  /* 0x0000005044487223 */ /* 0x000fc4000001083f */
[CC--:B---3--:R-:W-:Y:S02]  /*8b30*/  FMUL.FTZ R62, R65.reuse, R74.reuse ;  /* 0x0000004a413e7220 */ /* 0x0c8fe40000410000 */
[C---:B------:R-:W-:Y:S02]  /*8b40*/  FMUL.FTZ R63, R65.reuse, R75 ;  /* 0x0000004b413f7220 */ /* 0x040fe40000410000 */
[----:B------:R-:W-:Y:S02]  /*8b50*/  FFMA.FTZ R73, R68, R81, R73 ;  /* 0x0000005144497223 */ /* 0x000fe40000010049 */
[C---:B------:R-:W-:Y:S02]  /*8b60*/  FFMA.FTZ R68, R64.reuse, R75, R62 ;  /* 0x0000004b40447223 */ /* 0x040fe4000001003e */
[----:B------:R-:W-:Y:S01]  /*8b70*/  FFMA.FTZ R69, R64, R74, -R63 ;  /* 0x0000004a40457223 */ /* 0x000fe2000001083f */
[----:B------:R0:W-:Y:S01]  /*8b80*/  STS.128 [R245+0x1b20], R72 ;  /* 0x001b2048f5007388 */ /* 0x0001e20000000c00 */
[----:B------:R-:W-:-:S02]  /*8b90*/  FMUL.FTZ R62, R65, R72 ;  /* 0x00000048413e7220 */ /* 0x000fc40000410000 */
[-C--:B------:R-:W-:Y:S02]  /*8ba0*/  FMUL.FTZ R63, R65, R73.reuse ;  /* 0x00000049413f7220 */ /* 0x080fe40000410000 */
[C---:B------:R-:W-:Y:S02]  /*8bb0*/  FFMA.FTZ R65, R64.reuse, R73, R62 ;  /* 0x0000004940417223 */ /* 0x040fe4000001003e */
[----:B------:R-:W-:Y:S02]  /*8bc0*/  FFMA.FTZ R64, R64, R72, -R63 ;  /* 0x0000004840407223 */ /* 0x000fe4000001083f */
[----:B------:R-:W-:Y:S02]  /*8bd0*/  FADD.FTZ R66, R66, R69 ;  /* 0x0000004542427221 */ /* 0x000fe40000010000 */
[----:B------:R-:W-:Y:S02]  /*8be0*/  FADD.FTZ R67, R67, R68 ;  /* 0x0000004443437221 */ /* 0x000fe40000010000 */
[----:B------:R-:W-:-:S02]  /*8bf0*/  FADD.FTZ R62, R247, R250 ;  /* 0x000000faf73e7221 */ /* 0x000fc40000010000 */
[----:B------:R-:W-:Y:S01]  /*8c00*/  FADD.FTZ R63, R246, R251 ;  /* 0x000000fbf63f7221 */ /* 0x000fe20000010000 */
[----:B------:R0:W-:Y:S04]  /*8c10*/  STS.128 [R245+0x1b10], R64 ;  /* 0x001b1040f5007388 */ /* 0x0001e80000000c00 */
.L_x_177:
[----:B-1----:R-:W-:Y:S05]  /*8c20*/  BSYNC B0 ;  /* 0x0000000000007941 */ /* 0x002fea0003800000 */
.L_x_176:
[----:B------:R-:W-:Y:S01]  /*8c30*/  WARPSYNC 0xffffffff ;  /* 0xffffffff00007948 */ /* 0x000fe20003800000 */
[----:B------:R-:W-:Y:S01]  /*8c40*/  BAR.SYNC.DEFER_BLOCKING 0x0 ;  /* 0x0000000000007b1d */ /* 0x000fe20000010000 */
[----:B0-----:R-:W-:Y:S01]  /*8c50*/  FFMA.FTZ R73, R123, R235, RZ ;  /* 0x000000eb7b497223 */ /* 0x001fe200000100ff */
[----:B------:R-:W-:Y:S01]  /*8c60*/  ISETP.NE.AND P2, PT, R8, RZ, PT ;  /* 0x000000ff0800720c */ /* 0x000fe20003f45270 */
[----:B------:R-:W-:Y:S01]  /*8c70*/  HADD2.F32 R78, -RZ, R47.H0_H0 ;  /* 0x2000002fff4e7230 */ /* 0x000fe20000004100 */
[C---:B------:R-:W-:Y:S01]  /*8c80*/  ISETP.GT.AND P0, PT, R9.reuse, 0x1e, PT ;  /* 0x0000001e0900780c */ /* 0x040fe20003f04270 */
[----:B------:R-:W-:Y:S01]  /*8c90*/  FFMA.FTZ R74, R124, R234, R73 ;  /* 0x000000ea7c4a7223 */ /* 0x000fe20000010049 */
[----:B------:R-:W-:Y:S01]  /*8ca0*/  ISETP.NE.AND P1, PT, R9, RZ, PT ;  /* 0x000000ff0900720c */ /* 0x000fe20003f25270 */
[----:B------:R-:W-:Y:S02]  /*8cb0*/  BSSY B0, `(.L_x_199) ;  /* 0x00001fa000007945 */ /* 0x000fe40003800000 */
[----:B------:R-:W-:-:S04]  /*8cc0*/  FFMA.FTZ R74, R126, R233, R74 ;  /* 0x000000e97e4a7223 */ /* 0x000fc8000001004a */
[----:B------:R-:W-:Y:S02]  /*8cd0*/  FFMA.FTZ R75, R127, R232, R74 ;  /* 0x000000e87f4b7223 */ /* 0x000fe4000001004a */
[----:B------:R-:W-:Y:S02]  /*8ce0*/  FFMA.FTZ R74, R123, -R226, RZ ;  /* 0x800000e27b4a7223 */ /* 0x000fe400000100ff */
[----:B------:R-:W-:Y:S02]  /*8cf0*/  FFMA.FTZ R75, R128, R231, R75 ;  /* 0x000000e7804b7223 */ /* 0x000fe4000001004b */
[----:B------:R-:W-:Y:S02]  /*8d00*/  FFMA.FTZ R74, R124, -R227, R74 ;  /* 0x800000e37c4a7223 */ /* 0x000fe4000001004a */
[----:B------:R-:W-:Y:S02]  /*8d10*/  FFMA.FTZ R75, R129, R230, R75 ;  /* 0x000000e6814b7223 */ /* 0x000fe4000001004b */
[----:B------:R-:W-:Y:S01]  /*8d20*/  FFMA.FTZ R74, R126, -R225, R74 ;  /* 0x800000e17e4a7223 */ /* 0x000fe2000001004a */
[----:B------:R-:W0:Y:S01]  /*8d30*/  LDS.64 R64, [R172.X16+0x1b18] ;  /* 0x001b1800ac407984 */ /* 0x000e22000000ca00 */
[----:B------:R-:W-:-:S02]  /*8d40*/  FFMA.FTZ R75, R130, R229, R75 ;  /* 0x000000e5824b7223 */ /* 0x000fc4000001004b */
[----:B------:R-:W-:Y:S01]  /*8d50*/  FFMA.FTZ R74, R127, -R224, R74 ;  /* 0x800000e07f4a7223 */ /* 0x000fe2000001004a */
[----:B------:R1:W-:Y:S03]  /*8d60*/  @!P2 STS.128 [R140.X16+0x3910], R60 ;  /* 0x0039103c8c00a388 */ /* 0x0003e6000000cc00 */
[----:B------:R-:W-:-:S04]  /*8d70*/  FFMA.FTZ R74, R128, -R223, R74 ;  /* 0x800000df804a7223 */ /* 0x000fc8000001004a */
[----:B------:R-:W-:-:S04]  /*8d80*/  FFMA.FTZ R74, R129, -R222, R74 ;  /* 0x800000de814a7223 */ /* 0x000fc8000001004a */
[----:B------:R-:W-:Y:S02]  /*8d90*/  FFMA.FTZ R74, R130, -R221, R74 ;  /* 0x800000dd824a7223 */ /* 0x000fe4000001004a */
[----:B-1----:R-:W-:-:S04]  /*8da0*/  FFMA.FTZ R61, R131, R228, R75 ;  /* 0x000000e4833d7223 */ /* 0x002fc8000001004b */
[----:B------:R-:W-:-:S04]  /*8db0*/  FFMA.FTZ R61, R132, R237, R61 ;  /* 0x000000ed843d7223 */ /* 0x000fc8000001003d */
[----:B------:R-:W-:-:S04]  /*8dc0*/  FFMA.FTZ R61, R133, R236, R61 ;  /* 0x000000ec853d7223 */ /* 0x000fc8000001003d */
[----:B------:R-:W-:Y:S02]  /*8dd0*/  FFMA.FTZ R62, R134, R239, R61 ;  /* 0x000000ef863e7223 */ /* 0x000fe4000001003d */
[----:B------:R-:W-:Y:S02]  /*8de0*/  FFMA.FTZ R61, R131, -R220, R74 ;  /* 0x800000dc833d7223 */ /* 0x000fe4000001004a */
[----:B------:R-:W-:Y:S02]  /*8df0*/  FFMA.FTZ R62, R135, R238, R62 ;  /* 0x000000ee873e7223 */ /* 0x000fe4000001003e */
[----:B------:R-:W-:Y:S02]  /*8e00*/  FFMA.FTZ R61, R132, -R219, R61 ;  /* 0x800000db843d7223 */ /* 0x000fe4000001003d */
[-C--:B0-----:R-:W-:Y:S02]  /*8e10*/  FMUL.FTZ R66, R64, -R99.reuse ;  /* 0x8000006340427220 */ /* 0x081fe40000410000 */
[----:B------:R-:W-:-:S02]  /*8e20*/  FMUL.FTZ R99, R65, -R99 ;  /* 0x8000006341637220 */ /* 0x000fc40000410000 */
[-C--:B------:R-:W-:Y:S02]  /*8e30*/  FFMA.FTZ R66, R65, R98.reuse, R66 ;  /* 0x0000006241427223 */ /* 0x080fe40000010042 */
[----:B------:R-:W-:Y:S02]  /*8e40*/  FFMA.FTZ R99, R64, R98, -R99 ;  /* 0x0000006240637223 */ /* 0x000fe40000010863 */
[----:B------:R-:W-:Y:S02]  /*8e50*/  FADD.FTZ R76, -R173, R66 ;  /* 0x00000042ad4c7221 */ /* 0x000fe40000010100 */
[----:B------:R-:W-:Y:S02]  /*8e60*/  FADD.FTZ R174, R174, R99 ;  /* 0x00000063aeae7221 */ /* 0x000fe40000010000 */
[C---:B------:R-:W-:Y:S02]  /*8e70*/  FMUL.FTZ R64, R162.reuse, -R76 ;  /* 0x8000004ca2407220 */ /* 0x040fe40000410000 */
[----:B------:R-:W-:-:S02]  /*8e80*/  FMUL.FTZ R162, R162, -R174 ;  /* 0x800000aea2a27220 */ /* 0x000fc40000410000 */
[C---:B------:R-:W-:Y:S02]  /*8e90*/  FFMA.FTZ R65, R161.reuse, R174, -R64 ;  /* 0x000000aea1417223 */ /* 0x040fe40000010840 */
[----:B------:R-:W-:Y:S02]  /*8ea0*/  FFMA.FTZ R162, R161, R76, R162 ;  /* 0x0000004ca1a27223 */ /* 0x000fe400000100a2 */
[----:B------:R-:W-:Y:S02]  /*8eb0*/  FADD.FTZ R65, R176, R65 ;  /* 0x00000041b0417221 */ /* 0x000fe40000010000 */
[----:B------:R-:W-:Y:S02]  /*8ec0*/  FADD.FTZ R175, -R175, R162 ;  /* 0x000000a2afaf7221 */ /* 0x000fe40000010100 */
[C---:B------:R-:W-:Y:S02]  /*8ed0*/  FMUL.FTZ R64, R160.reuse, -R65 ;  /* 0x80000041a0407220 */ /* 0x040fe40000410000 */
[----:B------:R-:W-:-:S02]  /*8ee0*/  FMUL.FTZ R160, R160, -R175 ;  /* 0x800000afa0a07220 */ /* 0x000fc40000410000 */
[C---:B------:R-:W-:Y:S02]  /*8ef0*/  FFMA.FTZ R64, R159.reuse, R175, R64 ;  /* 0x000000af9f407223 */ /* 0x040fe40000010040 */
        /* <DEDUP_REMOVED lines=56> */
[----:B------:R-:W-:Y:S01]  /*9280*/  FADD.FTZ R195, -R195, R142 ;  /* 0x0000008ec3c37221 */ /* 0x000fe20000010100 */
[----:B------:R-:W-:Y:S01]  /*9290*/  HADD2.F32 R142, -RZ, R46.H0_H0 ;  /* 0x2000002eff8e7230 */ /* 0x000fe20000004100 */
[C---:B------:R-:W-:Y:S02]  /*92a0*/  FMUL.FTZ R60, R164.reuse, -R75 ;  /* 0x8000004ba43c7220 */ /* 0x040fe40000410000 */
[----:B------:R-:W-:-:S02]  /*92b0*/  FMUL.FTZ R164, R164, -R195 ;  /* 0x800000c3a4a47220 */ /* 0x000fc40000410000 */
[----:B------:R-:W-:Y:S02]  /*92c0*/  FFMA.FTZ R61, R133, -R218, R61 ;  /* 0x800000da853d7223 */ /* 0x000fe4000001003d */
[C---:B------:R-:W-:Y:S02]  /*92d0*/  FFMA.FTZ R60, R165.reuse, R195, R60 ;  /* 0x000000c3a53c7223 */ /* 0x040fe4000001003c */
[----:B------:R-:W-:Y:S02]  /*92e0*/  FFMA.FTZ R165, R165, R75, -R164 ;  /* 0x0000004ba5a57223 */ /* 0x000fe400000108a4 */
[----:B------:R-:W-:Y:S02]  /*92f0*/  FFMA.FTZ R62, R136, R241, R62 ;  /* 0x000000f1883e7223 */ /* 0x000fe4000001003e */
[----:B------:R-:W-:Y:S02]  /*9300*/  FFMA.FTZ R61, R134, -R217, R61 ;  /* 0x800000d9863d7223 */ /* 0x000fe4000001003d */
[----:B------:R-:W-:-:S02]  /*9310*/  FADD.FTZ R74, -R197, R60 ;  /* 0x0000003cc54a7221 */ /* 0x000fc40000010100 */
[----:B------:R-:W-:Y:S02]  /*9320*/  FADD.FTZ R198, R198, R165 ;  /* 0x000000a5c6c67221 */ /* 0x000fe40000010000 */
[----:B------:R-:W-:Y:S02]  /*9330*/  FFMA.FTZ R62, R137, R242, R62 ;  /* 0x000000f2893e7223 */ /* 0x000fe4000001003e */
[----:B------:R-:W-:Y:S02]  /*9340*/  FFMA.FTZ R61, R135, -R216, R61 ;  /* 0x800000d8873d7223 */ /* 0x000fe4000001003d */
[----:B------:R-:W-:Y:S02]  /*9350*/  FMUL.FTZ R60, R166, -R74 ;  /* 0x8000004aa63c7220 */ /* 0x000fe40000410000 */
[----:B------:R-:W-:Y:S02]  /*9360*/  FMUL.FTZ R81, R174, UR15 ;  /* 0x0000000fae517c20 */ /* 0x000fe40008410000 */
[----:B------:R-:W-:-:S02]  /*9370*/  FMUL.FTZ R166, R166, -R198 ;  /* 0x800000c6a6a67220 */ /* 0x000fc40000410000 */
[----:B------:R-:W-:Y:S02]  /*9380*/  FFMA.FTZ R62, R138, R243, R62 ;  /* 0x000000f38a3e7223 */ /* 0x000fe4000001003e */
[----:B------:R-:W-:Y:S02]  /*9390*/  FFMA.FTZ R61, R136, -R211, R61 ;  /* 0x800000d3883d7223 */ /* 0x000fe4000001003d */
[C---:B------:R-:W-:Y:S02]  /*93a0*/  FMUL.FTZ R63, R76.reuse, UR15 ;  /* 0x0000000f4c3f7c20 */ /* 0x040fe40008410000 */
[----:B------:R-:W-:Y:S02]  /*93b0*/  FFMA.FTZ R83, R76, UR14, -R81 ;  /* 0x0000000e4c537c23 */ /* 0x000fe40008010851 */
[C---:B------:R-:W-:Y:S02]  /*93c0*/  FFMA.FTZ R166, R167.reuse, R74, R166 ;  /* 0x0000004aa7a67223 */ /* 0x040fe400000100a6 */
[----:B------:R-:W-:-:S02]  /*93d0*/  FFMA.FTZ R77, R167, R198, -R60 ;  /* 0x000000c6a74d7223 */ /* 0x000fc4000001083c */
[----:B------:R-:W-:Y:S02]  /*93e0*/  FFMA.FTZ R62, R139, R244, R62 ;  /* 0x000000f48b3e7223 */ /* 0x000fe4000001003e */
[----:B------:R-:W-:Y:S02]  /*93f0*/  FFMA.FTZ R61, R137, -R240, R61 ;  /* 0x800000f0893d7223 */ /* 0x000fe4000001003d */
[-C--:B------:R-:W-:Y:S02]  /*9400*/  FFMA.FTZ R244, R78, -R97.reuse, R244 ;  /* 0x800000614ef47223 */ /* 0x080fe400000100f4 */
[----:B------:R-:W-:Y:S02]  /*9410*/  FMUL.FTZ R99, R76, R97 ;  /* 0x000000614c637220 */ /* 0x000fe40000410000 */
[----:B------:R-:W-:Y:S02]  /*9420*/  FFMA.FTZ R81, R174, UR14, R63 ;  /* 0x0000000eae517c23 */ /* 0x000fe4000801003f */
[----:B------:R-:W-:-:S02]  /*9430*/  FMUL.FTZ R83, R210, R83 ;  /* 0x00000053d2537220 */ /* 0x000fc40000410000 */
[----:B------:R-:W-:Y:S02]  /*9440*/  FADD.FTZ R199, -R199, R166 ;  /* 0x000000a6c7c77221 */ /* 0x000fe40000010100 */
[----:B------:R-:W-:Y:S02]  /*9450*/  FADD.FTZ R77, R200, R77 ;  /* 0x0000004dc84d7221 */ /* 0x000fe40000010000 */
[----:B------:R-:W-:Y:S02]  /*9460*/  FFMA.FTZ R61, R138, -R205, R61 ;  /* 0x800000cd8a3d7223 */ /* 0x000fe4000001003d */
[----:B------:R-:W-:Y:S02]  /*9470*/  FMUL.FTZ R79, R174, R97 ;  /* 0x00000061ae4f7220 */ /* 0x000fe40000410000 */
[----:B------:R-:W-:Y:S02]  /*9480*/  FMUL.FTZ R60, R210, R99 ;  /* 0x00000063d23c7220 */ /* 0x000fe40000410000 */
[----:B------:R-:W-:-:S02]  /*9490*/  FFMA.FTZ R81, R244, R81, R83 ;  /* 0x00000051f4517223 */ /* 0x000fc40000010053 */
[C---:B------:R-:W-:Y:S02]  /*94a0*/  FMUL.FTZ R76, R168.reuse, -R199 ;  /* 0x800000c7a84c7220 */ /* 0x040fe40000410000 */
[----:B------:R-:W-:Y:S02]  /*94b0*/  FMUL.FTZ R168, R168, -R77 ;  /* 0x8000004da8a87220 */ /* 0x000fe40000410000 */
[----:B------:R-:W-:Y:S02]  /*94c0*/  FFMA.FTZ R63, R139, -R210, R61 ;  /* 0x800000d28b3f7223 */ /* 0x000fe4000001003d */
[----:B------:R-:W-:Y:S02]  /*94d0*/  FADD.FTZ R122, R79, R122 ;  /* 0x0000007a4f7a7221 */ /* 0x000fe40000010000 */
[-C--:B------:R-:W-:Y:S02]  /*94e0*/  FMUL.FTZ R61, R210, R79.reuse ;  /* 0x0000004fd23d7220 */ /* 0x080fe40000410000 */
[----:B------:R-:W-:-:S02]  /*94f0*/  FFMA.FTZ R60, R244, R79, R60 ;  /* 0x0000004ff43c7223 */ /* 0x000fc4000001003c */
[----:B------:R-:W-:Y:S02]  /*9500*/  FFMA.FTZ R81, R78, R174, R81 ;  /* 0x000000ae4e517223 */ /* 0x000fe40000010051 */
[----:B------:R-:W-:Y:S02]  /*9510*/  FFMA.FTZ R79, R169, R77, -R76 ;  /* 0x0000004da94f7223 */ /* 0x000fe4000001084c */
[----:B------:R-:W-:Y:S02]  /*9520*/  FMUL.FTZ R78, R65, UR15 ;  /* 0x0000000f414e7c20 */ /* 0x000fe40008410000 */
[----:B------:R-:W-:Y:S02]  /*9530*/  FFMA.FTZ R76, R169, R199, R168 ;  /* 0x000000c7a94c7223 */ /* 0x000fe400000100a8 */
[----:B------:R-:W-:Y:S02]  /*9540*/  FFMA.FTZ R78, R175, UR14, -R78 ;  /* 0x0000000eaf4e7c23 */ /* 0x000fe4000801084e */
[----:B------:R-:W-:-:S02]  /*9550*/  FADD.FTZ R76, -R201, R76 ;  /* 0x0000004cc94c7221 */ /* 0x000fc40000010100 */
[----:B------:R-:W-:Y:S02]  /*9560*/  FADD.FTZ R202, R202, R79 ;  /* 0x0000004fcaca7221 */ /* 0x000fe40000010000 */
[----:B------:R-:W-:Y:S02]  /*9570*/  FMUL.FTZ R143, R205, R78 ;  /* 0x0000004ecd8f7220 */ /* 0x000fe40000410000 */
[C---:B------:R-:W-:Y:S02]  /*9580*/  FMUL.FTZ R78, R170.reuse, -R76 ;  /* 0x8000004caa4e7220 */ /* 0x040fe40000410000 */
[----:B------:R-:W-:Y:S02]  /*9590*/  FMUL.FTZ R170, R170, -R202 ;  /* 0x800000caaaaa7220 */ /* 0x000fe40000410000 */
[----:B------:R-:W-:Y:S01]  /*95a0*/  FADD.FTZ R86, R81, R86 ;  /* 0x0000005651567221 */ /* 0x000fe20000010000 */
[----:B------:R-:W-:Y:S01]  /*95b0*/  HADD2.F32 R81, -RZ, R33.H0_H0 ;  /* 0x20000021ff517230 */ /* 0x000fe20000004100 */
[----:B------:R-:W-:-:S02]  /*95c0*/  FFMA.FTZ R170, R171, R76, R170 ;  /* 0x0000004cabaa7223 */ /* 0x000fc400000100aa */
[----:B------:R-:W-:Y:S02]  /*95d0*/  FMUL.FTZ R82, R202, R49 ;  /* 0x00000031ca527220 */ /* 0x000fe40000410000 */
[----:B------:R-:W-:Y:S01]  /*95e0*/  FFMA.FTZ R79, R171, R202, -R78 ;  /* 0x000000caab4f7223 */ /* 0x000fe2000001084e */
[----:B------:R-:W-:Y:S01]  /*95f0*/  HADD2.F32 R78, -RZ, R32.H0_H0 ;  /* 0x20000020ff4e7230 */ /* 0x000fe20000004100 */
[----:B------:R-:W-:Y:S02]  /*9600*/  FADD.FTZ R203, -R203, R170 ;  /* 0x000000aacbcb7221 */ /* 0x000fe40000010100 */
[----:B------:R-:W-:Y:S02]  /*9610*/  FFMA.FTZ R61, R244, R99, -R61 ;  /* 0x00000063f43d7223 */ /* 0x000fe4000001083d */
[-C--:B------:R-:W-:Y:S02]  /*9620*/  FFMA.FTZ R99, R81, -R49.reuse, R234 ;  /* 0x8000003151637223 */ /* 0x080fe400000100ea */
[----:B------:R-:W-:-:S02]  /*9630*/  FMUL.FTZ R148, R76, R49 ;  /* 0x000000314c947220 */ /* 0x000fc40000410000 */
[----:B------:R-:W-:Y:S02]  /*9640*/  FMUL.FTZ R150, R227, R82 ;  /* 0x00000052e3967220 */ /* 0x000fe40000410000 */
[----:B------:R-:W-:Y:S02]  /*9650*/  FMUL.FTZ R146, R175, R92 ;  /* 0x0000005caf927220 */ /* 0x000fe40000410000 */
[----:B------:R-:W-:Y:S02]  /*9660*/  FADD.FTZ R79, R204, R79 ;  /* 0x0000004fcc4f7221 */ /* 0x000fe40000010000 */
[----:B------:R-:W-:Y:S02]  /*9670*/  FMUL.FTZ R149, R203, R48 ;  /* 0x00000030cb957220 */ /* 0x000fe40000410000 */
[----:B------:R-:W-:Y:S02]  /*9680*/  FFMA.FTZ R153, R99, R148, -R150 ;  /* 0x0000009463997223 */ /* 0x000fe40000010896 */
[----:B------:R-:W-:-:S02]  /*9690*/  FMUL.FTZ R80, R65, R92 ;  /* 0x0000005c41507220 */ /* 0x000fc40000410000 */
[----:B------:R-:W-:Y:S02]  /*96a0*/  FFMA.FTZ R144, R142, -R92, R243 ;  /* 0x8000005c8e907223 */ /* 0x000fe400000100f3 */
[----:B------:R-:W-:Y:S02]  /*96b0*/  FMUL.FTZ R145, R205, R146 ;  /* 0x00000092cd917220 */ /* 0x000fe40000410000 */
[----:B------:R-:W-:Y:S02]  /*96c0*/  FMUL.FTZ R150, R227, R148 ;  /* 0x00000094e3967220 */ /* 0x000fe40000410000 */
[-C--:B------:R-:W-:Y:S02]  /*96d0*/  FFMA.FTZ R98, R78, -R48.reuse, R235 ;  /* 0x800000304e627223 */ /* 0x080fe400000100eb */
[----:B------:R-:W-:Y:S02]  /*96e0*/  FMUL.FTZ R83, R79, R48 ;  /* 0x000000304f537220 */ /* 0x000fe40000410000 */
[----:B------:R-:W-:-:S02]  /*96f0*/  FMUL.FTZ R147, R226, R149 ;  /* 0x00000095e2937220 */ /* 0x000fc40000410000 */
[----:B------:R-:W-:Y:S02]  /*9700*/  FADD.FTZ R121, R80, R121 ;  /* 0x0000007950797221 */ /* 0x000fe40000010000 */
[-C--:B------:R-:W-:Y:S02]  /*9710*/  FMUL.FTZ R205, R205, R80.reuse ;  /* 0x00000050cdcd7220 */ /* 0x080fe40000410000 */
[----:B------:R-:W-:Y:S01]  /*9720*/  FFMA.FTZ R145, R144, R80, R145 ;  /* 0x0000005090917223 */ /* 0x000fe20000010091 */
[----:B------:R-:W-:Y:S01]  /*9730*/  HADD2.F32 R80, -RZ, R34.H0_H0 ;  /* 0x20000022ff507230 */ /* 0x000fe20000004100 */
[----:B------:R-:W-:Y:S02]  /*9740*/  FFMA.FTZ R152, R99, R82, R150 ;  /* 0x0000005263987223 */ /* 0x000fe40000010096 */
[-C--:B------:R-:W-:Y:S02]  /*9750*/  FFMA.FTZ R147, R98, R83.reuse, R147 ;  /* 0x0000005362937223 */ /* 0x080fe40000010093 */
[----:B------:R-:W-:-:S02]  /*9760*/  FMUL.FTZ R150, R226, R83 ;  /* 0x00000053e2967220 */ /* 0x000fc40000410000 */
[-C--:B------:R-:W-:Y:S02]  /*9770*/  FMUL.FTZ R148, R77, R50.reuse ;  /* 0x000000324d947220 */ /* 0x080fe40000410000 */
[----:B------:R-:W-:Y:S01]  /*9780*/  FADD.FTZ R151, RZ, R147 ;  /* 0x00000093ff977221 */ /* 0x000fe20000010000 */
[----:B------:R-:W-:Y:S01]  /*9790*/  HADD2.F32 R147, -RZ, R35.H0_H0 ;  /* 0x20000023ff937230 */ /* 0x000fe20000004100 */
[----:B------:R-:W-:Y:S02]  /*97a0*/  FFMA.FTZ R150, R98, R149, -R150 ;  /* 0x0000009562967223 */ /* 0x000fe40000010896 */
[-C--:B------:R-:W-:Y:S02]  /*97b0*/  FFMA.FTZ R233, R80, -R50.reuse, R233 ;  /* 0x8000003250e97223 */ /* 0x080fe400000100e9 */
[----:B------:R-:W-:Y:S02]  /*97c0*/  FMUL.FTZ R154, R199, R50 ;  /* 0x00000032c79a7220 */ /* 0x000fe40000410000 */
[----:B------:R-:W-:-:S02]  /*97d0*/  FMUL.FTZ R155, R225, R148 ;  /* 0x00000094e19b7220 */ /* 0x000fc40000410000 */
[-C--:B------:R-:W-:Y:S02]  /*97e0*/  FMUL.FTZ R149, R198, R51.reuse ;  /* 0x00000033c6957220 */ /* 0x080fe40000410000 */
[----:B------:R-:W-:Y:S02]  /*97f0*/  FADD.FTZ R151, R151, R152 ;  /* 0x0000009897977221 */ /* 0x000fe40000010000 */
[----:B------:R-:W-:Y:S02]  /*9800*/  FADD.FTZ R150, RZ, R150 ;  /* 0x00000096ff967221 */ /* 0x000fe40000010000 */
[----:B------:R-:W-:Y:S02]  /*9810*/  FFMA.FTZ R152, R233, R154, -R155 ;  /* 0x0000009ae9987223 */ /* 0x000fe4000001089b */
[-C--:B------:R-:W-:Y:S02]  /*9820*/  FFMA.FTZ R232, R147, -R51.reuse, R232 ;  /* 0x8000003393e87223 */ /* 0x080fe400000100e8 */
[----:B------:R-:W-:-:S02]  /*9830*/  FMUL.FTZ R155, R74, R51 ;  /* 0x000000334a9b7220 */ /* 0x000fc40000410000 */
[----:B------:R-:W-:Y:S02]  /*9840*/  FMUL.FTZ R156, R224, R149 ;  /* 0x00000095e09c7220 */ /* 0x000fe40000410000 */
[----:B------:R-:W-:Y:S02]  /*9850*/  FMUL.FTZ R154, R225, R154 ;  /* 0x0000009ae19a7220 */ /* 0x000fe40000410000 */
[----:B------:R-:W-:Y:S01]  /*9860*/  FADD.FTZ R153, R150, R153 ;  /* 0x0000009996997221 */ /* 0x000fe20000010000 */
[----:B------:R-:W-:Y:S01]  /*9870*/  HADD2.F32 R150, -RZ, R36.H0_H0 ;  /* 0x20000024ff967230 */ /* 0x000fe20000004100 */
[-C--:B------:R-:W-:Y:S02]  /*9880*/  FFMA.FTZ R158, R232, R155.reuse, -R156 ;  /* 0x0000009be89e7223 */ /* 0x080fe4000001089c */
[----:B------:R-:W-:Y:S02]  /*9890*/  FMUL.FTZ R156, R224, R155 ;  /* 0x0000009be09c7220 */ /* 0x000fe40000410000 */
[----:B------:R-:W-:-:S02]  /*98a0*/  FFMA.FTZ R154, R233, R148, R154 ;  /* 0x00000094e99a7223 */ /* 0x000fc4000001009a */
[----:B------:R-:W-:Y:S02]  /*98b0*/  FADD.FTZ R155, R153, R152 ;  /* 0x00000098999b7221 */ /* 0x000fe40000010000 */
[-C--:B------:R-:W-:Y:S02]  /*98c0*/  FMUL.FTZ R152, R75, R52.reuse ;  /* 0x000000344b987220 */ /* 0x080fe40000410000 */
[----:B------:R-:W-:Y:S01]  /*98d0*/  FADD.FTZ R154, R151, R154 ;  /* 0x0000009a979a7221 */ /* 0x000fe20000010000 */
[----:B------:R-:W-:Y:S01]  /*98e0*/  HADD2.F32 R151, -RZ, R37.H0_H0 ;  /* 0x20000025ff977230 */ /* 0x000fe20000004100 */
[----:B------:R-:W-:Y:S02]  /*98f0*/  FFMA.FTZ R153, R232, R149, R156 ;  /* 0x00000095e8997223 */ /* 0x000fe4000001009c */
[-C--:B------:R-:W-:Y:S02]  /*9900*/  FFMA.FTZ R231, R150, -R52.reuse, R231 ;  /* 0x8000003496e77223 */ /* 0x080fe400000100e7 */
[----:B------:R-:W-:-:S02]  /*9910*/  FMUL.FTZ R160, R195, R52 ;  /* 0x00000034c3a07220 */ /* 0x000fc40000410000 */
[----:B------:R-:W-:Y:S02]  /*9920*/  FMUL.FTZ R157, R223, R152 ;  /* 0x00000098df9d7220 */ /* 0x000fe40000410000 */
[----:B------:R-:W-:Y:S01]  /*9930*/  FADD.FTZ R156, R154, R153 ;  /* 0x000000999a9c7221 */ /* 0x000fe20000010000 */
[----:B------:R-:W-:Y:S01]  /*9940*/  HADD2.F32 R154, -RZ, R38.H0_H0 ;  /* 0x20000026ff9a7230 */ /* 0x000fe20000004100 */
[-C--:B------:R-:W-:Y:S02]  /*9950*/  FMUL.FTZ R153, R194, R53.reuse ;  /* 0x00000035c2997220 */ /* 0x080fe40000410000 */
[-C--:B------:R-:W-:Y:S02]  /*9960*/  FFMA.FTZ R162, R231, R160.reuse, -R157 ;  /* 0x000000a0e7a27223 */ /* 0x080fe4000001089d */
[----:B------:R-:W-:Y:S02]  /*9970*/  FMUL.FTZ R160, R223, R160 ;  /* 0x000000a0dfa07220 */ /* 0x000fe40000410000 */
[----:B------:R-:W-:-:S02]  /*9980*/  FFMA.FTZ R230, R151, -R53, R230 ;  /* 0x8000003597e67223 */ /* 0x000fc400000100e6 */
[----:B------:R-:W-:Y:S02]  /*9990*/  FMUL.FTZ R159, R72, R53 ;  /* 0x00000035489f7220 */ /* 0x000fe40000410000 */
[----:B------:R-:W-:Y:S02]  /*99a0*/  FMUL.FTZ R161, R222, R153 ;  /* 0x00000099dea17220 */ /* 0x000fe40000410000 */
[----:B------:R-:W-:Y:S02]  /*99b0*/  FFMA.FTZ R157, R231, R152, R160 ;  /* 0x00000098e79d7223 */ /* 0x000fe400000100a0 */
[-C--:B------:R-:W-:Y:S02]  /*99c0*/  FFMA.FTZ R161, R230, R159.reuse, -R161 ;  /* 0x0000009fe6a17223 */ /* 0x080fe400000108a1 */
[----:B------:R-:W-:Y:S02]  /*99d0*/  FMUL.FTZ R159, R222, R159 ;  /* 0x0000009fde9f7220 */ /* 0x000fe40000410000 */
[----:B------:R-:W-:-:S02]  /*99e0*/  FADD.FTZ R157, R156, R157 ;  /* 0x0000009d9c9d7221 */ /* 0x000fc40000010000 */
[-C--:B------:R-:W-:Y:S02]  /*99f0*/  FMUL.FTZ R156, R73, R54.reuse ;  /* 0x00000036499c7220 */ /* 0x080fe40000410000 */
[----:B------:R-:W-:Y:S02]  /*9a00*/  FADD.FTZ R155, R155, R158 ;  /* 0x0000009e9b9b7221 */ /* 0x000fe40000010000 */
[----:B------:R-:W-:Y:S02]  /*9a10*/  FFMA.FTZ R158, R230, R153, R159 ;  /* 0x00000099e69e7223 */ /* 0x000fe4000001009f */
[-C--:B------:R-:W-:Y:S02]  /*9a20*/  FFMA.FTZ R229, R154, -R54.reuse, R229 ;  /* 0x800000369ae57223 */ /* 0x080fe400000100e5 */
[----:B------:R-:W-:Y:S02]  /*9a30*/  FMUL.FTZ R160, R191, R54 ;  /* 0x00000036bfa07220 */ /* 0x000fe40000410000 */
[----:B------:R-:W-:-:S02]  /*9a40*/  FMUL.FTZ R159, R221, R156 ;  /* 0x0000009cdd9f7220 */ /* 0x000fc40000410000 */
[----:B------:R-:W-:Y:S01]  /*9a50*/  FADD.FTZ R162, R155, R162 ;  /* 0x000000a29ba27221 */ /* 0x000fe20000010000 */
[----:B------:R-:W-:Y:S01]  /*9a60*/  HADD2.F32 R155, -RZ, R39.H0_H0 ;  /* 0x20000027ff9b7230 */ /* 0x000fe20000004100 */
[-C--:B------:R-:W-:Y:S02]  /*9a70*/  FFMA.FTZ R164, R229, R160.reuse, -R159 ;  /* 0x000000a0e5a47223 */ /* 0x080fe4000001089f */
[----:B------:R-:W-:Y:S02]  /*9a80*/  FMUL.FTZ R160, R221, R160 ;  /* 0x000000a0dda07220 */ /* 0x000fe40000410000 */
[-C--:B------:R-:W-:Y:S02]  /*9a90*/  FMUL.FTZ R163, R70, R55.reuse ;  /* 0x0000003746a37220 */ /* 0x080fe40000410000 */
[----:B------:R-:W-:Y:S02]  /*9aa0*/  FADD.FTZ R158, R157, R158 ;  /* 0x0000009e9d9e7221 */ /* 0x000fe40000010000 */
[----:B------:R-:W-:-:S02]  /*9ab0*/  FMUL.FTZ R157, R190, R55 ;  /* 0x00000037be9d7220 */ /* 0x000fc40000410000 */
[----:B------:R-:W-:Y:S02]  /*9ac0*/  FFMA.FTZ R159, R229, R156, R160 ;  /* 0x0000009ce59f7223 */ /* 0x000fe400000100a0 */
[----:B------:R-:W-:Y:S02]  /*9ad0*/  FFMA.FTZ R228, R155, -R55, R228 ;  /* 0x800000379be47223 */ /* 0x000fe400000100e4 */
[C---:B------:R-:W-:Y:S02]  /*9ae0*/  FMUL.FTZ R160, R220.reuse, R163 ;  /* 0x000000a3dca07220 */ /* 0x040fe40000410000 */
[-C--:B------:R-:W-:Y:S02]  /*9af0*/  FMUL.FTZ R165, R220, R157.reuse ;  /* 0x0000009ddca57220 */ /* 0x080fe40000410000 */
[----:B------:R-:W-:Y:S01]  /*9b00*/  FADD.FTZ R161, R162, R161 ;  /* 0x000000a1a2a17221 */ /* 0x000fe20000010000 */
[----:B------:R-:W-:Y:S01]  /*9b10*/  HADD2.F32 R162, -RZ, R42.H0_H0 ;  /* 0x2000002affa27230 */ /* 0x000fe20000004100 */
[----:B------:R-:W-:Y:S01]  /*9b20*/  FADD.FTZ R159, R158, R159 ;  /* 0x0000009f9e9f7221 */ /* 0x000fe20000010000 */
[----:B------:R-:W-:Y:S01]  /*9b30*/  HADD2.F32 R158, -RZ, R40.H0_H0 ;  /* 0x20000028ff9e7230 */ /* 0x000fe20000004100 */
[----:B------:R-:W-:-:S02]  /*9b40*/  FFMA.FTZ R160, R228, R157, R160 ;  /* 0x0000009de4a07223 */ /* 0x000fc400000100a0 */
[----:B------:R-:W-:Y:S02]  /*9b50*/  FFMA.FTZ R166, R228, R163, -R165 ;  /* 0x000000a3e4a67223 */ /* 0x000fe400000108a5 */
[----:B------:R-:W-:Y:S02]  /*9b60*/  FADD.FTZ R161, R161, R164 ;  /* 0x000000a4a1a17221 */ /* 0x000fe40000010000 */
[----:B------:R-:W-:Y:S01]  /*9b70*/  FADD.FTZ R163, R159, R160 ;  /* 0x000000a09fa37221 */ /* 0x000fe20000010000 */
[----:B------:R-:W-:Y:S01]  /*9b80*/  HADD2.F32 R159, -RZ, R41.H0_H0 ;  /* 0x20000029ff9f7230 */ /* 0x000fe20000004100 */
[-C--:B------:R-:W-:Y:S02]  /*9b90*/  FMUL.FTZ R160, R71, R56.reuse ;  /* 0x0000003847a07220 */ /* 0x080fe40000410000 */
[----:B------:R-:W-:Y:S02]  /*9ba0*/  FMUL.FTZ R164, R187, R56 ;  /* 0x00000038bba47220 */ /* 0x000fe40000410000 */
[----:B------:R-:W-:-:S02]  /*9bb0*/  FADD.FTZ R166, R161, R166 ;  /* 0x000000a6a1a67221 */ /* 0x000fc40000010000 */
[----:B------:R-:W-:Y:S02]  /*9bc0*/  FFMA.FTZ R237, R158, -R56, R237 ;  /* 0x800000389eed7223 */ /* 0x000fe400000100ed */
[C---:B------:R-:W-:Y:S02]  /*9bd0*/  FMUL.FTZ R165, R219.reuse, R160 ;  /* 0x000000a0dba57220 */ /* 0x040fe40000410000 */
[-C--:B------:R-:W-:Y:S02]  /*9be0*/  FMUL.FTZ R161, R219, R164.reuse ;  /* 0x000000a4dba17220 */ /* 0x080fe40000410000 */
[C---:B------:R-:W-:Y:S02]  /*9bf0*/  FFMA.FTZ R165, R237.reuse, R164, -R165 ;  /* 0x000000a4eda57223 */ /* 0x040fe400000108a5 */
[----:B------:R-:W-:Y:S02]  /*9c00*/  FMUL.FTZ R167, R68, R57 ;  /* 0x0000003944a77220 */ /* 0x000fe40000410000 */
[----:B------:R-:W-:-:S02]  /*9c10*/  FFMA.FTZ R168, R237, R160, R161 ;  /* 0x000000a0eda87223 */ /* 0x000fc400000100a1 */
[-C--:B------:R-:W-:Y:S02]  /*9c20*/  FMUL.FTZ R164, R69, R58.reuse ;  /* 0x0000003a45a47220 */ /* 0x080fe40000410000 */
[-C--:B------:R-:W-:Y:S02]  /*9c30*/  FMUL.FTZ R161, R186, R57.reuse ;  /* 0x00000039baa17220 */ /* 0x080fe40000410000 */
[----:B------:R-:W-:Y:S02]  /*9c40*/  FFMA.FTZ R236, R159, -R57, R236 ;  /* 0x800000399fec7223 */ /* 0x000fe400000100ec */
[----:B------:R-:W-:Y:S02]  /*9c50*/  FMUL.FTZ R169, R218, R167 ;  /* 0x000000a7daa97220 */ /* 0x000fe40000410000 */
[-C--:B------:R-:W-:Y:S02]  /*9c60*/  FFMA.FTZ R239, R162, -R58.reuse, R239 ;  /* 0x8000003aa2ef7223 */ /* 0x080fe400000100ef */
[----:B------:R-:W-:-:S02]  /*9c70*/  FMUL.FTZ R172, R183, R58 ;  /* 0x0000003ab7ac7220 */ /* 0x000fc40000410000 */
[----:B------:R-:W-:Y:S02]  /*9c80*/  FMUL.FTZ R171, R217, R164 ;  /* 0x000000a4d9ab7220 */ /* 0x000fe40000410000 */
[-C--:B------:R-:W-:Y:S02]  /*9c90*/  FMUL.FTZ R170, R218, R161.reuse ;  /* 0x000000a1daaa7220 */ /* 0x080fe40000410000 */
[----:B------:R-:W-:Y:S02]  /*9ca0*/  FADD.FTZ R163, R163, R168 ;  /* 0x000000a8a3a37221 */ /* 0x000fe40000010000 */
[C---:B------:R-:W-:Y:S02]  /*9cb0*/  FFMA.FTZ R168, R236.reuse, R161, R169 ;  /* 0x000000a1eca87223 */ /* 0x040fe400000100a9 */
[----:B------:R-:W-:Y:S02]  /*9cc0*/  FFMA.FTZ R171, R239, R172, -R171 ;  /* 0x000000acefab7223 */ /* 0x000fe400000108ab */
[----:B------:R-:W-:-:S02]  /*9cd0*/  FFMA.FTZ R170, R236, R167, -R170 ;  /* 0x000000a7ecaa7223 */ /* 0x000fc400000108aa */
[----:B------:R-:W-:Y:S01]  /*9ce0*/  FADD.FTZ R165, R166, R165 ;  /* 0x000000a5a6a57221 */ /* 0x000fe20000010000 */
[----:B------:R-:W-:Y:S01]  /*9cf0*/  HADD2.F32 R166, -RZ, R44.H0_H0 ;  /* 0x2000002cffa67230 */ /* 0x000fe20000004100 */
[----:B------:R-:W-:Y:S02]  /*9d00*/  FMUL.FTZ R172, R217, R172 ;  /* 0x000000acd9ac7220 */ /* 0x000fe40000410000 */
[----:B------:R-:W-:Y:S01]  /*9d10*/  FADD.FTZ R168, R163, R168 ;  /* 0x000000a8a3a87221 */ /* 0x000fe20000010000 */
[----:B------:R-:W-:Y:S01]  /*9d20*/  HADD2.F32 R163, -RZ, R43.H0_H0 ;  /* 0x2000002bffa37230 */ /* 0x000fe20000004100 */
[----:B------:R-:W-:Y:S02]  /*9d30*/  FADD.FTZ R170, R165, R170 ;  /* 0x000000aaa5aa7221 */ /* 0x000fe40000010000 */
[----:B------:R-:W-:Y:S02]  /*9d40*/  FFMA.FTZ R167, R239, R164, R172 ;  /* 0x000000a4efa77223 */ /* 0x000fe400000100ac */
[----:B------:R-:W-:-:S02]  /*9d50*/  FMUL.FTZ R165, R182, R59 ;  /* 0x0000003bb6a57220 */ /* 0x000fc40000410000 */
[----:B------:R-:W-:Y:S01]  /*9d60*/  FADD.FTZ R172, R168, R167 ;  /* 0x000000a7a8ac7221 */ /* 0x000fe20000010000 */
[----:B------:R-:W-:Y:S01]  /*9d70*/  HADD2.F32 R167, -RZ, R45.H0_H0 ;  /* 0x2000002dffa77230 */ /* 0x000fe20000004100 */
[-C--:B------:R-:W-:Y:S02]  /*9d80*/  FFMA.FTZ R238, R163, -R59.reuse, R238 ;  /* 0x8000003ba3ee7223 */ /* 0x080fe400000100ee */
[----:B------:R-:W-:Y:S02]  /*9d90*/  FMUL.FTZ R169, R66, R59 ;  /* 0x0000003b42a97220 */ /* 0x000fe40000410000 */
[----:B------:R-:W-:Y:S02]  /*9da0*/  FMUL.FTZ R173, R216, R165 ;  /* 0x000000a5d8ad7220 */ /* 0x000fe40000410000 */
[----:B------:R-:W-:Y:S02]  /*9db0*/  FMUL.FTZ R168, R67, R84 ;  /* 0x0000005443a87220 */ /* 0x000fe40000410000 */
[----:B------:R-:W-:-:S02]  /*9dc0*/  FFMA.FTZ R177, R238, R169, -R173 ;  /* 0x000000a9eeb17223 */ /* 0x000fc400000108ad */
[-C--:B------:R-:W-:Y:S02]  /*9dd0*/  FFMA.FTZ R241, R166, -R84.reuse, R241 ;  /* 0x80000054a6f17223 */ /* 0x080fe400000100f1 */
[----:B------:R-:W-:Y:S02]  /*9de0*/  FMUL.FTZ R174, R179, R84 ;  /* 0x00000054b3ae7220 */ /* 0x000fe40000410000 */
[----:B------:R-:W-:Y:S02]  /*9df0*/  FMUL.FTZ R176, R211, R168 ;  /* 0x000000a8d3b07220 */ /* 0x000fe40000410000 */
[----:B------:R-:W-:Y:S02]  /*9e00*/  FMUL.FTZ R173, R216, R169 ;  /* 0x000000a9d8ad7220 */ /* 0x000fe40000410000 */
[----:B------:R-:W-:Y:S02]  /*9e10*/  FMUL.FTZ R169, R178, R87 ;  /* 0x00000057b2a97220 */ /* 0x000fe40000410000 */
[----:B------:R-:W-:-:S02]  /*9e20*/  FADD.FTZ R170, R170, R171 ;  /* 0x000000abaaaa7221 */ /* 0x000fc40000010000 */
[----:B------:R-:W-:Y:S02]  /*9e30*/  FFMA.FTZ R181, R241, R174, -R176 ;  /* 0x000000aef1b57223 */ /* 0x000fe400000108b0 */
[-C--:B------:R-:W-:Y:S02]  /*9e40*/  FFMA.FTZ R242, R167, -R87.reuse, R242 ;  /* 0x80000057a7f27223 */ /* 0x080fe400000100f2 */
[----:B------:R-:W-:Y:S02]  /*9e50*/  FMUL.FTZ R185, R64, R87 ;  /* 0x0000005740b97220 */ /* 0x000fe40000410000 */
[----:B------:R-:W-:Y:S02]  /*9e60*/  FMUL.FTZ R176, R240, R169 ;  /* 0x000000a9f0b07220 */ /* 0x000fe40000410000 */
[----:B------:R-:W-:Y:S02]  /*9e70*/  FADD.FTZ R170, R170, R177 ;  /* 0x000000b1aaaa7221 */ /* 0x000fe40000010000 */
[----:B------:R-:W-:-:S02]  /*9e80*/  FFMA.FTZ R189, R242, R185, -R176 ;  /* 0x000000b9f2bd7223 */ /* 0x000fc400000108b0 */
[----:B------:R-:W-:Y:S02]  /*9e90*/  FADD.FTZ R170, R170, R181 ;  /* 0x000000b5aaaa7221 */ /* 0x000fe40000010000 */
[----:B------:R-:W-:Y:S02]  /*9ea0*/  FFMA.FTZ R173, R238, R165, R173 ;  /* 0x000000a5eead7223 */ /* 0x000fe400000100ad */
[----:B------:R-:W-:Y:S02]  /*9eb0*/  FMUL.FTZ R174, R211, R174 ;  /* 0x000000aed3ae7220 */ /* 0x000fe40000410000 */
[----:B------:R-:W-:Y:S02]  /*9ec0*/  FFMA.FTZ R146, R144, R146, -R205 ;  /* 0x0000009290927223 */ /* 0x000fe400000108cd */
[----:B------:R-:W-:Y:S02]  /*9ed0*/  FADD.FTZ R189, R170, R189 ;  /* 0x000000bdaabd7221 */ /* 0x000fe40000010000 */
[----:B------:R-:W-:Y:S01]  /*9ee0*/  FADD.FTZ R172, R172, R173 ;  /* 0x000000adacac7221 */ /* 0x000fe20000010000 */
[----:B------:R-:W0:Y:S01]  /*9ef0*/  SHFL.DOWN PT, R170, R63, 0x1, 0x1f ;  /* 0x08201f003faa7f89 */ /* 0x000e2200000e0000 */
[----:B------:R-:W-:-:S02]  /*9f00*/  FFMA.FTZ R171, R241, R168, R174 ;  /* 0x000000a8f1ab7223 */ /* 0x000fc400000100ae */
[----:B------:R-:W-:Y:S02]  /*9f10*/  FMUL.FTZ R185, R240, R185 ;  /* 0x000000b9f0b97220 */ /* 0x000fe40000410000 */
[----:B------:R-:W-:Y:S02]  /*9f20*/  FMUL.FTZ R174, R175, UR15 ;  /* 0x0000000fafae7c20 */ /* 0x000fe40008410000 */
[----:B------:R-:W-:Y:S01]  /*9f30*/  FADD.FTZ R146, R189, R146 ;  /* 0x00000092bd927221 */ /* 0x000fe20000010000 */
[----:B------:R-:W-:Y:S01]  /*9f40*/  SHFL.DOWN PT, R175, R62, 0x1, 0x1f ;  /* 0x08201f003eaf7f89 */ /* 0x000fe200000e0000 */
[----:B------:R-:W-:Y:S02]  /*9f50*/  FADD.FTZ R171, R172, R171 ;  /* 0x000000abacab7221 */ /* 0x000fe40000010000 */
[----:B------:R-:W-:Y:S02]  /*9f60*/  FFMA.FTZ R172, R242, R169, R185 ;  /* 0x000000a9f2ac7223 */ /* 0x000fe400000100b9 */
[----:B------:R-:W-:-:S02]  /*9f70*/  FFMA.FTZ R174, R65, UR14, R174 ;  /* 0x0000000e41ae7c23 */ /* 0x000fc400080100ae */
[----:B------:R-:W-:Y:S02]  /*9f80*/  FADD.FTZ R146, R146, R61 ;  /* 0x0000003d92927221 */ /* 0x000fe40000010000 */
[----:B------:R-:W-:Y:S02]  /*9f90*/  FADD.FTZ R172, R171, R172 ;  /* 0x000000acabac7221 */ /* 0x000fe40000010000 */
[----:B------:R-:W-:Y:S02]  /*9fa0*/  FFMA.FTZ R174, R144, R174, R143 ;  /* 0x000000ae90ae7223 */ /* 0x000fe4000001008f */
[----:B------:R-:W1:Y:S01]  /*9fb0*/  SHFL.DOWN PT, R144, R146, 0x1, 0x1f ;  /* 0x08201f0092907f89 */ /* 0x000e6200000e0000 */
[----:B------:R-:W-:Y:S02]  /*9fc0*/  FADD.FTZ R145, R172, R145 ;  /* 0x00000091ac917221 */ /* 0x000fe40000010000 */
[----:B------:R-:W-:Y:S02]  /*9fd0*/  FMUL.FTZ R173, R178, UR15 ;  /* 0x0000000fb2ad7c20 */ /* 0x000fe40008410000 */
[----:B------:R-:W-:-:S02]  /*9fe0*/  FADD.FTZ R145, R145, R60 ;  /* 0x0000003c91917221 */ /* 0x000fc40000010000 */
[----:B------:R-:W-:Y:S02]  /*9ff0*/  FMUL.FTZ R60, R67, UR15 ;  /* 0x0000000f433c7c20 */ /* 0x000fe40008410000 */
[C---:B------:R-:W-:Y:S01]  /*a000*/  FFMA.FTZ R173, R64.reuse, UR14, -R173 ;  /* 0x0000000e40ad7c23 */ /* 0x040fe200080108ad */
[----:B------:R-:W2:Y:S01]  /*a010*/  SHFL.DOWN PT, R171, R145, 0x1, 0x1f ;  /* 0x08201f0091ab7f89 */ /* 0x000ea200000e0000 */
[----:B------:R-:W-:Y:S02]  /*a020*/  FMUL.FTZ R143, R64, UR15 ;  /* 0x0000000f408f7c20 */ /* 0x000fe40008410000 */
[----:B------:R-:W-:Y:S02]  /*a030*/  FMUL.FTZ R61, R182, UR15 ;  /* 0x0000000fb63d7c20 */ /* 0x000fe40008410000 */
[C---:B------:R-:W-:Y:S02]  /*a040*/  FFMA.FTZ R64, R179.reuse, UR14, -R60 ;  /* 0x0000000eb3407c23 */ /* 0x040fe4000801083c */
[----:B------:R-:W-:-:S02]  /*a050*/  FMUL.FTZ R60, R179, UR15 ;  /* 0x0000000fb33c7c20 */ /* 0x000fc40008410000 */
[----:B------:R-:W-:Y:S02]  /*a060*/  FFMA.FTZ R174, R142, R65, R174 ;  /* 0x000000418eae7223 */ /* 0x000fe400000100ae */
[----:B------:R-:W-:Y:S01]  /*a070*/  FFMA.FTZ R65, R66, UR14, -R61 ;  /* 0x0000000e42417c23 */ /* 0x000fe2000801083d */
[----:B------:R-:W-:Y:S01]  /*a080*/  MOV R61, R146 ;  /* 0x00000092003d7202 */ /* 0x000fe20000000f00 */
[----:B------:R-:W-:Y:S02]  /*a090*/  FMUL.FTZ R64, R211, R64 ;  /* 0x00000040d3407220 */ /* 0x000fe40000410000 */
[----:B------:R-:W-:Y:S02]  /*a0a0*/  FFMA.FTZ R60, R67, UR14, R60 ;  /* 0x0000000e433c7c23 */ /* 0x000fe4000801003c */
[----:B0-----:R-:W-:Y:S02]  /*a0b0*/  @!P0 FADD.FTZ R63, R63, R170 ;  /* 0x000000aa3f3f8221 */ /* 0x001fe40000010000 */
[----:B------:R-:W-:-:S02]  /*a0c0*/  FFMA.FTZ R60, R241, R60, R64 ;  /* 0x0000003cf13c7223 */ /* 0x000fc40000010040 */
[----:B-1----:R-:W-:Y:S02]  /*a0d0*/  @!P0 FADD.FTZ R61, R61, R144 ;  /* 0x000000903d3d8221 */ /* 0x002fe40000010000 */
[----:B------:R-:W-:Y:S01]  /*a0e0*/  FMUL.FTZ R173, R240, R173 ;  /* 0x000000adf0ad7220 */ /* 0x000fe20000410000 */
[----:B------:R-:W0:Y:S01]  /*a0f0*/  SHFL.DOWN PT, R144, R63, 0x2, 0x1f ;  /* 0x08401f003f907f89 */ /* 0x000e2200000e0000 */
[----:B------:R-:W-:Y:S02]  /*a100*/  FFMA.FTZ R143, R178, UR14, R143 ;  /* 0x0000000eb28f7c23 */ /* 0x000fe4000801008f */
[----:B------:R-:W-:Y:S01]  /*a110*/  FFMA.FTZ R166, R166, R67, R60 ;  /* 0x00000043a6a67223 */ /* 0x000fe2000001003c */
[----:B------:R-:W-:Y:S01]  /*a120*/  MOV R60, R145 ;  /* 0x00000091003c7202 */ /* 0x000fe20000000f00 */
[----:B------:R-:W-:Y:S01]  /*a130*/  FFMA.FTZ R143, R242, R143, R173 ;  /* 0x0000008ff28f7223 */ /* 0x000fe200000100ad */
[----:B------:R-:W1:Y:S01]  /*a140*/  SHFL.DOWN PT, R142, R61, 0x2, 0x1f ;  /* 0x08401f003d8e7f89 */ /* 0x000e6200000e0000 */
[----:B------:R-:W-:-:S02]  /*a150*/  @!P0 FADD.FTZ R62, R62, R175 ;  /* 0x000000af3e3e8221 */ /* 0x000fc40000010000 */
[----:B------:R-:W-:Y:S02]  /*a160*/  FFMA.FTZ R143, R167, R178, R143 ;  /* 0x000000b2a78f7223 */ /* 0x000fe4000001008f */
[----:B--2---:R-:W-:Y:S01]  /*a170*/  @!P0 FADD.FTZ R60, R60, R171 ;  /* 0x000000ab3c3c8221 */ /* 0x004fe20000010000 */
[----:B------:R-:W-:Y:S01]  /*a180*/  ISETP.GT.AND P0, PT, R9, 0x1d, PT ;  /* 0x0000001d0900780c */ /* 0x000fe20003f04270 */
[----:B------:R-:W-:Y:S02]  /*a190*/  FADD.FTZ R88, R143, R88 ;  /* 0x000000588f587221 */ /* 0x000fe40000010000 */
[----:B------:R-:W2:Y:S01]  /*a1a0*/  SHFL.DOWN PT, R143, R62, 0x2, 0x1f ;  /* 0x08401f003e8f7f89 */ /* 0x000ea200000e0000 */
[----:B------:R-:W-:Y:S02]  /*a1b0*/  FMUL.FTZ R64, R69, UR15 ;  /* 0x0000000f45407c20 */ /* 0x000fe40008410000 */
[----:B------:R-:W-:Y:S01]  /*a1c0*/  FMUL.FTZ R216, R216, R65 ;  /* 0x00000041d8d87220 */ /* 0x000fe20000410000 */
[----:B------:R-:W3:Y:S01]  /*a1d0*/  SHFL.DOWN PT, R67, R60, 0x2, 0x1f ;  /* 0x08401f003c437f89 */ /* 0x000ee200000e0000 */
[----:B------:R-:W-:-:S02]  /*a1e0*/  FMUL.FTZ R65, R66, UR15 ;  /* 0x0000000f42417c20 */ /* 0x000fc40008410000 */
[C---:B------:R-:W-:Y:S02]  /*a1f0*/  FFMA.FTZ R66, R183.reuse, UR14, -R64 ;  /* 0x0000000eb7427c23 */ /* 0x040fe40008010840 */
[----:B------:R-:W-:Y:S02]  /*a200*/  FMUL.FTZ R64, R183, UR15 ;  /* 0x0000000fb7407c20 */ /* 0x000fe40008410000 */
[----:B0-----:R-:W-:Y:S02]  /*a210*/  @!P0 FADD.FTZ R63, R63, R144 ;  /* 0x000000903f3f8221 */ /* 0x001fe40000010000 */
[----:B------:R-:W-:Y:S02]  /*a220*/  FMUL.FTZ R66, R217, R66 ;  /* 0x00000042d9427220 */ /* 0x000fe40000410000 */
[----:B-1----:R-:W-:Y:S02]  /*a230*/  @!P0 FADD.FTZ R61, R61, R142 ;  /* 0x0000008e3d3d8221 */ /* 0x002fe40000010000 */
[----:B------:R-:W-:Y:S01]  /*a240*/  FFMA.FTZ R64, R69, UR14, R64 ;  /* 0x0000000e45407c23 */ /* 0x000fe20008010040 */
[----:B------:R-:W0:Y:S01]  /*a250*/  SHFL.DOWN PT, R142, R63, 0x4, 0x1f ;  /* 0x08801f003f8e7f89 */ /* 0x000e2200000e0000 */
[----:B------:R-:W-:-:S02]  /*a260*/  FFMA.FTZ R65, R182, UR14, R65 ;  /* 0x0000000eb6417c23 */ /* 0x000fc40008010041 */
[----:B------:R-:W-:Y:S02]  /*a270*/  FFMA.FTZ R64, R239, R64, R66 ;  /* 0x00000040ef407223 */ /* 0x000fe40000010042 */
[----:B------:R-:W-:Y:S01]  /*a280*/  FFMA.FTZ R65, R238, R65, R216 ;  /* 0x00000041ee417223 */ /* 0x000fe200000100d8 */
[----:B------:R-:W1:Y:S01]  /*a290*/  SHFL.DOWN PT, R66, R61, 0x4, 0x1f ;  /* 0x08801f003d427f89 */ /* 0x000e6200000e0000 */
[----:B------:R-:W-:Y:S02]  /*a2a0*/  FFMA.FTZ R162, R162, R69, R64 ;  /* 0x00000045a2a27223 */ /* 0x000fe40000010040 */
[----:B------:R-:W-:Y:S02]  /*a2b0*/  FMUL.FTZ R64, R71, UR15 ;  /* 0x0000000f47407c20 */ /* 0x000fe40008410000 */
[----:B--2---:R-:W-:Y:S02]  /*a2c0*/  @!P0 FADD.FTZ R62, R62, R143 ;  /* 0x0000008f3e3e8221 */ /* 0x004fe40000010000 */
[----:B---3--:R-:W-:Y:S01]  /*a2d0*/  @!P0 FADD.FTZ R60, R60, R67 ;  /* 0x000000433c3c8221 */ /* 0x008fe20000010000 */
[----:B------:R-:W-:Y:S01]  /*a2e0*/  ISETP.GT.AND P0, PT, R9, 0x1b, PT ;  /* 0x0000001b0900780c */ /* 0x000fe20003f04270 */
[----:B------:R-:W-:Y:S01]  /*a2f0*/  FFMA.FTZ R163, R163, R182, R65 ;  /* 0x000000b6a3a37223 */ /* 0x000fe20000010041 */
[----:B------:R-:W2:Y:S01]  /*a300*/  SHFL.DOWN PT, R145, R62, 0x4, 0x1f ;  /* 0x08801f003e917f89 */ /* 0x000ea200000e0000 */
[----:B------:R-:W-:-:S02]  /*a310*/  FFMA.FTZ R64, R187, UR14, -R64 ;  /* 0x0000000ebb407c23 */ /* 0x000fc40008010840 */
[----:B------:R-:W-:Y:S01]  /*a320*/  FMUL.FTZ R65, R186, UR15 ;  /* 0x0000000fba417c20 */ /* 0x000fe20008410000 */
[----:B------:R-:W3:Y:S01]  /*a330*/  SHFL.DOWN PT, R143, R60, 0x4, 0x1f ;  /* 0x08801f003c8f7f89 */ /* 0x000ee200000e0000 */
[----:B------:R-:W-:Y:S02]  /*a340*/  FMUL.FTZ R219, R219, R64 ;  /* 0x00000040dbdb7220 */ /* 0x000fe40000410000 */
[----:B------:R-:W-:Y:S02]  /*a350*/  FFMA.FTZ R65, R68, UR14, -R65 ;  /* 0x0000000e44417c23 */ /* 0x000fe40008010841 */
[----:B------:R-:W-:Y:S02]  /*a360*/  FMUL.FTZ R64, R187, UR15 ;  /* 0x0000000fbb407c20 */ /* 0x000fe40008410000 */
[----:B------:R-:W-:Y:S02]  /*a370*/  FMUL.FTZ R218, R218, R65 ;  /* 0x00000041dada7220 */ /* 0x000fe40000410000 */
[----:B------:R-:W-:-:S02]  /*a380*/  FMUL.FTZ R67, R68, UR15 ;  /* 0x0000000f44437c20 */ /* 0x000fc40008410000 */
[----:B------:R-:W-:Y:S02]  /*a390*/  FFMA.FTZ R64, R71, UR14, R64 ;  /* 0x0000000e47407c23 */ /* 0x000fe40008010040 */
[----:B------:R-:W-:Y:S02]  /*a3a0*/  FMUL.FTZ R65, R190, UR15 ;  /* 0x0000000fbe417c20 */ /* 0x000fe40008410000 */
[----:B0-----:R-:W-:Y:S02]  /*a3b0*/  @!P0 FADD.FTZ R63, R63, R142 ;  /* 0x0000008e3f3f8221 */ /* 0x001fe40000010000 */
[----:B------:R-:W-:Y:S02]  /*a3c0*/  FFMA.FTZ R69, R186, UR14, R67 ;  /* 0x0000000eba457c23 */ /* 0x000fe40008010043 */
[----:B------:R-:W-:Y:S02]  /*a3d0*/  FFMA.FTZ R64, R237, R64, R219 ;  /* 0x00000040ed407223 */ /* 0x000fe400000100db */
[----:B------:R-:W-:-:S02]  /*a3e0*/  FFMA.FTZ R67, R70, UR14, -R65 ;  /* 0x0000000e46437c23 */ /* 0x000fc40008010841 */
[----:B------:R-:W-:Y:S02]  /*a3f0*/  FMUL.FTZ R65, R70, UR15 ;  /* 0x0000000f46417c20 */ /* 0x000fe40008410000 */
[----:B------:R-:W0:Y:S01]  /*a400*/  SHFL.DOWN PT, R70, R63, 0x8, 0x1f ;  /* 0x09001f003f467f89 */ /* 0x000e2200000e0000 */
[----:B------:R-:W-:Y:S02]  /*a410*/  FFMA.FTZ R64, R158, R71, R64 ;  /* 0x000000479e407223 */ /* 0x000fe40000010040 */
[----:B------:R-:W-:Y:S02]  /*a420*/  FFMA.FTZ R69, R236, R69, R218 ;  /* 0x00000045ec457223 */ /* 0x000fe400000100da */
[----:B-1----:R-:W-:Y:S02]  /*a430*/  @!P0 FADD.FTZ R61, R61, R66 ;  /* 0x000000423d3d8221 */ /* 0x002fe40000010000 */
[----:B------:R-:W-:Y:S02]  /*a440*/  FMUL.FTZ R67, R220, R67 ;  /* 0x00000043dc437220 */ /* 0x000fe40000410000 */
[----:B------:R-:W-:Y:S01]  /*a450*/  FFMA.FTZ R65, R190, UR14, R65 ;  /* 0x0000000ebe417c23 */ /* 0x000fe20008010041 */
[----:B------:R-:W1:Y:S01]  /*a460*/  SHFL.DOWN PT, R68, R61, 0x8, 0x1f ;  /* 0x09001f003d447f89 */ /* 0x000e6200000e0000 */
[----:B------:R-:W-:-:S02]  /*a470*/  FADD.FTZ R95, R64, R95 ;  /* 0x0000005f405f7221 */ /* 0x000fc40000010000 */
[----:B------:R-:W-:Y:S02]  /*a480*/  FMUL.FTZ R64, R73, UR15 ;  /* 0x0000000f49407c20 */ /* 0x000fe40008410000 */
[----:B------:R-:W-:Y:S02]  /*a490*/  FFMA.FTZ R69, R159, R186, R69 ;  /* 0x000000ba9f457223 */ /* 0x000fe40000010045 */
[----:B------:R-:W-:Y:S02]  /*a4a0*/  FFMA.FTZ R65, R228, R65, R67 ;  /* 0x00000041e4417223 */ /* 0x000fe40000010043 */
[----:B--2---:R-:W-:Y:S02]  /*a4b0*/  @!P0 FADD.FTZ R62, R62, R145 ;  /* 0x000000913e3e8221 */ /* 0x004fe40000010000 */
[----:B---3--:R-:W-:Y:S01]  /*a4c0*/  @!P0 FADD.FTZ R60, R60, R143 ;  /* 0x0000008f3c3c8221 */ /* 0x008fe20000010000 */
[----:B------:R-:W-:Y:S01]  /*a4d0*/  ISETP.GT.AND P0, PT, R9, 0x17, PT ;  /* 0x000000170900780c */ /* 0x000fe20003f04270 */
[C---:B------:R-:W-:Y:S01]  /*a4e0*/  FFMA.FTZ R66, R191.reuse, UR14, -R64 ;  /* 0x0000000ebf427c23 */ /* 0x040fe20008010840 */
[----:B------:R-:W2:Y:S01]  /*a4f0*/  SHFL.DOWN PT, R71, R62, 0x8, 0x1f ;  /* 0x09001f003e477f89 */ /* 0x000ea200000e0000 */
[----:B------:R-:W-:-:S02]  /*a500*/  FMUL.FTZ R64, R191, UR15 ;  /* 0x0000000fbf407c20 */ /* 0x000fc40008410000 */
[----:B------:R-:W-:Y:S02]  /*a510*/  FADD.FTZ R94, R69, R94 ;  /* 0x0000005e455e7221 */ /* 0x000fe40000010000 */
[----:B------:R-:W-:Y:S01]  /*a520*/  FFMA.FTZ R155, R155, R190, R65 ;  /* 0x000000be9b9b7223 */ /* 0x000fe20000010041 */
[----:B------:R-:W3:Y:S01]  /*a530*/  SHFL.DOWN PT, R69, R60, 0x8, 0x1f ;  /* 0x09001f003c457f89 */ /* 0x000ee200000e0000 */
[----:B------:R-:W-:Y:S02]  /*a540*/  FMUL.FTZ R65, R194, UR15 ;  /* 0x0000000fc2417c20 */ /* 0x000fe40008410000 */
[----:B------:R-:W-:Y:S02]  /*a550*/  FMUL.FTZ R66, R221, R66 ;  /* 0x00000042dd427220 */ /* 0x000fe40000410000 */
[----:B------:R-:W-:Y:S02]  /*a560*/  FFMA.FTZ R64, R73, UR14, R64 ;  /* 0x0000000e49407c23 */ /* 0x000fe40008010040 */
[----:B------:R-:W-:-:S02]  /*a570*/  FFMA.FTZ R67, R72, UR14, -R65 ;  /* 0x0000000e48437c23 */ /* 0x000fc40008010841 */
[----:B------:R-:W-:Y:S02]  /*a580*/  FMUL.FTZ R65, R72, UR15 ;  /* 0x0000000f48417c20 */ /* 0x000fe40008410000 */
[----:B------:R-:W-:Y:S02]  /*a590*/  FFMA.FTZ R66, R229, R64, R66 ;  /* 0x00000040e5427223 */ /* 0x000fe40000010042 */
[----:B------:R-:W-:Y:S02]  /*a5a0*/  FMUL.FTZ R67, R222, R67 ;  /* 0x00000043de437220 */ /* 0x000fe40000410000 */
[----:B------:R-:W-:Y:S02]  /*a5b0*/  FFMA.FTZ R65, R194, UR14, R65 ;  /* 0x0000000ec2417c23 */ /* 0x000fe40008010041 */
[----:B------:R-:W-:Y:S02]  /*a5c0*/  FFMA.FTZ R66, R154, R73, R66 ;  /* 0x000000499a427223 */ /* 0x000fe40000010042 */
[----:B------:R-:W-:-:S02]  /*a5d0*/  FMUL.FTZ R64, R75, UR15 ;  /* 0x0000000f4b407c20 */ /* 0x000fc40008410000 */
[----:B0-----:R-:W-:Y:S02]  /*a5e0*/  @!P0 FADD.FTZ R63, R63, R70 ;  /* 0x000000463f3f8221 */ /* 0x001fe40000010000 */
[----:B------:R-:W-:Y:S02]  /*a5f0*/  FFMA.FTZ R65, R230, R65, R67 ;  /* 0x00000041e6417223 */ /* 0x000fe40000010043 */
[----:B------:R-:W-:Y:S02]  /*a600*/  FFMA.FTZ R64, R195, UR14, -R64 ;  /* 0x0000000ec3407c23 */ /* 0x000fe40008010840 */
[----:B------:R-:W-:Y:S02]  /*a610*/  FADD.FTZ R101, R66, R101 ;  /* 0x0000006542657221 */ /* 0x000fe40000010000 */
[----:B------:R-:W0:Y:S01]  /*a620*/  SHFL.DOWN PT, R66, R63, 0x10, 0x1f ;  /* 0x0a001f003f427f89 */ /* 0x000e2200000e0000 */
[----:B------:R-:W-:Y:S02]  /*a630*/  FFMA.FTZ R151, R151, R194, R65 ;  /* 0x000000c297977223 */ /* 0x000fe40000010041 */
[----:B------:R-:W-:-:S02]  /*a640*/  FMUL.FTZ R223, R223, R64 ;  /* 0x00000040dfdf7220 */ /* 0x000fc40000410000 */
[----:B------:R-:W-:Y:S02]  /*a650*/  FMUL.FTZ R65, R198, UR15 ;  /* 0x0000000fc6417c20 */ /* 0x000fe40008410000 */
[----:B-1----:R-:W-:Y:S02]  /*a660*/  @!P0 FADD.FTZ R61, R61, R68 ;  /* 0x000000443d3d8221 */ /* 0x002fe40000010000 */
[----:B------:R-:W-:Y:S02]  /*a670*/  FMUL.FTZ R64, R195, UR15 ;  /* 0x0000000fc3407c20 */ /* 0x000fe40008410000 */
[C---:B------:R-:W-:Y:S01]  /*a680*/  FFMA.FTZ R67, R74.reuse, UR14, -R65 ;  /* 0x0000000e4a437c23 */ /* 0x040fe20008010841 */
[----:B------:R-:W1:Y:S01]  /*a690*/  SHFL.DOWN PT, R68, R61, 0x10, 0x1f ;  /* 0x0a001f003d447f89 */ /* 0x000e6200000e0000 */
[----:B------:R-:W-:Y:S02]  /*a6a0*/  FFMA.FTZ R64, R75, UR14, R64 ;  /* 0x0000000e4b407c23 */ /* 0x000fe40008010040 */
[----:B------:R-:W-:-:S02]  /*a6b0*/  FMUL.FTZ R65, R74, UR15 ;  /* 0x0000000f4a417c20 */ /* 0x000fc40008410000 */
[----:B--2---:R-:W-:Y:S02]  /*a6c0*/  @!P0 FADD.FTZ R62, R62, R71 ;  /* 0x000000473e3e8221 */ /* 0x004fe40000010000 */
[----:B---3--:R-:W-:Y:S01]  /*a6d0*/  @!P0 FADD.FTZ R60, R60, R69 ;  /* 0x000000453c3c8221 */ /* 0x008fe20000010000 */
[----:B------:R-:W-:Y:S01]  /*a6e0*/  ISETP.GT.AND P0, PT, R9, 0xf, PT ;  /* 0x0000000f0900780c */ /* 0x000fe20003f04270 */
[----:B------:R-:W-:Y:S01]  /*a6f0*/  FFMA.FTZ R64, R231, R64, R223 ;  /* 0x00000040e7407223 */ /* 0x000fe200000100df */
[----:B------:R-:W2:Y:S01]  /*a700*/  SHFL.DOWN PT, R71, R62, 0x10, 0x1f ;  /* 0x0a001f003e477f89 */ /* 0x000ea200000e0000 */
[----:B------:R-:W-:Y:S02]  /*a710*/  FMUL.FTZ R67, R224, R67 ;  /* 0x00000043e0437220 */ /* 0x000fe40000410000 */
[----:B------:R-:W-:Y:S01]  /*a720*/  FFMA.FTZ R65, R198, UR14, R65 ;  /* 0x0000000ec6417c23 */ /* 0x000fe20008010041 */
[----:B------:R-:W3:Y:S01]  /*a730*/  SHFL.DOWN PT, R69, R60, 0x10, 0x1f ;  /* 0x0a001f003c457f89 */ /* 0x000ee200000e0000 */
[----:B------:R-:W-:-:S02]  /*a740*/  FFMA.FTZ R150, R150, R75, R64 ;  /* 0x0000004b96967223 */ /* 0x000fc40000010040 */
[----:B------:R-:W-:Y:S02]  /*a750*/  FFMA.FTZ R65, R232, R65, R67 ;  /* 0x00000041e8417223 */ /* 0x000fe40000010043 */
[----:B------:R-:W-:Y:S02]  /*a760*/  FMUL.FTZ R64, R77, UR15 ;  /* 0x0000000f4d407c20 */ /* 0x000fe40008410000 */
[----:B------:R-:W-:Y:S02]  /*a770*/  FFMA.FTZ R147, R147, R198, R65 ;  /* 0x000000c693937223 */ /* 0x000fe40000010041 */
[----:B------:R-:W-:Y:S02]  /*a780*/  FFMA.FTZ R64, R199, UR14, -R64 ;  /* 0x0000000ec7407c23 */ /* 0x000fe40008010840 */
[----:B------:R-:W-:Y:S02]  /*a790*/  FMUL.FTZ R65, R202, UR15 ;  /* 0x0000000fca417c20 */ /* 0x000fe40008410000 */
[----:B0-----:R-:W-:-:S02]  /*a7a0*/  @!P0 FADD.FTZ R63, R63, R66 ;  /* 0x000000423f3f8221 */ /* 0x001fc40000010000 */
[----:B------:R-:W-:Y:S02]  /*a7b0*/  FMUL.FTZ R225, R225, R64 ;  /* 0x00000040e1e17220 */ /* 0x000fe40000410000 */
[----:B------:R-:W-:Y:S02]  /*a7c0*/  FFMA.FTZ R66, R76, UR14, -R65 ;  /* 0x0000000e4c427c23 */ /* 0x000fe40008010841 */
[----:B------:R-:W-:Y:S02]  /*a7d0*/  FMUL.FTZ R64, R79, UR15 ;  /* 0x0000000f4f407c20 */ /* 0x000fe40008410000 */
[----:B------:R-:W-:Y:S02]  /*a7e0*/  FMUL.FTZ R227, R227, R66 ;  /* 0x00000042e3e37220 */ /* 0x000fe40000410000 */
[----:B------:R-:W-:Y:S02]  /*a7f0*/  FMUL.FTZ R66, R199, UR15 ;  /* 0x0000000fc7427c20 */ /* 0x000fe40008410000 */
[----:B------:R-:W-:-:S02]  /*a800*/  FFMA.FTZ R65, R203, UR14, -R64 ;  /* 0x0000000ecb417c23 */ /* 0x000fc40008010840 */
[----:B------:R-:W-:Y:S02]  /*a810*/  FMUL.FTZ R67, R76, UR15 ;  /* 0x0000000f4c437c20 */ /* 0x000fe40008410000 */
[----:B------:R-:W-:Y:S02]  /*a820*/  FMUL.FTZ R64, R203, UR15 ;  /* 0x0000000fcb407c20 */ /* 0x000fe40008410000 */
[----:B-1----:R-:W-:Y:S02]  /*a830*/  @!P0 FADD.FTZ R61, R61, R68 ;  /* 0x000000443d3d8221 */ /* 0x002fe40000010000 */
[----:B------:R-:W-:Y:S02]  /*a840*/  FFMA.FTZ R68, R77, UR14, R66 ;  /* 0x0000000e4d447c23 */ /* 0x000fe40008010042 */
[----:B------:R-:W-:Y:S02]  /*a850*/  FMUL.FTZ R226, R226, R65 ;  /* 0x00000041e2e27220 */ /* 0x000fe40000410000 */
[----:B------:R-:W-:-:S02]  /*a860*/  FFMA.FTZ R66, R202, UR14, R67 ;  /* 0x0000000eca427c23 */ /* 0x000fc40008010043 */
        /* <DEDUP_REMOVED lines=62> */
.L_x_200:
[----:B0-----:R-:W-:Y:S05]  /*ac50*/  BSYNC B0 ;  /* 0x0000000000007941 */ /* 0x001fea0003800000 */
.L_x_199:
[----:B------:R-:W-:-:S04]  /*ac60*/  IADD3 R140, R140, 0x1, RZ ;  /* 0x000000018c8c7810 */ /* 0x000fc80007ffe0ff */
[----:B------:R-:W-:-:S13]  /*ac70*/  ISETP.GE.AND P0, PT, R140, c[0x0][0x16c], PT ;  /* 0x00005b008c007a0c */ /* 0x000fda0003f06270 */
[----:B------:R-:W-:Y:S01]  /*ac80*/  @P0 CALL.REL.NOINC `(.L_x_164) ;  /* 0x0000001000000944 */ /* 0x000fe20003c00000 */
[----:B------:R-:W-:Y:S05]  /*ac90*/  BRA `(.L_x_201) ;  /* 0xffff9ac000007947 */ /* 0x000fea000383ffff */
.L_x_164:
[----:B------:R-:W-:Y:S01]  /*aca0*/  BAR.SYNC.DEFER_BLOCKING 0x0 ;  /* 0x0000000000007b1d */ /* 0x000fe20000010000 */
[----:B------:R-:W-:Y:S02]  /*acb0*/  IADD3 R47, -R13, c[0x0][0x168], RZ ;  /* 0x00005a000d2f7a10 */ /* 0x000fe40007ffe1ff */
[C---:B------:R-:W-:Y:S02]  /*acc0*/  LOP3.LUT R45, R14.reuse, 0x20, RZ, 0xfc, !PT ;  /* 0x000000200e2d7812 */ /* 0x040fe400078efcff */
[CC--:B------:R-:W-:Y:S02]  /*acd0*/  ISETP.GE.AND P2, PT, R14.reuse, R47.reuse, PT ;  /* 0x0000002f0e00720c */ /* 0x0c0fe40003f46270 */
[----:B------:R-:W-:Y:S02]  /*ace0*/  ISETP.GE.AND P1, PT, R45, R47, PT ;  /* 0x0000002f2d00720c */ /* 0x000fe40003f26270 */
[C---:B------:R-:W-:Y:S02]  /*acf0*/  LOP3.LUT R46, R14.reuse, 0x40, RZ, 0xfc, !PT ;  /* 0x000000400e2e7812 */ /* 0x040fe400078efcff */
[----:B------:R-:W-:-:S02]  /*ad00*/  LOP3.LUT R32, R14, 0x60, RZ, 0xfc, !PT ;  /* 0x000000600e207812 */ /* 0x000fc400078efcff */
[----:B------:R-:W-:Y:S02]  /*ad10*/  PRMT R48, RZ, 0x7610, R48 ;  /* 0x00007610ff307816 */ /* 0x000fe40000000030 */
[C---:B------:R-:W-:Y:S02]  /*ad20*/  LOP3.LUT R33, R14.reuse, 0x80, RZ, 0xfc, !PT ;  /* 0x000000800e217812 */ /* 0x040fe400078efcff */
[----:B------:R-:W-:Y:S02]  /*ad30*/  PRMT R49, RZ, 0x7610, R49 ;  /* 0x00007610ff317816 */ /* 0x000fe40000000031 */
[C---:B------:R-:W-:Y:S02]  /*ad40*/  LOP3.LUT R34, R14.reuse, 0xa0, RZ, 0xfc, !PT ;  /* 0x000000a00e227812 */ /* 0x040fe400078efcff */
[----:B------:R-:W-:Y:S02]  /*ad50*/  LOP3.LUT R35, R14, 0xc0, RZ, 0xfc, !PT ;  /* 0x000000c00e237812 */ /* 0x000fe400078efcff */
[----:B------:R-:W-:Y:S01]  /*ad60*/  ISETP.GE.AND P0, PT, R46, R47, PT ;  /* 0x0000002f2e00720c */ /* 0x000fe20003f06270 */
[----:B------:R-:W2:Y:S01]  /*ad70*/  @!P2 LDG.E.U16 R48, [R206.64] ;  /* 0x00000006ce30a981 */ /* 0x000ea2000c1e1500 */
[----:B------:R-:W-:-:S02]  /*ad80*/  LOP3.LUT R36, R14, 0xe0, RZ, 0xfc, !PT ;  /* 0x000000e00e247812 */ /* 0x000fc400078efcff */
[-C--:B------:R-:W-:Y:S01]  /*ad90*/  ISETP.GE.AND P4, PT, R32, R47.reuse, PT ;  /* 0x0000002f2000720c */ /* 0x080fe20003f86270 */
[----:B------:R-:W3:Y:S01]  /*ada0*/  @!P1 LDG.E.U16 R49, [R206.64+0x40] ;  /* 0x00004006ce319981 */ /* 0x000ee2000c1e1500 */
        /* <DEDUP_REMOVED lines=10> */
[----:B------:R-:W4:Y:S01]  /*ae50*/  @!P0 LDG.E.U16 R50, [R206.64+0x80] ;  /* 0x00008006ce328981 */ /* 0x000f22000c1e1500 */
[----:B------:R-:W-:-:S02]  /*ae60*/  LOP3.LUT R38, R14, 0x120, RZ, 0xfc, !PT ;  /* 0x000001200e267812 */ /* 0x000fc400078efcff */
[----:B------:R-:W-:Y:S01]  /*ae70*/  PRMT R54, RZ, 0x7610, R54 ;  /* 0x00007610ff367816 */ /* 0x000fe20000000036 */
[----:B------:R-:W5:Y:S01]  /*ae80*/  @!P4 LDG.E.U16 R51, [R206.64+0xc0] ;  /* 0x0000c006ce33c981 */ /* 0x000f62000c1e1500 */
[C---:B------:R-:W-:Y:S02]  /*ae90*/  LOP3.LUT R39, R14.reuse, 0x140, RZ, 0xfc, !PT ;  /* 0x000001400e277812 */ /* 0x040fe400078efcff */
[----:B------:R-:W-:Y:S01]  /*aea0*/  PRMT R55, RZ, 0x7610, R55 ;  /* 0x00007610ff377816 */ /* 0x000fe20000000037 */
[----:B------:R-:W5:Y:S01]  /*aeb0*/  @!P6 LDG.E.U16 R52, [R206.64+0x100] ;  /* 0x00010006ce34e981 */ /* 0x000f62000c1e1500 */
[C---:B------:R-:W-:Y:S02]  /*aec0*/  LOP3.LUT R40, R14.reuse, 0x160, RZ, 0xfc, !PT ;  /* 0x000001600e287812 */ /* 0x040fe400078efcff */
[----:B------:R-:W-:Y:S01]  /*aed0*/  PRMT R56, RZ, 0x7610, R56 ;  /* 0x00007610ff387816 */ /* 0x000fe20000000038 */
[----:B------:R-:W5:Y:S01]  /*aee0*/  @!P5 LDG.E.U16 R53, [R206.64+0x140] ;  /* 0x00014006ce35d981 */ /* 0x000f62000c1e1500 */
[----:B------:R-:W-:-:S02]  /*aef0*/  LOP3.LUT R41, R14, 0x180, RZ, 0xfc, !PT ;  /* 0x000001800e297812 */ /* 0x000fc400078efcff */
[----:B------:R-:W-:Y:S01]  /*af00*/  LOP3.LUT R42, R14, 0x1a0, RZ, 0xfc, !PT ;  /* 0x000001a00e2a7812 */ /* 0x000fe200078efcff */
[----:B------:R-:W5:Y:S01]  /*af10*/  @!P3 LDG.E.U16 R54, [R206.64+0x180] ;  /* 0x00018006ce36b981 */ /* 0x000f62000c1e1500 */
[-C--:B------:R-:W-:Y:S02]  /*af20*/  ISETP.GE.AND P0, PT, R38, R47.reuse, PT ;  /* 0x0000002f2600720c */ /* 0x080fe40003f06270 */
[C---:B------:R-:W-:Y:S01]  /*af30*/  LOP3.LUT R43, R14.reuse, 0x1c0, RZ, 0xfc, !PT ;  /* 0x000001c00e2b7812 */ /* 0x040fe200078efcff */
[----:B------:R-:W5:Y:S01]  /*af40*/  @!P2 LDG.E.U16 R55, [R206.64+0x1c0] ;  /* 0x0001c006ce37a981 */ /* 0x000f62000c1e1500 */
[-C--:B------:R-:W-:Y:S02]  /*af50*/  ISETP.GE.AND P4, PT, R39, R47.reuse, PT ;  /* 0x0000002f2700720c */ /* 0x080fe40003f86270 */
[----:B------:R-:W-:Y:S01]  /*af60*/  LOP3.LUT R44, R14, 0x1e0, RZ, 0xfc, !PT ;  /* 0x000001e00e2c7812 */ /* 0x000fe200078efcff */
[----:B------:R-:W5:Y:S01]  /*af70*/  @!P1 LDG.E.U16 R56, [R206.64+0x200] ;  /* 0x00020006ce389981 */ /* 0x000f62000c1e1500 */
        /* <DEDUP_REMOVED lines=9> */
[----:B------:R-:W5:Y:S01]  /*b010*/  @!P0 LDG.E.U16 R57, [R206.64+0x240] ;  /* 0x00024006ce398981 */ /* 0x000f62000c1e1500 */
[----:B------:R-:W-:Y:S02]  /*b020*/  PRMT R61, RZ, 0x7610, R61 ;  /* 0x00007610ff3d7816 */ /* 0x000fe4000000003d */
        /* <DEDUP_REMOVED lines=8> */
[----:B------:R-:W-:-:S02]  /*b0b0*/  F2FP.PACK_AB R107, R108, R107 ;  /* 0x0000006b6c6b723e */ /* 0x000fc400000000ff */
[----:B------:R-:W-:Y:S02]  /*b0c0*/  F2FP.PACK_AB R109, R110, R109 ;  /* 0x0000006d6e6d723e */ /* 0x000fe400000000ff */
[----:B------:R-:W-:Y:S01]  /*b0d0*/  F2FP.PACK_AB R111, R112, R111 ;  /* 0x0000006f706f723e */ /* 0x000fe200000000ff */
        /* <DEDUP_REMOVED lines=17> */
[----:B------:R-:W0:Y:S04]  /*b1f0*/  LDS.U16 R50, [R31+0x4] ;  /* 0x000004001f327984 */ /* 0x000e280000000400 */
[----:B------:R-:W1:Y:S04]  /*b200*/  LDS.U16 R49, [R31+0x2] ;  /* 0x000002001f317984 */ /* 0x000e680000000400 */
[----:B------:R-:W2:Y:S04]  /*b210*/  LDS.U16 R48, [R31] ;  /* 0x000000001f307984 */ /* 0x000ea80000000400 */
[----:B------:R-:W3:Y:S04]  /*b220*/  LDS.U16 R51, [R31+0x6] ;  /* 0x000006001f337984 */ /* 0x000ee80000000400 */
[----:B------:R-:W4:Y:S04]  /*b230*/  LDS.U16 R53, [R31+0x12] ;  /* 0x000012001f357984 */ /* 0x000f280000000400 */
[----:B------:R-:W-:Y:S01]  /*b240*/  LDS.U16 R52, [R31+0x10] ;  /* 0x000010001f347984 */ /* 0x000fe20000000400 */
[----:B0-----:R-:W-:-:S05]  /*b250*/  HADD2.F32 R50, -RZ, R50.H0_H0 ;  /* 0x20000032ff327230 */ /* 0x001fca0000004100 */
[----:B------:R-:W-:Y:S01]  /*b260*/  FADD.FTZ R56, R50, UR5 ;  /* 0x0000000532387e21 */ /* 0x000fe20008010000 */
[----:B-1----:R-:W-:Y:S01]  /*b270*/  HADD2.F32 R49, -RZ, R49.H0_H0 ;  /* 0x20000031ff317230 */ /* 0x002fe20000004100 */
[----:B------:R-:W-:Y:S03]  /*b280*/  LDS.U16 R50, [R31+0xc] ;  /* 0x00000c001f327984 */ /* 0x000fe60000000400 */
[----:B------:R-:W-:Y:S01]  /*b290*/  FSETP.GTU.FTZ.AND P5, PT, R56, 20, PT ;  /* 0x41a000003800780b */ /* 0x000fe20003fbc000 */
[----:B--2---:R-:W-:Y:S01]  /*b2a0*/  HADD2.F32 R48, -RZ, R48.H0_H0 ;  /* 0x20000030ff307230 */ /* 0x004fe20000004100 */
[----:B------:R-:W-:Y:S01]  /*b2b0*/  FADD.FTZ R55, R49, UR5 ;  /* 0x0000000531377e21 */ /* 0x000fe20008010000 */
[----:B---3--:R-:W-:Y:S01]  /*b2c0*/  HADD2.F32 R51, -RZ, R51.H0_H0 ;  /* 0x20000033ff337230 */ /* 0x008fe20000004100 */
[----:B------:R-:W-:Y:S02]  /*b2d0*/  LDS.U16 R49, [R31+0xa] ;  /* 0x00000a001f317984 */ /* 0x000fe40000000400 */
[----:B------:R-:W-:Y:S01]  /*b2e0*/  FADD.FTZ R54, R48, UR5 ;  /* 0x0000000530367e21 */ /* 0x000fe20008010000 */
[----:B------:R-:W-:-:S06]  /*b2f0*/  FSETP.GTU.FTZ.AND P6, PT, R55, 20, PT ;  /* 0x41a000003700780b */ /* 0x000fcc0003fdc000 */
[----:B------:R-:W-:Y:S01]  /*b300*/  @!P5 FMUL.FTZ R56, R56, -1.4426950216293334961 ;  /* 0xbfb8aa3b3838d820 */ /* 0x000fe20000410000 */
[----:B------:R-:W-:Y:S01]  /*b310*/  FSETP.GTU.FTZ.AND P1, PT, R54, 20, PT ;  /* 0x41a000003600780b */ /* 0x000fe20003f3c000 */
[----:B------:R-:W-:Y:S01]  /*b320*/  FADD.FTZ R57, R51, UR5 ;  /* 0x0000000533397e21 */ /* 0x000fe20008010000 */
[----:B------:R-:W0:Y:S03]  /*b330*/  LDS.U16 R48, [R31+0x8] ;  /* 0x000008001f307984 */ /* 0x000e260000000400 */
[----:B------:R-:W1:Y:S01]  /*b340*/  @!P5 MUFU.EX2 R56, R56 ;  /* 0x000000380038d308 */ /* 0x000e620000000800 */
[----:B------:R-:W2:Y:S01]  /*b350*/  LDS.U16 R51, [R31+0xe] ;  /* 0x00000e001f337984 */ /* 0x000ea20000000400 */
[----:B------:R-:W-:-:S06]  /*b360*/  @!P6 FMUL.FTZ R55, R55, -1.4426950216293334961 ;  /* 0xbfb8aa3b3737e820 */ /* 0x000fcc0000410000 */
[----:B------:R-:W-:Y:S01]  /*b370*/  @!P1 FMUL.FTZ R54, R54, -1.4426950216293334961 ;  /* 0xbfb8aa3b36369820 */ /* 0x000fe20000410000 */
[----:B------:R-:W3:Y:S01]  /*b380*/  @!P6 MUFU.EX2 R55, R55 ;  /* 0x000000370037e308 */ /* 0x000ee20000000800 */
[----:B-1----:R-:W-:-:S07]  /*b390*/  @!P5 FADD.FTZ R56, R56, 1 ;  /* 0x3f8000003838d421 */ /* 0x002fce0000010000 */
[----:B------:R-:W1:Y:S01]  /*b3a0*/  @!P1 MUFU.EX2 R54, R54 ;  /* 0x0000003600369308 */ /* 0x000e620000000800 */
[----:B----4-:R-:W-:-:S07]  /*b3b0*/  HADD2.F32 R53, -RZ, R53.H0_H0 ;  /* 0x20000035ff357230 */ /* 0x010fce0000004100 */
[----:B------:R-:W4:Y:S01]  /*b3c0*/  @!P5 MUFU.RCP R56, R56 ;  /* 0x000000380038d308 */ /* 0x000f220000001000 */
[----:B---3--:R-:W-:Y:S02]  /*b3d0*/  @!P6 FADD.FTZ R55, R55, 1 ;  /* 0x3f8000003737e421 */ /* 0x008fe40000010000 */
[----:B------:R-:W-:Y:S02]  /*b3e0*/  FADD.FTZ R53, R53, UR5 ;  /* 0x0000000535357e21 */ /* 0x000fe40008010000 */
[----:B-1----:R-:W-:-:S03]  /*b3f0*/  @!P1 FADD.FTZ R54, R54, 1 ;  /* 0x3f80000036369421 */ /* 0x002fc60000010000 */
[----:B------:R-:W-:Y:S01]  /*b400*/  @!P6 MUFU.RCP R55, R55 ;  /* 0x000000370037e308 */ /* 0x000fe20000001000 */
[----:B----4-:R-:W-:-:S07]  /*b410*/  @!P5 FMUL.FTZ R105, R105, R56 ;  /* 0x000000386969d220 */ /* 0x010fce0000410000 */
[----:B------:R-:W1:Y:S01]  /*b420*/  @!P1 MUFU.RCP R59, R54 ;  /* 0x00000036003b9308 */ /* 0x000e620000001000 */
[----:B------:R-:W-:Y:S01]  /*b430*/  FSETP.GTU.FTZ.AND P5, PT, R53, 20, PT ;  /* 0x41a000003500780b */ /* 0x000fe20003fbc000 */
[----:B0-----:R-:W-:Y:S02]  /*b440*/  HADD2.F32 R48, -RZ, R48.H0_H0 ;  /* 0x20000030ff307230 */ /* 0x001fe40000004100 */
[----:B------:R-:W-:Y:S02]  /*b450*/  HADD2.F32 R49, -RZ, R49.H0_H0 ;  /* 0x20000031ff317230 */ /* 0x000fe40000004100 */
[----:B------:R-:W-:Y:S02]  /*b460*/  HADD2.F32 R50, -RZ, R50.H0_H0 ;  /* 0x20000032ff327230 */ /* 0x000fe40000004100 */
[----:B--2---:R-:W-:Y:S02]  /*b470*/  HADD2.F32 R51, -RZ, R51.H0_H0 ;  /* 0x20000033ff337230 */ /* 0x004fe40000004100 */
[----:B------:R-:W-:Y:S01]  /*b480*/  HADD2.F32 R52, -RZ, R52.H0_H0 ;  /* 0x20000034ff347230 */ /* 0x000fe20000004100 */
[----:B------:R-:W-:-:S02]  /*b490*/  FADD.FTZ R48, R48, UR5 ;  /* 0x0000000530307e21 */ /* 0x000fc40008010000 */
[----:B------:R-:W-:Y:S02]  /*b4a0*/  FADD.FTZ R49, R49, UR5 ;  /* 0x0000000531317e21 */ /* 0x000fe40008010000 */
[----:B------:R-:W-:Y:S02]  /*b4b0*/  FADD.FTZ R50, R50, UR5 ;  /* 0x0000000532327e21 */ /* 0x000fe40008010000 */
[----:B------:R-:W-:Y:S02]  /*b4c0*/  FADD.FTZ R51, R51, UR5 ;  /* 0x0000000533337e21 */ /* 0x000fe40008010000 */
[----:B------:R-:W-:Y:S02]  /*b4d0*/  FADD.FTZ R52, R52, UR5 ;  /* 0x0000000534347e21 */ /* 0x000fe40008010000 */
[----:B------:R-:W-:Y:S01]  /*b4e0*/  @!P5 FMUL.FTZ R53, R53, -1.4426950216293334961 ;  /* 0xbfb8aa3b3535d820 */ /* 0x000fe20000410000 */
[----:B------:R-:W-:Y:S01]  /*b4f0*/  FSETP.GTU.FTZ.AND P4, PT, R48, 20, PT ;  /* 0x41a000003000780b */ /* 0x000fe20003f9c000 */
[----:B-1----:R-:W-:Y:S01]  /*b500*/  @!P1 FMUL.FTZ R106, R106, R59 ;  /* 0x0000003b6a6a9220 */ /* 0x002fe20000410000 */
[----:B------:R-:W-:Y:S01]  /*b510*/  FSETP.GTU.FTZ.AND P3, PT, R49, 20, PT ;  /* 0x41a000003100780b */ /* 0x000fe20003f7c000 */
[----:B------:R-:W-:Y:S01]  /*b520*/  @!P6 FMUL.FTZ R104, R104, R55 ;  /* 0x000000376868e220 */ /* 0x000fe20000410000 */
[----:B------:R-:W-:-:S02]  /*b530*/  FSETP.GTU.FTZ.AND P2, PT, R50, 20, PT ;  /* 0x41a000003200780b */ /* 0x000fc40003f5c000 */
[----:B------:R-:W-:Y:S02]  /*b540*/  FSETP.GTU.FTZ.AND P1, PT, R51, 20, PT ;  /* 0x41a000003300780b */ /* 0x000fe40003f3c000 */
[----:B------:R-:W-:Y:S01]  /*b550*/  FSETP.GTU.FTZ.AND P6, PT, R52, 20, PT ;  /* 0x41a000003400780b */ /* 0x000fe20003fdc000 */
[----:B------:R-:W0:Y:S01]  /*b560*/  @!P5 MUFU.EX2 R53, R53 ;  /* 0x000000350035d308 */ /* 0x000e220000000800 */
[----:B------:R-:W-:-:S03]  /*b570*/  FSETP.GTU.FTZ.AND P0, PT, R57, 20, PT ;  /* 0x41a000003900780b */ /* 0x000fc60003f1c000 */
[----:B------:R-:W-:Y:S02]  /*b580*/  @!P4 FMUL.FTZ R48, R48, -1.4426950216293334961 ;  /* 0xbfb8aa3b3030c820 */ /* 0x000fe40000410000 */
[----:B------:R-:W-:Y:S02]  /*b590*/  @!P3 FMUL.FTZ R49, R49, -1.4426950216293334961 ;  /* 0xbfb8aa3b3131b820 */ /* 0x000fe40000410000 */
[----:B------:R-:W-:Y:S02]  /*b5a0*/  @!P2 FMUL.FTZ R50, R50, -1.4426950216293334961 ;  /* 0xbfb8aa3b3232a820 */ /* 0x000fe40000410000 */
[----:B------:R-:W-:Y:S02]  /*b5b0*/  @!P1 FMUL.FTZ R51, R51, -1.4426950216293334961 ;  /* 0xbfb8aa3b33339820 */ /* 0x000fe40000410000 */
[----:B------:R-:W-:Y:S01]  /*b5c0*/  @!P6 FMUL.FTZ R52, R52, -1.4426950216293334961 ;  /* 0xbfb8aa3b3434e820 */ /* 0x000fe20000410000 */
[----:B------:R-:W1:Y:S01]  /*b5d0*/  @!P4 MUFU.EX2 R48, R48 ;  /* 0x000000300030c308 */ /* 0x000e620000000800 */
[----:B------:R-:W-:-:S02]  /*b5e0*/  @!P0 FMUL.FTZ R57, R57, -1.4426950216293334961 ;  /* 0xbfb8aa3b39398820 */ /* 0x000fc40000410000 */
[----:B0-----:R-:W-:Y:S01]  /*b5f0*/  @!P5 FADD.FTZ R53, R53, 1 ;  /* 0x3f8000003535d421 */ /* 0x001fe20000010000 */
[----:B------:R-:W-:-:S04]  /*b600*/  SHF.L.U32 R54, R8, 0x4, RZ ;  /* 0x0000000408367819 */ /* 0x000fc800000006ff */
[----:B------:R-:W0:Y:S01]  /*b610*/  @!P3 MUFU.EX2 R49, R49 ;  /* 0x000000310031b308 */ /* 0x000e220000000800 */
[----:B------:R-:W-:-:S07]  /*b620*/  LOP3.LUT R54, R54, 0xfffffe00, RZ, 0xc0, !PT ;  /* 0xfffffe0036367812 */ /* 0x000fce00078ec0ff */
[----:B------:R-:W2:Y:S08]  /*b630*/  @!P2 MUFU.EX2 R50, R50 ;  /* 0x000000320032a308 */ /* 0x000eb00000000800 */
[----:B------:R-:W3:Y:S08]  /*b640*/  @!P1 MUFU.EX2 R51, R51 ;  /* 0x0000003300339308 */ /* 0x000ef00000000800 */
[----:B------:R-:W4:Y:S01]  /*b650*/  @!P6 MUFU.EX2 R52, R52 ;  /* 0x000000340034e308 */ /* 0x000f220000000800 */
[----:B------:R-:W-:-:S07]  /*b660*/  LEA R77, R9, R54, 0x4 ;  /* 0x00000036094d7211 */ /* 0x000fce00078e20ff */
[----:B------:R-:W5:Y:S08]  /*b670*/  @!P5 MUFU.RCP R53, R53 ;  /* 0x000000350035d308 */ /* 0x000f700000001000 */
[----:B------:R-:W5:Y:S01]  /*b680*/  @!P0 MUFU.EX2 R57, R57 ;  /* 0x0000003900398308 */ /* 0x000f620000000800 */
[----:B------:R-:W-:Y:S01]  /*b690*/  IADD3 R56, R77, 0x3, RZ ;  /* 0x000000034d387810 */ /* 0x000fe20007ffe0ff */
[----:B-1----:R-:W-:-:S02]  /*b6a0*/  @!P4 FADD.FTZ R48, R48, 1 ;  /* 0x3f8000003030c421 */ /* 0x002fc40000010000 */
[----:B0-----:R-:W-:Y:S02]  /*b6b0*/  @!P3 FADD.FTZ R49, R49, 1 ;  /* 0x3f8000003131b421 */ /* 0x001fe40000010000 */
[----:B--2---:R-:W-:Y:S02]  /*b6c0*/  @!P2 FADD.FTZ R50, R50, 1 ;  /* 0x3f8000003232a421 */ /* 0x004fe40000010000 */
[----:B---3--:R-:W-:Y:S02]  /*b6d0*/  @!P1 FADD.FTZ R51, R51, 1 ;  /* 0x3f80000033339421 */ /* 0x008fe40000010000 */
[----:B----4-:R-:W-:Y:S01]  /*b6e0*/  @!P6 FADD.FTZ R52, R52, 1 ;  /* 0x3f8000003434e421 */ /* 0x010fe20000010000 */
[----:B------:R-:W-:Y:S01]  /*b6f0*/  LEA.HI.SX32 R58, R56, R77, 0x1b ;  /* 0x0000004d383a7211 */ /* 0x000fe200078fdaff */
[----:B------:R0:W-:Y:S01]  /*b700*/  @!P4 MUFU.RCP R72, R48 ;  /* 0x000000300048c308 */ /* 0x0001e20000001000 */
[----:B-----5:R-:W-:Y:S02]  /*b710*/  @!P5 FMUL.FTZ R94, R94, R53 ;  /* 0x000000355e5ed220 */ /* 0x020fe40000410000 */
[----:B------:R-:W-:Y:S01]  /*b720*/  LDS.U16 R53, [R31+0x1e] ;  /* 0x00001e001f357984 */ /* 0x000fe20000000400 */
[----:B------:R-:W-:-:S04]  /*b730*/  @!P0 FADD.FTZ R57, R57, 1 ;  /* 0x3f80000039398421 */ /* 0x000fc80000010000 */
[----:B------:R1:W-:Y:S01]  /*b740*/  @!P3 MUFU.RCP R73, R49 ;  /* 0x000000310049b308 */ /* 0x0003e20000001000 */
[----:B0-----:R-:W-:Y:S07]  /*b750*/  LDS.U16 R48, [R31+0x14] ;  /* 0x000014001f307984 */ /* 0x001fee0000000400 */
[----:B------:R0:W-:Y:S01]  /*b760*/  @!P2 MUFU.RCP R74, R50 ;  /* 0x00000032004aa308 */ /* 0x0001e20000001000 */
[----:B-1----:R-:W-:Y:S07]  /*b770*/  LDS.U16 R49, [R31+0x16] ;  /* 0x000016001f317984 */ /* 0x002fee0000000400 */
[----:B------:R1:W-:Y:S01]  /*b780*/  @!P1 MUFU.RCP R75, R51 ;  /* 0x00000033004b9308 */ /* 0x0003e20000001000 */
[----:B0-----:R-:W0:Y:S07]  /*b790*/  LDS.U16 R50, [R31+0x18] ;  /* 0x000018001f327984 */ /* 0x001e2e0000000400 */
[----:B------:R2:W3:Y:S01]  /*b7a0*/  @!P6 MUFU.RCP R56, R52 ;  /* 0x000000340038e308 */ /* 0x0004e20000001000 */
[----:B-1----:R-:W1:Y:S04]  /*b7b0*/  LDS.U16 R51, [R31+0x1a] ;  /* 0x00001a001f337984 */ /* 0x002e680000000400 */
[----:B--2---:R-:W2:Y:S03]  /*b7c0*/  LDS.U16 R52, [R31+0x1c] ;  /* 0x00001c001f347984 */ /* 0x004ea60000000400 */
[----:B------:R4:W5:Y:S01]  /*b7d0*/  @!P0 MUFU.RCP R71, R57 ;  /* 0x0000003900478308 */ /* 0x0009620000001000 */
[----:B------:R-:W-:Y:S01]  /*b7e0*/  BAR.SYNC.DEFER_BLOCKING 0x0 ;  /* 0x0000000000007b1d */ /* 0x000fe20000010000 */
[----:B------:R-:W-:-:S02]  /*b7f0*/  IADD3 R54, R77, 0x1, RZ ;  /* 0x000000014d367810 */ /* 0x000fc40007ffe0ff */
[C---:B------:R-:W-:Y:S02]  /*b800*/  IADD3 R55, R77.reuse, 0x2, RZ ;  /* 0x000000024d377810 */ /* 0x040fe40007ffe0ff */
[C---:B------:R-:W-:Y:S02]  /*b810*/  IADD3 R60, R77.reuse, 0x5, RZ ;  /* 0x000000054d3c7810 */ /* 0x040fe40007ffe0ff */
[----:B----4-:R-:W-:Y:S02]  /*b820*/  IADD3 R57, R77, 0x4, RZ ;  /* 0x000000044d397810 */ /* 0x010fe40007ffe0ff */
[-C--:B------:R-:W-:Y:S02]  /*b830*/  LEA.HI.SX32 R54, R54, R77.reuse, 0x1b ;  /* 0x0000004d36367211 */ /* 0x080fe400078fdaff */
[----:B------:R-:W-:Y:S01]  /*b840*/  LEA.HI.SX32 R55, R55, R77, 0x1b ;  /* 0x0000004d37377211 */ /* 0x000fe200078fdaff */
[----:B---3--:R-:W-:Y:S01]  /*b850*/  @!P6 FMUL.FTZ R95, R95, R56 ;  /* 0x000000385f5fe220 */ /* 0x008fe20000410000 */
[----:B------:R-:W-:Y:S01]  /*b860*/  IADD3 R61, R77, 0x6, RZ ;  /* 0x000000064d3d7810 */ /* 0x000fe20007ffe0ff */
[----:B-----5:R-:W-:Y:S01]  /*b870*/  @!P0 FMUL.FTZ R102, R102, R71 ;  /* 0x0000004766668220 */ /* 0x020fe20000410000 */
[----:B------:R-:W-:-:S02]  /*b880*/  LEA.HI.SX32 R59, R57, R77, 0x1b ;  /* 0x0000004d393b7211 */ /* 0x000fc400078fdaff */
[----:B------:R-:W-:Y:S02]  /*b890*/  IADD3 R62, R77, 0x7, RZ ;  /* 0x000000074d3e7810 */ /* 0x000fe40007ffe0ff */
[----:B------:R-:W-:Y:S02]  /*b8a0*/  LEA.HI.SX32 R60, R60, R77, 0x1b ;  /* 0x0000004d3c3c7211 */ /* 0x000fe400078fdaff */
[----:B------:R-:W-:Y:S02]  /*b8b0*/  PRMT R71, R107, 0x7632, R71 ;  /* 0x000076326b477816 */ /* 0x000fe40000000047 */
[----:B------:R-:W-:Y:S02]  /*b8c0*/  SHF.L.U32 R56, R54, 0x1, RZ ;  /* 0x0000000136387819 */ /* 0x000fe400000006ff */
[----:B------:R-:W-:Y:S02]  /*b8d0*/  IADD3 R63, R77, 0x8, RZ ;  /* 0x000000084d3f7810 */ /* 0x000fe40007ffe0ff */
[----:B------:R-:W-:-:S02]  /*b8e0*/  SHF.L.U32 R57, R55, 0x1, RZ ;  /* 0x0000000137397819 */ /* 0x000fc400000006ff */
[----:B------:R-:W-:Y:S02]  /*b8f0*/  IADD3 R64, R77, 0x9, RZ ;  /* 0x000000094d407810 */ /* 0x000fe40007ffe0ff */
[----:B------:R-:W-:Y:S02]  /*b900*/  PRMT R54, R109, 0x7632, R54 ;  /* 0x000076326d367816 */ /* 0x000fe40000000036 */
[----:B------:R-:W-:Y:S01]  /*b910*/  SHF.L.U32 R58, R58, 0x1, RZ ;  /* 0x000000013a3a7819 */ /* 0x000fe200000006ff */
[----:B------:R-:W-:Y:S01]  /*b920*/  STS.U16 [R31], R107 ;  /* 0x0000006b1f007388 */ /* 0x000fe20000000400 */
[----:B------:R-:W-:Y:S02]  /*b930*/  IADD3 R65, R77, 0xa, RZ ;  /* 0x0000000a4d417810 */ /* 0x000fe40007ffe0ff */
[----:B------:R-:W-:Y:S02]  /*b940*/  LEA.HI.SX32 R61, R61, R77, 0x1b ;  /* 0x0000004d3d3d7211 */ /* 0x000fe400078fdaff */
[----:B------:R-:W-:Y:S01]  /*b950*/  SHF.L.U32 R59, R59, 0x1, RZ ;  /* 0x000000013b3b7819 */ /* 0x000fe200000006ff */
[----:B------:R-:W-:Y:S01]  /*b960*/  STS.U16 [R56+0x2], R71 ;  /* 0x0000024738007388 */ /* 0x000fe20000000400 */
[----:B------:R-:W-:-:S02]  /*b970*/  IADD3 R66, R77, 0xb, RZ ;  /* 0x0000000b4d427810 */ /* 0x000fc40007ffe0ff */
[----:B------:R-:W-:Y:S02]  /*b980*/  LEA.HI.SX32 R62, R62, R77, 0x1b ;  /* 0x0000004d3e3e7211 */ /* 0x000fe400078fdaff */
[----:B------:R-:W-:Y:S02]  /*b990*/  PRMT R55, R111, 0x7632, R55 ;  /* 0x000076326f377816 */ /* 0x000fe40000000037 */
[----:B------:R-:W-:Y:S02]  /*b9a0*/  SHF.L.U32 R60, R60, 0x1, RZ ;  /* 0x000000013c3c7819 */ /* 0x000fe400000006ff */
[----:B------:R-:W-:Y:S01]  /*b9b0*/  F2FP.PACK_AB R113, R114, R113 ;  /* 0x000000717271723e */ /* 0x000fe200000000ff */
[----:B------:R-:W-:Y:S01]  /*b9c0*/  STS.U16 [R57+0x4], R109 ;  /* 0x0000046d39007388 */ /* 0x000fe20000000400 */
[----:B------:R-:W-:Y:S02]  /*b9d0*/  IADD3 R67, R77, 0xc, RZ ;  /* 0x0000000c4d437810 */ /* 0x000fe40007ffe0ff */
[----:B------:R-:W-:Y:S01]  /*b9e0*/  LEA.HI.SX32 R63, R63, R77, 0x1b ;  /* 0x0000004d3f3f7211 */ /* 0x000fe200078fdaff */
[----:B------:R3:W-:Y:S01]  /*b9f0*/  STS.U16 [R58+0x6], R54 ;  /* 0x000006363a007388 */ /* 0x0007e20000000400 */
[----:B------:R-:W-:-:S02]  /*ba00*/  IADD3 R68, R77, 0xd, RZ ;  /* 0x0000000d4d447810 */ /* 0x000fc40007ffe0ff */
[----:B------:R-:W-:Y:S02]  /*ba10*/  LEA.HI.SX32 R64, R64, R77, 0x1b ;  /* 0x0000004d40407211 */ /* 0x000fe400078fdaff */
[----:B------:R-:W-:Y:S01]  /*ba20*/  F2FP.PACK_AB R115, R116, R115 ;  /* 0x000000737473723e */ /* 0x000fe200000000ff */
[----:B------:R-:W-:Y:S01]  /*ba30*/  STS.U16 [R59+0x8], R111 ;  /* 0x0000086f3b007388 */ /* 0x000fe20000000400 */
[----:B------:R-:W-:Y:S02]  /*ba40*/  IADD3 R69, R77, 0xe, RZ ;  /* 0x0000000e4d457810 */ /* 0x000fe40007ffe0ff */
[----:B------:R-:W-:Y:S02]  /*ba50*/  LEA.HI.SX32 R65, R65, R77, 0x1b ;  /* 0x0000004d41417211 */ /* 0x000fe400078fdaff */
[----:B------:R-:W-:Y:S01]  /*ba60*/  SHF.L.U32 R61, R61, 0x1, RZ ;  /* 0x000000013d3d7819 */ /* 0x000fe200000006ff */
[----:B------:R4:W-:Y:S01]  /*ba70*/  STS.U16 [R60+0xa], R55 ;  /* 0x00000a373c007388 */ /* 0x0009e20000000400 */
[----:B------:R-:W-:-:S02]  /*ba80*/  IADD3 R70, R77, 0xf, RZ ;  /* 0x0000000f4d467810 */ /* 0x000fc40007ffe0ff */
[----:B------:R-:W-:Y:S02]  /*ba90*/  LEA.HI.SX32 R66, R66, R77, 0x1b ;  /* 0x0000004d42427211 */ /* 0x000fe400078fdaff */
[----:B---3--:R-:W-:Y:S02]  /*baa0*/  PRMT R54, R113, 0x7632, R54 ;  /* 0x0000763271367816 */ /* 0x008fe40000000036 */
[----:B------:R-:W-:Y:S02]  /*bab0*/  SHF.L.U32 R62, R62, 0x1, RZ ;  /* 0x000000013e3e7819 */ /* 0x000fe400000006ff */
[----:B------:R-:W-:Y:S02]  /*bac0*/  F2FP.PACK_AB R117, R118, R117 ;  /* 0x000000757675723e */ /* 0x000fe400000000ff */
[----:B------:R-:W-:Y:S02]  /*bad0*/  LEA.HI.SX32 R67, R67, R77, 0x1b ;  /* 0x0000004d43437211 */ /* 0x000fe400078fdaff */
[----:B------:R-:W-:-:S02]  /*bae0*/  SHF.L.U32 R63, R63, 0x1, RZ ;  /* 0x000000013f3f7819 */ /* 0x000fc400000006ff */
[----:B------:R-:W-:Y:S02]  /*baf0*/  LEA.HI.SX32 R68, R68, R77, 0x1b ;  /* 0x0000004d44447211 */ /* 0x000fe400078fdaff */
[----:B----4-:R-:W-:Y:S02]  /*bb00*/  PRMT R55, R115, 0x7632, R55 ;  /* 0x0000763273377816 */ /* 0x010fe40000000037 */
[----:B------:R-:W-:Y:S02]  /*bb10*/  SHF.L.U32 R64, R64, 0x1, RZ ;  /* 0x0000000140407819 */ /* 0x000fe400000006ff */
[----:B------:R-:W-:Y:S01]  /*bb20*/  F2FP.PACK_AB R119, R120, R119 ;  /* 0x000000777877723e */ /* 0x000fe200000000ff */
[----:B------:R-:W-:Y:S01]  /*bb30*/  STS.U16 [R61+0xc], R113 ;  /* 0x00000c713d007388 */ /* 0x000fe20000000400 */
[----:B------:R-:W-:Y:S02]  /*bb40*/  LEA.HI.SX32 R69, R69, R77, 0x1b ;  /* 0x0000004d45457211 */ /* 0x000fe400078fdaff */
[----:B------:R-:W-:-:S02]  /*bb50*/  SHF.L.U32 R65, R65, 0x1, RZ ;  /* 0x0000000141417819 */ /* 0x000fc400000006ff */
[----:B------:R-:W-:Y:S01]  /*bb60*/  ISETP.NE.AND P0, PT, R8, RZ, PT ;  /* 0x000000ff0800720c */ /* 0x000fe20003f05270 */
[----:B------:R-:W-:Y:S01]  /*bb70*/  @!P4 FMUL.FTZ R103, R103, R72 ;  /* 0x000000486767c220 */ /* 0x000fe20000410000 */
[----:B------:R-:W-:Y:S01]  /*bb80*/  LEA.HI.SX32 R70, R70, R77, 0x1b ;  /* 0x0000004d46467211 */ /* 0x000fe200078fdaff */
[----:B------:R-:W-:Y:S01]  /*bb90*/  STS.U16 [R62+0xe], R54 ;  /* 0x00000e363e007388 */ /* 0x000fe20000000400 */
[----:B------:R-:W-:Y:S02]  /*bba0*/  PRMT R71, R117, 0x7632, R71 ;  /* 0x0000763275477816 */ /* 0x000fe40000000047 */
[----:B------:R-:W-:Y:S02]  /*bbb0*/  SHF.L.U32 R66, R66, 0x1, RZ ;  /* 0x0000000142427819 */ /* 0x000fe400000006ff */
[----:B------:R-:W-:Y:S01]  /*bbc0*/  F2FP.PACK_AB R121, R122, R121 ;  /* 0x000000797a79723e */ /* 0x000fe200000000ff */
[----:B------:R-:W-:Y:S01]  /*bbd0*/  STS.U16 [R63+0x10], R115 ;  /* 0x000010733f007388 */ /* 0x000fe20000000400 */
[----:B------:R-:W-:Y:S01]  /*bbe0*/  SHF.L.U32 R67, R67, 0x1, RZ ;  /* 0x0000000143437819 */ /* 0x000fe200000006ff */
[----:B------:R-:W-:Y:S01]  /*bbf0*/  @!P2 FMUL.FTZ R101, R101, R74 ;  /* 0x0000004a6565a220 */ /* 0x000fe20000410000 */
[----:B------:R-:W-:Y:S01]  /*bc00*/  PRMT R72, R119, 0x7632, R72 ;  /* 0x0000763277487816 */ /* 0x000fe20000000048 */
[----:B------:R-:W-:Y:S01]  /*bc10*/  STS.U16 [R64+0x12], R55 ;  /* 0x0000123740007388 */ /* 0x000fe20000000400 */
[----:B------:R-:W-:-:S02]  /*bc20*/  SHF.L.U32 R68, R68, 0x1, RZ ;  /* 0x0000000144447819 */ /* 0x000fc400000006ff */
[----:B------:R-:W-:Y:S01]  /*bc30*/  SHF.L.U32 R69, R69, 0x1, RZ ;  /* 0x0000000145457819 */ /* 0x000fe200000006ff */
[----:B------:R-:W-:Y:S01]  /*bc40*/  STS.U16 [R65+0x14], R117 ;  /* 0x0000147541007388 */ /* 0x000fe20000000400 */
[----:B------:R-:W-:Y:S02]  /*bc50*/  PRMT R74, R121, 0x7632, R74 ;  /* 0x00007632794a7816 */ /* 0x000fe4000000004a */
[----:B------:R-:W-:Y:S01]  /*bc60*/  SHF.L.U32 R70, R70, 0x1, RZ ;  /* 0x0000000146467819 */ /* 0x000fe200000006ff */
[----:B------:R-:W-:Y:S01]  /*bc70*/  STS.U16 [R66+0x16], R71 ;  /* 0x0000164742007388 */ /* 0x000fe20000000400 */
[----:B0-----:R-:W-:-:S03]  /*bc80*/  HADD2.F32 R50, -RZ, R50.H0_H0 ;  /* 0x20000032ff327230 */ /* 0x001fc60000004100 */
[----:B------:R-:W-:Y:S01]  /*bc90*/  STS.U16 [R67+0x18], R119 ;  /* 0x0000187743007388 */ /* 0x000fe20000000400 */
[----:B------:R-:W-:-:S03]  /*bca0*/  @!P3 FMUL.FTZ R100, R100, R73 ;  /* 0x000000496464b220 */ /* 0x000fc60000410000 */
[----:B------:R0:W-:Y:S01]  /*bcb0*/  STS.U16 [R68+0x1a], R72 ;  /* 0x00001a4844007388 */ /* 0x0001e20000000400 */
[----:B------:R-:W-:-:S03]  /*bcc0*/  @!P1 FMUL.FTZ R96, R96, R75 ;  /* 0x0000004b60609220 */ /* 0x000fc60000410000 */
[----:B------:R-:W-:Y:S04]  /*bcd0*/  STS.U16 [R69+0x1c], R121 ;  /* 0x00001c7945007388 */ /* 0x000fe80000000400 */
[----:B------:R-:W-:Y:S01]  /*bce0*/  STS.U16 [R70+0x1e], R74 ;  /* 0x00001e4a46007388 */ /* 0x000fe20000000400 */
[----:B------:R-:W-:-:S06]  /*bcf0*/  NOP ;  /* 0x0000000000007918 */ /* 0x000fcc0000000000 */
[----:B------:R-:W-:Y:S01]  /*bd00*/  LDS.U16 R71, [R15] ;  /* 0x000000000f477984 */ /* 0x000fe20000000400 */
[----:B------:R-:W-:-:S03]  /*bd10*/  FADD.FTZ R50, R50, UR5 ;  /* 0x0000000532327e21 */ /* 0x000fc60008010000 */
        /* <DEDUP_REMOVED lines=15> */
[----:B------:R-:W-:-:S03]  /*be10*/  HADD2.F32 R48, -RZ, R48.H0_H0 ;  /* 0x20000030ff307230 */ /* 0x000fc60000004100 */
[----:B------:R-:W-:Y:S04]  /*be20*/  @!P0 STS [0x1080], R47 ;  /* 0x0010802fff008388 */ /* 0x000fe80000000800 */
[----:B------:R-:W-:Y:S01]  /*be30*/  BAR.SYNC.DEFER_BLOCKING 0x0 ;  /* 0x0000000000007b1d */ /* 0x000fe20000010000 */
[----:B------:R-:W-:Y:S01]  /*be40*/  HADD2.F32 R49, -RZ, R49.H0_H0 ;  /* 0x20000031ff317230 */ /* 0x000fe20000004100 */
[----:B------:R-:W-:Y:S01]  /*be50*/  FSETP.GTU.FTZ.AND P4, PT, R50, 20, PT ;  /* 0x41a000003200780b */ /* 0x000fe20003f9c000 */
[----:B------:R-:W-:Y:S01]  /*be60*/  FADD.FTZ R48, R48, UR5 ;  /* 0x0000000530307e21 */ /* 0x000fe20008010000 */
[----:B-1----:R-:W-:Y:S02]  /*be70*/  HADD2.F32 R51, -RZ, R51.H0_H0 ;  /* 0x20000033ff337230 */ /* 0x002fe40000004100 */
[----:B------:R-:W-:Y:S01]  /*be80*/  FADD.FTZ R49, R49, UR5 ;  /* 0x0000000531317e21 */ /* 0x000fe20008010000 */
[----:B--2---:R-:W-:Y:S01]  /*be90*/  HADD2.F32 R52, -RZ, R52.H0_H0 ;  /* 0x20000034ff347230 */ /* 0x004fe20000004100 */
[----:B------:R-:W-:Y:S01]  /*bea0*/  FSETP.GTU.FTZ.AND P6, PT, R48, 20, PT ;  /* 0x41a000003000780b */ /* 0x000fe20003fdc000 */
[----:B------:R-:W-:-:S02]  /*beb0*/  HADD2.F32 R53, -RZ, R53.H0_H0 ;  /* 0x20000035ff357230 */ /* 0x000fc40000004100 */
[----:B------:R-:W-:Y:S01]  /*bec0*/  FSETP.GTU.FTZ.AND P5, PT, R49, 20, PT ;  /* 0x41a000003100780b */ /* 0x000fe20003fbc000 */
[----:B------:R-:W-:Y:S02]  /*bed0*/  FADD.FTZ R51, R51, UR5 ;  /* 0x0000000533337e21 */ /* 0x000fe40008010000 */
[----:B------:R-:W-:Y:S02]  /*bee0*/  FADD.FTZ R52, R52, UR5 ;  /* 0x0000000534347e21 */ /* 0x000fe40008010000 */
[----:B------:R-:W-:Y:S02]  /*bef0*/  FADD.FTZ R53, R53, UR5 ;  /* 0x0000000535357e21 */ /* 0x000fe40008010000 */
[----:B------:R-:W-:Y:S01]  /*bf00*/  @!P4 FMUL.FTZ R50, R50, -1.4426950216293334961 ;  /* 0xbfb8aa3b3232c820 */ /* 0x000fe20000410000 */
[----:B------:R-:W-:Y:S02]  /*bf10*/  FSETP.GTU.FTZ.AND P3, PT, R51, 20, PT ;  /* 0x41a000003300780b */ /* 0x000fe40003f7c000 */
[----:B------:R-:W-:-:S02]  /*bf20*/  FSETP.GTU.FTZ.AND P2, PT, R52, 20, PT ;  /* 0x41a000003400780b */ /* 0x000fc40003f5c000 */
[----:B------:R-:W-:Y:S01]  /*bf30*/  FSETP.GTU.FTZ.AND P1, PT, R53, 20, PT ;  /* 0x41a000003500780b */ /* 0x000fe20003f3c000 */
[----:B------:R-:W1:Y:S01]  /*bf40*/  LDS R117, [0x1080] ;  /* 0x00108000ff757984 */ /* 0x000e620000000800 */
[----:B------:R-:W-:Y:S01]  /*bf50*/  @!P6 FMUL.FTZ R48, R48, -1.4426950216293334961 ;  /* 0xbfb8aa3b3030e820 */ /* 0x000fe20000410000 */
[----:B------:R-:W2:Y:S01]  /*bf60*/  @!P4 MUFU.EX2 R50, R50 ;  /* 0x000000320032c308 */ /* 0x000ea20000000800 */
[----:B------:R-:W-:-:S07]  /*bf70*/  @!P5 FMUL.FTZ R49, R49, -1.4426950216293334961 ;  /* 0xbfb8aa3b3131d820 */ /* 0x000fce0000410000 */
[----:B------:R-:W3:Y:S01]  /*bf80*/  @!P6 MUFU.EX2 R48, R48 ;  /* 0x000000300030e308 */ /* 0x000ee20000000800 */
[----:B------:R-:W-:Y:S02]  /*bf90*/  @!P3 FMUL.FTZ R51, R51, -1.4426950216293334961 ;  /* 0xbfb8aa3b3333b820 */ /* 0x000fe40000410000 */
[----:B------:R-:W-:Y:S02]  /*bfa0*/  @!P2 FMUL.FTZ R52, R52, -1.4426950216293334961 ;  /* 0xbfb8aa3b3434a820 */ /* 0x000fe40000410000 */
[----:B------:R-:W-:-:S03]  /*bfb0*/  @!P1 FMUL.FTZ R53, R53, -1.4426950216293334961 ;  /* 0xbfb8aa3b35359820 */ /* 0x000fc60000410000 */
[----:B------:R-:W4:Y:S01]  /*bfc0*/  @!P5 MUFU.EX2 R49, R49 ;  /* 0x000000310031d308 */ /* 0x000f220000000800 */
[----:B--2---:R-:W-:-:S07]  /*bfd0*/  @!P4 FADD.FTZ R50, R50, 1 ;  /* 0x3f8000003232c421 */ /* 0x004fce0000010000 */
[----:B------:R-:W2:Y:S01]  /*bfe0*/  @!P3 MUFU.EX2 R51, R51 ;  /* 0x000000330033b308 */ /* 0x000ea20000000800 */
[----:B---3--:R-:W-:-:S07]  /*bff0*/  @!P6 FADD.FTZ R48, R48, 1 ;  /* 0x3f8000003030e421 */ /* 0x008fce0000010000 */
[----:B------:R-:W3:Y:S08]  /*c000*/  @!P2 MUFU.EX2 R52, R52 ;  /* 0x000000340034a308 */ /* 0x000ef00000000800 */
[----:B------:R-:W5:Y:S01]  /*c010*/  @!P1 MUFU.EX2 R53, R53 ;  /* 0x0000003500359308 */ /* 0x000f620000000800 */
[----:B----4-:R-:W-:Y:S02]  /*c020*/  @!P5 FADD.FTZ R49, R49, 1 ;  /* 0x3f8000003131d421 */ /* 0x010fe40000010000 */
[----:B0-----:R-:W-:-:S05]  /*c030*/  IMAD R72, R2, c[0x0][0x2d8], RZ ;  /* 0x0000b60002487a24 */ /* 0x001fca00078e02ff */
[----:B------:R-:W0:Y:S01]  /*c040*/  @!P4 MUFU.RCP R50, R50 ;  /* 0x000000320032c308 */ /* 0x000e220000001000 */
[----:B------:R-:W-:Y:S02]  /*c050*/  IMAD R119, R5, c[0x0][0x2dc], R72 ;  /* 0x0000b70005777a24 */ /* 0x000fe400078e0248 */
[----:B--2---:R-:W-:-:S05]  /*c060*/  @!P3 FADD.FTZ R51, R51, 1 ;  /* 0x3f8000003333b421 */ /* 0x004fca0000010000 */
[----:B------:R-:W2:Y:S01]  /*c070*/  @!P6 MUFU.RCP R54, R48 ;  /* 0x000000300036e308 */ /* 0x000ea20000001000 */
[----:B---3--:R-:W-:Y:S02]  /*c080*/  @!P2 FADD.FTZ R52, R52, 1 ;  /* 0x3f8000003434a421 */ /* 0x008fe40000010000 */
[----:B-----5:R-:W-:-:S05]  /*c090*/  @!P1 FADD.FTZ R53, R53, 1 ;  /* 0x3f80000035359421 */ /* 0x020fca0000010000 */
[----:B------:R3:W4:Y:S02]  /*c0a0*/  @!P5 MUFU.RCP R55, R49 ;  /* 0x000000310037d308 */ /* 0x0007240000001000 */
[----:B---3--:R-:W-:-:S06]  /*c0b0*/  IMAD.WIDE.U32 R48, R5, c[0x0][0x2d8], RZ ;  /* 0x0000b60005307a25 */ /* 0x008fcc00078e00ff */
[----:B------:R-:W3:Y:S01]  /*c0c0*/  @!P3 MUFU.RCP R51, R51 ;  /* 0x000000330033b308 */ /* 0x000ee20000001000 */
[----:B------:R-:W-:Y:S01]  /*c0d0*/  IADD3 R49, R49, R119, RZ ;  /* 0x0000007731317210 */ /* 0x000fe20007ffe0ff */
[----:B0-----:R-:W-:Y:S01]  /*c0e0*/  @!P4 FMUL.FTZ R91, R91, R50 ;  /* 0x000000325b5bc220 */ /* 0x001fe20000410000 */
[----:B-1----:R-:W-:-:S05]  /*c0f0*/  ISETP.GE.AND P4, PT, R14, R117, PT ;  /* 0x000000750e00720c */ /* 0x002fca0003f86270 */
[----:B------:R-:W0:Y:S01]  /*c100*/  @!P2 MUFU.RCP R52, R52 ;  /* 0x000000340034a308 */ /* 0x000e220000001000 */
[----:B------:R-:W-:Y:S02]  /*c110*/  IMAD R123, R3, c[0x0][0x2e0], RZ ;  /* 0x0000b800037b7a24 */ /* 0x000fe400078e02ff */
[----:B------:R-:W-:Y:S02]  /*c120*/  IMAD R121, R11, -0x800, R4 ;  /* 0xfffff8000b797824 */ /* 0x000fe400078e0204 */
[----:B------:R-:W-:-:S03]  /*c130*/  IMAD.WIDE.U32 R48, R0, c[0x0][0x2e0], R48 ;  /* 0x0000b80000307a25 */ /* 0x000fc600078e0030 */
[----:B------:R-:W1:Y:S01]  /*c140*/  @!P1 MUFU.RCP R53, R53 ;  /* 0x0000003500359308 */ /* 0x000e620000001000 */
[----:B--2---:R-:W-:Y:S01]  /*c150*/  @!P6 FMUL.FTZ R93, R93, R54 ;  /* 0x000000365d5de220 */ /* 0x004fe20000410000 */
[----:B------:R-:W-:Y:S01]  /*c160*/  IADD3 R74, P6, R121, R48, RZ ;  /* 0x00000030794a7210 */ /* 0x000fe20007fde0ff */
[----:B------:R-:W-:Y:S01]  /*c170*/  IMAD R54, R0, c[0x0][0x2e4], R123 ;  /* 0x0000b90000367a24 */ /* 0x000fe200078e027b */
[----:B------:R-:W-:Y:S01]  /*c180*/  SHF.R.S32.HI R123, RZ, 0x1f, R121 ;  /* 0x0000001fff7b7819 */ /* 0x000fe20000011479 */
[----:B----4-:R-:W-:Y:S01]  /*c190*/  @!P5 FMUL.FTZ R90, R90, R55 ;  /* 0x000000375a5ad220 */ /* 0x010fe20000410000 */
[----:B------:R-:W-:Y:S02]  /*c1a0*/  SHF.R.S32.HI R72, RZ, 0x1f, R14 ;  /* 0x0000001fff487819 */ /* 0x000fe4000001140e */
[----:B------:R-:W-:Y:S02]  /*c1b0*/  LEA R55, P5, R14, c[0x0][0x330], 0x1 ;  /* 0x0000cc000e377a11 */ /* 0x000fe400078a08ff */
[----:B------:R-:W-:-:S02]  /*c1c0*/  IADD3.X R49, R123, R54, R49, P6, !PT ;  /* 0x000000367b317210 */ /* 0x000fc400037fe431 */
[----:B------:R-:W-:Y:S02]  /*c1d0*/  LEA.HI.X R50, R14, c[0x0][0x334], R72, 0x1, P5 ;  /* 0x0000cd000e327a11 */ /* 0x000fe400028f0c48 */
[----:B------:R-:W-:Y:S01]  /*c1e0*/  LEA R54, P6, R74, R55, 0x1 ;  /* 0x000000374a367211 */ /* 0x000fe200078c08ff */
[----:B------:R-:W-:Y:S01]  /*c1f0*/  BSSY B0, `(.L_x_202) ;  /* 0x0000014000007945 */ /* 0x000fe20003800000 */
[----:B------:R-:W-:Y:S01]  /*c200*/  IADD3 R48, P5, R14, R13, RZ ;  /* 0x0000000d0e307210 */ /* 0x000fe20007fbe0ff */
[----:B---3--:R-:W-:Y:S01]  /*c210*/  @!P3 FMUL.FTZ R88, R88, R51 ;  /* 0x000000335858b220 */ /* 0x008fe20000410000 */
[----:B------:R-:W-:Y:S01]  /*c220*/  LEA.HI.X R55, R74, R50, R49, 0x1, P6 ;  /* 0x000000324a377211 */ /* 0x000fe200030f0c31 */
[----:B0-----:R-:W-:Y:S01]  /*c230*/  @!P2 FMUL.FTZ R89, R89, R52 ;  /* 0x000000345959a220 */ /* 0x001fe20000410000 */
[----:B------:R-:W-:Y:S01]  /*c240*/  ISETP.GE.AND P2, PT, R32, R117, PT ;  /* 0x000000752000720c */ /* 0x000fe20003f46270 */
[----:B-1----:R-:W-:Y:S01]  /*c250*/  @!P1 FMUL.FTZ R86, R86, R53 ;  /* 0x0000003556569220 */ /* 0x002fe20000410000 */
[----:B------:R-:W-:-:S02]  /*c260*/  ISETP.GE.AND P1, PT, R46, R117, PT ;  /* 0x000000752e00720c */ /* 0x000fc40003f26270 */
[----:B------:R-:W-:Y:S02]  /*c270*/  ISETP.GE.AND P3, PT, R33, R117, PT ;  /* 0x000000752100720c */ /* 0x000fe40003f66270 */
[----:B------:R-:W-:Y:S01]  /*c280*/  LEA.HI.X.SX32 R49, R13, R72, 0x1, P5 ;  /* 0x000000480d317211 */ /* 0x000fe200028f0eff */
        /* <DEDUP_REMOVED lines=10> */
.L_x_203:
[----:B------:R-:W-:Y:S05]  /*c330*/  BSYNC B0 ;  /* 0x0000000000007941 */ /* 0x000fea0003800000 */
.L_x_202:
[----:B------:R-:W-:Y:S01]  /*c340*/  @!P1 STG.E.U16 [R54.64+-0xf80], R75 ;  /* 0xfff0804b36009986 */ /* 0x000fe2000c101506 */
[-C--:B------:R-:W-:Y:S01]  /*c350*/  ISETP.GE.AND P5, PT, R34, R117.reuse, PT ;  /* 0x000000752200720c */ /* 0x080fe20003fa6270 */
[----:B------:R-:W-:Y:S01]  /*c360*/  FADD.FTZ R7, R106, R7 ;  /* 0x000000076a077221 */ /* 0x000fe20000010000 */
[-C--:B------:R-:W-:Y:S01]  /*c370*/  ISETP.GE.AND P6, PT, R35, R117.reuse, PT ;  /* 0x000000752300720c */ /* 0x080fe20003fc6270 */
        /* <DEDUP_REMOVED lines=8> */
[----:B------:R-:W-:Y:S01]  /*c400*/  BSSY B0, `(.L_x_204) ;  /* 0x000006c000007945 */ /* 0x000fe20003800000 */
[----:B------:R-:W-:Y:S01]  /*c410*/  F2FP.PACK_AB R104, R104, R106 ;  /* 0x0000006a6868723e */ /* 0x000fe200000000ff */
[----:B------:R-:W-:Y:S01]  /*c420*/  @!P5 STG.E.U16 [R54.64+-0xec0], R81 ;  /* 0xfff140513600d986 */ /* 0x000fe2000c101506 */
[----:B------:R-:W-:Y:S01]  /*c430*/  ISETP.GE.AND P5, PT, R40, R117, PT ;  /* 0x000000752800720c */ /* 0x000fe20003fa6270 */
[----:B------:R-:W-:Y:S01]  /*c440*/  FADD.FTZ R50, R7, R102 ;  /* 0x0000006607327221 */ /* 0x000fe20000010000 */
[----:B------:R-:W-:Y:S01]  /*c450*/  F2FP.PACK_AB R102, R102, R105 ;  /* 0x000000696666723e */ /* 0x000fe200000000ff */
[----:B------:R-:W-:Y:S01]  /*c460*/  @!P6 STG.E.U16 [R54.64+-0xe80], R83 ;  /* 0xfff180533600e986 */ /* 0x000fe2000c101506 */
[-C--:B------:R-:W-:Y:S01]  /*c470*/  ISETP.GE.AND P6, PT, R41, R117.reuse, PT ;  /* 0x000000752900720c */ /* 0x080fe20003fc6270 */
[----:B------:R-:W-:Y:S01]  /*c480*/  FADD.FTZ R7, R50, R103 ;  /* 0x0000006732077221 */ /* 0x000fe20000010000 */
[----:B------:R-:W-:Y:S01]  /*c490*/  PRMT R51, R104, 0x7632, R51 ;  /* 0x0000763268337816 */ /* 0x000fe20000000033 */
[----:B------:R-:W-:Y:S01]  /*c4a0*/  @!P1 STG.E.U16 [R54.64+-0xe40], R85 ;  /* 0xfff1c05536009986 */ /* 0x000fe2000c101506 */
[----:B------:R-:W-:-:S02]  /*c4b0*/  ISETP.GE.AND P1, PT, R43, R117, PT ;  /* 0x000000752b00720c */ /* 0x000fc40003f26270 */
        /* <DEDUP_REMOVED lines=8> */
[----:B0-----:R-:W-:Y:S01]  /*c540*/  PRMT R52, R102, 0x7632, R52 ;  /* 0x0000763266347816 */ /* 0x001fe20000000034 */
[----:B------:R-:W-:Y:S01]  /*c550*/  @!P3 STG.E.U16 [R54.64+-0xd80], R99 ;  /* 0xfff280633600b986 */ /* 0x000fe2000c101506 */
[----:B------:R-:W-:Y:S01]  /*c560*/  ISETP.GE.AND P3, PT, R44, R117, PT ;  /* 0x000000752c00720c */ /* 0x000fe20003f66270 */
[----:B------:R-:W-:Y:S01]  /*c570*/  FADD.FTZ R96, R101, R96 ;  /* 0x0000006065607221 */ /* 0x000fe20000010000 */
[----:B------:R-:W-:Y:S01]  /*c580*/  PRMT R53, R103, 0x7632, R53 ;  /* 0x0000763267357816 */ /* 0x000fe20000000035 */
[----:B------:R-:W-:Y:S01]  /*c590*/  @!P5 STG.E.U16 [R54.64+-0xd40], R107 ;  /* 0xfff2c06b3600d986 */ /* 0x000fe2000c101506 */
[----:B------:R-:W-:-:S03]  /*c5a0*/  F2FP.PACK_AB R50, R90, R93 ;  /* 0x0000005d5a32723e */ /* 0x000fc600000000ff */
[----:B------:R-:W-:Y:S04]  /*c5b0*/  @!P6 STG.E.U16 [R54.64+-0xd00], R109 ;  /* 0xfff3006d3600e986 */ /* 0x000fe8000c101506 */
[----:B------:R-:W-:Y:S04]  /*c5c0*/  @!P4 STG.E.U16 [R54.64+-0xcc0], R111 ;  /* 0xfff3406f3600c986 */ /* 0x000fe8000c101506 */
[----:B------:R-:W-:Y:S04]  /*c5d0*/  @!P1 STG.E.U16 [R54.64+-0xc80], R113 ;  /* 0xfff3807136009986 */ /* 0x000fe8000c101506 */
[----:B------:R-:W-:Y:S04]  /*c5e0*/  @!P2 STG.E.U16 [R54.64+-0xfc0], R73 ;  /* 0xfff040493600a986 */ /* 0x000fe8000c101506 */
[----:B------:R0:W-:Y:S04]  /*c5f0*/  @!P3 STG.E.U16 [R54.64+-0xc40], R115 ;  /* 0xfff3c0733600b986 */ /* 0x0001e8000c101506 */
[----:B------:R-:W-:Y:S01]  /*c600*/  BAR.SYNC.DEFER_BLOCKING 0x0 ;  /* 0x0000000000007b1d */ /* 0x000fe20000010000 */
[----:B0-----:R-:W-:-:S05]  /*c610*/  PRMT R54, R13, 0x7610, R54 ;  /* 0x000076100d367816 */ /* 0x001fca0000000036 */
[----:B------:R0:W-:Y:S04]  /*c620*/  STS.U16 [R31], R104 ;  /* 0x000000681f007388 */ /* 0x0001e80000000400 */
[----:B------:R1:W-:Y:S04]  /*c630*/  STS.U16 [R56+0x2], R51 ;  /* 0x0000023338007388 */ /* 0x0003e80000000400 */
[----:B------:R-:W-:Y:S01]  /*c640*/  STS.U16 [R57+0x4], R102 ;  /* 0x0000046639007388 */ /* 0x000fe20000000400 */
[----:B0-----:R-:W-:Y:S01]  /*c650*/  F2FP.PACK_AB R31, R94, R95 ;  /* 0x0000005f5e1f723e */ /* 0x001fe200000000ff */
[----:B------:R-:W-:-:S02]  /*c660*/  FADD.FTZ R95, R96, R95 ;  /* 0x0000005f605f7221 */ /* 0x000fc40000010000 */
[----:B------:R0:W-:Y:S01]  /*c670*/  STS.U16 [R58+0x6], R52 ;  /* 0x000006343a007388 */ /* 0x0001e20000000400 */
[----:B-1----:R-:W-:Y:S01]  /*c680*/  PRMT R51, R13, 0x7632, R51 ;  /* 0x000076320d337816 */ /* 0x002fe20000000033 */
[----:B------:R-:W-:Y:S01]  /*c690*/  FADD.FTZ R94, R95, R94 ;  /* 0x0000005e5f5e7221 */ /* 0x000fe20000010000 */
[C---:B------:R-:W-:Y:S01]  /*c6a0*/  PRMT R55, R31.reuse, 0x7610, R55 ;  /* 0x000076101f377816 */ /* 0x040fe20000000037 */
[----:B------:R1:W-:Y:S01]  /*c6b0*/  STS.U16 [R59+0x8], R103 ;  /* 0x000008673b007388 */ /* 0x0003e20000000400 */
[----:B------:R-:W-:Y:S01]  /*c6c0*/  F2FP.PACK_AB R13, R88, R91 ;  /* 0x0000005b580d723e */ /* 0x000fe200000000ff */
[----:B------:R-:W-:Y:S01]  /*c6d0*/  FADD.FTZ R93, R94, R93 ;  /* 0x0000005d5e5d7221 */ /* 0x000fe20000010000 */
[----:B------:R-:W-:Y:S01]  /*c6e0*/  PRMT R56, R31, 0x7632, R56 ;  /* 0x000076321f387816 */ /* 0x000fe20000000038 */
[----:B------:R2:W-:Y:S01]  /*c6f0*/  STS.U16 [R60+0xa], R53 ;  /* 0x00000a353c007388 */ /* 0x0005e20000000400 */
[----:B------:R-:W-:Y:S01]  /*c700*/  F2FP.PACK_AB R31, R86, R89 ;  /* 0x00000059561f723e */ /* 0x000fe200000000ff */
[----:B------:R-:W-:Y:S01]  /*c710*/  FADD.FTZ R90, R93, R90 ;  /* 0x0000005a5d5a7221 */ /* 0x000fe20000010000 */
[----:B0-----:R-:W-:Y:S01]  /*c720*/  PRMT R52, R50, 0x7632, R52 ;  /* 0x0000763232347816 */ /* 0x001fe20000000034 */
[----:B------:R0:W-:Y:S01]  /*c730*/  STS.U16 [R61+0xc], R54 ;  /* 0x00000c363d007388 */ /* 0x0001e20000000400 */
[C---:B------:R-:W-:Y:S01]  /*c740*/  PRMT R58, R13.reuse, 0x7610, R58 ;  /* 0x000076100d3a7816 */ /* 0x040fe2000000003a */
[----:B------:R-:W-:Y:S01]  /*c750*/  FADD.FTZ R91, R90, R91 ;  /* 0x0000005b5a5b7221 */ /* 0x000fe20000010000 */
[----:B-1----:R-:W-:Y:S01]  /*c760*/  PRMT R59, R13, 0x7632, R59 ;  /* 0x000076320d3b7816 */ /* 0x002fe2000000003b */
[----:B------:R-:W-:Y:S01]  /*c770*/  STS.U16 [R62+0xe], R51 ;  /* 0x00000e333e007388 */ /* 0x000fe20000000400 */
[----:B--2---:R-:W-:Y:S01]  /*c780*/  PRMT R60, R31, 0x7632, R60 ;  /* 0x000076321f3c7816 */ /* 0x004fe2000000003c */
[----:B------:R-:W-:-:S02]  /*c790*/  FADD.FTZ R88, R91, R88 ;  /* 0x000000585b587221 */ /* 0x000fc40000010000 */
[----:B------:R-:W-:Y:S01]  /*c7a0*/  STS.U16 [R63+0x10], R55 ;  /* 0x000010373f007388 */ /* 0x000fe20000000400 */
[----:B0-----:R-:W-:Y:S01]  /*c7b0*/  PRMT R54, R31, 0x7610, R54 ;  /* 0x000076101f367816 */ /* 0x001fe20000000036 */
[----:B------:R-:W-:Y:S02]  /*c7c0*/  FADD.FTZ R7, R88, R89 ;  /* 0x0000005958077221 */ /* 0x000fe40000010000 */
[----:B------:R-:W-:Y:S02]  /*c7d0*/  STS.U16 [R64+0x12], R56 ;  /* 0x0000123840007388 */ /* 0x000fe40000000400 */
[----:B------:R-:W-:Y:S02]  /*c7e0*/  FADD.FTZ R7, R7, R86 ;  /* 0x0000005607077221 */ /* 0x000fe40000010000 */
        /* <DEDUP_REMOVED lines=28> */
[----:B0-----:R-:W-:-:S05]  /*c9b0*/  IADD3.X R47, R72, -0x1, RZ, P1, !PT ;  /* 0xffffffff482f7810 */ /* 0x001fca0000ffe4ff */
        /* <DEDUP_REMOVED lines=16> */
.L_x_205:
[----:B------:R-:W-:Y:S05]  /*cac0*/  BSYNC B0 ;  /* 0x0000000000007941 */ /* 0x000fea0003800000 */
.L_x_204:
        /* <DEDUP_REMOVED lines=50> */
.L_x_131:
        /* <DEDUP_REMOVED lines=32> */
.L_x_208:
[----:B0-----:R-:W-:Y:S05]  /*cff0*/  BSYNC B0 ;  /* 0x0000000000007941 */ /* 0x001fea0003800000 */
.L_x_207:
        /* <DEDUP_REMOVED lines=31> */
.L_x_210:
[----:B------:R-:W0:Y:S02]  /*d1f0*/  S2R R21, SR_TID.X ;  /* 0x0000000000157919 */ /* 0x000e240000002100 */
.L_x_211:
[----:B0-----:R-:W-:Y:S05]  /*d200*/  BSYNC B0 ;  /* 0x0000000000007941 */ /* 0x001fea0003800000 */
.L_x_209:
        /* <DEDUP_REMOVED lines=22> */
.L_x_212:
        /* <DEDUP_REMOVED lines=64> */
.L_x_169:
[----:B------:R-:W-:Y:S01]  /*d770*/  HFMA2.MMA R70, -RZ, RZ, 0, 5.9604644775390625e-08 ;  /* 0x00000001ff467435 */ /* 0x000fe200000001ff */
[----:B------:R-:W-:Y:S02]  /*d780*/  MOV R71, R66 ;  /* 0x0000004200477202 */ /* 0x000fe40000000f00 */
[----:B------:R-:W-:Y:S02]  /*d790*/  MOV R68, RZ ;  /* 0x000000ff00447202 */ /* 0x000fe40000000f00 */
[----:B------:R-:W-:-:S02]  /*d7a0*/  MOV R67, 0xffffffff ;  /* 0xffffffff00437802 */ /* 0x000fc40000000f00 */
[----:B------:R-:W-:Y:S02]  /*d7b0*/  MOV R64, 0xd7d0 ;  /* 0x0000d7d000407802 */ /* 0x000fe40000000f00 */
[----:B-1---5:R-:W-:Y:S05]  /*d7c0*/  CALL.REL.NOINC `($__internal_8_$__cuda_sm70_shflsync_up) ;  /* 0x00001e5000007944 */ /* 0x022fea0003c00000 */
[----:B-1----:R-:W-:Y:S01]  /*d7d0*/  MOV R69, R67 ;  /* 0x0000004300457202 */ /* 0x002fe20000000f00 */
[----:B0-----:R-:W-:Y:S05]  /*d7e0*/  BRA `(.L_x_213) ;  /* 0xffff8bb000007947 */ /* 0x001fea000383ffff */
.L_x_170:
[----:B------:R-:W-:Y:S01]  /*d7f0*/  HFMA2.MMA R70, -RZ, RZ, 0, 5.9604644775390625e-08 ;  /* 0x00000001ff467435 */ /* 0x000fe200000001ff */
[----:B------:R-:W-:Y:S02]  /*d800*/  MOV R71, R76 ;  /* 0x0000004c00477202 */ /* 0x000fe40000000f00 */
[----:B------:R-:W-:Y:S02]  /*d810*/  MOV R68, RZ ;  /* 0x000000ff00447202 */ /* 0x000fe40000000f00 */
[----:B------:R-:W-:Y:S02]  /*d820*/  MOV R67, 0xffffffff ;  /* 0xffffffff00437802 */ /* 0x000fe40000000f00 */
[----:B------:R-:W-:Y:S02]  /*d830*/  MOV R64, 0xd850 ;  /* 0x0000d85000407802 */ /* 0x000fe40000000f00 */
[----:B012--5:R-:W-:Y:S05]  /*d840*/  CALL.REL.NOINC `($__internal_8_$__cuda_sm70_shflsync_up) ;  /* 0x00001dd000007944 */ /* 0x027fea0003c00000 */
[----:B0-----:R-:W-:Y:S01]  /*d850*/  HFMA2.MMA R70, -RZ, RZ, 0, 5.9604644775390625e-08 ;  /* 0x00000001ff467435 */ /* 0x001fe200000001ff */
[----:B-1----:R-:W-:Y:S02]  /*d860*/  MOV R73, R67 ;  /* 0x0000004300497202 */ /* 0x002fe40000000f00 */
[----:B------:R-:W-:-:S02]  /*d870*/  MOV R71, R78 ;  /* 0x0000004e00477202 */ /* 0x000fc40000000f00 */
[----:B------:R-:W-:Y:S02]  /*d880*/  MOV R68, RZ ;  /* 0x000000ff00447202 */ /* 0x000fe40000000f00 */
[----:B------:R-:W-:Y:S02]  /*d890*/  MOV R67, 0xffffffff ;  /* 0xffffffff00437802 */ /* 0x000fe40000000f00 */
[----:B------:R-:W-:Y:S02]  /*d8a0*/  MOV R64, 0xd8c0 ;  /* 0x0000d8c000407802 */ /* 0x000fe40000000f00 */
[----:B------:R-:W-:Y:S05]  /*d8b0*/  CALL.REL.NOINC `($__internal_8_$__cuda_sm70_shflsync_up) ;  /* 0x00001d6000007944 */ /* 0x000fea0003c00000 */
[----:B0-----:R-:W-:Y:S01]  /*d8c0*/  HFMA2.MMA R70, -RZ, RZ, 0, 5.9604644775390625e-08 ;  /* 0x00000001ff467435 */ /* 0x001fe200000001ff */
[----:B-1----:R-:W-:Y:S02]  /*d8d0*/  MOV R75, R67 ;  /* 0x00000043004b7202 */ /* 0x002fe40000000f00 */
[----:B------:R-:W-:Y:S02]  /*d8e0*/  MOV R71, R79 ;  /* 0x0000004f00477202 */ /* 0x000fe40000000f00 */
[----:B------:R-:W-:Y:S02]  /*d8f0*/  MOV R68, RZ ;  /* 0x000000ff00447202 */ /* 0x000fe40000000f00 */
[----:B------:R-:W-:-:S02]  /*d900*/  MOV R67, 0xffffffff ;  /* 0xffffffff00437802 */ /* 0x000fc40000000f00 */
[----:B------:R-:W-:Y:S02]  /*d910*/  MOV R64, 0xd930 ;  /* 0x0000d93000407802 */ /* 0x000fe40000000f00 */
[----:B------:R-:W-:Y:S05]  /*d920*/  CALL.REL.NOINC `($__internal_8_$__cuda_sm70_shflsync_up) ;  /* 0x00001cf000007944 */ /* 0x000fea0003c00000 */
[C---:B0-----:R-:W-:Y:S01]  /*d930*/  FMUL.FTZ R70, R76.reuse, R75 ;  /* 0x0000004b4c467220 */ /* 0x041fe20000410000 */
[----:B------:R-:W-:Y:S01]  /*d940*/  ISETP.GE.AND P0, PT, R9, 0x1, PT ;  /* 0x000000010900780c */ /* 0x000fe20003f06270 */
[C---:B------:R-:W-:Y:S02]  /*d950*/  FMUL.FTZ R64, R76.reuse, R73 ;  /* 0x000000494c407220 */ /* 0x040fe40000410000 */
[-C--:B-1----:R-:W-:Y:S02]  /*d960*/  FMUL.FTZ R68, R76, R67.reuse ;  /* 0x000000434c447220 */ /* 0x082fe40000410000 */
[----:B------:R-:W-:Y:S01]  /*d970*/  FFMA.FTZ R70, R66, R67, R70 ;  /* 0x0000004342467223 */ /* 0x000fe20000010046 */
[----:B------:R-:W-:Y:S01]  /*d980*/  MOV R67, 0xffffffff ;  /* 0xffffffff00437802 */ /* 0x000fe20000000f00 */
[-C--:B------:R-:W-:Y:S02]  /*d990*/  FMUL.FTZ R65, R76, R69.reuse ;  /* 0x000000454c417220 */ /* 0x080fe40000410000 */
[C---:B------:R-:W-:Y:S01]  /*d9a0*/  FFMA.FTZ R71, R66.reuse, R69, -R64 ;  /* 0x0000004542477223 */ /* 0x040fe20000010840 */
[----:B------:R-:W-:Y:S01]  /*d9b0*/  MOV R64, 0xda80 ;  /* 0x0000da8000407802 */ /* 0x000fe20000000f00 */
[----:B------:R-:W-:Y:S01]  /*d9c0*/  FFMA.FTZ R69, R66, R75, -R68 ;  /* 0x0000004b42457223 */ /* 0x000fe20000010844 */
[----:B------:R-:W-:Y:S01]  /*d9d0*/  MOV R68, RZ ;  /* 0x000000ff00447202 */ /* 0x000fe20000000f00 */
[----:B------:R-:W-:-:S02]  /*d9e0*/  FADD.FTZ R70, R79, R70 ;  /* 0x000000464f467221 */ /* 0x000fc40000010000 */
[C---:B------:R-:W-:Y:S01]  /*d9f0*/  FFMA.FTZ R65, R66.reuse, R73, R65 ;  /* 0x0000004942417223 */ /* 0x040fe20000010041 */
[----:B------:R-:W-:Y:S01]  /*da00*/  FSEL R73, R66, R71, !P0 ;  /* 0x0000004742497208 */ /* 0x000fe20004000000 */
[----:B------:R-:W-:Y:S01]  /*da10*/  FADD.FTZ R69, R78, R69 ;  /* 0x000000454e457221 */ /* 0x000fe20000010000 */
[----:B------:R-:W-:Y:S01]  /*da20*/  FSEL R79, R79, R70, !P0 ;  /* 0x000000464f4f7208 */ /* 0x000fe20004000000 */
[----:B------:R-:W-:Y:S01]  /*da30*/  HFMA2.MMA R70, -RZ, RZ, 0, 1.1920928955078125e-07 ;  /* 0x00000002ff467435 */ /* 0x000fe200000001ff */
[----:B------:R-:W-:Y:S02]  /*da40*/  FSEL R75, R76, R65, !P0 ;  /* 0x000000414c4b7208 */ /* 0x000fe40004000000 */
[----:B------:R-:W-:Y:S02]  /*da50*/  FSEL R78, R78, R69, !P0 ;  /* 0x000000454e4e7208 */ /* 0x000fe40004000000 */
[----:B------:R-:W-:Y:S02]  /*da60*/  MOV R71, R73 ;  /* 0x0000004900477202 */ /* 0x000fe40000000f00 */
[----:B------:R-:W-:Y:S05]  /*da70*/  CALL.REL.NOINC `($__internal_8_$__cuda_sm70_shflsync_up) ;  /* 0x00001ba000007944 */ /* 0x000fea0003c00000 */
[----:B0-----:R-:W-:Y:S01]  /*da80*/  HFMA2.MMA R70, -RZ, RZ, 0, 1.1920928955078125e-07 ;  /* 0x00000002ff467435 */ /* 0x001fe200000001ff */
[----:B-1----:R-:W-:-:S02]  /*da90*/  MOV R66, R67 ;  /* 0x0000004300427202 */ /* 0x002fc40000000f00 */
[----:B------:R-:W-:Y:S02]  /*daa0*/  MOV R71, R75 ;  /* 0x0000004b00477202 */ /* 0x000fe40000000f00 */
[----:B------:R-:W-:Y:S02]  /*dab0*/  MOV R68, RZ ;  /* 0x000000ff00447202 */ /* 0x000fe40000000f00 */
[----:B------:R-:W-:Y:S02]  /*dac0*/  MOV R67, 0xffffffff ;  /* 0xffffffff00437802 */ /* 0x000fe40000000f00 */
[----:B------:R-:W-:Y:S02]  /*dad0*/  MOV R64, 0xdaf0 ;  /* 0x0000daf000407802 */ /* 0x000fe40000000f00 */
[----:B------:R-:W-:Y:S05]  /*dae0*/  CALL.REL.NOINC `($__internal_8_$__cuda_sm70_shflsync_up) ;  /* 0x00001b3000007944 */ /* 0x000fea0003c00000 */
[----:B0-----:R-:W-:Y:S01]  /*daf0*/  HFMA2.MMA R70, -RZ, RZ, 0, 1.1920928955078125e-07 ;  /* 0x00000002ff467435 */ /* 0x001fe200000001ff */
[----:B-1----:R-:W-:Y:S02]  /*db00*/  MOV R69, R67 ;  /* 0x0000004300457202 */ /* 0x002fe40000000f00 */
[----:B------:R-:W-:Y:S02]  /*db10*/  MOV R71, R78 ;  /* 0x0000004e00477202 */ /* 0x000fe40000000f00 */
[----:B------:R-:W-:-:S02]  /*db20*/  MOV R68, RZ ;  /* 0x000000ff00447202 */ /* 0x000fc40000000f00 */
[----:B------:R-:W-:Y:S02]  /*db30*/  MOV R67, 0xffffffff ;  /* 0xffffffff00437802 */ /* 0x000fe40000000f00 */
[----:B------:R-:W-:Y:S02]  /*db40*/  MOV R64, 0xdb60 ;  /* 0x0000db6000407802 */ /* 0x000fe40000000f00 */
[----:B------:R-:W-:Y:S05]  /*db50*/  CALL.REL.NOINC `($__internal_8_$__cuda_sm70_shflsync_up) ;  /* 0x00001ac000007944 */ /* 0x000fea0003c00000 */
[----:B0-----:R-:W-:Y:S01]  /*db60*/  HFMA2.MMA R70, -RZ, RZ, 0, 1.1920928955078125e-07 ;  /* 0x00000002ff467435 */ /* 0x001fe200000001ff */
[----:B-1----:R-:W-:Y:S02]  /*db70*/  MOV R72, R67 ;  /* 0x0000004300487202 */ /* 0x002fe40000000f00 */
[----:B------:R-:W-:Y:S02]  /*db80*/  MOV R71, R79 ;  /* 0x0000004f00477202 */ /* 0x000fe40000000f00 */
[----:B------:R-:W-:Y:S02]  /*db90*/  MOV R68, RZ ;  /* 0x000000ff00447202 */ /* 0x000fe40000000f00 */
[----:B------:R-:W-:Y:S02]  /*dba0*/  MOV R67, 0xffffffff ;  /* 0xffffffff00437802 */ /* 0x000fe40000000f00 */
[----:B------:R-:W-:-:S02]  /*dbb0*/  MOV R64, 0xdbd0 ;  /* 0x0000dbd000407802 */ /* 0x000fc40000000f00 */
[----:B------:R-:W-:Y:S05]  /*dbc0*/  CALL.REL.NOINC `($__internal_8_$__cuda_sm70_shflsync_up) ;  /* 0x00001a5000007944 */ /* 0x000fea0003c00000 */
[----:B------:R-:W-:Y:S01]  /*dbd0*/  ISETP.GE.AND P0, PT, R9, 0x2, PT ;  /* 0x000000020900780c */ /* 0x000fe20003f06270 */
[----:B------:R-:W-:-:S02]  /*dbe0*/  FMUL.FTZ R64, R66, R75 ;  /* 0x0000004b42407220 */ /* 0x000fc40000410000 */
[C---:B0-----:R-:W-:Y:S02]  /*dbf0*/  FMUL.FTZ R68, R72.reuse, R75 ;  /* 0x0000004b48447220 */ /* 0x041fe40000410000 */
[----:B-1----:R-:W-:Y:S02]  /*dc00*/  FMUL.FTZ R65, R75, R67 ;  /* 0x000000434b417220 */ /* 0x002fe40000410000 */
        /* <DEDUP_REMOVED lines=13> */
[----:B------:R-:W-:Y:S05]  /*dce0*/  CALL.REL.NOINC `($__internal_8_$__cuda_sm70_shflsync_up) ;  /* 0x0000193000007944 */ /* 0x000fea0003c00000 */
[----:B0-----:R-:W-:Y:S01]  /*dcf0*/  HFMA2.MMA R70, -RZ, RZ, 0, 2.384185791015625e-07 ;  /* 0x00000004ff467435 */ /* 0x001fe200000001ff */
[----:B-1----:R-:W-:Y:S02]  /*dd00*/  MOV R66, R67 ;  /* 0x0000004300427202 */ /* 0x002fe40000000f00 */
[----:B------:R-:W-:Y:S02]  /*dd10*/  MOV R71, R75 ;  /* 0x0000004b00477202 */ /* 0x000fe40000000f00 */
[----:B------:R-:W-:Y:S02]  /*dd20*/  MOV R68, RZ ;  /* 0x000000ff00447202 */ /* 0x000fe40000000f00 */
[----:B------:R-:W-:Y:S02]  /*dd30*/  MOV R67, 0xffffffff ;  /* 0xffffffff00437802 */ /* 0x000fe40000000f00 */
[----:B------:R-:W-:Y:S02]  /*dd40*/  MOV R64, 0xdd60 ;  /* 0x0000dd6000407802 */ /* 0x000fe40000000f00 */
[----:B------:R-:W-:Y:S05]  /*dd50*/  CALL.REL.NOINC `($__internal_8_$__cuda_sm70_shflsync_up) ;  /* 0x000018c000007944 */ /* 0x000fea0003c00000 */
[----:B0-----:R-:W-:Y:S01]  /*dd60*/  HFMA2.MMA R70, -RZ, RZ, 0, 2.384185791015625e-07 ;  /* 0x00000004ff467435 */ /* 0x001fe200000001ff */
[----:B-1----:R-:W-:-:S02]  /*dd70*/  MOV R69, R67 ;  /* 0x0000004300457202 */ /* 0x002fc40000000f00 */
[----:B------:R-:W-:Y:S02]  /*dd80*/  MOV R71, R78 ;  /* 0x0000004e00477202 */ /* 0x000fe40000000f00 */
[----:B------:R-:W-:Y:S02]  /*dd90*/  MOV R68, RZ ;  /* 0x000000ff00447202 */ /* 0x000fe40000000f00 */
[----:B------:R-:W-:Y:S02]  /*dda0*/  MOV R67, 0xffffffff ;  /* 0xffffffff00437802 */ /* 0x000fe40000000f00 */
[----:B------:R-:W-:Y:S02]  /*ddb0*/  MOV R64, 0xddd0 ;  /* 0x0000ddd000407802 */ /* 0x000fe40000000f00 */
[----:B------:R-:W-:Y:S05]  /*ddc0*/  CALL.REL.NOINC `($__internal_8_$__cuda_sm70_shflsync_up) ;  /* 0x0000185000007944 */ /* 0x000fea0003c00000 */
[----:B0-----:R-:W-:Y:S01]  /*ddd0*/  HFMA2.MMA R70, -RZ, RZ, 0, 2.384185791015625e-07 ;  /* 0x00000004ff467435 */ /* 0x001fe200000001ff */
[----:B-1----:R-:W-:Y:S02]  /*dde0*/  MOV R72, R67 ;  /* 0x0000004300487202 */ /* 0x002fe40000000f00 */
[----:B------:R-:W-:Y:S02]  /*ddf0*/  MOV R71, R79 ;  /* 0x0000004f00477202 */ /* 0x000fe40000000f00 */
[----:B------:R-:W-:-:S02]  /*de00*/  MOV R68, RZ ;  /* 0x000000ff00447202 */ /* 0x000fc40000000f00 */
[----:B------:R-:W-:Y:S02]  /*de10*/  MOV R67, 0xffffffff ;  /* 0xffffffff00437802 */ /* 0x000fe40000000f00 */
[----:B------:R-:W-:Y:S02]  /*de20*/  MOV R64, 0xde40 ;  /* 0x0000de4000407802 */ /* 0x000fe40000000f00 */
[----:B------:R-:W-:Y:S05]  /*de30*/  CALL.REL.NOINC `($__internal_8_$__cuda_sm70_shflsync_up) ;  /* 0x000017e000007944 */ /* 0x000fea0003c00000 */
[----:B------:R-:W-:Y:S01]  /*de40*/  ISETP.GE.AND P0, PT, R9, 0x4, PT ;  /* 0x000000040900780c */ /* 0x000fe20003f06270 */
[----:B------:R-:W-:Y:S02]  /*de50*/  FMUL.FTZ R64, R66, R75 ;  /* 0x0000004b42407220 */ /* 0x000fe40000410000 */
[----:B-1----:R-:W-:Y:S02]  /*de60*/  FMUL.FTZ R65, R75, R67 ;  /* 0x000000434b417220 */ /* 0x002fe40000410000 */
[----:B0-----:R-:W-:Y:S02]  /*de70*/  FMUL.FTZ R68, R72, R75 ;  /* 0x0000004b48447220 */ /* 0x001fe40000410000 */
        /* <DEDUP_REMOVED lines=13> */
[----:B------:R-:W-:Y:S05]  /*df50*/  CALL.REL.NOINC `($__internal_8_$__cuda_sm70_shflsync_up) ;  /* 0x000016c000007944 */ /* 0x000fea0003c00000 */
[----:B0-----:R-:W-:Y:S01]  /*df60*/  HFMA2.MMA R70, -RZ, RZ, 0, 4.76837158203125e-07 ;  /* 0x00000008ff467435 */ /* 0x001fe200000001ff */
[----:B-1----:R-:W-:-:S02]  /*df70*/  MOV R66, R67 ;  /* 0x0000004300427202 */ /* 0x002fc40000000f00 */
[----:B------:R-:W-:Y:S02]  /*df80*/  MOV R71, R75 ;  /* 0x0000004b00477202 */ /* 0x000fe40000000f00 */
[----:B------:R-:W-:Y:S02]  /*df90*/  MOV R68, RZ ;  /* 0x000000ff00447202 */ /* 0x000fe40000000f00 */
[----:B------:R-:W-:Y:S02]  /*dfa0*/  MOV R67, 0xffffffff ;  /* 0xffffffff00437802 */ /* 0x000fe40000000f00 */
[----:B------:R-:W-:Y:S02]  /*dfb0*/  MOV R64, 0xdfd0 ;  /* 0x0000dfd000407802 */ /* 0x000fe40000000f00 */
[----:B------:R-:W-:Y:S05]  /*dfc0*/  CALL.REL.NOINC `($__internal_8_$__cuda_sm70_shflsync_up) ;  /* 0x0000165000007944 */ /* 0x000fea0003c00000 */
[----:B0-----:R-:W-:Y:S01]  /*dfd0*/  HFMA2.MMA R70, -RZ, RZ, 0, 4.76837158203125e-07 ;  /* 0x00000008ff467435 */ /* 0x001fe200000001ff */
[----:B-1----:R-:W-:Y:S02]  /*dfe0*/  MOV R69, R67 ;  /* 0x0000004300457202 */ /* 0x002fe40000000f00 */
[----:B------:R-:W-:Y:S02]  /*dff0*/  MOV R71, R78 ;  /* 0x0000004e00477202 */ /* 0x000fe40000000f00 */
[----:B------:R-:W-:-:S02]  /*e000*/  MOV R68, RZ ;  /* 0x000000ff00447202 */ /* 0x000fc40000000f00 */
[----:B------:R-:W-:Y:S02]  /*e010*/  MOV R67, 0xffffffff ;  /* 0xffffffff00437802 */ /* 0x000fe40000000f00 */
[----:B------:R-:W-:Y:S02]  /*e020*/  MOV R64, 0xe040 ;  /* 0x0000e04000407802 */ /* 0x000fe40000000f00 */
[----:B------:R-:W-:Y:S05]  /*e030*/  CALL.REL.NOINC `($__internal_8_$__cuda_sm70_shflsync_up) ;  /* 0x000015e000007944 */ /* 0x000fea0003c00000 */
[----:B0-----:R-:W-:Y:S01]  /*e040*/  HFMA2.MMA R70, -RZ, RZ, 0, 4.76837158203125e-07 ;  /* 0x00000008ff467435 */ /* 0x001fe200000001ff */
        /* <DEDUP_REMOVED lines=27> */
[----:B------:R-:W-:Y:S05]  /*e200*/  CALL.REL.NOINC `($__internal_8_$__cuda_sm70_shflsync_up) ;  /* 0x0000141000007944 */ /* 0x000fea0003c00000 */
[----:B0-----:R-:W-:Y:S01]  /*e210*/  HFMA2.MMA R70, -RZ, RZ, 0, 9.5367431640625e-07 ;  /* 0x00000010ff467435 */ /* 0x001fe200000001ff */
[----:B-1----:R-:W-:Y:S02]  /*e220*/  MOV R74, R67 ;  /* 0x00000043004a7202 */ /* 0x002fe40000000f00 */
[----:B------:R-:W-:-:S02]  /*e230*/  MOV R71, R75 ;  /* 0x0000004b00477202 */ /* 0x000fc40000000f00 */
[----:B------:R-:W-:Y:S02]  /*e240*/  MOV R68, RZ ;  /* 0x000000ff00447202 */ /* 0x000fe40000000f00 */
[----:B------:R-:W-:Y:S02]  /*e250*/  MOV R67, 0xffffffff ;  /* 0xffffffff00437802 */ /* 0x000fe40000000f00 */
[----:B------:R-:W-:Y:S02]  /*e260*/  MOV R64, 0xe280 ;  /* 0x0000e28000407802 */ /* 0x000fe40000000f00 */
[----:B------:R-:W-:Y:S05]  /*e270*/  CALL.REL.NOINC `($__internal_8_$__cuda_sm70_shflsync_up) ;  /* 0x000013a000007944 */ /* 0x000fea0003c00000 */
[----:B0-----:R-:W-:Y:S01]  /*e280*/  HFMA2.MMA R70, -RZ, RZ, 0, 9.5367431640625e-07 ;  /* 0x00000010ff467435 */ /* 0x001fe200000001ff */
[----:B-1----:R-:W-:Y:S02]  /*e290*/  MOV R76, R67 ;  /* 0x00000043004c7202 */ /* 0x002fe40000000f00 */
[----:B------:R-:W-:Y:S02]  /*e2a0*/  MOV R71, R78 ;  /* 0x0000004e00477202 */ /* 0x000fe40000000f00 */
[----:B------:R-:W-:Y:S02]  /*e2b0*/  MOV R68, RZ ;  /* 0x000000ff00447202 */ /* 0x000fe40000000f00 */
[----:B------:R-:W-:-:S02]  /*e2c0*/  MOV R67, 0xffffffff ;  /* 0xffffffff00437802 */ /* 0x000fc40000000f00 */
[----:B------:R-:W-:Y:S02]  /*e2d0*/  MOV R64, 0xe2f0 ;  /* 0x0000e2f000407802 */ /* 0x000fe40000000f00 */
[----:B------:R-:W-:Y:S05]  /*e2e0*/  CALL.REL.NOINC `($__internal_8_$__cuda_sm70_shflsync_up) ;  /* 0x0000133000007944 */ /* 0x000fea0003c00000 */
[----:B0-----:R-:W-:Y:S01]  /*e2f0*/  HFMA2.MMA R70, -RZ, RZ, 0, 9.5367431640625e-07 ;  /* 0x00000010ff467435 */ /* 0x001fe200000001ff */
[----:B-1----:R-:W-:Y:S02]  /*e300*/  MOV R220, R67 ;  /* 0x0000004300dc7202 */ /* 0x002fe40000000f00 */
[----:B------:R-:W-:Y:S02]  /*e310*/  MOV R71, R79 ;  /* 0x0000004f00477202 */ /* 0x000fe40000000f00 */
[----:B------:R-:W-:Y:S02]  /*e320*/  MOV R68, RZ ;  /* 0x000000ff00447202 */ /* 0x000fe40000000f00 */
[----:B------:R-:W-:Y:S02]  /*e330*/  MOV R67, 0xffffffff ;  /* 0xffffffff00437802 */ /* 0x000fe40000000f00 */
[----:B------:R-:W-:Y:S02]  /*e340*/  MOV R64, 0xe360 ;  /* 0x0000e36000407802 */ /* 0x000fe40000000f00 */
[----:B------:R-:W-:Y:S05]  /*e350*/  CALL.REL.NOINC `($__internal_8_$__cuda_sm70_shflsync_up) ;  /* 0x000012c000007944 */ /* 0x000fea0003c00000 */
[----:B01----:R-:W-:Y:S05]  /*e360*/  BRA `(.L_x_214) ;  /* 0xffff849000007947 */ /* 0x003fea000383ffff */
.L_x_175:
[----:B------:R-:W-:Y:S01]  /*e370*/  HFMA2.MMA R70, -RZ, RZ, 0, 5.9604644775390625e-08 ;  /* 0x00000001ff467435 */ /* 0x000fe200000001ff */
[----:B------:R-:W-:-:S02]  /*e380*/  MOV R71, R75 ;  /* 0x0000004b00477202 */ /* 0x000fc40000000f00 */
[----:B0-----:R-:W-:Y:S02]  /*e390*/  MOV R68, RZ ;  /* 0x000000ff00447202 */ /* 0x001fe40000000f00 */
[----:B------:R-:W-:Y:S02]  /*e3a0*/  MOV R67, 0xffffffff ;  /* 0xffffffff00437802 */ /* 0x000fe40000000f00 */
[----:B------:R-:W-:Y:S02]  /*e3b0*/  MOV R64, 0xe3d0 ;  /* 0x0000e3d000407802 */ /* 0x000fe40000000f00 */
[----:B-1---5:R-:W-:Y:S05]  /*e3c0*/  CALL.REL.NOINC `($__internal_8_$__cuda_sm70_shflsync_up) ;  /* 0x0000125000007944 */ /* 0x022fea0003c00000 */
[----:B0-----:R-:W-:Y:S01]  /*e3d0*/  HFMA2.MMA R70, -RZ, RZ, 0, 5.9604644775390625e-08 ;  /* 0x00000001ff467435 */ /* 0x001fe200000001ff */
[----:B-1----:R-:W-:Y:S02]  /*e3e0*/  MOV R76, R67 ;  /* 0x00000043004c7202 */ /* 0x002fe40000000f00 */
[----:B------:R-:W-:Y:S02]  /*e3f0*/  MOV R71, R73 ;  /* 0x0000004900477202 */ /* 0x000fe40000000f00 */
[----:B------:R-:W-:Y:S02]  /*e400*/  MOV R68, RZ ;  /* 0x000000ff00447202 */ /* 0x000fe40000000f00 */
[----:B------:R-:W-:-:S02]  /*e410*/  MOV R67, 0xffffffff ;  /* 0xffffffff00437802 */ /* 0x000fc40000000f00 */
[----:B------:R-:W-:Y:S02]  /*e420*/  MOV R64, 0xe440 ;  /* 0x0000e44000407802 */ /* 0x000fe40000000f00 */
[----:B------:R-:W-:Y:S05]  /*e430*/  CALL.REL.NOINC `($__internal_8_$__cuda_sm70_shflsync_up) ;  /* 0x000011e000007944 */ /* 0x000fea0003c00000 */
[----:B0-----:R-:W-:Y:S01]  /*e440*/  HFMA2.MMA R70, -RZ, RZ, 0, 5.9604644775390625e-08 ;  /* 0x00000001ff467435 */ /* 0x001fe200000001ff */
[----:B-1----:R-:W-:Y:S02]  /*e450*/  MOV R77, R67 ;  /* 0x00000043004d7202 */ /* 0x002fe40000000f00 */
[----:B------:R-:W-:Y:S02]  /*e460*/  MOV R71, R69 ;  /* 0x0000004500477202 */ /* 0x000fe40000000f00 */
[----:B------:R-:W-:Y:S02]  /*e470*/  MOV R68, RZ ;  /* 0x000000ff00447202 */ /* 0x000fe40000000f00 */
[----:B------:R-:W-:Y:S02]  /*e480*/  MOV R67, 0xffffffff ;  /* 0xffffffff00437802 */ /* 0x000fe40000000f00 */
[----:B------:R-:W-:Y:S02]  /*e490*/  MOV R64, 0xe4b0 ;  /* 0x0000e4b000407802 */ /* 0x000fe40000000f00 */
[----:B------:R-:W-:Y:S05]  /*e4a0*/  CALL.REL.NOINC `($__internal_8_$__cuda_sm70_shflsync_up) ;  /* 0x0000117000007944 */ /* 0x000fea0003c00000 */
[----:B0-----:R-:W-:Y:S01]  /*e4b0*/  HFMA2.MMA R70, -RZ, RZ, 0, 5.9604644775390625e-08 ;  /* 0x00000001ff467435 */ /* 0x001fe200000001ff */
[----:B-1----:R-:W-:-:S02]  /*e4c0*/  MOV R66, R67 ;  /* 0x0000004300427202 */ /* 0x002fc40000000f00 */
[----:B------:R-:W-:Y:S02]  /*e4d0*/  MOV R71, R72 ;  /* 0x0000004800477202 */ /* 0x000fe40000000f00 */
[----:B------:R-:W-:Y:S02]  /*e4e0*/  MOV R68, RZ ;  /* 0x000000ff00447202 */ /* 0x000fe40000000f00 */
[----:B------:R-:W-:Y:S02]  /*e4f0*/  MOV R67, 0xffffffff ;  /* 0xffffffff00437802 */ /* 0x000fe40000000f00 */
[----:B------:R-:W-:Y:S02]  /*e500*/  MOV R64, 0xe520 ;  /* 0x0000e52000407802 */ /* 0x000fe40000000f00 */
[----:B------:R-:W-:Y:S05]  /*e510*/  CALL.REL.NOINC `($__internal_8_$__cuda_sm70_shflsync_up) ;  /* 0x0000110000007944 */ /* 0x000fea0003c00000 */
[----:B-1----:R-:W-:Y:S01]  /*e520*/  MOV R78, R67 ;  /* 0x00000043004e7202 */ /* 0x002fe20000000f00 */
[----:B------:R-:W-:Y:S01]  /*e530*/  HFMA2.MMA R67, -RZ, RZ, 0, 0 ;  /* 0x00000000ff437435 */ /* 0x000fe200000001ff */
[----:B------:R-:W-:Y:S02]  /*e540*/  MOV R69, R66 ;  /* 0x0000004200457202 */ /* 0x000fe40000000f00 */
[----:B0-----:R-:W-:-:S02]  /*e550*/  MOV R68, R60 ;  /* 0x0000003c00447202 */ /* 0x001fc40000000f00 */
[----:B------:R-:W-:Y:S02]  /*e560*/  MOV R65, 0x1f ;  /* 0x0000001f00417802 */ /* 0x000fe40000000f00 */
[----:B------:R-:W-:Y:S02]  /*e570*/  MOV R64, 0xffffffff ;  /* 0xffffffff00407802 */ /* 0x000fe40000000f00 */
[----:B------:R-:W-:Y:S02]  /*e580*/  MOV R66, 0xe5a0 ;  /* 0x0000e5a000427802 */ /* 0x000fe40000000f00 */
[----:B------:R-:W-:Y:S05]  /*e590*/  CALL.REL.NOINC `($__internal_7_$__cuda_sm70_shflsync_idx_p) ;  /* 0x0000103000007944 */ /* 0x000fea0003c00000 */
[----:B0-----:R-:W-:Y:S01]  /*e5a0*/  HFMA2.MMA R67, -RZ, RZ, 0, 0 ;  /* 0x00000000ff437435 */ /* 0x001fe200000001ff */
[----:B-1----:R-:W-:Y:S02]  /*e5b0*/  MOV R79, R65 ;  /* 0x00000041004f7202 */ /* 0x002fe40000000f00 */
[----:B------:R-:W-:Y:S02]  /*e5c0*/  MOV R68, R61 ;  /* 0x0000003d00447202 */ /* 0x000fe40000000f00 */
[----:B------:R-:W-:Y:S02]  /*e5d0*/  MOV R65, 0x1f ;  /* 0x0000001f00417802 */ /* 0x000fe40000000f00 */
[----:B------:R-:W-:-:S02]  /*e5e0*/  MOV R64, 0xffffffff ;  /* 0xffffffff00407802 */ /* 0x000fc40000000f00 */
[----:B------:R-:W-:Y:S02]  /*e5f0*/  MOV R66, 0xe610 ;  /* 0x0000e61000427802 */ /* 0x000fe40000000f00 */
[----:B------:R-:W-:Y:S05]  /*e600*/  CALL.REL.NOINC `($__internal_7_$__cuda_sm70_shflsync_idx_p) ;  /* 0x00000fc000007944 */ /* 0x000fea0003c00000 */
[----:B0-----:R-:W-:Y:S01]  /*e610*/  HFMA2.MMA R67, -RZ, RZ, 0, 0 ;  /* 0x00000000ff437435 */ /* 0x001fe200000001ff */
[----:B-1----:R-:W-:Y:S02]  /*e620*/  MOV R220, R65 ;  /* 0x0000004100dc7202 */ /* 0x002fe40000000f00 */
[----:B------:R-:W-:Y:S02]  /*e630*/  MOV R68, R62 ;  /* 0x0000003e00447202 */ /* 0x000fe40000000f00 */
[----:B------:R-:W-:Y:S02]  /*e640*/  MOV R65, 0x1f ;  /* 0x0000001f00417802 */ /* 0x000fe40000000f00 */
[----:B------:R-:W-:Y:S02]  /*e650*/  MOV R64, 0xffffffff ;  /* 0xffffffff00407802 */ /* 0x000fe40000000f00 */
[----:B------:R-:W-:Y:S02]  /*e660*/  MOV R66, 0xe680 ;  /* 0x0000e68000427802 */ /* 0x000fe40000000f00 */
[----:B------:R-:W-:Y:S05]  /*e670*/  CALL.REL.NOINC `($__internal_7_$__cuda_sm70_shflsync_idx_p) ;  /* 0x00000f5000007944 */ /* 0x000fea0003c00000 */
[----:B0-----:R-:W-:Y:S01]  /*e680*/  HFMA2.MMA R67, -RZ, RZ, 0, 0 ;  /* 0x00000000ff437435 */ /* 0x001fe200000001ff */
[----:B-1----:R-:W-:-:S02]  /*e690*/  MOV R221, R65 ;  /* 0x0000004100dd7202 */ /* 0x002fc40000000f00 */
[----:B------:R-:W-:Y:S02]  /*e6a0*/  MOV R68, R63 ;  /* 0x0000003f00447202 */ /* 0x000fe40000000f00 */
[----:B------:R-:W-:Y:S02]  /*e6b0*/  MOV R65, 0x1f ;  /* 0x0000001f00417802 */ /* 0x000fe40000000f00 */
[----:B------:R-:W-:Y:S02]  /*e6c0*/  MOV R64, 0xffffffff ;  /* 0xffffffff00407802 */ /* 0x000fe40000000f00 */
[----:B------:R-:W-:Y:S02]  /*e6d0*/  MOV R66, 0xe6f0 ;  /* 0x0000e6f000427802 */ /* 0x000fe40000000f00 */
[----:B------:R-:W-:Y:S05]  /*e6e0*/  CALL.REL.NOINC `($__internal_7_$__cuda_sm70_shflsync_idx_p) ;  /* 0x00000ee000007944 */ /* 0x000fea0003c00000 */
[----:B-1----:R-:W-:Y:S01]  /*e6f0*/  MOV R71, R65 ;  /* 0x0000004100477202 */ /* 0x002fe20000000f00 */
[----:B0-----:R-:W-:Y:S05]  /*e700*/  BRA `(.L_x_215) ;  /* 0xffff841000007947 */ /* 0x001fea000383ffff */
.L_x_178:
[----:B------:R-:W-:Y:S01]  /*e710*/  HFMA2.MMA R66, -RZ, RZ, 0, 5.9604644775390625e-08 ;  /* 0x00000001ff427435 */ /* 0x000fe200000001ff */
[----:B------:R-:W-:Y:S02]  /*e720*/  MOV R67, 0x1f ;  /* 0x0000001f00437802 */ /* 0x000fe40000000f00 */
[----:B------:R-:W-:-:S02]  /*e730*/  MOV R80, 0xffffffff ;  /* 0xffffffff00507802 */ /* 0x000fc40000000f00 */
[----:B------:R-:W-:Y:S02]  /*e740*/  MOV R64, 0xe760 ;  /* 0x0000e76000407802 */ /* 0x000fe40000000f00 */
[----:B------:R-:W-:Y:S05]  /*e750*/  CALL.REL.NOINC `($__internal_6_$__cuda_sm70_shflsync_down) ;  /* 0x00000e3000007944 */ /* 0x000fea0003c00000 */
[----:B-1----:R-:W-:Y:S01]  /*e760*/  MOV R68, R80 ;  /* 0x0000005000447202 */ /* 0x002fe20000000f00 */
[----:B0-----:R-:W-:Y:S05]  /*e770*/  BRA `(.L_x_216) ;  /* 0xffff998000007947 */ /* 0x001fea000383ffff */
.L_x_179:
[----:B------:R-:W-:Y:S01]  /*e780*/  HFMA2.MMA R66, -RZ, RZ, 0, 5.9604644775390625e-08 ;  /* 0x00000001ff427435 */ /* 0x000fe200000001ff */
[----:B0-----:R-:W-:Y:S02]  /*e790*/  MOV R71, R77 ;  /* 0x0000004d00477202 */ /* 0x001fe40000000f00 */
[----:B------:R-:W-:Y:S02]  /*e7a0*/  MOV R67, 0x1f ;  /* 0x0000001f00437802 */ /* 0x000fe40000000f00 */
[----:B------:R-:W-:Y:S02]  /*e7b0*/  MOV R80, 0xffffffff ;  /* 0xffffffff00507802 */ /* 0x000fe40000000f00 */
[----:B------:R-:W-:Y:S02]  /*e7c0*/  MOV R64, 0xe7e0 ;  /* 0x0000e7e000407802 */ /* 0x000fe40000000f00 */
[----:B-1----:R-:W-:Y:S05]  /*e7d0*/  CALL.REL.NOINC `($__internal_6_$__cuda_sm70_shflsync_down) ;  /* 0x00000db000007944 */ /* 0x002fea0003c00000 */
[----:B0-----:R-:W-:Y:S01]  /*e7e0*/  HFMA2.MMA R66, -RZ, RZ, 0, 5.9604644775390625e-08 ;  /* 0x00000001ff427435 */ /* 0x001fe200000001ff */
[----:B-1----:R-:W-:Y:S02]  /*e7f0*/  MOV R69, R80 ;  /* 0x0000005000457202 */ /* 0x002fe40000000f00 */
[----:B------:R-:W-:-:S02]  /*e800*/  MOV R71, R76 ;  /* 0x0000004c00477202 */ /* 0x000fc40000000f00 */
[----:B------:R-:W-:Y:S02]  /*e810*/  MOV R67, 0x1f ;  /* 0x0000001f00437802 */ /* 0x000fe40000000f00 */
[----:B------:R-:W-:Y:S02]  /*e820*/  MOV R80, 0xffffffff ;  /* 0xffffffff00507802 */ /* 0x000fe40000000f00 */
[----:B------:R-:W-:Y:S02]  /*e830*/  MOV R64, 0xe850 ;  /* 0x0000e85000407802 */ /* 0x000fe40000000f00 */
[----:B------:R-:W-:Y:S05]  /*e840*/  CALL.REL.NOINC `($__internal_6_$__cuda_sm70_shflsync_down) ;  /* 0x00000d4000007944 */ /* 0x000fea0003c00000 */
[----:B0-----:R-:W-:Y:S01]  /*e850*/  HFMA2.MMA R66, -RZ, RZ, 0, 5.9604644775390625e-08 ;  /* 0x00000001ff427435 */ /* 0x001fe200000001ff */
[----:B-1----:R-:W-:Y:S02]  /*e860*/  MOV R70, R80 ;  /* 0x0000005000467202 */ /* 0x002fe40000000f00 */
[----:B------:R-:W-:Y:S02]  /*e870*/  MOV R71, R75 ;  /* 0x0000004b00477202 */ /* 0x000fe40000000f00 */
[----:B------:R-:W-:Y:S02]  /*e880*/  MOV R67, 0x1f ;  /* 0x0000001f00437802 */ /* 0x000fe40000000f00 */
[----:B------:R-:W-:-:S02]  /*e890*/  MOV R80, 0xffffffff ;  /* 0xffffffff00507802 */ /* 0x000fc40000000f00 */
[----:B------:R-:W-:Y:S02]  /*e8a0*/  MOV R64, 0xe8c0 ;  /* 0x0000e8c000407802 */ /* 0x000fe40000000f00 */
[----:B------:R-:W-:Y:S05]  /*e8b0*/  CALL.REL.NOINC `($__internal_6_$__cuda_sm70_shflsync_down) ;  /* 0x00000cd000007944 */ /* 0x000fea0003c00000 */
[----:B01----:R-:W-:Y:S05]  /*e8c0*/  BRA `(.L_x_217) ;  /* 0xffff987000007947 */ /* 0x003fea000383ffff */
.L_x_182:
[----:B------:R-:W-:Y:S01]  /*e8d0*/  HFMA2.MMA R66, -RZ, RZ, 0, 1.1920928955078125e-07 ;  /* 0x00000002ff427435 */ /* 0x000fe200000001ff */
[----:B0-----:R-:W-:Y:S02]  /*e8e0*/  MOV R71, R78 ;  /* 0x0000004e00477202 */ /* 0x001fe40000000f00 */
[----:B------:R-:W-:Y:S02]  /*e8f0*/  MOV R67, 0x1f ;  /* 0x0000001f00437802 */ /* 0x000fe40000000f00 */
[----:B------:R-:W-:Y:S02]  /*e900*/  MOV R80, 0xffffffff ;  /* 0xffffffff00507802 */ /* 0x000fe40000000f00 */
[----:B------:R-:W-:Y:S02]  /*e910*/  MOV R64, 0xe930 ;  /* 0x0000e93000407802 */ /* 0x000fe40000000f00 */
[----:B-1234-:R-:W-:Y:S05]  /*e920*/  CALL.REL.NOINC `($__internal_6_$__cuda_sm70_shflsync_down) ;  /* 0x00000c6000007944 */ /* 0x01efea0003c00000 */
[----:B0-----:R-:W-:Y:S01]  /*e930*/  HFMA2.MMA R66, -RZ, RZ, 0, 1.1920928955078125e-07 ;  /* 0x00000002ff427435 */ /* 0x001fe200000001ff */
[----:B-1----:R-:W-:Y:S02]  /*e940*/  MOV R68, R80 ;  /* 0x0000005000447202 */ /* 0x002fe40000000f00 */
[----:B------:R-:W-:-:S02]  /*e950*/  MOV R71, R77 ;  /* 0x0000004d00477202 */ /* 0x000fc40000000f00 */
[----:B------:R-:W-:Y:S02]  /*e960*/  MOV R67, 0x1f ;  /* 0x0000001f00437802 */ /* 0x000fe40000000f00 */
[----:B------:R-:W-:Y:S02]  /*e970*/  MOV R80, 0xffffffff ;  /* 0xffffffff00507802 */ /* 0x000fe40000000f00 */
[----:B------:R-:W-:Y:S02]  /*e980*/  MOV R64, 0xe9a0 ;  /* 0x0000e9a000407802 */ /* 0x000fe40000000f00 */
[----:B------:R-:W-:Y:S05]  /*e990*/  CALL.REL.NOINC `($__internal_6_$__cuda_sm70_shflsync_down) ;  /* 0x00000bf000007944 */ /* 0x000fea0003c00000 */
[----:B0-----:R-:W-:Y:S01]  /*e9a0*/  HFMA2.MMA R66, -RZ, RZ, 0, 1.1920928955078125e-07 ;  /* 0x00000002ff427435 */ /* 0x001fe200000001ff */
[----:B-1----:R-:W-:Y:S02]  /*e9b0*/  MOV R69, R80 ;  /* 0x0000005000457202 */ /* 0x002fe40000000f00 */
[----:B------:R-:W-:Y:S02]  /*e9c0*/  MOV R71, R76 ;  /* 0x0000004c00477202 */ /* 0x000fe40000000f00 */
[----:B------:R-:W-:Y:S02]  /*e9d0*/  MOV R67, 0x1f ;  /* 0x0000001f00437802 */ /* 0x000fe40000000f00 */
[----:B------:R-:W-:-:S02]  /*e9e0*/  MOV R80, 0xffffffff ;  /* 0xffffffff00507802 */ /* 0x000fc40000000f00 */
[----:B------:R-:W-:Y:S02]  /*e9f0*/  MOV R64, 0xea10 ;  /* 0x0000ea1000407802 */ /* 0x000fe40000000f00 */
[----:B------:R-:W-:Y:S05]  /*ea00*/  CALL.REL.NOINC `($__internal_6_$__cuda_sm70_shflsync_down) ;  /* 0x00000b8000007944 */ /* 0x000fea0003c00000 */
[----:B0-----:R-:W-:Y:S01]  /*ea10*/  HFMA2.MMA R66, -RZ, RZ, 0, 1.1920928955078125e-07 ;  /* 0x00000002ff427435 */ /* 0x001fe200000001ff */
[----:B-1----:R-:W-:Y:S02]  /*ea20*/  MOV R70, R80 ;  /* 0x0000005000467202 */ /* 0x002fe40000000f00 */
[----:B------:R-:W-:Y:S02]  /*ea30*/  MOV R71, R75 ;  /* 0x0000004b00477202 */ /* 0x000fe40000000f00 */
[----:B------:R-:W-:Y:S02]  /*ea40*/  MOV R67, 0x1f ;  /* 0x0000001f00437802 */ /* 0x000fe40000000f00 */
[----:B------:R-:W-:Y:S02]  /*ea50*/  MOV R80, 0xffffffff ;  /* 0xffffffff00507802 */ /* 0x000fe40000000f00 */
[----:B------:R-:W-:Y:S02]  /*ea60*/  MOV R64, 0xea80 ;  /* 0x0000ea8000407802 */ /* 0x000fe40000000f00 */
[----:B------:R-:W-:Y:S05]  /*ea70*/  CALL.REL.NOINC `($__internal_6_$__cuda_sm70_shflsync_down) ;  /* 0x00000b1000007944 */ /* 0x000fea0003c00000 */
[----:B01----:R-:W-:Y:S05]  /*ea80*/  BRA `(.L_x_218) ;  /* 0xffff97f000007947 */ /* 0x003fea000383ffff */
.L_x_185:
[----:B------:R-:W-:Y:S01]  /*ea90*/  HFMA2.MMA R66, -RZ, RZ, 0, 2.384185791015625e-07 ;  /* 0x00000004ff427435 */ /* 0x000fe200000001ff */
[----:B------:R-:W-:-:S02]  /*eaa0*/  MOV R71, R78 ;  /* 0x0000004e00477202 */ /* 0x000fc40000000f00 */
[----:B------:R-:W-:Y:S02]  /*eab0*/  MOV R67, 0x1f ;  /* 0x0000001f00437802 */ /* 0x000fe40000000f00 */
[----:B0-----:R-:W-:Y:S02]  /*eac0*/  MOV R80, 0xffffffff ;  /* 0xffffffff00507802 */ /* 0x001fe40000000f00 */
[----:B------:R-:W-:Y:S02]  /*ead0*/  MOV R64, 0xeaf0 ;  /* 0x0000eaf000407802 */ /* 0x000fe40000000f00 */
[----:B-1234-:R-:W-:Y:S05]  /*eae0*/  CALL.REL.NOINC `($__internal_6_$__cuda_sm70_shflsync_down) ;  /* 0x00000aa000007944 */ /* 0x01efea0003c00000 */
[----:B-1----:R-:W-:Y:S01]  /*eaf0*/  MOV R68, R80 ;  /* 0x0000005000447202 */ /* 0x002fe20000000f00 */
[----:B0-----:R-:W-:Y:S05]  /*eb00*/  BRA `(.L_x_219) ;  /* 0xffff988000007947 */ /* 0x001fea000383ffff */
.L_x_186:
[----:B------:R-:W-:Y:S01]  /*eb10*/  HFMA2.MMA R66, -RZ, RZ, 0, 2.384185791015625e-07 ;  /* 0x00000004ff427435 */ /* 0x000fe200000001ff */
[----:B------:R-:W-:Y:S02]  /*eb20*/  MOV R71, R77 ;  /* 0x0000004d00477202 */ /* 0x000fe40000000f00 */
[----:B------:R-:W-:Y:S02]  /*eb30*/  MOV R67, 0x1f ;  /* 0x0000001f00437802 */ /* 0x000fe40000000f00 */
[----:B0-----:R-:W-:-:S02]  /*eb40*/  MOV R80, 0xffffffff ;  /* 0xffffffff00507802 */ /* 0x001fc40000000f00 */
[----:B------:R-:W-:Y:S02]  /*eb50*/  MOV R64, 0xeb70 ;  /* 0x0000eb7000407802 */ /* 0x000fe40000000f00 */
[----:B-1234-:R-:W-:Y:S05]  /*eb60*/  CALL.REL.NOINC `($__internal_6_$__cuda_sm70_shflsync_down) ;  /* 0x00000a2000007944 */ /* 0x01efea0003c00000 */
[----:B0-----:R-:W-:Y:S01]  /*eb70*/  HFMA2.MMA R66, -RZ, RZ, 0, 2.384185791015625e-07 ;  /* 0x00000004ff427435 */ /* 0x001fe200000001ff */
[----:B-1----:R-:W-:Y:S02]  /*eb80*/  MOV R69, R80 ;  /* 0x0000005000457202 */ /* 0x002fe40000000f00 */
[----:B------:R-:W-:Y:S02]  /*eb90*/  MOV R71, R76 ;  /* 0x0000004c00477202 */ /* 0x000fe40000000f00 */
[----:B------:R-:W-:Y:S02]  /*eba0*/  MOV R67, 0x1f ;  /* 0x0000001f00437802 */ /* 0x000fe40000000f00 */
[----:B------:R-:W-:Y:S02]  /*ebb0*/  MOV R80, 0xffffffff ;  /* 0xffffffff00507802 */ /* 0x000fe40000000f00 */
[----:B------:R-:W-:Y:S02]  /*ebc0*/  MOV R64, 0xebe0 ;  /* 0x0000ebe000407802 */ /* 0x000fe40000000f00 */
[----:B------:R-:W-:Y:S05]  /*ebd0*/  CALL.REL.NOINC `($__internal_6_$__cuda_sm70_shflsync_down) ;  /* 0x000009b000007944 */ /* 0x000fea0003c00000 */
[----:B0-----:R-:W-:Y:S01]  /*ebe0*/  HFMA2.MMA R66, -RZ, RZ, 0, 2.384185791015625e-07 ;  /* 0x00000004ff427435 */ /* 0x001fe200000001ff */
[----:B-1----:R-:W-:-:S02]  /*ebf0*/  MOV R70, R80 ;  /* 0x0000005000467202 */ /* 0x002fc40000000f00 */
[----:B------:R-:W-:Y:S02]  /*ec00*/  MOV R71, R75 ;  /* 0x0000004b00477202 */ /* 0x000fe40000000f00 */
[----:B------:R-:W-:Y:S02]  /*ec10*/  MOV R67, 0x1f ;  /* 0x0000001f00437802 */ /* 0x000fe40000000f00 */
[----:B------:R-:W-:Y:S02]  /*ec20*/  MOV R80, 0xffffffff ;  /* 0xffffffff00507802 */ /* 0x000fe40000000f00 */
[----:B------:R-:W-:Y:S02]  /*ec30*/  MOV R64, 0xec50 ;  /* 0x0000ec5000407802 */ /* 0x000fe40000000f00 */
[----:B------:R-:W-:Y:S05]  /*ec40*/  CALL.REL.NOINC `($__internal_6_$__cuda_sm70_shflsync_down) ;  /* 0x0000094000007944 */ /* 0x000fea0003c00000 */
[----:B01----:R-:W-:Y:S05]  /*ec50*/  BRA `(.L_x_220) ;  /* 0xffff977000007947 */ /* 0x003fea000383ffff */
.L_x_189:
[----:B------:R-:W-:Y:S01]  /*ec60*/  HFMA2.MMA R66, -RZ, RZ, 0, 4.76837158203125e-07 ;  /* 0x00000008ff427435 */ /* 0x000fe200000001ff */
[----:B------:R-:W-:Y:S02]  /*ec70*/  MOV R71, R78 ;  /* 0x0000004e00477202 */ /* 0x000fe40000000f00 */
[----:B------:R-:W-:Y:S02]  /*ec80*/  MOV R67, 0x1f ;  /* 0x0000001f00437802 */ /* 0x000fe40000000f00 */
[----:B0-----:R-:W-:-:S02]  /*ec90*/  MOV R80, 0xffffffff ;  /* 0xffffffff00507802 */ /* 0x001fc40000000f00 */
[----:B------:R-:W-:Y:S02]  /*eca0*/  MOV R64, 0xecc0 ;  /* 0x0000ecc000407802 */ /* 0x000fe40000000f00 */
[----:B-1234-:R-:W-:Y:S05]  /*ecb0*/  CALL.REL.NOINC `($__internal_6_$__cuda_sm70_shflsync_down) ;  /* 0x000008d000007944 */ /* 0x01efea0003c00000 */
[----:B0-----:R-:W-:Y:S01]  /*ecc0*/  HFMA2.MMA R66, -RZ, RZ, 0, 4.76837158203125e-07 ;  /* 0x00000008ff427435 */ /* 0x001fe200000001ff */
[----:B-1----:R-:W-:Y:S02]  /*ecd0*/  MOV R68, R80 ;  /* 0x0000005000447202 */ /* 0x002fe40000000f00 */
[----:B------:R-:W-:Y:S02]  /*ece0*/  MOV R71, R77 ;  /* 0x0000004d00477202 */ /* 0x000fe40000000f00 */
[----:B------:R-:W-:Y:S02]  /*ecf0*/  MOV R67, 0x1f ;  /* 0x0000001f00437802 */ /* 0x000fe40000000f00 */
[----:B------:R-:W-:Y:S02]  /*ed00*/  MOV R80, 0xffffffff ;  /* 0xffffffff00507802 */ /* 0x000fe40000000f00 */
[----:B------:R-:W-:Y:S02]  /*ed10*/  MOV R64, 0xed30 ;  /* 0x0000ed3000407802 */ /* 0x000fe40000000f00 */
[----:B------:R-:W-:Y:S05]  /*ed20*/  CALL.REL.NOINC `($__internal_6_$__cuda_sm70_shflsync_down) ;  /* 0x0000086000007944 */ /* 0x000fea0003c00000 */
[----:B0-----:R-:W-:Y:S01]  /*ed30*/  HFMA2.MMA R66, -RZ, RZ, 0, 4.76837158203125e-07 ;  /* 0x00000008ff427435 */ /* 0x001fe200000001ff */
[----:B-1----:R-:W-:-:S02]  /*ed40*/  MOV R69, R80 ;  /* 0x0000005000457202 */ /* 0x002fc40000000f00 */
[----:B------:R-:W-:Y:S02]  /*ed50*/  MOV R71, R76 ;  /* 0x0000004c00477202 */ /* 0x000fe40000000f00 */
[----:B------:R-:W-:Y:S02]  /*ed60*/  MOV R67, 0x1f ;  /* 0x0000001f00437802 */ /* 0x000fe40000000f00 */
[----:B------:R-:W-:Y:S02]  /*ed70*/  MOV R80, 0xffffffff ;  /* 0xffffffff00507802 */ /* 0x000fe40000000f00 */
[----:B------:R-:W-:Y:S02]  /*ed80*/  MOV R64, 0xeda0 ;  /* 0x0000eda000407802 */ /* 0x000fe40000000f00 */
[----:B------:R-:W-:Y:S05]  /*ed90*/  CALL.REL.NOINC `($__internal_6_$__cuda_sm70_shflsync_down) ;  /* 0x000007f000007944 */ /* 0x000fea0003c00000 */
[----:B0-----:R-:W-:Y:S01]  /*eda0*/  HFMA2.MMA R66, -RZ, RZ, 0, 4.76837158203125e-07 ;  /* 0x00000008ff427435 */ /* 0x001fe200000001ff */
[----:B-1----:R-:W-:Y:S02]  /*edb0*/  MOV R70, R80 ;  /* 0x0000005000467202 */ /* 0x002fe40000000f00 */
[----:B------:R-:W-:Y:S02]  /*edc0*/  MOV R71, R75 ;  /* 0x0000004b00477202 */ /* 0x000fe40000000f00 */
[----:B------:R-:W-:-:S02]  /*edd0*/  MOV R67, 0x1f ;  /* 0x0000001f00437802 */ /* 0x000fc40000000f00 */
[----:B------:R-:W-:Y:S02]  /*ede0*/  MOV R80, 0xffffffff ;  /* 0xffffffff00507802 */ /* 0x000fe40000000f00 */
[----:B------:R-:W-:Y:S02]  /*edf0*/  MOV R64, 0xee10 ;  /* 0x0000ee1000407802 */ /* 0x000fe40000000f00 */
[----:B------:R-:W-:Y:S05]  /*ee00*/  CALL.REL.NOINC `($__internal_6_$__cuda_sm70_shflsync_down) ;  /* 0x0000078000007944 */ /* 0x000fea0003c00000 */
[----:B01----:R-:W-:Y:S05]  /*ee10*/  BRA `(.L_x_221) ;  /* 0xffff96f000007947 */ /* 0x003fea000383ffff */
.L_x_192:
[----:B------:R-:W-:Y:S01]  /*ee20*/  HFMA2.MMA R66, -RZ, RZ, 0, 9.5367431640625e-07 ;  /* 0x00000010ff427435 */ /* 0x000fe200000001ff */
[----:B------:R-:W-:Y:S02]  /*ee30*/  MOV R71, R78 ;  /* 0x0000004e00477202 */ /* 0x000fe40000000f00 */
[----:B------:R-:W-:Y:S02]  /*ee40*/  MOV R67, 0x1f ;  /* 0x0000001f00437802 */ /* 0x000fe40000000f00 */
[----:B0-----:R-:W-:Y:S02]  /*ee50*/  MOV R80, 0xffffffff ;  /* 0xffffffff00507802 */ /* 0x001fe40000000f00 */
[----:B------:R-:W-:Y:S02]  /*ee60*/  MOV R64, 0xee80 ;  /* 0x0000ee8000407802 */ /* 0x000fe40000000f00 */
[----:B-1234-:R-:W-:Y:S05]  /*ee70*/  CALL.REL.NOINC `($__internal_6_$__cuda_sm70_shflsync_down) ;  /* 0x0000071000007944 */ /* 0x01efea0003c00000 */
[----:B-1----:R-:W-:Y:S01]  /*ee80*/  MOV R68, R80 ;  /* 0x0000005000447202 */ /* 0x002fe20000000f00 */
[----:B0-----:R-:W-:Y:S05]  /*ee90*/  BRA `(.L_x_222) ;  /* 0xffff978000007947 */ /* 0x001fea000383ffff */
.L_x_193:
[----:B------:R-:W-:Y:S01]  /*eea0*/  HFMA2.MMA R66, -RZ, RZ, 0, 9.5367431640625e-07 ;  /* 0x00000010ff427435 */ /* 0x000fe200000001ff */
[----:B------:R-:W-:-:S02]  /*eeb0*/  MOV R71, R77 ;  /* 0x0000004d00477202 */ /* 0x000fc40000000f00 */
[----:B------:R-:W-:Y:S02]  /*eec0*/  MOV R67, 0x1f ;  /* 0x0000001f00437802 */ /* 0x000fe40000000f00 */
[----:B0-----:R-:W-:Y:S02]  /*eed0*/  MOV R80, 0xffffffff ;  /* 0xffffffff00507802 */ /* 0x001fe40000000f00 */
[----:B------:R-:W-:Y:S02]  /*eee0*/  MOV R64, 0xef00 ;  /* 0x0000ef0000407802 */ /* 0x000fe40000000f00 */
[----:B-1234-:R-:W-:Y:S05]  /*eef0*/  CALL.REL.NOINC `($__internal_6_$__cuda_sm70_shflsync_down) ;  /* 0x0000069000007944 */ /* 0x01efea0003c00000 */
[----:B0-----:R-:W-:Y:S01]  /*ef00*/  HFMA2.MMA R66, -RZ, RZ, 0, 9.5367431640625e-07 ;  /* 0x00000010ff427435 */ /* 0x001fe200000001ff */
[----:B-1----:R-:W-:Y:S02]  /*ef10*/  MOV R69, R80 ;  /* 0x0000005000457202 */ /* 0x002fe40000000f00 */
[----:B------:R-:W-:Y:S02]  /*ef20*/  MOV R71, R76 ;  /* 0x0000004c00477202 */ /* 0x000fe40000000f00 */
[----:B------:R-:W-:Y:S02]  /*ef30*/  MOV R67, 0x1f ;  /* 0x0000001f00437802 */ /* 0x000fe40000000f00 */
[----:B------:R-:W-:-:S02]  /*ef40*/  MOV R80, 0xffffffff ;  /* 0xffffffff00507802 */ /* 0x000fc40000000f00 */
[----:B------:R-:W-:Y:S02]  /*ef50*/  MOV R64, 0xef70 ;  /* 0x0000ef7000407802 */ /* 0x000fe40000000f00 */
[----:B------:R-:W-:Y:S05]  /*ef60*/  CALL.REL.NOINC `($__internal_6_$__cuda_sm70_shflsync_down) ;  /* 0x0000062000007944 */ /* 0x000fea0003c00000 */
[----:B0-----:R-:W-:Y:S01]  /*ef70*/  HFMA2.MMA R66, -RZ, RZ, 0, 9.5367431640625e-07 ;  /* 0x00000010ff427435 */ /* 0x001fe200000001ff */
[----:B-1----:R-:W-:Y:S02]  /*ef80*/  MOV R70, R80 ;  /* 0x0000005000467202 */ /* 0x002fe40000000f00 */
[----:B------:R-:W-:Y:S02]  /*ef90*/  MOV R71, R75 ;  /* 0x0000004b00477202 */ /* 0x000fe40000000f00 */
[----:B------:R-:W-:Y:S02]  /*efa0*/  MOV R67, 0x1f ;  /* 0x0000001f00437802 */ /* 0x000fe40000000f00 */
[----:B------:R-:W-:Y:S02]  /*efb0*/  MOV R80, 0xffffffff ;  /* 0xffffffff00507802 */ /* 0x000fe40000000f00 */
[----:B------:R-:W-:Y:S02]  /*efc0*/  MOV R64, 0xefe0 ;  /* 0x0000efe000407802 */ /* 0x000fe40000000f00 */
[----:B------:R-:W-:Y:S05]  /*efd0*/  CALL.REL.NOINC `($__internal_6_$__cuda_sm70_shflsync_down) ;  /* 0x000005b000007944 */ /* 0x000fea0003c00000 */
[----:B01----:R-:W-:Y:S05]  /*efe0*/  BRA `(.L_x_223) ;  /* 0xffff967000007947 */ /* 0x003fea000383ffff */
.L_x_196:
[----:B------:R-:W-:Y:S01]  /*eff0*/  HFMA2.MMA R67, -RZ, RZ, 0, 0 ;  /* 0x00000000ff437435 */ /* 0x000fe200000001ff */
[----:B-1----:R-:W-:-:S02]  /*f000*/  MOV R68, R78 ;  /* 0x0000004e00447202 */ /* 0x002fc40000000f00 */
[----:B------:R-:W-:Y:S02]  /*f010*/  MOV R65, 0x1f ;  /* 0x0000001f00417802 */ /* 0x000fe40000000f00 */
[----:B------:R-:W-:Y:S02]  /*f020*/  MOV R64, 0xffffffff ;  /* 0xffffffff00407802 */ /* 0x000fe40000000f00 */
[----:B------:R-:W-:Y:S02]  /*f030*/  MOV R66, 0xf050 ;  /* 0x0000f05000427802 */ /* 0x000fe40000000f00 */
[----:B0-234-:R-:W-:Y:S05]  /*f040*/  CALL.REL.NOINC `($__internal_7_$__cuda_sm70_shflsync_idx_p) ;  /* 0x0000058000007944 */ /* 0x01dfea0003c00000 */
        /* <DEDUP_REMOVED lines=21> */
[----:B------:R-:W-:Y:S01]  /*f1a0*/  HFMA2.MMA R66, -RZ, RZ, 0, 5.9604644775390625e-08 ;  /* 0x00000001ff427435 */ /* 0x000fe200000001ff */
[----:B-1----:R-:W-:Y:S02]  /*f1b0*/  MOV R251, R65 ;  /* 0x0000004100fb7202 */ /* 0x002fe40000000f00 */
[----:B------:R-:W-:Y:S02]  /*f1c0*/  MOV R71, R78 ;  /* 0x0000004e00477202 */ /* 0x000fe40000000f00 */
[----:B0-----:R-:W-:-:S02]  /*f1d0*/  MOV R67, 0x1f ;  /* 0x0000001f00437802 */ /* 0x001fc40000000f00 */
[----:B------:R-:W-:Y:S02]  /*f1e0*/  MOV R80, 0xffffffff ;  /* 0xffffffff00507802 */ /* 0x000fe40000000f00 */
[----:B------:R-:W-:Y:S02]  /*f1f0*/  MOV R64, 0xf210 ;  /* 0x0000f21000407802 */ /* 0x000fe40000000f00 */
[----:B------:R-:W-:Y:S05]  /*f200*/  CALL.REL.NOINC `($__internal_6_$__cuda_sm70_shflsync_down) ;  /* 0x0000038000007944 */ /* 0x000fea0003c00000 */
[----:B0-----:R-:W-:Y:S01]  /*f210*/  HFMA2.MMA R66, -RZ, RZ, 0, 5.9604644775390625e-08 ;  /* 0x00000001ff427435 */ /* 0x001fe200000001ff */
[----:B-1----:R-:W-:Y:S02]  /*f220*/  MOV R72, R80 ;  /* 0x0000005000487202 */ /* 0x002fe40000000f00 */
[----:B------:R-:W-:Y:S02]  /*f230*/  MOV R71, R77 ;  /* 0x0000004d00477202 */ /* 0x000fe40000000f00 */
[----:B------:R-:W-:Y:S02]  /*f240*/  MOV R67, 0x1f ;  /* 0x0000001f00437802 */ /* 0x000fe40000000f00 */
[----:B------:R-:W-:Y:S02]  /*f250*/  MOV R80, 0xffffffff ;  /* 0xffffffff00507802 */ /* 0x000fe40000000f00 */
[----:B------:R-:W-:-:S02]  /*f260*/  MOV R64, 0xf280 ;  /* 0x0000f28000407802 */ /* 0x000fc40000000f00 */
[----:B------:R-:W-:Y:S05]  /*f270*/  CALL.REL.NOINC `($__internal_6_$__cuda_sm70_shflsync_down) ;  /* 0x0000031000007944 */ /* 0x000fea0003c00000 */
[----:B0-----:R-:W-:Y:S01]  /*f280*/  HFMA2.MMA R66, -RZ, RZ, 0, 5.9604644775390625e-08 ;  /* 0x00000001ff427435 */ /* 0x001fe200000001ff */
[----:B-1----:R-:W-:-:S02]  /*f290*/  MOV R73, R80 ;  /* 0x0000005000497202 */ /* 0x002fc40000000f00 */
[----:B------:R-:W-:Y:S02]  /*f2a0*/  MOV R71, R76 ;  /* 0x0000004c00477202 */ /* 0x000fe40000000f00 */
[----:B------:R-:W-:Y:S02]  /*f2b0*/  MOV R67, 0x1f ;  /* 0x0000001f00437802 */ /* 0x000fe40000000f00 */
[----:B------:R-:W-:Y:S02]  /*f2c0*/  MOV R80, 0xffffffff ;  /* 0xffffffff00507802 */ /* 0x000fe40000000f00 */
[----:B------:R-:W-:Y:S02]  /*f2d0*/  MOV R64, 0xf2f0 ;  /* 0x0000f2f000407802 */ /* 0x000fe40000000f00 */
[----:B------:R-:W-:Y:S05]  /*f2e0*/  CALL.REL.NOINC `($__internal_6_$__cuda_sm70_shflsync_down) ;  /* 0x000002a000007944 */ /* 0x000fea0003c00000 */
[----:B0-----:R-:W-:Y:S01]  /*f2f0*/  HFMA2.MMA R66, -RZ, RZ, 0, 5.9604644775390625e-08 ;  /* 0x00000001ff427435 */ /* 0x001fe200000001ff */
[----:B-1----:R-:W-:Y:S02]  /*f300*/  MOV R69, R80 ;  /* 0x0000005000457202 */ /* 0x002fe40000000f00 */
[----:B------:R-:W-:Y:S02]  /*f310*/  MOV R71, R75 ;  /* 0x0000004b00477202 */ /* 0x000fe40000000f00 */
[----:B------:R-:W-:-:S02]  /*f320*/  MOV R67, 0x1f ;  /* 0x0000001f00437802 */ /* 0x000fc40000000f00 */
[----:B------:R-:W-:Y:S02]  /*f330*/  MOV R80, 0xffffffff ;  /* 0xffffffff00507802 */ /* 0x000fe40000000f00 */
[----:B------:R-:W-:Y:S02]  /*f340*/  MOV R64, 0xf360 ;  /* 0x0000f36000407802 */ /* 0x000fe40000000f00 */
[----:B------:R-:W-:Y:S05]  /*f350*/  CALL.REL.NOINC `($__internal_6_$__cuda_sm70_shflsync_down) ;  /* 0x0000023000007944 */ /* 0x000fea0003c00000 */
[-C--:B------:R-:W-:Y:S01]  /*f360*/  FMUL.FTZ R247, R63, R74.reuse ;  /* 0x0000004a3ff77220 */ /* 0x080fe20000410000 */
[----:B0-----:R-:W-:Y:S01]  /*f370*/  HFMA2.MMA R67, -RZ, RZ, 0, 0 ;  /* 0x00000000ff437435 */ /* 0x001fe200000001ff */
[----:B------:R-:W-:Y:S01]  /*f380*/  FMUL.FTZ R246, R62, R74 ;  /* 0x0000004a3ef67220 */ /* 0x000fe20000410000 */
[----:B------:R-:W-:Y:S01]  /*f390*/  MOV R68, R60 ;  /* 0x0000003c00447202 */ /* 0x000fe20000000f00 */
[C---:B------:R-:W-:Y:S01]  /*f3a0*/  FMUL.FTZ R249, R60.reuse, R252 ;  /* 0x000000fc3cf97220 */ /* 0x040fe20000410000 */
[----:B------:R-:W-:Y:S01]  /*f3b0*/  MOV R65, 0x1f ;  /* 0x0000001f00417802 */ /* 0x000fe20000000f00 */
[-C--:B------:R-:W-:Y:S01]  /*f3c0*/  FMUL.FTZ R248, R60, R74.reuse ;  /* 0x0000004a3cf87220 */ /* 0x080fe20000410000 */
[----:B------:R-:W-:Y:S01]  /*f3d0*/  MOV R64, 0xffffffff ;  /* 0xffffffff00407802 */ /* 0x000fe20000000f00 */
[----:B------:R-:W-:Y:S01]  /*f3e0*/  FMUL.FTZ R60, R61, R74 ;  /* 0x0000004a3d3c7220 */ /* 0x000fe20000410000 */
[----:B------:R-:W-:Y:S01]  /*f3f0*/  MOV R66, 0xf430 ;  /* 0x0000f43000427802 */ /* 0x000fe20000000f00 */
[----:B------:R-:W-:-:S02]  /*f400*/  FFMA.FTZ R247, R62, R252, -R247 ;  /* 0x000000fc3ef77223 */ /* 0x000fc400000108f7 */
[----:B------:R-:W-:Y:S02]  /*f410*/  FFMA.FTZ R246, R63, R252, R246 ;  /* 0x000000fc3ff67223 */ /* 0x000fe400000100f6 */
[----:B-1----:R-:W-:Y:S05]  /*f420*/  CALL.REL.NOINC `($__internal_7_$__cuda_sm70_shflsync_idx_p) ;  /* 0x000001a000007944 */ /* 0x002fea0003c00000 */
        /* <DEDUP_REMOVED lines=14> */
[----:B0-----:R-:W-:Y:S01]  /*f510*/  HFMA2.MMA R67, -RZ, RZ, 0, 0 ;  /* 0x00000000ff437435 */ /* 0x001fe200000001ff */
[----:B-1----:R-:W-:Y:S02]  /*f520*/  MOV R74, R65 ;  /* 0x00000041004a7202 */ /* 0x002fe40000000f00 */
[----:B------:R-:W-:Y:S02]  /*f530*/  MOV R68, R63 ;  /* 0x0000003f00447202 */ /* 0x000fe40000000f00 */
[----:B------:R-:W-:-:S02]  /*f540*/  MOV R65, 0x1f ;  /* 0x0000001f00417802 */ /* 0x000fc40000000f00 */
[----:B------:R-:W-:Y:S02]  /*f550*/  MOV R64, 0xffffffff ;  /* 0xffffffff00407802 */ /* 0x000fe40000000f00 */
[----:B------:R-:W-:Y:S02]  /*f560*/  MOV R66, 0xf580 ;  /* 0x0000f58000427802 */ /* 0x000fe40000000f00 */
[----:B------:R-:W-:Y:S05]  /*f570*/  CALL.REL.NOINC `($__internal_7_$__cuda_sm70_shflsync_idx_p) ;  /* 0x0000005000007944 */ /* 0x000fea0003c00000 */
[----:B01----:R-:W-:Y:S05]  /*f580*/  BRA `(.L_x_224) ;  /* 0xffff92f000007947 */ /* 0x003fea000383ffff */
        .weak           $__internal_6_$__cuda_sm70_shflsync_down
        .type           $__internal_6_$__cuda_sm70_shflsync_down,@function
        .size           $__internal_6_$__cuda_sm70_shflsync_down,($__internal_7_$__cuda_sm70_shflsync_idx_p - $__internal_6_$__cuda_sm70_shflsync_down)
$__internal_6_$__cuda_sm70_shflsync_down:
[----:B------:R-:W-:Y:S01]  /*f590*/  HFMA2.MMA R65, -RZ, RZ, 0, 0 ;  /* 0x00000000ff417435 */ /* 0x000fe200000001ff */
[----:B------:R-:W-:Y:S04]  /*f5a0*/  WARPSYNC R80 ;  /* 0x0000005000007348 */ /* 0x000fe80003800000 */
[----:B------:R0:W1:Y:S01]  /*f5b0*/  SHFL.DOWN PT, R80, R71, R66, R67 ;  /* 0x0800004247507389 */ /* 0x00006200000e0043 */
[----:B------:R-:W-:Y:S05]  /*f5c0*/  RET.REL.NODEC R64 `(_Z25selective_scan_bwd_kernelI32Selective_Scan_bwd_kernel_traitsILi128ELi16ELb0ELb0ELb0ELb1ELb0EN3c104HalfENS1_7complexIfEEEEv12SSMParamsBwd) ;  /* 0xffff0a3040007950 */ /* 0x000fea0003c3ffff */
        .weak           $__internal_7_$__cuda_sm70_shflsync_idx_p
        .type           $__internal_7_$__cuda_sm70_shflsync_idx_p,@function
        .size           $__internal_7_$__cuda_sm70_shflsync_idx_p,($__internal_8_$__cuda_sm70_shflsync_up - $__internal_7_$__cuda_sm70_shflsync_idx_p)
$__internal_7_$__cuda_sm70_shflsync_idx_p:
[----:B------:R-:W-:Y:S01]  /*f5d0*/  HFMA2.MMA R71, -RZ, RZ, 0, 0 ;  /* 0x00000000ff477435 */ /* 0x000fe200000001ff */
[----:B------:R-:W-:Y:S01]  /*f5e0*/  MOV R70, R66 ;  /* 0x0000004200467202 */ /* 0x000fe20000000f00 */
[----:B------:R-:W-:Y:S04]  /*f5f0*/  WARPSYNC R64 ;  /* 0x0000004000007348 */ /* 0x000fe80003800000 */
[----:B------:R0:W1:Y:S01]  /*f600*/  SHFL.IDX PT, R65, R68, R67, R65 ;  /* 0x0000004344417389 */ /* 0x00006200000e0041 */
[----:B------:R-:W-:Y:S05]  /*f610*/  RET.REL.NODEC R70 `(_Z25selective_scan_bwd_kernelI32Selective_Scan_bwd_kernel_traitsILi128ELi16ELb0ELb0ELb0ELb1ELb0EN3c104HalfENS1_7complexIfEEEEv12SSMParamsBwd) ;  /* 0xffff09e046007950 */ /* 0x000fea0003c3ffff */
        .weak           $__internal_8_$__cuda_sm70_shflsync_up
        .type           $__internal_8_$__cuda_sm70_shflsync_up,@function
        .size           $__internal_8_$__cuda_sm70_shflsync_up,(.L_x_14440 - $__internal_8_$__cuda_sm70_shflsync_up)
$__internal_8_$__cuda_sm70_shflsync_up:
[----:B------:R-:W-:Y:S01]  /*f620*/  MOV R65, 0x0 ;  /* 0x0000000000417802 */ /* 0x000fe20000000f00 */
[----:B------:R-:W-:Y:S04]  /*f630*/  WARPSYNC R67 ;  /* 0x0000004300007348 */ /* 0x000fe80003800000 */
[----:B------:R0:W1:Y:S01]  /*f640*/  SHFL.UP PT, R67, R71, R70, R68 ;  /* 0x0400004647437389 */ /* 0x00006200000e0044 */
[----:B------:R-:W-:Y:S05]  /*f650*/  RET.REL.NODEC R64 `(_Z25selective_scan_bwd_kernelI32Selective_Scan_bwd_kernel_traitsILi128ELi16ELb0ELb0ELb0ELb1ELb0EN3c104HalfENS1_7complexIfEEEEv12SSMParamsBwd) ;  /* 0xffff09a040007950 */ /* 0x000fea0003c3ffff */
.L_x_225:
        /* <DEDUP_REMOVED lines=10> */
.L_x_14440:


//--------------------- .text._Z25selective_scan_bwd_kernelI32Selective_Scan_bwd_kernel_traitsILi128ELi16ELb0ELb0ELb0ELb1ELb1EN3c104HalfENS1_7complexIfEEEEv12SSMParamsBwd --------------------------
	.section	.text._Z25selective_scan_bwd_kernelI32Selective_Scan_bwd_kernel_traitsILi128ELi16ELb0ELb0ELb0ELb1ELb1EN3c104HalfENS1_7complexIfEEEEv12SSMParamsBwd,"ax",@progbits
	.sectioninfo	@"SHI_REGISTERS=253"
	.align	128
        .global         _Z25selective_scan_bwd_kernelI32Selective_Scan_bwd_kernel_traitsILi128ELi16ELb0ELb0ELb0ELb1ELb1EN3c104HalfENS1_7complexIfEEEEv12SSMParamsBwd
        .type           _Z25selective_scan_bwd_kernelI32Selective_Scan_bwd_kernel_traitsILi128ELi16ELb0ELb0ELb0ELb1ELb1EN3c104HalfENS1_7complexIfEEEEv12SSMParamsBwd,@function
        .size           _Z25selective_scan_bwd_kernelI32Selective_Scan_bwd_kernel_traitsILi128ELi16ELb0ELb0ELb0ELb1ELb1EN3c104HalfENS1_7complexIfEEEEv12SSMParamsBwd,(.L_x_14443 - _Z25selective_scan_bwd_kernelI32Selective_Scan_bwd_kernel_traitsILi128ELi16ELb0ELb0ELb0ELb1ELb1EN3c104HalfENS1_7complexIfEEEEv12SSMParamsBwd)
        .other          _Z25selective_scan_bwd_kernelI32Selective_Scan_bwd_kernel_traitsILi128ELi16ELb0ELb0ELb0ELb1ELb1EN3c104HalfENS1_7complexIfEEEEv12SSMParamsBwd,@"STO_CUDA_ENTRY STV_DEFAULT"
_Z25selective_scan_bwd_kernelI32Selective_Scan_bwd_kernel_traitsILi128ELi16ELb0ELb0ELb0ELb1ELb1EN3c104HalfENS1_7complexIfEEEEv12SSMParamsBwd:
.text._Z25selective_scan_bwd_kernelI32Selective_Scan_bwd_kernel_traitsILi128ELi16ELb0ELb0ELb0ELb1ELb1EN3c104HalfENS1_7complexIfEEEEv12SSMParamsBwd:
[----:B------:R-:W-:Y:S02]  /*0000*/  MOV R1, c[0x0][0x28] ;  /* 0x00000a0000017a02 */ /* 0x000fe40000000f00 */
[----:B------:R-:W0:Y:S01]  /*0010*/  S2R R242, SR_CTAID.Y ;  /* 0x0000000000f27919 */ /* 0x000e220000002600 */
[----:B------:R-:W-:Y:S01]  /*0020*/  ISETP.NE.U32.AND P1, PT, RZ, c[0x0][0x238], PT ;  /* 0x00008e00ff007a0c */ /* 0x000fe20003f25070 */
[----:B------:R-:W-:Y:S01]  /*0030*/  ULDC.64 UR6, c[0x0][0x118] ;  /* 0x0000460000067ab9 */ /* 0x000fe20000000a00 */
[----:B------:R-:W-:Y:S02]  /*0040*/  ISETP.NE.U32.AND P2, PT, RZ, c[0x0][0x250], PT ;  /* 0x00009400ff007a0c */ /* 0x000fe40003f45070 */
[----:B------:R-:W-:Y:S02]  /*0050*/  ISETP.NE.AND.EX P1, PT, RZ, c[0x0][0x23c], PT, P1 ;  /* 0x00008f00ff007a0c */ /* 0x000fe40003f25310 */
[----:B------:R-:W-:Y:S02]  /*0060*/  ISETP.NE.AND.EX P2, PT, RZ, c[0x0][0x254], PT, P2 ;  /* 0x00009500ff007a0c */ /* 0x000fe40003f45320 */
[----:B------:R-:W-:Y:S02]  /*0070*/  IADD3 R1, R1, -0x10, RZ ;  /* 0xfffffff001017810 */ /* 0x000fe40007ffe0ff */
[----:B0-----:R-:W-:-:S07]  /*0080*/  SHF.R.S32.HI R243, RZ, 0x1f, R242 ;  /* 0x0000001ffff37819 */ /* 0x001fce00000114f2 */
[C---:B------:R-:W-:Y:S02]  /*0090*/  @P1 LEA R4, P0, R242.reuse, c[0x0][0x238], 0x2 ;  /* 0x00008e00f2041a11 */ /* 0x040fe400078010ff */
[C---:B------:R-:W-:Y:S02]  /*00a0*/  @P2 LEA R6, P3, R242.reuse, c[0x0][0x250], 0x2 ;  /* 0x00009400f2062a11 */ /* 0x040fe400078610ff */
[C-C-:B------:R-:W-:Y:S02]  /*00b0*/  @P1 LEA.HI.X R5, R242.reuse, c[0x0][0x23c], R243.reuse, 0x2, P0 ;  /* 0x00008f00f2051a11 */ /* 0x140fe400000f14f3 */
[----:B------:R-:W-:-:S03]  /*00c0*/  @P2 LEA.HI.X R7, R242, c[0x0][0x254], R243, 0x2, P3 ;  /* 0x00009500f2072a11 */ /* 0x000fc600018f14f3 */
[----:B------:R0:W2:Y:S04]  /*00d0*/  @P1 LDG.E R0, [R4.64] ;  /* 0x0000000604001981 */ /* 0x0000a8000c1e1900 */
[----:B------:R1:W3:Y:S01]  /*00e0*/  @P2 LDG.E R8, [R6.64] ;  /* 0x0000000606082981 */ /* 0x0002e2000c1e1900 */
[----:B------:R-:W-:Y:S01]  /*00f0*/  MOV R14, c[0x0][0x174] ;  /* 0x00005d00000e7a02 */ /* 0x000fe20000000f00 */
[----:B------:R-:W-:Y:S01]  /*0100*/  IMAD R13, R243, c[0x0][0x1d8], RZ ;  /* 0x00007600f30d7a24 */ /* 0x000fe200078e02ff */
[----:B------:R-:W-:Y:S01]  /*0110*/  UMOV UR4, URZ ;  /* 0x0000003f00047c82 */ /* 0x000fe20008000000 */
[----:B------:R-:W4:Y:S01]  /*0120*/  S2R R249, SR_CTAID.X ;  /* 0x0000000000f97919 */ /* 0x000f220000002500 */
[----:B------:R-:W-:Y:S01]  /*0130*/  ISETP.GE.AND P5, PT, R14, 0x1, PT ;  /* 0x000000010e00780c */ /* 0x000fe20003fa6270 */
[----:B------:R-:W-:Y:S01]  /*0140*/  IMAD R13, R242, c[0x0][0x1dc], R13 ;  /* 0x00007700f20d7a24 */ /* 0x000fe200078e020d */
[----:B------:R-:W-:Y:S01]  /*0150*/  UMOV UR5, URZ ;  /* 0x0000003f00057c82 */ /* 0x000fe20008000000 */
        /* <DEDUP_REMOVED lines=10> */
[----:B------:R-:W-:Y:S01]  /*0200*/  IMAD R15, R249, c[0x0][0x1e4], R10 ;  /* 0x00007900f90f7a24 */ /* 0x000fe200078e020a */
[----:B------:R-:W-:Y:S01]  /*0210*/  HFMA2.MMA R14, -RZ, RZ, 0, 0 ;  /* 0x00000000ff0e7435 */ /* 0x000fe200000001ff */
[----:B------:R-:W-:Y:S01]  /*0220*/  IMAD.WIDE.U32 R2, R242, c[0x0][0x1d8], R2 ;  /* 0x00007600f2027a25 */ /* 0x000fe200078e0002 */
[----:B------:R-:W-:-:S02]  /*0230*/  SHF.R.S32.HI R11, RZ, 0x1f, R9 ;  /* 0x0000001fff0b7819 */ /* 0x000fc40000011409 */
[----:B------:R-:W-:Y:S01]  /*0240*/  IADD3 R5, R5, R15, RZ ;  /* 0x0000000f05057210 */ /* 0x000fe20007ffe0ff */
[----:B-1----:R-:W-:Y:S01]  /*0250*/  IMAD.WIDE.U32 R6, R249, c[0x0][0x278], RZ ;  /* 0x00009e00f9067a25 */ /* 0x002fe200078e00ff */
[----:B------:R-:W-:-:S03]  /*0260*/  IADD3 R10, P0, R9, R2, RZ ;  /* 0x00000002090a7210 */ /* 0x000fc60007f1e0ff */
[----:B------:R-:W-:Y:S01]  /*0270*/  IMAD R17, R249, c[0x0][0x27c], R12 ;  /* 0x00009f00f9117a24 */ /* 0x000fe200078e020c */
[----:B------:R-:W-:Y:S01]  /*0280*/  IADD3.X R13, R11, R3, R13, P0, !PT ;  /* 0x000000030b0d7210 */ /* 0x000fe200007fe40d */
[C---:B------:R-:W-:Y:S01]  /*0290*/  IMAD.WIDE.U32 R2, R242.reuse, c[0x0][0x1e8], R4 ;  /* 0x00007a00f2027a25 */ /* 0x040fe200078e0004 */
[----:B------:R-:W-:Y:S02]  /*02a0*/  ISETP.NE.U32.AND P0, PT, RZ, c[0x0][0x260], PT ;  /* 0x00009800ff007a0c */ /* 0x000fe40003f05070 */
[----:B------:R-:W-:Y:S01]  /*02b0*/  IADD3 R7, R7, R17, RZ ;  /* 0x0000001107077210 */ /* 0x000fe20007ffe0ff */
[C---:B------:R-:W-:Y:S01]  /*02c0*/  IMAD R17, R243.reuse, c[0x0][0x280], RZ ;  /* 0x0000a000f3117a24 */ /* 0x040fe200078e02ff */
[----:B------:R-:W-:Y:S01]  /*02d0*/  ISETP.NE.AND.EX P0, PT, RZ, c[0x0][0x264], PT, P0 ;  /* 0x00009900ff007a0c */ /* 0x000fe20003f05300 */
[----:B------:R-:W-:Y:S02]  /*02e0*/  IMAD R15, R243, c[0x0][0x1e8], RZ ;  /* 0x00007a00f30f7a24 */ /* 0x000fe400078e02ff */
[----:B------:R-:W-:Y:S01]  /*02f0*/  IMAD.WIDE.U32 R4, R242, c[0x0][0x280], R6 ;  /* 0x0000a000f2047a25 */ /* 0x000fe200078e0006 */
[----:B------:R-:W-:-:S03]  /*0300*/  IADD3 R7, P6, R9, R2, RZ ;  /* 0x0000000209077210 */ /* 0x000fc60007fde0ff */
[C---:B------:R-:W-:Y:S01]  /*0310*/  IMAD R17, R242.reuse, c[0x0][0x284], R17 ;  /* 0x0000a100f2117a24 */ /* 0x040fe200078e0211 */
[----:B------:R-:W-:Y:S01]  /*0320*/  IADD3 R4, P3, R9, R4, RZ ;  /* 0x0000000409047210 */ /* 0x000fe20007f7e0ff */
[----:B------:R-:W-:Y:S01]  /*0330*/  IMAD R15, R242, c[0x0][0x1ec], R15 ;  /* 0x00007b00f20f7a24 */ /* 0x000fe200078e020f */
[C---:B------:R-:W-:Y:S02]  /*0340*/  LEA R9, P4, R10.reuse, c[0x0][0x240], 0x1 ;  /* 0x000090000a097a11 */ /* 0x040fe400078808ff */
[----:B------:R-:W-:Y:S02]  /*0350*/  IADD3.X R5, R11, R5, R17, P3, !PT ;  /* 0x000000050b057210 */ /* 0x000fe40001ffe411 */
[----:B------:R-:W-:Y:S02]  /*0360*/  ISETP.NE.U32.AND P3, PT, RZ, c[0x0][0x328], PT ;  /* 0x0000ca00ff007a0c */ /* 0x000fe40003f65070 */
[----:B------:R-:W-:Y:S02]  /*0370*/  LEA.HI.X R10, R10, c[0x0][0x244], R13, 0x1, P4 ;  /* 0x000091000a0a7a11 */ /* 0x000fe400020f0c0d */
[----:B------:R-:W-:Y:S01]  /*0380*/  ISETP.NE.U32.AND P4, PT, RZ, c[0x0][0x348], PT ;  /* 0x0000d200ff007a0c */ /* 0x000fe20003f85070 */
[----:B------:R-:W-:Y:S01]  /*0390*/  CS2R R12, SRZ ;  /* 0x00000000000c7805 */ /* 0x000fe2000001ff00 */
[----:B------:R-:W-:-:S02]  /*03a0*/  ISETP.NE.AND.EX P3, PT, RZ, c[0x0][0x32c], PT, P3 ;  /* 0x0000cb00ff007a0c */ /* 0x000fc40003f65330 */
[----:B------:R-:W-:Y:S02]  /*03b0*/  ISETP.NE.AND.EX P4, PT, RZ, c[0x0][0x34c], PT, P4 ;  /* 0x0000d300ff007a0c */ /* 0x000fe40003f85340 */
[----:B------:R-:W-:Y:S02]  /*03c0*/  IADD3.X R2, R11, R3, R15, P6, !PT ;  /* 0x000000030b027210 */ /* 0x000fe400037fe40f */
[----:B------:R-:W-:Y:S02]  /*03d0*/  MOV R11, RZ ;  /* 0x000000ff000b7202 */ /* 0x000fe40000000f00 */
[C---:B------:R-:W-:Y:S02]  /*03e0*/  LEA R6, P6, R7.reuse, c[0x0][0x248], 0x1 ;  /* 0x0000920007067a11 */ /* 0x040fe400078c08ff */
[----:B------:R-:W-:Y:S02]  /*03f0*/  @P0 MOV R175, 0x10 ;  /* 0x0000001000af0802 */ /* 0x000fe40000000f00 */
[----:B------:R-:W-:Y:S01]  /*0400*/  LEA.HI.X R7, R7, c[0x0][0x24c], R2, 0x1, P6 ;  /* 0x0000930007077a11 */ /* 0x000fe200030f0c02 */
[----:B------:R-:W-:Y:S01]  /*0410*/  @P0 IMAD R2, R249, c[0x0][0x164], R242 ;  /* 0x00005900f9020a24 */ /* 0x000fe200078e02f2 */
[----:B------:R-:W-:-:S03]  /*0420*/  LEA R3, P6, R4, c[0x0][0x308], 0x1 ;  /* 0x0000c20004037a11 */ /* 0x000fc600078c08ff */
[----:B------:R-:W-:Y:S01]  /*0430*/  @P0 IMAD R2, R2, c[0x0][0x174], RZ ;  /* 0x00005d0002020a24 */ /* 0x000fe200078e02ff */
[----:B------:R-:W-:-:S03]  /*0440*/  LEA.HI.X R4, R4, c[0x0][0x30c], R5, 0x1, P6 ;  /* 0x0000c30004047a11 */ /* 0x000fc600030f0c05 */
[----:B------:R-:W-:-:S04]  /*0450*/  @P0 IMAD R2, R2, c[0x0][0x16c], RZ ;  /* 0x00005b0002020a24 */ /* 0x000fc800078e02ff */
[----:B------:R-:W-:Y:S02]  /*0460*/  @P0 IMAD.WIDE R174, R2, R175, c[0x0][0x260] ;  /* 0x0000980002ae0625 */ /* 0x000fe400078e02af */
[----:B------:R-:W-:Y:S01]  /*0470*/  @!P0 CS2R R174, SRZ ;  /* 0x0000000000ae8805 */ /* 0x000fe2000001ff00 */
[----:B--2---:R0:W1:Y:S01]  /*0480*/  @P1 R2UR UR4, R0 ;  /* 0x00000000000413c2 */ /* 0x00406200000e0000 */
[----:B------:R-:W-:-:S04]  /*0490*/  @P3 LEA R13, P1, R242, c[0x0][0x328], 0x2 ;  /* 0x0000ca00f20d3a11 */ /* 0x000fc800078210ff */
[----:B------:R-:W-:-:S03]  /*04a0*/  @P3 LEA.HI.X R14, R242, c[0x0][0x32c], R243, 0x2, P1 ;  /* 0x0000cb00f20e3a11 */ /* 0x000fc600008f14f3 */
[----:B---3--:R0:W2:Y:S01]  /*04b0*/  @P2 R2UR UR5, R8 ;  /* 0x00000000080523c2 */ /* 0x0080a200000e0000 */
[C---:B------:R-:W-:Y:S02]  /*04c0*/  @P4 LEA R11, P2, R242.reuse, c[0x0][0x348], 0x2 ;  /* 0x0000d200f20b4a11 */ /* 0x040fe400078410ff */
[----:B------:R-:W-:Y:S02]  /*04d0*/  MOV R15, R14 ;  /* 0x0000000e000f7202 */ /* 0x000fe40000000f00 */
[----:B------:R-:W-:Y:S02]  /*04e0*/  @P4 LEA.HI.X R12, R242, c[0x0][0x34c], R243, 0x2, P2 ;  /* 0x0000d300f20c4a11 */ /* 0x000fe400010f14f3 */
[----:B------:R-:W-:Y:S02]  /*04f0*/  MOV R14, R13 ;  /* 0x0000000d000e7202 */ /* 0x000fe40000000f00 */
[----:B------:R-:W-:Y:S02]  /*0500*/  MOV R13, R12 ;  /* 0x0000000c000d7202 */ /* 0x000fe40000000f00 */
[----:B------:R-:W-:-:S05]  /*0510*/  MOV R12, R11 ;  /* 0x0000000b000c7202 */ /* 0x000fca0000000f00 */
[----:B------:R0:W-:Y:S04]  /*0520*/  STL.64 [R1], R12 ;  /* 0x0000000c01007387 */ /* 0x0001e80000100a00 */
[----:B------:R0:W-:Y:S01]  /*0530*/  STL.64 [R1+0x8], R14 ;  /* 0x0000080e01007387 */ /* 0x0001e20000100a00 */
[----:B------:R-:W-:Y:S05]  /*0540*/  @!P5 BRA `(.L_x_226) ;  /* 0x0000f0400000d947 */ /* 0x000fea0003800000 */
[----:B-1----:R-:W1:Y:S01]  /*0550*/  S2R R177, SR_TID.X ;  /* 0x0000000000b17919 */ /* 0x002e620000002100 */
[----:B------:R3:W4:Y:S01]  /*0560*/  R2UR UR12, R9 ;  /* 0x00000000090c73c2 */ /* 0x00072200000e0000 */
[----:B------:R-:W-:Y:S01]  /*0570*/  CS2R R244, SRZ ;  /* 0x0000000000f47805 */ /* 0x000fe2000001ff00 */
[----:B------:R-:W-:Y:S01]  /*0580*/  MOV R173, RZ ;  /* 0x000000ff00ad7202 */ /* 0x000fe20000000f00 */
[----:B------:R-:W0:Y:S05]  /*0590*/  S2R R180, SR_LANEID ;  /* 0x0000000000b47919 */ /* 0x000e2a0000000000 */
[----:B------:R3:W2:Y:S08]  /*05a0*/  R2UR UR13, R10 ;  /* 0x000000000a0d73c2 */ /* 0x0006b000000e0000 */
[----:B------:R3:W0:Y:S02]  /*05b0*/  R2UR UR10, R6 ;  /* 0x00000000060a73c2 */ /* 0x00062400000e0000 */
[----:B01----:R-:W-:-:S06]  /*05c0*/  SHF.L.U32 R0, R177, 0x4, RZ ;  /* 0x00000004b1007819 */ /* 0x003fcc00000006ff */
[----:B------:R3:W0:Y:S01]  /*05d0*/  R2UR UR11, R7 ;  /* 0x00000000070b73c2 */ /* 0x00062200000e0000 */
[--C-:B------:R-:W-:Y:S02]  /*05e0*/  SHF.R.S32.HI R2, RZ, 0x1f, R177.reuse ;  /* 0x0000001fff027819 */ /* 0x100fe400000114b1 */
[----:B------:R-:W-:Y:S02]  /*05f0*/  LOP3.LUT R0, R0, 0xfffffe00, RZ, 0xc0, !PT ;  /* 0xfffffe0000007812 */ /* 0x000fe400078ec0ff */
[----:B------:R-:W-:Y:S02]  /*0600*/  LEA.HI R2, R2, R177, RZ, 0x5 ;  /* 0x000000b102027211 */ /* 0x000fe400078f28ff */
[----:B------:R-:W-:Y:S01]  /*0610*/  LOP3.LUT R0, R0, 0x1f, R177, 0xf8, !PT ;  /* 0x0000001f00007812 */ /* 0x000fe200078ef8b1 */
[----:B------:R3:W1:Y:S01]  /*0620*/  R2UR UR8, R3 ;  /* 0x00000000030873c2 */ /* 0x00066200000e0000 */
[----:B------:R-:W-:Y:S02]  /*0630*/  LOP3.LUT R240, R177, 0x1f, RZ, 0xc0, !PT ;  /* 0x0000001fb1f07812 */ /* 0x000fe400078ec0ff */
[----:B------:R-:W-:-:S02]  /*0640*/  SHF.R.S32.HI R179, RZ, 0x5, R2 ;  /* 0x00000005ffb37819 */ /* 0x000fc40000011402 */
[----:B------:R-:W-:-:S03]  /*0650*/  SHF.R.S32.HI R246, RZ, 0x1f, R0 ;  /* 0x0000001ffff67819 */ /* 0x000fc60000011400 */
[----:B--2-4-:R3:W0:Y:S04]  /*0660*/  R2UR UR9, R4 ;  /* 0x00000000040973c2 */ /* 0x01462800000e0000 */
.L_x_306:
[----:B------:R-:W-:Y:S01]  /*0670*/  IADD3 R2, -R173, c[0x0][0x174], RZ ;  /* 0x00005d00ad027a10 */ /* 0x000fe20007ffe1ff */
[----:B------:R-:W-:Y:S01]  /*0680*/  BAR.SYNC.DEFER_BLOCKING 0x0 ;  /* 0x0000000000007b1d */ /* 0x000fe20000010000 */
[----:B------:R-:W-:Y:S02]  /*0690*/  LOP3.LUT R42, R0, 0x20, RZ, 0xfc, !PT ;  /* 0x00000020002a7812 */ /* 0x000fe400078efcff */
[----:B------:R-:W-:Y:S02]  /*06a0*/  LEA R182, R2, 0xfffff800, 0xb ;  /* 0xfffff80002b67811 */ /* 0x000fe400078e58ff */
[----:B---3--:R-:W-:Y:S02]  /*06b0*/  LEA R4, P3, R0, UR12, 0x1 ;  /* 0x0000000c00047c11 */ /* 0x008fe4000f8608ff */
[----:B------:R-:W-:Y:S02]  /*06c0*/  IADD3 R57, -R182, c[0x0][0x168], RZ ;  /* 0x00005a00b6397a10 */ /* 0x000fe40007ffe1ff */
[----:B------:R-:W-:-:S02]  /*06d0*/  LOP3.LUT R43, R0, 0x40, RZ, 0xfc, !PT ;  /* 0x00000040002b7812 */ /* 0x000fc400078efcff */
[-C--:B------:R-:W-:Y:S02]  /*06e0*/  ISETP.GE.AND P2, PT, R0, R57.reuse, PT ;  /* 0x000000390000720c */ /* 0x080fe40003f46270 */
[----:B------:R-:W-:Y:S02]  /*06f0*/  ISETP.GE.AND P1, PT, R42, R57, PT ;  /* 0x000000392a00720c */ /* 0x000fe40003f26270 */
[C---:B------:R-:W-:Y:S02]  /*0700*/  LOP3.LUT R44, R0.reuse, 0x60, RZ, 0xfc, !PT ;  /* 0x00000060002c7812 */ /* 0x040fe400078efcff */
[----:B------:R-:W-:Y:S02]  /*0710*/  PRMT R6, RZ, 0x7610, R6 ;  /* 0x00007610ff067816 */ /* 0x000fe40000000006 */
[----:B------:R-:W-:Y:S02]  /*0720*/  LOP3.LUT R45, R0, 0x80, RZ, 0xfc, !PT ;  /* 0x00000080002d7812 */ /* 0x000fe400078efcff */
[----:B------:R-:W-:-:S02]  /*0730*/  PRMT R3, RZ, 0x7610, R3 ;  /* 0x00007610ff037816 */ /* 0x000fc40000000003 */
[C---:B------:R-:W-:Y:S02]  /*0740*/  LOP3.LUT R46, R0.reuse, 0xa0, RZ, 0xfc, !PT ;  /* 0x000000a0002e7812 */ /* 0x040fe400078efcff */
[C---:B------:R-:W-:Y:S02]  /*0750*/  LEA.HI.X R5, R0.reuse, UR13, R246, 0x1, P3 ;  /* 0x0000000d00057c11 */ /* 0x040fe400098f0cf6 */
[C---:B------:R-:W-:Y:S02]  /*0760*/  LOP3.LUT R47, R0.reuse, 0xc0, RZ, 0xfc, !PT ;  /* 0x000000c0002f7812 */ /* 0x040fe400078efcff */
[-C--:B------:R-:W-:Y:S01]  /*0770*/  ISETP.GE.AND P0, PT, R43, R57.reuse, PT ;  /* 0x000000392b00720c */ /* 0x080fe20003f06270 */
[----:B------:R2:W3:Y:S01]  /*0780*/  @!P2 LDG.E.U16 R6, [R4.64] ;  /* 0x000000060406a981 */ /* 0x0004e2000c1e1500 */
[----:B------:R-:W-:Y:S02]  /*0790*/  LOP3.LUT R48, R0, 0xe0, RZ, 0xfc, !PT ;  /* 0x000000e000307812 */ /* 0x000fe400078efcff */
        /* <DEDUP_REMOVED lines=15> */
[----:B------:R2:W5:Y:S01]  /*0890*/  @!P4 LDG.E.U16 R7, [R4.64+0xc0] ;  /* 0x0000c0060407c981 */ /* 0x000562000c1e1500 */
[----:B------:R-:W-:-:S02]  /*08a0*/  LOP3.LUT R51, R0, 0x140, RZ, 0xfc, !PT ;  /* 0x0000014000337812 */ /* 0x000fc400078efcff */
[----:B------:R-:W-:Y:S01]  /*08b0*/  PRMT R11, RZ, 0x7610, R11 ;  /* 0x00007610ff0b7816 */ /* 0x000fe2000000000b */
[----:B------:R2:W5:Y:S01]  /*08c0*/  @!P6 LDG.E.U16 R10, [R4.64+0x100] ;  /* 0x00010006040ae981 */ /* 0x000562000c1e1500 */
[C---:B------:R-:W-:Y:S02]  /*08d0*/  LOP3.LUT R52, R0.reuse, 0x160, RZ, 0xfc, !PT ;  /* 0x0000016000347812 */ /* 0x040fe400078efcff */
[----:B------:R-:W-:Y:S01]  /*08e0*/  PRMT R14, RZ, 0x7610, R14 ;  /* 0x00007610ff0e7816 */ /* 0x000fe2000000000e */
[----:B------:R2:W5:Y:S01]  /*08f0*/  @!P5 LDG.E.U16 R9, [R4.64+0x140] ;  /* 0x000140060409d981 */ /* 0x000562000c1e1500 */
[C---:B------:R-:W-:Y:S02]  /*0900*/  LOP3.LUT R53, R0.reuse, 0x180, RZ, 0xfc, !PT ;  /* 0x0000018000357812 */ /* 0x040fe400078efcff */
[----:B------:R-:W-:Y:S01]  /*0910*/  LOP3.LUT R54, R0, 0x1a0, RZ, 0xfc, !PT ;  /* 0x000001a000367812 */ /* 0x000fe200078efcff */
[----:B------:R2:W5:Y:S01]  /*0920*/  @!P3 LDG.E.U16 R12, [R4.64+0x180] ;  /* 0x00018006040cb981 */ /* 0x000562000c1e1500 */
[----:B------:R-:W-:-:S02]  /*0930*/  ISETP.GE.AND P0, PT, R50, R57, PT ;  /* 0x000000393200720c */ /* 0x000fc40003f06270 */
[C---:B------:R-:W-:Y:S01]  /*0940*/  LOP3.LUT R55, R0.reuse, 0x1c0, RZ, 0xfc, !PT ;  /* 0x000001c000377812 */ /* 0x040fe200078efcff */
[----:B------:R2:W5:Y:S01]  /*0950*/  @!P2 LDG.E.U16 R11, [R4.64+0x1c0] ;  /* 0x0001c006040ba981 */ /* 0x000562000c1e1500 */
[-C--:B------:R-:W-:Y:S02]  /*0960*/  ISETP.GE.AND P4, PT, R51, R57.reuse, PT ;  /* 0x000000393300720c */ /* 0x080fe40003f86270 */
[----:B------:R-:W-:Y:S01]  /*0970*/  LOP3.LUT R56, R0, 0x1e0, RZ, 0xfc, !PT ;  /* 0x000001e000387812 */ /* 0x000fe200078efcff */
[----:B------:R2:W5:Y:S01]  /*0980*/  @!P1 LDG.E.U16 R14, [R4.64+0x200] ;  /* 0x00020006040e9981 */ /* 0x000562000c1e1500 */
        /* <DEDUP_REMOVED lines=9> */
[----:B------:R2:W5:Y:S01]  /*0a20*/  @!P0 LDG.E.U16 R13, [R4.64+0x240] ;  /* 0x00024006040d8981 */ /* 0x000562000c1e1500 */
[----:B------:R-:W-:-:S02]  /*0a30*/  PRMT R20, RZ, 0x7610, R20 ;  /* 0x00007610ff147816 */ /* 0x000fc40000000014 */
        /* <DEDUP_REMOVED lines=20> */
[C---:B--2---:R-:W-:Y:S02]  /*0b80*/  IADD3 R4, R19.reuse, 0xe0, RZ ;  /* 0x000000e013047810 */ /* 0x044fe40007ffe0ff */
        /* <DEDUP_REMOVED lines=38> */
[----:B------:R-:W-:Y:S02]  /*0df0*/  SHF.L.U64.HI R247, R0, 0x1, R246 ;  /* 0x0000000100f77819 */ /* 0x000fe400000102f6 */
[----:B------:R-:W-:-:S04]  /*0e00*/  IADD3 R86, P0, R248, UR10, RZ ;  /* 0x0000000af8567c10 */ /* 0x000fc8000ff1e0ff */
[----:B0-----:R-:W-:Y:S02]  /*0e10*/  IADD3.X R87, R247, UR11, RZ, P0, !PT ;  /* 0x0000000bf7577c10 */ /* 0x001fe400087fe4ff */
[-C--:B------:R-:W-:Y:S02]  /*0e20*/  ISETP.GE.AND P0, PT, R42, R57.reuse, PT ;  /* 0x000000392a00720c */ /* 0x080fe40003f06270 */
[----:B------:R-:W-:Y:S02]  /*0e30*/  PRMT R21, RZ, 0x7610, R21 ;  /* 0x00007610ff157816 */ /* 0x000fe40000000015 */
[----:B------:R-:W-:Y:S02]  /*0e40*/  PRMT R29, RZ, 0x7610, R29 ;  /* 0x00007610ff1d7816 */ /* 0x000fe4000000001d */
[-C--:B------:R-:W-:Y:S02]  /*0e50*/  ISETP.GE.AND P2, PT, R43, R57.reuse, PT ;  /* 0x000000392b00720c */ /* 0x080fe40003f46270 */
[----:B------:R-:W-:-:S02]  /*0e60*/  ISETP.GE.AND P3, PT, R44, R57, PT ;  /* 0x000000392c00720c */ /* 0x000fc40003f66270 */
[-C--:B------:R-:W-:Y:S02]  /*0e70*/  ISETP.GE.AND P4, PT, R47, R57.reuse, PT ;  /* 0x000000392f00720c */ /* 0x080fe40003f86270 */
[-C--:B------:R-:W-:Y:S02]  /*0e80*/  ISETP.GE.AND P5, PT, R45, R57.reuse, PT ;  /* 0x000000392d00720c */ /* 0x080fe40003fa6270 */
[----:B------:R-:W-:Y:S02]  /*0e90*/  ISETP.GE.AND P6, PT, R46, R57, PT ;  /* 0x000000392e00720c */ /* 0x000fe40003fc6270 */
[----:B------:R-:W-:Y:S02]  /*0ea0*/  PRMT R30, RZ, 0x7610, R30 ;  /* 0x00007610ff1e7816 */ /* 0x000fe4000000001e */
[----:B------:R-:W-:Y:S02]  /*0eb0*/  PRMT R24, RZ, 0x7610, R24 ;  /* 0x00007610ff187816 */ /* 0x000fe40000000018 */
[----:B------:R-:W-:-:S02]  /*0ec0*/  PRMT R26, RZ, 0x7610, R26 ;  /* 0x00007610ff1a7816 */ /* 0x000fc4000000001a */
[----:B------:R-:W-:Y:S02]  /*0ed0*/  PRMT R25, RZ, 0x7610, R25 ;  /* 0x00007610ff197816 */ /* 0x000fe40000000019 */
[----:B------:R-:W-:Y:S01]  /*0ee0*/  PRMT R28, RZ, 0x7610, R28 ;  /* 0x00007610ff1c7816 */ /* 0x000fe2000000001c */
[----:B---3--:R-:W-:Y:S04]  /*0ef0*/  STS.U16 [R229], R6 ;  /* 0x00000006e5007388 */ /* 0x008fe80000000400 */
[----:B----4-:R0:W-:Y:S02]  /*0f00*/  STS.U16 [R228+0x40], R3 ;  /* 0x00004003e4007388 */ /* 0x0101e40000000400 */
[----:B0-----:R-:W-:-:S04]  /*0f10*/  LEA R3, R180, R23, 0x4 ;  /* 0x00000017b4037211 */ /* 0x001fc800078e20ff */
[----:B------:R-:W-:Y:S01]  /*0f20*/  LEA.HI.SX32 R3, R3, R3, 0x1b ;  /* 0x0000000303037211 */ /* 0x000fe200078fdaff */
[----:B-----5:R-:W-:Y:S04]  /*0f30*/  STS.U16 [R227+0x80], R8 ;  /* 0x00008008e3007388 */ /* 0x020fe80000000400 */
[----:B------:R-:W-:Y:S04]  /*0f40*/  STS.U16 [R226+0xc0], R7 ;  /* 0x0000c007e2007388 */ /* 0x000fe80000000400 */
[----:B------:R-:W-:Y:S04]  /*0f50*/  STS.U16 [R225+0x100], R10 ;  /* 0x0001000ae1007388 */ /* 0x000fe80000000400 */
[----:B------:R-:W-:Y:S04]  /*0f60*/  STS.U16 [R224+0x140], R9 ;  /* 0x00014009e0007388 */ /* 0x000fe80000000400 */
[----:B------:R-:W-:Y:S04]  /*0f70*/  STS.U16 [R223+0x180], R12 ;  /* 0x0001800cdf007388 */ /* 0x000fe80000000400 */
[----:B------:R-:W-:Y:S04]  /*0f80*/  STS.U16 [R222+0x1c0], R11 ;  /* 0x0001c00bde007388 */ /* 0x000fe80000000400 */
        /* <DEDUP_REMOVED lines=27> */
[----:B01----:R-:W-:-:S04]  /*1140*/  LEA R22, P1, R0, UR8, 0x1 ;  /* 0x0000000800167c11 */ /* 0x003fc8000f8208ff */
[C---:B------:R-:W-:Y:S02]  /*1150*/  LEA.HI.X R23, R0.reuse, UR9, R246, 0x1, P1 ;  /* 0x0000000900177c11 */ /* 0x040fe400088f0cf6 */
[-C--:B------:R-:W-:Y:S01]  /*1160*/  ISETP.GE.AND P1, PT, R0, R57.reuse, PT ;  /* 0x000000390000720c */ /* 0x080fe20003f26270 */
[----:B------:R-:W2:Y:S01]  /*1170*/  @!P0 LDG.E.U16 R21, [R86.64+0x40] ;  /* 0x0000400656158981 */ /* 0x000ea2000c1e1500 */
[----:B------:R-:W-:Y:S02]  /*1180*/  ISETP.GE.AND P0, PT, R48, R57, PT ;  /* 0x000000393000720c */ /* 0x000fe40003f06270 */
[----:B------:R-:W-:-:S09]  /*1190*/  PRMT R20, RZ, 0x7610, R20 ;  /* 0x00007610ff147816 */ /* 0x000fd20000000014 */
[----:B------:R-:W3:Y:S01]  /*11a0*/  @!P1 LDG.E.U16 R24, [R86.64] ;  /* 0x0000000656189981 */ /* 0x000ee2000c1e1500 */
[----:B------:R-:W-:-:S03]  /*11b0*/  PRMT R27, RZ, 0x7610, R27 ;  /* 0x00007610ff1b7816 */ /* 0x000fc6000000001b */
[----:B------:R-:W4:Y:S04]  /*11c0*/  @!P2 LDG.E.U16 R26, [R86.64+0x80] ;  /* 0x00008006561aa981 */ /* 0x000f28000c1e1500 */
[----:B------:R-:W5:Y:S04]  /*11d0*/  @!P3 LDG.E.U16 R25, [R86.64+0xc0] ;  /* 0x0000c0065619b981 */ /* 0x000f68000c1e1500 */
[----:B------:R-:W5:Y:S01]  /*11e0*/  @!P0 LDG.E.U16 R29, [R86.64+0x1c0] ;  /* 0x0001c006561d8981 */ /* 0x000f62000c1e1500 */
[-C--:B------:R-:W-:Y:S02]  /*11f0*/  ISETP.GE.AND P0, PT, R49, R57.reuse, PT ;  /* 0x000000393100720c */ /* 0x080fe40003f06270 */
[-C--:B------:R-:W-:Y:S01]  /*1200*/  ISETP.GE.AND P1, PT, R51, R57.reuse, PT ;  /* 0x000000393300720c */ /* 0x080fe20003f26270 */
[----:B------:R-:W5:Y:S01]  /*1210*/  @!P4 LDG.E.U16 R20, [R86.64+0x180] ;  /* 0x000180065614c981 */ /* 0x000f62000c1e1500 */
[----:B------:R-:W-:-:S02]  /*1220*/  ISETP.GE.AND P2, PT, R52, R57, PT ;  /* 0x000000393400720c */ /* 0x000fc40003f46270 */
[-C--:B------:R-:W-:Y:S01]  /*1230*/  ISETP.GE.AND P3, PT, R53, R57.reuse, PT ;  /* 0x000000393500720c */ /* 0x080fe20003f66270 */
[----:B------:R-:W5:Y:S01]  /*1240*/  @!P5 LDG.E.U16 R28, [R86.64+0x100] ;  /* 0x00010006561cd981 */ /* 0x000f62000c1e1500 */
[----:B------:R-:W-:-:S03]  /*1250*/  ISETP.GE.AND P4, PT, R54, R57, PT ;  /* 0x000000393600720c */ /* 0x000fc60003f86270 */
[----:B------:R-:W5:Y:S04]  /*1260*/  @!P6 LDG.E.U16 R27, [R86.64+0x140] ;  /* 0x00014006561be981 */ /* 0x000f68000c1e1500 */
[----:B------:R-:W5:Y:S01]  /*1270*/  @!P0 LDG.E.U16 R30, [R86.64+0x200] ;  /* 0x00020006561e8981 */ /* 0x000f62000c1e1500 */
[-C--:B------:R-:W-:Y:S02]  /*1280*/  ISETP.GE.AND P0, PT, R50, R57.reuse, PT ;  /* 0x000000393200720c */ /* 0x080fe40003f06270 */
[-C--:B------:R-:W-:Y:S02]  /*1290*/  ISETP.GE.AND P5, PT, R55, R57.reuse, PT ;  /* 0x000000393700720c */ /* 0x080fe40003fa6270 */
[----:B------:R-:W-:Y:S02]  /*12a0*/  ISETP.GE.AND P6, PT, R56, R57, PT ;  /* 0x000000393800720c */ /* 0x000fe40003fc6270 */
[----:B------:R-:W-:-:S02]  /*12b0*/  PRMT R31, RZ, 0x7610, R31 ;  /* 0x00007610ff1f7816 */ /* 0x000fc4000000001f */
[----:B------:R-:W-:Y:S02]  /*12c0*/  PRMT R32, RZ, 0x7610, R32 ;  /* 0x00007610ff207816 */ /* 0x000fe40000000020 */
        /* <DEDUP_REMOVED lines=12> */
[----:B------:R-:W-:-:S02]  /*1390*/  P2R R63, PR, RZ, 0x1 ;  /* 0x00000001ff3f7803 */ /* 0x000fc40000000000 */
[-C--:B------:R-:W-:Y:S02]  /*13a0*/  ISETP.GE.AND P0, PT, R0, R57.reuse, PT ;  /* 0x000000390000720c */ /* 0x080fe40003f06270 */
[----:B------:R-:W-:Y:S02]  /*13b0*/  PRMT R40, RZ, 0x7610, R40 ;  /* 0x00007610ff287816 */ /* 0x000fe40000000028 */
[----:B------:R-:W-:Y:S02]  /*13c0*/  P2R R37, PR, RZ, 0x2 ;  /* 0x00000002ff257803 */ /* 0x000fe40000000000 */
        /* <DEDUP_REMOVED lines=13> */
[----:B------:R-:W-:Y:S01]  /*14a0*/  PRMT R84, RZ, 0x7610, R84 ;  /* 0x00007610ff547816 */ /* 0x000fe20000000054 */
[----:B---3--:R-:W-:Y:S04]  /*14b0*/  STS.U16 [R229], R24 ;  /* 0x00000018e5007388 */ /* 0x008fe80000000400 */
[----:B--2---:R-:W-:Y:S04]  /*14c0*/  STS.U16 [R228+0x40], R21 ;  /* 0x00004015e4007388 */ /* 0x004fe80000000400 */
        /* <DEDUP_REMOVED lines=15> */
[----:B------:R-:W1:Y:S04]  /*15c0*/  LDS.U16 R28, [R3] ;  /* 0x00000000031c7984 */ /* 0x000e680000000400 */
[----:B------:R-:W2:Y:S04]  /*15d0*/  LDS.U16 R76, [R3+0x2] ;  /* 0x00000200034c7984 */ /* 0x000ea80000000400 */
[----:B------:R-:W3:Y:S04]  /*15e0*/  LDS.U16 R77, [R3+0x4] ;  /* 0x00000400034d7984 */ /* 0x000ee80000000400 */
[----:B------:R-:W4:Y:S04]  /*15f0*/  LDS.U16 R78, [R3+0x6] ;  /* 0x00000600034e7984 */ /* 0x000f280000000400 */
[----:B------:R-:W2:Y:S04]  /*1600*/  LDS.U16 R79, [R3+0x8] ;  /* 0x00000800034f7984 */ /* 0x000ea80000000400 */
[----:B------:R-:W0:Y:S04]  /*1610*/  LDS.U16 R80, [R3+0xa] ;  /* 0x00000a0003507984 */ /* 0x000e280000000400 */
[----:B------:R-:W0:Y:S04]  /*1620*/  LDS.U16 R81, [R3+0xc] ;  /* 0x00000c0003517984 */ /* 0x000e280000000400 */
[----:B------:R-:W1:Y:S04]  /*1630*/  LDS.U16 R82, [R3+0xe] ;  /* 0x00000e0003527984 */ /* 0x000e680000000400 */
        /* <DEDUP_REMOVED lines=8> */
[----:B------:R-:W-:Y:S01]  /*16c0*/  BAR.SYNC.DEFER_BLOCKING 0x0 ;  /* 0x0000000000007b1d */ /* 0x000fe20000010000 */
[----:B0-----:R-:W-:-:S05]  /*16d0*/  PRMT R38, RZ, 0x7610, R38 ;  /* 0x00007610ff267816 */ /* 0x001fca0000000026 */
[----:B------:R0:W5:Y:S01]  /*16e0*/  @!P0 LDG.E.U16 R40, [R22.64] ;  /* 0x0000000616288981 */ /* 0x000162000c1e1500 */
[----:B------:R-:W-:-:S03]  /*16f0*/  ISETP.GE.AND P0, PT, R43, R57, PT ;  /* 0x000000392b00720c */ /* 0x000fc60003f06270 */
[----:B------:R0:W5:Y:S01]  /*1700*/  @!P1 LDG.E.U16 R39, [R22.64+0x40] ;  /* 0x0000400616279981 */ /* 0x000162000c1e1500 */
[----:B------:R-:W-:-:S03]  /*1710*/  ISETP.GE.AND P1, PT, R44, R57, PT ;  /* 0x000000392c00720c */ /* 0x000fc60003f26270 */
[----:B------:R0:W5:Y:S04]  /*1720*/  @!P2 LDG.E.U16 R65, [R22.64+0x2c0] ;  /* 0x0002c0061641a981 */ /* 0x000168000c1e1500 */
[----:B------:R0:W5:Y:S04]  /*1730*/  @!P3 LDG.E.U16 R66, [R22.64+0x300] ;  /* 0x000300061642b981 */ /* 0x000168000c1e1500 */
[----:B------:R0:W5:Y:S01]  /*1740*/  @!P0 LDG.E.U16 R38, [R22.64+0x80] ;  /* 0x0000800616268981 */ /* 0x000162000c1e1500 */
        /* <DEDUP_REMOVED lines=9> */
[----:B------:R0:W5:Y:S06]  /*17e0*/  @!P6 LDG.E.U16 R84, [R22.64+0x3c0] ;  /* 0x0003c0061654e981 */ /* 0x00016c000c1e1500 */
[----:B------:R0:W5:Y:S01]  /*17f0*/  @!P0 LDG.E.U16 R60, [R22.64+0x180] ;  /* 0x00018006163c8981 */ /* 0x000162000c1e1500 */
[----:B------:R-:W-:-:S03]  /*1800*/  ISETP.GE.AND P0, PT, R49, R57, PT ;  /* 0x000000393100720c */ /* 0x000fc60003f06270 */
[----:B------:R0:W5:Y:S01]  /*1810*/  @!P1 LDG.E.U16 R61, [R22.64+0x1c0] ;  /* 0x0001c006163d9981 */ /* 0x000162000c1e1500 */
[----:B------:R-:W-:-:S09]  /*1820*/  ISETP.NE.AND P1, PT, R37, RZ, PT ;  /* 0x000000ff2500720c */ /* 0x000fd20003f25270 */
[----:B------:R0:W5:Y:S01]  /*1830*/  @!P0 LDG.E.U16 R62, [R22.64+0x200] ;  /* 0x00020006163e8981 */ /* 0x000162000c1e1500 */
[----:B------:R-:W-:Y:S02]  /*1840*/  ISETP.NE.AND P0, PT, R63, RZ, PT ;  /* 0x000000ff3f00720c */ /* 0x000fe40003f05270 */
[----:B------:R-:W-:Y:S01]  /*1850*/  PRMT R63, RZ, 0x7610, R63 ;  /* 0x00007610ff3f7816 */ /* 0x000fe2000000003f */
[----:B------:R0:W5:Y:S10]  /*1860*/  @!P1 LDG.E.U16 R64, [R22.64+0x280] ;  /* 0x0002800616409981 */ /* 0x000174000c1e1500 */
[----:B------:R0:W5:Y:S01]  /*1870*/  @!P0 LDG.E.U16 R63, [R22.64+0x240] ;  /* 0x00024006163f8981 */ /* 0x000162000c1e1500 */
[----:B------:R-:W-:Y:S01]  /*1880*/  ISETP.GE.AND P0, PT, R0, R57, PT ;  /* 0x000000390000720c */ /* 0x000fe20003f06270 */
[C---:B------:R-:W-:Y:S01]  /*1890*/  IMAD R26, R250.reuse, c[0x0][0x1f0], RZ ;  /* 0x00007c00fa1a7a24 */ /* 0x040fe200078e02ff */
[----:B------:R-:W-:Y:S01]  /*18a0*/  SHF.R.S32.HI R183, RZ, 0x1f, R182 ;  /* 0x0000001fffb77819 */ /* 0x000fe200000114b6 */
[----:B------:R-:W-:-:S02]  /*18b0*/  IMAD R36, R250, c[0x0][0x200], RZ ;  /* 0x00008000fa247a24 */ /* 0x000fc400078e02ff */
[C---:B------:R-:W-:Y:S02]  /*18c0*/  IMAD R69, R249.reuse, c[0x0][0x1f4], R26 ;  /* 0x00007d00f9457a24 */ /* 0x040fe400078e021a */
[----:B------:R-:W-:-:S04]  /*18d0*/  IMAD.WIDE.U32 R24, R249, c[0x0][0x200], RZ ;  /* 0x00008000f9187a25 */ /* 0x000fc800078e00ff */
[C---:B------:R-:W-:Y:S02]  /*18e0*/  IMAD R71, R249.reuse, c[0x0][0x204], R36 ;  /* 0x00008100f9477a24 */ /* 0x040fe400078e0224 */
[----:B------:R-:W-:Y:S02]  /*18f0*/  @!P0 MOV R26, R182 ;  /* 0x000000b6001a8202 */ /* 0x000fe40000000f00 */
[----:B------:R-:W-:Y:S01]  /*1900*/  @!P0 MOV R27, R183 ;  /* 0x000000b7001b8202 */ /* 0x000fe20000000f00 */
[----:B------:R-:W-:Y:S01]  /*1910*/  IMAD.WIDE.U32 R20, R249, c[0x0][0x1f0], RZ ;  /* 0x00007c00f9147a25 */ /* 0x000fe200078e00ff */
[----:B------:R-:W-:-:S03]  /*1920*/  IADD3 R37, R25, R71, RZ ;  /* 0x0000004719257210 */ /* 0x000fc60007ffe0ff */
[----:B0-----:R-:W-:Y:S01]  /*1930*/  @!P0 IMAD.WIDE.U32 R22, R249, c[0x0][0x1f0], R182 ;  /* 0x00007c00f9168a25 */ /* 0x001fe200078e00b6 */
[----:B------:R-:W-:-:S03]  /*1940*/  IADD3 R21, R21, R69, RZ ;  /* 0x0000004515157210 */ /* 0x000fc60007ffe0ff */
[----:B------:R-:W-:Y:S01]  /*1950*/  @!P0 IMAD.WIDE.U32 R26, R249, c[0x0][0x200], R26 ;  /* 0x00008000f91a8a25 */ /* 0x000fe200078e001a */
[----:B------:R-:W-:Y:S02]  /*1960*/  @!P0 IADD3 R23, R69, R23, RZ ;  /* 0x0000001745178210 */ /* 0x000fe40007ffe0ff */
[----:B------:R-:W-:Y:S01]  /*1970*/  IADD3 R237, R173, -c[0x0][0x174], RZ ;  /* 0x80005d00aded7a10 */ /* 0x000fe20007ffe0ff */
[----:B------:R-:W-:Y:S01]  /*1980*/  IMAD R25, R243, c[0x0][0x1f8], RZ ;  /* 0x00007e00f3197a24 */ /* 0x000fe200078e02ff */
[----:B------:R-:W-:Y:S02]  /*1990*/  MOV R36, R24 ;  /* 0x0000001800247202 */ /* 0x000fe40000000f00 */
[----:B------:R-:W-:Y:S01]  /*19a0*/  @!P0 IADD3 R27, R71, R27, RZ ;  /* 0x0000001b471b8210 */ /* 0x000fe20007ffe0ff */
[C---:B------:R-:W-:Y:S02]  /*19b0*/  IMAD R69, R242.reuse, c[0x0][0x1fc], R25 ;  /* 0x00007f00f2457a24 */ /* 0x040fe400078e0219 */
[----:B------:R-:W-:-:S04]  /*19c0*/  IMAD.WIDE.U32 R24, R242, c[0x0][0x1f8], R20 ;  /* 0x00007e00f2187a25 */ /* 0x000fc800078e0014 */
[----:B------:R-:W-:Y:S02]  /*19d0*/  IMAD R237, R237, -0x800, RZ ;  /* 0xfffff800eded7824 */ /* 0x000fe400078e02ff */
[----:B------:R-:W-:-:S04]  /*19e0*/  @!P0 IMAD.WIDE.U32 R20, R242, c[0x0][0x1f8], R22 ;  /* 0x00007e00f2148a25 */ /* 0x000fc800078e0016 */
[----:B------:R-:W-:Y:S02]  /*19f0*/  IMAD R71, R243, c[0x0][0x208], RZ ;  /* 0x00008200f3477a24 */ /* 0x000fe400078e02ff */
[----:B------:R-:W-:-:S04]  /*1a00*/  IMAD.WIDE.U32 R36, R242, c[0x0][0x208], R36 ;  /* 0x00008200f2247a25 */ /* 0x000fc800078e0024 */
[C---:B------:R-:W-:Y:S01]  /*1a10*/  @!P0 IMAD.WIDE.U32 R22, R242.reuse, c[0x0][0x208], R26 ;  /* 0x00008200f2168a25 */ /* 0x040fe200078e001a */
[----:B------:R-:W-:Y:S02]  /*1a20*/  SHF.R.S32.HI R241, RZ, 0x1f, R237 ;  /* 0x0000001ffff17819 */ /* 0x000fe400000114ed */
[C---:B------:R-:W-:Y:S01]  /*1a30*/  IADD3 R26, P2, R237.reuse, R24, RZ ;  /* 0x00000018ed1a7210 */ /* 0x040fe20007f5e0ff */
[----:B------:R-:W-:Y:S01]  /*1a40*/  IMAD R71, R242, c[0x0][0x20c], R71 ;  /* 0x00008300f2477a24 */ /* 0x000fe200078e0247 */
[----:B------:R-:W-:Y:S02]  /*1a50*/  IADD3 R24, P4, R237, R36, RZ ;  /* 0x00000024ed187210 */ /* 0x000fe40007f9e0ff */
[C---:B------:R-:W-:Y:S02]  /*1a60*/  @!P0 IADD3 R85, P1, R0.reuse, R20, RZ ;  /* 0x0000001400558210 */ /* 0x040fe40007f3e0ff */
[----:B------:R-:W-:Y:S02]  /*1a70*/  @!P0 IADD3 R22, P3, R0, R22, RZ ;  /* 0x0000001600168210 */ /* 0x000fe40007f7e0ff */
[----:B------:R-:W-:-:S02]  /*1a80*/  IADD3.X R27, R241, R69, R25, P2, !PT ;  /* 0x00000045f11b7210 */ /* 0x000fc400017fe419 */
[----:B------:R-:W-:Y:S02]  /*1a90*/  IADD3.X R25, R241, R71, R37, P4, !PT ;  /* 0x00000047f1197210 */ /* 0x000fe400027fe425 */
[C---:B------:R-:W-:Y:S02]  /*1aa0*/  @!P0 IADD3.X R88, R246.reuse, R21, R69, P1, !PT ;  /* 0x00000015f6588210 */ /* 0x040fe40000ffe445 */
[----:B------:R-:W-:Y:S01]  /*1ab0*/  @!P0 IADD3.X R23, R246, R23, R71, P3, !PT ;  /* 0x00000017f6178210 */ /* 0x000fe20001ffe447 */
[----:B-1----:R-:W-:Y:S01]  /*1ac0*/  HADD2.F32 R28, -RZ, R28.H0_H0 ;  /* 0x2000001cff1c7230 */ /* 0x002fe20000004100 */
[C---:B------:R-:W-:Y:S01]  /*1ad0*/  LEA R37, P1, R0.reuse, c[0x0][0x268], 0x1 ;  /* 0x00009a0000257a11 */ /* 0x040fe200078208ff */
[----:B--2---:R-:W-:Y:S02]  /*1ae0*/  HADD2.F32 R76, -RZ, R76.H0_H0 ;  /* 0x2000004cff4c7230 */ /* 0x004fe40000004100 */
[----:B---3--:R-:W-:Y:S01]  /*1af0*/  HADD2.F32 R77, -RZ, R77.H0_H0 ;  /* 0x2000004dff4d7230 */ /* 0x008fe20000004100 */
[----:B------:R-:W-:Y:S01]  /*1b00*/  LEA.HI.X R21, R0, c[0x0][0x26c], R246, 0x1, P1 ;  /* 0x00009b0000157a11 */ /* 0x000fe200008f0cf6 */
[----:B----4-:R-:W-:-:S02]  /*1b10*/  HADD2.F32 R78, -RZ, R78.H0_H0 ;  /* 0x2000004eff4e7230 */ /* 0x010fc40000004100 */
[----:B------:R-:W-:Y:S02]  /*1b20*/  HADD2.F32 R79, -RZ, R79.H0_H0 ;  /* 0x2000004fff4f7230 */ /* 0x000fe40000004100 */
[----:B------:R-:W-:Y:S02]  /*1b30*/  HADD2.F32 R80, -RZ, R80.H0_H0 ;  /* 0x20000050ff507230 */ /* 0x000fe40000004100 */
[----:B------:R-:W-:Y:S01]  /*1b40*/  HADD2.F32 R81, -RZ, R81.H0_H0 ;  /* 0x20000051ff517230 */ /* 0x000fe20000004100 */
[----:B------:R-:W-:Y:S01]  /*1b50*/  BSSY B0, `(.L_x_227) ;  /* 0x0000059000007945 */ /* 0x000fe20003800000 */
[----:B-----5:R-:W-:Y:S04]  /*1b60*/  STS.U16 [R229], R40 ;  /* 0x00000028e5007388 */ /* 0x020fe80000000400 */
[----:B------:R0:W-:Y:S04]  /*1b70*/  STS.U16 [R228+0x40], R39 ;  /* 0x00004027e4007388 */ /* 0x0001e80000000400 */
[----:B------:R1:W-:Y:S04]  /*1b80*/  STS.U16 [R227+0x80], R38 ;  /* 0x00008026e3007388 */ /* 0x0003e80000000400 */
[----:B------:R-:W-:Y:S04]  /*1b90*/  STS.U16 [R226+0xc0], R41 ;  /* 0x0000c029e2007388 */ /* 0x000fe80000000400 */
[----:B------:R2:W-:Y:S04]  /*1ba0*/  STS.U16 [R225+0x100], R58 ;  /* 0x0001003ae1007388 */ /* 0x0005e80000000400 */
        /* <DEDUP_REMOVED lines=10> */
[----:B------:R4:W-:Y:S01]  /*1c50*/  STS.U16 [R211+0x3c0], R84 ;  /* 0x0003c054d3007388 */ /* 0x0009e20000000400 */
[----:B------:R-:W-:-:S06]  /*1c60*/  NOP ;  /* 0x0000000000007918 */ /* 0x000fcc0000000000 */
[----:B------:R4:W0:Y:S04]  /*1c70*/  LDS.U16 R75, [R3] ;  /* 0x00000000034b7984 */ /* 0x0008280000000400 */
[----:B------:R4:W0:Y:S04]  /*1c80*/  LDS.U16 R74, [R3+0x2] ;  /* 0x00000200034a7984 */ /* 0x0008280000000400 */
[----:B------:R4:W0:Y:S04]  /*1c90*/  LDS.U16 R73, [R3+0x4] ;  /* 0x0000040003497984 */ /* 0x0008280000000400 */
[----:B------:R4:W0:Y:S04]  /*1ca0*/  LDS.U16 R72, [R3+0x6] ;  /* 0x0000060003487984 */ /* 0x0008280000000400 */
[----:B------:R4:W0:Y:S04]  /*1cb0*/  LDS.U16 R71, [R3+0x8] ;  /* 0x0000080003477984 */ /* 0x0008280000000400 */
[----:B------:R4:W0:Y:S04]  /*1cc0*/  LDS.U16 R70, [R3+0xa] ;  /* 0x00000a0003467984 */ /* 0x0008280000000400 */
[----:B------:R4:W1:Y:S04]  /*1cd0*/  LDS.U16 R69, [R3+0xc] ;  /* 0x00000c0003457984 */ /* 0x0008680000000400 */
[----:B------:R4:W2:Y:S04]  /*1ce0*/  LDS.U16 R68, [R3+0xe] ;  /* 0x00000e0003447984 */ /* 0x0008a80000000400 */
[----:B------:R4:W2:Y:S04]  /*1cf0*/  LDS.U16 R67, [R3+0x10] ;  /* 0x0000100003437984 */ /* 0x0008a80000000400 */
[----:B------:R4:W2:Y:S04]  /*1d00*/  LDS.U16 R66, [R3+0x12] ;  /* 0x0000120003427984 */ /* 0x0008a80000000400 */
[----:B------:R4:W2:Y:S04]  /*1d10*/  LDS.U16 R65, [R3+0x14] ;  /* 0x0000140003417984 */ /* 0x0008a80000000400 */
[----:B------:R4:W3:Y:S04]  /*1d20*/  LDS.U16 R64, [R3+0x16] ;  /* 0x0000160003407984 */ /* 0x0008e80000000400 */
[----:B------:R4:W4:Y:S04]  /*1d30*/  LDS.U16 R63, [R3+0x18] ;  /* 0x00001800033f7984 */ /* 0x0009280000000400 */
[----:B------:R0:W4:Y:S04]  /*1d40*/  LDS.U16 R62, [R3+0x1a] ;  /* 0x00001a00033e7984 */ /* 0x0001280000000400 */
[----:B------:R1:W4:Y:S04]  /*1d50*/  LDS.U16 R61, [R3+0x1c] ;  /* 0x00001c00033d7984 */ /* 0x0003280000000400 */
[----:B------:R2:W4:Y:S01]  /*1d60*/  LDS.U16 R60, [R3+0x1e] ;  /* 0x00001e00033c7984 */ /* 0x0005220000000400 */
[----:B0-----:R-:W-:-:S04]  /*1d70*/  LEA R39, P2, R0, c[0x0][0x258], 0x1 ;  /* 0x0000960000277a11 */ /* 0x001fc800078408ff */
[----:B------:R-:W-:Y:S02]  /*1d80*/  LEA.HI.X R20, R0, c[0x0][0x25c], R246, 0x1, P2 ;  /* 0x0000970000147a11 */ /* 0x000fe400010f0cf6 */
[----:B-1----:R-:W-:-:S04]  /*1d90*/  LEA R38, P4, R24, R39, 0x1 ;  /* 0x0000002718267211 */ /* 0x002fc800078808ff */
[----:B------:R-:W-:Y:S01]  /*1da0*/  LEA.HI.X R39, R24, R20, R25, 0x1, P4 ;  /* 0x0000001418277211 */ /* 0x000fe200020f0c19 */
[----:B------:R-:W-:-:S05]  /*1db0*/  FADD.FTZ R20, R28, UR5 ;  /* 0x000000051c147e21 */ /* 0x000fca0008010000 */
[----:B------:R-:W-:Y:S02]  /*1dc0*/  FSETP.GTU.FTZ.AND P5, PT, R20, 20, PT ;  /* 0x41a000001400780b */ /* 0x000fe40003fbc000 */
[----:B------:R-:W-:Y:S02]  /*1dd0*/  LEA R36, P2, R26, R37, 0x1 ;  /* 0x000000251a247211 */ /* 0x000fe400078408ff */
[----:B--2---:R-:W-:Y:S01]  /*1de0*/  @!P0 LEA R58, P3, R22, c[0x0][0x258], 0x1 ;  /* 0x00009600163a8a11 */ /* 0x004fe200078608ff */
[----:B------:R-:W-:Y:S01]  /*1df0*/  FADD.FTZ R24, R79, UR5 ;  /* 0x000000054f187e21 */ /* 0x000fe20008010000 */
[----:B------:R-:W-:Y:S01]  /*1e00*/  LEA.HI.X R37, R26, R21, R27, 0x1, P2 ;  /* 0x000000151a257211 */ /* 0x000fe200010f0c1b */
[----:B------:R-:W-:Y:S01]  /*1e10*/  FADD.FTZ R21, R76, UR5 ;  /* 0x000000054c157e21 */ /* 0x000fe20008010000 */
[----:B---3--:R-:W-:Y:S01]  /*1e20*/  @!P0 LEA.HI.X R59, R22, c[0x0][0x25c], R23, 0x1, P3 ;  /* 0x00009700163b8a11 */ /* 0x008fe200018f0c17 */
[----:B------:R-:W-:Y:S01]  /*1e30*/  FADD.FTZ R22, R77, UR5 ;  /* 0x000000054d167e21 */ /* 0x000fe20008010000 */
[----:B------:R-:W-:Y:S01]  /*1e40*/  @!P0 LEA R40, P1, R85, c[0x0][0x268], 0x1 ;  /* 0x00009a0055288a11 */ /* 0x000fe200078208ff */
[----:B------:R-:W-:-:S02]  /*1e50*/  FADD.FTZ R23, R78, UR5 ;  /* 0x000000054e177e21 */ /* 0x000fc40008010000 */
[----:B------:R-:W-:Y:S01]  /*1e60*/  FADD.FTZ R25, R80, UR5 ;  /* 0x0000000550197e21 */ /* 0x000fe20008010000 */
[----:B------:R-:W-:Y:S01]  /*1e70*/  @!P0 LEA.HI.X R41, R85, c[0x0][0x26c], R88, 0x1, P1 ;  /* 0x00009b0055298a11 */ /* 0x000fe200008f0c58 */
[----:B------:R-:W-:Y:S01]  /*1e80*/  FADD.FTZ R26, R81, UR5 ;  /* 0x00000005511a7e21 */ /* 0x000fe20008010000 */
[----:B------:R-:W-:Y:S02]  /*1e90*/  FSETP.GTU.FTZ.AND P4, PT, R21, 20, PT ;  /* 0x41a000001500780b */ /* 0x000fe40003f9c000 */
[----:B------:R-:W-:Y:S02]  /*1ea0*/  FSETP.GTU.FTZ.AND P3, PT, R22, 20, PT ;  /* 0x41a000001600780b */ /* 0x000fe40003f7c000 */
[----:B------:R-:W-:Y:S02]  /*1eb0*/  FSETP.GTU.FTZ.AND P2, PT, R23, 20, PT ;  /* 0x41a000001700780b */ /* 0x000fe40003f5c000 */
[----:B------:R-:W-:Y:S02]  /*1ec0*/  FSETP.GTU.FTZ.AND P1, PT, R24, 20, PT ;  /* 0x41a000001800780b */ /* 0x000fe40003f3c000 */
[----:B------:R-:W-:Y:S01]  /*1ed0*/  FSETP.GTU.FTZ.AND P6, PT, R25, 20, PT ;  /* 0x41a000001900780b */ /* 0x000fe20003fdc000 */
[----:B------:R-:W-:Y:S07]  /*1ee0*/  @P5 BRA `(.L_x_228) ;  /* 0x000001f000005947 */ /* 0x000fee0003800000 */
[----:B----4-:R-:W-:Y:S01]  /*1ef0*/  FMUL.FTZ R20, R20, 1.4426950216293334961 ;  /* 0x3fb8aa3b14147820 */ /* 0x010fe20000410000 */
[----:B------:R-:W-:Y:S01]  /*1f00*/  HFMA2.MMA R77, -RZ, RZ, 1.625, 0 ;  /* 0x3e800000ff4d7435 */ /* 0x000fe200000001ff */
[----:B------:R-:W-:-:S02]  /*1f10*/  MOV R79, 0x3d39bf78 ;  /* 0x3d39bf78004f7802 */ /* 0x000fc40000000f00 */
        /* <DEDUP_REMOVED lines=28> */
.L_x_228:
[----:B----4-:R-:W-:Y:S05]  /*20e0*/  BSYNC B0 ;  /* 0x0000000000007941 */ /* 0x010fea0003800000 */
.L_x_227:
[----:B------:R-:W-:Y:S01]  /*20f0*/  HADD2.F32 R82, -RZ, R82.H0_H0 ;  /* 0x20000052ff527230 */ /* 0x000fe20000004100 */
[----:B------:R-:W-:Y:S01]  /*2100*/  BSSY B0, `(.L_x_229) ;  /* 0x0000023000007945 */ /* 0x000fe20003800000 */
[----:B------:R-:W-:-:S03]  /*2110*/  FSETP.GTU.FTZ.AND P5, PT, R26, 20, PT ;  /* 0x41a000001a00780b */ /* 0x000fc60003fbc000 */
        /* <DEDUP_REMOVED lines=33> */
.L_x_230:
[----:B------:R-:W-:Y:S05]  /*2330*/  BSYNC B0 ;  /* 0x0000000000007941 */ /* 0x000fea0003800000 */
.L_x_229:
        /* <DEDUP_REMOVED lines=36> */
.L_x_232:
[----:B------:R-:W-:Y:S05]  /*2580*/  BSYNC B0 ;  /* 0x0000000000007941 */ /* 0x000fea0003800000 */
.L_x_231:
        /* <DEDUP_REMOVED lines=36> */
.L_x_234:
[----:B------:R-:W-:Y:S05]  /*27d0*/  BSYNC B0 ;  /* 0x0000000000007941 */ /* 0x000fea0003800000 */
.L_x_233:
        /* <DEDUP_REMOVED lines=36> */
.L_x_236:
[----:B------:R-:W-:Y:S05]  /*2a20*/  BSYNC B0 ;  /* 0x0000000000007941 */ /* 0x000fea0003800000 */
.L_x_235:
        /* <DEDUP_REMOVED lines=36> */
.L_x_238:
[----:B------:R-:W-:Y:S05]  /*2c70*/  BSYNC B0 ;  /* 0x0000000000007941 */ /* 0x000fea0003800000 */
.L_x_237:
        /* <DEDUP_REMOVED lines=36> */
.L_x_240:
[----:B------:R-:W-:Y:S05]  /*2ec0*/  BSYNC B0 ;  /* 0x0000000000007941 */ /* 0x000fea0003800000 */
.L_x_239:
        /* <DEDUP_REMOVED lines=36> */
.L_x_242:
[----:B------:R-:W-:Y:S05]  /*3110*/  BSYNC B0 ;  /* 0x0000000000007941 */ /* 0x000fea0003800000 */
.L_x_241:
        /* <DEDUP_REMOVED lines=36> */
.L_x_244:
[----:B------:R-:W-:Y:S05]  /*3360*/  BSYNC B0 ;  /* 0x0000000000007941 */ /* 0x000fea0003800000 */
.L_x_243:
        /* <DEDUP_REMOVED lines=36> */
.L_x_246:
[----:B------:R-:W-:Y:S05]  /*35b0*/  BSYNC B0 ;  /* 0x0000000000007941 */ /* 0x000fea0003800000 */
.L_x_245:
[----:B------:R-:W-:Y:S01]  /*35c0*/  BSSY B0, `(.L_x_247) ;  /* 0x0000023000007945 */ /* 0x000fe20003800000 */
[----:B------:R-:W-:Y:S02]  /*35d0*/  FSETP.GTU.FTZ.AND P2, PT, R35, 20, PT ;  /* 0x41a000002300780b */ /* 0x000fe40003f5c000 */
[----:B------:R-:W-:Y:S01]  /*35e0*/  PRMT R76, RZ, 0x7610, R76 ;  /* 0x00007610ff4c7816 */ /* 0x000fe2000000004c */
        /* <DEDUP_REMOVED lines=32> */
.L_x_248:
[----:B------:R-:W-:Y:S05]  /*37f0*/  BSYNC B0 ;  /* 0x0000000000007941 */ /* 0x000fea0003800000 */
.L_x_247:
        /* <DEDUP_REMOVED lines=33> */
.L_x_250:
[----:B------:R-:W-:Y:S05]  /*3a10*/  BSYNC B0 ;  /* 0x0000000000007941 */ /* 0x000fea0003800000 */
.L_x_249:
        /* <DEDUP_REMOVED lines=33> */
.L_x_252:
[----:B------:R-:W-:Y:S05]  /*3c30*/  BSYNC B0 ;  /* 0x0000000000007941 */ /* 0x000fea0003800000 */
.L_x_251:
        /* <DEDUP_REMOVED lines=33> */
.L_x_254:
[----:B------:R-:W-:Y:S05]  /*3e50*/  BSYNC B0 ;  /* 0x0000000000007941 */ /* 0x000fea0003800000 */
.L_x_253:
        /* <DEDUP_REMOVED lines=33> */
.L_x_256:
[----:B------:R-:W-:Y:S05]  /*4070*/  BSYNC B0 ;  /* 0x0000000000007941 */ /* 0x000fea0003800000 */
.L_x_255:
        /* <DEDUP_REMOVED lines=33> */
.L_x_258:
[----:B------:R-:W-:Y:S05]  /*4290*/  BSYNC B0 ;  /* 0x0000000000007941 */ /* 0x000fea0003800000 */
.L_x_257:
[----:B------:R-:W-:Y:S01]  /*42a0*/  BAR.SYNC.DEFER_BLOCKING 0x0 ;  /* 0x0000000000007b1d */ /* 0x000fe20000010000 */
[----:B------:R-:W-:Y:S02]  /*42b0*/  ISETP.GE.AND P1, PT, R47, R57, PT ;  /* 0x000000392f00720c */ /* 0x000fe40003f26270 */
[----:B------:R-:W-:Y:S02]  /*42c0*/  PRMT R82, RZ, 0x7610, R82 ;  /* 0x00007610ff527816 */ /* 0x000fe40000000052 */
[----:B------:R-:W-:-:S09]  /*42d0*/  PRMT R83, RZ, 0x7610, R83 ;  /* 0x00007610ff537816 */ /* 0x000fd20000000053 */
[----:B------:R-:W2:Y:S01]  /*42e0*/  @!P1 LDG.E.U16 R82, [R36.64+-0xe80] ;  /* 0xfff1800624529981 */ /* 0x000ea2000c1e1500 */
[-C--:B------:R-:W-:Y:S02]  /*42f0*/  ISETP.GE.AND P1, PT, R48, R57.reuse, PT ;  /* 0x000000393000720c */ /* 0x080fe40003f26270 */
[----:B------:R-:W-:Y:S01]  /*4300*/  PRMT R84, RZ, 0x7610, R84 ;  /* 0x00007610ff547816 */ /* 0x000fe20000000054 */
[----:B------:R0:W3:Y:S01]  /*4310*/  @!P0 LDG.E.U16 R76, [R40.64] ;  /* 0x00000006284c8981 */ /* 0x0000e2000c1e1500 */
[-C--:B------:R-:W-:Y:S02]  /*4320*/  ISETP.GE.AND P2, PT, R46, R57.reuse, PT ;  /* 0x000000392e00720c */ /* 0x080fe40003f46270 */
[-C--:B------:R-:W-:Y:S02]  /*4330*/  ISETP.GE.AND P3, PT, R45, R57.reuse, PT ;  /* 0x000000392d00720c */ /* 0x080fe40003f66270 */
[-C--:B------:R-:W-:Y:S02]  /*4340*/  ISETP.GE.AND P4, PT, R44, R57.reuse, PT ;  /* 0x000000392c00720c */ /* 0x080fe40003f86270 */
[----:B------:R-:W-:-:S02]  /*4350*/  ISETP.GE.AND P5, PT, R43, R57, PT ;  /* 0x000000392b00720c */ /* 0x000fc40003fa6270 */
[-C--:B------:R-:W-:Y:S01]  /*4360*/  ISETP.GE.AND P6, PT, R42, R57.reuse, PT ;  /* 0x000000392a00720c */ /* 0x080fe20003fc6270 */
[----:B------:R-:W4:Y:S01]  /*4370*/  @!P1 LDG.E.U16 R83, [R36.64+-0xe40] ;  /* 0xfff1c00624539981 */ /* 0x000f22000c1e1500 */
[----:B------:R-:W-:Y:S02]  /*4380*/  ISETP.GE.AND P1, PT, R49, R57, PT ;  /* 0x000000393100720c */ /* 0x000fe40003f26270 */
[----:B------:R-:W-:Y:S02]  /*4390*/  PRMT R85, RZ, 0x7610, R85 ;  /* 0x00007610ff557816 */ /* 0x000fe40000000055 */
[----:B------:R-:W-:Y:S02]  /*43a0*/  PRMT R81, RZ, 0x7610, R81 ;  /* 0x00007610ff517816 */ /* 0x000fe40000000051 */
[----:B------:R-:W-:Y:S02]  /*43b0*/  PRMT R80, RZ, 0x7610, R80 ;  /* 0x00007610ff507816 */ /* 0x000fe40000000050 */
[----:B------:R-:W-:-:S02]  /*43c0*/  PRMT R79, RZ, 0x7610, R79 ;  /* 0x00007610ff4f7816 */ /* 0x000fc4000000004f */
[----:B------:R-:W-:Y:S01]  /*43d0*/  PRMT R78, RZ, 0x7610, R78 ;  /* 0x00007610ff4e7816 */ /* 0x000fe2000000004e */
[----:B------:R-:W5:Y:S01]  /*43e0*/  @!P2 LDG.E.U16 R81, [R36.64+-0xec0] ;  /* 0xfff140062451a981 */ /* 0x000f62000c1e1500 */
[----:B------:R-:W-:Y:S02]  /*43f0*/  PRMT R77, RZ, 0x7610, R77 ;  /* 0x00007610ff4d7816 */ /* 0x000fe4000000004d */
[----:B0-----:R-:W-:Y:S01]  /*4400*/  PRMT R40, RZ, 0x7610, R40 ;  /* 0x00007610ff287816 */ /* 0x001fe20000000028 */
[----:B------:R-:W2:Y:S01]  /*4410*/  @!P1 LDG.E.U16 R84, [R36.64+-0xe00] ;  /* 0xfff2000624549981 */ /* 0x000ea2000c1e1500 */
[-C--:B------:R-:W-:Y:S02]  /*4420*/  ISETP.GE.AND P1, PT, R50, R57.reuse, PT ;  /* 0x000000393200720c */ /* 0x080fe40003f26270 */
[-C--:B------:R-:W-:Y:S01]  /*4430*/  ISETP.GE.AND P2, PT, R52, R57.reuse, PT ;  /* 0x000000393400720c */ /* 0x080fe20003f46270 */
[----:B------:R-:W2:Y:S01]  /*4440*/  @!P3 LDG.E.U16 R80, [R36.64+-0xf00] ;  /* 0xfff100062450b981 */ /* 0x000ea2000c1e1500 */
[----:B------:R-:W-:-:S02]  /*4450*/  ISETP.GE.AND P3, PT, R53, R57, PT ;  /* 0x000000393500720c */ /* 0x000fc40003f66270 */
[----:B------:R-:W-:Y:S01]  /*4460*/  PRMT R41, RZ, 0x7610, R41 ;  /* 0x00007610ff297816 */ /* 0x000fe20000000029 */
[----:B------:R-:W2:Y:S01]  /*4470*/  @!P4 LDG.E.U16 R79, [R36.64+-0xf40] ;  /* 0xfff0c006244fc981 */ /* 0x000ea2000c1e1500 */
[-C--:B------:R-:W-:Y:S02]  /*4480*/  ISETP.GE.AND P4, PT, R54, R57.reuse, PT ;  /* 0x000000393600720c */ /* 0x080fe40003f86270 */
[----:B------:R-:W-:Y:S01]  /*4490*/  PRMT R88, RZ, 0x7610, R88 ;  /* 0x00007610ff587816 */ /* 0x000fe20000000058 */
[----:B------:R-:W2:Y:S01]  /*44a0*/  @!P5 LDG.E.U16 R78, [R36.64+-0xf80] ;  /* 0xfff08006244ed981 */ /* 0x000ea2000c1e1500 */
[----:B------:R-:W-:Y:S02]  /*44b0*/  PRMT R90, RZ, 0x7610, R90 ;  /* 0x00007610ff5a7816 */ /* 0x000fe4000000005a */
[----:B------:R-:W-:Y:S01]  /*44c0*/  PRMT R89, RZ, 0x7610, R89 ;  /* 0x00007610ff597816 */ /* 0x000fe20000000059 */
[----:B------:R-:W2:Y:S01]  /*44d0*/  @!P1 LDG.E.U16 R85, [R36.64+-0xdc0] ;  /* 0xfff2400624559981 */ /* 0x000ea2000c1e1500 */
[----:B------:R-:W-:-:S02]  /*44e0*/  ISETP.GE.AND P1, PT, R51, R57, PT ;  /* 0x000000393300720c */ /* 0x000fc40003f26270 */
[-C--:B------:R-:W-:Y:S01]  /*44f0*/  ISETP.GE.AND P5, PT, R55, R57.reuse, PT ;  /* 0x000000393700720c */ /* 0x080fe20003fa6270 */
[----:B------:R-:W2:Y:S01]  /*4500*/  @!P6 LDG.E.U16 R77, [R36.64+-0xfc0] ;  /* 0xfff04006244de981 */ /* 0x000ea2000c1e1500 */
[----:B------:R-:W-:Y:S02]  /*4510*/  ISETP.GE.AND P6, PT, R56, R57, PT ;  /* 0x000000393800720c */ /* 0x000fe40003fc6270 */
[----:B------:R-:W-:Y:S01]  /*4520*/  PRMT R92, RZ, 0x7610, R92 ;  /* 0x00007610ff5c7816 */ /* 0x000fe2000000005c */
[----:B------:R-:W4:Y:S04]  /*4530*/  @!P2 LDG.E.U16 R41, [R36.64+-0xd40] ;  /* 0xfff2c0062429a981 */ /* 0x000f28000c1e1500 */
[----:B------:R-:W4:Y:S04]  /*4540*/  @!P3 LDG.E.U16 R88, [R36.64+-0xd00] ;  /* 0xfff300062458b981 */ /* 0x000f28000c1e1500 */
[----:B------:R-:W4:Y:S04]  /*4550*/  @!P1 LDG.E.U16 R40, [R36.64+-0xd80] ;  /* 0xfff2800624289981 */ /* 0x000f28000c1e1500 */
[----:B------:R-:W4:Y:S04]  /*4560*/  @!P4 LDG.E.U16 R90, [R36.64+-0xcc0] ;  /* 0xfff34006245ac981 */ /* 0x000f28000c1e1500 */
[----:B------:R-:W4:Y:S04]  /*4570*/  @!P5 LDG.E.U16 R89, [R36.64+-0xc80] ;  /* 0xfff380062459d981 */ /* 0x000f28000c1e1500 */
[----:B------:R-:W4:Y:S01]  /*4580*/  @!P6 LDG.E.U16 R92, [R36.64+-0xc40] ;  /* 0xfff3c006245ce981 */ /* 0x000f22000c1e1500 */
[----:B------:R-:W-:-:S02]  /*4590*/  P2R R100, PR, RZ, 0x2 ;  /* 0x00000002ff647803 */ /* 0x000fc40000000000 */
        /* <DEDUP_REMOVED lines=15> */
[----:B---3--:R-:W-:Y:S04]  /*4690*/  STS.U16 [R229], R76 ;  /* 0x0000004ce5007388 */ /* 0x008fe80000000400 */
[----:B--2---:R-:W-:Y:S04]  /*46a0*/  STS.U16 [R228+0x40], R77 ;  /* 0x0000404de4007388 */ /* 0x004fe80000000400 */
[----:B------:R-:W-:Y:S04]  /*46b0*/  STS.U16 [R227+0x80], R78 ;  /* 0x0000804ee3007388 */ /* 0x000fe80000000400 */
[----:B------:R-:W-:Y:S04]  /*46c0*/  STS.U16 [R226+0xc0], R79 ;  /* 0x0000c04fe2007388 */ /* 0x000fe80000000400 */
[----:B------:R-:W-:Y:S04]  /*46d0*/  STS.U16 [R225+0x100], R80 ;  /* 0x00010050e1007388 */ /* 0x000fe80000000400 */
[----:B-----5:R-:W-:Y:S04]  /*46e0*/  STS.U16 [R224+0x140], R81 ;  /* 0x00014051e0007388 */ /* 0x020fe80000000400 */
[----:B------:R-:W-:Y:S04]  /*46f0*/  STS.U16 [R223+0x180], R82 ;  /* 0x00018052df007388 */ /* 0x000fe80000000400 */
[----:B----4-:R-:W-:Y:S04]  /*4700*/  STS.U16 [R222+0x1c0], R83 ;  /* 0x0001c053de007388 */ /* 0x010fe80000000400 */
        /* <DEDUP_REMOVED lines=10> */
[----:B------:R-:W-:Y:S04]  /*47b0*/  LDS.U16 R36, [R3+0x2] ;  /* 0x0000020003247984 */ /* 0x000fe80000000400 */
[----:B------:R-:W2:Y:S04]  /*47c0*/  LDS.U16 R37, [R3+0x4] ;  /* 0x0000040003257984 */ /* 0x000ea80000000400 */
[----:B------:R-:W3:Y:S04]  /*47d0*/  LDS.U16 R82, [R3+0x6] ;  /* 0x0000060003527984 */ /* 0x000ee80000000400 */
[----:B------:R-:W4:Y:S04]  /*47e0*/  LDS.U16 R76, [R3+0x8] ;  /* 0x00000800034c7984 */ /* 0x000f280000000400 */
[----:B------:R-:W-:Y:S04]  /*47f0*/  LDS.U16 R77, [R3+0xa] ;  /* 0x00000a00034d7984 */ /* 0x000fe80000000400 */
[----:B------:R-:W2:Y:S04]  /*4800*/  LDS.U16 R78, [R3+0xc] ;  /* 0x00000c00034e7984 */ /* 0x000ea80000000400 */
[----:B------:R-:W-:Y:S04]  /*4810*/  LDS.U16 R79, [R3+0xe] ;  /* 0x00000e00034f7984 */ /* 0x000fe80000000400 */
[----:B------:R-:W1:Y:S04]  /*4820*/  LDS.U16 R80, [R3+0x10] ;  /* 0x0000100003507984 */ /* 0x000e680000000400 */
[----:B------:R-:W1:Y:S04]  /*4830*/  LDS.U16 R83, [R3+0x12] ;  /* 0x0000120003537984 */ /* 0x000e680000000400 */
[----:B------:R-:W-:Y:S04]  /*4840*/  LDS.U16 R84, [R3+0x14] ;  /* 0x0000140003547984 */ /* 0x000fe80000000400 */
[----:B------:R-:W1:Y:S04]  /*4850*/  LDS.U16 R85, [R3+0x16] ;  /* 0x0000160003557984 */ /* 0x000e680000000400 */
[----:B------:R-:W-:Y:S04]  /*4860*/  LDS.U16 R88, [R3+0x18] ;  /* 0x0000180003587984 */ /* 0x000fe80000000400 */
[----:B------:R-:W1:Y:S04]  /*4870*/  LDS.U16 R89, [R3+0x1a] ;  /* 0x00001a0003597984 */ /* 0x000e680000000400 */
[----:B------:R-:W1:Y:S04]  /*4880*/  LDS.U16 R90, [R3+0x1c] ;  /* 0x00001c00035a7984 */ /* 0x000e680000000400 */
[----:B------:R-:W1:Y:S04]  /*4890*/  LDS.U16 R91, [R3+0x1e] ;  /* 0x00001e00035b7984 */ /* 0x000e680000000400 */
[----:B------:R-:W-:Y:S01]  /*48a0*/  BAR.SYNC.DEFER_BLOCKING 0x0 ;  /* 0x0000000000007b1d */ /* 0x000fe20000010000 */
[----:B0-----:R-:W-:-:S05]  /*48b0*/  PRMT R92, RZ, 0x7610, R92 ;  /* 0x00007610ff5c7816 */ /* 0x001fca000000005c */
[----:B------:R0:W5:Y:S01]  /*48c0*/  @!P0 LDG.E.U16 R94, [R58.64] ;  /* 0x000000063a5e8981 */ /* 0x000162000c1e1500 */
        /* <DEDUP_REMOVED lines=19> */
[----:B------:R-:W-:Y:S02]  /*4a00*/  ISETP.NE.AND P1, PT, R100, RZ, PT ;  /* 0x000000ff6400720c */ /* 0x000fe40003f25270 */
[----:B------:R-:W-:-:S07]  /*4a10*/  PRMT R100, RZ, 0x7610, R100 ;  /* 0x00007610ff647816 */ /* 0x000fce0000000064 */
[----:B------:R0:W5:Y:S01]  /*4a20*/  @!P0 LDG.E.U16 R100, [R38.64+-0xe00] ;  /* 0xfff2000626648981 */ /* 0x000162000c1e1500 */
[----:B------:R-:W-:-:S03]  /*4a30*/  ISETP.GE.AND P0, PT, R50, R57, PT ;  /* 0x000000393200720c */ /* 0x000fc60003f06270 */
[----:B------:R0:W5:Y:S10]  /*4a40*/  @!P1 LDG.E.U16 R102, [R38.64+-0xd80] ;  /* 0xfff2800626669981 */ /* 0x000174000c1e1500 */
[----:B------:R4:W5:Y:S01]  /*4a50*/  @!P0 LDG.E.U16 R101, [R38.64+-0xdc0] ;  /* 0xfff2400626658981 */ /* 0x000962000c1e1500 */
[----:B-1----:R-:W-:-:S02]  /*4a60*/  HADD2.F32 R81, -RZ, R81.H0_H0 ;  /* 0x20000051ff517230 */ /* 0x002fc40000004100 */
[----:B--2---:R-:W-:Y:S02]  /*4a70*/  HADD2.F32 R41, -RZ, R37.H0_H0 ;  /* 0x20000025ff297230 */ /* 0x004fe40000004100 */
[----:B------:R-:W-:Y:S01]  /*4a80*/  HADD2.F32 R40, -RZ, R36.H0_H0 ;  /* 0x20000024ff287230 */ /* 0x000fe20000004100 */
[----:B0-----:R-:W-:Y:S01]  /*4a90*/  FMUL.FTZ R59, R81, -1.4426950216293334961 ;  /* 0xbfb8aa3b513b7820 */ /* 0x001fe20000410000 */
[----:B---3--:R-:W-:Y:S01]  /*4aa0*/  HADD2.F32 R82, -RZ, R82.H0_H0 ;  /* 0x20000052ff527230 */ /* 0x008fe20000004100 */
[----:B------:R-:W-:Y:S01]  /*4ab0*/  FMUL.FTZ R37, R41, -1.4426950216293334961 ;  /* 0xbfb8aa3b29257820 */ /* 0x000fe20000410000 */
[----:B----4-:R-:W-:Y:S01]  /*4ac0*/  HADD2.F32 R58, -RZ, R76.H0_H0 ;  /* 0x2000004cff3a7230 */ /* 0x010fe20000004100 */
[----:B------:R0:W1:Y:S01]  /*4ad0*/  MUFU.EX2 R107, R59 ;  /* 0x0000003b006b7308 */ /* 0x0000620000000800 */
[----:B------:R-:W-:Y:S01]  /*4ae0*/  FMUL.FTZ R36, R40, -1.4426950216293334961 ;  /* 0xbfb8aa3b28247820 */ /* 0x000fe20000410000 */
[----:B------:R-:W-:Y:S01]  /*4af0*/  HADD2.F32 R76, -RZ, R78.H0_H0 ;  /* 0x2000004eff4c7230 */ /* 0x000fe20000004100 */
[----:B------:R-:W-:Y:S01]  /*4b00*/  FMUL.FTZ R38, R82, -1.4426950216293334961 ;  /* 0xbfb8aa3b52267820 */ /* 0x000fe20000410000 */
[----:B------:R-:W-:-:S04]  /*4b10*/  HADD2.F32 R78, -RZ, R80.H0_H0 ;  /* 0x20000050ff4e7230 */ /* 0x000fc80000004100 */
[----:B------:R-:W-:Y:S01]  /*4b20*/  MUFU.EX2 R110, R37 ;  /* 0x00000025006e7308 */ /* 0x000fe20000000800 */
[----:B0-----:R-:W-:Y:S02]  /*4b30*/  HADD2.F32 R59, -RZ, R77.H0_H0 ;  /* 0x2000004dff3b7230 */ /* 0x001fe40000004100 */
[----:B------:R-:W-:Y:S02]  /*4b40*/  HADD2.F32 R77, -RZ, R79.H0_H0 ;  /* 0x2000004fff4d7230 */ /* 0x000fe40000004100 */
[----:B------:R-:W-:Y:S02]  /*4b50*/  HADD2.F32 R79, -RZ, R83.H0_H0 ;  /* 0x20000053ff4f7230 */ /* 0x000fe40000004100 */
[----:B------:R-:W-:Y:S01]  /*4b60*/  HADD2.F32 R83, -RZ, R85.H0_H0 ;  /* 0x20000055ff537230 */ /* 0x000fe20000004100 */
[----:B------:R0:W2:Y:S01]  /*4b70*/  MUFU.EX2 R109, R36 ;  /* 0x00000024006d7308 */ /* 0x0000a20000000800 */
[----:B------:R-:W-:Y:S01]  /*4b80*/  HADD2.F32 R85, -RZ, R89.H0_H0 ;  /* 0x20000059ff557230 */ /* 0x000fe20000004100 */
[----:B------:R-:W-:Y:S01]  /*4b90*/  FMUL.FTZ R39, R58, -1.4426950216293334961 ;  /* 0xbfb8aa3b3a277820 */ /* 0x000fe20000410000 */
[----:B------:R-:W-:-:S05]  /*4ba0*/  HADD2.F32 R80, -RZ, R84.H0_H0 ;  /* 0x20000054ff507230 */ /* 0x000fca0000004100 */
[----:B------:R3:W-:Y:S01]  /*4bb0*/  MUFU.EX2 R111, R38 ;  /* 0x00000026006f7308 */ /* 0x0007e20000000800 */
[----:B0-----:R-:W-:Y:S02]  /*4bc0*/  FMUL.FTZ R36, R59, -1.4426950216293334961 ;  /* 0xbfb8aa3b3b247820 */ /* 0x001fe40000410000 */
[----:B---3--:R-:W-:-:S05]  /*4bd0*/  FMUL.FTZ R38, R78, -1.4426950216293334961 ;  /* 0xbfb8aa3b4e267820 */ /* 0x008fca0000410000 */
[----:B------:R0:W-:Y:S02]  /*4be0*/  MUFU.EX2 R116, R38 ;  /* 0x0000002600747308 */ /* 0x0001e40000000800 */
[----:B0-----:R-:W-:-:S06]  /*4bf0*/  FMUL.FTZ R38, R85, -1.4426950216293334961 ;  /* 0xbfb8aa3b55267820 */ /* 0x001fcc0000410000 */
[----:B------:R0:W-:Y:S01]  /*4c00*/  MUFU.EX2 R112, R39 ;  /* 0x0000002700707308 */ /* 0x0001e20000000800 */
[----:B------:R-:W-:-:S07]  /*4c10*/  FMUL.FTZ R114, R76, -1.4426950216293334961 ;  /* 0xbfb8aa3b4c727820 */ /* 0x000fce0000410000 */
[----:B------:R-:W3:Y:S01]  /*4c20*/  MUFU.EX2 R113, R36 ;  /* 0x0000002400717308 */ /* 0x000ee20000000800 */
[----:B0-----:R-:W-:-:S07]  /*4c30*/  FMUL.FTZ R39, R80, -1.4426950216293334961 ;  /* 0xbfb8aa3b50277820 */ /* 0x001fce0000410000 */
[----:B------:R1:W-:Y:S02]  /*4c40*/  MUFU.EX2 R127, R38 ;  /* 0x00000026007f7308 */ /* 0x0003e40000000800 */
[----:B-1----:R-:W-:-:S06]  /*4c50*/  FADD.FTZ R38, R107, 1 ;  /* 0x3f8000006b267421 */ /* 0x002fcc0000010000 */
[----:B------:R2:W0:Y:S02]  /*4c60*/  MUFU.EX2 R118, R39 ;  /* 0x0000002700767308 */ /* 0x0004240000000800 */
[----:B--2---:R-:W-:-:S06]  /*4c70*/  FADD.FTZ R39, R109, 1 ;  /* 0x3f8000006d277421 */ /* 0x004fcc0000010000 */
[----:B------:R-:W1:Y:S01]  /*4c80*/  MUFU.RCP R38, R38 ;  /* 0x0000002600267308 */ /* 0x000e620000001000 */
[----:B------:R-:W-:Y:S02]  /*4c90*/  HADD2.F32 R84, -RZ, R88.H0_H0 ;  /* 0x20000058ff547230 */ /* 0x000fe40000004100 */
[----:B------:R-:W-:-:S05]  /*4ca0*/  HADD2.F32 R88, -RZ, R90.H0_H0 ;  /* 0x2000005aff587230 */ /* 0x000fca0000004100 */
[----:B------:R-:W-:Y:S01]  /*4cb0*/  MUFU.RCP R39, R39 ;  /* 0x0000002700277308 */ /* 0x000fe20000001000 */
[----:B---3--:R-:W-:-:S07]  /*4cc0*/  FADD.FTZ R90, R113, 1 ;  /* 0x3f800000715a7421 */ /* 0x008fce0000010000 */
[----:B------:R-:W-:Y:S01]  /*4cd0*/  MUFU.EX2 R114, R114 ;  /* 0x0000007200727308 */ /* 0x000fe20000000800 */
[----:B------:R-:W-:Y:S01]  /*4ce0*/  FMUL.FTZ R37, R77, -1.4426950216293334961 ;  /* 0xbfb8aa3b4d257820 */ /* 0x000fe20000410000 */
[----:B------:R-:W-:Y:S01]  /*4cf0*/  HADD2.F32 R89, -RZ, R91.H0_H0 ;  /* 0x2000005bff597230 */ /* 0x000fe20000004100 */
[----:B------:R-:W-:-:S05]  /*4d00*/  FADD.FTZ R91, R112, 1 ;  /* 0x3f800000705b7421 */ /* 0x000fca0000010000 */
[----:B------:R-:W-:Y:S01]  /*4d10*/  MUFU.RCP R90, R90 ;  /* 0x0000005a005a7308 */ /* 0x000fe20000001000 */
[----:B------:R-:W-:Y:S02]  /*4d20*/  FMUL.FTZ R119, R83, -1.4426950216293334961 ;  /* 0xbfb8aa3b53777820 */ /* 0x000fe40000410000 */
[----:B------:R-:W-:-:S05]  /*4d30*/  FMUL.FTZ R121, R84, -1.4426950216293334961 ;  /* 0xbfb8aa3b54797820 */ /* 0x000fca0000410000 */
[----:B------:R2:W-:Y:S01]  /*4d40*/  MUFU.EX2 R115, R37 ;  /* 0x0000002500737308 */ /* 0x0005e20000000800 */
[----:B------:R-:W-:-:S07]  /*4d50*/  FMUL.FTZ R36, R79, -1.4426950216293334961 ;  /* 0xbfb8aa3b4f247820 */ /* 0x000fce0000410000 */
[----:B------:R-:W-:Y:S01]  /*4d60*/  MUFU.RCP R91, R91 ;  /* 0x0000005b005b7308 */ /* 0x000fe20000001000 */
[----:B------:R-:W-:-:S07]  /*4d70*/  FADD.FTZ R116, R116, 1 ;  /* 0x3f80000074747421 */ /* 0x000fce0000010000 */
[----:B------:R-:W-:Y:S01]  /*4d80*/  MUFU.EX2 R120, R119 ;  /* 0x0000007700787308 */ /* 0x000fe20000000800 */
[----:B0-----:R-:W-:Y:S02]  /*4d90*/  FADD.FTZ R118, R118, 1 ;  /* 0x3f80000076767421 */ /* 0x001fe40000010000 */
[----:B--2---:R-:W-:-:S05]  /*4da0*/  FMUL.FTZ R37, R88, -1.4426950216293334961 ;  /* 0xbfb8aa3b58257820 */ /* 0x004fca0000410000 */
[----:B------:R-:W-:Y:S01]  /*4db0*/  MUFU.EX2 R121, R121 ;  /* 0x0000007900797308 */ /* 0x000fe20000000800 */
[----:B-----5:R-:W-:Y:S04]  /*4dc0*/  STS.U16 [R229], R94 ;  /* 0x0000005ee5007388 */ /* 0x020fe80000000400 */
        /* <DEDUP_REMOVED lines=14> */
[----:B------:R-:W-:Y:S01]  /*4eb0*/  STS.U16 [R211+0x3c0], R108 ;  /* 0x0003c06cd3007388 */ /* 0x000fe20000000400 */
[----:B------:R-:W-:-:S06]  /*4ec0*/  NOP ;  /* 0x0000000000007918 */ /* 0x000fcc0000000000 */
[----:B------:R-:W2:Y:S04]  /*4ed0*/  LDS.U16 R99, [R3] ;  /* 0x0000000003637984 */ /* 0x000ea80000000400 */
[----:B------:R-:W3:Y:S04]  /*4ee0*/  LDS.U16 R101, [R3+0x4] ;  /* 0x0000040003657984 */ /* 0x000ee80000000400 */
[----:B------:R-:W4:Y:S04]  /*4ef0*/  LDS.U16 R100, [R3+0x2] ;  /* 0x0000020003647984 */ /* 0x000f280000000400 */
[----:B------:R-:W5:Y:S04]  /*4f00*/  LDS.U16 R106, [R3+0xa] ;  /* 0x00000a00036a7984 */ /* 0x000f680000000400 */
[----:B------:R-:W5:Y:S04]  /*4f10*/  LDS.U16 R104, [R3+0x6] ;  /* 0x0000060003687984 */ /* 0x000f680000000400 */
[----:B------:R-:W5:Y:S01]  /*4f20*/  LDS.U16 R105, [R3+0x8] ;  /* 0x0000080003697984 */ /* 0x000f620000000400 */
[----:B0-----:R-:W-:-:S03]  /*4f30*/  FADD.FTZ R98, R110, 1 ;  /* 0x3f8000006e627421 */ /* 0x001fc60000010000 */
[----:B------:R-:W0:Y:S03]  /*4f40*/  LDS.U16 R107, [R3+0xc] ;  /* 0x00000c00036b7984 */ /* 0x000e260000000400 */
[----:B------:R-:W3:Y:S01]  /*4f50*/  MUFU.RCP R98, R98 ;  /* 0x0000006200627308 */ /* 0x000ee20000001000 */
[----:B------:R-:W-:Y:S01]  /*4f60*/  HADD2.F32 R94, -RZ, R73.H0_H0 ;  /* 0x20000049ff5e7230 */ /* 0x000fe20000004100 */
[----:B------:R-:W-:Y:S01]  /*4f70*/  FADD.FTZ R97, R111, 1 ;  /* 0x3f8000006f617421 */ /* 0x000fe20000010000 */
[----:B------:R-:W-:Y:S01]  /*4f80*/  HADD2.F32 R92, -RZ, R75.H0_H0 ;  /* 0x2000004bff5c7230 */ /* 0x000fe20000004100 */
[----:B------:R-:W0:Y:S01]  /*4f90*/  LDS.U16 R110, [R3+0xe] ;  /* 0x00000e00036e7984 */ /* 0x000e220000000400 */
[----:B------:R-:W-:Y:S01]  /*4fa0*/  HADD2.F32 R95, -RZ, R74.H0_H0 ;  /* 0x2000004aff5f7230 */ /* 0x000fe20000004100 */
[----:B-1----:R-:W-:Y:S02]  /*4fb0*/  FADD.FTZ R102, -R38, 1 ;  /* 0x3f80000026667421 */ /* 0x002fe40000010100 */
[----:B------:R-:W1:Y:S01]  /*4fc0*/  LDS.U16 R112, [R3+0x10] ;  /* 0x0000100003707984 */ /* 0x000e620000000400 */
[----:B--2---:R-:W-:-:S02]  /*4fd0*/  HADD2.F32 R73, -RZ, R99.H0_H0 ;  /* 0x20000063ff497230 */ /* 0x004fc40000004100 */
[----:B---3--:R-:W-:-:S03]  /*4fe0*/  HADD2.F32 R75, -RZ, R101.H0_H0 ;  /* 0x20000065ff4b7230 */ /* 0x008fc60000004100 */
[----:B------:R-:W-:Y:S01]  /*4ff0*/  FMUL.FTZ R99, R92, R73 ;  /* 0x000000495c637220 */ /* 0x000fe20000410000 */
[----:B------:R-:W2:Y:S01]  /*5000*/  MUFU.RCP R97, R97 ;  /* 0x0000006100617308 */ /* 0x000ea20000001000 */
[----:B----4-:R-:W-:Y:S01]  /*5010*/  HADD2.F32 R74, -RZ, R100.H0_H0 ;  /* 0x20000064ff4a7230 */ /* 0x010fe20000004100 */
[----:B------:R-:W-:Y:S02]  /*5020*/  FADD.FTZ R108, -R98, 1 ;  /* 0x3f800000626c7421 */ /* 0x000fe40000010100 */
[----:B------:R-:W-:Y:S02]  /*5030*/  FMUL.FTZ R101, R94, R75 ;  /* 0x0000004b5e657220 */ /* 0x000fe40000410000 */
[----:B------:R-:W-:Y:S02]  /*5040*/  FADD.FTZ R103, -R39, 1 ;  /* 0x3f80000027677421 */ /* 0x000fe40000010100 */
[----:B------:R-:W-:Y:S02]  /*5050*/  FFMA.FTZ R102, R81, R102, 1 ;  /* 0x3f80000051667423 */ /* 0x000fe40000010066 */
[----:B------:R-:W-:-:S02]  /*5060*/  FMUL.FTZ R100, R95, R74 ;  /* 0x0000004a5f647220 */ /* 0x000fc40000410000 */
[----:B------:R-:W-:Y:S02]  /*5070*/  FMUL.FTZ R99, R38, R99 ;  /* 0x0000006326637220 */ /* 0x000fe40000410000 */
[----:B------:R-:W-:Y:S02]  /*5080*/  FADD.FTZ R93, R114, 1 ;  /* 0x3f800000725d7421 */ /* 0x000fe40000010000 */
[----:B------:R-:W-:Y:S01]  /*5090*/  FFMA.FTZ R108, R41, R108, 1 ;  /* 0x3f800000296c7423 */ /* 0x000fe2000001006c */
[----:B------:R-:W-:Y:S01]  /*50a0*/  MUFU.EX2 R117, R36 ;  /* 0x0000002400757308 */ /* 0x000fe20000000800 */
[----:B------:R-:W-:Y:S01]  /*50b0*/  FMUL.FTZ R101, R98, R101 ;  /* 0x0000006562657220 */ /* 0x000fe20000410000 */
[----:B------:R-:W3:Y:S01]  /*50c0*/  LDS.U16 R114, [R3+0x14] ;  /* 0x0000140003727984 */ /* 0x000ee20000000400 */
[----:B------:R-:W-:Y:S02]  /*50d0*/  FFMA.FTZ R103, R40, R103, 1 ;  /* 0x3f80000028677423 */ /* 0x000fe40000010067 */
[----:B------:R-:W-:-:S02]  /*50e0*/  FMUL.FTZ R100, R39, R100 ;  /* 0x0000006427647220 */ /* 0x000fc40000410000 */
[----:B------:R-:W-:Y:S01]  /*50f0*/  FMUL.FTZ R119, R99, R102 ;  /* 0x0000006663777220 */ /* 0x000fe20000410000 */
[----:B------:R-:W-:Y:S01]  /*5100*/  HADD2.F32 R99, -RZ, R72.H0_H0 ;  /* 0x20000048ff637230 */ /* 0x000fe20000004100 */
[----:B------:R-:W-:Y:S01]  /*5110*/  FMUL.FTZ R109, R101, R108 ;  /* 0x0000006c656d7220 */ /* 0x000fe20000410000 */
[----:B------:R-:W-:Y:S01]  /*5120*/  HADD2.F32 R101, -RZ, R70.H0_H0 ;  /* 0x20000046ff657230 */ /* 0x000fe20000004100 */
[----:B------:R-:W4:Y:S01]  /*5130*/  MUFU.RCP R93, R93 ;  /* 0x0000005d005d7308 */ /* 0x000f220000001000 */
[----:B-----5:R-:W-:Y:S01]  /*5140*/  HADD2.F32 R72, -RZ, R106.H0_H0 ;  /* 0x2000006aff487230 */ /* 0x020fe20000004100 */
[----:B------:R-:W-:Y:S01]  /*5150*/  FMUL.FTZ R122, R100, R103 ;  /* 0x00000067647a7220 */ /* 0x000fe20000410000 */
[----:B------:R-:W-:Y:S02]  /*5160*/  HADD2.F32 R70, -RZ, R104.H0_H0 ;  /* 0x20000068ff467230 */ /* 0x000fe40000004100 */
[----:B------:R-:W-:Y:S01]  /*5170*/  HADD2.F32 R100, -RZ, R71.H0_H0 ;  /* 0x20000047ff647230 */ /* 0x000fe20000004100 */
[----:B------:R-:W-:Y:S01]  /*5180*/  FADD.FTZ R108, -R90, 1 ;  /* 0x3f8000005a6c7421 */ /* 0x000fe20000010100 */
[----:B------:R-:W-:Y:S01]  /*5190*/  HADD2.F32 R71, -RZ, R105.H0_H0 ;  /* 0x20000069ff477230 */ /* 0x000fe20000004100 */
[----:B------:R-:W-:Y:S01]  /*51a0*/  FMUL.FTZ R105, R101, R72 ;  /* 0x0000004865697220 */ /* 0x000fe20000410000 */
[----:B------:R-:W5:Y:S01]  /*51b0*/  MUFU.RCP R103, R116 ;  /* 0x0000007400677308 */ /* 0x000f620000001000 */
[----:B--2---:R-:W-:-:S02]  /*51c0*/  FADD.FTZ R111, -R97, 1 ;  /* 0x3f800000616f7421 */ /* 0x004fc40000010100 */
[----:B------:R-:W-:Y:S02]  /*51d0*/  FMUL.FTZ R104, R99, R70 ;  /* 0x0000004663687220 */ /* 0x000fe40000410000 */
[----:B------:R-:W-:Y:S02]  /*51e0*/  FADD.FTZ R96, R115, 1 ;  /* 0x3f80000073607421 */ /* 0x000fe40000010000 */
[----:B------:R-:W-:Y:S02]  /*51f0*/  FFMA.FTZ R115, R59, R108, 1 ;  /* 0x3f8000003b737423 */ /* 0x000fe4000001006c */
[----:B------:R-:W-:Y:S02]  /*5200*/  FMUL.FTZ R108, R90, R105 ;  /* 0x000000695a6c7220 */ /* 0x000fe40000410000 */
[----:B------:R-:W-:Y:S01]  /*5210*/  FADD.FTZ R113, -R91, 1 ;  /* 0x3f8000005b717421 */ /* 0x000fe20000010100 */
[----:B------:R2:W-:Y:S01]  /*5220*/  MUFU.RCP R105, R118 ;  /* 0x0000007600697308 */ /* 0x0005e20000001000 */
[----:B------:R-:W-:-:S02]  /*5230*/  FFMA.FTZ R111, R82, R111, 1 ;  /* 0x3f800000526f7423 */ /* 0x000fc4000001006f */
[----:B------:R-:W-:Y:S02]  /*5240*/  FMUL.FTZ R104, R97, R104 ;  /* 0x0000006861687220 */ /* 0x000fe40000410000 */
[----:B------:R-:W-:-:S03]  /*5250*/  FMUL.FTZ R106, R100, R71 ;  /* 0x00000047646a7220 */ /* 0x000fc60000410000 */
[----:B------:R-:W1:Y:S01]  /*5260*/  MUFU.EX2 R37, R37 ;  /* 0x0000002500257308 */ /* 0x000e620000000800 */
[----:B--2---:R-:W2:Y:S01]  /*5270*/  LDS.U16 R118, [R3+0x18] ;  /* 0x0000180003767984 */ /* 0x004ea20000000400 */
[----:B------:R-:W-:Y:S02]  /*5280*/  FFMA.FTZ R113, R58, R113, 1 ;  /* 0x3f8000003a717423 */ /* 0x000fe40000010071 */
[----:B------:R-:W-:Y:S01]  /*5290*/  FMUL.FTZ R124, R104, R111 ;  /* 0x0000006f687c7220 */ /* 0x000fe20000410000 */
[----:B------:R-:W-:Y:S01]  /*52a0*/  HADD2.F32 R104, -RZ, R69.H0_H0 ;  /* 0x20000045ff687230 */ /* 0x000fe20000004100 */
[----:B------:R-:W-:Y:S01]  /*52b0*/  FMUL.FTZ R106, R91, R106 ;  /* 0x0000006a5b6a7220 */ /* 0x000fe20000410000 */
[----:B0-----:R-:W-:Y:S01]  /*52c0*/  HADD2.F32 R69, -RZ, R107.H0_H0 ;  /* 0x2000006bff457230 */ /* 0x001fe20000004100 */
[----:B----4-:R-:W-:Y:S02]  /*52d0*/  FADD.FTZ R111, -R93, 1 ;  /* 0x3f8000005d6f7421 */ /* 0x010fe40000010100 */
[----:B------:R-:W-:-:S02]  /*52e0*/  FADD.FTZ R121, R121, 1 ;  /* 0x3f80000079797421 */ /* 0x000fc40000010000 */
[----:B------:R-:W-:Y:S02]  /*52f0*/  FMUL.FTZ R123, R106, R113 ;  /* 0x000000716a7b7220 */ /* 0x000fe40000410000 */
[----:B------:R-:W-:Y:S01]  /*5300*/  FMUL.FTZ R126, R108, R115 ;  /* 0x000000736c7e7220 */ /* 0x000fe20000410000 */
[----:B------:R-:W0:Y:S01]  /*5310*/  LDS.U16 R113, [R3+0x12] ;  /* 0x0000120003717984 */ /* 0x000e220000000400 */
[----:B------:R-:W-:Y:S02]  /*5320*/  FADD.FTZ R102, R117, 1 ;  /* 0x3f80000075667421 */ /* 0x000fe40000010000 */
[----:B------:R-:W-:Y:S01]  /*5330*/  FFMA.FTZ R117, R76, R111, 1 ;  /* 0x3f8000004c757423 */ /* 0x000fe2000001006f */
[----:B------:R-:W4:Y:S01]  /*5340*/  LDS.U16 R115, [R3+0x16] ;  /* 0x0000160003737984 */ /* 0x000f220000000400 */
[----:B------:R-:W-:Y:S01]  /*5350*/  FMUL.FTZ R106, R104, R69 ;  /* 0x00000045686a7220 */ /* 0x000fe20000410000 */
[----:B------:R5:W-:Y:S01]  /*5360*/  MUFU.RCP R111, R121 ;  /* 0x00000079006f7308 */ /* 0x000be20000001000 */
[----:B------:R-:W-:Y:S01]  /*5370*/  FADD.FTZ R108, R120, 1 ;  /* 0x3f800000786c7421 */ /* 0x000fe20000010000 */
[----:B------:R-:W-:Y:S01]  /*5380*/  HADD2.F32 R107, -RZ, R68.H0_H0 ;  /* 0x20000044ff6b7230 */ /* 0x000fe20000004100 */
[----:B------:R-:W-:Y:S01]  /*5390*/  FMUL.FTZ R106, R93, R106 ;  /* 0x0000006a5d6a7220 */ /* 0x000fe20000410000 */
[----:B------:R-:W-:Y:S01]  /*53a0*/  HADD2.F32 R68, -RZ, R110.H0_H0 ;  /* 0x2000006eff447230 */ /* 0x000fe20000004100 */
[----:B------:R-:W-:Y:S01]  /*53b0*/  FADD.FTZ R110, R127, 1 ;  /* 0x3f8000007f6e7421 */ /* 0x000fe20000010000 */
[----:B------:R-:W-:Y:S01]  /*53c0*/  LDS.U16 R120, [R3+0x1e] ;  /* 0x00001e0003787984 */ /* 0x000fe20000000400 */
[----:B-----5:R-:W-:Y:S01]  /*53d0*/  FADD.FTZ R121, -R103, 1 ;  /* 0x3f80000067797421 */ /* 0x020fe20000010100 */
[----:B------:R-:W5:Y:S01]  /*53e0*/  MUFU.RCP R96, R96 ;  /* 0x0000006000607308 */ /* 0x000f620000001000 */
[----:B-1----:R-:W-:-:S02]  /*53f0*/  FADD.FTZ R129, R37, 1 ;  /* 0x3f80000025817421 */ /* 0x002fc40000010000 */
[----:B------:R-:W-:Y:S01]  /*5400*/  FFMA.FTZ R127, R78, R121, 1 ;  /* 0x3f8000004e7f7423 */ /* 0x000fe20000010079 */
[----:B------:R-:W1:Y:S01]  /*5410*/  LDS.U16 R37, [R3+0x1a] ;  /* 0x00001a0003257984 */ /* 0x000e620000000400 */
[----:B------:R-:W-:Y:S01]  /*5420*/  FMUL.FTZ R125, R106, R117 ;  /* 0x000000756a7d7220 */ /* 0x000fe20000410000 */
[----:B------:R-:W-:Y:S01]  /*5430*/  HADD2.F32 R106, -RZ, R67.H0_H0 ;  /* 0x20000043ff6a7230 */ /* 0x000fe20000004100 */
[----:B------:R-:W-:Y:S01]  /*5440*/  FMUL.FTZ R36, R89, -1.4426950216293334961 ;  /* 0xbfb8aa3b59247820 */ /* 0x000fe20000410000 */
[----:B------:R-:W0:Y:S01]  /*5450*/  MUFU.RCP R108, R108 ;  /* 0x0000006c006c7308 */ /* 0x000e220000001000 */
[----:B------:R-:W1:Y:S01]  /*5460*/  LDS.U16 R121, [R3+0x1c] ;  /* 0x00001c0003797984 */ /* 0x000e620000000400 */
[----:B------:R-:W-:-:S05]  /*5470*/  HADD2.F32 R67, -RZ, R112.H0_H0 ;  /* 0x20000070ff437230 */ /* 0x000fca0000004100 */
[----:B------:R-:W-:Y:S01]  /*5480*/  FMUL.FTZ R112, R106, R67 ;  /* 0x000000436a707220 */ /* 0x000fe20000410000 */
[----:B------:R-:W2:Y:S03]  /*5490*/  MUFU.EX2 R36, R36 ;  /* 0x0000002400247308 */ /* 0x000ea60000000800 */
[----:B------:R-:W-:Y:S02]  /*54a0*/  FMUL.FTZ R112, R103, R112 ;  /* 0x0000007067707220 */ /* 0x000fe40000410000 */
[----:B-----5:R-:W-:Y:S02]  /*54b0*/  FADD.FTZ R116, -R96, 1 ;  /* 0x3f80000060747421 */ /* 0x020fe40000010100 */
[----:B------:R-:W-:Y:S02]  /*54c0*/  FMUL.FTZ R117, R107, R68 ;  /* 0x000000446b757220 */ /* 0x000fe40000410000 */
[----:B------:R-:W-:-:S02]  /*54d0*/  FMUL.FTZ R127, R112, R127 ;  /* 0x0000007f707f7220 */ /* 0x000fc40000410000 */
[----:B0-----:R-:W-:Y:S02]  /*54e0*/  FADD.FTZ R112, -R108, 1 ;  /* 0x3f8000006c707421 */ /* 0x001fe40000010100 */
[----:B------:R-:W-:Y:S02]  /*54f0*/  FFMA.FTZ R116, R77, R116, 1 ;  /* 0x3f8000004d747423 */ /* 0x000fe40000010074 */
[----:B------:R-:W-:Y:S01]  /*5500*/  FMUL.FTZ R117, R96, R117 ;  /* 0x0000007560757220 */ /* 0x000fe20000410000 */
[----:B------:R-:W0:Y:S01]  /*5510*/  MUFU.RCP R102, R102 ;  /* 0x0000006600667308 */ /* 0x000e220000001000 */
[----:B------:R-:W-:Y:S01]  /*5520*/  FFMA.FTZ R130, R83, R112, 1 ;  /* 0x3f80000053827423 */ /* 0x000fe20000010070 */
[----:B---3--:R-:W-:Y:S01]  /*5530*/  HADD2.F32 R112, -RZ, R114.H0_H0 ;  /* 0x20000072ff707230 */ /* 0x008fe20000004100 */
[----:B------:R-:W-:Y:S01]  /*5540*/  FMUL.FTZ R128, R117, R116 ;  /* 0x0000007475807220 */ /* 0x000fe20000410000 */
[----:B------:R-:W-:Y:S01]  /*5550*/  HADD2.F32 R63, -RZ, R63.H0_H0 ;  /* 0x2000003fff3f7230 */ /* 0x000fe20000004100 */
[----:B--2---:R-:W-:Y:S01]  /*5560*/  FADD.FTZ R116, R36, 1 ;  /* 0x3f80000024747421 */ /* 0x004fe20000010000 */
[----:B------:R-:W-:Y:S01]  /*5570*/  HADD2.F32 R114, -RZ, R118.H0_H0 ;  /* 0x20000076ff727230 */ /* 0x000fe20000004100 */
[----:B------:R-:W-:Y:S01]  /*5580*/  FADD.FTZ R133, -R111, 1 ;  /* 0x3f8000006f857421 */ /* 0x000fe20000010100 */
[----:B------:R-:W-:Y:S01]  /*5590*/  HADD2.F32 R65, -RZ, R65.H0_H0 ;  /* 0x20000041ff417230 */ /* 0x000fe20000004100 */
[----:B------:R-:W2:Y:S02]  /*55a0*/  MUFU.RCP R110, R110 ;  /* 0x0000006e006e7308 */ /* 0x000ea40000001000 */
[----:B------:R-:W-:Y:S01]  /*55b0*/  FMUL.FTZ R132, R63, R114 ;  /* 0x000000723f847220 */ /* 0x000fe20000410000 */
[----:B------:R-:W-:Y:S01]  /*55c0*/  HADD2.F32 R66, -RZ, R66.H0_H0 ;  /* 0x20000042ff427230 */ /* 0x000fe20000004100 */
[----:B------:R-:W-:Y:S01]  /*55d0*/  FFMA.FTZ R135, R84, R133, 1 ;  /* 0x3f80000054877423 */ /* 0x000fe20000010085 */
[----:B------:R-:W-:Y:S01]  /*55e0*/  HADD2.F32 R64, -RZ, R64.H0_H0 ;  /* 0x20000040ff407230 */ /* 0x000fe20000004100 */
[----:B------:R-:W-:-:S02]  /*55f0*/  FMUL.FTZ R118, R65, R112 ;  /* 0x0000007041767220 */ /* 0x000fc40000410000 */
[----:B------:R3:W5:Y:S01]  /*5600*/  MUFU.RCP R117, R129 ;  /* 0x0000008100757308 */ /* 0x0007620000001000 */
[----:B------:R-:W-:Y:S01]  /*5610*/  HADD2.F32 R113, -RZ, R113.H0_H0 ;  /* 0x20000071ff717230 */ /* 0x000fe20000004100 */
[----:B------:R-:W-:Y:S01]  /*5620*/  FMUL.FTZ R132, R111, R132 ;  /* 0x000000846f847220 */ /* 0x000fe20000410000 */
[----:B----4-:R-:W-:-:S05]  /*5630*/  HADD2.F32 R115, -RZ, R115.H0_H0 ;  /* 0x20000073ff737230 */ /* 0x010fca0000004100 */
[----:B------:R-:W4:Y:S01]  /*5640*/  MUFU.RCP R116, R116 ;  /* 0x0000007400747308 */ /* 0x000f220000001000 */
[C---:B---3--:R-:W-:Y:S02]  /*5650*/  FADD.FTZ R129, -R105.reuse, 1 ;  /* 0x3f80000069817421 */ /* 0x048fe40000010100 */
[----:B------:R-:W-:Y:S02]  /*5660*/  FMUL.FTZ R118, R105, R118 ;  /* 0x0000007669767220 */ /* 0x000fe40000410000 */
[----:B------:R-:W-:Y:S02]  /*5670*/  FFMA.FTZ R131, R80, R129, 1 ;  /* 0x3f80000050837423 */ /* 0x000fe40000010081 */
[----:B------:R-:W-:Y:S01]  /*5680*/  FMUL.FTZ R132, R132, R135 ;  /* 0x0000008784847220 */ /* 0x000fe20000410000 */
[----:B------:R-:W-:Y:S01]  /*5690*/  F2FP.PACK_AB R135, R122, R119 ;  /* 0x000000777a87723e */ /* 0x000fe200000000ff */
[----:B0-----:R-:W-:Y:S01]  /*56a0*/  FADD.FTZ R36, -R102, 1 ;  /* 0x3f80000066247421 */ /* 0x001fe20000010100 */
[----:B------:R-:W-:Y:S01]  /*56b0*/  HADD2.F32 R119, -RZ, R62.H0_H0 ;  /* 0x2000003eff777230 */ /* 0x000fe20000004100 */
[----:B------:R-:W-:Y:S01]  /*56c0*/  FMUL.FTZ R129, R66, R113 ;  /* 0x0000007142817220 */ /* 0x000fe20000410000 */
[----:B------:R-:W-:Y:S01]  /*56d0*/  BAR.SYNC.DEFER_BLOCKING 0x0 ;  /* 0x0000000000007b1d */ /* 0x000fe20000010000 */
[----:B------:R-:W-:Y:S01]  /*56e0*/  FMUL.FTZ R133, R64, R115 ;  /* 0x0000007340857220 */ /* 0x000fe20000410000 */
[----:B------:R-:W-:Y:S01]  /*56f0*/  HADD2.F32 R62, -RZ, R61.H0_H0 ;  /* 0x2000003dff3e7230 */ /* 0x000fe20000004100 */
[----:B------:R-:W-:Y:S01]  /*5700*/  FMUL.FTZ R131, R118, R131 ;  /* 0x0000008376837220 */ /* 0x000fe20000410000 */
[----:B------:R-:W-:Y:S01]  /*5710*/  HADD2.F32 R61, -RZ, R60.H0_H0 ;  /* 0x2000003cff3d7230 */ /* 0x000fe20000004100 */
[----:B------:R-:W-:Y:S01]  /*5720*/  FFMA.FTZ R36, R79, R36, 1 ;  /* 0x3f8000004f247423 */ /* 0x000fe20000010024 */
[----:B-1----:R-:W-:Y:S01]  /*5730*/  HADD2.F32 R60, -RZ, R37.H0_H0 ;  /* 0x20000025ff3c7230 */ /* 0x002fe20000004100 */
[----:B------:R-:W-:Y:S01]  /*5740*/  FMUL.FTZ R129, R102, R129 ;  /* 0x0000008166817220 */ /* 0x000fe20000410000 */
[----:B------:R-:W-:Y:S01]  /*5750*/  HADD2.F32 R121, -RZ, R121.H0_H0 ;  /* 0x20000079ff797230 */ /* 0x000fe20000004100 */
[----:B------:R-:W-:Y:S01]  /*5760*/  FMUL.FTZ R133, R108, R133 ;  /* 0x000000856c857220 */ /* 0x000fe20000410000 */
[----:B------:R-:W-:Y:S01]  /*5770*/  HADD2.F32 R118, -RZ, R120.H0_H0 ;  /* 0x20000078ff767230 */ /* 0x000fe20000004100 */
[----:B------:R-:W-:-:S02]  /*5780*/  FMUL.FTZ R36, R129, R36 ;  /* 0x0000002481247220 */ /* 0x000fc40000410000 */
[----:B------:R-:W-:Y:S02]  /*5790*/  FMUL.FTZ R130, R133, R130 ;  /* 0x0000008285827220 */ /* 0x000fe40000410000 */
[----:B--2---:R-:W-:Y:S02]  /*57a0*/  FADD.FTZ R122, -R110, 1 ;  /* 0x3f8000006e7a7421 */ /* 0x004fe40000010100 */
[----:B-----5:R-:W-:Y:S02]  /*57b0*/  FADD.FTZ R129, -R117, 1 ;  /* 0x3f80000075817421 */ /* 0x020fe40000010100 */
[----:B----4-:R-:W-:Y:S02]  /*57c0*/  FADD.FTZ R134, -R116, 1 ;  /* 0x3f80000074867421 */ /* 0x010fe40000010100 */
[----:B------:R-:W-:Y:S02]  /*57d0*/  FMUL.FTZ R37, R119, R60 ;  /* 0x0000003c77257220 */ /* 0x000fe40000410000 */
[----:B------:R-:W-:-:S02]  /*57e0*/  FMUL.FTZ R120, R62, R121 ;  /* 0x000000793e787220 */ /* 0x000fc40000410000 */
[----:B------:R-:W-:Y:S02]  /*57f0*/  FMUL.FTZ R133, R61, R118 ;  /* 0x000000763d857220 */ /* 0x000fe40000410000 */
[----:B------:R-:W-:Y:S02]  /*5800*/  FFMA.FTZ R122, R85, R122, 1 ;  /* 0x3f800000557a7423 */ /* 0x000fe4000001007a */
[----:B------:R-:W-:Y:S02]  /*5810*/  FFMA.FTZ R129, R88, R129, 1 ;  /* 0x3f80000058817423 */ /* 0x000fe40000010081 */
[----:B------:R-:W-:Y:S02]  /*5820*/  FMUL.FTZ R37, R110, R37 ;  /* 0x000000256e257220 */ /* 0x000fe40000410000 */
[----:B------:R-:W-:Y:S02]  /*5830*/  FMUL.FTZ R120, R117, R120 ;  /* 0x0000007875787220 */ /* 0x000fe40000410000 */
[----:B------:R-:W-:-:S02]  /*5840*/  FFMA.FTZ R134, R89, R134, 1 ;  /* 0x3f80000059867423 */ /* 0x000fc40000010086 */
[----:B------:R-:W-:Y:S01]  /*5850*/  FMUL.FTZ R133, R116, R133 ;  /* 0x0000008574857220 */ /* 0x000fe20000410000 */
[----:B------:R-:W-:Y:S01]  /*5860*/  F2FP.PACK_AB R109, R124, R109 ;  /* 0x0000006d7c6d723e */ /* 0x000fe200000000ff */
[----:B------:R-:W-:Y:S01]  /*5870*/  FMUL.FTZ R37, R37, R122 ;  /* 0x0000007a25257220 */ /* 0x000fe20000410000 */
[----:B------:R-:W-:Y:S01]  /*5880*/  F2FP.PACK_AB R123, R126, R123 ;  /* 0x0000007b7e7b723e */ /* 0x000fe200000000ff */
[----:B------:R-:W-:Y:S02]  /*5890*/  FMUL.FTZ R120, R120, R129 ;  /* 0x0000008178787220 */ /* 0x000fe40000410000 */
[----:B------:R-:W-:Y:S01]  /*58a0*/  FMUL.FTZ R133, R133, R134 ;  /* 0x0000008685857220 */ /* 0x000fe20000410000 */
        /* <DEDUP_REMOVED lines=51> */
[----:B------:R-:W-:-:S04]  /*5be0*/  IMAD.WIDE.U32 R36, R249, c[0x0][0x2e8], RZ ;  /* 0x0000ba00f9247a25 */ /* 0x000fc800078e00ff */
[----:B------:R-:W-:-:S05]  /*5bf0*/  IMAD R157, R249, c[0x0][0x2ec], R120 ;  /* 0x0000bb00f99d7a24 */ /* 0x000fca00078e0278 */
[----:B------:R-:W-:Y:S01]  /*5c00*/  IADD3 R37, R37, R157, RZ ;  /* 0x0000009d25257210 */ /* 0x000fe20007ffe0ff */
[----:B------:R-:W-:-:S04]  /*5c10*/  IMAD R109, R243, c[0x0][0x2f0], RZ ;  /* 0x0000bc00f36d7a24 */ /* 0x000fc800078e02ff */
[----:B------:R-:W-:Y:S01]  /*5c20*/  IMAD.WIDE.U32 R36, R242, c[0x0][0x2f0], R36 ;  /* 0x0000bc00f2247a25 */ /* 0x000fe200078e0024 */
[----:B------:R-:W-:-:S03]  /*5c30*/  LEA R122, P0, R0, c[0x0][0x338], 0x1 ;  /* 0x0000ce00007a7a11 */ /* 0x000fc600078008ff */
        /* <DEDUP_REMOVED lines=27> */
.L_x_260:
[----:B------:R-:W-:Y:S05]  /*5df0*/  BSYNC B0 ;  /* 0x0000000000007941 */ /* 0x000fea0003800000 */
.L_x_259:
[----:B------:R1:W-:Y:S01]  /*5e00*/  @!P3 STG.E.U16 [R36.64+-0xf80], R127 ;  /* 0xfff0807f2400b986 */ /* 0x0003e2000c101506 */
[----:B------:R-:W-:Y:S01]  /*5e10*/  ISETP.GE.AND P3, PT, R47, R155, PT ;  /* 0x0000009b2f00720c */ /* 0x000fe20003f66270 */
[----:B------:R-:W-:Y:S01]  /*5e20*/  FMUL.FTZ R91, R58, R91 ;  /* 0x0000005b3a5b7220 */ /* 0x000fe20000410000 */
[-C--:B------:R-:W-:Y:S01]  /*5e30*/  ISETP.GE.AND P4, PT, R48, R155.reuse, PT ;  /* 0x0000009b3000720c */ /* 0x080fe20003f86270 */
[----:B------:R1:W-:Y:S01]  /*5e40*/  @!P0 STG.E.U16 [R36.64+-0xf40], R129 ;  /* 0xfff0c08124008986 */ /* 0x0003e2000c101506 */
[-C--:B------:R-:W-:Y:S01]  /*5e50*/  ISETP.GE.AND P0, PT, R46, R155.reuse, PT ;  /* 0x0000009b2e00720c */ /* 0x080fe20003f06270 */
[----:B------:R-:W-:Y:S01]  /*5e60*/  FMUL.FTZ R90, R59, R90 ;  /* 0x0000005a3b5a7220 */ /* 0x000fe20000410000 */
[-C--:B------:R-:W-:Y:S01]  /*5e70*/  ISETP.GE.AND P5, PT, R49, R155.reuse, PT ;  /* 0x0000009b3100720c */ /* 0x080fe20003fa6270 */
[----:B------:R1:W-:Y:S01]  /*5e80*/  @!P2 STG.E.U16 [R36.64+-0xf00], R131 ;  /* 0xfff100832400a986 */ /* 0x0003e2000c101506 */
[----:B------:R-:W-:Y:S01]  /*5e90*/  ISETP.GE.AND P6, PT, R50, R155, PT ;  /* 0x0000009b3200720c */ /* 0x000fe20003fc6270 */
[----:B------:R-:W-:Y:S01]  /*5ea0*/  FMUL.FTZ R76, R76, R93 ;  /* 0x0000005d4c4c7220 */ /* 0x000fe20000410000 */
[----:B------:R-:W-:Y:S01]  /*5eb0*/  ISETP.GE.AND P2, PT, R51, R155, PT ;  /* 0x0000009b3300720c */ /* 0x000fe20003f46270 */
[----:B------:R-:W-:-:S02]  /*5ec0*/  FMUL.FTZ R77, R77, R96 ;  /* 0x000000604d4d7220 */ /* 0x000fc40000410000 */
[----:B------:R1:W-:Y:S01]  /*5ed0*/  @!P3 STG.E.U16 [R36.64+-0xe80], R135 ;  /* 0xfff180872400b986 */ /* 0x0003e2000c101506 */
[----:B------:R-:W-:Y:S01]  /*5ee0*/  ISETP.GE.AND P3, PT, R42, R155, PT ;  /* 0x0000009b2a00720c */ /* 0x000fe20003f66270 */
[----:B------:R-:W-:Y:S02]  /*5ef0*/  FMUL.FTZ R78, R78, R103 ;  /* 0x000000674e4e7220 */ /* 0x000fe40000410000 */
[----:B------:R1:W-:Y:S01]  /*5f00*/  @!P0 STG.E.U16 [R36.64+-0xec0], R133 ;  /* 0xfff1408524008986 */ /* 0x0003e2000c101506 */
[-C--:B------:R-:W-:Y:S01]  /*5f10*/  ISETP.GE.AND P0, PT, R52, R155.reuse, PT ;  /* 0x0000009b3400720c */ /* 0x080fe20003f06270 */
[----:B------:R-:W-:Y:S02]  /*5f20*/  FMUL.FTZ R79, R79, R102 ;  /* 0x000000664f4f7220 */ /* 0x000fe40000410000 */
[----:B------:R1:W-:Y:S01]  /*5f30*/  @!P4 STG.E.U16 [R36.64+-0xe40], R137 ;  /* 0xfff1c0892400c986 */ /* 0x0003e2000c101506 */
[----:B------:R-:W-:Y:S01]  /*5f40*/  ISETP.GE.AND P4, PT, R56, R155, PT ;  /* 0x0000009b3800720c */ /* 0x000fe20003f86270 */
[----:B------:R-:W-:-:S02]  /*5f50*/  FMUL.FTZ R105, R80, R105 ;  /* 0x0000006950697220 */ /* 0x000fc40000410000 */
[----:B------:R1:W-:Y:S01]  /*5f60*/  @!P5 STG.E.U16 [R36.64+-0xe00], R139 ;  /* 0xfff2008b2400d986 */ /* 0x0003e2000c101506 */
[-C--:B------:R-:W-:Y:S01]  /*5f70*/  ISETP.GE.AND P5, PT, R53, R155.reuse, PT ;  /* 0x0000009b3500720c */ /* 0x080fe20003fa6270 */
[----:B------:R-:W-:Y:S02]  /*5f80*/  FMUL.FTZ R83, R83, R108 ;  /* 0x0000006c53537220 */ /* 0x000fe40000410000 */
[----:B------:R1:W-:Y:S01]  /*5f90*/  @!P6 STG.E.U16 [R36.64+-0xdc0], R141 ;  /* 0xfff2408d2400e986 */ /* 0x0003e2000c101506 */
[----:B------:R-:W-:Y:S01]  /*5fa0*/  ISETP.GE.AND P6, PT, R54, R155, PT ;  /* 0x0000009b3600720c */ /* 0x000fe20003fc6270 */
[----:B------:R-:W-:Y:S02]  /*5fb0*/  FMUL.FTZ R84, R84, R111 ;  /* 0x0000006f54547220 */ /* 0x000fe40000410000 */
[----:B------:R1:W-:Y:S01]  /*5fc0*/  @!P2 STG.E.U16 [R36.64+-0xd80], R143 ;  /* 0xfff2808f2400a986 */ /* 0x0003e2000c101506 */
[----:B------:R-:W-:Y:S01]  /*5fd0*/  ISETP.GE.AND P2, PT, R55, R155, PT ;  /* 0x0000009b3700720c */ /* 0x000fe20003f46270 */
[----:B------:R-:W-:-:S02]  /*5fe0*/  FMUL.FTZ R110, R85, R110 ;  /* 0x0000006e556e7220 */ /* 0x000fc40000410000 */
[----:B------:R1:W-:Y:S01]  /*5ff0*/  @!P0 STG.E.U16 [R36.64+-0xd40], R145 ;  /* 0xfff2c09124008986 */ /* 0x0003e2000c101506 */
[----:B------:R-:W-:Y:S01]  /*6000*/  ISETP.NE.U32.AND P0, PT, RZ, c[0x0][0x270], PT ;  /* 0x00009c00ff007a0c */ /* 0x000fe20003f05070 */
[----:B------:R-:W-:Y:S02]  /*6010*/  FMUL.FTZ R88, R88, R117 ;  /* 0x0000007558587220 */ /* 0x000fe40000410000 */
[----:B------:R1:W-:Y:S01]  /*6020*/  @!P5 STG.E.U16 [R36.64+-0xd00], R147 ;  /* 0xfff300932400d986 */ /* 0x0003e2000c101506 */
[----:B------:R-:W-:Y:S01]  /*6030*/  ISETP.NE.AND.EX P0, PT, RZ, c[0x0][0x274], PT, P0 ;  /* 0x00009d00ff007a0c */ /* 0x000fe20003f05300 */
[----:B------:R-:W-:Y:S02]  /*6040*/  FMUL.FTZ R89, R89, R116 ;  /* 0x0000007459597220 */ /* 0x000fe40000410000 */
[----:B------:R1:W-:Y:S01]  /*6050*/  @!P6 STG.E.U16 [R36.64+-0xcc0], R149 ;  /* 0xfff340952400e986 */ /* 0x0003e2000c101506 */
[----:B------:R-:W-:Y:S02]  /*6060*/  FMUL.FTZ R92, R92, R81 ;  /* 0x000000515c5c7220 */ /* 0x000fe40000410000 */
[----:B------:R-:W-:Y:S01]  /*6070*/  FMUL.FTZ R95, R95, R109 ;  /* 0x0000006d5f5f7220 */ /* 0x000fe20000410000 */
[----:B------:R1:W-:Y:S01]  /*6080*/  @!P2 STG.E.U16 [R36.64+-0xc80], R151 ;  /* 0xfff380972400a986 */ /* 0x0003e2000c101506 */
[----:B------:R-:W-:-:S02]  /*6090*/  FMUL.FTZ R94, R94, R98 ;  /* 0x000000625e5e7220 */ /* 0x000fc40000410000 */
[----:B------:R-:W-:Y:S01]  /*60a0*/  FMUL.FTZ R99, R99, R82 ;  /* 0x0000005263637220 */ /* 0x000fe20000410000 */
[----:B------:R1:W-:Y:S01]  /*60b0*/  @!P3 STG.E.U16 [R36.64+-0xfc0], R125 ;  /* 0xfff0407d2400b986 */ /* 0x0003e2000c101506 */
[----:B------:R-:W-:Y:S02]  /*60c0*/  FMUL.FTZ R100, R100, R91 ;  /* 0x0000005b64647220 */ /* 0x000fe40000410000 */
[----:B------:R-:W-:Y:S01]  /*60d0*/  FMUL.FTZ R101, R101, R90 ;  /* 0x0000005a65657220 */ /* 0x000fe20000410000 */
[----:B------:R1:W-:Y:S01]  /*60e0*/  @!P4 STG.E.U16 [R36.64+-0xc40], R153 ;  /* 0xfff3c0992400c986 */ /* 0x0003e2000c101506 */
        /* <DEDUP_REMOVED lines=9> */
[----:B------:R-:W-:Y:S01]  /*6180*/  FMUL.FTZ R61, R61, R89 ;  /* 0x000000593d3d7220 */ /* 0x000fe20000410000 */
[----:B------:R-:W-:Y:S05]  /*6190*/  @!P0 BRA `(.L_x_261) ;  /* 0x000007f000008947 */ /* 0x000fea0003800000 */
[----:B-1----:R-:W-:Y:S01]  /*61a0*/  BAR.SYNC.DEFER_BLOCKING 0x0 ;  /* 0x0000000000007b1d */ /* 0x002fe20000010000 */
[----:B------:R-:W-:Y:S02]  /*61b0*/  FMUL.FTZ R73, R81, R73 ;  /* 0x0000004951497220 */ /* 0x000fe40000410000 */
[----:B------:R-:W-:Y:S02]  /*61c0*/  FMUL.FTZ R74, R109, R74 ;  /* 0x0000004a6d4a7220 */ /* 0x000fe40000410000 */
[----:B------:R-:W-:Y:S01]  /*61d0*/  FMUL.FTZ R75, R98, R75 ;  /* 0x0000004b624b7220 */ /* 0x000fe20000410000 */
[----:B------:R-:W-:Y:S01]  /*61e0*/  BSSY B0, `(.L_x_262) ;  /* 0x0000061000007945 */ /* 0x000fe20003800000 */
[----:B------:R-:W-:Y:S01]  /*61f0*/  FMUL.FTZ R70, R82, R70 ;  /* 0x0000004652467220 */ /* 0x000fe20000410000 */
[----:B------:R-:W-:Y:S01]  /*6200*/  F2FP.PACK_AB R73, R74, R73 ;  /* 0x000000494a49723e */ /* 0x000fe200000000ff */
[----:B------:R-:W-:-:S02]  /*6210*/  FMUL.FTZ R71, R91, R71 ;  /* 0x000000475b477220 */ /* 0x000fc40000410000 */
[----:B------:R-:W-:Y:S01]  /*6220*/  FMUL.FTZ R72, R90, R72 ;  /* 0x000000485a487220 */ /* 0x000fe20000410000 */
[----:B------:R-:W-:Y:S01]  /*6230*/  F2FP.PACK_AB R70, R70, R75 ;  /* 0x0000004b4646723e */ /* 0x000fe200000000ff */
[----:B------:R-:W-:Y:S01]  /*6240*/  FMUL.FTZ R69, R76, R69 ;  /* 0x000000454c457220 */ /* 0x000fe20000410000 */
[----:B------:R-:W-:Y:S01]  /*6250*/  PRMT R39, R73, 0x7632, R39 ;  /* 0x0000763249277816 */ /* 0x000fe20000000027 */
[----:B------:R-:W-:Y:S01]  /*6260*/  FMUL.FTZ R68, R77, R68 ;  /* 0x000000444d447220 */ /* 0x000fe20000410000 */
[----:B------:R-:W-:Y:S01]  /*6270*/  F2FP.PACK_AB R71, R72, R71 ;  /* 0x000000474847723e */ /* 0x000fe200000000ff */
[----:B------:R-:W-:Y:S01]  /*6280*/  FMUL.FTZ R67, R78, R67 ;  /* 0x000000434e437220 */ /* 0x000fe20000410000 */
[----:B0-----:R-:W-:Y:S01]  /*6290*/  PRMT R40, R70, 0x7632, R40 ;  /* 0x0000763246287816 */ /* 0x001fe20000000028 */
[----:B------:R-:W-:Y:S01]  /*62a0*/  FMUL.FTZ R36, R79, R113 ;  /* 0x000000714f247220 */ /* 0x000fe20000410000 */
[----:B------:R-:W-:Y:S01]  /*62b0*/  PRMT R41, R71, 0x7632, R41 ;  /* 0x0000763247297816 */ /* 0x000fe20000000029 */
[----:B------:R-:W-:Y:S01]  /*62c0*/  FMUL.FTZ R105, R105, R112 ;  /* 0x0000007069697220 */ /* 0x000fe20000410000 */
[----:B------:R-:W-:Y:S01]  /*62d0*/  F2FP.PACK_AB R68, R68, R69 ;  /* 0x000000454444723e */ /* 0x000fe200000000ff */
        /* <DEDUP_REMOVED lines=9> */
[----:B------:R-:W-:Y:S01]  /*6370*/  F2FP.PACK_AB R37, R37, R84 ;  /* 0x000000542525723e */ /* 0x000fe200000000ff */
[----:B------:R-:W-:Y:S01]  /*6380*/  IMAD R111, R243, c[0x0][0x218], RZ ;  /* 0x00008600f36f7a24 */ /* 0x000fe200078e02ff */
[----:B------:R2:W-:Y:S01]  /*6390*/  STS.U16 [R3+0xa], R41 ;  /* 0x00000a2903007388 */ /* 0x0005e20000000400 */
[----:B------:R-:W-:-:S02]  /*63a0*/  PRMT R60, R36, 0x7632, R60 ;  /* 0x00007632243c7816 */ /* 0x000fc4000000003c */
[----:B------:R-:W-:Y:S01]  /*63b0*/  F2FP.PACK_AB R88, R89, R88 ;  /* 0x000000585958723e */ /* 0x000fe200000000ff */
[----:B------:R3:W-:Y:S01]  /*63c0*/  STS.U16 [R3+0xc], R68 ;  /* 0x00000c4403007388 */ /* 0x0007e20000000400 */
[----:B0-----:R-:W-:Y:S01]  /*63d0*/  PRMT R39, R68, 0x7632, R39 ;  /* 0x0000763244277816 */ /* 0x001fe20000000027 */
[----:B------:R-:W-:Y:S01]  /*63e0*/  IMAD R111, R242, c[0x0][0x21c], R111 ;  /* 0x00008700f26f7a24 */ /* 0x000fe200078e026f */
[----:B-1----:R-:W-:Y:S01]  /*63f0*/  PRMT R40, R38, 0x7632, R40 ;  /* 0x0000763226287816 */ /* 0x002fe20000000028 */
[----:B------:R-:W-:Y:S01]  /*6400*/  STS.U16 [R3], R73 ;  /* 0x0000004903007388 */ /* 0x000fe20000000400 */
[----:B--2---:R-:W-:-:S03]  /*6410*/  PRMT R41, R37, 0x7632, R41 ;  /* 0x0000763225297816 */ /* 0x004fc60000000029 */
[----:B------:R-:W-:Y:S01]  /*6420*/  STS.U16 [R3+0x4], R70 ;  /* 0x0000044603007388 */ /* 0x000fe20000000400 */
[----:B---3--:R-:W-:-:S03]  /*6430*/  PRMT R68, R88, 0x7632, R68 ;  /* 0x0000763258447816 */ /* 0x008fc60000000044 */
[----:B------:R-:W-:Y:S04]  /*6440*/  STS.U16 [R3+0x8], R71 ;  /* 0x0000084703007388 */ /* 0x000fe80000000400 */
[----:B------:R0:W-:Y:S04]  /*6450*/  STS.U16 [R3+0xe], R39 ;  /* 0x00000e2703007388 */ /* 0x0001e80000000400 */
[----:B------:R-:W-:Y:S04]  /*6460*/  STS.U16 [R3+0x10], R36 ;  /* 0x0000102403007388 */ /* 0x000fe80000000400 */
[----:B------:R-:W-:Y:S01]  /*6470*/  STS.U16 [R3+0x12], R60 ;  /* 0x0000123c03007388 */ /* 0x000fe20000000400 */
[----:B0-----:R-:W-:-:S03]  /*6480*/  LEA R39, P0, R0, c[0x0][0x270], 0x1 ;  /* 0x00009c0000277a11 */ /* 0x001fc600078008ff */
[----:B------:R0:W-:Y:S04]  /*6490*/  STS.U16 [R3+0x14], R38 ;  /* 0x0000142603007388 */ /* 0x0001e80000000400 */
[----:B------:R1:W-:Y:S04]  /*64a0*/  STS.U16 [R3+0x16], R40 ;  /* 0x0000162803007388 */ /* 0x0003e80000000400 */
[----:B------:R2:W-:Y:S01]  /*64b0*/  STS.U16 [R3+0x18], R37 ;  /* 0x0000182503007388 */ /* 0x0005e20000000400 */
[----:B0-----:R-:W-:-:S03]  /*64c0*/  IMAD R38, R250, c[0x0][0x210], RZ ;  /* 0x00008400fa267a24 */ /* 0x001fc600078e02ff */
[----:B------:R0:W-:Y:S01]  /*64d0*/  STS.U16 [R3+0x1a], R41 ;  /* 0x00001a2903007388 */ /* 0x0001e20000000400 */
[----:B-1----:R-:W-:-:S03]  /*64e0*/  LEA.HI.X R40, R0, c[0x0][0x274], R246, 0x1, P0 ;  /* 0x00009d0000287a11 */ /* 0x002fc600000f0cf6 */
[----:B------:R-:W-:Y:S01]  /*64f0*/  STS.U16 [R3+0x1c], R88 ;  /* 0x00001c5803007388 */ /* 0x000fe20000000400 */
[----:B--2---:R-:W-:-:S03]  /*6500*/  IMAD.WIDE.U32 R36, R249, c[0x0][0x210], RZ ;  /* 0x00008400f9247a25 */ /* 0x004fc600078e00ff */
[----:B------:R-:W-:Y:S01]  /*6510*/  STS.U16 [R3+0x1e], R68 ;  /* 0x00001e4403007388 */ /* 0x000fe20000000400 */
[----:B------:R-:W-:-:S06]  /*6520*/  NOP ;  /* 0x0000000000007918 */ /* 0x000fcc0000000000 */
[----:B------:R-:W-:Y:S01]  /*6530*/  LDS.U16 R67, [R229] ;  /* 0x00000000e5437984 */ /* 0x000fe20000000400 */
[----:B0-----:R-:W-:-:S03]  /*6540*/  IMAD R41, R249, c[0x0][0x214], R38 ;  /* 0x00008500f9297a24 */ /* 0x001fc600078e0226 */
        /* <DEDUP_REMOVED lines=9> */
[C---:B------:R-:W-:Y:S01]  /*65e0*/  LEA R36, P0, R38.reuse, R39, 0x1 ;  /* 0x0000002726247211 */ /* 0x040fe200078008ff */
[----:B------:R-:W-:Y:S03]  /*65f0*/  LDS.U16 R79, [R223+0x180] ;  /* 0x00018000df4f7984 */ /* 0x000fe60000000400 */
[----:B------:R-:W-:Y:S01]  /*6600*/  LEA.HI.X R37, R38, R40, R37, 0x1, P0 ;  /* 0x0000002826257211 */ /* 0x000fe200000f0c25 */
        /* <DEDUP_REMOVED lines=15> */
[-C--:B------:R-:W-:Y:S02]  /*6700*/  ISETP.GE.AND P5, PT, R44, R109.reuse, PT ;  /* 0x0000006d2c00720c */ /* 0x080fe40003fa6270 */
[-C--:B------:R-:W-:Y:S02]  /*6710*/  ISETP.GE.AND P6, PT, R45, R109.reuse, PT ;  /* 0x0000006d2d00720c */ /* 0x080fe40003fc6270 */
        /* <DEDUP_REMOVED lines=13> */
.L_x_263:
[----:B------:R-:W-:Y:S05]  /*67f0*/  BSYNC B0 ;  /* 0x0000000000007941 */ /* 0x000fea0003800000 */
.L_x_262:
        /* <DEDUP_REMOVED lines=25> */
.L_x_261:
[----:B-1----:R-:W-:Y:S01]  /*6990*/  HADD2.F32 R36, -RZ, R4.H0_H0 ;  /* 0x20000004ff247230 */ /* 0x002fe20000004100 */
[----:B------:R-:W-:Y:S01]  /*69a0*/  BAR.SYNC.DEFER_BLOCKING 0x0 ;  /* 0x0000000000007b1d */ /* 0x000fe20000010000 */
[----:B------:R-:W-:Y:S01]  /*69b0*/  HADD2.F32 R37, -RZ, R5.H0_H0 ;  /* 0x20000005ff257230 */ /* 0x000fe20000004100 */
[C---:B------:R-:W-:Y:S01]  /*69c0*/  FMUL.FTZ R172, R92.reuse, UR4 ;  /* 0x000000045cac7c20 */ /* 0x040fe20008410000 */
[----:B------:R-:W-:Y:S01]  /*69d0*/  HADD2.F32 R38, -RZ, R6.H0_H0 ;  /* 0x20000006ff267230 */ /* 0x000fe20000004100 */
[----:B------:R-:W-:Y:S01]  /*69e0*/  FFMA.FTZ R36, R92, R36, R245 ;  /* 0x000000245c247223 */ /* 0x000fe200000100f5 */
[----:B------:R-:W-:Y:S01]  /*69f0*/  HADD2.F32 R39, -RZ, R8.H0_H0 ;  /* 0x20000008ff277230 */ /* 0x000fe20000004100 */
[C---:B------:R-:W-:Y:S01]  /*6a00*/  FMUL.FTZ R171, R95.reuse, UR4 ;  /* 0x000000045fab7c20 */ /* 0x040fe20008410000 */
[----:B------:R-:W-:Y:S01]  /*6a10*/  HADD2.F32 R245, -RZ, R19.H0_H0 ;  /* 0x20000013fff57230 */ /* 0x000fe20000004100 */
[----:B------:R-:W-:Y:S01]  /*6a20*/  FFMA.FTZ R37, R95, R37, R36 ;  /* 0x000000255f257223 */ /* 0x000fe20000010024 */
[----:B------:R-:W-:Y:S01]  /*6a30*/  HADD2.F32 R36, -RZ, R7.H0_H0 ;  /* 0x20000007ff247230 */ /* 0x000fe20000004100 */
[C---:B------:R-:W-:Y:S01]  /*6a40*/  FMUL.FTZ R170, R94.reuse, UR4 ;  /* 0x000000045eaa7c20 */ /* 0x040fe20008410000 */
[----:B0-----:R-:W-:Y:S01]  /*6a50*/  CS2R R40, SRZ ;  /* 0x0000000000287805 */ /* 0x001fe2000001ff00 */
[----:B------:R-:W-:Y:S01]  /*6a60*/  FFMA.FTZ R38, R94, R38, R37 ;  /* 0x000000265e267223 */ /* 0x000fe20000010025 */
[----:B------:R-:W-:Y:S01]  /*6a70*/  CS2R R42, SRZ ;  /* 0x00000000002a7805 */ /* 0x000fe2000001ff00 */
[C---:B------:R-:W-:Y:S01]  /*6a80*/  FMUL.FTZ R169, R99.reuse, UR4 ;  /* 0x0000000463a97c20 */ /* 0x040fe20008410000 */
[----:B------:R-:W-:Y:S01]  /*6a90*/  CS2R R44, SRZ ;  /* 0x00000000002c7805 */ /* 0x000fe2000001ff00 */
[----:B------:R-:W-:Y:S01]  /*6aa0*/  FFMA.FTZ R37, R99, R36, R38 ;  /* 0x0000002463257223 */ /* 0x000fe20000010026 */
[----:B------:R-:W-:Y:S01]  /*6ab0*/  HADD2.F32 R38, -RZ, R9.H0_H0 ;  /* 0x20000009ff267230 */ /* 0x000fe20000004100 */
        /* <DEDUP_REMOVED lines=12> */
[----:B------:R-:W-:-:S02]  /*6b80*/  FMUL.FTZ R165, R59, UR4 ;  /* 0x000000043ba57c20 */ /* 0x000fc40008410000 */
[----:B------:R-:W-:Y:S01]  /*6b90*/  FFMA.FTZ R37, R59, R38, R36 ;  /* 0x000000263b257223 */ /* 0x000fe20000010024 */
[----:B------:R-:W-:Y:S01]  /*6ba0*/  HADD2.F32 R36, -RZ, R13.H0_H0 ;  /* 0x2000000dff247230 */ /* 0x000fe20000004100 */
[C---:B------:R-:W-:Y:S01]  /*6bb0*/  FMUL.FTZ R164, R80.reuse, UR4 ;  /* 0x0000000450a47c20 */ /* 0x040fe20008410000 */
[----:B------:R-:W-:Y:S01]  /*6bc0*/  HADD2.F32 R38, -RZ, R14.H0_H0 ;  /* 0x2000000eff267230 */ /* 0x000fe20000004100 */
[----:B------:R-:W-:Y:S01]  /*6bd0*/  FFMA.FTZ R37, R80, R39, R37 ;  /* 0x0000002750257223 */ /* 0x000fe20000010025 */
[----:B------:R-:W-:Y:S01]  /*6be0*/  HADD2.F32 R39, -RZ, R15.H0_H0 ;  /* 0x2000000fff277230 */ /* 0x000fe20000004100 */
[C---:B------:R-:W-:Y:S02]  /*6bf0*/  FMUL.FTZ R163, R66.reuse, UR4 ;  /* 0x0000000442a37c20 */ /* 0x040fe40008410000 */
[----:B------:R-:W-:Y:S02]  /*6c00*/  FFMA.FTZ R36, R66, R36, R37 ;  /* 0x0000002442247223 */ /* 0x000fe40000010025 */
[----:B------:R-:W-:-:S02]  /*6c10*/  FMUL.FTZ R162, R65, UR4 ;  /* 0x0000000441a27c20 */ /* 0x000fc40008410000 */
[----:B------:R-:W-:Y:S01]  /*6c20*/  FFMA.FTZ R37, R65, R38, R36 ;  /* 0x0000002641257223 */ /* 0x000fe20000010024 */
[----:B------:R-:W-:Y:S01]  /*6c30*/  HADD2.F32 R38, -RZ, R16.H0_H0 ;  /* 0x20000010ff267230 */ /* 0x000fe20000004100 */
[C---:B------:R-:W-:Y:S02]  /*6c40*/  FMUL.FTZ R161, R64.reuse, UR4 ;  /* 0x0000000440a17c20 */ /* 0x040fe40008410000 */
[----:B------:R-:W-:Y:S01]  /*6c50*/  FFMA.FTZ R36, R64, R39, R37 ;  /* 0x0000002740247223 */ /* 0x000fe20000010025 */
[----:B------:R-:W-:Y:S01]  /*6c60*/  HADD2.F32 R37, -RZ, R17.H0_H0 ;  /* 0x20000011ff257230 */ /* 0x000fe20000004100 */
[C---:B------:R-:W-:Y:S02]  /*6c70*/  FMUL.FTZ R160, R63.reuse, UR4 ;  /* 0x000000043fa07c20 */ /* 0x040fe40008410000 */
[----:B------:R-:W-:Y:S01]  /*6c80*/  FFMA.FTZ R36, R63, R38, R36 ;  /* 0x000000263f247223 */ /* 0x000fe20000010024 */
[----:B------:R-:W-:Y:S01]  /*6c90*/  HADD2.F32 R38, -RZ, R18.H0_H0 ;  /* 0x20000012ff267230 */ /* 0x000fe20000004100 */
[----:B------:R-:W-:-:S02]  /*6ca0*/  FMUL.FTZ R159, R85, UR4 ;  /* 0x00000004559f7c20 */ /* 0x000fc40008410000 */
[----:B------:R-:W-:Y:S01]  /*6cb0*/  FFMA.FTZ R37, R85, R37, R36 ;  /* 0x0000002555257223 */ /* 0x000fe20000010024 */
[----:B------:R-:W-:Y:S01]  /*6cc0*/  MOV R36, c[0x0][0x16c] ;  /* 0x00005b0000247a02 */ /* 0x000fe20000000f00 */
[C---:B------:R-:W-:Y:S02]  /*6cd0*/  FMUL.FTZ R158, R62.reuse, UR4 ;  /* 0x000000043e9e7c20 */ /* 0x040fe40008410000 */
[----:B------:R-:W-:Y:S01]  /*6ce0*/  FFMA.FTZ R38, R62, R38, R37 ;  /* 0x000000263e267223 */ /* 0x000fe20000010025 */
[----:B------:R-:W-:Y:S01]  /*6cf0*/  ISETP.GE.AND P0, PT, R36, 0x1, PT ;  /* 0x000000012400780c */ /* 0x000fe20003f06270 */
[C---:B------:R-:W-:Y:S01]  /*6d00*/  FMUL.FTZ R157, R61.reuse, UR4 ;  /* 0x000000043d9d7c20 */ /* 0x040fe20008410000 */
[----:B------:R-:W-:Y:S01]  /*6d10*/  CS2R R36, SRZ ;  /* 0x0000000000247805 */ /* 0x000fe2000001ff00 */
[----:B------:R-:W-:Y:S02]  /*6d20*/  FFMA.FTZ R245, R61, R245, R38 ;  /* 0x000000f53df57223 */ /* 0x000fe40000010026 */
[----:B------:R-:W-:-:S08]  /*6d30*/  CS2R R38, SRZ ;  /* 0x0000000000267805 */ /* 0x000fd0000001ff00 */
[----:B------:R-:W-:Y:S05]  /*6d40*/  @!P0 BRA `(.L_x_264) ;  /* 0x0000673000008947 */ /* 0x000fea0003800000 */
[----:B------:R-:W-:Y:S01]  /*6d50*/  IADD3 R178, R2, -0x1, RZ ;  /* 0xffffffff02b27810 */ /* 0x000fe20007ffe0ff */
[----:B------:R-:W-:Y:S01]  /*6d60*/  HFMA2.MMA R90, -RZ, RZ, 0, 0 ;  /* 0x00000000ff5a7435 */ /* 0x000fe200000001ff */
[----:B------:R-:W-:Y:S01]  /*6d70*/  FADD.FTZ R52, R92, R92 ;  /* 0x0000005c5c347221 */ /* 0x000fe20000010000 */
[----:B------:R-:W-:Y:S01]  /*6d80*/  CS2R R38, SRZ ;  /* 0x0000000000267805 */ /* 0x000fe2000001ff00 */
[----:B------:R-:W-:Y:S01]  /*6d90*/  LEA.HI R36, R178, R178, RZ, 0x1 ;  /* 0x000000b2b2247211 */ /* 0x000fe200078f08ff */
[----:B------:R-:W-:Y:S01]  /*6da0*/  FADD.FTZ R53, R95, R95 ;  /* 0x0000005f5f357221 */ /* 0x000fe20000010000 */
[----:B------:R-:W-:Y:S01]  /*6db0*/  CS2R R40, SRZ ;  /* 0x0000000000287805 */ /* 0x000fe2000001ff00 */
[----:B------:R-:W-:Y:S01]  /*6dc0*/  FADD.FTZ R54, R94, R94 ;  /* 0x0000005e5e367221 */ /* 0x000fe20000010000 */
[----:B------:R-:W-:Y:S01]  /*6dd0*/  LOP3.LUT R37, R36, 0xfffffe, RZ, 0xc0, !PT ;  /* 0x00fffffe24257812 */ /* 0x000fe200078ec0ff */
[----:B------:R-:W-:Y:S01]  /*6de0*/  FADD.FTZ R55, R99, R99 ;  /* 0x0000006363377221 */ /* 0x000fe20000010000 */
[----:B------:R-:W-:Y:S01]  /*6df0*/  CS2R R42, SRZ ;  /* 0x00000000002a7805 */ /* 0x000fe2000001ff00 */
[----:B------:R-:W-:Y:S01]  /*6e00*/  FADD.FTZ R56, R100, R100 ;  /* 0x0000006464387221 */ /* 0x000fe20000010000 */
[----:B------:R-:W-:Y:S01]  /*6e10*/  IADD3 R178, R178, -R37, RZ ;  /* 0x80000025b2b27210 */ /* 0x000fe20007ffe0ff */
[----:B------:R-:W-:Y:S01]  /*6e20*/  FADD.FTZ R57, R101, R101 ;  /* 0x0000006565397221 */ /* 0x000fe20000010000 */
[----:B------:R-:W-:Y:S01]  /*6e30*/  CS2R R36, SRZ ;  /* 0x0000000000247805 */ /* 0x000fe2000001ff00 */
        /* <DEDUP_REMOVED lines=8> */
[----:B------:R-:W-:-:S02]  /*6ec0*/  FADD.FTZ R82, R65, R65 ;  /* 0x0000004141527221 */ /* 0x000fc40000010000 */
[----:B------:R-:W-:Y:S02]  /*6ed0*/  FADD.FTZ R83, R64, R64 ;  /* 0x0000004040537221 */ /* 0x000fe40000010000 */
[----:B------:R-:W-:Y:S02]  /*6ee0*/  FADD.FTZ R84, R63, R63 ;  /* 0x0000003f3f547221 */ /* 0x000fe40000010000 */
[----:B------:R-:W-:Y:S02]  /*6ef0*/  FADD.FTZ R85, R85, R85 ;  /* 0x0000005555557221 */ /* 0x000fe40000010000 */
[----:B------:R-:W-:Y:S02]  /*6f00*/  FADD.FTZ R88, R62, R62 ;  /* 0x0000003e3e587221 */ /* 0x000fe40000010000 */
[----:B------:R-:W-:Y:S02]  /*6f10*/  FADD.FTZ R89, R61, R61 ;  /* 0x0000003d3d597221 */ /* 0x000fe40000010000 */
.L_x_301:
        /* <DEDUP_REMOVED lines=92> */
[----:B------:R-:W-:Y:S01]  /*74e0*/  FMUL.FTZ R123, R68, R123 ;  /* 0x0000007b447b7220 */ /* 0x000fe20000410000 */
[----:B------:R-:W-:Y:S01]  /*74f0*/  @!P0 IADD3 R63, R2, -0x2, RZ ;  /* 0xfffffffe023f8810 */ /* 0x000fe20007ffe0ff */
[----:B-1----:R-:W-:-:S03]  /*7500*/  FMUL.RZ R71, R61, 0.15915493667125701904 ;  /* 0x3e22f9833d477820 */ /* 0x002fc6000040c000 */
[----:B------:R0:W-:Y:S01]  /*7510*/  STS.64 [R73+0x2510], R122 ;  /* 0x0025107a49007388 */ /* 0x0001e20000000a00 */
[----:B------:R-:W-:Y:S01]  /*7520*/  FMUL.FTZ R61, R32, UR15 ;  /* 0x0000000f203d7c20 */ /* 0x000fe20008410000 */
[----:B------:R-:W-:Y:S01]  /*7530*/  MOV R60, 0x3f800000 ;  /* 0x3f800000003c7802 */ /* 0x000fe20000000f00 */
[----:B------:R-:W-:Y:S01]  /*7540*/  @!P0 IMAD R69, R63, c[0x0][0x16c], R90 ;  /* 0x00005b003f458a24 */ /* 0x000fe200078e025a */
[----:B------:R-:W-:Y:S01]  /*7550*/  MUFU.SIN R101, R71 ;  /* 0x0000004700657308 */ /* 0x000fe20000000400 */
[----:B------:R-:W-:Y:S01]  /*7560*/  FMUL.RZ R77, R61, 0.15915493667125701904 ;  /* 0x3e22f9833d4d7820 */ /* 0x000fe2000040c000 */
[----:B------:R-:W-:Y:S01]  /*7570*/  MOV R61, RZ ;  /* 0x000000ff003d7202 */ /* 0x000fe20000000f00 */
[----:B------:R-:W-:Y:S01]  /*7580*/  CS2R R62, SRZ ;  /* 0x00000000003e7805 */ /* 0x000fe2000001ff00 */
[----:B------:R-:W-:Y:S01]  /*7590*/  @!P0 IMAD.WIDE R68, R69, 0x10, R174 ;  /* 0x0000001045448825 */ /* 0x000fe200078e02ae */
[----:B------:R-:W-:Y:S06]  /*75a0*/  BAR.SYNC.DEFER_BLOCKING 0x0 ;  /* 0x0000000000007b1d */ /* 0x000fec0000010000 */
[----:B------:R1:W-:Y:S02]  /*75b0*/  MUFU.COS R102, R71 ;  /* 0x0000004700667308 */ /* 0x0003e40000000000 */
[----:B-1----:R-:W-:-:S04]  /*75c0*/  FMUL.FTZ R71, R33, UR15 ;  /* 0x0000000f21477c20 */ /* 0x002fc80008410000 */
[----:B------:R-:W-:Y:S02]  /*75d0*/  FMUL.RZ R79, R71, 0.15915493667125701904 ;  /* 0x3e22f983474f7820 */ /* 0x000fe4000040c000 */
[----:B------:R-:W-:Y:S01]  /*75e0*/  FMUL.FTZ R71, R34, UR15 ;  /* 0x0000000f22477c20 */ /* 0x000fe20008410000 */
[----:B------:R1:W5:Y:S03]  /*75f0*/  @!P0 LDG.E.128 R60, [R68.64] ;  /* 0x00000006443c8981 */ /* 0x000366000c1e1d00 */
[----:B------:R-:W-:Y:S02]  /*7600*/  FMUL.RZ R95, R71, 0.15915493667125701904 ;  /* 0x3e22f983475f7820 */ /* 0x000fe4000040c000 */
[C---:B------:R-:W-:Y:S02]  /*7610*/  FMUL.FTZ R71, R70.reuse, R21 ;  /* 0x0000001546477220 */ /* 0x040fe40000410000 */
[----:B-1----:R-:W-:-:S02]  /*7620*/  FMUL.FTZ R69, R70, R24 ;  /* 0x0000001846457220 */ /* 0x002fc40000410000 */
[----:B------:R-:W-:-:S04]  /*7630*/  FMUL.FTZ R68, R70, R23 ;  /* 0x0000001746447220 */ /* 0x000fc80000410000 */
[----:B------:R-:W1:Y:S01]  /*7640*/  MUFU.EX2 R69, R69 ;  /* 0x0000004500457308 */ /* 0x000e620000000800 */
[----:B0-----:R-:W-:-:S07]  /*7650*/  FMUL.FTZ R73, R70, R22 ;  /* 0x0000001646497220 */ /* 0x001fce0000410000 */
[----:B------:R-:W0:Y:S08]  /*7660*/  MUFU.EX2 R71, R71 ;  /* 0x0000004700477308 */ /* 0x000e300000000800 */
[----:B------:R-:W3:Y:S01]  /*7670*/  MUFU.EX2 R68, R68 ;  /* 0x0000004400447308 */ /* 0x000ee20000000800 */
[C---:B-1----:R-:W-:Y:S02]  /*7680*/  FMUL.FTZ R116, R69.reuse, R116 ;  /* 0x0000007445747220 */ /* 0x042fe40000410000 */
[----:B------:R-:W-:-:S05]  /*7690*/  FMUL.FTZ R115, R69, R76 ;  /* 0x0000004c45737220 */ /* 0x000fca0000410000 */
[----:B------:R-:W1:Y:S01]  /*76a0*/  MUFU.EX2 R73, R73 ;  /* 0x0000004900497308 */ /* 0x000e620000000800 */
[----:B------:R-:W-:-:S07]  /*76b0*/  HADD2.F32 R69, -RZ, R4.H0_H0 ;  /* 0x20000004ff457230 */ /* 0x000fce0000004100 */
[----:B------:R-:W-:Y:S08]  /*76c0*/  MUFU.SIN R99, R77 ;  /* 0x0000004d00637308 */ /* 0x000ff00000000400 */
[----:B------:R4:W-:Y:S01]  /*76d0*/  MUFU.COS R100, R77 ;  /* 0x0000004d00647308 */ /* 0x0009e20000000000 */
[----:B0-----:R-:W-:Y:S02]  /*76e0*/  FMUL.FTZ R121, R71, R72 ;  /* 0x0000004847797220 */ /* 0x001fe40000410000 */
[----:B----4-:R-:W-:-:S02]  /*76f0*/  FMUL.FTZ R77, R70, R25 ;  /* 0x00000019464d7220 */ /* 0x010fc40000410000 */
[----:B------:R-:W-:-:S04]  /*7700*/  FMUL.FTZ R204, R69, R20 ;  /* 0x0000001445cc7220 */ /* 0x000fc80000410000 */
[----:B------:R-:W0:Y:S01]  /*7710*/  MUFU.EX2 R77, R77 ;  /* 0x0000004d004d7308 */ /* 0x000e220000000800 */
[----:B---3--:R-:W-:Y:S02]  /*7720*/  FMUL.FTZ R118, R68, R75 ;  /* 0x0000004b44767220 */ /* 0x008fe40000410000 */
[----:B------:R-:W-:Y:S02]  /*7730*/  FMUL.FTZ R124, R71, R124 ;  /* 0x0000007c477c7220 */ /* 0x000fe40000410000 */
[-C--:B------:R-:W-:Y:S01]  /*7740*/  FMUL.FTZ R75, R204, R121.reuse ;  /* 0x00000079cc4b7220 */ /* 0x080fe20000410000 */
[----:B------:R-:W-:Y:S01]  /*7750*/  HADD2.F32 R72, -RZ, R5.H0_H0 ;  /* 0x20000005ff487230 */ /* 0x000fe20000004100 */
[C---:B-1----:R-:W-:Y:S02]  /*7760*/  FMUL.FTZ R120, R73.reuse, R120 ;  /* 0x0000007849787220 */ /* 0x042fe40000410000 */
[----:B------:R-:W-:Y:S02]  /*7770*/  FMUL.FTZ R119, R73, R74 ;  /* 0x0000004a49777220 */ /* 0x000fe40000410000 */
[----:B------:R-:W-:Y:S01]  /*7780*/  FMUL.FTZ R73, RZ, R121 ;  /* 0x00000079ff497220 */ /* 0x000fe20000410000 */
[----:B------:R-:W-:Y:S01]  /*7790*/  MUFU.SIN R97, R79 ;  /* 0x0000004f00617308 */ /* 0x000fe20000000400 */
[----:B------:R-:W-:-:S02]  /*77a0*/  FFMA.FTZ R75, RZ, R124, R75 ;  /* 0x0000007cff4b7223 */ /* 0x000fc4000001004b */
[----:B------:R-:W-:Y:S02]  /*77b0*/  FMUL.FTZ R71, R70, R29 ;  /* 0x0000001d46477220 */ /* 0x000fe40000410000 */
[----:B------:R-:W-:-:S03]  /*77c0*/  FMUL.FTZ R203, R72, R21 ;  /* 0x0000001548cb7220 */ /* 0x000fc60000410000 */
[----:B------:R1:W-:Y:S01]  /*77d0*/  MUFU.COS R98, R79 ;  /* 0x0000004f00627308 */ /* 0x0003e20000000000 */
[----:B------:R-:W-:Y:S02]  /*77e0*/  FFMA.FTZ R74, R204, R124, -R73 ;  /* 0x0000007ccc4a7223 */ /* 0x000fe40000010849 */
[----:B------:R-:W-:Y:S02]  /*77f0*/  FADD.FTZ R75, RZ, R75 ;  /* 0x0000004bff4b7221 */ /* 0x000fe40000010000 */
[----:B------:R-:W-:Y:S02]  /*7800*/  FMUL.FTZ R117, R68, R117 ;  /* 0x0000007544757220 */ /* 0x000fe40000410000 */
[----:B-1----:R-:W-:Y:S01]  /*7810*/  FMUL.FTZ R79, R70, R26 ;  /* 0x0000001a464f7220 */ /* 0x002fe20000410000 */
[----:B------:R-:W1:Y:S01]  /*7820*/  MUFU.EX2 R71, R71 ;  /* 0x0000004700477308 */ /* 0x000e620000000800 */
[C---:B0-----:R-:W-:Y:S02]  /*7830*/  FMUL.FTZ R114, R77.reuse, R114 ;  /* 0x000000724d727220 */ /* 0x041fe40000410000 */
[----:B------:R-:W-:-:S02]  /*7840*/  FMUL.FTZ R113, R77, R78 ;  /* 0x0000004e4d717220 */ /* 0x000fc40000410000 */
[C---:B------:R-:W-:Y:S02]  /*7850*/  FMUL.FTZ R68, R70.reuse, R30 ;  /* 0x0000001e46447220 */ /* 0x040fe40000410000 */
[----:B------:R-:W-:Y:S01]  /*7860*/  FADD.FTZ R74, R203, R74 ;  /* 0x0000004acb4a7221 */ /* 0x000fe20000010000 */
[----:B------:R0:W-:Y:S01]  /*7870*/  MUFU.EX2 R92, R79 ;  /* 0x0000004f005c7308 */ /* 0x0001e20000000800 */
[C---:B------:R-:W-:Y:S02]  /*7880*/  FMUL.FTZ R77, R119.reuse, R75 ;  /* 0x0000004b774d7220 */ /* 0x040fe40000410000 */
[----:B------:R-:W-:Y:S02]  /*7890*/  FMUL.FTZ R69, R70, R31 ;  /* 0x0000001f46457220 */ /* 0x000fe40000410000 */
[-C--:B------:R-:W-:Y:S01]  /*78a0*/  FMUL.FTZ R76, R119, R74.reuse ;  /* 0x0000004a774c7220 */ /* 0x080fe20000410000 */
[----:B0-----:R-:W-:Y:S01]  /*78b0*/  HADD2.F32 R79, -RZ, R6.H0_H0 ;  /* 0x20000006ff4f7230 */ /* 0x001fe20000004100 */
[----:B------:R-:W-:Y:S01]  /*78c0*/  FFMA.FTZ R77, R120, R74, -R77 ;  /* 0x0000004a784d7223 */ /* 0x000fe2000001084d */
[----:B------:R-:W0:Y:S03]  /*78d0*/  MUFU.EX2 R68, R68 ;  /* 0x0000004400447308 */ /* 0x000e260000000800 */
[----:B------:R-:W-:-:S02]  /*78e0*/  FMUL.FTZ R202, R79, R22 ;  /* 0x000000164fca7220 */ /* 0x000fc40000410000 */
[----:B------:R-:W-:Y:S02]  /*78f0*/  FFMA.FTZ R76, R120, R75, R76 ;  /* 0x0000004b784c7223 */ /* 0x000fe4000001004c */
[----:B------:R-:W-:Y:S01]  /*7900*/  FADD.FTZ R77, R202, R77 ;  /* 0x0000004dca4d7221 */ /* 0x000fe20000010000 */
[----:B------:R-:W3:Y:S01]  /*7910*/  MUFU.EX2 R69, R69 ;  /* 0x0000004500457308 */ /* 0x000ee20000000800 */
[C---:B------:R-:W-:Y:S02]  /*7920*/  FMUL.FTZ R72, R70.reuse, R32 ;  /* 0x0000002046487220 */ /* 0x040fe40000410000 */
[----:B------:R-:W-:Y:S02]  /*7930*/  FADD.FTZ R76, RZ, R76 ;  /* 0x0000004cff4c7221 */ /* 0x000fe40000010000 */
[----:B------:R-:W-:Y:S01]  /*7940*/  FMUL.FTZ R75, R117, R77 ;  /* 0x0000004d754b7220 */ /* 0x000fe20000410000 */
[----:B------:R-:W-:Y:S01]  /*7950*/  HADD2.F32 R78, -RZ, R7.H0_H0 ;  /* 0x20000007ff4e7230 */ /* 0x000fe20000004100 */
[C---:B------:R-:W-:Y:S01]  /*7960*/  FMUL.FTZ R73, R70.reuse, R33 ;  /* 0x0000002146497220 */ /* 0x040fe20000410000 */
[----:B------:R-:W4:Y:S01]  /*7970*/  MUFU.EX2 R72, R72 ;  /* 0x0000004800487308 */ /* 0x000f220000000800 */
[----:B------:R-:W-:-:S02]  /*7980*/  FMUL.FTZ R93, R70, R27 ;  /* 0x0000001b465d7220 */ /* 0x000fc40000410000 */
[C---:B-1----:R-:W-:Y:S02]  /*7990*/  FMUL.FTZ R106, R71.reuse, R106 ;  /* 0x0000006a476a7220 */ /* 0x042fe40000410000 */
[----:B------:R-:W-:Y:S02]  /*79a0*/  FMUL.FTZ R105, R71, R105 ;  /* 0x0000006947697220 */ /* 0x000fe40000410000 */
[----:B------:R-:W-:Y:S02]  /*79b0*/  FMUL.FTZ R74, R117, R76 ;  /* 0x0000004c754a7220 */ /* 0x000fe40000410000 */
[----:B------:R-:W-:Y:S02]  /*79c0*/  FMUL.FTZ R71, R70, R34 ;  /* 0x0000002246477220 */ /* 0x000fe40000410000 */
[C---:B------:R-:W-:Y:S01]  /*79d0*/  FFMA.FTZ R75, R118.reuse, R76, R75 ;  /* 0x0000004c764b7223 */ /* 0x040fe2000001004b */
[----:B------:R-:W1:Y:S01]  /*79e0*/  MUFU.EX2 R73, R73 ;  /* 0x0000004900497308 */ /* 0x000e620000000800 */
[----:B------:R-:W-:-:S02]  /*79f0*/  FFMA.FTZ R74, R118, R77, -R74 ;  /* 0x0000004d764a7223 */ /* 0x000fc4000001084a */
[----:B------:R-:W-:Y:S02]  /*7a00*/  FMUL.FTZ R201, R78, R23 ;  /* 0x000000174ec97220 */ /* 0x000fe40000410000 */
[----:B------:R-:W-:Y:S02]  /*7a10*/  FADD.FTZ R75, RZ, R75 ;  /* 0x0000004bff4b7221 */ /* 0x000fe40000010000 */
[C---:B0-----:R-:W-:Y:S01]  /*7a20*/  FMUL.FTZ R104, R68.reuse, R104 ;  /* 0x0000006844687220 */ /* 0x041fe20000410000 */
[----:B------:R-:W0:Y:S01]  /*7a30*/  MUFU.EX2 R93, R93 ;  /* 0x0000005d005d7308 */ /* 0x000e220000000800 */
[----:B------:R-:W-:Y:S01]  /*7a40*/  FMUL.FTZ R103, R68, R103 ;  /* 0x0000006744677220 */ /* 0x000fe20000410000 */
[----:B------:R-:W-:Y:S01]  /*7a50*/  HADD2.F32 R77, -RZ, R8.H0_H0 ;  /* 0x20000008ff4d7230 */ /* 0x000fe20000004100 */
[----:B---3--:R-:W-:Y:S02]  /*7a60*/  FMUL.FTZ R102, R69, R102 ;  /* 0x0000006645667220 */ /* 0x008fe40000410000 */
[----:B------:R-:W-:-:S02]  /*7a70*/  FADD.FTZ R74, R201, R74 ;  /* 0x0000004ac94a7221 */ /* 0x000fc40000010000 */
[----:B------:R-:W-:Y:S01]  /*7a80*/  FMUL.FTZ R101, R69, R101 ;  /* 0x0000006545657220 */ /* 0x000fe20000410000 */
[----:B------:R-:W-:Y:S01]  /*7a90*/  MUFU.COS R96, R95 ;  /* 0x0000005f00607308 */ /* 0x000fe20000000000 */
[C---:B------:R-:W-:Y:S02]  /*7aa0*/  FMUL.FTZ R69, R115.reuse, R75 ;  /* 0x0000004b73457220 */ /* 0x040fe40000410000 */
[----:B------:R-:W-:-:S05]  /*7ab0*/  FMUL.FTZ R76, R115, R74 ;  /* 0x0000004a734c7220 */ /* 0x000fca0000410000 */
[----:B------:R-:W3:Y:S01]  /*7ac0*/  MUFU.EX2 R71, R71 ;  /* 0x0000004700477308 */ /* 0x000ee20000000800 */
[----:B------:R-:W-:-:S07]  /*7ad0*/  FFMA.FTZ R69, R116, R74, -R69 ;  /* 0x0000004a74457223 */ /* 0x000fce0000010845 */
[----:B------:R-:W0:Y:S01]  /*7ae0*/  MUFU.SIN R68, R95 ;  /* 0x0000005f00447308 */ /* 0x000e220000000400 */
[----:B------:R-:W-:Y:S02]  /*7af0*/  FMUL.FTZ R200, R77, R24 ;  /* 0x000000184dc87220 */ /* 0x000fe40000410000 */
[C---:B----4-:R-:W-:Y:S02]  /*7b00*/  FMUL.FTZ R100, R72.reuse, R100 ;  /* 0x0000006448647220 */ /* 0x050fe40000410000 */
[----:B------:R-:W-:Y:S02]  /*7b10*/  FMUL.FTZ R99, R72, R99 ;  /* 0x0000006348637220 */ /* 0x000fe40000410000 */
[----:B------:R-:W-:Y:S02]  /*7b20*/  FFMA.FTZ R76, R116, R75, R76 ;  /* 0x0000004b744c7223 */ /* 0x000fe4000001004c */
[----:B------:R-:W-:Y:S02]  /*7b30*/  FADD.FTZ R72, R200, R69 ;  /* 0x00000045c8487221 */ /* 0x000fe40000010000 */
[----:B-1----:R-:W-:-:S02]  /*7b40*/  FMUL.FTZ R98, R73, R98 ;  /* 0x0000006249627220 */ /* 0x002fc40000410000 */
[----:B------:R-:W-:Y:S02]  /*7b50*/  FMUL.FTZ R97, R73, R97 ;  /* 0x0000006149617220 */ /* 0x000fe40000410000 */
[----:B------:R-:W-:Y:S02]  /*7b60*/  FADD.FTZ R76, RZ, R76 ;  /* 0x0000004cff4c7221 */ /* 0x000fe40000010000 */
[----:B------:R-:W-:Y:S01]  /*7b70*/  FMUL.FTZ R73, R113, R72 ;  /* 0x0000004871497220 */ /* 0x000fe20000410000 */
[----:B------:R-:W-:Y:S01]  /*7b80*/  HADD2.F32 R74, -RZ, R9.H0_H0 ;  /* 0x20000009ff4a7230 */ /* 0x000fe20000004100 */
[C---:B0-----:R-:W-:Y:S02]  /*7b90*/  FMUL.FTZ R110, R93.reuse, R110 ;  /* 0x0000006e5d6e7220 */ /* 0x041fe40000410000 */
[----:B------:R-:W-:Y:S02]  /*7ba0*/  FMUL.FTZ R109, R93, R109 ;  /* 0x0000006d5d6d7220 */ /* 0x000fe40000410000 */
[----:B------:R-:W-:-:S02]  /*7bb0*/  FMUL.FTZ R69, R123, R121 ;  /* 0x000000797b457220 */ /* 0x000fc40000410000 */
[C---:B---3--:R-:W-:Y:S02]  /*7bc0*/  FMUL.FTZ R96, R71.reuse, R96 ;  /* 0x0000006047607220 */ /* 0x048fe40000410000 */
[----:B------:R-:W-:Y:S02]  /*7bd0*/  FMUL.FTZ R93, R71, R68 ;  /* 0x00000044475d7220 */ /* 0x000fe40000410000 */
[-C--:B------:R-:W-:Y:S02]  /*7be0*/  FMUL.FTZ R71, R113, R76.reuse ;  /* 0x0000004c71477220 */ /* 0x080fe40000410000 */
[----:B------:R-:W-:Y:S02]  /*7bf0*/  FMUL.FTZ R68, R122, R121 ;  /* 0x000000797a447220 */ /* 0x000fe40000410000 */
[----:B------:R-:W-:Y:S02]  /*7c00*/  FFMA.FTZ R73, R114, R76, R73 ;  /* 0x0000004c72497223 */ /* 0x000fe40000010049 */
[----:B------:R-:W-:-:S02]  /*7c10*/  FFMA.FTZ R69, R122, R124, -R69 ;  /* 0x0000007c7a457223 */ /* 0x000fc40000010845 */
[----:B------:R-:W-:Y:S02]  /*7c20*/  FFMA.FTZ R72, R114, R72, -R71 ;  /* 0x0000004872487223 */ /* 0x000fe40000010847 */
[----:B------:R-:W-:Y:S02]  /*7c30*/  FMUL.FTZ R199, R74, R25 ;  /* 0x000000194ac77220 */ /* 0x000fe40000410000 */
[----:B------:R-:W-:Y:S02]  /*7c40*/  FFMA.FTZ R68, R123, R124, R68 ;  /* 0x0000007c7b447223 */ /* 0x000fe40000010044 */
[----:B------:R-:W-:Y:S02]  /*7c50*/  FADD.FTZ R74, RZ, R73 ;  /* 0x00000049ff4a7221 */ /* 0x000fe40000010000 */
[----:B------:R-:W-:Y:S02]  /*7c60*/  FMUL.FTZ R111, R92, R111 ;  /* 0x0000006f5c6f7220 */ /* 0x000fe40000410000 */
[----:B------:R-:W-:Y:S01]  /*7c70*/  FMUL.FTZ R73, R119, R69 ;  /* 0x0000004577497220 */ /* 0x000fe20000410000 */
[----:B------:R-:W-:Y:S01]  /*7c80*/  HADD2.F32 R79, -RZ, R10.H0_H0 ;  /* 0x2000000aff4f7230 */ /* 0x000fe20000004100 */
[----:B------:R-:W-:-:S02]  /*7c90*/  FMUL.FTZ R94, R70, R28 ;  /* 0x0000001c465e7220 */ /* 0x000fc40000410000 */
[----:B------:R-:W-:Y:S02]  /*7ca0*/  FADD.FTZ R72, R199, R72 ;  /* 0x00000048c7487221 */ /* 0x000fe40000010000 */
[----:B------:R-:W-:Y:S02]  /*7cb0*/  FMUL.FTZ R71, R119, R68 ;  /* 0x0000004477477220 */ /* 0x000fe40000410000 */
[----:B------:R-:W-:Y:S02]  /*7cc0*/  FMUL.FTZ R112, R92, R91 ;  /* 0x0000005b5c707220 */ /* 0x000fe40000410000 */
[C---:B------:R-:W-:Y:S02]  /*7cd0*/  FMUL.FTZ R75, R111.reuse, R74 ;  /* 0x0000004a6f4b7220 */ /* 0x040fe40000410000 */
[C---:B------:R-:W-:Y:S02]  /*7ce0*/  FFMA.FTZ R73, R120.reuse, R68, R73 ;  /* 0x0000004478497223 */ /* 0x040fe40000010049 */
[----:B------:R-:W-:Y:S01]  /*7cf0*/  FMUL.FTZ R77, R111, R72 ;  /* 0x000000486f4d7220 */ /* 0x000fe20000410000 */
[----:B------:R-:W0:Y:S01]  /*7d00*/  MUFU.EX2 R94, R94 ;  /* 0x0000005e005e7308 */ /* 0x000e220000000800 */
[----:B------:R-:W-:-:S02]  /*7d10*/  FFMA.FTZ R71, R120, R69, -R71 ;  /* 0x0000004578477223 */ /* 0x000fc40000010847 */
[C---:B------:R-:W-:Y:S02]  /*7d20*/  FFMA.FTZ R75, R112.reuse, R72, -R75 ;  /* 0x00000048704b7223 */ /* 0x040fe4000001084b */
[----:B------:R-:W-:Y:S02]  /*7d30*/  FMUL.FTZ R68, R117, R73 ;  /* 0x0000004975447220 */ /* 0x000fe40000410000 */
[----:B------:R-:W-:Y:S02]  /*7d40*/  FMUL.FTZ R198, R79, R26 ;  /* 0x0000001a4fc67220 */ /* 0x000fe40000410000 */
[----:B------:R-:W-:Y:S02]  /*7d50*/  FFMA.FTZ R77, R112, R74, R77 ;  /* 0x0000004a704d7223 */ /* 0x000fe4000001004d */
[-C--:B------:R-:W-:Y:S02]  /*7d60*/  FMUL.FTZ R69, R117, R71.reuse ;  /* 0x0000004775457220 */ /* 0x080fe40000410000 */
[----:B------:R-:W-:-:S02]  /*7d70*/  FFMA.FTZ R68, R118, R71, -R68 ;  /* 0x0000004776447223 */ /* 0x000fc40000010844 */
[----:B------:R-:W-:Y:S02]  /*7d80*/  FADD.FTZ R75, R198, R75 ;  /* 0x0000004bc64b7221 */ /* 0x000fe40000010000 */
[----:B------:R-:W-:Y:S02]  /*7d90*/  FADD.FTZ R77, RZ, R77 ;  /* 0x0000004dff4d7221 */ /* 0x000fe40000010000 */
[----:B------:R-:W-:Y:S01]  /*7da0*/  FFMA.FTZ R69, R118, R73, R69 ;  /* 0x0000004976457223 */ /* 0x000fe20000010045 */
[----:B------:R-:W-:Y:S01]  /*7db0*/  HADD2.F32 R74, -RZ, R11.H0_H0 ;  /* 0x2000000bff4a7230 */ /* 0x000fe20000004100 */
[----:B------:R-:W-:Y:S02]  /*7dc0*/  FMUL.FTZ R71, R115, R68 ;  /* 0x0000004473477220 */ /* 0x000fe40000410000 */
[C---:B------:R-:W-:Y:S02]  /*7dd0*/  FMUL.FTZ R73, R109.reuse, R75 ;  /* 0x0000004b6d497220 */ /* 0x040fe40000410000 */
[----:B------:R-:W-:-:S02]  /*7de0*/  FMUL.FTZ R72, R109, R77 ;  /* 0x0000004d6d487220 */ /* 0x000fc40000410000 */
[----:B------:R-:W-:Y:S02]  /*7df0*/  FFMA.FTZ R71, R116, R69, R71 ;  /* 0x0000004574477223 */ /* 0x000fe40000010047 */
[C---:B------:R-:W-:Y:S02]  /*7e00*/  FFMA.FTZ R73, R110.reuse, R77, R73 ;  /* 0x0000004d6e497223 */ /* 0x040fe40000010049 */
[----:B------:R-:W-:Y:S02]  /*7e10*/  FMUL.FTZ R69, R115, R69 ;  /* 0x0000004573457220 */ /* 0x000fe40000410000 */
[----:B------:R-:W-:Y:S02]  /*7e20*/  FFMA.FTZ R72, R110, R75, -R72 ;  /* 0x0000004b6e487223 */ /* 0x000fe40000010848 */
[----:B------:R-:W-:Y:S02]  /*7e30*/  FMUL.FTZ R191, R74, R27 ;  /* 0x0000001b4abf7220 */ /* 0x000fe40000410000 */
[----:B0-----:R-:W-:-:S02]  /*7e40*/  FMUL.FTZ R107, R94, R107 ;  /* 0x0000006b5e6b7220 */ /* 0x001fc40000410000 */
[----:B------:R-:W-:Y:S02]  /*7e50*/  FADD.FTZ R73, RZ, R73 ;  /* 0x00000049ff497221 */ /* 0x000fe40000010000 */
[----:B------:R-:W-:Y:S01]  /*7e60*/  FFMA.FTZ R69, R116, R68, -R69 ;  /* 0x0000004474457223 */ /* 0x000fe20000010845 */
[----:B------:R-:W-:Y:S01]  /*7e70*/  HADD2.F32 R77, -RZ, R12.H0_H0 ;  /* 0x2000000cff4d7230 */ /* 0x000fe20000004100 */
[----:B------:R-:W-:Y:S02]  /*7e80*/  FMUL.FTZ R68, R113, R71 ;  /* 0x0000004771447220 */ /* 0x000fe40000410000 */
[----:B------:R-:W-:Y:S02]  /*7e90*/  FADD.FTZ R72, R191, R72 ;  /* 0x00000048bf487221 */ /* 0x000fe40000010000 */
[----:B------:R-:W-:Y:S02]  /*7ea0*/  FMUL.FTZ R108, R94, R108 ;  /* 0x0000006c5e6c7220 */ /* 0x000fe40000410000 */
[----:B------:R-:W-:-:S02]  /*7eb0*/  FMUL.FTZ R75, R107, R73 ;  /* 0x000000496b4b7220 */ /* 0x000fc40000410000 */
[-C--:B------:R-:W-:Y:S02]  /*7ec0*/  FFMA.FTZ R68, R114, R69.reuse, -R68 ;  /* 0x0000004572447223 */ /* 0x080fe40000010844 */
[-C--:B------:R-:W-:Y:S02]  /*7ed0*/  FMUL.FTZ R74, R107, R72.reuse ;  /* 0x000000486b4a7220 */ /* 0x080fe40000410000 */
[----:B------:R-:W-:Y:S02]  /*7ee0*/  FMUL.FTZ R69, R113, R69 ;  /* 0x0000004571457220 */ /* 0x000fe40000410000 */
[C---:B------:R-:W-:Y:S02]  /*7ef0*/  FFMA.FTZ R75, R108.reuse, R72, -R75 ;  /* 0x000000486c4b7223 */ /* 0x040fe4000001084b */
[----:B------:R-:W-:Y:S02]  /*7f00*/  FMUL.FTZ R190, R77, R28 ;  /* 0x0000001c4dbe7220 */ /* 0x000fe40000410000 */
[----:B------:R-:W-:-:S02]  /*7f10*/  FFMA.FTZ R74, R108, R73, R74 ;  /* 0x000000496c4a7223 */ /* 0x000fc4000001004a */
[----:B------:R-:W-:Y:S02]  /*7f20*/  FFMA.FTZ R69, R114, R71, R69 ;  /* 0x0000004772457223 */ /* 0x000fe40000010045 */
[----:B------:R-:W-:Y:S02]  /*7f30*/  FADD.FTZ R75, R190, R75 ;  /* 0x0000004bbe4b7221 */ /* 0x000fe40000010000 */
[----:B------:R-:W-:Y:S02]  /*7f40*/  FADD.FTZ R74, RZ, R74 ;  /* 0x0000004aff4a7221 */ /* 0x000fe40000010000 */
[----:B------:R-:W-:Y:S02]  /*7f50*/  FMUL.FTZ R71, R111, R69 ;  /* 0x000000456f477220 */ /* 0x000fe40000410000 */
[C---:B------:R-:W-:Y:S01]  /*7f60*/  FMUL.FTZ R77, R105.reuse, R75 ;  /* 0x0000004b694d7220 */ /* 0x040fe20000410000 */
[----:B------:R-:W-:Y:S01]  /*7f70*/  HADD2.F32 R76, -RZ, R13.H0_H0 ;  /* 0x2000000dff4c7230 */ /* 0x000fe20000004100 */
[----:B------:R-:W-:-:S02]  /*7f80*/  FMUL.FTZ R73, R105, R74 ;  /* 0x0000004a69497220 */ /* 0x000fc40000410000 */
[-C--:B------:R-:W-:Y:S02]  /*7f90*/  FMUL.FTZ R72, R111, R68.reuse ;  /* 0x000000446f487220 */ /* 0x080fe40000410000 */
[----:B------:R-:W-:Y:S02]  /*7fa0*/  FFMA.FTZ R71, R112, R68, -R71 ;  /* 0x0000004470477223 */ /* 0x000fe40000010847 */
[C---:B------:R-:W-:Y:S02]  /*7fb0*/  FFMA.FTZ R77, R106.reuse, R74, R77 ;  /* 0x0000004a6a4d7223 */ /* 0x040fe4000001004d */
[----:B------:R-:W-:Y:S02]  /*7fc0*/  FFMA.FTZ R74, R106, R75, -R73 ;  /* 0x0000004b6a4a7223 */ /* 0x000fe40000010849 */
[----:B------:R-:W-:Y:S02]  /*7fd0*/  FFMA.FTZ R72, R112, R69, R72 ;  /* 0x0000004570487223 */ /* 0x000fe40000010048 */
[----:B------:R-:W-:-:S02]  /*7fe0*/  FMUL.FTZ R73, R109, R71 ;  /* 0x000000476d497220 */ /* 0x000fc40000410000 */
[----:B------:R-:W-:Y:S02]  /*7ff0*/  FMUL.FTZ R189, R76, R29 ;  /* 0x0000001d4cbd7220 */ /* 0x000fe40000410000 */
[----:B------:R-:W-:Y:S02]  /*8000*/  FADD.FTZ R77, RZ, R77 ;  /* 0x0000004dff4d7221 */ /* 0x000fe40000010000 */
[----:B------:R-:W-:Y:S02]  /*8010*/  FMUL.FTZ R68, R35, UR15 ;  /* 0x0000000f23447c20 */ /* 0x000fe40008410000 */
[-C--:B------:R-:W-:Y:S02]  /*8020*/  FMUL.FTZ R69, R109, R72.reuse ;  /* 0x000000486d457220 */ /* 0x080fe40000410000 */
[----:B------:R-:W-:Y:S02]  /*8030*/  FFMA.FTZ R73, R110, R72, R73 ;  /* 0x000000486e497223 */ /* 0x000fe40000010049 */
[----:B------:R-:W-:-:S02]  /*8040*/  FADD.FTZ R74, R189, R74 ;  /* 0x0000004abd4a7221 */ /* 0x000fc40000010000 */
[----:B------:R-:W-:Y:S01]  /*8050*/  FMUL.FTZ R75, R103, R77 ;  /* 0x0000004d674b7220 */ /* 0x000fe20000410000 */
[----:B------:R-:W-:Y:S01]  /*8060*/  HADD2.F32 R79, -RZ, R14.H0_H0 ;  /* 0x2000000eff4f7230 */ /* 0x000fe20000004100 */
[----:B------:R-:W-:Y:S02]  /*8070*/  FMUL.RZ R91, R68, 0.15915493667125701904 ;  /* 0x3e22f983445b7820 */ /* 0x000fe4000040c000 */
[----:B------:R-:W-:Y:S02]  /*8080*/  FFMA.FTZ R71, R110, R71, -R69 ;  /* 0x000000476e477223 */ /* 0x000fe40000010845 */
[----:B------:R-:W-:Y:S02]  /*8090*/  FMUL.FTZ R68, R107, R73 ;  /* 0x000000496b447220 */ /* 0x000fe40000410000 */
[-C--:B------:R-:W-:Y:S02]  /*80a0*/  FFMA.FTZ R75, R104, R74.reuse, -R75 ;  /* 0x0000004a684b7223 */ /* 0x080fe4000001084b */
[----:B------:R-:W-:-:S02]  /*80b0*/  FMUL.FTZ R74, R103, R74 ;  /* 0x0000004a674a7220 */ /* 0x000fc40000410000 */
[-C--:B------:R-:W-:Y:S02]  /*80c0*/  FFMA.FTZ R68, R108, R71.reuse, -R68 ;  /* 0x000000476c447223 */ /* 0x080fe40000010844 */
[----:B------:R-:W-:Y:S02]  /*80d0*/  FMUL.FTZ R188, R79, R30 ;  /* 0x0000001e4fbc7220 */ /* 0x000fe40000410000 */
[----:B------:R-:W-:Y:S02]  /*80e0*/  FMUL.FTZ R71, R107, R71 ;  /* 0x000000476b477220 */ /* 0x000fe40000410000 */
[----:B------:R-:W-:Y:S02]  /*80f0*/  FFMA.FTZ R74, R104, R77, R74 ;  /* 0x0000004d684a7223 */ /* 0x000fe4000001004a */
[----:B------:R-:W-:Y:S02]  /*8100*/  FADD.FTZ R75, R188, R75 ;  /* 0x0000004bbc4b7221 */ /* 0x000fe40000010000 */
[----:B------:R-:W-:-:S02]  /*8110*/  FFMA.FTZ R71, R108, R73, R71 ;  /* 0x000000496c477223 */ /* 0x000fc40000010047 */
[----:B------:R-:W-:Y:S01]  /*8120*/  FADD.FTZ R74, RZ, R74 ;  /* 0x0000004aff4a7221 */ /* 0x000fe20000010000 */
[----:B------:R-:W-:Y:S01]  /*8130*/  HADD2.F32 R76, -RZ, R15.H0_H0 ;  /* 0x2000000fff4c7230 */ /* 0x000fe20000004100 */
[----:B------:R-:W-:Y:S02]  /*8140*/  FMUL.FTZ R77, R101, R75 ;  /* 0x0000004b654d7220 */ /* 0x000fe40000410000 */
[----:B------:R-:W-:Y:S02]  /*8150*/  FMUL.FTZ R73, R105, R71 ;  /* 0x0000004769497220 */ /* 0x000fe40000410000 */
[-C--:B------:R-:W-:Y:S02]  /*8160*/  FMUL.FTZ R72, R101, R74.reuse ;  /* 0x0000004a65487220 */ /* 0x080fe40000410000 */
[----:B------:R-:W-:Y:S02]  /*8170*/  FMUL.FTZ R70, R70, R35 ;  /* 0x0000002346467220 */ /* 0x000fe40000410000 */
[----:B------:R-:W-:-:S02]  /*8180*/  FFMA.FTZ R77, R102, R74, R77 ;  /* 0x0000004a664d7223 */ /* 0x000fc4000001004d */
[-C--:B------:R-:W-:Y:S02]  /*8190*/  FFMA.FTZ R73, R106, R68.reuse, -R73 ;  /* 0x000000446a497223 */ /* 0x080fe40000010849 */
[----:B------:R-:W-:Y:S02]  /*81a0*/  FFMA.FTZ R72, R102, R75, -R72 ;  /* 0x0000004b66487223 */ /* 0x000fe40000010848 */
[----:B------:R-:W-:Y:S02]  /*81b0*/  FMUL.FTZ R68, R105, R68 ;  /* 0x0000004469447220 */ /* 0x000fe40000410000 */
[----:B------:R-:W-:Y:S01]  /*81c0*/  FMUL.FTZ R187, R76, R31 ;  /* 0x0000001f4cbb7220 */ /* 0x000fe20000410000 */
[----:B------:R-:W-:Y:S01]  /*81d0*/  MUFU.COS R69, R91 ;  /* 0x0000005b00457308 */ /* 0x000fe20000000000 */
[----:B------:R-:W-:Y:S01]  /*81e0*/  FADD.FTZ R77, RZ, R77 ;  /* 0x0000004dff4d7221 */ /* 0x000fe20000010000 */
[----:B------:R-:W-:Y:S01]  /*81f0*/  HADD2.F32 R95, -RZ, R16.H0_H0 ;  /* 0x20000010ff5f7230 */ /* 0x000fe20000004100 */
[----:B------:R-:W-:-:S02]  /*8200*/  FFMA.FTZ R68, R106, R71, R68 ;  /* 0x000000476a447223 */ /* 0x000fc40000010044 */
[----:B------:R-:W-:-:S03]  /*8210*/  FADD.FTZ R72, R187, R72 ;  /* 0x00000048bb487221 */ /* 0x000fc60000010000 */
[----:B------:R-:W0:Y:S01]  /*8220*/  MUFU.EX2 R70, R70 ;  /* 0x0000004600467308 */ /* 0x000e220000000800 */
[----:B------:R-:W-:Y:S01]  /*8230*/  FMUL.FTZ R79, R99, R77 ;  /* 0x0000004d634f7220 */ /* 0x000fe20000410000 */
[----:B------:R-:W-:Y:S01]  /*8240*/  ISETP.NE.AND P0, PT, R177, 0x7f, PT ;  /* 0x0000007fb100780c */ /* 0x000fe20003f05270 */
[----:B------:R-:W-:Y:S02]  /*8250*/  FMUL.FTZ R71, R103, R68 ;  /* 0x0000004467477220 */ /* 0x000fe40000410000 */
[----:B------:R-:W-:-:S03]  /*8260*/  FMUL.FTZ R74, R99, R72 ;  /* 0x00000048634a7220 */ /* 0x000fc60000410000 */
[----:B------:R-:W1:Y:S01]  /*8270*/  MUFU.SIN R91, R91 ;  /* 0x0000005b005b7308 */ /* 0x000e620000000400 */
[----:B------:R-:W-:Y:S02]  /*8280*/  FFMA.FTZ R79, R100, R72, -R79 ;  /* 0x00000048644f7223 */ /* 0x000fe4000001084f */
[----:B------:R-:W-:Y:S02]  /*8290*/  FMUL.FTZ R186, R95, R32 ;  /* 0x000000205fba7220 */ /* 0x000fe40000410000 */
[-C--:B------:R-:W-:Y:S02]  /*82a0*/  FMUL.FTZ R75, R103, R73.reuse ;  /* 0x00000049674b7220 */ /* 0x080fe40000410000 */
[----:B------:R-:W-:Y:S02]  /*82b0*/  FFMA.FTZ R71, R104, R73, -R71 ;  /* 0x0000004968477223 */ /* 0x000fe40000010847 */
[----:B------:R-:W-:Y:S02]  /*82c0*/  FFMA.FTZ R74, R100, R77, R74 ;  /* 0x0000004d644a7223 */ /* 0x000fe4000001004a */
[----:B0-----:R-:W-:Y:S01]  /*82d0*/  FMUL.FTZ R92, R70, R69 ;  /* 0x00000045465c7220 */ /* 0x001fe20000410000 */
[----:B------:R-:W-:Y:S01]  /*82e0*/  HADD2.F32 R72, -RZ, R17.H0_H0 ;  /* 0x20000011ff487230 */ /* 0x000fe20000004100 */
[----:B------:R-:W-:Y:S01]  /*82f0*/  FADD.FTZ R79, R186, R79 ;  /* 0x0000004fba4f7221 */ /* 0x000fe20000010000 */
[----:B------:R0:W3:Y:S01]  /*8300*/  @P0 LDS.64 R94, [R177.X8+0x3518] ;  /* 0x00351800b15e0984 */ /* 0x0000e20000008a00 */
[----:B------:R-:W-:-:S02]  /*8310*/  FFMA.FTZ R75, R104, R68, R75 ;  /* 0x00000044684b7223 */ /* 0x000fc4000001004b */
[----:B------:R-:W-:Y:S02]  /*8320*/  FMUL.FTZ R68, R101, R71 ;  /* 0x0000004765447220 */ /* 0x000fe40000410000 */
[----:B------:R-:W-:Y:S02]  /*8330*/  FADD.FTZ R74, RZ, R74 ;  /* 0x0000004aff4a7221 */ /* 0x000fe40000010000 */
[C---:B------:R-:W-:Y:S02]  /*8340*/  FMUL.FTZ R73, R97.reuse, R79 ;  /* 0x0000004f61497220 */ /* 0x040fe40000410000 */
[-C--:B------:R-:W-:Y:S02]  /*8350*/  FFMA.FTZ R68, R102, R75.reuse, R68 ;  /* 0x0000004b66447223 */ /* 0x080fe40000010044 */
[----:B------:R-:W-:Y:S02]  /*8360*/  FMUL.FTZ R69, R97, R74 ;  /* 0x0000004a61457220 */ /* 0x000fe40000410000 */
[----:B------:R-:W-:-:S02]  /*8370*/  FMUL.FTZ R75, R101, R75 ;  /* 0x0000004b654b7220 */ /* 0x000fc40000410000 */
[----:B------:R-:W-:Y:S02]  /*8380*/  FFMA.FTZ R73, R98, R74, R73 ;  /* 0x0000004a62497223 */ /* 0x000fe40000010049 */
[----:B-1----:R-:W-:Y:S02]  /*8390*/  FMUL.FTZ R91, R70, R91 ;  /* 0x0000005b465b7220 */ /* 0x002fe40000410000 */
[----:B------:R-:W-:Y:S02]  /*83a0*/  FFMA.FTZ R70, R98, R79, -R69 ;  /* 0x0000004f62467223 */ /* 0x000fe40000010845 */
[----:B------:R-:W-:Y:S02]  /*83b0*/  FFMA.FTZ R75, R102, R71, -R75 ;  /* 0x00000047664b7223 */ /* 0x000fe4000001084b */
[----:B------:R-:W-:Y:S02]  /*83c0*/  FMUL.FTZ R69, R99, R68 ;  /* 0x0000004463457220 */ /* 0x000fe40000410000 */
[----:B------:R-:W-:-:S02]  /*83d0*/  FMUL.FTZ R185, R72, R33 ;  /* 0x0000002148b97220 */ /* 0x000fc40000410000 */
[----:B------:R-:W-:Y:S02]  /*83e0*/  FADD.FTZ R73, RZ, R73 ;  /* 0x00000049ff497221 */ /* 0x000fe40000010000 */
[-C--:B------:R-:W-:Y:S02]  /*83f0*/  FMUL.FTZ R71, R99, R75.reuse ;  /* 0x0000004b63477220 */ /* 0x080fe40000410000 */
[C---:B------:R-:W-:Y:S02]  /*8400*/  FFMA.FTZ R69, R100.reuse, R75, -R69 ;  /* 0x0000004b64457223 */ /* 0x040fe40000010845 */
[----:B------:R-:W-:Y:S02]  /*8410*/  FADD.FTZ R70, R185, R70 ;  /* 0x00000046b9467221 */ /* 0x000fe40000010000 */
[----:B------:R-:W-:Y:S02]  /*8420*/  FMUL.FTZ R75, R93, R73 ;  /* 0x000000495d4b7220 */ /* 0x000fe40000410000 */
[----:B------:R-:W-:-:S02]  /*8430*/  FFMA.FTZ R71, R100, R68, R71 ;  /* 0x0000004464477223 */ /* 0x000fc40000010047 */
[-C--:B------:R-:W-:Y:S02]  /*8440*/  FMUL.FTZ R74, R93, R70.reuse ;  /* 0x000000465d4a7220 */ /* 0x080fe40000410000 */
[----:B------:R-:W-:Y:S02]  /*8450*/  FFMA.FTZ R72, R96, R70, -R75 ;  /* 0x0000004660487223 */ /* 0x000fe4000001084b */
[C---:B------:R-:W-:Y:S01]  /*8460*/  FMUL.FTZ R70, R97.reuse, R69 ;  /* 0x0000004561467220 */ /* 0x040fe20000410000 */
[----:B------:R-:W-:Y:S01]  /*8470*/  HADD2.F32 R181, -RZ, R18.H0_H0 ;  /* 0x20000012ffb57230 */ /* 0x000fe20000004100 */
[-C--:B------:R-:W-:Y:S02]  /*8480*/  FMUL.FTZ R68, R97, R71.reuse ;  /* 0x0000004761447220 */ /* 0x080fe40000410000 */
[----:B------:R-:W-:Y:S02]  /*8490*/  FFMA.FTZ R70, R98, R71, R70 ;  /* 0x0000004762467223 */ /* 0x000fe40000010046 */
[----:B------:R-:W-:-:S02]  /*84a0*/  FFMA.FTZ R74, R96, R73, R74 ;  /* 0x00000049604a7223 */ /* 0x000fc4000001004a */
[----:B------:R-:W-:Y:S02]  /*84b0*/  FMUL.FTZ R181, R181, R34 ;  /* 0x00000022b5b57220 */ /* 0x000fe40000410000 */
[----:B------:R-:W-:Y:S02]  /*84c0*/  FFMA.FTZ R68, R98, R69, -R68 ;  /* 0x0000004562447223 */ /* 0x000fe40000010844 */
[----:B------:R-:W-:Y:S02]  /*84d0*/  FMUL.FTZ R69, R93, R70 ;  /* 0x000000465d457220 */ /* 0x000fe40000410000 */
[----:B------:R-:W-:Y:S02]  /*84e0*/  FADD.FTZ R74, RZ, R74 ;  /* 0x0000004aff4a7221 */ /* 0x000fe40000010000 */
[----:B------:R-:W-:Y:S02]  /*84f0*/  FADD.FTZ R72, R181, R72 ;  /* 0x00000048b5487221 */ /* 0x000fe40000010000 */
[----:B------:R-:W-:-:S02]  /*8500*/  FMUL.FTZ R71, R93, R68 ;  /* 0x000000445d477220 */ /* 0x000fc40000410000 */
[C---:B------:R-:W-:Y:S01]  /*8510*/  FFMA.FTZ R68, R96.reuse, R68, -R69 ;  /* 0x0000004460447223 */ /* 0x040fe20000010845 */
[----:B------:R-:W-:Y:S01]  /*8520*/  HADD2.F32 R184, -RZ, R19.H0_H0 ;  /* 0x20000013ffb87230 */ /* 0x000fe20000004100 */
[----:B--2---:R-:W-:Y:S02]  /*8530*/  FMUL.FTZ R69, R65, R67 ;  /* 0x0000004341457220 */ /* 0x004fe40000410000 */
[C---:B------:R-:W-:Y:S02]  /*8540*/  FMUL.FTZ R73, R91.reuse, R74 ;  /* 0x0000004a5b497220 */ /* 0x040fe40000410000 */
[----:B------:R-:W-:Y:S02]  /*8550*/  FMUL.FTZ R77, R91, R72 ;  /* 0x000000485b4d7220 */ /* 0x000fe40000410000 */
[----:B------:R-:W-:Y:S02]  /*8560*/  FFMA.FTZ R71, R96, R70, R71 ;  /* 0x0000004660477223 */ /* 0x000fe40000010047 */
[----:B------:R-:W-:-:S02]  /*8570*/  FMUL.FTZ R65, R65, R66 ;  /* 0x0000004241417220 */ /* 0x000fc40000410000 */
[----:B------:R-:W-:Y:S02]  /*8580*/  FFMA.FTZ R69, R64, R66, -R69 ;  /* 0x0000004240457223 */ /* 0x000fe40000010845 */
[C---:B------:R-:W-:Y:S02]  /*8590*/  FFMA.FTZ R75, R92.reuse, R72, -R73 ;  /* 0x000000485c4b7223 */ /* 0x040fe40000010849 */
[C---:B------:R-:W-:Y:S01]  /*85a0*/  FMUL.FTZ R66, R91.reuse, R68 ;  /* 0x000000445b427220 */ /* 0x040fe20000410000 */
[----:B------:R-:W-:Y:S01]  /*85b0*/  BSSY B0, `(.L_x_265) ;  /* 0x0000014000007945 */ /* 0x000fe20003800000 */
[----:B------:R-:W-:Y:S02]  /*85c0*/  FFMA.FTZ R77, R92, R74, R77 ;  /* 0x0000004a5c4d7223 */ /* 0x000fe4000001004d */
[----:B------:R-:W-:Y:S02]  /*85d0*/  FMUL.FTZ R73, R91, R71 ;  /* 0x000000475b497220 */ /* 0x000fe40000410000 */
[----:B------:R-:W-:-:S02]  /*85e0*/  FMUL.FTZ R184, R184, R35 ;  /* 0x00000023b8b87220 */ /* 0x000fc40000410000 */
[----:B------:R-:W-:Y:S01]  /*85f0*/  FFMA.FTZ R156, R64, R67, R65 ;  /* 0x00000043409c7223 */ /* 0x000fe20000010041 */
[----:B------:R-:W-:Y:S01]  /*8600*/  LEA.HI R176, R177, R177, RZ, 0x1e ;  /* 0x000000b1b1b07211 */ /* 0x000fe200078ff0ff */
[C---:B------:R-:W-:Y:S02]  /*8610*/  FFMA.FTZ R65, R92.reuse, R71, R66 ;  /* 0x000000475c417223 */ /* 0x040fe40000010042 */
[----:B------:R-:W-:Y:S02]  /*8620*/  FFMA.FTZ R64, R92, R68, -R73 ;  /* 0x000000445c407223 */ /* 0x000fe40000010849 */
[----:B------:R-:W-:Y:S02]  /*8630*/  FADD.FTZ R66, R184, R75 ;  /* 0x0000004bb8427221 */ /* 0x000fe40000010000 */
[----:B------:R-:W-:Y:S01]  /*8640*/  FADD.FTZ R67, RZ, R77 ;  /* 0x0000004dff437221 */ /* 0x000fe20000010000 */
[----:B------:R-:W-:Y:S05]  /*8650*/  @P0 BRA `(.L_x_266) ;  /* 0x0000009000000947 */ /* 0x000fea0003800000 */
[----:B0--3--:R-:W-:Y:S01]  /*8660*/  ISETP.NE.AND P0, PT, R2, c[0x0][0x174], PT ;  /* 0x00005d0002007a0c */ /* 0x009fe20003f05270 */
[----:B------:R-:W-:Y:S01]  /*8670*/  HFMA2.MMA R95, -RZ, RZ, 0, 0 ;  /* 0x00000000ff5f7435 */ /* 0x000fe200000001ff */
[----:B------:R-:W-:-:S11]  /*8680*/  MOV R94, 0x3f800000 ;  /* 0x3f800000005e7802 */ /* 0x000fd60000000f00 */
[----:B------:R-:W-:-:S04]  /*8690*/  @P0 IADD3 R71, -R173, c[0x0][0x174], RZ ;  /* 0x00005d00ad470a10 */ /* 0x000fc80007ffe1ff */
[----:B------:R-:W-:-:S04]  /*86a0*/  @P0 LEA.HI R68, R71, R71, RZ, 0x1 ;  /* 0x0000004747440211 */ /* 0x000fc800078f08ff */
[----:B------:R-:W-:-:S04]  /*86b0*/  @P0 LOP3.LUT R68, R68, 0xfffffe, RZ, 0xc0, !PT ;  /* 0x00fffffe44440812 */ /* 0x000fc800078ec0ff */
[----:B------:R-:W-:-:S04]  /*86c0*/  @P0 IADD3 R71, -R68, R71, RZ ;  /* 0x0000004744470210 */ /* 0x000fc80007ffe1ff */
[----:B------:R-:W-:-:S05]  /*86d0*/  @P0 LEA R71, R71, R90, 0x8 ;  /* 0x0000005a47470211 */ /* 0x000fca00078e40ff */
[----:B------:R0:W1:Y:S02]  /*86e0*/  @P0 LDS.64 R94, [R71.X8+0x2510] ;  /* 0x00251000475e0984 */ /* 0x0000640000008a00 */
.L_x_266:
[----:B0--3--:R-:W-:Y:S05]  /*86f0*/  BSYNC B0 ;  /* 0x0000000000007941 */ /* 0x009fea0003800000 */
.L_x_265:
        /* <DEDUP_REMOVED lines=37> */
[----:B0-----:R-:W-:-:S05]  /*8950*/  IMAD R192, R177, 0x50, RZ ;  /* 0x00000050b1c07824 */ /* 0x001fca00078e02ff */
[----:B------:R-:W-:Y:S04]  /*8960*/  LDS.128 R64, [R192+0x1100] ;  /* 0x00110000c0407984 */ /* 0x000fe80000000c00 */
[----:B------:R-:W0:Y:S04]  /*8970*/  LDS.128 R68, [R192+0x1110] ;  /* 0x00111000c0447984 */ /* 0x000e280000000c00 */
        /* <DEDUP_REMOVED lines=34> */
.L_x_313:
        /* <DEDUP_REMOVED lines=70> */
.L_x_314:
        /* <DEDUP_REMOVED lines=19> */
[----:B-----5:R-:W-:Y:S05]  /*9130*/  CALL.REL.NOINC `($__internal_10_$__cuda_sm70_shflsync_idx_p) ;  /* 0x00008c6000007944 */ /* 0x020fea0003c00000 */
.L_x_271:
[----:B------:R-:W-:Y:S05]  /*9140*/  BRA.CONV ~URZ, `(.L_x_272) ;  /* 0x000000637f007947 */ /* 0x000fea000b800000 */
[----:B------:R-:W-:Y:S01]  /*9150*/  HFMA2.MMA R68, -RZ, RZ, 0, 1.847743988037109375e-06 ;  /* 0x0000001fff447435 */ /* 0x000fe200000001ff */
[----:B------:R-:W-:Y:S02]  /*9160*/  MOV R64, R73 ;  /* 0x0000004900407202 */ /* 0x000fe40000000f00 */
[----:B-1----:R-:W-:Y:S02]  /*9170*/  MOV R66, 0x1f ;  /* 0x0000001f00427802 */ /* 0x002fe40000000f00 */
[----:B------:R-:W-:Y:S02]  /*9180*/  MOV R67, 0xffffffff ;  /* 0xffffffff00437802 */ /* 0x000fe40000000f00 */
[----:B------:R-:W-:-:S02]  /*9190*/  MOV R65, 0x91b0 ;  /* 0x000091b000417802 */ /* 0x000fc40000000f00 */
[----:B-----5:R-:W-:Y:S05]  /*91a0*/  CALL.REL.NOINC `($__internal_10_$__cuda_sm70_shflsync_idx_p) ;  /* 0x00008bf000007944 */ /* 0x020fea0003c00000 */
.L_x_272:
[----:B------:R-:W-:Y:S05]  /*91b0*/  BRA.CONV ~URZ, `(.L_x_273) ;  /* 0x000000637f007947 */ /* 0x000fea000b800000 */
[----:B------:R-:W-:Y:S01]  /*91c0*/  HFMA2.MMA R68, -RZ, RZ, 0, 1.847743988037109375e-06 ;  /* 0x0000001fff447435 */ /* 0x000fe200000001ff */
[----:B------:R-:W-:-:S02]  /*91d0*/  MOV R64, R69 ;  /* 0x0000004500407202 */ /* 0x000fc40000000f00 */
[----:B-1----:R-:W-:Y:S02]  /*91e0*/  MOV R66, 0x1f ;  /* 0x0000001f00427802 */ /* 0x002fe40000000f00 */
[----:B------:R-:W-:Y:S02]  /*91f0*/  MOV R67, 0xffffffff ;  /* 0xffffffff00437802 */ /* 0x000fe40000000f00 */
[----:B------:R-:W-:Y:S02]  /*9200*/  MOV R65, 0x9220 ;  /* 0x0000922000417802 */ /* 0x000fe40000000f00 */
[----:B-----5:R-:W-:Y:S05]  /*9210*/  CALL.REL.NOINC `($__internal_10_$__cuda_sm70_shflsync_idx_p) ;  /* 0x00008b8000007944 */ /* 0x020fea0003c00000 */
.L_x_273:
[----:B------:R-:W-:Y:S05]  /*9220*/  BRA.CONV ~URZ, `(.L_x_274) ;  /* 0x000000637f007947 */ /* 0x000fea000b800000 */
[----:B------:R-:W-:Y:S01]  /*9230*/  HFMA2.MMA R68, -RZ, RZ, 0, 1.847743988037109375e-06 ;  /* 0x0000001fff447435 */ /* 0x000fe200000001ff */
[----:B------:R-:W-:Y:S02]  /*9240*/  MOV R64, R70 ;  /* 0x0000004600407202 */ /* 0x000fe40000000f00 */
[----:B-1----:R-:W-:Y:S02]  /*9250*/  MOV R66, 0x1f ;  /* 0x0000001f00427802 */ /* 0x002fe40000000f00 */
[----:B------:R-:W-:Y:S02]  /*9260*/  MOV R67, 0xffffffff ;  /* 0xffffffff00437802 */ /* 0x000fe40000000f00 */
[----:B------:R-:W-:-:S02]  /*9270*/  MOV R65, 0x9290 ;  /* 0x0000929000417802 */ /* 0x000fc40000000f00 */
[----:B-----5:R-:W-:Y:S05]  /*9280*/  CALL.REL.NOINC `($__internal_10_$__cuda_sm70_shflsync_idx_p) ;  /* 0x00008b1000007944 */ /* 0x020fea0003c00000 */
.L_x_274:
        /* <DEDUP_REMOVED lines=9> */
.L_x_315:
        /* <DEDUP_REMOVED lines=50> */
.L_x_268:
[----:B0-----:R-:W-:Y:S05]  /*9640*/  BSYNC B0 ;  /* 0x0000000000007941 */ /* 0x001fea0003800000 */
.L_x_267:
[----:B------:R-:W-:Y:S01]  /*9650*/  WARPSYNC 0xffffffff ;  /* 0xffffffff00007948 */ /* 0x000fe20003800000 */
[----:B------:R-:W-:Y:S01]  /*9660*/  BAR.SYNC.DEFER_BLOCKING 0x0 ;  /* 0x0000000000007b1d */ /* 0x000fe20000010000 */
[-C--:B-----5:R-:W-:Y:S01]  /*9670*/  FMUL.FTZ R62, R92, R156.reuse ;  /* 0x0000009c5c3e7220 */ /* 0x0a0fe20000410000 */
[----:B------:R-:W-:Y:S01]  /*9680*/  ISETP.GE.AND P0, PT, R2, c[0x0][0x174], PT ;  /* 0x00005d0002007a0c */ /* 0x000fe20003f06270 */
[C---:B------:R-:W-:Y:S02]  /*9690*/  FMUL.FTZ R63, R91.reuse, R156 ;  /* 0x0000009c5b3f7220 */ /* 0x040fe40000410000 */
[-C--:B---3--:R-:W-:Y:S01]  /*96a0*/  FFMA.FTZ R66, -R91, R140.reuse, -R62 ;  /* 0x0000008c5b427223 */ /* 0x088fe2000001093e */
[----:B------:R-:W-:Y:S01]  /*96b0*/  ISETP.NE.OR P0, PT, R240, RZ, P0 ;  /* 0x000000fff000720c */ /* 0x000fe20000705670 */
[----:B------:R-:W-:Y:S01]  /*96c0*/  FFMA.FTZ R64, R92, R140, -R63 ;  /* 0x0000008c5c407223 */ /* 0x000fe2000001083f */
[----:B------:R-:W-:Y:S01]  /*96d0*/  BSSY B0, `(.L_x_276) ;  /* 0x00001d3000007945 */ /* 0x000fe20003800000 */
[----:B------:R-:W-:-:S02]  /*96e0*/  FADD.FTZ R66, -R155, R66 ;  /* 0x000000429b427221 */ /* 0x000fc40000010100 */
[CC--:B-1----:R-:W-:Y:S02]  /*96f0*/  FMUL.FTZ R63, R91.reuse, R95.reuse ;  /* 0x0000005f5b3f7220 */ /* 0x0c2fe40000410000 */
[----:B------:R-:W-:Y:S02]  /*9700*/  FMUL.FTZ R62, R91, -R94 ;  /* 0x8000005e5b3e7220 */ /* 0x000fe40000410000 */
[----:B------:R-:W-:Y:S02]  /*9710*/  FADD.FTZ R64, R139, R64 ;  /* 0x000000408b407221 */ /* 0x000fe40000010000 */
[----:B------:R-:W-:Y:S02]  /*9720*/  FMUL.FTZ R67, R93, -R66 ;  /* 0x800000425d437220 */ /* 0x000fe40000410000 */
[C---:B------:R-:W-:Y:S02]  /*9730*/  FFMA.FTZ R63, R92.reuse, R94, -R63 ;  /* 0x0000005e5c3f7223 */ /* 0x040fe4000001083f */
[----:B------:R-:W-:-:S02]  /*9740*/  FFMA.FTZ R62, R92, -R95, R62 ;  /* 0x8000005f5c3e7223 */ /* 0x000fc4000001003e */
[CC--:B------:R-:W-:Y:S01]  /*9750*/  FMUL.FTZ R71, R93.reuse, -R64.reuse ;  /* 0x800000405d477220 */ /* 0x0c0fe20000410000 */
[----:B------:R-:W0:Y:S01]  /*9760*/  LDS.64 R60, [R176.X16+0x1108] ;  /* 0x00110800b03c7984 */ /* 0x000e22000000ca00 */
[C---:B------:R-:W-:Y:S02]  /*9770*/  FFMA.FTZ R69, R96.reuse, R64, -R67 ;  /* 0x0000004060457223 */ /* 0x040fe40000010843 */
[C---:B------:R-:W-:Y:S02]  /*9780*/  FMUL.FTZ R67, R93.reuse, -R63 ;  /* 0x8000003f5d437220 */ /* 0x040fe40000410000 */
[----:B------:R-:W-:Y:S02]  /*9790*/  FMUL.FTZ R65, R93, -R62 ;  /* 0x8000003e5d417220 */ /* 0x000fe40000410000 */
[C---:B------:R-:W-:Y:S02]  /*97a0*/  FFMA.FTZ R71, R96.reuse, R66, R71 ;  /* 0x0000004260477223 */ /* 0x040fe40000010047 */
[----:B------:R-:W-:-:S02]  /*97b0*/  FFMA.FTZ R67, R96, R62, R67 ;  /* 0x0000003e60437223 */ /* 0x000fc40000010043 */
[----:B------:R-:W-:Y:S02]  /*97c0*/  FFMA.FTZ R65, R96, R63, -R65 ;  /* 0x0000003f60417223 */ /* 0x000fe40000010841 */
[----:B------:R-:W-:Y:S02]  /*97d0*/  FADD.FTZ R71, -R154, R71 ;  /* 0x000000479a477221 */ /* 0x000fe40000010100 */
[C---:B------:R-:W-:Y:S02]  /*97e0*/  FMUL.FTZ R62, R97.reuse, -R67 ;  /* 0x80000043613e7220 */ /* 0x040fe40000410000 */
[----:B------:R-:W-:Y:S02]  /*97f0*/  FADD.FTZ R69, R138, R69 ;  /* 0x000000458a457221 */ /* 0x000fe40000010000 */
[C---:B------:R-:W-:Y:S02]  /*9800*/  FMUL.FTZ R63, R97.reuse, -R65 ;  /* 0x80000041613f7220 */ /* 0x040fe40000410000 */
[----:B------:R-:W-:-:S02]  /*9810*/  FMUL.FTZ R64, R97, -R71 ;  /* 0x8000004761407220 */ /* 0x000fc40000410000 */
[C---:B------:R-:W-:Y:S02]  /*9820*/  FFMA.FTZ R62, R98.reuse, R65, -R62 ;  /* 0x00000041623e7223 */ /* 0x040fe4000001083e */
[----:B------:R-:W-:Y:S02]  /*9830*/  FMUL.FTZ R66, R97, -R69 ;  /* 0x8000004561427220 */ /* 0x000fe40000410000 */
[C---:B------:R-:W-:Y:S02]  /*9840*/  FFMA.FTZ R63, R98.reuse, R67, R63 ;  /* 0x00000043623f7223 */ /* 0x040fe4000001003f */
[C---:B------:R-:W-:Y:S02]  /*9850*/  FFMA.FTZ R64, R98.reuse, R69, -R64 ;  /* 0x0000004562407223 */ /* 0x040fe40000010840 */
[----:B------:R-:W-:Y:S02]  /*9860*/  FMUL.FTZ R67, R99, -R62 ;  /* 0x8000003e63437220 */ /* 0x000fe40000410000 */
[----:B------:R-:W-:-:S02]  /*9870*/  FFMA.FTZ R66, R98, R71, R66 ;  /* 0x0000004762427223 */ /* 0x000fc40000010042 */
[-C--:B------:R-:W-:Y:S02]  /*9880*/  FMUL.FTZ R65, R99, -R63.reuse ;  /* 0x8000003f63417220 */ /* 0x080fe40000410000 */
[----:B------:R-:W-:Y:S02]  /*9890*/  FADD.FTZ R64, R137, R64 ;  /* 0x0000004089407221 */ /* 0x000fe40000010000 */
[C---:B------:R-:W-:Y:S02]  /*98a0*/  FFMA.FTZ R67, R100.reuse, R63, R67 ;  /* 0x0000003f64437223 */ /* 0x040fe40000010043 */
[----:B------:R-:W-:Y:S02]  /*98b0*/  FADD.FTZ R66, -R153, R66 ;  /* 0x0000004299427221 */ /* 0x000fe40000010100 */
[----:B------:R-:W-:Y:S02]  /*98c0*/  FFMA.FTZ R65, R100, R62, -R65 ;  /* 0x0000003e64417223 */ /* 0x000fe40000010841 */
[----:B------:R-:W-:-:S02]  /*98d0*/  FMUL.FTZ R63, R99, -R64 ;  /* 0x80000040633f7220 */ /* 0x000fc40000410000 */
[----:B0-----:R-:W-:Y:S02]  /*98e0*/  FMUL.FTZ R62, R123, R60 ;  /* 0x0000003c7b3e7220 */ /* 0x001fe40000410000 */
[-C--:B------:R-:W-:Y:S02]  /*98f0*/  FMUL.FTZ R69, R99, -R66.reuse ;  /* 0x8000004263457220 */ /* 0x080fe40000410000 */
[----:B------:R-:W-:Y:S02]  /*9900*/  FFMA.FTZ R63, R100, R66, R63 ;  /* 0x00000042643f7223 */ /* 0x000fe4000001003f */
[-C--:B------:R-:W-:Y:S02]  /*9910*/  FMUL.FTZ R123, R123, R61.reuse ;  /* 0x0000003d7b7b7220 */ /* 0x080fe40000410000 */
[----:B------:R-:W-:Y:S02]  /*9920*/  FFMA.FTZ R62, R122, R61, R62 ;  /* 0x0000003d7a3e7223 */ /* 0x000fe4000001003e */
[----:B------:R-:W-:-:S02]  /*9930*/  FFMA.FTZ R69, R100, R64, -R69 ;  /* 0x0000004064457223 */ /* 0x000fc40000010845 */
[----:B------:R-:W-:Y:S02]  /*9940*/  FMUL.FTZ R61, R101, -R67 ;  /* 0x80000043653d7220 */ /* 0x000fe40000410000 */
[----:B------:R-:W-:Y:S02]  /*9950*/  FADD.FTZ R63, -R152, R63 ;  /* 0x0000003f983f7221 */ /* 0x000fe40000010100 */
[----:B------:R-:W-:Y:S02]  /*9960*/  FFMA.FTZ R123, R122, R60, -R123 ;  /* 0x0000003c7a7b7223 */ /* 0x000fe4000001087b */
[----:B------:R-:W-:Y:S02]  /*9970*/  FADD.FTZ R197, RZ, R62 ;  /* 0x0000003effc57221 */ /* 0x000fe40000010000 */
[----:B------:R-:W-:Y:S02]  /*9980*/  FFMA.FTZ R62, R102, R65, -R61 ;  /* 0x00000041663e7223 */ /* 0x000fe4000001083d */
[----:B------:R-:W-:-:S02]  /*9990*/  FADD.FTZ R69, R136, R69 ;  /* 0x0000004588457221 */ /* 0x000fc40000010000 */
[----:B------:R-:W-:Y:S02]  /*99a0*/  FMUL.FTZ R60, R101, -R63 ;  /* 0x8000003f653c7220 */ /* 0x000fe40000410000 */
[----:B------:R-:W-:Y:S02]  /*99b0*/  FADD.FTZ R204, R204, R123 ;  /* 0x0000007bcccc7221 */ /* 0x000fe40000010000 */
[----:B------:R-:W-:Y:S02]  /*99c0*/  FMUL.FTZ R61, R121, R197 ;  /* 0x000000c5793d7220 */ /* 0x000fe40000410000 */
[C---:B------:R-:W-:Y:S02]  /*99d0*/  FMUL.FTZ R65, R101.reuse, -R65 ;  /* 0x8000004165417220 */ /* 0x040fe40000410000 */
[-C--:B------:R-:W-:Y:S02]  /*99e0*/  FFMA.FTZ R64, R102, R69.reuse, -R60 ;  /* 0x0000004566407223 */ /* 0x080fe4000001083c */
[----:B------:R-:W-:-:S02]  /*99f0*/  FMUL.FTZ R69, R101, -R69 ;  /* 0x8000004565457220 */ /* 0x000fc40000410000 */
[-C--:B------:R-:W-:Y:S02]  /*9a00*/  FFMA.FTZ R60, R124, R204.reuse, -R61 ;  /* 0x000000cc7c3c7223 */ /* 0x080fe4000001083d */
[----:B------:R-:W-:Y:S02]  /*9a10*/  FMUL.FTZ R61, R121, R204 ;  /* 0x000000cc793d7220 */ /* 0x000fe40000410000 */
[C---:B------:R-:W-:Y:S02]  /*9a20*/  FFMA.FTZ R65, R102.reuse, R67, R65 ;  /* 0x0000004366417223 */ /* 0x040fe40000010041 */
[----:B------:R-:W-:Y:S02]  /*9a30*/  FFMA.FTZ R66, R102, R63, R69 ;  /* 0x0000003f66427223 */ /* 0x000fe40000010045 */
[----:B------:R-:W-:Y:S02]  /*9a40*/  FFMA.FTZ R61, R124, R197, R61 ;  /* 0x000000c57c3d7223 */ /* 0x000fe4000001003d */
[----:B------:R-:W-:-:S02]  /*9a50*/  FMUL.FTZ R67, R103, -R65 ;  /* 0x8000004167437220 */ /* 0x000fc40000410000 */
[----:B------:R-:W-:Y:S02]  /*9a60*/  FADD.FTZ R66, -R151, R66 ;  /* 0x0000004297427221 */ /* 0x000fe40000010100 */
[----:B------:R-:W-:Y:S02]  /*9a70*/  FADD.FTZ R196, RZ, R61 ;  /* 0x0000003dffc47221 */ /* 0x000fe40000010000 */
[-C--:B------:R-:W-:Y:S02]  /*9a80*/  FFMA.FTZ R67, R104, R62.reuse, -R67 ;  /* 0x0000003e68437223 */ /* 0x080fe40000010843 */
[----:B------:R-:W-:Y:S02]  /*9a90*/  FADD.FTZ R203, R203, R60 ;  /* 0x0000003ccbcb7221 */ /* 0x000fe40000010000 */
[----:B------:R-:W-:Y:S02]  /*9aa0*/  FMUL.FTZ R62, R103, -R62 ;  /* 0x8000003e673e7220 */ /* 0x000fe40000410000 */
[----:B------:R-:W-:-:S02]  /*9ab0*/  FADD.FTZ R64, R135, R64 ;  /* 0x0000004087407221 */ /* 0x000fc40000010000 */
[----:B------:R-:W-:Y:S02]  /*9ac0*/  FMUL.FTZ R61, R103, -R66 ;  /* 0x80000042673d7220 */ /* 0x000fe40000410000 */
[C---:B------:R-:W-:Y:S02]  /*9ad0*/  FMUL.FTZ R60, R119.reuse, R196 ;  /* 0x000000c4773c7220 */ /* 0x040fe40000410000 */
[C---:B------:R-:W-:Y:S02]  /*9ae0*/  FFMA.FTZ R62, R104.reuse, R65, R62 ;  /* 0x00000041683e7223 */ /* 0x040fe4000001003e */
[-C--:B------:R-:W-:Y:S02]  /*9af0*/  FMUL.FTZ R63, R119, R203.reuse ;  /* 0x000000cb773f7220 */ /* 0x080fe40000410000 */
[----:B------:R-:W-:Y:S02]  /*9b00*/  FFMA.FTZ R65, R104, R64, -R61 ;  /* 0x0000004068417223 */ /* 0x000fe4000001083d */
[----:B------:R-:W-:-:S02]  /*9b10*/  FFMA.FTZ R61, R120, R203, -R60 ;  /* 0x000000cb783d7223 */ /* 0x000fc4000001083c */
[----:B------:R-:W-:Y:S02]  /*9b20*/  FMUL.FTZ R69, R103, -R64 ;  /* 0x8000004067457220 */ /* 0x000fe40000410000 */
[----:B------:R-:W-:Y:S02]  /*9b30*/  FFMA.FTZ R63, R120, R196, R63 ;  /* 0x000000c4783f7223 */ /* 0x000fe4000001003f */
[----:B------:R-:W-:Y:S02]  /*9b40*/  FMUL.FTZ R60, R105, -R62 ;  /* 0x8000003e693c7220 */ /* 0x000fe40000410000 */
[----:B------:R-:W-:Y:S02]  /*9b50*/  FADD.FTZ R202, R202, R61 ;  /* 0x0000003dcaca7221 */ /* 0x000fe40000010000 */
[----:B------:R-:W-:Y:S02]  /*9b60*/  FFMA.FTZ R69, R104, R66, R69 ;  /* 0x0000004268457223 */ /* 0x000fe40000010045 */
[----:B------:R-:W-:-:S02]  /*9b70*/  FADD.FTZ R195, RZ, R63 ;  /* 0x0000003fffc37221 */ /* 0x000fc40000010000 */
[-C--:B------:R-:W-:Y:S02]  /*9b80*/  FFMA.FTZ R63, R106, R67.reuse, -R60 ;  /* 0x000000436a3f7223 */ /* 0x080fe4000001083c */
[----:B------:R-:W-:Y:S02]  /*9b90*/  FMUL.FTZ R60, R117, R202 ;  /* 0x000000ca753c7220 */ /* 0x000fe40000410000 */
[----:B------:R-:W-:Y:S02]  /*9ba0*/  FADD.FTZ R69, -R150, R69 ;  /* 0x0000004596457221 */ /* 0x000fe40000010100 */
[----:B------:R-:W-:Y:S02]  /*9bb0*/  FMUL.FTZ R67, R105, -R67 ;  /* 0x8000004369437220 */ /* 0x000fe40000410000 */
[-C--:B------:R-:W-:Y:S02]  /*9bc0*/  FMUL.FTZ R61, R117, R195.reuse ;  /* 0x000000c3753d7220 */ /* 0x080fe40000410000 */
[----:B------:R-:W-:-:S02]  /*9bd0*/  FFMA.FTZ R194, R118, R195, R60 ;  /* 0x000000c376c27223 */ /* 0x000fc4000001003c */
[----:B------:R-:W-:Y:S02]  /*9be0*/  FADD.FTZ R65, R134, R65 ;  /* 0x0000004186417221 */ /* 0x000fe40000010000 */
[----:B------:R-:W-:Y:S02]  /*9bf0*/  FMUL.FTZ R64, R105, -R69 ;  /* 0x8000004569407220 */ /* 0x000fe40000410000 */
[----:B------:R-:W-:Y:S02]  /*9c00*/  FFMA.FTZ R67, R106, R62, R67 ;  /* 0x0000003e6a437223 */ /* 0x000fe40000010043 */
[----:B------:R-:W-:Y:S02]  /*9c10*/  FFMA.FTZ R60, R118, R202, -R61 ;  /* 0x000000ca763c7223 */ /* 0x000fe4000001083d */
[----:B------:R-:W-:Y:S02]  /*9c20*/  FADD.FTZ R194, RZ, R194 ;  /* 0x000000c2ffc27221 */ /* 0x000fe40000010000 */
[----:B------:R-:W-:-:S02]  /*9c30*/  FFMA.FTZ R64, R106, R65, -R64 ;  /* 0x000000416a407223 */ /* 0x000fc40000010840 */
[----:B------:R-:W-:Y:S02]  /*9c40*/  FMUL.FTZ R65, R105, -R65 ;  /* 0x8000004169417220 */ /* 0x000fe40000410000 */
[----:B------:R-:W-:Y:S02]  /*9c50*/  FMUL.FTZ R61, R107, -R67 ;  /* 0x800000436b3d7220 */ /* 0x000fe40000410000 */
[----:B------:R-:W-:Y:S02]  /*9c60*/  FADD.FTZ R201, R201, R60 ;  /* 0x0000003cc9c97221 */ /* 0x000fe40000010000 */
[----:B------:R-:W-:Y:S02]  /*9c70*/  FMUL.FTZ R60, R115, R194 ;  /* 0x000000c2733c7220 */ /* 0x000fe40000410000 */
[----:B------:R-:W-:Y:S02]  /*9c80*/  FFMA.FTZ R62, R106, R69, R65 ;  /* 0x000000456a3e7223 */ /* 0x000fe40000010041 */
[----:B------:R-:W-:-:S02]  /*9c90*/  FFMA.FTZ R65, R108, R63, -R61 ;  /* 0x0000003f6c417223 */ /* 0x000fc4000001083d */
[----:B------:R-:W-:Y:S02]  /*9ca0*/  FMUL.FTZ R66, R107, -R63 ;  /* 0x8000003f6b427220 */ /* 0x000fe40000410000 */
[-C--:B------:R-:W-:Y:S02]  /*9cb0*/  FMUL.FTZ R63, R115, R201.reuse ;  /* 0x000000c9733f7220 */ /* 0x080fe40000410000 */
[----:B------:R-:W-:Y:S02]  /*9cc0*/  FFMA.FTZ R61, R116, R201, -R60 ;  /* 0x000000c9743d7223 */ /* 0x000fe4000001083c */
[----:B------:R-:W-:Y:S02]  /*9cd0*/  FADD.FTZ R64, R133, R64 ;  /* 0x0000004085407221 */ /* 0x000fe40000010000 */
[----:B------:R-:W-:Y:S02]  /*9ce0*/  FADD.FTZ R62, -R149, R62 ;  /* 0x0000003e953e7221 */ /* 0x000fe40000010100 */
[----:B------:R-:W-:-:S02]  /*9cf0*/  FADD.FTZ R200, R200, R61 ;  /* 0x0000003dc8c87221 */ /* 0x000fc40000010000 */
[----:B------:R-:W-:Y:S02]  /*9d00*/  FFMA.FTZ R63, R116, R194, R63 ;  /* 0x000000c2743f7223 */ /* 0x000fe4000001003f */
[C---:B------:R-:W-:Y:S02]  /*9d10*/  FMUL.FTZ R61, R107.reuse, -R64 ;  /* 0x800000406b3d7220 */ /* 0x040fe40000410000 */
[-C--:B------:R-:W-:Y:S02]  /*9d20*/  FMUL.FTZ R69, R107, -R62.reuse ;  /* 0x8000003e6b457220 */ /* 0x080fe40000410000 */
[C---:B------:R-:W-:Y:S02]  /*9d30*/  FFMA.FTZ R66, R108.reuse, R67, R66 ;  /* 0x000000436c427223 */ /* 0x040fe40000010042 */
[----:B------:R-:W-:Y:S02]  /*9d40*/  FADD.FTZ R193, RZ, R63 ;  /* 0x0000003fffc17221 */ /* 0x000fe40000010000 */
[----:B------:R-:W-:-:S02]  /*9d50*/  FFMA.FTZ R63, R108, R62, R61 ;  /* 0x0000003e6c3f7223 */ /* 0x000fc4000001003d */
[----:B------:R-:W-:Y:S02]  /*9d60*/  FFMA.FTZ R69, R108, R64, -R69 ;  /* 0x000000406c457223 */ /* 0x000fe40000010845 */
[----:B------:R-:W-:Y:S02]  /*9d70*/  FMUL.FTZ R60, R113, R200 ;  /* 0x000000c8713c7220 */ /* 0x000fe40000410000 */
[----:B------:R-:W-:Y:S02]  /*9d80*/  FMUL.FTZ R64, R109, -R66 ;  /* 0x800000426d407220 */ /* 0x000fe40000410000 */
[-C--:B------:R-:W-:Y:S02]  /*9d90*/  FMUL.FTZ R61, R113, R193.reuse ;  /* 0x000000c1713d7220 */ /* 0x080fe40000410000 */
[----:B------:R-:W-:Y:S02]  /*9da0*/  FADD.FTZ R62, -R148, R63 ;  /* 0x0000003f943e7221 */ /* 0x000fe40000010100 */
[----:B------:R-:W-:-:S02]  /*9db0*/  FFMA.FTZ R192, R114, R193, R60 ;  /* 0x000000c172c07223 */ /* 0x000fc4000001003c */
[-C--:B------:R-:W-:Y:S02]  /*9dc0*/  FFMA.FTZ R64, R110, R65.reuse, -R64 ;  /* 0x000000416e407223 */ /* 0x080fe40000010840 */
[C---:B------:R-:W-:Y:S02]  /*9dd0*/  FMUL.FTZ R65, R109.reuse, -R65 ;  /* 0x800000416d417220 */ /* 0x040fe40000410000 */
[----:B------:R-:W-:Y:S02]  /*9de0*/  FFMA.FTZ R60, R114, R200, -R61 ;  /* 0x000000c8723c7223 */ /* 0x000fe4000001083d */
[----:B------:R-:W-:Y:S02]  /*9df0*/  FADD.FTZ R69, R132, R69 ;  /* 0x0000004584457221 */ /* 0x000fe40000010000 */
[----:B------:R-:W-:Y:S02]  /*9e00*/  FMUL.FTZ R61, R109, -R62 ;  /* 0x8000003e6d3d7220 */ /* 0x000fe40000410000 */
[----:B------:R-:W-:-:S02]  /*9e10*/  FADD.FTZ R192, RZ, R192 ;  /* 0x000000c0ffc07221 */ /* 0x000fc40000010000 */
[C---:B------:R-:W-:Y:S02]  /*9e20*/  FFMA.FTZ R65, R110.reuse, R66, R65 ;  /* 0x000000426e417223 */ /* 0x040fe40000010041 */
[----:B------:R-:W-:Y:S02]  /*9e30*/  FADD.FTZ R199, R199, R60 ;  /* 0x0000003cc7c77221 */ /* 0x000fe40000010000 */
[-C--:B------:R-:W-:Y:S02]  /*9e40*/  FFMA.FTZ R66, R110, R69.reuse, -R61 ;  /* 0x000000456e427223 */ /* 0x080fe4000001083d */
[----:B------:R-:W-:Y:S02]  /*9e50*/  FMUL.FTZ R60, R111, R192 ;  /* 0x000000c06f3c7220 */ /* 0x000fe40000410000 */
[----:B------:R-:W-:Y:S02]  /*9e60*/  FMUL.FTZ R69, R109, -R69 ;  /* 0x800000456d457220 */ /* 0x000fe40000410000 */
        /* <DEDUP_REMOVED lines=8> */
[----:B------:R-:W-:Y:S02]  /*9ef0*/  FMUL.FTZ R64, R111, -R64 ;  /* 0x800000406f407220 */ /* 0x000fe40000410000 */
[----:B------:R-:W-:Y:S02]  /*9f00*/  FADD.FTZ R123, RZ, R63 ;  /* 0x0000003fff7b7221 */ /* 0x000fe40000010000 */
[----:B------:R-:W-:Y:S02]  /*9f10*/  FMUL.FTZ R60, R109, R198 ;  /* 0x000000c66d3c7220 */ /* 0x000fe40000410000 */
[----:B------:R-:W-:Y:S02]  /*9f20*/  FADD.FTZ R66, R131, R66 ;  /* 0x0000004283427221 */ /* 0x000fe40000010000 */
[----:B------:R-:W-:-:S02]  /*9f30*/  FMUL.FTZ R63, R111, -R62 ;  /* 0x8000003e6f3f7220 */ /* 0x000fc40000410000 */
[----:B------:R-:W-:Y:S02]  /*9f40*/  FFMA.FTZ R64, R112, R65, R64 ;  /* 0x0000004170407223 */ /* 0x000fe40000010040 */
[-C--:B------:R-:W-:Y:S02]  /*9f50*/  FMUL.FTZ R61, R109, R123.reuse ;  /* 0x0000007b6d3d7220 */ /* 0x080fe40000410000 */
[----:B------:R-:W-:Y:S02]  /*9f60*/  FFMA.FTZ R122, R110, R123, R60 ;  /* 0x0000007b6e7a7223 */ /* 0x000fe4000001003c */
[-C--:B------:R-:W-:Y:S02]  /*9f70*/  FFMA.FTZ R65, R112, R66.reuse, -R63 ;  /* 0x0000004270417223 */ /* 0x080fe4000001083f */
[----:B------:R-:W-:Y:S02]  /*9f80*/  FMUL.FTZ R63, R111, -R66 ;  /* 0x800000426f3f7220 */ /* 0x000fe40000410000 */
[----:B------:R-:W-:-:S02]  /*9f90*/  FFMA.FTZ R60, R110, R198, -R61 ;  /* 0x000000c66e3c7223 */ /* 0x000fc4000001083d */
[----:B------:R-:W-:Y:S02]  /*9fa0*/  FADD.FTZ R122, RZ, R122 ;  /* 0x0000007aff7a7221 */ /* 0x000fe40000010000 */
[----:B------:R-:W-:Y:S02]  /*9fb0*/  FMUL.FTZ R61, R113, -R64 ;  /* 0x80000040713d7220 */ /* 0x000fe40000410000 */
[----:B------:R-:W-:Y:S02]  /*9fc0*/  FFMA.FTZ R63, R112, R62, R63 ;  /* 0x0000003e703f7223 */ /* 0x000fe4000001003f */
[----:B------:R-:W-:Y:S02]  /*9fd0*/  FADD.FTZ R205, R191, R60 ;  /* 0x0000003cbfcd7221 */ /* 0x000fe40000010000 */
[----:B------:R-:W-:Y:S02]  /*9fe0*/  FMUL.FTZ R60, R107, R122 ;  /* 0x0000007a6b3c7220 */ /* 0x000fe40000410000 */
[----:B------:R-:W-:-:S02]  /*9ff0*/  FFMA.FTZ R66, R114, R67, -R61 ;  /* 0x0000004372427223 */ /* 0x000fc4000001083d */
[----:B------:R-:W-:Y:S02]  /*a000*/  FADD.FTZ R62, -R146, R63 ;  /* 0x0000003f923e7221 */ /* 0x000fe40000010100 */
        /* <DEDUP_REMOVED lines=10> */
[----:B------:R-:W-:-:S02]  /*a0b0*/  FMUL.FTZ R61, R115, -R67 ;  /* 0x80000043733d7220 */ /* 0x000fc40000410000 */
[----:B------:R-:W-:Y:S02]  /*a0c0*/  FADD.FTZ R191, RZ, R63 ;  /* 0x0000003fffbf7221 */ /* 0x000fe40000010000 */
[C---:B------:R-:W-:Y:S02]  /*a0d0*/  FMUL.FTZ R60, R105.reuse, R206 ;  /* 0x000000ce693c7220 */ /* 0x040fe40000410000 */
[----:B------:R-:W-:Y:S02]  /*a0e0*/  FFMA.FTZ R62, R114, R62, R65 ;  /* 0x0000003e723e7223 */ /* 0x000fe40000010041 */
[----:B------:R-:W-:Y:S02]  /*a0f0*/  FFMA.FTZ R63, R116, R66, -R61 ;  /* 0x00000042743f7223 */ /* 0x000fe4000001083d */
        /* <DEDUP_REMOVED lines=8> */
[----:B------:R-:W-:Y:S02]  /*a180*/  FMUL.FTZ R66, R115, -R66 ;  /* 0x8000004273427220 */ /* 0x000fe40000410000 */
[C---:B------:R-:W-:Y:S02]  /*a190*/  FMUL.FTZ R60, R103.reuse, R190 ;  /* 0x000000be673c7220 */ /* 0x040fe40000410000 */
[CC--:B------:R-:W-:Y:S02]  /*a1a0*/  FFMA.FTZ R65, R116.reuse, R64.reuse, -R61 ;  /* 0x0000004074417223 */ /* 0x0c0fe4000001083d */
[----:B------:R-:W-:Y:S02]  /*a1b0*/  FMUL.FTZ R61, R103, R189 ;  /* 0x000000bd673d7220 */ /* 0x000fe40000410000 */
[----:B------:R-:W-:Y:S02]  /*a1c0*/  FFMA.FTZ R66, R116, R67, R66 ;  /* 0x0000004374427223 */ /* 0x000fe40000010042 */
[----:B------:R-:W-:-:S02]  /*a1d0*/  FMUL.FTZ R67, R115, -R64 ;  /* 0x8000004073437220 */ /* 0x000fc40000410000 */
[C---:B------:R-:W-:Y:S02]  /*a1e0*/  FFMA.FTZ R207, R104.reuse, R189, -R60 ;  /* 0x000000bd68cf7223 */ /* 0x040fe4000001083c */
[----:B------:R-:W-:Y:S02]  /*a1f0*/  FFMA.FTZ R61, R104, R190, R61 ;  /* 0x000000be683d7223 */ /* 0x000fe4000001003d */
[----:B------:R-:W-:Y:S02]  /*a200*/  FMUL.FTZ R60, R117, -R66 ;  /* 0x80000042753c7220 */ /* 0x000fe40000410000 */
[----:B------:R-:W-:Y:S02]  /*a210*/  FFMA.FTZ R67, R116, R62, R67 ;  /* 0x0000003e74437223 */ /* 0x000fe40000010043 */
[----:B------:R-:W-:Y:S02]  /*a220*/  FADD.FTZ R207, R188, R207 ;  /* 0x000000cfbccf7221 */ /* 0x000fe40000010000 */
[----:B------:R-:W-:-:S02]  /*a230*/  FADD.FTZ R188, RZ, R61 ;  /* 0x0000003dffbc7221 */ /* 0x000fc40000010000 */
[-C--:B------:R-:W-:Y:S02]  /*a240*/  FFMA.FTZ R62, R118, R63.reuse, -R60 ;  /* 0x0000003f763e7223 */ /* 0x080fe4000001083c */
[----:B------:R-:W-:Y:S02]  /*a250*/  FMUL.FTZ R63, R117, -R63 ;  /* 0x8000003f753f7220 */ /* 0x000fe40000410000 */
[----:B------:R-:W-:Y:S02]  /*a260*/  FADD.FTZ R67, -R144, R67 ;  /* 0x0000004390437221 */ /* 0x000fe40000010100 */
[C---:B------:R-:W-:Y:S02]  /*a270*/  FMUL.FTZ R60, R101.reuse, R188 ;  /* 0x000000bc653c7220 */ /* 0x040fe40000410000 */
[----:B------:R-:W-:Y:S02]  /*a280*/  FMUL.FTZ R61, R101, R207 ;  /* 0x000000cf653d7220 */ /* 0x000fe40000410000 */
[----:B------:R-:W-:-:S02]  /*a290*/  FFMA.FTZ R63, R118, R66, R63 ;  /* 0x00000042763f7223 */ /* 0x000fc4000001003f */
[----:B------:R-:W-:Y:S02]  /*a2a0*/  FADD.FTZ R65, R128, R65 ;  /* 0x0000004180417221 */ /* 0x000fe40000010000 */
[----:B------:R-:W-:Y:S02]  /*a2b0*/  FMUL.FTZ R64, R117, -R67 ;  /* 0x8000004375407220 */ /* 0x000fe40000410000 */
[C---:B------:R-:W-:Y:S02]  /*a2c0*/  FFMA.FTZ R60, R102.reuse, R207, -R60 ;  /* 0x000000cf663c7223 */ /* 0x040fe4000001083c */
[----:B------:R-:W-:Y:S02]  /*a2d0*/  FFMA.FTZ R61, R102, R188, R61 ;  /* 0x000000bc663d7223 */ /* 0x000fe4000001003d */
[----:B------:R-:W-:Y:S02]  /*a2e0*/  FMUL.FTZ R69, R119, -R63 ;  /* 0x8000003f77457220 */ /* 0x000fe40000410000 */
[----:B------:R-:W-:-:S02]  /*a2f0*/  FFMA.FTZ R66, R118, R65, -R64 ;  /* 0x0000004176427223 */ /* 0x000fc40000010840 */
[----:B------:R-:W-:Y:S02]  /*a300*/  FMUL.FTZ R65, R117, -R65 ;  /* 0x8000004175417220 */ /* 0x000fe40000410000 */
[----:B------:R-:W-:Y:S02]  /*a310*/  FADD.FTZ R208, R187, R60 ;  /* 0x0000003cbbd07221 */ /* 0x000fe40000010000 */
[----:B------:R-:W-:Y:S02]  /*a320*/  FADD.FTZ R187, RZ, R61 ;  /* 0x0000003dffbb7221 */ /* 0x000fe40000010000 */
[-C--:B------:R-:W-:Y:S02]  /*a330*/  FFMA.FTZ R64, R120, R62.reuse, -R69 ;  /* 0x0000003e78407223 */ /* 0x080fe40000010845 */
[----:B------:R-:W-:Y:S02]  /*a340*/  FMUL.FTZ R62, R119, -R62 ;  /* 0x8000003e773e7220 */ /* 0x000fe40000410000 */
[----:B------:R-:W-:-:S02]  /*a350*/  FFMA.FTZ R68, R118, R67, R65 ;  /* 0x0000004376447223 */ /* 0x000fc40000010041 */
[----:B------:R-:W-:Y:S02]  /*a360*/  FADD.FTZ R66, R127, R66 ;  /* 0x000000427f427221 */ /* 0x000fe40000010000 */
[----:B------:R-:W-:Y:S02]  /*a370*/  FMUL.FTZ R61, R99, R187 ;  /* 0x000000bb633d7220 */ /* 0x000fe40000410000 */
[----:B------:R-:W-:Y:S02]  /*a380*/  FFMA.FTZ R69, R120, R63, R62 ;  /* 0x0000003f78457223 */ /* 0x000fe4000001003e */
[----:B------:R-:W-:Y:S02]  /*a390*/  FADD.FTZ R68, -R143, R68 ;  /* 0x000000448f447221 */ /* 0x000fe40000010100 */
[----:B------:R-:W-:Y:S02]  /*a3a0*/  FMUL.FTZ R63, R119, -R66 ;  /* 0x80000042773f7220 */ /* 0x000fe40000410000 */
[----:B------:R-:W-:-:S02]  /*a3b0*/  FFMA.FTZ R61, R100, R208, -R61 ;  /* 0x000000d0643d7223 */ /* 0x000fc4000001083d */
[----:B------:R-:W-:Y:S02]  /*a3c0*/  FMUL.FTZ R60, R99, R208 ;  /* 0x000000d0633c7220 */ /* 0x000fe40000410000 */
[-C--:B------:R-:W-:Y:S02]  /*a3d0*/  FMUL.FTZ R65, R119, -R68.reuse ;  /* 0x8000004477417220 */ /* 0x080fe40000410000 */
[----:B------:R-:W-:Y:S02]  /*a3e0*/  FFMA.FTZ R63, R120, R68, R63 ;  /* 0x00000044783f7223 */ /* 0x000fe4000001003f */
[----:B------:R-:W-:Y:S01]  /*a3f0*/  FADD.FTZ R209, R186, R61 ;  /* 0x0000003dbad17221 */ /* 0x000fe20000010000 */
[----:B------:R-:W-:Y:S01]  /*a400*/  HFMA2.MMA R61, -RZ, RZ, 0, 0 ;  /* 0x00000000ff3d7435 */ /* 0x000fe200000001ff */
[----:B------:R-:W-:Y:S01]  /*a410*/  FFMA.FTZ R186, R100, R187, R60 ;  /* 0x000000bb64ba7223 */ /* 0x000fe2000001003c */
[----:B------:R-:W-:Y:S01]  /*a420*/  MOV R60, 0x3f800000 ;  /* 0x3f800000003c7802 */ /* 0x000fe20000000f00 */
[----:B------:R-:W-:-:S02]  /*a430*/  FFMA.FTZ R65, R120, R66, -R65 ;  /* 0x0000004278417223 */ /* 0x000fc40000010841 */
[----:B------:R-:W-:Y:S02]  /*a440*/  FADD.FTZ R68, -R142, R63 ;  /* 0x0000003f8e447221 */ /* 0x000fe40000010100 */
[----:B------:R-:W-:Y:S01]  /*a450*/  FADD.FTZ R186, RZ, R186 ;  /* 0x000000baffba7221 */ /* 0x000fe20000010000 */
[----:B------:R-:W-:Y:S01]  /*a460*/  CS2R R62, SRZ ;  /* 0x00000000003e7805 */ /* 0x000fe2000001ff00 */
[----:B------:R-:W-:Y:S02]  /*a470*/  FADD.FTZ R67, R126, R65 ;  /* 0x000000417e437221 */ /* 0x000fe40000010000 */
[----:B------:R-:W-:Y:S02]  /*a480*/  FMUL.FTZ R70, R121, -R68 ;  /* 0x8000004479467220 */ /* 0x000fe40000410000 */
[----:B------:R-:W-:Y:S01]  /*a490*/  FMUL.FTZ R65, R97, R186 ;  /* 0x000000ba61417220 */ /* 0x000fe20000410000 */
[----:B------:R0:W1:Y:S01]  /*a4a0*/  @!P0 LDS.128 R60, [R90.X16+0x3910] ;  /* 0x003910005a3c8984 */ /* 0x000062000000cc00 */
[-C--:B------:R-:W-:Y:S01]  /*a4b0*/  FMUL.FTZ R71, R121, -R67.reuse ;  /* 0x8000004379477220 */ /* 0x080fe20000410000 */
[----:B------:R-:W-:Y:S01]  /*a4c0*/  ISETP.GT.U32.AND P0, PT, R177, 0x1f, PT ;  /* 0x0000001fb100780c */ /* 0x000fe20003f04070 */
[----:B------:R-:W-:-:S02]  /*a4d0*/  FFMA.FTZ R70, R124, R67, -R70 ;  /* 0x000000437c467223 */ /* 0x000fc40000010846 */
[-C--:B------:R-:W-:Y:S02]  /*a4e0*/  FMUL.FTZ R67, R97, R209.reuse ;  /* 0x000000d161437220 */ /* 0x080fe40000410000 */
[C---:B------:R-:W-:Y:S02]  /*a4f0*/  FFMA.FTZ R66, R98.reuse, R209, -R65 ;  /* 0x000000d162427223 */ /* 0x040fe40000010841 */
[----:B------:R-:W-:Y:S02]  /*a500*/  FMUL.FTZ R65, R121, -R64 ;  /* 0x8000004079417220 */ /* 0x000fe40000410000 */
[----:B------:R-:W-:Y:S02]  /*a510*/  FFMA.FTZ R210, R98, R186, R67 ;  /* 0x000000ba62d27223 */ /* 0x000fe40000010043 */
[----:B------:R-:W-:Y:S02]  /*a520*/  FADD.FTZ R185, R185, R66 ;  /* 0x00000042b9b97221 */ /* 0x000fe40000010000 */
[----:B------:R-:W-:-:S02]  /*a530*/  FFMA.FTZ R68, R124, R68, R71 ;  /* 0x000000447c447223 */ /* 0x000fc40000010047 */
[-C--:B------:R-:W-:Y:S02]  /*a540*/  FMUL.FTZ R71, R121, -R69.reuse ;  /* 0x8000004579477220 */ /* 0x080fe40000410000 */
[----:B------:R-:W-:Y:S02]  /*a550*/  FFMA.FTZ R65, R124, R69, R65 ;  /* 0x000000457c417223 */ /* 0x000fe40000010041 */
[----:B------:R-:W-:Y:S02]  /*a560*/  FADD.FTZ R210, RZ, R210 ;  /* 0x000000d2ffd27221 */ /* 0x000fe40000010000 */
[----:B------:R-:W-:Y:S02]  /*a570*/  FMUL.FTZ R69, R93, R185 ;  /* 0x000000b95d457220 */ /* 0x000fe40000410000 */
[----:B------:R-:W-:Y:S02]  /*a580*/  FADD.FTZ R67, -R141, R68 ;  /* 0x000000448d437221 */ /* 0x000fe40000010100 */
[----:B------:R-:W-:-:S02]  /*a590*/  FMUL.FTZ R68, R93, R210 ;  /* 0x000000d25d447220 */ /* 0x000fc40000410000 */
[C---:B------:R-:W-:Y:S02]  /*a5a0*/  FFMA.FTZ R69, R96.reuse, R210, R69 ;  /* 0x000000d260457223 */ /* 0x040fe40000010045 */
[----:B------:R-:W-:Y:S02]  /*a5b0*/  FFMA.FTZ R68, R96, R185, -R68 ;  /* 0x000000b960447223 */ /* 0x000fe40000010844 */
[----:B------:R-:W-:Y:S02]  /*a5c0*/  FADD.FTZ R213, RZ, R69 ;  /* 0x00000045ffd57221 */ /* 0x000fe40000010000 */
[----:B------:R-:W-:Y:S02]  /*a5d0*/  FFMA.FTZ R64, R124, R64, -R71 ;  /* 0x000000407c407223 */ /* 0x000fe40000010847 */
        /* <DEDUP_REMOVED lines=16> */
[----:B0-----:R-:W-:-:S02]  /*a6e0*/  FMUL.FTZ R230, R65, R70 ;  /* 0x0000004641e67220 */ /* 0x001fc40000410000 */
[-C--:B------:R-:W-:Y:S02]  /*a6f0*/  FMUL.FTZ R231, R65, R71.reuse ;  /* 0x0000004741e77220 */ /* 0x080fe40000410000 */
[C---:B------:R-:W-:Y:S02]  /*a700*/  FFMA.FTZ R230, R64.reuse, R71, R230 ;  /* 0x0000004740e67223 */ /* 0x040fe400000100e6 */
[----:B------:R-:W-:Y:S02]  /*a710*/  FFMA.FTZ R231, R64, R70, -R231 ;  /* 0x0000004640e77223 */ /* 0x000fe400000108e7 */
[----:B------:R-:W-:Y:S02]  /*a720*/  FADD.FTZ R67, R67, R230 ;  /* 0x000000e643437221 */ /* 0x000fe40000010000 */
[----:B------:R-:W-:Y:S02]  /*a730*/  FADD.FTZ R66, R66, R231 ;  /* 0x000000e742427221 */ /* 0x000fe40000010000 */
[----:B-1----:R-:W-:-:S02]  /*a740*/  FMUL.FTZ R71, R73, R67 ;  /* 0x0000004349477220 */ /* 0x002fc40000410000 */
[-C--:B------:R-:W-:Y:S02]  /*a750*/  FMUL.FTZ R70, R73, R66.reuse ;  /* 0x0000004249467220 */ /* 0x080fe40000410000 */
[----:B------:R-:W-:Y:S02]  /*a760*/  FFMA.FTZ R71, R72, R66, -R71 ;  /* 0x0000004248477223 */ /* 0x000fe40000010847 */
[C---:B------:R-:W-:Y:S02]  /*a770*/  FMUL.FTZ R66, R65.reuse, R68 ;  /* 0x0000004441427220 */ /* 0x040fe40000410000 */
[-C--:B------:R-:W-:Y:S02]  /*a780*/  FMUL.FTZ R65, R65, R69.reuse ;  /* 0x0000004541417220 */ /* 0x080fe40000410000 */
[----:B------:R-:W-:Y:S02]  /*a790*/  FFMA.FTZ R66, R64, R69, R66 ;  /* 0x0000004540427223 */ /* 0x000fe40000010042 */
[----:B------:R-:W-:-:S02]  /*a7a0*/  FFMA.FTZ R70, R72, R67, R70 ;  /* 0x0000004348467223 */ /* 0x000fc40000010046 */
[----:B------:R-:W-:Y:S02]  /*a7b0*/  FFMA.FTZ R65, R64, R68, -R65 ;  /* 0x0000004440417223 */ /* 0x000fe40000010841 */
[----:B------:R-:W-:Y:S02]  /*a7c0*/  FMUL.FTZ R64, R73, R66 ;  /* 0x0000004249407220 */ /* 0x000fe40000410000 */
[----:B------:R-:W-:Y:S02]  /*a7d0*/  FADD.FTZ R70, R75, R70 ;  /* 0x000000464b467221 */ /* 0x000fe40000010000 */
[-C--:B------:R-:W-:Y:S02]  /*a7e0*/  FMUL.FTZ R73, R73, R65.reuse ;  /* 0x0000004149497220 */ /* 0x080fe40000410000 */
[----:B------:R-:W-:Y:S02]  /*a7f0*/  FADD.FTZ R71, R74, R71 ;  /* 0x000000474a477221 */ /* 0x000fe40000010000 */
[----:B------:R-:W-:-:S02]  /*a800*/  FFMA.FTZ R64, R72, R65, -R64 ;  /* 0x0000004148407223 */ /* 0x000fc40000010840 */
[C---:B--2---:R-:W-:Y:S02]  /*a810*/  FMUL.FTZ R65, R77.reuse, R70 ;  /* 0x000000464d417220 */ /* 0x044fe40000410000 */
[----:B------:R-:W-:Y:S02]  /*a820*/  FFMA.FTZ R72, R72, R66, R73 ;  /* 0x0000004248487223 */ /* 0x000fe40000010049 */
[CC--:B------:R-:W-:Y:S02]  /*a830*/  FMUL.FTZ R69, R77.reuse, R71.reuse ;  /* 0x000000474d457220 */ /* 0x0c0fe40000410000 */
[C---:B------:R-:W-:Y:S02]  /*a840*/  FFMA.FTZ R67, R76.reuse, R71, -R65 ;  /* 0x000000474c437223 */ /* 0x040fe40000010841 */
[----:B------:R-:W-:Y:S02]  /*a850*/  FMUL.FTZ R65, R77, R72 ;  /* 0x000000484d417220 */ /* 0x000fe40000410000 */
[----:B------:R-:W-:-:S02]  /*a860*/  FFMA.FTZ R70, R76, R70, R69 ;  /* 0x000000464c467223 */ /* 0x000fc40000010045 */
[-C--:B------:R-:W-:Y:S02]  /*a870*/  FMUL.FTZ R77, R77, R64.reuse ;  /* 0x000000404d4d7220 */ /* 0x080fe40000410000 */
[C---:B------:R-:W-:Y:S02]  /*a880*/  FFMA.FTZ R71, R76.reuse, R64, -R65 ;  /* 0x000000404c477223 */ /* 0x040fe40000010841 */
[----:B------:R-:W-:Y:S02]  /*a890*/  FFMA.FTZ R72, R76, R72, R77 ;  /* 0x000000484c487223 */ /* 0x000fe4000001004d */
[----:B------:R-:W-:Y:S02]  /*a8a0*/  FADD.FTZ R69, R78, R67 ;  /* 0x000000434e457221 */ /* 0x000fe40000010000 */
[----:B------:R-:W-:Y:S01]  /*a8b0*/  FADD.FTZ R70, R79, R70 ;  /* 0x000000464f467221 */ /* 0x000fe20000010000 */
[----:B------:R-:W-:Y:S05]  /*a8c0*/  BRA.DIV ~URZ, `(.L_x_278) ;  /* 0x000065e27f007947 */ /* 0x000fea000b800000 */
[----:B------:R0:W1:Y:S02]  /*a8d0*/  SHFL.DOWN PT, R73, R71, 0x1, 0x1f ;  /* 0x08201f0047497f89 */ /* 0x00006400000e0000 */
.L_x_316:
[----:B------:R-:W-:Y:S05]  /*a8e0*/  BRA.DIV ~URZ, `(.L_x_279) ;  /* 0x000066427f007947 */ /* 0x000fea000b800000 */
[----:B------:R2:W3:Y:S04]  /*a8f0*/  SHFL.DOWN PT, R74, R72, 0x1, 0x1f ;  /* 0x08201f00484a7f89 */ /* 0x0004e800000e0000 */
[----:B------:R2:W4:Y:S04]  /*a900*/  SHFL.DOWN PT, R76, R69, 0x1, 0x1f ;  /* 0x08201f00454c7f89 */ /* 0x00052800000e0000 */
[----:B------:R2:W0:Y:S02]  /*a910*/  SHFL.DOWN PT, R66, R70, 0x1, 0x1f ;  /* 0x08201f0046427f89 */ /* 0x00042400000e0000 */
.L_x_317:
[----:B------:R-:W-:Y:S01]  /*a920*/  BSSY B1, `(.L_x_280) ;  /* 0x000000d000017945 */ /* 0x000fe20003800000 */
[----:B------:R-:W-:Y:S05]  /*a930*/  @!P0 BRA `(.L_x_281) ;  /* 0x000000b000008947 */ /* 0x000fea0003800000 */
[C---:B0-----:R-:W-:Y:S02]  /*a940*/  FMUL.FTZ R64, R72.reuse, R66 ;  /* 0x0000004248407220 */ /* 0x041fe40000410000 */
[----:B----4-:R-:W-:-:S02]  /*a950*/  FMUL.FTZ R65, R72, R76 ;  /* 0x0000004c48417220 */ /* 0x010fc40000410000 */
[C---:B------:R-:W-:Y:S02]  /*a960*/  FFMA.FTZ R76, R71.reuse, R76, -R64 ;  /* 0x0000004c474c7223 */ /* 0x040fe40000010840 */
[C---:B---3--:R-:W-:Y:S02]  /*a970*/  FMUL.FTZ R64, R72.reuse, R74 ;  /* 0x0000004a48407220 */ /* 0x048fe40000410000 */
[-C--:B-12---:R-:W-:Y:S02]  /*a980*/  FMUL.FTZ R72, R72, R73.reuse ;  /* 0x0000004948487220 */ /* 0x086fe40000410000 */
[C---:B------:R-:W-:Y:S02]  /*a990*/  FFMA.FTZ R64, R71.reuse, R73, -R64 ;  /* 0x0000004947407223 */ /* 0x040fe40000010840 */
[C---:B------:R-:W-:Y:S02]  /*a9a0*/  FFMA.FTZ R65, R71.reuse, R66, R65 ;  /* 0x0000004247417223 */ /* 0x040fe40000010041 */
[----:B------:R-:W-:Y:S01]  /*a9b0*/  FFMA.FTZ R72, R71, R74, R72 ;  /* 0x0000004a47487223 */ /* 0x000fe20000010048 */
[----:B------:R-:W-:Y:S01]  /*a9c0*/  MOV R71, R64 ;  /* 0x0000004000477202 */ /* 0x000fe20000000f00 */
[----:B------:R-:W-:-:S02]  /*a9d0*/  FADD.FTZ R69, R69, R76 ;  /* 0x0000004c45457221 */ /* 0x000fc40000010000 */
[----:B------:R-:W-:Y:S02]  /*a9e0*/  FADD.FTZ R70, R70, R65 ;  /* 0x0000004146467221 */ /* 0x000fe40000010000 */
.L_x_281:
[----:B------:R-:W-:Y:S05]  /*a9f0*/  BSYNC B1 ;  /* 0x0000000000017941 */ /* 0x000fea0003800000 */
.L_x_280:
[----:B------:R-:W-:Y:S01]  /*aa00*/  ISETP.GT.U32.AND P0, PT, R240, 0x1d, PT ;  /* 0x0000001df000780c */ /* 0x000fe20003f04070 */
[----:B------:R-:W-:Y:S05]  /*aa10*/  BRA.DIV ~URZ, `(.L_x_282) ;  /* 0x000066627f007947 */ /* 0x000fea000b800000 */
[----:B-1----:R1:W2:Y:S04]  /*aa20*/  SHFL.DOWN PT, R73, R71, 0x2, 0x1f ;  /* 0x08401f0047497f89 */ /* 0x0022a800000e0000 */
[----:B---3--:R1:W3:Y:S04]  /*aa30*/  SHFL.DOWN PT, R74, R72, 0x2, 0x1f ;  /* 0x08401f00484a7f89 */ /* 0x0082e800000e0000 */
[----:B----4-:R1:W4:Y:S04]  /*aa40*/  SHFL.DOWN PT, R76, R69, 0x2, 0x1f ;  /* 0x08401f00454c7f89 */ /* 0x01032800000e0000 */
[----:B0-----:R1:W0:Y:S02]  /*aa50*/  SHFL.DOWN PT, R66, R70, 0x2, 0x1f ;  /* 0x08401f0046427f89 */ /* 0x00122400000e0000 */
.L_x_318:
[----:B------:R-:W-:Y:S01]  /*aa60*/  BSSY B1, `(.L_x_283) ;  /* 0x000000d000017945 */ /* 0x000fe20003800000 */
[----:B------:R-:W-:Y:S05]  /*aa70*/  @P0 BRA `(.L_x_284) ;  /* 0x000000b000000947 */ /* 0x000fea0003800000 */
        /* <DEDUP_REMOVED lines=11> */
.L_x_284:
[----:B------:R-:W-:Y:S05]  /*ab30*/  BSYNC B1 ;  /* 0x0000000000017941 */ /* 0x000fea0003800000 */
.L_x_283:
[----:B------:R-:W-:Y:S01]  /*ab40*/  ISETP.GT.U32.AND P0, PT, R240, 0x1b, PT ;  /* 0x0000001bf000780c */ /* 0x000fe20003f04070 */
[----:B------:R-:W-:Y:S10]  /*ab50*/  BRA.DIV ~URZ, `(.L_x_285) ;  /* 0x000066e27f007947 */ /* 0x000ff4000b800000 */
[----:B--2---:R2:W1:Y:S02]  /*ab60*/  SHFL.DOWN PT, R73, R71, 0x4, 0x1f ;  /* 0x08801f0047497f89 */ /* 0x00446400000e0000 */
.L_x_319:
[----:B------:R-:W-:Y:S05]  /*ab70*/  BRA.DIV ~URZ, `(.L_x_286) ;  /* 0x000067427f007947 */ /* 0x000fea000b800000 */
[----:B---3--:R3:W2:Y:S04]  /*ab80*/  SHFL.DOWN PT, R74, R72, 0x4, 0x1f ;  /* 0x08801f00484a7f89 */ /* 0x0086a800000e0000 */
[----:B----4-:R3:W4:Y:S04]  /*ab90*/  SHFL.DOWN PT, R76, R69, 0x4, 0x1f ;  /* 0x08801f00454c7f89 */ /* 0x01072800000e0000 */
[----:B0-----:R3:W0:Y:S02]  /*aba0*/  SHFL.DOWN PT, R66, R70, 0x4, 0x1f ;  /* 0x08801f0046427f89 */ /* 0x00162400000e0000 */
.L_x_320:
[----:B------:R-:W-:Y:S01]  /*abb0*/  BSSY B1, `(.L_x_287) ;  /* 0x000000d000017945 */ /* 0x000fe20003800000 */
[----:B------:R-:W-:Y:S05]  /*abc0*/  @P0 BRA `(.L_x_288) ;  /* 0x000000b000000947 */ /* 0x000fea0003800000 */
[C---:B0-----:R-:W-:Y:S02]  /*abd0*/  FMUL.FTZ R64, R72.reuse, R66 ;  /* 0x0000004248407220 */ /* 0x041fe40000410000 */
[----:B----4-:R-:W-:-:S02]  /*abe0*/  FMUL.FTZ R65, R72, R76 ;  /* 0x0000004c48417220 */ /* 0x010fc40000410000 */
[C---:B------:R-:W-:Y:S02]  /*abf0*/  FFMA.FTZ R76, R71.reuse, R76, -R64 ;  /* 0x0000004c474c7223 */ /* 0x040fe40000010840 */
[C---:B--2---:R-:W-:Y:S02]  /*ac00*/  FMUL.FTZ R64, R72.reuse, R74 ;  /* 0x0000004a48407220 */ /* 0x044fe40000410000 */
[-C--:B-1-3--:R-:W-:Y:S02]  /*ac10*/  FMUL.FTZ R72, R72, R73.reuse ;  /* 0x0000004948487220 */ /* 0x08afe40000410000 */
[C---:B------:R-:W-:Y:S02]  /*ac20*/  FFMA.FTZ R64, R71.reuse, R73, -R64 ;  /* 0x0000004947407223 */ /* 0x040fe40000010840 */
[C---:B------:R-:W-:Y:S02]  /*ac30*/  FFMA.FTZ R65, R71.reuse, R66, R65 ;  /* 0x0000004247417223 */ /* 0x040fe40000010041 */
[----:B------:R-:W-:Y:S01]  /*ac40*/  FFMA.FTZ R72, R71, R74, R72 ;  /* 0x0000004a47487223 */ /* 0x000fe20000010048 */
[----:B------:R-:W-:Y:S01]  /*ac50*/  MOV R71, R64 ;  /* 0x0000004000477202 */ /* 0x000fe20000000f00 */
[----:B------:R-:W-:-:S02]  /*ac60*/  FADD.FTZ R69, R69, R76 ;  /* 0x0000004c45457221 */ /* 0x000fc40000010000 */
[----:B------:R-:W-:Y:S02]  /*ac70*/  FADD.FTZ R70, R70, R65 ;  /* 0x0000004146467221 */ /* 0x000fe40000010000 */
.L_x_288:
[----:B------:R-:W-:Y:S05]  /*ac80*/  BSYNC B1 ;  /* 0x0000000000017941 */ /* 0x000fea0003800000 */
.L_x_287:
[----:B------:R-:W-:Y:S01]  /*ac90*/  ISETP.GT.U32.AND P0, PT, R240, 0x17, PT ;  /* 0x00000017f000780c */ /* 0x000fe20003f04070 */
[----:B------:R-:W-:Y:S05]  /*aca0*/  BRA.DIV ~URZ, `(.L_x_289) ;  /* 0x000067627f007947 */ /* 0x000fea000b800000 */
[----:B-1----:R1:W3:Y:S04]  /*acb0*/  SHFL.DOWN PT, R73, R71, 0x8, 0x1f ;  /* 0x09001f0047497f89 */ /* 0x0022e800000e0000 */
[----:B--2---:R1:W2:Y:S04]  /*acc0*/  SHFL.DOWN PT, R74, R72, 0x8, 0x1f ;  /* 0x09001f00484a7f89 */ /* 0x0042a800000e0000 */
[----:B----4-:R1:W4:Y:S04]  /*acd0*/  SHFL.DOWN PT, R76, R69, 0x8, 0x1f ;  /* 0x09001f00454c7f89 */ /* 0x01032800000e0000 */
[----:B0-----:R1:W0:Y:S02]  /*ace0*/  SHFL.DOWN PT, R66, R70, 0x8, 0x1f ;  /* 0x09001f0046427f89 */ /* 0x00122400000e0000 */
.L_x_321:
        /* <DEDUP_REMOVED lines=13> */
.L_x_291:
[----:B------:R-:W-:Y:S05]  /*adc0*/  BSYNC B1 ;  /* 0x0000000000017941 */ /* 0x000fea0003800000 */
.L_x_290:
[----:B------:R-:W-:Y:S01]  /*add0*/  ISETP.GT.U32.AND P0, PT, R240, 0xf, PT ;  /* 0x0000000ff000780c */ /* 0x000fe20003f04070 */
[----:B------:R-:W-:Y:S10]  /*ade0*/  BRA.DIV ~URZ, `(.L_x_292) ;  /* 0x000067e27f007947 */ /* 0x000ff4000b800000 */
[----:B---3--:R3:W1:Y:S02]  /*adf0*/  SHFL.DOWN PT, R73, R71, 0x10, 0x1f ;  /* 0x0a001f0047497f89 */ /* 0x00866400000e0000 */
.L_x_322:
[----:B------:R-:W-:Y:S05]  /*ae00*/  BRA.DIV ~URZ, `(.L_x_293) ;  /* 0x000068427f007947 */ /* 0x000fea000b800000 */
[----:B--2---:R2:W3:Y:S04]  /*ae10*/  SHFL.DOWN PT, R74, R72, 0x10, 0x1f ;  /* 0x0a001f00484a7f89 */ /* 0x0044e800000e0000 */
[----:B----4-:R2:W4:Y:S04]  /*ae20*/  SHFL.DOWN PT, R76, R69, 0x10, 0x1f ;  /* 0x0a001f00454c7f89 */ /* 0x01052800000e0000 */
[----:B0-----:R2:W0:Y:S02]  /*ae30*/  SHFL.DOWN PT, R66, R70, 0x10, 0x1f ;  /* 0x0a001f0046427f89 */ /* 0x00142400000e0000 */
.L_x_323:
        /* <DEDUP_REMOVED lines=13> */
.L_x_295:
[----:B------:R-:W-:Y:S05]  /*af10*/  BSYNC B1 ;  /* 0x0000000000017941 */ /* 0x000fea0003800000 */
.L_x_294:
[----:B------:R-:W-:Y:S05]  /*af20*/  BRA.DIV ~URZ, `(.L_x_296) ;  /* 0x000068727f007947 */ /* 0x000fea000b800000 */
[----:B------:R-:W5:Y:S04]  /*af30*/  SHFL.IDX PT, R64, R72, RZ, 0x1f ;  /* 0x00001fff48407589 */ /* 0x000f6800000e0000 */
[----:B------:R-:W2:Y:S04]  /*af40*/  SHFL.IDX PT, R232, R71, RZ, 0x1f ;  /* 0x00001fff47e87589 */ /* 0x000ea800000e0000 */
[----:B------:R-:W4:Y:S04]  /*af50*/  SHFL.IDX PT, R231, R69, RZ, 0x1f ;  /* 0x00001fff45e77589 */ /* 0x000f2800000e0000 */
[----:B------:R-:W3:Y:S04]  /*af60*/  SHFL.IDX PT, R230, R70, RZ, 0x1f ;  /* 0x00001fff46e67589 */ /* 0x000ee800000e0000 */
[----:B-1-3--:R-:W1:Y:S04]  /*af70*/  SHFL.DOWN PT, R71, R71, 0x1, 0x1f ;  /* 0x08201f0047477f89 */ /* 0x00ae6800000e0000 */
[----:B--2---:R-:W2:Y:S04]  /*af80*/  SHFL.DOWN PT, R72, R72, 0x1, 0x1f ;  /* 0x08201f0048487f89 */ /* 0x004ea800000e0000 */
[----:B------:R-:W3:Y:S01]  /*af90*/  SHFL.DOWN PT, R69, R69, 0x1, 0x1f ;  /* 0x08201f0045457f89 */ /* 0x000ee200000e0000 */
[----:B-----5:R-:W-:-:S02]  /*afa0*/  FMUL.FTZ R235, R63, R64 ;  /* 0x000000403feb7220 */ /* 0x020fc40000410000 */
[----:B------:R-:W-:Y:S01]  /*afb0*/  FMUL.FTZ R236, R62, R64 ;  /* 0x000000403eec7220 */ /* 0x000fe20000410000 */
[----:B------:R-:W0:Y:S01]  /*afc0*/  SHFL.DOWN PT, R70, R70, 0x1, 0x1f ;  /* 0x08201f0046467f89 */ /* 0x000e2200000e0000 */
[C---:B------:R-:W-:Y:S02]  /*afd0*/  FMUL.FTZ R234, R60.reuse, R232 ;  /* 0x000000e83cea7220 */ /* 0x040fe40000410000 */
[----:B------:R-:W-:Y:S01]  /*afe0*/  FMUL.FTZ R233, R60, R64 ;  /* 0x000000403ce97220 */ /* 0x000fe20000410000 */
[----:B------:R-:W0:Y:S01]  /*aff0*/  SHFL.IDX PT, R73, R62, RZ, 0x1f ;  /* 0x00001fff3e497589 */ /* 0x000e2200000e0000 */
[-C--:B------:R-:W-:Y:S02]  /*b000*/  FFMA.FTZ R235, R62, R232.reuse, -R235 ;  /* 0x000000e83eeb7223 */ /* 0x080fe400000108eb */
[----:B------:R-:W-:Y:S01]  /*b010*/  FFMA.FTZ R236, R63, R232, R236 ;  /* 0x000000e83fec7223 */ /* 0x000fe200000100ec */
[----:B------:R-:W0:Y:S04]  /*b020*/  SHFL.IDX PT, R67, R63, RZ, 0x1f ;  /* 0x00001fff3f437589 */ /* 0x000e2800000e0000 */
[----:B------:R-:W0:Y:S04]  /*b030*/  SHFL.IDX PT, R74, R61, RZ, 0x1f ;  /* 0x00001fff3d4a7589 */ /* 0x000e2800000e0000 */
[----:B------:R5:W0:Y:S02]  /*b040*/  SHFL.IDX PT, R75, R60, RZ, 0x1f ;  /* 0x00001fff3c4b7589 */ /* 0x000a2400000e0000 */
[----:B-----5:R-:W-:-:S02]  /*b050*/  FMUL.FTZ R60, R61, R64 ;  /* 0x000000403d3c7220 */ /* 0x020fc40000410000 */
.L_x_324:
[----:B-1234-:R-:W-:Y:S01]  /*b060*/  ISETP.NE.AND P0, PT, R177, 0x1f, PT ;  /* 0x0000001fb100780c */ /* 0x01efe20003f05270 */
[----:B------:R-:W-:Y:S01]  /*b070*/  BSSY B1, `(.L_x_297) ;  /* 0x000000f000017945 */ /* 0x000fe20003800000 */
[----:B0-----:R-:W-:-:S02]  /*b080*/  MOV R64, R75 ;  /* 0x0000004b00407202 */ /* 0x001fc40000000f00 */
[----:B------:R-:W-:Y:S02]  /*b090*/  MOV R65, R74 ;  /* 0x0000004a00417202 */ /* 0x000fe40000000f00 */
[----:B------:R-:W-:-:S07]  /*b0a0*/  MOV R66, R73 ;  /* 0x0000004900427202 */ /* 0x000fce0000000f00 */
        /* <DEDUP_REMOVED lines=11> */
.L_x_298:
[----:B------:R-:W-:Y:S05]  /*b160*/  BSYNC B1 ;  /* 0x0000000000017941 */ /* 0x000fea0003800000 */
.L_x_297:
[----:B------:R-:W0:Y:S01]  /*b170*/  LDS.128 R76, [R216+0x1b40] ;  /* 0x001b4000d84c7984 */ /* 0x000e220000000c00 */
[----:B------:R-:W-:Y:S02]  /*b180*/  FFMA.FTZ R61, R61, R232, R233 ;  /* 0x000000e83d3d7223 */ /* 0x000fe400000100e9 */
[----:B------:R-:W-:Y:S01]  /*b190*/  FADD.FTZ R60, -R60, R234 ;  /* 0x000000ea3c3c7221 */ /* 0x000fe20000010100 */
[----:B------:R-:W1:Y:S04]  /*b1a0*/  LDS.128 R68, [R216+0x1b30] ;  /* 0x001b3000d8447984 */ /* 0x000e680000000c00 */
[----:B------:R-:W-:Y:S01]  /*b1b0*/  STS.128 [R216+0x1b40], R64 ;  /* 0x001b4040d8007388 */ /* 0x000fe20000000c00 */
[----:B0-----:R-:W-:-:S02]  /*b1c0*/  FMUL.FTZ R62, R77, R66 ;  /* 0x000000424d3e7220 */ /* 0x001fc40000410000 */
[C---:B------:R-:W-:Y:S02]  /*b1d0*/  FMUL.FTZ R63, R77.reuse, R65 ;  /* 0x000000414d3f7220 */ /* 0x040fe40000410000 */
[CC--:B------:R-:W-:Y:S02]  /*b1e0*/  FFMA.FTZ R62, R76.reuse, R67.reuse, R62 ;  /* 0x000000434c3e7223 */ /* 0x0c0fe4000001003e */
[-C--:B------:R-:W-:Y:S02]  /*b1f0*/  FMUL.FTZ R73, R77, R64.reuse ;  /* 0x000000404d497220 */ /* 0x080fe40000410000 */
[----:B------:R-:W-:Y:S02]  /*b200*/  FADD.FTZ R75, R79, R62 ;  /* 0x0000003e4f4b7221 */ /* 0x000fe40000010000 */
[----:B------:R-:W-:Y:S02]  /*b210*/  FMUL.FTZ R79, R77, R67 ;  /* 0x000000434d4f7220 */ /* 0x000fe40000410000 */
[----:B------:R-:W-:-:S02]  /*b220*/  FFMA.FTZ R72, R76, R64, -R63 ;  /* 0x000000404c487223 */ /* 0x000fc4000001083f */
[C---:B------:R-:W-:Y:S02]  /*b230*/  FFMA.FTZ R79, R76.reuse, R66, -R79 ;  /* 0x000000424c4f7223 */ /* 0x040fe4000001084f */
[----:B------:R-:W-:Y:S02]  /*b240*/  FFMA.FTZ R73, R76, R65, R73 ;  /* 0x000000414c497223 */ /* 0x000fe40000010049 */
[----:B------:R-:W-:Y:S02]  /*b250*/  FADD.FTZ R74, R78, R79 ;  /* 0x0000004f4e4a7221 */ /* 0x000fe40000010000 */
[----:B------:R-:W0:Y:S01]  /*b260*/  LDS.128 R76, [R216+0x1b20] ;  /* 0x001b2000d84c7984 */ /* 0x000e220000000c00 */
[C---:B-1----:R-:W-:Y:S02]  /*b270*/  FMUL.FTZ R63, R69.reuse, R75 ;  /* 0x0000004b453f7220 */ /* 0x042fe40000410000 */
[-C--:B------:R-:W-:Y:S01]  /*b280*/  FMUL.FTZ R62, R69, R74.reuse ;  /* 0x0000004a453e7220 */ /* 0x080fe20000410000 */
[----:B------:R1:W-:Y:S01]  /*b290*/  STS.128 [R216+0x1b30], R72 ;  /* 0x001b3048d8007388 */ /* 0x0003e20000000c00 */
[----:B------:R-:W-:-:S02]  /*b2a0*/  FFMA.FTZ R63, R68, R74, -R63 ;  /* 0x0000004a443f7223 */ /* 0x000fc4000001083f */
[----:B------:R-:W-:Y:S02]  /*b2b0*/  FFMA.FTZ R62, R68, R75, R62 ;  /* 0x0000004b443e7223 */ /* 0x000fe4000001003e */
[----:B-1----:R-:W-:Y:S02]  /*b2c0*/  FADD.FTZ R74, R70, R63 ;  /* 0x0000003f464a7221 */ /* 0x002fe40000010000 */
[----:B------:R-:W-:Y:S02]  /*b2d0*/  FMUL.FTZ R63, R69, R73 ;  /* 0x00000049453f7220 */ /* 0x000fe40000410000 */
[----:B------:R-:W-:Y:S02]  /*b2e0*/  FADD.FTZ R75, R71, R62 ;  /* 0x0000003e474b7221 */ /* 0x000fe40000010000 */
[-C--:B------:R-:W-:Y:S02]  /*b2f0*/  FMUL.FTZ R69, R69, R72.reuse ;  /* 0x0000004845457220 */ /* 0x080fe40000410000 */
[----:B------:R-:W-:-:S02]  /*b300*/  FFMA.FTZ R72, R68, R72, -R63 ;  /* 0x0000004844487223 */ /* 0x000fc4000001083f */
[----:B------:R-:W-:-:S05]  /*b310*/  FFMA.FTZ R73, R68, R73, R69 ;  /* 0x0000004944497223 */ /* 0x000fca0000010045 */
[----:B------:R1:W-:Y:S01]  /*b320*/  STS.128 [R216+0x1b20], R72 ;  /* 0x001b2048d8007388 */ /* 0x0003e20000000c00 */
[CC--:B0-----:R-:W-:Y:S02]  /*b330*/  FMUL.FTZ R63, R77.reuse, R75.reuse ;  /* 0x0000004b4d3f7220 */ /* 0x0c1fe40000410000 */
[CC--:B------:R-:W-:Y:S02]  /*b340*/  FMUL.FTZ R62, R77.reuse, R74.reuse ;  /* 0x0000004a4d3e7220 */ /* 0x0c0fe40000410000 */
[C---:B------:R-:W-:Y:S02]  /*b350*/  FFMA.FTZ R63, R76.reuse, R74, -R63 ;  /* 0x0000004a4c3f7223 */ /* 0x040fe4000001083f */
[----:B------:R-:W-:Y:S02]  /*b360*/  FFMA.FTZ R68, R76, R75, R62 ;  /* 0x0000004b4c447223 */ /* 0x000fe4000001003e */
[----:B------:R-:W-:Y:S02]  /*b370*/  FADD.FTZ R78, R78, R63 ;  /* 0x0000003f4e4e7221 */ /* 0x000fe40000010000 */
[----:B------:R-:W-:-:S02]  /*b380*/  FMUL.FTZ R62, R77, R72 ;  /* 0x000000484d3e7220 */ /* 0x000fc40000410000 */
[-C--:B------:R-:W-:Y:S02]  /*b390*/  FMUL.FTZ R63, R77, R73.reuse ;  /* 0x000000494d3f7220 */ /* 0x080fe40000410000 */
[C---:B------:R-:W-:Y:S02]  /*b3a0*/  FFMA.FTZ R77, R76.reuse, R73, R62 ;  /* 0x000000494c4d7223 */ /* 0x040fe4000001003e */
[----:B------:R-:W-:Y:S02]  /*b3b0*/  FFMA.FTZ R76, R76, R72, -R63 ;  /* 0x000000484c4c7223 */ /* 0x000fe4000001083f */
[----:B------:R-:W-:Y:S02]  /*b3c0*/  FADD.FTZ R79, R79, R68 ;  /* 0x000000444f4f7221 */ /* 0x000fe40000010000 */
[----:B------:R-:W-:Y:S02]  /*b3d0*/  FADD.FTZ R62, R235, R231 ;  /* 0x000000e7eb3e7221 */ /* 0x000fe40000010000 */
[----:B------:R-:W-:Y:S01]  /*b3e0*/  FADD.FTZ R63, R236, R230 ;  /* 0x000000e6ec3f7221 */ /* 0x000fe20000010000 */
[----:B------:R1:W-:Y:S04]  /*b3f0*/  STS.128 [R216+0x1b10], R76 ;  /* 0x001b104cd8007388 */ /* 0x0003e80000000c00 */
.L_x_277:
[----:B-1----:R-:W-:Y:S05]  /*b400*/  BSYNC B0 ;  /* 0x0000000000007941 */ /* 0x002fea0003800000 */
.L_x_276:
[----:B------:R-:W-:Y:S01]  /*b410*/  WARPSYNC 0xffffffff ;  /* 0xffffffff00007948 */ /* 0x000fe20003800000 */
[----:B------:R-:W-:Y:S01]  /*b420*/  BAR.SYNC.DEFER_BLOCKING 0x0 ;  /* 0x0000000000007b1d */ /* 0x000fe20000010000 */
[----:B------:R-:W-:Y:S01]  /*b430*/  HADD2.F32 R70, -RZ, R19.H0_H0 ;  /* 0x20000013ff467230 */ /* 0x000fe20000004100 */
[----:B------:R-:W-:Y:S01]  /*b440*/  FADD.FTZ R71, RZ, R214 ;  /* 0x000000d6ff477221 */ /* 0x000fe20000010000 */
[----:B------:R-:W-:-:S02]  /*b450*/  ISETP.GT.AND P0, PT, R180, 0x1e, PT ;  /* 0x0000001eb400780c */ /* 0x000fc40003f04270 */
[----:B------:R-:W-:Y:S01]  /*b460*/  ISETP.NE.AND P2, PT, R180, RZ, PT ;  /* 0x000000ffb400720c */ /* 0x000fe20003f45270 */
[----:B------:R-:W-:Y:S01]  /*b470*/  BSSY B0, `(.L_x_299) ;  /* 0x00001fc000007945 */ /* 0x000fe20003800000 */
[----:B0-----:R-:W0:Y:S04]  /*b480*/  LDS.64 R64, [R176.X16+0x1b18] ;  /* 0x001b1800b0407984 */ /* 0x001e28000000ca00 */
[----:B------:R1:W-:Y:S01]  /*b490*/  @!P1 STS.128 [R90.X16+0x3910], R60 ;  /* 0x0039103c5a009388 */ /* 0x0003e2000000cc00 */
[-C--:B0-----:R-:W-:Y:S02]  /*b4a0*/  FMUL.FTZ R66, R64, -R95.reuse ;  /* 0x8000005f40427220 */ /* 0x081fe40000410000 */
[C---:B------:R-:W-:Y:S02]  /*b4b0*/  FMUL.FTZ R95, R65.reuse, -R95 ;  /* 0x8000005f415f7220 */ /* 0x040fe40000410000 */
        /* <DEDUP_REMOVED lines=55> */
[----:B------:R-:W-:Y:S02]  /*b830*/  FFMA.FTZ R66, R52, R204, RZ ;  /* 0x000000cc34427223 */ /* 0x000fe400000100ff */
[----:B------:R-:W-:Y:S02]  /*b840*/  FFMA.FTZ R110, R110, R148, R109 ;  /* 0x000000946e6e7223 */ /* 0x000fe4000001006d */
[----:B------:R-:W-:Y:S02]  /*b850*/  FADD.FTZ R131, R131, R64 ;  /* 0x0000004083837221 */ /* 0x000fe40000010000 */
[----:B------:R-:W-:Y:S02]  /*b860*/  FFMA.FTZ R65, R53, R203, R66 ;  /* 0x000000cb35417223 */ /* 0x000fe40000010042 */
[----:B------:R-:W-:Y:S02]  /*b870*/  FADD.FTZ R147, -R147, R110 ;  /* 0x0000006e93937221 */ /* 0x000fe40000010100 */
[----:B------:R-:W-:-:S02]  /*b880*/  FMUL.FTZ R64, R111, -R131 ;  /* 0x800000836f407220 */ /* 0x000fc40000410000 */
[----:B------:R-:W-:Y:S02]  /*b890*/  FFMA.FTZ R66, R54, R202, R65 ;  /* 0x000000ca36427223 */ /* 0x000fe40000010041 */
[-C--:B------:R-:W-:Y:S02]  /*b8a0*/  FMUL.FTZ R111, R111, -R147.reuse ;  /* 0x800000936f6f7220 */ /* 0x080fe40000410000 */
[----:B------:R-:W-:Y:S02]  /*b8b0*/  FFMA.FTZ R65, R112, R147, R64 ;  /* 0x0000009370417223 */ /* 0x000fe40000010040 */
[----:B------:R-:W-:Y:S02]  /*b8c0*/  FFMA.FTZ R64, R52, -R197, RZ ;  /* 0x800000c534407223 */ /* 0x000fe400000100ff */
[----:B------:R-:W-:Y:S02]  /*b8d0*/  FFMA.FTZ R67, R55, R201, R66 ;  /* 0x000000c937437223 */ /* 0x000fe40000010042 */
[----:B------:R-:W-:-:S02]  /*b8e0*/  FFMA.FTZ R111, R112, R131, -R111 ;  /* 0x00000083706f7223 */ /* 0x000fc4000001086f */
[----:B------:R-:W-:Y:S02]  /*b8f0*/  FADD.FTZ R146, -R146, R65 ;  /* 0x0000004192927221 */ /* 0x000fe40000010100 */
[----:B------:R-:W-:Y:S02]  /*b900*/  FFMA.FTZ R64, R53, -R196, R64 ;  /* 0x800000c435407223 */ /* 0x000fe40000010040 */
[----:B------:R-:W-:Y:S02]  /*b910*/  FFMA.FTZ R66, R56, R200, R67 ;  /* 0x000000c838427223 */ /* 0x000fe40000010043 */
[----:B------:R-:W-:Y:S02]  /*b920*/  FADD.FTZ R130, R130, R111 ;  /* 0x0000006f82827221 */ /* 0x000fe40000010000 */
[----:B-1----:R-:W-:Y:S02]  /*b930*/  FMUL.FTZ R61, R113, -R146 ;  /* 0x80000092713d7220 */ /* 0x002fe40000410000 */
[----:B------:R-:W-:-:S02]  /*b940*/  FFMA.FTZ R64, R54, -R195, R64 ;  /* 0x800000c336407223 */ /* 0x000fc40000010040 */
[----:B------:R-:W-:Y:S02]  /*b950*/  FFMA.FTZ R65, R57, R199, R66 ;  /* 0x000000c739417223 */ /* 0x000fe40000010042 */
[-C--:B------:R-:W-:Y:S02]  /*b960*/  FMUL.FTZ R113, R113, -R130.reuse ;  /* 0x8000008271717220 */ /* 0x080fe40000410000 */
[----:B------:R-:W-:Y:S02]  /*b970*/  FFMA.FTZ R60, R114, R130, -R61 ;  /* 0x00000082723c7223 */ /* 0x000fe4000001083d */
[----:B------:R-:W-:Y:S02]  /*b980*/  FFMA.FTZ R64, R55, -R194, R64 ;  /* 0x800000c237407223 */ /* 0x000fe40000010040 */
[----:B------:R-:W-:Y:S02]  /*b990*/  FFMA.FTZ R62, R58, R198, R65 ;  /* 0x000000c63a3e7223 */ /* 0x000fe40000010041 */
[----:B------:R-:W-:-:S02]  /*b9a0*/  FFMA.FTZ R114, R114, R146, R113 ;  /* 0x0000009272727223 */ /* 0x000fc40000010071 */
[----:B------:R-:W-:Y:S02]  /*b9b0*/  FADD.FTZ R129, R129, R60 ;  /* 0x0000003c81817221 */ /* 0x000fe40000010000 */
[----:B------:R-:W-:Y:S02]  /*b9c0*/  FFMA.FTZ R64, R56, -R193, R64 ;  /* 0x800000c138407223 */ /* 0x000fe40000010040 */
[----:B------:R-:W-:Y:S02]  /*b9d0*/  FFMA.FTZ R61, R59, R205, R62 ;  /* 0x000000cd3b3d7223 */ /* 0x000fe4000001003e */
[----:B------:R-:W-:Y:S02]  /*b9e0*/  FADD.FTZ R145, -R145, R114 ;  /* 0x0000007291917221 */ /* 0x000fe40000010100 */
[----:B------:R-:W-:Y:S02]  /*b9f0*/  FMUL.FTZ R60, R115, -R129 ;  /* 0x80000081733c7220 */ /* 0x000fe40000410000 */
[----:B------:R-:W-:-:S02]  /*ba00*/  FFMA.FTZ R64, R57, -R192, R64 ;  /* 0x800000c039407223 */ /* 0x000fc40000010040 */
[----:B------:R-:W-:Y:S02]  /*ba10*/  FFMA.FTZ R62, R80, R206, R61 ;  /* 0x000000ce503e7223 */ /* 0x000fe4000001003d */
[-C--:B------:R-:W-:Y:S02]  /*ba20*/  FMUL.FTZ R115, R115, -R145.reuse ;  /* 0x8000009173737220 */ /* 0x080fe40000410000 */
[----:B------:R-:W-:Y:S02]  /*ba30*/  FFMA.FTZ R61, R116, R145, R60 ;  /* 0x00000091743d7223 */ /* 0x000fe4000001003c */
[----:B------:R-:W-:Y:S02]  /*ba40*/  FFMA.FTZ R64, R58, -R123, R64 ;  /* 0x8000007b3a407223 */ /* 0x000fe40000010040 */
[----:B------:R-:W-:Y:S02]  /*ba50*/  FFMA.FTZ R115, R116, R129, -R115 ;  /* 0x0000008174737223 */ /* 0x000fe40000010873 */
[----:B------:R-:W-:-:S02]  /*ba60*/  FADD.FTZ R144, -R144, R61 ;  /* 0x0000003d90907221 */ /* 0x000fc40000010100 */
[----:B------:R-:W-:Y:S02]  /*ba70*/  FFMA.FTZ R64, R59, -R122, R64 ;  /* 0x8000007a3b407223 */ /* 0x000fe40000010040 */
[----:B------:R-:W-:Y:S02]  /*ba80*/  FADD.FTZ R128, R128, R115 ;  /* 0x0000007380807221 */ /* 0x000fe40000010000 */
[----:B------:R-:W-:Y:S02]  /*ba90*/  FMUL.FTZ R61, R117, -R144 ;  /* 0x80000090753d7220 */ /* 0x000fe40000410000 */
[----:B------:R-:W-:Y:S02]  /*baa0*/  FFMA.FTZ R62, R81, R189, R62 ;  /* 0x000000bd513e7223 */ /* 0x000fe4000001003e */
[----:B------:R-:W-:Y:S02]  /*bab0*/  FFMA.FTZ R64, R80, -R191, R64 ;  /* 0x800000bf50407223 */ /* 0x000fe40000010040 */
[----:B------:R-:W-:-:S02]  /*bac0*/  FFMA.FTZ R60, R118, R128, -R61 ;  /* 0x00000080763c7223 */ /* 0x000fc4000001083d */
[C---:B------:R-:W-:Y:S02]  /*bad0*/  FFMA.FTZ R62, R82.reuse, R207, R62 ;  /* 0x000000cf523e7223 */ /* 0x040fe4000001003e */
[----:B------:R-:W-:Y:S02]  /*bae0*/  FFMA.FTZ R61, R81, -R190, R64 ;  /* 0x800000be513d7223 */ /* 0x000fe40000010040 */
[----:B------:R-:W-:Y:S02]  /*baf0*/  FADD.FTZ R127, R127, R60 ;  /* 0x0000003c7f7f7221 */ /* 0x000fe40000010000 */
[----:B------:R-:W-:Y:S02]  /*bb00*/  FFMA.FTZ R62, R83, R208, R62 ;  /* 0x000000d0533e7223 */ /* 0x000fe4000001003e */
[----:B------:R-:W-:Y:S02]  /*bb10*/  FFMA.FTZ R60, R82, -R188, R61 ;  /* 0x800000bc523c7223 */ /* 0x000fe4000001003d */
[----:B------:R-:W-:-:S02]  /*bb20*/  FFMA.FTZ R62, R84, R209, R62 ;  /* 0x000000d1543e7223 */ /* 0x000fc4000001003e */
[----:B------:R-:W-:Y:S02]  /*bb30*/  FFMA.FTZ R61, R83, -R187, R60 ;  /* 0x800000bb533d7223 */ /* 0x000fe4000001003c */
[----:B------:R-:W-:Y:S02]  /*bb40*/  FMUL.FTZ R117, R117, -R128 ;  /* 0x8000008075757220 */ /* 0x000fe40000410000 */
[----:B------:R-:W-:Y:S02]  /*bb50*/  FFMA.FTZ R62, R85, R185, R62 ;  /* 0x000000b9553e7223 */ /* 0x000fe4000001003e */
[----:B------:R-:W-:Y:S02]  /*bb60*/  FFMA.FTZ R61, R84, -R186, R61 ;  /* 0x800000ba543d7223 */ /* 0x000fe4000001003d */
[----:B------:R-:W-:Y:S02]  /*bb70*/  FFMA.FTZ R118, R118, R144, R117 ;  /* 0x0000009076767223 */ /* 0x000fe40000010075 */
[----:B------:R-:W-:-:S02]  /*bb80*/  FMUL.FTZ R65, R140, UR15 ;  /* 0x0000000f8c417c20 */ /* 0x000fc40008410000 */
[----:B------:R-:W-:Y:S02]  /*bb90*/  FFMA.FTZ R62, R88, R181, R62 ;  /* 0x000000b5583e7223 */ /* 0x000fe4000001003e */
[----:B------:R-:W-:Y:S02]  /*bba0*/  FFMA.FTZ R61, R85, -R210, R61 ;  /* 0x800000d2553d7223 */ /* 0x000fe4000001003d */
[----:B------:R-:W-:Y:S02]  /*bbb0*/  FADD.FTZ R143, -R143, R118 ;  /* 0x000000768f8f7221 */ /* 0x000fe40000010100 */
[C---:B------:R-:W-:Y:S02]  /*bbc0*/  FMUL.FTZ R69, R156.reuse, R35 ;  /* 0x000000239c457220 */ /* 0x040fe40000410000 */
[C---:B------:R-:W-:Y:S02]  /*bbd0*/  FMUL.FTZ R63, R156.reuse, UR15 ;  /* 0x0000000f9c3f7c20 */ /* 0x040fe40008410000 */
[----:B------:R-:W-:-:S02]  /*bbe0*/  FFMA.FTZ R66, R156, UR14, -R65 ;  /* 0x0000000e9c427c23 */ /* 0x000fc40008010841 */
[----:B------:R-:W-:Y:S02]  /*bbf0*/  FFMA.FTZ R62, R89, R184, R62 ;  /* 0x000000b8593e7223 */ /* 0x000fe4000001003e */
[----:B------:R-:W-:Y:S02]  /*bc00*/  FFMA.FTZ R60, R88, -R213, R61 ;  /* 0x800000d5583c7223 */ /* 0x000fe4000001003d */
[-C--:B------:R-:W-:Y:S02]  /*bc10*/  FFMA.FTZ R184, R70, -R35.reuse, R184 ;  /* 0x8000002346b87223 */ /* 0x080fe400000100b8 */
[----:B------:R-:W-:Y:S02]  /*bc20*/  FMUL.FTZ R64, R140, R35 ;  /* 0x000000238c407220 */ /* 0x000fe40000410000 */
[----:B------:R-:W-:Y:S02]  /*bc30*/  FMUL.FTZ R67, R71, R69 ;  /* 0x0000004547437220 */ /* 0x000fe40000410000 */
[----:B------:R-:W-:-:S02]  /*bc40*/  FMUL.FTZ R61, R119, -R143 ;  /* 0x8000008f773d7220 */ /* 0x000fc40000410000 */
[----:B------:R-:W-:Y:S02]  /*bc50*/  FFMA.FTZ R65, R140, UR14, R63 ;  /* 0x0000000e8c417c23 */ /* 0x000fe4000801003f */
[----:B------:R-:W-:Y:S02]  /*bc60*/  FMUL.FTZ R66, R71, R66 ;  /* 0x0000004247427220 */ /* 0x000fe40000410000 */
[----:B------:R-:W-:Y:S02]  /*bc70*/  FMUL.FTZ R119, R119, -R127 ;  /* 0x8000007f77777220 */ /* 0x000fe40000410000 */
[----:B------:R-:W-:Y:S02]  /*bc80*/  FFMA.FTZ R63, R89, -R71, R60 ;  /* 0x80000047593f7223 */ /* 0x000fe4000001003c */
[C---:B------:R-:W-:Y:S02]  /*bc90*/  FFMA.FTZ R60, R184.reuse, R64, R67 ;  /* 0x00000040b83c7223 */ /* 0x040fe40000010043 */
[----:B------:R-:W-:-:S02]  /*bca0*/  FFMA.FTZ R67, R184, R65, R66 ;  /* 0x00000041b8437223 */ /* 0x000fc40000010042 */
[C---:B------:R-:W-:Y:S02]  /*bcb0*/  FFMA.FTZ R119, R120.reuse, R143, R119 ;  /* 0x0000008f78777223 */ /* 0x040fe40000010077 */
[----:B------:R-:W-:Y:S02]  /*bcc0*/  FFMA.FTZ R65, R120, R127, -R61 ;  /* 0x0000007f78417223 */ /* 0x000fe4000001083d */
[----:B------:R-:W-:Y:S02]  /*bcd0*/  FMUL.FTZ R66, R139, UR15 ;  /* 0x0000000f8b427c20 */ /* 0x000fe40008410000 */
[----:B------:R-:W-:Y:S02]  /*bce0*/  FADD.FTZ R142, -R142, R119 ;  /* 0x000000778e8e7221 */ /* 0x000fe40000010100 */
[----:B------:R-:W-:Y:S02]  /*bcf0*/  FADD.FTZ R126, R126, R65 ;  /* 0x000000417e7e7221 */ /* 0x000fe40000010000 */
[----:B------:R-:W-:-:S02]  /*bd00*/  FMUL.FTZ R68, R71, R64 ;  /* 0x0000004047447220 */ /* 0x000fc40000410000 */
[----:B------:R-:W-:Y:S02]  /*bd10*/  FFMA.FTZ R66, R155, UR14, -R66 ;  /* 0x0000000e9b427c23 */ /* 0x000fe40008010842 */
[C---:B------:R-:W-:Y:S02]  /*bd20*/  FMUL.FTZ R65, R121.reuse, -R142 ;  /* 0x8000008e79417220 */ /* 0x040fe40000410000 */
[----:B------:R-:W-:Y:S02]  /*bd30*/  FMUL.FTZ R121, R121, -R126 ;  /* 0x8000007e79797220 */ /* 0x000fe40000410000 */
[----:B------:R-:W-:Y:S02]  /*bd40*/  FFMA.FTZ R61, R184, R69, -R68 ;  /* 0x00000045b83d7223 */ /* 0x000fe40000010844 */
[----:B------:R-:W-:Y:S02]  /*bd50*/  FMUL.FTZ R69, R213, R66 ;  /* 0x00000042d5457220 */ /* 0x000fe40000410000 */
[C---:B------:R-:W-:Y:S01]  /*bd60*/  FFMA.FTZ R66, R124.reuse, R126, -R65 ;  /* 0x0000007e7c427223 */ /* 0x040fe20000010841 */
[----:B------:R-:W-:Y:S01]  /*bd70*/  HADD2.F32 R65, -RZ, R4.H0_H0 ;  /* 0x20000004ff417230 */ /* 0x000fe20000004100 */
[----:B------:R-:W-:-:S02]  /*bd80*/  FFMA.FTZ R124, R124, R142, R121 ;  /* 0x0000008e7c7c7223 */ /* 0x000fc40000010079 */
[----:B------:R-:W-:Y:S01]  /*bd90*/  FADD.FTZ R157, R64, R157 ;  /* 0x0000009d409d7221 */ /* 0x000fe20000010000 */
[----:B------:R-:W-:Y:S01]  /*bda0*/  HADD2.F32 R64, -RZ, R18.H0_H0 ;  /* 0x20000012ff407230 */ /* 0x000fe20000004100 */
[----:B------:R-:W-:Y:S01]  /*bdb0*/  FADD.FTZ R125, R125, R66 ;  /* 0x000000427d7d7221 */ /* 0x000fe20000010000 */
[----:B------:R-:W-:Y:S01]  /*bdc0*/  HADD2.F32 R66, -RZ, R5.H0_H0 ;  /* 0x20000005ff427230 */ /* 0x000fe20000004100 */
[----:B------:R-:W-:Y:S02]  /*bdd0*/  FMUL.FTZ R73, R155, R34 ;  /* 0x000000229b497220 */ /* 0x000fe40000410000 */
[----:B------:R-:W-:Y:S02]  /*bde0*/  FADD.FTZ R141, -R141, R124 ;  /* 0x0000007c8d8d7221 */ /* 0x000fe40000010100 */
[----:B------:R-:W-:Y:S02]  /*bdf0*/  FMUL.FTZ R68, R126, R21 ;  /* 0x000000157e447220 */ /* 0x000fe40000410000 */
[----:B------:R-:W-:-:S02]  /*be00*/  FFMA.FTZ R71, R70, R140, R67 ;  /* 0x0000008c46477223 */ /* 0x000fc40000010043 */
[-C--:B------:R-:W-:Y:S02]  /*be10*/  FMUL.FTZ R67, R139, R34.reuse ;  /* 0x000000228b437220 */ /* 0x080fe40000410000 */
[----:B------:R-:W-:Y:S02]  /*be20*/  FFMA.FTZ R70, R64, -R34, R181 ;  /* 0x8000002240467223 */ /* 0x000fe400000100b5 */
[----:B------:R-:W-:Y:S02]  /*be30*/  FMUL.FTZ R72, R213, R73 ;  /* 0x00000049d5487220 */ /* 0x000fe40000410000 */
[-C--:B------:R-:W-:Y:S02]  /*be40*/  FMUL.FTZ R75, R142, R21.reuse ;  /* 0x000000158e4b7220 */ /* 0x080fe40000410000 */
[----:B------:R-:W-:Y:S02]  /*be50*/  FMUL.FTZ R76, R141, R20 ;  /* 0x000000148d4c7220 */ /* 0x000fe40000410000 */
[----:B------:R-:W-:-:S02]  /*be60*/  FFMA.FTZ R203, R66, -R21, R203 ;  /* 0x8000001542cb7223 */ /* 0x000fc400000100cb */
[----:B------:R-:W-:Y:S02]  /*be70*/  FMUL.FTZ R78, R196, R68 ;  /* 0x00000044c44e7220 */ /* 0x000fe40000410000 */
[----:B------:R-:W-:Y:S02]  /*be80*/  FADD.FTZ R36, R71, R36 ;  /* 0x0000002447247221 */ /* 0x000fe40000010000 */
[----:B------:R-:W-:Y:S02]  /*be90*/  FADD.FTZ R158, R67, R158 ;  /* 0x0000009e439e7221 */ /* 0x000fe40000010000 */
[-C--:B------:R-:W-:Y:S02]  /*bea0*/  FMUL.FTZ R213, R213, R67.reuse ;  /* 0x00000043d5d57220 */ /* 0x080fe40000410000 */
[----:B------:R-:W-:Y:S01]  /*beb0*/  FFMA.FTZ R72, R70, R67, R72 ;  /* 0x0000004346487223 */ /* 0x000fe20000010048 */
[----:B------:R-:W-:Y:S01]  /*bec0*/  HADD2.F32 R67, -RZ, R6.H0_H0 ;  /* 0x20000006ff437230 */ /* 0x000fe20000004100 */
[----:B------:R-:W-:-:S02]  /*bed0*/  FFMA.FTZ R204, R65, -R20, R204 ;  /* 0x8000001441cc7223 */ /* 0x000fc400000100cc */
[----:B------:R-:W-:Y:S02]  /*bee0*/  FMUL.FTZ R71, R125, R20 ;  /* 0x000000147d477220 */ /* 0x000fe40000410000 */
[----:B------:R-:W-:Y:S02]  /*bef0*/  FMUL.FTZ R74, R197, R76 ;  /* 0x0000004cc54a7220 */ /* 0x000fe40000410000 */
[-C--:B------:R-:W-:Y:S02]  /*bf00*/  FMUL.FTZ R77, R196, R75.reuse ;  /* 0x0000004bc44d7220 */ /* 0x080fe40000410000 */
[----:B------:R-:W-:Y:S02]  /*bf10*/  FFMA.FTZ R92, R203, R75, -R78 ;  /* 0x0000004bcb5c7223 */ /* 0x000fe4000001084e */
[----:B------:R-:W-:Y:S02]  /*bf20*/  FMUL.FTZ R75, R127, R22 ;  /* 0x000000167f4b7220 */ /* 0x000fe40000410000 */
[----:B------:R-:W-:-:S02]  /*bf30*/  FFMA.FTZ R74, R204, R71, R74 ;  /* 0x00000047cc4a7223 */ /* 0x000fc4000001004a */
[----:B------:R-:W-:Y:S02]  /*bf40*/  FFMA.FTZ R79, R203, R68, R77 ;  /* 0x00000044cb4f7223 */ /* 0x000fe4000001004d */
[----:B------:R-:W-:Y:S02]  /*bf50*/  FMUL.FTZ R77, R197, R71 ;  /* 0x00000047c54d7220 */ /* 0x000fe40000410000 */
[-C--:B------:R-:W-:Y:S02]  /*bf60*/  FFMA.FTZ R202, R67, -R22.reuse, R202 ;  /* 0x8000001643ca7223 */ /* 0x080fe400000100ca */
[----:B------:R-:W-:Y:S02]  /*bf70*/  FMUL.FTZ R91, R143, R22 ;  /* 0x000000168f5b7220 */ /* 0x000fe40000410000 */
[----:B------:R-:W-:Y:S02]  /*bf80*/  FMUL.FTZ R93, R195, R75 ;  /* 0x0000004bc35d7220 */ /* 0x000fe40000410000 */
[----:B------:R-:W-:Y:S01]  /*bf90*/  FADD.FTZ R78, RZ, R74 ;  /* 0x0000004aff4e7221 */ /* 0x000fe20000010000 */
[----:B------:R-:W-:Y:S01]  /*bfa0*/  HADD2.F32 R74, -RZ, R7.H0_H0 ;  /* 0x20000007ff4a7230 */ /* 0x000fe20000004100 */
[----:B------:R-:W-:-:S02]  /*bfb0*/  FFMA.FTZ R77, R204, R76, -R77 ;  /* 0x0000004ccc4d7223 */ /* 0x000fc4000001084d */
[----:B------:R-:W-:Y:S02]  /*bfc0*/  FFMA.FTZ R93, R202, R91, -R93 ;  /* 0x0000005bca5d7223 */ /* 0x000fe4000001085d */
[----:B------:R-:W-:Y:S02]  /*bfd0*/  FMUL.FTZ R76, R128, R23 ;  /* 0x00000017804c7220 */ /* 0x000fe40000410000 */
[----:B------:R-:W-:Y:S02]  /*bfe0*/  FMUL.FTZ R91, R195, R91 ;  /* 0x0000005bc35b7220 */ /* 0x000fe40000410000 */
[----:B------:R-:W-:Y:S02]  /*bff0*/  FADD.FTZ R78, R78, R79 ;  /* 0x0000004f4e4e7221 */ /* 0x000fe40000010000 */
[----:B------:R-:W-:Y:S02]  /*c000*/  FFMA.FTZ R201, R74, -R23, R201 ;  /* 0x800000174ac97223 */ /* 0x000fe400000100c9 */
[----:B------:R-:W-:-:S02]  /*c010*/  FADD.FTZ R77, RZ, R77 ;  /* 0x0000004dff4d7221 */ /* 0x000fc40000010000 */
[----:B------:R-:W-:Y:S02]  /*c020*/  FMUL.FTZ R79, R144, R23 ;  /* 0x00000017904f7220 */ /* 0x000fe40000410000 */
[----:B------:R-:W-:Y:S02]  /*c030*/  FMUL.FTZ R94, R194, R76 ;  /* 0x0000004cc25e7220 */ /* 0x000fe40000410000 */
[----:B------:R-:W-:Y:S02]  /*c040*/  FFMA.FTZ R91, R202, R75, R91 ;  /* 0x0000004bca5b7223 */ /* 0x000fe4000001005b */
[----:B------:R-:W-:Y:S01]  /*c050*/  FADD.FTZ R92, R77, R92 ;  /* 0x0000005c4d5c7221 */ /* 0x000fe20000010000 */
[----:B------:R-:W-:Y:S01]  /*c060*/  HADD2.F32 R77, -RZ, R8.H0_H0 ;  /* 0x20000008ff4d7230 */ /* 0x000fe20000004100 */
[----:B------:R-:W-:Y:S02]  /*c070*/  FFMA.FTZ R96, R201, R79, -R94 ;  /* 0x0000004fc9607223 */ /* 0x000fe4000001085e */
[----:B------:R-:W-:-:S02]  /*c080*/  FADD.FTZ R91, R78, R91 ;  /* 0x0000005b4e5b7221 */ /* 0x000fc40000010000 */
[----:B------:R-:W-:Y:S02]  /*c090*/  FMUL.FTZ R79, R194, R79 ;  /* 0x0000004fc24f7220 */ /* 0x000fe40000410000 */
[----:B------:R-:W-:Y:S02]  /*c0a0*/  FMUL.FTZ R78, R129, R24 ;  /* 0x00000018814e7220 */ /* 0x000fe40000410000 */
        /* <DEDUP_REMOVED lines=8> */
[----:B------:R-:W-:Y:S02]  /*c130*/  FADD.FTZ R95, R91, R94 ;  /* 0x0000005e5b5f7221 */ /* 0x000fe40000010000 */
[----:B------:R-:W-:Y:S02]  /*c140*/  FMUL.FTZ R91, R130, R25 ;  /* 0x00000019825b7220 */ /* 0x000fe40000410000 */
[----:B------:R-:W-:-:S02]  /*c150*/  FFMA.FTZ R98, R79, R78, R98 ;  /* 0x0000004e4f627223 */ /* 0x000fc40000010062 */
[-C--:B------:R-:W-:Y:S02]  /*c160*/  FFMA.FTZ R94, R92, -R25.reuse, R199 ;  /* 0x800000195c5e7223 */ /* 0x080fe400000100c7 */
[----:B------:R-:W-:Y:S02]  /*c170*/  FMUL.FTZ R99, R146, R25 ;  /* 0x0000001992637220 */ /* 0x000fe40000410000 */
[----:B------:R-:W-:Y:S02]  /*c180*/  FMUL.FTZ R100, R192, R91 ;  /* 0x0000005bc0647220 */ /* 0x000fe40000410000 */
[----:B------:R-:W-:Y:S01]  /*c190*/  FADD.FTZ R96, R93, R96 ;  /* 0x000000605d607221 */ /* 0x000fe20000010000 */
[----:B------:R-:W-:Y:S01]  /*c1a0*/  HADD2.F32 R93, -RZ, R10.H0_H0 ;  /* 0x2000000aff5d7230 */ /* 0x000fe20000004100 */
[----:B------:R-:W-:Y:S02]  /*c1b0*/  FADD.FTZ R98, R95, R98 ;  /* 0x000000625f627221 */ /* 0x000fe40000010000 */
[----:B------:R-:W-:-:S02]  /*c1c0*/  FMUL.FTZ R95, R131, R26 ;  /* 0x0000001a835f7220 */ /* 0x000fc40000410000 */
[-C--:B------:R-:W-:Y:S02]  /*c1d0*/  FFMA.FTZ R100, R94, R99.reuse, -R100 ;  /* 0x000000635e647223 */ /* 0x080fe40000010864 */
[----:B------:R-:W-:Y:S02]  /*c1e0*/  FMUL.FTZ R99, R192, R99 ;  /* 0x00000063c0637220 */ /* 0x000fe40000410000 */
[-C--:B------:R-:W-:Y:S02]  /*c1f0*/  FFMA.FTZ R198, R93, -R26.reuse, R198 ;  /* 0x8000001a5dc67223 */ /* 0x080fe400000100c6 */
[----:B------:R-:W-:Y:S02]  /*c200*/  FMUL.FTZ R102, R147, R26 ;  /* 0x0000001a93667220 */ /* 0x000fe40000410000 */
[----:B------:R-:W-:Y:S02]  /*c210*/  FMUL.FTZ R103, R123, R95 ;  /* 0x0000005f7b677220 */ /* 0x000fe40000410000 */
[----:B------:R-:W-:-:S02]  /*c220*/  FFMA.FTZ R101, R94, R91, R99 ;  /* 0x0000005b5e657223 */ /* 0x000fc40000010063 */
[----:B------:R-:W-:Y:S01]  /*c230*/  FADD.FTZ R99, R96, R97 ;  /* 0x0000006160637221 */ /* 0x000fe20000010000 */
[----:B------:R-:W-:Y:S01]  /*c240*/  HADD2.F32 R96, -RZ, R11.H0_H0 ;  /* 0x2000000bff607230 */ /* 0x000fe20000004100 */
[-C--:B------:R-:W-:Y:S02]  /*c250*/  FFMA.FTZ R104, R198, R102.reuse, -R103 ;  /* 0x00000066c6687223 */ /* 0x080fe40000010867 */
[----:B------:R-:W-:Y:S02]  /*c260*/  FMUL.FTZ R102, R123, R102 ;  /* 0x000000667b667220 */ /* 0x000fe40000410000 */
[-C--:B------:R-:W-:Y:S02]  /*c270*/  FMUL.FTZ R103, R148, R27.reuse ;  /* 0x0000001b94677220 */ /* 0x080fe40000410000 */
[----:B------:R-:W-:Y:S02]  /*c280*/  FMUL.FTZ R97, R132, R27 ;  /* 0x0000001b84617220 */ /* 0x000fe40000410000 */
[----:B------:R-:W-:-:S02]  /*c290*/  FADD.FTZ R101, R98, R101 ;  /* 0x0000006562657221 */ /* 0x000fc40000010000 */
[----:B------:R-:W-:Y:S02]  /*c2a0*/  FFMA.FTZ R98, R96, -R27, R205 ;  /* 0x8000001b60627223 */ /* 0x000fe400000100cd */
[----:B------:R-:W-:Y:S02]  /*c2b0*/  FFMA.FTZ R102, R198, R95, R102 ;  /* 0x0000005fc6667223 */ /* 0x000fe40000010066 */
[C---:B------:R-:W-:Y:S02]  /*c2c0*/  FMUL.FTZ R105, R122.reuse, R103 ;  /* 0x000000677a697220 */ /* 0x040fe40000410000 */
[-C--:B------:R-:W-:Y:S02]  /*c2d0*/  FMUL.FTZ R106, R122, R97.reuse ;  /* 0x000000617a6a7220 */ /* 0x080fe40000410000 */
[----:B------:R-:W-:Y:S02]  /*c2e0*/  FADD.FTZ R99, R99, R100 ;  /* 0x0000006463637221 */ /* 0x000fe40000010000 */
[----:B------:R-:W-:Y:S01]  /*c2f0*/  FADD.FTZ R101, R101, R102 ;  /* 0x0000006665657221 */ /* 0x000fe20000010000 */
[----:B------:R-:W-:Y:S01]  /*c300*/  HADD2.F32 R102, -RZ, R13.H0_H0 ;  /* 0x2000000dff667230 */ /* 0x000fe20000004100 */
[----:B------:R-:W-:-:S02]  /*c310*/  FFMA.FTZ R100, R98, R97, R105 ;  /* 0x0000006162647223 */ /* 0x000fc40000010069 */
[----:B------:R-:W-:Y:S02]  /*c320*/  FFMA.FTZ R106, R98, R103, -R106 ;  /* 0x00000067626a7223 */ /* 0x000fe4000001086a */
[----:B------:R-:W-:Y:S01]  /*c330*/  FADD.FTZ R103, R99, R104 ;  /* 0x0000006863677221 */ /* 0x000fe20000010000 */
[----:B------:R-:W-:Y:S01]  /*c340*/  HADD2.F32 R99, -RZ, R12.H0_H0 ;  /* 0x2000000cff637230 */ /* 0x000fe20000004100 */
[----:B------:R-:W-:Y:S01]  /*c350*/  FADD.FTZ R105, R101, R100 ;  /* 0x0000006465697221 */ /* 0x000fe20000010000 */
[----:B------:R-:W-:Y:S01]  /*c360*/  HADD2.F32 R104, -RZ, R14.H0_H0 ;  /* 0x2000000eff687230 */ /* 0x000fe20000004100 */
[-C--:B------:R-:W-:Y:S02]  /*c370*/  FMUL.FTZ R100, R133, R28.reuse ;  /* 0x0000001c85647220 */ /* 0x080fe40000410000 */
[-C--:B------:R-:W-:Y:S02]  /*c380*/  FFMA.FTZ R101, R99, -R28.reuse, R206 ;  /* 0x8000001c63657223 */ /* 0x080fe400000100ce */
[----:B------:R-:W-:-:S02]  /*c390*/  FMUL.FTZ R108, R149, R28 ;  /* 0x0000001c956c7220 */ /* 0x000fc40000410000 */
[----:B------:R-:W-:Y:S02]  /*c3a0*/  FMUL.FTZ R109, R191, R100 ;  /* 0x00000064bf6d7220 */ /* 0x000fe40000410000 */
[----:B------:R-:W-:Y:S02]  /*c3b0*/  FADD.FTZ R107, R103, R106 ;  /* 0x0000006a676b7221 */ /* 0x000fe40000010000 */
[-C--:B------:R-:W-:Y:S02]  /*c3c0*/  FFMA.FTZ R110, R101, R108.reuse, -R109 ;  /* 0x0000006c656e7223 */ /* 0x080fe4000001086d */
[----:B------:R-:W-:Y:S02]  /*c3d0*/  FMUL.FTZ R108, R191, R108 ;  /* 0x0000006cbf6c7220 */ /* 0x000fe40000410000 */
[----:B------:R-:W-:Y:S02]  /*c3e0*/  FMUL.FTZ R103, R135, R30 ;  /* 0x0000001e87677220 */ /* 0x000fe40000410000 */
[----:B------:R-:W-:-:S02]  /*c3f0*/  FMUL.FTZ R111, R150, R29 ;  /* 0x0000001d966f7220 */ /* 0x000fc40000410000 */
[----:B------:R-:W-:Y:S02]  /*c400*/  FFMA.FTZ R108, R101, R100, R108 ;  /* 0x00000064656c7223 */ /* 0x000fe4000001006c */
[-C--:B------:R-:W-:Y:S02]  /*c410*/  FFMA.FTZ R189, R102, -R29.reuse, R189 ;  /* 0x8000001d66bd7223 */ /* 0x080fe400000100bd */
[-C--:B------:R-:W-:Y:S02]  /*c420*/  FFMA.FTZ R207, R104, -R30.reuse, R207 ;  /* 0x8000001e68cf7223 */ /* 0x080fe400000100cf */
[----:B------:R-:W-:Y:S02]  /*c430*/  FMUL.FTZ R113, R151, R30 ;  /* 0x0000001e97717220 */ /* 0x000fe40000410000 */
[----:B------:R-:W-:Y:S02]  /*c440*/  FMUL.FTZ R106, R134, R29 ;  /* 0x0000001d866a7220 */ /* 0x000fe40000410000 */
[----:B------:R-:W-:-:S02]  /*c450*/  FMUL.FTZ R114, R188, R103 ;  /* 0x00000067bc727220 */ /* 0x000fc40000410000 */
[C---:B------:R-:W-:Y:S02]  /*c460*/  FMUL.FTZ R112, R190.reuse, R111 ;  /* 0x0000006fbe707220 */ /* 0x040fe40000410000 */
[----:B------:R-:W-:Y:S02]  /*c470*/  FADD.FTZ R105, R105, R108 ;  /* 0x0000006c69697221 */ /* 0x000fe40000010000 */
[-C--:B------:R-:W-:Y:S02]  /*c480*/  FMUL.FTZ R108, R190, R106.reuse ;  /* 0x0000006abe6c7220 */ /* 0x080fe40000410000 */
[-C--:B------:R-:W-:Y:S02]  /*c490*/  FFMA.FTZ R109, R207, R113.reuse, -R114 ;  /* 0x00000071cf6d7223 */ /* 0x080fe40000010872 */
[----:B------:R-:W-:Y:S02]  /*c4a0*/  FFMA.FTZ R112, R189, R106, R112 ;  /* 0x0000006abd707223 */ /* 0x000fe40000010070 */
[----:B------:R-:W-:-:S02]  /*c4b0*/  FMUL.FTZ R114, R188, R113 ;  /* 0x00000071bc727220 */ /* 0x000fc40000410000 */
[----:B------:R-:W-:Y:S02]  /*c4c0*/  FFMA.FTZ R108, R189, R111, -R108 ;  /* 0x0000006fbd6c7223 */ /* 0x000fe4000001086c */
[----:B------:R-:W-:Y:S01]  /*c4d0*/  FADD.FTZ R112, R105, R112 ;  /* 0x0000007069707221 */ /* 0x000fe20000010000 */
[----:B------:R-:W-:Y:S01]  /*c4e0*/  HADD2.F32 R105, -RZ, R15.H0_H0 ;  /* 0x2000000fff697230 */ /* 0x000fe20000004100 */
[----:B------:R-:W-:Y:S02]  /*c4f0*/  FADD.FTZ R107, R107, R110 ;  /* 0x0000006e6b6b7221 */ /* 0x000fe40000010000 */
[----:B------:R-:W-:Y:S02]  /*c500*/  FFMA.FTZ R111, R207, R103, R114 ;  /* 0x00000067cf6f7223 */ /* 0x000fe40000010072 */
[-C--:B------:R-:W-:Y:S02]  /*c510*/  FMUL.FTZ R110, R136, R31.reuse ;  /* 0x0000001f886e7220 */ /* 0x080fe40000410000 */
[----:B------:R-:W-:Y:S01]  /*c520*/  FADD.FTZ R118, R107, R108 ;  /* 0x0000006c6b767221 */ /* 0x000fe20000010000 */
[----:B------:R-:W-:Y:S01]  /*c530*/  HADD2.F32 R108, -RZ, R16.H0_H0 ;  /* 0x20000010ff6c7230 */ /* 0x000fe20000004100 */
[----:B------:R-:W-:Y:S01]  /*c540*/  FADD.FTZ R113, R112, R111 ;  /* 0x0000006f70717221 */ /* 0x000fe20000010000 */
[----:B------:R-:W-:Y:S01]  /*c550*/  HADD2.F32 R112, -RZ, R17.H0_H0 ;  /* 0x20000011ff707230 */ /* 0x000fe20000004100 */
[----:B------:R-:W-:-:S02]  /*c560*/  FFMA.FTZ R208, R105, -R31, R208 ;  /* 0x8000001f69d07223 */ /* 0x000fc400000100d0 */
[----:B------:R-:W-:Y:S02]  /*c570*/  FMUL.FTZ R111, R152, R31 ;  /* 0x0000001f986f7220 */ /* 0x000fe40000410000 */
[----:B------:R-:W-:Y:S02]  /*c580*/  FMUL.FTZ R115, R187, R110 ;  /* 0x0000006ebb737220 */ /* 0x000fe40000410000 */
[-C--:B------:R-:W-:Y:S02]  /*c590*/  FMUL.FTZ R107, R137, R32.reuse ;  /* 0x00000020896b7220 */ /* 0x080fe40000410000 */
[----:B------:R-:W-:Y:S02]  /*c5a0*/  FFMA.FTZ R124, R208, R111, -R115 ;  /* 0x0000006fd07c7223 */ /* 0x000fe40000010873 */
[-C--:B------:R-:W-:Y:S02]  /*c5b0*/  FFMA.FTZ R114, R108, -R32.reuse, R209 ;  /* 0x800000206c727223 */ /* 0x080fe400000100d1 */
[----:B------:R-:W-:-:S02]  /*c5c0*/  FMUL.FTZ R117, R153, R32 ;  /* 0x0000002099757220 */ /* 0x000fc40000410000 */
[----:B------:R-:W-:Y:S02]  /*c5d0*/  FMUL.FTZ R119, R186, R107 ;  /* 0x0000006bba777220 */ /* 0x000fe40000410000 */
[----:B------:R-:W-:Y:S02]  /*c5e0*/  FMUL.FTZ R115, R187, R111 ;  /* 0x0000006fbb737220 */ /* 0x000fe40000410000 */
[----:B------:R-:W-:Y:S02]  /*c5f0*/  FMUL.FTZ R111, R138, R33 ;  /* 0x000000218a6f7220 */ /* 0x000fe40000410000 */
[----:B------:R-:W-:Y:S02]  /*c600*/  FFMA.FTZ R140, R114, R117, -R119 ;  /* 0x00000075728c7223 */ /* 0x000fe40000010877 */
[----:B------:R-:W-:Y:S02]  /*c610*/  FFMA.FTZ R120, R208, R110, R115 ;  /* 0x0000006ed0787223 */ /* 0x000fe40000010073 */
[----:B------:R-:W-:-:S02]  /*c620*/  FFMA.FTZ R116, R112, -R33, R185 ;  /* 0x8000002170747223 */ /* 0x000fc400000100b9 */
[----:B------:R-:W-:Y:S02]  /*c630*/  FMUL.FTZ R121, R154, R33 ;  /* 0x000000219a797220 */ /* 0x000fe40000410000 */
[----:B------:R-:W-:Y:S02]  /*c640*/  FMUL.FTZ R117, R186, R117 ;  /* 0x00000075ba757220 */ /* 0x000fe40000410000 */
[----:B------:R-:W-:Y:S02]  /*c650*/  FMUL.FTZ R115, R210, R111 ;  /* 0x0000006fd2737220 */ /* 0x000fe40000410000 */
[----:B------:R-:W-:Y:S02]  /*c660*/  FADD.FTZ R109, R118, R109 ;  /* 0x0000006d766d7221 */ /* 0x000fe40000010000 */
[----:B------:R-:W-:Y:S02]  /*c670*/  FADD.FTZ R113, R113, R120 ;  /* 0x0000007871717221 */ /* 0x000fe40000010000 */
[----:B------:R-:W-:-:S02]  /*c680*/  FFMA.FTZ R118, R114, R107, R117 ;  /* 0x0000006b72767223 */ /* 0x000fc40000010075 */
[-C--:B------:R-:W-:Y:S02]  /*c690*/  FFMA.FTZ R120, R116, R121.reuse, -R115 ;  /* 0x0000007974787223 */ /* 0x080fe40000010873 */
[----:B------:R-:W-:Y:S02]  /*c6a0*/  FMUL.FTZ R121, R210, R121 ;  /* 0x00000079d2797220 */ /* 0x000fe40000410000 */
[----:B------:R-:W-:Y:S02]  /*c6b0*/  FADD.FTZ R109, R109, R124 ;  /* 0x0000007c6d6d7221 */ /* 0x000fe40000010000 */
[----:B------:R-:W-:Y:S02]  /*c6c0*/  FADD.FTZ R113, R113, R118 ;  /* 0x0000007671717221 */ /* 0x000fe40000010000 */
[----:B------:R-:W-:Y:S02]  /*c6d0*/  FFMA.FTZ R118, R116, R111, R121 ;  /* 0x0000006f74767223 */ /* 0x000fe40000010079 */
[----:B------:R-:W-:-:S02]  /*c6e0*/  FADD.FTZ R109, R109, R140 ;  /* 0x0000008c6d6d7221 */ /* 0x000fc40000010000 */
[----:B------:R-:W-:Y:S02]  /*c6f0*/  FFMA.FTZ R73, R70, R73, -R213 ;  /* 0x0000004946497223 */ /* 0x000fe400000108d5 */
[----:B------:R-:W-:Y:S02]  /*c700*/  FADD.FTZ R113, R113, R118 ;  /* 0x0000007671717221 */ /* 0x000fe40000010000 */
[----:B------:R-:W-:Y:S02]  /*c710*/  FADD.FTZ R120, R109, R120 ;  /* 0x000000786d787221 */ /* 0x000fe40000010000 */
[----:B------:R-:W-:Y:S01]  /*c720*/  FMUL.FTZ R124, R155, UR15 ;  /* 0x0000000f9b7c7c20 */ /* 0x000fe20008410000 */
[----:B------:R-:W-:Y:S01]  /*c730*/  SHFL.DOWN PT, R109, R62, 0x1, 0x1f ;  /* 0x08201f003e6d7f89 */ /* 0x000fe200000e0000 */
[----:B------:R-:W-:Y:S02]  /*c740*/  FADD.FTZ R113, R113, R72 ;  /* 0x0000004871717221 */ /* 0x000fe40000010000 */
[----:B------:R-:W-:Y:S01]  /*c750*/  FADD.FTZ R120, R120, R73 ;  /* 0x0000004978787221 */ /* 0x000fe20000010000 */
[----:B------:R-:W0:Y:S01]  /*c760*/  SHFL.DOWN PT, R72, R63, 0x1, 0x1f ;  /* 0x08201f003f487f89 */ /* 0x000e2200000e0000 */
[----:B------:R-:W-:-:S02]  /*c770*/  FFMA.FTZ R124, R139, UR14, R124 ;  /* 0x0000000e8b7c7c23 */ /* 0x000fc4000801007c */
[----:B------:R-:W-:Y:S02]  /*c780*/  FADD.FTZ R113, R113, R60 ;  /* 0x0000003c71717221 */ /* 0x000fe40000010000 */
[----:B------:R-:W-:Y:S02]  /*c790*/  FADD.FTZ R120, R120, R61 ;  /* 0x0000003d78787221 */ /* 0x000fe40000010000 */
[----:B------:R-:W-:Y:S01]  /*c7a0*/  FMUL.FTZ R60, R137, UR15 ;  /* 0x0000000f893c7c20 */ /* 0x000fe20008410000 */
[----:B------:R-:W-:Y:S01]  /*c7b0*/  SHFL.DOWN PT, R73, R113, 0x1, 0x1f ;  /* 0x08201f0071497f89 */ /* 0x000fe200000e0000 */
[----:B------:R-:W-:Y:S02]  /*c7c0*/  FFMA.FTZ R124, R70, R124, R69 ;  /* 0x0000007c467c7223 */ /* 0x000fe40000010045 */
[C---:B------:R-:W-:Y:S01]  /*c7d0*/  FFMA.FTZ R61, R153.reuse, UR14, -R60 ;  /* 0x0000000e993d7c23 */ /* 0x040fe2000801083c */
[----:B------:R-:W1:Y:S01]  /*c7e0*/  SHFL.DOWN PT, R70, R120, 0x1, 0x1f ;  /* 0x08201f0078467f89 */ /* 0x000e6200000e0000 */
[----:B------:R-:W-:-:S02]  /*c7f0*/  FMUL.FTZ R60, R153, UR15 ;  /* 0x0000000f993c7c20 */ /* 0x000fc40008410000 */
[----:B------:R-:W-:Y:S02]  /*c800*/  FMUL.FTZ R186, R186, R61 ;  /* 0x0000003dbaba7220 */ /* 0x000fe40000410000 */
[----:B------:R-:W-:Y:S01]  /*c810*/  FFMA.FTZ R61, R137, UR14, R60 ;  /* 0x0000000e893d7c23 */ /* 0x000fe2000801003c */
[----:B------:R-:W-:Y:S01]  /*c820*/  MOV R60, R113 ;  /* 0x00000071003c7202 */ /* 0x000fe20000000f00 */
[----:B------:R-:W-:Y:S02]  /*c830*/  FFMA.FTZ R124, R64, R139, R124 ;  /* 0x0000008b407c7223 */ /* 0x000fe4000001007c */
[----:B------:R-:W-:Y:S02]  /*c840*/  FFMA.FTZ R61, R114, R61, R186 ;  /* 0x0000003d723d7223 */ /* 0x000fe400000100ba */
[----:B------:R-:W-:Y:S02]  /*c850*/  FMUL.FTZ R115, R138, UR15 ;  /* 0x0000000f8a737c20 */ /* 0x000fe40008410000 */
[----:B------:R-:W-:-:S02]  /*c860*/  FFMA.FTZ R108, R108, R137, R61 ;  /* 0x000000896c6c7223 */ /* 0x000fc4000001003d */
[----:B------:R-:W-:Y:S02]  /*c870*/  FMUL.FTZ R61, R136, UR15 ;  /* 0x0000000f883d7c20 */ /* 0x000fe40008410000 */
[----:B------:R-:W-:Y:S02]  /*c880*/  FFMA.FTZ R115, R154, UR14, -R115 ;  /* 0x0000000e9a737c23 */ /* 0x000fe40008010873 */
[----:B------:R-:W-:Y:S01]  /*c890*/  FFMA.FTZ R64, R152, UR14, -R61 ;  /* 0x0000000e98407c23 */ /* 0x000fe2000801083d */
[----:B------:R-:W-:Y:S01]  /*c8a0*/  MOV R61, R120 ;  /* 0x00000078003d7202 */ /* 0x000fe20000000f00 */
[----:B------:R-:W-:Y:S02]  /*c8b0*/  FMUL.FTZ R69, R154, UR15 ;  /* 0x0000000f9a457c20 */ /* 0x000fe40008410000 */
[----:B0-----:R-:W-:Y:S02]  /*c8c0*/  @!P0 FADD.FTZ R63, R63, R72 ;  /* 0x000000483f3f8221 */ /* 0x001fe40000010000 */
[----:B-1----:R-:W-:-:S02]  /*c8d0*/  @!P0 FADD.FTZ R61, R61, R70 ;  /* 0x000000463d3d8221 */ /* 0x002fc40000010000 */
[----:B------:R-:W-:Y:S01]  /*c8e0*/  FMUL.FTZ R115, R210, R115 ;  /* 0x00000073d2737220 */ /* 0x000fe20000410000 */
[----:B------:R-:W-:Y:S01]  /*c8f0*/  SHFL.DOWN PT, R72, R63, 0x2, 0x1f ;  /* 0x08401f003f487f89 */ /* 0x000fe200000e0000 */
[----:B------:R-:W-:Y:S02]  /*c900*/  FFMA.FTZ R69, R138, UR14, R69 ;  /* 0x0000000e8a457c23 */ /* 0x000fe40008010045 */
[----:B------:R-:W-:Y:S01]  /*c910*/  @!P0 FADD.FTZ R62, R62, R109 ;  /* 0x0000006d3e3e8221 */ /* 0x000fe20000010000 */
[----:B------:R-:W0:Y:S01]  /*c920*/  SHFL.DOWN PT, R70, R61, 0x2, 0x1f ;  /* 0x08401f003d467f89 */ /* 0x000e2200000e0000 */
[----:B------:R-:W-:Y:S01]  /*c930*/  @!P0 FADD.FTZ R60, R60, R73 ;  /* 0x000000493c3c8221 */ /* 0x000fe20000010000 */
[----:B------:R-:W-:Y:S01]  /*c940*/  ISETP.GT.AND P0, PT, R180, 0x1d, PT ;  /* 0x0000001db400780c */ /* 0x000fe20003f04270 */
[----:B------:R-:W-:Y:S01]  /*c950*/  FFMA.FTZ R69, R116, R69, R115 ;  /* 0x0000004574457223 */ /* 0x000fe20000010073 */
[----:B------:R-:W1:Y:S01]  /*c960*/  SHFL.DOWN PT, R109, R62, 0x2, 0x1f ;  /* 0x08401f003e6d7f89 */ /* 0x000e6200000e0000 */
[----:B------:R-:W-:-:S02]  /*c970*/  FADD.FTZ R160, R107, R160 ;  /* 0x000000a06ba07221 */ /* 0x000fc40000010000 */
[----:B------:R-:W-:Y:S01]  /*c980*/  FFMA.FTZ R69, R112, R138, R69 ;  /* 0x0000008a70457223 */ /* 0x000fe20000010045 */
[----:B------:R-:W2:Y:S01]  /*c990*/  SHFL.DOWN PT, R107, R60, 0x2, 0x1f ;  /* 0x08401f003c6b7f89 */ /* 0x000ea200000e0000 */
[----:B------:R-:W-:Y:S02]  /*c9a0*/  FMUL.FTZ R187, R187, R64 ;  /* 0x00000040bbbb7220 */ /* 0x000fe40000410000 */
[----:B------:R-:W-:Y:S02]  /*c9b0*/  FADD.FTZ R38, R69, R38 ;  /* 0x0000002645267221 */ /* 0x000fe40000010000 */
[----:B------:R-:W-:Y:S02]  /*c9c0*/  FMUL.FTZ R69, R152, UR15 ;  /* 0x0000000f98457c20 */ /* 0x000fe40008410000 */
[----:B------:R-:W-:Y:S02]  /*c9d0*/  FMUL.FTZ R64, R135, UR15 ;  /* 0x0000000f87407c20 */ /* 0x000fe40008410000 */
[----:B------:R-:W-:-:S02]  /*c9e0*/  FFMA.FTZ R73, R136, UR14, R69 ;  /* 0x0000000e88497c23 */ /* 0x000fc40008010045 */
[C---:B------:R-:W-:Y:S02]  /*c9f0*/  FFMA.FTZ R69, R151.reuse, UR14, -R64 ;  /* 0x0000000e97457c23 */ /* 0x040fe40008010840 */
[----:B------:R-:W-:Y:S02]  /*ca00*/  FMUL.FTZ R64, R151, UR15 ;  /* 0x0000000f97407c20 */ /* 0x000fe40008410000 */
[----:B------:R-:W-:Y:S02]  /*ca10*/  FMUL.FTZ R188, R188, R69 ;  /* 0x00000045bcbc7220 */ /* 0x000fe40000410000 */
[----:B0-----:R-:W-:Y:S02]  /*ca20*/  @!P0 FADD.FTZ R61, R61, R70 ;  /* 0x000000463d3d8221 */ /* 0x001fe40000010000 */
[----:B------:R-:W-:Y:S02]  /*ca30*/  FFMA.FTZ R64, R135, UR14, R64 ;  /* 0x0000000e87407c23 */ /* 0x000fe40008010040 */
[----:B------:R-:W-:-:S02]  /*ca40*/  @!P0 FADD.FTZ R63, R63, R72 ;  /* 0x000000483f3f8221 */ /* 0x000fc40000010000 */
[----:B------:R-:W-:Y:S01]  /*ca50*/  FFMA.FTZ R64, R207, R64, R188 ;  /* 0x00000040cf407223 */ /* 0x000fe200000100bc */
[----:B------:R-:W0:Y:S01]  /*ca60*/  SHFL.DOWN PT, R72, R61, 0x4, 0x1f ;  /* 0x08801f003d487f89 */ /* 0x000e2200000e0000 */
[----:B------:R-:W-:Y:S02]  /*ca70*/  FFMA.FTZ R73, R208, R73, R187 ;  /* 0x00000049d0497223 */ /* 0x000fe400000100bb */
[----:B------:R-:W-:Y:S02]  /*ca80*/  FFMA.FTZ R104, R104, R135, R64 ;  /* 0x0000008768687223 */ /* 0x000fe40000010040 */
[----:B-1----:R-:W-:Y:S02]  /*ca90*/  @!P0 FADD.FTZ R62, R62, R109 ;  /* 0x0000006d3e3e8221 */ /* 0x002fe40000010000 */
[----:B--2---:R-:W-:Y:S01]  /*caa0*/  @!P0 FADD.FTZ R60, R60, R107 ;  /* 0x0000006b3c3c8221 */ /* 0x004fe20000010000 */
[----:B------:R-:W-:Y:S01]  /*cab0*/  ISETP.GT.AND P0, PT, R180, 0x1b, PT ;  /* 0x0000001bb400780c */ /* 0x000fe20003f04270 */
[----:B------:R-:W-:-:S02]  /*cac0*/  FFMA.FTZ R73, R105, R136, R73 ;  /* 0x0000008869497223 */ /* 0x000fc40000010049 */
[----:B------:R-:W-:Y:S01]  /*cad0*/  FADD.FTZ R162, R103, R162 ;  /* 0x000000a267a27221 */ /* 0x000fe20000010000 */
[----:B------:R-:W1:Y:S01]  /*cae0*/  SHFL.DOWN PT, R105, R62, 0x4, 0x1f ;  /* 0x08801f003e697f89 */ /* 0x000e6200000e0000 */
[----:B------:R-:W-:Y:S02]  /*caf0*/  FADD.FTZ R41, R104, R41 ;  /* 0x0000002968297221 */ /* 0x000fe40000010000 */
[----:B------:R-:W-:Y:S01]  /*cb00*/  FMUL.FTZ R69, R134, UR15 ;  /* 0x0000000f86457c20 */ /* 0x000fe20008410000 */
[----:B------:R-:W2:Y:S01]  /*cb10*/  SHFL.DOWN PT, R104, R63, 0x4, 0x1f ;  /* 0x08801f003f687f89 */ /* 0x000ea200000e0000 */
[----:B------:R-:W-:Y:S02]  /*cb20*/  FMUL.FTZ R64, R133, UR15 ;  /* 0x0000000f85407c20 */ /* 0x000fe40008410000 */
[----:B------:R-:W-:Y:S01]  /*cb30*/  FFMA.FTZ R69, R150, UR14, -R69 ;  /* 0x0000000e96457c23 */ /* 0x000fe20008010845 */
[----:B------:R-:W3:Y:S01]  /*cb40*/  SHFL.DOWN PT, R103, R60, 0x4, 0x1f ;  /* 0x08801f003c677f89 */ /* 0x000ee200000e0000 */
[----:B------:R-:W-:-:S02]  /*cb50*/  FFMA.FTZ R64, R149, UR14, -R64 ;  /* 0x0000000e95407c23 */ /* 0x000fc40008010840 */
[----:B------:R-:W-:Y:S02]  /*cb60*/  FADD.FTZ R40, R73, R40 ;  /* 0x0000002849287221 */ /* 0x000fe40000010000 */
[----:B------:R-:W-:Y:S02]  /*cb70*/  FMUL.FTZ R190, R190, R69 ;  /* 0x00000045bebe7220 */ /* 0x000fe40000410000 */
[----:B------:R-:W-:Y:S02]  /*cb80*/  FMUL.FTZ R191, R191, R64 ;  /* 0x00000040bfbf7220 */ /* 0x000fe40000410000 */
[----:B------:R-:W-:Y:S02]  /*cb90*/  FMUL.FTZ R73, R150, UR15 ;  /* 0x0000000f96497c20 */ /* 0x000fe40008410000 */
[----:B------:R-:W-:Y:S02]  /*cba0*/  FMUL.FTZ R64, R149, UR15 ;  /* 0x0000000f95407c20 */ /* 0x000fe40008410000 */
[----:B------:R-:W-:-:S02]  /*cbb0*/  FMUL.FTZ R69, R132, UR15 ;  /* 0x0000000f84457c20 */ /* 0x000fc40008410000 */
[----:B------:R-:W-:Y:S02]  /*cbc0*/  FFMA.FTZ R70, R134, UR14, R73 ;  /* 0x0000000e86467c23 */ /* 0x000fe40008010049 */
[----:B0-----:R-:W-:Y:S02]  /*cbd0*/  @!P0 FADD.FTZ R61, R61, R72 ;  /* 0x000000483d3d8221 */ /* 0x001fe40000010000 */
[----:B------:R-:W-:Y:S02]  /*cbe0*/  FFMA.FTZ R64, R133, UR14, R64 ;  /* 0x0000000e85407c23 */ /* 0x000fe40008010040 */
[C---:B------:R-:W-:Y:S01]  /*cbf0*/  FFMA.FTZ R73, R148.reuse, UR14, -R69 ;  /* 0x0000000e94497c23 */ /* 0x040fe20008010845 */
[----:B------:R-:W0:Y:S01]  /*cc00*/  SHFL.DOWN PT, R72, R61, 0x8, 0x1f ;  /* 0x09001f003d487f89 */ /* 0x000e2200000e0000 */
[----:B------:R-:W-:Y:S02]  /*cc10*/  FMUL.FTZ R69, R148, UR15 ;  /* 0x0000000f94457c20 */ /* 0x000fe40008410000 */
[----:B------:R-:W-:-:S02]  /*cc20*/  FFMA.FTZ R64, R101, R64, R191 ;  /* 0x0000004065407223 */ /* 0x000fc400000100bf */
[----:B------:R-:W-:Y:S02]  /*cc30*/  FMUL.FTZ R73, R122, R73 ;  /* 0x000000497a497220 */ /* 0x000fe40000410000 */
[----:B------:R-:W-:Y:S02]  /*cc40*/  FFMA.FTZ R69, R132, UR14, R69 ;  /* 0x0000000e84457c23 */ /* 0x000fe40008010045 */
[----:B------:R-:W-:Y:S02]  /*cc50*/  FFMA.FTZ R64, R99, R133, R64 ;  /* 0x0000008563407223 */ /* 0x000fe40000010040 */
[----:B------:R-:W-:Y:S02]  /*cc60*/  FFMA.FTZ R69, R98, R69, R73 ;  /* 0x0000004562457223 */ /* 0x000fe40000010049 */
[----:B-1----:R-:W-:Y:S02]  /*cc70*/  @!P0 FADD.FTZ R62, R62, R105 ;  /* 0x000000693e3e8221 */ /* 0x002fe40000010000 */
[----:B--2---:R-:W-:-:S02]  /*cc80*/  @!P0 FADD.FTZ R63, R63, R104 ;  /* 0x000000683f3f8221 */ /* 0x004fc40000010000 */
[----:B---3--:R-:W-:Y:S01]  /*cc90*/  @!P0 FADD.FTZ R60, R60, R103 ;  /* 0x000000673c3c8221 */ /* 0x008fe20000010000 */
[----:B------:R-:W1:Y:S01]  /*cca0*/  SHFL.DOWN PT, R101, R62, 0x8, 0x1f ;  /* 0x09001f003e657f89 */ /* 0x000e6200000e0000 */
[----:B------:R-:W-:Y:S01]  /*ccb0*/  FADD.FTZ R165, R97, R165 ;  /* 0x000000a561a57221 */ /* 0x000fe20000010000 */
[----:B------:R-:W-:Y:S01]  /*ccc0*/  ISETP.GT.AND P0, PT, R180, 0x17, PT ;  /* 0x00000017b400780c */ /* 0x000fe20003f04270 */
[----:B------:R-:W-:Y:S01]  /*ccd0*/  FADD.FTZ R43, R64, R43 ;  /* 0x0000002b402b7221 */ /* 0x000fe20000010000 */
[----:B------:R-:W-:Y:S01]  /*cce0*/  SHFL.DOWN PT, R99, R60, 0x8, 0x1f ;  /* 0x09001f003c637f89 */ /* 0x000fe200000e0000 */
[----:B------:R-:W-:Y:S02]  /*ccf0*/  FFMA.FTZ R97, R96, R132, R69 ;  /* 0x0000008460617223 */ /* 0x000fe40000010045 */
[----:B------:R-:W-:Y:S01]  /*cd00*/  FMUL.FTZ R64, R131, UR15 ;  /* 0x0000000f83407c20 */ /* 0x000fe20008410000 */
[----:B------:R-:W2:Y:S01]  /*cd10*/  SHFL.DOWN PT, R96, R63, 0x8, 0x1f ;  /* 0x09001f003f607f89 */ /* 0x000ea200000e0000 */
[----:B------:R-:W-:-:S02]  /*cd20*/  FMUL.FTZ R69, R130, UR15 ;  /* 0x0000000f82457c20 */ /* 0x000fc40008410000 */
[----:B------:R-:W-:Y:S02]  /*cd30*/  FFMA.FTZ R189, R189, R70, R190 ;  /* 0x00000046bdbd7223 */ /* 0x000fe400000100be */
[C---:B------:R-:W-:Y:S02]  /*cd40*/  FFMA.FTZ R70, R147.reuse, UR14, -R64 ;  /* 0x0000000e93467c23 */ /* 0x040fe40008010840 */
[----:B------:R-:W-:Y:S02]  /*cd50*/  FMUL.FTZ R64, R147, UR15 ;  /* 0x0000000f93407c20 */ /* 0x000fe40008410000 */
[C---:B------:R-:W-:Y:S02]  /*cd60*/  FFMA.FTZ R73, R146.reuse, UR14, -R69 ;  /* 0x0000000e92497c23 */ /* 0x040fe40008010845 */
[----:B------:R-:W-:Y:S02]  /*cd70*/  FMUL.FTZ R69, R146, UR15 ;  /* 0x0000000f92457c20 */ /* 0x000fe40008410000 */
[----:B------:R-:W-:-:S02]  /*cd80*/  FADD.FTZ R166, R95, R166 ;  /* 0x000000a65fa67221 */ /* 0x000fc40000010000 */
[----:B------:R-:W-:Y:S02]  /*cd90*/  FFMA.FTZ R95, R131, UR14, R64 ;  /* 0x0000000e835f7c23 */ /* 0x000fe40008010040 */
[----:B------:R-:W-:Y:S02]  /*cda0*/  FMUL.FTZ R73, R192, R73 ;  /* 0x00000049c0497220 */ /* 0x000fe40000410000 */
[----:B------:R-:W-:Y:S02]  /*cdb0*/  FFMA.FTZ R69, R130, UR14, R69 ;  /* 0x0000000e82457c23 */ /* 0x000fe40008010045 */
[----:B------:R-:W-:Y:S02]  /*cdc0*/  FMUL.FTZ R64, R129, UR15 ;  /* 0x0000000f81407c20 */ /* 0x000fe40008410000 */
[----:B------:R-:W-:Y:S02]  /*cdd0*/  FMUL.FTZ R70, R123, R70 ;  /* 0x000000467b467220 */ /* 0x000fe40000410000 */
[----:B------:R-:W-:-:S02]  /*cde0*/  FFMA.FTZ R69, R94, R69, R73 ;  /* 0x000000455e457223 */ /* 0x000fc40000010049 */
[----:B------:R-:W-:Y:S02]  /*cdf0*/  FFMA.FTZ R64, R145, UR14, -R64 ;  /* 0x0000000e91407c23 */ /* 0x000fe40008010840 */
[----:B0-----:R-:W-:Y:S02]  /*ce00*/  @!P0 FADD.FTZ R61, R61, R72 ;  /* 0x000000483d3d8221 */ /* 0x001fe40000010000 */
[----:B------:R-:W-:Y:S02]  /*ce10*/  FADD.FTZ R167, R91, R167 ;  /* 0x000000a75ba77221 */ /* 0x000fe40000010000 */
[----:B------:R-:W-:Y:S01]  /*ce20*/  FFMA.FTZ R70, R198, R95, R70 ;  /* 0x0000005fc6467223 */ /* 0x000fe20000010046 */
[----:B------:R-:W0:Y:S01]  /*ce30*/  SHFL.DOWN PT, R72, R61, 0x10, 0x1f ;  /* 0x0a001f003d487f89 */ /* 0x000e2200000e0000 */
[----:B------:R-:W-:Y:S02]  /*ce40*/  FFMA.FTZ R91, R92, R130, R69 ;  /* 0x000000825c5b7223 */ /* 0x000fe40000010045 */
[----:B------:R-:W-:-:S02]  /*ce50*/  FMUL.FTZ R193, R193, R64 ;  /* 0x00000040c1c17220 */ /* 0x000fc40000410000 */
[----:B------:R-:W-:Y:S02]  /*ce60*/  FMUL.FTZ R64, R145, UR15 ;  /* 0x0000000f91407c20 */ /* 0x000fe40008410000 */
[----:B------:R-:W-:Y:S02]  /*ce70*/  FMUL.FTZ R69, R128, UR15 ;  /* 0x0000000f80457c20 */ /* 0x000fe40008410000 */
[----:B------:R-:W-:Y:S02]  /*ce80*/  FFMA.FTZ R70, R93, R131, R70 ;  /* 0x000000835d467223 */ /* 0x000fe40000010046 */
[----:B------:R-:W-:Y:S02]  /*ce90*/  FFMA.FTZ R64, R129, UR14, R64 ;  /* 0x0000000e81407c23 */ /* 0x000fe40008010040 */
[C---:B------:R-:W-:Y:S02]  /*cea0*/  FFMA.FTZ R73, R144.reuse, UR14, -R69 ;  /* 0x0000000e90497c23 */ /* 0x040fe40008010845 */
[----:B------:R-:W-:-:S02]  /*ceb0*/  FMUL.FTZ R69, R144, UR15 ;  /* 0x0000000f90457c20 */ /* 0x000fc40008410000 */
[----:B-1----:R-:W-:Y:S02]  /*cec0*/  @!P0 FADD.FTZ R62, R62, R101 ;  /* 0x000000653e3e8221 */ /* 0x002fe40000010000 */
[----:B--2---:R-:W-:Y:S02]  /*ced0*/  @!P0 FADD.FTZ R63, R63, R96 ;  /* 0x000000603f3f8221 */ /* 0x004fe40000010000 */
[----:B------:R-:W-:Y:S01]  /*cee0*/  @!P0 FADD.FTZ R60, R60, R99 ;  /* 0x000000633c3c8221 */ /* 0x000fe20000010000 */
[----:B------:R-:W1:Y:S01]  /*cef0*/  SHFL.DOWN PT, R95, R62, 0x10, 0x1f ;  /* 0x0a001f003e5f7f89 */ /* 0x000e6200000e0000 */
[----:B------:R-:W-:Y:S01]  /*cf00*/  FADD.FTZ R45, R70, R45 ;  /* 0x0000002d462d7221 */ /* 0x000fe20000010000 */
[----:B------:R-:W-:Y:S01]  /*cf10*/  ISETP.GT.AND P0, PT, R180, 0xf, PT ;  /* 0x0000000fb400780c */ /* 0x000fe20003f04270 */
[----:B------:R-:W-:Y:S01]  /*cf20*/  FFMA.FTZ R70, R79, R64, R193 ;  /* 0x000000404f467223 */ /* 0x000fe200000100c1 */
[----:B------:R-:W2:Y:S01]  /*cf30*/  SHFL.DOWN PT, R92, R63, 0x10, 0x1f ;  /* 0x0a001f003f5c7f89 */ /* 0x000ea200000e0000 */
[----:B------:R-:W-:-:S02]  /*cf40*/  FMUL.FTZ R73, R194, R73 ;  /* 0x00000049c2497220 */ /* 0x000fc40000410000 */
[----:B------:R-:W-:Y:S01]  /*cf50*/  FFMA.FTZ R64, R128, UR14, R69 ;  /* 0x0000000e80407c23 */ /* 0x000fe20008010045 */
[----:B------:R-:W3:Y:S01]  /*cf60*/  SHFL.DOWN PT, R93, R60, 0x10, 0x1f ;  /* 0x0a001f003c5d7f89 */ /* 0x000ee200000e0000 */
[----:B------:R-:W-:Y:S02]  /*cf70*/  FMUL.FTZ R69, R126, UR15 ;  /* 0x0000000f7e457c20 */ /* 0x000fe40008410000 */
[----:B------:R-:W-:Y:S02]  /*cf80*/  FFMA.FTZ R73, R201, R64, R73 ;  /* 0x00000040c9497223 */ /* 0x000fe40000010049 */
[----:B------:R-:W-:Y:S02]  /*cf90*/  FMUL.FTZ R64, R127, UR15 ;  /* 0x0000000f7f407c20 */ /* 0x000fe40008410000 */
[----:B------:R-:W-:Y:S02]  /*cfa0*/  FFMA.FTZ R70, R77, R129, R70 ;  /* 0x000000814d467223 */ /* 0x000fe40000010046 */
[----:B------:R-:W-:-:S02]  /*cfb0*/  FFMA.FTZ R64, R143, UR14, -R64 ;  /* 0x0000000e8f407c23 */ /* 0x000fc40008010840 */
[----:B------:R-:W-:Y:S02]  /*cfc0*/  FFMA.FTZ R69, R142, UR14, -R69 ;  /* 0x0000000e8e457c23 */ /* 0x000fe40008010845 */
[----:B------:R-:W-:Y:S02]  /*cfd0*/  FMUL.FTZ R195, R195, R64 ;  /* 0x00000040c3c37220 */ /* 0x000fe40000410000 */
[----:B------:R-:W-:Y:S02]  /*cfe0*/  FMUL.FTZ R64, R125, UR15 ;  /* 0x0000000f7d407c20 */ /* 0x000fe40008410000 */
[----:B0-----:R-:W-:Y:S02]  /*cff0*/  @!P0 FADD.FTZ R61, R61, R72 ;  /* 0x000000483d3d8221 */ /* 0x001fe40000010000 */
[----:B------:R-:W-:Y:S02]  /*d000*/  FADD.FTZ R47, R70, R47 ;  /* 0x0000002f462f7221 */ /* 0x000fe40000010000 */
[----:B------:R-:W-:-:S02]  /*d010*/  FMUL.FTZ R196, R196, R69 ;  /* 0x00000045c4c47220 */ /* 0x000fc40000410000 */
[----:B------:R-:W-:Y:S02]  /*d020*/  FMUL.FTZ R72, R143, UR15 ;  /* 0x0000000f8f487c20 */ /* 0x000fe40008410000 */
[----:B------:R-:W-:Y:S02]  /*d030*/  FMUL.FTZ R69, R142, UR15 ;  /* 0x0000000f8e457c20 */ /* 0x000fe40008410000 */
[C---:B------:R-:W-:Y:S02]  /*d040*/  FFMA.FTZ R70, R141.reuse, UR14, -R64 ;  /* 0x0000000e8d467c23 */ /* 0x040fe40008010840 */
[----:B------:R-:W-:Y:S02]  /*d050*/  FMUL.FTZ R64, R141, UR15 ;  /* 0x0000000f8d407c20 */ /* 0x000fe40008410000 */
[----:B------:R-:W-:Y:S02]  /*d060*/  FFMA.FTZ R77, R74, R128, R73 ;  /* 0x000000804a4d7223 */ /* 0x000fe40000010049 */
[----:B------:R-:W-:-:S02]  /*d070*/  FFMA.FTZ R73, R127, UR14, R72 ;  /* 0x0000000e7f497c23 */ /* 0x000fc40008010048 */
[----:B------:R-:W-:Y:S02]  /*d080*/  FFMA.FTZ R72, R126, UR14, R69 ;  /* 0x0000000e7e487c23 */ /* 0x000fe40008010045 */
[----:B------:R-:W-:Y:S02]  /*d090*/  FMUL.FTZ R70, R197, R70 ;  /* 0x00000046c5467220 */ /* 0x000fe40000410000 */
[----:B------:R-:W-:Y:S02]  /*d0a0*/  FFMA.FTZ R69, R125, UR14, R64 ;  /* 0x0000000e7d457c23 */ /* 0x000fe40008010040 */
[----:B-1----:R-:W-:Y:S02]  /*d0b0*/  @!P0 FADD.FTZ R62, R62, R95 ;  /* 0x0000005f3e3e8221 */ /* 0x002fe40000010000 */
[----:B--2---:R-:W-:Y:S02]  /*d0c0*/  @!P0 FADD.FTZ R63, R63, R92 ;  /* 0x0000005c3f3f8221 */ /* 0x004fe40000010000 */
[----:B---3--:R-:W-:-:S02]  /*d0d0*/  @!P0 FADD.FTZ R60, R60, R93 ;  /* 0x0000005d3c3c8221 */ /* 0x008fc40000010000 */
[----:B------:R-:W-:Y:S02]  /*d0e0*/  FFMA.FTZ R202, R202, R73, R195 ;  /* 0x00000049caca7223 */ /* 0x000fe400000100c3 */
[----:B------:R-:W-:Y:S01]  /*d0f0*/  FFMA.FTZ R203, R203, R72, R196 ;  /* 0x00000048cbcb7223 */ /* 0x000fe200000100c4 */
[----:B------:R0:W-:Y:S01]  /*d100*/  @!P2 STS.128 [R179.X16+0x10a0], R60 ;  /* 0x0010a03cb300a388 */ /* 0x0001e2000000cc00 */
        /* <DEDUP_REMOVED lines=22> */
[----:B------:R-:W-:Y:S01]  /*d270*/  FADD.FTZ R51, R70, R51 ;  /* 0x0000003346337221 */ /* 0x000fe20000010000 */
[----:B------:R-:W-:Y:S06]  /*d280*/  BAR.SYNC.DEFER_BLOCKING 0x0 ;  /* 0x0000000000007b1d */ /* 0x000fec0000010000 */
[----:B------:R-:W-:Y:S05]  /*d290*/  @P1 BRA `(.L_x_300) ;  /* 0x0000019000001947 */ /* 0x000fea0003800000 */
[----:B0-----:R-:W0:Y:S01]  /*d2a0*/  LDS.128 R64, [0x10b0] ;  /* 0x0010b000ff407984 */ /* 0x001e220000000c00 */
[----:B------:R-:W-:Y:S02]  /*d2b0*/  ISETP.NE.AND P0, PT, R2, c[0x0][0x174], PT ;  /* 0x00005d0002007a0c */ /* 0x000fe40003f05270 */
        /* <DEDUP_REMOVED lines=23> */
.L_x_300:
[----:B0-----:R-:W-:Y:S05]  /*d430*/  BSYNC B0 ;  /* 0x0000000000007941 */ /* 0x001fea0003800000 */
.L_x_299:
[----:B------:R-:W-:-:S04]  /*d440*/  IADD3 R90, R90, 0x1, RZ ;  /* 0x000000015a5a7810 */ /* 0x000fc80007ffe0ff */
[----:B------:R-:W-:-:S13]  /*d450*/  ISETP.GE.AND P0, PT, R90, c[0x0][0x16c], PT ;  /* 0x00005b005a007a0c */ /* 0x000fda0003f06270 */
[----:B------:R-:W-:Y:S01]  /*d460*/  @P0 CALL.REL.NOINC `(.L_x_264) ;  /* 0x0000001000000944 */ /* 0x000fe20003c00000 */
[----:B------:R-:W-:Y:S05]  /*d470*/  BRA `(.L_x_301) ;  /* 0xffff9aa000007947 */ /* 0x000fea000383ffff */
.L_x_264:
[----:B------:R-:W-:Y:S01]  /*d480*/  BAR.SYNC.DEFER_BLOCKING 0x0 ;  /* 0x0000000000007b1d */ /* 0x000fe20000010000 */
[----:B------:R-:W-:Y:S02]  /*d490*/  IADD3 R183, -R182, c[0x0][0x168], RZ ;  /* 0x00005a00b6b77a10 */ /* 0x000fe40007ffe1ff */
[C---:B------:R-:W-:Y:S02]  /*d4a0*/  LOP3.LUT R17, R0.reuse, 0x20, RZ, 0xfc, !PT ;  /* 0x0000002000117812 */ /* 0x040fe400078efcff */
[C---:B------:R-:W-:Y:S02]  /*d4b0*/  LOP3.LUT R18, R0.reuse, 0x40, RZ, 0xfc, !PT ;  /* 0x0000004000127812 */ /* 0x040fe400078efcff */
[C---:B------:R-:W-:Y:S02]  /*d4c0*/  LOP3.LUT R4, R0.reuse, 0x60, RZ, 0xfc, !PT ;  /* 0x0000006000047812 */ /* 0x040fe400078efcff */
[-C--:B------:R-:W-:Y:S02]  /*d4d0*/  ISETP.GE.AND P2, PT, R0, R183.reuse, PT ;  /* 0x000000b70000720c */ /* 0x080fe40003f46270 */
[----:B------:R-:W-:-:S02]  /*d4e0*/  ISETP.GE.AND P3, PT, R17, R183, PT ;  /* 0x000000b71100720c */ /* 0x000fc40003f66270 */
[-C--:B------:R-:W-:Y:S02]  /*d4f0*/  ISETP.GE.AND P4, PT, R18, R183.reuse, PT ;  /* 0x000000b71200720c */ /* 0x080fe40003f86270 */
[----:B------:R-:W-:Y:S02]  /*d500*/  ISETP.GE.AND P5, PT, R4, R183, PT ;  /* 0x000000b70400720c */ /* 0x000fe40003fa6270 */
[----:B------:R-:W-:Y:S02]  /*d510*/  PRMT R20, RZ, 0x7610, R20 ;  /* 0x00007610ff147816 */ /* 0x000fe40000000014 */
[----:B------:R-:W-:Y:S02]  /*d520*/  PRMT R19, RZ, 0x7610, R19 ;  /* 0x00007610ff137816 */ /* 0x000fe40000000013 */
[C---:B------:R-:W-:Y:S02]  /*d530*/  LOP3.LUT R5, R0.reuse, 0x80, RZ, 0xfc, !PT ;  /* 0x0000008000057812 */ /* 0x040fe400078efcff */
[----:B------:R-:W-:Y:S01]  /*d540*/  PRMT R22, RZ, 0x7610, R22 ;  /* 0x00007610ff167816 */ /* 0x000fe20000000016 */
[----:B------:R-:W2:Y:S01]  /*d550*/  @!P2 LDG.E.U16 R20, [R86.64] ;  /* 0x000000065614a981 */ /* 0x000ea2000c1e1500 */
[----:B------:R-:W-:-:S02]  /*d560*/  LOP3.LUT R6, R0, 0xa0, RZ, 0xfc, !PT ;  /* 0x000000a000067812 */ /* 0x000fc400078efcff */
[----:B------:R-:W-:Y:S01]  /*d570*/  PRMT R21, RZ, 0x7610, R21 ;  /* 0x00007610ff157816 */ /* 0x000fe20000000015 */
[----:B------:R-:W3:Y:S01]  /*d580*/  @!P3 LDG.E.U16 R19, [R86.64+0x40] ;  /* 0x000040065613b981 */ /* 0x000ee2000c1e1500 */
[C---:B------:R-:W-:Y:S02]  /*d590*/  LOP3.LUT R7, R0.reuse, 0xc0, RZ, 0xfc, !PT ;  /* 0x000000c000077812 */ /* 0x040fe400078efcff */
[C---:B------:R-:W-:Y:S01]  /*d5a0*/  LOP3.LUT R8, R0.reuse, 0xe0, RZ, 0xfc, !PT ;  /* 0x000000e000087812 */ /* 0x040fe200078efcff */
[----:B------:R-:W4:Y:S01]  /*d5b0*/  @!P4 LDG.E.U16 R22, [R86.64+0x80] ;  /* 0x000080065616c981 */ /* 0x000f22000c1e1500 */
[C---:B------:R-:W-:Y:S02]  /*d5c0*/  LOP3.LUT R9, R0.reuse, 0x100, RZ, 0xfc, !PT ;  /* 0x0000010000097812 */ /* 0x040fe400078efcff */
[----:B------:R-:W-:Y:S01]  /*d5d0*/  ISETP.GE.AND P6, PT, R5, R183, PT ;  /* 0x000000b70500720c */ /* 0x000fe20003fc6270 */
[----:B------:R-:W5:Y:S01]  /*d5e0*/  @!P5 LDG.E.U16 R21, [R86.64+0xc0] ;  /* 0x0000c0065615d981 */ /* 0x000f62000c1e1500 */
        /* <DEDUP_REMOVED lines=11> */
[C---:B------:R-:W-:Y:S02]  /*d6a0*/  LOP3.LUT R11, R0.reuse, 0x140, RZ, 0xfc, !PT ;  /* 0x00000140000b7812 */ /* 0x040fe400078efcff */
[----:B------:R-:W-:Y:S01]  /*d6b0*/  PRMT R28, RZ, 0x7610, R28 ;  /* 0x00007610ff1c7816 */ /* 0x000fe2000000001c */
[----:B------:R-:W5:Y:S01]  /*d6c0*/  @!P0 LDG.E.U16 R23, [R86.64+0x140] ;  /* 0x0001400656178981 */ /* 0x000f62000c1e1500 */
[----:B------:R-:W-:-:S02]  /*d6d0*/  LOP3.LUT R12, R0, 0x160, RZ, 0xfc, !PT ;  /* 0x00000160000c7812 */ /* 0x000fc400078efcff */
[----:B------:R-:W-:Y:S01]  /*d6e0*/  PRMT R27, RZ, 0x7610, R27 ;  /* 0x00007610ff1b7816 */ /* 0x000fe2000000001b */
[----:B------:R-:W5:Y:S01]  /*d6f0*/  @!P2 LDG.E.U16 R26, [R86.64+0x180] ;  /* 0x00018006561aa981 */ /* 0x000f62000c1e1500 */
[C---:B------:R-:W-:Y:S02]  /*d700*/  LOP3.LUT R13, R0.reuse, 0x180, RZ, 0xfc, !PT ;  /* 0x00000180000d7812 */ /* 0x040fe400078efcff */
[C---:B------:R-:W-:Y:S01]  /*d710*/  LOP3.LUT R14, R0.reuse, 0x1a0, RZ, 0xfc, !PT ;  /* 0x000001a0000e7812 */ /* 0x040fe200078efcff */
[----:B------:R-:W5:Y:S01]  /*d720*/  @!P3 LDG.E.U16 R25, [R86.64+0x1c0] ;  /* 0x0001c0065619b981 */ /* 0x000f62000c1e1500 */
[C---:B------:R-:W-:Y:S02]  /*d730*/  LOP3.LUT R15, R0.reuse, 0x1c0, RZ, 0xfc, !PT ;  /* 0x000001c0000f7812 */ /* 0x040fe400078efcff */
[----:B------:R-:W-:Y:S01]  /*d740*/  ISETP.GE.AND P6, PT, R11, R183, PT ;  /* 0x000000b70b00720c */ /* 0x000fe20003fc6270 */
[----:B------:R-:W5:Y:S01]  /*d750*/  @!P4 LDG.E.U16 R28, [R86.64+0x200] ;  /* 0x00020006561cc981 */ /* 0x000f62000c1e1500 */
[----:B------:R-:W-:-:S02]  /*d760*/  LOP3.LUT R16, R0, 0x1e0, RZ, 0xfc, !PT ;  /* 0x000001e000107812 */ /* 0x000fc400078efcff */
[-C--:B------:R-:W-:Y:S01]  /*d770*/  ISETP.GE.AND P0, PT, R12, R183.reuse, PT ;  /* 0x000000b70c00720c */ /* 0x080fe20003f06270 */
[----:B------:R-:W5:Y:S01]  /*d780*/  @!P5 LDG.E.U16 R27, [R86.64+0x240] ;  /* 0x00024006561bd981 */ /* 0x000f62000c1e1500 */
        /* <DEDUP_REMOVED lines=11> */
[----:B------:R-:W5:Y:S04]  /*d840*/  @!P0 LDG.E.U16 R29, [R86.64+0x2c0] ;  /* 0x0002c006561d8981 */ /* 0x000f68000c1e1500 */
[----:B------:R-:W5:Y:S04]  /*d850*/  @!P2 LDG.E.U16 R32, [R86.64+0x300] ;  /* 0x000300065620a981 */ /* 0x000f68000c1e1500 */
[----:B------:R-:W5:Y:S04]  /*d860*/  @!P3 LDG.E.U16 R34, [R86.64+0x340] ;  /* 0x000340065622b981 */ /* 0x000f68000c1e1500 */
[----:B------:R-:W5:Y:S04]  /*d870*/  @!P4 LDG.E.U16 R31, [R86.64+0x380] ;  /* 0x00038006561fc981 */ /* 0x000f68000c1e1500 */
[----:B------:R-:W5:Y:S01]  /*d880*/  @!P5 LDG.E.U16 R52, [R86.64+0x3c0] ;  /* 0x0003c0065634d981 */ /* 0x000f62000c1e1500 */
[----:B------:R-:W-:-:S02]  /*d890*/  F2FP.PACK_AB R171, R171, R172 ;  /* 0x000000acabab723e */ /* 0x000fc400000000ff */
[----:B------:R-:W-:Y:S02]  /*d8a0*/  F2FP.PACK_AB R169, R169, R170 ;  /* 0x000000aaa9a9723e */ /* 0x000fe400000000ff */
        /* <DEDUP_REMOVED lines=20> */
[----:B------:R-:W1:Y:S04]  /*d9f0*/  LDS.U16 R20, [R3+0x2] ;  /* 0x0000020003147984 */ /* 0x000e680000000400 */
[----:B------:R-:W2:Y:S04]  /*da00*/  LDS.U16 R21, [R3+0x4] ;  /* 0x0000040003157984 */ /* 0x000ea80000000400 */
[----:B------:R-:W3:Y:S04]  /*da10*/  LDS.U16 R22, [R3+0x6] ;  /* 0x0000060003167984 */ /* 0x000ee80000000400 */
[----:B------:R-:W-:Y:S01]  /*da20*/  LDS.U16 R23, [R3+0x10] ;  /* 0x0000100003177984 */ /* 0x000fe20000000400 */
[----:B0-----:R-:W-:-:S05]  /*da30*/  HADD2.F32 R19, -RZ, R19.H0_H0 ;  /* 0x20000013ff137230 */ /* 0x001fca0000004100 */
[----:B------:R-:W-:Y:S01]  /*da40*/  FADD.FTZ R24, R19, UR5 ;  /* 0x0000000513187e21 */ /* 0x000fe20008010000 */
[----:B-1----:R-:W-:Y:S01]  /*da50*/  HADD2.F32 R20, -RZ, R20.H0_H0 ;  /* 0x20000014ff147230 */ /* 0x002fe20000004100 */
[----:B------:R-:W0:Y:S03]  /*da60*/  LDS.U16 R19, [R3+0x8] ;  /* 0x0000080003137984 */ /* 0x000e260000000400 */
[----:B------:R-:W-:Y:S01]  /*da70*/  FSETP.GTU.FTZ.AND P5, PT, R24, 20, PT ;  /* 0x41a000001800780b */ /* 0x000fe20003fbc000 */
[----:B--2---:R-:W-:Y:S02]  /*da80*/  HADD2.F32 R21, -RZ, R21.H0_H0 ;  /* 0x20000015ff157230 */ /* 0x004fe40000004100 */
[----:B---3--:R-:W-:Y:S01]  /*da90*/  HADD2.F32 R22, -RZ, R22.H0_H0 ;  /* 0x20000016ff167230 */ /* 0x008fe20000004100 */
[----:B------:R-:W-:Y:S02]  /*daa0*/  FADD.FTZ R26, R20, UR5 ;  /* 0x00000005141a7e21 */ /* 0x000fe40008010000 */
[----:B------:R-:W-:Y:S01]  /*dab0*/  FADD.FTZ R27, R21, UR5 ;  /* 0x00000005151b7e21 */ /* 0x000fe20008010000 */
[----:B------:R-:W1:Y:S01]  /*dac0*/  LDS.U16 R20, [R3+0xa] ;  /* 0x00000a0003147984 */ /* 0x000e620000000400 */
[----:B------:R-:W-:Y:S01]  /*dad0*/  FADD.FTZ R28, R22, UR5 ;  /* 0x00000005161c7e21 */ /* 0x000fe20008010000 */
[----:B------:R-:W-:-:S02]  /*dae0*/  FSETP.GTU.FTZ.AND P6, PT, R26, 20, PT ;  /* 0x41a000001a00780b */ /* 0x000fc40003fdc000 */
[----:B------:R-:W-:Y:S01]  /*daf0*/  FSETP.GTU.FTZ.AND P0, PT, R27, 20, PT ;  /* 0x41a000001b00780b */ /* 0x000fe20003f1c000 */
[----:B------:R-:W2:Y:S01]  /*db00*/  LDS.U16 R21, [R3+0xc] ;  /* 0x00000c0003157984 */ /* 0x000ea20000000400 */
[----:B------:R-:W-:Y:S01]  /*db10*/  @!P5 FMUL.FTZ R24, R24, -1.4426950216293334961 ;  /* 0xbfb8aa3b1818d820 */ /* 0x000fe20000410000 */
[----:B------:R-:W-:Y:S02]  /*db20*/  FSETP.GTU.FTZ.AND P2, PT, R28, 20, PT ;  /* 0x41a000001c00780b */ /* 0x000fe40003f5c000 */
[----:B------:R-:W3:Y:S01]  /*db30*/  LDS.U16 R22, [R3+0xe] ;  /* 0x00000e0003167984 */ /* 0x000ee20000000400 */
[----:B------:R4:W5:Y:S03]  /*db40*/  @!P5 MUFU.EX2 R25, R24 ;  /* 0x000000180019d308 */ /* 0x0009660000000800 */
[----:B----4-:R-:W4:Y:S02]  /*db50*/  LDS.U16 R24, [R3+0x12] ;  /* 0x0000120003187984 */ /* 0x010f240000000400 */
[----:B------:R-:W-:-:S02]  /*db60*/  @!P6 FMUL.FTZ R26, R26, -1.4426950216293334961 ;  /* 0xbfb8aa3b1a1ae820 */ /* 0x000fc40000410000 */
[----:B------:R-:W-:-:S03]  /*db70*/  @!P0 FMUL.FTZ R27, R27, -1.4426950216293334961 ;  /* 0xbfb8aa3b1b1b8820 */ /* 0x000fc60000410000 */
[----:B------:R-:W-:Y:S01]  /*db80*/  @!P2 FMUL.FTZ R28, R28, -1.4426950216293334961 ;  /* 0xbfb8aa3b1c1ca820 */ /* 0x000fe20000410000 */
[----:B------:R-:W0:Y:S08]  /*db90*/  @!P6 MUFU.EX2 R26, R26 ;  /* 0x0000001a001ae308 */ /* 0x000e300000000800 */
[----:B------:R-:W1:Y:S08]  /*dba0*/  @!P0 MUFU.EX2 R27, R27 ;  /* 0x0000001b001b8308 */ /* 0x000e700000000800 */
[----:B------:R-:W2:Y:S01]  /*dbb0*/  @!P2 MUFU.EX2 R28, R28 ;  /* 0x0000001c001ca308 */ /* 0x000ea20000000800 */
[----:B-----5:R-:W-:-:S02]  /*dbc0*/  @!P5 FADD.FTZ R25, R25, 1 ;  /* 0x3f8000001919d421 */ /* 0x020fc40000010000 */
[----:B0-----:R-:W-:Y:S02]  /*dbd0*/  @!P6 FADD.FTZ R26, R26, 1 ;  /* 0x3f8000001a1ae421 */ /* 0x001fe40000010000 */
[----:B-1----:R-:W-:-:S03]  /*dbe0*/  @!P0 FADD.FTZ R27, R27, 1 ;  /* 0x3f8000001b1b8421 */ /* 0x002fc60000010000 */
[----:B------:R-:W0:Y:S01]  /*dbf0*/  @!P5 MUFU.RCP R30, R25 ;  /* 0x00000019001ed308 */ /* 0x000e220000001000 */
[----:B--2---:R-:W-:-:S07]  /*dc00*/  @!P2 FADD.FTZ R28, R28, 1 ;  /* 0x3f8000001c1ca421 */ /* 0x004fce0000010000 */
[----:B------:R-:W1:Y:S01]  /*dc10*/  @!P6 MUFU.RCP R29, R26 ;  /* 0x0000001a001de308 */ /* 0x000e620000001000 */
[----:B------:R-:W-:-:S07]  /*dc20*/  HADD2.F32 R19, -RZ, R19.H0_H0 ;  /* 0x20000013ff137230 */ /* 0x000fce0000004100 */
[----:B------:R-:W2:Y:S01]  /*dc30*/  @!P0 MUFU.RCP R32, R27 ;  /* 0x0000001b00208308 */ /* 0x000ea20000001000 */
[----:B------:R-:W-:-:S07]  /*dc40*/  HADD2.F32 R20, -RZ, R20.H0_H0 ;  /* 0x20000014ff147230 */ /* 0x000fce0000004100 */
[----:B------:R-:W5:Y:S01]  /*dc50*/  @!P2 MUFU.RCP R25, R28 ;  /* 0x0000001c0019a308 */ /* 0x000f620000001000 */
[----:B------:R-:W-:Y:S02]  /*dc60*/  HADD2.F32 R21, -RZ, R21.H0_H0 ;  /* 0x20000015ff157230 */ /* 0x000fe40000004100 */
[----:B---3--:R-:W-:Y:S02]  /*dc70*/  HADD2.F32 R22, -RZ, R22.H0_H0 ;  /* 0x20000016ff167230 */ /* 0x008fe40000004100 */
[----:B------:R-:W-:Y:S02]  /*dc80*/  HADD2.F32 R23, -RZ, R23.H0_H0 ;  /* 0x20000017ff177230 */ /* 0x000fe40000004100 */
[----:B----4-:R-:W-:Y:S01]  /*dc90*/  HADD2.F32 R24, -RZ, R24.H0_H0 ;  /* 0x20000018ff187230 */ /* 0x010fe20000004100 */
[----:B------:R-:W-:Y:S02]  /*dca0*/  FADD.FTZ R19, R19, UR5 ;  /* 0x0000000513137e21 */ /* 0x000fe40008010000 */
[----:B------:R-:W-:-:S02]  /*dcb0*/  FADD.FTZ R20, R20, UR5 ;  /* 0x0000000514147e21 */ /* 0x000fc40008010000 */
[----:B------:R-:W-:Y:S02]  /*dcc0*/  FADD.FTZ R21, R21, UR5 ;  /* 0x0000000515157e21 */ /* 0x000fe40008010000 */
[----:B------:R-:W-:Y:S02]  /*dcd0*/  FADD.FTZ R22, R22, UR5 ;  /* 0x0000000516167e21 */ /* 0x000fe40008010000 */
[----:B------:R-:W-:Y:S02]  /*dce0*/  FADD.FTZ R23, R23, UR5 ;  /* 0x0000000517177e21 */ /* 0x000fe40008010000 */
[----:B------:R-:W-:Y:S01]  /*dcf0*/  FADD.FTZ R24, R24, UR5 ;  /* 0x0000000518187e21 */ /* 0x000fe20008010000 */
[----:B------:R-:W-:Y:S01]  /*dd00*/  FSETP.GTU.FTZ.AND P3, PT, R19, 20, PT ;  /* 0x41a000001300780b */ /* 0x000fe20003f7c000 */
[----:B0-----:R-:W-:Y:S01]  /*dd10*/  @!P5 FMUL.FTZ R51, R51, R30 ;  /* 0x0000001e3333d220 */ /* 0x001fe20000410000 */
[----:B------:R-:W-:Y:S01]  /*dd20*/  FSETP.GTU.FTZ.AND P4, PT, R20, 20, PT ;  /* 0x41a000001400780b */ /* 0x000fe20003f9c000 */
[----:B-1----:R-:W-:Y:S01]  /*dd30*/  @!P6 FMUL.FTZ R50, R50, R29 ;  /* 0x0000001d3232e220 */ /* 0x002fe20000410000 */
[----:B------:R-:W-:Y:S01]  /*dd40*/  FSETP.GTU.FTZ.AND P5, PT, R21, 20, PT ;  /* 0x41a000001500780b */ /* 0x000fe20003fbc000 */
[----:B--2---:R-:W-:Y:S01]  /*dd50*/  @!P0 FMUL.FTZ R49, R49, R32 ;  /* 0x0000002031318220 */ /* 0x004fe20000410000 */
[----:B------:R-:W-:Y:S01]  /*dd60*/  FSETP.GTU.FTZ.AND P6, PT, R22, 20, PT ;  /* 0x41a000001600780b */ /* 0x000fe20003fdc000 */
[----:B-----5:R-:W-:Y:S01]  /*dd70*/  @!P2 FMUL.FTZ R48, R48, R25 ;  /* 0x000000193030a220 */ /* 0x020fe20000410000 */
[----:B------:R-:W-:-:S02]  /*dd80*/  FSETP.GTU.FTZ.AND P0, PT, R23, 20, PT ;  /* 0x41a000001700780b */ /* 0x000fc40003f1c000 */
[----:B------:R-:W-:-:S03]  /*dd90*/  FSETP.GTU.FTZ.AND P2, PT, R24, 20, PT ;  /* 0x41a000001800780b */ /* 0x000fc60003f5c000 */
[----:B------:R-:W-:Y:S02]  /*dda0*/  @!P3 FMUL.FTZ R19, R19, -1.4426950216293334961 ;  /* 0xbfb8aa3b1313b820 */ /* 0x000fe40000410000 */
[----:B------:R-:W-:Y:S02]  /*ddb0*/  @!P4 FMUL.FTZ R20, R20, -1.4426950216293334961 ;  /* 0xbfb8aa3b1414c820 */ /* 0x000fe40000410000 */
[----:B------:R-:W-:Y:S02]  /*ddc0*/  @!P5 FMUL.FTZ R21, R21, -1.4426950216293334961 ;  /* 0xbfb8aa3b1515d820 */ /* 0x000fe40000410000 */
[----:B------:R-:W-:Y:S02]  /*ddd0*/  @!P6 FMUL.FTZ R22, R22, -1.4426950216293334961 ;  /* 0xbfb8aa3b1616e820 */ /* 0x000fe40000410000 */
[----:B------:R-:W-:Y:S02]  /*dde0*/  @!P0 FMUL.FTZ R23, R23, -1.4426950216293334961 ;  /* 0xbfb8aa3b17178820 */ /* 0x000fe40000410000 */
[----:B------:R-:W-:Y:S01]  /*ddf0*/  @!P2 FMUL.FTZ R24, R24, -1.4426950216293334961 ;  /* 0xbfb8aa3b1818a820 */ /* 0x000fe20000410000 */
[----:B------:R-:W0:Y:S01]  /*de00*/  @!P3 MUFU.EX2 R19, R19 ;  /* 0x000000130013b308 */ /* 0x000e220000000800 */
[----:B------:R-:W-:-:S07]  /*de10*/  SHF.L.U32 R25, R177, 0x4, RZ ;  /* 0x00000004b1197819 */ /* 0x000fce00000006ff */
[----:B------:R-:W1:Y:S01]  /*de20*/  @!P4 MUFU.EX2 R20, R20 ;  /* 0x000000140014c308 */ /* 0x000e620000000800 */
[----:B------:R-:W-:-:S07]  /*de30*/  LOP3.LUT R25, R25, 0xfffffe00, RZ, 0xc0, !PT ;  /* 0xfffffe0019197812 */ /* 0x000fce00078ec0ff */
[----:B------:R-:W2:Y:S08]  /*de40*/  @!P5 MUFU.EX2 R21, R21 ;  /* 0x000000150015d308 */ /* 0x000eb00000000800 */
[----:B------:R-:W3:Y:S08]  /*de50*/  @!P6 MUFU.EX2 R22, R22 ;  /* 0x000000160016e308 */ /* 0x000ef00000000800 */
[----:B------:R-:W4:Y:S08]  /*de60*/  @!P0 MUFU.EX2 R23, R23 ;  /* 0x0000001700178308 */ /* 0x000f300000000800 */
[----:B------:R-:W5:Y:S01]  /*de70*/  @!P2 MUFU.EX2 R24, R24 ;  /* 0x000000180018a308 */ /* 0x000f620000000800 */
[----:B------:R-:W-:Y:S01]  /*de80*/  LEA R63, R180, R25, 0x4 ;  /* 0x00000019b43f7211 */ /* 0x000fe200078e20ff */
[----:B0-----:R-:W-:-:S02]  /*de90*/  @!P3 FADD.FTZ R19, R19, 1 ;  /* 0x3f8000001313b421 */ /* 0x001fc40000010000 */
[----:B-1----:R-:W-:Y:S01]  /*dea0*/  @!P4 FADD.FTZ R20, R20, 1 ;  /* 0x3f8000001414c421 */ /* 0x002fe20000010000 */
[----:B------:R-:W-:Y:S01]  /*deb0*/  IADD3 R26, R63, 0x2, RZ ;  /* 0x000000023f1a7810 */ /* 0x000fe20007ffe0ff */
[----:B--2---:R-:W-:Y:S02]  /*dec0*/  @!P5 FADD.FTZ R21, R21, 1 ;  /* 0x3f8000001515d421 */ /* 0x004fe40000010000 */
[----:B---3--:R-:W-:Y:S02]  /*ded0*/  @!P6 FADD.FTZ R22, R22, 1 ;  /* 0x3f8000001616e421 */ /* 0x008fe40000010000 */
[----:B----4-:R-:W-:Y:S01]  /*dee0*/  @!P0 FADD.FTZ R23, R23, 1 ;  /* 0x3f80000017178421 */ /* 0x010fe20000010000 */
[----:B------:R-:W-:Y:S01]  /*def0*/  LEA.HI.SX32 R27, R26, R63, 0x1b ;  /* 0x0000003f1a1b7211 */ /* 0x000fe200078fdaff */
[----:B-----5:R-:W-:Y:S01]  /*df00*/  @!P2 FADD.FTZ R24, R24, 1 ;  /* 0x3f8000001818a421 */ /* 0x020fe20000010000 */
[----:B------:R0:W-:Y:S08]  /*df10*/  @!P3 MUFU.RCP R58, R19 ;  /* 0x00000013003ab308 */ /* 0x0001f00000001000 */
[----:B------:R1:W2:Y:S01]  /*df20*/  @!P4 MUFU.RCP R57, R20 ;  /* 0x000000140039c308 */ /* 0x0002a20000001000 */
[----:B0-----:R-:W-:Y:S07]  /*df30*/  LDS.U16 R19, [R3+0x14] ;  /* 0x0000140003137984 */ /* 0x001fee0000000400 */
[----:B------:R0:W-:Y:S01]  /*df40*/  @!P5 MUFU.RCP R60, R21 ;  /* 0x00000015003cd308 */ /* 0x0001e20000001000 */
[----:B-1----:R-:W-:Y:S07]  /*df50*/  LDS.U16 R20, [R3+0x16] ;  /* 0x0000160003147984 */ /* 0x002fee0000000400 */
[----:B------:R1:W-:Y:S01]  /*df60*/  @!P6 MUFU.RCP R59, R22 ;  /* 0x00000016003be308 */ /* 0x0003e20000001000 */
[----:B0-----:R-:W-:Y:S07]  /*df70*/  LDS.U16 R21, [R3+0x18] ;  /* 0x0000180003157984 */ /* 0x001fee0000000400 */
[----:B------:R0:W3:Y:S01]  /*df80*/  @!P0 MUFU.RCP R26, R23 ;  /* 0x00000017001a8308 */ /* 0x0000e20000001000 */
[----:B-1----:R-:W1:Y:S07]  /*df90*/  LDS.U16 R22, [R3+0x1a] ;  /* 0x00001a0003167984 */ /* 0x002e6e0000000400 */
[----:B------:R4:W5:Y:S01]  /*dfa0*/  @!P2 MUFU.RCP R61, R24 ;  /* 0x00000018003da308 */ /* 0x0009620000001000 */
[----:B0-----:R-:W0:Y:S04]  /*dfb0*/  LDS.U16 R23, [R3+0x1c] ;  /* 0x00001c0003177984 */ /* 0x001e280000000400 */
[----:B----4-:R-:W4:Y:S04]  /*dfc0*/  LDS.U16 R24, [R3+0x1e] ;  /* 0x00001e0003187984 */ /* 0x010f280000000400 */
[----:B------:R-:W-:Y:S01]  /*dfd0*/  BAR.SYNC.DEFER_BLOCKING 0x0 ;  /* 0x0000000000007b1d */ /* 0x000fe20000010000 */
[----:B------:R-:W-:-:S02]  /*dfe0*/  IADD3 R25, R63, 0x1, RZ ;  /* 0x000000013f197810 */ /* 0x000fc40007ffe0ff */
[----:B------:R-:W-:Y:S02]  /*dff0*/  IADD3 R28, R63, 0x3, RZ ;  /* 0x000000033f1c7810 */ /* 0x000fe40007ffe0ff */
[----:B------:R-:W-:Y:S02]  /*e000*/  LEA.HI.SX32 R25, R25, R63, 0x1b ;  /* 0x0000003f19197211 */ /* 0x000fe400078fdaff */
[C---:B------:R-:W-:Y:S01]  /*e010*/  IADD3 R29, R63.reuse, 0x4, RZ ;  /* 0x000000043f1d7810 */ /* 0x040fe20007ffe0ff */
[----:B--2---:R-:W-:Y:S01]  /*e020*/  @!P4 FMUL.FTZ R46, R46, R57 ;  /* 0x000000392e2ec220 */ /* 0x004fe20000410000 */
[----:B------:R-:W-:Y:S01]  /*e030*/  IADD3 R30, R63, 0x5, RZ ;  /* 0x000000053f1e7810 */ /* 0x000fe20007ffe0ff */
[----:B---3--:R-:W-:Y:S01]  /*e040*/  @!P0 FMUL.FTZ R43, R43, R26 ;  /* 0x0000001a2b2b8220 */ /* 0x008fe20000410000 */
[----:B------:R-:W-:Y:S02]  /*e050*/  LEA.HI.SX32 R28, R28, R63, 0x1b ;  /* 0x0000003f1c1c7211 */ /* 0x000fe400078fdaff */
[----:B------:R-:W-:-:S02]  /*e060*/  PRMT R57, R171, 0x7632, R57 ;  /* 0x00007632ab397816 */ /* 0x000fc40000000039 */
[----:B------:R-:W-:Y:S02]  /*e070*/  SHF.L.U32 R26, R25, 0x1, RZ ;  /* 0x00000001191a7819 */ /* 0x000fe400000006ff */
[----:B------:R-:W-:Y:S02]  /*e080*/  IADD3 R31, R63, 0x6, RZ ;  /* 0x000000063f1f7810 */ /* 0x000fe40007ffe0ff */
[-C--:B------:R-:W-:Y:S02]  /*e090*/  LEA.HI.SX32 R29, R29, R63.reuse, 0x1b ;  /* 0x0000003f1d1d7211 */ /* 0x080fe400078fdaff */
[C---:B------:R-:W-:Y:S02]  /*e0a0*/  IADD3 R32, R63.reuse, 0x7, RZ ;  /* 0x000000073f207810 */ /* 0x040fe40007ffe0ff */
[----:B------:R-:W-:Y:S01]  /*e0b0*/  LEA.HI.SX32 R30, R30, R63, 0x1b ;  /* 0x0000003f1e1e7211 */ /* 0x000fe200078fdaff */
[----:B------:R-:W-:Y:S01]  /*e0c0*/  STS.U16 [R3], R171 ;  /* 0x000000ab03007388 */ /* 0x000fe20000000400 */
[----:B------:R-:W-:-:S02]  /*e0d0*/  IADD3 R33, R63, 0x8, RZ ;  /* 0x000000083f217810 */ /* 0x000fc40007ffe0ff */
[----:B------:R-:W-:Y:S01]  /*e0e0*/  SHF.L.U32 R27, R27, 0x1, RZ ;  /* 0x000000011b1b7819 */ /* 0x000fe200000006ff */
[----:B------:R2:W-:Y:S01]  /*e0f0*/  STS.U16 [R26+0x2], R57 ;  /* 0x000002391a007388 */ /* 0x0005e20000000400 */
[----:B------:R-:W-:Y:S02]  /*e100*/  IADD3 R34, R63, 0x9, RZ ;  /* 0x000000093f227810 */ /* 0x000fe40007ffe0ff */
[----:B------:R-:W-:Y:S02]  /*e110*/  PRMT R25, R169, 0x7632, R25 ;  /* 0x00007632a9197816 */ /* 0x000fe40000000019 */
[----:B------:R-:W-:Y:S02]  /*e120*/  SHF.L.U32 R28, R28, 0x1, RZ ;  /* 0x000000011c1c7819 */ /* 0x000fe400000006ff */
[----:B------:R-:W-:Y:S02]  /*e130*/  IADD3 R35, R63, 0xa, RZ ;  /* 0x0000000a3f237810 */ /* 0x000fe40007ffe0ff */
[----:B------:R-:W-:-:S02]  /*e140*/  LEA.HI.SX32 R31, R31, R63, 0x1b ;  /* 0x0000003f1f1f7211 */ /* 0x000fc400078fdaff */
[----:B------:R-:W-:Y:S02]  /*e150*/  SHF.L.U32 R29, R29, 0x1, RZ ;  /* 0x000000011d1d7819 */ /* 0x000fe400000006ff */
[----:B------:R-:W-:Y:S02]  /*e160*/  IADD3 R52, R63, 0xb, RZ ;  /* 0x0000000b3f347810 */ /* 0x000fe40007ffe0ff */
[----:B------:R-:W-:Y:S02]  /*e170*/  LEA.HI.SX32 R32, R32, R63, 0x1b ;  /* 0x0000003f20207211 */ /* 0x000fe400078fdaff */
[----:B--2---:R-:W-:Y:S02]  /*e180*/  PRMT R57, R167, 0x7632, R57 ;  /* 0x00007632a7397816 */ /* 0x004fe40000000039 */
[----:B------:R-:W-:Y:S01]  /*e190*/  SHF.L.U32 R30, R30, 0x1, RZ ;  /* 0x000000011e1e7819 */ /* 0x000fe200000006ff */
[----:B------:R-:W-:Y:S01]  /*e1a0*/  STS.U16 [R27+0x4], R169 ;  /* 0x000004a91b007388 */ /* 0x000fe20000000400 */
[----:B------:R-:W-:-:S02]  /*e1b0*/  IADD3 R53, R63, 0xc, RZ ;  /* 0x0000000c3f357810 */ /* 0x000fc40007ffe0ff */
[-C--:B------:R-:W-:Y:S01]  /*e1c0*/  LEA.HI.SX32 R33, R33, R63.reuse, 0x1b ;  /* 0x0000003f21217211 */ /* 0x080fe200078fdaff */
[----:B------:R2:W-:Y:S01]  /*e1d0*/  STS.U16 [R28+0x6], R25 ;  /* 0x000006191c007388 */ /* 0x0005e20000000400 */
[----:B------:R-:W-:Y:S02]  /*e1e0*/  IADD3 R54, R63, 0xd, RZ ;  /* 0x0000000d3f367810 */ /* 0x000fe40007ffe0ff */
[-C--:B------:R-:W-:Y:S02]  /*e1f0*/  LEA.HI.SX32 R34, R34, R63.reuse, 0x1b ;  /* 0x0000003f22227211 */ /* 0x080fe400078fdaff */
[----:B------:R-:W-:Y:S01]  /*e200*/  F2FP.PACK_AB R163, R163, R164 ;  /* 0x000000a4a3a3723e */ /* 0x000fe200000000ff */
[----:B------:R-:W-:Y:S01]  /*e210*/  STS.U16 [R29+0x8], R167 ;  /* 0x000008a71d007388 */ /* 0x000fe20000000400 */
[----:B------:R-:W-:Y:S02]  /*e220*/  IADD3 R55, R63, 0xe, RZ ;  /* 0x0000000e3f377810 */ /* 0x000fe40007ffe0ff */
[----:B------:R-:W-:-:S02]  /*e230*/  LEA.HI.SX32 R35, R35, R63, 0x1b ;  /* 0x0000003f23237211 */ /* 0x000fc400078fdaff */
[----:B------:R-:W-:Y:S01]  /*e240*/  SHF.L.U32 R31, R31, 0x1, RZ ;  /* 0x000000011f1f7819 */ /* 0x000fe200000006ff */
[----:B------:R3:W-:Y:S01]  /*e250*/  STS.U16 [R30+0xa], R57 ;  /* 0x00000a391e007388 */ /* 0x0007e20000000400 */
[----:B------:R-:W-:Y:S02]  /*e260*/  IADD3 R56, R63, 0xf, RZ ;  /* 0x0000000f3f387810 */ /* 0x000fe40007ffe0ff */
[----:B------:R-:W-:Y:S02]  /*e270*/  LEA.HI.SX32 R52, R52, R63, 0x1b ;  /* 0x0000003f34347211 */ /* 0x000fe400078fdaff */
[----:B--2---:R-:W-:Y:S02]  /*e280*/  PRMT R25, R165, 0x7632, R25 ;  /* 0x00007632a5197816 */ /* 0x004fe40000000019 */
[----:B------:R-:W-:Y:S02]  /*e290*/  SHF.L.U32 R32, R32, 0x1, RZ ;  /* 0x0000000120207819 */ /* 0x000fe400000006ff */
[----:B------:R-:W-:-:S02]  /*e2a0*/  F2FP.PACK_AB R161, R161, R162 ;  /* 0x000000a2a1a1723e */ /* 0x000fc400000000ff */
[----:B------:R-:W-:Y:S02]  /*e2b0*/  LEA.HI.SX32 R53, R53, R63, 0x1b ;  /* 0x0000003f35357211 */ /* 0x000fe400078fdaff */
[----:B------:R-:W-:Y:S01]  /*e2c0*/  SHF.L.U32 R33, R33, 0x1, RZ ;  /* 0x0000000121217819 */ /* 0x000fe200000006ff */
[----:B------:R-:W-:Y:S01]  /*e2d0*/  @!P6 FMUL.FTZ R44, R44, R59 ;  /* 0x0000003b2c2ce220 */ /* 0x000fe20000410000 */
[-C--:B------:R-:W-:Y:S02]  /*e2e0*/  LEA.HI.SX32 R54, R54, R63.reuse, 0x1b ;  /* 0x0000003f36367211 */ /* 0x080fe400078fdaff */
[----:B---3--:R-:W-:Y:S02]  /*e2f0*/  PRMT R57, R163, 0x7632, R57 ;  /* 0x00007632a3397816 */ /* 0x008fe40000000039 */
[----:B------:R-:W-:Y:S02]  /*e300*/  SHF.L.U32 R34, R34, 0x1, RZ ;  /* 0x0000000122227819 */ /* 0x000fe400000006ff */
[----:B------:R-:W-:Y:S01]  /*e310*/  F2FP.PACK_AB R159, R159, R160 ;  /* 0x000000a09f9f723e */ /* 0x000fe200000000ff */
[----:B------:R-:W-:Y:S01]  /*e320*/  STS.U16 [R31+0xc], R165 ;  /* 0x00000ca51f007388 */ /* 0x000fe20000000400 */
[----:B------:R-:W-:-:S02]  /*e330*/  LEA.HI.SX32 R55, R55, R63, 0x1b ;  /* 0x0000003f37377211 */ /* 0x000fc400078fdaff */
[----:B------:R-:W-:Y:S01]  /*e340*/  SHF.L.U32 R35, R35, 0x1, RZ ;  /* 0x0000000123237819 */ /* 0x000fe200000006ff */
[----:B------:R-:W-:Y:S01]  /*e350*/  @!P5 FMUL.FTZ R45, R45, R60 ;  /* 0x0000003c2d2dd220 */ /* 0x000fe20000410000 */
[----:B------:R-:W-:Y:S01]  /*e360*/  LEA.HI.SX32 R56, R56, R63, 0x1b ;  /* 0x0000003f38387211 */ /* 0x000fe200078fdaff */
[----:B------:R-:W-:Y:S01]  /*e370*/  STS.U16 [R32+0xe], R25 ;  /* 0x00000e1920007388 */ /* 0x000fe20000000400 */
[----:B------:R-:W-:Y:S02]  /*e380*/  PRMT R59, R161, 0x7632, R59 ;  /* 0x00007632a13b7816 */ /* 0x000fe4000000003b */
[----:B------:R-:W-:Y:S02]  /*e390*/  SHF.L.U32 R52, R52, 0x1, RZ ;  /* 0x0000000134347819 */ /* 0x000fe400000006ff */
[----:B------:R-:W-:Y:S01]  /*e3a0*/  F2FP.PACK_AB R157, R157, R158 ;  /* 0x0000009e9d9d723e */ /* 0x000fe200000000ff */
[----:B------:R-:W-:Y:S01]  /*e3b0*/  STS.U16 [R33+0x10], R163 ;  /* 0x000010a321007388 */ /* 0x000fe20000000400 */
[----:B------:R-:W-:-:S02]  /*e3c0*/  SHF.L.U32 R53, R53, 0x1, RZ ;  /* 0x0000000135357819 */ /* 0x000fc400000006ff */
[----:B------:R-:W-:Y:S01]  /*e3d0*/  PRMT R60, R159, 0x7632, R60 ;  /* 0x000076329f3c7816 */ /* 0x000fe2000000003c */
[----:B------:R-:W-:Y:S01]  /*e3e0*/  STS.U16 [R34+0x12], R57 ;  /* 0x0000123922007388 */ /* 0x000fe20000000400 */
[----:B------:R-:W-:Y:S02]  /*e3f0*/  SHF.L.U32 R54, R54, 0x1, RZ ;  /* 0x0000000136367819 */ /* 0x000fe400000006ff */
[----:B------:R-:W-:Y:S01]  /*e400*/  SHF.L.U32 R55, R55, 0x1, RZ ;  /* 0x0000000137377819 */ /* 0x000fe200000006ff */
[----:B------:R-:W-:Y:S01]  /*e410*/  STS.U16 [R35+0x14], R161 ;  /* 0x000014a123007388 */ /* 0x000fe20000000400 */
[----:B------:R-:W-:Y:S02]  /*e420*/  PRMT R62, R157, 0x7632, R62 ;  /* 0x000076329d3e7816 */ /* 0x000fe4000000003e */
[----:B------:R-:W-:Y:S01]  /*e430*/  SHF.L.U32 R56, R56, 0x1, RZ ;  /* 0x0000000138387819 */ /* 0x000fe200000006ff */
[----:B------:R-:W-:Y:S04]  /*e440*/  STS.U16 [R52+0x16], R59 ;  /* 0x0000163b34007388 */ /* 0x000fe80000000400 */
[----:B------:R-:W-:Y:S01]  /*e450*/  STS.U16 [R53+0x18], R159 ;  /* 0x0000189f35007388 */ /* 0x000fe20000000400 */
[----:B-----5:R-:W-:-:S03]  /*e460*/  @!P2 FMUL.FTZ R42, R42, R61 ;  /* 0x0000003d2a2aa220 */ /* 0x020fc60000410000 */
[----:B------:R-:W-:Y:S01]  /*e470*/  STS.U16 [R54+0x1a], R60 ;  /* 0x00001a3c36007388 */ /* 0x000fe20000000400 */
[----:B-1----:R-:W-:-:S03]  /*e480*/  HADD2.F32 R22, -RZ, R22.H0_H0 ;  /* 0x20000016ff167230 */ /* 0x002fc60000004100 */
        /* <DEDUP_REMOVED lines=19> */
[----:B------:R-:W-:Y:S01]  /*e5c0*/  @!P1 STS [0x1080], R183 ;  /* 0x001080b7ff009388 */ /* 0x000fe20000000800 */
[----:B------:R-:W-:-:S03]  /*e5d0*/  FADD.FTZ R22, R22, UR5 ;  /* 0x0000000516167e21 */ /* 0x000fc60008010000 */
[----:B------:R-:W-:Y:S01]  /*e5e0*/  BAR.SYNC.DEFER_BLOCKING 0x0 ;  /* 0x0000000000007b1d */ /* 0x000fe20000010000 */
[----:B------:R-:W-:Y:S02]  /*e5f0*/  HADD2.F32 R19, -RZ, R19.H0_H0 ;  /* 0x20000013ff137230 */ /* 0x000fe40000004100 */
[----:B------:R-:W-:Y:S01]  /*e600*/  HADD2.F32 R20, -RZ, R20.H0_H0 ;  /* 0x20000014ff147230 */ /* 0x000fe20000004100 */
[----:B------:R-:W-:Y:S01]  /*e610*/  @!P3 FMUL.FTZ R47, R47, R58 ;  /* 0x0000003a2f2fb220 */ /* 0x000fe20000410000 */
[----:B------:R-:W-:Y:S01]  /*e620*/  FSETP.GTU.FTZ.AND P3, PT, R22, 20, PT ;  /* 0x41a000001600780b */ /* 0x000fe20003f7c000 */
[----:B------:R-:W-:Y:S01]  /*e630*/  FADD.FTZ R19, R19, UR5 ;  /* 0x0000000513137e21 */ /* 0x000fe20008010000 */
[----:B------:R-:W-:Y:S01]  /*e640*/  HADD2.F32 R21, -RZ, R21.H0_H0 ;  /* 0x20000015ff157230 */ /* 0x000fe20000004100 */
[----:B------:R-:W-:Y:S01]  /*e650*/  FADD.FTZ R20, R20, UR5 ;  /* 0x0000000514147e21 */ /* 0x000fe20008010000 */
[----:B0-----:R-:W-:Y:S02]  /*e660*/  HADD2.F32 R23, -RZ, R23.H0_H0 ;  /* 0x20000017ff177230 */ /* 0x001fe40000004100 */
[----:B------:R-:W-:Y:S01]  /*e670*/  FSETP.GTU.FTZ.AND P6, PT, R19, 20, PT ;  /* 0x41a000001300780b */ /* 0x000fe20003fdc000 */
[----:B------:R-:W-:Y:S01]  /*e680*/  FADD.FTZ R21, R21, UR5 ;  /* 0x0000000515157e21 */ /* 0x000fe20008010000 */
[----:B----4-:R-:W-:Y:S01]  /*e690*/  HADD2.F32 R24, -RZ, R24.H0_H0 ;  /* 0x20000018ff187230 */ /* 0x010fe20000004100 */
[----:B------:R-:W-:Y:S01]  /*e6a0*/  FSETP.GTU.FTZ.AND P5, PT, R20, 20, PT ;  /* 0x41a000001400780b */ /* 0x000fe20003fbc000 */
[----:B------:R-:W-:-:S02]  /*e6b0*/  FADD.FTZ R23, R23, UR5 ;  /* 0x0000000517177e21 */ /* 0x000fc40008010000 */
[----:B------:R-:W-:Y:S01]  /*e6c0*/  FSETP.GTU.FTZ.AND P4, PT, R21, 20, PT ;  /* 0x41a000001500780b */ /* 0x000fe20003f9c000 */
[----:B------:R-:W-:Y:S02]  /*e6d0*/  FADD.FTZ R24, R24, UR5 ;  /* 0x0000000518187e21 */ /* 0x000fe40008010000 */
[----:B------:R-:W-:Y:S01]  /*e6e0*/  @!P3 FMUL.FTZ R22, R22, -1.4426950216293334961 ;  /* 0xbfb8aa3b1616b820 */ /* 0x000fe20000410000 */
[----:B------:R-:W-:Y:S02]  /*e6f0*/  FSETP.GTU.FTZ.AND P2, PT, R23, 20, PT ;  /* 0x41a000001700780b */ /* 0x000fe40003f5c000 */
[----:B------:R-:W-:Y:S01]  /*e700*/  FSETP.GTU.FTZ.AND P0, PT, R24, 20, PT ;  /* 0x41a000001800780b */ /* 0x000fe20003f1c000 */
[----:B------:R-:W0:Y:S01]  /*e710*/  LDS R89, [0x1080] ;  /* 0x00108000ff597984 */ /* 0x000e220000000800 */
[----:B------:R-:W-:Y:S01]  /*e720*/  @!P6 FMUL.FTZ R19, R19, -1.4426950216293334961 ;  /* 0xbfb8aa3b1313e820 */ /* 0x000fe20000410000 */
[----:B------:R-:W2:Y:S01]  /*e730*/  @!P3 MUFU.EX2 R22, R22 ;  /* 0x000000160016b308 */ /* 0x000ea20000000800 */
[----:B------:R-:W-:-:S03]  /*e740*/  @!P5 FMUL.FTZ R20, R20, -1.4426950216293334961 ;  /* 0xbfb8aa3b1414d820 */ /* 0x000fc60000410000 */
[----:B------:R-:W-:-:S04]  /*e750*/  @!P4 FMUL.FTZ R21, R21, -1.4426950216293334961 ;  /* 0xbfb8aa3b1515c820 */ /* 0x000fc80000410000 */
[----:B------:R-:W3:Y:S01]  /*e760*/  @!P6 MUFU.EX2 R19, R19 ;  /* 0x000000130013e308 */ /* 0x000ee20000000800 */
[----:B------:R-:W-:Y:S02]  /*e770*/  @!P2 FMUL.FTZ R23, R23, -1.4426950216293334961 ;  /* 0xbfb8aa3b1717a820 */ /* 0x000fe40000410000 */
[----:B------:R-:W-:-:S05]  /*e780*/  @!P0 FMUL.FTZ R24, R24, -1.4426950216293334961 ;  /* 0xbfb8aa3b18188820 */ /* 0x000fca0000410000 */
[----:B------:R-:W4:Y:S01]  /*e790*/  @!P5 MUFU.EX2 R20, R20 ;  /* 0x000000140014d308 */ /* 0x000f220000000800 */
[----:B--2---:R-:W-:-:S07]  /*e7a0*/  @!P3 FADD.FTZ R22, R22, 1 ;  /* 0x3f8000001616b421 */ /* 0x004fce0000010000 */
[----:B------:R-:W-:Y:S01]  /*e7b0*/  @!P4 MUFU.EX2 R21, R21 ;  /* 0x000000150015c308 */ /* 0x000fe20000000800 */
[----:B---3--:R-:W-:-:S07]  /*e7c0*/  @!P6 FADD.FTZ R19, R19, 1 ;  /* 0x3f8000001313e421 */ /* 0x008fce0000010000 */
[----:B------:R-:W2:Y:S01]  /*e7d0*/  @!P2 MUFU.EX2 R23, R23 ;  /* 0x000000170017a308 */ /* 0x000ea20000000800 */
[----:B----4-:R-:W-:-:S07]  /*e7e0*/  @!P5 FADD.FTZ R20, R20, 1 ;  /* 0x3f8000001414d421 */ /* 0x010fce0000010000 */
[----:B------:R-:W3:Y:S01]  /*e7f0*/  @!P0 MUFU.EX2 R24, R24 ;  /* 0x0000001800188308 */ /* 0x000ee20000000800 */
[----:B-1----:R-:W-:-:S07]  /*e800*/  IMAD R62, R250, c[0x0][0x2d8], RZ ;  /* 0x0000b600fa3e7a24 */ /* 0x002fce00078e02ff */
[----:B------:R-:W1:Y:S01]  /*e810*/  @!P3 MUFU.RCP R91, R22 ;  /* 0x00000016005bb308 */ /* 0x000e620000001000 */
[----:B------:R-:W-:Y:S02]  /*e820*/  IMAD R93, R249, c[0x0][0x2dc], R62 ;  /* 0x0000b700f95d7a24 */ /* 0x000fe400078e023e */
[----:B--2---:R-:W-:-:S05]  /*e830*/  @!P2 FADD.FTZ R23, R23, 1 ;  /* 0x3f8000001717a421 */ /* 0x004fca0000010000 */
[----:B------:R2:W4:Y:S01]  /*e840*/  @!P6 MUFU.RCP R58, R19 ;  /* 0x00000013003ae308 */ /* 0x0005220000001000 */
[----:B---3--:R-:W-:-:S07]  /*e850*/  @!P0 FADD.FTZ R24, R24, 1 ;  /* 0x3f80000018188421 */ /* 0x008fce0000010000 */
[----:B------:R3:W5:Y:S01]  /*e860*/  @!P5 MUFU.RCP R25, R20 ;  /* 0x000000140019d308 */ /* 0x0007620000001000 */
[----:B--2---:R-:W-:Y:S02]  /*e870*/  @!P4 FADD.FTZ R19, R21, 1 ;  /* 0x3f8000001513c421 */ /* 0x004fe40000010000 */
[----:B---3--:R-:W-:-:S05]  /*e880*/  IMAD.WIDE.U32 R20, R249, c[0x0][0x2d8], RZ ;  /* 0x0000b600f9147a25 */ /* 0x008fca00078e00ff */
[----:B------:R-:W2:Y:S01]  /*e890*/  @!P4 MUFU.RCP R60, R19 ;  /* 0x00000013003cc308 */ /* 0x000ea20000001000 */
[----:B------:R-:W-:Y:S01]  /*e8a0*/  IADD3 R21, R21, R93, RZ ;  /* 0x0000005d15157210 */ /* 0x000fe20007ffe0ff */
[----:B-1----:R-:W-:Y:S01]  /*e8b0*/  @!P3 FMUL.FTZ R38, R38, R91 ;  /* 0x0000005b2626b220 */ /* 0x002fe20000410000 */
[----:B0-----:R-:W-:-:S05]  /*e8c0*/  ISETP.GE.AND P3, PT, R0, R89, PT ;  /* 0x000000590000720c */ /* 0x001fca0003f66270 */
[----:B------:R-:W0:Y:S01]  /*e8d0*/  @!P2 MUFU.RCP R62, R23 ;  /* 0x00000017003ea308 */ /* 0x000e220000001000 */
[----:B------:R-:W-:Y:S02]  /*e8e0*/  IMAD R95, R243, c[0x0][0x2e0], RZ ;  /* 0x0000b800f35f7a24 */ /* 0x000fe400078e02ff */
[----:B------:R-:W-:-:S05]  /*e8f0*/  IMAD.WIDE.U32 R20, R242, c[0x0][0x2e0], R20 ;  /* 0x0000b800f2147a25 */ /* 0x000fca00078e0014 */
[----:B------:R1:W3:Y:S01]  /*e900*/  @!P0 MUFU.RCP R19, R24 ;  /* 0x0000001800138308 */ /* 0x0002e20000001000 */
[----:B----4-:R-:W-:Y:S01]  /*e910*/  @!P6 FMUL.FTZ R41, R41, R58 ;  /* 0x0000003a2929e220 */ /* 0x010fe20000410000 */
[----:B------:R-:W-:Y:S01]  /*e920*/  IADD3 R20, P6, R237, R20, RZ ;  /* 0x00000014ed147210 */ /* 0x000fe20007fde0ff */
[----:B------:R-:W-:Y:S02]  /*e930*/  IMAD R95, R242, c[0x0][0x2e4], R95 ;  /* 0x0000b900f25f7a24 */ /* 0x000fe400078e025f */
[----:B-----5:R-:W-:Y:S01]  /*e940*/  @!P5 FMUL.FTZ R40, R40, R25 ;  /* 0x000000192828d220 */ /* 0x020fe20000410000 */
[C---:B------:R-:W-:Y:S01]  /*e950*/  LEA R25, P5, R0.reuse, c[0x0][0x330], 0x1 ;  /* 0x0000cc0000197a11 */ /* 0x040fe200078a08ff */
[----:B--2---:R-:W-:Y:S01]  /*e960*/  @!P4 FMUL.FTZ R39, R39, R60 ;  /* 0x0000003c2727c220 */ /* 0x004fe20000410000 */
[----:B------:R-:W-:Y:S01]  /*e970*/  IADD3.X R21, R241, R95, R21, P6, !PT ;  /* 0x0000005ff1157210 */ /* 0x000fe200037fe415 */
[----:B------:R-:W-:Y:S01]  /*e980*/  BSSY B0, `(.L_x_302) ;  /* 0x0000015000007945 */ /* 0x000fe20003800000 */
[----:B------:R-:W-:-:S02]  /*e990*/  LEA.HI.X R22, R0, c[0x0][0x334], R246, 0x1, P5 ;  /* 0x0000cd0000167a11 */ /* 0x000fc400028f0cf6 */
[----:B-1----:R-:W-:Y:S01]  /*e9a0*/  LEA R24, P4, R20, R25, 0x1 ;  /* 0x0000001914187211 */ /* 0x002fe200078808ff */
[----:B0-----:R-:W-:Y:S01]  /*e9b0*/  @!P2 FMUL.FTZ R37, R37, R62 ;  /* 0x0000003e2525a220 */ /* 0x001fe20000410000 */
[-C--:B------:R-:W-:Y:S02]  /*e9c0*/  ISETP.GE.AND P2, PT, R18, R89.reuse, PT ;  /* 0x000000591200720c */ /* 0x080fe40003f46270 */
[----:B------:R-:W-:Y:S01]  /*e9d0*/  ISETP.GE.AND P5, PT, R4, R89, PT ;  /* 0x000000590400720c */ /* 0x000fe20003fa6270 */
[----:B---3--:R-:W-:Y:S01]  /*e9e0*/  @!P0 FMUL.FTZ R36, R36, R19 ;  /* 0x0000001324248220 */ /* 0x008fe20000410000 */
[----:B------:R-:W-:Y:S02]  /*e9f0*/  ISETP.GE.AND P6, PT, R5, R89, PT ;  /* 0x000000590500720c */ /* 0x000fe40003fc6270 */
[----:B------:R-:W-:Y:S01]  /*ea00*/  LEA.HI.X R25, R20, R22, R21, 0x1, P4 ;  /* 0x0000001614197211 */ /* 0x000fe200020f0c15 */
        /* <DEDUP_REMOVED lines=12> */
.L_x_303:
[----:B------:R-:W-:Y:S05]  /*ead0*/  BSYNC B0 ;  /* 0x0000000000007941 */ /* 0x000fea0003800000 */
.L_x_302:
        /* <DEDUP_REMOVED lines=11> */
[----:B------:R-:W-:Y:S01]  /*eb90*/  ISETP.GE.AND P6, PT, R11, R89, PT ;  /* 0x000000590b00720c */ /* 0x000fe20003fc6270 */
[----:B------:R-:W-:Y:S01]  /*eba0*/  BSSY B0, `(.L_x_304) ;  /* 0x000006a000007945 */ /* 0x000fe20003800000 */
[----:B------:R-:W-:Y:S01]  /*ebb0*/  F2FP.PACK_AB R50, R50, R51 ;  /* 0x000000333232723e */ /* 0x000fe200000000ff */
[----:B------:R-:W-:Y:S01]  /*ebc0*/  @!P0 STG.E.U16 [R24.64+-0xec0], R67 ;  /* 0xfff1404318008986 */ /* 0x000fe2000c101506 */
[----:B------:R-:W-:Y:S01]  /*ebd0*/  ISETP.GE.AND P0, PT, R12, R89, PT ;  /* 0x000000590c00720c */ /* 0x000fe20003f06270 */
[----:B------:R-:W-:Y:S01]  /*ebe0*/  FADD.FTZ R20, R19, R48 ;  /* 0x0000003013147221 */ /* 0x000fe20000010000 */
        /* <DEDUP_REMOVED lines=10> */
[----:B------:R-:W-:-:S02]  /*ec90*/  ISETP.GE.AND P2, PT, R15, R89, PT ;  /* 0x000000590f00720c */ /* 0x000fc40003f46270 */
[----:B------:R-:W-:Y:S01]  /*eca0*/  PRMT R23, R48, 0x7632, R23 ;  /* 0x0000763230177816 */ /* 0x000fe20000000017 */
[----:B------:R-:W-:Y:S01]  /*ecb0*/  @!P5 STG.E.U16 [R24.64+-0xdc0], R75 ;  /* 0xfff2404b1800d986 */ /* 0x000fe2000c101506 */
[----:B------:R-:W-:Y:S02]  /*ecc0*/  ISETP.GE.AND P5, PT, R17, R89, PT ;  /* 0x000000591100720c */ /* 0x000fe40003fa6270 */
[----:B------:R-:W-:Y:S01]  /*ecd0*/  F2FP.PACK_AB R21, R40, R41 ;  /* 0x000000292815723e */ /* 0x000fe200000000ff */
[----:B------:R-:W-:Y:S01]  /*ece0*/  @!P6 STG.E.U16 [R24.64+-0xd80], R77 ;  /* 0xfff2804d1800e986 */ /* 0x000fe2000c101506 */
[----:B------:R-:W-:-:S03]  /*ecf0*/  ISETP.GE.AND P6, PT, R16, R89, PT ;  /* 0x000000591000720c */ /* 0x000fc60003fc6270 */
[----:B------:R-:W-:Y:S04]  /*ed00*/  @!P0 STG.E.U16 [R24.64+-0xd40], R79 ;  /* 0xfff2c04f18008986 */ /* 0x000fe8000c101506 */
[----:B------:R-:W-:Y:S04]  /*ed10*/  @!P3 STG.E.U16 [R24.64+-0xd00], R81 ;  /* 0xfff300511800b986 */ /* 0x000fe8000c101506 */
[----:B------:R-:W-:Y:S04]  /*ed20*/  @!P4 STG.E.U16 [R24.64+-0xcc0], R83 ;  /* 0xfff340531800c986 */ /* 0x000fe8000c101506 */
[----:B------:R-:W-:Y:S04]  /*ed30*/  @!P2 STG.E.U16 [R24.64+-0xc80], R85 ;  /* 0xfff380551800a986 */ /* 0x000fe8000c101506 */
[----:B------:R-:W-:Y:S04]  /*ed40*/  @!P5 STG.E.U16 [R24.64+-0xfc0], R59 ;  /* 0xfff0403b1800d986 */ /* 0x000fe8000c101506 */
[----:B------:R0:W-:Y:S04]  /*ed50*/  @!P6 STG.E.U16 [R24.64+-0xc40], R87 ;  /* 0xfff3c0571800e986 */ /* 0x0001e8000c101506 */
[----:B------:R-:W-:Y:S01]  /*ed60*/  BAR.SYNC.DEFER_BLOCKING 0x0 ;  /* 0x0000000000007b1d */ /* 0x000fe20000010000 */
[----:B0-----:R-:W-:-:S02]  /*ed70*/  PRMT R24, R19, 0x7610, R24 ;  /* 0x0000761013187816 */ /* 0x001fc40000000018 */
[----:B------:R-:W-:Y:S02]  /*ed80*/  PRMT R25, R19, 0x7632, R25 ;  /* 0x0000763213197816 */ /* 0x000fe40000000019 */
[----:B------:R-:W-:Y:S01]  /*ed90*/  F2FP.PACK_AB R19, R44, R45 ;  /* 0x0000002d2c13723e */ /* 0x000fe200000000ff */
[----:B------:R-:W-:-:S03]  /*eda0*/  FADD.FTZ R45, R46, R45 ;  /* 0x0000002d2e2d7221 */ /* 0x000fc60000010000 */
[----:B------:R-:W-:Y:S01]  /*edb0*/  PRMT R49, R19, 0x7610, R49 ;  /* 0x0000761013317816 */ /* 0x000fe20000000031 */
[----:B------:R-:W-:Y:S01]  /*edc0*/  FADD.FTZ R44, R45, R44 ;  /* 0x0000002c2d2c7221 */ /* 0x000fe20000010000 */
        /* <DEDUP_REMOVED lines=10> */
[----:B------:R-:W-:Y:S01]  /*ee70*/  PRMT R50, R3, 0x7632, R50 ;  /* 0x0000763203327816 */ /* 0x000fe20000000032 */
[----:B------:R-:W-:Y:S01]  /*ee80*/  FADD.FTZ R41, R42, R41 ;  /* 0x000000292a297221 */ /* 0x000fe20000010000 */
[----:B------:R-:W-:Y:S01]  /*ee90*/  F2FP.PACK_AB R3, R38, R39 ;  /* 0x000000272603723e */ /* 0x000fe200000000ff */
[----:B------:R2:W-:Y:S01]  /*eea0*/  STS.U16 [R30+0xa], R25 ;  /* 0x00000a191e007388 */ /* 0x0005e20000000400 */
[----:B------:R-:W-:Y:S01]  /*eeb0*/  F2FP.PACK_AB R19, R36, R37 ;  /* 0x000000252413723e */ /* 0x000fe200000000ff */
[----:B------:R-:W-:Y:S01]  /*eec0*/  FADD.FTZ R40, R41, R40 ;  /* 0x0000002829287221 */ /* 0x000fe20000010000 */
[----:B0-----:R-:W-:Y:S01]  /*eed0*/  PRMT R23, R21, 0x7632, R23 ;  /* 0x0000763215177816 */ /* 0x001fe20000000017 */
[----:B------:R-:W-:Y:S01]  /*eee0*/  STS.U16 [R31+0xc], R49 ;  /* 0x00000c311f007388 */ /* 0x000fe20000000400 */
[----:B------:R-:W-:Y:S01]  /*eef0*/  PRMT R28, R19, 0x7632, R28 ;  /* 0x00007632131c7816 */ /* 0x000fe2000000001c */
[----:B------:R-:W-:Y:S01]  /*ef00*/  FADD.FTZ R39, R40, R39 ;  /* 0x0000002728277221 */ /* 0x000fe20000010000 */
[C---:B-1----:R-:W-:Y:S01]  /*ef10*/  PRMT R24, R3.reuse, 0x7610, R24 ;  /* 0x0000761003187816 */ /* 0x042fe20000000018 */
[----:B------:R0:W-:Y:S01]  /*ef20*/  STS.U16 [R32+0xe], R22 ;  /* 0x00000e1620007388 */ /* 0x0001e20000000400 */
[----:B--2---:R-:W-:Y:S01]  /*ef30*/  PRMT R25, R3, 0x7632, R25 ;  /* 0x0000763203197816 */ /* 0x004fe20000000019 */
[----:B------:R-:W-:-:S02]  /*ef40*/  FADD.FTZ R38, R39, R38 ;  /* 0x0000002627267221 */ /* 0x000fc40000010000 */
[----:B------:R-:W-:Y:S02]  /*ef50*/  STS.U16 [R33+0x10], R26 ;  /* 0x0000101a21007388 */ /* 0x000fe40000000400 */
[----:B------:R-:W-:Y:S02]  /*ef60*/  FADD.FTZ R37, R38, R37 ;  /* 0x0000002526257221 */ /* 0x000fe40000010000 */
[----:B------:R-:W-:Y:S01]  /*ef70*/  STS.U16 [R34+0x12], R50 ;  /* 0x0000123222007388 */ /* 0x000fe20000000400 */
[----:B0-----:R-:W-:-:S03]  /*ef80*/  IMAD R22, R250, c[0x0][0x2f8], RZ ;  /* 0x0000be00fa167a24 */ /* 0x001fc600078e02ff */
[----:B------:R0:W-:Y:S01]  /*ef90*/  STS.U16 [R35+0x14], R21 ;  /* 0x0000141523007388 */ /* 0x0001e20000000400 */
[----:B------:R-:W-:-:S03]  /*efa0*/  FADD.FTZ R244, R37, R36 ;  /* 0x0000002425f47221 */ /* 0x000fc60000010000 */
[----:B------:R-:W-:Y:S04]  /*efb0*/  STS.U16 [R52+0x16], R23 ;  /* 0x0000161734007388 */ /* 0x000fe80000000400 */
[----:B------:R-:W-:Y:S01]  /*efc0*/  STS.U16 [R53+0x18], R24 ;  /* 0x0000181835007388 */ /* 0x000fe20000000400 */
[----:B0-----:R-:W-:-:S03]  /*efd0*/  IMAD.WIDE.U32 R20, R249, c[0x0][0x2f8], RZ ;  /* 0x0000be00f9147a25 */ /* 0x001fc600078e00ff */
[----:B------:R-:W-:Y:S04]  /*efe0*/  STS.U16 [R54+0x1a], R25 ;  /* 0x00001a1936007388 */ /* 0x000fe80000000400 */
[----:B------:R0:W-:Y:S04]  /*eff0*/  STS.U16 [R55+0x1c], R19 ;  /* 0x00001c1337007388 */ /* 0x0001e80000000400 */
[----:B------:R-:W-:Y:S01]  /*f000*/  STS.U16 [R56+0x1e], R28 ;  /* 0x00001e1c38007388 */ /* 0x000fe20000000400 */
[----:B------:R-:W-:-:S06]  /*f010*/  NOP ;  /* 0x0000000000007918 */ /* 0x000fcc0000000000 */
[----:B------:R-:W-:Y:S01]  /*f020*/  LDS.U16 R229, [R229] ;  /* 0x00000000e5e57984 */ /* 0x000fe20000000400 */
[----:B0-----:R-:W-:-:S03]  /*f030*/  IMAD R19, R249, c[0x0][0x2fc], R22 ;  /* 0x0000bf00f9137a24 */ /* 0x001fc600078e0216 */
        /* <DEDUP_REMOVED lines=32> */
.L_x_305:
[----:B------:R-:W-:Y:S05]  /*f240*/  BSYNC B0 ;  /* 0x0000000000007941 */ /* 0x000fea0003800000 */
.L_x_304:
[----:B------:R-:W-:Y:S01]  /*f250*/  MOV R21, R39 ;  /* 0x0000002700157202 */ /* 0x000fe20000000f00 */
[----:B------:R-:W-:Y:S01]  /*f260*/  IMAD R23, R243, c[0x0][0x300], RZ ;  /* 0x0000c000f3177a24 */ /* 0x000fe200078e02ff */
[----:B------:R-:W-:Y:S01]  /*f270*/  IADD3 R19, P0, R248, -0xfc0, RZ ;  /* 0xfffff040f8137810 */ /* 0x000fe20007f1e0ff */
[----:B------:R-:W-:Y:S01]  /*f280*/  UIADD3 UR10, UP0, UR10, -0x1000, URZ ;  /* 0xfffff0000a0a7890 */ /* 0x000fe2000ff1e03f */
[-C--:B------:R-:W-:Y:S01]  /*f290*/  ISETP.GE.AND P3, PT, R17, R51.reuse, PT ;  /* 0x000000331100720c */ /* 0x080fe20003f66270 */
[C---:B------:R-:W-:Y:S01]  /*f2a0*/  IMAD.WIDE.U32 R20, R242.reuse, c[0x0][0x300], R20 ;  /* 0x0000c000f2147a25 */ /* 0x040fe200078e0014 */
[----:B------:R-:W-:Y:S01]  /*f2b0*/  IADD3.X R247, R247, -0x1, RZ, P0, !PT ;  /* 0xfffffffff7f77810 */ /* 0x000fe200007fe4ff */
[----:B------:R-:W-:Y:S01]  /*f2c0*/  UIADD3 UR12, UP1, UR12, -0x1000, URZ ;  /* 0xfffff0000c0c7890 */ /* 0x000fe2000ff3e03f */
[----:B------:R-:W-:Y:S01]  /*f2d0*/  IADD3 R19, P1, R19, c[0x0][0x340], RZ ;  /* 0x0000d00013137a10 */ /* 0x000fe20007f3e0ff */
[----:B------:R-:W-:Y:S01]  /*f2e0*/  IMAD R23, R242, c[0x0][0x304], R23 ;  /* 0x0000c100f2177a24 */ /* 0x000fe200078e0217 */
[----:B------:R-:W-:Y:S01]  /*f2f0*/  IADD3 R20, P0, R237, R20, RZ ;  /* 0x00000014ed147210 */ /* 0x000fe20007f1e0ff */
[----:B------:R-:W-:Y:S01]  /*f300*/  UIADD3 UR8, UP2, UR8, -0x1000, URZ ;  /* 0xfffff00008087890 */ /* 0x000fe2000ff5e03f */
[----:B------:R-:W-:Y:S01]  /*f310*/  ISETP.GE.AND P4, PT, R18, R51, PT ;  /* 0x000000331200720c */ /* 0x000fe20003f86270 */
[----:B------:R-:W-:Y:S01]  /*f320*/  UIADD3.X UR11, UR11, -0x1, URZ, UP0, !UPT ;  /* 0xffffffff0b0b7890 */ /* 0x000fe200087fe43f */
[----:B------:R-:W-:Y:S01]  /*f330*/  IADD3.X R21, R241, R23, R21, P0, !PT ;  /* 0x00000017f1157210 */ /* 0x000fe200007fe415 */
[----:B------:R-:W-:Y:S01]  /*f340*/  UIADD3.X UR13, UR13, -0x1, URZ, UP1, !UPT ;  /* 0xffffffff0d0d7890 */ /* 0x000fe20008ffe43f */
[----:B------:R-:W-:Y:S01]  /*f350*/  IADD3.X R17, R247, c[0x0][0x344], RZ, P1, !PT ;  /* 0x0000d100f7117a10 */ /* 0x000fe20000ffe4ff */
[----:B------:R-:W-:Y:S01]  /*f360*/  UIADD3.X UR9, UR9, -0x1, URZ, UP2, !UPT ;  /* 0xffffffff09097890 */ /* 0x000fe200097fe43f */
[----:B------:R-:W-:-:S02]  /*f370*/  LEA R18, P0, R20, R19, 0x1 ;  /* 0x0000001314127211 */ /* 0x000fc400078008ff */
[----:B------:R-:W-:Y:S02]  /*f380*/  ISETP.GE.AND P5, PT, R4, R51, PT ;  /* 0x000000330400720c */ /* 0x000fe40003fa6270 */
        /* <DEDUP_REMOVED lines=32> */
.L_x_226:
[----:B-1----:R-:W-:Y:S02]  /*f590*/  ISETP.NE.U32.AND P0, PT, RZ, c[0x0][0x328], PT ;  /* 0x0000ca00ff007a0c */ /* 0x002fe40003f05070 */
[----:B------:R-:W-:Y:S02]  /*f5a0*/  ISETP.NE.U32.AND P2, PT, RZ, c[0x0][0x348], PT ;  /* 0x0000d200ff007a0c */ /* 0x000fe40003f45070 */
[----:B------:R-:W-:Y:S02]  /*f5b0*/  ISETP.NE.AND.EX P1, PT, RZ, c[0x0][0x32c], PT, P0 ;  /* 0x0000cb00ff007a0c */ /* 0x000fe40003f25300 */
[----:B------:R-:W-:-:S11]  /*f5c0*/  ISETP.NE.AND.EX P0, PT, RZ, c[0x0][0x34c], PT, P2 ;  /* 0x0000d300ff007a0c */ /* 0x000fd60003f05320 */
[----:B------:R-:W-:Y:S05]  /*f5d0*/  @!P1 BRA `(.L_x_307) ;  /* 0x000001d000009947 */ /* 0x000fea0003800000 */
[----:B0-----:R-:W0:Y:S01]  /*f5e0*/  SHFL.DOWN P1, R0, R245, 0x1, 0x1f ;  /* 0x08201f00f5007f89 */ /* 0x001e220000020000 */
[----:B------:R-:W-:Y:S03]  /*f5f0*/  BSSY B0, `(.L_x_307) ;  /* 0x000001b000007945 */ /* 0x000fe60003800000 */
[----:B------:R-:W1:Y:S04]  /*f600*/  S2R R6, SR_LANEID ;  /* 0x0000000000067919 */ /* 0x000e680000000000 */
[----:B------:R-:W3:Y:S01]  /*f610*/  S2R R7, SR_TID.X ;  /* 0x0000000000077919 */ /* 0x000ee20000002100 */
[----:B0-----:R-:W-:Y:S01]  /*f620*/  @P1 FADD R0, R0, R245 ;  /* 0x000000f500001221 */ /* 0x001fe20000000000 */
[----:B-1----:R-:W-:-:S04]  /*f630*/  ISETP.NE.AND P2, PT, R6, RZ, PT ;  /* 0x000000ff0600720c */ /* 0x002fc80003f45270 */
[----:B------:R-:W0:Y:S09]  /*f640*/  SHFL.DOWN P1, R3, R0, 0x2, 0x1f ;  /* 0x08401f0000037f89 */ /* 0x000e320000020000 */
[----:B---3--:R-:W-:-:S04]  /*f650*/  @!P2 SHF.R.S32.HI R6, RZ, 0x1f, R7 ;  /* 0x0000001fff06a819 */ /* 0x008fc80000011407 */
        /* <DEDUP_REMOVED lines=13> */
[----:B0-----:R-:W3:Y:S04]  /*f730*/  LDL.LU.64 R10, [R1+0x8] ;  /* 0x00000800010a7983 */ /* 0x001ee80000300a00 */
[----:B------:R-:W0:Y:S04]  /*f740*/  @!P1 LDS.64 R2, [0x1098] ;  /* 0x00109800ff029984 */ /* 0x000e280000000a00 */
[----:B------:R-:W1:Y:S01]  /*f750*/  @!P1 LDS R5, [0x10a0] ;  /* 0x0010a000ff059984 */ /* 0x000e620000000800 */
[----:B0-----:R-:W-:-:S04]  /*f760*/  @!P1 FADD.FTZ R2, R4, R2 ;  /* 0x0000000204029221 */ /* 0x001fc80000010000 */
[----:B------:R-:W-:-:S04]  /*f770*/  @!P1 FADD.FTZ R2, R3, R2 ;  /* 0x0000000203029221 */ /* 0x000fc80000010000 */
[----:B-1----:R-:W-:-:S05]  /*f780*/  @!P1 FADD.FTZ R4, R2, R5 ;  /* 0x0000000502049221 */ /* 0x002fca0000010000 */
[----:B---3--:R0:W-:Y:S02]  /*f790*/  RED.E.ADD.F32.FTZ.RN.STRONG.GPU [R10.64], R4 ;  /* 0x000000040a00798e */ /* 0x0081e4000c10e786 */
.L_x_308:
[----:B0-----:R-:W-:Y:S05]  /*f7a0*/  BSYNC B0 ;  /* 0x0000000000007941 */ /* 0x001fea0003800000 */
.L_x_307:
[----:B------:R-:W-:Y:S01]  /*f7b0*/  BSSY B0, `(.L_x_309) ;  /* 0x0000021000007945 */ /* 0x000fe20003800000 */
[----:B------:R-:W-:Y:S05]  /*f7c0*/  @!P0 BRA `(.L_x_310) ;  /* 0x000001e000008947 */ /* 0x000fea0003800000 */
[----:B------:R-:W-:Y:S06]  /*f7d0*/  BAR.SYNC.DEFER_BLOCKING 0x0 ;  /* 0x0000000000007b1d */ /* 0x000fec0000010000 */
[----:B------:R-:W1:Y:S04]  /*f7e0*/  SHFL.DOWN P0, R3, R244, 0x1, 0x1f ;  /* 0x08201f00f4037f89 */ /* 0x000e680000000000 */
[----:B------:R-:W3:Y:S04]  /*f7f0*/  S2R R4, SR_LANEID ;  /* 0x0000000000047919 */ /* 0x000ee80000000000 */
[----:B------:R-:W4:Y:S01]  /*f800*/  S2R R19, SR_TID.X ;  /* 0x0000000000137919 */ /* 0x000f220000002100 */
[----:B-1----:R-:W-:Y:S01]  /*f810*/  @P0 FADD R3, R3, R244 ;  /* 0x000000f403030221 */ /* 0x002fe20000000000 */
[----:B---3--:R-:W-:-:S04]  /*f820*/  ISETP.NE.AND P1, PT, R4, RZ, PT ;  /* 0x000000ff0400720c */ /* 0x008fc80003f25270 */
[----:B0-----:R-:W0:Y:S09]  /*f830*/  SHFL.DOWN P0, R0, R3, 0x2, 0x1f ;  /* 0x08401f0003007f89 */ /* 0x001e320000000000 */
        /* <DEDUP_REMOVED lines=14> */
[----:B0-----:R-:W3:Y:S04]  /*f920*/  LDL.LU.64 R8, [R1] ;  /* 0x0000000001087983 */ /* 0x001ee80000300a00 */
[----:B------:R-:W0:Y:S04]  /*f930*/  @!P0 LDS.64 R2, [0x1098] ;  /* 0x00109800ff028984 */ /* 0x000e280000000a00 */
[----:B------:R-:W1:Y:S01]  /*f940*/  @!P0 LDS R5, [0x10a0] ;  /* 0x0010a000ff058984 */ /* 0x000e620000000800 */
[----:B0-----:R-:W-:-:S04]  /*f950*/  @!P0 FADD.FTZ R2, R7, R2 ;  /* 0x0000000207028221 */ /* 0x001fc80000010000 */
[----:B------:R-:W-:-:S04]  /*f960*/  @!P0 FADD.FTZ R2, R3, R2 ;  /* 0x0000000203028221 */ /* 0x000fc80000010000 */
[----:B-1----:R-:W-:-:S05]  /*f970*/  @!P0 FADD.FTZ R7, R2, R5 ;  /* 0x0000000502078221 */ /* 0x002fca0000010000 */
[----:B---3--:R0:W-:Y:S01]  /*f980*/  RED.E.ADD.F32.FTZ.RN.STRONG.GPU [R8.64], R7 ;  /* 0x000000070800798e */ /* 0x0081e2000c10e786 */
[----:B------:R-:W-:Y:S01]  /*f990*/  HFMA2.MMA R19, -RZ, RZ, 0, 0 ;  /* 0x00000000ff137435 */ /* 0x000fe200000001ff */
[----:B------:R-:W-:Y:S05]  /*f9a0*/  BRA `(.L_x_311) ;  /* 0x0000001000007947 */ /* 0x000fea0003800000 */
.L_x_310:
[----:B------:R-:W1:Y:S02]  /*f9b0*/  S2R R19, SR_TID.X ;  /* 0x0000000000137919 */ /* 0x000e640000002100 */
.L_x_311:
[----:B0-----:R-:W-:Y:S05]  /*f9c0*/  BSYNC B0 ;  /* 0x0000000000007941 */ /* 0x001fea0003800000 */
.L_x_309:
[----:B-1----:R-:W-:-:S13]  /*f9d0*/  ISETP.GE.AND P0, PT, R19, c[0x0][0x16c], PT ;  /* 0x00005b0013007a0c */ /* 0x002fda0003f06270 */
        /* <DEDUP_REMOVED lines=12> */
[C---:B------:R-:W-:Y:S01]  /*faa0*/  IMAD R13, R242.reuse, c[0x0][0x2ac], R13 ;  /* 0x0000ab00f20d7a24 */ /* 0x040fe200078e020d */
[----:B------:R-:W-:Y:S01]  /*fab0*/  IADD3 R31, R7, R3, RZ ;  /* 0x00000003071f7210 */ /* 0x000fe20007ffe0ff */
[C---:B------:R-:W-:Y:S01]  /*fac0*/  IMAD R15, R242.reuse, c[0x0][0x1bc], R15 ;  /* 0x00006f00f20f7a24 */ /* 0x040fe200078e020f */
[----:B------:R-:W-:Y:S01]  /*fad0*/  IADD3 R29, R9, R5, RZ ;  /* 0x00000005091d7210 */ /* 0x000fe20007ffe0ff */
[C---:B------:R-:W-:Y:S01]  /*fae0*/  IMAD R21, R242.reuse, c[0x0][0x19c], R243 ;  /* 0x00006700f2157a24 */ /* 0x040fe200078e02f3 */
[----:B------:R-:W-:Y:S01]  /*faf0*/  IADD3 R27, R11, R13, RZ ;  /* 0x0000000d0b1b7210 */ /* 0x000fe20007ffe0ff */
[----:B------:R-:W-:Y:S01]  /*fb00*/  IMAD.WIDE.U32 R242, R242, c[0x0][0x198], RZ ;  /* 0x00006600f2f27a25 */ /* 0x000fe200078e00ff */
[----:B------:R-:W-:-:S04]  /*fb10*/  IADD3 R37, R17, R15, RZ ;  /* 0x0000000f11257210 */ /* 0x000fc80007ffe0ff */
[----:B------:R-:W-:Y:S02]  /*fb20*/  IADD3 R39, R243, R21, RZ ;  /* 0x00000015f3277210 */ /* 0x000fe40007ffe0ff */
.L_x_312:
[----:B0-----:R-:W0:Y:S01]  /*fb30*/  LDS.64 R20, [R19.X8+0x4910] ;  /* 0x0049100013147984 */ /* 0x001e220000008a00 */
[----:B------:R-:W-:Y:S01]  /*fb40*/  SHF.R.S32.HI R0, RZ, 0x1f, R19 ;  /* 0x0000001fff007819 */ /* 0x000fe20000011413 */
[----:B------:R-:W-:Y:S01]  /*fb50*/  YIELD ;  /* 0x0000000000007946 */ /* 0x000fe20003800000 */
[----:B------:R-:W-:Y:S01]  /*fb60*/  MOV R2, R6 ;  /* 0x0000000600027202 */ /* 0x000fe20000000f00 */
[----:B------:R-:W1:Y:S01]  /*fb70*/  LDS.64 R22, [R19.X8+0x5110] ;  /* 0x0051100013167984 */ /* 0x000e620000008a00 */
        /* <DEDUP_REMOVED lines=17> */
[----:B------:R3:W1:Y:S01]  /*fc90*/  LDG.E.64 R24, [R14.64] ;  /* 0x000000060e187981 */ /* 0x000662000c1e1b00 */
        /* <DEDUP_REMOVED lines=9> */
[----:B---3--:R-:W-:Y:S01]  /*fd30*/  LEA R14, P1, R12, c[0x0][0x228], 0x3 ;  /* 0x00008a000c0e7a11 */ /* 0x008fe200078218ff */
[----:B------:R-:W-:Y:S01]  /*fd40*/  IMAD.WIDE.U32 R4, R19, c[0x0][0x2b0], R2 ;  /* 0x0000ac0013047a25 */ /* 0x000fe200078e0002 */
[----:B------:R-:W-:-:S04]  /*fd50*/  IADD3 R13, R13, R35, RZ ;  /* 0x000000230d0d7210 */ /* 0x000fc80007ffe0ff */
[----:B------:R-:W-:Y:S02]  /*fd60*/  IADD3 R3, R5, R33, RZ ;  /* 0x0000002105037210 */ /* 0x000fe40007ffe0ff */
[----:B------:R-:W-:Y:S02]  /*fd70*/  LEA R2, P0, R4, c[0x0][0x318], 0x3 ;  /* 0x0000c60004027a11 */ /* 0x000fe400078018ff */
[----:B------:R-:W-:Y:S02]  /*fd80*/  LEA.HI.X R15, R12, c[0x0][0x22c], R13, 0x3, P1 ;  /* 0x00008b000c0f7a11 */ /* 0x000fe400008f1c0d */
[----:B------:R-:W-:Y:S01]  /*fd90*/  LEA.HI.X R3, R4, c[0x0][0x31c], R3, 0x3, P0 ;  /* 0x0000c70004037a11 */ /* 0x000fe200000f1c03 */
[-C--:B-1----:R-:W-:Y:S02]  /*fda0*/  FMUL.FTZ R5, R23, R25.reuse ;  /* 0x0000001917057220 */ /* 0x082fe40000410000 */
        /* <DEDUP_REMOVED lines=24> */
.L_x_269:
[----:B------:R-:W-:Y:S01]  /*ff30*/  HFMA2.MMA R71, -RZ, RZ, 0, 5.9604644775390625e-08 ;  /* 0x00000001ff477435 */ /* 0x000fe200000001ff */
[----:B------:R-:W-:Y:S02]  /*ff40*/  MOV R72, R66 ;  /* 0x0000004200487202 */ /* 0x000fe40000000f00 */
[----:B------:R-:W-:Y:S02]  /*ff50*/  MOV R68, RZ ;  /* 0x000000ff00447202 */ /* 0x000fe40000000f00 */
[----:B------:R-:W-:-:S02]  /*ff60*/  MOV R67, 0xffffffff ;  /* 0xffffffff00437802 */ /* 0x000fc40000000f00 */
[----:B------:R-:W-:Y:S02]  /*ff70*/  MOV R64, 0xff90 ;  /* 0x0000ff9000407802 */ /* 0x000fe40000000f00 */
[----:B-1---5:R-:W-:Y:S05]  /*ff80*/  CALL.REL.NOINC `($__internal_11_$__cuda_sm70_shflsync_up) ;  /* 0x00001e6000007944 */ /* 0x022fea0003c00000 */
[----:B-1----:R-:W-:Y:S01]  /*ff90*/  MOV R69, R67 ;  /* 0x0000004300457202 */ /* 0x002fe20000000f00 */
[----:B0-----:R-:W-:Y:S05]  /*ffa0*/  BRA `(.L_x_313) ;  /* 0xffff8bf000007947 */ /* 0x001fea000383ffff */
.L_x_270:
[----:B------:R-:W-:Y:S01]  /*ffb0*/  HFMA2.MMA R71, -RZ, RZ, 0, 5.9604644775390625e-08 ;  /* 0x00000001ff477435 */ /* 0x000fe200000001ff */
[----:B------:R-:W-:Y:S02]  /*ffc0*/  MOV R72, R76 ;  /* 0x0000004c00487202 */ /* 0x000fe40000000f00 */
[----:B------:R-:W-:Y:S02]  /*ffd0*/  MOV R68, RZ ;  /* 0x000000ff00447202 */ /* 0x000fe40000000f00 */
[----:B------:R-:W-:Y:S02]  /*ffe0*/  MOV R67, 0xffffffff ;  /* 0xffffffff00437802 */ /* 0x000fe40000000f00 */
[----:B------:R-:W-:Y:S02]  /*fff0*/  MOV R64, 0x10010 ;  /* 0x0001001000407802 */ /* 0x000fe40000000f00 */
[----:B012--5:R-:W-:Y:S05]  /*10000*/  CALL.REL.NOINC `($__internal_11_$__cuda_sm70_shflsync_up) ;  /* 0x00001de000007944 */ /* 0x027fea0003c00000 */
[----:B0-----:R-:W-:Y:S01]  /*10010*/  HFMA2.MMA R71, -RZ, RZ, 0, 5.9604644775390625e-08 ;  /* 0x00000001ff477435 */ /* 0x001fe200000001ff */
[----:B-1----:R-:W-:Y:S02]  /*10020*/  MOV R73, R67 ;  /* 0x0000004300497202 */ /* 0x002fe40000000f00 */
[----:B------:R-:W-:-:S02]  /*10030*/  MOV R72, R78 ;  /* 0x0000004e00487202 */ /* 0x000fc40000000f00 */
[----:B------:R-:W-:Y:S02]  /*10040*/  MOV R68, RZ ;  /* 0x000000ff00447202 */ /* 0x000fe40000000f00 */
[----:B------:R-:W-:Y:S02]  /*10050*/  MOV R67, 0xffffffff ;  /* 0xffffffff00437802 */ /* 0x000fe40000000f00 */
[----:B------:R-:W-:Y:S02]  /*10060*/  MOV R64, 0x10080 ;  /* 0x0001008000407802 */ /* 0x000fe40000000f00 */
[----:B------:R-:W-:Y:S05]  /*10070*/  CALL.REL.NOINC `($__internal_11_$__cuda_sm70_shflsync_up) ;  /* 0x00001d7000007944 */ /* 0x000fea0003c00000 */
[----:B0-----:R-:W-:Y:S01]  /*10080*/  HFMA2.MMA R71, -RZ, RZ, 0, 5.9604644775390625e-08 ;  /* 0x00000001ff477435 */ /* 0x001fe200000001ff */
[----:B-1----:R-:W-:Y:S02]  /*10090*/  MOV R75, R67 ;  /* 0x00000043004b7202 */ /* 0x002fe40000000f00 */
[----:B------:R-:W-:Y:S02]  /*100a0*/  MOV R72, R79 ;  /* 0x0000004f00487202 */ /* 0x000fe40000000f00 */
[----:B------:R-:W-:Y:S02]  /*100b0*/  MOV R68, RZ ;  /* 0x000000ff00447202 */ /* 0x000fe40000000f00 */
[----:B------:R-:W-:-:S02]  /*100c0*/  MOV R67, 0xffffffff ;  /* 0xffffffff00437802 */ /* 0x000fc40000000f00 */
[----:B------:R-:W-:Y:S02]  /*100d0*/  MOV R64, 0x100f0 ;  /* 0x000100f000407802 */ /* 0x000fe40000000f00 */
[----:B------:R-:W-:Y:S05]  /*100e0*/  CALL.REL.NOINC `($__internal_11_$__cuda_sm70_shflsync_up) ;  /* 0x00001d0000007944 */ /* 0x000fea0003c00000 */
        /* <DEDUP_REMOVED lines=20> */
[----:B------:R-:W-:Y:S05]  /*10230*/  CALL.REL.NOINC `($__internal_11_$__cuda_sm70_shflsync_up) ;  /* 0x00001bb000007944 */ /* 0x000fea0003c00000 */
[----:B0-----:R-:W-:Y:S01]  /*10240*/  HFMA2.MMA R71, -RZ, RZ, 0, 1.1920928955078125e-07 ;  /* 0x00000002ff477435 */ /* 0x001fe200000001ff */
[----:B-1----:R-:W-:Y:S02]  /*10250*/  MOV R66, R67 ;  /* 0x0000004300427202 */ /* 0x002fe40000000f00 */
[----:B------:R-:W-:Y:S02]  /*10260*/  MOV R72, R76 ;  /* 0x0000004c00487202 */ /* 0x000fe40000000f00 */
[----:B------:R-:W-:Y:S02]  /*10270*/  MOV R68, RZ ;  /* 0x000000ff00447202 */ /* 0x000fe40000000f00 */
[----:B------:R-:W-:-:S02]  /*10280*/  MOV R67, 0xffffffff ;  /* 0xffffffff00437802 */ /* 0x000fc40000000f00 */
[----:B------:R-:W-:Y:S02]  /*10290*/  MOV R64, 0x102b0 ;  /* 0x000102b000407802 */ /* 0x000fe40000000f00 */
[----:B------:R-:W-:Y:S05]  /*102a0*/  CALL.REL.NOINC `($__internal_11_$__cuda_sm70_shflsync_up) ;  /* 0x00001b4000007944 */ /* 0x000fea0003c00000 */
[----:B0-----:R-:W-:Y:S01]  /*102b0*/  HFMA2.MMA R71, -RZ, RZ, 0, 1.1920928955078125e-07 ;  /* 0x00000002ff477435 */ /* 0x001fe200000001ff */
[----:B-1----:R-:W-:Y:S02]  /*102c0*/  MOV R69, R67 ;  /* 0x0000004300457202 */ /* 0x002fe40000000f00 */
[----:B------:R-:W-:Y:S02]  /*102d0*/  MOV R72, R78 ;  /* 0x0000004e00487202 */ /* 0x000fe40000000f00 */
[----:B------:R-:W-:Y:S02]  /*102e0*/  MOV R68, RZ ;  /* 0x000000ff00447202 */ /* 0x000fe40000000f00 */
[----:B------:R-:W-:Y:S02]  /*102f0*/  MOV R67, 0xffffffff ;  /* 0xffffffff00437802 */ /* 0x000fe40000000f00 */
[----:B------:R-:W-:Y:S02]  /*10300*/  MOV R64, 0x10320 ;  /* 0x0001032000407802 */ /* 0x000fe40000000f00 */
[----:B------:R-:W-:Y:S05]  /*10310*/  CALL.REL.NOINC `($__internal_11_$__cuda_sm70_shflsync_up) ;  /* 0x00001ad000007944 */ /* 0x000fea0003c00000 */
[----:B0-----:R-:W-:Y:S01]  /*10320*/  HFMA2.MMA R71, -RZ, RZ, 0, 1.1920928955078125e-07 ;  /* 0x00000002ff477435 */ /* 0x001fe200000001ff */
[----:B-1----:R-:W-:-:S02]  /*10330*/  MOV R70, R67 ;  /* 0x0000004300467202 */ /* 0x002fc40000000f00 */
[----:B------:R-:W-:Y:S02]  /*10340*/  MOV R72, R79 ;  /* 0x0000004f00487202 */ /* 0x000fe40000000f00 */
[----:B------:R-:W-:Y:S02]  /*10350*/  MOV R68, RZ ;  /* 0x000000ff00447202 */ /* 0x000fe40000000f00 */
[----:B------:R-:W-:Y:S02]  /*10360*/  MOV R67, 0xffffffff ;  /* 0xffffffff00437802 */ /* 0x000fe40000000f00 */
[----:B------:R-:W-:Y:S02]  /*10370*/  MOV R64, 0x10390 ;  /* 0x0001039000407802 */ /* 0x000fe40000000f00 */
[----:B------:R-:W-:Y:S05]  /*10380*/  CALL.REL.NOINC `($__internal_11_$__cuda_sm70_shflsync_up) ;  /* 0x00001a6000007944 */ /* 0x000fea0003c00000 */
        /* <DEDUP_REMOVED lines=17> */
[----:B------:R-:W-:Y:S05]  /*104a0*/  CALL.REL.NOINC `($__internal_11_$__cuda_sm70_shflsync_up) ;  /* 0x0000194000007944 */ /* 0x000fea0003c00000 */
[----:B0-----:R-:W-:Y:S01]  /*104b0*/  HFMA2.MMA R71, -RZ, RZ, 0, 2.384185791015625e-07 ;  /* 0x00000004ff477435 */ /* 0x001fe200000001ff */
[----:B-1----:R-:W-:Y:S02]  /*104c0*/  MOV R66, R67 ;  /* 0x0000004300427202 */ /* 0x002fe40000000f00 */
[----:B------:R-:W-:Y:S02]  /*104d0*/  MOV R72, R76 ;  /* 0x0000004c00487202 */ /* 0x000fe40000000f00 */
[----:B------:R-:W-:Y:S02]  /*104e0*/  MOV R68, RZ ;  /* 0x000000ff00447202 */ /* 0x000fe40000000f00 */
[----:B------:R-:W-:Y:S02]  /*104f0*/  MOV R67, 0xffffffff ;  /* 0xffffffff00437802 */ /* 0x000fe40000000f00 */
[----:B------:R-:W-:Y:S02]  /*10500*/  MOV R64, 0x10520 ;  /* 0x0001052000407802 */ /* 0x000fe40000000f00 */
[----:B------:R-:W-:Y:S05]  /*10510*/  CALL.REL.NOINC `($__internal_11_$__cuda_sm70_shflsync_up) ;  /* 0x000018d000007944 */ /* 0x000fea0003c00000 */
[----:B0-----:R-:W-:Y:S01]  /*10520*/  HFMA2.MMA R71, -RZ, RZ, 0, 2.384185791015625e-07 ;  /* 0x00000004ff477435 */ /* 0x001fe200000001ff */
[----:B-1----:R-:W-:-:S02]  /*10530*/  MOV R69, R67 ;  /* 0x0000004300457202 */ /* 0x002fc40000000f00 */
[----:B------:R-:W-:Y:S02]  /*10540*/  MOV R72, R78 ;  /* 0x0000004e00487202 */ /* 0x000fe40000000f00 */
[----:B------:R-:W-:Y:S02]  /*10550*/  MOV R68, RZ ;  /* 0x000000ff00447202 */ /* 0x000fe40000000f00 */
[----:B------:R-:W-:Y:S02]  /*10560*/  MOV R67, 0xffffffff ;  /* 0xffffffff00437802 */ /* 0x000fe40000000f00 */
[----:B------:R-:W-:Y:S02]  /*10570*/  MOV R64, 0x10590 ;  /* 0x0001059000407802 */ /* 0x000fe40000000f00 */
[----:B------:R-:W-:Y:S05]  /*10580*/  CALL.REL.NOINC `($__internal_11_$__cuda_sm70_shflsync_up) ;  /* 0x0000186000007944 */ /* 0x000fea0003c00000 */
[----:B0-----:R-:W-:Y:S01]  /*10590*/  HFMA2.MMA R71, -RZ, RZ, 0, 2.384185791015625e-07 ;  /* 0x00000004ff477435 */ /* 0x001fe200000001ff */
[----:B-1----:R-:W-:Y:S02]  /*105a0*/  MOV R70, R67 ;  /* 0x0000004300467202 */ /* 0x002fe40000000f00 */
[----:B------:R-:W-:Y:S02]  /*105b0*/  MOV R72, R79 ;  /* 0x0000004f00487202 */ /* 0x000fe40000000f00 */
[----:B------:R-:W-:-:S02]  /*105c0*/  MOV R68, RZ ;  /* 0x000000ff00447202 */ /* 0x000fc40000000f00 */
[----:B------:R-:W-:Y:S02]  /*105d0*/  MOV R67, 0xffffffff ;  /* 0xffffffff00437802 */ /* 0x000fe40000000f00 */
[----:B------:R-:W-:Y:S02]  /*105e0*/  MOV R64, 0x10600 ;  /* 0x0001060000407802 */ /* 0x000fe40000000f00 */
[----:B------:R-:W-:Y:S05]  /*105f0*/  CALL.REL.NOINC `($__internal_11_$__cuda_sm70_shflsync_up) ;  /* 0x000017f000007944 */ /* 0x000fea0003c00000 */
        /* <DEDUP_REMOVED lines=17> */
[----:B------:R-:W-:Y:S05]  /*10710*/  CALL.REL.NOINC `($__internal_11_$__cuda_sm70_shflsync_up) ;  /* 0x000016d000007944 */ /* 0x000fea0003c00000 */
[----:B0-----:R-:W-:Y:S01]  /*10720*/  HFMA2.MMA R71, -RZ, RZ, 0, 4.76837158203125e-07 ;  /* 0x00000008ff477435 */ /* 0x001fe200000001ff */
[----:B-1----:R-:W-:-:S02]  /*10730*/  MOV R66, R67 ;  /* 0x0000004300427202 */ /* 0x002fc40000000f00 */
[----:B------:R-:W-:Y:S02]  /*10740*/  MOV R72, R76 ;  /* 0x0000004c00487202 */ /* 0x000fe40000000f00 */
[----:B------:R-:W-:Y:S02]  /*10750*/  MOV R68, RZ ;  /* 0x000000ff00447202 */ /* 0x000fe40000000f00 */
[----:B------:R-:W-:Y:S02]  /*10760*/  MOV R67, 0xffffffff ;  /* 0xffffffff00437802 */ /* 0x000fe40000000f00 */
[----:B------:R-:W-:Y:S02]  /*10770*/  MOV R64, 0x10790 ;  /* 0x0001079000407802 */ /* 0x000fe40000000f00 */
[----:B------:R-:W-:Y:S05]  /*10780*/  CALL.REL.NOINC `($__internal_11_$__cuda_sm70_shflsync_up) ;  /* 0x0000166000007944 */ /* 0x000fea0003c00000 */
[----:B0-----:R-:W-:Y:S01]  /*10790*/  HFMA2.MMA R71, -RZ, RZ, 0, 4.76837158203125e-07 ;  /* 0x00000008ff477435 */ /* 0x001fe200000001ff */
[----:B-1----:R-:W-:Y:S02]  /*107a0*/  MOV R69, R67 ;  /* 0x0000004300457202 */ /* 0x002fe40000000f00 */
[----:B------:R-:W-:Y:S02]  /*107b0*/  MOV R72, R78 ;  /* 0x0000004e00487202 */ /* 0x000fe40000000f00 */
[----:B------:R-:W-:-:S02]  /*107c0*/  MOV R68, RZ ;  /* 0x000000ff00447202 */ /* 0x000fc40000000f00 */
[----:B------:R-:W-:Y:S02]  /*107d0*/  MOV R67, 0xffffffff ;  /* 0xffffffff00437802 */ /* 0x000fe40000000f00 */
[----:B------:R-:W-:Y:S02]  /*107e0*/  MOV R64, 0x10800 ;  /* 0x0001080000407802 */ /* 0x000fe40000000f00 */
[----:B------:R-:W-:Y:S05]  /*107f0*/  CALL.REL.NOINC `($__internal_11_$__cuda_sm70_shflsync_up) ;  /* 0x000015f000007944 */ /* 0x000fea0003c00000 */
[----:B0-----:R-:W-:Y:S01]  /*10800*/  HFMA2.MMA R71, -RZ, RZ, 0, 4.76837158203125e-07 ;  /* 0x00000008ff477435 */ /* 0x001fe200000001ff */
[----:B-1----:R-:W-:Y:S02]  /*10810*/  MOV R70, R67 ;  /* 0x0000004300467202 */ /* 0x002fe40000000f00 */
[----:B------:R-:W-:Y:S02]  /*10820*/  MOV R72, R79 ;  /* 0x0000004f00487202 */ /* 0x000fe40000000f00 */
[----:B------:R-:W-:Y:S02]  /*10830*/  MOV R68, RZ ;  /* 0x000000ff00447202 */ /* 0x000fe40000000f00 */
[----:B------:R-:W-:Y:S02]  /*10840*/  MOV R67, 0xffffffff ;  /* 0xffffffff00437802 */ /* 0x000fe40000000f00 */
[----:B------:R-:W-:-:S02]  /*10850*/  MOV R64, 0x10870 ;  /* 0x0001087000407802 */ /* 0x000fc40000000f00 */
[----:B------:R-:W-:Y:S05]  /*10860*/  CALL.REL.NOINC `($__internal_11_$__cuda_sm70_shflsync_up) ;  /* 0x0000158000007944 */ /* 0x000fea0003c00000 */
        /* <DEDUP_REMOVED lines=21> */
[----:B------:R-:W-:Y:S05]  /*109c0*/  CALL.REL.NOINC `($__internal_11_$__cuda_sm70_shflsync_up) ;  /* 0x0000142000007944 */ /* 0x000fea0003c00000 */
[----:B0-----:R-:W-:Y:S01]  /*109d0*/  HFMA2.MMA R71, -RZ, RZ, 0, 9.5367431640625e-07 ;  /* 0x00000010ff477435 */ /* 0x001fe200000001ff */
[----:B-1----:R-:W-:Y:S02]  /*109e0*/  MOV R74, R67 ;  /* 0x00000043004a7202 */ /* 0x002fe40000000f00 */
[----:B------:R-:W-:-:S02]  /*109f0*/  MOV R72, R76 ;  /* 0x0000004c00487202 */ /* 0x000fc40000000f00 */
[----:B------:R-:W-:Y:S02]  /*10a00*/  MOV R68, RZ ;  /* 0x000000ff00447202 */ /* 0x000fe40000000f00 */
[----:B------:R-:W-:Y:S02]  /*10a10*/  MOV R67, 0xffffffff ;  /* 0xffffffff00437802 */ /* 0x000fe40000000f00 */
[----:B------:R-:W-:Y:S02]  /*10a20*/  MOV R64, 0x10a40 ;  /* 0x00010a4000407802 */ /* 0x000fe40000000f00 */
[----:B------:R-:W-:Y:S05]  /*10a30*/  CALL.REL.NOINC `($__internal_11_$__cuda_sm70_shflsync_up) ;  /* 0x000013b000007944 */ /* 0x000fea0003c00000 */
[----:B0-----:R-:W-:Y:S01]  /*10a40*/  HFMA2.MMA R71, -RZ, RZ, 0, 9.5367431640625e-07 ;  /* 0x00000010ff477435 */ /* 0x001fe200000001ff */
[----:B-1----:R-:W-:Y:S02]  /*10a50*/  MOV R76, R67 ;  /* 0x00000043004c7202 */ /* 0x002fe40000000f00 */
[----:B------:R-:W-:Y:S02]  /*10a60*/  MOV R72, R78 ;  /* 0x0000004e00487202 */ /* 0x000fe40000000f00 */
[----:B------:R-:W-:Y:S02]  /*10a70*/  MOV R68, RZ ;  /* 0x000000ff00447202 */ /* 0x000fe40000000f00 */
[----:B------:R-:W-:-:S02]  /*10a80*/  MOV R67, 0xffffffff ;  /* 0xffffffff00437802 */ /* 0x000fc40000000f00 */
[----:B------:R-:W-:Y:S02]  /*10a90*/  MOV R64, 0x10ab0 ;  /* 0x00010ab000407802 */ /* 0x000fe40000000f00 */
[----:B------:R-:W-:Y:S05]  /*10aa0*/  CALL.REL.NOINC `($__internal_11_$__cuda_sm70_shflsync_up) ;  /* 0x0000134000007944 */ /* 0x000fea0003c00000 */
[----:B0-----:R-:W-:Y:S01]  /*10ab0*/  HFMA2.MMA R71, -RZ, RZ, 0, 9.5367431640625e-07 ;  /* 0x00000010ff477435 */ /* 0x001fe200000001ff */
[----:B-1----:R-:W-:Y:S02]  /*10ac0*/  MOV R194, R67 ;  /* 0x0000004300c27202 */ /* 0x002fe40000000f00 */
[----:B------:R-:W-:Y:S02]  /*10ad0*/  MOV R72, R79 ;  /* 0x0000004f00487202 */ /* 0x000fe40000000f00 */
[----:B------:R-:W-:Y:S02]  /*10ae0*/  MOV R68, RZ ;  /* 0x000000ff00447202 */ /* 0x000fe40000000f00 */
[----:B------:R-:W-:Y:S02]  /*10af0*/  MOV R67, 0xffffffff ;  /* 0xffffffff00437802 */ /* 0x000fe40000000f00 */
[----:B------:R-:W-:Y:S02]  /*10b00*/  MOV R64, 0x10b20 ;  /* 0x00010b2000407802 */ /* 0x000fe40000000f00 */
[----:B------:R-:W-:Y:S05]  /*10b10*/  CALL.REL.NOINC `($__internal_11_$__cuda_sm70_shflsync_up) ;  /* 0x000012d000007944 */ /* 0x000fea0003c00000 */
[----:B01----:R-:W-:Y:S05]  /*10b20*/  BRA `(.L_x_314) ;  /* 0xffff84d000007947 */ /* 0x003fea000383ffff */
.L_x_275:
[----:B------:R-:W-:Y:S01]  /*10b30*/  HFMA2.MMA R71, -RZ, RZ, 0, 5.9604644775390625e-08 ;  /* 0x00000001ff477435 */ /* 0x000fe200000001ff */
[----:B------:R-:W-:-:S02]  /*10b40*/  MOV R68, RZ ;  /* 0x000000ff00447202 */ /* 0x000fc40000000f00 */
[----:B------:R-:W-:Y:S02]  /*10b50*/  MOV R67, 0xffffffff ;  /* 0xffffffff00437802 */ /* 0x000fe40000000f00 */
[----:B------:R-:W-:Y:S02]  /*10b60*/  MOV R64, 0x10b80 ;  /* 0x00010b8000407802 */ /* 0x000fe40000000f00 */
[----:B-1---5:R-:W-:Y:S05]  /*10b70*/  CALL.REL.NOINC `($__internal_11_$__cuda_sm70_shflsync_up) ;  /* 0x0000127000007944 */ /* 0x022fea0003c00000 */
[----:B0-----:R-:W-:Y:S01]  /*10b80*/  HFMA2.MMA R71, -RZ, RZ, 0, 5.9604644775390625e-08 ;  /* 0x00000001ff477435 */ /* 0x001fe200000001ff */
[----:B-1----:R-:W-:Y:S02]  /*10b90*/  MOV R76, R67 ;  /* 0x00000043004c7202 */ /* 0x002fe40000000f00 */
[----:B------:R-:W-:Y:S02]  /*10ba0*/  MOV R72, R73 ;  /* 0x0000004900487202 */ /* 0x000fe40000000f00 */
[----:B------:R-:W-:Y:S02]  /*10bb0*/  MOV R68, RZ ;  /* 0x000000ff00447202 */ /* 0x000fe40000000f00 */
[----:B------:R-:W-:Y:S02]  /*10bc0*/  MOV R67, 0xffffffff ;  /* 0xffffffff00437802 */ /* 0x000fe40000000f00 */
[----:B------:R-:W-:-:S02]  /*10bd0*/  MOV R64, 0x10bf0 ;  /* 0x00010bf000407802 */ /* 0x000fc40000000f00 */
[----:B------:R-:W-:Y:S05]  /*10be0*/  CALL.REL.NOINC `($__internal_11_$__cuda_sm70_shflsync_up) ;  /* 0x0000120000007944 */ /* 0x000fea0003c00000 */
[----:B0-----:R-:W-:Y:S01]  /*10bf0*/  HFMA2.MMA R71, -RZ, RZ, 0, 5.9604644775390625e-08 ;  /* 0x00000001ff477435 */ /* 0x001fe200000001ff */
[----:B-1----:R-:W-:-:S02]  /*10c00*/  MOV R77, R67 ;  /* 0x00000043004d7202 */ /* 0x002fc40000000f00 */
[----:B------:R-:W-:Y:S02]  /*10c10*/  MOV R72, R69 ;  /* 0x0000004500487202 */ /* 0x000fe40000000f00 */
[----:B------:R-:W-:Y:S02]  /*10c20*/  MOV R68, RZ ;  /* 0x000000ff00447202 */ /* 0x000fe40000000f00 */
[----:B------:R-:W-:Y:S02]  /*10c30*/  MOV R67, 0xffffffff ;  /* 0xffffffff00437802 */ /* 0x000fe40000000f00 */
[----:B------:R-:W-:Y:S02]  /*10c40*/  MOV R64, 0x10c60 ;  /* 0x00010c6000407802 */ /* 0x000fe40000000f00 */
[----:B------:R-:W-:Y:S05]  /*10c50*/  CALL.REL.NOINC `($__internal_11_$__cuda_sm70_shflsync_up) ;  /* 0x0000119000007944 */ /* 0x000fea0003c00000 */
[----:B0-----:R-:W-:Y:S01]  /*10c60*/  HFMA2.MMA R71, -RZ, RZ, 0, 5.9604644775390625e-08 ;  /* 0x00000001ff477435 */ /* 0x001fe200000001ff */
[----:B-1----:R-:W-:Y:S02]  /*10c70*/  MOV R69, R67 ;  /* 0x0000004300457202 */ /* 0x002fe40000000f00 */
[----:B------:R-:W-:Y:S02]  /*10c80*/  MOV R72, R70 ;  /* 0x0000004600487202 */ /* 0x000fe40000000f00 */
[----:B------:R-:W-:-:S02]  /*10c90*/  MOV R68, RZ ;  /* 0x000000ff00447202 */ /* 0x000fc40000000f00 */
[----:B------:R-:W-:Y:S02]  /*10ca0*/  MOV R67, 0xffffffff ;  /* 0xffffffff00437802 */ /* 0x000fe40000000f00 */
[----:B------:R-:W-:Y:S02]  /*10cb0*/  MOV R64, 0x10cd0 ;  /* 0x00010cd000407802 */ /* 0x000fe40000000f00 */
[----:B------:R-:W-:Y:S05]  /*10cc0*/  CALL.REL.NOINC `($__internal_11_$__cuda_sm70_shflsync_up) ;  /* 0x0000112000007944 */ /* 0x000fea0003c00000 */
[----:B------:R-:W-:Y:S01]  /*10cd0*/  HFMA2.MMA R66, -RZ, RZ, 0, 0 ;  /* 0x00000000ff427435 */ /* 0x000fe200000001ff */
[----:B-1----:R-:W-:Y:S02]  /*10ce0*/  MOV R193, R67 ;  /* 0x0000004300c17202 */ /* 0x002fe40000000f00 */
[----:B------:R-:W-:Y:S02]  /*10cf0*/  MOV R64, R60 ;  /* 0x0000003c00407202 */ /* 0x000fe40000000f00 */
[----:B0-----:R-:W-:Y:S02]  /*10d00*/  MOV R68, 0x1f ;  /* 0x0000001f00447802 */ /* 0x001fe40000000f00 */
[----:B------:R-:W-:Y:S02]  /*10d10*/  MOV R67, 0xffffffff ;  /* 0xffffffff00437802 */ /* 0x000fe40000000f00 */
[----:B------:R-:W-:-:S02]  /*10d20*/  MOV R65, 0x10d40 ;  /* 0x00010d4000417802 */ /* 0x000fc40000000f00 */
[----:B------:R-:W-:Y:S05]  /*10d30*/  CALL.REL.NOINC `($__internal_10_$__cuda_sm70_shflsync_idx_p) ;  /* 0x0000106000007944 */ /* 0x000fea0003c00000 */
[----:B-1----:R-:W-:Y:S01]  /*10d40*/  MOV R78, R66 ;  /* 0x00000042004e7202 */ /* 0x002fe20000000f00 */
[----:B------:R-:W-:Y:S01]  /*10d50*/  HFMA2.MMA R66, -RZ, RZ, 0, 0 ;  /* 0x00000000ff427435 */ /* 0x000fe200000001ff */
[----:B------:R-:W-:-:S02]  /*10d60*/  MOV R64, R61 ;  /* 0x0000003d00407202 */ /* 0x000fc40000000f00 */
[----:B------:R-:W-:Y:S02]  /*10d70*/  MOV R68, 0x1f ;  /* 0x0000001f00447802 */ /* 0x000fe40000000f00 */
[----:B------:R-:W-:Y:S02]  /*10d80*/  MOV R67, 0xffffffff ;  /* 0xffffffff00437802 */ /* 0x000fe40000000f00 */
[----:B------:R-:W-:Y:S02]  /*10d90*/  MOV R65, 0x10db0 ;  /* 0x00010db000417802 */ /* 0x000fe40000000f00 */
[----:B------:R-:W-:Y:S05]  /*10da0*/  CALL.REL.NOINC `($__internal_10_$__cuda_sm70_shflsync_idx_p) ;  /* 0x00000ff000007944 */ /* 0x000fea0003c00000 */
[----:B-1----:R-:W-:Y:S01]  /*10db0*/  MOV R79, R66 ;  /* 0x00000042004f7202 */ /* 0x002fe20000000f00 */
[----:B------:R-:W-:Y:S01]  /*10dc0*/  HFMA2.MMA R66, -RZ, RZ, 0, 0 ;  /* 0x00000000ff427435 */ /* 0x000fe200000001ff */
[----:B------:R-:W-:Y:S02]  /*10dd0*/  MOV R64, R62 ;  /* 0x0000003e00407202 */ /* 0x000fe40000000f00 */
[----:B------:R-:W-:Y:S02]  /*10de0*/  MOV R68, 0x1f ;  /* 0x0000001f00447802 */ /* 0x000fe40000000f00 */
[----:B------:R-:W-:-:S02]  /*10df0*/  MOV R67, 0xffffffff ;  /* 0xffffffff00437802 */ /* 0x000fc40000000f00 */
[----:B------:R-:W-:Y:S02]  /*10e00*/  MOV R65, 0x10e20 ;  /* 0x00010e2000417802 */ /* 0x000fe40000000f00 */
[----:B------:R-:W-:Y:S05]  /*10e10*/  CALL.REL.NOINC `($__internal_10_$__cuda_sm70_shflsync_idx_p) ;  /* 0x00000f8000007944 */ /* 0x000fea0003c00000 */
[----:B-1----:R-:W-:Y:S01]  /*10e20*/  MOV R194, R66 ;  /* 0x0000004200c27202 */ /* 0x002fe20000000f00 */
[----:B------:R-:W-:Y:S01]  /*10e30*/  HFMA2.MMA R66, -RZ, RZ, 0, 0 ;  /* 0x00000000ff427435 */ /* 0x000fe200000001ff */
[----:B------:R-:W-:Y:S02]  /*10e40*/  MOV R64, R63 ;  /* 0x0000003f00407202 */ /* 0x000fe40000000f00 */
[----:B------:R-:W-:Y:S02]  /*10e50*/  MOV R68, 0x1f ;  /* 0x0000001f00447802 */ /* 0x000fe40000000f00 */
[----:B------:R-:W-:Y:S02]  /*10e60*/  MOV R67, 0xffffffff ;  /* 0xffffffff00437802 */ /* 0x000fe40000000f00 */
[----:B------:R-:W-:Y:S02]  /*10e70*/  MOV R65, 0x10e90 ;  /* 0x00010e9000417802 */ /* 0x000fe40000000f00 */
[----:B------:R-:W-:Y:S05]  /*10e80*/  CALL.REL.NOINC `($__internal_10_$__cuda_sm70_shflsync_idx_p) ;  /* 0x00000f1000007944 */ /* 0x000fea0003c00000 */
[----:B-1----:R-:W-:Y:S01]  /*10e90*/  MOV R71, R66 ;  /* 0x0000004200477202 */ /* 0x002fe20000000f00 */
[----:B------:R-:W-:Y:S05]  /*10ea0*/  BRA `(.L_x_315) ;  /* 0xffff847000007947 */ /* 0x000fea000383ffff */
.L_x_278:
[----:B------:R-:W-:Y:S01]  /*10eb0*/  HFMA2.MMA R68, -RZ, RZ, 0, 5.9604644775390625e-08 ;  /* 0x00000001ff447435 */ /* 0x000fe200000001ff */
[----:B------:R-:W-:-:S02]  /*10ec0*/  MOV R75, R71 ;  /* 0x00000047004b7202 */ /* 0x000fc40000000f00 */
[----:B------:R-:W-:Y:S02]  /*10ed0*/  MOV R67, 0x1f ;  /* 0x0000001f00437802 */ /* 0x000fe40000000f00 */
[----:B------:R-:W-:Y:S02]  /*10ee0*/  MOV R66, 0xffffffff ;  /* 0xffffffff00427802 */ /* 0x000fe40000000f00 */
[----:B------:R-:W-:Y:S02]  /*10ef0*/  MOV R64, 0x10f10 ;  /* 0x00010f1000407802 */ /* 0x000fe40000000f00 */
[----:B------:R-:W-:Y:S05]  /*10f00*/  CALL.REL.NOINC `($__internal_9_$__cuda_sm70_shflsync_down) ;  /* 0x00000e5000007944 */ /* 0x000fea0003c00000 */
[----:B-1----:R-:W-:Y:S01]  /*10f10*/  MOV R73, R66 ;  /* 0x0000004200497202 */ /* 0x002fe20000000f00 */
[----:B0-----:R-:W-:Y:S05]  /*10f20*/  BRA `(.L_x_316) ;  /* 0xffff99b000007947 */ /* 0x001fea000383ffff */
.L_x_279:
[----:B------:R-:W-:Y:S01]  /*10f30*/  HFMA2.MMA R68, -RZ, RZ, 0, 5.9604644775390625e-08 ;  /* 0x00000001ff447435 */ /* 0x000fe200000001ff */
[----:B------:R-:W-:Y:S02]  /*10f40*/  MOV R75, R72 ;  /* 0x00000048004b7202 */ /* 0x000fe40000000f00 */
[----:B------:R-:W-:Y:S02]  /*10f50*/  MOV R67, 0x1f ;  /* 0x0000001f00437802 */ /* 0x000fe40000000f00 */
[----:B------:R-:W-:-:S02]  /*10f60*/  MOV R66, 0xffffffff ;  /* 0xffffffff00427802 */ /* 0x000fc40000000f00 */
[----:B------:R-:W-:Y:S02]  /*10f70*/  MOV R64, 0x10f90 ;  /* 0x00010f9000407802 */ /* 0x000fe40000000f00 */
[----:B01----:R-:W-:Y:S05]  /*10f80*/  CALL.REL.NOINC `($__internal_9_$__cuda_sm70_shflsync_down) ;  /* 0x00000dd000007944 */ /* 0x003fea0003c00000 */
[----:B0-----:R-:W-:Y:S01]  /*10f90*/  HFMA2.MMA R68, -RZ, RZ, 0, 5.9604644775390625e-08 ;  /* 0x00000001ff447435 */ /* 0x001fe200000001ff */
[----:B-1----:R-:W-:Y:S02]  /*10fa0*/  MOV R74, R66 ;  /* 0x00000042004a7202 */ /* 0x002fe40000000f00 */
[----:B------:R-:W-:Y:S02]  /*10fb0*/  MOV R75, R69 ;  /* 0x00000045004b7202 */ /* 0x000fe40000000f00 */
[----:B------:R-:W-:Y:S02]  /*10fc0*/  MOV R67, 0x1f ;  /* 0x0000001f00437802 */ /* 0x000fe40000000f00 */
[----:B------:R-:W-:Y:S02]  /*10fd0*/  MOV R66, 0xffffffff ;  /* 0xffffffff00427802 */ /* 0x000fe40000000f00 */
[----:B------:R-:W-:Y:S02]  /*10fe0*/  MOV R64, 0x11000 ;  /* 0x0001100000407802 */ /* 0x000fe40000000f00 */
[----:B------:R-:W-:Y:S05]  /*10ff0*/  CALL.REL.NOINC `($__internal_9_$__cuda_sm70_shflsync_down) ;  /* 0x00000d6000007944 */ /* 0x000fea0003c00000 */
[----:B0-----:R-:W-:Y:S01]  /*11000*/  HFMA2.MMA R68, -RZ, RZ, 0, 5.9604644775390625e-08 ;  /* 0x00000001ff447435 */ /* 0x001fe200000001ff */
[----:B-1----:R-:W-:-:S02]  /*11010*/  MOV R76, R66 ;  /* 0x00000042004c7202 */ /* 0x002fc40000000f00 */
[----:B------:R-:W-:Y:S02]  /*11020*/  MOV R75, R70 ;  /* 0x00000046004b7202 */ /* 0x000fe40000000f00 */
[----:B------:R-:W-:Y:S02]  /*11030*/  MOV R67, 0x1f ;  /* 0x0000001f00437802 */ /* 0x000fe40000000f00 */
[----:B------:R-:W-:Y:S02]  /*11040*/  MOV R66, 0xffffffff ;  /* 0xffffffff00427802 */ /* 0x000fe40000000f00 */
[----:B------:R-:W-:Y:S02]  /*11050*/  MOV R64, 0x11070 ;  /* 0x0001107000407802 */ /* 0x000fe40000000f00 */
[----:B------:R-:W-:Y:S05]  /*11060*/  CALL.REL.NOINC `($__internal_9_$__cuda_sm70_shflsync_down) ;  /* 0x00000cf000007944 */ /* 0x000fea0003c00000 */
[----:B01----:R-:W-:Y:S05]  /*11070*/  BRA `(.L_x_317) ;  /* 0xffff98a000007947 */ /* 0x003fea000383ffff */
.L_x_282:
[----:B------:R-:W-:Y:S01]  /*11080*/  HFMA2.MMA R68, -RZ, RZ, 0, 1.1920928955078125e-07 ;  /* 0x00000002ff447435 */ /* 0x000fe200000001ff */
[----:B------:R-:W-:Y:S02]  /*11090*/  MOV R75, R71 ;  /* 0x00000047004b7202 */ /* 0x000fe40000000f00 */
[----:B------:R-:W-:Y:S02]  /*110a0*/  MOV R67, 0x1f ;  /* 0x0000001f00437802 */ /* 0x000fe40000000f00 */
[----:B0-----:R-:W-:-:S02]  /*110b0*/  MOV R66, 0xffffffff ;  /* 0xffffffff00427802 */ /* 0x001fc40000000f00 */
[----:B------:R-:W-:Y:S02]  /*110c0*/  MOV R64, 0x110e0 ;  /* 0x000110e000407802 */ /* 0x000fe40000000f00 */
[----:B-1234-:R-:W-:Y:S05]  /*110d0*/  CALL.REL.NOINC `($__internal_9_$__cuda_sm70_shflsync_down) ;  /* 0x00000c8000007944 */ /* 0x01efea0003c00000 */
[----:B0-----:R-:W-:Y:S01]  /*110e0*/  HFMA2.MMA R68, -RZ, RZ, 0, 1.1920928955078125e-07 ;  /* 0x00000002ff447435 */ /* 0x001fe200000001ff */
[----:B-1----:R-:W-:Y:S02]  /*110f0*/  MOV R73, R66 ;  /* 0x0000004200497202 */ /* 0x002fe40000000f00 */
[----:B------:R-:W-:Y:S02]  /*11100*/  MOV R75, R72 ;  /* 0x00000048004b7202 */ /* 0x000fe40000000f00 */
[----:B------:R-:W-:Y:S02]  /*11110*/  MOV R67, 0x1f ;  /* 0x0000001f00437802 */ /* 0x000fe40000000f00 */
[----:B------:R-:W-:Y:S02]  /*11120*/  MOV R66, 0xffffffff ;  /* 0xffffffff00427802 */ /* 0x000fe40000000f00 */
[----:B------:R-:W-:Y:S02]  /*11130*/  MOV R64, 0x11150 ;  /* 0x0001115000407802 */ /* 0x000fe40000000f00 */
[----:B------:R-:W-:Y:S05]  /*11140*/  CALL.REL.NOINC `($__internal_9_$__cuda_sm70_shflsync_down) ;  /* 0x00000c1000007944 */ /* 0x000fea0003c00000 */
[----:B0-----:R-:W-:Y:S01]  /*11150*/  HFMA2.MMA R68, -RZ, RZ, 0, 1.1920928955078125e-07 ;  /* 0x00000002ff447435 */ /* 0x001fe200000001ff */
[----:B-1----:R-:W-:-:S02]  /*11160*/  MOV R74, R66 ;  /* 0x00000042004a7202 */ /* 0x002fc40000000f00 */
[----:B------:R-:W-:Y:S02]  /*11170*/  MOV R75, R69 ;  /* 0x00000045004b7202 */ /* 0x000fe40000000f00 */
[----:B------:R-:W-:Y:S02]  /*11180*/  MOV R67, 0x1f ;  /* 0x0000001f00437802 */ /* 0x000fe40000000f00 */
[----:B------:R-:W-:Y:S02]  /*11190*/  MOV R66, 0xffffffff ;  /* 0xffffffff00427802 */ /* 0x000fe40000000f00 */
[----:B------:R-:W-:Y:S02]  /*111a0*/  MOV R64, 0x111c0 ;  /* 0x000111c000407802 */ /* 0x000fe40000000f00 */
[----:B------:R-:W-:Y:S05]  /*111b0*/  CALL.REL.NOINC `($__internal_9_$__cuda_sm70_shflsync_down) ;  /* 0x00000ba000007944 */ /* 0x000fea0003c00000 */
[----:B0-----:R-:W-:Y:S01]  /*111c0*/  HFMA2.MMA R68, -RZ, RZ, 0, 1.1920928955078125e-07 ;  /* 0x00000002ff447435 */ /* 0x001fe200000001ff */
[----:B-1----:R-:W-:Y:S02]  /*111d0*/  MOV R76, R66 ;  /* 0x00000042004c7202 */ /* 0x002fe40000000f00 */
[----:B------:R-:W-:Y:S02]  /*111e0*/  MOV R75, R70 ;  /* 0x00000046004b7202 */ /* 0x000fe40000000f00 */
[----:B------:R-:W-:-:S02]  /*111f0*/  MOV R67, 0x1f ;  /* 0x0000001f00437802 */ /* 0x000fc40000000f00 */
[----:B------:R-:W-:Y:S02]  /*11200*/  MOV R66, 0xffffffff ;  /* 0xffffffff00427802 */ /* 0x000fe40000000f00 */
[----:B------:R-:W-:Y:S02]  /*11210*/  MOV R64, 0x11230 ;  /* 0x0001123000407802 */ /* 0x000fe40000000f00 */
[----:B------:R-:W-:Y:S05]  /*11220*/  CALL.REL.NOINC `($__internal_9_$__cuda_sm70_shflsync_down) ;  /* 0x00000b3000007944 */ /* 0x000fea0003c00000 */
[----:B01----:R-:W-:Y:S05]  /*11230*/  BRA `(.L_x_318) ;  /* 0xffff982000007947 */ /* 0x003fea000383ffff */
.L_x_285:
[----:B------:R-:W-:Y:S01]  /*11240*/  HFMA2.MMA R68, -RZ, RZ, 0, 2.384185791015625e-07 ;  /* 0x00000004ff447435 */ /* 0x000fe200000001ff */
[----:B------:R-:W-:Y:S02]  /*11250*/  MOV R75, R71 ;  /* 0x00000047004b7202 */ /* 0x000fe40000000f00 */
[----:B------:R-:W-:Y:S02]  /*11260*/  MOV R67, 0x1f ;  /* 0x0000001f00437802 */ /* 0x000fe40000000f00 */
[----:B0-----:R-:W-:Y:S02]  /*11270*/  MOV R66, 0xffffffff ;  /* 0xffffffff00427802 */ /* 0x001fe40000000f00 */
[----:B------:R-:W-:Y:S02]  /*11280*/  MOV R64, 0x112a0 ;  /* 0x000112a000407802 */ /* 0x000fe40000000f00 */
[----:B-1234-:R-:W-:Y:S05]  /*11290*/  CALL.REL.NOINC `($__internal_9_$__cuda_sm70_shflsync_down) ;  /* 0x00000ac000007944 */ /* 0x01efea0003c00000 */
[----:B-1----:R-:W-:Y:S01]  /*112a0*/  MOV R73, R66 ;  /* 0x0000004200497202 */ /* 0x002fe20000000f00 */
[----:B0-----:R-:W-:Y:S05]  /*112b0*/  BRA `(.L_x_319) ;  /* 0xffff98b000007947 */ /* 0x001fea000383ffff */
.L_x_286:
[----:B------:R-:W-:Y:S01]  /*112c0*/  HFMA2.MMA R68, -RZ, RZ, 0, 2.384185791015625e-07 ;  /* 0x00000004ff447435 */ /* 0x000fe200000001ff */
[----:B------:R-:W-:-:S02]  /*112d0*/  MOV R75, R72 ;  /* 0x00000048004b7202 */ /* 0x000fc40000000f00 */
[----:B------:R-:W-:Y:S02]  /*112e0*/  MOV R67, 0x1f ;  /* 0x0000001f00437802 */ /* 0x000fe40000000f00 */
[----:B0-----:R-:W-:Y:S02]  /*112f0*/  MOV R66, 0xffffffff ;  /* 0xffffffff00427802 */ /* 0x001fe40000000f00 */
[----:B------:R-:W-:Y:S02]  /*11300*/  MOV R64, 0x11320 ;  /* 0x0001132000407802 */ /* 0x000fe40000000f00 */
[----:B-1234-:R-:W-:Y:S05]  /*11310*/  CALL.REL.NOINC `($__internal_9_$__cuda_sm70_shflsync_down) ;  /* 0x00000a4000007944 */ /* 0x01efea0003c00000 */
[----:B0-----:R-:W-:Y:S01]  /*11320*/  HFMA2.MMA R68, -RZ, RZ, 0, 2.384185791015625e-07 ;  /* 0x00000004ff447435 */ /* 0x001fe200000001ff */
[----:B-1----:R-:W-:Y:S02]  /*11330*/  MOV R74, R66 ;  /* 0x00000042004a7202 */ /* 0x002fe40000000f00 */
[----:B------:R-:W-:Y:S02]  /*11340*/  MOV R75, R69 ;  /* 0x00000045004b7202 */ /* 0x000fe40000000f00 */
[----:B------:R-:W-:Y:S02]  /*11350*/  MOV R67, 0x1f ;  /* 0x0000001f00437802 */ /* 0x000fe40000000f00 */
[----:B------:R-:W-:-:S02]  /*11360*/  MOV R66, 0xffffffff ;  /* 0xffffffff00427802 */ /* 0x000fc40000000f00 */
[----:B------:R-:W-:Y:S02]  /*11370*/  MOV R64, 0x11390 ;  /* 0x0001139000407802 */ /* 0x000fe40000000f00 */
[----:B------:R-:W-:Y:S05]  /*11380*/  CALL.REL.NOINC `($__internal_9_$__cuda_sm70_shflsync_down) ;  /* 0x000009d000007944 */ /* 0x000fea0003c00000 */
[----:B0-----:R-:W-:Y:S01]  /*11390*/  HFMA2.MMA R68, -RZ, RZ, 0, 2.384185791015625e-07 ;  /* 0x00000004ff447435 */ /* 0x001fe200000001ff */
[----:B-1----:R-:W-:Y:S02]  /*113a0*/  MOV R76, R66 ;  /* 0x00000042004c7202 */ /* 0x002fe40000000f00 */
[----:B------:R-:W-:Y:S02]  /*113b0*/  MOV R75, R70 ;  /* 0x00000046004b7202 */ /* 0x000fe40000000f00 */
[----:B------:R-:W-:Y:S02]  /*113c0*/  MOV R67, 0x1f ;  /* 0x0000001f00437802 */ /* 0x000fe40000000f00 */
[----:B------:R-:W-:Y:S02]  /*113d0*/  MOV R66, 0xffffffff ;  /* 0xffffffff00427802 */ /* 0x000fe40000000f00 */
[----:B------:R-:W-:Y:S02]  /*113e0*/  MOV R64, 0x11400 ;  /* 0x0001140000407802 */ /* 0x000fe40000000f00 */
[----:B------:R-:W-:Y:S05]  /*113f0*/  CALL.REL.NOINC `($__internal_9_$__cuda_sm70_shflsync_down) ;  /* 0x0000096000007944 */ /* 0x000fea0003c00000 */
[----:B01----:R-:W-:Y:S05]  /*11400*/  BRA `(.L_x_320) ;  /* 0xffff97a000007947 */ /* 0x003fea000383ffff */
.L_x_289:
[----:B------:R-:W-:Y:S01]  /*11410*/  HFMA2.MMA R68, -RZ, RZ, 0, 4.76837158203125e-07 ;  /* 0x00000008ff447435 */ /* 0x000fe200000001ff */
[----:B------:R-:W-:-:S02]  /*11420*/  MOV R75, R71 ;  /* 0x00000047004b7202 */ /* 0x000fc40000000f00 */
[----:B------:R-:W-:Y:S02]  /*11430*/  MOV R67, 0x1f ;  /* 0x0000001f00437802 */ /* 0x000fe40000000f00 */
[----:B0-----:R-:W-:Y:S02]  /*11440*/  MOV R66, 0xffffffff ;  /* 0xffffffff00427802 */ /* 0x001fe40000000f00 */
[----:B------:R-:W-:Y:S02]  /*11450*/  MOV R64, 0x11470 ;  /* 0x0001147000407802 */ /* 0x000fe40000000f00 */
[----:B-1234-:R-:W-:Y:S05]  /*11460*/  CALL.REL.NOINC `($__internal_9_$__cuda_sm70_shflsync_down) ;  /* 0x000008f000007944 */ /* 0x01efea0003c00000 */
[----:B0-----:R-:W-:Y:S01]  /*11470*/  HFMA2.MMA R68, -RZ, RZ, 0, 4.76837158203125e-07 ;  /* 0x00000008ff447435 */ /* 0x001fe200000001ff */
[----:B-1----:R-:W-:Y:S02]  /*11480*/  MOV R73, R66 ;  /* 0x0000004200497202 */ /* 0x002fe40000000f00 */
[----:B------:R-:W-:Y:S02]  /*11490*/  MOV R75, R72 ;  /* 0x00000048004b7202 */ /* 0x000fe40000000f00 */
[----:B------:R-:W-:Y:S02]  /*114a0*/  MOV R67, 0x1f ;  /* 0x0000001f00437802 */ /* 0x000fe40000000f00 */
[----:B------:R-:W-:-:S02]  /*114b0*/  MOV R66, 0xffffffff ;  /* 0xffffffff00427802 */ /* 0x000fc40000000f00 */
[----:B------:R-:W-:Y:S02]  /*114c0*/  MOV R64, 0x114e0 ;  /* 0x000114e000407802 */ /* 0x000fe40000000f00 */
[----:B------:R-:W-:Y:S05]  /*114d0*/  CALL.REL.NOINC `($__internal_9_$__cuda_sm70_shflsync_down) ;  /* 0x0000088000007944 */ /* 0x000fea0003c00000 */
[----:B0-----:R-:W-:Y:S01]  /*114e0*/  HFMA2.MMA R68, -RZ, RZ, 0, 4.76837158203125e-07 ;  /* 0x00000008ff447435 */ /* 0x001fe200000001ff */
[----:B-1----:R-:W-:Y:S02]  /*114f0*/  MOV R74, R66 ;  /* 0x00000042004a7202 */ /* 0x002fe40000000f00 */
[----:B------:R-:W-:Y:S02]  /*11500*/  MOV R75, R69 ;  /* 0x00000045004b7202 */ /* 0x000fe40000000f00 */
[----:B------:R-:W-:Y:S02]  /*11510*/  MOV R67, 0x1f ;  /* 0x0000001f00437802 */ /* 0x000fe40000000f00 */
[----:B------:R-:W-:Y:S02]  /*11520*/  MOV R66, 0xffffffff ;  /* 0xffffffff00427802 */ /* 0x000fe40000000f00 */
[----:B------:R-:W-:Y:S02]  /*11530*/  MOV R64, 0x11550 ;  /* 0x0001155000407802 */ /* 0x000fe40000000f00 */
[----:B------:R-:W-:Y:S05]  /*11540*/  CALL.REL.NOINC `($__internal_9_$__cuda_sm70_shflsync_down) ;  /* 0x0000081000007944 */ /* 0x000fea0003c00000 */
[----:B0-----:R-:W-:Y:S01]  /*11550*/  HFMA2.MMA R68, -RZ, RZ, 0, 4.76837158203125e-07 ;  /* 0x00000008ff447435 */ /* 0x001fe200000001ff */
[----:B-1----:R-:W-:-:S02]  /*11560*/  MOV R76, R66 ;  /* 0x00000042004c7202 */ /* 0x002fc40000000f00 */
[----:B------:R-:W-:Y:S02]  /*11570*/  MOV R75, R70 ;  /* 0x00000046004b7202 */ /* 0x000fe40000000f00 */
[----:B------:R-:W-:Y:S02]  /*11580*/  MOV R67, 0x1f ;  /* 0x0000001f00437802 */ /* 0x000fe40000000f00 */
[----:B------:R-:W-:Y:S02]  /*11590*/  MOV R66, 0xffffffff ;  /* 0xffffffff00427802 */ /* 0x000fe40000000f00 */
[----:B------:R-:W-:Y:S02]  /*115a0*/  MOV R64, 0x115c0 ;  /* 0x000115c000407802 */ /* 0x000fe40000000f00 */
[----:B------:R-:W-:Y:S05]  /*115b0*/  CALL.REL.NOINC `($__internal_9_$__cuda_sm70_shflsync_down) ;  /* 0x000007a000007944 */ /* 0x000fea0003c00000 */
[----:B01----:R-:W-:Y:S05]  /*115c0*/  BRA `(.L_x_321) ;  /* 0xffff972000007947 */ /* 0x003fea000383ffff */
.L_x_292:
[----:B------:R-:W-:Y:S01]  /*115d0*/  HFMA2.MMA R68, -RZ, RZ, 0, 9.5367431640625e-07 ;  /* 0x00000010ff447435 */ /* 0x000fe200000001ff */
[----:B------:R-:W-:Y:S02]  /*115e0*/  MOV R75, R71 ;  /* 0x00000047004b7202 */ /* 0x000fe40000000f00 */
[----:B------:R-:W-:Y:S02]  /*115f0*/  MOV R67, 0x1f ;  /* 0x0000001f00437802 */ /* 0x000fe40000000f00 */
[----:B0-----:R-:W-:-:S02]  /*11600*/  MOV R66, 0xffffffff ;  /* 0xffffffff00427802 */ /* 0x001fc40000000f00 */
[----:B------:R-:W-:Y:S02]  /*11610*/  MOV R64, 0x11630 ;  /* 0x0001163000407802 */ /* 0x000fe40000000f00 */
[----:B-1234-:R-:W-:Y:S05]  /*11620*/  CALL.REL.NOINC `($__internal_9_$__cuda_sm70_shflsync_down) ;  /* 0x0000073000007944 */ /* 0x01efea0003c00000 */
[----:B-1----:R-:W-:Y:S01]  /*11630*/  MOV R73, R66 ;  /* 0x0000004200497202 */ /* 0x002fe20000000f00 */
[----:B0-----:R-:W-:Y:S05]  /*11640*/  BRA `(.L_x_322) ;  /* 0xffff97b000007947 */ /* 0x001fea000383ffff */
.L_x_293:
[----:B------:R-:W-:Y:S01]  /*11650*/  HFMA2.MMA R68, -RZ, RZ, 0, 9.5367431640625e-07 ;  /* 0x00000010ff447435 */ /* 0x000fe200000001ff */
[----:B------:R-:W-:Y:S02]  /*11660*/  MOV R75, R72 ;  /* 0x00000048004b7202 */ /* 0x000fe40000000f00 */
[----:B------:R-:W-:Y:S02]  /*11670*/  MOV R67, 0x1f ;  /* 0x0000001f00437802 */ /* 0x000fe40000000f00 */
[----:B0-----:R-:W-:Y:S02]  /*11680*/  MOV R66, 0xffffffff ;  /* 0xffffffff00427802 */ /* 0x001fe40000000f00 */
[----:B------:R-:W-:Y:S02]  /*11690*/  MOV R64, 0x116b0 ;  /* 0x000116b000407802 */ /* 0x000fe40000000f00 */
[----:B-1234-:R-:W-:Y:S05]  /*116a0*/  CALL.REL.NOINC `($__internal_9_$__cuda_sm70_shflsync_down) ;  /* 0x000006b000007944 */ /* 0x01efea0003c00000 */
[----:B0-----:R-:W-:Y:S01]  /*116b0*/  HFMA2.MMA R68, -RZ, RZ, 0, 9.5367431640625e-07 ;  /* 0x00000010ff447435 */ /* 0x001fe200000001ff */
[----:B-1----:R-:W-:Y:S02]  /*116c0*/  MOV R74, R66 ;  /* 0x00000042004a7202 */ /* 0x002fe40000000f00 */
[----:B------:R-:W-:-:S02]  /*116d0*/  MOV R75, R69 ;  /* 0x00000045004b7202 */ /* 0x000fc40000000f00 */
[----:B------:R-:W-:Y:S02]  /*116e0*/  MOV R67, 0x1f ;  /* 0x0000001f00437802 */ /* 0x000fe40000000f00 */
[----:B------:R-:W-:Y:S02]  /*116f0*/  MOV R66, 0xffffffff ;  /* 0xffffffff00427802 */ /* 0x000fe40000000f00 */
[----:B------:R-:W-:Y:S02]  /*11700*/  MOV R64, 0x11720 ;  /* 0x0001172000407802 */ /* 0x000fe40000000f00 */
[----:B------:R-:W-:Y:S05]  /*11710*/  CALL.REL.NOINC `($__internal_9_$__cuda_sm70_shflsync_down) ;  /* 0x0000064000007944 */ /* 0x000fea0003c00000 */
[----:B0-----:R-:W-:Y:S01]  /*11720*/  HFMA2.MMA R68, -RZ, RZ, 0, 9.5367431640625e-07 ;  /* 0x00000010ff447435 */ /* 0x001fe200000001ff */
[----:B-1----:R-:W-:Y:S02]  /*11730*/  MOV R76, R66 ;  /* 0x00000042004c7202 */ /* 0x002fe40000000f00 */
[----:B------:R-:W-:Y:S02]  /*11740*/  MOV R75, R70 ;  /* 0x00000046004b7202 */ /* 0x000fe40000000f00 */
[----:B------:R-:W-:Y:S02]  /*11750*/  MOV R67, 0x1f ;  /* 0x0000001f00437802 */ /* 0x000fe40000000f00 */
[----:B------:R-:W-:-:S02]  /*11760*/  MOV R66, 0xffffffff ;  /* 0xffffffff00427802 */ /* 0x000fc40000000f00 */
[----:B------:R-:W-:Y:S02]  /*11770*/  MOV R64, 0x11790 ;  /* 0x0001179000407802 */ /* 0x000fe40000000f00 */
[----:B------:R-:W-:Y:S05]  /*11780*/  CALL.REL.NOINC `($__internal_9_$__cuda_sm70_shflsync_down) ;  /* 0x000005d000007944 */ /* 0x000fea0003c00000 */
[----:B01----:R-:W-:Y:S05]  /*11790*/  BRA `(.L_x_323) ;  /* 0xffff96a000007947 */ /* 0x003fea000383ffff */
.L_x_296:
[----:B0-----:R-:W-:Y:S01]  /*117a0*/  HFMA2.MMA R66, -RZ, RZ, 0, 0 ;  /* 0x00000000ff427435 */ /* 0x001fe200000001ff */
[----:B------:R-:W-:Y:S02]  /*117b0*/  MOV R64, R71 ;  /* 0x0000004700407202 */ /* 0x000fe40000000f00 */
[----:B------:R-:W-:Y:S02]  /*117c0*/  MOV R68, 0x1f ;  /* 0x0000001f00447802 */ /* 0x000fe40000000f00 */
[----:B------:R-:W-:Y:S02]  /*117d0*/  MOV R67, 0xffffffff ;  /* 0xffffffff00437802 */ /* 0x000fe40000000f00 */
[----:B------:R-:W-:Y:S02]  /*117e0*/  MOV R65, 0x11800 ;  /* 0x0001180000417802 */ /* 0x000fe40000000f00 */
[----:B-1234-:R-:W-:Y:S05]  /*117f0*/  CALL.REL.NOINC `($__internal_10_$__cuda_sm70_shflsync_idx_p) ;  /* 0x000005a000007944 */ /* 0x01efea0003c00000 */
[----:B-1----:R-:W-:Y:S01]  /*11800*/  MOV R232, R66 ;  /* 0x0000004200e87202 */ /* 0x002fe20000000f00 */
[----:B------:R-:W-:Y:S01]  /*11810*/  HFMA2.MMA R66, -RZ, RZ, 0, 0 ;  /* 0x00000000ff427435 */ /* 0x000fe200000001ff */
[----:B------:R-:W-:Y:S02]  /*11820*/  MOV R64, R72 ;  /* 0x0000004800407202 */ /* 0x000fe40000000f00 */
[----:B------:R-:W-:-:S02]  /*11830*/  MOV R68, 0x1f ;  /* 0x0000001f00447802 */ /* 0x000fc40000000f00 */
[----:B------:R-:W-:Y:S02]  /*11840*/  MOV R67, 0xffffffff ;  /* 0xffffffff00437802 */ /* 0x000fe40000000f00 */
[----:B------:R-:W-:Y:S02]  /*11850*/  MOV R65, 0x11870 ;  /* 0x0001187000417802 */ /* 0x000fe40000000f00 */
[----:B------:R-:W-:Y:S05]  /*11860*/  CALL.REL.NOINC `($__internal_10_$__cuda_sm70_shflsync_idx_p) ;  /* 0x0000053000007944 */ /* 0x000fea0003c00000 */
[----:B-1----:R-:W-:Y:S01]  /*11870*/  MOV R73, R66 ;  /* 0x0000004200497202 */ /* 0x002fe20000000f00 */
[----:B------:R-:W-:Y:S01]  /*11880*/  HFMA2.MMA R66, -RZ, RZ, 0, 0 ;  /* 0x00000000ff427435 */ /* 0x000fe200000001ff */
[----:B------:R-:W-:Y:S02]  /*11890*/  MOV R64, R69 ;  /* 0x0000004500407202 */ /* 0x000fe40000000f00 */
[----:B------:R-:W-:Y:S02]  /*118a0*/  MOV R68, 0x1f ;  /* 0x0000001f00447802 */ /* 0x000fe40000000f00 */
        /* <DEDUP_REMOVED lines=10> */
[----:B------:R-:W-:Y:S01]  /*11950*/  HFMA2.MMA R68, -RZ, RZ, 0, 5.9604644775390625e-08 ;  /* 0x00000001ff447435 */ /* 0x000fe200000001ff */
[----:B-1----:R-:W-:Y:S02]  /*11960*/  MOV R230, R66 ;  /* 0x0000004200e67202 */ /* 0x002fe40000000f00 */
[----:B------:R-:W-:Y:S02]  /*11970*/  MOV R75, R71 ;  /* 0x00000047004b7202 */ /* 0x000fe40000000f00 */
[----:B------:R-:W-:Y:S02]  /*11980*/  MOV R67, 0x1f ;  /* 0x0000001f00437802 */ /* 0x000fe40000000f00 */
[----:B------:R-:W-:-:S02]  /*11990*/  MOV R66, 0xffffffff ;  /* 0xffffffff00427802 */ /* 0x000fc40000000f00 */
[----:B------:R-:W-:Y:S02]  /*119a0*/  MOV R64, 0x119c0 ;  /* 0x000119c000407802 */ /* 0x000fe40000000f00 */
[----:B------:R-:W-:Y:S05]  /*119b0*/  CALL.REL.NOINC `($__internal_9_$__cuda_sm70_shflsync_down) ;  /* 0x000003a000007944 */ /* 0x000fea0003c00000 */
        /* <DEDUP_REMOVED lines=14> */
[----:B0-----:R-:W-:Y:S01]  /*11aa0*/  HFMA2.MMA R68, -RZ, RZ, 0, 5.9604644775390625e-08 ;  /* 0x00000001ff447435 */ /* 0x001fe200000001ff */
[----:B-1----:R-:W-:Y:S02]  /*11ab0*/  MOV R69, R66 ;  /* 0x0000004200457202 */ /* 0x002fe40000000f00 */
[----:B------:R-:W-:Y:S02]  /*11ac0*/  MOV R75, R70 ;  /* 0x00000046004b7202 */ /* 0x000fe40000000f00 */
[----:B------:R-:W-:-:S02]  /*11ad0*/  MOV R67, 0x1f ;  /* 0x0000001f00437802 */ /* 0x000fc40000000f00 */
[----:B------:R-:W-:Y:S02]  /*11ae0*/  MOV R66, 0xffffffff ;  /* 0xffffffff00427802 */ /* 0x000fe40000000f00 */
[----:B------:R-:W-:Y:S02]  /*11af0*/  MOV R64, 0x11b10 ;  /* 0x00011b1000407802 */ /* 0x000fe40000000f00 */
[----:B------:R-:W-:Y:S05]  /*11b00*/  CALL.REL.NOINC `($__internal_9_$__cuda_sm70_shflsync_down) ;  /* 0x0000025000007944 */ /* 0x000fea0003c00000 */
[-C--:B------:R-:W-:Y:S01]  /*11b10*/  FMUL.FTZ R235, R63, R73.reuse ;  /* 0x000000493feb7220 */ /* 0x080fe20000410000 */
[----:B-1----:R-:W-:Y:S01]  /*11b20*/  MOV R70, R66 ;  /* 0x0000004200467202 */ /* 0x002fe20000000f00 */
[-C--:B------:R-:W-:Y:S01]  /*11b30*/  FMUL.FTZ R236, R62, R73.reuse ;  /* 0x000000493eec7220 */ /* 0x080fe20000410000 */
[----:B------:R-:W-:Y:S01]  /*11b40*/  HFMA2.MMA R66, -RZ, RZ, 0, 0 ;  /* 0x00000000ff427435 */ /* 0x000fe200000001ff */
[C---:B------:R-:W-:Y:S01]  /*11b50*/  FMUL.FTZ R234, R60.reuse, R232 ;  /* 0x000000e83cea7220 */ /* 0x040fe20000410000 */
[----:B------:R-:W-:Y:S01]  /*11b60*/  MOV R64, R60 ;  /* 0x0000003c00407202 */ /* 0x000fe20000000f00 */
[-C--:B------:R-:W-:Y:S01]  /*11b70*/  FMUL.FTZ R233, R60, R73.reuse ;  /* 0x000000493ce97220 */ /* 0x080fe20000410000 */
[----:B0-----:R-:W-:Y:S01]  /*11b80*/  MOV R68, 0x1f ;  /* 0x0000001f00447802 */ /* 0x001fe20000000f00 */
[----:B------:R-:W-:Y:S01]  /*11b90*/  FMUL.FTZ R60, R61, R73 ;  /* 0x000000493d3c7220 */ /* 0x000fe20000410000 */
[----:B------:R-:W-:Y:S01]  /*11ba0*/  MOV R67, 0xffffffff ;  /* 0xffffffff00437802 */ /* 0x000fe20000000f00 */
[-C--:B------:R-:W-:Y:S01]  /*11bb0*/  FFMA.FTZ R235, R62, R232.reuse, -R235 ;  /* 0x000000e83eeb7223 */ /* 0x080fe200000108eb */
[----:B------:R-:W-:Y:S01]  /*11bc0*/  MOV R65, 0x11bf0 ;  /* 0x00011bf000417802 */ /* 0x000fe20000000f00 */
[----:B------:R-:W-:-:S02]  /*11bd0*/  FFMA.FTZ R236, R63, R232, R236 ;  /* 0x000000e83fec7223 */ /* 0x000fc400000100ec */
        /* <DEDUP_REMOVED lines=24> */
        .weak           $__internal_9_$__cuda_sm70_shflsync_down
        .type           $__internal_9_$__cuda_sm70_shflsync_down,@function
        .size           $__internal_9_$__cuda_sm70_shflsync_down,($__internal_10_$__cuda_sm70_shflsync_idx_p - $__internal_9_$__cuda_sm70_shflsync_down)
$__internal_9_$__cuda_sm70_shflsync_down:
[----:B------:R-:W-:Y:S01]  /*11d60*/  HFMA2.MMA R65, -RZ, RZ, 0, 0 ;  /* 0x00000000ff417435 */ /* 0x000fe200000001ff */
[----:B------:R-:W-:Y:S04]  /*11d70*/  WARPSYNC R66 ;  /* 0x0000004200007348 */ /* 0x000fe80003800000 */
[----:B------:R0:W1:Y:S01]  /*11d80*/  SHFL.DOWN PT, R66, R75, R68, R67 ;  /* 0x080000444b427389 */ /* 0x00006200000e0043 */
[----:B------:R-:W-:Y:S05]  /*11d90*/  RET.REL.NODEC R64 `(_Z25selective_scan_bwd_kernelI32Selective_Scan_bwd_kernel_traitsILi128ELi16ELb0ELb0ELb0ELb1ELb1EN3c104HalfENS1_7complexIfEEEEv12SSMParamsBwd) ;  /* 0xfffee26040007950 */ /* 0x000fea0003c3ffff */
        .weak           $__internal_10_$__cuda_sm70_shflsync_idx_p
        .type           $__internal_10_$__cuda_sm70_shflsync_idx_p,@function
        .size           $__internal_10_$__cuda_sm70_shflsync_idx_p,($__internal_11_$__cuda_sm70_shflsync_up - $__internal_10_$__cuda_sm70_shflsync_idx_p)
$__internal_10_$__cuda_sm70_shflsync_idx_p:
[----:B------:R-:W-:Y:S04]  /*11da0*/  WARPSYNC R67 ;  /* 0x0000004300007348 */ /* 0x000fe80003800000 */
[----:B------:R0:W1:Y:S02]  /*11db0*/  SHFL.IDX PT, R66, R64, R66, R68 ;  /* 0x0000004240427389 */ /* 0x00006400000e0044 */
[----:B0-----:R-:W-:Y:S01]  /*11dc0*/  MOV R64, R65 ;  /* 0x0000004100407202 */ /* 0x001fe20000000f00 */
[----:B------:R-:W-:-:S06]  /*11dd0*/  HFMA2.MMA R65, -RZ, RZ, 0, 0 ;  /* 0x00000000ff417435 */ /* 0x000fcc00000001ff */
[----:B------:R-:W-:Y:S05]  /*11de0*/  RET.REL.NODEC R64 `(_Z25selective_scan_bwd_kernelI32Selective_Scan_bwd_kernel_traitsILi128ELi16ELb0ELb0ELb0ELb1ELb1EN3c104HalfENS1_7complexIfEEEEv12SSMParamsBwd) ;  /* 0xfffee21040007950 */ /* 0x000fea0003c3ffff */
        .weak           $__internal_11_$__cuda_sm70_shflsync_up
        .type           $__internal_11_$__cuda_sm70_shflsync_up,@function
        .size           $__internal_11_$__cuda_sm70_shflsync_up,(.L_x_14443 - $__internal_11_$__cuda_sm70_shflsync_up)
$__internal_11_$__cuda_sm70_shflsync_up:
[----:B------:R-:W-:Y:S01]  /*11df0*/  MOV R65, 0x0 ;  /* 0x0000000000417802 */ /* 0x000fe20000000f00 */
[----:B------:R-:W-:Y:S04]  /*11e00*/  WARPSYNC R67 ;  /* 0x0000004300007348 */ /* 0x000fe80003800000 */
[----:B------:R0:W1:Y:S01]  /*11e10*/  SHFL.UP PT, R67, R72, R71, R68 ;  /* 0x0400004748437389 */ /* 0x00006200000e0044 */
[----:B------:R-:W-:Y:S05]  /*11e20*/  RET.REL.NODEC R64 `(_Z25selective_scan_bwd_kernelI32Selective_Scan_bwd_kernel_traitsILi128ELi16ELb0ELb0ELb0ELb1ELb1EN3c104HalfENS1_7complexIfEEEEv12SSMParamsBwd) ;  /* 0xfffee1d040007950 */ /* 0x000fea0003c3ffff */
.L_x_325:
        /* <DEDUP_REMOVED lines=13> */
.L_x_14443:


//--------------------- .text._Z25selective_scan_bwd_kernelI32Selective_Scan_bwd_kernel_traitsILi128ELi16ELb0ELb0ELb1ELb0ELb0EN3c104HalfENS1_7complexIfEEEEv12SSMParamsBwd --------------------------
	.section	.text._Z25selective_scan_bwd_kernelI32Selective_Scan_bwd_kernel_traitsILi128ELi16ELb0ELb0ELb1ELb0ELb0EN3c104HalfENS1_7complexIfEEEEv12SSMParamsBwd,"ax",@progbits
	.sectioninfo	@"SHI_REGISTERS=255"
	.align	128
        .global         _Z25selective_scan_bwd_kernelI32Selective_Scan_bwd_kernel_traitsILi128ELi16ELb0ELb0ELb1ELb0ELb0EN3c104HalfENS1_7complexIfEEEEv12SSMParamsBwd
        .type           _Z25selective_scan_bwd_kernelI32Selective_Scan_bwd_kernel_traitsILi128ELi16ELb0ELb0ELb1ELb0ELb0EN3c104HalfENS1_7complexIfEEEEv12SSMParamsBwd,@function
        .size           _Z25selective_scan_bwd_kernelI32Selective_Scan_bwd_kernel_traitsILi128ELi16ELb0ELb0ELb1ELb0ELb0EN3c104HalfENS1_7complexIfEEEEv12SSMParamsBwd,(.L_x_14446 - _Z25selective_scan_bwd_kernelI32Selective_Scan_bwd_kernel_traitsILi128ELi16ELb0ELb0ELb1ELb0ELb0EN3c104HalfENS1_7complexIfEEEEv12SSMParamsBwd)
        .other          _Z25selective_scan_bwd_kernelI32Selective_Scan_bwd_kernel_traitsILi128ELi16ELb0ELb0ELb1ELb0ELb0EN3c104HalfENS1_7complexIfEEEEv12SSMParamsBwd,@"STO_CUDA_ENTRY STV_DEFAULT"
_Z25selective_scan_bwd_kernelI32Selective_Scan_bwd_kernel_traitsILi128ELi16ELb0ELb0ELb1ELb0ELb0EN3c104HalfENS1_7complexIfEEEEv12SSMParamsBwd:
.text._Z25selective_scan_bwd_kernelI32Selective_Scan_bwd_kernel_traitsILi128ELi16ELb0ELb0ELb1ELb0ELb0EN3c104HalfENS1_7complexIfEEEEv12SSMParamsBwd:
[----:B------:R-:W-:Y:S02]  /*0000*/  MOV R1, c[0x0][0x28] ;  /* 0x00000a0000017a02 */ /* 0x000fe40000000f00 */
[----:B------:R-:W0:Y:S01]  /*0010*/  S2UR UR16, SR_CTAID.Y ;  /* 0x00000000001079c3 */ /* 0x000e220000002600 */
[----:B------:R-:W-:Y:S01]  /*0020*/  ULDC.64 UR4, c[0x0][0x238] ;  /* 0x00008e0000047ab9 */ /* 0x000fe20000000a00 */
[----:B------:R-:W-:Y:S01]  /*0030*/  IADD3 R1, R1, -0x8, RZ ;  /* 0xfffffff801017810 */ /* 0x000fe20007ffe0ff */
[----:B------:R-:W-:Y:S02]  /*0040*/  UISETP.NE.U32.AND UP0, UPT, URZ, UR4, UPT ;  /* 0x000000043f00728c */ /* 0x000fe4000bf05070 */
[----:B------:R-:W-:Y:S02]  /*0050*/  ULDC.64 UR6, c[0x0][0x250] ;  /* 0x0000940000067ab9 */ /* 0x000fe40000000a00 */
[----:B------:R-:W-:Y:S02]  /*0060*/  UISETP.NE.AND.EX UP0, UPT, URZ, UR5, UPT, UP0 ;  /* 0x000000053f00728c */ /* 0x000fe4000bf05300 */
[----:B------:R-:W-:Y:S02]  /*0070*/  UISETP.NE.U32.AND UP1, UPT, URZ, UR6, UPT ;  /* 0x000000063f00728c */ /* 0x000fe4000bf25070 */
[----:B------:R-:W-:-:S02]  /*0080*/  ULDC.64 UR30, c[0x0][0x118] ;  /* 0x00004600001e7ab9 */ /* 0x000fc40000000a00 */
[----:B------:R-:W-:Y:S01]  /*0090*/  UISETP.NE.AND.EX UP1, UPT, URZ, UR7, UPT, UP1 ;  /* 0x000000073f00728c */ /* 0x000fe2000bf25310 */
[----:B------:R-:W-:Y:S02]  /*00a0*/  PLOP3.LUT P0, PT, PT, PT, UP0, 0x80, 0x0 ;  /* 0x000000000000781c */ /* 0x000fe40003f0f008 */
[----:B------:R-:W-:Y:S01]  /*00b0*/  IABS R6, c[0x0][0x178] ;  /* 0x00005e0000067a13 */ /* 0x000fe20000000000 */
[----:B------:R-:W1:Y:S01]  /*00c0*/  S2UR UR35, SR_CTAID.X ;  /* 0x00000000002379c3 */ /* 0x000e620000002500 */
[----:B------:R-:W-:Y:S01]  /*00d0*/  ULDC.64 UR28, c[0x0][0x348] ;  /* 0x0000d200001c7ab9 */ /* 0x000fe20000000a00 */
[----:B------:R-:W-:Y:S01]  /*00e0*/  PLOP3.LUT P1, PT, PT, PT, UP1, 0x80, 0x0 ;  /* 0x000000000000781c */ /* 0x000fe20003f2f018 */
[----:B------:R-:W-:Y:S02]  /*00f0*/  ULDC.64 UR8, c[0x0][0x278] ;  /* 0x00009e0000087ab9 */ /* 0x000fe40000000a00 */
[----:B------:R-:W-:Y:S02]  /*0100*/  ULDC.64 UR20, c[0x0][0x1b0] ;  /* 0x00006c0000147ab9 */ /* 0x000fe40000000a00 */
[----:B0-----:R-:W-:-:S02]  /*0110*/  USHF.R.S32.HI UR17, URZ, 0x1f, UR16 ;  /* 0x0000001f3f117899 */ /* 0x001fc40008011410 */
[----:B------:R-:W-:Y:S02]  /*0120*/  @UP0 ULEA UR4, UP2, UR16, UR4, 0x2 ;  /* 0x0000000410040291 */ /* 0x000fe4000f84103f */
[----:B------:R-:W-:Y:S02]  /*0130*/  @UP1 ULEA UR6, UP3, UR16, UR6, 0x2 ;  /* 0x0000000610061291 */ /* 0x000fe4000f86103f */
[----:B------:R-:W-:Y:S02]  /*0140*/  @UP0 ULEA.HI.X UR5, UR16, UR5, UR17, 0x2, UP2 ;  /* 0x0000000510050291 */ /* 0x000fe400090f1411 */
[----:B------:R-:W-:Y:S01]  /*0150*/  MOV R2, UR4 ;  /* 0x0000000400027c02 */ /* 0x000fe20008000f00 */
[----:B------:R-:W-:Y:S01]  /*0160*/  @UP1 ULEA.HI.X UR7, UR16, UR7, UR17, 0x2, UP3 ;  /* 0x0000000710071291 */ /* 0x000fe200098f1411 */
[----:B------:R-:W-:Y:S01]  /*0170*/  MOV R4, UR6 ;  /* 0x0000000600047c02 */ /* 0x000fe20008000f00 */
[----:B------:R-:W-:Y:S01]  /*0180*/  ULDC UR33, c[0x0][0x174] ;  /* 0x00005d0000217ab9 */ /* 0x000fe20000000800 */
[----:B------:R-:W-:Y:S01]  /*0190*/  MOV R3, UR5 ;  /* 0x0000000500037c02 */ /* 0x000fe20008000f00 */
[----:B------:R-:W0:Y:S01]  /*01a0*/  R2UR UR26, R6 ;  /* 0x00000000061a73c2 */ /* 0x000e2200000e0000 */
[----:B------:R-:W-:Y:S01]  /*01b0*/  ULDC.64 UR4, c[0x0][0x260] ;  /* 0x0000980000047ab9 */ /* 0x000fe20000000a00 */
[----:B------:R-:W-:Y:S01]  /*01c0*/  MOV R5, UR7 ;  /* 0x0000000700057c02 */ /* 0x000fe20008000f00 */
[----:B------:R-:W-:-:S02]  /*01d0*/  ULDC.64 UR6, c[0x0][0x1d0] ;  /* 0x0000740000067ab9 */ /* 0x000fc40000000a00 */
[----:B------:R2:W3:Y:S01]  /*01e0*/  @P0 LDG.E R3, [R2.64] ;  /* 0x0000001e02030981 */ /* 0x0004e2000c1e1900 */
[----:B------:R-:W-:-:S03]  /*01f0*/  ULDC.64 UR38, c[0x0][0x240] ;  /* 0x0000900000267ab9 */ /* 0x000fc60000000a00 */
[----:B------:R-:W4:Y:S01]  /*0200*/  @P1 LDG.E R4, [R4.64] ;  /* 0x0000001e04041981 */ /* 0x000f22000c1e1900 */
[----:B-1----:R-:W-:Y:S02]  /*0210*/  USHF.R.S32.HI UR36, URZ, 0x1f, UR35 ;  /* 0x0000001f3f247899 */ /* 0x002fe40008011423 */
[----:B------:R-:W-:Y:S01]  /*0220*/  UISETP.NE.U32.AND UP0, UPT, URZ, UR4, UPT ;  /* 0x000000043f00728c */ /* 0x000fe2000bf05070 */
[----:B------:R1:W-:Y:S01]  /*0230*/  STL [R1+0x4], RZ ;  /* 0x000004ff01007387 */ /* 0x0003e20000100800 */
[----:B------:R-:W-:Y:S02]  /*0240*/  UIMAD UR4, UR36, UR6, URZ ;  /* 0x00000006240472a4 */ /* 0x000fe4000f8e023f */
[----:B------:R-:W-:Y:S01]  /*0250*/  UIMAD.WIDE.U32 UR12, UR35, UR6, URZ ;  /* 0x00000006230c72a5 */ /* 0x000fe2000f8e003f */
[----:B------:R1:W-:Y:S01]  /*0260*/  STL [R1], RZ ;  /* 0x000000ff01007387 */ /* 0x0003e20000100800 */
[----:B------:R-:W-:Y:S02]  /*0270*/  UIMAD UR4, UR35, UR7, UR4 ;  /* 0x00000007230472a4 */ /* 0x000fe4000f8e0204 */
[----:B------:R-:W-:-:S02]  /*0280*/  UISETP.NE.AND.EX UP0, UPT, URZ, UR5, UPT, UP0 ;  /* 0x000000053f00728c */ /* 0x000fc4000bf05300 */
[----:B------:R-:W-:Y:S01]  /*0290*/  ULDC.64 UR6, c[0x0][0x1e0] ;  /* 0x0000780000067ab9 */ /* 0x000fe20000000a00 */
[----:B0-----:R-:W0:Y:S01]  /*02a0*/  I2F.RP R0, UR26 ;  /* 0x0000001a00007d06 */ /* 0x001e220008209400 */
[----:B------:R-:W-:Y:S02]  /*02b0*/  UIMAD UR5, UR36, UR6, URZ ;  /* 0x00000006240572a4 */ /* 0x000fe4000f8e023f */
[----:B------:R-:W-:Y:S02]  /*02c0*/  UIMAD.WIDE.U32 UR14, UR35, UR6, URZ ;  /* 0x00000006230e72a5 */ /* 0x000fe4000f8e003f */
[----:B------:R-:W-:Y:S02]  /*02d0*/  UIMAD UR24, UR35, UR7, UR5 ;  /* 0x00000007231872a4 */ /* 0x000fe4000f8e0205 */
[----:B------:R-:W-:Y:S02]  /*02e0*/  UISETP.NE.U32.AND UP2, UPT, URZ, UR28, UPT ;  /* 0x0000001c3f00728c */ /* 0x000fe4000bf45070 */
[----:B------:R-:W-:-:S02]  /*02f0*/  ULDC.64 UR6, c[0x0][0x328] ;  /* 0x0000ca0000067ab9 */ /* 0x000fc40000000a00 */
[----:B------:R-:W-:Y:S02]  /*0300*/  UISETP.NE.U32.AND UP1, UPT, URZ, UR6, UPT ;  /* 0x000000063f00728c */ /* 0x000fe4000bf25070 */
[----:B------:R-:W-:Y:S02]  /*0310*/  UISETP.NE.AND.EX UP2, UPT, URZ, UR29, UPT, UP2 ;  /* 0x0000001d3f00728c */ /* 0x000fe4000bf45320 */
[----:B------:R-:W-:Y:S01]  /*0320*/  UISETP.NE.AND.EX UP1, UPT, URZ, UR7, UPT, UP1 ;  /* 0x000000073f00728c */ /* 0x000fe2000bf25310 */
[----:B0-----:R-:W2:Y:S01]  /*0330*/  MUFU.RCP R0, R0 ;  /* 0x0000000000007308 */ /* 0x001ea20000001000 */
[----:B------:R-:W-:Y:S02]  /*0340*/  UIMAD UR22, UR36, UR8, URZ ;  /* 0x00000008241672a4 */ /* 0x000fe4000f8e023f */
[----:B------:R-:W-:Y:S02]  /*0350*/  UIMAD.WIDE.U32 UR18, UR35, UR8, URZ ;  /* 0x00000008231272a5 */ /* 0x000fe4000f8e003f */
[----:B------:R-:W-:-:S02]  /*0360*/  UIMAD UR22, UR35, UR9, UR22 ;  /* 0x00000009231672a4 */ /* 0x000fc4000f8e0216 */
[----:B------:R-:W-:Y:S02]  /*0370*/  UMOV UR8, URZ ;  /* 0x0000003f00087c82 */ /* 0x000fe40008000000 */
[----:B------:R-:W-:Y:S02]  /*0380*/  UIADD3 UR13, UR13, UR4, URZ ;  /* 0x000000040d0d7290 */ /* 0x000fe4000fffe03f */
[----:B------:R-:W-:Y:S02]  /*0390*/  @UP1 ULEA UR8, UP3, UR16, UR6, 0x2 ;  /* 0x0000000610081291 */ /* 0x000fe4000f86103f */
[----:B------:R-:W-:Y:S02]  /*03a0*/  UMOV UR9, URZ ;  /* 0x0000003f00097c82 */ /* 0x000fe40008000000 */
[----:B------:R-:W-:Y:S01]  /*03b0*/  UMOV UR4, URZ ;  /* 0x0000003f00047c82 */ /* 0x000fe20008000000 */
[----:B--2---:R-:W-:Y:S01]  /*03c0*/  IADD3 R2, R0, 0xffffffe, RZ ;  /* 0x0ffffffe00027810 */ /* 0x004fe20007ffe0ff */
[----:B------:R-:W-:Y:S01]  /*03d0*/  @UP1 ULEA.HI.X UR9, UR16, UR7, UR17, 0x2, UP3 ;  /* 0x0000000710091291 */ /* 0x000fe200098f1411 */
[----:B------:R-:W-:Y:S01]  /*03e0*/  IABS R0, UR16 ;  /* 0x0000001000007c13 */ /* 0x000fe20008000000 */
[----:B------:R-:W-:-:S02]  /*03f0*/  UMOV UR6, URZ ;  /* 0x0000003f00067c82 */ /* 0x000fc40008000000 */
[----:B------:R-:W-:Y:S01]  /*0400*/  @UP2 ULEA UR6, UP1, UR16, UR28, 0x2 ;  /* 0x0000001c10062291 */ /* 0x000fe2000f82103f */
[----:B------:R-:W0:Y:S01]  /*0410*/  F2I.FTZ.U32.TRUNC.NTZ R2, R2 ;  /* 0x0000000200027305 */ /* 0x000e22000021f000 */
[----:B------:R-:W2:Y:S01]  /*0420*/  R2UR UR23, R0 ;  /* 0x00000000001773c2 */ /* 0x000ea200000e0000 */
[----:B------:R-:W-:Y:S02]  /*0430*/  UIMAD.WIDE.U32 UR10, UR35, UR20, URZ ;  /* 0x00000014230a72a5 */ /* 0x000fe4000f8e003f */
[----:B------:R-:W-:Y:S02]  /*0440*/  UIMAD UR20, UR36, UR20, URZ ;  /* 0x00000014241472a4 */ /* 0x000fe4000f8e023f */
[----:B------:R-:W-:Y:S02]  /*0450*/  UMOV UR7, URZ ;  /* 0x0000003f00077c82 */ /* 0x000fe40008000000 */
[----:B------:R-:W-:Y:S02]  /*0460*/  @UP2 ULEA.HI.X UR7, UR16, UR29, UR17, 0x2, UP1 ;  /* 0x0000001d10072291 */ /* 0x000fe400088f1411 */
[----:B------:R-:W-:-:S02]  /*0470*/  UIMAD UR20, UR35, UR21, UR20 ;  /* 0x00000015231472a4 */ /* 0x000fc4000f8e0214 */
[----:B------:R-:W-:Y:S02]  /*0480*/  ULDC.64 UR28, c[0x0][0x1d8] ;  /* 0x00007600001c7ab9 */ /* 0x000fe40000000a00 */
[----:B------:R-:W-:Y:S01]  /*0490*/  UIMAD UR21, UR17, UR28, URZ ;  /* 0x0000001c111572a4 */ /* 0x000fe2000f8e023f */
[----:B0-----:R-:W0:Y:S01]  /*04a0*/  R2UR UR5, R2 ;  /* 0x00000000020573c2 */ /* 0x001e2200000e0000 */
[----:B------:R-:W-:Y:S02]  /*04b0*/  UIMAD.WIDE.U32 UR12, UR16, UR28, UR12 ;  /* 0x0000001c100c72a5 */ /* 0x000fe4000f8e000c */
[----:B------:R-:W-:Y:S02]  /*04c0*/  UIMAD UR21, UR16, UR29, UR21 ;  /* 0x0000001d101572a4 */ /* 0x000fe4000f8e0215 */
[----:B------:R-:W-:Y:S02]  /*04d0*/  UIADD3 UR15, UR15, UR24, URZ ;  /* 0x000000180f0f7290 */ /* 0x000fe4000fffe03f */
[----:B------:R-:W-:-:S02]  /*04e0*/  ULDC.64 UR28, c[0x0][0x1e8] ;  /* 0x00007a00001c7ab9 */ /* 0x000fc40000000a00 */
[----:B------:R-:W-:Y:S02]  /*04f0*/  UIMAD UR24, UR17, UR28, URZ ;  /* 0x0000001c111872a4 */ /* 0x000fe4000f8e023f */
[----:B------:R-:W-:Y:S02]  /*0500*/  UIMAD.WIDE.U32 UR14, UR16, UR28, UR14 ;  /* 0x0000001c100e72a5 */ /* 0x000fe4000f8e000e */
[----:B------:R-:W-:Y:S02]  /*0510*/  ULDC UR32, c[0x0][0x178] ;  /* 0x00005e0000207ab9 */ /* 0x000fe40000000800 */
[----:B------:R-:W-:-:S03]  /*0520*/  UIADD3 UR11, UR11, UR20, URZ ;  /* 0x000000140b0b7290 */ /* 0x000fc6000fffe03f */
[----:B------:R-:W-:Y:S02]  /*0530*/  ULDC UR20, c[0x0][0x164] ;  /* 0x0000590000147ab9 */ /* 0x000fe40000000800 */
[----:B0-----:R-:W-:-:S04]  /*0540*/  UIADD3 UR25, URZ, -UR5, URZ ;  /* 0x800000053f197290 */ /* 0x001fc8000fffe03f */
[----:B------:R-:W-:-:S04]  /*0550*/  UIMAD UR25, UR25, UR26, URZ ;  /* 0x0000001a191972a4 */ /* 0x000fc8000f8e023f */
[----:B------:R-:W-:Y:S02]  /*0560*/  UIMAD.WIDE.U32 UR4, UR5, UR25, UR4 ;  /* 0x00000019050472a5 */ /* 0x000fe4000f8e0004 */
[----:B------:R-:W-:Y:S02]  /*0570*/  UIMAD UR25, UR16, UR29, UR24 ;  /* 0x0000001d101972a4 */ /* 0x000fe4000f8e0218 */
[----:B--2---:R-:W-:Y:S02]  /*0580*/  UIMAD.WIDE.U32 UR4, UR5, UR23, URZ ;  /* 0x00000017050472a5 */ /* 0x004fe4000f8e003f */
[----:B------:R-:W-:-:S05]  /*0590*/  ULDC.64 UR28, c[0x0][0x280] ;  /* 0x0000a000001c7ab9 */ /* 0x000fca0000000a00 */
[----:B------:R-:W-:Y:S02]  /*05a0*/  UMOV UR27, UR5 ;  /* 0x00000005001b7c82 */ /* 0x000fe40008000000 */
[----:B------:R-:W-:Y:S02]  /*05b0*/  UIADD3 UR4, -UR27, URZ, URZ ;  /* 0x0000003f1b047290 */ /* 0x000fe4000fffe13f */
[----:B------:R-:W-:Y:S02]  /*05c0*/  UIADD3 UR5, UR19, UR22, URZ ;  /* 0x0000001613057290 */ /* 0x000fe4000fffe03f */
[----:B------:R-:W-:Y:S02]  /*05d0*/  UIMAD UR23, UR26, UR4, UR23 ;  /* 0x000000041a1772a4 */ /* 0x000fe4000f8e0217 */
[----:B------:R-:W-:Y:S02]  /*05e0*/  UIMAD UR4, UR17, UR28, URZ ;  /* 0x0000001c110472a4 */ /* 0x000fe4000f8e023f */
[----:B------:R-:W-:-:S02]  /*05f0*/  UISETP.GT.U32.AND UP1, UPT, UR26, UR23, UPT ;  /* 0x000000171a00728c */ /* 0x000fc4000bf24070 */
[----:B------:R-:W-:Y:S02]  /*0600*/  ULEA UR22, UR33, 0xfffff800, 0xb ;  /* 0xfffff80021167891 */ /* 0x000fe4000f8e583f */
[----:B------:R-:W-:Y:S02]  /*0610*/  UIMAD UR29, UR16, UR29, UR4 ;  /* 0x0000001d101d72a4 */ /* 0x000fe4000f8e0204 */
[----:B------:R-:W-:Y:S02]  /*0620*/  UIADD3 UR24, UP2, UR22, UR12, URZ ;  /* 0x0000000c16187290 */ /* 0x000fe4000ff5e03f */
[----:B------:R-:W-:Y:S02]  /*0630*/  UMOV UR4, UR18 ;  /* 0x0000001200047c82 */ /* 0x000fe40008000000 */
[----:B------:R-:W-:Y:S02]  /*0640*/  UIMAD.WIDE.U32 UR4, UR16, UR28, UR4 ;  /* 0x0000001c100472a5 */ /* 0x000fe4000f8e0004 */
[----:B------:R-:W-:-:S02]  /*0650*/  USHF.R.S32.HI UR28, URZ, 0x1f, UR22 ;  /* 0x0000001f3f1c7899 */ /* 0x000fc40008011416 */
[----:B------:R-:W-:Y:S02]  /*0660*/  @!UP1 UIADD3 UR23, UR23, -UR26, URZ ;  /* 0x8000001a17179290 */ /* 0x000fe4000fffe03f */
[----:B------:R-:W-:Y:S02]  /*0670*/  UIADD3.X UR21, UR28, UR13, UR21, UP2, !UPT ;  /* 0x0000000d1c157290 */ /* 0x000fe400097fe415 */
[----:B------:R-:W-:Y:S02]  /*0680*/  UISETP.GE.U32.AND UP2, UPT, UR23, UR26, UPT ;  /* 0x0000001a1700728c */ /* 0x000fe4000bf46070 */
[----:B------:R-:W-:Y:S02]  /*0690*/  ULEA UR19, UP3, UR24, UR38, 0x1 ;  /* 0x0000002618137291 */ /* 0x000fe4000f86083f */
[----:B------:R-:W-:Y:S02]  /*06a0*/  ULOP3.LUT UR18, UR16, UR32, URZ, 0x3c, !UPT ;  /* 0x0000002010127292 */ /* 0x000fe4000f8e3c3f */
[----:B------:R-:W-:-:S02]  /*06b0*/  @!UP1 UIADD3 UR27, UR27, 0x1, URZ ;  /* 0x000000011b1b9890 */ /* 0x000fc4000fffe03f */
[----:B------:R-:W-:Y:S02]  /*06c0*/  ULEA.HI.X UR24, UR24, UR39, UR21, 0x1, UP3 ;  /* 0x0000002718187291 */ /* 0x000fe400098f0c15 */
[----:B------:R-:W-:Y:S02]  /*06d0*/  UISETP.GE.AND UP3, UPT, UR18, URZ, UPT ;  /* 0x0000003f1200728c */ /* 0x000fe4000bf66270 */
[----:B------:R-:W-:Y:S02]  /*06e0*/  UISETP.NE.AND UP1, UPT, URZ, UR32, UPT ;  /* 0x000000203f00728c */ /* 0x000fe4000bf25270 */
[----:B------:R-:W-:Y:S02]  /*06f0*/  @UP2 UIADD3 UR27, UR27, 0x1, URZ ;  /* 0x000000011b1b2890 */ /* 0x000fe4000fffe03f */
[----:B------:R-:W-:Y:S02]  /*0700*/  UIADD3 UR26, UP4, UR22, UR14, URZ ;  /* 0x0000000e161a7290 */ /* 0x000fe4000ff9e03f */
[----:B------:R-:W-:-:S02]  /*0710*/  ULDC.64 UR12, c[0x0][0x248] ;  /* 0x00009200000c7ab9 */ /* 0x000fc40000000a00 */
[----:B------:R-:W-:Y:S02]  /*0720*/  UIADD3.X UR14, UR28, UR15, UR25, UP4, !UPT ;  /* 0x0000000f1c0e7290 */ /* 0x000fe4000a7fe419 */
[----:B------:R-:W-:Y:S02]  /*0730*/  UMOV UR18, UR27 ;  /* 0x0000001b00127c82 */ /* 0x000fe40008000000 */
[----:B------:R-:W-:Y:S02]  /*0740*/  ULEA UR25, UP4, UR26, UR12, 0x1 ;  /* 0x0000000c1a197291 */ /* 0x000fe4000f88083f */
[----:B------:R-:W-:Y:S02]  /*0750*/  @!UP3 UIADD3 UR18, -UR18, URZ, URZ ;  /* 0x0000003f1212b290 */ /* 0x000fe4000fffe13f */
[----:B------:R-:W-:Y:S02]  /*0760*/  @!UP1 ULOP3.LUT UR18, URZ, UR32, URZ, 0x33, !UPT ;  /* 0x000000203f129292 */ /* 0x000fe4000f8e333f */
[----:B------:R-:W-:-:S02]  /*0770*/  UIADD3 UR22, UP2, UR22, UR4, URZ ;  /* 0x0000000416167290 */ /* 0x000fc4000ff5e03f */
[----:B------:R-:W-:Y:S02]  /*0780*/  ULEA.HI.X UR26, UR26, UR13, UR14, 0x1, UP4 ;  /* 0x0000000d1a1a7291 */ /* 0x000fe4000a0f0c0e */
[----:B------:R-:W-:Y:S02]  /*0790*/  USHF.R.S32.HI UR37, URZ, 0x1f, UR18 ;  /* 0x0000001f3f257899 */ /* 0x000fe40008011412 */
[----:B------:R-:W-:Y:S02]  /*07a0*/  ULDC.64 UR12, c[0x0][0x308] ;  /* 0x0000c200000c7ab9 */ /* 0x000fe40000000a00 */
[----:B------:R-:W-:Y:S02]  /*07b0*/  UIADD3.X UR28, UR28, UR5, UR29, UP2, !UPT ;  /* 0x000000051c1c7290 */ /* 0x000fe400097fe41d */
[----:B------:R-:W-:Y:S02]  /*07c0*/  ULEA UR27, UP1, UR22, UR12, 0x1 ;  /* 0x0000000c161b7291 */ /* 0x000fe4000f82083f */
[----:B------:R-:W-:-:S02]  /*07d0*/  ULDC.64 UR14, c[0x0][0x1c8] ;  /* 0x00007200000e7ab9 */ /* 0x000fc40000000a00 */
[----:B------:R-:W-:Y:S02]  /*07e0*/  UIMAD UR4, UR37, UR14, URZ ;  /* 0x0000000e250472a4 */ /* 0x000fe4000f8e023f */
[----:B------:R-:W-:Y:S02]  /*07f0*/  ULEA.HI.X UR28, UR22, UR13, UR28, 0x1, UP1 ;  /* 0x0000000d161c7291 */ /* 0x000fe400088f0c1c */
[----:B------:R-:W-:Y:S02]  /*0800*/  UIMAD.WIDE.U32 UR12, UR18, UR14, UR10 ;  /* 0x0000000e120c72a5 */ /* 0x000fe4000f8e000a */
[----:B------:R-:W-:Y:S02]  /*0810*/  ULEA UR14, UR33, 0xfffff000, 0xc ;  /* 0xfffff000210e7891 */ /* 0x000fe4000f8e603f */
[----:B------:R-:W-:Y:S02]  /*0820*/  UIMAD UR15, UR18, UR15, UR4 ;  /* 0x0000000f120f72a4 */ /* 0x000fe4000f8e0204 */
[----:B------:R-:W-:-:S02]  /*0830*/  UIADD3 UR32, UP1, UR14, UR12, URZ ;  /* 0x0000000c0e207290 */ /* 0x000fc4000ff3e03f */
[----:B------:R-:W-:Y:S02]  /*0840*/  UIADD3 UR15, UR13, UR15, URZ ;  /* 0x0000000f0d0f7290 */ /* 0x000fe4000fffe03f */
[----:B------:R-:W-:Y:S02]  /*0850*/  ULDC.64 UR10, c[0x0][0x230] ;  /* 0x00008c00000a7ab9 */ /* 0x000fe40000000a00 */
[----:B------:R-:W-:Y:S02]  /*0860*/  ULEA UR29, UP2, UR32, UR10, 0x1 ;  /* 0x0000000a201d7291 */ /* 0x000fe4000f84083f */
[----:B------:R-:W-:Y:S02]  /*0870*/  ULEA.HI.X.SX32 UR14, UR14, UR15, 0x1, UP1 ;  /* 0x0000000f0e0e7291 */ /* 0x000fe400088f0e3f */
[----:B------:R-:W-:Y:S02]  /*0880*/  @UP0 UIMAD UR10, UR35, UR20, UR16 ;  /* 0x00000014230a02a4 */ /* 0x000fe4000f8e0210 */
[----:B------:R-:W-:-:S02]  /*0890*/  UISETP.GE.AND UP1, UPT, UR33, 0x1, UPT ;  /* 0x000000012100788c */ /* 0x000fc4000bf26270 */
[----:B------:R-:W-:Y:S02]  /*08a0*/  UMOV UR4, URZ ;  /* 0x0000003f00047c82 */ /* 0x000fe40008000000 */
[----:B------:R-:W-:Y:S02]  /*08b0*/  @UP0 UIMAD UR12, UR10, UR33, URZ ;  /* 0x000000210a0c02a4 */ /* 0x000fe4000f8e023f */
[----:B------:R-:W-:Y:S02]  /*08c0*/  ULDC UR13, c[0x0][0x16c] ;  /* 0x00005b00000d7ab9 */ /* 0x000fe40000000800 */
[----:B------:R-:W-:Y:S02]  /*08d0*/  @UP0 UIMAD UR12, UR12, UR13, URZ ;  /* 0x0000000d0c0c02a4 */ /* 0x000fe4000f8e023f */
[----:B------:R-:W-:Y:S02]  /*08e0*/  ULEA.HI.X UR32, UR32, UR11, UR14, 0x1, UP2 ;  /* 0x0000000b20207291 */ /* 0x000fe400090f0c0e */
[----:B------:R-:W-:-:S02]  /*08f0*/  @UP0 UMOV UR13, 0x10 ;  /* 0x00000010000d0882 */ /* 0x000fc40000000000 */
[----:B------:R-:W-:Y:S02]  /*0900*/  ULDC.64 UR10, c[0x0][0x260] ;  /* 0x00009800000a7ab9 */ /* 0x000fe40000000a00 */
[----:B------:R-:W-:Y:S02]  /*0910*/  @UP0 UIMAD.WIDE UR10, UR12, UR13, UR10 ;  /* 0x0000000d0c0a02a5 */ /* 0x000fe4000f8e020a */
[----:B------:R-:W-:Y:S02]  /*0920*/  UMOV UR5, URZ ;  /* 0x0000003f00057c82 */ /* 0x000fe40008000000 */
[----:B------:R-:W-:Y:S02]  /*0930*/  UMOV UR12, UR8 ;  /* 0x00000008000c7c82 */ /* 0x000fe40008000000 */
[----:B------:R-:W-:Y:S02]  /*0940*/  UMOV UR13, UR9 ;  /* 0x00000009000d7c82 */ /* 0x000fe40008000000 */
[----:B------:R-:W-:-:S02]  /*0950*/  UMOV UR14, UR6 ;  /* 0x00000006000e7c82 */ /* 0x000fc40008000000 */
[----:B------:R-:W-:Y:S02]  /*0960*/  UMOV UR15, UR7 ;  /* 0x00000007000f7c82 */ /* 0x000fe40008000000 */
[----:B------:R-:W-:Y:S02]  /*0970*/  @!UP0 UMOV UR10, URZ ;  /* 0x0000003f000a8c82 */ /* 0x000fe40008000000 */
[----:B------:R-:W-:Y:S01]  /*0980*/  @!UP0 UMOV UR11, URZ ;  /* 0x0000003f000b8c82 */ /* 0x000fe20008000000 */
[----:B---3--:R1:W0:Y:S01]  /*0990*/  @P0 R2UR UR4, R3 ;  /* 0x00000000030403c2 */ /* 0x00822200000e0000 */
[----:B------:R-:W-:-:S07]  /*09a0*/  PLOP3.LUT P0, PT, PT, PT, UP1, 0x80, 0x0 ;  /* 0x000000000000781c */ /* 0x000fce0003f0f018 */
[----:B----4-:R1:W2:Y:S06]  /*09b0*/  @P1 R2UR UR5, R4 ;  /* 0x00000000040513c2 */ /* 0x0102ac00000e0000 */
[----:B------:R-:W-:Y:S05]  /*09c0*/  @!P0 BRA `(.L_x_326) ;  /* 0x0000d43000008947 */ /* 0x000fea0003800000 */
[----:B------:R-:W3:Y:S01]  /*09d0*/  S2R R148, SR_TID.X ;  /* 0x0000000000947919 */ /* 0x000ee20000002100 */
[----:B------:R-:W-:-:S03]  /*09e0*/  UMOV UR6, URZ ;  /* 0x0000003f00067c82 */ /* 0x000fc60008000000 */
[----:B------:R4:W-:Y:S04]  /*09f0*/  STL [R1], RZ ;  /* 0x000000ff01007387 */ /* 0x0009e80000100800 */
[----:B------:R-:W1:Y:S04]  /*0a00*/  S2R R147, SR_LANEID ;  /* 0x0000000000937919 */ /* 0x000e680000000000 */
[----:B------:R4:W-:Y:S01]  /*0a10*/  STL [R1+0x4], RZ ;  /* 0x000004ff01007387 */ /* 0x0009e20000100800 */
[----:B-1-3--:R-:W-:-:S04]  /*0a20*/  SHF.R.S32.HI R3, RZ, 0x1f, R148 ;  /* 0x0000001fff037819 */ /* 0x00afc80000011494 */
[----:B------:R-:W-:-:S04]  /*0a30*/  LEA.HI R3, R3, R148, RZ, 0x5 ;  /* 0x0000009403037211 */ /* 0x000fc800078f28ff */
[----:B----4-:R-:W-:Y:S02]  /*0a40*/  SHF.R.S32.HI R235, RZ, 0x5, R3 ;  /* 0x00000005ffeb7819 */ /* 0x010fe40000011403 */
.L_x_433:
[----:B------:R-:W-:Y:S01]  /*0a50*/  ULDC UR33, c[0x0][0x174] ;  /* 0x00005d0000217ab9 */ /* 0x000fe20000000800 */
[----:B------:R-:W-:Y:S01]  /*0a60*/  BAR.SYNC.DEFER_BLOCKING 0x0 ;  /* 0x0000000000007b1d */ /* 0x000fe20000010000 */
[----:B------:R-:W-:Y:S01]  /*0a70*/  UIADD3 UR33, -UR6, UR33, URZ ;  /* 0x0000002106217290 */ /* 0x000fe2000fffe13f */
[----:B------:R-:W-:-:S03]  /*0a80*/  SHF.L.U32 R0, R148, 0x4, RZ ;  /* 0x0000000494007819 */ /* 0x000fc600000006ff */
[----:B------:R-:W-:Y:S01]  /*0a90*/  ULEA UR38, UR33, 0xfffff800, 0xb ;  /* 0xfffff80021267891 */ /* 0x000fe2000f8e583f */
[----:B------:R-:W-:Y:S01]  /*0aa0*/  LOP3.LUT R0, R0, 0xfffffe00, RZ, 0xc0, !PT ;  /* 0xfffffe0000007812 */ /* 0x000fe200078ec0ff */
[----:B------:R-:W-:Y:S01]  /*0ab0*/  ULDC UR7, c[0x0][0x168] ;  /* 0x00005a0000077ab9 */ /* 0x000fe20000000800 */
[----:B------:R-:W3:Y:S01]  /*0ac0*/  LDL.LU R37, [R1+0x4] ;  /* 0x0000040001257983 */ /* 0x000ee20000300800 */
[----:B------:R-:W-:Y:S01]  /*0ad0*/  UIADD3 UR7, -UR38, UR7, URZ ;  /* 0x0000000726077290 */ /* 0x000fe2000fffe13f */
[----:B------:R-:W-:Y:S02]  /*0ae0*/  LOP3.LUT R146, R0, 0x1f, R148, 0xf8, !PT ;  /* 0x0000001f00927812 */ /* 0x000fe400078ef894 */
[----:B------:R-:W-:Y:S02]  /*0af0*/  MOV R2, UR19 ;  /* 0x0000001300027c02 */ /* 0x000fe40008000f00 */
[----:B------:R-:W-:Y:S02]  /*0b00*/  LOP3.LUT R18, R146, 0x20, RZ, 0xfc, !PT ;  /* 0x0000002092127812 */ /* 0x000fe400078efcff */
[----:B------:R-:W-:-:S02]  /*0b10*/  MOV R45, UR7 ;  /* 0x00000007002d7c02 */ /* 0x000fc40008000f00 */
[----:B------:R-:W-:Y:S02]  /*0b20*/  MOV R3, UR24 ;  /* 0x0000001800037c02 */ /* 0x000fe40008000f00 */
[-C--:B------:R-:W-:Y:S02]  /*0b30*/  ISETP.GE.AND P2, PT, R146, R45.reuse, PT ;  /* 0x0000002d9200720c */ /* 0x080fe40003f46270 */
[----:B------:R-:W-:Y:S01]  /*0b40*/  ISETP.GE.AND P1, PT, R18, R45, PT ;  /* 0x0000002d1200720c */ /* 0x000fe20003f26270 */
[C---:B------:R-:W-:Y:S01]  /*0b50*/  IMAD.WIDE R2, R146.reuse, 0x2, R2 ;  /* 0x0000000292027825 */ /* 0x040fe200078e0202 */
[C---:B------:R-:W-:Y:S02]  /*0b60*/  LOP3.LUT R20, R146.reuse, 0x40, RZ, 0xfc, !PT ;  /* 0x0000004092147812 */ /* 0x040fe400078efcff */
[----:B------:R-:W-:Y:S02]  /*0b70*/  LOP3.LUT R22, R146, 0x60, RZ, 0xfc, !PT ;  /* 0x0000006092167812 */ /* 0x000fe400078efcff */
[----:B------:R-:W-:-:S02]  /*0b80*/  PRMT R5, RZ, 0x7610, R5 ;  /* 0x00007610ff057816 */ /* 0x000fc40000000005 */
[C---:B------:R-:W-:Y:S02]  /*0b90*/  LOP3.LUT R24, R146.reuse, 0x80, RZ, 0xfc, !PT ;  /* 0x0000008092187812 */ /* 0x040fe400078efcff */
[----:B------:R-:W-:Y:S02]  /*0ba0*/  PRMT R4, RZ, 0x7610, R4 ;  /* 0x00007610ff047816 */ /* 0x000fe40000000004 */
[C---:B------:R-:W-:Y:S01]  /*0bb0*/  LOP3.LUT R26, R146.reuse, 0xa0, RZ, 0xfc, !PT ;  /* 0x000000a0921a7812 */ /* 0x040fe200078efcff */
[----:B------:R1:W4:Y:S01]  /*0bc0*/  @!P2 LDG.E.U16 R5, [R2.64] ;  /* 0x0000001e0205a981 */ /* 0x000322000c1e1500 */
[----:B------:R-:W-:Y:S02]  /*0bd0*/  LOP3.LUT R28, R146, 0xc0, RZ, 0xfc, !PT ;  /* 0x000000c0921c7812 */ /* 0x000fe400078efcff */
[----:B------:R-:W-:Y:S01]  /*0be0*/  ISETP.GE.AND P0, PT, R20, R45, PT ;  /* 0x0000002d1400720c */ /* 0x000fe20003f06270 */
[----:B------:R1:W5:Y:S01]  /*0bf0*/  @!P1 LDG.E.U16 R4, [R2.64+0x40] ;  /* 0x0000401e02049981 */ /* 0x000362000c1e1500 */
        /* <DEDUP_REMOVED lines=12> */
[----:B--2---:R1:W2:Y:S01]  /*0cc0*/  @!P0 LDG.E.U16 R7, [R2.64+0x80] ;  /* 0x0000801e02078981 */ /* 0x0042a2000c1e1500 */
[----:B------:R-:W-:-:S02]  /*0cd0*/  LOP3.LUT R34, R146, 0x120, RZ, 0xfc, !PT ;  /* 0x0000012092227812 */ /* 0x000fc400078efcff */
[----:B------:R-:W-:Y:S01]  /*0ce0*/  PRMT R8, RZ, 0x7610, R8 ;  /* 0x00007610ff087816 */ /* 0x000fe20000000008 */
[----:B------:R1:W3:Y:S01]  /*0cf0*/  @!P4 LDG.E.U16 R6, [R2.64+0xc0] ;  /* 0x0000c01e0206c981 */ /* 0x0002e2000c1e1500 */
[C---:B------:R-:W-:Y:S02]  /*0d00*/  LOP3.LUT R36, R146.reuse, 0x140, RZ, 0xfc, !PT ;  /* 0x0000014092247812 */ /* 0x040fe400078efcff */
[----:B------:R-:W-:Y:S01]  /*0d10*/  PRMT R13, RZ, 0x7610, R13 ;  /* 0x00007610ff0d7816 */ /* 0x000fe2000000000d */
[----:B------:R1:W3:Y:S01]  /*0d20*/  @!P6 LDG.E.U16 R9, [R2.64+0x100] ;  /* 0x0001001e0209e981 */ /* 0x0002e2000c1e1500 */
[C---:B------:R-:W-:Y:S02]  /*0d30*/  LOP3.LUT R38, R146.reuse, 0x160, RZ, 0xfc, !PT ;  /* 0x0000016092267812 */ /* 0x040fe400078efcff */
[----:B------:R-:W-:Y:S01]  /*0d40*/  PRMT R10, RZ, 0x7610, R10 ;  /* 0x00007610ff0a7816 */ /* 0x000fe2000000000a */
[----:B------:R1:W3:Y:S01]  /*0d50*/  @!P5 LDG.E.U16 R11, [R2.64+0x140] ;  /* 0x0001401e020bd981 */ /* 0x0002e2000c1e1500 */
[----:B------:R-:W-:-:S02]  /*0d60*/  LOP3.LUT R40, R146, 0x180, RZ, 0xfc, !PT ;  /* 0x0000018092287812 */ /* 0x000fc400078efcff */
[----:B------:R-:W-:Y:S01]  /*0d70*/  LOP3.LUT R42, R146, 0x1a0, RZ, 0xfc, !PT ;  /* 0x000001a0922a7812 */ /* 0x000fe200078efcff */
[----:B------:R1:W3:Y:S01]  /*0d80*/  @!P3 LDG.E.U16 R8, [R2.64+0x180] ;  /* 0x0001801e0208b981 */ /* 0x0002e2000c1e1500 */
[-C--:B------:R-:W-:Y:S02]  /*0d90*/  ISETP.GE.AND P0, PT, R34, R45.reuse, PT ;  /* 0x0000002d2200720c */ /* 0x080fe40003f06270 */
[----:B------:R-:W-:Y:S01]  /*0da0*/  LOP3.LUT R44, R146, 0x1c0, RZ, 0xfc, !PT ;  /* 0x000001c0922c7812 */ /* 0x000fe200078efcff */
[----:B------:R1:W3:Y:S01]  /*0db0*/  @!P2 LDG.E.U16 R13, [R2.64+0x1c0] ;  /* 0x0001c01e020da981 */ /* 0x0002e2000c1e1500 */
[-C--:B------:R-:W-:Y:S02]  /*0dc0*/  ISETP.GE.AND P4, PT, R36, R45.reuse, PT ;  /* 0x0000002d2400720c */ /* 0x080fe40003f86270 */
[----:B------:R-:W-:Y:S01]  /*0dd0*/  LOP3.LUT R46, R146, 0x1e0, RZ, 0xfc, !PT ;  /* 0x000001e0922e7812 */ /* 0x000fe200078efcff */
[----:B------:R1:W3:Y:S01]  /*0de0*/  @!P1 LDG.E.U16 R10, [R2.64+0x200] ;  /* 0x0002001e020a9981 */ /* 0x0002e2000c1e1500 */
        /* <DEDUP_REMOVED lines=9> */
[----:B------:R1:W3:Y:S01]  /*0e80*/  @!P0 LDG.E.U16 R15, [R2.64+0x240] ;  /* 0x0002401e020f8981 */ /* 0x0002e2000c1e1500 */
[----:B------:R-:W-:Y:S02]  /*0e90*/  PRMT R19, RZ, 0x7610, R19 ;  /* 0x00007610ff137816 */ /* 0x000fe40000000013 */
        /* <DEDUP_REMOVED lines=18> */
[C---:B------:R-:W-:Y:S02]  /*0fc0*/  IADD3 R60, R23.reuse, 0xe0, RZ ;  /* 0x000000e0173c7810 */ /* 0x040fe40007ffe0ff */
[----:B------:R-:W-:Y:S02]  /*0fd0*/  LEA.HI.SX32 R52, R52, R23, 0x1b ;  /* 0x0000001734347211 */ /* 0x000fe400078fdaff */
[----:B------:R-:W-:-:S02]  /*0fe0*/  IADD3 R62, R23, 0x100, RZ ;  /* 0x00000100173e7810 */ /* 0x000fc40007ffe0ff */
[----:B------:R-:W-:Y:S02]  /*0ff0*/  SHF.L.U32 R252, R252, 0x1, RZ ;  /* 0x00000001fcfc7819 */ /* 0x000fe400000006ff */
[-C--:B------:R-:W-:Y:S02]  /*1000*/  LEA.HI.SX32 R54, R54, R23.reuse, 0x1b ;  /* 0x0000001736367211 */ /* 0x080fe400078fdaff */
[C---:B-1----:R-:W-:Y:S02]  /*1010*/  IADD3 R2, R23.reuse, 0x120, RZ ;  /* 0x0000012017027810 */ /* 0x042fe40007ffe0ff */
        /* <DEDUP_REMOVED lines=24> */
[----:B------:R-:W-:Y:S02]  /*11a0*/  LEA R0, R147, R0, 0x4 ;  /* 0x0000000093007211 */ /* 0x000fe400078e20ff */
[----:B------:R-:W-:Y:S02]  /*11b0*/  LEA.HI.SX32 R72, R72, R23, 0x1b ;  /* 0x0000001748487211 */ /* 0x000fe400078fdaff */
[----:B------:R-:W-:-:S02]  /*11c0*/  SHF.L.U32 R241, R64, 0x1, RZ ;  /* 0x0000000140f17819 */ /* 0x000fc400000006ff */
[----:B------:R-:W-:Y:S02]  /*11d0*/  LEA.HI.SX32 R74, R74, R23, 0x1b ;  /* 0x000000174a4a7211 */ /* 0x000fe400078fdaff */
[----:B------:R-:W-:Y:S02]  /*11e0*/  SHF.L.U32 R240, R66, 0x1, RZ ;  /* 0x0000000142f07819 */ /* 0x000fe400000006ff */
[----:B------:R-:W-:Y:S02]  /*11f0*/  SHF.L.U32 R239, R68, 0x1, RZ ;  /* 0x0000000144ef7819 */ /* 0x000fe400000006ff */
[----:B------:R-:W-:Y:S02]  /*1200*/  SHF.L.U32 R238, R70, 0x1, RZ ;  /* 0x0000000146ee7819 */ /* 0x000fe400000006ff */
[----:B------:R-:W-:Y:S02]  /*1210*/  LEA.HI.SX32 R145, R0, R0, 0x1b ;  /* 0x0000000000917211 */ /* 0x000fe400078fdaff */
[----:B------:R-:W-:-:S02]  /*1220*/  SHF.L.U32 R237, R72, 0x1, RZ ;  /* 0x0000000148ed7819 */ /* 0x000fc400000006ff */
[----:B------:R-:W-:Y:S02]  /*1230*/  SHF.L.U32 R236, R74, 0x1, RZ ;  /* 0x000000014aec7819 */ /* 0x000fe400000006ff */
[----:B------:R-:W-:Y:S02]  /*1240*/  SHF.L.U32 R145, R145, 0x1, RZ ;  /* 0x0000000191917819 */ /* 0x000fe400000006ff */
[-C--:B------:R-:W-:Y:S02]  /*1250*/  ISETP.GE.AND P2, PT, R146, R45.reuse, PT ;  /* 0x0000002d9200720c */ /* 0x080fe40003f46270 */
[----:B------:R-:W-:Y:S02]  /*1260*/  ISETP.GE.AND P1, PT, R18, R45, PT ;  /* 0x0000002d1200720c */ /* 0x000fe40003f26270 */
[----:B------:R-:W-:Y:S02]  /*1270*/  MOV R2, UR25 ;  /* 0x0000001900027c02 */ /* 0x000fe40008000f00 */
[----:B------:R-:W-:-:S02]  /*1280*/  MOV R3, UR26 ;  /* 0x0000001a00037c02 */ /* 0x000fc40008000f00 */
[----:B------:R-:W-:-:S03]  /*1290*/  ISETP.GE.AND P0, PT, R20, R45, PT ;  /* 0x0000002d1400720c */ /* 0x000fc60003f06270 */
[----:B------:R-:W-:Y:S01]  /*12a0*/  IMAD.WIDE R2, R146, 0x2, R2 ;  /* 0x0000000292027825 */ /* 0x000fe200078e0202 */
[-C--:B------:R-:W-:Y:S02]  /*12b0*/  ISETP.GE.AND P4, PT, R22, R45.reuse, PT ;  /* 0x0000002d1600720c */ /* 0x080fe40003f86270 */
[-C--:B------:R-:W-:Y:S02]  /*12c0*/  ISETP.GE.AND P6, PT, R24, R45.reuse, PT ;  /* 0x0000002d1800720c */ /* 0x080fe40003fc6270 */
[-C--:B------:R-:W-:Y:S02]  /*12d0*/  ISETP.GE.AND P5, PT, R26, R45.reuse, PT ;  /* 0x0000002d1a00720c */ /* 0x080fe40003fa6270 */
[----:B------:R-:W-:Y:S02]  /*12e0*/  ISETP.GE.AND P3, PT, R28, R45, PT ;  /* 0x0000002d1c00720c */ /* 0x000fe40003f66270 */
[----:B------:R-:W-:Y:S01]  /*12f0*/  PRMT R0, RZ, 0x7610, R0 ;  /* 0x00007610ff007816 */ /* 0x000fe20000000000 */
[----:B----4-:R1:W-:Y:S04]  /*1300*/  STS.U16 [R252], R5 ;  /* 0x00000005fc007388 */ /* 0x0103e80000000400 */
[----:B-----5:R4:W-:Y:S04]  /*1310*/  STS.U16 [R251+0x40], R4 ;  /* 0x00004004fb007388 */ /* 0x0209e80000000400 */
[----:B--2---:R2:W-:Y:S04]  /*1320*/  STS.U16 [R250+0x80], R7 ;  /* 0x00008007fa007388 */ /* 0x0045e80000000400 */
[----:B---3--:R3:W-:Y:S04]  /*1330*/  STS.U16 [R249+0xc0], R6 ;  /* 0x0000c006f9007388 */ /* 0x0087e80000000400 */
        /* <DEDUP_REMOVED lines=8> */
[----:B------:R-:W-:Y:S04]  /*13c0*/  STS.U16 [R239+0x300], R14 ;  /* 0x0003000eef007388 */ /* 0x000fe80000000400 */
[----:B------:R0:W-:Y:S04]  /*13d0*/  STS.U16 [R238+0x340], R19 ;  /* 0x00034013ee007388 */ /* 0x0001e80000000400 */
[----:B------:R-:W-:Y:S04]  /*13e0*/  STS.U16 [R237+0x380], R16 ;  /* 0x00038010ed007388 */ /* 0x000fe80000000400 */
[----:B------:R0:W-:Y:S01]  /*13f0*/  STS.U16 [R236+0x3c0], R21 ;  /* 0x0003c015ec007388 */ /* 0x0001e20000000400 */
        /* <DEDUP_REMOVED lines=17> */
[----:B-1----:R-:W-:-:S03]  /*1510*/  PRMT R5, RZ, 0x7610, R5 ;  /* 0x00007610ff057816 */ /* 0x002fc60000000005 */
[----:B------:R-:W-:Y:S01]  /*1520*/  BAR.SYNC.DEFER_BLOCKING 0x0 ;  /* 0x0000000000007b1d */ /* 0x000fe20000010000 */
[----:B----4-:R-:W-:Y:S02]  /*1530*/  PRMT R4, RZ, 0x7610, R4 ;  /* 0x00007610ff047816 */ /* 0x010fe40000000004 */
[----:B--2---:R-:W-:Y:S02]  /*1540*/  PRMT R7, RZ, 0x7610, R7 ;  /* 0x00007610ff077816 */ /* 0x004fe40000000007 */
[----:B---3--:R-:W-:Y:S02]  /*1550*/  PRMT R6, RZ, 0x7610, R6 ;  /* 0x00007610ff067816 */ /* 0x008fe40000000006 */
[----:B-----5:R-:W-:Y:S02]  /*1560*/  PRMT R9, RZ, 0x7610, R9 ;  /* 0x00007610ff097816 */ /* 0x020fe40000000009 */
[----:B0-----:R-:W-:Y:S02]  /*1570*/  PRMT R11, RZ, 0x7610, R11 ;  /* 0x00007610ff0b7816 */ /* 0x001fe4000000000b */
[----:B------:R-:W-:-:S02]  /*1580*/  PRMT R8, RZ, 0x7610, R8 ;  /* 0x00007610ff087816 */ /* 0x000fc40000000008 */
        /* <DEDUP_REMOVED lines=19> */
[----:B------:R-:W-:Y:S02]  /*16c0*/  ISETP.GE.AND P1, PT, R46, R45, PT ;  /* 0x0000002d2e00720c */ /* 0x000fe40003f26270 */
[----:B------:R-:W-:Y:S01]  /*16d0*/  PRMT R15, RZ, 0x7610, R15 ;  /* 0x00007610ff0f7816 */ /* 0x000fe2000000000f */
[----:B------:R0:W5:Y:S01]  /*16e0*/  @!P5 LDG.E.U16 R0, [R2.64+0x300] ;  /* 0x0003001e0200d981 */ /* 0x000162000c1e1500 */
[----:B------:R-:W-:Y:S02]  /*16f0*/  PRMT R12, RZ, 0x7610, R12 ;  /* 0x00007610ff0c7816 */ /* 0x000fe4000000000c */
[----:B------:R-:W-:Y:S02]  /*1700*/  PRMT R17, RZ, 0x7610, R17 ;  /* 0x00007610ff117816 */ /* 0x000fe40000000011 */
[----:B------:R-:W-:Y:S01]  /*1710*/  PRMT R19, RZ, 0x7610, R19 ;  /* 0x00007610ff137816 */ /* 0x000fe20000000013 */
[----:B------:R0:W5:Y:S01]  /*1720*/  @!P0 LDG.E.U16 R15, [R2.64+0x240] ;  /* 0x0002401e020f8981 */ /* 0x000162000c1e1500 */
[----:B------:R-:W-:-:S02]  /*1730*/  PRMT R14, RZ, 0x7610, R14 ;  /* 0x00007610ff0e7816 */ /* 0x000fc4000000000e */
[----:B------:R-:W-:Y:S01]  /*1740*/  PRMT R21, RZ, 0x7610, R21 ;  /* 0x00007610ff157816 */ /* 0x000fe20000000015 */
[----:B------:R0:W5:Y:S04]  /*1750*/  @!P4 LDG.E.U16 R12, [R2.64+0x280] ;  /* 0x0002801e020cc981 */ /* 0x000168000c1e1500 */
[----:B------:R0:W5:Y:S04]  /*1760*/  @!P6 LDG.E.U16 R17, [R2.64+0x2c0] ;  /* 0x0002c01e0211e981 */ /* 0x000168000c1e1500 */
[----:B------:R0:W5:Y:S04]  /*1770*/  @!P3 LDG.E.U16 R19, [R2.64+0x340] ;  /* 0x0003401e0213b981 */ /* 0x000168000c1e1500 */
[----:B------:R0:W5:Y:S04]  /*1780*/  @!P2 LDG.E.U16 R14, [R2.64+0x380] ;  /* 0x0003801e020ea981 */ /* 0x000168000c1e1500 */
[----:B------:R0:W5:Y:S01]  /*1790*/  @!P1 LDG.E.U16 R21, [R2.64+0x3c0] ;  /* 0x0003c01e02159981 */ /* 0x000162000c1e1500 */
[----:B------:R-:W-:-:S02]  /*17a0*/  ISETP.GE.AND P2, PT, R18, R45, PT ;  /* 0x0000002d1200720c */ /* 0x000fc40003f46270 */
[-C--:B------:R-:W-:Y:S02]  /*17b0*/  ISETP.GE.AND P1, PT, R24, R45.reuse, PT ;  /* 0x0000002d1800720c */ /* 0x080fe40003f26270 */
[----:B------:R-:W-:Y:S02]  /*17c0*/  ISETP.GE.AND P4, PT, R20, R45, PT ;  /* 0x0000002d1400720c */ /* 0x000fe40003f86270 */
[----:B0-----:R-:W-:Y:S02]  /*17d0*/  MOV R2, UR27 ;  /* 0x0000001b00027c02 */ /* 0x001fe40008000f00 */
[----:B------:R-:W-:Y:S02]  /*17e0*/  MOV R3, UR28 ;  /* 0x0000001c00037c02 */ /* 0x000fe40008000f00 */
[----:B------:R-:W-:-:S03]  /*17f0*/  PRMT R20, RZ, 0x7610, R20 ;  /* 0x00007610ff147816 */ /* 0x000fc60000000014 */
[----:B------:R-:W-:Y:S01]  /*1800*/  IMAD.WIDE R2, R146, 0x2, R2 ;  /* 0x0000000292027825 */ /* 0x000fe200078e0202 */
        /* <DEDUP_REMOVED lines=50> */
[----:B0-----:R-:W-:-:S02]  /*1b30*/  PRMT R21, RZ, 0x7610, R21 ;  /* 0x00007610ff157816 */ /* 0x001fc40000000015 */
[----:B------:R-:W-:-:S03]  /*1b40*/  PRMT R19, RZ, 0x7610, R19 ;  /* 0x00007610ff137816 */ /* 0x000fc60000000013 */
[----:B------:R0:W2:Y:S01]  /*1b50*/  @!P2 LDG.E.U16 R20, [R2.64+0x40] ;  /* 0x0000401e0214a981 */ /* 0x0000a2000c1e1500 */
[----:B------:R-:W-:-:S03]  /*1b60*/  ISETP.GE.AND P2, PT, R32, R45, PT ;  /* 0x0000002d2000720c */ /* 0x000fc60003f46270 */
[----:B------:R0:W3:Y:S01]  /*1b70*/  @!P1 LDG.E.U16 R21, [R2.64+0x100] ;  /* 0x0001001e02159981 */ /* 0x0000e2000c1e1500 */
[----:B------:R-:W-:-:S03]  /*1b80*/  ISETP.GE.AND P1, PT, R146, R45, PT ;  /* 0x0000002d9200720c */ /* 0x000fc60003f26270 */
[----:B------:R0:W4:Y:S01]  /*1b90*/  @!P4 LDG.E.U16 R23, [R2.64+0x80] ;  /* 0x0000801e0217c981 */ /* 0x000122000c1e1500 */
[----:B------:R-:W-:-:S03]  /*1ba0*/  ISETP.GE.AND P4, PT, R34, R45, PT ;  /* 0x0000002d2200720c */ /* 0x000fc60003f86270 */
[----:B------:R0:W5:Y:S01]  /*1bb0*/  @!P0 LDG.E.U16 R22, [R2.64+0xc0] ;  /* 0x0000c01e02168981 */ /* 0x000162000c1e1500 */
[----:B------:R-:W-:-:S03]  /*1bc0*/  ISETP.GE.AND P0, PT, R36, R45, PT ;  /* 0x0000002d2400720c */ /* 0x000fc60003f06270 */
[----:B------:R0:W2:Y:S01]  /*1bd0*/  @!P6 LDG.E.U16 R25, [R2.64+0x140] ;  /* 0x0001401e0219e981 */ /* 0x0000a2000c1e1500 */
[----:B------:R-:W-:-:S03]  /*1be0*/  ISETP.GE.AND P6, PT, R38, R45, PT ;  /* 0x0000002d2600720c */ /* 0x000fc60003fc6270 */
[----:B------:R0:W2:Y:S01]  /*1bf0*/  @!P5 LDG.E.U16 R24, [R2.64+0x180] ;  /* 0x0001801e0218d981 */ /* 0x0000a2000c1e1500 */
[----:B------:R-:W-:-:S03]  /*1c00*/  ISETP.GE.AND P5, PT, R40, R45, PT ;  /* 0x0000002d2800720c */ /* 0x000fc60003fa6270 */
[----:B------:R0:W2:Y:S01]  /*1c10*/  @!P3 LDG.E.U16 R27, [R2.64+0x1c0] ;  /* 0x0001c01e021bb981 */ /* 0x0000a2000c1e1500 */
[----:B------:R-:W-:-:S03]  /*1c20*/  ISETP.GE.AND P3, PT, R42, R45, PT ;  /* 0x0000002d2a00720c */ /* 0x000fc60003f66270 */
[----:B------:R0:W2:Y:S01]  /*1c30*/  @!P2 LDG.E.U16 R26, [R2.64+0x200] ;  /* 0x0002001e021aa981 */ /* 0x0000a2000c1e1500 */
[----:B------:R-:W-:-:S03]  /*1c40*/  ISETP.GE.AND P2, PT, R44, R45, PT ;  /* 0x0000002d2c00720c */ /* 0x000fc60003f46270 */
[----:B------:R0:W2:Y:S01]  /*1c50*/  @!P1 LDG.E.U16 R19, [R2.64] ;  /* 0x0000001e02139981 */ /* 0x0000a2000c1e1500 */
[----:B------:R-:W-:Y:S02]  /*1c60*/  ISETP.GE.AND P1, PT, R46, R45, PT ;  /* 0x0000002d2e00720c */ /* 0x000fe40003f26270 */
[----:B------:R-:W-:Y:S01]  /*1c70*/  PRMT R32, RZ, 0x7610, R32 ;  /* 0x00007610ff207816 */ /* 0x000fe20000000020 */
[----:B------:R0:W3:Y:S04]  /*1c80*/  @!P4 LDG.E.U16 R29, [R2.64+0x240] ;  /* 0x0002401e021dc981 */ /* 0x0000e8000c1e1500 */
[----:B------:R0:W3:Y:S04]  /*1c90*/  @!P0 LDG.E.U16 R28, [R2.64+0x280] ;  /* 0x0002801e021c8981 */ /* 0x0000e8000c1e1500 */
[----:B------:R0:W3:Y:S04]  /*1ca0*/  @!P6 LDG.E.U16 R31, [R2.64+0x2c0] ;  /* 0x0002c01e021fe981 */ /* 0x0000e8000c1e1500 */
[----:B------:R0:W3:Y:S04]  /*1cb0*/  @!P5 LDG.E.U16 R30, [R2.64+0x300] ;  /* 0x0003001e021ed981 */ /* 0x0000e8000c1e1500 */
[----:B------:R0:W3:Y:S04]  /*1cc0*/  @!P3 LDG.E.U16 R33, [R2.64+0x340] ;  /* 0x0003401e0221b981 */ /* 0x0000e8000c1e1500 */
[----:B------:R0:W3:Y:S04]  /*1cd0*/  @!P2 LDG.E.U16 R32, [R2.64+0x380] ;  /* 0x0003801e0220a981 */ /* 0x0000e8000c1e1500 */
[----:B------:R0:W3:Y:S02]  /*1ce0*/  @!P1 LDG.E.U16 R35, [R2.64+0x3c0] ;  /* 0x0003c01e02239981 */ /* 0x0000e4000c1e1500 */
[----:B0-----:R-:W-:Y:S01]  /*1cf0*/  HADD2.F32 R2, -RZ, R171.H0_H0 ;  /* 0x200000abff027230 */ /* 0x001fe20000004100 */
[----:B------:R-:W-:Y:S01]  /*1d00*/  HFMA2.MMA R127, -RZ, RZ, 0, 0 ;  /* 0x00000000ff7f7435 */ /* 0x000fe200000001ff */
[----:B------:R-:W-:Y:S01]  /*1d10*/  MOV R215, RZ ;  /* 0x000000ff00d77202 */ /* 0x000fe20000000f00 */
[----:B------:R-:W-:Y:S01]  /*1d20*/  CS2R R184, SRZ ;  /* 0x0000000000b87805 */ /* 0x000fe2000001ff00 */
[----:B------:R-:W-:Y:S01]  /*1d30*/  CS2R R182, SRZ ;  /* 0x0000000000b67805 */ /* 0x000fe2000001ff00 */
[----:B------:R-:W-:Y:S01]  /*1d40*/  CS2R R180, SRZ ;  /* 0x0000000000b47805 */ /* 0x000fe2000001ff00 */
[----:B------:R-:W-:Y:S01]  /*1d50*/  CS2R R178, SRZ ;  /* 0x0000000000b27805 */ /* 0x000fe2000001ff00 */
[----:B------:R-:W-:Y:S01]  /*1d60*/  CS2R R176, SRZ ;  /* 0x0000000000b07805 */ /* 0x000fe2000001ff00 */
[----:B------:R-:W-:Y:S01]  /*1d70*/  CS2R R174, SRZ ;  /* 0x0000000000ae7805 */ /* 0x000fe2000001ff00 */
[----:B------:R-:W-:Y:S01]  /*1d80*/  CS2R R172, SRZ ;  /* 0x0000000000ac7805 */ /* 0x000fe2000001ff00 */
[----:B--2---:R-:W-:Y:S04]  /*1d90*/  STS.U16 [R252], R19 ;  /* 0x00000013fc007388 */ /* 0x004fe80000000400 */
[----:B------:R-:W-:Y:S04]  /*1da0*/  STS.U16 [R251+0x40], R20 ;  /* 0x00004014fb007388 */ /* 0x000fe80000000400 */
[----:B----4-:R-:W-:Y:S04]  /*1db0*/  STS.U16 [R250+0x80], R23 ;  /* 0x00008017fa007388 */ /* 0x010fe80000000400 */
[----:B-----5:R-:W-:Y:S04]  /*1dc0*/  STS.U16 [R249+0xc0], R22 ;  /* 0x0000c016f9007388 */ /* 0x020fe80000000400 */
        /* <DEDUP_REMOVED lines=24> */
[----:B0-----:R-:W-:-:S02]  /*1f50*/  HADD2.F32 R143, -RZ, R143.H0_H0 ;  /* 0x2000008fff8f7230 */ /* 0x001fc40000004100 */
[----:B------:R-:W-:Y:S01]  /*1f60*/  HADD2.F32 R19, -RZ, R170.H0_H0 ;  /* 0x200000aaff137230 */ /* 0x000fe20000004100 */
[----:B------:R-:W0:Y:S01]  /*1f70*/  LDS.U16 R132, [R145+0x16] ;  /* 0x0000160091847984 */ /* 0x000e220000000400 */
[----:B-1----:R-:W-:Y:S01]  /*1f80*/  HADD2.F32 R142, -RZ, R142.H0_H0 ;  /* 0x2000008eff8e7230 */ /* 0x002fe20000004100 */
[----:B------:R-:W-:Y:S01]  /*1f90*/  FFMA.FTZ R3, R143, R2, R37 ;  /* 0x000000028f037223 */ /* 0x000fe20000010025 */
        /* <DEDUP_REMOVED lines=32> */
[----:B0-----:R-:W-:Y:S01]  /*21a0*/  HADD2.F32 R132, -RZ, R132.H0_H0 ;  /* 0x20000084ff847230 */ /* 0x001fe20000004100 */
[----:B------:R-:W-:Y:S01]  /*21b0*/  FFMA.FTZ R3, R133, R20, R2 ;  /* 0x0000001485037223 */ /* 0x000fe20000010002 */
[----:B------:R-:W-:-:S02]  /*21c0*/  HADD2.F32 R20, -RZ, R159.H0_H0 ;  /* 0x2000009fff147230 */ /* 0x000fc40000004100 */
[----:B-1----:R-:W-:Y:S01]  /*21d0*/  HADD2.F32 R131, -RZ, R131.H0_H0 ;  /* 0x20000083ff837230 */ /* 0x002fe20000004100 */
[----:B------:R-:W-:Y:S01]  /*21e0*/  FFMA.FTZ R2, R132, R19, R3 ;  /* 0x0000001384027223 */ /* 0x000fe20000010003 */
[----:B------:R-:W-:Y:S02]  /*21f0*/  HADD2.F32 R19, -RZ, R158.H0_H0 ;  /* 0x2000009eff137230 */ /* 0x000fe40000004100 */
[----:B--2---:R-:W-:Y:S01]  /*2200*/  HADD2.F32 R130, -RZ, R130.H0_H0 ;  /* 0x20000082ff827230 */ /* 0x004fe20000004100 */
[----:B------:R-:W-:Y:S01]  /*2210*/  FFMA.FTZ R3, R131, R20, R2 ;  /* 0x0000001483037223 */ /* 0x000fe20000010002 */
[----:B------:R-:W-:Y:S02]  /*2220*/  HADD2.F32 R20, -RZ, R157.H0_H0 ;  /* 0x2000009dff147230 */ /* 0x000fe40000004100 */
[----:B---3--:R-:W-:Y:S01]  /*2230*/  HADD2.F32 R129, -RZ, R129.H0_H0 ;  /* 0x20000081ff817230 */ /* 0x008fe20000004100 */
[----:B------:R-:W-:Y:S01]  /*2240*/  FFMA.FTZ R2, R130, R19, R3 ;  /* 0x0000001382027223 */ /* 0x000fe20000010003 */
[----:B------:R-:W-:-:S02]  /*2250*/  HADD2.F32 R19, -RZ, R144.H0_H0 ;  /* 0x20000090ff137230 */ /* 0x000fc40000004100 */
[----:B----4-:R-:W-:Y:S01]  /*2260*/  HADD2.F32 R128, -RZ, R128.H0_H0 ;  /* 0x20000080ff807230 */ /* 0x010fe20000004100 */
[----:B------:R-:W-:-:S04]  /*2270*/  FFMA.FTZ R3, R129, R20, R2 ;  /* 0x0000001481037223 */ /* 0x000fc80000010002 */
[----:B------:R-:W-:Y:S01]  /*2280*/  FFMA.FTZ R2, R128, R19, R3 ;  /* 0x0000001380027223 */ /* 0x000fe20000010003 */
[----:B------:R-:W-:-:S04]  /*2290*/  MOV R21, c[0x0][0x16c] ;  /* 0x00005b0000157a02 */ /* 0x000fc80000000f00 */
[----:B------:R0:W-:Y:S01]  /*22a0*/  STL [R1+0x4], R2 ;  /* 0x0000040201007387 */ /* 0x0001e20000100800 */
[----:B------:R-:W-:Y:S01]  /*22b0*/  ISETP.GE.AND P0, PT, R21, 0x1, PT ;  /* 0x000000011500780c */ /* 0x000fe20003f06270 */
        /* <DEDUP_REMOVED lines=16> */
[----:B------:R-:W-:Y:S06]  /*23c0*/  BAR.SYNC.DEFER_BLOCKING 0x0 ;  /* 0x0000000000007b1d */ /* 0x000fec0000010000 */
[----:B------:R-:W-:Y:S05]  /*23d0*/  @!P0 BRA `(.L_x_327) ;  /* 0x0000a4e000008947 */ /* 0x000fea0003800000 */
[----:B0-----:R-:W-:Y:S01]  /*23e0*/  UIADD3 UR34, UR33, -0x1, URZ ;  /* 0xffffffff21227890 */ /* 0x001fe2000fffe03f */
[----:B------:R-:W-:Y:S01]  /*23f0*/  HADD2.F32 R4, -RZ, R4.H0_H0 ;  /* 0x20000004ff047230 */ /* 0x000fe20000004100 */
[----:B------:R-:W-:Y:S01]  /*2400*/  MOV R127, RZ ;  /* 0x000000ff007f7202 */ /* 0x000fe20000000f00 */
[----:B------:R-:W-:Y:S01]  /*2410*/  HADD2.F32 R0, -RZ, R0.H0_H0 ;  /* 0x20000000ff007230 */ /* 0x000fe20000004100 */
[----:B------:R-:W-:Y:S01]  /*2420*/  ULEA.HI UR9, UR34, UR34, URZ, 0x1 ;  /* 0x0000002222097291 */ /* 0x000fe2000f8f083f */
[----:B------:R-:W-:Y:S01]  /*2430*/  HADD2.F32 R5, -RZ, R5.H0_H0 ;  /* 0x20000005ff057230 */ /* 0x000fe20000004100 */
[----:B------:R-:W-:Y:S01]  /*2440*/  FADD.FTZ R126, R4, UR5 ;  /* 0x00000005047e7e21 */ /* 0x000fe20008010000 */
[----:B------:R-:W-:Y:S01]  /*2450*/  HADD2.F32 R6, -RZ, R6.H0_H0 ;  /* 0x20000006ff067230 */ /* 0x000fe20000004100 */
[----:B------:R-:W-:Y:S01]  /*2460*/  ULOP3.LUT UR9, UR9, 0xfffffe, URZ, 0xc0, !UPT ;  /* 0x00fffffe09097892 */ /* 0x000fe2000f8ec03f */
[----:B------:R-:W-:Y:S01]  /*2470*/  HADD2.F32 R7, -RZ, R7.H0_H0 ;  /* 0x20000007ff077230 */ /* 0x000fe20000004100 */
[----:B------:R-:W-:Y:S01]  /*2480*/  FADD.FTZ R125, R0, UR5 ;  /* 0x00000005007d7e21 */ /* 0x000fe20008010000 */
        /* <DEDUP_REMOVED lines=22> */
[----:B------:R-:W-:Y:S01]  /*25f0*/  UIADD3 UR34, UR34, -UR9, URZ ;  /* 0x8000000922227290 */ /* 0x000fe2000fffe03f */
[----:B------:R-:W-:Y:S01]  /*2600*/  FADD.FTZ R111, R16, UR5 ;  /* 0x00000005106f7e21 */ /* 0x000fe20008010000 */
[----:B------:R-:W-:Y:S01]  /*2610*/  UMOV UR7, URZ ;  /* 0x0000003f00077c82 */ /* 0x000fe20008000000 */
[----:B------:R-:W-:Y:S01]  /*2620*/  FADD.FTZ R110, R17, UR5 ;  /* 0x00000005116e7e21 */ /* 0x000fe20008010000 */
[----:B------:R-:W-:Y:S01]  /*2630*/  UMOV UR8, URZ ;  /* 0x0000003f00087c82 */ /* 0x000fe20008000000 */
[----:B------:R-:W-:Y:S01]  /*2640*/  FADD.FTZ R109, R18, UR5 ;  /* 0x00000005126d7e21 */ /* 0x000fe20008010000 */
[----:B------:R-:W-:-:S02]  /*2650*/  UMOV UR9, URZ ;  /* 0x0000003f00097c82 */ /* 0x000fc40008000000 */
.L_x_428:
[----:B------:R-:W-:Y:S02]  /*2660*/  ULDC.64 UR20, c[0x0][0x180] ;  /* 0x0000600000147ab9 */ /* 0x000fe40000000a00 */
[----:B------:R-:W-:-:S02]  /*2670*/  UIMAD UR39, UR17, UR20, URZ ;  /* 0x00000014112772a4 */ /* 0x000fc4000f8e023f */
[----:B------:R-:W-:Y:S02]  /*2680*/  UIMAD.WIDE.U32 UR22, UR16, UR20, URZ ;  /* 0x00000014101672a5 */ /* 0x000fe4000f8e003f */
[----:B------:R-:W-:Y:S02]  /*2690*/  UIMAD UR40, UR16, UR21, UR39 ;  /* 0x00000015102872a4 */ /* 0x000fe4000f8e0227 */
[----:B------:R-:W-:Y:S02]  /*26a0*/  USHF.R.S32.HI UR39, URZ, 0x1f, UR7 ;  /* 0x0000001f3f277899 */ /* 0x000fe40008011407 */
[----:B------:R-:W-:Y:S02]  /*26b0*/  ULDC.64 UR20, c[0x0][0x188] ;  /* 0x0000620000147ab9 */ /* 0x000fe40000000a00 */
[----:B------:R-:W-:Y:S02]  /*26c0*/  UIADD3 UR23, UR23, UR40, URZ ;  /* 0x0000002817177290 */ /* 0x000fe4000fffe03f */
[----:B------:R-:W-:-:S04]  /*26d0*/  UIMAD UR40, UR39, UR20, URZ ;  /* 0x00000014272872a4 */ /* 0x000fc8000f8e023f */
[----:B------:R-:W-:Y:S02]  /*26e0*/  UIMAD UR40, UR7, UR21, UR40 ;  /* 0x00000015072872a4 */ /* 0x000fe4000f8e0228 */
[----:B------:R-:W-:-:S03]  /*26f0*/  UIMAD.WIDE.U32 UR20, UR7, UR20, UR22 ;  /* 0x00000014071472a5 */ /* 0x000fc6000f8e0016 */
[----:B------:R-:W-:Y:S02]  /*2700*/  ULDC.64 UR22, c[0x0][0x220] ;  /* 0x0000880000167ab9 */ /* 0x000fe40000000a00 */
[----:B------:R-:W-:Y:S02]  /*2710*/  UIADD3 UR21, UR21, UR40, URZ ;  /* 0x0000002815157290 */ /* 0x000fe4000fffe03f */
[----:B------:R-:W-:-:S04]  /*2720*/  ULEA UR22, UP0, UR20, UR22, 0x3 ;  /* 0x0000001614167291 */ /* 0x000fc8000f80183f */
[----:B------:R-:W-:Y:S02]  /*2730*/  ULEA.HI.X UR23, UR20, UR23, UR21, 0x3, UP0 ;  /* 0x0000001714177291 */ /* 0x000fe400080f1c15 */
[----:B------:R-:W-:Y:S01]  /*2740*/  MOV R2, UR22 ;  /* 0x0000001600027c02 */ /* 0x000fe20008000f00 */
[----:B------:R-:W-:-:S03]  /*2750*/  ULDC.64 UR20, c[0x0][0x1c0] ;  /* 0x0000700000147ab9 */ /* 0x000fc60000000a00 */
[----:B------:R-:W-:-:S06]  /*2760*/  MOV R3, UR23 ;  /* 0x0000001700037c02 */ /* 0x000fcc0008000f00 */
[----:B------:R-:W2:Y:S01]  /*2770*/  LDG.E.64 R2, [R2.64] ;  /* 0x0000001e02027981 */ /* 0x000ea2000c1e1b00 */
[----:B------:R-:W-:Y:S01]  /*2780*/  SHF.L.U32 R0, R148, 0x4, RZ ;  /* 0x0000000494007819 */ /* 0x000fe200000006ff */
[----:B------:R-:W-:Y:S01]  /*2790*/  ULDC UR22, c[0x0][0x168] ;  /* 0x00005a0000167ab9 */ /* 0x000fe20000000800 */
[----:B------:R-:W-:Y:S01]  /*27a0*/  MOV R9, UR7 ;  /* 0x0000000700097c02 */ /* 0x000fe20008000f00 */
[----:B------:R-:W-:Y:S01]  /*27b0*/  UIADD3 UR22, -UR38, UR22, URZ ;  /* 0x0000001626167290 */ /* 0x000fe2000fffe13f */
[----:B------:R-:W-:Y:S01]  /*27c0*/  LOP3.LUT R7, R0, 0xfffffe00, RZ, 0xc0, !PT ;  /* 0xfffffe0000077812 */ /* 0x000fe200078ec0ff */
[----:B------:R-:W-:Y:S01]  /*27d0*/  UIMAD UR20, UR39, UR20, URZ ;  /* 0x00000014271472a4 */ /* 0x000fe2000f8e023f */
[----:B------:R-:W-:Y:S01]  /*27e0*/  PRMT R10, RZ, 0x7610, R10 ;  /* 0x00007610ff0a7816 */ /* 0x000fe2000000000a */
[----:B------:R-:W-:Y:S01]  /*27f0*/  USHF.L.U32 UR22, UR22, 0x1, URZ ;  /* 0x0000000116167899 */ /* 0x000fe2000800063f */
[----:B------:R-:W-:Y:S01]  /*2800*/  IADD3 R6, R7, R146, RZ ;  /* 0x0000009207067210 */ /* 0x000fe20007ffe0ff */
[----:B------:R-:W-:-:S03]  /*2810*/  UIMAD UR20, UR7, UR21, UR20 ;  /* 0x00000015071472a4 */ /* 0x000fc6000f8e0214 */
[----:B------:R-:W-:Y:S02]  /*2820*/  IADD3 R0, R6, 0x20, RZ ;  /* 0x0000002006007810 */ /* 0x000fe40007ffe0ff */
[--C-:B------:R-:W-:Y:S02]  /*2830*/  SHF.R.S32.HI R7, RZ, 0x1f, R6.reuse ;  /* 0x0000001fff077819 */ /* 0x100fe40000011406 */
[----:B------:R-:W-:Y:S02]  /*2840*/  ISETP.GE.AND P4, PT, R0, UR22, PT ;  /* 0x0000001600007c0c */ /* 0x000fe4000bf86270 */
[C---:B------:R-:W-:Y:S01]  /*2850*/  IADD3 R0, R6.reuse, 0x40, RZ ;  /* 0x0000004006007810 */ /* 0x040fe20007ffe0ff */
[----:B------:R-:W-:Y:S01]  /*2860*/  IMAD.WIDE.U32 R8, R9, c[0x0][0x1c0], R6 ;  /* 0x0000700009087a25 */ /* 0x000fe200078e0006 */
[----:B------:R-:W-:Y:S02]  /*2870*/  ISETP.GE.AND P3, PT, R6, UR22, PT ;  /* 0x0000001606007c0c */ /* 0x000fe4000bf66270 */
[----:B------:R-:W-:-:S02]  /*2880*/  ISETP.GE.AND P5, PT, R0, UR22, PT ;  /* 0x0000001600007c0c */ /* 0x000fc4000bfa6270 */
[----:B------:R-:W-:Y:S02]  /*2890*/  IADD3 R0, R6, 0x60, RZ ;  /* 0x0000006006007810 */ /* 0x000fe40007ffe0ff */
[----:B------:R-:W-:Y:S02]  /*28a0*/  IADD3 R5, R9, UR20, RZ ;  /* 0x0000001409057c10 */ /* 0x000fe4000fffe0ff */
[----:B------:R-:W-:Y:S02]  /*28b0*/  LEA R4, P1, R8, UR29, 0x1 ;  /* 0x0000001d08047c11 */ /* 0x000fe4000f8208ff */
[----:B------:R-:W-:Y:S02]  /*28c0*/  ISETP.GE.AND P6, PT, R0, UR22, PT ;  /* 0x0000001600007c0c */ /* 0x000fe4000bfc6270 */
[C---:B------:R-:W-:Y:S02]  /*28d0*/  IADD3 R0, R6.reuse, 0xa0, RZ ;  /* 0x000000a006007810 */ /* 0x040fe40007ffe0ff */
[----:B------:R-:W-:-:S02]  /*28e0*/  IADD3 R7, R6, 0x80, RZ ;  /* 0x0000008006077810 */ /* 0x000fc40007ffe0ff */
[----:B------:R-:W-:Y:S02]  /*28f0*/  LEA.HI.X R5, R8, UR32, R5, 0x1, P1 ;  /* 0x0000002008057c11 */ /* 0x000fe400088f0c05 */
[----:B------:R-:W-:Y:S02]  /*2900*/  ISETP.GE.AND P1, PT, R0, UR22, PT ;  /* 0x0000001600007c0c */ /* 0x000fe4000bf26270 */
[----:B------:R-:W-:Y:S01]  /*2910*/  ISETP.GE.AND P0, PT, R7, UR22, PT ;  /* 0x0000001607007c0c */ /* 0x000fe2000bf06270 */
[----:B------:R0:W3:Y:S01]  /*2920*/  @!P3 LDG.E.U16 R10, [R4.64] ;  /* 0x0000001e040ab981 */ /* 0x0000e2000c1e1500 */
[C---:B------:R-:W-:Y:S02]  /*2930*/  IADD3 R0, R6.reuse, 0xe0, RZ ;  /* 0x000000e006007810 */ /* 0x040fe40007ffe0ff */
[----:B------:R-:W-:Y:S02]  /*2940*/  IADD3 R7, R6, 0xc0, RZ ;  /* 0x000000c006077810 */ /* 0x000fe40007ffe0ff */
[----:B------:R-:W-:-:S02]  /*2950*/  PRMT R9, RZ, 0x7610, R9 ;  /* 0x00007610ff097816 */ /* 0x000fc40000000009 */
[----:B------:R-:W-:Y:S02]  /*2960*/  ISETP.GE.AND P3, PT, R0, UR22, PT ;  /* 0x0000001600007c0c */ /* 0x000fe4000bf66270 */
[----:B------:R-:W-:Y:S02]  /*2970*/  ISETP.GE.AND P2, PT, R7, UR22, PT ;  /* 0x0000001607007c0c */ /* 0x000fe4000bf46270 */
[----:B------:R-:W-:Y:S01]  /*2980*/  IADD3 R0, R6, 0x100, RZ ;  /* 0x0000010006007810 */ /* 0x000fe20007ffe0ff */
[----:B------:R0:W4:Y:S01]  /*2990*/  @!P4 LDG.E.U16 R9, [R4.64+0x40] ;  /* 0x0000401e0409c981 */ /* 0x000122000c1e1500 */
[----:B------:R-:W-:Y:S02]  /*29a0*/  PRMT R8, RZ, 0x7610, R8 ;  /* 0x00007610ff087816 */ /* 0x000fe40000000008 */
[----:B------:R-:W-:Y:S02]  /*29b0*/  ISETP.GE.AND P4, PT, R0, UR22, PT ;  /* 0x0000001600007c0c */ /* 0x000fe4000bf86270 */
[----:B------:R-:W-:-:S02]  /*29c0*/  PRMT R7, RZ, 0x7610, R7 ;  /* 0x00007610ff077816 */ /* 0x000fc40000000007 */
[C---:B------:R-:W-:Y:S01]  /*29d0*/  IADD3 R0, R6.reuse, 0x140, RZ ;  /* 0x0000014006007810 */ /* 0x040fe20007ffe0ff */
[----:B------:R0:W3:Y:S01]  /*29e0*/  @!P6 LDG.E.U16 R8, [R4.64+0xc0] ;  /* 0x0000c01e0408e981 */ /* 0x0000e2000c1e1500 */
[----:B------:R-:W-:Y:S02]  /*29f0*/  PRMT R13, RZ, 0x7610, R13 ;  /* 0x00007610ff0d7816 */ /* 0x000fe4000000000d */
[----:B------:R-:W-:Y:S01]  /*2a00*/  IADD3 R11, R6, 0x120, RZ ;  /* 0x00000120060b7810 */ /* 0x000fe20007ffe0ff */
[----:B------:R0:W3:Y:S01]  /*2a10*/  @!P5 LDG.E.U16 R7, [R4.64+0x80] ;  /* 0x0000801e0407d981 */ /* 0x0000e2000c1e1500 */
[----:B------:R-:W-:Y:S02]  /*2a20*/  ISETP.GE.AND P6, PT, R0, UR22, PT ;  /* 0x0000001600007c0c */ /* 0x000fe4000bfc6270 */
[----:B------:R-:W-:Y:S01]  /*2a30*/  IADD3 R0, R6, 0x160, RZ ;  /* 0x0000016006007810 */ /* 0x000fe20007ffe0ff */
[----:B------:R0:W3:Y:S01]  /*2a40*/  @!P2 LDG.E.U16 R13, [R4.64+0x180] ;  /* 0x0001801e040da981 */ /* 0x0000e2000c1e1500 */
[----:B------:R-:W-:-:S02]  /*2a50*/  ISETP.GE.AND P5, PT, R11, UR22, PT ;  /* 0x000000160b007c0c */ /* 0x000fc4000bfa6270 */
[----:B------:R-:W-:Y:S02]  /*2a60*/  PRMT R14, RZ, 0x7610, R14 ;  /* 0x00007610ff0e7816 */ /* 0x000fe4000000000e */
[----:B------:R-:W-:Y:S02]  /*2a70*/  ISETP.GE.AND P2, PT, R0, UR22, PT ;  /* 0x0000001600007c0c */ /* 0x000fe4000bf46270 */
[----:B------:R-:W-:Y:S02]  /*2a80*/  PRMT R12, RZ, 0x7610, R12 ;  /* 0x00007610ff0c7816 */ /* 0x000fe4000000000c */
[----:B------:R-:W-:Y:S01]  /*2a90*/  IADD3 R16, R6, 0x1a0, RZ ;  /* 0x000001a006107810 */ /* 0x000fe20007ffe0ff */
[----:B------:R0:W3:Y:S01]  /*2aa0*/  @!P0 LDG.E.U16 R14, [R4.64+0x100] ;  /* 0x0001001e040e8981 */ /* 0x0000e2000c1e1500 */
[----:B------:R-:W-:Y:S02]  /*2ab0*/  PRMT R11, RZ, 0x7610, R11 ;  /* 0x00007610ff0b7816 */ /* 0x000fe4000000000b */
[----:B------:R-:W-:Y:S01]  /*2ac0*/  PRMT R23, RZ, 0x7610, R23 ;  /* 0x00007610ff177816 */ /* 0x000fe20000000017 */
[----:B------:R0:W3:Y:S01]  /*2ad0*/  @!P1 LDG.E.U16 R12, [R4.64+0x140] ;  /* 0x0001401e040c9981 */ /* 0x0000e2000c1e1500 */
[----:B------:R-:W-:-:S02]  /*2ae0*/  ISETP.GE.AND P0, PT, R16, UR22, PT ;  /* 0x0000001610007c0c */ /* 0x000fc4000bf06270 */
[----:B------:R-:W-:Y:S01]  /*2af0*/  PRMT R20, RZ, 0x7610, R20 ;  /* 0x00007610ff147816 */ /* 0x000fe20000000014 */
[----:B------:R0:W3:Y:S01]  /*2b00*/  @!P3 LDG.E.U16 R11, [R4.64+0x1c0] ;  /* 0x0001c01e040bb981 */ /* 0x0000e2000c1e1500 */
[----:B------:R-:W-:Y:S02]  /*2b10*/  PRMT R16, RZ, 0x7610, R16 ;  /* 0x00007610ff107816 */ /* 0x000fe40000000010 */
[----:B------:R-:W-:Y:S01]  /*2b20*/  PRMT R24, RZ, 0x7610, R24 ;  /* 0x00007610ff187816 */ /* 0x000fe20000000018 */
[----:B------:R0:W3:Y:S01]  /*2b30*/  @!P4 LDG.E.U16 R23, [R4.64+0x200] ;  /* 0x0002001e0417c981 */ /* 0x0000e2000c1e1500 */
[C---:B------:R-:W-:Y:S02]  /*2b40*/  IADD3 R15, R6.reuse, 0x180, RZ ;  /* 0x00000180060f7810 */ /* 0x040fe40007ffe0ff */
[----:B------:R-:W-:Y:S01]  /*2b50*/  IADD3 R0, R6, 0x1c0, RZ ;  /* 0x000001c006007810 */ /* 0x000fe20007ffe0ff */
[----:B------:R0:W3:Y:S01]  /*2b60*/  @!P5 LDG.E.U16 R20, [R4.64+0x240] ;  /* 0x0002401e0414d981 */ /* 0x0000e2000c1e1500 */
[----:B------:R-:W-:-:S03]  /*2b70*/  ISETP.GE.AND P1, PT, R15, UR22, PT ;  /* 0x000000160f007c0c */ /* 0x000fc6000bf26270 */
[----:B------:R0:W3:Y:S01]  /*2b80*/  @!P6 LDG.E.U16 R16, [R4.64+0x280] ;  /* 0x0002801e0410e981 */ /* 0x0000e2000c1e1500 */
[----:B------:R-:W-:-:S03]  /*2b90*/  ISETP.GE.AND P3, PT, R0, UR22, PT ;  /* 0x0000001600007c0c */ /* 0x000fc6000bf66270 */
[----:B------:R0:W3:Y:S01]  /*2ba0*/  @!P2 LDG.E.U16 R24, [R4.64+0x2c0] ;  /* 0x0002c01e0418a981 */ /* 0x0000e2000c1e1500 */
[----:B------:R-:W-:Y:S02]  /*2bb0*/  PRMT R15, RZ, 0x7610, R15 ;  /* 0x00007610ff0f7816 */ /* 0x000fe4000000000f */
[----:B------:R-:W-:Y:S02]  /*2bc0*/  PRMT R19, RZ, 0x7610, R19 ;  /* 0x00007610ff137816 */ /* 0x000fe40000000013 */
[----:B------:R-:W-:Y:S02]  /*2bd0*/  PRMT R18, RZ, 0x7610, R18 ;  /* 0x00007610ff127816 */ /* 0x000fe40000000012 */
[----:B------:R0:W3:Y:S04]  /*2be0*/  @!P1 LDG.E.U16 R15, [R4.64+0x300] ;  /* 0x0003001e040f9981 */ /* 0x0000e8000c1e1500 */
[----:B------:R0:W3:Y:S04]  /*2bf0*/  @!P0 LDG.E.U16 R19, [R4.64+0x340] ;  /* 0x0003401e04138981 */ /* 0x0000e8000c1e1500 */
[----:B------:R0:W3:Y:S01]  /*2c00*/  @!P3 LDG.E.U16 R18, [R4.64+0x380] ;  /* 0x0003801e0412b981 */ /* 0x0000e2000c1e1500 */
[----:B------:R-:W-:-:S04]  /*2c10*/  IADD3 R0, R6, 0x1e0, RZ ;  /* 0x000001e006007810 */ /* 0x000fc80007ffe0ff */
[----:B------:R-:W-:Y:S02]  /*2c20*/  ISETP.GE.AND P0, PT, R0, UR22, PT ;  /* 0x0000001600007c0c */ /* 0x000fe4000bf06270 */
[C---:B------:R-:W-:Y:S02]  /*2c30*/  IADD3 R0, R6.reuse, 0x200, RZ ;  /* 0x0000020006007810 */ /* 0x040fe40007ffe0ff */
[----:B------:R-:W-:Y:S02]  /*2c40*/  IADD3 R17, R6, 0x220, RZ ;  /* 0x0000022006117810 */ /* 0x000fe40007ffe0ff */
[----:B------:R-:W-:Y:S02]  /*2c50*/  ISETP.GE.AND P2, PT, R0, UR22, PT ;  /* 0x0000001600007c0c */ /* 0x000fe4000bf46270 */
[----:B------:R-:W-:Y:S02]  /*2c60*/  IADD3 R0, R6, 0x240, RZ ;  /* 0x0000024006007810 */ /* 0x000fe40007ffe0ff */
[----:B------:R-:W-:-:S02]  /*2c70*/  ISETP.GE.AND P4, PT, R17, UR22, PT ;  /* 0x0000001611007c0c */ /* 0x000fc4000bf86270 */
[----:B------:R-:W-:Y:S02]  /*2c80*/  IADD3 R21, R6, 0x260, RZ ;  /* 0x0000026006157810 */ /* 0x000fe40007ffe0ff */
[----:B------:R-:W-:Y:S02]  /*2c90*/  PRMT R17, RZ, 0x7610, R17 ;  /* 0x00007610ff117816 */ /* 0x000fe40000000011 */
[----:B------:R-:W-:Y:S02]  /*2ca0*/  ISETP.GE.AND P5, PT, R0, UR22, PT ;  /* 0x0000001600007c0c */ /* 0x000fe4000bfa6270 */
[C---:B------:R-:W-:Y:S02]  /*2cb0*/  IADD3 R0, R6.reuse, 0x280, RZ ;  /* 0x0000028006007810 */ /* 0x040fe40007ffe0ff */
[----:B------:R-:W-:Y:S01]  /*2cc0*/  ISETP.GE.AND P6, PT, R21, UR22, PT ;  /* 0x0000001615007c0c */ /* 0x000fe2000bfc6270 */
[----:B------:R0:W3:Y:S01]  /*2cd0*/  @!P0 LDG.E.U16 R17, [R4.64+0x3c0] ;  /* 0x0003c01e04118981 */ /* 0x0000e2000c1e1500 */
[----:B------:R-:W-:-:S02]  /*2ce0*/  IADD3 R21, R6, 0x2a0, RZ ;  /* 0x000002a006157810 */ /* 0x000fc40007ffe0ff */
[----:B------:R-:W-:Y:S02]  /*2cf0*/  ISETP.GE.AND P0, PT, R0, UR22, PT ;  /* 0x0000001600007c0c */ /* 0x000fe4000bf06270 */
[----:B------:R-:W-:Y:S02]  /*2d00*/  PRMT R25, RZ, 0x7610, R25 ;  /* 0x00007610ff197816 */ /* 0x000fe40000000019 */
[----:B------:R-:W-:Y:S02]  /*2d10*/  ISETP.GE.AND P1, PT, R21, UR22, PT ;  /* 0x0000001615007c0c */ /* 0x000fe4000bf26270 */
[C---:B------:R-:W-:Y:S02]  /*2d20*/  IADD3 R21, R6.reuse, 0x2e0, RZ ;  /* 0x000002e006157810 */ /* 0x040fe40007ffe0ff */
[----:B------:R-:W-:Y:S01]  /*2d30*/  PRMT R22, RZ, 0x7610, R22 ;  /* 0x00007610ff167816 */ /* 0x000fe20000000016 */
[----:B------:R0:W3:Y:S01]  /*2d40*/  @!P2 LDG.E.U16 R25, [R4.64+0x400] ;  /* 0x0004001e0419a981 */ /* 0x0000e2000c1e1500 */
[----:B------:R-:W-:-:S02]  /*2d50*/  IADD3 R0, R6, 0x2c0, RZ ;  /* 0x000002c006007810 */ /* 0x000fc40007ffe0ff */
[----:B------:R-:W-:Y:S02]  /*2d60*/  ISETP.GE.AND P3, PT, R21, UR22, PT ;  /* 0x0000001615007c0c */ /* 0x000fe4000bf66270 */
[----:B------:R-:W-:Y:S01]  /*2d70*/  IADD3 R26, R6, 0x300, RZ ;  /* 0x00000300061a7810 */ /* 0x000fe20007ffe0ff */
[----:B------:R0:W3:Y:S01]  /*2d80*/  @!P4 LDG.E.U16 R22, [R4.64+0x440] ;  /* 0x0004401e0416c981 */ /* 0x0000e2000c1e1500 */
[----:B------:R-:W-:Y:S02]  /*2d90*/  PRMT R29, RZ, 0x7610, R29 ;  /* 0x00007610ff1d7816 */ /* 0x000fe4000000001d */
[----:B------:R-:W-:Y:S02]  /*2da0*/  PRMT R21, RZ, 0x7610, R21 ;  /* 0x00007610ff157816 */ /* 0x000fe40000000015 */
[----:B------:R-:W-:Y:S02]  /*2db0*/  ISETP.GE.AND P2, PT, R0, UR22, PT ;  /* 0x0000001600007c0c */ /* 0x000fe4000bf46270 */
[----:B------:R-:W-:Y:S01]  /*2dc0*/  PRMT R30, RZ, 0x7610, R30 ;  /* 0x00007610ff1e7816 */ /* 0x000fe2000000001e */
[----:B------:R0:W3:Y:S01]  /*2dd0*/  @!P5 LDG.E.U16 R29, [R4.64+0x480] ;  /* 0x0004801e041dd981 */ /* 0x0000e2000c1e1500 */
[----:B------:R-:W-:-:S02]  /*2de0*/  IADD3 R0, R6, 0x320, RZ ;  /* 0x0000032006007810 */ /* 0x000fc40007ffe0ff */
[----:B------:R-:W-:Y:S01]  /*2df0*/  IADD3 R27, R6, 0x360, RZ ;  /* 0x00000360061b7810 */ /* 0x000fe20007ffe0ff */
[----:B------:R0:W3:Y:S01]  /*2e00*/  @!P0 LDG.E.U16 R21, [R4.64+0x500] ;  /* 0x0005001e04158981 */ /* 0x0000e2000c1e1500 */
[----:B------:R-:W-:Y:S02]  /*2e10*/  PRMT R28, RZ, 0x7610, R28 ;  /* 0x00007610ff1c7816 */ /* 0x000fe4000000001c */
[----:B------:R-:W-:Y:S01]  /*2e20*/  ISETP.GE.AND P4, PT, R26, UR22, PT ;  /* 0x000000161a007c0c */ /* 0x000fe2000bf86270 */
[----:B------:R0:W3:Y:S01]  /*2e30*/  @!P6 LDG.E.U16 R30, [R4.64+0x4c0] ;  /* 0x0004c01e041ee981 */ /* 0x0000e2000c1e1500 */
[----:B------:R-:W-:Y:S02]  /*2e40*/  IADD3 R26, R6, 0x340, RZ ;  /* 0x00000340061a7810 */ /* 0x000fe40007ffe0ff */
[----:B------:R-:W-:Y:S01]  /*2e50*/  ISETP.GE.AND P5, PT, R0, UR22, PT ;  /* 0x0000001600007c0c */ /* 0x000fe2000bfa6270 */
[----:B------:R0:W3:Y:S01]  /*2e60*/  @!P1 LDG.E.U16 R28, [R4.64+0x540] ;  /* 0x0005401e041c9981 */ /* 0x0000e2000c1e1500 */
[----:B------:R-:W-:-:S02]  /*2e70*/  ISETP.GE.AND P0, PT, R27, UR22, PT ;  /* 0x000000161b007c0c */ /* 0x000fc4000bf06270 */
[----:B------:R-:W-:Y:S02]  /*2e80*/  PRMT R27, RZ, 0x7610, R27 ;  /* 0x00007610ff1b7816 */ /* 0x000fe4000000001b */
[----:B------:R-:W-:Y:S02]  /*2e90*/  IADD3 R0, R6, 0x380, RZ ;  /* 0x0000038006007810 */ /* 0x000fe40007ffe0ff */
[----:B------:R-:W-:Y:S02]  /*2ea0*/  ISETP.GE.AND P6, PT, R26, UR22, PT ;  /* 0x000000161a007c0c */ /* 0x000fe4000bfc6270 */
[----:B------:R-:W-:Y:S01]  /*2eb0*/  PRMT R26, RZ, 0x7610, R26 ;  /* 0x00007610ff1a7816 */ /* 0x000fe2000000001a */
[----:B------:R0:W3:Y:S01]  /*2ec0*/  @!P2 LDG.E.U16 R27, [R4.64+0x580] ;  /* 0x0005801e041ba981 */ /* 0x0000e2000c1e1500 */
[----:B------:R-:W-:Y:S02]  /*2ed0*/  IADD3 R31, R6, 0x3a0, RZ ;  /* 0x000003a0061f7810 */ /* 0x000fe40007ffe0ff */
[----:B------:R-:W-:-:S02]  /*2ee0*/  ISETP.GE.AND P1, PT, R0, UR22, PT ;  /* 0x0000001600007c0c */ /* 0x000fc4000bf26270 */
[----:B------:R-:W-:Y:S01]  /*2ef0*/  IADD3 R0, R6, 0x3c0, RZ ;  /* 0x000003c006007810 */ /* 0x000fe20007ffe0ff */
[----:B------:R0:W3:Y:S01]  /*2f00*/  @!P3 LDG.E.U16 R26, [R4.64+0x5c0] ;  /* 0x0005c01e041ab981 */ /* 0x0000e2000c1e1500 */
[----:B------:R-:W-:Y:S02]  /*2f10*/  ISETP.GE.AND P2, PT, R31, UR22, PT ;  /* 0x000000161f007c0c */ /* 0x000fe4000bf46270 */
[----:B------:R-:W-:Y:S02]  /*2f20*/  PRMT R31, RZ, 0x7610, R31 ;  /* 0x00007610ff1f7816 */ /* 0x000fe4000000001f */
[----:B------:R-:W-:Y:S02]  /*2f30*/  ISETP.GE.AND P3, PT, R0, UR22, PT ;  /* 0x0000001600007c0c */ /* 0x000fe4000bf66270 */
[----:B------:R-:W-:Y:S02]  /*2f40*/  PRMT R32, RZ, 0x7610, R32 ;  /* 0x00007610ff207816 */ /* 0x000fe40000000020 */
[----:B------:R-:W-:Y:S01]  /*2f50*/  IADD3 R0, R6, 0x3e0, RZ ;  /* 0x000003e006007810 */ /* 0x000fe20007ffe0ff */
[----:B------:R0:W3:Y:S01]  /*2f60*/  @!P4 LDG.E.U16 R31, [R4.64+0x600] ;  /* 0x0006001e041fc981 */ /* 0x0000e2000c1e1500 */
[----:B------:R-:W-:-:S02]  /*2f70*/  PRMT R33, RZ, 0x7610, R33 ;  /* 0x00007610ff217816 */ /* 0x000fc40000000021 */
[----:B------:R-:W-:Y:S01]  /*2f80*/  PRMT R6, RZ, 0x7610, R6 ;  /* 0x00007610ff067816 */ /* 0x000fe20000000006 */
[----:B------:R0:W3:Y:S04]  /*2f90*/  @!P5 LDG.E.U16 R32, [R4.64+0x640] ;  /* 0x0006401e0420d981 */ /* 0x0000e8000c1e1500 */
[----:B------:R0:W3:Y:S04]  /*2fa0*/  @!P6 LDG.E.U16 R33, [R4.64+0x680] ;  /* 0x0006801e0421e981 */ /* 0x0000e8000c1e1500 */
[----:B------:R0:W3:Y:S01]  /*2fb0*/  @!P0 LDG.E.U16 R6, [R4.64+0x6c0] ;  /* 0x0006c01e04068981 */ /* 0x0000e2000c1e1500 */
[----:B------:R-:W-:-:S06]  /*2fc0*/  PRMT R34, RZ, 0x7610, R34 ;  /* 0x00007610ff227816 */ /* 0x000fcc0000000022 */
[----:B------:R0:W3:Y:S01]  /*2fd0*/  @!P1 LDG.E.U16 R34, [R4.64+0x700] ;  /* 0x0007001e04229981 */ /* 0x0000e2000c1e1500 */
[----:B------:R-:W-:Y:S02]  /*2fe0*/  PRMT R37, RZ, 0x7610, R37 ;  /* 0x00007610ff257816 */ /* 0x000fe40000000025 */
[----:B------:R-:W-:Y:S02]  /*2ff0*/  PRMT R36, RZ, 0x7610, R36 ;  /* 0x00007610ff247816 */ /* 0x000fe40000000024 */
[----:B------:R-:W-:Y:S01]  /*3000*/  ISETP.GE.AND P4, PT, R0, UR22, PT ;  /* 0x0000001600007c0c */ /* 0x000fe2000bf86270 */
[----:B------:R-:W-:Y:S01]  /*3010*/  ULDC.64 UR22, c[0x0][0x198] ;  /* 0x0000660000167ab9 */ /* 0x000fe20000000a00 */
[----:B------:R0:W3:Y:S04]  /*3020*/  @!P2 LDG.E.U16 R37, [R4.64+0x740] ;  /* 0x0007401e0425a981 */ /* 0x0000e8000c1e1500 */
[----:B------:R0:W3:Y:S01]  /*3030*/  @!P3 LDG.E.U16 R36, [R4.64+0x780] ;  /* 0x0007801e0424b981 */ /* 0x0000e2000c1e1500 */
[----:B------:R-:W-:-:S06]  /*3040*/  PRMT R35, RZ, 0x7610, R35 ;  /* 0x00007610ff237816 */ /* 0x000fcc0000000023 */
[----:B------:R0:W3:Y:S01]  /*3050*/  @!P4 LDG.E.U16 R35, [R4.64+0x7c0] ;  /* 0x0007c01e0423c981 */ /* 0x0000e2000c1e1500 */
[----:B------:R-:W-:Y:S02]  /*3060*/  LOP3.LUT P0, RZ, R148, 0x1f, RZ, 0xc0, !PT ;  /* 0x0000001f94ff7812 */ /* 0x000fe4000780c0ff */
[----:B0-----:R-:W-:Y:S01]  /*3070*/  MOV R4, UR33 ;  /* 0x0000002100047c02 */ /* 0x001fe20008000f00 */
[----:B--2---:R0:W1:Y:S02]  /*3080*/  R2UR UR42, R3 ;  /* 0x00000000032a73c2 */ /* 0x00406400000e0000 */
[----:B0-----:R-:W-:-:S04]  /*3090*/  MOV R3, UR33 ;  /* 0x0000002100037c02 */ /* 0x001fc80008000f00 */
[----:B------:R-:W-:Y:S01]  /*30a0*/  ISETP.LT.OR P0, PT, R3, 0x2, P0 ;  /* 0x000000020300780c */ /* 0x000fe20000701670 */
[----:B-1----:R-:W-:-:S04]  /*30b0*/  FMUL.FTZ R0, R126, UR42 ;  /* 0x0000002a7e007c20 */ /* 0x002fc80008410000 */
[----:B------:R-:W-:Y:S02]  /*30c0*/  FMUL.RZ R38, R0, 0.15915493667125701904 ;  /* 0x3e22f98300267820 */ /* 0x000fe4000040c000 */
[----:B------:R-:W-:-:S04]  /*30d0*/  FMUL.FTZ R0, R125, UR42 ;  /* 0x0000002a7d007c20 */ /* 0x000fc80008410000 */
[----:B------:R-:W-:Y:S02]  /*30e0*/  FMUL.RZ R39, R0, 0.15915493667125701904 ;  /* 0x3e22f98300277820 */ /* 0x000fe4000040c000 */
[----:B------:R-:W-:-:S04]  /*30f0*/  FMUL.FTZ R0, R124, UR42 ;  /* 0x0000002a7c007c20 */ /* 0x000fc80008410000 */
[----:B------:R-:W-:Y:S02]  /*3100*/  FMUL.RZ R5, R0, 0.15915493667125701904 ;  /* 0x3e22f98300057820 */ /* 0x000fe4000040c000 */
[----:B------:R-:W-:Y:S01]  /*3110*/  FMUL.FTZ R0, R123, UR42 ;  /* 0x0000002a7b007c20 */ /* 0x000fe20008410000 */
[----:B------:R-:W-:Y:S01]  /*3120*/  MUFU.SIN R107, R39 ;  /* 0x00000027006b7308 */ /* 0x000fe20000000400 */
[----:B------:R-:W-:Y:S02]  /*3130*/  @!P0 IADD3 R4, R4, -0x2, RZ ;  /* 0xfffffffe04048810 */ /* 0x000fe40007ffe0ff */
[----:B------:R-:W-:Y:S01]  /*3140*/  FMUL.RZ R41, R0, 0.15915493667125701904 ;  /* 0x3e22f98300297820 */ /* 0x000fe2000040c000 */
[----:B------:R-:W-:-:S04]  /*3150*/  SHF.L.U32 R0, R148, 0x5, RZ ;  /* 0x0000000594007819 */ /* 0x000fc800000006ff */
[----:B------:R0:W-:Y:S01]  /*3160*/  MUFU.COS R108, R39 ;  /* 0x00000027006c7308 */ /* 0x0001e20000000000 */
[----:B------:R-:W-:Y:S01]  /*3170*/  FMUL.FTZ R3, R122, UR42 ;  /* 0x0000002a7a037c20 */ /* 0x000fe20008410000 */
[----:B------:R-:W-:Y:S02]  /*3180*/  LOP3.LUT R0, R0, 0xfffffc00, RZ, 0xc0, !PT ;  /* 0xfffffc0000007812 */ /* 0x000fe400078ec0ff */
[----:B0-----:R-:W-:Y:S01]  /*3190*/  MOV R39, c[0x0][0x16c] ;  /* 0x00005b0000277a02 */ /* 0x001fe20000000f00 */
[----:B------:R-:W-:Y:S01]  /*31a0*/  FMUL.RZ R43, R3, 0.15915493667125701904 ;  /* 0x3e22f983032b7820 */ /* 0x000fe2000040c000 */
[----:B------:R-:W-:-:S03]  /*31b0*/  IADD3 R3, R0, R147, RZ ;  /* 0x0000009300037210 */ /* 0x000fc60007ffe0ff */
[----:B------:R-:W-:Y:S02]  /*31c0*/  @!P0 IMAD R4, R4, R39, UR7 ;  /* 0x0000000704048e24 */ /* 0x000fe4000f8e0227 */
[----:B------:R-:W-:Y:S01]  /*31d0*/  FMUL.FTZ R39, R119, UR42 ;  /* 0x0000002a77277c20 */ /* 0x000fe20008410000 */
[----:B------:R-:W-:Y:S08]  /*31e0*/  MUFU.SIN R103, R41 ;  /* 0x0000002900677308 */ /* 0x000ff00000000400 */
[----:B------:R0:W-:Y:S08]  /*31f0*/  MUFU.COS R104, R41 ;  /* 0x0000002900687308 */ /* 0x0001f00000000000 */
[----:B------:R-:W-:Y:S01]  /*3200*/  MUFU.SIN R105, R5 ;  /* 0x0000000500697308 */ /* 0x000fe20000000400 */
[----:B0-----:R-:W-:-:S02]  /*3210*/  FMUL.RZ R41, R39, 0.15915493667125701904 ;  /* 0x3e22f98327297820 */ /* 0x001fc4000040c000 */
[----:B------:R-:W-:-:S05]  /*3220*/  FMUL.FTZ R39, R118, UR42 ;  /* 0x0000002a76277c20 */ /* 0x000fca0008410000 */
[----:B------:R0:W-:Y:S02]  /*3230*/  MUFU.COS R106, R5 ;  /* 0x00000005006a7308 */ /* 0x0001e40000000000 */
[----:B0-----:R-:W-:-:S06]  /*3240*/  LEA.HI.SX32 R5, R3, R3, 0x1b ;  /* 0x0000000303057211 */ /* 0x001fcc00078fdaff */
[----:B------:R-:W-:Y:S08]  /*3250*/  MUFU.SIN R101, R43 ;  /* 0x0000002b00657308 */ /* 0x000ff00000000400 */
[----:B------:R0:W-:Y:S01]  /*3260*/  MUFU.COS R102, R43 ;  /* 0x0000002b00667308 */ /* 0x0001e20000000000 */
[----:B------:R1:W2:Y:S01]  /*3270*/  R2UR UR41, R2 ;  /* 0x00000000022973c2 */ /* 0x0002a200000e0000 */
[----:B0-----:R-:W-:Y:S01]  /*3280*/  FMUL.RZ R43, R39, 0.15915493667125701904 ;  /* 0x3e22f983272b7820 */ /* 0x001fe2000040c000 */
[----:B------:R-:W-:-:S05]  /*3290*/  SHF.L.U32 R39, R5, 0x1, RZ ;  /* 0x0000000105277819 */ /* 0x000fca00000006ff */
[----:B------:R-:W-:Y:S01]  /*32a0*/  MUFU.SIN R99, R41 ;  /* 0x0000002900637308 */ /* 0x000fe20000000400 */
[----:B------:R-:W-:Y:S01]  /*32b0*/  FMUL.FTZ R5, R116, UR42 ;  /* 0x0000002a74057c20 */ /* 0x000fe20008410000 */
[----:B------:R-:W-:-:S06]  /*32c0*/  IADD3 R40, R3, 0x40, RZ ;  /* 0x0000004003287810 */ /* 0x000fcc0007ffe0ff */
[----:B------:R0:W-:Y:S01]  /*32d0*/  MUFU.COS R100, R41 ;  /* 0x0000002900647308 */ /* 0x0001e20000000000 */
[----:B------:R-:W-:Y:S01]  /*32e0*/  FMUL.RZ R49, R5, 0.15915493667125701904 ;  /* 0x3e22f98305317820 */ /* 0x000fe2000040c000 */
[----:B------:R-:W-:Y:S01]  /*32f0*/  IADD3 R42, R3, 0x60, RZ ;  /* 0x00000060032a7810 */ /* 0x000fe20007ffe0ff */
[----:B------:R-:W-:Y:S01]  /*3300*/  FMUL.FTZ R5, R115, UR42 ;  /* 0x0000002a73057c20 */ /* 0x000fe20008410000 */
[----:B------:R-:W-:Y:S01]  /*3310*/  IADD3 R44, R3, 0x80, RZ ;  /* 0x00000080032c7810 */ /* 0x000fe20007ffe0ff */
[----:B0-----:R-:W-:-:S03]  /*3320*/  FMUL.FTZ R41, R117, UR42 ;  /* 0x0000002a75297c20 */ /* 0x001fc60008410000 */
[----:B------:R-:W-:Y:S01]  /*3330*/  MUFU.SIN R121, R38 ;  /* 0x0000002600797308 */ /* 0x000fe20000000400 */
[----:B------:R-:W-:Y:S01]  /*3340*/  IADD3 R46, R3, 0xa0, RZ ;  /* 0x000000a0032e7810 */ /* 0x000fe20007ffe0ff */
[----:B------:R-:W-:Y:S01]  /*3350*/  FMUL.RZ R41, R41, 0.15915493667125701904 ;  /* 0x3e22f98329297820 */ /* 0x000fe2000040c000 */
[C---:B------:R-:W-:Y:S02]  /*3360*/  IADD3 R48, R3.reuse, 0xc0, RZ ;  /* 0x000000c003307810 */ /* 0x040fe40007ffe0ff */
[----:B------:R-:W-:-:S03]  /*3370*/  IADD3 R50, R3, 0xe0, RZ ;  /* 0x000000e003327810 */ /* 0x000fc60007ffe0ff */
[----:B------:R0:W-:Y:S01]  /*3380*/  MUFU.COS R120, R38 ;  /* 0x0000002600787308 */ /* 0x0001e20000000000 */
[C---:B------:R-:W-:Y:S02]  /*3390*/  IADD3 R52, R3.reuse, 0x100, RZ ;  /* 0x0000010003347810 */ /* 0x040fe40007ffe0ff */
[C---:B------:R-:W-:Y:S02]  /*33a0*/  IADD3 R54, R3.reuse, 0x120, RZ ;  /* 0x0000012003367810 */ /* 0x040fe40007ffe0ff */
[C---:B------:R-:W-:Y:S02]  /*33b0*/  IADD3 R56, R3.reuse, 0x140, RZ ;  /* 0x0000014003387810 */ /* 0x040fe40007ffe0ff */
[C---:B------:R-:W-:Y:S02]  /*33c0*/  IADD3 R58, R3.reuse, 0x160, RZ ;  /* 0x00000160033a7810 */ /* 0x040fe40007ffe0ff */
[C---:B0-----:R-:W-:Y:S02]  /*33d0*/  IADD3 R38, R3.reuse, 0x20, RZ ;  /* 0x0000002003267810 */ /* 0x041fe40007ffe0ff */
[----:B------:R-:W-:-:S02]  /*33e0*/  IADD3 R60, R3, 0x180, RZ ;  /* 0x00000180033c7810 */ /* 0x000fc40007ffe0ff */
        /* <DEDUP_REMOVED lines=18> */
[----:B------:R-:W-:Y:S01]  /*3510*/  IADD3 R154, R3, 0x3e0, RZ ;  /* 0x000003e0039a7810 */ /* 0x000fe20007ffe0ff */
[----:B------:R-:W-:Y:S01]  /*3520*/  MUFU.SIN R97, R43 ;  /* 0x0000002b00617308 */ /* 0x000fe20000000400 */
[-C--:B------:R-:W-:Y:S01]  /*3530*/  LEA.HI.SX32 R38, R38, R3.reuse, 0x1b ;  /* 0x0000000326267211 */ /* 0x080fe200078fdaff */
[----:B------:R-:W-:Y:S01]  /*3540*/  FMUL.RZ R55, R5, 0.15915493667125701904 ;  /* 0x3e22f98305377820 */ /* 0x000fe2000040c000 */
[-C--:B------:R-:W-:Y:S02]  /*3550*/  LEA.HI.SX32 R40, R40, R3.reuse, 0x1b ;  /* 0x0000000328287211 */ /* 0x080fe400078fdaff */
[-C--:B------:R-:W-:Y:S02]  /*3560*/  LEA.HI.SX32 R42, R42, R3.reuse, 0x1b ;  /* 0x000000032a2a7211 */ /* 0x080fe400078fdaff */
[-C--:B------:R-:W-:Y:S01]  /*3570*/  LEA.HI.SX32 R44, R44, R3.reuse, 0x1b ;  /* 0x000000032c2c7211 */ /* 0x080fe200078fdaff */
[----:B------:R-:W-:Y:S01]  /*3580*/  MUFU.COS R98, R43 ;  /* 0x0000002b00627308 */ /* 0x000fe20000000000 */
[----:B------:R-:W-:-:S02]  /*3590*/  LEA.HI.SX32 R46, R46, R3, 0x1b ;  /* 0x000000032e2e7211 */ /* 0x000fc400078fdaff */
[-C--:B------:R-:W-:Y:S02]  /*35a0*/  LEA.HI.SX32 R48, R48, R3.reuse, 0x1b ;  /* 0x0000000330307211 */ /* 0x080fe400078fdaff */
[-C--:B------:R-:W-:Y:S02]  /*35b0*/  LEA.HI.SX32 R50, R50, R3.reuse, 0x1b ;  /* 0x0000000332327211 */ /* 0x080fe400078fdaff */
[-C--:B------:R-:W-:Y:S01]  /*35c0*/  LEA.HI.SX32 R52, R52, R3.reuse, 0x1b ;  /* 0x0000000334347211 */ /* 0x080fe200078fdaff */
[----:B------:R-:W-:Y:S01]  /*35d0*/  MUFU.SIN R93, R41 ;  /* 0x00000029005d7308 */ /* 0x000fe20000000400 */
[-C--:B------:R-:W-:Y:S02]  /*35e0*/  LEA.HI.SX32 R54, R54, R3.reuse, 0x1b ;  /* 0x0000000336367211 */ /* 0x080fe400078fdaff */
[-C--:B------:R-:W-:Y:S02]  /*35f0*/  LEA.HI.SX32 R56, R56, R3.reuse, 0x1b ;  /* 0x0000000338387211 */ /* 0x080fe400078fdaff */
[----:B------:R-:W-:-:S02]  /*3600*/  LEA.HI.SX32 R58, R58, R3, 0x1b ;  /* 0x000000033a3a7211 */ /* 0x000fc400078fdaff */
[-C--:B------:R-:W-:Y:S01]  /*3610*/  LEA.HI.SX32 R60, R60, R3.reuse, 0x1b ;  /* 0x000000033c3c7211 */ /* 0x080fe200078fdaff */
[----:B------:R0:W-:Y:S01]  /*3620*/  MUFU.COS R96, R41 ;  /* 0x0000002900607308 */ /* 0x0001e20000000000 */
        /* <DEDUP_REMOVED lines=9> */
[-C--:B------:R-:W-:Y:S02]  /*36c0*/  LEA.HI.SX32 R80, R80, R3.reuse, 0x1b ;  /* 0x0000000350507211 */ /* 0x080fe400078fdaff */
[----:B------:R-:W-:-:S02]  /*36d0*/  LEA.HI.SX32 R82, R82, R3, 0x1b ;  /* 0x0000000352527211 */ /* 0x000fc400078fdaff */
[-C--:B0-----:R-:W-:Y:S02]  /*36e0*/  LEA.HI.SX32 R41, R84, R3.reuse, 0x1b ;  /* 0x0000000354297211 */ /* 0x081fe400078fdaff */
[-C--:B------:R-:W-:Y:S02]  /*36f0*/  LEA.HI.SX32 R43, R86, R3.reuse, 0x1b ;  /* 0x00000003562b7211 */ /* 0x080fe400078fdaff */
[-C--:B------:R-:W-:Y:S02]  /*3700*/  LEA.HI.SX32 R45, R88, R3.reuse, 0x1b ;  /* 0x00000003582d7211 */ /* 0x080fe400078fdaff */
[-C--:B------:R-:W-:Y:S02]  /*3710*/  LEA.HI.SX32 R47, R90, R3.reuse, 0x1b ;  /* 0x000000035a2f7211 */ /* 0x080fe400078fdaff */
[-C--:B------:R-:W-:Y:S02]  /*3720*/  LEA.HI.SX32 R94, R94, R3.reuse, 0x1b ;  /* 0x000000035e5e7211 */ /* 0x080fe400078fdaff */
[----:B------:R-:W-:-:S02]  /*3730*/  LEA.HI.SX32 R150, R150, R3, 0x1b ;  /* 0x0000000396967211 */ /* 0x000fc400078fdaff */
[-C--:B------:R-:W-:Y:S02]  /*3740*/  LEA.HI.SX32 R5, R152, R3.reuse, 0x1b ;  /* 0x0000000398057211 */ /* 0x080fe400078fdaff */
[----:B------:R-:W-:Y:S01]  /*3750*/  LEA.HI.SX32 R154, R154, R3, 0x1b ;  /* 0x000000039a9a7211 */ /* 0x000fe200078fdaff */
[----:B------:R-:W-:Y:S01]  /*3760*/  FMUL.FTZ R3, R114, UR42 ;  /* 0x0000002a72037c20 */ /* 0x000fe20008410000 */
[----:B------:R-:W-:Y:S01]  /*3770*/  MUFU.SIN R91, R49 ;  /* 0x00000031005b7308 */ /* 0x000fe20000000400 */
[----:B------:R-:W-:Y:S02]  /*3780*/  SHF.L.U32 R38, R38, 0x1, RZ ;  /* 0x0000000126267819 */ /* 0x000fe400000006ff */
[----:B------:R-:W-:Y:S01]  /*3790*/  SHF.L.U32 R40, R40, 0x1, RZ ;  /* 0x0000000128287819 */ /* 0x000fe200000006ff */
[----:B---3--:R0:W-:Y:S01]  /*37a0*/  STS.U16 [R39], R10 ;  /* 0x0000000a27007388 */ /* 0x0081e20000000400 */
[----:B------:R-:W-:-:S03]  /*37b0*/  SHF.L.U32 R51, R44, 0x1, RZ ;  /* 0x000000012c337819 */ /* 0x000fc600000006ff */
[----:B------:R3:W-:Y:S01]  /*37c0*/  MUFU.COS R92, R49 ;  /* 0x00000031005c7308 */ /* 0x0007e20000000000 */
[----:B------:R-:W-:Y:S01]  /*37d0*/  SHF.L.U32 R53, R46, 0x1, RZ ;  /* 0x000000012e357819 */ /* 0x000fe200000006ff */
[----:B------:R-:W-:Y:S01]  /*37e0*/  UIMAD UR40, UR17, UR22, URZ ;  /* 0x00000016112872a4 */ /* 0x000fe2000f8e023f */
[----:B----4-:R4:W-:Y:S01]  /*37f0*/  STS.U16 [R38+0x40], R9 ;  /* 0x0000400926007388 */ /* 0x0109e20000000400 */
[----:B------:R-:W-:Y:S02]  /*3800*/  SHF.L.U32 R48, R48, 0x1, RZ ;  /* 0x0000000130307819 */ /* 0x000fe400000006ff */
[----:B---3--:R-:W-:Y:S01]  /*3810*/  SHF.L.U32 R49, R42, 0x1, RZ ;  /* 0x000000012a317819 */ /* 0x008fe200000006ff */
[----:B------:R-:W-:Y:S02]  /*3820*/  FMUL.RZ R42, R3, 0.15915493667125701904 ;  /* 0x3e22f983032a7820 */ /* 0x000fe4000040c000 */
[----:B------:R-:W-:Y:S01]  /*3830*/  FMUL.FTZ R3, R113, UR42 ;  /* 0x0000002a71037c20 */ /* 0x000fe20008410000 */
[----:B------:R3:W-:Y:S01]  /*3840*/  STS.U16 [R40+0x80], R7 ;  /* 0x0000800728007388 */ /* 0x0007e20000000400 */
[----:B------:R-:W-:Y:S01]  /*3850*/  SHF.L.U32 R50, R50, 0x1, RZ ;  /* 0x0000000132327819 */ /* 0x000fe200000006ff */
[----:B------:R-:W-:Y:S01]  /*3860*/  UIMAD.WIDE.U32 UR20, UR16, UR22, URZ ;  /* 0x00000016101472a5 */ /* 0x000fe2000f8e003f */
[----:B------:R-:W-:Y:S01]  /*3870*/  SHF.L.U32 R52, R52, 0x1, RZ ;  /* 0x0000000134347819 */ /* 0x000fe200000006ff */
[----:B------:R-:W-:Y:S01]  /*3880*/  STS.U16 [R49+0xc0], R8 ;  /* 0x0000c00831007388 */ /* 0x000fe20000000400 */
[----:B0-----:R-:W-:Y:S01]  /*3890*/  FMUL.RZ R10, R3, 0.15915493667125701904 ;  /* 0x3e22f983030a7820 */ /* 0x001fe2000040c000 */
[----:B------:R-:W-:Y:S01]  /*38a0*/  SHF.L.U32 R3, R54, 0x1, RZ ;  /* 0x0000000136037819 */ /* 0x000fe200000006ff */
[----:B------:R-:W-:Y:S01]  /*38b0*/  UIMAD UR40, UR16, UR23, UR40 ;  /* 0x00000017102872a4 */ /* 0x000fe2000f8e0228 */
[----:B------:R-:W-:Y:S01]  /*38c0*/  STS.U16 [R51+0x100], R14 ;  /* 0x0001000e33007388 */ /* 0x000fe20000000400 */
[----:B----4-:R-:W-:Y:S01]  /*38d0*/  SHF.L.U32 R9, R58, 0x1, RZ ;  /* 0x000000013a097819 */ /* 0x010fe200000006ff */
[----:B------:R-:W-:Y:S01]  /*38e0*/  ULDC.64 UR22, c[0x0][0x1a0] ;  /* 0x0000680000167ab9 */ /* 0x000fe20000000a00 */
[----:B---3--:R-:W-:Y:S01]  /*38f0*/  SHF.L.U32 R7, R56, 0x1, RZ ;  /* 0x0000000138077819 */ /* 0x008fe200000006ff */
[----:B------:R-:W-:Y:S01]  /*3900*/  STS.U16 [R53+0x140], R12 ;  /* 0x0001400c35007388 */ /* 0x000fe20000000400 */
[----:B------:R-:W-:-:S03]  /*3910*/  UIADD3 UR21, UR21, UR40, URZ ;  /* 0x0000002815157290 */ /* 0x000fc6000fffe03f */
[----:B------:R-:W-:Y:S01]  /*3920*/  STS.U16 [R48+0x180], R13 ;  /* 0x0001800d30007388 */ /* 0x000fe20000000400 */
[----:B------:R-:W-:-:S03]  /*3930*/  UIMAD UR39, UR39, UR22, URZ ;  /* 0x00000016272772a4 */ /* 0x000fc6000f8e023f */
[----:B------:R-:W-:Y:S04]  /*3940*/  STS.U16 [R50+0x1c0], R11 ;  /* 0x0001c00b32007388 */ /* 0x000fe80000000400 */
[----:B------:R-:W-:Y:S01]  /*3950*/  STS.U16 [R52+0x200], R23 ;  /* 0x0002001734007388 */ /* 0x000fe20000000400 */
[----:B------:R-:W-:-:S03]  /*3960*/  UIMAD UR39, UR7, UR23, UR39 ;  /* 0x00000017072772a4 */ /* 0x000fc6000f8e0227 */
[----:B------:R-:W-:Y:S01]  /*3970*/  STS.U16 [R3+0x240], R20 ;  /* 0x0002401403007388 */ /* 0x000fe20000000400 */
[----:B------:R-:W-:-:S03]  /*3980*/  UIMAD.WIDE.U32 UR20, UR7, UR22, UR20 ;  /* 0x00000016071472a5 */ /* 0x000fc6000f8e0014 */
[----:B------:R-:W-:Y:S01]  /*3990*/  STS.U16 [R7+0x280], R16 ;  /* 0x0002801007007388 */ /* 0x000fe20000000400 */
[----:B------:R-:W-:-:S03]  /*39a0*/  ULDC.64 UR22, c[0x0][0x228] ;  /* 0x00008a0000167ab9 */ /* 0x000fc60000000a00 */
[----:B------:R2:W-:Y:S01]  /*39b0*/  STS.U16 [R9+0x2c0], R24 ;  /* 0x0002c01809007388 */ /* 0x0005e20000000400 */
[----:B-1----:R-:W-:Y:S01]  /*39c0*/  FMUL.FTZ R2, R112, UR42 ;  /* 0x0000002a70027c20 */ /* 0x002fe20008410000 */
[----:B------:R-:W-:Y:S02]  /*39d0*/  UIADD3 UR21, UR21, UR39, URZ ;  /* 0x0000002715157290 */ /* 0x000fe4000fffe03f */
[----:B------:R-:W-:Y:S01]  /*39e0*/  ULEA UR22, UP0, UR20, UR22, 0x3 ;  /* 0x0000001614167291 */ /* 0x000fe2000f80183f */
[----:B--2---:R-:W-:Y:S02]  /*39f0*/  MOV R9, UR41 ;  /* 0x0000002900097c02 */ /* 0x004fe40008000f00 */
[----:B------:R-:W-:-:S03]  /*3a00*/  SHF.L.U32 R60, R60, 0x1, RZ ;  /* 0x000000013c3c7819 */ /* 0x000fc600000006ff */
[----:B------:R-:W-:Y:S01]  /*3a10*/  FMUL.FTZ R9, R9, 1.4426950216293334961 ;  /* 0x3fb8aa3b09097820 */ /* 0x000fe20000410000 */
[----:B------:R-:W-:Y:S01]  /*3a20*/  SHF.L.U32 R62, R62, 0x1, RZ ;  /* 0x000000013e3e7819 */ /* 0x000fe200000006ff */
[----:B------:R-:W-:Y:S01]  /*3a30*/  FMUL.RZ R8, R2, 0.15915493667125701904 ;  /* 0x3e22f98302087820 */ /* 0x000fe2000040c000 */
[----:B------:R-:W-:Y:S01]  /*3a40*/  SHF.L.U32 R3, R64, 0x1, RZ ;  /* 0x0000000140037819 */ /* 0x000fe200000006ff */
[----:B------:R-:W-:Y:S01]  /*3a50*/  ULEA.HI.X UR23, UR20, UR23, UR21, 0x3, UP0 ;  /* 0x0000001714177291 */ /* 0x000fe200080f1c15 */
[----:B------:R-:W-:Y:S01]  /*3a60*/  FMUL.FTZ R2, R125, R9 ;  /* 0x000000097d027220 */ /* 0x000fe20000410000 */
[----:B------:R-:W-:Y:S03]  /*3a70*/  STS.U16 [R60+0x300], R15 ;  /* 0x0003000f3c007388 */ /* 0x000fe60000000400 */
[----:B------:R0:W1:Y:S01]  /*3a80*/  MUFU.EX2 R7, R2 ;  /* 0x0000000200077308 */ /* 0x0000620000000800 */
[----:B------:R-:W-:Y:S04]  /*3a90*/  STS.U16 [R62+0x340], R19 ;  /* 0x000340133e007388 */ /* 0x000fe80000000400 */
[----:B------:R2:W-:Y:S01]  /*3aa0*/  STS.U16 [R3+0x380], R18 ;  /* 0x0003801203007388 */ /* 0x0005e20000000400 */
[----:B0-----:R-:W-:-:S02]  /*3ab0*/  MOV R2, UR22 ;  /* 0x0000001600027c02 */ /* 0x001fc40008000f00 */
[----:B--2---:R-:W-:-:S06]  /*3ac0*/  MOV R3, UR23 ;  /* 0x0000001700037c02 */ /* 0x004fcc0008000f00 */
[----:B------:R-:W2:Y:S01]  /*3ad0*/  LDG.E.64 R2, [R2.64] ;  /* 0x0000001e02027981 */ /* 0x000ea2000c1e1b00 */
[----:B------:R-:W-:Y:S02]  /*3ae0*/  SHF.L.U32 R66, R66, 0x1, RZ ;  /* 0x0000000142427819 */ /* 0x000fe400000006ff */
[----:B------:R-:W-:Y:S02]  /*3af0*/  SHF.L.U32 R68, R68, 0x1, RZ ;  /* 0x0000000144447819 */ /* 0x000fe400000006ff */
[----:B------:R-:W-:Y:S02]  /*3b00*/  SHF.L.U32 R13, R70, 0x1, RZ ;  /* 0x00000001460d7819 */ /* 0x000fe400000006ff */
[----:B------:R-:W-:Y:S01]  /*3b10*/  SHF.L.U32 R72, R72, 0x1, RZ ;  /* 0x0000000148487819 */ /* 0x000fe200000006ff */
[----:B------:R0:W-:Y:S01]  /*3b20*/  STS.U16 [R66+0x3c0], R17 ;  /* 0x0003c01142007388 */ /* 0x0001e20000000400 */
[----:B------:R-:W-:Y:S02]  /*3b30*/  SHF.L.U32 R15, R74, 0x1, RZ ;  /* 0x000000014a0f7819 */ /* 0x000fe400000006ff */
[----:B------:R-:W-:Y:S01]  /*3b40*/  SHF.L.U32 R76, R76, 0x1, RZ ;  /* 0x000000014c4c7819 */ /* 0x000fe200000006ff */
[----:B------:R-:W-:Y:S04]  /*3b50*/  STS.U16 [R68+0x400], R25 ;  /* 0x0004001944007388 */ /* 0x000fe80000000400 */
[----:B------:R-:W-:Y:S01]  /*3b60*/  STS.U16 [R13+0x440], R22 ;  /* 0x000440160d007388 */ /* 0x000fe20000000400 */
[----:B0-----:R-:W-:-:S03]  /*3b70*/  SHF.L.U32 R17, R78, 0x1, RZ ;  /* 0x000000014e117819 */ /* 0x001fc600000006ff */
[----:B------:R-:W-:Y:S01]  /*3b80*/  STS.U16 [R72+0x480], R29 ;  /* 0x0004801d48007388 */ /* 0x000fe20000000400 */
[----:B------:R-:W-:-:S03]  /*3b90*/  FMUL.FTZ R11, R122, R9 ;  /* 0x000000097a0b7220 */ /* 0x000fc60000410000 */
[----:B------:R-:W-:Y:S04]  /*3ba0*/  STS.U16 [R15+0x4c0], R30 ;  /* 0x0004c01e0f007388 */ /* 0x000fe80000000400 */
[----:B------:R-:W-:Y:S04]  /*3bb0*/  STS.U16 [R76+0x500], R21 ;  /* 0x000500154c007388 */ /* 0x000fe80000000400 */
[----:B------:R0:W-:Y:S01]  /*3bc0*/  STS.U16 [R17+0x540], R28 ;  /* 0x0005401c11007388 */ /* 0x0001e20000000400 */
[----:B------:R-:W-:Y:S01]  /*3bd0*/  MUFU.SIN R83, R8 ;  /* 0x0000000800537308 */ /* 0x000fe20000000400 */
[----:B------:R-:W-:-:S02]  /*3be0*/  SHF.L.U32 R80, R80, 0x1, RZ ;  /* 0x0000000150507819 */ /* 0x000fc400000006ff */
[----:B------:R-:W-:Y:S02]  /*3bf0*/  SHF.L.U32 R19, R82, 0x1, RZ ;  /* 0x0000000152137819 */ /* 0x000fe400000006ff */
[----:B0-----:R-:W-:Y:S01]  /*3c00*/  SHF.L.U32 R17, R5, 0x1, RZ ;  /* 0x0000000105117819 */ /* 0x001fe200000006ff */
[-C--:B------:R-:W-:Y:S02]  /*3c10*/  FMUL.FTZ R5, R116, R9.reuse ;  /* 0x0000000974057220 */ /* 0x080fe40000410000 */
[----:B------:R0:W-:Y:S01]  /*3c20*/  MUFU.COS R84, R8 ;  /* 0x0000000800547308 */ /* 0x0001e20000000000 */
[----:B------:R-:W-:Y:S02]  /*3c30*/  SHF.L.U32 R16, R41, 0x1, RZ ;  /* 0x0000000129107819 */ /* 0x000fe400000006ff */
[----:B------:R-:W-:Y:S01]  /*3c40*/  SHF.L.U32 R43, R43, 0x1, RZ ;  /* 0x000000012b2b7819 */ /* 0x000fe200000006ff */
[----:B0-----:R-:W-:-:S04]  /*3c50*/  FMUL.FTZ R8, R124, R9 ;  /* 0x000000097c087220 */ /* 0x001fc80000410000 */
[----:B------:R-:W0:Y:S01]  /*3c60*/  MUFU.EX2 R11, R11 ;  /* 0x0000000b000b7308 */ /* 0x000e220000000800 */
[----:B------:R-:W-:Y:S01]  /*3c70*/  SHF.L.U32 R18, R45, 0x1, RZ ;  /* 0x000000012d127819 */ /* 0x000fe200000006ff */
[----:B------:R-:W-:Y:S01]  /*3c80*/  STS.U16 [R80+0x580], R27 ;  /* 0x0005801b50007388 */ /* 0x000fe20000000400 */
[----:B------:R-:W-:-:S05]  /*3c90*/  SHF.L.U32 R47, R47, 0x1, RZ ;  /* 0x000000012f2f7819 */ /* 0x000fca00000006ff */
[----:B------:R-:W3:Y:S01]  /*3ca0*/  MUFU.EX2 R5, R5 ;  /* 0x0000000500057308 */ /* 0x000ee20000000800 */
[----:B------:R-:W-:Y:S01]  /*3cb0*/  STS.U16 [R19+0x5c0], R26 ;  /* 0x0005c01a13007388 */ /* 0x000fe20000000400 */
[-C--:B------:R-:W-:Y:S01]  /*3cc0*/  FMUL.FTZ R12, R119, R9.reuse ;  /* 0x00000009770c7220 */ /* 0x080fe20000410000 */
[----:B------:R-:W-:Y:S02]  /*3cd0*/  HADD2.F32 R209, -RZ, R171.H0_H0 ;  /* 0x200000abffd17230 */ /* 0x000fe40000004100 */
[----:B------:R-:W-:Y:S03]  /*3ce0*/  STS.U16 [R16+0x600], R31 ;  /* 0x0006001f10007388 */ /* 0x000fe60000000400 */
[----:B------:R-:W4:Y:S01]  /*3cf0*/  MUFU.EX2 R8, R8 ;  /* 0x0000000800087308 */ /* 0x000f220000000800 */
[----:B------:R-:W-:Y:S01]  /*3d00*/  STS.U16 [R43+0x640], R32 ;  /* 0x000640202b007388 */ /* 0x000fe20000000400 */
[----:B------:R-:W-:-:S03]  /*3d10*/  FMUL.FTZ R13, R118, R9 ;  /* 0x00000009760d7220 */ /* 0x000fc60000410000 */
[----:B------:R-:W-:Y:S04]  /*3d20*/  STS.U16 [R18+0x680], R33 ;  /* 0x0006802112007388 */ /* 0x000fe80000000400 */
[----:B------:R0:W-:Y:S01]  /*3d30*/  STS.U16 [R47+0x6c0], R6 ;  /* 0x0006c0062f007388 */ /* 0x0001e20000000400 */
[----:B------:R-:W3:Y:S01]  /*3d40*/  MUFU.EX2 R12, R12 ;  /* 0x0000000c000c7308 */ /* 0x000ee20000000800 */
[----:B-1----:R-:W-:Y:S02]  /*3d50*/  FMUL.FTZ R107, R7, R107 ;  /* 0x0000006b076b7220 */ /* 0x002fe40000410000 */
[----:B------:R-:W-:Y:S02]  /*3d60*/  FMUL.FTZ R209, R126, R209 ;  /* 0x000000d17ed17220 */ /* 0x000fe40000410000 */
[----:B0-----:R-:W-:-:S03]  /*3d70*/  FMUL.FTZ R6, R111, UR42 ;  /* 0x0000002a6f067c20 */ /* 0x001fc60008410000 */
[----:B------:R-:W-:Y:S01]  /*3d80*/  MUFU.SIN R85, R10 ;  /* 0x0000000a00557308 */ /* 0x000fe20000000400 */
[----:B------:R-:W-:Y:S02]  /*3d90*/  FMUL.FTZ R102, R11, R102 ;  /* 0x000000660b667220 */ /* 0x000fe40000410000 */
[----:B------:R-:W-:Y:S02]  /*3da0*/  FMUL.RZ R16, R6, 0.15915493667125701904 ;  /* 0x3e22f98306107820 */ /* 0x000fe4000040c000 */
[----:B------:R-:W-:Y:S01]  /*3db0*/  FMUL.FTZ R6, R115, R9 ;  /* 0x0000000973067220 */ /* 0x000fe20000410000 */
[----:B------:R-:W-:Y:S01]  /*3dc0*/  HADD2.F32 R208, -RZ, R170.H0_H0 ;  /* 0x200000aaffd07230 */ /* 0x000fe20000004100 */
[----:B------:R-:W-:Y:S01]  /*3dd0*/  FMUL.FTZ R101, R11, R101 ;  /* 0x000000650b657220 */ /* 0x000fe20000410000 */
[----:B------:R0:W-:Y:S01]  /*3de0*/  MUFU.COS R86, R10 ;  /* 0x0000000a00567308 */ /* 0x0001e20000000000 */
[----:B------:R-:W-:Y:S02]  /*3df0*/  FMUL.FTZ R108, R7, R108 ;  /* 0x0000006c076c7220 */ /* 0x000fe40000410000 */
[----:B---3--:R-:W-:-:S02]  /*3e00*/  FMUL.FTZ R92, R5, R92 ;  /* 0x0000005c055c7220 */ /* 0x008fc40000410000 */
[----:B------:R-:W-:Y:S02]  /*3e10*/  FMUL.FTZ R91, R5, R91 ;  /* 0x0000005b055b7220 */ /* 0x000fe40000410000 */
[----:B------:R-:W-:Y:S01]  /*3e20*/  FMUL.FTZ R11, R209, R107 ;  /* 0x0000006bd10b7220 */ /* 0x000fe20000410000 */
[----:B------:R-:W1:Y:S01]  /*3e30*/  MUFU.EX2 R13, R13 ;  /* 0x0000000d000d7308 */ /* 0x000e620000000800 */
[----:B0-----:R-:W-:Y:S02]  /*3e40*/  FMUL.FTZ R10, R123, R9 ;  /* 0x000000097b0a7220 */ /* 0x001fe40000410000 */
[----:B------:R-:W-:Y:S02]  /*3e50*/  FMUL.FTZ R5, RZ, R107 ;  /* 0x0000006bff057220 */ /* 0x000fe40000410000 */
[----:B------:R-:W-:Y:S02]  /*3e60*/  FMUL.FTZ R7, R114, R9 ;  /* 0x0000000972077220 */ /* 0x000fe40000410000 */
[C---:B----4-:R-:W-:Y:S01]  /*3e70*/  FMUL.FTZ R106, R8.reuse, R106 ;  /* 0x0000006a086a7220 */ /* 0x050fe20000410000 */
[----:B------:R-:W-:Y:S01]  /*3e80*/  MUFU.SIN R89, R55 ;  /* 0x0000003700597308 */ /* 0x000fe20000000400 */
[----:B------:R-:W-:-:S02]  /*3e90*/  FMUL.FTZ R105, R8, R105 ;  /* 0x0000006908697220 */ /* 0x000fc40000410000 */
[----:B------:R-:W-:Y:S02]  /*3ea0*/  FFMA.FTZ R8, RZ, R108, R11 ;  /* 0x0000006cff087223 */ /* 0x000fe4000001000b */
[----:B------:R-:W-:Y:S02]  /*3eb0*/  FMUL.FTZ R208, R125, R208 ;  /* 0x000000d07dd07220 */ /* 0x000fe40000410000 */
[----:B------:R-:W-:Y:S01]  /*3ec0*/  FFMA.FTZ R11, R209, R108, -R5 ;  /* 0x0000006cd10b7223 */ /* 0x000fe20000010805 */
[----:B------:R-:W-:Y:S01]  /*3ed0*/  MUFU.COS R90, R55 ;  /* 0x00000037005a7308 */ /* 0x000fe20000000000 */
[----:B------:R-:W-:Y:S02]  /*3ee0*/  SHF.L.U32 R15, R94, 0x1, RZ ;  /* 0x000000015e0f7819 */ /* 0x000fe400000006ff */
[----:B------:R-:W-:-:S05]  /*3ef0*/  FADD.FTZ R11, R208, R11 ;  /* 0x0000000bd00b7221 */ /* 0x000fca0000010000 */
[----:B------:R-:W0:Y:S01]  /*3f00*/  MUFU.EX2 R6, R6 ;  /* 0x0000000600067308 */ /* 0x000e220000000800 */
[----:B------:R3:W-:Y:S07]  /*3f10*/  STS.U16 [R15+0x700], R34 ;  /* 0x000700220f007388 */ /* 0x0007ee0000000400 */
[----:B------:R-:W4:Y:S01]  /*3f20*/  MUFU.EX2 R10, R10 ;  /* 0x0000000a000a7308 */ /* 0x000f220000000800 */
[C---:B------:R-:W-:Y:S02]  /*3f30*/  FMUL.FTZ R100, R12.reuse, R100 ;  /* 0x000000640c647220 */ /* 0x040fe40000410000 */
[----:B------:R-:W-:-:S05]  /*3f40*/  FMUL.FTZ R99, R12, R99 ;  /* 0x000000630c637220 */ /* 0x000fca0000410000 */
[----:B------:R-:W-:Y:S01]  /*3f50*/  MUFU.SIN R87, R42 ;  /* 0x0000002a00577308 */ /* 0x000fe20000000400 */
[----:B------:R-:W-:Y:S02]  /*3f60*/  FMUL.FTZ R5, R113, R9 ;  /* 0x0000000971057220 */ /* 0x000fe40000410000 */
[----:B------:R-:W-:-:S05]  /*3f70*/  FADD.FTZ R12, RZ, R8 ;  /* 0x00000008ff0c7221 */ /* 0x000fca0000010000 */
[----:B------:R-:W-:Y:S01]  /*3f80*/  MUFU.COS R88, R42 ;  /* 0x0000002a00587308 */ /* 0x000fe20000000000 */
[----:B---3--:R-:W-:-:S07]  /*3f90*/  FMUL.FTZ R15, R105, R11 ;  /* 0x0000000b690f7220 */ /* 0x008fce0000410000 */
[----:B------:R-:W3:Y:S01]  /*3fa0*/  MUFU.EX2 R7, R7 ;  /* 0x0000000700077308 */ /* 0x000ee20000000800 */
[C---:B-1----:R-:W-:Y:S01]  /*3fb0*/  FMUL.FTZ R98, R13.reuse, R98 ;  /* 0x000000620d627220 */ /* 0x042fe20000410000 */
[----:B------:R-:W-:Y:S01]  /*3fc0*/  HADD2.F32 R207, -RZ, R169.H0_H0 ;  /* 0x200000a9ffcf7230 */ /* 0x000fe20000004100 */
[----:B------:R-:W-:Y:S02]  /*3fd0*/  FMUL.FTZ R97, R13, R97 ;  /* 0x000000610d617220 */ /* 0x000fe40000410000 */
[-C--:B------:R-:W-:Y:S02]  /*3fe0*/  FMUL.FTZ R13, R105, R12.reuse ;  /* 0x0000000c690d7220 */ /* 0x080fe40000410000 */
[----:B------:R-:W-:Y:S01]  /*3ff0*/  FFMA.FTZ R15, R106, R12, R15 ;  /* 0x0000000c6a0f7223 */ /* 0x000fe2000001000f */
[----:B------:R1:W3:Y:S01]  /*4000*/  MUFU.EX2 R8, R5 ;  /* 0x0000000500087308 */ /* 0x0002e20000000800 */
[C---:B0-----:R-:W-:Y:S02]  /*4010*/  FMUL.FTZ R90, R6.reuse, R90 ;  /* 0x0000005a065a7220 */ /* 0x041fe40000410000 */
[----:B------:R-:W-:-:S02]  /*4020*/  FMUL.FTZ R89, R6, R89 ;  /* 0x0000005906597220 */ /* 0x000fc40000410000 */
[----:B----4-:R-:W-:Y:S02]  /*4030*/  FMUL.FTZ R103, R10, R103 ;  /* 0x000000670a677220 */ /* 0x010fe40000410000 */
[----:B-1----:R-:W-:Y:S02]  /*4040*/  FMUL.FTZ R5, R126, R9 ;  /* 0x000000097e057220 */ /* 0x002fe40000410000 */
[----:B------:R-:W-:Y:S02]  /*4050*/  FFMA.FTZ R6, R106, R11, -R13 ;  /* 0x0000000b6a067223 */ /* 0x000fe4000001080d */
[----:B------:R-:W-:Y:S02]  /*4060*/  FMUL.FTZ R207, R124, R207 ;  /* 0x000000cf7ccf7220 */ /* 0x000fe40000410000 */
[----:B------:R-:W-:Y:S01]  /*4070*/  FADD.FTZ R15, RZ, R15 ;  /* 0x0000000fff0f7221 */ /* 0x000fe20000010000 */
[----:B------:R-:W0:Y:S01]  /*4080*/  MUFU.EX2 R5, R5 ;  /* 0x0000000500057308 */ /* 0x000e220000000800 */
[----:B------:R-:W-:Y:S01]  /*4090*/  FMUL.FTZ R104, R10, R104 ;  /* 0x000000680a687220 */ /* 0x000fe20000410000 */
[----:B------:R-:W-:Y:S01]  /*40a0*/  HADD2.F32 R206, -RZ, R168.H0_H0 ;  /* 0x200000a8ffce7230 */ /* 0x000fe20000004100 */
[----:B---3--:R-:W-:-:S02]  /*40b0*/  FMUL.FTZ R88, R7, R88 ;  /* 0x0000005807587220 */ /* 0x008fc40000410000 */
[----:B------:R-:W-:Y:S02]  /*40c0*/  FMUL.FTZ R87, R7, R87 ;  /* 0x0000005707577220 */ /* 0x000fe40000410000 */
[----:B------:R-:W-:Y:S02]  /*40d0*/  FMUL.FTZ R10, R112, R9 ;  /* 0x00000009700a7220 */ /* 0x000fe40000410000 */
[----:B------:R-:W-:Y:S02]  /*40e0*/  FADD.FTZ R6, R207, R6 ;  /* 0x00000006cf067221 */ /* 0x000fe40000010000 */
[C---:B------:R-:W-:Y:S02]  /*40f0*/  FMUL.FTZ R7, R103.reuse, R15 ;  /* 0x0000000f67077220 */ /* 0x040fe40000410000 */
[-C--:B------:R-:W-:Y:S02]  /*4100*/  FMUL.FTZ R11, R103, R6.reuse ;  /* 0x00000006670b7220 */ /* 0x080fe40000410000 */
[----:B------:R-:W-:-:S02]  /*4110*/  FFMA.FTZ R7, R104, R6, -R7 ;  /* 0x0000000668077223 */ /* 0x000fc40000010807 */
[----:B------:R-:W-:Y:S01]  /*4120*/  FMUL.FTZ R206, R123, R206 ;  /* 0x000000ce7bce7220 */ /* 0x000fe20000410000 */
[----:B------:R-:W1:Y:S01]  /*4130*/  MUFU.EX2 R10, R10 ;  /* 0x0000000a000a7308 */ /* 0x000e620000000800 */
[----:B------:R-:W-:Y:S01]  /*4140*/  FMUL.FTZ R14, R117, R9 ;  /* 0x00000009750e7220 */ /* 0x000fe20000410000 */
[----:B------:R-:W-:Y:S01]  /*4150*/  ISETP.NE.AND P1, PT, R148, RZ, PT ;  /* 0x000000ff9400720c */ /* 0x000fe20003f25270 */
[----:B------:R-:W-:Y:S01]  /*4160*/  FFMA.FTZ R15, R104, R15, R11 ;  /* 0x0000000f680f7223 */ /* 0x000fe2000001000b */
[----:B------:R-:W-:Y:S01]  /*4170*/  SHF.L.U32 R150, R150, 0x1, RZ ;  /* 0x0000000196967819 */ /* 0x000fe200000006ff */
[----:B------:R-:W-:Y:S02]  /*4180*/  FADD.FTZ R7, R206, R7 ;  /* 0x00000007ce077221 */ /* 0x000fe40000010000 */
[C---:B------:R-:W-:Y:S01]  /*4190*/  FMUL.FTZ R86, R8.reuse, R86 ;  /* 0x0000005608567220 */ /* 0x040fe20000410000 */
[----:B------:R-:W3:Y:S01]  /*41a0*/  MUFU.EX2 R14, R14 ;  /* 0x0000000e000e7308 */ /* 0x000ee20000000800 */
[----:B------:R-:W-:-:S02]  /*41b0*/  FMUL.FTZ R85, R8, R85 ;  /* 0x0000005508557220 */ /* 0x000fc40000410000 */
[----:B------:R-:W-:Y:S02]  /*41c0*/  FMUL.FTZ R6, R110, UR42 ;  /* 0x0000002a6e067c20 */ /* 0x000fe40008410000 */
[----:B------:R-:W-:Y:S02]  /*41d0*/  FADD.FTZ R15, RZ, R15 ;  /* 0x0000000fff0f7221 */ /* 0x000fe40000010000 */
[----:B------:R-:W-:Y:S01]  /*41e0*/  FMUL.FTZ R8, R101, R7 ;  /* 0x0000000765087220 */ /* 0x000fe20000410000 */
[----:B------:R-:W-:Y:S01]  /*41f0*/  STS.U16 [R150+0x740], R37 ;  /* 0x0007402596007388 */ /* 0x000fe20000000400 */
[----:B0-----:R-:W-:Y:S01]  /*4200*/  FMUL.FTZ R120, R5, R120 ;  /* 0x0000007805787220 */ /* 0x001fe20000410000 */
[----:B------:R-:W-:Y:S01]  /*4210*/  LEA R0, R147, R0, 0x5 ;  /* 0x0000000093007211 */ /* 0x000fe200078e28ff */
[----:B------:R-:W-:Y:S01]  /*4220*/  FMUL.FTZ R121, R5, R121 ;  /* 0x0000007905797220 */ /* 0x000fe20000410000 */
[----:B------:R0:W-:Y:S01]  /*4230*/  STS.U16 [R17+0x780], R36 ;  /* 0x0007802411007388 */ /* 0x0001e20000000400 */
[----:B------:R-:W-:Y:S01]  /*4240*/  FMUL.RZ R13, R6, 0.15915493667125701904 ;  /* 0x3e22f983060d7820 */ /* 0x000fe2000040c000 */
[----:B------:R-:W-:Y:S01]  /*4250*/  MOV R5, UR34 ;  /* 0x0000002200057c02 */ /* 0x000fe20008000f00 */
[----:B------:R-:W-:Y:S01]  /*4260*/  FMUL.FTZ R6, R101, R15 ;  /* 0x0000000f65067220 */ /* 0x000fe20000410000 */
[----:B------:R-:W-:-:S02]  /*4270*/  LEA.HI.SX32 R0, R0, R0, 0x1b ;  /* 0x0000000000007211 */ /* 0x000fc400078fdaff */
[----:B------:R-:W-:Y:S01]  /*4280*/  LEA R5, R5, UR7, 0x8 ;  /* 0x0000000705057c11 */ /* 0x000fe2000f8e40ff */
[----:B0-----:R-:W-:Y:S01]  /*4290*/  FFMA.FTZ R17, R102, R15, R8 ;  /* 0x0000000f66117223 */ /* 0x001fe20000010008 */
[----:B------:R-:W-:Y:S01]  /*42a0*/  HFMA2.MMA R15, -RZ, RZ, 0, 9.5367431640625e-07 ;  /* 0x00000010ff0f7435 */ /* 0x000fe200000001ff */
[----:B------:R-:W-:Y:S01]  /*42b0*/  @P1 IADD3 R5, R148, 0x200, RZ ;  /* 0x0000020094051810 */ /* 0x000fe20007ffe0ff */
[----:B------:R-:W-:Y:S01]  /*42c0*/  FFMA.FTZ R20, R102, R7, -R6 ;  /* 0x0000000766147223 */ /* 0x000fe20000010806 */
[----:B------:R-:W-:Y:S01]  /*42d0*/  SHF.L.U32 R154, R154, 0x1, RZ ;  /* 0x000000019a9a7819 */ /* 0x000fe200000006ff */
[C---:B-1----:R-:W-:Y:S02]  /*42e0*/  FMUL.FTZ R84, R10.reuse, R84 ;  /* 0x000000540a547220 */ /* 0x042fe40000410000 */
[----:B------:R-:W-:Y:S01]  /*42f0*/  FMUL.FTZ R83, R10, R83 ;  /* 0x000000530a537220 */ /* 0x000fe20000410000 */
[----:B------:R-:W-:Y:S01]  /*4300*/  SHF.L.U32 R10, R0, 0x1, RZ ;  /* 0x00000001000a7819 */ /* 0x000fe200000006ff */
[----:B------:R-:W-:-:S02]  /*4310*/  FMUL.FTZ R6, R111, R9 ;  /* 0x000000096f067220 */ /* 0x000fc40000410000 */
[----:B------:R-:W-:Y:S01]  /*4320*/  FMUL.FTZ R7, R110, R9 ;  /* 0x000000096e077220 */ /* 0x000fe20000410000 */
[----:B------:R-:W-:Y:S01]  /*4330*/  SHF.L.U32 R19, R5, 0x3, RZ ;  /* 0x0000000305137819 */ /* 0x000fe200000006ff */
[----:B------:R-:W-:Y:S01]  /*4340*/  STS.U16 [R154+0x7c0], R35 ;  /* 0x0007c0239a007388 */ /* 0x000fe20000000400 */
[----:B------:R-:W-:Y:S01]  /*4350*/  MUFU.SIN R81, R16 ;  /* 0x0000001000517308 */ /* 0x000fe20000000400 */
[----:B---3--:R-:W-:Y:S01]  /*4360*/  FMUL.FTZ R96, R14, R96 ;  /* 0x000000600e607220 */ /* 0x008fe20000410000 */
[----:B------:R-:W-:-:S06]  /*4370*/  NOP ;  /* 0x0000000000007918 */ /* 0x000fcc0000000000 */
[----:B------:R-:W-:Y:S01]  /*4380*/  FMUL.FTZ R93, R14, R93 ;  /* 0x0000005d0e5d7220 */ /* 0x000fe20000410000 */
[----:B------:R0:W-:Y:S01]  /*4390*/  MUFU.COS R11, R16 ;  /* 0x00000010000b7308 */ /* 0x0001e20000000000 */
[----:B------:R-:W-:Y:S01]  /*43a0*/  @!P0 IMAD.WIDE R4, R4, R15, UR10 ;  /* 0x0000000a04048e25 */ /* 0x000fe2000f8e020f */
[----:B------:R-:W-:Y:S04]  /*43b0*/  LDS.U16 R54, [R10] ;  /* 0x000000000a367984 */ /* 0x000fe80000000400 */
[----:B------:R-:W-:Y:S02]  /*43c0*/  LDS.U16 R56, [R10+0x2] ;  /* 0x000002000a387984 */ /* 0x000fe40000000400 */
[----:B------:R-:W-:Y:S02]  /*43d0*/  MUFU.SIN R18, R13 ;  /* 0x0000000d00127308 */ /* 0x000fe40000000400 */
[----:B------:R-:W-:Y:S04]  /*43e0*/  LDS.U16 R53, [R10+0x4] ;  /* 0x000004000a357984 */ /* 0x000fe80000000400 */
[----:B------:R-:W1:Y:S02]  /*43f0*/  LDS.U16 R55, [R10+0x6] ;  /* 0x000006000a377984 */ /* 0x000e640000000400 */
[----:B------:R3:W-:Y:S02]  /*4400*/  MUFU.COS R80, R13 ;  /* 0x0000000d00507308 */ /* 0x0007e40000000000 */
[----:B------:R-:W-:Y:S04]  /*4410*/  LDS.U16 R46, [R10+0x8] ;  /* 0x000008000a2e7984 */ /* 0x000fe80000000400 */
[----:B------:R-:W-:Y:S02]  /*4420*/  LDS.U16 R48, [R10+0xa] ;  /* 0x00000a000a307984 */ /* 0x000fe40000000400 */
[----:B------:R4:W0:Y:S02]  /*4430*/  MUFU.EX2 R12, R6 ;  /* 0x00000006000c7308 */ /* 0x0008240000000800 */
[----:B------:R-:W-:Y:S04]  /*4440*/  LDS.U16 R45, [R10+0xc] ;  /* 0x00000c000a2d7984 */ /* 0x000fe80000000400 */
[----:B------:R-:W0:Y:S02]  /*4450*/  LDS.U16 R47, [R10+0xe] ;  /* 0x00000e000a2f7984 */ /* 0x000e240000000400 */
[----:B------:R0:W0:Y:S02]  /*4460*/  MUFU.EX2 R59, R7 ;  /* 0x00000007003b7308 */ /* 0x0000240000000800 */
[----:B------:R-:W-:Y:S04]  /*4470*/  LDS.U16 R38, [R10+0x10] ;  /* 0x000010000a267984 */ /* 0x000fe80000000400 */
[----:B------:R-:W-:Y:S04]  /*4480*/  LDS.U16 R40, [R10+0x12] ;  /* 0x000012000a287984 */ /* 0x000fe80000000400 */
[----:B------:R-:W-:Y:S04]  /*4490*/  LDS.U16 R37, [R10+0x14] ;  /* 0x000014000a257984 */ /* 0x000fe80000000400 */
[----:B------:R-:W0:Y:S04]  /*44a0*/  LDS.U16 R39, [R10+0x16] ;  /* 0x000016000a277984 */ /* 0x000e280000000400 */
[----:B------:R-:W-:Y:S04]  /*44b0*/  LDS.U16 R30, [R10+0x18] ;  /* 0x000018000a1e7984 */ /* 0x000fe80000000400 */
[----:B------:R-:W-:Y:S04]  /*44c0*/  LDS.U16 R32, [R10+0x1a] ;  /* 0x00001a000a207984 */ /* 0x000fe80000000400 */
[----:B------:R-:W-:Y:S04]  /*44d0*/  LDS.U16 R29, [R10+0x1c] ;  /* 0x00001c000a1d7984 */ /* 0x000fe80000000400 */
[----:B------:R-:W1:Y:S04]  /*44e0*/  LDS.U16 R31, [R10+0x1e] ;  /* 0x00001e000a1f7984 */ /* 0x000e680000000400 */
[----:B------:R-:W-:Y:S04]  /*44f0*/  LDS.U16 R22, [R10+0x20] ;  /* 0x000020000a167984 */ /* 0x000fe80000000400 */
[----:B------:R-:W-:Y:S04]  /*4500*/  LDS.U16 R24, [R10+0x22] ;  /* 0x000022000a187984 */ /* 0x000fe80000000400 */
[----:B------:R-:W-:Y:S04]  /*4510*/  LDS.U16 R21, [R10+0x24] ;  /* 0x000024000a157984 */ /* 0x000fe80000000400 */
[----:B------:R-:W1:Y:S04]  /*4520*/  LDS.U16 R23, [R10+0x26] ;  /* 0x000026000a177984 */ /* 0x000e680000000400 */
[----:B------:R-:W-:Y:S04]  /*4530*/  LDS.U16 R14, [R10+0x28] ;  /* 0x000028000a0e7984 */ /* 0x000fe80000000400 */
[----:B0-----:R-:W0:Y:S04]  /*4540*/  LDS.U16 R16, [R10+0x2a] ;  /* 0x00002a000a107984 */ /* 0x001e280000000400 */
[----:B---3--:R-:W-:Y:S04]  /*4550*/  LDS.U16 R13, [R10+0x2c] ;  /* 0x00002c000a0d7984 */ /* 0x008fe80000000400 */
[----:B------:R-:W3:Y:S04]  /*4560*/  LDS.U16 R15, [R10+0x2e] ;  /* 0x00002e000a0f7984 */ /* 0x000ee80000000400 */
[----:B----4-:R-:W-:Y:S04]  /*4570*/  LDS.U16 R6, [R10+0x30] ;  /* 0x000030000a067984 */ /* 0x010fe80000000400 */
[----:B------:R-:W4:Y:S04]  /*4580*/  LDS.U16 R8, [R10+0x32] ;  /* 0x000032000a087984 */ /* 0x000f280000000400 */
[----:B------:R-:W-:Y:S04]  /*4590*/  LDS.U16 R0, [R10+0x34] ;  /* 0x000034000a007984 */ /* 0x000fe80000000400 */
[----:B------:R-:W0:Y:S04]  /*45a0*/  LDS.U16 R7, [R10+0x36] ;  /* 0x000036000a077984 */ /* 0x000e280000000400 */
[----:B------:R-:W0:Y:S04]  /*45b0*/  LDS.U16 R151, [R10+0x38] ;  /* 0x000038000a977984 */ /* 0x000e280000000400 */
[----:B------:R-:W0:Y:S04]  /*45c0*/  LDS.U16 R149, [R10+0x3a] ;  /* 0x00003a000a957984 */ /* 0x000e280000000400 */
[----:B------:R-:W0:Y:S04]  /*45d0*/  LDS.U16 R152, [R10+0x3c] ;  /* 0x00003c000a987984 */ /* 0x000e280000000400 */
[----:B------:R1:W0:Y:S04]  /*45e0*/  LDS.U16 R150, [R10+0x3e] ;  /* 0x00003e000a967984 */ /* 0x0002280000000400 */
[----:B------:R1:W-:Y:S01]  /*45f0*/  STS.64 [R19+0x7780], R120 ;  /* 0x0077807813007388 */ /* 0x0003e20000000a00 */
[----:B------:R-:W-:Y:S01]  /*4600*/  HADD2.F32 R205, -RZ, R167.H0_H0 ;  /* 0x200000a7ffcd7230 */ /* 0x000fe20000004100 */
[----:B------:R-:W-:-:S04]  /*4610*/  HFMA2.MMA R60, -RZ, RZ, 1.875, 0 ;  /* 0x3f800000ff3c7435 */ /* 0x000fc800000001ff */
[----:B------:R-:W-:Y:S01]  /*4620*/  FMUL.FTZ R205, R122, R205 ;  /* 0x000000cd7acd7220 */ /* 0x000fe20000410000 */
[----:B------:R-:W-:Y:S01]  /*4630*/  MOV R61, RZ ;  /* 0x000000ff003d7202 */ /* 0x000fe20000000f00 */
[----:B------:R-:W-:Y:S01]  /*4640*/  CS2R R62, SRZ ;  /* 0x00000000003e7805 */ /* 0x000fe2000001ff00 */
[----:B------:R-:W-:Y:S01]  /*4650*/  BAR.SYNC.DEFER_BLOCKING 0x0 ;  /* 0x0000000000007b1d */ /* 0x000fe20000010000 */
[----:B------:R-:W-:Y:S02]  /*4660*/  FADD.FTZ R20, R205, R20 ;  /* 0x00000014cd147221 */ /* 0x000fe40000010000 */
[----:B------:R-:W-:Y:S02]  /*4670*/  FADD.FTZ R17, RZ, R17 ;  /* 0x00000011ff117221 */ /* 0x000fe40000010000 */
[----:B-1----:R-:W-:Y:S01]  /*4680*/  FMUL.FTZ R10, R99, R20 ;  /* 0x00000014630a7220 */ /* 0x002fe20000410000 */
[----:B------:R-:W-:Y:S01]  /*4690*/  HADD2.F32 R204, -RZ, R166.H0_H0 ;  /* 0x200000a6ffcc7230 */ /* 0x000fe20000004100 */
[----:B------:R-:W-:-:S02]  /*46a0*/  FMUL.FTZ R82, R12, R11 ;  /* 0x0000000b0c527220 */ /* 0x000fc40000410000 */
[-C--:B------:R-:W-:Y:S02]  /*46b0*/  FMUL.FTZ R11, R99, R17.reuse ;  /* 0x00000011630b7220 */ /* 0x080fe40000410000 */
[----:B------:R-:W-:Y:S02]  /*46c0*/  FFMA.FTZ R10, R100, R17, R10 ;  /* 0x00000011640a7223 */ /* 0x000fe4000001000a */
[----:B------:R-:W-:Y:S02]  /*46d0*/  FMUL.FTZ R81, R12, R81 ;  /* 0x000000510c517220 */ /* 0x000fe40000410000 */
[----:B------:R-:W-:Y:S02]  /*46e0*/  FFMA.FTZ R19, R100, R20, -R11 ;  /* 0x0000001464137223 */ /* 0x000fe4000001080b */
[----:B------:R-:W-:Y:S02]  /*46f0*/  FMUL.FTZ R204, R119, R204 ;  /* 0x000000cc77cc7220 */ /* 0x000fe40000410000 */
[----:B------:R-:W-:Y:S01]  /*4700*/  FADD.FTZ R12, RZ, R10 ;  /* 0x0000000aff0c7221 */ /* 0x000fe20000010000 */
[----:B------:R1:W5:Y:S01]  /*4710*/  @!P0 LDG.E.128 R60, [R4.64] ;  /* 0x0000001e043c8981 */ /* 0x000362000c1e1d00 */
[----:B------:R-:W-:Y:S01]  /*4720*/  FADD.FTZ R19, R204, R19 ;  /* 0x00000013cc137221 */ /* 0x000fe20000010000 */
[----:B------:R-:W-:Y:S01]  /*4730*/  HADD2.F32 R203, -RZ, R165.H0_H0 ;  /* 0x200000a5ffcb7230 */ /* 0x000fe20000004100 */
[----:B-1----:R-:W-:-:S02]  /*4740*/  FMUL.FTZ R5, R121, R107 ;  /* 0x0000006b79057220 */ /* 0x002fc40000410000 */
[C---:B------:R-:W-:Y:S02]  /*4750*/  FMUL.FTZ R4, R120.reuse, R107 ;  /* 0x0000006b78047220 */ /* 0x040fe40000410000 */
[-C--:B------:R-:W-:Y:S02]  /*4760*/  FFMA.FTZ R5, R120, R108.reuse, -R5 ;  /* 0x0000006c78057223 */ /* 0x080fe40000010805 */
[----:B------:R-:W-:Y:S02]  /*4770*/  FFMA.FTZ R4, R121, R108, R4 ;  /* 0x0000006c79047223 */ /* 0x000fe40000010004 */
[----:B------:R-:W-:Y:S02]  /*4780*/  FMUL.FTZ R11, R105, R5 ;  /* 0x00000005690b7220 */ /* 0x000fe40000410000 */
[----:B------:R-:W-:Y:S02]  /*4790*/  FMUL.FTZ R17, R97, R12 ;  /* 0x0000000c61117220 */ /* 0x000fe40000410000 */
[----:B------:R-:W-:-:S02]  /*47a0*/  FMUL.FTZ R80, R59, R80 ;  /* 0x000000503b507220 */ /* 0x000fc40000410000 */
[----:B------:R-:W-:Y:S02]  /*47b0*/  FMUL.FTZ R59, R59, R18 ;  /* 0x000000123b3b7220 */ /* 0x000fe40000410000 */
[-C--:B------:R-:W-:Y:S02]  /*47c0*/  FMUL.FTZ R10, R105, R4.reuse ;  /* 0x00000004690a7220 */ /* 0x080fe40000410000 */
[----:B------:R-:W-:Y:S02]  /*47d0*/  FFMA.FTZ R11, R106, R4, R11 ;  /* 0x000000046a0b7223 */ /* 0x000fe4000001000b */
[-C--:B------:R-:W-:Y:S02]  /*47e0*/  FFMA.FTZ R18, R98, R19.reuse, -R17 ;  /* 0x0000001362127223 */ /* 0x080fe40000010811 */
[----:B------:R-:W-:Y:S02]  /*47f0*/  FMUL.FTZ R19, R97, R19 ;  /* 0x0000001361137220 */ /* 0x000fe40000410000 */
[----:B------:R-:W-:-:S02]  /*4800*/  FMUL.FTZ R203, R118, R203 ;  /* 0x000000cb76cb7220 */ /* 0x000fc40000410000 */
[----:B------:R-:W-:Y:S02]  /*4810*/  FFMA.FTZ R10, R106, R5, -R10 ;  /* 0x000000056a0a7223 */ /* 0x000fe4000001080a */
[----:B------:R-:W-:Y:S02]  /*4820*/  FMUL.FTZ R5, R103, R11 ;  /* 0x0000000b67057220 */ /* 0x000fe40000410000 */
[----:B------:R-:W-:Y:S02]  /*4830*/  FFMA.FTZ R19, R98, R12, R19 ;  /* 0x0000000c62137223 */ /* 0x000fe40000010013 */
[----:B------:R-:W-:Y:S02]  /*4840*/  FADD.FTZ R18, R203, R18 ;  /* 0x00000012cb127221 */ /* 0x000fe40000010000 */
[-C--:B------:R-:W-:Y:S02]  /*4850*/  FMUL.FTZ R4, R103, R10.reuse ;  /* 0x0000000a67047220 */ /* 0x080fe40000410000 */
[----:B------:R-:W-:-:S02]  /*4860*/  FFMA.FTZ R5, R104, R10, -R5 ;  /* 0x0000000a68057223 */ /* 0x000fc40000010805 */
[----:B------:R-:W-:Y:S02]  /*4870*/  FADD.FTZ R19, RZ, R19 ;  /* 0x00000013ff137221 */ /* 0x000fe40000010000 */
[----:B------:R-:W-:Y:S01]  /*4880*/  FMUL.FTZ R10, R93, R18 ;  /* 0x000000125d0a7220 */ /* 0x000fe20000410000 */
[----:B------:R-:W-:Y:S01]  /*4890*/  HADD2.F32 R202, -RZ, R164.H0_H0 ;  /* 0x200000a4ffca7230 */ /* 0x000fe20000004100 */
[----:B------:R-:W-:Y:S02]  /*48a0*/  FFMA.FTZ R4, R104, R11, R4 ;  /* 0x0000000b68047223 */ /* 0x000fe40000010004 */
[----:B------:R-:W-:Y:S02]  /*48b0*/  FMUL.FTZ R11, R101, R5 ;  /* 0x00000005650b7220 */ /* 0x000fe40000410000 */
[-C--:B------:R-:W-:Y:S02]  /*48c0*/  FMUL.FTZ R17, R93, R19.reuse ;  /* 0x000000135d117220 */ /* 0x080fe40000410000 */
[----:B------:R-:W-:-:S02]  /*48d0*/  FFMA.FTZ R10, R96, R19, R10 ;  /* 0x00000013600a7223 */ /* 0x000fc4000001000a */
[-C--:B------:R-:W-:Y:S02]  /*48e0*/  FFMA.FTZ R11, R102, R4.reuse, R11 ;  /* 0x00000004660b7223 */ /* 0x080fe4000001000b */
[----:B------:R-:W-:Y:S02]  /*48f0*/  FMUL.FTZ R4, R101, R4 ;  /* 0x0000000465047220 */ /* 0x000fe40000410000 */
[----:B------:R-:W-:Y:S02]  /*4900*/  FFMA.FTZ R17, R96, R18, -R17 ;  /* 0x0000001260117223 */ /* 0x000fe40000010811 */
[----:B------:R-:W-:Y:S02]  /*4910*/  FMUL.FTZ R202, R117, R202 ;  /* 0x000000ca75ca7220 */ /* 0x000fe40000410000 */
[----:B------:R-:W-:Y:S01]  /*4920*/  FADD.FTZ R10, RZ, R10 ;  /* 0x0000000aff0a7221 */ /* 0x000fe20000010000 */
[----:B------:R-:W-:Y:S01]  /*4930*/  HADD2.F32 R201, -RZ, R163.H0_H0 ;  /* 0x200000a3ffc97230 */ /* 0x000fe20000004100 */
[----:B------:R-:W-:-:S02]  /*4940*/  FFMA.FTZ R4, R102, R5, -R4 ;  /* 0x0000000566047223 */ /* 0x000fc40000010804 */
[----:B------:R-:W-:Y:S02]  /*4950*/  FADD.FTZ R17, R202, R17 ;  /* 0x00000011ca117221 */ /* 0x000fe40000010000 */
[----:B------:R-:W-:Y:S02]  /*4960*/  FMUL.FTZ R12, R91, R10 ;  /* 0x0000000a5b0c7220 */ /* 0x000fe40000410000 */
[----:B------:R-:W-:Y:S02]  /*4970*/  FMUL.FTZ R5, R99, R11 ;  /* 0x0000000b63057220 */ /* 0x000fe40000410000 */
[-C--:B------:R-:W-:Y:S02]  /*4980*/  FMUL.FTZ R19, R91, R17.reuse ;  /* 0x000000115b137220 */ /* 0x080fe40000410000 */
[----:B------:R-:W-:Y:S02]  /*4990*/  FFMA.FTZ R12, R92, R17, -R12 ;  /* 0x000000115c0c7223 */ /* 0x000fe4000001080c */
[----:B------:R-:W-:-:S02]  /*49a0*/  FMUL.FTZ R201, R116, R201 ;  /* 0x000000c974c97220 */ /* 0x000fc40000410000 */
[-C--:B------:R-:W-:Y:S02]  /*49b0*/  FFMA.FTZ R5, R100, R4.reuse, -R5 ;  /* 0x0000000464057223 */ /* 0x080fe40000010805 */
[----:B------:R-:W-:Y:S02]  /*49c0*/  FMUL.FTZ R4, R99, R4 ;  /* 0x0000000463047220 */ /* 0x000fe40000410000 */
[----:B------:R-:W-:Y:S02]  /*49d0*/  FFMA.FTZ R19, R92, R10, R19 ;  /* 0x0000000a5c137223 */ /* 0x000fe40000010013 */
[----:B------:R-:W-:Y:S02]  /*49e0*/  FADD.FTZ R12, R201, R12 ;  /* 0x0000000cc90c7221 */ /* 0x000fe40000010000 */
[----:B------:R-:W-:Y:S02]  /*49f0*/  FFMA.FTZ R4, R100, R11, R4 ;  /* 0x0000000b64047223 */ /* 0x000fe40000010004 */
[----:B------:R-:W-:-:S02]  /*4a00*/  FADD.FTZ R19, RZ, R19 ;  /* 0x00000013ff137221 */ /* 0x000fc40000010000 */
[----:B------:R-:W-:Y:S01]  /*4a10*/  FMUL.FTZ R18, R89, R12 ;  /* 0x0000000c59127220 */ /* 0x000fe20000410000 */
[----:B------:R-:W-:Y:S01]  /*4a20*/  HADD2.F32 R200, -RZ, R162.H0_H0 ;  /* 0x200000a2ffc87230 */ /* 0x000fe20000004100 */
[C---:B------:R-:W-:Y:S02]  /*4a30*/  FMUL.FTZ R10, R97.reuse, R4 ;  /* 0x00000004610a7220 */ /* 0x040fe40000410000 */
[----:B------:R-:W-:Y:S02]  /*4a40*/  FMUL.FTZ R11, R97, R5 ;  /* 0x00000005610b7220 */ /* 0x000fe40000410000 */
[-C--:B------:R-:W-:Y:S02]  /*4a50*/  FMUL.FTZ R17, R89, R19.reuse ;  /* 0x0000001359117220 */ /* 0x080fe40000410000 */
[----:B------:R-:W-:Y:S02]  /*4a60*/  FFMA.FTZ R18, R90, R19, R18 ;  /* 0x000000135a127223 */ /* 0x000fe40000010012 */
[----:B------:R-:W-:-:S02]  /*4a70*/  FFMA.FTZ R10, R98, R5, -R10 ;  /* 0x00000005620a7223 */ /* 0x000fc4000001080a */
[----:B------:R-:W-:Y:S02]  /*4a80*/  FFMA.FTZ R11, R98, R4, R11 ;  /* 0x00000004620b7223 */ /* 0x000fe4000001000b */
[----:B------:R-:W-:Y:S02]  /*4a90*/  FFMA.FTZ R17, R90, R12, -R17 ;  /* 0x0000000c5a117223 */ /* 0x000fe40000010811 */
[----:B------:R-:W-:Y:S02]  /*4aa0*/  FMUL.FTZ R200, R115, R200 ;  /* 0x000000c873c87220 */ /* 0x000fe40000410000 */
[----:B------:R-:W-:Y:S02]  /*4ab0*/  FADD.FTZ R18, RZ, R18 ;  /* 0x00000012ff127221 */ /* 0x000fe40000010000 */
[C---:B------:R-:W-:Y:S02]  /*4ac0*/  FMUL.FTZ R12, R93.reuse, R10 ;  /* 0x0000000a5d0c7220 */ /* 0x040fe40000410000 */
[----:B------:R-:W-:-:S02]  /*4ad0*/  FMUL.FTZ R5, R93, R11 ;  /* 0x0000000b5d057220 */ /* 0x000fc40000410000 */
[----:B------:R-:W-:Y:S02]  /*4ae0*/  FADD.FTZ R17, R200, R17 ;  /* 0x00000011c8117221 */ /* 0x000fe40000010000 */
[----:B------:R-:W-:Y:S02]  /*4af0*/  FMUL.FTZ R19, R87, R18 ;  /* 0x0000001257137220 */ /* 0x000fe40000410000 */
[----:B------:R-:W-:Y:S02]  /*4b00*/  FMUL.FTZ R4, R109, UR42 ;  /* 0x0000002a6d047c20 */ /* 0x000fe40008410000 */
[C---:B------:R-:W-:Y:S01]  /*4b10*/  FFMA.FTZ R12, R96.reuse, R11, R12 ;  /* 0x0000000b600c7223 */ /* 0x040fe2000001000c */
[----:B------:R-:W-:Y:S01]  /*4b20*/  HADD2.F32 R191, -RZ, R161.H0_H0 ;  /* 0x200000a1ffbf7230 */ /* 0x000fe20000004100 */
[----:B------:R-:W-:Y:S02]  /*4b30*/  FFMA.FTZ R5, R96, R10, -R5 ;  /* 0x0000000a60057223 */ /* 0x000fe40000010805 */
[----:B------:R-:W-:-:S02]  /*4b40*/  FFMA.FTZ R10, R88, R17, -R19 ;  /* 0x00000011580a7223 */ /* 0x000fc40000010813 */
[----:B------:R-:W-:Y:S02]  /*4b50*/  FMUL.RZ R20, R4, 0.15915493667125701904 ;  /* 0x3e22f98304147820 */ /* 0x000fe4000040c000 */
[----:B------:R-:W-:Y:S02]  /*4b60*/  FMUL.FTZ R17, R87, R17 ;  /* 0x0000001157117220 */ /* 0x000fe40000410000 */
[----:B------:R-:W-:Y:S02]  /*4b70*/  FMUL.FTZ R4, R91, R12 ;  /* 0x0000000c5b047220 */ /* 0x000fe40000410000 */
[----:B------:R-:W-:Y:S02]  /*4b80*/  FFMA.FTZ R17, R88, R18, R17 ;  /* 0x0000001258117223 */ /* 0x000fe40000010011 */
[----:B------:R-:W-:Y:S02]  /*4b90*/  FMUL.FTZ R191, R114, R191 ;  /* 0x000000bf72bf7220 */ /* 0x000fe40000410000 */
[----:B------:R-:W-:-:S02]  /*4ba0*/  FFMA.FTZ R4, R92, R5, -R4 ;  /* 0x000000055c047223 */ /* 0x000fc40000010804 */
[----:B------:R-:W-:Y:S02]  /*4bb0*/  FMUL.FTZ R5, R91, R5 ;  /* 0x000000055b057220 */ /* 0x000fe40000410000 */
[----:B------:R-:W-:Y:S02]  /*4bc0*/  FADD.FTZ R17, RZ, R17 ;  /* 0x00000011ff117221 */ /* 0x000fe40000010000 */
[----:B------:R-:W-:Y:S02]  /*4bd0*/  FADD.FTZ R10, R191, R10 ;  /* 0x0000000abf0a7221 */ /* 0x000fe40000010000 */
[----:B------:R-:W-:Y:S02]  /*4be0*/  FFMA.FTZ R5, R92, R12, R5 ;  /* 0x0000000c5c057223 */ /* 0x000fe40000010005 */
[C---:B------:R-:W-:Y:S02]  /*4bf0*/  FMUL.FTZ R19, R85.reuse, R17 ;  /* 0x0000001155137220 */ /* 0x040fe40000410000 */
[----:B------:R-:W-:Y:S01]  /*4c00*/  FMUL.FTZ R12, R85, R10 ;  /* 0x0000000a550c7220 */ /* 0x000fe20000410000 */
[----:B------:R-:W-:Y:S01]  /*4c10*/  HADD2.F32 R190, -RZ, R160.H0_H0 ;  /* 0x200000a0ffbe7230 */ /* 0x000fe20000004100 */
[----:B------:R-:W-:-:S02]  /*4c20*/  FMUL.FTZ R9, R109, R9 ;  /* 0x000000096d097220 */ /* 0x000fc40000410000 */
[C---:B------:R-:W-:Y:S02]  /*4c30*/  FMUL.FTZ R11, R89.reuse, R5 ;  /* 0x00000005590b7220 */ /* 0x040fe40000410000 */
[C---:B------:R-:W-:Y:S02]  /*4c40*/  FFMA.FTZ R19, R86.reuse, R10, -R19 ;  /* 0x0000000a56137223 */ /* 0x040fe40000010813 */
[----:B------:R-:W-:Y:S02]  /*4c50*/  FFMA.FTZ R12, R86, R17, R12 ;  /* 0x00000011560c7223 */ /* 0x000fe4000001000c */
[-C--:B------:R-:W-:Y:S01]  /*4c60*/  FMUL.FTZ R10, R89, R4.reuse ;  /* 0x00000004590a7220 */ /* 0x080fe20000410000 */
[----:B------:R-:W-:Y:S01]  /*4c70*/  MUFU.EX2 R9, R9 ;  /* 0x0000000900097308 */ /* 0x000fe20000000800 */
[----:B------:R-:W-:Y:S02]  /*4c80*/  FFMA.FTZ R11, R90, R4, -R11 ;  /* 0x000000045a0b7223 */ /* 0x000fe4000001080b */
[----:B------:R-:W-:-:S02]  /*4c90*/  FMUL.FTZ R190, R113, R190 ;  /* 0x000000be71be7220 */ /* 0x000fc40000410000 */
[----:B------:R-:W-:-:S03]  /*4ca0*/  FADD.FTZ R12, RZ, R12 ;  /* 0x0000000cff0c7221 */ /* 0x000fc60000010000 */
[----:B------:R-:W1:Y:S01]  /*4cb0*/  MUFU.SIN R4, R20 ;  /* 0x0000001400047308 */ /* 0x000e620000000400 */
[----:B------:R-:W-:Y:S01]  /*4cc0*/  FFMA.FTZ R10, R90, R5, R10 ;  /* 0x000000055a0a7223 */ /* 0x000fe2000001000a */
[----:B------:R-:W-:Y:S01]  /*4cd0*/  HADD2.F32 R189, -RZ, R159.H0_H0 ;  /* 0x2000009fffbd7230 */ /* 0x000fe20000004100 */
[----:B------:R-:W-:Y:S02]  /*4ce0*/  FADD.FTZ R19, R190, R19 ;  /* 0x00000013be137221 */ /* 0x000fe40000010000 */
[----:B------:R-:W-:-:S03]  /*4cf0*/  FMUL.FTZ R18, R83, R12 ;  /* 0x0000000c53127220 */ /* 0x000fc60000410000 */
[----:B------:R-:W0:Y:S01]  /*4d00*/  MUFU.COS R58, R20 ;  /* 0x00000014003a7308 */ /* 0x000e220000000000 */
[----:B------:R-:W-:Y:S02]  /*4d10*/  FMUL.FTZ R5, R87, R10 ;  /* 0x0000000a57057220 */ /* 0x000fe40000410000 */
[----:B------:R-:W-:Y:S02]  /*4d20*/  FMUL.FTZ R25, R83, R19 ;  /* 0x0000001353197220 */ /* 0x000fe40000410000 */
[----:B------:R-:W-:Y:S02]  /*4d30*/  FMUL.FTZ R17, R87, R11 ;  /* 0x0000000b57117220 */ /* 0x000fe40000410000 */
[----:B------:R-:W-:Y:S02]  /*4d40*/  FFMA.FTZ R18, R84, R19, -R18 ;  /* 0x0000001354127223 */ /* 0x000fe40000010812 */
[----:B------:R-:W-:Y:S02]  /*4d50*/  FMUL.FTZ R189, R112, R189 ;  /* 0x000000bd70bd7220 */ /* 0x000fe40000410000 */
[----:B------:R-:W-:-:S02]  /*4d60*/  FFMA.FTZ R5, R88, R11, -R5 ;  /* 0x0000000b58057223 */ /* 0x000fc40000010805 */
[----:B------:R-:W-:Y:S02]  /*4d70*/  FFMA.FTZ R25, R84, R12, R25 ;  /* 0x0000000c54197223 */ /* 0x000fe40000010019 */
[----:B------:R-:W-:Y:S02]  /*4d80*/  FFMA.FTZ R17, R88, R10, R17 ;  /* 0x0000000a58117223 */ /* 0x000fe40000010011 */
[----:B------:R-:W-:Y:S02]  /*4d90*/  FADD.FTZ R18, R189, R18 ;  /* 0x00000012bd127221 */ /* 0x000fe40000010000 */
[----:B------:R-:W-:Y:S02]  /*4da0*/  FMUL.FTZ R10, R85, R5 ;  /* 0x00000005550a7220 */ /* 0x000fe40000410000 */
[----:B-1----:R-:W-:Y:S02]  /*4db0*/  FMUL.FTZ R57, R9, R4 ;  /* 0x0000000409397220 */ /* 0x002fe40000410000 */
[----:B------:R-:W-:-:S02]  /*4dc0*/  FADD.FTZ R25, RZ, R25 ;  /* 0x00000019ff197221 */ /* 0x000fc40000010000 */
[----:B------:R-:W-:Y:S02]  /*4dd0*/  FMUL.FTZ R4, R81, R18 ;  /* 0x0000001251047220 */ /* 0x000fe40000410000 */
[-C--:B------:R-:W-:Y:S01]  /*4de0*/  FFMA.FTZ R10, R86, R17.reuse, R10 ;  /* 0x00000011560a7223 */ /* 0x080fe2000001000a */
[----:B------:R-:W-:Y:S01]  /*4df0*/  HADD2.F32 R188, -RZ, R158.H0_H0 ;  /* 0x2000009effbc7230 */ /* 0x000fe20000004100 */
[----:B0-----:R-:W-:Y:S02]  /*4e00*/  FMUL.FTZ R58, R9, R58 ;  /* 0x0000003a093a7220 */ /* 0x001fe40000410000 */
[----:B------:R-:W-:Y:S02]  /*4e10*/  FMUL.FTZ R17, R85, R17 ;  /* 0x0000001155117220 */ /* 0x000fe40000410000 */
[-C--:B------:R-:W-:Y:S01]  /*4e20*/  FMUL.FTZ R9, R81, R25.reuse ;  /* 0x0000001951097220 */ /* 0x080fe20000410000 */
[----:B--2---:R-:W0:Y:S01]  /*4e30*/  R2UR UR23, R3 ;  /* 0x00000000031773c2 */ /* 0x004e2200000e0000 */
[----:B------:R-:W-:-:S02]  /*4e40*/  FFMA.FTZ R25, R82, R25, R4 ;  /* 0x0000001952197223 */ /* 0x000fc40000010004 */
[----:B------:R-:W-:Y:S02]  /*4e50*/  FFMA.FTZ R17, R86, R5, -R17 ;  /* 0x0000000556117223 */ /* 0x000fe40000010811 */
[----:B------:R-:W-:Y:S02]  /*4e60*/  FFMA.FTZ R9, R82, R18, -R9 ;  /* 0x0000001252097223 */ /* 0x000fe40000010809 */
[----:B------:R-:W-:Y:S01]  /*4e70*/  FMUL.FTZ R188, R111, R188 ;  /* 0x000000bc6fbc7220 */ /* 0x000fe20000410000 */
[----:B------:R-:W1:Y:S01]  /*4e80*/  R2UR UR22, R2 ;  /* 0x00000000021673c2 */ /* 0x000e6200000e0000 */
[----:B------:R-:W-:Y:S02]  /*4e90*/  FADD.FTZ R25, RZ, R25 ;  /* 0x00000019ff197221 */ /* 0x000fe40000010000 */
[----:B------:R-:W-:Y:S02]  /*4ea0*/  FMUL.FTZ R5, R83, R17 ;  /* 0x0000001153057220 */ /* 0x000fe40000410000 */
[----:B------:R-:W-:-:S02]  /*4eb0*/  FADD.FTZ R9, R188, R9 ;  /* 0x00000009bc097221 */ /* 0x000fc40000010000 */
[----:B------:R-:W-:Y:S02]  /*4ec0*/  FMUL.FTZ R11, R59, R25 ;  /* 0x000000193b0b7220 */ /* 0x000fe40000410000 */
[-C--:B------:R-:W-:Y:S02]  /*4ed0*/  FMUL.FTZ R4, R83, R10.reuse ;  /* 0x0000000a53047220 */ /* 0x080fe40000410000 */
[----:B------:R-:W-:Y:S02]  /*4ee0*/  FFMA.FTZ R5, R84, R10, R5 ;  /* 0x0000000a54057223 */ /* 0x000fe40000010005 */
[-C--:B------:R-:W-:Y:S02]  /*4ef0*/  FFMA.FTZ R12, R80, R9.reuse, -R11 ;  /* 0x00000009500c7223 */ /* 0x080fe4000001080b */
[----:B------:R-:W-:Y:S02]  /*4f00*/  FMUL.FTZ R11, R59, R9 ;  /* 0x000000093b0b7220 */ /* 0x000fe40000410000 */
[----:B------:R-:W-:-:S02]  /*4f10*/  FFMA.FTZ R4, R84, R17, -R4 ;  /* 0x0000001154047223 */ /* 0x000fc40000010804 */
[CC--:B------:R-:W-:Y:S02]  /*4f20*/  FMUL.FTZ R9, R81.reuse, R5.reuse ;  /* 0x0000000551097220 */ /* 0x0c0fe40000410000 */
[-C--:B------:R-:W-:Y:S02]  /*4f30*/  FMUL.FTZ R10, R81, R4.reuse ;  /* 0x00000004510a7220 */ /* 0x080fe40000410000 */
[C---:B------:R-:W-:Y:S01]  /*4f40*/  FFMA.FTZ R9, R82.reuse, R4, -R9 ;  /* 0x0000000452097223 */ /* 0x040fe20000010809 */
[----:B------:R-:W-:Y:S01]  /*4f50*/  HADD2.F32 R55, -RZ, R55.H0_H0 ;  /* 0x20000037ff377230 */ /* 0x000fe20000004100 */
[----:B------:R-:W-:Y:S02]  /*4f60*/  FFMA.FTZ R10, R82, R5, R10 ;  /* 0x00000005520a7223 */ /* 0x000fe4000001000a */
[----:B------:R-:W-:Y:S01]  /*4f70*/  FMUL.FTZ R65, R59, R9 ;  /* 0x000000093b417220 */ /* 0x000fe20000410000 */
[----:B------:R-:W-:Y:S01]  /*4f80*/  HADD2.F32 R53, -RZ, R53.H0_H0 ;  /* 0x20000035ff357230 */ /* 0x000fe20000004100 */
[----:B0-----:R-:W-:-:S02]  /*4f90*/  FMUL.FTZ R4, R55, UR23 ;  /* 0x0000001737047c20 */ /* 0x001fc40008410000 */
[-C--:B------:R-:W-:Y:S02]  /*4fa0*/  FMUL.FTZ R64, R59, R10.reuse ;  /* 0x0000000a3b407220 */ /* 0x080fe40000410000 */
[----:B------:R-:W-:Y:S02]  /*4fb0*/  FFMA.FTZ R65, R80, R10, R65 ;  /* 0x0000000a50417223 */ /* 0x000fe40000010041 */
[----:B-1----:R-:W-:Y:S01]  /*4fc0*/  FMUL.FTZ R10, R55, UR22 ;  /* 0x00000016370a7c20 */ /* 0x002fe20008410000 */
[----:B------:R-:W-:Y:S01]  /*4fd0*/  HADD2.F32 R47, -RZ, R47.H0_H0 ;  /* 0x2000002fff2f7230 */ /* 0x000fe20000004100 */
[----:B------:R-:W-:Y:S02]  /*4fe0*/  FADD.FTZ R49, R142, R142 ;  /* 0x0000008e8e317221 */ /* 0x000fe40000010000 */
[C---:B------:R-:W-:Y:S02]  /*4ff0*/  FFMA.FTZ R4, R53.reuse, UR22, -R4 ;  /* 0x0000001635047c23 */ /* 0x040fe40008010804 */
[----:B------:R-:W-:Y:S01]  /*5000*/  FFMA.FTZ R10, R53, UR23, R10 ;  /* 0x00000017350a7c23 */ /* 0x000fe2000801000a */
[----:B------:R-:W-:Y:S01]  /*5010*/  HADD2.F32 R45, -RZ, R45.H0_H0 ;  /* 0x2000002dff2d7230 */ /* 0x000fe20000004100 */
[----:B------:R-:W-:-:S02]  /*5020*/  FMUL.FTZ R50, R49, R4 ;  /* 0x0000000431327220 */ /* 0x000fc40000410000 */
[----:B------:R-:W-:Y:S02]  /*5030*/  FMUL.FTZ R4, R47, UR23 ;  /* 0x000000172f047c20 */ /* 0x000fe40008410000 */
[----:B------:R-:W-:Y:S01]  /*5040*/  FMUL.FTZ R49, R49, R10 ;  /* 0x0000000a31317220 */ /* 0x000fe20000410000 */
[----:B------:R-:W-:Y:S01]  /*5050*/  HADD2.F32 R56, -RZ, R56.H0_H0 ;  /* 0x20000038ff387230 */ /* 0x000fe20000004100 */
[----:B------:R-:W-:Y:S01]  /*5060*/  FMUL.FTZ R10, R47, UR22 ;  /* 0x000000162f0a7c20 */ /* 0x000fe20008410000 */
[----:B------:R-:W-:Y:S01]  /*5070*/  HADD2.F32 R39, -RZ, R39.H0_H0 ;  /* 0x20000027ff277230 */ /* 0x000fe20000004100 */
[----:B------:R-:W-:Y:S02]  /*5080*/  FADD.FTZ R41, R140, R140 ;  /* 0x0000008c8c297221 */ /* 0x000fe40000010000 */
[C---:B------:R-:W-:Y:S01]  /*5090*/  FFMA.FTZ R4, R45.reuse, UR22, -R4 ;  /* 0x000000162d047c23 */ /* 0x040fe20008010804 */
[----:B------:R-:W-:Y:S01]  /*50a0*/  HADD2.F32 R54, -RZ, R54.H0_H0 ;  /* 0x20000036ff367230 */ /* 0x000fe20000004100 */
[----:B------:R-:W-:Y:S01]  /*50b0*/  FFMA.FTZ R10, R45, UR23, R10 ;  /* 0x000000172d0a7c23 */ /* 0x000fe2000801000a */
[----:B------:R-:W-:Y:S01]  /*50c0*/  HADD2.F32 R48, -RZ, R48.H0_H0 ;  /* 0x20000030ff307230 */ /* 0x000fe20000004100 */
[----:B------:R-:W-:Y:S01]  /*50d0*/  FMUL.FTZ R3, R56, UR23 ;  /* 0x0000001738037c20 */ /* 0x000fe20008410000 */
[----:B------:R-:W-:Y:S01]  /*50e0*/  HADD2.F32 R37, -RZ, R37.H0_H0 ;  /* 0x20000025ff257230 */ /* 0x000fe20000004100 */
[----:B------:R-:W-:Y:S01]  /*50f0*/  FMUL.FTZ R42, R41, R4 ;  /* 0x00000004292a7220 */ /* 0x000fe20000410000 */
[----:B------:R-:W-:Y:S01]  /*5100*/  ISETP.NE.AND P0, PT, R148, 0x7f, PT ;  /* 0x0000007f9400780c */ /* 0x000fe20003f05270 */
[----:B------:R-:W-:-:S02]  /*5110*/  FMUL.FTZ R5, R56, UR22 ;  /* 0x0000001638057c20 */ /* 0x000fc40008410000 */
[----:B------:R-:W-:Y:S02]  /*5120*/  FMUL.FTZ R4, R39, UR23 ;  /* 0x0000001727047c20 */ /* 0x000fe40008410000 */
[----:B------:R-:W-:Y:S01]  /*5130*/  FMUL.FTZ R41, R41, R10 ;  /* 0x0000000a29297220 */ /* 0x000fe20000410000 */
[----:B------:R-:W-:Y:S01]  /*5140*/  HADD2.F32 R46, -RZ, R46.H0_H0 ;  /* 0x2000002eff2e7230 */ /* 0x000fe20000004100 */
[----:B------:R-:W-:Y:S01]  /*5150*/  FMUL.FTZ R10, R39, UR22 ;  /* 0x00000016270a7c20 */ /* 0x000fe20008410000 */
[----:B------:R-:W-:Y:S01]  /*5160*/  HADD2.F32 R40, -RZ, R40.H0_H0 ;  /* 0x20000028ff287230 */ /* 0x000fe20000004100 */
[----:B------:R-:W-:Y:S01]  /*5170*/  FADD.FTZ R51, R143, R143 ;  /* 0x0000008f8f337221 */ /* 0x000fe20000010000 */
[----:B------:R-:W-:Y:S01]  /*5180*/  HADD2.F32 R31, -RZ, R31.H0_H0 ;  /* 0x2000001fff1f7230 */ /* 0x000fe20000004100 */
[C---:B------:R-:W-:Y:S02]  /*5190*/  FFMA.FTZ R52, R54.reuse, UR22, -R3 ;  /* 0x0000001636347c23 */ /* 0x040fe40008010803 */
[----:B------:R-:W-:-:S02]  /*51a0*/  FFMA.FTZ R2, R54, UR23, R5 ;  /* 0x0000001736027c23 */ /* 0x000fc40008010005 */
[----:B------:R-:W-:Y:S01]  /*51b0*/  FADD.FTZ R33, R138, R138 ;  /* 0x0000008a8a217221 */ /* 0x000fe20000010000 */
[----:B------:R-:W-:Y:S01]  /*51c0*/  HADD2.F32 R38, -RZ, R38.H0_H0 ;  /* 0x20000026ff267230 */ /* 0x000fe20000004100 */
[C---:B------:R-:W-:Y:S01]  /*51d0*/  FMUL.FTZ R3, R48.reuse, UR23 ;  /* 0x0000001730037c20 */ /* 0x040fe20008410000 */
[----:B------:R-:W-:Y:S01]  /*51e0*/  HADD2.F32 R29, -RZ, R29.H0_H0 ;  /* 0x2000001dff1d7230 */ /* 0x000fe20000004100 */
[C---:B------:R-:W-:Y:S01]  /*51f0*/  FFMA.FTZ R4, R37.reuse, UR22, -R4 ;  /* 0x0000001625047c23 */ /* 0x040fe20008010804 */
[----:B------:R-:W-:Y:S01]  /*5200*/  HADD2.F32 R32, -RZ, R32.H0_H0 ;  /* 0x20000020ff207230 */ /* 0x000fe20000004100 */
[----:B------:R-:W-:Y:S01]  /*5210*/  FMUL.FTZ R5, R48, UR22 ;  /* 0x0000001630057c20 */ /* 0x000fe20008410000 */
[----:B------:R-:W-:Y:S01]  /*5220*/  HADD2.F32 R187, -RZ, R157.H0_H0 ;  /* 0x2000009dffbb7230 */ /* 0x000fe20000004100 */
[----:B------:R-:W-:Y:S01]  /*5230*/  FFMA.FTZ R10, R37, UR23, R10 ;  /* 0x00000017250a7c23 */ /* 0x000fe2000801000a */
[----:B------:R0:W1:Y:S01]  /*5240*/  @P0 LDS.64 R94, [R148.X8+0x8788] ;  /* 0x00878800945e0984 */ /* 0x0000620000008a00 */
[----:B------:R-:W-:-:S02]  /*5250*/  FMUL.FTZ R52, R51, R52 ;  /* 0x0000003433347220 */ /* 0x000fc40000410000 */
[----:B------:R-:W-:Y:S02]  /*5260*/  FMUL.FTZ R51, R51, R2 ;  /* 0x0000000233337220 */ /* 0x000fe40000410000 */
[----:B------:R-:W-:Y:S02]  /*5270*/  FADD.FTZ R43, R141, R141 ;  /* 0x0000008d8d2b7221 */ /* 0x000fe40000010000 */
[C---:B------:R-:W-:Y:S02]  /*5280*/  FFMA.FTZ R44, R46.reuse, UR22, -R3 ;  /* 0x000000162e2c7c23 */ /* 0x040fe40008010803 */
[----:B------:R-:W-:Y:S02]  /*5290*/  FMUL.FTZ R34, R33, R4 ;  /* 0x0000000421227220 */ /* 0x000fe40000410000 */
[----:B------:R-:W-:Y:S02]  /*52a0*/  FFMA.FTZ R2, R46, UR23, R5 ;  /* 0x000000172e027c23 */ /* 0x000fe40008010005 */
[----:B------:R-:W-:-:S02]  /*52b0*/  FMUL.FTZ R3, R40, UR23 ;  /* 0x0000001728037c20 */ /* 0x000fc40008410000 */
[----:B------:R-:W-:Y:S02]  /*52c0*/  FMUL.FTZ R4, R31, UR23 ;  /* 0x000000171f047c20 */ /* 0x000fe40008410000 */
[----:B------:R-:W-:Y:S02]  /*52d0*/  FMUL.FTZ R5, R40, UR22 ;  /* 0x0000001628057c20 */ /* 0x000fe40008410000 */
[----:B------:R-:W-:Y:S02]  /*52e0*/  FMUL.FTZ R33, R33, R10 ;  /* 0x0000000a21217220 */ /* 0x000fe40000410000 */
[----:B------:R-:W-:Y:S01]  /*52f0*/  FMUL.FTZ R10, R31, UR22 ;  /* 0x000000161f0a7c20 */ /* 0x000fe20008410000 */
[----:B------:R-:W-:Y:S01]  /*5300*/  HADD2.F32 R30, -RZ, R30.H0_H0 ;  /* 0x2000001eff1e7230 */ /* 0x000fe20000004100 */
[----:B------:R-:W-:Y:S01]  /*5310*/  FFMA.FTZ R11, R80, R25, R11 ;  /* 0x00000019500b7223 */ /* 0x000fe2000001000b */
[----:B------:R-:W-:Y:S01]  /*5320*/  HADD2.F32 R23, -RZ, R23.H0_H0 ;  /* 0x20000017ff177230 */ /* 0x000fe20000004100 */
[C---:B------:R-:W-:Y:S01]  /*5330*/  FMUL.FTZ R44, R43.reuse, R44 ;  /* 0x0000002c2b2c7220 */ /* 0x040fe20000410000 */
[----:B------:R-:W-:Y:S01]  /*5340*/  HADD2.F32 R24, -RZ, R24.H0_H0 ;  /* 0x20000018ff187230 */ /* 0x000fe20000004100 */
[----:B------:R-:W-:-:S02]  /*5350*/  FMUL.FTZ R43, R43, R2 ;  /* 0x000000022b2b7220 */ /* 0x000fc40000410000 */
[----:B------:R-:W-:Y:S02]  /*5360*/  FADD.FTZ R35, R139, R139 ;  /* 0x0000008b8b237221 */ /* 0x000fe40000010000 */
[----:B------:R-:W-:Y:S02]  /*5370*/  FFMA.FTZ R36, R38, UR22, -R3 ;  /* 0x0000001626247c23 */ /* 0x000fe40008010803 */
[----:B------:R-:W-:Y:S02]  /*5380*/  FADD.FTZ R25, R136, R136 ;  /* 0x0000008888197221 */ /* 0x000fe40000010000 */
[----:B------:R-:W-:Y:S02]  /*5390*/  FFMA.FTZ R4, R29, UR22, -R4 ;  /* 0x000000161d047c23 */ /* 0x000fe40008010804 */
[----:B------:R-:W-:Y:S02]  /*53a0*/  FFMA.FTZ R2, R38, UR23, R5 ;  /* 0x0000001726027c23 */ /* 0x000fe40008010005 */
[----:B------:R-:W-:-:S02]  /*53b0*/  FMUL.FTZ R3, R32, UR23 ;  /* 0x0000001720037c20 */ /* 0x000fc40008410000 */
[----:B------:R-:W-:Y:S02]  /*53c0*/  FMUL.FTZ R187, R110, R187 ;  /* 0x000000bb6ebb7220 */ /* 0x000fe40000410000 */
[----:B------:R-:W-:Y:S02]  /*53d0*/  FMUL.FTZ R5, R32, UR22 ;  /* 0x0000001620057c20 */ /* 0x000fe40008410000 */
[----:B------:R-:W-:Y:S01]  /*53e0*/  FFMA.FTZ R10, R29, UR23, R10 ;  /* 0x000000171d0a7c23 */ /* 0x000fe2000801000a */
[----:B------:R-:W-:Y:S01]  /*53f0*/  HADD2.F32 R21, -RZ, R21.H0_H0 ;  /* 0x20000015ff157230 */ /* 0x000fe20000004100 */
[----:B------:R-:W-:Y:S01]  /*5400*/  FMUL.FTZ R36, R35, R36 ;  /* 0x0000002423247220 */ /* 0x000fe20000410000 */
[----:B------:R-:W-:Y:S01]  /*5410*/  HADD2.F32 R22, -RZ, R22.H0_H0 ;  /* 0x20000016ff167230 */ /* 0x000fe20000004100 */
[----:B------:R-:W-:Y:S01]  /*5420*/  FMUL.FTZ R26, R25, R4 ;  /* 0x00000004191a7220 */ /* 0x000fe20000410000 */
[----:B------:R-:W-:Y:S01]  /*5430*/  HADD2.F32 R16, -RZ, R16.H0_H0 ;  /* 0x20000010ff107230 */ /* 0x000fe20000004100 */
[----:B------:R-:W-:-:S02]  /*5440*/  FMUL.FTZ R35, R35, R2 ;  /* 0x0000000223237220 */ /* 0x000fc40000410000 */
[----:B------:R-:W-:Y:S02]  /*5450*/  FADD.FTZ R27, R137, R137 ;  /* 0x00000089891b7221 */ /* 0x000fe40000010000 */
[C---:B------:R-:W-:Y:S02]  /*5460*/  FFMA.FTZ R28, R30.reuse, UR22, -R3 ;  /* 0x000000161e1c7c23 */ /* 0x040fe40008010803 */
[----:B------:R-:W-:Y:S02]  /*5470*/  FMUL.FTZ R4, R23, UR23 ;  /* 0x0000001717047c20 */ /* 0x000fe40008410000 */
[----:B------:R-:W-:Y:S02]  /*5480*/  FADD.FTZ R11, RZ, R11 ;  /* 0x0000000bff0b7221 */ /* 0x000fe40000010000 */
[----:B------:R-:W-:Y:S02]  /*5490*/  FADD.FTZ R12, R187, R12 ;  /* 0x0000000cbb0c7221 */ /* 0x000fe40000010000 */
[----:B------:R-:W-:-:S02]  /*54a0*/  FFMA.FTZ R2, R30, UR23, R5 ;  /* 0x000000171e027c23 */ /* 0x000fc40008010005 */
[----:B------:R-:W-:Y:S02]  /*54b0*/  FMUL.FTZ R25, R25, R10 ;  /* 0x0000000a19197220 */ /* 0x000fe40000410000 */
[C---:B------:R-:W-:Y:S02]  /*54c0*/  FMUL.FTZ R3, R24.reuse, UR23 ;  /* 0x0000001718037c20 */ /* 0x040fe40008410000 */
[----:B------:R-:W-:Y:S02]  /*54d0*/  FMUL.FTZ R5, R24, UR22 ;  /* 0x0000001618057c20 */ /* 0x000fe40008410000 */
[----:B------:R-:W-:Y:S01]  /*54e0*/  FMUL.FTZ R10, R23, UR22 ;  /* 0x00000016170a7c20 */ /* 0x000fe20008410000 */
[----:B---3--:R-:W-:Y:S01]  /*54f0*/  HADD2.F32 R15, -RZ, R15.H0_H0 ;  /* 0x2000000fff0f7230 */ /* 0x008fe20000004100 */
[----:B------:R-:W-:Y:S01]  /*5500*/  FMUL.FTZ R28, R27, R28 ;  /* 0x0000001c1b1c7220 */ /* 0x000fe20000410000 */
[----:B------:R-:W-:Y:S01]  /*5510*/  HADD2.F32 R14, -RZ, R14.H0_H0 ;  /* 0x2000000eff0e7230 */ /* 0x000fe20000004100 */
[----:B------:R-:W-:-:S02]  /*5520*/  FADD.FTZ R17, R134, R134 ;  /* 0x0000008686117221 */ /* 0x000fc40000010000 */
[----:B------:R-:W-:Y:S02]  /*5530*/  FFMA.FTZ R4, R21, UR22, -R4 ;  /* 0x0000001615047c23 */ /* 0x000fe40008010804 */
[C---:B------:R-:W-:Y:S02]  /*5540*/  FMUL.FTZ R69, R57.reuse, R11 ;  /* 0x0000000b39457220 */ /* 0x040fe40000410000 */
[----:B------:R-:W-:Y:S02]  /*5550*/  FMUL.FTZ R67, R57, R12 ;  /* 0x0000000c39437220 */ /* 0x000fe40000410000 */
[----:B------:R-:W-:Y:S02]  /*5560*/  FMUL.FTZ R27, R27, R2 ;  /* 0x000000021b1b7220 */ /* 0x000fe40000410000 */
[----:B------:R-:W-:Y:S02]  /*5570*/  FADD.FTZ R19, R135, R135 ;  /* 0x0000008787137221 */ /* 0x000fe40000010000 */
[----:B------:R-:W-:-:S02]  /*5580*/  FFMA.FTZ R20, R22, UR22, -R3 ;  /* 0x0000001616147c23 */ /* 0x000fc40008010803 */
[----:B------:R-:W-:Y:S02]  /*5590*/  FFMA.FTZ R2, R22, UR23, R5 ;  /* 0x0000001716027c23 */ /* 0x000fe40008010005 */
[----:B------:R-:W-:Y:S02]  /*55a0*/  FFMA.FTZ R10, R21, UR23, R10 ;  /* 0x00000017150a7c23 */ /* 0x000fe4000801000a */
[C---:B------:R-:W-:Y:S01]  /*55b0*/  FMUL.FTZ R3, R16.reuse, UR23 ;  /* 0x0000001710037c20 */ /* 0x040fe20008410000 */
[----:B------:R-:W-:Y:S01]  /*55c0*/  HADD2.F32 R13, -RZ, R13.H0_H0 ;  /* 0x2000000dff0d7230 */ /* 0x000fe20000004100 */
[----:B------:R-:W-:Y:S01]  /*55d0*/  FMUL.FTZ R5, R16, UR22 ;  /* 0x0000001610057c20 */ /* 0x000fe20008410000 */
[----:B----4-:R-:W-:Y:S01]  /*55e0*/  HADD2.F32 R8, -RZ, R8.H0_H0 ;  /* 0x20000008ff087230 */ /* 0x010fe20000004100 */
[----:B------:R-:W-:Y:S02]  /*55f0*/  FMUL.FTZ R18, R17, R4 ;  /* 0x0000000411127220 */ /* 0x000fe40000410000 */
[----:B------:R-:W-:-:S02]  /*5600*/  FFMA.FTZ R69, R58, R12, -R69 ;  /* 0x0000000c3a457223 */ /* 0x000fc40000010845 */
[----:B------:R-:W-:Y:S02]  /*5610*/  FFMA.FTZ R67, R58, R11, R67 ;  /* 0x0000000b3a437223 */ /* 0x000fe40000010043 */
[----:B------:R-:W-:Y:S02]  /*5620*/  FMUL.FTZ R20, R19, R20 ;  /* 0x0000001413147220 */ /* 0x000fe40000410000 */
[----:B------:R-:W-:Y:S01]  /*5630*/  FMUL.FTZ R4, R15, UR23 ;  /* 0x000000170f047c20 */ /* 0x000fe20008410000 */
[----:B------:R-:W-:Y:S01]  /*5640*/  HADD2.F32 R7, -RZ, R7.H0_H0 ;  /* 0x20000007ff077230 */ /* 0x000fe20000004100 */
[----:B------:R-:W-:Y:S02]  /*5650*/  FMUL.FTZ R19, R19, R2 ;  /* 0x0000000213137220 */ /* 0x000fe40000410000 */
[----:B------:R-:W-:Y:S02]  /*5660*/  FMUL.FTZ R17, R17, R10 ;  /* 0x0000000a11117220 */ /* 0x000fe40000410000 */
[----:B------:R-:W-:-:S02]  /*5670*/  FADD.FTZ R11, R133, R133 ;  /* 0x00000085850b7221 */ /* 0x000fc40000010000 */
[C---:B------:R-:W-:Y:S02]  /*5680*/  FFMA.FTZ R12, R14.reuse, UR22, -R3 ;  /* 0x000000160e0c7c23 */ /* 0x040fe40008010803 */
[----:B------:R-:W-:Y:S02]  /*5690*/  FMUL.FTZ R10, R15, UR22 ;  /* 0x000000160f0a7c20 */ /* 0x000fe40008410000 */
[----:B------:R-:W-:Y:S01]  /*56a0*/  FFMA.FTZ R2, R14, UR23, R5 ;  /* 0x000000170e027c23 */ /* 0x000fe20008010005 */
[----:B------:R-:W-:Y:S01]  /*56b0*/  HADD2.F32 R6, -RZ, R6.H0_H0 ;  /* 0x20000006ff067230 */ /* 0x000fe20000004100 */
[----:B------:R-:W-:Y:S02]  /*56c0*/  FFMA.FTZ R64, R80, R9, -R64 ;  /* 0x0000000950407223 */ /* 0x000fe40000010840 */
[----:B------:R-:W-:Y:S02]  /*56d0*/  FADD.FTZ R9, R132, R132 ;  /* 0x0000008484097221 */ /* 0x000fe40000010000 */
[----:B------:R-:W-:Y:S01]  /*56e0*/  FFMA.FTZ R4, R13, UR22, -R4 ;  /* 0x000000160d047c23 */ /* 0x000fe20008010804 */
[----:B------:R-:W-:Y:S01]  /*56f0*/  HADD2.F32 R5, -RZ, R0.H0_H0 ;  /* 0x20000000ff057230 */ /* 0x000fe20000004100 */
[----:B------:R-:W-:-:S02]  /*5700*/  FMUL.FTZ R12, R11, R12 ;  /* 0x0000000c0b0c7220 */ /* 0x000fc40000410000 */
[C---:B------:R-:W-:Y:S02]  /*5710*/  FMUL.FTZ R71, R8.reuse, UR23 ;  /* 0x0000001708477c20 */ /* 0x040fe40008410000 */
[----:B------:R-:W-:Y:S02]  /*5720*/  FFMA.FTZ R66, R13, UR23, R10 ;  /* 0x000000170d427c23 */ /* 0x000fe4000801000a */
[----:B------:R-:W-:Y:S02]  /*5730*/  FMUL.FTZ R11, R11, R2 ;  /* 0x000000020b0b7220 */ /* 0x000fe40000410000 */
[----:B------:R-:W-:Y:S02]  /*5740*/  FMUL.FTZ R73, R8, UR22 ;  /* 0x0000001608497c20 */ /* 0x000fe40008410000 */
[C---:B------:R-:W-:Y:S02]  /*5750*/  FMUL.FTZ R2, R7.reuse, UR23 ;  /* 0x0000001707027c20 */ /* 0x040fe40008410000 */
[----:B------:R-:W-:-:S02]  /*5760*/  FMUL.FTZ R68, R7, UR22 ;  /* 0x0000001607447c20 */ /* 0x000fc40008410000 */
[----:B------:R-:W-:Y:S02]  /*5770*/  FMUL.FTZ R10, R9, R4 ;  /* 0x00000004090a7220 */ /* 0x000fe40000410000 */
[----:B------:R-:W-:Y:S02]  /*5780*/  FADD.FTZ R3, R131, R131 ;  /* 0x0000008383037221 */ /* 0x000fe40000010000 */
[C---:B------:R-:W-:Y:S02]  /*5790*/  FFMA.FTZ R4, R6.reuse, UR22, -R71 ;  /* 0x0000001606047c23 */ /* 0x040fe40008010847 */
[----:B------:R-:W-:Y:S02]  /*57a0*/  FMUL.FTZ R9, R9, R66 ;  /* 0x0000004209097220 */ /* 0x000fe40000410000 */
[----:B------:R-:W-:Y:S01]  /*57b0*/  FFMA.FTZ R0, R6, UR23, R73 ;  /* 0x0000001706007c23 */ /* 0x000fe20008010049 */
[----:B------:R-:W-:Y:S01]  /*57c0*/  HADD2.F32 R186, -RZ, R144.H0_H0 ;  /* 0x20000090ffba7230 */ /* 0x000fe20000004100 */
[----:B------:R-:W-:-:S02]  /*57d0*/  FADD.FTZ R66, R130, R130 ;  /* 0x0000008282427221 */ /* 0x000fc40000010000 */
[C---:B------:R-:W-:Y:S02]  /*57e0*/  FFMA.FTZ R71, R5.reuse, UR22, -R2 ;  /* 0x0000001605477c23 */ /* 0x040fe40008010802 */
[----:B------:R-:W-:Y:S02]  /*57f0*/  FFMA.FTZ R73, R5, UR23, R68 ;  /* 0x0000001705497c23 */ /* 0x000fe40008010044 */
[C---:B------:R-:W-:Y:S02]  /*5800*/  FMUL.FTZ R4, R3.reuse, R4 ;  /* 0x0000000403047220 */ /* 0x040fe40000410000 */
[----:B------:R-:W-:Y:S02]  /*5810*/  FMUL.FTZ R3, R3, R0 ;  /* 0x0000000003037220 */ /* 0x000fe40000410000 */
[C---:B------:R-:W-:Y:S02]  /*5820*/  FMUL.FTZ R2, R66.reuse, R71 ;  /* 0x0000004742027220 */ /* 0x040fe40000410000 */
[----:B------:R-:W-:-:S02]  /*5830*/  FMUL.FTZ R0, R66, R73 ;  /* 0x0000004942007220 */ /* 0x000fc40000410000 */
[C---:B------:R-:W-:Y:S01]  /*5840*/  FMUL.FTZ R66, R57.reuse, R64 ;  /* 0x0000004039427220 */ /* 0x040fe20000410000 */
[----:B------:R-:W-:Y:S01]  /*5850*/  BSSY B0, `(.L_x_328) ;  /* 0x0000015000007945 */ /* 0x000fe20003800000 */
[-C--:B------:R-:W-:Y:S02]  /*5860*/  FMUL.FTZ R71, R57, R65.reuse ;  /* 0x0000004139477220 */ /* 0x080fe40000410000 */
[----:B------:R-:W-:Y:S01]  /*5870*/  FMUL.FTZ R186, R109, R186 ;  /* 0x000000ba6dba7220 */ /* 0x000fe20000410000 */
[----:B------:R-:W-:Y:S01]  /*5880*/  LEA.HI R233, R148, R148, RZ, 0x1e ;  /* 0x0000009494e97211 */ /* 0x000fe200078ff0ff */
[C---:B------:R-:W-:Y:S02]  /*5890*/  FFMA.FTZ R65, R58.reuse, R65, R66 ;  /* 0x000000413a417223 */ /* 0x040fe40000010042 */
[----:B------:R-:W-:Y:S02]  /*58a0*/  FFMA.FTZ R64, R58, R64, -R71 ;  /* 0x000000403a407223 */ /* 0x000fe40000010847 */
[----:B------:R-:W-:-:S02]  /*58b0*/  FADD.FTZ R66, R186, R69 ;  /* 0x00000045ba427221 */ /* 0x000fc40000010000 */
[----:B------:R-:W-:Y:S01]  /*58c0*/  FADD.FTZ R67, RZ, R67 ;  /* 0x00000043ff437221 */ /* 0x000fe20000010000 */
[----:B------:R-:W-:Y:S05]  /*58d0*/  @P0 BRA `(.L_x_329) ;  /* 0x000000c000000947 */ /* 0x000fea0003800000 */
[----:B01----:R-:W-:Y:S01]  /*58e0*/  ULDC UR21, c[0x0][0x174] ;  /* 0x00005d0000157ab9 */ /* 0x003fe20000000800 */
[----:B------:R-:W-:Y:S01]  /*58f0*/  MOV R94, 0x3f800000 ;  /* 0x3f800000005e7802 */ /* 0x000fe20000000f00 */
[----:B------:R-:W-:Y:S01]  /*5900*/  UISETP.NE.AND UP0, UPT, UR33, UR21, UPT ;  /* 0x000000152100728c */ /* 0x000fe2000bf05270 */
[----:B------:R-:W-:-:S05]  /*5910*/  MOV R95, RZ ;  /* 0x000000ff005f7202 */ /* 0x000fca0000000f00 */
[----:B------:R-:W-:-:S05]  /*5920*/  PLOP3.LUT P0, PT, PT, PT, UP0, 0x80, 0x0 ;  /* 0x000000000000781c */ /* 0x000fca0003f0f008 */
[----:B------:R-:W-:-:S04]  /*5930*/  @UP0 UIADD3 UR21, -UR6, UR21, URZ ;  /* 0x0000001506150290 */ /* 0x000fc8000fffe13f */
[----:B------:R-:W-:-:S04]  /*5940*/  @UP0 ULEA.HI UR20, UR21, UR21, URZ, 0x1 ;  /* 0x0000001515140291 */ /* 0x000fc8000f8f083f */
[----:B------:R-:W-:-:S04]  /*5950*/  @UP0 ULOP3.LUT UR20, UR20, 0xfffffe, URZ, 0xc0, !UPT ;  /* 0x00fffffe14140892 */ /* 0x000fc8000f8ec03f */
[----:B------:R-:W-:-:S04]  /*5960*/  @UP0 UIADD3 UR20, -UR20, UR21, URZ ;  /* 0x0000001514140290 */ /* 0x000fc8000fffe13f */
[----:B------:R-:W-:-:S06]  /*5970*/  @UP0 ULEA UR20, UR20, UR7, 0x8 ;  /* 0x0000000714140291 */ /* 0x000fcc000f8e403f */
[----:B------:R-:W-:-:S05]  /*5980*/  MOV R68, UR20 ;  /* 0x0000001400447c02 */ /* 0x000fca0008000f00 */
[----:B------:R0:W1:Y:S02]  /*5990*/  @P0 LDS.64 R94, [R68.X8+0x7780] ;  /* 0x00778000445e0984 */ /* 0x0000640000008a00 */
.L_x_329:
[----:B01----:R-:W-:Y:S05]  /*59a0*/  BSYNC B0 ;  /* 0x0000000000007941 */ /* 0x003fea0003800000 */
.L_x_328:
[----:B------:R-:W-:Y:S01]  /*59b0*/  ISETP.GT.U32.AND P0, PT, R148, 0x1f, PT ;  /* 0x0000001f9400780c */ /* 0x000fe20003f04070 */
[----:B------:R-:W-:Y:S01]  /*59c0*/  HADD2.F32 R149, -RZ, R149.H0_H0 ;  /* 0x20000095ff957230 */ /* 0x000fe20000004100 */
[----:B------:R0:W-:Y:S01]  /*59d0*/  STS.128 [R233.X16+0x6370], R64 ;  /* 0x00637040e9007388 */ /* 0x0001e2000000cc00 */
[----:B------:R-:W-:Y:S01]  /*59e0*/  HADD2.F32 R150, -RZ, R150.H0_H0 ;  /* 0x20000096ff967230 */ /* 0x000fe20000004100 */
[----:B------:R-:W-:Y:S01]  /*59f0*/  FADD.FTZ R154, R129, R129 ;  /* 0x00000081819a7221 */ /* 0x000fe20000010000 */
[----:B------:R-:W-:Y:S01]  /*5a00*/  HADD2.F32 R151, -RZ, R151.H0_H0 ;  /* 0x20000097ff977230 */ /* 0x000fe20000004100 */
[C---:B------:R-:W-:Y:S01]  /*5a10*/  FMUL.FTZ R68, R149.reuse, UR23 ;  /* 0x0000001795447c20 */ /* 0x040fe20008410000 */
[----:B------:R-:W-:Y:S01]  /*5a20*/  HADD2.F32 R152, -RZ, R152.H0_H0 ;  /* 0x20000098ff987230 */ /* 0x000fe20000004100 */
[----:B------:R-:W-:Y:S01]  /*5a30*/  FMUL.FTZ R70, R149, UR22 ;  /* 0x0000001695467c20 */ /* 0x000fe20008410000 */
[----:B------:R-:W-:Y:S01]  /*5a40*/  BSSY B0, `(.L_x_330) ;  /* 0x00000d7000007945 */ /* 0x000fe20003800000 */
[----:B------:R-:W-:-:S02]  /*5a50*/  FMUL.FTZ R69, R150, UR22 ;  /* 0x0000001696457c20 */ /* 0x000fc40008410000 */
[----:B------:R-:W-:Y:S02]  /*5a60*/  FADD.FTZ R156, R128, R128 ;  /* 0x00000080809c7221 */ /* 0x000fe40000010000 */
[C---:B------:R-:W-:Y:S02]  /*5a70*/  FFMA.FTZ R153, R151.reuse, UR22, -R68 ;  /* 0x0000001697997c23 */ /* 0x040fe40008010844 */
[----:B------:R-:W-:Y:S02]  /*5a80*/  FFMA.FTZ R69, R152, UR23, R69 ;  /* 0x0000001798457c23 */ /* 0x000fe40008010045 */
[----:B0-----:R-:W-:Y:S02]  /*5a90*/  FMUL.FTZ R67, R150, UR23 ;  /* 0x0000001796437c20 */ /* 0x001fe40008410000 */
[----:B------:R-:W-:Y:S02]  /*5aa0*/  FFMA.FTZ R65, R151, UR23, R70 ;  /* 0x0000001797417c23 */ /* 0x000fe40008010046 */
[----:B------:R-:W-:-:S02]  /*5ab0*/  FFMA.FTZ R67, R152, UR22, -R67 ;  /* 0x0000001698437c23 */ /* 0x000fc40008010843 */
[----:B------:R-:W-:Y:S02]  /*5ac0*/  FMUL.FTZ R153, R154, R153 ;  /* 0x000000999a997220 */ /* 0x000fe40000410000 */
[----:B------:R-:W-:Y:S02]  /*5ad0*/  FMUL.FTZ R155, R156, R67 ;  /* 0x000000439c9b7220 */ /* 0x000fe40000410000 */
[----:B------:R-:W-:Y:S02]  /*5ae0*/  FMUL.FTZ R154, R154, R65 ;  /* 0x000000419a9a7220 */ /* 0x000fe40000410000 */
[----:B------:R-:W-:Y:S01]  /*5af0*/  FMUL.FTZ R156, R156, R69 ;  /* 0x000000459c9c7220 */ /* 0x000fe20000410000 */
[----:B------:R-:W-:Y:S06]  /*5b00*/  BAR.SYNC.DEFER_BLOCKING 0x0 ;  /* 0x0000000000007b1d */ /* 0x000fec0000010000 */
[----:B------:R-:W-:Y:S05]  /*5b10*/  @P0 BRA `(.L_x_331) ;  /* 0x00000c9000000947 */ /* 0x000fea0003800000 */
[----:B------:R-:W-:-:S05]  /*5b20*/  IMAD R192, R148, 0x50, RZ ;  /* 0x0000005094c07824 */ /* 0x000fca00078e02ff */
[----:B------:R-:W-:Y:S04]  /*5b30*/  LDS.128 R64, [R192+0x6370] ;  /* 0x00637000c0407984 */ /* 0x000fe80000000c00 */
[----:B------:R-:W0:Y:S04]  /*5b40*/  LDS.128 R68, [R192+0x6380] ;  /* 0x00638000c0447984 */ /* 0x000e280000000c00 */
[----:B------:R-:W1:Y:S04]  /*5b50*/  LDS.128 R72, [R192+0x6390] ;  /* 0x00639000c0487984 */ /* 0x000e680000000c00 */
[----:B------:R-:W2:Y:S01]  /*5b60*/  LDS.128 R76, [R192+0x63a0] ;  /* 0x0063a000c04c7984 */ /* 0x000ea20000000c00 */
[----:B0-----:R-:W-:-:S04]  /*5b70*/  FMUL.FTZ R193, R66, R69 ;  /* 0x0000004542c17220 */ /* 0x001fc80000410000 */
[CC--:B------:R-:W-:Y:S02]  /*5b80*/  FFMA.FTZ R194, R67.reuse, R68.reuse, R193 ;  /* 0x0000004443c27223 */ /* 0x0c0fe400000100c1 */
[-C--:B------:R-:W-:Y:S02]  /*5b90*/  FMUL.FTZ R67, R67, R69.reuse ;  /* 0x0000004543437220 */ /* 0x080fe40000410000 */
[----:B------:R-:W-:Y:S02]  /*5ba0*/  FADD.FTZ R71, R71, R194 ;  /* 0x000000c247477221 */ /* 0x000fe40000010000 */
[----:B------:R-:W-:Y:S02]  /*5bb0*/  FFMA.FTZ R193, R66, R68, -R67 ;  /* 0x0000004442c17223 */ /* 0x000fe40000010843 */
[-C--:B------:R-:W-:Y:S02]  /*5bc0*/  FMUL.FTZ R67, R65, R69.reuse ;  /* 0x0000004541437220 */ /* 0x080fe40000410000 */
[----:B------:R-:W-:-:S02]  /*5bd0*/  FMUL.FTZ R69, R64, R69 ;  /* 0x0000004540457220 */ /* 0x000fc40000410000 */
[----:B------:R-:W-:Y:S02]  /*5be0*/  FADD.FTZ R70, R70, R193 ;  /* 0x000000c146467221 */ /* 0x000fe40000010000 */
[-C--:B------:R-:W-:Y:S02]  /*5bf0*/  FFMA.FTZ R69, R65, R68.reuse, R69 ;  /* 0x0000004441457223 */ /* 0x080fe40000010045 */
[C---:B-1----:R-:W-:Y:S02]  /*5c00*/  FMUL.FTZ R65, R73.reuse, R71 ;  /* 0x0000004749417220 */ /* 0x042fe40000410000 */
[----:B------:R-:W-:Y:S02]  /*5c10*/  FFMA.FTZ R67, R64, R68, -R67 ;  /* 0x0000004440437223 */ /* 0x000fe40000010843 */
[-C--:B------:R-:W-:Y:S02]  /*5c20*/  FFMA.FTZ R65, R72, R70.reuse, -R65 ;  /* 0x0000004648417223 */ /* 0x080fe40000010841 */
[----:B------:R-:W-:-:S02]  /*5c30*/  FMUL.FTZ R70, R73, R70 ;  /* 0x0000004649467220 */ /* 0x000fc40000410000 */
[C---:B------:R-:W-:Y:S02]  /*5c40*/  FMUL.FTZ R64, R73.reuse, R67 ;  /* 0x0000004349407220 */ /* 0x040fe40000410000 */
[----:B------:R-:W-:Y:S02]  /*5c50*/  FFMA.FTZ R70, R72, R71, R70 ;  /* 0x0000004748467223 */ /* 0x000fe40000010046 */
[----:B------:R-:W-:Y:S02]  /*5c60*/  FADD.FTZ R65, R74, R65 ;  /* 0x000000414a417221 */ /* 0x000fe40000010000 */
[-C--:B------:R-:W-:Y:S02]  /*5c70*/  FMUL.FTZ R73, R73, R69.reuse ;  /* 0x0000004549497220 */ /* 0x080fe40000410000 */
[----:B------:R-:W-:Y:S02]  /*5c80*/  FFMA.FTZ R64, R72, R69, R64 ;  /* 0x0000004548407223 */ /* 0x000fe40000010040 */
[----:B------:R-:W-:-:S02]  /*5c90*/  FADD.FTZ R70, R75, R70 ;  /* 0x000000464b467221 */ /* 0x000fc40000010000 */
[C---:B--2---:R-:W-:Y:S02]  /*5ca0*/  FMUL.FTZ R69, R77.reuse, R65 ;  /* 0x000000414d457220 */ /* 0x044fe40000410000 */
[----:B------:R-:W-:Y:S02]  /*5cb0*/  FFMA.FTZ R73, R72, R67, -R73 ;  /* 0x0000004348497223 */ /* 0x000fe40000010849 */
[-C--:B------:R-:W-:Y:S02]  /*5cc0*/  FFMA.FTZ R68, R76, R70.reuse, R69 ;  /* 0x000000464c447223 */ /* 0x080fe40000010045 */
[C---:B------:R-:W-:Y:S02]  /*5cd0*/  FMUL.FTZ R70, R77.reuse, R70 ;  /* 0x000000464d467220 */ /* 0x040fe40000410000 */
[C---:B------:R-:W-:Y:S02]  /*5ce0*/  FMUL.FTZ R66, R77.reuse, R64 ;  /* 0x000000404d427220 */ /* 0x040fe40000410000 */
[----:B------:R-:W-:-:S02]  /*5cf0*/  FMUL.FTZ R77, R77, R73 ;  /* 0x000000494d4d7220 */ /* 0x000fc40000410000 */
[C---:B------:R-:W-:Y:S02]  /*5d00*/  FFMA.FTZ R65, R76.reuse, R65, -R70 ;  /* 0x000000414c417223 */ /* 0x040fe40000010846 */
[C---:B------:R-:W-:Y:S02]  /*5d10*/  FFMA.FTZ R66, R76.reuse, R73, -R66 ;  /* 0x000000494c427223 */ /* 0x040fe40000010842 */
[----:B------:R-:W-:Y:S02]  /*5d20*/  FFMA.FTZ R76, R76, R64, R77 ;  /* 0x000000404c4c7223 */ /* 0x000fe4000001004d */
[----:B------:R-:W-:Y:S02]  /*5d30*/  FADD.FTZ R79, R79, R68 ;  /* 0x000000444f4f7221 */ /* 0x000fe40000010000 */
[----:B------:R-:W-:Y:S01]  /*5d40*/  FADD.FTZ R78, R78, R65 ;  /* 0x000000414e4e7221 */ /* 0x000fe20000010000 */
[----:B------:R-:W-:Y:S05]  /*5d50*/  BRA.DIV ~URZ, `(.L_x_332) ;  /* 0x000087e27f007947 */ /* 0x000fea000b800000 */
[----:B------:R0:W1:Y:S02]  /*5d60*/  SHFL.UP PT, R71, R66, 0x1, RZ ;  /* 0x0420000042477989 */ /* 0x00006400000e00ff */
.L_x_440:
[----:B------:R-:W-:Y:S05]  /*5d70*/  BRA.DIV ~URZ, `(.L_x_333) ;  /* 0x000088427f007947 */ /* 0x000fea000b800000 */
[----:B------:R-:W2:Y:S01]  /*5d80*/  SHFL.UP PT, R67, R78, 0x1, RZ ;  /* 0x042000004e437989 */ /* 0x000ea200000e00ff */
[----:B------:R-:W-:-:S03]  /*5d90*/  ISETP.GE.AND P0, PT, R147, 0x1, PT ;  /* 0x000000019300780c */ /* 0x000fc60003f06270 */
[----:B------:R-:W3:Y:S04]  /*5da0*/  SHFL.UP PT, R69, R79, 0x1, RZ ;  /* 0x042000004f457989 */ /* 0x000ee800000e00ff */
[----:B------:R-:W4:Y:S01]  /*5db0*/  SHFL.UP PT, R65, R76, 0x1, RZ ;  /* 0x042000004c417989 */ /* 0x000f2200000e00ff */
[C---:B--2---:R-:W-:Y:S02]  /*5dc0*/  FMUL.FTZ R68, R76.reuse, R67 ;  /* 0x000000434c447220 */ /* 0x044fe40000410000 */
[-C--:B---3--:R-:W-:Y:S02]  /*5dd0*/  FMUL.FTZ R64, R76, R69.reuse ;  /* 0x000000454c407220 */ /* 0x088fe40000410000 */
[C---:B------:R-:W-:Y:S02]  /*5de0*/  FFMA.FTZ R68, R66.reuse, R69, R68 ;  /* 0x0000004542447223 */ /* 0x040fe40000010044 */
[----:B------:R-:W-:-:S02]  /*5df0*/  FFMA.FTZ R67, R66, R67, -R64 ;  /* 0x0000004342437223 */ /* 0x000fc40000010840 */
[----:B------:R-:W-:Y:S02]  /*5e00*/  @P0 FADD.FTZ R79, R79, R68 ;  /* 0x000000444f4f0221 */ /* 0x000fe40000010000 */
[----:B-1----:R-:W-:Y:S02]  /*5e10*/  FMUL.FTZ R68, R76, R71 ;  /* 0x000000474c447220 */ /* 0x002fe40000410000 */
[----:B------:R-:W-:Y:S01]  /*5e20*/  @P0 FADD.FTZ R78, R78, R67 ;  /* 0x000000434e4e0221 */ /* 0x000fe20000010000 */
[----:B------:R-:W1:Y:S01]  /*5e30*/  SHFL.UP PT, R69, R79, 0x2, RZ ;  /* 0x044000004f457989 */ /* 0x000e6200000e00ff */
[-C--:B----4-:R-:W-:Y:S02]  /*5e40*/  FMUL.FTZ R64, R76, R65.reuse ;  /* 0x000000414c407220 */ /* 0x090fe40000410000 */
[C---:B------:R-:W-:Y:S02]  /*5e50*/  FFMA.FTZ R65, R66.reuse, R65, R68 ;  /* 0x0000004142417223 */ /* 0x040fe40000010044 */
[----:B0-----:R-:W-:Y:S01]  /*5e60*/  @P0 FFMA.FTZ R66, R66, R71, -R64 ;  /* 0x0000004742420223 */ /* 0x001fe20000010840 */
[----:B------:R-:W0:Y:S02]  /*5e70*/  SHFL.UP PT, R68, R78, 0x2, RZ ;  /* 0x044000004e447989 */ /* 0x000e2400000e00ff */
[----:B------:R-:W-:-:S02]  /*5e80*/  FSEL R65, R76, R65, !P0 ;  /* 0x000000414c417208 */ /* 0x000fc40004000000 */
[----:B------:R-:W2:Y:S01]  /*5e90*/  SHFL.UP PT, R64, R66, 0x2, RZ ;  /* 0x0440000042407989 */ /* 0x000ea200000e00ff */
[----:B------:R-:W-:-:S03]  /*5ea0*/  ISETP.GE.AND P0, PT, R147, 0x2, PT ;  /* 0x000000029300780c */ /* 0x000fc60003f06270 */
[----:B------:R-:W3:Y:S01]  /*5eb0*/  SHFL.UP PT, R67, R65, 0x2, RZ ;  /* 0x0440000041437989 */ /* 0x000ee200000e00ff */
[CC--:B-1----:R-:W-:Y:S02]  /*5ec0*/  FMUL.FTZ R71, R65.reuse, R69.reuse ;  /* 0x0000004541477220 */ /* 0x0c2fe40000410000 */
[-C--:B0-----:R-:W-:Y:S02]  /*5ed0*/  FMUL.FTZ R70, R65, R68.reuse ;  /* 0x0000004441467220 */ /* 0x081fe40000410000 */
[C---:B------:R-:W-:Y:S02]  /*5ee0*/  FFMA.FTZ R71, R66.reuse, R68, -R71 ;  /* 0x0000004442477223 */ /* 0x040fe40000010847 */
[----:B------:R-:W-:-:S03]  /*5ef0*/  FFMA.FTZ R70, R66, R69, R70 ;  /* 0x0000004542467223 */ /* 0x000fc60000010046 */
[----:B------:R-:W-:Y:S02]  /*5f00*/  @P0 FADD.FTZ R78, R78, R71 ;  /* 0x000000474e4e0221 */ /* 0x000fe40000010000 */
[CC--:B--2---:R-:W-:Y:S02]  /*5f10*/  FMUL.FTZ R68, R65.reuse, R64.reuse ;  /* 0x0000004041447220 */ /* 0x0c4fe40000410000 */
[-C--:B---3--:R-:W-:Y:S01]  /*5f20*/  FMUL.FTZ R69, R65, R67.reuse ;  /* 0x0000004341457220 */ /* 0x088fe20000410000 */
[----:B------:R-:W0:Y:S01]  /*5f30*/  SHFL.UP PT, R71, R78, 0x4, RZ ;  /* 0x048000004e477989 */ /* 0x000e2200000e00ff */
[----:B------:R-:W-:Y:S02]  /*5f40*/  @P0 FADD.FTZ R79, R79, R70 ;  /* 0x000000464f4f0221 */ /* 0x000fe40000010000 */
[C---:B------:R-:W-:Y:S02]  /*5f50*/  FFMA.FTZ R68, R66.reuse, R67, R68 ;  /* 0x0000004342447223 */ /* 0x040fe40000010044 */
[----:B------:R-:W-:-:S02]  /*5f60*/  @P0 FFMA.FTZ R66, R66, R64, -R69 ;  /* 0x0000004042420223 */ /* 0x000fc40000010845 */
[----:B------:R-:W1:Y:S01]  /*5f70*/  SHFL.UP PT, R69, R79, 0x4, RZ ;  /* 0x048000004f457989 */ /* 0x000e6200000e00ff */
[----:B------:R-:W-:Y:S02]  /*5f80*/  FSEL R68, R65, R68, !P0 ;  /* 0x0000004441447208 */ /* 0x000fe40004000000 */
[----:B------:R-:W-:Y:S01]  /*5f90*/  ISETP.GE.AND P0, PT, R147, 0x4, PT ;  /* 0x000000049300780c */ /* 0x000fe20003f06270 */
[----:B------:R-:W2:Y:S04]  /*5fa0*/  SHFL.UP PT, R65, R66, 0x4, RZ ;  /* 0x0480000042417989 */ /* 0x000ea800000e00ff */
[----:B------:R-:W3:Y:S01]  /*5fb0*/  SHFL.UP PT, R67, R68, 0x4, RZ ;  /* 0x0480000044437989 */ /* 0x000ee200000e00ff */
[C---:B0-----:R-:W-:Y:S02]  /*5fc0*/  FMUL.FTZ R70, R68.reuse, R71 ;  /* 0x0000004744467220 */ /* 0x041fe40000410000 */
[----:B-1----:R-:W-:-:S02]  /*5fd0*/  FMUL.FTZ R64, R68, R69 ;  /* 0x0000004544407220 */ /* 0x002fc40000410000 */
[----:B------:R-:W-:Y:S02]  /*5fe0*/  FFMA.FTZ R70, R66, R69, R70 ;  /* 0x0000004542467223 */ /* 0x000fe40000010046 */
[----:B--2---:R-:W-:Y:S02]  /*5ff0*/  FMUL.FTZ R69, R68, R65 ;  /* 0x0000004144457220 */ /* 0x004fe40000410000 */
[----:B------:R-:W-:Y:S02]  /*6000*/  FFMA.FTZ R71, R66, R71, -R64 ;  /* 0x0000004742477223 */ /* 0x000fe40000010840 */
[----:B------:R-:W-:Y:S02]  /*6010*/  @P0 FADD.FTZ R79, R79, R70 ;  /* 0x000000464f4f0221 */ /* 0x000fe40000010000 */
[-C--:B---3--:R-:W-:Y:S02]  /*6020*/  FMUL.FTZ R64, R68, R67.reuse ;  /* 0x0000004344407220 */ /* 0x088fe40000410000 */
[----:B------:R-:W-:Y:S01]  /*6030*/  FFMA.FTZ R69, R66, R67, R69 ;  /* 0x0000004342457223 */ /* 0x000fe20000010045 */
[----:B------:R-:W0:Y:S01]  /*6040*/  SHFL.UP PT, R70, R79, 0x8, RZ ;  /* 0x050000004f467989 */ /* 0x000e2200000e00ff */
[----:B------:R-:W-:-:S02]  /*6050*/  @P0 FADD.FTZ R78, R78, R71 ;  /* 0x000000474e4e0221 */ /* 0x000fc40000010000 */
[----:B------:R-:W-:Y:S01]  /*6060*/  @P0 FFMA.FTZ R66, R66, R65, -R64 ;  /* 0x0000004142420223 */ /* 0x000fe20000010840 */
[----:B------:R-:W-:Y:S02]  /*6070*/  FSEL R69, R68, R69, !P0 ;  /* 0x0000004544457208 */ /* 0x000fe40004000000 */
[----:B------:R-:W1:Y:S01]  /*6080*/  SHFL.UP PT, R67, R78, 0x8, RZ ;  /* 0x050000004e437989 */ /* 0x000e6200000e00ff */
[----:B------:R-:W-:-:S03]  /*6090*/  ISETP.GE.AND P0, PT, R147, 0x8, PT ;  /* 0x000000089300780c */ /* 0x000fc60003f06270 */
[----:B------:R-:W2:Y:S04]  /*60a0*/  SHFL.UP PT, R64, R66, 0x8, RZ ;  /* 0x0500000042407989 */ /* 0x000ea800000e00ff */
[----:B------:R-:W3:Y:S01]  /*60b0*/  SHFL.UP PT, R65, R69, 0x8, RZ ;  /* 0x0500000045417989 */ /* 0x000ee200000e00ff */
[----:B0-----:R-:W-:-:S04]  /*60c0*/  FMUL.FTZ R68, R69, R70 ;  /* 0x0000004645447220 */ /* 0x001fc80000410000 */
[CC--:B-1----:R-:W-:Y:S02]  /*60d0*/  FFMA.FTZ R71, R66.reuse, R67.reuse, -R68 ;  /* 0x0000004342477223 */ /* 0x0c2fe40000010844 */
[C---:B------:R-:W-:Y:S02]  /*60e0*/  FMUL.FTZ R73, R69.reuse, R67 ;  /* 0x0000004345497220 */ /* 0x040fe40000410000 */
[C---:B--2---:R-:W-:Y:S02]  /*60f0*/  FMUL.FTZ R68, R69.reuse, R64 ;  /* 0x0000004045447220 */ /* 0x044fe40000410000 */
[C---:B------:R-:W-:Y:S02]  /*6100*/  FFMA.FTZ R70, R66.reuse, R70, R73 ;  /* 0x0000004642467223 */ /* 0x040fe40000010049 */
[-C--:B---3--:R-:W-:Y:S02]  /*6110*/  FFMA.FTZ R68, R66, R65.reuse, R68 ;  /* 0x0000004142447223 */ /* 0x088fe40000010044 */
[----:B------:R-:W-:-:S02]  /*6120*/  FMUL.FTZ R67, R69, R65 ;  /* 0x0000004145437220 */ /* 0x000fc40000410000 */
[----:B------:R-:W-:Y:S01]  /*6130*/  @P0 FADD.FTZ R79, R79, R70 ;  /* 0x000000464f4f0221 */ /* 0x000fe20000010000 */
[----:B------:R-:W-:Y:S01]  /*6140*/  FSEL R73, R69, R68, !P0 ;  /* 0x0000004445497208 */ /* 0x000fe20004000000 */
[----:B------:R-:W-:Y:S02]  /*6150*/  @P0 FFMA.FTZ R66, R66, R64, -R67 ;  /* 0x0000004042420223 */ /* 0x000fe40000010843 */
[----:B------:R-:W-:Y:S01]  /*6160*/  @P0 FADD.FTZ R78, R78, R71 ;  /* 0x000000474e4e0221 */ /* 0x000fe20000010000 */
[----:B------:R0:W1:Y:S02]  /*6170*/  SHFL.UP PT, R67, R79, 0x10, RZ ;  /* 0x060000004f437989 */ /* 0x00006400000e00ff */
[----:B------:R-:W-:Y:S02]  /*6180*/  MOV R75, R66 ;  /* 0x00000042004b7202 */ /* 0x000fe40000000f00 */
[----:B------:R0:W2:Y:S04]  /*6190*/  SHFL.UP PT, R74, R66, 0x10, RZ ;  /* 0x06000000424a7989 */ /* 0x0000a800000e00ff */
[----:B------:R0:W3:Y:S04]  /*61a0*/  SHFL.UP PT, R76, R78, 0x10, RZ ;  /* 0x060000004e4c7989 */ /* 0x0000e800000e00ff */
[----:B------:R0:W4:Y:S02]  /*61b0*/  SHFL.UP PT, R72, R73, 0x10, RZ ;  /* 0x0600000049487989 */ /* 0x00012400000e00ff */
.L_x_441:
[----:B------:R-:W-:Y:S01]  /*61c0*/  MOV R70, R75 ;  /* 0x0000004b00467202 */ /* 0x000fe20000000f00 */
[-C--:B-1----:R-:W-:Y:S01]  /*61d0*/  FMUL.FTZ R69, R67, R73.reuse ;  /* 0x0000004943457220 */ /* 0x082fe20000410000 */
[----:B------:R-:W-:Y:S01]  /*61e0*/  ISETP.GE.AND P0, PT, R147, 0x10, PT ;  /* 0x000000109300780c */ /* 0x000fe20003f06270 */
[----:B--2---:R-:W-:Y:S01]  /*61f0*/  FMUL.FTZ R65, R74, R73 ;  /* 0x000000494a417220 */ /* 0x004fe20000410000 */
[----:B------:R-:W-:Y:S01]  /*6200*/  MOV R71, R78 ;  /* 0x0000004e00477202 */ /* 0x000fe20000000f00 */
[----:B---3--:R-:W-:-:S02]  /*6210*/  FFMA.FTZ R64, R76, R70, -R69 ;  /* 0x000000464c407223 */ /* 0x008fc40000010845 */
[-C--:B------:R-:W-:Y:S02]  /*6220*/  FMUL.FTZ R76, R76, R73.reuse ;  /* 0x000000494c4c7220 */ /* 0x080fe40000410000 */
[CC--:B0---4-:R-:W-:Y:S02]  /*6230*/  FFMA.FTZ R66, R72.reuse, R70.reuse, R65 ;  /* 0x0000004648427223 */ /* 0x0d1fe40000010041 */
[----:B------:R-:W-:Y:S01]  /*6240*/  FMUL.FTZ R65, R72, R73 ;  /* 0x0000004948417220 */ /* 0x000fe20000410000 */
[----:B------:R-:W-:Y:S01]  /*6250*/  MOV R72, R79 ;  /* 0x0000004f00487202 */ /* 0x000fe20000000f00 */
[----:B------:R-:W-:Y:S01]  /*6260*/  FFMA.FTZ R67, R67, R70, R76 ;  /* 0x0000004643437223 */ /* 0x000fe2000001004c */
[----:B------:R-:W-:Y:S01]  /*6270*/  FSEL R73, R73, R66, !P0 ;  /* 0x0000004249497208 */ /* 0x000fe20004000000 */
[----:B------:R-:W-:Y:S02]  /*6280*/  @P0 FFMA.FTZ R70, R74, R70, -R65 ;  /* 0x000000464a460223 */ /* 0x000fe40000010841 */
[----:B------:R-:W-:-:S02]  /*6290*/  @P0 FADD.FTZ R71, R64, R71 ;  /* 0x0000004740470221 */ /* 0x000fc40000010000 */
[----:B------:R-:W-:Y:S01]  /*62a0*/  @P0 FADD.FTZ R72, R67, R72 ;  /* 0x0000004843480221 */ /* 0x000fe20000010000 */
[----:B------:R-:W-:Y:S05]  /*62b0*/  BRA.CONV ~URZ, `(.L_x_334) ;  /* 0x000000437f007947 */ /* 0x000fea000b800000 */
[----:B------:R-:W-:Y:S01]  /*62c0*/  HFMA2.MMA R66, -RZ, RZ, 0, 1.847743988037109375e-06 ;  /* 0x0000001fff427435 */ /* 0x000fe200000001ff */
[----:B------:R-:W-:Y:S02]  /*62d0*/  MOV R64, R70 ;  /* 0x0000004600407202 */ /* 0x000fe40000000f00 */
[----:B------:R-:W-:-:S03]  /*62e0*/  MOV R65, 0x6300 ;  /* 0x0000630000417802 */ /* 0x000fc60000000f00 */
[----:B-----5:R-:W-:Y:S05]  /*62f0*/  CALL.REL.NOINC `($__internal_13_$__cuda_sm70_shflsync_idx_p) ;  /* 0x00009f7000007944 */ /* 0x020fea0003c00000 */
.L_x_334:
[----:B------:R-:W-:Y:S05]  /*6300*/  BRA.CONV ~URZ, `(.L_x_335) ;  /* 0x000000437f007947 */ /* 0x000fea000b800000 */
[----:B-1----:R-:W-:Y:S01]  /*6310*/  HFMA2.MMA R66, -RZ, RZ, 0, 1.847743988037109375e-06 ;  /* 0x0000001fff427435 */ /* 0x002fe200000001ff */
[----:B------:R-:W-:Y:S02]  /*6320*/  MOV R64, R73 ;  /* 0x0000004900407202 */ /* 0x000fe40000000f00 */
[----:B------:R-:W-:-:S03]  /*6330*/  MOV R65, 0x6350 ;  /* 0x0000635000417802 */ /* 0x000fc60000000f00 */
[----:B0-2--5:R-:W-:Y:S05]  /*6340*/  CALL.REL.NOINC `($__internal_13_$__cuda_sm70_shflsync_idx_p) ;  /* 0x00009f2000007944 */ /* 0x025fea0003c00000 */
.L_x_335:
[----:B------:R-:W-:Y:S05]  /*6350*/  BRA.CONV ~URZ, `(.L_x_336) ;  /* 0x000000437f007947 */ /* 0x000fea000b800000 */
[----:B-1----:R-:W-:Y:S01]  /*6360*/  HFMA2.MMA R66, -RZ, RZ, 0, 1.847743988037109375e-06 ;  /* 0x0000001fff427435 */ /* 0x002fe200000001ff */
[----:B------:R-:W-:Y:S02]  /*6370*/  MOV R64, R71 ;  /* 0x0000004700407202 */ /* 0x000fe40000000f00 */
[----:B------:R-:W-:-:S03]  /*6380*/  MOV R65, 0x63a0 ;  /* 0x000063a000417802 */ /* 0x000fc60000000f00 */
[----:B0-2--5:R-:W-:Y:S05]  /*6390*/  CALL.REL.NOINC `($__internal_13_$__cuda_sm70_shflsync_idx_p) ;  /* 0x00009ed000007944 */ /* 0x025fea0003c00000 */
.L_x_336:
[----:B------:R-:W-:Y:S05]  /*63a0*/  BRA.CONV ~URZ, `(.L_x_337) ;  /* 0x000000437f007947 */ /* 0x000fea000b800000 */
[----:B-1----:R-:W-:Y:S01]  /*63b0*/  HFMA2.MMA R66, -RZ, RZ, 0, 1.847743988037109375e-06 ;  /* 0x0000001fff427435 */ /* 0x002fe200000001ff */
[----:B------:R-:W-:-:S02]  /*63c0*/  MOV R64, R72 ;  /* 0x0000004800407202 */ /* 0x000fc40000000f00 */
[----:B------:R-:W-:-:S03]  /*63d0*/  MOV R65, 0x63f0 ;  /* 0x000063f000417802 */ /* 0x000fc60000000f00 */
[----:B0-2--5:R-:W-:Y:S05]  /*63e0*/  CALL.REL.NOINC `($__internal_13_$__cuda_sm70_shflsync_idx_p) ;  /* 0x00009e8000007944 */ /* 0x025fea0003c00000 */
.L_x_337:
[----:B------:R-:W-:Y:S05]  /*63f0*/  BRA.DIV ~URZ, `(.L_x_338) ;  /* 0x00008d627f007947 */ /* 0x000fea000b800000 */
[----:B-----5:R3:W4:Y:S04]  /*6400*/  SHFL.IDX PT, R67, R60, RZ, 0x1f ;  /* 0x00001fff3c437589 */ /* 0x02072800000e0000 */
[----:B------:R3:W2:Y:S04]  /*6410*/  SHFL.IDX PT, R74, R61, RZ, 0x1f ;  /* 0x00001fff3d4a7589 */ /* 0x0006a800000e0000 */
[----:B------:R3:W1:Y:S04]  /*6420*/  SHFL.IDX PT, R75, R62, RZ, 0x1f ;  /* 0x00001fff3e4b7589 */ /* 0x00066800000e0000 */
[----:B-1----:R3:W1:Y:S04]  /*6430*/  SHFL.IDX PT, R66, R63, RZ, 0x1f ;  /* 0x00001fff3f427589 */ /* 0x00266800000e0000 */
[----:B------:R3:W0:Y:S04]  /*6440*/  SHFL.UP PT, R68, R70, 0x1, RZ ;  /* 0x0420000046447989 */ /* 0x00062800000e00ff */
[----:B------:R3:W0:Y:S04]  /*6450*/  SHFL.UP PT, R69, R73, 0x1, RZ ;  /* 0x0420000049457989 */ /* 0x00062800000e00ff */
[----:B------:R-:W0:Y:S04]  /*6460*/  SHFL.UP PT, R71, R71, 0x1, RZ ;  /* 0x0420000047477989 */ /* 0x000e2800000e00ff */
[----:B------:R3:W0:Y:S02]  /*6470*/  SHFL.UP PT, R76, R72, 0x1, RZ ;  /* 0x04200000484c7989 */ /* 0x00062400000e00ff */
.L_x_442:
[----:B--234-:R-:W2:Y:S01]  /*6480*/  LDS.128 R60, [R192+0x6370] ;  /* 0x00637000c03c7984 */ /* 0x01cea20000000c00 */
[----:B------:R-:W-:-:S02]  /*6490*/  MOV R73, R74 ;  /* 0x0000004a00497202 */ /* 0x000fc40000000f00 */
[----:B------:R-:W-:Y:S02]  /*64a0*/  MOV R72, R67 ;  /* 0x0000004300487202 */ /* 0x000fe40000000f00 */
[----:B------:R-:W-:Y:S01]  /*64b0*/  MOV R74, R75 ;  /* 0x0000004b004a7202 */ /* 0x000fe20000000f00 */
[-C--:B0-----:R-:W-:Y:S01]  /*64c0*/  FMUL.FTZ R65, R73, R69.reuse ;  /* 0x0000004549417220 */ /* 0x081fe20000410000 */
[----:B-1----:R-:W-:Y:S01]  /*64d0*/  MOV R75, R66 ;  /* 0x00000042004b7202 */ /* 0x002fe20000000f00 */
[CC--:B------:R-:W-:Y:S02]  /*64e0*/  FMUL.FTZ R70, R72.reuse, R69.reuse ;  /* 0x0000004548467220 */ /* 0x0c0fe40000410000 */
[----:B------:R-:W-:Y:S02]  /*64f0*/  @P1 FFMA.FTZ R72, R72, R68, -R65 ;  /* 0x0000004448481223 */ /* 0x000fe40000010841 */
[----:B------:R-:W0:Y:S01]  /*6500*/  LDS.128 R64, [R192+0x6380] ;  /* 0x00638000c0407984 */ /* 0x000e220000000c00 */
[----:B------:R-:W-:-:S02]  /*6510*/  FMUL.FTZ R77, R75, R69 ;  /* 0x000000454b4d7220 */ /* 0x000fc40000410000 */
[C---:B------:R-:W-:Y:S02]  /*6520*/  FMUL.FTZ R69, R74.reuse, R69 ;  /* 0x000000454a457220 */ /* 0x040fe40000410000 */
[-C--:B------:R-:W-:Y:S02]  /*6530*/  FFMA.FTZ R78, R74, R68.reuse, -R77 ;  /* 0x000000444a4e7223 */ /* 0x080fe4000001084d */
[-C--:B------:R-:W-:Y:S02]  /*6540*/  FFMA.FTZ R69, R75, R68.reuse, R69 ;  /* 0x000000444b457223 */ /* 0x080fe40000010045 */
[----:B------:R-:W-:Y:S02]  /*6550*/  @P1 FFMA.FTZ R73, R73, R68, R70 ;  /* 0x0000004449491223 */ /* 0x000fe40000010046 */
[----:B------:R-:W-:Y:S02]  /*6560*/  @P1 FADD.FTZ R74, R78, R71 ;  /* 0x000000474e4a1221 */ /* 0x000fe40000010000 */
[----:B------:R-:W-:-:S02]  /*6570*/  @P1 FADD.FTZ R75, R69, R76 ;  /* 0x0000004c454b1221 */ /* 0x000fc40000010000 */
[----:B------:R-:W1:Y:S04]  /*6580*/  LDS.128 R68, [R192+0x6390] ;  /* 0x00639000c0447984 */ /* 0x000e680000000c00 */
[----:B------:R3:W-:Y:S01]  /*6590*/  STS.128 [R192+0x6370], R72 ;  /* 0x00637048c0007388 */ /* 0x0007e20000000c00 */
[CC--:B--2---:R-:W-:Y:S02]  /*65a0*/  FMUL.FTZ R77, R61.reuse, R75.reuse ;  /* 0x0000004b3d4d7220 */ /* 0x0c4fe40000410000 */
[-C--:B------:R-:W-:Y:S02]  /*65b0*/  FMUL.FTZ R76, R61, R74.reuse ;  /* 0x0000004a3d4c7220 */ /* 0x080fe40000410000 */
[C---:B------:R-:W-:Y:S02]  /*65c0*/  FFMA.FTZ R77, R60.reuse, R74, -R77 ;  /* 0x0000004a3c4d7223 */ /* 0x040fe4000001084d */
[----:B------:R-:W-:-:S02]  /*65d0*/  FFMA.FTZ R76, R60, R75, R76 ;  /* 0x0000004b3c4c7223 */ /* 0x000fc4000001004c */
[----:B---3--:R-:W-:Y:S02]  /*65e0*/  FADD.FTZ R74, R62, R77 ;  /* 0x0000004d3e4a7221 */ /* 0x008fe40000010000 */
[CC--:B------:R-:W-:Y:S02]  /*65f0*/  FMUL.FTZ R77, R61.reuse, R73.reuse ;  /* 0x000000493d4d7220 */ /* 0x0c0fe40000410000 */
[----:B------:R-:W-:Y:S02]  /*6600*/  FMUL.FTZ R61, R61, R72 ;  /* 0x000000483d3d7220 */ /* 0x000fe40000410000 */
[----:B------:R-:W-:Y:S02]  /*6610*/  FADD.FTZ R75, R63, R76 ;  /* 0x0000004c3f4b7221 */ /* 0x000fe40000010000 */
[----:B0-----:R-:W-:Y:S02]  /*6620*/  FMUL.FTZ R62, R65, R74 ;  /* 0x0000004a413e7220 */ /* 0x001fe40000410000 */
[----:B------:R-:W-:-:S02]  /*6630*/  FFMA.FTZ R73, R60, R73, R61 ;  /* 0x000000493c497223 */ /* 0x000fc4000001003d */
[-C--:B------:R-:W-:Y:S02]  /*6640*/  FFMA.FTZ R62, R64, R75.reuse, R62 ;  /* 0x0000004b403e7223 */ /* 0x080fe4000001003e */
[----:B------:R-:W-:Y:S02]  /*6650*/  FMUL.FTZ R61, R65, R75 ;  /* 0x0000004b413d7220 */ /* 0x000fe40000410000 */
[----:B------:R-:W-:Y:S02]  /*6660*/  FADD.FTZ R63, R67, R62 ;  /* 0x0000003e433f7221 */ /* 0x000fe40000010000 */
[----:B------:R-:W-:Y:S02]  /*6670*/  FFMA.FTZ R72, R60, R72, -R77 ;  /* 0x000000483c487223 */ /* 0x000fe4000001084d */
[----:B------:R-:W-:Y:S02]  /*6680*/  FFMA.FTZ R67, R64, R74, -R61 ;  /* 0x0000004a40437223 */ /* 0x000fe4000001083d */
[C---:B------:R-:W-:Y:S01]  /*6690*/  FMUL.FTZ R61, R65.reuse, R73 ;  /* 0x00000049413d7220 */ /* 0x040fe20000410000 */
[----:B------:R0:W-:Y:S01]  /*66a0*/  STS.128 [R192+0x6380], R72 ;  /* 0x00638048c0007388 */ /* 0x0001e20000000c00 */
[----:B------:R-:W-:-:S02]  /*66b0*/  FMUL.FTZ R65, R65, R72 ;  /* 0x0000004841417220 */ /* 0x000fc40000410000 */
[----:B------:R-:W-:Y:S02]  /*66c0*/  FADD.FTZ R62, R66, R67 ;  /* 0x00000043423e7221 */ /* 0x000fe40000010000 */
[C---:B------:R-:W-:Y:S02]  /*66d0*/  FFMA.FTZ R60, R64.reuse, R72, -R61 ;  /* 0x00000048403c7223 */ /* 0x040fe4000001083d */
[----:B------:R-:W-:Y:S02]  /*66e0*/  FFMA.FTZ R61, R64, R73, R65 ;  /* 0x00000049403d7223 */ /* 0x000fe40000010041 */
[C---:B-1----:R-:W-:Y:S02]  /*66f0*/  FMUL.FTZ R67, R69.reuse, R63 ;  /* 0x0000003f45437220 */ /* 0x042fe40000410000 */
        /* <DEDUP_REMOVED lines=9> */
[----:B------:R-:W-:-:S05]  /*6790*/  FADD.FTZ R71, R71, R66 ;  /* 0x0000004247477221 */ /* 0x000fca0000010000 */
[----:B------:R0:W-:Y:S02]  /*67a0*/  STS.128 [R192+0x63a0], R68 ;  /* 0x0063a044c0007388 */ /* 0x0001e40000000c00 */
.L_x_331:
[----:B------:R-:W-:Y:S05]  /*67b0*/  BSYNC B0 ;  /* 0x0000000000007941 */ /* 0x000fea0003800000 */
.L_x_330:
[----:B------:R-:W-:Y:S01]  /*67c0*/  LOP3.LUT P0, RZ, R148, 0x1f, RZ, 0xc0, !PT ;  /* 0x0000001f94ff7812 */ /* 0x000fe2000780c0ff */
[C---:B0----5:R-:W-:Y:S01]  /*67d0*/  FMUL.FTZ R60, R57.reuse, -R94 ;  /* 0x8000005e393c7220 */ /* 0x061fe20000410000 */
[----:B------:R-:W-:Y:S01]  /*67e0*/  MOV R62, UR33 ;  /* 0x00000021003e7c02 */ /* 0x000fe20008000f00 */
[-C--:B------:R-:W-:Y:S01]  /*67f0*/  FMUL.FTZ R64, R58, R156.reuse ;  /* 0x0000009c3a407220 */ /* 0x080fe20000410000 */
[----:B------:R-:W-:Y:S01]  /*6800*/  WARPSYNC 0xffffffff ;  /* 0xffffffff00007948 */ /* 0x000fe20003800000 */
[CC--:B------:R-:W-:Y:S01]  /*6810*/  FMUL.FTZ R61, R57.reuse, R95.reuse ;  /* 0x0000005f393d7220 */ /* 0x0c0fe20000410000 */
[----:B------:R-:W-:Y:S01]  /*6820*/  BAR.SYNC.DEFER_BLOCKING 0x0 ;  /* 0x0000000000007b1d */ /* 0x000fe20000010000 */
[----:B------:R-:W-:Y:S01]  /*6830*/  ISETP.GE.OR P0, PT, R62, c[0x0][0x174], P0 ;  /* 0x00005d003e007a0c */ /* 0x000fe20000706670 */
[----:B------:R-:W-:Y:S01]  /*6840*/  FMUL.FTZ R62, R57, R156 ;  /* 0x0000009c393e7220 */ /* 0x000fe20000410000 */
[----:B------:R-:W-:Y:S01]  /*6850*/  MOV R71, UR7 ;  /* 0x0000000700477c02 */ /* 0x000fe20008000f00 */
[----:B------:R-:W-:-:S02]  /*6860*/  FFMA.FTZ R60, R58, -R95, R60 ;  /* 0x8000005f3a3c7223 */ /* 0x000fc4000001003c */
[-C--:B------:R-:W-:Y:S01]  /*6870*/  FFMA.FTZ R63, -R57, R155.reuse, -R64 ;  /* 0x0000009b393f7223 */ /* 0x080fe20000010940 */
[----:B------:R-:W-:Y:S01]  /*6880*/  BSSY B0, `(.L_x_339) ;  /* 0x00001d8000007945 */ /* 0x000fe20003800000 */
[C---:B------:R-:W-:Y:S02]  /*6890*/  FFMA.FTZ R61, R58.reuse, R94, -R61 ;  /* 0x0000005e3a3d7223 */ /* 0x040fe4000001083d */
[----:B------:R-:W-:Y:S02]  /*68a0*/  FFMA.FTZ R62, R58, R155, -R62 ;  /* 0x0000009b3a3e7223 */ /* 0x000fe4000001083e */
[C---:B------:R-:W-:Y:S02]  /*68b0*/  FMUL.FTZ R64, R59.reuse, -R60 ;  /* 0x8000003c3b407220 */ /* 0x040fe40000410000 */
[----:B------:R-:W-:Y:S02]  /*68c0*/  FADD.FTZ R63, -R154, R63 ;  /* 0x0000003f9a3f7221 */ /* 0x000fe40000010100 */
[----:B------:R-:W-:-:S02]  /*68d0*/  FMUL.FTZ R65, R59, -R61 ;  /* 0x8000003d3b417220 */ /* 0x000fc40000410000 */
[----:B------:R-:W-:Y:S02]  /*68e0*/  FADD.FTZ R62, R153, R62 ;  /* 0x0000003e993e7221 */ /* 0x000fe40000010000 */
[C---:B------:R-:W-:Y:S02]  /*68f0*/  FFMA.FTZ R64, R80.reuse, R61, -R64 ;  /* 0x0000003d50407223 */ /* 0x040fe40000010840 */
[C---:B------:R-:W-:Y:S02]  /*6900*/  FMUL.FTZ R61, R59.reuse, -R63 ;  /* 0x8000003f3b3d7220 */ /* 0x040fe40000410000 */
[C---:B------:R-:W-:Y:S02]  /*6910*/  FFMA.FTZ R65, R80.reuse, R60, R65 ;  /* 0x0000003c50417223 */ /* 0x040fe40000010041 */
[-C--:B------:R-:W-:Y:S02]  /*6920*/  FMUL.FTZ R60, R59, -R62.reuse ;  /* 0x8000003e3b3c7220 */ /* 0x080fe40000410000 */
[----:B------:R-:W-:-:S02]  /*6930*/  FFMA.FTZ R61, R80, R62, -R61 ;  /* 0x0000003e503d7223 */ /* 0x000fc4000001083d */
[C---:B------:R-:W-:Y:S02]  /*6940*/  FMUL.FTZ R67, R81.reuse, -R65 ;  /* 0x8000004151437220 */ /* 0x040fe40000410000 */
[----:B------:R-:W-:Y:S02]  /*6950*/  FFMA.FTZ R63, R80, R63, R60 ;  /* 0x0000003f503f7223 */ /* 0x000fe4000001003c */
[----:B------:R-:W-:Y:S02]  /*6960*/  FADD.FTZ R61, R2, R61 ;  /* 0x0000003d023d7221 */ /* 0x000fe40000010000 */
[-C--:B------:R-:W-:Y:S02]  /*6970*/  FMUL.FTZ R66, R81, -R64.reuse ;  /* 0x8000004051427220 */ /* 0x080fe40000410000 */
[----:B------:R-:W-:Y:S02]  /*6980*/  FFMA.FTZ R67, R82, R64, -R67 ;  /* 0x0000004052437223 */ /* 0x000fe40000010843 */
[----:B------:R-:W-:-:S02]  /*6990*/  FADD.FTZ R63, -R0, R63 ;  /* 0x0000003f003f7221 */ /* 0x000fc40000010100 */
[----:B------:R-:W-:Y:S02]  /*69a0*/  FMUL.FTZ R62, R81, -R61 ;  /* 0x8000003d513e7220 */ /* 0x000fe40000410000 */
[C---:B------:R-:W-:Y:S02]  /*69b0*/  FFMA.FTZ R66, R82.reuse, R65, R66 ;  /* 0x0000004152427223 */ /* 0x040fe40000010042 */
[----:B------:R-:W-:Y:S02]  /*69c0*/  FMUL.FTZ R65, R83, -R67 ;  /* 0x8000004353417220 */ /* 0x000fe40000410000 */
[-C--:B------:R-:W-:Y:S02]  /*69d0*/  FMUL.FTZ R60, R81, -R63.reuse ;  /* 0x8000003f513c7220 */ /* 0x080fe40000410000 */
[----:B------:R-:W-:Y:S02]  /*69e0*/  FFMA.FTZ R62, R82, R63, R62 ;  /* 0x0000003f523e7223 */ /* 0x000fe4000001003e */
[----:B------:R-:W-:-:S02]  /*69f0*/  FMUL.FTZ R64, R83, -R66 ;  /* 0x8000004253407220 */ /* 0x000fc40000410000 */
[----:B------:R-:W-:Y:S02]  /*6a00*/  FFMA.FTZ R65, R84, R66, R65 ;  /* 0x0000004254417223 */ /* 0x000fe40000010041 */
[----:B------:R-:W-:Y:S02]  /*6a10*/  FFMA.FTZ R63, R82, R61, -R60 ;  /* 0x0000003d523f7223 */ /* 0x000fe4000001083c */
[----:B------:R-:W-:Y:S01]  /*6a20*/  FADD.FTZ R62, -R3, R62 ;  /* 0x0000003e033e7221 */ /* 0x000fe20000010100 */
[----:B------:R-:W0:Y:S01]  /*6a30*/  LDS.64 R60, [R233.X16+0x6378] ;  /* 0x00637800e93c7984 */ /* 0x000e22000000ca00 */
[----:B------:R-:W-:Y:S02]  /*6a40*/  FFMA.FTZ R64, R84, R67, -R64 ;  /* 0x0000004354407223 */ /* 0x000fe40000010840 */
[----:B------:R-:W-:Y:S02]  /*6a50*/  FMUL.FTZ R67, R85, -R65 ;  /* 0x8000004155437220 */ /* 0x000fe40000410000 */
[----:B------:R-:W-:-:S02]  /*6a60*/  FADD.FTZ R63, R4, R63 ;  /* 0x0000003f043f7221 */ /* 0x000fc40000010000 */
[----:B------:R-:W-:Y:S02]  /*6a70*/  FMUL.FTZ R66, R83, -R62 ;  /* 0x8000003e53427220 */ /* 0x000fe40000410000 */
[-C--:B------:R-:W-:Y:S02]  /*6a80*/  FMUL.FTZ R68, R85, -R64.reuse ;  /* 0x8000004055447220 */ /* 0x080fe40000410000 */
[----:B------:R-:W-:Y:S02]  /*6a90*/  FFMA.FTZ R64, R86, R64, -R67 ;  /* 0x0000004056407223 */ /* 0x000fe40000010843 */
[-C--:B------:R-:W-:Y:S02]  /*6aa0*/  FMUL.FTZ R67, R83, -R63.reuse ;  /* 0x8000003f53437220 */ /* 0x080fe40000410000 */
[----:B------:R-:W-:Y:S02]  /*6ab0*/  FFMA.FTZ R63, R84, R63, -R66 ;  /* 0x0000003f543f7223 */ /* 0x000fe40000010842 */
[----:B------:R-:W-:-:S02]  /*6ac0*/  FFMA.FTZ R68, R86, R65, R68 ;  /* 0x0000004156447223 */ /* 0x000fc40000010044 */
[C---:B------:R-:W-:Y:S02]  /*6ad0*/  FMUL.FTZ R65, R87.reuse, -R64 ;  /* 0x8000004057417220 */ /* 0x040fe40000410000 */
[----:B------:R-:W-:Y:S02]  /*6ae0*/  FFMA.FTZ R62, R84, R62, R67 ;  /* 0x0000003e543e7223 */ /* 0x000fe40000010043 */
[----:B------:R-:W-:Y:S02]  /*6af0*/  FADD.FTZ R63, R10, R63 ;  /* 0x0000003f0a3f7221 */ /* 0x000fe40000010000 */
[-C--:B------:R-:W-:Y:S02]  /*6b00*/  FMUL.FTZ R67, R87, -R68.reuse ;  /* 0x8000004457437220 */ /* 0x080fe40000410000 */
[----:B------:R-:W-:Y:S02]  /*6b10*/  FFMA.FTZ R68, R88, R68, R65 ;  /* 0x0000004458447223 */ /* 0x000fe40000010041 */
[----:B------:R-:W-:-:S02]  /*6b20*/  FADD.FTZ R62, -R9, R62 ;  /* 0x0000003e093e7221 */ /* 0x000fc40000010100 */
[----:B------:R-:W-:Y:S02]  /*6b30*/  FMUL.FTZ R65, R85, -R63 ;  /* 0x8000003f55417220 */ /* 0x000fe40000410000 */
[----:B------:R-:W-:Y:S02]  /*6b40*/  FFMA.FTZ R67, R88, R64, -R67 ;  /* 0x0000004058437223 */ /* 0x000fe40000010843 */
[----:B------:R-:W-:Y:S02]  /*6b50*/  FMUL.FTZ R66, R89, -R68 ;  /* 0x8000004459427220 */ /* 0x000fe40000410000 */
[-C--:B------:R-:W-:Y:S02]  /*6b60*/  FMUL.FTZ R64, R85, -R62.reuse ;  /* 0x8000003e55407220 */ /* 0x080fe40000410000 */
[----:B------:R-:W-:Y:S02]  /*6b70*/  FFMA.FTZ R62, R86, R62, R65 ;  /* 0x0000003e563e7223 */ /* 0x000fe40000010041 */
[----:B------:R-:W-:-:S02]  /*6b80*/  FMUL.FTZ R65, R89, -R67 ;  /* 0x8000004359417220 */ /* 0x000fc40000410000 */
[----:B------:R-:W-:Y:S02]  /*6b90*/  FFMA.FTZ R66, R90, R67, -R66 ;  /* 0x000000435a427223 */ /* 0x000fe40000010842 */
[----:B------:R-:W-:Y:S02]  /*6ba0*/  FFMA.FTZ R63, R86, R63, -R64 ;  /* 0x0000003f563f7223 */ /* 0x000fe40000010840 */
[----:B------:R-:W-:Y:S02]  /*6bb0*/  FADD.FTZ R62, -R11, R62 ;  /* 0x0000003e0b3e7221 */ /* 0x000fe40000010100 */
[----:B------:R-:W-:Y:S02]  /*6bc0*/  FFMA.FTZ R65, R90, R68, R65 ;  /* 0x000000445a417223 */ /* 0x000fe40000010041 */
[----:B------:R-:W-:Y:S02]  /*6bd0*/  FMUL.FTZ R68, R91, -R66 ;  /* 0x800000425b447220 */ /* 0x000fe40000410000 */
[----:B------:R-:W-:-:S02]  /*6be0*/  FADD.FTZ R63, R12, R63 ;  /* 0x0000003f0c3f7221 */ /* 0x000fc40000010000 */
[----:B------:R-:W-:Y:S02]  /*6bf0*/  FMUL.FTZ R64, R87, -R62 ;  /* 0x8000003e57407220 */ /* 0x000fe40000410000 */
[-C--:B------:R-:W-:Y:S02]  /*6c00*/  FMUL.FTZ R67, R91, -R65.reuse ;  /* 0x800000415b437220 */ /* 0x080fe40000410000 */
[----:B------:R-:W-:Y:S02]  /*6c10*/  FFMA.FTZ R68, R92, R65, R68 ;  /* 0x000000415c447223 */ /* 0x000fe40000010044 */
[-C--:B------:R-:W-:Y:S02]  /*6c20*/  FMUL.FTZ R65, R87, -R63.reuse ;  /* 0x8000003f57417220 */ /* 0x080fe40000410000 */
[----:B------:R-:W-:Y:S02]  /*6c30*/  FFMA.FTZ R63, R88, R63, -R64 ;  /* 0x0000003f583f7223 */ /* 0x000fe40000010840 */
[----:B------:R-:W-:-:S02]  /*6c40*/  FFMA.FTZ R67, R92, R66, -R67 ;  /* 0x000000425c437223 */ /* 0x000fc40000010843 */
[C---:B------:R-:W-:Y:S02]  /*6c50*/  FMUL.FTZ R66, R93.reuse, -R68 ;  /* 0x800000445d427220 */ /* 0x040fe40000410000 */
[----:B------:R-:W-:Y:S02]  /*6c60*/  FFMA.FTZ R62, R88, R62, R65 ;  /* 0x0000003e583e7223 */ /* 0x000fe40000010041 */
[----:B------:R-:W-:Y:S02]  /*6c70*/  FADD.FTZ R64, R18, R63 ;  /* 0x0000003f12407221 */ /* 0x000fe40000010000 */
[-C--:B------:R-:W-:Y:S02]  /*6c80*/  FFMA.FTZ R63, R96, R67.reuse, -R66 ;  /* 0x00000043603f7223 */ /* 0x080fe40000010842 */
[----:B------:R-:W-:Y:S02]  /*6c90*/  FMUL.FTZ R65, R93, -R67 ;  /* 0x800000435d417220 */ /* 0x000fe40000410000 */
[----:B------:R-:W-:-:S02]  /*6ca0*/  FADD.FTZ R66, -R17, R62 ;  /* 0x0000003e11427221 */ /* 0x000fc40000010100 */
[C---:B------:R-:W-:Y:S02]  /*6cb0*/  FMUL.FTZ R69, R89.reuse, -R64 ;  /* 0x8000004059457220 */ /* 0x040fe40000410000 */
[----:B------:R-:W-:Y:S02]  /*6cc0*/  FFMA.FTZ R62, R96, R68, R65 ;  /* 0x00000044603e7223 */ /* 0x000fe40000010041 */
[-C--:B------:R-:W-:Y:S02]  /*6cd0*/  FMUL.FTZ R67, R89, -R66.reuse ;  /* 0x8000004259437220 */ /* 0x080fe40000410000 */
[C---:B0-----:R-:W-:Y:S02]  /*6ce0*/  FMUL.FTZ R65, R121.reuse, R61 ;  /* 0x0000003d79417220 */ /* 0x041fe40000410000 */
[----:B------:R-:W-:Y:S02]  /*6cf0*/  FFMA.FTZ R66, R90, R66, R69 ;  /* 0x000000425a427223 */ /* 0x000fe40000010045 */
[----:B------:R-:W-:-:S02]  /*6d00*/  FMUL.FTZ R121, R121, R60 ;  /* 0x0000003c79797220 */ /* 0x000fc40000410000 */
[----:B------:R-:W-:Y:S02]  /*6d10*/  FFMA.FTZ R67, R90, R64, -R67 ;  /* 0x000000405a437223 */ /* 0x000fe40000010843 */
[C---:B------:R-:W-:Y:S02]  /*6d20*/  FFMA.FTZ R60, R120.reuse, R60, -R65 ;  /* 0x0000003c783c7223 */ /* 0x040fe40000010841 */
[----:B------:R-:W-:Y:S02]  /*6d30*/  FADD.FTZ R66, -R19, R66 ;  /* 0x0000004213427221 */ /* 0x000fe40000010100 */
[----:B------:R-:W-:Y:S02]  /*6d40*/  FFMA.FTZ R121, R120, R61, R121 ;  /* 0x0000003d78797223 */ /* 0x000fe40000010079 */
[----:B------:R-:W-:Y:S02]  /*6d50*/  FADD.FTZ R67, R20, R67 ;  /* 0x0000004314437221 */ /* 0x000fe40000010000 */
[----:B------:R-:W-:-:S02]  /*6d60*/  FADD.FTZ R209, R209, R60 ;  /* 0x0000003cd1d17221 */ /* 0x000fc40000010000 */
[C---:B------:R-:W-:Y:S02]  /*6d70*/  FMUL.FTZ R60, R91.reuse, -R66 ;  /* 0x800000425b3c7220 */ /* 0x040fe40000410000 */
[----:B------:R-:W-:Y:S02]  /*6d80*/  FADD.FTZ R121, RZ, R121 ;  /* 0x00000079ff797221 */ /* 0x000fe40000010000 */
[----:B------:R-:W-:Y:S02]  /*6d90*/  FMUL.FTZ R65, R91, -R67 ;  /* 0x800000435b417220 */ /* 0x000fe40000410000 */
[C---:B------:R-:W-:Y:S02]  /*6da0*/  FMUL.FTZ R61, R107.reuse, R209 ;  /* 0x000000d16b3d7220 */ /* 0x040fe40000410000 */
[----:B------:R-:W-:Y:S02]  /*6db0*/  FFMA.FTZ R67, R92, R67, -R60 ;  /* 0x000000435c437223 */ /* 0x000fe4000001083c */
[----:B------:R-:W-:-:S02]  /*6dc0*/  FMUL.FTZ R60, R107, R121 ;  /* 0x000000796b3c7220 */ /* 0x000fc40000410000 */
[----:B------:R-:W-:Y:S02]  /*6dd0*/  FFMA.FTZ R66, R92, R66, R65 ;  /* 0x000000425c427223 */ /* 0x000fe40000010041 */
[----:B------:R-:W-:Y:S02]  /*6de0*/  FFMA.FTZ R120, R108, R121, R61 ;  /* 0x000000796c787223 */ /* 0x000fe4000001003d */
[----:B------:R-:W-:Y:S02]  /*6df0*/  FADD.FTZ R67, R26, R67 ;  /* 0x000000431a437221 */ /* 0x000fe40000010000 */
[----:B------:R-:W-:Y:S02]  /*6e00*/  FFMA.FTZ R61, R108, R209, -R60 ;  /* 0x000000d16c3d7223 */ /* 0x000fe4000001083c */
[----:B------:R-:W-:Y:S02]  /*6e10*/  FADD.FTZ R66, -R25, R66 ;  /* 0x0000004219427221 */ /* 0x000fe40000010100 */
[----:B------:R-:W-:-:S02]  /*6e20*/  FMUL.FTZ R65, R93, -R67 ;  /* 0x800000435d417220 */ /* 0x000fc40000410000 */
[----:B------:R-:W-:Y:S02]  /*6e30*/  FADD.FTZ R120, RZ, R120 ;  /* 0x00000078ff787221 */ /* 0x000fe40000010000 */
[----:B------:R-:W-:Y:S02]  /*6e40*/  FADD.FTZ R208, R208, R61 ;  /* 0x0000003dd0d07221 */ /* 0x000fe40000010000 */
[-C--:B------:R-:W-:Y:S02]  /*6e50*/  FMUL.FTZ R64, R93, -R66.reuse ;  /* 0x800000425d407220 */ /* 0x080fe40000410000 */
[----:B------:R-:W-:Y:S02]  /*6e60*/  FFMA.FTZ R66, R96, R66, R65 ;  /* 0x0000004260427223 */ /* 0x000fe40000010041 */
[C---:B------:R-:W-:Y:S02]  /*6e70*/  FMUL.FTZ R61, R105.reuse, R120 ;  /* 0x00000078693d7220 */ /* 0x040fe40000410000 */
[----:B------:R-:W-:-:S02]  /*6e80*/  FMUL.FTZ R65, R105, R208 ;  /* 0x000000d069417220 */ /* 0x000fc40000410000 */
[----:B------:R-:W-:Y:S02]  /*6e90*/  FFMA.FTZ R67, R96, R67, -R64 ;  /* 0x0000004360437223 */ /* 0x000fe40000010840 */
[C---:B------:R-:W-:Y:S02]  /*6ea0*/  FFMA.FTZ R60, R106.reuse, R208, -R61 ;  /* 0x000000d06a3c7223 */ /* 0x040fe4000001083d */
[----:B------:R-:W-:Y:S02]  /*6eb0*/  FFMA.FTZ R65, R106, R120, R65 ;  /* 0x000000786a417223 */ /* 0x000fe40000010041 */
[----:B------:R-:W-:Y:S02]  /*6ec0*/  FADD.FTZ R67, R28, R67 ;  /* 0x000000431c437221 */ /* 0x000fe40000010000 */
[----:B------:R-:W-:Y:S02]  /*6ed0*/  FADD.FTZ R66, -R27, R66 ;  /* 0x000000421b427221 */ /* 0x000fe40000010100 */
[----:B------:R-:W-:-:S02]  /*6ee0*/  FADD.FTZ R207, R207, R60 ;  /* 0x0000003ccfcf7221 */ /* 0x000fc40000010000 */
[----:B------:R-:W-:Y:S02]  /*6ef0*/  FADD.FTZ R192, RZ, R65 ;  /* 0x00000041ffc07221 */ /* 0x000fe40000010000 */
[C---:B------:R-:W-:Y:S02]  /*6f00*/  FMUL.FTZ R65, R97.reuse, -R67 ;  /* 0x8000004361417220 */ /* 0x040fe40000410000 */
[-C--:B------:R-:W-:Y:S02]  /*6f10*/  FMUL.FTZ R60, R97, -R66.reuse ;  /* 0x80000042613c7220 */ /* 0x080fe40000410000 */
[----:B------:R-:W-:Y:S02]  /*6f20*/  FMUL.FTZ R61, R103, R207 ;  /* 0x000000cf673d7220 */ /* 0x000fe40000410000 */
[C---:B------:R-:W-:Y:S02]  /*6f30*/  FFMA.FTZ R66, R98.reuse, R66, R65 ;  /* 0x0000004262427223 */ /* 0x040fe40000010041 */
[----:B------:R-:W-:-:S02]  /*6f40*/  FFMA.FTZ R67, R98, R67, -R60 ;  /* 0x0000004362437223 */ /* 0x000fc4000001083c */
[-C--:B------:R-:W-:Y:S02]  /*6f50*/  FMUL.FTZ R60, R103, R192.reuse ;  /* 0x000000c0673c7220 */ /* 0x080fe40000410000 */
[C---:B------:R-:W-:Y:S02]  /*6f60*/  FFMA.FTZ R193, R104.reuse, R192, R61 ;  /* 0x000000c068c17223 */ /* 0x040fe4000001003d */
[----:B------:R-:W-:Y:S02]  /*6f70*/  FADD.FTZ R66, -R33, R66 ;  /* 0x0000004221427221 */ /* 0x000fe40000010100 */
[----:B------:R-:W-:Y:S02]  /*6f80*/  FFMA.FTZ R61, R104, R207, -R60 ;  /* 0x000000cf683d7223 */ /* 0x000fe4000001083c */
[----:B------:R-:W-:Y:S02]  /*6f90*/  FADD.FTZ R193, RZ, R193 ;  /* 0x000000c1ffc17221 */ /* 0x000fe40000010000 */
[----:B------:R-:W-:-:S02]  /*6fa0*/  FADD.FTZ R67, R34, R67 ;  /* 0x0000004322437221 */ /* 0x000fc40000010000 */
[----:B------:R-:W-:Y:S02]  /*6fb0*/  FMUL.FTZ R60, R99, -R66 ;  /* 0x80000042633c7220 */ /* 0x000fe40000410000 */
[----:B------:R-:W-:Y:S02]  /*6fc0*/  FMUL.FTZ R64, R97, -R62 ;  /* 0x8000003e61407220 */ /* 0x000fe40000410000 */
[----:B------:R-:W-:Y:S02]  /*6fd0*/  FADD.FTZ R206, R206, R61 ;  /* 0x0000003dcece7221 */ /* 0x000fe40000010000 */
[----:B------:R-:W-:Y:S02]  /*6fe0*/  FMUL.FTZ R61, R101, R193 ;  /* 0x000000c1653d7220 */ /* 0x000fe40000410000 */
[----:B------:R-:W-:Y:S02]  /*6ff0*/  FFMA.FTZ R69, R100, R67, -R60 ;  /* 0x0000004364457223 */ /* 0x000fe4000001083c */
[----:B------:R-:W-:-:S02]  /*7000*/  FFMA.FTZ R64, R98, R63, -R64 ;  /* 0x0000003f62407223 */ /* 0x000fc40000010840 */
[----:B------:R-:W-:Y:S02]  /*7010*/  FMUL.FTZ R67, R99, -R67 ;  /* 0x8000004363437220 */ /* 0x000fe40000410000 */
[----:B------:R-:W-:Y:S02]  /*7020*/  FMUL.FTZ R63, R97, -R63 ;  /* 0x8000003f613f7220 */ /* 0x000fe40000410000 */
[-C--:B------:R-:W-:Y:S02]  /*7030*/  FFMA.FTZ R60, R102, R206.reuse, -R61 ;  /* 0x000000ce663c7223 */ /* 0x080fe4000001083d */
[----:B------:R-:W-:Y:S02]  /*7040*/  FMUL.FTZ R61, R101, R206 ;  /* 0x000000ce653d7220 */ /* 0x000fe40000410000 */
[----:B------:R-:W-:Y:S02]  /*7050*/  FFMA.FTZ R66, R100, R66, R67 ;  /* 0x0000004264427223 */ /* 0x000fe40000010043 */
[----:B------:R-:W-:-:S02]  /*7060*/  FFMA.FTZ R63, R98, R62, R63 ;  /* 0x0000003e623f7223 */ /* 0x000fc4000001003f */
[----:B------:R-:W-:Y:S02]  /*7070*/  FFMA.FTZ R61, R102, R193, R61 ;  /* 0x000000c1663d7223 */ /* 0x000fe4000001003d */
[----:B------:R-:W-:Y:S02]  /*7080*/  FADD.FTZ R66, -R35, R66 ;  /* 0x0000004223427221 */ /* 0x000fe40000010100 */
[----:B------:R-:W-:Y:S02]  /*7090*/  FMUL.FTZ R65, R99, -R63 ;  /* 0x8000003f63417220 */ /* 0x000fe40000410000 */
[----:B------:R-:W-:Y:S02]  /*70a0*/  FADD.FTZ R194, RZ, R61 ;  /* 0x0000003dffc27221 */ /* 0x000fe40000010000 */
[----:B------:R-:W-:Y:S02]  /*70b0*/  FADD.FTZ R69, R36, R69 ;  /* 0x0000004524457221 */ /* 0x000fe40000010000 */
[----:B------:R-:W-:-:S02]  /*70c0*/  FMUL.FTZ R61, R101, -R66 ;  /* 0x80000042653d7220 */ /* 0x000fc40000410000 */
[-C--:B------:R-:W-:Y:S02]  /*70d0*/  FFMA.FTZ R65, R100, R64.reuse, -R65 ;  /* 0x0000004064417223 */ /* 0x080fe40000010841 */
[----:B------:R-:W-:Y:S02]  /*70e0*/  FMUL.FTZ R64, R99, -R64 ;  /* 0x8000004063407220 */ /* 0x000fe40000410000 */
[----:B------:R-:W-:Y:S02]  /*70f0*/  FADD.FTZ R205, R205, R60 ;  /* 0x0000003ccdcd7221 */ /* 0x000fe40000010000 */
[----:B------:R-:W-:Y:S02]  /*7100*/  FMUL.FTZ R60, R99, R194 ;  /* 0x000000c2633c7220 */ /* 0x000fe40000410000 */
[-C--:B------:R-:W-:Y:S02]  /*7110*/  FFMA.FTZ R67, R102, R69.reuse, -R61 ;  /* 0x0000004566437223 */ /* 0x080fe4000001083d */
[----:B------:R-:W-:-:S02]  /*7120*/  FMUL.FTZ R69, R101, -R69 ;  /* 0x8000004565457220 */ /* 0x000fc40000410000 */
[C---:B------:R-:W-:Y:S02]  /*7130*/  FFMA.FTZ R64, R100.reuse, R63, R64 ;  /* 0x0000003f64407223 */ /* 0x040fe40000010040 */
[-C--:B------:R-:W-:Y:S02]  /*7140*/  FMUL.FTZ R63, R99, R205.reuse ;  /* 0x000000cd633f7220 */ /* 0x080fe40000410000 */
[----:B------:R-:W-:Y:S02]  /*7150*/  FFMA.FTZ R61, R100, R205, -R60 ;  /* 0x000000cd643d7223 */ /* 0x000fe4000001083c */
[----:B------:R-:W-:Y:S02]  /*7160*/  FFMA.FTZ R66, R102, R66, R69 ;  /* 0x0000004266427223 */ /* 0x000fe40000010045 */
[----:B------:R-:W-:Y:S02]  /*7170*/  FFMA.FTZ R63, R100, R194, R63 ;  /* 0x000000c2643f7223 */ /* 0x000fe4000001003f */
[----:B------:R-:W-:-:S02]  /*7180*/  FMUL.FTZ R60, R101, -R64 ;  /* 0x80000040653c7220 */ /* 0x000fc40000410000 */
[----:B------:R-:W-:Y:S02]  /*7190*/  FADD.FTZ R204, R204, R61 ;  /* 0x0000003dcccc7221 */ /* 0x000fe40000010000 */
[----:B------:R-:W-:Y:S02]  /*71a0*/  FADD.FTZ R66, -R41, R66 ;  /* 0x0000004229427221 */ /* 0x000fe40000010100 */
[----:B------:R-:W-:Y:S02]  /*71b0*/  FADD.FTZ R195, RZ, R63 ;  /* 0x0000003fffc37221 */ /* 0x000fe40000010000 */
[-C--:B------:R-:W-:Y:S02]  /*71c0*/  FFMA.FTZ R62, R102, R65.reuse, -R60 ;  /* 0x00000041663e7223 */ /* 0x080fe4000001083c */
[----:B------:R-:W-:Y:S02]  /*71d0*/  FMUL.FTZ R60, R97, R204 ;  /* 0x000000cc613c7220 */ /* 0x000fe40000410000 */
[----:B------:R-:W-:-:S02]  /*71e0*/  FMUL.FTZ R65, R101, -R65 ;  /* 0x8000004165417220 */ /* 0x000fc40000410000 */
[----:B------:R-:W-:Y:S02]  /*71f0*/  FADD.FTZ R67, R42, R67 ;  /* 0x000000432a437221 */ /* 0x000fe40000010000 */
[----:B------:R-:W-:Y:S02]  /*7200*/  FMUL.FTZ R63, R103, -R66 ;  /* 0x80000042673f7220 */ /* 0x000fe40000410000 */
[-C--:B------:R-:W-:Y:S02]  /*7210*/  FMUL.FTZ R61, R97, R195.reuse ;  /* 0x000000c3613d7220 */ /* 0x080fe40000410000 */
[----:B------:R-:W-:Y:S02]  /*7220*/  FFMA.FTZ R196, R98, R195, R60 ;  /* 0x000000c362c47223 */ /* 0x000fe4000001003c */
[----:B------:R-:W-:Y:S02]  /*7230*/  FFMA.FTZ R65, R102, R64, R65 ;  /* 0x0000004066417223 */ /* 0x000fe40000010041 */
[----:B------:R-:W-:-:S02]  /*7240*/  FFMA.FTZ R69, R104, R67, -R63 ;  /* 0x0000004368457223 */ /* 0x000fc4000001083f */
[C---:B------:R-:W-:Y:S02]  /*7250*/  FMUL.FTZ R67, R103.reuse, -R67 ;  /* 0x8000004367437220 */ /* 0x040fe40000410000 */
[----:B------:R-:W-:Y:S02]  /*7260*/  FFMA.FTZ R60, R98, R204, -R61 ;  /* 0x000000cc623c7223 */ /* 0x000fe4000001083d */
[----:B------:R-:W-:Y:S02]  /*7270*/  FADD.FTZ R196, RZ, R196 ;  /* 0x000000c4ffc47221 */ /* 0x000fe40000010000 */
[----:B------:R-:W-:Y:S02]  /*7280*/  FMUL.FTZ R61, R103, -R65 ;  /* 0x80000041673d7220 */ /* 0x000fe40000410000 */
[----:B------:R-:W-:Y:S02]  /*7290*/  FFMA.FTZ R66, R104, R66, R67 ;  /* 0x0000004268427223 */ /* 0x000fe40000010043 */
[----:B------:R-:W-:-:S02]  /*72a0*/  FADD.FTZ R203, R203, R60 ;  /* 0x0000003ccbcb7221 */ /* 0x000fc40000010000 */
[----:B------:R-:W-:Y:S02]  /*72b0*/  FMUL.FTZ R60, R93, R196 ;  /* 0x000000c45d3c7220 */ /* 0x000fe40000410000 */
[-C--:B------:R-:W-:Y:S02]  /*72c0*/  FFMA.FTZ R64, R104, R62.reuse, -R61 ;  /* 0x0000003e68407223 */ /* 0x080fe4000001083d */
[----:B------:R-:W-:Y:S02]  /*72d0*/  FMUL.FTZ R62, R103, -R62 ;  /* 0x8000003e673e7220 */ /* 0x000fe40000410000 */
[----:B------:R-:W-:Y:S02]  /*72e0*/  FADD.FTZ R66, -R43, R66 ;  /* 0x000000422b427221 */ /* 0x000fe40000010100 */
[-C--:B------:R-:W-:Y:S02]  /*72f0*/  FMUL.FTZ R63, R93, R203.reuse ;  /* 0x000000cb5d3f7220 */ /* 0x080fe40000410000 */
[----:B------:R-:W-:-:S02]  /*7300*/  FFMA.FTZ R61, R96, R203, -R60 ;  /* 0x000000cb603d7223 */ /* 0x000fc4000001083c */
[----:B------:R-:W-:Y:S02]  /*7310*/  FADD.FTZ R69, R44, R69 ;  /* 0x000000452c457221 */ /* 0x000fe40000010000 */
[----:B------:R-:W-:Y:S02]  /*7320*/  FMUL.FTZ R60, R105, -R66 ;  /* 0x80000042693c7220 */ /* 0x000fe40000410000 */
[----:B------:R-:W-:Y:S02]  /*7330*/  FFMA.FTZ R62, R104, R65, R62 ;  /* 0x00000041683e7223 */ /* 0x000fe4000001003e */
[----:B------:R-:W-:Y:S02]  /*7340*/  FFMA.FTZ R63, R96, R196, R63 ;  /* 0x000000c4603f7223 */ /* 0x000fe4000001003f */
[----:B------:R-:W-:Y:S02]  /*7350*/  FADD.FTZ R202, R202, R61 ;  /* 0x0000003dcaca7221 */ /* 0x000fe40000010000 */
[----:B------:R-:W-:-:S02]  /*7360*/  FFMA.FTZ R67, R106, R69, -R60 ;  /* 0x000000456a437223 */ /* 0x000fc4000001083c */
[C---:B------:R-:W-:Y:S02]  /*7370*/  FMUL.FTZ R61, R105.reuse, -R62 ;  /* 0x8000003e693d7220 */ /* 0x040fe40000410000 */
[----:B------:R-:W-:Y:S02]  /*7380*/  FMUL.FTZ R69, R105, -R69 ;  /* 0x8000004569457220 */ /* 0x000fe40000410000 */
[----:B------:R-:W-:Y:S02]  /*7390*/  FADD.FTZ R197, RZ, R63 ;  /* 0x0000003fffc57221 */ /* 0x000fe40000010000 */
[----:B------:R-:W-:Y:S02]  /*73a0*/  FMUL.FTZ R60, R91, R202 ;  /* 0x000000ca5b3c7220 */ /* 0x000fe40000410000 */
[C---:B------:R-:W-:Y:S02]  /*73b0*/  FFMA.FTZ R63, R106.reuse, R64, -R61 ;  /* 0x000000406a3f7223 */ /* 0x040fe4000001083d */
[----:B------:R-:W-:-:S02]  /*73c0*/  FFMA.FTZ R66, R106, R66, R69 ;  /* 0x000000426a427223 */ /* 0x000fc40000010045 */
[-C--:B------:R-:W-:Y:S02]  /*73d0*/  FMUL.FTZ R61, R91, R197.reuse ;  /* 0x000000c55b3d7220 */ /* 0x080fe40000410000 */
[C---:B------:R-:W-:Y:S02]  /*73e0*/  FFMA.FTZ R198, R92.reuse, R197, R60 ;  /* 0x000000c55cc67223 */ /* 0x040fe4000001003c */
[----:B------:R-:W-:Y:S02]  /*73f0*/  FMUL.FTZ R65, R105, -R64 ;  /* 0x8000004069417220 */ /* 0x000fe40000410000 */
[----:B------:R-:W-:Y:S02]  /*7400*/  FADD.FTZ R66, -R49, R66 ;  /* 0x0000004231427221 */ /* 0x000fe40000010100 */
[----:B------:R-:W-:Y:S02]  /*7410*/  FFMA.FTZ R60, R92, R202, -R61 ;  /* 0x000000ca5c3c7223 */ /* 0x000fe4000001083d */
[----:B------:R-:W-:-:S02]  /*7420*/  FADD.FTZ R198, RZ, R198 ;  /* 0x000000c6ffc67221 */ /* 0x000fc40000010000 */
[----:B------:R-:W-:Y:S02]  /*7430*/  FFMA.FTZ R65, R106, R62, R65 ;  /* 0x0000003e6a417223 */ /* 0x000fe40000010041 */
[----:B------:R-:W-:Y:S02]  /*7440*/  FADD.FTZ R67, R50, R67 ;  /* 0x0000004332437221 */ /* 0x000fe40000010000 */
[----:B------:R-:W-:Y:S02]  /*7450*/  FMUL.FTZ R61, R107, -R66 ;  /* 0x800000426b3d7220 */ /* 0x000fe40000410000 */
[----:B------:R-:W-:Y:S02]  /*7460*/  FADD.FTZ R201, R201, R60 ;  /* 0x0000003cc9c97221 */ /* 0x000fe40000010000 */
[----:B------:R-:W-:Y:S02]  /*7470*/  FMUL.FTZ R60, R89, R198 ;  /* 0x000000c6593c7220 */ /* 0x000fe40000410000 */
[----:B------:R-:W-:-:S02]  /*7480*/  FMUL.FTZ R64, R107, -R65 ;  /* 0x800000416b407220 */ /* 0x000fc40000410000 */
[----:B------:R-:W-:Y:S02]  /*7490*/  FFMA.FTZ R69, R108, R67, -R61 ;  /* 0x000000436c457223 */ /* 0x000fe4000001083d */
[----:B------:R-:W-:Y:S02]  /*74a0*/  FFMA.FTZ R61, R90, R201, -R60 ;  /* 0x000000c95a3d7223 */ /* 0x000fe4000001083c */
[-C--:B------:R-:W-:Y:S02]  /*74b0*/  FMUL.FTZ R60, R107, -R63.reuse ;  /* 0x8000003f6b3c7220 */ /* 0x080fe40000410000 */
[----:B------:R-:W-:Y:S02]  /*74c0*/  FFMA.FTZ R64, R108, R63, -R64 ;  /* 0x0000003f6c407223 */ /* 0x000fe40000010840 */
[----:B------:R-:W-:Y:S02]  /*74d0*/  FMUL.FTZ R63, R89, R201 ;  /* 0x000000c9593f7220 */ /* 0x000fe40000410000 */
[----:B------:R-:W-:-:S02]  /*74e0*/  FMUL.FTZ R67, R107, -R67 ;  /* 0x800000436b437220 */ /* 0x000fc40000410000 */
[----:B------:R-:W-:Y:S02]  /*74f0*/  FFMA.FTZ R199, R90, R198, R63 ;  /* 0x000000c65ac77223 */ /* 0x000fe4000001003f */
[----:B------:R-:W-:Y:S01]  /*7500*/  FFMA.FTZ R66, R108, R66, R67 ;  /* 0x000000426c427223 */ /* 0x000fe20000010043 */
[----:B------:R-:W-:Y:S01]  /*7510*/  CS2R R62, SRZ ;  /* 0x00000000003e7805 */ /* 0x000fe2000001ff00 */
[----:B------:R-:W-:Y:S02]  /*7520*/  FADD.FTZ R199, RZ, R199 ;  /* 0x000000c7ffc77221 */ /* 0x000fe40000010000 */
[----:B------:R-:W-:Y:S01]  /*7530*/  FADD.FTZ R200, R200, R61 ;  /* 0x0000003dc8c87221 */ /* 0x000fe20000010000 */
[----:B------:R-:W-:Y:S01]  /*7540*/  HFMA2.MMA R61, -RZ, RZ, 0, 0 ;  /* 0x00000000ff3d7435 */ /* 0x000fe200000001ff */
[----:B------:R-:W-:Y:S02]  /*7550*/  FADD.FTZ R67, -R51, R66 ;  /* 0x0000004233437221 */ /* 0x000fe40000010100 */
[----:B------:R-:W-:-:S02]  /*7560*/  FADD.FTZ R66, R52, R69 ;  /* 0x0000004534427221 */ /* 0x000fc40000010000 */
[CC--:B------:R-:W-:Y:S02]  /*7570*/  FMUL.FTZ R69, R87.reuse, R199.reuse ;  /* 0x000000c757457220 */ /* 0x0c0fe40000410000 */
[-C--:B------:R-:W-:Y:S02]  /*7580*/  FMUL.FTZ R70, R87, R200.reuse ;  /* 0x000000c857467220 */ /* 0x080fe40000410000 */
[C---:B------:R-:W-:Y:S02]  /*7590*/  FFMA.FTZ R68, R88.reuse, R200, -R69 ;  /* 0x000000c858447223 */ /* 0x040fe40000010845 */
[----:B------:R-:W-:Y:S02]  /*75a0*/  FFMA.FTZ R70, R88, R199, R70 ;  /* 0x000000c758467223 */ /* 0x000fe40000010046 */
[----:B------:R-:W-:Y:S02]  /*75b0*/  FADD.FTZ R211, R191, R68 ;  /* 0x00000044bfd37221 */ /* 0x000fe40000010000 */
[----:B------:R-:W-:-:S02]  /*75c0*/  FADD.FTZ R210, RZ, R70 ;  /* 0x00000046ffd27221 */ /* 0x000fc40000010000 */
[C---:B------:R-:W-:Y:S02]  /*75d0*/  FMUL.FTZ R69, R85.reuse, R211 ;  /* 0x000000d355457220 */ /* 0x040fe40000410000 */
[-C--:B------:R-:W-:Y:S02]  /*75e0*/  FMUL.FTZ R68, R85, R210.reuse ;  /* 0x000000d255447220 */ /* 0x080fe40000410000 */
[----:B------:R-:W-:Y:S01]  /*75f0*/  FFMA.FTZ R65, R108, R65, R60 ;  /* 0x000000416c417223 */ /* 0x000fe2000001003c */
[----:B------:R-:W-:Y:S01]  /*7600*/  MOV R60, 0x3f800000 ;  /* 0x3f800000003c7802 */ /* 0x000fe20000000f00 */
[C---:B------:R-:W-:Y:S02]  /*7610*/  FFMA.FTZ R191, R86.reuse, R210, R69 ;  /* 0x000000d256bf7223 */ /* 0x040fe40000010045 */
[----:B------:R-:W-:Y:S02]  /*7620*/  FFMA.FTZ R69, R86, R211, -R68 ;  /* 0x000000d356457223 */ /* 0x000fe40000010844 */
[----:B------:R-:W-:Y:S01]  /*7630*/  FADD.FTZ R191, RZ, R191 ;  /* 0x000000bfffbf7221 */ /* 0x000fe20000010000 */
[----:B------:R-:W0:Y:S01]  /*7640*/  @!P0 LDS.128 R60, [R71.X16+0x8b80] ;  /* 0x008b8000473c8984 */ /* 0x000e22000000cc00 */
[----:B------:R-:W-:Y:S01]  /*7650*/  FADD.FTZ R190, R190, R69 ;  /* 0x00000045bebe7221 */ /* 0x000fe20000010000 */
[----:B------:R-:W-:-:S02]  /*7660*/  ISETP.GT.U32.AND P0, PT, R148, 0x1f, PT ;  /* 0x0000001f9400780c */ /* 0x000fc40003f04070 */
[----:B------:R1:W-:Y:S02]  /*7670*/  STS.128 [R233.X16+0x6d80], R64 ;  /* 0x006d8040e9007388 */ /* 0x0003e4000000cc00 */
[CC--:B-1----:R-:W-:Y:S02]  /*7680*/  FMUL.FTZ R65, R83.reuse, R191.reuse ;  /* 0x000000bf53417220 */ /* 0x0c2fe40000410000 */
[-C--:B------:R-:W-:Y:S02]  /*7690*/  FMUL.FTZ R64, R83, R190.reuse ;  /* 0x000000be53407220 */ /* 0x080fe40000410000 */
[C---:B------:R-:W-:Y:S02]  /*76a0*/  FFMA.FTZ R212, R84.reuse, R190, -R65 ;  /* 0x000000be54d47223 */ /* 0x040fe40000010841 */
[----:B------:R-:W-:Y:S02]  /*76b0*/  FFMA.FTZ R64, R84, R191, R64 ;  /* 0x000000bf54407223 */ /* 0x000fe40000010040 */
[----:B------:R-:W-:-:S02]  /*76c0*/  FADD.FTZ R212, R189, R212 ;  /* 0x000000d4bdd47221 */ /* 0x000fc40000010000 */
[----:B------:R-:W-:Y:S02]  /*76d0*/  FADD.FTZ R189, RZ, R64 ;  /* 0x00000040ffbd7221 */ /* 0x000fe40000010000 */
[CC--:B------:R-:W-:Y:S02]  /*76e0*/  FMUL.FTZ R64, R81.reuse, R212.reuse ;  /* 0x000000d451407220 */ /* 0x0c0fe40000410000 */
[-C--:B------:R-:W-:Y:S02]  /*76f0*/  FMUL.FTZ R65, R81, R189.reuse ;  /* 0x000000bd51417220 */ /* 0x080fe40000410000 */
[C---:B------:R-:W-:Y:S02]  /*7700*/  FFMA.FTZ R64, R82.reuse, R189, R64 ;  /* 0x000000bd52407223 */ /* 0x040fe40000010040 */
[----:B------:R-:W-:-:S04]  /*7710*/  FFMA.FTZ R65, R82, R212, -R65 ;  /* 0x000000d452417223 */ /* 0x000fc80000010841 */
[----:B------:R-:W-:Y:S02]  /*7720*/  FADD.FTZ R213, R188, R65 ;  /* 0x00000041bcd57221 */ /* 0x000fe40000010000 */
        /* <DEDUP_REMOVED lines=11> */
[----:B------:R-:W-:Y:S01]  /*77e0*/  FADD.FTZ R186, R186, R65 ;  /* 0x00000041baba7221 */ /* 0x000fe20000010000 */
[----:B------:R-:W-:Y:S06]  /*77f0*/  BAR.SYNC.DEFER_BLOCKING 0x0 ;  /* 0x0000000000007b1d */ /* 0x000fec0000010000 */
[----:B------:R-:W-:Y:S05]  /*7800*/  @P0 BRA `(.L_x_340) ;  /* 0x00000df000000947 */ /* 0x000fea0003800000 */
[----:B0-----:R-:W-:-:S05]  /*7810*/  IMAD R234, R148, 0x50, RZ ;  /* 0x0000005094ea7824 */ /* 0x001fca00078e02ff */
[----:B------:R-:W-:Y:S04]  /*7820*/  LDS.128 R64, [R234+0x6da0] ;  /* 0x006da000ea407984 */ /* 0x000fe80000000c00 */
[----:B------:R-:W0:Y:S02]  /*7830*/  LDS.128 R68, [R234+0x6db0] ;  /* 0x006db000ea447984 */ /* 0x000e240000000c00 */
[C---:B0-----:R-:W-:Y:S02]  /*7840*/  FMUL.FTZ R73, R65.reuse, R71 ;  /* 0x0000004741497220 */ /* 0x041fe40000410000 */
[-C--:B------:R-:W-:Y:S02]  /*7850*/  FMUL.FTZ R72, R65, R70.reuse ;  /* 0x0000004641487220 */ /* 0x080fe40000410000 */
[----:B------:R-:W-:-:S02]  /*7860*/  FFMA.FTZ R77, R64, R70, -R73 ;  /* 0x00000046404d7223 */ /* 0x000fc40000010849 */
[----:B------:R-:W-:Y:S02]  /*7870*/  FFMA.FTZ R70, R64, R71, R72 ;  /* 0x0000004740467223 */ /* 0x000fe40000010048 */
[----:B------:R-:W0:Y:S01]  /*7880*/  LDS.128 R72, [R234+0x6d90] ;  /* 0x006d9000ea487984 */ /* 0x000e220000000c00 */
[----:B------:R-:W-:Y:S02]  /*7890*/  FMUL.FTZ R71, R65, R69 ;  /* 0x0000004541477220 */ /* 0x000fe40000410000 */
[----:B------:R-:W-:Y:S02]  /*78a0*/  FADD.FTZ R67, R67, R70 ;  /* 0x0000004643437221 */ /* 0x000fe40000010000 */
[-C--:B------:R-:W-:Y:S02]  /*78b0*/  FMUL.FTZ R70, R65, R68.reuse ;  /* 0x0000004441467220 */ /* 0x080fe40000410000 */
[----:B------:R-:W-:Y:S02]  /*78c0*/  FADD.FTZ R66, R66, R77 ;  /* 0x0000004d42427221 */ /* 0x000fe40000010000 */
[----:B------:R-:W-:-:S02]  /*78d0*/  FFMA.FTZ R68, R64, R68, -R71 ;  /* 0x0000004440447223 */ /* 0x000fc40000010847 */
[----:B------:R-:W-:Y:S02]  /*78e0*/  FFMA.FTZ R70, R64, R69, R70 ;  /* 0x0000004540467223 */ /* 0x000fe40000010046 */
[CC--:B0-----:R-:W-:Y:S02]  /*78f0*/  FMUL.FTZ R64, R73.reuse, R66.reuse ;  /* 0x0000004249407220 */ /* 0x0c1fe40000410000 */
[CC--:B------:R-:W-:Y:S02]  /*7900*/  FMUL.FTZ R69, R73.reuse, R67.reuse ;  /* 0x0000004349457220 */ /* 0x0c0fe40000410000 */
[C---:B------:R-:W-:Y:S02]  /*7910*/  FFMA.FTZ R76, R72.reuse, R67, R64 ;  /* 0x00000043484c7223 */ /* 0x040fe40000010040 */
[----:B------:R-:W-:Y:S02]  /*7920*/  FFMA.FTZ R69, R72, R66, -R69 ;  /* 0x0000004248457223 */ /* 0x000fe40000010845 */
[----:B------:R-:W0:Y:S01]  /*7930*/  LDS.128 R64, [R234+0x6d80] ;  /* 0x006d8000ea407984 */ /* 0x000e220000000c00 */
[----:B------:R-:W-:-:S02]  /*7940*/  FMUL.FTZ R71, R73, R70 ;  /* 0x0000004649477220 */ /* 0x000fc40000410000 */
[----:B------:R-:W-:Y:S02]  /*7950*/  FADD.FTZ R75, R75, R76 ;  /* 0x0000004c4b4b7221 */ /* 0x000fe40000010000 */
[-C--:B------:R-:W-:Y:S02]  /*7960*/  FMUL.FTZ R73, R73, R68.reuse ;  /* 0x0000004449497220 */ /* 0x080fe40000410000 */
[----:B------:R-:W-:Y:S02]  /*7970*/  FFMA.FTZ R68, R72, R68, -R71 ;  /* 0x0000004448447223 */ /* 0x000fe40000010847 */
[----:B------:R-:W-:Y:S02]  /*7980*/  FADD.FTZ R69, R74, R69 ;  /* 0x000000454a457221 */ /* 0x000fe40000010000 */
[----:B------:R-:W-:Y:S02]  /*7990*/  FFMA.FTZ R70, R72, R70, R73 ;  /* 0x0000004648467223 */ /* 0x000fe40000010049 */
[----:B0-----:R-:W-:-:S02]  /*79a0*/  FMUL.FTZ R71, R65, R75 ;  /* 0x0000004b41477220 */ /* 0x001fc40000410000 */
[C---:B------:R-:W-:Y:S02]  /*79b0*/  FMUL.FTZ R73, R65.reuse, R70 ;  /* 0x0000004641497220 */ /* 0x040fe40000410000 */
[CC--:B------:R-:W-:Y:S02]  /*79c0*/  FFMA.FTZ R71, R64.reuse, R69.reuse, -R71 ;  /* 0x0000004540477223 */ /* 0x0c0fe40000010847 */
[C---:B------:R-:W-:Y:S02]  /*79d0*/  FMUL.FTZ R69, R65.reuse, R69 ;  /* 0x0000004541457220 */ /* 0x040fe40000410000 */
[-C--:B------:R-:W-:Y:S02]  /*79e0*/  FMUL.FTZ R65, R65, R68.reuse ;  /* 0x0000004441417220 */ /* 0x080fe40000410000 */
[C---:B------:R-:W-:Y:S02]  /*79f0*/  FFMA.FTZ R73, R64.reuse, R68, -R73 ;  /* 0x0000004440497223 */ /* 0x040fe40000010849 */
[----:B------:R-:W-:Y:S01]  /*7a00*/  FFMA.FTZ R68, R64, R70, R65 ;  /* 0x0000004640447223 */ /* 0x000fe20000010041 */
[----:B------:R-:W-:Y:S01]  /*7a10*/  LOP3.LUT R65, R148, 0x1f, RZ, 0xc0, !PT ;  /* 0x0000001f94417812 */ /* 0x000fe200078ec0ff */
[----:B------:R-:W-:-:S02]  /*7a20*/  FFMA.FTZ R64, R64, R75, R69 ;  /* 0x0000004b40407223 */ /* 0x000fc40000010045 */
[----:B------:R-:W-:Y:S01]  /*7a30*/  FADD.FTZ R69, R66, R71 ;  /* 0x0000004742457221 */ /* 0x000fe20000010000 */
[----:B------:R-:W-:Y:S01]  /*7a40*/  ISETP.NE.AND P0, PT, R65, 0x1f, PT ;  /* 0x0000001f4100780c */ /* 0x000fe20003f05270 */
[----:B------:R-:W-:Y:S01]  /*7a50*/  FADD.FTZ R67, R67, R64 ;  /* 0x0000004043437221 */ /* 0x000fe20000010000 */
[----:B------:R-:W-:Y:S01]  /*7a60*/  MOV R74, R68 ;  /* 0x00000044004a7202 */ /* 0x000fe20000000f00 */
[----:B------:R-:W-:Y:S08]  /*7a70*/  BRA.DIV ~URZ, `(.L_x_341) ;  /* 0x000079f27f007947 */ /* 0x000ff0000b800000 */
[----:B------:R0:W1:Y:S02]  /*7a80*/  SHFL.DOWN PT, R70, R73, 0x1, 0x1f ;  /* 0x08201f0049467f89 */ /* 0x00006400000e0000 */
.L_x_443:
[----:B------:R-:W-:Y:S05]  /*7a90*/  BRA.DIV ~URZ, `(.L_x_342) ;  /* 0x00007a527f007947 */ /* 0x000fea000b800000 */
[----:B------:R-:W2:Y:S04]  /*7aa0*/  SHFL.DOWN PT, R68, R68, 0x1, 0x1f ;  /* 0x08201f0044447f89 */ /* 0x000ea800000e0000 */
[----:B------:R3:W4:Y:S04]  /*7ab0*/  SHFL.DOWN PT, R71, R69, 0x1, 0x1f ;  /* 0x08201f0045477f89 */ /* 0x00072800000e0000 */
[----:B------:R3:W0:Y:S02]  /*7ac0*/  SHFL.DOWN PT, R66, R67, 0x1, 0x1f ;  /* 0x08201f0043427f89 */ /* 0x00062400000e0000 */
.L_x_444:
[----:B------:R-:W-:Y:S01]  /*7ad0*/  BSSY B1, `(.L_x_343) ;  /* 0x000000d000017945 */ /* 0x000fe20003800000 */
[----:B------:R-:W-:Y:S05]  /*7ae0*/  @!P0 BRA `(.L_x_344) ;  /* 0x000000b000008947 */ /* 0x000fea0003800000 */
[C---:B0-----:R-:W-:Y:S02]  /*7af0*/  FMUL.FTZ R64, R74.reuse, R66 ;  /* 0x000000424a407220 */ /* 0x041fe40000410000 */
[----:B----4-:R-:W-:-:S02]  /*7b00*/  FMUL.FTZ R65, R74, R71 ;  /* 0x000000474a417220 */ /* 0x010fc40000410000 */
[C---:B------:R-:W-:Y:S02]  /*7b10*/  FFMA.FTZ R72, R73.reuse, R71, -R64 ;  /* 0x0000004749487223 */ /* 0x040fe40000010840 */
[C---:B--2---:R-:W-:Y:S02]  /*7b20*/  FMUL.FTZ R64, R74.reuse, R68 ;  /* 0x000000444a407220 */ /* 0x044fe40000410000 */
[-C--:B-1----:R-:W-:Y:S02]  /*7b30*/  FMUL.FTZ R74, R74, R70.reuse ;  /* 0x000000464a4a7220 */ /* 0x082fe40000410000 */
[C---:B------:R-:W-:Y:S02]  /*7b40*/  FFMA.FTZ R64, R73.reuse, R70, -R64 ;  /* 0x0000004649407223 */ /* 0x040fe40000010840 */
[C---:B------:R-:W-:Y:S02]  /*7b50*/  FFMA.FTZ R66, R73.reuse, R66, R65 ;  /* 0x0000004249427223 */ /* 0x040fe40000010041 */
[----:B------:R-:W-:Y:S01]  /*7b60*/  FFMA.FTZ R74, R73, R68, R74 ;  /* 0x00000044494a7223 */ /* 0x000fe2000001004a */
[----:B------:R-:W-:Y:S01]  /*7b70*/  MOV R73, R64 ;  /* 0x0000004000497202 */ /* 0x000fe20000000f00 */
[----:B---3--:R-:W-:-:S02]  /*7b80*/  FADD.FTZ R69, R69, R72 ;  /* 0x0000004845457221 */ /* 0x008fc40000010000 */
[----:B------:R-:W-:Y:S02]  /*7b90*/  FADD.FTZ R67, R67, R66 ;  /* 0x0000004243437221 */ /* 0x000fe40000010000 */
.L_x_344:
[----:B------:R-:W-:Y:S05]  /*7ba0*/  BSYNC B1 ;  /* 0x0000000000017941 */ /* 0x000fea0003800000 */
.L_x_343:
[----:B------:R-:W-:-:S04]  /*7bb0*/  LOP3.LUT R64, R148, 0x1f, RZ, 0xc0, !PT ;  /* 0x0000001f94407812 */ /* 0x000fc800078ec0ff */
[----:B------:R-:W-:Y:S01]  /*7bc0*/  ISETP.GT.U32.AND P0, PT, R64, 0x1d, PT ;  /* 0x0000001d4000780c */ /* 0x000fe20003f04070 */
[----:B------:R-:W-:Y:S05]  /*7bd0*/  BRA.DIV ~URZ, `(.L_x_345) ;  /* 0x00007a627f007947 */ /* 0x000fea000b800000 */
[----:B--2---:R2:W3:Y:S04]  /*7be0*/  SHFL.DOWN PT, R68, R73, 0x2, 0x1f ;  /* 0x08401f0049447f89 */ /* 0x0044e800000e0000 */
[----:B-1----:R2:W1:Y:S04]  /*7bf0*/  SHFL.DOWN PT, R70, R74, 0x2, 0x1f ;  /* 0x08401f004a467f89 */ /* 0x00246800000e0000 */
[----:B----4-:R2:W4:Y:S04]  /*7c00*/  SHFL.DOWN PT, R71, R69, 0x2, 0x1f ;  /* 0x08401f0045477f89 */ /* 0x01052800000e0000 */
[----:B0-----:R2:W0:Y:S02]  /*7c10*/  SHFL.DOWN PT, R66, R67, 0x2, 0x1f ;  /* 0x08401f0043427f89 */ /* 0x00142400000e0000 */
.L_x_445:
[----:B------:R-:W-:Y:S01]  /*7c20*/  BSSY B1, `(.L_x_346) ;  /* 0x000000d000017945 */ /* 0x000fe20003800000 */
[----:B------:R-:W-:Y:S05]  /*7c30*/  @P0 BRA `(.L_x_347) ;  /* 0x000000b000000947 */ /* 0x000fea0003800000 */
[C---:B0-----:R-:W-:Y:S02]  /*7c40*/  FMUL.FTZ R64, R74.reuse, R66 ;  /* 0x000000424a407220 */ /* 0x041fe40000410000 */
[----:B----4-:R-:W-:-:S02]  /*7c50*/  FMUL.FTZ R65, R74, R71 ;  /* 0x000000474a417220 */ /* 0x010fc40000410000 */
[C---:B------:R-:W-:Y:S02]  /*7c60*/  FFMA.FTZ R72, R73.reuse, R71, -R64 ;  /* 0x0000004749487223 */ /* 0x040fe40000010840 */
[C---:B-1----:R-:W-:Y:S02]  /*7c70*/  FMUL.FTZ R64, R74.reuse, R70 ;  /* 0x000000464a407220 */ /* 0x042fe40000410000 */
[-C--:B--23--:R-:W-:Y:S02]  /*7c80*/  FMUL.FTZ R74, R74, R68.reuse ;  /* 0x000000444a4a7220 */ /* 0x08cfe40000410000 */
[C---:B------:R-:W-:Y:S02]  /*7c90*/  FFMA.FTZ R64, R73.reuse, R68, -R64 ;  /* 0x0000004449407223 */ /* 0x040fe40000010840 */
[C---:B------:R-:W-:Y:S02]  /*7ca0*/  FFMA.FTZ R66, R73.reuse, R66, R65 ;  /* 0x0000004249427223 */ /* 0x040fe40000010041 */
[----:B------:R-:W-:Y:S01]  /*7cb0*/  FFMA.FTZ R74, R73, R70, R74 ;  /* 0x00000046494a7223 */ /* 0x000fe2000001004a */
[----:B------:R-:W-:Y:S01]  /*7cc0*/  MOV R73, R64 ;  /* 0x0000004000497202 */ /* 0x000fe20000000f00 */
[----:B------:R-:W-:-:S02]  /*7cd0*/  FADD.FTZ R69, R69, R72 ;  /* 0x0000004845457221 */ /* 0x000fc40000010000 */
[----:B------:R-:W-:Y:S02]  /*7ce0*/  FADD.FTZ R67, R67, R66 ;  /* 0x0000004243437221 */ /* 0x000fe40000010000 */
.L_x_347:
[----:B------:R-:W-:Y:S05]  /*7cf0*/  BSYNC B1 ;  /* 0x0000000000017941 */ /* 0x000fea0003800000 */
.L_x_346:
[----:B------:R-:W-:-:S04]  /*7d00*/  LOP3.LUT R64, R148, 0x1f, RZ, 0xc0, !PT ;  /* 0x0000001f94407812 */ /* 0x000fc800078ec0ff */
[----:B------:R-:W-:Y:S01]  /*7d10*/  ISETP.GT.U32.AND P0, PT, R64, 0x1b, PT ;  /* 0x0000001b4000780c */ /* 0x000fe20003f04070 */
[----:B------:R-:W-:Y:S10]  /*7d20*/  BRA.DIV ~URZ, `(.L_x_348) ;  /* 0x00007ad27f007947 */ /* 0x000ff4000b800000 */
[----:B---3--:R3:W2:Y:S02]  /*7d30*/  SHFL.DOWN PT, R68, R73, 0x4, 0x1f ;  /* 0x08801f0049447f89 */ /* 0x0086a400000e0000 */
.L_x_446:
[----:B------:R-:W-:Y:S05]  /*7d40*/  BRA.DIV ~URZ, `(.L_x_349) ;  /* 0x00007b327f007947 */ /* 0x000fea000b800000 */
[----:B-1----:R1:W3:Y:S04]  /*7d50*/  SHFL.DOWN PT, R70, R74, 0x4, 0x1f ;  /* 0x08801f004a467f89 */ /* 0x0022e800000e0000 */
[----:B----4-:R1:W4:Y:S04]  /*7d60*/  SHFL.DOWN PT, R71, R69, 0x4, 0x1f ;  /* 0x08801f0045477f89 */ /* 0x01032800000e0000 */
[----:B0-----:R1:W0:Y:S02]  /*7d70*/  SHFL.DOWN PT, R66, R67, 0x4, 0x1f ;  /* 0x08801f0043427f89 */ /* 0x00122400000e0000 */
.L_x_447:
        /* <DEDUP_REMOVED lines=13> */
.L_x_351:
[----:B------:R-:W-:Y:S05]  /*7e50*/  BSYNC B1 ;  /* 0x0000000000017941 */ /* 0x000fea0003800000 */
.L_x_350:
[----:B------:R-:W-:-:S04]  /*7e60*/  LOP3.LUT R64, R148, 0x1f, RZ, 0xc0, !PT ;  /* 0x0000001f94407812 */ /* 0x000fc800078ec0ff */
[----:B------:R-:W-:Y:S01]  /*7e70*/  ISETP.GT.U32.AND P0, PT, R64, 0x17, PT ;  /* 0x000000174000780c */ /* 0x000fe20003f04070 */
[----:B------:R-:W-:Y:S05]  /*7e80*/  BRA.DIV ~URZ, `(.L_x_352) ;  /* 0x00007b427f007947 */ /* 0x000fea000b800000 */
[----:B--2---:R2:W1:Y:S04]  /*7e90*/  SHFL.DOWN PT, R68, R73, 0x8, 0x1f ;  /* 0x09001f0049447f89 */ /* 0x00446800000e0000 */
[----:B---3--:R2:W3:Y:S04]  /*7ea0*/  SHFL.DOWN PT, R70, R74, 0x8, 0x1f ;  /* 0x09001f004a467f89 */ /* 0x0084e800000e0000 */
[----:B----4-:R2:W4:Y:S04]  /*7eb0*/  SHFL.DOWN PT, R71, R69, 0x8, 0x1f ;  /* 0x09001f0045477f89 */ /* 0x01052800000e0000 */
[----:B0-----:R2:W0:Y:S02]  /*7ec0*/  SHFL.DOWN PT, R66, R67, 0x8, 0x1f ;  /* 0x09001f0043427f89 */ /* 0x00142400000e0000 */
.L_x_448:
        /* <DEDUP_REMOVED lines=13> */
.L_x_354:
[----:B------:R-:W-:Y:S05]  /*7fa0*/  BSYNC B1 ;  /* 0x0000000000017941 */ /* 0x000fea0003800000 */
.L_x_353:
[----:B------:R-:W-:-:S04]  /*7fb0*/  LOP3.LUT R64, R148, 0x1f, RZ, 0xc0, !PT ;  /* 0x0000001f94407812 */ /* 0x000fc800078ec0ff */
[----:B------:R-:W-:Y:S01]  /*7fc0*/  ISETP.GT.U32.AND P0, PT, R64, 0xf, PT ;  /* 0x0000000f4000780c */ /* 0x000fe20003f04070 */
[----:B------:R-:W-:Y:S10]  /*7fd0*/  BRA.DIV ~URZ, `(.L_x_355) ;  /* 0x00007bb27f007947 */ /* 0x000ff4000b800000 */
[----:B-1----:R1:W2:Y:S02]  /*7fe0*/  SHFL.DOWN PT, R68, R73, 0x10, 0x1f ;  /* 0x0a001f0049447f89 */ /* 0x0022a400000e0000 */
.L_x_449:
[----:B------:R-:W-:Y:S05]  /*7ff0*/  BRA.DIV ~URZ, `(.L_x_356) ;  /* 0x00007c127f007947 */ /* 0x000fea000b800000 */
[----:B---3--:R3:W1:Y:S04]  /*8000*/  SHFL.DOWN PT, R70, R74, 0x10, 0x1f ;  /* 0x0a001f004a467f89 */ /* 0x00866800000e0000 */
[----:B----4-:R3:W4:Y:S04]  /*8010*/  SHFL.DOWN PT, R71, R69, 0x10, 0x1f ;  /* 0x0a001f0045477f89 */ /* 0x01072800000e0000 */
[----:B0-----:R3:W0:Y:S02]  /*8020*/  SHFL.DOWN PT, R66, R67, 0x10, 0x1f ;  /* 0x0a001f0043427f89 */ /* 0x00162400000e0000 */
.L_x_450:
        /* <DEDUP_REMOVED lines=13> */
.L_x_358:
[----:B------:R-:W-:Y:S05]  /*8100*/  BSYNC B1 ;  /* 0x0000000000017941 */ /* 0x000fea0003800000 */
.L_x_357:
[----:B------:R-:W-:Y:S05]  /*8110*/  BRA.DIV ~URZ, `(.L_x_359) ;  /* 0x00007c427f007947 */ /* 0x000fea000b800000 */
[----:B------:R-:W5:Y:S04]  /*8120*/  SHFL.IDX PT, R64, R74, RZ, 0x1f ;  /* 0x00001fff4a407589 */ /* 0x000f6800000e0000 */
[----:B----4-:R-:W4:Y:S04]  /*8130*/  SHFL.IDX PT, R71, R73, RZ, 0x1f ;  /* 0x00001fff49477589 */ /* 0x010f2800000e0000 */
[----:B------:R-:W3:Y:S04]  /*8140*/  SHFL.IDX PT, R72, R69, RZ, 0x1f ;  /* 0x00001fff45487589 */ /* 0x000ee800000e0000 */
[----:B------:R-:W2:Y:S04]  /*8150*/  SHFL.IDX PT, R75, R62, RZ, 0x1f ;  /* 0x00001fff3e4b7589 */ /* 0x000ea800000e0000 */
[----:B-12---:R-:W1:Y:S04]  /*8160*/  SHFL.DOWN PT, R73, R73, 0x1, 0x1f ;  /* 0x08201f0049497f89 */ /* 0x006e6800000e0000 */
[----:B---3--:R-:W2:Y:S01]  /*8170*/  SHFL.DOWN PT, R74, R74, 0x1, 0x1f ;  /* 0x08201f004a4a7f89 */ /* 0x008ea200000e0000 */
[----:B-----5:R-:W-:-:S03]  /*8180*/  FMUL.FTZ R70, R62, R64 ;  /* 0x000000403e467220 */ /* 0x020fc60000410000 */
[----:B------:R-:W3:Y:S01]  /*8190*/  SHFL.DOWN PT, R69, R69, 0x1, 0x1f ;  /* 0x08201f0045457f89 */ /* 0x000ee200000e0000 */
[CC--:B------:R-:W-:Y:S02]  /*81a0*/  FMUL.FTZ R77, R63.reuse, R64.reuse ;  /* 0x000000403f4d7220 */ /* 0x0c0fe40000410000 */
[-C--:B----4-:R-:W-:Y:S01]  /*81b0*/  FFMA.FTZ R70, R63, R71.reuse, R70 ;  /* 0x000000473f467223 */ /* 0x090fe20000010046 */
[----:B------:R-:W4:Y:S01]  /*81c0*/  SHFL.IDX PT, R79, R61, RZ, 0x1f ;  /* 0x00001fff3d4f7589 */ /* 0x000f2200000e0000 */
[-C--:B------:R-:W-:Y:S02]  /*81d0*/  FMUL.FTZ R78, R60, R71.reuse ;  /* 0x000000473c4e7220 */ /* 0x080fe40000410000 */
[----:B------:R-:W-:Y:S01]  /*81e0*/  FFMA.FTZ R77, R62, R71, -R77 ;  /* 0x000000473e4d7223 */ /* 0x000fe2000001084d */
[----:B------:R-:W0:Y:S04]  /*81f0*/  SHFL.IDX PT, R63, R63, RZ, 0x1f ;  /* 0x00001fff3f3f7589 */ /* 0x000e2800000e0000 */
[----:B------:R-:W0:Y:S04]  /*8200*/  SHFL.IDX PT, R68, R67, RZ, 0x1f ;  /* 0x00001fff43447589 */ /* 0x000e2800000e0000 */
[----:B------:R5:W0:Y:S04]  /*8210*/  SHFL.DOWN PT, R76, R67, 0x1, 0x1f ;  /* 0x08201f00434c7f89 */ /* 0x000a2800000e0000 */
[----:B------:R1:W0:Y:S01]  /*8220*/  SHFL.IDX PT, R247, R60, RZ, 0x1f ;  /* 0x00001fff3cf77589 */ /* 0x00022200000e0000 */
[----:B-----5:R-:W-:-:S02]  /*8230*/  FMUL.FTZ R67, R60, R64 ;  /* 0x000000403c437220 */ /* 0x020fc40000410000 */
[----:B-1----:R-:W-:Y:S02]  /*8240*/  FMUL.FTZ R60, R61, R64 ;  /* 0x000000403d3c7220 */ /* 0x002fe40000410000 */
.L_x_451:
[----:B--234-:R-:W-:Y:S01]  /*8250*/  ISETP.NE.AND P0, PT, R148, 0x1f, PT ;  /* 0x0000001f9400780c */ /* 0x01cfe20003f05270 */
[----:B------:R-:W-:Y:S01]  /*8260*/  BSSY B1, `(.L_x_360) ;  /* 0x0000013000017945 */ /* 0x000fe20003800000 */
[----:B------:R-:W-:Y:S01]  /*8270*/  FFMA.FTZ R61, R61, R71, R67 ;  /* 0x000000473d3d7223 */ /* 0x000fe20000010043 */
[----:B0-----:R-:W-:Y:S01]  /*8280*/  MOV R64, R247 ;  /* 0x000000f700407202 */ /* 0x001fe20000000f00 */
[----:B------:R-:W-:Y:S01]  /*8290*/  FADD.FTZ R60, -R60, R78 ;  /* 0x0000004e3c3c7221 */ /* 0x000fe20000010100 */
[----:B------:R-:W-:Y:S01]  /*82a0*/  MOV R65, R79 ;  /* 0x0000004f00417202 */ /* 0x000fe20000000f00 */
[----:B------:R-:W-:Y:S01]  /*82b0*/  FADD.FTZ R62, R77, R72 ;  /* 0x000000484d3e7221 */ /* 0x000fe20000010000 */
[----:B------:R-:W-:Y:S02]  /*82c0*/  MOV R66, R75 ;  /* 0x0000004b00427202 */ /* 0x000fe40000000f00 */
[----:B------:R-:W-:-:S04]  /*82d0*/  MOV R67, R63 ;  /* 0x0000003f00437202 */ /* 0x000fc80000000f00 */
        /* <DEDUP_REMOVED lines=11> */
.L_x_361:
[----:B------:R-:W-:Y:S05]  /*8390*/  BSYNC B1 ;  /* 0x0000000000017941 */ /* 0x000fea0003800000 */
.L_x_360:
[----:B------:R-:W0:Y:S01]  /*83a0*/  LDS.128 R72, [R234+0x6db0] ;  /* 0x006db000ea487984 */ /* 0x000e220000000c00 */
[----:B------:R-:W-:-:S03]  /*83b0*/  FADD.FTZ R63, R70, R68 ;  /* 0x00000044463f7221 */ /* 0x000fc60000010000 */
[----:B------:R-:W-:Y:S01]  /*83c0*/  STS.128 [R234+0x6db0], R64 ;  /* 0x006db040ea007388 */ /* 0x000fe20000000c00 */
[C---:B0-----:R-:W-:Y:S02]  /*83d0*/  FMUL.FTZ R71, R73.reuse, R67 ;  /* 0x0000004349477220 */ /* 0x041fe40000410000 */
[C---:B------:R-:W-:Y:S02]  /*83e0*/  FMUL.FTZ R68, R73.reuse, R66 ;  /* 0x0000004249447220 */ /* 0x040fe40000410000 */
[C---:B------:R-:W-:Y:S02]  /*83f0*/  FMUL.FTZ R69, R73.reuse, R65 ;  /* 0x0000004149457220 */ /* 0x040fe40000410000 */
[----:B------:R-:W-:Y:S02]  /*8400*/  FMUL.FTZ R73, R73, R64 ;  /* 0x0000004049497220 */ /* 0x000fe40000410000 */
[C---:B------:R-:W-:Y:S02]  /*8410*/  FFMA.FTZ R71, R72.reuse, R66, -R71 ;  /* 0x0000004248477223 */ /* 0x040fe40000010847 */
[----:B------:R-:W-:-:S02]  /*8420*/  FFMA.FTZ R76, R72, R67, R68 ;  /* 0x00000043484c7223 */ /* 0x000fc40000010044 */
[----:B------:R-:W-:Y:S02]  /*8430*/  FFMA.FTZ R68, R72, R64, -R69 ;  /* 0x0000004048447223 */ /* 0x000fe40000010845 */
[----:B------:R-:W-:Y:S02]  /*8440*/  FADD.FTZ R70, R74, R71 ;  /* 0x000000474a467221 */ /* 0x000fe40000010000 */
[----:B------:R-:W-:Y:S02]  /*8450*/  FFMA.FTZ R69, R72, R65, R73 ;  /* 0x0000004148457223 */ /* 0x000fe40000010049 */
[----:B------:R-:W-:Y:S02]  /*8460*/  FADD.FTZ R71, R75, R76 ;  /* 0x0000004c4b477221 */ /* 0x000fe40000010000 */
[----:B------:R-:W0:Y:S04]  /*8470*/  LDS.128 R72, [R234+0x6da0] ;  /* 0x006da000ea487984 */ /* 0x000e280000000c00 */
[----:B------:R-:W-:Y:S01]  /*8480*/  STS.128 [R234+0x6da0], R68 ;  /* 0x006da044ea007388 */ /* 0x000fe20000000c00 */
[----:B0-----:R-:W-:-:S02]  /*8490*/  FMUL.FTZ R77, R73, R71 ;  /* 0x00000047494d7220 */ /* 0x001fc40000410000 */
[C---:B------:R-:W-:Y:S02]  /*84a0*/  FMUL.FTZ R79, R73.reuse, R69 ;  /* 0x00000045494f7220 */ /* 0x040fe40000410000 */
[C---:B------:R-:W-:Y:S02]  /*84b0*/  FFMA.FTZ R77, R72.reuse, R70, -R77 ;  /* 0x00000046484d7223 */ /* 0x040fe4000001084d */
[----:B------:R-:W-:Y:S02]  /*84c0*/  FFMA.FTZ R76, R72, R68, -R79 ;  /* 0x00000044484c7223 */ /* 0x000fe4000001084f */
[----:B------:R-:W-:Y:S02]  /*84d0*/  FADD.FTZ R78, R74, R77 ;  /* 0x0000004d4a4e7221 */ /* 0x000fe40000010000 */
[C---:B------:R-:W-:Y:S02]  /*84e0*/  FMUL.FTZ R74, R73.reuse, R70 ;  /* 0x00000046494a7220 */ /* 0x040fe40000410000 */
[----:B------:R-:W-:-:S02]  /*84f0*/  FMUL.FTZ R77, R73, R68 ;  /* 0x00000044494d7220 */ /* 0x000fc40000410000 */
[C---:B------:R-:W-:Y:S02]  /*8500*/  FFMA.FTZ R74, R72.reuse, R71, R74 ;  /* 0x00000047484a7223 */ /* 0x040fe4000001004a */
[----:B------:R-:W-:Y:S02]  /*8510*/  FFMA.FTZ R77, R72, R69, R77 ;  /* 0x00000045484d7223 */ /* 0x000fe4000001004d */
[----:B------:R-:W0:Y:S01]  /*8520*/  LDS.128 R68, [R234+0x6d90] ;  /* 0x006d9000ea447984 */ /* 0x000e220000000c00 */
[----:B------:R-:W-:-:S05]  /*8530*/  FADD.FTZ R79, R75, R74 ;  /* 0x0000004a4b4f7221 */ /* 0x000fca0000010000 */
        /* <DEDUP_REMOVED lines=10> */
[----:B------:R-:W-:-:S05]  /*85e0*/  FADD.FTZ R71, R71, R74 ;  /* 0x0000004a47477221 */ /* 0x000fca0000010000 */
[----:B------:R1:W-:Y:S02]  /*85f0*/  STS.128 [R234+0x6d80], R68 ;  /* 0x006d8044ea007388 */ /* 0x0003e40000000c00 */
.L_x_340:
[----:B0-----:R-:W-:Y:S05]  /*8600*/  BSYNC B0 ;  /* 0x0000000000007941 */ /* 0x001fea0003800000 */
.L_x_339:
[----:B------:R-:W-:Y:S01]  /*8610*/  WARPSYNC 0xffffffff ;  /* 0xffffffff00007948 */ /* 0x000fe20003800000 */
[----:B------:R-:W-:Y:S01]  /*8620*/  ISETP.NE.AND P0, PT, R148, RZ, PT ;  /* 0x000000ff9400720c */ /* 0x000fe20003f05270 */
[----:B------:R-:W-:Y:S02]  /*8630*/  FADD.FTZ R67, RZ, R216 ;  /* 0x000000d8ff437221 */ /* 0x000fe40000010000 */
[----:B------:R-:W-:Y:S01]  /*8640*/  BAR.SYNC.DEFER_BLOCKING 0x0 ;  /* 0x0000000000007b1d */ /* 0x000fe20000010000 */
[C---:B------:R-:W-:Y:S01]  /*8650*/  FMUL.FTZ R66, R56.reuse, R121 ;  /* 0x0000007938427220 */ /* 0x040fe20000410000 */
[----:B------:R-:W-:Y:S01]  /*8660*/  MOV R75, UR7 ;  /* 0x00000007004b7c02 */ /* 0x000fe20008000f00 */
[-C--:B-1----:R-:W-:Y:S02]  /*8670*/  FMUL.FTZ R68, R56, R209.reuse ;  /* 0x000000d138447220 */ /* 0x082fe40000410000 */
[C---:B------:R-:W-:Y:S01]  /*8680*/  FFMA.FTZ R56, R54.reuse, R209, -R66 ;  /* 0x000000d136387223 */ /* 0x040fe20000010842 */
[----:B------:R-:W-:Y:S01]  /*8690*/  ULDC UR20, c[0x0][0x168] ;  /* 0x00005a0000147ab9 */ /* 0x000fe20000000800 */
[C---:B------:R-:W-:Y:S01]  /*86a0*/  FMUL.FTZ R66, R55.reuse, R120 ;  /* 0x0000007837427220 */ /* 0x040fe20000410000 */
[----:B------:R-:W-:Y:S01]  /*86b0*/  UIADD3 UR20, -UR38, UR20, URZ ;  /* 0x0000001426147290 */ /* 0x000fe2000fffe13f */
[----:B------:R-:W-:Y:S01]  /*86c0*/  FFMA.FTZ R54, R54, R121, R68 ;  /* 0x0000007936367223 */ /* 0x000fe20000010044 */
[----:B------:R-:W-:Y:S01]  /*86d0*/  BSSY B0, `(.L_x_362) ;  /* 0x0000252000007945 */ /* 0x000fe20003800000 */
[----:B------:R-:W-:-:S02]  /*86e0*/  FMUL.FTZ R68, R55, R208 ;  /* 0x000000d037447220 */ /* 0x000fc40000410000 */
[C---:B------:R-:W-:Y:S02]  /*86f0*/  FFMA.FTZ R55, R53.reuse, R208, -R66 ;  /* 0x000000d035377223 */ /* 0x040fe40000010842 */
[----:B------:R-:W-:Y:S02]  /*8700*/  FMUL.FTZ R66, R48, R192 ;  /* 0x000000c030427220 */ /* 0x000fe40000410000 */
[----:B------:R-:W-:Y:S02]  /*8710*/  FFMA.FTZ R53, R53, R120, R68 ;  /* 0x0000007835357223 */ /* 0x000fe40000010044 */
[----:B------:R-:W-:Y:S02]  /*8720*/  FMUL.FTZ R68, R47, R206 ;  /* 0x000000ce2f447220 */ /* 0x000fe40000410000 */
[----:B------:R-:W-:Y:S02]  /*8730*/  FMUL.FTZ R70, R121, UR22 ;  /* 0x0000001679467c20 */ /* 0x000fe40008410000 */
[----:B------:R-:W-:Y:S01]  /*8740*/  FADD.FTZ R72, R143, R143 ;  /* 0x0000008f8f487221 */ /* 0x000fe20000010000 */
[----:B------:R-:W0:Y:S01]  /*8750*/  LDS.64 R64, [R233.X16+0x6d88] ;  /* 0x006d8800e9407984 */ /* 0x000e22000000ca00 */
[----:B------:R-:W-:-:S02]  /*8760*/  FFMA.FTZ R71, R209, UR23, R70 ;  /* 0x00000017d1477c23 */ /* 0x000fc40008010046 */
[----:B------:R-:W-:Y:S01]  /*8770*/  FFMA.FTZ R70, -R72, R54, RZ ;  /* 0x0000003648467223 */ /* 0x000fe200000101ff */
[----:B------:R1:W-:Y:S01]  /*8780*/  @!P0 STS.128 [R75.X16+0x8b80], R60 ;  /* 0x008b803c4b008388 */ /* 0x0003e2000000cc00 */
[----:B------:R-:W-:Y:S02]  /*8790*/  FADD.FTZ R73, R141, R141 ;  /* 0x0000008d8d497221 */ /* 0x000fe40000010000 */
[----:B------:R-:W-:Y:S02]  /*87a0*/  FADD.FTZ R76, R129, R129 ;  /* 0x00000081814c7221 */ /* 0x000fe40000010000 */
[-C--:B0-----:R-:W-:Y:S02]  /*87b0*/  FMUL.FTZ R69, R65, -R95.reuse ;  /* 0x8000005f41457220 */ /* 0x081fe40000410000 */
[C---:B------:R-:W-:Y:S02]  /*87c0*/  FMUL.FTZ R95, R64.reuse, -R95 ;  /* 0x8000005f405f7220 */ /* 0x040fe40000410000 */
[----:B------:R-:W-:-:S02]  /*87d0*/  FFMA.FTZ R64, R64, R94, -R69 ;  /* 0x0000005e40407223 */ /* 0x000fc40000010845 */
[-C--:B------:R-:W-:Y:S02]  /*87e0*/  FMUL.FTZ R69, R48, R207.reuse ;  /* 0x000000cf30457220 */ /* 0x080fe40000410000 */
[C---:B------:R-:W-:Y:S02]  /*87f0*/  FFMA.FTZ R48, R46.reuse, R207, -R66 ;  /* 0x000000cf2e307223 */ /* 0x040fe40000010842 */
[----:B------:R-:W-:Y:S02]  /*8800*/  FMUL.FTZ R66, R47, R193 ;  /* 0x000000c12f427220 */ /* 0x000fe40000410000 */
[----:B------:R-:W-:Y:S02]  /*8810*/  FFMA.FTZ R46, R46, R192, R69 ;  /* 0x000000c02e2e7223 */ /* 0x000fe40000010045 */
[----:B------:R-:W-:Y:S02]  /*8820*/  FFMA.FTZ R47, R45, R206, -R66 ;  /* 0x000000ce2d2f7223 */ /* 0x000fe40000010842 */
[----:B------:R-:W-:-:S02]  /*8830*/  FMUL.FTZ R66, R40, R194 ;  /* 0x000000c228427220 */ /* 0x000fc40000410000 */
[-C--:B------:R-:W-:Y:S02]  /*8840*/  FMUL.FTZ R69, R40, R205.reuse ;  /* 0x000000cd28457220 */ /* 0x080fe40000410000 */
[----:B------:R-:W-:Y:S02]  /*8850*/  FFMA.FTZ R40, R38, R205, -R66 ;  /* 0x000000cd26287223 */ /* 0x000fe40000010842 */
[----:B------:R-:W-:Y:S02]  /*8860*/  FMUL.FTZ R66, R39, R195 ;  /* 0x000000c327427220 */ /* 0x000fe40000410000 */
[----:B------:R-:W-:Y:S02]  /*8870*/  FFMA.FTZ R45, R45, R193, R68 ;  /* 0x000000c12d2d7223 */ /* 0x000fe40000010044 */
[-C--:B------:R-:W-:Y:S02]  /*8880*/  FMUL.FTZ R68, R39, R204.reuse ;  /* 0x000000cc27447220 */ /* 0x080fe40000410000 */
[----:B------:R-:W-:-:S02]  /*8890*/  FFMA.FTZ R39, R37, R204, -R66 ;  /* 0x000000cc25277223 */ /* 0x000fc40000010842 */
[----:B------:R-:W-:Y:S02]  /*88a0*/  FMUL.FTZ R66, R32, R196 ;  /* 0x000000c420427220 */ /* 0x000fe40000410000 */
[----:B------:R-:W-:Y:S02]  /*88b0*/  FFMA.FTZ R38, R38, R194, R69 ;  /* 0x000000c226267223 */ /* 0x000fe40000010045 */
[-C--:B------:R-:W-:Y:S02]  /*88c0*/  FMUL.FTZ R69, R32, R203.reuse ;  /* 0x000000cb20457220 */ /* 0x080fe40000410000 */
[----:B------:R-:W-:Y:S02]  /*88d0*/  FFMA.FTZ R32, R30, R203, -R66 ;  /* 0x000000cb1e207223 */ /* 0x000fe40000010842 */
[----:B------:R-:W-:Y:S02]  /*88e0*/  FMUL.FTZ R66, R31, R197 ;  /* 0x000000c51f427220 */ /* 0x000fe40000410000 */
[----:B------:R-:W-:-:S02]  /*88f0*/  FFMA.FTZ R37, R37, R195, R68 ;  /* 0x000000c325257223 */ /* 0x000fc40000010044 */
        /* <DEDUP_REMOVED lines=13> */
[C---:B------:R-:W-:Y:S02]  /*89d0*/  FFMA.FTZ R16, R14.reuse, R211, -R66 ;  /* 0x000000d30e107223 */ /* 0x040fe40000010842 */
[----:B------:R-:W-:Y:S02]  /*89e0*/  FMUL.FTZ R66, R15, R191 ;  /* 0x000000bf0f427220 */ /* 0x000fe40000410000 */
[----:B------:R-:W-:Y:S02]  /*89f0*/  FFMA.FTZ R21, R21, R199, R68 ;  /* 0x000000c715157223 */ /* 0x000fe40000010044 */
[----:B------:R-:W-:Y:S02]  /*8a00*/  FFMA.FTZ R14, R14, R210, R69 ;  /* 0x000000d20e0e7223 */ /* 0x000fe40000010045 */
[----:B------:R-:W-:-:S02]  /*8a10*/  FMUL.FTZ R68, R15, R190 ;  /* 0x000000be0f447220 */ /* 0x000fc40000410000 */
[C---:B------:R-:W-:Y:S02]  /*8a20*/  FFMA.FTZ R15, R13.reuse, R190, -R66 ;  /* 0x000000be0d0f7223 */ /* 0x040fe40000010842 */
[CC--:B------:R-:W-:Y:S02]  /*8a30*/  FMUL.FTZ R69, R8.reuse, R189.reuse ;  /* 0x000000bd08457220 */ /* 0x0c0fe40000410000 */
[-C--:B------:R-:W-:Y:S02]  /*8a40*/  FMUL.FTZ R66, R8, R212.reuse ;  /* 0x000000d408427220 */ /* 0x080fe40000410000 */
[C---:B------:R-:W-:Y:S02]  /*8a50*/  FFMA.FTZ R8, R6.reuse, R212, -R69 ;  /* 0x000000d406087223 */ /* 0x040fe40000010845 */
[----:B------:R-:W-:Y:S02]  /*8a60*/  FFMA.FTZ R6, R6, R189, R66 ;  /* 0x000000bd06067223 */ /* 0x000fe40000010042 */
[----:B------:R-:W-:-:S02]  /*8a70*/  FFMA.FTZ R13, R13, R191, R68 ;  /* 0x000000bf0d0d7223 */ /* 0x000fc40000010044 */
[CC--:B------:R-:W-:Y:S02]  /*8a80*/  FMUL.FTZ R66, R7.reuse, R188.reuse ;  /* 0x000000bc07427220 */ /* 0x0c0fe40000410000 */
[-C--:B------:R-:W-:Y:S02]  /*8a90*/  FMUL.FTZ R68, R7, R213.reuse ;  /* 0x000000d507447220 */ /* 0x080fe40000410000 */
[C---:B------:R-:W-:Y:S02]  /*8aa0*/  FFMA.FTZ R7, R5.reuse, R213, -R66 ;  /* 0x000000d505077223 */ /* 0x040fe40000010842 */
[----:B------:R-:W-:Y:S02]  /*8ab0*/  FFMA.FTZ R5, R5, R188, R68 ;  /* 0x000000bc05057223 */ /* 0x000fe40000010044 */
[C---:B------:R-:W-:Y:S02]  /*8ac0*/  FMUL.FTZ R66, R149.reuse, R187 ;  /* 0x000000bb95427220 */ /* 0x040fe40000410000 */
[----:B------:R-:W-:-:S02]  /*8ad0*/  FMUL.FTZ R68, R149, R214 ;  /* 0x000000d695447220 */ /* 0x000fc40000410000 */
[C---:B------:R-:W-:Y:S02]  /*8ae0*/  FFMA.FTZ R66, R151.reuse, R214, -R66 ;  /* 0x000000d697427223 */ /* 0x040fe40000010842 */
[----:B------:R-:W-:Y:S02]  /*8af0*/  FFMA.FTZ R151, R151, R187, R68 ;  /* 0x000000bb97977223 */ /* 0x000fe40000010044 */
[----:B------:R-:W-:Y:S02]  /*8b00*/  FMUL.FTZ R68, R121, UR23 ;  /* 0x0000001779447c20 */ /* 0x000fe40008410000 */
[----:B------:R-:W-:Y:S02]  /*8b10*/  FFMA.FTZ R65, R65, R94, R95 ;  /* 0x0000005e41417223 */ /* 0x000fe4000001005f */
[----:B------:R-:W-:Y:S02]  /*8b20*/  FFMA.FTZ R69, R209, UR22, -R68 ;  /* 0x00000016d1457c23 */ /* 0x000fe40008010844 */
[----:B------:R-:W-:-:S02]  /*8b30*/  FFMA.FTZ R68, R72, R56, RZ ;  /* 0x0000003848447223 */ /* 0x000fc400000100ff */
[C---:B------:R-:W-:Y:S02]  /*8b40*/  FMUL.FTZ R54, R72.reuse, R69 ;  /* 0x0000004548367220 */ /* 0x040fe40000410000 */
[----:B------:R-:W-:Y:S02]  /*8b50*/  FFMA.FTZ R56, -R72, R71, -RZ ;  /* 0x0000004748387223 */ /* 0x000fe400000109ff */
[----:B------:R-:W-:Y:S02]  /*8b60*/  FADD.FTZ R72, R142, R142 ;  /* 0x0000008e8e487221 */ /* 0x000fe40000010000 */
[----:B------:R-:W-:Y:S02]  /*8b70*/  FADD.FTZ R156, -R156, R65 ;  /* 0x000000419c9c7221 */ /* 0x000fe40000010100 */
[C---:B------:R-:W-:Y:S02]  /*8b80*/  FFMA.FTZ R69, R72.reuse, R55, R68 ;  /* 0x0000003748457223 */ /* 0x040fe40000010044 */
[----:B------:R-:W-:-:S02]  /*8b90*/  FFMA.FTZ R71, -R72, R53, R70 ;  /* 0x0000003548477223 */ /* 0x000fc40000010146 */
[C---:B------:R-:W-:Y:S02]  /*8ba0*/  FMUL.FTZ R53, R120.reuse, UR23 ;  /* 0x0000001778357c20 */ /* 0x040fe40008410000 */
[----:B------:R-:W-:Y:S02]  /*8bb0*/  FMUL.FTZ R55, R120, UR22 ;  /* 0x0000001678377c20 */ /* 0x000fe40008410000 */
[C---:B------:R-:W-:Y:S02]  /*8bc0*/  FFMA.FTZ R53, R208.reuse, UR22, -R53 ;  /* 0x00000016d0357c23 */ /* 0x040fe40008010835 */
[----:B------:R-:W-:Y:S02]  /*8bd0*/  FFMA.FTZ R55, R208, UR23, R55 ;  /* 0x00000017d0377c23 */ /* 0x000fe40008010037 */
[C---:B------:R-:W-:Y:S02]  /*8be0*/  FMUL.FTZ R53, R72.reuse, R53 ;  /* 0x0000003548357220 */ /* 0x040fe40000410000 */
[----:B------:R-:W-:-:S02]  /*8bf0*/  FFMA.FTZ R55, -R72, R55, -RZ ;  /* 0x0000003748377223 */ /* 0x000fc400000109ff */
[C---:B------:R-:W-:Y:S02]  /*8c00*/  FFMA.FTZ R68, R73.reuse, R48, R69 ;  /* 0x0000003049447223 */ /* 0x040fe40000010045 */
[----:B------:R-:W-:Y:S02]  /*8c10*/  FFMA.FTZ R70, -R73, R46, R71 ;  /* 0x0000002e49467223 */ /* 0x000fe40000010147 */
[----:B------:R-:W-:Y:S02]  /*8c20*/  FADD.FTZ R72, R140, R140 ;  /* 0x0000008c8c487221 */ /* 0x000fe40000010000 */
[C---:B------:R-:W-:Y:S02]  /*8c30*/  FMUL.FTZ R46, R192.reuse, UR23 ;  /* 0x00000017c02e7c20 */ /* 0x040fe40008410000 */
[----:B------:R-:W-:Y:S02]  /*8c40*/  FMUL.FTZ R48, R192, UR22 ;  /* 0x00000016c0307c20 */ /* 0x000fe40008410000 */
[----:B------:R-:W-:-:S02]  /*8c50*/  FFMA.FTZ R69, R72, R47, R68 ;  /* 0x0000002f48457223 */ /* 0x000fc40000010044 */
[----:B------:R-:W-:Y:S02]  /*8c60*/  FFMA.FTZ R71, -R72, R45, R70 ;  /* 0x0000002d48477223 */ /* 0x000fe40000010146 */
[C---:B------:R-:W-:Y:S02]  /*8c70*/  FFMA.FTZ R46, R207.reuse, UR22, -R46 ;  /* 0x00000016cf2e7c23 */ /* 0x040fe4000801082e */
[----:B------:R-:W-:Y:S02]  /*8c80*/  FFMA.FTZ R48, R207, UR23, R48 ;  /* 0x00000017cf307c23 */ /* 0x000fe40008010030 */
[C---:B------:R-:W-:Y:S02]  /*8c90*/  FMUL.FTZ R45, R193.reuse, UR23 ;  /* 0x00000017c12d7c20 */ /* 0x040fe40008410000 */
[----:B------:R-:W-:Y:S02]  /*8ca0*/  FMUL.FTZ R47, R193, UR22 ;  /* 0x00000016c12f7c20 */ /* 0x000fe40008410000 */
[----:B------:R-:W-:-:S02]  /*8cb0*/  FMUL.FTZ R46, R73, R46 ;  /* 0x0000002e492e7220 */ /* 0x000fc40000410000 */
[----:B------:R-:W-:Y:S02]  /*8cc0*/  FFMA.FTZ R48, -R73, R48, -RZ ;  /* 0x0000003049307223 */ /* 0x000fe400000109ff */
[C---:B------:R-:W-:Y:S02]  /*8cd0*/  FFMA.FTZ R45, R206.reuse, UR22, -R45 ;  /* 0x00000016ce2d7c23 */ /* 0x040fe4000801082d */
[----:B------:R-:W-:Y:S02]  /*8ce0*/  FFMA.FTZ R47, R206, UR23, R47 ;  /* 0x00000017ce2f7c23 */ /* 0x000fe4000801002f */
[----:B------:R-:W-:Y:S02]  /*8cf0*/  FADD.FTZ R73, R139, R139 ;  /* 0x0000008b8b497221 */ /* 0x000fe40000010000 */
        /* <DEDUP_REMOVED lines=23> */
[----:B------:R-:W-:Y:S02]  /*8e70*/  FADD.FTZ R64, R155, R64 ;  /* 0x000000409b407221 */ /* 0x000fe40000010000 */
[C---:B------:R-:W-:Y:S02]  /*8e80*/  FFMA.FTZ R69, R72.reuse, R31, R68 ;  /* 0x0000001f48457223 */ /* 0x040fe40000010044 */
[----:B------:R-:W-:-:S02]  /*8e90*/  FFMA.FTZ R71, -R72, R29, R70 ;  /* 0x0000001d48477223 */ /* 0x000fc40000010146 */
[C---:B------:R-:W-:Y:S02]  /*8ea0*/  FMUL.FTZ R29, R197.reuse, UR23 ;  /* 0x00000017c51d7c20 */ /* 0x040fe40008410000 */
[----:B------:R-:W-:Y:S02]  /*8eb0*/  FMUL.FTZ R31, R197, UR22 ;  /* 0x00000016c51f7c20 */ /* 0x000fe40008410000 */
[C---:B------:R-:W-:Y:S02]  /*8ec0*/  FMUL.FTZ R65, R57.reuse, -R156 ;  /* 0x8000009c39417220 */ /* 0x040fe40000410000 */
[C---:B------:R-:W-:Y:S02]  /*8ed0*/  FFMA.FTZ R29, R202.reuse, UR22, -R29 ;  /* 0x00000016ca1d7c23 */ /* 0x040fe4000801081d */
[----:B------:R-:W-:Y:S02]  /*8ee0*/  FFMA.FTZ R31, R202, UR23, R31 ;  /* 0x00000017ca1f7c23 */ /* 0x000fe4000801001f */
[----:B------:R-:W-:-:S02]  /*8ef0*/  FMUL.FTZ R57, R57, -R64 ;  /* 0x8000004039397220 */ /* 0x000fc40000410000 */
[----:B------:R-:W-:Y:S02]  /*8f00*/  FFMA.FTZ R68, R58, R64, -R65 ;  /* 0x000000403a447223 */ /* 0x000fe40000010841 */
[----:B------:R-:W-:Y:S02]  /*8f10*/  FADD.FTZ R65, R135, R135 ;  /* 0x0000008787417221 */ /* 0x000fe40000010000 */
[C---:B------:R-:W-:Y:S02]  /*8f20*/  FMUL.FTZ R29, R72.reuse, R29 ;  /* 0x0000001d481d7220 */ /* 0x040fe40000410000 */
[----:B------:R-:W-:Y:S02]  /*8f30*/  FFMA.FTZ R31, -R72, R31, -RZ ;  /* 0x0000001f481f7223 */ /* 0x000fe400000109ff */
[----:B------:R-:W-:Y:S02]  /*8f40*/  FFMA.FTZ R57, R58, R156, R57 ;  /* 0x0000009c3a397223 */ /* 0x000fe40000010039 */
[----:B------:R-:W-:-:S02]  /*8f50*/  FFMA.FTZ R70, R65, R24, R69 ;  /* 0x0000001841467223 */ /* 0x000fc40000010045 */
[----:B------:R-:W-:Y:S02]  /*8f60*/  FFMA.FTZ R72, -R65, R22, R71 ;  /* 0x0000001641487223 */ /* 0x000fe40000010147 */
[C---:B------:R-:W-:Y:S02]  /*8f70*/  FMUL.FTZ R22, R198.reuse, UR23 ;  /* 0x00000017c6167c20 */ /* 0x040fe40008410000 */
[----:B------:R-:W-:Y:S02]  /*8f80*/  FMUL.FTZ R24, R198, UR22 ;  /* 0x00000016c6187c20 */ /* 0x000fe40008410000 */
[----:B------:R-:W-:Y:S02]  /*8f90*/  FADD.FTZ R153, R153, R68 ;  /* 0x0000004499997221 */ /* 0x000fe40000010000 */
[----:B------:R-:W-:Y:S02]  /*8fa0*/  FADD.FTZ R57, -R154, R57 ;  /* 0x000000399a397221 */ /* 0x000fe40000010100 */
[----:B------:R-:W-:-:S02]  /*8fb0*/  FFMA.FTZ R22, R201, UR22, -R22 ;  /* 0x00000016c9167c23 */ /* 0x000fc40008010816 */
[----:B------:R-:W-:Y:S02]  /*8fc0*/  FFMA.FTZ R24, R201, UR23, R24 ;  /* 0x00000017c9187c23 */ /* 0x000fe40008010018 */
[C---:B------:R-:W-:Y:S02]  /*8fd0*/  FMUL.FTZ R58, R59.reuse, -R153 ;  /* 0x800000993b3a7220 */ /* 0x040fe40000410000 */
[-C--:B------:R-:W-:Y:S02]  /*8fe0*/  FMUL.FTZ R59, R59, -R57.reuse ;  /* 0x800000393b3b7220 */ /* 0x080fe40000410000 */
[C---:B------:R-:W-:Y:S02]  /*8ff0*/  FMUL.FTZ R22, R65.reuse, R22 ;  /* 0x0000001641167220 */ /* 0x040fe40000410000 */
[----:B------:R-:W-:Y:S02]  /*9000*/  FFMA.FTZ R24, -R65, R24, -RZ ;  /* 0x0000001841187223 */ /* 0x000fe400000109ff */
[----:B------:R-:W-:-:S02]  /*9010*/  FFMA.FTZ R65, R80, R57, R58 ;  /* 0x0000003950417223 */ /* 0x000fc4000001003a */
[----:B------:R-:W-:Y:S02]  /*9020*/  FFMA.FTZ R59, R80, R153, -R59 ;  /* 0x00000099503b7223 */ /* 0x000fe4000001083b */
[----:B------:R-:W-:Y:S02]  /*9030*/  FADD.FTZ R68, R134, R134 ;  /* 0x0000008686447221 */ /* 0x000fe40000010000 */
[----:B------:R-:W-:Y:S02]  /*9040*/  FADD.FTZ R58, -R0, R65 ;  /* 0x00000041003a7221 */ /* 0x000fe40000010100 */
[----:B------:R-:W-:Y:S02]  /*9050*/  FADD.FTZ R0, R2, R59 ;  /* 0x0000003b02007221 */ /* 0x000fe40000010000 */
[----:B------:R-:W-:Y:S02]  /*9060*/  FFMA.FTZ R69, -R68, R21, R72 ;  /* 0x0000001544457223 */ /* 0x000fe40000010148 */
[----:B------:R-:W-:-:S02]  /*9070*/  FMUL.FTZ R21, R81, -R58 ;  /* 0x8000003a51157220 */ /* 0x000fc40000410000 */
[-C--:B------:R-:W-:Y:S02]  /*9080*/  FMUL.FTZ R81, R81, -R0.reuse ;  /* 0x8000000051517220 */ /* 0x080fe40000410000 */
[C---:B------:R-:W-:Y:S02]  /*9090*/  FFMA.FTZ R21, R82.reuse, R0, -R21 ;  /* 0x0000000052157223 */ /* 0x040fe40000010815 */
[----:B------:R-:W-:Y:S02]  /*90a0*/  FFMA.FTZ R82, R82, R58, R81 ;  /* 0x0000003a52527223 */ /* 0x000fe40000010051 */
[----:B------:R-:W-:Y:S02]  /*90b0*/  FADD.FTZ R21, R4, R21 ;  /* 0x0000001504157221 */ /* 0x000fe40000010000 */
[----:B------:R-:W-:Y:S02]  /*90c0*/  FADD.FTZ R3, -R3, R82 ;  /* 0x0000005203037221 */ /* 0x000fe40000010100 */
[----:B------:R-:W-:-:S02]  /*90d0*/  FFMA.FTZ R65, R68, R23, R70 ;  /* 0x0000001744417223 */ /* 0x000fc40000010046 */
[C---:B------:R-:W-:Y:S02]  /*90e0*/  FMUL.FTZ R2, R83.reuse, -R3 ;  /* 0x8000000353027220 */ /* 0x040fe40000410000 */
[-C--:B------:R-:W-:Y:S02]  /*90f0*/  FMUL.FTZ R83, R83, -R21.reuse ;  /* 0x8000001553537220 */ /* 0x080fe40000410000 */
[C---:B------:R-:W-:Y:S02]  /*9100*/  FFMA.FTZ R71, R84.reuse, R21, -R2 ;  /* 0x0000001554477223 */ /* 0x040fe40000010802 */
[C---:B------:R-:W-:Y:S02]  /*9110*/  FMUL.FTZ R23, R199.reuse, UR23 ;  /* 0x00000017c7177c20 */ /* 0x040fe40008410000 */
[----:B------:R-:W-:Y:S02]  /*9120*/  FMUL.FTZ R59, R199, UR22 ;  /* 0x00000016c73b7c20 */ /* 0x000fe40008410000 */
[----:B------:R-:W-:-:S02]  /*9130*/  FFMA.FTZ R2, R84, R3, R83 ;  /* 0x0000000354027223 */ /* 0x000fc40000010053 */
[C---:B------:R-:W-:Y:S02]  /*9140*/  FFMA.FTZ R23, R200.reuse, UR22, -R23 ;  /* 0x00000016c8177c23 */ /* 0x040fe40008010817 */
[----:B------:R-:W-:Y:S02]  /*9150*/  FFMA.FTZ R59, R200, UR23, R59 ;  /* 0x00000017c83b7c23 */ /* 0x000fe4000801003b */
[----:B------:R-:W-:Y:S02]  /*9160*/  FADD.FTZ R2, -R9, R2 ;  /* 0x0000000209027221 */ /* 0x000fe40000010100 */
[----:B------:R-:W-:Y:S02]  /*9170*/  FADD.FTZ R72, R133, R133 ;  /* 0x0000008585487221 */ /* 0x000fe40000010000 */
[----:B------:R-:W-:Y:S02]  /*9180*/  FADD.FTZ R10, R10, R71 ;  /* 0x000000470a0a7221 */ /* 0x000fe40000010000 */
[----:B------:R-:W-:-:S02]  /*9190*/  FMUL.FTZ R23, R68, R23 ;  /* 0x0000001744177220 */ /* 0x000fc40000410000 */
[----:B------:R-:W-:Y:S02]  /*91a0*/  FFMA.FTZ R59, -R68, R59, -RZ ;  /* 0x0000003b443b7223 */ /* 0x000fe400000109ff */
[C---:B------:R-:W-:Y:S02]  /*91b0*/  FMUL.FTZ R9, R85.reuse, -R2 ;  /* 0x8000000255097220 */ /* 0x040fe40000410000 */
[----:B------:R-:W-:Y:S02]  /*91c0*/  FFMA.FTZ R68, R72, R16, R65 ;  /* 0x0000001048447223 */ /* 0x000fe40000010041 */
[----:B------:R-:W-:Y:S02]  /*91d0*/  FADD.FTZ R70, R132, R132 ;  /* 0x0000008484467221 */ /* 0x000fe40000010000 */
[----:B------:R-:W-:Y:S02]  /*91e0*/  FFMA.FTZ R14, -R72, R14, R69 ;  /* 0x0000000e480e7223 */ /* 0x000fe40000010145 */
[----:B------:R-:W-:-:S02]  /*91f0*/  FMUL.FTZ R85, R85, -R10 ;  /* 0x8000000a55557220 */ /* 0x000fc40000410000 */
[C---:B------:R-:W-:Y:S02]  /*9200*/  FMUL.FTZ R4, R210.reuse, UR23 ;  /* 0x00000017d2047c20 */ /* 0x040fe40008410000 */
[----:B------:R-:W-:Y:S02]  /*9210*/  FMUL.FTZ R16, R210, UR22 ;  /* 0x00000016d2107c20 */ /* 0x000fe40008410000 */
[C---:B------:R-:W-:Y:S02]  /*9220*/  FMUL.FTZ R69, R191.reuse, UR23 ;  /* 0x00000017bf457c20 */ /* 0x040fe40008410000 */
[----:B------:R-:W-:Y:S02]  /*9230*/  FMUL.FTZ R71, R191, UR22 ;  /* 0x00000016bf477c20 */ /* 0x000fe40008410000 */
[----:B------:R-:W-:Y:S02]  /*9240*/  FFMA.FTZ R9, R86, R10, -R9 ;  /* 0x0000000a56097223 */ /* 0x000fe40000010809 */
[----:B------:R-:W-:-:S02]  /*9250*/  FFMA.FTZ R15, R70, R15, R68 ;  /* 0x0000000f460f7223 */ /* 0x000fc40000010044 */
[----:B------:R-:W-:Y:S02]  /*9260*/  FFMA.FTZ R86, R86, R2, R85 ;  /* 0x0000000256567223 */ /* 0x000fe40000010055 */
[C---:B------:R-:W-:Y:S02]  /*9270*/  FFMA.FTZ R4, R211.reuse, UR22, -R4 ;  /* 0x00000016d3047c23 */ /* 0x040fe40008010804 */
[----:B------:R-:W-:Y:S02]  /*9280*/  FFMA.FTZ R65, R211, UR23, R16 ;  /* 0x00000017d3417c23 */ /* 0x000fe40008010010 */
[C---:B------:R-:W-:Y:S02]  /*9290*/  FFMA.FTZ R68, R190.reuse, UR22, -R69 ;  /* 0x00000016be447c23 */ /* 0x040fe40008010845 */
[----:B------:R-:W-:Y:S02]  /*92a0*/  FFMA.FTZ R69, R190, UR23, R71 ;  /* 0x00000017be457c23 */ /* 0x000fe40008010047 */
[----:B------:R-:W-:-:S02]  /*92b0*/  FFMA.FTZ R71, -R70, R13, R14 ;  /* 0x0000000d46477223 */ /* 0x000fc4000001010e */
[----:B------:R-:W-:Y:S02]  /*92c0*/  FADD.FTZ R13, -R11, R86 ;  /* 0x000000560b0d7221 */ /* 0x000fe40000010100 */
[C---:B------:R-:W-:Y:S02]  /*92d0*/  FMUL.FTZ R16, R72.reuse, R4 ;  /* 0x0000000448107220 */ /* 0x040fe40000410000 */
[----:B------:R-:W-:Y:S02]  /*92e0*/  FFMA.FTZ R65, -R72, R65, -RZ ;  /* 0x0000004148417223 */ /* 0x000fe400000109ff */
[----:B------:R-:W-:Y:S02]  /*92f0*/  FADD.FTZ R9, R12, R9 ;  /* 0x000000090c097221 */ /* 0x000fe40000010000 */
[----:B------:R-:W-:Y:S02]  /*9300*/  FADD.FTZ R72, R131, R131 ;  /* 0x0000008383487221 */ /* 0x000fe40000010000 */
[----:B------:R-:W-:-:S02]  /*9310*/  FMUL.FTZ R30, R196, UR23 ;  /* 0x00000017c41e7c20 */ /* 0x000fc40008410000 */
[----:B------:R-:W-:Y:S02]  /*9320*/  FMUL.FTZ R32, R196, UR22 ;  /* 0x00000016c4207c20 */ /* 0x000fe40008410000 */
[----:B------:R-:W-:Y:S02]  /*9330*/  FMUL.FTZ R11, R189, UR23 ;  /* 0x00000017bd0b7c20 */ /* 0x000fe40008410000 */
[C---:B------:R-:W-:Y:S02]  /*9340*/  FMUL.FTZ R4, R87.reuse, -R13 ;  /* 0x8000000d57047220 */ /* 0x040fe40000410000 */
[----:B------:R-:W-:Y:S02]  /*9350*/  FMUL.FTZ R87, R87, -R9 ;  /* 0x8000000957577220 */ /* 0x000fe40000410000 */
[----:B------:R-:W-:Y:S02]  /*9360*/  FFMA.FTZ R8, R72, R8, R15 ;  /* 0x0000000848087223 */ /* 0x000fe4000001000f */
[----:B------:R-:W-:-:S02]  /*9370*/  FFMA.FTZ R30, R203, UR22, -R30 ;  /* 0x00000016cb1e7c23 */ /* 0x000fc4000801081e */
[----:B------:R-:W-:Y:S02]  /*9380*/  FFMA.FTZ R32, R203, UR23, R32 ;  /* 0x00000017cb207c23 */ /* 0x000fe40008010020 */
[----:B------:R-:W-:Y:S02]  /*9390*/  FMUL.FTZ R15, R189, UR22 ;  /* 0x00000016bd0f7c20 */ /* 0x000fe40008410000 */
[----:B------:R-:W-:Y:S02]  /*93a0*/  FFMA.FTZ R12, R212, UR22, -R11 ;  /* 0x00000016d40c7c23 */ /* 0x000fe4000801080b */
[C---:B------:R-:W-:Y:S02]  /*93b0*/  FFMA.FTZ R11, R88.reuse, R9, -R4 ;  /* 0x00000009580b7223 */ /* 0x040fe40000010804 */
[----:B------:R-:W-:Y:S02]  /*93c0*/  FFMA.FTZ R4, R88, R13, R87 ;  /* 0x0000000d58047223 */ /* 0x000fe40000010057 */
[----:B------:R-:W-:-:S02]  /*93d0*/  FMUL.FTZ R30, R73, R30 ;  /* 0x0000001e491e7220 */ /* 0x000fc40000410000 */
[----:B------:R-:W-:Y:S02]  /*93e0*/  FFMA.FTZ R32, -R73, R32, -RZ ;  /* 0x0000002049207223 */ /* 0x000fe400000109ff */
[----:B------:R-:W-:Y:S02]  /*93f0*/  FFMA.FTZ R15, R212, UR23, R15 ;  /* 0x00000017d40f7c23 */ /* 0x000fe4000801000f */
[----:B------:R-:W-:Y:S02]  /*9400*/  FADD.FTZ R73, R130, R130 ;  /* 0x0000008282497221 */ /* 0x000fe40000010000 */
[----:B------:R-:W-:Y:S02]  /*9410*/  FADD.FTZ R4, -R17, R4 ;  /* 0x0000000411047221 */ /* 0x000fe40000010100 */
[C---:B------:R-:W-:Y:S02]  /*9420*/  FMUL.FTZ R68, R70.reuse, R68 ;  /* 0x0000004446447220 */ /* 0x040fe40000410000 */
[----:B------:R-:W-:-:S02]  /*9430*/  FFMA.FTZ R69, -R70, R69, -RZ ;  /* 0x0000004546457223 */ /* 0x000fc400000109ff */
[----:B------:R-:W-:Y:S02]  /*9440*/  FADD.FTZ R18, R18, R11 ;  /* 0x0000000b12127221 */ /* 0x000fe40000010000 */
[C---:B------:R-:W-:Y:S02]  /*9450*/  FFMA.FTZ R70, -R72.reuse, R15, -RZ ;  /* 0x0000000f48467223 */ /* 0x040fe400000109ff */
[----:B------:R-:W-:Y:S02]  /*9460*/  FFMA.FTZ R6, -R72, R6, R71 ;  /* 0x0000000648067223 */ /* 0x000fe40000010147 */
[----:B------:R-:W-:Y:S02]  /*9470*/  FFMA.FTZ R15, R73, R7, R8 ;  /* 0x00000007490f7223 */ /* 0x000fe40000010008 */
[C---:B------:R-:W-:Y:S02]  /*9480*/  FMUL.FTZ R7, R89.reuse, -R4 ;  /* 0x8000000459077220 */ /* 0x040fe40000410000 */
[----:B------:R-:W-:-:S02]  /*9490*/  FMUL.FTZ R89, R89, -R18 ;  /* 0x8000001259597220 */ /* 0x000fc40000410000 */
[----:B------:R-:W-:Y:S02]  /*94a0*/  FFMA.FTZ R6, -R73, R5, R6 ;  /* 0x0000000549067223 */ /* 0x000fe40000010106 */
[----:B------:R-:W-:Y:S02]  /*94b0*/  FMUL.FTZ R5, R187, UR23 ;  /* 0x00000017bb057c20 */ /* 0x000fe40008410000 */
[C---:B------:R-:W-:Y:S02]  /*94c0*/  FFMA.FTZ R7, R90.reuse, R18, -R7 ;  /* 0x000000125a077223 */ /* 0x040fe40000010807 */
[----:B------:R-:W-:Y:S02]  /*94d0*/  FFMA.FTZ R90, R90, R4, R89 ;  /* 0x000000045a5a7223 */ /* 0x000fe40000010059 */
[C---:B------:R-:W-:Y:S02]  /*94e0*/  FMUL.FTZ R8, R188.reuse, UR23 ;  /* 0x00000017bc087c20 */ /* 0x040fe40008410000 */
[----:B------:R-:W-:-:S02]  /*94f0*/  FMUL.FTZ R14, R188, UR22 ;  /* 0x00000016bc0e7c20 */ /* 0x000fc40008410000 */
[----:B------:R-:W-:Y:S02]  /*9500*/  FFMA.FTZ R5, R214, UR22, -R5 ;  /* 0x00000016d6057c23 */ /* 0x000fe40008010805 */
[----:B------:R-:W-:Y:S02]  /*9510*/  FADD.FTZ R11, R20, R7 ;  /* 0x00000007140b7221 */ /* 0x000fe40000010000 */
[----:B------:R-:W-:Y:S02]  /*9520*/  FADD.FTZ R19, -R19, R90 ;  /* 0x0000005a13137221 */ /* 0x000fe40000010100 */
[C---:B------:R-:W-:Y:S02]  /*9530*/  FFMA.FTZ R8, R213.reuse, UR22, -R8 ;  /* 0x00000016d5087c23 */ /* 0x040fe40008010808 */
[----:B------:R-:W-:Y:S02]  /*9540*/  FFMA.FTZ R14, R213, UR23, R14 ;  /* 0x00000017d50e7c23 */ /* 0x000fe4000801000e */
[----:B------:R-:W-:-:S02]  /*9550*/  FMUL.FTZ R74, R76, R5 ;  /* 0x000000054c4a7220 */ /* 0x000fc40000410000 */
[C---:B------:R-:W-:Y:S02]  /*9560*/  FMUL.FTZ R5, R91.reuse, -R11 ;  /* 0x8000000b5b057220 */ /* 0x040fe40000410000 */
[----:B------:R-:W-:Y:S02]  /*9570*/  FMUL.FTZ R12, R72, R12 ;  /* 0x0000000c480c7220 */ /* 0x000fe40000410000 */
[----:B------:R-:W-:Y:S02]  /*9580*/  FMUL.FTZ R91, R91, -R19 ;  /* 0x800000135b5b7220 */ /* 0x000fe40000410000 */
[C---:B------:R-:W-:Y:S02]  /*9590*/  FMUL.FTZ R71, R73.reuse, R8 ;  /* 0x0000000849477220 */ /* 0x040fe40000410000 */
[----:B------:R-:W-:Y:S01]  /*95a0*/  FFMA.FTZ R72, -R73, R14, -RZ ;  /* 0x0000000e49487223 */ /* 0x000fe200000109ff */
[----:B------:R-:W-:Y:S01]  /*95b0*/  SHF.L.U32 R73, R148, 0x5, RZ ;  /* 0x0000000594497819 */ /* 0x000fe200000006ff */
[----:B------:R-:W-:-:S02]  /*95c0*/  FFMA.FTZ R151, -R76, R151, R6 ;  /* 0x000000974c977223 */ /* 0x000fc40000010106 */
[C---:B------:R-:W-:Y:S01]  /*95d0*/  FFMA.FTZ R6, R92.reuse, R19, R5 ;  /* 0x000000135c067223 */ /* 0x040fe20000010005 */
[C---:B------:R-:W-:Y:S01]  /*95e0*/  IADD3 R8, R73.reuse, 0x1, RZ ;  /* 0x0000000149087810 */ /* 0x040fe20007ffe0ff */
[----:B------:R-:W-:Y:S01]  /*95f0*/  FFMA.FTZ R91, R92, R11, -R91 ;  /* 0x0000000b5c5b7223 */ /* 0x000fe2000001085b */
[----:B------:R-:W-:Y:S01]  /*9600*/  IADD3 R14, R73, 0x2, RZ ;  /* 0x00000002490e7810 */ /* 0x000fe20007ffe0ff */
[----:B------:R-:W-:Y:S01]  /*9610*/  FADD.FTZ R6, -R25, R6 ;  /* 0x0000000619067221 */ /* 0x000fe20000010100 */
[----:B------:R-:W-:Y:S01]  /*9620*/  IADD3 R17, R73, 0x3, RZ ;  /* 0x0000000349117810 */ /* 0x000fe20007ffe0ff */
[----:B------:R-:W-:Y:S01]  /*9630*/  FADD.FTZ R26, R26, R91 ;  /* 0x0000005b1a1a7221 */ /* 0x000fe20000010000 */
[-C--:B------:R-:W-:Y:S01]  /*9640*/  LEA.HI.SX32 R14, R14, R73.reuse, 0x1b ;  /* 0x000000490e0e7211 */ /* 0x080fe200078fdaff */
[----:B------:R-:W-:Y:S01]  /*9650*/  FFMA.FTZ R66, R76, R66, R15 ;  /* 0x000000424c427223 */ /* 0x000fe2000001000f */
[-C--:B------:R-:W-:Y:S01]  /*9660*/  LEA.HI.SX32 R15, R8, R73.reuse, 0x1b ;  /* 0x00000049080f7211 */ /* 0x080fe200078fdaff */
[----:B------:R-:W-:Y:S01]  /*9670*/  FMUL.FTZ R5, R93, -R6 ;  /* 0x800000065d057220 */ /* 0x000fe20000410000 */
[-C--:B------:R-:W-:Y:S01]  /*9680*/  LEA.HI.SX32 R8, R17, R73.reuse, 0x1b ;  /* 0x0000004911087211 */ /* 0x080fe200078fdaff */
[-C--:B------:R-:W-:Y:S01]  /*9690*/  FMUL.FTZ R93, R93, -R26.reuse ;  /* 0x8000001a5d5d7220 */ /* 0x080fe20000410000 */
[----:B------:R-:W-:Y:S01]  /*96a0*/  LEA.HI.SX32 R73, R73, R73, 0x1b ;  /* 0x0000004949497211 */ /* 0x000fe200078fdaff */
[----:B------:R-:W-:-:S02]  /*96b0*/  FFMA.FTZ R5, R96, R26, -R5 ;  /* 0x0000001a60057223 */ /* 0x000fc40000010805 */
[----:B------:R-:W-:Y:S02]  /*96c0*/  FFMA.FTZ R96, R96, R6, R93 ;  /* 0x0000000660607223 */ /* 0x000fe4000001005d */
[----:B------:R-:W-:Y:S01]  /*96d0*/  STS [R73.X4+0x2100], R54 ;  /* 0x0021003649007388 */ /* 0x000fe20000004800 */
[----:B------:R-:W-:Y:S02]  /*96e0*/  FMUL.FTZ R7, R187, UR22 ;  /* 0x00000016bb077c20 */ /* 0x000fe40008410000 */
[----:B------:R-:W-:Y:S01]  /*96f0*/  FADD.FTZ R27, -R27, R96 ;  /* 0x000000601b1b7221 */ /* 0x000fe20000010100 */
[----:B------:R0:W-:Y:S01]  /*9700*/  STS [R15.X4+0x2104], R56 ;  /* 0x002104380f007388 */ /* 0x0001e20000004800 */
[----:B------:R-:W-:Y:S02]  /*9710*/  FFMA.FTZ R7, R214, UR23, R7 ;  /* 0x00000017d6077c23 */ /* 0x000fe40008010007 */
[----:B------:R-:W-:Y:S01]  /*9720*/  FMUL.FTZ R25, R67, UR22 ;  /* 0x0000001643197c20 */ /* 0x000fe20008410000 */
[----:B------:R-:W-:Y:S01]  /*9730*/  STS [R14.X4+0x2108], R53 ;  /* 0x002108350e007388 */ /* 0x000fe20000004800 */
[----:B------:R-:W-:-:S02]  /*9740*/  FFMA.FTZ R20, -R76, R7, -RZ ;  /* 0x000000074c147223 */ /* 0x000fc400000109ff */
[----:B------:R-:W-:Y:S01]  /*9750*/  FADD.FTZ R7, R128, R128 ;  /* 0x0000008080077221 */ /* 0x000fe20000010000 */
[----:B------:R2:W-:Y:S01]  /*9760*/  STS [R8.X4+0x210c], R55 ;  /* 0x00210c3708007388 */ /* 0x0005e20000004800 */
[----:B-1----:R-:W-:Y:S02]  /*9770*/  FMUL.FTZ R62, R110, R57 ;  /* 0x000000396e3e7220 */ /* 0x002fe40000410000 */
[----:B0-----:R-:W-:Y:S01]  /*9780*/  FADD.FTZ R15, R28, R5 ;  /* 0x000000051c0f7221 */ /* 0x001fe20000010000 */
[----:B------:R0:W-:Y:S01]  /*9790*/  STS [R73.X4+0x2148], R23 ;  /* 0x0021481749007388 */ /* 0x0001e20000004800 */
[----:B------:R-:W-:Y:S02]  /*97a0*/  FMUL.FTZ R56, R117, R6 ;  /* 0x0000000675387220 */ /* 0x000fe40000410000 */
[C---:B------:R-:W-:Y:S01]  /*97b0*/  FMUL.FTZ R5, R97.reuse, -R15 ;  /* 0x8000000f61057220 */ /* 0x040fe20000410000 */
[----:B------:R1:W-:Y:S01]  /*97c0*/  STS [R73.X4+0x2160], R12 ;  /* 0x0021600c49007388 */ /* 0x0003e20000004800 */
[----:B------:R-:W-:-:S02]  /*97d0*/  FMUL.FTZ R97, R97, -R27 ;  /* 0x8000001b61617220 */ /* 0x000fc40000410000 */
[C---:B--2---:R-:W-:Y:S01]  /*97e0*/  FFMA.FTZ R8, R98.reuse, R27, R5 ;  /* 0x0000001b62087223 */ /* 0x044fe20000010005 */
[----:B------:R2:W-:Y:S01]  /*97f0*/  STS [R73.X4+0x2140], R22 ;  /* 0x0021401649007388 */ /* 0x0005e20000004800 */
[----:B------:R-:W-:Y:S02]  /*9800*/  FFMA.FTZ R97, R98, R15, -R97 ;  /* 0x0000000f62617223 */ /* 0x000fe40000010861 */
[----:B------:R-:W-:Y:S01]  /*9810*/  FADD.FTZ R8, -R33, R8 ;  /* 0x0000000821087221 */ /* 0x000fe20000010100 */
[----:B------:R3:W-:Y:S01]  /*9820*/  STS [R73.X4+0x2150], R16 ;  /* 0x0021501049007388 */ /* 0x0007e20000004800 */
[----:B------:R-:W-:Y:S02]  /*9830*/  FADD.FTZ R34, R34, R97 ;  /* 0x0000006122227221 */ /* 0x000fe40000010000 */
[C---:B------:R-:W-:Y:S01]  /*9840*/  FMUL.FTZ R5, R99.reuse, -R8 ;  /* 0x8000000863057220 */ /* 0x040fe20000410000 */
[----:B------:R4:W-:Y:S01]  /*9850*/  STS [R73.X4+0x2138], R29 ;  /* 0x0021381d49007388 */ /* 0x0009e20000004800 */
[----:B------:R-:W-:-:S02]  /*9860*/  FMUL.FTZ R99, R99, -R34 ;  /* 0x8000002263637220 */ /* 0x000fc40000410000 */
[C---:B------:R-:W-:Y:S01]  /*9870*/  FFMA.FTZ R5, R100.reuse, R34, -R5 ;  /* 0x0000002264057223 */ /* 0x040fe20000010805 */
[----:B------:R5:W-:Y:S01]  /*9880*/  STS [R73.X4+0x213c], R31 ;  /* 0x00213c1f49007388 */ /* 0x000be20000004800 */
[----:B------:R-:W-:Y:S02]  /*9890*/  FFMA.FTZ R100, R100, R8, R99 ;  /* 0x0000000864647223 */ /* 0x000fe40000010063 */
[----:B------:R-:W-:Y:S01]  /*98a0*/  FADD.FTZ R17, R36, R5 ;  /* 0x0000000524117221 */ /* 0x000fe20000010000 */
[----:B------:R-:W-:Y:S01]  /*98b0*/  HADD2.F32 R36, -RZ, R144.H0_H0 ;  /* 0x20000090ff247230 */ /* 0x000fe20000004100 */
[----:B------:R-:W-:Y:S01]  /*98c0*/  FADD.FTZ R35, -R35, R100 ;  /* 0x0000006423237221 */ /* 0x000fe20000010100 */
[----:B------:R0:W-:Y:S01]  /*98d0*/  STS [R73.X4+0x2130], R30 ;  /* 0x0021301e49007388 */ /* 0x0001e20000004800 */
[C---:B------:R-:W-:Y:S02]  /*98e0*/  FMUL.FTZ R5, R101.reuse, -R17 ;  /* 0x8000001165057220 */ /* 0x040fe40000410000 */
[-C--:B------:R-:W-:Y:S01]  /*98f0*/  FMUL.FTZ R101, R101, -R35.reuse ;  /* 0x8000002365657220 */ /* 0x080fe20000410000 */
[----:B------:R-:W-:Y:S01]  /*9900*/  STS [R73.X4+0x2128], R37 ;  /* 0x0021282549007388 */ /* 0x000fe20000004800 */
[----:B------:R-:W-:-:S02]  /*9910*/  FFMA.FTZ R14, R102, R35, R5 ;  /* 0x00000023660e7223 */ /* 0x000fc40000010005 */
[----:B------:R-:W-:Y:S01]  /*9920*/  FFMA.FTZ R101, R102, R17, -R101 ;  /* 0x0000001166657223 */ /* 0x000fe20000010865 */
[----:B------:R-:W-:Y:S01]  /*9930*/  STS [R73.X4+0x2174], R20 ;  /* 0x0021741449007388 */ /* 0x000fe20000004800 */
[----:B------:R-:W-:Y:S02]  /*9940*/  FADD.FTZ R14, -R41, R14 ;  /* 0x0000000e290e7221 */ /* 0x000fe40000010100 */
[----:B------:R-:W-:Y:S01]  /*9950*/  FADD.FTZ R42, R42, R101 ;  /* 0x000000652a2a7221 */ /* 0x000fe20000010000 */
[----:B------:R-:W-:Y:S01]  /*9960*/  STS [R73.X4+0x2134], R32 ;  /* 0x0021342049007388 */ /* 0x000fe20000004800 */
[C---:B------:R-:W-:Y:S02]  /*9970*/  FMUL.FTZ R5, R103.reuse, -R14 ;  /* 0x8000000e67057220 */ /* 0x040fe40000410000 */
[----:B------:R-:W-:Y:S01]  /*9980*/  FMUL.FTZ R103, R103, -R42 ;  /* 0x8000002a67677220 */ /* 0x000fe20000410000 */
[----:B------:R-:W-:Y:S01]  /*9990*/  STS [R73.X4+0x2144], R24 ;  /* 0x0021441849007388 */ /* 0x000fe20000004800 */
[----:B0-----:R-:W-:-:S02]  /*99a0*/  FMUL.FTZ R23, R67, UR23 ;  /* 0x0000001743177c20 */ /* 0x001fc40008410000 */
[C---:B------:R-:W-:Y:S01]  /*99b0*/  FFMA.FTZ R5, R104.reuse, R42, -R5 ;  /* 0x0000002a68057223 */ /* 0x040fe20000010805 */
[----:B------:R-:W-:Y:S01]  /*99c0*/  STS [R73.X4+0x2120], R38 ;  /* 0x0021202649007388 */ /* 0x000fe20000004800 */
[----:B------:R-:W-:Y:S02]  /*99d0*/  FFMA.FTZ R104, R104, R14, R103 ;  /* 0x0000000e68687223 */ /* 0x000fe40000010067 */
[----:B-1----:R-:W-:Y:S01]  /*99e0*/  FFMA.FTZ R12, R186, UR22, -R23 ;  /* 0x00000016ba0c7c23 */ /* 0x002fe20008010817 */
[----:B------:R-:W-:Y:S01]  /*99f0*/  STS [R73.X4+0x2110], R46 ;  /* 0x0021102e49007388 */ /* 0x000fe20000004800 */
[----:B------:R-:W-:Y:S02]  /*9a00*/  FADD.FTZ R23, R44, R5 ;  /* 0x000000052c177221 */ /* 0x000fe40000010000 */
[----:B------:R-:W-:Y:S01]  /*9a10*/  FADD.FTZ R5, -R43, R104 ;  /* 0x000000682b057221 */ /* 0x000fe20000010100 */
[----:B------:R-:W-:Y:S01]  /*9a20*/  STS [R73.X4+0x212c], R39 ;  /* 0x00212c2749007388 */ /* 0x000fe20000004800 */
[----:B--2---:R-:W-:-:S02]  /*9a30*/  FMUL.FTZ R22, R7, R12 ;  /* 0x0000000c07167220 */ /* 0x004fc40000410000 */
[C---:B------:R-:W-:Y:S01]  /*9a40*/  FMUL.FTZ R12, R105.reuse, -R23 ;  /* 0x80000017690c7220 */ /* 0x040fe20000410000 */
[----:B------:R-:W-:Y:S01]  /*9a50*/  STS [R73.X4+0x2124], R40 ;  /* 0x0021242849007388 */ /* 0x000fe20000004800 */
[-C--:B------:R-:W-:Y:S02]  /*9a60*/  FMUL.FTZ R105, R105, -R5.reuse ;  /* 0x8000000569697220 */ /* 0x080fe40000410000 */
[C---:B------:R-:W-:Y:S01]  /*9a70*/  FFMA.FTZ R12, R106.reuse, R5, R12 ;  /* 0x000000056a0c7223 */ /* 0x040fe2000001000c */
[----:B------:R-:W-:Y:S01]  /*9a80*/  STS [R73.X4+0x2178], R22 ;  /* 0x0021781649007388 */ /* 0x000fe20000004800 */
[----:B------:R-:W-:Y:S02]  /*9a90*/  FFMA.FTZ R105, R106, R23, -R105 ;  /* 0x000000176a697223 */ /* 0x000fe40000010869 */
[----:B------:R-:W-:Y:S01]  /*9aa0*/  FADD.FTZ R80, -R49, R12 ;  /* 0x0000000c31507221 */ /* 0x000fe20000010100 */
[----:B------:R-:W-:Y:S01]  /*9ab0*/  STS [R73.X4+0x211c], R47 ;  /* 0x00211c2f49007388 */ /* 0x000fe20000004800 */
[----:B------:R-:W-:-:S02]  /*9ac0*/  FADD.FTZ R50, R50, R105 ;  /* 0x0000006932327221 */ /* 0x000fc40000010000 */
[----:B---3--:R-:W-:Y:S01]  /*9ad0*/  FFMA.FTZ R16, R186, UR23, R25 ;  /* 0x00000017ba107c23 */ /* 0x008fe20008010019 */
[----:B------:R-:W-:Y:S01]  /*9ae0*/  STS [R73.X4+0x2118], R45 ;  /* 0x0021182d49007388 */ /* 0x000fe20000004800 */
[----:B----4-:R-:W-:Y:S02]  /*9af0*/  FMUL.FTZ R29, R64, UR42 ;  /* 0x0000002a401d7c20 */ /* 0x010fe40008410000 */
[C---:B------:R-:W-:Y:S01]  /*9b00*/  FMUL.FTZ R25, R107.reuse, -R80 ;  /* 0x800000506b197220 */ /* 0x040fe20000410000 */
[----:B------:R-:W-:Y:S01]  /*9b10*/  STS [R73.X4+0x2114], R48 ;  /* 0x0021143049007388 */ /* 0x000fe20000004800 */
[----:B------:R-:W-:Y:S02]  /*9b20*/  FMUL.FTZ R107, R107, -R50 ;  /* 0x800000326b6b7220 */ /* 0x000fe40000410000 */
[----:B------:R-:W-:Y:S01]  /*9b30*/  FFMA.FTZ R16, -R7, R16, -RZ ;  /* 0x0000001007107223 */ /* 0x000fe200000109ff */
[----:B------:R-:W-:Y:S01]  /*9b40*/  STS [R73.X4+0x214c], R59 ;  /* 0x00214c3b49007388 */ /* 0x000fe20000004800 */
[----:B------:R-:W-:-:S02]  /*9b50*/  FFMA.FTZ R12, R156, UR41, -R29 ;  /* 0x000000299c0c7c23 */ /* 0x000fc4000801081d */
[----:B-----5:R-:W-:Y:S01]  /*9b60*/  FMUL.FTZ R31, R156, UR42 ;  /* 0x0000002a9c1f7c20 */ /* 0x020fe20008410000 */
[----:B------:R0:W-:Y:S01]  /*9b70*/  STS [R73.X4+0x217c], R16 ;  /* 0x00217c1049007388 */ /* 0x0001e20000004800 */
[C---:B------:R-:W-:Y:S01]  /*9b80*/  FFMA.FTZ R29, R108.reuse, R50, -R25 ;  /* 0x000000326c1d7223 */ /* 0x040fe20000010819 */
[----:B------:R-:W-:Y:S01]  /*9b90*/  HADD2.F32 R25, -RZ, R170.H0_H0 ;  /* 0x200000aaff197230 */ /* 0x000fe20000004100 */
[----:B------:R-:W-:Y:S01]  /*9ba0*/  FFMA.FTZ R108, R108, R80, R107 ;  /* 0x000000506c6c7223 */ /* 0x000fe2000001006b */
[----:B------:R1:W-:Y:S01]  /*9bb0*/  STS [R73.X4+0x2154], R65 ;  /* 0x0021544149007388 */ /* 0x0003e20000004800 */
[----:B------:R-:W-:Y:S02]  /*9bc0*/  FFMA.FTZ R30, -R109, R36, R186 ;  /* 0x000000246d1e7223 */ /* 0x000fe400000101ba */
[----:B------:R-:W-:Y:S01]  /*9bd0*/  FFMA.FTZ R31, R64, UR41, R31 ;  /* 0x00000029401f7c23 */ /* 0x000fe2000801001f */
[----:B------:R2:W-:Y:S01]  /*9be0*/  STS [R73.X4+0x215c], R69 ;  /* 0x00215c4549007388 */ /* 0x0005e20000004800 */
[----:B------:R-:W-:-:S02]  /*9bf0*/  FADD.FTZ R85, -R51, R108 ;  /* 0x0000006c33557221 */ /* 0x000fc40000010100 */
[----:B0-----:R-:W-:Y:S01]  /*9c00*/  FMUL.FTZ R16, R67, R12 ;  /* 0x0000000c43107220 */ /* 0x001fe20000410000 */
[----:B------:R-:W-:Y:S01]  /*9c10*/  HADD2.F32 R12, -RZ, R171.H0_H0 ;  /* 0x200000abff0c7230 */ /* 0x000fe20000004100 */
[----:B------:R-:W-:Y:S01]  /*9c20*/  FADD.FTZ R29, R52, R29 ;  /* 0x0000001d341d7221 */ /* 0x000fe20000010000 */
[----:B------:R0:W-:Y:S01]  /*9c30*/  STS [R73.X4+0x216c], R72 ;  /* 0x00216c4849007388 */ /* 0x0001e20000004800 */
[----:B------:R-:W-:Y:S02]  /*9c40*/  FFMA.FTZ R37, R30, R31, R16 ;  /* 0x0000001f1e257223 */ /* 0x000fe40000010010 */
[C---:B------:R-:W-:Y:S01]  /*9c50*/  FMUL.FTZ R16, R126.reuse, R85 ;  /* 0x000000557e107220 */ /* 0x040fe20000410000 */
[----:B------:R-:W-:Y:S01]  /*9c60*/  STS [R73.X4+0x2158], R68 ;  /* 0x0021584449007388 */ /* 0x000fe20000004800 */
[----:B------:R-:W-:Y:S02]  /*9c70*/  FMUL.FTZ R31, R125, R80 ;  /* 0x000000507d1f7220 */ /* 0x000fe40000410000 */
[C---:B------:R-:W-:Y:S01]  /*9c80*/  FFMA.FTZ R209, -R126.reuse, R12, R209 ;  /* 0x0000000c7ed17223 */ /* 0x040fe200000101d1 */
[----:B------:R-:W-:Y:S01]  /*9c90*/  STS [R73.X4+0x2164], R70 ;  /* 0x0021644649007388 */ /* 0x000fe20000004800 */
[----:B------:R-:W-:-:S02]  /*9ca0*/  FMUL.FTZ R28, R126, R29 ;  /* 0x0000001d7e1c7220 */ /* 0x000fc40000410000 */
[----:B------:R-:W-:Y:S01]  /*9cb0*/  FMUL.FTZ R20, R121, R16 ;  /* 0x0000001079147220 */ /* 0x000fe20000410000 */
[----:B------:R3:W-:Y:S01]  /*9cc0*/  STS [R73.X4+0x2168], R71 ;  /* 0x0021684749007388 */ /* 0x0007e20000004800 */
[C---:B------:R-:W-:Y:S02]  /*9cd0*/  FFMA.FTZ R33, -R125.reuse, R25, R208 ;  /* 0x000000197d217223 */ /* 0x040fe400000101d0 */
[----:B------:R-:W-:Y:S01]  /*9ce0*/  FMUL.FTZ R24, R125, R50 ;  /* 0x000000327d187220 */ /* 0x000fe20000410000 */
[----:B------:R4:W-:Y:S01]  /*9cf0*/  STS [R73.X4+0x2170], R74 ;  /* 0x0021704a49007388 */ /* 0x0009e20000004800 */
[----:B------:R-:W-:Y:S02]  /*9d00*/  FMUL.FTZ R32, R120, R31 ;  /* 0x0000001f78207220 */ /* 0x000fe40000410000 */
[----:B------:R-:W-:Y:S02]  /*9d10*/  FFMA.FTZ R20, R209, R28, R20 ;  /* 0x0000001cd1147223 */ /* 0x000fe40000010014 */
[----:B------:R-:W-:-:S02]  /*9d20*/  FFMA.FTZ R22, R36, R64, R37 ;  /* 0x0000004024167223 */ /* 0x000fc40000010025 */
[-C--:B------:R-:W-:Y:S02]  /*9d30*/  FMUL.FTZ R36, R120, R24.reuse ;  /* 0x0000001878247220 */ /* 0x080fe40000410000 */
[----:B------:R-:W-:Y:S02]  /*9d40*/  FFMA.FTZ R37, R33, R24, R32 ;  /* 0x0000001821257223 */ /* 0x000fe40000010020 */
[----:B------:R-:W-:Y:S02]  /*9d50*/  FMUL.FTZ R32, R121, R28 ;  /* 0x0000001c79207220 */ /* 0x000fe40000410000 */
[----:B------:R-:W-:Y:S02]  /*9d60*/  FADD.FTZ R20, RZ, R20 ;  /* 0x00000014ff147221 */ /* 0x000fe40000010000 */
[----:B------:R-:W-:Y:S01]  /*9d70*/  FFMA.FTZ R41, R33, R31, -R36 ;  /* 0x0000001f21297223 */ /* 0x000fe20000010824 */
[----:B------:R-:W-:Y:S01]  /*9d80*/  HADD2.F32 R31, -RZ, R168.H0_H0 ;  /* 0x200000a8ff1f7230 */ /* 0x000fe20000004100 */
[----:B------:R-:W-:-:S02]  /*9d90*/  FFMA.FTZ R32, R209, R16, -R32 ;  /* 0x00000010d1207223 */ /* 0x000fc40000010820 */
[----:B------:R-:W-:Y:S01]  /*9da0*/  FADD.FTZ R38, R20, R37 ;  /* 0x0000002514267221 */ /* 0x000fe20000010000 */
[----:B------:R-:W-:Y:S01]  /*9db0*/  HADD2.F32 R20, -RZ, R169.H0_H0 ;  /* 0x200000a9ff147230 */ /* 0x000fe20000004100 */
[C---:B------:R-:W-:Y:S02]  /*9dc0*/  FMUL.FTZ R16, R123.reuse, R42 ;  /* 0x0000002a7b107220 */ /* 0x040fe40000410000 */
[----:B------:R-:W-:Y:S02]  /*9dd0*/  FMUL.FTZ R43, R124, R5 ;  /* 0x000000057c2b7220 */ /* 0x000fe40000410000 */
[C---:B------:R-:W-:Y:S02]  /*9de0*/  FFMA.FTZ R39, -R123.reuse, R31, R206 ;  /* 0x0000001f7b277223 */ /* 0x040fe400000101ce */
[----:B------:R-:W-:Y:S02]  /*9df0*/  FMUL.FTZ R46, R123, R14 ;  /* 0x0000000e7b2e7220 */ /* 0x000fe40000410000 */
[----:B------:R-:W-:-:S02]  /*9e00*/  FMUL.FTZ R44, R193, R16 ;  /* 0x00000010c12c7220 */ /* 0x000fc40000410000 */
[C---:B------:R-:W-:Y:S02]  /*9e10*/  FMUL.FTZ R37, R124.reuse, R23 ;  /* 0x000000177c257220 */ /* 0x040fe40000410000 */
[----:B------:R-:W-:Y:S02]  /*9e20*/  FFMA.FTZ R36, -R124, R20, R207 ;  /* 0x000000147c247223 */ /* 0x000fe400000101cf */
[C---:B------:R-:W-:Y:S02]  /*9e30*/  FMUL.FTZ R40, R192.reuse, R43 ;  /* 0x0000002bc0287220 */ /* 0x040fe40000410000 */
[----:B------:R-:W-:Y:S02]  /*9e40*/  FFMA.FTZ R47, R39, R46, -R44 ;  /* 0x0000002e272f7223 */ /* 0x000fe4000001082c */
[-C--:B------:R-:W-:Y:S02]  /*9e50*/  FMUL.FTZ R44, R192, R37.reuse ;  /* 0x00000025c02c7220 */ /* 0x080fe40000410000 */
[----:B------:R-:W-:-:S02]  /*9e60*/  FFMA.FTZ R45, R36, R37, R40 ;  /* 0x00000025242d7223 */ /* 0x000fc40000010028 */
[----:B------:R-:W-:Y:S02]  /*9e70*/  FMUL.FTZ R46, R193, R46 ;  /* 0x0000002ec12e7220 */ /* 0x000fe40000410000 */
[----:B------:R-:W-:Y:S02]  /*9e80*/  FADD.FTZ R32, RZ, R32 ;  /* 0x00000020ff207221 */ /* 0x000fe40000010000 */
[----:B------:R-:W-:Y:S02]  /*9e90*/  FFMA.FTZ R44, R36, R43, -R44 ;  /* 0x0000002b242c7223 */ /* 0x000fe4000001082c */
[----:B------:R-:W-:Y:S02]  /*9ea0*/  FADD.FTZ R38, R38, R45 ;  /* 0x0000002d26267221 */ /* 0x000fe40000010000 */
[----:B------:R-:W-:Y:S02]  /*9eb0*/  FFMA.FTZ R43, R39, R16, R46 ;  /* 0x00000010272b7223 */ /* 0x000fe4000001002e */
[----:B------:R-:W-:Y:S01]  /*9ec0*/  FADD.FTZ R41, R32, R41 ;  /* 0x0000002920297221 */ /* 0x000fe20000010000 */
[----:B------:R-:W-:Y:S01]  /*9ed0*/  HADD2.F32 R32, -RZ, R167.H0_H0 ;  /* 0x200000a7ff207230 */ /* 0x000fe20000004100 */
[----:B------:R-:W-:-:S02]  /*9ee0*/  FADD.FTZ R45, R38, R43 ;  /* 0x0000002b262d7221 */ /* 0x000fc40000010000 */
[C---:B------:R-:W-:Y:S02]  /*9ef0*/  FMUL.FTZ R43, R122.reuse, R17 ;  /* 0x000000117a2b7220 */ /* 0x040fe40000410000 */
[----:B------:R-:W-:Y:S01]  /*9f00*/  FADD.FTZ R40, R41, R44 ;  /* 0x0000002c29287221 */ /* 0x000fe20000010000 */
[----:B------:R-:W-:Y:S01]  /*9f10*/  HADD2.F32 R41, -RZ, R166.H0_H0 ;  /* 0x200000a6ff297230 */ /* 0x000fe20000004100 */
[C---:B------:R-:W-:Y:S02]  /*9f20*/  FMUL.FTZ R51, R122.reuse, R35 ;  /* 0x000000237a337220 */ /* 0x040fe40000410000 */
[----:B------:R-:W-:Y:S02]  /*9f30*/  FFMA.FTZ R38, -R122, R32, R205 ;  /* 0x000000207a267223 */ /* 0x000fe400000101cd */
[----:B------:R-:W-:Y:S02]  /*9f40*/  FMUL.FTZ R44, R119, R34 ;  /* 0x00000022772c7220 */ /* 0x000fe40000410000 */
[----:B------:R-:W-:-:S02]  /*9f50*/  FMUL.FTZ R48, R194, R43 ;  /* 0x0000002bc2307220 */ /* 0x000fc40000410000 */
[C---:B------:R-:W-:Y:S02]  /*9f60*/  FFMA.FTZ R49, -R119.reuse, R41, R204 ;  /* 0x0000002977317223 */ /* 0x040fe400000101cc */
[----:B------:R-:W-:Y:S02]  /*9f70*/  FMUL.FTZ R52, R119, R8 ;  /* 0x0000000877347220 */ /* 0x000fe40000410000 */
[----:B------:R-:W-:Y:S02]  /*9f80*/  FMUL.FTZ R53, R195, R44 ;  /* 0x0000002cc3357220 */ /* 0x000fe40000410000 */
[-C--:B------:R-:W-:Y:S02]  /*9f90*/  FFMA.FTZ R48, R38, R51.reuse, -R48 ;  /* 0x0000003326307223 */ /* 0x080fe40000010830 */
[----:B------:R-:W-:Y:S01]  /*9fa0*/  FADD.FTZ R47, R40, R47 ;  /* 0x0000002f282f7221 */ /* 0x000fe20000010000 */
[----:B------:R-:W-:Y:S01]  /*9fb0*/  HADD2.F32 R40, -RZ, R165.H0_H0 ;  /* 0x200000a5ff287230 */ /* 0x000fe20000004100 */
[----:B------:R-:W-:-:S02]  /*9fc0*/  FMUL.FTZ R46, R194, R51 ;  /* 0x00000033c22e7220 */ /* 0x000fc40000410000 */
[-C--:B------:R-:W-:Y:S01]  /*9fd0*/  FFMA.FTZ R55, R49, R52.reuse, -R53 ;  /* 0x0000003431377223 */ /* 0x080fe20000010835 */
[----:B------:R-:W-:Y:S01]  /*9fe0*/  HADD2.F32 R53, -RZ, R164.H0_H0 ;  /* 0x200000a4ff357230 */ /* 0x000fe20000004100 */
[----:B------:R-:W-:Y:S02]  /*9ff0*/  FADD.FTZ R48, R47, R48 ;  /* 0x000000302f307221 */ /* 0x000fe40000010000 */
[----:B------:R-:W-:Y:S02]  /*a000*/  FFMA.FTZ R46, R38, R43, R46 ;  /* 0x0000002b262e7223 */ /* 0x000fe4000001002e */
[----:B------:R-:W-:Y:S02]  /*a010*/  FMUL.FTZ R52, R195, R52 ;  /* 0x00000034c3347220 */ /* 0x000fe40000410000 */
[----:B------:R-:W-:Y:S02]  /*a020*/  FMUL.FTZ R59, R118, R27 ;  /* 0x0000001b763b7220 */ /* 0x000fe40000410000 */
[----:B------:R-:W-:-:S02]  /*a030*/  FADD.FTZ R55, R48, R55 ;  /* 0x0000003730377221 */ /* 0x000fc40000010000 */
[----:B------:R-:W-:Y:S02]  /*a040*/  FMUL.FTZ R48, R153, UR42 ;  /* 0x0000002a99307c20 */ /* 0x000fe40008410000 */
[----:B------:R-:W-:Y:S02]  /*a050*/  FADD.FTZ R45, R45, R46 ;  /* 0x0000002e2d2d7221 */ /* 0x000fe40000010000 */
[----:B------:R-:W-:Y:S02]  /*a060*/  FFMA.FTZ R52, R49, R44, R52 ;  /* 0x0000002c31347223 */ /* 0x000fe40000010034 */
[C---:B------:R-:W-:Y:S02]  /*a070*/  FMUL.FTZ R47, R118.reuse, R15 ;  /* 0x0000000f762f7220 */ /* 0x040fe40000410000 */
[----:B------:R-:W-:Y:S02]  /*a080*/  FFMA.FTZ R46, -R118, R40, R203 ;  /* 0x00000028762e7223 */ /* 0x000fe400000101cb */
[----:B------:R-:W-:-:S02]  /*a090*/  FMUL.FTZ R51, R196, R59 ;  /* 0x0000003bc4337220 */ /* 0x000fc40000410000 */
[----:B------:R-:W-:Y:S02]  /*a0a0*/  FFMA.FTZ R60, R57, UR41, -R48 ;  /* 0x00000029393c7c23 */ /* 0x000fe40008010830 */
[----:B------:R-:W-:Y:S02]  /*a0b0*/  FADD.FTZ R45, R45, R52 ;  /* 0x000000342d2d7221 */ /* 0x000fe40000010000 */
[-C--:B------:R-:W-:Y:S02]  /*a0c0*/  FMUL.FTZ R54, R196, R47.reuse ;  /* 0x0000002fc4367220 */ /* 0x080fe40000410000 */
[----:B------:R-:W-:Y:S02]  /*a0d0*/  FMUL.FTZ R48, R117, R26 ;  /* 0x0000001a75307220 */ /* 0x000fe40000410000 */
[C---:B------:R-:W-:Y:S01]  /*a0e0*/  FFMA.FTZ R52, R46.reuse, R47, R51 ;  /* 0x0000002f2e347223 */ /* 0x040fe20000010033 */
[----:B------:R-:W-:Y:S01]  /*a0f0*/  HADD2.F32 R51, -RZ, R157.H0_H0 ;  /* 0x2000009dff337230 */ /* 0x000fe20000004100 */
[----:B------:R-:W-:-:S02]  /*a100*/  FFMA.FTZ R54, R46, R59, -R54 ;  /* 0x0000003b2e367223 */ /* 0x000fc40000010836 */
[----:B------:R-:W-:Y:S02]  /*a110*/  FFMA.FTZ R202, -R117, R53, R202 ;  /* 0x0000003575ca7223 */ /* 0x000fe400000101ca */
[----:B------:R-:W-:Y:S02]  /*a120*/  FMUL.FTZ R61, R197, R48 ;  /* 0x00000030c53d7220 */ /* 0x000fe40000410000 */
[----:B------:R-:W-:Y:S02]  /*a130*/  FADD.FTZ R45, R45, R52 ;  /* 0x000000342d2d7221 */ /* 0x000fe40000010000 */
[----:B------:R-:W-:Y:S02]  /*a140*/  FMUL.FTZ R59, R197, R56 ;  /* 0x00000038c53b7220 */ /* 0x000fe40000410000 */
[----:B------:R-:W-:Y:S02]  /*a150*/  FMUL.FTZ R52, R110, R153 ;  /* 0x000000996e347220 */ /* 0x000fe40000410000 */
[----:B------:R-:W-:-:S02]  /*a160*/  FMUL.FTZ R79, R187, R60 ;  /* 0x0000003cbb4f7220 */ /* 0x000fc40000410000 */
[C---:B------:R-:W-:Y:S01]  /*a170*/  FFMA.FTZ R61, R202.reuse, R56, -R61 ;  /* 0x00000038ca3d7223 */ /* 0x040fe2000001083d */
[----:B------:R-:W-:Y:S01]  /*a180*/  HADD2.F32 R56, -RZ, R163.H0_H0 ;  /* 0x200000a3ff387230 */ /* 0x000fe20000004100 */
[----:B------:R-:W-:Y:S01]  /*a190*/  FFMA.FTZ R60, R202, R48, R59 ;  /* 0x00000030ca3c7223 */ /* 0x000fe2000001003b */
[----:B------:R-:W-:Y:S01]  /*a1a0*/  HADD2.F32 R59, -RZ, R162.H0_H0 ;  /* 0x200000a2ff3b7230 */ /* 0x000fe20000004100 */
[----:B------:R-:W-:Y:S02]  /*a1b0*/  FADD.FTZ R54, R55, R54 ;  /* 0x0000003637367221 */ /* 0x000fe40000010000 */
[----:B------:R-:W-:Y:S02]  /*a1c0*/  FFMA.FTZ R77, -R110, R51, R214 ;  /* 0x000000336e4d7223 */ /* 0x000fe400000101d6 */
[----:B-1----:R-:W-:Y:S02]  /*a1d0*/  FMUL.FTZ R65, R187, R52 ;  /* 0x00000034bb417220 */ /* 0x002fe40000410000 */
[----:B------:R-:W-:-:S02]  /*a1e0*/  FMUL.FTZ R55, R116, R11 ;  /* 0x0000000b74377220 */ /* 0x000fc40000410000 */
[----:B------:R-:W-:Y:S02]  /*a1f0*/  FADD.FTZ R45, R45, R60 ;  /* 0x0000003c2d2d7221 */ /* 0x000fe40000010000 */
[----:B------:R-:W-:Y:S01]  /*a200*/  FADD.FTZ R63, R54, R61 ;  /* 0x0000003d363f7221 */ /* 0x000fe20000010000 */
[----:B------:R-:W-:Y:S01]  /*a210*/  HADD2.F32 R54, -RZ, R161.H0_H0 ;  /* 0x200000a1ff367230 */ /* 0x000fe20000004100 */
[-C--:B------:R-:W-:Y:S02]  /*a220*/  FMUL.FTZ R187, R187, R62.reuse ;  /* 0x0000003ebbbb7220 */ /* 0x080fe40000410000 */
[----:B------:R-:W-:Y:S02]  /*a230*/  FFMA.FTZ R65, R77, R62, -R65 ;  /* 0x0000003e4d417223 */ /* 0x000fe40000010841 */
[C---:B------:R-:W-:Y:S02]  /*a240*/  FFMA.FTZ R60, -R116.reuse, R56, R201 ;  /* 0x00000038743c7223 */ /* 0x040fe400000101c9 */
[----:B------:R-:W-:-:S02]  /*a250*/  FMUL.FTZ R61, R116, R19 ;  /* 0x00000013743d7220 */ /* 0x000fc40000410000 */
[----:B--2---:R-:W-:Y:S02]  /*a260*/  FMUL.FTZ R69, R198, R55 ;  /* 0x00000037c6457220 */ /* 0x004fe40000410000 */
[C---:B------:R-:W-:Y:S02]  /*a270*/  FMUL.FTZ R62, R115.reuse, R18 ;  /* 0x00000012733e7220 */ /* 0x040fe40000410000 */
[----:B0-----:R-:W-:Y:S02]  /*a280*/  FFMA.FTZ R72, R60, R61, -R69 ;  /* 0x0000003d3c487223 */ /* 0x001fe40000010845 */
[C---:B------:R-:W-:Y:S02]  /*a290*/  FFMA.FTZ R200, -R115.reuse, R59, R200 ;  /* 0x0000003b73c87223 */ /* 0x040fe400000101c8 */
[----:B---3--:R-:W-:Y:S02]  /*a2a0*/  FMUL.FTZ R71, R115, R4 ;  /* 0x0000000473477220 */ /* 0x008fe40000410000 */
[----:B------:R-:W-:-:S02]  /*a2b0*/  FMUL.FTZ R69, R198, R61 ;  /* 0x0000003dc6457220 */ /* 0x000fc40000410000 */
[----:B----4-:R-:W-:Y:S02]  /*a2c0*/  FMUL.FTZ R73, R199, R62 ;  /* 0x0000003ec7497220 */ /* 0x010fe40000410000 */
[----:B------:R-:W-:Y:S02]  /*a2d0*/  FMUL.FTZ R61, R114, R9 ;  /* 0x00000009723d7220 */ /* 0x000fe40000410000 */
[----:B------:R-:W-:Y:S02]  /*a2e0*/  FFMA.FTZ R70, R60, R55, R69 ;  /* 0x000000373c467223 */ /* 0x000fe40000010045 */
[----:B------:R-:W-:Y:S02]  /*a2f0*/  FFMA.FTZ R74, R200, R71, -R73 ;  /* 0x00000047c84a7223 */ /* 0x000fe40000010849 */
[C---:B------:R-:W-:Y:S02]  /*a300*/  FFMA.FTZ R68, -R114.reuse, R54, R211 ;  /* 0x0000003672447223 */ /* 0x040fe400000101d3 */
[----:B------:R-:W-:-:S02]  /*a310*/  FMUL.FTZ R75, R114, R13 ;  /* 0x0000000d724b7220 */ /* 0x000fc40000410000 */
[----:B------:R-:W-:Y:S02]  /*a320*/  FMUL.FTZ R71, R199, R71 ;  /* 0x00000047c7477220 */ /* 0x000fe40000410000 */
[----:B------:R-:W-:Y:S02]  /*a330*/  FMUL.FTZ R69, R210, R61 ;  /* 0x0000003dd2457220 */ /* 0x000fe40000410000 */
[----:B------:R-:W-:Y:S02]  /*a340*/  FADD.FTZ R45, R45, R70 ;  /* 0x000000462d2d7221 */ /* 0x000fe40000010000 */
[----:B------:R-:W-:Y:S02]  /*a350*/  FFMA.FTZ R70, R200, R62, R71 ;  /* 0x0000003ec8467223 */ /* 0x000fe40000010047 */
[-C--:B------:R-:W-:Y:S02]  /*a360*/  FFMA.FTZ R76, R68, R75.reuse, -R69 ;  /* 0x0000004b444c7223 */ /* 0x080fe40000010845 */
[----:B------:R-:W-:Y:S01]  /*a370*/  FADD.FTZ R63, R63, R72 ;  /* 0x000000483f3f7221 */ /* 0x000fe20000010000 */
[----:B------:R-:W-:Y:S01]  /*a380*/  HADD2.F32 R72, -RZ, R158.H0_H0 ;  /* 0x2000009eff487230 */ /* 0x000fe20000004100 */
[----:B------:R-:W-:-:S02]  /*a390*/  FMUL.FTZ R75, R210, R75 ;  /* 0x0000004bd24b7220 */ /* 0x000fc40000410000 */
[----:B------:R-:W-:Y:S02]  /*a3a0*/  FADD.FTZ R45, R45, R70 ;  /* 0x000000462d2d7221 */ /* 0x000fe40000010000 */
[----:B------:R-:W-:Y:S02]  /*a3b0*/  FADD.FTZ R63, R63, R74 ;  /* 0x0000004a3f3f7221 */ /* 0x000fe40000010000 */
[----:B------:R-:W-:Y:S01]  /*a3c0*/  FMUL.FTZ R78, R57, UR42 ;  /* 0x0000002a394e7c20 */ /* 0x000fe20008410000 */
[----:B------:R-:W-:Y:S01]  /*a3d0*/  HADD2.F32 R57, -RZ, R159.H0_H0 ;  /* 0x2000009fff397230 */ /* 0x000fe20000004100 */
[----:B------:R-:W-:Y:S02]  /*a3e0*/  FFMA.FTZ R70, R68, R61, R75 ;  /* 0x0000003d44467223 */ /* 0x000fe4000001004b */
[----:B------:R-:W-:Y:S01]  /*a3f0*/  FADD.FTZ R75, R63, R76 ;  /* 0x0000004c3f4b7221 */ /* 0x000fe20000010000 */
[----:B------:R-:W-:Y:S01]  /*a400*/  HADD2.F32 R63, -RZ, R160.H0_H0 ;  /* 0x200000a0ff3f7230 */ /* 0x000fe20000004100 */
[----:B------:R-:W-:-:S02]  /*a410*/  FFMA.FTZ R78, R153, UR41, R78 ;  /* 0x00000029994e7c23 */ /* 0x000fc4000801004e */
[----:B------:R-:W-:Y:S02]  /*a420*/  FADD.FTZ R45, R45, R70 ;  /* 0x000000462d2d7221 */ /* 0x000fe40000010000 */
[----:B------:R-:W-:Y:S02]  /*a430*/  FMUL.FTZ R70, R113, R10 ;  /* 0x0000000a71467220 */ /* 0x000fe40000410000 */
[C---:B------:R-:W-:Y:S02]  /*a440*/  FFMA.FTZ R87, R77.reuse, R52, R187 ;  /* 0x000000344d577223 */ /* 0x040fe400000100bb */
[----:B------:R-:W-:Y:S02]  /*a450*/  FFMA.FTZ R74, R77, R78, R79 ;  /* 0x0000004e4d4a7223 */ /* 0x000fe4000001004f */
[C---:B------:R-:W-:Y:S02]  /*a460*/  FFMA.FTZ R69, -R113.reuse, R63, R190 ;  /* 0x0000003f71457223 */ /* 0x040fe400000101be */
[----:B------:R-:W-:-:S02]  /*a470*/  FMUL.FTZ R78, R113, R2 ;  /* 0x00000002714e7220 */ /* 0x000fc40000410000 */
[----:B------:R-:W-:Y:S02]  /*a480*/  FMUL.FTZ R77, R191, R70 ;  /* 0x00000046bf4d7220 */ /* 0x000fe40000410000 */
[C---:B------:R-:W-:Y:S02]  /*a490*/  FMUL.FTZ R71, R112.reuse, R21 ;  /* 0x0000001570477220 */ /* 0x040fe40000410000 */
[----:B------:R-:W-:Y:S02]  /*a4a0*/  FFMA.FTZ R82, R69, R78, -R77 ;  /* 0x0000004e45527223 */ /* 0x000fe4000001084d */
[----:B------:R-:W-:Y:S02]  /*a4b0*/  FFMA.FTZ R212, -R112, R57, R212 ;  /* 0x0000003970d47223 */ /* 0x000fe400000101d4 */
[----:B------:R-:W-:Y:S02]  /*a4c0*/  FMUL.FTZ R73, R111, R0 ;  /* 0x000000006f497220 */ /* 0x000fe40000410000 */
[----:B------:R-:W-:-:S02]  /*a4d0*/  FMUL.FTZ R78, R191, R78 ;  /* 0x0000004ebf4e7220 */ /* 0x000fc40000410000 */
[----:B------:R-:W-:Y:S02]  /*a4e0*/  FMUL.FTZ R77, R112, R3 ;  /* 0x00000003704d7220 */ /* 0x000fe40000410000 */
[----:B------:R-:W-:Y:S02]  /*a4f0*/  FMUL.FTZ R79, R189, R71 ;  /* 0x00000047bd4f7220 */ /* 0x000fe40000410000 */
[C---:B------:R-:W-:Y:S02]  /*a500*/  FFMA.FTZ R76, -R111.reuse, R72, R213 ;  /* 0x000000486f4c7223 */ /* 0x040fe400000101d5 */
[----:B------:R-:W-:Y:S02]  /*a510*/  FMUL.FTZ R81, R111, R58 ;  /* 0x0000003a6f517220 */ /* 0x000fe40000410000 */
[----:B------:R-:W-:Y:S02]  /*a520*/  FFMA.FTZ R78, R69, R70, R78 ;  /* 0x00000046454e7223 */ /* 0x000fe4000001004e */
[----:B------:R-:W-:-:S02]  /*a530*/  FMUL.FTZ R83, R188, R73 ;  /* 0x00000049bc537220 */ /* 0x000fc40000410000 */
[-C--:B------:R-:W-:Y:S02]  /*a540*/  FFMA.FTZ R84, R212, R77.reuse, -R79 ;  /* 0x0000004dd4547223 */ /* 0x080fe4000001084f */
[----:B------:R-:W-:Y:S02]  /*a550*/  FMUL.FTZ R77, R189, R77 ;  /* 0x0000004dbd4d7220 */ /* 0x000fe40000410000 */
[----:B------:R-:W-:Y:S02]  /*a560*/  FADD.FTZ R45, R45, R78 ;  /* 0x0000004e2d2d7221 */ /* 0x000fe40000010000 */
[----:B------:R-:W-:Y:S02]  /*a570*/  FFMA.FTZ R83, R76, R81, -R83 ;  /* 0x000000514c537223 */ /* 0x000fe40000010853 */
[----:B------:R-:W-:Y:S02]  /*a580*/  FFMA.FTZ R78, R212, R71, R77 ;  /* 0x00000047d44e7223 */ /* 0x000fe4000001004d */
[----:B------:R-:W-:-:S02]  /*a590*/  FMUL.FTZ R81, R188, R81 ;  /* 0x00000051bc517220 */ /* 0x000fc40000410000 */
[----:B------:R-:W-:Y:S01]  /*a5a0*/  FADD.FTZ R78, R45, R78 ;  /* 0x0000004e2d4e7221 */ /* 0x000fe20000010000 */
[----:B------:R-:W-:Y:S01]  /*a5b0*/  MOV R45, UR20 ;  /* 0x00000014002d7c02 */ /* 0x000fe20008000f00 */
[----:B------:R-:W-:Y:S02]  /*a5c0*/  FFMA.FTZ R81, R76, R73, R81 ;  /* 0x000000494c517223 */ /* 0x000fe40000010051 */
[----:B------:R-:W-:Y:S01]  /*a5d0*/  FMUL.FTZ R77, R0, UR42 ;  /* 0x0000002a004d7c20 */ /* 0x000fe20008410000 */
[----:B------:R-:W-:Y:S01]  /*a5e0*/  LEA R98, R45, -R148, 0x1 ;  /* 0x800000942d627211 */ /* 0x000fe200078e08ff */
[----:B------:R-:W-:Y:S02]  /*a5f0*/  FADD.FTZ R78, R78, R81 ;  /* 0x000000514e4e7221 */ /* 0x000fe40000010000 */
[----:B------:R-:W-:Y:S01]  /*a600*/  FMUL.FTZ R79, R10, UR42 ;  /* 0x0000002a0a4f7c20 */ /* 0x000fe20008410000 */
[----:B------:R-:W-:Y:S01]  /*a610*/  ISETP.GE.AND P0, PT, R98, 0x1, PT ;  /* 0x000000016200780c */ /* 0x000fe20003f06270 */
[----:B------:R-:W-:-:S02]  /*a620*/  FADD.FTZ R75, R75, R82 ;  /* 0x000000524b4b7221 */ /* 0x000fc40000010000 */
[----:B------:R-:W-:Y:S02]  /*a630*/  FFMA.FTZ R77, R58, UR41, -R77 ;  /* 0x000000293a4d7c23 */ /* 0x000fe4000801084d */
[----:B------:R-:W-:Y:S02]  /*a640*/  FADD.FTZ R87, R78, R87 ;  /* 0x000000574e577221 */ /* 0x000fe40000010000 */
[----:B------:R-:W-:Y:S02]  /*a650*/  FMUL.FTZ R82, R9, UR42 ;  /* 0x0000002a09527c20 */ /* 0x000fe40008410000 */
[C---:B------:R-:W-:Y:S02]  /*a660*/  FFMA.FTZ R78, R2.reuse, UR41, -R79 ;  /* 0x00000029024e7c23 */ /* 0x040fe4000801084f */
[----:B------:R-:W-:Y:S02]  /*a670*/  FMUL.FTZ R81, R2, UR42 ;  /* 0x0000002a02517c20 */ /* 0x000fe40008410000 */
[----:B------:R-:W-:-:S02]  /*a680*/  FADD.FTZ R84, R75, R84 ;  /* 0x000000544b547221 */ /* 0x000fc40000010000 */
[C---:B------:R-:W-:Y:S02]  /*a690*/  FMUL.FTZ R2, R13.reuse, UR42 ;  /* 0x0000002a0d027c20 */ /* 0x040fe40008410000 */
[----:B------:R-:W-:Y:S02]  /*a6a0*/  FMUL.FTZ R75, R188, R77 ;  /* 0x0000004dbc4b7220 */ /* 0x000fe40000410000 */
[----:B------:R-:W-:Y:S02]  /*a6b0*/  FMUL.FTZ R77, R58, UR42 ;  /* 0x0000002a3a4d7c20 */ /* 0x000fe40008410000 */
[----:B------:R-:W-:Y:S02]  /*a6c0*/  FFMA.FTZ R79, R13, UR41, -R82 ;  /* 0x000000290d4f7c23 */ /* 0x000fe40008010852 */
[----:B------:R-:W-:Y:S02]  /*a6d0*/  FMUL.FTZ R58, R21, UR42 ;  /* 0x0000002a153a7c20 */ /* 0x000fe40008410000 */
[----:B------:R-:W-:-:S02]  /*a6e0*/  FFMA.FTZ R82, R10, UR41, R81 ;  /* 0x000000290a527c23 */ /* 0x000fc40008010051 */
[----:B------:R-:W-:Y:S02]  /*a6f0*/  FFMA.FTZ R81, R9, UR41, R2 ;  /* 0x0000002909517c23 */ /* 0x000fe40008010002 */
[----:B------:R-:W-:Y:S02]  /*a700*/  FMUL.FTZ R2, R11, UR42 ;  /* 0x0000002a0b027c20 */ /* 0x000fe40008410000 */
[----:B------:R-:W-:Y:S02]  /*a710*/  FADD.FTZ R86, R84, R83 ;  /* 0x0000005354567221 */ /* 0x000fe40000010000 */
[C---:B------:R-:W-:Y:S02]  /*a720*/  FFMA.FTZ R58, R3.reuse, UR41, -R58 ;  /* 0x00000029033a7c23 */ /* 0x040fe4000801083a */
[----:B------:R-:W-:Y:S02]  /*a730*/  FMUL.FTZ R84, R3, UR42 ;  /* 0x0000002a03547c20 */ /* 0x000fe40008410000 */
[----:B------:R-:W-:-:S02]  /*a740*/  FMUL.FTZ R3, R18, UR42 ;  /* 0x0000002a12037c20 */ /* 0x000fc40008410000 */
[----:B------:R-:W-:Y:S02]  /*a750*/  FFMA.FTZ R83, R19, UR41, -R2 ;  /* 0x0000002913537c23 */ /* 0x000fe40008010802 */
[----:B------:R-:W-:Y:S02]  /*a760*/  FMUL.FTZ R2, R15, UR42 ;  /* 0x0000002a0f027c20 */ /* 0x000fe40008410000 */
[----:B------:R-:W-:Y:S02]  /*a770*/  FFMA.FTZ R13, R21, UR41, R84 ;  /* 0x00000029150d7c23 */ /* 0x000fe40008010054 */
[C---:B------:R-:W-:Y:S02]  /*a780*/  FFMA.FTZ R84, R4.reuse, UR41, -R3 ;  /* 0x0000002904547c23 */ /* 0x040fe40008010803 */
[----:B------:R-:W-:Y:S02]  /*a790*/  FMUL.FTZ R89, R4, UR42 ;  /* 0x0000002a04597c20 */ /* 0x000fe40008410000 */
[----:B------:R-:W-:-:S02]  /*a7a0*/  FMUL.FTZ R3, R26, UR42 ;  /* 0x0000002a1a037c20 */ /* 0x000fc40008410000 */
[----:B------:R-:W-:Y:S02]  /*a7b0*/  FMUL.FTZ R4, R19, UR42 ;  /* 0x0000002a13047c20 */ /* 0x000fe40008410000 */
[----:B------:R-:W-:Y:S02]  /*a7c0*/  FFMA.FTZ R93, R27, UR41, -R2 ;  /* 0x000000291b5d7c23 */ /* 0x000fe40008010802 */
[----:B------:R-:W-:Y:S02]  /*a7d0*/  FMUL.FTZ R2, R17, UR42 ;  /* 0x0000002a11027c20 */ /* 0x000fe40008410000 */
[----:B------:R-:W-:Y:S02]  /*a7e0*/  FFMA.FTZ R19, R18, UR41, R89 ;  /* 0x0000002912137c23 */ /* 0x000fe40008010059 */
[----:B------:R-:W-:Y:S02]  /*a7f0*/  FFMA.FTZ R88, R6, UR41, -R3 ;  /* 0x0000002906587c23 */ /* 0x000fe40008010803 */
[----:B------:R-:W-:-:S02]  /*a800*/  FFMA.FTZ R89, R11, UR41, R4 ;  /* 0x000000290b597c23 */ /* 0x000fc40008010004 */
[----:B------:R-:W-:Y:S02]  /*a810*/  FMUL.FTZ R3, R34, UR42 ;  /* 0x0000002a22037c20 */ /* 0x000fe40008410000 */
[----:B------:R-:W-:Y:S02]  /*a820*/  FMUL.FTZ R4, R27, UR42 ;  /* 0x0000002a1b047c20 */ /* 0x000fe40008410000 */
[C---:B------:R-:W-:Y:S02]  /*a830*/  FMUL.FTZ R95, R8.reuse, UR42 ;  /* 0x0000002a085f7c20 */ /* 0x040fe40008410000 */
[C---:B------:R-:W-:Y:S02]  /*a840*/  FFMA.FTZ R27, R35.reuse, UR41, -R2 ;  /* 0x00000029231b7c23 */ /* 0x040fe40008010802 */
[----:B------:R-:W-:Y:S02]  /*a850*/  FMUL.FTZ R2, R35, UR42 ;  /* 0x0000002a23027c20 */ /* 0x000fe40008410000 */
[----:B------:R-:W-:-:S02]  /*a860*/  FFMA.FTZ R90, R8, UR41, -R3 ;  /* 0x00000029085a7c23 */ /* 0x000fc40008010803 */
[----:B------:R-:W-:Y:S02]  /*a870*/  FFMA.FTZ R8, R34, UR41, R95 ;  /* 0x0000002922087c23 */ /* 0x000fe4000801005f */
[----:B------:R-:W-:Y:S02]  /*a880*/  FMUL.FTZ R3, R42, UR42 ;  /* 0x0000002a2a037c20 */ /* 0x000fe40008410000 */
[----:B------:R-:W-:Y:S02]  /*a890*/  FFMA.FTZ R95, R17, UR41, R2 ;  /* 0x00000029115f7c23 */ /* 0x000fe40008010002 */
[----:B------:R-:W-:Y:S02]  /*a8a0*/  FMUL.FTZ R2, R23, UR42 ;  /* 0x0000002a17027c20 */ /* 0x000fe40008410000 */
[----:B------:R-:W-:Y:S02]  /*a8b0*/  FMUL.FTZ R99, R50, UR42 ;  /* 0x0000002a32637c20 */ /* 0x000fe40008410000 */
[----:B------:R-:W-:-:S02]  /*a8c0*/  FFMA.FTZ R92, R14, UR41, -R3 ;  /* 0x000000290e5c7c23 */ /* 0x000fc40008010803 */
[----:B------:R-:W-:Y:S02]  /*a8d0*/  FMUL.FTZ R101, R14, UR42 ;  /* 0x0000002a0e657c20 */ /* 0x000fe40008410000 */
[----:B------:R-:W-:Y:S02]  /*a8e0*/  FFMA.FTZ R97, R5, UR41, -R2 ;  /* 0x0000002905617c23 */ /* 0x000fe40008010802 */
[----:B------:R-:W-:Y:S02]  /*a8f0*/  FMUL.FTZ R14, R29, UR42 ;  /* 0x0000002a1d0e7c20 */ /* 0x000fe40008410000 */
[C---:B------:R-:W-:Y:S02]  /*a900*/  FFMA.FTZ R99, R80.reuse, UR41, -R99 ;  /* 0x0000002950637c23 */ /* 0x040fe40008010863 */
[----:B------:R-:W-:Y:S02]  /*a910*/  FMUL.FTZ R3, R80, UR42 ;  /* 0x0000002a50037c20 */ /* 0x000fe40008410000 */
[----:B------:R-:W-:-:S02]  /*a920*/  FMUL.FTZ R91, R6, UR42 ;  /* 0x0000002a065b7c20 */ /* 0x000fc40008410000 */
[----:B------:R-:W-:Y:S02]  /*a930*/  FMUL.FTZ R2, R5, UR42 ;  /* 0x0000002a05027c20 */ /* 0x000fe40008410000 */
[C---:B------:R-:W-:Y:S02]  /*a940*/  FMUL.FTZ R80, R85.reuse, UR42 ;  /* 0x0000002a55507c20 */ /* 0x040fe40008410000 */
[----:B------:R-:W-:Y:S02]  /*a950*/  FFMA.FTZ R14, R85, UR41, -R14 ;  /* 0x00000029550e7c23 */ /* 0x000fe4000801080e */
[----:B------:R-:W-:Y:S02]  /*a960*/  FFMA.FTZ R77, R0, UR41, R77 ;  /* 0x00000029004d7c23 */ /* 0x000fe4000801004d */
[----:B------:R-:W-:Y:S02]  /*a970*/  FFMA.FTZ R91, R26, UR41, R91 ;  /* 0x000000291a5b7c23 */ /* 0x000fe4000801005b */
[----:B------:R-:W-:-:S02]  /*a980*/  FFMA.FTZ R35, R15, UR41, R4 ;  /* 0x000000290f237c23 */ /* 0x000fc40008010004 */
[----:B------:R-:W-:Y:S02]  /*a990*/  FFMA.FTZ R96, R42, UR41, R101 ;  /* 0x000000292a607c23 */ /* 0x000fe40008010065 */
[----:B------:R-:W-:Y:S02]  /*a9a0*/  FFMA.FTZ R85, R23, UR41, R2 ;  /* 0x0000002917557c23 */ /* 0x000fe40008010002 */
[----:B------:R-:W-:Y:S02]  /*a9b0*/  FFMA.FTZ R94, R50, UR41, R3 ;  /* 0x00000029325e7c23 */ /* 0x000fe40008010003 */
[----:B------:R-:W-:Y:S01]  /*a9c0*/  FFMA.FTZ R80, R29, UR41, R80 ;  /* 0x000000291d507c23 */ /* 0x000fe20008010050 */
[----:B------:R-:W-:Y:S06]  /*a9d0*/  BAR.SYNC.DEFER_BLOCKING 0x0 ;  /* 0x0000000000007b1d */ /* 0x000fec0000010000 */
[----:B------:R-:W-:Y:S05]  /*a9e0*/  @!P0 BRA `(.L_x_363) ;  /* 0x0000020000008947 */ /* 0x000fea0003800000 */
[----:B------:R-:W-:Y:S01]  /*a9f0*/  LEA.HI.SX32 R4, R148, R148, 0x1b ;  /* 0x0000009494047211 */ /* 0x000fe200078fdaff */
[----:B------:R-:W-:Y:S01]  /*aa00*/  ULDC.64 UR22, c[0x0][0x2c0] ;  /* 0x0000b00000167ab9 */ /* 0x000fe20000000a00 */
[----:B------:R-:W-:Y:S01]  /*aa10*/  MOV R5, UR7 ;  /* 0x0000000700057c02 */ /* 0x000fe20008000f00 */
[----:B------:R-:W-:-:S02]  /*aa20*/  UIMAD UR41, UR37, UR22, URZ ;  /* 0x00000016252972a4 */ /* 0x000fc4000f8e023f */
[----:B------:R0:W1:Y:S01]  /*aa30*/  LDS R101, [R4.X4+0x2100] ;  /* 0x0021000004657984 */ /* 0x0000620000004800 */
[----:B------:R-:W-:Y:S02]  /*aa40*/  UMOV UR39, 0x1 ;  /* 0x0000000100277882 */ /* 0x000fe40000000000 */
[----:B------:R-:W-:Y:S02]  /*aa50*/  ULDC.64 UR20, c[0x0][0x2b8] ;  /* 0x0000ae0000147ab9 */ /* 0x000fe40000000a00 */
[----:B------:R-:W-:Y:S02]  /*aa60*/  ULEA UR43, UR33, 0xfffff000, 0xc ;  /* 0xfffff000212b7891 */ /* 0x000fe4000f8e603f */
[----:B------:R-:W-:Y:S02]  /*aa70*/  USHF.R.U64 UR39, UR20, UR39, UR21 ;  /* 0x0000002714277299 */ /* 0x000fe40008001215 */
[----:B------:R-:W-:Y:S02]  /*aa80*/  USHF.R.U32.HI UR40, URZ, 0x1, UR21 ;  /* 0x000000013f287899 */ /* 0x000fe40008011615 */
[----:B------:R-:W-:Y:S01]  /*aa90*/  USHF.R.S32.HI UR42, URZ, 0x1f, UR7 ;  /* 0x0000001f3f2a7899 */ /* 0x000fe20008011407 */
[----:B------:R-:W-:Y:S01]  /*aaa0*/  IADD3 R2, P0, R148, UR43, RZ ;  /* 0x0000002b94027c10 */ /* 0x000fe2000ff1e0ff */
[----:B------:R-:W-:Y:S01]  /*aab0*/  UIMAD.WIDE.U32 UR20, UR18, UR22, URZ ;  /* 0x00000016121472a5 */ /* 0x000fe2000f8e003f */
[----:B------:R-:W-:Y:S01]  /*aac0*/  MOV R3, UR43 ;  /* 0x0000002b00037c02 */ /* 0x000fe20008000f00 */
[----:B------:R-:W-:-:S03]  /*aad0*/  UIMAD UR41, UR18, UR23, UR41 ;  /* 0x00000017122972a4 */ /* 0x000fc6000f8e0229 */
[----:B------:R-:W-:Y:S01]  /*aae0*/  ULDC.64 UR22, c[0x0][0x2d0] ;  /* 0x0000b40000167ab9 */ /* 0x000fe20000000a00 */
[----:B------:R-:W-:Y:S01]  /*aaf0*/  LEA.HI.X.SX32 R3, R3, RZ, 0x1, P0 ;  /* 0x000000ff03037211 */ /* 0x000fe200000f0eff */
[----:B------:R-:W-:Y:S02]  /*ab00*/  UIMAD UR22, UR42, UR22, URZ ;  /* 0x000000162a1672a4 */ /* 0x000fe4000f8e023f */
[----:B------:R-:W-:Y:S02]  /*ab10*/  UIMAD UR42, UR40, UR35, URZ ;  /* 0x00000023282a72a4 */ /* 0x000fe4000f8e023f */
[----:B------:R-:W-:Y:S01]  /*ab20*/  UIADD3 UR21, UR21, UR41, URZ ;  /* 0x0000002915157290 */ /* 0x000fe2000fffe03f */
[----:B------:R-:W-:Y:S01]  /*ab30*/  IMAD.WIDE.U32 R2, R5, c[0x0][0x2d0], R2 ;  /* 0x0000b40005027a25 */ /* 0x000fe200078e0002 */
[----:B------:R-:W-:Y:S02]  /*ab40*/  UIMAD UR42, UR36, UR39, UR42 ;  /* 0x00000027242a72a4 */ /* 0x000fe4000f8e022a */
[----:B------:R-:W-:-:S02]  /*ab50*/  UIMAD.WIDE.U32 UR20, UR35, UR39, UR20 ;  /* 0x00000027231472a5 */ /* 0x000fc4000f8e0014 */
[----:B------:R-:W-:Y:S02]  /*ab60*/  UIMAD UR40, UR7, UR23, UR22 ;  /* 0x00000017072872a4 */ /* 0x000fe4000f8e0216 */
[----:B------:R-:W-:Y:S02]  /*ab70*/  UIADD3 UR21, UR21, UR42, URZ ;  /* 0x0000002a15157290 */ /* 0x000fe4000fffe03f */
[----:B------:R-:W-:Y:S02]  /*ab80*/  ULDC.64 UR22, c[0x0][0x320] ;  /* 0x0000c80000167ab9 */ /* 0x000fe40000000a00 */
[----:B------:R-:W-:Y:S01]  /*ab90*/  ULEA UR22, UP0, UR20, UR22, 0x3 ;  /* 0x0000001614167291 */ /* 0x000fe2000f80183f */
[----:B------:R-:W-:-:S03]  /*aba0*/  IADD3 R3, R3, UR40, RZ ;  /* 0x0000002803037c10 */ /* 0x000fc6000fffe0ff */
[----:B------:R-:W-:Y:S02]  /*abb0*/  ULEA.HI.X UR23, UR20, UR23, UR21, 0x3, UP0 ;  /* 0x0000001714177291 */ /* 0x000fe400080f1c15 */
[----:B0-----:R-:W-:-:S04]  /*abc0*/  LEA R4, P0, R2, UR22, 0x2 ;  /* 0x0000001602047c11 */ /* 0x001fc8000f8010ff */
[----:B------:R-:W-:-:S05]  /*abd0*/  LEA.HI.X R5, R2, UR23, R3, 0x2, P0 ;  /* 0x0000001702057c11 */ /* 0x000fca00080f1403 */
[----:B-1----:R0:W-:Y:S04]  /*abe0*/  RED.E.ADD.F32.FTZ.RN.STRONG.GPU [R4.64], R101 ;  /* 0x000000650400798e */ /* 0x0021e8000c10e79e */
.L_x_363:
[----:B------:R-:W-:Y:S05]  /*abf0*/  BSYNC B0 ;  /* 0x0000000000007941 */ /* 0x000fea0003800000 */
.L_x_362:
[----:B------:R-:W-:Y:S01]  /*ac00*/  ULDC.64 UR20, c[0x0][0x2b8] ;  /* 0x0000ae0000147ab9 */ /* 0x000fe20000000a00 */
[CC--:B------:R-:W-:Y:S01]  /*ac10*/  FMUL.FTZ R3, R150.reuse, R67.reuse ;  /* 0x0000004396037220 */ /* 0x0c0fe20000410000 */
[----:B------:R-:W-:Y:S01]  /*ac20*/  USHF.R.U32.HI UR22, URZ, 0x1, UR21 ;  /* 0x000000013f167899 */ /* 0x000fe20008011615 */
[-C--:B------:R-:W-:Y:S01]  /*ac30*/  FMUL.FTZ R150, R150, R186.reuse ;  /* 0x000000ba96967220 */ /* 0x080fe20000410000 */
[----:B------:R-:W-:Y:S01]  /*ac40*/  USHF.R.U64 UR20, UR20, 0x1, UR21 ;  /* 0x0000000114147899 */ /* 0x000fe20008001215 */
[C---:B------:R-:W-:Y:S01]  /*ac50*/  FFMA.FTZ R186, R152.reuse, R186, -R3 ;  /* 0x000000ba98ba7223 */ /* 0x040fe20000010803 */
[----:B------:R-:W-:Y:S01]  /*ac60*/  UIMAD UR39, UR22, UR35, URZ ;  /* 0x00000023162772a4 */ /* 0x000fe2000f8e023f */
[C---:B------:R-:W-:Y:S01]  /*ac70*/  FMUL.FTZ R156, R109.reuse, R156 ;  /* 0x0000009c6d9c7220 */ /* 0x040fe20000410000 */
[----:B------:R-:W-:Y:S01]  /*ac80*/  UIMAD.WIDE.U32 UR22, UR20, UR35, URZ ;  /* 0x00000023141672a5 */ /* 0x000fe2000f8e003f */
[----:B------:R-:W-:Y:S01]  /*ac90*/  FMUL.FTZ R64, R109, R64 ;  /* 0x000000406d407220 */ /* 0x000fe20000410000 */
[----:B------:R-:W-:Y:S01]  /*aca0*/  UIMAD UR39, UR36, UR20, UR39 ;  /* 0x00000014242772a4 */ /* 0x000fe2000f8e0227 */
[----:B------:R-:W-:Y:S01]  /*acb0*/  FFMA.FTZ R150, R152, R67, R150 ;  /* 0x0000004398967223 */ /* 0x000fe20000010096 */
[----:B------:R-:W-:Y:S01]  /*acc0*/  ULDC UR40, c[0x0][0x174] ;  /* 0x00005d0000287ab9 */ /* 0x000fe20000000800 */
[----:B------:R-:W-:Y:S01]  /*acd0*/  FADD.FTZ R217, R64, R217 ;  /* 0x000000d940d97221 */ /* 0x000fe20000010000 */
[----:B------:R-:W-:Y:S01]  /*ace0*/  ULDC.64 UR20, c[0x0][0x2c0] ;  /* 0x0000b00000147ab9 */ /* 0x000fe20000000a00 */
[----:B------:R-:W-:Y:S01]  /*acf0*/  FMUL.FTZ R150, R7, R150 ;  /* 0x0000009607967220 */ /* 0x000fe20000410000 */
[----:B------:R-:W-:Y:S01]  /*ad00*/  UIADD3 UR23, UR23, UR39, URZ ;  /* 0x0000002717177290 */ /* 0x000fe2000fffe03f */
[----:B------:R-:W-:Y:S01]  /*ad10*/  BSSY B0, `(.L_x_364) ;  /* 0x000002b000007945 */ /* 0x000fe20003800000 */
[----:B------:R-:W-:Y:S01]  /*ad20*/  UIMAD UR39, UR37, UR20, URZ ;  /* 0x00000014252772a4 */ /* 0x000fe2000f8e023f */
[----:B------:R-:W-:Y:S01]  /*ad30*/  FADD.FTZ R151, R151, -R150 ;  /* 0x8000009697977221 */ /* 0x000fe20000010000 */
[----:B------:R-:W-:-:S02]  /*ad40*/  ISETP.GE.AND P1, PT, R98, 0x101, PT ;  /* 0x000001016200780c */ /* 0x000fc40003f26270 */
[----:B------:R-:W-:Y:S01]  /*ad50*/  UIMAD UR39, UR18, UR21, UR39 ;  /* 0x00000015122772a4 */ /* 0x000fe2000f8e0227 */
[----:B------:R-:W-:Y:S01]  /*ad60*/  ISETP.GE.AND P2, PT, R98, 0x181, PT ;  /* 0x000001816200780c */ /* 0x000fe20003f46270 */
[----:B------:R-:W-:-:S03]  /*ad70*/  UIMAD.WIDE.U32 UR20, UR18, UR20, UR22 ;  /* 0x00000014121472a5 */ /* 0x000fc6000f8e0016 */
[----:B------:R-:W-:Y:S02]  /*ad80*/  ULDC.64 UR22, c[0x0][0x320] ;  /* 0x0000c80000167ab9 */ /* 0x000fe40000000a00 */
[----:B------:R-:W-:Y:S02]  /*ad90*/  UIADD3 UR39, UR39, UR21, URZ ;  /* 0x0000001527277290 */ /* 0x000fe4000fffe03f */
[----:B------:R-:W-:Y:S02]  /*ada0*/  ULEA UR22, UP0, UR20, UR22, 0x3 ;  /* 0x0000001614167291 */ /* 0x000fe4000f80183f */
[----:B------:R-:W-:Y:S02]  /*adb0*/  UIADD3 UR21, UR6, -UR40, URZ ;  /* 0x8000002806157290 */ /* 0x000fe4000fffe03f */
[----:B------:R-:W-:Y:S02]  /*adc0*/  ULEA.HI.X UR23, UR20, UR23, UR39, 0x3, UP0 ;  /* 0x0000001714177291 */ /* 0x000fe400080f1c27 */
[----:B------:R-:W-:Y:S01]  /*add0*/  UIMAD UR20, UR21, -0x1000, URZ ;  /* 0xfffff000151478a4 */ /* 0x000fe2000f8e023f */
[----:B------:R-:W-:Y:S01]  /*ade0*/  LEA R2, P0, R148, UR22, 0x2 ;  /* 0x0000001694027c11 */ /* 0x000fe2000f8010ff */
[----:B------:R-:W-:-:S03]  /*adf0*/  USHF.L.U32 UR22, UR8, 0x2, URZ ;  /* 0x0000000208167899 */ /* 0x000fc6000800063f */
[----:B------:R-:W-:Y:S01]  /*ae00*/  LEA.HI.X R3, R148, UR23, RZ, 0x2, P0 ;  /* 0x0000001794037c11 */ /* 0x000fe200080f14ff */
[----:B------:R-:W-:Y:S01]  /*ae10*/  USHF.L.U64.HI UR23, UR8, 0x2, UR9 ;  /* 0x0000000208177899 */ /* 0x000fe20008010209 */
[----:B0-----:R-:W-:Y:S01]  /*ae20*/  MOV R5, UR20 ;  /* 0x0000001400057c02 */ /* 0x001fe20008000f00 */
[----:B------:R-:W-:Y:S01]  /*ae30*/  ULDC.64 UR20, c[0x0][0x2d0] ;  /* 0x0000b40000147ab9 */ /* 0x000fe20000000a00 */
[----:B------:R-:W-:Y:S01]  /*ae40*/  ISETP.GE.AND P0, PT, R98, 0x81, PT ;  /* 0x000000816200780c */ /* 0x000fe20003f06270 */
[----:B------:R-:W-:Y:S01]  /*ae50*/  UIMAD UR20, UR23, UR20, URZ ;  /* 0x00000014171472a4 */ /* 0x000fe2000f8e023f */
[----:B------:R-:W-:Y:S01]  /*ae60*/  MOV R101, UR22 ;  /* 0x0000001600657c02 */ /* 0x000fe20008000f00 */
[----:B------:R-:W-:Y:S02]  /*ae70*/  IMAD.WIDE R2, R5, 0x4, R2 ;  /* 0x0000000405027825 */ /* 0x000fe400078e0202 */
[----:B------:R-:W-:Y:S02]  /*ae80*/  UIMAD UR20, UR22, UR21, UR20 ;  /* 0x00000015161472a4 */ /* 0x000fe4000f8e0214 */
[----:B------:R-:W-:Y:S01]  /*ae90*/  FMUL.FTZ R5, R7, R186 ;  /* 0x000000ba07057220 */ /* 0x000fe20000410000 */
[----:B------:R-:W-:Y:S01]  /*aea0*/  IADD3 R7, R148, 0x100, RZ ;  /* 0x0000010094077810 */ /* 0x000fe20007ffe0ff */
[----:B------:R-:W-:-:S03]  /*aeb0*/  IMAD.WIDE.U32 R2, R101, c[0x0][0x2d0], R2 ;  /* 0x0000b40065027a25 */ /* 0x000fc600078e0002 */
[----:B------:R-:W-:Y:S01]  /*aec0*/  LEA.HI.SX32 R7, R7, R148, 0x1b ;  /* 0x0000009407077211 */ /* 0x000fe200078fdaff */
[----:B------:R-:W-:Y:S01]  /*aed0*/  FADD.FTZ R66, R66, R5 ;  /* 0x0000000542427221 */ /* 0x000fe20000010000 */
[----:B------:R-:W-:Y:S01]  /*aee0*/  IADD3 R3, R3, UR20, RZ ;  /* 0x0000001403037c10 */ /* 0x000fe2000fffe0ff */
[C---:B------:R-:W-:Y:S02]  /*aef0*/  FMUL.FTZ R5, R67.reuse, R156 ;  /* 0x0000009c43057220 */ /* 0x040fe40000410000 */
[-C--:B------:R-:W-:Y:S02]  /*af00*/  FMUL.FTZ R67, R67, R64.reuse ;  /* 0x0000004043437220 */ /* 0x080fe40000410000 */
[----:B------:R-:W-:Y:S01]  /*af10*/  FFMA.FTZ R64, R30, R64, R5 ;  /* 0x000000401e407223 */ /* 0x000fe20000010005 */
[----:B------:R-:W-:Y:S01]  /*af20*/  IADD3 R5, R148, 0x80, RZ ;  /* 0x0000008094057810 */ /* 0x000fe20007ffe0ff */
[----:B------:R-:W-:Y:S02]  /*af30*/  FFMA.FTZ R67, R30, R156, -R67 ;  /* 0x0000009c1e437223 */ /* 0x000fe40000010843 */
[----:B------:R-:W-:Y:S01]  /*af40*/  FADD.FTZ R30, R86, R65 ;  /* 0x00000041561e7221 */ /* 0x000fe20000010000 */
[----:B------:R-:W-:Y:S01]  /*af50*/  LEA.HI.SX32 R5, R5, R148, 0x1b ;  /* 0x0000009405057211 */ /* 0x000fe200078fdaff */
[----:B------:R-:W-:Y:S01]  /*af60*/  FADD.FTZ R87, R87, R64 ;  /* 0x0000004057577221 */ /* 0x000fe20000010000 */
[----:B------:R-:W-:Y:S01]  /*af70*/  IADD3 R65, R148, 0x180, RZ ;  /* 0x0000018094417810 */ /* 0x000fe20007ffe0ff */
[----:B------:R-:W-:-:S03]  /*af80*/  FADD.FTZ R30, R30, R67 ;  /* 0x000000431e1e7221 */ /* 0x000fc60000010000 */
[----:B------:R-:W0:Y:S01]  /*af90*/  LDS R5, [R5.X4+0x2300] ;  /* 0x0023000005057984 */ /* 0x000e220000004800 */
[----:B------:R-:W-:Y:S05]  /*afa0*/  @!P0 BRA `(.L_x_365) ;  /* 0x0000001000008947 */ /* 0x000fea0003800000 */
[----:B0-----:R0:W-:Y:S02]  /*afb0*/  RED.E.ADD.F32.FTZ.RN.STRONG.GPU [R2.64+-0x3e00], R5 ;  /* 0xffc200050200798e */ /* 0x0011e4000c10e79e */
.L_x_365:
[----:B------:R-:W-:Y:S05]  /*afc0*/  BSYNC B0 ;  /* 0x0000000000007941 */ /* 0x000fea0003800000 */
.L_x_364:
[----:B------:R-:W1:Y:S01]  /*afd0*/  LDS R7, [R7.X4+0x2500] ;  /* 0x0025000007077984 */ /* 0x000e620000004800 */
[----:B------:R-:W-:Y:S01]  /*afe0*/  BSSY B0, `(.L_x_366) ;  /* 0x0000004000007945 */ /* 0x000fe20003800000 */
[----:B------:R-:W-:Y:S01]  /*aff0*/  LEA.HI.SX32 R65, R65, R148, 0x1b ;  /* 0x0000009441417211 */ /* 0x000fe200078fdaff */
[----:B------:R-:W-:Y:S05]  /*b000*/  @!P1 BRA `(.L_x_367) ;  /* 0x0000001000009947 */ /* 0x000fea0003800000 */
[----:B-1----:R1:W-:Y:S02]  /*b010*/  RED.E.ADD.F32.FTZ.RN.STRONG.GPU [R2.64+-0x3c00], R7 ;  /* 0xffc400070200798e */ /* 0x0023e4000c10e79e */
.L_x_367:
[----:B------:R-:W-:Y:S05]  /*b020*/  BSYNC B0 ;  /* 0x0000000000007941 */ /* 0x000fea0003800000 */
.L_x_366:
[----:B------:R-:W2:Y:S01]  /*b030*/  LDS R65, [R65.X4+0x2700] ;  /* 0x0027000041417984 */ /* 0x000ea20000004800 */
[----:B------:R-:W-:Y:S01]  /*b040*/  BSSY B0, `(.L_x_368) ;  /* 0x0000005000007945 */ /* 0x000fe20003800000 */
[C---:B------:R-:W-:Y:S02]  /*b050*/  IADD3 R67, R148.reuse, 0x200, RZ ;  /* 0x0000020094437810 */ /* 0x040fe40007ffe0ff */
[----:B0-----:R-:W-:Y:S01]  /*b060*/  IADD3 R5, R148, 0x280, RZ ;  /* 0x0000028094057810 */ /* 0x001fe20007ffe0ff */
[----:B------:R-:W-:Y:S05]  /*b070*/  @!P2 BRA `(.L_x_369) ;  /* 0x000000100000a947 */ /* 0x000fea0003800000 */
[----:B--2---:R0:W-:Y:S02]  /*b080*/  RED.E.ADD.F32.FTZ.RN.STRONG.GPU [R2.64+-0x3a00], R65 ;  /* 0xffc600410200798e */ /* 0x0041e4000c10e79e */
.L_x_369:
[----:B------:R-:W-:Y:S05]  /*b090*/  BSYNC B0 ;  /* 0x0000000000007941 */ /* 0x000fea0003800000 */
.L_x_368:
[-C--:B------:R-:W-:Y:S01]  /*b0a0*/  LEA.HI.SX32 R4, R67, R148.reuse, 0x1b ;  /* 0x0000009443047211 */ /* 0x080fe200078fdaff */
[----:B------:R-:W-:Y:S01]  /*b0b0*/  BSSY B0, `(.L_x_370) ;  /* 0x000000d000007945 */ /* 0x000fe20003800000 */
[----:B------:R-:W-:-:S02]  /*b0c0*/  LEA.HI.SX32 R6, R5, R148, 0x1b ;  /* 0x0000009405067211 */ /* 0x000fc400078fdaff */
[----:B------:R-:W-:Y:S01]  /*b0d0*/  ISETP.GE.AND P6, PT, R98, 0x201, PT ;  /* 0x000002016200780c */ /* 0x000fe20003fc6270 */
[----:B------:R3:W4:Y:S01]  /*b0e0*/  LDS R5, [R4.X4+0x2900] ;  /* 0x0029000004057984 */ /* 0x0007220000004800 */
[----:B-1----:R-:W-:Y:S02]  /*b0f0*/  IADD3 R7, R148, 0x300, RZ ;  /* 0x0000030094077810 */ /* 0x002fe40007ffe0ff */
[C---:B------:R-:W-:Y:S02]  /*b100*/  ISETP.GE.AND P0, PT, R98.reuse, 0x281, PT ;  /* 0x000002816200780c */ /* 0x040fe40003f06270 */
[C---:B------:R-:W-:Y:S02]  /*b110*/  ISETP.GE.AND P1, PT, R98.reuse, 0x301, PT ;  /* 0x000003016200780c */ /* 0x040fe40003f26270 */
[C---:B------:R-:W-:Y:S02]  /*b120*/  ISETP.GE.AND P2, PT, R98.reuse, 0x381, PT ;  /* 0x000003816200780c */ /* 0x040fe40003f46270 */
[----:B------:R-:W-:-:S02]  /*b130*/  ISETP.GE.AND P3, PT, R98, 0x401, PT ;  /* 0x000004016200780c */ /* 0x000fc40003f66270 */
[C---:B------:R-:W-:Y:S02]  /*b140*/  ISETP.GE.AND P4, PT, R98.reuse, 0x481, PT ;  /* 0x000004816200780c */ /* 0x040fe40003f86270 */
[----:B------:R-:W-:Y:S01]  /*b150*/  ISETP.GE.AND P5, PT, R98, 0x501, PT ;  /* 0x000005016200780c */ /* 0x000fe20003fa6270 */
[----:B------:R-:W-:Y:S10]  /*b160*/  @!P6 BRA `(.L_x_371) ;  /* 0x000000100000e947 */ /* 0x000ff40003800000 */
[----:B---34-:R1:W-:Y:S02]  /*b170*/  RED.E.ADD.F32.FTZ.RN.STRONG.GPU [R2.64+-0x3800], R5 ;  /* 0xffc800050200798e */ /* 0x0183e4000c10e79e */
.L_x_371:
[----:B---3--:R-:W-:Y:S05]  /*b180*/  BSYNC B0 ;  /* 0x0000000000007941 */ /* 0x008fea0003800000 */
.L_x_370:
[----:B-1--4-:R1:W3:Y:S01]  /*b190*/  LDS R5, [R6.X4+0x2b00] ;  /* 0x002b000006057984 */ /* 0x0122e20000004800 */
[----:B------:R-:W-:Y:S01]  /*b1a0*/  BSSY B0, `(.L_x_372) ;  /* 0x0000005000007945 */ /* 0x000fe20003800000 */
[----:B0-2---:R-:W-:Y:S02]  /*b1b0*/  IADD3 R65, R148, 0x380, RZ ;  /* 0x0000038094417810 */ /* 0x005fe40007ffe0ff */
[----:B------:R-:W-:Y:S01]  /*b1c0*/  LEA.HI.SX32 R7, R7, R148, 0x1b ;  /* 0x0000009407077211 */ /* 0x000fe200078fdaff */
[----:B------:R-:W-:Y:S05]  /*b1d0*/  @!P0 BRA `(.L_x_373) ;  /* 0x0000001000008947 */ /* 0x000fea0003800000 */
[----:B---3--:R0:W-:Y:S02]  /*b1e0*/  RED.E.ADD.F32.FTZ.RN.STRONG.GPU [R2.64+-0x3600], R5 ;  /* 0xffca00050200798e */ /* 0x0081e4000c10e79e */
.L_x_373:
[----:B------:R-:W-:Y:S05]  /*b1f0*/  BSYNC B0 ;  /* 0x0000000000007941 */ /* 0x000fea0003800000 */
.L_x_372:
[----:B------:R-:W2:Y:S01]  /*b200*/  LDS R7, [R7.X4+0x2d00] ;  /* 0x002d000007077984 */ /* 0x000ea20000004800 */
[----:B------:R-:W-:Y:S01]  /*b210*/  BSSY B0, `(.L_x_374) ;  /* 0x0000005000007945 */ /* 0x000fe20003800000 */
[----:B0--3--:R-:W-:-:S02]  /*b220*/  IADD3 R5, R148, 0x400, RZ ;  /* 0x0000040094057810 */ /* 0x009fc40007ffe0ff */
[----:B------:R-:W-:Y:S01]  /*b230*/  LEA.HI.SX32 R65, R65, R148, 0x1b ;  /* 0x0000009441417211 */ /* 0x000fe200078fdaff */
[----:B------:R-:W-:Y:S05]  /*b240*/  @!P1 BRA `(.L_x_375) ;  /* 0x0000001000009947 */ /* 0x000fea0003800000 */
[----:B--2---:R0:W-:Y:S02]  /*b250*/  RED.E.ADD.F32.FTZ.RN.STRONG.GPU [R2.64+-0x3400], R7 ;  /* 0xffcc00070200798e */ /* 0x0041e4000c10e79e */
.L_x_375:
[----:B------:R-:W-:Y:S05]  /*b260*/  BSYNC B0 ;  /* 0x0000000000007941 */ /* 0x000fea0003800000 */
.L_x_374:
[----:B------:R-:W3:Y:S01]  /*b270*/  LDS R65, [R65.X4+0x2f00] ;  /* 0x002f000041417984 */ /* 0x000ee20000004800 */
[----:B------:R-:W-:Y:S01]  /*b280*/  BSSY B0, `(.L_x_376) ;  /* 0x0000005000007945 */ /* 0x000fe20003800000 */
[----:B0-2---:R-:W-:Y:S02]  /*b290*/  IADD3 R7, R148, 0x480, RZ ;  /* 0x0000048094077810 */ /* 0x005fe40007ffe0ff */
[----:B------:R-:W-:Y:S01]  /*b2a0*/  LEA.HI.SX32 R5, R5, R148, 0x1b ;  /* 0x0000009405057211 */ /* 0x000fe200078fdaff */
[----:B------:R-:W-:Y:S05]  /*b2b0*/  @!P2 BRA `(.L_x_377) ;  /* 0x000000100000a947 */ /* 0x000fea0003800000 */
[----:B---3--:R0:W-:Y:S02]  /*b2c0*/  RED.E.ADD.F32.FTZ.RN.STRONG.GPU [R2.64+-0x3200], R65 ;  /* 0xffce00410200798e */ /* 0x0081e4000c10e79e */
.L_x_377:
[----:B------:R-:W-:Y:S05]  /*b2d0*/  BSYNC B0 ;  /* 0x0000000000007941 */ /* 0x000fea0003800000 */
.L_x_376:
[----:B------:R-:W2:Y:S01]  /*b2e0*/  LDS R5, [R5.X4+0x3100] ;  /* 0x0031000005057984 */ /* 0x000ea20000004800 */
[----:B------:R-:W-:Y:S01]  /*b2f0*/  BSSY B0, `(.L_x_378) ;  /* 0x0000005000007945 */ /* 0x000fe20003800000 */
[----:B0--3--:R-:W-:Y:S02]  /*b300*/  IADD3 R65, R148, 0x500, RZ ;  /* 0x0000050094417810 */ /* 0x009fe40007ffe0ff */
[----:B------:R-:W-:Y:S01]  /*b310*/  LEA.HI.SX32 R7, R7, R148, 0x1b ;  /* 0x0000009407077211 */ /* 0x000fe200078fdaff */
[----:B------:R-:W-:Y:S05]  /*b320*/  @!P3 BRA `(.L_x_379) ;  /* 0x000000100000b947 */ /* 0x000fea0003800000 */
[----:B--2---:R0:W-:Y:S02]  /*b330*/  RED.E.ADD.F32.FTZ.RN.STRONG.GPU [R2.64+-0x3000], R5 ;  /* 0xffd000050200798e */ /* 0x0041e4000c10e79e */
.L_x_379:
[----:B------:R-:W-:Y:S05]  /*b340*/  BSYNC B0 ;  /* 0x0000000000007941 */ /* 0x000fea0003800000 */
.L_x_378:
[----:B------:R-:W3:Y:S01]  /*b350*/  LDS R7, [R7.X4+0x3300] ;  /* 0x0033000007077984 */ /* 0x000ee20000004800 */
[----:B------:R-:W-:Y:S01]  /*b360*/  BSSY B0, `(.L_x_380) ;  /* 0x0000004000007945 */ /* 0x000fe20003800000 */
[----:B------:R-:W-:Y:S01]  /*b370*/  LEA.HI.SX32 R65, R65, R148, 0x1b ;  /* 0x0000009441417211 */ /* 0x000fe200078fdaff */
[----:B------:R-:W-:Y:S05]  /*b380*/  @!P4 BRA `(.L_x_381) ;  /* 0x000000100000c947 */ /* 0x000fea0003800000 */
[----:B---3--:R3:W-:Y:S02]  /*b390*/  RED.E.ADD.F32.FTZ.RN.STRONG.GPU [R2.64+-0x2e00], R7 ;  /* 0xffd200070200798e */ /* 0x0087e4000c10e79e */
.L_x_381:
[----:B------:R-:W-:Y:S05]  /*b3a0*/  BSYNC B0 ;  /* 0x0000000000007941 */ /* 0x000fea0003800000 */
.L_x_380:
[----:B------:R-:W4:Y:S01]  /*b3b0*/  LDS R65, [R65.X4+0x3500] ;  /* 0x0035000041417984 */ /* 0x000f220000004800 */
[----:B------:R-:W-:Y:S01]  /*b3c0*/  BSSY B0, `(.L_x_382) ;  /* 0x0000005000007945 */ /* 0x000fe20003800000 */
[----:B0-2---:R-:W-:-:S02]  /*b3d0*/  IADD3 R5, R148, 0x580, RZ ;  /* 0x0000058094057810 */ /* 0x005fc40007ffe0ff */
[----:B---3--:R-:W-:Y:S01]  /*b3e0*/  IADD3 R7, R148, 0x600, RZ ;  /* 0x0000060094077810 */ /* 0x008fe20007ffe0ff */
[----:B------:R-:W-:Y:S05]  /*b3f0*/  @!P5 BRA `(.L_x_383) ;  /* 0x000000100000d947 */ /* 0x000fea0003800000 */
[----:B----4-:R0:W-:Y:S02]  /*b400*/  RED.E.ADD.F32.FTZ.RN.STRONG.GPU [R2.64+-0x2c00], R65 ;  /* 0xffd400410200798e */ /* 0x0101e4000c10e79e */
.L_x_383:
[----:B------:R-:W-:Y:S05]  /*b410*/  BSYNC B0 ;  /* 0x0000000000007941 */ /* 0x000fea0003800000 */
.L_x_382:
[-C--:B------:R-:W-:Y:S01]  /*b420*/  LEA.HI.SX32 R5, R5, R148.reuse, 0x1b ;  /* 0x0000009405057211 */ /* 0x080fe200078fdaff */
[----:B------:R-:W-:Y:S01]  /*b430*/  BSSY B0, `(.L_x_384) ;  /* 0x000000d000007945 */ /* 0x000fe20003800000 */
[----:B------:R-:W-:Y:S02]  /*b440*/  ISETP.GE.AND P6, PT, R98, 0x581, PT ;  /* 0x000005816200780c */ /* 0x000fe40003fc6270 */
[----:B0---4-:R-:W-:Y:S02]  /*b450*/  IADD3 R65, R148, 0x680, RZ ;  /* 0x0000068094417810 */ /* 0x011fe40007ffe0ff */
[----:B------:R-:W0:Y:S01]  /*b460*/  LDS R5, [R5.X4+0x3700] ;  /* 0x0037000005057984 */ /* 0x000e220000004800 */
[----:B------:R-:W-:Y:S02]  /*b470*/  LEA.HI.SX32 R7, R7, R148, 0x1b ;  /* 0x0000009407077211 */ /* 0x000fe400078fdaff */
[----:B------:R-:W-:-:S02]  /*b480*/  ISETP.GE.AND P0, PT, R98, 0x601, PT ;  /* 0x000006016200780c */ /* 0x000fc40003f06270 */
[C---:B------:R-:W-:Y:S02]  /*b490*/  ISETP.GE.AND P1, PT, R98.reuse, 0x681, PT ;  /* 0x000006816200780c */ /* 0x040fe40003f26270 */
[C---:B------:R-:W-:Y:S02]  /*b4a0*/  ISETP.GE.AND P2, PT, R98.reuse, 0x701, PT ;  /* 0x000007016200780c */ /* 0x040fe40003f46270 */
[C---:B------:R-:W-:Y:S02]  /*b4b0*/  ISETP.GE.AND P3, PT, R98.reuse, 0x781, PT ;  /* 0x000007816200780c */ /* 0x040fe40003f66270 */
[C---:B------:R-:W-:Y:S02]  /*b4c0*/  ISETP.GE.AND P4, PT, R98.reuse, 0x801, PT ;  /* 0x000008016200780c */ /* 0x040fe40003f86270 */
[----:B------:R-:W-:Y:S01]  /*b4d0*/  ISETP.GE.AND P5, PT, R98, 0x881, PT ;  /* 0x000008816200780c */ /* 0x000fe20003fa6270 */
[----:B------:R-:W-:Y:S10]  /*b4e0*/  @!P6 BRA `(.L_x_385) ;  /* 0x000000100000e947 */ /* 0x000ff40003800000 */
[----:B0-----:R0:W-:Y:S02]  /*b4f0*/  RED.E.ADD.F32.FTZ.RN.STRONG.GPU [R2.64+-0x2a00], R5 ;  /* 0xffd600050200798e */ /* 0x0011e4000c10e79e */
.L_x_385:
[----:B------:R-:W-:Y:S05]  /*b500*/  BSYNC B0 ;  /* 0x0000000000007941 */ /* 0x000fea0003800000 */
.L_x_384:
[----:B------:R-:W2:Y:S01]  /*b510*/  LDS R7, [R7.X4+0x3900] ;  /* 0x0039000007077984 */ /* 0x000ea20000004800 */
[----:B------:R-:W-:Y:S01]  /*b520*/  BSSY B0, `(.L_x_386) ;  /* 0x0000005000007945 */ /* 0x000fe20003800000 */
[----:B0-----:R-:W-:-:S02]  /*b530*/  IADD3 R5, R148, 0x700, RZ ;  /* 0x0000070094057810 */ /* 0x001fc40007ffe0ff */
[----:B------:R-:W-:Y:S01]  /*b540*/  LEA.HI.SX32 R65, R65, R148, 0x1b ;  /* 0x0000009441417211 */ /* 0x000fe200078fdaff */
[----:B------:R-:W-:Y:S05]  /*b550*/  @!P0 BRA `(.L_x_387) ;  /* 0x0000001000008947 */ /* 0x000fea0003800000 */
[----:B--2---:R0:W-:Y:S02]  /*b560*/  RED.E.ADD.F32.FTZ.RN.STRONG.GPU [R2.64+-0x2800], R7 ;  /* 0xffd800070200798e */ /* 0x0041e4000c10e79e */
.L_x_387:
[----:B------:R-:W-:Y:S05]  /*b570*/  BSYNC B0 ;  /* 0x0000000000007941 */ /* 0x000fea0003800000 */
.L_x_386:
[----:B------:R-:W3:Y:S01]  /*b580*/  LDS R65, [R65.X4+0x3b00] ;  /* 0x003b000041417984 */ /* 0x000ee20000004800 */
[----:B------:R-:W-:Y:S01]  /*b590*/  BSSY B0, `(.L_x_388) ;  /* 0x0000005000007945 */ /* 0x000fe20003800000 */
[----:B0-2---:R-:W-:Y:S02]  /*b5a0*/  IADD3 R7, R148, 0x780, RZ ;  /* 0x0000078094077810 */ /* 0x005fe40007ffe0ff */
[----:B------:R-:W-:Y:S01]  /*b5b0*/  LEA.HI.SX32 R5, R5, R148, 0x1b ;  /* 0x0000009405057211 */ /* 0x000fe200078fdaff */
[----:B------:R-:W-:Y:S05]  /*b5c0*/  @!P1 BRA `(.L_x_389) ;  /* 0x0000001000009947 */ /* 0x000fea0003800000 */
[----:B---3--:R0:W-:Y:S02]  /*b5d0*/  RED.E.ADD.F32.FTZ.RN.STRONG.GPU [R2.64+-0x2600], R65 ;  /* 0xffda00410200798e */ /* 0x0081e4000c10e79e */
.L_x_389:
[----:B------:R-:W-:Y:S05]  /*b5e0*/  BSYNC B0 ;  /* 0x0000000000007941 */ /* 0x000fea0003800000 */
.L_x_388:
[----:B------:R-:W2:Y:S01]  /*b5f0*/  LDS R5, [R5.X4+0x3d00] ;  /* 0x003d000005057984 */ /* 0x000ea20000004800 */
[----:B------:R-:W-:Y:S01]  /*b600*/  BSSY B0, `(.L_x_390) ;  /* 0x0000005000007945 */ /* 0x000fe20003800000 */
[----:B0--3--:R-:W-:Y:S02]  /*b610*/  IADD3 R65, R148, 0x800, RZ ;  /* 0x0000080094417810 */ /* 0x009fe40007ffe0ff */
[----:B------:R-:W-:Y:S01]  /*b620*/  LEA.HI.SX32 R7, R7, R148, 0x1b ;  /* 0x0000009407077211 */ /* 0x000fe200078fdaff */
[----:B------:R-:W-:Y:S05]  /*b630*/  @!P2 BRA `(.L_x_391) ;  /* 0x000000100000a947 */ /* 0x000fea0003800000 */
[----:B--2---:R0:W-:Y:S02]  /*b640*/  RED.E.ADD.F32.FTZ.RN.STRONG.GPU [R2.64+-0x2400], R5 ;  /* 0xffdc00050200798e */ /* 0x0041e4000c10e79e */
.L_x_391:
[----:B------:R-:W-:Y:S05]  /*b650*/  BSYNC B0 ;  /* 0x0000000000007941 */ /* 0x000fea0003800000 */
.L_x_390:
[----:B------:R-:W3:Y:S01]  /*b660*/  LDS R7, [R7.X4+0x3f00] ;  /* 0x003f000007077984 */ /* 0x000ee20000004800 */
[----:B------:R-:W-:Y:S01]  /*b670*/  BSSY B0, `(.L_x_392) ;  /* 0x0000005000007945 */ /* 0x000fe20003800000 */
[----:B0-2---:R-:W-:-:S02]  /*b680*/  IADD3 R5, R148, 0x880, RZ ;  /* 0x0000088094057810 */ /* 0x005fc40007ffe0ff */
[----:B------:R-:W-:Y:S01]  /*b690*/  LEA.HI.SX32 R65, R65, R148, 0x1b ;  /* 0x0000009441417211 */ /* 0x000fe200078fdaff */
[----:B------:R-:W-:Y:S05]  /*b6a0*/  @!P3 BRA `(.L_x_393) ;  /* 0x000000100000b947 */ /* 0x000fea0003800000 */
[----:B---3--:R0:W-:Y:S02]  /*b6b0*/  RED.E.ADD.F32.FTZ.RN.STRONG.GPU [R2.64+-0x2200], R7 ;  /* 0xffde00070200798e */ /* 0x0081e4000c10e79e */
.L_x_393:
[----:B------:R-:W-:Y:S05]  /*b6c0*/  BSYNC B0 ;  /* 0x0000000000007941 */ /* 0x000fea0003800000 */
.L_x_392:
[----:B------:R-:W2:Y:S01]  /*b6d0*/  LDS R65, [R65.X4+0x4100] ;  /* 0x0041000041417984 */ /* 0x000ea20000004800 */
[----:B------:R-:W-:Y:S01]  /*b6e0*/  BSSY B0, `(.L_x_394) ;  /* 0x0000004000007945 */ /* 0x000fe20003800000 */
[----:B------:R-:W-:Y:S01]  /*b6f0*/  LEA.HI.SX32 R5, R5, R148, 0x1b ;  /* 0x0000009405057211 */ /* 0x000fe200078fdaff */
[----:B------:R-:W-:Y:S05]  /*b700*/  @!P4 BRA `(.L_x_395) ;  /* 0x000000100000c947 */ /* 0x000fea0003800000 */
[----:B--2---:R2:W-:Y:S02]  /*b710*/  RED.E.ADD.F32.FTZ.RN.STRONG.GPU [R2.64+-0x2000], R65 ;  /* 0xffe000410200798e */ /* 0x0045e4000c10e79e */
.L_x_395:
[----:B------:R-:W-:Y:S05]  /*b720*/  BSYNC B0 ;  /* 0x0000000000007941 */ /* 0x000fea0003800000 */
.L_x_394:
[----:B------:R-:W4:Y:S01]  /*b730*/  LDS R5, [R5.X4+0x4300] ;  /* 0x0043000005057984 */ /* 0x000f220000004800 */
[----:B------:R-:W-:Y:S01]  /*b740*/  BSSY B0, `(.L_x_396) ;  /* 0x0000005000007945 */ /* 0x000fe20003800000 */
[C---:B0--3--:R-:W-:Y:S02]  /*b750*/  IADD3 R7, R148.reuse, 0x900, RZ ;  /* 0x0000090094077810 */ /* 0x049fe40007ffe0ff */
[----:B--2---:R-:W-:Y:S01]  /*b760*/  IADD3 R65, R148, 0x980, RZ ;  /* 0x0000098094417810 */ /* 0x004fe20007ffe0ff */
[----:B------:R-:W-:Y:S05]  /*b770*/  @!P5 BRA `(.L_x_397) ;  /* 0x000000100000d947 */ /* 0x000fea0003800000 */
[----:B----4-:R0:W-:Y:S02]  /*b780*/  RED.E.ADD.F32.FTZ.RN.STRONG.GPU [R2.64+-0x1e00], R5 ;  /* 0xffe200050200798e */ /* 0x0101e4000c10e79e */
.L_x_397:
[----:B------:R-:W-:Y:S05]  /*b790*/  BSYNC B0 ;  /* 0x0000000000007941 */ /* 0x000fea0003800000 */
.L_x_396:
[----:B------:R-:W-:Y:S01]  /*b7a0*/  LEA.HI.SX32 R7, R7, R148, 0x1b ;  /* 0x0000009407077211 */ /* 0x000fe200078fdaff */
[----:B------:R-:W-:Y:S01]  /*b7b0*/  BSSY B0, `(.L_x_398) ;  /* 0x000000d000007945 */ /* 0x000fe20003800000 */
[----:B------:R-:W-:-:S02]  /*b7c0*/  ISETP.GE.AND P6, PT, R98, 0x901, PT ;  /* 0x000009016200780c */ /* 0x000fc40003fc6270 */
[----:B0---4-:R-:W-:Y:S02]  /*b7d0*/  IADD3 R5, R148, 0xa00, RZ ;  /* 0x00000a0094057810 */ /* 0x011fe40007ffe0ff */
[----:B------:R-:W0:Y:S01]  /*b7e0*/  LDS R7, [R7.X4+0x4500] ;  /* 0x0045000007077984 */ /* 0x000e220000004800 */
[----:B------:R-:W-:Y:S02]  /*b7f0*/  LEA.HI.SX32 R65, R65, R148, 0x1b ;  /* 0x0000009441417211 */ /* 0x000fe400078fdaff */
[C---:B------:R-:W-:Y:S02]  /*b800*/  ISETP.GE.AND P0, PT, R98.reuse, 0x981, PT ;  /* 0x000009816200780c */ /* 0x040fe40003f06270 */
[C---:B------:R-:W-:Y:S02]  /*b810*/  ISETP.GE.AND P1, PT, R98.reuse, 0xa01, PT ;  /* 0x00000a016200780c */ /* 0x040fe40003f26270 */
[C---:B------:R-:W-:Y:S02]  /*b820*/  ISETP.GE.AND P2, PT, R98.reuse, 0xa81, PT ;  /* 0x00000a816200780c */ /* 0x040fe40003f46270 */
[----:B------:R-:W-:-:S02]  /*b830*/  ISETP.GE.AND P3, PT, R98, 0xb01, PT ;  /* 0x00000b016200780c */ /* 0x000fc40003f66270 */
[C---:B------:R-:W-:Y:S02]  /*b840*/  ISETP.GE.AND P4, PT, R98.reuse, 0xb81, PT ;  /* 0x00000b816200780c */ /* 0x040fe40003f86270 */
[----:B------:R-:W-:Y:S01]  /*b850*/  ISETP.GE.AND P5, PT, R98, 0xc01, PT ;  /* 0x00000c016200780c */ /* 0x000fe20003fa6270 */
[----:B------:R-:W-:Y:S10]  /*b860*/  @!P6 BRA `(.L_x_399) ;  /* 0x000000100000e947 */ /* 0x000ff40003800000 */
[----:B0-----:R0:W-:Y:S02]  /*b870*/  RED.E.ADD.F32.FTZ.RN.STRONG.GPU [R2.64+-0x1c00], R7 ;  /* 0xffe400070200798e */ /* 0x0011e4000c10e79e */
.L_x_399:
[----:B------:R-:W-:Y:S05]  /*b880*/  BSYNC B0 ;  /* 0x0000000000007941 */ /* 0x000fea0003800000 */
.L_x_398:
[----:B------:R-:W2:Y:S01]  /*b890*/  LDS R65, [R65.X4+0x4700] ;  /* 0x0047000041417984 */ /* 0x000ea20000004800 */
[----:B------:R-:W-:Y:S01]  /*b8a0*/  BSSY B0, `(.L_x_400) ;  /* 0x0000005000007945 */ /* 0x000fe20003800000 */
[----:B0-----:R-:W-:Y:S02]  /*b8b0*/  IADD3 R7, R148, 0xa80, RZ ;  /* 0x00000a8094077810 */ /* 0x001fe40007ffe0ff */
[----:B------:R-:W-:Y:S01]  /*b8c0*/  LEA.HI.SX32 R5, R5, R148, 0x1b ;  /* 0x0000009405057211 */ /* 0x000fe200078fdaff */
[----:B------:R-:W-:Y:S05]  /*b8d0*/  @!P0 BRA `(.L_x_401) ;  /* 0x0000001000008947 */ /* 0x000fea0003800000 */
[----:B--2---:R0:W-:Y:S02]  /*b8e0*/  RED.E.ADD.F32.FTZ.RN.STRONG.GPU [R2.64+-0x1a00], R65 ;  /* 0xffe600410200798e */ /* 0x0041e4000c10e79e */
.L_x_401:
[----:B------:R-:W-:Y:S05]  /*b8f0*/  BSYNC B0 ;  /* 0x0000000000007941 */ /* 0x000fea0003800000 */
.L_x_400:
[----:B------:R-:W3:Y:S01]  /*b900*/  LDS R5, [R5.X4+0x4900] ;  /* 0x0049000005057984 */ /* 0x000ee20000004800 */
[----:B------:R-:W-:Y:S01]  /*b910*/  BSSY B0, `(.L_x_402) ;  /* 0x0000005000007945 */ /* 0x000fe20003800000 */
[----:B0-2---:R-:W-:-:S02]  /*b920*/  IADD3 R65, R148, 0xb00, RZ ;  /* 0x00000b0094417810 */ /* 0x005fc40007ffe0ff */
[----:B------:R-:W-:Y:S01]  /*b930*/  LEA.HI.SX32 R7, R7, R148, 0x1b ;  /* 0x0000009407077211 */ /* 0x000fe200078fdaff */
[----:B------:R-:W-:Y:S05]  /*b940*/  @!P1 BRA `(.L_x_403) ;  /* 0x0000001000009947 */ /* 0x000fea0003800000 */
[----:B---3--:R0:W-:Y:S02]  /*b950*/  RED.E.ADD.F32.FTZ.RN.STRONG.GPU [R2.64+-0x1800], R5 ;  /* 0xffe800050200798e */ /* 0x0081e4000c10e79e */
.L_x_403:
[----:B------:R-:W-:Y:S05]  /*b960*/  BSYNC B0 ;  /* 0x0000000000007941 */ /* 0x000fea0003800000 */
.L_x_402:
[----:B------:R-:W2:Y:S01]  /*b970*/  LDS R7, [R7.X4+0x4b00] ;  /* 0x004b000007077984 */ /* 0x000ea20000004800 */
[----:B------:R-:W-:Y:S01]  /*b980*/  BSSY B0, `(.L_x_404) ;  /* 0x0000005000007945 */ /* 0x000fe20003800000 */
[----:B0--3--:R-:W-:Y:S02]  /*b990*/  IADD3 R5, R148, 0xb80, RZ ;  /* 0x00000b8094057810 */ /* 0x009fe40007ffe0ff */
[----:B------:R-:W-:Y:S01]  /*b9a0*/  LEA.HI.SX32 R65, R65, R148, 0x1b ;  /* 0x0000009441417211 */ /* 0x000fe200078fdaff */
[----:B------:R-:W-:Y:S05]  /*b9b0*/  @!P2 BRA `(.L_x_405) ;  /* 0x000000100000a947 */ /* 0x000fea0003800000 */
[----:B--2---:R0:W-:Y:S02]  /*b9c0*/  RED.E.ADD.F32.FTZ.RN.STRONG.GPU [R2.64+-0x1600], R7 ;  /* 0xffea00070200798e */ /* 0x0041e4000c10e79e */
.L_x_405:
[----:B------:R-:W-:Y:S05]  /*b9d0*/  BSYNC B0 ;  /* 0x0000000000007941 */ /* 0x000fea0003800000 */
.L_x_404:
[----:B------:R-:W3:Y:S01]  /*b9e0*/  LDS R65, [R65.X4+0x4d00] ;  /* 0x004d000041417984 */ /* 0x000ee20000004800 */
[----:B------:R-:W-:Y:S01]  /*b9f0*/  BSSY B0, `(.L_x_406) ;  /* 0x0000005000007945 */ /* 0x000fe20003800000 */
[----:B0-2---:R-:W-:Y:S02]  /*ba00*/  IADD3 R7, R148, 0xc00, RZ ;  /* 0x00000c0094077810 */ /* 0x005fe40007ffe0ff */
[----:B------:R-:W-:Y:S01]  /*ba10*/  LEA.HI.SX32 R5, R5, R148, 0x1b ;  /* 0x0000009405057211 */ /* 0x000fe200078fdaff */
[----:B------:R-:W-:Y:S05]  /*ba20*/  @!P3 BRA `(.L_x_407) ;  /* 0x000000100000b947 */ /* 0x000fea0003800000 */
[----:B---3--:R0:W-:Y:S02]  /*ba30*/  RED.E.ADD.F32.FTZ.RN.STRONG.GPU [R2.64+-0x1400], R65 ;  /* 0xffec00410200798e */ /* 0x0081e4000c10e79e */
.L_x_407:
[----:B------:R-:W-:Y:S05]  /*ba40*/  BSYNC B0 ;  /* 0x0000000000007941 */ /* 0x000fea0003800000 */
.L_x_406:
[----:B------:R-:W2:Y:S01]  /*ba50*/  LDS R5, [R5.X4+0x4f00] ;  /* 0x004f000005057984 */ /* 0x000ea20000004800 */
[----:B------:R-:W-:Y:S01]  /*ba60*/  BSSY B0, `(.L_x_408) ;  /* 0x0000004000007945 */ /* 0x000fe20003800000 */
[----:B------:R-:W-:Y:S01]  /*ba70*/  LEA.HI.SX32 R7, R7, R148, 0x1b ;  /* 0x0000009407077211 */ /* 0x000fe200078fdaff */
[----:B------:R-:W-:Y:S05]  /*ba80*/  @!P4 BRA `(.L_x_409) ;  /* 0x000000100000c947 */ /* 0x000fea0003800000 */
[----:B--2---:R2:W-:Y:S02]  /*ba90*/  RED.E.ADD.F32.FTZ.RN.STRONG.GPU [R2.64+-0x1200], R5 ;  /* 0xffee00050200798e */ /* 0x0045e4000c10e79e */
.L_x_409:
[----:B------:R-:W-:Y:S05]  /*baa0*/  BSYNC B0 ;  /* 0x0000000000007941 */ /* 0x000fea0003800000 */
.L_x_408:
[----:B------:R-:W4:Y:S01]  /*bab0*/  LDS R7, [R7.X4+0x5100] ;  /* 0x0051000007077984 */ /* 0x000f220000004800 */
[----:B------:R-:W-:Y:S01]  /*bac0*/  BSSY B0, `(.L_x_410) ;  /* 0x0000005000007945 */ /* 0x000fe20003800000 */
[----:B--2---:R-:W-:-:S02]  /*bad0*/  IADD3 R5, R148, 0xc80, RZ ;  /* 0x00000c8094057810 */ /* 0x004fc40007ffe0ff */
[----:B0--3--:R-:W-:Y:S01]  /*bae0*/  IADD3 R65, R148, 0xd00, RZ ;  /* 0x00000d0094417810 */ /* 0x009fe20007ffe0ff */
[----:B------:R-:W-:Y:S05]  /*baf0*/  @!P5 BRA `(.L_x_411) ;  /* 0x000000100000d947 */ /* 0x000fea0003800000 */
[----:B----4-:R0:W-:Y:S02]  /*bb00*/  RED.E.ADD.F32.FTZ.RN.STRONG.GPU [R2.64+-0x1000], R7 ;  /* 0xfff000070200798e */ /* 0x0101e4000c10e79e */
.L_x_411:
[----:B------:R-:W-:Y:S05]  /*bb10*/  BSYNC B0 ;  /* 0x0000000000007941 */ /* 0x000fea0003800000 */
.L_x_410:
        /* <DEDUP_REMOVED lines=14> */
.L_x_413:
[----:B------:R-:W-:Y:S05]  /*bc00*/  BSYNC B0 ;  /* 0x0000000000007941 */ /* 0x000fea0003800000 */
.L_x_412:
[----:B------:R-:W2:Y:S01]  /*bc10*/  LDS R65, [R65.X4+0x5500] ;  /* 0x0055000041417984 */ /* 0x000ea20000004800 */
[----:B------:R-:W-:Y:S01]  /*bc20*/  BSSY B0, `(.L_x_414) ;  /* 0x0000005000007945 */ /* 0x000fe20003800000 */
[----:B0-----:R-:W-:-:S02]  /*bc30*/  IADD3 R5, R148, 0xe00, RZ ;  /* 0x00000e0094057810 */ /* 0x001fc40007ffe0ff */
[----:B------:R-:W-:Y:S01]  /*bc40*/  LEA.HI.SX32 R7, R7, R148, 0x1b ;  /* 0x0000009407077211 */ /* 0x000fe200078fdaff */
[----:B------:R-:W-:Y:S05]  /*bc50*/  @!P0 BRA `(.L_x_415) ;  /* 0x0000001000008947 */ /* 0x000fea0003800000 */
[----:B--2---:R0:W-:Y:S02]  /*bc60*/  RED.E.ADD.F32.FTZ.RN.STRONG.GPU [R2.64+-0xc00], R65 ;  /* 0xfff400410200798e */ /* 0x0041e4000c10e79e */
.L_x_415:
[----:B------:R-:W-:Y:S05]  /*bc70*/  BSYNC B0 ;  /* 0x0000000000007941 */ /* 0x000fea0003800000 */
.L_x_414:
[----:B------:R-:W3:Y:S01]  /*bc80*/  LDS R7, [R7.X4+0x5700] ;  /* 0x0057000007077984 */ /* 0x000ee20000004800 */
[----:B------:R-:W-:Y:S01]  /*bc90*/  BSSY B0, `(.L_x_416) ;  /* 0x0000005000007945 */ /* 0x000fe20003800000 */
[----:B0-2---:R-:W-:Y:S02]  /*bca0*/  IADD3 R65, R148, 0xe80, RZ ;  /* 0x00000e8094417810 */ /* 0x005fe40007ffe0ff */
[----:B------:R-:W-:Y:S01]  /*bcb0*/  LEA.HI.SX32 R5, R5, R148, 0x1b ;  /* 0x0000009405057211 */ /* 0x000fe200078fdaff */
[----:B------:R-:W-:Y:S05]  /*bcc0*/  @!P1 BRA `(.L_x_417) ;  /* 0x0000001000009947 */ /* 0x000fea0003800000 */
[----:B---3--:R0:W-:Y:S02]  /*bcd0*/  RED.E.ADD.F32.FTZ.RN.STRONG.GPU [R2.64+-0xa00], R7 ;  /* 0xfff600070200798e */ /* 0x0081e4000c10e79e */
.L_x_417:
[----:B------:R-:W-:Y:S05]  /*bce0*/  BSYNC B0 ;  /* 0x0000000000007941 */ /* 0x000fea0003800000 */
.L_x_416:
[----:B------:R-:W2:Y:S01]  /*bcf0*/  LDS R5, [R5.X4+0x5900] ;  /* 0x0059000005057984 */ /* 0x000ea20000004800 */
[----:B------:R-:W-:Y:S01]  /*bd00*/  BSSY B0, `(.L_x_418) ;  /* 0x0000005000007945 */ /* 0x000fe20003800000 */
[----:B0--3--:R-:W-:Y:S02]  /*bd10*/  IADD3 R7, R148, 0xf00, RZ ;  /* 0x00000f0094077810 */ /* 0x009fe40007ffe0ff */
[----:B------:R-:W-:Y:S01]  /*bd20*/  LEA.HI.SX32 R65, R65, R148, 0x1b ;  /* 0x0000009441417211 */ /* 0x000fe200078fdaff */
[----:B------:R-:W-:Y:S05]  /*bd30*/  @!P2 BRA `(.L_x_419) ;  /* 0x000000100000a947 */ /* 0x000fea0003800000 */
[----:B--2---:R0:W-:Y:S02]  /*bd40*/  RED.E.ADD.F32.FTZ.RN.STRONG.GPU [R2.64+-0x800], R5 ;  /* 0xfff800050200798e */ /* 0x0041e4000c10e79e */
.L_x_419:
[----:B------:R-:W-:Y:S05]  /*bd50*/  BSYNC B0 ;  /* 0x0000000000007941 */ /* 0x000fea0003800000 */
.L_x_418:
[----:B------:R-:W3:Y:S01]  /*bd60*/  LDS R65, [R65.X4+0x5b00] ;  /* 0x005b000041417984 */ /* 0x000ee20000004800 */
[----:B------:R-:W-:Y:S01]  /*bd70*/  BSSY B0, `(.L_x_420) ;  /* 0x0000005000007945 */ /* 0x000fe20003800000 */
[----:B0-2---:R-:W-:-:S02]  /*bd80*/  IADD3 R5, R148, 0xf80, RZ ;  /* 0x00000f8094057810 */ /* 0x005fc40007ffe0ff */
[----:B------:R-:W-:Y:S01]  /*bd90*/  LEA.HI.SX32 R7, R7, R148, 0x1b ;  /* 0x0000009407077211 */ /* 0x000fe200078fdaff */
[----:B------:R-:W-:Y:S05]  /*bda0*/  @!P3 BRA `(.L_x_421) ;  /* 0x000000100000b947 */ /* 0x000fea0003800000 */
[----:B---3--:R0:W-:Y:S02]  /*bdb0*/  RED.E.ADD.F32.FTZ.RN.STRONG.GPU [R2.64+-0x600], R65 ;  /* 0xfffa00410200798e */ /* 0x0081e4000c10e79e */
.L_x_421:
[----:B------:R-:W-:Y:S05]  /*bdc0*/  BSYNC B0 ;  /* 0x0000000000007941 */ /* 0x000fea0003800000 */
.L_x_420:
[----:B------:R-:W2:Y:S01]  /*bdd0*/  LDS R7, [R7.X4+0x5d00] ;  /* 0x005d000007077984 */ /* 0x000ea20000004800 */
[----:B------:R-:W-:Y:S01]  /*bde0*/  BSSY B0, `(.L_x_422) ;  /* 0x0000004000007945 */ /* 0x000fe20003800000 */
[----:B------:R-:W-:Y:S01]  /*bdf0*/  LEA.HI.SX32 R5, R5, R148, 0x1b ;  /* 0x0000009405057211 */ /* 0x000fe200078fdaff */
[----:B------:R-:W-:Y:S05]  /*be00*/  @!P4 BRA `(.L_x_423) ;  /* 0x000000100000c947 */ /* 0x000fea0003800000 */
[----:B--2---:R2:W-:Y:S02]  /*be10*/  RED.E.ADD.F32.FTZ.RN.STRONG.GPU [R2.64+-0x400], R7 ;  /* 0xfffc00070200798e */ /* 0x0045e4000c10e79e */
.L_x_423:
[----:B------:R-:W-:Y:S05]  /*be20*/  BSYNC B0 ;  /* 0x0000000000007941 */ /* 0x000fea0003800000 */
.L_x_422:
[----:B------:R-:W4:Y:S01]  /*be30*/  LDS R5, [R5.X4+0x5f00] ;  /* 0x005f000005057984 */ /* 0x000f220000004800 */
[----:B------:R-:W-:Y:S01]  /*be40*/  BSSY B0, `(.L_x_424) ;  /* 0x0000003000007945 */ /* 0x000fe20003800000 */
[----:B------:R-:W-:Y:S05]  /*be50*/  @!P5 BRA `(.L_x_425) ;  /* 0x000000100000d947 */ /* 0x000fea0003800000 */
[----:B----4-:R4:W-:Y:S02]  /*be60*/  RED.E.ADD.F32.FTZ.RN.STRONG.GPU [R2.64+-0x200], R5 ;  /* 0xfffe00050200798e */ /* 0x0109e4000c10e79e */
.L_x_425:
[----:B------:R-:W-:Y:S05]  /*be70*/  BSYNC B0 ;  /* 0x0000000000007941 */ /* 0x000fea0003800000 */
.L_x_424:
[----:B0-2-4-:R-:W0:Y:S01]  /*be80*/  SHFL.DOWN PT, R2, R30, 0x1, 0x1f ;  /* 0x08201f001e027f89 */ /* 0x015e2200000e0000 */
[----:B------:R-:W-:Y:S01]  /*be90*/  ISETP.GT.AND P0, PT, R147, 0x1e, PT ;  /* 0x0000001e9300780c */ /* 0x000fe20003f04270 */
[----:B------:R-:W-:Y:S01]  /*bea0*/  FFMA.FTZ R75, R76, R77, R75 ;  /* 0x0000004d4c4b7223 */ /* 0x000fe2000001004b */
[----:B------:R-:W-:Y:S01]  /*beb0*/  MOV R5, R30 ;  /* 0x0000001e00057202 */ /* 0x000fe20000000f00 */
[----:B---3--:R-:W2:Y:S01]  /*bec0*/  SHFL.DOWN PT, R65, R66, 0x1, 0x1f ;  /* 0x08201f0042417f89 */ /* 0x008ea200000e0000 */
[----:B-1----:R-:W-:Y:S01]  /*bed0*/  MOV R6, R66 ;  /* 0x0000004200067202 */ /* 0x002fe20000000f00 */
[----:B------:R-:W-:Y:S01]  /*bee0*/  FFMA.FTZ R0, R72, R0, R75 ;  /* 0x0000000048007223 */ /* 0x000fe2000001004b */
[----:B------:R-:W-:Y:S01]  /*bef0*/  MOV R7, R151 ;  /* 0x0000009700077202 */ /* 0x000fe20000000f00 */
[----:B------:R-:W1:Y:S01]  /*bf00*/  SHFL.DOWN PT, R64, R151, 0x1, 0x1f ;  /* 0x08201f0097407f89 */ /* 0x000e6200000e0000 */
[----:B------:R-:W-:Y:S01]  /*bf10*/  MOV R4, R87 ;  /* 0x0000005700047202 */ /* 0x000fe20000000f00 */
[----:B------:R-:W-:Y:S01]  /*bf20*/  FMUL.FTZ R58, R189, R58 ;  /* 0x0000003abd3a7220 */ /* 0x000fe20000410000 */
[----:B------:R-:W-:Y:S01]  /*bf30*/  ISETP.NE.AND P1, PT, R147, RZ, PT ;  /* 0x000000ff9300720c */ /* 0x000fe20003f25270 */
[----:B------:R-:W3:Y:S01]  /*bf40*/  SHFL.DOWN PT, R3, R87, 0x1, 0x1f ;  /* 0x08201f0057037f89 */ /* 0x000ee200000e0000 */
[----:B------:R-:W-:Y:S01]  /*bf50*/  FADD.FTZ R185, R0, R185 ;  /* 0x000000b900b97221 */ /* 0x000fe20000010000 */
[----:B------:R-:W-:Y:S01]  /*bf60*/  ISETP.NE.AND P2, PT, R148, RZ, PT ;  /* 0x000000ff9400720c */ /* 0x000fe20003f45270 */
[----:B------:R-:W-:Y:S01]  /*bf70*/  FFMA.FTZ R58, R212, R13, R58 ;  /* 0x0000000dd43a7223 */ /* 0x000fe2000001003a */
[----:B------:R-:W-:Y:S01]  /*bf80*/  BSSY B0, `(.L_x_426) ;  /* 0x000008b000007945 */ /* 0x000fe20003800000 */
[----:B------:R-:W-:-:S02]  /*bf90*/  FMUL.FTZ R79, R210, R79 ;  /* 0x0000004fd24f7220 */ /* 0x000fc40000410000 */
[----:B------:R-:W-:Y:S02]  /*bfa0*/  FMUL.FTZ R78, R191, R78 ;  /* 0x0000004ebf4e7220 */ /* 0x000fe40000410000 */
[----:B------:R-:W-:Y:S02]  /*bfb0*/  FFMA.FTZ R79, R68, R81, R79 ;  /* 0x00000051444f7223 */ /* 0x000fe4000001004f */
[----:B------:R-:W-:Y:S02]  /*bfc0*/  FMUL.FTZ R84, R199, R84 ;  /* 0x00000054c7547220 */ /* 0x000fe40000410000 */
[----:B0-----:R-:W-:Y:S02]  /*bfd0*/  @!P0 FADD.FTZ R5, R5, R2 ;  /* 0x0000000205058221 */ /* 0x001fe40000010000 */
[----:B------:R-:W-:Y:S02]  /*bfe0*/  FFMA.FTZ R79, R54, R9, R79 ;  /* 0x00000009364f7223 */ /* 0x000fe4000001004f */
[----:B--2---:R-:W-:Y:S01]  /*bff0*/  @!P0 FADD.FTZ R6, R6, R65 ;  /* 0x0000004106068221 */ /* 0x004fe20000010000 */
[----:B------:R-:W0:Y:S01]  /*c000*/  SHFL.DOWN PT, R2, R5, 0x2, 0x1f ;  /* 0x08401f0005027f89 */ /* 0x000e2200000e0000 */
[----:B------:R-:W-:-:S02]  /*c010*/  FMUL.FTZ R83, R198, R83 ;  /* 0x00000053c6537220 */ /* 0x000fc40000410000 */
[----:B-1----:R-:W-:Y:S01]  /*c020*/  @!P0 FADD.FTZ R7, R7, R64 ;  /* 0x0000004007078221 */ /* 0x002fe20000010000 */
[----:B------:R-:W1:Y:S01]  /*c030*/  SHFL.DOWN PT, R65, R6, 0x2, 0x1f ;  /* 0x08401f0006417f89 */ /* 0x000e6200000e0000 */
[----:B------:R-:W-:Y:S02]  /*c040*/  FMUL.FTZ R88, R197, R88 ;  /* 0x00000058c5587220 */ /* 0x000fe40000410000 */
[----:B---3--:R-:W-:Y:S01]  /*c050*/  @!P0 FADD.FTZ R4, R4, R3 ;  /* 0x0000000304048221 */ /* 0x008fe20000010000 */
[----:B------:R-:W2:Y:S01]  /*c060*/  SHFL.DOWN PT, R30, R7, 0x2, 0x1f ;  /* 0x08401f00071e7f89 */ /* 0x000ea200000e0000 */
[----:B------:R-:W-:Y:S01]  /*c070*/  ISETP.GT.AND P0, PT, R147, 0x1d, PT ;  /* 0x0000001d9300780c */ /* 0x000fe20003f04270 */
[----:B------:R-:W-:Y:S02]  /*c080*/  FMUL.FTZ R93, R196, R93 ;  /* 0x0000005dc45d7220 */ /* 0x000fe40000410000 */
[----:B------:R-:W3:Y:S01]  /*c090*/  SHFL.DOWN PT, R3, R4, 0x2, 0x1f ;  /* 0x08401f0004037f89 */ /* 0x000ee200000e0000 */
[----:B------:R-:W-:-:S02]  /*c0a0*/  FMUL.FTZ R90, R195, R90 ;  /* 0x0000005ac35a7220 */ /* 0x000fc40000410000 */
[----:B------:R-:W-:Y:S02]  /*c0b0*/  FMUL.FTZ R27, R194, R27 ;  /* 0x0000001bc21b7220 */ /* 0x000fe40000410000 */
[----:B------:R-:W-:Y:S02]  /*c0c0*/  FMUL.FTZ R92, R193, R92 ;  /* 0x0000005cc15c7220 */ /* 0x000fe40000410000 */
[----:B------:R-:W-:Y:S02]  /*c0d0*/  FMUL.FTZ R97, R192, R97 ;  /* 0x00000061c0617220 */ /* 0x000fe40000410000 */
[----:B------:R-:W-:Y:S02]  /*c0e0*/  FMUL.FTZ R99, R120, R99 ;  /* 0x0000006378637220 */ /* 0x000fe40000410000 */
[----:B------:R-:W-:Y:S02]  /*c0f0*/  FMUL.FTZ R14, R121, R14 ;  /* 0x0000000e790e7220 */ /* 0x000fe40000410000 */
[----:B0-----:R-:W-:-:S02]  /*c100*/  @!P0 FADD.FTZ R5, R5, R2 ;  /* 0x0000000205058221 */ /* 0x001fc40000010000 */
[----:B------:R-:W-:Y:S02]  /*c110*/  FFMA.FTZ R78, R69, R82, R78 ;  /* 0x00000052454e7223 */ /* 0x000fe4000001004e */
[----:B-1----:R-:W-:Y:S01]  /*c120*/  @!P0 FADD.FTZ R6, R6, R65 ;  /* 0x0000004106068221 */ /* 0x002fe20000010000 */
[----:B------:R-:W0:Y:S01]  /*c130*/  SHFL.DOWN PT, R2, R5, 0x4, 0x1f ;  /* 0x08801f0005027f89 */ /* 0x000e2200000e0000 */
[----:B------:R-:W-:Y:S02]  /*c140*/  FFMA.FTZ R19, R200, R19, R84 ;  /* 0x00000013c8137223 */ /* 0x000fe40000010054 */
[----:B--2---:R-:W-:Y:S01]  /*c150*/  @!P0 FADD.FTZ R7, R7, R30 ;  /* 0x0000001e07078221 */ /* 0x004fe20000010000 */
[----:B------:R-:W1:Y:S01]  /*c160*/  SHFL.DOWN PT, R65, R6, 0x4, 0x1f ;  /* 0x08801f0006417f89 */ /* 0x000e6200000e0000 */
[----:B------:R-:W-:Y:S02]  /*c170*/  FFMA.FTZ R83, R60, R89, R83 ;  /* 0x000000593c537223 */ /* 0x000fe40000010053 */
[----:B---3--:R-:W-:Y:S01]  /*c180*/  @!P0 FADD.FTZ R4, R4, R3 ;  /* 0x0000000304048221 */ /* 0x008fe20000010000 */
[----:B------:R-:W2:Y:S01]  /*c190*/  SHFL.DOWN PT, R30, R7, 0x4, 0x1f ;  /* 0x08801f00071e7f89 */ /* 0x000ea200000e0000 */
[----:B------:R-:W-:Y:S01]  /*c1a0*/  ISETP.GT.AND P0, PT, R147, 0x1b, PT ;  /* 0x0000001b9300780c */ /* 0x000fe20003f04270 */
[----:B------:R-:W-:-:S02]  /*c1b0*/  FFMA.FTZ R88, R202, R91, R88 ;  /* 0x0000005bca587223 */ /* 0x000fc40000010058 */
[----:B------:R-:W3:Y:S01]  /*c1c0*/  SHFL.DOWN PT, R3, R4, 0x4, 0x1f ;  /* 0x08801f0004037f89 */ /* 0x000ee200000e0000 */
[----:B------:R-:W-:Y:S02]  /*c1d0*/  FFMA.FTZ R35, R46, R35, R93 ;  /* 0x000000232e237223 */ /* 0x000fe4000001005d */
[----:B------:R-:W-:Y:S02]  /*c1e0*/  FFMA.FTZ R8, R49, R8, R90 ;  /* 0x0000000831087223 */ /* 0x000fe4000001005a */
[----:B------:R-:W-:Y:S02]  /*c1f0*/  FFMA.FTZ R27, R38, R95, R27 ;  /* 0x0000005f261b7223 */ /* 0x000fe4000001001b */
[----:B------:R-:W-:Y:S02]  /*c200*/  FFMA.FTZ R92, R39, R96, R92 ;  /* 0x00000060275c7223 */ /* 0x000fe4000001005c */
[----:B------:R-:W-:Y:S02]  /*c210*/  FFMA.FTZ R85, R36, R85, R97 ;  /* 0x0000005524557223 */ /* 0x000fe40000010061 */
[----:B------:R-:W-:-:S02]  /*c220*/  FFMA.FTZ R94, R33, R94, R99 ;  /* 0x0000005e215e7223 */ /* 0x000fc40000010063 */
[----:B0-----:R-:W-:Y:S02]  /*c230*/  @!P0 FADD.FTZ R5, R5, R2 ;  /* 0x0000000205058221 */ /* 0x001fe40000010000 */
[----:B------:R-:W-:Y:S02]  /*c240*/  FFMA.FTZ R14, R209, R80, R14 ;  /* 0x00000050d10e7223 */ /* 0x000fe4000001000e */
[----:B-1----:R-:W-:Y:S01]  /*c250*/  @!P0 FADD.FTZ R6, R6, R65 ;  /* 0x0000004106068221 */ /* 0x002fe20000010000 */
[----:B------:R-:W0:Y:S01]  /*c260*/  SHFL.DOWN PT, R0, R5, 0x8, 0x1f ;  /* 0x09001f0005007f89 */ /* 0x000e2200000e0000 */
[----:B------:R-:W-:Y:S02]  /*c270*/  FFMA.FTZ R74, R51, R153, R74 ;  /* 0x00000099334a7223 */ /* 0x000fe4000001004a */
[----:B--2---:R-:W-:Y:S01]  /*c280*/  @!P0 FADD.FTZ R7, R7, R30 ;  /* 0x0000001e07078221 */ /* 0x004fe20000010000 */
[----:B------:R-:W1:Y:S01]  /*c290*/  SHFL.DOWN PT, R13, R6, 0x8, 0x1f ;  /* 0x09001f00060d7f89 */ /* 0x000e6200000e0000 */
[----:B------:R-:W-:-:S02]  /*c2a0*/  FFMA.FTZ R21, R57, R21, R58 ;  /* 0x0000001539157223 */ /* 0x000fc4000001003a */
[----:B---3--:R-:W-:Y:S01]  /*c2b0*/  @!P0 FADD.FTZ R4, R4, R3 ;  /* 0x0000000304048221 */ /* 0x008fe20000010000 */
[----:B------:R-:W2:Y:S01]  /*c2c0*/  SHFL.DOWN PT, R2, R7, 0x8, 0x1f ;  /* 0x09001f0007027f89 */ /* 0x000ea200000e0000 */
[----:B------:R-:W-:Y:S01]  /*c2d0*/  ISETP.GT.AND P0, PT, R147, 0x17, PT ;  /* 0x000000179300780c */ /* 0x000fe20003f04270 */
[----:B------:R-:W-:Y:S02]  /*c2e0*/  FFMA.FTZ R78, R63, R10, R78 ;  /* 0x0000000a3f4e7223 */ /* 0x000fe4000001004e */
[----:B------:R-:W3:Y:S01]  /*c2f0*/  SHFL.DOWN PT, R3, R4, 0x8, 0x1f ;  /* 0x09001f0004037f89 */ /* 0x000ee200000e0000 */
[----:B------:R-:W-:Y:S02]  /*c300*/  FFMA.FTZ R18, R59, R18, R19 ;  /* 0x000000123b127223 */ /* 0x000fe40000010013 */
[----:B------:R-:W-:Y:S02]  /*c310*/  FFMA.FTZ R83, R56, R11, R83 ;  /* 0x0000000b38537223 */ /* 0x000fe40000010053 */
[----:B------:R-:W-:-:S02]  /*c320*/  FFMA.FTZ R88, R53, R26, R88 ;  /* 0x0000001a35587223 */ /* 0x000fc40000010058 */
[----:B------:R-:W-:Y:S02]  /*c330*/  FFMA.FTZ R35, R40, R15, R35 ;  /* 0x0000000f28237223 */ /* 0x000fe40000010023 */
[----:B------:R-:W-:Y:S02]  /*c340*/  FFMA.FTZ R8, R41, R34, R8 ;  /* 0x0000002229087223 */ /* 0x000fe40000010008 */
[----:B------:R-:W-:Y:S02]  /*c350*/  FFMA.FTZ R27, R32, R17, R27 ;  /* 0x00000011201b7223 */ /* 0x000fe4000001001b */
[----:B0-----:R-:W-:Y:S02]  /*c360*/  @!P0 FADD.FTZ R5, R5, R0 ;  /* 0x0000000005058221 */ /* 0x001fe40000010000 */
[----:B------:R-:W-:Y:S02]  /*c370*/  FFMA.FTZ R92, R31, R42, R92 ;  /* 0x0000002a1f5c7223 */ /* 0x000fe4000001005c */
[----:B-1----:R-:W-:Y:S01]  /*c380*/  @!P0 FADD.FTZ R6, R6, R13 ;  /* 0x0000000d06068221 */ /* 0x002fe20000010000 */
[----:B------:R-:W0:Y:S01]  /*c390*/  SHFL.DOWN PT, R0, R5, 0x10, 0x1f ;  /* 0x0a001f0005007f89 */ /* 0x000e2200000e0000 */
[----:B------:R-:W-:-:S02]  /*c3a0*/  FFMA.FTZ R85, R20, R23, R85 ;  /* 0x0000001714557223 */ /* 0x000fc40000010055 */
[----:B--2---:R-:W-:Y:S01]  /*c3b0*/  @!P0 FADD.FTZ R7, R7, R2 ;  /* 0x0000000207078221 */ /* 0x004fe20000010000 */
[----:B------:R-:W1:Y:S01]  /*c3c0*/  SHFL.DOWN PT, R9, R6, 0x10, 0x1f ;  /* 0x0a001f0006097f89 */ /* 0x000e6200000e0000 */
[----:B------:R-:W-:Y:S02]  /*c3d0*/  FFMA.FTZ R94, R25, R50, R94 ;  /* 0x00000032195e7223 */ /* 0x000fe4000001005e */
[----:B---3--:R-:W-:Y:S01]  /*c3e0*/  @!P0 FADD.FTZ R4, R4, R3 ;  /* 0x0000000304048221 */ /* 0x008fe20000010000 */
[----:B------:R-:W2:Y:S01]  /*c3f0*/  SHFL.DOWN PT, R2, R7, 0x10, 0x1f ;  /* 0x0a001f0007027f89 */ /* 0x000ea200000e0000 */
[----:B------:R-:W-:Y:S01]  /*c400*/  ISETP.GT.AND P0, PT, R147, 0xf, PT ;  /* 0x0000000f9300780c */ /* 0x000fe20003f04270 */
[----:B------:R-:W-:Y:S02]  /*c410*/  FFMA.FTZ R29, R12, R29, R14 ;  /* 0x0000001d0c1d7223 */ /* 0x000fe4000001000e */
[----:B------:R-:W3:Y:S01]  /*c420*/  SHFL.DOWN PT, R3, R4, 0x10, 0x1f ;  /* 0x0a001f0004037f89 */ /* 0x000ee200000e0000 */
[----:B------:R-:W-:-:S02]  /*c430*/  FADD.FTZ R218, R52, R218 ;  /* 0x000000da34da7221 */ /* 0x000fc40000010000 */
[----:B------:R-:W-:Y:S02]  /*c440*/  FADD.FTZ R127, R22, R127 ;  /* 0x0000007f167f7221 */ /* 0x000fe40000010000 */
[----:B------:R-:W-:Y:S02]  /*c450*/  FADD.FTZ R219, R73, R219 ;  /* 0x000000db49db7221 */ /* 0x000fe40000010000 */
[----:B------:R-:W-:Y:S02]  /*c460*/  FADD.FTZ R215, R74, R215 ;  /* 0x000000d74ad77221 */ /* 0x000fe40000010000 */
[----:B------:R-:W-:Y:S02]  /*c470*/  FADD.FTZ R220, R71, R220 ;  /* 0x000000dc47dc7221 */ /* 0x000fe40000010000 */
[----:B------:R-:W-:Y:S02]  /*c480*/  FADD.FTZ R221, R70, R221 ;  /* 0x000000dd46dd7221 */ /* 0x000fe40000010000 */
[----:B0-----:R-:W-:-:S02]  /*c490*/  @!P0 FADD.FTZ R5, R5, R0 ;  /* 0x0000000005058221 */ /* 0x001fc40000010000 */
[----:B------:R-:W-:Y:S02]  /*c4a0*/  FADD.FTZ R184, R21, R184 ;  /* 0x000000b815b87221 */ /* 0x000fe40000010000 */
[----:B-1----:R-:W-:Y:S02]  /*c4b0*/  @!P0 FADD.FTZ R6, R6, R9 ;  /* 0x0000000906068221 */ /* 0x002fe40000010000 */
[----:B------:R-:W-:Y:S02]  /*c4c0*/  FADD.FTZ R222, R61, R222 ;  /* 0x000000de3dde7221 */ /* 0x000fe40000010000 */
[----:B--2---:R-:W-:Y:S02]  /*c4d0*/  @!P0 FADD.FTZ R7, R7, R2 ;  /* 0x0000000207078221 */ /* 0x004fe40000010000 */
[----:B------:R-:W-:Y:S02]  /*c4e0*/  FADD.FTZ R183, R78, R183 ;  /* 0x000000b74eb77221 */ /* 0x000fe40000010000 */
[----:B---3--:R-:W-:-:S02]  /*c4f0*/  @!P0 FADD.FTZ R4, R4, R3 ;  /* 0x0000000304048221 */ /* 0x008fc40000010000 */
[----:B------:R-:W-:Y:S02]  /*c500*/  FADD.FTZ R223, R62, R223 ;  /* 0x000000df3edf7221 */ /* 0x000fe40000010000 */
[----:B------:R-:W-:Y:S01]  /*c510*/  FADD.FTZ R182, R79, R182 ;  /* 0x000000b64fb67221 */ /* 0x000fe20000010000 */
[----:B------:R0:W-:Y:S01]  /*c520*/  @!P1 STS.128 [R235.X16+0x6310], R4 ;  /* 0x00631004eb009388 */ /* 0x0001e2000000cc00 */
        /* <DEDUP_REMOVED lines=21> */
[----:B0-----:R-:W-:Y:S01]  /*c680*/  ULDC UR20, c[0x0][0x174] ;  /* 0x00005d0000147ab9 */ /* 0x001fe20000000800 */
[----:B------:R-:W0:Y:S01]  /*c690*/  LDS.128 R8, [0x6320] ;  /* 0x00632000ff087984 */ /* 0x000e220000000c00 */
[----:B------:R-:W-:-:S02]  /*c6a0*/  UISETP.NE.AND UP0, UPT, UR33, UR20, UPT ;  /* 0x000000142100728c */ /* 0x000fc4000bf05270 */
[----:B------:R-:W-:Y:S01]  /*c6b0*/  USHF.L.U32 UR20, UR7, 0x3, URZ ;  /* 0x0000000307147899 */ /* 0x000fe2000800063f */
[----:B------:R-:W1:Y:S03]  /*c6c0*/  LDS.128 R12, [0x6330] ;  /* 0x00633000ff0c7984 */ /* 0x000e660000000c00 */
[----:B------:R-:W-:Y:S01]  /*c6d0*/  PLOP3.LUT P0, PT, PT, PT, UP0, 0x80, 0x0 ;  /* 0x000000000000781c */ /* 0x000fe20003f0f008 */
[----:B------:R-:W2:-:S12]  /*c6e0*/  LDS.128 R16, [0x6340] ;  /* 0x00634000ff107984 */ /* 0x000e980000000c00 */
[----:B------:R-:W3:Y:S04]  /*c6f0*/  @P0 LDS.64 R20, [UR20+0xa380] ;  /* 0x00a38014ff140984 */ /* 0x000ee80008000a00 */
[----:B------:R-:W4:Y:S01]  /*c700*/  @P0 LDS.64 R22, [UR20+0x9b80] ;  /* 0x009b8014ff160984 */ /* 0x000f220008000a00 */
[----:B0-----:R-:W-:Y:S02]  /*c710*/  FADD.FTZ R2, R7, R11 ;  /* 0x0000000b07027221 */ /* 0x001fe40000010000 */
[----:B------:R-:W-:Y:S02]  /*c720*/  FADD.FTZ R7, R6, R10 ;  /* 0x0000000a06077221 */ /* 0x000fe40000010000 */
[----:B------:R-:W-:Y:S02]  /*c730*/  FADD.FTZ R0, R5, R9 ;  /* 0x0000000905007221 */ /* 0x000fe40000010000 */
[----:B------:R-:W-:-:S02]  /*c740*/  FADD.FTZ R3, R4, R8 ;  /* 0x0000000804037221 */ /* 0x000fc40000010000 */
[----:B-1----:R-:W-:Y:S02]  /*c750*/  FADD.FTZ R5, R7, R14 ;  /* 0x0000000e07057221 */ /* 0x002fe40000010000 */
[----:B------:R-:W-:Y:S02]  /*c760*/  FADD.FTZ R2, R2, R15 ;  /* 0x0000000f02027221 */ /* 0x000fe40000010000 */
[----:B------:R-:W-:Y:S02]  /*c770*/  FADD.FTZ R0, R0, R13 ;  /* 0x0000000d00007221 */ /* 0x000fe40000010000 */
[----:B------:R-:W-:Y:S02]  /*c780*/  FADD.FTZ R3, R3, R12 ;  /* 0x0000000c03037221 */ /* 0x000fe40000010000 */
[----:B--2---:R-:W-:Y:S02]  /*c790*/  FADD.FTZ R6, R5, R18 ;  /* 0x0000001205067221 */ /* 0x004fe40000010000 */
[----:B------:R-:W-:-:S02]  /*c7a0*/  FADD.FTZ R7, R2, R19 ;  /* 0x0000001302077221 */ /* 0x000fc40000010000 */
[----:B------:R-:W-:Y:S02]  /*c7b0*/  FADD.FTZ R5, R0, R17 ;  /* 0x0000001100057221 */ /* 0x000fe40000010000 */
[----:B------:R-:W-:Y:S02]  /*c7c0*/  FADD.FTZ R4, R3, R16 ;  /* 0x0000001003047221 */ /* 0x000fe40000010000 */
[----:B---3--:R-:W-:Y:S02]  /*c7d0*/  @P0 FADD.FTZ R7, R7, R21 ;  /* 0x0000001507070221 */ /* 0x008fe40000010000 */
[----:B------:R-:W-:Y:S02]  /*c7e0*/  @P0 FADD.FTZ R6, R6, R20 ;  /* 0x0000001406060221 */ /* 0x000fe40000010000 */
[----:B----4-:R-:W-:Y:S02]  /*c7f0*/  @P0 FADD.FTZ R5, R5, R23 ;  /* 0x0000001705050221 */ /* 0x010fe40000010000 */
[----:B------:R-:W-:Y:S01]  /*c800*/  @P0 FADD.FTZ R4, R4, R22 ;  /* 0x0000001604040221 */ /* 0x000fe20000010000 */
[----:B------:R0:W-:Y:S04]  /*c810*/  STS.64 [UR20+0xa380], R6 ;  /* 0x00a38006ff007988 */ /* 0x0001e80008000a14 */
[----:B------:R0:W-:Y:S02]  /*c820*/  STS.64 [UR20+0x9b80], R4 ;  /* 0x009b8004ff007988 */ /* 0x0001e40008000a14 */
.L_x_427:
[----:B0-----:R-:W-:Y:S05]  /*c830*/  BSYNC B0 ;  /* 0x0000000000007941 */ /* 0x001fea0003800000 */
.L_x_426:
[----:B------:R-:W-:Y:S02]  /*c840*/  UIADD3 UR7, UR7, 0x1, URZ ;  /* 0x0000000107077890 */ /* 0x000fe4000fffe03f */
[----:B------:R-:W-:-:S02]  /*c850*/  ULDC UR20, c[0x0][0x16c] ;  /* 0x00005b0000147ab9 */ /* 0x000fc40000000800 */
[----:B------:R-:W-:Y:S02]  /*c860*/  UISETP.GE.AND UP0, UPT, UR7, UR20, UPT ;  /* 0x000000140700728c */ /* 0x000fe4000bf06270 */
[----:B------:R-:W-:-:S04]  /*c870*/  UIADD3 UR8, UP1, UR8, 0x1, URZ ;  /* 0x0000000108087890 */ /* 0x000fc8000ff3e03f */
[----:B------:R-:W-:Y:S01]  /*c880*/  PLOP3.LUT P0, PT, PT, PT, UP0, 0x80, 0x0 ;  /* 0x000000000000781c */ /* 0x000fe20003f0f008 */
[----:B------:R-:W-:-:S12]  /*c890*/  UIADD3.X UR9, URZ, UR9, URZ, UP1, !UPT ;  /* 0x000000093f097290 */ /* 0x000fd80008ffe43f */
[----:B------:R-:W-:Y:S01]  /*c8a0*/  @P0 CALL.REL.NOINC `(.L_x_327) ;  /* 0x0000001000000944 */ /* 0x000fe20003c00000 */
[----:B------:R-:W-:Y:S05]  /*c8b0*/  BRA `(.L_x_428) ;  /* 0xffff5da000007947 */ /* 0x000fea000383ffff */
.L_x_327:
[----:B0-----:R-:W-:Y:S01]  /*c8c0*/  BAR.SYNC.DEFER_BLOCKING 0x0 ;  /* 0x0000000000007b1d */ /* 0x001fe20000010000 */
[----:B------:R-:W-:Y:S02]  /*c8d0*/  F2FP.PACK_AB R231, R231, R232 ;  /* 0x000000e8e7e7723e */ /* 0x000fe400000000ff */
[----:B------:R-:W-:Y:S02]  /*c8e0*/  F2FP.PACK_AB R229, R229, R230 ;  /* 0x000000e6e5e5723e */ /* 0x000fe400000000ff */
[----:B------:R-:W-:Y:S01]  /*c8f0*/  F2FP.PACK_AB R227, R227, R228 ;  /* 0x000000e4e3e3723e */ /* 0x000fe200000000ff */
[----:B------:R-:W-:Y:S01]  /*c900*/  ULDC.64 UR8, c[0x0][0x2d8] ;  /* 0x0000b60000087ab9 */ /* 0x000fe20000000a00 */
[----:B------:R-:W-:Y:S01]  /*c910*/  PRMT R0, R231, 0x7632, R0 ;  /* 0x00007632e7007816 */ /* 0x000fe20000000000 */
[----:B------:R-:W-:Y:S01]  /*c920*/  UIMAD UR7, UR36, UR8, URZ ;  /* 0x00000008240772a4 */ /* 0x000fe2000f8e023f */
[----:B------:R-:W-:Y:S01]  /*c930*/  PRMT R2, R229, 0x7632, R2 ;  /* 0x00007632e5027816 */ /* 0x000fe20000000002 */
[----:B------:R-:W-:Y:S01]  /*c940*/  ULDC.64 UR40, c[0x0][0x2f8] ;  /* 0x0000be0000287ab9 */ /* 0x000fe20000000a00 */
[----:B------:R-:W-:Y:S01]  /*c950*/  PRMT R3, R227, 0x7632, R3 ;  /* 0x00007632e3037816 */ /* 0x000fe20000000003 */
[----:B------:R-:W-:Y:S01]  /*c960*/  UIMAD UR22, UR35, UR9, UR7 ;  /* 0x00000009231672a4 */ /* 0x000fe2000f8e0207 */
[----:B------:R-:W-:Y:S01]  /*c970*/  ISETP.NE.AND P0, PT, R148, RZ, PT ;  /* 0x000000ff9400720c */ /* 0x000fe20003f05270 */
[----:B------:R-:W-:Y:S01]  /*c980*/  UIMAD UR7, UR36, UR40, URZ ;  /* 0x00000028240772a4 */ /* 0x000fe2000f8e023f */
[----:B------:R-:W-:Y:S01]  /*c990*/  F2FP.PACK_AB R225, R225, R226 ;  /* 0x000000e2e1e1723e */ /* 0x000fe200000000ff */
[----:B------:R-:W-:Y:S01]  /*c9a0*/  UIMAD.WIDE.U32 UR20, UR35, UR8, URZ ;  /* 0x00000008231472a5 */ /* 0x000fe2000f8e003f */
[----:B------:R-:W-:Y:S01]  /*c9b0*/  F2FP.PACK_AB R223, R223, R224 ;  /* 0x000000e0dfdf723e */ /* 0x000fe200000000ff */
[----:B------:R-:W-:Y:S01]  /*c9c0*/  UIMAD UR34, UR35, UR41, UR7 ;  /* 0x00000029232272a4 */ /* 0x000fe2000f8e0207 */
[----:B------:R-:W-:Y:S01]  /*c9d0*/  F2FP.PACK_AB R221, R221, R222 ;  /* 0x000000dedddd723e */ /* 0x000fe200000000ff */
[----:B------:R-:W-:Y:S01]  /*c9e0*/  UIMAD.WIDE.U32 UR8, UR35, UR40, URZ ;  /* 0x00000028230872a5 */ /* 0x000fe2000f8e003f */
[----:B------:R-:W-:Y:S01]  /*c9f0*/  F2FP.PACK_AB R219, R219, R220 ;  /* 0x000000dcdbdb723e */ /* 0x000fe200000000ff */
[----:B------:R-:W-:Y:S01]  /*ca00*/  UIADD3 UR7, UR21, UR22, URZ ;  /* 0x0000001615077290 */ /* 0x000fe2000fffe03f */
[----:B------:R-:W-:Y:S01]  /*ca10*/  F2FP.PACK_AB R217, R217, R218 ;  /* 0x000000dad9d9723e */ /* 0x000fe200000000ff */
[----:B------:R0:W-:Y:S01]  /*ca20*/  STS.U16 [R145+0x2], R0 ;  /* 0x0000020091007388 */ /* 0x0001e20000000400 */
[----:B------:R-:W-:Y:S01]  /*ca30*/  PRMT R4, R223, 0x7632, R4 ;  /* 0x00007632df047816 */ /* 0x000fe20000000004 */
[----:B------:R-:W-:Y:S01]  /*ca40*/  BSSY B0, `(.L_x_429) ;  /* 0x000003a000007945 */ /* 0x000fe20003800000 */
[----:B------:R-:W-:Y:S01]  /*ca50*/  PRMT R5, R217, 0x7632, R5 ;  /* 0x00007632d9057816 */ /* 0x000fe20000000005 */
[----:B------:R1:W-:Y:S01]  /*ca60*/  STS.U16 [R145+0x6], R2 ;  /* 0x0000060291007388 */ /* 0x0003e20000000400 */
[----:B------:R-:W-:-:S03]  /*ca70*/  SHF.R.S32.HI R43, RZ, 0x1f, R146 ;  /* 0x0000001fff2b7819 */ /* 0x000fc60000011492 */
[----:B------:R2:W-:Y:S01]  /*ca80*/  STS.U16 [R145+0xa], R3 ;  /* 0x00000a0391007388 */ /* 0x0005e20000000400 */
[----:B0-----:R-:W-:-:S03]  /*ca90*/  PRMT R0, R225, 0x7632, R0 ;  /* 0x00007632e1007816 */ /* 0x001fc60000000000 */
[----:B------:R-:W-:Y:S01]  /*caa0*/  STS.U16 [R145], R231 ;  /* 0x000000e791007388 */ /* 0x000fe20000000400 */
[----:B-1----:R-:W-:-:S03]  /*cab0*/  PRMT R2, R221, 0x7632, R2 ;  /* 0x00007632dd027816 */ /* 0x002fc60000000002 */
[----:B------:R-:W-:Y:S01]  /*cac0*/  STS.U16 [R145+0x4], R229 ;  /* 0x000004e591007388 */ /* 0x000fe20000000400 */
[----:B--2---:R-:W-:-:S03]  /*cad0*/  PRMT R3, R219, 0x7632, R3 ;  /* 0x00007632db037816 */ /* 0x004fc60000000003 */
[----:B------:R-:W-:Y:S04]  /*cae0*/  STS.U16 [R145+0x8], R227 ;  /* 0x000008e391007388 */ /* 0x000fe80000000400 */
[----:B------:R-:W-:Y:S04]  /*caf0*/  STS.U16 [R145+0xc], R225 ;  /* 0x00000ce191007388 */ /* 0x000fe80000000400 */
[----:B------:R0:W-:Y:S04]  /*cb00*/  STS.U16 [R145+0xe], R0 ;  /* 0x00000e0091007388 */ /* 0x0001e80000000400 */
[----:B------:R-:W-:Y:S04]  /*cb10*/  STS.U16 [R145+0x10], R223 ;  /* 0x000010df91007388 */ /* 0x000fe80000000400 */
[----:B------:R-:W-:Y:S01]  /*cb20*/  STS.U16 [R145+0x12], R4 ;  /* 0x0000120491007388 */ /* 0x000fe20000000400 */
[----:B0-----:R-:W-:-:S03]  /*cb30*/  MOV R0, UR38 ;  /* 0x0000002600007c02 */ /* 0x001fc60008000f00 */
[----:B------:R-:W-:Y:S04]  /*cb40*/  STS.U16 [R145+0x14], R221 ;  /* 0x000014dd91007388 */ /* 0x000fe80000000400 */
[----:B------:R0:W-:Y:S04]  /*cb50*/  STS.U16 [R145+0x16], R2 ;  /* 0x0000160291007388 */ /* 0x0001e80000000400 */
[----:B------:R-:W-:Y:S04]  /*cb60*/  STS.U16 [R145+0x18], R219 ;  /* 0x000018db91007388 */ /* 0x000fe80000000400 */
[----:B------:R1:W-:Y:S01]  /*cb70*/  STS.U16 [R145+0x1a], R3 ;  /* 0x00001a0391007388 */ /* 0x0003e20000000400 */
[----:B0-----:R-:W-:-:S03]  /*cb80*/  IADD3 R2, P2, R146, UR38, RZ ;  /* 0x0000002692027c10 */ /* 0x001fc6000ff5e0ff */
[----:B------:R-:W-:Y:S04]  /*cb90*/  STS.U16 [R145+0x1c], R217 ;  /* 0x00001cd991007388 */ /* 0x000fe80000000400 */
[----:B------:R-:W-:Y:S01]  /*cba0*/  STS.U16 [R145+0x1e], R5 ;  /* 0x00001e0591007388 */ /* 0x000fe20000000400 */
[----:B------:R-:W-:-:S06]  /*cbb0*/  NOP ;  /* 0x0000000000007918 */ /* 0x000fcc0000000000 */
[----:B------:R-:W-:Y:S01]  /*cbc0*/  LDS.U16 R9, [R252] ;  /* 0x00000000fc097984 */ /* 0x000fe20000000400 */
[----:B-1----:R-:W-:-:S03]  /*cbd0*/  LEA.HI.X.SX32 R3, R0, R43, 0x1, P2 ;  /* 0x0000002b00037211 */ /* 0x002fc600010f0eff */
        /* <DEDUP_REMOVED lines=20> */
[----:B------:R-:W-:Y:S01]  /*cd20*/  MOV R5, UR35 ;  /* 0x0000002300057c02 */ /* 0x000fe20008000f00 */
[----:B------:R-:W-:Y:S01]  /*cd30*/  ULDC.64 UR38, c[0x0][0x2e0] ;  /* 0x0000b80000267ab9 */ /* 0x000fe20000000a00 */
[----:B------:R-:W-:Y:S01]  /*cd40*/  MOV R7, UR16 ;  /* 0x0000001000077c02 */ /* 0x000fe20008000f00 */
[----:B------:R-:W-:Y:S02]  /*cd50*/  UIMAD UR23, UR17, UR38, URZ ;  /* 0x00000026111772a4 */ /* 0x000fe4000f8e023f */
[----:B------:R-:W-:Y:S02]  /*cd60*/  IMAD.WIDE.U32 R4, R5, c[0x0][0x2d8], R2 ;  /* 0x0000b60005047a25 */ /* 0x000fe400078e0002 */
[----:B------:R-:W-:-:S03]  /*cd70*/  UIMAD UR23, UR16, UR39, UR23 ;  /* 0x00000027101772a4 */ /* 0x000fc6000f8e0217 */
[----:B------:R-:W-:-:S05]  /*cd80*/  IADD3 R5, R5, UR22, RZ ;  /* 0x0000001605057c10 */ /* 0x000fca000fffe0ff */
[----:B------:R-:W-:-:S05]  /*cd90*/  IMAD.WIDE.U32 R4, R7, c[0x0][0x2e0], R4 ;  /* 0x0000b80007047a25 */ /* 0x000fca00078e0004 */
[----:B------:R-:W-:Y:S02]  /*cda0*/  IADD3 R5, R5, UR23, RZ ;  /* 0x0000001705057c10 */ /* 0x000fe4000fffe0ff */
[----:B------:R-:W-:-:S04]  /*cdb0*/  LEA R6, P1, R4, c[0x0][0x330], 0x1 ;  /* 0x0000cc0004067a11 */ /* 0x000fc800078208ff */
[----:B------:R-:W-:-:S05]  /*cdc0*/  LEA.HI.X R7, R4, c[0x0][0x334], R5, 0x1, P1 ;  /* 0x0000cd0004077a11 */ /* 0x000fca00008f0c05 */
[----:B------:R0:W-:Y:S04]  /*cdd0*/  STG.E.U16 [R6.64], R9 ;  /* 0x0000000906007986 */ /* 0x0001e8000c10151e */
.L_x_430:
[----:B------:R-:W-:Y:S05]  /*cde0*/  BSYNC B0 ;  /* 0x0000000000007941 */ /* 0x000fea0003800000 */
.L_x_429:
[----:B0-----:R-:W2:Y:S01]  /*cdf0*/  LDL.LU R7, [R1] ;  /* 0x0000000001077983 */ /* 0x001ea20000300800 */
[----:B------:R-:W-:Y:S01]  /*ce00*/  ULDC UR38, c[0x0][0x174] ;  /* 0x00005d0000267ab9 */ /* 0x000fe20000000800 */
[C---:B------:R-:W-:Y:S01]  /*ce10*/  LEA R4, P1, R146.reuse, c[0x0][0x330], 0x1 ;  /* 0x0000cc0092047a11 */ /* 0x040fe200078208ff */
[----:B------:R-:W-:Y:S01]  /*ce20*/  UIADD3 UR38, UR6, -UR38, URZ ;  /* 0x8000002606267290 */ /* 0x000fe2000fffe03f */
[C---:B------:R-:W-:Y:S01]  /*ce30*/  LOP3.LUT R22, R146.reuse, 0x20, RZ, 0xfc, !PT ;  /* 0x0000002092167812 */ /* 0x040fe200078efcff */
[----:B------:R-:W-:Y:S01]  /*ce40*/  ULDC.64 UR22, c[0x0][0x2e0] ;  /* 0x0000b80000167ab9 */ /* 0x000fe20000000a00 */
[C---:B------:R-:W-:Y:S01]  /*ce50*/  LOP3.LUT R24, R146.reuse, 0x40, RZ, 0xfc, !PT ;  /* 0x0000004092187812 */ /* 0x040fe200078efcff */
[----:B------:R-:W-:Y:S01]  /*ce60*/  UMOV UR21, UR7 ;  /* 0x0000000700157c82 */ /* 0x000fe20008000000 */
[C---:B------:R-:W-:Y:S01]  /*ce70*/  LOP3.LUT R26, R146.reuse, 0x60, RZ, 0xfc, !PT ;  /* 0x00000060921a7812 */ /* 0x040fe200078efcff */
[----:B------:R-:W-:Y:S01]  /*ce80*/  UIMAD.WIDE.U32 UR20, UR16, UR22, UR20 ;  /* 0x00000016101472a5 */ /* 0x000fe2000f8e0014 */
[----:B------:R-:W-:Y:S01]  /*ce90*/  LEA.HI.X R0, R146, c[0x0][0x334], R43, 0x1, P1 ;  /* 0x0000cd0092007a11 */ /* 0x000fe200008f0c2b */
[----:B------:R-:W-:Y:S01]  /*cea0*/  UIMAD UR7, UR17, UR22, URZ ;  /* 0x00000016110772a4 */ /* 0x000fe2000f8e023f */
[-C--:B------:R-:W-:Y:S01]  /*ceb0*/  ISETP.GE.AND P1, PT, R22, R41.reuse, PT ;  /* 0x000000291600720c */ /* 0x080fe20003f26270 */
[----:B------:R-:W-:Y:S01]  /*cec0*/  UIMAD UR22, UR38, -0x800, URZ ;  /* 0xfffff800261678a4 */ /* 0x000fe2000f8e023f */
[-C--:B------:R-:W-:Y:S01]  /*ced0*/  ISETP.GE.AND P2, PT, R24, R41.reuse, PT ;  /* 0x000000291800720c */ /* 0x080fe20003f46270 */
[----:B------:R-:W-:Y:S01]  /*cee0*/  UIMAD UR7, UR16, UR23, UR7 ;  /* 0x00000017100772a4 */ /* 0x000fe2000f8e0207 */
[----:B------:R-:W-:Y:S01]  /*cef0*/  ISETP.GE.AND P3, PT, R26, R41, PT ;  /* 0x000000291a00720c */ /* 0x000fe20003f66270 */
[----:B------:R-:W-:Y:S01]  /*cf00*/  UIADD3 UR38, UP0, UR22, UR20, URZ ;  /* 0x0000001416267290 */ /* 0x000fe2000ff1e03f */
[C---:B------:R-:W-:Y:S01]  /*cf10*/  LOP3.LUT R28, R146.reuse, 0x80, RZ, 0xfc, !PT ;  /* 0x00000080921c7812 */ /* 0x040fe200078efcff */
[----:B------:R-:W-:Y:S01]  /*cf20*/  USHF.R.S32.HI UR23, URZ, 0x1f, UR22 ;  /* 0x0000001f3f177899 */ /* 0x000fe20008011416 */
[C---:B------:R-:W-:Y:S01]  /*cf30*/  LOP3.LUT R30, R146.reuse, 0xa0, RZ, 0xfc, !PT ;  /* 0x000000a0921e7812 */ /* 0x040fe200078efcff */
[----:B------:R-:W-:Y:S01]  /*cf40*/  BSSY B0, `(.L_x_431) ;  /* 0x00000b3000007945 */ /* 0x000fe20003800000 */
[C---:B------:R-:W-:Y:S01]  /*cf50*/  LOP3.LUT R32, R146.reuse, 0xc0, RZ, 0xfc, !PT ;  /* 0x000000c092207812 */ /* 0x040fe200078efcff */
[----:B------:R-:W-:Y:S01]  /*cf60*/  UIADD3.X UR20, UR23, UR7, UR21, UP0, !UPT ;  /* 0x0000000717147290 */ /* 0x000fe200087fe415 */
[----:B------:R-:W-:Y:S01]  /*cf70*/  MOV R5, UR38 ;  /* 0x0000002600057c02 */ /* 0x000fe20008000f00 */
[----:B------:R-:W-:Y:S01]  /*cf80*/  UIADD3 UR7, UR9, UR34, URZ ;  /* 0x0000002209077290 */ /* 0x000fe2000fffe03f */
[----:B------:R-:W-:-:S02]  /*cf90*/  LOP3.LUT R34, R146, 0xe0, RZ, 0xfc, !PT ;  /* 0x000000e092227812 */ /* 0x000fc400078efcff */
[C---:B------:R-:W-:Y:S02]  /*cfa0*/  LEA R4, P4, R5.reuse, R4, 0x1 ;  /* 0x0000000405047211 */ /* 0x040fe400078808ff */
[----:B------:R-:W-:Y:S02]  /*cfb0*/  MOV R6, UR20 ;  /* 0x0000001400067c02 */ /* 0x000fe40008000f00 */
[C---:B------:R-:W-:Y:S02]  /*cfc0*/  LOP3.LUT R36, R146.reuse, 0x100, RZ, 0xfc, !PT ;  /* 0x0000010092247812 */ /* 0x040fe400078efcff */
[----:B------:R-:W-:Y:S02]  /*cfd0*/  LEA.HI.X R5, R5, R0, R6, 0x1, P4 ;  /* 0x0000000005057211 */ /* 0x000fe400020f0c06 */
[----:B------:R-:W-:Y:S02]  /*cfe0*/  LOP3.LUT R38, R146, 0x120, RZ, 0xfc, !PT ;  /* 0x0000012092267812 */ /* 0x000fe400078efcff */
[-C--:B------:R-:W-:Y:S01]  /*cff0*/  ISETP.GE.AND P4, PT, R34, R41.reuse, PT ;  /* 0x000000292200720c */ /* 0x080fe20003f86270 */
[----:B------:R0:W-:Y:S01]  /*d000*/  @!P1 STG.E.U16 [R4.64+-0xfc0], R11 ;  /* 0xfff0400b04009986 */ /* 0x0001e2000c10151e */
[----:B------:R-:W-:-:S02]  /*d010*/  ISETP.GE.AND P1, PT, R28, R41, PT ;  /* 0x000000291c00720c */ /* 0x000fc40003f26270 */
[-C--:B------:R-:W-:Y:S01]  /*d020*/  ISETP.GE.AND P5, PT, R36, R41.reuse, PT ;  /* 0x000000292400720c */ /* 0x080fe20003fa6270 */
[----:B------:R1:W-:Y:S01]  /*d030*/  @!P2 STG.E.U16 [R4.64+-0xf80], R13 ;  /* 0xfff0800d0400a986 */ /* 0x0003e2000c10151e */
[-C--:B------:R-:W-:Y:S02]  /*d040*/  ISETP.GE.AND P2, PT, R30, R41.reuse, PT ;  /* 0x000000291e00720c */ /* 0x080fe40003f46270 */
[-C--:B------:R-:W-:Y:S01]  /*d050*/  ISETP.GE.AND P6, PT, R38, R41.reuse, PT ;  /* 0x000000292600720c */ /* 0x080fe20003fc6270 */
[----:B------:R3:W-:Y:S01]  /*d060*/  @!P3 STG.E.U16 [R4.64+-0xf40], R15 ;  /* 0xfff0c00f0400b986 */ /* 0x0007e2000c10151e */
[----:B------:R-:W-:Y:S02]  /*d070*/  ISETP.GE.AND P3, PT, R32, R41, PT ;  /* 0x000000292000720c */ /* 0x000fe40003f66270 */
[C---:B------:R-:W-:Y:S01]  /*d080*/  LOP3.LUT R40, R146.reuse, 0x140, RZ, 0xfc, !PT ;  /* 0x0000014092287812 */ /* 0x040fe200078efcff */
[----:B------:R-:W-:Y:S01]  /*d090*/  @!P4 STG.E.U16 [R4.64+-0xe40], R23 ;  /* 0xfff1c0170400c986 */ /* 0x000fe2000c10151e */
[----:B------:R-:W-:-:S02]  /*d0a0*/  LOP3.LUT R42, R146, 0x160, RZ, 0xfc, !PT ;  /* 0x00000160922a7812 */ /* 0x000fc400078efcff */
[C---:B------:R-:W-:Y:S01]  /*d0b0*/  LOP3.LUT R44, R146.reuse, 0x180, RZ, 0xfc, !PT ;  /* 0x00000180922c7812 */ /* 0x040fe200078efcff */
[----:B------:R4:W-:Y:S01]  /*d0c0*/  @!P1 STG.E.U16 [R4.64+-0xf00], R17 ;  /* 0xfff1001104009986 */ /* 0x0009e2000c10151e */
[C---:B------:R-:W-:Y:S02]  /*d0d0*/  LOP3.LUT R46, R146.reuse, 0x1a0, RZ, 0xfc, !PT ;  /* 0x000001a0922e7812 */ /* 0x040fe400078efcff */
[C---:B------:R-:W-:Y:S01]  /*d0e0*/  LOP3.LUT R48, R146.reuse, 0x1c0, RZ, 0xfc, !PT ;  /* 0x000001c092307812 */ /* 0x040fe200078efcff */
[----:B------:R-:W-:Y:S01]  /*d0f0*/  @!P2 STG.E.U16 [R4.64+-0xec0], R19 ;  /* 0xfff140130400a986 */ /* 0x000fe2000c10151e */
[----:B------:R-:W-:Y:S02]  /*d100*/  LOP3.LUT R50, R146, 0x1e0, RZ, 0xfc, !PT ;  /* 0x000001e092327812 */ /* 0x000fe400078efcff */
[-C--:B------:R-:W-:Y:S01]  /*d110*/  ISETP.GE.AND P1, PT, R40, R41.reuse, PT ;  /* 0x000000292800720c */ /* 0x080fe20003f26270 */
[----:B------:R-:W-:Y:S01]  /*d120*/  @!P3 STG.E.U16 [R4.64+-0xe80], R21 ;  /* 0xfff180150400b986 */ /* 0x000fe2000c10151e */
[----:B------:R-:W-:-:S02]  /*d130*/  ISETP.GE.AND P2, PT, R42, R41, PT ;  /* 0x000000292a00720c */ /* 0x000fc40003f46270 */
[-C--:B------:R-:W-:Y:S01]  /*d140*/  ISETP.GE.AND P3, PT, R44, R41.reuse, PT ;  /* 0x000000292c00720c */ /* 0x080fe20003f66270 */
[----:B------:R-:W-:Y:S01]  /*d150*/  @!P5 STG.E.U16 [R4.64+-0xe00], R25 ;  /* 0xfff200190400d986 */ /* 0x000fe2000c10151e */
[-C--:B------:R-:W-:Y:S02]  /*d160*/  ISETP.GE.AND P4, PT, R46, R41.reuse, PT ;  /* 0x000000292e00720c */ /* 0x080fe40003f86270 */
[-C--:B------:R-:W-:Y:S01]  /*d170*/  ISETP.GE.AND P5, PT, R48, R41.reuse, PT ;  /* 0x000000293000720c */ /* 0x080fe20003fa6270 */
[----:B------:R-:W-:Y:S01]  /*d180*/  @!P6 STG.E.U16 [R4.64+-0xdc0], R27 ;  /* 0xfff2401b0400e986 */ /* 0x000fe2000c10151e */
[----:B------:R-:W-:Y:S02]  /*d190*/  ISETP.GE.AND P6, PT, R50, R41, PT ;  /* 0x000000293200720c */ /* 0x000fe40003fc6270 */
[----:B------:R-:W-:Y:S01]  /*d1a0*/  SHF.L.U32 R0, R148, 0x4, RZ ;  /* 0x0000000494007819 */ /* 0x000fe200000006ff */
[----:B------:R-:W-:Y:S03]  /*d1b0*/  @!P1 STG.E.U16 [R4.64+-0xd80], R29 ;  /* 0xfff2801d04009986 */ /* 0x000fe6000c10151e */
[----:B------:R-:W-:Y:S01]  /*d1c0*/  LOP3.LUT R0, R0, 0xfffffe00, RZ, 0xc0, !PT ;  /* 0xfffffe0000007812 */ /* 0x000fe200078ec0ff */
[----:B------:R-:W-:Y:S03]  /*d1d0*/  @!P2 STG.E.U16 [R4.64+-0xd40], R31 ;  /* 0xfff2c01f0400a986 */ /* 0x000fe6000c10151e */
[----:B------:R-:W-:Y:S01]  /*d1e0*/  LEA R52, R147, R0, 0x4 ;  /* 0x0000000093347211 */ /* 0x000fe200078e20ff */
[----:B------:R-:W-:Y:S03]  /*d1f0*/  @!P3 STG.E.U16 [R4.64+-0xd00], R33 ;  /* 0xfff300210400b986 */ /* 0x000fe6000c10151e */
[C---:B------:R-:W-:Y:S01]  /*d200*/  IADD3 R6, R52.reuse, 0x1, RZ ;  /* 0x0000000134067810 */ /* 0x040fe20007ffe0ff */
[----:B------:R-:W-:Y:S01]  /*d210*/  @!P4 STG.E.U16 [R4.64+-0xcc0], R35 ;  /* 0xfff340230400c986 */ /* 0x000fe2000c10151e */
[----:B------:R-:W-:-:S02]  /*d220*/  IADD3 R9, R52, 0x3, RZ ;  /* 0x0000000334097810 */ /* 0x000fc40007ffe0ff */
[C---:B------:R-:W-:Y:S01]  /*d230*/  IADD3 R10, R52.reuse, 0x4, RZ ;  /* 0x00000004340a7810 */ /* 0x040fe20007ffe0ff */
[----:B------:R-:W-:Y:S01]  /*d240*/  @!P5 STG.E.U16 [R4.64+-0xc80], R37 ;  /* 0xfff380250400d986 */ /* 0x000fe2000c10151e */
[----:B0-----:R-:W-:Y:S02]  /*d250*/  IADD3 R11, R52, 0x5, RZ ;  /* 0x00000005340b7810 */ /* 0x001fe40007ffe0ff */
[-C--:B------:R-:W-:Y:S01]  /*d260*/  LEA.HI.SX32 R6, R6, R52.reuse, 0x1b ;  /* 0x0000003406067211 */ /* 0x080fe200078fdaff */
[----:B------:R0:W-:Y:S01]  /*d270*/  @!P6 STG.E.U16 [R4.64+-0xc40], R39 ;  /* 0xfff3c0270400e986 */ /* 0x0001e2000c10151e */
[----:B------:R-:W-:Y:S02]  /*d280*/  IADD3 R12, R52, 0x6, RZ ;  /* 0x00000006340c7810 */ /* 0x000fe40007ffe0ff */
[-C--:B------:R-:W-:Y:S02]  /*d290*/  LEA.HI.SX32 R9, R9, R52.reuse, 0x1b ;  /* 0x0000003409097211 */ /* 0x080fe400078fdaff */
[----:B------:R-:W-:-:S02]  /*d2a0*/  LEA.HI.SX32 R10, R10, R52, 0x1b ;  /* 0x000000340a0a7211 */ /* 0x000fc400078fdaff */
[-C--:B------:R-:W-:Y:S02]  /*d2b0*/  LEA.HI.SX32 R11, R11, R52.reuse, 0x1b ;  /* 0x000000340b0b7211 */ /* 0x080fe400078fdaff */
[----:B------:R-:W-:Y:S02]  /*d2c0*/  SHF.L.U32 R6, R6, 0x1, RZ ;  /* 0x0000000106067819 */ /* 0x000fe400000006ff */
[----:B-1----:R-:W-:Y:S02]  /*d2d0*/  IADD3 R13, R52, 0x7, RZ ;  /* 0x00000007340d7810 */ /* 0x002fe40007ffe0ff */
[----:B------:R-:W-:Y:S02]  /*d2e0*/  LEA.HI.SX32 R12, R12, R52, 0x1b ;  /* 0x000000340c0c7211 */ /* 0x000fe400078fdaff */
[----:B------:R-:W-:Y:S02]  /*d2f0*/  IADD3 R14, R52, 0x8, RZ ;  /* 0x00000008340e7810 */ /* 0x000fe40007ffe0ff */
[----:B------:R-:W-:-:S02]  /*d300*/  SHF.L.U32 R9, R9, 0x1, RZ ;  /* 0x0000000109097819 */ /* 0x000fc400000006ff */
[----:B---3--:R-:W-:Y:S02]  /*d310*/  IADD3 R15, R52, 0x9, RZ ;  /* 0x00000009340f7810 */ /* 0x008fe40007ffe0ff */
[----:B------:R-:W-:Y:S02]  /*d320*/  SHF.L.U32 R10, R10, 0x1, RZ ;  /* 0x000000010a0a7819 */ /* 0x000fe400000006ff */
[C---:B------:R-:W-:Y:S02]  /*d330*/  IADD3 R16, R52.reuse, 0xa, RZ ;  /* 0x0000000a34107810 */ /* 0x040fe40007ffe0ff */
[----:B------:R-:W-:Y:S02]  /*d340*/  SHF.L.U32 R11, R11, 0x1, RZ ;  /* 0x000000010b0b7819 */ /* 0x000fe400000006ff */
[----:B----4-:R-:W-:Y:S02]  /*d350*/  IADD3 R17, R52, 0xb, RZ ;  /* 0x0000000b34117810 */ /* 0x010fe40007ffe0ff */
[----:B------:R-:W-:-:S02]  /*d360*/  LEA.HI.SX32 R13, R13, R52, 0x1b ;  /* 0x000000340d0d7211 */ /* 0x000fc400078fdaff */
[----:B0-----:R-:W-:Y:S02]  /*d370*/  F2FP.PACK_AB R4, R179, R178 ;  /* 0x000000b2b304723e */ /* 0x001fe400000000ff */
[----:B------:R-:W-:Y:S02]  /*d380*/  SHF.L.U32 R12, R12, 0x1, RZ ;  /* 0x000000010c0c7819 */ /* 0x000fe400000006ff */
[----:B------:R-:W-:Y:S02]  /*d390*/  IADD3 R18, R52, 0xc, RZ ;  /* 0x0000000c34127810 */ /* 0x000fe40007ffe0ff */
[-C--:B------:R-:W-:Y:S02]  /*d3a0*/  LEA.HI.SX32 R14, R14, R52.reuse, 0x1b ;  /* 0x000000340e0e7211 */ /* 0x080fe400078fdaff */
[----:B------:R-:W-:Y:S02]  /*d3b0*/  IADD3 R19, R52, 0xd, RZ ;  /* 0x0000000d34137810 */ /* 0x000fe40007ffe0ff */
[----:B------:R-:W-:-:S02]  /*d3c0*/  LEA.HI.SX32 R15, R15, R52, 0x1b ;  /* 0x000000340f0f7211 */ /* 0x000fc400078fdaff */
[----:B------:R-:W-:Y:S02]  /*d3d0*/  IADD3 R20, R52, 0xe, RZ ;  /* 0x0000000e34147810 */ /* 0x000fe40007ffe0ff */
[-C--:B------:R-:W-:Y:S02]  /*d3e0*/  LEA.HI.SX32 R16, R16, R52.reuse, 0x1b ;  /* 0x0000003410107211 */ /* 0x080fe400078fdaff */
        /* <DEDUP_REMOVED lines=14> */
[----:B------:R-:W-:Y:S01]  /*d4d0*/  SHF.L.U32 R21, R21, 0x1, RZ ;  /* 0x0000000115157819 */ /* 0x000fe200000006ff */
[----:B--2---:R-:W-:Y:S01]  /*d4e0*/  FADD.FTZ R0, R172, R7 ;  /* 0x00000007ac007221 */ /* 0x004fe20000010000 */
[----:B------:R-:W-:-:S02]  /*d4f0*/  IADD3 R7, R52, 0x2, RZ ;  /* 0x0000000234077810 */ /* 0x000fc40007ffe0ff */
[----:B------:R-:W-:Y:S01]  /*d500*/  F2FP.PACK_AB R172, R173, R172 ;  /* 0x000000acadac723e */ /* 0x000fe200000000ff */
[----:B------:R-:W-:Y:S01]  /*d510*/  BAR.SYNC.DEFER_BLOCKING 0x0 ;  /* 0x0000000000007b1d */ /* 0x000fe20000010000 */
[----:B------:R-:W-:Y:S01]  /*d520*/  LEA.HI.SX32 R8, R7, R52, 0x1b ;  /* 0x0000003407087211 */ /* 0x000fe200078fdaff */
[----:B------:R-:W-:Y:S01]  /*d530*/  FADD.FTZ R7, R0, R173 ;  /* 0x000000ad00077221 */ /* 0x000fe20000010000 */
[----:B------:R-:W-:Y:S02]  /*d540*/  PRMT R5, R172, 0x7632, R5 ;  /* 0x00007632ac057816 */ /* 0x000fe40000000005 */
[----:B------:R-:W-:Y:S01]  /*d550*/  SHF.L.U32 R8, R8, 0x1, RZ ;  /* 0x0000000108087819 */ /* 0x000fe200000006ff */
[----:B------:R-:W-:Y:S01]  /*d560*/  FADD.FTZ R0, R7, R174 ;  /* 0x000000ae07007221 */ /* 0x000fe20000010000 */
[----:B------:R-:W-:-:S03]  /*d570*/  F2FP.PACK_AB R174, R175, R174 ;  /* 0x000000aeafae723e */ /* 0x000fc600000000ff */
[----:B------:R-:W-:-:S04]  /*d580*/  FADD.FTZ R7, R0, R175 ;  /* 0x000000af00077221 */ /* 0x000fc80000010000 */
[----:B------:R-:W-:Y:S01]  /*d590*/  FADD.FTZ R0, R7, R176 ;  /* 0x000000b007007221 */ /* 0x000fe20000010000 */
[----:B------:R-:W-:Y:S02]  /*d5a0*/  F2FP.PACK_AB R176, R177, R176 ;  /* 0x000000b0b1b0723e */ /* 0x000fe400000000ff */
[----:B------:R-:W-:Y:S01]  /*d5b0*/  PRMT R7, R174, 0x7632, R7 ;  /* 0x00007632ae077816 */ /* 0x000fe20000000007 */
[----:B------:R-:W-:Y:S01]  /*d5c0*/  FADD.FTZ R177, R0, R177 ;  /* 0x000000b100b17221 */ /* 0x000fe20000010000 */
[----:B------:R-:W-:Y:S02]  /*d5d0*/  PRMT R23, R176, 0x7632, R23 ;  /* 0x00007632b0177816 */ /* 0x000fe40000000017 */
[----:B------:R-:W-:Y:S01]  /*d5e0*/  IADD3 R0, P1, R146, -0x7e0, RZ ;  /* 0xfffff82092007810 */ /* 0x000fe20007f3e0ff */
[----:B------:R-:W-:Y:S01]  /*d5f0*/  FADD.FTZ R178, R177, R178 ;  /* 0x000000b2b1b27221 */ /* 0x000fe20000010000 */
[----:B------:R-:W-:Y:S02]  /*d600*/  STS.U16 [R145], R172 ;  /* 0x000000ac91007388 */ /* 0x000fe40000000400 */
[----:B------:R-:W-:Y:S01]  /*d610*/  IADD3.X R43, R43, -0x1, RZ, P1, !PT ;  /* 0xffffffff2b2b7810 */ /* 0x000fe20000ffe4ff */
[----:B------:R-:W-:Y:S01]  /*d620*/  FADD.FTZ R179, R178, R179 ;  /* 0x000000b3b2b37221 */ /* 0x000fe20000010000 */
[----:B------:R0:W-:Y:S04]  /*d630*/  STS.U16 [R6+0x2], R5 ;  /* 0x0000020506007388 */ /* 0x0001e80000000400 */
[----:B------:R1:W-:Y:S04]  /*d640*/  STS.U16 [R8+0x4], R174 ;  /* 0x000004ae08007388 */ /* 0x0003e80000000400 */
[----:B------:R-:W-:Y:S01]  /*d650*/  STS.U16 [R9+0x6], R7 ;  /* 0x0000060709007388 */ /* 0x000fe20000000400 */
[----:B0-----:R-:W-:Y:S01]  /*d660*/  F2FP.PACK_AB R5, R181, R180 ;  /* 0x000000b4b505723e */ /* 0x001fe200000000ff */
[----:B------:R-:W-:-:S02]  /*d670*/  FADD.FTZ R180, R179, R180 ;  /* 0x000000b4b3b47221 */ /* 0x000fc40000010000 */
[----:B------:R0:W-:Y:S01]  /*d680*/  STS.U16 [R10+0x8], R176 ;  /* 0x000008b00a007388 */ /* 0x0001e20000000400 */
[----:B------:R-:W-:Y:S02]  /*d690*/  F2FP.PACK_AB R6, R183, R182 ;  /* 0x000000b6b706723e */ /* 0x000fe400000000ff */
[----:B-1----:R-:W-:Y:S01]  /*d6a0*/  PRMT R8, R4, 0x7632, R8 ;  /* 0x0000763204087816 */ /* 0x002fe20000000008 */
[----:B------:R1:W-:Y:S01]  /*d6b0*/  STS.U16 [R11+0xa], R23 ;  /* 0x00000a170b007388 */ /* 0x0003e20000000400 */
[C---:B------:R-:W-:Y:S01]  /*d6c0*/  PRMT R25, R5.reuse, 0x7610, R25 ;  /* 0x0000761005197816 */ /* 0x040fe20000000019 */
[----:B------:R-:W-:Y:S01]  /*d6d0*/  FADD.FTZ R181, R180, R181 ;  /* 0x000000b5b4b57221 */ /* 0x000fe20000010000 */
[----:B------:R-:W-:Y:S01]  /*d6e0*/  PRMT R27, R5, 0x7632, R27 ;  /* 0x00007632051b7816 */ /* 0x000fe2000000001b */
[----:B------:R2:W-:Y:S01]  /*d6f0*/  STS.U16 [R12+0xc], R4 ;  /* 0x00000c040c007388 */ /* 0x0005e20000000400 */
[----:B------:R-:W-:Y:S01]  /*d700*/  F2FP.PACK_AB R5, R127, R215 ;  /* 0x000000d77f05723e */ /* 0x000fe200000000ff */
[----:B------:R-:W-:Y:S01]  /*d710*/  FADD.FTZ R182, R181, R182 ;  /* 0x000000b6b5b67221 */ /* 0x000fe20000010000 */
[----:B0-----:R-:W-:Y:S01]  /*d720*/  PRMT R10, R6, 0x7632, R10 ;  /* 0x00007632060a7816 */ /* 0x001fe2000000000a */
[----:B------:R-:W-:Y:S01]  /*d730*/  STS.U16 [R13+0xe], R8 ;  /* 0x00000e080d007388 */ /* 0x000fe20000000400 */
[----:B-1----:R-:W-:Y:S01]  /*d740*/  PRMT R23, R5, 0x7632, R23 ;  /* 0x0000763205177816 */ /* 0x002fe20000000017 */
[----:B------:R-:W-:-:S02]  /*d750*/  FADD.FTZ R183, R182, R183 ;  /* 0x000000b7b6b77221 */ /* 0x000fc40000010000 */
[----:B------:R-:W-:Y:S01]  /*d760*/  STS.U16 [R14+0x10], R25 ;  /* 0x000010190e007388 */ /* 0x000fe20000000400 */
[----:B--2---:R-:W-:Y:S01]  /*d770*/  F2FP.PACK_AB R4, R185, R184 ;  /* 0x000000b8b904723e */ /* 0x004fe200000000ff */
[----:B------:R-:W-:Y:S02]  /*d780*/  FADD.FTZ R184, R183, R184 ;  /* 0x000000b8b7b87221 */ /* 0x000fe40000010000 */
[----:B------:R-:W-:Y:S01]  /*d790*/  STS.U16 [R15+0x12], R27 ;  /* 0x0000121b0f007388 */ /* 0x000fe20000000400 */
[----:B------:R-:W-:Y:S01]  /*d7a0*/  PRMT R12, R4, 0x7632, R12 ;  /* 0x00007632040c7816 */ /* 0x000fe2000000000c */
[----:B------:R-:W-:Y:S02]  /*d7b0*/  FADD.FTZ R184, R184, R185 ;  /* 0x000000b9b8b87221 */ /* 0x000fe40000010000 */
[----:B------:R-:W-:Y:S02]  /*d7c0*/  STS.U16 [R16+0x14], R6 ;  /* 0x0000140610007388 */ /* 0x000fe40000000400 */
[----:B------:R-:W-:-:S02]  /*d7d0*/  FADD.FTZ R184, R184, R215 ;  /* 0x000000d7b8b87221 */ /* 0x000fc40000010000 */
[----:B------:R-:W-:Y:S04]  /*d7e0*/  STS.U16 [R17+0x16], R10 ;  /* 0x0000160a11007388 */ /* 0x000fe80000000400 */
[----:B------:R0:W-:Y:S04]  /*d7f0*/  STS.U16 [R18+0x18], R4 ;  /* 0x0000180412007388 */ /* 0x0001e80000000400 */
[----:B------:R-:W-:Y:S04]  /*d800*/  STS.U16 [R19+0x1a], R12 ;  /* 0x00001a0c13007388 */ /* 0x000fe80000000400 */
[----:B------:R-:W-:Y:S01]  /*d810*/  STS.U16 [R20+0x1c], R5 ;  /* 0x00001c0514007388 */ /* 0x000fe20000000400 */
[----:B0-----:R-:W-:-:S03]  /*d820*/  FADD.FTZ R4, R184, R127 ;  /* 0x0000007fb8047221 */ /* 0x001fc60000010000 */
        /* <DEDUP_REMOVED lines=20> */
[----:B------:R-:W-:Y:S04]  /*d970*/  STL [R1], R4 ;  /* 0x0000000401007387 */ /* 0x000fe80000100800 */
[----:B------:R-:W0:Y:S02]  /*d980*/  LDS R25, [0x1080] ;  /* 0x00108000ff197984 */ /* 0x000e240000000800 */
[----:B0-----:R-:W-:-:S13]  /*d990*/  ISETP.GE.AND P0, PT, R146, R25, PT ;  /* 0x000000199200720c */ /* 0x001fda0003f06270 */
[----:B------:R-:W-:Y:S05]  /*d9a0*/  @P0 BRA `(.L_x_432) ;  /* 0x000000c000000947 */ /* 0x000fea0003800000 */
[----:B------:R-:W-:Y:S01]  /*d9b0*/  MOV R5, UR35 ;  /* 0x0000002300057c02 */ /* 0x000fe20008000f00 */
[----:B------:R-:W-:Y:S02]  /*d9c0*/  ULDC.64 UR20, c[0x0][0x300] ;  /* 0x0000c00000147ab9 */ /* 0x000fe40000000a00 */
[----:B------:R-:W-:Y:S02]  /*d9d0*/  UIMAD UR20, UR17, UR20, URZ ;  /* 0x00000014111472a4 */ /* 0x000fe4000f8e023f */
[----:B------:R-:W-:Y:S01]  /*d9e0*/  IMAD.WIDE.U32 R2, R5, c[0x0][0x2f8], R2 ;  /* 0x0000be0005027a25 */ /* 0x000fe200078e0002 */
[----:B------:R-:W-:Y:S01]  /*d9f0*/  MOV R5, UR16 ;  /* 0x0000001000057c02 */ /* 0x000fe20008000f00 */
[----:B------:R-:W-:-:S03]  /*da00*/  UIMAD UR20, UR16, UR21, UR20 ;  /* 0x00000015101472a4 */ /* 0x000fc6000f8e0214 */
[----:B------:R-:W-:-:S05]  /*da10*/  IADD3 R3, R3, UR34, RZ ;  /* 0x0000002203037c10 */ /* 0x000fca000fffe0ff */
[----:B------:R-:W-:-:S05]  /*da20*/  IMAD.WIDE.U32 R2, R5, c[0x0][0x300], R2 ;  /* 0x0000c00005027a25 */ /* 0x000fca00078e0002 */
[----:B------:R-:W-:Y:S02]  /*da30*/  IADD3 R3, R3, UR20, RZ ;  /* 0x0000001403037c10 */ /* 0x000fe4000fffe0ff */
[----:B------:R-:W-:-:S04]  /*da40*/  LEA R4, P0, R2, c[0x0][0x340], 0x1 ;  /* 0x0000d00002047a11 */ /* 0x000fc800078008ff */
[----:B------:R-:W-:-:S05]  /*da50*/  LEA.HI.X R5, R2, c[0x0][0x344], R3, 0x1, P0 ;  /* 0x0000d10002057a11 */ /* 0x000fca00000f0c03 */
[----:B------:R0:W-:Y:S04]  /*da60*/  STG.E.U16 [R4.64], R7 ;  /* 0x0000000704007986 */ /* 0x0001e8000c10151e */
.L_x_432:
[----:B------:R-:W-:Y:S05]  /*da70*/  BSYNC B0 ;  /* 0x0000000000007941 */ /* 0x000fea0003800000 */
.L_x_431:
[----:B------:R-:W-:Y:S01]  /*da80*/  ULDC.64 UR20, c[0x0][0x300] ;  /* 0x0000c00000147ab9 */ /* 0x000fe20000000a00 */
[----:B------:R-:W-:Y:S01]  /*da90*/  LEA R2, P0, R0, c[0x0][0x340], 0x1 ;  /* 0x0000d00000027a11 */ /* 0x000fe200078008ff */
[----:B------:R-:W-:Y:S01]  /*daa0*/  UMOV UR9, UR7 ;  /* 0x0000000700097c82 */ /* 0x000fe20008000000 */
[-C--:B------:R-:W-:Y:S01]  /*dab0*/  ISETP.GE.AND P3, PT, R22, R25.reuse, PT ;  /* 0x000000191600720c */ /* 0x080fe20003f66270 */
[----:B------:R-:W-:Y:S01]  /*dac0*/  UIMAD.WIDE.U32 UR8, UR16, UR20, UR8 ;  /* 0x00000014100872a5 */ /* 0x000fe2000f8e0008 */
[----:B------:R-:W-:Y:S01]  /*dad0*/  LEA.HI.X R0, R0, c[0x0][0x344], R43, 0x1, P0 ;  /* 0x0000d10000007a11 */ /* 0x000fe200000f0c2b */
[----:B------:R-:W-:Y:S01]  /*dae0*/  UIMAD UR20, UR17, UR20, URZ ;  /* 0x00000014111472a4 */ /* 0x000fe2000f8e023f */
[-C--:B------:R-:W-:Y:S01]  /*daf0*/  ISETP.GE.AND P4, PT, R24, R25.reuse, PT ;  /* 0x000000191800720c */ /* 0x080fe20003f86270 */
[----:B------:R-:W-:Y:S01]  /*db00*/  UIADD3 UR7, UP0, UR22, UR8, URZ ;  /* 0x0000000816077290 */ /* 0x000fe2000ff1e03f */
[-C--:B------:R-:W-:Y:S01]  /*db10*/  ISETP.GE.AND P5, PT, R26, R25.reuse, PT ;  /* 0x000000191a00720c */ /* 0x080fe20003fa6270 */
[----:B------:R-:W-:Y:S01]  /*db20*/  UIMAD UR8, UR16, UR21, UR20 ;  /* 0x00000015100872a4 */ /* 0x000fe2000f8e0214 */
[-C--:B------:R-:W-:Y:S01]  /*db30*/  ISETP.GE.AND P6, PT, R28, R25.reuse, PT ;  /* 0x000000191c00720c */ /* 0x080fe20003fc6270 */
[----:B------:R-:W-:Y:S01]  /*db40*/  UIADD3 UR29, UP1, UR29, -0x2000, URZ ;  /* 0xffffe0001d1d7890 */ /* 0x000fe2000ff3e03f */
[-C--:B------:R-:W-:Y:S01]  /*db50*/  ISETP.GE.AND P1, PT, R32, R25.reuse, PT ;  /* 0x000000192000720c */ /* 0x080fe20003f26270 */
[----:B------:R-:W-:Y:S01]  /*db60*/  UIADD3.X UR8, UR23, UR8, UR9, UP0, !UPT ;  /* 0x0000000817087290 */ /* 0x000fe200087fe409 */
[----:B------:R-:W-:Y:S01]  /*db70*/  MOV R3, UR7 ;  /* 0x0000000700037c02 */ /* 0x000fe20008000f00 */
[----:B------:R-:W-:Y:S01]  /*db80*/  UISETP.GT.AND UP0, UPT, UR33, 0x1, UPT ;  /* 0x000000012100788c */ /* 0x000fe2000bf04270 */
[----:B------:R-:W-:Y:S01]  /*db90*/  ISETP.GE.AND P2, PT, R34, R25, PT ;  /* 0x000000192200720c */ /* 0x000fe20003f46270 */
[----:B------:R-:W-:Y:S01]  /*dba0*/  UIADD3 UR19, UP2, UR19, -0x1000, URZ ;  /* 0xfffff00013137890 */ /* 0x000fe2000ff5e03f */
[----:B------:R-:W-:Y:S01]  /*dbb0*/  LEA R2, P0, R3, R2, 0x1 ;  /* 0x0000000203027211 */ /* 0x000fe200078008ff */
[----:B------:R-:W-:Y:S01]  /*dbc0*/  UIADD3 UR27, UP3, UR27, -0x1000, URZ ;  /* 0xfffff0001b1b7890 */ /* 0x000fe2000ff7e03f */
[----:B0-----:R-:W-:Y:S01]  /*dbd0*/  MOV R4, UR8 ;  /* 0x0000000800047c02 */ /* 0x001fe20008000f00 */
[----:B------:R-:W-:-:S02]  /*dbe0*/  UIADD3 UR25, UP4, UR25, -0x1000, URZ ;  /* 0xfffff00019197890 */ /* 0x000fc4000ff9e03f */
[----:B------:R-:W-:Y:S01]  /*dbf0*/  UIADD3 UR6, UR6, 0x1, URZ ;  /* 0x0000000106067890 */ /* 0x000fe2000fffe03f */
[----:B------:R-:W-:Y:S01]  /*dc00*/  LEA.HI.X R3, R3, R0, R4, 0x1, P0 ;  /* 0x0000000003037211 */ /* 0x000fe200000f0c04 */
[----:B------:R-:W-:Y:S01]  /*dc10*/  UIADD3.X UR32, UR32, -0x1, URZ, UP1, !UPT ;  /* 0xffffffff20207890 */ /* 0x000fe20008ffe43f */
[-C--:B------:R-:W-:Y:S01]  /*dc20*/  ISETP.GE.AND P0, PT, R30, R25.reuse, PT ;  /* 0x000000191e00720c */ /* 0x080fe20003f06270 */
[----:B------:R-:W-:Y:S02]  /*dc30*/  UIADD3.X UR24, UR24, -0x1, URZ, UP2, !UPT ;  /* 0xffffffff18187890 */ /* 0x000fe400097fe43f */
[----:B------:R0:W-:Y:S01]  /*dc40*/  @!P3 STG.E.U16 [R2.64], R251 ;  /* 0x000000fb0200b986 */ /* 0x0001e2000c10151e */
[-C--:B------:R-:W-:Y:S01]  /*dc50*/  ISETP.GE.AND P3, PT, R36, R25.reuse, PT ;  /* 0x000000192400720c */ /* 0x080fe20003f66270 */
[----:B------:R-:W-:Y:S02]  /*dc60*/  UIADD3.X UR28, UR28, -0x1, URZ, UP3, !UPT ;  /* 0xffffffff1c1c7890 */ /* 0x000fe40009ffe43f */
[----:B------:R0:W-:Y:S01]  /*dc70*/  @!P4 STG.E.U16 [R2.64+0x40], R9 ;  /* 0x000040090200c986 */ /* 0x0001e2000c10151e */
[----:B------:R-:W-:Y:S01]  /*dc80*/  ISETP.GE.AND P4, PT, R38, R25, PT ;  /* 0x000000192600720c */ /* 0x000fe20003f86270 */
[----:B------:R-:W-:-:S02]  /*dc90*/  UIADD3.X UR26, UR26, -0x1, URZ, UP4, !UPT ;  /* 0xffffffff1a1a7890 */ /* 0x000fc4000a7fe43f */
        /* <DEDUP_REMOVED lines=19> */
[----:B------:R-:W-:-:S13]  /*ddd0*/  PLOP3.LUT P0, PT, PT, PT, UP0, 0x80, 0x0 ;  /* 0x000000000000781c */ /* 0x000fda0003f0f008 */
[----:B0-----:R-:W-:Y:S01]  /*dde0*/  @!P0 CALL.REL.NOINC `(.L_x_326) ;  /* 0x0000001000008944 */ /* 0x001fe20003c00000 */
[----:B------:R-:W-:Y:S05]  /*ddf0*/  BRA `(.L_x_433) ;  /* 0xffff2c5000007947 */ /* 0x000fea000383ffff */
.L_x_326:
[----:B------:R-:W-:Y:S02]  /*de00*/  ISETP.NE.U32.AND P0, PT, RZ, c[0x0][0x328], PT ;  /* 0x0000ca00ff007a0c */ /* 0x000fe40003f05070 */
[----:B------:R-:W-:Y:S02]  /*de10*/  ISETP.NE.U32.AND P2, PT, RZ, c[0x0][0x348], PT ;  /* 0x0000d200ff007a0c */ /* 0x000fe40003f45070 */
[----:B------:R-:W-:Y:S02]  /*de20*/  ISETP.NE.AND.EX P1, PT, RZ, c[0x0][0x32c], PT, P0 ;  /* 0x0000cb00ff007a0c */ /* 0x000fe40003f25300 */
[----:B------:R-:W-:-:S11]  /*de30*/  ISETP.NE.AND.EX P0, PT, RZ, c[0x0][0x34c], PT, P2 ;  /* 0x0000d300ff007a0c */ /* 0x000fd60003f05320 */
[----:B------:R-:W-:Y:S05]  /*de40*/  @!P1 BRA `(.L_x_434) ;  /* 0x000001f000009947 */ /* 0x000fea0003800000 */
[----:B------:R-:W3:Y:S01]  /*de50*/  LDL.LU R2, [R1+0x4] ;  /* 0x0000040001027983 */ /* 0x000ee20000300800 */
[----:B------:R-:W-:Y:S03]  /*de60*/  BSSY B0, `(.L_x_434) ;  /* 0x000001d000007945 */ /* 0x000fe60003800000 */
[----:B------:R-:W4:Y:S04]  /*de70*/  S2R R6, SR_LANEID ;  /* 0x0000000000067919 */ /* 0x000f280000000000 */
[----:B------:R-:W5:Y:S01]  /*de80*/  S2R R7, SR_TID.X ;  /* 0x0000000000077919 */ /* 0x000f620000002100 */
[----:B----4-:R-:W-:-:S13]  /*de90*/  ISETP.NE.AND P2, PT, R6, RZ, PT ;  /* 0x000000ff0600720c */ /* 0x010fda0003f45270 */
[----:B-----5:R-:W-:-:S04]  /*dea0*/  @!P2 SHF.R.S32.HI R6, RZ, 0x1f, R7 ;  /* 0x0000001fff06a819 */ /* 0x020fc80000011407 */
[----:B------:R-:W-:-:S04]  /*deb0*/  @!P2 LEA.HI R6, R6, R7, RZ, 0x5 ;  /* 0x000000070606a211 */ /* 0x000fc800078f28ff */
[----:B------:R-:W-:Y:S01]  /*dec0*/  @!P2 SHF.R.S32.HI R9, RZ, 0x5, R6 ;  /* 0x00000005ff09a819 */ /* 0x000fe20000011406 */
[----:B---3--:R-:W3:Y:S02]  /*ded0*/  SHFL.DOWN P1, R0, R2, 0x1, 0x1f ;  /* 0x08201f0002007f89 */ /* 0x008ee40000020000 */
[----:B---3--:R-:W-:-:S05]  /*dee0*/  @P1 FADD R0, R0, R2 ;  /* 0x0000000200001221 */ /* 0x008fca0000000000 */
[----:B-1----:R-:W1:Y:S02]  /*def0*/  SHFL.DOWN P1, R3, R0, 0x2, 0x1f ;  /* 0x08401f0000037f89 */ /* 0x002e640000020000 */
[----:B-1----:R-:W-:-:S05]  /*df00*/  @P1 FADD R3, R0, R3 ;  /* 0x0000000300031221 */ /* 0x002fca0000000000 */
[----:B------:R-:W1:Y:S02]  /*df10*/  SHFL.DOWN P1, R2, R3, 0x4, 0x1f ;  /* 0x08801f0003027f89 */ /* 0x000e640000020000 */
[----:B-1----:R-:W-:-:S05]  /*df20*/  @P1 FADD R2, R3, R2 ;  /* 0x0000000203021221 */ /* 0x002fca0000000000 */
[----:B------:R-:W1:Y:S02]  /*df30*/  SHFL.DOWN P1, R5, R2, 0x8, 0x1f ;  /* 0x09001f0002057f89 */ /* 0x000e640000020000 */
[----:B-1----:R-:W-:-:S05]  /*df40*/  @P1 FADD R5, R2, R5 ;  /* 0x0000000502051221 */ /* 0x002fca0000000000 */
[----:B------:R-:W1:Y:S02]  /*df50*/  SHFL.DOWN P1, R4, R5, 0x10, 0x1f ;  /* 0x0a001f0005047f89 */ /* 0x000e640000020000 */
[----:B-1----:R-:W-:Y:S01]  /*df60*/  @P1 FADD R4, R5, R4 ;  /* 0x0000000405041221 */ /* 0x002fe20000000000 */
[----:B------:R-:W-:-:S04]  /*df70*/  ISETP.NE.AND P1, PT, R7, RZ, PT ;  /* 0x000000ff0700720c */ /* 0x000fc80003f25270 */
[----:B------:R1:W-:Y:S04]  /*df80*/  @!P2 STS [R9.X4+0x6304], R4 ;  /* 0x006304040900a388 */ /* 0x0003e80000004800 */
[----:B------:R-:W-:Y:S06]  /*df90*/  BAR.SYNC.DEFER_BLOCKING 0x0 ;  /* 0x0000000000007b1d */ /* 0x000fec0000010000 */
[----:B------:R-:W-:Y:S05]  /*dfa0*/  @P1 BRA `(.L_x_435) ;  /* 0x0000008000001947 */ /* 0x000fea0003800000 */
[----:B-1----:R-:W1:Y:S04]  /*dfb0*/  @!P1 LDS.64 R2, [0x6308] ;  /* 0x00630800ff029984 */ /* 0x002e680000000a00 */
[----:B------:R-:W3:Y:S01]  /*dfc0*/  @!P1 LDS R5, [0x6310] ;  /* 0x00631000ff059984 */ /* 0x000ee20000000800 */
[----:B-1----:R-:W-:-:S04]  /*dfd0*/  @!P1 FADD.FTZ R2, R4, R2 ;  /* 0x0000000204029221 */ /* 0x002fc80000010000 */
[----:B------:R-:W-:Y:S01]  /*dfe0*/  @!P1 FADD.FTZ R0, R3, R2 ;  /* 0x0000000203009221 */ /* 0x000fe20000010000 */
[----:B------:R-:W-:Y:S02]  /*dff0*/  MOV R2, UR12 ;  /* 0x0000000c00027c02 */ /* 0x000fe40008000f00 */
[----:B------:R-:W-:Y:S01]  /*e000*/  MOV R3, UR13 ;  /* 0x0000000d00037c02 */ /* 0x000fe20008000f00 */
[----:B---3--:R-:W-:-:S05]  /*e010*/  @!P1 FADD.FTZ R4, R0, R5 ;  /* 0x0000000500049221 */ /* 0x008fca0000010000 */
[----:B------:R1:W-:Y:S02]  /*e020*/  RED.E.ADD.F32.FTZ.RN.STRONG.GPU [R2.64], R4 ;  /* 0x000000040200798e */ /* 0x0003e4000c10e79e */
.L_x_435:
[----:B-1----:R-:W-:Y:S05]  /*e030*/  BSYNC B0 ;  /* 0x0000000000007941 */ /* 0x002fea0003800000 */
.L_x_434:
[----:B------:R-:W-:Y:S01]  /*e040*/  BSSY B0, `(.L_x_436) ;  /* 0x0000023000007945 */ /* 0x000fe20003800000 */
[----:B------:R-:W-:Y:S05]  /*e050*/  @!P0 BRA `(.L_x_437) ;  /* 0x0000020000008947 */ /* 0x000fea0003800000 */
[----:B------:R-:W3:Y:S04]  /*e060*/  LDL.LU R2, [R1] ;  /* 0x0000000001027983 */ /* 0x000ee80000300800 */
[----:B------:R-:W4:Y:S04]  /*e070*/  S2R R6, SR_LANEID ;  /* 0x0000000000067919 */ /* 0x000f280000000000 */
[----:B------:R-:W5:Y:S04]  /*e080*/  S2R R11, SR_TID.X ;  /* 0x00000000000b7919 */ /* 0x000f680000002100 */
[----:B------:R-:W-:Y:S01]  /*e090*/  BAR.SYNC.DEFER_BLOCKING 0x0 ;  /* 0x0000000000007b1d */ /* 0x000fe20000010000 */
        /* <DEDUP_REMOVED lines=25> */
[----:B------:R1:W-:Y:S01]  /*e230*/  RED.E.ADD.F32.FTZ.RN.STRONG.GPU [R2.64], R4 ;  /* 0x000000040200798e */ /* 0x0003e2000c10e79e */
[----:B------:R-:W-:Y:S01]  /*e240*/  HFMA2.MMA R11, -RZ, RZ, 0, 0 ;  /* 0x00000000ff0b7435 */ /* 0x000fe200000001ff */
[----:B------:R-:W-:Y:S05]  /*e250*/  BRA `(.L_x_438) ;  /* 0x0000001000007947 */ /* 0x000fea0003800000 */
.L_x_437:
[----:B------:R-:W3:Y:S02]  /*e260*/  S2R R11, SR_TID.X ;  /* 0x00000000000b7919 */ /* 0x000ee40000002100 */
.L_x_438:
[----:B-1----:R-:W-:Y:S05]  /*e270*/  BSYNC B0 ;  /* 0x0000000000007941 */ /* 0x002fea0003800000 */
.L_x_436:
[----:B---3--:R-:W-:-:S13]  /*e280*/  ISETP.GE.AND P0, PT, R11, c[0x0][0x16c], PT ;  /* 0x00005b000b007a0c */ /* 0x008fda0003f06270 */
[----:B------:R-:W-:Y:S05]  /*e290*/  @P0 EXIT ;  /* 0x000000000000094d */ /* 0x000fea0003800000 */
[----:B------:R-:W-:Y:S02]  /*e2a0*/  ULDC.64 UR6, c[0x0][0x2a8] ;  /* 0x0000aa0000067ab9 */ /* 0x000fe40000000a00 */
[----:B------:R-:W-:Y:S02]  /*e2b0*/  ULDC.64 UR8, c[0x0][0x288] ;  /* 0x0000a20000087ab9 */ /* 0x000fe40000000a00 */
[----:B0-----:R-:W-:Y:S02]  /*e2c0*/  UIMAD UR4, UR17, UR6, URZ ;  /* 0x00000006110472a4 */ /* 0x001fe4000f8e023f */
[----:B------:R-:W-:Y:S02]  /*e2d0*/  UIMAD UR17, UR17, UR8, URZ ;  /* 0x00000008111172a4 */ /* 0x000fe4000f8e023f */
[----:B------:R-:W-:Y:S02]  /*e2e0*/  UIMAD.WIDE.U32 UR10, UR16, UR6, URZ ;  /* 0x00000006100a72a5 */ /* 0x000fe4000f8e003f */
[----:B------:R-:W-:-:S02]  /*e2f0*/  UIMAD UR7, UR16, UR7, UR4 ;  /* 0x00000007100772a4 */ /* 0x000fc4000f8e0204 */
[----:B--2---:R-:W-:Y:S02]  /*e300*/  UIMAD.WIDE.U32 UR4, UR16, UR8, URZ ;  /* 0x00000008100472a5 */ /* 0x004fe4000f8e003f */
[----:B------:R-:W-:Y:S02]  /*e310*/  UIMAD UR6, UR16, UR9, UR17 ;  /* 0x00000009100672a4 */ /* 0x000fe4000f8e0211 */
[----:B------:R-:W-:Y:S02]  /*e320*/  UIADD3 UR7, UR11, UR7, URZ ;  /* 0x000000070b077290 */ /* 0x000fe4000fffe03f */
[----:B------:R-:W-:Y:S02]  /*e330*/  UIADD3 UR6, UR5, UR6, URZ ;  /* 0x0000000605067290 */ /* 0x000fe4000fffe03f */
.L_x_439:
[----:B0-----:R-:W0:Y:S01]  /*e340*/  LDS.64 R12, [R11.X8+0x9b80] ;  /* 0x009b80000b0c7984 */ /* 0x001e220000008a00 */
[----:B------:R-:W-:Y:S02]  /*e350*/  MOV R2, UR4 ;  /* 0x0000000400027c02 */ /* 0x000fe40008000f00 */
[----:B------:R-:W-:Y:S01]  /*e360*/  SHF.R.S32.HI R0, RZ, 0x1f, R11 ;  /* 0x0000001fff007819 */ /* 0x000fe2000001140b */
[----:B------:R1:W2:Y:S01]  /*e370*/  LDS.64 R14, [R11.X8+0xa380] ;  /* 0x00a380000b0e7984 */ /* 0x0002a20000008a00 */
[----:B------:R-:W-:-:S02]  /*e380*/  MOV R7, UR6 ;  /* 0x0000000600077c02 */ /* 0x000fc40008000f00 */
[----:B------:R-:W-:Y:S01]  /*e390*/  MOV R6, R2 ;  /* 0x0000000200067202 */ /* 0x000fe20000000f00 */
[C---:B------:R-:W-:Y:S01]  /*e3a0*/  IMAD R2, R0.reuse, c[0x0][0x290], RZ ;  /* 0x0000a40000027a24 */ /* 0x040fe200078e02ff */
[----:B------:R-:W-:Y:S01]  /*e3b0*/  MOV R4, UR10 ;  /* 0x0000000a00047c02 */ /* 0x000fe20008000f00 */
[----:B------:R-:W-:Y:S01]  /*e3c0*/  IMAD R0, R0, c[0x0][0x2b0], RZ ;  /* 0x0000ac0000007a24 */ /* 0x000fe200078e02ff */
[----:B------:R-:W-:Y:S01]  /*e3d0*/  MOV R3, UR5 ;  /* 0x0000000500037c02 */ /* 0x000fe20008000f00 */
[C---:B------:R-:W-:Y:S01]  /*e3e0*/  IMAD.WIDE.U32 R6, R11.reuse, c[0x0][0x290], R6 ;  /* 0x0000a4000b067a25 */ /* 0x040fe200078e0006 */
[----:B------:R-:W-:Y:S02]  /*e3f0*/  MOV R9, UR7 ;  /* 0x0000000700097c02 */ /* 0x000fe40008000f00 */
[----:B------:R-:W-:Y:S01]  /*e400*/  MOV R8, R4 ;  /* 0x0000000400087202 */ /* 0x000fe20000000f00 */
[C---:B------:R-:W-:Y:S01]  /*e410*/  IMAD R3, R11.reuse, c[0x0][0x294], R2 ;  /* 0x0000a5000b037a24 */ /* 0x040fe200078e0202 */
[----:B------:R-:W-:Y:S01]  /*e420*/  MOV R5, UR11 ;  /* 0x0000000b00057c02 */ /* 0x000fe20008000f00 */
[C---:B------:R-:W-:Y:S01]  /*e430*/  IMAD R5, R11.reuse, c[0x0][0x2b4], R0 ;  /* 0x0000ad000b057a24 */ /* 0x040fe200078e0200 */
[----:B------:R-:W-:Y:S01]  /*e440*/  LEA R2, P0, R6, c[0x0][0x310], 0x3 ;  /* 0x0000c40006027a11 */ /* 0x000fe200078018ff */
[----:B------:R-:W-:Y:S01]  /*e450*/  IMAD.WIDE.U32 R8, R11, c[0x0][0x2b0], R8 ;  /* 0x0000ac000b087a25 */ /* 0x000fe200078e0008 */
[----:B------:R-:W-:Y:S01]  /*e460*/  IADD3 R3, R7, R3, RZ ;  /* 0x0000000307037210 */ /* 0x000fe20007ffe0ff */
[----:B------:R-:W-:Y:S01]  /*e470*/  YIELD ;  /* 0x0000000000007946 */ /* 0x000fe20003800000 */
[----:B-1----:R-:W-:-:S02]  /*e480*/  IADD3 R11, R11, c[0x0][0x0], RZ ;  /* 0x000000000b0b7a10 */ /* 0x002fc40007ffe0ff */
[----:B------:R-:W-:Y:S02]  /*e490*/  LEA.HI.X R3, R6, c[0x0][0x314], R3, 0x3, P0 ;  /* 0x0000c50006037a11 */ /* 0x000fe400000f1c03 */
[----:B------:R-:W-:Y:S02]  /*e4a0*/  ISETP.GE.AND P0, PT, R11, c[0x0][0x16c], PT ;  /* 0x00005b000b007a0c */ /* 0x000fe40003f06270 */
[----:B------:R-:W-:Y:S02]  /*e4b0*/  IADD3 R5, R9, R5, RZ ;  /* 0x0000000509057210 */ /* 0x000fe40007ffe0ff */
[----:B------:R-:W-:-:S04]  /*e4c0*/  LEA R4, P1, R8, c[0x0][0x318], 0x3 ;  /* 0x0000c60008047a11 */ /* 0x000fc800078218ff */
[----:B------:R-:W-:Y:S01]  /*e4d0*/  LEA.HI.X R5, R8, c[0x0][0x31c], R5, 0x3, P1 ;  /* 0x0000c70008057a11 */ /* 0x000fe200008f1c05 */
[----:B0-----:R0:W-:Y:S04]  /*e4e0*/  RED.E.ADD.F32.FTZ.RN.STRONG.GPU [R2.64], R12 ;  /* 0x0000000c0200798e */ /* 0x0011e8000c10e79e */
[----:B------:R0:W-:Y:S04]  /*e4f0*/  RED.E.ADD.F32.FTZ.RN.STRONG.GPU [R2.64+0x4], R13 ;  /* 0x0000040d0200798e */ /* 0x0001e8000c10e79e */
[----:B--2---:R0:W-:Y:S04]  /*e500*/  RED.E.ADD.F32.FTZ.RN.STRONG.GPU [R4.64], R14 ;  /* 0x0000000e0400798e */ /* 0x0041e8000c10e79e */
[----:B------:R0:W-:Y:S01]  /*e510*/  RED.E.ADD.F32.FTZ.RN.STRONG.GPU [R4.64+0x4], R15 ;  /* 0x0000040f0400798e */ /* 0x0001e2000c10e79e */
[----:B------:R-:W-:Y:S05]  /*e520*/  @!P0 BRA `(.L_x_439) ;  /* 0xfffffe1000008947 */ /* 0x000fea000383ffff */
[----:B------:R-:W-:Y:S05]  /*e530*/  EXIT ;  /* 0x000000000000794d */ /* 0x000fea0003800000 */
.L_x_332:
[----:B------:R-:W-:Y:S01]  /*e540*/  HFMA2.MMA R69, -RZ, RZ, 0, 5.9604644775390625e-08 ;  /* 0x00000001ff457435 */ /* 0x000fe200000001ff */
[----:B------:R-:W-:-:S02]  /*e550*/  MOV R70, R66 ;  /* 0x0000004200467202 */ /* 0x000fc40000000f00 */
[----:B------:R-:W-:Y:S02]  /*e560*/  MOV R68, RZ ;  /* 0x000000ff00447202 */ /* 0x000fe40000000f00 */
[----:B------:R-:W-:Y:S02]  /*e570*/  MOV R67, 0xffffffff ;  /* 0xffffffff00437802 */ /* 0x000fe40000000f00 */
[----:B------:R-:W-:Y:S02]  /*e580*/  MOV R64, 0xe5a0 ;  /* 0x0000e5a000407802 */ /* 0x000fe40000000f00 */
[----:B-----5:R-:W-:Y:S05]  /*e590*/  CALL.REL.NOINC `($__internal_14_$__cuda_sm70_shflsync_up) ;  /* 0x00001d6000007944 */ /* 0x020fea0003c00000 */
[----:B-1----:R-:W-:Y:S01]  /*e5a0*/  MOV R71, R67 ;  /* 0x0000004300477202 */ /* 0x002fe20000000f00 */
[----:B0-----:R-:W-:Y:S05]  /*e5b0*/  BRA `(.L_x_440) ;  /* 0xffff77b000007947 */ /* 0x001fea000383ffff */
.L_x_333:
[----:B------:R-:W-:Y:S01]  /*e5c0*/  HFMA2.MMA R69, -RZ, RZ, 0, 5.9604644775390625e-08 ;  /* 0x00000001ff457435 */ /* 0x000fe200000001ff */
[----:B------:R-:W-:Y:S02]  /*e5d0*/  MOV R70, R76 ;  /* 0x0000004c00467202 */ /* 0x000fe40000000f00 */
[----:B------:R-:W-:Y:S02]  /*e5e0*/  MOV R68, RZ ;  /* 0x000000ff00447202 */ /* 0x000fe40000000f00 */
[----:B------:R-:W-:-:S02]  /*e5f0*/  MOV R67, 0xffffffff ;  /* 0xffffffff00437802 */ /* 0x000fc40000000f00 */
[----:B------:R-:W-:Y:S02]  /*e600*/  MOV R64, 0xe620 ;  /* 0x0000e62000407802 */ /* 0x000fe40000000f00 */
[----:B01---5:R-:W-:Y:S05]  /*e610*/  CALL.REL.NOINC `($__internal_14_$__cuda_sm70_shflsync_up) ;  /* 0x00001ce000007944 */ /* 0x023fea0003c00000 */
[----:B0-----:R-:W-:Y:S01]  /*e620*/  HFMA2.MMA R69, -RZ, RZ, 0, 5.9604644775390625e-08 ;  /* 0x00000001ff457435 */ /* 0x001fe200000001ff */
[----:B-1----:R-:W-:Y:S02]  /*e630*/  MOV R73, R67 ;  /* 0x0000004300497202 */ /* 0x002fe40000000f00 */
[----:B------:R-:W-:Y:S02]  /*e640*/  MOV R70, R78 ;  /* 0x0000004e00467202 */ /* 0x000fe40000000f00 */
[----:B------:R-:W-:Y:S02]  /*e650*/  MOV R68, RZ ;  /* 0x000000ff00447202 */ /* 0x000fe40000000f00 */
[----:B------:R-:W-:Y:S02]  /*e660*/  MOV R67, 0xffffffff ;  /* 0xffffffff00437802 */ /* 0x000fe40000000f00 */
[----:B------:R-:W-:Y:S02]  /*e670*/  MOV R64, 0xe690 ;  /* 0x0000e69000407802 */ /* 0x000fe40000000f00 */
[----:B------:R-:W-:Y:S05]  /*e680*/  CALL.REL.NOINC `($__internal_14_$__cuda_sm70_shflsync_up) ;  /* 0x00001c7000007944 */ /* 0x000fea0003c00000 */
[----:B0-----:R-:W-:Y:S01]  /*e690*/  HFMA2.MMA R69, -RZ, RZ, 0, 5.9604644775390625e-08 ;  /* 0x00000001ff457435 */ /* 0x001fe200000001ff */
[----:B-1----:R-:W-:-:S02]  /*e6a0*/  MOV R75, R67 ;  /* 0x00000043004b7202 */ /* 0x002fc40000000f00 */
[----:B------:R-:W-:Y:S02]  /*e6b0*/  MOV R70, R79 ;  /* 0x0000004f00467202 */ /* 0x000fe40000000f00 */
[----:B------:R-:W-:Y:S02]  /*e6c0*/  MOV R68, RZ ;  /* 0x000000ff00447202 */ /* 0x000fe40000000f00 */
[----:B------:R-:W-:Y:S02]  /*e6d0*/  MOV R67, 0xffffffff ;  /* 0xffffffff00437802 */ /* 0x000fe40000000f00 */
[----:B------:R-:W-:Y:S02]  /*e6e0*/  MOV R64, 0xe700 ;  /* 0x0000e70000407802 */ /* 0x000fe40000000f00 */
[----:B------:R-:W-:Y:S05]  /*e6f0*/  CALL.REL.NOINC `($__internal_14_$__cuda_sm70_shflsync_up) ;  /* 0x00001c0000007944 */ /* 0x000fea0003c00000 */
[C---:B------:R-:W-:Y:S01]  /*e700*/  FMUL.FTZ R64, R76.reuse, R73 ;  /* 0x000000494c407220 */ /* 0x040fe20000410000 */
[----:B------:R-:W-:Y:S01]  /*e710*/  ISETP.GE.AND P0, PT, R147, 0x1, PT ;  /* 0x000000019300780c */ /* 0x000fe20003f06270 */
[C---:B0-----:R-:W-:Y:S02]  /*e720*/  FMUL.FTZ R68, R76.reuse, R75 ;  /* 0x0000004b4c447220 */ /* 0x041fe40000410000 */
[----:B-1----:R-:W-:-:S02]  /*e730*/  FMUL.FTZ R65, R76, R67 ;  /* 0x000000434c417220 */ /* 0x002fc40000410000 */
[C---:B------:R-:W-:Y:S02]  /*e740*/  FFMA.FTZ R69, R66.reuse, R71, -R64 ;  /* 0x0000004742457223 */ /* 0x040fe40000010840 */
[----:B------:R-:W-:Y:S01]  /*e750*/  FFMA.FTZ R68, R66, R67, R68 ;  /* 0x0000004342447223 */ /* 0x000fe20000010044 */
[----:B------:R-:W-:Y:S01]  /*e760*/  MOV R67, 0xffffffff ;  /* 0xffffffff00437802 */ /* 0x000fe20000000f00 */
[----:B------:R-:W-:Y:S02]  /*e770*/  FMUL.FTZ R64, R76, R71 ;  /* 0x000000474c407220 */ /* 0x000fe40000410000 */
[C---:B------:R-:W-:Y:S02]  /*e780*/  FFMA.FTZ R65, R66.reuse, R75, -R65 ;  /* 0x0000004b42417223 */ /* 0x040fe40000010841 */
[C---:B------:R-:W-:Y:S02]  /*e790*/  FADD.FTZ R68, R79.reuse, R68 ;  /* 0x000000444f447221 */ /* 0x040fe40000010000 */
[C---:B------:R-:W-:Y:S01]  /*e7a0*/  FFMA.FTZ R73, R66.reuse, R73, R64 ;  /* 0x0000004942497223 */ /* 0x040fe20000010040 */
[----:B------:R-:W-:Y:S01]  /*e7b0*/  FSEL R66, R66, R69, !P0 ;  /* 0x0000004542427208 */ /* 0x000fe20004000000 */
[----:B------:R-:W-:Y:S01]  /*e7c0*/  FADD.FTZ R65, R78, R65 ;  /* 0x000000414e417221 */ /* 0x000fe20000010000 */
[----:B------:R-:W-:Y:S01]  /*e7d0*/  HFMA2.MMA R69, -RZ, RZ, 0, 1.1920928955078125e-07 ;  /* 0x00000002ff457435 */ /* 0x000fe200000001ff */
[----:B------:R-:W-:-:S02]  /*e7e0*/  FSEL R79, R79, R68, !P0 ;  /* 0x000000444f4f7208 */ /* 0x000fc40004000000 */
[----:B------:R-:W-:Y:S02]  /*e7f0*/  FSEL R76, R76, R73, !P0 ;  /* 0x000000494c4c7208 */ /* 0x000fe40004000000 */
[----:B------:R-:W-:Y:S02]  /*e800*/  FSEL R78, R78, R65, !P0 ;  /* 0x000000414e4e7208 */ /* 0x000fe40004000000 */
[----:B------:R-:W-:Y:S02]  /*e810*/  MOV R68, RZ ;  /* 0x000000ff00447202 */ /* 0x000fe40000000f00 */
[----:B------:R-:W-:Y:S02]  /*e820*/  MOV R70, R66 ;  /* 0x0000004200467202 */ /* 0x000fe40000000f00 */
[----:B------:R-:W-:Y:S02]  /*e830*/  MOV R64, 0xe850 ;  /* 0x0000e85000407802 */ /* 0x000fe40000000f00 */
[----:B------:R-:W-:Y:S05]  /*e840*/  CALL.REL.NOINC `($__internal_14_$__cuda_sm70_shflsync_up) ;  /* 0x00001ab000007944 */ /* 0x000fea0003c00000 */
[----:B0-----:R-:W-:Y:S01]  /*e850*/  HFMA2.MMA R69, -RZ, RZ, 0, 1.1920928955078125e-07 ;  /* 0x00000002ff457435 */ /* 0x001fe200000001ff */
[----:B-1----:R-:W-:Y:S02]  /*e860*/  MOV R71, R67 ;  /* 0x0000004300477202 */ /* 0x002fe40000000f00 */
[----:B------:R-:W-:-:S02]  /*e870*/  MOV R70, R76 ;  /* 0x0000004c00467202 */ /* 0x000fc40000000f00 */
[----:B------:R-:W-:Y:S02]  /*e880*/  MOV R68, RZ ;  /* 0x000000ff00447202 */ /* 0x000fe40000000f00 */
[----:B------:R-:W-:Y:S02]  /*e890*/  MOV R67, 0xffffffff ;  /* 0xffffffff00437802 */ /* 0x000fe40000000f00 */
[----:B------:R-:W-:Y:S02]  /*e8a0*/  MOV R64, 0xe8c0 ;  /* 0x0000e8c000407802 */ /* 0x000fe40000000f00 */
[----:B------:R-:W-:Y:S05]  /*e8b0*/  CALL.REL.NOINC `($__internal_14_$__cuda_sm70_shflsync_up) ;  /* 0x00001a4000007944 */ /* 0x000fea0003c00000 */
[----:B0-----:R-:W-:Y:S01]  /*e8c0*/  HFMA2.MMA R69, -RZ, RZ, 0, 1.1920928955078125e-07 ;  /* 0x00000002ff457435 */ /* 0x001fe200000001ff */
[----:B-1----:R-:W-:Y:S02]  /*e8d0*/  MOV R73, R67 ;  /* 0x0000004300497202 */ /* 0x002fe40000000f00 */
[----:B------:R-:W-:Y:S02]  /*e8e0*/  MOV R70, R78 ;  /* 0x0000004e00467202 */ /* 0x000fe40000000f00 */
[----:B------:R-:W-:Y:S02]  /*e8f0*/  MOV R68, RZ ;  /* 0x000000ff00447202 */ /* 0x000fe40000000f00 */
[----:B------:R-:W-:-:S02]  /*e900*/  MOV R67, 0xffffffff ;  /* 0xffffffff00437802 */ /* 0x000fc40000000f00 */
[----:B------:R-:W-:Y:S02]  /*e910*/  MOV R64, 0xe930 ;  /* 0x0000e93000407802 */ /* 0x000fe40000000f00 */
[----:B------:R-:W-:Y:S05]  /*e920*/  CALL.REL.NOINC `($__internal_14_$__cuda_sm70_shflsync_up) ;  /* 0x000019d000007944 */ /* 0x000fea0003c00000 */
[----:B0-----:R-:W-:Y:S01]  /*e930*/  HFMA2.MMA R69, -RZ, RZ, 0, 1.1920928955078125e-07 ;  /* 0x00000002ff457435 */ /* 0x001fe200000001ff */
[----:B-1----:R-:W-:Y:S02]  /*e940*/  MOV R75, R67 ;  /* 0x00000043004b7202 */ /* 0x002fe40000000f00 */
[----:B------:R-:W-:Y:S02]  /*e950*/  MOV R70, R79 ;  /* 0x0000004f00467202 */ /* 0x000fe40000000f00 */
[----:B------:R-:W-:Y:S02]  /*e960*/  MOV R68, RZ ;  /* 0x000000ff00447202 */ /* 0x000fe40000000f00 */
[----:B------:R-:W-:Y:S02]  /*e970*/  MOV R67, 0xffffffff ;  /* 0xffffffff00437802 */ /* 0x000fe40000000f00 */
[----:B------:R-:W-:Y:S02]  /*e980*/  MOV R64, 0xe9a0 ;  /* 0x0000e9a000407802 */ /* 0x000fe40000000f00 */
[----:B------:R-:W-:Y:S05]  /*e990*/  CALL.REL.NOINC `($__internal_14_$__cuda_sm70_shflsync_up) ;  /* 0x0000196000007944 */ /* 0x000fea0003c00000 */
[----:B------:R-:W-:Y:S01]  /*e9a0*/  ISETP.GE.AND P0, PT, R147, 0x2, PT ;  /* 0x000000029300780c */ /* 0x000fe20003f06270 */
[----:B------:R-:W-:-:S02]  /*e9b0*/  FMUL.FTZ R64, R71, R76 ;  /* 0x0000004c47407220 */ /* 0x000fc40000410000 */
[----:B0-----:R-:W-:Y:S02]  /*e9c0*/  FMUL.FTZ R68, R75, R76 ;  /* 0x0000004c4b447220 */ /* 0x001fe40000410000 */
[-C--:B-1----:R-:W-:Y:S02]  /*e9d0*/  FMUL.FTZ R65, R76, R67.reuse ;  /* 0x000000434c417220 */ /* 0x082fe40000410000 */
        /* <DEDUP_REMOVED lines=13> */
[----:B------:R-:W-:Y:S02]  /*eab0*/  MOV R70, R73 ;  /* 0x0000004900467202 */ /* 0x000fe40000000f00 */
[----:B------:R-:W-:Y:S05]  /*eac0*/  CALL.REL.NOINC `($__internal_14_$__cuda_sm70_shflsync_up) ;  /* 0x0000183000007944 */ /* 0x000fea0003c00000 */
[----:B0-----:R-:W-:Y:S01]  /*ead0*/  HFMA2.MMA R69, -RZ, RZ, 0, 2.384185791015625e-07 ;  /* 0x00000004ff457435 */ /* 0x001fe200000001ff */
[----:B-1----:R-:W-:Y:S02]  /*eae0*/  MOV R66, R67 ;  /* 0x0000004300427202 */ /* 0x002fe40000000f00 */
[----:B------:R-:W-:Y:S02]  /*eaf0*/  MOV R70, R76 ;  /* 0x0000004c00467202 */ /* 0x000fe40000000f00 */
[----:B------:R-:W-:Y:S02]  /*eb00*/  MOV R68, RZ ;  /* 0x000000ff00447202 */ /* 0x000fe40000000f00 */
[----:B------:R-:W-:Y:S02]  /*eb10*/  MOV R67, 0xffffffff ;  /* 0xffffffff00437802 */ /* 0x000fe40000000f00 */
[----:B------:R-:W-:-:S02]  /*eb20*/  MOV R64, 0xeb40 ;  /* 0x0000eb4000407802 */ /* 0x000fc40000000f00 */
[----:B------:R-:W-:Y:S05]  /*eb30*/  CALL.REL.NOINC `($__internal_14_$__cuda_sm70_shflsync_up) ;  /* 0x000017c000007944 */ /* 0x000fea0003c00000 */
[----:B0-----:R-:W-:Y:S01]  /*eb40*/  HFMA2.MMA R69, -RZ, RZ, 0, 2.384185791015625e-07 ;  /* 0x00000004ff457435 */ /* 0x001fe200000001ff */
[----:B-1----:R-:W-:-:S02]  /*eb50*/  MOV R71, R67 ;  /* 0x0000004300477202 */ /* 0x002fc40000000f00 */
[----:B------:R-:W-:Y:S02]  /*eb60*/  MOV R70, R78 ;  /* 0x0000004e00467202 */ /* 0x000fe40000000f00 */
[----:B------:R-:W-:Y:S02]  /*eb70*/  MOV R68, RZ ;  /* 0x000000ff00447202 */ /* 0x000fe40000000f00 */
[----:B------:R-:W-:Y:S02]  /*eb80*/  MOV R67, 0xffffffff ;  /* 0xffffffff00437802 */ /* 0x000fe40000000f00 */
[----:B------:R-:W-:Y:S02]  /*eb90*/  MOV R64, 0xebb0 ;  /* 0x0000ebb000407802 */ /* 0x000fe40000000f00 */
[----:B------:R-:W-:Y:S05]  /*eba0*/  CALL.REL.NOINC `($__internal_14_$__cuda_sm70_shflsync_up) ;  /* 0x0000175000007944 */ /* 0x000fea0003c00000 */
[----:B0-----:R-:W-:Y:S01]  /*ebb0*/  HFMA2.MMA R69, -RZ, RZ, 0, 2.384185791015625e-07 ;  /* 0x00000004ff457435 */ /* 0x001fe200000001ff */
[----:B-1----:R-:W-:Y:S02]  /*ebc0*/  MOV R72, R67 ;  /* 0x0000004300487202 */ /* 0x002fe40000000f00 */
[----:B------:R-:W-:Y:S02]  /*ebd0*/  MOV R70, R79 ;  /* 0x0000004f00467202 */ /* 0x000fe40000000f00 */
[----:B------:R-:W-:-:S02]  /*ebe0*/  MOV R68, RZ ;  /* 0x000000ff00447202 */ /* 0x000fc40000000f00 */
[----:B------:R-:W-:Y:S02]  /*ebf0*/  MOV R67, 0xffffffff ;  /* 0xffffffff00437802 */ /* 0x000fe40000000f00 */
[----:B------:R-:W-:Y:S02]  /*ec00*/  MOV R64, 0xec20 ;  /* 0x0000ec2000407802 */ /* 0x000fe40000000f00 */
[----:B------:R-:W-:Y:S05]  /*ec10*/  CALL.REL.NOINC `($__internal_14_$__cuda_sm70_shflsync_up) ;  /* 0x000016e000007944 */ /* 0x000fea0003c00000 */
        /* <DEDUP_REMOVED lines=13> */
[----:B------:R-:W-:Y:S01]  /*ecf0*/  MOV R64, 0xed70 ;  /* 0x0000ed7000407802 */ /* 0x000fe20000000f00 */
[----:B------:R-:W-:Y:S01]  /*ed00*/  @P0 FADD.FTZ R79, R79, R68 ;  /* 0x000000444f4f0221 */ /* 0x000fe20000010000 */
[----:B------:R-:W-:Y:S02]  /*ed10*/  MOV R75, R73 ;  /* 0x00000049004b7202 */ /* 0x000fe40000000f00 */
[----:B------:R-:W-:-:S02]  /*ed20*/  MOV R68, RZ ;  /* 0x000000ff00447202 */ /* 0x000fc40000000f00 */
[----:B------:R-:W-:Y:S02]  /*ed30*/  MOV R66, R78 ;  /* 0x0000004e00427202 */ /* 0x000fe40000000f00 */
[----:B------:R-:W-:Y:S02]  /*ed40*/  MOV R71, R79 ;  /* 0x0000004f00477202 */ /* 0x000fe40000000f00 */
[----:B------:R-:W-:Y:S02]  /*ed50*/  MOV R70, R75 ;  /* 0x0000004b00467202 */ /* 0x000fe40000000f00 */
[----:B------:R-:W-:Y:S05]  /*ed60*/  CALL.REL.NOINC `($__internal_14_$__cuda_sm70_shflsync_up) ;  /* 0x0000159000007944 */ /* 0x000fea0003c00000 */
[----:B0-----:R-:W-:Y:S01]  /*ed70*/  HFMA2.MMA R69, -RZ, RZ, 0, 4.76837158203125e-07 ;  /* 0x00000008ff457435 */ /* 0x001fe200000001ff */
[----:B-1----:R-:W-:Y:S02]  /*ed80*/  MOV R72, R67 ;  /* 0x0000004300487202 */ /* 0x002fe40000000f00 */
[----:B------:R-:W-:Y:S02]  /*ed90*/  MOV R70, R76 ;  /* 0x0000004c00467202 */ /* 0x000fe40000000f00 */
[----:B------:R-:W-:Y:S02]  /*eda0*/  MOV R68, RZ ;  /* 0x000000ff00447202 */ /* 0x000fe40000000f00 */
[----:B------:R-:W-:-:S02]  /*edb0*/  MOV R67, 0xffffffff ;  /* 0xffffffff00437802 */ /* 0x000fc40000000f00 */
[----:B------:R-:W-:Y:S02]  /*edc0*/  MOV R64, 0xede0 ;  /* 0x0000ede000407802 */ /* 0x000fe40000000f00 */
[----:B------:R-:W-:Y:S05]  /*edd0*/  CALL.REL.NOINC `($__internal_14_$__cuda_sm70_shflsync_up) ;  /* 0x0000152000007944 */ /* 0x000fea0003c00000 */
[----:B0-----:R-:W-:Y:S01]  /*ede0*/  HFMA2.MMA R69, -RZ, RZ, 0, 4.76837158203125e-07 ;  /* 0x00000008ff457435 */ /* 0x001fe200000001ff */
[----:B-1----:R-:W-:Y:S02]  /*edf0*/  MOV R73, R67 ;  /* 0x0000004300497202 */ /* 0x002fe40000000f00 */
[----:B------:R-:W-:Y:S02]  /*ee00*/  MOV R70, R66 ;  /* 0x0000004200467202 */ /* 0x000fe40000000f00 */
[----:B------:R-:W-:Y:S02]  /*ee10*/  MOV R68, RZ ;  /* 0x000000ff00447202 */ /* 0x000fe40000000f00 */
[----:B------:R-:W-:Y:S02]  /*ee20*/  MOV R67, 0xffffffff ;  /* 0xffffffff00437802 */ /* 0x000fe40000000f00 */
[----:B------:R-:W-:Y:S02]  /*ee30*/  MOV R64, 0xee50 ;  /* 0x0000ee5000407802 */ /* 0x000fe40000000f00 */
[----:B------:R-:W-:Y:S05]  /*ee40*/  CALL.REL.NOINC `($__internal_14_$__cuda_sm70_shflsync_up) ;  /* 0x000014b000007944 */ /* 0x000fea0003c00000 */
[----:B0-----:R-:W-:Y:S01]  /*ee50*/  HFMA2.MMA R69, -RZ, RZ, 0, 4.76837158203125e-07 ;  /* 0x00000008ff457435 */ /* 0x001fe200000001ff */
[----:B-1----:R-:W-:-:S02]  /*ee60*/  MOV R74, R67 ;  /* 0x00000043004a7202 */ /* 0x002fc40000000f00 */
[----:B------:R-:W-:Y:S02]  /*ee70*/  MOV R70, R71 ;  /* 0x0000004700467202 */ /* 0x000fe40000000f00 */
[----:B------:R-:W-:Y:S02]  /*ee80*/  MOV R68, RZ ;  /* 0x000000ff00447202 */ /* 0x000fe40000000f00 */
[----:B------:R-:W-:Y:S02]  /*ee90*/  MOV R67, 0xffffffff ;  /* 0xffffffff00437802 */ /* 0x000fe40000000f00 */
[----:B------:R-:W-:Y:S02]  /*eea0*/  MOV R64, 0xeec0 ;  /* 0x0000eec000407802 */ /* 0x000fe40000000f00 */
[----:B------:R-:W-:Y:S05]  /*eeb0*/  CALL.REL.NOINC `($__internal_14_$__cuda_sm70_shflsync_up) ;  /* 0x0000144000007944 */ /* 0x000fea0003c00000 */
        /* <DEDUP_REMOVED lines=18> */
[----:B------:R-:W-:Y:S02]  /*efe0*/  MOV R64, 0xf000 ;  /* 0x0000f00000407802 */ /* 0x000fe40000000f00 */
[----:B------:R-:W-:Y:S05]  /*eff0*/  CALL.REL.NOINC `($__internal_14_$__cuda_sm70_shflsync_up) ;  /* 0x0000130000007944 */ /* 0x000fea0003c00000 */
[----:B0-----:R-:W-:Y:S01]  /*f000*/  HFMA2.MMA R69, -RZ, RZ, 0, 9.5367431640625e-07 ;  /* 0x00000010ff457435 */ /* 0x001fe200000001ff */
[----:B-1----:R-:W-:Y:S02]  /*f010*/  MOV R74, R67 ;  /* 0x00000043004a7202 */ /* 0x002fe40000000f00 */
[----:B------:R-:W-:Y:S02]  /*f020*/  MOV R70, R73 ;  /* 0x0000004900467202 */ /* 0x000fe40000000f00 */
[----:B------:R-:W-:Y:S02]  /*f030*/  MOV R68, RZ ;  /* 0x000000ff00447202 */ /* 0x000fe40000000f00 */
[----:B------:R-:W-:-:S02]  /*f040*/  MOV R67, 0xffffffff ;  /* 0xffffffff00437802 */ /* 0x000fc40000000f00 */
[----:B------:R-:W-:Y:S02]  /*f050*/  MOV R64, 0xf070 ;  /* 0x0000f07000407802 */ /* 0x000fe40000000f00 */
[----:B------:R-:W-:Y:S05]  /*f060*/  CALL.REL.NOINC `($__internal_14_$__cuda_sm70_shflsync_up) ;  /* 0x0000129000007944 */ /* 0x000fea0003c00000 */
[----:B0-----:R-:W-:Y:S01]  /*f070*/  HFMA2.MMA R69, -RZ, RZ, 0, 9.5367431640625e-07 ;  /* 0x00000010ff457435 */ /* 0x001fe200000001ff */
[----:B-1----:R-:W-:Y:S02]  /*f080*/  MOV R72, R67 ;  /* 0x0000004300487202 */ /* 0x002fe40000000f00 */
[----:B------:R-:W-:Y:S02]  /*f090*/  MOV R70, R66 ;  /* 0x0000004200467202 */ /* 0x000fe40000000f00 */
[----:B------:R-:W-:Y:S02]  /*f0a0*/  MOV R68, RZ ;  /* 0x000000ff00447202 */ /* 0x000fe40000000f00 */
[----:B------:R-:W-:Y:S02]  /*f0b0*/  MOV R67, 0xffffffff ;  /* 0xffffffff00437802 */ /* 0x000fe40000000f00 */
[----:B------:R-:W-:Y:S02]  /*f0c0*/  MOV R64, 0xf0e0 ;  /* 0x0000f0e000407802 */ /* 0x000fe40000000f00 */
[----:B------:R-:W-:Y:S05]  /*f0d0*/  CALL.REL.NOINC `($__internal_14_$__cuda_sm70_shflsync_up) ;  /* 0x0000122000007944 */ /* 0x000fea0003c00000 */
[----:B0-----:R-:W-:Y:S01]  /*f0e0*/  HFMA2.MMA R69, -RZ, RZ, 0, 9.5367431640625e-07 ;  /* 0x00000010ff457435 */ /* 0x001fe200000001ff */
[----:B-1----:R-:W-:-:S02]  /*f0f0*/  MOV R76, R67 ;  /* 0x00000043004c7202 */ /* 0x002fc40000000f00 */
[----:B------:R-:W-:Y:S02]  /*f100*/  MOV R70, R71 ;  /* 0x0000004700467202 */ /* 0x000fe40000000f00 */
[----:B------:R-:W-:Y:S02]  /*f110*/  MOV R68, RZ ;  /* 0x000000ff00447202 */ /* 0x000fe40000000f00 */
[----:B------:R-:W-:Y:S02]  /*f120*/  MOV R67, 0xffffffff ;  /* 0xffffffff00437802 */ /* 0x000fe40000000f00 */
[----:B------:R-:W-:Y:S02]  /*f130*/  MOV R64, 0xf150 ;  /* 0x0000f15000407802 */ /* 0x000fe40000000f00 */
[----:B------:R-:W-:Y:S05]  /*f140*/  CALL.REL.NOINC `($__internal_14_$__cuda_sm70_shflsync_up) ;  /* 0x000011b000007944 */ /* 0x000fea0003c00000 */
[----:B01----:R-:W-:Y:S05]  /*f150*/  BRA `(.L_x_441) ;  /* 0xffff706000007947 */ /* 0x003fea000383ffff */
.L_x_338:
[----:B------:R-:W-:Y:S01]  /*f160*/  HFMA2.MMA R69, -RZ, RZ, 0, 5.9604644775390625e-08 ;  /* 0x00000001ff457435 */ /* 0x000fe200000001ff */
[----:B------:R-:W-:Y:S02]  /*f170*/  MOV R68, RZ ;  /* 0x000000ff00447202 */ /* 0x000fe40000000f00 */
[----:B------:R-:W-:Y:S02]  /*f180*/  MOV R67, 0xffffffff ;  /* 0xffffffff00437802 */ /* 0x000fe40000000f00 */
[----:B------:R-:W-:-:S02]  /*f190*/  MOV R64, 0xf1b0 ;  /* 0x0000f1b000407802 */ /* 0x000fc40000000f00 */
[----:B012--5:R-:W-:Y:S05]  /*f1a0*/  CALL.REL.NOINC `($__internal_14_$__cuda_sm70_shflsync_up) ;  /* 0x0000115000007944 */ /* 0x027fea0003c00000 */
[----:B0-----:R-:W-:Y:S01]  /*f1b0*/  HFMA2.MMA R69, -RZ, RZ, 0, 5.9604644775390625e-08 ;  /* 0x00000001ff457435 */ /* 0x001fe200000001ff */
[----:B-1----:R-:W-:-:S02]  /*f1c0*/  MOV R66, R67 ;  /* 0x0000004300427202 */ /* 0x002fc40000000f00 */
[----:B------:R-:W-:Y:S02]  /*f1d0*/  MOV R70, R73 ;  /* 0x0000004900467202 */ /* 0x000fe40000000f00 */
[----:B------:R-:W-:Y:S02]  /*f1e0*/  MOV R68, RZ ;  /* 0x000000ff00447202 */ /* 0x000fe40000000f00 */
[----:B------:R-:W-:Y:S02]  /*f1f0*/  MOV R67, 0xffffffff ;  /* 0xffffffff00437802 */ /* 0x000fe40000000f00 */
[----:B------:R-:W-:Y:S02]  /*f200*/  MOV R64, 0xf220 ;  /* 0x0000f22000407802 */ /* 0x000fe40000000f00 */
[----:B------:R-:W-:Y:S05]  /*f210*/  CALL.REL.NOINC `($__internal_14_$__cuda_sm70_shflsync_up) ;  /* 0x000010e000007944 */ /* 0x000fea0003c00000 */
[----:B0-----:R-:W-:Y:S01]  /*f220*/  HFMA2.MMA R69, -RZ, RZ, 0, 5.9604644775390625e-08 ;  /* 0x00000001ff457435 */ /* 0x001fe200000001ff */
[----:B-1----:R-:W-:Y:S02]  /*f230*/  MOV R73, R67 ;  /* 0x0000004300497202 */ /* 0x002fe40000000f00 */
[----:B------:R-:W-:Y:S02]  /*f240*/  MOV R70, R71 ;  /* 0x0000004700467202 */ /* 0x000fe40000000f00 */
[----:B------:R-:W-:-:S02]  /*f250*/  MOV R68, RZ ;  /* 0x000000ff00447202 */ /* 0x000fc40000000f00 */
[----:B------:R-:W-:Y:S02]  /*f260*/  MOV R67, 0xffffffff ;  /* 0xffffffff00437802 */ /* 0x000fe40000000f00 */
[----:B------:R-:W-:Y:S02]  /*f270*/  MOV R64, 0xf290 ;  /* 0x0000f29000407802 */ /* 0x000fe40000000f00 */
[----:B------:R-:W-:Y:S05]  /*f280*/  CALL.REL.NOINC `($__internal_14_$__cuda_sm70_shflsync_up) ;  /* 0x0000107000007944 */ /* 0x000fea0003c00000 */
[----:B0-----:R-:W-:Y:S01]  /*f290*/  HFMA2.MMA R69, -RZ, RZ, 0, 5.9604644775390625e-08 ;  /* 0x00000001ff457435 */ /* 0x001fe200000001ff */
[----:B-1----:R-:W-:Y:S02]  /*f2a0*/  MOV R71, R67 ;  /* 0x0000004300477202 */ /* 0x002fe40000000f00 */
[----:B------:R-:W-:Y:S02]  /*f2b0*/  MOV R70, R72 ;  /* 0x0000004800467202 */ /* 0x000fe40000000f00 */
[----:B------:R-:W-:Y:S02]  /*f2c0*/  MOV R68, RZ ;  /* 0x000000ff00447202 */ /* 0x000fe40000000f00 */
[----:B------:R-:W-:Y:S02]  /*f2d0*/  MOV R67, 0xffffffff ;  /* 0xffffffff00437802 */ /* 0x000fe40000000f00 */
[----:B------:R-:W-:-:S02]  /*f2e0*/  MOV R64, 0xf300 ;  /* 0x0000f30000407802 */ /* 0x000fc40000000f00 */
[----:B------:R-:W-:Y:S05]  /*f2f0*/  CALL.REL.NOINC `($__internal_14_$__cuda_sm70_shflsync_up) ;  /* 0x0000100000007944 */ /* 0x000fea0003c00000 */
[----:B0-----:R-:W-:Y:S01]  /*f300*/  MOV R68, R66 ;  /* 0x0000004200447202 */ /* 0x001fe20000000f00 */
[----:B------:R-:W-:Y:S01]  /*f310*/  HFMA2.MMA R66, -RZ, RZ, 0, 0 ;  /* 0x00000000ff427435 */ /* 0x000fe200000001ff */
[----:B------:R-:W-:-:S02]  /*f320*/  MOV R64, R60 ;  /* 0x0000003c00407202 */ /* 0x000fc40000000f00 */
[----:B------:R-:W-:Y:S02]  /*f330*/  MOV R69, R73 ;  /* 0x0000004900457202 */ /* 0x000fe40000000f00 */
[----:B-1----:R-:W-:Y:S02]  /*f340*/  MOV R76, R67 ;  /* 0x00000043004c7202 */ /* 0x002fe40000000f00 */
[----:B------:R-:W-:Y:S02]  /*f350*/  MOV R65, 0xf370 ;  /* 0x0000f37000417802 */ /* 0x000fe40000000f00 */
[----:B------:R-:W-:Y:S05]  /*f360*/  CALL.REL.NOINC `($__internal_13_$__cuda_sm70_shflsync_idx_p) ;  /* 0x00000f0000007944 */ /* 0x000fea0003c00000 */
[----:B-1----:R-:W-:Y:S01]  /*f370*/  MOV R67, R66 ;  /* 0x0000004200437202 */ /* 0x002fe20000000f00 */
[----:B------:R-:W-:Y:S01]  /*f380*/  HFMA2.MMA R66, -RZ, RZ, 0, 0 ;  /* 0x00000000ff427435 */ /* 0x000fe200000001ff */
[----:B------:R-:W-:Y:S02]  /*f390*/  MOV R64, R61 ;  /* 0x0000003d00407202 */ /* 0x000fe40000000f00 */
[----:B------:R-:W-:-:S03]  /*f3a0*/  MOV R65, 0xf3c0 ;  /* 0x0000f3c000417802 */ /* 0x000fc60000000f00 */
[----:B0-2---:R-:W-:Y:S05]  /*f3b0*/  CALL.REL.NOINC `($__internal_13_$__cuda_sm70_shflsync_idx_p) ;  /* 0x00000eb000007944 */ /* 0x005fea0003c00000 */
[----:B-1----:R-:W-:Y:S01]  /*f3c0*/  MOV R74, R66 ;  /* 0x00000042004a7202 */ /* 0x002fe20000000f00 */
[----:B------:R-:W-:Y:S01]  /*f3d0*/  HFMA2.MMA R66, -RZ, RZ, 0, 0 ;  /* 0x00000000ff427435 */ /* 0x000fe200000001ff */
[----:B------:R-:W-:-:S02]  /*f3e0*/  MOV R64, R62 ;  /* 0x0000003e00407202 */ /* 0x000fc40000000f00 */
[----:B------:R-:W-:-:S03]  /*f3f0*/  MOV R65, 0xf410 ;  /* 0x0000f41000417802 */ /* 0x000fc60000000f00 */
[----:B0-2---:R-:W-:Y:S05]  /*f400*/  CALL.REL.NOINC `($__internal_13_$__cuda_sm70_shflsync_idx_p) ;  /* 0x00000e6000007944 */ /* 0x005fea0003c00000 */
[----:B-1----:R-:W-:Y:S01]  /*f410*/  MOV R75, R66 ;  /* 0x00000042004b7202 */ /* 0x002fe20000000f00 */
[----:B------:R-:W-:Y:S01]  /*f420*/  HFMA2.MMA R66, -RZ, RZ, 0, 0 ;  /* 0x00000000ff427435 */ /* 0x000fe200000001ff */
[----:B------:R-:W-:Y:S02]  /*f430*/  MOV R64, R63 ;  /* 0x0000003f00407202 */ /* 0x000fe40000000f00 */
[----:B------:R-:W-:-:S03]  /*f440*/  MOV R65, 0xf460 ;  /* 0x0000f46000417802 */ /* 0x000fc60000000f00 */
[----:B0-2---:R-:W-:Y:S05]  /*f450*/  CALL.REL.NOINC `($__internal_13_$__cuda_sm70_shflsync_idx_p) ;  /* 0x00000e1000007944 */ /* 0x005fea0003c00000 */
[----:B012---:R-:W-:Y:S05]  /*f460*/  BRA `(.L_x_442) ;  /* 0xffff701000007947 */ /* 0x007fea000383ffff */
.L_x_341:
[----:B------:R-:W-:Y:S01]  /*f470*/  HFMA2.MMA R66, -RZ, RZ, 0, 5.9604644775390625e-08 ;  /* 0x00000001ff427435 */ /* 0x000fe200000001ff */
[----:B------:R-:W-:Y:S02]  /*f480*/  MOV R75, R73 ;  /* 0x00000049004b7202 */ /* 0x000fe40000000f00 */
[----:B------:R-:W-:Y:S02]  /*f490*/  MOV R76, 0x1f ;  /* 0x0000001f004c7802 */ /* 0x000fe40000000f00 */
[----:B------:R-:W-:Y:S02]  /*f4a0*/  MOV R65, 0xffffffff ;  /* 0xffffffff00417802 */ /* 0x000fe40000000f00 */
[----:B------:R-:W-:-:S02]  /*f4b0*/  MOV R64, 0xf4d0 ;  /* 0x0000f4d000407802 */ /* 0x000fc40000000f00 */
[----:B------:R-:W-:Y:S05]  /*f4c0*/  CALL.REL.NOINC `($__internal_12_$__cuda_sm70_shflsync_down) ;  /* 0x00000d6000007944 */ /* 0x000fea0003c00000 */
[----:B-1----:R-:W-:Y:S01]  /*f4d0*/  MOV R70, R66 ;  /* 0x0000004200467202 */ /* 0x002fe20000000f00 */
[----:B------:R-:W-:Y:S05]  /*f4e0*/  BRA `(.L_x_443) ;  /* 0xffff85a000007947 */ /* 0x000fea000383ffff */
.L_x_342:
[----:B------:R-:W-:Y:S01]  /*f4f0*/  HFMA2.MMA R66, -RZ, RZ, 0, 5.9604644775390625e-08 ;  /* 0x00000001ff427435 */ /* 0x000fe200000001ff */
[----:B------:R-:W-:-:S02]  /*f500*/  MOV R75, R68 ;  /* 0x00000044004b7202 */ /* 0x000fc40000000f00 */
[----:B------:R-:W-:Y:S02]  /*f510*/  MOV R76, 0x1f ;  /* 0x0000001f004c7802 */ /* 0x000fe40000000f00 */
[----:B------:R-:W-:Y:S02]  /*f520*/  MOV R65, 0xffffffff ;  /* 0xffffffff00417802 */ /* 0x000fe40000000f00 */
[----:B------:R-:W-:Y:S02]  /*f530*/  MOV R64, 0xf550 ;  /* 0x0000f55000407802 */ /* 0x000fe40000000f00 */
[----:B01----:R-:W-:Y:S05]  /*f540*/  CALL.REL.NOINC `($__internal_12_$__cuda_sm70_shflsync_down) ;  /* 0x00000ce000007944 */ /* 0x003fea0003c00000 */
[----:B-1----:R-:W-:Y:S01]  /*f550*/  MOV R68, R66 ;  /* 0x0000004200447202 */ /* 0x002fe20000000f00 */
[----:B------:R-:W-:Y:S01]  /*f560*/  HFMA2.MMA R66, -RZ, RZ, 0, 5.9604644775390625e-08 ;  /* 0x00000001ff427435 */ /* 0x000fe200000001ff */
[----:B------:R-:W-:Y:S02]  /*f570*/  MOV R75, R69 ;  /* 0x00000045004b7202 */ /* 0x000fe40000000f00 */
[----:B------:R-:W-:Y:S02]  /*f580*/  MOV R76, 0x1f ;  /* 0x0000001f004c7802 */ /* 0x000fe40000000f00 */
[----:B------:R-:W-:-:S02]  /*f590*/  MOV R65, 0xffffffff ;  /* 0xffffffff00417802 */ /* 0x000fc40000000f00 */
[----:B------:R-:W-:Y:S02]  /*f5a0*/  MOV R64, 0xf5c0 ;  /* 0x0000f5c000407802 */ /* 0x000fe40000000f00 */
[----:B------:R-:W-:Y:S05]  /*f5b0*/  CALL.REL.NOINC `($__internal_12_$__cuda_sm70_shflsync_down) ;  /* 0x00000c7000007944 */ /* 0x000fea0003c00000 */
[----:B-1----:R-:W-:Y:S01]  /*f5c0*/  MOV R71, R66 ;  /* 0x0000004200477202 */ /* 0x002fe20000000f00 */
[----:B------:R-:W-:Y:S01]  /*f5d0*/  HFMA2.MMA R66, -RZ, RZ, 0, 5.9604644775390625e-08 ;  /* 0x00000001ff427435 */ /* 0x000fe200000001ff */
[----:B------:R-:W-:Y:S02]  /*f5e0*/  MOV R75, R67 ;  /* 0x00000043004b7202 */ /* 0x000fe40000000f00 */
[----:B------:R-:W-:Y:S02]  /*f5f0*/  MOV R76, 0x1f ;  /* 0x0000001f004c7802 */ /* 0x000fe40000000f00 */
[----:B------:R-:W-:Y:S02]  /*f600*/  MOV R65, 0xffffffff ;  /* 0xffffffff00417802 */ /* 0x000fe40000000f00 */
[----:B------:R-:W-:Y:S02]  /*f610*/  MOV R64, 0xf630 ;  /* 0x0000f63000407802 */ /* 0x000fe40000000f00 */
[----:B------:R-:W-:Y:S05]  /*f620*/  CALL.REL.NOINC `($__internal_12_$__cuda_sm70_shflsync_down) ;  /* 0x00000c0000007944 */ /* 0x000fea0003c00000 */
[----:B-1----:R-:W-:Y:S05]  /*f630*/  BRA `(.L_x_444) ;  /* 0xffff849000007947 */ /* 0x002fea000383ffff */
.L_x_345:
[----:B0-----:R-:W-:Y:S01]  /*f640*/  HFMA2.MMA R66, -RZ, RZ, 0, 1.1920928955078125e-07 ;  /* 0x00000002ff427435 */ /* 0x001fe200000001ff */
[----:B------:R-:W-:Y:S02]  /*f650*/  MOV R75, R73 ;  /* 0x00000049004b7202 */ /* 0x000fe40000000f00 */
[----:B------:R-:W-:-:S02]  /*f660*/  MOV R76, 0x1f ;  /* 0x0000001f004c7802 */ /* 0x000fc40000000f00 */
[----:B------:R-:W-:Y:S02]  /*f670*/  MOV R65, 0xffffffff ;  /* 0xffffffff00417802 */ /* 0x000fe40000000f00 */
[----:B------:R-:W-:Y:S02]  /*f680*/  MOV R64, 0xf6a0 ;  /* 0x0000f6a000407802 */ /* 0x000fe40000000f00 */
[----:B-1234-:R-:W-:Y:S05]  /*f690*/  CALL.REL.NOINC `($__internal_12_$__cuda_sm70_shflsync_down) ;  /* 0x00000b9000007944 */ /* 0x01efea0003c00000 */
[----:B-1----:R-:W-:Y:S01]  /*f6a0*/  MOV R68, R66 ;  /* 0x0000004200447202 */ /* 0x002fe20000000f00 */
[----:B------:R-:W-:Y:S01]  /*f6b0*/  HFMA2.MMA R66, -RZ, RZ, 0, 1.1920928955078125e-07 ;  /* 0x00000002ff427435 */ /* 0x000fe200000001ff */
[----:B------:R-:W-:Y:S02]  /*f6c0*/  MOV R75, R74 ;  /* 0x0000004a004b7202 */ /* 0x000fe40000000f00 */
[----:B------:R-:W-:Y:S02]  /*f6d0*/  MOV R76, 0x1f ;  /* 0x0000001f004c7802 */ /* 0x000fe40000000f00 */
[----:B------:R-:W-:Y:S02]  /*f6e0*/  MOV R65, 0xffffffff ;  /* 0xffffffff00417802 */ /* 0x000fe40000000f00 */
[----:B------:R-:W-:-:S02]  /*f6f0*/  MOV R64, 0xf710 ;  /* 0x0000f71000407802 */ /* 0x000fc40000000f00 */
[----:B------:R-:W-:Y:S05]  /*f700*/  CALL.REL.NOINC `($__internal_12_$__cuda_sm70_shflsync_down) ;  /* 0x00000b2000007944 */ /* 0x000fea0003c00000 */
[----:B-1----:R-:W-:Y:S01]  /*f710*/  MOV R70, R66 ;  /* 0x0000004200467202 */ /* 0x002fe20000000f00 */
[----:B------:R-:W-:Y:S01]  /*f720*/  HFMA2.MMA R66, -RZ, RZ, 0, 1.1920928955078125e-07 ;  /* 0x00000002ff427435 */ /* 0x000fe200000001ff */
[----:B------:R-:W-:-:S02]  /*f730*/  MOV R75, R69 ;  /* 0x00000045004b7202 */ /* 0x000fc40000000f00 */
[----:B------:R-:W-:Y:S02]  /*f740*/  MOV R76, 0x1f ;  /* 0x0000001f004c7802 */ /* 0x000fe40000000f00 */
[----:B------:R-:W-:Y:S02]  /*f750*/  MOV R65, 0xffffffff ;  /* 0xffffffff00417802 */ /* 0x000fe40000000f00 */
[----:B------:R-:W-:Y:S02]  /*f760*/  MOV R64, 0xf780 ;  /* 0x0000f78000407802 */ /* 0x000fe40000000f00 */
[----:B------:R-:W-:Y:S05]  /*f770*/  CALL.REL.NOINC `($__internal_12_$__cuda_sm70_shflsync_down) ;  /* 0x00000ab000007944 */ /* 0x000fea0003c00000 */
[----:B-1----:R-:W-:Y:S01]  /*f780*/  MOV R71, R66 ;  /* 0x0000004200477202 */ /* 0x002fe20000000f00 */
[----:B------:R-:W-:Y:S01]  /*f790*/  HFMA2.MMA R66, -RZ, RZ, 0, 1.1920928955078125e-07 ;  /* 0x00000002ff427435 */ /* 0x000fe200000001ff */
[----:B------:R-:W-:Y:S02]  /*f7a0*/  MOV R75, R67 ;  /* 0x00000043004b7202 */ /* 0x000fe40000000f00 */
[----:B------:R-:W-:Y:S02]  /*f7b0*/  MOV R76, 0x1f ;  /* 0x0000001f004c7802 */ /* 0x000fe40000000f00 */
[----:B------:R-:W-:-:S02]  /*f7c0*/  MOV R65, 0xffffffff ;  /* 0xffffffff00417802 */ /* 0x000fc40000000f00 */
[----:B------:R-:W-:Y:S02]  /*f7d0*/  MOV R64, 0xf7f0 ;  /* 0x0000f7f000407802 */ /* 0x000fe40000000f00 */
[----:B------:R-:W-:Y:S05]  /*f7e0*/  CALL.REL.NOINC `($__internal_12_$__cuda_sm70_shflsync_down) ;  /* 0x00000a4000007944 */ /* 0x000fea0003c00000 */
[----:B-1----:R-:W-:Y:S05]  /*f7f0*/  BRA `(.L_x_445) ;  /* 0xffff842000007947 */ /* 0x002fea000383ffff */
.L_x_348:
[----:B0-----:R-:W-:Y:S01]  /*f800*/  HFMA2.MMA R66, -RZ, RZ, 0, 2.384185791015625e-07 ;  /* 0x00000004ff427435 */ /* 0x001fe200000001ff */
[----:B------:R-:W-:Y:S02]  /*f810*/  MOV R75, R73 ;  /* 0x00000049004b7202 */ /* 0x000fe40000000f00 */
[----:B------:R-:W-:Y:S02]  /*f820*/  MOV R76, 0x1f ;  /* 0x0000001f004c7802 */ /* 0x000fe40000000f00 */
[----:B------:R-:W-:Y:S02]  /*f830*/  MOV R65, 0xffffffff ;  /* 0xffffffff00417802 */ /* 0x000fe40000000f00 */
[----:B------:R-:W-:Y:S02]  /*f840*/  MOV R64, 0xf860 ;  /* 0x0000f86000407802 */ /* 0x000fe40000000f00 */
[----:B-1234-:R-:W-:Y:S05]  /*f850*/  CALL.REL.NOINC `($__internal_12_$__cuda_sm70_shflsync_down) ;  /* 0x000009d000007944 */ /* 0x01efea0003c00000 */
[----:B-1----:R-:W-:Y:S01]  /*f860*/  MOV R68, R66 ;  /* 0x0000004200447202 */ /* 0x002fe20000000f00 */
[----:B------:R-:W-:Y:S05]  /*f870*/  BRA `(.L_x_446) ;  /* 0xffff84c000007947 */ /* 0x000fea000383ffff */
.L_x_349:
[----:B0-----:R-:W-:Y:S01]  /*f880*/  HFMA2.MMA R66, -RZ, RZ, 0, 2.384185791015625e-07 ;  /* 0x00000004ff427435 */ /* 0x001fe200000001ff */
[----:B------:R-:W-:Y:S02]  /*f890*/  MOV R75, R74 ;  /* 0x0000004a004b7202 */ /* 0x000fe40000000f00 */
[----:B------:R-:W-:-:S02]  /*f8a0*/  MOV R76, 0x1f ;  /* 0x0000001f004c7802 */ /* 0x000fc40000000f00 */
[----:B------:R-:W-:Y:S02]  /*f8b0*/  MOV R65, 0xffffffff ;  /* 0xffffffff00417802 */ /* 0x000fe40000000f00 */
[----:B------:R-:W-:Y:S02]  /*f8c0*/  MOV R64, 0xf8e0 ;  /* 0x0000f8e000407802 */ /* 0x000fe40000000f00 */
[----:B-1234-:R-:W-:Y:S05]  /*f8d0*/  CALL.REL.NOINC `($__internal_12_$__cuda_sm70_shflsync_down) ;  /* 0x0000095000007944 */ /* 0x01efea0003c00000 */
[----:B-1----:R-:W-:Y:S01]  /*f8e0*/  MOV R70, R66 ;  /* 0x0000004200467202 */ /* 0x002fe20000000f00 */
[----:B------:R-:W-:Y:S01]  /*f8f0*/  HFMA2.MMA R66, -RZ, RZ, 0, 2.384185791015625e-07 ;  /* 0x00000004ff427435 */ /* 0x000fe200000001ff */
[----:B------:R-:W-:Y:S02]  /*f900*/  MOV R75, R69 ;  /* 0x00000045004b7202 */ /* 0x000fe40000000f00 */
[----:B------:R-:W-:Y:S02]  /*f910*/  MOV R76, 0x1f ;  /* 0x0000001f004c7802 */ /* 0x000fe40000000f00 */
[----:B------:R-:W-:Y:S02]  /*f920*/  MOV R65, 0xffffffff ;  /* 0xffffffff00417802 */ /* 0x000fe40000000f00 */
[----:B------:R-:W-:-:S02]  /*f930*/  MOV R64, 0xf950 ;  /* 0x0000f95000407802 */ /* 0x000fc40000000f00 */
[----:B------:R-:W-:Y:S05]  /*f940*/  CALL.REL.NOINC `($__internal_12_$__cuda_sm70_shflsync_down) ;  /* 0x000008e000007944 */ /* 0x000fea0003c00000 */
[----:B-1----:R-:W-:Y:S01]  /*f950*/  MOV R71, R66 ;  /* 0x0000004200477202 */ /* 0x002fe20000000f00 */
[----:B------:R-:W-:Y:S01]  /*f960*/  HFMA2.MMA R66, -RZ, RZ, 0, 2.384185791015625e-07 ;  /* 0x00000004ff427435 */ /* 0x000fe200000001ff */
[----:B------:R-:W-:-:S02]  /*f970*/  MOV R75, R67 ;  /* 0x00000043004b7202 */ /* 0x000fc40000000f00 */
[----:B------:R-:W-:Y:S02]  /*f980*/  MOV R76, 0x1f ;  /* 0x0000001f004c7802 */ /* 0x000fe40000000f00 */
[----:B------:R-:W-:Y:S02]  /*f990*/  MOV R65, 0xffffffff ;  /* 0xffffffff00417802 */ /* 0x000fe40000000f00 */
[----:B------:R-:W-:Y:S02]  /*f9a0*/  MOV R64, 0xf9c0 ;  /* 0x0000f9c000407802 */ /* 0x000fe40000000f00 */
[----:B------:R-:W-:Y:S05]  /*f9b0*/  CALL.REL.NOINC `($__internal_12_$__cuda_sm70_shflsync_down) ;  /* 0x0000087000007944 */ /* 0x000fea0003c00000 */
[----:B-1----:R-:W-:Y:S05]  /*f9c0*/  BRA `(.L_x_447) ;  /* 0xffff83b000007947 */ /* 0x002fea000383ffff */
.L_x_352:
[----:B0-----:R-:W-:Y:S01]  /*f9d0*/  HFMA2.MMA R66, -RZ, RZ, 0, 4.76837158203125e-07 ;  /* 0x00000008ff427435 */ /* 0x001fe200000001ff */
[----:B------:R-:W-:Y:S02]  /*f9e0*/  MOV R75, R73 ;  /* 0x00000049004b7202 */ /* 0x000fe40000000f00 */
[----:B------:R-:W-:Y:S02]  /*f9f0*/  MOV R76, 0x1f ;  /* 0x0000001f004c7802 */ /* 0x000fe40000000f00 */
[----:B------:R-:W-:Y:S02]  /*fa00*/  MOV R65, 0xffffffff ;  /* 0xffffffff00417802 */ /* 0x000fe40000000f00 */
[----:B------:R-:W-:-:S02]  /*fa10*/  MOV R64, 0xfa30 ;  /* 0x0000fa3000407802 */ /* 0x000fc40000000f00 */
[----:B-1234-:R-:W-:Y:S05]  /*fa20*/  CALL.REL.NOINC `($__internal_12_$__cuda_sm70_shflsync_down) ;  /* 0x0000080000007944 */ /* 0x01efea0003c00000 */
[----:B-1----:R-:W-:Y:S01]  /*fa30*/  MOV R68, R66 ;  /* 0x0000004200447202 */ /* 0x002fe20000000f00 */
[----:B------:R-:W-:Y:S01]  /*fa40*/  HFMA2.MMA R66, -RZ, RZ, 0, 4.76837158203125e-07 ;  /* 0x00000008ff427435 */ /* 0x000fe200000001ff */
[----:B------:R-:W-:-:S02]  /*fa50*/  MOV R75, R74 ;  /* 0x0000004a004b7202 */ /* 0x000fc40000000f00 */
[----:B------:R-:W-:Y:S02]  /*fa60*/  MOV R76, 0x1f ;  /* 0x0000001f004c7802 */ /* 0x000fe40000000f00 */
[----:B------:R-:W-:Y:S02]  /*fa70*/  MOV R65, 0xffffffff ;  /* 0xffffffff00417802 */ /* 0x000fe40000000f00 */
[----:B------:R-:W-:Y:S02]  /*fa80*/  MOV R64, 0xfaa0 ;  /* 0x0000faa000407802 */ /* 0x000fe40000000f00 */
[----:B------:R-:W-:Y:S05]  /*fa90*/  CALL.REL.NOINC `($__internal_12_$__cuda_sm70_shflsync_down) ;  /* 0x0000079000007944 */ /* 0x000fea0003c00000 */
[----:B-1----:R-:W-:Y:S01]  /*faa0*/  MOV R70, R66 ;  /* 0x0000004200467202 */ /* 0x002fe20000000f00 */
[----:B------:R-:W-:Y:S01]  /*fab0*/  HFMA2.MMA R66, -RZ, RZ, 0, 4.76837158203125e-07 ;  /* 0x00000008ff427435 */ /* 0x000fe200000001ff */
[----:B------:R-:W-:Y:S02]  /*fac0*/  MOV R75, R69 ;  /* 0x00000045004b7202 */ /* 0x000fe40000000f00 */
[----:B------:R-:W-:Y:S02]  /*fad0*/  MOV R76, 0x1f ;  /* 0x0000001f004c7802 */ /* 0x000fe40000000f00 */
[----:B------:R-:W-:-:S02]  /*fae0*/  MOV R65, 0xffffffff ;  /* 0xffffffff00417802 */ /* 0x000fc40000000f00 */
[----:B------:R-:W-:Y:S02]  /*faf0*/  MOV R64, 0xfb10 ;  /* 0x0000fb1000407802 */ /* 0x000fe40000000f00 */
[----:B------:R-:W-:Y:S05]  /*fb00*/  CALL.REL.NOINC `($__internal_12_$__cuda_sm70_shflsync_down) ;  /* 0x0000072000007944 */ /* 0x000fea0003c00000 */
[----:B-1----:R-:W-:Y:S01]  /*fb10*/  MOV R71, R66 ;  /* 0x0000004200477202 */ /* 0x002fe20000000f00 */
[----:B------:R-:W-:Y:S01]  /*fb20*/  HFMA2.MMA R66, -RZ, RZ, 0, 4.76837158203125e-07 ;  /* 0x00000008ff427435 */ /* 0x000fe200000001ff */
[----:B------:R-:W-:Y:S02]  /*fb30*/  MOV R75, R67 ;  /* 0x00000043004b7202 */ /* 0x000fe40000000f00 */
[----:B------:R-:W-:Y:S02]  /*fb40*/  MOV R76, 0x1f ;  /* 0x0000001f004c7802 */ /* 0x000fe40000000f00 */
[----:B------:R-:W-:Y:S02]  /*fb50*/  MOV R65, 0xffffffff ;  /* 0xffffffff00417802 */ /* 0x000fe40000000f00 */
[----:B------:R-:W-:Y:S02]  /*fb60*/  MOV R64, 0xfb80 ;  /* 0x0000fb8000407802 */ /* 0x000fe40000000f00 */
[----:B------:R-:W-:Y:S05]  /*fb70*/  CALL.REL.NOINC `($__internal_12_$__cuda_sm70_shflsync_down) ;  /* 0x000006b000007944 */ /* 0x000fea0003c00000 */
[----:B-1----:R-:W-:Y:S05]  /*fb80*/  BRA `(.L_x_448) ;  /* 0xffff834000007947 */ /* 0x002fea000383ffff */
.L_x_355:
[----:B0-----:R-:W-:Y:S01]  /*fb90*/  HFMA2.MMA R66, -RZ, RZ, 0, 9.5367431640625e-07 ;  /* 0x00000010ff427435 */ /* 0x001fe200000001ff */
[----:B------:R-:W-:Y:S02]  /*fba0*/  MOV R75, R73 ;  /* 0x00000049004b7202 */ /* 0x000fe40000000f00 */
[----:B------:R-:W-:-:S02]  /*fbb0*/  MOV R76, 0x1f ;  /* 0x0000001f004c7802 */ /* 0x000fc40000000f00 */
[----:B------:R-:W-:Y:S02]  /*fbc0*/  MOV R65, 0xffffffff ;  /* 0xffffffff00417802 */ /* 0x000fe40000000f00 */
[----:B------:R-:W-:Y:S02]  /*fbd0*/  MOV R64, 0xfbf0 ;  /* 0x0000fbf000407802 */ /* 0x000fe40000000f00 */
[----:B-1234-:R-:W-:Y:S05]  /*fbe0*/  CALL.REL.NOINC `($__internal_12_$__cuda_sm70_shflsync_down) ;  /* 0x0000064000007944 */ /* 0x01efea0003c00000 */
[----:B-1----:R-:W-:Y:S01]  /*fbf0*/  MOV R68, R66 ;  /* 0x0000004200447202 */ /* 0x002fe20000000f00 */
[----:B------:R-:W-:Y:S05]  /*fc00*/  BRA `(.L_x_449) ;  /* 0xffff83e000007947 */ /* 0x000fea000383ffff */
.L_x_356:
[----:B0-----:R-:W-:Y:S01]  /*fc10*/  HFMA2.MMA R66, -RZ, RZ, 0, 9.5367431640625e-07 ;  /* 0x00000010ff427435 */ /* 0x001fe200000001ff */
[----:B------:R-:W-:Y:S02]  /*fc20*/  MOV R75, R74 ;  /* 0x0000004a004b7202 */ /* 0x000fe40000000f00 */
[----:B------:R-:W-:Y:S02]  /*fc30*/  MOV R76, 0x1f ;  /* 0x0000001f004c7802 */ /* 0x000fe40000000f00 */
[----:B------:R-:W-:Y:S02]  /*fc40*/  MOV R65, 0xffffffff ;  /* 0xffffffff00417802 */ /* 0x000fe40000000f00 */
[----:B------:R-:W-:-:S02]  /*fc50*/  MOV R64, 0xfc70 ;  /* 0x0000fc7000407802 */ /* 0x000fc40000000f00 */
[----:B-1234-:R-:W-:Y:S05]  /*fc60*/  CALL.REL.NOINC `($__internal_12_$__cuda_sm70_shflsync_down) ;  /* 0x000005c000007944 */ /* 0x01efea0003c00000 */
[----:B-1----:R-:W-:Y:S01]  /*fc70*/  MOV R70, R66 ;  /* 0x0000004200467202 */ /* 0x002fe20000000f00 */
[----:B------:R-:W-:Y:S01]  /*fc80*/  HFMA2.MMA R66, -RZ, RZ, 0, 9.5367431640625e-07 ;  /* 0x00000010ff427435 */ /* 0x000fe200000001ff */
[----:B------:R-:W-:-:S02]  /*fc90*/  MOV R75, R69 ;  /* 0x00000045004b7202 */ /* 0x000fc40000000f00 */
[----:B------:R-:W-:Y:S02]  /*fca0*/  MOV R76, 0x1f ;  /* 0x0000001f004c7802 */ /* 0x000fe40000000f00 */
[----:B------:R-:W-:Y:S02]  /*fcb0*/  MOV R65, 0xffffffff ;  /* 0xffffffff00417802 */ /* 0x000fe40000000f00 */
[----:B------:R-:W-:Y:S02]  /*fcc0*/  MOV R64, 0xfce0 ;  /* 0x0000fce000407802 */ /* 0x000fe40000000f00 */
[----:B------:R-:W-:Y:S05]  /*fcd0*/  CALL.REL.NOINC `($__internal_12_$__cuda_sm70_shflsync_down) ;  /* 0x0000055000007944 */ /* 0x000fea0003c00000 */
[----:B-1----:R-:W-:Y:S01]  /*fce0*/  MOV R71, R66 ;  /* 0x0000004200477202 */ /* 0x002fe20000000f00 */
[----:B------:R-:W-:Y:S01]  /*fcf0*/  HFMA2.MMA R66, -RZ, RZ, 0, 9.5367431640625e-07 ;  /* 0x00000010ff427435 */ /* 0x000fe200000001ff */
[----:B------:R-:W-:Y:S02]  /*fd00*/  MOV R75, R67 ;  /* 0x00000043004b7202 */ /* 0x000fe40000000f00 */
[----:B------:R-:W-:Y:S02]  /*fd10*/  MOV R76, 0x1f ;  /* 0x0000001f004c7802 */ /* 0x000fe40000000f00 */
[----:B------:R-:W-:-:S02]  /*fd20*/  MOV R65, 0xffffffff ;  /* 0xffffffff00417802 */ /* 0x000fc40000000f00 */
[----:B------:R-:W-:Y:S02]  /*fd30*/  MOV R64, 0xfd50 ;  /* 0x0000fd5000407802 */ /* 0x000fe40000000f00 */
[----:B------:R-:W-:Y:S05]  /*fd40*/  CALL.REL.NOINC `($__internal_12_$__cuda_sm70_shflsync_down) ;  /* 0x000004e000007944 */ /* 0x000fea0003c00000 */
[----:B-1----:R-:W-:Y:S05]  /*fd50*/  BRA `(.L_x_450) ;  /* 0xffff82d000007947 */ /* 0x002fea000383ffff */
.L_x_359:
[----:B0-----:R-:W-:Y:S01]  /*fd60*/  HFMA2.MMA R66, -RZ, RZ, 0, 0 ;  /* 0x00000000ff427435 */ /* 0x001fe200000001ff */
[----:B------:R-:W-:Y:S02]  /*fd70*/  MOV R64, R73 ;  /* 0x0000004900407202 */ /* 0x000fe40000000f00 */
[----:B------:R-:W-:-:S03]  /*fd80*/  MOV R65, 0xfda0 ;  /* 0x0000fda000417802 */ /* 0x000fc60000000f00 */
[----:B-1234-:R-:W-:Y:S05]  /*fd90*/  CALL.REL.NOINC `($__internal_13_$__cuda_sm70_shflsync_idx_p) ;  /* 0x000004d000007944 */ /* 0x01efea0003c00000 */
[----:B-1----:R-:W-:Y:S01]  /*fda0*/  MOV R71, R66 ;  /* 0x0000004200477202 */ /* 0x002fe20000000f00 */
[----:B------:R-:W-:Y:S01]  /*fdb0*/  HFMA2.MMA R66, -RZ, RZ, 0, 0 ;  /* 0x00000000ff427435 */ /* 0x000fe200000001ff */
[----:B------:R-:W-:Y:S02]  /*fdc0*/  MOV R64, R74 ;  /* 0x0000004a00407202 */ /* 0x000fe40000000f00 */
[----:B------:R-:W-:-:S03]  /*fdd0*/  MOV R65, 0xfdf0 ;  /* 0x0000fdf000417802 */ /* 0x000fc60000000f00 */
[----:B0-2---:R-:W-:Y:S05]  /*fde0*/  CALL.REL.NOINC `($__internal_13_$__cuda_sm70_shflsync_idx_p) ;  /* 0x0000048000007944 */ /* 0x005fea0003c00000 */
        /* <DEDUP_REMOVED lines=10> */
[----:B------:R-:W-:Y:S02]  /*fe90*/  MOV R72, R68 ;  /* 0x0000004400487202 */ /* 0x000fe40000000f00 */
[----:B-1----:R-:W-:Y:S01]  /*fea0*/  MOV R68, R66 ;  /* 0x0000004200447202 */ /* 0x002fe20000000f00 */
[----:B------:R-:W-:Y:S01]  /*feb0*/  HFMA2.MMA R66, -RZ, RZ, 0, 5.9604644775390625e-08 ;  /* 0x00000001ff427435 */ /* 0x000fe200000001ff */
[----:B------:R-:W-:Y:S02]  /*fec0*/  MOV R75, R73 ;  /* 0x00000049004b7202 */ /* 0x000fe40000000f00 */
[----:B------:R-:W-:Y:S02]  /*fed0*/  MOV R76, 0x1f ;  /* 0x0000001f004c7802 */ /* 0x000fe40000000f00 */
[----:B------:R-:W-:Y:S02]  /*fee0*/  MOV R65, 0xffffffff ;  /* 0xffffffff00417802 */ /* 0x000fe40000000f00 */
[----:B------:R-:W-:-:S02]  /*fef0*/  MOV R64, 0xff10 ;  /* 0x0000ff1000407802 */ /* 0x000fc40000000f00 */
[----:B0-2---:R-:W-:Y:S05]  /*ff00*/  CALL.REL.NOINC `($__internal_12_$__cuda_sm70_shflsync_down) ;  /* 0x0000032000007944 */ /* 0x005fea0003c00000 */
[----:B-1----:R-:W-:Y:S01]  /*ff10*/  MOV R73, R66 ;  /* 0x0000004200497202 */ /* 0x002fe20000000f00 */
[----:B------:R-:W-:Y:S01]  /*ff20*/  HFMA2.MMA R66, -RZ, RZ, 0, 5.9604644775390625e-08 ;  /* 0x00000001ff427435 */ /* 0x000fe200000001ff */
[----:B------:R-:W-:-:S02]  /*ff30*/  MOV R75, R74 ;  /* 0x0000004a004b7202 */ /* 0x000fc40000000f00 */
[----:B------:R-:W-:Y:S02]  /*ff40*/  MOV R76, 0x1f ;  /* 0x0000001f004c7802 */ /* 0x000fe40000000f00 */
[----:B------:R-:W-:Y:S02]  /*ff50*/  MOV R65, 0xffffffff ;  /* 0xffffffff00417802 */ /* 0x000fe40000000f00 */
[----:B------:R-:W-:Y:S02]  /*ff60*/  MOV R64, 0xff80 ;  /* 0x0000ff8000407802 */ /* 0x000fe40000000f00 */
[----:B------:R-:W-:Y:S05]  /*ff70*/  CALL.REL.NOINC `($__internal_12_$__cuda_sm70_shflsync_down) ;  /* 0x000002b000007944 */ /* 0x000fea0003c00000 */
        /* <DEDUP_REMOVED lines=14> */
[----:B-1----:R-:W-:Y:S01]  /*10060*/  MOV R76, R66 ;  /* 0x00000042004c7202 */ /* 0x002fe20000000f00 */
[----:B------:R-:W-:Y:S01]  /*10070*/  FMUL.FTZ R66, R62, R70 ;  /* 0x000000463e427220 */ /* 0x000fe20000410000 */
[----:B------:R-:W-:Y:S01]  /*10080*/  MOV R64, R60 ;  /* 0x0000003c00407202 */ /* 0x000fe20000000f00 */
[C---:B------:R-:W-:Y:S01]  /*10090*/  FMUL.FTZ R78, R60.reuse, R71 ;  /* 0x000000473c4e7220 */ /* 0x040fe20000410000 */
[----:B------:R-:W-:Y:S01]  /*100a0*/  MOV R65, 0x10120 ;  /* 0x0001012000417802 */ /* 0x000fe20000000f00 */
[----:B------:R-:W-:-:S02]  /*100b0*/  FMUL.FTZ R67, R60, R70 ;  /* 0x000000463c437220 */ /* 0x000fc40000410000 */
[-C--:B------:R-:W-:Y:S02]  /*100c0*/  FMUL.FTZ R77, R63, R70.reuse ;  /* 0x000000463f4d7220 */ /* 0x080fe40000410000 */
[----:B------:R-:W-:Y:S02]  /*100d0*/  FMUL.FTZ R60, R61, R70 ;  /* 0x000000463d3c7220 */ /* 0x000fe40000410000 */
[-C--:B------:R-:W-:Y:S01]  /*100e0*/  FFMA.FTZ R70, R63, R71.reuse, R66 ;  /* 0x000000473f467223 */ /* 0x080fe20000010042 */
[----:B------:R-:W-:Y:S01]  /*100f0*/  HFMA2.MMA R66, -RZ, RZ, 0, 0 ;  /* 0x00000000ff427435 */ /* 0x000fe200000001ff */
[----:B------:R-:W-:-:S05]  /*10100*/  FFMA.FTZ R77, R62, R71, -R77 ;  /* 0x000000473e4d7223 */ /* 0x000fca000001084d */
        /* <DEDUP_REMOVED lines=17> */
[----:B0-2---:R-:W-:Y:S05]  /*10220*/  BRA `(.L_x_451) ;  /* 0xffff802000007947 */ /* 0x005fea000383ffff */
        .weak           $__internal_12_$__cuda_sm70_shflsync_down
        .type           $__internal_12_$__cuda_sm70_shflsync_down,@function
        .size           $__internal_12_$__cuda_sm70_shflsync_down,($__internal_13_$__cuda_sm70_shflsync_idx_p - $__internal_12_$__cuda_sm70_shflsync_down)
$__internal_12_$__cuda_sm70_shflsync_down:
[----:B------:R-:W-:Y:S04]  /*10230*/  WARPSYNC R65 ;  /* 0x0000004100007348 */ /* 0x000fe80003800000 */
[----:B------:R0:W1:Y:S02]  /*10240*/  SHFL.DOWN PT, R66, R75, R66, R76 ;  /* 0x080000424b427389 */ /* 0x00006400000e004c */
[----:B0-----:R-:W-:-:S06]  /*10250*/  HFMA2.MMA R65, -RZ, RZ, 0, 0 ;  /* 0x00000000ff417435 */ /* 0x001fcc00000001ff */
[----:B------:R-:W-:Y:S05]  /*10260*/  RET.REL.NODEC R64 `(_Z25selective_scan_bwd_kernelI32Selective_Scan_bwd_kernel_traitsILi128ELi16ELb0ELb0ELb1ELb0ELb0EN3c104HalfENS1_7complexIfEEEEv12SSMParamsBwd) ;  /* 0xfffefd9040007950 */ /* 0x000fea0003c3ffff */
        .weak           $__internal_13_$__cuda_sm70_shflsync_idx_p
        .type           $__internal_13_$__cuda_sm70_shflsync_idx_p,@function
        .size           $__internal_13_$__cuda_sm70_shflsync_idx_p,($__internal_14_$__cuda_sm70_shflsync_up - $__internal_13_$__cuda_sm70_shflsync_idx_p)
$__internal_13_$__cuda_sm70_shflsync_idx_p:
[----:B------:R-:W-:Y:S01]  /*10270*/  HFMA2.MMA R147, -RZ, RZ, 0, 1.847743988037109375e-06 ;  /* 0x0000001fff937435 */ /* 0x000fe200000001ff */
[----:B------:R-:W-:-:S04]  /*10280*/  MOV R148, 0xffffffff ;  /* 0xffffffff00947802 */ /* 0x000fc80000000f00 */
[----:B------:R-:W-:Y:S04]  /*10290*/  WARPSYNC R148 ;  /* 0x0000009400007348 */ /* 0x000fe80003800000 */
[----:B------:R0:W1:Y:S04]  /*102a0*/  SHFL.IDX PT, R66, R64, R66, R147 ;  /* 0x0000004240427389 */ /* 0x00006800000e0093 */
[----:B0-----:R-:W0:Y:S01]  /*102b0*/  S2R R148, SR_TID.X ;  /* 0x0000000000947919 */ /* 0x001e220000002100 */
[----:B------:R-:W-:Y:S01]  /*102c0*/  MOV R64, R65 ;  /* 0x0000004100407202 */ /* 0x000fe20000000f00 */
[----:B------:R-:W-:-:S02]  /*102d0*/  HFMA2.MMA R65, -RZ, RZ, 0, 0 ;  /* 0x00000000ff417435 */ /* 0x000fc400000001ff */
[----:B------:R-:W2:Y:S04]  /*102e0*/  S2R R147, SR_LANEID ;  /* 0x0000000000937919 */ /* 0x000ea80000000000 */
[----:B------:R-:W-:Y:S05]  /*102f0*/  RET.REL.NODEC R64 `(_Z25selective_scan_bwd_kernelI32Selective_Scan_bwd_kernel_traitsILi128ELi16ELb0ELb0ELb1ELb0ELb0EN3c104HalfENS1_7complexIfEEEEv12SSMParamsBwd) ;  /* 0xfffefd0040007950 */ /* 0x000fea0003c3ffff */
        .weak           $__internal_14_$__cuda_sm70_shflsync_up
        .type           $__internal_14_$__cuda_sm70_shflsync_up,@function
        .size           $__internal_14_$__cuda_sm70_shflsync_up,(.L_x_14446 - $__internal_14_$__cuda_sm70_shflsync_up)
$__internal_14_$__cuda_sm70_shflsync_up:
[----:B------:R-:W-:Y:S01]  /*10300*/  MOV R65, 0x0 ;  /* 0x0000000000417802 */ /* 0x000fe20000000f00 */
[----:B------:R-:W-:Y:S04]  /*10310*/  WARPSYNC R67 ;  /* 0x0000004300007348 */ /* 0x000fe80003800000 */
[----:B------:R0:W1:Y:S01]  /*10320*/  SHFL.UP PT, R67, R70, R69, R68 ;  /* 0x0400004546437389 */ /* 0x00006200000e0044 */
[----:B------:R-:W-:Y:S05]  /*10330*/  RET.REL.NODEC R64 `(_Z25selective_scan_bwd_kernelI32Selective_Scan_bwd_kernel_traitsILi128ELi16ELb0ELb0ELb1ELb0ELb0EN3c104HalfENS1_7complexIfEEEEv12SSMParamsBwd) ;  /* 0xfffefcc040007950 */ /* 0x000fea0003c3ffff */
.L_x_452:
        /* <DEDUP_REMOVED lines=12> */
.L_x_14446:


//--------------------- .text._Z25selective_scan_bwd_kernelI32Selective_Scan_bwd_kernel_traitsILi128ELi16ELb0ELb0ELb1ELb0ELb1EN3c104HalfENS1_7complexIfEEEEv12SSMParamsBwd --------------------------
	.section	.text._Z25selective_scan_bwd_kernelI32Selective_Scan_bwd_kernel_traitsILi128ELi16ELb0ELb0ELb1ELb0ELb1EN3c104HalfENS1_7complexIfEEEEv12SSMParamsBwd,"ax",@progbits
	.sectioninfo	@"SHI_REGISTERS=255"
	.align	128
        .global         _Z25selective_scan_bwd_kernelI32Selective_Scan_bwd_kernel_traitsILi128ELi16ELb0ELb0ELb1ELb0ELb1EN3c104HalfENS1_7complexIfEEEEv12SSMParamsBwd
        .type           _Z25selective_scan_bwd_kernelI32Selective_Scan_bwd_kernel_traitsILi128ELi16ELb0ELb0ELb1ELb0ELb1EN3c104HalfENS1_7complexIfEEEEv12SSMParamsBwd,@function
        .size           _Z25selective_scan_bwd_kernelI32Selective_Scan_bwd_kernel_traitsILi128ELi16ELb0ELb0ELb1ELb0ELb1EN3c104HalfENS1_7complexIfEEEEv12SSMParamsBwd,(.L_x_14449 - _Z25selective_scan_bwd_kernelI32Selective_Scan_bwd_kernel_traitsILi128ELi16ELb0ELb0ELb1ELb0ELb1EN3c104HalfENS1_7complexIfEEEEv12SSMParamsBwd)
        .other          _Z25selective_scan_bwd_kernelI32Selective_Scan_bwd_kernel_traitsILi128ELi16ELb0ELb0ELb1ELb0ELb1EN3c104HalfENS1_7complexIfEEEEv12SSMParamsBwd,@"STO_CUDA_ENTRY STV_DEFAULT"
_Z25selective_scan_bwd_kernelI32Selective_Scan_bwd_kernel_traitsILi128ELi16ELb0ELb0ELb1ELb0ELb1EN3c104HalfENS1_7complexIfEEEEv12SSMParamsBwd:
.text._Z25selective_scan_bwd_kernelI32Selective_Scan_bwd_kernel_traitsILi128ELi16ELb0ELb0ELb1ELb0ELb1EN3c104HalfENS1_7complexIfEEEEv12SSMParamsBwd:
        /* <DEDUP_REMOVED lines=24> */
[----:B------:R-:W-:Y:S01]  /*0180*/  ULDC.64 UR34, c[0x0][0x348] ;  /* 0x0000d20000227ab9 */ /* 0x000fe20000000a00 */
[----:B------:R-:W-:Y:S01]  /*0190*/  MOV R3, UR5 ;  /* 0x0000000500037c02 */ /* 0x000fe20008000f00 */
[----:B------:R-:W0:Y:S01]  /*01a0*/  R2UR UR27, R6 ;  /* 0x00000000061b73c2 */ /* 0x000e2200000e0000 */
[----:B------:R-:W-:Y:S01]  /*01b0*/  ULDC.64 UR4, c[0x0][0x260] ;  /* 0x0000980000047ab9 */ /* 0x000fe20000000a00 */
[----:B------:R-:W-:Y:S01]  /*01c0*/  MOV R5, UR7 ;  /* 0x0000000700057c02 */ /* 0x000fe20008000f00 */
[----:B------:R-:W-:-:S02]  /*01d0*/  ULDC.64 UR6, c[0x0][0x1d0] ;  /* 0x0000740000067ab9 */ /* 0x000fc40000000a00 */
[----:B------:R2:W3:Y:S01]  /*01e0*/  @P0 LDG.E R3, [R2.64] ;  /* 0x0000002002030981 */ /* 0x0004e2000c1e1900 */
[----:B------:R-:W-:Y:S02]  /*01f0*/  UMOV UR30, URZ ;  /* 0x0000003f001e7c82 */ /* 0x000fe40008000000 */
[----:B------:R-:W-:Y:S01]  /*0200*/  UMOV UR31, URZ ;  /* 0x0000003f001f7c82 */ /* 0x000fe20008000000 */
[----:B------:R-:W4:Y:S01]  /*0210*/  @P1 LDG.E R4, [R4.64] ;  /* 0x0000002004041981 */ /* 0x000f22000c1e1900 */
[----:B-1----:R-:W-:Y:S02]  /*0220*/  USHF.R.S32.HI UR13, URZ, 0x1f, UR12 ;  /* 0x0000001f3f0d7899 */ /* 0x002fe4000801140c */
[----:B------:R-:W-:Y:S01]  /*0230*/  UISETP.NE.U32.AND UP0, UPT, URZ, UR4, UPT ;  /* 0x000000043f00728c */ /* 0x000fe2000bf05070 */
[----:B------:R1:W-:Y:S01]  /*0240*/  STL [R1+0x14], RZ ;  /* 0x000014ff01007387 */ /* 0x0003e20000100800 */
[----:B------:R-:W-:Y:S02]  /*0250*/  UIMAD UR4, UR13, UR6, URZ ;  /* 0x000000060d0472a4 */ /* 0x000fe4000f8e023f */
[----:B------:R-:W-:Y:S01]  /*0260*/  UIMAD.WIDE.U32 UR8, UR12, UR6, URZ ;  /* 0x000000060c0872a5 */ /* 0x000fe2000f8e003f */
[----:B------:R1:W-:Y:S01]  /*0270*/  STL [R1+0x10], RZ ;  /* 0x000010ff01007387 */ /* 0x0003e20000100800 */
[----:B------:R-:W-:-:S02]  /*0280*/  UIMAD UR4, UR12, UR7, UR4 ;  /* 0x000000070c0472a4 */ /* 0x000fc4000f8e0204 */
[----:B------:R-:W-:Y:S02]  /*0290*/  UISETP.NE.AND.EX UP0, UPT, URZ, UR5, UPT, UP0 ;  /* 0x000000053f00728c */ /* 0x000fe4000bf05300 */
[----:B------:R-:W-:Y:S01]  /*02a0*/  ULDC.64 UR6, c[0x0][0x1e0] ;  /* 0x0000780000067ab9 */ /* 0x000fe20000000a00 */
[----:B0-----:R-:W0:Y:S01]  /*02b0*/  I2F.RP R0, UR27 ;  /* 0x0000001b00007d06 */ /* 0x001e220008209400 */
[----:B------:R-:W-:Y:S02]  /*02c0*/  UIMAD UR5, UR13, UR6, URZ ;  /* 0x000000060d0572a4 */ /* 0x000fe4000f8e023f */
[----:B------:R-:W-:Y:S02]  /*02d0*/  UIMAD UR20, UR13, UR18, URZ ;  /* 0x000000120d1472a4 */ /* 0x000fe4000f8e023f */
[----:B------:R-:W-:Y:S02]  /*02e0*/  UIMAD UR22, UR12, UR7, UR5 ;  /* 0x000000070c1672a4 */ /* 0x000fe4000f8e0205 */
[----:B------:R-:W-:-:S02]  /*02f0*/  UIMAD UR20, UR12, UR19, UR20 ;  /* 0x000000130c1472a4 */ /* 0x000fc4000f8e0214 */
[----:B------:R-:W-:Y:S02]  /*0300*/  UIMAD UR19, UR13, UR24, URZ ;  /* 0x000000180d1372a4 */ /* 0x000fe4000f8e023f */
[----:B------:R-:W-:Y:S02]  /*0310*/  UIMAD.WIDE.U32 UR14, UR12, UR6, URZ ;  /* 0x000000060c0e72a5 */ /* 0x000fe4000f8e003f */
[----:B------:R-:W-:Y:S02]  /*0320*/  UIMAD.WIDE.U32 UR6, UR12, UR24, URZ ;  /* 0x000000180c0672a5 */ /* 0x000fe4000f8e003f */
[----:B------:R-:W-:Y:S01]  /*0330*/  UIMAD UR19, UR12, UR25, UR19 ;  /* 0x000000190c1372a4 */ /* 0x000fe2000f8e0213 */
[----:B0-----:R-:W2:Y:S01]  /*0340*/  MUFU.RCP R0, R0 ;  /* 0x0000000000007308 */ /* 0x001ea20000001000 */
[----:B------:R-:W-:Y:S02]  /*0350*/  UIMAD.WIDE.U32 UR16, UR12, UR18, URZ ;  /* 0x000000120c1072a5 */ /* 0x000fe4000f8e003f */
[----:B------:R-:W-:-:S02]  /*0360*/  ULDC.64 UR24, c[0x0][0x1d8] ;  /* 0x0000760000187ab9 */ /* 0x000fc40000000a00 */
[----:B------:R-:W-:Y:S02]  /*0370*/  UISETP.NE.U32.AND UP1, UPT, URZ, UR28, UPT ;  /* 0x0000001c3f00728c */ /* 0x000fe4000bf25070 */
[----:B------:R-:W-:Y:S02]  /*0380*/  UIMAD UR18, UR11, UR24, URZ ;  /* 0x000000180b1272a4 */ /* 0x000fe4000f8e023f */
[----:B------:R-:W-:Y:S02]  /*0390*/  UIADD3 UR9, UR9, UR4, URZ ;  /* 0x0000000409097290 */ /* 0x000fe4000fffe03f */
[----:B------:R-:W-:Y:S02]  /*03a0*/  UISETP.NE.AND.EX UP1, UPT, URZ, UR29, UPT, UP1 ;  /* 0x0000001d3f00728c */ /* 0x000fe4000bf25310 */
[----:B------:R-:W-:Y:S02]  /*03b0*/  UMOV UR4, URZ ;  /* 0x0000003f00047c82 */ /* 0x000fe40008000000 */
[----:B------:R-:W-:Y:S01]  /*03c0*/  UISETP.NE.U32.AND UP2, UPT, URZ, UR34, UPT ;  /* 0x000000223f00728c */ /* 0x000fe2000bf45070 */
[----:B--2---:R-:W-:Y:S01]  /*03d0*/  IADD3 R2, R0, 0xffffffe, RZ ;  /* 0x0ffffffe00027810 */ /* 0x004fe20007ffe0ff */
[----:B------:R-:W-:Y:S01]  /*03e0*/  UIMAD UR18, UR10, UR25, UR18 ;  /* 0x000000190a1272a4 */ /* 0x000fe2000f8e0212 */
[----:B------:R-:W-:Y:S01]  /*03f0*/  IABS R0, UR10 ;  /* 0x0000000a00007c13 */ /* 0x000fe20008000000 */
[----:B------:R-:W-:-:S02]  /*0400*/  UIMAD.WIDE.U32 UR8, UR10, UR24, UR8 ;  /* 0x000000180a0872a5 */ /* 0x000fc4000f8e0008 */
[----:B------:R-:W-:Y:S01]  /*0410*/  UIADD3 UR15, UR15, UR22, URZ ;  /* 0x000000160f0f7290 */ /* 0x000fe2000fffe03f */
[----:B------:R-:W0:Y:S01]  /*0420*/  F2I.FTZ.U32.TRUNC.NTZ R2, R2 ;  /* 0x0000000200027305 */ /* 0x000e22000021f000 */
[----:B------:R-:W2:Y:S01]  /*0430*/  R2UR UR21, R0 ;  /* 0x00000000001573c2 */ /* 0x000ea200000e0000 */
[----:B------:R-:W-:Y:S02]  /*0440*/  ULDC.64 UR24, c[0x0][0x1e8] ;  /* 0x00007a0000187ab9 */ /* 0x000fe40000000a00 */
[----:B------:R-:W-:Y:S02]  /*0450*/  UIMAD UR22, UR11, UR24, URZ ;  /* 0x000000180b1672a4 */ /* 0x000fe4000f8e023f */
[----:B------:R-:W-:Y:S02]  /*0460*/  UISETP.NE.AND.EX UP2, UPT, URZ, UR35, UPT, UP2 ;  /* 0x000000233f00728c */ /* 0x000fe4000bf45320 */
[----:B------:R-:W-:Y:S02]  /*0470*/  UIMAD UR26, UR10, UR25, UR22 ;  /* 0x000000190a1a72a4 */ /* 0x000fe4000f8e0216 */
[----:B------:R-:W-:-:S02]  /*0480*/  @UP1 ULEA UR30, UP3, UR10, UR28, 0x2 ;  /* 0x0000001c0a1e1291 */ /* 0x000fc4000f86103f */
[----:B------:R-:W-:Y:S02]  /*0490*/  ULDC.64 UR36, c[0x0][0x280] ;  /* 0x0000a00000247ab9 */ /* 0x000fe40000000a00 */
[----:B------:R-:W-:Y:S01]  /*04a0*/  @UP1 ULEA.HI.X UR31, UR10, UR29, UR11, 0x2, UP3 ;  /* 0x0000001d0a1f1291 */ /* 0x000fe200098f140b */
[----:B0-----:R-:W0:Y:S01]  /*04b0*/  R2UR UR5, R2 ;  /* 0x00000000020573c2 */ /* 0x001e2200000e0000 */
[----:B------:R-:W-:Y:S02]  /*04c0*/  UMOV UR28, URZ ;  /* 0x0000003f001c7c82 */ /* 0x000fe40008000000 */
[----:B------:R-:W-:Y:S02]  /*04d0*/  @UP2 ULEA UR28, UP1, UR10, UR34, 0x2 ;  /* 0x000000220a1c2291 */ /* 0x000fe4000f82103f */
[----:B------:R-:W-:Y:S02]  /*04e0*/  UMOV UR29, URZ ;  /* 0x0000003f001d7c82 */ /* 0x000fe40008000000 */
[----:B------:R-:W-:-:S02]  /*04f0*/  @UP2 ULEA.HI.X UR29, UR10, UR35, UR11, 0x2, UP1 ;  /* 0x000000230a1d2291 */ /* 0x000fc400088f140b */
[----:B------:R-:W-:Y:S02]  /*0500*/  ULDC UR25, c[0x0][0x174] ;  /* 0x00005d0000197ab9 */ /* 0x000fe40000000800 */
[----:B------:R-:W-:Y:S02]  /*0510*/  UIMAD.WIDE.U32 UR14, UR10, UR24, UR14 ;  /* 0x000000180a0e72a5 */ /* 0x000fe4000f8e000e */
[----:B------:R-:W-:Y:S02]  /*0520*/  ULDC UR35, c[0x0][0x178] ;  /* 0x00005e0000237ab9 */ /* 0x000fe40000000800 */
[----:B------:R-:W-:Y:S02]  /*0530*/  UIADD3 UR7, UR7, UR19, URZ ;  /* 0x0000001307077290 */ /* 0x000fe4000fffe03f */
[----:B------:R-:W-:Y:S02]  /*0540*/  ULDC.64 UR40, c[0x0][0x260] ;  /* 0x0000980000287ab9 */ /* 0x000fe40000000a00 */
[----:B0-----:R-:W-:-:S04]  /*0550*/  UIADD3 UR23, URZ, -UR5, URZ ;  /* 0x800000053f177290 */ /* 0x001fc8000fffe03f */
[----:B------:R-:W-:-:S04]  /*0560*/  UIMAD UR23, UR23, UR27, URZ ;  /* 0x0000001b171772a4 */ /* 0x000fc8000f8e023f */
[----:B------:R-:W-:Y:S02]  /*0570*/  UIMAD.WIDE.U32 UR4, UR5, UR23, UR4 ;  /* 0x00000017050472a5 */ /* 0x000fe4000f8e0004 */
[----:B------:R-:W-:Y:S02]  /*0580*/  ULEA UR23, UR25, 0xfffff800, 0xb ;  /* 0xfffff80019177891 */ /* 0x000fe4000f8e583f */
[----:B--2---:R-:W-:Y:S02]  /*0590*/  UIMAD.WIDE.U32 UR4, UR5, UR21, URZ ;  /* 0x00000015050472a5 */ /* 0x004fe4000f8e003f */
[----:B------:R-:W-:-:S05]  /*05a0*/  USHF.R.S32.HI UR24, URZ, 0x1f, UR23 ;  /* 0x0000001f3f187899 */ /* 0x000fca0008011417 */
[----:B------:R-:W-:Y:S02]  /*05b0*/  UMOV UR22, UR5 ;  /* 0x0000000500167c82 */ /* 0x000fe40008000000 */
[----:B------:R-:W-:Y:S02]  /*05c0*/  UIADD3 UR4, -UR22, URZ, URZ ;  /* 0x0000003f16047290 */ /* 0x000fe4000fffe13f */
[----:B------:R-:W-:Y:S02]  /*05d0*/  UIADD3 UR5, UR17, UR20, URZ ;  /* 0x0000001411057290 */ /* 0x000fe4000fffe03f */
[----:B------:R-:W-:Y:S02]  /*05e0*/  UIMAD UR21, UR27, UR4, UR21 ;  /* 0x000000041b1572a4 */ /* 0x000fe4000f8e0215 */
[----:B------:R-:W-:Y:S02]  /*05f0*/  UIMAD UR4, UR11, UR36, URZ ;  /* 0x000000240b0472a4 */ /* 0x000fe4000f8e023f */
[----:B------:R-:W-:-:S02]  /*0600*/  UISETP.GT.U32.AND UP1, UPT, UR27, UR21, UPT ;  /* 0x000000151b00728c */ /* 0x000fc4000bf24070 */
[----:B------:R-:W-:Y:S02]  /*0610*/  UIMAD UR34, UR10, UR37, UR4 ;  /* 0x000000250a2272a4 */ /* 0x000fe4000f8e0204 */
[----:B------:R-:W-:Y:S02]  /*0620*/  UIADD3 UR17, UP2, UR23, UR8, URZ ;  /* 0x0000000817117290 */ /* 0x000fe4000ff5e03f */
[----:B------:R-:W-:Y:S02]  /*0630*/  UMOV UR4, UR16 ;  /* 0x0000001000047c82 */ /* 0x000fe40008000000 */
[----:B------:R-:W-:Y:S02]  /*0640*/  UIMAD.WIDE.U32 UR4, UR10, UR36, UR4 ;  /* 0x000000240a0472a5 */ /* 0x000fe4000f8e0004 */
[----:B------:R-:W-:Y:S02]  /*0650*/  UIADD3.X UR18, UR24, UR9, UR18, UP2, !UPT ;  /* 0x0000000918127290 */ /* 0x000fe400097fe412 */
[----:B------:R-:W-:-:S02]  /*0660*/  @!UP1 UIADD3 UR21, UR21, -UR27, URZ ;  /* 0x8000001b15159290 */ /* 0x000fc4000fffe03f */
[----:B------:R-:W-:Y:S02]  /*0670*/  ULDC.64 UR36, c[0x0][0x240] ;  /* 0x0000900000247ab9 */ /* 0x000fe40000000a00 */
[----:B------:R-:W-:Y:S02]  /*0680*/  UISETP.GE.U32.AND UP2, UPT, UR21, UR27, UPT ;  /* 0x0000001b1500728c */ /* 0x000fe4000bf46070 */
[----:B------:R-:W-:Y:S02]  /*0690*/  ULEA UR16, UP3, UR17, UR36, 0x1 ;  /* 0x0000002411107291 */ /* 0x000fe4000f86083f */
[----:B------:R-:W-:Y:S02]  /*06a0*/  ULOP3.LUT UR8, UR10, UR35, URZ, 0x3c, !UPT ;  /* 0x000000230a087292 */ /* 0x000fe4000f8e3c3f */
[----:B------:R-:W-:Y:S02]  /*06b0*/  ULEA.HI.X UR17, UR17, UR37, UR18, 0x1, UP3 ;  /* 0x0000002511117291 */ /* 0x000fe400098f0c12 */
[----:B------:R-:W-:-:S02]  /*06c0*/  UISETP.GE.AND UP3, UPT, UR8, URZ, UPT ;  /* 0x0000003f0800728c */ /* 0x000fc4000bf66270 */
[----:B------:R-:W-:Y:S02]  /*06d0*/  UIADD3 UR8, UP4, UR23, UR14, URZ ;  /* 0x0000000e17087290 */ /* 0x000fe4000ff9e03f */
[----:B------:R-:W-:Y:S02]  /*06e0*/  @!UP1 UIADD3 UR22, UR22, 0x1, URZ ;  /* 0x0000000116169890 */ /* 0x000fe4000fffe03f */
[----:B------:R-:W-:Y:S02]  /*06f0*/  UISETP.NE.AND UP1, UPT, URZ, UR35, UPT ;  /* 0x000000233f00728c */ /* 0x000fe4000bf25270 */
[----:B------:R-:W-:Y:S02]  /*0700*/  ULDC.64 UR20, c[0x0][0x248] ;  /* 0x0000920000147ab9 */ /* 0x000fe40000000a00 */
[----:B------:R-:W-:Y:S02]  /*0710*/  UIADD3.X UR14, UR24, UR15, UR26, UP4, !UPT ;  /* 0x0000000f180e7290 */ /* 0x000fe4000a7fe41a */
[----:B------:R-:W-:-:S02]  /*0720*/  @UP2 UIADD3 UR22, UR22, 0x1, URZ ;  /* 0x0000000116162890 */ /* 0x000fc4000fffe03f */
[----:B------:R-:W-:Y:S02]  /*0730*/  ULEA UR18, UP4, UR8, UR20, 0x1 ;  /* 0x0000001408127291 */ /* 0x000fe4000f88083f */
[----:B------:R-:W-:Y:S02]  /*0740*/  UIADD3 UR23, UP2, UR23, UR4, URZ ;  /* 0x0000000417177290 */ /* 0x000fe4000ff5e03f */
[----:B------:R-:W-:Y:S02]  /*0750*/  ULEA.HI.X UR8, UR8, UR21, UR14, 0x1, UP4 ;  /* 0x0000001508087291 */ /* 0x000fe4000a0f0c0e */
[----:B------:R-:W-:Y:S02]  /*0760*/  UIADD3.X UR4, UR24, UR5, UR34, UP2, !UPT ;  /* 0x0000000518047290 */ /* 0x000fe400097fe422 */
[----:B------:R-:W-:Y:S02]  /*0770*/  UMOV UR14, UR22 ;  /* 0x00000016000e7c82 */ /* 0x000fe40008000000 */
[----:B------:R-:W-:-:S02]  /*0780*/  @!UP3 UIADD3 UR14, -UR14, URZ, URZ ;  /* 0x0000003f0e0eb290 */ /* 0x000fc4000fffe13f */
[----:B------:R-:W-:Y:S02]  /*0790*/  @!UP1 ULOP3.LUT UR14, URZ, UR35, URZ, 0x33, !UPT ;  /* 0x000000233f0e9292 */ /* 0x000fe4000f8e333f */
[----:B------:R-:W-:Y:S02]  /*07a0*/  ULDC.64 UR20, c[0x0][0x308] ;  /* 0x0000c20000147ab9 */ /* 0x000fe40000000a00 */
[----:B------:R-:W-:Y:S02]  /*07b0*/  USHF.R.S32.HI UR15, URZ, 0x1f, UR14 ;  /* 0x0000001f3f0f7899 */ /* 0x000fe4000801140e */
[----:B------:R-:W-:Y:S02]  /*07c0*/  ULEA UR20, UP1, UR23, UR20, 0x1 ;  /* 0x0000001417147291 */ /* 0x000fe4000f82083f */
[----:B------:R-:W-:Y:S02]  /*07d0*/  ULDC.64 UR26, c[0x0][0x1c8] ;  /* 0x00007200001a7ab9 */ /* 0x000fe40000000a00 */
[----:B------:R-:W-:-:S02]  /*07e0*/  UIMAD UR5, UR15, UR26, URZ ;  /* 0x0000001a0f0572a4 */ /* 0x000fc4000f8e023f */
[----:B------:R-:W-:Y:S02]  /*07f0*/  ULEA.HI.X UR21, UR23, UR21, UR4, 0x1, UP1 ;  /* 0x0000001517157291 */ /* 0x000fe400088f0c04 */
[----:B------:R-:W-:Y:S02]  /*0800*/  UIMAD.WIDE.U32 UR22, UR14, UR26, UR6 ;  /* 0x0000001a0e1672a5 */ /* 0x000fe4000f8e0006 */
[----:B------:R-:W-:Y:S02]  /*0810*/  ULEA UR9, UR25, 0xfffff000, 0xc ;  /* 0xfffff00019097891 */ /* 0x000fe4000f8e603f */
[----:B------:R-:W-:Y:S02]  /*0820*/  UIMAD UR24, UR14, UR27, UR5 ;  /* 0x0000001b0e1872a4 */ /* 0x000fe4000f8e0205 */
[----:B------:R-:W-:Y:S02]  /*0830*/  UIADD3 UR19, UP1, UR9, UR22, URZ ;  /* 0x0000001609137290 */ /* 0x000fe4000ff3e03f */
[----:B------:R-:W-:-:S02]  /*0840*/  UIADD3 UR23, UR23, UR24, URZ ;  /* 0x0000001817177290 */ /* 0x000fc4000fffe03f */
[----:B------:R-:W-:Y:S02]  /*0850*/  ULDC.64 UR6, c[0x0][0x230] ;  /* 0x00008c0000067ab9 */ /* 0x000fe40000000a00 */
[----:B------:R-:W-:Y:S02]  /*0860*/  ULDC UR26, c[0x0][0x164] ;  /* 0x00005900001a7ab9 */ /* 0x000fe40000000800 */
[----:B------:R-:W-:Y:S02]  /*0870*/  ULEA UR22, UP2, UR19, UR6, 0x1 ;  /* 0x0000000613167291 */ /* 0x000fe4000f84083f */
[----:B------:R-:W-:Y:S02]  /*0880*/  ULEA.HI.X.SX32 UR23, UR9, UR23, 0x1, UP1 ;  /* 0x0000001709177291 */ /* 0x000fe400088f0e3f */
[----:B------:R-:W-:Y:S02]  /*0890*/  @UP0 UIMAD UR6, UR12, UR26, UR10 ;  /* 0x0000001a0c0602a4 */ /* 0x000fe4000f8e020a */
[----:B------:R-:W-:-:S02]  /*08a0*/  UISETP.GE.AND UP1, UPT, UR25, 0x1, UPT ;  /* 0x000000011900788c */ /* 0x000fc4000bf26270 */
[----:B------:R-:W-:Y:S02]  /*08b0*/  UMOV UR4, URZ ;  /* 0x0000003f00047c82 */ /* 0x000fe40008000000 */
[----:B------:R-:W-:Y:S02]  /*08c0*/  @UP0 UIMAD UR6, UR6, UR25, URZ ;  /* 0x00000019060602a4 */ /* 0x000fe4000f8e023f */
[----:B------:R-:W-:Y:S02]  /*08d0*/  ULEA.HI.X UR23, UR19, UR7, UR23, 0x1, UP2 ;  /* 0x0000000713177291 */ /* 0x000fe400090f0c17 */
[----:B------:R-:W-:Y:S02]  /*08e0*/  UMOV UR5, URZ ;  /* 0x0000003f00057c82 */ /* 0x000fe40008000000 */
[----:B------:R-:W-:Y:S02]  /*08f0*/  ULDC UR7, c[0x0][0x16c] ;  /* 0x00005b0000077ab9 */ /* 0x000fe40000000800 */
[----:B------:R-:W-:-:S03]  /*0900*/  @UP0 UIMAD UR6, UR6, UR7, URZ ;  /* 0x00000007060602a4 */ /* 0x000fc6000f8e023f */
[----:B------:R-:W-:Y:S02]  /*0910*/  @UP0 UMOV UR7, 0x10 ;  /* 0x0000001000070882 */ /* 0x000fe40000000000 */
[----:B------:R-:W-:-:S07]  /*0920*/  @UP0 UIMAD.WIDE UR40, UR6, UR7, UR40 ;  /* 0x00000007062802a5 */ /* 0x000fce000f8e0228 */
[----:B------:R-:W-:Y:S02]  /*0930*/  @!UP0 UMOV UR40, URZ ;  /* 0x0000003f00288c82 */ /* 0x000fe40008000000 */
[----:B------:R-:W-:Y:S01]  /*0940*/  @!UP0 UMOV UR41, URZ ;  /* 0x0000003f00298c82 */ /* 0x000fe20008000000 */
[----:B---3--:R1:W0:Y:S01]  /*0950*/  @P0 R2UR UR4, R3 ;  /* 0x00000000030403c2 */ /* 0x00822200000e0000 */
[----:B------:R-:W-:-:S07]  /*0960*/  PLOP3.LUT P0, PT, PT, PT, UP1, 0x80, 0x0 ;  /* 0x000000000000781c */ /* 0x000fce0003f0f018 */
[----:B----4-:R1:W2:Y:S06]  /*0970*/  @P1 R2UR UR5, R4 ;  /* 0x00000000040513c2 */ /* 0x0102ac00000e0000 */
[----:B------:R-:W-:Y:S05]  /*0980*/  @!P0 BRA `(.L_x_453) ;  /* 0x0000ffb000008947 */ /* 0x000fea0003800000 */
[----:B------:R-:W3:Y:S01]  /*0990*/  S2R R148, SR_TID.X ;  /* 0x0000000000947919 */ /* 0x000ee20000002100 */
[----:B------:R-:W-:Y:S02]  /*09a0*/  UMOV UR19, UR8 ;  /* 0x0000000800137c82 */ /* 0x000fe40008000000 */
[----:B------:R-:W-:Y:S01]  /*09b0*/  UMOV UR6, URZ ;  /* 0x0000003f00067c82 */ /* 0x000fe20008000000 */
[----:B------:R4:W-:Y:S04]  /*09c0*/  STL [R1+0x10], RZ ;  /* 0x000010ff01007387 */ /* 0x0009e80000100800 */
[----:B------:R-:W1:Y:S04]  /*09d0*/  S2R R147, SR_LANEID ;  /* 0x0000000000937919 */ /* 0x000e680000000000 */
[----:B------:R4:W-:Y:S01]  /*09e0*/  STL [R1+0x14], RZ ;  /* 0x000014ff01007387 */ /* 0x0009e20000100800 */
[----:B---3--:R-:W-:-:S02]  /*09f0*/  SHF.L.U32 R0, R148, 0x4, RZ ;  /* 0x0000000494007819 */ /* 0x008fc400000006ff */
[--C-:B------:R-:W-:Y:S02]  /*0a00*/  SHF.R.S32.HI R5, RZ, 0x1f, R148.reuse ;  /* 0x0000001fff057819 */ /* 0x100fe40000011494 */
[----:B-1----:R-:W-:Y:S02]  /*0a10*/  LOP3.LUT R3, R0, 0xfffffe00, RZ, 0xc0, !PT ;  /* 0xfffffe0000037812 */ /* 0x002fe400078ec0ff */
[----:B------:R-:W-:Y:S02]  /*0a20*/  LEA.HI R5, R5, R148, RZ, 0x5 ;  /* 0x0000009405057211 */ /* 0x000fe400078f28ff */
[----:B------:R-:W-:Y:S02]  /*0a30*/  LOP3.LUT R146, R3, 0x1f, R148, 0xf8, !PT ;  /* 0x0000001f03927812 */ /* 0x000fe400078ef894 */
[----:B------:R-:W-:Y:S02]  /*0a40*/  LOP3.LUT R236, R148, 0x1f, RZ, 0xc0, !PT ;  /* 0x0000001f94ec7812 */ /* 0x000fe400078ec0ff */
[----:B------:R-:W-:-:S02]  /*0a50*/  SHF.R.S32.HI R235, RZ, 0x5, R5 ;  /* 0x00000005ffeb7819 */ /* 0x000fc40000011405 */
[----:B----4-:R-:W-:Y:S02]  /*0a60*/  SHF.R.S32.HI R0, RZ, 0x1f, R146 ;  /* 0x0000001fff007819 */ /* 0x010fe40000011492 */
.L_x_565:
[----:B------:R-:W-:Y:S01]  /*0a70*/  ULDC UR24, c[0x0][0x174] ;  /* 0x00005d0000187ab9 */ /* 0x000fe20000000800 */
[----:B------:R-:W-:Y:S01]  /*0a80*/  BAR.SYNC.DEFER_BLOCKING 0x0 ;  /* 0x0000000000007b1d */ /* 0x000fe20000010000 */
[----:B------:R-:W-:Y:S01]  /*0a90*/  UIADD3 UR24, -UR6, UR24, URZ ;  /* 0x0000001806187290 */ /* 0x000fe2000fffe13f */
[C---:B------:R-:W-:Y:S02]  /*0aa0*/  LOP3.LUT R30, R146.reuse, 0x20, RZ, 0xfc, !PT ;  /* 0x00000020921e7812 */ /* 0x040fe400078efcff */
[C---:B------:R-:W-:Y:S01]  /*0ab0*/  LEA R2, P3, R146.reuse, UR16, 0x1 ;  /* 0x0000001092027c11 */ /* 0x040fe2000f8608ff */
[----:B------:R-:W-:Y:S01]  /*0ac0*/  ULEA UR25, UR24, 0xfffff800, 0xb ;  /* 0xfffff80018197891 */ /* 0x000fe2000f8e583f */
[----:B------:R-:W-:Y:S01]  /*0ad0*/  SHF.R.S32.HI R120, RZ, 0x1f, R146 ;  /* 0x0000001fff787819 */ /* 0x000fe20000011492 */
[----:B------:R-:W-:Y:S01]  /*0ae0*/  ULDC UR7, c[0x0][0x168] ;  /* 0x00005a0000077ab9 */ /* 0x000fe20000000800 */
[C---:B------:R-:W-:Y:S01]  /*0af0*/  LOP3.LUT R32, R146.reuse, 0x40, RZ, 0xfc, !PT ;  /* 0x0000004092207812 */ /* 0x040fe200078efcff */
[----:B------:R-:W-:Y:S01]  /*0b00*/  UIADD3 UR7, -UR25, UR7, URZ ;  /* 0x0000000719077290 */ /* 0x000fe2000fffe13f */
[C---:B------:R-:W-:Y:S01]  /*0b10*/  LOP3.LUT R0, R146.reuse, 0x60, RZ, 0xfc, !PT ;  /* 0x0000006092007812 */ /* 0x040fe200078efcff */
[----:B------:R-:W-:Y:S01]  /*0b20*/  ULDC.64 UR8, c[0x0][0x1f0] ;  /* 0x00007c0000087ab9 */ /* 0x000fe20000000a00 */
[----:B------:R-:W-:Y:S01]  /*0b30*/  PRMT R4, RZ, 0x7610, R4 ;  /* 0x00007610ff047816 */ /* 0x000fe20000000004 */
[----:B------:R-:W-:Y:S01]  /*0b40*/  ULDC.64 UR26, c[0x0][0x200] ;  /* 0x00008000001a7ab9 */ /* 0x000fe20000000a00 */
[----:B------:R-:W-:Y:S01]  /*0b50*/  LOP3.LUT R6, R146, 0x80, RZ, 0xfc, !PT ;  /* 0x0000008092067812 */ /* 0x000fe200078efcff */
[----:B------:R-:W-:Y:S01]  /*0b60*/  ULDC.64 UR36, c[0x0][0x1f8] ;  /* 0x00007e0000247ab9 */ /* 0x000fe20000000a00 */
[----:B------:R-:W-:-:S02]  /*0b70*/  MOV R27, UR7 ;  /* 0x00000007001b7c02 */ /* 0x000fc40008000f00 */
[----:B------:R-:W-:Y:S02]  /*0b80*/  PRMT R5, RZ, 0x7610, R5 ;  /* 0x00007610ff057816 */ /* 0x000fe40000000005 */
[-C--:B------:R-:W-:Y:S02]  /*0b90*/  ISETP.GE.AND P2, PT, R146, R27.reuse, PT ;  /* 0x0000001b9200720c */ /* 0x080fe40003f46270 */
[----:B------:R-:W-:Y:S02]  /*0ba0*/  ISETP.GE.AND P1, PT, R30, R27, PT ;  /* 0x0000001b1e00720c */ /* 0x000fe40003f26270 */
[C---:B------:R-:W-:Y:S02]  /*0bb0*/  LOP3.LUT R8, R146.reuse, 0xa0, RZ, 0xfc, !PT ;  /* 0x000000a092087812 */ /* 0x040fe400078efcff */
[C---:B------:R-:W-:Y:S02]  /*0bc0*/  LEA.HI.X R3, R146.reuse, UR17, R120, 0x1, P3 ;  /* 0x0000001192037c11 */ /* 0x040fe400098f0c78 */
[----:B------:R-:W-:-:S02]  /*0bd0*/  LOP3.LUT R10, R146, 0xc0, RZ, 0xfc, !PT ;  /* 0x000000c0920a7812 */ /* 0x000fc400078efcff */
[-C--:B------:R-:W-:Y:S02]  /*0be0*/  ISETP.GE.AND P0, PT, R32, R27.reuse, PT ;  /* 0x0000001b2000720c */ /* 0x080fe40003f06270 */
[----:B------:R-:W-:Y:S01]  /*0bf0*/  LOP3.LUT R12, R146, 0xe0, RZ, 0xfc, !PT ;  /* 0x000000e0920c7812 */ /* 0x000fe200078efcff */
[----:B------:R1:W3:Y:S01]  /*0c00*/  @!P2 LDG.E.U16 R4, [R2.64] ;  /* 0x000000200204a981 */ /* 0x0002e2000c1e1500 */
[-C--:B------:R-:W-:Y:S02]  /*0c10*/  ISETP.GE.AND P4, PT, R0, R27.reuse, PT ;  /* 0x0000001b0000720c */ /* 0x080fe40003f86270 */
[----:B------:R-:W-:Y:S01]  /*0c20*/  LOP3.LUT R14, R146, 0x100, RZ, 0xfc, !PT ;  /* 0x00000100920e7812 */ /* 0x000fe200078efcff */
[----:B------:R1:W4:Y:S01]  /*0c30*/  @!P1 LDG.E.U16 R5, [R2.64+0x40] ;  /* 0x0000402002059981 */ /* 0x000322000c1e1500 */
        /* <DEDUP_REMOVED lines=9> */
[----:B------:R1:W5:Y:S01]  /*0cd0*/  @!P0 LDG.E.U16 R7, [R2.64+0x80] ;  /* 0x0000802002078981 */ /* 0x000362000c1e1500 */
[C---:B------:R-:W-:Y:S02]  /*0ce0*/  LOP3.LUT R16, R146.reuse, 0x120, RZ, 0xfc, !PT ;  /* 0x0000012092107812 */ /* 0x040fe400078efcff */
[----:B------:R-:W-:Y:S01]  /*0cf0*/  PRMT R11, RZ, 0x7610, R11 ;  /* 0x00007610ff0b7816 */ /* 0x000fe2000000000b */
[----:B--2---:R1:W2:Y:S01]  /*0d00*/  @!P4 LDG.E.U16 R34, [R2.64+0xc0] ;  /* 0x0000c0200222c981 */ /* 0x0042a2000c1e1500 */
[C---:B------:R-:W-:Y:S02]  /*0d10*/  LOP3.LUT R18, R146.reuse, 0x140, RZ, 0xfc, !PT ;  /* 0x0000014092127812 */ /* 0x040fe400078efcff */
[----:B------:R-:W-:Y:S01]  /*0d20*/  PRMT R38, RZ, 0x7610, R38 ;  /* 0x00007610ff267816 */ /* 0x000fe20000000026 */
[----:B------:R1:W2:Y:S01]  /*0d30*/  @!P6 LDG.E.U16 R9, [R2.64+0x100] ;  /* 0x000100200209e981 */ /* 0x0002a2000c1e1500 */
[----:B------:R-:W-:-:S02]  /*0d40*/  LOP3.LUT R20, R146, 0x160, RZ, 0xfc, !PT ;  /* 0x0000016092147812 */ /* 0x000fc400078efcff */
[----:B------:R-:W-:Y:S01]  /*0d50*/  PRMT R13, RZ, 0x7610, R13 ;  /* 0x00007610ff0d7816 */ /* 0x000fe2000000000d */
[----:B------:R1:W2:Y:S01]  /*0d60*/  @!P5 LDG.E.U16 R36, [R2.64+0x140] ;  /* 0x000140200224d981 */ /* 0x0002a2000c1e1500 */
[C---:B------:R-:W-:Y:S02]  /*0d70*/  LOP3.LUT R22, R146.reuse, 0x180, RZ, 0xfc, !PT ;  /* 0x0000018092167812 */ /* 0x040fe400078efcff */
[----:B------:R-:W-:Y:S01]  /*0d80*/  LOP3.LUT R24, R146, 0x1a0, RZ, 0xfc, !PT ;  /* 0x000001a092187812 */ /* 0x000fe200078efcff */
[----:B------:R1:W2:Y:S01]  /*0d90*/  @!P3 LDG.E.U16 R11, [R2.64+0x180] ;  /* 0x00018020020bb981 */ /* 0x0002a2000c1e1500 */
[-C--:B------:R-:W-:Y:S02]  /*0da0*/  ISETP.GE.AND P0, PT, R16, R27.reuse, PT ;  /* 0x0000001b1000720c */ /* 0x080fe40003f06270 */
[----:B------:R-:W-:Y:S01]  /*0db0*/  LOP3.LUT R26, R146, 0x1c0, RZ, 0xfc, !PT ;  /* 0x000001c0921a7812 */ /* 0x000fe200078efcff */
[----:B------:R1:W2:Y:S01]  /*0dc0*/  @!P2 LDG.E.U16 R38, [R2.64+0x1c0] ;  /* 0x0001c0200226a981 */ /* 0x0002a2000c1e1500 */
[----:B------:R-:W-:-:S02]  /*0dd0*/  ISETP.GE.AND P4, PT, R18, R27, PT ;  /* 0x0000001b1200720c */ /* 0x000fc40003f86270 */
[----:B------:R-:W-:Y:S01]  /*0de0*/  LOP3.LUT R28, R146, 0x1e0, RZ, 0xfc, !PT ;  /* 0x000001e0921c7812 */ /* 0x000fe200078efcff */
[----:B------:R1:W2:Y:S01]  /*0df0*/  @!P1 LDG.E.U16 R13, [R2.64+0x200] ;  /* 0x00020020020d9981 */ /* 0x0002a2000c1e1500 */
        /* <DEDUP_REMOVED lines=8> */
[----:B------:R-:W-:Y:S01]  /*0e80*/  PRMT R17, RZ, 0x7610, R17 ;  /* 0x00007610ff117816 */ /* 0x000fe20000000011 */
[----:B------:R1:W2:Y:S01]  /*0e90*/  @!P0 LDG.E.U16 R40, [R2.64+0x240] ;  /* 0x0002402002288981 */ /* 0x0002a2000c1e1500 */
[----:B------:R-:W-:Y:S02]  /*0ea0*/  PRMT R44, RZ, 0x7610, R44 ;  /* 0x00007610ff2c7816 */ /* 0x000fe4000000002c */
[----:B------:R-:W-:Y:S01]  /*0eb0*/  PRMT R19, RZ, 0x7610, R19 ;  /* 0x00007610ff137816 */ /* 0x000fe20000000013 */
[----:B------:R1:W2:Y:S01]  /*0ec0*/  @!P4 LDG.E.U16 R15, [R2.64+0x280] ;  /* 0x00028020020fc981 */ /* 0x0002a2000c1e1500 */
[----:B------:R-:W-:-:S03]  /*0ed0*/  PRMT R46, RZ, 0x7610, R46 ;  /* 0x00007610ff2e7816 */ /* 0x000fc6000000002e */
[----:B------:R1:W2:Y:S04]  /*0ee0*/  @!P6 LDG.E.U16 R42, [R2.64+0x2c0] ;  /* 0x0002c020022ae981 */ /* 0x0002a8000c1e1500 */
[----:B------:R1:W2:Y:S04]  /*0ef0*/  @!P5 LDG.E.U16 R17, [R2.64+0x300] ;  /* 0x000300200211d981 */ /* 0x0002a8000c1e1500 */
[----:B------:R1:W2:Y:S04]  /*0f00*/  @!P3 LDG.E.U16 R44, [R2.64+0x340] ;  /* 0x00034020022cb981 */ /* 0x0002a8000c1e1500 */
[----:B------:R1:W2:Y:S04]  /*0f10*/  @!P2 LDG.E.U16 R19, [R2.64+0x380] ;  /* 0x000380200213a981 */ /* 0x0002a8000c1e1500 */
[----:B------:R1:W2:Y:S01]  /*0f20*/  @!P1 LDG.E.U16 R46, [R2.64+0x3c0] ;  /* 0x0003c020022e9981 */ /* 0x0002a2000c1e1500 */
        /* <DEDUP_REMOVED lines=56> */
[----:B------:R-:W-:-:S02]  /*12b0*/  IADD3.X R3, R25, UR19, RZ, P0, !PT ;  /* 0x0000001319037c10 */ /* 0x000fc400087fe4ff */
[-C--:B------:R-:W-:Y:S02]  /*12c0*/  ISETP.GE.AND P0, PT, R32, R27.reuse, PT ;  /* 0x0000001b2000720c */ /* 0x080fe40003f06270 */
[-C--:B------:R-:W-:Y:S02]  /*12d0*/  ISETP.GE.AND P6, PT, R6, R27.reuse, PT ;  /* 0x0000001b0600720c */ /* 0x080fe40003fc6270 */
[-C--:B------:R-:W-:Y:S02]  /*12e0*/  ISETP.GE.AND P5, PT, R8, R27.reuse, PT ;  /* 0x0000001b0800720c */ /* 0x080fe40003fa6270 */
[----:B------:R-:W-:Y:S02]  /*12f0*/  ISETP.GE.AND P3, PT, R10, R27, PT ;  /* 0x0000001b0a00720c */ /* 0x000fe40003f66270 */
[----:B------:R-:W-:Y:S01]  /*1300*/  PRMT R21, RZ, 0x7610, R21 ;  /* 0x00007610ff157816 */ /* 0x000fe20000000015 */
[----:B---3--:R1:W-:Y:S04]  /*1310*/  STS.U16 [R152], R4 ;  /* 0x0000000498007388 */ /* 0x0083e80000000400 */
[----:B----4-:R3:W-:Y:S01]  /*1320*/  STS.U16 [R149+0x40], R5 ;  /* 0x0000400595007388 */ /* 0x0107e20000000400 */
[----:B-1----:R-:W-:-:S04]  /*1330*/  LEA R4, R147, R76, 0x4 ;  /* 0x0000004c93047211 */ /* 0x002fc800078e20ff */
[----:B------:R-:W-:Y:S01]  /*1340*/  LEA.HI.SX32 R145, R4, R4, 0x1b ;  /* 0x0000000404917211 */ /* 0x000fe200078fdaff */
[----:B-----5:R1:W-:Y:S04]  /*1350*/  STS.U16 [R252+0x80], R7 ;  /* 0x00008007fc007388 */ /* 0x0203e80000000400 */
[----:B--2---:R-:W-:Y:S04]  /*1360*/  STS.U16 [R251+0xc0], R34 ;  /* 0x0000c022fb007388 */ /* 0x004fe80000000400 */
        /* <DEDUP_REMOVED lines=10> */
[----:B------:R-:W-:Y:S04]  /*1410*/  STS.U16 [R239+0x340], R44 ;  /* 0x0003402cef007388 */ /* 0x000fe80000000400 */
        /* <DEDUP_REMOVED lines=19> */
[----:B---3--:R-:W-:-:S03]  /*1550*/  PRMT R5, RZ, 0x7610, R5 ;  /* 0x00007610ff057816 */ /* 0x008fc60000000005 */
[----:B------:R-:W-:Y:S01]  /*1560*/  BAR.SYNC.DEFER_BLOCKING 0x0 ;  /* 0x0000000000007b1d */ /* 0x000fe20000010000 */
[----:B-1----:R-:W-:Y:S02]  /*1570*/  PRMT R7, RZ, 0x7610, R7 ;  /* 0x00007610ff077816 */ /* 0x002fe40000000007 */
[----:B--2---:R-:W-:Y:S02]  /*1580*/  PRMT R9, RZ, 0x7610, R9 ;  /* 0x00007610ff097816 */ /* 0x004fe40000000009 */
[----:B------:R-:W-:Y:S02]  /*1590*/  PRMT R34, RZ, 0x7610, R34 ;  /* 0x00007610ff227816 */ /* 0x000fe40000000022 */
[----:B----4-:R-:W-:Y:S02]  /*15a0*/  PRMT R11, RZ, 0x7610, R11 ;  /* 0x00007610ff0b7816 */ /* 0x010fe4000000000b */
[----:B------:R-:W-:Y:S02]  /*15b0*/  PRMT R36, RZ, 0x7610, R36 ;  /* 0x00007610ff247816 */ /* 0x000fe40000000024 */
[----:B-----5:R-:W-:-:S02]  /*15c0*/  PRMT R13, RZ, 0x7610, R13 ;  /* 0x00007610ff0d7816 */ /* 0x020fc4000000000d */
[----:B------:R-:W-:Y:S02]  /*15d0*/  PRMT R38, RZ, 0x7610, R38 ;  /* 0x00007610ff267816 */ /* 0x000fe40000000026 */
[----:B0-----:R-:W-:Y:S01]  /*15e0*/  PRMT R15, RZ, 0x7610, R15 ;  /* 0x00007610ff0f7816 */ /* 0x001fe2000000000f */
        /* <DEDUP_REMOVED lines=33> */
[----:B------:R-:W-:Y:S02]  /*1800*/  PRMT R39, RZ, 0x7610, R39 ;  /* 0x00007610ff277816 */ /* 0x000fe40000000027 */
[C---:B0-----:R-:W-:Y:S02]  /*1810*/  LEA R2, P0, R146.reuse, UR20, 0x1 ;  /* 0x0000001492027c11 */ /* 0x041fe4000f8008ff */
        /* <DEDUP_REMOVED lines=54> */
[----:B-1----:R-:W-:-:S03]  /*1b80*/  PRMT R42, RZ, 0x7610, R42 ;  /* 0x00007610ff2a7816 */ /* 0x002fc6000000002a */
[----:B------:R0:W3:Y:S01]  /*1b90*/  @!P2 LDG.E.U16 R39, [R2.64] ;  /* 0x000000200227a981 */ /* 0x0000e2000c1e1500 */
        /* <DEDUP_REMOVED lines=25> */
[----:B------:R-:W-:-:S02]  /*1d30*/  UIMAD UR7, UR13, UR8, URZ ;  /* 0x000000080d0772a4 */ /* 0x000fc4000f8e023f */
[----:B------:R-:W-:Y:S02]  /*1d40*/  USHF.R.S32.HI UR39, URZ, 0x1f, UR25 ;  /* 0x0000001f3f277899 */ /* 0x000fe40008011419 */
[----:B------:R-:W-:Y:S02]  /*1d50*/  UIMAD.WIDE.U32 UR34, UR12, UR8, URZ ;  /* 0x000000080c2272a5 */ /* 0x000fe4000f8e003f */
[----:B------:R-:W-:Y:S01]  /*1d60*/  UIMAD UR7, UR12, UR9, UR7 ;  /* 0x000000090c0772a4 */ /* 0x000fe2000f8e0207 */
[----:B------:R-:W-:Y:S01]  /*1d70*/  MOV R45, UR12 ;  /* 0x0000000c002d7c02 */ /* 0x000fe20008000f00 */
[----:B------:R-:W-:Y:S01]  /*1d80*/  UIMAD.WIDE.U32 UR8, UR12, UR26, URZ ;  /* 0x0000001a0c0872a5 */ /* 0x000fe2000f8e003f */
[----:B------:R-:W-:Y:S01]  /*1d90*/  MOV R4, UR25 ;  /* 0x0000001900047c02 */ /* 0x000fe20008000f00 */
[----:B------:R-:W-:Y:S01]  /*1da0*/  UIMAD UR26, UR13, UR26, URZ ;  /* 0x0000001a0d1a72a4 */ /* 0x000fe2000f8e023f */
[----:B------:R-:W-:Y:S02]  /*1db0*/  MOV R5, UR39 ;  /* 0x0000002700057c02 */ /* 0x000fe40008000f00 */
[----:B------:R-:W-:-:S02]  /*1dc0*/  MOV R35, UR12 ;  /* 0x0000000c00237c02 */ /* 0x000fc40008000f00 */
[----:B0-----:R-:W-:Y:S02]  /*1dd0*/  MOV R2, UR25 ;  /* 0x0000001900027c02 */ /* 0x001fe40008000f00 */
[----:B------:R-:W-:Y:S01]  /*1de0*/  MOV R3, UR39 ;  /* 0x0000002700037c02 */ /* 0x000fe20008000f00 */
[----:B------:R-:W-:Y:S01]  /*1df0*/  UIMAD UR27, UR12, UR27, UR26 ;  /* 0x0000001b0c1b72a4 */ /* 0x000fe2000f8e021a */
[----:B------:R-:W-:Y:S01]  /*1e00*/  @!P0 IMAD.WIDE.U32 R4, R45, c[0x0][0x200], R4 ;  /* 0x000080002d048a25 */ /* 0x000fe200078e0004 */
[----:B------:R-:W-:Y:S02]  /*1e10*/  UIMAD UR38, UR11, UR36, URZ ;  /* 0x000000240b2672a4 */ /* 0x000fe4000f8e023f */
[----:B------:R-:W-:Y:S01]  /*1e20*/  UIADD3 UR35, UR35, UR7, URZ ;  /* 0x0000000723237290 */ /* 0x000fe2000fffe03f */
[----:B------:R-:W-:Y:S01]  /*1e30*/  @!P0 IMAD.WIDE.U32 R2, R35, c[0x0][0x1f0], R2 ;  /* 0x00007c0023028a25 */ /* 0x000fe200078e0002 */
[----:B------:R-:W-:Y:S01]  /*1e40*/  ULDC UR26, c[0x0][0x174] ;  /* 0x00005d00001a7ab9 */ /* 0x000fe20000000800 */
[----:B------:R-:W-:Y:S01]  /*1e50*/  @!P0 IADD3 R5, R5, UR27, RZ ;  /* 0x0000001b05058c10 */ /* 0x000fe2000fffe0ff */
[----:B------:R-:W-:Y:S01]  /*1e60*/  UIMAD UR38, UR10, UR37, UR38 ;  /* 0x000000250a2672a4 */ /* 0x000fe2000f8e0226 */
[----:B------:R-:W-:Y:S01]  /*1e70*/  MOV R45, UR10 ;  /* 0x0000000a002d7c02 */ /* 0x000fe20008000f00 */
[----:B------:R-:W-:Y:S01]  /*1e80*/  UIMAD.WIDE.U32 UR34, UR10, UR36, UR34 ;  /* 0x000000240a2272a5 */ /* 0x000fe2000f8e0022 */
[----:B------:R-:W-:Y:S01]  /*1e90*/  @!P0 IADD3 R3, R3, UR7, RZ ;  /* 0x0000000703038c10 */ /* 0x000fe2000fffe0ff */
[----:B------:R-:W-:Y:S01]  /*1ea0*/  UIADD3 UR26, UR6, -UR26, URZ ;  /* 0x8000001a061a7290 */ /* 0x000fe2000fffe03f */
[----:B------:R-:W-:Y:S01]  /*1eb0*/  MOV R35, UR10 ;  /* 0x0000000a00237c02 */ /* 0x000fe20008000f00 */
[----:B------:R-:W-:Y:S01]  /*1ec0*/  ULDC.64 UR36, c[0x0][0x208] ;  /* 0x0000820000247ab9 */ /* 0x000fe20000000a00 */
[----:B------:R-:W-:Y:S01]  /*1ed0*/  @!P0 IMAD.WIDE.U32 R4, R45, c[0x0][0x208], R4 ;  /* 0x000082002d048a25 */ /* 0x000fe200078e0004 */
[----:B------:R-:W-:-:S02]  /*1ee0*/  UIMAD UR7, UR11, UR36, URZ ;  /* 0x000000240b0772a4 */ /* 0x000fc4000f8e023f */
[----:B------:R-:W-:Y:S01]  /*1ef0*/  UIMAD UR26, UR26, -0x800, URZ ;  /* 0xfffff8001a1a78a4 */ /* 0x000fe2000f8e023f */
[----:B------:R-:W-:Y:S01]  /*1f00*/  @!P0 IMAD.WIDE.U32 R2, R35, c[0x0][0x1f8], R2 ;  /* 0x00007e0023028a25 */ /* 0x000fe200078e0002 */
[----:B------:R-:W-:Y:S02]  /*1f10*/  UIADD3 UR9, UR9, UR27, URZ ;  /* 0x0000001b09097290 */ /* 0x000fe4000fffe03f */
[----:B------:R-:W-:Y:S01]  /*1f20*/  UIMAD UR7, UR10, UR37, UR7 ;  /* 0x000000250a0772a4 */ /* 0x000fe2000f8e0207 */
[C---:B------:R-:W-:Y:S01]  /*1f30*/  @!P0 IADD3 R56, P2, R146.reuse, R4, RZ ;  /* 0x0000000492388210 */ /* 0x040fe20007f5e0ff */
[----:B------:R-:W-:Y:S02]  /*1f40*/  USHF.R.S32.HI UR27, URZ, 0x1f, UR26 ;  /* 0x0000001f3f1b7899 */ /* 0x000fe4000801141a */
[----:B------:R-:W-:Y:S01]  /*1f50*/  UIADD3 UR37, UP0, UR26, UR34, URZ ;  /* 0x000000221a257290 */ /* 0x000fe2000ff1e03f */
[----:B------:R-:W-:Y:S02]  /*1f60*/  @!P0 IADD3 R45, P1, R146, R2, RZ ;  /* 0x00000002922d8210 */ /* 0x000fe40007f3e0ff */
[C---:B------:R-:W-:Y:S01]  /*1f70*/  @!P0 IADD3.X R5, R120.reuse, UR7, R5, P2, !PT ;  /* 0x0000000778058c10 */ /* 0x040fe200097fe405 */
[----:B------:R-:W-:Y:S01]  /*1f80*/  UIADD3.X UR34, UR27, UR38, UR35, UP0, !UPT ;  /* 0x000000261b227290 */ /* 0x000fe200087fe423 */
[----:B------:R-:W-:-:S02]  /*1f90*/  @!P0 IADD3.X R58, R120, UR38, R3, P1, !PT ;  /* 0x00000026783a8c10 */ /* 0x000fc40008ffe403 */
[C---:B------:R-:W-:Y:S02]  /*1fa0*/  LEA R2, P2, R146.reuse, c[0x0][0x258], 0x1 ;  /* 0x0000960092027a11 */ /* 0x040fe400078408ff */
[C---:B------:R-:W-:Y:S02]  /*1fb0*/  LEA R34, P1, R146.reuse, c[0x0][0x268], 0x1 ;  /* 0x00009a0092227a11 */ /* 0x040fe400078208ff */
[----:B------:R-:W-:Y:S02]  /*1fc0*/  MOV R59, UR37 ;  /* 0x00000025003b7c02 */ /* 0x000fe40008000f00 */
[C-C-:B------:R-:W-:Y:S02]  /*1fd0*/  LEA.HI.X R3, R146.reuse, c[0x0][0x25c], R120.reuse, 0x1, P2 ;  /* 0x0000970092037a11 */ /* 0x140fe400010f0c78 */
[----:B------:R-:W-:Y:S02]  /*1fe0*/  MOV R60, UR34 ;  /* 0x00000022003c7c02 */ /* 0x000fe40008000f00 */
[----:B------:R-:W-:-:S02]  /*1ff0*/  LEA.HI.X R35, R146, c[0x0][0x26c], R120, 0x1, P1 ;  /* 0x00009b0092237a11 */ /* 0x000fc400008f0c78 */
[----:B------:R-:W-:-:S04]  /*2000*/  LEA R34, P2, R59, R34, 0x1 ;  /* 0x000000223b227211 */ /* 0x000fc800078408ff */
[----:B------:R-:W-:Y:S02]  /*2010*/  LEA.HI.X R35, R59, R35, R60, 0x1, P2 ;  /* 0x000000233b237211 */ /* 0x000fe400010f0c3c */
[----:B--2---:R-:W-:-:S04]  /*2020*/  @!P0 LEA R44, P1, R45, c[0x0][0x268], 0x1 ;  /* 0x00009a002d2c8a11 */ /* 0x004fc800078208ff */
[----:B------:R-:W-:Y:S02]  /*2030*/  @!P0 LEA.HI.X R45, R45, c[0x0][0x26c], R58, 0x1, P1 ;  /* 0x00009b002d2d8a11 */ /* 0x000fe400008f0c3a */
[----:B------:R-:W-:Y:S02]  /*2040*/  ISETP.GE.AND P1, PT, R32, R27, PT ;  /* 0x0000001b2000720c */ /* 0x000fe40003f26270 */
[----:B------:R-:W-:-:S04]  /*2050*/  @!P0 LEA R4, P3, R56, c[0x0][0x258], 0x1 ;  /* 0x0000960038048a11 */ /* 0x000fc800078608ff */
[----:B------:R-:W-:Y:S02]  /*2060*/  @!P0 LEA.HI.X R5, R56, c[0x0][0x25c], R5, 0x1, P3 ;  /* 0x0000970038058a11 */ /* 0x000fe400018f0c05 */
[----:B------:R-:W-:Y:S01]  /*2070*/  PRMT R56, RZ, 0x7610, R56 ;  /* 0x00007610ff387816 */ /* 0x000fe20000000038 */
[----:B------:R-:W-:-:S04]  /*2080*/  UIMAD.WIDE.U32 UR8, UR10, UR36, UR8 ;  /* 0x000000240a0872a5 */ /* 0x000fc8000f8e0008 */
[----:B------:R-:W-:-:S04]  /*2090*/  UIADD3 UR36, UP1, UR26, UR8, URZ ;  /* 0x000000081a247290 */ /* 0x000fc8000ff3e03f */
[----:B------:R-:W-:Y:S02]  /*20a0*/  UIADD3.X UR8, UR27, UR7, UR9, UP1, !UPT ;  /* 0x000000071b087290 */ /* 0x000fe40008ffe409 */
[----:B------:R-:W-:-:S04]  /*20b0*/  MOV R61, UR36 ;  /* 0x00000024003d7c02 */ /* 0x000fc80008000f00 */
[----:B------:R-:W-:Y:S02]  /*20c0*/  LEA R2, P4, R61, R2, 0x1 ;  /* 0x000000023d027211 */ /* 0x000fe400078808ff */
[----:B------:R-:W-:Y:S02]  /*20d0*/  MOV R62, UR8 ;  /* 0x00000008003e7c02 */ /* 0x000fe40008000f00 */
        /* <DEDUP_REMOVED lines=9> */
[----:B------:R-:W-:Y:S01]  /*2170*/  STL [R1+0x4], R152 ;  /* 0x0000049801007387 */ /* 0x000fe20000100800 */
[----:B------:R-:W-:Y:S01]  /*2180*/  ISETP.GE.AND P2, PT, R6, R27, PT ;  /* 0x0000001b0600720c */ /* 0x000fe20003f46270 */
[----:B------:R-:W-:Y:S01]  /*2190*/  ULDC.64 UR8, c[0x0][0x2e8] ;  /* 0x0000ba0000087ab9 */ /* 0x000fe20000000a00 */
[----:B------:R-:W-:-:S02]  /*21a0*/  LEA.HI.X R3, R61, R3, R62, 0x1, P4 ;  /* 0x000000033d037211 */ /* 0x000fc400020f0c3e */
        /* <DEDUP_REMOVED lines=8> */
[----:B------:R-:W-:Y:S01]  /*2230*/  PRMT R66, RZ, 0x7610, R66 ;  /* 0x00007610ff427816 */ /* 0x000fe20000000042 */
[----:B---3--:R-:W-:Y:S04]  /*2240*/  STS.U16 [R152], R39 ;  /* 0x0000002798007388 */ /* 0x008fe80000000400 */
[----:B----4-:R-:W-:Y:S04]  /*2250*/  STS.U16 [R149+0x40], R41 ;  /* 0x0000402995007388 */ /* 0x010fe80000000400 */
[----:B-----5:R-:W-:Y:S04]  /*2260*/  STS.U16 [R252+0x80], R43 ;  /* 0x0000802bfc007388 */ /* 0x020fe80000000400 */
        /* <DEDUP_REMOVED lines=33> */
[----:B------:R0:W4:Y:S01]  /*2480*/  @!P1 LDG.E.U16 R49, [R34.64+-0xf80] ;  /* 0xfff0802022319981 */ /* 0x000122000c1e1500 */
[----:B------:R-:W-:-:S13]  /*2490*/  ISETP.GE.AND P1, PT, R12, R27, PT ;  /* 0x0000001b0c00720c */ /* 0x000fda0003f26270 */
[----:B------:R0:W5:Y:S01]  /*24a0*/  @!P1 LDG.E.U16 R56, [R34.64+-0xe40] ;  /* 0xfff1c02022389981 */ /* 0x000162000c1e1500 */
[-C--:B------:R-:W-:Y:S02]  /*24b0*/  ISETP.GE.AND P1, PT, R14, R27.reuse, PT ;  /* 0x0000001b0e00720c */ /* 0x080fe40003f26270 */
[----:B------:R-:W-:Y:S02]  /*24c0*/  PRMT R51, RZ, 0x7610, R51 ;  /* 0x00007610ff337816 */ /* 0x000fe40000000033 */
[----:B------:R-:W-:Y:S02]  /*24d0*/  PRMT R47, RZ, 0x7610, R47 ;  /* 0x00007610ff2f7816 */ /* 0x000fe4000000002f */
[----:B--2---:R-:W-:Y:S02]  /*24e0*/  PRMT R52, RZ, 0x7610, R52 ;  /* 0x00007610ff347816 */ /* 0x004fe40000000034 */
[----:B------:R-:W-:Y:S01]  /*24f0*/  PRMT R43, RZ, 0x7610, R43 ;  /* 0x00007610ff2b7816 */ /* 0x000fe2000000002b */
[----:B------:R0:W2:Y:S04]  /*2500*/  @!P2 LDG.E.U16 R51, [R34.64+-0xf00] ;  /* 0xfff100202233a981 */ /* 0x0000a8000c1e1500 */
[----:B------:R0:W2:Y:S01]  /*2510*/  @!P1 LDG.E.U16 R55, [R34.64+-0xe00] ;  /* 0xfff2002022379981 */ /* 0x0000a2000c1e1500 */
[----:B------:R-:W-:-:S02]  /*2520*/  ISETP.GE.AND P1, PT, R16, R27, PT ;  /* 0x0000001b1000720c */ /* 0x000fc40003f26270 */
[----:B---3--:R-:W-:Y:S01]  /*2530*/  PRMT R54, RZ, 0x7610, R54 ;  /* 0x00007610ff367816 */ /* 0x008fe20000000036 */
[----:B------:R0:W3:Y:S01]  /*2540*/  @!P3 LDG.E.U16 R47, [R34.64+-0xfc0] ;  /* 0xfff04020222fb981 */ /* 0x0000e2000c1e1500 */
[----:B------:R-:W-:Y:S02]  /*2550*/  PRMT R53, RZ, 0x7610, R53 ;  /* 0x00007610ff357816 */ /* 0x000fe40000000035 */
[-C--:B------:R-:W-:Y:S01]  /*2560*/  ISETP.GE.AND P2, PT, R20, R27.reuse, PT ;  /* 0x0000001b1400720c */ /* 0x080fe20003f46270 */
[----:B------:R0:W2:Y:S01]  /*2570*/  @!P4 LDG.E.U16 R52, [R34.64+-0xf40] ;  /* 0xfff0c0202234c981 */ /* 0x0000a2000c1e1500 */
[----:B------:R-:W-:-:S03]  /*2580*/  ISETP.GE.AND P3, PT, R22, R27, PT ;  /* 0x0000001b1600720c */ /* 0x000fc60003f66270 */
[----:B------:R1:W2:Y:S04]  /*2590*/  @!P0 LDG.E.U16 R43, [R44.64] ;  /* 0x000000202c2b8981 */ /* 0x0002a8000c1e1500 */
[----:B------:R0:W3:Y:S01]  /*25a0*/  @!P1 LDG.E.U16 R58, [R34.64+-0xdc0] ;  /* 0xfff24020223a9981 */ /* 0x0000e2000c1e1500 */
[-C--:B------:R-:W-:Y:S02]  /*25b0*/  ISETP.GE.AND P1, PT, R18, R27.reuse, PT ;  /* 0x0000001b1200720c */ /* 0x080fe40003f26270 */
[-C--:B------:R-:W-:Y:S01]  /*25c0*/  ISETP.GE.AND P4, PT, R24, R27.reuse, PT ;  /* 0x0000001b1800720c */ /* 0x080fe20003f86270 */
[----:B------:R0:W4:Y:S01]  /*25d0*/  @!P5 LDG.E.U16 R54, [R34.64+-0xec0] ;  /* 0xfff140202236d981 */ /* 0x000122000c1e1500 */
[----:B------:R-:W-:-:S03]  /*25e0*/  ISETP.GE.AND P5, PT, R26, R27, PT ;  /* 0x0000001b1a00720c */ /* 0x000fc60003fa6270 */
[----:B------:R0:W5:Y:S01]  /*25f0*/  @!P6 LDG.E.U16 R53, [R34.64+-0xe80] ;  /* 0xfff180202235e981 */ /* 0x000162000c1e1500 */
[----:B------:R-:W-:Y:S02]  /*2600*/  ISETP.GE.AND P6, PT, R28, R27, PT ;  /* 0x0000001b1c00720c */ /* 0x000fe40003fc6270 */
[----:B-1----:R-:W-:Y:S01]  /*2610*/  PRMT R45, RZ, 0x7610, R45 ;  /* 0x00007610ff2d7816 */ /* 0x002fe2000000002d */
[----:B------:R0:W5:Y:S01]  /*2620*/  @!P3 LDG.E.U16 R59, [R34.64+-0xd00] ;  /* 0xfff30020223bb981 */ /* 0x000162000c1e1500 */
[----:B------:R-:W-:-:S03]  /*2630*/  PRMT R44, RZ, 0x7610, R44 ;  /* 0x00007610ff2c7816 */ /* 0x000fc6000000002c */
[----:B------:R0:W5:Y:S04]  /*2640*/  @!P4 LDG.E.U16 R62, [R34.64+-0xcc0] ;  /* 0xfff34020223ec981 */ /* 0x000168000c1e1500 */
[----:B------:R0:W5:Y:S04]  /*2650*/  @!P1 LDG.E.U16 R45, [R34.64+-0xd80] ;  /* 0xfff28020222d9981 */ /* 0x000168000c1e1500 */
[----:B------:R0:W5:Y:S04]  /*2660*/  @!P2 LDG.E.U16 R44, [R34.64+-0xd40] ;  /* 0xfff2c020222ca981 */ /* 0x000168000c1e1500 */
[----:B------:R0:W5:Y:S04]  /*2670*/  @!P5 LDG.E.U16 R61, [R34.64+-0xc80] ;  /* 0xfff38020223dd981 */ /* 0x000168000c1e1500 */
[----:B------:R0:W5:Y:S01]  /*2680*/  @!P6 LDG.E.U16 R66, [R34.64+-0xc40] ;  /* 0xfff3c0202242e981 */ /* 0x000162000c1e1500 */
[----:B------:R-:W-:-:S02]  /*2690*/  P2R R74, PR, RZ, 0x2 ;  /* 0x00000002ff4a7803 */ /* 0x000fc40000000000 */
[----:B0-----:R-:W-:Y:S02]  /*26a0*/  PRMT R35, RZ, 0x7610, R35 ;  /* 0x00007610ff237816 */ /* 0x001fe40000000023 */
[----:B------:R-:W-:Y:S02]  /*26b0*/  ISETP.GE.AND P1, PT, R30, R27, PT ;  /* 0x0000001b1e00720c */ /* 0x000fe40003f26270 */
        /* <DEDUP_REMOVED lines=19> */
[----:B------:R-:W-:Y:S04]  /*27f0*/  LDS.U16 R43, [R145] ;  /* 0x00000000912b7984 */ /* 0x000fe80000000400 */
        /* <DEDUP_REMOVED lines=8> */
[----:B------:R-:W-:Y:S04]  /*2880*/  LDS.U16 R56, [R145+0x12] ;  /* 0x0000120091387984 */ /* 0x000fe80000000400 */
[----:B------:R-:W1:Y:S04]  /*2890*/  LDS.U16 R58, [R145+0x14] ;  /* 0x00001400913a7984 */ /* 0x000e680000000400 */
[----:B------:R-:W-:Y:S04]  /*28a0*/  LDS.U16 R59, [R145+0x16] ;  /* 0x00001600913b7984 */ /* 0x000fe80000000400 */
[----:B------:R-:W1:Y:S04]  /*28b0*/  LDS.U16 R61, [R145+0x18] ;  /* 0x00001800913d7984 */ /* 0x000e680000000400 */
[----:B------:R-:W-:Y:S04]  /*28c0*/  LDS.U16 R62, [R145+0x1a] ;  /* 0x00001a00913e7984 */ /* 0x000fe80000000400 */
[----:B------:R-:W-:Y:S04]  /*28d0*/  LDS.U16 R63, [R145+0x1c] ;  /* 0x00001c00913f7984 */ /* 0x000fe80000000400 */
[----:B------:R-:W2:Y:S04]  /*28e0*/  LDS.U16 R65, [R145+0x1e] ;  /* 0x00001e0091417984 */ /* 0x000ea80000000400 */
[----:B------:R-:W-:Y:S01]  /*28f0*/  BAR.SYNC.DEFER_BLOCKING 0x0 ;  /* 0x0000000000007b1d */ /* 0x000fe20000010000 */
[----:B0-----:R-:W-:-:S05]  /*2900*/  PRMT R45, RZ, 0x7610, R45 ;  /* 0x00007610ff2d7816 */ /* 0x001fca000000002d */
[----:B------:R0:W5:Y:S01]  /*2910*/  @!P0 LDG.E.U16 R35, [R4.64] ;  /* 0x0000002004238981 */ /* 0x000162000c1e1500 */
[----:B------:R-:W-:-:S03]  /*2920*/  ISETP.GE.AND P0, PT, R32, R27, PT ;  /* 0x0000001b2000720c */ /* 0x000fc60003f06270 */
[----:B------:R0:W5:Y:S01]  /*2930*/  @!P1 LDG.E.U16 R45, [R2.64+-0xfc0] ;  /* 0xfff04020022d9981 */ /* 0x000162000c1e1500 */
[-C--:B------:R-:W-:Y:S02]  /*2940*/  ISETP.GE.AND P1, PT, R0, R27.reuse, PT ;  /* 0x0000001b0000720c */ /* 0x080fe40003f26270 */
[----:B-1----:R-:W-:Y:S01]  /*2950*/  PRMT R66, RZ, 0x7610, R66 ;  /* 0x00007610ff427816 */ /* 0x002fe20000000042 */
        /* <DEDUP_REMOVED lines=9> */
[-C--:B------:R-:W-:Y:S02]  /*29f0*/  ISETP.GE.AND P0, PT, R10, R27.reuse, PT ;  /* 0x0000001b0a00720c */ /* 0x080fe40003f06270 */
[----:B0-----:R-:W-:Y:S01]  /*2a00*/  PRMT R5, RZ, 0x7610, R5 ;  /* 0x00007610ff057816 */ /* 0x001fe20000000005 */
[----:B------:R1:W5:Y:S01]  /*2a10*/  @!P1 LDG.E.U16 R68, [R2.64+-0xec0] ;  /* 0xfff1402002449981 */ /* 0x000362000c1e1500 */
[----:B------:R-:W-:-:S03]  /*2a20*/  ISETP.GE.AND P1, PT, R12, R27, PT ;  /* 0x0000001b0c00720c */ /* 0x000fc60003f26270 */
[----:B------:R1:W5:Y:S06]  /*2a30*/  @!P6 LDG.E.U16 R82, [R2.64+-0xc40] ;  /* 0xfff3c0200252e981 */ /* 0x00036c000c1e1500 */
[----:B------:R1:W5:Y:S01]  /*2a40*/  @!P0 LDG.E.U16 R5, [R2.64+-0xe80] ;  /* 0xfff1802002058981 */ /* 0x000362000c1e1500 */
[----:B------:R-:W-:Y:S02]  /*2a50*/  ISETP.GE.AND P0, PT, R14, R27, PT ;  /* 0x0000001b0e00720c */ /* 0x000fe40003f06270 */
[----:B------:R-:W-:-:S06]  /*2a60*/  PRMT R4, RZ, 0x7610, R4 ;  /* 0x00007610ff047816 */ /* 0x000fcc0000000004 */
[----:B------:R1:W5:Y:S01]  /*2a70*/  @!P1 LDG.E.U16 R4, [R2.64+-0xe40] ;  /* 0xfff1c02002049981 */ /* 0x000362000c1e1500 */
[----:B------:R-:W-:-:S04]  /*2a80*/  ISETP.NE.AND P1, PT, R74, RZ, PT ;  /* 0x000000ff4a00720c */ /* 0x000fc80003f25270 */
[----:B------:R1:W5:Y:S01]  /*2a90*/  @!P0 LDG.E.U16 R75, [R2.64+-0xe00] ;  /* 0xfff20020024b8981 */ /* 0x000362000c1e1500 */
[----:B------:R-:W-:-:S08]  /*2aa0*/  ISETP.GE.AND P0, PT, R16, R27, PT ;  /* 0x0000001b1000720c */ /* 0x000fd00003f06270 */
[----:B------:R1:W5:Y:S05]  /*2ab0*/  @!P1 LDG.E.U16 R77, [R2.64+-0xd80] ;  /* 0xfff28020024d9981 */ /* 0x00036a000c1e1500 */
[----:B------:R1:W5:Y:S01]  /*2ac0*/  @!P0 LDG.E.U16 R76, [R2.64+-0xdc0] ;  /* 0xfff24020024c8981 */ /* 0x000362000c1e1500 */
[----:B--2---:R-:W-:-:S05]  /*2ad0*/  HADD2.F32 R44, -RZ, R34.H0_H0 ;  /* 0x20000022ff2c7230 */ /* 0x004fca0000004100 */
[----:B------:R-:W-:-:S06]  /*2ae0*/  FMUL.FTZ R34, R44, -1.4426950216293334961 ;  /* 0xbfb8aa3b2c227820 */ /* 0x000fcc0000410000 */
[----:B------:R-:W-:Y:S01]  /*2af0*/  MUFU.EX2 R34, R34 ;  /* 0x0000002200227308 */ /* 0x000fe20000000800 */
[----:B------:R-:W-:-:S05]  /*2b00*/  HADD2.F32 R43, -RZ, R43.H0_H0 ;  /* 0x2000002bff2b7230 */ /* 0x000fca0000004100 */
[----:B------:R-:W-:Y:S01]  /*2b10*/  FMUL.FTZ R74, R43, -1.4426950216293334961 ;  /* 0xbfb8aa3b2b4a7820 */ /* 0x000fe20000410000 */
[----:B---3--:R-:W-:-:S05]  /*2b20*/  HADD2.F32 R47, -RZ, R47.H0_H0 ;  /* 0x2000002fff2f7230 */ /* 0x008fca0000004100 */
[----:B------:R-:W0:Y:S01]  /*2b30*/  MUFU.EX2 R74, R74 ;  /* 0x0000004a004a7308 */ /* 0x000e220000000800 */
[----:B----4-:R-:W-:Y:S01]  /*2b40*/  HADD2.F32 R49, -RZ, R49.H0_H0 ;  /* 0x20000031ff317230 */ /* 0x010fe20000004100 */
[----:B------:R-:W-:Y:S01]  /*2b50*/  FMUL.FTZ R83, R47, -1.4426950216293334961 ;  /* 0xbfb8aa3b2f537820 */ /* 0x000fe20000410000 */
[----:B------:R-:W-:-:S03]  /*2b60*/  HADD2.F32 R51, -RZ, R51.H0_H0 ;  /* 0x20000033ff337230 */ /* 0x000fc60000004100 */
[----:B-1----:R-:W-:Y:S02]  /*2b70*/  FMUL.FTZ R2, R49, -1.4426950216293334961 ;  /* 0xbfb8aa3b31027820 */ /* 0x002fe40000410000 */
[----:B------:R-:W-:Y:S01]  /*2b80*/  FMUL.FTZ R3, R51, -1.4426950216293334961 ;  /* 0xbfb8aa3b33037820 */ /* 0x000fe20000410000 */
[----:B------:R-:W-:Y:S01]  /*2b90*/  MUFU.EX2 R83, R83 ;  /* 0x0000005300537308 */ /* 0x000fe20000000800 */
[----:B0-----:R-:W-:-:S07]  /*2ba0*/  FADD.FTZ R74, R74, 1 ;  /* 0x3f8000004a4a7421 */ /* 0x001fce0000010000 */
[----:B------:R-:W0:Y:S08]  /*2bb0*/  MUFU.EX2 R2, R2 ;  /* 0x0000000200027308 */ /* 0x000e300000000800 */
[----:B------:R-:W1:Y:S08]  /*2bc0*/  MUFU.EX2 R3, R3 ;  /* 0x0000000300037308 */ /* 0x000e700000000800 */
[----:B------:R-:W-:Y:S01]  /*2bd0*/  MUFU.RCP R74, R74 ;  /* 0x0000004a004a7308 */ /* 0x000fe20000001000 */
[----:B0-----:R-:W-:Y:S01]  /*2be0*/  FADD.FTZ R2, R2, 1 ;  /* 0x3f80000002027421 */ /* 0x001fe20000010000 */
[----:B------:R-:W-:Y:S01]  /*2bf0*/  HADD2.F32 R52, -RZ, R52.H0_H0 ;  /* 0x20000034ff347230 */ /* 0x000fe20000004100 */
[----:B-1----:R-:W-:Y:S01]  /*2c00*/  FADD.FTZ R3, R3, 1 ;  /* 0x3f80000003037421 */ /* 0x002fe20000010000 */
[----:B------:R-:W-:-:S03]  /*2c10*/  HADD2.F32 R53, -RZ, R53.H0_H0 ;  /* 0x20000035ff357230 */ /* 0x000fc60000004100 */
[----:B------:R-:W-:Y:S01]  /*2c20*/  FMUL.FTZ R84, R52, -1.4426950216293334961 ;  /* 0xbfb8aa3b34547820 */ /* 0x000fe20000410000 */
[----:B------:R-:W-:Y:S02]  /*2c30*/  HADD2.F32 R127, -RZ, R127.H0_H0 ;  /* 0x2000007fff7f7230 */ /* 0x000fe40000004100 */
[----:B------:R-:W-:Y:S01]  /*2c40*/  HADD2.F32 R64, -RZ, R64.H0_H0 ;  /* 0x20000040ff407230 */ /* 0x000fe20000004100 */
[----:B------:R-:W-:Y:S02]  /*2c50*/  FMUL.FTZ R85, R53, -1.4426950216293334961 ;  /* 0xbfb8aa3b35557820 */ /* 0x000fe40000410000 */
[----:B------:R-:W-:Y:S01]  /*2c60*/  MUFU.EX2 R84, R84 ;  /* 0x0000005400547308 */ /* 0x000fe20000000800 */
[----:B------:R-:W-:Y:S02]  /*2c70*/  HADD2.F32 R54, -RZ, R54.H0_H0 ;  /* 0x20000036ff367230 */ /* 0x000fe40000004100 */
[----:B------:R-:W-:-:S05]  /*2c80*/  HADD2.F32 R55, -RZ, R55.H0_H0 ;  /* 0x20000037ff377230 */ /* 0x000fca0000004100 */
[----:B------:R-:W-:Y:S01]  /*2c90*/  MUFU.EX2 R85, R85 ;  /* 0x0000005500557308 */ /* 0x000fe20000000800 */
[----:B------:R-:W-:Y:S01]  /*2ca0*/  HADD2.F32 R58, -RZ, R58.H0_H0 ;  /* 0x2000003aff3a7230 */ /* 0x000fe20000004100 */
[----:B------:R-:W-:Y:S02]  /*2cb0*/  FMUL.FTZ R86, R54, -1.4426950216293334961 ;  /* 0xbfb8aa3b36567820 */ /* 0x000fe40000410000 */
[----:B------:R-:W-:Y:S02]  /*2cc0*/  FMUL.FTZ R87, R55, -1.4426950216293334961 ;  /* 0xbfb8aa3b37577820 */ /* 0x000fe40000410000 */
[----:B------:R-:W-:Y:S02]  /*2cd0*/  FMUL.FTZ R90, R58, -1.4426950216293334961 ;  /* 0xbfb8aa3b3a5a7820 */ /* 0x000fe40000410000 */
[----:B------:R-:W-:Y:S01]  /*2ce0*/  MUFU.EX2 R86, R86 ;  /* 0x0000005600567308 */ /* 0x000fe20000000800 */
[----:B------:R-:W-:Y:S02]  /*2cf0*/  HADD2.F32 R61, -RZ, R61.H0_H0 ;  /* 0x2000003dff3d7230 */ /* 0x000fe40000004100 */
[----:B------:R-:W-:-:S02]  /*2d00*/  HADD2.F32 R126, -RZ, R126.H0_H0 ;  /* 0x2000007eff7e7230 */ /* 0x000fc40000004100 */
[----:B------:R-:W-:-:S03]  /*2d10*/  HADD2.F32 R59, -RZ, R59.H0_H0 ;  /* 0x2000003bff3b7230 */ /* 0x000fc60000004100 */
[----:B------:R-:W0:Y:S01]  /*2d20*/  MUFU.EX2 R87, R87 ;  /* 0x0000005700577308 */ /* 0x000e220000000800 */
[----:B------:R-:W-:Y:S01]  /*2d30*/  HADD2.F32 R56, -RZ, R56.H0_H0 ;  /* 0x20000038ff387230 */ /* 0x000fe20000004100 */
[----:B------:R-:W-:-:S06]  /*2d40*/  FMUL.FTZ R93, R61, -1.4426950216293334961 ;  /* 0xbfb8aa3b3d5d7820 */ /* 0x000fcc0000410000 */
[----:B------:R-:W-:Y:S01]  /*2d50*/  MUFU.EX2 R90, R90 ;  /* 0x0000005a005a7308 */ /* 0x000fe20000000800 */
[----:B------:R-:W-:Y:S01]  /*2d60*/  FMUL.FTZ R91, R59, -1.4426950216293334961 ;  /* 0xbfb8aa3b3b5b7820 */ /* 0x000fe20000410000 */
[----:B------:R-:W-:Y:S01]  /*2d70*/  HADD2.F32 R65, -RZ, R65.H0_H0 ;  /* 0x20000041ff417230 */ /* 0x000fe20000004100 */
[----:B------:R-:W-:Y:S01]  /*2d80*/  FMUL.FTZ R88, R56, -1.4426950216293334961 ;  /* 0xbfb8aa3b38587820 */ /* 0x000fe20000410000 */
[----:B------:R-:W-:Y:S02]  /*2d90*/  HADD2.F32 R62, -RZ, R62.H0_H0 ;  /* 0x2000003eff3e7230 */ /* 0x000fe40000004100 */
[----:B------:R-:W-:Y:S02]  /*2da0*/  HADD2.F32 R69, -RZ, R69.H0_H0 ;  /* 0x20000045ff457230 */ /* 0x000fe40000004100 */
[----:B------:R1:W-:Y:S01]  /*2db0*/  MUFU.EX2 R92, R91 ;  /* 0x0000005b005c7308 */ /* 0x0003e20000000800 */
[----:B------:R-:W-:Y:S01]  /*2dc0*/  HADD2.F32 R71, -RZ, R71.H0_H0 ;  /* 0x20000047ff477230 */ /* 0x000fe20000004100 */
[----:B0-----:R-:W-:-:S06]  /*2dd0*/  FADD.FTZ R87, R87, 1 ;  /* 0x3f80000057577421 */ /* 0x001fcc0000010000 */
[----:B------:R-:W-:Y:S01]  /*2de0*/  MUFU.EX2 R93, R93 ;  /* 0x0000005d005d7308 */ /* 0x000fe20000000800 */
[----:B-1----:R-:W-:Y:S01]  /*2df0*/  FMUL.FTZ R91, R65, -1.4426950216293334961 ;  /* 0xbfb8aa3b415b7820 */ /* 0x002fe20000410000 */
[----:B------:R-:W-:-:S06]  /*2e00*/  HADD2.F32 R63, -RZ, R63.H0_H0 ;  /* 0x2000003fff3f7230 */ /* 0x000fcc0000004100 */
[----:B------:R-:W-:Y:S01]  /*2e10*/  MUFU.EX2 R89, R88 ;  /* 0x0000005800597308 */ /* 0x000fe20000000800 */
[----:B-----5:R-:W-:Y:S04]  /*2e20*/  STS.U16 [R152], R35 ;  /* 0x0000002398007388 */ /* 0x020fe80000000400 */
[----:B------:R-:W-:Y:S04]  /*2e30*/  STS.U16 [R149+0x40], R45 ;  /* 0x0000402d95007388 */ /* 0x000fe80000000400 */
[----:B------:R-:W-:Y:S04]  /*2e40*/  STS.U16 [R252+0x80], R67 ;  /* 0x00008043fc007388 */ /* 0x000fe80000000400 */
[----:B------:R-:W-:Y:S04]  /*2e50*/  STS.U16 [R251+0xc0], R66 ;  /* 0x0000c042fb007388 */ /* 0x000fe80000000400 */
[----:B------:R0:W-:Y:S04]  /*2e60*/  STS.U16 [R250+0x100], R73 ;  /* 0x00010049fa007388 */ /* 0x0001e80000000400 */
[----:B------:R-:W-:Y:S04]  /*2e70*/  STS.U16 [R249+0x140], R68 ;  /* 0x00014044f9007388 */ /* 0x000fe80000000400 */
[----:B------:R-:W-:Y:S04]  /*2e80*/  STS.U16 [R248+0x180], R5 ;  /* 0x00018005f8007388 */ /* 0x000fe80000000400 */
[----:B------:R-:W-:Y:S04]  /*2e90*/  STS.U16 [R245+0x1c0], R4 ;  /* 0x0001c004f5007388 */ /* 0x000fe80000000400 */
[----:B------:R-:W-:Y:S01]  /*2ea0*/  STS.U16 [R244+0x200], R75 ;  /* 0x0002004bf4007388 */ /* 0x000fe20000000400 */
[----:B0-----:R-:W-:-:S03]  /*2eb0*/  FADD.FTZ R73, R34, 1 ;  /* 0x3f80000022497421 */ /* 0x001fc60000010000 */
[----:B------:R0:W-:Y:S04]  /*2ec0*/  STS.U16 [R243+0x240], R76 ;  /* 0x0002404cf3007388 */ /* 0x0001e80000000400 */
[----:B------:R-:W-:Y:S04]  /*2ed0*/  STS.U16 [R242+0x280], R77 ;  /* 0x0002804df2007388 */ /* 0x000fe80000000400 */
[----:B------:R1:W-:Y:S04]  /*2ee0*/  STS.U16 [R241+0x2c0], R78 ;  /* 0x0002c04ef1007388 */ /* 0x0003e80000000400 */
[----:B------:R-:W-:Y:S04]  /*2ef0*/  STS.U16 [R240+0x300], R79 ;  /* 0x0003004ff0007388 */ /* 0x000fe80000000400 */
[----:B------:R2:W-:Y:S04]  /*2f00*/  STS.U16 [R239+0x340], R80 ;  /* 0x00034050ef007388 */ /* 0x0005e80000000400 */
[----:B------:R-:W-:Y:S04]  /*2f10*/  STS.U16 [R238+0x380], R81 ;  /* 0x00038051ee007388 */ /* 0x000fe80000000400 */
[----:B------:R-:W-:Y:S01]  /*2f20*/  STS.U16 [R237+0x3c0], R82 ;  /* 0x0003c052ed007388 */ /* 0x000fe20000000400 */
[----:B------:R-:W-:-:S06]  /*2f30*/  NOP ;  /* 0x0000000000007918 */ /* 0x000fcc0000000000 */
[----:B------:R-:W3:Y:S04]  /*2f40*/  LDS.U16 R34, [R145] ;  /* 0x0000000091227984 */ /* 0x000ee80000000400 */
[----:B------:R-:W4:Y:S01]  /*2f50*/  LDS.U16 R45, [R145+0x4] ;  /* 0x00000400912d7984 */ /* 0x000f220000000400 */
[----:B------:R-:W5:Y:S03]  /*2f60*/  MUFU.RCP R73, R73 ;  /* 0x0000004900497308 */ /* 0x000f660000001000 */
[----:B------:R-:W4:Y:S01]  /*2f70*/  LDS.U16 R35, [R145+0x2] ;  /* 0x0000020091237984 */ /* 0x000f220000000400 */
[----:B0-----:R-:W-:-:S03]  /*2f80*/  FADD.FTZ R76, R83, 1 ;  /* 0x3f800000534c7421 */ /* 0x001fc60000010000 */
[----:B------:R-:W0:Y:S01]  /*2f90*/  LDS.U16 R66, [R145+0x6] ;  /* 0x0000060091427984 */ /* 0x000e220000000400 */
[----:B-1----:R1:W-:Y:S03]  /*2fa0*/  MUFU.RCP R78, R2 ;  /* 0x00000002004e7308 */ /* 0x0023e60000001000 */
[----:B------:R-:W0:Y:S04]  /*2fb0*/  LDS.U16 R68, [R145+0xa] ;  /* 0x00000a0091447984 */ /* 0x000e280000000400 */
[----:B------:R-:W0:Y:S01]  /*2fc0*/  LDS.U16 R67, [R145+0x8] ;  /* 0x0000080091437984 */ /* 0x000e220000000400 */
[----:B------:R-:W3:Y:S01]  /*2fd0*/  MUFU.RCP R76, R76 ;  /* 0x0000004c004c7308 */ /* 0x000ee20000001000 */
[----:B-1----:R-:W-:-:S07]  /*2fe0*/  FADD.FTZ R2, -R74, 1 ;  /* 0x3f8000004a027421 */ /* 0x002fce0000010100 */
[----:B--2---:R5:W-:Y:S01]  /*2ff0*/  MUFU.RCP R80, R3 ;  /* 0x0000000300507308 */ /* 0x004be20000001000 */
[----:B------:R-:W-:Y:S02]  /*3000*/  FFMA.FTZ R4, R43, R2, 1 ;  /* 0x3f8000002b047423 */ /* 0x000fe40000010002 */
[----:B------:R-:W1:Y:S01]  /*3010*/  LDS.U16 R2, [R145+0xc] ;  /* 0x00000c0091027984 */ /* 0x000e620000000400 */
[----:B-----5:R-:W-:Y:S01]  /*3020*/  FADD.FTZ R3, -R73, 1 ;  /* 0x3f80000049037421 */ /* 0x020fe20000010100 */
[----:B---3--:R-:W-:-:S03]  /*3030*/  HADD2.F32 R34, -RZ, R34.H0_H0 ;  /* 0x20000022ff227230 */ /* 0x008fc60000004100 */
[----:B------:R-:W-:Y:S01]  /*3040*/  FFMA.FTZ R79, R44, R3, 1 ;  /* 0x3f8000002c4f7423 */ /* 0x000fe20000010003 */
[----:B----4-:R-:W-:Y:S01]  /*3050*/  HADD2.F32 R45, -RZ, R45.H0_H0 ;  /* 0x2000002dff2d7230 */ /* 0x010fe20000004100 */
[----:B------:R-:W-:-:S04]  /*3060*/  FMUL.FTZ R3, R127, R34 ;  /* 0x000000227f037220 */ /* 0x000fc80000410000 */
[----:B------:R-:W-:Y:S02]  /*3070*/  FMUL.FTZ R5, R64, R45 ;  /* 0x0000002d40057220 */ /* 0x000fe40000410000 */
[----:B------:R-:W-:Y:S02]  /*3080*/  FMUL.FTZ R3, R74, R3 ;  /* 0x000000034a037220 */ /* 0x000fe40000410000 */
[----:B------:R-:W-:Y:S02]  /*3090*/  FMUL.FTZ R81, R76, R5 ;  /* 0x000000054c517220 */ /* 0x000fe40000410000 */
[----:B------:R-:W-:Y:S02]  /*30a0*/  FMUL.FTZ R5, R3, R4 ;  /* 0x0000000403057220 */ /* 0x000fe40000410000 */
[----:B------:R-:W2:Y:S04]  /*30b0*/  LDS.U16 R3, [R145+0xe] ;  /* 0x00000e0091037984 */ /* 0x000ea80000000400 */
[----:B------:R-:W3:Y:S01]  /*30c0*/  LDS.U16 R4, [R145+0x10] ;  /* 0x0000100091047984 */ /* 0x000ee20000000400 */
[----:B------:R-:W-:Y:S01]  /*30d0*/  FADD.FTZ R75, R84, 1 ;  /* 0x3f800000544b7421 */ /* 0x000fe20000010000 */
[----:B------:R-:W-:Y:S01]  /*30e0*/  HADD2.F32 R35, -RZ, R35.H0_H0 ;  /* 0x20000023ff237230 */ /* 0x000fe20000004100 */
[----:B------:R-:W-:Y:S01]  /*30f0*/  FADD.FTZ R82, R85, 1 ;  /* 0x3f80000055527421 */ /* 0x000fe20000010000 */
[----:B0-----:R-:W-:Y:S01]  /*3100*/  HADD2.F32 R66, -RZ, R66.H0_H0 ;  /* 0x20000042ff427230 */ /* 0x001fe20000004100 */
[----:B------:R-:W-:Y:S01]  /*3110*/  FADD.FTZ R77, R86, 1 ;  /* 0x3f800000564d7421 */ /* 0x000fe20000010000 */
[----:B------:R-:W-:Y:S01]  /*3120*/  HADD2.F32 R68, -RZ, R68.H0_H0 ;  /* 0x20000044ff447230 */ /* 0x000fe20000004100 */
[----:B------:R-:W0:Y:S01]  /*3130*/  MUFU.RCP R75, R75 ;  /* 0x0000004b004b7308 */ /* 0x000e220000001000 */
[----:B------:R-:W-:-:S02]  /*3140*/  FMUL.FTZ R84, R126, R35 ;  /* 0x000000237e547220 */ /* 0x000fc40000410000 */
[----:B------:R-:W-:Y:S01]  /*3150*/  FMUL.FTZ R88, R62, -1.4426950216293334961 ;  /* 0xbfb8aa3b3e587820 */ /* 0x000fe20000410000 */
[----:B------:R-:W-:Y:S01]  /*3160*/  HADD2.F32 R119, -RZ, R72.H0_H0 ;  /* 0x20000048ff777230 */ /* 0x000fe20000004100 */
[----:B------:R-:W-:-:S03]  /*3170*/  FMUL.FTZ R84, R73, R84 ;  /* 0x0000005449547220 */ /* 0x000fc60000410000 */
[----:B------:R4:W-:Y:S01]  /*3180*/  MUFU.EX2 R104, R91 ;  /* 0x0000005b00687308 */ /* 0x0009e20000000800 */
[----:B------:R-:W-:Y:S01]  /*3190*/  FADD.FTZ R86, -R76, 1 ;  /* 0x3f8000004c567421 */ /* 0x000fe20000010100 */
[----:B------:R-:W-:Y:S01]  /*31a0*/  HADD2.F32 R70, -RZ, R70.H0_H0 ;  /* 0x20000046ff467230 */ /* 0x000fe20000004100 */
[----:B------:R-:W-:Y:S01]  /*31b0*/  FMUL.FTZ R95, R63, -1.4426950216293334961 ;  /* 0xbfb8aa3b3f5f7820 */ /* 0x000fe20000410000 */
[----:B------:R-:W-:Y:S01]  /*31c0*/  HADD2.F32 R67, -RZ, R67.H0_H0 ;  /* 0x20000043ff437230 */ /* 0x000fe20000004100 */
[----:B------:R-:W-:Y:S03]  /*31d0*/  LDS.U16 R85, [R145+0x16] ;  /* 0x0000160091557984 */ /* 0x000fe60000000400 */
[----:B------:R-:W5:Y:S01]  /*31e0*/  MUFU.RCP R82, R82 ;  /* 0x0000005200527308 */ /* 0x000f620000001000 */
[----:B------:R-:W-:Y:S02]  /*31f0*/  FMUL.FTZ R96, R84, R79 ;  /* 0x0000004f54607220 */ /* 0x000fe40000410000 */
[----:B------:R-:W-:-:S02]  /*3200*/  FADD.FTZ R84, -R78, 1 ;  /* 0x3f8000004e547421 */ /* 0x000fc40000010100 */
[----:B------:R-:W-:Y:S02]  /*3210*/  FMUL.FTZ R79, R69, R66 ;  /* 0x00000042454f7220 */ /* 0x000fe40000410000 */
[----:B----4-:R-:W-:Y:S01]  /*3220*/  FADD.FTZ R91, R90, 1 ;  /* 0x3f8000005a5b7421 */ /* 0x010fe20000010000 */
[----:B------:R4:W-:Y:S01]  /*3230*/  MUFU.EX2 R94, R88 ;  /* 0x00000058005e7308 */ /* 0x0009e20000000800 */
[----:B0-----:R-:W-:Y:S01]  /*3240*/  FADD.FTZ R83, -R75, 1 ;  /* 0x3f8000004b537421 */ /* 0x001fe20000010100 */
[----:B-1----:R-:W-:Y:S01]  /*3250*/  HADD2.F32 R72, -RZ, R2.H0_H0 ;  /* 0x20000002ff487230 */ /* 0x002fe20000004100 */
[----:B------:R-:W-:Y:S02]  /*3260*/  FMUL.FTZ R90, R71, R68 ;  /* 0x00000044475a7220 */ /* 0x000fe40000410000 */
[----:B------:R-:W-:Y:S02]  /*3270*/  FFMA.FTZ R84, R49, R84, 1 ;  /* 0x3f80000031547423 */ /* 0x000fe40000010054 */
[----:B------:R-:W-:Y:S01]  /*3280*/  FMUL.FTZ R79, R78, R79 ;  /* 0x0000004f4e4f7220 */ /* 0x000fe20000410000 */
[----:B------:R-:W0:Y:S01]  /*3290*/  MUFU.RCP R77, R77 ;  /* 0x0000004d004d7308 */ /* 0x000e220000001000 */
[----:B----4-:R-:W-:-:S02]  /*32a0*/  FFMA.FTZ R88, R47, R86, 1 ;  /* 0x3f8000002f587423 */ /* 0x010fc40000010056 */
[----:B------:R-:W-:Y:S02]  /*32b0*/  FFMA.FTZ R83, R52, R83, 1 ;  /* 0x3f80000034537423 */ /* 0x000fe40000010053 */
[----:B------:R-:W-:-:S03]  /*32c0*/  FMUL.FTZ R90, R75, R90 ;  /* 0x0000005a4b5a7220 */ /* 0x000fc60000410000 */
[----:B------:R1:W4:Y:S01]  /*32d0*/  MUFU.RCP R86, R87 ;  /* 0x0000005700567308 */ /* 0x0003220000001000 */
[----:B------:R-:W-:Y:S02]  /*32e0*/  FMUL.FTZ R98, R79, R84 ;  /* 0x000000544f627220 */ /* 0x000fe40000410000 */
[----:B-----5:R-:W-:Y:S02]  /*32f0*/  FADD.FTZ R84, -R82, 1 ;  /* 0x3f80000052547421 */ /* 0x020fe40000010100 */
[----:B------:R-:W-:Y:S02]  /*3300*/  FMUL.FTZ R79, R119, R72 ;  /* 0x00000048774f7220 */ /* 0x000fe40000410000 */
[----:B------:R-:W-:Y:S01]  /*3310*/  FMUL.FTZ R97, R81, R88 ;  /* 0x0000005851617220 */ /* 0x000fe20000410000 */
[----:B------:R5:W0:Y:S01]  /*3320*/  MUFU.EX2 R102, R95 ;  /* 0x0000005f00667308 */ /* 0x000a220000000800 */
[----:B------:R-:W-:Y:S01]  /*3330*/  FADD.FTZ R88, -R80, 1 ;  /* 0x3f80000050587421 */ /* 0x000fe20000010100 */
[----:B-1----:R-:W1:Y:S01]  /*3340*/  LDS.U16 R87, [R145+0x18] ;  /* 0x0000180091577984 */ /* 0x002e620000000400 */
[----:B------:R-:W-:-:S02]  /*3350*/  FMUL.FTZ R81, R70, R67 ;  /* 0x0000004346517220 */ /* 0x000fc40000410000 */
[----:B------:R-:W-:Y:S02]  /*3360*/  FMUL.FTZ R100, R90, R83 ;  /* 0x000000535a647220 */ /* 0x000fe40000410000 */
[----:B------:R-:W-:Y:S01]  /*3370*/  FADD.FTZ R90, R93, 1 ;  /* 0x3f8000005d5a7421 */ /* 0x000fe20000010000 */
[----:B------:R-:W1:Y:S01]  /*3380*/  LDS.U16 R83, [R145+0x14] ;  /* 0x0000140091537984 */ /* 0x000e620000000400 */
[----:B------:R-:W-:Y:S01]  /*3390*/  FFMA.FTZ R93, R53, R84, 1 ;  /* 0x3f800000355d7423 */ /* 0x000fe20000010054 */
[----:B------:R-:W-:Y:S01]  /*33a0*/  HADD2.F32 R84, -RZ, R57.H0_H0 ;  /* 0x20000039ff547230 */ /* 0x000fe20000004100 */
[----:B------:R-:W-:Y:S01]  /*33b0*/  FMUL.FTZ R2, R82, R79 ;  /* 0x0000004f52027220 */ /* 0x000fe20000410000 */
[----:B------:R-:W-:Y:S01]  /*33c0*/  HADD2.F32 R79, -RZ, R60.H0_H0 ;  /* 0x2000003cff4f7230 */ /* 0x000fe20000004100 */
[----:B------:R-:W-:Y:S01]  /*33d0*/  FFMA.FTZ R88, R51, R88, 1 ;  /* 0x3f80000033587423 */ /* 0x000fe20000010058 */
[----:B--2---:R-:W-:Y:S01]  /*33e0*/  HADD2.F32 R60, -RZ, R3.H0_H0 ;  /* 0x20000003ff3c7230 */ /* 0x004fe20000004100 */
[----:B------:R-:W-:Y:S01]  /*33f0*/  FMUL.FTZ R81, R80, R81 ;  /* 0x0000005150517220 */ /* 0x000fe20000410000 */
[----:B---3--:R-:W-:Y:S01]  /*3400*/  HADD2.F32 R57, -RZ, R4.H0_H0 ;  /* 0x20000004ff397230 */ /* 0x008fe20000004100 */
[----:B------:R-:W-:-:S02]  /*3410*/  FMUL.FTZ R101, R2, R93 ;  /* 0x0000005d02657220 */ /* 0x000fc40000410000 */
[----:B------:R-:W-:Y:S02]  /*3420*/  FMUL.FTZ R99, R81, R88 ;  /* 0x0000005851637220 */ /* 0x000fe40000410000 */
[----:B------:R-:W-:Y:S01]  /*3430*/  FADD.FTZ R88, R92, 1 ;  /* 0x3f8000005c587421 */ /* 0x000fe20000010000 */
[----:B------:R-:W2:Y:S01]  /*3440*/  LDS.U16 R81, [R145+0x12] ;  /* 0x0000120091517984 */ /* 0x000ea20000000400 */
[----:B0-----:R-:W-:Y:S02]  /*3450*/  FADD.FTZ R3, -R77, 1 ;  /* 0x3f8000004d037421 */ /* 0x001fe40000010100 */
[----:B------:R-:W-:Y:S02]  /*3460*/  FMUL.FTZ R2, R79, R60 ;  /* 0x0000003c4f027220 */ /* 0x000fe40000410000 */
[----:B------:R-:W-:Y:S02]  /*3470*/  FMUL.FTZ R93, R84, R57 ;  /* 0x00000039545d7220 */ /* 0x000fe40000410000 */
[----:B----4-:R-:W-:-:S02]  /*3480*/  FADD.FTZ R92, -R86, 1 ;  /* 0x3f800000565c7421 */ /* 0x010fc40000010100 */
[----:B-----5:R-:W-:Y:S02]  /*3490*/  FADD.FTZ R95, R94, 1 ;  /* 0x3f8000005e5f7421 */ /* 0x020fe40000010000 */
[----:B------:R-:W-:Y:S02]  /*34a0*/  FFMA.FTZ R3, R54, R3, 1 ;  /* 0x3f80000036037423 */ /* 0x000fe40000010003 */
[----:B------:R-:W-:Y:S02]  /*34b0*/  FMUL.FTZ R2, R77, R2 ;  /* 0x000000024d027220 */ /* 0x000fe40000410000 */
[----:B------:R-:W-:Y:S02]  /*34c0*/  FMUL.FTZ R93, R86, R93 ;  /* 0x0000005d565d7220 */ /* 0x000fe40000410000 */
[----:B------:R-:W-:Y:S02]  /*34d0*/  FFMA.FTZ R94, R55, R92, 1 ;  /* 0x3f800000375e7423 */ /* 0x000fe4000001005c */
[----:B------:R-:W-:-:S02]  /*34e0*/  FADD.FTZ R103, R102, 1 ;  /* 0x3f80000066677421 */ /* 0x000fc40000010000 */
[----:B------:R-:W-:Y:S02]  /*34f0*/  FMUL.FTZ R4, R2, R3 ;  /* 0x0000000302047220 */ /* 0x000fe40000410000 */
[----:B------:R-:W-:Y:S01]  /*3500*/  FMUL.FTZ R102, R93, R94 ;  /* 0x0000005e5d667220 */ /* 0x000fe20000410000 */
[----:B------:R-:W0:Y:S04]  /*3510*/  LDS.U16 R2, [R145+0x1a] ;  /* 0x00001a0091027984 */ /* 0x000e280000000400 */
[----:B------:R-:W3:Y:S04]  /*3520*/  LDS.U16 R3, [R145+0x1c] ;  /* 0x00001c0091037984 */ /* 0x000ee80000000400 */
[----:B------:R-:W4:Y:S01]  /*3530*/  LDS.U16 R93, [R145+0x1e] ;  /* 0x00001e00915d7984 */ /* 0x000f220000000400 */
[----:B------:R-:W-:Y:S01]  /*3540*/  FADD.FTZ R89, R89, 1 ;  /* 0x3f80000059597421 */ /* 0x000fe20000010000 */
[----:B------:R-:W5:Y:S08]  /*3550*/  MUFU.RCP R90, R90 ;  /* 0x0000005a005a7308 */ /* 0x000f700000001000 */
[----:B------:R-:W0:Y:S01]  /*3560*/  MUFU.RCP R88, R88 ;  /* 0x0000005800587308 */ /* 0x000e220000001000 */
[----:B------:R-:W-:Y:S01]  /*3570*/  FADD.FTZ R94, R104, 1 ;  /* 0x3f800000685e7421 */ /* 0x000fe20000010000 */
[----:B------:R-:W-:-:S06]  /*3580*/  HADD2.F32 R42, -RZ, R42.H0_H0 ;  /* 0x2000002aff2a7230 */ /* 0x000fcc0000004100 */
[----:B------:R-:W2:Y:S01]  /*3590*/  MUFU.RCP R91, R91 ;  /* 0x0000005b005b7308 */ /* 0x000ea20000001000 */
[----:B-1----:R-:W-:-:S07]  /*35a0*/  HADD2.F32 R87, -RZ, R87.H0_H0 ;  /* 0x20000057ff577230 */ /* 0x002fce0000004100 */
[----:B------:R-:W1:Y:S01]  /*35b0*/  MUFU.RCP R89, R89 ;  /* 0x0000005900597308 */ /* 0x000e620000001000 */
[----:B------:R-:W-:Y:S01]  /*35c0*/  HADD2.F32 R48, -RZ, R48.H0_H0 ;  /* 0x20000030ff307230 */ /* 0x000fe20000004100 */
[----:B-----5:R-:W-:Y:S01]  /*35d0*/  FADD.FTZ R106, -R90, 1 ;  /* 0x3f8000005a6a7421 */ /* 0x020fe20000010100 */
[----:B------:R-:W-:Y:S01]  /*35e0*/  HADD2.F32 R83, -RZ, R83.H0_H0 ;  /* 0x20000053ff537230 */ /* 0x000fe20000004100 */
[----:B------:R-:W-:Y:S01]  /*35f0*/  FMUL.FTZ R109, R42, R87 ;  /* 0x000000572a6d7220 */ /* 0x000fe20000410000 */
[----:B------:R-:W-:Y:S01]  /*3600*/  HADD2.F32 R50, -RZ, R50.H0_H0 ;  /* 0x20000032ff327230 */ /* 0x000fe20000004100 */
[----:B0-----:R-:W-:Y:S02]  /*3610*/  FADD.FTZ R104, -R88, 1 ;  /* 0x3f80000058687421 */ /* 0x001fe40000010100 */
[----:B------:R-:W0:Y:S01]  /*3620*/  MUFU.RCP R95, R95 ;  /* 0x0000005f005f7308 */ /* 0x000e220000001000 */
[----:B------:R-:W-:Y:S02]  /*3630*/  HADD2.F32 R46, -RZ, R46.H0_H0 ;  /* 0x2000002eff2e7230 */ /* 0x000fe40000004100 */
[----:B--2---:R-:W-:-:S02]  /*3640*/  HADD2.F32 R81, -RZ, R81.H0_H0 ;  /* 0x20000051ff517230 */ /* 0x004fc40000004100 */
[----:B------:R-:W-:-:S03]  /*3650*/  HADD2.F32 R85, -RZ, R85.H0_H0 ;  /* 0x20000055ff557230 */ /* 0x000fc60000004100 */
[----:B------:R1:W2:Y:S01]  /*3660*/  MUFU.RCP R92, R103 ;  /* 0x00000067005c7308 */ /* 0x0002a20000001000 */
[----:B------:R-:W-:Y:S02]  /*3670*/  FFMA.FTZ R110, R61, R106, 1 ;  /* 0x3f8000003d6e7423 */ /* 0x000fe4000001006a */
[----:B------:R-:W-:-:S05]  /*3680*/  FMUL.FTZ R109, R90, R109 ;  /* 0x0000006d5a6d7220 */ /* 0x000fca0000410000 */
[----:B------:R-:W5:Y:S01]  /*3690*/  MUFU.RCP R94, R94 ;  /* 0x0000005e005e7308 */ /* 0x000f620000001000 */
[----:B------:R-:W-:Y:S02]  /*36a0*/  FADD.FTZ R105, -R91, 1 ;  /* 0x3f8000005b697421 */ /* 0x000fe40000010100 */
[----:B------:R-:W-:Y:S02]  /*36b0*/  FFMA.FTZ R108, R59, R104, 1 ;  /* 0x3f8000003b6c7423 */ /* 0x000fe40000010068 */
[----:B------:R-:W-:Y:S02]  /*36c0*/  FMUL.FTZ R106, R48, R83 ;  /* 0x00000053306a7220 */ /* 0x000fe40000410000 */
[----:B-1----:R-:W-:Y:S02]  /*36d0*/  FADD.FTZ R103, -R89, 1 ;  /* 0x3f80000059677421 */ /* 0x002fe40000010100 */
[----:B------:R-:W-:Y:S02]  /*36e0*/  FMUL.FTZ R104, R50, R81 ;  /* 0x0000005132687220 */ /* 0x000fe40000410000 */
[----:B------:R-:W-:Y:S01]  /*36f0*/  FMUL.FTZ R107, R46, R85 ;  /* 0x000000552e6b7220 */ /* 0x000fe20000410000 */
[----:B------:R-:W-:Y:S01]  /*3700*/  HADD2.F32 R112, -RZ, R41.H0_H0 ;  /* 0x20000029ff707230 */ /* 0x000fe20000004100 */
[----:B------:R-:W-:Y:S01]  /*3710*/  FMUL.FTZ R109, R109, R110 ;  /* 0x0000006e6d6d7220 */ /* 0x000fe20000410000 */
[----:B------:R-:W-:Y:S01]  /*3720*/  HADD2.F32 R110, -RZ, R39.H0_H0 ;  /* 0x20000027ff6e7230 */ /* 0x000fe20000004100 */
[----:B------:R-:W-:Y:S01]  /*3730*/  FFMA.FTZ R105, R58, R105, 1 ;  /* 0x3f8000003a697423 */ /* 0x000fe20000010069 */
[----:B------:R-:W-:Y:S01]  /*3740*/  HADD2.F32 R40, -RZ, R40.H0_H0 ;  /* 0x20000028ff287230 */ /* 0x000fe20000004100 */
[----:B------:R-:W-:Y:S01]  /*3750*/  FMUL.FTZ R106, R91, R106 ;  /* 0x0000006a5b6a7220 */ /* 0x000fe20000410000 */
[----:B------:R-:W-:Y:S01]  /*3760*/  HADD2.F32 R39, -RZ, R2.H0_H0 ;  /* 0x20000002ff277230 */ /* 0x000fe20000004100 */
[----:B------:R-:W-:Y:S01]  /*3770*/  FFMA.FTZ R103, R56, R103, 1 ;  /* 0x3f80000038677423 */ /* 0x000fe20000010067 */
[----:B---3--:R-:W-:Y:S01]  /*3780*/  HADD2.F32 R41, -RZ, R3.H0_H0 ;  /* 0x20000003ff297230 */ /* 0x008fe20000004100 */
[----:B------:R-:W-:Y:S01]  /*3790*/  FMUL.FTZ R104, R89, R104 ;  /* 0x0000006859687220 */ /* 0x000fe20000410000 */
[----:B----4-:R-:W-:Y:S01]  /*37a0*/  HADD2.F32 R93, -RZ, R93.H0_H0 ;  /* 0x2000005dff5d7230 */ /* 0x010fe20000004100 */
[----:B------:R-:W-:-:S02]  /*37b0*/  FMUL.FTZ R107, R88, R107 ;  /* 0x0000006b586b7220 */ /* 0x000fc40000410000 */
[----:B------:R-:W-:Y:S01]  /*37c0*/  FMUL.FTZ R105, R106, R105 ;  /* 0x000000696a697220 */ /* 0x000fe20000410000 */
[----:B------:R-:W-:Y:S01]  /*37d0*/  F2FP.PACK_AB R106, R96, R5 ;  /* 0x00000005606a723e */ /* 0x000fe200000000ff */
[----:B------:R-:W-:Y:S01]  /*37e0*/  BAR.SYNC.DEFER_BLOCKING 0x0 ;  /* 0x0000000000007b1d */ /* 0x000fe20000010000 */
[----:B------:R-:W-:Y:S02]  /*37f0*/  FMUL.FTZ R103, R104, R103 ;  /* 0x0000006768677220 */ /* 0x000fe40000410000 */
[----:B------:R-:W-:Y:S02]  /*3800*/  FMUL.FTZ R108, R107, R108 ;  /* 0x0000006c6b6c7220 */ /* 0x000fe40000410000 */
[----:B0-----:R-:W-:Y:S02]  /*3810*/  FADD.FTZ R5, -R95, 1 ;  /* 0x3f8000005f057421 */ /* 0x001fe40000010100 */
[----:B--2---:R-:W-:Y:S02]  /*3820*/  FADD.FTZ R96, -R92, 1 ;  /* 0x3f8000005c607421 */ /* 0x004fe40000010100 */
[----:B-----5:R-:W-:-:S02]  /*3830*/  FADD.FTZ R104, -R94, 1 ;  /* 0x3f8000005e687421 */ /* 0x020fc40000010100 */
[----:B------:R-:W-:Y:S02]  /*3840*/  FMUL.FTZ R2, R112, R39 ;  /* 0x0000002770027220 */ /* 0x000fe40000410000 */
[----:B------:R-:W-:Y:S02]  /*3850*/  FMUL.FTZ R3, R40, R41 ;  /* 0x0000002928037220 */ /* 0x000fe40000410000 */
[----:B------:R-:W-:Y:S02]  /*3860*/  FMUL.FTZ R107, R110, R93 ;  /* 0x0000005d6e6b7220 */ /* 0x000fe40000410000 */
[----:B------:R-:W-:Y:S02]  /*3870*/  FFMA.FTZ R5, R62, R5, 1 ;  /* 0x3f8000003e057423 */ /* 0x000fe40000010005 */
[----:B------:R-:W-:Y:S02]  /*3880*/  FFMA.FTZ R96, R63, R96, 1 ;  /* 0x3f8000003f607423 */ /* 0x000fe40000010060 */
[----:B------:R-:W-:-:S02]  /*3890*/  FMUL.FTZ R2, R95, R2 ;  /* 0x000000025f027220 */ /* 0x000fc40000410000 */
[----:B------:R-:W-:Y:S02]  /*38a0*/  FMUL.FTZ R3, R92, R3 ;  /* 0x000000035c037220 */ /* 0x000fe40000410000 */
[----:B------:R-:W-:Y:S02]  /*38b0*/  FFMA.FTZ R104, R65, R104, 1 ;  /* 0x3f80000041687423 */ /* 0x000fe40000010068 */
[----:B------:R-:W-:Y:S01]  /*38c0*/  FMUL.FTZ R107, R94, R107 ;  /* 0x0000006b5e6b7220 */ /* 0x000fe20000410000 */
[----:B------:R-:W-:Y:S01]  /*38d0*/  F2FP.PACK_AB R97, R98, R97 ;  /* 0x000000616261723e */ /* 0x000fe200000000ff */
[----:B------:R-:W-:Y:S01]  /*38e0*/  FMUL.FTZ R2, R2, R5 ;  /* 0x0000000502027220 */ /* 0x000fe20000410000 */
[----:B------:R-:W-:Y:S01]  /*38f0*/  F2FP.PACK_AB R99, R100, R99 ;  /* 0x000000636463723e */ /* 0x000fe200000000ff */
[----:B------:R-:W-:Y:S02]  /*3900*/  FMUL.FTZ R3, R3, R96 ;  /* 0x0000006003037220 */ /* 0x000fe40000410000 */
[----:B------:R-:W-:Y:S01]  /*3910*/  FMUL.FTZ R104, R107, R104 ;  /* 0x000000686b687220 */ /* 0x000fe20000410000 */
[----:B------:R-:W-:-:S02]  /*3920*/  PRMT R5, R106, 0x7632, R5 ;  /* 0x000076326a057816 */ /* 0x000fc40000000005 */
[----:B------:R-:W-:Y:S02]  /*3930*/  PRMT R96, R97, 0x7632, R96 ;  /* 0x0000763261607816 */ /* 0x000fe40000000060 */
[----:B------:R-:W-:Y:S02]  /*3940*/  PRMT R98, R99, 0x7632, R98 ;  /* 0x0000763263627816 */ /* 0x000fe40000000062 */
[----:B------:R-:W-:Y:S02]  /*3950*/  F2FP.PACK_AB R4, R4, R101 ;  /* 0x000000650404723e */ /* 0x000fe400000000ff */
[----:B------:R-:W-:Y:S02]  /*3960*/  ISETP.NE.AND P6, PT, R148, RZ, PT ;  /* 0x000000ff9400720c */ /* 0x000fe40003fc5270 */
[----:B------:R-:W-:Y:S02]  /*3970*/  F2FP.PACK_AB R102, R103, R102 ;  /* 0x000000666766723e */ /* 0x000fe400000000ff */
[----:B------:R-:W-:-:S02]  /*3980*/  F2FP.PACK_AB R105, R108, R105 ;  /* 0x000000696c69723e */ /* 0x000fc400000000ff */
        /* <DEDUP_REMOVED lines=42> */
[----:B------:R-:W0:Y:S01]  /*3c30*/  LDS R133, [0x1080] ;  /* 0x00108000ff857984 */ /* 0x000e220000000800 */
[----:B------:R-:W-:-:S04]  /*3c40*/  IADD3 R150, P1, R146, UR25, RZ ;  /* 0x0000001992967c10 */ /* 0x000fc8000ff3e0ff */
[----:B------:R-:W-:Y:S01]  /*3c50*/  IADD3.X R151, R120, UR39, RZ, P1, !PT ;  /* 0x0000002778977c10 */ /* 0x000fe20008ffe4ff */
[----:B------:R1:W-:Y:S04]  /*3c60*/  STL [R1], R149 ;  /* 0x0000009501007387 */ /* 0x0003e80000100800 */
[----:B------:R1:W-:Y:S01]  /*3c70*/  STL.64 [R1+0x8], R150 ;  /* 0x0000089601007387 */ /* 0x0003e20000100a00 */
[----:B------:R-:W-:Y:S02]  /*3c80*/  UIMAD UR7, UR13, UR8, URZ ;  /* 0x000000080d0772a4 */ /* 0x000fe4000f8e023f */
[----:B------:R-:W-:Y:S02]  /*3c90*/  UIMAD.WIDE.U32 UR34, UR12, UR8, URZ ;  /* 0x000000080c2272a5 */ /* 0x000fe4000f8e003f */
[----:B------:R-:W-:Y:S01]  /*3ca0*/  UIMAD UR36, UR12, UR9, UR7 ;  /* 0x000000090c2472a4 */ /* 0x000fe2000f8e0207 */
[----:B------:R-:W-:Y:S03]  /*3cb0*/  BSSY B0, `(.L_x_454) ;  /* 0x0000010000007945 */ /* 0x000fe60003800000 */
[----:B------:R-:W-:Y:S01]  /*3cc0*/  UIADD3 UR7, UR35, UR36, URZ ;  /* 0x0000002423077290 */ /* 0x000fe2000fffe03f */
[----:B0-----:R-:W-:-:S13]  /*3cd0*/  ISETP.GE.AND P0, PT, R146, R133, PT ;  /* 0x000000859200720c */ /* 0x001fda0003f06270 */
[----:B------:R-:W-:Y:S05]  /*3ce0*/  @P0 BRA `(.L_x_455) ;  /* 0x000000c000000947 */ /* 0x000fea0003800000 */
[----:B-1----:R-:W-:Y:S01]  /*3cf0*/  MOV R2, UR12 ;  /* 0x0000000c00027c02 */ /* 0x002fe20008000f00 */
        /* <DEDUP_REMOVED lines=11> */
.L_x_455:
[----:B-1----:R-:W-:Y:S05]  /*3db0*/  BSYNC B0 ;  /* 0x0000000000007941 */ /* 0x002fea0003800000 */
.L_x_454:
        /* <DEDUP_REMOVED lines=12> */
[----:B------:R-:W-:Y:S01]  /*3e80*/  HADD2.F32 R38, -RZ, R38.H0_H0 ;  /* 0x20000026ff267230 */ /* 0x000fe20000004100 */
[----:B------:R-:W-:Y:S01]  /*3e90*/  ISETP.GE.AND P5, PT, R16, R133, PT ;  /* 0x000000851000720c */ /* 0x000fe20003fa6270 */
[----:B------:R-:W-:Y:S01]  /*3ea0*/  UIADD3.X UR34, UR27, UR8, UR35, UP0, !UPT ;  /* 0x000000081b227290 */ /* 0x000fe200087fe423 */
[----:B0-----:R-:W-:Y:S01]  /*3eb0*/  MOV R4, UR7 ;  /* 0x0000000700047c02 */ /* 0x001fe20008000f00 */
[----:B------:R-:W-:Y:S01]  /*3ec0*/  HADD2.F32 R37, -RZ, R37.H0_H0 ;  /* 0x20000025ff257230 */ /* 0x000fe20000004100 */
[----:B------:R-:W-:Y:S01]  /*3ed0*/  FMUL.FTZ R43, R43, R74 ;  /* 0x0000004a2b2b7220 */ /* 0x000fe20000410000 */
[----:B------:R-:W-:Y:S01]  /*3ee0*/  HADD2.F32 R36, -RZ, R36.H0_H0 ;  /* 0x20000024ff247230 */ /* 0x000fe20000004100 */
[----:B------:R-:W-:Y:S01]  /*3ef0*/  LEA R2, P1, R4, R2, 0x1 ;  /* 0x0000000204027211 */ /* 0x000fe200078208ff */
[----:B------:R-:W-:Y:S01]  /*3f00*/  HADD2.F32 R33, -RZ, R33.H0_H0 ;  /* 0x20000021ff217230 */ /* 0x000fe20000004100 */
[----:B------:R-:W-:Y:S01]  /*3f10*/  MOV R5, UR34 ;  /* 0x0000002200057c02 */ /* 0x000fe20008000f00 */
[----:B------:R-:W-:Y:S01]  /*3f20*/  HADD2.F32 R31, -RZ, R31.H0_H0 ;  /* 0x2000001fff1f7230 */ /* 0x000fe20000004100 */
[----:B------:R-:W-:Y:S01]  /*3f30*/  FMUL.FTZ R44, R44, R73 ;  /* 0x000000492c2c7220 */ /* 0x000fe20000410000 */
[----:B------:R-:W-:Y:S01]  /*3f40*/  HADD2.F32 R29, -RZ, R29.H0_H0 ;  /* 0x2000001dff1d7230 */ /* 0x000fe20000004100 */
[----:B------:R-:W-:Y:S01]  /*3f50*/  LEA.HI.X R3, R4, R3, R5, 0x1, P1 ;  /* 0x0000000304037211 */ /* 0x000fe200008f0c05 */
[----:B------:R-:W-:Y:S01]  /*3f60*/  HADD2.F32 R25, -RZ, R25.H0_H0 ;  /* 0x20000019ff197230 */ /* 0x000fe20000004100 */
[-C--:B------:R-:W-:Y:S01]  /*3f70*/  ISETP.GE.AND P1, PT, R6, R133.reuse, PT ;  /* 0x000000850600720c */ /* 0x080fe20003f26270 */
[----:B------:R-:W-:Y:S01]  /*3f80*/  HADD2.F32 R23, -RZ, R23.H0_H0 ;  /* 0x20000017ff177230 */ /* 0x000fe20000004100 */
[----:B------:R-:W-:Y:S01]  /*3f90*/  FMUL.FTZ R47, R47, R76 ;  /* 0x0000004c2f2f7220 */ /* 0x000fe20000410000 */
[----:B------:R-:W-:Y:S01]  /*3fa0*/  @!P0 STG.E.U16 [R2.64+-0xf80], R101 ;  /* 0xfff0806502008986 */ /* 0x000fe2000c101520 */
        /* <DEDUP_REMOVED lines=32> */
[----:B------:R-:W-:Y:S01]  /*41b0*/  ISETP.NE.U32.AND P0, PT, RZ, c[0x0][0x270], PT ;  /* 0x00009c00ff007a0c */ /* 0x000fe20003f05070 */
[----:B------:R-:W-:-:S02]  /*41c0*/  FMUL.FTZ R59, R59, R88 ;  /* 0x000000583b3b7220 */ /* 0x000fc40000410000 */
[----:B------:R-:W-:Y:S01]  /*41d0*/  @!P2 STG.E.U16 [R2.64+-0xfc0], R99 ;  /* 0xfff040630200a986 */ /* 0x000fe2000c101520 */
[----:B------:R-:W-:Y:S01]  /*41e0*/  ISETP.NE.AND.EX P0, PT, RZ, c[0x0][0x274], PT, P0 ;  /* 0x00009d00ff007a0c */ /* 0x000fe20003f05300 */
[----:B------:R-:W-:Y:S02]  /*41f0*/  FMUL.FTZ R61, R61, R90 ;  /* 0x0000005a3d3d7220 */ /* 0x000fe40000410000 */
[----:B------:R-:W-:Y:S01]  /*4200*/  @!P1 STG.E.U16 [R2.64+-0xd80], R117 ;  /* 0xfff2807502009986 */ /* 0x000fe2000c101520 */
[----:B------:R-:W-:Y:S01]  /*4210*/  ISETP.GE.AND P1, PT, R26, R133, PT ;  /* 0x000000851a00720c */ /* 0x000fe20003f26270 */
[----:B------:R-:W-:Y:S02]  /*4220*/  FMUL.FTZ R62, R62, R95 ;  /* 0x0000005f3e3e7220 */ /* 0x000fe40000410000 */
[----:B------:R-:W-:Y:S01]  /*4230*/  FMUL.FTZ R63, R63, R92 ;  /* 0x0000005c3f3f7220 */ /* 0x000fe20000410000 */
[----:B------:R-:W-:Y:S01]  /*4240*/  @!P4 STG.E.U16 [R2.64+-0xd00], R123 ;  /* 0xfff3007b0200c986 */ /* 0x000fe2000c101520 */
[----:B------:R-:W-:-:S02]  /*4250*/  FMUL.FTZ R65, R65, R94 ;  /* 0x0000005e41417220 */ /* 0x000fc40000410000 */
[----:B------:R-:W-:Y:S01]  /*4260*/  FADD.FTZ R143, R38, UR5 ;  /* 0x00000005268f7e21 */ /* 0x000fe20008010000 */
[----:B------:R-:W-:Y:S01]  /*4270*/  @!P5 STG.E.U16 [R2.64+-0xcc0], R125 ;  /* 0xfff3407d0200d986 */ /* 0x000fe2000c101520 */
[----:B------:R-:W-:Y:S02]  /*4280*/  FADD.FTZ R142, R37, UR5 ;  /* 0x00000005258e7e21 */ /* 0x000fe40008010000 */
[----:B------:R-:W-:Y:S01]  /*4290*/  FADD.FTZ R141, R36, UR5 ;  /* 0x00000005248d7e21 */ /* 0x000fe20008010000 */
[----:B------:R0:W-:Y:S01]  /*42a0*/  @!P3 STG.E.U16 [R2.64+-0xc40], R131 ;  /* 0xfff3c0830200b986 */ /* 0x0001e2000c101520 */
[----:B------:R-:W-:Y:S02]  /*42b0*/  FADD.FTZ R140, R33, UR5 ;  /* 0x00000005218c7e21 */ /* 0x000fe40008010000 */
[----:B------:R-:W-:Y:S01]  /*42c0*/  FADD.FTZ R139, R31, UR5 ;  /* 0x000000051f8b7e21 */ /* 0x000fe20008010000 */
[----:B------:R1:W-:Y:S01]  /*42d0*/  @!P1 STG.E.U16 [R2.64+-0xc80], R129 ;  /* 0xfff3808102009986 */ /* 0x0003e2000c101520 */
[----:B------:R-:W-:-:S02]  /*42e0*/  FADD.FTZ R138, R29, UR5 ;  /* 0x000000051d8a7e21 */ /* 0x000fc40008010000 */
[----:B------:R-:W-:Y:S02]  /*42f0*/  FADD.FTZ R137, R25, UR5 ;  /* 0x0000000519897e21 */ /* 0x000fe40008010000 */
[----:B------:R-:W-:Y:S02]  /*4300*/  FADD.FTZ R136, R23, UR5 ;  /* 0x0000000517887e21 */ /* 0x000fe40008010000 */
[----:B------:R-:W-:Y:S02]  /*4310*/  FADD.FTZ R135, R21, UR5 ;  /* 0x0000000515877e21 */ /* 0x000fe40008010000 */
[----:B------:R-:W-:Y:S02]  /*4320*/  FADD.FTZ R134, R19, UR5 ;  /* 0x0000000513867e21 */ /* 0x000fe40008010000 */
[----:B------:R-:W-:Y:S02]  /*4330*/  FADD.FTZ R133, R17, UR5 ;  /* 0x0000000511857e21 */ /* 0x000fe40008010000 */
[----:B------:R-:W-:-:S02]  /*4340*/  FADD.FTZ R132, R15, UR5 ;  /* 0x000000050f847e21 */ /* 0x000fc40008010000 */
[----:B0-----:R-:W-:Y:S02]  /*4350*/  FADD.FTZ R131, R13, UR5 ;  /* 0x000000050d837e21 */ /* 0x001fe40008010000 */
[----:B------:R-:W-:Y:S02]  /*4360*/  FADD.FTZ R130, R11, UR5 ;  /* 0x000000050b827e21 */ /* 0x000fe40008010000 */
[----:B-1----:R-:W-:Y:S02]  /*4370*/  FADD.FTZ R129, R9, UR5 ;  /* 0x0000000509817e21 */ /* 0x002fe40008010000 */
[----:B------:R-:W-:Y:S02]  /*4380*/  FADD.FTZ R128, R7, UR5 ;  /* 0x0000000507807e21 */ /* 0x000fe40008010000 */
        /* <DEDUP_REMOVED lines=15> */
[----:B------:R-:W-:Y:S01]  /*4480*/  FMUL.FTZ R110, R110, R65 ;  /* 0x000000416e6e7220 */ /* 0x000fe20000410000 */
[----:B------:R-:W-:Y:S05]  /*4490*/  @!P0 BRA `(.L_x_456) ;  /* 0x0000087000008947 */ /* 0x000fea0003800000 */
[----:B------:R-:W-:Y:S01]  /*44a0*/  BAR.SYNC.DEFER_BLOCKING 0x0 ;  /* 0x0000000000007b1d */ /* 0x000fe20000010000 */
[----:B------:R-:W-:Y:S02]  /*44b0*/  FMUL.FTZ R34, R43, R34 ;  /* 0x000000222b227220 */ /* 0x000fe40000410000 */
[----:B------:R-:W-:Y:S02]  /*44c0*/  FMUL.FTZ R35, R44, R35 ;  /* 0x000000232c237220 */ /* 0x000fe40000410000 */
[----:B------:R-:W-:Y:S01]  /*44d0*/  FMUL.FTZ R45, R47, R45 ;  /* 0x0000002d2f2d7220 */ /* 0x000fe20000410000 */
[----:B------:R-:W-:Y:S01]  /*44e0*/  ULDC.64 UR8, c[0x0][0x210] ;  /* 0x0000840000087ab9 */ /* 0x000fe20000000a00 */
[----:B------:R-:W-:Y:S01]  /*44f0*/  FMUL.FTZ R66, R49, R66 ;  /* 0x0000004231427220 */ /* 0x000fe20000410000 */
[----:B------:R-:W-:Y:S01]  /*4500*/  F2FP.PACK_AB R34, R35, R34 ;  /* 0x000000222322723e */ /* 0x000fe200000000ff */
[----:B------:R-:W-:Y:S01]  /*4510*/  FMUL.FTZ R51, R51, R67 ;  /* 0x0000004333337220 */ /* 0x000fe20000410000 */
[----:B------:R-:W-:Y:S01]  /*4520*/  UIMAD UR7, UR13, UR8, URZ ;  /* 0x000000080d0772a4 */ /* 0x000fe2000f8e023f */
        /* <DEDUP_REMOVED lines=22> */
[----:B------:R-:W-:Y:S01]  /*4690*/  UIMAD.WIDE.U32 UR34, UR12, UR8, URZ ;  /* 0x000000080c2272a5 */ /* 0x000fe2000f8e003f */
[----:B------:R2:W-:Y:S01]  /*46a0*/  STS.U16 [R145+0xa], R5 ;  /* 0x00000a0591007388 */ /* 0x0005e20000000400 */
[----:B------:R-:W-:Y:S01]  /*46b0*/  PRMT R7, R55, 0x7632, R7 ;  /* 0x0000763237077816 */ /* 0x000fe20000000007 */
[----:B------:R-:W-:Y:S01]  /*46c0*/  UIMAD UR36, UR12, UR9, UR7 ;  /* 0x000000090c2472a4 */ /* 0x000fe2000f8e0207 */
[----:B------:R-:W-:Y:S01]  /*46d0*/  F2FP.PACK_AB R2, R2, R41 ;  /* 0x000000290202723e */ /* 0x000fe200000000ff */
[----:B------:R-:W-:Y:S01]  /*46e0*/  STS.U16 [R145], R34 ;  /* 0x0000002291007388 */ /* 0x000fe20000000400 */
[----:B0-----:R-:W-:Y:S01]  /*46f0*/  PRMT R3, R53, 0x7632, R3 ;  /* 0x0000763235037816 */ /* 0x001fe20000000003 */
[----:B------:R-:W-:Y:S01]  /*4700*/  UIADD3 UR7, UR35, UR36, URZ ;  /* 0x0000002423077290 */ /* 0x000fe2000fffe03f */
[----:B-1----:R-:W-:Y:S01]  /*4710*/  PRMT R4, R58, 0x7632, R4 ;  /* 0x000076323a047816 */ /* 0x002fe20000000004 */
[----:B------:R-:W-:Y:S01]  /*4720*/  STS.U16 [R145+0x4], R45 ;  /* 0x0000042d91007388 */ /* 0x000fe20000000400 */
[----:B------:R-:W-:Y:S01]  /*4730*/  PRMT R25, R2, 0x7632, R25 ;  /* 0x0000763202197816 */ /* 0x000fe20000000019 */
[----:B------:R-:W-:Y:S01]  /*4740*/  BSSY B0, `(.L_x_457) ;  /* 0x0000031000007945 */ /* 0x000fe20003800000 */
[----:B--2---:R-:W-:Y:S01]  /*4750*/  PRMT R5, R61, 0x7632, R5 ;  /* 0x000076323d057816 */ /* 0x004fe20000000005 */
        /* <DEDUP_REMOVED lines=35> */
[----:B------:R-:W-:Y:S01]  /*4990*/  MOV R2, R150 ;  /* 0x0000009600027202 */ /* 0x000fe20000000f00 */
[----:B------:R-:W-:Y:S01]  /*49a0*/  UIMAD UR8, UR11, UR8, URZ ;  /* 0x000000080b0872a4 */ /* 0x000fe2000f8e023f */
[----:B------:R-:W-:-:S03]  /*49b0*/  MOV R3, R151 ;  /* 0x0000009700037202 */ /* 0x000fc60000000f00 */
[----:B------:R-:W-:Y:S02]  /*49c0*/  UIMAD UR8, UR10, UR9, UR8 ;  /* 0x000000090a0872a4 */ /* 0x000fe4000f8e0208 */
[----:B------:R-:W-:Y:S01]  /*49d0*/  IMAD.WIDE.U32 R2, R5, c[0x0][0x210], R2 ;  /* 0x0000840005027a25 */ /* 0x000fe200078e0002 */
[----:B------:R-:W-:-:S04]  /*49e0*/  MOV R5, UR10 ;  /* 0x0000000a00057c02 */ /* 0x000fc80008000f00 */
[----:B------:R-:W-:-:S05]  /*49f0*/  IADD3 R3, R3, UR36, RZ ;  /* 0x0000002403037c10 */ /* 0x000fca000fffe0ff */
[----:B------:R-:W-:-:S05]  /*4a00*/  IMAD.WIDE.U32 R2, R5, c[0x0][0x218], R2 ;  /* 0x0000860005027a25 */ /* 0x000fca00078e0002 */
[----:B------:R-:W-:Y:S02]  /*4a10*/  IADD3 R3, R3, UR8, RZ ;  /* 0x0000000803037c10 */ /* 0x000fe4000fffe0ff */
[----:B------:R-:W-:-:S04]  /*4a20*/  LEA R4, P0, R2, c[0x0][0x270], 0x1 ;  /* 0x00009c0002047a11 */ /* 0x000fc800078008ff */
[----:B------:R-:W-:-:S05]  /*4a30*/  LEA.HI.X R5, R2, c[0x0][0x274], R3, 0x1, P0 ;  /* 0x00009d0002057a11 */ /* 0x000fca00000f0c03 */
[----:B------:R0:W-:Y:S04]  /*4a40*/  STG.E.U16 [R4.64], R7 ;  /* 0x0000000704007986 */ /* 0x0001e8000c101520 */
.L_x_458:
[----:B------:R-:W-:Y:S05]  /*4a50*/  BSYNC B0 ;  /* 0x0000000000007941 */ /* 0x000fea0003800000 */
.L_x_457:
[----:B------:R-:W-:Y:S01]  /*4a60*/  ULDC.64 UR8, c[0x0][0x218] ;  /* 0x0000860000087ab9 */ /* 0x000fe20000000a00 */
[----:B------:R-:W-:Y:S01]  /*4a70*/  LEA R2, P0, R146, c[0x0][0x270], 0x1 ;  /* 0x00009c0092027a11 */ /* 0x000fe200078008ff */
[----:B------:R-:W-:Y:S01]  /*4a80*/  UMOV UR35, UR7 ;  /* 0x0000000700237c82 */ /* 0x000fe20008000000 */
[-C--:B------:R-:W-:Y:S01]  /*4a90*/  ISETP.GE.AND P3, PT, R30, R41.reuse, PT ;  /* 0x000000291e00720c */ /* 0x080fe20003f66270 */
[----:B------:R-:W-:Y:S01]  /*4aa0*/  UIMAD.WIDE.U32 UR34, UR10, UR8, UR34 ;  /* 0x000000080a2272a5 */ /* 0x000fe2000f8e0022 */
[-C--:B------:R-:W-:Y:S01]  /*4ab0*/  ISETP.GE.AND P2, PT, R32, R41.reuse, PT ;  /* 0x000000292000720c */ /* 0x080fe20003f46270 */
[----:B------:R-:W-:Y:S01]  /*4ac0*/  UIMAD UR8, UR11, UR8, URZ ;  /* 0x000000080b0872a4 */ /* 0x000fe2000f8e023f */
[-C--:B------:R-:W-:Y:S01]  /*4ad0*/  ISETP.GE.AND P1, PT, R0, R41.reuse, PT ;  /* 0x000000290000720c */ /* 0x080fe20003f26270 */
[----:B------:R-:W-:Y:S01]  /*4ae0*/  UIADD3 UR7, UP0, UR26, UR34, URZ ;  /* 0x000000221a077290 */ /* 0x000fe2000ff1e03f */
[----:B------:R-:W-:Y:S01]  /*4af0*/  LEA.HI.X R3, R146, c[0x0][0x274], R120, 0x1, P0 ;  /* 0x00009d0092037a11 */ /* 0x000fe200000f0c78 */
[----:B------:R-:W-:Y:S01]  /*4b00*/  UIMAD UR8, UR10, UR9, UR8 ;  /* 0x000000090a0872a4 */ /* 0x000fe2000f8e0208 */
[----:B------:R-:W-:-:S02]  /*4b10*/  ISETP.GE.AND P5, PT, R8, R41, PT ;  /* 0x000000290800720c */ /* 0x000fc40003fa6270 */
[----:B------:R-:W-:Y:S01]  /*4b20*/  ISETP.GE.AND P4, PT, R10, R41, PT ;  /* 0x000000290a00720c */ /* 0x000fe20003f86270 */
[----:B------:R-:W-:Y:S01]  /*4b30*/  UIADD3.X UR34, UR27, UR8, UR35, UP0, !UPT ;  /* 0x000000081b227290 */ /* 0x000fe200087fe423 */
[----:B0-----:R-:W-:-:S04]  /*4b40*/  MOV R4, UR7 ;  /* 0x0000000700047c02 */ /* 0x001fc80008000f00 */
[----:B------:R-:W-:Y:S02]  /*4b50*/  LEA R2, P0, R4, R2, 0x1 ;  /* 0x0000000204027211 */ /* 0x000fe400078008ff */
[----:B------:R-:W-:-:S04]  /*4b60*/  MOV R5, UR34 ;  /* 0x0000002200057c02 */ /* 0x000fc80008000f00 */
[----:B------:R-:W-:Y:S02]  /*4b70*/  LEA.HI.X R3, R4, R3, R5, 0x1, P0 ;  /* 0x0000000304037211 */ /* 0x000fe400000f0c05 */
        /* <DEDUP_REMOVED lines=25> */
.L_x_456:
[----:B0-----:R-:W2:Y:S01]  /*4d10*/  LDL.LU R3, [R1+0x14] ;  /* 0x0000140001037983 */ /* 0x001ea20000300800 */
[----:B------:R-:W-:Y:S01]  /*4d20*/  HADD2.F32 R0, -RZ, R171.H0_H0 ;  /* 0x200000abff007230 */ /* 0x000fe20000004100 */
[----:B------:R-:W-:Y:S01]  /*4d30*/  MOV R5, c[0x0][0x16c] ;  /* 0x00005b0000057a02 */ /* 0x000fe20000000f00 */
[----:B------:R-:W-:Y:S01]  /*4d40*/  HADD2.F32 R2, -RZ, R170.H0_H0 ;  /* 0x200000aaff027230 */ /* 0x000fe20000004100 */
[----:B------:R-:W-:Y:S01]  /*4d50*/  HFMA2.MMA R109, -RZ, RZ, 0, 0 ;  /* 0x00000000ff6d7435 */ /* 0x000fe200000001ff */
[----:B------:R-:W-:Y:S01]  /*4d60*/  HADD2.F32 R4, -RZ, R168.H0_H0 ;  /* 0x200000a8ff047230 */ /* 0x000fe20000004100 */
[----:B------:R-:W-:Y:S01]  /*4d70*/  ISETP.GE.AND P0, PT, R5, 0x1, PT ;  /* 0x000000010500780c */ /* 0x000fe20003f06270 */
[----:B------:R-:W-:Y:S01]  /*4d80*/  FMUL.FTZ R232, R127, UR4 ;  /* 0x000000047fe87c20 */ /* 0x000fe20008410000 */
[----:B------:R-:W-:Y:S01]  /*4d90*/  MOV R215, RZ ;  /* 0x000000ff00d77202 */ /* 0x000fe20000000f00 */
[----:B------:R-:W-:Y:S01]  /*4da0*/  FMUL.FTZ R231, R126, UR4 ;  /* 0x000000047ee77c20 */ /* 0x000fe20008410000 */
[----:B------:R-:W-:Y:S01]  /*4db0*/  CS2R R184, SRZ ;  /* 0x0000000000b87805 */ /* 0x000fe2000001ff00 */
        /* <DEDUP_REMOVED lines=19> */
[----:B------:R-:W-:Y:S01]  /*4ef0*/  FMUL.FTZ R217, R110, UR4 ;  /* 0x000000046ed97c20 */ /* 0x000fe20008410000 */
[----:B------:R-:W-:Y:S01]  /*4f00*/  BAR.SYNC.DEFER_BLOCKING 0x0 ;  /* 0x0000000000007b1d */ /* 0x000fe20000010000 */
[----:B--2---:R-:W-:Y:S01]  /*4f10*/  FFMA.FTZ R3, R127, R0, R3 ;  /* 0x000000007f037223 */ /* 0x004fe20000010003 */
[----:B------:R-:W-:-:S03]  /*4f20*/  HADD2.F32 R0, -RZ, R169.H0_H0 ;  /* 0x200000a9ff007230 */ /* 0x000fc60000004100 */
[----:B------:R-:W-:-:S04]  /*4f30*/  FFMA.FTZ R2, R126, R2, R3 ;  /* 0x000000027e027223 */ /* 0x000fc80000010003 */
[----:B------:R-:W-:Y:S01]  /*4f40*/  FFMA.FTZ R3, R125, R0, R2 ;  /* 0x000000007d037223 */ /* 0x000fe20000010002 */
[----:B------:R-:W-:Y:S02]  /*4f50*/  HADD2.F32 R0, -RZ, R167.H0_H0 ;  /* 0x200000a7ff007230 */ /* 0x000fe40000004100 */
[----:B------:R-:W-:Y:S01]  /*4f60*/  HADD2.F32 R2, -RZ, R166.H0_H0 ;  /* 0x200000a6ff027230 */ /* 0x000fe20000004100 */
        /* <DEDUP_REMOVED lines=21> */
[----:B------:R-:W-:-:S04]  /*50c0*/  FFMA.FTZ R3, R111, R0, R2 ;  /* 0x000000006f037223 */ /* 0x000fc80000010002 */
[----:B------:R-:W-:-:S05]  /*50d0*/  FFMA.FTZ R0, R110, R4, R3 ;  /* 0x000000046e007223 */ /* 0x000fca0000010003 */
[----:B------:R0:W-:Y:S01]  /*50e0*/  STL [R1+0x14], R0 ;  /* 0x0000140001007387 */ /* 0x0001e20000100800 */
[----:B------:R-:W-:Y:S05]  /*50f0*/  @!P0 BRA `(.L_x_459) ;  /* 0x0000a2c000008947 */ /* 0x000fea0003800000 */
[----:B------:R-:W-:Y:S01]  /*5100*/  UIADD3 UR38, UR24, -0x1, URZ ;  /* 0xffffffff18267890 */ /* 0x000fe2000fffe03f */
[----:B------:R-:W-:Y:S01]  /*5110*/  MOV R109, RZ ;  /* 0x000000ff006d7202 */ /* 0x000fe20000000f00 */
[----:B------:R-:W-:Y:S02]  /*5120*/  UMOV UR8, URZ ;  /* 0x0000003f00087c82 */ /* 0x000fe40008000000 */
[----:B------:R-:W-:Y:S02]  /*5130*/  ULEA.HI UR7, UR38, UR38, URZ, 0x1 ;  /* 0x0000002626077291 */ /* 0x000fe4000f8f083f */
[----:B------:R-:W-:Y:S02]  /*5140*/  UMOV UR9, URZ ;  /* 0x0000003f00097c82 */ /* 0x000fe40008000000 */
[----:B------:R-:W-:-:S04]  /*5150*/  ULOP3.LUT UR7, UR7, 0xfffffe, URZ, 0xc0, !UPT ;  /* 0x00fffffe07077892 */ /* 0x000fc8000f8ec03f */
[----:B------:R-:W-:-:S03]  /*5160*/  UIADD3 UR38, UR38, -UR7, URZ ;  /* 0x8000000726267290 */ /* 0x000fc6000fffe03f */
[----:B------:R-:W-:Y:S02]  /*5170*/  UMOV UR7, URZ ;  /* 0x0000003f00077c82 */ /* 0x000fe40008000000 */
.L_x_560:
[----:B------:R-:W-:Y:S02]  /*5180*/  ULDC.64 UR34, c[0x0][0x180] ;  /* 0x0000600000227ab9 */ /* 0x000fe40000000a00 */
[----:B------:R-:W-:Y:S02]  /*5190*/  UIMAD UR39, UR11, UR34, URZ ;  /* 0x000000220b2772a4 */ /* 0x000fe4000f8e023f */
[----:B------:R-:W-:Y:S02]  /*51a0*/  UIMAD.WIDE.U32 UR36, UR10, UR34, URZ ;  /* 0x000000220a2472a5 */ /* 0x000fe4000f8e003f */
[----:B------:R-:W-:Y:S02]  /*51b0*/  UIMAD UR42, UR10, UR35, UR39 ;  /* 0x000000230a2a72a4 */ /* 0x000fe4000f8e0227 */
[----:B------:R-:W-:Y:S02]  /*51c0*/  USHF.R.S32.HI UR39, URZ, 0x1f, UR7 ;  /* 0x0000001f3f277899 */ /* 0x000fe40008011407 */
[----:B------:R-:W-:-:S02]  /*51d0*/  ULDC.64 UR34, c[0x0][0x188] ;  /* 0x0000620000227ab9 */ /* 0x000fc40000000a00 */
[----:B------:R-:W-:Y:S02]  /*51e0*/  UIADD3 UR37, UR37, UR42, URZ ;  /* 0x0000002a25257290 */ /* 0x000fe4000fffe03f */
[----:B------:R-:W-:Y:S02]  /*51f0*/  UIMAD UR42, UR39, UR34, URZ ;  /* 0x00000022272a72a4 */ /* 0x000fe4000f8e023f */
[----:B------:R-:W-:Y:S02]  /*5200*/  UIMAD.WIDE.U32 UR36, UR7, UR34, UR36 ;  /* 0x00000022072472a5 */ /* 0x000fe4000f8e0024 */
[----:B------:R-:W-:-:S03]  /*5210*/  UIMAD UR42, UR7, UR35, UR42 ;  /* 0x00000023072a72a4 */ /* 0x000fc6000f8e022a */
[----:B------:R-:W-:Y:S02]  /*5220*/  ULDC.64 UR34, c[0x0][0x220] ;  /* 0x0000880000227ab9 */ /* 0x000fe40000000a00 */
[----:B------:R-:W-:Y:S02]  /*5230*/  UIADD3 UR37, UR37, UR42, URZ ;  /* 0x0000002a25257290 */ /* 0x000fe4000fffe03f */
[----:B------:R-:W-:-:S04]  /*5240*/  ULEA UR34, UP0, UR36, UR34, 0x3 ;  /* 0x0000002224227291 */ /* 0x000fc8000f80183f */
[----:B------:R-:W-:Y:S01]  /*5250*/  ULEA.HI.X UR35, UR36, UR35, UR37, 0x3, UP0 ;  /* 0x0000002324237291 */ /* 0x000fe200080f1c25 */
[----:B0-----:R-:W-:Y:S02]  /*5260*/  LOP3.LUT R0, R148, 0x7ffffe0, RZ, 0xc0, !PT ;  /* 0x07ffffe094007812 */ /* 0x001fe400078ec0ff */
[----:B------:R-:W-:-:S03]  /*5270*/  MOV R2, UR34 ;  /* 0x0000002200027c02 */ /* 0x000fc60008000f00 */
[----:B------:R-:W-:Y:S01]  /*5280*/  MOV R3, UR35 ;  /* 0x0000002300037c02 */ /* 0x000fe20008000f00 */
[----:B------:R-:W-:Y:S01]  /*5290*/  ULDC UR36, c[0x0][0x168] ;  /* 0x00005a0000247ab9 */ /* 0x000fe20000000800 */
[----:B------:R-:W-:Y:S01]  /*52a0*/  SHF.L.U32 R7, R0, 0x5, RZ ;  /* 0x0000000500077819 */ /* 0x000fe200000006ff */
[----:B------:R-:W-:Y:S02]  /*52b0*/  UIADD3 UR36, -UR25, UR36, URZ ;  /* 0x0000002419247290 */ /* 0x000fe4000fffe13f */
[----:B------:R-:W-:Y:S01]  /*52c0*/  ULDC.64 UR34, c[0x0][0x1c0] ;  /* 0x0000700000227ab9 */ /* 0x000fe20000000a00 */
[----:B------:R-:W2:Y:S01]  /*52d0*/  LDG.E.64 R2, [R2.64] ;  /* 0x0000002002027981 */ /* 0x000ea2000c1e1b00 */
[----:B------:R-:W-:Y:S01]  /*52e0*/  LOP3.LUT R6, R7, 0xffffffe0, R236, 0xe2, !PT ;  /* 0xffffffe007067812 */ /* 0x000fe200078ee2ec */
[----:B------:R-:W-:Y:S01]  /*52f0*/  USHF.L.U32 UR36, UR36, 0x1, URZ ;  /* 0x0000000124247899 */ /* 0x000fe2000800063f */
[----:B------:R-:W-:Y:S01]  /*5300*/  MOV R9, UR7 ;  /* 0x0000000700097c02 */ /* 0x000fe20008000f00 */
[----:B------:R-:W-:Y:S01]  /*5310*/  UIMAD UR34, UR39, UR34, URZ ;  /* 0x00000022272272a4 */ /* 0x000fe2000f8e023f */
[----:B------:R-:W-:-:S02]  /*5320*/  LOP3.LUT R0, R6, 0x20, RZ, 0xfc, !PT ;  /* 0x0000002006007812 */ /* 0x000fc400078efcff */
[--C-:B------:R-:W-:Y:S01]  /*5330*/  SHF.R.S32.HI R7, RZ, 0x1f, R6.reuse ;  /* 0x0000001fff077819 */ /* 0x100fe20000011406 */
[----:B------:R-:W-:Y:S01]  /*5340*/  UIMAD UR34, UR7, UR35, UR34 ;  /* 0x00000023072272a4 */ /* 0x000fe2000f8e0222 */
[----:B------:R-:W-:Y:S02]  /*5350*/  ISETP.GE.AND P2, PT, R0, UR36, PT ;  /* 0x0000002400007c0c */ /* 0x000fe4000bf46270 */
[C---:B------:R-:W-:Y:S01]  /*5360*/  LOP3.LUT R0, R6.reuse, 0x40, RZ, 0xfc, !PT ;  /* 0x0000004006007812 */ /* 0x040fe200078efcff */
[----:B------:R-:W-:Y:S01]  /*5370*/  IMAD.WIDE.U32 R8, R9, c[0x0][0x1c0], R6 ;  /* 0x0000700009087a25 */ /* 0x000fe200078e0006 */
[----:B------:R-:W-:Y:S02]  /*5380*/  ISETP.GE.AND P1, PT, R6, UR36, PT ;  /* 0x0000002406007c0c */ /* 0x000fe4000bf26270 */
[----:B------:R-:W-:Y:S02]  /*5390*/  ISETP.GE.AND P3, PT, R0, UR36, PT ;  /* 0x0000002400007c0c */ /* 0x000fe4000bf66270 */
[----:B------:R-:W-:-:S02]  /*53a0*/  LOP3.LUT R0, R6, 0x60, RZ, 0xfc, !PT ;  /* 0x0000006006007812 */ /* 0x000fc400078efcff */
[----:B------:R-:W-:Y:S01]  /*53b0*/  IADD3 R5, R9, UR34, RZ ;  /* 0x0000002209057c10 */ /* 0x000fe2000fffe0ff */
[----:B------:R-:W-:Y:S01]  /*53c0*/  ULDC.64 UR34, c[0x0][0x198] ;  /* 0x0000660000227ab9 */ /* 0x000fe20000000a00 */
[----:B------:R-:W-:Y:S02]  /*53d0*/  LEA R4, P0, R8, UR22, 0x1 ;  /* 0x0000001608047c11 */ /* 0x000fe4000f8008ff */
[----:B------:R-:W-:Y:S02]  /*53e0*/  ISETP.GE.AND P4, PT, R0, UR36, PT ;  /* 0x0000002400007c0c */ /* 0x000fe4000bf86270 */
[----:B------:R-:W-:Y:S02]  /*53f0*/  LOP3.LUT R0, R6, 0xa0, RZ, 0xfc, !PT ;  /* 0x000000a006007812 */ /* 0x000fe400078efcff */
[----:B------:R-:W-:Y:S02]  /*5400*/  LEA.HI.X R5, R8, UR23, R5, 0x1, P0 ;  /* 0x0000001708057c11 */ /* 0x000fe400080f0c05 */
[----:B------:R-:W-:-:S02]  /*5410*/  PRMT R8, RZ, 0x7610, R8 ;  /* 0x00007610ff087816 */ /* 0x000fc40000000008 */
[----:B------:R-:W-:Y:S02]  /*5420*/  ISETP.GE.AND P0, PT, R0, UR36, PT ;  /* 0x0000002400007c0c */ /* 0x000fe4000bf06270 */
[C---:B------:R-:W-:Y:S02]  /*5430*/  LOP3.LUT R0, R6.reuse, 0xc0, RZ, 0xfc, !PT ;  /* 0x000000c006007812 */ /* 0x040fe400078efcff */
[----:B------:R-:W-:Y:S01]  /*5440*/  PRMT R11, RZ, 0x7610, R11 ;  /* 0x00007610ff0b7816 */ /* 0x000fe2000000000b */
[----:B------:R0:W3:Y:S01]  /*5450*/  @!P1 LDG.E.U16 R8, [R4.64] ;  /* 0x0000002004089981 */ /* 0x0000e2000c1e1500 */
[----:B------:R-:W-:Y:S02]  /*5460*/  LOP3.LUT R7, R6, 0x80, RZ, 0xfc, !PT ;  /* 0x0000008006077812 */ /* 0x000fe400078efcff */
[----:B------:R-:W-:Y:S02]  /*5470*/  ISETP.GE.AND P1, PT, R0, UR36, PT ;  /* 0x0000002400007c0c */ /* 0x000fe4000bf26270 */
[----:B------:R-:W-:Y:S01]  /*5480*/  LOP3.LUT R0, R6, 0xe0, RZ, 0xfc, !PT ;  /* 0x000000e006007812 */ /* 0x000fe200078efcff */
[----:B------:R0:W4:Y:S01]  /*5490*/  @!P2 LDG.E.U16 R11, [R4.64+0x40] ;  /* 0x00004020040ba981 */ /* 0x000122000c1e1500 */
[----:B------:R-:W-:-:S02]  /*54a0*/  ISETP.GE.AND P5, PT, R7, UR36, PT ;  /* 0x0000002407007c0c */ /* 0x000fc4000bfa6270 */
[----:B------:R-:W-:Y:S02]  /*54b0*/  PRMT R10, RZ, 0x7610, R10 ;  /* 0x00007610ff0a7816 */ /* 0x000fe4000000000a */
[----:B------:R-:W-:Y:S02]  /*54c0*/  PRMT R7, RZ, 0x7610, R7 ;  /* 0x00007610ff077816 */ /* 0x000fe40000000007 */
[----:B------:R-:W-:Y:S02]  /*54d0*/  ISETP.GE.AND P2, PT, R0, UR36, PT ;  /* 0x0000002400007c0c */ /* 0x000fe4000bf46270 */
[C---:B------:R-:W-:Y:S01]  /*54e0*/  LOP3.LUT R0, R6.reuse, 0x120, RZ, 0xfc, !PT ;  /* 0x0000012006007812 */ /* 0x040fe200078efcff */
[----:B------:R0:W3:Y:S01]  /*54f0*/  @!P4 LDG.E.U16 R10, [R4.64+0xc0] ;  /* 0x0000c020040ac981 */ /* 0x0000e2000c1e1500 */
[----:B------:R-:W-:Y:S02]  /*5500*/  LOP3.LUT R9, R6, 0x100, RZ, 0xfc, !PT ;  /* 0x0000010006097812 */ /* 0x000fe400078efcff */
[----:B------:R-:W-:Y:S01]  /*5510*/  PRMT R13, RZ, 0x7610, R13 ;  /* 0x00007610ff0d7816 */ /* 0x000fe2000000000d */
[----:B------:R0:W3:Y:S01]  /*5520*/  @!P3 LDG.E.U16 R7, [R4.64+0x80] ;  /* 0x000080200407b981 */ /* 0x0000e2000c1e1500 */
[----:B------:R-:W-:-:S02]  /*5530*/  ISETP.GE.AND P4, PT, R0, UR36, PT ;  /* 0x0000002400007c0c */ /* 0x000fc4000bf86270 */
[----:B------:R-:W-:Y:S02]  /*5540*/  ISETP.GE.AND P3, PT, R9, UR36, PT ;  /* 0x0000002409007c0c */ /* 0x000fe4000bf66270 */
[----:B------:R-:W-:Y:S01]  /*5550*/  LOP3.LUT R0, R6, 0x160, RZ, 0xfc, !PT ;  /* 0x0000016006007812 */ /* 0x000fe200078efcff */
[----:B------:R0:W3:Y:S01]  /*5560*/  @!P0 LDG.E.U16 R13, [R4.64+0x140] ;  /* 0x00014020040d8981 */ /* 0x0000e2000c1e1500 */
[----:B------:R-:W-:Y:S02]  /*5570*/  PRMT R14, RZ, 0x7610, R14 ;  /* 0x00007610ff0e7816 */ /* 0x000fe4000000000e */
[----:B------:R-:W-:Y:S02]  /*5580*/  PRMT R9, RZ, 0x7610, R9 ;  /* 0x00007610ff097816 */ /* 0x000fe40000000009 */
[----:B------:R-:W-:Y:S02]  /*5590*/  ISETP.GE.AND P0, PT, R0, UR36, PT ;  /* 0x0000002400007c0c */ /* 0x000fe4000bf06270 */
[C---:B------:R-:W-:Y:S01]  /*55a0*/  LOP3.LUT R0, R6.reuse, 0x1a0, RZ, 0xfc, !PT ;  /* 0x000001a006007812 */ /* 0x040fe200078efcff */
[----:B------:R0:W3:Y:S01]  /*55b0*/  @!P2 LDG.E.U16 R14, [R4.64+0x1c0] ;  /* 0x0001c020040ea981 */ /* 0x0000e2000c1e1500 */
[----:B------:R-:W-:-:S02]  /*55c0*/  LOP3.LUT R12, R6, 0x140, RZ, 0xfc, !PT ;  /* 0x00000140060c7812 */ /* 0x000fc400078efcff */
[----:B------:R-:W-:Y:S01]  /*55d0*/  PRMT R20, RZ, 0x7610, R20 ;  /* 0x00007610ff147816 */ /* 0x000fe20000000014 */
[----:B------:R0:W3:Y:S01]  /*55e0*/  @!P5 LDG.E.U16 R9, [R4.64+0x100] ;  /* 0x000100200409d981 */ /* 0x0000e2000c1e1500 */
[----:B------:R-:W-:Y:S02]  /*55f0*/  ISETP.GE.AND P2, PT, R0, UR36, PT ;  /* 0x0000002400007c0c */ /* 0x000fe4000bf46270 */
[----:B------:R-:W-:Y:S02]  /*5600*/  ISETP.GE.AND P5, PT, R12, UR36, PT ;  /* 0x000000240c007c0c */ /* 0x000fe4000bfa6270 */
[----:B------:R-:W-:Y:S01]  /*5610*/  LOP3.LUT R0, R6, 0x1c0, RZ, 0xfc, !PT ;  /* 0x000001c006007812 */ /* 0x000fe200078efcff */
[----:B------:R0:W3:Y:S01]  /*5620*/  @!P3 LDG.E.U16 R20, [R4.64+0x200] ;  /* 0x000200200414b981 */ /* 0x0000e2000c1e1500 */
[----:B------:R-:W-:Y:S02]  /*5630*/  PRMT R12, RZ, 0x7610, R12 ;  /* 0x00007610ff0c7816 */ /* 0x000fe4000000000c */
[----:B------:R-:W-:-:S02]  /*5640*/  PRMT R19, RZ, 0x7610, R19 ;  /* 0x00007610ff137816 */ /* 0x000fc40000000013 */
[----:B------:R-:W-:Y:S02]  /*5650*/  LOP3.LUT R15, R6, 0x180, RZ, 0xfc, !PT ;  /* 0x00000180060f7812 */ /* 0x000fe400078efcff */
[----:B------:R-:W-:Y:S01]  /*5660*/  ISETP.GE.AND P3, PT, R0, UR36, PT ;  /* 0x0000002400007c0c */ /* 0x000fe2000bf66270 */
[----:B------:R0:W3:Y:S01]  /*5670*/  @!P1 LDG.E.U16 R12, [R4.64+0x180] ;  /* 0x00018020040c9981 */ /* 0x0000e2000c1e1500 */
[----:B------:R-:W-:Y:S02]  /*5680*/  LOP3.LUT R0, R6, 0x1e0, RZ, 0xfc, !PT ;  /* 0x000001e006007812 */ /* 0x000fe400078efcff */
[----:B------:R-:W-:Y:S01]  /*5690*/  ISETP.GE.AND P1, PT, R15, UR36, PT ;  /* 0x000000240f007c0c */ /* 0x000fe2000bf26270 */
[----:B------:R0:W3:Y:S01]  /*56a0*/  @!P4 LDG.E.U16 R19, [R4.64+0x240] ;  /* 0x000240200413c981 */ /* 0x0000e2000c1e1500 */
[----:B------:R-:W-:Y:S02]  /*56b0*/  ISETP.GE.AND P4, PT, R0, UR36, PT ;  /* 0x0000002400007c0c */ /* 0x000fe4000bf86270 */
[----:B------:R-:W-:-:S02]  /*56c0*/  PRMT R18, RZ, 0x7610, R18 ;  /* 0x00007610ff127816 */ /* 0x000fc40000000012 */
[C---:B------:R-:W-:Y:S02]  /*56d0*/  LOP3.LUT R21, R6.reuse, 0x200, RZ, 0xfc, !PT ;  /* 0x0000020006157812 */ /* 0x040fe400078efcff */
[----:B------:R-:W-:Y:S02]  /*56e0*/  PRMT R15, RZ, 0x7610, R15 ;  /* 0x00007610ff0f7816 */ /* 0x000fe4000000000f */
[----:B------:R-:W-:Y:S01]  /*56f0*/  PRMT R23, RZ, 0x7610, R23 ;  /* 0x00007610ff177816 */ /* 0x000fe20000000017 */
[----:B------:R0:W3:Y:S01]  /*5700*/  @!P0 LDG.E.U16 R18, [R4.64+0x2c0] ;  /* 0x0002c02004128981 */ /* 0x0000e2000c1e1500 */
[----:B------:R-:W-:Y:S02]  /*5710*/  ISETP.GE.AND P0, PT, R21, UR36, PT ;  /* 0x0000002415007c0c */ /* 0x000fe4000bf06270 */
[C---:B------:R-:W-:Y:S01]  /*5720*/  LOP3.LUT R0, R6.reuse, 0x220, RZ, 0xfc, !PT ;  /* 0x0000022006007812 */ /* 0x040fe200078efcff */
[----:B------:R0:W3:Y:S01]  /*5730*/  @!P1 LDG.E.U16 R15, [R4.64+0x300] ;  /* 0x00030020040f9981 */ /* 0x0000e2000c1e1500 */
[----:B------:R-:W-:-:S02]  /*5740*/  LOP3.LUT R24, R6, 0x260, RZ, 0xfc, !PT ;  /* 0x0000026006187812 */ /* 0x000fc400078efcff */
[----:B------:R-:W-:Y:S01]  /*5750*/  PRMT R16, RZ, 0x7610, R16 ;  /* 0x00007610ff107816 */ /* 0x000fe20000000010 */
[----:B------:R0:W3:Y:S01]  /*5760*/  @!P4 LDG.E.U16 R23, [R4.64+0x3c0] ;  /* 0x0003c0200417c981 */ /* 0x0000e2000c1e1500 */
[----:B------:R-:W-:Y:S02]  /*5770*/  ISETP.GE.AND P1, PT, R0, UR36, PT ;  /* 0x0000002400007c0c */ /* 0x000fe4000bf26270 */
[----:B------:R-:W-:Y:S02]  /*5780*/  LOP3.LUT R0, R6, 0x240, RZ, 0xfc, !PT ;  /* 0x0000024006007812 */ /* 0x000fe400078efcff */
[----:B------:R-:W-:Y:S01]  /*5790*/  ISETP.GE.AND P4, PT, R24, UR36, PT ;  /* 0x0000002418007c0c */ /* 0x000fe2000bf86270 */
[----:B------:R0:W3:Y:S01]  /*57a0*/  @!P2 LDG.E.U16 R16, [R4.64+0x340] ;  /* 0x000340200410a981 */ /* 0x0000e2000c1e1500 */
[----:B------:R-:W-:Y:S02]  /*57b0*/  PRMT R21, RZ, 0x7610, R21 ;  /* 0x00007610ff157816 */ /* 0x000fe40000000015 */
[----:B------:R-:W-:-:S02]  /*57c0*/  PRMT R22, RZ, 0x7610, R22 ;  /* 0x00007610ff167816 */ /* 0x000fc40000000016 */
[----:B------:R-:W-:Y:S02]  /*57d0*/  PRMT R17, RZ, 0x7610, R17 ;  /* 0x00007610ff117816 */ /* 0x000fe40000000011 */
[----:B------:R-:W-:Y:S01]  /*57e0*/  ISETP.GE.AND P2, PT, R0, UR36, PT ;  /* 0x0000002400007c0c */ /* 0x000fe2000bf46270 */
[----:B------:R0:W3:Y:S01]  /*57f0*/  @!P3 LDG.E.U16 R21, [R4.64+0x380] ;  /* 0x000380200415b981 */ /* 0x0000e2000c1e1500 */
[C---:B------:R-:W-:Y:S02]  /*5800*/  LOP3.LUT R0, R6.reuse, 0x280, RZ, 0xfc, !PT ;  /* 0x0000028006007812 */ /* 0x040fe400078efcff */
[----:B------:R-:W-:Y:S01]  /*5810*/  LOP3.LUT R27, R6, 0x2a0, RZ, 0xfc, !PT ;  /* 0x000002a0061b7812 */ /* 0x000fe200078efcff */
[----:B------:R0:W3:Y:S01]  /*5820*/  @!P0 LDG.E.U16 R22, [R4.64+0x400] ;  /* 0x0004002004168981 */ /* 0x0000e2000c1e1500 */
[----:B------:R-:W-:Y:S02]  /*5830*/  PRMT R25, RZ, 0x7610, R25 ;  /* 0x00007610ff197816 */ /* 0x000fe40000000019 */
[----:B------:R-:W-:Y:S01]  /*5840*/  ISETP.GE.AND P0, PT, R0, UR36, PT ;  /* 0x0000002400007c0c */ /* 0x000fe2000bf06270 */
[----:B------:R0:W3:Y:S01]  /*5850*/  @!P5 LDG.E.U16 R17, [R4.64+0x280] ;  /* 0x000280200411d981 */ /* 0x0000e2000c1e1500 */
[----:B------:R-:W-:-:S02]  /*5860*/  ISETP.GE.AND P3, PT, R27, UR36, PT ;  /* 0x000000241b007c0c */ /* 0x000fc4000bf66270 */
[C---:B------:R-:W-:Y:S01]  /*5870*/  LOP3.LUT R0, R6.reuse, 0x2c0, RZ, 0xfc, !PT ;  /* 0x000002c006007812 */ /* 0x040fe200078efcff */
[----:B------:R0:W3:Y:S01]  /*5880*/  @!P4 LDG.E.U16 R25, [R4.64+0x4c0] ;  /* 0x0004c0200419c981 */ /* 0x0000e2000c1e1500 */
[C---:B------:R-:W-:Y:S02]  /*5890*/  LOP3.LUT R27, R6.reuse, 0x2e0, RZ, 0xfc, !PT ;  /* 0x000002e0061b7812 */ /* 0x040fe400078efcff */
[----:B------:R-:W-:Y:S02]  /*58a0*/  PRMT R24, RZ, 0x7610, R24 ;  /* 0x00007610ff187816 */ /* 0x000fe40000000018 */
[----:B------:R-:W-:Y:S02]  /*58b0*/  PRMT R26, RZ, 0x7610, R26 ;  /* 0x00007610ff1a7816 */ /* 0x000fe4000000001a */
[----:B------:R-:W-:Y:S02]  /*58c0*/  LOP3.LUT R28, R6, 0x300, RZ, 0xfc, !PT ;  /* 0x00000300061c7812 */ /* 0x000fe400078efcff */
[----:B------:R-:W-:Y:S01]  /*58d0*/  ISETP.GE.AND P5, PT, R0, UR36, PT ;  /* 0x0000002400007c0c */ /* 0x000fe2000bfa6270 */
[----:B------:R0:W4:Y:S01]  /*58e0*/  @!P1 LDG.E.U16 R24, [R4.64+0x440] ;  /* 0x0004402004189981 */ /* 0x000122000c1e1500 */
[----:B------:R-:W-:-:S02]  /*58f0*/  ISETP.GE.AND P4, PT, R27, UR36, PT ;  /* 0x000000241b007c0c */ /* 0x000fc4000bf86270 */
[----:B------:R-:W-:Y:S01]  /*5900*/  LOP3.LUT R0, R6, 0x320, RZ, 0xfc, !PT ;  /* 0x0000032006007812 */ /* 0x000fe200078efcff */
[----:B------:R0:W4:Y:S01]  /*5910*/  @!P2 LDG.E.U16 R26, [R4.64+0x480] ;  /* 0x00048020041aa981 */ /* 0x000122000c1e1500 */
[----:B------:R-:W-:Y:S02]  /*5920*/  PRMT R27, RZ, 0x7610, R27 ;  /* 0x00007610ff1b7816 */ /* 0x000fe4000000001b */
[----:B------:R-:W-:Y:S02]  /*5930*/  PRMT R32, RZ, 0x7610, R32 ;  /* 0x00007610ff207816 */ /* 0x000fe40000000020 */
[----:B------:R-:W-:Y:S02]  /*5940*/  ISETP.GE.AND P2, PT, R28, UR36, PT ;  /* 0x000000241c007c0c */ /* 0x000fe4000bf46270 */
[----:B------:R-:W-:Y:S01]  /*5950*/  ISETP.GE.AND P1, PT, R0, UR36, PT ;  /* 0x0000002400007c0c */ /* 0x000fe2000bf26270 */
[----:B------:R0:W4:Y:S01]  /*5960*/  @!P0 LDG.E.U16 R27, [R4.64+0x500] ;  /* 0x00050020041b8981 */ /* 0x000122000c1e1500 */
[----:B------:R-:W-:-:S02]  /*5970*/  LOP3.LUT R28, R6, 0x360, RZ, 0xfc, !PT ;  /* 0x00000360061c7812 */ /* 0x000fc400078efcff */
        /* <DEDUP_REMOVED lines=10> */
[----:B------:R-:W-:Y:S02]  /*5a20*/  ISETP.GE.AND P4, PT, R28, UR36, PT ;  /* 0x000000241c007c0c */ /* 0x000fe4000bf86270 */
[----:B------:R-:W-:Y:S02]  /*5a30*/  PRMT R28, RZ, 0x7610, R28 ;  /* 0x00007610ff1c7816 */ /* 0x000fe4000000001c */
[----:B------:R-:W-:Y:S02]  /*5a40*/  ISETP.GE.AND P5, PT, R0, UR36, PT ;  /* 0x0000002400007c0c */ /* 0x000fe4000bfa6270 */
[----:B------:R-:W-:Y:S02]  /*5a50*/  PRMT R29, RZ, 0x7610, R29 ;  /* 0x00007610ff1d7816 */ /* 0x000fe4000000001d */
[----:B------:R-:W-:Y:S01]  /*5a60*/  PRMT R30, RZ, 0x7610, R30 ;  /* 0x00007610ff1e7816 */ /* 0x000fe2000000001e */
[----:B------:R0:W4:Y:S01]  /*5a70*/  @!P2 LDG.E.U16 R28, [R4.64+0x600] ;  /* 0x00060020041ca981 */ /* 0x000122000c1e1500 */
[----:B------:R-:W-:-:S02]  /*5a80*/  LOP3.LUT R0, R6, 0x3c0, RZ, 0xfc, !PT ;  /* 0x000003c006007812 */ /* 0x000fc400078efcff */
[----:B------:R-:W-:Y:S01]  /*5a90*/  PRMT R6, RZ, 0x7610, R6 ;  /* 0x00007610ff067816 */ /* 0x000fe20000000006 */
[----:B------:R0:W4:Y:S04]  /*5aa0*/  @!P1 LDG.E.U16 R29, [R4.64+0x640] ;  /* 0x00064020041d9981 */ /* 0x000128000c1e1500 */
[----:B------:R0:W4:Y:S04]  /*5ab0*/  @!P0 LDG.E.U16 R30, [R4.64+0x680] ;  /* 0x00068020041e8981 */ /* 0x000128000c1e1500 */
[----:B------:R0:W4:Y:S01]  /*5ac0*/  @!P3 LDG.E.U16 R6, [R4.64+0x6c0] ;  /* 0x0006c0200406b981 */ /* 0x000122000c1e1500 */
[----:B------:R-:W-:-:S04]  /*5ad0*/  SHF.L.U32 R35, R148, 0x5, RZ ;  /* 0x0000000594237819 */ /* 0x000fc800000006ff */
[----:B------:R-:W-:Y:S02]  /*5ae0*/  LOP3.LUT R34, R35, 0xffffffe0, R236, 0xe2, !PT ;  /* 0xffffffe023227812 */ /* 0x000fe400078ee2ec */
[----:B------:R-:W-:Y:S02]  /*5af0*/  ISETP.GE.AND P2, PT, R0, UR36, PT ;  /* 0x0000002400007c0c */ /* 0x000fe4000bf46270 */
[----:B------:R-:W-:Y:S02]  /*5b00*/  LOP3.LUT R34, R34, 0x3e0, RZ, 0xfc, !PT ;  /* 0x000003e022227812 */ /* 0x000fe400078efcff */
[----:B------:R-:W-:Y:S02]  /*5b10*/  PRMT R37, RZ, 0x7610, R37 ;  /* 0x00007610ff257816 */ /* 0x000fe40000000025 */
[----:B------:R-:W-:Y:S02]  /*5b20*/  ISETP.GE.AND P1, PT, R34, UR36, PT ;  /* 0x0000002422007c0c */ /* 0x000fe4000bf26270 */
[----:B------:R-:W-:-:S02]  /*5b30*/  PRMT R34, RZ, 0x7610, R34 ;  /* 0x00007610ff227816 */ /* 0x000fc40000000022 */
[----:B------:R-:W-:Y:S01]  /*5b40*/  PRMT R36, RZ, 0x7610, R36 ;  /* 0x00007610ff247816 */ /* 0x000fe20000000024 */
[----:B------:R0:W4:Y:S04]  /*5b50*/  @!P4 LDG.E.U16 R37, [R4.64+0x740] ;  /* 0x000740200425c981 */ /* 0x000128000c1e1500 */
[----:B------:R0:W4:Y:S04]  /*5b60*/  @!P5 LDG.E.U16 R34, [R4.64+0x700] ;  /* 0x000700200422d981 */ /* 0x000128000c1e1500 */
[----:B------:R0:W4:Y:S01]  /*5b70*/  @!P2 LDG.E.U16 R36, [R4.64+0x780] ;  /* 0x000780200424a981 */ /* 0x000122000c1e1500 */
[----:B------:R-:W-:-:S06]  /*5b80*/  PRMT R35, RZ, 0x7610, R35 ;  /* 0x00007610ff237816 */ /* 0x000fcc0000000023 */
[----:B------:R0:W4:Y:S01]  /*5b90*/  @!P1 LDG.E.U16 R35, [R4.64+0x7c0] ;  /* 0x0007c02004239981 */ /* 0x000122000c1e1500 */
[----:B--2---:R-:W1:Y:S02]  /*5ba0*/  R2UR UR43, R3 ;  /* 0x00000000032b73c2 */ /* 0x004e6400000e0000 */
[----:B-1----:R-:W-:-:S04]  /*5bb0*/  FMUL.FTZ R0, R143, UR43 ;  /* 0x0000002b8f007c20 */ /* 0x002fc80008410000 */
[----:B------:R-:W-:Y:S02]  /*5bc0*/  FMUL.RZ R38, R0, 0.15915493667125701904 ;  /* 0x3e22f98300267820 */ /* 0x000fe4000040c000 */
[----:B------:R-:W-:-:S04]  /*5bd0*/  FMUL.FTZ R0, R142, UR43 ;  /* 0x0000002b8e007c20 */ /* 0x000fc80008410000 */
[----:B------:R-:W-:Y:S02]  /*5be0*/  FMUL.RZ R39, R0, 0.15915493667125701904 ;  /* 0x3e22f98300277820 */ /* 0x000fe4000040c000 */
[----:B------:R-:W-:-:S04]  /*5bf0*/  FMUL.FTZ R0, R141, UR43 ;  /* 0x0000002b8d007c20 */ /* 0x000fc80008410000 */
[----:B0-----:R-:W-:Y:S02]  /*5c00*/  FMUL.RZ R4, R0, 0.15915493667125701904 ;  /* 0x3e22f98300047820 */ /* 0x001fe4000040c000 */
[----:B------:R-:W-:-:S04]  /*5c10*/  FMUL.FTZ R0, R140, UR43 ;  /* 0x0000002b8c007c20 */ /* 0x000fc80008410000 */
[----:B------:R-:W-:Y:S02]  /*5c20*/  FMUL.RZ R5, R0, 0.15915493667125701904 ;  /* 0x3e22f98300057820 */ /* 0x000fe4000040c000 */
[----:B------:R-:W-:-:S04]  /*5c30*/  FMUL.FTZ R0, R139, UR43 ;  /* 0x0000002b8b007c20 */ /* 0x000fc80008410000 */
[----:B------:R-:W-:Y:S01]  /*5c40*/  FMUL.RZ R40, R0, 0.15915493667125701904 ;  /* 0x3e22f98300287820 */ /* 0x000fe2000040c000 */
[----:B------:R-:W-:Y:S01]  /*5c50*/  SHF.L.U32 R0, R148, 0x5, RZ ;  /* 0x0000000594007819 */ /* 0x000fe200000006ff */
[----:B------:R-:W0:Y:S03]  /*5c60*/  R2UR UR44, R2 ;  /* 0x00000000022c73c2 */ /* 0x000e2600000e0000 */
[----:B------:R-:W-:Y:S01]  /*5c70*/  LOP3.LUT R0, R0, 0xfffffc00, RZ, 0xc0, !PT ;  /* 0xfffffc0000007812 */ /* 0x000fe200078ec0ff */
[----:B------:R-:W-:-:S03]  /*5c80*/  FMUL.FTZ R3, R138, UR43 ;  /* 0x0000002b8a037c20 */ /* 0x000fc60008410000 */
[----:B------:R-:W-:Y:S01]  /*5c90*/  IADD3 R41, R0, R147, RZ ;  /* 0x0000009300297210 */ /* 0x000fe20007ffe0ff */
[----:B------:R-:W-:Y:S03]  /*5ca0*/  MUFU.SIN R105, R4 ;  /* 0x0000000400697308 */ /* 0x000fe60000000400 */
[----:B------:R-:W-:-:S05]  /*5cb0*/  IADD3 R84, R41, 0x2c0, RZ ;  /* 0x000002c029547810 */ /* 0x000fca0007ffe0ff */
[----:B------:R1:W-:Y:S01]  /*5cc0*/  MUFU.COS R106, R4 ;  /* 0x00000004006a7308 */ /* 0x0003e20000000000 */
[C---:B------:R-:W-:Y:S02]  /*5cd0*/  IADD3 R42, R41.reuse, 0x80, RZ ;  /* 0x00000080292a7810 */ /* 0x040fe40007ffe0ff */
[----:B------:R-:W-:-:S05]  /*5ce0*/  IADD3 R50, R41, 0xa0, RZ ;  /* 0x000000a029327810 */ /* 0x000fca0007ffe0ff */
[----:B------:R-:W-:Y:S01]  /*5cf0*/  MUFU.SIN R121, R38 ;  /* 0x0000002600797308 */ /* 0x000fe20000000400 */
[C---:B-1----:R-:W-:Y:S02]  /*5d00*/  IADD3 R4, R41.reuse, 0x20, RZ ;  /* 0x0000002029047810 */ /* 0x042fe40007ffe0ff */
[----:B------:R-:W-:Y:S02]  /*5d10*/  IADD3 R52, R41, 0xc0, RZ ;  /* 0x000000c029347810 */ /* 0x000fe40007ffe0ff */
[----:B------:R-:W-:-:S03]  /*5d20*/  LEA.HI.SX32 R44, R4, R41, 0x1b ;  /* 0x00000029042c7211 */ /* 0x000fc600078fdaff */
[----:B------:R1:W-:Y:S01]  /*5d30*/  MUFU.COS R120, R38 ;  /* 0x0000002600787308 */ /* 0x0003e20000000000 */
[----:B------:R-:W-:-:S07]  /*5d40*/  IADD3 R54, R41, 0xe0, RZ ;  /* 0x000000e029367810 */ /* 0x000fce0007ffe0ff */
[----:B------:R-:W-:Y:S01]  /*5d50*/  MUFU.SIN R107, R39 ;  /* 0x00000027006b7308 */ /* 0x000fe20000000400 */
[----:B-1----:R-:W-:-:S07]  /*5d60*/  IADD3 R38, R41, 0x40, RZ ;  /* 0x0000004029267810 */ /* 0x002fce0007ffe0ff */
[----:B------:R1:W-:Y:S01]  /*5d70*/  MUFU.COS R108, R39 ;  /* 0x00000027006c7308 */ /* 0x0003e20000000000 */
[-C--:B------:R-:W-:Y:S02]  /*5d80*/  LEA.HI.SX32 R46, R38, R41.reuse, 0x1b ;  /* 0x00000029262e7211 */ /* 0x080fe400078fdaff */
[----:B------:R-:W-:-:S05]  /*5d90*/  LEA.HI.SX32 R49, R84, R41, 0x1b ;  /* 0x0000002954317211 */ /* 0x000fca00078fdaff */
[----:B------:R-:W-:Y:S01]  /*5da0*/  MUFU.SIN R101, R40 ;  /* 0x0000002800657308 */ /* 0x000fe20000000400 */
[----:B-1----:R-:W-:Y:S01]  /*5db0*/  FMUL.RZ R39, R3, 0.15915493667125701904 ;  /* 0x3e22f98303277820 */ /* 0x002fe2000040c000 */
[----:B------:R-:W-:-:S06]  /*5dc0*/  LEA.HI.SX32 R3, R41, R41, 0x1b ;  /* 0x0000002929037211 */ /* 0x000fcc00078fdaff */
[----:B------:R1:W-:Y:S01]  /*5dd0*/  MUFU.COS R102, R40 ;  /* 0x0000002800667308 */ /* 0x0003e20000000000 */
[----:B------:R-:W-:Y:S02]  /*5de0*/  SHF.L.U32 R45, R3, 0x1, RZ ;  /* 0x00000001032d7819 */ /* 0x000fe400000006ff */
[C---:B------:R-:W-:Y:S02]  /*5df0*/  IADD3 R56, R41.reuse, 0x100, RZ ;  /* 0x0000010029387810 */ /* 0x040fe40007ffe0ff */
[----:B-1----:R-:W-:Y:S02]  /*5e00*/  IADD3 R40, R41, 0x60, RZ ;  /* 0x0000006029287810 */ /* 0x002fe40007ffe0ff */
[-C--:B------:R-:W-:Y:S02]  /*5e10*/  LEA.HI.SX32 R48, R42, R41.reuse, 0x1b ;  /* 0x000000292a307211 */ /* 0x080fe400078fdaff */
[----:B------:R-:W-:Y:S02]  /*5e20*/  LEA.HI.SX32 R47, R40, R41, 0x1b ;  /* 0x00000029282f7211 */ /* 0x000fe400078fdaff */
[----:B------:R-:W-:-:S02]  /*5e30*/  SHF.L.U32 R84, R44, 0x1, RZ ;  /* 0x000000012c547819 */ /* 0x000fc400000006ff */
[C---:B------:R-:W-:Y:S02]  /*5e40*/  IADD3 R58, R41.reuse, 0x120, RZ ;  /* 0x00000120293a7810 */ /* 0x040fe40007ffe0ff */
[-C--:B------:R-:W-:Y:S02]  /*5e50*/  LEA.HI.SX32 R50, R50, R41.reuse, 0x1b ;  /* 0x0000002932327211 */ /* 0x080fe400078fdaff */
[C---:B------:R-:W-:Y:S02]  /*5e60*/  IADD3 R60, R41.reuse, 0x140, RZ ;  /* 0x00000140293c7810 */ /* 0x040fe40007ffe0ff */
[----:B------:R-:W-:Y:S02]  /*5e70*/  LEA.HI.SX32 R52, R52, R41, 0x1b ;  /* 0x0000002934347211 */ /* 0x000fe400078fdaff */
[----:B------:R-:W-:Y:S01]  /*5e80*/  SHF.L.U32 R46, R46, 0x1, RZ ;  /* 0x000000012e2e7819 */ /* 0x000fe200000006ff */
[----:B---3--:R-:W-:Y:S01]  /*5e90*/  STS.U16 [R45], R8 ;  /* 0x000000082d007388 */ /* 0x008fe20000000400 */
[----:B------:R-:W-:-:S02]  /*5ea0*/  IADD3 R62, R41, 0x160, RZ ;  /* 0x00000160293e7810 */ /* 0x000fc40007ffe0ff */
[-C--:B------:R-:W-:Y:S02]  /*5eb0*/  LEA.HI.SX32 R54, R54, R41.reuse, 0x1b ;  /* 0x0000002936367211 */ /* 0x080fe400078fdaff */
[----:B------:R-:W-:Y:S01]  /*5ec0*/  SHF.L.U32 R47, R47, 0x1, RZ ;  /* 0x000000012f2f7819 */ /* 0x000fe200000006ff */
[----:B----4-:R1:W-:Y:S01]  /*5ed0*/  STS.U16 [R84+0x40], R11 ;  /* 0x0000400b54007388 */ /* 0x0103e20000000400 */
[----:B------:R-:W-:Y:S02]  /*5ee0*/  IADD3 R64, R41, 0x180, RZ ;  /* 0x0000018029407810 */ /* 0x000fe40007ffe0ff */
[-C--:B------:R-:W-:Y:S02]  /*5ef0*/  LEA.HI.SX32 R56, R56, R41.reuse, 0x1b ;  /* 0x0000002938387211 */ /* 0x080fe400078fdaff */
[----:B------:R-:W-:Y:S01]  /*5f00*/  SHF.L.U32 R48, R48, 0x1, RZ ;  /* 0x0000000130307819 */ /* 0x000fe200000006ff */
[----:B------:R-:W-:Y:S01]  /*5f10*/  MUFU.SIN R103, R5 ;  /* 0x0000000500677308 */ /* 0x000fe20000000400 */
[----:B------:R-:W-:-:S02]  /*5f20*/  LEA.HI.SX32 R58, R58, R41, 0x1b ;  /* 0x000000293a3a7211 */ /* 0x000fc400078fdaff */
[----:B------:R-:W-:Y:S01]  /*5f30*/  SHF.L.U32 R50, R50, 0x1, RZ ;  /* 0x0000000132327819 */ /* 0x000fe200000006ff */
[----:B------:R2:W-:Y:S01]  /*5f40*/  STS.U16 [R46+0x80], R7 ;  /* 0x000080072e007388 */ /* 0x0005e20000000400 */
[C---:B------:R-:W-:Y:S02]  /*5f50*/  IADD3 R66, R41.reuse, 0x1a0, RZ ;  /* 0x000001a029427810 */ /* 0x040fe40007ffe0ff */
[-C--:B------:R-:W-:Y:S01]  /*5f60*/  LEA.HI.SX32 R60, R60, R41.reuse, 0x1b ;  /* 0x000000293c3c7211 */ /* 0x080fe200078fdaff */
[----:B------:R3:W-:Y:S01]  /*5f70*/  MUFU.COS R104, R5 ;  /* 0x0000000500687308 */ /* 0x0007e20000000000 */
[----:B-1----:R-:W-:Y:S01]  /*5f80*/  SHF.L.U32 R11, R52, 0x1, RZ ;  /* 0x00000001340b7819 */ /* 0x002fe200000006ff */
[----:B------:R-:W-:Y:S01]  /*5f90*/  STS.U16 [R47+0xc0], R10 ;  /* 0x0000c00a2f007388 */ /* 0x000fe20000000400 */
[----:B------:R-:W-:Y:S02]  /*5fa0*/  IADD3 R68, R41, 0x1c0, RZ ;  /* 0x000001c029447810 */ /* 0x000fe40007ffe0ff */
[----:B------:R-:W-:-:S02]  /*5fb0*/  LEA.HI.SX32 R62, R62, R41, 0x1b ;  /* 0x000000293e3e7211 */ /* 0x000fc400078fdaff */
[----:B------:R-:W-:Y:S01]  /*5fc0*/  SHF.L.U32 R45, R54, 0x1, RZ ;  /* 0x00000001362d7819 */ /* 0x000fe200000006ff */
[----:B---3--:R-:W-:Y:S01]  /*5fd0*/  FMUL.FTZ R5, R137, UR43 ;  /* 0x0000002b89057c20 */ /* 0x008fe20008410000 */
[C---:B------:R-:W-:Y:S01]  /*5fe0*/  IADD3 R70, R41.reuse, 0x1e0, RZ ;  /* 0x000001e029467810 */ /* 0x040fe20007ffe0ff */
[----:B------:R-:W-:Y:S01]  /*5ff0*/  STS.U16 [R48+0x100], R9 ;  /* 0x0001000930007388 */ /* 0x000fe20000000400 */
[-C--:B------:R-:W-:Y:S02]  /*6000*/  LEA.HI.SX32 R64, R64, R41.reuse, 0x1b ;  /* 0x0000002940407211 */ /* 0x080fe400078fdaff */
[----:B--2---:R-:W-:Y:S01]  /*6010*/  SHF.L.U32 R7, R56, 0x1, RZ ;  /* 0x0000000138077819 */ /* 0x004fe200000006ff */
[----:B------:R1:W-:Y:S01]  /*6020*/  STS.U16 [R50+0x140], R13 ;  /* 0x0001400d32007388 */ /* 0x0003e20000000400 */
[----:B------:R-:W-:Y:S02]  /*6030*/  IADD3 R72, R41, 0x200, RZ ;  /* 0x0000020029487810 */ /* 0x000fe40007ffe0ff */
[----:B------:R-:W-:Y:S01]  /*6040*/  SHF.L.U32 R58, R58, 0x1, RZ ;  /* 0x000000013a3a7819 */ /* 0x000fe200000006ff */
[----:B------:R-:W-:Y:S01]  /*6050*/  FMUL.RZ R43, R5, 0.15915493667125701904 ;  /* 0x3e22f983052b7820 */ /* 0x000fe2000040c000 */
[----:B------:R-:W-:Y:S01]  /*6060*/  IADD3 R74, R41, 0x220, RZ ;  /* 0x00000220294a7810 */ /* 0x000fe20007ffe0ff */
[----:B------:R2:W-:Y:S01]  /*6070*/  STS.U16 [R11+0x180], R12 ;  /* 0x0001800c0b007388 */ /* 0x0005e20000000400 */
[----:B------:R-:W-:-:S02]  /*6080*/  LEA.HI.SX32 R66, R66, R41, 0x1b ;  /* 0x0000002942427211 */ /* 0x000fc400078fdaff */
[----:B------:R-:W-:Y:S01]  /*6090*/  SHF.L.U32 R60, R60, 0x1, RZ ;  /* 0x000000013c3c7819 */ /* 0x000fe200000006ff */
[----:B------:R-:W-:Y:S01]  /*60a0*/  FMUL.FTZ R5, R136, UR43 ;  /* 0x0000002b88057c20 */ /* 0x000fe20008410000 */
[-C--:B------:R-:W-:Y:S01]  /*60b0*/  LEA.HI.SX32 R68, R68, R41.reuse, 0x1b ;  /* 0x0000002944447211 */ /* 0x080fe200078fdaff */
[----:B------:R-:W-:Y:S01]  /*60c0*/  STS.U16 [R45+0x1c0], R14 ;  /* 0x0001c00e2d007388 */ /* 0x000fe20000000400 */
[----:B-1----:R-:W-:Y:S02]  /*60d0*/  SHF.L.U32 R13, R62, 0x1, RZ ;  /* 0x000000013e0d7819 */ /* 0x002fe400000006ff */
[----:B0-----:R-:W-:Y:S01]  /*60e0*/  MOV R9, UR44 ;  /* 0x0000002c00097c02 */ /* 0x001fe20008000f00 */
[----:B------:R-:W-:Y:S01]  /*60f0*/  FMUL.FTZ R3, R134, UR43 ;  /* 0x0000002b86037c20 */ /* 0x000fe20008410000 */
[----:B------:R-:W-:Y:S01]  /*6100*/  IADD3 R76, R41, 0x240, RZ ;  /* 0x00000240294c7810 */ /* 0x000fe20007ffe0ff */
[----:B------:R-:W-:Y:S01]  /*6110*/  STS.U16 [R7+0x200], R20 ;  /* 0x0002001407007388 */ /* 0x000fe20000000400 */
[----:B------:R-:W-:-:S02]  /*6120*/  LEA.HI.SX32 R70, R70, R41, 0x1b ;  /* 0x0000002946467211 */ /* 0x000fc400078fdaff */
[----:B------:R-:W-:Y:S01]  /*6130*/  SHF.L.U32 R64, R64, 0x1, RZ ;  /* 0x0000000140407819 */ /* 0x000fe200000006ff */
[----:B------:R-:W-:Y:S01]  /*6140*/  STS.U16 [R58+0x240], R19 ;  /* 0x000240133a007388 */ /* 0x000fe20000000400 */
[-C--:B------:R-:W-:Y:S01]  /*6150*/  LEA.HI.SX32 R72, R72, R41.reuse, 0x1b ;  /* 0x0000002948487211 */ /* 0x080fe200078fdaff */
[----:B------:R-:W-:Y:S01]  /*6160*/  MUFU.SIN R99, R39 ;  /* 0x0000002700637308 */ /* 0x000fe20000000400 */
[C---:B------:R-:W-:Y:S01]  /*6170*/  IADD3 R78, R41.reuse, 0x260, RZ ;  /* 0x00000260294e7810 */ /* 0x040fe20007ffe0ff */
[----:B------:R-:W-:Y:S01]  /*6180*/  STS.U16 [R60+0x280], R17 ;  /* 0x000280113c007388 */ /* 0x000fe20000000400 */
[-C--:B------:R-:W-:Y:S02]  /*6190*/  LEA.HI.SX32 R74, R74, R41.reuse, 0x1b ;  /* 0x000000294a4a7211 */ /* 0x080fe400078fdaff */
[----:B--2---:R-:W-:Y:S01]  /*61a0*/  SHF.L.U32 R11, R66, 0x1, RZ ;  /* 0x00000001420b7819 */ /* 0x004fe200000006ff */
[----:B------:R0:W-:Y:S01]  /*61b0*/  STS.U16 [R13+0x2c0], R18 ;  /* 0x0002c0120d007388 */ /* 0x0001e20000000400 */
[----:B------:R-:W-:Y:S01]  /*61c0*/  IADD3 R80, R41, 0x280, RZ ;  /* 0x0000028029507810 */ /* 0x000fe20007ffe0ff */
[----:B------:R1:W-:Y:S01]  /*61d0*/  MUFU.COS R100, R39 ;  /* 0x0000002700647308 */ /* 0x0003e20000000000 */
[----:B------:R-:W-:Y:S01]  /*61e0*/  SHF.L.U32 R68, R68, 0x1, RZ ;  /* 0x0000000144447819 */ /* 0x000fe200000006ff */
[----:B------:R-:W-:Y:S01]  /*61f0*/  FMUL.FTZ R9, R9, 1.4426950216293334961 ;  /* 0x3fb8aa3b09097820 */ /* 0x000fe20000410000 */
[----:B------:R-:W-:Y:S01]  /*6200*/  IADD3 R82, R41, 0x2a0, RZ ;  /* 0x000002a029527810 */ /* 0x000fe20007ffe0ff */
[----:B------:R-:W-:Y:S01]  /*6210*/  FMUL.RZ R4, R3, 0.15915493667125701904 ;  /* 0x3e22f98303047820 */ /* 0x000fe2000040c000 */
[-C--:B------:R-:W-:Y:S01]  /*6220*/  LEA.HI.SX32 R76, R76, R41.reuse, 0x1b ;  /* 0x000000294c4c7211 */ /* 0x080fe200078fdaff */
[----:B------:R2:W-:Y:S01]  /*6230*/  STS.U16 [R64+0x300], R15 ;  /* 0x0003000f40007388 */ /* 0x0005e20000000400 */
[----:B------:R-:W-:Y:S01]  /*6240*/  SHF.L.U32 R70, R70, 0x1, RZ ;  /* 0x0000000146467819 */ /* 0x000fe200000006ff */
[----:B-1----:R-:W-:Y:S01]  /*6250*/  FMUL.RZ R39, R5, 0.15915493667125701904 ;  /* 0x3e22f98305277820 */ /* 0x002fe2000040c000 */
[----:B0-----:R-:W-:Y:S01]  /*6260*/  SHF.L.U32 R13, R72, 0x1, RZ ;  /* 0x00000001480d7819 */ /* 0x001fe200000006ff */
[----:B------:R-:W-:Y:S01]  /*6270*/  FMUL.FTZ R5, R135, UR43 ;  /* 0x0000002b87057c20 */ /* 0x000fe20008410000 */
[----:B------:R-:W-:Y:S01]  /*6280*/  IADD3 R154, R41, 0x380, RZ ;  /* 0x00000380299a7810 */ /* 0x000fe20007ffe0ff */
[----:B------:R-:W-:Y:S01]  /*6290*/  STS.U16 [R11+0x340], R16 ;  /* 0x000340100b007388 */ /* 0x000fe20000000400 */
[----:B------:R-:W-:-:S02]  /*62a0*/  LEA.HI.SX32 R78, R78, R41, 0x1b ;  /* 0x000000294e4e7211 */ /* 0x000fc400078fdaff */
[----:B--2---:R-:W-:Y:S01]  /*62b0*/  SHF.L.U32 R15, R74, 0x1, RZ ;  /* 0x000000014a0f7819 */ /* 0x004fe200000006ff */
[----:B------:R-:W-:Y:S01]  /*62c0*/  STS.U16 [R68+0x380], R21 ;  /* 0x0003801544007388 */ /* 0x000fe20000000400 */
[----:B------:R-:W-:Y:S01]  /*62d0*/  LEA.HI.SX32 R80, R80, R41, 0x1b ;  /* 0x0000002950507211 */ /* 0x000fe200078fdaff */
[----:B------:R-:W-:Y:S01]  /*62e0*/  FMUL.FTZ R8, R141, R9 ;  /* 0x000000098d087220 */ /* 0x000fe20000410000 */
[----:B------:R-:W-:Y:S01]  /*62f0*/  LEA.HI.SX32 R82, R82, R41, 0x1b ;  /* 0x0000002952527211 */ /* 0x000fe200078fdaff */
[----:B------:R-:W-:Y:S01]  /*6300*/  FMUL.RZ R5, R5, 0.15915493667125701904 ;  /* 0x3e22f98305057820 */ /* 0x000fe2000040c000 */
[----:B------:R-:W-:Y:S01]  /*6310*/  SHF.L.U32 R17, R76, 0x1, RZ ;  /* 0x000000014c117819 */ /* 0x000fe200000006ff */
[----:B------:R-:W-:Y:S01]  /*6320*/  MUFU.SIN R89, R4 ;  /* 0x0000000400597308 */ /* 0x000fe20000000400 */
[----:B------:R-:W-:Y:S01]  /*6330*/  STS.U16 [R70+0x3c0], R23 ;  /* 0x0003c01746007388 */ /* 0x000fe20000000400 */
[----:B------:R-:W-:Y:S01]  /*6340*/  IADD3 R150, R41, 0x340, RZ ;  /* 0x0000034029967810 */ /* 0x000fe20007ffe0ff */
[----:B------:R-:W-:Y:S01]  /*6350*/  FMUL.FTZ R2, R130, UR43 ;  /* 0x0000002b82027c20 */ /* 0x000fe20008410000 */
[----:B------:R-:W-:Y:S01]  /*6360*/  SHF.L.U32 R78, R78, 0x1, RZ ;  /* 0x000000014e4e7819 */ /* 0x000fe200000006ff */
[----:B------:R-:W-:Y:S01]  /*6370*/  STS.U16 [R13+0x400], R22 ;  /* 0x000400160d007388 */ /* 0x000fe20000000400 */
[----:B------:R-:W-:-:S02]  /*6380*/  SHF.L.U32 R80, R80, 0x1, RZ ;  /* 0x0000000150507819 */ /* 0x000fc400000006ff */
[----:B------:R0:W-:Y:S01]  /*6390*/  MUFU.COS R90, R4 ;  /* 0x00000004005a7308 */ /* 0x0001e20000000000 */
[----:B------:R1:W-:Y:S01]  /*63a0*/  STS.U16 [R15+0x440], R24 ;  /* 0x000440180f007388 */ /* 0x0003e20000000400 */
[----:B------:R-:W-:Y:S01]  /*63b0*/  FMUL.FTZ R3, R133, UR43 ;  /* 0x0000002b85037c20 */ /* 0x000fe20008410000 */
[----:B------:R-:W-:Y:S02]  /*63c0*/  IADD3 R86, R41, 0x2e0, RZ ;  /* 0x000002e029567810 */ /* 0x000fe40007ffe0ff */
[----:B------:R2:W-:Y:S01]  /*63d0*/  STS.U16 [R17+0x480], R26 ;  /* 0x0004801a11007388 */ /* 0x0005e20000000400 */
[----:B0-----:R-:W-:Y:S02]  /*63e0*/  LEA.HI.SX32 R4, R154, R41, 0x1b ;  /* 0x000000299a047211 */ /* 0x001fe400078fdaff */
[----:B------:R-:W-:Y:S01]  /*63f0*/  MUFU.SIN R91, R5 ;  /* 0x00000005005b7308 */ /* 0x000fe20000000400 */
[----:B-1----:R-:W-:Y:S01]  /*6400*/  SHF.L.U32 R15, R82, 0x1, RZ ;  /* 0x00000001520f7819 */ /* 0x002fe200000006ff */
[----:B------:R-:W-:Y:S01]  /*6410*/  FMUL.RZ R46, R2, 0.15915493667125701904 ;  /* 0x3e22f983022e7820 */ /* 0x000fe2000040c000 */
[----:B------:R-:W-:Y:S01]  /*6420*/  STS.U16 [R78+0x4c0], R25 ;  /* 0x0004c0194e007388 */ /* 0x000fe20000000400 */
[----:B--2---:R-:W-:Y:S01]  /*6430*/  SHF.L.U32 R17, R4, 0x1, RZ ;  /* 0x0000000104117819 */ /* 0x004fe200000006ff */
[----:B------:R-:W-:-:S03]  /*6440*/  FMUL.FTZ R4, R134, R9 ;  /* 0x0000000986047220 */ /* 0x000fc60000410000 */
[----:B------:R0:W-:Y:S01]  /*6450*/  MUFU.COS R92, R5 ;  /* 0x00000005005c7308 */ /* 0x0001e20000000000 */
[C---:B------:R-:W-:Y:S01]  /*6460*/  IADD3 R88, R41.reuse, 0x300, RZ ;  /* 0x0000030029587810 */ /* 0x040fe20007ffe0ff */
[-C--:B------:R-:W-:Y:S01]  /*6470*/  FMUL.FTZ R2, R142, R9.reuse ;  /* 0x000000098e027220 */ /* 0x080fe20000410000 */
[----:B------:R-:W-:Y:S01]  /*6480*/  STS.U16 [R80+0x500], R27 ;  /* 0x0005001b50007388 */ /* 0x000fe20000000400 */
[----:B------:R-:W-:Y:S01]  /*6490*/  IADD3 R94, R41, 0x320, RZ ;  /* 0x00000320295e7810 */ /* 0x000fe20007ffe0ff */
[----:B------:R-:W-:-:S03]  /*64a0*/  FMUL.FTZ R13, R137, R9 ;  /* 0x00000009890d7220 */ /* 0x000fc60000410000 */
[----:B------:R-:W1:Y:S01]  /*64b0*/  MUFU.EX2 R8, R8 ;  /* 0x0000000800087308 */ /* 0x000e620000000800 */
[-C--:B0-----:R-:W-:Y:S01]  /*64c0*/  LEA.HI.SX32 R5, R150, R41.reuse, 0x1b ;  /* 0x0000002996057211 */ /* 0x081fe200078fdaff */
[----:B------:R0:W-:Y:S01]  /*64d0*/  STS.U16 [R15+0x540], R32 ;  /* 0x000540200f007388 */ /* 0x0001e20000000400 */
[----:B------:R-:W-:Y:S01]  /*64e0*/  FMUL.RZ R53, R3, 0.15915493667125701904 ;  /* 0x3e22f98303357820 */ /* 0x000fe2000040c000 */
[----:B------:R-:W-:Y:S02]  /*64f0*/  IADD3 R152, R41, 0x360, RZ ;  /* 0x0000036029987810 */ /* 0x000fe40007ffe0ff */
[-C--:B------:R-:W-:Y:S02]  /*6500*/  LEA.HI.SX32 R3, R86, R41.reuse, 0x1b ;  /* 0x0000002956037211 */ /* 0x080fe400078fdaff */
[----:B------:R-:W-:Y:S01]  /*6510*/  MUFU.SIN R97, R43 ;  /* 0x0000002b00617308 */ /* 0x000fe20000000400 */
[----:B------:R-:W-:Y:S02]  /*6520*/  LEA.HI.SX32 R42, R94, R41, 0x1b ;  /* 0x000000295e2a7211 */ /* 0x000fe400078fdaff */
[----:B0-----:R-:W-:Y:S01]  /*6530*/  SHF.L.U32 R15, R5, 0x1, RZ ;  /* 0x00000001050f7819 */ /* 0x001fe200000006ff */
[----:B------:R-:W-:-:S04]  /*6540*/  FMUL.FTZ R5, R135, R9 ;  /* 0x0000000987057220 */ /* 0x000fc80000410000 */
[----:B------:R0:W-:Y:S01]  /*6550*/  MUFU.COS R98, R43 ;  /* 0x0000002b00627308 */ /* 0x0001e20000000000 */
[----:B------:R-:W-:Y:S02]  /*6560*/  SHF.L.U32 R16, R49, 0x1, RZ ;  /* 0x0000000131107819 */ /* 0x000fe400000006ff */
[----:B------:R-:W-:-:S05]  /*6570*/  SHF.L.U32 R18, R3, 0x1, RZ ;  /* 0x0000000103127819 */ /* 0x000fca00000006ff */
[----:B------:R-:W2:Y:S01]  /*6580*/  MUFU.EX2 R7, R2 ;  /* 0x0000000200077308 */ /* 0x000ea20000000800 */
[----:B0-----:R-:W-:Y:S02]  /*6590*/  LEA.HI.SX32 R43, R88, R41, 0x1b ;  /* 0x00000029582b7211 */ /* 0x001fe400078fdaff */
[----:B------:R-:W-:Y:S02]  /*65a0*/  SHF.L.U32 R42, R42, 0x1, RZ ;  /* 0x000000012a2a7819 */ /* 0x000fe400000006ff */
[----:B------:R-:W-:-:S03]  /*65b0*/  SHF.L.U32 R43, R43, 0x1, RZ ;  /* 0x000000012b2b7819 */ /* 0x000fc600000006ff */
[----:B------:R-:W0:Y:S01]  /*65c0*/  MUFU.EX2 R4, R4 ;  /* 0x0000000400047308 */ /* 0x000e220000000800 */
[----:B------:R-:W-:Y:S07]  /*65d0*/  STS.U16 [R16+0x580], R33 ;  /* 0x0005802110007388 */ /* 0x000fee0000000400 */
[----:B------:R-:W-:Y:S01]  /*65e0*/  MUFU.SIN R93, R39 ;  /* 0x00000027005d7308 */ /* 0x000fe20000000400 */
[----:B------:R-:W-:Y:S07]  /*65f0*/  STS.U16 [R18+0x5c0], R31 ;  /* 0x0005c01f12007388 */ /* 0x000fee0000000400 */
[----:B------:R3:W-:Y:S01]  /*6600*/  MUFU.COS R96, R39 ;  /* 0x0000002700607308 */ /* 0x0007e20000000000 */
[----:B------:R-:W-:Y:S07]  /*6610*/  STS.U16 [R43+0x600], R28 ;  /* 0x0006001c2b007388 */ /* 0x000fee0000000400 */
[----:B------:R-:W4:Y:S01]  /*6620*/  MUFU.EX2 R13, R13 ;  /* 0x0000000d000d7308 */ /* 0x000f220000000800 */
[----:B---3--:R-:W-:Y:S01]  /*6630*/  LEA.HI.SX32 R39, R152, R41, 0x1b ;  /* 0x0000002998277211 */ /* 0x008fe200078fdaff */
[----:B------:R-:W-:Y:S03]  /*6640*/  STS.U16 [R42+0x640], R29 ;  /* 0x0006401d2a007388 */ /* 0x000fe60000000400 */
[----:B------:R-:W-:-:S03]  /*6650*/  SHF.L.U32 R39, R39, 0x1, RZ ;  /* 0x0000000127277819 */ /* 0x000fc600000006ff */
[----:B------:R-:W3:Y:S01]  /*6660*/  MUFU.EX2 R5, R5 ;  /* 0x0000000500057308 */ /* 0x000ee20000000800 */
[C---:B-1----:R-:W-:Y:S01]  /*6670*/  FMUL.FTZ R106, R8.reuse, R106 ;  /* 0x0000006a086a7220 */ /* 0x042fe20000410000 */
[----:B------:R-:W-:Y:S01]  /*6680*/  STS.U16 [R15+0x680], R30 ;  /* 0x0006801e0f007388 */ /* 0x000fe20000000400 */
[----:B------:R-:W-:Y:S01]  /*6690*/  FMUL.FTZ R105, R8, R105 ;  /* 0x0000006908697220 */ /* 0x000fe20000410000 */
[----:B------:R-:W-:Y:S01]  /*66a0*/  HADD2.F32 R8, -RZ, R171.H0_H0 ;  /* 0x200000abff087230 */ /* 0x000fe20000004100 */
[----:B------:R-:W-:Y:S01]  /*66b0*/  FMUL.FTZ R12, R138, R9 ;  /* 0x000000098a0c7220 */ /* 0x000fe20000410000 */
[----:B------:R1:W-:Y:S01]  /*66c0*/  STS.U16 [R39+0x6c0], R6 ;  /* 0x0006c00627007388 */ /* 0x0003e20000000400 */
[----:B--2---:R-:W-:Y:S02]  /*66d0*/  FMUL.FTZ R107, R7, R107 ;  /* 0x0000006b076b7220 */ /* 0x004fe40000410000 */
[----:B------:R-:W-:Y:S01]  /*66e0*/  FMUL.FTZ R203, R143, R8 ;  /* 0x000000088fcb7220 */ /* 0x000fe20000410000 */
[----:B------:R-:W-:Y:S01]  /*66f0*/  UIMAD UR42, UR11, UR34, URZ ;  /* 0x000000220b2a72a4 */ /* 0x000fe2000f8e023f */
[----:B0-----:R-:W-:-:S02]  /*6700*/  FMUL.FTZ R90, R4, R90 ;  /* 0x0000005a045a7220 */ /* 0x001fc40000410000 */
[----:B-1----:R-:W-:Y:S02]  /*6710*/  FMUL.FTZ R6, R133, R9 ;  /* 0x0000000985067220 */ /* 0x002fe40000410000 */
[----:B------:R-:W-:Y:S01]  /*6720*/  FMUL.FTZ R89, R4, R89 ;  /* 0x0000005904597220 */ /* 0x000fe20000410000 */
[----:B------:R-:W-:Y:S01]  /*6730*/  MUFU.SIN R87, R53 ;  /* 0x0000003500577308 */ /* 0x000fe20000000400 */
[----:B------:R-:W-:Y:S02]  /*6740*/  FMUL.FTZ R4, R143, R9 ;  /* 0x000000098f047220 */ /* 0x000fe40000410000 */
[C---:B----4-:R-:W-:Y:S02]  /*6750*/  FMUL.FTZ R98, R13.reuse, R98 ;  /* 0x000000620d627220 */ /* 0x050fe40000410000 */
[----:B------:R-:W-:Y:S02]  /*6760*/  FMUL.FTZ R97, R13, R97 ;  /* 0x000000610d617220 */ /* 0x000fe40000410000 */
[----:B------:R-:W-:Y:S01]  /*6770*/  FMUL.FTZ R51, R132, UR43 ;  /* 0x0000002b84337c20 */ /* 0x000fe20008410000 */
[----:B------:R-:W-:Y:S01]  /*6780*/  MUFU.COS R88, R53 ;  /* 0x0000003500587308 */ /* 0x000fe20000000000 */
[----:B------:R-:W-:-:S02]  /*6790*/  FMUL.FTZ R108, R7, R108 ;  /* 0x0000006c076c7220 */ /* 0x000fc40000410000 */
[----:B------:R-:W-:Y:S01]  /*67a0*/  FMUL.FTZ R13, R203, R107 ;  /* 0x0000006bcb0d7220 */ /* 0x000fe20000410000 */
[----:B------:R-:W-:Y:S01]  /*67b0*/  UIMAD.WIDE.U32 UR36, UR10, UR34, URZ ;  /* 0x000000220a2472a5 */ /* 0x000fe2000f8e003f */
[----:B---3--:R-:W-:-:S03]  /*67c0*/  FMUL.FTZ R92, R5, R92 ;  /* 0x0000005c055c7220 */ /* 0x008fc60000410000 */
[----:B------:R-:W0:Y:S01]  /*67d0*/  MUFU.EX2 R12, R12 ;  /* 0x0000000c000c7308 */ /* 0x000e220000000800 */
[----:B------:R-:W-:Y:S01]  /*67e0*/  FMUL.FTZ R91, R5, R91 ;  /* 0x0000005b055b7220 */ /* 0x000fe20000410000 */
[----:B------:R-:W-:Y:S01]  /*67f0*/  UIMAD UR42, UR10, UR35, UR42 ;  /* 0x000000230a2a72a4 */ /* 0x000fe2000f8e022a */
[----:B------:R-:W-:Y:S01]  /*6800*/  FMUL.FTZ R5, R132, R9 ;  /* 0x0000000984057220 */ /* 0x000fe20000410000 */
[----:B------:R-:W-:-:S04]  /*6810*/  HADD2.F32 R15, -RZ, R170.H0_H0 ;  /* 0x200000aaff0f7230 */ /* 0x000fc80000004100 */
[----:B------:R-:W1:Y:S01]  /*6820*/  MUFU.EX2 R6, R6 ;  /* 0x0000000600067308 */ /* 0x000e620000000800 */
[----:B------:R-:W-:Y:S01]  /*6830*/  FMUL.RZ R51, R51, 0.15915493667125701904 ;  /* 0x3e22f98333337820 */ /* 0x000fe2000040c000 */
[----:B------:R-:W-:Y:S01]  /*6840*/  ULDC.64 UR34, c[0x0][0x1a0] ;  /* 0x0000680000227ab9 */ /* 0x000fe20000000a00 */
[----:B------:R-:W-:Y:S01]  /*6850*/  FMUL.FTZ R2, R140, R9 ;  /* 0x000000098c027220 */ /* 0x000fe20000410000 */
[C---:B------:R-:W-:Y:S01]  /*6860*/  IADD3 R156, R41.reuse, 0x3a0, RZ ;  /* 0x000003a0299c7810 */ /* 0x040fe20007ffe0ff */
[----:B------:R-:W-:Y:S02]  /*6870*/  FMUL.FTZ R7, RZ, R107 ;  /* 0x0000006bff077220 */ /* 0x000fe40000410000 */
[----:B------:R-:W-:Y:S01]  /*6880*/  FFMA.FTZ R13, RZ, R108, R13 ;  /* 0x0000006cff0d7223 */ /* 0x000fe2000001000d */
[----:B------:R-:W2:Y:S01]  /*6890*/  MUFU.EX2 R4, R4 ;  /* 0x0000000400047308 */ /* 0x000ea20000000800 */
[----:B------:R-:W-:Y:S01]  /*68a0*/  IADD3 R186, R41, 0x3c0, RZ ;  /* 0x000003c029ba7810 */ /* 0x000fe20007ffe0ff */
[----:B------:R-:W-:-:S02]  /*68b0*/  UIADD3 UR37, UR37, UR42, URZ ;  /* 0x0000002a25257290 */ /* 0x000fc4000fffe03f */
[----:B------:R-:W-:Y:S01]  /*68c0*/  UIMAD UR39, UR39, UR34, URZ ;  /* 0x00000022272772a4 */ /* 0x000fe2000f8e023f */
[----:B------:R-:W-:Y:S01]  /*68d0*/  FMUL.FTZ R11, R139, R9 ;  /* 0x000000098b0b7220 */ /* 0x000fe20000410000 */
[----:B------:R-:W-:Y:S01]  /*68e0*/  LEA.HI.SX32 R38, R156, R41, 0x1b ;  /* 0x000000299c267211 */ /* 0x000fe200078fdaff */
[----:B------:R-:W-:Y:S01]  /*68f0*/  FMUL.FTZ R202, R142, R15 ;  /* 0x0000000f8eca7220 */ /* 0x000fe20000410000 */
[----:B------:R-:W-:Y:S01]  /*6900*/  MUFU.SIN R85, R51 ;  /* 0x0000003300557308 */ /* 0x000fe20000000400 */
[----:B------:R-:W-:Y:S01]  /*6910*/  FFMA.FTZ R7, R203, R108, -R7 ;  /* 0x0000006ccb077223 */ /* 0x000fe20000010807 */
[----:B------:R-:W-:Y:S01]  /*6920*/  ISETP.NE.AND P1, PT, R148, RZ, PT ;  /* 0x000000ff9400720c */ /* 0x000fe20003f25270 */
[----:B------:R-:W-:Y:S01]  /*6930*/  FADD.FTZ R13, RZ, R13 ;  /* 0x0000000dff0d7221 */ /* 0x000fe20000010000 */
[----:B------:R-:W-:Y:S01]  /*6940*/  LEA.HI.SX32 R40, R186, R41, 0x1b ;  /* 0x00000029ba287211 */ /* 0x000fe200078fdaff */
[----:B------:R-:W-:Y:S01]  /*6950*/  FMUL.FTZ R14, R136, R9 ;  /* 0x00000009880e7220 */ /* 0x000fe20000410000 */
[----:B------:R-:W-:-:S02]  /*6960*/  UIMAD UR39, UR7, UR35, UR39 ;  /* 0x00000023072772a4 */ /* 0x000fc4000f8e0227 */
[----:B------:R-:W-:Y:S01]  /*6970*/  MUFU.COS R86, R51 ;  /* 0x0000003300567308 */ /* 0x000fe20000000000 */
[----:B------:R-:W-:Y:S01]  /*6980*/  UIMAD.WIDE.U32 UR36, UR7, UR34, UR36 ;  /* 0x00000022072472a5 */ /* 0x000fe2000f8e0024 */
[----:B------:R-:W-:Y:S01]  /*6990*/  FADD.FTZ R7, R202, R7 ;  /* 0x00000007ca077221 */ /* 0x000fe20000010000 */
[----:B------:R-:W-:Y:S01]  /*69a0*/  SHF.L.U32 R38, R38, 0x1, RZ ;  /* 0x0000000126267819 */ /* 0x000fe200000006ff */
[----:B------:R-:W-:-:S04]  /*69b0*/  ULDC.64 UR34, c[0x0][0x228] ;  /* 0x00008a0000227ab9 */ /* 0x000fc80000000a00 */
[----:B------:R-:W3:Y:S01]  /*69c0*/  MUFU.EX2 R10, R2 ;  /* 0x00000002000a7308 */ /* 0x000ee20000000800 */
[----:B------:R-:W-:Y:S01]  /*69d0*/  FMUL.FTZ R8, R105, R13 ;  /* 0x0000000d69087220 */ /* 0x000fe20000410000 */
[----:B------:R-:W-:-:S06]  /*69e0*/  UIADD3 UR37, UR37, UR39, URZ ;  /* 0x0000002725257290 */ /* 0x000fcc000fffe03f */
[----:B------:R-:W4:Y:S01]  /*69f0*/  MUFU.EX2 R5, R5 ;  /* 0x0000000500057308 */ /* 0x000f220000000800 */
[----:B------:R-:W-:Y:S01]  /*6a00*/  ULEA UR34, UP0, UR36, UR34, 0x3 ;  /* 0x0000002224227291 */ /* 0x000fe2000f80183f */
[----:B------:R-:W-:Y:S01]  /*6a10*/  SHF.L.U32 R19, R40, 0x1, RZ ;  /* 0x0000000128137819 */ /* 0x000fe200000006ff */
[C---:B0-----:R-:W-:Y:S01]  /*6a20*/  FMUL.FTZ R100, R12.reuse, R100 ;  /* 0x000000640c647220 */ /* 0x041fe20000410000 */
[----:B------:R-:W-:Y:S01]  /*6a30*/  IADD3 R188, R41, 0x3e0, RZ ;  /* 0x000003e029bc7810 */ /* 0x000fe20007ffe0ff */
[----:B------:R-:W-:Y:S02]  /*6a40*/  FMUL.FTZ R99, R12, R99 ;  /* 0x000000630c637220 */ /* 0x000fe40000410000 */
[C---:B-1----:R-:W-:Y:S01]  /*6a50*/  FMUL.FTZ R88, R6.reuse, R88 ;  /* 0x0000005806587220 */ /* 0x042fe20000410000 */
[----:B------:R-:W0:Y:S01]  /*6a60*/  MUFU.EX2 R11, R11 ;  /* 0x0000000b000b7308 */ /* 0x000e220000000800 */
[----:B------:R-:W-:Y:S01]  /*6a70*/  FMUL.FTZ R87, R6, R87 ;  /* 0x0000005706577220 */ /* 0x000fe20000410000 */
[----:B------:R-:W-:Y:S01]  /*6a80*/  STS.U16 [R17+0x700], R34 ;  /* 0x0007002211007388 */ /* 0x000fe20000000400 */
[----:B------:R-:W-:-:S02]  /*6a90*/  FMUL.FTZ R6, R129, UR43 ;  /* 0x0000002b81067c20 */ /* 0x000fc40008410000 */
[----:B------:R-:W-:Y:S01]  /*6aa0*/  FFMA.FTZ R12, R106, R7, -R8 ;  /* 0x000000076a0c7223 */ /* 0x000fe20000010808 */
[----:B------:R-:W-:Y:S02]  /*6ab0*/  MOV R8, UR38 ;  /* 0x0000002600087c02 */ /* 0x000fe40008000f00 */
[----:B------:R-:W1:Y:S01]  /*6ac0*/  MUFU.EX2 R14, R14 ;  /* 0x0000000e000e7308 */ /* 0x000e620000000800 */
[----:B------:R-:W-:Y:S01]  /*6ad0*/  ULEA.HI.X UR35, UR36, UR35, UR37, 0x3, UP0 ;  /* 0x0000002324237291 */ /* 0x000fe200080f1c25 */
[----:B------:R-:W-:Y:S01]  /*6ae0*/  STS.U16 [R38+0x740], R37 ;  /* 0x0007402526007388 */ /* 0x000fe20000000400 */
[----:B------:R-:W-:Y:S01]  /*6af0*/  LEA R0, R147, R0, 0x5 ;  /* 0x0000000093007211 */ /* 0x000fe200078e28ff */
[----:B--2---:R-:W-:Y:S01]  /*6b00*/  FMUL.FTZ R120, R4, R120 ;  /* 0x0000007804787220 */ /* 0x004fe20000410000 */
[----:B------:R-:W-:Y:S01]  /*6b10*/  LEA.HI.SX32 R41, R188, R41, 0x1b ;  /* 0x00000029bc297211 */ /* 0x000fe200078fdaff */
[----:B------:R2:W-:Y:S01]  /*6b20*/  STS.U16 [R19+0x780], R36 ;  /* 0x0007802413007388 */ /* 0x0005e20000000400 */
[----:B------:R-:W-:Y:S01]  /*6b30*/  FMUL.FTZ R121, R4, R121 ;  /* 0x0000007904797220 */ /* 0x000fe20000410000 */
[----:B------:R-:W-:-:S02]  /*6b40*/  LEA R4, R8, UR7, 0x8 ;  /* 0x0000000708047c11 */ /* 0x000fc4000f8e40ff */
[----:B------:R-:W-:Y:S01]  /*6b50*/  @P1 IADD3 R4, R148, 0x200, RZ ;  /* 0x0000020094041810 */ /* 0x000fe20007ffe0ff */
[----:B---3--:R-:W-:Y:S01]  /*6b60*/  FMUL.FTZ R104, R10, R104 ;  /* 0x000000680a687220 */ /* 0x008fe20000410000 */
[----:B------:R-:W-:Y:S01]  /*6b70*/  LEA.HI.SX32 R0, R0, R0, 0x1b ;  /* 0x0000000000007211 */ /* 0x000fe200078fdaff */
[----:B--2---:R-:W-:Y:S02]  /*6b80*/  FMUL.RZ R19, R6, 0.15915493667125701904 ;  /* 0x3e22f98306137820 */ /* 0x004fe4000040c000 */
[----:B------:R-:W-:Y:S01]  /*6b90*/  FMUL.FTZ R6, R131, R9 ;  /* 0x0000000983067220 */ /* 0x000fe20000410000 */
[----:B------:R-:W-:Y:S01]  /*6ba0*/  MOV R2, UR34 ;  /* 0x0000002200027c02 */ /* 0x000fe20008000f00 */
[----:B------:R-:W-:Y:S01]  /*6bb0*/  FMUL.FTZ R103, R10, R103 ;  /* 0x000000670a677220 */ /* 0x000fe20000410000 */
[----:B------:R-:W-:Y:S01]  /*6bc0*/  MOV R3, UR35 ;  /* 0x0000002300037c02 */ /* 0x000fe20008000f00 */
[----:B----4-:R-:W-:Y:S01]  /*6bd0*/  FMUL.FTZ R86, R5, R86 ;  /* 0x0000005605567220 */ /* 0x010fe20000410000 */
[----:B------:R-:W-:Y:S01]  /*6be0*/  SHF.L.U32 R16, R41, 0x1, RZ ;  /* 0x0000000129107819 */ /* 0x000fe200000006ff */
[----:B------:R-:W-:Y:S01]  /*6bf0*/  FMUL.FTZ R85, R5, R85 ;  /* 0x0000005505557220 */ /* 0x000fe20000410000 */
[----:B------:R-:W-:Y:S01]  /*6c00*/  SHF.L.U32 R17, R4, 0x3, RZ ;  /* 0x0000000304117819 */ /* 0x000fe200000006ff */
[----:B------:R-:W-:Y:S01]  /*6c10*/  FMUL.FTZ R10, R105, R7 ;  /* 0x00000007690a7220 */ /* 0x000fe20000410000 */
[----:B------:R2:W3:Y:S01]  /*6c20*/  MUFU.EX2 R5, R6 ;  /* 0x0000000600057308 */ /* 0x0004e20000000800 */
[----:B------:R-:W-:Y:S01]  /*6c30*/  FMUL.FTZ R7, R130, R9 ;  /* 0x0000000982077220 */ /* 0x000fe20000410000 */
[----:B------:R-:W-:Y:S01]  /*6c40*/  SHF.L.U32 R4, R0, 0x1, RZ ;  /* 0x0000000100047819 */ /* 0x000fe200000006ff */
[----:B------:R4:W-:Y:S01]  /*6c50*/  STS.U16 [R16+0x7c0], R35 ;  /* 0x0007c02310007388 */ /* 0x0009e20000000400 */
[----:B0-----:R-:W-:-:S02]  /*6c60*/  FMUL.FTZ R102, R11, R102 ;  /* 0x000000660b667220 */ /* 0x001fc40000410000 */
[----:B------:R-:W-:Y:S01]  /*6c70*/  FMUL.FTZ R101, R11, R101 ;  /* 0x000000650b657220 */ /* 0x000fe20000410000 */
[----:B------:R-:W5:Y:S01]  /*6c80*/  LDG.E.64 R2, [R2.64] ;  /* 0x0000002002027981 */ /* 0x000f62000c1e1b00 */
[----:B--2---:R-:W-:Y:S01]  /*6c90*/  FMUL.FTZ R6, R129, R9 ;  /* 0x0000000981067220 */ /* 0x004fe20000410000 */
[----:B------:R-:W0:Y:S01]  /*6ca0*/  MUFU.SIN R81, R46 ;  /* 0x0000002e00517308 */ /* 0x000e220000000400 */
[----:B-1----:R-:W-:Y:S01]  /*6cb0*/  FMUL.FTZ R96, R14, R96 ;  /* 0x000000600e607220 */ /* 0x002fe20000410000 */
[----:B------:R-:W-:-:S06]  /*6cc0*/  NOP ;  /* 0x0000000000007918 */ /* 0x000fcc0000000000 */
[----:B----4-:R-:W-:Y:S01]  /*6cd0*/  FFMA.FTZ R16, R106, R13, R10 ;  /* 0x0000000d6a107223 */ /* 0x010fe2000001000a */
[----:B------:R1:W2:Y:S01]  /*6ce0*/  MUFU.COS R11, R46 ;  /* 0x0000002e000b7308 */ /* 0x0002a20000000000 */
[----:B------:R-:W-:Y:S01]  /*6cf0*/  FMUL.FTZ R93, R14, R93 ;  /* 0x0000005d0e5d7220 */ /* 0x000fe20000410000 */
[----:B------:R4:W0:Y:S04]  /*6d00*/  LDS.U16 R54, [R4] ;  /* 0x0000000004367984 */ /* 0x0008280000000400 */
[----:B------:R4:W0:Y:S02]  /*6d10*/  LDS.U16 R56, [R4+0x2] ;  /* 0x0000020004387984 */ /* 0x0008240000000400 */
[----:B------:R-:W0:Y:S02]  /*6d20*/  MUFU.EX2 R10, R7 ;  /* 0x00000007000a7308 */ /* 0x000e240000000800 */
[----:B------:R4:W0:Y:S04]  /*6d30*/  LDS.U16 R53, [R4+0x4] ;  /* 0x0000040004357984 */ /* 0x0008280000000400 */
[----:B------:R4:W0:Y:S02]  /*6d40*/  LDS.U16 R55, [R4+0x6] ;  /* 0x0000060004377984 */ /* 0x0008240000000400 */
[----:B------:R0:W0:Y:S02]  /*6d50*/  MUFU.EX2 R59, R6 ;  /* 0x00000006003b7308 */ /* 0x0000240000000800 */
[----:B-1----:R4:W1:Y:S04]  /*6d60*/  LDS.U16 R46, [R4+0x8] ;  /* 0x00000800042e7984 */ /* 0x0028680000000400 */
[----:B------:R4:W0:Y:S04]  /*6d70*/  LDS.U16 R48, [R4+0xa] ;  /* 0x00000a0004307984 */ /* 0x0008280000000400 */
        /* <DEDUP_REMOVED lines=9> */
[----:B------:R4:W1:Y:S04]  /*6e10*/  LDS.U16 R31, [R4+0x1e] ;  /* 0x00001e00041f7984 */ /* 0x0008680000000400 */
        /* <DEDUP_REMOVED lines=8> */
[----:B0-----:R4:W0:Y:S04]  /*6ea0*/  LDS.U16 R6, [R4+0x30] ;  /* 0x0000300004067984 */ /* 0x0018280000000400 */
[----:B------:R4:W0:Y:S04]  /*6eb0*/  LDS.U16 R8, [R4+0x32] ;  /* 0x0000320004087984 */ /* 0x0008280000000400 */
[----:B------:R4:W0:Y:S04]  /*6ec0*/  LDS.U16 R0, [R4+0x34] ;  /* 0x0000340004007984 */ /* 0x0008280000000400 */
[----:B------:R4:W0:Y:S04]  /*6ed0*/  LDS.U16 R7, [R4+0x36] ;  /* 0x0000360004077984 */ /* 0x0008280000000400 */
[----:B------:R4:W0:Y:S04]  /*6ee0*/  LDS.U16 R151, [R4+0x38] ;  /* 0x0000380004977984 */ /* 0x0008280000000400 */
[----:B------:R4:W0:Y:S04]  /*6ef0*/  LDS.U16 R149, [R4+0x3a] ;  /* 0x00003a0004957984 */ /* 0x0008280000000400 */
[----:B------:R4:W0:Y:S04]  /*6f00*/  LDS.U16 R152, [R4+0x3c] ;  /* 0x00003c0004987984 */ /* 0x0008280000000400 */
[----:B------:R4:W0:Y:S04]  /*6f10*/  LDS.U16 R150, [R4+0x3e] ;  /* 0x00003e0004967984 */ /* 0x0008280000000400 */
[----:B------:R4:W-:Y:S04]  /*6f20*/  STS.64 [R17+0x7780], R120 ;  /* 0x0077807811007388 */ /* 0x0009e80000000a00 */
[----:B------:R-:W-:Y:S01]  /*6f30*/  BAR.SYNC.DEFER_BLOCKING 0x0 ;  /* 0x0000000000007b1d */ /* 0x000fe20000010000 */
[----:B------:R-:W-:Y:S01]  /*6f40*/  ISETP.NE.AND P0, PT, R148, 0x7f, PT ;  /* 0x0000007f9400780c */ /* 0x000fe20003f05270 */
[----:B------:R-:W-:-:S12]  /*6f50*/  FMUL.FTZ R44, R131, UR43 ;  /* 0x0000002b832c7c20 */ /* 0x000fd80008410000 */
[----:B------:R4:W0:Y:S01]  /*6f60*/  @P0 LDS.64 R94, [R148.X8+0x8788] ;  /* 0x00878800945e0984 */ /* 0x0008220000008a00 */
[----:B------:R-:W-:Y:S01]  /*6f70*/  FMUL.RZ R44, R44, 0.15915493667125701904 ;  /* 0x3e22f9832c2c7820 */ /* 0x000fe2000040c000 */
[----:B------:R4:W0:Y:S01]  /*6f80*/  MUFU.COS R80, R19 ;  /* 0x0000001300507308 */ /* 0x0008220000000000 */
[----:B------:R-:W-:-:S07]  /*6f90*/  HADD2.F32 R20, -RZ, R169.H0_H0 ;  /* 0x200000a9ff147230 */ /* 0x000fce0000004100 */
[----:B------:R4:W0:Y:S08]  /*6fa0*/  MUFU.SIN R83, R44 ;  /* 0x0000002c00537308 */ /* 0x0008300000000400 */
[----:B------:R4:W0:Y:S01]  /*6fb0*/  MUFU.COS R84, R44 ;  /* 0x0000002c00547308 */ /* 0x0008220000000000 */
[----:B------:R-:W-:Y:S01]  /*6fc0*/  BSSY B0, `(.L_x_460) ;  /* 0x000000f000007945 */ /* 0x000fe20003800000 */
[----:B------:R-:W-:Y:S01]  /*6fd0*/  FMUL.FTZ R201, R141, R20 ;  /* 0x000000148dc97220 */ /* 0x000fe20000410000 */
[----:B------:R-:W-:Y:S05]  /*6fe0*/  @P0 BRA `(.L_x_461) ;  /* 0x000000c000000947 */ /* 0x000fea0003800000 */
[----:B-123--:R-:W-:Y:S01]  /*6ff0*/  ULDC UR35, c[0x0][0x174] ;  /* 0x00005d0000237ab9 */ /* 0x00efe20000000800 */
[----:B0-----:R-:W-:Y:S01]  /*7000*/  HFMA2.MMA R94, -RZ, RZ, 1.875, 0 ;  /* 0x3f800000ff5e7435 */ /* 0x001fe200000001ff */
        /* <DEDUP_REMOVED lines=8> */
[----:B----4-:R-:W-:-:S05]  /*7090*/  MOV R4, UR34 ;  /* 0x0000002200047c02 */ /* 0x010fca0008000f00 */
[----:B------:R0:W1:Y:S02]  /*70a0*/  @P0 LDS.64 R94, [R4.X8+0x7780] ;  /* 0x00778000045e0984 */ /* 0x0000640000008a00 */
.L_x_461:
[----:B-123--:R-:W-:Y:S05]  /*70b0*/  BSYNC B0 ;  /* 0x0000000000007941 */ /* 0x00efea0003800000 */
.L_x_460:
[----:B------:R-:W-:Y:S01]  /*70c0*/  FADD.FTZ R16, RZ, R16 ;  /* 0x00000010ff107221 */ /* 0x000fe20000010000 */
[----:B------:R-:W-:Y:S01]  /*70d0*/  HADD2.F32 R25, -RZ, R168.H0_H0 ;  /* 0x200000a8ff197230 */ /* 0x000fe20000004100 */
[C---:B0-----:R-:W-:Y:S01]  /*70e0*/  FMUL.FTZ R84, R5.reuse, R84 ;  /* 0x0000005405547220 */ /* 0x041fe20000410000 */
[----:B------:R-:W-:Y:S01]  /*70f0*/  UISETP.GE.AND UP0, UPT, UR24, 0x2, UPT ;  /* 0x000000021800788c */ /* 0x000fe2000bf06270 */
[----:B------:R-:W-:Y:S01]  /*7100*/  FMUL.FTZ R83, R5, R83 ;  /* 0x0000005305537220 */ /* 0x000fe20000410000 */
[----:B----4-:R0:W1:Y:S01]  /*7110*/  MUFU.SIN R4, R19 ;  /* 0x0000001300047308 */ /* 0x0100620000000400 */
[----:B------:R-:W-:Y:S01]  /*7120*/  FADD.FTZ R12, R201, R12 ;  /* 0x0000000cc90c7221 */ /* 0x000fe20000010000 */
[----:B------:R-:W-:Y:S01]  /*7130*/  MOV R20, c[0x0][0x16c] ;  /* 0x00005b0000147a02 */ /* 0x000fe20000000f00 */
[C---:B------:R-:W-:Y:S01]  /*7140*/  FMUL.FTZ R5, R103.reuse, R16 ;  /* 0x0000001067057220 */ /* 0x040fe20000410000 */
[----:B------:R-:W-:Y:S01]  /*7150*/  PLOP3.LUT P0, PT, PT, PT, UP0, 0x80, 0x0 ;  /* 0x000000000000781c */ /* 0x000fe20003f0f008 */
[-C--:B------:R-:W-:Y:S01]  /*7160*/  FMUL.FTZ R17, R103, R12.reuse ;  /* 0x0000000c67117220 */ /* 0x080fe20000410000 */
[----:B------:R-:W-:Y:S01]  /*7170*/  HFMA2.MMA R60, -RZ, RZ, 1.875, 0 ;  /* 0x3f800000ff3c7435 */ /* 0x000fe200000001ff */
[----:B------:R-:W-:Y:S01]  /*7180*/  FFMA.FTZ R5, R104, R12, -R5 ;  /* 0x0000000c68057223 */ /* 0x000fe20000010805 */
[----:B------:R-:W-:Y:S01]  /*7190*/  ISETP.NE.OR P0, PT, R236, RZ, !P0 ;  /* 0x000000ffec00720c */ /* 0x000fe20004705670 */
[----:B------:R-:W-:Y:S01]  /*71a0*/  FMUL.FTZ R200, R140, R25 ;  /* 0x000000198cc87220 */ /* 0x000fe20000410000 */
[----:B------:R-:W-:Y:S01]  /*71b0*/  HADD2.F32 R25, -RZ, R166.H0_H0 ;  /* 0x200000a6ff197230 */ /* 0x000fe20000004100 */
[C---:B------:R-:W-:Y:S01]  /*71c0*/  FMUL.FTZ R82, R10.reuse, R11 ;  /* 0x0000000b0a527220 */ /* 0x040fe20000410000 */
[----:B------:R-:W-:Y:S01]  /*71d0*/  MOV R61, RZ ;  /* 0x000000ff003d7202 */ /* 0x000fe20000000f00 */
[----:B------:R-:W-:Y:S01]  /*71e0*/  FMUL.FTZ R81, R10, R81 ;  /* 0x000000510a517220 */ /* 0x000fe20000410000 */
[----:B------:R-:W-:Y:S01]  /*71f0*/  CS2R R62, SRZ ;  /* 0x00000000003e7805 */ /* 0x000fe2000001ff00 */
[----:B------:R-:W-:Y:S01]  /*7200*/  FFMA.FTZ R17, R104, R16, R17 ;  /* 0x0000001068117223 */ /* 0x000fe20000010011 */
[----:B------:R-:W-:Y:S01]  /*7210*/  HADD2.F32 R16, -RZ, R167.H0_H0 ;  /* 0x200000a7ff107230 */ /* 0x000fe20000004100 */
[----:B------:R-:W-:Y:S01]  /*7220*/  FADD.FTZ R10, R200, R5 ;  /* 0x00000005c80a7221 */ /* 0x000fe20000010000 */
[----:B------:R-:W-:Y:S01]  /*7230*/  MOV R5, UR24 ;  /* 0x0000001800057c02 */ /* 0x000fe20008000f00 */
[----:B------:R-:W-:-:S02]  /*7240*/  FADD.FTZ R17, RZ, R17 ;  /* 0x00000011ff117221 */ /* 0x000fc40000010000 */
[-C--:B------:R-:W-:Y:S01]  /*7250*/  FMUL.FTZ R12, R101, R10.reuse ;  /* 0x0000000a650c7220 */ /* 0x080fe20000410000 */
[----:B------:R-:W-:Y:S01]  /*7260*/  @!P0 IADD3 R5, R5, -0x2, RZ ;  /* 0xfffffffe05058810 */ /* 0x000fe20007ffe0ff */
[-C--:B------:R-:W-:Y:S02]  /*7270*/  FMUL.FTZ R11, R101, R17.reuse ;  /* 0x00000011650b7220 */ /* 0x080fe40000410000 */
[C---:B------:R-:W-:Y:S02]  /*7280*/  FFMA.FTZ R12, R102.reuse, R17, R12 ;  /* 0x00000011660c7223 */ /* 0x040fe4000001000c */
[----:B------:R-:W-:Y:S02]  /*7290*/  FFMA.FTZ R10, R102, R10, -R11 ;  /* 0x0000000a660a7223 */ /* 0x000fe4000001080b */
[----:B------:R-:W-:Y:S02]  /*72a0*/  FMUL.FTZ R197, R139, R16 ;  /* 0x000000108bc57220 */ /* 0x000fe40000410000 */
[----:B------:R-:W-:-:S02]  /*72b0*/  FADD.FTZ R12, RZ, R12 ;  /* 0x0000000cff0c7221 */ /* 0x000fc40000010000 */
[----:B------:R-:W-:Y:S02]  /*72c0*/  FADD.FTZ R10, R197, R10 ;  /* 0x0000000ac50a7221 */ /* 0x000fe40000010000 */
[C---:B------:R-:W-:Y:S02]  /*72d0*/  FMUL.FTZ R11, R99.reuse, R12 ;  /* 0x0000000c630b7220 */ /* 0x040fe40000410000 */
[-C--:B------:R-:W-:Y:S02]  /*72e0*/  FMUL.FTZ R17, R99, R10.reuse ;  /* 0x0000000a63117220 */ /* 0x080fe40000410000 */
[----:B0-----:R-:W-:Y:S02]  /*72f0*/  FFMA.FTZ R19, R100, R10, -R11 ;  /* 0x0000000a64137223 */ /* 0x001fe4000001080b */
[----:B------:R-:W-:Y:S02]  /*7300*/  FMUL.FTZ R11, R121, R107 ;  /* 0x0000006b790b7220 */ /* 0x000fe40000410000 */
[----:B------:R-:W-:-:S02]  /*7310*/  FMUL.FTZ R80, R59, R80 ;  /* 0x000000503b507220 */ /* 0x000fc40000410000 */
[----:B------:R-:W-:Y:S02]  /*7320*/  FFMA.FTZ R17, R100, R12, R17 ;  /* 0x0000000c64117223 */ /* 0x000fe40000010011 */
[----:B-1----:R-:W-:Y:S01]  /*7330*/  FMUL.FTZ R59, R59, R4 ;  /* 0x000000043b3b7220 */ /* 0x002fe20000410000 */
[----:B------:R-:W-:Y:S01]  /*7340*/  HFMA2.MMA R4, -RZ, RZ, 0, 9.5367431640625e-07 ;  /* 0x00000010ff047435 */ /* 0x000fe200000001ff */
[C---:B------:R-:W-:Y:S02]  /*7350*/  FMUL.FTZ R10, R120.reuse, R107 ;  /* 0x0000006b780a7220 */ /* 0x040fe40000410000 */
[-C--:B------:R-:W-:Y:S02]  /*7360*/  FFMA.FTZ R11, R120, R108.reuse, -R11 ;  /* 0x0000006c780b7223 */ /* 0x080fe4000001080b */
[----:B------:R-:W-:Y:S02]  /*7370*/  FADD.FTZ R16, RZ, R17 ;  /* 0x00000011ff107221 */ /* 0x000fe40000010000 */
[----:B------:R-:W-:-:S02]  /*7380*/  FFMA.FTZ R10, R121, R108, R10 ;  /* 0x0000006c790a7223 */ /* 0x000fc4000001000a */
[----:B------:R-:W-:Y:S02]  /*7390*/  FMUL.FTZ R17, R105, R11 ;  /* 0x0000000b69117220 */ /* 0x000fe40000410000 */
[----:B------:R-:W-:Y:S02]  /*73a0*/  FMUL.FTZ R196, R138, R25 ;  /* 0x000000198ac47220 */ /* 0x000fe40000410000 */
[----:B------:R-:W-:Y:S02]  /*73b0*/  @!P0 IMAD R5, R5, R20, UR7 ;  /* 0x0000000705058e24 */ /* 0x000fe4000f8e0214 */
[-C--:B------:R-:W-:Y:S02]  /*73c0*/  FMUL.FTZ R12, R105, R10.reuse ;  /* 0x0000000a690c7220 */ /* 0x080fe40000410000 */
[----:B------:R-:W-:Y:S01]  /*73d0*/  FFMA.FTZ R17, R106, R10, R17 ;  /* 0x0000000a6a117223 */ /* 0x000fe20000010011 */
[----:B------:R-:W-:Y:S01]  /*73e0*/  HADD2.F32 R10, -RZ, R165.H0_H0 ;  /* 0x200000a5ff0a7230 */ /* 0x000fe20000004100 */
[----:B------:R-:W-:-:S02]  /*73f0*/  FADD.FTZ R19, R196, R19 ;  /* 0x00000013c4137221 */ /* 0x000fc40000010000 */
[----:B------:R-:W-:Y:S02]  /*7400*/  FMUL.FTZ R20, R97, R16 ;  /* 0x0000001061147220 */ /* 0x000fe40000410000 */
[----:B------:R-:W-:-:S04]  /*7410*/  @!P0 IMAD.WIDE R4, R5, R4, UR40 ;  /* 0x0000002805048e25 */ /* 0x000fc8000f8e0204 */
[-C--:B------:R-:W-:Y:S01]  /*7420*/  FFMA.FTZ R20, R98, R19.reuse, -R20 ;  /* 0x0000001362147223 */ /* 0x080fe20000010814 */
[----:B------:R0:W5:Y:S01]  /*7430*/  @!P0 LDG.E.128 R60, [R4.64] ;  /* 0x00000020043c8981 */ /* 0x000162000c1e1d00 */
[----:B------:R-:W-:Y:S01]  /*7440*/  FMUL.FTZ R19, R97, R19 ;  /* 0x0000001361137220 */ /* 0x000fe20000410000 */
[----:B------:R-:W-:Y:S01]  /*7450*/  HADD2.F32 R25, -RZ, R164.H0_H0 ;  /* 0x200000a4ff197230 */ /* 0x000fe20000004100 */
[----:B------:R-:W-:Y:S01]  /*7460*/  FMUL.FTZ R195, R137, R10 ;  /* 0x0000000a89c37220 */ /* 0x000fe20000410000 */
[----:B------:R-:W-:Y:S01]  /*7470*/  HADD2.F32 R26, -RZ, R161.H0_H0 ;  /* 0x200000a1ff1a7230 */ /* 0x000fe20000004100 */
[----:B------:R-:W-:Y:S01]  /*7480*/  FFMA.FTZ R12, R106, R11, -R12 ;  /* 0x0000000b6a0c7223 */ /* 0x000fe2000001080c */
[----:B-----5:R-:W1:Y:S01]  /*7490*/  R2UR UR35, R3 ;  /* 0x00000000032373c2 */ /* 0x020e6200000e0000 */
[----:B------:R-:W-:Y:S01]  /*74a0*/  FFMA.FTZ R19, R98, R16, R19 ;  /* 0x0000001062137223 */ /* 0x000fe20000010013 */
[----:B------:R-:W-:Y:S01]  /*74b0*/  HADD2.F32 R16, -RZ, R163.H0_H0 ;  /* 0x200000a3ff107230 */ /* 0x000fe20000004100 */
[----:B------:R-:W-:Y:S01]  /*74c0*/  FADD.FTZ R20, R195, R20 ;  /* 0x00000014c3147221 */ /* 0x000fe20000010000 */
[----:B------:R-:W-:Y:S01]  /*74d0*/  HADD2.F32 R55, -RZ, R55.H0_H0 ;  /* 0x20000037ff377230 */ /* 0x000fe20000004100 */
[CC--:B0-----:R-:W-:Y:S01]  /*74e0*/  FMUL.FTZ R5, R103.reuse, R17.reuse ;  /* 0x0000001167057220 */ /* 0x0c1fe20000410000 */
[----:B------:R-:W-:Y:S01]  /*74f0*/  HADD2.F32 R53, -RZ, R53.H0_H0 ;  /* 0x20000035ff357230 */ /* 0x000fe20000004100 */
[-C--:B------:R-:W-:Y:S01]  /*7500*/  FMUL.FTZ R4, R103, R12.reuse ;  /* 0x0000000c67047220 */ /* 0x080fe20000410000 */
[----:B------:R-:W0:Y:S01]  /*7510*/  R2UR UR34, R2 ;  /* 0x00000000022273c2 */ /* 0x000e2200000e0000 */
[C---:B------:R-:W-:Y:S01]  /*7520*/  FFMA.FTZ R5, R104.reuse, R12, -R5 ;  /* 0x0000000c68057223 */ /* 0x040fe20000010805 */
[----:B------:R-:W-:Y:S01]  /*7530*/  HADD2.F32 R47, -RZ, R47.H0_H0 ;  /* 0x2000002fff2f7230 */ /* 0x000fe20000004100 */
[----:B------:R-:W-:Y:S01]  /*7540*/  FADD.FTZ R19, RZ, R19 ;  /* 0x00000013ff137221 */ /* 0x000fe20000010000 */
[----:B------:R-:W-:Y:S01]  /*7550*/  HADD2.F32 R56, -RZ, R56.H0_H0 ;  /* 0x20000038ff387230 */ /* 0x000fe20000004100 */
[----:B------:R-:W-:Y:S01]  /*7560*/  FMUL.FTZ R10, R93, R20 ;  /* 0x000000145d0a7220 */ /* 0x000fe20000410000 */
[----:B------:R-:W-:Y:S01]  /*7570*/  HADD2.F32 R45, -RZ, R45.H0_H0 ;  /* 0x2000002dff2d7230 */ /* 0x000fe20000004100 */
[----:B------:R-:W-:Y:S01]  /*7580*/  FFMA.FTZ R4, R104, R17, R4 ;  /* 0x0000001168047223 */ /* 0x000fe20000010004 */
[----:B------:R-:W-:Y:S01]  /*7590*/  HADD2.F32 R54, -RZ, R54.H0_H0 ;  /* 0x20000036ff367230 */ /* 0x000fe20000004100 */
[----:B------:R-:W-:Y:S01]  /*75a0*/  FMUL.FTZ R11, R101, R5 ;  /* 0x00000005650b7220 */ /* 0x000fe20000410000 */
[----:B------:R-:W-:Y:S01]  /*75b0*/  HADD2.F32 R48, -RZ, R48.H0_H0 ;  /* 0x20000030ff307230 */ /* 0x000fe20000004100 */
[-C--:B------:R-:W-:Y:S01]  /*75c0*/  FMUL.FTZ R17, R93, R19.reuse ;  /* 0x000000135d117220 */ /* 0x080fe20000410000 */
[----:B------:R-:W-:Y:S01]  /*75d0*/  HADD2.F32 R39, -RZ, R39.H0_H0 ;  /* 0x20000027ff277230 */ /* 0x000fe20000004100 */
[----:B------:R-:W-:Y:S01]  /*75e0*/  FFMA.FTZ R10, R96, R19, R10 ;  /* 0x00000013600a7223 */ /* 0x000fe2000001000a */
[----:B------:R-:W-:Y:S01]  /*75f0*/  HADD2.F32 R46, -RZ, R46.H0_H0 ;  /* 0x2000002eff2e7230 */ /* 0x000fe20000004100 */
[-C--:B------:R-:W-:Y:S01]  /*7600*/  FFMA.FTZ R11, R102, R4.reuse, R11 ;  /* 0x00000004660b7223 */ /* 0x080fe2000001000b */
[----:B------:R-:W-:Y:S01]  /*7610*/  HADD2.F32 R40, -RZ, R40.H0_H0 ;  /* 0x20000028ff287230 */ /* 0x000fe20000004100 */
[----:B------:R-:W-:Y:S01]  /*7620*/  FMUL.FTZ R4, R101, R4 ;  /* 0x0000000465047220 */ /* 0x000fe20000410000 */
[----:B------:R-:W-:Y:S01]  /*7630*/  HADD2.F32 R37, -RZ, R37.H0_H0 ;  /* 0x20000025ff257230 */ /* 0x000fe20000004100 */
[----:B------:R-:W-:Y:S01]  /*7640*/  FFMA.FTZ R17, R96, R20, -R17 ;  /* 0x0000001460117223 */ /* 0x000fe20000010811 */
[----:B------:R-:W-:Y:S01]  /*7650*/  HADD2.F32 R38, -RZ, R38.H0_H0 ;  /* 0x20000026ff267230 */ /* 0x000fe20000004100 */
[----:B------:R-:W-:Y:S01]  /*7660*/  FMUL.FTZ R194, R136, R25 ;  /* 0x0000001988c27220 */ /* 0x000fe20000410000 */
[----:B------:R-:W-:Y:S01]  /*7670*/  HADD2.F32 R25, -RZ, R162.H0_H0 ;  /* 0x200000a2ff197230 */ /* 0x000fe20000004100 */
[----:B------:R-:W-:Y:S01]  /*7680*/  FADD.FTZ R10, RZ, R10 ;  /* 0x0000000aff0a7221 */ /* 0x000fe20000010000 */
[----:B------:R-:W-:Y:S01]  /*7690*/  HADD2.F32 R32, -RZ, R32.H0_H0 ;  /* 0x20000020ff207230 */ /* 0x000fe20000004100 */
[----:B------:R-:W-:Y:S01]  /*76a0*/  FFMA.FTZ R4, R102, R5, -R4 ;  /* 0x0000000566047223 */ /* 0x000fe20000010804 */
[----:B------:R-:W-:Y:S01]  /*76b0*/  HADD2.F32 R31, -RZ, R31.H0_H0 ;  /* 0x2000001fff1f7230 */ /* 0x000fe20000004100 */
[----:B------:R-:W-:Y:S01]  /*76c0*/  FADD.FTZ R17, R194, R17 ;  /* 0x00000011c2117221 */ /* 0x000fe20000010000 */
[----:B------:R-:W-:Y:S01]  /*76d0*/  HADD2.F32 R30, -RZ, R30.H0_H0 ;  /* 0x2000001eff1e7230 */ /* 0x000fe20000004100 */
[----:B------:R-:W-:Y:S01]  /*76e0*/  FMUL.FTZ R12, R91, R10 ;  /* 0x0000000a5b0c7220 */ /* 0x000fe20000410000 */
[----:B------:R-:W-:Y:S01]  /*76f0*/  HADD2.F32 R24, -RZ, R24.H0_H0 ;  /* 0x20000018ff187230 */ /* 0x000fe20000004100 */
[----:B------:R-:W-:Y:S01]  /*7700*/  FMUL.FTZ R5, R99, R11 ;  /* 0x0000000b63057220 */ /* 0x000fe20000410000 */
[----:B------:R-:W-:Y:S01]  /*7710*/  HADD2.F32 R29, -RZ, R29.H0_H0 ;  /* 0x2000001dff1d7230 */ /* 0x000fe20000004100 */
[-C--:B------:R-:W-:Y:S01]  /*7720*/  FMUL.FTZ R19, R91, R17.reuse ;  /* 0x000000115b137220 */ /* 0x080fe20000410000 */
[----:B------:R-:W-:Y:S01]  /*7730*/  HADD2.F32 R22, -RZ, R22.H0_H0 ;  /* 0x20000016ff167230 */ /* 0x000fe20000004100 */
[----:B------:R-:W-:Y:S01]  /*7740*/  FFMA.FTZ R12, R92, R17, -R12 ;  /* 0x000000115c0c7223 */ /* 0x000fe2000001080c */
[----:B------:R-:W-:Y:S01]  /*7750*/  HADD2.F32 R23, -RZ, R23.H0_H0 ;  /* 0x20000017ff177230 */ /* 0x000fe20000004100 */
[----:B------:R-:W-:Y:S01]  /*7760*/  FMUL.FTZ R193, R135, R16 ;  /* 0x0000001087c17220 */ /* 0x000fe20000410000 */
[----:B------:R-:W-:Y:S01]  /*7770*/  HADD2.F32 R21, -RZ, R21.H0_H0 ;  /* 0x20000015ff157230 */ /* 0x000fe20000004100 */
[-C--:B------:R-:W-:Y:S01]  /*7780*/  FFMA.FTZ R5, R100, R4.reuse, -R5 ;  /* 0x0000000464057223 */ /* 0x080fe20000010805 */
[----:B------:R-:W-:Y:S01]  /*7790*/  HADD2.F32 R18, -RZ, R18.H0_H0 ;  /* 0x20000012ff127230 */ /* 0x000fe20000004100 */
[----:B------:R-:W-:Y:S01]  /*77a0*/  FMUL.FTZ R4, R99, R4 ;  /* 0x0000000463047220 */ /* 0x000fe20000410000 */
[----:B------:R-:W-:Y:S01]  /*77b0*/  HADD2.F32 R15, -RZ, R15.H0_H0 ;  /* 0x2000000fff0f7230 */ /* 0x000fe20000004100 */
[----:B------:R-:W-:Y:S01]  /*77c0*/  FFMA.FTZ R19, R92, R10, R19 ;  /* 0x0000000a5c137223 */ /* 0x000fe20000010013 */
[----:B------:R-:W-:Y:S01]  /*77d0*/  HADD2.F32 R14, -RZ, R14.H0_H0 ;  /* 0x2000000eff0e7230 */ /* 0x000fe20000004100 */
[----:B------:R-:W-:Y:S01]  /*77e0*/  FADD.FTZ R12, R193, R12 ;  /* 0x0000000cc10c7221 */ /* 0x000fe20000010000 */
[----:B------:R-:W-:Y:S01]  /*77f0*/  HADD2.F32 R13, -RZ, R13.H0_H0 ;  /* 0x2000000dff0d7230 */ /* 0x000fe20000004100 */
[----:B------:R-:W-:Y:S01]  /*7800*/  FFMA.FTZ R4, R100, R11, R4 ;  /* 0x0000000b64047223 */ /* 0x000fe20000010004 */
[----:B------:R-:W-:Y:S01]  /*7810*/  HADD2.F32 R8, -RZ, R8.H0_H0 ;  /* 0x20000008ff087230 */ /* 0x000fe20000004100 */
[----:B------:R-:W-:Y:S01]  /*7820*/  FADD.FTZ R19, RZ, R19 ;  /* 0x00000013ff137221 */ /* 0x000fe20000010000 */
[----:B------:R-:W-:Y:S01]  /*7830*/  HADD2.F32 R7, -RZ, R7.H0_H0 ;  /* 0x20000007ff077230 */ /* 0x000fe20000004100 */
[----:B------:R-:W-:Y:S01]  /*7840*/  FMUL.FTZ R16, R89, R12 ;  /* 0x0000000c59107220 */ /* 0x000fe20000410000 */
[----:B------:R-:W-:Y:S01]  /*7850*/  HADD2.F32 R6, -RZ, R6.H0_H0 ;  /* 0x20000006ff067230 */ /* 0x000fe20000004100 */
[C---:B------:R-:W-:Y:S01]  /*7860*/  FMUL.FTZ R10, R97.reuse, R4 ;  /* 0x00000004610a7220 */ /* 0x040fe20000410000 */
[C---:B------:R-:W-:Y:S01]  /*7870*/  LEA.HI R233, R148.reuse, R148, RZ, 0x1e ;  /* 0x0000009494e97211 */ /* 0x040fe200078ff0ff */
[----:B------:R-:W-:Y:S01]  /*7880*/  FMUL.FTZ R11, R97, R5 ;  /* 0x00000005610b7220 */ /* 0x000fe20000410000 */
[----:B------:R-:W-:Y:S01]  /*7890*/  ISETP.GT.U32.AND P0, PT, R148, 0x1f, PT ;  /* 0x0000001f9400780c */ /* 0x000fe20003f04070 */
[-C--:B------:R-:W-:Y:S01]  /*78a0*/  FMUL.FTZ R17, R89, R19.reuse ;  /* 0x0000001359117220 */ /* 0x080fe20000410000 */
[----:B------:R-:W-:Y:S01]  /*78b0*/  HADD2.F32 R149, -RZ, R149.H0_H0 ;  /* 0x20000095ff957230 */ /* 0x000fe20000004100 */
[----:B------:R-:W-:Y:S01]  /*78c0*/  FFMA.FTZ R16, R90, R19, R16 ;  /* 0x000000135a107223 */ /* 0x000fe20000010010 */
[----:B------:R-:W-:Y:S01]  /*78d0*/  HADD2.F32 R150, -RZ, R150.H0_H0 ;  /* 0x20000096ff967230 */ /* 0x000fe20000004100 */
[C---:B------:R-:W-:Y:S01]  /*78e0*/  FFMA.FTZ R10, R98.reuse, R5, -R10 ;  /* 0x00000005620a7223 */ /* 0x040fe2000001080a */
[----:B------:R-:W-:Y:S01]  /*78f0*/  HADD2.F32 R151, -RZ, R151.H0_H0 ;  /* 0x20000097ff977230 */ /* 0x000fe20000004100 */
[----:B------:R-:W-:Y:S01]  /*7900*/  FFMA.FTZ R11, R98, R4, R11 ;  /* 0x00000004620b7223 */ /* 0x000fe2000001000b */
[----:B------:R-:W-:Y:S01]  /*7910*/  HADD2.F32 R152, -RZ, R152.H0_H0 ;  /* 0x20000098ff987230 */ /* 0x000fe20000004100 */
[----:B------:R-:W-:Y:S01]  /*7920*/  FFMA.FTZ R17, R90, R12, -R17 ;  /* 0x0000000c5a117223 */ /* 0x000fe20000010811 */
[----:B------:R-:W-:Y:S01]  /*7930*/  BSSY B0, `(.L_x_462) ;  /* 0x000019b000007945 */ /* 0x000fe20003800000 */
[----:B------:R-:W-:Y:S01]  /*7940*/  FMUL.FTZ R192, R134, R25 ;  /* 0x0000001986c07220 */ /* 0x000fe20000410000 */
[----:B------:R-:W-:Y:S01]  /*7950*/  HADD2.F32 R25, -RZ, R160.H0_H0 ;  /* 0x200000a0ff197230 */ /* 0x000fe20000004100 */
[----:B------:R-:W-:-:S02]  /*7960*/  FADD.FTZ R16, RZ, R16 ;  /* 0x00000010ff107221 */ /* 0x000fc40000010000 */
[C---:B------:R-:W-:Y:S02]  /*7970*/  FMUL.FTZ R12, R93.reuse, R10 ;  /* 0x0000000a5d0c7220 */ /* 0x040fe40000410000 */
[-C--:B------:R-:W-:Y:S02]  /*7980*/  FMUL.FTZ R5, R93, R11.reuse ;  /* 0x0000000b5d057220 */ /* 0x080fe40000410000 */
[----:B------:R-:W-:Y:S02]  /*7990*/  FADD.FTZ R17, R192, R17 ;  /* 0x00000011c0117221 */ /* 0x000fe40000010000 */
[----:B------:R-:W-:Y:S02]  /*79a0*/  FMUL.FTZ R19, R87, R16 ;  /* 0x0000001057137220 */ /* 0x000fe40000410000 */
[----:B------:R-:W-:Y:S02]  /*79b0*/  FMUL.FTZ R4, R128, UR43 ;  /* 0x0000002b80047c20 */ /* 0x000fe40008410000 */
[----:B------:R-:W-:-:S02]  /*79c0*/  FFMA.FTZ R12, R96, R11, R12 ;  /* 0x0000000b600c7223 */ /* 0x000fc4000001000c */
[----:B------:R-:W-:Y:S02]  /*79d0*/  FFMA.FTZ R5, R96, R10, -R5 ;  /* 0x0000000a60057223 */ /* 0x000fe40000010805 */
[-C--:B------:R-:W-:Y:S02]  /*79e0*/  FFMA.FTZ R10, R88, R17.reuse, -R19 ;  /* 0x00000011580a7223 */ /* 0x080fe40000010813 */
[----:B------:R-:W-:Y:S02]  /*79f0*/  FMUL.RZ R20, R4, 0.15915493667125701904 ;  /* 0x3e22f98304147820 */ /* 0x000fe4000040c000 */
[----:B------:R-:W-:Y:S02]  /*7a00*/  FMUL.FTZ R17, R87, R17 ;  /* 0x0000001157117220 */ /* 0x000fe40000410000 */
[----:B------:R-:W-:Y:S01]  /*7a10*/  FMUL.FTZ R4, R91, R12 ;  /* 0x0000000c5b047220 */ /* 0x000fe20000410000 */
[----:B------:R-:W-:Y:S01]  /*7a20*/  MUFU.COS R58, R20 ;  /* 0x00000014003a7308 */ /* 0x000fe20000000000 */
[----:B------:R-:W-:-:S02]  /*7a30*/  FFMA.FTZ R17, R88, R16, R17 ;  /* 0x0000001058117223 */ /* 0x000fc40000010011 */
[----:B------:R-:W-:Y:S01]  /*7a40*/  FMUL.FTZ R191, R133, R26 ;  /* 0x0000001a85bf7220 */ /* 0x000fe20000410000 */
[----:B------:R-:W-:Y:S01]  /*7a50*/  HADD2.F32 R26, -RZ, R159.H0_H0 ;  /* 0x2000009fff1a7230 */ /* 0x000fe20000004100 */
[CC--:B------:R-:W-:Y:S02]  /*7a60*/  FFMA.FTZ R4, R92.reuse, R5.reuse, -R4 ;  /* 0x000000055c047223 */ /* 0x0c0fe40000010804 */
[----:B------:R-:W-:Y:S02]  /*7a70*/  FMUL.FTZ R5, R91, R5 ;  /* 0x000000055b057220 */ /* 0x000fe40000410000 */
[----:B------:R-:W-:Y:S02]  /*7a80*/  FADD.FTZ R17, RZ, R17 ;  /* 0x00000011ff117221 */ /* 0x000fe40000010000 */
[----:B------:R-:W-:Y:S02]  /*7a90*/  FADD.FTZ R10, R191, R10 ;  /* 0x0000000abf0a7221 */ /* 0x000fe40000010000 */
[----:B------:R-:W-:-:S02]  /*7aa0*/  FFMA.FTZ R5, R92, R12, R5 ;  /* 0x0000000c5c057223 */ /* 0x000fc40000010005 */
[C---:B------:R-:W-:Y:S02]  /*7ab0*/  FMUL.FTZ R19, R85.reuse, R17 ;  /* 0x0000001155137220 */ /* 0x040fe40000410000 */
[-C--:B------:R-:W-:Y:S02]  /*7ac0*/  FMUL.FTZ R12, R85, R10.reuse ;  /* 0x0000000a550c7220 */ /* 0x080fe40000410000 */
[----:B------:R-:W-:Y:S02]  /*7ad0*/  FMUL.FTZ R9, R128, R9 ;  /* 0x0000000980097220 */ /* 0x000fe40000410000 */
[C---:B------:R-:W-:Y:S02]  /*7ae0*/  FMUL.FTZ R11, R89.reuse, R5 ;  /* 0x00000005590b7220 */ /* 0x040fe40000410000 */
[C---:B------:R-:W-:Y:S02]  /*7af0*/  FFMA.FTZ R19, R86.reuse, R10, -R19 ;  /* 0x0000000a56137223 */ /* 0x040fe40000010813 */
[----:B------:R-:W-:Y:S01]  /*7b00*/  FFMA.FTZ R12, R86, R17, R12 ;  /* 0x00000011560c7223 */ /* 0x000fe2000001000c */
[----:B------:R-:W-:Y:S01]  /*7b10*/  MUFU.EX2 R9, R9 ;  /* 0x0000000900097308 */ /* 0x000fe20000000800 */
[----:B------:R-:W-:-:S02]  /*7b20*/  FMUL.FTZ R10, R89, R4 ;  /* 0x00000004590a7220 */ /* 0x000fc40000410000 */
[----:B------:R-:W-:Y:S02]  /*7b30*/  FFMA.FTZ R11, R90, R4, -R11 ;  /* 0x000000045a0b7223 */ /* 0x000fe4000001080b */
[----:B------:R-:W-:Y:S02]  /*7b40*/  FMUL.FTZ R190, R132, R25 ;  /* 0x0000001984be7220 */ /* 0x000fe40000410000 */
[----:B------:R-:W-:Y:S01]  /*7b50*/  FADD.FTZ R12, RZ, R12 ;  /* 0x0000000cff0c7221 */ /* 0x000fe20000010000 */
[----:B------:R-:W2:Y:S01]  /*7b60*/  MUFU.SIN R4, R20 ;  /* 0x0000001400047308 */ /* 0x000ea20000000400 */
[----:B------:R-:W-:Y:S02]  /*7b70*/  FFMA.FTZ R10, R90, R5, R10 ;  /* 0x000000055a0a7223 */ /* 0x000fe4000001000a */
[----:B------:R-:W-:Y:S02]  /*7b80*/  FADD.FTZ R19, R190, R19 ;  /* 0x00000013be137221 */ /* 0x000fe40000010000 */
[----:B------:R-:W-:-:S02]  /*7b90*/  FMUL.FTZ R16, R83, R12 ;  /* 0x0000000c53107220 */ /* 0x000fc40000410000 */
[----:B------:R-:W-:Y:S02]  /*7ba0*/  FMUL.FTZ R5, R87, R10 ;  /* 0x0000000a57057220 */ /* 0x000fe40000410000 */
[----:B------:R-:W-:Y:S02]  /*7bb0*/  FMUL.FTZ R25, R83, R19 ;  /* 0x0000001353197220 */ /* 0x000fe40000410000 */
[----:B------:R-:W-:Y:S02]  /*7bc0*/  FMUL.FTZ R17, R87, R11 ;  /* 0x0000000b57117220 */ /* 0x000fe40000410000 */
[----:B------:R-:W-:Y:S02]  /*7bd0*/  FFMA.FTZ R16, R84, R19, -R16 ;  /* 0x0000001354107223 */ /* 0x000fe40000010810 */
[----:B------:R-:W-:Y:S02]  /*7be0*/  FMUL.FTZ R189, R131, R26 ;  /* 0x0000001a83bd7220 */ /* 0x000fe40000410000 */
[----:B------:R-:W-:Y:S01]  /*7bf0*/  FFMA.FTZ R5, R88, R11, -R5 ;  /* 0x0000000b58057223 */ /* 0x000fe20000010805 */
[----:B------:R-:W-:Y:S01]  /*7c00*/  HADD2.F32 R11, -RZ, R158.H0_H0 ;  /* 0x2000009eff0b7230 */ /* 0x000fe20000004100 */
[----:B------:R-:W-:-:S02]  /*7c10*/  FFMA.FTZ R25, R84, R12, R25 ;  /* 0x0000000c54197223 */ /* 0x000fc40000010019 */
[----:B------:R-:W-:Y:S02]  /*7c20*/  FFMA.FTZ R17, R88, R10, R17 ;  /* 0x0000000a58117223 */ /* 0x000fe40000010011 */
[----:B------:R-:W-:Y:S02]  /*7c30*/  FADD.FTZ R16, R189, R16 ;  /* 0x00000010bd107221 */ /* 0x000fe40000010000 */
[----:B------:R-:W-:Y:S02]  /*7c40*/  FMUL.FTZ R10, R85, R5 ;  /* 0x00000005550a7220 */ /* 0x000fe40000410000 */
[----:B--2---:R-:W-:Y:S02]  /*7c50*/  FMUL.FTZ R57, R9, R4 ;  /* 0x0000000409397220 */ /* 0x004fe40000410000 */
[----:B------:R-:W-:Y:S02]  /*7c60*/  FADD.FTZ R25, RZ, R25 ;  /* 0x00000019ff197221 */ /* 0x000fe40000010000 */
[----:B------:R-:W-:-:S02]  /*7c70*/  FMUL.FTZ R4, R81, R16 ;  /* 0x0000001051047220 */ /* 0x000fc40000410000 */
[-C--:B------:R-:W-:Y:S02]  /*7c80*/  FFMA.FTZ R10, R86, R17.reuse, R10 ;  /* 0x00000011560a7223 */ /* 0x080fe4000001000a */
[----:B------:R-:W-:Y:S02]  /*7c90*/  FMUL.FTZ R58, R9, R58 ;  /* 0x0000003a093a7220 */ /* 0x000fe40000410000 */
[----:B------:R-:W-:Y:S02]  /*7ca0*/  FMUL.FTZ R17, R85, R17 ;  /* 0x0000001155117220 */ /* 0x000fe40000410000 */
[-C--:B------:R-:W-:Y:S02]  /*7cb0*/  FMUL.FTZ R9, R81, R25.reuse ;  /* 0x0000001951097220 */ /* 0x080fe40000410000 */
[----:B------:R-:W-:Y:S02]  /*7cc0*/  FFMA.FTZ R25, R82, R25, R4 ;  /* 0x0000001952197223 */ /* 0x000fe40000010004 */
[----:B------:R-:W-:-:S02]  /*7cd0*/  FFMA.FTZ R17, R86, R5, -R17 ;  /* 0x0000000556117223 */ /* 0x000fc40000010811 */
[----:B------:R-:W-:Y:S01]  /*7ce0*/  FFMA.FTZ R9, R82, R16, -R9 ;  /* 0x0000001052097223 */ /* 0x000fe20000010809 */
[----:B------:R-:W-:Y:S01]  /*7cf0*/  HADD2.F32 R16, -RZ, R157.H0_H0 ;  /* 0x2000009dff107230 */ /* 0x000fe20000004100 */
[----:B------:R-:W-:Y:S02]  /*7d00*/  FMUL.FTZ R188, R130, R11 ;  /* 0x0000000b82bc7220 */ /* 0x000fe40000410000 */
[----:B------:R-:W-:Y:S02]  /*7d10*/  FADD.FTZ R25, RZ, R25 ;  /* 0x00000019ff197221 */ /* 0x000fe40000010000 */
[----:B------:R-:W-:Y:S02]  /*7d20*/  FMUL.FTZ R5, R83, R17 ;  /* 0x0000001153057220 */ /* 0x000fe40000410000 */
[----:B------:R-:W-:Y:S02]  /*7d30*/  FADD.FTZ R9, R188, R9 ;  /* 0x00000009bc097221 */ /* 0x000fe40000010000 */
[----:B------:R-:W-:-:S02]  /*7d40*/  FMUL.FTZ R11, R59, R25 ;  /* 0x000000193b0b7220 */ /* 0x000fc40000410000 */
[-C--:B------:R-:W-:Y:S02]  /*7d50*/  FMUL.FTZ R4, R83, R10.reuse ;  /* 0x0000000a53047220 */ /* 0x080fe40000410000 */
[----:B------:R-:W-:Y:S02]  /*7d60*/  FFMA.FTZ R5, R84, R10, R5 ;  /* 0x0000000a54057223 */ /* 0x000fe40000010005 */
[-C--:B------:R-:W-:Y:S02]  /*7d70*/  FFMA.FTZ R12, R80, R9.reuse, -R11 ;  /* 0x00000009500c7223 */ /* 0x080fe4000001080b */
[----:B------:R-:W-:Y:S02]  /*7d80*/  FMUL.FTZ R11, R59, R9 ;  /* 0x000000093b0b7220 */ /* 0x000fe40000410000 */
[----:B------:R-:W-:Y:S02]  /*7d90*/  FFMA.FTZ R4, R84, R17, -R4 ;  /* 0x0000001154047223 */ /* 0x000fe40000010804 */
[----:B------:R-:W-:-:S02]  /*7da0*/  FMUL.FTZ R9, R81, R5 ;  /* 0x0000000551097220 */ /* 0x000fc40000410000 */
[-C--:B------:R-:W-:Y:S02]  /*7db0*/  FMUL.FTZ R10, R81, R4.reuse ;  /* 0x00000004510a7220 */ /* 0x080fe40000410000 */
[C---:B------:R-:W-:Y:S02]  /*7dc0*/  FFMA.FTZ R9, R82.reuse, R4, -R9 ;  /* 0x0000000452097223 */ /* 0x040fe40000010809 */
[----:B------:R-:W-:Y:S02]  /*7dd0*/  FFMA.FTZ R10, R82, R5, R10 ;  /* 0x00000005520a7223 */ /* 0x000fe4000001000a */
[C---:B------:R-:W-:Y:S02]  /*7de0*/  FMUL.FTZ R65, R59.reuse, R9 ;  /* 0x000000093b417220 */ /* 0x040fe40000410000 */
[-C--:B------:R-:W-:Y:S02]  /*7df0*/  FMUL.FTZ R64, R59, R10.reuse ;  /* 0x0000000a3b407220 */ /* 0x080fe40000410000 */
[----:B------:R-:W-:-:S02]  /*7e00*/  FFMA.FTZ R65, R80, R10, R65 ;  /* 0x0000000a50417223 */ /* 0x000fc40000010041 */
[C---:B-1----:R-:W-:Y:S02]  /*7e10*/  FMUL.FTZ R4, R55.reuse, UR35 ;  /* 0x0000002337047c20 */ /* 0x042fe40008410000 */
[----:B0-----:R-:W-:Y:S02]  /*7e20*/  FMUL.FTZ R10, R55, UR34 ;  /* 0x00000022370a7c20 */ /* 0x001fe40008410000 */
[----:B------:R-:W-:Y:S02]  /*7e30*/  FADD.FTZ R49, R126, R126 ;  /* 0x0000007e7e317221 */ /* 0x000fe40000010000 */
[C---:B------:R-:W-:Y:S02]  /*7e40*/  FFMA.FTZ R4, R53.reuse, UR34, -R4 ;  /* 0x0000002235047c23 */ /* 0x040fe40008010804 */
[----:B------:R-:W-:Y:S02]  /*7e50*/  FFMA.FTZ R10, R53, UR35, R10 ;  /* 0x00000023350a7c23 */ /* 0x000fe4000801000a */
[----:B------:R-:W-:-:S02]  /*7e60*/  FMUL.FTZ R50, R49, R4 ;  /* 0x0000000431327220 */ /* 0x000fc40000410000 */
[----:B------:R-:W-:Y:S02]  /*7e70*/  FMUL.FTZ R49, R49, R10 ;  /* 0x0000000a31317220 */ /* 0x000fe40000410000 */
[C---:B------:R-:W-:Y:S02]  /*7e80*/  FMUL.FTZ R4, R47.reuse, UR35 ;  /* 0x000000232f047c20 */ /* 0x040fe40008410000 */
[----:B------:R-:W-:Y:S02]  /*7e90*/  FFMA.FTZ R64, R80, R9, -R64 ;  /* 0x0000000950407223 */ /* 0x000fe40000010840 */
[C---:B------:R-:W-:Y:S02]  /*7ea0*/  FMUL.FTZ R5, R56.reuse, UR35 ;  /* 0x0000002338057c20 */ /* 0x040fe40008410000 */
[----:B------:R-:W-:Y:S02]  /*7eb0*/  FMUL.FTZ R10, R47, UR34 ;  /* 0x000000222f0a7c20 */ /* 0x000fe40008410000 */
[----:B------:R-:W-:-:S02]  /*7ec0*/  FMUL.FTZ R9, R56, UR34 ;  /* 0x0000002238097c20 */ /* 0x000fc40008410000 */
[----:B------:R-:W-:Y:S02]  /*7ed0*/  FADD.FTZ R41, R124, R124 ;  /* 0x0000007c7c297221 */ /* 0x000fe40000010000 */
[----:B------:R-:W-:Y:S02]  /*7ee0*/  FFMA.FTZ R4, R45, UR34, -R4 ;  /* 0x000000222d047c23 */ /* 0x000fe40008010804 */
[----:B------:R-:W-:Y:S02]  /*7ef0*/  FADD.FTZ R51, R127, R127 ;  /* 0x0000007f7f337221 */ /* 0x000fe40000010000 */
[C---:B------:R-:W-:Y:S02]  /*7f00*/  FFMA.FTZ R52, R54.reuse, UR34, -R5 ;  /* 0x0000002236347c23 */ /* 0x040fe40008010805 */
[----:B------:R-:W-:Y:S02]  /*7f10*/  FFMA.FTZ R10, R45, UR35, R10 ;  /* 0x000000232d0a7c23 */ /* 0x000fe4000801000a */
[----:B------:R-:W-:-:S02]  /*7f20*/  FFMA.FTZ R2, R54, UR35, R9 ;  /* 0x0000002336027c23 */ /* 0x000fc40008010009 */
[C---:B------:R-:W-:Y:S02]  /*7f30*/  FMUL.FTZ R5, R48.reuse, UR35 ;  /* 0x0000002330057c20 */ /* 0x040fe40008410000 */
[----:B------:R-:W-:Y:S02]  /*7f40*/  FMUL.FTZ R9, R48, UR34 ;  /* 0x0000002230097c20 */ /* 0x000fe40008410000 */
[----:B------:R-:W-:Y:S02]  /*7f50*/  FMUL.FTZ R42, R41, R4 ;  /* 0x00000004292a7220 */ /* 0x000fe40000410000 */
[----:B------:R-:W-:Y:S02]  /*7f60*/  FMUL.FTZ R52, R51, R52 ;  /* 0x0000003433347220 */ /* 0x000fe40000410000 */
[----:B------:R-:W-:Y:S02]  /*7f70*/  FMUL.FTZ R41, R41, R10 ;  /* 0x0000000a29297220 */ /* 0x000fe40000410000 */
[----:B------:R-:W-:-:S02]  /*7f80*/  FMUL.FTZ R4, R39, UR35 ;  /* 0x0000002327047c20 */ /* 0x000fc40008410000 */
[----:B------:R-:W-:Y:S02]  /*7f90*/  FMUL.FTZ R51, R51, R2 ;  /* 0x0000000233337220 */ /* 0x000fe40000410000 */
[----:B------:R-:W-:Y:S02]  /*7fa0*/  FADD.FTZ R43, R125, R125 ;  /* 0x0000007d7d2b7221 */ /* 0x000fe40000010000 */
[C---:B------:R-:W-:Y:S02]  /*7fb0*/  FFMA.FTZ R44, R46.reuse, UR34, -R5 ;  /* 0x000000222e2c7c23 */ /* 0x040fe40008010805 */
[----:B------:R-:W-:Y:S02]  /*7fc0*/  FMUL.FTZ R10, R39, UR34 ;  /* 0x00000022270a7c20 */ /* 0x000fe40008410000 */
[----:B------:R-:W-:Y:S02]  /*7fd0*/  FFMA.FTZ R2, R46, UR35, R9 ;  /* 0x000000232e027c23 */ /* 0x000fe40008010009 */
[----:B------:R-:W-:-:S02]  /*7fe0*/  FMUL.FTZ R5, R40, UR35 ;  /* 0x0000002328057c20 */ /* 0x000fc40008410000 */
[----:B------:R-:W-:Y:S02]  /*7ff0*/  FMUL.FTZ R9, R40, UR34 ;  /* 0x0000002228097c20 */ /* 0x000fe40008410000 */
[----:B------:R-:W-:Y:S02]  /*8000*/  FADD.FTZ R33, R122, R122 ;  /* 0x0000007a7a217221 */ /* 0x000fe40000010000 */
[----:B------:R-:W-:Y:S02]  /*8010*/  FFMA.FTZ R4, R37, UR34, -R4 ;  /* 0x0000002225047c23 */ /* 0x000fe40008010804 */
[----:B------:R-:W-:Y:S02]  /*8020*/  FMUL.FTZ R44, R43, R44 ;  /* 0x0000002c2b2c7220 */ /* 0x000fe40000410000 */
[----:B------:R-:W-:Y:S02]  /*8030*/  FFMA.FTZ R10, R37, UR35, R10 ;  /* 0x00000023250a7c23 */ /* 0x000fe4000801000a */
[----:B------:R-:W-:-:S02]  /*8040*/  FMUL.FTZ R43, R43, R2 ;  /* 0x000000022b2b7220 */ /* 0x000fc40000410000 */
[----:B------:R-:W-:Y:S02]  /*8050*/  FADD.FTZ R35, R123, R123 ;  /* 0x0000007b7b237221 */ /* 0x000fe40000010000 */
[C---:B------:R-:W-:Y:S02]  /*8060*/  FFMA.FTZ R36, R38.reuse, UR34, -R5 ;  /* 0x0000002226247c23 */ /* 0x040fe40008010805 */
[----:B------:R-:W-:Y:S02]  /*8070*/  FFMA.FTZ R2, R38, UR35, R9 ;  /* 0x0000002326027c23 */ /* 0x000fe40008010009 */
[C---:B------:R-:W-:Y:S02]  /*8080*/  FMUL.FTZ R5, R32.reuse, UR35 ;  /* 0x0000002320057c20 */ /* 0x040fe40008410000 */
[----:B------:R-:W-:Y:S02]  /*8090*/  FMUL.FTZ R34, R33, R4 ;  /* 0x0000000421227220 */ /* 0x000fe40000410000 */
[----:B------:R-:W-:-:S02]  /*80a0*/  FMUL.FTZ R9, R32, UR34 ;  /* 0x0000002220097c20 */ /* 0x000fc40008410000 */
[----:B------:R-:W-:Y:S02]  /*80b0*/  FMUL.FTZ R33, R33, R10 ;  /* 0x0000000a21217220 */ /* 0x000fe40000410000 */
[----:B------:R-:W-:Y:S02]  /*80c0*/  FMUL.FTZ R4, R31, UR35 ;  /* 0x000000231f047c20 */ /* 0x000fe40008410000 */
[----:B------:R-:W-:Y:S02]  /*80d0*/  FMUL.FTZ R36, R35, R36 ;  /* 0x0000002423247220 */ /* 0x000fe40000410000 */
[----:B------:R-:W-:Y:S02]  /*80e0*/  FMUL.FTZ R10, R31, UR34 ;  /* 0x000000221f0a7c20 */ /* 0x000fe40008410000 */
[----:B------:R-:W-:Y:S02]  /*80f0*/  FMUL.FTZ R35, R35, R2 ;  /* 0x0000000223237220 */ /* 0x000fe40000410000 */
[----:B------:R-:W-:-:S02]  /*8100*/  FADD.FTZ R27, R119, R119 ;  /* 0x00000077771b7221 */ /* 0x000fc40000010000 */
[----:B------:R-:W-:Y:S02]  /*8110*/  FFMA.FTZ R28, R30, UR34, -R5 ;  /* 0x000000221e1c7c23 */ /* 0x000fe40008010805 */
[----:B------:R-:W-:Y:S02]  /*8120*/  FFMA.FTZ R11, R80, R25, R11 ;  /* 0x00000019500b7223 */ /* 0x000fe4000001000b */
[----:B------:R-:W-:Y:S02]  /*8130*/  FFMA.FTZ R2, R30, UR35, R9 ;  /* 0x000000231e027c23 */ /* 0x000fe40008010009 */
[----:B------:R-:W-:Y:S02]  /*8140*/  FMUL.FTZ R5, R24, UR35 ;  /* 0x0000002318057c20 */ /* 0x000fe40008410000 */
[----:B------:R-:W-:Y:S02]  /*8150*/  FMUL.FTZ R187, R129, R16 ;  /* 0x0000001081bb7220 */ /* 0x000fe40000410000 */
[----:B------:R-:W-:-:S02]  /*8160*/  FADD.FTZ R25, R118, R118 ;  /* 0x0000007676197221 */ /* 0x000fc40000010000 */
[C---:B------:R-:W-:Y:S02]  /*8170*/  FFMA.FTZ R4, R29.reuse, UR34, -R4 ;  /* 0x000000221d047c23 */ /* 0x040fe40008010804 */
[----:B------:R-:W-:Y:S02]  /*8180*/  FMUL.FTZ R9, R24, UR34 ;  /* 0x0000002218097c20 */ /* 0x000fe40008410000 */
[----:B------:R-:W-:Y:S02]  /*8190*/  FFMA.FTZ R10, R29, UR35, R10 ;  /* 0x000000231d0a7c23 */ /* 0x000fe4000801000a */
[C---:B------:R-:W-:Y:S02]  /*81a0*/  FMUL.FTZ R28, R27.reuse, R28 ;  /* 0x0000001c1b1c7220 */ /* 0x040fe40000410000 */
[----:B------:R-:W-:Y:S02]  /*81b0*/  FMUL.FTZ R27, R27, R2 ;  /* 0x000000021b1b7220 */ /* 0x000fe40000410000 */
[----:B------:R-:W-:-:S02]  /*81c0*/  FADD.FTZ R19, R117, R117 ;  /* 0x0000007575137221 */ /* 0x000fc40000010000 */
[C---:B------:R-:W-:Y:S02]  /*81d0*/  FFMA.FTZ R20, R22.reuse, UR34, -R5 ;  /* 0x0000002216147c23 */ /* 0x040fe40008010805 */
[----:B------:R-:W-:Y:S02]  /*81e0*/  FADD.FTZ R12, R187, R12 ;  /* 0x0000000cbb0c7221 */ /* 0x000fe40000010000 */
[C---:B------:R-:W-:Y:S02]  /*81f0*/  FMUL.FTZ R26, R25.reuse, R4 ;  /* 0x00000004191a7220 */ /* 0x040fe40000410000 */
[----:B------:R-:W-:Y:S02]  /*8200*/  FFMA.FTZ R2, R22, UR35, R9 ;  /* 0x0000002316027c23 */ /* 0x000fe40008010009 */
[----:B------:R-:W-:Y:S02]  /*8210*/  FMUL.FTZ R25, R25, R10 ;  /* 0x0000000a19197220 */ /* 0x000fe40000410000 */
[----:B------:R-:W-:-:S02]  /*8220*/  FMUL.FTZ R4, R23, UR35 ;  /* 0x0000002317047c20 */ /* 0x000fc40008410000 */
[----:B------:R-:W-:Y:S02]  /*8230*/  FMUL.FTZ R10, R23, UR34 ;  /* 0x00000022170a7c20 */ /* 0x000fe40008410000 */
[----:B------:R-:W-:Y:S02]  /*8240*/  FMUL.FTZ R20, R19, R20 ;  /* 0x0000001413147220 */ /* 0x000fe40000410000 */
[----:B------:R-:W-:Y:S02]  /*8250*/  FADD.FTZ R11, RZ, R11 ;  /* 0x0000000bff0b7221 */ /* 0x000fe40000010000 */
[----:B------:R-:W-:Y:S02]  /*8260*/  FMUL.FTZ R67, R57, R12 ;  /* 0x0000000c39437220 */ /* 0x000fe40000410000 */
[----:B------:R-:W-:Y:S02]  /*8270*/  FMUL.FTZ R19, R19, R2 ;  /* 0x0000000213137220 */ /* 0x000fe40000410000 */
[----:B------:R-:W-:-:S02]  /*8280*/  FADD.FTZ R16, R116, R116 ;  /* 0x0000007474107221 */ /* 0x000fc40000010000 */
[C---:B------:R-:W-:Y:S02]  /*8290*/  FFMA.FTZ R17, R21.reuse, UR34, -R4 ;  /* 0x0000002215117c23 */ /* 0x040fe40008010804 */
[----:B------:R-:W-:Y:S02]  /*82a0*/  FMUL.FTZ R2, R18, UR35 ;  /* 0x0000002312027c20 */ /* 0x000fe40008410000 */
[----:B------:R-:W-:Y:S02]  /*82b0*/  FFMA.FTZ R5, R21, UR35, R10 ;  /* 0x0000002315057c23 */ /* 0x000fe4000801000a */
[-C--:B------:R-:W-:Y:S02]  /*82c0*/  FMUL.FTZ R3, R57, R11.reuse ;  /* 0x0000000b39037220 */ /* 0x080fe40000410000 */
[----:B------:R-:W-:Y:S02]  /*82d0*/  FFMA.FTZ R67, R58, R11, R67 ;  /* 0x0000000b3a437223 */ /* 0x000fe40000010043 */
[----:B------:R-:W-:-:S02]  /*82e0*/  FMUL.FTZ R17, R16, R17 ;  /* 0x0000001110117220 */ /* 0x000fc40000410000 */
[----:B------:R-:W-:Y:S02]  /*82f0*/  FADD.FTZ R11, R115, R115 ;  /* 0x00000073730b7221 */ /* 0x000fe40000010000 */
[----:B------:R-:W-:Y:S02]  /*8300*/  FFMA.FTZ R2, R15, UR34, -R2 ;  /* 0x000000220f027c23 */ /* 0x000fe40008010802 */
[----:B------:R-:W-:Y:S02]  /*8310*/  FMUL.FTZ R16, R16, R5 ;  /* 0x0000000510107220 */ /* 0x000fe40000410000 */
[----:B------:R-:W-:Y:S02]  /*8320*/  FMUL.FTZ R5, R57, R65 ;  /* 0x0000004139057220 */ /* 0x000fe40000410000 */
[----:B------:R-:W-:Y:S02]  /*8330*/  FFMA.FTZ R3, R58, R12, -R3 ;  /* 0x0000000c3a037223 */ /* 0x000fe40000010803 */
[----:B------:R-:W-:-:S02]  /*8340*/  FMUL.FTZ R12, R11, R2 ;  /* 0x000000020b0c7220 */ /* 0x000fc40000410000 */
[----:B------:R-:W-:Y:S02]  /*8350*/  FMUL.FTZ R4, R18, UR34 ;  /* 0x0000002212047c20 */ /* 0x000fe40008410000 */
[-C--:B------:R-:W-:Y:S02]  /*8360*/  FMUL.FTZ R2, R57, R64.reuse ;  /* 0x0000004039027220 */ /* 0x080fe40000410000 */
[----:B------:R-:W-:Y:S01]  /*8370*/  FFMA.FTZ R64, R58, R64, -R5 ;  /* 0x000000403a407223 */ /* 0x000fe20000010805 */
[----:B------:R-:W-:Y:S01]  /*8380*/  HADD2.F32 R5, -RZ, R144.H0_H0 ;  /* 0x20000090ff057230 */ /* 0x000fe20000004100 */
[C---:B------:R-:W-:Y:S02]  /*8390*/  FMUL.FTZ R10, R14.reuse, UR35 ;  /* 0x000000230e0a7c20 */ /* 0x040fe40008410000 */
[----:B------:R-:W-:Y:S02]  /*83a0*/  FMUL.FTZ R66, R14, UR34 ;  /* 0x000000220e427c20 */ /* 0x000fe40008410000 */
[----:B------:R-:W-:-:S02]  /*83b0*/  FFMA.FTZ R4, R15, UR35, R4 ;  /* 0x000000230f047c23 */ /* 0x000fc40008010004 */
[----:B------:R-:W-:Y:S02]  /*83c0*/  FADD.FTZ R9, R114, R114 ;  /* 0x0000007272097221 */ /* 0x000fe40000010000 */
[C---:B------:R-:W-:Y:S02]  /*83d0*/  FFMA.FTZ R10, R13.reuse, UR34, -R10 ;  /* 0x000000220d0a7c23 */ /* 0x040fe4000801080a */
[----:B------:R-:W-:Y:S02]  /*83e0*/  FFMA.FTZ R66, R13, UR35, R66 ;  /* 0x000000230d427c23 */ /* 0x000fe40008010042 */
[----:B------:R-:W-:Y:S01]  /*83f0*/  FMUL.FTZ R186, R128, R5 ;  /* 0x0000000580ba7220 */ /* 0x000fe20000410000 */
[----:B------:R-:W-:Y:S01]  /*8400*/  HADD2.F32 R5, -RZ, R0.H0_H0 ;  /* 0x20000000ff057230 */ /* 0x000fe20000004100 */
[----:B------:R-:W-:Y:S02]  /*8410*/  FMUL.FTZ R11, R11, R4 ;  /* 0x000000040b0b7220 */ /* 0x000fe40000410000 */
[----:B------:R-:W-:-:S02]  /*8420*/  FMUL.FTZ R69, R8, UR35 ;  /* 0x0000002308457c20 */ /* 0x000fc40008410000 */
[----:B------:R-:W-:Y:S02]  /*8430*/  FMUL.FTZ R71, R8, UR34 ;  /* 0x0000002208477c20 */ /* 0x000fe40008410000 */
[C---:B------:R-:W-:Y:S02]  /*8440*/  FMUL.FTZ R0, R7.reuse, UR35 ;  /* 0x0000002307007c20 */ /* 0x040fe40008410000 */
[----:B------:R-:W-:Y:S02]  /*8450*/  FMUL.FTZ R4, R7, UR34 ;  /* 0x0000002207047c20 */ /* 0x000fe40008410000 */
[C---:B------:R-:W-:Y:S02]  /*8460*/  FMUL.FTZ R10, R9.reuse, R10 ;  /* 0x0000000a090a7220 */ /* 0x040fe40000410000 */
[----:B------:R-:W-:Y:S02]  /*8470*/  FMUL.FTZ R9, R9, R66 ;  /* 0x0000004209097220 */ /* 0x000fe40000410000 */
[----:B------:R-:W-:-:S02]  /*8480*/  FFMA.FTZ R65, R58, R65, R2 ;  /* 0x000000413a417223 */ /* 0x000fc40000010002 */
[----:B------:R-:W-:Y:S02]  /*8490*/  FADD.FTZ R2, R113, R113 ;  /* 0x0000007171027221 */ /* 0x000fe40000010000 */
[C---:B------:R-:W-:Y:S02]  /*84a0*/  FFMA.FTZ R69, R6.reuse, UR34, -R69 ;  /* 0x0000002206457c23 */ /* 0x040fe40008010845 */
[----:B------:R-:W-:Y:S02]  /*84b0*/  FFMA.FTZ R71, R6, UR35, R71 ;  /* 0x0000002306477c23 */ /* 0x000fe40008010047 */
[----:B------:R-:W-:Y:S02]  /*84c0*/  FADD.FTZ R66, R186, R3 ;  /* 0x00000003ba427221 */ /* 0x000fe40000010000 */
[----:B------:R-:W-:Y:S02]  /*84d0*/  FADD.FTZ R67, RZ, R67 ;  /* 0x00000043ff437221 */ /* 0x000fe40000010000 */
[----:B------:R-:W-:-:S02]  /*84e0*/  FADD.FTZ R68, R112, R112 ;  /* 0x0000007070447221 */ /* 0x000fc40000010000 */
[C---:B------:R-:W-:Y:S01]  /*84f0*/  FFMA.FTZ R73, R5.reuse, UR34, -R0 ;  /* 0x0000002205497c23 */ /* 0x040fe20008010800 */
[----:B------:R0:W-:Y:S01]  /*8500*/  STS.128 [R233.X16+0x6370], R64 ;  /* 0x00637040e9007388 */ /* 0x0001e2000000cc00 */
[----:B------:R-:W-:Y:S02]  /*8510*/  FFMA.FTZ R75, R5, UR35, R4 ;  /* 0x00000023054b7c23 */ /* 0x000fe40008010004 */
[C---:B------:R-:W-:Y:S02]  /*8520*/  FMUL.FTZ R4, R2.reuse, R69 ;  /* 0x0000004502047220 */ /* 0x040fe40000410000 */
[----:B------:R-:W-:Y:S02]  /*8530*/  FMUL.FTZ R3, R2, R71 ;  /* 0x0000004702037220 */ /* 0x000fe40000410000 */
[C---:B------:R-:W-:Y:S02]  /*8540*/  FMUL.FTZ R2, R68.reuse, R73 ;  /* 0x0000004944027220 */ /* 0x040fe40000410000 */
[----:B------:R-:W-:-:S02]  /*8550*/  FMUL.FTZ R0, R68, R75 ;  /* 0x0000004b44007220 */ /* 0x000fc40000410000 */
[C---:B------:R-:W-:Y:S02]  /*8560*/  FMUL.FTZ R68, R149.reuse, UR35 ;  /* 0x0000002395447c20 */ /* 0x040fe40008410000 */
[----:B------:R-:W-:Y:S02]  /*8570*/  FMUL.FTZ R70, R149, UR34 ;  /* 0x0000002295467c20 */ /* 0x000fe40008410000 */
[C---:B------:R-:W-:Y:S02]  /*8580*/  FMUL.FTZ R69, R150.reuse, UR34 ;  /* 0x0000002296457c20 */ /* 0x040fe40008410000 */
[----:B0-----:R-:W-:Y:S02]  /*8590*/  FMUL.FTZ R67, R150, UR35 ;  /* 0x0000002396437c20 */ /* 0x001fe40008410000 */
[----:B------:R-:W-:Y:S02]  /*85a0*/  FADD.FTZ R154, R111, R111 ;  /* 0x0000006f6f9a7221 */ /* 0x000fe40000010000 */
[----:B------:R-:W-:-:S02]  /*85b0*/  FADD.FTZ R156, R110, R110 ;  /* 0x0000006e6e9c7221 */ /* 0x000fc40000010000 */
[C---:B------:R-:W-:Y:S02]  /*85c0*/  FFMA.FTZ R153, R151.reuse, UR34, -R68 ;  /* 0x0000002297997c23 */ /* 0x040fe40008010844 */
[C---:B------:R-:W-:Y:S02]  /*85d0*/  FFMA.FTZ R67, R152.reuse, UR34, -R67 ;  /* 0x0000002298437c23 */ /* 0x040fe40008010843 */
[----:B------:R-:W-:Y:S02]  /*85e0*/  FFMA.FTZ R65, R151, UR35, R70 ;  /* 0x0000002397417c23 */ /* 0x000fe40008010046 */
[----:B------:R-:W-:Y:S02]  /*85f0*/  FFMA.FTZ R69, R152, UR35, R69 ;  /* 0x0000002398457c23 */ /* 0x000fe40008010045 */
[----:B------:R-:W-:Y:S02]  /*8600*/  FMUL.FTZ R153, R154, R153 ;  /* 0x000000999a997220 */ /* 0x000fe40000410000 */
[----:B------:R-:W-:-:S02]  /*8610*/  FMUL.FTZ R155, R156, R67 ;  /* 0x000000439c9b7220 */ /* 0x000fc40000410000 */
        /* <DEDUP_REMOVED lines=9> */
[----:B0-----:R-:W-:-:S02]  /*86b0*/  FMUL.FTZ R204, R66, R69 ;  /* 0x0000004542cc7220 */ /* 0x001fc40000410000 */
[C---:B------:R-:W-:Y:S02]  /*86c0*/  FMUL.FTZ R199, R67.reuse, R69 ;  /* 0x0000004543c77220 */ /* 0x040fe40000410000 */
[-C--:B------:R-:W-:Y:S02]  /*86d0*/  FFMA.FTZ R204, R67, R68.reuse, R204 ;  /* 0x0000004443cc7223 */ /* 0x080fe400000100cc */
[----:B------:R-:W-:Y:S02]  /*86e0*/  FFMA.FTZ R199, R66, R68, -R199 ;  /* 0x0000004442c77223 */ /* 0x000fe400000108c7 */
[----:B------:R-:W-:Y:S02]  /*86f0*/  FADD.FTZ R71, R71, R204 ;  /* 0x000000cc47477221 */ /* 0x000fe40000010000 */
[----:B------:R-:W-:Y:S02]  /*8700*/  FADD.FTZ R70, R70, R199 ;  /* 0x000000c746467221 */ /* 0x000fe40000010000 */
[----:B-1----:R-:W-:-:S02]  /*8710*/  FMUL.FTZ R67, R73, R71 ;  /* 0x0000004749437220 */ /* 0x002fc40000410000 */
[-C--:B------:R-:W-:Y:S02]  /*8720*/  FMUL.FTZ R66, R73, R70.reuse ;  /* 0x0000004649427220 */ /* 0x080fe40000410000 */
[C---:B------:R-:W-:Y:S02]  /*8730*/  FFMA.FTZ R67, R72.reuse, R70, -R67 ;  /* 0x0000004648437223 */ /* 0x040fe40000010843 */
[----:B------:R-:W-:Y:S02]  /*8740*/  FFMA.FTZ R70, R72, R71, R66 ;  /* 0x0000004748467223 */ /* 0x000fe40000010042 */
[-C--:B------:R-:W-:Y:S02]  /*8750*/  FMUL.FTZ R66, R64, R69.reuse ;  /* 0x0000004540427220 */ /* 0x080fe40000410000 */
[C---:B------:R-:W-:Y:S02]  /*8760*/  FMUL.FTZ R69, R65.reuse, R69 ;  /* 0x0000004541457220 */ /* 0x040fe40000410000 */
[----:B------:R-:W-:-:S02]  /*8770*/  FFMA.FTZ R66, R65, R68, R66 ;  /* 0x0000004441427223 */ /* 0x000fc40000010042 */
[----:B------:R-:W-:Y:S02]  /*8780*/  FFMA.FTZ R69, R64, R68, -R69 ;  /* 0x0000004440457223 */ /* 0x000fe40000010845 */
[----:B------:R-:W-:Y:S02]  /*8790*/  FADD.FTZ R70, R75, R70 ;  /* 0x000000464b467221 */ /* 0x000fe40000010000 */
[C---:B------:R-:W-:Y:S02]  /*87a0*/  FMUL.FTZ R64, R73.reuse, R66 ;  /* 0x0000004249407220 */ /* 0x040fe40000410000 */
[----:B------:R-:W-:Y:S02]  /*87b0*/  FADD.FTZ R67, R74, R67 ;  /* 0x000000434a437221 */ /* 0x000fe40000010000 */
[-C--:B------:R-:W-:Y:S02]  /*87c0*/  FMUL.FTZ R73, R73, R69.reuse ;  /* 0x0000004549497220 */ /* 0x080fe40000410000 */
[----:B------:R-:W-:-:S02]  /*87d0*/  FFMA.FTZ R64, R72, R69, -R64 ;  /* 0x0000004548407223 */ /* 0x000fc40000010840 */
[C---:B--2---:R-:W-:Y:S02]  /*87e0*/  FMUL.FTZ R65, R77.reuse, R70 ;  /* 0x000000464d417220 */ /* 0x044fe40000410000 */
[----:B------:R-:W-:Y:S02]  /*87f0*/  FFMA.FTZ R66, R72, R66, R73 ;  /* 0x0000004248427223 */ /* 0x000fe40000010049 */
[CC--:B------:R-:W-:Y:S02]  /*8800*/  FMUL.FTZ R69, R77.reuse, R67.reuse ;  /* 0x000000434d457220 */ /* 0x0c0fe40000410000 */
[C---:B------:R-:W-:Y:S02]  /*8810*/  FFMA.FTZ R65, R76.reuse, R67, -R65 ;  /* 0x000000434c417223 */ /* 0x040fe40000010841 */
[----:B------:R-:W-:Y:S02]  /*8820*/  FFMA.FTZ R70, R76, R70, R69 ;  /* 0x000000464c467223 */ /* 0x000fe40000010045 */
[----:B------:R-:W-:-:S02]  /*8830*/  FMUL.FTZ R73, R77, R66 ;  /* 0x000000424d497220 */ /* 0x000fc40000410000 */
[-C--:B------:R-:W-:Y:S02]  /*8840*/  FMUL.FTZ R67, R77, R64.reuse ;  /* 0x000000404d437220 */ /* 0x080fe40000410000 */
[C---:B------:R-:W-:Y:S02]  /*8850*/  FFMA.FTZ R73, R76.reuse, R64, -R73 ;  /* 0x000000404c497223 */ /* 0x040fe40000010849 */
[----:B------:R-:W-:Y:S02]  /*8860*/  FFMA.FTZ R67, R76, R66, R67 ;  /* 0x000000424c437223 */ /* 0x000fe40000010043 */
[----:B------:R-:W-:Y:S02]  /*8870*/  FADD.FTZ R79, R79, R70 ;  /* 0x000000464f4f7221 */ /* 0x000fe40000010000 */
[----:B------:R-:W-:Y:S01]  /*8880*/  FADD.FTZ R78, R78, R65 ;  /* 0x000000414e4e7221 */ /* 0x000fe20000010000 */
[----:B------:R-:W-:Y:S05]  /*8890*/  BRA.DIV ~URZ, `(.L_x_464) ;  /* 0x000087e27f007947 */ /* 0x000fea000b800000 */
[----:B------:R0:W1:Y:S02]  /*88a0*/  SHFL.UP PT, R70, R73, 0x1, RZ ;  /* 0x0420000049467989 */ /* 0x00006400000e00ff */
.L_x_572:
[----:B------:R-:W-:Y:S05]  /*88b0*/  BRA.DIV ~URZ, `(.L_x_465) ;  /* 0x000088427f007947 */ /* 0x000fea000b800000 */
[----:B------:R-:W2:Y:S01]  /*88c0*/  SHFL.UP PT, R68, R79, 0x1, RZ ;  /* 0x042000004f447989 */ /* 0x000ea200000e00ff */
[----:B------:R-:W-:-:S03]  /*88d0*/  ISETP.GE.AND P0, PT, R147, 0x1, PT ;  /* 0x000000019300780c */ /* 0x000fc60003f06270 */
[----:B------:R-:W3:Y:S04]  /*88e0*/  SHFL.UP PT, R66, R78, 0x1, RZ ;  /* 0x042000004e427989 */ /* 0x000ee800000e00ff */
[----:B------:R-:W4:Y:S01]  /*88f0*/  SHFL.UP PT, R64, R67, 0x1, RZ ;  /* 0x0420000043407989 */ /* 0x000f2200000e00ff */
[C---:B--2---:R-:W-:Y:S02]  /*8900*/  FMUL.FTZ R65, R67.reuse, R68 ;  /* 0x0000004443417220 */ /* 0x044fe40000410000 */
[-C--:B---3--:R-:W-:Y:S02]  /*8910*/  FMUL.FTZ R69, R67, R66.reuse ;  /* 0x0000004243457220 */ /* 0x088fe40000410000 */
[C---:B------:R-:W-:Y:S02]  /*8920*/  FFMA.FTZ R65, R73.reuse, R66, -R65 ;  /* 0x0000004249417223 */ /* 0x040fe40000010841 */
[----:B------:R-:W-:-:S02]  /*8930*/  FFMA.FTZ R68, R73, R68, R69 ;  /* 0x0000004449447223 */ /* 0x000fc40000010045 */
[----:B------:R-:W-:Y:S02]  /*8940*/  @P0 FADD.FTZ R78, R78, R65 ;  /* 0x000000414e4e0221 */ /* 0x000fe40000010000 */
[----:B------:R-:W-:Y:S02]  /*8950*/  @P0 FADD.FTZ R79, R79, R68 ;  /* 0x000000444f4f0221 */ /* 0x000fe40000010000 */
[C---:B-1----:R-:W-:Y:S01]  /*8960*/  FMUL.FTZ R66, R67.reuse, R70 ;  /* 0x0000004643427220 */ /* 0x042fe20000410000 */
[----:B------:R-:W1:Y:S01]  /*8970*/  SHFL.UP PT, R68, R78, 0x2, RZ ;  /* 0x044000004e447989 */ /* 0x000e6200000e00ff */
[-C--:B----4-:R-:W-:Y:S02]  /*8980*/  FMUL.FTZ R65, R67, R64.reuse ;  /* 0x0000004043417220 */ /* 0x090fe40000410000 */
[C---:B------:R-:W-:Y:S01]  /*8990*/  FFMA.FTZ R64, R73.reuse, R64, R66 ;  /* 0x0000004049407223 */ /* 0x040fe20000010042 */
[----:B------:R-:W2:Y:S01]  /*89a0*/  SHFL.UP PT, R69, R79, 0x2, RZ ;  /* 0x044000004f457989 */ /* 0x000ea200000e00ff */
[----:B0-----:R-:W-:-:S03]  /*89b0*/  @P0 FFMA.FTZ R73, R73, R70, -R65 ;  /* 0x0000004649490223 */ /* 0x001fc60000010841 */
[----:B------:R-:W-:Y:S02]  /*89c0*/  FSEL R64, R67, R64, !P0 ;  /* 0x0000004043407208 */ /* 0x000fe40004000000 */
[----:B------:R-:W0:Y:S01]  /*89d0*/  SHFL.UP PT, R65, R73, 0x2, RZ ;  /* 0x0440000049417989 */ /* 0x000e2200000e00ff */
[----:B------:R-:W-:-:S03]  /*89e0*/  ISETP.GE.AND P0, PT, R147, 0x2, PT ;  /* 0x000000029300780c */ /* 0x000fc60003f06270 */
[----:B------:R-:W3:Y:S01]  /*89f0*/  SHFL.UP PT, R66, R64, 0x2, RZ ;  /* 0x0440000040427989 */ /* 0x000ee200000e00ff */
[CC--:B-1----:R-:W-:Y:S02]  /*8a00*/  FMUL.FTZ R70, R64.reuse, R68.reuse ;  /* 0x0000004440467220 */ /* 0x0c2fe40000410000 */
[-C--:B--2---:R-:W-:Y:S02]  /*8a10*/  FMUL.FTZ R67, R64, R69.reuse ;  /* 0x0000004540437220 */ /* 0x084fe40000410000 */
[C---:B------:R-:W-:Y:S02]  /*8a20*/  FFMA.FTZ R70, R73.reuse, R69, R70 ;  /* 0x0000004549467223 */ /* 0x040fe40000010046 */
[----:B------:R-:W-:-:S03]  /*8a30*/  FFMA.FTZ R67, R73, R68, -R67 ;  /* 0x0000004449437223 */ /* 0x000fc60000010843 */
[----:B------:R-:W-:Y:S02]  /*8a40*/  @P0 FADD.FTZ R79, R79, R70 ;  /* 0x000000464f4f0221 */ /* 0x000fe40000010000 */
[----:B------:R-:W-:Y:S02]  /*8a50*/  @P0 FADD.FTZ R78, R78, R67 ;  /* 0x000000434e4e0221 */ /* 0x000fe40000010000 */
[CC--:B0-----:R-:W-:Y:S01]  /*8a60*/  FMUL.FTZ R67, R64.reuse, R65.reuse ;  /* 0x0000004140437220 */ /* 0x0c1fe20000410000 */
[----:B------:R-:W0:Y:S01]  /*8a70*/  SHFL.UP PT, R70, R79, 0x4, RZ ;  /* 0x048000004f467989 */ /* 0x000e2200000e00ff */
[-C--:B---3--:R-:W-:Y:S02]  /*8a80*/  FMUL.FTZ R68, R64, R66.reuse ;  /* 0x0000004240447220 */ /* 0x088fe40000410000 */
[C---:B------:R-:W-:Y:S02]  /*8a90*/  FFMA.FTZ R67, R73.reuse, R66, R67 ;  /* 0x0000004249437223 */ /* 0x040fe40000010043 */
[----:B------:R-:W-:-:S02]  /*8aa0*/  @P0 FFMA.FTZ R73, R73, R65, -R68 ;  /* 0x0000004149490223 */ /* 0x000fc40000010844 */
[----:B------:R-:W1:Y:S01]  /*8ab0*/  SHFL.UP PT, R68, R78, 0x4, RZ ;  /* 0x048000004e447989 */ /* 0x000e6200000e00ff */
[----:B------:R-:W-:Y:S02]  /*8ac0*/  FSEL R67, R64, R67, !P0 ;  /* 0x0000004340437208 */ /* 0x000fe40004000000 */
[----:B------:R-:W-:Y:S01]  /*8ad0*/  ISETP.GE.AND P0, PT, R147, 0x4, PT ;  /* 0x000000049300780c */ /* 0x000fe20003f06270 */
[----:B------:R-:W2:Y:S04]  /*8ae0*/  SHFL.UP PT, R64, R73, 0x4, RZ ;  /* 0x0480000049407989 */ /* 0x000ea800000e00ff */
[----:B------:R-:W3:Y:S01]  /*8af0*/  SHFL.UP PT, R66, R67, 0x4, RZ ;  /* 0x0480000043427989 */ /* 0x000ee200000e00ff */
[----:B0-----:R-:W-:-:S04]  /*8b00*/  FMUL.FTZ R65, R67, R70 ;  /* 0x0000004643417220 */ /* 0x001fc80000410000 */
[-C--:B-1----:R-:W-:Y:S02]  /*8b10*/  FFMA.FTZ R65, R73, R68.reuse, -R65 ;  /* 0x0000004449417223 */ /* 0x082fe40000010841 */
[----:B------:R-:W-:Y:S02]  /*8b20*/  FMUL.FTZ R69, R67, R68 ;  /* 0x0000004443457220 */ /* 0x000fe40000410000 */
[----:B------:R-:W-:Y:S02]  /*8b30*/  @P0 FADD.FTZ R78, R78, R65 ;  /* 0x000000414e4e0221 */ /* 0x000fe40000010000 */
[----:B------:R-:W-:Y:S02]  /*8b40*/  FFMA.FTZ R70, R73, R70, R69 ;  /* 0x0000004649467223 */ /* 0x000fe40000010045 */
[----:B--2---:R-:W-:Y:S02]  /*8b50*/  FMUL.FTZ R65, R67, R64 ;  /* 0x0000004043417220 */ /* 0x004fe40000410000 */
[----:B------:R-:W-:-:S02]  /*8b60*/  @P0 FADD.FTZ R79, R79, R70 ;  /* 0x000000464f4f0221 */ /* 0x000fc40000010000 */
[-C--:B---3--:R-:W-:Y:S02]  /*8b70*/  FFMA.FTZ R68, R73, R66.reuse, R65 ;  /* 0x0000004249447223 */ /* 0x088fe40000010041 */
[C---:B------:R-:W-:Y:S01]  /*8b80*/  FMUL.FTZ R66, R67.reuse, R66 ;  /* 0x0000004243427220 */ /* 0x040fe20000410000 */
[----:B------:R-:W0:Y:S02]  /*8b90*/  SHFL.UP PT, R70, R79, 0x8, RZ ;  /* 0x050000004f467989 */ /* 0x000e2400000e00ff */
[----:B------:R-:W-:Y:S01]  /*8ba0*/  FSEL R67, R67, R68, !P0 ;  /* 0x0000004443437208 */ /* 0x000fe20004000000 */
[----:B------:R-:W-:Y:S01]  /*8bb0*/  @P0 FFMA.FTZ R73, R73, R64, -R66 ;  /* 0x0000004049490223 */ /* 0x000fe20000010842 */
[----:B------:R-:W1:Y:S01]  /*8bc0*/  SHFL.UP PT, R68, R78, 0x8, RZ ;  /* 0x050000004e447989 */ /* 0x000e6200000e00ff */
[----:B------:R-:W-:-:S03]  /*8bd0*/  ISETP.GE.AND P0, PT, R147, 0x8, PT ;  /* 0x000000089300780c */ /* 0x000fc60003f06270 */
[----:B------:R-:W2:Y:S04]  /*8be0*/  SHFL.UP PT, R64, R73, 0x8, RZ ;  /* 0x0500000049407989 */ /* 0x000ea800000e00ff */
[----:B------:R-:W3:Y:S01]  /*8bf0*/  SHFL.UP PT, R66, R67, 0x8, RZ ;  /* 0x0500000043427989 */ /* 0x000ee200000e00ff */
[C---:B0-----:R-:W-:Y:S02]  /*8c00*/  FMUL.FTZ R65, R67.reuse, R70 ;  /* 0x0000004643417220 */ /* 0x041fe40000410000 */
[-C--:B-1----:R-:W-:Y:S02]  /*8c10*/  FMUL.FTZ R71, R67, R68.reuse ;  /* 0x0000004443477220 */ /* 0x082fe40000410000 */
[----:B------:R-:W-:Y:S02]  /*8c20*/  FFMA.FTZ R69, R73, R68, -R65 ;  /* 0x0000004449457223 */ /* 0x000fe40000010841 */
[----:B--2---:R-:W-:-:S02]  /*8c30*/  FMUL.FTZ R68, R67, R64 ;  /* 0x0000004043447220 */ /* 0x004fc40000410000 */
[C---:B------:R-:W-:Y:S02]  /*8c40*/  FFMA.FTZ R70, R73.reuse, R70, R71 ;  /* 0x0000004649467223 */ /* 0x040fe40000010047 */
[-C--:B---3--:R-:W-:Y:S02]  /*8c50*/  FFMA.FTZ R68, R73, R66.reuse, R68 ;  /* 0x0000004249447223 */ /* 0x088fe40000010044 */
[----:B------:R-:W-:Y:S02]  /*8c60*/  FMUL.FTZ R65, R67, R66 ;  /* 0x0000004243417220 */ /* 0x000fe40000410000 */
[----:B------:R-:W-:Y:S01]  /*8c70*/  @P0 FADD.FTZ R79, R79, R70 ;  /* 0x000000464f4f0221 */ /* 0x000fe20000010000 */
[----:B------:R-:W-:Y:S01]  /*8c80*/  FSEL R67, R67, R68, !P0 ;  /* 0x0000004443437208 */ /* 0x000fe20004000000 */
[----:B------:R-:W-:Y:S02]  /*8c90*/  @P0 FFMA.FTZ R73, R73, R64, -R65 ;  /* 0x0000004049490223 */ /* 0x000fe40000010841 */
[----:B------:R-:W-:Y:S01]  /*8ca0*/  @P0 FADD.FTZ R78, R78, R69 ;  /* 0x000000454e4e0221 */ /* 0x000fe20000010000 */
[----:B------:R0:W1:Y:S01]  /*8cb0*/  SHFL.UP PT, R66, R79, 0x10, RZ ;  /* 0x060000004f427989 */ /* 0x00006200000e00ff */
[----:B------:R-:W-:-:S03]  /*8cc0*/  MOV R77, R79 ;  /* 0x0000004f004d7202 */ /* 0x000fc60000000f00 */
[----:B------:R0:W2:Y:S01]  /*8cd0*/  SHFL.UP PT, R72, R73, 0x10, RZ ;  /* 0x0600000049487989 */ /* 0x0000a200000e00ff */
[----:B------:R-:W-:-:S03]  /*8ce0*/  MOV R76, R78 ;  /* 0x0000004e004c7202 */ /* 0x000fc60000000f00 */
[----:B------:R0:W3:Y:S04]  /*8cf0*/  SHFL.UP PT, R74, R78, 0x10, RZ ;  /* 0x060000004e4a7989 */ /* 0x0000e800000e00ff */
[----:B------:R0:W4:Y:S02]  /*8d00*/  SHFL.UP PT, R70, R67, 0x10, RZ ;  /* 0x0600000043467989 */ /* 0x00012400000e00ff */
.L_x_573:
[----:B------:R-:W-:Y:S01]  /*8d10*/  MOV R71, R73 ;  /* 0x0000004900477202 */ /* 0x000fe20000000f00 */
[-C--:B---3--:R-:W-:Y:S01]  /*8d20*/  FMUL.FTZ R65, R74, R67.reuse ;  /* 0x000000434a417220 */ /* 0x088fe20000410000 */
[----:B------:R-:W-:Y:S01]  /*8d30*/  ISETP.GE.AND P0, PT, R147, 0x10, PT ;  /* 0x000000109300780c */ /* 0x000fe20003f06270 */
[C---:B-1----:R-:W-:Y:S02]  /*8d40*/  FMUL.FTZ R64, R66.reuse, R67 ;  /* 0x0000004342407220 */ /* 0x042fe40000410000 */
[----:B------:R-:W-:Y:S02]  /*8d50*/  FFMA.FTZ R66, R66, R71, R65 ;  /* 0x0000004742427223 */ /* 0x000fe40000010041 */
[----:B--2---:R-:W-:-:S02]  /*8d60*/  FMUL.FTZ R65, R72, R67 ;  /* 0x0000004348417220 */ /* 0x004fc40000410000 */
[----:B------:R-:W-:Y:S02]  /*8d70*/  FFMA.FTZ R69, R74, R71, -R64 ;  /* 0x000000474a457223 */ /* 0x000fe40000010840 */
[C---:B----4-:R-:W-:Y:S02]  /*8d80*/  FMUL.FTZ R64, R70.reuse, R67 ;  /* 0x0000004346407220 */ /* 0x050fe40000410000 */
[-C--:B------:R-:W-:Y:S02]  /*8d90*/  FFMA.FTZ R70, R70, R71.reuse, R65 ;  /* 0x0000004746467223 */ /* 0x080fe40000010041 */
[----:B------:R-:W-:Y:S02]  /*8da0*/  @P0 FFMA.FTZ R71, R72, R71, -R64 ;  /* 0x0000004748470223 */ /* 0x000fe40000010840 */
[----:B------:R-:W-:Y:S01]  /*8db0*/  @P0 FADD.FTZ R76, R69, R76 ;  /* 0x0000004c454c0221 */ /* 0x000fe20000010000 */
[----:B0-----:R-:W-:Y:S01]  /*8dc0*/  FSEL R67, R67, R70, !P0 ;  /* 0x0000004643437208 */ /* 0x001fe20004000000 */
[----:B------:R-:W-:Y:S01]  /*8dd0*/  @P0 FADD.FTZ R77, R66, R77 ;  /* 0x0000004d424d0221 */ /* 0x000fe20000010000 */
[----:B------:R-:W-:Y:S05]  /*8de0*/  BRA.CONV ~URZ, `(.L_x_466) ;  /* 0x000000537f007947 */ /* 0x000fea000b800000 */
[----:B------:R-:W-:Y:S01]  /*8df0*/  HFMA2.MMA R66, -RZ, RZ, 0, 1.847743988037109375e-06 ;  /* 0x0000001fff427435 */ /* 0x000fe200000001ff */
[----:B------:R-:W-:-:S02]  /*8e00*/  MOV R64, R71 ;  /* 0x0000004700407202 */ /* 0x000fc40000000f00 */
[----:B------:R-:W-:Y:S02]  /*8e10*/  MOV R247, 0xffffffff ;  /* 0xffffffff00f77802 */ /* 0x000fe40000000f00 */
[----:B------:R-:W-:Y:S02]  /*8e20*/  MOV R65, 0x8e40 ;  /* 0x00008e4000417802 */ /* 0x000fe40000000f00 */
[----:B------:R-:W-:Y:S05]  /*8e30*/  CALL.REL.NOINC `($__internal_16_$__cuda_sm70_shflsync_idx_p) ;  /* 0x0000a00000007944 */ /* 0x000fea0003c00000 */
.L_x_466:
[----:B------:R-:W-:Y:S05]  /*8e40*/  BRA.CONV ~URZ, `(.L_x_467) ;  /* 0x000000537f007947 */ /* 0x000fea000b800000 */
[----:B-1----:R-:W-:Y:S01]  /*8e50*/  HFMA2.MMA R66, -RZ, RZ, 0, 1.847743988037109375e-06 ;  /* 0x0000001fff427435 */ /* 0x002fe200000001ff */
[----:B------:R-:W-:Y:S02]  /*8e60*/  MOV R64, R67 ;  /* 0x0000004300407202 */ /* 0x000fe40000000f00 */
[----:B------:R-:W-:Y:S02]  /*8e70*/  MOV R247, 0xffffffff ;  /* 0xffffffff00f77802 */ /* 0x000fe40000000f00 */
[----:B------:R-:W-:Y:S02]  /*8e80*/  MOV R65, 0x8ea0 ;  /* 0x00008ea000417802 */ /* 0x000fe40000000f00 */
[----:B0-----:R-:W-:Y:S05]  /*8e90*/  CALL.REL.NOINC `($__internal_16_$__cuda_sm70_shflsync_idx_p) ;  /* 0x00009fa000007944 */ /* 0x001fea0003c00000 */
.L_x_467:
[----:B------:R-:W-:Y:S05]  /*8ea0*/  BRA.CONV ~URZ, `(.L_x_468) ;  /* 0x000000537f007947 */ /* 0x000fea000b800000 */
[----:B-1----:R-:W-:Y:S01]  /*8eb0*/  HFMA2.MMA R66, -RZ, RZ, 0, 1.847743988037109375e-06 ;  /* 0x0000001fff427435 */ /* 0x002fe200000001ff */
[----:B------:R-:W-:Y:S02]  /*8ec0*/  MOV R64, R76 ;  /* 0x0000004c00407202 */ /* 0x000fe40000000f00 */
[----:B------:R-:W-:-:S02]  /*8ed0*/  MOV R247, 0xffffffff ;  /* 0xffffffff00f77802 */ /* 0x000fc40000000f00 */
[----:B------:R-:W-:Y:S02]  /*8ee0*/  MOV R65, 0x8f00 ;  /* 0x00008f0000417802 */ /* 0x000fe40000000f00 */
[----:B0-----:R-:W-:Y:S05]  /*8ef0*/  CALL.REL.NOINC `($__internal_16_$__cuda_sm70_shflsync_idx_p) ;  /* 0x00009f4000007944 */ /* 0x001fea0003c00000 */
.L_x_468:
[----:B------:R-:W-:Y:S05]  /*8f00*/  BRA.CONV ~URZ, `(.L_x_469) ;  /* 0x000000537f007947 */ /* 0x000fea000b800000 */
[----:B-1----:R-:W-:Y:S01]  /*8f10*/  HFMA2.MMA R66, -RZ, RZ, 0, 1.847743988037109375e-06 ;  /* 0x0000001fff427435 */ /* 0x002fe200000001ff */
[----:B------:R-:W-:Y:S02]  /*8f20*/  MOV R64, R77 ;  /* 0x0000004d00407202 */ /* 0x000fe40000000f00 */
[----:B------:R-:W-:Y:S02]  /*8f30*/  MOV R247, 0xffffffff ;  /* 0xffffffff00f77802 */ /* 0x000fe40000000f00 */
[----:B------:R-:W-:Y:S02]  /*8f40*/  MOV R65, 0x8f60 ;  /* 0x00008f6000417802 */ /* 0x000fe40000000f00 */
[----:B0-----:R-:W-:Y:S05]  /*8f50*/  CALL.REL.NOINC `($__internal_16_$__cuda_sm70_shflsync_idx_p) ;  /* 0x00009ee000007944 */ /* 0x001fea0003c00000 */
.L_x_469:
[----:B------:R-:W-:Y:S05]  /*8f60*/  BRA.DIV ~URZ, `(.L_x_470) ;  /* 0x00008cf27f007947 */ /* 0x000fea000b800000 */
[----:B------:R2:W3:Y:S04]  /*8f70*/  SHFL.IDX PT, R72, R60, RZ, 0x1f ;  /* 0x00001fff3c487589 */ /* 0x0004e800000e0000 */
[----:B------:R2:W4:Y:S04]  /*8f80*/  SHFL.IDX PT, R73, R61, RZ, 0x1f ;  /* 0x00001fff3d497589 */ /* 0x00052800000e0000 */
[----:B------:R2:W1:Y:S04]  /*8f90*/  SHFL.IDX PT, R74, R62, RZ, 0x1f ;  /* 0x00001fff3e4a7589 */ /* 0x00046800000e0000 */
[----:B------:R2:W0:Y:S04]  /*8fa0*/  SHFL.IDX PT, R75, R63, RZ, 0x1f ;  /* 0x00001fff3f4b7589 */ /* 0x00042800000e0000 */
[----:B------:R2:W0:Y:S04]  /*8fb0*/  SHFL.UP PT, R60, R71, 0x1, RZ ;  /* 0x04200000473c7989 */ /* 0x00042800000e00ff */
[----:B------:R-:W0:Y:S04]  /*8fc0*/  SHFL.UP PT, R67, R67, 0x1, RZ ;  /* 0x0420000043437989 */ /* 0x000e2800000e00ff */
[----:B------:R-:W0:Y:S04]  /*8fd0*/  SHFL.UP PT, R76, R76, 0x1, RZ ;  /* 0x042000004c4c7989 */ /* 0x000e2800000e00ff */
[----:B------:R-:W0:Y:S02]  /*8fe0*/  SHFL.UP PT, R77, R77, 0x1, RZ ;  /* 0x042000004d4d7989 */ /* 0x000e2400000e00ff */
.L_x_574:
[----:B--234-:R-:W2:Y:S01]  /*8ff0*/  LDS.128 R68, [R198+0x6370] ;  /* 0x00637000c6447984 */ /* 0x01cea20000000c00 */
[----:B0-----:R-:W-:-:S02]  /*9000*/  FMUL.FTZ R61, R73, R67 ;  /* 0x00000043493d7220 */ /* 0x001fc40000410000 */
[CC--:B------:R-:W-:Y:S02]  /*9010*/  FMUL.FTZ R62, R72.reuse, R67.reuse ;  /* 0x00000043483e7220 */ /* 0x0c0fe40000410000 */
[-C--:B------:R-:W-:Y:S02]  /*9020*/  @P1 FFMA.FTZ R72, R72, R60.reuse, -R61 ;  /* 0x0000003c48481223 */ /* 0x080fe4000001083d */
[CC--:B------:R-:W-:Y:S02]  /*9030*/  FMUL.FTZ R61, R75.reuse, R67.reuse ;  /* 0x000000434b3d7220 */ /* 0x0c0fe40000410000 */
[C---:B-1----:R-:W-:Y:S02]  /*9040*/  FMUL.FTZ R63, R74.reuse, R67 ;  /* 0x000000434a3f7220 */ /* 0x042fe40000410000 */
[----:B------:R-:W0:Y:S01]  /*9050*/  LDS.128 R64, [R198+0x6380] ;  /* 0x00638000c6407984 */ /* 0x000e220000000c00 */
[-C--:B------:R-:W-:Y:S02]  /*9060*/  FFMA.FTZ R61, R74, R60.reuse, -R61 ;  /* 0x0000003c4a3d7223 */ /* 0x080fe4000001083d */
[----:B------:R-:W-:-:S02]  /*9070*/  FFMA.FTZ R78, R75, R60, R63 ;  /* 0x0000003c4b4e7223 */ /* 0x000fc4000001003f */
[----:B------:R-:W-:Y:S02]  /*9080*/  @P1 FFMA.FTZ R73, R73, R60, R62 ;  /* 0x0000003c49491223 */ /* 0x000fe4000001003e */
[----:B------:R-:W-:Y:S02]  /*9090*/  @P1 FADD.FTZ R74, R61, R76 ;  /* 0x0000004c3d4a1221 */ /* 0x000fe40000010000 */
[----:B------:R-:W1:Y:S01]  /*90a0*/  LDS.128 R60, [R198+0x6390] ;  /* 0x00639000c63c7984 */ /* 0x000e620000000c00 */
[----:B------:R-:W-:-:S05]  /*90b0*/  @P1 FADD.FTZ R75, R78, R77 ;  /* 0x0000004d4e4b1221 */ /* 0x000fca0000010000 */
[----:B------:R3:W-:Y:S01]  /*90c0*/  STS.128 [R198+0x6370], R72 ;  /* 0x00637048c6007388 */ /* 0x0007e20000000c00 */
[CC--:B--2---:R-:W-:Y:S02]  /*90d0*/  FMUL.FTZ R76, R69.reuse, R74.reuse ;  /* 0x0000004a454c7220 */ /* 0x0c4fe40000410000 */
[-C--:B------:R-:W-:Y:S02]  /*90e0*/  FMUL.FTZ R77, R69, R75.reuse ;  /* 0x0000004b454d7220 */ /* 0x080fe40000410000 */
[C---:B------:R-:W-:Y:S02]  /*90f0*/  FFMA.FTZ R76, R68.reuse, R75, R76 ;  /* 0x0000004b444c7223 */ /* 0x040fe4000001004c */
[----:B------:R-:W-:Y:S02]  /*9100*/  FFMA.FTZ R77, R68, R74, -R77 ;  /* 0x0000004a444d7223 */ /* 0x000fe4000001084d */
[----:B---3--:R-:W-:Y:S02]  /*9110*/  FADD.FTZ R75, R71, R76 ;  /* 0x0000004c474b7221 */ /* 0x008fe40000010000 */
[----:B------:R-:W-:-:S02]  /*9120*/  FMUL.FTZ R71, R69, R73 ;  /* 0x0000004945477220 */ /* 0x000fc40000410000 */
[-C--:B------:R-:W-:Y:S02]  /*9130*/  FMUL.FTZ R69, R69, R72.reuse ;  /* 0x0000004845457220 */ /* 0x080fe40000410000 */
[----:B------:R-:W-:Y:S02]  /*9140*/  FADD.FTZ R74, R70, R77 ;  /* 0x0000004d464a7221 */ /* 0x000fe40000010000 */
[C---:B------:R-:W-:Y:S02]  /*9150*/  FFMA.FTZ R72, R68.reuse, R72, -R71 ;  /* 0x0000004844487223 */ /* 0x040fe40000010847 */
[----:B------:R-:W-:Y:S02]  /*9160*/  FFMA.FTZ R73, R68, R73, R69 ;  /* 0x0000004944497223 */ /* 0x000fe40000010045 */
[C---:B0-----:R-:W-:Y:S02]  /*9170*/  FMUL.FTZ R68, R65.reuse, R74 ;  /* 0x0000004a41447220 */ /* 0x041fe40000410000 */
[-C--:B------:R-:W-:Y:S01]  /*9180*/  FMUL.FTZ R69, R65, R75.reuse ;  /* 0x0000004b41457220 */ /* 0x080fe20000410000 */
[----:B------:R0:W-:Y:S01]  /*9190*/  STS.128 [R198+0x6380], R72 ;  /* 0x00638048c6007388 */ /* 0x0001e20000000c00 */
[----:B------:R-:W-:-:S02]  /*91a0*/  FFMA.FTZ R68, R64, R75, R68 ;  /* 0x0000004b40447223 */ /* 0x000fc40000010044 */
[----:B------:R-:W-:Y:S02]  /*91b0*/  FFMA.FTZ R69, R64, R74, -R69 ;  /* 0x0000004a40457223 */ /* 0x000fe40000010845 */
[----:B0-----:R-:W-:Y:S02]  /*91c0*/  FADD.FTZ R75, R67, R68 ;  /* 0x00000044434b7221 */ /* 0x001fe40000010000 */
[C---:B------:R-:W-:Y:S02]  /*91d0*/  FMUL.FTZ R67, R65.reuse, R73 ;  /* 0x0000004941437220 */ /* 0x040fe40000410000 */
[----:B------:R-:W-:Y:S02]  /*91e0*/  FADD.FTZ R74, R66, R69 ;  /* 0x00000045424a7221 */ /* 0x000fe40000010000 */
[-C--:B------:R-:W-:Y:S02]  /*91f0*/  FMUL.FTZ R65, R65, R72.reuse ;  /* 0x0000004841417220 */ /* 0x080fe40000410000 */
[----:B------:R-:W-:-:S02]  /*9200*/  FFMA.FTZ R72, R64, R72, -R67 ;  /* 0x0000004840487223 */ /* 0x000fc40000010843 */
[----:B------:R-:W-:Y:S02]  /*9210*/  FFMA.FTZ R73, R64, R73, R65 ;  /* 0x0000004940497223 */ /* 0x000fe40000010041 */
[C---:B-1----:R-:W-:Y:S02]  /*9220*/  FMUL.FTZ R67, R61.reuse, R75 ;  /* 0x0000004b3d437220 */ /* 0x042fe40000410000 */
[C---:B------:R-:W-:Y:S01]  /*9230*/  FMUL.FTZ R66, R61.reuse, R74 ;  /* 0x0000004a3d427220 */ /* 0x040fe20000410000 */
[----:B------:R0:W-:Y:S01]  /*9240*/  STS.128 [R198+0x6390], R72 ;  /* 0x00639048c6007388 */ /* 0x0001e20000000c00 */
[C---:B------:R-:W-:Y:S02]  /*9250*/  FMUL.FTZ R64, R61.reuse, R72 ;  /* 0x000000483d407220 */ /* 0x040fe40000410000 */
[----:B------:R-:W-:Y:S02]  /*9260*/  FMUL.FTZ R65, R61, R73 ;  /* 0x000000493d417220 */ /* 0x000fe40000410000 */
[----:B------:R-:W-:-:S02]  /*9270*/  FFMA.FTZ R67, R60, R74, -R67 ;  /* 0x0000004a3c437223 */ /* 0x000fc40000010843 */
[C---:B------:R-:W-:Y:S02]  /*9280*/  FFMA.FTZ R66, R60.reuse, R75, R66 ;  /* 0x0000004b3c427223 */ /* 0x040fe40000010042 */
[C---:B------:R-:W-:Y:S02]  /*9290*/  FFMA.FTZ R61, R60.reuse, R73, R64 ;  /* 0x000000493c3d7223 */ /* 0x040fe40000010040 */
[----:B------:R-:W-:Y:S02]  /*92a0*/  FFMA.FTZ R60, R60, R72, -R65 ;  /* 0x000000483c3c7223 */ /* 0x000fe40000010841 */
[----:B------:R-:W-:Y:S02]  /*92b0*/  FADD.FTZ R62, R62, R67 ;  /* 0x000000433e3e7221 */ /* 0x000fe40000010000 */
[----:B------:R-:W-:-:S05]  /*92c0*/  FADD.FTZ R63, R63, R66 ;  /* 0x000000423f3f7221 */ /* 0x000fca0000010000 */
[----:B------:R0:W-:Y:S02]  /*92d0*/  STS.128 [R198+0x63a0], R60 ;  /* 0x0063a03cc6007388 */ /* 0x0001e40000000c00 */
.L_x_463:
[----:B------:R-:W-:Y:S05]  /*92e0*/  BSYNC B0 ;  /* 0x0000000000007941 */ /* 0x000fea0003800000 */
.L_x_462:
[CC--:B0-----:R-:W-:Y:S01]  /*92f0*/  FMUL.FTZ R62, R58.reuse, R156.reuse ;  /* 0x0000009c3a3e7220 */ /* 0x0c1fe20000410000 */
[----:B------:R-:W-:Y:S01]  /*9300*/  WARPSYNC 0xffffffff ;  /* 0xffffffff00007948 */ /* 0x000fe20003800000 */
[C---:B------:R-:W-:Y:S01]  /*9310*/  FMUL.FTZ R60, R57.reuse, R156 ;  /* 0x0000009c393c7220 */ /* 0x040fe20000410000 */
[----:B------:R-:W-:Y:S01]  /*9320*/  BAR.SYNC.DEFER_BLOCKING 0x0 ;  /* 0x0000000000007b1d */ /* 0x000fe20000010000 */
[-C--:B------:R-:W-:Y:S01]  /*9330*/  FFMA.FTZ R61, -R57, R155.reuse, -R62 ;  /* 0x0000009b393d7223 */ /* 0x080fe2000001093e */
[----:B------:R-:W-:Y:S01]  /*9340*/  MOV R70, UR7 ;  /* 0x0000000700467c02 */ /* 0x000fe20008000f00 */
[----:B------:R-:W-:Y:S02]  /*9350*/  FFMA.FTZ R60, R58, R155, -R60 ;  /* 0x0000009b3a3c7223 */ /* 0x000fe4000001083c */
[----:B------:R-:W-:Y:S01]  /*9360*/  FADD.FTZ R61, -R154, R61 ;  /* 0x0000003d9a3d7221 */ /* 0x000fe20000010100 */
[----:B------:R-:W-:Y:S01]  /*9370*/  ULDC UR36, c[0x0][0x174] ;  /* 0x00005d0000247ab9 */ /* 0x000fe20000000800 */
[----:B------:R-:W-:Y:S01]  /*9380*/  FADD.FTZ R60, R153, R60 ;  /* 0x0000003c993c7221 */ /* 0x000fe20000010000 */
[----:B------:R-:W-:Y:S01]  /*9390*/  UISETP.GE.AND UP0, UPT, UR24, UR36, UPT ;  /* 0x000000241800728c */ /* 0x000fe2000bf06270 */
[C---:B------:R-:W-:Y:S01]  /*93a0*/  FMUL.FTZ R63, R59.reuse, -R61 ;  /* 0x8000003d3b3f7220 */ /* 0x040fe20000410000 */
[----:B------:R-:W-:Y:S01]  /*93b0*/  BSSY B0, `(.L_x_471) ;  /* 0x00001d5000007945 */ /* 0x000fe20003800000 */
[----:B------:R-:W-:-:S02]  /*93c0*/  FMUL.FTZ R62, R59, -R60 ;  /* 0x8000003c3b3e7220 */ /* 0x000fc40000410000 */
[C---:B------:R-:W-:Y:S01]  /*93d0*/  FFMA.FTZ R63, R80.reuse, R60, -R63 ;  /* 0x0000003c503f7223 */ /* 0x040fe2000001083f */
[----:B------:R-:W-:Y:S01]  /*93e0*/  PLOP3.LUT P0, PT, PT, PT, UP0, 0x80, 0x0 ;  /* 0x000000000000781c */ /* 0x000fe20003f0f008 */
[----:B------:R-:W-:Y:S02]  /*93f0*/  FFMA.FTZ R65, R80, R61, R62 ;  /* 0x0000003d50417223 */ /* 0x000fe4000001003e */
[C---:B------:R-:W-:Y:S01]  /*9400*/  FMUL.FTZ R61, R57.reuse, R95 ;  /* 0x0000005f393d7220 */ /* 0x040fe20000410000 */
[----:B------:R-:W-:Y:S01]  /*9410*/  ISETP.NE.OR P0, PT, R236, RZ, P0 ;  /* 0x000000ffec00720c */ /* 0x000fe20000705670 */
[----:B------:R-:W-:Y:S02]  /*9420*/  FADD.FTZ R64, R2, R63 ;  /* 0x0000003f02407221 */ /* 0x000fe40000010000 */
[----:B------:R-:W-:Y:S02]  /*9430*/  FMUL.FTZ R60, R57, -R94 ;  /* 0x8000005e393c7220 */ /* 0x000fe40000410000 */
[----:B------:R-:W-:-:S02]  /*9440*/  FADD.FTZ R65, -R0, R65 ;  /* 0x0000004100417221 */ /* 0x000fc40000010100 */
[C---:B------:R-:W-:Y:S02]  /*9450*/  FFMA.FTZ R61, R58.reuse, R94, -R61 ;  /* 0x0000005e3a3d7223 */ /* 0x040fe4000001083d */
[C---:B------:R-:W-:Y:S02]  /*9460*/  FMUL.FTZ R66, R81.reuse, -R64 ;  /* 0x8000004051427220 */ /* 0x040fe40000410000 */
[----:B------:R-:W-:Y:S02]  /*9470*/  FFMA.FTZ R60, R58, -R95, R60 ;  /* 0x8000005f3a3c7223 */ /* 0x000fe4000001003c */
[----:B------:R-:W-:Y:S02]  /*9480*/  FMUL.FTZ R67, R81, -R65 ;  /* 0x8000004151437220 */ /* 0x000fe40000410000 */
[----:B------:R-:W-:Y:S02]  /*9490*/  FMUL.FTZ R63, R59, -R61 ;  /* 0x8000003d3b3f7220 */ /* 0x000fe40000410000 */
[----:B------:R-:W-:-:S02]  /*94a0*/  FFMA.FTZ R66, R82, R65, R66 ;  /* 0x0000004152427223 */ /* 0x000fc40000010042 */
[----:B------:R-:W-:Y:S02]  /*94b0*/  FMUL.FTZ R62, R59, -R60 ;  /* 0x8000003c3b3e7220 */ /* 0x000fe40000410000 */
[----:B------:R-:W-:Y:S02]  /*94c0*/  FFMA.FTZ R67, R82, R64, -R67 ;  /* 0x0000004052437223 */ /* 0x000fe40000010843 */
[C---:B------:R-:W-:Y:S02]  /*94d0*/  FFMA.FTZ R63, R80.reuse, R60, R63 ;  /* 0x0000003c503f7223 */ /* 0x040fe4000001003f */
[----:B------:R-:W-:Y:S02]  /*94e0*/  FADD.FTZ R66, -R3, R66 ;  /* 0x0000004203427221 */ /* 0x000fe40000010100 */
[----:B------:R-:W-:Y:S02]  /*94f0*/  FFMA.FTZ R62, R80, R61, -R62 ;  /* 0x0000003d503e7223 */ /* 0x000fe4000001083e */
[----:B------:R-:W-:-:S02]  /*9500*/  FADD.FTZ R67, R4, R67 ;  /* 0x0000004304437221 */ /* 0x000fc40000010000 */
[----:B------:R-:W-:Y:S02]  /*9510*/  FMUL.FTZ R61, R81, -R63 ;  /* 0x8000003f513d7220 */ /* 0x000fe40000410000 */
[----:B------:R-:W-:Y:S02]  /*9520*/  FMUL.FTZ R64, R83, -R66 ;  /* 0x8000004253407220 */ /* 0x000fe40000410000 */
[-C--:B------:R-:W-:Y:S02]  /*9530*/  FMUL.FTZ R60, R81, -R62.reuse ;  /* 0x8000003e513c7220 */ /* 0x080fe40000410000 */
[-C--:B------:R-:W-:Y:S02]  /*9540*/  FMUL.FTZ R65, R83, -R67.reuse ;  /* 0x8000004353417220 */ /* 0x080fe40000410000 */
[----:B------:R-:W-:Y:S02]  /*9550*/  FFMA.FTZ R61, R82, R62, -R61 ;  /* 0x0000003e523d7223 */ /* 0x000fe4000001083d */
[----:B------:R-:W-:-:S02]  /*9560*/  FFMA.FTZ R67, R84, R67, -R64 ;  /* 0x0000004354437223 */ /* 0x000fc40000010840 */
[----:B------:R-:W-:Y:S02]  /*9570*/  FFMA.FTZ R60, R82, R63, R60 ;  /* 0x0000003f523c7223 */ /* 0x000fe4000001003c */
[----:B------:R-:W-:Y:S02]  /*9580*/  FFMA.FTZ R66, R84, R66, R65 ;  /* 0x0000004254427223 */ /* 0x000fe40000010041 */
[C---:B------:R-:W-:Y:S02]  /*9590*/  FMUL.FTZ R63, R83.reuse, -R61 ;  /* 0x8000003d533f7220 */ /* 0x040fe40000410000 */
[----:B------:R-:W-:Y:S02]  /*95a0*/  FADD.FTZ R67, R10, R67 ;  /* 0x000000430a437221 */ /* 0x000fe40000010000 */
[----:B------:R-:W-:Y:S02]  /*95b0*/  FMUL.FTZ R62, R83, -R60 ;  /* 0x8000003c533e7220 */ /* 0x000fe40000410000 */
[----:B------:R-:W-:-:S02]  /*95c0*/  FADD.FTZ R66, -R9, R66 ;  /* 0x0000004209427221 */ /* 0x000fc40000010100 */
[C---:B------:R-:W-:Y:S02]  /*95d0*/  FFMA.FTZ R63, R84.reuse, R60, R63 ;  /* 0x0000003c543f7223 */ /* 0x040fe4000001003f */
[C---:B------:R-:W-:Y:S02]  /*95e0*/  FMUL.FTZ R65, R85.reuse, -R67 ;  /* 0x8000004355417220 */ /* 0x040fe40000410000 */
[----:B------:R-:W-:Y:S02]  /*95f0*/  FFMA.FTZ R62, R84, R61, -R62 ;  /* 0x0000003d543e7223 */ /* 0x000fe4000001083e */
[CC--:B------:R-:W-:Y:S02]  /*9600*/  FMUL.FTZ R64, R85.reuse, -R66.reuse ;  /* 0x8000004255407220 */ /* 0x0c0fe40000410000 */
[----:B------:R-:W-:Y:S02]  /*9610*/  FMUL.FTZ R61, R85, -R63 ;  /* 0x8000003f553d7220 */ /* 0x000fe40000410000 */
[----:B------:R-:W-:-:S02]  /*9620*/  FFMA.FTZ R66, R86, R66, R65 ;  /* 0x0000004256427223 */ /* 0x000fc40000010041 */
[-C--:B------:R-:W-:Y:S02]  /*9630*/  FMUL.FTZ R60, R85, -R62.reuse ;  /* 0x8000003e553c7220 */ /* 0x080fe40000410000 */
[C---:B------:R-:W-:Y:S02]  /*9640*/  FFMA.FTZ R67, R86.reuse, R67, -R64 ;  /* 0x0000004356437223 */ /* 0x040fe40000010840 */
[C---:B------:R-:W-:Y:S02]  /*9650*/  FFMA.FTZ R61, R86.reuse, R62, -R61 ;  /* 0x0000003e563d7223 */ /* 0x040fe4000001083d */
[----:B------:R-:W-:Y:S02]  /*9660*/  FADD.FTZ R66, -R11, R66 ;  /* 0x000000420b427221 */ /* 0x000fe40000010100 */
[----:B------:R-:W-:Y:S02]  /*9670*/  FFMA.FTZ R60, R86, R63, R60 ;  /* 0x0000003f563c7223 */ /* 0x000fe4000001003c */
[----:B------:R-:W-:-:S02]  /*9680*/  FADD.FTZ R67, R12, R67 ;  /* 0x000000430c437221 */ /* 0x000fc40000010000 */
[C---:B------:R-:W-:Y:S02]  /*9690*/  FMUL.FTZ R63, R87.reuse, -R61 ;  /* 0x8000003d573f7220 */ /* 0x040fe40000410000 */
[C---:B------:R-:W-:Y:S02]  /*96a0*/  FMUL.FTZ R64, R87.reuse, -R66 ;  /* 0x8000004257407220 */ /* 0x040fe40000410000 */
[CC--:B------:R-:W-:Y:S02]  /*96b0*/  FMUL.FTZ R62, R87.reuse, -R60.reuse ;  /* 0x8000003c573e7220 */ /* 0x0c0fe40000410000 */
[-C--:B------:R-:W-:Y:S02]  /*96c0*/  FMUL.FTZ R65, R87, -R67.reuse ;  /* 0x8000004357417220 */ /* 0x080fe40000410000 */
[C---:B------:R-:W-:Y:S02]  /*96d0*/  FFMA.FTZ R63, R88.reuse, R60, R63 ;  /* 0x0000003c583f7223 */ /* 0x040fe4000001003f */
[----:B------:R-:W-:-:S02]  /*96e0*/  FFMA.FTZ R64, R88, R67, -R64 ;  /* 0x0000004358407223 */ /* 0x000fc40000010840 */
[C---:B------:R-:W-:Y:S02]  /*96f0*/  FFMA.FTZ R62, R88.reuse, R61, -R62 ;  /* 0x0000003d583e7223 */ /* 0x040fe4000001083e */
[----:B------:R-:W-:Y:S02]  /*9700*/  FFMA.FTZ R65, R88, R66, R65 ;  /* 0x0000004258417223 */ /* 0x000fe40000010041 */
[----:B------:R-:W-:Y:S02]  /*9710*/  FMUL.FTZ R61, R89, -R63 ;  /* 0x8000003f593d7220 */ /* 0x000fe40000410000 */
[----:B------:R-:W-:Y:S02]  /*9720*/  FADD.FTZ R64, R17, R64 ;  /* 0x0000004011407221 */ /* 0x000fe40000010000 */
[----:B------:R-:W-:Y:S02]  /*9730*/  FMUL.FTZ R60, R89, -R62 ;  /* 0x8000003e593c7220 */ /* 0x000fe40000410000 */
[----:B------:R-:W-:-:S02]  /*9740*/  FADD.FTZ R65, -R16, R65 ;  /* 0x0000004110417221 */ /* 0x000fc40000010100 */
[C---:B------:R-:W-:Y:S02]  /*9750*/  FFMA.FTZ R61, R90.reuse, R62, -R61 ;  /* 0x0000003e5a3d7223 */ /* 0x040fe4000001083d */
[C---:B------:R-:W-:Y:S02]  /*9760*/  FMUL.FTZ R62, R89.reuse, -R64 ;  /* 0x80000040593e7220 */ /* 0x040fe40000410000 */
[C---:B------:R-:W-:Y:S02]  /*9770*/  FFMA.FTZ R60, R90.reuse, R63, R60 ;  /* 0x0000003f5a3c7223 */ /* 0x040fe4000001003c */
[-C--:B------:R-:W-:Y:S02]  /*9780*/  FMUL.FTZ R63, R89, -R65.reuse ;  /* 0x80000041593f7220 */ /* 0x080fe40000410000 */
[----:B------:R-:W-:Y:S02]  /*9790*/  FFMA.FTZ R62, R90, R65, R62 ;  /* 0x000000415a3e7223 */ /* 0x000fe4000001003e */
[----:B------:R-:W-:-:S02]  /*97a0*/  FMUL.FTZ R66, R91, -R60 ;  /* 0x8000003c5b427220 */ /* 0x000fc40000410000 */
[----:B------:R-:W-:Y:S02]  /*97b0*/  FFMA.FTZ R63, R90, R64, -R63 ;  /* 0x000000405a3f7223 */ /* 0x000fe4000001083f */
[-C--:B------:R-:W-:Y:S02]  /*97c0*/  FMUL.FTZ R67, R91, -R61.reuse ;  /* 0x8000003d5b437220 */ /* 0x080fe40000410000 */
[----:B------:R-:W-:Y:S02]  /*97d0*/  FADD.FTZ R62, -R19, R62 ;  /* 0x0000003e133e7221 */ /* 0x000fe40000010100 */
[----:B------:R-:W-:Y:S02]  /*97e0*/  FFMA.FTZ R66, R92, R61, -R66 ;  /* 0x0000003d5c427223 */ /* 0x000fe40000010842 */
[----:B------:R-:W-:Y:S02]  /*97f0*/  FADD.FTZ R63, R20, R63 ;  /* 0x0000003f143f7221 */ /* 0x000fe40000010000 */
[----:B------:R-:W-:-:S02]  /*9800*/  FFMA.FTZ R67, R92, R60, R67 ;  /* 0x0000003c5c437223 */ /* 0x000fc40000010043 */
[----:B------:R-:W-:Y:S02]  /*9810*/  FMUL.FTZ R60, R91, -R62 ;  /* 0x8000003e5b3c7220 */ /* 0x000fe40000410000 */
[----:B------:R-:W-:Y:S02]  /*9820*/  FMUL.FTZ R64, R93, -R66 ;  /* 0x800000425d407220 */ /* 0x000fe40000410000 */
[----:B------:R-:W-:Y:S02]  /*9830*/  FMUL.FTZ R61, R91, -R63 ;  /* 0x8000003f5b3d7220 */ /* 0x000fe40000410000 */
[----:B------:R-:W-:Y:S02]  /*9840*/  FMUL.FTZ R65, R93, -R67 ;  /* 0x800000435d417220 */ /* 0x000fe40000410000 */
[----:B------:R-:W-:Y:S02]  /*9850*/  FFMA.FTZ R63, R92, R63, -R60 ;  /* 0x0000003f5c3f7223 */ /* 0x000fe4000001083c */
[----:B------:R-:W-:-:S02]  /*9860*/  FFMA.FTZ R64, R96, R67, R64 ;  /* 0x0000004360407223 */ /* 0x000fc40000010040 */
[----:B------:R-:W-:Y:S02]  /*9870*/  FFMA.FTZ R62, R92, R62, R61 ;  /* 0x0000003e5c3e7223 */ /* 0x000fe4000001003d */
[----:B------:R-:W-:Y:S01]  /*9880*/  FFMA.FTZ R65, R96, R66, -R65 ;  /* 0x0000004260417223 */ /* 0x000fe20000010841 */
[----:B------:R-:W0:Y:S01]  /*9890*/  LDS.64 R60, [R233.X16+0x6378] ;  /* 0x00637800e93c7984 */ /* 0x000e22000000ca00 */
[----:B------:R-:W-:Y:S02]  /*98a0*/  FADD.FTZ R63, R26, R63 ;  /* 0x0000003f1a3f7221 */ /* 0x000fe40000010000 */
[----:B------:R-:W-:Y:S02]  /*98b0*/  FMUL.FTZ R66, R97, -R64 ;  /* 0x8000004061427220 */ /* 0x000fe40000410000 */
[----:B------:R-:W-:Y:S02]  /*98c0*/  FADD.FTZ R62, -R25, R62 ;  /* 0x0000003e193e7221 */ /* 0x000fe40000010100 */
[----:B------:R-:W-:-:S02]  /*98d0*/  FMUL.FTZ R69, R97, -R65 ;  /* 0x8000004161457220 */ /* 0x000fc40000410000 */
[C---:B------:R-:W-:Y:S02]  /*98e0*/  FMUL.FTZ R67, R93.reuse, -R63 ;  /* 0x8000003f5d437220 */ /* 0x040fe40000410000 */
[C---:B------:R-:W-:Y:S02]  /*98f0*/  FFMA.FTZ R66, R98.reuse, R65, -R66 ;  /* 0x0000004162427223 */ /* 0x040fe40000010842 */
[----:B------:R-:W-:Y:S02]  /*9900*/  FMUL.FTZ R65, R93, -R62 ;  /* 0x8000003e5d417220 */ /* 0x000fe40000410000 */
[----:B------:R-:W-:Y:S02]  /*9910*/  FFMA.FTZ R69, R98, R64, R69 ;  /* 0x0000004062457223 */ /* 0x000fe40000010045 */
[----:B------:R-:W-:Y:S02]  /*9920*/  FFMA.FTZ R62, R96, R62, R67 ;  /* 0x0000003e603e7223 */ /* 0x000fe40000010043 */
[----:B------:R-:W-:-:S02]  /*9930*/  FMUL.FTZ R64, R99, -R66 ;  /* 0x8000004263407220 */ /* 0x000fc40000410000 */
[----:B------:R-:W-:Y:S02]  /*9940*/  FFMA.FTZ R65, R96, R63, -R65 ;  /* 0x0000003f60417223 */ /* 0x000fe40000010841 */
[-C--:B------:R-:W-:Y:S02]  /*9950*/  FMUL.FTZ R63, R99, -R69.reuse ;  /* 0x80000045633f7220 */ /* 0x080fe40000410000 */
[----:B------:R-:W-:Y:S02]  /*9960*/  FADD.FTZ R62, -R27, R62 ;  /* 0x0000003e1b3e7221 */ /* 0x000fe40000010100 */
[----:B------:R-:W-:Y:S02]  /*9970*/  FFMA.FTZ R64, R100, R69, R64 ;  /* 0x0000004564407223 */ /* 0x000fe40000010040 */
[----:B------:R-:W-:Y:S02]  /*9980*/  FADD.FTZ R65, R28, R65 ;  /* 0x000000411c417221 */ /* 0x000fe40000010000 */
[----:B------:R-:W-:-:S02]  /*9990*/  FFMA.FTZ R66, R100, R66, -R63 ;  /* 0x0000004264427223 */ /* 0x000fc4000001083f */
[----:B------:R-:W-:Y:S02]  /*99a0*/  FMUL.FTZ R63, R97, -R62 ;  /* 0x8000003e613f7220 */ /* 0x000fe40000410000 */
[----:B------:R-:W-:Y:S02]  /*99b0*/  FMUL.FTZ R69, R101, -R64 ;  /* 0x8000004065457220 */ /* 0x000fe40000410000 */
[-C--:B------:R-:W-:Y:S02]  /*99c0*/  FMUL.FTZ R67, R97, -R65.reuse ;  /* 0x8000004161437220 */ /* 0x080fe40000410000 */
[----:B------:R-:W-:Y:S02]  /*99d0*/  FFMA.FTZ R63, R98, R65, -R63 ;  /* 0x00000041623f7223 */ /* 0x000fe4000001083f */
[-C--:B------:R-:W-:Y:S02]  /*99e0*/  FMUL.FTZ R71, R101, -R66.reuse ;  /* 0x8000004265477220 */ /* 0x080fe40000410000 */
[----:B------:R-:W-:-:S02]  /*99f0*/  FFMA.FTZ R69, R102, R66, -R69 ;  /* 0x0000004266457223 */ /* 0x000fc40000010845 */
[----:B------:R-:W-:Y:S02]  /*9a00*/  FFMA.FTZ R62, R98, R62, R67 ;  /* 0x0000003e623e7223 */ /* 0x000fe40000010043 */
[----:B------:R-:W-:Y:S02]  /*9a10*/  FADD.FTZ R63, R34, R63 ;  /* 0x0000003f223f7221 */ /* 0x000fe40000010000 */
[----:B------:R-:W-:Y:S02]  /*9a20*/  FFMA.FTZ R71, R102, R64, R71 ;  /* 0x0000004066477223 */ /* 0x000fe40000010047 */
[----:B------:R-:W-:Y:S02]  /*9a30*/  FMUL.FTZ R64, R103, -R69 ;  /* 0x8000004567407220 */ /* 0x000fe40000410000 */
[----:B------:R-:W-:Y:S02]  /*9a40*/  FADD.FTZ R62, -R33, R62 ;  /* 0x0000003e213e7221 */ /* 0x000fe40000010100 */
[----:B------:R-:W-:-:S02]  /*9a50*/  FMUL.FTZ R65, R99, -R63 ;  /* 0x8000003f63417220 */ /* 0x000fc40000410000 */
[-C--:B------:R-:W-:Y:S02]  /*9a60*/  FMUL.FTZ R66, R103, -R71.reuse ;  /* 0x8000004767427220 */ /* 0x080fe40000410000 */
[----:B------:R-:W-:Y:S02]  /*9a70*/  FFMA.FTZ R71, R104, R71, R64 ;  /* 0x0000004768477223 */ /* 0x000fe40000010040 */
[-C--:B------:R-:W-:Y:S02]  /*9a80*/  FMUL.FTZ R64, R99, -R62.reuse ;  /* 0x8000003e63407220 */ /* 0x080fe40000410000 */
[----:B------:R-:W-:Y:S02]  /*9a90*/  FFMA.FTZ R62, R100, R62, R65 ;  /* 0x0000003e643e7223 */ /* 0x000fe40000010041 */
[----:B------:R-:W-:Y:S02]  /*9aa0*/  FFMA.FTZ R66, R104, R69, -R66 ;  /* 0x0000004568427223 */ /* 0x000fe40000010842 */
[----:B------:R-:W-:-:S02]  /*9ab0*/  FMUL.FTZ R67, R105, -R71 ;  /* 0x8000004769437220 */ /* 0x000fc40000410000 */
[----:B------:R-:W-:Y:S02]  /*9ac0*/  FFMA.FTZ R63, R100, R63, -R64 ;  /* 0x0000003f643f7223 */ /* 0x000fe40000010840 */
[----:B------:R-:W-:Y:S02]  /*9ad0*/  FADD.FTZ R62, -R35, R62 ;  /* 0x0000003e233e7221 */ /* 0x000fe40000010100 */
[-C--:B------:R-:W-:Y:S02]  /*9ae0*/  FMUL.FTZ R65, R105, -R66.reuse ;  /* 0x8000004269417220 */ /* 0x080fe40000410000 */
[----:B------:R-:W-:Y:S02]  /*9af0*/  FFMA.FTZ R64, R106, R66, -R67 ;  /* 0x000000426a407223 */ /* 0x000fe40000010843 */
[----:B------:R-:W-:Y:S02]  /*9b00*/  FADD.FTZ R66, R36, R63 ;  /* 0x0000003f24427221 */ /* 0x000fe40000010000 */
[----:B------:R-:W-:-:S02]  /*9b10*/  FMUL.FTZ R67, R101, -R62 ;  /* 0x8000003e65437220 */ /* 0x000fc40000410000 */
[----:B0-----:R-:W-:Y:S02]  /*9b20*/  FMUL.FTZ R63, R121, R61 ;  /* 0x0000003d793f7220 */ /* 0x001fe40000410000 */
[----:B------:R-:W-:Y:S02]  /*9b30*/  FMUL.FTZ R69, R101, -R66 ;  /* 0x8000004265457220 */ /* 0x000fe40000410000 */
[----:B------:R-:W-:Y:S02]  /*9b40*/  FMUL.FTZ R121, R121, R60 ;  /* 0x0000003c79797220 */ /* 0x000fe40000410000 */
[----:B------:R-:W-:Y:S02]  /*9b50*/  FFMA.FTZ R67, R102, R66, -R67 ;  /* 0x0000004266437223 */ /* 0x000fe40000010843 */
[----:B------:R-:W-:Y:S02]  /*9b60*/  FFMA.FTZ R60, R120, R60, -R63 ;  /* 0x0000003c783c7223 */ /* 0x000fe4000001083f */
[----:B------:R-:W-:-:S02]  /*9b70*/  FFMA.FTZ R62, R102, R62, R69 ;  /* 0x0000003e663e7223 */ /* 0x000fc40000010045 */
[----:B------:R-:W-:Y:S02]  /*9b80*/  FFMA.FTZ R121, R120, R61, R121 ;  /* 0x0000003d78797223 */ /* 0x000fe40000010079 */
[----:B------:R-:W-:Y:S02]  /*9b90*/  FADD.FTZ R67, R42, R67 ;  /* 0x000000432a437221 */ /* 0x000fe40000010000 */
[----:B------:R-:W-:Y:S02]  /*9ba0*/  FADD.FTZ R203, R203, R60 ;  /* 0x0000003ccbcb7221 */ /* 0x000fe40000010000 */
[----:B------:R-:W-:Y:S02]  /*9bb0*/  FADD.FTZ R62, -R41, R62 ;  /* 0x0000003e293e7221 */ /* 0x000fe40000010100 */
[----:B------:R-:W-:Y:S02]  /*9bc0*/  FADD.FTZ R199, RZ, R121 ;  /* 0x00000079ffc77221 */ /* 0x000fe40000010000 */
[----:B------:R-:W-:-:S02]  /*9bd0*/  FMUL.FTZ R69, R103, -R67 ;  /* 0x8000004367457220 */ /* 0x000fc40000410000 */
[----:B------:R-:W-:Y:S02]  /*9be0*/  FMUL.FTZ R61, R107, R203 ;  /* 0x000000cb6b3d7220 */ /* 0x000fe40000410000 */
[-C--:B------:R-:W-:Y:S02]  /*9bf0*/  FMUL.FTZ R63, R103, -R62.reuse ;  /* 0x8000003e673f7220 */ /* 0x080fe40000410000 */
[-C--:B------:R-:W-:Y:S02]  /*9c00*/  FMUL.FTZ R60, R107, R199.reuse ;  /* 0x000000c76b3c7220 */ /* 0x080fe40000410000 */
[----:B------:R-:W-:Y:S02]  /*9c10*/  FFMA.FTZ R62, R104, R62, R69 ;  /* 0x0000003e683e7223 */ /* 0x000fe40000010045 */
[C---:B------:R-:W-:Y:S02]  /*9c20*/  FFMA.FTZ R198, R108.reuse, R199, R61 ;  /* 0x000000c76cc67223 */ /* 0x040fe4000001003d */
[----:B------:R-:W-:-:S02]  /*9c30*/  FFMA.FTZ R61, R108, R203, -R60 ;  /* 0x000000cb6c3d7223 */ /* 0x000fc4000001083c */
[----:B------:R-:W-:Y:S02]  /*9c40*/  FFMA.FTZ R63, R104, R67, -R63 ;  /* 0x00000043683f7223 */ /* 0x000fe4000001083f */
[----:B------:R-:W-:Y:S02]  /*9c50*/  FADD.FTZ R62, -R43, R62 ;  /* 0x0000003e2b3e7221 */ /* 0x000fe40000010100 */
[----:B------:R-:W-:Y:S02]  /*9c60*/  FADD.FTZ R202, R202, R61 ;  /* 0x0000003dcaca7221 */ /* 0x000fe40000010000 */
[----:B------:R-:W-:Y:S02]  /*9c70*/  FADD.FTZ R66, R44, R63 ;  /* 0x0000003f2c427221 */ /* 0x000fe40000010000 */
[----:B------:R-:W-:Y:S02]  /*9c80*/  FMUL.FTZ R67, R105, -R62 ;  /* 0x8000003e69437220 */ /* 0x000fe40000410000 */
[----:B------:R-:W-:-:S02]  /*9c90*/  FADD.FTZ R198, RZ, R198 ;  /* 0x000000c6ffc67221 */ /* 0x000fc40000010000 */
[C---:B------:R-:W-:Y:S02]  /*9ca0*/  FMUL.FTZ R63, R105.reuse, R202 ;  /* 0x000000ca693f7220 */ /* 0x040fe40000410000 */
[CC--:B------:R-:W-:Y:S02]  /*9cb0*/  FMUL.FTZ R69, R105.reuse, -R66.reuse ;  /* 0x8000004269457220 */ /* 0x0c0fe40000410000 */
[C---:B------:R-:W-:Y:S02]  /*9cc0*/  FFMA.FTZ R67, R106.reuse, R66, -R67 ;  /* 0x000000426a437223 */ /* 0x040fe40000010843 */
[-C--:B------:R-:W-:Y:S02]  /*9cd0*/  FMUL.FTZ R61, R105, R198.reuse ;  /* 0x000000c6693d7220 */ /* 0x080fe40000410000 */
[C---:B------:R-:W-:Y:S02]  /*9ce0*/  FFMA.FTZ R63, R106.reuse, R198, R63 ;  /* 0x000000c66a3f7223 */ /* 0x040fe4000001003f */
[----:B------:R-:W-:-:S02]  /*9cf0*/  FFMA.FTZ R62, R106, R62, R69 ;  /* 0x0000003e6a3e7223 */ /* 0x000fc40000010045 */
[----:B------:R-:W-:Y:S02]  /*9d00*/  FADD.FTZ R67, R50, R67 ;  /* 0x0000004332437221 */ /* 0x000fe40000010000 */
[----:B------:R-:W-:Y:S02]  /*9d10*/  FFMA.FTZ R60, R106, R202, -R61 ;  /* 0x000000ca6a3c7223 */ /* 0x000fe4000001083d */
[----:B------:R-:W-:Y:S02]  /*9d20*/  FADD.FTZ R121, RZ, R63 ;  /* 0x0000003fff797221 */ /* 0x000fe40000010000 */
[----:B------:R-:W-:Y:S02]  /*9d30*/  FADD.FTZ R62, -R49, R62 ;  /* 0x0000003e313e7221 */ /* 0x000fe40000010100 */
[----:B------:R-:W-:Y:S02]  /*9d40*/  FMUL.FTZ R63, R107, -R67 ;  /* 0x800000436b3f7220 */ /* 0x000fe40000410000 */
[----:B------:R-:W-:-:S02]  /*9d50*/  FADD.FTZ R201, R201, R60 ;  /* 0x0000003cc9c97221 */ /* 0x000fc40000010000 */
[-C--:B------:R-:W-:Y:S02]  /*9d60*/  FMUL.FTZ R61, R107, -R62.reuse ;  /* 0x8000003e6b3d7220 */ /* 0x080fe40000410000 */
[C---:B------:R-:W-:Y:S02]  /*9d70*/  FFMA.FTZ R66, R108.reuse, R62, R63 ;  /* 0x0000003e6c427223 */ /* 0x040fe4000001003f */
[C---:B------:R-:W-:Y:S02]  /*9d80*/  FMUL.FTZ R62, R103.reuse, R201 ;  /* 0x000000c9673e7220 */ /* 0x040fe40000410000 */
[----:B------:R-:W-:Y:S02]  /*9d90*/  FMUL.FTZ R60, R103, R121 ;  /* 0x00000079673c7220 */ /* 0x000fe40000410000 */
[----:B------:R-:W-:Y:S02]  /*9da0*/  FFMA.FTZ R69, R108, R67, -R61 ;  /* 0x000000436c457223 */ /* 0x000fe4000001083d */
[----:B------:R-:W-:-:S02]  /*9db0*/  FFMA.FTZ R120, R104, R121, R62 ;  /* 0x0000007968787223 */ /* 0x000fc4000001003e */
[----:B------:R-:W-:Y:S02]  /*9dc0*/  FFMA.FTZ R61, R104, R201, -R60 ;  /* 0x000000c9683d7223 */ /* 0x000fe4000001083c */
[----:B------:R-:W-:Y:S02]  /*9dd0*/  FADD.FTZ R120, RZ, R120 ;  /* 0x00000078ff787221 */ /* 0x000fe40000010000 */
[----:B------:R-:W-:Y:S01]  /*9de0*/  FADD.FTZ R200, R200, R61 ;  /* 0x0000003dc8c87221 */ /* 0x000fe20000010000 */
[----:B------:R-:W-:Y:S01]  /*9df0*/  HFMA2.MMA R61, -RZ, RZ, 0, 0 ;  /* 0x00000000ff3d7435 */ /* 0x000fe200000001ff */
[----:B------:R-:W-:Y:S02]  /*9e00*/  FADD.FTZ R67, -R51, R66 ;  /* 0x0000004233437221 */ /* 0x000fe40000010100 */
[----:B------:R-:W-:Y:S02]  /*9e10*/  FADD.FTZ R66, R52, R69 ;  /* 0x0000004534427221 */ /* 0x000fe40000010000 */
[----:B------:R-:W-:-:S02]  /*9e20*/  FFMA.FTZ R65, R106, R71, R65 ;  /* 0x000000476a417223 */ /* 0x000fc40000010041 */
[C---:B------:R-:W-:Y:S02]  /*9e30*/  FMUL.FTZ R69, R101.reuse, R120 ;  /* 0x0000007865457220 */ /* 0x040fe40000410000 */
[-C--:B------:R-:W-:Y:S02]  /*9e40*/  FMUL.FTZ R71, R101, R200.reuse ;  /* 0x000000c865477220 */ /* 0x080fe40000410000 */
[C---:B------:R-:W-:Y:S02]  /*9e50*/  FFMA.FTZ R68, R102.reuse, R200, -R69 ;  /* 0x000000c866447223 */ /* 0x040fe40000010845 */
[----:B------:R-:W-:Y:S02]  /*9e60*/  FFMA.FTZ R71, R102, R120, R71 ;  /* 0x0000007866477223 */ /* 0x000fe40000010047 */
[----:B------:R-:W-:Y:S02]  /*9e70*/  FADD.FTZ R205, R197, R68 ;  /* 0x00000044c5cd7221 */ /* 0x000fe40000010000 */
[----:B------:R-:W-:-:S02]  /*9e80*/  FADD.FTZ R204, RZ, R71 ;  /* 0x00000047ffcc7221 */ /* 0x000fc40000010000 */
[C---:B------:R-:W-:Y:S02]  /*9e90*/  FMUL.FTZ R60, R107.reuse, -R64 ;  /* 0x800000406b3c7220 */ /* 0x040fe40000410000 */
[----:B------:R-:W-:Y:S02]  /*9ea0*/  FMUL.FTZ R63, R107, -R65 ;  /* 0x800000416b3f7220 */ /* 0x000fe40000410000 */
[C---:B------:R-:W-:Y:S02]  /*9eb0*/  FMUL.FTZ R69, R99.reuse, R205 ;  /* 0x000000cd63457220 */ /* 0x040fe40000410000 */
[----:B------:R-:W-:Y:S02]  /*9ec0*/  FMUL.FTZ R68, R99, R204 ;  /* 0x000000cc63447220 */ /* 0x000fe40000410000 */
[C---:B------:R-:W-:Y:S01]  /*9ed0*/  FFMA.FTZ R65, R108.reuse, R65, R60 ;  /* 0x000000416c417223 */ /* 0x040fe2000001003c */
[----:B------:R-:W-:Y:S01]  /*9ee0*/  MOV R60, 0x3f800000 ;  /* 0x3f800000003c7802 */ /* 0x000fe20000000f00 */
[----:B------:R-:W-:-:S02]  /*9ef0*/  FFMA.FTZ R64, R108, R64, -R63 ;  /* 0x000000406c407223 */ /* 0x000fc4000001083f */
[----:B------:R-:W-:Y:S01]  /*9f00*/  CS2R R62, SRZ ;  /* 0x00000000003e7805 */ /* 0x000fe2000001ff00 */
[C---:B------:R-:W-:Y:S02]  /*9f10*/  FFMA.FTZ R197, R100.reuse, R204, R69 ;  /* 0x000000cc64c57223 */ /* 0x040fe40000010045 */
[----:B------:R-:W-:Y:S02]  /*9f20*/  FFMA.FTZ R69, R100, R205, -R68 ;  /* 0x000000cd64457223 */ /* 0x000fe40000010844 */
[----:B------:R-:W-:Y:S01]  /*9f30*/  FADD.FTZ R197, RZ, R197 ;  /* 0x000000c5ffc57221 */ /* 0x000fe20000010000 */
[----:B------:R-:W0:Y:S01]  /*9f40*/  @!P0 LDS.128 R60, [R70.X16+0x8b80] ;  /* 0x008b8000463c8984 */ /* 0x000e22000000cc00 */
[----:B------:R-:W-:Y:S01]  /*9f50*/  FADD.FTZ R196, R196, R69 ;  /* 0x00000045c4c47221 */ /* 0x000fe20000010000 */
[----:B------:R-:W-:Y:S02]  /*9f60*/  ISETP.GT.U32.AND P0, PT, R148, 0x1f, PT ;  /* 0x0000001f9400780c */ /* 0x000fe40003f04070 */
[----:B------:R1:W-:Y:S02]  /*9f70*/  STS.128 [R233.X16+0x6d80], R64 ;  /* 0x006d8040e9007388 */ /* 0x0003e4000000cc00 */
[----:B-1----:R-:W-:-:S02]  /*9f80*/  FMUL.FTZ R65, R97, R197 ;  /* 0x000000c561417220 */ /* 0x002fc40000410000 */
[-C--:B------:R-:W-:Y:S02]  /*9f90*/  FMUL.FTZ R64, R97, R196.reuse ;  /* 0x000000c461407220 */ /* 0x080fe40000410000 */
[C---:B------:R-:W-:Y:S02]  /*9fa0*/  FFMA.FTZ R206, R98.reuse, R196, -R65 ;  /* 0x000000c462ce7223 */ /* 0x040fe40000010841 */
[----:B------:R-:W-:Y:S02]  /*9fb0*/  FFMA.FTZ R64, R98, R197, R64 ;  /* 0x000000c562407223 */ /* 0x000fe40000010040 */
[----:B------:R-:W-:Y:S02]  /*9fc0*/  FADD.FTZ R206, R195, R206 ;  /* 0x000000cec3ce7221 */ /* 0x000fe40000010000 */
[----:B------:R-:W-:Y:S02]  /*9fd0*/  FADD.FTZ R195, RZ, R64 ;  /* 0x00000040ffc37221 */ /* 0x000fe40000010000 */
[----:B------:R-:W-:-:S02]  /*9fe0*/  FMUL.FTZ R64, R93, R206 ;  /* 0x000000ce5d407220 */ /* 0x000fc40000410000 */
        /* <DEDUP_REMOVED lines=54> */
[----:B0-----:R-:W-:Y:S01]  /*a350*/  IMAD R234, R148, 0x50, RZ ;  /* 0x0000005094ea7824 */ /* 0x001fe200078e02ff */
[----:B------:R-:W-:-:S04]  /*a360*/  ISETP.NE.AND P0, PT, R236, 0x1f, PT ;  /* 0x0000001fec00780c */ /* 0x000fc80003f05270 */
[----:B------:R-:W-:Y:S04]  /*a370*/  LDS.128 R64, [R234+0x6da0] ;  /* 0x006da000ea407984 */ /* 0x000fe80000000c00 */
[----:B------:R-:W0:Y:S02]  /*a380*/  LDS.128 R68, [R234+0x6db0] ;  /* 0x006db000ea447984 */ /* 0x000e240000000c00 */
[----:B0-----:R-:W-:-:S04]  /*a390*/  FMUL.FTZ R73, R65, R69 ;  /* 0x0000004541497220 */ /* 0x001fc80000410000 */
[CC--:B------:R-:W-:Y:S02]  /*a3a0*/  FFMA.FTZ R72, R64.reuse, R68.reuse, -R73 ;  /* 0x0000004440487223 */ /* 0x0c0fe40000010849 */
[C---:B------:R-:W-:Y:S02]  /*a3b0*/  FMUL.FTZ R68, R65.reuse, R68 ;  /* 0x0000004441447220 */ /* 0x040fe40000410000 */
[C---:B------:R-:W-:Y:S02]  /*a3c0*/  FMUL.FTZ R73, R65.reuse, R71 ;  /* 0x0000004741497220 */ /* 0x040fe40000410000 */
[-C--:B------:R-:W-:Y:S02]  /*a3d0*/  FMUL.FTZ R65, R65, R70.reuse ;  /* 0x0000004641417220 */ /* 0x080fe40000410000 */
[C---:B------:R-:W-:Y:S02]  /*a3e0*/  FFMA.FTZ R69, R64.reuse, R69, R68 ;  /* 0x0000004540457223 */ /* 0x040fe40000010044 */
[----:B------:R-:W-:-:S02]  /*a3f0*/  FFMA.FTZ R73, R64, R70, -R73 ;  /* 0x0000004640497223 */ /* 0x000fc40000010849 */
[----:B------:R-:W-:Y:S02]  /*a400*/  FFMA.FTZ R64, R64, R71, R65 ;  /* 0x0000004740407223 */ /* 0x000fe40000010041 */
[----:B------:R-:W-:Y:S02]  /*a410*/  FADD.FTZ R70, R66, R73 ;  /* 0x0000004942467221 */ /* 0x000fe40000010000 */
[----:B------:R-:W-:Y:S02]  /*a420*/  FADD.FTZ R71, R67, R64 ;  /* 0x0000004043477221 */ /* 0x000fe40000010000 */
        /* <DEDUP_REMOVED lines=12> */
[C---:B0-----:R-:W-:Y:S02]  /*a4f0*/  FMUL.FTZ R71, R65.reuse, R69 ;  /* 0x0000004541477220 */ /* 0x041fe40000410000 */
[----:B------:R-:W-:-:S02]  /*a500*/  FMUL.FTZ R73, R65, R72 ;  /* 0x0000004841497220 */ /* 0x000fc40000410000 */
[CC--:B------:R-:W-:Y:S02]  /*a510*/  FFMA.FTZ R71, R64.reuse, R68.reuse, -R71 ;  /* 0x0000004440477223 */ /* 0x0c0fe40000010847 */
[C---:B------:R-:W-:Y:S02]  /*a520*/  FMUL.FTZ R68, R65.reuse, R68 ;  /* 0x0000004441447220 */ /* 0x040fe40000410000 */
[-C--:B------:R-:W-:Y:S02]  /*a530*/  FMUL.FTZ R65, R65, R70.reuse ;  /* 0x0000004641417220 */ /* 0x080fe40000410000 */
[C---:B------:R-:W-:Y:S02]  /*a540*/  FFMA.FTZ R73, R64.reuse, R70, -R73 ;  /* 0x0000004640497223 */ /* 0x040fe40000010849 */
[C---:B------:R-:W-:Y:S02]  /*a550*/  FFMA.FTZ R70, R64.reuse, R72, R65 ;  /* 0x0000004840467223 */ /* 0x040fe40000010041 */
[----:B------:R-:W-:-:S02]  /*a560*/  FFMA.FTZ R69, R64, R69, R68 ;  /* 0x0000004540457223 */ /* 0x000fc40000010044 */
[----:B------:R-:W-:Y:S02]  /*a570*/  FADD.FTZ R70, R67, R70 ;  /* 0x0000004643467221 */ /* 0x000fe40000010000 */
[----:B------:R-:W-:Y:S01]  /*a580*/  FADD.FTZ R68, R66, R73 ;  /* 0x0000004942447221 */ /* 0x000fe20000010000 */
[----:B------:R-:W-:Y:S02]  /*a590*/  MOV R74, R69 ;  /* 0x00000045004a7202 */ /* 0x000fe40000000f00 */
[----:B------:R-:W-:Y:S01]  /*a5a0*/  MOV R72, R70 ;  /* 0x0000004600487202 */ /* 0x000fe20000000f00 */
[----:B------:R-:W-:Y:S05]  /*a5b0*/  BRA.DIV ~URZ, `(.L_x_473) ;  /* 0x000079f27f007947 */ /* 0x000fea000b800000 */
[----:B------:R0:W1:Y:S02]  /*a5c0*/  SHFL.DOWN PT, R67, R71, 0x1, 0x1f ;  /* 0x08201f0047437f89 */ /* 0x00006400000e0000 */
.L_x_575:
[----:B------:R-:W-:Y:S05]  /*a5d0*/  BRA.DIV ~URZ, `(.L_x_474) ;  /* 0x00007a527f007947 */ /* 0x000fea000b800000 */
[----:B------:R-:W2:Y:S04]  /*a5e0*/  SHFL.DOWN PT, R69, R69, 0x1, 0x1f ;  /* 0x08201f0045457f89 */ /* 0x000ea800000e0000 */
[----:B------:R3:W4:Y:S04]  /*a5f0*/  SHFL.DOWN PT, R73, R68, 0x1, 0x1f ;  /* 0x08201f0044497f89 */ /* 0x00072800000e0000 */
[----:B------:R3:W0:Y:S02]  /*a600*/  SHFL.DOWN PT, R66, R70, 0x1, 0x1f ;  /* 0x08201f0046427f89 */ /* 0x00062400000e0000 */
.L_x_576:
[----:B------:R-:W-:Y:S01]  /*a610*/  BSSY B1, `(.L_x_475) ;  /* 0x000000d000017945 */ /* 0x000fe20003800000 */
[----:B------:R-:W-:Y:S05]  /*a620*/  @!P0 BRA `(.L_x_476) ;  /* 0x000000b000008947 */ /* 0x000fea0003800000 */
[----:B0-----:R-:W-:-:S04]  /*a630*/  FMUL.FTZ R64, R74, R66 ;  /* 0x000000424a407220 */ /* 0x001fc80000410000 */
[C---:B----4-:R-:W-:Y:S02]  /*a640*/  FFMA.FTZ R65, R71.reuse, R73, -R64 ;  /* 0x0000004947417223 */ /* 0x050fe40000010840 */
[C---:B--2---:R-:W-:Y:S02]  /*a650*/  FMUL.FTZ R64, R74.reuse, R69 ;  /* 0x000000454a407220 */ /* 0x044fe40000410000 */
[C---:B------:R-:W-:Y:S02]  /*a660*/  FMUL.FTZ R73, R74.reuse, R73 ;  /* 0x000000494a497220 */ /* 0x040fe40000410000 */
[-C--:B-1----:R-:W-:Y:S02]  /*a670*/  FMUL.FTZ R74, R74, R67.reuse ;  /* 0x000000434a4a7220 */ /* 0x082fe40000410000 */
[C---:B------:R-:W-:Y:S02]  /*a680*/  FFMA.FTZ R64, R71.reuse, R67, -R64 ;  /* 0x0000004347407223 */ /* 0x040fe40000010840 */
[----:B------:R-:W-:-:S02]  /*a690*/  FFMA.FTZ R73, R71, R66, R73 ;  /* 0x0000004247497223 */ /* 0x000fc40000010049 */
[----:B------:R-:W-:Y:S01]  /*a6a0*/  FFMA.FTZ R74, R71, R69, R74 ;  /* 0x00000045474a7223 */ /* 0x000fe2000001004a */
[----:B------:R-:W-:Y:S01]  /*a6b0*/  MOV R71, R64 ;  /* 0x0000004000477202 */ /* 0x000fe20000000f00 */
[----:B---3--:R-:W-:Y:S02]  /*a6c0*/  FADD.FTZ R68, R68, R65 ;  /* 0x0000004144447221 */ /* 0x008fe40000010000 */
[----:B------:R-:W-:Y:S02]  /*a6d0*/  FADD.FTZ R72, R72, R73 ;  /* 0x0000004948487221 */ /* 0x000fe40000010000 */
.L_x_476:
[----:B------:R-:W-:Y:S05]  /*a6e0*/  BSYNC B1 ;  /* 0x0000000000017941 */ /* 0x000fea0003800000 */
.L_x_475:
[----:B------:R-:W-:Y:S01]  /*a6f0*/  ISETP.GT.U32.AND P0, PT, R236, 0x1d, PT ;  /* 0x0000001dec00780c */ /* 0x000fe20003f04070 */
[----:B------:R-:W-:Y:S05]  /*a700*/  BRA.DIV ~URZ, `(.L_x_477) ;  /* 0x00007a727f007947 */ /* 0x000fea000b800000 */
[----:B-1----:R1:W3:Y:S04]  /*a710*/  SHFL.DOWN PT, R67, R71, 0x2, 0x1f ;  /* 0x08401f0047437f89 */ /* 0x0022e800000e0000 */
[----:B--2---:R1:W2:Y:S04]  /*a720*/  SHFL.DOWN PT, R69, R74, 0x2, 0x1f ;  /* 0x08401f004a457f89 */ /* 0x0042a800000e0000 */
[----:B---3--:R1:W3:Y:S04]  /*a730*/  SHFL.DOWN PT, R70, R68, 0x2, 0x1f ;  /* 0x08401f0044467f89 */ /* 0x0082e800000e0000 */
[----:B0-----:R1:W0:Y:S02]  /*a740*/  SHFL.DOWN PT, R66, R72, 0x2, 0x1f ;  /* 0x08401f0048427f89 */ /* 0x00122400000e0000 */
.L_x_577:
[----:B------:R-:W-:Y:S01]  /*a750*/  BSSY B1, `(.L_x_478) ;  /* 0x000000d000017945 */ /* 0x000fe20003800000 */
[----:B------:R-:W-:Y:S05]  /*a760*/  @P0 BRA `(.L_x_479) ;  /* 0x000000b000000947 */ /* 0x000fea0003800000 */
[C---:B--2---:R-:W-:Y:S02]  /*a770*/  FMUL.FTZ R64, R74.reuse, R69 ;  /* 0x000000454a407220 */ /* 0x044fe40000410000 */
[----:B0-----:R-:W-:-:S02]  /*a780*/  FMUL.FTZ R65, R74, R66 ;  /* 0x000000424a417220 */ /* 0x001fc40000410000 */
[CC--:B---34-:R-:W-:Y:S02]  /*a790*/  FMUL.FTZ R73, R74.reuse, R70.reuse ;  /* 0x000000464a497220 */ /* 0x0d8fe40000410000 */
[-C--:B-1----:R-:W-:Y:S02]  /*a7a0*/  FMUL.FTZ R74, R74, R67.reuse ;  /* 0x000000434a4a7220 */ /* 0x082fe40000410000 */
[C---:B------:R-:W-:Y:S02]  /*a7b0*/  FFMA.FTZ R64, R71.reuse, R67, -R64 ;  /* 0x0000004347407223 */ /* 0x040fe40000010840 */
[C---:B------:R-:W-:Y:S02]  /*a7c0*/  FFMA.FTZ R65, R71.reuse, R70, -R65 ;  /* 0x0000004647417223 */ /* 0x040fe40000010841 */
[C---:B------:R-:W-:Y:S02]  /*a7d0*/  FFMA.FTZ R73, R71.reuse, R66, R73 ;  /* 0x0000004247497223 */ /* 0x040fe40000010049 */
[----:B------:R-:W-:Y:S01]  /*a7e0*/  FFMA.FTZ R74, R71, R69, R74 ;  /* 0x00000045474a7223 */ /* 0x000fe2000001004a */
[----:B------:R-:W-:Y:S01]  /*a7f0*/  MOV R71, R64 ;  /* 0x0000004000477202 */ /* 0x000fe20000000f00 */
[----:B------:R-:W-:-:S02]  /*a800*/  FADD.FTZ R68, R68, R65 ;  /* 0x0000004144447221 */ /* 0x000fc40000010000 */
[----:B------:R-:W-:Y:S02]  /*a810*/  FADD.FTZ R72, R72, R73 ;  /* 0x0000004948487221 */ /* 0x000fe40000010000 */
.L_x_479:
[----:B------:R-:W-:Y:S05]  /*a820*/  BSYNC B1 ;  /* 0x0000000000017941 */ /* 0x000fea0003800000 */
.L_x_478:
[----:B------:R-:W-:Y:S01]  /*a830*/  ISETP.GT.U32.AND P0, PT, R236, 0x1b, PT ;  /* 0x0000001bec00780c */ /* 0x000fe20003f04070 */
[----:B------:R-:W-:Y:S10]  /*a840*/  BRA.DIV ~URZ, `(.L_x_480) ;  /* 0x00007af27f007947 */ /* 0x000ff4000b800000 */
[----:B------:R1:W4:Y:S02]  /*a850*/  SHFL.DOWN PT, R67, R71, 0x4, 0x1f ;  /* 0x08801f0047437f89 */ /* 0x00032400000e0000 */
.L_x_578:
[----:B------:R-:W-:Y:S05]  /*a860*/  BRA.DIV ~URZ, `(.L_x_481) ;  /* 0x00007b527f007947 */ /* 0x000fea000b800000 */
[----:B--2---:R2:W1:Y:S04]  /*a870*/  SHFL.DOWN PT, R69, R74, 0x4, 0x1f ;  /* 0x08801f004a457f89 */ /* 0x00446800000e0000 */
[----:B---3--:R2:W3:Y:S04]  /*a880*/  SHFL.DOWN PT, R70, R68, 0x4, 0x1f ;  /* 0x08801f0044467f89 */ /* 0x0084e800000e0000 */
[----:B0-----:R2:W0:Y:S02]  /*a890*/  SHFL.DOWN PT, R66, R72, 0x4, 0x1f ;  /* 0x08801f0048427f89 */ /* 0x00142400000e0000 */
.L_x_579:
[----:B------:R-:W-:Y:S01]  /*a8a0*/  BSSY B1, `(.L_x_482) ;  /* 0x000000d000017945 */ /* 0x000fe20003800000 */
[----:B------:R-:W-:Y:S05]  /*a8b0*/  @P0 BRA `(.L_x_483) ;  /* 0x000000b000000947 */ /* 0x000fea0003800000 */
[C---:B-1----:R-:W-:Y:S02]  /*a8c0*/  FMUL.FTZ R64, R74.reuse, R69 ;  /* 0x000000454a407220 */ /* 0x042fe40000410000 */
[----:B0-----:R-:W-:-:S02]  /*a8d0*/  FMUL.FTZ R65, R74, R66 ;  /* 0x000000424a417220 */ /* 0x001fc40000410000 */
[CC--:B---34-:R-:W-:Y:S02]  /*a8e0*/  FMUL.FTZ R73, R74.reuse, R70.reuse ;  /* 0x000000464a497220 */ /* 0x0d8fe40000410000 */
[-C--:B--2---:R-:W-:Y:S02]  /*a8f0*/  FMUL.FTZ R74, R74, R67.reuse ;  /* 0x000000434a4a7220 */ /* 0x084fe40000410000 */
[C---:B------:R-:W-:Y:S02]  /*a900*/  FFMA.FTZ R64, R71.reuse, R67, -R64 ;  /* 0x0000004347407223 */ /* 0x040fe40000010840 */
[C---:B------:R-:W-:Y:S02]  /*a910*/  FFMA.FTZ R65, R71.reuse, R70, -R65 ;  /* 0x0000004647417223 */ /* 0x040fe40000010841 */
[C---:B------:R-:W-:Y:S02]  /*a920*/  FFMA.FTZ R73, R71.reuse, R66, R73 ;  /* 0x0000004247497223 */ /* 0x040fe40000010049 */
[----:B------:R-:W-:Y:S01]  /*a930*/  FFMA.FTZ R74, R71, R69, R74 ;  /* 0x00000045474a7223 */ /* 0x000fe2000001004a */
[----:B------:R-:W-:Y:S01]  /*a940*/  MOV R71, R64 ;  /* 0x0000004000477202 */ /* 0x000fe20000000f00 */
[----:B------:R-:W-:-:S02]  /*a950*/  FADD.FTZ R68, R68, R65 ;  /* 0x0000004144447221 */ /* 0x000fc40000010000 */
[----:B------:R-:W-:Y:S02]  /*a960*/  FADD.FTZ R72, R72, R73 ;  /* 0x0000004948487221 */ /* 0x000fe40000010000 */
.L_x_483:
[----:B------:R-:W-:Y:S05]  /*a970*/  BSYNC B1 ;  /* 0x0000000000017941 */ /* 0x000fea0003800000 */
.L_x_482:
[----:B------:R-:W-:Y:S01]  /*a980*/  ISETP.GT.U32.AND P0, PT, R236, 0x17, PT ;  /* 0x00000017ec00780c */ /* 0x000fe20003f04070 */
[----:B------:R-:W-:Y:S05]  /*a990*/  BRA.DIV ~URZ, `(.L_x_484) ;  /* 0x00007b727f007947 */ /* 0x000fea000b800000 */
[----:B----4-:R4:W2:Y:S04]  /*a9a0*/  SHFL.DOWN PT, R67, R71, 0x8, 0x1f ;  /* 0x09001f0047437f89 */ /* 0x0108a800000e0000 */
[----:B-1----:R4:W1:Y:S04]  /*a9b0*/  SHFL.DOWN PT, R69, R74, 0x8, 0x1f ;  /* 0x09001f004a457f89 */ /* 0x00286800000e0000 */
[----:B---3--:R4:W3:Y:S04]  /*a9c0*/  SHFL.DOWN PT, R70, R68, 0x8, 0x1f ;  /* 0x09001f0044467f89 */ /* 0x0088e800000e0000 */
[----:B0-----:R4:W0:Y:S02]  /*a9d0*/  SHFL.DOWN PT, R66, R72, 0x8, 0x1f ;  /* 0x09001f0048427f89 */ /* 0x00182400000e0000 */
.L_x_580:
[----:B------:R-:W-:Y:S01]  /*a9e0*/  BSSY B1, `(.L_x_485) ;  /* 0x000000d000017945 */ /* 0x000fe20003800000 */
[----:B------:R-:W-:Y:S05]  /*a9f0*/  @P0 BRA `(.L_x_486) ;  /* 0x000000b000000947 */ /* 0x000fea0003800000 */
[C---:B-1----:R-:W-:Y:S02]  /*aa00*/  FMUL.FTZ R64, R74.reuse, R69 ;  /* 0x000000454a407220 */ /* 0x042fe40000410000 */
[----:B0-----:R-:W-:-:S02]  /*aa10*/  FMUL.FTZ R65, R74, R66 ;  /* 0x000000424a417220 */ /* 0x001fc40000410000 */
[CC--:B---3--:R-:W-:Y:S02]  /*aa20*/  FMUL.FTZ R73, R74.reuse, R70.reuse ;  /* 0x000000464a497220 */ /* 0x0c8fe40000410000 */
[-C--:B--2-4-:R-:W-:Y:S02]  /*aa30*/  FMUL.FTZ R74, R74, R67.reuse ;  /* 0x000000434a4a7220 */ /* 0x094fe40000410000 */
[C---:B------:R-:W-:Y:S02]  /*aa40*/  FFMA.FTZ R64, R71.reuse, R67, -R64 ;  /* 0x0000004347407223 */ /* 0x040fe40000010840 */
[C---:B------:R-:W-:Y:S02]  /*aa50*/  FFMA.FTZ R65, R71.reuse, R70, -R65 ;  /* 0x0000004647417223 */ /* 0x040fe40000010841 */
[C---:B------:R-:W-:Y:S02]  /*aa60*/  FFMA.FTZ R73, R71.reuse, R66, R73 ;  /* 0x0000004247497223 */ /* 0x040fe40000010049 */
[----:B------:R-:W-:Y:S01]  /*aa70*/  FFMA.FTZ R74, R71, R69, R74 ;  /* 0x00000045474a7223 */ /* 0x000fe2000001004a */
[----:B------:R-:W-:Y:S01]  /*aa80*/  MOV R71, R64 ;  /* 0x0000004000477202 */ /* 0x000fe20000000f00 */
[----:B------:R-:W-:-:S02]  /*aa90*/  FADD.FTZ R68, R68, R65 ;  /* 0x0000004144447221 */ /* 0x000fc40000010000 */
[----:B------:R-:W-:Y:S02]  /*aaa0*/  FADD.FTZ R72, R72, R73 ;  /* 0x0000004948487221 */ /* 0x000fe40000010000 */
.L_x_486:
[----:B------:R-:W-:Y:S05]  /*aab0*/  BSYNC B1 ;  /* 0x0000000000017941 */ /* 0x000fea0003800000 */
.L_x_485:
[----:B------:R-:W-:Y:S01]  /*aac0*/  ISETP.GT.U32.AND P0, PT, R236, 0xf, PT ;  /* 0x0000000fec00780c */ /* 0x000fe20003f04070 */
[----:B------:R-:W-:Y:S10]  /*aad0*/  BRA.DIV ~URZ, `(.L_x_487) ;  /* 0x00007bf27f007947 */ /* 0x000ff4000b800000 */
[----:B--2---:R2:W4:Y:S02]  /*aae0*/  SHFL.DOWN PT, R67, R71, 0x10, 0x1f ;  /* 0x0a001f0047437f89 */ /* 0x00452400000e0000 */
.L_x_581:
[----:B------:R-:W-:Y:S05]  /*aaf0*/  BRA.DIV ~URZ, `(.L_x_488) ;  /* 0x00007c527f007947 */ /* 0x000fea000b800000 */
[----:B-1----:R1:W2:Y:S04]  /*ab00*/  SHFL.DOWN PT, R69, R74, 0x10, 0x1f ;  /* 0x0a001f004a457f89 */ /* 0x0022a800000e0000 */
[----:B---3--:R1:W3:Y:S04]  /*ab10*/  SHFL.DOWN PT, R70, R68, 0x10, 0x1f ;  /* 0x0a001f0044467f89 */ /* 0x0082e800000e0000 */
[----:B0-----:R1:W0:Y:S02]  /*ab20*/  SHFL.DOWN PT, R66, R72, 0x10, 0x1f ;  /* 0x0a001f0048427f89 */ /* 0x00122400000e0000 */
.L_x_582:
[----:B------:R-:W-:Y:S01]  /*ab30*/  BSSY B1, `(.L_x_489) ;  /* 0x000000d000017945 */ /* 0x000fe20003800000 */
[----:B------:R-:W-:Y:S05]  /*ab40*/  @P0 BRA `(.L_x_490) ;  /* 0x000000b000000947 */ /* 0x000fea0003800000 */
[C---:B--2---:R-:W-:Y:S02]  /*ab50*/  FMUL.FTZ R64, R74.reuse, R69 ;  /* 0x000000454a407220 */ /* 0x044fe40000410000 */
[----:B0-----:R-:W-:-:S02]  /*ab60*/  FMUL.FTZ R65, R74, R66 ;  /* 0x000000424a417220 */ /* 0x001fc40000410000 */
[CC--:B---3--:R-:W-:Y:S02]  /*ab70*/  FMUL.FTZ R73, R74.reuse, R70.reuse ;  /* 0x000000464a497220 */ /* 0x0c8fe40000410000 */
[-C--:B-1--4-:R-:W-:Y:S02]  /*ab80*/  FMUL.FTZ R74, R74, R67.reuse ;  /* 0x000000434a4a7220 */ /* 0x092fe40000410000 */
[C---:B------:R-:W-:Y:S02]  /*ab90*/  FFMA.FTZ R64, R71.reuse, R67, -R64 ;  /* 0x0000004347407223 */ /* 0x040fe40000010840 */
[C---:B------:R-:W-:Y:S02]  /*aba0*/  FFMA.FTZ R65, R71.reuse, R70, -R65 ;  /* 0x0000004647417223 */ /* 0x040fe40000010841 */
[C---:B------:R-:W-:Y:S02]  /*abb0*/  FFMA.FTZ R73, R71.reuse, R66, R73 ;  /* 0x0000004247497223 */ /* 0x040fe40000010049 */
[----:B------:R-:W-:Y:S01]  /*abc0*/  FFMA.FTZ R74, R71, R69, R74 ;  /* 0x00000045474a7223 */ /* 0x000fe2000001004a */
[----:B------:R-:W-:Y:S01]  /*abd0*/  MOV R71, R64 ;  /* 0x0000004000477202 */ /* 0x000fe20000000f00 */
[----:B------:R-:W-:-:S02]  /*abe0*/  FADD.FTZ R68, R68, R65 ;  /* 0x0000004144447221 */ /* 0x000fc40000010000 */
[----:B------:R-:W-:Y:S02]  /*abf0*/  FADD.FTZ R72, R72, R73 ;  /* 0x0000004948487221 */ /* 0x000fe40000010000 */
.L_x_490:
[----:B------:R-:W-:Y:S05]  /*ac00*/  BSYNC B1 ;  /* 0x0000000000017941 */ /* 0x000fea0003800000 */
.L_x_489:
[----:B------:R-:W-:Y:S05]  /*ac10*/  BRA.DIV ~URZ, `(.L_x_491) ;  /* 0x00007c827f007947 */ /* 0x000fea000b800000 */
[----:B------:R-:W5:Y:S04]  /*ac20*/  SHFL.IDX PT, R64, R74, RZ, 0x1f ;  /* 0x00001fff4a407589 */ /* 0x000f6800000e0000 */
[----:B---3--:R-:W3:Y:S04]  /*ac30*/  SHFL.IDX PT, R70, R71, RZ, 0x1f ;  /* 0x00001fff47467589 */ /* 0x008ee800000e0000 */
[----:B--2---:R-:W2:Y:S04]  /*ac40*/  SHFL.IDX PT, R69, R68, RZ, 0x1f ;  /* 0x00001fff44457589 */ /* 0x004ea800000e0000 */
[----:B----4-:R-:W4:Y:S04]  /*ac50*/  SHFL.IDX PT, R67, R72, RZ, 0x1f ;  /* 0x00001fff48437589 */ /* 0x010f2800000e0000 */
[----:B------:R-:W1:Y:S04]  /*ac60*/  SHFL.IDX PT, R73, R62, RZ, 0x1f ;  /* 0x00001fff3e497589 */ /* 0x000e6800000e0000 */
[----:B------:R-:W0:Y:S04]  /*ac70*/  SHFL.IDX PT, R247, R63, RZ, 0x1f ;  /* 0x00001fff3ff77589 */ /* 0x000e2800000e0000 */
[----:B------:R-:W0:Y:S01]  /*ac80*/  SHFL.DOWN PT, R71, R71, 0x1, 0x1f ;  /* 0x08201f0047477f89 */ /* 0x000e2200000e0000 */
[----:B-----5:R-:W-:-:S02]  /*ac90*/  FMUL.FTZ R75, R63, R64 ;  /* 0x000000403f4b7220 */ /* 0x020fc40000410000 */
[----:B------:R-:W-:Y:S01]  /*aca0*/  FMUL.FTZ R76, R62, R64 ;  /* 0x000000403e4c7220 */ /* 0x000fe20000410000 */
[----:B-1----:R-:W1:Y:S01]  /*acb0*/  SHFL.DOWN PT, R74, R74, 0x1, 0x1f ;  /* 0x08201f004a4a7f89 */ /* 0x002e6200000e0000 */
[C---:B---3--:R-:W-:Y:S02]  /*acc0*/  FMUL.FTZ R78, R60.reuse, R70 ;  /* 0x000000463c4e7220 */ /* 0x048fe40000410000 */
[----:B------:R-:W-:Y:S01]  /*acd0*/  FMUL.FTZ R77, R60, R64 ;  /* 0x000000403c4d7220 */ /* 0x000fe20000410000 */
[----:B------:R-:W3:Y:S01]  /*ace0*/  SHFL.DOWN PT, R68, R68, 0x1, 0x1f ;  /* 0x08201f0044447f89 */ /* 0x000ee200000e0000 */
[-C--:B------:R-:W-:Y:S02]  /*acf0*/  FFMA.FTZ R75, R62, R70.reuse, -R75 ;  /* 0x000000463e4b7223 */ /* 0x080fe4000001084b */
[----:B------:R-:W-:Y:S01]  /*ad00*/  FFMA.FTZ R76, R63, R70, R76 ;  /* 0x000000463f4c7223 */ /* 0x000fe2000001004c */
[----:B------:R-:W0:Y:S04]  /*ad10*/  SHFL.DOWN PT, R72, R72, 0x1, 0x1f ;  /* 0x08201f0048487f89 */ /* 0x000e2800000e0000 */
[----:B------:R-:W0:Y:S04]  /*ad20*/  SHFL.IDX PT, R79, R61, RZ, 0x1f ;  /* 0x00001fff3d4f7589 */ /* 0x000e2800000e0000 */
[----:B------:R5:W0:Y:S02]  /*ad30*/  SHFL.IDX PT, R246, R60, RZ, 0x1f ;  /* 0x00001fff3cf67589 */ /* 0x000a2400000e0000 */
[----:B-----5:R-:W-:-:S02]  /*ad40*/  FMUL.FTZ R60, R61, R64 ;  /* 0x000000403d3c7220 */ /* 0x020fc40000410000 */
.L_x_583:
[----:B-12-4-:R-:W-:Y:S01]  /*ad50*/  ISETP.NE.AND P0, PT, R148, 0x1f, PT ;  /* 0x0000001f9400780c */ /* 0x016fe20003f05270 */
[----:B------:R-:W-:Y:S01]  /*ad60*/  BSSY B1, `(.L_x_492) ;  /* 0x0000014000017945 */ /* 0x000fe20003800000 */
[----:B------:R-:W-:Y:S01]  /*ad70*/  FADD.FTZ R63, R76, R67 ;  /* 0x000000434c3f7221 */ /* 0x000fe20000010000 */
[----:B0-----:R-:W-:Y:S01]  /*ad80*/  MOV R64, R246 ;  /* 0x000000f600407202 */ /* 0x001fe20000000f00 */
[----:B------:R-:W-:Y:S01]  /*ad90*/  FFMA.FTZ R61, R61, R70, R77 ;  /* 0x000000463d3d7223 */ /* 0x000fe2000001004d */
[----:B------:R-:W-:Y:S01]  /*ada0*/  MOV R65, R79 ;  /* 0x0000004f00417202 */ /* 0x000fe20000000f00 */
[----:B------:R-:W-:Y:S01]  /*adb0*/  FADD.FTZ R60, -R60, R78 ;  /* 0x0000004e3c3c7221 */ /* 0x000fe20000010100 */
[----:B------:R-:W-:Y:S01]  /*adc0*/  MOV R66, R73 ;  /* 0x0000004900427202 */ /* 0x000fe20000000f00 */
[----:B------:R-:W-:Y:S01]  /*add0*/  FADD.FTZ R62, R75, R69 ;  /* 0x000000454b3e7221 */ /* 0x000fe20000010000 */
[----:B------:R-:W-:-:S04]  /*ade0*/  MOV R67, R247 ;  /* 0x000000f700437202 */ /* 0x000fc80000000f00 */
[----:B------:R-:W-:Y:S05]  /*adf0*/  @!P0 BRA `(.L_x_493) ;  /* 0x000000a000008947 */ /* 0x000fea0003800000 */
[----:B------:R-:W-:-:S04]  /*ae00*/  FMUL.FTZ R69, R67, R74 ;  /* 0x0000004a43457220 */ /* 0x000fc80000410000 */
[C---:B------:R-:W-:Y:S02]  /*ae10*/  FFMA.FTZ R69, R66.reuse, R71, -R69 ;  /* 0x0000004742457223 */ /* 0x040fe40000010845 */
[----:B------:R-:W-:-:S04]  /*ae20*/  FMUL.FTZ R66, R66, R74 ;  /* 0x0000004a42427220 */ /* 0x000fc80000410000 */
[-C--:B------:R-:W-:Y:S02]  /*ae30*/  FFMA.FTZ R67, R67, R71.reuse, R66 ;  /* 0x0000004743437223 */ /* 0x080fe40000010042 */
[CC--:B------:R-:W-:Y:S02]  /*ae40*/  FMUL.FTZ R66, R65.reuse, R74.reuse ;  /* 0x0000004a41427220 */ /* 0x0c0fe40000410000 */
[C---:B------:R-:W-:Y:S02]  /*ae50*/  FMUL.FTZ R74, R64.reuse, R74 ;  /* 0x0000004a404a7220 */ /* 0x040fe40000410000 */
[-C--:B------:R-:W-:Y:S02]  /*ae60*/  FFMA.FTZ R64, R64, R71.reuse, -R66 ;  /* 0x0000004740407223 */ /* 0x080fe40000010842 */
[----:B------:R-:W-:Y:S02]  /*ae70*/  FFMA.FTZ R65, R65, R71, R74 ;  /* 0x0000004741417223 */ /* 0x000fe4000001004a */
[----:B---3--:R-:W-:-:S02]  /*ae80*/  FADD.FTZ R66, R69, R68 ;  /* 0x0000004445427221 */ /* 0x008fc40000010000 */
[----:B------:R-:W-:Y:S02]  /*ae90*/  FADD.FTZ R67, R67, R72 ;  /* 0x0000004843437221 */ /* 0x000fe40000010000 */
.L_x_493:
[----:B------:R-:W-:Y:S05]  /*aea0*/  BSYNC B1 ;  /* 0x0000000000017941 */ /* 0x000fea0003800000 */
.L_x_492:
[----:B------:R-:W0:Y:S04]  /*aeb0*/  LDS.128 R72, [R234+0x6db0] ;  /* 0x006db000ea487984 */ /* 0x000e280000000c00 */
[----:B------:R-:W-:Y:S01]  /*aec0*/  STS.128 [R234+0x6db0], R64 ;  /* 0x006db040ea007388 */ /* 0x000fe20000000c00 */
[C---:B0-----:R-:W-:Y:S02]  /*aed0*/  FMUL.FTZ R70, R73.reuse, R67 ;  /* 0x0000004349467220 */ /* 0x041fe40000410000 */
[C---:B------:R-:W-:Y:S02]  /*aee0*/  FMUL.FTZ R71, R73.reuse, R66 ;  /* 0x0000004249477220 */ /* 0x040fe40000410000 */
[C---:B---3--:R-:W-:Y:S02]  /*aef0*/  FMUL.FTZ R68, R73.reuse, R65 ;  /* 0x0000004149447220 */ /* 0x048fe40000410000 */
[----:B------:R-:W-:-:S02]  /*af00*/  FMUL.FTZ R69, R73, R64 ;  /* 0x0000004049457220 */ /* 0x000fc40000410000 */
[C---:B------:R-:W-:Y:S02]  /*af10*/  FFMA.FTZ R70, R72.reuse, R66, -R70 ;  /* 0x0000004248467223 */ /* 0x040fe40000010846 */
[C---:B------:R-:W-:Y:S02]  /*af20*/  FFMA.FTZ R71, R72.reuse, R67, R71 ;  /* 0x0000004348477223 */ /* 0x040fe40000010047 */
[C---:B------:R-:W-:Y:S02]  /*af30*/  FFMA.FTZ R68, R72.reuse, R64, -R68 ;  /* 0x0000004048447223 */ /* 0x040fe40000010844 */
[----:B------:R-:W-:Y:S02]  /*af40*/  FFMA.FTZ R69, R72, R65, R69 ;  /* 0x0000004148457223 */ /* 0x000fe40000010045 */
[----:B------:R-:W-:Y:S02]  /*af50*/  FADD.FTZ R70, R74, R70 ;  /* 0x000000464a467221 */ /* 0x000fe40000010000 */
[----:B------:R-:W-:-:S02]  /*af60*/  FADD.FTZ R71, R75, R71 ;  /* 0x000000474b477221 */ /* 0x000fc40000010000 */
[----:B------:R-:W0:Y:S04]  /*af70*/  LDS.128 R72, [R234+0x6da0] ;  /* 0x006da000ea487984 */ /* 0x000e280000000c00 */
[----:B------:R-:W-:Y:S01]  /*af80*/  STS.128 [R234+0x6da0], R68 ;  /* 0x006da044ea007388 */ /* 0x000fe20000000c00 */
[C---:B0-----:R-:W-:Y:S02]  /*af90*/  FMUL.FTZ R76, R73.reuse, R71 ;  /* 0x00000047494c7220 */ /* 0x041fe40000410000 */
[CC--:B------:R-:W-:Y:S02]  /*afa0*/  FMUL.FTZ R79, R73.reuse, R70.reuse ;  /* 0x00000046494f7220 */ /* 0x0c0fe40000410000 */
[----:B------:R-:W-:Y:S02]  /*afb0*/  FFMA.FTZ R76, R72, R70, -R76 ;  /* 0x00000046484c7223 */ /* 0x000fe4000001084c */
[----:B------:R-:W-:-:S02]  /*afc0*/  FMUL.FTZ R77, R73, R68 ;  /* 0x00000044494d7220 */ /* 0x000fc40000410000 */
[----:B------:R-:W-:Y:S02]  /*afd0*/  FADD.FTZ R78, R74, R76 ;  /* 0x0000004c4a4e7221 */ /* 0x000fe40000010000 */
[----:B------:R-:W-:Y:S02]  /*afe0*/  FMUL.FTZ R76, R73, R69 ;  /* 0x00000045494c7220 */ /* 0x000fe40000410000 */
[C---:B------:R-:W-:Y:S02]  /*aff0*/  FFMA.FTZ R79, R72.reuse, R71, R79 ;  /* 0x00000047484f7223 */ /* 0x040fe4000001004f */
[C---:B------:R-:W-:Y:S02]  /*b000*/  FFMA.FTZ R76, R72.reuse, R68, -R76 ;  /* 0x00000044484c7223 */ /* 0x040fe4000001084c */
[----:B------:R-:W-:Y:S02]  /*b010*/  FFMA.FTZ R77, R72, R69, R77 ;  /* 0x00000045484d7223 */ /* 0x000fe4000001004d */
[----:B------:R-:W0:Y:S01]  /*b020*/  LDS.128 R68, [R234+0x6d90] ;  /* 0x006d9000ea447984 */ /* 0x000e220000000c00 */
[----:B------:R-:W-:-:S05]  /*b030*/  FADD.FTZ R79, R75, R79 ;  /* 0x0000004f4b4f7221 */ /* 0x000fca0000010000 */
[----:B------:R1:W-:Y:S01]  /*b040*/  STS.128 [R234+0x6d90], R76 ;  /* 0x006d904cea007388 */ /* 0x0003e20000000c00 */
[C---:B0-----:R-:W-:Y:S02]  /*b050*/  FMUL.FTZ R73, R69.reuse, R79 ;  /* 0x0000004f45497220 */ /* 0x041fe40000410000 */
[C---:B------:R-:W-:Y:S02]  /*b060*/  FMUL.FTZ R64, R69.reuse, R78 ;  /* 0x0000004e45407220 */ /* 0x040fe40000410000 */
[C---:B------:R-:W-:Y:S02]  /*b070*/  FMUL.FTZ R65, R69.reuse, R76 ;  /* 0x0000004c45417220 */ /* 0x040fe40000410000 */
[C---:B------:R-:W-:Y:S02]  /*b080*/  FFMA.FTZ R73, R68.reuse, R78, -R73 ;  /* 0x0000004e44497223 */ /* 0x040fe40000010849 */
[----:B------:R-:W-:Y:S02]  /*b090*/  FMUL.FTZ R66, R69, R77 ;  /* 0x0000004d45427220 */ /* 0x000fe40000410000 */
[----:B------:R-:W-:-:S02]  /*b0a0*/  FFMA.FTZ R64, R68, R79, R64 ;  /* 0x0000004f44407223 */ /* 0x000fc40000010040 */
[----:B------:R-:W-:Y:S02]  /*b0b0*/  FFMA.FTZ R69, R68, R77, R65 ;  /* 0x0000004d44457223 */ /* 0x000fe40000010041 */
[----:B------:R-:W-:Y:S02]  /*b0c0*/  FADD.FTZ R70, R70, R73 ;  /* 0x0000004946467221 */ /* 0x000fe40000010000 */
[----:B------:R-:W-:Y:S02]  /*b0d0*/  FFMA.FTZ R68, R68, R76, -R66 ;  /* 0x0000004c44447223 */ /* 0x000fe40000010842 */
[----:B------:R-:W-:-:S05]  /*b0e0*/  FADD.FTZ R71, R71, R64 ;  /* 0x0000004047477221 */ /* 0x000fca0000010000 */
[----:B------:R1:W-:Y:S02]  /*b0f0*/  STS.128 [R234+0x6d80], R68 ;  /* 0x006d8044ea007388 */ /* 0x0003e40000000c00 */
.L_x_472:
[----:B0-----:R-:W-:Y:S05]  /*b100*/  BSYNC B0 ;  /* 0x0000000000007941 */ /* 0x001fea0003800000 */
.L_x_471:
[----:B------:R-:W-:Y:S01]  /*b110*/  WARPSYNC 0xffffffff ;  /* 0xffffffff00007948 */ /* 0x000fe20003800000 */
[----:B------:R-:W-:Y:S02]  /*b120*/  FADD.FTZ R67, RZ, R216 ;  /* 0x000000d8ff437221 */ /* 0x000fe40000010000 */
[----:B------:R-:W-:Y:S01]  /*b130*/  BAR.SYNC.DEFER_BLOCKING 0x0 ;  /* 0x0000000000007b1d */ /* 0x000fe20000010000 */
[----:B------:R-:W-:Y:S01]  /*b140*/  FMUL.FTZ R66, R56, R199 ;  /* 0x000000c738427220 */ /* 0x000fe20000410000 */
[----:B------:R-:W-:Y:S01]  /*b150*/  ISETP.NE.AND P0, PT, R148, RZ, PT ;  /* 0x000000ff9400720c */ /* 0x000fe20003f05270 */
[-C--:B-1----:R-:W-:Y:S01]  /*b160*/  FMUL.FTZ R68, R56, R203.reuse ;  /* 0x000000cb38447220 */ /* 0x082fe20000410000 */
[----:B------:R-:W-:Y:S01]  /*b170*/  SHF.L.U32 R78, R148, 0x5, RZ ;  /* 0x00000005944e7819 */ /* 0x000fe200000006ff */
[C---:B------:R-:W-:Y:S01]  /*b180*/  FFMA.FTZ R56, R54.reuse, R203, -R66 ;  /* 0x000000cb36387223 */ /* 0x040fe20000010842 */
[----:B------:R-:W-:Y:S01]  /*b190*/  BSSY B0, `(.L_x_494) ;  /* 0x000025a000007945 */ /* 0x000fe20003800000 */
[----:B------:R-:W-:Y:S02]  /*b1a0*/  FMUL.FTZ R66, R55, R198 ;  /* 0x000000c637427220 */ /* 0x000fe40000410000 */
[----:B------:R-:W-:-:S02]  /*b1b0*/  FFMA.FTZ R54, R54, R199, R68 ;  /* 0x000000c736367223 */ /* 0x000fc40000010044 */
[-C--:B------:R-:W-:Y:S02]  /*b1c0*/  FMUL.FTZ R68, R55, R202.reuse ;  /* 0x000000ca37447220 */ /* 0x080fe40000410000 */
[C---:B------:R-:W-:Y:S02]  /*b1d0*/  FFMA.FTZ R55, R53.reuse, R202, -R66 ;  /* 0x000000ca35377223 */ /* 0x040fe40000010842 */
[C---:B------:R-:W-:Y:S02]  /*b1e0*/  FMUL.FTZ R66, R48.reuse, R121 ;  /* 0x0000007930427220 */ /* 0x040fe40000410000 */
[----:B------:R-:W-:Y:S02]  /*b1f0*/  FFMA.FTZ R53, R53, R198, R68 ;  /* 0x000000c635357223 */ /* 0x000fe40000010044 */
[-C--:B------:R-:W-:Y:S02]  /*b200*/  FMUL.FTZ R68, R48, R201.reuse ;  /* 0x000000c930447220 */ /* 0x080fe40000410000 */
[----:B------:R-:W-:-:S02]  /*b210*/  FFMA.FTZ R48, R46, R201, -R66 ;  /* 0x000000c92e307223 */ /* 0x000fc40000010842 */
[C---:B------:R-:W-:Y:S01]  /*b220*/  FMUL.FTZ R66, R47.reuse, R120 ;  /* 0x000000782f427220 */ /* 0x040fe20000410000 */
[----:B------:R-:W0:Y:S01]  /*b230*/  LDS.64 R64, [R233.X16+0x6d88] ;  /* 0x006d8800e9407984 */ /* 0x000e22000000ca00 */
[----:B------:R-:W-:Y:S02]  /*b240*/  FFMA.FTZ R46, R46, R121, R68 ;  /* 0x000000792e2e7223 */ /* 0x000fe40000010044 */
[-C--:B------:R-:W-:Y:S02]  /*b250*/  FMUL.FTZ R68, R47, R200.reuse ;  /* 0x000000c82f447220 */ /* 0x080fe40000410000 */
[C---:B------:R-:W-:Y:S02]  /*b260*/  FFMA.FTZ R47, R45.reuse, R200, -R66 ;  /* 0x000000c82d2f7223 */ /* 0x040fe40000010842 */
[----:B------:R-:W-:Y:S02]  /*b270*/  FMUL.FTZ R66, R40, R204 ;  /* 0x000000cc28427220 */ /* 0x000fe40000410000 */
[----:B------:R-:W-:-:S02]  /*b280*/  FFMA.FTZ R45, R45, R120, R68 ;  /* 0x000000782d2d7223 */ /* 0x000fc40000010044 */
[----:B------:R-:W-:Y:S02]  /*b290*/  FMUL.FTZ R68, R39, R196 ;  /* 0x000000c427447220 */ /* 0x000fe40000410000 */
[----:B------:R-:W-:Y:S02]  /*b2a0*/  FMUL.FTZ R70, R199, UR34 ;  /* 0x00000022c7467c20 */ /* 0x000fe40008410000 */
[----:B------:R-:W-:Y:S02]  /*b2b0*/  FADD.FTZ R72, R127, R127 ;  /* 0x0000007f7f487221 */ /* 0x000fe40000010000 */
[----:B------:R-:W-:Y:S02]  /*b2c0*/  FFMA.FTZ R71, R203, UR35, R70 ;  /* 0x00000023cb477c23 */ /* 0x000fe40008010046 */
[C---:B------:R-:W-:Y:S02]  /*b2d0*/  FFMA.FTZ R70, -R72.reuse, R54, RZ ;  /* 0x0000003648467223 */ /* 0x040fe400000101ff */
[----:B------:R-:W-:-:S02]  /*b2e0*/  FFMA.FTZ R54, -R72, R71, -RZ ;  /* 0x0000004748367223 */ /* 0x000fc400000109ff */
[----:B------:R-:W-:Y:S02]  /*b2f0*/  FADD.FTZ R73, R125, R125 ;  /* 0x0000007d7d497221 */ /* 0x000fe40000010000 */
[----:B------:R-:W-:Y:S02]  /*b300*/  FADD.FTZ R77, R117, R117 ;  /* 0x00000075754d7221 */ /* 0x000fe40000010000 */
[----:B------:R-:W-:Y:S02]  /*b310*/  FMUL.FTZ R75, R193, UR34 ;  /* 0x00000022c14b7c20 */ /* 0x000fe40008410000 */
        /* <DEDUP_REMOVED lines=10> */
[C---:B------:R-:W-:Y:S02]  /*b3c0*/  FFMA.FTZ R32, R30.reuse, R206, -R69 ;  /* 0x000000ce1e207223 */ /* 0x040fe40000010845 */
[----:B------:R-:W-:Y:S02]  /*b3d0*/  FFMA.FTZ R30, R30, R195, R66 ;  /* 0x000000c31e1e7223 */ /* 0x000fe40000010042 */
[----:B------:R-:W-:Y:S02]  /*b3e0*/  FMUL.FTZ R66, R31, R194 ;  /* 0x000000c21f427220 */ /* 0x000fe40000410000 */
[----:B------:R-:W-:Y:S02]  /*b3f0*/  FFMA.FTZ R37, R37, R197, R68 ;  /* 0x000000c525257223 */ /* 0x000fe40000010044 */
[----:B------:R-:W-:-:S02]  /*b400*/  FMUL.FTZ R68, R31, R207 ;  /* 0x000000cf1f447220 */ /* 0x000fc40000410000 */
[----:B------:R-:W-:Y:S02]  /*b410*/  FFMA.FTZ R31, R29, R207, -R66 ;  /* 0x000000cf1d1f7223 */ /* 0x000fe40000010842 */
[CC--:B------:R-:W-:Y:S02]  /*b420*/  FMUL.FTZ R69, R24.reuse, R193.reuse ;  /* 0x000000c118457220 */ /* 0x0c0fe40000410000 */
[-C--:B------:R-:W-:Y:S02]  /*b430*/  FMUL.FTZ R66, R24, R208.reuse ;  /* 0x000000d018427220 */ /* 0x080fe40000410000 */
[C---:B------:R-:W-:Y:S02]  /*b440*/  FFMA.FTZ R24, R22.reuse, R208, -R69 ;  /* 0x000000d016187223 */ /* 0x040fe40000010845 */
[----:B------:R-:W-:Y:S02]  /*b450*/  FFMA.FTZ R22, R22, R193, R66 ;  /* 0x000000c116167223 */ /* 0x000fe40000010042 */
[----:B------:R-:W-:-:S02]  /*b460*/  FMUL.FTZ R66, R23, R192 ;  /* 0x000000c017427220 */ /* 0x000fc40000410000 */
[----:B------:R-:W-:Y:S02]  /*b470*/  FFMA.FTZ R29, R29, R194, R68 ;  /* 0x000000c21d1d7223 */ /* 0x000fe40000010044 */
[-C--:B------:R-:W-:Y:S02]  /*b480*/  FMUL.FTZ R68, R23, R209.reuse ;  /* 0x000000d117447220 */ /* 0x080fe40000410000 */
[C---:B------:R-:W-:Y:S02]  /*b490*/  FFMA.FTZ R23, R21.reuse, R209, -R66 ;  /* 0x000000d115177223 */ /* 0x040fe40000010842 */
[C---:B------:R-:W-:Y:S02]  /*b4a0*/  FMUL.FTZ R66, R18.reuse, R191 ;  /* 0x000000bf12427220 */ /* 0x040fe40000410000 */
[----:B------:R-:W-:Y:S02]  /*b4b0*/  FFMA.FTZ R21, R21, R192, R68 ;  /* 0x000000c015157223 */ /* 0x000fe40000010044 */
[----:B------:R-:W-:-:S02]  /*b4c0*/  FMUL.FTZ R68, R18, R210 ;  /* 0x000000d212447220 */ /* 0x000fc40000410000 */
[C---:B------:R-:W-:Y:S02]  /*b4d0*/  FFMA.FTZ R18, R15.reuse, R210, -R66 ;  /* 0x000000d20f127223 */ /* 0x040fe40000010842 */
[C---:B------:R-:W-:Y:S02]  /*b4e0*/  FMUL.FTZ R66, R14.reuse, R190 ;  /* 0x000000be0e427220 */ /* 0x040fe40000410000 */
[----:B------:R-:W-:Y:S02]  /*b4f0*/  FFMA.FTZ R15, R15, R191, R68 ;  /* 0x000000bf0f0f7223 */ /* 0x000fe40000010044 */
[-C--:B------:R-:W-:Y:S02]  /*b500*/  FMUL.FTZ R68, R14, R211.reuse ;  /* 0x000000d30e447220 */ /* 0x080fe40000410000 */
[----:B------:R-:W-:Y:S02]  /*b510*/  FFMA.FTZ R14, R13, R211, -R66 ;  /* 0x000000d30d0e7223 */ /* 0x000fe40000010842 */
[----:B------:R-:W-:-:S02]  /*b520*/  FMUL.FTZ R69, R8, R189 ;  /* 0x000000bd08457220 */ /* 0x000fc40000410000 */
[-C--:B------:R-:W-:Y:S02]  /*b530*/  FMUL.FTZ R66, R8, R212.reuse ;  /* 0x000000d408427220 */ /* 0x080fe40000410000 */
[C---:B------:R-:W-:Y:S02]  /*b540*/  FFMA.FTZ R8, R6.reuse, R212, -R69 ;  /* 0x000000d406087223 */ /* 0x040fe40000010845 */
[----:B------:R-:W-:Y:S02]  /*b550*/  FFMA.FTZ R6, R6, R189, R66 ;  /* 0x000000bd06067223 */ /* 0x000fe40000010042 */
[----:B------:R-:W-:Y:S02]  /*b560*/  FFMA.FTZ R13, R13, R190, R68 ;  /* 0x000000be0d0d7223 */ /* 0x000fe40000010044 */
[C---:B------:R-:W-:Y:S02]  /*b570*/  FMUL.FTZ R66, R7.reuse, R188 ;  /* 0x000000bc07427220 */ /* 0x040fe40000410000 */
[----:B------:R-:W-:-:S02]  /*b580*/  FMUL.FTZ R68, R7, R213 ;  /* 0x000000d507447220 */ /* 0x000fc40000410000 */
[C---:B------:R-:W-:Y:S02]  /*b590*/  FFMA.FTZ R7, R5.reuse, R213, -R66 ;  /* 0x000000d505077223 */ /* 0x040fe40000010842 */
[----:B------:R-:W-:Y:S02]  /*b5a0*/  FFMA.FTZ R5, R5, R188, R68 ;  /* 0x000000bc05057223 */ /* 0x000fe40000010044 */
[CC--:B------:R-:W-:Y:S02]  /*b5b0*/  FMUL.FTZ R66, R149.reuse, R187.reuse ;  /* 0x000000bb95427220 */ /* 0x0c0fe40000410000 */
[-C--:B------:R-:W-:Y:S02]  /*b5c0*/  FMUL.FTZ R68, R149, R214.reuse ;  /* 0x000000d695447220 */ /* 0x080fe40000410000 */
[C---:B------:R-:W-:Y:S02]  /*b5d0*/  FFMA.FTZ R66, R151.reuse, R214, -R66 ;  /* 0x000000d697427223 */ /* 0x040fe40000010842 */
[----:B------:R-:W-:-:S02]  /*b5e0*/  FFMA.FTZ R151, R151, R187, R68 ;  /* 0x000000bb97977223 */ /* 0x000fc40000010044 */
[----:B------:R-:W-:Y:S02]  /*b5f0*/  FMUL.FTZ R68, R199, UR35 ;  /* 0x00000023c7447c20 */ /* 0x000fe40008410000 */
[----:B------:R-:W-:Y:S02]  /*b600*/  FFMA.FTZ R65, R65, R94, R95 ;  /* 0x0000005e41417223 */ /* 0x000fe4000001005f */
[----:B------:R-:W-:Y:S02]  /*b610*/  FFMA.FTZ R69, R203, UR34, -R68 ;  /* 0x00000022cb457c23 */ /* 0x000fe40008010844 */
[C---:B------:R-:W-:Y:S02]  /*b620*/  FFMA.FTZ R68, R72.reuse, R56, RZ ;  /* 0x0000003848447223 */ /* 0x040fe400000100ff */
[----:B------:R-:W-:Y:S02]  /*b630*/  FMUL.FTZ R56, R72, R69 ;  /* 0x0000004548387220 */ /* 0x000fe40000410000 */
[----:B------:R-:W-:-:S02]  /*b640*/  FADD.FTZ R72, R126, R126 ;  /* 0x0000007e7e487221 */ /* 0x000fc40000010000 */
[----:B------:R-:W-:Y:S02]  /*b650*/  FADD.FTZ R65, -R156, R65 ;  /* 0x000000419c417221 */ /* 0x000fe40000010100 */
[C---:B------:R-:W-:Y:S02]  /*b660*/  FFMA.FTZ R71, -R72.reuse, R53, R70 ;  /* 0x0000003548477223 */ /* 0x040fe40000010146 */
[----:B------:R-:W-:Y:S02]  /*b670*/  FFMA.FTZ R69, R72, R55, R68 ;  /* 0x0000003748457223 */ /* 0x000fe40000010044 */
[C---:B------:R-:W-:Y:S02]  /*b680*/  FMUL.FTZ R53, R198.reuse, UR35 ;  /* 0x00000023c6357c20 */ /* 0x040fe40008410000 */
[----:B------:R-:W-:Y:S02]  /*b690*/  FMUL.FTZ R55, R198, UR34 ;  /* 0x00000022c6377c20 */ /* 0x000fe40008410000 */
[----:B------:R-:W-:-:S02]  /*b6a0*/  FFMA.FTZ R53, R202, UR34, -R53 ;  /* 0x00000022ca357c23 */ /* 0x000fc40008010835 */
[----:B------:R-:W-:Y:S02]  /*b6b0*/  FFMA.FTZ R68, R202, UR35, R55 ;  /* 0x00000023ca447c23 */ /* 0x000fe40008010037 */
[C---:B------:R-:W-:Y:S02]  /*b6c0*/  FMUL.FTZ R55, R72.reuse, R53 ;  /* 0x0000003548377220 */ /* 0x040fe40000410000 */
[----:B------:R-:W-:Y:S02]  /*b6d0*/  FFMA.FTZ R53, -R72, R68, -RZ ;  /* 0x0000004448357223 */ /* 0x000fe400000109ff */
[C---:B------:R-:W-:Y:S02]  /*b6e0*/  FFMA.FTZ R70, -R73.reuse, R46, R71 ;  /* 0x0000002e49467223 */ /* 0x040fe40000010147 */
[----:B------:R-:W-:Y:S02]  /*b6f0*/  FADD.FTZ R72, R124, R124 ;  /* 0x0000007c7c487221 */ /* 0x000fe40000010000 */
[----:B------:R-:W-:-:S02]  /*b700*/  FFMA.FTZ R68, R73, R48, R69 ;  /* 0x0000003049447223 */ /* 0x000fc40000010045 */
[C---:B------:R-:W-:Y:S02]  /*b710*/  FFMA.FTZ R71, -R72.reuse, R45, R70 ;  /* 0x0000002d48477223 */ /* 0x040fe40000010146 */
[----:B------:R-:W-:Y:S02]  /*b720*/  FFMA.FTZ R69, R72, R47, R68 ;  /* 0x0000002f48457223 */ /* 0x000fe40000010044 */
[C---:B------:R-:W-:Y:S02]  /*b730*/  FMUL.FTZ R45, R120.reuse, UR35 ;  /* 0x00000023782d7c20 */ /* 0x040fe40008410000 */
[----:B------:R-:W-:Y:S02]  /*b740*/  FMUL.FTZ R47, R120, UR34 ;  /* 0x00000022782f7c20 */ /* 0x000fe40008410000 */
[C---:B------:R-:W-:Y:S02]  /*b750*/  FFMA.FTZ R45, R200.reuse, UR34, -R45 ;  /* 0x00000022c82d7c23 */ /* 0x040fe4000801082d */
[----:B------:R-:W-:-:S02]  /*b760*/  FFMA.FTZ R68, R200, UR35, R47 ;  /* 0x00000023c8447c23 */ /* 0x000fc4000801002f */
[C---:B------:R-:W-:Y:S02]  /*b770*/  FMUL.FTZ R47, R72.reuse, R45 ;  /* 0x0000002d482f7220 */ /* 0x040fe40000410000 */
[----:B------:R-:W-:Y:S02]  /*b780*/  FFMA.FTZ R45, -R72, R68, -RZ ;  /* 0x00000044482d7223 */ /* 0x000fe400000109ff */
[----:B------:R-:W-:Y:S02]  /*b790*/  FADD.FTZ R72, R123, R123 ;  /* 0x0000007b7b487221 */ /* 0x000fe40000010000 */
[----:B------:R-:W-:Y:S02]  /*b7a0*/  FMUL.FTZ R46, R121, UR35 ;  /* 0x00000023792e7c20 */ /* 0x000fe40008410000 */
[C---:B------:R-:W-:Y:S02]  /*b7b0*/  FFMA.FTZ R70, -R72.reuse, R38, R71 ;  /* 0x0000002648467223 */ /* 0x040fe40000010147 */
[----:B------:R-:W-:-:S02]  /*b7c0*/  FFMA.FTZ R68, R72, R40, R69 ;  /* 0x0000002848447223 */ /* 0x000fc40000010045 */
[C---:B------:R-:W-:Y:S02]  /*b7d0*/  FMUL.FTZ R38, R204.reuse, UR35 ;  /* 0x00000023cc267c20 */ /* 0x040fe40008410000 */
[----:B------:R-:W-:Y:S02]  /*b7e0*/  FMUL.FTZ R40, R204, UR34 ;  /* 0x00000022cc287c20 */ /* 0x000fe40008410000 */
[C---:B------:R-:W-:Y:S02]  /*b7f0*/  FFMA.FTZ R38, R205.reuse, UR34, -R38 ;  /* 0x00000022cd267c23 */ /* 0x040fe40008010826 */
[----:B------:R-:W-:Y:S02]  /*b800*/  FFMA.FTZ R69, R205, UR35, R40 ;  /* 0x00000023cd457c23 */ /* 0x000fe40008010028 */
[C---:B------:R-:W-:Y:S02]  /*b810*/  FMUL.FTZ R40, R72.reuse, R38 ;  /* 0x0000002648287220 */ /* 0x040fe40000410000 */
[----:B------:R-:W-:-:S02]  /*b820*/  FFMA.FTZ R38, -R72, R69, -RZ ;  /* 0x0000004548267223 */ /* 0x000fc400000109ff */
[----:B------:R-:W-:Y:S02]  /*b830*/  FMUL.FTZ R48, R121, UR34 ;  /* 0x0000002279307c20 */ /* 0x000fe40008410000 */
[----:B------:R-:W-:Y:S02]  /*b840*/  FADD.FTZ R72, R122, R122 ;  /* 0x0000007a7a487221 */ /* 0x000fe40000010000 */
[C---:B------:R-:W-:Y:S02]  /*b850*/  FFMA.FTZ R46, R201.reuse, UR34, -R46 ;  /* 0x00000022c92e7c23 */ /* 0x040fe4000801082e */
[----:B------:R-:W-:Y:S02]  /*b860*/  FFMA.FTZ R48, R201, UR35, R48 ;  /* 0x00000023c9307c23 */ /* 0x000fe40008010030 */
[C---:B------:R-:W-:Y:S02]  /*b870*/  FFMA.FTZ R71, -R72.reuse, R37, R70 ;  /* 0x0000002548477223 */ /* 0x040fe40000010146 */
[----:B------:R-:W-:-:S02]  /*b880*/  FFMA.FTZ R69, R72, R39, R68 ;  /* 0x0000002748457223 */ /* 0x000fc40000010044 */
[C---:B------:R-:W-:Y:S02]  /*b890*/  FMUL.FTZ R37, R197.reuse, UR35 ;  /* 0x00000023c5257c20 */ /* 0x040fe40008410000 */
[----:B------:R-:W-:Y:S02]  /*b8a0*/  FMUL.FTZ R39, R197, UR34 ;  /* 0x00000022c5277c20 */ /* 0x000fe40008410000 */
[C---:B------:R-:W-:Y:S02]  /*b8b0*/  FMUL.FTZ R46, R73.reuse, R46 ;  /* 0x0000002e492e7220 */ /* 0x040fe40000410000 */
[----:B------:R-:W-:Y:S02]  /*b8c0*/  FFMA.FTZ R48, -R73, R48, -RZ ;  /* 0x0000003049307223 */ /* 0x000fe400000109ff */
[----:B------:R-:W-:Y:S02]  /*b8d0*/  FFMA.FTZ R37, R196, UR34, -R37 ;  /* 0x00000022c4257c23 */ /* 0x000fe40008010825 */
[----:B------:R-:W-:-:S02]  /*b8e0*/  FADD.FTZ R73, R119, R119 ;  /* 0x0000007777497221 */ /* 0x000fc40000010000 */
[----:B------:R-:W-:Y:S02]  /*b8f0*/  FFMA.FTZ R68, R196, UR35, R39 ;  /* 0x00000023c4447c23 */ /* 0x000fe40008010027 */
[C---:B------:R-:W-:Y:S02]  /*b900*/  FMUL.FTZ R39, R72.reuse, R37 ;  /* 0x0000002548277220 */ /* 0x040fe40000410000 */
[----:B------:R-:W-:Y:S02]  /*b910*/  FFMA.FTZ R70, -R73, R30, R71 ;  /* 0x0000001e49467223 */ /* 0x000fe40000010147 */
[----:B------:R-:W-:Y:S02]  /*b920*/  FFMA.FTZ R37, -R72, R68, -RZ ;  /* 0x0000004448257223 */ /* 0x000fe400000109ff */
[----:B------:R-:W-:Y:S02]  /*b930*/  FMUL.FTZ R71, R195, UR34 ;  /* 0x00000022c3477c20 */ /* 0x000fe40008410000 */
[----:B------:R-:W-:-:S02]  /*b940*/  FADD.FTZ R72, R118, R118 ;  /* 0x0000007676487221 */ /* 0x000fc40000010000 */
[----:B------:R-:W-:Y:S02]  /*b950*/  FFMA.FTZ R68, R73, R32, R69 ;  /* 0x0000002049447223 */ /* 0x000fe40000010045 */
[----:B------:R-:W-:Y:S02]  /*b960*/  FFMA.FTZ R32, R206, UR35, R71 ;  /* 0x00000023ce207c23 */ /* 0x000fe40008010047 */
[----:B------:R-:W-:Y:S02]  /*b970*/  FFMA.FTZ R71, -R72, R29, R70 ;  /* 0x0000001d48477223 */ /* 0x000fe40000010146 */
[----:B------:R-:W-:Y:S02]  /*b980*/  FMUL.FTZ R69, R195, UR35 ;  /* 0x00000023c3457c20 */ /* 0x000fe40008410000 */
[----:B------:R-:W-:Y:S02]  /*b990*/  FFMA.FTZ R71, -R77, R22, R71 ;  /* 0x000000164d477223 */ /* 0x000fe40000010147 */
[----:B------:R-:W-:-:S02]  /*b9a0*/  FFMA.FTZ R30, R206, UR34, -R69 ;  /* 0x00000022ce1e7c23 */ /* 0x000fc40008010845 */
[----:B------:R-:W-:Y:S02]  /*b9b0*/  FADD.FTZ R22, R116, R116 ;  /* 0x0000007474167221 */ /* 0x000fe40000010000 */
[----:B------:R-:W-:Y:S02]  /*b9c0*/  FFMA.FTZ R69, R72, R31, R68 ;  /* 0x0000001f48457223 */ /* 0x000fe40000010044 */
[C---:B------:R-:W-:Y:S02]  /*b9d0*/  FMUL.FTZ R68, R194.reuse, UR35 ;  /* 0x00000023c2447c20 */ /* 0x040fe40008410000 */
[----:B------:R-:W-:Y:S02]  /*b9e0*/  FMUL.FTZ R70, R194, UR34 ;  /* 0x00000022c2467c20 */ /* 0x000fe40008410000 */
[----:B------:R-:W-:Y:S02]  /*b9f0*/  FADD.FTZ R155, R155, R64 ;  /* 0x000000409b9b7221 */ /* 0x000fe40000010000 */
[----:B------:R-:W-:-:S02]  /*ba00*/  FFMA.FTZ R64, -R22, R21, R71 ;  /* 0x0000001516407223 */ /* 0x000fc40000010147 */
[----:B------:R-:W-:Y:S02]  /*ba10*/  FMUL.FTZ R21, R57, -R65 ;  /* 0x8000004139157220 */ /* 0x000fe40000410000 */
[C---:B------:R-:W-:Y:S02]  /*ba20*/  FFMA.FTZ R31, R207.reuse, UR34, -R68 ;  /* 0x00000022cf1f7c23 */ /* 0x040fe40008010844 */
[----:B------:R-:W-:Y:S02]  /*ba30*/  FFMA.FTZ R29, R207, UR35, R70 ;  /* 0x00000023cf1d7c23 */ /* 0x000fe40008010046 */
[----:B------:R-:W-:Y:S02]  /*ba40*/  FMUL.FTZ R57, R57, -R155 ;  /* 0x8000009b39397220 */ /* 0x000fe40000410000 */
[C---:B------:R-:W-:Y:S02]  /*ba50*/  FMUL.FTZ R31, R72.reuse, R31 ;  /* 0x0000001f481f7220 */ /* 0x040fe40000410000 */
[----:B------:R-:W-:-:S02]  /*ba60*/  FFMA.FTZ R29, -R72, R29, -RZ ;  /* 0x0000001d481d7223 */ /* 0x000fc400000109ff */
[----:B------:R-:W-:Y:S02]  /*ba70*/  FFMA.FTZ R69, R77, R24, R69 ;  /* 0x000000184d457223 */ /* 0x000fe40000010045 */
[C---:B------:R-:W-:Y:S02]  /*ba80*/  FFMA.FTZ R70, R58.reuse, R155, -R21 ;  /* 0x0000009b3a467223 */ /* 0x040fe40000010815 */
[----:B------:R-:W-:Y:S02]  /*ba90*/  FFMA.FTZ R57, R58, R65, R57 ;  /* 0x000000413a397223 */ /* 0x000fe40000010039 */
[C---:B------:R-:W-:Y:S02]  /*baa0*/  FMUL.FTZ R58, R192.reuse, UR35 ;  /* 0x00000023c03a7c20 */ /* 0x040fe40008410000 */
[----:B------:R-:W-:Y:S02]  /*bab0*/  FMUL.FTZ R72, R192, UR34 ;  /* 0x00000022c0487c20 */ /* 0x000fe40008410000 */
[----:B------:R-:W-:-:S02]  /*bac0*/  FFMA.FTZ R69, R22, R23, R69 ;  /* 0x0000001716457223 */ /* 0x000fc40000010045 */
[C---:B------:R-:W-:Y:S02]  /*bad0*/  FFMA.FTZ R23, R209.reuse, UR34, -R58 ;  /* 0x00000022d1177c23 */ /* 0x040fe4000801083a */
[----:B------:R-:W-:Y:S02]  /*bae0*/  FFMA.FTZ R21, R209, UR35, R72 ;  /* 0x00000023d1157c23 */ /* 0x000fe40008010048 */
[----:B------:R-:W-:Y:S02]  /*baf0*/  FADD.FTZ R58, R115, R115 ;  /* 0x00000073733a7221 */ /* 0x000fe40000010000 */
[C---:B------:R-:W-:Y:S02]  /*bb00*/  FMUL.FTZ R23, R22.reuse, R23 ;  /* 0x0000001716177220 */ /* 0x040fe40000410000 */
[----:B------:R-:W-:Y:S02]  /*bb10*/  FFMA.FTZ R21, -R22, R21, -RZ ;  /* 0x0000001516157223 */ /* 0x000fe400000109ff */
[----:B------:R-:W-:-:S02]  /*bb20*/  FADD.FTZ R154, -R154, R57 ;  /* 0x000000399a9a7221 */ /* 0x000fc40000010100 */
[----:B------:R-:W-:Y:S02]  /*bb30*/  FADD.FTZ R22, R153, R70 ;  /* 0x0000004699167221 */ /* 0x000fe40000010000 */
[----:B------:R-:W-:Y:S02]  /*bb40*/  FFMA.FTZ R64, -R58, R15, R64 ;  /* 0x0000000f3a407223 */ /* 0x000fe40000010140 */
[C---:B------:R-:W-:Y:S02]  /*bb50*/  FMUL.FTZ R15, R59.reuse, -R154 ;  /* 0x8000009a3b0f7220 */ /* 0x040fe40000410000 */
[----:B------:R-:W-:Y:S02]  /*bb60*/  FMUL.FTZ R59, R59, -R22 ;  /* 0x800000163b3b7220 */ /* 0x000fe40000410000 */
[----:B------:R-:W-:Y:S02]  /*bb70*/  FMUL.FTZ R30, R73, R30 ;  /* 0x0000001e491e7220 */ /* 0x000fe40000410000 */
[----:B------:R-:W-:-:S02]  /*bb80*/  FFMA.FTZ R59, R80, R154, R59 ;  /* 0x0000009a503b7223 */ /* 0x000fc4000001003b */
[----:B------:R-:W-:Y:S02]  /*bb90*/  FFMA.FTZ R32, -R73, R32, -RZ ;  /* 0x0000002049207223 */ /* 0x000fe400000109ff */
[----:B------:R-:W-:Y:S02]  /*bba0*/  FMUL.FTZ R73, R193, UR35 ;  /* 0x00000023c1497c20 */ /* 0x000fe40008410000 */
[----:B------:R-:W-:Y:S02]  /*bbb0*/  FFMA.FTZ R15, R80, R22, -R15 ;  /* 0x00000016500f7223 */ /* 0x000fe4000001080f */
[----:B------:R-:W-:Y:S02]  /*bbc0*/  FADD.FTZ R59, -R0, R59 ;  /* 0x0000003b003b7221 */ /* 0x000fe40000010100 */
[----:B------:R-:W-:Y:S02]  /*bbd0*/  FFMA.FTZ R24, R208, UR34, -R73 ;  /* 0x00000022d0187c23 */ /* 0x000fe40008010849 */
[----:B------:R-:W-:-:S02]  /*bbe0*/  FMUL.FTZ R71, R191, UR34 ;  /* 0x00000022bf477c20 */ /* 0x000fc40008410000 */
[----:B------:R-:W-:Y:S02]  /*bbf0*/  FADD.FTZ R73, R114, R114 ;  /* 0x0000007272497221 */ /* 0x000fe40000010000 */
[----:B------:R-:W-:Y:S02]  /*bc00*/  FADD.FTZ R15, R2, R15 ;  /* 0x0000000f020f7221 */ /* 0x000fe40000010000 */
[----:B------:R-:W-:Y:S02]  /*bc10*/  FMUL.FTZ R0, R81, -R59 ;  /* 0x8000003b51007220 */ /* 0x000fe40000410000 */
[----:B------:R-:W-:Y:S02]  /*bc20*/  FFMA.FTZ R69, R58, R18, R69 ;  /* 0x000000123a457223 */ /* 0x000fe40000010045 */
[----:B------:R-:W-:Y:S02]  /*bc30*/  FFMA.FTZ R18, R210, UR35, R71 ;  /* 0x00000023d2127c23 */ /* 0x000fe40008010047 */
[----:B------:R-:W-:-:S02]  /*bc40*/  FFMA.FTZ R71, -R73, R13, R64 ;  /* 0x0000000d49477223 */ /* 0x000fc40000010140 */
[----:B------:R-:W-:Y:S02]  /*bc50*/  FMUL.FTZ R57, R191, UR35 ;  /* 0x00000023bf397c20 */ /* 0x000fe40008410000 */
[-C--:B------:R-:W-:Y:S02]  /*bc60*/  FFMA.FTZ R13, R82, R15.reuse, -R0 ;  /* 0x0000000f520d7223 */ /* 0x080fe40000010800 */
[----:B------:R-:W-:Y:S02]  /*bc70*/  FMUL.FTZ R81, R81, -R15 ;  /* 0x8000000f51517220 */ /* 0x000fe40000410000 */
[----:B------:R-:W-:Y:S02]  /*bc80*/  FMUL.FTZ R0, R190, UR35 ;  /* 0x00000023be007c20 */ /* 0x000fe40008410000 */
[----:B------:R-:W-:Y:S02]  /*bc90*/  FFMA.FTZ R57, R210, UR34, -R57 ;  /* 0x00000022d2397c23 */ /* 0x000fe40008010839 */
[----:B------:R-:W-:-:S02]  /*bca0*/  FFMA.FTZ R2, R82, R59, R81 ;  /* 0x0000003b52027223 */ /* 0x000fc40000010051 */
[----:B------:R-:W-:Y:S02]  /*bcb0*/  FFMA.FTZ R0, R211, UR34, -R0 ;  /* 0x00000022d3007c23 */ /* 0x000fe40008010800 */
[C---:B------:R-:W-:Y:S02]  /*bcc0*/  FMUL.FTZ R57, R58.reuse, R57 ;  /* 0x000000393a397220 */ /* 0x040fe40000410000 */
[----:B------:R-:W-:Y:S02]  /*bcd0*/  FFMA.FTZ R18, -R58, R18, -RZ ;  /* 0x000000123a127223 */ /* 0x000fe400000109ff */
[----:B------:R-:W-:Y:S02]  /*bce0*/  FMUL.FTZ R58, R73, R0 ;  /* 0x00000000493a7220 */ /* 0x000fe40000410000 */
[----:B------:R-:W-:Y:S02]  /*bcf0*/  FADD.FTZ R2, -R3, R2 ;  /* 0x0000000203027221 */ /* 0x000fe40000010100 */
[----:B------:R-:W-:-:S02]  /*bd00*/  FADD.FTZ R0, R4, R13 ;  /* 0x0000000d04007221 */ /* 0x000fc40000010000 */
[C---:B------:R-:W-:Y:S02]  /*bd10*/  FMUL.FTZ R3, R83.reuse, -R2 ;  /* 0x8000000253037220 */ /* 0x040fe40000410000 */
[----:B------:R-:W-:Y:S02]  /*bd20*/  FMUL.FTZ R83, R83, -R0 ;  /* 0x8000000053537220 */ /* 0x000fe40000410000 */
[----:B------:R-:W-:Y:S02]  /*bd30*/  FMUL.FTZ R13, R189, UR35 ;  /* 0x00000023bd0d7c20 */ /* 0x000fe40008410000 */
[----:B------:R-:W-:Y:S02]  /*bd40*/  FFMA.FTZ R69, R73, R14, R69 ;  /* 0x0000000e49457223 */ /* 0x000fe40000010045 */
[----:B------:R-:W-:Y:S02]  /*bd50*/  FADD.FTZ R70, R113, R113 ;  /* 0x0000007171467221 */ /* 0x000fe40000010000 */
[----:B------:R-:W-:-:S02]  /*bd60*/  FFMA.FTZ R3, R84, R0, -R3 ;  /* 0x0000000054037223 */ /* 0x000fc40000010803 */
[----:B------:R-:W-:Y:S02]  /*bd70*/  FFMA.FTZ R84, R84, R2, R83 ;  /* 0x0000000254547223 */ /* 0x000fe40000010053 */
[----:B------:R-:W-:Y:S02]  /*bd80*/  FFMA.FTZ R13, R212, UR34, -R13 ;  /* 0x00000022d40d7c23 */ /* 0x000fe4000801080d */
[C---:B------:R-:W-:Y:S02]  /*bd90*/  FFMA.FTZ R4, R70.reuse, R8, R69 ;  /* 0x0000000846047223 */ /* 0x040fe40000010045 */
[----:B------:R-:W-:Y:S02]  /*bda0*/  FMUL.FTZ R69, R189, UR34 ;  /* 0x00000022bd457c20 */ /* 0x000fe40008410000 */
[----:B------:R-:W-:Y:S02]  /*bdb0*/  FMUL.FTZ R64, R70, R13 ;  /* 0x0000000d46407220 */ /* 0x000fe40000410000 */
[----:B------:R-:W-:-:S02]  /*bdc0*/  FADD.FTZ R9, -R9, R84 ;  /* 0x0000005409097221 */ /* 0x000fc40000010100 */
[----:B------:R-:W-:Y:S02]  /*bdd0*/  FADD.FTZ R13, R10, R3 ;  /* 0x000000030a0d7221 */ /* 0x000fe40000010000 */
[----:B------:R-:W-:Y:S02]  /*bde0*/  FFMA.FTZ R8, R212, UR35, R69 ;  /* 0x00000023d4087c23 */ /* 0x000fe40008010045 */
[----:B------:R-:W-:Y:S02]  /*bdf0*/  FADD.FTZ R69, R112, R112 ;  /* 0x0000007070457221 */ /* 0x000fe40000010000 */
[C---:B------:R-:W-:Y:S02]  /*be00*/  FMUL.FTZ R3, R85.reuse, -R9 ;  /* 0x8000000955037220 */ /* 0x040fe40000410000 */
[----:B------:R-:W-:Y:S02]  /*be10*/  FMUL.FTZ R85, R85, -R13 ;  /* 0x8000000d55557220 */ /* 0x000fe40000410000 */
[----:B------:R-:W-:-:S02]  /*be20*/  FFMA.FTZ R10, R69, R7, R4 ;  /* 0x00000007450a7223 */ /* 0x000fc40000010004 */
[C---:B------:R-:W-:Y:S02]  /*be30*/  FFMA.FTZ R4, R86.reuse, R9, R85 ;  /* 0x0000000956047223 */ /* 0x040fe40000010055 */
[----:B------:R-:W-:Y:S02]  /*be40*/  FFMA.FTZ R3, R86, R13, -R3 ;  /* 0x0000000d56037223 */ /* 0x000fe40000010803 */
[----:B------:R-:W-:Y:S01]  /*be50*/  FFMA.FTZ R6, -R70, R6, R71 ;  /* 0x0000000646067223 */ /* 0x000fe20000010147 */
[----:B------:R-:W-:Y:S01]  /*be60*/  IADD3 R71, R78, 0x3, RZ ;  /* 0x000000034e477810 */ /* 0x000fe20007ffe0ff */
[----:B------:R-:W-:Y:S02]  /*be70*/  FFMA.FTZ R8, -R70, R8, -RZ ;  /* 0x0000000846087223 */ /* 0x000fe400000109ff */
[C---:B------:R-:W-:Y:S01]  /*be80*/  FMUL.FTZ R70, R188.reuse, UR35 ;  /* 0x00000023bc467c20 */ /* 0x040fe20008410000 */
[----:B------:R-:W-:Y:S01]  /*be90*/  LEA.HI.SX32 R76, R71, R78, 0x1b ;  /* 0x0000004e474c7211 */ /* 0x000fe200078fdaff */
[----:B------:R-:W-:-:S02]  /*bea0*/  FMUL.FTZ R72, R188, UR34 ;  /* 0x00000022bc487c20 */ /* 0x000fc40008410000 */
[----:B------:R-:W-:Y:S02]  /*beb0*/  FADD.FTZ R4, -R11, R4 ;  /* 0x000000040b047221 */ /* 0x000fe40000010100 */
[----:B------:R-:W-:Y:S02]  /*bec0*/  FMUL.FTZ R14, R190, UR34 ;  /* 0x00000022be0e7c20 */ /* 0x000fe40008410000 */
[----:B------:R-:W-:Y:S02]  /*bed0*/  FADD.FTZ R12, R12, R3 ;  /* 0x000000030c0c7221 */ /* 0x000fe40000010000 */
[----:B------:R-:W-:Y:S02]  /*bee0*/  FFMA.FTZ R6, -R69, R5, R6 ;  /* 0x0000000545067223 */ /* 0x000fe40000010106 */
[C---:B------:R-:W-:Y:S02]  /*bef0*/  FFMA.FTZ R70, R213.reuse, UR34, -R70 ;  /* 0x00000022d5467c23 */ /* 0x040fe40008010846 */
[----:B------:R-:W-:-:S02]  /*bf00*/  FFMA.FTZ R5, R213, UR35, R72 ;  /* 0x00000023d5057c23 */ /* 0x000fc40008010048 */
[----:B------:R-:W-:Y:S02]  /*bf10*/  FMUL.FTZ R3, R87, -R4 ;  /* 0x8000000457037220 */ /* 0x000fe40000410000 */
[----:B------:R-:W-:Y:S02]  /*bf20*/  FFMA.FTZ R14, R211, UR35, R14 ;  /* 0x00000023d30e7c23 */ /* 0x000fe4000801000e */
[----:B------:R-:W-:Y:S02]  /*bf30*/  FMUL.FTZ R87, R87, -R12 ;  /* 0x8000000c57577220 */ /* 0x000fe40000410000 */
[----:B------:R-:W-:Y:S02]  /*bf40*/  FADD.FTZ R7, R111, R111 ;  /* 0x0000006f6f077221 */ /* 0x000fe40000010000 */
[C---:B------:R-:W-:Y:S02]  /*bf50*/  FMUL.FTZ R72, R69.reuse, R70 ;  /* 0x0000004645487220 */ /* 0x040fe40000410000 */
[----:B------:R-:W-:Y:S01]  /*bf60*/  FFMA.FTZ R70, -R69, R5, -RZ ;  /* 0x0000000545467223 */ /* 0x000fe200000109ff */
[----:B------:R-:W-:Y:S01]  /*bf70*/  IADD3 R69, R78, 0x2, RZ ;  /* 0x000000024e457810 */ /* 0x000fe20007ffe0ff */
[----:B------:R-:W-:Y:S01]  /*bf80*/  FFMA.FTZ R14, -R73, R14, -RZ ;  /* 0x0000000e490e7223 */ /* 0x000fe200000109ff */
[----:B------:R-:W-:Y:S01]  /*bf90*/  MOV R73, UR7 ;  /* 0x0000000700497c02 */ /* 0x000fe20008000f00 */
[----:B------:R-:W-:Y:S01]  /*bfa0*/  FFMA.FTZ R5, R88, R4, R87 ;  /* 0x0000000458057223 */ /* 0x000fe20000010057 */
[----:B------:R-:W-:Y:S01]  /*bfb0*/  LEA.HI.SX32 R74, R69, R78, 0x1b ;  /* 0x0000004e454a7211 */ /* 0x000fe200078fdaff */
[----:B------:R-:W-:-:S02]  /*bfc0*/  FFMA.FTZ R66, R7, R66, R10 ;  /* 0x0000004207427223 */ /* 0x000fc4000001000a */
[----:B------:R-:W-:Y:S01]  /*bfd0*/  FFMA.FTZ R10, R88, R12, -R3 ;  /* 0x0000000c580a7223 */ /* 0x000fe20000010803 */
[----:B------:R0:W-:Y:S01]  /*bfe0*/  @!P0 STS.128 [R73.X16+0x8b80], R60 ;  /* 0x008b803c49008388 */ /* 0x0001e2000000cc00 */
[C---:B------:R-:W-:Y:S02]  /*bff0*/  FMUL.FTZ R3, R187.reuse, UR35 ;  /* 0x00000023bb037c20 */ /* 0x040fe40008410000 */
[----:B------:R-:W-:Y:S02]  /*c000*/  FMUL.FTZ R11, R187, UR34 ;  /* 0x00000022bb0b7c20 */ /* 0x000fe40008410000 */
[----:B------:R-:W-:Y:S02]  /*c010*/  FADD.FTZ R5, -R16, R5 ;  /* 0x0000000510057221 */ /* 0x000fe40000010100 */
[----:B------:R-:W-:Y:S02]  /*c020*/  FADD.FTZ R17, R17, R10 ;  /* 0x0000000a11117221 */ /* 0x000fe40000010000 */
[----:B------:R-:W-:Y:S01]  /*c030*/  FFMA.FTZ R10, R214, UR34, -R3 ;  /* 0x00000022d60a7c23 */ /* 0x000fe20008010803 */
[----:B------:R-:W-:Y:S01]  /*c040*/  IADD3 R3, R78, 0x1, RZ ;  /* 0x000000014e037810 */ /* 0x000fe20007ffe0ff */
[----:B------:R-:W-:-:S02]  /*c050*/  FFMA.FTZ R151, -R7, R151, R6 ;  /* 0x0000009707977223 */ /* 0x000fc40000010106 */
[C---:B------:R-:W-:Y:S02]  /*c060*/  FMUL.FTZ R6, R89.reuse, -R5 ;  /* 0x8000000559067220 */ /* 0x040fe40000410000 */
[-C--:B------:R-:W-:Y:S02]  /*c070*/  FMUL.FTZ R89, R89, -R17.reuse ;  /* 0x8000001159597220 */ /* 0x080fe40000410000 */
[----:B0-----:R-:W-:Y:S01]  /*c080*/  FFMA.FTZ R60, R214, UR35, R11 ;  /* 0x00000023d63c7c23 */ /* 0x001fe2000801000b */
[----:B------:R-:W-:Y:S01]  /*c090*/  LEA.HI.SX32 R11, R3, R78, 0x1b ;  /* 0x0000004e030b7211 */ /* 0x000fe200078fdaff */
[C---:B------:R-:W-:Y:S01]  /*c0a0*/  FMUL.FTZ R62, R7.reuse, R10 ;  /* 0x0000000a073e7220 */ /* 0x040fe20000410000 */
[----:B------:R-:W-:Y:S01]  /*c0b0*/  LEA.HI.SX32 R3, R78, R78, 0x1b ;  /* 0x0000004e4e037211 */ /* 0x000fe200078fdaff */
[----:B------:R-:W-:Y:S02]  /*c0c0*/  FFMA.FTZ R60, -R7, R60, -RZ ;  /* 0x0000003c073c7223 */ /* 0x000fe400000109ff */
[----:B------:R-:W-:-:S02]  /*c0d0*/  FFMA.FTZ R7, R90, R17, -R6 ;  /* 0x000000115a077223 */ /* 0x000fc40000010806 */
[----:B------:R-:W-:Y:S01]  /*c0e0*/  FFMA.FTZ R6, R90, R5, R89 ;  /* 0x000000055a067223 */ /* 0x000fe20000010059 */
[----:B------:R-:W-:Y:S01]  /*c0f0*/  STS [R3.X4+0x2100], R56 ;  /* 0x0021003803007388 */ /* 0x000fe20000004800 */
[----:B------:R-:W-:Y:S02]  /*c100*/  FADD.FTZ R20, R20, R7 ;  /* 0x0000000714147221 */ /* 0x000fe40000010000 */
[----:B------:R-:W-:Y:S01]  /*c110*/  FADD.FTZ R6, -R19, R6 ;  /* 0x0000000613067221 */ /* 0x000fe20000010100 */
[----:B------:R0:W-:Y:S01]  /*c120*/  STS [R11.X4+0x2104], R54 ;  /* 0x002104360b007388 */ /* 0x0001e20000004800 */
[C---:B------:R-:W-:Y:S02]  /*c130*/  FMUL.FTZ R7, R91.reuse, -R20 ;  /* 0x800000145b077220 */ /* 0x040fe40000410000 */
[-C--:B------:R-:W-:Y:S01]  /*c140*/  FMUL.FTZ R91, R91, -R6.reuse ;  /* 0x800000065b5b7220 */ /* 0x080fe20000410000 */
[----:B------:R-:W-:Y:S01]  /*c150*/  STS [R74.X4+0x2108], R55 ;  /* 0x002108374a007388 */ /* 0x000fe20000004800 */
[----:B------:R-:W-:-:S02]  /*c160*/  FFMA.FTZ R10, R92, R6, R7 ;  /* 0x000000065c0a7223 */ /* 0x000fc40000010007 */
[----:B------:R-:W-:Y:S01]  /*c170*/  FMUL.FTZ R24, R77, R24 ;  /* 0x000000184d187220 */ /* 0x000fe20000410000 */
[----:B------:R-:W-:Y:S01]  /*c180*/  STS [R76.X4+0x210c], R53 ;  /* 0x00210c354c007388 */ /* 0x000fe20000004800 */
[----:B------:R-:W-:Y:S02]  /*c190*/  FADD.FTZ R25, -R25, R10 ;  /* 0x0000000a19197221 */ /* 0x000fe40000010100 */
[----:B0-----:R-:W-:Y:S01]  /*c1a0*/  FFMA.FTZ R11, R92, R20, -R91 ;  /* 0x000000145c0b7223 */ /* 0x001fe2000001085b */
[----:B------:R0:W-:Y:S01]  /*c1b0*/  STS [R3.X4+0x215c], R14 ;  /* 0x00215c0e03007388 */ /* 0x0001e20000004800 */
[----:B------:R-:W-:Y:S02]  /*c1c0*/  FMUL.FTZ R7, R93, -R25 ;  /* 0x800000195d077220 */ /* 0x000fe40000410000 */
[----:B------:R-:W-:Y:S01]  /*c1d0*/  FADD.FTZ R11, R26, R11 ;  /* 0x0000000b1a0b7221 */ /* 0x000fe20000010000 */
[----:B------:R1:W-:Y:S01]  /*c1e0*/  STS [R3.X4+0x2164], R8 ;  /* 0x0021640803007388 */ /* 0x0003e20000004800 */
[----:B------:R-:W-:-:S02]  /*c1f0*/  FMUL.FTZ R82, R130, R59 ;  /* 0x0000003b82527220 */ /* 0x000fc40000410000 */
[-C--:B------:R-:W-:Y:S01]  /*c200*/  FMUL.FTZ R93, R93, -R11.reuse ;  /* 0x8000000b5d5d7220 */ /* 0x080fe20000410000 */
[----:B------:R2:W-:Y:S01]  /*c210*/  STS [R3.X4+0x2134], R32 ;  /* 0x0021342003007388 */ /* 0x0005e20000004800 */
[C---:B------:R-:W-:Y:S02]  /*c220*/  FFMA.FTZ R7, R96.reuse, R11, -R7 ;  /* 0x0000000b60077223 */ /* 0x040fe40000010807 */
[----:B------:R-:W-:Y:S01]  /*c230*/  FFMA.FTZ R10, R96, R25, R93 ;  /* 0x00000019600a7223 */ /* 0x000fe2000001005d */
[----:B------:R3:W-:Y:S01]  /*c240*/  STS [R3.X4+0x214c], R21 ;  /* 0x00214c1503007388 */ /* 0x0007e20000004800 */
[----:B------:R-:W-:Y:S02]  /*c250*/  FADD.FTZ R28, R28, R7 ;  /* 0x000000071c1c7221 */ /* 0x000fe40000010000 */
[----:B------:R-:W-:Y:S01]  /*c260*/  FADD.FTZ R10, -R27, R10 ;  /* 0x0000000a1b0a7221 */ /* 0x000fe20000010100 */
[----:B------:R-:W-:Y:S01]  /*c270*/  HADD2.F32 R27, -RZ, R144.H0_H0 ;  /* 0x20000090ff1b7230 */ /* 0x000fe20000004100 */
[C---:B------:R-:W-:Y:S01]  /*c280*/  FMUL.FTZ R7, R97.reuse, -R28 ;  /* 0x8000001c61077220 */ /* 0x040fe20000410000 */
[----:B------:R4:W-:Y:S01]  /*c290*/  STS [R3.X4+0x2140], R24 ;  /* 0x0021401803007388 */ /* 0x0009e20000004800 */
[----:B------:R-:W-:-:S02]  /*c2a0*/  FMUL.FTZ R97, R97, -R10 ;  /* 0x8000000a61617220 */ /* 0x000fc40000410000 */
[C---:B------:R-:W-:Y:S01]  /*c2b0*/  FFMA.FTZ R16, R98.reuse, R10, R7 ;  /* 0x0000000a62107223 */ /* 0x040fe20000010007 */
[----:B------:R-:W-:Y:S01]  /*c2c0*/  STS [R3.X4+0x2148], R23 ;  /* 0x0021481703007388 */ /* 0x000fe20000004800 */
[----:B------:R-:W-:Y:S02]  /*c2d0*/  FFMA.FTZ R19, R98, R28, -R97 ;  /* 0x0000001c62137223 */ /* 0x000fe40000010861 */
[----:B------:R-:W-:Y:S01]  /*c2e0*/  FADD.FTZ R33, -R33, R16 ;  /* 0x0000001021217221 */ /* 0x000fe20000010100 */
[----:B------:R-:W-:Y:S01]  /*c2f0*/  STS [R3.X4+0x2154], R18 ;  /* 0x0021541203007388 */ /* 0x000fe20000004800 */
[----:B------:R-:W-:Y:S02]  /*c300*/  FADD.FTZ R19, R34, R19 ;  /* 0x0000001322137221 */ /* 0x000fe40000010000 */
[----:B------:R-:W-:Y:S01]  /*c310*/  FMUL.FTZ R7, R99, -R33 ;  /* 0x8000002163077220 */ /* 0x000fe20000410000 */
[----:B------:R-:W-:Y:S01]  /*c320*/  STS [R3.X4+0x2138], R31 ;  /* 0x0021381f03007388 */ /* 0x000fe20000004800 */
[----:B0-----:R-:W-:-:S02]  /*c330*/  FMUL.FTZ R14, R155, UR43 ;  /* 0x0000002b9b0e7c20 */ /* 0x001fc40008410000 */
[-C--:B------:R-:W-:Y:S01]  /*c340*/  FFMA.FTZ R7, R100, R19.reuse, -R7 ;  /* 0x0000001364077223 */ /* 0x080fe20000010807 */
[----:B------:R-:W-:Y:S01]  /*c350*/  STS [R3.X4+0x213c], R29 ;  /* 0x00213c1d03007388 */ /* 0x000fe20000004800 */
[----:B------:R-:W-:Y:S02]  /*c360*/  FMUL.FTZ R99, R99, -R19 ;  /* 0x8000001363637220 */ /* 0x000fe40000410000 */
[----:B------:R-:W-:Y:S01]  /*c370*/  FADD.FTZ R36, R36, R7 ;  /* 0x0000000724247221 */ /* 0x000fe20000010000 */
[----:B------:R-:W-:Y:S01]  /*c380*/  STS [R3.X4+0x2130], R30 ;  /* 0x0021301e03007388 */ /* 0x000fe20000004800 */
[----:B------:R-:W-:Y:S02]  /*c390*/  FMUL.FTZ R7, R67, UR35 ;  /* 0x0000002343077c20 */ /* 0x000fe40008410000 */
[C---:B-1----:R-:W-:Y:S01]  /*c3a0*/  FMUL.FTZ R8, R65.reuse, UR43 ;  /* 0x0000002b41087c20 */ /* 0x042fe20008410000 */
[----:B------:R-:W-:Y:S01]  /*c3b0*/  STS [R3.X4+0x212c], R37 ;  /* 0x00212c2503007388 */ /* 0x000fe20000004800 */
[----:B------:R-:W-:-:S02]  /*c3c0*/  FFMA.FTZ R14, R65, UR44, -R14 ;  /* 0x0000002c410e7c23 */ /* 0x000fc4000801080e */
[----:B--2---:R-:W-:Y:S01]  /*c3d0*/  FFMA.FTZ R32, R100, R33, R99 ;  /* 0x0000002164207223 */ /* 0x004fe20000010063 */
[----:B------:R-:W-:Y:S01]  /*c3e0*/  STS [R3.X4+0x2168], R72 ;  /* 0x0021684803007388 */ /* 0x000fe20000004800 */
[----:B---3--:R-:W-:Y:S02]  /*c3f0*/  FFMA.FTZ R21, R186, UR34, -R7 ;  /* 0x00000022ba157c23 */ /* 0x008fe40008010807 */
[----:B------:R-:W-:Y:S01]  /*c400*/  FADD.FTZ R16, R110, R110 ;  /* 0x0000006e6e107221 */ /* 0x000fe20000010000 */
[----:B------:R-:W-:Y:S01]  /*c410*/  STS [R3.X4+0x2128], R39 ;  /* 0x0021282703007388 */ /* 0x000fe20000004800 */
[----:B------:R-:W-:Y:S02]  /*c420*/  FFMA.FTZ R7, -R128, R27, R186 ;  /* 0x0000001b80077223 */ /* 0x000fe400000101ba */
[----:B------:R-:W-:Y:S01]  /*c430*/  FFMA.FTZ R8, R155, UR44, R8 ;  /* 0x0000002c9b087c23 */ /* 0x000fe20008010008 */
[----:B------:R-:W-:Y:S01]  /*c440*/  STS [R3.X4+0x2120], R40 ;  /* 0x0021202803007388 */ /* 0x000fe20000004800 */
[----:B------:R-:W-:-:S02]  /*c450*/  FMUL.FTZ R14, R67, R14 ;  /* 0x0000000e430e7220 */ /* 0x000fc40000410000 */
[----:B------:R-:W-:Y:S01]  /*c460*/  FADD.FTZ R32, -R35, R32 ;  /* 0x0000002023207221 */ /* 0x000fe20000010100 */
[----:B------:R0:W-:Y:S01]  /*c470*/  STS [R3.X4+0x2124], R38 ;  /* 0x0021242603007388 */ /* 0x0001e20000004800 */
[----:B----4-:R-:W-:Y:S02]  /*c480*/  FMUL.FTZ R24, R16, R21 ;  /* 0x0000001510187220 */ /* 0x010fe40000410000 */
[----:B------:R-:W-:Y:S01]  /*c490*/  FFMA.FTZ R8, R7, R8, R14 ;  /* 0x0000000807087223 */ /* 0x000fe2000001000e */
[----:B------:R-:W-:Y:S01]  /*c4a0*/  STS [R3.X4+0x2114], R48 ;  /* 0x0021143003007388 */ /* 0x000fe20000004800 */
[C---:B------:R-:W-:Y:S02]  /*c4b0*/  FMUL.FTZ R21, R101.reuse, -R32 ;  /* 0x8000002065157220 */ /* 0x040fe40000410000 */
[-C--:B------:R-:W-:Y:S01]  /*c4c0*/  FMUL.FTZ R101, R101, -R36.reuse ;  /* 0x8000002465657220 */ /* 0x080fe20000410000 */
[----:B------:R1:W-:Y:S01]  /*c4d0*/  STS [R3.X4+0x2178], R24 ;  /* 0x0021781803007388 */ /* 0x0003e20000004800 */
[----:B------:R-:W-:Y:S01]  /*c4e0*/  FFMA.FTZ R8, R27, R155, R8 ;  /* 0x0000009b1b087223 */ /* 0x000fe20000010008 */
[----:B0-----:R-:W-:Y:S01]  /*c4f0*/  HADD2.F32 R38, -RZ, R171.H0_H0 ;  /* 0x200000abff267230 */ /* 0x001fe20000004100 */
[----:B------:R-:W-:Y:S01]  /*c500*/  FFMA.FTZ R23, R102, R36, -R21 ;  /* 0x0000002466177223 */ /* 0x000fe20000010815 */
[----:B------:R-:W-:Y:S01]  /*c510*/  HADD2.F32 R21, -RZ, R157.H0_H0 ;  /* 0x2000009dff157230 */ /* 0x000fe20000004100 */
[----:B------:R-:W-:Y:S01]  /*c520*/  FMUL.FTZ R27, R22, UR43 ;  /* 0x0000002b161b7c20 */ /* 0x000fe20008410000 */
[----:B------:R0:W-:Y:S01]  /*c530*/  STS [R3.X4+0x2110], R46 ;  /* 0x0021102e03007388 */ /* 0x0001e20000004800 */
[----:B------:R-:W-:-:S02]  /*c540*/  FFMA.FTZ R102, R102, R32, R101 ;  /* 0x0000002066667223 */ /* 0x000fc40000010065 */
[----:B------:R-:W-:Y:S01]  /*c550*/  FMUL.FTZ R14, R129, R22 ;  /* 0x00000016810e7220 */ /* 0x000fe20000410000 */
[----:B------:R2:W-:Y:S01]  /*c560*/  STS [R3.X4+0x211c], R45 ;  /* 0x00211c2d03007388 */ /* 0x0005e20000004800 */
[----:B------:R-:W-:Y:S02]  /*c570*/  FFMA.FTZ R18, R154, UR44, -R27 ;  /* 0x0000002c9a127c23 */ /* 0x000fe4000801081b */
[----:B------:R-:W-:Y:S01]  /*c580*/  FADD.FTZ R41, -R41, R102 ;  /* 0x0000006629297221 */ /* 0x000fe20000010100 */
[----:B------:R3:W-:Y:S01]  /*c590*/  STS [R3.X4+0x2118], R47 ;  /* 0x0021182f03007388 */ /* 0x0007e20000004800 */
[----:B------:R-:W-:Y:S02]  /*c5a0*/  FADD.FTZ R23, R42, R23 ;  /* 0x000000172a177221 */ /* 0x000fe40000010000 */
[C---:B------:R-:W-:Y:S01]  /*c5b0*/  FFMA.FTZ R31, -R129.reuse, R21, R214 ;  /* 0x00000015811f7223 */ /* 0x040fe200000101d6 */
[----:B------:R4:W-:Y:S01]  /*c5c0*/  STS [R3.X4+0x2150], R57 ;  /* 0x0021503903007388 */ /* 0x0009e20000004800 */
[----:B-1----:R-:W-:-:S02]  /*c5d0*/  FMUL.FTZ R24, R129, R154 ;  /* 0x0000009a81187220 */ /* 0x002fc40000410000 */
[C---:B------:R-:W-:Y:S01]  /*c5e0*/  FMUL.FTZ R29, R187.reuse, R14 ;  /* 0x0000000ebb1d7220 */ /* 0x040fe20000410000 */
[----:B------:R1:W-:Y:S01]  /*c5f0*/  STS [R3.X4+0x2158], R58 ;  /* 0x0021583a03007388 */ /* 0x0003e20000004800 */
[----:B------:R-:W-:Y:S02]  /*c600*/  FMUL.FTZ R27, R154, UR43 ;  /* 0x0000002b9a1b7c20 */ /* 0x000fe40008410000 */
[----:B------:R-:W-:Y:S01]  /*c610*/  FMUL.FTZ R26, R187, R18 ;  /* 0x00000012bb1a7220 */ /* 0x000fe20000410000 */
[----:B------:R5:W-:Y:S01]  /*c620*/  STS [R3.X4+0x2174], R60 ;  /* 0x0021743c03007388 */ /* 0x000be20000004800 */
[----:B------:R-:W-:Y:S02]  /*c630*/  FMUL.FTZ R18, R103, -R41 ;  /* 0x8000002967127220 */ /* 0x000fe40000410000 */
[-C--:B------:R-:W-:Y:S01]  /*c640*/  FMUL.FTZ R73, R187, R24.reuse ;  /* 0x00000018bb497220 */ /* 0x080fe20000410000 */
[----:B------:R0:W-:Y:S01]  /*c650*/  STS [R3.X4+0x2170], R62 ;  /* 0x0021703e03007388 */ /* 0x0001e20000004800 */
[----:B------:R-:W-:-:S02]  /*c660*/  FFMA.FTZ R29, R31, R24, -R29 ;  /* 0x000000181f1d7223 */ /* 0x000fc4000001081d */
[-C--:B------:R-:W-:Y:S01]  /*c670*/  FMUL.FTZ R103, R103, -R23.reuse ;  /* 0x8000001767677220 */ /* 0x080fe20000410000 */
[----:B------:R0:W-:Y:S01]  /*c680*/  STS [R3.X4+0x2160], R64 ;  /* 0x0021604003007388 */ /* 0x0001e20000004800 */
[----:B------:R-:W-:Y:S02]  /*c690*/  FFMA.FTZ R24, R22, UR44, R27 ;  /* 0x0000002c16187c23 */ /* 0x000fe4000801001b */
[C---:B------:R-:W-:Y:S01]  /*c6a0*/  FFMA.FTZ R27, R104.reuse, R23, -R18 ;  /* 0x00000017681b7223 */ /* 0x040fe20000010812 */
[----:B------:R-:W-:Y:S01]  /*c6b0*/  STS [R3.X4+0x216c], R70 ;  /* 0x00216c4603007388 */ /* 0x000fe20000004800 */
[----:B------:R-:W-:Y:S02]  /*c6c0*/  FMUL.FTZ R30, R15, UR43 ;  /* 0x0000002b0f1e7c20 */ /* 0x000fe40008410000 */
[----:B------:R-:W-:Y:S02]  /*c6d0*/  FFMA.FTZ R56, R104, R41, R103 ;  /* 0x0000002968387223 */ /* 0x000fe40000010067 */
[----:B------:R-:W-:-:S02]  /*c6e0*/  FADD.FTZ R44, R44, R27 ;  /* 0x0000001b2c2c7221 */ /* 0x000fc40000010000 */
[----:B------:R-:W-:Y:S02]  /*c6f0*/  FFMA.FTZ R27, R59, UR44, -R30 ;  /* 0x0000002c3b1b7c23 */ /* 0x000fe4000801081e */
[----:B------:R-:W-:Y:S02]  /*c700*/  FADD.FTZ R56, -R43, R56 ;  /* 0x000000382b387221 */ /* 0x000fe40000010100 */
[C---:B------:R-:W-:Y:S02]  /*c710*/  FFMA.FTZ R73, R31.reuse, R14, R73 ;  /* 0x0000000e1f497223 */ /* 0x040fe40000010049 */
[----:B------:R-:W-:Y:S01]  /*c720*/  FFMA.FTZ R18, R31, R24, R26 ;  /* 0x000000181f127223 */ /* 0x000fe2000001001a */
[----:B------:R-:W-:Y:S01]  /*c730*/  HADD2.F32 R24, -RZ, R158.H0_H0 ;  /* 0x2000009eff187230 */ /* 0x000fe20000004100 */
[----:B------:R-:W-:Y:S02]  /*c740*/  FMUL.FTZ R31, R188, R27 ;  /* 0x0000001bbc1f7220 */ /* 0x000fe40000410000 */
[----:B------:R-:W-:-:S02]  /*c750*/  FMUL.FTZ R27, R105, -R56 ;  /* 0x80000038691b7220 */ /* 0x000fc40000410000 */
[-C--:B------:R-:W-:Y:S02]  /*c760*/  FMUL.FTZ R105, R105, -R44.reuse ;  /* 0x8000002c69697220 */ /* 0x080fe40000410000 */
[----:B------:R-:W-:Y:S02]  /*c770*/  FMUL.FTZ R26, R130, R15 ;  /* 0x0000000f821a7220 */ /* 0x000fe40000410000 */
[C---:B------:R-:W-:Y:S02]  /*c780*/  FFMA.FTZ R27, R106.reuse, R44, -R27 ;  /* 0x0000002c6a1b7223 */ /* 0x040fe4000001081b */
[----:B------:R-:W-:Y:S02]  /*c790*/  FMUL.FTZ R30, R59, UR43 ;  /* 0x0000002b3b1e7c20 */ /* 0x000fe40008410000 */
[----:B------:R-:W-:Y:S02]  /*c7a0*/  FFMA.FTZ R106, R106, R56, R105 ;  /* 0x000000386a6a7223 */ /* 0x000fe40000010069 */
[----:B------:R-:W-:-:S02]  /*c7b0*/  FFMA.FTZ R68, R208, UR35, R75 ;  /* 0x00000023d0447c23 */ /* 0x000fc4000801004b */
[----:B------:R-:W-:Y:S02]  /*c7c0*/  FFMA.FTZ R213, -R130, R24, R213 ;  /* 0x0000001882d57223 */ /* 0x000fe400000101d5 */
[----:B------:R-:W-:Y:S02]  /*c7d0*/  FMUL.FTZ R34, R188, R26 ;  /* 0x0000001abc227220 */ /* 0x000fe40000410000 */
[----:B------:R-:W-:Y:S02]  /*c7e0*/  FFMA.FTZ R30, R15, UR44, R30 ;  /* 0x0000002c0f1e7c23 */ /* 0x000fe4000801001e */
[----:B------:R-:W-:Y:S02]  /*c7f0*/  FADD.FTZ R75, -R49, R106 ;  /* 0x0000006a314b7221 */ /* 0x000fe40000010100 */
[----:B------:R-:W-:Y:S02]  /*c800*/  FADD.FTZ R35, R50, R27 ;  /* 0x0000001b32237221 */ /* 0x000fe40000010000 */
[----:B------:R-:W-:-:S02]  /*c810*/  FMUL.FTZ R74, R188, R82 ;  /* 0x00000052bc4a7220 */ /* 0x000fc40000410000 */
[C---:B------:R-:W-:Y:S02]  /*c820*/  FFMA.FTZ R82, R213.reuse, R82, -R34 ;  /* 0x00000052d5527223 */ /* 0x040fe40000010822 */
[----:B------:R-:W-:Y:S01]  /*c830*/  FFMA.FTZ R30, R213, R30, R31 ;  /* 0x0000001ed51e7223 */ /* 0x000fe2000001001f */
[----:B------:R-:W-:Y:S01]  /*c840*/  HADD2.F32 R31, -RZ, R159.H0_H0 ;  /* 0x2000009fff1f7230 */ /* 0x000fe20000004100 */
[C---:B------:R-:W-:Y:S02]  /*c850*/  FMUL.FTZ R34, R107.reuse, -R75 ;  /* 0x8000004b6b227220 */ /* 0x040fe40000410000 */
[----:B------:R-:W-:Y:S02]  /*c860*/  FMUL.FTZ R107, R107, -R35 ;  /* 0x800000236b6b7220 */ /* 0x000fe40000410000 */
[C---:B------:R-:W-:Y:S02]  /*c870*/  FMUL.FTZ R76, R131.reuse, R2 ;  /* 0x00000002834c7220 */ /* 0x040fe40000410000 */
[----:B------:R-:W-:-:S02]  /*c880*/  FMUL.FTZ R27, R131, R0 ;  /* 0x00000000831b7220 */ /* 0x000fc40000410000 */
[C---:B------:R-:W-:Y:S02]  /*c890*/  FFMA.FTZ R80, R108.reuse, R75, R107 ;  /* 0x0000004b6c507223 */ /* 0x040fe4000001006b */
[----:B------:R-:W-:Y:S02]  /*c8a0*/  FFMA.FTZ R72, -R131, R31, R212 ;  /* 0x0000001f83487223 */ /* 0x000fe400000101d4 */
[----:B------:R-:W-:Y:S02]  /*c8b0*/  FMUL.FTZ R37, R189, R76 ;  /* 0x0000004cbd257220 */ /* 0x000fe40000410000 */
[----:B------:R-:W-:Y:S02]  /*c8c0*/  FADD.FTZ R220, R27, R220 ;  /* 0x000000dc1bdc7221 */ /* 0x000fe40000010000 */
[----:B------:R-:W-:Y:S02]  /*c8d0*/  FMUL.FTZ R43, R189, R27 ;  /* 0x0000001bbd2b7220 */ /* 0x000fe40000410000 */
[----:B------:R-:W-:Y:S01]  /*c8e0*/  FFMA.FTZ R39, R108, R35, -R34 ;  /* 0x000000236c277223 */ /* 0x000fe20000010822 */
[----:B------:R-:W-:Y:S01]  /*c8f0*/  HADD2.F32 R34, -RZ, R169.H0_H0 ;  /* 0x200000a9ff227230 */ /* 0x000fe20000004100 */
[----:B------:R-:W-:-:S02]  /*c900*/  FADD.FTZ R80, -R51, R80 ;  /* 0x0000005033507221 */ /* 0x000fc40000010100 */
[----:B------:R-:W-:Y:S01]  /*c910*/  FFMA.FTZ R27, R72, R27, R37 ;  /* 0x0000001b481b7223 */ /* 0x000fe20000010025 */
[----:B------:R-:W-:Y:S01]  /*c920*/  HADD2.F32 R37, -RZ, R170.H0_H0 ;  /* 0x200000aaff257230 */ /* 0x000fe20000004100 */
[----:B------:R-:W-:Y:S02]  /*c930*/  FMUL.FTZ R40, R142, R35 ;  /* 0x000000238e287220 */ /* 0x000fe40000410000 */
[----:B------:R-:W-:Y:S02]  /*c940*/  FADD.FTZ R52, R52, R39 ;  /* 0x0000002734347221 */ /* 0x000fe40000010000 */
[----:B------:R-:W-:Y:S02]  /*c950*/  FMUL.FTZ R42, R143, R80 ;  /* 0x000000508f2a7220 */ /* 0x000fe40000410000 */
[----:B------:R-:W-:Y:S02]  /*c960*/  FFMA.FTZ R76, R72, R76, -R43 ;  /* 0x0000004c484c7223 */ /* 0x000fe4000001082b */
[----:B------:R-:W-:-:S02]  /*c970*/  FFMA.FTZ R43, -R142, R37, R202 ;  /* 0x000000258e2b7223 */ /* 0x000fc400000101ca */
[----:B------:R-:W-:Y:S02]  /*c980*/  FMUL.FTZ R48, R142, R75 ;  /* 0x0000004b8e307220 */ /* 0x000fe40000410000 */
[----:B------:R-:W-:Y:S02]  /*c990*/  FMUL.FTZ R49, R198, R40 ;  /* 0x00000028c6317220 */ /* 0x000fe40000410000 */
[C---:B------:R-:W-:Y:S02]  /*c9a0*/  FMUL.FTZ R39, R143.reuse, R52 ;  /* 0x000000348f277220 */ /* 0x040fe40000410000 */
[----:B0-----:R-:W-:Y:S02]  /*c9b0*/  FFMA.FTZ R46, -R143, R38, R203 ;  /* 0x000000268f2e7223 */ /* 0x001fe400000101cb */
[----:B--2---:R-:W-:Y:S02]  /*c9c0*/  FMUL.FTZ R45, R199, R42 ;  /* 0x0000002ac72d7220 */ /* 0x004fe40000410000 */
[----:B------:R-:W-:-:S02]  /*c9d0*/  FFMA.FTZ R50, R43, R48, -R49 ;  /* 0x000000302b327223 */ /* 0x000fc40000010831 */
[----:B------:R-:W-:Y:S02]  /*c9e0*/  FMUL.FTZ R48, R198, R48 ;  /* 0x00000030c6307220 */ /* 0x000fe40000410000 */
[CC--:B------:R-:W-:Y:S02]  /*c9f0*/  FFMA.FTZ R45, R46.reuse, R39.reuse, R45 ;  /* 0x000000272e2d7223 */ /* 0x0c0fe4000001002d */
[----:B---3--:R-:W-:Y:S02]  /*ca00*/  FMUL.FTZ R47, R199, R39 ;  /* 0x00000027c72f7220 */ /* 0x008fe40000410000 */
[----:B------:R-:W-:Y:S02]  /*ca10*/  FFMA.FTZ R48, R43, R40, R48 ;  /* 0x000000282b307223 */ /* 0x000fe40000010030 */
[----:B------:R-:W-:Y:S02]  /*ca20*/  FADD.FTZ R45, RZ, R45 ;  /* 0x0000002dff2d7221 */ /* 0x000fe40000010000 */
[----:B------:R-:W-:-:S02]  /*ca30*/  FFMA.FTZ R47, R46, R42, -R47 ;  /* 0x0000002a2e2f7223 */ /* 0x000fc4000001082f */
[----:B------:R-:W-:Y:S02]  /*ca40*/  FMUL.FTZ R42, R141, R44 ;  /* 0x0000002c8d2a7220 */ /* 0x000fe40000410000 */
[----:B------:R-:W-:Y:S01]  /*ca50*/  FADD.FTZ R49, R45, R48 ;  /* 0x000000302d317221 */ /* 0x000fe20000010000 */
[----:B------:R-:W-:Y:S01]  /*ca60*/  HADD2.F32 R48, -RZ, R167.H0_H0 ;  /* 0x200000a7ff307230 */ /* 0x000fe20000004100 */
[----:B------:R-:W-:Y:S01]  /*ca70*/  FADD.FTZ R45, RZ, R47 ;  /* 0x0000002fff2d7221 */ /* 0x000fe20000010000 */
[----:B------:R-:W-:Y:S01]  /*ca80*/  HADD2.F32 R47, -RZ, R168.H0_H0 ;  /* 0x200000a8ff2f7230 */ /* 0x000fe20000004100 */
[C---:B------:R-:W-:Y:S02]  /*ca90*/  FFMA.FTZ R201, -R141.reuse, R34, R201 ;  /* 0x000000228dc97223 */ /* 0x040fe400000101c9 */
[----:B------:R-:W-:Y:S02]  /*caa0*/  FMUL.FTZ R54, R141, R56 ;  /* 0x000000388d367220 */ /* 0x000fe40000410000 */
[----:B------:R-:W-:-:S02]  /*cab0*/  FMUL.FTZ R51, R121, R42 ;  /* 0x0000002a79337220 */ /* 0x000fc40000410000 */
[----:B------:R-:W-:Y:S02]  /*cac0*/  FADD.FTZ R50, R45, R50 ;  /* 0x000000322d327221 */ /* 0x000fe40000010000 */
[C---:B------:R-:W-:Y:S02]  /*cad0*/  FMUL.FTZ R45, R140.reuse, R23 ;  /* 0x000000178c2d7220 */ /* 0x040fe40000410000 */
[-C--:B------:R-:W-:Y:S02]  /*cae0*/  FFMA.FTZ R53, R201, R54.reuse, -R51 ;  /* 0x00000036c9357223 */ /* 0x080fe40000010833 */
[----:B------:R-:W-:Y:S02]  /*caf0*/  FMUL.FTZ R54, R121, R54 ;  /* 0x0000003679367220 */ /* 0x000fe40000410000 */
[C---:B------:R-:W-:Y:S02]  /*cb00*/  FFMA.FTZ R200, -R140.reuse, R47, R200 ;  /* 0x0000002f8cc87223 */ /* 0x040fe400000101c8 */
[----:B----4-:R-:W-:-:S02]  /*cb10*/  FMUL.FTZ R57, R140, R41 ;  /* 0x000000298c397220 */ /* 0x010fc40000410000 */
[----:B-1----:R-:W-:Y:S02]  /*cb20*/  FMUL.FTZ R58, R120, R45 ;  /* 0x0000002d783a7220 */ /* 0x002fe40000410000 */
[----:B------:R-:W-:Y:S02]  /*cb30*/  FFMA.FTZ R54, R201, R42, R54 ;  /* 0x0000002ac9367223 */ /* 0x000fe40000010036 */
[----:B------:R-:W-:Y:S02]  /*cb40*/  FMUL.FTZ R51, R139, R36 ;  /* 0x000000248b337220 */ /* 0x000fe40000410000 */
[-C--:B------:R-:W-:Y:S02]  /*cb50*/  FFMA.FTZ R58, R200, R57.reuse, -R58 ;  /* 0x00000039c83a7223 */ /* 0x080fe4000001083a */
[----:B------:R-:W-:Y:S02]  /*cb60*/  FMUL.FTZ R57, R120, R57 ;  /* 0x0000003978397220 */ /* 0x000fe40000410000 */
[----:B------:R-:W-:Y:S01]  /*cb70*/  FADD.FTZ R55, R49, R54 ;  /* 0x0000003631377221 */ /* 0x000fe20000010000 */
[----:B------:R-:W-:Y:S01]  /*cb80*/  HADD2.F32 R49, -RZ, R166.H0_H0 ;  /* 0x200000a6ff317230 */ /* 0x000fe20000004100 */
[----:B------:R-:W-:-:S02]  /*cb90*/  FFMA.FTZ R54, -R139, R48, R205 ;  /* 0x000000308b367223 */ /* 0x000fc400000101cd */
[----:B------:R-:W-:Y:S02]  /*cba0*/  FMUL.FTZ R59, R139, R32 ;  /* 0x000000208b3b7220 */ /* 0x000fe40000410000 */
[----:B-----5:R-:W-:Y:S02]  /*cbb0*/  FMUL.FTZ R60, R204, R51 ;  /* 0x00000033cc3c7220 */ /* 0x020fe40000410000 */
[----:B------:R-:W-:Y:S02]  /*cbc0*/  FADD.FTZ R53, R50, R53 ;  /* 0x0000003532357221 */ /* 0x000fe40000010000 */
[----:B------:R-:W-:Y:S02]  /*cbd0*/  FFMA.FTZ R50, R200, R45, R57 ;  /* 0x0000002dc8327223 */ /* 0x000fe40000010039 */
[-C--:B------:R-:W-:Y:S02]  /*cbe0*/  FFMA.FTZ R61, R54, R59.reuse, -R60 ;  /* 0x0000003b363d7223 */ /* 0x080fe4000001083c */
[----:B------:R-:W-:-:S02]  /*cbf0*/  FMUL.FTZ R59, R204, R59 ;  /* 0x0000003bcc3b7220 */ /* 0x000fc40000410000 */
[----:B------:R-:W-:Y:S02]  /*cc00*/  FADD.FTZ R55, R55, R50 ;  /* 0x0000003237377221 */ /* 0x000fe40000010000 */
[----:B------:R-:W-:Y:S02]  /*cc10*/  FMUL.FTZ R50, R138, R19 ;  /* 0x000000138a327220 */ /* 0x000fe40000410000 */
[----:B------:R-:W-:Y:S02]  /*cc20*/  FFMA.FTZ R60, R54, R51, R59 ;  /* 0x00000033363c7223 */ /* 0x000fe4000001003b */
[C---:B------:R-:W-:Y:S02]  /*cc30*/  FFMA.FTZ R57, -R138.reuse, R49, R196 ;  /* 0x000000318a397223 */ /* 0x040fe400000101c4 */
[----:B------:R-:W-:Y:S02]  /*cc40*/  FMUL.FTZ R62, R138, R33 ;  /* 0x000000218a3e7220 */ /* 0x000fe40000410000 */
[----:B------:R-:W-:-:S02]  /*cc50*/  FMUL.FTZ R59, R197, R50 ;  /* 0x00000032c53b7220 */ /* 0x000fc40000410000 */
[----:B------:R-:W-:Y:S01]  /*cc60*/  FADD.FTZ R60, R55, R60 ;  /* 0x0000003c373c7221 */ /* 0x000fe20000010000 */
[----:B------:R-:W-:Y:S01]  /*cc70*/  HADD2.F32 R55, -RZ, R165.H0_H0 ;  /* 0x200000a5ff377230 */ /* 0x000fe20000004100 */
[-C--:B------:R-:W-:Y:S02]  /*cc80*/  FFMA.FTZ R63, R57, R62.reuse, -R59 ;  /* 0x0000003e393f7223 */ /* 0x080fe4000001083b */
[----:B------:R-:W-:Y:S02]  /*cc90*/  FMUL.FTZ R62, R197, R62 ;  /* 0x0000003ec53e7220 */ /* 0x000fe40000410000 */
[----:B------:R-:W-:Y:S02]  /*cca0*/  FMUL.FTZ R64, R137, R10 ;  /* 0x0000000a89407220 */ /* 0x000fe40000410000 */
[----:B------:R-:W-:Y:S02]  /*ccb0*/  FADD.FTZ R58, R53, R58 ;  /* 0x0000003a353a7221 */ /* 0x000fe40000010000 */
[----:B------:R-:W-:-:S02]  /*ccc0*/  FFMA.FTZ R59, R57, R50, R62 ;  /* 0x00000032393b7223 */ /* 0x000fc4000001003e */
[C---:B------:R-:W-:Y:S02]  /*ccd0*/  FMUL.FTZ R53, R137.reuse, R28 ;  /* 0x0000001c89357220 */ /* 0x040fe40000410000 */
[----:B------:R-:W-:Y:S02]  /*cce0*/  FFMA.FTZ R206, -R137, R55, R206 ;  /* 0x0000003789ce7223 */ /* 0x000fe400000101ce */
[----:B------:R-:W-:Y:S02]  /*ccf0*/  FMUL.FTZ R62, R195, R64 ;  /* 0x00000040c33e7220 */ /* 0x000fe40000410000 */
[----:B------:R-:W-:Y:S02]  /*cd00*/  FFMA.FTZ R68, -R77, R68, -RZ ;  /* 0x000000444d447223 */ /* 0x000fe400000109ff */
[----:B------:R-:W-:Y:S01]  /*cd10*/  FADD.FTZ R59, R60, R59 ;  /* 0x0000003b3c3b7221 */ /* 0x000fe20000010000 */
[----:B------:R-:W-:Y:S01]  /*cd20*/  HADD2.F32 R60, -RZ, R164.H0_H0 ;  /* 0x200000a4ff3c7230 */ /* 0x000fe20000004100 */
[-C--:B------:R-:W-:Y:S01]  /*cd30*/  FFMA.FTZ R62, R206, R53.reuse, R62 ;  /* 0x00000035ce3e7223 */ /* 0x080fe2000001003e */
[----:B------:R0:W-:Y:S01]  /*cd40*/  STS [R3.X4+0x2144], R68 ;  /* 0x0021444403007388 */ /* 0x0001e20000004800 */
[----:B------:R-:W-:-:S02]  /*cd50*/  FMUL.FTZ R69, R195, R53 ;  /* 0x00000035c3457220 */ /* 0x000fc40000410000 */
[----:B------:R-:W-:Y:S01]  /*cd60*/  FADD.FTZ R58, R58, R61 ;  /* 0x0000003d3a3a7221 */ /* 0x000fe20000010000 */
[----:B------:R-:W-:Y:S01]  /*cd70*/  HADD2.F32 R61, -RZ, R163.H0_H0 ;  /* 0x200000a3ff3d7230 */ /* 0x000fe20000004100 */
[----:B------:R-:W-:Y:S02]  /*cd80*/  FFMA.FTZ R64, R206, R64, -R69 ;  /* 0x00000040ce407223 */ /* 0x000fe40000010845 */
[----:B------:R-:W-:Y:S02]  /*cd90*/  FMUL.FTZ R69, R136, R25 ;  /* 0x0000001988457220 */ /* 0x000fe40000410000 */
[----:B------:R-:W-:Y:S01]  /*cda0*/  FADD.FTZ R63, R58, R63 ;  /* 0x0000003f3a3f7221 */ /* 0x000fe20000010000 */
[----:B------:R-:W-:Y:S01]  /*cdb0*/  HADD2.F32 R58, -RZ, R162.H0_H0 ;  /* 0x200000a2ff3a7230 */ /* 0x000fe20000004100 */
[----:B0-----:R-:W-:Y:S02]  /*cdc0*/  FADD.FTZ R68, R59, R62 ;  /* 0x0000003e3b447221 */ /* 0x001fe40000010000 */
[----:B------:R-:W-:-:S02]  /*cdd0*/  FMUL.FTZ R59, R136, R11 ;  /* 0x0000000b883b7220 */ /* 0x000fc40000410000 */
[----:B------:R-:W-:Y:S02]  /*cde0*/  FFMA.FTZ R62, -R136, R60, R207 ;  /* 0x0000003c883e7223 */ /* 0x000fe400000101cf */
[----:B------:R-:W-:Y:S02]  /*cdf0*/  FMUL.FTZ R70, R194, R59 ;  /* 0x0000003bc2467220 */ /* 0x000fe40000410000 */
[----:B------:R-:W-:Y:S02]  /*ce00*/  FADD.FTZ R63, R63, R64 ;  /* 0x000000403f3f7221 */ /* 0x000fe40000010000 */
[-C--:B------:R-:W-:Y:S02]  /*ce10*/  FFMA.FTZ R70, R62, R69.reuse, -R70 ;  /* 0x000000453e467223 */ /* 0x080fe40000010846 */
[----:B------:R-:W-:Y:S02]  /*ce20*/  FMUL.FTZ R69, R194, R69 ;  /* 0x00000045c2457220 */ /* 0x000fe40000410000 */
[----:B------:R-:W-:-:S02]  /*ce30*/  FMUL.FTZ R64, R134, R17 ;  /* 0x0000001186407220 */ /* 0x000fc40000410000 */
[C---:B------:R-:W-:Y:S02]  /*ce40*/  FMUL.FTZ R77, R135.reuse, R6 ;  /* 0x00000006874d7220 */ /* 0x040fe40000410000 */
[C---:B------:R-:W-:Y:S02]  /*ce50*/  FMUL.FTZ R71, R135.reuse, R20 ;  /* 0x0000001487477220 */ /* 0x040fe40000410000 */
[----:B------:R-:W-:Y:S02]  /*ce60*/  FFMA.FTZ R69, R62, R59, R69 ;  /* 0x0000003b3e457223 */ /* 0x000fe40000010045 */
[----:B------:R-:W-:Y:S02]  /*ce70*/  FFMA.FTZ R208, -R135, R61, R208 ;  /* 0x0000003d87d07223 */ /* 0x000fe400000101d0 */
[C---:B------:R-:W-:Y:S02]  /*ce80*/  FFMA.FTZ R209, -R134.reuse, R58, R209 ;  /* 0x0000003a86d17223 */ /* 0x040fe400000101d1 */
[----:B------:R-:W-:-:S02]  /*ce90*/  FMUL.FTZ R81, R134, R5 ;  /* 0x0000000586517220 */ /* 0x000fc40000410000 */
[----:B------:R-:W-:Y:S02]  /*cea0*/  FMUL.FTZ R84, R192, R64 ;  /* 0x00000040c0547220 */ /* 0x000fe40000410000 */
[C---:B------:R-:W-:Y:S02]  /*ceb0*/  FMUL.FTZ R78, R193.reuse, R77 ;  /* 0x0000004dc14e7220 */ /* 0x040fe40000410000 */
[----:B------:R-:W-:Y:S02]  /*cec0*/  FMUL.FTZ R79, R193, R71 ;  /* 0x00000047c14f7220 */ /* 0x000fe40000410000 */
[----:B------:R-:W-:Y:S02]  /*ced0*/  FADD.FTZ R68, R68, R69 ;  /* 0x0000004544447221 */ /* 0x000fe40000010000 */
[----:B------:R-:W-:Y:S02]  /*cee0*/  FFMA.FTZ R83, R209, R81, -R84 ;  /* 0x00000051d1537223 */ /* 0x000fe40000010854 */
[----:B------:R-:W-:-:S02]  /*cef0*/  FFMA.FTZ R69, R208, R71, R78 ;  /* 0x00000047d0457223 */ /* 0x000fc4000001004e */
[----:B------:R-:W-:Y:S02]  /*cf00*/  FMUL.FTZ R81, R192, R81 ;  /* 0x00000051c0517220 */ /* 0x000fe40000410000 */
[----:B------:R-:W-:Y:S02]  /*cf10*/  FFMA.FTZ R78, R208, R77, -R79 ;  /* 0x0000004dd04e7223 */ /* 0x000fe4000001084f */
[----:B------:R-:W-:Y:S01]  /*cf20*/  FADD.FTZ R63, R63, R70 ;  /* 0x000000463f3f7221 */ /* 0x000fe20000010000 */
[----:B------:R-:W-:Y:S01]  /*cf30*/  HADD2.F32 R70, -RZ, R160.H0_H0 ;  /* 0x200000a0ff467230 */ /* 0x000fe20000004100 */
[----:B------:R-:W-:Y:S01]  /*cf40*/  FADD.FTZ R68, R68, R69 ;  /* 0x0000004544447221 */ /* 0x000fe20000010000 */
[----:B------:R-:W-:Y:S01]  /*cf50*/  HADD2.F32 R69, -RZ, R161.H0_H0 ;  /* 0x200000a1ff457230 */ /* 0x000fe20000004100 */
[----:B------:R-:W-:Y:S02]  /*cf60*/  FFMA.FTZ R81, R209, R64, R81 ;  /* 0x00000040d1517223 */ /* 0x000fe40000010051 */
[----:B------:R-:W-:-:S02]  /*cf70*/  FADD.FTZ R78, R63, R78 ;  /* 0x0000004e3f4e7221 */ /* 0x000fc40000010000 */
[----:B------:R-:W-:Y:S01]  /*cf80*/  FMUL.FTZ R77, R67, UR34 ;  /* 0x00000022434d7c20 */ /* 0x000fe20008410000 */
[----:B------:R-:W-:Y:S01]  /*cf90*/  ULDC UR34, c[0x0][0x168] ;  /* 0x00005a0000227ab9 */ /* 0x000fe20000000800 */
[C---:B------:R-:W-:Y:S01]  /*cfa0*/  FMUL.FTZ R63, R133.reuse, R12 ;  /* 0x0000000c853f7220 */ /* 0x040fe20000410000 */
[----:B------:R-:W-:Y:S01]  /*cfb0*/  UIADD3 UR34, -UR25, UR34, URZ ;  /* 0x0000002219227290 */ /* 0x000fe2000fffe13f */
[----:B------:R-:W-:Y:S02]  /*cfc0*/  FADD.FTZ R81, R68, R81 ;  /* 0x0000005144517221 */ /* 0x000fe40000010000 */
[----:B------:R-:W-:Y:S02]  /*cfd0*/  FFMA.FTZ R79, R186, UR35, R77 ;  /* 0x00000023ba4f7c23 */ /* 0x000fe4000801004d */
[C---:B------:R-:W-:Y:S02]  /*cfe0*/  FFMA.FTZ R210, -R133.reuse, R69, R210 ;  /* 0x0000004585d27223 */ /* 0x040fe400000101d2 */
[----:B------:R-:W-:-:S02]  /*cff0*/  FMUL.FTZ R68, R133, R4 ;  /* 0x0000000485447220 */ /* 0x000fc40000410000 */
[C---:B------:R-:W-:Y:S02]  /*d000*/  FMUL.FTZ R77, R191.reuse, R63 ;  /* 0x0000003fbf4d7220 */ /* 0x040fe40000410000 */
[----:B------:R-:W-:Y:S02]  /*d010*/  FFMA.FTZ R88, -R16, R79, -RZ ;  /* 0x0000004f10587223 */ /* 0x000fe400000109ff */
[-C--:B------:R-:W-:Y:S02]  /*d020*/  FFMA.FTZ R79, R210, R68.reuse, -R77 ;  /* 0x00000044d24f7223 */ /* 0x080fe4000001084d */
[----:B------:R-:W-:Y:S01]  /*d030*/  FADD.FTZ R78, R78, R83 ;  /* 0x000000534e4e7221 */ /* 0x000fe20000010000 */
[----:B------:R0:W-:Y:S01]  /*d040*/  STS [R3.X4+0x217c], R88 ;  /* 0x00217c5803007388 */ /* 0x0001e20000004800 */
[----:B------:R-:W-:Y:S02]  /*d050*/  FMUL.FTZ R77, R191, R68 ;  /* 0x00000044bf4d7220 */ /* 0x000fe40000410000 */
[----:B------:R-:W-:-:S02]  /*d060*/  FMUL.FTZ R83, R132, R9 ;  /* 0x0000000984537220 */ /* 0x000fc40000410000 */
[----:B------:R-:W-:Y:S02]  /*d070*/  FMUL.FTZ R68, R132, R13 ;  /* 0x0000000d84447220 */ /* 0x000fe40000410000 */
[----:B------:R-:W-:Y:S02]  /*d080*/  FFMA.FTZ R84, R210, R63, R77 ;  /* 0x0000003fd2547223 */ /* 0x000fe4000001004d */
[----:B------:R-:W-:Y:S02]  /*d090*/  FFMA.FTZ R211, -R132, R70, R211 ;  /* 0x0000004684d37223 */ /* 0x000fe400000101d3 */
[C---:B------:R-:W-:Y:S02]  /*d0a0*/  FMUL.FTZ R77, R190.reuse, R83 ;  /* 0x00000053be4d7220 */ /* 0x040fe40000410000 */
[----:B------:R-:W-:Y:S02]  /*d0b0*/  FMUL.FTZ R86, R190, R68 ;  /* 0x00000044be567220 */ /* 0x000fe40000410000 */
[----:B------:R-:W-:-:S02]  /*d0c0*/  FADD.FTZ R81, R81, R84 ;  /* 0x0000005451517221 */ /* 0x000fc40000010000 */
[C---:B------:R-:W-:Y:S02]  /*d0d0*/  FFMA.FTZ R84, R211.reuse, R68, R77 ;  /* 0x00000044d3547223 */ /* 0x040fe4000001004d */
[----:B------:R-:W-:Y:S02]  /*d0e0*/  FFMA.FTZ R83, R211, R83, -R86 ;  /* 0x00000053d3537223 */ /* 0x000fe40000010856 */
[----:B------:R-:W-:Y:S02]  /*d0f0*/  FADD.FTZ R78, R78, R79 ;  /* 0x0000004f4e4e7221 */ /* 0x000fe40000010000 */
[----:B------:R-:W-:Y:S02]  /*d100*/  FADD.FTZ R84, R81, R84 ;  /* 0x0000005451547221 */ /* 0x000fe40000010000 */
[----:B------:R-:W-:Y:S02]  /*d110*/  FMUL.FTZ R77, R0, UR43 ;  /* 0x0000002b004d7c20 */ /* 0x000fe40008410000 */
[----:B------:R-:W-:-:S02]  /*d120*/  FADD.FTZ R83, R78, R83 ;  /* 0x000000534e537221 */ /* 0x000fc40000010000 */
[----:B------:R-:W-:Y:S02]  /*d130*/  FFMA.FTZ R74, R213, R26, R74 ;  /* 0x0000001ad54a7223 */ /* 0x000fe4000001004a */
[----:B0-----:R-:W-:Y:S01]  /*d140*/  FADD.FTZ R3, R84, R27 ;  /* 0x0000001b54037221 */ /* 0x001fe20000010000 */
[----:B------:R-:W-:Y:S01]  /*d150*/  MOV R27, UR34 ;  /* 0x00000022001b7c02 */ /* 0x000fe20008000f00 */
[C---:B------:R-:W-:Y:S02]  /*d160*/  FFMA.FTZ R86, R2.reuse, UR44, -R77 ;  /* 0x0000002c02567c23 */ /* 0x040fe4000801084d */
[----:B------:R-:W-:Y:S01]  /*d170*/  FADD.FTZ R83, R83, R76 ;  /* 0x0000004c53537221 */ /* 0x000fe20000010000 */
[----:B------:R-:W-:Y:S01]  /*d180*/  LEA R92, R27, -R148, 0x1 ;  /* 0x800000941b5c7211 */ /* 0x000fe200078e08ff */
[----:B------:R-:W-:Y:S02]  /*d190*/  FMUL.FTZ R77, R2, UR43 ;  /* 0x0000002b024d7c20 */ /* 0x000fe40008410000 */
[----:B------:R-:W-:Y:S01]  /*d1a0*/  FADD.FTZ R74, R3, R74 ;  /* 0x0000004a034a7221 */ /* 0x000fe20000010000 */
[----:B------:R-:W-:Y:S01]  /*d1b0*/  ISETP.GE.AND P0, PT, R92, 0x1, PT ;  /* 0x000000015c00780c */ /* 0x000fe20003f06270 */
[----:B------:R-:W-:-:S02]  /*d1c0*/  FMUL.FTZ R2, R13, UR43 ;  /* 0x0000002b0d027c20 */ /* 0x000fc40008410000 */
[----:B------:R-:W-:Y:S02]  /*d1d0*/  FADD.FTZ R82, R83, R82 ;  /* 0x0000005253527221 */ /* 0x000fe40000010000 */
[----:B------:R-:W-:Y:S02]  /*d1e0*/  FADD.FTZ R83, R74, R73 ;  /* 0x000000494a537221 */ /* 0x000fe40000010000 */
[----:B------:R-:W-:Y:S02]  /*d1f0*/  FMUL.FTZ R86, R189, R86 ;  /* 0x00000056bd567220 */ /* 0x000fe40000410000 */
[----:B------:R-:W-:Y:S02]  /*d200*/  FFMA.FTZ R77, R0, UR44, R77 ;  /* 0x0000002c004d7c23 */ /* 0x000fe4000801004d */
[----:B------:R-:W-:Y:S02]  /*d210*/  FFMA.FTZ R73, R9, UR44, -R2 ;  /* 0x0000002c09497c23 */ /* 0x000fe40008010802 */
[----:B------:R-:W-:-:S02]  /*d220*/  FMUL.FTZ R2, R17, UR43 ;  /* 0x0000002b11027c20 */ /* 0x000fc40008410000 */
[----:B------:R-:W-:Y:S02]  /*d230*/  FFMA.FTZ R72, R72, R77, R86 ;  /* 0x0000004d48487223 */ /* 0x000fe40000010056 */
[----:B------:R-:W-:Y:S02]  /*d240*/  FMUL.FTZ R3, R12, UR43 ;  /* 0x0000002b0c037c20 */ /* 0x000fe40008410000 */
[----:B------:R-:W-:Y:S02]  /*d250*/  FFMA.FTZ R77, R5, UR44, -R2 ;  /* 0x0000002c054d7c23 */ /* 0x000fe40008010802 */
[----:B------:R-:W-:Y:S02]  /*d260*/  FMUL.FTZ R2, R11, UR43 ;  /* 0x0000002b0b027c20 */ /* 0x000fe40008410000 */
[----:B------:R-:W-:Y:S02]  /*d270*/  FFMA.FTZ R74, R4, UR44, -R3 ;  /* 0x0000002c044a7c23 */ /* 0x000fe40008010803 */
[----:B------:R-:W-:-:S02]  /*d280*/  FMUL.FTZ R3, R20, UR43 ;  /* 0x0000002b14037c20 */ /* 0x000fc40008410000 */
[C---:B------:R-:W-:Y:S02]  /*d290*/  FFMA.FTZ R79, R25.reuse, UR44, -R2 ;  /* 0x0000002c194f7c23 */ /* 0x040fe40008010802 */
[----:B------:R-:W-:Y:S02]  /*d2a0*/  FMUL.FTZ R2, R25, UR43 ;  /* 0x0000002b19027c20 */ /* 0x000fe40008410000 */
[----:B------:R-:W-:Y:S02]  /*d2b0*/  FFMA.FTZ R78, R6, UR44, -R3 ;  /* 0x0000002c064e7c23 */ /* 0x000fe40008010803 */
[----:B------:R-:W-:Y:S02]  /*d2c0*/  FMUL.FTZ R3, R28, UR43 ;  /* 0x0000002b1c037c20 */ /* 0x000fe40008410000 */
[----:B------:R-:W-:Y:S02]  /*d2d0*/  FFMA.FTZ R81, R11, UR44, R2 ;  /* 0x0000002c0b517c23 */ /* 0x000fe40008010002 */
[----:B------:R-:W-:-:S02]  /*d2e0*/  FMUL.FTZ R2, R19, UR43 ;  /* 0x0000002b13027c20 */ /* 0x000fc40008410000 */
[C---:B------:R-:W-:Y:S02]  /*d2f0*/  FFMA.FTZ R86, R10.reuse, UR44, -R3 ;  /* 0x0000002c0a567c23 */ /* 0x040fe40008010803 */
[----:B------:R-:W-:Y:S02]  /*d300*/  FMUL.FTZ R85, R10, UR43 ;  /* 0x0000002b0a557c20 */ /* 0x000fe40008410000 */
[----:B------:R-:W-:Y:S02]  /*d310*/  FFMA.FTZ R10, R33, UR44, -R2 ;  /* 0x0000002c210a7c23 */ /* 0x000fe40008010802 */
[----:B------:R-:W-:Y:S02]  /*d320*/  FMUL.FTZ R3, R36, UR43 ;  /* 0x0000002b24037c20 */ /* 0x000fe40008410000 */
[----:B------:R-:W-:Y:S02]  /*d330*/  FMUL.FTZ R2, R23, UR43 ;  /* 0x0000002b17027c20 */ /* 0x000fe40008410000 */
[----:B------:R-:W-:-:S02]  /*d340*/  FMUL.FTZ R76, R9, UR43 ;  /* 0x0000002b094c7c20 */ /* 0x000fc40008410000 */
[----:B------:R-:W-:Y:S02]  /*d350*/  FMUL.FTZ R9, R4, UR43 ;  /* 0x0000002b04097c20 */ /* 0x000fe40008410000 */
[----:B------:R-:W-:Y:S02]  /*d360*/  FMUL.FTZ R4, R33, UR43 ;  /* 0x0000002b21047c20 */ /* 0x000fe40008410000 */
[----:B------:R-:W-:Y:S02]  /*d370*/  FFMA.FTZ R33, R32, UR44, -R3 ;  /* 0x0000002c20217c23 */ /* 0x000fe40008010803 */
[----:B------:R-:W-:Y:S02]  /*d380*/  FFMA.FTZ R89, R41, UR44, -R2 ;  /* 0x0000002c29597c23 */ /* 0x000fe40008010802 */
[----:B------:R-:W-:Y:S02]  /*d390*/  FMUL.FTZ R84, R5, UR43 ;  /* 0x0000002b05547c20 */ /* 0x000fe40008410000 */
[----:B------:R-:W-:-:S02]  /*d3a0*/  FMUL.FTZ R3, R44, UR43 ;  /* 0x0000002b2c037c20 */ /* 0x000fc40008410000 */
[----:B------:R-:W-:Y:S02]  /*d3b0*/  FMUL.FTZ R2, R35, UR43 ;  /* 0x0000002b23027c20 */ /* 0x000fe40008410000 */
[----:B------:R-:W-:Y:S02]  /*d3c0*/  FMUL.FTZ R5, R6, UR43 ;  /* 0x0000002b06057c20 */ /* 0x000fe40008410000 */
[----:B------:R-:W-:Y:S02]  /*d3d0*/  FMUL.FTZ R87, R32, UR43 ;  /* 0x0000002b20577c20 */ /* 0x000fe40008410000 */
[----:B------:R-:W-:Y:S02]  /*d3e0*/  FFMA.FTZ R32, R19, UR44, R4 ;  /* 0x0000002c13207c23 */ /* 0x000fe40008010004 */
[----:B------:R-:W-:Y:S02]  /*d3f0*/  FMUL.FTZ R4, R41, UR43 ;  /* 0x0000002b29047c20 */ /* 0x000fe40008410000 */
[----:B------:R-:W-:-:S02]  /*d400*/  FFMA.FTZ R88, R56, UR44, -R3 ;  /* 0x0000002c38587c23 */ /* 0x000fc40008010803 */
[C---:B------:R-:W-:Y:S02]  /*d410*/  FFMA.FTZ R41, R75.reuse, UR44, -R2 ;  /* 0x0000002c4b297c23 */ /* 0x040fe40008010802 */
[----:B------:R-:W-:Y:S02]  /*d420*/  FFMA.FTZ R25, R20, UR44, R5 ;  /* 0x0000002c14197c23 */ /* 0x000fe40008010005 */
[----:B------:R-:W-:Y:S02]  /*d430*/  FMUL.FTZ R3, R52, UR43 ;  /* 0x0000002b34037c20 */ /* 0x000fe40008410000 */
[----:B------:R-:W-:Y:S02]  /*d440*/  FMUL.FTZ R2, R75, UR43 ;  /* 0x0000002b4b027c20 */ /* 0x000fe40008410000 */
[----:B------:R-:W-:Y:S02]  /*d450*/  FMUL.FTZ R5, R56, UR43 ;  /* 0x0000002b38057c20 */ /* 0x000fe40008410000 */
[----:B------:R-:W-:-:S02]  /*d460*/  FMUL.FTZ R75, R80, UR43 ;  /* 0x0000002b504b7c20 */ /* 0x000fc40008410000 */
[----:B------:R-:W-:Y:S02]  /*d470*/  FFMA.FTZ R56, R80, UR44, -R3 ;  /* 0x0000002c50387c23 */ /* 0x000fe40008010803 */
[----:B------:R-:W-:Y:S02]  /*d480*/  FFMA.FTZ R76, R13, UR44, R76 ;  /* 0x0000002c0d4c7c23 */ /* 0x000fe4000801004c */
[----:B------:R-:W-:Y:S02]  /*d490*/  FFMA.FTZ R9, R12, UR44, R9 ;  /* 0x0000002c0c097c23 */ /* 0x000fe40008010009 */
        /* <DEDUP_REMOVED lines=10> */
[----:B------:R-:W-:Y:S01]  /*d540*/  UMOV UR39, 0x1 ;  /* 0x0000000100277882 */ /* 0x000fe20000000000 */
[----:B------:R-:W-:Y:S01]  /*d550*/  MOV R5, UR7 ;  /* 0x0000000700057c02 */ /* 0x000fe20008000f00 */
[----:B------:R-:W-:-:S02]  /*d560*/  ULDC.64 UR34, c[0x0][0x2b8] ;  /* 0x0000ae0000227ab9 */ /* 0x000fc40000000a00 */
[----:B------:R0:W1:Y:S01]  /*d570*/  LDS R93, [R4.X4+0x2100] ;  /* 0x00210000045d7984 */ /* 0x0000620000004800 */
[----:B------:R-:W-:Y:S02]  /*d580*/  ULDC.64 UR36, c[0x0][0x2c0] ;  /* 0x0000b00000247ab9 */ /* 0x000fe40000000a00 */
[----:B------:R-:W-:Y:S02]  /*d590*/  USHF.R.U64 UR39, UR34, UR39, UR35 ;  /* 0x0000002722277299 */ /* 0x000fe40008001223 */
[----:B------:R-:W-:Y:S02]  /*d5a0*/  UIMAD UR34, UR15, UR36, URZ ;  /* 0x000000240f2272a4 */ /* 0x000fe4000f8e023f */
[----:B------:R-:W-:Y:S02]  /*d5b0*/  UIMAD.WIDE.U32 UR42, UR14, UR36, URZ ;  /* 0x000000240e2a72a5 */ /* 0x000fe4000f8e003f */
[----:B------:R-:W-:Y:S02]  /*d5c0*/  ULEA UR45, UR24, 0xfffff000, 0xc ;  /* 0xfffff000182d7891 */ /* 0x000fe4000f8e603f */
[----:B------:R-:W-:-:S02]  /*d5d0*/  USHF.R.S32.HI UR36, URZ, 0x1f, UR7 ;  /* 0x0000001f3f247899 */ /* 0x000fc40008011407 */
[----:B------:R-:W-:Y:S02]  /*d5e0*/  USHF.R.U32.HI UR44, URZ, 0x1, UR35 ;  /* 0x000000013f2c7899 */ /* 0x000fe40008011623 */
[----:B------:R-:W-:Y:S01]  /*d5f0*/  UIMAD UR37, UR14, UR37, UR34 ;  /* 0x000000250e2572a4 */ /* 0x000fe2000f8e0222 */
[----:B------:R-:W-:Y:S01]  /*d600*/  IADD3 R2, P0, R148, UR45, RZ ;  /* 0x0000002d94027c10 */ /* 0x000fe2000ff1e0ff */
[----:B------:R-:W-:Y:S01]  /*d610*/  UIMAD UR44, UR44, UR12, URZ ;  /* 0x0000000c2c2c72a4 */ /* 0x000fe2000f8e023f */
[----:B------:R-:W-:Y:S01]  /*d620*/  MOV R3, UR45 ;  /* 0x0000002d00037c02 */ /* 0x000fe20008000f00 */
[----:B------:R-:W-:Y:S02]  /*d630*/  ULDC.64 UR34, c[0x0][0x2d0] ;  /* 0x0000b40000227ab9 */ /* 0x000fe40000000a00 */
[----:B------:R-:W-:Y:S01]  /*d640*/  UIMAD UR34, UR36, UR34, URZ ;  /* 0x00000022242272a4 */ /* 0x000fe2000f8e023f */
[----:B------:R-:W-:Y:S01]  /*d650*/  LEA.HI.X.SX32 R3, R3, RZ, 0x1, P0 ;  /* 0x000000ff03037211 */ /* 0x000fe200000f0eff */
[----:B------:R-:W-:-:S02]  /*d660*/  UIADD3 UR43, UR43, UR37, URZ ;  /* 0x000000252b2b7290 */ /* 0x000fc4000fffe03f */
[----:B------:R-:W-:Y:S02]  /*d670*/  UIMAD UR36, UR13, UR39, UR44 ;  /* 0x000000270d2472a4 */ /* 0x000fe4000f8e022c */
[----:B------:R-:W-:Y:S01]  /*d680*/  UIMAD.WIDE.U32 UR42, UR12, UR39, UR42 ;  /* 0x000000270c2a72a5 */ /* 0x000fe2000f8e002a */
[----:B------:R-:W-:Y:S01]  /*d690*/  IMAD.WIDE.U32 R2, R5, c[0x0][0x2d0], R2 ;  /* 0x0000b40005027a25 */ /* 0x000fe200078e0002 */
        /* <DEDUP_REMOVED lines=9> */
.L_x_495:
[----:B------:R-:W-:Y:S05]  /*d730*/  BSYNC B0 ;  /* 0x0000000000007941 */ /* 0x000fea0003800000 */
.L_x_494:
[----:B------:R-:W-:Y:S01]  /*d740*/  FMUL.FTZ R3, R150, R67 ;  /* 0x0000004396037220 */ /* 0x000fe20000410000 */
[----:B------:R-:W-:Y:S01]  /*d750*/  ULDC.64 UR34, c[0x0][0x2b8] ;  /* 0x0000ae0000227ab9 */ /* 0x000fe20000000a00 */
[----:B------:R-:W-:Y:S01]  /*d760*/  FMUL.FTZ R6, R128, R65 ;  /* 0x0000004180067220 */ /* 0x000fe20000410000 */
[----:B------:R-:W-:Y:S01]  /*d770*/  USHF.R.U32.HI UR36, URZ, 0x1, UR35 ;  /* 0x000000013f247899 */ /* 0x000fe20008011623 */
[-C--:B0-----:R-:W-:Y:S01]  /*d780*/  FFMA.FTZ R5, R152, R186.reuse, -R3 ;  /* 0x000000ba98057223 */ /* 0x081fe20000010803 */
[----:B------:R-:W-:Y:S01]  /*d790*/  USHF.R.U64 UR34, UR34, 0x1, UR35 ;  /* 0x0000000122227899 */ /* 0x000fe20008001223 */
[----:B------:R-:W-:Y:S01]  /*d7a0*/  FMUL.FTZ R150, R150, R186 ;  /* 0x000000ba96967220 */ /* 0x000fe20000410000 */
[----:B------:R-:W-:Y:S01]  /*d7b0*/  UIMAD UR39, UR36, UR12, URZ ;  /* 0x0000000c242772a4 */ /* 0x000fe2000f8e023f */
[----:B------:R-:W-:Y:S01]  /*d7c0*/  FMUL.FTZ R5, R16, R5 ;  /* 0x0000000510057220 */ /* 0x000fe20000410000 */
[----:B------:R-:W-:Y:S01]  /*d7d0*/  UIMAD.WIDE.U32 UR36, UR34, UR12, URZ ;  /* 0x0000000c222472a5 */ /* 0x000fe2000f8e003f */
[----:B------:R-:W-:Y:S01]  /*d7e0*/  FMUL.FTZ R4, R128, R155 ;  /* 0x0000009b80047220 */ /* 0x000fe20000410000 */
[----:B------:R-:W-:Y:S01]  /*d7f0*/  UIMAD UR39, UR13, UR34, UR39 ;  /* 0x000000220d2772a4 */ /* 0x000fe2000f8e0227 */
[----:B------:R-:W-:Y:S01]  /*d800*/  FADD.FTZ R66, R66, R5 ;  /* 0x0000000542427221 */ /* 0x000fe20000010000 */
[----:B------:R-:W-:Y:S01]  /*d810*/  ULDC UR42, c[0x0][0x174] ;  /* 0x00005d00002a7ab9 */ /* 0x000fe20000000800 */
[C---:B------:R-:W-:Y:S01]  /*d820*/  FMUL.FTZ R5, R67.reuse, R6 ;  /* 0x0000000643057220 */ /* 0x040fe20000410000 */
[----:B------:R-:W-:Y:S01]  /*d830*/  ULDC.64 UR34, c[0x0][0x2c0] ;  /* 0x0000b00000227ab9 */ /* 0x000fe20000000a00 */
[----:B------:R-:W-:Y:S01]  /*d840*/  FFMA.FTZ R93, R152, R67, R150 ;  /* 0x00000043985d7223 */ /* 0x000fe20000010096 */
[----:B------:R-:W-:Y:S01]  /*d850*/  UIADD3 UR37, UR37, UR39, URZ ;  /* 0x0000002725257290 */ /* 0x000fe2000fffe03f */
[-C--:B------:R-:W-:Y:S01]  /*d860*/  FMUL.FTZ R67, R67, R4.reuse ;  /* 0x0000000443437220 */ /* 0x080fe20000410000 */
[----:B------:R-:W-:Y:S01]  /*d870*/  UIMAD UR39, UR15, UR34, URZ ;  /* 0x000000220f2772a4 */ /* 0x000fe2000f8e023f */
[----:B------:R-:W-:Y:S01]  /*d880*/  FADD.FTZ R217, R4, R217 ;  /* 0x000000d904d97221 */ /* 0x000fe20000010000 */
[----:B------:R-:W-:Y:S01]  /*d890*/  UIMAD.WIDE.U32 UR36, UR14, UR34, UR36 ;  /* 0x000000220e2472a5 */ /* 0x000fe2000f8e0024 */
[----:B------:R-:W-:Y:S01]  /*d8a0*/  FFMA.FTZ R4, R7, R4, R5 ;  /* 0x0000000407047223 */ /* 0x000fe20000010005 */
[----:B------:R-:W-:Y:S01]  /*d8b0*/  IADD3 R5, R148, 0x80, RZ ;  /* 0x0000008094057810 */ /* 0x000fe20007ffe0ff */
[----:B------:R-:W-:Y:S01]  /*d8c0*/  UIMAD UR39, UR14, UR35, UR39 ;  /* 0x000000230e2772a4 */ /* 0x000fe2000f8e0227 */
[----:B------:R-:W-:Y:S01]  /*d8d0*/  FMUL.FTZ R16, R16, R93 ;  /* 0x0000005d10107220 */ /* 0x000fe20000410000 */
[----:B------:R-:W-:Y:S01]  /*d8e0*/  BSSY B0, `(.L_x_496) ;  /* 0x0000022000007945 */ /* 0x000fe20003800000 */
[----:B------:R-:W-:Y:S01]  /*d8f0*/  LEA.HI.SX32 R5, R5, R148, 0x1b ;  /* 0x0000009405057211 */ /* 0x000fe200078fdaff */
[----:B------:R-:W-:Y:S01]  /*d900*/  ULDC.64 UR34, c[0x0][0x320] ;  /* 0x0000c80000227ab9 */ /* 0x000fe20000000a00 */
[----:B------:R-:W-:Y:S01]  /*d910*/  FADD.FTZ R151, R151, -R16 ;  /* 0x8000001097977221 */ /* 0x000fe20000010000 */
[----:B------:R-:W-:Y:S01]  /*d920*/  UIADD3 UR39, UR39, UR37, URZ ;  /* 0x0000002527277290 */ /* 0x000fe2000fffe03f */
[----:B------:R-:W-:Y:S01]  /*d930*/  FFMA.FTZ R67, R7, R6, -R67 ;  /* 0x0000000607437223 */ /* 0x000fe20000010843 */
[----:B------:R-:W-:Y:S01]  /*d940*/  ULEA UR37, UP0, UR36, UR34, 0x3 ;  /* 0x0000002224257291 */ /* 0x000fe2000f80183f */
[----:B------:R-:W0:Y:S01]  /*d950*/  LDS R5, [R5.X4+0x2300] ;  /* 0x0023000005057984 */ /* 0x000e220000004800 */
[----:B------:R-:W-:Y:S01]  /*d960*/  UIADD3 UR34, UR6, -UR42, URZ ;  /* 0x8000002a06227290 */ /* 0x000fe2000fffe03f */
[----:B------:R-:W-:Y:S01]  /*d970*/  FADD.FTZ R16, R82, R29 ;  /* 0x0000001d52107221 */ /* 0x000fe20000010000 */
[----:B------:R-:W-:Y:S01]  /*d980*/  ULEA.HI.X UR35, UR36, UR35, UR39, 0x3, UP0 ;  /* 0x0000002324237291 */ /* 0x000fe200080f1c27 */
[C---:B------:R-:W-:Y:S01]  /*d990*/  IADD3 R7, R148.reuse, 0x100, RZ ;  /* 0x0000010094077810 */ /* 0x040fe20007ffe0ff */
[----:B------:R-:W-:Y:S01]  /*d9a0*/  UIMAD UR34, UR34, -0x1000, URZ ;  /* 0xfffff000222278a4 */ /* 0x000fe2000f8e023f */
[----:B------:R-:W-:Y:S01]  /*d9b0*/  LEA R2, P0, R148, UR37, 0x2 ;  /* 0x0000002594027c11 */ /* 0x000fe2000f8010ff */
[----:B------:R-:W-:Y:S01]  /*d9c0*/  USHF.L.U32 UR36, UR8, 0x2, URZ ;  /* 0x0000000208247899 */ /* 0x000fe2000800063f */
[----:B------:R-:W-:Y:S01]  /*d9d0*/  ISETP.GE.AND P1, PT, R92, 0x101, PT ;  /* 0x000001015c00780c */ /* 0x000fe20003f26270 */
[----:B------:R-:W-:Y:S01]  /*d9e0*/  USHF.L.U64.HI UR37, UR8, 0x2, UR9 ;  /* 0x0000000208257899 */ /* 0x000fe20008010209 */
[----:B------:R-:W-:Y:S01]  /*d9f0*/  LEA.HI.X R3, R148, UR35, RZ, 0x2, P0 ;  /* 0x0000002394037c11 */ /* 0x000fe200080f14ff */
[----:B------:R-:W-:Y:S01]  /*da00*/  FADD.FTZ R83, R83, R4 ;  /* 0x0000000453537221 */ /* 0x000fe20000010000 */
[----:B------:R-:W-:Y:S01]  /*da10*/  MOV R95, UR34 ;  /* 0x00000022005f7c02 */ /* 0x000fe20008000f00 */
[----:B------:R-:W-:Y:S01]  /*da20*/  ULDC.64 UR34, c[0x0][0x2d0] ;  /* 0x0000b40000227ab9 */ /* 0x000fe20000000a00 */
[C---:B------:R-:W-:Y:S01]  /*da30*/  ISETP.GE.AND P0, PT, R92.reuse, 0x81, PT ;  /* 0x000000815c00780c */ /* 0x040fe20003f06270 */
[----:B------:R-:W-:Y:S01]  /*da40*/  UIMAD UR34, UR37, UR34, URZ ;  /* 0x00000022252272a4 */ /* 0x000fe2000f8e023f */
[----:B------:R-:W-:Y:S01]  /*da50*/  ISETP.GE.AND P2, PT, R92, 0x181, PT ;  /* 0x000001815c00780c */ /* 0x000fe20003f46270 */
[----:B------:R-:W-:Y:S01]  /*da60*/  IMAD.WIDE R2, R95, 0x4, R2 ;  /* 0x000000045f027825 */ /* 0x000fe200078e0202 */
[----:B------:R-:W-:Y:S01]  /*da70*/  MOV R95, UR36 ;  /* 0x00000024005f7c02 */ /* 0x000fe20008000f00 */
[----:B------:R-:W-:Y:S01]  /*da80*/  UIMAD UR34, UR36, UR35, UR34 ;  /* 0x00000023242272a4 */ /* 0x000fe2000f8e0222 */
[----:B------:R-:W-:Y:S01]  /*da90*/  IADD3 R29, R148, 0x180, RZ ;  /* 0x00000180941d7810 */ /* 0x000fe20007ffe0ff */
[----:B------:R-:W-:Y:S01]  /*daa0*/  FADD.FTZ R16, R16, R67 ;  /* 0x0000004310107221 */ /* 0x000fe20000010000 */
[----:B------:R-:W-:Y:S01]  /*dab0*/  LEA.HI.SX32 R7, R7, R148, 0x1b ;  /* 0x0000009407077211 */ /* 0x000fe200078fdaff */
[----:B------:R-:W-:-:S05]  /*dac0*/  IMAD.WIDE.U32 R2, R95, c[0x0][0x2d0], R2 ;  /* 0x0000b4005f027a25 */ /* 0x000fca00078e0002 */
[----:B------:R-:W-:Y:S01]  /*dad0*/  IADD3 R3, R3, UR34, RZ ;  /* 0x0000002203037c10 */ /* 0x000fe2000fffe0ff */
[----:B------:R-:W-:Y:S05]  /*dae0*/  @!P0 BRA `(.L_x_497) ;  /* 0x0000001000008947 */ /* 0x000fea0003800000 */
[----:B0-----:R0:W-:Y:S02]  /*daf0*/  RED.E.ADD.F32.FTZ.RN.STRONG.GPU [R2.64+-0x3e00], R5 ;  /* 0xffc200050200798e */ /* 0x0011e4000c10e7a0 */
.L_x_497:
[----:B------:R-:W-:Y:S05]  /*db00*/  BSYNC B0 ;  /* 0x0000000000007941 */ /* 0x000fea0003800000 */
.L_x_496:
[----:B------:R-:W1:Y:S01]  /*db10*/  LDS R7, [R7.X4+0x2500] ;  /* 0x0025000007077984 */ /* 0x000e620000004800 */
[----:B------:R-:W-:Y:S01]  /*db20*/  BSSY B0, `(.L_x_498) ;  /* 0x0000004000007945 */ /* 0x000fe20003800000 */
[----:B------:R-:W-:Y:S01]  /*db30*/  LEA.HI.SX32 R29, R29, R148, 0x1b ;  /* 0x000000941d1d7211 */ /* 0x000fe200078fdaff */
[----:B------:R-:W-:Y:S05]  /*db40*/  @!P1 BRA `(.L_x_499) ;  /* 0x0000001000009947 */ /* 0x000fea0003800000 */
[----:B-1----:R1:W-:Y:S02]  /*db50*/  RED.E.ADD.F32.FTZ.RN.STRONG.GPU [R2.64+-0x3c00], R7 ;  /* 0xffc400070200798e */ /* 0x0023e4000c10e7a0 */
.L_x_499:
[----:B------:R-:W-:Y:S05]  /*db60*/  BSYNC B0 ;  /* 0x0000000000007941 */ /* 0x000fea0003800000 */
.L_x_498:
[----:B------:R-:W2:Y:S01]  /*db70*/  LDS R29, [R29.X4+0x2700] ;  /* 0x002700001d1d7984 */ /* 0x000ea20000004800 */
[----:B------:R-:W-:Y:S01]  /*db80*/  BSSY B0, `(.L_x_500) ;  /* 0x0000005000007945 */ /* 0x000fe20003800000 */
[C---:B------:R-:W-:Y:S02]  /*db90*/  IADD3 R65, R148.reuse, 0x200, RZ ;  /* 0x0000020094417810 */ /* 0x040fe40007ffe0ff */
[----:B0-----:R-:W-:Y:S01]  /*dba0*/  IADD3 R5, R148, 0x280, RZ ;  /* 0x0000028094057810 */ /* 0x001fe20007ffe0ff */
[----:B------:R-:W-:Y:S05]  /*dbb0*/  @!P2 BRA `(.L_x_501) ;  /* 0x000000100000a947 */ /* 0x000fea0003800000 */
[----:B--2---:R0:W-:Y:S02]  /*dbc0*/  RED.E.ADD.F32.FTZ.RN.STRONG.GPU [R2.64+-0x3a00], R29 ;  /* 0xffc6001d0200798e */ /* 0x0041e4000c10e7a0 */
.L_x_501:
[----:B------:R-:W-:Y:S05]  /*dbd0*/  BSYNC B0 ;  /* 0x0000000000007941 */ /* 0x000fea0003800000 */
.L_x_500:
        /* <DEDUP_REMOVED lines=14> */
.L_x_503:
[----:B---3--:R-:W-:Y:S05]  /*dcc0*/  BSYNC B0 ;  /* 0x0000000000007941 */ /* 0x008fea0003800000 */
.L_x_502:
[----:B-1--4-:R1:W3:Y:S01]  /*dcd0*/  LDS R5, [R6.X4+0x2b00] ;  /* 0x002b000006057984 */ /* 0x0122e20000004800 */
[----:B------:R-:W-:Y:S01]  /*dce0*/  BSSY B0, `(.L_x_504) ;  /* 0x0000005000007945 */ /* 0x000fe20003800000 */
[----:B0-2---:R-:W-:Y:S02]  /*dcf0*/  IADD3 R29, R148, 0x380, RZ ;  /* 0x00000380941d7810 */ /* 0x005fe40007ffe0ff */
[----:B------:R-:W-:Y:S01]  /*dd00*/  LEA.HI.SX32 R7, R7, R148, 0x1b ;  /* 0x0000009407077211 */ /* 0x000fe200078fdaff */
[----:B------:R-:W-:Y:S05]  /*dd10*/  @!P0 BRA `(.L_x_505) ;  /* 0x0000001000008947 */ /* 0x000fea0003800000 */
[----:B---3--:R0:W-:Y:S02]  /*dd20*/  RED.E.ADD.F32.FTZ.RN.STRONG.GPU [R2.64+-0x3600], R5 ;  /* 0xffca00050200798e */ /* 0x0081e4000c10e7a0 */
.L_x_505:
[----:B------:R-:W-:Y:S05]  /*dd30*/  BSYNC B0 ;  /* 0x0000000000007941 */ /* 0x000fea0003800000 */
.L_x_504:
[----:B------:R-:W2:Y:S01]  /*dd40*/  LDS R7, [R7.X4+0x2d00] ;  /* 0x002d000007077984 */ /* 0x000ea20000004800 */
[----:B------:R-:W-:Y:S01]  /*dd50*/  BSSY B0, `(.L_x_506) ;  /* 0x0000005000007945 */ /* 0x000fe20003800000 */
[----:B0--3--:R-:W-:-:S02]  /*dd60*/  IADD3 R5, R148, 0x400, RZ ;  /* 0x0000040094057810 */ /* 0x009fc40007ffe0ff */
[----:B------:R-:W-:Y:S01]  /*dd70*/  LEA.HI.SX32 R29, R29, R148, 0x1b ;  /* 0x000000941d1d7211 */ /* 0x000fe200078fdaff */
[----:B------:R-:W-:Y:S05]  /*dd80*/  @!P1 BRA `(.L_x_507) ;  /* 0x0000001000009947 */ /* 0x000fea0003800000 */
[----:B--2---:R0:W-:Y:S02]  /*dd90*/  RED.E.ADD.F32.FTZ.RN.STRONG.GPU [R2.64+-0x3400], R7 ;  /* 0xffcc00070200798e */ /* 0x0041e4000c10e7a0 */
.L_x_507:
[----:B------:R-:W-:Y:S05]  /*dda0*/  BSYNC B0 ;  /* 0x0000000000007941 */ /* 0x000fea0003800000 */
.L_x_506:
[----:B------:R-:W3:Y:S01]  /*ddb0*/  LDS R29, [R29.X4+0x2f00] ;  /* 0x002f00001d1d7984 */ /* 0x000ee20000004800 */
[----:B------:R-:W-:Y:S01]  /*ddc0*/  BSSY B0, `(.L_x_508) ;  /* 0x0000005000007945 */ /* 0x000fe20003800000 */
[----:B0-2---:R-:W-:Y:S02]  /*ddd0*/  IADD3 R7, R148, 0x480, RZ ;  /* 0x0000048094077810 */ /* 0x005fe40007ffe0ff */
[----:B------:R-:W-:Y:S01]  /*dde0*/  LEA.HI.SX32 R5, R5, R148, 0x1b ;  /* 0x0000009405057211 */ /* 0x000fe200078fdaff */
[----:B------:R-:W-:Y:S05]  /*ddf0*/  @!P2 BRA `(.L_x_509) ;  /* 0x000000100000a947 */ /* 0x000fea0003800000 */
[----:B---3--:R0:W-:Y:S02]  /*de00*/  RED.E.ADD.F32.FTZ.RN.STRONG.GPU [R2.64+-0x3200], R29 ;  /* 0xffce001d0200798e */ /* 0x0081e4000c10e7a0 */
.L_x_509:
[----:B------:R-:W-:Y:S05]  /*de10*/  BSYNC B0 ;  /* 0x0000000000007941 */ /* 0x000fea0003800000 */
.L_x_508:
[----:B------:R-:W2:Y:S01]  /*de20*/  LDS R5, [R5.X4+0x3100] ;  /* 0x0031000005057984 */ /* 0x000ea20000004800 */
[----:B------:R-:W-:Y:S01]  /*de30*/  BSSY B0, `(.L_x_510) ;  /* 0x0000005000007945 */ /* 0x000fe20003800000 */
[----:B0--3--:R-:W-:Y:S02]  /*de40*/  IADD3 R29, R148, 0x500, RZ ;  /* 0x00000500941d7810 */ /* 0x009fe40007ffe0ff */
[----:B------:R-:W-:Y:S01]  /*de50*/  LEA.HI.SX32 R7, R7, R148, 0x1b ;  /* 0x0000009407077211 */ /* 0x000fe200078fdaff */
[----:B------:R-:W-:Y:S05]  /*de60*/  @!P3 BRA `(.L_x_511) ;  /* 0x000000100000b947 */ /* 0x000fea0003800000 */
[----:B--2---:R0:W-:Y:S02]  /*de70*/  RED.E.ADD.F32.FTZ.RN.STRONG.GPU [R2.64+-0x3000], R5 ;  /* 0xffd000050200798e */ /* 0x0041e4000c10e7a0 */
.L_x_511:
[----:B------:R-:W-:Y:S05]  /*de80*/  BSYNC B0 ;  /* 0x0000000000007941 */ /* 0x000fea0003800000 */
.L_x_510:
[----:B------:R-:W3:Y:S01]  /*de90*/  LDS R7, [R7.X4+0x3300] ;  /* 0x0033000007077984 */ /* 0x000ee20000004800 */
[----:B------:R-:W-:Y:S01]  /*dea0*/  BSSY B0, `(.L_x_512) ;  /* 0x0000004000007945 */ /* 0x000fe20003800000 */
[----:B------:R-:W-:Y:S01]  /*deb0*/  LEA.HI.SX32 R29, R29, R148, 0x1b ;  /* 0x000000941d1d7211 */ /* 0x000fe200078fdaff */
[----:B------:R-:W-:Y:S05]  /*dec0*/  @!P4 BRA `(.L_x_513) ;  /* 0x000000100000c947 */ /* 0x000fea0003800000 */
[----:B---3--:R3:W-:Y:S02]  /*ded0*/  RED.E.ADD.F32.FTZ.RN.STRONG.GPU [R2.64+-0x2e00], R7 ;  /* 0xffd200070200798e */ /* 0x0087e4000c10e7a0 */
.L_x_513:
[----:B------:R-:W-:Y:S05]  /*dee0*/  BSYNC B0 ;  /* 0x0000000000007941 */ /* 0x000fea0003800000 */
.L_x_512:
[----:B------:R-:W4:Y:S01]  /*def0*/  LDS R29, [R29.X4+0x3500] ;  /* 0x003500001d1d7984 */ /* 0x000f220000004800 */
[----:B------:R-:W-:Y:S01]  /*df00*/  BSSY B0, `(.L_x_514) ;  /* 0x0000005000007945 */ /* 0x000fe20003800000 */
[----:B0-2---:R-:W-:-:S02]  /*df10*/  IADD3 R5, R148, 0x580, RZ ;  /* 0x0000058094057810 */ /* 0x005fc40007ffe0ff */
[----:B---3--:R-:W-:Y:S01]  /*df20*/  IADD3 R7, R148, 0x600, RZ ;  /* 0x0000060094077810 */ /* 0x008fe20007ffe0ff */
[----:B------:R-:W-:Y:S05]  /*df30*/  @!P5 BRA `(.L_x_515) ;  /* 0x000000100000d947 */ /* 0x000fea0003800000 */
[----:B----4-:R0:W-:Y:S02]  /*df40*/  RED.E.ADD.F32.FTZ.RN.STRONG.GPU [R2.64+-0x2c00], R29 ;  /* 0xffd4001d0200798e */ /* 0x0101e4000c10e7a0 */
.L_x_515:
[----:B------:R-:W-:Y:S05]  /*df50*/  BSYNC B0 ;  /* 0x0000000000007941 */ /* 0x000fea0003800000 */
.L_x_514:
        /* <DEDUP_REMOVED lines=14> */
.L_x_517:
[----:B------:R-:W-:Y:S05]  /*e040*/  BSYNC B0 ;  /* 0x0000000000007941 */ /* 0x000fea0003800000 */
.L_x_516:
[----:B------:R-:W2:Y:S01]  /*e050*/  LDS R7, [R7.X4+0x3900] ;  /* 0x0039000007077984 */ /* 0x000ea20000004800 */
[----:B------:R-:W-:Y:S01]  /*e060*/  BSSY B0, `(.L_x_518) ;  /* 0x0000005000007945 */ /* 0x000fe20003800000 */
[----:B0-----:R-:W-:-:S02]  /*e070*/  IADD3 R5, R148, 0x700, RZ ;  /* 0x0000070094057810 */ /* 0x001fc40007ffe0ff */
[----:B------:R-:W-:Y:S01]  /*e080*/  LEA.HI.SX32 R29, R29, R148, 0x1b ;  /* 0x000000941d1d7211 */ /* 0x000fe200078fdaff */
[----:B------:R-:W-:Y:S05]  /*e090*/  @!P0 BRA `(.L_x_519) ;  /* 0x0000001000008947 */ /* 0x000fea0003800000 */
[----:B--2---:R0:W-:Y:S02]  /*e0a0*/  RED.E.ADD.F32.FTZ.RN.STRONG.GPU [R2.64+-0x2800], R7 ;  /* 0xffd800070200798e */ /* 0x0041e4000c10e7a0 */
.L_x_519:
[----:B------:R-:W-:Y:S05]  /*e0b0*/  BSYNC B0 ;  /* 0x0000000000007941 */ /* 0x000fea0003800000 */
.L_x_518:
[----:B------:R-:W3:Y:S01]  /*e0c0*/  LDS R29, [R29.X4+0x3b00] ;  /* 0x003b00001d1d7984 */ /* 0x000ee20000004800 */
[----:B------:R-:W-:Y:S01]  /*e0d0*/  BSSY B0, `(.L_x_520) ;  /* 0x0000005000007945 */ /* 0x000fe20003800000 */
[----:B0-2---:R-:W-:Y:S02]  /*e0e0*/  IADD3 R7, R148, 0x780, RZ ;  /* 0x0000078094077810 */ /* 0x005fe40007ffe0ff */
[----:B------:R-:W-:Y:S01]  /*e0f0*/  LEA.HI.SX32 R5, R5, R148, 0x1b ;  /* 0x0000009405057211 */ /* 0x000fe200078fdaff */
[----:B------:R-:W-:Y:S05]  /*e100*/  @!P1 BRA `(.L_x_521) ;  /* 0x0000001000009947 */ /* 0x000fea0003800000 */
[----:B---3--:R0:W-:Y:S02]  /*e110*/  RED.E.ADD.F32.FTZ.RN.STRONG.GPU [R2.64+-0x2600], R29 ;  /* 0xffda001d0200798e */ /* 0x0081e4000c10e7a0 */
.L_x_521:
[----:B------:R-:W-:Y:S05]  /*e120*/  BSYNC B0 ;  /* 0x0000000000007941 */ /* 0x000fea0003800000 */
.L_x_520:
[----:B------:R-:W2:Y:S01]  /*e130*/  LDS R5, [R5.X4+0x3d00] ;  /* 0x003d000005057984 */ /* 0x000ea20000004800 */
[----:B------:R-:W-:Y:S01]  /*e140*/  BSSY B0, `(.L_x_522) ;  /* 0x0000005000007945 */ /* 0x000fe20003800000 */
[----:B0--3--:R-:W-:Y:S02]  /*e150*/  IADD3 R29, R148, 0x800, RZ ;  /* 0x00000800941d7810 */ /* 0x009fe40007ffe0ff */
[----:B------:R-:W-:Y:S01]  /*e160*/  LEA.HI.SX32 R7, R7, R148, 0x1b ;  /* 0x0000009407077211 */ /* 0x000fe200078fdaff */
[----:B------:R-:W-:Y:S05]  /*e170*/  @!P2 BRA `(.L_x_523) ;  /* 0x000000100000a947 */ /* 0x000fea0003800000 */
[----:B--2---:R0:W-:Y:S02]  /*e180*/  RED.E.ADD.F32.FTZ.RN.STRONG.GPU [R2.64+-0x2400], R5 ;  /* 0xffdc00050200798e */ /* 0x0041e4000c10e7a0 */
.L_x_523:
[----:B------:R-:W-:Y:S05]  /*e190*/  BSYNC B0 ;  /* 0x0000000000007941 */ /* 0x000fea0003800000 */
.L_x_522:
[----:B------:R-:W3:Y:S01]  /*e1a0*/  LDS R7, [R7.X4+0x3f00] ;  /* 0x003f000007077984 */ /* 0x000ee20000004800 */
[----:B------:R-:W-:Y:S01]  /*e1b0*/  BSSY B0, `(.L_x_524) ;  /* 0x0000005000007945 */ /* 0x000fe20003800000 */
[----:B0-2---:R-:W-:-:S02]  /*e1c0*/  IADD3 R5, R148, 0x880, RZ ;  /* 0x0000088094057810 */ /* 0x005fc40007ffe0ff */
[----:B------:R-:W-:Y:S01]  /*e1d0*/  LEA.HI.SX32 R29, R29, R148, 0x1b ;  /* 0x000000941d1d7211 */ /* 0x000fe200078fdaff */
[----:B------:R-:W-:Y:S05]  /*e1e0*/  @!P3 BRA `(.L_x_525) ;  /* 0x000000100000b947 */ /* 0x000fea0003800000 */
[----:B---3--:R0:W-:Y:S02]  /*e1f0*/  RED.E.ADD.F32.FTZ.RN.STRONG.GPU [R2.64+-0x2200], R7 ;  /* 0xffde00070200798e */ /* 0x0081e4000c10e7a0 */
.L_x_525:
[----:B------:R-:W-:Y:S05]  /*e200*/  BSYNC B0 ;  /* 0x0000000000007941 */ /* 0x000fea0003800000 */
.L_x_524:
[----:B------:R-:W2:Y:S01]  /*e210*/  LDS R29, [R29.X4+0x4100] ;  /* 0x004100001d1d7984 */ /* 0x000ea20000004800 */
[----:B------:R-:W-:Y:S01]  /*e220*/  BSSY B0, `(.L_x_526) ;  /* 0x0000004000007945 */ /* 0x000fe20003800000 */
[----:B------:R-:W-:Y:S01]  /*e230*/  LEA.HI.SX32 R5, R5, R148, 0x1b ;  /* 0x0000009405057211 */ /* 0x000fe200078fdaff */
[----:B------:R-:W-:Y:S05]  /*e240*/  @!P4 BRA `(.L_x_527) ;  /* 0x000000100000c947 */ /* 0x000fea0003800000 */
[----:B--2---:R2:W-:Y:S02]  /*e250*/  RED.E.ADD.F32.FTZ.RN.STRONG.GPU [R2.64+-0x2000], R29 ;  /* 0xffe0001d0200798e */ /* 0x0045e4000c10e7a0 */
.L_x_527:
[----:B------:R-:W-:Y:S05]  /*e260*/  BSYNC B0 ;  /* 0x0000000000007941 */ /* 0x000fea0003800000 */
.L_x_526:
[----:B------:R-:W4:Y:S01]  /*e270*/  LDS R5, [R5.X4+0x4300] ;  /* 0x0043000005057984 */ /* 0x000f220000004800 */
[----:B------:R-:W-:Y:S01]  /*e280*/  BSSY B0, `(.L_x_528) ;  /* 0x0000005000007945 */ /* 0x000fe20003800000 */
[C---:B0--3--:R-:W-:Y:S02]  /*e290*/  IADD3 R7, R148.reuse, 0x900, RZ ;  /* 0x0000090094077810 */ /* 0x049fe40007ffe0ff */
[----:B--2---:R-:W-:Y:S01]  /*e2a0*/  IADD3 R29, R148, 0x980, RZ ;  /* 0x00000980941d7810 */ /* 0x004fe20007ffe0ff */
[----:B------:R-:W-:Y:S05]  /*e2b0*/  @!P5 BRA `(.L_x_529) ;  /* 0x000000100000d947 */ /* 0x000fea0003800000 */
[----:B----4-:R0:W-:Y:S02]  /*e2c0*/  RED.E.ADD.F32.FTZ.RN.STRONG.GPU [R2.64+-0x1e00], R5 ;  /* 0xffe200050200798e */ /* 0x0101e4000c10e7a0 */
.L_x_529:
[----:B------:R-:W-:Y:S05]  /*e2d0*/  BSYNC B0 ;  /* 0x0000000000007941 */ /* 0x000fea0003800000 */
.L_x_528:
        /* <DEDUP_REMOVED lines=14> */
.L_x_531:
[----:B------:R-:W-:Y:S05]  /*e3c0*/  BSYNC B0 ;  /* 0x0000000000007941 */ /* 0x000fea0003800000 */
.L_x_530:
[----:B------:R-:W2:Y:S01]  /*e3d0*/  LDS R29, [R29.X4+0x4700] ;  /* 0x004700001d1d7984 */ /* 0x000ea20000004800 */
[----:B------:R-:W-:Y:S01]  /*e3e0*/  BSSY B0, `(.L_x_532) ;  /* 0x0000005000007945 */ /* 0x000fe20003800000 */
[----:B0-----:R-:W-:Y:S02]  /*e3f0*/  IADD3 R7, R148, 0xa80, RZ ;  /* 0x00000a8094077810 */ /* 0x001fe40007ffe0ff */
[----:B------:R-:W-:Y:S01]  /*e400*/  LEA.HI.SX32 R5, R5, R148, 0x1b ;  /* 0x0000009405057211 */ /* 0x000fe200078fdaff */
[----:B------:R-:W-:Y:S05]  /*e410*/  @!P0 BRA `(.L_x_533) ;  /* 0x0000001000008947 */ /* 0x000fea0003800000 */
[----:B--2---:R0:W-:Y:S02]  /*e420*/  RED.E.ADD.F32.FTZ.RN.STRONG.GPU [R2.64+-0x1a00], R29 ;  /* 0xffe6001d0200798e */ /* 0x0041e4000c10e7a0 */
.L_x_533:
[----:B------:R-:W-:Y:S05]  /*e430*/  BSYNC B0 ;  /* 0x0000000000007941 */ /* 0x000fea0003800000 */
.L_x_532:
[----:B------:R-:W3:Y:S01]  /*e440*/  LDS R5, [R5.X4+0x4900] ;  /* 0x0049000005057984 */ /* 0x000ee20000004800 */
[----:B------:R-:W-:Y:S01]  /*e450*/  BSSY B0, `(.L_x_534) ;  /* 0x0000005000007945 */ /* 0x000fe20003800000 */
[----:B0-2---:R-:W-:-:S02]  /*e460*/  IADD3 R29, R148, 0xb00, RZ ;  /* 0x00000b00941d7810 */ /* 0x005fc40007ffe0ff */
[----:B------:R-:W-:Y:S01]  /*e470*/  LEA.HI.SX32 R7, R7, R148, 0x1b ;  /* 0x0000009407077211 */ /* 0x000fe200078fdaff */
[----:B------:R-:W-:Y:S05]  /*e480*/  @!P1 BRA `(.L_x_535) ;  /* 0x0000001000009947 */ /* 0x000fea0003800000 */
[----:B---3--:R0:W-:Y:S02]  /*e490*/  RED.E.ADD.F32.FTZ.RN.STRONG.GPU [R2.64+-0x1800], R5 ;  /* 0xffe800050200798e */ /* 0x0081e4000c10e7a0 */
.L_x_535:
[----:B------:R-:W-:Y:S05]  /*e4a0*/  BSYNC B0 ;  /* 0x0000000000007941 */ /* 0x000fea0003800000 */
.L_x_534:
[----:B------:R-:W2:Y:S01]  /*e4b0*/  LDS R7, [R7.X4+0x4b00] ;  /* 0x004b000007077984 */ /* 0x000ea20000004800 */
[----:B------:R-:W-:Y:S01]  /*e4c0*/  BSSY B0, `(.L_x_536) ;  /* 0x0000005000007945 */ /* 0x000fe20003800000 */
[----:B0--3--:R-:W-:Y:S02]  /*e4d0*/  IADD3 R5, R148, 0xb80, RZ ;  /* 0x00000b8094057810 */ /* 0x009fe40007ffe0ff */
[----:B------:R-:W-:Y:S01]  /*e4e0*/  LEA.HI.SX32 R29, R29, R148, 0x1b ;  /* 0x000000941d1d7211 */ /* 0x000fe200078fdaff */
[----:B------:R-:W-:Y:S05]  /*e4f0*/  @!P2 BRA `(.L_x_537) ;  /* 0x000000100000a947 */ /* 0x000fea0003800000 */
[----:B--2---:R0:W-:Y:S02]  /*e500*/  RED.E.ADD.F32.FTZ.RN.STRONG.GPU [R2.64+-0x1600], R7 ;  /* 0xffea00070200798e */ /* 0x0041e4000c10e7a0 */
.L_x_537:
[----:B------:R-:W-:Y:S05]  /*e510*/  BSYNC B0 ;  /* 0x0000000000007941 */ /* 0x000fea0003800000 */
.L_x_536:
[----:B------:R-:W3:Y:S01]  /*e520*/  LDS R29, [R29.X4+0x4d00] ;  /* 0x004d00001d1d7984 */ /* 0x000ee20000004800 */
[----:B------:R-:W-:Y:S01]  /*e530*/  BSSY B0, `(.L_x_538) ;  /* 0x0000005000007945 */ /* 0x000fe20003800000 */
[----:B0-2---:R-:W-:Y:S02]  /*e540*/  IADD3 R7, R148, 0xc00, RZ ;  /* 0x00000c0094077810 */ /* 0x005fe40007ffe0ff */
[----:B------:R-:W-:Y:S01]  /*e550*/  LEA.HI.SX32 R5, R5, R148, 0x1b ;  /* 0x0000009405057211 */ /* 0x000fe200078fdaff */
[----:B------:R-:W-:Y:S05]  /*e560*/  @!P3 BRA `(.L_x_539) ;  /* 0x000000100000b947 */ /* 0x000fea0003800000 */
[----:B---3--:R0:W-:Y:S02]  /*e570*/  RED.E.ADD.F32.FTZ.RN.STRONG.GPU [R2.64+-0x1400], R29 ;  /* 0xffec001d0200798e */ /* 0x0081e4000c10e7a0 */
.L_x_539:
[----:B------:R-:W-:Y:S05]  /*e580*/  BSYNC B0 ;  /* 0x0000000000007941 */ /* 0x000fea0003800000 */
.L_x_538:
[----:B------:R-:W2:Y:S01]  /*e590*/  LDS R5, [R5.X4+0x4f00] ;  /* 0x004f000005057984 */ /* 0x000ea20000004800 */
[----:B------:R-:W-:Y:S01]  /*e5a0*/  BSSY B0, `(.L_x_540) ;  /* 0x0000004000007945 */ /* 0x000fe20003800000 */
[----:B------:R-:W-:Y:S01]  /*e5b0*/  LEA.HI.SX32 R7, R7, R148, 0x1b ;  /* 0x0000009407077211 */ /* 0x000fe200078fdaff */
[----:B------:R-:W-:Y:S05]  /*e5c0*/  @!P4 BRA `(.L_x_541) ;  /* 0x000000100000c947 */ /* 0x000fea0003800000 */
[----:B--2---:R2:W-:Y:S02]  /*e5d0*/  RED.E.ADD.F32.FTZ.RN.STRONG.GPU [R2.64+-0x1200], R5 ;  /* 0xffee00050200798e */ /* 0x0045e4000c10e7a0 */
.L_x_541:
[----:B------:R-:W-:Y:S05]  /*e5e0*/  BSYNC B0 ;  /* 0x0000000000007941 */ /* 0x000fea0003800000 */
.L_x_540:
[----:B------:R-:W4:Y:S01]  /*e5f0*/  LDS R7, [R7.X4+0x5100] ;  /* 0x0051000007077984 */ /* 0x000f220000004800 */
[----:B------:R-:W-:Y:S01]  /*e600*/  BSSY B0, `(.L_x_542) ;  /* 0x0000005000007945 */ /* 0x000fe20003800000 */
[----:B--2---:R-:W-:-:S02]  /*e610*/  IADD3 R5, R148, 0xc80, RZ ;  /* 0x00000c8094057810 */ /* 0x004fc40007ffe0ff */
[----:B0--3--:R-:W-:Y:S01]  /*e620*/  IADD3 R29, R148, 0xd00, RZ ;  /* 0x00000d00941d7810 */ /* 0x009fe20007ffe0ff */
[----:B------:R-:W-:Y:S05]  /*e630*/  @!P5 BRA `(.L_x_543) ;  /* 0x000000100000d947 */ /* 0x000fea0003800000 */
[----:B----4-:R0:W-:Y:S02]  /*e640*/  RED.E.ADD.F32.FTZ.RN.STRONG.GPU [R2.64+-0x1000], R7 ;  /* 0xfff000070200798e */ /* 0x0101e4000c10e7a0 */
.L_x_543:
[----:B------:R-:W-:Y:S05]  /*e650*/  BSYNC B0 ;  /* 0x0000000000007941 */ /* 0x000fea0003800000 */
.L_x_542:
        /* <DEDUP_REMOVED lines=14> */
.L_x_545:
[----:B------:R-:W-:Y:S05]  /*e740*/  BSYNC B0 ;  /* 0x0000000000007941 */ /* 0x000fea0003800000 */
.L_x_544:
[----:B------:R-:W2:Y:S01]  /*e750*/  LDS R29, [R29.X4+0x5500] ;  /* 0x005500001d1d7984 */ /* 0x000ea20000004800 */
[----:B------:R-:W-:Y:S01]  /*e760*/  BSSY B0, `(.L_x_546) ;  /* 0x0000005000007945 */ /* 0x000fe20003800000 */
[----:B0-----:R-:W-:-:S02]  /*e770*/  IADD3 R5, R148, 0xe00, RZ ;  /* 0x00000e0094057810 */ /* 0x001fc40007ffe0ff */
[----:B------:R-:W-:Y:S01]  /*e780*/  LEA.HI.SX32 R7, R7, R148, 0x1b ;  /* 0x0000009407077211 */ /* 0x000fe200078fdaff */
[----:B------:R-:W-:Y:S05]  /*e790*/  @!P0 BRA `(.L_x_547) ;  /* 0x0000001000008947 */ /* 0x000fea0003800000 */
[----:B--2---:R0:W-:Y:S02]  /*e7a0*/  RED.E.ADD.F32.FTZ.RN.STRONG.GPU [R2.64+-0xc00], R29 ;  /* 0xfff4001d0200798e */ /* 0x0041e4000c10e7a0 */
.L_x_547:
[----:B------:R-:W-:Y:S05]  /*e7b0*/  BSYNC B0 ;  /* 0x0000000000007941 */ /* 0x000fea0003800000 */
.L_x_546:
[----:B------:R-:W3:Y:S01]  /*e7c0*/  LDS R7, [R7.X4+0x5700] ;  /* 0x0057000007077984 */ /* 0x000ee20000004800 */
[----:B------:R-:W-:Y:S01]  /*e7d0*/  BSSY B0, `(.L_x_548) ;  /* 0x0000005000007945 */ /* 0x000fe20003800000 */
[----:B0-2---:R-:W-:Y:S02]  /*e7e0*/  IADD3 R29, R148, 0xe80, RZ ;  /* 0x00000e80941d7810 */ /* 0x005fe40007ffe0ff */
[----:B------:R-:W-:Y:S01]  /*e7f0*/  LEA.HI.SX32 R5, R5, R148, 0x1b ;  /* 0x0000009405057211 */ /* 0x000fe200078fdaff */
[----:B------:R-:W-:Y:S05]  /*e800*/  @!P1 BRA `(.L_x_549) ;  /* 0x0000001000009947 */ /* 0x000fea0003800000 */
[----:B---3--:R0:W-:Y:S02]  /*e810*/  RED.E.ADD.F32.FTZ.RN.STRONG.GPU [R2.64+-0xa00], R7 ;  /* 0xfff600070200798e */ /* 0x0081e4000c10e7a0 */
.L_x_549:
[----:B------:R-:W-:Y:S05]  /*e820*/  BSYNC B0 ;  /* 0x0000000000007941 */ /* 0x000fea0003800000 */
.L_x_548:
[----:B------:R-:W2:Y:S01]  /*e830*/  LDS R5, [R5.X4+0x5900] ;  /* 0x0059000005057984 */ /* 0x000ea20000004800 */
[----:B------:R-:W-:Y:S01]  /*e840*/  BSSY B0, `(.L_x_550) ;  /* 0x0000005000007945 */ /* 0x000fe20003800000 */
[----:B0--3--:R-:W-:Y:S02]  /*e850*/  IADD3 R7, R148, 0xf00, RZ ;  /* 0x00000f0094077810 */ /* 0x009fe40007ffe0ff */
[----:B------:R-:W-:Y:S01]  /*e860*/  LEA.HI.SX32 R29, R29, R148, 0x1b ;  /* 0x000000941d1d7211 */ /* 0x000fe200078fdaff */
[----:B------:R-:W-:Y:S05]  /*e870*/  @!P2 BRA `(.L_x_551) ;  /* 0x000000100000a947 */ /* 0x000fea0003800000 */
[----:B--2---:R0:W-:Y:S02]  /*e880*/  RED.E.ADD.F32.FTZ.RN.STRONG.GPU [R2.64+-0x800], R5 ;  /* 0xfff800050200798e */ /* 0x0041e4000c10e7a0 */
.L_x_551:
[----:B------:R-:W-:Y:S05]  /*e890*/  BSYNC B0 ;  /* 0x0000000000007941 */ /* 0x000fea0003800000 */
.L_x_550:
[----:B------:R-:W3:Y:S01]  /*e8a0*/  LDS R29, [R29.X4+0x5b00] ;  /* 0x005b00001d1d7984 */ /* 0x000ee20000004800 */
[----:B------:R-:W-:Y:S01]  /*e8b0*/  BSSY B0, `(.L_x_552) ;  /* 0x0000005000007945 */ /* 0x000fe20003800000 */
[----:B0-2---:R-:W-:-:S02]  /*e8c0*/  IADD3 R5, R148, 0xf80, RZ ;  /* 0x00000f8094057810 */ /* 0x005fc40007ffe0ff */
[----:B------:R-:W-:Y:S01]  /*e8d0*/  LEA.HI.SX32 R7, R7, R148, 0x1b ;  /* 0x0000009407077211 */ /* 0x000fe200078fdaff */
[----:B------:R-:W-:Y:S05]  /*e8e0*/  @!P3 BRA `(.L_x_553) ;  /* 0x000000100000b947 */ /* 0x000fea0003800000 */
[----:B---3--:R0:W-:Y:S02]  /*e8f0*/  RED.E.ADD.F32.FTZ.RN.STRONG.GPU [R2.64+-0x600], R29 ;  /* 0xfffa001d0200798e */ /* 0x0081e4000c10e7a0 */
.L_x_553:
[----:B------:R-:W-:Y:S05]  /*e900*/  BSYNC B0 ;  /* 0x0000000000007941 */ /* 0x000fea0003800000 */
.L_x_552:
[----:B------:R-:W2:Y:S01]  /*e910*/  LDS R7, [R7.X4+0x5d00] ;  /* 0x005d000007077984 */ /* 0x000ea20000004800 */
[----:B------:R-:W-:Y:S01]  /*e920*/  BSSY B0, `(.L_x_554) ;  /* 0x0000004000007945 */ /* 0x000fe20003800000 */
[----:B------:R-:W-:Y:S01]  /*e930*/  LEA.HI.SX32 R5, R5, R148, 0x1b ;  /* 0x0000009405057211 */ /* 0x000fe200078fdaff */
[----:B------:R-:W-:Y:S05]  /*e940*/  @!P4 BRA `(.L_x_555) ;  /* 0x000000100000c947 */ /* 0x000fea0003800000 */
[----:B--2---:R2:W-:Y:S02]  /*e950*/  RED.E.ADD.F32.FTZ.RN.STRONG.GPU [R2.64+-0x400], R7 ;  /* 0xfffc00070200798e */ /* 0x0045e4000c10e7a0 */
.L_x_555:
[----:B------:R-:W-:Y:S05]  /*e960*/  BSYNC B0 ;  /* 0x0000000000007941 */ /* 0x000fea0003800000 */
.L_x_554:
[----:B------:R-:W4:Y:S01]  /*e970*/  LDS R5, [R5.X4+0x5f00] ;  /* 0x005f000005057984 */ /* 0x000f220000004800 */
[----:B------:R-:W-:Y:S01]  /*e980*/  BSSY B0, `(.L_x_556) ;  /* 0x0000003000007945 */ /* 0x000fe20003800000 */
[----:B------:R-:W-:Y:S05]  /*e990*/  @!P5 BRA `(.L_x_557) ;  /* 0x000000100000d947 */ /* 0x000fea0003800000 */
[----:B----4-:R4:W-:Y:S02]  /*e9a0*/  RED.E.ADD.F32.FTZ.RN.STRONG.GPU [R2.64+-0x200], R5 ;  /* 0xfffe00050200798e */ /* 0x0109e4000c10e7a0 */
.L_x_557:
[----:B------:R-:W-:Y:S05]  /*e9b0*/  BSYNC B0 ;  /* 0x0000000000007941 */ /* 0x000fea0003800000 */
.L_x_556:
        /* <DEDUP_REMOVED lines=13> */
[----:B------:R-:W-:Y:S01]  /*ea90*/  ISETP.NE.AND P2, PT, R148, RZ, PT ;  /* 0x000000ff9400720c */ /* 0x000fe20003f45270 */
[----:B------:R-:W-:Y:S01]  /*eaa0*/  FFMA.FTZ R9, R210, R9, R74 ;  /* 0x00000009d2097223 */ /* 0x000fe2000001004a */
[----:B------:R-:W-:Y:S01]  /*eab0*/  BSSY B0, `(.L_x_558) ;  /* 0x0000088000007945 */ /* 0x000fe20003800000 */
[----:B------:R-:W-:-:S02]  /*eac0*/  FMUL.FTZ R73, R190, R73 ;  /* 0x00000049be497220 */ /* 0x000fc40000410000 */
[----:B------:R-:W-:Y:S02]  /*ead0*/  FFMA.FTZ R9, R69, R12, R9 ;  /* 0x0000000c45097223 */ /* 0x000fe40000010009 */
[----:B------:R-:W-:Y:S02]  /*eae0*/  FMUL.FTZ R77, R192, R77 ;  /* 0x0000004dc04d7220 */ /* 0x000fe40000410000 */
[----:B------:R-:W-:Y:S02]  /*eaf0*/  FADD.FTZ R182, R9, R182 ;  /* 0x000000b609b67221 */ /* 0x000fe40000010000 */
[----:B0-----:R-:W-:Y:S02]  /*eb00*/  @!P0 FADD.FTZ R5, R5, R2 ;  /* 0x0000000205058221 */ /* 0x001fe40000010000 */
[----:B------:R-:W-:Y:S02]  /*eb10*/  FMUL.FTZ R78, R193, R78 ;  /* 0x0000004ec14e7220 */ /* 0x000fe40000410000 */
        /* <DEDUP_REMOVED lines=16> */
[----:B------:R-:W-:Y:S02]  /*ec20*/  FFMA.FTZ R73, R211, R76, R73 ;  /* 0x0000004cd3497223 */ /* 0x000fe40000010049 */
        /* <DEDUP_REMOVED lines=45> */
[----:B------:R-:W-:Y:S02]  /*ef00*/  FADD.FTZ R218, R14, R218 ;  /* 0x000000da0eda7221 */ /* 0x000fe40000010000 */
[----:B---3--:R-:W-:Y:S01]  /*ef10*/  @!P0 FADD.FTZ R4, R4, R3 ;  /* 0x0000000304048221 */ /* 0x008fe20000010000 */
[----:B------:R-:W2:Y:S01]  /*ef20*/  SHFL.DOWN PT, R2, R7, 0x10, 0x1f ;  /* 0x0a001f0007027f89 */ /* 0x000ea200000e0000 */
[----:B------:R-:W-:Y:S01]  /*ef30*/  ISETP.GT.AND P0, PT, R147, 0xf, PT ;  /* 0x0000000f9300780c */ /* 0x000fe20003f04270 */
[----:B------:R-:W-:Y:S02]  /*ef40*/  FADD.FTZ R109, R8, R109 ;  /* 0x0000006d086d7221 */ /* 0x000fe40000010000 */
        /* <DEDUP_REMOVED lines=62> */
.L_x_559:
[----:B0-----:R-:W-:Y:S05]  /*f330*/  BSYNC B0 ;  /* 0x0000000000007941 */ /* 0x001fea0003800000 */
.L_x_558:
        /* <DEDUP_REMOVED lines=8> */
.L_x_459:
[----:B------:R-:W2:Y:S04]  /*f3c0*/  LDL R45, [R1+0x4] ;  /* 0x00000400012d7983 */ /* 0x000ea80000100800 */
[----:B------:R-:W3:Y:S04]  /*f3d0*/  LDL R43, [R1] ;  /* 0x00000000012b7983 */ /* 0x000ee80000100800 */
[----:B------:R1:W5:Y:S01]  /*f3e0*/  LDL.64 R52, [R1+0x8] ;  /* 0x0000080001347983 */ /* 0x0003620000100a00 */
[----:B------:R-:W-:Y:S01]  /*f3f0*/  F2FP.PACK_AB R231, R231, R232 ;  /* 0x000000e8e7e7723e */ /* 0x000fe200000000ff */
[----:B------:R-:W-:Y:S01]  /*f400*/  ULDC.64 UR8, c[0x0][0x2d8] ;  /* 0x0000b60000087ab9 */ /* 0x000fe20000000a00 */
[----:B------:R-:W-:Y:S01]  /*f410*/  F2FP.PACK_AB R229, R229, R230 ;  /* 0x000000e6e5e5723e */ /* 0x000fe200000000ff */
[----:B------:R-:W-:Y:S01]  /*f420*/  BAR.SYNC.DEFER_BLOCKING 0x0 ;  /* 0x0000000000007b1d */ /* 0x000fe20000010000 */
[----:B------:R-:W-:Y:S01]  /*f430*/  F2FP.PACK_AB R227, R227, R228 ;  /* 0x000000e4e3e3723e */ /* 0x000fe200000000ff */
[----:B------:R-:W-:Y:S01]  /*f440*/  UIMAD UR7, UR13, UR8, URZ ;  /* 0x000000080d0772a4 */ /* 0x000fe2000f8e023f */
[----:B0-----:R-:W-:Y:S01]  /*f450*/  PRMT R0, R231, 0x7632, R0 ;  /* 0x00007632e7007816 */ /* 0x001fe20000000000 */
[----:B------:R-:W-:Y:S01]  /*f460*/  UIMAD.WIDE.U32 UR34, UR12, UR8, URZ ;  /* 0x000000080c2272a5 */ /* 0x000fe2000f8e003f */
[----:B------:R-:W-:Y:S01]  /*f470*/  PRMT R2, R229, 0x7632, R2 ;  /* 0x00007632e5027816 */ /* 0x000fe20000000002 */
[----:B------:R-:W-:Y:S01]  /*f480*/  ULDC.64 UR36, c[0x0][0x2f8] ;  /* 0x0000be0000247ab9 */ /* 0x000fe20000000a00 */
[----:B------:R-:W-:Y:S01]  /*f490*/  PRMT R3, R227, 0x7632, R3 ;  /* 0x00007632e3037816 */ /* 0x000fe20000000003 */
[----:B------:R-:W-:Y:S01]  /*f4a0*/  UIMAD UR38, UR13, UR36, URZ ;  /* 0x000000240d2672a4 */ /* 0x000fe2000f8e023f */
[----:B------:R-:W-:Y:S01]  /*f4b0*/  ISETP.NE.AND P6, PT, R148, RZ, PT ;  /* 0x000000ff9400720c */ /* 0x000fe20003fc5270 */
[----:B------:R-:W-:Y:S01]  /*f4c0*/  UIMAD UR25, UR12, UR9, UR7 ;  /* 0x000000090c1972a4 */ /* 0x000fe2000f8e0207 */
[----:B------:R-:W-:Y:S01]  /*f4d0*/  F2FP.PACK_AB R225, R225, R226 ;  /* 0x000000e2e1e1723e */ /* 0x000fe200000000ff */
[----:B------:R-:W-:Y:S01]  /*f4e0*/  UIMAD.WIDE.U32 UR8, UR12, UR36, URZ ;  /* 0x000000240c0872a5 */ /* 0x000fe2000f8e003f */
[----:B------:R-:W-:Y:S01]  /*f4f0*/  F2FP.PACK_AB R223, R223, R224 ;  /* 0x000000e0dfdf723e */ /* 0x000fe200000000ff */
[----:B------:R-:W-:Y:S01]  /*f500*/  UIMAD UR38, UR12, UR37, UR38 ;  /* 0x000000250c2672a4 */ /* 0x000fe2000f8e0226 */
[----:B------:R-:W-:Y:S01]  /*f510*/  F2FP.PACK_AB R221, R221, R222 ;  /* 0x000000dedddd723e */ /* 0x000fe200000000ff */
[----:B------:R-:W-:Y:S01]  /*f520*/  UIADD3 UR7, UR35, UR25, URZ ;  /* 0x0000001923077290 */ /* 0x000fe2000fffe03f */
[----:B------:R-:W-:Y:S01]  /*f530*/  F2FP.PACK_AB R219, R219, R220 ;  /* 0x000000dcdbdb723e */ /* 0x000fe200000000ff */
[----:B------:R-:W-:Y:S01]  /*f540*/  BSSY B0, `(.L_x_561) ;  /* 0x000003b000007945 */ /* 0x000fe20003800000 */
[----:B------:R-:W-:-:S02]  /*f550*/  F2FP.PACK_AB R217, R217, R218 ;  /* 0x000000dad9d9723e */ /* 0x000fc400000000ff */
[----:B------:R-:W-:Y:S02]  /*f560*/  PRMT R4, R223, 0x7632, R4 ;  /* 0x00007632df047816 */ /* 0x000fe40000000004 */
[----:B------:R-:W-:Y:S01]  /*f570*/  PRMT R5, R217, 0x7632, R5 ;  /* 0x00007632d9057816 */ /* 0x000fe20000000005 */
[----:B------:R0:W-:Y:S04]  /*f580*/  STS.U16 [R145+0x2], R0 ;  /* 0x0000020091007388 */ /* 0x0001e80000000400 */
[----:B------:R4:W-:Y:S04]  /*f590*/  STS.U16 [R145+0x6], R2 ;  /* 0x0000060291007388 */ /* 0x0009e80000000400 */
[----:B------:R1:W-:Y:S01]  /*f5a0*/  STS.U16 [R145+0xa], R3 ;  /* 0x00000a0391007388 */ /* 0x0003e20000000400 */
[----:B0-----:R-:W-:-:S03]  /*f5b0*/  PRMT R0, R225, 0x7632, R0 ;  /* 0x00007632e1007816 */ /* 0x001fc60000000000 */
[----:B------:R-:W-:Y:S01]  /*f5c0*/  STS.U16 [R145], R231 ;  /* 0x000000e791007388 */ /* 0x000fe20000000400 */
[----:B----4-:R-:W-:-:S03]  /*f5d0*/  PRMT R2, R221, 0x7632, R2 ;  /* 0x00007632dd027816 */ /* 0x010fc60000000002 */
[----:B------:R-:W-:Y:S01]  /*f5e0*/  STS.U16 [R145+0x4], R229 ;  /* 0x000004e591007388 */ /* 0x000fe20000000400 */
[----:B-1----:R-:W-:-:S03]  /*f5f0*/  PRMT R3, R219, 0x7632, R3 ;  /* 0x00007632db037816 */ /* 0x002fc60000000003 */
        /* <DEDUP_REMOVED lines=26> */
[----:B--2---:R-:W-:Y:S04]  /*f7a0*/  LDS.U16 R7, [R45] ;  /* 0x000000002d077984 */ /* 0x004fe80000000400 */
[----:B---3--:R-:W-:Y:S04]  /*f7b0*/  LDS.U16 R9, [R43+0x40] ;  /* 0x000040002b097984 */ /* 0x008fe80000000400 */
[----:B------:R-:W-:Y:S04]  /*f7c0*/  @!P6 STS [0x1080], R27 ;  /* 0x0010801bff00e388 */ /* 0x000fe80000000800 */
[----:B------:R-:W-:Y:S06]  /*f7d0*/  BAR.SYNC.DEFER_BLOCKING 0x0 ;  /* 0x0000000000007b1d */ /* 0x000fec0000010000 */
[----:B------:R-:W0:Y:S02]  /*f7e0*/  LDS R41, [0x1080] ;  /* 0x00108000ff297984 */ /* 0x000e240000000800 */
[----:B0-----:R-:W-:-:S13]  /*f7f0*/  ISETP.GE.AND P0, PT, R146, R41, PT ;  /* 0x000000299200720c */ /* 0x001fda0003f06270 */
[----:B------:R-:W-:Y:S05]  /*f800*/  @P0 BRA `(.L_x_562) ;  /* 0x000000e000000947 */ /* 0x000fea0003800000 */
[----:B------:R-:W-:Y:S01]  /*f810*/  MOV R5, UR12 ;  /* 0x0000000c00057c02 */ /* 0x000fe20008000f00 */
[----:B------:R-:W-:Y:S01]  /*f820*/  ULDC.64 UR36, c[0x0][0x2e0] ;  /* 0x0000b80000247ab9 */ /* 0x000fe20000000a00 */
[----:B-----5:R-:W-:Y:S01]  /*f830*/  MOV R2, R52 ;  /* 0x0000003400027202 */ /* 0x020fe20000000f00 */
        /* <DEDUP_REMOVED lines=11> */
.L_x_562:
[----:B------:R-:W-:Y:S05]  /*f8f0*/  BSYNC B0 ;  /* 0x0000000000007941 */ /* 0x000fea0003800000 */
.L_x_561:
[----:B0-----:R-:W2:Y:S01]  /*f900*/  LDL.LU R5, [R1+0x10] ;  /* 0x0000100001057983 */ /* 0x001ea20000300800 */
[----:B------:R-:W-:Y:S01]  /*f910*/  ULDC.64 UR36, c[0x0][0x2e0] ;  /* 0x0000b80000247ab9 */ /* 0x000fe20000000a00 */
[C---:B------:R-:W-:Y:S01]  /*f920*/  LEA R2, P0, R146.reuse, c[0x0][0x330], 0x1 ;  /* 0x0000cc0092027a11 */ /* 0x040fe200078008ff */
[----:B------:R-:W-:Y:S01]  /*f930*/  UMOV UR35, UR7 ;  /* 0x0000000700237c82 */ /* 0x000fe20008000000 */
[----:B------:R-:W-:Y:S01]  /*f940*/  SHF.R.S32.HI R0, RZ, 0x1f, R146 ;  /* 0x0000001fff007819 */ /* 0x000fe20000011492 */
[----:B------:R-:W-:Y:S01]  /*f950*/  UIMAD UR25, UR11, UR36, URZ ;  /* 0x000000240b1972a4 */ /* 0x000fe2000f8e023f */
[C---:B------:R-:W-:Y:S01]  /*f960*/  LOP3.LUT R20, R146.reuse, 0x20, RZ, 0xfc, !PT ;  /* 0x0000002092147812 */ /* 0x040fe200078efcff */
[----:B------:R-:W-:Y:S01]  /*f970*/  UIMAD.WIDE.U32 UR34, UR10, UR36, UR34 ;  /* 0x000000240a2272a5 */ /* 0x000fe2000f8e0022 */
[C---:B------:R-:W-:Y:S01]  /*f980*/  LOP3.LUT R22, R146.reuse, 0x40, RZ, 0xfc, !PT ;  /* 0x0000004092167812 */ /* 0x040fe200078efcff */
[----:B------:R-:W-:Y:S01]  /*f990*/  UIMAD UR25, UR10, UR37, UR25 ;  /* 0x000000250a1972a4 */ /* 0x000fe2000f8e0219 */
[C---:B------:R-:W-:Y:S01]  /*f9a0*/  LOP3.LUT R24, R146.reuse, 0x60, RZ, 0xfc, !PT ;  /* 0x0000006092187812 */ /* 0x040fe200078efcff */
[----:B------:R-:W-:Y:S01]  /*f9b0*/  UIADD3 UR7, UP0, UR26, UR34, URZ ;  /* 0x000000221a077290 */ /* 0x000fe2000ff1e03f */
[----:B------:R-:W-:-:S03]  /*f9c0*/  LEA.HI.X R0, R146, c[0x0][0x334], R0, 0x1, P0 ;  /* 0x0000cd0092007a11 */ /* 0x000fc600000f0c00 */
[----:B------:R-:W-:Y:S01]  /*f9d0*/  UIADD3.X UR34, UR27, UR25, UR35, UP0, !UPT ;  /* 0x000000191b227290 */ /* 0x000fe200087fe423 */
[-C--:B------:R-:W-:Y:S02]  /*f9e0*/  ISETP.GE.AND P0, PT, R20, R41.reuse, PT ;  /* 0x000000291400720c */ /* 0x080fe40003f06270 */
[----:B------:R-:W-:Y:S02]  /*f9f0*/  MOV R3, UR7 ;  /* 0x0000000700037c02 */ /* 0x000fe40008000f00 */
[-C--:B------:R-:W-:Y:S02]  /*fa00*/  ISETP.GE.AND P1, PT, R22, R41.reuse, PT ;  /* 0x000000291600720c */ /* 0x080fe40003f26270 */
[----:B------:R-:W-:Y:S02]  /*fa10*/  ISETP.GE.AND P2, PT, R24, R41, PT ;  /* 0x000000291800720c */ /* 0x000fe40003f46270 */
[----:B------:R-:W-:Y:S02]  /*fa20*/  LEA R2, P3, R3, R2, 0x1 ;  /* 0x0000000203027211 */ /* 0x000fe400078608ff */
[----:B------:R-:W-:-:S02]  /*fa30*/  MOV R4, UR34 ;  /* 0x0000002200047c02 */ /* 0x000fc40008000f00 */
[C---:B------:R-:W-:Y:S02]  /*fa40*/  LOP3.LUT R26, R146.reuse, 0x80, RZ, 0xfc, !PT ;  /* 0x00000080921a7812 */ /* 0x040fe400078efcff */
[----:B------:R-:W-:Y:S02]  /*fa50*/  LEA.HI.X R3, R3, R0, R4, 0x1, P3 ;  /* 0x0000000003037211 */ /* 0x000fe400018f0c04 */
[C---:B------:R-:W-:Y:S02]  /*fa60*/  LOP3.LUT R28, R146.reuse, 0xa0, RZ, 0xfc, !PT ;  /* 0x000000a0921c7812 */ /* 0x040fe400078efcff */
[C---:B------:R-:W-:Y:S02]  /*fa70*/  LOP3.LUT R30, R146.reuse, 0xc0, RZ, 0xfc, !PT ;  /* 0x000000c0921e7812 */ /* 0x040fe400078efcff */
[C---:B------:R-:W-:Y:S02]  /*fa80*/  LOP3.LUT R32, R146.reuse, 0xe0, RZ, 0xfc, !PT ;  /* 0x000000e092207812 */ /* 0x040fe400078efcff */
[----:B------:R-:W-:-:S02]  /*fa90*/  LOP3.LUT R34, R146, 0x100, RZ, 0xfc, !PT ;  /* 0x0000010092227812 */ /* 0x000fc400078efcff */
[----:B------:R-:W-:Y:S01]  /*faa0*/  LOP3.LUT R36, R146, 0x120, RZ, 0xfc, !PT ;  /* 0x0000012092247812 */ /* 0x000fe200078efcff */
[----:B------:R0:W-:Y:S01]  /*fab0*/  @!P0 STG.E.U16 [R2.64+-0xfc0], R9 ;  /* 0xfff0400902008986 */ /* 0x0001e2000c101520 */
[-C--:B------:R-:W-:Y:S02]  /*fac0*/  ISETP.GE.AND P0, PT, R26, R41.reuse, PT ;  /* 0x000000291a00720c */ /* 0x080fe40003f06270 */
[-C--:B------:R-:W-:Y:S01]  /*fad0*/  ISETP.GE.AND P3, PT, R32, R41.reuse, PT ;  /* 0x000000292000720c */ /* 0x080fe20003f66270 */
[----:B------:R1:W-:Y:S01]  /*fae0*/  @!P1 STG.E.U16 [R2.64+-0xf80], R11 ;  /* 0xfff0800b02009986 */ /* 0x0003e2000c101520 */
[-C--:B------:R-:W-:Y:S02]  /*faf0*/  ISETP.GE.AND P1, PT, R28, R41.reuse, PT ;  /* 0x000000291c00720c */ /* 0x080fe40003f26270 */
[-C--:B------:R-:W-:Y:S01]  /*fb00*/  ISETP.GE.AND P4, PT, R34, R41.reuse, PT ;  /* 0x000000292200720c */ /* 0x080fe20003f86270 */
[----:B------:R3:W-:Y:S01]  /*fb10*/  @!P2 STG.E.U16 [R2.64+-0xf40], R13 ;  /* 0xfff0c00d0200a986 */ /* 0x0007e2000c101520 */
[----:B------:R-:W-:-:S02]  /*fb20*/  ISETP.GE.AND P2, PT, R30, R41, PT ;  /* 0x000000291e00720c */ /* 0x000fc40003f46270 */
[----:B------:R-:W-:Y:S02]  /*fb30*/  ISETP.GE.AND P5, PT, R36, R41, PT ;  /* 0x000000292400720c */ /* 0x000fe40003fa6270 */
[C---:B------:R-:W-:Y:S02]  /*fb40*/  LOP3.LUT R38, R146.reuse, 0x140, RZ, 0xfc, !PT ;  /* 0x0000014092267812 */ /* 0x040fe400078efcff */
[C---:B------:R-:W-:Y:S02]  /*fb50*/  LOP3.LUT R40, R146.reuse, 0x160, RZ, 0xfc, !PT ;  /* 0x0000016092287812 */ /* 0x040fe400078efcff */
[C---:B------:R-:W-:Y:S02]  /*fb60*/  LOP3.LUT R42, R146.reuse, 0x180, RZ, 0xfc, !PT ;  /* 0x00000180922a7812 */ /* 0x040fe400078efcff */
[C---:B------:R-:W-:Y:S02]  /*fb70*/  LOP3.LUT R44, R146.reuse, 0x1a0, RZ, 0xfc, !PT ;  /* 0x000001a0922c7812 */ /* 0x040fe400078efcff */
[----:B------:R-:W-:-:S02]  /*fb80*/  LOP3.LUT R46, R146, 0x1c0, RZ, 0xfc, !PT ;  /* 0x000001c0922e7812 */ /* 0x000fc400078efcff */
[----:B------:R-:W-:Y:S01]  /*fb90*/  LOP3.LUT R48, R146, 0x1e0, RZ, 0xfc, !PT ;  /* 0x000001e092307812 */ /* 0x000fe200078efcff */
[----:B------:R4:W-:Y:S01]  /*fba0*/  @!P0 STG.E.U16 [R2.64+-0xf00], R15 ;  /* 0xfff1000f02008986 */ /* 0x0009e2000c101520 */
[----:B------:R-:W-:-:S03]  /*fbb0*/  ISETP.GE.AND P0, PT, R38, R41, PT ;  /* 0x000000292600720c */ /* 0x000fc60003f06270 */
[----:B------:R-:W-:Y:S01]  /*fbc0*/  @!P1 STG.E.U16 [R2.64+-0xec0], R17 ;  /* 0xfff1401102009986 */ /* 0x000fe2000c101520 */
        /* <DEDUP_REMOVED lines=8> */
[----:B------:R-:W-:Y:S02]  /*fc50*/  ISETP.GE.AND P5, PT, R48, R41, PT ;  /* 0x000000293000720c */ /* 0x000fe40003fa6270 */
[----:B------:R-:W-:Y:S01]  /*fc60*/  SHF.L.U32 R0, R148, 0x4, RZ ;  /* 0x0000000494007819 */ /* 0x000fe200000006ff */
[----:B------:R-:W-:Y:S03]  /*fc70*/  @!P0 STG.E.U16 [R2.64+-0xd80], R29 ;  /* 0xfff2801d02008986 */ /* 0x000fe6000c101520 */
[----:B------:R-:W-:Y:S01]  /*fc80*/  LOP3.LUT R0, R0, 0xfffffe00, RZ, 0xc0, !PT ;  /* 0xfffffe0000007812 */ /* 0x000fe200078ec0ff */
[----:B------:R-:W-:Y:S04]  /*fc90*/  @!P1 STG.E.U16 [R2.64+-0xd40], R31 ;  /* 0xfff2c01f02009986 */ /* 0x000fe8000c101520 */
[----:B------:R-:W-:Y:S01]  /*fca0*/  @!P2 STG.E.U16 [R2.64+-0xd00], R33 ;  /* 0xfff300210200a986 */ /* 0x000fe2000c101520 */
[----:B------:R-:W-:-:S03]  /*fcb0*/  LEA R50, R147, R0, 0x4 ;  /* 0x0000000093327211 */ /* 0x000fc600078e20ff */
[----:B------:R-:W-:Y:S04]  /*fcc0*/  @!P3 STG.E.U16 [R2.64+-0xcc0], R35 ;  /* 0xfff340230200b986 */ /* 0x000fe8000c101520 */
[----:B------:R-:W-:Y:S04]  /*fcd0*/  @!P4 STG.E.U16 [R2.64+-0xc80], R37 ;  /* 0xfff380250200c986 */ /* 0x000fe8000c101520 */
[----:B------:R1:W-:Y:S01]  /*fce0*/  @!P5 STG.E.U16 [R2.64+-0xc40], R39 ;  /* 0xfff3c0270200d986 */ /* 0x0003e2000c101520 */
[C---:B------:R-:W-:Y:S02]  /*fcf0*/  IADD3 R4, R50.reuse, 0x1, RZ ;  /* 0x0000000132047810 */ /* 0x040fe40007ffe0ff */
[----:B------:R-:W-:-:S02]  /*fd00*/  IADD3 R7, R50, 0x3, RZ ;  /* 0x0000000332077810 */ /* 0x000fc40007ffe0ff */
[C---:B------:R-:W-:Y:S02]  /*fd10*/  IADD3 R8, R50.reuse, 0x4, RZ ;  /* 0x0000000432087810 */ /* 0x040fe40007ffe0ff */
[----:B0-----:R-:W-:Y:S02]  /*fd20*/  IADD3 R9, R50, 0x5, RZ ;  /* 0x0000000532097810 */ /* 0x001fe40007ffe0ff */
[-C--:B------:R-:W-:Y:S02]  /*fd30*/  LEA.HI.SX32 R4, R4, R50.reuse, 0x1b ;  /* 0x0000003204047211 */ /* 0x080fe400078fdaff */
[C---:B------:R-:W-:Y:S02]  /*fd40*/  IADD3 R10, R50.reuse, 0x6, RZ ;  /* 0x00000006320a7810 */ /* 0x040fe40007ffe0ff */
[----:B------:R-:W-:Y:S02]  /*fd50*/  LEA.HI.SX32 R7, R7, R50, 0x1b ;  /* 0x0000003207077211 */ /* 0x000fe400078fdaff */
[----:B-1----:R-:W-:-:S02]  /*fd60*/  IADD3 R11, R50, 0x7, RZ ;  /* 0x00000007320b7810 */ /* 0x002fc40007ffe0ff */
[-C--:B------:R-:W-:Y:S02]  /*fd70*/  LEA.HI.SX32 R8, R8, R50.reuse, 0x1b ;  /* 0x0000003208087211 */ /* 0x080fe400078fdaff */
[----:B------:R-:W-:Y:S02]  /*fd80*/  IADD3 R12, R50, 0x8, RZ ;  /* 0x00000008320c7810 */ /* 0x000fe40007ffe0ff */
[-C--:B------:R-:W-:Y:S02]  /*fd90*/  LEA.HI.SX32 R9, R9, R50.reuse, 0x1b ;  /* 0x0000003209097211 */ /* 0x080fe400078fdaff */
[----:B------:R-:W-:Y:S02]  /*fda0*/  SHF.L.U32 R4, R4, 0x1, RZ ;  /* 0x0000000104047819 */ /* 0x000fe400000006ff */
[----:B---3--:R-:W-:Y:S02]  /*fdb0*/  IADD3 R13, R50, 0x9, RZ ;  /* 0x00000009320d7810 */ /* 0x008fe40007ffe0ff */
[----:B------:R-:W-:-:S02]  /*fdc0*/  LEA.HI.SX32 R10, R10, R50, 0x1b ;  /* 0x000000320a0a7211 */ /* 0x000fc400078fdaff */
[C---:B------:R-:W-:Y:S02]  /*fdd0*/  IADD3 R14, R50.reuse, 0xa, RZ ;  /* 0x0000000a320e7810 */ /* 0x040fe40007ffe0ff */
[----:B------:R-:W-:Y:S02]  /*fde0*/  SHF.L.U32 R7, R7, 0x1, RZ ;  /* 0x0000000107077819 */ /* 0x000fe400000006ff */
[----:B----4-:R-:W-:Y:S02]  /*fdf0*/  IADD3 R15, R50, 0xb, RZ ;  /* 0x0000000b320f7810 */ /* 0x010fe40007ffe0ff */
[----:B------:R-:W-:Y:S02]  /*fe00*/  LEA.HI.SX32 R11, R11, R50, 0x1b ;  /* 0x000000320b0b7211 */ /* 0x000fe400078fdaff */
[----:B------:R-:W-:Y:S02]  /*fe10*/  F2FP.PACK_AB R2, R179, R178 ;  /* 0x000000b2b302723e */ /* 0x000fe400000000ff */
[----:B------:R-:W-:-:S02]  /*fe20*/  SHF.L.U32 R8, R8, 0x1, RZ ;  /* 0x0000000108087819 */ /* 0x000fc400000006ff */
[----:B------:R-:W-:Y:S02]  /*fe30*/  IADD3 R16, R50, 0xc, RZ ;  /* 0x0000000c32107810 */ /* 0x000fe40007ffe0ff */
[-C--:B------:R-:W-:Y:S02]  /*fe40*/  LEA.HI.SX32 R12, R12, R50.reuse, 0x1b ;  /* 0x000000320c0c7211 */ /* 0x080fe400078fdaff */
[----:B------:R-:W-:Y:S02]  /*fe50*/  SHF.L.U32 R9, R9, 0x1, RZ ;  /* 0x0000000109097819 */ /* 0x000fe400000006ff */
[----:B------:R-:W-:Y:S02]  /*fe60*/  IADD3 R17, R50, 0xd, RZ ;  /* 0x0000000d32117810 */ /* 0x000fe40007ffe0ff */
[----:B------:R-:W-:Y:S02]  /*fe70*/  LEA.HI.SX32 R13, R13, R50, 0x1b ;  /* 0x000000320d0d7211 */ /* 0x000fe400078fdaff */
[----:B------:R-:W-:-:S02]  /*fe80*/  SHF.L.U32 R10, R10, 0x1, RZ ;  /* 0x000000010a0a7819 */ /* 0x000fc400000006ff */
        /* <DEDUP_REMOVED lines=18> */
[----:B------:R-:W-:-:S04]  /*ffb0*/  IADD3 R5, R50, 0x2, RZ ;  /* 0x0000000232057810 */ /* 0x000fc80007ffe0ff */
[----:B------:R-:W-:Y:S01]  /*ffc0*/  LEA.HI.SX32 R6, R5, R50, 0x1b ;  /* 0x0000003205067211 */ /* 0x000fe200078fdaff */
[----:B------:R-:W-:Y:S01]  /*ffd0*/  FADD.FTZ R5, R0, R173 ;  /* 0x000000ad00057221 */ /* 0x000fe20000010000 */
[----:B------:R-:W-:Y:S01]  /*ffe0*/  F2FP.PACK_AB R172, R173, R172 ;  /* 0x000000acadac723e */ /* 0x000fe200000000ff */
[----:B------:R-:W-:Y:S02]  /*fff0*/  BAR.SYNC.DEFER_BLOCKING 0x0 ;  /* 0x0000000000007b1d */ /* 0x000fe40000010000 */
[----:B------:R-:W-:Y:S01]  /*10000*/  FADD.FTZ R0, R5, R174 ;  /* 0x000000ae05007221 */ /* 0x000fe20000010000 */
[----:B------:R-:W-:-:S03]  /*10010*/  F2FP.PACK_AB R174, R175, R174 ;  /* 0x000000aeafae723e */ /* 0x000fc600000000ff */
[----:B------:R-:W-:Y:S01]  /*10020*/  FADD.FTZ R5, R0, R175 ;  /* 0x000000af00057221 */ /* 0x000fe20000010000 */
[----:B------:R-:W-:Y:S02]  /*10030*/  F2FP.PACK_AB R0, R177, R176 ;  /* 0x000000b0b100723e */ /* 0x000fe400000000ff */
[----:B------:R-:W-:Y:S02]  /*10040*/  PRMT R3, R172, 0x7632, R3 ;  /* 0x00007632ac037816 */ /* 0x000fe40000000003 */
[----:B------:R-:W-:Y:S02]  /*10050*/  SHF.L.U32 R6, R6, 0x1, RZ ;  /* 0x0000000106067819 */ /* 0x000fe400000006ff */
[----:B------:R-:W-:Y:S02]  /*10060*/  PRMT R21, R174, 0x7632, R21 ;  /* 0x00007632ae157816 */ /* 0x000fe40000000015 */
[C---:B------:R-:W-:Y:S02]  /*10070*/  PRMT R23, R0.reuse, 0x7610, R23 ;  /* 0x0000761000177816 */ /* 0x040fe40000000017 */
[----:B------:R-:W-:-:S02]  /*10080*/  PRMT R25, R0, 0x7632, R25 ;  /* 0x0000763200197816 */ /* 0x000fc40000000019 */
[----:B------:R-:W-:Y:S01]  /*10090*/  F2FP.PACK_AB R0, R181, R180 ;  /* 0x000000b4b500723e */ /* 0x000fe200000000ff */
[----:B------:R-:W-:Y:S03]  /*100a0*/  STS.U16 [R145], R172 ;  /* 0x000000ac91007388 */ /* 0x000fe60000000400 */
[----:B------:R-:W-:Y:S01]  /*100b0*/  PRMT R29, R0, 0x7632, R29 ;  /* 0x00007632001d7816 */ /* 0x000fe2000000001d */
[----:B------:R0:W-:Y:S04]  /*100c0*/  STS.U16 [R4+0x2], R3 ;  /* 0x0000020304007388 */ /* 0x0001e80000000400 */
[----:B------:R1:W-:Y:S04]  /*100d0*/  STS.U16 [R6+0x4], R174 ;  /* 0x000004ae06007388 */ /* 0x0003e80000000400 */
[----:B------:R-:W-:Y:S01]  /*100e0*/  STS.U16 [R7+0x6], R21 ;  /* 0x0000061507007388 */ /* 0x000fe20000000400 */
[----:B0-----:R-:W-:-:S02]  /*100f0*/  F2FP.PACK_AB R3, R183, R182 ;  /* 0x000000b6b703723e */ /* 0x001fc400000000ff */
[----:B------:R-:W-:Y:S01]  /*10100*/  PRMT R4, R2, 0x7632, R4 ;  /* 0x0000763202047816 */ /* 0x000fe20000000004 */
[----:B------:R0:W-:Y:S01]  /*10110*/  STS.U16 [R8+0x8], R23 ;  /* 0x0000081708007388 */ /* 0x0001e20000000400 */
[----:B-1----:R-:W-:Y:S02]  /*10120*/  PRMT R6, R0, 0x7610, R6 ;  /* 0x0000761000067816 */ /* 0x002fe40000000006 */
[----:B------:R-:W-:Y:S01]  /*10130*/  F2FP.PACK_AB R0, R185, R184 ;  /* 0x000000b8b900723e */ /* 0x000fe200000000ff */
[----:B------:R-:W-:Y:S04]  /*10140*/  STS.U16 [R9+0xa], R25 ;  /* 0x00000a1909007388 */ /* 0x000fe80000000400 */
[----:B------:R1:W-:Y:S01]  /*10150*/  STS.U16 [R10+0xc], R2 ;  /* 0x00000c020a007388 */ /* 0x0003e20000000400 */
[----:B0-----:R-:W-:-:S03]  /*10160*/  PRMT R8, R3, 0x7632, R8 ;  /* 0x0000763203087816 */ /* 0x001fc60000000008 */
[----:B------:R-:W-:Y:S04]  /*10170*/  STS.U16 [R11+0xe], R4 ;  /* 0x00000e040b007388 */ /* 0x000fe80000000400 */
[----:B------:R-:W-:Y:S01]  /*10180*/  STS.U16 [R12+0x10], R6 ;  /* 0x000010060c007388 */ /* 0x000fe20000000400 */
[----:B-1----:R-:W-:Y:S02]  /*10190*/  F2FP.PACK_AB R2, R109, R215 ;  /* 0x000000d76d02723e */ /* 0x002fe400000000ff */
[----:B------:R-:W-:Y:S01]  /*101a0*/  PRMT R10, R0, 0x7632, R10 ;  /* 0x00007632000a7816 */ /* 0x000fe2000000000a */
[----:B------:R-:W-:Y:S01]  /*101b0*/  STS.U16 [R13+0x12], R29 ;  /* 0x0000121d0d007388 */ /* 0x000fe20000000400 */
[----:B------:R-:W-:-:S03]  /*101c0*/  PRMT R21, R2, 0x7632, R21 ;  /* 0x0000763202157816 */ /* 0x000fc60000000015 */
        /* <DEDUP_REMOVED lines=25> */
[----:B------:R-:W-:-:S04]  /*10360*/  FADD.FTZ R176, R5, R176 ;  /* 0x000000b005b07221 */ /* 0x000fc80000010000 */
[----:B------:R-:W-:-:S04]  /*10370*/  FADD.FTZ R177, R176, R177 ;  /* 0x000000b1b0b17221 */ /* 0x000fc80000010000 */
[----:B------:R-:W-:-:S04]  /*10380*/  FADD.FTZ R178, R177, R178 ;  /* 0x000000b2b1b27221 */ /* 0x000fc80000010000 */
[----:B------:R-:W-:-:S04]  /*10390*/  FADD.FTZ R179, R178, R179 ;  /* 0x000000b3b2b37221 */ /* 0x000fc80000010000 */
[----:B------:R-:W-:Y:S01]  /*103a0*/  FADD.FTZ R180, R179, R180 ;  /* 0x000000b4b3b47221 */ /* 0x000fe20000010000 */
[----:B------:R-:W1:Y:S03]  /*103b0*/  LDS R25, [0x1080] ;  /* 0x00108000ff197984 */ /* 0x000e660000000800 */
[----:B------:R-:W-:-:S04]  /*103c0*/  FADD.FTZ R181, R180, R181 ;  /* 0x000000b5b4b57221 */ /* 0x000fc80000010000 */
[----:B------:R-:W-:-:S04]  /*103d0*/  FADD.FTZ R182, R181, R182 ;  /* 0x000000b6b5b67221 */ /* 0x000fc80000010000 */
[----:B------:R-:W-:-:S04]  /*103e0*/  FADD.FTZ R183, R182, R183 ;  /* 0x000000b7b6b77221 */ /* 0x000fc80000010000 */
[----:B------:R-:W-:-:S04]  /*103f0*/  FADD.FTZ R184, R183, R184 ;  /* 0x000000b8b7b87221 */ /* 0x000fc80000010000 */
[----:B------:R-:W-:-:S04]  /*10400*/  FADD.FTZ R184, R184, R185 ;  /* 0x000000b9b8b87221 */ /* 0x000fc80000010000 */
[----:B------:R-:W-:-:S04]  /*10410*/  FADD.FTZ R184, R184, R215 ;  /* 0x000000d7b8b87221 */ /* 0x000fc80000010000 */
[----:B0-----:R-:W-:-:S05]  /*10420*/  FADD.FTZ R0, R184, R109 ;  /* 0x0000006db8007221 */ /* 0x001fca0000010000 */
[----:B------:R0:W-:Y:S01]  /*10430*/  STL [R1+0x10], R0 ;  /* 0x0000100001007387 */ /* 0x0001e20000100800 */
[----:B-1----:R-:W-:Y:S01]  /*10440*/  ISETP.GE.AND P0, PT, R146, R25, PT ;  /* 0x000000199200720c */ /* 0x002fe20003f06270 */
[----:B------:R-:W-:Y:S01]  /*10450*/  UIADD3 UR7, UR9, UR38, URZ ;  /* 0x0000002609077290 */ /* 0x000fe2000fffe03f */
[----:B------:R-:W-:Y:S11]  /*10460*/  BSSY B0, `(.L_x_563) ;  /* 0x0000010000007945 */ /* 0x000ff60003800000 */
[----:B------:R-:W-:Y:S05]  /*10470*/  @P0 BRA `(.L_x_564) ;  /* 0x000000e000000947 */ /* 0x000fea0003800000 */
[----:B0-----:R-:W-:Y:S01]  /*10480*/  MOV R5, UR12 ;  /* 0x0000000c00057c02 */ /* 0x001fe20008000f00 */
        /* <DEDUP_REMOVED lines=13> */
.L_x_564:
[----:B0-----:R-:W-:Y:S05]  /*10560*/  BSYNC B0 ;  /* 0x0000000000007941 */ /* 0x001fea0003800000 */
.L_x_563:
[----:B------:R-:W-:Y:S01]  /*10570*/  ULDC.64 UR34, c[0x0][0x300] ;  /* 0x0000c00000227ab9 */ /* 0x000fe20000000a00 */
[----:B------:R-:W-:Y:S01]  /*10580*/  SHF.L.U32 R2, R146, 0x1, RZ ;  /* 0x0000000192027819 */ /* 0x000fe200000006ff */
[----:B------:R-:W-:Y:S01]  /*10590*/  UMOV UR9, UR7 ;  /* 0x0000000700097c82 */ /* 0x000fe20008000000 */
[----:B------:R-:W-:Y:S01]  /*105a0*/  SHF.R.S32.HI R0, RZ, 0x1f, R146 ;  /* 0x0000001fff007819 */ /* 0x000fe20000011492 */
[----:B------:R-:W-:Y:S01]  /*105b0*/  UIMAD.WIDE.U32 UR8, UR10, UR34, UR8 ;  /* 0x000000220a0872a5 */ /* 0x000fe2000f8e0008 */
[----:B------:R-:W-:Y:S01]  /*105c0*/  IADD3 R2, P0, R2, -0xfc0, RZ ;  /* 0xfffff04002027810 */ /* 0x000fe20007f1e0ff */
[----:B------:R-:W-:Y:S01]  /*105d0*/  UIMAD UR34, UR11, UR34, URZ ;  /* 0x000000220b2272a4 */ /* 0x000fe2000f8e023f */
[----:B------:R-:W-:Y:S01]  /*105e0*/  SHF.L.U64.HI R0, R146, 0x1, R0 ;  /* 0x0000000192007819 */ /* 0x000fe20000010200 */
[----:B------:R-:W-:Y:S01]  /*105f0*/  UIADD3 UR26, UP0, UR26, UR8, URZ ;  /* 0x000000081a1a7290 */ /* 0x000fe2000ff1e03f */
[-C--:B------:R-:W-:Y:S01]  /*10600*/  ISETP.GE.AND P3, PT, R20, R25.reuse, PT ;  /* 0x000000191400720c */ /* 0x080fe20003f66270 */
[----:B------:R-:W-:Y:S01]  /*10610*/  UIMAD UR8, UR10, UR35, UR34 ;  /* 0x000000230a0872a4 */ /* 0x000fe2000f8e0222 */
[----:B------:R-:W-:Y:S01]  /*10620*/  IADD3.X R0, R0, -0x1, RZ, P0, !PT ;  /* 0xffffffff00007810 */ /* 0x000fe200007fe4ff */
[----:B------:R-:W-:Y:S01]  /*10630*/  UIADD3 UR22, UP1, UR22, -0x2000, URZ ;  /* 0xffffe00016167890 */ /* 0x000fe2000ff3e03f */
[----:B------:R-:W-:Y:S01]  /*10640*/  IADD3 R2, P0, R2, c[0x0][0x340], RZ ;  /* 0x0000d00002027a10 */ /* 0x000fe20007f1e0ff */
[----:B------:R-:W-:Y:S01]  /*10650*/  UIADD3.X UR8, UR27, UR8, UR9, UP0, !UPT ;  /* 0x000000081b087290 */ /* 0x000fe200087fe409 */
[----:B------:R-:W-:Y:S01]  /*10660*/  MOV R3, UR26 ;  /* 0x0000001a00037c02 */ /* 0x000fe20008000f00 */
[----:B------:R-:W-:Y:S01]  /*10670*/  UISETP.GT.AND UP0, UPT, UR24, 0x1, UPT ;  /* 0x000000011800788c */ /* 0x000fe2000bf04270 */
[----:B------:R-:W-:Y:S01]  /*10680*/  IADD3.X R0, R0, c[0x0][0x344], RZ, P0, !PT ;  /* 0x0000d10000007a10 */ /* 0x000fe200007fe4ff */
[----:B------:R-:W-:Y:S01]  /*10690*/  UIADD3 UR16, UP2, UR16, -0x1000, URZ ;  /* 0xfffff00010107890 */ /* 0x000fe2000ff5e03f */
[C---:B------:R-:W-:Y:S01]  /*106a0*/  LEA R2, P0, R3.reuse, R2, 0x1 ;  /* 0x0000000203027211 */ /* 0x040fe200078008ff */
[----:B------:R-:W-:Y:S01]  /*106b0*/  UIADD3 UR18, UP3, UR18, -0x1000, URZ ;  /* 0xfffff00012127890 */ /* 0x000fe2000ff7e03f */
[----:B------:R-:W-:Y:S01]  /*106c0*/  MOV R4, UR8 ;  /* 0x0000000800047c02 */ /* 0x000fe20008000f00 */
[----:B------:R-:W-:Y:S01]  /*106d0*/  UIADD3 UR20, UP4, UR20, -0x1000, URZ ;  /* 0xfffff00014147890 */ /* 0x000fe2000ff9e03f */
[-C--:B------:R-:W-:Y:S01]  /*106e0*/  ISETP.GE.AND P4, PT, R22, R25.reuse, PT ;  /* 0x000000191600720c */ /* 0x080fe20003f86270 */
[----:B------:R-:W-:Y:S01]  /*106f0*/  UIADD3 UR6, UR6, 0x1, URZ ;  /* 0x0000000106067890 */ /* 0x000fe2000fffe03f */
[----:B------:R-:W-:Y:S01]  /*10700*/  LEA.HI.X R3, R3, R0, R4, 0x1, P0 ;  /* 0x0000000003037211 */ /* 0x000fe200000f0c04 */
[----:B------:R-:W-:Y:S01]  /*10710*/  UIADD3.X UR23, UR23, -0x1, URZ, UP1, !UPT ;  /* 0xffffffff17177890 */ /* 0x000fe20008ffe43f */
[-C--:B------:R-:W-:Y:S01]  /*10720*/  ISETP.GE.AND P5, PT, R24, R25.reuse, PT ;  /* 0x000000191800720c */ /* 0x080fe20003fa6270 */
[----:B------:R-:W-:Y:S01]  /*10730*/  UIADD3.X UR17, UR17, -0x1, URZ, UP2, !UPT ;  /* 0xffffffff11117890 */ /* 0x000fe200097fe43f */
[-C--:B------:R-:W-:Y:S01]  /*10740*/  ISETP.GE.AND P6, PT, R26, R25.reuse, PT ;  /* 0x000000191a00720c */ /* 0x080fe20003fc6270 */
[----:B------:R0:W-:Y:S01]  /*10750*/  @!P3 STG.E.U16 [R2.64], R9 ;  /* 0x000000090200b986 */ /* 0x0001e2000c101520 */
[-C--:B------:R-:W-:Y:S01]  /*10760*/  ISETP.GE.AND P1, PT, R30, R25.reuse, PT ;  /* 0x000000191e00720c */ /* 0x080fe20003f26270 */
[----:B------:R-:W-:Y:S01]  /*10770*/  UIADD3.X UR19, UR19, -0x1, URZ, UP3, !UPT ;  /* 0xffffffff13137890 */ /* 0x000fe20009ffe43f */
[-C--:B------:R-:W-:Y:S01]  /*10780*/  ISETP.GE.AND P2, PT, R32, R25.reuse, PT ;  /* 0x000000192000720c */ /* 0x080fe20003f46270 */
[----:B------:R-:W-:Y:S01]  /*10790*/  UIADD3.X UR21, UR21, -0x1, URZ, UP4, !UPT ;  /* 0xffffffff15157890 */ /* 0x000fe2000a7fe43f */
[-C--:B------:R-:W-:Y:S01]  /*107a0*/  ISETP.GE.AND P3, PT, R34, R25.reuse, PT ;  /* 0x000000192200720c */ /* 0x080fe20003f66270 */
[----:B------:R0:W-:Y:S01]  /*107b0*/  @!P4 STG.E.U16 [R2.64+0x40], R11 ;  /* 0x0000400b0200c986 */ /* 0x0001e2000c101520 */
[----:B------:R-:W-:-:S02]  /*107c0*/  ISETP.GE.AND P0, PT, R28, R25, PT ;  /* 0x000000191c00720c */ /* 0x000fc40003f06270 */
[-C--:B------:R-:W-:Y:S01]  /*107d0*/  ISETP.GE.AND P4, PT, R36, R25.reuse, PT ;  /* 0x000000192400720c */ /* 0x080fe20003f86270 */
        /* <DEDUP_REMOVED lines=20> */
[----:B0----5:R-:W-:Y:S01]  /*10920*/  @!P0 CALL.REL.NOINC `(.L_x_453) ;  /* 0x0000001000008944 */ /* 0x021fe20003c00000 */
[----:B------:R-:W-:Y:S05]  /*10930*/  BRA `(.L_x_565) ;  /* 0xffff013000007947 */ /* 0x000fea000383ffff */
.L_x_453:
        /* <DEDUP_REMOVED lines=35> */
.L_x_567:
[----:B-1----:R-:W-:Y:S05]  /*10b70*/  BSYNC B0 ;  /* 0x0000000000007941 */ /* 0x002fea0003800000 */
.L_x_566:
[----:B------:R-:W-:Y:S01]  /*10b80*/  BSSY B0, `(.L_x_568) ;  /* 0x0000023000007945 */ /* 0x000fe20003800000 */
[----:B------:R-:W-:Y:S05]  /*10b90*/  @!P0 BRA `(.L_x_569) ;  /* 0x0000020000008947 */ /* 0x000fea0003800000 */
[----:B------:R-:W3:Y:S04]  /*10ba0*/  LDL.LU R2, [R1+0x10] ;  /* 0x0000100001027983 */ /* 0x000ee80000300800 */
        /* <DEDUP_REMOVED lines=31> */
.L_x_569:
[----:B------:R-:W3:Y:S02]  /*10da0*/  S2R R11, SR_TID.X ;  /* 0x00000000000b7919 */ /* 0x000ee40000002100 */
.L_x_570:
[----:B-1----:R-:W-:Y:S05]  /*10db0*/  BSYNC B0 ;  /* 0x0000000000007941 */ /* 0x002fea0003800000 */
.L_x_568:
        /* <DEDUP_REMOVED lines=12> */
.L_x_571:
        /* <DEDUP_REMOVED lines=32> */
.L_x_464:
[----:B------:R-:W-:Y:S01]  /*11080*/  HFMA2.MMA R68, -RZ, RZ, 0, 5.9604644775390625e-08 ;  /* 0x00000001ff447435 */ /* 0x000fe200000001ff */
[----:B------:R-:W-:-:S02]  /*11090*/  MOV R71, R73 ;  /* 0x0000004900477202 */ /* 0x000fc40000000f00 */
[----:B------:R-:W-:Y:S02]  /*110a0*/  MOV R69, RZ ;  /* 0x000000ff00457202 */ /* 0x000fe40000000f00 */
[----:B------:R-:W-:Y:S02]  /*110b0*/  MOV R66, 0xffffffff ;  /* 0xffffffff00427802 */ /* 0x000fe40000000f00 */
[----:B------:R-:W-:Y:S02]  /*110c0*/  MOV R64, 0x110e0 ;  /* 0x000110e000407802 */ /* 0x000fe40000000f00 */
[----:B------:R-:W-:Y:S05]  /*110d0*/  CALL.REL.NOINC `($__internal_17_$__cuda_sm70_shflsync_up) ;  /* 0x00001dd000007944 */ /* 0x000fea0003c00000 */
[----:B-1----:R-:W-:Y:S01]  /*110e0*/  MOV R70, R66 ;  /* 0x0000004200467202 */ /* 0x002fe20000000f00 */
[----:B0-----:R-:W-:Y:S05]  /*110f0*/  BRA `(.L_x_572) ;  /* 0xffff77b000007947 */ /* 0x001fea000383ffff */
.L_x_465:
[----:B------:R-:W-:Y:S01]  /*11100*/  HFMA2.MMA R68, -RZ, RZ, 0, 5.9604644775390625e-08 ;  /* 0x00000001ff447435 */ /* 0x000fe200000001ff */
[----:B------:R-:W-:Y:S02]  /*11110*/  MOV R71, R67 ;  /* 0x0000004300477202 */ /* 0x000fe40000000f00 */
[----:B------:R-:W-:Y:S02]  /*11120*/  MOV R69, RZ ;  /* 0x000000ff00457202 */ /* 0x000fe40000000f00 */
[----:B------:R-:W-:-:S02]  /*11130*/  MOV R66, 0xffffffff ;  /* 0xffffffff00427802 */ /* 0x000fc40000000f00 */
[----:B------:R-:W-:Y:S02]  /*11140*/  MOV R64, 0x11160 ;  /* 0x0001116000407802 */ /* 0x000fe40000000f00 */
[----:B01----:R-:W-:Y:S05]  /*11150*/  CALL.REL.NOINC `($__internal_17_$__cuda_sm70_shflsync_up) ;  /* 0x00001d5000007944 */ /* 0x003fea0003c00000 */
[----:B0-----:R-:W-:Y:S01]  /*11160*/  HFMA2.MMA R68, -RZ, RZ, 0, 5.9604644775390625e-08 ;  /* 0x00000001ff447435 */ /* 0x001fe200000001ff */
[----:B-1----:R-:W-:Y:S02]  /*11170*/  MOV R72, R66 ;  /* 0x0000004200487202 */ /* 0x002fe40000000f00 */
[----:B------:R-:W-:Y:S02]  /*11180*/  MOV R71, R78 ;  /* 0x0000004e00477202 */ /* 0x000fe40000000f00 */
[----:B------:R-:W-:Y:S02]  /*11190*/  MOV R69, RZ ;  /* 0x000000ff00457202 */ /* 0x000fe40000000f00 */
[----:B------:R-:W-:Y:S02]  /*111a0*/  MOV R66, 0xffffffff ;  /* 0xffffffff00427802 */ /* 0x000fe40000000f00 */
[----:B------:R-:W-:Y:S02]  /*111b0*/  MOV R64, 0x111d0 ;  /* 0x000111d000407802 */ /* 0x000fe40000000f00 */
[----:B------:R-:W-:Y:S05]  /*111c0*/  CALL.REL.NOINC `($__internal_17_$__cuda_sm70_shflsync_up) ;  /* 0x00001ce000007944 */ /* 0x000fea0003c00000 */
[----:B0-----:R-:W-:Y:S01]  /*111d0*/  HFMA2.MMA R68, -RZ, RZ, 0, 5.9604644775390625e-08 ;  /* 0x00000001ff447435 */ /* 0x001fe200000001ff */
[----:B-1----:R-:W-:-:S02]  /*111e0*/  MOV R74, R66 ;  /* 0x00000042004a7202 */ /* 0x002fc40000000f00 */
[----:B------:R-:W-:Y:S02]  /*111f0*/  MOV R71, R79 ;  /* 0x0000004f00477202 */ /* 0x000fe40000000f00 */
[----:B------:R-:W-:Y:S02]  /*11200*/  MOV R69, RZ ;  /* 0x000000ff00457202 */ /* 0x000fe40000000f00 */
[----:B------:R-:W-:Y:S02]  /*11210*/  MOV R66, 0xffffffff ;  /* 0xffffffff00427802 */ /* 0x000fe40000000f00 */
[----:B------:R-:W-:Y:S02]  /*11220*/  MOV R64, 0x11240 ;  /* 0x0001124000407802 */ /* 0x000fe40000000f00 */
[----:B------:R-:W-:Y:S05]  /*11230*/  CALL.REL.NOINC `($__internal_17_$__cuda_sm70_shflsync_up) ;  /* 0x00001c7000007944 */ /* 0x000fea0003c00000 */
[----:B-1----:R-:W-:Y:S01]  /*11240*/  FMUL.FTZ R64, R67, R66 ;  /* 0x0000004243407220 */ /* 0x002fe20000410000 */
[----:B------:R-:W-:Y:S01]  /*11250*/  ISETP.GE.AND P0, PT, R147, 0x1, PT ;  /* 0x000000019300780c */ /* 0x000fe20003f06270 */
[-C--:B0-----:R-:W-:Y:S01]  /*11260*/  FMUL.FTZ R68, R67, R74.reuse ;  /* 0x0000004a43447220 */ /* 0x081fe20000410000 */
[----:B------:R-:W-:Y:S01]  /*11270*/  MOV R69, RZ ;  /* 0x000000ff00457202 */ /* 0x000fe20000000f00 */
[----:B------:R-:W-:-:S02]  /*11280*/  FFMA.FTZ R65, R73, R74, -R64 ;  /* 0x0000004a49417223 */ /* 0x000fc40000010840 */
[----:B------:R-:W-:Y:S02]  /*11290*/  FMUL.FTZ R64, R67, R72 ;  /* 0x0000004843407220 */ /* 0x000fe40000410000 */
[C---:B------:R-:W-:Y:S01]  /*112a0*/  FFMA.FTZ R68, R73.reuse, R66, R68 ;  /* 0x0000004249447223 */ /* 0x040fe20000010044 */
[----:B------:R-:W-:Y:S01]  /*112b0*/  MOV R66, 0xffffffff ;  /* 0xffffffff00427802 */ /* 0x000fe20000000f00 */
[-C--:B------:R-:W-:Y:S02]  /*112c0*/  FFMA.FTZ R64, R73, R70.reuse, -R64 ;  /* 0x0000004649407223 */ /* 0x080fe40000010840 */
[----:B------:R-:W-:Y:S02]  /*112d0*/  FMUL.FTZ R70, R67, R70 ;  /* 0x0000004643467220 */ /* 0x000fe40000410000 */
[----:B------:R-:W-:Y:S02]  /*112e0*/  FADD.FTZ R68, R79, R68 ;  /* 0x000000444f447221 */ /* 0x000fe40000010000 */
[C---:B------:R-:W-:Y:S01]  /*112f0*/  FFMA.FTZ R70, R73.reuse, R72, R70 ;  /* 0x0000004849467223 */ /* 0x040fe20000010046 */
[----:B------:R-:W-:Y:S01]  /*11300*/  FSEL R73, R73, R64, !P0 ;  /* 0x0000004049497208 */ /* 0x000fe20004000000 */
[----:B------:R-:W-:Y:S01]  /*11310*/  FADD.FTZ R65, R78, R65 ;  /* 0x000000414e417221 */ /* 0x000fe20000010000 */
[----:B------:R-:W-:Y:S01]  /*11320*/  FSEL R79, R79, R68, !P0 ;  /* 0x000000444f4f7208 */ /* 0x000fe20004000000 */
[----:B------:R-:W-:Y:S01]  /*11330*/  HFMA2.MMA R68, -RZ, RZ, 0, 1.1920928955078125e-07 ;  /* 0x00000002ff447435 */ /* 0x000fe200000001ff */
[----:B------:R-:W-:-:S02]  /*11340*/  FSEL R67, R67, R70, !P0 ;  /* 0x0000004643437208 */ /* 0x000fc40004000000 */
[----:B------:R-:W-:Y:S02]  /*11350*/  FSEL R78, R78, R65, !P0 ;  /* 0x000000414e4e7208 */ /* 0x000fe40004000000 */
[----:B------:R-:W-:Y:S02]  /*11360*/  MOV R71, R73 ;  /* 0x0000004900477202 */ /* 0x000fe40000000f00 */
[----:B------:R-:W-:Y:S02]  /*11370*/  MOV R64, 0x11390 ;  /* 0x0001139000407802 */ /* 0x000fe40000000f00 */
[----:B------:R-:W-:Y:S05]  /*11380*/  CALL.REL.NOINC `($__internal_17_$__cuda_sm70_shflsync_up) ;  /* 0x00001b2000007944 */ /* 0x000fea0003c00000 */
[----:B0-----:R-:W-:Y:S01]  /*11390*/  HFMA2.MMA R68, -RZ, RZ, 0, 1.1920928955078125e-07 ;  /* 0x00000002ff447435 */ /* 0x001fe200000001ff */
[----:B-1----:R-:W-:Y:S02]  /*113a0*/  MOV R70, R66 ;  /* 0x0000004200467202 */ /* 0x002fe40000000f00 */
[----:B------:R-:W-:Y:S02]  /*113b0*/  MOV R71, R67 ;  /* 0x0000004300477202 */ /* 0x000fe40000000f00 */
[----:B------:R-:W-:Y:S02]  /*113c0*/  MOV R69, RZ ;  /* 0x000000ff00457202 */ /* 0x000fe40000000f00 */
[----:B------:R-:W-:-:S02]  /*113d0*/  MOV R66, 0xffffffff ;  /* 0xffffffff00427802 */ /* 0x000fc40000000f00 */
[----:B------:R-:W-:Y:S02]  /*113e0*/  MOV R64, 0x11400 ;  /* 0x0001140000407802 */ /* 0x000fe40000000f00 */
[----:B------:R-:W-:Y:S05]  /*113f0*/  CALL.REL.NOINC `($__internal_17_$__cuda_sm70_shflsync_up) ;  /* 0x00001ab000007944 */ /* 0x000fea0003c00000 */
[----:B0-----:R-:W-:Y:S01]  /*11400*/  HFMA2.MMA R68, -RZ, RZ, 0, 1.1920928955078125e-07 ;  /* 0x00000002ff447435 */ /* 0x001fe200000001ff */
[----:B-1----:R-:W-:Y:S02]  /*11410*/  MOV R72, R66 ;  /* 0x0000004200487202 */ /* 0x002fe40000000f00 */
[----:B------:R-:W-:Y:S02]  /*11420*/  MOV R71, R78 ;  /* 0x0000004e00477202 */ /* 0x000fe40000000f00 */
[----:B------:R-:W-:Y:S02]  /*11430*/  MOV R69, RZ ;  /* 0x000000ff00457202 */ /* 0x000fe40000000f00 */
[----:B------:R-:W-:Y:S02]  /*11440*/  MOV R66, 0xffffffff ;  /* 0xffffffff00427802 */ /* 0x000fe40000000f00 */
[----:B------:R-:W-:Y:S02]  /*11450*/  MOV R64, 0x11470 ;  /* 0x0001147000407802 */ /* 0x000fe40000000f00 */
[----:B------:R-:W-:Y:S05]  /*11460*/  CALL.REL.NOINC `($__internal_17_$__cuda_sm70_shflsync_up) ;  /* 0x00001a4000007944 */ /* 0x000fea0003c00000 */
[----:B0-----:R-:W-:Y:S01]  /*11470*/  HFMA2.MMA R68, -RZ, RZ, 0, 1.1920928955078125e-07 ;  /* 0x00000002ff447435 */ /* 0x001fe200000001ff */
[----:B-1----:R-:W-:-:S02]  /*11480*/  MOV R74, R66 ;  /* 0x00000042004a7202 */ /* 0x002fc40000000f00 */
[----:B------:R-:W-:Y:S02]  /*11490*/  MOV R71, R79 ;  /* 0x0000004f00477202 */ /* 0x000fe40000000f00 */
[----:B------:R-:W-:Y:S02]  /*114a0*/  MOV R69, RZ ;  /* 0x000000ff00457202 */ /* 0x000fe40000000f00 */
[----:B------:R-:W-:Y:S02]  /*114b0*/  MOV R66, 0xffffffff ;  /* 0xffffffff00427802 */ /* 0x000fe40000000f00 */
[----:B------:R-:W-:Y:S02]  /*114c0*/  MOV R64, 0x114e0 ;  /* 0x000114e000407802 */ /* 0x000fe40000000f00 */
[----:B------:R-:W-:Y:S05]  /*114d0*/  CALL.REL.NOINC `($__internal_17_$__cuda_sm70_shflsync_up) ;  /* 0x000019d000007944 */ /* 0x000fea0003c00000 */
[----:B------:R-:W-:Y:S01]  /*114e0*/  ISETP.GE.AND P0, PT, R147, 0x2, PT ;  /* 0x000000029300780c */ /* 0x000fe20003f06270 */
[----:B------:R-:W-:Y:S01]  /*114f0*/  FMUL.FTZ R65, R74, R67 ;  /* 0x000000434a417220 */ /* 0x000fe20000410000 */
[----:B0-----:R-:W-:Y:S01]  /*11500*/  HFMA2.MMA R68, -RZ, RZ, 0, 2.384185791015625e-07 ;  /* 0x00000004ff447435 */ /* 0x001fe200000001ff */
[-C--:B-1----:R-:W-:Y:S02]  /*11510*/  FMUL.FTZ R64, R67, R66.reuse ;  /* 0x0000004243407220 */ /* 0x082fe40000410000 */
[----:B------:R-:W-:-:S02]  /*11520*/  FFMA.FTZ R66, R73, R66, R65 ;  /* 0x0000004249427223 */ /* 0x000fc40000010041 */
[----:B------:R-:W-:Y:S02]  /*11530*/  FFMA.FTZ R69, R74, R73, -R64 ;  /* 0x000000494a457223 */ /* 0x000fe40000010840 */
[-C--:B------:R-:W-:Y:S02]  /*11540*/  FMUL.FTZ R65, R70, R67.reuse ;  /* 0x0000004346417220 */ /* 0x080fe40000410000 */
[C---:B------:R-:W-:Y:S02]  /*11550*/  FMUL.FTZ R64, R72.reuse, R67 ;  /* 0x0000004348407220 */ /* 0x040fe40000410000 */
[-C--:B------:R-:W-:Y:S02]  /*11560*/  FFMA.FTZ R72, R72, R73.reuse, R65 ;  /* 0x0000004948487223 */ /* 0x080fe40000010041 */
[----:B------:R-:W-:Y:S01]  /*11570*/  @P0 FFMA.FTZ R73, R70, R73, -R64 ;  /* 0x0000004946490223 */ /* 0x000fe20000010840 */
[----:B------:R-:W-:Y:S01]  /*11580*/  MOV R64, 0x11600 ;  /* 0x0001160000407802 */ /* 0x000fe20000000f00 */
[----:B------:R-:W-:Y:S01]  /*11590*/  @P0 FADD.FTZ R79, R79, R66 ;  /* 0x000000424f4f0221 */ /* 0x000fe20000010000 */
[----:B------:R-:W-:Y:S01]  /*115a0*/  FSEL R67, R67, R72, !P0 ;  /* 0x0000004843437208 */ /* 0x000fe20004000000 */
[----:B------:R-:W-:Y:S01]  /*115b0*/  @P0 FADD.FTZ R78, R78, R69 ;  /* 0x000000454e4e0221 */ /* 0x000fe20000010000 */
[----:B------:R-:W-:-:S02]  /*115c0*/  MOV R69, RZ ;  /* 0x000000ff00457202 */ /* 0x000fc40000000f00 */
[----:B------:R-:W-:Y:S02]  /*115d0*/  MOV R66, 0xffffffff ;  /* 0xffffffff00427802 */ /* 0x000fe40000000f00 */
[----:B------:R-:W-:Y:S02]  /*115e0*/  MOV R71, R73 ;  /* 0x0000004900477202 */ /* 0x000fe40000000f00 */
[----:B------:R-:W-:Y:S05]  /*115f0*/  CALL.REL.NOINC `($__internal_17_$__cuda_sm70_shflsync_up) ;  /* 0x000018b000007944 */ /* 0x000fea0003c00000 */
[----:B0-----:R-:W-:Y:S01]  /*11600*/  HFMA2.MMA R68, -RZ, RZ, 0, 2.384185791015625e-07 ;  /* 0x00000004ff447435 */ /* 0x001fe200000001ff */
[----:B-1----:R-:W-:Y:S02]  /*11610*/  MOV R70, R66 ;  /* 0x0000004200467202 */ /* 0x002fe40000000f00 */
[----:B------:R-:W-:Y:S02]  /*11620*/  MOV R71, R67 ;  /* 0x0000004300477202 */ /* 0x000fe40000000f00 */
[----:B------:R-:W-:Y:S02]  /*11630*/  MOV R69, RZ ;  /* 0x000000ff00457202 */ /* 0x000fe40000000f00 */
[----:B------:R-:W-:Y:S02]  /*11640*/  MOV R66, 0xffffffff ;  /* 0xffffffff00427802 */ /* 0x000fe40000000f00 */
[----:B------:R-:W-:-:S02]  /*11650*/  MOV R64, 0x11670 ;  /* 0x0001167000407802 */ /* 0x000fc40000000f00 */
[----:B------:R-:W-:Y:S05]  /*11660*/  CALL.REL.NOINC `($__internal_17_$__cuda_sm70_shflsync_up) ;  /* 0x0000184000007944 */ /* 0x000fea0003c00000 */
[----:B0-----:R-:W-:Y:S01]  /*11670*/  HFMA2.MMA R68, -RZ, RZ, 0, 2.384185791015625e-07 ;  /* 0x00000004ff447435 */ /* 0x001fe200000001ff */
[----:B-1----:R-:W-:-:S02]  /*11680*/  MOV R72, R66 ;  /* 0x0000004200487202 */ /* 0x002fc40000000f00 */
[----:B------:R-:W-:Y:S02]  /*11690*/  MOV R71, R78 ;  /* 0x0000004e00477202 */ /* 0x000fe40000000f00 */
[----:B------:R-:W-:Y:S02]  /*116a0*/  MOV R69, RZ ;  /* 0x000000ff00457202 */ /* 0x000fe40000000f00 */
[----:B------:R-:W-:Y:S02]  /*116b0*/  MOV R66, 0xffffffff ;  /* 0xffffffff00427802 */ /* 0x000fe40000000f00 */
[----:B------:R-:W-:Y:S02]  /*116c0*/  MOV R64, 0x116e0 ;  /* 0x000116e000407802 */ /* 0x000fe40000000f00 */
[----:B------:R-:W-:Y:S05]  /*116d0*/  CALL.REL.NOINC `($__internal_17_$__cuda_sm70_shflsync_up) ;  /* 0x000017d000007944 */ /* 0x000fea0003c00000 */
[----:B0-----:R-:W-:Y:S01]  /*116e0*/  HFMA2.MMA R68, -RZ, RZ, 0, 2.384185791015625e-07 ;  /* 0x00000004ff447435 */ /* 0x001fe200000001ff */
[----:B-1----:R-:W-:Y:S02]  /*116f0*/  MOV R74, R66 ;  /* 0x00000042004a7202 */ /* 0x002fe40000000f00 */
[----:B------:R-:W-:Y:S02]  /*11700*/  MOV R71, R79 ;  /* 0x0000004f00477202 */ /* 0x000fe40000000f00 */
[----:B------:R-:W-:-:S02]  /*11710*/  MOV R69, RZ ;  /* 0x000000ff00457202 */ /* 0x000fc40000000f00 */
[----:B------:R-:W-:Y:S02]  /*11720*/  MOV R66, 0xffffffff ;  /* 0xffffffff00427802 */ /* 0x000fe40000000f00 */
[----:B------:R-:W-:Y:S02]  /*11730*/  MOV R64, 0x11750 ;  /* 0x0001175000407802 */ /* 0x000fe40000000f00 */
[----:B------:R-:W-:Y:S05]  /*11740*/  CALL.REL.NOINC `($__internal_17_$__cuda_sm70_shflsync_up) ;  /* 0x0000176000007944 */ /* 0x000fea0003c00000 */
[----:B------:R-:W-:Y:S01]  /*11750*/  ISETP.GE.AND P0, PT, R147, 0x4, PT ;  /* 0x000000049300780c */ /* 0x000fe20003f06270 */
[C---:B------:R-:W-:Y:S01]  /*11760*/  FMUL.FTZ R65, R74.reuse, R67 ;  /* 0x000000434a417220 */ /* 0x040fe20000410000 */
[----:B0-----:R-:W-:Y:S01]  /*11770*/  HFMA2.MMA R68, -RZ, RZ, 0, 4.76837158203125e-07 ;  /* 0x00000008ff447435 */ /* 0x001fe200000001ff */
[-C--:B-1----:R-:W-:Y:S02]  /*11780*/  FMUL.FTZ R64, R67, R66.reuse ;  /* 0x0000004243407220 */ /* 0x082fe40000410000 */
[----:B------:R-:W-:Y:S02]  /*11790*/  FFMA.FTZ R66, R73, R66, R65 ;  /* 0x0000004249427223 */ /* 0x000fe40000010041 */
[----:B------:R-:W-:Y:S02]  /*117a0*/  FFMA.FTZ R69, R74, R73, -R64 ;  /* 0x000000494a457223 */ /* 0x000fe40000010840 */
[----:B------:R-:W-:-:S02]  /*117b0*/  FMUL.FTZ R65, R70, R67 ;  /* 0x0000004346417220 */ /* 0x000fc40000410000 */
[C---:B------:R-:W-:Y:S02]  /*117c0*/  FMUL.FTZ R64, R72.reuse, R67 ;  /* 0x0000004348407220 */ /* 0x040fe40000410000 */
[-C--:B------:R-:W-:Y:S02]  /*117d0*/  FFMA.FTZ R72, R72, R73.reuse, R65 ;  /* 0x0000004948487223 */ /* 0x080fe40000010041 */
[----:B------:R-:W-:Y:S01]  /*117e0*/  @P0 FFMA.FTZ R73, R70, R73, -R64 ;  /* 0x0000004946490223 */ /* 0x000fe20000010840 */
[----:B------:R-:W-:Y:S01]  /*117f0*/  MOV R64, 0x11870 ;  /* 0x0001187000407802 */ /* 0x000fe20000000f00 */
[----:B------:R-:W-:Y:S01]  /*11800*/  @P0 FADD.FTZ R78, R78, R69 ;  /* 0x000000454e4e0221 */ /* 0x000fe20000010000 */
[----:B------:R-:W-:Y:S01]  /*11810*/  FSEL R67, R67, R72, !P0 ;  /* 0x0000004843437208 */ /* 0x000fe20004000000 */
[----:B------:R-:W-:Y:S01]  /*11820*/  @P0 FADD.FTZ R79, R79, R66 ;  /* 0x000000424f4f0221 */ /* 0x000fe20000010000 */
[----:B------:R-:W-:Y:S02]  /*11830*/  MOV R69, RZ ;  /* 0x000000ff00457202 */ /* 0x000fe40000000f00 */
[----:B------:R-:W-:-:S02]  /*11840*/  MOV R66, 0xffffffff ;  /* 0xffffffff00427802 */ /* 0x000fc40000000f00 */
[----:B------:R-:W-:Y:S02]  /*11850*/  MOV R71, R73 ;  /* 0x0000004900477202 */ /* 0x000fe40000000f00 */
[----:B------:R-:W-:Y:S05]  /*11860*/  CALL.REL.NOINC `($__internal_17_$__cuda_sm70_shflsync_up) ;  /* 0x0000164000007944 */ /* 0x000fea0003c00000 */
[----:B0-----:R-:W-:Y:S01]  /*11870*/  HFMA2.MMA R68, -RZ, RZ, 0, 4.76837158203125e-07 ;  /* 0x00000008ff447435 */ /* 0x001fe200000001ff */
[----:B-1----:R-:W-:Y:S02]  /*11880*/  MOV R70, R66 ;  /* 0x0000004200467202 */ /* 0x002fe40000000f00 */
[----:B------:R-:W-:Y:S02]  /*11890*/  MOV R71, R67 ;  /* 0x0000004300477202 */ /* 0x000fe40000000f00 */
[----:B------:R-:W-:Y:S02]  /*118a0*/  MOV R69, RZ ;  /* 0x000000ff00457202 */ /* 0x000fe40000000f00 */
[----:B------:R-:W-:Y:S02]  /*118b0*/  MOV R66, 0xffffffff ;  /* 0xffffffff00427802 */ /* 0x000fe40000000f00 */
[----:B------:R-:W-:Y:S02]  /*118c0*/  MOV R64, 0x118e0 ;  /* 0x000118e000407802 */ /* 0x000fe40000000f00 */
[----:B------:R-:W-:Y:S05]  /*118d0*/  CALL.REL.NOINC `($__internal_17_$__cuda_sm70_shflsync_up) ;  /* 0x000015d000007944 */ /* 0x000fea0003c00000 */
[----:B0-----:R-:W-:Y:S01]  /*118e0*/  HFMA2.MMA R68, -RZ, RZ, 0, 4.76837158203125e-07 ;  /* 0x00000008ff447435 */ /* 0x001fe200000001ff */
[----:B-1----:R-:W-:-:S02]  /*118f0*/  MOV R72, R66 ;  /* 0x0000004200487202 */ /* 0x002fc40000000f00 */
[----:B------:R-:W-:Y:S02]  /*11900*/  MOV R71, R78 ;  /* 0x0000004e00477202 */ /* 0x000fe40000000f00 */
[----:B------:R-:W-:Y:S02]  /*11910*/  MOV R69, RZ ;  /* 0x000000ff00457202 */ /* 0x000fe40000000f00 */
[----:B------:R-:W-:Y:S02]  /*11920*/  MOV R66, 0xffffffff ;  /* 0xffffffff00427802 */ /* 0x000fe40000000f00 */
[----:B------:R-:W-:Y:S02]  /*11930*/  MOV R64, 0x11950 ;  /* 0x0001195000407802 */ /* 0x000fe40000000f00 */
[----:B------:R-:W-:Y:S05]  /*11940*/  CALL.REL.NOINC `($__internal_17_$__cuda_sm70_shflsync_up) ;  /* 0x0000156000007944 */ /* 0x000fea0003c00000 */
[----:B0-----:R-:W-:Y:S01]  /*11950*/  HFMA2.MMA R68, -RZ, RZ, 0, 4.76837158203125e-07 ;  /* 0x00000008ff447435 */ /* 0x001fe200000001ff */
        /* <DEDUP_REMOVED lines=8> */
[----:B0-----:R-:W-:Y:S01]  /*119e0*/  HFMA2.MMA R68, -RZ, RZ, 0, 9.5367431640625e-07 ;  /* 0x00000010ff447435 */ /* 0x001fe200000001ff */
        /* <DEDUP_REMOVED lines=11> */
[----:B------:R-:W-:Y:S02]  /*11aa0*/  MOV R71, R73 ;  /* 0x0000004900477202 */ /* 0x000fe40000000f00 */
[----:B------:R-:W-:-:S02]  /*11ab0*/  MOV R69, RZ ;  /* 0x000000ff00457202 */ /* 0x000fc40000000f00 */
[----:B------:R-:W-:Y:S02]  /*11ac0*/  MOV R66, 0xffffffff ;  /* 0xffffffff00427802 */ /* 0x000fe40000000f00 */
[----:B------:R-:W-:Y:S02]  /*11ad0*/  MOV R77, R79 ;  /* 0x0000004f004d7202 */ /* 0x000fe40000000f00 */
[----:B------:R-:W-:Y:S02]  /*11ae0*/  MOV R76, R78 ;  /* 0x0000004e004c7202 */ /* 0x000fe40000000f00 */
[----:B------:R-:W-:Y:S05]  /*11af0*/  CALL.REL.NOINC `($__internal_17_$__cuda_sm70_shflsync_up) ;  /* 0x000013b000007944 */ /* 0x000fea0003c00000 */
[----:B0-----:R-:W-:Y:S01]  /*11b00*/  HFMA2.MMA R68, -RZ, RZ, 0, 9.5367431640625e-07 ;  /* 0x00000010ff447435 */ /* 0x001fe200000001ff */
[----:B-1----:R-:W-:Y:S02]  /*11b10*/  MOV R72, R66 ;  /* 0x0000004200487202 */ /* 0x002fe40000000f00 */
[----:B------:R-:W-:Y:S02]  /*11b20*/  MOV R71, R67 ;  /* 0x0000004300477202 */ /* 0x000fe40000000f00 */
[----:B------:R-:W-:Y:S02]  /*11b30*/  MOV R69, RZ ;  /* 0x000000ff00457202 */ /* 0x000fe40000000f00 */
[----:B------:R-:W-:-:S02]  /*11b40*/  MOV R66, 0xffffffff ;  /* 0xffffffff00427802 */ /* 0x000fc40000000f00 */
[----:B------:R-:W-:Y:S02]  /*11b50*/  MOV R64, 0x11b70 ;  /* 0x00011b7000407802 */ /* 0x000fe40000000f00 */
[----:B------:R-:W-:Y:S05]  /*11b60*/  CALL.REL.NOINC `($__internal_17_$__cuda_sm70_shflsync_up) ;  /* 0x0000134000007944 */ /* 0x000fea0003c00000 */
[----:B0-----:R-:W-:Y:S01]  /*11b70*/  HFMA2.MMA R68, -RZ, RZ, 0, 9.5367431640625e-07 ;  /* 0x00000010ff447435 */ /* 0x001fe200000001ff */
[----:B-1----:R-:W-:Y:S02]  /*11b80*/  MOV R70, R66 ;  /* 0x0000004200467202 */ /* 0x002fe40000000f00 */
[----:B------:R-:W-:Y:S02]  /*11b90*/  MOV R71, R78 ;  /* 0x0000004e00477202 */ /* 0x000fe40000000f00 */
[----:B------:R-:W-:Y:S02]  /*11ba0*/  MOV R69, RZ ;  /* 0x000000ff00457202 */ /* 0x000fe40000000f00 */
[----:B------:R-:W-:Y:S02]  /*11bb0*/  MOV R66, 0xffffffff ;  /* 0xffffffff00427802 */ /* 0x000fe40000000f00 */
[----:B------:R-:W-:Y:S02]  /*11bc0*/  MOV R64, 0x11be0 ;  /* 0x00011be000407802 */ /* 0x000fe40000000f00 */
[----:B------:R-:W-:Y:S05]  /*11bd0*/  CALL.REL.NOINC `($__internal_17_$__cuda_sm70_shflsync_up) ;  /* 0x000012d000007944 */ /* 0x000fea0003c00000 */
[----:B0-----:R-:W-:Y:S01]  /*11be0*/  HFMA2.MMA R68, -RZ, RZ, 0, 9.5367431640625e-07 ;  /* 0x00000010ff447435 */ /* 0x001fe200000001ff */
[----:B-1----:R-:W-:-:S02]  /*11bf0*/  MOV R74, R66 ;  /* 0x00000042004a7202 */ /* 0x002fc40000000f00 */
[----:B------:R-:W-:Y:S02]  /*11c00*/  MOV R71, R79 ;  /* 0x0000004f00477202 */ /* 0x000fe40000000f00 */
[----:B------:R-:W-:Y:S02]  /*11c10*/  MOV R69, RZ ;  /* 0x000000ff00457202 */ /* 0x000fe40000000f00 */
[----:B------:R-:W-:Y:S02]  /*11c20*/  MOV R66, 0xffffffff ;  /* 0xffffffff00427802 */ /* 0x000fe40000000f00 */
[----:B------:R-:W-:Y:S02]  /*11c30*/  MOV R64, 0x11c50 ;  /* 0x00011c5000407802 */ /* 0x000fe40000000f00 */
[----:B------:R-:W-:Y:S05]  /*11c40*/  CALL.REL.NOINC `($__internal_17_$__cuda_sm70_shflsync_up) ;  /* 0x0000126000007944 */ /* 0x000fea0003c00000 */
[----:B01----:R-:W-:Y:S05]  /*11c50*/  BRA `(.L_x_573) ;  /* 0xffff70b000007947 */ /* 0x003fea000383ffff */
.L_x_470:
[----:B------:R-:W-:Y:S01]  /*11c60*/  HFMA2.MMA R68, -RZ, RZ, 0, 5.9604644775390625e-08 ;  /* 0x00000001ff447435 */ /* 0x000fe200000001ff */
[----:B------:R-:W-:Y:S02]  /*11c70*/  MOV R69, RZ ;  /* 0x000000ff00457202 */ /* 0x000fe40000000f00 */
[----:B-1----:R-:W-:Y:S02]  /*11c80*/  MOV R66, 0xffffffff ;  /* 0xffffffff00427802 */ /* 0x002fe40000000f00 */
[----:B------:R-:W-:-:S02]  /*11c90*/  MOV R64, 0x11cb0 ;  /* 0x00011cb000407802 */ /* 0x000fc40000000f00 */
[----:B0-----:R-:W-:Y:S05]  /*11ca0*/  CALL.REL.NOINC `($__internal_17_$__cuda_sm70_shflsync_up) ;  /* 0x0000120000007944 */ /* 0x001fea0003c00000 */
[----:B0-----:R-:W-:Y:S01]  /*11cb0*/  HFMA2.MMA R68, -RZ, RZ, 0, 5.9604644775390625e-08 ;  /* 0x00000001ff447435 */ /* 0x001fe200000001ff */
[----:B-1----:R-:W-:-:S02]  /*11cc0*/  MOV R70, R66 ;  /* 0x0000004200467202 */ /* 0x002fc40000000f00 */
[----:B------:R-:W-:Y:S02]  /*11cd0*/  MOV R71, R67 ;  /* 0x0000004300477202 */ /* 0x000fe40000000f00 */
[----:B------:R-:W-:Y:S02]  /*11ce0*/  MOV R69, RZ ;  /* 0x000000ff00457202 */ /* 0x000fe40000000f00 */
[----:B------:R-:W-:Y:S02]  /*11cf0*/  MOV R66, 0xffffffff ;  /* 0xffffffff00427802 */ /* 0x000fe40000000f00 */
[----:B------:R-:W-:Y:S02]  /*11d00*/  MOV R64, 0x11d20 ;  /* 0x00011d2000407802 */ /* 0x000fe40000000f00 */
[----:B------:R-:W-:Y:S05]  /*11d10*/  CALL.REL.NOINC `($__internal_17_$__cuda_sm70_shflsync_up) ;  /* 0x0000119000007944 */ /* 0x000fea0003c00000 */
[----:B0-----:R-:W-:Y:S01]  /*11d20*/  HFMA2.MMA R68, -RZ, RZ, 0, 5.9604644775390625e-08 ;  /* 0x00000001ff447435 */ /* 0x001fe200000001ff */
[----:B-1----:R-:W-:Y:S02]  /*11d30*/  MOV R67, R66 ;  /* 0x0000004200437202 */ /* 0x002fe40000000f00 */
[----:B------:R-:W-:Y:S02]  /*11d40*/  MOV R71, R76 ;  /* 0x0000004c00477202 */ /* 0x000fe40000000f00 */
[----:B------:R-:W-:-:S02]  /*11d50*/  MOV R69, RZ ;  /* 0x000000ff00457202 */ /* 0x000fc40000000f00 */
[----:B------:R-:W-:Y:S02]  /*11d60*/  MOV R66, 0xffffffff ;  /* 0xffffffff00427802 */ /* 0x000fe40000000f00 */
[----:B------:R-:W-:Y:S02]  /*11d70*/  MOV R64, 0x11d90 ;  /* 0x00011d9000407802 */ /* 0x000fe40000000f00 */
[----:B------:R-:W-:Y:S05]  /*11d80*/  CALL.REL.NOINC `($__internal_17_$__cuda_sm70_shflsync_up) ;  /* 0x0000112000007944 */ /* 0x000fea0003c00000 */
[----:B0-----:R-:W-:Y:S01]  /*11d90*/  HFMA2.MMA R68, -RZ, RZ, 0, 5.9604644775390625e-08 ;  /* 0x00000001ff447435 */ /* 0x001fe200000001ff */
[----:B-1----:R-:W-:Y:S02]  /*11da0*/  MOV R76, R66 ;  /* 0x00000042004c7202 */ /* 0x002fe40000000f00 */
[----:B------:R-:W-:Y:S02]  /*11db0*/  MOV R71, R77 ;  /* 0x0000004d00477202 */ /* 0x000fe40000000f00 */
[----:B------:R-:W-:Y:S02]  /*11dc0*/  MOV R69, RZ ;  /* 0x000000ff00457202 */ /* 0x000fe40000000f00 */
[----:B------:R-:W-:Y:S02]  /*11dd0*/  MOV R66, 0xffffffff ;  /* 0xffffffff00427802 */ /* 0x000fe40000000f00 */
[----:B------:R-:W-:-:S02]  /*11de0*/  MOV R64, 0x11e00 ;  /* 0x00011e0000407802 */ /* 0x000fc40000000f00 */
[----:B------:R-:W-:Y:S05]  /*11df0*/  CALL.REL.NOINC `($__internal_17_$__cuda_sm70_shflsync_up) ;  /* 0x000010b000007944 */ /* 0x000fea0003c00000 */
[----:B-1----:R-:W-:Y:S01]  /*11e00*/  MOV R77, R66 ;  /* 0x00000042004d7202 */ /* 0x002fe20000000f00 */
[----:B------:R-:W-:Y:S01]  /*11e10*/  HFMA2.MMA R66, -RZ, RZ, 0, 0 ;  /* 0x00000000ff427435 */ /* 0x000fe200000001ff */
[----:B------:R-:W-:-:S02]  /*11e20*/  MOV R64, R60 ;  /* 0x0000003c00407202 */ /* 0x000fc40000000f00 */
[----:B------:R-:W-:Y:S02]  /*11e30*/  MOV R60, R70 ;  /* 0x00000046003c7202 */ /* 0x000fe40000000f00 */
[----:B------:R-:W-:Y:S02]  /*11e40*/  MOV R247, 0xffffffff ;  /* 0xffffffff00f77802 */ /* 0x000fe40000000f00 */
[----:B------:R-:W-:Y:S02]  /*11e50*/  MOV R65, 0x11e70 ;  /* 0x00011e7000417802 */ /* 0x000fe40000000f00 */
[----:B0-----:R-:W-:Y:S05]  /*11e60*/  CALL.REL.NOINC `($__internal_16_$__cuda_sm70_shflsync_idx_p) ;  /* 0x00000fd000007944 */ /* 0x001fea0003c00000 */
[----:B-1----:R-:W-:Y:S01]  /*11e70*/  MOV R72, R66 ;  /* 0x0000004200487202 */ /* 0x002fe20000000f00 */
[----:B------:R-:W-:Y:S01]  /*11e80*/  HFMA2.MMA R66, -RZ, RZ, 0, 0 ;  /* 0x00000000ff427435 */ /* 0x000fe200000001ff */
[----:B------:R-:W-:Y:S02]  /*11e90*/  MOV R64, R61 ;  /* 0x0000003d00407202 */ /* 0x000fe40000000f00 */
[----:B------:R-:W-:Y:S02]  /*11ea0*/  MOV R247, 0xffffffff ;  /* 0xffffffff00f77802 */ /* 0x000fe40000000f00 */
[----:B------:R-:W-:-:S02]  /*11eb0*/  MOV R65, 0x11ed0 ;  /* 0x00011ed000417802 */ /* 0x000fc40000000f00 */
[----:B0-----:R-:W-:Y:S05]  /*11ec0*/  CALL.REL.NOINC `($__internal_16_$__cuda_sm70_shflsync_idx_p) ;  /* 0x00000f7000007944 */ /* 0x001fea0003c00000 */
[----:B-1----:R-:W-:Y:S01]  /*11ed0*/  MOV R73, R66 ;  /* 0x0000004200497202 */ /* 0x002fe20000000f00 */
[----:B------:R-:W-:Y:S01]  /*11ee0*/  HFMA2.MMA R66, -RZ, RZ, 0, 0 ;  /* 0x00000000ff427435 */ /* 0x000fe200000001ff */
[----:B------:R-:W-:-:S02]  /*11ef0*/  MOV R64, R62 ;  /* 0x0000003e00407202 */ /* 0x000fc40000000f00 */
[----:B------:R-:W-:Y:S02]  /*11f00*/  MOV R247, 0xffffffff ;  /* 0xffffffff00f77802 */ /* 0x000fe40000000f00 */
[----:B------:R-:W-:Y:S02]  /*11f10*/  MOV R65, 0x11f30 ;  /* 0x00011f3000417802 */ /* 0x000fe40000000f00 */
[----:B0-----:R-:W-:Y:S05]  /*11f20*/  CALL.REL.NOINC `($__internal_16_$__cuda_sm70_shflsync_idx_p) ;  /* 0x00000f1000007944 */ /* 0x001fea0003c00000 */
[----:B-1----:R-:W-:Y:S01]  /*11f30*/  MOV R74, R66 ;  /* 0x00000042004a7202 */ /* 0x002fe20000000f00 */
[----:B------:R-:W-:Y:S01]  /*11f40*/  HFMA2.MMA R66, -RZ, RZ, 0, 0 ;  /* 0x00000000ff427435 */ /* 0x000fe200000001ff */
[----:B------:R-:W-:Y:S02]  /*11f50*/  MOV R64, R63 ;  /* 0x0000003f00407202 */ /* 0x000fe40000000f00 */
[----:B------:R-:W-:Y:S02]  /*11f60*/  MOV R247, 0xffffffff ;  /* 0xffffffff00f77802 */ /* 0x000fe40000000f00 */
[----:B------:R-:W-:Y:S02]  /*11f70*/  MOV R65, 0x11f90 ;  /* 0x00011f9000417802 */ /* 0x000fe40000000f00 */
[----:B0-----:R-:W-:Y:S05]  /*11f80*/  CALL.REL.NOINC `($__internal_16_$__cuda_sm70_shflsync_idx_p) ;  /* 0x00000eb000007944 */ /* 0x001fea0003c00000 */
[----:B-1----:R-:W-:Y:S01]  /*11f90*/  MOV R75, R66 ;  /* 0x00000042004b7202 */ /* 0x002fe20000000f00 */
[----:B0-----:R-:W-:Y:S05]  /*11fa0*/  BRA `(.L_x_574) ;  /* 0xffff704000007947 */ /* 0x001fea000383ffff */
.L_x_473:
[----:B------:R-:W-:Y:S01]  /*11fb0*/  HFMA2.MMA R66, -RZ, RZ, 0, 5.9604644775390625e-08 ;  /* 0x00000001ff427435 */ /* 0x000fe200000001ff */
[----:B------:R-:W-:-:S02]  /*11fc0*/  MOV R75, R71 ;  /* 0x00000047004b7202 */ /* 0x000fc40000000f00 */
[----:B------:R-:W-:Y:S02]  /*11fd0*/  MOV R76, 0x1f ;  /* 0x0000001f004c7802 */ /* 0x000fe40000000f00 */
[----:B------:R-:W-:Y:S02]  /*11fe0*/  MOV R65, 0xffffffff ;  /* 0xffffffff00417802 */ /* 0x000fe40000000f00 */
[----:B------:R-:W-:Y:S02]  /*11ff0*/  MOV R64, 0x12010 ;  /* 0x0001201000407802 */ /* 0x000fe40000000f00 */
[----:B------:R-:W-:Y:S05]  /*12000*/  CALL.REL.NOINC `($__internal_15_$__cuda_sm70_shflsync_down) ;  /* 0x00000df000007944 */ /* 0x000fea0003c00000 */
[----:B-1----:R-:W-:Y:S01]  /*12010*/  MOV R67, R66 ;  /* 0x0000004200437202 */ /* 0x002fe20000000f00 */
[----:B------:R-:W-:Y:S05]  /*12020*/  BRA `(.L_x_575) ;  /* 0xffff85a000007947 */ /* 0x000fea000383ffff */
.L_x_474:
[----:B------:R-:W-:Y:S01]  /*12030*/  HFMA2.MMA R66, -RZ, RZ, 0, 5.9604644775390625e-08 ;  /* 0x00000001ff427435 */ /* 0x000fe200000001ff */
[----:B------:R-:W-:Y:S02]  /*12040*/  MOV R75, R69 ;  /* 0x00000045004b7202 */ /* 0x000fe40000000f00 */
[----:B------:R-:W-:Y:S02]  /*12050*/  MOV R76, 0x1f ;  /* 0x0000001f004c7802 */ /* 0x000fe40000000f00 */
[----:B------:R-:W-:-:S02]  /*12060*/  MOV R65, 0xffffffff ;  /* 0xffffffff00417802 */ /* 0x000fc40000000f00 */
[----:B------:R-:W-:Y:S02]  /*12070*/  MOV R64, 0x12090 ;  /* 0x0001209000407802 */ /* 0x000fe40000000f00 */
[----:B01----:R-:W-:Y:S05]  /*12080*/  CALL.REL.NOINC `($__internal_15_$__cuda_sm70_shflsync_down) ;  /* 0x00000d7000007944 */ /* 0x003fea0003c00000 */
[----:B-1----:R-:W-:Y:S01]  /*12090*/  MOV R69, R66 ;  /* 0x0000004200457202 */ /* 0x002fe20000000f00 */
[----:B------:R-:W-:Y:S01]  /*120a0*/  HFMA2.MMA R66, -RZ, RZ, 0, 5.9604644775390625e-08 ;  /* 0x00000001ff427435 */ /* 0x000fe200000001ff */
[----:B------:R-:W-:Y:S02]  /*120b0*/  MOV R75, R68 ;  /* 0x00000044004b7202 */ /* 0x000fe40000000f00 */
[----:B------:R-:W-:Y:S02]  /*120c0*/  MOV R76, 0x1f ;  /* 0x0000001f004c7802 */ /* 0x000fe40000000f00 */
[----:B------:R-:W-:Y:S02]  /*120d0*/  MOV R65, 0xffffffff ;  /* 0xffffffff00417802 */ /* 0x000fe40000000f00 */
[----:B------:R-:W-:Y:S02]  /*120e0*/  MOV R64, 0x12100 ;  /* 0x0001210000407802 */ /* 0x000fe40000000f00 */
[----:B------:R-:W-:Y:S05]  /*120f0*/  CALL.REL.NOINC `($__internal_15_$__cuda_sm70_shflsync_down) ;  /* 0x00000d0000007944 */ /* 0x000fea0003c00000 */
[----:B-1----:R-:W-:Y:S01]  /*12100*/  MOV R73, R66 ;  /* 0x0000004200497202 */ /* 0x002fe20000000f00 */
[----:B------:R-:W-:Y:S01]  /*12110*/  HFMA2.MMA R66, -RZ, RZ, 0, 5.9604644775390625e-08 ;  /* 0x00000001ff427435 */ /* 0x000fe200000001ff */
[----:B------:R-:W-:-:S02]  /*12120*/  MOV R75, R70 ;  /* 0x00000046004b7202 */ /* 0x000fc40000000f00 */
[----:B------:R-:W-:Y:S02]  /*12130*/  MOV R76, 0x1f ;  /* 0x0000001f004c7802 */ /* 0x000fe40000000f00 */
[----:B------:R-:W-:Y:S02]  /*12140*/  MOV R65, 0xffffffff ;  /* 0xffffffff00417802 */ /* 0x000fe40000000f00 */
[----:B------:R-:W-:Y:S02]  /*12150*/  MOV R64, 0x12170 ;  /* 0x0001217000407802 */ /* 0x000fe40000000f00 */
[----:B------:R-:W-:Y:S05]  /*12160*/  CALL.REL.NOINC `($__internal_15_$__cuda_sm70_shflsync_down) ;  /* 0x00000c9000007944 */ /* 0x000fea0003c00000 */
[----:B-1----:R-:W-:Y:S05]  /*12170*/  BRA `(.L_x_576) ;  /* 0xffff849000007947 */ /* 0x002fea000383ffff */
.L_x_477:
[----:B0-----:R-:W-:Y:S01]  /*12180*/  HFMA2.MMA R66, -RZ, RZ, 0, 1.1920928955078125e-07 ;  /* 0x00000002ff427435 */ /* 0x001fe200000001ff */
[----:B------:R-:W-:Y:S02]  /*12190*/  MOV R75, R71 ;  /* 0x00000047004b7202 */ /* 0x000fe40000000f00 */
[----:B------:R-:W-:Y:S02]  /*121a0*/  MOV R76, 0x1f ;  /* 0x0000001f004c7802 */ /* 0x000fe40000000f00 */
[----:B------:R-:W-:Y:S02]  /*121b0*/  MOV R65, 0xffffffff ;  /* 0xffffffff00417802 */ /* 0x000fe40000000f00 */
[----:B------:R-:W-:-:S02]  /*121c0*/  MOV R64, 0x121e0 ;  /* 0x000121e000407802 */ /* 0x000fc40000000f00 */
[----:B-1234-:R-:W-:Y:S05]  /*121d0*/  CALL.REL.NOINC `($__internal_15_$__cuda_sm70_shflsync_down) ;  /* 0x00000c2000007944 */ /* 0x01efea0003c00000 */
[----:B-1----:R-:W-:Y:S01]  /*121e0*/  MOV R67, R66 ;  /* 0x0000004200437202 */ /* 0x002fe20000000f00 */
[----:B------:R-:W-:Y:S01]  /*121f0*/  HFMA2.MMA R66, -RZ, RZ, 0, 1.1920928955078125e-07 ;  /* 0x00000002ff427435 */ /* 0x000fe200000001ff */
[----:B------:R-:W-:-:S02]  /*12200*/  MOV R75, R74 ;  /* 0x0000004a004b7202 */ /* 0x000fc40000000f00 */
[----:B------:R-:W-:Y:S02]  /*12210*/  MOV R76, 0x1f ;  /* 0x0000001f004c7802 */ /* 0x000fe40000000f00 */
[----:B------:R-:W-:Y:S02]  /*12220*/  MOV R65, 0xffffffff ;  /* 0xffffffff00417802 */ /* 0x000fe40000000f00 */
[----:B------:R-:W-:Y:S02]  /*12230*/  MOV R64, 0x12250 ;  /* 0x0001225000407802 */ /* 0x000fe40000000f00 */
[----:B------:R-:W-:Y:S05]  /*12240*/  CALL.REL.NOINC `($__internal_15_$__cuda_sm70_shflsync_down) ;  /* 0x00000bb000007944 */ /* 0x000fea0003c00000 */
[----:B-1----:R-:W-:Y:S01]  /*12250*/  MOV R69, R66 ;  /* 0x0000004200457202 */ /* 0x002fe20000000f00 */
[----:B------:R-:W-:Y:S01]  /*12260*/  HFMA2.MMA R66, -RZ, RZ, 0, 1.1920928955078125e-07 ;  /* 0x00000002ff427435 */ /* 0x000fe200000001ff */
[----:B------:R-:W-:Y:S02]  /*12270*/  MOV R75, R68 ;  /* 0x00000044004b7202 */ /* 0x000fe40000000f00 */
[----:B------:R-:W-:Y:S02]  /*12280*/  MOV R76, 0x1f ;  /* 0x0000001f004c7802 */ /* 0x000fe40000000f00 */
[----:B------:R-:W-:-:S02]  /*12290*/  MOV R65, 0xffffffff ;  /* 0xffffffff00417802 */ /* 0x000fc40000000f00 */
[----:B------:R-:W-:Y:S02]  /*122a0*/  MOV R64, 0x122c0 ;  /* 0x000122c000407802 */ /* 0x000fe40000000f00 */
[----:B------:R-:W-:Y:S05]  /*122b0*/  CALL.REL.NOINC `($__internal_15_$__cuda_sm70_shflsync_down) ;  /* 0x00000b4000007944 */ /* 0x000fea0003c00000 */
[----:B-1----:R-:W-:Y:S01]  /*122c0*/  MOV R70, R66 ;  /* 0x0000004200467202 */ /* 0x002fe20000000f00 */
[----:B------:R-:W-:Y:S01]  /*122d0*/  HFMA2.MMA R66, -RZ, RZ, 0, 1.1920928955078125e-07 ;  /* 0x00000002ff427435 */ /* 0x000fe200000001ff */
[----:B------:R-:W-:Y:S02]  /*122e0*/  MOV R75, R72 ;  /* 0x00000048004b7202 */ /* 0x000fe40000000f00 */
[----:B------:R-:W-:Y:S02]  /*122f0*/  MOV R76, 0x1f ;  /* 0x0000001f004c7802 */ /* 0x000fe40000000f00 */
[----:B------:R-:W-:Y:S02]  /*12300*/  MOV R65, 0xffffffff ;  /* 0xffffffff00417802 */ /* 0x000fe40000000f00 */
[----:B------:R-:W-:Y:S02]  /*12310*/  MOV R64, 0x12330 ;  /* 0x0001233000407802 */ /* 0x000fe40000000f00 */
[----:B------:R-:W-:Y:S05]  /*12320*/  CALL.REL.NOINC `($__internal_15_$__cuda_sm70_shflsync_down) ;  /* 0x00000ad000007944 */ /* 0x000fea0003c00000 */
[----:B-1----:R-:W-:Y:S05]  /*12330*/  BRA `(.L_x_577) ;  /* 0xffff841000007947 */ /* 0x002fea000383ffff */
.L_x_480:
[----:B0-----:R-:W-:Y:S01]  /*12340*/  HFMA2.MMA R66, -RZ, RZ, 0, 2.384185791015625e-07 ;  /* 0x00000004ff427435 */ /* 0x001fe200000001ff */
[----:B------:R-:W-:Y:S02]  /*12350*/  MOV R75, R71 ;  /* 0x00000047004b7202 */ /* 0x000fe40000000f00 */
[----:B------:R-:W-:-:S02]  /*12360*/  MOV R76, 0x1f ;  /* 0x0000001f004c7802 */ /* 0x000fc40000000f00 */
[----:B------:R-:W-:Y:S02]  /*12370*/  MOV R65, 0xffffffff ;  /* 0xffffffff00417802 */ /* 0x000fe40000000f00 */
[----:B------:R-:W-:Y:S02]  /*12380*/  MOV R64, 0x123a0 ;  /* 0x000123a000407802 */ /* 0x000fe40000000f00 */
[----:B-1234-:R-:W-:Y:S05]  /*12390*/  CALL.REL.NOINC `($__internal_15_$__cuda_sm70_shflsync_down) ;  /* 0x00000a6000007944 */ /* 0x01efea0003c00000 */
[----:B-1----:R-:W-:Y:S01]  /*123a0*/  MOV R67, R66 ;  /* 0x0000004200437202 */ /* 0x002fe20000000f00 */
[----:B------:R-:W-:Y:S05]  /*123b0*/  BRA `(.L_x_578) ;  /* 0xffff84a000007947 */ /* 0x000fea000383ffff */
.L_x_481:
[----:B0-----:R-:W-:Y:S01]  /*123c0*/  HFMA2.MMA R66, -RZ, RZ, 0, 2.384185791015625e-07 ;  /* 0x00000004ff427435 */ /* 0x001fe200000001ff */
[----:B------:R-:W-:Y:S02]  /*123d0*/  MOV R75, R74 ;  /* 0x0000004a004b7202 */ /* 0x000fe40000000f00 */
[----:B------:R-:W-:Y:S02]  /*123e0*/  MOV R76, 0x1f ;  /* 0x0000001f004c7802 */ /* 0x000fe40000000f00 */
[----:B------:R-:W-:Y:S02]  /*123f0*/  MOV R65, 0xffffffff ;  /* 0xffffffff00417802 */ /* 0x000fe40000000f00 */
[----:B------:R-:W-:-:S02]  /*12400*/  MOV R64, 0x12420 ;  /* 0x0001242000407802 */ /* 0x000fc40000000f00 */
[----:B-1234-:R-:W-:Y:S05]  /*12410*/  CALL.REL.NOINC `($__internal_15_$__cuda_sm70_shflsync_down) ;  /* 0x000009e000007944 */ /* 0x01efea0003c00000 */
[----:B-1----:R-:W-:Y:S01]  /*12420*/  MOV R69, R66 ;  /* 0x0000004200457202 */ /* 0x002fe20000000f00 */
[----:B------:R-:W-:Y:S01]  /*12430*/  HFMA2.MMA R66, -RZ, RZ, 0, 2.384185791015625e-07 ;  /* 0x00000004ff427435 */ /* 0x000fe200000001ff */
[----:B------:R-:W-:-:S02]  /*12440*/  MOV R75, R68 ;  /* 0x00000044004b7202 */ /* 0x000fc40000000f00 */
[----:B------:R-:W-:Y:S02]  /*12450*/  MOV R76, 0x1f ;  /* 0x0000001f004c7802 */ /* 0x000fe40000000f00 */
[----:B------:R-:W-:Y:S02]  /*12460*/  MOV R65, 0xffffffff ;  /* 0xffffffff00417802 */ /* 0x000fe40000000f00 */
[----:B------:R-:W-:Y:S02]  /*12470*/  MOV R64, 0x12490 ;  /* 0x0001249000407802 */ /* 0x000fe40000000f00 */
[----:B------:R-:W-:Y:S05]  /*12480*/  CALL.REL.NOINC `($__internal_15_$__cuda_sm70_shflsync_down) ;  /* 0x0000097000007944 */ /* 0x000fea0003c00000 */
[----:B-1----:R-:W-:Y:S01]  /*12490*/  MOV R70, R66 ;  /* 0x0000004200467202 */ /* 0x002fe20000000f00 */
[----:B------:R-:W-:Y:S01]  /*124a0*/  HFMA2.MMA R66, -RZ, RZ, 0, 2.384185791015625e-07 ;  /* 0x00000004ff427435 */ /* 0x000fe200000001ff */
[----:B------:R-:W-:Y:S02]  /*124b0*/  MOV R75, R72 ;  /* 0x00000048004b7202 */ /* 0x000fe40000000f00 */
[----:B------:R-:W-:Y:S02]  /*124c0*/  MOV R76, 0x1f ;  /* 0x0000001f004c7802 */ /* 0x000fe40000000f00 */
[----:B------:R-:W-:-:S02]  /*124d0*/  MOV R65, 0xffffffff ;  /* 0xffffffff00417802 */ /* 0x000fc40000000f00 */
[----:B------:R-:W-:Y:S02]  /*124e0*/  MOV R64, 0x12500 ;  /* 0x0001250000407802 */ /* 0x000fe40000000f00 */
[----:B------:R-:W-:Y:S05]  /*124f0*/  CALL.REL.NOINC `($__internal_15_$__cuda_sm70_shflsync_down) ;  /* 0x0000090000007944 */ /* 0x000fea0003c00000 */
[----:B-1----:R-:W-:Y:S05]  /*12500*/  BRA `(.L_x_579) ;  /* 0xffff839000007947 */ /* 0x002fea000383ffff */
.L_x_484:
[----:B0-----:R-:W-:Y:S01]  /*12510*/  HFMA2.MMA R66, -RZ, RZ, 0, 4.76837158203125e-07 ;  /* 0x00000008ff427435 */ /* 0x001fe200000001ff */
[----:B------:R-:W-:Y:S02]  /*12520*/  MOV R75, R71 ;  /* 0x00000047004b7202 */ /* 0x000fe40000000f00 */
[----:B------:R-:W-:Y:S02]  /*12530*/  MOV R76, 0x1f ;  /* 0x0000001f004c7802 */ /* 0x000fe40000000f00 */
[----:B------:R-:W-:Y:S02]  /*12540*/  MOV R65, 0xffffffff ;  /* 0xffffffff00417802 */ /* 0x000fe40000000f00 */
[----:B------:R-:W-:Y:S02]  /*12550*/  MOV R64, 0x12570 ;  /* 0x0001257000407802 */ /* 0x000fe40000000f00 */
[----:B-1234-:R-:W-:Y:S05]  /*12560*/  CALL.REL.NOINC `($__internal_15_$__cuda_sm70_shflsync_down) ;  /* 0x0000089000007944 */ /* 0x01efea0003c00000 */
[----:B-1----:R-:W-:Y:S01]  /*12570*/  MOV R67, R66 ;  /* 0x0000004200437202 */ /* 0x002fe20000000f00 */
[----:B------:R-:W-:Y:S01]  /*12580*/  HFMA2.MMA R66, -RZ, RZ, 0, 4.76837158203125e-07 ;  /* 0x00000008ff427435 */ /* 0x000fe200000001ff */
[----:B------:R-:W-:Y:S02]  /*12590*/  MOV R75, R74 ;  /* 0x0000004a004b7202 */ /* 0x000fe40000000f00 */
[----:B------:R-:W-:-:S02]  /*125a0*/  MOV R76, 0x1f ;  /* 0x0000001f004c7802 */ /* 0x000fc40000000f00 */
[----:B------:R-:W-:Y:S02]  /*125b0*/  MOV R65, 0xffffffff ;  /* 0xffffffff00417802 */ /* 0x000fe40000000f00 */
[----:B------:R-:W-:Y:S02]  /*125c0*/  MOV R64, 0x125e0 ;  /* 0x000125e000407802 */ /* 0x000fe40000000f00 */
[----:B------:R-:W-:Y:S05]  /*125d0*/  CALL.REL.NOINC `($__internal_15_$__cuda_sm70_shflsync_down) ;  /* 0x0000082000007944 */ /* 0x000fea0003c00000 */
[----:B-1----:R-:W-:Y:S01]  /*125e0*/  MOV R69, R66 ;  /* 0x0000004200457202 */ /* 0x002fe20000000f00 */
[----:B------:R-:W-:Y:S01]  /*125f0*/  HFMA2.MMA R66, -RZ, RZ, 0, 4.76837158203125e-07 ;  /* 0x00000008ff427435 */ /* 0x000fe200000001ff */
[----:B------:R-:W-:Y:S02]  /*12600*/  MOV R75, R68 ;  /* 0x00000044004b7202 */ /* 0x000fe40000000f00 */
[----:B------:R-:W-:Y:S02]  /*12610*/  MOV R76, 0x1f ;  /* 0x0000001f004c7802 */ /* 0x000fe40000000f00 */
[----:B------:R-:W-:Y:S02]  /*12620*/  MOV R65, 0xffffffff ;  /* 0xffffffff00417802 */ /* 0x000fe40000000f00 */
[----:B------:R-:W-:-:S02]  /*12630*/  MOV R64, 0x12650 ;  /* 0x0001265000407802 */ /* 0x000fc40000000f00 */
[----:B------:R-:W-:Y:S05]  /*12640*/  CALL.REL.NOINC `($__internal_15_$__cuda_sm70_shflsync_down) ;  /* 0x000007b000007944 */ /* 0x000fea0003c00000 */
[----:B-1----:R-:W-:Y:S01]  /*12650*/  MOV R70, R66 ;  /* 0x0000004200467202 */ /* 0x002fe20000000f00 */
[----:B------:R-:W-:Y:S01]  /*12660*/  HFMA2.MMA R66, -RZ, RZ, 0, 4.76837158203125e-07 ;  /* 0x00000008ff427435 */ /* 0x000fe200000001ff */
[----:B------:R-:W-:-:S02]  /*12670*/  MOV R75, R72 ;  /* 0x00000048004b7202 */ /* 0x000fc40000000f00 */
[----:B------:R-:W-:Y:S02]  /*12680*/  MOV R76, 0x1f ;  /* 0x0000001f004c7802 */ /* 0x000fe40000000f00 */
[----:B------:R-:W-:Y:S02]  /*12690*/  MOV R65, 0xffffffff ;  /* 0xffffffff00417802 */ /* 0x000fe40000000f00 */
[----:B------:R-:W-:Y:S02]  /*126a0*/  MOV R64, 0x126c0 ;  /* 0x000126c000407802 */ /* 0x000fe40000000f00 */
[----:B------:R-:W-:Y:S05]  /*126b0*/  CALL.REL.NOINC `($__internal_15_$__cuda_sm70_shflsync_down) ;  /* 0x0000074000007944 */ /* 0x000fea0003c00000 */
[----:B-1----:R-:W-:Y:S05]  /*126c0*/  BRA `(.L_x_580) ;  /* 0xffff831000007947 */ /* 0x002fea000383ffff */
.L_x_487:
[----:B0-----:R-:W-:Y:S01]  /*126d0*/  HFMA2.MMA R66, -RZ, RZ, 0, 9.5367431640625e-07 ;  /* 0x00000010ff427435 */ /* 0x001fe200000001ff */
[----:B------:R-:W-:Y:S02]  /*126e0*/  MOV R75, R71 ;  /* 0x00000047004b7202 */ /* 0x000fe40000000f00 */
[----:B------:R-:W-:Y:S02]  /*126f0*/  MOV R76, 0x1f ;  /* 0x0000001f004c7802 */ /* 0x000fe40000000f00 */
[----:B------:R-:W-:Y:S02]  /*12700*/  MOV R65, 0xffffffff ;  /* 0xffffffff00417802 */ /* 0x000fe40000000f00 */
[----:B------:R-:W-:-:S02]  /*12710*/  MOV R64, 0x12730 ;  /* 0x0001273000407802 */ /* 0x000fc40000000f00 */
[----:B-1234-:R-:W-:Y:S05]  /*12720*/  CALL.REL.NOINC `($__internal_15_$__cuda_sm70_shflsync_down) ;  /* 0x000006d000007944 */ /* 0x01efea0003c00000 */
[----:B-1----:R-:W-:Y:S01]  /*12730*/  MOV R67, R66 ;  /* 0x0000004200437202 */ /* 0x002fe20000000f00 */
[----:B------:R-:W-:Y:S05]  /*12740*/  BRA `(.L_x_581) ;  /* 0xffff83a000007947 */ /* 0x000fea000383ffff */
.L_x_488:
[----:B0-----:R-:W-:Y:S01]  /*12750*/  HFMA2.MMA R66, -RZ, RZ, 0, 9.5367431640625e-07 ;  /* 0x00000010ff427435 */ /* 0x001fe200000001ff */
[----:B------:R-:W-:-:S02]  /*12760*/  MOV R75, R74 ;  /* 0x0000004a004b7202 */ /* 0x000fc40000000f00 */
[----:B------:R-:W-:Y:S02]  /*12770*/  MOV R76, 0x1f ;  /* 0x0000001f004c7802 */ /* 0x000fe40000000f00 */
[----:B------:R-:W-:Y:S02]  /*12780*/  MOV R65, 0xffffffff ;  /* 0xffffffff00417802 */ /* 0x000fe40000000f00 */
[----:B------:R-:W-:Y:S02]  /*12790*/  MOV R64, 0x127b0 ;  /* 0x000127b000407802 */ /* 0x000fe40000000f00 */
[----:B-1234-:R-:W-:Y:S05]  /*127a0*/  CALL.REL.NOINC `($__internal_15_$__cuda_sm70_shflsync_down) ;  /* 0x0000065000007944 */ /* 0x01efea0003c00000 */
[----:B-1----:R-:W-:Y:S01]  /*127b0*/  MOV R69, R66 ;  /* 0x0000004200457202 */ /* 0x002fe20000000f00 */
[----:B------:R-:W-:Y:S01]  /*127c0*/  HFMA2.MMA R66, -RZ, RZ, 0, 9.5367431640625e-07 ;  /* 0x00000010ff427435 */ /* 0x000fe200000001ff */
[----:B------:R-:W-:Y:S02]  /*127d0*/  MOV R75, R68 ;  /* 0x00000044004b7202 */ /* 0x000fe40000000f00 */
[----:B------:R-:W-:Y:S02]  /*127e0*/  MOV R76, 0x1f ;  /* 0x0000001f004c7802 */ /* 0x000fe40000000f00 */
[----:B------:R-:W-:-:S02]  /*127f0*/  MOV R65, 0xffffffff ;  /* 0xffffffff00417802 */ /* 0x000fc40000000f00 */
[----:B------:R-:W-:Y:S02]  /*12800*/  MOV R64, 0x12820 ;  /* 0x0001282000407802 */ /* 0x000fe40000000f00 */
[----:B------:R-:W-:Y:S05]  /*12810*/  CALL.REL.NOINC `($__internal_15_$__cuda_sm70_shflsync_down) ;  /* 0x000005e000007944 */ /* 0x000fea0003c00000 */
[----:B-1----:R-:W-:Y:S01]  /*12820*/  MOV R70, R66 ;  /* 0x0000004200467202 */ /* 0x002fe20000000f00 */
[----:B------:R-:W-:Y:S01]  /*12830*/  HFMA2.MMA R66, -RZ, RZ, 0, 9.5367431640625e-07 ;  /* 0x00000010ff427435 */ /* 0x000fe200000001ff */
[----:B------:R-:W-:Y:S02]  /*12840*/  MOV R75, R72 ;  /* 0x00000048004b7202 */ /* 0x000fe40000000f00 */
[----:B------:R-:W-:Y:S02]  /*12850*/  MOV R76, 0x1f ;  /* 0x0000001f004c7802 */ /* 0x000fe40000000f00 */
[----:B------:R-:W-:Y:S02]  /*12860*/  MOV R65, 0xffffffff ;  /* 0xffffffff00417802 */ /* 0x000fe40000000f00 */
[----:B------:R-:W-:Y:S02]  /*12870*/  MOV R64, 0x12890 ;  /* 0x0001289000407802 */ /* 0x000fe40000000f00 */
[----:B------:R-:W-:Y:S05]  /*12880*/  CALL.REL.NOINC `($__internal_15_$__cuda_sm70_shflsync_down) ;  /* 0x0000057000007944 */ /* 0x000fea0003c00000 */
[----:B-1----:R-:W-:Y:S05]  /*12890*/  BRA `(.L_x_582) ;  /* 0xffff829000007947 */ /* 0x002fea000383ffff */
.L_x_491:
[----:B0-----:R-:W-:Y:S01]  /*128a0*/  HFMA2.MMA R66, -RZ, RZ, 0, 0 ;  /* 0x00000000ff427435 */ /* 0x001fe200000001ff */
[----:B------:R-:W-:Y:S02]  /*128b0*/  MOV R64, R71 ;  /* 0x0000004700407202 */ /* 0x000fe40000000f00 */
[----:B------:R-:W-:-:S02]  /*128c0*/  MOV R247, 0xffffffff ;  /* 0xffffffff00f77802 */ /* 0x000fc40000000f00 */
[----:B------:R-:W-:Y:S02]  /*128d0*/  MOV R65, 0x128f0 ;  /* 0x000128f000417802 */ /* 0x000fe40000000f00 */
[----:B-1234-:R-:W-:Y:S05]  /*128e0*/  CALL.REL.NOINC `($__internal_16_$__cuda_sm70_shflsync_idx_p) ;  /* 0x0000055000007944 */ /* 0x01efea0003c00000 */
[----:B-1----:R-:W-:Y:S01]  /*128f0*/  MOV R69, R66 ;  /* 0x0000004200457202 */ /* 0x002fe20000000f00 */
[----:B------:R-:W-:Y:S01]  /*12900*/  HFMA2.MMA R66, -RZ, RZ, 0, 0 ;  /* 0x00000000ff427435 */ /* 0x000fe200000001ff */
[----:B------:R-:W-:Y:S02]  /*12910*/  MOV R64, R74 ;  /* 0x0000004a00407202 */ /* 0x000fe40000000f00 */
[----:B------:R-:W-:Y:S02]  /*12920*/  MOV R247, 0xffffffff ;  /* 0xffffffff00f77802 */ /* 0x000fe40000000f00 */
[----:B------:R-:W-:Y:S02]  /*12930*/  MOV R65, 0x12950 ;  /* 0x0001295000417802 */ /* 0x000fe40000000f00 */
[----:B0-----:R-:W-:Y:S05]  /*12940*/  CALL.REL.NOINC `($__internal_16_$__cuda_sm70_shflsync_idx_p) ;  /* 0x000004f000007944 */ /* 0x001fea0003c00000 */
[----:B-1----:R-:W-:Y:S01]  /*12950*/  MOV R73, R66 ;  /* 0x0000004200497202 */ /* 0x002fe20000000f00 */
[----:B------:R-:W-:Y:S01]  /*12960*/  HFMA2.MMA R66, -RZ, RZ, 0, 0 ;  /* 0x00000000ff427435 */ /* 0x000fe200000001ff */
[----:B------:R-:W-:Y:S02]  /*12970*/  MOV R64, R68 ;  /* 0x0000004400407202 */ /* 0x000fe40000000f00 */
[----:B------:R-:W-:-:S02]  /*12980*/  MOV R247, 0xffffffff ;  /* 0xffffffff00f77802 */ /* 0x000fc40000000f00 */
        /* <DEDUP_REMOVED lines=8> */
[----:B------:R-:W-:Y:S02]  /*12a10*/  MOV R70, R69 ;  /* 0x0000004500467202 */ /* 0x000fe40000000f00 */
[----:B------:R-:W-:Y:S02]  /*12a20*/  MOV R69, R67 ;  /* 0x0000004300457202 */ /* 0x000fe40000000f00 */
[----:B-1----:R-:W-:Y:S01]  /*12a30*/  MOV R67, R66 ;  /* 0x0000004200437202 */ /* 0x002fe20000000f00 */
[----:B------:R-:W-:Y:S01]  /*12a40*/  HFMA2.MMA R66, -RZ, RZ, 0, 5.9604644775390625e-08 ;  /* 0x00000001ff427435 */ /* 0x000fe200000001ff */
[----:B------:R-:W-:-:S02]  /*12a50*/  MOV R75, R71 ;  /* 0x00000047004b7202 */ /* 0x000fc40000000f00 */
[----:B------:R-:W-:Y:S02]  /*12a60*/  MOV R76, 0x1f ;  /* 0x0000001f004c7802 */ /* 0x000fe40000000f00 */
[----:B------:R-:W-:Y:S02]  /*12a70*/  MOV R65, 0xffffffff ;  /* 0xffffffff00417802 */ /* 0x000fe40000000f00 */
[----:B------:R-:W-:Y:S02]  /*12a80*/  MOV R64, 0x12aa0 ;  /* 0x00012aa000407802 */ /* 0x000fe40000000f00 */
[----:B0-----:R-:W-:Y:S05]  /*12a90*/  CALL.REL.NOINC `($__internal_15_$__cuda_sm70_shflsync_down) ;  /* 0x0000036000007944 */ /* 0x001fea0003c00000 */
[----:B-1----:R-:W-:Y:S01]  /*12aa0*/  MOV R71, R66 ;  /* 0x0000004200477202 */ /* 0x002fe20000000f00 */
[----:B------:R-:W-:Y:S01]  /*12ab0*/  HFMA2.MMA R66, -RZ, RZ, 0, 5.9604644775390625e-08 ;  /* 0x00000001ff427435 */ /* 0x000fe200000001ff */
[----:B------:R-:W-:Y:S02]  /*12ac0*/  MOV R75, R74 ;  /* 0x0000004a004b7202 */ /* 0x000fe40000000f00 */
[----:B------:R-:W-:Y:S02]  /*12ad0*/  MOV R76, 0x1f ;  /* 0x0000001f004c7802 */ /* 0x000fe40000000f00 */
[----:B------:R-:W-:-:S02]  /*12ae0*/  MOV R65, 0xffffffff ;  /* 0xffffffff00417802 */ /* 0x000fc40000000f00 */
[----:B------:R-:W-:Y:S02]  /*12af0*/  MOV R64, 0x12b10 ;  /* 0x00012b1000407802 */ /* 0x000fe40000000f00 */
[----:B------:R-:W-:Y:S05]  /*12b00*/  CALL.REL.NOINC `($__internal_15_$__cuda_sm70_shflsync_down) ;  /* 0x000002f000007944 */ /* 0x000fea0003c00000 */
        /* <DEDUP_REMOVED lines=14> */
[-C--:B------:R-:W-:Y:S01]  /*12bf0*/  FMUL.FTZ R75, R63, R73.reuse ;  /* 0x000000493f4b7220 */ /* 0x080fe20000410000 */
[----:B-1----:R-:W-:Y:S01]  /*12c00*/  MOV R72, R66 ;  /* 0x0000004200487202 */ /* 0x002fe20000000f00 */
[-C--:B------:R-:W-:Y:S01]  /*12c10*/  FMUL.FTZ R76, R62, R73.reuse ;  /* 0x000000493e4c7220 */ /* 0x080fe20000410000 */
[----:B------:R-:W-:Y:S01]  /*12c20*/  HFMA2.MMA R66, -RZ, RZ, 0, 0 ;  /* 0x00000000ff427435 */ /* 0x000fe200000001ff */
[C---:B------:R-:W-:Y:S01]  /*12c30*/  FMUL.FTZ R78, R60.reuse, R70 ;  /* 0x000000463c4e7220 */ /* 0x040fe20000410000 */
[----:B------:R-:W-:Y:S01]  /*12c40*/  MOV R64, R60 ;  /* 0x0000003c00407202 */ /* 0x000fe20000000f00 */
[-C--:B------:R-:W-:Y:S01]  /*12c50*/  FMUL.FTZ R77, R60, R73.reuse ;  /* 0x000000493c4d7220 */ /* 0x080fe20000410000 */
[----:B------:R-:W-:Y:S01]  /*12c60*/  MOV R247, 0xffffffff ;  /* 0xffffffff00f77802 */ /* 0x000fe20000000f00 */
[----:B------:R-:W-:Y:S01]  /*12c70*/  FMUL.FTZ R60, R61, R73 ;  /* 0x000000493d3c7220 */ /* 0x000fe20000410000 */
[----:B------:R-:W-:Y:S01]  /*12c80*/  MOV R65, 0x12cc0 ;  /* 0x00012cc000417802 */ /* 0x000fe20000000f00 */
[----:B------:R-:W-:-:S02]  /*12c90*/  FFMA.FTZ R75, R62, R70, -R75 ;  /* 0x000000463e4b7223 */ /* 0x000fc4000001084b */
[----:B------:R-:W-:Y:S02]  /*12ca0*/  FFMA.FTZ R76, R63, R70, R76 ;  /* 0x000000463f4c7223 */ /* 0x000fe4000001004c */
[----:B------:R-:W-:Y:S05]  /*12cb0*/  CALL.REL.NOINC `($__internal_16_$__cuda_sm70_shflsync_idx_p) ;  /* 0x0000018000007944 */ /* 0x000fea0003c00000 */
        /* <DEDUP_REMOVED lines=20> */
        .weak           $__internal_15_$__cuda_sm70_shflsync_down
        .type           $__internal_15_$__cuda_sm70_shflsync_down,@function
        .size           $__internal_15_$__cuda_sm70_shflsync_down,($__internal_16_$__cuda_sm70_shflsync_idx_p - $__internal_15_$__cuda_sm70_shflsync_down)
$__internal_15_$__cuda_sm70_shflsync_down:
[----:B------:R-:W-:Y:S04]  /*12e00*/  WARPSYNC R65 ;  /* 0x0000004100007348 */ /* 0x000fe80003800000 */
[----:B------:R0:W1:Y:S02]  /*12e10*/  SHFL.DOWN PT, R66, R75, R66, R76 ;  /* 0x080000424b427389 */ /* 0x00006400000e004c */
[----:B0-----:R-:W-:-:S06]  /*12e20*/  HFMA2.MMA R65, -RZ, RZ, 0, 0 ;  /* 0x00000000ff417435 */ /* 0x001fcc00000001ff */
[----:B------:R-:W-:Y:S05]  /*12e30*/  RET.REL.NODEC R64 `(_Z25selective_scan_bwd_kernelI32Selective_Scan_bwd_kernel_traitsILi128ELi16ELb0ELb0ELb1ELb0ELb1EN3c104HalfENS1_7complexIfEEEEv12SSMParamsBwd) ;  /* 0xfffed1c040007950 */ /* 0x000fea0003c3ffff */
        .weak           $__internal_16_$__cuda_sm70_shflsync_idx_p
        .type           $__internal_16_$__cuda_sm70_shflsync_idx_p,@function
        .size           $__internal_16_$__cuda_sm70_shflsync_idx_p,($__internal_17_$__cuda_sm70_shflsync_up - $__internal_16_$__cuda_sm70_shflsync_idx_p)
$__internal_16_$__cuda_sm70_shflsync_idx_p:
[----:B------:R-:W-:Y:S01]  /*12e40*/  MOV R147, 0x1f ;  /* 0x0000001f00937802 */ /* 0x000fe20000000f00 */
[----:B------:R-:W-:Y:S04]  /*12e50*/  WARPSYNC R247 ;  /* 0x000000f700007348 */ /* 0x000fe80003800000 */
[----:B------:R0:W1:Y:S04]  /*12e60*/  SHFL.IDX PT, R66, R64, R66, R147 ;  /* 0x0000004240427389 */ /* 0x00006800000e0093 */
[----:B0-----:R-:W0:Y:S01]  /*12e70*/  S2R R147, SR_LANEID ;  /* 0x0000000000937919 */ /* 0x001e220000000000 */
[----:B------:R-:W-:Y:S01]  /*12e80*/  MOV R64, R65 ;  /* 0x0000004100407202 */ /* 0x000fe20000000f00 */
[----:B------:R-:W-:-:S06]  /*12e90*/  HFMA2.MMA R65, -RZ, RZ, 0, 0 ;  /* 0x00000000ff417435 */ /* 0x000fcc00000001ff */
[----:B------:R-:W-:Y:S05]  /*12ea0*/  RET.REL.NODEC R64 `(_Z25selective_scan_bwd_kernelI32Selective_Scan_bwd_kernel_traitsILi128ELi16ELb0ELb0ELb1ELb0ELb1EN3c104HalfENS1_7complexIfEEEEv12SSMParamsBwd) ;  /* 0xfffed15040007950 */ /* 0x000fea0003c3ffff */
        .weak           $__internal_17_$__cuda_sm70_shflsync_up
        .type           $__internal_17_$__cuda_sm70_shflsync_up,@function
        .size           $__internal_17_$__cuda_sm70_shflsync_up,(.L_x_14449 - $__internal_17_$__cuda_sm70_shflsync_up)
$__internal_17_$__cuda_sm70_shflsync_up:
[----:B------:R-:W-:Y:S01]  /*12eb0*/  MOV R65, 0x0 ;  /* 0x0000000000417802 */ /* 0x000fe20000000f00 */
[----:B------:R-:W-:Y:S04]  /*12ec0*/  WARPSYNC R66 ;  /* 0x0000004200007348 */ /* 0x000fe80003800000 */
[----:B------:R0:W1:Y:S01]  /*12ed0*/  SHFL.UP PT, R66, R71, R68, R69 ;  /* 0x0400004447427389 */ /* 0x00006200000e0045 */
[----:B------:R-:W-:Y:S05]  /*12ee0*/  RET.REL.NODEC R64 `(_Z25selective_scan_bwd_kernelI32Selective_Scan_bwd_kernel_traitsILi128ELi16ELb0ELb0ELb1ELb0ELb1EN3c104HalfENS1_7complexIfEEEEv12SSMParamsBwd) ;  /* 0xfffed11040007950 */ /* 0x000fea0003c3ffff */
.L_x_584:
        /* <DEDUP_REMOVED lines=9> */
.L_x_14449:


//--------------------- .text._Z25selective_scan_bwd_kernelI32Selective_Scan_bwd_kernel_traitsILi128ELi16ELb0ELb0ELb1ELb1ELb0EN3c104HalfENS1_7complexIfEEEEv12SSMParamsBwd --------------------------
	.section	.text._Z25selective_scan_bwd_kernelI32Selective_Scan_bwd_kernel_traitsILi128ELi16ELb0ELb0ELb1ELb1ELb0EN3c104HalfENS1_7complexIfEEEEv12SSMParamsBwd,"ax",@progbits
	.sectioninfo	@"SHI_REGISTERS=255"
	.align	128
        .global         _Z25selective_scan_bwd_kernelI32Selective_Scan_bwd_kernel_traitsILi128ELi16ELb0ELb0ELb1ELb1ELb0EN3c104HalfENS1_7complexIfEEEEv12SSMParamsBwd
        .type           _Z25selective_scan_bwd_kernelI32Selective_Scan_bwd_kernel_traitsILi128ELi16ELb0ELb0ELb1ELb1ELb0EN3c104HalfENS1_7complexIfEEEEv12SSMParamsBwd,@function
        .size           _Z25selective_scan_bwd_kernelI32Selective_Scan_bwd_kernel_traitsILi128ELi16ELb0ELb0ELb1ELb1ELb0EN3c104HalfENS1_7complexIfEEEEv12SSMParamsBwd,(.L_x_14452 - _Z25selective_scan_bwd_kernelI32Selective_Scan_bwd_kernel_traitsILi128ELi16ELb0ELb0ELb1ELb1ELb0EN3c104HalfENS1_7complexIfEEEEv12SSMParamsBwd)
        .other          _Z25selective_scan_bwd_kernelI32Selective_Scan_bwd_kernel_traitsILi128ELi16ELb0ELb0ELb1ELb1ELb0EN3c104HalfENS1_7complexIfEEEEv12SSMParamsBwd,@"STO_CUDA_ENTRY STV_DEFAULT"
_Z25selective_scan_bwd_kernelI32Selective_Scan_bwd_kernel_traitsILi128ELi16ELb0ELb0ELb1ELb1ELb0EN3c104HalfENS1_7complexIfEEEEv12SSMParamsBwd:
.text._Z25selective_scan_bwd_kernelI32Selective_Scan_bwd_kernel_traitsILi128ELi16ELb0ELb0ELb1ELb1ELb0EN3c104HalfENS1_7complexIfEEEEv12SSMParamsBwd:
        /* <DEDUP_REMOVED lines=38> */
[----:B------:R1:W-:Y:S01]  /*0260*/  STL [R1+0xc], RZ ;  /* 0x00000cff01007387 */ /* 0x0003e20000100800 */
        /* <DEDUP_REMOVED lines=120> */
[----:B------:R4:W-:Y:S04]  /*09f0*/  STL [R1+0xc], RZ ;  /* 0x00000cff01007387 */ /* 0x0009e80000100800 */
[----:B------:R-:W1:Y:S04]  /*0a00*/  S2R R147, SR_LANEID ;  /* 0x0000000000937919 */ /* 0x000e680000000000 */
[----:B------:R4:W-:Y:S01]  /*0a10*/  STL [R1+0x10], RZ ;  /* 0x000010ff01007387 */ /* 0x0009e20000100800 */
[----:B-1-3--:R-:W-:-:S04]  /*0a20*/  SHF.R.S32.HI R3, RZ, 0x1f, R148 ;  /* 0x0000001fff037819 */ /* 0x00afc80000011494 */
[----:B------:R-:W-:-:S04]  /*0a30*/  LEA.HI R3, R3, R148, RZ, 0x5 ;  /* 0x0000009403037211 */ /* 0x000fc800078f28ff */
[----:B----4-:R-:W-:Y:S02]  /*0a40*/  SHF.R.S32.HI R237, RZ, 0x5, R3 ;  /* 0x00000005ffed7819 */ /* 0x010fe40000011403 */
.L_x_724:
        /* <DEDUP_REMOVED lines=90> */
[-C--:B------:R-:W-:Y:S02]  /*0ff0*/  LEA.HI.SX32 R56, R56, R21.reuse, 0x1b ;  /* 0x0000001538387211 */ /* 0x080fe400078fdaff */
[----:B------:R-:W-:Y:S02]  /*1000*/  SHF.L.U32 R45, R23, 0x1, RZ ;  /* 0x00000001172d7819 */ /* 0x000fe400000006ff */
        /* <DEDUP_REMOVED lines=36> */
[----:B------:R-:W-:Y:S02]  /*1250*/  ISETP.GE.AND P0, PT, R30, R27, PT ;  /* 0x0000001b1e00720c */ /* 0x000fe40003f06270 */
[----:B------:R-:W-:Y:S02]  /*1260*/  MOV R92, UR25 ;  /* 0x00000019005c7c02 */ /* 0x000fe40008000f00 */
[----:B------:R-:W-:-:S05]  /*1270*/  MOV R93, UR26 ;  /* 0x0000001a005d7c02 */ /* 0x000fca0008000f00 */
[C---:B------:R-:W-:Y:S01]  /*1280*/  IMAD.WIDE R92, R146.reuse, 0x2, R92 ;  /* 0x00000002925c7825 */ /* 0x040fe200078e025c */
[-C--:B------:R-:W-:Y:S02]  /*1290*/  ISETP.GE.AND P1, PT, R146, R27.reuse, PT ;  /* 0x0000001b9200720c */ /* 0x080fe40003f26270 */
[-C--:B------:R-:W-:Y:S02]  /*12a0*/  ISETP.GE.AND P2, PT, R20, R27.reuse, PT ;  /* 0x0000001b1400720c */ /* 0x080fe40003f46270 */
[-C--:B------:R-:W-:Y:S02]  /*12b0*/  ISETP.GE.AND P3, PT, R22, R27.reuse, PT ;  /* 0x0000001b1600720c */ /* 0x080fe40003f66270 */
[-C--:B------:R-:W-:Y:S02]  /*12c0*/  ISETP.GE.AND P4, PT, R28, R27.reuse, PT ;  /* 0x0000001b1c00720c */ /* 0x080fe40003f86270 */
[-C--:B------:R-:W-:Y:S02]  /*12d0*/  ISETP.GE.AND P5, PT, R24, R27.reuse, PT ;  /* 0x0000001b1800720c */ /* 0x080fe40003fa6270 */
[----:B------:R-:W-:-:S02]  /*12e0*/  ISETP.GE.AND P6, PT, R26, R27, PT ;  /* 0x0000001b1a00720c */ /* 0x000fc40003fc6270 */
[----:B------:R-:W-:Y:S02]  /*12f0*/  PRMT R2, RZ, 0x7610, R2 ;  /* 0x00007610ff027816 */ /* 0x000fe40000000002 */
[----:B------:R-:W-:Y:S01]  /*1300*/  PRMT R3, RZ, 0x7610, R3 ;  /* 0x00007610ff037816 */ /* 0x000fe20000000003 */
[----:B----4-:R-:W-:Y:S04]  /*1310*/  STS.U16 [R45], R4 ;  /* 0x000000042d007388 */ /* 0x010fe80000000400 */
[----:B-----5:R-:W-:Y:S04]  /*1320*/  STS.U16 [R43+0x40], R5 ;  /* 0x000040052b007388 */ /* 0x020fe80000000400 */
[----:B--2---:R-:W-:Y:S04]  /*1330*/  STS.U16 [R41+0x80], R6 ;  /* 0x0000800629007388 */ /* 0x004fe80000000400 */
[----:B---3--:R-:W-:Y:S04]  /*1340*/  STS.U16 [R252+0xc0], R7 ;  /* 0x0000c007fc007388 */ /* 0x008fe80000000400 */
        /* <DEDUP_REMOVED lines=30> */
[----:B-1----:R-:W-:-:S02]  /*1530*/  PRMT R8, RZ, 0x7610, R8 ;  /* 0x00007610ff087816 */ /* 0x002fc40000000008 */
[----:B--2---:R-:W-:-:S04]  /*1540*/  PRMT R9, RZ, 0x7610, R9 ;  /* 0x00007610ff097816 */ /* 0x004fc80000000009 */
[----:B------:R-:W2:Y:S01]  /*1550*/  @!P0 LDG.E.U16 R8, [R92.64+0x180] ;  /* 0x0001801e5c088981 */ /* 0x000ea2000c1e1500 */
[-C--:B------:R-:W-:Y:S02]  /*1560*/  ISETP.GE.AND P0, PT, R32, R27.reuse, PT ;  /* 0x0000001b2000720c */ /* 0x080fe40003f06270 */
[----:B---3--:R-:W-:Y:S01]  /*1570*/  PRMT R10, RZ, 0x7610, R10 ;  /* 0x00007610ff0a7816 */ /* 0x008fe2000000000a */
[----:B------:R-:W3:Y:S01]  /*1580*/  @!P1 LDG.E.U16 R2, [R92.64] ;  /* 0x0000001e5c029981 */ /* 0x000ee2000c1e1500 */
[----:B------:R-:W-:Y:S02]  /*1590*/  PRMT R4, RZ, 0x7610, R4 ;  /* 0x00007610ff047816 */ /* 0x000fe40000000004 */
[----:B------:R-:W-:Y:S01]  /*15a0*/  PRMT R7, RZ, 0x7610, R7 ;  /* 0x00007610ff077816 */ /* 0x000fe20000000007 */
[----:B------:R-:W2:Y:S06]  /*15b0*/  @!P2 LDG.E.U16 R3, [R92.64+0x40] ;  /* 0x0000401e5c03a981 */ /* 0x000eac000c1e1500 */
[----:B------:R-:W2:Y:S01]  /*15c0*/  @!P0 LDG.E.U16 R9, [R92.64+0x1c0] ;  /* 0x0001c01e5c098981 */ /* 0x000ea2000c1e1500 */
[----:B------:R-:W-:-:S02]  /*15d0*/  ISETP.GE.AND P0, PT, R34, R27, PT ;  /* 0x0000001b2200720c */ /* 0x000fc40003f06270 */
[----:B------:R-:W-:Y:S01]  /*15e0*/  PRMT R5, RZ, 0x7610, R5 ;  /* 0x00007610ff057816 */ /* 0x000fe20000000005 */
[----:B------:R-:W2:Y:S01]  /*15f0*/  @!P3 LDG.E.U16 R4, [R92.64+0x80] ;  /* 0x0000801e5c04b981 */ /* 0x000ea2000c1e1500 */
[----:B------:R-:W-:Y:S02]  /*1600*/  PRMT R6, RZ, 0x7610, R6 ;  /* 0x00007610ff067816 */ /* 0x000fe40000000006 */
[-C--:B------:R-:W-:Y:S01]  /*1610*/  ISETP.GE.AND P1, PT, R38, R27.reuse, PT ;  /* 0x0000001b2600720c */ /* 0x080fe20003f26270 */
[----:B------:R-:W2:Y:S01]  /*1620*/  @!P4 LDG.E.U16 R7, [R92.64+0x140] ;  /* 0x0001401e5c07c981 */ /* 0x000ea2000c1e1500 */
[----:B------:R-:W-:-:S05]  /*1630*/  ISETP.GE.AND P2, PT, R40, R27, PT ;  /* 0x0000001b2800720c */ /* 0x000fca0003f46270 */
[----:B------:R-:W2:Y:S01]  /*1640*/  @!P0 LDG.E.U16 R10, [R92.64+0x200] ;  /* 0x0002001e5c0a8981 */ /* 0x000ea2000c1e1500 */
[-C--:B------:R-:W-:Y:S02]  /*1650*/  ISETP.GE.AND P0, PT, R36, R27.reuse, PT ;  /* 0x0000001b2400720c */ /* 0x080fe40003f06270 */
[-C--:B------:R-:W-:Y:S01]  /*1660*/  ISETP.GE.AND P3, PT, R42, R27.reuse, PT ;  /* 0x0000001b2a00720c */ /* 0x080fe20003f66270 */
[----:B------:R-:W2:Y:S01]  /*1670*/  @!P5 LDG.E.U16 R5, [R92.64+0xc0] ;  /* 0x0000c01e5c05d981 */ /* 0x000ea2000c1e1500 */
[-C--:B------:R-:W-:Y:S02]  /*1680*/  ISETP.GE.AND P4, PT, R44, R27.reuse, PT ;  /* 0x0000001b2c00720c */ /* 0x080fe40003f86270 */
[-C--:B------:R-:W-:Y:S01]  /*1690*/  ISETP.GE.AND P5, PT, R46, R27.reuse, PT ;  /* 0x0000001b2e00720c */ /* 0x080fe20003fa6270 */
[----:B------:R-:W2:Y:S01]  /*16a0*/  @!P6 LDG.E.U16 R6, [R92.64+0x100] ;  /* 0x0001001e5c06e981 */ /* 0x000ea2000c1e1500 */
[----:B------:R-:W-:Y:S02]  /*16b0*/  ISETP.GE.AND P6, PT, R48, R27, PT ;  /* 0x0000001b3000720c */ /* 0x000fe40003fc6270 */
[----:B----4-:R-:W-:-:S02]  /*16c0*/  PRMT R11, RZ, 0x7610, R11 ;  /* 0x00007610ff0b7816 */ /* 0x010fc4000000000b */
[----:B-----5:R-:W-:Y:S02]  /*16d0*/  PRMT R12, RZ, 0x7610, R12 ;  /* 0x00007610ff0c7816 */ /* 0x020fe4000000000c */
[----:B0-----:R-:W-:Y:S02]  /*16e0*/  PRMT R13, RZ, 0x7610, R13 ;  /* 0x00007610ff0d7816 */ /* 0x001fe4000000000d */
[----:B------:R-:W-:Y:S01]  /*16f0*/  PRMT R14, RZ, 0x7610, R14 ;  /* 0x00007610ff0e7816 */ /* 0x000fe2000000000e */
[----:B------:R-:W4:Y:S01]  /*1700*/  @!P0 LDG.E.U16 R11, [R92.64+0x240] ;  /* 0x0002401e5c0b8981 */ /* 0x000f22000c1e1500 */
[----:B------:R-:W-:Y:S02]  /*1710*/  PRMT R15, RZ, 0x7610, R15 ;  /* 0x00007610ff0f7816 */ /* 0x000fe4000000000f */
[----:B------:R-:W-:Y:S01]  /*1720*/  PRMT R16, RZ, 0x7610, R16 ;  /* 0x00007610ff107816 */ /* 0x000fe20000000010 */
[----:B------:R-:W5:Y:S01]  /*1730*/  @!P1 LDG.E.U16 R12, [R92.64+0x280] ;  /* 0x0002801e5c0c9981 */ /* 0x000f62000c1e1500 */
[----:B------:R-:W-:-:S03]  /*1740*/  PRMT R17, RZ, 0x7610, R17 ;  /* 0x00007610ff117816 */ /* 0x000fc60000000011 */
[----:B------:R-:W4:Y:S04]  /*1750*/  @!P2 LDG.E.U16 R13, [R92.64+0x2c0] ;  /* 0x0002c01e5c0da981 */ /* 0x000f28000c1e1500 */
        /* <DEDUP_REMOVED lines=15> */
[----:B------:R-:W-:Y:S01]  /*1850*/  PRMT R37, RZ, 0x7610, R37 ;  /* 0x00007610ff257816 */ /* 0x000fe20000000025 */
[----:B---3--:R0:W-:Y:S04]  /*1860*/  STS.U16 [R45], R2 ;  /* 0x000000022d007388 */ /* 0x0081e80000000400 */
[----:B--2---:R1:W-:Y:S04]  /*1870*/  STS.U16 [R43+0x40], R3 ;  /* 0x000040032b007388 */ /* 0x0043e80000000400 */
[----:B------:R-:W-:Y:S01]  /*1880*/  STS.U16 [R41+0x80], R4 ;  /* 0x0000800429007388 */ /* 0x000fe20000000400 */
[----:B0-----:R-:W-:-:S02]  /*1890*/  MOV R2, UR27 ;  /* 0x0000001b00027c02 */ /* 0x001fc40008000f00 */
[----:B-1----:R-:W-:Y:S01]  /*18a0*/  MOV R3, UR28 ;  /* 0x0000001c00037c02 */ /* 0x002fe20008000f00 */
[----:B------:R-:W-:Y:S04]  /*18b0*/  STS.U16 [R252+0xc0], R5 ;  /* 0x0000c005fc007388 */ /* 0x000fe80000000400 */
[----:B------:R-:W-:Y:S04]  /*18c0*/  STS.U16 [R251+0x100], R6 ;  /* 0x00010006fb007388 */ /* 0x000fe80000000400 */
[----:B------:R0:W-:Y:S04]  /*18d0*/  STS.U16 [R250+0x140], R7 ;  /* 0x00014007fa007388 */ /* 0x0001e80000000400 */
[----:B------:R-:W-:Y:S04]  /*18e0*/  STS.U16 [R249+0x180], R8 ;  /* 0x00018008f9007388 */ /* 0x000fe80000000400 */
[----:B------:R-:W-:Y:S04]  /*18f0*/  STS.U16 [R248+0x1c0], R9 ;  /* 0x0001c009f8007388 */ /* 0x000fe80000000400 */
[----:B------:R-:W-:Y:S04]  /*1900*/  STS.U16 [R245+0x200], R10 ;  /* 0x0002000af5007388 */ /* 0x000fe80000000400 */
[----:B----4-:R-:W-:Y:S04]  /*1910*/  STS.U16 [R244+0x240], R11 ;  /* 0x0002400bf4007388 */ /* 0x010fe80000000400 */
[----:B-----5:R-:W-:Y:S04]  /*1920*/  STS.U16 [R243+0x280], R12 ;  /* 0x0002800cf3007388 */ /* 0x020fe80000000400 */
[----:B------:R-:W-:Y:S04]  /*1930*/  STS.U16 [R242+0x2c0], R13 ;  /* 0x0002c00df2007388 */ /* 0x000fe80000000400 */
[----:B------:R-:W-:Y:S01]  /*1940*/  STS.U16 [R241+0x300], R14 ;  /* 0x0003000ef1007388 */ /* 0x000fe20000000400 */
[----:B0-----:R-:W-:-:S03]  /*1950*/  IMAD.WIDE R6, R146, 0x2, R2 ;  /* 0x0000000292067825 */ /* 0x001fc600078e0202 */
        /* <DEDUP_REMOVED lines=9> */
[----:B------:R-:W2:Y:S04]  /*19f0*/  LDS.U16 R13, [R145+0xa] ;  /* 0x00000a00910d7984 */ /* 0x000ea80000000400 */
        /* <DEDUP_REMOVED lines=11> */
[----:B------:R0:W5:Y:S01]  /*1ab0*/  @!P0 LDG.E.U16 R19, [R6.64] ;  /* 0x0000001e06138981 */ /* 0x000162000c1e1500 */
[----:B------:R-:W-:-:S03]  /*1ac0*/  ISETP.GE.AND P0, PT, R22, R27, PT ;  /* 0x0000001b1600720c */ /* 0x000fc60003f06270 */
[----:B------:R0:W5:Y:S01]  /*1ad0*/  @!P1 LDG.E.U16 R20, [R6.64+0x40] ;  /* 0x0000401e06149981 */ /* 0x000162000c1e1500 */
[----:B------:R-:W-:-:S03]  /*1ae0*/  ISETP.GE.AND P1, PT, R24, R27, PT ;  /* 0x0000001b1800720c */ /* 0x000fc60003f26270 */
[----:B------:R0:W5:Y:S04]  /*1af0*/  @!P4 LDG.E.U16 R35, [R6.64+0x340] ;  /* 0x0003401e0623c981 */ /* 0x000168000c1e1500 */
[----:B------:R0:W5:Y:S04]  /*1b00*/  @!P6 LDG.E.U16 R37, [R6.64+0x3c0] ;  /* 0x0003c01e0625e981 */ /* 0x000168000c1e1500 */
[----:B------:R0:W5:Y:S01]  /*1b10*/  @!P0 LDG.E.U16 R21, [R6.64+0x80] ;  /* 0x0000801e06158981 */ /* 0x000162000c1e1500 */
[-C--:B------:R-:W-:Y:S02]  /*1b20*/  ISETP.GE.AND P0, PT, R26, R27.reuse, PT ;  /* 0x0000001b1a00720c */ /* 0x080fe40003f06270 */
[----:B------:R-:W-:Y:S01]  /*1b30*/  PRMT R22, RZ, 0x7610, R22 ;  /* 0x00007610ff167816 */ /* 0x000fe20000000016 */
[----:B------:R0:W5:Y:S01]  /*1b40*/  @!P1 LDG.E.U16 R23, [R6.64+0xc0] ;  /* 0x0000c01e06179981 */ /* 0x000162000c1e1500 */
[----:B------:R-:W-:-:S09]  /*1b50*/  ISETP.GE.AND P1, PT, R28, R27, PT ;  /* 0x0000001b1c00720c */ /* 0x000fd20003f26270 */
[----:B------:R0:W5:Y:S01]  /*1b60*/  @!P0 LDG.E.U16 R22, [R6.64+0x100] ;  /* 0x0001001e06168981 */ /* 0x000162000c1e1500 */
[-C--:B------:R-:W-:Y:S02]  /*1b70*/  ISETP.GE.AND P0, PT, R30, R27.reuse, PT ;  /* 0x0000001b1e00720c */ /* 0x080fe40003f06270 */
[----:B------:R-:W-:Y:S01]  /*1b80*/  PRMT R24, RZ, 0x7610, R24 ;  /* 0x00007610ff187816 */ /* 0x000fe20000000018 */
[----:B------:R0:W5:Y:S01]  /*1b90*/  @!P1 LDG.E.U16 R25, [R6.64+0x140] ;  /* 0x0001401e06199981 */ /* 0x000162000c1e1500 */
[----:B------:R-:W-:-:S09]  /*1ba0*/  ISETP.GE.AND P1, PT, R32, R27, PT ;  /* 0x0000001b2000720c */ /* 0x000fd20003f26270 */
[----:B------:R0:W5:Y:S01]  /*1bb0*/  @!P0 LDG.E.U16 R24, [R6.64+0x180] ;  /* 0x0001801e06188981 */ /* 0x000162000c1e1500 */
[----:B------:R-:W-:Y:S02]  /*1bc0*/  ISETP.GE.AND P0, PT, R34, R27, PT ;  /* 0x0000001b2200720c */ /* 0x000fe40003f06270 */
[----:B------:R-:W-:Y:S01]  /*1bd0*/  PRMT R26, RZ, 0x7610, R26 ;  /* 0x00007610ff1a7816 */ /* 0x000fe2000000001a */
[----:B------:R0:W5:Y:S01]  /*1be0*/  @!P1 LDG.E.U16 R29, [R6.64+0x1c0] ;  /* 0x0001c01e061d9981 */ /* 0x000162000c1e1500 */
[----:B------:R-:W-:-:S09]  /*1bf0*/  ISETP.NE.AND P1, PT, R31, RZ, PT ;  /* 0x000000ff1f00720c */ /* 0x000fd20003f25270 */
[----:B------:R0:W5:Y:S01]  /*1c00*/  @!P0 LDG.E.U16 R26, [R6.64+0x200] ;  /* 0x0002001e061a8981 */ /* 0x000162000c1e1500 */
[----:B------:R-:W-:Y:S02]  /*1c10*/  ISETP.NE.AND P0, PT, R33, RZ, PT ;  /* 0x000000ff2100720c */ /* 0x000fe40003f05270 */
[----:B------:R-:W-:Y:S02]  /*1c20*/  PRMT R31, RZ, 0x7610, R31 ;  /* 0x00007610ff1f7816 */ /* 0x000fe4000000001f */
[----:B------:R-:W-:Y:S02]  /*1c30*/  PRMT R28, RZ, 0x7610, R28 ;  /* 0x00007610ff1c7816 */ /* 0x000fe4000000001c */
[----:B------:R-:W-:Y:S02]  /*1c40*/  PRMT R33, RZ, 0x7610, R33 ;  /* 0x00007610ff217816 */ /* 0x000fe40000000021 */
[----:B------:R-:W-:Y:S02]  /*1c50*/  PRMT R30, RZ, 0x7610, R30 ;  /* 0x00007610ff1e7816 */ /* 0x000fe4000000001e */
[----:B------:R-:W-:Y:S01]  /*1c60*/  PRMT R32, RZ, 0x7610, R32 ;  /* 0x00007610ff207816 */ /* 0x000fe20000000020 */
[----:B------:R0:W5:Y:S04]  /*1c70*/  @!P1 LDG.E.U16 R28, [R6.64+0x280] ;  /* 0x0002801e061c9981 */ /* 0x000168000c1e1500 */
[----:B------:R0:W5:Y:S04]  /*1c80*/  @!P0 LDG.E.U16 R31, [R6.64+0x240] ;  /* 0x0002401e061f8981 */ /* 0x000168000c1e1500 */
[----:B------:R0:W5:Y:S04]  /*1c90*/  @!P2 LDG.E.U16 R33, [R6.64+0x2c0] ;  /* 0x0002c01e0621a981 */ /* 0x000168000c1e1500 */
[----:B------:R0:W5:Y:S04]  /*1ca0*/  @!P3 LDG.E.U16 R30, [R6.64+0x300] ;  /* 0x0003001e061eb981 */ /* 0x000168000c1e1500 */
[----:B------:R0:W5:Y:S02]  /*1cb0*/  @!P5 LDG.E.U16 R32, [R6.64+0x380] ;  /* 0x0003801e0620d981 */ /* 0x000164000c1e1500 */
[----:B0-----:R-:W-:-:S02]  /*1cc0*/  HADD2.F32 R7, -RZ, R182.H0_H0 ;  /* 0x200000b6ff077230 */ /* 0x001fc40000004100 */
[----:B------:R-:W-:Y:S01]  /*1cd0*/  HADD2.F32 R8, -RZ, R8.H0_H0 ;  /* 0x20000008ff087230 */ /* 0x000fe20000004100 */
[----:B------:R-:W-:Y:S04]  /*1ce0*/  STL [R1+0x8], R45 ;  /* 0x0000082d01007387 */ /* 0x000fe80000100800 */
[----:B------:R-:W-:Y:S01]  /*1cf0*/  STL [R1+0x4], R43 ;  /* 0x0000042b01007387 */ /* 0x000fe20000100800 */
[----:B------:R-:W-:-:S03]  /*1d00*/  FADD.FTZ R136, R8, UR5 ;  /* 0x0000000508887e21 */ /* 0x000fc60008010000 */
[----:B------:R-:W-:Y:S02]  /*1d10*/  STL [R1], R41 ;  /* 0x0000002901007387 */ /* 0x000fe40000100800 */
[----:B------:R-:W-:Y:S01]  /*1d20*/  FSETP.GTU.FTZ.AND P4, PT, R136, 20, PT ;  /* 0x41a000008800780b */ /* 0x000fe20003f9c000 */
[----:B-1----:R-:W-:Y:S02]  /*1d30*/  HADD2.F32 R9, -RZ, R9.H0_H0 ;  /* 0x20000009ff097230 */ /* 0x002fe40000004100 */
[----:B--2---:R-:W-:Y:S02]  /*1d40*/  HADD2.F32 R10, -RZ, R10.H0_H0 ;  /* 0x2000000aff0a7230 */ /* 0x004fe40000004100 */
[----:B---3--:R-:W-:Y:S02]  /*1d50*/  HADD2.F32 R11, -RZ, R11.H0_H0 ;  /* 0x2000000bff0b7230 */ /* 0x008fe40000004100 */
[----:B----4-:R-:W-:Y:S02]  /*1d60*/  HADD2.F32 R12, -RZ, R12.H0_H0 ;  /* 0x2000000cff0c7230 */ /* 0x010fe40000004100 */
[----:B------:R-:W-:Y:S01]  /*1d70*/  HADD2.F32 R13, -RZ, R13.H0_H0 ;  /* 0x2000000dff0d7230 */ /* 0x000fe20000004100 */
[----:B------:R-:W-:Y:S01]  /*1d80*/  FADD.FTZ R135, R9, UR5 ;  /* 0x0000000509877e21 */ /* 0x000fe20008010000 */
[----:B------:R-:W-:Y:S01]  /*1d90*/  HADD2.F32 R14, -RZ, R14.H0_H0 ;  /* 0x2000000eff0e7230 */ /* 0x000fe20000004100 */
[----:B------:R-:W-:-:S02]  /*1da0*/  FADD.FTZ R134, R10, UR5 ;  /* 0x000000050a867e21 */ /* 0x000fc40008010000 */
[----:B------:R-:W-:Y:S02]  /*1db0*/  FADD.FTZ R133, R11, UR5 ;  /* 0x000000050b857e21 */ /* 0x000fe40008010000 */
[----:B------:R-:W-:Y:S02]  /*1dc0*/  FADD.FTZ R132, R12, UR5 ;  /* 0x000000050c847e21 */ /* 0x000fe40008010000 */
[----:B------:R-:W-:Y:S01]  /*1dd0*/  FADD.FTZ R131, R13, UR5 ;  /* 0x000000050d837e21 */ /* 0x000fe20008010000 */
[----:B------:R-:W-:Y:S01]  /*1de0*/  BSSY B0, `(.L_x_586) ;  /* 0x0000067000007945 */ /* 0x000fe20003800000 */
[----:B------:R-:W-:Y:S01]  /*1df0*/  FSETP.GTU.FTZ.AND P3, PT, R135, 20, PT ;  /* 0x41a000008700780b */ /* 0x000fe20003f7c000 */
[----:B------:R-:W-:Y:S01]  /*1e00*/  HADD2.F32 R9, -RZ, R218.H0_H0 ;  /* 0x200000daff097230 */ /* 0x000fe20000004100 */
[----:B------:R-:W-:Y:S01]  /*1e10*/  FSETP.GTU.FTZ.AND P2, PT, R134, 20, PT ;  /* 0x41a000008600780b */ /* 0x000fe20003f5c000 */
[----:B------:R-:W-:Y:S01]  /*1e20*/  HADD2.F32 R15, -RZ, R15.H0_H0 ;  /* 0x2000000fff0f7230 */ /* 0x000fe20000004100 */
[----:B------:R-:W-:Y:S01]  /*1e30*/  FSETP.GTU.FTZ.AND P1, PT, R133, 20, PT ;  /* 0x41a000008500780b */ /* 0x000fe20003f3c000 */
[----:B------:R-:W-:Y:S01]  /*1e40*/  FADD.FTZ R129, R14, UR5 ;  /* 0x000000050e817e21 */ /* 0x000fe20008010000 */
[----:B------:R-:W-:-:S02]  /*1e50*/  FSETP.GTU.FTZ.AND P0, PT, R132, 20, PT ;  /* 0x41a000008400780b */ /* 0x000fc40003f1c000 */
[----:B------:R-:W-:Y:S01]  /*1e60*/  FSETP.GTU.FTZ.AND P6, PT, R131, 20, PT ;  /* 0x41a000008300780b */ /* 0x000fe20003fdc000 */
[----:B-----5:R0:W-:Y:S04]  /*1e70*/  STS.U16 [R45], R19 ;  /* 0x000000132d007388 */ /* 0x0201e80000000400 */
        /* <DEDUP_REMOVED lines=21> */
[----:B------:R-:W4:Y:S04]  /*1fd0*/  LDS.U16 R139, [R145+0xa] ;  /* 0x00000a00918b7984 */ /* 0x000f280000000400 */
[----:B------:R-:W4:Y:S04]  /*1fe0*/  LDS.U16 R138, [R145+0xc] ;  /* 0x00000c00918a7984 */ /* 0x000f280000000400 */
[----:B------:R-:W5:Y:S04]  /*1ff0*/  LDS.U16 R137, [R145+0xe] ;  /* 0x00000e0091897984 */ /* 0x000f680000000400 */
[----:B------:R-:W5:Y:S01]  /*2000*/  LDS.U16 R130, [R145+0x10] ;  /* 0x0000100091827984 */ /* 0x000f620000000400 */
[----:B0-----:R-:W-:-:S03]  /*2010*/  HADD2.F32 R19, -RZ, R181.H0_H0 ;  /* 0x200000b5ff137230 */ /* 0x001fc60000004100 */
[----:B------:R-:W0:Y:S01]  /*2020*/  LDS.U16 R128, [R145+0x12] ;  /* 0x0000120091807984 */ /* 0x000e220000000400 */
[----:B-1----:R-:W-:-:S03]  /*2030*/  HADD2.F32 R144, -RZ, R144.H0_H0 ;  /* 0x20000090ff907230 */ /* 0x002fc60000004100 */
[----:B------:R1:W0:Y:S01]  /*2040*/  LDS.U16 R126, [R145+0x14] ;  /* 0x00001400917e7984 */ /* 0x0002220000000400 */
[----:B--2---:R-:W-:Y:S01]  /*2050*/  HADD2.F32 R143, -RZ, R143.H0_H0 ;  /* 0x2000008fff8f7230 */ /* 0x004fe20000004100 */
[----:B------:R-:W-:Y:S02]  /*2060*/  FFMA.FTZ R6, R144, R7, R39 ;  /* 0x0000000790067223 */ /* 0x000fe40000010027 */
[----:B------:R1:W2:Y:S01]  /*2070*/  LDS.U16 R124, [R145+0x16] ;  /* 0x00001600917c7984 */ /* 0x0002a20000000400 */
[----:B------:R-:W-:-:S03]  /*2080*/  HADD2.F32 R7, -RZ, R180.H0_H0 ;  /* 0x200000b4ff077230 */ /* 0x000fc60000004100 */
[----:B------:R1:W0:Y:S01]  /*2090*/  LDS.U16 R120, [R145+0x18] ;  /* 0x0000180091787984 */ /* 0x0002220000000400 */
[----:B---3--:R-:W-:-:S03]  /*20a0*/  HADD2.F32 R142, -RZ, R142.H0_H0 ;  /* 0x2000008eff8e7230 */ /* 0x008fc60000004100 */
[----:B------:R1:W3:Y:S04]  /*20b0*/  LDS.U16 R118, [R145+0x1a] ;  /* 0x00001a0091767984 */ /* 0x0002e80000000400 */
[----:B------:R1:W1:Y:S04]  /*20c0*/  LDS.U16 R116, [R145+0x1c] ;  /* 0x00001c0091747984 */ /* 0x0002680000000400 */
[----:B------:R0:W1:Y:S01]  /*20d0*/  LDS.U16 R114, [R145+0x1e] ;  /* 0x00001e0091727984 */ /* 0x0000620000000400 */
[----:B------:R-:W-:Y:S01]  /*20e0*/  FFMA.FTZ R19, R143, R19, R6 ;  /* 0x000000138f137223 */ /* 0x000fe20000010006 */
[----:B------:R-:W-:-:S02]  /*20f0*/  HADD2.F32 R20, -RZ, R179.H0_H0 ;  /* 0x200000b3ff147230 */ /* 0x000fc40000004100 */
[----:B----4-:R-:W-:Y:S01]  /*2100*/  HADD2.F32 R141, -RZ, R141.H0_H0 ;  /* 0x2000008dff8d7230 */ /* 0x010fe20000004100 */
[----:B------:R-:W-:Y:S01]  /*2110*/  FFMA.FTZ R6, R142, R7, R19 ;  /* 0x000000078e067223 */ /* 0x000fe20000010013 */
[----:B------:R-:W-:Y:S02]  /*2120*/  HADD2.F32 R19, -RZ, R178.H0_H0 ;  /* 0x200000b2ff137230 */ /* 0x000fe40000004100 */
[----:B-----5:R-:W-:Y:S01]  /*2130*/  HADD2.F32 R140, -RZ, R140.H0_H0 ;  /* 0x2000008cff8c7230 */ /* 0x020fe20000004100 */
[----:B------:R-:W-:Y:S01]  /*2140*/  FFMA.FTZ R7, R141, R20, R6 ;  /* 0x000000148d077223 */ /* 0x000fe20000010006 */
[----:B------:R-:W-:Y:S02]  /*2150*/  HADD2.F32 R20, -RZ, R177.H0_H0 ;  /* 0x200000b1ff147230 */ /* 0x000fe40000004100 */
[----:B------:R-:W-:Y:S01]  /*2160*/  HADD2.F32 R139, -RZ, R139.H0_H0 ;  /* 0x2000008bff8b7230 */ /* 0x000fe20000004100 */
[----:B------:R-:W-:Y:S01]  /*2170*/  FFMA.FTZ R6, R140, R19, R7 ;  /* 0x000000138c067223 */ /* 0x000fe20000010007 */
[----:B------:R-:W-:-:S03]  /*2180*/  HADD2.F32 R138, -RZ, R138.H0_H0 ;  /* 0x2000008aff8a7230 */ /* 0x000fc60000004100 */
[----:B------:R-:W-:Y:S01]  /*2190*/  FFMA.FTZ R7, R139, R20, R6 ;  /* 0x000000148b077223 */ /* 0x000fe20000010006 */
[----:B------:R-:W-:Y:S02]  /*21a0*/  HADD2.F32 R6, -RZ, R176.H0_H0 ;  /* 0x200000b0ff067230 */ /* 0x000fe40000004100 */
[----:B------:R-:W-:Y:S02]  /*21b0*/  HADD2.F32 R19, -RZ, R175.H0_H0 ;  /* 0x200000afff137230 */ /* 0x000fe40000004100 */
[----:B------:R-:W-:Y:S01]  /*21c0*/  HADD2.F32 R137, -RZ, R137.H0_H0 ;  /* 0x20000089ff897230 */ /* 0x000fe20000004100 */
[----:B------:R-:W-:Y:S01]  /*21d0*/  FFMA.FTZ R6, R138, R6, R7 ;  /* 0x000000068a067223 */ /* 0x000fe20000010007 */
[----:B------:R-:W-:Y:S01]  /*21e0*/  HADD2.F32 R130, -RZ, R130.H0_H0 ;  /* 0x20000082ff827230 */ /* 0x000fe20000004100 */
[----:B------:R-:W-:Y:S02]  /*21f0*/  MOV R20, c[0x0][0x16c] ;  /* 0x00005b0000147a02 */ /* 0x000fe40000000f00 */
[----:B------:R-:W-:Y:S01]  /*2200*/  FFMA.FTZ R19, R137, R19, R6 ;  /* 0x0000001389137223 */ /* 0x000fe20000010006 */
[----:B------:R-:W-:Y:S01]  /*2210*/  HADD2.F32 R6, -RZ, R174.H0_H0 ;  /* 0x200000aeff067230 */ /* 0x000fe20000004100 */
[----:B------:R-:W-:Y:S01]  /*2220*/  ISETP.GE.AND P5, PT, R20, 0x1, PT ;  /* 0x000000011400780c */ /* 0x000fe20003fa6270 */
[----:B0-----:R-:W-:-:S03]  /*2230*/  HADD2.F32 R128, -RZ, R128.H0_H0 ;  /* 0x20000080ff807230 */ /* 0x001fc60000004100 */
[----:B------:R-:W-:Y:S01]  /*2240*/  FFMA.FTZ R19, R130, R6, R19 ;  /* 0x0000000682137223 */ /* 0x000fe20000010013 */
[----:B------:R-:W-:Y:S05]  /*2250*/  @P4 BRA `(.L_x_587) ;  /* 0x000001f000004947 */ /* 0x000fea0003800000 */
[----:B--23--:R-:W-:Y:S01]  /*2260*/  FMUL.FTZ R136, R136, 1.4426950216293334961 ;  /* 0x3fb8aa3b88887820 */ /* 0x00cfe20000410000 */
        /* <DEDUP_REMOVED lines=30> */
.L_x_587:
[----:B--23--:R-:W-:Y:S05]  /*2450*/  BSYNC B0 ;  /* 0x0000000000007941 */ /* 0x00cfea0003800000 */
.L_x_586:
[----:B------:R-:W-:Y:S01]  /*2460*/  BSSY B0, `(.L_x_588) ;  /* 0x0000027000007945 */ /* 0x000fe20003800000 */
[----:B------:R-:W-:Y:S01]  /*2470*/  FSETP.GTU.FTZ.AND P4, PT, R129, 20, PT ;  /* 0x41a000008100780b */ /* 0x000fe20003f9c000 */
[----:B------:R-:W-:Y:S01]  /*2480*/  FFMA.FTZ R9, R128, R9, R19 ;  /* 0x0000000980097223 */ /* 0x000fe20000010013 */
[----:B------:R-:W-:Y:S01]  /*2490*/  HADD2.F32 R10, -RZ, R217.H0_H0 ;  /* 0x200000d9ff0a7230 */ /* 0x000fe20000004100 */
[----:B------:R-:W-:Y:S01]  /*24a0*/  FADD.FTZ R127, R15, UR5 ;  /* 0x000000050f7f7e21 */ /* 0x000fe20008010000 */
[----:B------:R-:W-:Y:S02]  /*24b0*/  HADD2.F32 R16, -RZ, R16.H0_H0 ;  /* 0x20000010ff107230 */ /* 0x000fe40000004100 */
[----:B------:R-:W-:Y:S01]  /*24c0*/  HADD2.F32 R126, -RZ, R126.H0_H0 ;  /* 0x2000007eff7e7230 */ /* 0x000fe20000004100 */
[----:B------:R-:W-:Y:S05]  /*24d0*/  @P3 BRA `(.L_x_589) ;  /* 0x000001f000003947 */ /* 0x000fea0003800000 */
[----:B------:R-:W-:Y:S01]  /*24e0*/  FMUL.FTZ R135, R135, 1.4426950216293334961 ;  /* 0x3fb8aa3b87877820 */ /* 0x000fe20000410000 */
        /* <DEDUP_REMOVED lines=30> */
.L_x_589:
[----:B------:R-:W-:Y:S05]  /*26d0*/  BSYNC B0 ;  /* 0x0000000000007941 */ /* 0x000fea0003800000 */
.L_x_588:
        /* <DEDUP_REMOVED lines=39> */
.L_x_591:
[----:B------:R-:W-:Y:S05]  /*2950*/  BSYNC B0 ;  /* 0x0000000000007941 */ /* 0x000fea0003800000 */
.L_x_590:
        /* <DEDUP_REMOVED lines=39> */
.L_x_593:
[----:B------:R-:W-:Y:S05]  /*2bd0*/  BSYNC B0 ;  /* 0x0000000000007941 */ /* 0x000fea0003800000 */
.L_x_592:
        /* <DEDUP_REMOVED lines=39> */
.L_x_595:
[----:B------:R-:W-:Y:S05]  /*2e50*/  BSYNC B0 ;  /* 0x0000000000007941 */ /* 0x000fea0003800000 */
.L_x_594:
[----:B------:R-:W-:Y:S01]  /*2e60*/  BSSY B0, `(.L_x_596) ;  /* 0x0000027000007945 */ /* 0x000fe20003800000 */
[----:B------:R-:W-:Y:S01]  /*2e70*/  FSETP.GTU.FTZ.AND P0, PT, R119, 20, PT ;  /* 0x41a000007700780b */ /* 0x000fe20003f1c000 */
[----:B------:R-:W-:Y:S01]  /*2e80*/  FFMA.FTZ R9, R118, R8, R9 ;  /* 0x0000000876097223 */ /* 0x000fe20000010009 */
[----:B------:R-:W-:Y:S01]  /*2e90*/  HADD2.F32 R7, -RZ, R183.H0_H0 ;  /* 0x200000b7ff077230 */ /* 0x000fe20000004100 */
[----:B------:R-:W-:Y:S01]  /*2ea0*/  FADD.FTZ R117, R117, UR5 ;  /* 0x0000000575757e21 */ /* 0x000fe20008010000 */
[----:B------:R-:W-:Y:S02]  /*2eb0*/  HADD2.F32 R115, -RZ, R4.H0_H0 ;  /* 0x20000004ff737230 */ /* 0x000fe40000004100 */
[----:B-1----:R-:W-:Y:S01]  /*2ec0*/  HADD2.F32 R116, -RZ, R116.H0_H0 ;  /* 0x20000074ff747230 */ /* 0x002fe20000004100 */
        /* <DEDUP_REMOVED lines=32> */
.L_x_597:
[----:B------:R-:W-:Y:S05]  /*30d0*/  BSYNC B0 ;  /* 0x0000000000007941 */ /* 0x000fea0003800000 */
.L_x_596:
[----:B------:R-:W-:Y:S01]  /*30e0*/  BSSY B0, `(.L_x_598) ;  /* 0x0000026000007945 */ /* 0x000fe20003800000 */
[----:B------:R-:W-:Y:S01]  /*30f0*/  FSETP.GTU.FTZ.AND P6, PT, R117, 20, PT ;  /* 0x41a000007500780b */ /* 0x000fe20003fdc000 */
[----:B------:R-:W-:Y:S01]  /*3100*/  FFMA.FTZ R7, R116, R7, R9 ;  /* 0x0000000774077223 */ /* 0x000fe20000010009 */
[----:B------:R-:W-:Y:S01]  /*3110*/  HADD2.F32 R8, -RZ, R173.H0_H0 ;  /* 0x200000adff087230 */ /* 0x000fe20000004100 */
[----:B------:R-:W-:Y:S01]  /*3120*/  FADD.FTZ R115, R115, UR5 ;  /* 0x0000000573737e21 */ /* 0x000fe20008010000 */
[----:B------:R-:W-:Y:S01]  /*3130*/  HADD2.F32 R114, -RZ, R114.H0_H0 ;  /* 0x20000072ff727230 */ /* 0x000fe20000004100 */
        /* <DEDUP_REMOVED lines=32> */
.L_x_599:
[----:B------:R-:W-:Y:S05]  /*3340*/  BSYNC B0 ;  /* 0x0000000000007941 */ /* 0x000fea0003800000 */
.L_x_598:
[----:B------:R-:W-:Y:S01]  /*3350*/  FFMA.FTZ R4, R114, R8, R7 ;  /* 0x0000000872047223 */ /* 0x000fe20000010007 */
[----:B------:R-:W-:Y:S01]  /*3360*/  HADD2.F32 R3, -RZ, R3.H0_H0 ;  /* 0x20000003ff037230 */ /* 0x000fe20000004100 */
[----:B------:R-:W-:Y:S01]  /*3370*/  BSSY B0, `(.L_x_600) ;  /* 0x0000025000007945 */ /* 0x000fe20003800000 */
[----:B------:R-:W-:Y:S01]  /*3380*/  HFMA2.MMA R172, -RZ, RZ, 0, 0 ;  /* 0x00000000ffac7435 */ /* 0x000fe200000001ff */
[----:B------:R-:W-:Y:S01]  /*3390*/  FSETP.GTU.FTZ.AND P4, PT, R115, 20, PT ;  /* 0x41a000007300780b */ /* 0x000fe20003f9c000 */
[----:B------:R0:W-:Y:S01]  /*33a0*/  STL [R1+0x10], R4 ;  /* 0x0000100401007387 */ /* 0x0001e20000100800 */
[----:B------:R-:W-:Y:S01]  /*33b0*/  FADD.FTZ R113, R3, UR5 ;  /* 0x0000000503717e21 */ /* 0x000fe20008010000 */
[----:B------:R-:W-:Y:S05]  /*33c0*/  @P3 BRA `(.L_x_601) ;  /* 0x000001f000003947 */ /* 0x000fea0003800000 */
[----:B------:R-:W-:Y:S01]  /*33d0*/  FMUL.FTZ R127, R127, 1.4426950216293334961 ;  /* 0x3fb8aa3b7f7f7820 */ /* 0x000fe20000410000 */
[----:B------:R-:W-:Y:S02]  /*33e0*/  MOV R8, 0x3e800000 ;  /* 0x3e80000000087802 */ /* 0x000fe40000000f00 */
[----:B------:R-:W-:Y:S01]  /*33f0*/  MOV R7, 0x3d39bf78 ;  /* 0x3d39bf7800077802 */ /* 0x000fe20000000f00 */
[----:B------:R-:W1:Y:S02]  /*3400*/  MUFU.EX2 R6, R127 ;  /* 0x0000007f00067308 */ /* 0x000e640000000800 */
[C---:B-1----:R-:W-:Y:S01]  /*3410*/  FADD.FTZ.RZ R3, R6.reuse, 1 ;  /* 0x3f80000006037421 */ /* 0x042fe2000001c000 */
[----:B------:R-:W-:-:S04]  /*3420*/  ISETP.GE.U32.AND P3, PT, R6, 0x7f800000, PT ;  /* 0x7f8000000600780c */ /* 0x000fc80003f66070 */
[----:B------:R-:W-:-:S04]  /*3430*/  IADD3 R3, R3, -0x3f400000, RZ ;  /* 0xc0c0000003037810 */ /* 0x000fc80007ffe0ff */
[----:B------:R-:W-:-:S04]  /*3440*/  LOP3.LUT R3, R3, 0xff800000, RZ, 0xc0, !PT ;  /* 0xff80000003037812 */ /* 0x000fc800078ec0ff */
[----:B------:R-:W-:Y:S02]  /*3450*/  IADD3 R5, -R3, 0x40800000, RZ ;  /* 0x4080000003057810 */ /* 0x000fe40007ffe1ff */
[----:B0-----:R-:W-:Y:S02]  /*3460*/  IADD3 R4, R6, -R3, RZ ;  /* 0x8000000306047210 */ /* 0x001fe40007ffe0ff */
        /* <DEDUP_REMOVED lines=21> */
.L_x_601:
[----:B------:R-:W-:Y:S05]  /*35c0*/  BSYNC B0 ;  /* 0x0000000000007941 */ /* 0x000fea0003800000 */
.L_x_600:
        /* <DEDUP_REMOVED lines=10> */
[----:B------:R-:W1:Y:S02]  /*3670*/  MUFU.EX2 R5, R125 ;  /* 0x0000007d00057308 */ /* 0x000e640000000800 */
[C---:B-1----:R-:W-:Y:S01]  /*3680*/  FADD.FTZ.RZ R2, R5.reuse, 1 ;  /* 0x3f80000005027421 */ /* 0x042fe2000001c000 */
[----:B------:R-:W-:-:S04]  /*3690*/  ISETP.GE.U32.AND P2, PT, R5, 0x7f800000, PT ;  /* 0x7f8000000500780c */ /* 0x000fc80003f46070 */
[----:B------:R-:W-:-:S04]  /*36a0*/  IADD3 R2, R2, -0x3f400000, RZ ;  /* 0xc0c0000002027810 */ /* 0x000fc80007ffe0ff */
[----:B------:R-:W-:-:S04]  /*36b0*/  LOP3.LUT R2, R2, 0xff800000, RZ, 0xc0, !PT ;  /* 0xff80000002027812 */ /* 0x000fc800078ec0ff */
[----:B0-----:R-:W-:Y:S02]  /*36c0*/  IADD3 R4, -R2, 0x40800000, RZ ;  /* 0x4080000002047810 */ /* 0x001fe40007ffe1ff */
        /* <DEDUP_REMOVED lines=22> */
.L_x_603:
[----:B------:R-:W-:Y:S05]  /*3830*/  BSYNC B0 ;  /* 0x0000000000007941 */ /* 0x000fea0003800000 */
.L_x_602:
        /* <DEDUP_REMOVED lines=8> */
[----:B0-----:R-:W-:Y:S01]  /*38c0*/  HFMA2.MMA R4, -RZ, RZ, 1.625, 0 ;  /* 0x3e800000ff047435 */ /* 0x001fe200000001ff */
        /* <DEDUP_REMOVED lines=29> */
.L_x_605:
[----:B------:R-:W-:Y:S05]  /*3aa0*/  BSYNC B0 ;  /* 0x0000000000007941 */ /* 0x000fea0003800000 */
.L_x_604:
[----:B------:R-:W-:Y:S01]  /*3ab0*/  BSSY B0, `(.L_x_606) ;  /* 0x0000025000007945 */ /* 0x000fe20003800000 */
[----:B------:R-:W-:Y:S01]  /*3ac0*/  FSETP.GTU.FTZ.AND P1, PT, R111, 20, PT ;  /* 0x41a000006f00780b */ /* 0x000fe20003f3c000 */
[----:B------:R-:W-:Y:S01]  /*3ad0*/  CS2R R162, SRZ ;  /* 0x0000000000a27805 */ /* 0x000fe2000001ff00 */
[----:B------:R-:W-:Y:S01]  /*3ae0*/  CS2R R160, SRZ ;  /* 0x0000000000a07805 */ /* 0x000fe2000001ff00 */
[----:B------:R-:W-:Y:S01]  /*3af0*/  CS2R R158, SRZ ;  /* 0x00000000009e7805 */ /* 0x000fe2000001ff00 */
        /* <DEDUP_REMOVED lines=32> */
.L_x_607:
[----:B------:R-:W-:Y:S05]  /*3d00*/  BSYNC B0 ;  /* 0x0000000000007941 */ /* 0x000fea0003800000 */
.L_x_606:
[----:B------:R-:W-:Y:S01]  /*3d10*/  BSSY B0, `(.L_x_608) ;  /* 0x0000021000007945 */ /* 0x000fe20003800000 */
        /* <DEDUP_REMOVED lines=32> */
.L_x_609:
[----:B------:R-:W-:Y:S05]  /*3f20*/  BSYNC B0 ;  /* 0x0000000000007941 */ /* 0x000fea0003800000 */
.L_x_608:
        /* <DEDUP_REMOVED lines=33> */
.L_x_611:
[----:B------:R-:W-:Y:S05]  /*4140*/  BSYNC B0 ;  /* 0x0000000000007941 */ /* 0x000fea0003800000 */
.L_x_610:
        /* <DEDUP_REMOVED lines=33> */
.L_x_613:
[----:B------:R-:W-:Y:S05]  /*4360*/  BSYNC B0 ;  /* 0x0000000000007941 */ /* 0x000fea0003800000 */
.L_x_612:
        /* <DEDUP_REMOVED lines=33> */
.L_x_615:
[----:B------:R-:W-:Y:S05]  /*4580*/  BSYNC B0 ;  /* 0x0000000000007941 */ /* 0x000fea0003800000 */
.L_x_614:
        /* <DEDUP_REMOVED lines=33> */
.L_x_617:
[----:B------:R-:W-:Y:S05]  /*47a0*/  BSYNC B0 ;  /* 0x0000000000007941 */ /* 0x000fea0003800000 */
.L_x_616:
        /* <DEDUP_REMOVED lines=19> */
[----:B------:R-:W-:Y:S01]  /*48e0*/  UIADD3 UR34, UR33, -0x1, URZ ;  /* 0xffffffff21227890 */ /* 0x000fe2000fffe03f */
[----:B------:R-:W-:Y:S01]  /*48f0*/  MOV R172, RZ ;  /* 0x000000ff00ac7202 */ /* 0x000fe20000000f00 */
[----:B------:R-:W-:Y:S01]  /*4900*/  CS2R R170, SRZ ;  /* 0x0000000000aa7805 */ /* 0x000fe2000001ff00 */
[----:B------:R-:W-:Y:S01]  /*4910*/  CS2R R168, SRZ ;  /* 0x0000000000a87805 */ /* 0x000fe2000001ff00 */
[----:B------:R-:W-:Y:S01]  /*4920*/  ULEA.HI UR9, UR34, UR34, URZ, 0x1 ;  /* 0x0000002222097291 */ /* 0x000fe2000f8f083f */
[----:B------:R-:W-:Y:S01]  /*4930*/  CS2R R166, SRZ ;  /* 0x0000000000a67805 */ /* 0x000fe2000001ff00 */
[----:B------:R-:W-:Y:S01]  /*4940*/  CS2R R164, SRZ ;  /* 0x0000000000a47805 */ /* 0x000fe2000001ff00 */
[----:B------:R-:W-:Y:S01]  /*4950*/  CS2R R162, SRZ ;  /* 0x0000000000a27805 */ /* 0x000fe2000001ff00 */
[----:B------:R-:W-:Y:S01]  /*4960*/  ULOP3.LUT UR9, UR9, 0xfffffe, URZ, 0xc0, !UPT ;  /* 0x00fffffe09097892 */ /* 0x000fe2000f8ec03f */
[----:B------:R-:W-:Y:S01]  /*4970*/  CS2R R160, SRZ ;  /* 0x0000000000a07805 */ /* 0x000fe2000001ff00 */
[----:B------:R-:W-:Y:S01]  /*4980*/  CS2R R158, SRZ ;  /* 0x00000000009e7805 */ /* 0x000fe2000001ff00 */
[----:B------:R-:W-:Y:S01]  /*4990*/  MOV R157, RZ ;  /* 0x000000ff009d7202 */ /* 0x000fe20000000f00 */
[----:B------:R-:W-:-:S02]  /*49a0*/  UIADD3 UR34, UR34, -UR9, URZ ;  /* 0x8000000922227290 */ /* 0x000fc4000fffe03f */
[----:B------:R-:W-:Y:S02]  /*49b0*/  UMOV UR7, URZ ;  /* 0x0000003f00077c82 */ /* 0x000fe40008000000 */
[----:B------:R-:W-:Y:S02]  /*49c0*/  UMOV UR8, URZ ;  /* 0x0000003f00087c82 */ /* 0x000fe40008000000 */
[----:B------:R-:W-:Y:S02]  /*49d0*/  UMOV UR9, URZ ;  /* 0x0000003f00097c82 */ /* 0x000fe40008000000 */
.L_x_719:
[----:B------:R-:W-:Y:S02]  /*49e0*/  ULDC.64 UR20, c[0x0][0x180] ;  /* 0x0000600000147ab9 */ /* 0x000fe40000000a00 */
[----:B------:R-:W-:Y:S02]  /*49f0*/  UIMAD UR39, UR17, UR20, URZ ;  /* 0x00000014112772a4 */ /* 0x000fe4000f8e023f */
[----:B------:R-:W-:Y:S02]  /*4a00*/  UIMAD.WIDE.U32 UR22, UR16, UR20, URZ ;  /* 0x00000014101672a5 */ /* 0x000fe4000f8e003f */
[----:B------:R-:W-:-:S02]  /*4a10*/  UIMAD UR40, UR16, UR21, UR39 ;  /* 0x00000015102872a4 */ /* 0x000fc4000f8e0227 */
        /* <DEDUP_REMOVED lines=31> */
[C---:B------:R-:W-:Y:S02]  /*4c10*/  IADD3 R0, R6.reuse, 0x60, RZ ;  /* 0x0000006006007810 */ /* 0x040fe40007ffe0ff */
[----:B------:R-:W-:Y:S02]  /*4c20*/  IADD3 R7, R6, 0x80, RZ ;  /* 0x0000008006077810 */ /* 0x000fe40007ffe0ff */
[----:B------:R-:W-:Y:S02]  /*4c30*/  IADD3 R5, R9, UR20, RZ ;  /* 0x0000001409057c10 */ /* 0x000fe4000fffe0ff */
[----:B0-----:R-:W-:Y:S02]  /*4c40*/  LEA R4, P1, R8, UR29, 0x1 ;  /* 0x0000001d08047c11 */ /* 0x001fe4000f8208ff */
[----:B------:R-:W-:Y:S02]  /*4c50*/  ISETP.GE.AND P6, PT, R0, UR22, PT ;  /* 0x0000001600007c0c */ /* 0x000fe4000bfc6270 */
[----:B------:R-:W-:-:S02]  /*4c60*/  IADD3 R0, R6, 0xa0, RZ ;  /* 0x000000a006007810 */ /* 0x000fc40007ffe0ff */
[----:B------:R-:W-:Y:S02]  /*4c70*/  ISETP.GE.AND P0, PT, R7, UR22, PT ;  /* 0x0000001607007c0c */ /* 0x000fe4000bf06270 */
[----:B------:R-:W-:Y:S02]  /*4c80*/  LEA.HI.X R5, R8, UR32, R5, 0x1, P1 ;  /* 0x0000002008057c11 */ /* 0x000fe400088f0c05 */
[----:B------:R-:W-:Y:S02]  /*4c90*/  IADD3 R7, R6, 0xc0, RZ ;  /* 0x000000c006077810 */ /* 0x000fe40007ffe0ff */
[----:B------:R-:W-:Y:S01]  /*4ca0*/  ISETP.GE.AND P1, PT, R0, UR22, PT ;  /* 0x0000001600007c0c */ /* 0x000fe2000bf26270 */
[----:B------:R0:W3:Y:S01]  /*4cb0*/  @!P3 LDG.E.U16 R10, [R4.64] ;  /* 0x0000001e040ab981 */ /* 0x0000e2000c1e1500 */
[----:B------:R-:W-:Y:S02]  /*4cc0*/  IADD3 R0, R6, 0xe0, RZ ;  /* 0x000000e006007810 */ /* 0x000fe40007ffe0ff */
[----:B------:R-:W-:-:S02]  /*4cd0*/  ISETP.GE.AND P2, PT, R7, UR22, PT ;  /* 0x0000001607007c0c */ /* 0x000fc4000bf46270 */
[----:B------:R-:W-:Y:S02]  /*4ce0*/  PRMT R8, RZ, 0x7610, R8 ;  /* 0x00007610ff087816 */ /* 0x000fe40000000008 */
[----:B------:R-:W-:Y:S02]  /*4cf0*/  ISETP.GE.AND P3, PT, R0, UR22, PT ;  /* 0x0000001600007c0c */ /* 0x000fe4000bf66270 */
[----:B------:R-:W-:Y:S02]  /*4d00*/  PRMT R9, RZ, 0x7610, R9 ;  /* 0x00007610ff097816 */ /* 0x000fe40000000009 */
[----:B------:R-:W-:Y:S01]  /*4d10*/  IADD3 R11, R6, 0x120, RZ ;  /* 0x00000120060b7810 */ /* 0x000fe20007ffe0ff */
[----:B------:R0:W4:Y:S01]  /*4d20*/  @!P5 LDG.E.U16 R8, [R4.64+0x80] ;  /* 0x0000801e0408d981 */ /* 0x000122000c1e1500 */
[----:B------:R-:W-:Y:S02]  /*4d30*/  PRMT R7, RZ, 0x7610, R7 ;  /* 0x00007610ff077816 */ /* 0x000fe40000000007 */
[----:B------:R-:W-:Y:S01]  /*4d40*/  PRMT R14, RZ, 0x7610, R14 ;  /* 0x00007610ff0e7816 */ /* 0x000fe2000000000e */
[----:B------:R0:W3:Y:S01]  /*4d50*/  @!P4 LDG.E.U16 R9, [R4.64+0x40] ;  /* 0x0000401e0409c981 */ /* 0x0000e2000c1e1500 */
[----:B------:R-:W-:-:S02]  /*4d60*/  PRMT R13, RZ, 0x7610, R13 ;  /* 0x00007610ff0d7816 */ /* 0x000fc4000000000d */
[----:B------:R-:W-:Y:S01]  /*4d70*/  ISETP.GE.AND P5, PT, R11, UR22, PT ;  /* 0x000000160b007c0c */ /* 0x000fe2000bfa6270 */
[----:B------:R0:W3:Y:S01]  /*4d80*/  @!P6 LDG.E.U16 R7, [R4.64+0xc0] ;  /* 0x0000c01e0407e981 */ /* 0x0000e2000c1e1500 */
[----:B------:R-:W-:Y:S02]  /*4d90*/  PRMT R12, RZ, 0x7610, R12 ;  /* 0x00007610ff0c7816 */ /* 0x000fe4000000000c */
[----:B------:R-:W-:Y:S01]  /*4da0*/  PRMT R11, RZ, 0x7610, R11 ;  /* 0x00007610ff0b7816 */ /* 0x000fe2000000000b */
[----:B------:R0:W3:Y:S04]  /*4db0*/  @!P0 LDG.E.U16 R14, [R4.64+0x100] ;  /* 0x0001001e040e8981 */ /* 0x0000e8000c1e1500 */
[----:B------:R0:W3:Y:S04]  /*4dc0*/  @!P1 LDG.E.U16 R13, [R4.64+0x140] ;  /* 0x0001401e040d9981 */ /* 0x0000e8000c1e1500 */
[----:B------:R0:W3:Y:S04]  /*4dd0*/  @!P2 LDG.E.U16 R12, [R4.64+0x180] ;  /* 0x0001801e040ca981 */ /* 0x0000e8000c1e1500 */
[----:B------:R0:W3:Y:S01]  /*4de0*/  @!P3 LDG.E.U16 R11, [R4.64+0x1c0] ;  /* 0x0001c01e040bb981 */ /* 0x0000e2000c1e1500 */
[----:B------:R-:W-:-:S02]  /*4df0*/  IADD3 R0, R6, 0x100, RZ ;  /* 0x0000010006007810 */ /* 0x000fc40007ffe0ff */
[----:B------:R-:W-:Y:S02]  /*4e00*/  IADD3 R16, R6, 0x1a0, RZ ;  /* 0x000001a006107810 */ /* 0x000fe40007ffe0ff */
[----:B------:R-:W-:Y:S02]  /*4e10*/  ISETP.GE.AND P4, PT, R0, UR22, PT ;  /* 0x0000001600007c0c */ /* 0x000fe4000bf86270 */
[----:B------:R-:W-:Y:S02]  /*4e20*/  IADD3 R0, R6, 0x140, RZ ;  /* 0x0000014006007810 */ /* 0x000fe40007ffe0ff */
[----:B------:R-:W-:Y:S02]  /*4e30*/  ISETP.GE.AND P0, PT, R16, UR22, PT ;  /* 0x0000001610007c0c */ /* 0x000fe4000bf06270 */
[----:B------:R-:W-:Y:S02]  /*4e40*/  ISETP.GE.AND P6, PT, R0, UR22, PT ;  /* 0x0000001600007c0c */ /* 0x000fe4000bfc6270 */
[----:B------:R-:W-:-:S04]  /*4e50*/  IADD3 R0, R6, 0x160, RZ ;  /* 0x0000016006007810 */ /* 0x000fc80007ffe0ff */
[----:B------:R-:W-:Y:S02]  /*4e60*/  ISETP.GE.AND P2, PT, R0, UR22, PT ;  /* 0x0000001600007c0c */ /* 0x000fe4000bf46270 */
[----:B------:R-:W-:Y:S02]  /*4e70*/  IADD3 R0, R6, 0x1c0, RZ ;  /* 0x000001c006007810 */ /* 0x000fe40007ffe0ff */
[----:B------:R-:W-:Y:S02]  /*4e80*/  PRMT R20, RZ, 0x7610, R20 ;  /* 0x00007610ff147816 */ /* 0x000fe40000000014 */
[----:B------:R-:W-:Y:S02]  /*4e90*/  ISETP.GE.AND P3, PT, R0, UR22, PT ;  /* 0x0000001600007c0c */ /* 0x000fe4000bf66270 */
[C---:B------:R-:W-:Y:S02]  /*4ea0*/  IADD3 R0, R6.reuse, 0x1e0, RZ ;  /* 0x000001e006007810 */ /* 0x040fe40007ffe0ff */
[----:B------:R-:W-:Y:S01]  /*4eb0*/  IADD3 R15, R6, 0x180, RZ ;  /* 0x00000180060f7810 */ /* 0x000fe20007ffe0ff */
[----:B------:R0:W3:Y:S01]  /*4ec0*/  @!P0 LDG.E.U16 R20, [R4.64+0x340] ;  /* 0x0003401e04148981 */ /* 0x0000e2000c1e1500 */
[----:B------:R-:W-:-:S02]  /*4ed0*/  PRMT R22, RZ, 0x7610, R22 ;  /* 0x00007610ff167816 */ /* 0x000fc40000000016 */
[----:B------:R-:W-:Y:S02]  /*4ee0*/  PRMT R21, RZ, 0x7610, R21 ;  /* 0x00007610ff157816 */ /* 0x000fe40000000015 */
[----:B------:R-:W-:Y:S02]  /*4ef0*/  ISETP.GE.AND P0, PT, R0, UR22, PT ;  /* 0x0000001600007c0c */ /* 0x000fe4000bf06270 */
[C---:B------:R-:W-:Y:S01]  /*4f00*/  IADD3 R0, R6.reuse, 0x200, RZ ;  /* 0x0000020006007810 */ /* 0x040fe20007ffe0ff */
[----:B------:R0:W3:Y:S01]  /*4f10*/  @!P2 LDG.E.U16 R22, [R4.64+0x2c0] ;  /* 0x0002c01e0416a981 */ /* 0x0000e2000c1e1500 */
[----:B------:R-:W-:Y:S02]  /*4f20*/  ISETP.GE.AND P1, PT, R15, UR22, PT ;  /* 0x000000160f007c0c */ /* 0x000fe4000bf26270 */
[----:B------:R-:W-:Y:S01]  /*4f30*/  PRMT R15, RZ, 0x7610, R15 ;  /* 0x00007610ff0f7816 */ /* 0x000fe2000000000f */
[----:B------:R0:W3:Y:S01]  /*4f40*/  @!P4 LDG.E.U16 R21, [R4.64+0x200] ;  /* 0x0002001e0415c981 */ /* 0x0000e2000c1e1500 */
[----:B------:R-:W-:-:S02]  /*4f50*/  IADD3 R18, R6, 0x220, RZ ;  /* 0x0000022006127810 */ /* 0x000fc40007ffe0ff */
[----:B------:R-:W-:Y:S02]  /*4f60*/  PRMT R17, RZ, 0x7610, R17 ;  /* 0x00007610ff117816 */ /* 0x000fe40000000011 */
[----:B------:R-:W-:Y:S01]  /*4f70*/  ISETP.GE.AND P2, PT, R0, UR22, PT ;  /* 0x0000001600007c0c */ /* 0x000fe2000bf46270 */
[----:B------:R0:W3:Y:S01]  /*4f80*/  @!P5 LDG.E.U16 R15, [R4.64+0x240] ;  /* 0x0002401e040fd981 */ /* 0x0000e2000c1e1500 */
[----:B------:R-:W-:Y:S02]  /*4f90*/  IADD3 R0, R6, 0x240, RZ ;  /* 0x0000024006007810 */ /* 0x000fe40007ffe0ff */
[----:B------:R-:W-:Y:S01]  /*4fa0*/  ISETP.GE.AND P4, PT, R18, UR22, PT ;  /* 0x0000001612007c0c */ /* 0x000fe2000bf86270 */
[----:B------:R0:W3:Y:S01]  /*4fb0*/  @!P6 LDG.E.U16 R17, [R4.64+0x280] ;  /* 0x0002801e0411e981 */ /* 0x0000e2000c1e1500 */
[----:B------:R-:W-:Y:S02]  /*4fc0*/  IADD3 R23, R6, 0x260, RZ ;  /* 0x0000026006177810 */ /* 0x000fe40007ffe0ff */
[----:B------:R-:W-:-:S02]  /*4fd0*/  PRMT R18, RZ, 0x7610, R18 ;  /* 0x00007610ff127816 */ /* 0x000fc40000000012 */
[----:B------:R-:W-:Y:S02]  /*4fe0*/  PRMT R16, RZ, 0x7610, R16 ;  /* 0x00007610ff107816 */ /* 0x000fe40000000010 */
[----:B------:R-:W-:Y:S02]  /*4ff0*/  ISETP.GE.AND P5, PT, R0, UR22, PT ;  /* 0x0000001600007c0c */ /* 0x000fe4000bfa6270 */
[C---:B------:R-:W-:Y:S01]  /*5000*/  IADD3 R0, R6.reuse, 0x280, RZ ;  /* 0x0000028006007810 */ /* 0x040fe20007ffe0ff */
[----:B------:R0:W3:Y:S01]  /*5010*/  @!P0 LDG.E.U16 R18, [R4.64+0x3c0] ;  /* 0x0003c01e04128981 */ /* 0x0000e2000c1e1500 */
[----:B------:R-:W-:Y:S02]  /*5020*/  ISETP.GE.AND P6, PT, R23, UR22, PT ;  /* 0x0000001617007c0c */ /* 0x000fe4000bfc6270 */
[----:B------:R-:W-:Y:S01]  /*5030*/  IADD3 R23, R6, 0x2a0, RZ ;  /* 0x000002a006177810 */ /* 0x000fe20007ffe0ff */
[----:B------:R0:W3:Y:S01]  /*5040*/  @!P1 LDG.E.U16 R16, [R4.64+0x300] ;  /* 0x0003001e04109981 */ /* 0x0000e2000c1e1500 */
[----:B------:R-:W-:-:S02]  /*5050*/  PRMT R19, RZ, 0x7610, R19 ;  /* 0x00007610ff137816 */ /* 0x000fc40000000013 */
[----:B------:R-:W-:Y:S02]  /*5060*/  ISETP.GE.AND P0, PT, R0, UR22, PT ;  /* 0x0000001600007c0c */ /* 0x000fe4000bf06270 */
[----:B------:R-:W-:Y:S02]  /*5070*/  PRMT R24, RZ, 0x7610, R24 ;  /* 0x00007610ff187816 */ /* 0x000fe40000000018 */
[----:B------:R-:W-:Y:S01]  /*5080*/  ISETP.GE.AND P1, PT, R23, UR22, PT ;  /* 0x0000001617007c0c */ /* 0x000fe2000bf26270 */
[----:B------:R0:W3:Y:S01]  /*5090*/  @!P3 LDG.E.U16 R19, [R4.64+0x380] ;  /* 0x0003801e0413b981 */ /* 0x0000e2000c1e1500 */
[C---:B------:R-:W-:Y:S02]  /*50a0*/  IADD3 R23, R6.reuse, 0x2e0, RZ ;  /* 0x000002e006177810 */ /* 0x040fe40007ffe0ff */
[----:B------:R-:W-:Y:S01]  /*50b0*/  PRMT R25, RZ, 0x7610, R25 ;  /* 0x00007610ff197816 */ /* 0x000fe20000000019 */
[----:B------:R0:W3:Y:S01]  /*50c0*/  @!P2 LDG.E.U16 R24, [R4.64+0x400] ;  /* 0x0004001e0418a981 */ /* 0x0000e2000c1e1500 */
[----:B------:R-:W-:-:S02]  /*50d0*/  IADD3 R0, R6, 0x2c0, RZ ;  /* 0x000002c006007810 */ /* 0x000fc40007ffe0ff */
[----:B------:R-:W-:Y:S02]  /*50e0*/  IADD3 R26, R6, 0x300, RZ ;  /* 0x00000300061a7810 */ /* 0x000fe40007ffe0ff */
[----:B------:R-:W-:Y:S01]  /*50f0*/  ISETP.GE.AND P3, PT, R23, UR22, PT ;  /* 0x0000001617007c0c */ /* 0x000fe2000bf66270 */
[----:B------:R0:W3:Y:S01]  /*5100*/  @!P4 LDG.E.U16 R25, [R4.64+0x440] ;  /* 0x0004401e0419c981 */ /* 0x0000e2000c1e1500 */
[----:B------:R-:W-:Y:S02]  /*5110*/  PRMT R23, RZ, 0x7610, R23 ;  /* 0x00007610ff177816 */ /* 0x000fe40000000017 */
[----:B------:R-:W-:Y:S02]  /*5120*/  ISETP.GE.AND P2, PT, R0, UR22, PT ;  /* 0x0000001600007c0c */ /* 0x000fe4000bf46270 */
[----:B------:R-:W-:Y:S02]  /*5130*/  PRMT R30, RZ, 0x7610, R30 ;  /* 0x00007610ff1e7816 */ /* 0x000fe4000000001e */
[----:B------:R-:W-:Y:S01]  /*5140*/  ISETP.GE.AND P4, PT, R26, UR22, PT ;  /* 0x000000161a007c0c */ /* 0x000fe2000bf86270 */
[----:B------:R0:W4:Y:S01]  /*5150*/  @!P0 LDG.E.U16 R23, [R4.64+0x500] ;  /* 0x0005001e04178981 */ /* 0x000122000c1e1500 */
[----:B------:R-:W-:-:S02]  /*5160*/  IADD3 R27, R6, 0x360, RZ ;  /* 0x00000360061b7810 */ /* 0x000fc40007ffe0ff */
[----:B------:R-:W-:Y:S01]  /*5170*/  PRMT R29, RZ, 0x7610, R29 ;  /* 0x00007610ff1d7816 */ /* 0x000fe2000000001d */
[----:B------:R0:W4:Y:S01]  /*5180*/  @!P6 LDG.E.U16 R30, [R4.64+0x4c0] ;  /* 0x0004c01e041ee981 */ /* 0x000122000c1e1500 */
[----:B------:R-:W-:Y:S02]  /*5190*/  IADD3 R26, R6, 0x340, RZ ;  /* 0x00000340061a7810 */ /* 0x000fe40007ffe0ff */
[----:B------:R-:W-:Y:S02]  /*51a0*/  ISETP.GE.AND P0, PT, R27, UR22, PT ;  /* 0x000000161b007c0c */ /* 0x000fe4000bf06270 */
[----:B------:R-:W-:Y:S01]  /*51b0*/  PRMT R28, RZ, 0x7610, R28 ;  /* 0x00007610ff1c7816 */ /* 0x000fe2000000001c */
[----:B------:R0:W4:Y:S01]  /*51c0*/  @!P5 LDG.E.U16 R29, [R4.64+0x480] ;  /* 0x0004801e041dd981 */ /* 0x000122000c1e1500 */
[----:B------:R-:W-:Y:S02]  /*51d0*/  ISETP.GE.AND P6, PT, R26, UR22, PT ;  /* 0x000000161a007c0c */ /* 0x000fe4000bfc6270 */
[----:B------:R-:W-:-:S02]  /*51e0*/  PRMT R27, RZ, 0x7610, R27 ;  /* 0x00007610ff1b7816 */ /* 0x000fc4000000001b */
[----:B------:R-:W-:Y:S01]  /*51f0*/  IADD3 R0, R6, 0x320, RZ ;  /* 0x0000032006007810 */ /* 0x000fe20007ffe0ff */
[----:B------:R0:W4:Y:S01]  /*5200*/  @!P1 LDG.E.U16 R28, [R4.64+0x540] ;  /* 0x0005401e041c9981 */ /* 0x000122000c1e1500 */
[----:B------:R-:W-:Y:S02]  /*5210*/  PRMT R26, RZ, 0x7610, R26 ;  /* 0x00007610ff1a7816 */ /* 0x000fe4000000001a */
[----:B------:R-:W-:Y:S01]  /*5220*/  ISETP.GE.AND P5, PT, R0, UR22, PT ;  /* 0x0000001600007c0c */ /* 0x000fe2000bfa6270 */
[----:B------:R0:W4:Y:S01]  /*5230*/  @!P2 LDG.E.U16 R27, [R4.64+0x580] ;  /* 0x0005801e041ba981 */ /* 0x000122000c1e1500 */
[----:B------:R-:W-:-:S03]  /*5240*/  IADD3 R0, R6, 0x380, RZ ;  /* 0x0000038006007810 */ /* 0x000fc60007ffe0ff */
[----:B------:R0:W4:Y:S01]  /*5250*/  @!P3 LDG.E.U16 R26, [R4.64+0x5c0] ;  /* 0x0005c01e041ab981 */ /* 0x000122000c1e1500 */
[----:B------:R-:W-:Y:S02]  /*5260*/  IADD3 R31, R6, 0x3a0, RZ ;  /* 0x000003a0061f7810 */ /* 0x000fe40007ffe0ff */
[----:B------:R-:W-:Y:S02]  /*5270*/  ISETP.GE.AND P1, PT, R0, UR22, PT ;  /* 0x0000001600007c0c */ /* 0x000fe4000bf26270 */
[----:B------:R-:W-:Y:S02]  /*5280*/  IADD3 R0, R6, 0x3c0, RZ ;  /* 0x000003c006007810 */ /* 0x000fe40007ffe0ff */
[----:B------:R-:W-:Y:S02]  /*5290*/  ISETP.GE.AND P2, PT, R31, UR22, PT ;  /* 0x000000161f007c0c */ /* 0x000fe4000bf46270 */
[----:B------:R-:W-:Y:S02]  /*52a0*/  PRMT R31, RZ, 0x7610, R31 ;  /* 0x00007610ff1f7816 */ /* 0x000fe4000000001f */
[----:B------:R-:W-:-:S02]  /*52b0*/  ISETP.GE.AND P3, PT, R0, UR22, PT ;  /* 0x0000001600007c0c */ /* 0x000fc4000bf66270 */
[----:B------:R-:W-:Y:S02]  /*52c0*/  PRMT R32, RZ, 0x7610, R32 ;  /* 0x00007610ff207816 */ /* 0x000fe40000000020 */
[----:B------:R-:W-:Y:S01]  /*52d0*/  IADD3 R0, R6, 0x3e0, RZ ;  /* 0x000003e006007810 */ /* 0x000fe20007ffe0ff */
[----:B------:R0:W4:Y:S01]  /*52e0*/  @!P4 LDG.E.U16 R31, [R4.64+0x600] ;  /* 0x0006001e041fc981 */ /* 0x000122000c1e1500 */
[----:B------:R-:W-:Y:S02]  /*52f0*/  PRMT R33, RZ, 0x7610, R33 ;  /* 0x00007610ff217816 */ /* 0x000fe40000000021 */
[----:B------:R-:W-:Y:S01]  /*5300*/  PRMT R6, RZ, 0x7610, R6 ;  /* 0x00007610ff067816 */ /* 0x000fe20000000006 */
[----:B------:R0:W4:Y:S04]  /*5310*/  @!P5 LDG.E.U16 R32, [R4.64+0x640] ;  /* 0x0006401e0420d981 */ /* 0x000128000c1e1500 */
[----:B------:R0:W4:Y:S04]  /*5320*/  @!P6 LDG.E.U16 R33, [R4.64+0x680] ;  /* 0x0006801e0421e981 */ /* 0x000128000c1e1500 */
[----:B------:R0:W4:Y:S01]  /*5330*/  @!P0 LDG.E.U16 R6, [R4.64+0x6c0] ;  /* 0x0006c01e04068981 */ /* 0x000122000c1e1500 */
[----:B------:R-:W-:-:S02]  /*5340*/  PRMT R34, RZ, 0x7610, R34 ;  /* 0x00007610ff227816 */ /* 0x000fc40000000022 */
[----:B------:R-:W-:Y:S02]  /*5350*/  PRMT R37, RZ, 0x7610, R37 ;  /* 0x00007610ff257816 */ /* 0x000fe40000000025 */
[----:B------:R-:W-:Y:S02]  /*5360*/  PRMT R36, RZ, 0x7610, R36 ;  /* 0x00007610ff247816 */ /* 0x000fe40000000024 */
[----:B------:R0:W4:Y:S04]  /*5370*/  @!P1 LDG.E.U16 R34, [R4.64+0x700] ;  /* 0x0007001e04229981 */ /* 0x000128000c1e1500 */
[----:B------:R0:W4:Y:S04]  /*5380*/  @!P2 LDG.E.U16 R37, [R4.64+0x740] ;  /* 0x0007401e0425a981 */ /* 0x000128000c1e1500 */
[----:B------:R0:W4:Y:S01]  /*5390*/  @!P3 LDG.E.U16 R36, [R4.64+0x780] ;  /* 0x0007801e0424b981 */ /* 0x000122000c1e1500 */
[----:B------:R-:W-:Y:S01]  /*53a0*/  ISETP.GE.AND P4, PT, R0, UR22, PT ;  /* 0x0000001600007c0c */ /* 0x000fe2000bf86270 */
[----:B------:R-:W-:Y:S01]  /*53b0*/  ULDC.64 UR22, c[0x0][0x198] ;  /* 0x0000660000167ab9 */ /* 0x000fe20000000a00 */
[----:B------:R-:W-:-:S11]  /*53c0*/  PRMT R35, RZ, 0x7610, R35 ;  /* 0x00007610ff237816 */ /* 0x000fd60000000023 */
[----:B------:R0:W4:Y:S01]  /*53d0*/  @!P4 LDG.E.U16 R35, [R4.64+0x7c0] ;  /* 0x0007c01e0423c981 */ /* 0x000122000c1e1500 */
[----:B------:R-:W-:Y:S01]  /*53e0*/  LOP3.LUT P0, RZ, R148, 0x1f, RZ, 0xc0, !PT ;  /* 0x0000001f94ff7812 */ /* 0x000fe2000780c0ff */
[----:B--2---:R1:W2:Y:S02]  /*53f0*/  R2UR UR42, R3 ;  /* 0x00000000032a73c2 */ /* 0x0042a400000e0000 */
[----:B-1----:R-:W-:Y:S01]  /*5400*/  MOV R3, UR33 ;  /* 0x0000002100037c02 */ /* 0x002fe20008000f00 */
[----:B--2---:R-:W-:-:S04]  /*5410*/  FMUL.FTZ R0, R136, UR42 ;  /* 0x0000002a88007c20 */ /* 0x004fc80008410000 */
[----:B------:R-:W-:Y:S02]  /*5420*/  FMUL.RZ R38, R0, 0.15915493667125701904 ;  /* 0x3e22f98300267820 */ /* 0x000fe4000040c000 */
[----:B------:R-:W-:-:S04]  /*5430*/  FMUL.FTZ R0, R135, UR42 ;  /* 0x0000002a87007c20 */ /* 0x000fc80008410000 */
[----:B------:R-:W-:Y:S02]  /*5440*/  FMUL.RZ R39, R0, 0.15915493667125701904 ;  /* 0x3e22f98300277820 */ /* 0x000fe4000040c000 */
[----:B------:R-:W-:-:S04]  /*5450*/  FMUL.FTZ R0, R134, UR42 ;  /* 0x0000002a86007c20 */ /* 0x000fc80008410000 */
[----:B0-----:R-:W-:Y:S02]  /*5460*/  FMUL.RZ R5, R0, 0.15915493667125701904 ;  /* 0x3e22f98300057820 */ /* 0x001fe4000040c000 */
[----:B------:R-:W-:Y:S01]  /*5470*/  FMUL.FTZ R0, R133, UR42 ;  /* 0x0000002a85007c20 */ /* 0x000fe20008410000 */
[----:B------:R-:W-:Y:S01]  /*5480*/  MUFU.SIN R123, R38 ;  /* 0x00000026007b7308 */ /* 0x000fe20000000400 */
[----:B------:R-:W-:-:S07]  /*5490*/  ISETP.LT.OR P0, PT, R3, 0x2, P0 ;  /* 0x000000020300780c */ /* 0x000fce0000701670 */
[----:B------:R0:W-:Y:S01]  /*54a0*/  MUFU.COS R122, R38 ;  /* 0x00000026007a7308 */ /* 0x0001e20000000000 */
[----:B------:R-:W-:Y:S02]  /*54b0*/  FMUL.FTZ R3, R132, UR42 ;  /* 0x0000002a84037c20 */ /* 0x000fe40008410000 */
[----:B0-----:R-:W-:Y:S01]  /*54c0*/  FMUL.RZ R38, R0, 0.15915493667125701904 ;  /* 0x3e22f98300267820 */ /* 0x001fe2000040c000 */
[----:B------:R-:W-:-:S04]  /*54d0*/  SHF.L.U32 R0, R148, 0x5, RZ ;  /* 0x0000000594007819 */ /* 0x000fc800000006ff */
[----:B------:R-:W-:Y:S02]  /*54e0*/  LOP3.LUT R0, R0, 0xfffffc00, RZ, 0xc0, !PT ;  /* 0xfffffc0000007812 */ /* 0x000fe400078ec0ff */
[----:B------:R-:W-:Y:S02]  /*54f0*/  MOV R4, UR33 ;  /* 0x0000002100047c02 */ /* 0x000fe40008000f00 */
[----:B------:R-:W-:Y:S01]  /*5500*/  IADD3 R40, R0, R147, RZ ;  /* 0x0000009300287210 */ /* 0x000fe20007ffe0ff */
[----:B------:R-:W-:Y:S01]  /*5510*/  MUFU.SIN R107, R5 ;  /* 0x00000005006b7308 */ /* 0x000fe20000000400 */
[----:B------:R-:W-:Y:S01]  /*5520*/  FMUL.RZ R41, R3, 0.15915493667125701904 ;  /* 0x3e22f98303297820 */ /* 0x000fe2000040c000 */
[----:B------:R-:W-:Y:S01]  /*5530*/  @!P0 IADD3 R4, R4, -0x2, RZ ;  /* 0xfffffffe04048810 */ /* 0x000fe20007ffe0ff */
[----:B------:R0:W1:Y:S05]  /*5540*/  R2UR UR41, R2 ;  /* 0x00000000022973c2 */ /* 0x00006a00000e0000 */
[----:B------:R2:W-:Y:S08]  /*5550*/  MUFU.COS R108, R5 ;  /* 0x00000005006c7308 */ /* 0x0005f00000000000 */
[----:B------:R-:W-:Y:S01]  /*5560*/  MUFU.SIN R105, R38 ;  /* 0x0000002600697308 */ /* 0x000fe20000000400 */
[----:B--2---:R-:W-:-:S07]  /*5570*/  IADD3 R5, R40, 0x20, RZ ;  /* 0x0000002028057810 */ /* 0x004fce0007ffe0ff */
[----:B------:R2:W-:Y:S08]  /*5580*/  MUFU.COS R106, R38 ;  /* 0x00000026006a7308 */ /* 0x0005f00000000000 */
[----:B------:R-:W-:Y:S01]  /*5590*/  MUFU.SIN R109, R39 ;  /* 0x00000027006d7308 */ /* 0x000fe20000000400 */
[----:B--2---:R-:W-:-:S07]  /*55a0*/  FMUL.FTZ R38, R131, UR42 ;  /* 0x0000002a83267c20 */ /* 0x004fce0008410000 */
[----:B------:R2:W-:Y:S01]  /*55b0*/  MUFU.COS R110, R39 ;  /* 0x00000027006e7308 */ /* 0x0005e20000000000 */
[----:B------:R-:W-:Y:S02]  /*55c0*/  FMUL.RZ R42, R38, 0.15915493667125701904 ;  /* 0x3e22f983262a7820 */ /* 0x000fe4000040c000 */
[----:B------:R-:W-:Y:S01]  /*55d0*/  FMUL.FTZ R38, R129, UR42 ;  /* 0x0000002a81267c20 */ /* 0x000fe20008410000 */
[----:B--2---:R-:W-:-:S04]  /*55e0*/  MOV R39, c[0x0][0x16c] ;  /* 0x00005b0000277a02 */ /* 0x004fc80000000f00 */
[----:B------:R-:W-:Y:S01]  /*55f0*/  MUFU.SIN R103, R41 ;  /* 0x0000002900677308 */ /* 0x000fe20000000400 */
[----:B------:R-:W-:Y:S01]  /*5600*/  IADD3 R43, R40, 0x60, RZ ;  /* 0x00000060282b7810 */ /* 0x000fe20007ffe0ff */
[----:B------:R-:W-:-:S06]  /*5610*/  @!P0 IMAD R4, R4, R39, UR7 ;  /* 0x0000000704048e24 */ /* 0x000fcc000f8e0227 */
[----:B------:R2:W-:Y:S01]  /*5620*/  MUFU.COS R104, R41 ;  /* 0x0000002900687308 */ /* 0x0005e20000000000 */
[----:B------:R-:W-:Y:S01]  /*5630*/  IADD3 R39, R40, 0x40, RZ ;  /* 0x0000004028277810 */ /* 0x000fe20007ffe0ff */
[----:B------:R-:W-:Y:S01]  /*5640*/  FMUL.RZ R44, R38, 0.15915493667125701904 ;  /* 0x3e22f983262c7820 */ /* 0x000fe2000040c000 */
[CC--:B------:R-:W-:Y:S02]  /*5650*/  LEA.HI.SX32 R3, R40.reuse, R40.reuse, 0x1b ;  /* 0x0000002828037211 */ /* 0x0c0fe400078fdaff */
[----:B--2---:R-:W-:Y:S01]  /*5660*/  LEA.HI.SX32 R41, R5, R40, 0x1b ;  /* 0x0000002805297211 */ /* 0x004fe200078fdaff */
[----:B------:R-:W-:Y:S01]  /*5670*/  FMUL.FTZ R5, R125, UR42 ;  /* 0x0000002a7d057c20 */ /* 0x000fe20008410000 */
[C---:B------:R-:W-:Y:S01]  /*5680*/  IADD3 R45, R40.reuse, 0x80, RZ ;  /* 0x00000080282d7810 */ /* 0x040fe20007ffe0ff */
[----:B------:R-:W-:Y:S01]  /*5690*/  MUFU.SIN R101, R42 ;  /* 0x0000002a00657308 */ /* 0x000fe20000000400 */
[C---:B------:R-:W-:Y:S01]  /*56a0*/  IADD3 R47, R40.reuse, 0xa0, RZ ;  /* 0x000000a0282f7810 */ /* 0x040fe20007ffe0ff */
[----:B------:R-:W-:Y:S01]  /*56b0*/  FMUL.RZ R52, R5, 0.15915493667125701904 ;  /* 0x3e22f98305347820 */ /* 0x000fe2000040c000 */
[----:B------:R-:W-:-:S02]  /*56c0*/  IADD3 R83, R40, 0x2e0, RZ ;  /* 0x000002e028537810 */ /* 0x000fc40007ffe0ff */
[----:B------:R-:W-:-:S03]  /*56d0*/  IADD3 R49, R40, 0xc0, RZ ;  /* 0x000000c028317810 */ /* 0x000fc60007ffe0ff */
[----:B------:R2:W-:Y:S01]  /*56e0*/  MUFU.COS R102, R42 ;  /* 0x0000002a00667308 */ /* 0x0005e20000000000 */
[----:B------:R-:W-:Y:S02]  /*56f0*/  IADD3 R51, R40, 0xe0, RZ ;  /* 0x000000e028337810 */ /* 0x000fe40007ffe0ff */
[-C--:B------:R-:W-:Y:S01]  /*5700*/  LEA.HI.SX32 R43, R43, R40.reuse, 0x1b ;  /* 0x000000282b2b7211 */ /* 0x080fe200078fdaff */
[----:B------:R-:W-:Y:S01]  /*5710*/  UIMAD UR40, UR17, UR22, URZ ;  /* 0x00000016112872a4 */ /* 0x000fe2000f8e023f */
[----:B------:R-:W-:Y:S02]  /*5720*/  SHF.L.U32 R3, R3, 0x1, RZ ;  /* 0x0000000103037819 */ /* 0x000fe400000006ff */
[-C--:B------:R-:W-:Y:S02]  /*5730*/  LEA.HI.SX32 R45, R45, R40.reuse, 0x1b ;  /* 0x000000282d2d7211 */ /* 0x080fe400078fdaff */
[-C--:B--2---:R-:W-:Y:S01]  /*5740*/  LEA.HI.SX32 R42, R39, R40.reuse, 0x1b ;  /* 0x00000028272a7211 */ /* 0x084fe200078fdaff */
[----:B------:R-:W-:Y:S01]  /*5750*/  MUFU.SIN R99, R44 ;  /* 0x0000002c00637308 */ /* 0x000fe20000000400 */
[----:B------:R-:W-:-:S02]  /*5760*/  LEA.HI.SX32 R47, R47, R40, 0x1b ;  /* 0x000000282f2f7211 */ /* 0x000fc400078fdaff */
[-C--:B------:R-:W-:Y:S02]  /*5770*/  LEA.HI.SX32 R49, R49, R40.reuse, 0x1b ;  /* 0x0000002831317211 */ /* 0x080fe400078fdaff */
[----:B------:R-:W-:-:S03]  /*5780*/  LEA.HI.SX32 R51, R51, R40, 0x1b ;  /* 0x0000002833337211 */ /* 0x000fc600078fdaff */
[----:B------:R2:W-:Y:S01]  /*5790*/  MUFU.COS R100, R44 ;  /* 0x0000002c00647308 */ /* 0x0005e20000000000 */
[----:B------:R-:W-:Y:S01]  /*57a0*/  SHF.L.U32 R45, R45, 0x1, RZ ;  /* 0x000000012d2d7819 */ /* 0x000fe200000006ff */
[----:B---3--:R3:W-:Y:S01]  /*57b0*/  STS.U16 [R3], R10 ;  /* 0x0000000a03007388 */ /* 0x0087e20000000400 */
[----:B------:R-:W-:-:S05]  /*57c0*/  SHF.L.U32 R54, R47, 0x1, RZ ;  /* 0x000000012f367819 */ /* 0x000fca00000006ff */
[----:B------:R-:W-:Y:S01]  /*57d0*/  MUFU.SIN R91, R52 ;  /* 0x00000034005b7308 */ /* 0x000fe20000000400 */
[----:B--2---:R-:W-:Y:S02]  /*57e0*/  LEA.HI.SX32 R44, R83, R40, 0x1b ;  /* 0x00000028532c7211 */ /* 0x004fe400078fdaff */
[----:B------:R-:W-:Y:S02]  /*57f0*/  SHF.L.U32 R83, R42, 0x1, RZ ;  /* 0x000000012a537819 */ /* 0x000fe400000006ff */
[----:B------:R-:W-:-:S03]  /*5800*/  SHF.L.U32 R42, R43, 0x1, RZ ;  /* 0x000000012b2a7819 */ /* 0x000fc600000006ff */
[----:B------:R2:W-:Y:S01]  /*5810*/  MUFU.COS R96, R52 ;  /* 0x0000003400607308 */ /* 0x0005e20000000000 */
[----:B------:R-:W-:Y:S01]  /*5820*/  UIMAD.WIDE.U32 UR20, UR16, UR22, URZ ;  /* 0x00000016101472a5 */ /* 0x000fe2000f8e003f */
[----:B------:R-:W-:Y:S01]  /*5830*/  SHF.L.U32 R49, R49, 0x1, RZ ;  /* 0x0000000131317819 */ /* 0x000fe200000006ff */
[----:B------:R-:W-:Y:S01]  /*5840*/  UIMAD UR40, UR16, UR23, UR40 ;  /* 0x00000017102872a4 */ /* 0x000fe2000f8e0228 */
[----:B---3--:R-:W-:Y:S02]  /*5850*/  SHF.L.U32 R10, R51, 0x1, RZ ;  /* 0x00000001330a7819 */ /* 0x008fe400000006ff */
[----:B------:R-:W-:Y:S01]  /*5860*/  ULDC.64 UR22, c[0x0][0x1a0] ;  /* 0x0000680000167ab9 */ /* 0x000fe20000000a00 */
[----:B--2---:R-:W-:Y:S01]  /*5870*/  SHF.L.U32 R52, R41, 0x1, RZ ;  /* 0x0000000129347819 */ /* 0x004fe200000006ff */
[----:B------:R-:W-:-:S04]  /*5880*/  UIADD3 UR21, UR21, UR40, URZ ;  /* 0x0000002815157290 */ /* 0x000fc8000fffe03f */
[----:B------:R-:W-:Y:S01]  /*5890*/  STS.U16 [R52+0x40], R9 ;  /* 0x0000400934007388 */ /* 0x000fe20000000400 */
[----:B------:R-:W-:-:S03]  /*58a0*/  UIMAD UR39, UR39, UR22, URZ ;  /* 0x00000016272772a4 */ /* 0x000fc6000f8e023f */
[----:B----4-:R-:W-:Y:S04]  /*58b0*/  STS.U16 [R83+0x80], R8 ;  /* 0x0000800853007388 */ /* 0x010fe80000000400 */
        /* <DEDUP_REMOVED lines=8> */
[----:B0-----:R-:W-:Y:S01]  /*5940*/  FMUL.FTZ R2, R115, UR42 ;  /* 0x0000002a73027c20 */ /* 0x001fe20008410000 */
[----:B------:R-:W-:Y:S01]  /*5950*/  UIADD3 UR21, UR21, UR39, URZ ;  /* 0x0000002715157290 */ /* 0x000fe2000fffe03f */
[----:B------:R-:W-:Y:S01]  /*5960*/  FMUL.FTZ R3, R117, UR42 ;  /* 0x0000002a75037c20 */ /* 0x000fe20008410000 */
[----:B------:R-:W-:Y:S01]  /*5970*/  ULEA UR22, UP0, UR20, UR22, 0x3 ;  /* 0x0000001614167291 */ /* 0x000fe2000f80183f */
[----:B-1----:R-:W-:Y:S01]  /*5980*/  MOV R10, UR41 ;  /* 0x00000029000a7c02 */ /* 0x002fe20008000f00 */
[----:B------:R-:W-:Y:S01]  /*5990*/  FMUL.RZ R9, R2, 0.15915493667125701904 ;  /* 0x3e22f98302097820 */ /* 0x000fe2000040c000 */
[----:B------:R-:W-:-:S03]  /*59a0*/  IADD3 R85, R40, 0x300, RZ ;  /* 0x0000030028557810 */ /* 0x000fc60007ffe0ff */
[----:B------:R-:W-:Y:S01]  /*59b0*/  FMUL.FTZ R10, R10, 1.4426950216293334961 ;  /* 0x3fb8aa3b0a0a7820 */ /* 0x000fe20000410000 */
[----:B------:R-:W-:Y:S01]  /*59c0*/  ULEA.HI.X UR23, UR20, UR23, UR21, 0x3, UP0 ;  /* 0x0000001714177291 */ /* 0x000fe200080f1c15 */
[----:B------:R-:W-:Y:S02]  /*59d0*/  FMUL.RZ R3, R3, 0.15915493667125701904 ;  /* 0x3e22f98303037820 */ /* 0x000fe4000040c000 */
[----:B------:R-:W-:Y:S01]  /*59e0*/  FMUL.FTZ R2, R10, R135 ;  /* 0x000000870a027220 */ /* 0x000fe20000410000 */
[----:B------:R-:W-:Y:S01]  /*59f0*/  LEA.HI.SX32 R46, R85, R40, 0x1b ;  /* 0x00000028552e7211 */ /* 0x000fe200078fdaff */
[----:B------:R-:W-:Y:S08]  /*5a00*/  MUFU.COS R86, R3 ;  /* 0x0000000300567308 */ /* 0x000ff00000000000 */
[----:B------:R0:W-:Y:S08]  /*5a10*/  MUFU.SIN R85, R3 ;  /* 0x0000000300557308 */ /* 0x0001f00000000400 */
[----:B------:R1:W2:Y:S01]  /*5a20*/  MUFU.EX2 R7, R2 ;  /* 0x0000000200077308 */ /* 0x0002a20000000800 */
[----:B0-----:R-:W-:-:S02]  /*5a30*/  MOV R3, UR23 ;  /* 0x0000001700037c02 */ /* 0x001fc40008000f00 */
[----:B-1----:R-:W-:-:S06]  /*5a40*/  MOV R2, UR22 ;  /* 0x0000001600027c02 */ /* 0x002fcc0008000f00 */
[----:B------:R-:W3:Y:S01]  /*5a50*/  LDG.E.64 R2, [R2.64] ;  /* 0x0000001e02027981 */ /* 0x000ee2000c1e1b00 */
[C---:B------:R-:W-:Y:S02]  /*5a60*/  IADD3 R53, R40.reuse, 0x100, RZ ;  /* 0x0000010028357810 */ /* 0x040fe40007ffe0ff */
[C---:B------:R-:W-:Y:S02]  /*5a70*/  IADD3 R55, R40.reuse, 0x120, RZ ;  /* 0x0000012028377810 */ /* 0x040fe40007ffe0ff */
[C---:B------:R-:W-:Y:S02]  /*5a80*/  IADD3 R57, R40.reuse, 0x140, RZ ;  /* 0x0000014028397810 */ /* 0x040fe40007ffe0ff */
[C---:B------:R-:W-:Y:S02]  /*5a90*/  IADD3 R59, R40.reuse, 0x160, RZ ;  /* 0x00000160283b7810 */ /* 0x040fe40007ffe0ff */
[----:B------:R-:W-:Y:S02]  /*5aa0*/  LEA.HI.SX32 R53, R53, R40, 0x1b ;  /* 0x0000002835357211 */ /* 0x000fe400078fdaff */
[----:B------:R-:W-:-:S02]  /*5ab0*/  IADD3 R61, R40, 0x180, RZ ;  /* 0x00000180283d7810 */ /* 0x000fc40007ffe0ff */
[-C--:B------:R-:W-:Y:S02]  /*5ac0*/  LEA.HI.SX32 R55, R55, R40.reuse, 0x1b ;  /* 0x0000002837377211 */ /* 0x080fe400078fdaff */
[C---:B------:R-:W-:Y:S02]  /*5ad0*/  IADD3 R63, R40.reuse, 0x1a0, RZ ;  /* 0x000001a0283f7810 */ /* 0x040fe40007ffe0ff */
[C---:B------:R-:W-:Y:S02]  /*5ae0*/  IADD3 R65, R40.reuse, 0x1c0, RZ ;  /* 0x000001c028417810 */ /* 0x040fe40007ffe0ff */
[-C--:B------:R-:W-:Y:S02]  /*5af0*/  LEA.HI.SX32 R57, R57, R40.reuse, 0x1b ;  /* 0x0000002839397211 */ /* 0x080fe400078fdaff */
[----:B------:R-:W-:Y:S02]  /*5b00*/  IADD3 R67, R40, 0x1e0, RZ ;  /* 0x000001e028437810 */ /* 0x000fe40007ffe0ff */
[----:B------:R-:W-:-:S02]  /*5b10*/  LEA.HI.SX32 R59, R59, R40, 0x1b ;  /* 0x000000283b3b7211 */ /* 0x000fc400078fdaff */
[----:B------:R-:W-:Y:S02]  /*5b20*/  SHF.L.U32 R52, R53, 0x1, RZ ;  /* 0x0000000135347819 */ /* 0x000fe400000006ff */
[C---:B------:R-:W-:Y:S02]  /*5b30*/  IADD3 R69, R40.reuse, 0x200, RZ ;  /* 0x0000020028457810 */ /* 0x040fe40007ffe0ff */
[-C--:B------:R-:W-:Y:S02]  /*5b40*/  LEA.HI.SX32 R61, R61, R40.reuse, 0x1b ;  /* 0x000000283d3d7211 */ /* 0x080fe400078fdaff */
[----:B------:R-:W-:Y:S02]  /*5b50*/  SHF.L.U32 R8, R55, 0x1, RZ ;  /* 0x0000000137087819 */ /* 0x000fe400000006ff */
[----:B------:R-:W-:Y:S02]  /*5b60*/  IADD3 R71, R40, 0x220, RZ ;  /* 0x0000022028477810 */ /* 0x000fe40007ffe0ff */
[----:B------:R-:W-:-:S02]  /*5b70*/  LEA.HI.SX32 R63, R63, R40, 0x1b ;  /* 0x000000283f3f7211 */ /* 0x000fc400078fdaff */
[C---:B------:R-:W-:Y:S02]  /*5b80*/  IADD3 R73, R40.reuse, 0x240, RZ ;  /* 0x0000024028497810 */ /* 0x040fe40007ffe0ff */
[-C--:B------:R-:W-:Y:S02]  /*5b90*/  LEA.HI.SX32 R65, R65, R40.reuse, 0x1b ;  /* 0x0000002841417211 */ /* 0x080fe400078fdaff */
[----:B------:R-:W-:Y:S01]  /*5ba0*/  SHF.L.U32 R14, R57, 0x1, RZ ;  /* 0x00000001390e7819 */ /* 0x000fe200000006ff */
[----:B------:R-:W-:Y:S01]  /*5bb0*/  STS.U16 [R52+0x200], R21 ;  /* 0x0002001534007388 */ /* 0x000fe20000000400 */
[C---:B------:R-:W-:Y:S02]  /*5bc0*/  IADD3 R75, R40.reuse, 0x260, RZ ;  /* 0x00000260284b7810 */ /* 0x040fe40007ffe0ff */
[----:B------:R-:W-:Y:S02]  /*5bd0*/  LEA.HI.SX32 R67, R67, R40, 0x1b ;  /* 0x0000002843437211 */ /* 0x000fe400078fdaff */
[----:B------:R-:W-:Y:S01]  /*5be0*/  SHF.L.U32 R59, R59, 0x1, RZ ;  /* 0x000000013b3b7819 */ /* 0x000fe200000006ff */
[----:B------:R0:W-:Y:S01]  /*5bf0*/  STS.U16 [R8+0x240], R15 ;  /* 0x0002400f08007388 */ /* 0x0001e20000000400 */
[----:B------:R-:W-:-:S02]  /*5c00*/  IADD3 R77, R40, 0x280, RZ ;  /* 0x00000280284d7810 */ /* 0x000fc40007ffe0ff */
[-C--:B------:R-:W-:Y:S02]  /*5c10*/  LEA.HI.SX32 R69, R69, R40.reuse, 0x1b ;  /* 0x0000002845457211 */ /* 0x080fe400078fdaff */
[----:B------:R-:W-:Y:S02]  /*5c20*/  SHF.L.U32 R61, R61, 0x1, RZ ;  /* 0x000000013d3d7819 */ /* 0x000fe400000006ff */
[C---:B------:R-:W-:Y:S02]  /*5c30*/  IADD3 R79, R40.reuse, 0x2a0, RZ ;  /* 0x000002a0284f7810 */ /* 0x040fe40007ffe0ff */
[----:B------:R-:W-:Y:S02]  /*5c40*/  LEA.HI.SX32 R71, R71, R40, 0x1b ;  /* 0x0000002847477211 */ /* 0x000fe400078fdaff */
[----:B------:R-:W-:Y:S01]  /*5c50*/  SHF.L.U32 R63, R63, 0x1, RZ ;  /* 0x000000013f3f7819 */ /* 0x000fe200000006ff */
[----:B------:R1:W-:Y:S01]  /*5c60*/  STS.U16 [R14+0x280], R17 ;  /* 0x000280110e007388 */ /* 0x0003e20000000400 */
[----:B------:R-:W-:-:S02]  /*5c70*/  IADD3 R81, R40, 0x2c0, RZ ;  /* 0x000002c028517810 */ /* 0x000fc40007ffe0ff */
[-C--:B------:R-:W-:Y:S02]  /*5c80*/  LEA.HI.SX32 R73, R73, R40.reuse, 0x1b ;  /* 0x0000002849497211 */ /* 0x080fe400078fdaff */
[----:B0-----:R-:W-:Y:S01]  /*5c90*/  SHF.L.U32 R8, R65, 0x1, RZ ;  /* 0x0000000141087819 */ /* 0x001fe200000006ff */
[----:B------:R-:W-:Y:S01]  /*5ca0*/  STS.U16 [R59+0x2c0], R22 ;  /* 0x0002c0163b007388 */ /* 0x000fe20000000400 */
[-C--:B------:R-:W-:Y:S02]  /*5cb0*/  LEA.HI.SX32 R75, R75, R40.reuse, 0x1b ;  /* 0x000000284b4b7211 */ /* 0x080fe400078fdaff */
[----:B------:R-:W-:Y:S01]  /*5cc0*/  SHF.L.U32 R67, R67, 0x1, RZ ;  /* 0x0000000143437819 */ /* 0x000fe200000006ff */
[----:B------:R0:W-:Y:S01]  /*5cd0*/  STS.U16 [R61+0x300], R16 ;  /* 0x000300103d007388 */ /* 0x0001e20000000400 */
[-C--:B------:R-:W-:Y:S02]  /*5ce0*/  LEA.HI.SX32 R77, R77, R40.reuse, 0x1b ;  /* 0x000000284d4d7211 */ /* 0x080fe400078fdaff */
[----:B------:R-:W-:Y:S01]  /*5cf0*/  SHF.L.U32 R69, R69, 0x1, RZ ;  /* 0x0000000145457819 */ /* 0x000fe200000006ff */
[----:B------:R-:W-:Y:S01]  /*5d00*/  STS.U16 [R63+0x340], R20 ;  /* 0x000340143f007388 */ /* 0x000fe20000000400 */
[----:B------:R-:W-:-:S02]  /*5d10*/  LEA.HI.SX32 R79, R79, R40, 0x1b ;  /* 0x000000284f4f7211 */ /* 0x000fc400078fdaff */
[----:B------:R-:W-:Y:S01]  /*5d20*/  SHF.L.U32 R12, R71, 0x1, RZ ;  /* 0x00000001470c7819 */ /* 0x000fe200000006ff */
[----:B------:R-:W-:Y:S01]  /*5d30*/  STS.U16 [R8+0x380], R19 ;  /* 0x0003801308007388 */ /* 0x000fe20000000400 */
[----:B------:R-:W-:Y:S02]  /*5d40*/  LEA.HI.SX32 R81, R81, R40, 0x1b ;  /* 0x0000002851517211 */ /* 0x000fe400078fdaff */
[----:B-1----:R-:W-:Y:S01]  /*5d50*/  SHF.L.U32 R14, R73, 0x1, RZ ;  /* 0x00000001490e7819 */ /* 0x002fe200000006ff */
[----:B------:R-:W-:Y:S01]  /*5d60*/  FMUL.FTZ R5, R121, UR42 ;  /* 0x0000002a79057c20 */ /* 0x000fe20008410000 */
[----:B------:R-:W-:Y:S01]  /*5d70*/  SHF.L.U32 R75, R75, 0x1, RZ ;  /* 0x000000014b4b7819 */ /* 0x000fe200000006ff */
[----:B------:R1:W-:Y:S01]  /*5d80*/  STS.U16 [R67+0x3c0], R18 ;  /* 0x0003c01243007388 */ /* 0x0003e20000000400 */
[----:B0-----:R-:W-:Y:S02]  /*5d90*/  SHF.L.U32 R16, R77, 0x1, RZ ;  /* 0x000000014d107819 */ /* 0x001fe400000006ff */
[----:B------:R-:W-:Y:S01]  /*5da0*/  IADD3 R153, R40, 0x3c0, RZ ;  /* 0x000003c028997810 */ /* 0x000fe20007ffe0ff */
[----:B------:R-:W-:Y:S01]  /*5db0*/  STS.U16 [R69+0x400], R24 ;  /* 0x0004001845007388 */ /* 0x000fe20000000400 */
[----:B------:R-:W-:Y:S01]  /*5dc0*/  SHF.L.U32 R79, R79, 0x1, RZ ;  /* 0x000000014f4f7819 */ /* 0x000fe200000006ff */
[----:B------:R-:W-:Y:S01]  /*5dd0*/  FMUL.RZ R56, R5, 0.15915493667125701904 ;  /* 0x3e22f98305387820 */ /* 0x000fe2000040c000 */
[----:B------:R-:W-:Y:S01]  /*5de0*/  SHF.L.U32 R15, R44, 0x1, RZ ;  /* 0x000000012c0f7819 */ /* 0x000fe200000006ff */
[----:B------:R-:W-:Y:S01]  /*5df0*/  STS.U16 [R12+0x440], R25 ;  /* 0x000440190c007388 */ /* 0x000fe20000000400 */
[----:B-1----:R-:W-:-:S03]  /*5e00*/  SHF.L.U32 R18, R81, 0x1, RZ ;  /* 0x0000000151127819 */ /* 0x002fc600000006ff */
[----:B------:R-:W-:Y:S01]  /*5e10*/  STS.U16 [R14+0x480], R29 ;  /* 0x0004801d0e007388 */ /* 0x000fe20000000400 */
[----:B------:R-:W-:-:S03]  /*5e20*/  LEA.HI.SX32 R5, R153, R40, 0x1b ;  /* 0x0000002899057211 */ /* 0x000fc600078fdaff */
[----:B------:R-:W-:Y:S01]  /*5e30*/  STS.U16 [R75+0x4c0], R30 ;  /* 0x0004c01e4b007388 */ /* 0x000fe20000000400 */
[----:B------:R-:W-:Y:S03]  /*5e40*/  MUFU.SIN R83, R9 ;  /* 0x0000000900537308 */ /* 0x000fe60000000400 */
[----:B------:R-:W-:Y:S01]  /*5e50*/  STS.U16 [R16+0x500], R23 ;  /* 0x0005001710007388 */ /* 0x000fe20000000400 */
[----:B------:R-:W-:-:S03]  /*5e60*/  IADD3 R87, R40, 0x320, RZ ;  /* 0x0000032028577810 */ /* 0x000fc60007ffe0ff */
[----:B------:R-:W-:Y:S01]  /*5e70*/  STS.U16 [R79+0x540], R28 ;  /* 0x0005401c4f007388 */ /* 0x000fe20000000400 */
[----:B------:R0:W-:Y:S03]  /*5e80*/  MUFU.COS R84, R9 ;  /* 0x0000000900547308 */ /* 0x0001e60000000000 */
[----:B------:R-:W-:Y:S01]  /*5e90*/  STS.U16 [R18+0x580], R27 ;  /* 0x0005801b12007388 */ /* 0x000fe20000000400 */
[----:B------:R-:W-:-:S03]  /*5ea0*/  IADD3 R89, R40, 0x340, RZ ;  /* 0x0000034028597810 */ /* 0x000fc60007ffe0ff */
[----:B------:R1:W-:Y:S01]  /*5eb0*/  STS.U16 [R15+0x5c0], R26 ;  /* 0x0005c01a0f007388 */ /* 0x0003e20000000400 */
[----:B0-----:R-:W-:Y:S01]  /*5ec0*/  FMUL.FTZ R9, R10, R133 ;  /* 0x000000850a097220 */ /* 0x001fe20000410000 */
[----:B------:R-:W-:Y:S01]  /*5ed0*/  IADD3 R95, R40, 0x360, RZ ;  /* 0x00000360285f7810 */ /* 0x000fe20007ffe0ff */
[C---:B------:R-:W-:Y:S01]  /*5ee0*/  FMUL.FTZ R8, R10.reuse, R134 ;  /* 0x000000860a087220 */ /* 0x040fe20000410000 */
[-C--:B------:R-:W-:Y:S02]  /*5ef0*/  LEA.HI.SX32 R48, R87, R40.reuse, 0x1b ;  /* 0x0000002857307211 */ /* 0x080fe400078fdaff */
[----:B-1----:R-:W-:Y:S01]  /*5f00*/  SHF.L.U32 R15, R5, 0x1, RZ ;  /* 0x00000001050f7819 */ /* 0x002fe200000006ff */
[----:B------:R-:W-:Y:S01]  /*5f10*/  FMUL.FTZ R5, R10, R125 ;  /* 0x0000007d0a057220 */ /* 0x000fe20000410000 */
[-C--:B------:R-:W-:Y:S01]  /*5f20*/  LEA.HI.SX32 R50, R89, R40.reuse, 0x1b ;  /* 0x0000002859327211 */ /* 0x080fe200078fdaff */
[----:B------:R-:W0:Y:S01]  /*5f30*/  MUFU.EX2 R9, R9 ;  /* 0x0000000900097308 */ /* 0x000e220000000800 */
[----:B------:R-:W-:-:S02]  /*5f40*/  LEA.HI.SX32 R95, R95, R40, 0x1b ;  /* 0x000000285f5f7211 */ /* 0x000fc400078fdaff */
[----:B------:R-:W-:Y:S01]  /*5f50*/  SHF.L.U32 R46, R46, 0x1, RZ ;  /* 0x000000012e2e7819 */ /* 0x000fe200000006ff */
[----:B------:R-:W-:Y:S01]  /*5f60*/  FMUL.FTZ R11, R10, R132 ;  /* 0x000000840a0b7220 */ /* 0x000fe20000410000 */
[----:B------:R-:W-:-:S03]  /*5f70*/  SHF.L.U32 R17, R48, 0x1, RZ ;  /* 0x0000000130117819 */ /* 0x000fc600000006ff */
[----:B------:R-:W1:Y:S01]  /*5f80*/  MUFU.EX2 R5, R5 ;  /* 0x0000000500057308 */ /* 0x000e620000000800 */
[----:B------:R-:W-:Y:S02]  /*5f90*/  SHF.L.U32 R50, R50, 0x1, RZ ;  /* 0x0000000132327819 */ /* 0x000fe400000006ff */
[----:B------:R-:W-:Y:S01]  /*5fa0*/  SHF.L.U32 R95, R95, 0x1, RZ ;  /* 0x000000015f5f7819 */ /* 0x000fe200000006ff */
[----:B------:R-:W-:Y:S01]  /*5fb0*/  STS.U16 [R46+0x600], R31 ;  /* 0x0006001f2e007388 */ /* 0x000fe20000000400 */
[----:B------:R-:W-:-:S03]  /*5fc0*/  FMUL.FTZ R12, R10, R131 ;  /* 0x000000830a0c7220 */ /* 0x000fc60000410000 */
[----:B------:R-:W4:Y:S01]  /*5fd0*/  MUFU.EX2 R8, R8 ;  /* 0x0000000800087308 */ /* 0x000f220000000800 */
[----:B------:R-:W-:Y:S01]  /*5fe0*/  STS.U16 [R17+0x640], R32 ;  /* 0x0006402011007388 */ /* 0x000fe20000000400 */
[----:B------:R-:W-:Y:S01]  /*5ff0*/  HADD2.F32 R207, -RZ, R182.H0_H0 ;  /* 0x200000b6ffcf7230 */ /* 0x000fe20000004100 */
[----:B------:R-:W-:Y:S02]  /*6000*/  FMUL.FTZ R38, R127, UR42 ;  /* 0x0000002a7f267c20 */ /* 0x000fe40008410000 */
[----:B------:R-:W-:Y:S01]  /*6010*/  STS.U16 [R50+0x680], R33 ;  /* 0x0006802132007388 */ /* 0x000fe20000000400 */
[----:B------:R-:W-:Y:S02]  /*6020*/  FMUL.FTZ R13, R10, R129 ;  /* 0x000000810a0d7220 */ /* 0x000fe40000410000 */
[----:B------:R-:W1:Y:S01]  /*6030*/  MUFU.EX2 R11, R11 ;  /* 0x0000000b000b7308 */ /* 0x000e620000000800 */
[----:B------:R0:W-:Y:S01]  /*6040*/  STS.U16 [R95+0x6c0], R6 ;  /* 0x0006c0065f007388 */ /* 0x0001e20000000400 */
[----:B--2---:R-:W-:Y:S01]  /*6050*/  FMUL.FTZ R109, R7, R109 ;  /* 0x0000006d076d7220 */ /* 0x004fe20000410000 */
[C---:B------:R-:W-:Y:S01]  /*6060*/  IADD3 R149, R40.reuse, 0x380, RZ ;  /* 0x0000038028957810 */ /* 0x040fe20007ffe0ff */
[----:B------:R-:W-:Y:S01]  /*6070*/  FMUL.FTZ R207, R207, R136 ;  /* 0x00000088cfcf7220 */ /* 0x000fe20000410000 */
[----:B------:R-:W-:Y:S01]  /*6080*/  IADD3 R151, R40, 0x3a0, RZ ;  /* 0x000003a028977810 */ /* 0x000fe20007ffe0ff */
[----:B------:R-:W-:-:S02]  /*6090*/  FMUL.RZ R38, R38, 0.15915493667125701904 ;  /* 0x3e22f98326267820 */ /* 0x000fc4000040c000 */
[----:B------:R-:W2:Y:S01]  /*60a0*/  MUFU.EX2 R12, R12 ;  /* 0x0000000c000c7308 */ /* 0x000ea20000000800 */
[----:B0-----:R-:W-:Y:S01]  /*60b0*/  FMUL.FTZ R6, R113, UR42 ;  /* 0x0000002a71067c20 */ /* 0x001fe20008410000 */
[----:B------:R-:W-:Y:S01]  /*60c0*/  HADD2.F32 R206, -RZ, R181.H0_H0 ;  /* 0x200000b5ffce7230 */ /* 0x000fe20000004100 */
[C---:B------:R-:W-:Y:S02]  /*60d0*/  FMUL.FTZ R106, R9.reuse, R106 ;  /* 0x0000006a096a7220 */ /* 0x040fe40000410000 */
[----:B------:R-:W-:Y:S02]  /*60e0*/  FMUL.RZ R16, R6, 0.15915493667125701904 ;  /* 0x3e22f98306107820 */ /* 0x000fe4000040c000 */
[----:B------:R-:W-:Y:S01]  /*60f0*/  FMUL.FTZ R6, R10, R121 ;  /* 0x000000790a067220 */ /* 0x000fe20000410000 */
[----:B------:R-:W0:Y:S01]  /*6100*/  MUFU.EX2 R13, R13 ;  /* 0x0000000d000d7308 */ /* 0x000e220000000800 */
[----:B------:R-:W-:Y:S01]  /*6110*/  FMUL.FTZ R105, R9, R105 ;  /* 0x0000006909697220 */ /* 0x000fe20000410000 */
[----:B------:R-:W-:Y:S01]  /*6120*/  LEA.HI.SX32 R39, R149, R40, 0x1b ;  /* 0x0000002895277211 */ /* 0x000fe200078fdaff */
[----:B------:R-:W-:-:S02]  /*6130*/  FMUL.FTZ R41, R119, UR42 ;  /* 0x0000002a77297c20 */ /* 0x000fc40008410000 */
[----:B------:R-:W-:Y:S02]  /*6140*/  FMUL.FTZ R110, R7, R110 ;  /* 0x0000006e076e7220 */ /* 0x000fe40000410000 */
[C---:B-1----:R-:W-:Y:S01]  /*6150*/  FMUL.FTZ R96, R5.reuse, R96 ;  /* 0x0000006005607220 */ /* 0x042fe20000410000 */
[----:B------:R-:W-:Y:S01]  /*6160*/  MUFU.SIN R97, R38 ;  /* 0x0000002600617308 */ /* 0x000fe20000000400 */
[----:B------:R-:W-:Y:S02]  /*6170*/  FMUL.FTZ R91, R5, R91 ;  /* 0x0000005b055b7220 */ /* 0x000fe40000410000 */
[-C--:B------:R-:W-:Y:S02]  /*6180*/  FMUL.FTZ R9, R207, R109.reuse ;  /* 0x0000006dcf097220 */ /* 0x080fe40000410000 */
[----:B------:R-:W-:Y:S02]  /*6190*/  FMUL.FTZ R5, RZ, R109 ;  /* 0x0000006dff057220 */ /* 0x000fe40000410000 */
[----:B------:R-:W-:Y:S01]  /*61a0*/  FMUL.FTZ R7, R10, R119 ;  /* 0x000000770a077220 */ /* 0x000fe20000410000 */
[----:B------:R1:W-:Y:S01]  /*61b0*/  MUFU.COS R98, R38 ;  /* 0x0000002600627308 */ /* 0x0003e20000000000 */
[----:B----4-:R-:W-:-:S02]  /*61c0*/  FMUL.FTZ R108, R8, R108 ;  /* 0x0000006c086c7220 */ /* 0x010fc40000410000 */
[----:B------:R-:W-:Y:S01]  /*61d0*/  FMUL.FTZ R107, R8, R107 ;  /* 0x0000006b086b7220 */ /* 0x000fe20000410000 */
[----:B------:R-:W-:Y:S01]  /*61e0*/  SHF.L.U32 R39, R39, 0x1, RZ ;  /* 0x0000000127277819 */ /* 0x000fe200000006ff */
[----:B------:R-:W-:Y:S02]  /*61f0*/  FMUL.RZ R41, R41, 0.15915493667125701904 ;  /* 0x3e22f98329297820 */ /* 0x000fe4000040c000 */
[----:B------:R-:W-:Y:S01]  /*6200*/  FFMA.FTZ R8, RZ, R110, R9 ;  /* 0x0000006eff087223 */ /* 0x000fe20000010009 */
[----:B-1----:R-:W-:Y:S01]  /*6210*/  LEA.HI.SX32 R38, R151, R40, 0x1b ;  /* 0x0000002897267211 */ /* 0x002fe200078fdaff */
[----:B------:R-:W-:Y:S01]  /*6220*/  MUFU.SIN R89, R56 ;  /* 0x0000003800597308 */ /* 0x000fe20000000400 */
[----:B------:R-:W-:Y:S02]  /*6230*/  FMUL.FTZ R206, R206, R135 ;  /* 0x00000087cece7220 */ /* 0x000fe40000410000 */
[----:B------:R-:W-:Y:S01]  /*6240*/  FFMA.FTZ R9, R207, R110, -R5 ;  /* 0x0000006ecf097223 */ /* 0x000fe20000010805 */
[----:B------:R-:W-:-:S04]  /*6250*/  SHF.L.U32 R38, R38, 0x1, RZ ;  /* 0x0000000126267819 */ /* 0x000fc800000006ff */
[----:B------:R-:W-:Y:S01]  /*6260*/  MUFU.COS R90, R56 ;  /* 0x00000038005a7308 */ /* 0x000fe20000000000 */
[C---:B------:R-:W-:Y:S02]  /*6270*/  FMUL.FTZ R104, R11.reuse, R104 ;  /* 0x000000680b687220 */ /* 0x040fe40000410000 */
[----:B------:R-:W-:-:S05]  /*6280*/  FMUL.FTZ R103, R11, R103 ;  /* 0x000000670b677220 */ /* 0x000fca0000410000 */
[----:B------:R-:W1:Y:S01]  /*6290*/  MUFU.EX2 R6, R6 ;  /* 0x0000000600067308 */ /* 0x000e620000000800 */
[----:B------:R-:W-:Y:S01]  /*62a0*/  FADD.FTZ R11, R206, R9 ;  /* 0x00000009ce0b7221 */ /* 0x000fe20000010000 */
[----:B------:R-:W-:Y:S01]  /*62b0*/  STS.U16 [R39+0x700], R34 ;  /* 0x0007002227007388 */ /* 0x000fe20000000400 */
[----:B--2---:R-:W-:-:S05]  /*62c0*/  FMUL.FTZ R102, R12, R102 ;  /* 0x000000660c667220 */ /* 0x004fca0000410000 */
[----:B------:R-:W-:Y:S01]  /*62d0*/  MUFU.SIN R87, R41 ;  /* 0x0000002900577308 */ /* 0x000fe20000000400 */
[----:B------:R-:W-:Y:S01]  /*62e0*/  STS.U16 [R38+0x740], R37 ;  /* 0x0007402526007388 */ /* 0x000fe20000000400 */
[----:B------:R-:W-:Y:S02]  /*62f0*/  FMUL.FTZ R101, R12, R101 ;  /* 0x000000650c657220 */ /* 0x000fe40000410000 */
[----:B------:R-:W-:-:S04]  /*6300*/  FMUL.FTZ R5, R10, R117 ;  /* 0x000000750a057220 */ /* 0x000fc80000410000 */
[----:B------:R-:W-:Y:S01]  /*6310*/  MUFU.COS R88, R41 ;  /* 0x0000002900587308 */ /* 0x000fe20000000000 */
[----:B------:R2:W-:Y:S01]  /*6320*/  STS.U16 [R15+0x780], R36 ;  /* 0x000780240f007388 */ /* 0x0005e20000000400 */
[----:B------:R-:W-:-:S06]  /*6330*/  FADD.FTZ R12, RZ, R8 ;  /* 0x00000008ff0c7221 */ /* 0x000fcc0000010000 */
[----:B------:R-:W4:Y:S01]  /*6340*/  MUFU.EX2 R7, R7 ;  /* 0x0000000700077308 */ /* 0x000f220000000800 */
[----:B--2---:R-:W-:Y:S01]  /*6350*/  FMUL.FTZ R15, R107, R11 ;  /* 0x0000000b6b0f7220 */ /* 0x004fe20000410000 */
[----:B------:R-:W-:Y:S01]  /*6360*/  HADD2.F32 R205, -RZ, R180.H0_H0 ;  /* 0x200000b4ffcd7230 */ /* 0x000fe20000004100 */
[C---:B0-----:R-:W-:Y:S02]  /*6370*/  FMUL.FTZ R100, R13.reuse, R100 ;  /* 0x000000640d647220 */ /* 0x041fe40000410000 */
[----:B------:R-:W-:-:S03]  /*6380*/  FMUL.FTZ R99, R13, R99 ;  /* 0x000000630d637220 */ /* 0x000fc60000410000 */
[----:B------:R0:W2:Y:S01]  /*6390*/  MUFU.EX2 R8, R5 ;  /* 0x0000000500087308 */ /* 0x0000a20000000800 */
[-C--:B------:R-:W-:Y:S02]  /*63a0*/  FMUL.FTZ R13, R107, R12.reuse ;  /* 0x0000000c6b0d7220 */ /* 0x080fe40000410000 */
[----:B------:R-:W-:Y:S02]  /*63b0*/  FFMA.FTZ R15, R108, R12, R15 ;  /* 0x0000000c6c0f7223 */ /* 0x000fe4000001000f */
[----:B-1----:R-:W-:Y:S02]  /*63c0*/  FMUL.FTZ R90, R6, R90 ;  /* 0x0000005a065a7220 */ /* 0x002fe40000410000 */
[----:B0-----:R-:W-:Y:S02]  /*63d0*/  FMUL.FTZ R5, R10, R136 ;  /* 0x000000880a057220 */ /* 0x001fe40000410000 */
[----:B------:R-:W-:Y:S02]  /*63e0*/  FMUL.FTZ R89, R6, R89 ;  /* 0x0000005906597220 */ /* 0x000fe40000410000 */
[----:B------:R-:W-:-:S02]  /*63f0*/  FFMA.FTZ R6, R108, R11, -R13 ;  /* 0x0000000b6c067223 */ /* 0x000fc4000001080d */
[----:B------:R-:W-:Y:S02]  /*6400*/  FMUL.FTZ R205, R205, R134 ;  /* 0x00000086cdcd7220 */ /* 0x000fe40000410000 */
[----:B------:R-:W-:Y:S01]  /*6410*/  FADD.FTZ R15, RZ, R15 ;  /* 0x0000000fff0f7221 */ /* 0x000fe20000010000 */
[----:B------:R-:W0:Y:S01]  /*6420*/  MUFU.EX2 R5, R5 ;  /* 0x0000000500057308 */ /* 0x000e220000000800 */
[C---:B----4-:R-:W-:Y:S01]  /*6430*/  FMUL.FTZ R88, R7.reuse, R88 ;  /* 0x0000005807587220 */ /* 0x050fe20000410000 */
[----:B------:R-:W-:Y:S01]  /*6440*/  HADD2.F32 R204, -RZ, R179.H0_H0 ;  /* 0x200000b3ffcc7230 */ /* 0x000fe20000004100 */
[----:B------:R-:W-:Y:S02]  /*6450*/  FMUL.FTZ R87, R7, R87 ;  /* 0x0000005707577220 */ /* 0x000fe40000410000 */
[----:B------:R-:W-:Y:S02]  /*6460*/  FMUL.FTZ R9, R10, R115 ;  /* 0x000000730a097220 */ /* 0x000fe40000410000 */
[----:B------:R-:W-:-:S02]  /*6470*/  FADD.FTZ R6, R205, R6 ;  /* 0x00000006cd067221 */ /* 0x000fc40000010000 */
[C---:B------:R-:W-:Y:S02]  /*6480*/  FMUL.FTZ R7, R105.reuse, R15 ;  /* 0x0000000f69077220 */ /* 0x040fe40000410000 */
[-C--:B------:R-:W-:Y:S02]  /*6490*/  FMUL.FTZ R11, R105, R6.reuse ;  /* 0x00000006690b7220 */ /* 0x080fe40000410000 */
[----:B------:R-:W-:Y:S02]  /*64a0*/  FFMA.FTZ R7, R106, R6, -R7 ;  /* 0x000000066a077223 */ /* 0x000fe40000010807 */
[----:B------:R-:W-:Y:S01]  /*64b0*/  FMUL.FTZ R204, R204, R133 ;  /* 0x00000085cccc7220 */ /* 0x000fe20000410000 */
[----:B------:R-:W1:Y:S01]  /*64c0*/  MUFU.EX2 R9, R9 ;  /* 0x0000000900097308 */ /* 0x000e620000000800 */
[----:B------:R-:W-:Y:S01]  /*64d0*/  FMUL.FTZ R14, R10, R127 ;  /* 0x0000007f0a0e7220 */ /* 0x000fe20000410000 */
[----:B------:R-:W-:Y:S01]  /*64e0*/  ISETP.NE.AND P1, PT, R148, RZ, PT ;  /* 0x000000ff9400720c */ /* 0x000fe20003f25270 */
[----:B------:R-:W-:-:S02]  /*64f0*/  FFMA.FTZ R15, R106, R15, R11 ;  /* 0x0000000f6a0f7223 */ /* 0x000fc4000001000b */
[----:B------:R-:W-:Y:S02]  /*6500*/  FADD.FTZ R7, R204, R7 ;  /* 0x00000007cc077221 */ /* 0x000fe40000010000 */
[C---:B--2---:R-:W-:Y:S01]  /*6510*/  FMUL.FTZ R86, R8.reuse, R86 ;  /* 0x0000005608567220 */ /* 0x044fe20000410000 */
[----:B------:R-:W2:Y:S01]  /*6520*/  MUFU.EX2 R14, R14 ;  /* 0x0000000e000e7308 */ /* 0x000ea20000000800 */
[----:B------:R-:W-:Y:S02]  /*6530*/  FMUL.FTZ R85, R8, R85 ;  /* 0x0000005508557220 */ /* 0x000fe40000410000 */
[----:B------:R-:W-:Y:S01]  /*6540*/  FMUL.FTZ R6, R112, UR42 ;  /* 0x0000002a70067c20 */ /* 0x000fe20008410000 */
[----:B------:R-:W-:Y:S01]  /*6550*/  IADD3 R155, R40, 0x3e0, RZ ;  /* 0x000003e0289b7810 */ /* 0x000fe20007ffe0ff */
[----:B------:R-:W-:Y:S02]  /*6560*/  FADD.FTZ R15, RZ, R15 ;  /* 0x0000000fff0f7221 */ /* 0x000fe40000010000 */
[----:B------:R-:W-:Y:S01]  /*6570*/  FMUL.FTZ R8, R103, R7 ;  /* 0x0000000767087220 */ /* 0x000fe20000410000 */
[----:B------:R-:W-:Y:S01]  /*6580*/  LEA R0, R147, R0, 0x5 ;  /* 0x0000000093007211 */ /* 0x000fe200078e28ff */
[----:B0-----:R-:W-:-:S02]  /*6590*/  FMUL.FTZ R122, R5, R122 ;  /* 0x0000007a057a7220 */ /* 0x001fc40000410000 */
[----:B------:R-:W-:Y:S01]  /*65a0*/  FMUL.FTZ R123, R5, R123 ;  /* 0x0000007b057b7220 */ /* 0x000fe20000410000 */
[----:B------:R-:W-:Y:S01]  /*65b0*/  MOV R5, UR34 ;  /* 0x0000002200057c02 */ /* 0x000fe20008000f00 */
[----:B------:R-:W-:Y:S01]  /*65c0*/  FMUL.RZ R13, R6, 0.15915493667125701904 ;  /* 0x3e22f983060d7820 */ /* 0x000fe2000040c000 */
[----:B------:R-:W-:Y:S01]  /*65d0*/  LEA.HI.SX32 R40, R155, R40, 0x1b ;  /* 0x000000289b287211 */ /* 0x000fe200078fdaff */
[-C--:B------:R-:W-:Y:S02]  /*65e0*/  FMUL.FTZ R6, R103, R15.reuse ;  /* 0x0000000f67067220 */ /* 0x080fe40000410000 */
[----:B------:R-:W-:Y:S01]  /*65f0*/  FFMA.FTZ R17, R104, R15, R8 ;  /* 0x0000000f68117223 */ /* 0x000fe20000010008 */
[----:B------:R-:W-:Y:S01]  /*6600*/  HFMA2.MMA R15, -RZ, RZ, 0, 9.5367431640625e-07 ;  /* 0x00000010ff0f7435 */ /* 0x000fe200000001ff */
[----:B------:R-:W-:Y:S02]  /*6610*/  LEA R5, R5, UR7, 0x8 ;  /* 0x0000000705057c11 */ /* 0x000fe4000f8e40ff */
[----:B------:R-:W-:Y:S01]  /*6620*/  LEA.HI.SX32 R0, R0, R0, 0x1b ;  /* 0x0000000000007211 */ /* 0x000fe200078fdaff */
[----:B------:R-:W-:Y:S01]  /*6630*/  FFMA.FTZ R20, R104, R7, -R6 ;  /* 0x0000000768147223 */ /* 0x000fe20000010806 */
[----:B------:R-:W-:Y:S01]  /*6640*/  @P1 IADD3 R5, R148, 0x200, RZ ;  /* 0x0000020094051810 */ /* 0x000fe20007ffe0ff */
[C---:B-1----:R-:W-:Y:S01]  /*6650*/  FMUL.FTZ R84, R9.reuse, R84 ;  /* 0x0000005409547220 */ /* 0x042fe20000410000 */
[----:B------:R-:W-:Y:S01]  /*6660*/  SHF.L.U32 R40, R40, 0x1, RZ ;  /* 0x0000000128287819 */ /* 0x000fe200000006ff */
[----:B------:R-:W-:Y:S01]  /*6670*/  FMUL.FTZ R83, R9, R83 ;  /* 0x0000005309537220 */ /* 0x000fe20000410000 */
[----:B------:R-:W-:Y:S01]  /*6680*/  SHF.L.U32 R9, R0, 0x1, RZ ;  /* 0x0000000100097819 */ /* 0x000fe200000006ff */
[----:B------:R-:W-:-:S02]  /*6690*/  FMUL.FTZ R6, R10, R113 ;  /* 0x000000710a067220 */ /* 0x000fc40000410000 */
[----:B------:R-:W-:Y:S01]  /*66a0*/  FMUL.FTZ R7, R10, R112 ;  /* 0x000000700a077220 */ /* 0x000fe20000410000 */
[----:B------:R-:W-:Y:S01]  /*66b0*/  SHF.L.U32 R19, R5, 0x3, RZ ;  /* 0x0000000305137819 */ /* 0x000fe200000006ff */
[----:B------:R-:W-:Y:S01]  /*66c0*/  STS.U16 [R40+0x7c0], R35 ;  /* 0x0007c02328007388 */ /* 0x000fe20000000400 */
[----:B------:R-:W-:Y:S01]  /*66d0*/  MUFU.SIN R81, R16 ;  /* 0x0000001000517308 */ /* 0x000fe20000000400 */
[----:B--2---:R-:W-:Y:S01]  /*66e0*/  FMUL.FTZ R98, R14, R98 ;  /* 0x000000620e627220 */ /* 0x004fe20000410000 */
        /* <DEDUP_REMOVED lines=30> */
[----:B--2---:R-:W-:Y:S04]  /*68d0*/  LDS.U16 R13, [R9+0x2c] ;  /* 0x00002c00090d7984 */ /* 0x004fe80000000400 */
[----:B------:R-:W2:Y:S04]  /*68e0*/  LDS.U16 R15, [R9+0x2e] ;  /* 0x00002e00090f7984 */ /* 0x000ea80000000400 */
        /* <DEDUP_REMOVED lines=16> */
[----:B------:R-:W-:Y:S02]  /*69f0*/  FMUL.FTZ R82, R12, R11 ;  /* 0x0000000b0c527220 */ /* 0x000fe40000410000 */
[----:B------:R-:W-:Y:S02]  /*6a00*/  FADD.FTZ R17, RZ, R17 ;  /* 0x00000011ff117221 */ /* 0x000fe40000010000 */
[C---:B------:R-:W-:Y:S01]  /*6a10*/  FMUL.FTZ R11, R101.reuse, R20 ;  /* 0x00000014650b7220 */ /* 0x040fe20000410000 */
[----:B------:R-:W-:Y:S01]  /*6a20*/  HADD2.F32 R202, -RZ, R177.H0_H0 ;  /* 0x200000b1ffca7230 */ /* 0x000fe20000004100 */
[----:B-1----:R-:W-:-:S02]  /*6a30*/  FMUL.FTZ R9, R101, R17 ;  /* 0x0000001165097220 */ /* 0x002fc40000410000 */
[----:B------:R-:W-:Y:S02]  /*6a40*/  FFMA.FTZ R11, R102, R17, R11 ;  /* 0x00000011660b7223 */ /* 0x000fe4000001000b */
[----:B------:R-:W-:Y:S02]  /*6a50*/  FMUL.FTZ R81, R12, R81 ;  /* 0x000000510c517220 */ /* 0x000fe40000410000 */
[----:B------:R-:W-:Y:S02]  /*6a60*/  FFMA.FTZ R19, R102, R20, -R9 ;  /* 0x0000001466137223 */ /* 0x000fe40000010809 */
[----:B------:R-:W-:Y:S02]  /*6a70*/  FMUL.FTZ R202, R202, R131 ;  /* 0x00000083caca7220 */ /* 0x000fe40000410000 */
[----:B------:R-:W-:Y:S01]  /*6a80*/  FADD.FTZ R12, RZ, R11 ;  /* 0x0000000bff0c7221 */ /* 0x000fe20000010000 */
[----:B------:R1:W5:Y:S01]  /*6a90*/  @!P0 LDG.E.128 R60, [R4.64] ;  /* 0x0000001e043c8981 */ /* 0x000362000c1e1d00 */
[----:B------:R-:W-:-:S02]  /*6aa0*/  FADD.FTZ R19, R202, R19 ;  /* 0x00000013ca137221 */ /* 0x000fc40000010000 */
[CC--:B-1----:R-:W-:Y:S02]  /*6ab0*/  FMUL.FTZ R5, R123.reuse, R109.reuse ;  /* 0x0000006d7b057220 */ /* 0x0c2fe40000410000 */
[C---:B------:R-:W-:Y:S02]  /*6ac0*/  FMUL.FTZ R4, R122.reuse, R109 ;  /* 0x0000006d7a047220 */ /* 0x040fe40000410000 */
[-C--:B------:R-:W-:Y:S01]  /*6ad0*/  FFMA.FTZ R5, R122, R110.reuse, -R5 ;  /* 0x0000006e7a057223 */ /* 0x080fe20000010805 */
[----:B------:R-:W-:Y:S01]  /*6ae0*/  HADD2.F32 R20, -RZ, R176.H0_H0 ;  /* 0x200000b0ff147230 */ /* 0x000fe20000004100 */
[----:B------:R-:W-:Y:S02]  /*6af0*/  FFMA.FTZ R4, R123, R110, R4 ;  /* 0x0000006e7b047223 */ /* 0x000fe40000010004 */
[----:B------:R-:W-:Y:S02]  /*6b00*/  FMUL.FTZ R11, R107, R5 ;  /* 0x000000056b0b7220 */ /* 0x000fe40000410000 */
[----:B------:R-:W-:-:S02]  /*6b10*/  FMUL.FTZ R17, R99, R12 ;  /* 0x0000000c63117220 */ /* 0x000fc40000410000 */
[C---:B------:R-:W-:Y:S02]  /*6b20*/  FMUL.FTZ R80, R59.reuse, R80 ;  /* 0x000000503b507220 */ /* 0x040fe40000410000 */
[----:B------:R-:W-:Y:S02]  /*6b30*/  FMUL.FTZ R59, R59, R18 ;  /* 0x000000123b3b7220 */ /* 0x000fe40000410000 */
[-C--:B------:R-:W-:Y:S02]  /*6b40*/  FMUL.FTZ R9, R107, R4.reuse ;  /* 0x000000046b097220 */ /* 0x080fe40000410000 */
[----:B------:R-:W-:Y:S02]  /*6b50*/  FFMA.FTZ R11, R108, R4, R11 ;  /* 0x000000046c0b7223 */ /* 0x000fe4000001000b */
[-C--:B------:R-:W-:Y:S02]  /*6b60*/  FFMA.FTZ R18, R100, R19.reuse, -R17 ;  /* 0x0000001364127223 */ /* 0x080fe40000010811 */
[----:B------:R-:W-:-:S02]  /*6b70*/  FMUL.FTZ R19, R99, R19 ;  /* 0x0000001363137220 */ /* 0x000fc40000410000 */
[----:B------:R-:W-:Y:S02]  /*6b80*/  FMUL.FTZ R201, R20, R129 ;  /* 0x0000008114c97220 */ /* 0x000fe40000410000 */
[----:B------:R-:W-:Y:S02]  /*6b90*/  FFMA.FTZ R9, R108, R5, -R9 ;  /* 0x000000056c097223 */ /* 0x000fe40000010809 */
[----:B------:R-:W-:Y:S02]  /*6ba0*/  FMUL.FTZ R4, R105, R11 ;  /* 0x0000000b69047220 */ /* 0x000fe40000410000 */
[----:B------:R-:W-:Y:S02]  /*6bb0*/  FFMA.FTZ R19, R100, R12, R19 ;  /* 0x0000000c64137223 */ /* 0x000fe40000010013 */
[----:B------:R-:W-:Y:S02]  /*6bc0*/  FADD.FTZ R18, R201, R18 ;  /* 0x00000012c9127221 */ /* 0x000fe40000010000 */
[----:B------:R-:W-:-:S02]  /*6bd0*/  FMUL.FTZ R5, R105, R9 ;  /* 0x0000000969057220 */ /* 0x000fc40000410000 */
[C---:B------:R-:W-:Y:S02]  /*6be0*/  FFMA.FTZ R4, R106.reuse, R9, -R4 ;  /* 0x000000096a047223 */ /* 0x040fe40000010804 */
[----:B------:R-:W-:Y:S02]  /*6bf0*/  FADD.FTZ R19, RZ, R19 ;  /* 0x00000013ff137221 */ /* 0x000fe40000010000 */
[----:B------:R-:W-:Y:S01]  /*6c00*/  FMUL.FTZ R12, R97, R18 ;  /* 0x00000012610c7220 */ /* 0x000fe20000410000 */
[----:B------:R-:W-:Y:S01]  /*6c10*/  HADD2.F32 R200, -RZ, R175.H0_H0 ;  /* 0x200000afffc87230 */ /* 0x000fe20000004100 */
[----:B------:R-:W-:Y:S02]  /*6c20*/  FFMA.FTZ R5, R106, R11, R5 ;  /* 0x0000000b6a057223 */ /* 0x000fe40000010005 */
[----:B------:R-:W-:Y:S02]  /*6c30*/  FMUL.FTZ R9, R103, R4 ;  /* 0x0000000467097220 */ /* 0x000fe40000410000 */
[----:B------:R-:W-:-:S02]  /*6c40*/  FMUL.FTZ R11, R97, R19 ;  /* 0x00000013610b7220 */ /* 0x000fc40000410000 */
[----:B------:R-:W-:Y:S02]  /*6c50*/  FFMA.FTZ R12, R98, R19, R12 ;  /* 0x00000013620c7223 */ /* 0x000fe4000001000c */
        /* <DEDUP_REMOVED lines=9> */
[C---:B------:R-:W-:Y:S02]  /*6cf0*/  FMUL.FTZ R17, R91.reuse, R12 ;  /* 0x0000000c5b117220 */ /* 0x040fe40000410000 */
[----:B------:R-:W-:Y:S02]  /*6d00*/  FMUL.FTZ R19, R91, R11 ;  /* 0x0000000b5b137220 */ /* 0x000fe40000410000 */
[----:B------:R-:W-:Y:S02]  /*6d10*/  FFMA.FTZ R4, R102, R5, -R4 ;  /* 0x0000000566047223 */ /* 0x000fe40000010804 */
[----:B------:R-:W-:-:S02]  /*6d20*/  FFMA.FTZ R18, R96, R11, -R17 ;  /* 0x0000000b60127223 */ /* 0x000fc40000010811 */
[----:B------:R-:W-:Y:S02]  /*6d30*/  FMUL.FTZ R193, R20, R125 ;  /* 0x0000007d14c17220 */ /* 0x000fe40000410000 */
[----:B------:R-:W-:Y:S02]  /*6d40*/  FMUL.FTZ R5, R101, R5 ;  /* 0x0000000565057220 */ /* 0x000fe40000410000 */
[----:B------:R-:W-:Y:S02]  /*6d50*/  FFMA.FTZ R19, R96, R12, R19 ;  /* 0x0000000c60137223 */ /* 0x000fe40000010013 */
[----:B------:R-:W-:Y:S02]  /*6d60*/  FADD.FTZ R18, R193, R18 ;  /* 0x00000012c1127221 */ /* 0x000fe40000010000 */
[----:B------:R-:W-:Y:S02]  /*6d70*/  FFMA.FTZ R5, R102, R9, R5 ;  /* 0x0000000966057223 */ /* 0x000fe40000010005 */
[----:B------:R-:W-:-:S02]  /*6d80*/  FADD.FTZ R19, RZ, R19 ;  /* 0x00000013ff137221 */ /* 0x000fc40000010000 */
[----:B------:R-:W-:Y:S02]  /*6d90*/  FMUL.FTZ R12, R89, R18 ;  /* 0x00000012590c7220 */ /* 0x000fe40000410000 */
[----:B------:R-:W-:Y:S02]  /*6da0*/  FMUL.FTZ R9, R99, R5 ;  /* 0x0000000563097220 */ /* 0x000fe40000410000 */
[-C--:B------:R-:W-:Y:S02]  /*6db0*/  FMUL.FTZ R17, R89, R19.reuse ;  /* 0x0000001359117220 */ /* 0x080fe40000410000 */
[----:B------:R-:W-:Y:S02]  /*6dc0*/  FFMA.FTZ R12, R90, R19, R12 ;  /* 0x000000135a0c7223 */ /* 0x000fe4000001000c */
[-C--:B------:R-:W-:Y:S02]  /*6dd0*/  FMUL.FTZ R11, R99, R4.reuse ;  /* 0x00000004630b7220 */ /* 0x080fe40000410000 */
[----:B------:R-:W-:Y:S01]  /*6de0*/  FFMA.FTZ R9, R100, R4, -R9 ;  /* 0x0000000464097223 */ /* 0x000fe20000010809 */
[----:B------:R-:W-:Y:S01]  /*6df0*/  HADD2.F32 R192, -RZ, R218.H0_H0 ;  /* 0x200000daffc07230 */ /* 0x000fe20000004100 */
[----:B------:R-:W-:-:S02]  /*6e00*/  FFMA.FTZ R17, R90, R18, -R17 ;  /* 0x000000125a117223 */ /* 0x000fc40000010811 */
[----:B------:R-:W-:Y:S02]  /*6e10*/  FADD.FTZ R18, RZ, R12 ;  /* 0x0000000cff127221 */ /* 0x000fe40000010000 */
[----:B------:R-:W-:Y:S02]  /*6e20*/  FFMA.FTZ R11, R100, R5, R11 ;  /* 0x00000005640b7223 */ /* 0x000fe4000001000b */
[----:B------:R-:W-:Y:S02]  /*6e30*/  FMUL.FTZ R12, R97, R9 ;  /* 0x00000009610c7220 */ /* 0x000fe40000410000 */
[----:B------:R-:W-:Y:S02]  /*6e40*/  FMUL.FTZ R192, R192, R121 ;  /* 0x00000079c0c07220 */ /* 0x000fe40000410000 */
[----:B------:R-:W-:Y:S02]  /*6e50*/  FMUL.FTZ R4, R111, UR42 ;  /* 0x0000002a6f047c20 */ /* 0x000fe40008410000 */
[----:B------:R-:W-:-:S02]  /*6e60*/  FMUL.FTZ R5, R97, R11 ;  /* 0x0000000b61057220 */ /* 0x000fc40000410000 */
[----:B------:R-:W-:Y:S01]  /*6e70*/  FFMA.FTZ R12, R98, R11, R12 ;  /* 0x0000000b620c7223 */ /* 0x000fe2000001000c */
[----:B------:R-:W-:Y:S01]  /*6e80*/  HADD2.F32 R26, -RZ, R217.H0_H0 ;  /* 0x200000d9ff1a7230 */ /* 0x000fe20000004100 */
[----:B------:R-:W-:Y:S02]  /*6e90*/  FADD.FTZ R17, R192, R17 ;  /* 0x00000011c0117221 */ /* 0x000fe40000010000 */
[----:B------:R-:W-:Y:S02]  /*6ea0*/  FMUL.FTZ R19, R87, R18 ;  /* 0x0000001257137220 */ /* 0x000fe40000410000 */
[----:B------:R-:W-:Y:S02]  /*6eb0*/  FMUL.RZ R57, R4, 0.15915493667125701904 ;  /* 0x3e22f98304397820 */ /* 0x000fe4000040c000 */
[----:B------:R-:W-:Y:S02]  /*6ec0*/  FFMA.FTZ R9, R98, R9, -R5 ;  /* 0x0000000962097223 */ /* 0x000fe40000010805 */
[----:B------:R-:W-:-:S02]  /*6ed0*/  FMUL.FTZ R4, R91, R12 ;  /* 0x0000000c5b047220 */ /* 0x000fc40000410000 */
[-C--:B------:R-:W-:Y:S02]  /*6ee0*/  FFMA.FTZ R20, R88, R17.reuse, -R19 ;  /* 0x0000001158147223 */ /* 0x080fe40000010813 */
[----:B------:R-:W-:Y:S02]  /*6ef0*/  FMUL.FTZ R17, R87, R17 ;  /* 0x0000001157117220 */ /* 0x000fe40000410000 */
[----:B------:R-:W-:Y:S02]  /*6f00*/  FFMA.FTZ R4, R96, R9, -R4 ;  /* 0x0000000960047223 */ /* 0x000fe40000010804 */
[----:B------:R-:W-:Y:S02]  /*6f10*/  FMUL.FTZ R191, R26, R119 ;  /* 0x000000771abf7220 */ /* 0x000fe40000410000 */
[----:B------:R-:W-:Y:S02]  /*6f20*/  FMUL.FTZ R9, R91, R9 ;  /* 0x000000095b097220 */ /* 0x000fe40000410000 */
[----:B------:R-:W-:-:S02]  /*6f30*/  FFMA.FTZ R17, R88, R18, R17 ;  /* 0x0000001258117223 */ /* 0x000fc40000010011 */
[----:B------:R-:W-:Y:S02]  /*6f40*/  FADD.FTZ R20, R191, R20 ;  /* 0x00000014bf147221 */ /* 0x000fe40000010000 */
[----:B------:R-:W-:Y:S02]  /*6f50*/  FFMA.FTZ R9, R96, R12, R9 ;  /* 0x0000000c60097223 */ /* 0x000fe40000010009 */
[----:B------:R-:W-:Y:S02]  /*6f60*/  FADD.FTZ R17, RZ, R17 ;  /* 0x00000011ff117221 */ /* 0x000fe40000010000 */
[----:B------:R-:W-:Y:S02]  /*6f70*/  FMUL.FTZ R12, R85, R20 ;  /* 0x00000014550c7220 */ /* 0x000fe40000410000 */
[----:B------:R-:W-:Y:S02]  /*6f80*/  FMUL.FTZ R10, R10, R111 ;  /* 0x0000006f0a0a7220 */ /* 0x000fe40000410000 */
[----:B------:R-:W-:Y:S01]  /*6f90*/  FMUL.FTZ R11, R89, R9 ;  /* 0x00000009590b7220 */ /* 0x000fe20000410000 */
[----:B------:R-:W-:Y:S01]  /*6fa0*/  HADD2.F32 R190, -RZ, R215.H0_H0 ;  /* 0x200000d7ffbe7230 */ /* 0x000fe20000004100 */
[----:B------:R-:W-:-:S02]  /*6fb0*/  FMUL.FTZ R19, R85, R17 ;  /* 0x0000001155137220 */ /* 0x000fc40000410000 */
[----:B------:R-:W-:Y:S01]  /*6fc0*/  FFMA.FTZ R12, R86, R17, R12 ;  /* 0x00000011560c7223 */ /* 0x000fe2000001000c */
[----:B------:R-:W-:Y:S01]  /*6fd0*/  MUFU.COS R5, R57 ;  /* 0x0000003900057308 */ /* 0x000fe20000000000 */
[-C--:B------:R-:W-:Y:S02]  /*6fe0*/  FFMA.FTZ R11, R90, R4.reuse, -R11 ;  /* 0x000000045a0b7223 */ /* 0x080fe4000001080b */
[----:B------:R-:W-:Y:S02]  /*6ff0*/  FMUL.FTZ R4, R89, R4 ;  /* 0x0000000459047220 */ /* 0x000fe40000410000 */
[----:B------:R-:W-:Y:S02]  /*7000*/  FFMA.FTZ R19, R86, R20, -R19 ;  /* 0x0000001456137223 */ /* 0x000fe40000010813 */
[----:B------:R-:W-:Y:S01]  /*7010*/  FMUL.FTZ R190, R190, R117 ;  /* 0x00000075bebe7220 */ /* 0x000fe20000410000 */
[----:B------:R-:W1:Y:S01]  /*7020*/  MUFU.EX2 R10, R10 ;  /* 0x0000000a000a7308 */ /* 0x000e620000000800 */
[----:B------:R-:W-:Y:S01]  /*7030*/  FADD.FTZ R12, RZ, R12 ;  /* 0x0000000cff0c7221 */ /* 0x000fe20000010000 */
[----:B------:R-:W-:Y:S01]  /*7040*/  HADD2.F32 R20, -RZ, R185.H0_H0 ;  /* 0x200000b9ff147230 */ /* 0x000fe20000004100 */
[----:B------:R-:W-:-:S05]  /*7050*/  FFMA.FTZ R4, R90, R9, R4 ;  /* 0x000000095a047223 */ /* 0x000fca0000010004 */
[----:B------:R-:W0:Y:S01]  /*7060*/  MUFU.SIN R57, R57 ;  /* 0x0000003900397308 */ /* 0x000e220000000400 */
[----:B------:R-:W-:Y:S02]  /*7070*/  FADD.FTZ R19, R190, R19 ;  /* 0x00000013be137221 */ /* 0x000fe40000010000 */
[----:B------:R-:W-:Y:S02]  /*7080*/  FMUL.FTZ R18, R83, R12 ;  /* 0x0000000c53127220 */ /* 0x000fe40000410000 */
[----:B------:R-:W-:Y:S02]  /*7090*/  FMUL.FTZ R9, R87, R4 ;  /* 0x0000000457097220 */ /* 0x000fe40000410000 */
[-C--:B------:R-:W-:Y:S02]  /*70a0*/  FMUL.FTZ R25, R83, R19.reuse ;  /* 0x0000001353197220 */ /* 0x080fe40000410000 */
[----:B------:R-:W-:Y:S02]  /*70b0*/  FFMA.FTZ R18, R84, R19, -R18 ;  /* 0x0000001354127223 */ /* 0x000fe40000010812 */
[----:B------:R-:W-:-:S02]  /*70c0*/  FMUL.FTZ R189, R20, R115 ;  /* 0x0000007314bd7220 */ /* 0x000fc40000410000 */
[-C--:B------:R-:W-:Y:S02]  /*70d0*/  FMUL.FTZ R17, R87, R11.reuse ;  /* 0x0000000b57117220 */ /* 0x080fe40000410000 */
[----:B------:R-:W-:Y:S02]  /*70e0*/  FFMA.FTZ R9, R88, R11, -R9 ;  /* 0x0000000b58097223 */ /* 0x000fe40000010809 */
[----:B------:R-:W-:Y:S02]  /*70f0*/  FFMA.FTZ R25, R84, R12, R25 ;  /* 0x0000000c54197223 */ /* 0x000fe40000010019 */
[----:B------:R-:W-:Y:S02]  /*7100*/  FADD.FTZ R18, R189, R18 ;  /* 0x00000012bd127221 */ /* 0x000fe40000010000 */
[----:B------:R-:W-:Y:S02]  /*7110*/  FFMA.FTZ R17, R88, R4, R17 ;  /* 0x0000000458117223 */ /* 0x000fe40000010011 */
[----:B------:R-:W-:-:S02]  /*7120*/  FMUL.FTZ R4, R85, R9 ;  /* 0x0000000955047220 */ /* 0x000fc40000410000 */
[C---:B-1----:R-:W-:Y:S02]  /*7130*/  FMUL.FTZ R58, R10.reuse, R5 ;  /* 0x000000050a3a7220 */ /* 0x042fe40000410000 */
[----:B0-----:R-:W-:Y:S02]  /*7140*/  FMUL.FTZ R57, R10, R57 ;  /* 0x000000390a397220 */ /* 0x001fe40000410000 */
[----:B------:R-:W-:Y:S02]  /*7150*/  FADD.FTZ R25, RZ, R25 ;  /* 0x00000019ff197221 */ /* 0x000fe40000010000 */
[----:B------:R-:W-:Y:S01]  /*7160*/  FMUL.FTZ R10, R81, R18 ;  /* 0x00000012510a7220 */ /* 0x000fe20000410000 */
[----:B------:R-:W-:Y:S01]  /*7170*/  HADD2.F32 R188, -RZ, R184.H0_H0 ;  /* 0x200000b8ffbc7230 */ /* 0x000fe20000004100 */
[-C--:B------:R-:W-:Y:S02]  /*7180*/  FFMA.FTZ R4, R86, R17.reuse, R4 ;  /* 0x0000001156047223 */ /* 0x080fe40000010004 */
[----:B------:R-:W-:-:S02]  /*7190*/  FMUL.FTZ R17, R85, R17 ;  /* 0x0000001155117220 */ /* 0x000fc40000410000 */
[-C--:B------:R-:W-:Y:S02]  /*71a0*/  FMUL.FTZ R5, R81, R25.reuse ;  /* 0x0000001951057220 */ /* 0x080fe40000410000 */
[----:B------:R-:W-:Y:S01]  /*71b0*/  FFMA.FTZ R10, R82, R25, R10 ;  /* 0x00000019520a7223 */ /* 0x000fe2000001000a */
[----:B---3--:R0:W1:Y:S01]  /*71c0*/  R2UR UR23, R3 ;  /* 0x00000000031773c2 */ /* 0x00806200000e0000 */
[----:B------:R-:W-:Y:S02]  /*71d0*/  FFMA.FTZ R17, R86, R9, -R17 ;  /* 0x0000000956117223 */ /* 0x000fe40000010811 */
[----:B------:R-:W-:Y:S02]  /*71e0*/  FFMA.FTZ R11, R82, R18, -R5 ;  /* 0x00000012520b7223 */ /* 0x000fe40000010805 */
[----:B------:R-:W-:Y:S02]  /*71f0*/  FMUL.FTZ R188, R188, R113 ;  /* 0x00000071bcbc7220 */ /* 0x000fe40000410000 */
[----:B------:R-:W-:Y:S01]  /*7200*/  FADD.FTZ R12, RZ, R10 ;  /* 0x0000000aff0c7221 */ /* 0x000fe20000010000 */
[----:B------:R-:W3:Y:S01]  /*7210*/  R2UR UR22, R2 ;  /* 0x00000000021673c2 */ /* 0x000ee200000e0000 */
[----:B------:R-:W-:-:S02]  /*7220*/  FMUL.FTZ R5, R83, R4 ;  /* 0x0000000453057220 */ /* 0x000fc40000410000 */
[-C--:B------:R-:W-:Y:S02]  /*7230*/  FMUL.FTZ R9, R83, R17.reuse ;  /* 0x0000001153097220 */ /* 0x080fe40000410000 */
[----:B------:R-:W-:Y:S02]  /*7240*/  FADD.FTZ R11, R188, R11 ;  /* 0x0000000bbc0b7221 */ /* 0x000fe40000010000 */
[----:B------:R-:W-:Y:S02]  /*7250*/  FMUL.FTZ R10, R59, R12 ;  /* 0x0000000c3b0a7220 */ /* 0x000fe40000410000 */
[C---:B------:R-:W-:Y:S02]  /*7260*/  FFMA.FTZ R5, R84.reuse, R17, -R5 ;  /* 0x0000001154057223 */ /* 0x040fe40000010805 */
[----:B------:R-:W-:Y:S02]  /*7270*/  FFMA.FTZ R9, R84, R4, R9 ;  /* 0x0000000454097223 */ /* 0x000fe40000010009 */
[----:B------:R-:W-:-:S02]  /*7280*/  FFMA.FTZ R18, R80, R11, -R10 ;  /* 0x0000000b50127223 */ /* 0x000fc4000001080a */
[C---:B------:R-:W-:Y:S02]  /*7290*/  FMUL.FTZ R10, R81.reuse, R5 ;  /* 0x00000005510a7220 */ /* 0x040fe40000410000 */
[-C--:B------:R-:W-:Y:S02]  /*72a0*/  FMUL.FTZ R4, R81, R9.reuse ;  /* 0x0000000951047220 */ /* 0x080fe40000410000 */
[C---:B------:R-:W-:Y:S02]  /*72b0*/  FFMA.FTZ R10, R82.reuse, R9, R10 ;  /* 0x00000009520a7223 */ /* 0x040fe4000001000a */
[----:B------:R-:W-:Y:S01]  /*72c0*/  FFMA.FTZ R4, R82, R5, -R4 ;  /* 0x0000000552047223 */ /* 0x000fe20000010804 */
[----:B------:R-:W-:Y:S01]  /*72d0*/  HADD2.F32 R55, -RZ, R55.H0_H0 ;  /* 0x20000037ff377230 */ /* 0x000fe20000004100 */
[C---:B0-----:R-:W-:Y:S02]  /*72e0*/  FMUL.FTZ R3, R59.reuse, R10 ;  /* 0x0000000a3b037220 */ /* 0x041fe40000410000 */
[-C--:B------:R-:W-:Y:S01]  /*72f0*/  FMUL.FTZ R65, R59, R4.reuse ;  /* 0x000000043b417220 */ /* 0x080fe20000410000 */
[----:B------:R-:W-:Y:S01]  /*7300*/  HADD2.F32 R53, -RZ, R53.H0_H0 ;  /* 0x20000035ff357230 */ /* 0x000fe20000004100 */
[----:B------:R-:W-:-:S02]  /*7310*/  FFMA.FTZ R64, R80, R4, -R3 ;  /* 0x0000000450407223 */ /* 0x000fc40000010803 */
[C---:B-1----:R-:W-:Y:S02]  /*7320*/  FMUL.FTZ R4, R55.reuse, UR23 ;  /* 0x0000001737047c20 */ /* 0x042fe40008410000 */
[----:B------:R-:W-:Y:S02]  /*7330*/  FFMA.FTZ R65, R80, R10, R65 ;  /* 0x0000000a50417223 */ /* 0x000fe40000010041 */
[----:B---3--:R-:W-:Y:S01]  /*7340*/  FMUL.FTZ R10, R55, UR22 ;  /* 0x00000016370a7c20 */ /* 0x008fe20008410000 */
        /* <DEDUP_REMOVED lines=45> */
[----:B------:R-:W-:Y:S02]  /*7620*/  FMUL.FTZ R11, R59, R11 ;  /* 0x0000000b3b0b7220 */ /* 0x000fe40000410000 */
[----:B------:R-:W-:-:S02]  /*7630*/  FFMA.FTZ R2, R46, UR23, R5 ;  /* 0x000000172e027c23 */ /* 0x000fc40008010005 */
[C---:B------:R-:W-:Y:S02]  /*7640*/  FMUL.FTZ R3, R40.reuse, UR23 ;  /* 0x0000001728037c20 */ /* 0x040fe40008410000 */
[----:B------:R-:W-:Y:S02]  /*7650*/  FMUL.FTZ R4, R31, UR23 ;  /* 0x000000171f047c20 */ /* 0x000fe40008410000 */
[----:B------:R-:W-:Y:S02]  /*7660*/  FMUL.FTZ R5, R40, UR22 ;  /* 0x0000001628057c20 */ /* 0x000fe40008410000 */
[----:B------:R-:W-:Y:S02]  /*7670*/  FMUL.FTZ R33, R33, R10 ;  /* 0x0000000a21217220 */ /* 0x000fe40000410000 */
[----:B------:R-:W-:Y:S01]  /*7680*/  FMUL.FTZ R10, R31, UR22 ;  /* 0x000000161f0a7c20 */ /* 0x000fe20008410000 */
[----:B------:R-:W-:Y:S01]  /*7690*/  HADD2.F32 R30, -RZ, R30.H0_H0 ;  /* 0x2000001eff1e7230 */ /* 0x000fe20000004100 */
[C---:B------:R-:W-:Y:S01]  /*76a0*/  FMUL.FTZ R44, R43.reuse, R44 ;  /* 0x0000002c2b2c7220 */ /* 0x040fe20000410000 */
[----:B------:R-:W-:Y:S01]  /*76b0*/  HADD2.F32 R23, -RZ, R23.H0_H0 ;  /* 0x20000017ff177230 */ /* 0x000fe20000004100 */
[----:B------:R-:W-:Y:S01]  /*76c0*/  FFMA.FTZ R11, R80, R12, R11 ;  /* 0x0000000c500b7223 */ /* 0x000fe2000001000b */
[----:B------:R-:W-:Y:S01]  /*76d0*/  HADD2.F32 R24, -RZ, R24.H0_H0 ;  /* 0x20000018ff187230 */ /* 0x000fe20000004100 */
[----:B------:R-:W-:-:S02]  /*76e0*/  FMUL.FTZ R43, R43, R2 ;  /* 0x000000022b2b7220 */ /* 0x000fc40000410000 */
[----:B------:R-:W-:Y:S02]  /*76f0*/  FADD.FTZ R35, R140, R140 ;  /* 0x0000008c8c237221 */ /* 0x000fe40000010000 */
[C---:B------:R-:W-:Y:S02]  /*7700*/  FFMA.FTZ R36, R38.reuse, UR22, -R3 ;  /* 0x0000001626247c23 */ /* 0x040fe40008010803 */
        /* <DEDUP_REMOVED lines=8> */
[----:B------:R-:W-:Y:S01]  /*7790*/  FADD.FTZ R11, RZ, R11 ;  /* 0x0000000bff0b7221 */ /* 0x000fe20000010000 */
[----:B------:R-:W-:Y:S01]  /*77a0*/  HADD2.F32 R22, -RZ, R22.H0_H0 ;  /* 0x20000016ff167230 */ /* 0x000fe20000004100 */
[----:B------:R-:W-:Y:S02]  /*77b0*/  FMUL.FTZ R36, R35, R36 ;  /* 0x0000002423247220 */ /* 0x000fe40000410000 */
[----:B------:R-:W-:Y:S01]  /*77c0*/  FMUL.FTZ R26, R25, R4 ;  /* 0x00000004191a7220 */ /* 0x000fe20000410000 */
[----:B------:R-:W-:Y:S01]  /*77d0*/  HADD2.F32 R16, -RZ, R16.H0_H0 ;  /* 0x20000010ff107230 */ /* 0x000fe20000004100 */
[----:B------:R-:W-:-:S02]  /*77e0*/  FMUL.FTZ R35, R35, R2 ;  /* 0x0000000223237220 */ /* 0x000fc40000410000 */
[----:B------:R-:W-:Y:S02]  /*77f0*/  FADD.FTZ R27, R138, R138 ;  /* 0x0000008a8a1b7221 */ /* 0x000fe40000010000 */
[C---:B------:R-:W-:Y:S02]  /*7800*/  FFMA.FTZ R28, R30.reuse, UR22, -R3 ;  /* 0x000000161e1c7c23 */ /* 0x040fe40008010803 */
[----:B------:R-:W-:Y:S02]  /*7810*/  FMUL.FTZ R4, R23, UR23 ;  /* 0x0000001717047c20 */ /* 0x000fe40008410000 */
[----:B------:R-:W-:Y:S02]  /*7820*/  FADD.FTZ R18, R187, R18 ;  /* 0x00000012bb127221 */ /* 0x000fe40000010000 */
[----:B------:R-:W-:Y:S02]  /*7830*/  FFMA.FTZ R2, R30, UR23, R5 ;  /* 0x000000171e027c23 */ /* 0x000fe40008010005 */
[----:B------:R-:W-:-:S02]  /*7840*/  FMUL.FTZ R25, R25, R10 ;  /* 0x0000000a19197220 */ /* 0x000fc40000410000 */
[C---:B------:R-:W-:Y:S02]  /*7850*/  FMUL.FTZ R3, R24.reuse, UR23 ;  /* 0x0000001718037c20 */ /* 0x040fe40008410000 */
[----:B------:R-:W-:Y:S02]  /*7860*/  FMUL.FTZ R5, R24, UR22 ;  /* 0x0000001618057c20 */ /* 0x000fe40008410000 */
[----:B------:R-:W-:Y:S01]  /*7870*/  FMUL.FTZ R10, R23, UR22 ;  /* 0x00000016170a7c20 */ /* 0x000fe20008410000 */
[----:B--2---:R-:W-:Y:S01]  /*7880*/  HADD2.F32 R15, -RZ, R15.H0_H0 ;  /* 0x2000000fff0f7230 */ /* 0x004fe20000004100 */
[----:B------:R-:W-:Y:S01]  /*7890*/  FMUL.FTZ R69, R57, R11 ;  /* 0x0000000b39457220 */ /* 0x000fe20000410000 */
[----:B------:R-:W-:Y:S01]  /*78a0*/  HADD2.F32 R14, -RZ, R14.H0_H0 ;  /* 0x2000000eff0e7230 */ /* 0x000fe20000004100 */
[----:B------:R-:W-:Y:S02]  /*78b0*/  FMUL.FTZ R28, R27, R28 ;  /* 0x0000001c1b1c7220 */ /* 0x000fe40000410000 */
[----:B------:R-:W-:-:S02]  /*78c0*/  FADD.FTZ R17, R128, R128 ;  /* 0x0000008080117221 */ /* 0x000fc40000010000 */
[----:B------:R-:W-:Y:S02]  /*78d0*/  FFMA.FTZ R4, R21, UR22, -R4 ;  /* 0x0000001615047c23 */ /* 0x000fe40008010804 */
[----:B------:R-:W-:Y:S02]  /*78e0*/  FMUL.FTZ R67, R57, R18 ;  /* 0x0000001239437220 */ /* 0x000fe40000410000 */
[----:B------:R-:W-:Y:S02]  /*78f0*/  FMUL.FTZ R27, R27, R2 ;  /* 0x000000021b1b7220 */ /* 0x000fe40000410000 */
[----:B------:R-:W-:Y:S02]  /*7900*/  FADD.FTZ R19, R130, R130 ;  /* 0x0000008282137221 */ /* 0x000fe40000010000 */
[C---:B------:R-:W-:Y:S02]  /*7910*/  FFMA.FTZ R20, R22.reuse, UR22, -R3 ;  /* 0x0000001616147c23 */ /* 0x040fe40008010803 */
[----:B------:R-:W-:-:S02]  /*7920*/  FFMA.FTZ R2, R22, UR23, R5 ;  /* 0x0000001716027c23 */ /* 0x000fc40008010005 */
[----:B------:R-:W-:Y:S02]  /*7930*/  FFMA.FTZ R10, R21, UR23, R10 ;  /* 0x00000017150a7c23 */ /* 0x000fe4000801000a */
[----:B------:R-:W-:Y:S01]  /*7940*/  FMUL.FTZ R3, R16, UR23 ;  /* 0x0000001710037c20 */ /* 0x000fe20008410000 */
[----:B------:R-:W-:Y:S01]  /*7950*/  HADD2.F32 R13, -RZ, R13.H0_H0 ;  /* 0x2000000dff0d7230 */ /* 0x000fe20000004100 */
[----:B------:R-:W-:Y:S02]  /*7960*/  FFMA.FTZ R69, R58, R18, -R69 ;  /* 0x000000123a457223 */ /* 0x000fe40000010845 */
[----:B------:R-:W-:Y:S01]  /*7970*/  FMUL.FTZ R5, R16, UR22 ;  /* 0x0000001610057c20 */ /* 0x000fe20008410000 */
[----:B----4-:R-:W-:Y:S01]  /*7980*/  HADD2.F32 R8, -RZ, R8.H0_H0 ;  /* 0x20000008ff087230 */ /* 0x010fe20000004100 */
[----:B------:R-:W-:Y:S02]  /*7990*/  FMUL.FTZ R18, R17, R4 ;  /* 0x0000000411127220 */ /* 0x000fe40000410000 */
[----:B------:R-:W-:-:S02]  /*79a0*/  FFMA.FTZ R67, R58, R11, R67 ;  /* 0x0000000b3a437223 */ /* 0x000fc40000010043 */
[----:B------:R-:W-:Y:S02]  /*79b0*/  FMUL.FTZ R20, R19, R20 ;  /* 0x0000001413147220 */ /* 0x000fe40000410000 */
[----:B------:R-:W-:Y:S01]  /*79c0*/  FMUL.FTZ R4, R15, UR23 ;  /* 0x000000170f047c20 */ /* 0x000fe20008410000 */
[----:B------:R-:W-:Y:S01]  /*79d0*/  HADD2.F32 R7, -RZ, R7.H0_H0 ;  /* 0x20000007ff077230 */ /* 0x000fe20000004100 */
[----:B------:R-:W-:Y:S02]  /*79e0*/  FMUL.FTZ R19, R19, R2 ;  /* 0x0000000213137220 */ /* 0x000fe40000410000 */
[----:B------:R-:W-:Y:S02]  /*79f0*/  FMUL.FTZ R17, R17, R10 ;  /* 0x0000000a11117220 */ /* 0x000fe40000410000 */
[----:B------:R-:W-:Y:S02]  /*7a00*/  FADD.FTZ R11, R126, R126 ;  /* 0x0000007e7e0b7221 */ /* 0x000fe40000010000 */
[----:B------:R-:W-:-:S02]  /*7a10*/  FFMA.FTZ R12, R14, UR22, -R3 ;  /* 0x000000160e0c7c23 */ /* 0x000fc40008010803 */
[----:B------:R-:W-:Y:S02]  /*7a20*/  FMUL.FTZ R10, R15, UR22 ;  /* 0x000000160f0a7c20 */ /* 0x000fe40008410000 */
[----:B------:R-:W-:Y:S01]  /*7a30*/  FFMA.FTZ R2, R14, UR23, R5 ;  /* 0x000000170e027c23 */ /* 0x000fe20008010005 */
[----:B------:R-:W-:Y:S01]  /*7a40*/  HADD2.F32 R6, -RZ, R6.H0_H0 ;  /* 0x20000006ff067230 */ /* 0x000fe20000004100 */
[----:B------:R-:W-:Y:S02]  /*7a50*/  FADD.FTZ R9, R124, R124 ;  /* 0x0000007c7c097221 */ /* 0x000fe40000010000 */
[----:B------:R-:W-:Y:S01]  /*7a60*/  FFMA.FTZ R4, R13, UR22, -R4 ;  /* 0x000000160d047c23 */ /* 0x000fe20008010804 */
[----:B------:R-:W-:Y:S01]  /*7a70*/  HADD2.F32 R5, -RZ, R0.H0_H0 ;  /* 0x20000000ff057230 */ /* 0x000fe20000004100 */
[----:B------:R-:W-:Y:S02]  /*7a80*/  FMUL.FTZ R12, R11, R12 ;  /* 0x0000000c0b0c7220 */ /* 0x000fe40000410000 */
[----:B------:R-:W-:-:S02]  /*7a90*/  FMUL.FTZ R71, R8, UR23 ;  /* 0x0000001708477c20 */ /* 0x000fc40008410000 */
[----:B------:R-:W-:Y:S02]  /*7aa0*/  FFMA.FTZ R66, R13, UR23, R10 ;  /* 0x000000170d427c23 */ /* 0x000fe4000801000a */
[----:B------:R-:W-:Y:S02]  /*7ab0*/  FMUL.FTZ R11, R11, R2 ;  /* 0x000000020b0b7220 */ /* 0x000fe40000410000 */
[----:B------:R-:W-:Y:S02]  /*7ac0*/  FMUL.FTZ R73, R8, UR22 ;  /* 0x0000001608497c20 */ /* 0x000fe40008410000 */
[C---:B------:R-:W-:Y:S02]  /*7ad0*/  FMUL.FTZ R2, R7.reuse, UR23 ;  /* 0x0000001707027c20 */ /* 0x040fe40008410000 */
[----:B------:R-:W-:Y:S02]  /*7ae0*/  FMUL.FTZ R68, R7, UR22 ;  /* 0x0000001607447c20 */ /* 0x000fe40008410000 */
[----:B------:R-:W-:-:S02]  /*7af0*/  FMUL.FTZ R10, R9, R4 ;  /* 0x00000004090a7220 */ /* 0x000fc40000410000 */
[----:B------:R-:W-:Y:S02]  /*7b00*/  FADD.FTZ R3, R120, R120 ;  /* 0x0000007878037221 */ /* 0x000fe40000010000 */
[C---:B------:R-:W-:Y:S02]  /*7b10*/  FFMA.FTZ R4, R6.reuse, UR22, -R71 ;  /* 0x0000001606047c23 */ /* 0x040fe40008010847 */
[----:B------:R-:W-:Y:S02]  /*7b20*/  FMUL.FTZ R9, R9, R66 ;  /* 0x0000004209097220 */ /* 0x000fe40000410000 */
[----:B------:R-:W-:Y:S01]  /*7b30*/  FFMA.FTZ R0, R6, UR23, R73 ;  /* 0x0000001706007c23 */ /* 0x000fe20008010049 */
[----:B------:R-:W-:Y:S01]  /*7b40*/  HADD2.F32 R186, -RZ, R173.H0_H0 ;  /* 0x200000adffba7230 */ /* 0x000fe20000004100 */
[----:B------:R-:W-:Y:S02]  /*7b50*/  FADD.FTZ R66, R118, R118 ;  /* 0x0000007676427221 */ /* 0x000fe40000010000 */
[----:B------:R-:W-:-:S02]  /*7b60*/  FFMA.FTZ R71, R5, UR22, -R2 ;  /* 0x0000001605477c23 */ /* 0x000fc40008010802 */
[----:B------:R-:W-:Y:S02]  /*7b70*/  FFMA.FTZ R73, R5, UR23, R68 ;  /* 0x0000001705497c23 */ /* 0x000fe40008010044 */
[C---:B------:R-:W-:Y:S02]  /*7b80*/  FMUL.FTZ R4, R3.reuse, R4 ;  /* 0x0000000403047220 */ /* 0x040fe40000410000 */
[----:B------:R-:W-:Y:S02]  /*7b90*/  FMUL.FTZ R3, R3, R0 ;  /* 0x0000000003037220 */ /* 0x000fe40000410000 */
[C---:B------:R-:W-:Y:S02]  /*7ba0*/  FMUL.FTZ R2, R66.reuse, R71 ;  /* 0x0000004742027220 */ /* 0x040fe40000410000 */
[----:B------:R-:W-:Y:S02]  /*7bb0*/  FMUL.FTZ R0, R66, R73 ;  /* 0x0000004942007220 */ /* 0x000fe40000410000 */
[C---:B------:R-:W-:Y:S01]  /*7bc0*/  FMUL.FTZ R66, R57.reuse, R64 ;  /* 0x0000004039427220 */ /* 0x040fe20000410000 */
[----:B------:R-:W-:Y:S01]  /*7bd0*/  BSSY B0, `(.L_x_619) ;  /* 0x0000015000007945 */ /* 0x000fe20003800000 */
[----:B------:R-:W-:-:S02]  /*7be0*/  FMUL.FTZ R71, R57, R65 ;  /* 0x0000004139477220 */ /* 0x000fc40000410000 */
[----:B------:R-:W-:Y:S01]  /*7bf0*/  FMUL.FTZ R186, R186, R111 ;  /* 0x0000006fbaba7220 */ /* 0x000fe20000410000 */
[----:B------:R-:W-:Y:S01]  /*7c00*/  LEA.HI R235, R148, R148, RZ, 0x1e ;  /* 0x0000009494eb7211 */ /* 0x000fe200078ff0ff */
[C---:B------:R-:W-:Y:S02]  /*7c10*/  FFMA.FTZ R65, R58.reuse, R65, R66 ;  /* 0x000000413a417223 */ /* 0x040fe40000010042 */
[----:B------:R-:W-:Y:S02]  /*7c20*/  FFMA.FTZ R64, R58, R64, -R71 ;  /* 0x000000403a407223 */ /* 0x000fe40000010847 */
[----:B------:R-:W-:Y:S02]  /*7c30*/  FADD.FTZ R66, R186, R69 ;  /* 0x00000045ba427221 */ /* 0x000fe40000010000 */
        /* <DEDUP_REMOVED lines=14> */
.L_x_620:
[----:B01----:R-:W-:Y:S05]  /*7d20*/  BSYNC B0 ;  /* 0x0000000000007941 */ /* 0x003fea0003800000 */
.L_x_619:
        /* <DEDUP_REMOVED lines=42> */
[----:B------:R-:W-:Y:S02]  /*7fd0*/  FMUL.FTZ R64, R73, R66 ;  /* 0x0000004249407220 */ /* 0x000fe40000410000 */
[----:B------:R-:W-:Y:S02]  /*7fe0*/  FADD.FTZ R67, R74, R67 ;  /* 0x000000434a437221 */ /* 0x000fe40000010000 */
[----:B------:R-:W-:Y:S02]  /*7ff0*/  FADD.FTZ R70, R75, R70 ;  /* 0x000000464b467221 */ /* 0x000fe40000010000 */
[-C--:B------:R-:W-:Y:S02]  /*8000*/  FMUL.FTZ R73, R73, R69.reuse ;  /* 0x0000004549497220 */ /* 0x080fe40000410000 */
[----:B------:R-:W-:-:S02]  /*8010*/  FFMA.FTZ R64, R72, R69, -R64 ;  /* 0x0000004548407223 */ /* 0x000fc40000010840 */
[C---:B--2---:R-:W-:Y:S02]  /*8020*/  FMUL.FTZ R65, R77.reuse, R70 ;  /* 0x000000464d417220 */ /* 0x044fe40000410000 */
[CC--:B------:R-:W-:Y:S02]  /*8030*/  FMUL.FTZ R69, R77.reuse, R67.reuse ;  /* 0x000000434d457220 */ /* 0x0c0fe40000410000 */
[----:B------:R-:W-:Y:S02]  /*8040*/  FFMA.FTZ R73, R72, R66, R73 ;  /* 0x0000004248497223 */ /* 0x000fe40000010049 */
        /* <DEDUP_REMOVED lines=10> */
.L_x_731:
[----:B------:R-:W-:Y:S05]  /*80f0*/  BRA.DIV ~URZ, `(.L_x_624) ;  /* 0x000096227f007947 */ /* 0x000fea000b800000 */
[----:B------:R-:W2:Y:S01]  /*8100*/  SHFL.UP PT, R70, R79, 0x1, RZ ;  /* 0x042000004f467989 */ /* 0x000ea200000e00ff */
[----:B------:R-:W-:-:S03]  /*8110*/  ISETP.GE.AND P0, PT, R147, 0x1, PT ;  /* 0x000000019300780c */ /* 0x000fc60003f06270 */
[----:B------:R-:W3:Y:S04]  /*8120*/  SHFL.UP PT, R66, R78, 0x1, RZ ;  /* 0x042000004e427989 */ /* 0x000ee800000e00ff */
[----:B------:R-:W4:Y:S01]  /*8130*/  SHFL.UP PT, R64, R69, 0x1, RZ ;  /* 0x0420000045407989 */ /* 0x000f2200000e00ff */
[----:B--2---:R-:W-:-:S04]  /*8140*/  FMUL.FTZ R65, R69, R70 ;  /* 0x0000004645417220 */ /* 0x004fc80000410000 */
[-C--:B---3--:R-:W-:Y:S02]  /*8150*/  FFMA.FTZ R65, R67, R66.reuse, -R65 ;  /* 0x0000004243417223 */ /* 0x088fe40000010841 */
[----:B------:R-:W-:Y:S02]  /*8160*/  FMUL.FTZ R66, R69, R66 ;  /* 0x0000004245427220 */ /* 0x000fe40000410000 */
[----:B------:R-:W-:Y:S02]  /*8170*/  @P0 FADD.FTZ R78, R78, R65 ;  /* 0x000000414e4e0221 */ /* 0x000fe40000010000 */
[----:B------:R-:W-:Y:S02]  /*8180*/  FFMA.FTZ R66, R67, R70, R66 ;  /* 0x0000004643427223 */ /* 0x000fe40000010042 */
[----:B----4-:R-:W-:Y:S01]  /*8190*/  FMUL.FTZ R65, R69, R64 ;  /* 0x0000004045417220 */ /* 0x010fe20000410000 */
[----:B------:R-:W2:Y:S01]  /*81a0*/  SHFL.UP PT, R70, R78, 0x2, RZ ;  /* 0x044000004e467989 */ /* 0x000ea200000e00ff */
[----:B------:R-:W-:-:S02]  /*81b0*/  @P0 FADD.FTZ R79, R79, R66 ;  /* 0x000000424f4f0221 */ /* 0x000fc40000010000 */
[----:B-1----:R-:W-:-:S03]  /*81c0*/  FMUL.FTZ R66, R69, R68 ;  /* 0x0000004445427220 */ /* 0x002fc60000410000 */
[----:B------:R-:W1:Y:S01]  /*81d0*/  SHFL.UP PT, R71, R79, 0x2, RZ ;  /* 0x044000004f477989 */ /* 0x000e6200000e00ff */
[C---:B------:R-:W-:Y:S02]  /*81e0*/  FFMA.FTZ R64, R67.reuse, R64, R66 ;  /* 0x0000004043407223 */ /* 0x040fe40000010042 */
[----:B0-----:R-:W-:-:S03]  /*81f0*/  @P0 FFMA.FTZ R67, R67, R68, -R65 ;  /* 0x0000004443430223 */ /* 0x001fc60000010841 */
[----:B------:R-:W-:Y:S02]  /*8200*/  FSEL R64, R69, R64, !P0 ;  /* 0x0000004045407208 */ /* 0x000fe40004000000 */
[----:B------:R-:W0:Y:S01]  /*8210*/  SHFL.UP PT, R65, R67, 0x2, RZ ;  /* 0x0440000043417989 */ /* 0x000e2200000e00ff */
[----:B------:R-:W-:-:S03]  /*8220*/  ISETP.GE.AND P0, PT, R147, 0x2, PT ;  /* 0x000000029300780c */ /* 0x000fc60003f06270 */
[----:B------:R-:W3:Y:S01]  /*8230*/  SHFL.UP PT, R66, R64, 0x2, RZ ;  /* 0x0440000040427989 */ /* 0x000ee200000e00ff */
[----:B--2---:R-:W-:-:S04]  /*8240*/  FMUL.FTZ R68, R64, R70 ;  /* 0x0000004640447220 */ /* 0x004fc80000410000 */
[-C--:B-1----:R-:W-:Y:S02]  /*8250*/  FFMA.FTZ R68, R67, R71.reuse, R68 ;  /* 0x0000004743447223 */ /* 0x082fe40000010044 */
[----:B------:R-:W-:-:S03]  /*8260*/  FMUL.FTZ R71, R64, R71 ;  /* 0x0000004740477220 */ /* 0x000fc60000410000 */
[----:B------:R-:W-:Y:S02]  /*8270*/  @P0 FADD.FTZ R79, R79, R68 ;  /* 0x000000444f4f0221 */ /* 0x000fe40000010000 */
[C---:B------:R-:W-:Y:S02]  /*8280*/  FFMA.FTZ R71, R67.reuse, R70, -R71 ;  /* 0x0000004643477223 */ /* 0x040fe40000010847 */
[----:B0-----:R-:W-:Y:S01]  /*8290*/  FMUL.FTZ R68, R64, R65 ;  /* 0x0000004140447220 */ /* 0x001fe20000410000 */
[----:B------:R-:W0:Y:S01]  /*82a0*/  SHFL.UP PT, R70, R79, 0x4, RZ ;  /* 0x048000004f467989 */ /* 0x000e2200000e00ff */
[----:B------:R-:W-:Y:S02]  /*82b0*/  @P0 FADD.FTZ R78, R78, R71 ;  /* 0x000000474e4e0221 */ /* 0x000fe40000010000 */
[CC--:B---3--:R-:W-:Y:S02]  /*82c0*/  FFMA.FTZ R69, R67.reuse, R66.reuse, R68 ;  /* 0x0000004243457223 */ /* 0x0c8fe40000010044 */
[C---:B------:R-:W-:Y:S01]  /*82d0*/  FMUL.FTZ R66, R64.reuse, R66 ;  /* 0x0000004240427220 */ /* 0x040fe20000410000 */
[----:B------:R-:W1:Y:S02]  /*82e0*/  SHFL.UP PT, R68, R78, 0x4, RZ ;  /* 0x048000004e447989 */ /* 0x000e6400000e00ff */
[----:B------:R-:W-:Y:S01]  /*82f0*/  FSEL R69, R64, R69, !P0 ;  /* 0x0000004540457208 */ /* 0x000fe20004000000 */
[----:B------:R-:W-:Y:S01]  /*8300*/  @P0 FFMA.FTZ R67, R67, R65, -R66 ;  /* 0x0000004143430223 */ /* 0x000fe20000010842 */
[----:B------:R-:W-:-:S03]  /*8310*/  ISETP.GE.AND P0, PT, R147, 0x4, PT ;  /* 0x000000049300780c */ /* 0x000fc60003f06270 */
[----:B------:R-:W2:Y:S04]  /*8320*/  SHFL.UP PT, R66, R69, 0x4, RZ ;  /* 0x0480000045427989 */ /* 0x000ea800000e00ff */
[----:B------:R-:W3:Y:S01]  /*8330*/  SHFL.UP PT, R64, R67, 0x4, RZ ;  /* 0x0480000043407989 */ /* 0x000ee200000e00ff */
[C---:B0-----:R-:W-:Y:S02]  /*8340*/  FMUL.FTZ R65, R69.reuse, R70 ;  /* 0x0000004645417220 */ /* 0x041fe40000410000 */
[-C--:B-1----:R-:W-:Y:S02]  /*8350*/  FMUL.FTZ R71, R69, R68.reuse ;  /* 0x0000004445477220 */ /* 0x082fe40000410000 */
[C---:B------:R-:W-:Y:S02]  /*8360*/  FFMA.FTZ R65, R67.reuse, R68, -R65 ;  /* 0x0000004443417223 */ /* 0x040fe40000010841 */
[----:B------:R-:W-:-:S02]  /*8370*/  FFMA.FTZ R70, R67, R70, R71 ;  /* 0x0000004643467223 */ /* 0x000fc40000010047 */
[----:B------:R-:W-:Y:S02]  /*8380*/  @P0 FADD.FTZ R78, R78, R65 ;  /* 0x000000414e4e0221 */ /* 0x000fe40000010000 */
[----:B--2---:R-:W-:Y:S02]  /*8390*/  FMUL.FTZ R65, R69, R66 ;  /* 0x0000004245417220 */ /* 0x004fe40000410000 */
[----:B------:R-:W-:Y:S02]  /*83a0*/  @P0 FADD.FTZ R79, R79, R70 ;  /* 0x000000464f4f0221 */ /* 0x000fe40000010000 */
[----:B---3--:R-:W-:-:S03]  /*83b0*/  FMUL.FTZ R68, R69, R64 ;  /* 0x0000004045447220 */ /* 0x008fc60000410000 */
[----:B------:R-:W0:Y:S01]  /*83c0*/  SHFL.UP PT, R70, R79, 0x8, RZ ;  /* 0x050000004f467989 */ /* 0x000e2200000e00ff */
[C---:B------:R-:W-:Y:S02]  /*83d0*/  FFMA.FTZ R68, R67.reuse, R66, R68 ;  /* 0x0000004243447223 */ /* 0x040fe40000010044 */
[----:B------:R-:W-:Y:S01]  /*83e0*/  @P0 FFMA.FTZ R67, R67, R64, -R65 ;  /* 0x0000004043430223 */ /* 0x000fe20000010841 */
[----:B------:R-:W1:Y:S02]  /*83f0*/  SHFL.UP PT, R66, R78, 0x8, RZ ;  /* 0x050000004e427989 */ /* 0x000e6400000e00ff */
[----:B------:R-:W-:Y:S02]  /*8400*/  FSEL R68, R69, R68, !P0 ;  /* 0x0000004445447208 */ /* 0x000fe40004000000 */
[----:B------:R-:W2:Y:S01]  /*8410*/  SHFL.UP PT, R64, R67, 0x8, RZ ;  /* 0x0500000043407989 */ /* 0x000ea200000e00ff */
[----:B------:R-:W-:-:S03]  /*8420*/  ISETP.GE.AND P0, PT, R147, 0x8, PT ;  /* 0x000000089300780c */ /* 0x000fc60003f06270 */
[----:B------:R-:W3:Y:S01]  /*8430*/  SHFL.UP PT, R65, R68, 0x8, RZ ;  /* 0x0500000044417989 */ /* 0x000ee200000e00ff */
[C---:B0-----:R-:W-:Y:S02]  /*8440*/  FMUL.FTZ R69, R68.reuse, R70 ;  /* 0x0000004644457220 */ /* 0x041fe40000410000 */
[CC--:B-1----:R-:W-:Y:S02]  /*8450*/  FMUL.FTZ R71, R68.reuse, R66.reuse ;  /* 0x0000004244477220 */ /* 0x0c2fe40000410000 */
[C---:B------:R-:W-:Y:S02]  /*8460*/  FFMA.FTZ R69, R67.reuse, R66, -R69 ;  /* 0x0000004243457223 */ /* 0x040fe40000010845 */
[----:B------:R-:W-:Y:S02]  /*8470*/  FFMA.FTZ R72, R67, R70, R71 ;  /* 0x0000004643487223 */ /* 0x000fe40000010047 */
[C---:B--2---:R-:W-:Y:S02]  /*8480*/  FMUL.FTZ R70, R68.reuse, R64 ;  /* 0x0000004044467220 */ /* 0x044fe40000410000 */
[----:B---3--:R-:W-:-:S02]  /*8490*/  FMUL.FTZ R66, R68, R65 ;  /* 0x0000004144427220 */ /* 0x008fc40000410000 */
[----:B------:R-:W-:Y:S02]  /*84a0*/  FFMA.FTZ R65, R67, R65, R70 ;  /* 0x0000004143417223 */ /* 0x000fe40000010046 */
[----:B------:R-:W-:Y:S02]  /*84b0*/  @P0 FADD.FTZ R78, R78, R69 ;  /* 0x000000454e4e0221 */ /* 0x000fe40000010000 */
[----:B------:R-:W-:Y:S01]  /*84c0*/  @P0 FADD.FTZ R79, R79, R72 ;  /* 0x000000484f4f0221 */ /* 0x000fe20000010000 */
[----:B------:R-:W-:Y:S01]  /*84d0*/  FSEL R69, R68, R65, !P0 ;  /* 0x0000004144457208 */ /* 0x000fe20004000000 */
[----:B------:R-:W-:Y:S01]  /*84e0*/  @P0 FFMA.FTZ R67, R67, R64, -R66 ;  /* 0x0000004043430223 */ /* 0x000fe20000010842 */
[----:B------:R-:W0:Y:S04]  /*84f0*/  SHFL.UP PT, R76, R78, 0x10, RZ ;  /* 0x060000004e4c7989 */ /* 0x000e2800000e00ff */
[----:B------:R-:W1:Y:S01]  /*8500*/  SHFL.UP PT, R66, R79, 0x10, RZ ;  /* 0x060000004f427989 */ /* 0x000e6200000e00ff */
[----:B------:R-:W-:-:S03]  /*8510*/  MOV R74, R67 ;  /* 0x00000043004a7202 */ /* 0x000fc60000000f00 */
[----:B------:R-:W2:Y:S04]  /*8520*/  SHFL.UP PT, R68, R69, 0x10, RZ ;  /* 0x0600000045447989 */ /* 0x000ea800000e00ff */
[----:B------:R3:W4:Y:S02]  /*8530*/  SHFL.UP PT, R72, R67, 0x10, RZ ;  /* 0x0600000043487989 */ /* 0x00072400000e00ff */
[----:B---3--:R-:W-:Y:S02]  /*8540*/  MOV R67, R78 ;  /* 0x0000004e00437202 */ /* 0x008fe40000000f00 */
.L_x_732:
[----:B------:R-:W-:Y:S01]  /*8550*/  MOV R73, R74 ;  /* 0x0000004a00497202 */ /* 0x000fe20000000f00 */
[-C--:B-1----:R-:W-:Y:S01]  /*8560*/  FMUL.FTZ R64, R66, R69.reuse ;  /* 0x0000004542407220 */ /* 0x082fe20000410000 */
[----:B------:R-:W-:Y:S01]  /*8570*/  ISETP.GE.AND P0, PT, R147, 0x10, PT ;  /* 0x000000109300780c */ /* 0x000fe20003f06270 */
[C---:B0-----:R-:W-:Y:S02]  /*8580*/  FMUL.FTZ R65, R76.reuse, R69 ;  /* 0x000000454c417220 */ /* 0x041fe40000410000 */
[----:B------:R-:W-:-:S02]  /*8590*/  FFMA.FTZ R76, R76, R73, -R64 ;  /* 0x000000494c4c7223 */ /* 0x000fc40000010840 */
[----:B----4-:R-:W-:Y:S02]  /*85a0*/  FMUL.FTZ R64, R72, R69 ;  /* 0x0000004548407220 */ /* 0x010fe40000410000 */
[-C--:B------:R-:W-:Y:S02]  /*85b0*/  FFMA.FTZ R65, R66, R73.reuse, R65 ;  /* 0x0000004942417223 */ /* 0x080fe40000010041 */
[C---:B--2---:R-:W-:Y:S02]  /*85c0*/  FFMA.FTZ R66, R68.reuse, R73, R64 ;  /* 0x0000004944427223 */ /* 0x044fe40000010040 */
[----:B------:R-:W-:Y:S01]  /*85d0*/  FMUL.FTZ R64, R68, R69 ;  /* 0x0000004544407220 */ /* 0x000fe20000410000 */
[----:B------:R-:W-:Y:S01]  /*85e0*/  MOV R68, R79 ;  /* 0x0000004f00447202 */ /* 0x000fe20000000f00 */
[----:B------:R-:W-:Y:S02]  /*85f0*/  @P0 FADD.FTZ R67, R76, R67 ;  /* 0x000000434c430221 */ /* 0x000fe40000010000 */
[----:B------:R-:W-:Y:S01]  /*8600*/  @P0 FFMA.FTZ R73, R72, R73, -R64 ;  /* 0x0000004948490223 */ /* 0x000fe20000010840 */
[----:B------:R-:W-:Y:S01]  /*8610*/  FSEL R72, R69, R66, !P0 ;  /* 0x0000004245487208 */ /* 0x000fe20004000000 */
[----:B------:R-:W-:Y:S01]  /*8620*/  @P0 FADD.FTZ R68, R65, R68 ;  /* 0x0000004441440221 */ /* 0x000fe20000010000 */
[----:B------:R-:W-:Y:S05]  /*8630*/  BRA.CONV ~URZ, `(.L_x_625) ;  /* 0x000000537f007947 */ /* 0x000fea000b800000 */
[----:B------:R-:W-:Y:S01]  /*8640*/  HFMA2.MMA R66, -RZ, RZ, 0, 1.847743988037109375e-06 ;  /* 0x0000001fff427435 */ /* 0x000fe200000001ff */
[----:B------:R-:W-:-:S02]  /*8650*/  MOV R64, R73 ;  /* 0x0000004900407202 */ /* 0x000fc40000000f00 */
[----:B------:R-:W-:Y:S02]  /*8660*/  MOV R247, 0xffffffff ;  /* 0xffffffff00f77802 */ /* 0x000fe40000000f00 */
[----:B------:R-:W-:Y:S02]  /*8670*/  MOV R65, 0x8690 ;  /* 0x0000869000417802 */ /* 0x000fe40000000f00 */
[----:B-----5:R-:W-:Y:S05]  /*8680*/  CALL.REL.NOINC `($__internal_19_$__cuda_sm70_shflsync_idx_p) ;  /* 0x0000ade000007944 */ /* 0x020fea0003c00000 */
.L_x_625:
[----:B------:R-:W-:Y:S05]  /*8690*/  BRA.CONV ~URZ, `(.L_x_626) ;  /* 0x000000537f007947 */ /* 0x000fea000b800000 */
[----:B-1----:R-:W-:Y:S01]  /*86a0*/  HFMA2.MMA R66, -RZ, RZ, 0, 1.847743988037109375e-06 ;  /* 0x0000001fff427435 */ /* 0x002fe200000001ff */
[----:B------:R-:W-:Y:S02]  /*86b0*/  MOV R64, R72 ;  /* 0x0000004800407202 */ /* 0x000fe40000000f00 */
[----:B------:R-:W-:Y:S02]  /*86c0*/  MOV R247, 0xffffffff ;  /* 0xffffffff00f77802 */ /* 0x000fe40000000f00 */
[----:B------:R-:W-:Y:S02]  /*86d0*/  MOV R65, 0x86f0 ;  /* 0x000086f000417802 */ /* 0x000fe40000000f00 */
[----:B0----5:R-:W-:Y:S05]  /*86e0*/  CALL.REL.NOINC `($__internal_19_$__cuda_sm70_shflsync_idx_p) ;  /* 0x0000ad8000007944 */ /* 0x021fea0003c00000 */
.L_x_626:
[----:B------:R-:W-:Y:S05]  /*86f0*/  BRA.CONV ~URZ, `(.L_x_627) ;  /* 0x000000537f007947 */ /* 0x000fea000b800000 */
[----:B-1----:R-:W-:Y:S01]  /*8700*/  HFMA2.MMA R66, -RZ, RZ, 0, 1.847743988037109375e-06 ;  /* 0x0000001fff427435 */ /* 0x002fe200000001ff */
[----:B------:R-:W-:Y:S02]  /*8710*/  MOV R64, R67 ;  /* 0x0000004300407202 */ /* 0x000fe40000000f00 */
[----:B------:R-:W-:-:S02]  /*8720*/  MOV R247, 0xffffffff ;  /* 0xffffffff00f77802 */ /* 0x000fc40000000f00 */
[----:B------:R-:W-:Y:S02]  /*8730*/  MOV R65, 0x8750 ;  /* 0x0000875000417802 */ /* 0x000fe40000000f00 */
[----:B0----5:R-:W-:Y:S05]  /*8740*/  CALL.REL.NOINC `($__internal_19_$__cuda_sm70_shflsync_idx_p) ;  /* 0x0000ad2000007944 */ /* 0x021fea0003c00000 */
.L_x_627:
[----:B------:R-:W-:Y:S05]  /*8750*/  BRA.CONV ~URZ, `(.L_x_628) ;  /* 0x000000537f007947 */ /* 0x000fea000b800000 */
[----:B-1----:R-:W-:Y:S01]  /*8760*/  HFMA2.MMA R66, -RZ, RZ, 0, 1.847743988037109375e-06 ;  /* 0x0000001fff427435 */ /* 0x002fe200000001ff */
[----:B------:R-:W-:Y:S02]  /*8770*/  MOV R64, R68 ;  /* 0x0000004400407202 */ /* 0x000fe40000000f00 */
[----:B------:R-:W-:Y:S02]  /*8780*/  MOV R247, 0xffffffff ;  /* 0xffffffff00f77802 */ /* 0x000fe40000000f00 */
[----:B------:R-:W-:Y:S02]  /*8790*/  MOV R65, 0x87b0 ;  /* 0x000087b000417802 */ /* 0x000fe40000000f00 */
[----:B0----5:R-:W-:Y:S05]  /*87a0*/  CALL.REL.NOINC `($__internal_19_$__cuda_sm70_shflsync_idx_p) ;  /* 0x0000acc000007944 */ /* 0x021fea0003c00000 */
.L_x_628:
[----:B------:R-:W-:Y:S05]  /*87b0*/  BRA.DIV ~URZ, `(.L_x_629) ;  /* 0x00009ad27f007947 */ /* 0x000fea000b800000 */
[----:B-----5:R2:W3:Y:S04]  /*87c0*/  SHFL.IDX PT, R74, R60, RZ, 0x1f ;  /* 0x00001fff3c4a7589 */ /* 0x0204e800000e0000 */
[----:B------:R2:W4:Y:S04]  /*87d0*/  SHFL.IDX PT, R75, R61, RZ, 0x1f ;  /* 0x00001fff3d4b7589 */ /* 0x00052800000e0000 */
[----:B------:R2:W1:Y:S04]  /*87e0*/  SHFL.IDX PT, R76, R62, RZ, 0x1f ;  /* 0x00001fff3e4c7589 */ /* 0x00046800000e0000 */
[----:B-1----:R2:W1:Y:S04]  /*87f0*/  SHFL.IDX PT, R66, R63, RZ, 0x1f ;  /* 0x00001fff3f427589 */ /* 0x00246800000e0000 */
[----:B------:R2:W0:Y:S04]  /*8800*/  SHFL.UP PT, R69, R73, 0x1, RZ ;  /* 0x0420000049457989 */ /* 0x00042800000e00ff */
[----:B------:R2:W0:Y:S04]  /*8810*/  SHFL.UP PT, R71, R72, 0x1, RZ ;  /* 0x0420000048477989 */ /* 0x00042800000e00ff */
[----:B------:R2:W0:Y:S04]  /*8820*/  SHFL.UP PT, R70, R67, 0x1, RZ ;  /* 0x0420000043467989 */ /* 0x00042800000e00ff */
[----:B------:R-:W0:Y:S02]  /*8830*/  SHFL.UP PT, R68, R68, 0x1, RZ ;  /* 0x0420000044447989 */ /* 0x000e2400000e00ff */
.L_x_733:
[----:B--234-:R-:W2:Y:S01]  /*8840*/  LDS.128 R60, [R194+0x6370] ;  /* 0x00637000c23c7984 */ /* 0x01cea20000000c00 */
[----:B------:R-:W-:-:S02]  /*8850*/  MOV R73, R75 ;  /* 0x0000004b00497202 */ /* 0x000fc40000000f00 */
[----:B------:R-:W-:Y:S02]  /*8860*/  MOV R72, R74 ;  /* 0x0000004a00487202 */ /* 0x000fe40000000f00 */
[----:B------:R-:W-:Y:S01]  /*8870*/  MOV R74, R76 ;  /* 0x0000004c004a7202 */ /* 0x000fe20000000f00 */
[-C--:B0-----:R-:W-:Y:S01]  /*8880*/  FMUL.FTZ R64, R73, R71.reuse ;  /* 0x0000004749407220 */ /* 0x081fe20000410000 */
[----:B-1----:R-:W-:Y:S01]  /*8890*/  MOV R75, R66 ;  /* 0x00000042004b7202 */ /* 0x002fe20000000f00 */
[C---:B------:R-:W-:Y:S02]  /*88a0*/  FMUL.FTZ R76, R72.reuse, R71 ;  /* 0x00000047484c7220 */ /* 0x040fe40000410000 */
[----:B------:R-:W-:Y:S02]  /*88b0*/  @P1 FFMA.FTZ R72, R72, R69, -R64 ;  /* 0x0000004548481223 */ /* 0x000fe40000010840 */
[----:B------:R-:W0:Y:S01]  /*88c0*/  LDS.128 R64, [R194+0x6380] ;  /* 0x00638000c2407984 */ /* 0x000e220000000c00 */
[----:B------:R-:W-:-:S02]  /*88d0*/  FMUL.FTZ R78, R74, R71 ;  /* 0x000000474a4e7220 */ /* 0x000fc40000410000 */
[C---:B------:R-:W-:Y:S02]  /*88e0*/  FMUL.FTZ R77, R75.reuse, R71 ;  /* 0x000000474b4d7220 */ /* 0x040fe40000410000 */
[-C--:B------:R-:W-:Y:S02]  /*88f0*/  FFMA.FTZ R71, R75, R69.reuse, R78 ;  /* 0x000000454b477223 */ /* 0x080fe4000001004e */
[-C--:B------:R-:W-:Y:S02]  /*8900*/  FFMA.FTZ R77, R74, R69.reuse, -R77 ;  /* 0x000000454a4d7223 */ /* 0x080fe4000001084d */
[----:B------:R-:W-:Y:S02]  /*8910*/  @P1 FFMA.FTZ R73, R73, R69, R76 ;  /* 0x0000004549491223 */ /* 0x000fe4000001004c */
[----:B------:R-:W-:Y:S02]  /*8920*/  @P1 FADD.FTZ R74, R77, R70 ;  /* 0x000000464d4a1221 */ /* 0x000fe40000010000 */
[----:B------:R-:W-:-:S02]  /*8930*/  @P1 FADD.FTZ R75, R71, R68 ;  /* 0x00000044474b1221 */ /* 0x000fc40000010000 */
[----:B------:R-:W1:Y:S04]  /*8940*/  LDS.128 R68, [R194+0x6390] ;  /* 0x00639000c2447984 */ /* 0x000e680000000c00 */
[----:B------:R3:W-:Y:S01]  /*8950*/  STS.128 [R194+0x6370], R72 ;  /* 0x00637048c2007388 */ /* 0x0007e20000000c00 */
[CC--:B--2---:R-:W-:Y:S02]  /*8960*/  FMUL.FTZ R76, R61.reuse, R74.reuse ;  /* 0x0000004a3d4c7220 */ /* 0x0c4fe40000410000 */
[-C--:B------:R-:W-:Y:S02]  /*8970*/  FMUL.FTZ R77, R61, R75.reuse ;  /* 0x0000004b3d4d7220 */ /* 0x080fe40000410000 */
[C---:B------:R-:W-:Y:S02]  /*8980*/  FFMA.FTZ R76, R60.reuse, R75, R76 ;  /* 0x0000004b3c4c7223 */ /* 0x040fe4000001004c */
[----:B------:R-:W-:-:S02]  /*8990*/  FFMA.FTZ R77, R60, R74, -R77 ;  /* 0x0000004a3c4d7223 */ /* 0x000fc4000001084d */
[----:B---3--:R-:W-:Y:S02]  /*89a0*/  FADD.FTZ R75, R63, R76 ;  /* 0x0000004c3f4b7221 */ /* 0x008fe40000010000 */
[CC--:B------:R-:W-:Y:S02]  /*89b0*/  FMUL.FTZ R63, R61.reuse, R73.reuse ;  /* 0x000000493d3f7220 */ /* 0x0c0fe40000410000 */
[----:B------:R-:W-:Y:S02]  /*89c0*/  FMUL.FTZ R61, R61, R72 ;  /* 0x000000483d3d7220 */ /* 0x000fe40000410000 */
[----:B------:R-:W-:Y:S02]  /*89d0*/  FADD.FTZ R74, R62, R77 ;  /* 0x0000004d3e4a7221 */ /* 0x000fe40000010000 */
[----:B------:R-:W-:Y:S02]  /*89e0*/  FFMA.FTZ R73, R60, R73, R61 ;  /* 0x000000493c497223 */ /* 0x000fe4000001003d */
[----:B0-----:R-:W-:-:S02]  /*89f0*/  FMUL.FTZ R61, R65, R75 ;  /* 0x0000004b413d7220 */ /* 0x001fc40000410000 */
[----:B------:R-:W-:Y:S02]  /*8a00*/  FFMA.FTZ R72, R60, R72, -R63 ;  /* 0x000000483c487223 */ /* 0x000fe4000001083f */
[CC--:B------:R-:W-:Y:S02]  /*8a10*/  FMUL.FTZ R60, R65.reuse, R74.reuse ;  /* 0x0000004a413c7220 */ /* 0x0c0fe40000410000 */
[C---:B------:R-:W-:Y:S01]  /*8a20*/  FFMA.FTZ R61, R64.reuse, R74, -R61 ;  /* 0x0000004a403d7223 */ /* 0x040fe2000001083d */
[----:B------:R0:W-:Y:S01]  /*8a30*/  STS.128 [R194+0x6380], R72 ;  /* 0x00638048c2007388 */ /* 0x0001e20000000c00 */
[----:B------:R-:W-:Y:S02]  /*8a40*/  FFMA.FTZ R60, R64, R75, R60 ;  /* 0x0000004b403c7223 */ /* 0x000fe4000001003c */
[----:B------:R-:W-:Y:S02]  /*8a50*/  FADD.FTZ R62, R66, R61 ;  /* 0x0000003d423e7221 */ /* 0x000fe40000010000 */
[----:B------:R-:W-:-:S02]  /*8a60*/  FMUL.FTZ R61, R65, R73 ;  /* 0x00000049413d7220 */ /* 0x000fc40000410000 */
[----:B------:R-:W-:Y:S02]  /*8a70*/  FADD.FTZ R63, R67, R60 ;  /* 0x0000003c433f7221 */ /* 0x000fe40000010000 */
[-C--:B------:R-:W-:Y:S02]  /*8a80*/  FMUL.FTZ R65, R65, R72.reuse ;  /* 0x0000004841417220 */ /* 0x080fe40000410000 */
        /* <DEDUP_REMOVED lines=14> */
.L_x_622:
[----:B------:R-:W-:Y:S05]  /*8b70*/  BSYNC B0 ;  /* 0x0000000000007941 */ /* 0x000fea0003800000 */
.L_x_621:
[CC--:B0----5:R-:W-:Y:S01]  /*8b80*/  FMUL.FTZ R61, R57.reuse, R95.reuse ;  /* 0x0000005f393d7220 */ /* 0x0e1fe20000410000 */
[----:B------:R-:W-:Y:S01]  /*8b90*/  LOP3.LUT P0, RZ, R148, 0x1f, RZ, 0xc0, !PT ;  /* 0x0000001f94ff7812 */ /* 0x000fe2000780c0ff */
[-C--:B------:R-:W-:Y:S01]  /*8ba0*/  FMUL.FTZ R60, R57, -R94.reuse ;  /* 0x8000005e393c7220 */ /* 0x080fe20000410000 */
[----:B------:R-:W-:Y:S01]  /*8bb0*/  MOV R62, UR33 ;  /* 0x00000021003e7c02 */ /* 0x000fe20008000f00 */
[C---:B------:R-:W-:Y:S01]  /*8bc0*/  FFMA.FTZ R61, R58.reuse, R94, -R61 ;  /* 0x0000005e3a3d7223 */ /* 0x040fe2000001083d */
[----:B------:R-:W-:Y:S01]  /*8bd0*/  WARPSYNC 0xffffffff ;  /* 0xffffffff00007948 */ /* 0x000fe20003800000 */
[CC--:B------:R-:W-:Y:S01]  /*8be0*/  FMUL.FTZ R64, R58.reuse, R156.reuse ;  /* 0x0000009c3a407220 */ /* 0x0c0fe20000410000 */
[----:B------:R-:W-:Y:S01]  /*8bf0*/  BAR.SYNC.DEFER_BLOCKING 0x0 ;  /* 0x0000000000007b1d */ /* 0x000fe20000010000 */
[----:B------:R-:W-:Y:S01]  /*8c00*/  FFMA.FTZ R60, R58, -R95, R60 ;  /* 0x8000005f3a3c7223 */ /* 0x000fe2000001003c */
[----:B------:R-:W-:Y:S01]  /*8c10*/  ISETP.GE.OR P0, PT, R62, c[0x0][0x174], P0 ;  /* 0x00005d003e007a0c */ /* 0x000fe20000706670 */
[----:B------:R-:W-:Y:S01]  /*8c20*/  FMUL.FTZ R65, R59, -R61 ;  /* 0x8000003d3b417220 */ /* 0x000fe20000410000 */
[----:B------:R-:W-:Y:S01]  /*8c30*/  MOV R71, UR7 ;  /* 0x0000000700477c02 */ /* 0x000fe20008000f00 */
[C---:B------:R-:W-:Y:S01]  /*8c40*/  FMUL.FTZ R62, R57.reuse, R156 ;  /* 0x0000009c393e7220 */ /* 0x040fe20000410000 */
[----:B------:R-:W-:Y:S01]  /*8c50*/  BSSY B0, `(.L_x_630) ;  /* 0x00001d8000007945 */ /* 0x000fe20003800000 */
[----:B------:R-:W-:-:S02]  /*8c60*/  FFMA.FTZ R63, -R57, R155, -R64 ;  /* 0x0000009b393f7223 */ /* 0x000fc40000010940 */
[-C--:B------:R-:W-:Y:S02]  /*8c70*/  FMUL.FTZ R64, R59, -R60.reuse ;  /* 0x8000003c3b407220 */ /* 0x080fe40000410000 */
[----:B------:R-:W-:Y:S02]  /*8c80*/  FFMA.FTZ R65, R80, R60, R65 ;  /* 0x0000003c50417223 */ /* 0x000fe40000010041 */
[----:B------:R-:W-:Y:S02]  /*8c90*/  FFMA.FTZ R62, R58, R155, -R62 ;  /* 0x0000009b3a3e7223 */ /* 0x000fe4000001083e */
[----:B------:R-:W-:Y:S02]  /*8ca0*/  FADD.FTZ R63, -R154, R63 ;  /* 0x0000003f9a3f7221 */ /* 0x000fe40000010100 */
[----:B------:R-:W-:Y:S02]  /*8cb0*/  FFMA.FTZ R64, R80, R61, -R64 ;  /* 0x0000003d50407223 */ /* 0x000fe40000010840 */
[----:B------:R-:W-:-:S02]  /*8cc0*/  FMUL.FTZ R67, R81, -R65 ;  /* 0x8000004151437220 */ /* 0x000fc40000410000 */
[----:B------:R-:W-:Y:S02]  /*8cd0*/  FADD.FTZ R62, R153, R62 ;  /* 0x0000003e993e7221 */ /* 0x000fe40000010000 */
[----:B------:R-:W-:Y:S02]  /*8ce0*/  FMUL.FTZ R61, R59, -R63 ;  /* 0x8000003f3b3d7220 */ /* 0x000fe40000410000 */
[-C--:B------:R-:W-:Y:S02]  /*8cf0*/  FMUL.FTZ R66, R81, -R64.reuse ;  /* 0x8000004051427220 */ /* 0x080fe40000410000 */
[----:B------:R-:W-:Y:S02]  /*8d00*/  FFMA.FTZ R67, R82, R64, -R67 ;  /* 0x0000004052437223 */ /* 0x000fe40000010843 */
[-C--:B------:R-:W-:Y:S02]  /*8d10*/  FMUL.FTZ R60, R59, -R62.reuse ;  /* 0x8000003e3b3c7220 */ /* 0x080fe40000410000 */
[----:B------:R-:W-:-:S02]  /*8d20*/  FFMA.FTZ R61, R80, R62, -R61 ;  /* 0x0000003e503d7223 */ /* 0x000fc4000001083d */
[----:B------:R-:W-:Y:S02]  /*8d30*/  FFMA.FTZ R66, R82, R65, R66 ;  /* 0x0000004152427223 */ /* 0x000fe40000010042 */
[C---:B------:R-:W-:Y:S02]  /*8d40*/  FMUL.FTZ R65, R83.reuse, -R67 ;  /* 0x8000004353417220 */ /* 0x040fe40000410000 */
[----:B------:R-:W-:Y:S02]  /*8d50*/  FFMA.FTZ R63, R80, R63, R60 ;  /* 0x0000003f503f7223 */ /* 0x000fe4000001003c */
[----:B------:R-:W-:Y:S02]  /*8d60*/  FADD.FTZ R61, R2, R61 ;  /* 0x0000003d023d7221 */ /* 0x000fe40000010000 */
[-C--:B------:R-:W-:Y:S02]  /*8d70*/  FMUL.FTZ R60, R83, -R66.reuse ;  /* 0x80000042533c7220 */ /* 0x080fe40000410000 */
[----:B------:R-:W-:-:S02]  /*8d80*/  FFMA.FTZ R65, R84, R66, R65 ;  /* 0x0000004254417223 */ /* 0x000fc40000010041 */
[----:B------:R-:W-:Y:S02]  /*8d90*/  FADD.FTZ R63, -R0, R63 ;  /* 0x0000003f003f7221 */ /* 0x000fe40000010100 */
[----:B------:R-:W-:Y:S02]  /*8da0*/  FMUL.FTZ R62, R81, -R61 ;  /* 0x8000003d513e7220 */ /* 0x000fe40000410000 */
[----:B------:R-:W-:Y:S02]  /*8db0*/  FFMA.FTZ R67, R84, R67, -R60 ;  /* 0x0000004354437223 */ /* 0x000fe4000001083c */
[----:B------:R-:W-:Y:S02]  /*8dc0*/  FMUL.FTZ R64, R85, -R65 ;  /* 0x8000004155407220 */ /* 0x000fe40000410000 */
[-C--:B------:R-:W-:Y:S02]  /*8dd0*/  FMUL.FTZ R60, R81, -R63.reuse ;  /* 0x8000003f513c7220 */ /* 0x080fe40000410000 */
[----:B------:R-:W-:-:S02]  /*8de0*/  FFMA.FTZ R62, R82, R63, R62 ;  /* 0x0000003f523e7223 */ /* 0x000fc4000001003e */
[-C--:B------:R-:W-:Y:S02]  /*8df0*/  FMUL.FTZ R63, R85, -R67.reuse ;  /* 0x80000043553f7220 */ /* 0x080fe40000410000 */
[----:B------:R-:W-:Y:S02]  /*8e00*/  FFMA.FTZ R64, R86, R67, -R64 ;  /* 0x0000004356407223 */ /* 0x000fe40000010840 */
[----:B------:R-:W-:Y:S02]  /*8e10*/  FFMA.FTZ R61, R82, R61, -R60 ;  /* 0x0000003d523d7223 */ /* 0x000fe4000001083c */
[----:B------:R-:W-:Y:S02]  /*8e20*/  FADD.FTZ R62, -R3, R62 ;  /* 0x0000003e033e7221 */ /* 0x000fe40000010100 */
[----:B------:R-:W-:Y:S02]  /*8e30*/  FFMA.FTZ R63, R86, R65, R63 ;  /* 0x00000041563f7223 */ /* 0x000fe4000001003f */
[----:B------:R-:W-:-:S02]  /*8e40*/  FMUL.FTZ R66, R87, -R64 ;  /* 0x8000004057427220 */ /* 0x000fc40000410000 */
[----:B------:R-:W-:Y:S02]  /*8e50*/  FADD.FTZ R61, R4, R61 ;  /* 0x0000003d043d7221 */ /* 0x000fe40000010000 */
[----:B------:R-:W-:Y:S02]  /*8e60*/  FMUL.FTZ R60, R83, -R62 ;  /* 0x8000003e533c7220 */ /* 0x000fe40000410000 */
[-C--:B------:R-:W-:Y:S02]  /*8e70*/  FMUL.FTZ R65, R87, -R63.reuse ;  /* 0x8000003f57417220 */ /* 0x080fe40000410000 */
[----:B------:R-:W-:Y:S02]  /*8e80*/  FFMA.FTZ R66, R88, R63, R66 ;  /* 0x0000003f58427223 */ /* 0x000fe40000010042 */
[-C--:B------:R-:W-:Y:S02]  /*8e90*/  FMUL.FTZ R63, R83, -R61.reuse ;  /* 0x8000003d533f7220 */ /* 0x080fe40000410000 */
[----:B------:R-:W-:-:S02]  /*8ea0*/  FFMA.FTZ R61, R84, R61, -R60 ;  /* 0x0000003d543d7223 */ /* 0x000fc4000001083c */
[----:B------:R-:W-:Y:S02]  /*8eb0*/  FFMA.FTZ R62, R84, R62, R63 ;  /* 0x0000003e543e7223 */ /* 0x000fe4000001003f */
[----:B------:R-:W-:Y:S02]  /*8ec0*/  FADD.FTZ R63, R10, R61 ;  /* 0x0000003d0a3f7221 */ /* 0x000fe40000010000 */
[----:B------:R-:W-:Y:S02]  /*8ed0*/  FFMA.FTZ R65, R88, R64, -R65 ;  /* 0x0000004058417223 */ /* 0x000fe40000010841 */
[----:B------:R-:W-:Y:S02]  /*8ee0*/  FMUL.FTZ R60, R89, -R66 ;  /* 0x80000042593c7220 */ /* 0x000fe40000410000 */
[----:B------:R-:W-:Y:S02]  /*8ef0*/  FMUL.FTZ R61, R85, -R63 ;  /* 0x8000003f553d7220 */ /* 0x000fe40000410000 */
[----:B------:R-:W-:-:S02]  /*8f00*/  FADD.FTZ R62, -R9, R62 ;  /* 0x0000003e093e7221 */ /* 0x000fc40000010100 */
[-C--:B------:R-:W-:Y:S02]  /*8f10*/  FMUL.FTZ R67, R89, -R65.reuse ;  /* 0x8000004159437220 */ /* 0x080fe40000410000 */
[----:B------:R-:W-:Y:S02]  /*8f20*/  FFMA.FTZ R65, R90, R65, -R60 ;  /* 0x000000415a417223 */ /* 0x000fe4000001083c */
[----:B------:R-:W-:Y:S02]  /*8f30*/  FFMA.FTZ R64, R86, R62, R61 ;  /* 0x0000003e56407223 */ /* 0x000fe4000001003d */
[----:B------:R-:W-:Y:S01]  /*8f40*/  FFMA.FTZ R67, R90, R66, R67 ;  /* 0x000000425a437223 */ /* 0x000fe20000010043 */
[----:B------:R-:W0:Y:S01]  /*8f50*/  LDS.64 R60, [R235.X16+0x6378] ;  /* 0x00637800eb3c7984 */ /* 0x000e22000000ca00 */
[----:B------:R-:W-:Y:S02]  /*8f60*/  FMUL.FTZ R68, R91, -R65 ;  /* 0x800000415b447220 */ /* 0x000fe40000410000 */
[----:B------:R-:W-:-:S02]  /*8f70*/  FMUL.FTZ R62, R85, -R62 ;  /* 0x8000003e553e7220 */ /* 0x000fc40000410000 */
        /* <DEDUP_REMOVED lines=36> */
[C---:B0-----:R-:W-:Y:S02]  /*91c0*/  FMUL.FTZ R63, R123.reuse, R60 ;  /* 0x0000003c7b3f7220 */ /* 0x041fe40000410000 */
[-C--:B------:R-:W-:Y:S02]  /*91d0*/  FMUL.FTZ R123, R123, R61.reuse ;  /* 0x0000003d7b7b7220 */ /* 0x080fe40000410000 */
[----:B------:R-:W-:Y:S02]  /*91e0*/  FFMA.FTZ R69, R104, R66, -R69 ;  /* 0x0000004268457223 */ /* 0x000fe40000010845 */
[----:B------:R-:W-:Y:S02]  /*91f0*/  FFMA.FTZ R64, R96, R64, R67 ;  /* 0x0000004060407223 */ /* 0x000fe40000010043 */
[----:B------:R-:W-:Y:S02]  /*9200*/  FFMA.FTZ R63, R122, R61, R63 ;  /* 0x0000003d7a3f7223 */ /* 0x000fe4000001003f */
[----:B------:R-:W-:-:S02]  /*9210*/  FADD.FTZ R66, R26, R65 ;  /* 0x000000411a427221 */ /* 0x000fc40000010000 */
[----:B------:R-:W-:Y:S02]  /*9220*/  FFMA.FTZ R60, R122, R60, -R123 ;  /* 0x0000003c7a3c7223 */ /* 0x000fe4000001087b */
[----:B------:R-:W-:Y:S02]  /*9230*/  FMUL.FTZ R67, R105, -R69 ;  /* 0x8000004569437220 */ /* 0x000fe40000410000 */
[----:B------:R-:W-:Y:S02]  /*9240*/  FADD.FTZ R122, RZ, R63 ;  /* 0x0000003fff7a7221 */ /* 0x000fe40000010000 */
[----:B------:R-:W-:Y:S02]  /*9250*/  FADD.FTZ R64, -R25, R64 ;  /* 0x0000004019407221 */ /* 0x000fe40000010100 */
[----:B------:R-:W-:Y:S02]  /*9260*/  FMUL.FTZ R63, R97, -R66 ;  /* 0x80000042613f7220 */ /* 0x000fe40000410000 */
[----:B------:R-:W-:-:S02]  /*9270*/  FADD.FTZ R207, R207, R60 ;  /* 0x0000003ccfcf7221 */ /* 0x000fc40000010000 */
[----:B------:R-:W-:Y:S02]  /*9280*/  FFMA.FTZ R61, R106, R68, R67 ;  /* 0x000000446a3d7223 */ /* 0x000fe40000010043 */
[----:B------:R-:W-:Y:S02]  /*9290*/  FMUL.FTZ R60, R109, R122 ;  /* 0x0000007a6d3c7220 */ /* 0x000fe40000410000 */
[-C--:B------:R-:W-:Y:S02]  /*92a0*/  FMUL.FTZ R67, R97, -R64.reuse ;  /* 0x8000004061437220 */ /* 0x080fe40000410000 */
[----:B------:R-:W-:Y:S02]  /*92b0*/  FFMA.FTZ R64, R98, R64, R63 ;  /* 0x0000004062407223 */ /* 0x000fe4000001003f */
[-C--:B------:R-:W-:Y:S02]  /*92c0*/  FMUL.FTZ R65, R109, R207.reuse ;  /* 0x000000cf6d417220 */ /* 0x080fe40000410000 */
[----:B------:R-:W-:-:S02]  /*92d0*/  FFMA.FTZ R63, R110, R207, -R60 ;  /* 0x000000cf6e3f7223 */ /* 0x000fc4000001083c */
[----:B------:R-:W-:Y:S02]  /*92e0*/  FFMA.FTZ R67, R98, R66, -R67 ;  /* 0x0000004262437223 */ /* 0x000fe40000010843 */
[----:B------:R-:W-:Y:S02]  /*92f0*/  FADD.FTZ R64, -R27, R64 ;  /* 0x000000401b407221 */ /* 0x000fe40000010100 */
[----:B------:R-:W-:Y:S02]  /*9300*/  FFMA.FTZ R65, R110, R122, R65 ;  /* 0x0000007a6e417223 */ /* 0x000fe40000010041 */
[----:B------:R-:W-:Y:S02]  /*9310*/  FADD.FTZ R206, R206, R63 ;  /* 0x0000003fcece7221 */ /* 0x000fe40000010000 */
[----:B------:R-:W-:Y:S02]  /*9320*/  FADD.FTZ R67, R28, R67 ;  /* 0x000000431c437221 */ /* 0x000fe40000010000 */
[----:B------:R-:W-:-:S02]  /*9330*/  FMUL.FTZ R63, R99, -R64 ;  /* 0x80000040633f7220 */ /* 0x000fc40000410000 */
[----:B------:R-:W-:Y:S02]  /*9340*/  FADD.FTZ R123, RZ, R65 ;  /* 0x00000041ff7b7221 */ /* 0x000fe40000010000 */
[----:B------:R-:W-:Y:S02]  /*9350*/  FMUL.FTZ R60, R107, R206 ;  /* 0x000000ce6b3c7220 */ /* 0x000fe40000410000 */
[-C--:B------:R-:W-:Y:S02]  /*9360*/  FMUL.FTZ R65, R99, -R67.reuse ;  /* 0x8000004363417220 */ /* 0x080fe40000410000 */
[----:B------:R-:W-:Y:S02]  /*9370*/  FFMA.FTZ R67, R100, R67, -R63 ;  /* 0x0000004364437223 */ /* 0x000fe4000001083f */
[-C--:B------:R-:W-:Y:S02]  /*9380*/  FMUL.FTZ R63, R107, R123.reuse ;  /* 0x0000007b6b3f7220 */ /* 0x080fe40000410000 */
[----:B------:R-:W-:-:S02]  /*9390*/  FFMA.FTZ R194, R108, R123, R60 ;  /* 0x0000007b6cc27223 */ /* 0x000fc4000001003c */
[----:B------:R-:W-:Y:S02]  /*93a0*/  FFMA.FTZ R64, R100, R64, R65 ;  /* 0x0000004064407223 */ /* 0x000fe40000010041 */
[----:B------:R-:W-:Y:S02]  /*93b0*/  FADD.FTZ R67, R34, R67 ;  /* 0x0000004322437221 */ /* 0x000fe40000010000 */
[----:B------:R-:W-:Y:S02]  /*93c0*/  FFMA.FTZ R60, R108, R206, -R63 ;  /* 0x000000ce6c3c7223 */ /* 0x000fe4000001083f */
[----:B------:R-:W-:Y:S02]  /*93d0*/  FADD.FTZ R194, RZ, R194 ;  /* 0x000000c2ffc27221 */ /* 0x000fe40000010000 */
[----:B------:R-:W-:Y:S02]  /*93e0*/  FADD.FTZ R64, -R33, R64 ;  /* 0x0000004021407221 */ /* 0x000fe40000010100 */
[----:B------:R-:W-:-:S02]  /*93f0*/  FMUL.FTZ R63, R101, -R67 ;  /* 0x80000043653f7220 */ /* 0x000fc40000410000 */
[----:B------:R-:W-:Y:S02]  /*9400*/  FADD.FTZ R205, R205, R60 ;  /* 0x0000003ccdcd7221 */ /* 0x000fe40000010000 */
        /* <DEDUP_REMOVED lines=12> */
[C---:B------:R-:W-:Y:S02]  /*94d0*/  FMUL.FTZ R60, R103.reuse, R204 ;  /* 0x000000cc673c7220 */ /* 0x040fe40000410000 */
[CC--:B------:R-:W-:Y:S02]  /*94e0*/  FMUL.FTZ R65, R103.reuse, -R67.reuse ;  /* 0x8000004367417220 */ /* 0x0c0fe40000410000 */
[C---:B------:R-:W-:Y:S02]  /*94f0*/  FFMA.FTZ R67, R104.reuse, R67, -R63 ;  /* 0x0000004368437223 */ /* 0x040fe4000001083f */
        /* <DEDUP_REMOVED lines=21> */
[-C--:B------:R-:W-:Y:S02]  /*9650*/  FMUL.FTZ R65, R107, -R67.reuse ;  /* 0x800000436b417220 */ /* 0x080fe40000410000 */
[----:B------:R-:W-:Y:S02]  /*9660*/  FMUL.FTZ R60, R99, R202 ;  /* 0x000000ca633c7220 */ /* 0x000fe40000410000 */
[----:B------:R-:W-:Y:S02]  /*9670*/  FFMA.FTZ R67, R108, R67, -R63 ;  /* 0x000000436c437223 */ /* 0x000fe4000001083f */
[----:B------:R-:W-:Y:S02]  /*9680*/  FMUL.FTZ R62, R105, -R68 ;  /* 0x80000044693e7220 */ /* 0x000fe40000410000 */
[----:B------:R-:W-:-:S02]  /*9690*/  FMUL.FTZ R63, R99, R197 ;  /* 0x000000c5633f7220 */ /* 0x000fc40000410000 */
[----:B------:R-:W-:Y:S02]  /*96a0*/  FFMA.FTZ R198, R100, R197, R60 ;  /* 0x000000c564c67223 */ /* 0x000fe4000001003c */
[----:B------:R-:W-:Y:S02]  /*96b0*/  FFMA.FTZ R64, R108, R64, R65 ;  /* 0x000000406c407223 */ /* 0x000fe40000010041 */
[----:B------:R-:W-:Y:S02]  /*96c0*/  FADD.FTZ R67, R50, R67 ;  /* 0x0000004332437221 */ /* 0x000fe40000010000 */
[----:B------:R-:W-:Y:S02]  /*96d0*/  FFMA.FTZ R62, R106, R69, -R62 ;  /* 0x000000456a3e7223 */ /* 0x000fe4000001083e */
[----:B------:R-:W-:Y:S02]  /*96e0*/  FMUL.FTZ R65, R107, -R61 ;  /* 0x8000003d6b417220 */ /* 0x000fe40000410000 */
[----:B------:R-:W-:-:S02]  /*96f0*/  FFMA.FTZ R60, R100, R202, -R63 ;  /* 0x000000ca643c7223 */ /* 0x000fc4000001083f */
[----:B------:R-:W-:Y:S02]  /*9700*/  FADD.FTZ R63, -R49, R64 ;  /* 0x00000040313f7221 */ /* 0x000fe40000010100 */
[----:B------:R-:W-:Y:S02]  /*9710*/  FMUL.FTZ R66, R109, -R67 ;  /* 0x800000436d427220 */ /* 0x000fe40000410000 */
[-C--:B------:R-:W-:Y:S02]  /*9720*/  FFMA.FTZ R64, R108, R62.reuse, -R65 ;  /* 0x0000003e6c407223 */ /* 0x080fe40000010841 */
[----:B------:R-:W-:Y:S02]  /*9730*/  FADD.FTZ R201, R201, R60 ;  /* 0x0000003cc9c97221 */ /* 0x000fe40000010000 */
[----:B------:R-:W-:Y:S02]  /*9740*/  FADD.FTZ R198, RZ, R198 ;  /* 0x000000c6ffc67221 */ /* 0x000fe40000010000 */
[----:B------:R-:W-:-:S02]  /*9750*/  FMUL.FTZ R62, R107, -R62 ;  /* 0x8000003e6b3e7220 */ /* 0x000fc40000410000 */
[-C--:B------:R-:W-:Y:S02]  /*9760*/  FMUL.FTZ R65, R109, -R63.reuse ;  /* 0x8000003f6d417220 */ /* 0x080fe40000410000 */
[----:B------:R-:W-:Y:S02]  /*9770*/  FFMA.FTZ R66, R110, R63, R66 ;  /* 0x0000003f6e427223 */ /* 0x000fe40000010042 */
[C---:B------:R-:W-:Y:S02]  /*9780*/  FMUL.FTZ R63, R97.reuse, R201 ;  /* 0x000000c9613f7220 */ /* 0x040fe40000410000 */
[----:B------:R-:W-:Y:S02]  /*9790*/  FMUL.FTZ R60, R97, R198 ;  /* 0x000000c6613c7220 */ /* 0x000fe40000410000 */
[----:B------:R-:W-:Y:S02]  /*97a0*/  FFMA.FTZ R62, R108, R61, R62 ;  /* 0x0000003d6c3e7223 */ /* 0x000fe4000001003e */
[----:B------:R-:W-:-:S02]  /*97b0*/  FFMA.FTZ R69, R110, R67, -R65 ;  /* 0x000000436e457223 */ /* 0x000fc40000010841 */
[C---:B------:R-:W-:Y:S02]  /*97c0*/  FFMA.FTZ R199, R98.reuse, R198, R63 ;  /* 0x000000c662c77223 */ /* 0x040fe4000001003f */
[----:B------:R-:W-:Y:S01]  /*97d0*/  FFMA.FTZ R61, R98, R201, -R60 ;  /* 0x000000c9623d7223 */ /* 0x000fe2000001083c */
[----:B------:R-:W-:Y:S01]  /*97e0*/  MOV R60, 0x3f800000 ;  /* 0x3f800000003c7802 */ /* 0x000fe20000000f00 */
[C---:B------:R-:W-:Y:S02]  /*97f0*/  FMUL.FTZ R67, R109.reuse, -R62 ;  /* 0x8000003e6d437220 */ /* 0x040fe40000410000 */
[-C--:B------:R-:W-:Y:S02]  /*9800*/  FMUL.FTZ R65, R109, -R64.reuse ;  /* 0x800000406d417220 */ /* 0x080fe40000410000 */
[----:B------:R-:W-:Y:S02]  /*9810*/  FADD.FTZ R199, RZ, R199 ;  /* 0x000000c7ffc77221 */ /* 0x000fe40000010000 */
[----:B------:R-:W-:Y:S01]  /*9820*/  FADD.FTZ R200, R200, R61 ;  /* 0x0000003dc8c87221 */ /* 0x000fe20000010000 */
[----:B------:R-:W-:Y:S01]  /*9830*/  HFMA2.MMA R61, -RZ, RZ, 0, 0 ;  /* 0x00000000ff3d7435 */ /* 0x000fe200000001ff */
[----:B------:R-:W-:-:S02]  /*9840*/  FFMA.FTZ R64, R110, R64, -R67 ;  /* 0x000000406e407223 */ /* 0x000fc40000010843 */
[----:B------:R-:W-:Y:S02]  /*9850*/  FADD.FTZ R67, -R51, R66 ;  /* 0x0000004233437221 */ /* 0x000fe40000010100 */
[----:B------:R-:W-:Y:S02]  /*9860*/  FADD.FTZ R66, R52, R69 ;  /* 0x0000004534427221 */ /* 0x000fe40000010000 */
[CC--:B------:R-:W-:Y:S02]  /*9870*/  FMUL.FTZ R69, R91.reuse, R199.reuse ;  /* 0x000000c75b457220 */ /* 0x0c0fe40000410000 */
[-C--:B------:R-:W-:Y:S02]  /*9880*/  FMUL.FTZ R70, R91, R200.reuse ;  /* 0x000000c85b467220 */ /* 0x080fe40000410000 */
[C---:B------:R-:W-:Y:S02]  /*9890*/  FFMA.FTZ R68, R96.reuse, R200, -R69 ;  /* 0x000000c860447223 */ /* 0x040fe40000010845 */
[----:B------:R-:W-:-:S02]  /*98a0*/  FFMA.FTZ R70, R96, R199, R70 ;  /* 0x000000c760467223 */ /* 0x000fc40000010046 */
[----:B------:R-:W-:Y:S02]  /*98b0*/  FADD.FTZ R209, R193, R68 ;  /* 0x00000044c1d17221 */ /* 0x000fe40000010000 */
[----:B------:R-:W-:Y:S02]  /*98c0*/  FADD.FTZ R193, RZ, R70 ;  /* 0x00000046ffc17221 */ /* 0x000fe40000010000 */
[C---:B------:R-:W-:Y:S02]  /*98d0*/  FMUL.FTZ R69, R89.reuse, R209 ;  /* 0x000000d159457220 */ /* 0x040fe40000410000 */
[-C--:B------:R-:W-:Y:S02]  /*98e0*/  FMUL.FTZ R68, R89, R193.reuse ;  /* 0x000000c159447220 */ /* 0x080fe40000410000 */
[----:B------:R-:W-:Y:S02]  /*98f0*/  FFMA.FTZ R65, R110, R62, R65 ;  /* 0x0000003e6e417223 */ /* 0x000fe40000010041 */
[----:B------:R-:W-:Y:S01]  /*9900*/  CS2R R62, SRZ ;  /* 0x00000000003e7805 */ /* 0x000fe2000001ff00 */
[----:B------:R-:W-:-:S02]  /*9910*/  FFMA.FTZ R208, R90, R193, R69 ;  /* 0x000000c15ad07223 */ /* 0x000fc40000010045 */
[----:B------:R-:W-:Y:S02]  /*9920*/  FFMA.FTZ R69, R90, R209, -R68 ;  /* 0x000000d15a457223 */ /* 0x000fe40000010844 */
[----:B------:R-:W-:Y:S01]  /*9930*/  FADD.FTZ R208, RZ, R208 ;  /* 0x000000d0ffd07221 */ /* 0x000fe20000010000 */
[----:B------:R-:W0:Y:S01]  /*9940*/  @!P0 LDS.128 R60, [R71.X16+0x8b80] ;  /* 0x008b8000473c8984 */ /* 0x000e22000000cc00 */
[----:B------:R-:W-:Y:S01]  /*9950*/  FADD.FTZ R192, R192, R69 ;  /* 0x00000045c0c07221 */ /* 0x000fe20000010000 */
[----:B------:R-:W-:Y:S02]  /*9960*/  ISETP.GT.U32.AND P0, PT, R148, 0x1f, PT ;  /* 0x0000001f9400780c */ /* 0x000fe40003f04070 */
[----:B------:R1:W-:Y:S02]  /*9970*/  STS.128 [R235.X16+0x6d80], R64 ;  /* 0x006d8040eb007388 */ /* 0x0003e4000000cc00 */
[C---:B-1----:R-:W-:Y:S02]  /*9980*/  FMUL.FTZ R65, R87.reuse, R208 ;  /* 0x000000d057417220 */ /* 0x042fe40000410000 */
[----:B------:R-:W-:-:S02]  /*9990*/  FMUL.FTZ R67, R87, R192 ;  /* 0x000000c057437220 */ /* 0x000fc40000410000 */
[C---:B------:R-:W-:Y:S02]  /*99a0*/  FFMA.FTZ R210, R88.reuse, R192, -R65 ;  /* 0x000000c058d27223 */ /* 0x040fe40000010841 */
[----:B------:R-:W-:Y:S02]  /*99b0*/  FFMA.FTZ R67, R88, R208, R67 ;  /* 0x000000d058437223 */ /* 0x000fe40000010043 */
[----:B------:R-:W-:Y:S02]  /*99c0*/  FADD.FTZ R210, R191, R210 ;  /* 0x000000d2bfd27221 */ /* 0x000fe40000010000 */
[----:B------:R-:W-:Y:S02]  /*99d0*/  FADD.FTZ R191, RZ, R67 ;  /* 0x00000043ffbf7221 */ /* 0x000fe40000010000 */
[C---:B------:R-:W-:Y:S02]  /*99e0*/  FMUL.FTZ R64, R85.reuse, R210 ;  /* 0x000000d255407220 */ /* 0x040fe40000410000 */
[----:B------:R-:W-:-:S02]  /*99f0*/  FMUL.FTZ R65, R85, R191 ;  /* 0x000000bf55417220 */ /* 0x000fc40000410000 */
        /* <DEDUP_REMOVED lines=35> */
[C---:B------:R-:W-:Y:S02]  /*9c30*/  FFMA.FTZ R73, R64.reuse, R69, R74 ;  /* 0x0000004540497223 */ /* 0x040fe4000001004a */
[CC--:B------:R-:W-:Y:S02]  /*9c40*/  FMUL.FTZ R69, R65.reuse, R71.reuse ;  /* 0x0000004741457220 */ /* 0x0c0fe40000410000 */
[-C--:B------:R-:W-:Y:S02]  /*9c50*/  FMUL.FTZ R68, R65, R70.reuse ;  /* 0x0000004641447220 */ /* 0x080fe40000410000 */
[C---:B------:R-:W-:Y:S02]  /*9c60*/  FFMA.FTZ R65, R64.reuse, R70, -R69 ;  /* 0x0000004640417223 */ /* 0x040fe40000010845 */
[----:B------:R-:W-:Y:S02]  /*9c70*/  FFMA.FTZ R64, R64, R71, R68 ;  /* 0x0000004740407223 */ /* 0x000fe40000010044 */
[----:B------:R-:W0:Y:S01]  /*9c80*/  LDS.128 R68, [R236+0x6d90] ;  /* 0x006d9000ec447984 */ /* 0x000e220000000c00 */
[----:B------:R-:W-:-:S02]  /*9c90*/  FADD.FTZ R66, R66, R65 ;  /* 0x0000004142427221 */ /* 0x000fc40000010000 */
[----:B------:R-:W-:Y:S02]  /*9ca0*/  FADD.FTZ R67, R67, R64 ;  /* 0x0000004043437221 */ /* 0x000fe40000010000 */
[CC--:B0-----:R-:W-:Y:S02]  /*9cb0*/  FMUL.FTZ R65, R69.reuse, R73.reuse ;  /* 0x0000004945417220 */ /* 0x0c1fe40000410000 */
[CC--:B------:R-:W-:Y:S02]  /*9cc0*/  FMUL.FTZ R64, R69.reuse, R72.reuse ;  /* 0x0000004845407220 */ /* 0x0c0fe40000410000 */
[C---:B------:R-:W-:Y:S02]  /*9cd0*/  FFMA.FTZ R72, R68.reuse, R72, -R65 ;  /* 0x0000004844487223 */ /* 0x040fe40000010841 */
[----:B------:R-:W-:Y:S02]  /*9ce0*/  FFMA.FTZ R73, R68, R73, R64 ;  /* 0x0000004944497223 */ /* 0x000fe40000010040 */
[----:B------:R-:W-:-:S02]  /*9cf0*/  FMUL.FTZ R65, R69, R67 ;  /* 0x0000004345417220 */ /* 0x000fc40000410000 */
[-C--:B------:R-:W-:Y:S02]  /*9d00*/  FMUL.FTZ R64, R69, R66.reuse ;  /* 0x0000004245407220 */ /* 0x080fe40000410000 */
[C---:B------:R-:W-:Y:S02]  /*9d10*/  FFMA.FTZ R69, R68.reuse, R66, -R65 ;  /* 0x0000004244457223 */ /* 0x040fe40000010841 */
[----:B------:R-:W-:Y:S02]  /*9d20*/  FFMA.FTZ R68, R68, R67, R64 ;  /* 0x0000004344447223 */ /* 0x000fe40000010040 */
[----:B------:R-:W0:Y:S01]  /*9d30*/  LDS.128 R64, [R236+0x6d80] ;  /* 0x006d8000ec407984 */ /* 0x000e220000000c00 */
[----:B------:R-:W-:Y:S02]  /*9d40*/  FADD.FTZ R70, R70, R69 ;  /* 0x0000004546467221 */ /* 0x000fe40000010000 */
[----:B------:R-:W-:Y:S02]  /*9d50*/  FADD.FTZ R68, R71, R68 ;  /* 0x0000004447447221 */ /* 0x000fe40000010000 */
[----:B0-----:R-:W-:-:S02]  /*9d60*/  FMUL.FTZ R71, R65, R73 ;  /* 0x0000004941477220 */ /* 0x001fc40000410000 */
[C---:B------:R-:W-:Y:S02]  /*9d70*/  FMUL.FTZ R75, R65.reuse, R68 ;  /* 0x00000044414b7220 */ /* 0x040fe40000410000 */
[C---:B------:R-:W-:Y:S02]  /*9d80*/  FMUL.FTZ R69, R65.reuse, R72 ;  /* 0x0000004841457220 */ /* 0x040fe40000410000 */
[-C--:B------:R-:W-:Y:S02]  /*9d90*/  FMUL.FTZ R65, R65, R70.reuse ;  /* 0x0000004641417220 */ /* 0x080fe40000410000 */
[C---:B------:R-:W-:Y:S02]  /*9da0*/  FFMA.FTZ R75, R64.reuse, R70, -R75 ;  /* 0x00000046404b7223 */ /* 0x040fe4000001084b */
[C---:B------:R-:W-:Y:S02]  /*9db0*/  FFMA.FTZ R70, R64.reuse, R68, R65 ;  /* 0x0000004440467223 */ /* 0x040fe40000010041 */
[----:B------:R-:W-:-:S02]  /*9dc0*/  FFMA.FTZ R71, R64, R72, -R71 ;  /* 0x0000004840477223 */ /* 0x000fc40000010847 */
[----:B------:R-:W-:Y:S01]  /*9dd0*/  FFMA.FTZ R69, R64, R73, R69 ;  /* 0x0000004940457223 */ /* 0x000fe20000010045 */
[----:B------:R-:W-:Y:S01]  /*9de0*/  LOP3.LUT R64, R148, 0x1f, RZ, 0xc0, !PT ;  /* 0x0000001f94407812 */ /* 0x000fe200078ec0ff */
[----:B------:R-:W-:Y:S02]  /*9df0*/  FADD.FTZ R70, R67, R70 ;  /* 0x0000004643467221 */ /* 0x000fe40000010000 */
[----:B------:R-:W-:Y:S01]  /*9e00*/  FADD.FTZ R68, R66, R75 ;  /* 0x0000004b42447221 */ /* 0x000fe20000010000 */
[----:B------:R-:W-:Y:S02]  /*9e10*/  ISETP.NE.AND P0, PT, R64, 0x1f, PT ;  /* 0x0000001f4000780c */ /* 0x000fe40003f05270 */
[----:B------:R-:W-:Y:S02]  /*9e20*/  MOV R74, R69 ;  /* 0x00000045004a7202 */ /* 0x000fe40000000f00 */
[----:B------:R-:W-:Y:S01]  /*9e30*/  MOV R72, R70 ;  /* 0x0000004600487202 */ /* 0x000fe20000000f00 */
[----:B------:R-:W-:Y:S06]  /*9e40*/  BRA.DIV ~URZ, `(.L_x_632) ;  /* 0x000087927f007947 */ /* 0x000fec000b800000 */
[----:B------:R0:W1:Y:S02]  /*9e50*/  SHFL.DOWN PT, R67, R71, 0x1, 0x1f ;  /* 0x08201f0047437f89 */ /* 0x00006400000e0000 */
.L_x_734:
[----:B------:R-:W-:Y:S05]  /*9e60*/  BRA.DIV ~URZ, `(.L_x_633) ;  /* 0x000087f27f007947 */ /* 0x000fea000b800000 */
[----:B------:R-:W2:Y:S04]  /*9e70*/  SHFL.DOWN PT, R69, R69, 0x1, 0x1f ;  /* 0x08201f0045457f89 */ /* 0x000ea800000e0000 */
[----:B------:R3:W4:Y:S04]  /*9e80*/  SHFL.DOWN PT, R73, R68, 0x1, 0x1f ;  /* 0x08201f0044497f89 */ /* 0x00072800000e0000 */
[----:B------:R3:W0:Y:S02]  /*9e90*/  SHFL.DOWN PT, R66, R70, 0x1, 0x1f ;  /* 0x08201f0046427f89 */ /* 0x00062400000e0000 */
.L_x_735:
        /* <DEDUP_REMOVED lines=13> */
.L_x_635:
[----:B------:R-:W-:Y:S05]  /*9f70*/  BSYNC B1 ;  /* 0x0000000000017941 */ /* 0x000fea0003800000 */
.L_x_634:
[----:B------:R-:W-:-:S04]  /*9f80*/  LOP3.LUT R64, R148, 0x1f, RZ, 0xc0, !PT ;  /* 0x0000001f94407812 */ /* 0x000fc800078ec0ff */
[----:B------:R-:W-:Y:S01]  /*9f90*/  ISETP.GT.U32.AND P0, PT, R64, 0x1d, PT ;  /* 0x0000001d4000780c */ /* 0x000fe20003f04070 */
[----:B------:R-:W-:Y:S05]  /*9fa0*/  BRA.DIV ~URZ, `(.L_x_636) ;  /* 0x000088027f007947 */ /* 0x000fea000b800000 */
[----:B-1----:R1:W3:Y:S04]  /*9fb0*/  SHFL.DOWN PT, R67, R71, 0x2, 0x1f ;  /* 0x08401f0047437f89 */ /* 0x0022e800000e0000 */
[----:B--2---:R1:W2:Y:S04]  /*9fc0*/  SHFL.DOWN PT, R69, R74, 0x2, 0x1f ;  /* 0x08401f004a457f89 */ /* 0x0042a800000e0000 */
[----:B---3--:R1:W3:Y:S04]  /*9fd0*/  SHFL.DOWN PT, R70, R68, 0x2, 0x1f ;  /* 0x08401f0044467f89 */ /* 0x0082e800000e0000 */
[----:B0-----:R1:W0:Y:S02]  /*9fe0*/  SHFL.DOWN PT, R66, R72, 0x2, 0x1f ;  /* 0x08401f0048427f89 */ /* 0x00122400000e0000 */
.L_x_736:
[----:B------:R-:W-:Y:S01]  /*9ff0*/  BSSY B1, `(.L_x_637) ;  /* 0x000000d000017945 */ /* 0x000fe20003800000 */
[----:B------:R-:W-:Y:S05]  /*a000*/  @P0 BRA `(.L_x_638) ;  /* 0x000000b000000947 */ /* 0x000fea0003800000 */
[C---:B0-----:R-:W-:Y:S02]  /*a010*/  FMUL.FTZ R64, R74.reuse, R66 ;  /* 0x000000424a407220 */ /* 0x041fe40000410000 */
[----:B---34-:R-:W-:-:S02]  /*a020*/  FMUL.FTZ R73, R74, R70 ;  /* 0x000000464a497220 */ /* 0x018fc40000410000 */
[C---:B------:R-:W-:Y:S02]  /*a030*/  FFMA.FTZ R65, R71.reuse, R70, -R64 ;  /* 0x0000004647417223 */ /* 0x040fe40000010840 */
[C---:B--2---:R-:W-:Y:S02]  /*a040*/  FMUL.FTZ R64, R74.reuse, R69 ;  /* 0x000000454a407220 */ /* 0x044fe40000410000 */
[-C--:B-1----:R-:W-:Y:S02]  /*a050*/  FMUL.FTZ R74, R74, R67.reuse ;  /* 0x000000434a4a7220 */ /* 0x082fe40000410000 */
[C---:B------:R-:W-:Y:S02]  /*a060*/  FFMA.FTZ R64, R71.reuse, R67, -R64 ;  /* 0x0000004347407223 */ /* 0x040fe40000010840 */
[C---:B------:R-:W-:Y:S02]  /*a070*/  FFMA.FTZ R73, R71.reuse, R66, R73 ;  /* 0x0000004247497223 */ /* 0x040fe40000010049 */
[----:B------:R-:W-:Y:S01]  /*a080*/  FFMA.FTZ R74, R71, R69, R74 ;  /* 0x00000045474a7223 */ /* 0x000fe2000001004a */
[----:B------:R-:W-:Y:S01]  /*a090*/  MOV R71, R64 ;  /* 0x0000004000477202 */ /* 0x000fe20000000f00 */
[----:B------:R-:W-:-:S02]  /*a0a0*/  FADD.FTZ R68, R68, R65 ;  /* 0x0000004144447221 */ /* 0x000fc40000010000 */
[----:B------:R-:W-:Y:S02]  /*a0b0*/  FADD.FTZ R72, R72, R73 ;  /* 0x0000004948487221 */ /* 0x000fe40000010000 */
.L_x_638:
[----:B------:R-:W-:Y:S05]  /*a0c0*/  BSYNC B1 ;  /* 0x0000000000017941 */ /* 0x000fea0003800000 */
.L_x_637:
[----:B------:R-:W-:-:S04]  /*a0d0*/  LOP3.LUT R64, R148, 0x1f, RZ, 0xc0, !PT ;  /* 0x0000001f94407812 */ /* 0x000fc800078ec0ff */
[----:B------:R-:W-:Y:S01]  /*a0e0*/  ISETP.GT.U32.AND P0, PT, R64, 0x1b, PT ;  /* 0x0000001b4000780c */ /* 0x000fe20003f04070 */
[----:B------:R-:W-:Y:S10]  /*a0f0*/  BRA.DIV ~URZ, `(.L_x_639) ;  /* 0x000088727f007947 */ /* 0x000ff4000b800000 */
[----:B------:R1:W4:Y:S02]  /*a100*/  SHFL.DOWN PT, R67, R71, 0x4, 0x1f ;  /* 0x08801f0047437f89 */ /* 0x00032400000e0000 */
.L_x_737:
[----:B------:R-:W-:Y:S05]  /*a110*/  BRA.DIV ~URZ, `(.L_x_640) ;  /* 0x000088d27f007947 */ /* 0x000fea000b800000 */
[----:B--2---:R2:W1:Y:S04]  /*a120*/  SHFL.DOWN PT, R69, R74, 0x4, 0x1f ;  /* 0x08801f004a457f89 */ /* 0x00446800000e0000 */
[----:B---3--:R2:W3:Y:S04]  /*a130*/  SHFL.DOWN PT, R70, R68, 0x4, 0x1f ;  /* 0x08801f0044467f89 */ /* 0x0084e800000e0000 */
[----:B0-----:R2:W0:Y:S02]  /*a140*/  SHFL.DOWN PT, R66, R72, 0x4, 0x1f ;  /* 0x08801f0048427f89 */ /* 0x00142400000e0000 */
.L_x_738:
[----:B------:R-:W-:Y:S01]  /*a150*/  BSSY B1, `(.L_x_641) ;  /* 0x000000d000017945 */ /* 0x000fe20003800000 */
[----:B------:R-:W-:Y:S05]  /*a160*/  @P0 BRA `(.L_x_642) ;  /* 0x000000b000000947 */ /* 0x000fea0003800000 */
[C---:B0-----:R-:W-:Y:S02]  /*a170*/  FMUL.FTZ R64, R74.reuse, R66 ;  /* 0x000000424a407220 */ /* 0x041fe40000410000 */
[----:B---34-:R-:W-:-:S02]  /*a180*/  FMUL.FTZ R73, R74, R70 ;  /* 0x000000464a497220 */ /* 0x018fc40000410000 */
[C---:B------:R-:W-:Y:S02]  /*a190*/  FFMA.FTZ R65, R71.reuse, R70, -R64 ;  /* 0x0000004647417223 */ /* 0x040fe40000010840 */
[C---:B-1----:R-:W-:Y:S02]  /*a1a0*/  FMUL.FTZ R64, R74.reuse, R69 ;  /* 0x000000454a407220 */ /* 0x042fe40000410000 */
[-C--:B--2---:R-:W-:Y:S02]  /*a1b0*/  FMUL.FTZ R74, R74, R67.reuse ;  /* 0x000000434a4a7220 */ /* 0x084fe40000410000 */
[C---:B------:R-:W-:Y:S02]  /*a1c0*/  FFMA.FTZ R64, R71.reuse, R67, -R64 ;  /* 0x0000004347407223 */ /* 0x040fe40000010840 */
[C---:B------:R-:W-:Y:S02]  /*a1d0*/  FFMA.FTZ R73, R71.reuse, R66, R73 ;  /* 0x0000004247497223 */ /* 0x040fe40000010049 */
[----:B------:R-:W-:Y:S01]  /*a1e0*/  FFMA.FTZ R74, R71, R69, R74 ;  /* 0x00000045474a7223 */ /* 0x000fe2000001004a */
[----:B------:R-:W-:Y:S01]  /*a1f0*/  MOV R71, R64 ;  /* 0x0000004000477202 */ /* 0x000fe20000000f00 */
[----:B------:R-:W-:-:S02]  /*a200*/  FADD.FTZ R68, R68, R65 ;  /* 0x0000004144447221 */ /* 0x000fc40000010000 */
[----:B------:R-:W-:Y:S02]  /*a210*/  FADD.FTZ R72, R72, R73 ;  /* 0x0000004948487221 */ /* 0x000fe40000010000 */
.L_x_642:
[----:B------:R-:W-:Y:S05]  /*a220*/  BSYNC B1 ;  /* 0x0000000000017941 */ /* 0x000fea0003800000 */
.L_x_641:
[----:B------:R-:W-:-:S04]  /*a230*/  LOP3.LUT R64, R148, 0x1f, RZ, 0xc0, !PT ;  /* 0x0000001f94407812 */ /* 0x000fc800078ec0ff */
[----:B------:R-:W-:Y:S01]  /*a240*/  ISETP.GT.U32.AND P0, PT, R64, 0x17, PT ;  /* 0x000000174000780c */ /* 0x000fe20003f04070 */
[----:B------:R-:W-:Y:S05]  /*a250*/  BRA.DIV ~URZ, `(.L_x_643) ;  /* 0x000088e27f007947 */ /* 0x000fea000b800000 */
[----:B----4-:R4:W2:Y:S04]  /*a260*/  SHFL.DOWN PT, R67, R71, 0x8, 0x1f ;  /* 0x09001f0047437f89 */ /* 0x0108a800000e0000 */
[----:B-1----:R4:W1:Y:S04]  /*a270*/  SHFL.DOWN PT, R69, R74, 0x8, 0x1f ;  /* 0x09001f004a457f89 */ /* 0x00286800000e0000 */
[----:B---3--:R4:W3:Y:S04]  /*a280*/  SHFL.DOWN PT, R70, R68, 0x8, 0x1f ;  /* 0x09001f0044467f89 */ /* 0x0088e800000e0000 */
[----:B0-----:R4:W0:Y:S02]  /*a290*/  SHFL.DOWN PT, R66, R72, 0x8, 0x1f ;  /* 0x09001f0048427f89 */ /* 0x00182400000e0000 */
.L_x_739:
[----:B------:R-:W-:Y:S01]  /*a2a0*/  BSSY B1, `(.L_x_644) ;  /* 0x000000d000017945 */ /* 0x000fe20003800000 */
[----:B------:R-:W-:Y:S05]  /*a2b0*/  @P0 BRA `(.L_x_645) ;  /* 0x000000b000000947 */ /* 0x000fea0003800000 */
[C---:B0-----:R-:W-:Y:S02]  /*a2c0*/  FMUL.FTZ R64, R74.reuse, R66 ;  /* 0x000000424a407220 */ /* 0x041fe40000410000 */
[----:B---3--:R-:W-:-:S02]  /*a2d0*/  FMUL.FTZ R73, R74, R70 ;  /* 0x000000464a497220 */ /* 0x008fc40000410000 */
[C---:B------:R-:W-:Y:S02]  /*a2e0*/  FFMA.FTZ R65, R71.reuse, R70, -R64 ;  /* 0x0000004647417223 */ /* 0x040fe40000010840 */
[C---:B-1----:R-:W-:Y:S02]  /*a2f0*/  FMUL.FTZ R64, R74.reuse, R69 ;  /* 0x000000454a407220 */ /* 0x042fe40000410000 */
[-C--:B--2-4-:R-:W-:Y:S02]  /*a300*/  FMUL.FTZ R74, R74, R67.reuse ;  /* 0x000000434a4a7220 */ /* 0x094fe40000410000 */
[C---:B------:R-:W-:Y:S02]  /*a310*/  FFMA.FTZ R64, R71.reuse, R67, -R64 ;  /* 0x0000004347407223 */ /* 0x040fe40000010840 */
[C---:B------:R-:W-:Y:S02]  /*a320*/  FFMA.FTZ R73, R71.reuse, R66, R73 ;  /* 0x0000004247497223 */ /* 0x040fe40000010049 */
[----:B------:R-:W-:Y:S01]  /*a330*/  FFMA.FTZ R74, R71, R69, R74 ;  /* 0x00000045474a7223 */ /* 0x000fe2000001004a */
[----:B------:R-:W-:Y:S01]  /*a340*/  MOV R71, R64 ;  /* 0x0000004000477202 */ /* 0x000fe20000000f00 */
[----:B------:R-:W-:-:S02]  /*a350*/  FADD.FTZ R68, R68, R65 ;  /* 0x0000004144447221 */ /* 0x000fc40000010000 */
[----:B------:R-:W-:Y:S02]  /*a360*/  FADD.FTZ R72, R72, R73 ;  /* 0x0000004948487221 */ /* 0x000fe40000010000 */
.L_x_645:
[----:B------:R-:W-:Y:S05]  /*a370*/  BSYNC B1 ;  /* 0x0000000000017941 */ /* 0x000fea0003800000 */
.L_x_644:
[----:B------:R-:W-:-:S04]  /*a380*/  LOP3.LUT R64, R148, 0x1f, RZ, 0xc0, !PT ;  /* 0x0000001f94407812 */ /* 0x000fc800078ec0ff */
[----:B------:R-:W-:Y:S01]  /*a390*/  ISETP.GT.U32.AND P0, PT, R64, 0xf, PT ;  /* 0x0000000f4000780c */ /* 0x000fe20003f04070 */
[----:B------:R-:W-:Y:S10]  /*a3a0*/  BRA.DIV ~URZ, `(.L_x_646) ;  /* 0x000089527f007947 */ /* 0x000ff4000b800000 */
[----:B--2---:R2:W4:Y:S02]  /*a3b0*/  SHFL.DOWN PT, R67, R71, 0x10, 0x1f ;  /* 0x0a001f0047437f89 */ /* 0x00452400000e0000 */
.L_x_740:
[----:B------:R-:W-:Y:S05]  /*a3c0*/  BRA.DIV ~URZ, `(.L_x_647) ;  /* 0x000089b27f007947 */ /* 0x000fea000b800000 */
[----:B-1----:R1:W2:Y:S04]  /*a3d0*/  SHFL.DOWN PT, R69, R74, 0x10, 0x1f ;  /* 0x0a001f004a457f89 */ /* 0x0022a800000e0000 */
[----:B---3--:R1:W3:Y:S04]  /*a3e0*/  SHFL.DOWN PT, R70, R68, 0x10, 0x1f ;  /* 0x0a001f0044467f89 */ /* 0x0082e800000e0000 */
[----:B0-----:R1:W0:Y:S02]  /*a3f0*/  SHFL.DOWN PT, R66, R72, 0x10, 0x1f ;  /* 0x0a001f0048427f89 */ /* 0x00122400000e0000 */
.L_x_741:
[----:B------:R-:W-:Y:S01]  /*a400*/  BSSY B1, `(.L_x_648) ;  /* 0x000000d000017945 */ /* 0x000fe20003800000 */
[----:B------:R-:W-:Y:S05]  /*a410*/  @P0 BRA `(.L_x_649) ;  /* 0x000000b000000947 */ /* 0x000fea0003800000 */
[C---:B0-----:R-:W-:Y:S02]  /*a420*/  FMUL.FTZ R64, R74.reuse, R66 ;  /* 0x000000424a407220 */ /* 0x041fe40000410000 */
[----:B---3--:R-:W-:-:S02]  /*a430*/  FMUL.FTZ R73, R74, R70 ;  /* 0x000000464a497220 */ /* 0x008fc40000410000 */
[C---:B------:R-:W-:Y:S02]  /*a440*/  FFMA.FTZ R65, R71.reuse, R70, -R64 ;  /* 0x0000004647417223 */ /* 0x040fe40000010840 */
[C---:B--2---:R-:W-:Y:S02]  /*a450*/  FMUL.FTZ R64, R74.reuse, R69 ;  /* 0x000000454a407220 */ /* 0x044fe40000410000 */
[-C--:B-1--4-:R-:W-:Y:S02]  /*a460*/  FMUL.FTZ R74, R74, R67.reuse ;  /* 0x000000434a4a7220 */ /* 0x092fe40000410000 */
[C---:B------:R-:W-:Y:S02]  /*a470*/  FFMA.FTZ R64, R71.reuse, R67, -R64 ;  /* 0x0000004347407223 */ /* 0x040fe40000010840 */
[C---:B------:R-:W-:Y:S02]  /*a480*/  FFMA.FTZ R73, R71.reuse, R66, R73 ;  /* 0x0000004247497223 */ /* 0x040fe40000010049 */
[----:B------:R-:W-:Y:S01]  /*a490*/  FFMA.FTZ R74, R71, R69, R74 ;  /* 0x00000045474a7223 */ /* 0x000fe2000001004a */
[----:B------:R-:W-:Y:S01]  /*a4a0*/  MOV R71, R64 ;  /* 0x0000004000477202 */ /* 0x000fe20000000f00 */
[----:B------:R-:W-:-:S02]  /*a4b0*/  FADD.FTZ R68, R68, R65 ;  /* 0x0000004144447221 */ /* 0x000fc40000010000 */
[----:B------:R-:W-:Y:S02]  /*a4c0*/  FADD.FTZ R72, R72, R73 ;  /* 0x0000004948487221 */ /* 0x000fe40000010000 */
.L_x_649:
[----:B------:R-:W-:Y:S05]  /*a4d0*/  BSYNC B1 ;  /* 0x0000000000017941 */ /* 0x000fea0003800000 */
.L_x_648:
        /* <DEDUP_REMOVED lines=20> */
.L_x_742:
        /* <DEDUP_REMOVED lines=19> */
[----:B---3--:R-:W-:Y:S02]  /*a750*/  FADD.FTZ R66, R69, R68 ;  /* 0x0000004445427221 */ /* 0x008fe40000010000 */
[----:B------:R-:W-:Y:S02]  /*a760*/  FADD.FTZ R67, R67, R72 ;  /* 0x0000004843437221 */ /* 0x000fe40000010000 */
.L_x_652:
[----:B------:R-:W-:Y:S05]  /*a770*/  BSYNC B1 ;  /* 0x0000000000017941 */ /* 0x000fea0003800000 */
.L_x_651:
[----:B------:R-:W0:Y:S04]  /*a780*/  LDS.128 R72, [R236+0x6db0] ;  /* 0x006db000ec487984 */ /* 0x000e280000000c00 */
[----:B------:R-:W-:Y:S01]  /*a790*/  STS.128 [R236+0x6db0], R64 ;  /* 0x006db040ec007388 */ /* 0x000fe20000000c00 */
[----:B0-----:R-:W-:-:S02]  /*a7a0*/  FMUL.FTZ R71, R73, R67 ;  /* 0x0000004349477220 */ /* 0x001fc40000410000 */
[C---:B------:R-:W-:Y:S02]  /*a7b0*/  FMUL.FTZ R76, R73.reuse, R66 ;  /* 0x00000042494c7220 */ /* 0x040fe40000410000 */
[C---:B------:R-:W-:Y:S02]  /*a7c0*/  FMUL.FTZ R69, R73.reuse, R65 ;  /* 0x0000004149457220 */ /* 0x040fe40000410000 */
[----:B------:R-:W-:Y:S02]  /*a7d0*/  FMUL.FTZ R73, R73, R64 ;  /* 0x0000004049497220 */ /* 0x000fe40000410000 */
[C---:B------:R-:W-:Y:S02]  /*a7e0*/  FFMA.FTZ R71, R72.reuse, R66, -R71 ;  /* 0x0000004248477223 */ /* 0x040fe40000010847 */
[C---:B------:R-:W-:Y:S02]  /*a7f0*/  FFMA.FTZ R76, R72.reuse, R67, R76 ;  /* 0x00000043484c7223 */ /* 0x040fe4000001004c */
[----:B---3--:R-:W-:-:S02]  /*a800*/  FFMA.FTZ R68, R72, R64, -R69 ;  /* 0x0000004048447223 */ /* 0x008fc40000010845 */
[----:B------:R-:W-:Y:S02]  /*a810*/  FADD.FTZ R70, R74, R71 ;  /* 0x000000474a467221 */ /* 0x000fe40000010000 */
[----:B------:R-:W-:Y:S02]  /*a820*/  FFMA.FTZ R69, R72, R65, R73 ;  /* 0x0000004148457223 */ /* 0x000fe40000010049 */
[----:B------:R-:W-:Y:S02]  /*a830*/  FADD.FTZ R71, R75, R76 ;  /* 0x0000004c4b477221 */ /* 0x000fe40000010000 */
[----:B------:R-:W0:Y:S04]  /*a840*/  LDS.128 R72, [R236+0x6da0] ;  /* 0x006da000ec487984 */ /* 0x000e280000000c00 */
[----:B------:R-:W-:Y:S01]  /*a850*/  STS.128 [R236+0x6da0], R68 ;  /* 0x006da044ec007388 */ /* 0x000fe20000000c00 */
[----:B0-----:R-:W-:-:S02]  /*a860*/  FMUL.FTZ R77, R73, R71 ;  /* 0x00000047494d7220 */ /* 0x001fc40000410000 */
[CC--:B------:R-:W-:Y:S02]  /*a870*/  FMUL.FTZ R79, R73.reuse, R70.reuse ;  /* 0x00000046494f7220 */ /* 0x0c0fe40000410000 */
[----:B------:R-:W-:Y:S02]  /*a880*/  FFMA.FTZ R77, R72, R70, -R77 ;  /* 0x00000046484d7223 */ /* 0x000fe4000001084d */
[C---:B------:R-:W-:Y:S02]  /*a890*/  FMUL.FTZ R76, R73.reuse, R69 ;  /* 0x00000045494c7220 */ /* 0x040fe40000410000 */
[----:B------:R-:W-:Y:S02]  /*a8a0*/  FADD.FTZ R78, R74, R77 ;  /* 0x0000004d4a4e7221 */ /* 0x000fe40000010000 */
[----:B------:R-:W-:Y:S02]  /*a8b0*/  FMUL.FTZ R77, R73, R68 ;  /* 0x00000044494d7220 */ /* 0x000fe40000410000 */
[----:B------:R-:W-:-:S02]  /*a8c0*/  FFMA.FTZ R79, R72, R71, R79 ;  /* 0x00000047484f7223 */ /* 0x000fc4000001004f */
[C---:B------:R-:W-:Y:S02]  /*a8d0*/  FFMA.FTZ R76, R72.reuse, R68, -R76 ;  /* 0x00000044484c7223 */ /* 0x040fe4000001084c */
[----:B------:R-:W-:Y:S02]  /*a8e0*/  FFMA.FTZ R77, R72, R69, R77 ;  /* 0x00000045484d7223 */ /* 0x000fe4000001004d */
[----:B------:R-:W0:Y:S01]  /*a8f0*/  LDS.128 R68, [R236+0x6d90] ;  /* 0x006d9000ec447984 */ /* 0x000e220000000c00 */
[----:B------:R-:W-:-:S05]  /*a900*/  FADD.FTZ R79, R75, R79 ;  /* 0x0000004f4b4f7221 */ /* 0x000fca0000010000 */
[----:B------:R1:W-:Y:S01]  /*a910*/  STS.128 [R236+0x6d90], R76 ;  /* 0x006d904cec007388 */ /* 0x0003e20000000c00 */
[C---:B0-----:R-:W-:Y:S02]  /*a920*/  FMUL.FTZ R73, R69.reuse, R79 ;  /* 0x0000004f45497220 */ /* 0x041fe40000410000 */
[CC--:B------:R-:W-:Y:S02]  /*a930*/  FMUL.FTZ R74, R69.reuse, R78.reuse ;  /* 0x0000004e454a7220 */ /* 0x0c0fe40000410000 */
[----:B------:R-:W-:Y:S02]  /*a940*/  FFMA.FTZ R73, R68, R78, -R73 ;  /* 0x0000004e44497223 */ /* 0x000fe40000010849 */
[C---:B------:R-:W-:Y:S02]  /*a950*/  FMUL.FTZ R72, R69.reuse, R76 ;  /* 0x0000004c45487220 */ /* 0x040fe40000410000 */
[----:B------:R-:W-:Y:S02]  /*a960*/  FADD.FTZ R70, R70, R73 ;  /* 0x0000004946467221 */ /* 0x000fe40000010000 */
[----:B------:R-:W-:-:S02]  /*a970*/  FMUL.FTZ R73, R69, R77 ;  /* 0x0000004d45497220 */ /* 0x000fc40000410000 */
[C---:B------:R-:W-:Y:S02]  /*a980*/  FFMA.FTZ R74, R68.reuse, R79, R74 ;  /* 0x0000004f444a7223 */ /* 0x040fe4000001004a */
[C---:B------:R-:W-:Y:S02]  /*a990*/  FFMA.FTZ R69, R68.reuse, R77, R72 ;  /* 0x0000004d44457223 */ /* 0x040fe40000010048 */
[----:B------:R-:W-:Y:S02]  /*a9a0*/  FFMA.FTZ R68, R68, R76, -R73 ;  /* 0x0000004c44447223 */ /* 0x000fe40000010849 */
[----:B------:R-:W-:-:S05]  /*a9b0*/  FADD.FTZ R71, R71, R74 ;  /* 0x0000004a47477221 */ /* 0x000fca0000010000 */
[----:B------:R1:W-:Y:S02]  /*a9c0*/  STS.128 [R236+0x6d80], R68 ;  /* 0x006d8044ec007388 */ /* 0x0003e40000000c00 */
.L_x_631:
[----:B0-----:R-:W-:Y:S05]  /*a9d0*/  BSYNC B0 ;  /* 0x0000000000007941 */ /* 0x001fea0003800000 */
.L_x_630:
[----:B------:R-:W-:Y:S01]  /*a9e0*/  WARPSYNC 0xffffffff ;  /* 0xffffffff00007948 */ /* 0x000fe20003800000 */
[----:B------:R-:W-:Y:S01]  /*a9f0*/  ISETP.NE.AND P0, PT, R148, RZ, PT ;  /* 0x000000ff9400720c */ /* 0x000fe20003f05270 */
[----:B------:R-:W-:Y:S02]  /*aa00*/  FADD.FTZ R67, RZ, R216 ;  /* 0x000000d8ff437221 */ /* 0x000fe40000010000 */
[----:B------:R-:W-:Y:S01]  /*aa10*/  BAR.SYNC.DEFER_BLOCKING 0x0 ;  /* 0x0000000000007b1d */ /* 0x000fe20000010000 */
[----:B------:R-:W-:Y:S02]  /*aa20*/  FMUL.FTZ R66, R56, R122 ;  /* 0x0000007a38427220 */ /* 0x000fe40000410000 */
[----:B-1----:R-:W-:Y:S02]  /*aa30*/  FMUL.FTZ R68, R55, R206 ;  /* 0x000000ce37447220 */ /* 0x002fe40000410000 */
[----:B------:R-:W-:Y:S01]  /*aa40*/  FMUL.FTZ R70, R122, UR22 ;  /* 0x000000167a467c20 */ /* 0x000fe20008410000 */
[----:B------:R-:W-:Y:S01]  /*aa50*/  ULDC UR20, c[0x0][0x168] ;  /* 0x00005a0000147ab9 */ /* 0x000fe20000000800 */
[----:B------:R-:W-:Y:S01]  /*aa60*/  FADD.FTZ R72, R144, R144 ;  /* 0x0000009090487221 */ /* 0x000fe20000010000 */
[----:B------:R-:W-:Y:S01]  /*aa70*/  UIADD3 UR20, -UR38, UR20, URZ ;  /* 0x0000001426147290 */ /* 0x000fe2000fffe13f */
[----:B------:R-:W-:Y:S01]  /*aa80*/  FFMA.FTZ R71, R207, UR23, R70 ;  /* 0x00000017cf477c23 */ /* 0x000fe20008010046 */
[----:B------:R-:W-:Y:S01]  /*aa90*/  BSSY B0, `(.L_x_653) ;  /* 0x0000254000007945 */ /* 0x000fe20003800000 */
[----:B------:R-:W-:-:S02]  /*aaa0*/  FADD.FTZ R73, R142, R142 ;  /* 0x0000008e8e497221 */ /* 0x000fc40000010000 */
[----:B------:R-:W-:Y:S01]  /*aab0*/  FMUL.FTZ R75, R189, UR22 ;  /* 0x00000016bd4b7c20 */ /* 0x000fe20008410000 */
[----:B------:R-:W0:Y:S02]  /*aac0*/  LDS.64 R64, [R235.X16+0x6d88] ;  /* 0x006d8800eb407984 */ /* 0x000e24000000ca00 */
[-C--:B0-----:R-:W-:Y:S02]  /*aad0*/  FMUL.FTZ R69, R65, -R95.reuse ;  /* 0x8000005f41457220 */ /* 0x081fe40000410000 */
[C---:B------:R-:W-:Y:S02]  /*aae0*/  FMUL.FTZ R95, R64.reuse, -R95 ;  /* 0x8000005f405f7220 */ /* 0x040fe40000410000 */
[----:B------:R-:W-:Y:S02]  /*aaf0*/  FFMA.FTZ R64, R64, R94, -R69 ;  /* 0x0000005e40407223 */ /* 0x000fe40000010845 */
[-C--:B------:R-:W-:Y:S02]  /*ab00*/  FMUL.FTZ R69, R56, R207.reuse ;  /* 0x000000cf38457220 */ /* 0x080fe40000410000 */
[----:B------:R-:W-:-:S02]  /*ab10*/  FFMA.FTZ R56, R54, R207, -R66 ;  /* 0x000000cf36387223 */ /* 0x000fc40000010842 */
[----:B------:R-:W-:Y:S02]  /*ab20*/  FMUL.FTZ R66, R55, R123 ;  /* 0x0000007b37427220 */ /* 0x000fe40000410000 */
[----:B------:R-:W-:Y:S02]  /*ab30*/  FFMA.FTZ R54, R54, R122, R69 ;  /* 0x0000007a36367223 */ /* 0x000fe40000010045 */
[----:B------:R-:W-:Y:S02]  /*ab40*/  FFMA.FTZ R55, R53, R206, -R66 ;  /* 0x000000ce35377223 */ /* 0x000fe40000010842 */
[C---:B------:R-:W-:Y:S02]  /*ab50*/  FMUL.FTZ R66, R48.reuse, R194 ;  /* 0x000000c230427220 */ /* 0x040fe40000410000 */
        /* <DEDUP_REMOVED lines=26> */
[C---:B------:R-:W-:Y:S02]  /*ad00*/  FMUL.FTZ R66, R23.reuse, R208 ;  /* 0x000000d017427220 */ /* 0x040fe40000410000 */
[----:B------:R-:W-:Y:S02]  /*ad10*/  FFMA.FTZ R22, R22, R193, R68 ;  /* 0x000000c116167223 */ /* 0x000fe40000010044 */
[----:B------:R-:W-:Y:S02]  /*ad20*/  FFMA.FTZ R30, R30, R198, R69 ;  /* 0x000000c61e1e7223 */ /* 0x000fe40000010045 */
[-C--:B------:R-:W-:Y:S02]  /*ad30*/  FMUL.FTZ R68, R23, R192.reuse ;  /* 0x000000c017447220 */ /* 0x080fe40000410000 */
        /* <DEDUP_REMOVED lines=23> */
[C---:B------:R-:W-:Y:S02]  /*aeb0*/  FFMA.FTZ R70, -R72.reuse, R54, RZ ;  /* 0x0000003648467223 */ /* 0x040fe400000101ff */
[----:B------:R-:W-:Y:S02]  /*aec0*/  FFMA.FTZ R69, R207, UR22, -R68 ;  /* 0x00000016cf457c23 */ /* 0x000fe40008010844 */
[----:B------:R-:W-:-:S02]  /*aed0*/  FFMA.FTZ R68, R72, R56, RZ ;  /* 0x0000003848447223 */ /* 0x000fc400000100ff */
[C---:B------:R-:W-:Y:S02]  /*aee0*/  FMUL.FTZ R54, R72.reuse, R69 ;  /* 0x0000004548367220 */ /* 0x040fe40000410000 */
[----:B------:R-:W-:Y:S02]  /*aef0*/  FFMA.FTZ R56, -R72, R71, -RZ ;  /* 0x0000004748387223 */ /* 0x000fe400000109ff */
[----:B------:R-:W-:Y:S02]  /*af00*/  FADD.FTZ R72, R143, R143 ;  /* 0x0000008f8f487221 */ /* 0x000fe40000010000 */
[----:B------:R-:W-:Y:S02]  /*af10*/  FFMA.FTZ R65, R65, R94, R95 ;  /* 0x0000005e41417223 */ /* 0x000fe4000001005f */
        /* <DEDUP_REMOVED lines=10> */
[C---:B------:R-:W-:Y:S02]  /*afc0*/  FMUL.FTZ R46, R194.reuse, UR23 ;  /* 0x00000017c22e7c20 */ /* 0x040fe40008410000 */
[----:B------:R-:W-:Y:S02]  /*afd0*/  FMUL.FTZ R48, R194, UR22 ;  /* 0x00000016c2307c20 */ /* 0x000fe40008410000 */
[C---:B------:R-:W-:Y:S02]  /*afe0*/  FFMA.FTZ R46, R205.reuse, UR22, -R46 ;  /* 0x00000016cd2e7c23 */ /* 0x040fe4000801082e */
[----:B------:R-:W-:-:S02]  /*aff0*/  FFMA.FTZ R48, R205, UR23, R48 ;  /* 0x00000017cd307c23 */ /* 0x000fc40008010030 */
[----:B------:R-:W-:Y:S02]  /*b000*/  FADD.FTZ R72, R141, R141 ;  /* 0x0000008d8d487221 */ /* 0x000fe40000010000 */
[C---:B------:R-:W-:Y:S02]  /*b010*/  FMUL.FTZ R46, R73.reuse, R46 ;  /* 0x0000002e492e7220 */ /* 0x040fe40000410000 */
[----:B------:R-:W-:Y:S02]  /*b020*/  FFMA.FTZ R48, -R73, R48, -RZ ;  /* 0x0000003049307223 */ /* 0x000fe400000109ff */
[C---:B------:R-:W-:Y:S02]  /*b030*/  FFMA.FTZ R69, R72.reuse, R47, R68 ;  /* 0x0000002f48457223 */ /* 0x040fe40000010044 */
[----:B------:R-:W-:Y:S02]  /*b040*/  FFMA.FTZ R71, -R72, R45, R70 ;  /* 0x0000002d48477223 */ /* 0x000fe40000010146 */
[----:B------:R-:W-:-:S02]  /*b050*/  FADD.FTZ R73, R140, R140 ;  /* 0x0000008c8c497221 */ /* 0x000fc40000010000 */
[C---:B------:R-:W-:Y:S02]  /*b060*/  FMUL.FTZ R45, R195.reuse, UR23 ;  /* 0x00000017c32d7c20 */ /* 0x040fe40008410000 */
[----:B------:R-:W-:Y:S02]  /*b070*/  FMUL.FTZ R47, R195, UR22 ;  /* 0x00000016c32f7c20 */ /* 0x000fe40008410000 */
[C---:B------:R-:W-:Y:S02]  /*b080*/  FFMA.FTZ R68, R73.reuse, R40, R69 ;  /* 0x0000002849447223 */ /* 0x040fe40000010045 */
[----:B------:R-:W-:Y:S02]  /*b090*/  FFMA.FTZ R70, -R73, R38, R71 ;  /* 0x0000002649467223 */ /* 0x000fe40000010147 */
[C---:B------:R-:W-:Y:S02]  /*b0a0*/  FFMA.FTZ R45, R204.reuse, UR22, -R45 ;  /* 0x00000016cc2d7c23 */ /* 0x040fe4000801082d */
[----:B------:R-:W-:-:S02]  /*b0b0*/  FFMA.FTZ R47, R204, UR23, R47 ;  /* 0x00000017cc2f7c23 */ /* 0x000fc4000801002f */
[C---:B------:R-:W-:Y:S02]  /*b0c0*/  FMUL.FTZ R38, R196.reuse, UR23 ;  /* 0x00000017c4267c20 */ /* 0x040fe40008410000 */
[----:B------:R-:W-:Y:S02]  /*b0d0*/  FMUL.FTZ R40, R196, UR22 ;  /* 0x00000016c4287c20 */ /* 0x000fe40008410000 */
[C---:B------:R-:W-:Y:S02]  /*b0e0*/  FMUL.FTZ R45, R72.reuse, R45 ;  /* 0x0000002d482d7220 */ /* 0x040fe40000410000 */
[----:B------:R-:W-:Y:S02]  /*b0f0*/  FFMA.FTZ R47, -R72, R47, -RZ ;  /* 0x0000002f482f7223 */ /* 0x000fe400000109ff */
        /* <DEDUP_REMOVED lines=23> */
[----:B------:R-:W-:Y:S02]  /*b270*/  FFMA.FTZ R71, -R72, R29, R70 ;  /* 0x0000001d48477223 */ /* 0x000fe40000010146 */
[----:B------:R-:W-:Y:S02]  /*b280*/  FADD.FTZ R73, R130, R130 ;  /* 0x0000008282497221 */ /* 0x000fe40000010000 */
[----:B------:R-:W-:-:S02]  /*b290*/  FFMA.FTZ R69, R72, R31, R68 ;  /* 0x0000001f48457223 */ /* 0x000fc40000010044 */
[----:B------:R-:W-:Y:S02]  /*b2a0*/  FFMA.FTZ R70, -R73, R22, R71 ;  /* 0x0000001649467223 */ /* 0x000fe40000010147 */
[----:B------:R-:W-:Y:S02]  /*b2b0*/  FADD.FTZ R71, R128, R128 ;  /* 0x0000008080477221 */ /* 0x000fe40000010000 */
[----:B------:R-:W-:Y:S02]  /*b2c0*/  FADD.FTZ R156, -R156, R65 ;  /* 0x000000419c9c7221 */ /* 0x000fe40000010100 */
[----:B------:R-:W-:Y:S02]  /*b2d0*/  FADD.FTZ R64, R155, R64 ;  /* 0x000000409b407221 */ /* 0x000fe40000010000 */
[----:B------:R-:W-:Y:S02]  /*b2e0*/  FFMA.FTZ R68, R73, R24, R69 ;  /* 0x0000001849447223 */ /* 0x000fe40000010045 */
[----:B------:R-:W-:-:S02]  /*b2f0*/  FFMA.FTZ R69, -R71, R21, R70 ;  /* 0x0000001547457223 */ /* 0x000fc40000010146 */
[C---:B------:R-:W-:Y:S02]  /*b300*/  FMUL.FTZ R21, R57.reuse, -R156 ;  /* 0x8000009c39157220 */ /* 0x040fe40000410000 */
[-C--:B------:R-:W-:Y:S02]  /*b310*/  FMUL.FTZ R57, R57, -R64.reuse ;  /* 0x8000004039397220 */ /* 0x080fe40000410000 */
[----:B------:R-:W-:Y:S02]  /*b320*/  FFMA.FTZ R65, R71, R23, R68 ;  /* 0x0000001747417223 */ /* 0x000fe40000010044 */
[C---:B------:R-:W-:Y:S02]  /*b330*/  FFMA.FTZ R68, R58.reuse, R64, -R21 ;  /* 0x000000403a447223 */ /* 0x040fe40000010815 */
[----:B------:R-:W-:Y:S02]  /*b340*/  FFMA.FTZ R21, R58, R156, R57 ;  /* 0x0000009c3a157223 */ /* 0x000fe40000010039 */
[----:B------:R-:W-:-:S02]  /*b350*/  FMUL.FTZ R23, R208, UR23 ;  /* 0x00000017d0177c20 */ /* 0x000fc40008410000 */
[----:B------:R-:W-:Y:S02]  /*b360*/  FMUL.FTZ R57, R208, UR22 ;  /* 0x00000016d0397c20 */ /* 0x000fe40008410000 */
[C---:B------:R-:W-:Y:S02]  /*b370*/  FFMA.FTZ R23, R192.reuse, UR22, -R23 ;  /* 0x00000016c0177c23 */ /* 0x040fe40008010817 */
[----:B------:R-:W-:Y:S02]  /*b380*/  FFMA.FTZ R58, R192, UR23, R57 ;  /* 0x00000017c03a7c23 */ /* 0x000fe40008010039 */
[----:B------:R-:W-:Y:S02]  /*b390*/  FADD.FTZ R153, R153, R68 ;  /* 0x0000004499997221 */ /* 0x000fe40000010000 */
[----:B------:R-:W-:Y:S02]  /*b3a0*/  FADD.FTZ R68, R126, R126 ;  /* 0x0000007e7e447221 */ /* 0x000fe40000010000 */
[----:B------:R-:W-:-:S02]  /*b3b0*/  FADD.FTZ R21, -R154, R21 ;  /* 0x000000159a157221 */ /* 0x000fc40000010100 */
[C---:B------:R-:W-:Y:S02]  /*b3c0*/  FMUL.FTZ R57, R71.reuse, R23 ;  /* 0x0000001747397220 */ /* 0x040fe40000410000 */
[----:B------:R-:W-:Y:S02]  /*b3d0*/  FFMA.FTZ R23, -R71, R58, -RZ ;  /* 0x0000003a47177223 */ /* 0x000fe400000109ff */
[C---:B------:R-:W-:Y:S02]  /*b3e0*/  FFMA.FTZ R58, -R68.reuse, R14, R69 ;  /* 0x0000000e443a7223 */ /* 0x040fe40000010145 */
[C---:B------:R-:W-:Y:S02]  /*b3f0*/  FMUL.FTZ R14, R59.reuse, -R21 ;  /* 0x800000153b0e7220 */ /* 0x040fe40000410000 */
[----:B------:R-:W-:Y:S02]  /*b400*/  FMUL.FTZ R59, R59, -R153 ;  /* 0x800000993b3b7220 */ /* 0x000fe40000410000 */
[----:B------:R-:W-:-:S02]  /*b410*/  FFMA.FTZ R16, R68, R16, R65 ;  /* 0x0000001044107223 */ /* 0x000fc40000010041 */
[C---:B------:R-:W-:Y:S02]  /*b420*/  FFMA.FTZ R71, R80.reuse, R21, R59 ;  /* 0x0000001550477223 */ /* 0x040fe4000001003b */
[C---:B------:R-:W-:Y:S02]  /*b430*/  FMUL.FTZ R59, R191.reuse, UR23 ;  /* 0x00000017bf3b7c20 */ /* 0x040fe40008410000 */
[----:B------:R-:W-:Y:S02]  /*b440*/  FMUL.FTZ R65, R191, UR22 ;  /* 0x00000016bf417c20 */ /* 0x000fe40008410000 */
[----:B------:R-:W-:Y:S01]  /*b450*/  FFMA.FTZ R69, R80, R153, -R14 ;  /* 0x0000009950457223 */ /* 0x000fe2000001080e */
[----:B------:R-:W-:Y:S01]  /*b460*/  SHF.L.U32 R80, R148, 0x5, RZ ;  /* 0x0000000594507819 */ /* 0x000fe200000006ff */
[C---:B------:R-:W-:Y:S02]  /*b470*/  FFMA.FTZ R59, R210.reuse, UR22, -R59 ;  /* 0x00000016d23b7c23 */ /* 0x040fe4000801083b */
[----:B------:R-:W-:-:S02]  /*b480*/  FFMA.FTZ R65, R210, UR23, R65 ;  /* 0x00000017d2417c23 */ /* 0x000fc40008010041 */
[----:B------:R-:W-:Y:S02]  /*b490*/  FADD.FTZ R14, R2, R69 ;  /* 0x00000045020e7221 */ /* 0x000fe40000010000 */
[C---:B------:R-:W-:Y:S02]  /*b4a0*/  FMUL.FTZ R59, R68.reuse, R59 ;  /* 0x0000003b443b7220 */ /* 0x040fe40000410000 */
[----:B------:R-:W-:Y:S02]  /*b4b0*/  FFMA.FTZ R65, -R68, R65, -RZ ;  /* 0x0000004144417223 */ /* 0x000fe400000109ff */
[----:B------:R-:W-:Y:S02]  /*b4c0*/  FADD.FTZ R2, -R0, R71 ;  /* 0x0000004700027221 */ /* 0x000fe40000010100 */
[----:B------:R-:W-:Y:S02]  /*b4d0*/  FADD.FTZ R68, R124, R124 ;  /* 0x0000007c7c447221 */ /* 0x000fe40000010000 */
[----:B------:R-:W-:-:S02]  /*b4e0*/  FMUL.FTZ R71, R81, -R14 ;  /* 0x8000000e51477220 */ /* 0x000fc40000410000 */
[-C--:B------:R-:W-:Y:S02]  /*b4f0*/  FMUL.FTZ R81, R81, -R2.reuse ;  /* 0x8000000251517220 */ /* 0x080fe40000410000 */
[----:B------:R-:W-:Y:S02]  /*b500*/  FFMA.FTZ R15, R68, R15, R16 ;  /* 0x0000000f440f7223 */ /* 0x000fe40000010010 */
[----:B------:R-:W-:Y:S02]  /*b510*/  FFMA.FTZ R16, R82, R2, R71 ;  /* 0x0000000252107223 */ /* 0x000fe40000010047 */
[----:B------:R-:W-:Y:S02]  /*b520*/  FMUL.FTZ R0, R190, UR23 ;  /* 0x00000017be007c20 */ /* 0x000fe40008410000 */
[----:B------:R-:W-:Y:S02]  /*b530*/  FFMA.FTZ R81, R82, R14, -R81 ;  /* 0x0000000e52517223 */ /* 0x000fe40000010851 */
[----:B------:R-:W-:-:S02]  /*b540*/  FADD.FTZ R16, -R3, R16 ;  /* 0x0000001003107221 */ /* 0x000fc40000010100 */
[----:B------:R-:W-:Y:S02]  /*b550*/  FFMA.FTZ R3, R211, UR22, -R0 ;  /* 0x00000016d3037c23 */ /* 0x000fe40008010800 */
[----:B------:R-:W-:Y:S02]  /*b560*/  FADD.FTZ R0, R4, R81 ;  /* 0x0000005104007221 */ /* 0x000fe40000010000 */
[C---:B------:R-:W-:Y:S02]  /*b570*/  FMUL.FTZ R22, R193.reuse, UR23 ;  /* 0x00000017c1167c20 */ /* 0x040fe40008410000 */
[----:B------:R-:W-:Y:S02]  /*b580*/  FMUL.FTZ R24, R193, UR22 ;  /* 0x00000016c1187c20 */ /* 0x000fe40008410000 */
[----:B------:R-:W-:Y:S02]  /*b590*/  FMUL.FTZ R71, R83, -R16 ;  /* 0x8000001053477220 */ /* 0x000fe40000410000 */
[----:B------:R-:W-:-:S02]  /*b5a0*/  FFMA.FTZ R69, -R68, R13, R58 ;  /* 0x0000000d44457223 */ /* 0x000fc4000001013a */
[----:B------:R-:W-:Y:S02]  /*b5b0*/  FMUL.FTZ R83, R83, -R0 ;  /* 0x8000000053537220 */ /* 0x000fe40000410000 */
[----:B------:R-:W-:Y:S02]  /*b5c0*/  FMUL.FTZ R58, R190, UR22 ;  /* 0x00000016be3a7c20 */ /* 0x000fe40008410000 */
[C---:B------:R-:W-:Y:S02]  /*b5d0*/  FFMA.FTZ R22, R209.reuse, UR22, -R22 ;  /* 0x00000016d1167c23 */ /* 0x040fe40008010816 */
[----:B------:R-:W-:Y:S02]  /*b5e0*/  FFMA.FTZ R24, R209, UR23, R24 ;  /* 0x00000017d1187c23 */ /* 0x000fe40008010018 */
[----:B------:R-:W-:Y:S02]  /*b5f0*/  FFMA.FTZ R4, R84, R16, R83 ;  /* 0x0000001054047223 */ /* 0x000fe40000010053 */
[----:B------:R-:W-:-:S02]  /*b600*/  FFMA.FTZ R13, R211, UR23, R58 ;  /* 0x00000017d30d7c23 */ /* 0x000fc4000801003a */
[----:B------:R-:W-:Y:S02]  /*b610*/  FFMA.FTZ R71, R84, R0, -R71 ;  /* 0x0000000054477223 */ /* 0x000fe40000010847 */
[C---:B------:R-:W-:Y:S02]  /*b620*/  FMUL.FTZ R22, R73.reuse, R22 ;  /* 0x0000001649167220 */ /* 0x040fe40000410000 */
[----:B------:R-:W-:Y:S02]  /*b630*/  FFMA.FTZ R24, -R73, R24, -RZ ;  /* 0x0000001849187223 */ /* 0x000fe400000109ff */
[----:B------:R-:W-:Y:S02]  /*b640*/  FADD.FTZ R58, R120, R120 ;  /* 0x00000078783a7221 */ /* 0x000fe40000010000 */
[----:B------:R-:W-:Y:S02]  /*b650*/  FMUL.FTZ R73, R189, UR23 ;  /* 0x00000017bd497c20 */ /* 0x000fe40008410000 */
[----:B------:R-:W-:-:S02]  /*b660*/  FADD.FTZ R4, -R9, R4 ;  /* 0x0000000409047221 */ /* 0x000fc40000010100 */
[----:B------:R-:W-:Y:S02]  /*b670*/  FADD.FTZ R10, R10, R71 ;  /* 0x000000470a0a7221 */ /* 0x000fe40000010000 */
[----:B------:R-:W-:Y:S02]  /*b680*/  FFMA.FTZ R8, R58, R8, R15 ;  /* 0x000000083a087223 */ /* 0x000fe4000001000f */
[C---:B------:R-:W-:Y:S02]  /*b690*/  FFMA.FTZ R73, R212.reuse, UR22, -R73 ;  /* 0x00000016d4497c23 */ /* 0x040fe40008010849 */
[----:B------:R-:W-:Y:S01]  /*b6a0*/  FFMA.FTZ R15, R212, UR23, R75 ;  /* 0x00000017d40f7c23 */ /* 0x000fe2000801004b */
[----:B------:R-:W-:Y:S01]  /*b6b0*/  MOV R75, UR7 ;  /* 0x00000007004b7c02 */ /* 0x000fe20008000f00 */
[C---:B------:R-:W-:Y:S02]  /*b6c0*/  FMUL.FTZ R71, R85.reuse, -R4 ;  /* 0x8000000455477220 */ /* 0x040fe40000410000 */
[----:B------:R-:W-:-:S02]  /*b6d0*/  FMUL.FTZ R85, R85, -R10 ;  /* 0x8000000a55557220 */ /* 0x000fc40000410000 */
[----:B------:R-:W-:Y:S01]  /*b6e0*/  FMUL.FTZ R9, R58, R73 ;  /* 0x000000493a097220 */ /* 0x000fe20000410000 */
[----:B------:R-:W-:Y:S01]  /*b6f0*/  IADD3 R73, R80, 0x3, RZ ;  /* 0x0000000350497810 */ /* 0x000fe20007ffe0ff */
[C---:B------:R-:W-:Y:S01]  /*b700*/  FFMA.FTZ R15, -R58.reuse, R15, -RZ ;  /* 0x0000000f3a0f7223 */ /* 0x040fe200000109ff */
[----:B------:R-:W-:Y:S01]  /*b710*/  @!P0 STS.128 [R75.X16+0x8b80], R60 ;  /* 0x008b803c4b008388 */ /* 0x000fe2000000cc00 */
[----:B------:R-:W-:Y:S01]  /*b720*/  FFMA.FTZ R58, -R58, R6, R69 ;  /* 0x000000063a3a7223 */ /* 0x000fe20000010145 */
[----:B------:R-:W-:Y:S01]  /*b730*/  LEA.HI.SX32 R78, R73, R80, 0x1b ;  /* 0x00000050494e7211 */ /* 0x000fe200078fdaff */
[----:B------:R-:W-:Y:S02]  /*b740*/  FFMA.FTZ R6, R86, R4, R85 ;  /* 0x0000000456067223 */ /* 0x000fe40000010055 */
[C---:B------:R-:W-:Y:S02]  /*b750*/  FMUL.FTZ R29, R199.reuse, UR23 ;  /* 0x00000017c71d7c20 */ /* 0x040fe40008410000 */
[----:B------:R-:W-:-:S02]  /*b760*/  FMUL.FTZ R31, R199, UR22 ;  /* 0x00000016c71f7c20 */ /* 0x000fc40008410000 */
[----:B------:R-:W-:Y:S02]  /*b770*/  FFMA.FTZ R71, R86, R10, -R71 ;  /* 0x0000000a56477223 */ /* 0x000fe40000010847 */
[----:B------:R-:W-:Y:S02]  /*b780*/  FADD.FTZ R6, -R11, R6 ;  /* 0x000000060b067221 */ /* 0x000fe40000010100 */
[C---:B------:R-:W-:Y:S02]  /*b790*/  FFMA.FTZ R29, R200.reuse, UR22, -R29 ;  /* 0x00000016c81d7c23 */ /* 0x040fe4000801081d */
[----:B------:R-:W-:Y:S02]  /*b7a0*/  FFMA.FTZ R31, R200, UR23, R31 ;  /* 0x00000017c81f7c23 */ /* 0x000fe4000801001f */
[----:B------:R-:W-:Y:S02]  /*b7b0*/  FADD.FTZ R12, R12, R71 ;  /* 0x000000470c0c7221 */ /* 0x000fe40000010000 */
[----:B------:R-:W-:-:S02]  /*b7c0*/  FMUL.FTZ R69, R87, -R6 ;  /* 0x8000000657457220 */ /* 0x000fc40000410000 */
[C---:B------:R-:W-:Y:S02]  /*b7d0*/  FMUL.FTZ R29, R72.reuse, R29 ;  /* 0x0000001d481d7220 */ /* 0x040fe40000410000 */
[----:B------:R-:W-:Y:S02]  /*b7e0*/  FFMA.FTZ R31, -R72, R31, -RZ ;  /* 0x0000001f481f7223 */ /* 0x000fe400000109ff */
[C---:B------:R-:W-:Y:S02]  /*b7f0*/  FMUL.FTZ R3, R68.reuse, R3 ;  /* 0x0000000344037220 */ /* 0x040fe40000410000 */
[----:B------:R-:W-:Y:S02]  /*b800*/  FFMA.FTZ R13, -R68, R13, -RZ ;  /* 0x0000000d440d7223 */ /* 0x000fe400000109ff */
[----:B------:R-:W-:Y:S02]  /*b810*/  FADD.FTZ R72, R118, R118 ;  /* 0x0000007676487221 */ /* 0x000fe40000010000 */
[----:B------:R-:W-:-:S02]  /*b820*/  FMUL.FTZ R68, R188, UR23 ;  /* 0x00000017bc447c20 */ /* 0x000fc40008410000 */
[----:B------:R-:W-:Y:S02]  /*b830*/  FMUL.FTZ R70, R188, UR22 ;  /* 0x00000016bc467c20 */ /* 0x000fe40008410000 */
[----:B------:R-:W-:Y:S02]  /*b840*/  FFMA.FTZ R69, R88, R12, -R69 ;  /* 0x0000000c58457223 */ /* 0x000fe40000010845 */
[C---:B------:R-:W-:Y:S02]  /*b850*/  FFMA.FTZ R68, R213.reuse, UR22, -R68 ;  /* 0x00000016d5447c23 */ /* 0x040fe40008010844 */
[----:B------:R-:W-:Y:S01]  /*b860*/  FFMA.FTZ R11, R213, UR23, R70 ;  /* 0x00000017d50b7c23 */ /* 0x000fe20008010046 */
[----:B------:R-:W-:Y:S01]  /*b870*/  IADD3 R70, R80, 0x2, RZ ;  /* 0x0000000250467810 */ /* 0x000fe20007ffe0ff */
[----:B------:R-:W-:Y:S02]  /*b880*/  FFMA.FTZ R58, -R72, R5, R58 ;  /* 0x00000005483a7223 */ /* 0x000fe4000001013a */
[----:B------:R-:W-:Y:S01]  /*b890*/  FMUL.FTZ R5, R187, UR23 ;  /* 0x00000017bb057c20 */ /* 0x000fe20008410000 */
[-C--:B------:R-:W-:Y:S01]  /*b8a0*/  LEA.HI.SX32 R76, R70, R80.reuse, 0x1b ;  /* 0x00000050464c7211 */ /* 0x080fe200078fdaff */
[----:B------:R-:W-:Y:S01]  /*b8b0*/  FFMA.FTZ R8, R72, R7, R8 ;  /* 0x0000000748087223 */ /* 0x000fe20000010008 */
[----:B------:R-:W-:Y:S01]  /*b8c0*/  LEA.HI.SX32 R70, R80, R80, 0x1b ;  /* 0x0000005050467211 */ /* 0x000fe200078fdaff */
[----:B------:R-:W-:-:S02]  /*b8d0*/  FADD.FTZ R18, R18, R69 ;  /* 0x0000004512127221 */ /* 0x000fc40000010000 */
[----:B------:R-:W-:Y:S02]  /*b8e0*/  FADD.FTZ R7, R116, R116 ;  /* 0x0000007474077221 */ /* 0x000fe40000010000 */
[----:B------:R-:W-:Y:S01]  /*b8f0*/  FMUL.FTZ R69, R187, UR22 ;  /* 0x00000016bb457c20 */ /* 0x000fe20008410000 */
[----:B------:R-:W-:Y:S01]  /*b900*/  STS [R70.X4+0x2100], R54 ;  /* 0x0021003646007388 */ /* 0x000fe20000004800 */
[C---:B------:R-:W-:Y:S02]  /*b910*/  FMUL.FTZ R68, R72.reuse, R68 ;  /* 0x0000004448447220 */ /* 0x040fe40000410000 */
[----:B------:R-:W-:Y:S02]  /*b920*/  FFMA.FTZ R11, -R72, R11, -RZ ;  /* 0x0000000b480b7223 */ /* 0x000fe400000109ff */
[----:B------:R-:W-:Y:S02]  /*b930*/  FMUL.FTZ R87, R87, -R12 ;  /* 0x8000000c57577220 */ /* 0x000fe40000410000 */
[----:B------:R-:W-:Y:S01]  /*b940*/  FFMA.FTZ R72, R214, UR22, -R5 ;  /* 0x00000016d6487c23 */ /* 0x000fe20008010805 */
[----:B------:R-:W-:Y:S01]  /*b950*/  IADD3 R5, R80, 0x1, RZ ;  /* 0x0000000150057810 */ /* 0x000fe20007ffe0ff */
[----:B------:R-:W-:-:S02]  /*b960*/  FFMA.FTZ R66, R7, R66, R8 ;  /* 0x0000004207427223 */ /* 0x000fc40000010008 */
[----:B------:R-:W-:Y:S01]  /*b970*/  FFMA.FTZ R74, R214, UR23, R69 ;  /* 0x00000017d64a7c23 */ /* 0x000fe20008010045 */
[----:B------:R-:W-:Y:S01]  /*b980*/  LEA.HI.SX32 R71, R5, R80, 0x1b ;  /* 0x0000005005477211 */ /* 0x000fe200078fdaff */
[----:B------:R-:W-:Y:S02]  /*b990*/  FFMA.FTZ R8, R88, R6, R87 ;  /* 0x0000000658087223 */ /* 0x000fe40000010057 */
[C---:B------:R-:W-:Y:S02]  /*b9a0*/  FMUL.FTZ R69, R7.reuse, R72 ;  /* 0x0000004807457220 */ /* 0x040fe40000410000 */
[C---:B------:R-:W-:Y:S01]  /*b9b0*/  FFMA.FTZ R5, -R7.reuse, R74, -RZ ;  /* 0x0000004a07057223 */ /* 0x040fe200000109ff */
[----:B------:R-:W-:Y:S01]  /*b9c0*/  STS [R71.X4+0x2104], R56 ;  /* 0x0021043847007388 */ /* 0x000fe20000004800 */
[----:B------:R-:W-:Y:S02]  /*b9d0*/  FFMA.FTZ R151, -R7, R151, R58 ;  /* 0x0000009707977223 */ /* 0x000fe4000001013a */
[----:B------:R-:W-:Y:S01]  /*b9e0*/  FADD.FTZ R8, -R17, R8 ;  /* 0x0000000811087221 */ /* 0x000fe20000010100 */
[----:B------:R-:W-:Y:S01]  /*b9f0*/  STS [R76.X4+0x2108], R55 ;  /* 0x002108374c007388 */ /* 0x000fe20000004800 */
[----:B------:R-:W-:-:S02]  /*ba00*/  FMUL.FTZ R7, R89, -R18 ;  /* 0x8000001259077220 */ /* 0x000fc40000410000 */
[-C--:B------:R-:W-:Y:S01]  /*ba10*/  FMUL.FTZ R89, R89, -R8.reuse ;  /* 0x8000000859597220 */ /* 0x080fe20000410000 */
[----:B------:R-:W-:Y:S01]  /*ba20*/  STS [R78.X4+0x210c], R53 ;  /* 0x00210c354e007388 */ /* 0x000fe20000004800 */
[C---:B------:R-:W-:Y:S02]  /*ba30*/  FFMA.FTZ R58, R90.reuse, R8, R7 ;  /* 0x000000085a3a7223 */ /* 0x040fe40000010007 */
[----:B------:R-:W-:Y:S01]  /*ba40*/  FFMA.FTZ R89, R90, R18, -R89 ;  /* 0x000000125a597223 */ /* 0x000fe20000010859 */
[----:B------:R0:W-:Y:S01]  /*ba50*/  STS [R70.X4+0x2110], R46 ;  /* 0x0021102e46007388 */ /* 0x0001e20000004800 */
[----:B------:R-:W-:Y:S02]  /*ba60*/  FADD.FTZ R58, -R19, R58 ;  /* 0x0000003a133a7221 */ /* 0x000fe40000010100 */
[----:B------:R-:W-:Y:S01]  /*ba70*/  FADD.FTZ R20, R20, R89 ;  /* 0x0000005914147221 */ /* 0x000fe20000010000 */
[----:B------:R1:W-:Y:S01]  /*ba80*/  STS [R70.X4+0x2120], R38 ;  /* 0x0021202646007388 */ /* 0x0003e20000004800 */
[----:B------:R-:W-:-:S02]  /*ba90*/  FMUL.FTZ R7, R91, -R58 ;  /* 0x8000003a5b077220 */ /* 0x000fc40000410000 */
[-C--:B------:R-:W-:Y:S01]  /*baa0*/  FMUL.FTZ R91, R91, -R20.reuse ;  /* 0x800000145b5b7220 */ /* 0x080fe20000410000 */
[----:B------:R2:W-:Y:S01]  /*bab0*/  STS [R70.X4+0x2140], R22 ;  /* 0x0021401646007388 */ /* 0x0005e20000004800 */
[C---:B------:R-:W-:Y:S02]  /*bac0*/  FFMA.FTZ R7, R96.reuse, R20, -R7 ;  /* 0x0000001460077223 */ /* 0x040fe40000010807 */
[----:B------:R-:W-:Y:S01]  /*bad0*/  FFMA.FTZ R96, R96, R58, R91 ;  /* 0x0000003a60607223 */ /* 0x000fe2000001005b */
[----:B------:R3:W-:Y:S01]  /*bae0*/  STS [R70.X4+0x2144], R24 ;  /* 0x0021441846007388 */ /* 0x0007e20000004800 */
[----:B------:R-:W-:Y:S02]  /*baf0*/  FADD.FTZ R26, R26, R7 ;  /* 0x000000071a1a7221 */ /* 0x000fe40000010000 */
[----:B0-----:R-:W-:Y:S01]  /*bb00*/  FADD.FTZ R46, -R25, R96 ;  /* 0x00000060192e7221 */ /* 0x001fe20000010100 */
[----:B------:R-:W-:Y:S01]  /*bb10*/  STS [R70.X4+0x2158], R3 ;  /* 0x0021580346007388 */ /* 0x000fe20000004800 */
[----:B------:R-:W-:-:S02]  /*bb20*/  FMUL.FTZ R7, R97, -R26 ;  /* 0x8000001a61077220 */ /* 0x000fc40000410000 */
[-C--:B------:R-:W-:Y:S01]  /*bb30*/  FMUL.FTZ R97, R97, -R46.reuse ;  /* 0x8000002e61617220 */ /* 0x080fe20000410000 */
[----:B------:R-:W-:Y:S01]  /*bb40*/  STS [R70.X4+0x2160], R9 ;  /* 0x0021600946007388 */ /* 0x000fe20000004800 */
[C---:B-1----:R-:W-:Y:S02]  /*bb50*/  FFMA.FTZ R38, R98.reuse, R46, R7 ;  /* 0x0000002e62267223 */ /* 0x042fe40000010007 */
[----:B------:R-:W-:Y:S01]  /*bb60*/  FFMA.FTZ R97, R98, R26, -R97 ;  /* 0x0000001a62617223 */ /* 0x000fe20000010861 */
[----:B------:R-:W-:Y:S01]  /*bb70*/  STS [R70.X4+0x216c], R11 ;  /* 0x00216c0b46007388 */ /* 0x000fe20000004800 */
[----:B------:R-:W-:Y:S02]  /*bb80*/  FADD.FTZ R38, -R27, R38 ;  /* 0x000000261b267221 */ /* 0x000fe40000010100 */
[----:B------:R-:W-:Y:S01]  /*bb90*/  FADD.FTZ R28, R28, R97 ;  /* 0x000000611c1c7221 */ /* 0x000fe20000010000 */
[----:B------:R-:W-:Y:S01]  /*bba0*/  STS [R70.X4+0x2124], R40 ;  /* 0x0021242846007388 */ /* 0x000fe20000004800 */
[----:B------:R-:W-:-:S02]  /*bbb0*/  FMUL.FTZ R7, R99, -R38 ;  /* 0x8000002663077220 */ /* 0x000fc40000410000 */
[-C--:B------:R-:W-:Y:S01]  /*bbc0*/  FMUL.FTZ R99, R99, -R28.reuse ;  /* 0x8000001c63637220 */ /* 0x080fe20000410000 */
[----:B------:R-:W-:Y:S01]  /*bbd0*/  STS [R70.X4+0x215c], R13 ;  /* 0x00215c0d46007388 */ /* 0x000fe20000004800 */
[C---:B------:R-:W-:Y:S02]  /*bbe0*/  FFMA.FTZ R7, R100.reuse, R28, -R7 ;  /* 0x0000001c64077223 */ /* 0x040fe40000010807 */
[----:B------:R-:W-:Y:S01]  /*bbf0*/  FFMA.FTZ R100, R100, R38, R99 ;  /* 0x0000002664647223 */ /* 0x000fe20000010063 */
[----:B------:R0:W-:Y:S01]  /*bc00*/  STS [R70.X4+0x2164], R15 ;  /* 0x0021640f46007388 */ /* 0x0001e20000004800 */
[----:B------:R-:W-:Y:S02]  /*bc10*/  FADD.FTZ R34, R34, R7 ;  /* 0x0000000722227221 */ /* 0x000fe40000010000 */
[----:B--2---:R-:W-:Y:S01]  /*bc20*/  FADD.FTZ R22, -R33, R100 ;  /* 0x0000006421167221 */ /* 0x004fe20000010100 */
[----:B------:R1:W-:Y:S01]  /*bc30*/  STS [R70.X4+0x2130], R30 ;  /* 0x0021301e46007388 */ /* 0x0003e20000004800 */
[----:B------:R-:W-:-:S02]  /*bc40*/  FMUL.FTZ R7, R101, -R34 ;  /* 0x8000002265077220 */ /* 0x000fc40000410000 */
[-C--:B------:R-:W-:Y:S01]  /*bc50*/  FMUL.FTZ R101, R101, -R22.reuse ;  /* 0x8000001665657220 */ /* 0x080fe20000410000 */
[----:B------:R2:W-:Y:S01]  /*bc60*/  STS [R70.X4+0x2174], R5 ;  /* 0x0021740546007388 */ /* 0x0005e20000004800 */
[C---:B---3--:R-:W-:Y:S01]  /*bc70*/  FFMA.FTZ R24, R102.reuse, R22, R7 ;  /* 0x0000001666187223 */ /* 0x048fe20000010007 */
[----:B0-----:R-:W-:Y:S01]  /*bc80*/  HADD2.F32 R15, -RZ, R173.H0_H0 ;  /* 0x200000adff0f7230 */ /* 0x001fe20000004100 */
[----:B------:R-:W-:Y:S01]  /*bc90*/  FFMA.FTZ R101, R102, R34, -R101 ;  /* 0x0000002266657223 */ /* 0x000fe20000010865 */
[----:B------:R-:W-:Y:S01]  /*bca0*/  STS [R70.X4+0x2134], R32 ;  /* 0x0021342046007388 */ /* 0x000fe20000004800 */
[----:B------:R-:W-:Y:S02]  /*bcb0*/  FADD.FTZ R35, -R35, R24 ;  /* 0x0000001823237221 */ /* 0x000fe40000010100 */
[----:B------:R-:W-:Y:S01]  /*bcc0*/  FADD.FTZ R9, R36, R101 ;  /* 0x0000006524097221 */ /* 0x000fe20000010000 */
[----:B------:R-:W-:Y:S01]  /*bcd0*/  STS [R70.X4+0x214c], R23 ;  /* 0x00214c1746007388 */ /* 0x000fe20000004800 */
[----:B------:R-:W-:Y:S01]  /*bce0*/  FMUL.FTZ R3, R103, -R35 ;  /* 0x8000002367037220 */ /* 0x000fe20000410000 */
[----:B------:R-:W-:Y:S01]  /*bcf0*/  HADD2.F32 R36, -RZ, R182.H0_H0 ;  /* 0x200000b6ff247230 */ /* 0x000fe20000004100 */
[----:B------:R-:W-:Y:S01]  /*bd00*/  FMUL.FTZ R17, R67, UR23 ;  /* 0x0000001743117c20 */ /* 0x000fe20008410000 */
[----:B------:R-:W-:Y:S01]  /*bd10*/  STS [R70.X4+0x2138], R29 ;  /* 0x0021381d46007388 */ /* 0x000fe20000004800 */
[----:B------:R-:W-:-:S02]  /*bd20*/  FFMA.FTZ R3, R104, R9, -R3 ;  /* 0x0000000968037223 */ /* 0x000fc40000010803 */
[----:B------:R-:W-:Y:S01]  /*bd30*/  FMUL.FTZ R103, R103, -R9 ;  /* 0x8000000967677220 */ /* 0x000fe20000410000 */
[----:B------:R-:W-:Y:S01]  /*bd40*/  STS [R70.X4+0x212c], R39 ;  /* 0x00212c2746007388 */ /* 0x000fe20000004800 */
[----:B------:R-:W-:Y:S02]  /*bd50*/  FADD.FTZ R7, R114, R114 ;  /* 0x0000007272077221 */ /* 0x000fe40000010000 */
[----:B------:R-:W-:Y:S01]  /*bd60*/  FFMA.FTZ R24, R186, UR22, -R17 ;  /* 0x00000016ba187c23 */ /* 0x000fe20008010811 */
[----:B------:R-:W-:Y:S01]  /*bd70*/  STS [R70.X4+0x2114], R48 ;  /* 0x0021143046007388 */ /* 0x000fe20000004800 */
[----:B------:R-:W-:Y:S02]  /*bd80*/  FADD.FTZ R42, R42, R3 ;  /* 0x000000032a2a7221 */ /* 0x000fe40000010000 */
[----:B------:R-:W-:Y:S01]  /*bd90*/  FMUL.FTZ R3, R67, UR22 ;  /* 0x0000001643037c20 */ /* 0x000fe20008410000 */
[----:B------:R-:W-:Y:S01]  /*bda0*/  STS [R70.X4+0x2128], R37 ;  /* 0x0021282546007388 */ /* 0x000fe20000004800 */
[----:B------:R-:W-:-:S02]  /*bdb0*/  FMUL.FTZ R11, R64, UR42 ;  /* 0x0000002a400b7c20 */ /* 0x000fc40008410000 */
[----:B------:R-:W-:Y:S01]  /*bdc0*/  FFMA.FTZ R40, R104, R35, R103 ;  /* 0x0000002368287223 */ /* 0x000fe20000010067 */
[----:B------:R-:W-:Y:S01]  /*bdd0*/  STS [R70.X4+0x213c], R31 ;  /* 0x00213c1f46007388 */ /* 0x000fe20000004800 */
[----:B------:R-:W-:Y:S02]  /*bde0*/  FMUL.FTZ R13, R7, R24 ;  /* 0x00000018070d7220 */ /* 0x000fe40000410000 */
[----:B------:R-:W-:Y:S01]  /*bdf0*/  FFMA.FTZ R24, R186, UR23, R3 ;  /* 0x00000017ba187c23 */ /* 0x000fe20008010003 */
[----:B------:R-:W-:Y:S01]  /*be00*/  STS [R70.X4+0x2118], R45 ;  /* 0x0021182d46007388 */ /* 0x000fe20000004800 */
[C---:B------:R-:W-:Y:S02]  /*be10*/  FMUL.FTZ R3, R156.reuse, UR42 ;  /* 0x0000002a9c037c20 */ /* 0x040fe40008410000 */
[----:B-1----:R-:W-:Y:S01]  /*be20*/  FFMA.FTZ R30, R156, UR41, -R11 ;  /* 0x000000299c1e7c23 */ /* 0x002fe2000801080b */
[----:B------:R0:W-:Y:S01]  /*be30*/  STS [R70.X4+0x2178], R13 ;  /* 0x0021780d46007388 */ /* 0x0001e20000004800 */
[----:B------:R-:W-:-:S02]  /*be40*/  FADD.FTZ R40, -R41, R40 ;  /* 0x0000002829287221 */ /* 0x000fc40000010100 */
[----:B--2---:R-:W-:Y:S01]  /*be50*/  FFMA.FTZ R5, -R7, R24, -RZ ;  /* 0x0000001807057223 */ /* 0x004fe200000109ff */
[----:B------:R-:W-:Y:S01]  /*be60*/  STS [R70.X4+0x2168], R68 ;  /* 0x0021684446007388 */ /* 0x000fe20000004800 */
[----:B------:R-:W-:Y:S02]  /*be70*/  FFMA.FTZ R17, R15, -R111, R186 ;  /* 0x8000006f0f117223 */ /* 0x000fe400000100ba */
[----:B------:R-:W-:Y:S01]  /*be80*/  FFMA.FTZ R24, R64, UR41, R3 ;  /* 0x0000002940187c23 */ /* 0x000fe20008010003 */
[----:B------:R1:W-:Y:S01]  /*be90*/  STS [R70.X4+0x217c], R5 ;  /* 0x00217c0546007388 */ /* 0x0003e20000004800 */
[----:B------:R-:W-:Y:S01]  /*bea0*/  FMUL.FTZ R30, R67, R30 ;  /* 0x0000001e431e7220 */ /* 0x000fe20000410000 */
[----:B0-----:R-:W-:Y:S01]  /*beb0*/  HADD2.F32 R13, -RZ, R183.H0_H0 ;  /* 0x200000b7ff0d7230 */ /* 0x001fe20000004100 */
[C---:B------:R-:W-:Y:S01]  /*bec0*/  FMUL.FTZ R3, R105.reuse, -R40 ;  /* 0x8000002869037220 */ /* 0x040fe20000410000 */
[----:B------:R-:W-:Y:S01]  /*bed0*/  STS [R70.X4+0x211c], R47 ;  /* 0x00211c2f46007388 */ /* 0x000fe20000004800 */
[----:B------:R-:W-:-:S02]  /*bee0*/  FMUL.FTZ R105, R105, -R42 ;  /* 0x8000002a69697220 */ /* 0x000fc40000410000 */
[----:B------:R-:W-:Y:S01]  /*bef0*/  FFMA.FTZ R11, R17, R24, R30 ;  /* 0x00000018110b7223 */ /* 0x000fe2000001001e */
[----:B------:R-:W-:Y:S01]  /*bf00*/  STS [R70.X4+0x2148], R57 ;  /* 0x0021483946007388 */ /* 0x000fe20000004800 */
[C---:B------:R-:W-:Y:S02]  /*bf10*/  FFMA.FTZ R3, R106.reuse, R42, -R3 ;  /* 0x0000002a6a037223 */ /* 0x040fe40000010803 */
[----:B------:R-:W-:Y:S01]  /*bf20*/  FFMA.FTZ R106, R106, R40, R105 ;  /* 0x000000286a6a7223 */ /* 0x000fe20000010069 */
[----:B------:R-:W-:Y:S01]  /*bf30*/  STS [R70.X4+0x2150], R59 ;  /* 0x0021503b46007388 */ /* 0x000fe20000004800 */
[----:B------:R-:W-:Y:S02]  /*bf40*/  FFMA.FTZ R11, R15, R64, R11 ;  /* 0x000000400f0b7223 */ /* 0x000fe4000001000b */
[----:B------:R-:W-:Y:S01]  /*bf50*/  FADD.FTZ R15, R44, R3 ;  /* 0x000000032c0f7221 */ /* 0x000fe20000010000 */
[----:B------:R-:W-:Y:S01]  /*bf60*/  STS [R70.X4+0x2154], R65 ;  /* 0x0021544146007388 */ /* 0x000fe20000004800 */
[----:B------:R-:W-:-:S02]  /*bf70*/  FADD.FTZ R3, -R43, R106 ;  /* 0x0000006a2b037221 */ /* 0x000fc40000010100 */
[----:B------:R-:W-:Y:S01]  /*bf80*/  FMUL.FTZ R30, R153, UR42 ;  /* 0x0000002a991e7c20 */ /* 0x000fe20008410000 */
[----:B------:R0:W-:Y:S01]  /*bf90*/  STS [R70.X4+0x2170], R69 ;  /* 0x0021704546007388 */ /* 0x0001e20000004800 */
[C---:B-1----:R-:W-:Y:S02]  /*bfa0*/  FMUL.FTZ R5, R107.reuse, -R3 ;  /* 0x800000036b057220 */ /* 0x042fe40000410000 */
[----:B------:R-:W-:Y:S02]  /*bfb0*/  FMUL.FTZ R107, R107, -R15 ;  /* 0x8000000f6b6b7220 */ /* 0x000fe40000410000 */
[----:B------:R-:W-:Y:S02]  /*bfc0*/  FMUL.FTZ R19, R153, R112 ;  /* 0x0000007099137220 */ /* 0x000fe40000410000 */
[----:B------:R-:W-:Y:S02]  /*bfd0*/  FFMA.FTZ R32, R21, UR41, -R30 ;  /* 0x0000002915207c23 */ /* 0x000fe4000801081e */
[----:B------:R-:W-:-:S02]  /*bfe0*/  FFMA.FTZ R84, R108, R3, R107 ;  /* 0x000000036c547223 */ /* 0x000fc4000001006b */
[CC--:B------:R-:W-:Y:S02]  /*bff0*/  FMUL.FTZ R23, R21.reuse, R112.reuse ;  /* 0x0000007015177220 */ /* 0x0c0fe40000410000 */
[----:B------:R-:W-:Y:S02]  /*c000*/  FMUL.FTZ R30, R21, UR42 ;  /* 0x0000002a151e7c20 */ /* 0x000fe40008410000 */
[----:B------:R-:W-:Y:S02]  /*c010*/  FFMA.FTZ R5, R108, R15, -R5 ;  /* 0x0000000f6c057223 */ /* 0x000fe40000010805 */
[----:B------:R-:W-:Y:S02]  /*c020*/  FFMA.FTZ R24, R13, -R112, R214 ;  /* 0x800000700d187223 */ /* 0x000fe400000100d6 */
[----:B------:R-:W-:Y:S02]  /*c030*/  FMUL.FTZ R21, R187, R19 ;  /* 0x00000013bb157220 */ /* 0x000fe40000410000 */
[----:B------:R-:W-:-:S02]  /*c040*/  FADD.FTZ R84, -R49, R84 ;  /* 0x0000005431547221 */ /* 0x000fc40000010100 */
[CC--:B------:R-:W-:Y:S02]  /*c050*/  FMUL.FTZ R83, R187.reuse, R23.reuse ;  /* 0x00000017bb537220 */ /* 0x0c0fe40000410000 */
[----:B------:R-:W-:Y:S02]  /*c060*/  FADD.FTZ R50, R50, R5 ;  /* 0x0000000532327221 */ /* 0x000fe40000010000 */
[----:B------:R-:W-:Y:S02]  /*c070*/  FFMA.FTZ R23, R24, R23, -R21 ;  /* 0x0000001718177223 */ /* 0x000fe40000010815 */
[----:B------:R-:W-:Y:S02]  /*c080*/  FMUL.FTZ R32, R187, R32 ;  /* 0x00000020bb207220 */ /* 0x000fe40000410000 */
[----:B------:R-:W-:Y:S01]  /*c090*/  FFMA.FTZ R21, R153, UR41, R30 ;  /* 0x0000002999157c23 */ /* 0x000fe2000801001e */
[----:B------:R-:W-:Y:S01]  /*c0a0*/  HADD2.F32 R30, -RZ, R184.H0_H0 ;  /* 0x200000b8ff1e7230 */ /* 0x000fe20000004100 */
[----:B------:R-:W-:-:S02]  /*c0b0*/  FMUL.FTZ R5, R109, -R84 ;  /* 0x800000546d057220 */ /* 0x000fc40000410000 */
[-C--:B------:R-:W-:Y:S02]  /*c0c0*/  FMUL.FTZ R109, R109, -R50.reuse ;  /* 0x800000326d6d7220 */ /* 0x080fe40000410000 */
[----:B------:R-:W-:Y:S02]  /*c0d0*/  FFMA.FTZ R83, R24, R19, R83 ;  /* 0x0000001318537223 */ /* 0x000fe40000010053 */
[----:B------:R-:W-:Y:S02]  /*c0e0*/  FMUL.FTZ R25, R14, UR42 ;  /* 0x0000002a0e197c20 */ /* 0x000fe40008410000 */
[----:B------:R-:W-:Y:S01]  /*c0f0*/  FFMA.FTZ R24, R24, R21, R32 ;  /* 0x0000001518187223 */ /* 0x000fe20000010020 */
[----:B------:R-:W-:Y:S01]  /*c100*/  HADD2.F32 R32, -RZ, R180.H0_H0 ;  /* 0x200000b4ff207230 */ /* 0x000fe20000004100 */
[----:B------:R-:W-:Y:S02]  /*c110*/  FMUL.FTZ R21, R14, R113 ;  /* 0x000000710e157220 */ /* 0x000fe40000410000 */
[----:B------:R-:W-:-:S02]  /*c120*/  FFMA.FTZ R5, R110, R50, -R5 ;  /* 0x000000326e057223 */ /* 0x000fc40000010805 */
[----:B------:R-:W-:Y:S02]  /*c130*/  FFMA.FTZ R110, R110, R84, R109 ;  /* 0x000000546e6e7223 */ /* 0x000fe4000001006d */
[----:B------:R-:W-:Y:S02]  /*c140*/  FFMA.FTZ R25, R2, UR41, -R25 ;  /* 0x0000002902197c23 */ /* 0x000fe40008010819 */
[-C--:B------:R-:W-:Y:S02]  /*c150*/  FFMA.FTZ R82, R30, -R113.reuse, R213 ;  /* 0x800000711e527223 */ /* 0x080fe400000100d5 */
[----:B------:R-:W-:Y:S02]  /*c160*/  FMUL.FTZ R27, R2, R113 ;  /* 0x00000071021b7220 */ /* 0x000fe40000410000 */
[----:B------:R-:W-:Y:S02]  /*c170*/  FMUL.FTZ R86, R188, R21 ;  /* 0x00000015bc567220 */ /* 0x000fe40000410000 */
[----:B------:R-:W-:-:S02]  /*c180*/  FADD.FTZ R29, R52, R5 ;  /* 0x00000005341d7221 */ /* 0x000fc40000010000 */
[----:B------:R-:W-:Y:S02]  /*c190*/  FADD.FTZ R5, -R51, R110 ;  /* 0x0000006e33057221 */ /* 0x000fe40000010100 */
[C---:B------:R-:W-:Y:S01]  /*c1a0*/  FMUL.FTZ R71, R188.reuse, R25 ;  /* 0x00000019bc477220 */ /* 0x040fe20000410000 */
[----:B------:R-:W-:Y:S01]  /*c1b0*/  HADD2.F32 R25, -RZ, R181.H0_H0 ;  /* 0x200000b5ff197230 */ /* 0x000fe20000004100 */
[-C--:B------:R-:W-:Y:S02]  /*c1c0*/  FMUL.FTZ R188, R188, R27.reuse ;  /* 0x0000001bbcbc7220 */ /* 0x080fe40000410000 */
[----:B------:R-:W-:Y:S02]  /*c1d0*/  FFMA.FTZ R86, R82, R27, -R86 ;  /* 0x0000001b52567223 */ /* 0x000fe40000010856 */
[----:B------:R-:W-:Y:S02]  /*c1e0*/  FMUL.FTZ R44, R50, R135 ;  /* 0x00000087322c7220 */ /* 0x000fe40000410000 */
[----:B------:R-:W-:-:S02]  /*c1f0*/  FMUL.FTZ R27, R5, R136 ;  /* 0x00000088051b7220 */ /* 0x000fc40000410000 */
[-C--:B------:R-:W-:Y:S02]  /*c200*/  FFMA.FTZ R33, R25, -R135.reuse, R206 ;  /* 0x8000008719217223 */ /* 0x080fe400000100ce */
[----:B------:R-:W-:Y:S02]  /*c210*/  FMUL.FTZ R52, R84, R135 ;  /* 0x0000008754347220 */ /* 0x000fe40000410000 */
[----:B------:R-:W-:Y:S02]  /*c220*/  FMUL.FTZ R39, R123, R44 ;  /* 0x0000002c7b277220 */ /* 0x000fe40000410000 */
[-C--:B------:R-:W-:Y:S02]  /*c230*/  FMUL.FTZ R31, R29, R136.reuse ;  /* 0x000000881d1f7220 */ /* 0x080fe40000410000 */
[----:B------:R-:W-:Y:S02]  /*c240*/  FFMA.FTZ R48, R36, -R136, R207 ;  /* 0x8000008824307223 */ /* 0x000fe400000100cf */
[----:B------:R-:W-:-:S02]  /*c250*/  FMUL.FTZ R37, R122, R27 ;  /* 0x0000001b7a257220 */ /* 0x000fc40000410000 */
[-C--:B------:R-:W-:Y:S02]  /*c260*/  FFMA.FTZ R54, R33, R52.reuse, -R39 ;  /* 0x0000003421367223 */ /* 0x080fe40000010827 */
[----:B------:R-:W-:Y:S02]  /*c270*/  FMUL.FTZ R52, R123, R52 ;  /* 0x000000347b347220 */ /* 0x000fe40000410000 */
[-C--:B------:R-:W-:Y:S02]  /*c280*/  FFMA.FTZ R39, R48, R31.reuse, R37 ;  /* 0x0000001f30277223 */ /* 0x080fe40000010025 */
[----:B------:R-:W-:Y:S02]  /*c290*/  FMUL.FTZ R41, R122, R31 ;  /* 0x0000001f7a297220 */ /* 0x000fe40000410000 */
[----:B------:R-:W-:Y:S02]  /*c2a0*/  FMUL.FTZ R37, R15, R134 ;  /* 0x000000860f257220 */ /* 0x000fe40000410000 */
[----:B------:R-:W-:-:S02]  /*c2b0*/  FFMA.FTZ R52, R33, R44, R52 ;  /* 0x0000002c21347223 */ /* 0x000fc40000010034 */
[----:B------:R-:W-:Y:S02]  /*c2c0*/  FADD.FTZ R39, RZ, R39 ;  /* 0x00000027ff277221 */ /* 0x000fe40000010000 */
[----:B------:R-:W-:Y:S02]  /*c2d0*/  FFMA.FTZ R41, R48, R27, -R41 ;  /* 0x0000001b30297223 */ /* 0x000fe40000010829 */
[-C--:B------:R-:W-:Y:S02]  /*c2e0*/  FFMA.FTZ R56, R32, -R134.reuse, R205 ;  /* 0x8000008620387223 */ /* 0x080fe400000100cd */
[----:B------:R-:W-:Y:S02]  /*c2f0*/  FMUL.FTZ R43, R3, R134 ;  /* 0x00000086032b7220 */ /* 0x000fe40000410000 */
[----:B------:R-:W-:Y:S02]  /*c300*/  FMUL.FTZ R45, R194, R37 ;  /* 0x00000025c22d7220 */ /* 0x000fe40000410000 */
[----:B------:R-:W-:Y:S01]  /*c310*/  FADD.FTZ R27, R39, R52 ;  /* 0x00000034271b7221 */ /* 0x000fe20000010000 */
[----:B------:R-:W-:Y:S01]  /*c320*/  HADD2.F32 R39, -RZ, R179.H0_H0 ;  /* 0x200000b3ff277230 */ /* 0x000fe20000004100 */
[----:B------:R-:W-:-:S02]  /*c330*/  FADD.FTZ R41, RZ, R41 ;  /* 0x00000029ff297221 */ /* 0x000fc40000010000 */
[-C--:B------:R-:W-:Y:S02]  /*c340*/  FFMA.FTZ R68, R56, R43.reuse, -R45 ;  /* 0x0000002b38447223 */ /* 0x080fe4000001082d */
[----:B------:R-:W-:Y:S02]  /*c350*/  FMUL.FTZ R45, R194, R43 ;  /* 0x0000002bc22d7220 */ /* 0x000fe40000410000 */
[----:B------:R-:W-:Y:S02]  /*c360*/  FMUL.FTZ R52, R42, R133 ;  /* 0x000000852a347220 */ /* 0x000fe40000410000 */
[----:B------:R-:W-:Y:S01]  /*c370*/  FADD.FTZ R43, R41, R54 ;  /* 0x00000036292b7221 */ /* 0x000fe20000010000 */
[----:B------:R-:W-:Y:S01]  /*c380*/  HADD2.F32 R54, -RZ, R178.H0_H0 ;  /* 0x200000b2ff367230 */ /* 0x000fe20000004100 */
[----:B------:R-:W-:Y:S02]  /*c390*/  FFMA.FTZ R60, R56, R37, R45 ;  /* 0x00000025383c7223 */ /* 0x000fe4000001002d */
[----:B------:R-:W-:-:S02]  /*c3a0*/  FFMA.FTZ R41, R39, -R133, R204 ;  /* 0x8000008527297223 */ /* 0x000fc400000100cc */
[----:B0-----:R-:W-:Y:S02]  /*c3b0*/  FMUL.FTZ R70, R40, R133 ;  /* 0x0000008528467220 */ /* 0x001fe40000410000 */
[----:B------:R-:W-:Y:S02]  /*c3c0*/  FMUL.FTZ R47, R195, R52 ;  /* 0x00000034c32f7220 */ /* 0x000fe40000410000 */
[----:B------:R-:W-:Y:S02]  /*c3d0*/  FMUL.FTZ R45, R9, R132 ;  /* 0x00000084092d7220 */ /* 0x000fe40000410000 */
[----:B------:R-:W-:Y:S02]  /*c3e0*/  FFMA.FTZ R47, R41, R70, -R47 ;  /* 0x00000046292f7223 */ /* 0x000fe4000001082f */
[----:B------:R-:W-:Y:S02]  /*c3f0*/  FFMA.FTZ R62, R54, -R132, R203 ;  /* 0x80000084363e7223 */ /* 0x000fe400000100cb */
[----:B------:R-:W-:-:S02]  /*c400*/  FMUL.FTZ R70, R195, R70 ;  /* 0x00000046c3467220 */ /* 0x000fc40000410000 */
[----:B------:R-:W-:Y:S02]  /*c410*/  FMUL.FTZ R49, R35, R132 ;  /* 0x0000008423317220 */ /* 0x000fe40000410000 */
[----:B------:R-:W-:Y:S02]  /*c420*/  FMUL.FTZ R51, R196, R45 ;  /* 0x0000002dc4337220 */ /* 0x000fe40000410000 */
[----:B------:R-:W-:Y:S01]  /*c430*/  FADD.FTZ R68, R43, R68 ;  /* 0x000000442b447221 */ /* 0x000fe20000010000 */
[----:B------:R-:W-:Y:S01]  /*c440*/  HADD2.F32 R43, -RZ, R177.H0_H0 ;  /* 0x200000b1ff2b7230 */ /* 0x000fe20000004100 */
[----:B------:R-:W-:Y:S02]  /*c450*/  FADD.FTZ R27, R27, R60 ;  /* 0x0000003c1b1b7221 */ /* 0x000fe40000010000 */
[----:B------:R-:W-:Y:S02]  /*c460*/  FMUL.FTZ R60, R34, R131 ;  /* 0x00000083223c7220 */ /* 0x000fe40000410000 */
[----:B------:R-:W-:-:S02]  /*c470*/  FFMA.FTZ R70, R41, R52, R70 ;  /* 0x0000003429467223 */ /* 0x000fc40000010046 */
[-C--:B------:R-:W-:Y:S02]  /*c480*/  FFMA.FTZ R72, R62, R49.reuse, -R51 ;  /* 0x000000313e487223 */ /* 0x080fe40000010833 */
[----:B------:R-:W-:Y:S02]  /*c490*/  FMUL.FTZ R51, R196, R49 ;  /* 0x00000031c4337220 */ /* 0x000fe40000410000 */
[-C--:B------:R-:W-:Y:S02]  /*c4a0*/  FFMA.FTZ R49, R43, -R131.reuse, R202 ;  /* 0x800000832b317223 */ /* 0x080fe400000100ca */
[----:B------:R-:W-:Y:S02]  /*c4b0*/  FMUL.FTZ R74, R22, R131 ;  /* 0x00000083164a7220 */ /* 0x000fe40000410000 */
[----:B------:R-:W-:Y:S02]  /*c4c0*/  FMUL.FTZ R53, R197, R60 ;  /* 0x0000003cc5357220 */ /* 0x000fe40000410000 */
[----:B------:R-:W-:-:S02]  /*c4d0*/  FADD.FTZ R27, R27, R70 ;  /* 0x000000461b1b7221 */ /* 0x000fc40000010000 */
[----:B------:R-:W-:Y:S02]  /*c4e0*/  FFMA.FTZ R70, R62, R45, R51 ;  /* 0x0000002d3e467223 */ /* 0x000fe40000010033 */
[----:B------:R-:W-:Y:S01]  /*c4f0*/  FADD.FTZ R51, R68, R47 ;  /* 0x0000002f44337221 */ /* 0x000fe20000010000 */
[----:B------:R-:W-:Y:S01]  /*c500*/  HADD2.F32 R68, -RZ, R176.H0_H0 ;  /* 0x200000b0ff447230 */ /* 0x000fe20000004100 */
[-C--:B------:R-:W-:Y:S02]  /*c510*/  FFMA.FTZ R76, R49, R74.reuse, -R53 ;  /* 0x0000004a314c7223 */ /* 0x080fe40000010835 */
[----:B------:R-:W-:Y:S02]  /*c520*/  FMUL.FTZ R53, R197, R74 ;  /* 0x0000004ac5357220 */ /* 0x000fe40000410000 */
[----:B------:R-:W-:Y:S02]  /*c530*/  FMUL.FTZ R55, R38, R129 ;  /* 0x0000008126377220 */ /* 0x000fe40000410000 */
[----:B------:R-:W-:-:S02]  /*c540*/  FADD.FTZ R27, R27, R70 ;  /* 0x000000461b1b7221 */ /* 0x000fc40000010000 */
[----:B------:R-:W-:Y:S02]  /*c550*/  FFMA.FTZ R70, R49, R60, R53 ;  /* 0x0000003c31467223 */ /* 0x000fe40000010035 */
[-C--:B------:R-:W-:Y:S02]  /*c560*/  FMUL.FTZ R47, R28, R129.reuse ;  /* 0x000000811c2f7220 */ /* 0x080fe40000410000 */
[----:B------:R-:W-:Y:S02]  /*c570*/  FFMA.FTZ R74, R68, -R129, R201 ;  /* 0x80000081444a7223 */ /* 0x000fe400000100c9 */
[----:B------:R-:W-:Y:S02]  /*c580*/  FMUL.FTZ R53, R198, R55 ;  /* 0x00000037c6357220 */ /* 0x000fe40000410000 */
[----:B------:R-:W-:Y:S02]  /*c590*/  FADD.FTZ R27, R27, R70 ;  /* 0x000000461b1b7221 */ /* 0x000fe40000010000 */
[-C--:B------:R-:W-:Y:S01]  /*c5a0*/  FFMA.FTZ R70, R74, R47.reuse, R53 ;  /* 0x0000002f4a467223 */ /* 0x080fe20000010035 */
[----:B------:R-:W-:Y:S01]  /*c5b0*/  HADD2.F32 R53, -RZ, R175.H0_H0 ;  /* 0x200000afff357230 */ /* 0x000fe20000004100 */
[----:B------:R-:W-:-:S02]  /*c5c0*/  FMUL.FTZ R57, R198, R47 ;  /* 0x0000002fc6397220 */ /* 0x000fc40000410000 */
[----:B------:R-:W-:Y:S02]  /*c5d0*/  FADD.FTZ R27, R27, R70 ;  /* 0x000000461b1b7221 */ /* 0x000fe40000010000 */
[----:B------:R-:W-:Y:S02]  /*c5e0*/  FMUL.FTZ R70, R26, R127 ;  /* 0x0000007f1a467220 */ /* 0x000fe40000410000 */
[----:B------:R-:W-:Y:S02]  /*c5f0*/  FFMA.FTZ R57, R74, R55, -R57 ;  /* 0x000000374a397223 */ /* 0x000fe40000010839 */
[----:B------:R-:W-:Y:S01]  /*c600*/  FADD.FTZ R51, R51, R72 ;  /* 0x0000004833337221 */ /* 0x000fe20000010000 */
[----:B------:R-:W-:Y:S01]  /*c610*/  HADD2.F32 R72, -RZ, R174.H0_H0 ;  /* 0x200000aeff487230 */ /* 0x000fe20000004100 */
[-C--:B------:R-:W-:Y:S02]  /*c620*/  FFMA.FTZ R55, R53, -R127.reuse, R200 ;  /* 0x8000007f35377223 */ /* 0x080fe400000100c8 */
[----:B------:R-:W-:-:S02]  /*c630*/  FMUL.FTZ R78, R46, R127 ;  /* 0x0000007f2e4e7220 */ /* 0x000fc40000410000 */
[----:B------:R-:W-:Y:S02]  /*c640*/  FMUL.FTZ R59, R199, R70 ;  /* 0x00000046c73b7220 */ /* 0x000fe40000410000 */
[----:B------:R-:W-:Y:S01]  /*c650*/  FADD.FTZ R76, R51, R76 ;  /* 0x0000004c334c7221 */ /* 0x000fe20000010000 */
[----:B------:R-:W-:Y:S01]  /*c660*/  HADD2.F32 R51, -RZ, R218.H0_H0 ;  /* 0x200000daff337230 */ /* 0x000fe20000004100 */
[-C--:B------:R-:W-:Y:S02]  /*c670*/  FFMA.FTZ R80, R55, R78.reuse, -R59 ;  /* 0x0000004e37507223 */ /* 0x080fe4000001083b */
[----:B------:R-:W-:Y:S02]  /*c680*/  FMUL.FTZ R78, R199, R78 ;  /* 0x0000004ec74e7220 */ /* 0x000fe40000410000 */
[----:B------:R-:W-:Y:S02]  /*c690*/  FADD.FTZ R57, R76, R57 ;  /* 0x000000394c397221 */ /* 0x000fe40000010000 */
[----:B------:R-:W-:-:S02]  /*c6a0*/  FMUL.FTZ R88, R58, R125 ;  /* 0x0000007d3a587220 */ /* 0x000fc40000410000 */
[----:B------:R-:W-:Y:S02]  /*c6b0*/  FFMA.FTZ R76, R55, R70, R78 ;  /* 0x00000046374c7223 */ /* 0x000fe4000001004e */
[-C--:B------:R-:W-:Y:S02]  /*c6c0*/  FMUL.FTZ R78, R20, R125.reuse ;  /* 0x0000007d144e7220 */ /* 0x080fe40000410000 */
[----:B------:R-:W-:Y:S02]  /*c6d0*/  FFMA.FTZ R209, R72, -R125, R209 ;  /* 0x8000007d48d17223 */ /* 0x000fe400000100d1 */
[C---:B------:R-:W-:Y:S02]  /*c6e0*/  FMUL.FTZ R59, R193.reuse, R88 ;  /* 0x00000058c13b7220 */ /* 0x040fe40000410000 */
[----:B------:R-:W-:Y:S02]  /*c6f0*/  FMUL.FTZ R61, R18, R121 ;  /* 0x00000079123d7220 */ /* 0x000fe40000410000 */
[----:B------:R-:W-:-:S02]  /*c700*/  FMUL.FTZ R63, R193, R78 ;  /* 0x0000004ec13f7220 */ /* 0x000fc40000410000 */
[----:B------:R-:W-:Y:S02]  /*c710*/  FADD.FTZ R27, R27, R76 ;  /* 0x0000004c1b1b7221 */ /* 0x000fe40000010000 */
[----:B------:R-:W-:Y:S01]  /*c720*/  FFMA.FTZ R76, R209, R78, R59 ;  /* 0x0000004ed14c7223 */ /* 0x000fe2000001003b */
[----:B------:R-:W-:Y:S01]  /*c730*/  HADD2.F32 R59, -RZ, R217.H0_H0 ;  /* 0x200000d9ff3b7230 */ /* 0x000fe20000004100 */
[-C--:B------:R-:W-:Y:S02]  /*c740*/  FFMA.FTZ R192, R51, -R121.reuse, R192 ;  /* 0x8000007933c07223 */ /* 0x080fe400000100c0 */
[----:B------:R-:W-:Y:S02]  /*c750*/  FMUL.FTZ R65, R8, R121 ;  /* 0x0000007908417220 */ /* 0x000fe40000410000 */
[----:B------:R-:W-:Y:S02]  /*c760*/  FMUL.FTZ R69, R208, R61 ;  /* 0x0000003dd0457220 */ /* 0x000fe40000410000 */
[----:B------:R-:W-:-:S02]  /*c770*/  FFMA.FTZ R88, R209, R88, -R63 ;  /* 0x00000058d1587223 */ /* 0x000fc4000001083f */
[----:B------:R-:W-:Y:S02]  /*c780*/  FMUL.FTZ R63, R12, R119 ;  /* 0x000000770c3f7220 */ /* 0x000fe40000410000 */
[----:B------:R-:W-:Y:S02]  /*c790*/  FFMA.FTZ R73, R192, R65, -R69 ;  /* 0x00000041c0497223 */ /* 0x000fe40000010845 */
[----:B------:R-:W-:Y:S02]  /*c7a0*/  FADD.FTZ R57, R57, R80 ;  /* 0x0000005039397221 */ /* 0x000fe40000010000 */
[-C--:B------:R-:W-:Y:S02]  /*c7b0*/  FFMA.FTZ R210, R59, -R119.reuse, R210 ;  /* 0x800000773bd27223 */ /* 0x080fe400000100d2 */
[----:B------:R-:W-:Y:S02]  /*c7c0*/  FMUL.FTZ R69, R6, R119 ;  /* 0x0000007706457220 */ /* 0x000fe40000410000 */
[----:B------:R-:W-:-:S02]  /*c7d0*/  FMUL.FTZ R75, R191, R63 ;  /* 0x0000003fbf4b7220 */ /* 0x000fc40000410000 */
[----:B------:R-:W-:Y:S02]  /*c7e0*/  FMUL.FTZ R65, R208, R65 ;  /* 0x00000041d0417220 */ /* 0x000fe40000410000 */
[----:B------:R-:W-:Y:S01]  /*c7f0*/  FADD.FTZ R88, R57, R88 ;  /* 0x0000005839587221 */ /* 0x000fe20000010000 */
[----:B------:R-:W-:Y:S01]  /*c800*/  HADD2.F32 R57, -RZ, R185.H0_H0 ;  /* 0x200000b9ff397230 */ /* 0x000fe20000004100 */
[----:B------:R-:W-:Y:S02]  /*c810*/  FFMA.FTZ R94, R210, R69, -R75 ;  /* 0x00000045d25e7223 */ /* 0x000fe4000001084b */
[----:B------:R-:W-:Y:S01]  /*c820*/  FADD.FTZ R27, R27, R76 ;  /* 0x0000004c1b1b7221 */ /* 0x000fe20000010000 */
[----:B------:R-:W-:Y:S01]  /*c830*/  HADD2.F32 R76, -RZ, R215.H0_H0 ;  /* 0x200000d7ff4c7230 */ /* 0x000fe20000004100 */
[----:B------:R-:W-:Y:S02]  /*c840*/  FFMA.FTZ R80, R192, R61, R65 ;  /* 0x0000003dc0507223 */ /* 0x000fe40000010041 */
[----:B------:R-:W-:-:S02]  /*c850*/  FMUL.FTZ R75, R191, R69 ;  /* 0x00000045bf4b7220 */ /* 0x000fc40000410000 */
[----:B------:R-:W-:Y:S02]  /*c860*/  FMUL.FTZ R69, R0, R115 ;  /* 0x0000007300457220 */ /* 0x000fe40000410000 */
[----:B------:R-:W-:Y:S02]  /*c870*/  FADD.FTZ R27, R27, R80 ;  /* 0x000000501b1b7221 */ /* 0x000fe40000010000 */
[----:B------:R-:W-:Y:S02]  /*c880*/  FFMA.FTZ R90, R210, R63, R75 ;  /* 0x0000003fd25a7223 */ /* 0x000fe4000001004b */
[----:B------:R-:W-:Y:S02]  /*c890*/  FMUL.FTZ R65, R10, R117 ;  /* 0x000000750a417220 */ /* 0x000fe40000410000 */
[-C--:B------:R-:W-:Y:S02]  /*c8a0*/  FFMA.FTZ R212, R57, -R115.reuse, R212 ;  /* 0x8000007339d47223 */ /* 0x080fe400000100d4 */
[----:B------:R-:W-:-:S02]  /*c8b0*/  FMUL.FTZ R81, R16, R115 ;  /* 0x0000007310517220 */ /* 0x000fc40000410000 */
[----:B------:R-:W-:Y:S02]  /*c8c0*/  FMUL.FTZ R75, R189, R69 ;  /* 0x00000045bd4b7220 */ /* 0x000fe40000410000 */
[----:B------:R-:W-:Y:S02]  /*c8d0*/  FADD.FTZ R27, R27, R90 ;  /* 0x0000005a1b1b7221 */ /* 0x000fe40000010000 */
[-C--:B------:R-:W-:Y:S02]  /*c8e0*/  FFMA.FTZ R80, R76, -R117.reuse, R211 ;  /* 0x800000754c507223 */ /* 0x080fe400000100d3 */
[----:B------:R-:W-:Y:S02]  /*c8f0*/  FMUL.FTZ R77, R4, R117 ;  /* 0x00000075044d7220 */ /* 0x000fe40000410000 */
[----:B------:R-:W-:Y:S02]  /*c900*/  FMUL.FTZ R79, R190, R65 ;  /* 0x00000041be4f7220 */ /* 0x000fe40000410000 */
[----:B------:R-:W-:-:S02]  /*c910*/  FFMA.FTZ R90, R212, R81, -R75 ;  /* 0x00000051d45a7223 */ /* 0x000fc4000001084b */
[----:B------:R-:W-:Y:S02]  /*c920*/  FMUL.FTZ R75, R2, UR42 ;  /* 0x0000002a024b7c20 */ /* 0x000fe40008410000 */
[-C--:B------:R-:W-:Y:S02]  /*c930*/  FFMA.FTZ R96, R80, R77.reuse, -R79 ;  /* 0x0000004d50607223 */ /* 0x080fe4000001084f */
[----:B------:R-:W-:Y:S02]  /*c940*/  FMUL.FTZ R77, R190, R77 ;  /* 0x0000004dbe4d7220 */ /* 0x000fe40000410000 */
[----:B------:R-:W-:Y:S02]  /*c950*/  FFMA.FTZ R75, R14, UR41, R75 ;  /* 0x000000290e4b7c23 */ /* 0x000fe4000801004b */
[----:B------:R-:W-:Y:S02]  /*c960*/  FADD.FTZ R73, R88, R73 ;  /* 0x0000004958497221 */ /* 0x000fe40000010000 */
[----:B------:R-:W-:-:S02]  /*c970*/  FFMA.FTZ R88, R80, R65, R77 ;  /* 0x0000004150587223 */ /* 0x000fc4000001004d */
[----:B------:R-:W-:Y:S02]  /*c980*/  FFMA.FTZ R71, R82, R75, R71 ;  /* 0x0000004b52477223 */ /* 0x000fe40000010047 */
[----:B------:R-:W-:Y:S02]  /*c990*/  FMUL.FTZ R81, R189, R81 ;  /* 0x00000051bd517220 */ /* 0x000fe40000410000 */
[----:B------:R-:W-:Y:S02]  /*c9a0*/  FMUL.FTZ R75, R0, UR42 ;  /* 0x0000002a004b7c20 */ /* 0x000fe40008410000 */
[----:B------:R-:W-:Y:S02]  /*c9b0*/  FADD.FTZ R27, R27, R88 ;  /* 0x000000581b1b7221 */ /* 0x000fe40000010000 */
[----:B------:R-:W-:Y:S02]  /*c9c0*/  FFMA.FTZ R77, R82, R21, R188 ;  /* 0x00000015524d7223 */ /* 0x000fe400000100bc */
[----:B------:R-:W-:-:S02]  /*c9d0*/  FFMA.FTZ R88, R212, R69, R81 ;  /* 0x00000045d4587223 */ /* 0x000fc40000010051 */
[----:B------:R-:W-:Y:S02]  /*c9e0*/  FFMA.FTZ R82, R16, UR41, -R75 ;  /* 0x0000002910527c23 */ /* 0x000fe4000801084b */
[----:B------:R-:W-:Y:S02]  /*c9f0*/  FMUL.FTZ R75, R12, UR42 ;  /* 0x0000002a0c4b7c20 */ /* 0x000fe40008410000 */
[----:B------:R-:W-:Y:S02]  /*ca00*/  FMUL.FTZ R81, R16, UR42 ;  /* 0x0000002a10517c20 */ /* 0x000fe40008410000 */
[----:B------:R-:W-:Y:S01]  /*ca10*/  FADD.FTZ R88, R27, R88 ;  /* 0x000000581b587221 */ /* 0x000fe20000010000 */
[----:B------:R-:W-:Y:S01]  /*ca20*/  MOV R27, UR20 ;  /* 0x00000014001b7c02 */ /* 0x000fe20008000f00 */
[----:B------:R-:W-:Y:S02]  /*ca30*/  FFMA.FTZ R16, R6, UR41, -R75 ;  /* 0x0000002906107c23 */ /* 0x000fe4000801084b */
[----:B------:R-:W-:-:S02]  /*ca40*/  FFMA.FTZ R75, R0, UR41, R81 ;  /* 0x00000029004b7c23 */ /* 0x000fc40008010051 */
[----:B------:R-:W-:Y:S02]  /*ca50*/  FMUL.FTZ R81, R18, UR42 ;  /* 0x0000002a12517c20 */ /* 0x000fe40008410000 */
[----:B------:R-:W-:Y:S02]  /*ca60*/  FADD.FTZ R88, R88, R77 ;  /* 0x0000004d58587221 */ /* 0x000fe40000010000 */
[----:B------:R-:W-:Y:S02]  /*ca70*/  FMUL.FTZ R87, R20, UR42 ;  /* 0x0000002a14577c20 */ /* 0x000fe40008410000 */
[----:B------:R-:W-:Y:S02]  /*ca80*/  FMUL.FTZ R89, R46, UR42 ;  /* 0x0000002a2e597c20 */ /* 0x000fe40008410000 */
[----:B------:R-:W-:Y:S02]  /*ca90*/  FFMA.FTZ R81, R8, UR41, -R81 ;  /* 0x0000002908517c23 */ /* 0x000fe40008010851 */
[----:B------:R-:W-:-:S02]  /*caa0*/  FMUL.FTZ R85, R26, UR42 ;  /* 0x0000002a1a557c20 */ /* 0x000fc40008410000 */
[----:B------:R-:W-:Y:S02]  /*cab0*/  FMUL.FTZ R95, R8, UR42 ;  /* 0x0000002a085f7c20 */ /* 0x000fe40008410000 */
[----:B------:R-:W-:Y:S02]  /*cac0*/  FADD.FTZ R83, R88, R83 ;  /* 0x0000005358537221 */ /* 0x000fe40000010000 */
[----:B------:R-:W-:Y:S02]  /*cad0*/  FFMA.FTZ R8, R58, UR41, -R87 ;  /* 0x000000293a087c23 */ /* 0x000fe40008010857 */
[----:B------:R-:W-:Y:S02]  /*cae0*/  FMUL.FTZ R87, R28, UR42 ;  /* 0x0000002a1c577c20 */ /* 0x000fe40008410000 */
[----:B------:R-:W-:Y:S02]  /*caf0*/  FFMA.FTZ R88, R26, UR41, R89 ;  /* 0x000000291a587c23 */ /* 0x000fe40008010059 */
[----:B------:R-:W-:-:S02]  /*cb00*/  FMUL.FTZ R91, R58, UR42 ;  /* 0x0000002a3a5b7c20 */ /* 0x000fc40008410000 */
[----:B------:R-:W-:Y:S02]  /*cb10*/  FMUL.FTZ R89, R34, UR42 ;  /* 0x0000002a22597c20 */ /* 0x000fe40008410000 */
[----:B------:R-:W-:Y:S02]  /*cb20*/  FADD.FTZ R73, R73, R94 ;  /* 0x0000005e49497221 */ /* 0x000fe40000010000 */
[----:B------:R-:W-:Y:S02]  /*cb30*/  FFMA.FTZ R58, R46, UR41, -R85 ;  /* 0x000000292e3a7c23 */ /* 0x000fe40008010855 */
[----:B------:R-:W-:Y:S02]  /*cb40*/  FMUL.FTZ R2, R9, UR42 ;  /* 0x0000002a09027c20 */ /* 0x000fe40008410000 */
[----:B------:R-:W-:Y:S02]  /*cb50*/  FFMA.FTZ R85, R18, UR41, R95 ;  /* 0x0000002912557c23 */ /* 0x000fe4000801005f */
[----:B------:R-:W-:-:S02]  /*cb60*/  FFMA.FTZ R87, R38, UR41, -R87 ;  /* 0x0000002926577c23 */ /* 0x000fc40008010857 */
[----:B------:R-:W-:Y:S02]  /*cb70*/  FMUL.FTZ R95, R38, UR42 ;  /* 0x0000002a265f7c20 */ /* 0x000fe40008410000 */
[----:B------:R-:W-:Y:S02]  /*cb80*/  FFMA.FTZ R46, R20, UR41, R91 ;  /* 0x00000029142e7c23 */ /* 0x000fe4000801005b */
[C---:B------:R-:W-:Y:S02]  /*cb90*/  FFMA.FTZ R38, R22.reuse, UR41, -R89 ;  /* 0x0000002916267c23 */ /* 0x040fe40008010859 */
[----:B------:R-:W-:Y:S01]  /*cba0*/  FADD.FTZ R73, R73, R96 ;  /* 0x0000006049497221 */ /* 0x000fe20000010000 */
[----:B------:R-:W-:Y:S01]  /*cbb0*/  LEA R96, R27, -R148, 0x1 ;  /* 0x800000941b607211 */ /* 0x000fe200078e08ff */
[----:B------:R-:W-:Y:S02]  /*cbc0*/  FMUL.FTZ R91, R22, UR42 ;  /* 0x0000002a165b7c20 */ /* 0x000fe40008410000 */
[C---:B------:R-:W-:Y:S01]  /*cbd0*/  FFMA.FTZ R89, R35.reuse, UR41, -R2 ;  /* 0x0000002923597c23 */ /* 0x040fe20008010802 */
[----:B------:R-:W-:Y:S01]  /*cbe0*/  ISETP.GE.AND P0, PT, R96, 0x1, PT ;  /* 0x000000016000780c */ /* 0x000fe20003f06270 */
[----:B------:R-:W-:-:S02]  /*cbf0*/  FMUL.FTZ R2, R35, UR42 ;  /* 0x0000002a23027c20 */ /* 0x000fc40008410000 */
[----:B------:R-:W-:Y:S02]  /*cc00*/  FFMA.FTZ R35, R28, UR41, R95 ;  /* 0x000000291c237c23 */ /* 0x000fe4000801005f */
[----:B------:R-:W-:Y:S02]  /*cc10*/  FFMA.FTZ R22, R34, UR41, R91 ;  /* 0x0000002922167c23 */ /* 0x000fe4000801005b */
[----:B------:R-:W-:Y:S02]  /*cc20*/  FADD.FTZ R73, R73, R90 ;  /* 0x0000005a49497221 */ /* 0x000fe40000010000 */
[----:B------:R-:W-:Y:S02]  /*cc30*/  FMUL.FTZ R95, R42, UR42 ;  /* 0x0000002a2a5f7c20 */ /* 0x000fe40008410000 */
[----:B------:R-:W-:Y:S02]  /*cc40*/  FFMA.FTZ R91, R9, UR41, R2 ;  /* 0x00000029095b7c23 */ /* 0x000fe40008010002 */
[----:B------:R-:W-:-:S02]  /*cc50*/  FMUL.FTZ R2, R15, UR42 ;  /* 0x0000002a0f027c20 */ /* 0x000fc40008410000 */
[----:B------:R-:W-:Y:S02]  /*cc60*/  FADD.FTZ R86, R73, R86 ;  /* 0x0000005649567221 */ /* 0x000fe40000010000 */
[----:B------:R-:W-:Y:S02]  /*cc70*/  FFMA.FTZ R90, R40, UR41, -R95 ;  /* 0x00000029285a7c23 */ /* 0x000fe4000801085f */
[----:B------:R-:W-:Y:S02]  /*cc80*/  FMUL.FTZ R73, R10, UR42 ;  /* 0x0000002a0a497c20 */ /* 0x000fe40008410000 */
[----:B------:R-:W-:Y:S02]  /*cc90*/  FMUL.FTZ R97, R50, UR42 ;  /* 0x0000002a32617c20 */ /* 0x000fe40008410000 */
[----:B------:R-:W-:Y:S02]  /*cca0*/  FFMA.FTZ R95, R3, UR41, -R2 ;  /* 0x00000029035f7c23 */ /* 0x000fe40008010802 */
[----:B------:R-:W-:-:S02]  /*ccb0*/  FMUL.FTZ R2, R29, UR42 ;  /* 0x0000002a1d027c20 */ /* 0x000fc40008410000 */
[----:B------:R-:W-:Y:S02]  /*ccc0*/  FMUL.FTZ R99, R40, UR42 ;  /* 0x0000002a28637c20 */ /* 0x000fe40008410000 */
[C---:B------:R-:W-:Y:S02]  /*ccd0*/  FFMA.FTZ R73, R4.reuse, UR41, -R73 ;  /* 0x0000002904497c23 */ /* 0x040fe40008010849 */
[----:B------:R-:W-:Y:S02]  /*cce0*/  FMUL.FTZ R77, R4, UR42 ;  /* 0x0000002a044d7c20 */ /* 0x000fe40008410000 */
[----:B------:R-:W-:Y:S02]  /*ccf0*/  FFMA.FTZ R40, R84, UR41, -R97 ;  /* 0x0000002954287c23 */ /* 0x000fe40008010861 */
[----:B------:R-:W-:Y:S02]  /*cd00*/  FMUL.FTZ R4, R3, UR42 ;  /* 0x0000002a03047c20 */ /* 0x000fe40008410000 */
[----:B------:R-:W-:-:S02]  /*cd10*/  FFMA.FTZ R97, R5, UR41, -R2 ;  /* 0x0000002905617c23 */ /* 0x000fc40008010802 */
[----:B------:R-:W-:Y:S02]  /*cd20*/  FMUL.FTZ R79, R6, UR42 ;  /* 0x0000002a064f7c20 */ /* 0x000fe40008410000 */
[----:B------:R-:W-:Y:S02]  /*cd30*/  FMUL.FTZ R3, R84, UR42 ;  /* 0x0000002a54037c20 */ /* 0x000fe40008410000 */
[----:B------:R-:W-:Y:S02]  /*cd40*/  FMUL.FTZ R2, R5, UR42 ;  /* 0x0000002a05027c20 */ /* 0x000fe40008410000 */
[----:B------:R-:W-:Y:S02]  /*cd50*/  FFMA.FTZ R94, R42, UR41, R99 ;  /* 0x000000292a5e7c23 */ /* 0x000fe40008010063 */
[----:B------:R-:W-:Y:S02]  /*cd60*/  FFMA.FTZ R77, R10, UR41, R77 ;  /* 0x000000290a4d7c23 */ /* 0x000fe4000801004d */
[----:B------:R-:W-:-:S02]  /*cd70*/  FFMA.FTZ R79, R12, UR41, R79 ;  /* 0x000000290c4f7c23 */ /* 0x000fc4000801004f */
        /* <DEDUP_REMOVED lines=37> */
.L_x_654:
[----:B------:R-:W-:Y:S05]  /*cfd0*/  BSYNC B0 ;  /* 0x0000000000007941 */ /* 0x000fea0003800000 */
.L_x_653:
[----:B------:R-:W-:Y:S01]  /*cfe0*/  ULDC.64 UR20, c[0x0][0x2b8] ;  /* 0x0000ae0000147ab9 */ /* 0x000fe20000000a00 */
[C---:B------:R-:W-:Y:S01]  /*cff0*/  FMUL.FTZ R3, R150.reuse, R67 ;  /* 0x0000004396037220 */ /* 0x040fe20000410000 */
[----:B------:R-:W-:Y:S01]  /*d000*/  USHF.R.U32.HI UR22, URZ, 0x1, UR21 ;  /* 0x000000013f167899 */ /* 0x000fe20008011615 */
[-C--:B------:R-:W-:Y:S01]  /*d010*/  FMUL.FTZ R150, R150, R186.reuse ;  /* 0x000000ba96967220 */ /* 0x080fe20000410000 */
[----:B------:R-:W-:Y:S01]  /*d020*/  USHF.R.U64 UR20, UR20, 0x1, UR21 ;  /* 0x0000000114147899 */ /* 0x000fe20008001215 */
[----:B------:R-:W-:Y:S01]  /*d030*/  FFMA.FTZ R186, R152, R186, -R3 ;  /* 0x000000ba98ba7223 */ /* 0x000fe20000010803 */
[----:B------:R-:W-:Y:S01]  /*d040*/  UIMAD UR39, UR22, UR35, URZ ;  /* 0x00000023162772a4 */ /* 0x000fe2000f8e023f */
[-C--:B------:R-:W-:Y:S01]  /*d050*/  FMUL.FTZ R156, R156, R111.reuse ;  /* 0x0000006f9c9c7220 */ /* 0x080fe20000410000 */
[----:B------:R-:W-:Y:S01]  /*d060*/  UIMAD.WIDE.U32 UR22, UR20, UR35, URZ ;  /* 0x00000023141672a5 */ /* 0x000fe2000f8e003f */
[----:B------:R-:W-:Y:S01]  /*d070*/  FMUL.FTZ R64, R64, R111 ;  /* 0x0000006f40407220 */ /* 0x000fe20000410000 */
[----:B------:R-:W-:Y:S01]  /*d080*/  UIMAD UR39, UR36, UR20, UR39 ;  /* 0x00000014242772a4 */ /* 0x000fe2000f8e0227 */
[----:B------:R-:W-:Y:S01]  /*d090*/  FFMA.FTZ R150, R152, R67, R150 ;  /* 0x0000004398967223 */ /* 0x000fe20000010096 */
[----:B------:R-:W-:Y:S01]  /*d0a0*/  ULDC UR40, c[0x0][0x174] ;  /* 0x00005d0000287ab9 */ /* 0x000fe20000000800 */
[C---:B0-----:R-:W-:Y:S01]  /*d0b0*/  FMUL.FTZ R4, R67.reuse, R156 ;  /* 0x0000009c43047220 */ /* 0x041fe20000410000 */
[----:B------:R-:W-:Y:S01]  /*d0c0*/  ULDC.64 UR20, c[0x0][0x2c0] ;  /* 0x0000b00000147ab9 */ /* 0x000fe20000000a00 */
[----:B------:R-:W-:Y:S01]  /*d0d0*/  FMUL.FTZ R67, R67, R64 ;  /* 0x0000004043437220 */ /* 0x000fe20000410000 */
[----:B------:R-:W-:Y:S01]  /*d0e0*/  UIADD3 UR23, UR23, UR39, URZ ;  /* 0x0000002717177290 */ /* 0x000fe2000fffe03f */
[----:B------:R-:W-:Y:S01]  /*d0f0*/  FMUL.FTZ R150, R7, R150 ;  /* 0x0000009607967220 */ /* 0x000fe20000410000 */
[----:B------:R-:W-:Y:S01]  /*d100*/  UIMAD UR39, UR37, UR20, URZ ;  /* 0x00000014252772a4 */ /* 0x000fe2000f8e023f */
[C---:B------:R-:W-:Y:S01]  /*d110*/  FFMA.FTZ R4, R17.reuse, R64, R4 ;  /* 0x0000004011047223 */ /* 0x040fe20000010004 */
[----:B------:R-:W-:Y:S01]  /*d120*/  BSSY B0, `(.L_x_655) ;  /* 0x0000028000007945 */ /* 0x000fe20003800000 */
[----:B------:R-:W-:Y:S01]  /*d130*/  FFMA.FTZ R156, R17, R156, -R67 ;  /* 0x0000009c119c7223 */ /* 0x000fe20000010843 */
[----:B------:R-:W-:Y:S01]  /*d140*/  UIMAD UR39, UR18, UR21, UR39 ;  /* 0x00000015122772a4 */ /* 0x000fe2000f8e0227 */
[----:B------:R-:W-:Y:S01]  /*d150*/  FADD.FTZ R17, R86, R23 ;  /* 0x0000001756117221 */ /* 0x000fe20000010000 */
[----:B------:R-:W-:Y:S01]  /*d160*/  UIMAD.WIDE.U32 UR20, UR18, UR20, UR22 ;  /* 0x00000014121472a5 */ /* 0x000fe2000f8e0016 */
[----:B------:R-:W-:Y:S01]  /*d170*/  FADD.FTZ R151, R151, -R150 ;  /* 0x8000009697977221 */ /* 0x000fe20000010000 */
[----:B------:R-:W-:Y:S01]  /*d180*/  ISETP.GE.AND P1, PT, R96, 0x101, PT ;  /* 0x000001016000780c */ /* 0x000fe20003f26270 */
[----:B------:R-:W-:Y:S01]  /*d190*/  ULDC.64 UR22, c[0x0][0x320] ;  /* 0x0000c80000167ab9 */ /* 0x000fe20000000a00 */
[----:B------:R-:W-:Y:S01]  /*d1a0*/  FADD.FTZ R219, R64, R219 ;  /* 0x000000db40db7221 */ /* 0x000fe20000010000 */
[----:B------:R-:W-:Y:S01]  /*d1b0*/  UIADD3 UR39, UR39, UR21, URZ ;  /* 0x0000001527277290 */ /* 0x000fe2000fffe03f */
[----:B------:R-:W-:Y:S01]  /*d1c0*/  ISETP.GE.AND P2, PT, R96, 0x181, PT ;  /* 0x000001816000780c */ /* 0x000fe20003f46270 */
[----:B------:R-:W-:Y:S01]  /*d1d0*/  ULEA UR22, UP0, UR20, UR22, 0x3 ;  /* 0x0000001614167291 */ /* 0x000fe2000f80183f */
[----:B------:R-:W-:Y:S01]  /*d1e0*/  FADD.FTZ R83, R83, R4 ;  /* 0x0000000453537221 */ /* 0x000fe20000010000 */
[----:B------:R-:W-:Y:S01]  /*d1f0*/  UIADD3 UR21, UR6, -UR40, URZ ;  /* 0x8000002806157290 */ /* 0x000fe2000fffe03f */
[----:B------:R-:W-:Y:S01]  /*d200*/  FADD.FTZ R17, R17, R156 ;  /* 0x0000009c11117221 */ /* 0x000fe20000010000 */
[----:B------:R-:W-:Y:S01]  /*d210*/  ULEA.HI.X UR23, UR20, UR23, UR39, 0x3, UP0 ;  /* 0x0000001714177291 */ /* 0x000fe200080f1c27 */
[C---:B------:R-:W-:Y:S01]  /*d220*/  IADD3 R23, R148.reuse, 0x180, RZ ;  /* 0x0000018094177810 */ /* 0x040fe20007ffe0ff */
[----:B------:R-:W-:Y:S01]  /*d230*/  UIMAD UR20, UR21, -0x1000, URZ ;  /* 0xfffff000151478a4 */ /* 0x000fe2000f8e023f */
[----:B------:R-:W-:Y:S01]  /*d240*/  LEA R2, P0, R148, UR22, 0x2 ;  /* 0x0000001694027c11 */ /* 0x000fe2000f8010ff */
[----:B------:R-:W-:-:S03]  /*d250*/  USHF.L.U32 UR22, UR8, 0x2, URZ ;  /* 0x0000000208167899 */ /* 0x000fc6000800063f */
[----:B------:R-:W-:Y:S01]  /*d260*/  LEA.HI.X R3, R148, UR23, RZ, 0x2, P0 ;  /* 0x0000001794037c11 */ /* 0x000fe200080f14ff */
[----:B------:R-:W-:Y:S01]  /*d270*/  USHF.L.U64.HI UR23, UR8, 0x2, UR9 ;  /* 0x0000000208177899 */ /* 0x000fe20008010209 */
[----:B------:R-:W-:Y:S01]  /*d280*/  MOV R5, UR20 ;  /* 0x0000001400057c02 */ /* 0x000fe20008000f00 */
        /* <DEDUP_REMOVED lines=9> */
[-C--:B------:R-:W-:Y:S01]  /*d320*/  LEA.HI.SX32 R7, R7, R148.reuse, 0x1b ;  /* 0x0000009407077211 */ /* 0x080fe200078fdaff */
[----:B------:R-:W-:Y:S01]  /*d330*/  FADD.FTZ R66, R66, R5 ;  /* 0x0000000542427221 */ /* 0x000fe20000010000 */
[----:B------:R-:W-:Y:S02]  /*d340*/  IADD3 R5, R148, 0x80, RZ ;  /* 0x0000008094057810 */ /* 0x000fe40007ffe0ff */
[----:B------:R-:W-:Y:S02]  /*d350*/  IADD3 R3, R3, UR20, RZ ;  /* 0x0000001403037c10 */ /* 0x000fe4000fffe0ff */
[----:B------:R-:W-:-:S06]  /*d360*/  LEA.HI.SX32 R5, R5, R148, 0x1b ;  /* 0x0000009405057211 */ /* 0x000fcc00078fdaff */
[----:B------:R-:W0:Y:S01]  /*d370*/  LDS R5, [R5.X4+0x2300] ;  /* 0x0023000005057984 */ /* 0x000e220000004800 */
[----:B------:R-:W-:Y:S05]  /*d380*/  @!P0 BRA `(.L_x_656) ;  /* 0x0000001000008947 */ /* 0x000fea0003800000 */
[----:B0-----:R0:W-:Y:S02]  /*d390*/  RED.E.ADD.F32.FTZ.RN.STRONG.GPU [R2.64+-0x3e00], R5 ;  /* 0xffc200050200798e */ /* 0x0011e4000c10e79e */
.L_x_656:
[----:B------:R-:W-:Y:S05]  /*d3a0*/  BSYNC B0 ;  /* 0x0000000000007941 */ /* 0x000fea0003800000 */
.L_x_655:
[----:B------:R-:W1:Y:S01]  /*d3b0*/  LDS R7, [R7.X4+0x2500] ;  /* 0x0025000007077984 */ /* 0x000e620000004800 */
[----:B------:R-:W-:Y:S01]  /*d3c0*/  BSSY B0, `(.L_x_657) ;  /* 0x0000004000007945 */ /* 0x000fe20003800000 */
[----:B------:R-:W-:Y:S01]  /*d3d0*/  LEA.HI.SX32 R23, R23, R148, 0x1b ;  /* 0x0000009417177211 */ /* 0x000fe200078fdaff */
[----:B------:R-:W-:Y:S05]  /*d3e0*/  @!P1 BRA `(.L_x_658) ;  /* 0x0000001000009947 */ /* 0x000fea0003800000 */
[----:B-1----:R1:W-:Y:S02]  /*d3f0*/  RED.E.ADD.F32.FTZ.RN.STRONG.GPU [R2.64+-0x3c00], R7 ;  /* 0xffc400070200798e */ /* 0x0023e4000c10e79e */
.L_x_658:
[----:B------:R-:W-:Y:S05]  /*d400*/  BSYNC B0 ;  /* 0x0000000000007941 */ /* 0x000fea0003800000 */
.L_x_657:
[----:B------:R-:W2:Y:S01]  /*d410*/  LDS R23, [R23.X4+0x2700] ;  /* 0x0027000017177984 */ /* 0x000ea20000004800 */
[----:B------:R-:W-:Y:S01]  /*d420*/  BSSY B0, `(.L_x_659) ;  /* 0x0000005000007945 */ /* 0x000fe20003800000 */
[C---:B------:R-:W-:Y:S02]  /*d430*/  IADD3 R67, R148.reuse, 0x200, RZ ;  /* 0x0000020094437810 */ /* 0x040fe40007ffe0ff */
[----:B0-----:R-:W-:Y:S01]  /*d440*/  IADD3 R5, R148, 0x280, RZ ;  /* 0x0000028094057810 */ /* 0x001fe20007ffe0ff */
[----:B------:R-:W-:Y:S05]  /*d450*/  @!P2 BRA `(.L_x_660) ;  /* 0x000000100000a947 */ /* 0x000fea0003800000 */
[----:B--2---:R0:W-:Y:S02]  /*d460*/  RED.E.ADD.F32.FTZ.RN.STRONG.GPU [R2.64+-0x3a00], R23 ;  /* 0xffc600170200798e */ /* 0x0041e4000c10e79e */
.L_x_660:
[----:B------:R-:W-:Y:S05]  /*d470*/  BSYNC B0 ;  /* 0x0000000000007941 */ /* 0x000fea0003800000 */
.L_x_659:
        /* <DEDUP_REMOVED lines=14> */
.L_x_662:
[----:B---3--:R-:W-:Y:S05]  /*d560*/  BSYNC B0 ;  /* 0x0000000000007941 */ /* 0x008fea0003800000 */
.L_x_661:
[----:B-1--4-:R1:W3:Y:S01]  /*d570*/  LDS R5, [R6.X4+0x2b00] ;  /* 0x002b000006057984 */ /* 0x0122e20000004800 */
[----:B------:R-:W-:Y:S01]  /*d580*/  BSSY B0, `(.L_x_663) ;  /* 0x0000005000007945 */ /* 0x000fe20003800000 */
[----:B0-2---:R-:W-:Y:S02]  /*d590*/  IADD3 R23, R148, 0x380, RZ ;  /* 0x0000038094177810 */ /* 0x005fe40007ffe0ff */
[----:B------:R-:W-:Y:S01]  /*d5a0*/  LEA.HI.SX32 R7, R7, R148, 0x1b ;  /* 0x0000009407077211 */ /* 0x000fe200078fdaff */
[----:B------:R-:W-:Y:S05]  /*d5b0*/  @!P0 BRA `(.L_x_664) ;  /* 0x0000001000008947 */ /* 0x000fea0003800000 */
[----:B---3--:R0:W-:Y:S02]  /*d5c0*/  RED.E.ADD.F32.FTZ.RN.STRONG.GPU [R2.64+-0x3600], R5 ;  /* 0xffca00050200798e */ /* 0x0081e4000c10e79e */
.L_x_664:
[----:B------:R-:W-:Y:S05]  /*d5d0*/  BSYNC B0 ;  /* 0x0000000000007941 */ /* 0x000fea0003800000 */
.L_x_663:
[----:B------:R-:W2:Y:S01]  /*d5e0*/  LDS R7, [R7.X4+0x2d00] ;  /* 0x002d000007077984 */ /* 0x000ea20000004800 */
[----:B------:R-:W-:Y:S01]  /*d5f0*/  BSSY B0, `(.L_x_665) ;  /* 0x0000005000007945 */ /* 0x000fe20003800000 */
[----:B0--3--:R-:W-:-:S02]  /*d600*/  IADD3 R5, R148, 0x400, RZ ;  /* 0x0000040094057810 */ /* 0x009fc40007ffe0ff */
[----:B------:R-:W-:Y:S01]  /*d610*/  LEA.HI.SX32 R23, R23, R148, 0x1b ;  /* 0x0000009417177211 */ /* 0x000fe200078fdaff */
[----:B------:R-:W-:Y:S05]  /*d620*/  @!P1 BRA `(.L_x_666) ;  /* 0x0000001000009947 */ /* 0x000fea0003800000 */
[----:B--2---:R0:W-:Y:S02]  /*d630*/  RED.E.ADD.F32.FTZ.RN.STRONG.GPU [R2.64+-0x3400], R7 ;  /* 0xffcc00070200798e */ /* 0x0041e4000c10e79e */
.L_x_666:
[----:B------:R-:W-:Y:S05]  /*d640*/  BSYNC B0 ;  /* 0x0000000000007941 */ /* 0x000fea0003800000 */
.L_x_665:
[----:B------:R-:W3:Y:S01]  /*d650*/  LDS R23, [R23.X4+0x2f00] ;  /* 0x002f000017177984 */ /* 0x000ee20000004800 */
[----:B------:R-:W-:Y:S01]  /*d660*/  BSSY B0, `(.L_x_667) ;  /* 0x0000005000007945 */ /* 0x000fe20003800000 */
[----:B0-2---:R-:W-:Y:S02]  /*d670*/  IADD3 R7, R148, 0x480, RZ ;  /* 0x0000048094077810 */ /* 0x005fe40007ffe0ff */
[----:B------:R-:W-:Y:S01]  /*d680*/  LEA.HI.SX32 R5, R5, R148, 0x1b ;  /* 0x0000009405057211 */ /* 0x000fe200078fdaff */
[----:B------:R-:W-:Y:S05]  /*d690*/  @!P2 BRA `(.L_x_668) ;  /* 0x000000100000a947 */ /* 0x000fea0003800000 */
[----:B---3--:R0:W-:Y:S02]  /*d6a0*/  RED.E.ADD.F32.FTZ.RN.STRONG.GPU [R2.64+-0x3200], R23 ;  /* 0xffce00170200798e */ /* 0x0081e4000c10e79e */
.L_x_668:
[----:B------:R-:W-:Y:S05]  /*d6b0*/  BSYNC B0 ;  /* 0x0000000000007941 */ /* 0x000fea0003800000 */
.L_x_667:
[----:B------:R-:W2:Y:S01]  /*d6c0*/  LDS R5, [R5.X4+0x3100] ;  /* 0x0031000005057984 */ /* 0x000ea20000004800 */
[----:B------:R-:W-:Y:S01]  /*d6d0*/  BSSY B0, `(.L_x_669) ;  /* 0x0000005000007945 */ /* 0x000fe20003800000 */
[----:B0--3--:R-:W-:Y:S02]  /*d6e0*/  IADD3 R23, R148, 0x500, RZ ;  /* 0x0000050094177810 */ /* 0x009fe40007ffe0ff */
[----:B------:R-:W-:Y:S01]  /*d6f0*/  LEA.HI.SX32 R7, R7, R148, 0x1b ;  /* 0x0000009407077211 */ /* 0x000fe200078fdaff */
[----:B------:R-:W-:Y:S05]  /*d700*/  @!P3 BRA `(.L_x_670) ;  /* 0x000000100000b947 */ /* 0x000fea0003800000 */
[----:B--2---:R0:W-:Y:S02]  /*d710*/  RED.E.ADD.F32.FTZ.RN.STRONG.GPU [R2.64+-0x3000], R5 ;  /* 0xffd000050200798e */ /* 0x0041e4000c10e79e */
.L_x_670:
[----:B------:R-:W-:Y:S05]  /*d720*/  BSYNC B0 ;  /* 0x0000000000007941 */ /* 0x000fea0003800000 */
.L_x_669:
[----:B------:R-:W3:Y:S01]  /*d730*/  LDS R7, [R7.X4+0x3300] ;  /* 0x0033000007077984 */ /* 0x000ee20000004800 */
[----:B------:R-:W-:Y:S01]  /*d740*/  BSSY B0, `(.L_x_671) ;  /* 0x0000004000007945 */ /* 0x000fe20003800000 */
[----:B------:R-:W-:Y:S01]  /*d750*/  LEA.HI.SX32 R23, R23, R148, 0x1b ;  /* 0x0000009417177211 */ /* 0x000fe200078fdaff */
[----:B------:R-:W-:Y:S05]  /*d760*/  @!P4 BRA `(.L_x_672) ;  /* 0x000000100000c947 */ /* 0x000fea0003800000 */
[----:B---3--:R3:W-:Y:S02]  /*d770*/  RED.E.ADD.F32.FTZ.RN.STRONG.GPU [R2.64+-0x2e00], R7 ;  /* 0xffd200070200798e */ /* 0x0087e4000c10e79e */
.L_x_672:
[----:B------:R-:W-:Y:S05]  /*d780*/  BSYNC B0 ;  /* 0x0000000000007941 */ /* 0x000fea0003800000 */
.L_x_671:
[----:B------:R-:W4:Y:S01]  /*d790*/  LDS R23, [R23.X4+0x3500] ;  /* 0x0035000017177984 */ /* 0x000f220000004800 */
[----:B------:R-:W-:Y:S01]  /*d7a0*/  BSSY B0, `(.L_x_673) ;  /* 0x0000005000007945 */ /* 0x000fe20003800000 */
[----:B0-2---:R-:W-:-:S02]  /*d7b0*/  IADD3 R5, R148, 0x580, RZ ;  /* 0x0000058094057810 */ /* 0x005fc40007ffe0ff */
[----:B---3--:R-:W-:Y:S01]  /*d7c0*/  IADD3 R7, R148, 0x600, RZ ;  /* 0x0000060094077810 */ /* 0x008fe20007ffe0ff */
[----:B------:R-:W-:Y:S05]  /*d7d0*/  @!P5 BRA `(.L_x_674) ;  /* 0x000000100000d947 */ /* 0x000fea0003800000 */
[----:B----4-:R0:W-:Y:S02]  /*d7e0*/  RED.E.ADD.F32.FTZ.RN.STRONG.GPU [R2.64+-0x2c00], R23 ;  /* 0xffd400170200798e */ /* 0x0101e4000c10e79e */
.L_x_674:
[----:B------:R-:W-:Y:S05]  /*d7f0*/  BSYNC B0 ;  /* 0x0000000000007941 */ /* 0x000fea0003800000 */
.L_x_673:
        /* <DEDUP_REMOVED lines=14> */
.L_x_676:
[----:B------:R-:W-:Y:S05]  /*d8e0*/  BSYNC B0 ;  /* 0x0000000000007941 */ /* 0x000fea0003800000 */
.L_x_675:
[----:B------:R-:W2:Y:S01]  /*d8f0*/  LDS R7, [R7.X4+0x3900] ;  /* 0x0039000007077984 */ /* 0x000ea20000004800 */
[----:B------:R-:W-:Y:S01]  /*d900*/  BSSY B0, `(.L_x_677) ;  /* 0x0000005000007945 */ /* 0x000fe20003800000 */
[----:B0-----:R-:W-:-:S02]  /*d910*/  IADD3 R5, R148, 0x700, RZ ;  /* 0x0000070094057810 */ /* 0x001fc40007ffe0ff */
[----:B------:R-:W-:Y:S01]  /*d920*/  LEA.HI.SX32 R23, R23, R148, 0x1b ;  /* 0x0000009417177211 */ /* 0x000fe200078fdaff */
[----:B------:R-:W-:Y:S05]  /*d930*/  @!P0 BRA `(.L_x_678) ;  /* 0x0000001000008947 */ /* 0x000fea0003800000 */
[----:B--2---:R0:W-:Y:S02]  /*d940*/  RED.E.ADD.F32.FTZ.RN.STRONG.GPU [R2.64+-0x2800], R7 ;  /* 0xffd800070200798e */ /* 0x0041e4000c10e79e */
.L_x_678:
[----:B------:R-:W-:Y:S05]  /*d950*/  BSYNC B0 ;  /* 0x0000000000007941 */ /* 0x000fea0003800000 */
.L_x_677:
[----:B------:R-:W3:Y:S01]  /*d960*/  LDS R23, [R23.X4+0x3b00] ;  /* 0x003b000017177984 */ /* 0x000ee20000004800 */
[----:B------:R-:W-:Y:S01]  /*d970*/  BSSY B0, `(.L_x_679) ;  /* 0x0000005000007945 */ /* 0x000fe20003800000 */
[----:B0-2---:R-:W-:Y:S02]  /*d980*/  IADD3 R7, R148, 0x780, RZ ;  /* 0x0000078094077810 */ /* 0x005fe40007ffe0ff */
[----:B------:R-:W-:Y:S01]  /*d990*/  LEA.HI.SX32 R5, R5, R148, 0x1b ;  /* 0x0000009405057211 */ /* 0x000fe200078fdaff */
[----:B------:R-:W-:Y:S05]  /*d9a0*/  @!P1 BRA `(.L_x_680) ;  /* 0x0000001000009947 */ /* 0x000fea0003800000 */
[----:B---3--:R0:W-:Y:S02]  /*d9b0*/  RED.E.ADD.F32.FTZ.RN.STRONG.GPU [R2.64+-0x2600], R23 ;  /* 0xffda00170200798e */ /* 0x0081e4000c10e79e */
.L_x_680:
[----:B------:R-:W-:Y:S05]  /*d9c0*/  BSYNC B0 ;  /* 0x0000000000007941 */ /* 0x000fea0003800000 */
.L_x_679:
[----:B------:R-:W2:Y:S01]  /*d9d0*/  LDS R5, [R5.X4+0x3d00] ;  /* 0x003d000005057984 */ /* 0x000ea20000004800 */
[----:B------:R-:W-:Y:S01]  /*d9e0*/  BSSY B0, `(.L_x_681) ;  /* 0x0000005000007945 */ /* 0x000fe20003800000 */
[----:B0--3--:R-:W-:Y:S02]  /*d9f0*/  IADD3 R23, R148, 0x800, RZ ;  /* 0x0000080094177810 */ /* 0x009fe40007ffe0ff */
[----:B------:R-:W-:Y:S01]  /*da00*/  LEA.HI.SX32 R7, R7, R148, 0x1b ;  /* 0x0000009407077211 */ /* 0x000fe200078fdaff */
[----:B------:R-:W-:Y:S05]  /*da10*/  @!P2 BRA `(.L_x_682) ;  /* 0x000000100000a947 */ /* 0x000fea0003800000 */
[----:B--2---:R0:W-:Y:S02]  /*da20*/  RED.E.ADD.F32.FTZ.RN.STRONG.GPU [R2.64+-0x2400], R5 ;  /* 0xffdc00050200798e */ /* 0x0041e4000c10e79e */
.L_x_682:
[----:B------:R-:W-:Y:S05]  /*da30*/  BSYNC B0 ;  /* 0x0000000000007941 */ /* 0x000fea0003800000 */
.L_x_681:
[----:B------:R-:W3:Y:S01]  /*da40*/  LDS R7, [R7.X4+0x3f00] ;  /* 0x003f000007077984 */ /* 0x000ee20000004800 */
[----:B------:R-:W-:Y:S01]  /*da50*/  BSSY B0, `(.L_x_683) ;  /* 0x0000005000007945 */ /* 0x000fe20003800000 */
[----:B0-2---:R-:W-:-:S02]  /*da60*/  IADD3 R5, R148, 0x880, RZ ;  /* 0x0000088094057810 */ /* 0x005fc40007ffe0ff */
[----:B------:R-:W-:Y:S01]  /*da70*/  LEA.HI.SX32 R23, R23, R148, 0x1b ;  /* 0x0000009417177211 */ /* 0x000fe200078fdaff */
[----:B------:R-:W-:Y:S05]  /*da80*/  @!P3 BRA `(.L_x_684) ;  /* 0x000000100000b947 */ /* 0x000fea0003800000 */
[----:B---3--:R0:W-:Y:S02]  /*da90*/  RED.E.ADD.F32.FTZ.RN.STRONG.GPU [R2.64+-0x2200], R7 ;  /* 0xffde00070200798e */ /* 0x0081e4000c10e79e */
.L_x_684:
[----:B------:R-:W-:Y:S05]  /*daa0*/  BSYNC B0 ;  /* 0x0000000000007941 */ /* 0x000fea0003800000 */
.L_x_683:
[----:B------:R-:W2:Y:S01]  /*dab0*/  LDS R23, [R23.X4+0x4100] ;  /* 0x0041000017177984 */ /* 0x000ea20000004800 */
[----:B------:R-:W-:Y:S01]  /*dac0*/  BSSY B0, `(.L_x_685) ;  /* 0x0000004000007945 */ /* 0x000fe20003800000 */
[----:B------:R-:W-:Y:S01]  /*dad0*/  LEA.HI.SX32 R5, R5, R148, 0x1b ;  /* 0x0000009405057211 */ /* 0x000fe200078fdaff */
[----:B------:R-:W-:Y:S05]  /*dae0*/  @!P4 BRA `(.L_x_686) ;  /* 0x000000100000c947 */ /* 0x000fea0003800000 */
[----:B--2---:R2:W-:Y:S02]  /*daf0*/  RED.E.ADD.F32.FTZ.RN.STRONG.GPU [R2.64+-0x2000], R23 ;  /* 0xffe000170200798e */ /* 0x0045e4000c10e79e */
.L_x_686:
[----:B------:R-:W-:Y:S05]  /*db00*/  BSYNC B0 ;  /* 0x0000000000007941 */ /* 0x000fea0003800000 */
.L_x_685:
[----:B------:R-:W4:Y:S01]  /*db10*/  LDS R5, [R5.X4+0x4300] ;  /* 0x0043000005057984 */ /* 0x000f220000004800 */
[----:B------:R-:W-:Y:S01]  /*db20*/  BSSY B0, `(.L_x_687) ;  /* 0x0000005000007945 */ /* 0x000fe20003800000 */
[C---:B0--3--:R-:W-:Y:S02]  /*db30*/  IADD3 R7, R148.reuse, 0x900, RZ ;  /* 0x0000090094077810 */ /* 0x049fe40007ffe0ff */
[----:B--2---:R-:W-:Y:S01]  /*db40*/  IADD3 R23, R148, 0x980, RZ ;  /* 0x0000098094177810 */ /* 0x004fe20007ffe0ff */
[----:B------:R-:W-:Y:S05]  /*db50*/  @!P5 BRA `(.L_x_688) ;  /* 0x000000100000d947 */ /* 0x000fea0003800000 */
[----:B----4-:R0:W-:Y:S02]  /*db60*/  RED.E.ADD.F32.FTZ.RN.STRONG.GPU [R2.64+-0x1e00], R5 ;  /* 0xffe200050200798e */ /* 0x0101e4000c10e79e */
.L_x_688:
[----:B------:R-:W-:Y:S05]  /*db70*/  BSYNC B0 ;  /* 0x0000000000007941 */ /* 0x000fea0003800000 */
.L_x_687:
        /* <DEDUP_REMOVED lines=14> */
.L_x_690:
[----:B------:R-:W-:Y:S05]  /*dc60*/  BSYNC B0 ;  /* 0x0000000000007941 */ /* 0x000fea0003800000 */
.L_x_689:
[----:B------:R-:W2:Y:S01]  /*dc70*/  LDS R23, [R23.X4+0x4700] ;  /* 0x0047000017177984 */ /* 0x000ea20000004800 */
[----:B------:R-:W-:Y:S01]  /*dc80*/  BSSY B0, `(.L_x_691) ;  /* 0x0000005000007945 */ /* 0x000fe20003800000 */
[----:B0-----:R-:W-:Y:S02]  /*dc90*/  IADD3 R7, R148, 0xa80, RZ ;  /* 0x00000a8094077810 */ /* 0x001fe40007ffe0ff */
[----:B------:R-:W-:Y:S01]  /*dca0*/  LEA.HI.SX32 R5, R5, R148, 0x1b ;  /* 0x0000009405057211 */ /* 0x000fe200078fdaff */
[----:B------:R-:W-:Y:S05]  /*dcb0*/  @!P0 BRA `(.L_x_692) ;  /* 0x0000001000008947 */ /* 0x000fea0003800000 */
[----:B--2---:R0:W-:Y:S02]  /*dcc0*/  RED.E.ADD.F32.FTZ.RN.STRONG.GPU [R2.64+-0x1a00], R23 ;  /* 0xffe600170200798e */ /* 0x0041e4000c10e79e */
.L_x_692:
[----:B------:R-:W-:Y:S05]  /*dcd0*/  BSYNC B0 ;  /* 0x0000000000007941 */ /* 0x000fea0003800000 */
.L_x_691:
[----:B------:R-:W3:Y:S01]  /*dce0*/  LDS R5, [R5.X4+0x4900] ;  /* 0x0049000005057984 */ /* 0x000ee20000004800 */
[----:B------:R-:W-:Y:S01]  /*dcf0*/  BSSY B0, `(.L_x_693) ;  /* 0x0000005000007945 */ /* 0x000fe20003800000 */
[----:B0-2---:R-:W-:-:S02]  /*dd00*/  IADD3 R23, R148, 0xb00, RZ ;  /* 0x00000b0094177810 */ /* 0x005fc40007ffe0ff */
[----:B------:R-:W-:Y:S01]  /*dd10*/  LEA.HI.SX32 R7, R7, R148, 0x1b ;  /* 0x0000009407077211 */ /* 0x000fe200078fdaff */
[----:B------:R-:W-:Y:S05]  /*dd20*/  @!P1 BRA `(.L_x_694) ;  /* 0x0000001000009947 */ /* 0x000fea0003800000 */
[----:B---3--:R0:W-:Y:S02]  /*dd30*/  RED.E.ADD.F32.FTZ.RN.STRONG.GPU [R2.64+-0x1800], R5 ;  /* 0xffe800050200798e */ /* 0x0081e4000c10e79e */
.L_x_694:
[----:B------:R-:W-:Y:S05]  /*dd40*/  BSYNC B0 ;  /* 0x0000000000007941 */ /* 0x000fea0003800000 */
.L_x_693:
[----:B------:R-:W2:Y:S01]  /*dd50*/  LDS R7, [R7.X4+0x4b00] ;  /* 0x004b000007077984 */ /* 0x000ea20000004800 */
[----:B------:R-:W-:Y:S01]  /*dd60*/  BSSY B0, `(.L_x_695) ;  /* 0x0000005000007945 */ /* 0x000fe20003800000 */
[----:B0--3--:R-:W-:Y:S02]  /*dd70*/  IADD3 R5, R148, 0xb80, RZ ;  /* 0x00000b8094057810 */ /* 0x009fe40007ffe0ff */
[----:B------:R-:W-:Y:S01]  /*dd80*/  LEA.HI.SX32 R23, R23, R148, 0x1b ;  /* 0x0000009417177211 */ /* 0x000fe200078fdaff */
[----:B------:R-:W-:Y:S05]  /*dd90*/  @!P2 BRA `(.L_x_696) ;  /* 0x000000100000a947 */ /* 0x000fea0003800000 */
[----:B--2---:R0:W-:Y:S02]  /*dda0*/  RED.E.ADD.F32.FTZ.RN.STRONG.GPU [R2.64+-0x1600], R7 ;  /* 0xffea00070200798e */ /* 0x0041e4000c10e79e */
.L_x_696:
[----:B------:R-:W-:Y:S05]  /*ddb0*/  BSYNC B0 ;  /* 0x0000000000007941 */ /* 0x000fea0003800000 */
.L_x_695:
[----:B------:R-:W3:Y:S01]  /*ddc0*/  LDS R23, [R23.X4+0x4d00] ;  /* 0x004d000017177984 */ /* 0x000ee20000004800 */
[----:B------:R-:W-:Y:S01]  /*ddd0*/  BSSY B0, `(.L_x_697) ;  /* 0x0000005000007945 */ /* 0x000fe20003800000 */
[----:B0-2---:R-:W-:Y:S02]  /*dde0*/  IADD3 R7, R148, 0xc00, RZ ;  /* 0x00000c0094077810 */ /* 0x005fe40007ffe0ff */
[----:B------:R-:W-:Y:S01]  /*ddf0*/  LEA.HI.SX32 R5, R5, R148, 0x1b ;  /* 0x0000009405057211 */ /* 0x000fe200078fdaff */
[----:B------:R-:W-:Y:S05]  /*de00*/  @!P3 BRA `(.L_x_698) ;  /* 0x000000100000b947 */ /* 0x000fea0003800000 */
[----:B---3--:R0:W-:Y:S02]  /*de10*/  RED.E.ADD.F32.FTZ.RN.STRONG.GPU [R2.64+-0x1400], R23 ;  /* 0xffec00170200798e */ /* 0x0081e4000c10e79e */
.L_x_698:
[----:B------:R-:W-:Y:S05]  /*de20*/  BSYNC B0 ;  /* 0x0000000000007941 */ /* 0x000fea0003800000 */
.L_x_697:
[----:B------:R-:W2:Y:S01]  /*de30*/  LDS R5, [R5.X4+0x4f00] ;  /* 0x004f000005057984 */ /* 0x000ea20000004800 */
[----:B------:R-:W-:Y:S01]  /*de40*/  BSSY B0, `(.L_x_699) ;  /* 0x0000004000007945 */ /* 0x000fe20003800000 */
[----:B------:R-:W-:Y:S01]  /*de50*/  LEA.HI.SX32 R7, R7, R148, 0x1b ;  /* 0x0000009407077211 */ /* 0x000fe200078fdaff */
[----:B------:R-:W-:Y:S05]  /*de60*/  @!P4 BRA `(.L_x_700) ;  /* 0x000000100000c947 */ /* 0x000fea0003800000 */
[----:B--2---:R2:W-:Y:S02]  /*de70*/  RED.E.ADD.F32.FTZ.RN.STRONG.GPU [R2.64+-0x1200], R5 ;  /* 0xffee00050200798e */ /* 0x0045e4000c10e79e */
.L_x_700:
[----:B------:R-:W-:Y:S05]  /*de80*/  BSYNC B0 ;  /* 0x0000000000007941 */ /* 0x000fea0003800000 */
.L_x_699:
[----:B------:R-:W4:Y:S01]  /*de90*/  LDS R7, [R7.X4+0x5100] ;  /* 0x0051000007077984 */ /* 0x000f220000004800 */
[----:B------:R-:W-:Y:S01]  /*dea0*/  BSSY B0, `(.L_x_701) ;  /* 0x0000005000007945 */ /* 0x000fe20003800000 */
[----:B--2---:R-:W-:-:S02]  /*deb0*/  IADD3 R5, R148, 0xc80, RZ ;  /* 0x00000c8094057810 */ /* 0x004fc40007ffe0ff */
[----:B0--3--:R-:W-:Y:S01]  /*dec0*/  IADD3 R23, R148, 0xd00, RZ ;  /* 0x00000d0094177810 */ /* 0x009fe20007ffe0ff */
[----:B------:R-:W-:Y:S05]  /*ded0*/  @!P5 BRA `(.L_x_702) ;  /* 0x000000100000d947 */ /* 0x000fea0003800000 */
[----:B----4-:R0:W-:Y:S02]  /*dee0*/  RED.E.ADD.F32.FTZ.RN.STRONG.GPU [R2.64+-0x1000], R7 ;  /* 0xfff000070200798e */ /* 0x0101e4000c10e79e */
.L_x_702:
[----:B------:R-:W-:Y:S05]  /*def0*/  BSYNC B0 ;  /* 0x0000000000007941 */ /* 0x000fea0003800000 */
.L_x_701:
        /* <DEDUP_REMOVED lines=14> */
.L_x_704:
[----:B------:R-:W-:Y:S05]  /*dfe0*/  BSYNC B0 ;  /* 0x0000000000007941 */ /* 0x000fea0003800000 */
.L_x_703:
[----:B------:R-:W2:Y:S01]  /*dff0*/  LDS R23, [R23.X4+0x5500] ;  /* 0x0055000017177984 */ /* 0x000ea20000004800 */
[----:B------:R-:W-:Y:S01]  /*e000*/  BSSY B0, `(.L_x_705) ;  /* 0x0000005000007945 */ /* 0x000fe20003800000 */
[----:B0-----:R-:W-:-:S02]  /*e010*/  IADD3 R5, R148, 0xe00, RZ ;  /* 0x00000e0094057810 */ /* 0x001fc40007ffe0ff */
[----:B------:R-:W-:Y:S01]  /*e020*/  LEA.HI.SX32 R7, R7, R148, 0x1b ;  /* 0x0000009407077211 */ /* 0x000fe200078fdaff */
[----:B------:R-:W-:Y:S05]  /*e030*/  @!P0 BRA `(.L_x_706) ;  /* 0x0000001000008947 */ /* 0x000fea0003800000 */
[----:B--2---:R0:W-:Y:S02]  /*e040*/  RED.E.ADD.F32.FTZ.RN.STRONG.GPU [R2.64+-0xc00], R23 ;  /* 0xfff400170200798e */ /* 0x0041e4000c10e79e */
.L_x_706:
[----:B------:R-:W-:Y:S05]  /*e050*/  BSYNC B0 ;  /* 0x0000000000007941 */ /* 0x000fea0003800000 */
.L_x_705:
[----:B------:R-:W3:Y:S01]  /*e060*/  LDS R7, [R7.X4+0x5700] ;  /* 0x0057000007077984 */ /* 0x000ee20000004800 */
[----:B------:R-:W-:Y:S01]  /*e070*/  BSSY B0, `(.L_x_707) ;  /* 0x0000005000007945 */ /* 0x000fe20003800000 */
[----:B0-2---:R-:W-:Y:S02]  /*e080*/  IADD3 R23, R148, 0xe80, RZ ;  /* 0x00000e8094177810 */ /* 0x005fe40007ffe0ff */
[----:B------:R-:W-:Y:S01]  /*e090*/  LEA.HI.SX32 R5, R5, R148, 0x1b ;  /* 0x0000009405057211 */ /* 0x000fe200078fdaff */
[----:B------:R-:W-:Y:S05]  /*e0a0*/  @!P1 BRA `(.L_x_708) ;  /* 0x0000001000009947 */ /* 0x000fea0003800000 */
[----:B---3--:R0:W-:Y:S02]  /*e0b0*/  RED.E.ADD.F32.FTZ.RN.STRONG.GPU [R2.64+-0xa00], R7 ;  /* 0xfff600070200798e */ /* 0x0081e4000c10e79e */
.L_x_708:
[----:B------:R-:W-:Y:S05]  /*e0c0*/  BSYNC B0 ;  /* 0x0000000000007941 */ /* 0x000fea0003800000 */
.L_x_707:
[----:B------:R-:W2:Y:S01]  /*e0d0*/  LDS R5, [R5.X4+0x5900] ;  /* 0x0059000005057984 */ /* 0x000ea20000004800 */
[----:B------:R-:W-:Y:S01]  /*e0e0*/  BSSY B0, `(.L_x_709) ;  /* 0x0000005000007945 */ /* 0x000fe20003800000 */
[----:B0--3--:R-:W-:Y:S02]  /*e0f0*/  IADD3 R7, R148, 0xf00, RZ ;  /* 0x00000f0094077810 */ /* 0x009fe40007ffe0ff */
[----:B------:R-:W-:Y:S01]  /*e100*/  LEA.HI.SX32 R23, R23, R148, 0x1b ;  /* 0x0000009417177211 */ /* 0x000fe200078fdaff */
[----:B------:R-:W-:Y:S05]  /*e110*/  @!P2 BRA `(.L_x_710) ;  /* 0x000000100000a947 */ /* 0x000fea0003800000 */
[----:B--2---:R0:W-:Y:S02]  /*e120*/  RED.E.ADD.F32.FTZ.RN.STRONG.GPU [R2.64+-0x800], R5 ;  /* 0xfff800050200798e */ /* 0x0041e4000c10e79e */
.L_x_710:
[----:B------:R-:W-:Y:S05]  /*e130*/  BSYNC B0 ;  /* 0x0000000000007941 */ /* 0x000fea0003800000 */
.L_x_709:
[----:B------:R-:W3:Y:S01]  /*e140*/  LDS R23, [R23.X4+0x5b00] ;  /* 0x005b000017177984 */ /* 0x000ee20000004800 */
[----:B------:R-:W-:Y:S01]  /*e150*/  BSSY B0, `(.L_x_711) ;  /* 0x0000005000007945 */ /* 0x000fe20003800000 */
[----:B0-2---:R-:W-:-:S02]  /*e160*/  IADD3 R5, R148, 0xf80, RZ ;  /* 0x00000f8094057810 */ /* 0x005fc40007ffe0ff */
[----:B------:R-:W-:Y:S01]  /*e170*/  LEA.HI.SX32 R7, R7, R148, 0x1b ;  /* 0x0000009407077211 */ /* 0x000fe200078fdaff */
[----:B------:R-:W-:Y:S05]  /*e180*/  @!P3 BRA `(.L_x_712) ;  /* 0x000000100000b947 */ /* 0x000fea0003800000 */
[----:B---3--:R0:W-:Y:S02]  /*e190*/  RED.E.ADD.F32.FTZ.RN.STRONG.GPU [R2.64+-0x600], R23 ;  /* 0xfffa00170200798e */ /* 0x0081e4000c10e79e */
.L_x_712:
[----:B------:R-:W-:Y:S05]  /*e1a0*/  BSYNC B0 ;  /* 0x0000000000007941 */ /* 0x000fea0003800000 */
.L_x_711:
[----:B------:R-:W2:Y:S01]  /*e1b0*/  LDS R7, [R7.X4+0x5d00] ;  /* 0x005d000007077984 */ /* 0x000ea20000004800 */
[----:B------:R-:W-:Y:S01]  /*e1c0*/  BSSY B0, `(.L_x_713) ;  /* 0x0000004000007945 */ /* 0x000fe20003800000 */
[----:B------:R-:W-:Y:S01]  /*e1d0*/  LEA.HI.SX32 R5, R5, R148, 0x1b ;  /* 0x0000009405057211 */ /* 0x000fe200078fdaff */
[----:B------:R-:W-:Y:S05]  /*e1e0*/  @!P4 BRA `(.L_x_714) ;  /* 0x000000100000c947 */ /* 0x000fea0003800000 */
[----:B--2---:R2:W-:Y:S02]  /*e1f0*/  RED.E.ADD.F32.FTZ.RN.STRONG.GPU [R2.64+-0x400], R7 ;  /* 0xfffc00070200798e */ /* 0x0045e4000c10e79e */
.L_x_714:
[----:B------:R-:W-:Y:S05]  /*e200*/  BSYNC B0 ;  /* 0x0000000000007941 */ /* 0x000fea0003800000 */
.L_x_713:
[----:B------:R-:W4:Y:S01]  /*e210*/  LDS R5, [R5.X4+0x5f00] ;  /* 0x005f000005057984 */ /* 0x000f220000004800 */
[----:B------:R-:W-:Y:S01]  /*e220*/  BSSY B0, `(.L_x_715) ;  /* 0x0000003000007945 */ /* 0x000fe20003800000 */
[----:B------:R-:W-:Y:S05]  /*e230*/  @!P5 BRA `(.L_x_716) ;  /* 0x000000100000d947 */ /* 0x000fea0003800000 */
[----:B----4-:R4:W-:Y:S02]  /*e240*/  RED.E.ADD.F32.FTZ.RN.STRONG.GPU [R2.64+-0x200], R5 ;  /* 0xfffe00050200798e */ /* 0x0109e4000c10e79e */
.L_x_716:
[----:B------:R-:W-:Y:S05]  /*e250*/  BSYNC B0 ;  /* 0x0000000000007941 */ /* 0x000fea0003800000 */
.L_x_715:
[----:B0-2-4-:R-:W0:Y:S01]  /*e260*/  SHFL.DOWN PT, R2, R17, 0x1, 0x1f ;  /* 0x08201f0011027f89 */ /* 0x015e2200000e0000 */
[----:B------:R-:W-:Y:S01]  /*e270*/  ISETP.GT.AND P0, PT, R147, 0x1e, PT ;  /* 0x0000001e9300780c */ /* 0x000fe20003f04270 */
[----:B------:R-:W-:Y:S01]  /*e280*/  FADD.FTZ R172, R11, R172 ;  /* 0x000000ac0bac7221 */ /* 0x000fe20000010000 */
        /* <DEDUP_REMOVED lines=87> */
[----:B------:R-:W-:-:S02]  /*e800*/  FFMA.FTZ R36, R36, R29, R97 ;  /* 0x0000001d24247223 */ /* 0x000fc40000010061 */
        /* <DEDUP_REMOVED lines=63> */
.L_x_718:
[----:B0-----:R-:W-:Y:S05]  /*ec00*/  BSYNC B0 ;  /* 0x0000000000007941 */ /* 0x001fea0003800000 */
.L_x_717:
        /* <DEDUP_REMOVED lines=8> */
.L_x_618:
[----:B------:R-:W-:Y:S01]  /*ec90*/  BAR.SYNC.DEFER_BLOCKING 0x0 ;  /* 0x0000000000007b1d */ /* 0x000fe20000010000 */
[C---:B------:R-:W-:Y:S02]  /*eca0*/  LOP3.LUT R28, R146.reuse, 0x20, RZ, 0xfc, !PT ;  /* 0x00000020921c7812 */ /* 0x040fe400078efcff */
[-C--:B------:R-:W-:Y:S02]  /*ecb0*/  ISETP.GE.AND P2, PT, R146, R27.reuse, PT ;  /* 0x0000001b9200720c */ /* 0x080fe40003f46270 */
[----:B------:R-:W-:Y:S01]  /*ecc0*/  ISETP.GE.AND P1, PT, R28, R27, PT ;  /* 0x0000001b1c00720c */ /* 0x000fe20003f26270 */
[----:B------:R-:W2:Y:S01]  /*ecd0*/  LDL R52, [R1+0x8] ;  /* 0x0000080001347983 */ /* 0x000ea20000100800 */
[C---:B------:R-:W-:Y:S01]  /*ece0*/  LOP3.LUT R26, R146.reuse, 0x40, RZ, 0xfc, !PT ;  /* 0x00000040921a7812 */ /* 0x040fe200078efcff */
[----:B------:R-:W-:Y:S01]  /*ecf0*/  ULDC.64 UR8, c[0x0][0x2d8] ;  /* 0x0000b60000087ab9 */ /* 0x000fe20000000a00 */
[----:B------:R-:W-:Y:S01]  /*ed00*/  LOP3.LUT R0, R146, 0x60, RZ, 0xfc, !PT ;  /* 0x0000006092007812 */ /* 0x000fe200078efcff */
[----:B------:R-:W3:Y:S01]  /*ed10*/  LDL R50, [R1+0x4] ;  /* 0x0000040001327983 */ /* 0x000ee20000100800 */
[----:B------:R-:W-:-:S02]  /*ed20*/  PRMT R3, RZ, 0x7610, R3 ;  /* 0x00007610ff037816 */ /* 0x000fc40000000003 */
[C---:B------:R-:W-:Y:S01]  /*ed30*/  LOP3.LUT R2, R146.reuse, 0x80, RZ, 0xfc, !PT ;  /* 0x0000008092027812 */ /* 0x040fe200078efcff */
[----:B------:R-:W4:Y:S01]  /*ed40*/  LDL R48, [R1] ;  /* 0x0000000001307983 */ /* 0x000f220000100800 */
[----:B------:R-:W-:Y:S02]  /*ed50*/  PRMT R5, RZ, 0x7610, R5 ;  /* 0x00007610ff057816 */ /* 0x000fe40000000005 */
[C---:B0-----:R-:W-:Y:S02]  /*ed60*/  LOP3.LUT R4, R146.reuse, 0xa0, RZ, 0xfc, !PT ;  /* 0x000000a092047812 */ /* 0x041fe400078efcff */
[----:B------:R-:W-:Y:S02]  /*ed70*/  LOP3.LUT R6, R146, 0xc0, RZ, 0xfc, !PT ;  /* 0x000000c092067812 */ /* 0x000fe400078efcff */
[-C--:B------:R-:W-:Y:S02]  /*ed80*/  ISETP.GE.AND P0, PT, R26, R27.reuse, PT ;  /* 0x0000001b1a00720c */ /* 0x080fe40003f06270 */
[----:B------:R-:W-:Y:S01]  /*ed90*/  LOP3.LUT R8, R146, 0xe0, RZ, 0xfc, !PT ;  /* 0x000000e092087812 */ /* 0x000fe200078efcff */
[----:B------:R-:W2:Y:S01]  /*eda0*/  @!P2 LDG.E.U16 R3, [R92.64] ;  /* 0x0000001e5c03a981 */ /* 0x000ea2000c1e1500 */
[----:B------:R-:W-:-:S02]  /*edb0*/  ISETP.GE.AND P4, PT, R0, R27, PT ;  /* 0x0000001b0000720c */ /* 0x000fc40003f86270 */
[----:B------:R-:W-:Y:S01]  /*edc0*/  LOP3.LUT R10, R146, 0x100, RZ, 0xfc, !PT ;  /* 0x00000100920a7812 */ /* 0x000fe200078efcff */
[----:B------:R-:W3:Y:S01]  /*edd0*/  @!P1 LDG.E.U16 R5, [R92.64+0x40] ;  /* 0x0000401e5c059981 */ /* 0x000ee2000c1e1500 */
        /* <DEDUP_REMOVED lines=9> */
[----:B------:R-:W4:Y:S01]  /*ee70*/  @!P0 LDG.E.U16 R7, [R92.64+0x80] ;  /* 0x0000801e5c078981 */ /* 0x000f22000c1e1500 */
[C---:B------:R-:W-:Y:S02]  /*ee80*/  LOP3.LUT R12, R146.reuse, 0x120, RZ, 0xfc, !PT ;  /* 0x00000120920c7812 */ /* 0x040fe400078efcff */
[----:B------:R-:W-:Y:S01]  /*ee90*/  PRMT R32, RZ, 0x7610, R32 ;  /* 0x00007610ff207816 */ /* 0x000fe20000000020 */
[----:B------:R-:W5:Y:S01]  /*eea0*/  @!P4 LDG.E.U16 R9, [R92.64+0xc0] ;  /* 0x0000c01e5c09c981 */ /* 0x000f62000c1e1500 */
[----:B------:R-:W-:-:S02]  /*eeb0*/  LOP3.LUT R14, R146, 0x140, RZ, 0xfc, !PT ;  /* 0x00000140920e7812 */ /* 0x000fc400078efcff */
[----:B------:R-:W-:Y:S01]  /*eec0*/  PRMT R13, RZ, 0x7610, R13 ;  /* 0x00007610ff0d7816 */ /* 0x000fe2000000000d */
[----:B------:R-:W5:Y:S01]  /*eed0*/  @!P6 LDG.E.U16 R30, [R92.64+0x100] ;  /* 0x0001001e5c1ee981 */ /* 0x000f62000c1e1500 */
[C---:B------:R-:W-:Y:S02]  /*eee0*/  LOP3.LUT R16, R146.reuse, 0x160, RZ, 0xfc, !PT ;  /* 0x0000016092107812 */ /* 0x040fe400078efcff */
[----:B------:R-:W-:Y:S01]  /*eef0*/  PRMT R34, RZ, 0x7610, R34 ;  /* 0x00007610ff227816 */ /* 0x000fe20000000022 */
[----:B------:R-:W5:Y:S01]  /*ef00*/  @!P5 LDG.E.U16 R11, [R92.64+0x140] ;  /* 0x0001401e5c0bd981 */ /* 0x000f62000c1e1500 */
[C---:B------:R-:W-:Y:S02]  /*ef10*/  LOP3.LUT R18, R146.reuse, 0x180, RZ, 0xfc, !PT ;  /* 0x0000018092127812 */ /* 0x040fe400078efcff */
[----:B------:R-:W-:Y:S01]  /*ef20*/  LOP3.LUT R20, R146, 0x1a0, RZ, 0xfc, !PT ;  /* 0x000001a092147812 */ /* 0x000fe200078efcff */
[----:B------:R-:W5:Y:S01]  /*ef30*/  @!P3 LDG.E.U16 R32, [R92.64+0x180] ;  /* 0x0001801e5c20b981 */ /* 0x000f62000c1e1500 */
[----:B------:R-:W-:-:S02]  /*ef40*/  ISETP.GE.AND P0, PT, R12, R27, PT ;  /* 0x0000001b0c00720c */ /* 0x000fc40003f06270 */
[----:B------:R-:W-:Y:S01]  /*ef50*/  LOP3.LUT R22, R146, 0x1c0, RZ, 0xfc, !PT ;  /* 0x000001c092167812 */ /* 0x000fe200078efcff */
[----:B------:R-:W5:Y:S01]  /*ef60*/  @!P2 LDG.E.U16 R13, [R92.64+0x1c0] ;  /* 0x0001c01e5c0da981 */ /* 0x000f62000c1e1500 */
[-C--:B------:R-:W-:Y:S02]  /*ef70*/  ISETP.GE.AND P4, PT, R14, R27.reuse, PT ;  /* 0x0000001b0e00720c */ /* 0x080fe40003f86270 */
[----:B------:R-:W-:Y:S01]  /*ef80*/  LOP3.LUT R24, R146, 0x1e0, RZ, 0xfc, !PT ;  /* 0x000001e092187812 */ /* 0x000fe200078efcff */
[----:B------:R-:W5:Y:S01]  /*ef90*/  @!P1 LDG.E.U16 R34, [R92.64+0x200] ;  /* 0x0002001e5c229981 */ /* 0x000f62000c1e1500 */
        /* <DEDUP_REMOVED lines=45> */
[----:B------:R-:W-:Y:S01]  /*f270*/  LDS.U16 R11, [R145+0x10] ;  /* 0x00001000910b7984 */ /* 0x000fe20000000400 */
[----:B0-----:R-:W-:-:S02]  /*f280*/  HADD2.F32 R3, -RZ, R3.H0_H0 ;  /* 0x20000003ff037230 */ /* 0x001fc40000004100 */
[----:B-1----:R-:W-:-:S03]  /*f290*/  HADD2.F32 R7, -RZ, R7.H0_H0 ;  /* 0x20000007ff077230 */ /* 0x002fc60000004100 */
[----:B------:R-:W-:Y:S02]  /*f2a0*/  FADD.FTZ R15, R3, UR5 ;  /* 0x00000005030f7e21 */ /* 0x000fe40008010000 */
[----:B------:R-:W-:Y:S01]  /*f2b0*/  LDS.U16 R3, [R145+0x8] ;  /* 0x0000080091037984 */ /* 0x000fe20000000400 */
[----:B------:R-:W-:Y:S02]  /*f2c0*/  FADD.FTZ R19, R7, UR5 ;  /* 0x0000000507137e21 */ /* 0x000fe40008010000 */
[----:B------:R-:W-:Y:S01]  /*f2d0*/  FSETP.GTU.FTZ.AND P1, PT, R15, 20, PT ;  /* 0x41a000000f00780b */ /* 0x000fe20003f3c000 */
[----:B--2---:R-:W-:Y:S01]  /*f2e0*/  HADD2.F32 R9, -RZ, R9.H0_H0 ;  /* 0x20000009ff097230 */ /* 0x004fe20000004100 */
[----:B------:R-:W-:Y:S01]  /*f2f0*/  LDS.U16 R7, [R145+0xc] ;  /* 0x00000c0091077984 */ /* 0x000fe20000000400 */
[----:B------:R-:W-:Y:S01]  /*f300*/  FSETP.GTU.FTZ.AND P5, PT, R19, 20, PT ;  /* 0x41a000001300780b */ /* 0x000fe20003fbc000 */
[----:B---3--:R-:W-:Y:S02]  /*f310*/  HADD2.F32 R5, -RZ, R5.H0_H0 ;  /* 0x20000005ff057230 */ /* 0x008fe40000004100 */
[----:B------:R-:W-:-:S02]  /*f320*/  FADD.FTZ R21, R9, UR5 ;  /* 0x0000000509157e21 */ /* 0x000fc40008010000 */
[----:B------:R-:W0:Y:S01]  /*f330*/  LDS.U16 R9, [R145+0xe] ;  /* 0x00000e0091097984 */ /* 0x000e220000000400 */
[----:B------:R-:W-:-:S03]  /*f340*/  FADD.FTZ R17, R5, UR5 ;  /* 0x0000000505117e21 */ /* 0x000fc60008010000 */
[----:B------:R-:W1:Y:S01]  /*f350*/  LDS.U16 R5, [R145+0xa] ;  /* 0x00000a0091057984 */ /* 0x000e620000000400 */
[----:B------:R-:W-:Y:S01]  /*f360*/  @!P1 FMUL.FTZ R15, R15, -1.4426950216293334961 ;  /* 0xbfb8aa3b0f0f9820 */ /* 0x000fe20000410000 */
[----:B------:R-:W-:Y:S02]  /*f370*/  FSETP.GTU.FTZ.AND P6, PT, R17, 20, PT ;  /* 0x41a000001100780b */ /* 0x000fe40003fdc000 */
[----:B------:R-:W-:-:S03]  /*f380*/  @!P5 FMUL.FTZ R19, R19, -1.4426950216293334961 ;  /* 0xbfb8aa3b1313d820 */ /* 0x000fc60000410000 */
[----:B------:R-:W2:Y:S08]  /*f390*/  @!P1 MUFU.EX2 R15, R15 ;  /* 0x0000000f000f9308 */ /* 0x000eb00000000800 */
[----:B------:R-:W3:Y:S01]  /*f3a0*/  @!P5 MUFU.EX2 R19, R19 ;  /* 0x000000130013d308 */ /* 0x000ee20000000800 */
[----:B------:R-:W-:-:S07]  /*f3b0*/  @!P6 FMUL.FTZ R17, R17, -1.4426950216293334961 ;  /* 0xbfb8aa3b1111e820 */ /* 0x000fce0000410000 */
[----:B------:R-:W5:Y:S01]  /*f3c0*/  @!P6 MUFU.EX2 R17, R17 ;  /* 0x000000110011e308 */ /* 0x000f620000000800 */
[----:B--2---:R-:W-:Y:S02]  /*f3d0*/  @!P1 FADD.FTZ R15, R15, 1 ;  /* 0x3f8000000f0f9421 */ /* 0x004fe40000010000 */
[----:B---3--:R-:W-:-:S05]  /*f3e0*/  @!P5 FADD.FTZ R19, R19, 1 ;  /* 0x3f8000001313d421 */ /* 0x008fca0000010000 */
[----:B------:R-:W2:Y:S01]  /*f3f0*/  @!P1 MUFU.RCP R30, R15 ;  /* 0x0000000f001e9308 */ /* 0x000ea20000001000 */
[----:B----4-:R-:W-:-:S07]  /*f400*/  HADD2.F32 R13, -RZ, R13.H0_H0 ;  /* 0x2000000dff0d7230 */ /* 0x010fce0000004100 */
[----:B------:R-:W3:Y:S01]  /*f410*/  @!P5 MUFU.RCP R32, R19 ;  /* 0x000000130020d308 */ /* 0x000ee20000001000 */
[----:B0-----:R-:W-:Y:S01]  /*f420*/  HADD2.F32 R9, -RZ, R9.H0_H0 ;  /* 0x20000009ff097230 */ /* 0x001fe20000004100 */
[----:B-----5:R-:W-:Y:S02]  /*f430*/  @!P6 FADD.FTZ R17, R17, 1 ;  /* 0x3f8000001111e421 */ /* 0x020fe40000010000 */
[----:B------:R-:W-:Y:S02]  /*f440*/  FADD.FTZ R13, R13, UR5 ;  /* 0x000000050d0d7e21 */ /* 0x000fe40008010000 */
[----:B------:R-:W-:Y:S02]  /*f450*/  FADD.FTZ R9, R9, UR5 ;  /* 0x0000000509097e21 */ /* 0x000fe40008010000 */
[----:B--2---:R-:W-:Y:S01]  /*f460*/  @!P1 FMUL.FTZ R157, R157, R30 ;  /* 0x0000001e9d9d9220 */ /* 0x004fe20000410000 */
[----:B------:R-:W0:Y:S02]  /*f470*/  @!P6 MUFU.RCP R17, R17 ;  /* 0x000000110011e308 */ /* 0x000e240000001000 */
[----:B------:R-:W-:Y:S01]  /*f480*/  FSETP.GTU.FTZ.AND P1, PT, R9, 20, PT ;  /* 0x41a000000900780b */ /* 0x000fe20003f3c000 */
[----:B------:R-:W-:Y:S01]  /*f490*/  HADD2.F32 R3, -RZ, R3.H0_H0 ;  /* 0x20000003ff037230 */ /* 0x000fe20000004100 */
[----:B---3--:R-:W-:Y:S01]  /*f4a0*/  @!P5 FMUL.FTZ R159, R159, R32 ;  /* 0x000000209f9fd220 */ /* 0x008fe20000410000 */
[----:B------:R-:W-:Y:S01]  /*f4b0*/  FSETP.GTU.FTZ.AND P5, PT, R13, 20, PT ;  /* 0x41a000000d00780b */ /* 0x000fe20003fbc000 */
[----:B-1----:R-:W-:-:S02]  /*f4c0*/  HADD2.F32 R5, -RZ, R5.H0_H0 ;  /* 0x20000005ff057230 */ /* 0x002fc40000004100 */
[----:B------:R-:W-:Y:S01]  /*f4d0*/  HADD2.F32 R7, -RZ, R7.H0_H0 ;  /* 0x20000007ff077230 */ /* 0x000fe20000004100 */
[----:B------:R-:W-:Y:S01]  /*f4e0*/  FADD.FTZ R3, R3, UR5 ;  /* 0x0000000503037e21 */ /* 0x000fe20008010000 */
[----:B------:R-:W-:Y:S01]  /*f4f0*/  HADD2.F32 R11, -RZ, R11.H0_H0 ;  /* 0x2000000bff0b7230 */ /* 0x000fe20000004100 */
[----:B------:R-:W-:Y:S02]  /*f500*/  FADD.FTZ R5, R5, UR5 ;  /* 0x0000000505057e21 */ /* 0x000fe40008010000 */
[----:B------:R-:W-:Y:S01]  /*f510*/  FADD.FTZ R7, R7, UR5 ;  /* 0x0000000507077e21 */ /* 0x000fe20008010000 */
[----:B------:R-:W-:Y:S01]  /*f520*/  FSETP.GTU.FTZ.AND P4, PT, R3, 20, PT ;  /* 0x41a000000300780b */ /* 0x000fe20003f9c000 */
[----:B------:R-:W-:Y:S01]  /*f530*/  FADD.FTZ R11, R11, UR5 ;  /* 0x000000050b0b7e21 */ /* 0x000fe20008010000 */
[----:B------:R-:W-:Y:S01]  /*f540*/  FSETP.GTU.FTZ.AND P3, PT, R5, 20, PT ;  /* 0x41a000000500780b */ /* 0x000fe20003f7c000 */
[----:B------:R-:W-:Y:S01]  /*f550*/  @!P1 FMUL.FTZ R9, R9, -1.4426950216293334961 ;  /* 0xbfb8aa3b09099820 */ /* 0x000fe20000410000 */
[----:B------:R-:W-:Y:S01]  /*f560*/  FSETP.GTU.FTZ.AND P2, PT, R7, 20, PT ;  /* 0x41a000000700780b */ /* 0x000fe20003f5c000 */
[----:B------:R-:W-:-:S02]  /*f570*/  @!P5 FMUL.FTZ R13, R13, -1.4426950216293334961 ;  /* 0xbfb8aa3b0d0dd820 */ /* 0x000fc40000410000 */
[----:B0-----:R-:W-:Y:S01]  /*f580*/  @!P6 FMUL.FTZ R158, R158, R17 ;  /* 0x000000119e9ee220 */ /* 0x001fe20000410000 */
[----:B------:R-:W-:Y:S01]  /*f590*/  FSETP.GTU.FTZ.AND P6, PT, R11, 20, PT ;  /* 0x41a000000b00780b */ /* 0x000fe20003fdc000 */
[----:B------:R-:W0:Y:S01]  /*f5a0*/  @!P1 MUFU.EX2 R9, R9 ;  /* 0x0000000900099308 */ /* 0x000e220000000800 */
[----:B------:R-:W-:-:S07]  /*f5b0*/  FSETP.GTU.FTZ.AND P0, PT, R21, 20, PT ;  /* 0x41a000001500780b */ /* 0x000fce0003f1c000 */
[----:B------:R-:W1:Y:S01]  /*f5c0*/  @!P5 MUFU.EX2 R13, R13 ;  /* 0x0000000d000dd308 */ /* 0x000e620000000800 */
[----:B------:R-:W-:Y:S02]  /*f5d0*/  @!P4 FMUL.FTZ R3, R3, -1.4426950216293334961 ;  /* 0xbfb8aa3b0303c820 */ /* 0x000fe40000410000 */
[----:B------:R-:W-:Y:S02]  /*f5e0*/  @!P3 FMUL.FTZ R5, R5, -1.4426950216293334961 ;  /* 0xbfb8aa3b0505b820 */ /* 0x000fe40000410000 */
[----:B------:R-:W-:Y:S02]  /*f5f0*/  @!P2 FMUL.FTZ R7, R7, -1.4426950216293334961 ;  /* 0xbfb8aa3b0707a820 */ /* 0x000fe40000410000 */
[----:B------:R-:W-:Y:S01]  /*f600*/  @!P6 FMUL.FTZ R11, R11, -1.4426950216293334961 ;  /* 0xbfb8aa3b0b0be820 */ /* 0x000fe20000410000 */
[----:B------:R-:W2:Y:S01]  /*f610*/  @!P4 MUFU.EX2 R3, R3 ;  /* 0x000000030003c308 */ /* 0x000ea20000000800 */
[----:B0-----:R-:W-:-:S07]  /*f620*/  @!P1 FADD.FTZ R9, R9, 1 ;  /* 0x3f80000009099421 */ /* 0x001fce0000010000 */
[----:B------:R-:W0:Y:S01]  /*f630*/  @!P3 MUFU.EX2 R5, R5 ;  /* 0x000000050005b308 */ /* 0x000e220000000800 */
[----:B-1----:R-:W-:-:S07]  /*f640*/  @!P5 FADD.FTZ R13, R13, 1 ;  /* 0x3f8000000d0dd421 */ /* 0x002fce0000010000 */
[----:B------:R-:W1:Y:S01]  /*f650*/  @!P2 MUFU.EX2 R7, R7 ;  /* 0x000000070007a308 */ /* 0x000e620000000800 */
[----:B------:R-:W-:Y:S01]  /*f660*/  @!P0 FMUL.FTZ R21, R21, -1.4426950216293334961 ;  /* 0xbfb8aa3b15158820 */ /* 0x000fe20000410000 */
[----:B------:R-:W-:-:S06]  /*f670*/  SHF.L.U32 R15, R148, 0x4, RZ ;  /* 0x00000004940f7819 */ /* 0x000fcc00000006ff */
[----:B------:R-:W3:Y:S01]  /*f680*/  @!P6 MUFU.EX2 R11, R11 ;  /* 0x0000000b000be308 */ /* 0x000ee20000000800 */
[----:B------:R-:W-:Y:S01]  /*f690*/  LOP3.LUT R30, R15, 0xfffffe00, RZ, 0xc0, !PT ;  /* 0xfffffe000f1e7812 */ /* 0x000fe200078ec0ff */
[----:B--2---:R-:W-:-:S06]  /*f6a0*/  @!P4 FADD.FTZ R3, R3, 1 ;  /* 0x3f8000000303c421 */ /* 0x004fcc0000010000 */
[----:B------:R-:W2:Y:S01]  /*f6b0*/  @!P1 MUFU.RCP R9, R9 ;  /* 0x0000000900099308 */ /* 0x000ea20000001000 */
[----:B0-----:R-:W-:-:S07]  /*f6c0*/  @!P3 FADD.FTZ R5, R5, 1 ;  /* 0x3f8000000505b421 */ /* 0x001fce0000010000 */
[----:B------:R-:W0:Y:S01]  /*f6d0*/  @!P5 MUFU.RCP R13, R13 ;  /* 0x0000000d000dd308 */ /* 0x000e220000001000 */
[----:B-1----:R-:W-:Y:S01]  /*f6e0*/  @!P2 FADD.FTZ R7, R7, 1 ;  /* 0x3f8000000707a421 */ /* 0x002fe20000010000 */
[----:B------:R-:W-:-:S06]  /*f6f0*/  LEA R46, R147, R30, 0x4 ;  /* 0x0000001e932e7211 */ /* 0x000fcc00078e20ff */
[----:B------:R-:W1:Y:S01]  /*f700*/  @!P0 MUFU.EX2 R21, R21 ;  /* 0x0000001500158308 */ /* 0x000e620000000800 */
[----:B---3--:R-:W-:-:S07]  /*f710*/  @!P6 FADD.FTZ R11, R11, 1 ;  /* 0x3f8000000b0be421 */ /* 0x008fce0000010000 */
[----:B------:R3:W-:Y:S01]  /*f720*/  @!P4 MUFU.RCP R38, R3 ;  /* 0x000000030026c308 */ /* 0x0007e20000001000 */
[----:B--2---:R-:W-:-:S07]  /*f730*/  @!P1 FMUL.FTZ R164, R164, R9 ;  /* 0x00000009a4a49220 */ /* 0x004fce0000410000 */
[----:B------:R2:W-:Y:S01]  /*f740*/  @!P3 MUFU.RCP R39, R5 ;  /* 0x000000050027b308 */ /* 0x0005e20000001000 */
[----:B---3--:R-:W-:Y:S01]  /*f750*/  IADD3 R3, R46, 0x6, RZ ;  /* 0x000000062e037810 */ /* 0x008fe20007ffe0ff */
[----:B0-----:R-:W-:Y:S01]  /*f760*/  @!P5 FMUL.FTZ R166, R166, R13 ;  /* 0x0000000da6a6d220 */ /* 0x001fe20000410000 */
[----:B------:R-:W-:Y:S05]  /*f770*/  LDS.U16 R9, [R145+0x1a] ;  /* 0x00001a0091097984 */ /* 0x000fea0000000400 */
[----:B------:R0:W-:Y:S01]  /*f780*/  @!P2 MUFU.RCP R40, R7 ;  /* 0x000000070028a308 */ /* 0x0001e20000001000 */
[----:B--2---:R-:W-:Y:S01]  /*f790*/  IADD3 R5, R46, 0x9, RZ ;  /* 0x000000092e057810 */ /* 0x004fe20007ffe0ff */
[----:B------:R-:W-:Y:S01]  /*f7a0*/  LDS.U16 R13, [R145+0x1e] ;  /* 0x00001e00910d7984 */ /* 0x000fe20000000400 */
[----:B------:R-:W-:-:S02]  /*f7b0*/  LEA.HI.SX32 R25, R3, R46, 0x1b ;  /* 0x0000002e03197211 */ /* 0x000fc400078fdaff */
[----:B0-----:R-:W-:-:S03]  /*f7c0*/  IADD3 R7, R46, 0xf, RZ ;  /* 0x0000000f2e077810 */ /* 0x001fc60007ffe0ff */
[----:B------:R0:W-:Y:S01]  /*f7d0*/  @!P6 MUFU.RCP R44, R11 ;  /* 0x0000000b002ce308 */ /* 0x0001e20000001000 */
[-C--:B------:R-:W-:Y:S01]  /*f7e0*/  LEA.HI.SX32 R31, R5, R46.reuse, 0x1b ;  /* 0x0000002e051f7211 */ /* 0x080fe200078fdaff */
[----:B------:R-:W-:Y:S01]  /*f7f0*/  LDS.U16 R3, [R145+0x14] ;  /* 0x0000140091037984 */ /* 0x000fe20000000400 */
[----:B------:R-:W-:Y:S01]  /*f800*/  LEA.HI.SX32 R43, R7, R46, 0x1b ;  /* 0x0000002e072b7211 */ /* 0x000fe200078fdaff */
[----:B-1----:R-:W-:Y:S02]  /*f810*/  @!P0 FADD.FTZ R21, R21, 1 ;  /* 0x3f80000015158421 */ /* 0x002fe40000010000 */
[----:B------:R-:W1:Y:S04]  /*f820*/  LDS.U16 R5, [R145+0x16] ;  /* 0x0000160091057984 */ /* 0x000e680000000400 */
[----:B------:R-:W2:Y:S04]  /*f830*/  LDS.U16 R7, [R145+0x18] ;  /* 0x0000180091077984 */ /* 0x000ea80000000400 */
[----:B0-----:R-:W0:Y:S04]  /*f840*/  LDS.U16 R11, [R145+0x1c] ;  /* 0x00001c00910b7984 */ /* 0x001e280000000400 */
[----:B------:R-:W-:Y:S06]  /*f850*/  BAR.SYNC.DEFER_BLOCKING 0x0 ;  /* 0x0000000000007b1d */ /* 0x000fec0000010000 */
[----:B------:R3:W4:Y:S01]  /*f860*/  @!P0 MUFU.RCP R37, R21 ;  /* 0x0000001500258308 */ /* 0x0007220000001000 */
[----:B------:R-:W-:-:S02]  /*f870*/  IADD3 R15, R46, 0x1, RZ ;  /* 0x000000012e0f7810 */ /* 0x000fc40007ffe0ff */
[C---:B------:R-:W-:Y:S02]  /*f880*/  IADD3 R17, R46.reuse, 0x2, RZ ;  /* 0x000000022e117810 */ /* 0x040fe40007ffe0ff */
[C---:B------:R-:W-:Y:S02]  /*f890*/  IADD3 R19, R46.reuse, 0x3, RZ ;  /* 0x000000032e137810 */ /* 0x040fe40007ffe0ff */
[C---:B------:R-:W-:Y:S02]  /*f8a0*/  IADD3 R36, R46.reuse, 0xe, RZ ;  /* 0x0000000e2e247810 */ /* 0x040fe40007ffe0ff */
[C---:B---3--:R-:W-:Y:S02]  /*f8b0*/  IADD3 R21, R46.reuse, 0x4, RZ ;  /* 0x000000042e157810 */ /* 0x048fe40007ffe0ff */
[----:B------:R-:W-:Y:S02]  /*f8c0*/  IADD3 R23, R46, 0x5, RZ ;  /* 0x000000052e177810 */ /* 0x000fe40007ffe0ff */
[----:B------:R-:W-:-:S02]  /*f8d0*/  LEA.HI.SX32 R15, R15, R46, 0x1b ;  /* 0x0000002e0f0f7211 */ /* 0x000fc400078fdaff */
[-C--:B------:R-:W-:Y:S02]  /*f8e0*/  LEA.HI.SX32 R17, R17, R46.reuse, 0x1b ;  /* 0x0000002e11117211 */ /* 0x080fe400078fdaff */
[C---:B------:R-:W-:Y:S02]  /*f8f0*/  IADD3 R29, R46.reuse, 0x7, RZ ;  /* 0x000000072e1d7810 */ /* 0x040fe40007ffe0ff */
[-C--:B------:R-:W-:Y:S02]  /*f900*/  LEA.HI.SX32 R19, R19, R46.reuse, 0x1b ;  /* 0x0000002e13137211 */ /* 0x080fe400078fdaff */
[----:B------:R-:W-:Y:S02]  /*f910*/  IADD3 R30, R46, 0x8, RZ ;  /* 0x000000082e1e7810 */ /* 0x000fe40007ffe0ff */
[-C--:B------:R-:W-:Y:S02]  /*f920*/  LEA.HI.SX32 R21, R21, R46.reuse, 0x1b ;  /* 0x0000002e15157211 */ /* 0x080fe400078fdaff */
[-C--:B------:R-:W-:Y:S01]  /*f930*/  LEA.HI.SX32 R42, R36, R46.reuse, 0x1b ;  /* 0x0000002e242a7211 */ /* 0x080fe200078fdaff */
[----:B----4-:R-:W-:Y:S01]  /*f940*/  @!P0 FMUL.FTZ R160, R160, R37 ;  /* 0x00000025a0a08220 */ /* 0x010fe20000410000 */
[----:B------:R-:W-:-:S02]  /*f950*/  LEA.HI.SX32 R23, R23, R46, 0x1b ;  /* 0x0000002e17177211 */ /* 0x000fc400078fdaff */
[----:B------:R-:W-:Y:S02]  /*f960*/  PRMT R36, R233, 0x7632, R36 ;  /* 0x00007632e9247816 */ /* 0x000fe40000000024 */
[----:B------:R-:W-:Y:S02]  /*f970*/  SHF.L.U32 R15, R15, 0x1, RZ ;  /* 0x000000010f0f7819 */ /* 0x000fe400000006ff */
[----:B------:R-:W-:Y:S01]  /*f980*/  SHF.L.U32 R17, R17, 0x1, RZ ;  /* 0x0000000111117819 */ /* 0x000fe200000006ff */
[----:B------:R-:W-:Y:S01]  /*f990*/  @!P4 FMUL.FTZ R161, R161, R38 ;  /* 0x00000026a1a1c220 */ /* 0x000fe20000410000 */
[----:B------:R-:W-:Y:S02]  /*f9a0*/  LEA.HI.SX32 R29, R29, R46, 0x1b ;  /* 0x0000002e1d1d7211 */ /* 0x000fe400078fdaff */
[----:B------:R-:W-:Y:S02]  /*f9b0*/  PRMT R37, R231, 0x7632, R37 ;  /* 0x00007632e7257816 */ /* 0x000fe40000000025 */
[----:B------:R-:W-:Y:S01]  /*f9c0*/  SHF.L.U32 R19, R19, 0x1, RZ ;  /* 0x0000000113137819 */ /* 0x000fe200000006ff */
[----:B------:R-:W-:Y:S01]  /*f9d0*/  STS.U16 [R145], R233 ;  /* 0x000000e991007388 */ /* 0x000fe20000000400 */
[----:B------:R-:W-:-:S02]  /*f9e0*/  IADD3 R32, R46, 0xa, RZ ;  /* 0x0000000a2e207810 */ /* 0x000fc40007ffe0ff */
[----:B------:R-:W-:Y:S02]  /*f9f0*/  LEA.HI.SX32 R30, R30, R46, 0x1b ;  /* 0x0000002e1e1e7211 */ /* 0x000fe400078fdaff */
[----:B------:R-:W-:Y:S01]  /*fa00*/  SHF.L.U32 R21, R21, 0x1, RZ ;  /* 0x0000000115157819 */ /* 0x000fe200000006ff */
[----:B------:R-:W-:Y:S01]  /*fa10*/  @!P2 FMUL.FTZ R163, R163, R40 ;  /* 0x00000028a3a3a220 */ /* 0x000fe20000410000 */
[C---:B------:R-:W-:Y:S01]  /*fa20*/  IADD3 R33, R46.reuse, 0xb, RZ ;  /* 0x0000000b2e217810 */ /* 0x040fe20007ffe0ff */
[----:B------:R3:W-:Y:S01]  /*fa30*/  STS.U16 [R15+0x2], R36 ;  /* 0x000002240f007388 */ /* 0x0007e20000000400 */
[----:B------:R-:W-:Y:S02]  /*fa40*/  PRMT R38, R229, 0x7632, R38 ;  /* 0x00007632e5267816 */ /* 0x000fe40000000026 */
[----:B------:R-:W-:Y:S02]  /*fa50*/  SHF.L.U32 R23, R23, 0x1, RZ ;  /* 0x0000000117177819 */ /* 0x000fe400000006ff */
[----:B------:R-:W-:Y:S01]  /*fa60*/  F2FP.PACK_AB R225, R225, R226 ;  /* 0x000000e2e1e1723e */ /* 0x000fe200000000ff */
[----:B------:R-:W-:Y:S01]  /*fa70*/  STS.U16 [R17+0x4], R231 ;  /* 0x000004e711007388 */ /* 0x000fe20000000400 */
[----:B------:R-:W-:-:S02]  /*fa80*/  IADD3 R34, R46, 0xc, RZ ;  /* 0x0000000c2e227810 */ /* 0x000fc40007ffe0ff */
[----:B------:R-:W-:Y:S01]  /*fa90*/  SHF.L.U32 R25, R25, 0x1, RZ ;  /* 0x0000000119197819 */ /* 0x000fe200000006ff */
[----:B------:R4:W-:Y:S01]  /*faa0*/  STS.U16 [R19+0x6], R37 ;  /* 0x0000062513007388 */ /* 0x0009e20000000400 */
[----:B------:R-:W-:Y:S02]  /*fab0*/  IADD3 R35, R46, 0xd, RZ ;  /* 0x0000000d2e237810 */ /* 0x000fe40007ffe0ff */
[----:B------:R-:W-:Y:S02]  /*fac0*/  PRMT R40, R227, 0x7632, R40 ;  /* 0x00007632e3287816 */ /* 0x000fe40000000028 */
[----:B------:R-:W-:Y:S01]  /*fad0*/  SHF.L.U32 R29, R29, 0x1, RZ ;  /* 0x000000011d1d7819 */ /* 0x000fe200000006ff */
[----:B------:R-:W-:Y:S01]  /*fae0*/  STS.U16 [R21+0x8], R229 ;  /* 0x000008e515007388 */ /* 0x000fe20000000400 */
[-C--:B------:R-:W-:Y:S02]  /*faf0*/  LEA.HI.SX32 R32, R32, R46.reuse, 0x1b ;  /* 0x0000002e20207211 */ /* 0x080fe400078fdaff */
[----:B---3--:R-:W-:Y:S01]  /*fb00*/  SHF.L.U32 R36, R30, 0x1, RZ ;  /* 0x000000011e247819 */ /* 0x008fe200000006ff */
[----:B------:R3:W-:Y:S01]  /*fb10*/  STS.U16 [R23+0xa], R38 ;  /* 0x00000a2617007388 */ /* 0x0007e20000000400 */
[----:B------:R-:W-:-:S02]  /*fb20*/  LEA.HI.SX32 R33, R33, R46, 0x1b ;  /* 0x0000002e21217211 */ /* 0x000fc400078fdaff */
[----:B------:R-:W-:Y:S02]  /*fb30*/  F2FP.PACK_AB R223, R223, R224 ;  /* 0x000000e0dfdf723e */ /* 0x000fe400000000ff */
[----:B------:R-:W-:Y:S02]  /*fb40*/  PRMT R41, R225, 0x7632, R41 ;  /* 0x00007632e1297816 */ /* 0x000fe40000000029 */
[----:B----4-:R-:W-:Y:S01]  /*fb50*/  SHF.L.U32 R37, R31, 0x1, RZ ;  /* 0x000000011f257819 */ /* 0x010fe200000006ff */
[----:B------:R-:W-:Y:S01]  /*fb60*/  @!P6 FMUL.FTZ R165, R165, R44 ;  /* 0x0000002ca5a5e220 */ /* 0x000fe20000410000 */
[-C--:B------:R-:W-:Y:S01]  /*fb70*/  LEA.HI.SX32 R34, R34, R46.reuse, 0x1b ;  /* 0x0000002e22227211 */ /* 0x080fe200078fdaff */
[----:B------:R-:W-:Y:S01]  /*fb80*/  STS.U16 [R25+0xc], R227 ;  /* 0x00000ce319007388 */ /* 0x000fe20000000400 */
[----:B------:R-:W-:Y:S01]  /*fb90*/  LEA.HI.SX32 R35, R35, R46, 0x1b ;  /* 0x0000002e23237211 */ /* 0x000fe200078fdaff */
[----:B------:R-:W-:Y:S01]  /*fba0*/  @!P3 FMUL.FTZ R162, R162, R39 ;  /* 0x00000027a2a2b220 */ /* 0x000fe20000410000 */
[----:B------:R-:W-:Y:S01]  /*fbb0*/  F2FP.PACK_AB R221, R221, R222 ;  /* 0x000000dedddd723e */ /* 0x000fe200000000ff */
[----:B------:R4:W-:Y:S01]  /*fbc0*/  STS.U16 [R29+0xe], R40 ;  /* 0x00000e281d007388 */ /* 0x0009e20000000400 */
[----:B---3--:R-:W-:-:S02]  /*fbd0*/  SHF.L.U32 R38, R32, 0x1, RZ ;  /* 0x0000000120267819 */ /* 0x008fc400000006ff */
[----:B------:R-:W-:Y:S01]  /*fbe0*/  ISETP.NE.AND P6, PT, R148, RZ, PT ;  /* 0x000000ff9400720c */ /* 0x000fe20003fc5270 */
[----:B------:R-:W-:Y:S01]  /*fbf0*/  STS.U16 [R36+0x10], R225 ;  /* 0x000010e124007388 */ /* 0x000fe20000000400 */
[----:B------:R-:W-:Y:S02]  /*fc00*/  PRMT R30, R223, 0x7632, R30 ;  /* 0x00007632df1e7816 */ /* 0x000fe4000000001e */
[----:B------:R-:W-:Y:S01]  /*fc10*/  SHF.L.U32 R39, R33, 0x1, RZ ;  /* 0x0000000121277819 */ /* 0x000fe200000006ff */
[----:B------:R3:W-:Y:S01]  /*fc20*/  STS.U16 [R37+0x12], R41 ;  /* 0x0000122925007388 */ /* 0x0007e20000000400 */
[----:B------:R-:W-:Y:S02]  /*fc30*/  F2FP.PACK_AB R219, R219, R220 ;  /* 0x000000dcdbdb723e */ /* 0x000fe400000000ff */
[----:B----4-:R-:W-:Y:S02]  /*fc40*/  SHF.L.U32 R40, R34, 0x1, RZ ;  /* 0x0000000122287819 */ /* 0x010fe400000006ff */
[----:B------:R-:W-:Y:S01]  /*fc50*/  PRMT R31, R221, 0x7632, R31 ;  /* 0x00007632dd1f7816 */ /* 0x000fe2000000001f */
[----:B------:R-:W-:Y:S01]  /*fc60*/  STS.U16 [R38+0x14], R223 ;  /* 0x000014df26007388 */ /* 0x000fe20000000400 */
[----:B------:R-:W-:-:S02]  /*fc70*/  SHF.L.U32 R42, R42, 0x1, RZ ;  /* 0x000000012a2a7819 */ /* 0x000fc400000006ff */
[----:B---3--:R-:W-:Y:S01]  /*fc80*/  SHF.L.U32 R41, R35, 0x1, RZ ;  /* 0x0000000123297819 */ /* 0x008fe200000006ff */
[----:B------:R3:W-:Y:S01]  /*fc90*/  STS.U16 [R39+0x16], R30 ;  /* 0x0000161e27007388 */ /* 0x0007e20000000400 */
[----:B------:R-:W-:Y:S02]  /*fca0*/  PRMT R33, R219, 0x7632, R33 ;  /* 0x00007632db217816 */ /* 0x000fe40000000021 */
[----:B------:R-:W-:Y:S01]  /*fcb0*/  SHF.L.U32 R43, R43, 0x1, RZ ;  /* 0x000000012b2b7819 */ /* 0x000fe200000006ff */
[----:B------:R-:W-:Y:S04]  /*fcc0*/  STS.U16 [R40+0x18], R221 ;  /* 0x000018dd28007388 */ /* 0x000fe80000000400 */
[----:B------:R4:W-:Y:S04]  /*fcd0*/  STS.U16 [R41+0x1a], R31 ;  /* 0x00001a1f29007388 */ /* 0x0009e80000000400 */
        /* <DEDUP_REMOVED lines=21> */
[----:B-1----:R-:W-:-:S02]  /*fe30*/  HADD2.F32 R5, -RZ, R5.H0_H0 ;  /* 0x20000005ff057230 */ /* 0x002fc40000004100 */
[----:B------:R-:W-:Y:S02]  /*fe40*/  HADD2.F32 R9, -RZ, R9.H0_H0 ;  /* 0x20000009ff097230 */ /* 0x000fe40000004100 */
[----:B------:R-:W-:Y:S02]  /*fe50*/  HADD2.F32 R3, -RZ, R3.H0_H0 ;  /* 0x20000003ff037230 */ /* 0x000fe40000004100 */
[----:B--2---:R-:W-:Y:S01]  /*fe60*/  HADD2.F32 R7, -RZ, R7.H0_H0 ;  /* 0x20000007ff077230 */ /* 0x004fe20000004100 */
[----:B------:R-:W-:Y:S02]  /*fe70*/  FADD.FTZ R5, R5, UR5 ;  /* 0x0000000505057e21 */ /* 0x000fe40008010000 */
[----:B------:R-:W-:Y:S02]  /*fe80*/  FADD.FTZ R9, R9, UR5 ;  /* 0x0000000509097e21 */ /* 0x000fe40008010000 */
[----:B------:R-:W-:Y:S02]  /*fe90*/  FADD.FTZ R3, R3, UR5 ;  /* 0x0000000503037e21 */ /* 0x000fe40008010000 */
[----:B------:R-:W-:Y:S01]  /*fea0*/  FADD.FTZ R7, R7, UR5 ;  /* 0x0000000507077e21 */ /* 0x000fe20008010000 */
[----:B------:R-:W-:-:S02]  /*feb0*/  FSETP.GTU.FTZ.AND P1, PT, R5, 20, PT ;  /* 0x41a000000500780b */ /* 0x000fc40003f3c000 */
[----:B------:R-:W-:Y:S02]  /*fec0*/  FSETP.GTU.FTZ.AND P3, PT, R9, 20, PT ;  /* 0x41a000000900780b */ /* 0x000fe40003f7c000 */
[----:B------:R-:W-:Y:S01]  /*fed0*/  FSETP.GTU.FTZ.AND P0, PT, R3, 20, PT ;  /* 0x41a000000300780b */ /* 0x000fe20003f1c000 */
[----:B------:R-:W1:Y:S01]  /*fee0*/  LDS R77, [0x1080] ;  /* 0x00108000ff4d7984 */ /* 0x000e620000000800 */
[----:B------:R-:W-:Y:S01]  /*fef0*/  FSETP.GTU.FTZ.AND P2, PT, R7, 20, PT ;  /* 0x41a000000700780b */ /* 0x000fe20003f5c000 */
[----:B0-----:R-:W-:Y:S02]  /*ff00*/  HADD2.F32 R11, -RZ, R11.H0_H0 ;  /* 0x2000000bff0b7230 */ /* 0x001fe40000004100 */
[----:B------:R-:W-:-:S04]  /*ff10*/  HADD2.F32 R13, -RZ, R13.H0_H0 ;  /* 0x2000000dff0d7230 */ /* 0x000fc80000004100 */
[----:B------:R-:W-:Y:S02]  /*ff20*/  @!P1 FMUL.FTZ R5, R5, -1.4426950216293334961 ;  /* 0xbfb8aa3b05059820 */ /* 0x000fe40000410000 */
[----:B------:R-:W-:Y:S02]  /*ff30*/  @!P3 FMUL.FTZ R9, R9, -1.4426950216293334961 ;  /* 0xbfb8aa3b0909b820 */ /* 0x000fe40000410000 */
[----:B------:R-:W-:Y:S01]  /*ff40*/  @!P0 FMUL.FTZ R3, R3, -1.4426950216293334961 ;  /* 0xbfb8aa3b03038820 */ /* 0x000fe20000410000 */
[----:B------:R-:W-:Y:S01]  /*ff50*/  SHF.R.S32.HI R79, RZ, 0x1f, R146 ;  /* 0x0000001fff4f7819 */ /* 0x000fe20000011492 */
[----:B------:R-:W-:Y:S01]  /*ff60*/  FADD.FTZ R11, R11, UR5 ;  /* 0x000000050b0b7e21 */ /* 0x000fe20008010000 */
[----:B---3--:R-:W-:Y:S01]  /*ff70*/  IADD3 R30, P4, R146, UR38, RZ ;  /* 0x00000026921e7c10 */ /* 0x008fe2000ff9e0ff */
[----:B------:R-:W-:Y:S01]  /*ff80*/  @!P2 FMUL.FTZ R7, R7, -1.4426950216293334961 ;  /* 0xbfb8aa3b0707a820 */ /* 0x000fe20000410000 */
[----:B------:R-:W-:Y:S01]  /*ff90*/  MOV R32, UR38 ;  /* 0x0000002600207c02 */ /* 0x000fe20008000f00 */
[----:B------:R-:W-:Y:S01]  /*ffa0*/  FADD.FTZ R13, R13, UR5 ;  /* 0x000000050d0d7e21 */ /* 0x000fe20008010000 */
[----:B------:R-:W0:Y:S01]  /*ffb0*/  @!P1 MUFU.EX2 R5, R5 ;  /* 0x0000000500059308 */ /* 0x000e220000000800 */
[----:B------:R-:W-:Y:S01]  /*ffc0*/  UIMAD UR7, UR36, UR8, URZ ;  /* 0x00000008240772a4 */ /* 0x000fe2000f8e023f */
[----:B----4-:R-:W-:Y:S01]  /*ffd0*/  LEA.HI.X.SX32 R31, R32, R79, 0x1, P4 ;  /* 0x0000004f201f7211 */ /* 0x010fe200020f0eff */
[----:B------:R-:W-:Y:S01]  /*ffe0*/  ULDC.64 UR38, c[0x0][0x2f8] ;  /* 0x0000be0000267ab9 */ /* 0x000fe20000000a00 */
[----:B------:R-:W-:-:S04]  /*fff0*/  FSETP.GTU.FTZ.AND P4, PT, R11, 20, PT ;  /* 0x41a000000b00780b */ /* 0x000fc80003f9c000 */
[----:B------:R-:W2:Y:S01]  /*10000*/  @!P3 MUFU.EX2 R9, R9 ;  /* 0x000000090009b308 */ /* 0x000ea20000000800 */
[----:B------:R-:W-:-:S07]  /*10010*/  FSETP.GTU.FTZ.AND P5, PT, R13, 20, PT ;  /* 0x41a000000d00780b */ /* 0x000fce0003fbc000 */
[----:B------:R-:W3:Y:S08]  /*10020*/  @!P0 MUFU.EX2 R3, R3 ;  /* 0x0000000300038308 */ /* 0x000ef00000000800 */
[----:B------:R-:W4:Y:S01]  /*10030*/  @!P2 MUFU.EX2 R7, R7 ;  /* 0x000000070007a308 */ /* 0x000f220000000800 */
[----:B------:R-:W-:Y:S02]  /*10040*/  @!P4 FMUL.FTZ R11, R11, -1.4426950216293334961 ;  /* 0xbfb8aa3b0b0bc820 */ /* 0x000fe40000410000 */
[----:B------:R-:W-:-:S02]  /*10050*/  @!P5 FMUL.FTZ R13, R13, -1.4426950216293334961 ;  /* 0xbfb8aa3b0d0dd820 */ /* 0x000fc40000410000 */
[----:B0-----:R-:W-:Y:S02]  /*10060*/  @!P1 FADD.FTZ R5, R5, 1 ;  /* 0x3f80000005059421 */ /* 0x001fe40000010000 */
[----:B--2---:R-:W-:Y:S01]  /*10070*/  @!P3 FADD.FTZ R9, R9, 1 ;  /* 0x3f8000000909b421 */ /* 0x004fe20000010000 */
[----:B-1----:R-:W-:Y:S01]  /*10080*/  ISETP.GE.AND P6, PT, R146, R77, PT ;  /* 0x0000004d9200720c */ /* 0x002fe20003fc6270 */
[----:B---3--:R-:W-:Y:S01]  /*10090*/  @!P0 FADD.FTZ R3, R3, 1 ;  /* 0x3f80000003038421 */ /* 0x008fe20000010000 */
[----:B------:R-:W0:Y:S01]  /*100a0*/  @!P4 MUFU.EX2 R11, R11 ;  /* 0x0000000b000bc308 */ /* 0x000e220000000800 */
[----:B----4-:R-:W-:-:S07]  /*100b0*/  @!P2 FADD.FTZ R7, R7, 1 ;  /* 0x3f8000000707a421 */ /* 0x010fce0000010000 */
[----:B------:R-:W1:Y:S01]  /*100c0*/  @!P5 MUFU.EX2 R13, R13 ;  /* 0x0000000d000dd308 */ /* 0x000e620000000800 */
[----:B------:R-:W-:Y:S02]  /*100d0*/  UIMAD UR22, UR35, UR9, UR7 ;  /* 0x00000009231672a4 */ /* 0x000fe4000f8e0207 */
[----:B------:R-:W-:-:S05]  /*100e0*/  UIMAD UR7, UR36, UR38, URZ ;  /* 0x00000026240772a4 */ /* 0x000fca000f8e023f */
[----:B------:R2:W3:Y:S01]  /*100f0*/  @!P0 MUFU.RCP R44, R3 ;  /* 0x00000003002c8308 */ /* 0x0004e20000001000 */
[----:B------:R-:W-:-:S07]  /*10100*/  UIMAD.WIDE.U32 UR20, UR35, UR8, URZ ;  /* 0x00000008231472a5 */ /* 0x000fce000f8e003f */
[----:B------:R-:W4:Y:S08]  /*10110*/  @!P1 MUFU.RCP R5, R5 ;  /* 0x0000000500059308 */ /* 0x000f300000001000 */
[----:B------:R2:W0:Y:S08]  /*10120*/  @!P2 MUFU.RCP R46, R7 ;  /* 0x00000007002ea308 */ /* 0x0004300000001000 */
[----:B------:R-:W0:Y:S01]  /*10130*/  @!P3 MUFU.RCP R9, R9 ;  /* 0x000000090009b308 */ /* 0x000e220000001000 */
[----:B------:R-:W-:Y:S01]  /*10140*/  UIMAD UR34, UR35, UR39, UR7 ;  /* 0x00000027232272a4 */ /* 0x000fe2000f8e0207 */
[----:B------:R-:W-:Y:S01]  /*10150*/  BSSY B0, `(.L_x_720) ;  /* 0x0000010000007945 */ /* 0x000fe20003800000 */
[----:B------:R-:W-:-:S02]  /*10160*/  UIMAD.WIDE.U32 UR8, UR35, UR38, URZ ;  /* 0x00000026230872a5 */ /* 0x000fc4000f8e003f */
[----:B------:R-:W-:Y:S01]  /*10170*/  UIADD3 UR7, UR21, UR22, URZ ;  /* 0x0000001615077290 */ /* 0x000fe2000fffe03f */
[----:B------:R-:W-:Y:S06]  /*10180*/  @P6 BRA `(.L_x_721) ;  /* 0x000000c000006947 */ /* 0x000fec0003800000 */
[----:B-1234-:R-:W-:Y:S01]  /*10190*/  MOV R33, UR35 ;  /* 0x0000002300217c02 */ /* 0x01efe20008000f00 */
        /* <DEDUP_REMOVED lines=11> */
.L_x_721:
[----:B-1234-:R-:W-:Y:S05]  /*10250*/  BSYNC B0 ;  /* 0x0000000000007941 */ /* 0x01efea0003800000 */
.L_x_720:
[----:B------:R-:W2:Y:S01]  /*10260*/  LDL.LU R35, [R1+0xc] ;  /* 0x00000c0001237983 */ /* 0x000ea20000300800 */
[----:B------:R-:W-:Y:S01]  /*10270*/  ULDC UR38, c[0x0][0x174] ;  /* 0x00005d0000267ab9 */ /* 0x000fe20000000800 */
[----:B------:R-:W-:Y:S01]  /*10280*/  @!P5 FADD.FTZ R13, R13, 1 ;  /* 0x3f8000000d0dd421 */ /* 0x000fe20000010000 */
[----:B------:R-:W-:Y:S01]  /*10290*/  UIADD3 UR38, UR6, -UR38, URZ ;  /* 0x8000002606267290 */ /* 0x000fe2000fffe03f */
[----:B0-----:R-:W-:Y:S01]  /*102a0*/  @!P4 FADD.FTZ R11, R11, 1 ;  /* 0x3f8000000b0bc421 */ /* 0x001fe20000010000 */
[----:B------:R-:W-:Y:S01]  /*102b0*/  ULDC.64 UR22, c[0x0][0x2e0] ;  /* 0x0000b80000167ab9 */ /* 0x000fe20000000a00 */
[----:B------:R-:W-:Y:S01]  /*102c0*/  @!P0 FMUL.FTZ R167, R167, R44 ;  /* 0x0000002ca7a78220 */ /* 0x000fe20000410000 */
[----:B------:R-:W-:Y:S01]  /*102d0*/  UMOV UR21, UR7 ;  /* 0x0000000700157c82 */ /* 0x000fe20008000000 */
[----:B------:R-:W-:Y:S01]  /*102e0*/  LEA R32, P0, R146, c[0x0][0x330], 0x1 ;  /* 0x0000cc0092207a11 */ /* 0x000fe200078008ff */
[----:B------:R-:W-:Y:S01]  /*102f0*/  UIMAD.WIDE.U32 UR20, UR16, UR22, UR20 ;  /* 0x00000016101472a5 */ /* 0x000fe2000f8e0014 */
[----:B------:R-:W0:Y:S01]  /*10300*/  @!P4 MUFU.RCP R34, R11 ;  /* 0x0000000b0022c308 */ /* 0x000e220000001000 */
[----:B------:R-:W-:Y:S01]  /*10310*/  UIMAD UR7, UR17, UR22, URZ ;  /* 0x00000016110772a4 */ /* 0x000fe2000f8e023f */
[----:B------:R-:W-:Y:S01]  /*10320*/  @!P1 FMUL.FTZ R168, R168, R5 ;  /* 0x00000005a8a89220 */ /* 0x000fe20000410000 */
[----:B------:R-:W-:Y:S01]  /*10330*/  UIMAD UR22, UR38, -0x800, URZ ;  /* 0xfffff800261678a4 */ /* 0x000fe2000f8e023f */
[----:B------:R-:W-:Y:S01]  /*10340*/  @!P2 FMUL.FTZ R169, R169, R46 ;  /* 0x0000002ea9a9a220 */ /* 0x000fe20000410000 */
[----:B------:R-:W-:Y:S01]  /*10350*/  UIMAD UR7, UR16, UR23, UR7 ;  /* 0x00000017100772a4 */ /* 0x000fe2000f8e0207 */
[----:B------:R-:W-:Y:S01]  /*10360*/  LEA.HI.X R3, R146, c[0x0][0x334], R79, 0x1, P0 ;  /* 0x0000cd0092037a11 */ /* 0x000fe200000f0c4f */
[----:B------:R-:W-:Y:S01]  /*10370*/  UIADD3 UR38, UP0, UR22, UR20, URZ ;  /* 0x0000001416267290 */ /* 0x000fe2000ff1e03f */
[----:B------:R-:W1:Y:S01]  /*10380*/  @!P5 MUFU.RCP R13, R13 ;  /* 0x0000000d000dd308 */ /* 0x000e620000001000 */
[----:B------:R-:W-:Y:S01]  /*10390*/  USHF.R.S32.HI UR23, URZ, 0x1f, UR22 ;  /* 0x0000001f3f177899 */ /* 0x000fe20008011416 */
[----:B------:R-:W-:Y:S01]  /*103a0*/  ISETP.GE.AND P2, PT, R26, R77, PT ;  /* 0x0000004d1a00720c */ /* 0x000fe20003f46270 */
[----:B------:R-:W-:Y:S01]  /*103b0*/  @!P3 FMUL.FTZ R170, R170, R9 ;  /* 0x00000009aaaab220 */ /* 0x000fe20000410000 */
[-C--:B------:R-:W-:Y:S01]  /*103c0*/  ISETP.GE.AND P0, PT, R0, R77.reuse, PT ;  /* 0x0000004d0000720c */ /* 0x080fe20003f06270 */
[----:B------:R-:W-:Y:S01]  /*103d0*/  UIADD3.X UR20, UR23, UR7, UR21, UP0, !UPT ;  /* 0x0000000717147290 */ /* 0x000fe200087fe415 */
[----:B------:R-:W-:Y:S01]  /*103e0*/  MOV R5, UR38 ;  /* 0x0000002600057c02 */ /* 0x000fe20008000f00 */
[----:B------:R-:W-:Y:S01]  /*103f0*/  UIADD3 UR7, UR9, UR34, URZ ;  /* 0x0000002209077290 */ /* 0x000fe2000fffe03f */
[----:B------:R-:W-:Y:S01]  /*10400*/  ISETP.GE.AND P1, PT, R2, R77, PT ;  /* 0x0000004d0200720c */ /* 0x000fe20003f26270 */
[----:B0-----:R-:W-:Y:S01]  /*10410*/  @!P4 FMUL.FTZ R171, R171, R34 ;  /* 0x00000022ababc220 */ /* 0x001fe20000410000 */
[----:B------:R-:W-:Y:S01]  /*10420*/  LEA R32, P3, R5, R32, 0x1 ;  /* 0x0000002005207211 */ /* 0x000fe200078608ff */
[----:B------:R-:W-:Y:S01]  /*10430*/  BSSY B0, `(.L_x_722) ;  /* 0x000007a000007945 */ /* 0x000fe20003800000 */
[----:B------:R-:W-:-:S02]  /*10440*/  MOV R44, UR20 ;  /* 0x00000014002c7c02 */ /* 0x000fc40008000f00 */
[----:B------:R-:W-:Y:S02]  /*10450*/  ISETP.GE.AND P4, PT, R4, R77, PT ;  /* 0x0000004d0400720c */ /* 0x000fe40003f86270 */
[----:B------:R-:W-:Y:S01]  /*10460*/  LEA.HI.X R33, R5, R3, R44, 0x1, P3 ;  /* 0x0000000305217211 */ /* 0x000fe200018f0c2c */
[----:B-1----:R-:W-:Y:S01]  /*10470*/  @!P5 FMUL.FTZ R172, R172, R13 ;  /* 0x0000000dacacd220 */ /* 0x002fe20000410000 */
[-C--:B------:R-:W-:Y:S02]  /*10480*/  ISETP.GE.AND P3, PT, R6, R77.reuse, PT ;  /* 0x0000004d0600720c */ /* 0x080fe40003f66270 */
[-C--:B------:R-:W-:Y:S01]  /*10490*/  ISETP.GE.AND P5, PT, R8, R77.reuse, PT ;  /* 0x0000004d0800720c */ /* 0x080fe20003fa6270 */
[----:B------:R-:W-:Y:S01]  /*104a0*/  @!P2 STG.E.U16 [R32.64+-0xf80], R49 ;  /* 0xfff080312000a986 */ /* 0x000fe2000c10151e */
[----:B------:R-:W-:Y:S02]  /*104b0*/  ISETP.GE.AND P2, PT, R10, R77, PT ;  /* 0x0000004d0a00720c */ /* 0x000fe40003f46270 */
[----:B------:R-:W-:Y:S01]  /*104c0*/  F2FP.PACK_AB R5, R164, R163 ;  /* 0x000000a3a405723e */ /* 0x000fe200000000ff */
[----:B------:R-:W-:Y:S01]  /*104d0*/  @!P0 STG.E.U16 [R32.64+-0xf40], R51 ;  /* 0xfff0c03320008986 */ /* 0x000fe2000c10151e */
[----:B------:R-:W-:-:S02]  /*104e0*/  ISETP.GE.AND P0, PT, R12, R77, PT ;  /* 0x0000004d0c00720c */ /* 0x000fc40003f06270 */
[----:B------:R-:W-:Y:S01]  /*104f0*/  F2FP.PACK_AB R7, R166, R165 ;  /* 0x000000a5a607723e */ /* 0x000fe200000000ff */
[----:B------:R-:W-:Y:S01]  /*10500*/  @!P1 STG.E.U16 [R32.64+-0xf00], R53 ;  /* 0xfff1003520009986 */ /* 0x000fe2000c10151e */
[----:B------:R-:W-:Y:S02]  /*10510*/  ISETP.GE.AND P1, PT, R14, R77, PT ;  /* 0x0000004d0e00720c */ /* 0x000fe40003f26270 */
[----:B------:R-:W-:Y:S01]  /*10520*/  F2FP.PACK_AB R9, R168, R167 ;  /* 0x000000a7a809723e */ /* 0x000fe200000000ff */
[----:B------:R-:W-:Y:S01]  /*10530*/  @!P4 STG.E.U16 [R32.64+-0xec0], R55 ;  /* 0xfff140372000c986 */ /* 0x000fe2000c10151e */
[-C--:B------:R-:W-:Y:S02]  /*10540*/  ISETP.GE.AND P4, PT, R18, R77.reuse, PT ;  /* 0x0000004d1200720c */ /* 0x080fe40003f86270 */
[----:B------:R-:W-:Y:S01]  /*10550*/  ISETP.NE.AND P6, PT, R148, RZ, PT ;  /* 0x000000ff9400720c */ /* 0x000fe20003fc5270 */
        /* <DEDUP_REMOVED lines=10> */
[----:B------:R-:W-:Y:S04]  /*10600*/  @!P3 STG.E.U16 [R32.64+-0xd40], R67 ;  /* 0xfff2c0432000b986 */ /* 0x000fe8000c10151e */
[----:B------:R-:W-:Y:S04]  /*10610*/  @!P4 STG.E.U16 [R32.64+-0xd00], R69 ;  /* 0xfff300452000c986 */ /* 0x000fe8000c10151e */
[----:B------:R-:W-:Y:S04]  /*10620*/  @!P5 STG.E.U16 [R32.64+-0xcc0], R71 ;  /* 0xfff340472000d986 */ /* 0x000fe8000c10151e */
[----:B------:R-:W-:Y:S04]  /*10630*/  @!P2 STG.E.U16 [R32.64+-0xc80], R73 ;  /* 0xfff380492000a986 */ /* 0x000fe8000c10151e */
[----:B------:R-:W-:Y:S04]  /*10640*/  @!P0 STG.E.U16 [R32.64+-0xfc0], R47 ;  /* 0xfff0402f20008986 */ /* 0x000fe8000c10151e */
[----:B------:R0:W-:Y:S02]  /*10650*/  @!P1 STG.E.U16 [R32.64+-0xc40], R75 ;  /* 0xfff3c04b20009986 */ /* 0x0001e4000c10151e */
[----:B0-----:R-:W-:Y:S01]  /*10660*/  PRMT R33, R5, 0x7610, R33 ;  /* 0x0000761005217816 */ /* 0x001fe20000000021 */
[----:B--2---:R-:W-:Y:S01]  /*10670*/  FADD.FTZ R3, R157, R35 ;  /* 0x000000239d037221 */ /* 0x004fe20000010000 */
[----:B------:R-:W-:Y:S01]  /*10680*/  F2FP.PACK_AB R157, R158, R157 ;  /* 0x0000009d9e9d723e */ /* 0x000fe200000000ff */
[----:B------:R-:W-:Y:S02]  /*10690*/  BAR.SYNC.DEFER_BLOCKING 0x0 ;  /* 0x0000000000007b1d */ /* 0x000fe40000010000 */
[----:B------:R-:W-:Y:S01]  /*106a0*/  FADD.FTZ R34, R3, R158 ;  /* 0x0000009e03227221 */ /* 0x000fe20000010000 */
[----:B------:R-:W-:-:S03]  /*106b0*/  PRMT R11, R157, 0x7632, R11 ;  /* 0x000076329d0b7816 */ /* 0x000fc6000000000b */
[----:B------:R-:W-:Y:S01]  /*106c0*/  FADD.FTZ R3, R34, R159 ;  /* 0x0000009f22037221 */ /* 0x000fe20000010000 */
[----:B------:R-:W-:-:S03]  /*106d0*/  F2FP.PACK_AB R159, R160, R159 ;  /* 0x0000009fa09f723e */ /* 0x000fc600000000ff */
[----:B------:R-:W-:Y:S01]  /*106e0*/  FADD.FTZ R34, R3, R160 ;  /* 0x000000a003227221 */ /* 0x000fe20000010000 */
[----:B------:R-:W-:-:S03]  /*106f0*/  PRMT R13, R159, 0x7632, R13 ;  /* 0x000076329f0d7816 */ /* 0x000fc6000000000d */
[----:B------:R-:W-:Y:S01]  /*10700*/  FADD.FTZ R3, R34, R161 ;  /* 0x000000a122037221 */ /* 0x000fe20000010000 */
[----:B------:R-:W-:Y:S02]  /*10710*/  F2FP.PACK_AB R161, R162, R161 ;  /* 0x000000a1a2a1723e */ /* 0x000fe400000000ff */
[----:B------:R-:W-:Y:S01]  /*10720*/  PRMT R34, R7, 0x7632, R34 ;  /* 0x0000763207227816 */ /* 0x000fe20000000022 */
[----:B------:R-:W-:Y:S01]  /*10730*/  FADD.FTZ R162, R3, R162 ;  /* 0x000000a203a27221 */ /* 0x000fe20000010000 */
[----:B------:R-:W-:-:S03]  /*10740*/  PRMT R32, R161, 0x7632, R32 ;  /* 0x00007632a1207816 */ /* 0x000fc60000000020 */
[----:B------:R-:W-:Y:S01]  /*10750*/  FADD.FTZ R163, R162, R163 ;  /* 0x000000a3a2a37221 */ /* 0x000fe20000010000 */
[----:B------:R-:W-:Y:S03]  /*10760*/  STS.U16 [R145], R157 ;  /* 0x0000009d91007388 */ /* 0x000fe60000000400 */
[----:B------:R-:W-:Y:S01]  /*10770*/  FADD.FTZ R164, R163, R164 ;  /* 0x000000a4a3a47221 */ /* 0x000fe20000010000 */
[----:B------:R0:W-:Y:S03]  /*10780*/  STS.U16 [R15+0x2], R11 ;  /* 0x0000020b0f007388 */ /* 0x0001e60000000400 */
[----:B------:R-:W-:Y:S01]  /*10790*/  FADD.FTZ R165, R164, R165 ;  /* 0x000000a5a4a57221 */ /* 0x000fe20000010000 */
[----:B------:R-:W-:Y:S03]  /*107a0*/  STS.U16 [R17+0x4], R159 ;  /* 0x0000049f11007388 */ /* 0x000fe60000000400 */
[----:B------:R-:W-:Y:S01]  /*107b0*/  FADD.FTZ R166, R165, R166 ;  /* 0x000000a6a5a67221 */ /* 0x000fe20000010000 */
[----:B------:R1:W-:Y:S01]  /*107c0*/  STS.U16 [R19+0x6], R13 ;  /* 0x0000060d13007388 */ /* 0x0003e20000000400 */
[----:B0-----:R-:W-:-:S02]  /*107d0*/  PRMT R11, R5, 0x7632, R11 ;  /* 0x00007632050b7816 */ /* 0x001fc4000000000b */
[----:B------:R-:W-:Y:S01]  /*107e0*/  FADD.FTZ R167, R166, R167 ;  /* 0x000000a7a6a77221 */ /* 0x000fe20000010000 */
[----:B------:R-:W-:Y:S01]  /*107f0*/  PRMT R15, R7, 0x7610, R15 ;  /* 0x00007610070f7816 */ /* 0x000fe2000000000f */
[----:B------:R0:W-:Y:S01]  /*10800*/  STS.U16 [R21+0x8], R161 ;  /* 0x000008a115007388 */ /* 0x0001e20000000400 */
[----:B------:R-:W-:Y:S01]  /*10810*/  F2FP.PACK_AB R5, R170, R169 ;  /* 0x000000a9aa05723e */ /* 0x000fe200000000ff */
[----:B------:R-:W-:Y:S01]  /*10820*/  FADD.FTZ R168, R167, R168 ;  /* 0x000000a8a7a87221 */ /* 0x000fe20000010000 */
[----:B------:R-:W-:Y:S01]  /*10830*/  F2FP.PACK_AB R7, R172, R171 ;  /* 0x000000abac07723e */ /* 0x000fe200000000ff */
[----:B------:R2:W-:Y:S01]  /*10840*/  STS.U16 [R23+0xa], R32 ;  /* 0x00000a2017007388 */ /* 0x0005e20000000400 */
[----:B-1----:R-:W-:Y:S01]  /*10850*/  PRMT R13, R9, 0x7632, R13 ;  /* 0x00007632090d7816 */ /* 0x002fe2000000000d */
[----:B------:R-:W-:Y:S01]  /*10860*/  FADD.FTZ R169, R168, R169 ;  /* 0x000000a9a8a97221 */ /* 0x000fe20000010000 */
[C---:B------:R-:W-:Y:S01]  /*10870*/  PRMT R17, R5.reuse, 0x7610, R17 ;  /* 0x0000761005117816 */ /* 0x040fe20000000011 */
[----:B------:R-:W-:Y:S01]  /*10880*/  STS.U16 [R25+0xc], R33 ;  /* 0x00000c2119007388 */ /* 0x000fe20000000400 */
[----:B------:R-:W-:Y:S01]  /*10890*/  PRMT R19, R5, 0x7632, R19 ;  /* 0x0000763205137816 */ /* 0x000fe20000000013 */
[----:B------:R-:W-:Y:S01]  /*108a0*/  FADD.FTZ R170, R169, R170 ;  /* 0x000000aaa9aa7221 */ /* 0x000fe20000010000 */
[C---:B0-----:R-:W-:Y:S01]  /*108b0*/  PRMT R21, R7.reuse, 0x7610, R21 ;  /* 0x0000761007157816 */ /* 0x041fe20000000015 */
[----:B------:R0:W-:Y:S01]  /*108c0*/  STS.U16 [R29+0xe], R11 ;  /* 0x00000e0b1d007388 */ /* 0x0001e20000000400 */
[----:B--2---:R-:W-:Y:S01]  /*108d0*/  PRMT R23, R7, 0x7632, R23 ;  /* 0x0000763207177816 */ /* 0x004fe20000000017 */
[----:B------:R-:W-:-:S02]  /*108e0*/  FADD.FTZ R171, R170, R171 ;  /* 0x000000abaaab7221 */ /* 0x000fc40000010000 */
[----:B------:R-:W-:Y:S02]  /*108f0*/  STS.U16 [R36+0x10], R15 ;  /* 0x0000100f24007388 */ /* 0x000fe40000000400 */
[----:B------:R-:W-:Y:S02]  /*10900*/  FADD.FTZ R3, R171, R172 ;  /* 0x000000acab037221 */ /* 0x000fe40000010000 */
[----:B------:R1:W-:Y:S01]  /*10910*/  STS.U16 [R37+0x12], R34 ;  /* 0x0000122225007388 */ /* 0x0003e20000000400 */
[----:B0-----:R-:W-:-:S03]  /*10920*/  IADD3 R29, P1, R146, -0x7e0, RZ ;  /* 0xfffff820921d7810 */ /* 0x001fc60007f3e0ff */
[----:B------:R-:W-:Y:S04]  /*10930*/  STS.U16 [R38+0x14], R9 ;  /* 0x0000140926007388 */ /* 0x000fe80000000400 */
[----:B------:R-:W-:Y:S01]  /*10940*/  STS.U16 [R39+0x16], R13 ;  /* 0x0000160d27007388 */ /* 0x000fe20000000400 */
[----:B-1----:R-:W-:-:S03]  /*10950*/  IADD3.X R34, R79, -0x1, RZ, P1, !PT ;  /* 0xffffffff4f227810 */ /* 0x002fc60000ffe4ff */
        /* <DEDUP_REMOVED lines=23> */
[----:B------:R-:W-:Y:S04]  /*10ad0*/  STL [R1+0xc], R3 ;  /* 0x00000c0301007387 */ /* 0x000fe80000100800 */
        /* <DEDUP_REMOVED lines=15> */
.L_x_723:
[----:B------:R-:W-:Y:S05]  /*10bd0*/  BSYNC B0 ;  /* 0x0000000000007941 */ /* 0x000fea0003800000 */
.L_x_722:
[----:B------:R-:W-:Y:S01]  /*10be0*/  ULDC.64 UR20, c[0x0][0x300] ;  /* 0x0000c00000147ab9 */ /* 0x000fe20000000a00 */
[C---:B------:R-:W-:Y:S01]  /*10bf0*/  LEA R27, P0, R29.reuse, c[0x0][0x340], 0x1 ;  /* 0x0000d0001d1b7a11 */ /* 0x040fe200078008ff */
[----:B------:R-:W-:Y:S01]  /*10c00*/  UMOV UR9, UR7 ;  /* 0x0000000700097c82 */ /* 0x000fe20008000000 */
[-C--:B------:R-:W-:Y:S01]  /*10c10*/  ISETP.GE.AND P3, PT, R28, R25.reuse, PT ;  /* 0x000000191c00720c */ /* 0x080fe20003f66270 */
[----:B------:R-:W-:Y:S01]  /*10c20*/  UIMAD.WIDE.U32 UR8, UR16, UR20, UR8 ;  /* 0x00000014100872a5 */ /* 0x000fe2000f8e0008 */
[-C--:B------:R-:W-:Y:S01]  /*10c30*/  ISETP.GE.AND P4, PT, R26, R25.reuse, PT ;  /* 0x000000191a00720c */ /* 0x080fe20003f86270 */
[----:B------:R-:W-:Y:S01]  /*10c40*/  UIMAD UR20, UR17, UR20, URZ ;  /* 0x00000014111472a4 */ /* 0x000fe2000f8e023f */
[----:B------:R-:W-:Y:S01]  /*10c50*/  LEA.HI.X R3, R29, c[0x0][0x344], R34, 0x1, P0 ;  /* 0x0000d1001d037a11 */ /* 0x000fe200000f0c22 */
        /* <DEDUP_REMOVED lines=48> */
.L_x_585:
        /* <DEDUP_REMOVED lines=35> */
.L_x_726:
[----:B-1----:R-:W-:Y:S05]  /*11190*/  BSYNC B0 ;  /* 0x0000000000007941 */ /* 0x002fea0003800000 */
.L_x_725:
        /* <DEDUP_REMOVED lines=34> */
.L_x_728:
[----:B------:R-:W3:Y:S02]  /*113c0*/  S2R R11, SR_TID.X ;  /* 0x00000000000b7919 */ /* 0x000ee40000002100 */
.L_x_729:
[----:B-1----:R-:W-:Y:S05]  /*113d0*/  BSYNC B0 ;  /* 0x0000000000007941 */ /* 0x002fea0003800000 */
.L_x_727:
        /* <DEDUP_REMOVED lines=12> */
.L_x_730:
        /* <DEDUP_REMOVED lines=32> */
.L_x_623:
[----:B------:R-:W-:Y:S01]  /*116a0*/  HFMA2.MMA R70, -RZ, RZ, 0, 5.9604644775390625e-08 ;  /* 0x00000001ff467435 */ /* 0x000fe200000001ff */
[----:B------:R-:W-:-:S02]  /*116b0*/  MOV R73, R67 ;  /* 0x0000004300497202 */ /* 0x000fc40000000f00 */
[----:B------:R-:W-:Y:S02]  /*116c0*/  MOV R71, RZ ;  /* 0x000000ff00477202 */ /* 0x000fe40000000f00 */
[----:B------:R-:W-:Y:S02]  /*116d0*/  MOV R66, 0xffffffff ;  /* 0xffffffff00427802 */ /* 0x000fe40000000f00 */
[----:B------:R-:W-:Y:S02]  /*116e0*/  MOV R64, 0x11700 ;  /* 0x0001170000407802 */ /* 0x000fe40000000f00 */
[----:B-----5:R-:W-:Y:S05]  /*116f0*/  CALL.REL.NOINC `($__internal_20_$__cuda_sm70_shflsync_up) ;  /* 0x00001de000007944 */ /* 0x020fea0003c00000 */
[----:B-1----:R-:W-:Y:S01]  /*11700*/  MOV R68, R66 ;  /* 0x0000004200447202 */ /* 0x002fe20000000f00 */
[----:B0-----:R-:W-:Y:S05]  /*11710*/  BRA `(.L_x_731) ;  /* 0xffff69d000007947 */ /* 0x001fea000383ffff */
.L_x_624:
[----:B------:R-:W-:Y:S01]  /*11720*/  HFMA2.MMA R70, -RZ, RZ, 0, 5.9604644775390625e-08 ;  /* 0x00000001ff467435 */ /* 0x000fe200000001ff */
[----:B------:R-:W-:Y:S02]  /*11730*/  MOV R73, R69 ;  /* 0x0000004500497202 */ /* 0x000fe40000000f00 */
[----:B------:R-:W-:Y:S02]  /*11740*/  MOV R71, RZ ;  /* 0x000000ff00477202 */ /* 0x000fe40000000f00 */
[----:B------:R-:W-:-:S02]  /*11750*/  MOV R66, 0xffffffff ;  /* 0xffffffff00427802 */ /* 0x000fc40000000f00 */
[----:B------:R-:W-:Y:S02]  /*11760*/  MOV R64, 0x11780 ;  /* 0x0001178000407802 */ /* 0x000fe40000000f00 */
[----:B01---5:R-:W-:Y:S05]  /*11770*/  CALL.REL.NOINC `($__internal_20_$__cuda_sm70_shflsync_up) ;  /* 0x00001d6000007944 */ /* 0x023fea0003c00000 */
[----:B0-----:R-:W-:Y:S01]  /*11780*/  HFMA2.MMA R70, -RZ, RZ, 0, 5.9604644775390625e-08 ;  /* 0x00000001ff467435 */ /* 0x001fe200000001ff */
[----:B-1----:R-:W-:Y:S02]  /*11790*/  MOV R72, R66 ;  /* 0x0000004200487202 */ /* 0x002fe40000000f00 */
[----:B------:R-:W-:Y:S02]  /*117a0*/  MOV R73, R78 ;  /* 0x0000004e00497202 */ /* 0x000fe40000000f00 */
[----:B------:R-:W-:Y:S02]  /*117b0*/  MOV R71, RZ ;  /* 0x000000ff00477202 */ /* 0x000fe40000000f00 */
[----:B------:R-:W-:Y:S02]  /*117c0*/  MOV R66, 0xffffffff ;  /* 0xffffffff00427802 */ /* 0x000fe40000000f00 */
[----:B------:R-:W-:Y:S02]  /*117d0*/  MOV R64, 0x117f0 ;  /* 0x000117f000407802 */ /* 0x000fe40000000f00 */
[----:B------:R-:W-:Y:S05]  /*117e0*/  CALL.REL.NOINC `($__internal_20_$__cuda_sm70_shflsync_up) ;  /* 0x00001cf000007944 */ /* 0x000fea0003c00000 */
[----:B0-----:R-:W-:Y:S01]  /*117f0*/  HFMA2.MMA R70, -RZ, RZ, 0, 5.9604644775390625e-08 ;  /* 0x00000001ff467435 */ /* 0x001fe200000001ff */
[----:B-1----:R-:W-:-:S02]  /*11800*/  MOV R74, R66 ;  /* 0x00000042004a7202 */ /* 0x002fc40000000f00 */
[----:B------:R-:W-:Y:S02]  /*11810*/  MOV R73, R79 ;  /* 0x0000004f00497202 */ /* 0x000fe40000000f00 */
[----:B------:R-:W-:Y:S02]  /*11820*/  MOV R71, RZ ;  /* 0x000000ff00477202 */ /* 0x000fe40000000f00 */
[----:B------:R-:W-:Y:S02]  /*11830*/  MOV R66, 0xffffffff ;  /* 0xffffffff00427802 */ /* 0x000fe40000000f00 */
[----:B------:R-:W-:Y:S02]  /*11840*/  MOV R64, 0x11860 ;  /* 0x0001186000407802 */ /* 0x000fe40000000f00 */
[----:B------:R-:W-:Y:S05]  /*11850*/  CALL.REL.NOINC `($__internal_20_$__cuda_sm70_shflsync_up) ;  /* 0x00001c8000007944 */ /* 0x000fea0003c00000 */
[----:B-1----:R-:W-:Y:S01]  /*11860*/  FMUL.FTZ R64, R69, R66 ;  /* 0x0000004245407220 */ /* 0x002fe20000410000 */
[----:B------:R-:W-:Y:S01]  /*11870*/  ISETP.GE.AND P0, PT, R147, 0x1, PT ;  /* 0x000000019300780c */ /* 0x000fe20003f06270 */
[-C--:B------:R-:W-:Y:S01]  /*11880*/  FMUL.FTZ R65, R69, R74.reuse ;  /* 0x0000004a45417220 */ /* 0x080fe20000410000 */
[----:B0-----:R-:W-:Y:S01]  /*11890*/  HFMA2.MMA R70, -RZ, RZ, 0, 1.1920928955078125e-07 ;  /* 0x00000002ff467435 */ /* 0x001fe200000001ff */
[----:B------:R-:W-:-:S02]  /*118a0*/  FFMA.FTZ R71, R67, R74, -R64 ;  /* 0x0000004a43477223 */ /* 0x000fc40000010840 */
[----:B------:R-:W-:Y:S02]  /*118b0*/  FMUL.FTZ R64, R69, R72 ;  /* 0x0000004845407220 */ /* 0x000fe40000410000 */
[----:B------:R-:W-:Y:S02]  /*118c0*/  FFMA.FTZ R66, R67, R66, R65 ;  /* 0x0000004243427223 */ /* 0x000fe40000010041 */
[-C--:B------:R-:W-:Y:S02]  /*118d0*/  FMUL.FTZ R65, R69, R68.reuse ;  /* 0x0000004445417220 */ /* 0x080fe40000410000 */
[----:B------:R-:W-:Y:S02]  /*118e0*/  FFMA.FTZ R64, R67, R68, -R64 ;  /* 0x0000004443407223 */ /* 0x000fe40000010840 */
[----:B------:R-:W-:Y:S02]  /*118f0*/  FADD.FTZ R71, R78, R71 ;  /* 0x000000474e477221 */ /* 0x000fe40000010000 */
[----:B------:R-:W-:-:S02]  /*11900*/  FADD.FTZ R66, R79, R66 ;  /* 0x000000424f427221 */ /* 0x000fc40000010000 */
[C---:B------:R-:W-:Y:S01]  /*11910*/  FFMA.FTZ R72, R67.reuse, R72, R65 ;  /* 0x0000004843487223 */ /* 0x040fe20000010041 */
[----:B------:R-:W-:Y:S02]  /*11920*/  FSEL R67, R67, R64, !P0 ;  /* 0x0000004043437208 */ /* 0x000fe40004000000 */
[----:B------:R-:W-:Y:S02]  /*11930*/  FSEL R78, R78, R71, !P0 ;  /* 0x000000474e4e7208 */ /* 0x000fe40004000000 */
[----:B------:R-:W-:Y:S02]  /*11940*/  FSEL R79, R79, R66, !P0 ;  /* 0x000000424f4f7208 */ /* 0x000fe40004000000 */
[----:B------:R-:W-:Y:S02]  /*11950*/  FSEL R69, R69, R72, !P0 ;  /* 0x0000004845457208 */ /* 0x000fe40004000000 */
[----:B------:R-:W-:Y:S02]  /*11960*/  MOV R71, RZ ;  /* 0x000000ff00477202 */ /* 0x000fe40000000f00 */
[----:B------:R-:W-:-:S02]  /*11970*/  MOV R66, 0xffffffff ;  /* 0xffffffff00427802 */ /* 0x000fc40000000f00 */
[----:B------:R-:W-:Y:S02]  /*11980*/  MOV R73, R67 ;  /* 0x0000004300497202 */ /* 0x000fe40000000f00 */
[----:B------:R-:W-:Y:S02]  /*11990*/  MOV R64, 0x119b0 ;  /* 0x000119b000407802 */ /* 0x000fe40000000f00 */
[----:B------:R-:W-:Y:S05]  /*119a0*/  CALL.REL.NOINC `($__internal_20_$__cuda_sm70_shflsync_up) ;  /* 0x00001b3000007944 */ /* 0x000fea0003c00000 */
[----:B0-----:R-:W-:Y:S01]  /*119b0*/  HFMA2.MMA R70, -RZ, RZ, 0, 1.1920928955078125e-07 ;  /* 0x00000002ff467435 */ /* 0x001fe200000001ff */
[----:B-1----:R-:W-:Y:S02]  /*119c0*/  MOV R68, R66 ;  /* 0x0000004200447202 */ /* 0x002fe40000000f00 */
[----:B------:R-:W-:Y:S02]  /*119d0*/  MOV R73, R69 ;  /* 0x0000004500497202 */ /* 0x000fe40000000f00 */
[----:B------:R-:W-:Y:S02]  /*119e0*/  MOV R71, RZ ;  /* 0x000000ff00477202 */ /* 0x000fe40000000f00 */
[----:B------:R-:W-:Y:S02]  /*119f0*/  MOV R66, 0xffffffff ;  /* 0xffffffff00427802 */ /* 0x000fe40000000f00 */
[----:B------:R-:W-:-:S02]  /*11a00*/  MOV R64, 0x11a20 ;  /* 0x00011a2000407802 */ /* 0x000fc40000000f00 */
[----:B------:R-:W-:Y:S05]  /*11a10*/  CALL.REL.NOINC `($__internal_20_$__cuda_sm70_shflsync_up) ;  /* 0x00001ac000007944 */ /* 0x000fea0003c00000 */
[----:B0-----:R-:W-:Y:S01]  /*11a20*/  HFMA2.MMA R70, -RZ, RZ, 0, 1.1920928955078125e-07 ;  /* 0x00000002ff467435 */ /* 0x001fe200000001ff */
[----:B-1----:R-:W-:-:S02]  /*11a30*/  MOV R72, R66 ;  /* 0x0000004200487202 */ /* 0x002fc40000000f00 */
[----:B------:R-:W-:Y:S02]  /*11a40*/  MOV R73, R78 ;  /* 0x0000004e00497202 */ /* 0x000fe40000000f00 */
[----:B------:R-:W-:Y:S02]  /*11a50*/  MOV R71, RZ ;  /* 0x000000ff00477202 */ /* 0x000fe40000000f00 */
[----:B------:R-:W-:Y:S02]  /*11a60*/  MOV R66, 0xffffffff ;  /* 0xffffffff00427802 */ /* 0x000fe40000000f00 */
[----:B------:R-:W-:Y:S02]  /*11a70*/  MOV R64, 0x11a90 ;  /* 0x00011a9000407802 */ /* 0x000fe40000000f00 */
[----:B------:R-:W-:Y:S05]  /*11a80*/  CALL.REL.NOINC `($__internal_20_$__cuda_sm70_shflsync_up) ;  /* 0x00001a5000007944 */ /* 0x000fea0003c00000 */
[----:B0-----:R-:W-:Y:S01]  /*11a90*/  HFMA2.MMA R70, -RZ, RZ, 0, 1.1920928955078125e-07 ;  /* 0x00000002ff467435 */ /* 0x001fe200000001ff */
[----:B-1----:R-:W-:Y:S02]  /*11aa0*/  MOV R74, R66 ;  /* 0x00000042004a7202 */ /* 0x002fe40000000f00 */
[----:B------:R-:W-:Y:S02]  /*11ab0*/  MOV R73, R79 ;  /* 0x0000004f00497202 */ /* 0x000fe40000000f00 */
[----:B------:R-:W-:-:S02]  /*11ac0*/  MOV R71, RZ ;  /* 0x000000ff00477202 */ /* 0x000fc40000000f00 */
[----:B------:R-:W-:Y:S02]  /*11ad0*/  MOV R66, 0xffffffff ;  /* 0xffffffff00427802 */ /* 0x000fe40000000f00 */
[----:B------:R-:W-:Y:S02]  /*11ae0*/  MOV R64, 0x11b00 ;  /* 0x00011b0000407802 */ /* 0x000fe40000000f00 */
[----:B------:R-:W-:Y:S05]  /*11af0*/  CALL.REL.NOINC `($__internal_20_$__cuda_sm70_shflsync_up) ;  /* 0x000019e000007944 */ /* 0x000fea0003c00000 */
[----:B------:R-:W-:Y:S01]  /*11b00*/  ISETP.GE.AND P0, PT, R147, 0x2, PT ;  /* 0x000000029300780c */ /* 0x000fe20003f06270 */
[C---:B------:R-:W-:Y:S01]  /*11b10*/  FMUL.FTZ R65, R74.reuse, R69 ;  /* 0x000000454a417220 */ /* 0x040fe20000410000 */
[----:B0-----:R-:W-:Y:S01]  /*11b20*/  HFMA2.MMA R70, -RZ, RZ, 0, 2.384185791015625e-07 ;  /* 0x00000004ff467435 */ /* 0x001fe200000001ff */
        /* <DEDUP_REMOVED lines=15> */
[----:B------:R-:W-:Y:S05]  /*11c20*/  CALL.REL.NOINC `($__internal_20_$__cuda_sm70_shflsync_up) ;  /* 0x000018b000007944 */ /* 0x000fea0003c00000 */
[----:B0-----:R-:W-:Y:S01]  /*11c30*/  HFMA2.MMA R70, -RZ, RZ, 0, 2.384185791015625e-07 ;  /* 0x00000004ff467435 */ /* 0x001fe200000001ff */
[----:B-1----:R-:W-:Y:S02]  /*11c40*/  MOV R67, R66 ;  /* 0x0000004200437202 */ /* 0x002fe40000000f00 */
[----:B------:R-:W-:Y:S02]  /*11c50*/  MOV R73, R74 ;  /* 0x0000004a00497202 */ /* 0x000fe40000000f00 */
[----:B------:R-:W-:Y:S02]  /*11c60*/  MOV R71, RZ ;  /* 0x000000ff00477202 */ /* 0x000fe40000000f00 */
[----:B------:R-:W-:Y:S02]  /*11c70*/  MOV R66, 0xffffffff ;  /* 0xffffffff00427802 */ /* 0x000fe40000000f00 */
[----:B------:R-:W-:-:S02]  /*11c80*/  MOV R64, 0x11ca0 ;  /* 0x00011ca000407802 */ /* 0x000fc40000000f00 */
[----:B------:R-:W-:Y:S05]  /*11c90*/  CALL.REL.NOINC `($__internal_20_$__cuda_sm70_shflsync_up) ;  /* 0x0000184000007944 */ /* 0x000fea0003c00000 */
[----:B0-----:R-:W-:Y:S01]  /*11ca0*/  HFMA2.MMA R70, -RZ, RZ, 0, 2.384185791015625e-07 ;  /* 0x00000004ff467435 */ /* 0x001fe200000001ff */
[----:B-1----:R-:W-:-:S02]  /*11cb0*/  MOV R68, R66 ;  /* 0x0000004200447202 */ /* 0x002fc40000000f00 */
[----:B------:R-:W-:Y:S02]  /*11cc0*/  MOV R73, R78 ;  /* 0x0000004e00497202 */ /* 0x000fe40000000f00 */
[----:B------:R-:W-:Y:S02]  /*11cd0*/  MOV R71, RZ ;  /* 0x000000ff00477202 */ /* 0x000fe40000000f00 */
[----:B------:R-:W-:Y:S02]  /*11ce0*/  MOV R66, 0xffffffff ;  /* 0xffffffff00427802 */ /* 0x000fe40000000f00 */
[----:B------:R-:W-:Y:S02]  /*11cf0*/  MOV R64, 0x11d10 ;  /* 0x00011d1000407802 */ /* 0x000fe40000000f00 */
[----:B------:R-:W-:Y:S05]  /*11d00*/  CALL.REL.NOINC `($__internal_20_$__cuda_sm70_shflsync_up) ;  /* 0x000017d000007944 */ /* 0x000fea0003c00000 */
[----:B0-----:R-:W-:Y:S01]  /*11d10*/  HFMA2.MMA R70, -RZ, RZ, 0, 2.384185791015625e-07 ;  /* 0x00000004ff467435 */ /* 0x001fe200000001ff */
        /* <DEDUP_REMOVED lines=8> */
[----:B0-----:R-:W-:Y:S01]  /*11da0*/  HFMA2.MMA R70, -RZ, RZ, 0, 4.76837158203125e-07 ;  /* 0x00000008ff467435 */ /* 0x001fe200000001ff */
[-C--:B-1----:R-:W-:Y:S01]  /*11db0*/  FMUL.FTZ R64, R74, R66.reuse ;  /* 0x000000424a407220 */ /* 0x082fe20000410000 */
[----:B------:R-:W-:Y:S01]  /*11dc0*/  MOV R71, RZ ;  /* 0x000000ff00477202 */ /* 0x000fe20000000f00 */
        /* <DEDUP_REMOVED lines=11> */
[----:B------:R-:W-:-:S02]  /*11e80*/  MOV R66, 0xffffffff ;  /* 0xffffffff00427802 */ /* 0x000fc40000000f00 */
[----:B------:R-:W-:Y:S02]  /*11e90*/  MOV R67, R78 ;  /* 0x0000004e00437202 */ /* 0x000fe40000000f00 */
[----:B------:R-:W-:Y:S02]  /*11ea0*/  MOV R73, R74 ;  /* 0x0000004a00497202 */ /* 0x000fe40000000f00 */
[----:B------:R-:W-:Y:S05]  /*11eb0*/  CALL.REL.NOINC `($__internal_20_$__cuda_sm70_shflsync_up) ;  /* 0x0000162000007944 */ /* 0x000fea0003c00000 */
[----:B0-----:R-:W-:Y:S01]  /*11ec0*/  HFMA2.MMA R70, -RZ, RZ, 0, 4.76837158203125e-07 ;  /* 0x00000008ff467435 */ /* 0x001fe200000001ff */
[----:B-1----:R-:W-:Y:S02]  /*11ed0*/  MOV R68, R66 ;  /* 0x0000004200447202 */ /* 0x002fe40000000f00 */
[----:B------:R-:W-:Y:S02]  /*11ee0*/  MOV R73, R75 ;  /* 0x0000004b00497202 */ /* 0x000fe40000000f00 */
[----:B------:R-:W-:Y:S02]  /*11ef0*/  MOV R71, RZ ;  /* 0x000000ff00477202 */ /* 0x000fe40000000f00 */
[----:B------:R-:W-:Y:S02]  /*11f00*/  MOV R66, 0xffffffff ;  /* 0xffffffff00427802 */ /* 0x000fe40000000f00 */
[----:B------:R-:W-:-:S02]  /*11f10*/  MOV R64, 0x11f30 ;  /* 0x00011f3000407802 */ /* 0x000fc40000000f00 */
[----:B------:R-:W-:Y:S05]  /*11f20*/  CALL.REL.NOINC `($__internal_20_$__cuda_sm70_shflsync_up) ;  /* 0x000015b000007944 */ /* 0x000fea0003c00000 */
[----:B0-----:R-:W-:Y:S01]  /*11f30*/  HFMA2.MMA R70, -RZ, RZ, 0, 4.76837158203125e-07 ;  /* 0x00000008ff467435 */ /* 0x001fe200000001ff */
[----:B-1----:R-:W-:-:S02]  /*11f40*/  MOV R69, R66 ;  /* 0x0000004200457202 */ /* 0x002fc40000000f00 */
[----:B------:R-:W-:Y:S02]  /*11f50*/  MOV R73, R67 ;  /* 0x0000004300497202 */ /* 0x000fe40000000f00 */
[----:B------:R-:W-:Y:S02]  /*11f60*/  MOV R71, RZ ;  /* 0x000000ff00477202 */ /* 0x000fe40000000f00 */
[----:B------:R-:W-:Y:S02]  /*11f70*/  MOV R66, 0xffffffff ;  /* 0xffffffff00427802 */ /* 0x000fe40000000f00 */
[----:B------:R-:W-:Y:S02]  /*11f80*/  MOV R64, 0x11fa0 ;  /* 0x00011fa000407802 */ /* 0x000fe40000000f00 */
[----:B------:R-:W-:Y:S05]  /*11f90*/  CALL.REL.NOINC `($__internal_20_$__cuda_sm70_shflsync_up) ;  /* 0x0000154000007944 */ /* 0x000fea0003c00000 */
[----:B0-----:R-:W-:Y:S01]  /*11fa0*/  HFMA2.MMA R70, -RZ, RZ, 0, 4.76837158203125e-07 ;  /* 0x00000008ff467435 */ /* 0x001fe200000001ff */
[----:B-1----:R-:W-:Y:S02]  /*11fb0*/  MOV R72, R66 ;  /* 0x0000004200487202 */ /* 0x002fe40000000f00 */
[----:B------:R-:W-:Y:S02]  /*11fc0*/  MOV R73, R79 ;  /* 0x0000004f00497202 */ /* 0x000fe40000000f00 */
[----:B------:R-:W-:-:S02]  /*11fd0*/  MOV R71, RZ ;  /* 0x000000ff00477202 */ /* 0x000fc40000000f00 */
[----:B------:R-:W-:Y:S02]  /*11fe0*/  MOV R66, 0xffffffff ;  /* 0xffffffff00427802 */ /* 0x000fe40000000f00 */
[----:B------:R-:W-:Y:S02]  /*11ff0*/  MOV R64, 0x12010 ;  /* 0x0001201000407802 */ /* 0x000fe40000000f00 */
[----:B------:R-:W-:Y:S05]  /*12000*/  CALL.REL.NOINC `($__internal_20_$__cuda_sm70_shflsync_up) ;  /* 0x000014d000007944 */ /* 0x000fea0003c00000 */
[----:B------:R-:W-:Y:S01]  /*12010*/  ISETP.GE.AND P0, PT, R147, 0x8, PT ;  /* 0x000000089300780c */ /* 0x000fe20003f06270 */
[----:B-1----:R-:W-:Y:S02]  /*12020*/  FMUL.FTZ R65, R75, R66 ;  /* 0x000000424b417220 */ /* 0x002fe40000410000 */
[CC--:B0-----:R-:W-:Y:S02]  /*12030*/  FMUL.FTZ R71, R72.reuse, R75.reuse ;  /* 0x0000004b48477220 */ /* 0x0c1fe40000410000 */
[----:B------:R-:W-:Y:S02]  /*12040*/  FFMA.FTZ R70, R72, R74, -R65 ;  /* 0x0000004a48467223 */ /* 0x000fe40000010841 */
[-C--:B------:R-:W-:Y:S02]  /*12050*/  FMUL.FTZ R64, R68, R75.reuse ;  /* 0x0000004b44407220 */ /* 0x080fe40000410000 */
[----:B------:R-:W-:-:S02]  /*12060*/  FMUL.FTZ R65, R69, R75 ;  /* 0x0000004b45417220 */ /* 0x000fc40000410000 */
[----:B------:R-:W-:Y:S01]  /*12070*/  FFMA.FTZ R66, R74, R66, R71 ;  /* 0x000000424a427223 */ /* 0x000fe20000010047 */
[----:B------:R-:W-:Y:S01]  /*12080*/  MOV R71, RZ ;  /* 0x000000ff00477202 */ /* 0x000fe20000000f00 */
[-C--:B------:R-:W-:Y:S02]  /*12090*/  FFMA.FTZ R64, R69, R74.reuse, R64 ;  /* 0x0000004a45407223 */ /* 0x080fe40000010040 */
[----:B------:R-:W-:Y:S02]  /*120a0*/  @P0 FFMA.FTZ R74, R68, R74, -R65 ;  /* 0x0000004a444a0223 */ /* 0x000fe40000010841 */
[----:B------:R-:W-:Y:S01]  /*120b0*/  @P0 FADD.FTZ R67, R67, R70 ;  /* 0x0000004643430221 */ /* 0x000fe20000010000 */
[----:B------:R-:W-:Y:S01]  /*120c0*/  HFMA2.MMA R70, -RZ, RZ, 0, 9.5367431640625e-07 ;  /* 0x00000010ff467435 */ /* 0x000fe200000001ff */
[----:B------:R-:W-:Y:S01]  /*120d0*/  @P0 FADD.FTZ R79, R79, R66 ;  /* 0x000000424f4f0221 */ /* 0x000fe20000010000 */
[----:B------:R-:W-:Y:S02]  /*120e0*/  FSEL R69, R75, R64, !P0 ;  /* 0x000000404b457208 */ /* 0x000fe40004000000 */
[----:B------:R-:W-:-:S02]  /*120f0*/  MOV R66, 0xffffffff ;  /* 0xffffffff00427802 */ /* 0x000fc40000000f00 */
[----:B------:R-:W-:Y:S02]  /*12100*/  MOV R73, R74 ;  /* 0x0000004a00497202 */ /* 0x000fe40000000f00 */
[----:B------:R-:W-:Y:S02]  /*12110*/  MOV R64, 0x12130 ;  /* 0x0001213000407802 */ /* 0x000fe40000000f00 */
[----:B------:R-:W-:Y:S05]  /*12120*/  CALL.REL.NOINC `($__internal_20_$__cuda_sm70_shflsync_up) ;  /* 0x000013b000007944 */ /* 0x000fea0003c00000 */
[----:B0-----:R-:W-:Y:S01]  /*12130*/  HFMA2.MMA R70, -RZ, RZ, 0, 9.5367431640625e-07 ;  /* 0x00000010ff467435 */ /* 0x001fe200000001ff */
[----:B-1----:R-:W-:Y:S02]  /*12140*/  MOV R72, R66 ;  /* 0x0000004200487202 */ /* 0x002fe40000000f00 */
[----:B------:R-:W-:Y:S02]  /*12150*/  MOV R73, R69 ;  /* 0x0000004500497202 */ /* 0x000fe40000000f00 */
[----:B------:R-:W-:Y:S02]  /*12160*/  MOV R71, RZ ;  /* 0x000000ff00477202 */ /* 0x000fe40000000f00 */
[----:B------:R-:W-:Y:S02]  /*12170*/  MOV R66, 0xffffffff ;  /* 0xffffffff00427802 */ /* 0x000fe40000000f00 */
[----:B------:R-:W-:-:S02]  /*12180*/  MOV R64, 0x121a0 ;  /* 0x000121a000407802 */ /* 0x000fc40000000f00 */
[----:B------:R-:W-:Y:S05]  /*12190*/  CALL.REL.NOINC `($__internal_20_$__cuda_sm70_shflsync_up) ;  /* 0x0000134000007944 */ /* 0x000fea0003c00000 */
[----:B0-----:R-:W-:Y:S01]  /*121a0*/  HFMA2.MMA R70, -RZ, RZ, 0, 9.5367431640625e-07 ;  /* 0x00000010ff467435 */ /* 0x001fe200000001ff */
[----:B-1----:R-:W-:-:S02]  /*121b0*/  MOV R68, R66 ;  /* 0x0000004200447202 */ /* 0x002fc40000000f00 */
[----:B------:R-:W-:Y:S02]  /*121c0*/  MOV R73, R67 ;  /* 0x0000004300497202 */ /* 0x000fe40000000f00 */
[----:B------:R-:W-:Y:S02]  /*121d0*/  MOV R71, RZ ;  /* 0x000000ff00477202 */ /* 0x000fe40000000f00 */
[----:B------:R-:W-:Y:S02]  /*121e0*/  MOV R66, 0xffffffff ;  /* 0xffffffff00427802 */ /* 0x000fe40000000f00 */
[----:B------:R-:W-:Y:S02]  /*121f0*/  MOV R64, 0x12210 ;  /* 0x0001221000407802 */ /* 0x000fe40000000f00 */
[----:B------:R-:W-:Y:S05]  /*12200*/  CALL.REL.NOINC `($__internal_20_$__cuda_sm70_shflsync_up) ;  /* 0x000012d000007944 */ /* 0x000fea0003c00000 */
[----:B0-----:R-:W-:Y:S01]  /*12210*/  HFMA2.MMA R70, -RZ, RZ, 0, 9.5367431640625e-07 ;  /* 0x00000010ff467435 */ /* 0x001fe200000001ff */
[----:B-1----:R-:W-:Y:S02]  /*12220*/  MOV R76, R66 ;  /* 0x00000042004c7202 */ /* 0x002fe40000000f00 */
[----:B------:R-:W-:Y:S02]  /*12230*/  MOV R73, R79 ;  /* 0x0000004f00497202 */ /* 0x000fe40000000f00 */
[----:B------:R-:W-:-:S02]  /*12240*/  MOV R71, RZ ;  /* 0x000000ff00477202 */ /* 0x000fc40000000f00 */
[----:B------:R-:W-:Y:S02]  /*12250*/  MOV R66, 0xffffffff ;  /* 0xffffffff00427802 */ /* 0x000fe40000000f00 */
[----:B------:R-:W-:Y:S02]  /*12260*/  MOV R64, 0x12280 ;  /* 0x0001228000407802 */ /* 0x000fe40000000f00 */
[----:B------:R-:W-:Y:S05]  /*12270*/  CALL.REL.NOINC `($__internal_20_$__cuda_sm70_shflsync_up) ;  /* 0x0000126000007944 */ /* 0x000fea0003c00000 */
[----:B01----:R-:W-:Y:S05]  /*12280*/  BRA `(.L_x_732) ;  /* 0xffff62c000007947 */ /* 0x003fea000383ffff */
.L_x_629:
[----:B------:R-:W-:Y:S01]  /*12290*/  HFMA2.MMA R70, -RZ, RZ, 0, 5.9604644775390625e-08 ;  /* 0x00000001ff467435 */ /* 0x000fe200000001ff */
[----:B------:R-:W-:Y:S02]  /*122a0*/  MOV R71, RZ ;  /* 0x000000ff00477202 */ /* 0x000fe40000000f00 */
[----:B-1----:R-:W-:Y:S02]  /*122b0*/  MOV R66, 0xffffffff ;  /* 0xffffffff00427802 */ /* 0x002fe40000000f00 */
[----:B------:R-:W-:Y:S02]  /*122c0*/  MOV R64, 0x122e0 ;  /* 0x000122e000407802 */ /* 0x000fe40000000f00 */
[----:B0----5:R-:W-:Y:S05]  /*122d0*/  CALL.REL.NOINC `($__internal_20_$__cuda_sm70_shflsync_up) ;  /* 0x0000120000007944 */ /* 0x021fea0003c00000 */
[----:B0-----:R-:W-:Y:S01]  /*122e0*/  HFMA2.MMA R70, -RZ, RZ, 0, 5.9604644775390625e-08 ;  /* 0x00000001ff467435 */ /* 0x001fe200000001ff */
[----:B-1----:R-:W-:Y:S02]  /*122f0*/  MOV R69, R66 ;  /* 0x0000004200457202 */ /* 0x002fe40000000f00 */
[----:B------:R-:W-:-:S02]  /*12300*/  MOV R73, R72 ;  /* 0x0000004800497202 */ /* 0x000fc40000000f00 */
[----:B------:R-:W-:Y:S02]  /*12310*/  MOV R71, RZ ;  /* 0x000000ff00477202 */ /* 0x000fe40000000f00 */
[----:B------:R-:W-:Y:S02]  /*12320*/  MOV R66, 0xffffffff ;  /* 0xffffffff00427802 */ /* 0x000fe40000000f00 */
[----:B------:R-:W-:Y:S02]  /*12330*/  MOV R64, 0x12350 ;  /* 0x0001235000407802 */ /* 0x000fe40000000f00 */
[----:B------:R-:W-:Y:S05]  /*12340*/  CALL.REL.NOINC `($__internal_20_$__cuda_sm70_shflsync_up) ;  /* 0x0000119000007944 */ /* 0x000fea0003c00000 */
[----:B0-----:R-:W-:Y:S01]  /*12350*/  HFMA2.MMA R70, -RZ, RZ, 0, 5.9604644775390625e-08 ;  /* 0x00000001ff467435 */ /* 0x001fe200000001ff */
[----:B-1----:R-:W-:Y:S02]  /*12360*/  MOV R72, R66 ;  /* 0x0000004200487202 */ /* 0x002fe40000000f00 */
[----:B------:R-:W-:Y:S02]  /*12370*/  MOV R73, R67 ;  /* 0x0000004300497202 */ /* 0x000fe40000000f00 */
[----:B------:R-:W-:Y:S02]  /*12380*/  MOV R71, RZ ;  /* 0x000000ff00477202 */ /* 0x000fe40000000f00 */
[----:B------:R-:W-:-:S02]  /*12390*/  MOV R66, 0xffffffff ;  /* 0xffffffff00427802 */ /* 0x000fc40000000f00 */
[----:B------:R-:W-:Y:S02]  /*123a0*/  MOV R64, 0x123c0 ;  /* 0x000123c000407802 */ /* 0x000fe40000000f00 */
[----:B------:R-:W-:Y:S05]  /*123b0*/  CALL.REL.NOINC `($__internal_20_$__cuda_sm70_shflsync_up) ;  /* 0x0000112000007944 */ /* 0x000fea0003c00000 */
[----:B0-----:R-:W-:Y:S01]  /*123c0*/  HFMA2.MMA R70, -RZ, RZ, 0, 5.9604644775390625e-08 ;  /* 0x00000001ff467435 */ /* 0x001fe200000001ff */
[----:B-1----:R-:W-:Y:S02]  /*123d0*/  MOV R67, R66 ;  /* 0x0000004200437202 */ /* 0x002fe40000000f00 */
[----:B------:R-:W-:Y:S02]  /*123e0*/  MOV R73, R68 ;  /* 0x0000004400497202 */ /* 0x000fe40000000f00 */
[----:B------:R-:W-:Y:S02]  /*123f0*/  MOV R71, RZ ;  /* 0x000000ff00477202 */ /* 0x000fe40000000f00 */
[----:B------:R-:W-:Y:S02]  /*12400*/  MOV R66, 0xffffffff ;  /* 0xffffffff00427802 */ /* 0x000fe40000000f00 */
[----:B------:R-:W-:Y:S02]  /*12410*/  MOV R64, 0x12430 ;  /* 0x0001243000407802 */ /* 0x000fe40000000f00 */
[----:B------:R-:W-:Y:S05]  /*12420*/  CALL.REL.NOINC `($__internal_20_$__cuda_sm70_shflsync_up) ;  /* 0x000010b000007944 */ /* 0x000fea0003c00000 */
[----:B-1----:R-:W-:Y:S01]  /*12430*/  MOV R68, R66 ;  /* 0x0000004200447202 */ /* 0x002fe20000000f00 */
[----:B------:R-:W-:Y:S01]  /*12440*/  HFMA2.MMA R66, -RZ, RZ, 0, 0 ;  /* 0x00000000ff427435 */ /* 0x000fe200000001ff */
[----:B------:R-:W-:-:S02]  /*12450*/  MOV R64, R60 ;  /* 0x0000003c00407202 */ /* 0x000fc40000000f00 */
[----:B0-----:R-:W-:Y:S02]  /*12460*/  MOV R71, R72 ;  /* 0x0000004800477202 */ /* 0x001fe40000000f00 */
[----:B------:R-:W-:Y:S02]  /*12470*/  MOV R70, R67 ;  /* 0x0000004300467202 */ /* 0x000fe40000000f00 */
[----:B------:R-:W-:Y:S02]  /*12480*/  MOV R247, 0xffffffff ;  /* 0xffffffff00f77802 */ /* 0x000fe40000000f00 */
[----:B------:R-:W-:Y:S02]  /*12490*/  MOV R65, 0x124b0 ;  /* 0x000124b000417802 */ /* 0x000fe40000000f00 */
[----:B------:R-:W-:Y:S05]  /*124a0*/  CALL.REL.NOINC `($__internal_19_$__cuda_sm70_shflsync_idx_p) ;  /* 0x00000fc000007944 */ /* 0x000fea0003c00000 */
[----:B-1----:R-:W-:Y:S01]  /*124b0*/  MOV R74, R66 ;  /* 0x00000042004a7202 */ /* 0x002fe20000000f00 */
[----:B------:R-:W-:Y:S01]  /*124c0*/  HFMA2.MMA R66, -RZ, RZ, 0, 0 ;  /* 0x00000000ff427435 */ /* 0x000fe200000001ff */
[----:B------:R-:W-:Y:S02]  /*124d0*/  MOV R64, R61 ;  /* 0x0000003d00407202 */ /* 0x000fe40000000f00 */
[----:B------:R-:W-:-:S02]  /*124e0*/  MOV R247, 0xffffffff ;  /* 0xffffffff00f77802 */ /* 0x000fc40000000f00 */
[----:B------:R-:W-:Y:S02]  /*124f0*/  MOV R65, 0x12510 ;  /* 0x0001251000417802 */ /* 0x000fe40000000f00 */
[----:B0-----:R-:W-:Y:S05]  /*12500*/  CALL.REL.NOINC `($__internal_19_$__cuda_sm70_shflsync_idx_p) ;  /* 0x00000f6000007944 */ /* 0x001fea0003c00000 */
[----:B-1----:R-:W-:Y:S01]  /*12510*/  MOV R75, R66 ;  /* 0x00000042004b7202 */ /* 0x002fe20000000f00 */
[----:B------:R-:W-:Y:S01]  /*12520*/  HFMA2.MMA R66, -RZ, RZ, 0, 0 ;  /* 0x00000000ff427435 */ /* 0x000fe200000001ff */
[----:B------:R-:W-:Y:S02]  /*12530*/  MOV R64, R62 ;  /* 0x0000003e00407202 */ /* 0x000fe40000000f00 */
[----:B------:R-:W-:Y:S02]  /*12540*/  MOV R247, 0xffffffff ;  /* 0xffffffff00f77802 */ /* 0x000fe40000000f00 */
[----:B------:R-:W-:Y:S02]  /*12550*/  MOV R65, 0x12570 ;  /* 0x0001257000417802 */ /* 0x000fe40000000f00 */
[----:B0-----:R-:W-:Y:S05]  /*12560*/  CALL.REL.NOINC `($__internal_19_$__cuda_sm70_shflsync_idx_p) ;  /* 0x00000f0000007944 */ /* 0x001fea0003c00000 */
[----:B-1----:R-:W-:Y:S01]  /*12570*/  MOV R76, R66 ;  /* 0x00000042004c7202 */ /* 0x002fe20000000f00 */
[----:B------:R-:W-:Y:S01]  /*12580*/  HFMA2.MMA R66, -RZ, RZ, 0, 0 ;  /* 0x00000000ff427435 */ /* 0x000fe200000001ff */
[----:B------:R-:W-:Y:S02]  /*12590*/  MOV R64, R63 ;  /* 0x0000003f00407202 */ /* 0x000fe40000000f00 */
[----:B------:R-:W-:-:S02]  /*125a0*/  MOV R247, 0xffffffff ;  /* 0xffffffff00f77802 */ /* 0x000fc40000000f00 */
[----:B------:R-:W-:Y:S02]  /*125b0*/  MOV R65, 0x125d0 ;  /* 0x000125d000417802 */ /* 0x000fe40000000f00 */
[----:B0-----:R-:W-:Y:S05]  /*125c0*/  CALL.REL.NOINC `($__internal_19_$__cuda_sm70_shflsync_idx_p) ;  /* 0x00000ea000007944 */ /* 0x001fea0003c00000 */
[----:B01----:R-:W-:Y:S05]  /*125d0*/  BRA `(.L_x_733) ;  /* 0xffff626000007947 */ /* 0x003fea000383ffff */
.L_x_632:
[----:B------:R-:W-:Y:S01]  /*125e0*/  HFMA2.MMA R66, -RZ, RZ, 0, 5.9604644775390625e-08 ;  /* 0x00000001ff427435 */ /* 0x000fe200000001ff */
[----:B------:R-:W-:Y:S02]  /*125f0*/  MOV R75, R71 ;  /* 0x00000047004b7202 */ /* 0x000fe40000000f00 */
[----:B------:R-:W-:Y:S02]  /*12600*/  MOV R76, 0x1f ;  /* 0x0000001f004c7802 */ /* 0x000fe40000000f00 */
[----:B------:R-:W-:Y:S02]  /*12610*/  MOV R65, 0xffffffff ;  /* 0xffffffff00417802 */ /* 0x000fe40000000f00 */
[----:B------:R-:W-:Y:S02]  /*12620*/  MOV R64, 0x12640 ;  /* 0x0001264000407802 */ /* 0x000fe40000000f00 */
[----:B------:R-:W-:Y:S05]  /*12630*/  CALL.REL.NOINC `($__internal_18_$__cuda_sm70_shflsync_down) ;  /* 0x00000df000007944 */ /* 0x000fea0003c00000 */
[----:B-1----:R-:W-:Y:S01]  /*12640*/  MOV R67, R66 ;  /* 0x0000004200437202 */ /* 0x002fe20000000f00 */
[----:B------:R-:W-:Y:S05]  /*12650*/  BRA `(.L_x_734) ;  /* 0xffff780000007947 */ /* 0x000fea000383ffff */
.L_x_633:
[----:B------:R-:W-:Y:S01]  /*12660*/  HFMA2.MMA R66, -RZ, RZ, 0, 5.9604644775390625e-08 ;  /* 0x00000001ff427435 */ /* 0x000fe200000001ff */
[----:B------:R-:W-:Y:S02]  /*12670*/  MOV R75, R69 ;  /* 0x00000045004b7202 */ /* 0x000fe40000000f00 */
[----:B------:R-:W-:-:S02]  /*12680*/  MOV R76, 0x1f ;  /* 0x0000001f004c7802 */ /* 0x000fc40000000f00 */
[----:B------:R-:W-:Y:S02]  /*12690*/  MOV R65, 0xffffffff ;  /* 0xffffffff00417802 */ /* 0x000fe40000000f00 */
[----:B------:R-:W-:Y:S02]  /*126a0*/  MOV R64, 0x126c0 ;  /* 0x000126c000407802 */ /* 0x000fe40000000f00 */
[----:B01----:R-:W-:Y:S05]  /*126b0*/  CALL.REL.NOINC `($__internal_18_$__cuda_sm70_shflsync_down) ;  /* 0x00000d7000007944 */ /* 0x003fea0003c00000 */
[----:B-1----:R-:W-:Y:S01]  /*126c0*/  MOV R69, R66 ;  /* 0x0000004200457202 */ /* 0x002fe20000000f00 */
[----:B------:R-:W-:Y:S01]  /*126d0*/  HFMA2.MMA R66, -RZ, RZ, 0, 5.9604644775390625e-08 ;  /* 0x00000001ff427435 */ /* 0x000fe200000001ff */
[----:B------:R-:W-:Y:S02]  /*126e0*/  MOV R75, R68 ;  /* 0x00000044004b7202 */ /* 0x000fe40000000f00 */
[----:B------:R-:W-:Y:S02]  /*126f0*/  MOV R76, 0x1f ;  /* 0x0000001f004c7802 */ /* 0x000fe40000000f00 */
[----:B------:R-:W-:Y:S02]  /*12700*/  MOV R65, 0xffffffff ;  /* 0xffffffff00417802 */ /* 0x000fe40000000f00 */
[----:B------:R-:W-:-:S02]  /*12710*/  MOV R64, 0x12730 ;  /* 0x0001273000407802 */ /* 0x000fc40000000f00 */
[----:B------:R-:W-:Y:S05]  /*12720*/  CALL.REL.NOINC `($__internal_18_$__cuda_sm70_shflsync_down) ;  /* 0x00000d0000007944 */ /* 0x000fea0003c00000 */
[----:B-1----:R-:W-:Y:S01]  /*12730*/  MOV R73, R66 ;  /* 0x0000004200497202 */ /* 0x002fe20000000f00 */
[----:B------:R-:W-:Y:S01]  /*12740*/  HFMA2.MMA R66, -RZ, RZ, 0, 5.9604644775390625e-08 ;  /* 0x00000001ff427435 */ /* 0x000fe200000001ff */
[----:B------:R-:W-:-:S02]  /*12750*/  MOV R75, R70 ;  /* 0x00000046004b7202 */ /* 0x000fc40000000f00 */
[----:B------:R-:W-:Y:S02]  /*12760*/  MOV R76, 0x1f ;  /* 0x0000001f004c7802 */ /* 0x000fe40000000f00 */
[----:B------:R-:W-:Y:S02]  /*12770*/  MOV R65, 0xffffffff ;  /* 0xffffffff00417802 */ /* 0x000fe40000000f00 */
[----:B------:R-:W-:Y:S02]  /*12780*/  MOV R64, 0x127a0 ;  /* 0x000127a000407802 */ /* 0x000fe40000000f00 */
[----:B------:R-:W-:Y:S05]  /*12790*/  CALL.REL.NOINC `($__internal_18_$__cuda_sm70_shflsync_down) ;  /* 0x00000c9000007944 */ /* 0x000fea0003c00000 */
[----:B-1----:R-:W-:Y:S05]  /*127a0*/  BRA `(.L_x_735) ;  /* 0xffff76f000007947 */ /* 0x002fea000383ffff */
.L_x_636:
[----:B0-----:R-:W-:Y:S01]  /*127b0*/  HFMA2.MMA R66, -RZ, RZ, 0, 1.1920928955078125e-07 ;  /* 0x00000002ff427435 */ /* 0x001fe200000001ff */
[----:B------:R-:W-:Y:S02]  /*127c0*/  MOV R75, R71 ;  /* 0x00000047004b7202 */ /* 0x000fe40000000f00 */
[----:B------:R-:W-:Y:S02]  /*127d0*/  MOV R76, 0x1f ;  /* 0x0000001f004c7802 */ /* 0x000fe40000000f00 */
[----:B------:R-:W-:Y:S02]  /*127e0*/  MOV R65, 0xffffffff ;  /* 0xffffffff00417802 */ /* 0x000fe40000000f00 */
[----:B------:R-:W-:-:S02]  /*127f0*/  MOV R64, 0x12810 ;  /* 0x0001281000407802 */ /* 0x000fc40000000f00 */
[----:B-1234-:R-:W-:Y:S05]  /*12800*/  CALL.REL.NOINC `($__internal_18_$__cuda_sm70_shflsync_down) ;  /* 0x00000c2000007944 */ /* 0x01efea0003c00000 */
[----:B-1----:R-:W-:Y:S01]  /*12810*/  MOV R67, R66 ;  /* 0x0000004200437202 */ /* 0x002fe20000000f00 */
[----:B------:R-:W-:Y:S01]  /*12820*/  HFMA2.MMA R66, -RZ, RZ, 0, 1.1920928955078125e-07 ;  /* 0x00000002ff427435 */ /* 0x000fe200000001ff */
[----:B------:R-:W-:-:S02]  /*12830*/  MOV R75, R74 ;  /* 0x0000004a004b7202 */ /* 0x000fc40000000f00 */
[----:B------:R-:W-:Y:S02]  /*12840*/  MOV R76, 0x1f ;  /* 0x0000001f004c7802 */ /* 0x000fe40000000f00 */
[----:B------:R-:W-:Y:S02]  /*12850*/  MOV R65, 0xffffffff ;  /* 0xffffffff00417802 */ /* 0x000fe40000000f00 */
[----:B------:R-:W-:Y:S02]  /*12860*/  MOV R64, 0x12880 ;  /* 0x0001288000407802 */ /* 0x000fe40000000f00 */
[----:B------:R-:W-:Y:S05]  /*12870*/  CALL.REL.NOINC `($__internal_18_$__cuda_sm70_shflsync_down) ;  /* 0x00000bb000007944 */ /* 0x000fea0003c00000 */
[----:B-1----:R-:W-:Y:S01]  /*12880*/  MOV R69, R66 ;  /* 0x0000004200457202 */ /* 0x002fe20000000f00 */
[----:B------:R-:W-:Y:S01]  /*12890*/  HFMA2.MMA R66, -RZ, RZ, 0, 1.1920928955078125e-07 ;  /* 0x00000002ff427435 */ /* 0x000fe200000001ff */
[----:B------:R-:W-:Y:S02]  /*128a0*/  MOV R75, R68 ;  /* 0x00000044004b7202 */ /* 0x000fe40000000f00 */
[----:B------:R-:W-:Y:S02]  /*128b0*/  MOV R76, 0x1f ;  /* 0x0000001f004c7802 */ /* 0x000fe40000000f00 */
[----:B------:R-:W-:-:S02]  /*128c0*/  MOV R65, 0xffffffff ;  /* 0xffffffff00417802 */ /* 0x000fc40000000f00 */
[----:B------:R-:W-:Y:S02]  /*128d0*/  MOV R64, 0x128f0 ;  /* 0x000128f000407802 */ /* 0x000fe40000000f00 */
[----:B------:R-:W-:Y:S05]  /*128e0*/  CALL.REL.NOINC `($__internal_18_$__cuda_sm70_shflsync_down) ;  /* 0x00000b4000007944 */ /* 0x000fea0003c00000 */
[----:B-1----:R-:W-:Y:S01]  /*128f0*/  MOV R70, R66 ;  /* 0x0000004200467202 */ /* 0x002fe20000000f00 */
[----:B------:R-:W-:Y:S01]  /*12900*/  HFMA2.MMA R66, -RZ, RZ, 0, 1.1920928955078125e-07 ;  /* 0x00000002ff427435 */ /* 0x000fe200000001ff */
[----:B------:R-:W-:Y:S02]  /*12910*/  MOV R75, R72 ;  /* 0x00000048004b7202 */ /* 0x000fe40000000f00 */
[----:B------:R-:W-:Y:S02]  /*12920*/  MOV R76, 0x1f ;  /* 0x0000001f004c7802 */ /* 0x000fe40000000f00 */
[----:B------:R-:W-:Y:S02]  /*12930*/  MOV R65, 0xffffffff ;  /* 0xffffffff00417802 */ /* 0x000fe40000000f00 */
[----:B------:R-:W-:Y:S02]  /*12940*/  MOV R64, 0x12960 ;  /* 0x0001296000407802 */ /* 0x000fe40000000f00 */
[----:B------:R-:W-:Y:S05]  /*12950*/  CALL.REL.NOINC `($__internal_18_$__cuda_sm70_shflsync_down) ;  /* 0x00000ad000007944 */ /* 0x000fea0003c00000 */
[----:B-1----:R-:W-:Y:S05]  /*12960*/  BRA `(.L_x_736) ;  /* 0xffff768000007947 */ /* 0x002fea000383ffff */
.L_x_639:
[----:B0-----:R-:W-:Y:S01]  /*12970*/  HFMA2.MMA R66, -RZ, RZ, 0, 2.384185791015625e-07 ;  /* 0x00000004ff427435 */ /* 0x001fe200000001ff */
[----:B------:R-:W-:Y:S02]  /*12980*/  MOV R75, R71 ;  /* 0x00000047004b7202 */ /* 0x000fe40000000f00 */
[----:B------:R-:W-:-:S02]  /*12990*/  MOV R76, 0x1f ;  /* 0x0000001f004c7802 */ /* 0x000fc40000000f00 */
[----:B------:R-:W-:Y:S02]  /*129a0*/  MOV R65, 0xffffffff ;  /* 0xffffffff00417802 */ /* 0x000fe40000000f00 */
[----:B------:R-:W-:Y:S02]  /*129b0*/  MOV R64, 0x129d0 ;  /* 0x000129d000407802 */ /* 0x000fe40000000f00 */
[----:B-1234-:R-:W-:Y:S05]  /*129c0*/  CALL.REL.NOINC `($__internal_18_$__cuda_sm70_shflsync_down) ;  /* 0x00000a6000007944 */ /* 0x01efea0003c00000 */
[----:B-1----:R-:W-:Y:S01]  /*129d0*/  MOV R67, R66 ;  /* 0x0000004200437202 */ /* 0x002fe20000000f00 */
[----:B------:R-:W-:Y:S05]  /*129e0*/  BRA `(.L_x_737) ;  /* 0xffff772000007947 */ /* 0x000fea000383ffff */
.L_x_640:
[----:B0-----:R-:W-:Y:S01]  /*129f0*/  HFMA2.MMA R66, -RZ, RZ, 0, 2.384185791015625e-07 ;  /* 0x00000004ff427435 */ /* 0x001fe200000001ff */
[----:B------:R-:W-:Y:S02]  /*12a00*/  MOV R75, R74 ;  /* 0x0000004a004b7202 */ /* 0x000fe40000000f00 */
[----:B------:R-:W-:Y:S02]  /*12a10*/  MOV R76, 0x1f ;  /* 0x0000001f004c7802 */ /* 0x000fe40000000f00 */
[----:B------:R-:W-:Y:S02]  /*12a20*/  MOV R65, 0xffffffff ;  /* 0xffffffff00417802 */ /* 0x000fe40000000f00 */
[----:B------:R-:W-:-:S02]  /*12a30*/  MOV R64, 0x12a50 ;  /* 0x00012a5000407802 */ /* 0x000fc40000000f00 */
[----:B-1234-:R-:W-:Y:S05]  /*12a40*/  CALL.REL.NOINC `($__internal_18_$__cuda_sm70_shflsync_down) ;  /* 0x000009e000007944 */ /* 0x01efea0003c00000 */
[----:B-1----:R-:W-:Y:S01]  /*12a50*/  MOV R69, R66 ;  /* 0x0000004200457202 */ /* 0x002fe20000000f00 */
[----:B------:R-:W-:Y:S01]  /*12a60*/  HFMA2.MMA R66, -RZ, RZ, 0, 2.384185791015625e-07 ;  /* 0x00000004ff427435 */ /* 0x000fe200000001ff */
[----:B------:R-:W-:-:S02]  /*12a70*/  MOV R75, R68 ;  /* 0x00000044004b7202 */ /* 0x000fc40000000f00 */
[----:B------:R-:W-:Y:S02]  /*12a80*/  MOV R76, 0x1f ;  /* 0x0000001f004c7802 */ /* 0x000fe40000000f00 */
[----:B------:R-:W-:Y:S02]  /*12a90*/  MOV R65, 0xffffffff ;  /* 0xffffffff00417802 */ /* 0x000fe40000000f00 */
[----:B------:R-:W-:Y:S02]  /*12aa0*/  MOV R64, 0x12ac0 ;  /* 0x00012ac000407802 */ /* 0x000fe40000000f00 */
[----:B------:R-:W-:Y:S05]  /*12ab0*/  CALL.REL.NOINC `($__internal_18_$__cuda_sm70_shflsync_down) ;  /* 0x0000097000007944 */ /* 0x000fea0003c00000 */
[----:B-1----:R-:W-:Y:S01]  /*12ac0*/  MOV R70, R66 ;  /* 0x0000004200467202 */ /* 0x002fe20000000f00 */
[----:B------:R-:W-:Y:S01]  /*12ad0*/  HFMA2.MMA R66, -RZ, RZ, 0, 2.384185791015625e-07 ;  /* 0x00000004ff427435 */ /* 0x000fe200000001ff */
[----:B------:R-:W-:Y:S02]  /*12ae0*/  MOV R75, R72 ;  /* 0x00000048004b7202 */ /* 0x000fe40000000f00 */
[----:B------:R-:W-:Y:S02]  /*12af0*/  MOV R76, 0x1f ;  /* 0x0000001f004c7802 */ /* 0x000fe40000000f00 */
[----:B------:R-:W-:-:S02]  /*12b00*/  MOV R65, 0xffffffff ;  /* 0xffffffff00417802 */ /* 0x000fc40000000f00 */
[----:B------:R-:W-:Y:S02]  /*12b10*/  MOV R64, 0x12b30 ;  /* 0x00012b3000407802 */ /* 0x000fe40000000f00 */
[----:B------:R-:W-:Y:S05]  /*12b20*/  CALL.REL.NOINC `($__internal_18_$__cuda_sm70_shflsync_down) ;  /* 0x0000090000007944 */ /* 0x000fea0003c00000 */
[----:B-1----:R-:W-:Y:S05]  /*12b30*/  BRA `(.L_x_738) ;  /* 0xffff761000007947 */ /* 0x002fea000383ffff */
.L_x_643:
[----:B0-----:R-:W-:Y:S01]  /*12b40*/  HFMA2.MMA R66, -RZ, RZ, 0, 4.76837158203125e-07 ;  /* 0x00000008ff427435 */ /* 0x001fe200000001ff */
[----:B------:R-:W-:Y:S02]  /*12b50*/  MOV R75, R71 ;  /* 0x00000047004b7202 */ /* 0x000fe40000000f00 */
[----:B------:R-:W-:Y:S02]  /*12b60*/  MOV R76, 0x1f ;  /* 0x0000001f004c7802 */ /* 0x000fe40000000f00 */
[----:B------:R-:W-:Y:S02]  /*12b70*/  MOV R65, 0xffffffff ;  /* 0xffffffff00417802 */ /* 0x000fe40000000f00 */
[----:B------:R-:W-:Y:S02]  /*12b80*/  MOV R64, 0x12ba0 ;  /* 0x00012ba000407802 */ /* 0x000fe40000000f00 */
[----:B-1234-:R-:W-:Y:S05]  /*12b90*/  CALL.REL.NOINC `($__internal_18_$__cuda_sm70_shflsync_down) ;  /* 0x0000089000007944 */ /* 0x01efea0003c00000 */
[----:B-1----:R-:W-:Y:S01]  /*12ba0*/  MOV R67, R66 ;  /* 0x0000004200437202 */ /* 0x002fe20000000f00 */
[----:B------:R-:W-:Y:S01]  /*12bb0*/  HFMA2.MMA R66, -RZ, RZ, 0, 4.76837158203125e-07 ;  /* 0x00000008ff427435 */ /* 0x000fe200000001ff */
[----:B------:R-:W-:Y:S02]  /*12bc0*/  MOV R75, R74 ;  /* 0x0000004a004b7202 */ /* 0x000fe40000000f00 */
[----:B------:R-:W-:-:S02]  /*12bd0*/  MOV R76, 0x1f ;  /* 0x0000001f004c7802 */ /* 0x000fc40000000f00 */
[----:B------:R-:W-:Y:S02]  /*12be0*/  MOV R65, 0xffffffff ;  /* 0xffffffff00417802 */ /* 0x000fe40000000f00 */
[----:B------:R-:W-:Y:S02]  /*12bf0*/  MOV R64, 0x12c10 ;  /* 0x00012c1000407802 */ /* 0x000fe40000000f00 */
[----:B------:R-:W-:Y:S05]  /*12c00*/  CALL.REL.NOINC `($__internal_18_$__cuda_sm70_shflsync_down) ;  /* 0x0000082000007944 */ /* 0x000fea0003c00000 */
[----:B-1----:R-:W-:Y:S01]  /*12c10*/  MOV R69, R66 ;  /* 0x0000004200457202 */ /* 0x002fe20000000f00 */
[----:B------:R-:W-:Y:S01]  /*12c20*/  HFMA2.MMA R66, -RZ, RZ, 0, 4.76837158203125e-07 ;  /* 0x00000008ff427435 */ /* 0x000fe200000001ff */
[----:B------:R-:W-:Y:S02]  /*12c30*/  MOV R75, R68 ;  /* 0x00000044004b7202 */ /* 0x000fe40000000f00 */
[----:B------:R-:W-:Y:S02]  /*12c40*/  MOV R76, 0x1f ;  /* 0x0000001f004c7802 */ /* 0x000fe40000000f00 */
[----:B------:R-:W-:Y:S02]  /*12c50*/  MOV R65, 0xffffffff ;  /* 0xffffffff00417802 */ /* 0x000fe40000000f00 */
[----:B------:R-:W-:-:S02]  /*12c60*/  MOV R64, 0x12c80 ;  /* 0x00012c8000407802 */ /* 0x000fc40000000f00 */
[----:B------:R-:W-:Y:S05]  /*12c70*/  CALL.REL.NOINC `($__internal_18_$__cuda_sm70_shflsync_down) ;  /* 0x000007b000007944 */ /* 0x000fea0003c00000 */
[----:B-1----:R-:W-:Y:S01]  /*12c80*/  MOV R70, R66 ;  /* 0x0000004200467202 */ /* 0x002fe20000000f00 */
[----:B------:R-:W-:Y:S01]  /*12c90*/  HFMA2.MMA R66, -RZ, RZ, 0, 4.76837158203125e-07 ;  /* 0x00000008ff427435 */ /* 0x000fe200000001ff */
[----:B------:R-:W-:-:S02]  /*12ca0*/  MOV R75, R72 ;  /* 0x00000048004b7202 */ /* 0x000fc40000000f00 */
[----:B------:R-:W-:Y:S02]  /*12cb0*/  MOV R76, 0x1f ;  /* 0x0000001f004c7802 */ /* 0x000fe40000000f00 */
[----:B------:R-:W-:Y:S02]  /*12cc0*/  MOV R65, 0xffffffff ;  /* 0xffffffff00417802 */ /* 0x000fe40000000f00 */
[----:B------:R-:W-:Y:S02]  /*12cd0*/  MOV R64, 0x12cf0 ;  /* 0x00012cf000407802 */ /* 0x000fe40000000f00 */
[----:B------:R-:W-:Y:S05]  /*12ce0*/  CALL.REL.NOINC `($__internal_18_$__cuda_sm70_shflsync_down) ;  /* 0x0000074000007944 */ /* 0x000fea0003c00000 */
[----:B-1----:R-:W-:Y:S05]  /*12cf0*/  BRA `(.L_x_739) ;  /* 0xffff75a000007947 */ /* 0x002fea000383ffff */
.L_x_646:
[----:B0-----:R-:W-:Y:S01]  /*12d00*/  HFMA2.MMA R66, -RZ, RZ, 0, 9.5367431640625e-07 ;  /* 0x00000010ff427435 */ /* 0x001fe200000001ff */
[----:B------:R-:W-:Y:S02]  /*12d10*/  MOV R75, R71 ;  /* 0x00000047004b7202 */ /* 0x000fe40000000f00 */
[----:B------:R-:W-:Y:S02]  /*12d20*/  MOV R76, 0x1f ;  /* 0x0000001f004c7802 */ /* 0x000fe40000000f00 */
[----:B------:R-:W-:Y:S02]  /*12d30*/  MOV R65, 0xffffffff ;  /* 0xffffffff00417802 */ /* 0x000fe40000000f00 */
[----:B------:R-:W-:-:S02]  /*12d40*/  MOV R64, 0x12d60 ;  /* 0x00012d6000407802 */ /* 0x000fc40000000f00 */
[----:B-1234-:R-:W-:Y:S05]  /*12d50*/  CALL.REL.NOINC `($__internal_18_$__cuda_sm70_shflsync_down) ;  /* 0x000006d000007944 */ /* 0x01efea0003c00000 */
[----:B-1----:R-:W-:Y:S01]  /*12d60*/  MOV R67, R66 ;  /* 0x0000004200437202 */ /* 0x002fe20000000f00 */
[----:B------:R-:W-:Y:S05]  /*12d70*/  BRA `(.L_x_740) ;  /* 0xffff764000007947 */ /* 0x000fea000383ffff */
.L_x_647:
[----:B0-----:R-:W-:Y:S01]  /*12d80*/  HFMA2.MMA R66, -RZ, RZ, 0, 9.5367431640625e-07 ;  /* 0x00000010ff427435 */ /* 0x001fe200000001ff */
[----:B------:R-:W-:-:S02]  /*12d90*/  MOV R75, R74 ;  /* 0x0000004a004b7202 */ /* 0x000fc40000000f00 */
[----:B------:R-:W-:Y:S02]  /*12da0*/  MOV R76, 0x1f ;  /* 0x0000001f004c7802 */ /* 0x000fe40000000f00 */
[----:B------:R-:W-:Y:S02]  /*12db0*/  MOV R65, 0xffffffff ;  /* 0xffffffff00417802 */ /* 0x000fe40000000f00 */
[----:B------:R-:W-:Y:S02]  /*12dc0*/  MOV R64, 0x12de0 ;  /* 0x00012de000407802 */ /* 0x000fe40000000f00 */
[----:B-1234-:R-:W-:Y:S05]  /*12dd0*/  CALL.REL.NOINC `($__internal_18_$__cuda_sm70_shflsync_down) ;  /* 0x0000065000007944 */ /* 0x01efea0003c00000 */
[----:B-1----:R-:W-:Y:S01]  /*12de0*/  MOV R69, R66 ;  /* 0x0000004200457202 */ /* 0x002fe20000000f00 */
[----:B------:R-:W-:Y:S01]  /*12df0*/  HFMA2.MMA R66, -RZ, RZ, 0, 9.5367431640625e-07 ;  /* 0x00000010ff427435 */ /* 0x000fe200000001ff */
[----:B------:R-:W-:Y:S02]  /*12e00*/  MOV R75, R68 ;  /* 0x00000044004b7202 */ /* 0x000fe40000000f00 */
[----:B------:R-:W-:Y:S02]  /*12e10*/  MOV R76, 0x1f ;  /* 0x0000001f004c7802 */ /* 0x000fe40000000f00 */
[----:B------:R-:W-:-:S02]  /*12e20*/  MOV R65, 0xffffffff ;  /* 0xffffffff00417802 */ /* 0x000fc40000000f00 */
[----:B------:R-:W-:Y:S02]  /*12e30*/  MOV R64, 0x12e50 ;  /* 0x00012e5000407802 */ /* 0x000fe40000000f00 */
[----:B------:R-:W-:Y:S05]  /*12e40*/  CALL.REL.NOINC `($__internal_18_$__cuda_sm70_shflsync_down) ;  /* 0x000005e000007944 */ /* 0x000fea0003c00000 */
[----:B-1----:R-:W-:Y:S01]  /*12e50*/  MOV R70, R66 ;  /* 0x0000004200467202 */ /* 0x002fe20000000f00 */
[----:B------:R-:W-:Y:S01]  /*12e60*/  HFMA2.MMA R66, -RZ, RZ, 0, 9.5367431640625e-07 ;  /* 0x00000010ff427435 */ /* 0x000fe200000001ff */
[----:B------:R-:W-:Y:S02]  /*12e70*/  MOV R75, R72 ;  /* 0x00000048004b7202 */ /* 0x000fe40000000f00 */
[----:B------:R-:W-:Y:S02]  /*12e80*/  MOV R76, 0x1f ;  /* 0x0000001f004c7802 */ /* 0x000fe40000000f00 */
[----:B------:R-:W-:Y:S02]  /*12e90*/  MOV R65, 0xffffffff ;  /* 0xffffffff00417802 */ /* 0x000fe40000000f00 */
[----:B------:R-:W-:Y:S02]  /*12ea0*/  MOV R64, 0x12ec0 ;  /* 0x00012ec000407802 */ /* 0x000fe40000000f00 */
[----:B------:R-:W-:Y:S05]  /*12eb0*/  CALL.REL.NOINC `($__internal_18_$__cuda_sm70_shflsync_down) ;  /* 0x0000057000007944 */ /* 0x000fea0003c00000 */
[----:B-1----:R-:W-:Y:S05]  /*12ec0*/  BRA `(.L_x_741) ;  /* 0xffff753000007947 */ /* 0x002fea000383ffff */
.L_x_650:
[----:B0-----:R-:W-:Y:S01]  /*12ed0*/  HFMA2.MMA R66, -RZ, RZ, 0, 0 ;  /* 0x00000000ff427435 */ /* 0x001fe200000001ff */
[----:B------:R-:W-:Y:S02]  /*12ee0*/  MOV R64, R71 ;  /* 0x0000004700407202 */ /* 0x000fe40000000f00 */
[----:B------:R-:W-:-:S02]  /*12ef0*/  MOV R247, 0xffffffff ;  /* 0xffffffff00f77802 */ /* 0x000fc40000000f00 */
[----:B------:R-:W-:Y:S02]  /*12f00*/  MOV R65, 0x12f20 ;  /* 0x00012f2000417802 */ /* 0x000fe40000000f00 */
[----:B-1234-:R-:W-:Y:S05]  /*12f10*/  CALL.REL.NOINC `($__internal_19_$__cuda_sm70_shflsync_idx_p) ;  /* 0x0000055000007944 */ /* 0x01efea0003c00000 */
        /* <DEDUP_REMOVED lines=26> */
[----:B0-----:R-:W-:Y:S05]  /*130c0*/  CALL.REL.NOINC `($__internal_18_$__cuda_sm70_shflsync_down) ;  /* 0x0000036000007944 */ /* 0x001fea0003c00000 */
[----:B-1----:R-:W-:Y:S01]  /*130d0*/  MOV R71, R66 ;  /* 0x0000004200477202 */ /* 0x002fe20000000f00 */
[----:B------:R-:W-:Y:S01]  /*130e0*/  HFMA2.MMA R66, -RZ, RZ, 0, 5.9604644775390625e-08 ;  /* 0x00000001ff427435 */ /* 0x000fe200000001ff */
[----:B------:R-:W-:Y:S02]  /*130f0*/  MOV R75, R74 ;  /* 0x0000004a004b7202 */ /* 0x000fe40000000f00 */
[----:B------:R-:W-:Y:S02]  /*13100*/  MOV R76, 0x1f ;  /* 0x0000001f004c7802 */ /* 0x000fe40000000f00 */
[----:B------:R-:W-:-:S02]  /*13110*/  MOV R65, 0xffffffff ;  /* 0xffffffff00417802 */ /* 0x000fc40000000f00 */
[----:B------:R-:W-:Y:S02]  /*13120*/  MOV R64, 0x13140 ;  /* 0x0001314000407802 */ /* 0x000fe40000000f00 */
[----:B------:R-:W-:Y:S05]  /*13130*/  CALL.REL.NOINC `($__internal_18_$__cuda_sm70_shflsync_down) ;  /* 0x000002f000007944 */ /* 0x000fea0003c00000 */
[----:B-1----:R-:W-:Y:S01]  /*13140*/  MOV R74, R66 ;  /* 0x00000042004a7202 */ /* 0x002fe20000000f00 */
[----:B------:R-:W-:Y:S01]  /*13150*/  HFMA2.MMA R66, -RZ, RZ, 0, 5.9604644775390625e-08 ;  /* 0x00000001ff427435 */ /* 0x000fe200000001ff */
[----:B------:R-:W-:Y:S02]  /*13160*/  MOV R75, R68 ;  /* 0x00000044004b7202 */ /* 0x000fe40000000f00 */
[----:B------:R-:W-:Y:S02]  /*13170*/  MOV R76, 0x1f ;  /* 0x0000001f004c7802 */ /* 0x000fe40000000f00 */
[----:B------:R-:W-:Y:S02]  /*13180*/  MOV R65, 0xffffffff ;  /* 0xffffffff00417802 */ /* 0x000fe40000000f00 */
[----:B------:R-:W-:Y:S02]  /*13190*/  MOV R64, 0x131b0 ;  /* 0x000131b000407802 */ /* 0x000fe40000000f00 */
        /* <DEDUP_REMOVED lines=20> */
[----:B------:R-:W-:Y:S05]  /*132e0*/  CALL.REL.NOINC `($__internal_19_$__cuda_sm70_shflsync_idx_p) ;  /* 0x0000018000007944 */ /* 0x000fea0003c00000 */
        /* <DEDUP_REMOVED lines=19> */
[----:B0-----:R-:W-:Y:S05]  /*13420*/  BRA `(.L_x_742) ;  /* 0xffff71f000007947 */ /* 0x001fea000383ffff */
        .weak           $__internal_18_$__cuda_sm70_shflsync_down
        .type           $__internal_18_$__cuda_sm70_shflsync_down,@function
        .size           $__internal_18_$__cuda_sm70_shflsync_down,($__internal_19_$__cuda_sm70_shflsync_idx_p - $__internal_18_$__cuda_sm70_shflsync_down)
$__internal_18_$__cuda_sm70_shflsync_down:
[----:B------:R-:W-:Y:S04]  /*13430*/  WARPSYNC R65 ;  /* 0x0000004100007348 */ /* 0x000fe80003800000 */
[----:B------:R0:W1:Y:S02]  /*13440*/  SHFL.DOWN PT, R66, R75, R66, R76 ;  /* 0x080000424b427389 */ /* 0x00006400000e004c */
[----:B0-----:R-:W-:-:S06]  /*13450*/  HFMA2.MMA R65, -RZ, RZ, 0, 0 ;  /* 0x00000000ff417435 */ /* 0x001fcc00000001ff */
[----:B------:R-:W-:Y:S05]  /*13460*/  RET.REL.NODEC R64 `(_Z25selective_scan_bwd_kernelI32Selective_Scan_bwd_kernel_traitsILi128ELi16ELb0ELb0ELb1ELb1ELb0EN3c104HalfENS1_7complexIfEEEEv12SSMParamsBwd) ;  /* 0xfffecb9040007950 */ /* 0x000fea0003c3ffff */
        .weak           $__internal_19_$__cuda_sm70_shflsync_idx_p
        .type           $__internal_19_$__cuda_sm70_shflsync_idx_p,@function
        .size           $__internal_19_$__cuda_sm70_shflsync_idx_p,($__internal_20_$__cuda_sm70_shflsync_up - $__internal_19_$__cuda_sm70_shflsync_idx_p)
$__internal_19_$__cuda_sm70_shflsync_idx_p:
[----:B------:R-:W-:Y:S01]  /*13470*/  MOV R147, 0x1f ;  /* 0x0000001f00937802 */ /* 0x000fe20000000f00 */
[----:B------:R-:W-:Y:S04]  /*13480*/  WARPSYNC R247 ;  /* 0x000000f700007348 */ /* 0x000fe80003800000 */
[----:B------:R0:W1:Y:S04]  /*13490*/  SHFL.IDX PT, R66, R64, R66, R147 ;  /* 0x0000004240427389 */ /* 0x00006800000e0093 */
[----:B0-----:R-:W0:Y:S01]  /*134a0*/  S2R R147, SR_LANEID ;  /* 0x0000000000937919 */ /* 0x001e220000000000 */
[----:B------:R-:W-:Y:S01]  /*134b0*/  MOV R64, R65 ;  /* 0x0000004100407202 */ /* 0x000fe20000000f00 */
[----:B------:R-:W-:-:S06]  /*134c0*/  HFMA2.MMA R65, -RZ, RZ, 0, 0 ;  /* 0x00000000ff417435 */ /* 0x000fcc00000001ff */
[----:B------:R-:W-:Y:S05]  /*134d0*/  RET.REL.NODEC R64 `(_Z25selective_scan_bwd_kernelI32Selective_Scan_bwd_kernel_traitsILi128ELi16ELb0ELb0ELb1ELb1ELb0EN3c104HalfENS1_7complexIfEEEEv12SSMParamsBwd) ;  /* 0xfffecb2040007950 */ /* 0x000fea0003c3ffff */
        .weak           $__internal_20_$__cuda_sm70_shflsync_up
        .type           $__internal_20_$__cuda_sm70_shflsync_up,@function
        .size           $__internal_20_$__cuda_sm70_shflsync_up,(.L_x_14452 - $__internal_20_$__cuda_sm70_shflsync_up)
$__internal_20_$__cuda_sm70_shflsync_up:
[----:B------:R-:W-:Y:S01]  /*134e0*/  MOV R65, 0x0 ;  /* 0x0000000000417802 */ /* 0x000fe20000000f00 */
[----:B------:R-:W-:Y:S04]  /*134f0*/  WARPSYNC R66 ;  /* 0x0000004200007348 */ /* 0x000fe80003800000 */
[----:B------:R0:W1:Y:S01]  /*13500*/  SHFL.UP PT, R66, R73, R70, R71 ;  /* 0x0400004649427389 */ /* 0x00006200000e0047 */
[----:B------:R-:W-:Y:S05]  /*13510*/  RET.REL.NODEC R64 `(_Z25selective_scan_bwd_kernelI32Selective_Scan_bwd_kernel_traitsILi128ELi16ELb0ELb0ELb1ELb1ELb0EN3c104HalfENS1_7complexIfEEEEv12SSMParamsBwd) ;  /* 0xfffecae040007950 */ /* 0x000fea0003c3ffff */
.L_x_743:
        /* <DEDUP_REMOVED lines=14> */
.L_x_14452:


//--------------------- .text._Z25selective_scan_bwd_kernelI32Selective_Scan_bwd_kernel_traitsILi128ELi16ELb0ELb0ELb1ELb1ELb1EN3c104HalfENS1_7complexIfEEEEv12SSMParamsBwd --------------------------
	.section	.text._Z25selective_scan_bwd_kernelI32Selective_Scan_bwd_kernel_traitsILi128ELi16ELb0ELb0ELb1ELb1ELb1EN3c104HalfENS1_7complexIfEEEEv12SSMParamsBwd,"ax",@progbits
	.sectioninfo	@"SHI_REGISTERS=255"
	.align	128
        .global         _Z25selective_scan_bwd_kernelI32Selective_Scan_bwd_kernel_traitsILi128ELi16ELb0ELb0ELb1ELb1ELb1EN3c104HalfENS1_7complexIfEEEEv12SSMParamsBwd
        .type           _Z25selective_scan_bwd_kernelI32Selective_Scan_bwd_kernel_traitsILi128ELi16ELb0ELb0ELb1ELb1ELb1EN3c104HalfENS1_7complexIfEEEEv12SSMParamsBwd,@function
        .size           _Z25selective_scan_bwd_kernelI32Selective_Scan_bwd_kernel_traitsILi128ELi16ELb0ELb0ELb1ELb1ELb1EN3c104HalfENS1_7complexIfEEEEv12SSMParamsBwd,(.L_x_14455 - _Z25selective_scan_bwd_kernelI32Selective_Scan_bwd_kernel_traitsILi128ELi16ELb0ELb0ELb1ELb1ELb1EN3c104HalfENS1_7complexIfEEEEv12SSMParamsBwd)
        .other          _Z25selective_scan_bwd_kernelI32Selective_Scan_bwd_kernel_traitsILi128ELi16ELb0ELb0ELb1ELb1ELb1EN3c104HalfENS1_7complexIfEEEEv12SSMParamsBwd,@"STO_CUDA_ENTRY STV_DEFAULT"
_Z25selective_scan_bwd_kernelI32Selective_Scan_bwd_kernel_traitsILi128ELi16ELb0ELb0ELb1ELb1ELb1EN3c104HalfENS1_7complexIfEEEEv12SSMParamsBwd:
.text._Z25selective_scan_bwd_kernelI32Selective_Scan_bwd_kernel_traitsILi128ELi16ELb0ELb0ELb1ELb1ELb1EN3c104HalfENS1_7complexIfEEEEv12SSMParamsBwd:
        /* <DEDUP_REMOVED lines=167> */
.L_x_888:
        /* <DEDUP_REMOVED lines=10> */
[----:B------:R-:W-:-:S02]  /*0b10*/  LOP3.LUT R0, R146, 0x60, RZ, 0xfc, !PT ;  /* 0x0000006092007812 */ /* 0x000fc400078efcff */
[----:B------:R-:W-:Y:S02]  /*0b20*/  PRMT R4, RZ, 0x7610, R4 ;  /* 0x00007610ff047816 */ /* 0x000fe40000000004 */
[C---:B------:R-:W-:Y:S02]  /*0b30*/  LOP3.LUT R6, R146.reuse, 0x80, RZ, 0xfc, !PT ;  /* 0x0000008092067812 */ /* 0x040fe400078efcff */
[----:B------:R-:W-:Y:S02]  /*0b40*/  MOV R25, UR7 ;  /* 0x0000000700197c02 */ /* 0x000fe40008000f00 */
[----:B------:R-:W-:Y:S02]  /*0b50*/  PRMT R5, RZ, 0x7610, R5 ;  /* 0x00007610ff057816 */ /* 0x000fe40000000005 */
[-C--:B------:R-:W-:Y:S02]  /*0b60*/  ISETP.GE.AND P2, PT, R146, R25.reuse, PT ;  /* 0x000000199200720c */ /* 0x080fe40003f46270 */
[----:B------:R-:W-:-:S02]  /*0b70*/  ISETP.GE.AND P1, PT, R30, R25, PT ;  /* 0x000000191e00720c */ /* 0x000fc40003f26270 */
[C---:B------:R-:W-:Y:S02]  /*0b80*/  LOP3.LUT R8, R146.reuse, 0xa0, RZ, 0xfc, !PT ;  /* 0x000000a092087812 */ /* 0x040fe400078efcff */
[C---:B------:R-:W-:Y:S02]  /*0b90*/  LEA.HI.X R3, R146.reuse, UR17, R108, 0x1, P3 ;  /* 0x0000001192037c11 */ /* 0x040fe400098f0c6c */
[----:B------:R-:W-:Y:S02]  /*0ba0*/  LOP3.LUT R10, R146, 0xc0, RZ, 0xfc, !PT ;  /* 0x000000c0920a7812 */ /* 0x000fe400078efcff */
[-C--:B------:R-:W-:Y:S02]  /*0bb0*/  ISETP.GE.AND P0, PT, R32, R25.reuse, PT ;  /* 0x000000192000720c */ /* 0x080fe40003f06270 */
[----:B------:R-:W-:Y:S01]  /*0bc0*/  LOP3.LUT R12, R146, 0xe0, RZ, 0xfc, !PT ;  /* 0x000000e0920c7812 */ /* 0x000fe200078efcff */
[----:B------:R1:W3:Y:S01]  /*0bd0*/  @!P2 LDG.E.U16 R4, [R2.64] ;  /* 0x000000200204a981 */ /* 0x0002e2000c1e1500 */
[----:B------:R-:W-:-:S02]  /*0be0*/  ISETP.GE.AND P4, PT, R0, R25, PT ;  /* 0x000000190000720c */ /* 0x000fc40003f86270 */
[----:B------:R-:W-:Y:S01]  /*0bf0*/  LOP3.LUT R14, R146, 0x100, RZ, 0xfc, !PT ;  /* 0x00000100920e7812 */ /* 0x000fe200078efcff */
[----:B------:R1:W4:Y:S01]  /*0c00*/  @!P1 LDG.E.U16 R5, [R2.64+0x40] ;  /* 0x0000402002059981 */ /* 0x000322000c1e1500 */
        /* <DEDUP_REMOVED lines=9> */
[----:B------:R1:W5:Y:S01]  /*0ca0*/  @!P0 LDG.E.U16 R7, [R2.64+0x80] ;  /* 0x0000802002078981 */ /* 0x000362000c1e1500 */
[C---:B------:R-:W-:Y:S02]  /*0cb0*/  LOP3.LUT R16, R146.reuse, 0x120, RZ, 0xfc, !PT ;  /* 0x0000012092107812 */ /* 0x040fe400078efcff */
[----:B------:R-:W-:Y:S01]  /*0cc0*/  PRMT R13, RZ, 0x7610, R13 ;  /* 0x00007610ff0d7816 */ /* 0x000fe2000000000d */
[----:B--2---:R1:W2:Y:S01]  /*0cd0*/  @!P4 LDG.E.U16 R9, [R2.64+0xc0] ;  /* 0x0000c0200209c981 */ /* 0x0042a2000c1e1500 */
[----:B------:R-:W-:-:S02]  /*0ce0*/  LOP3.LUT R18, R146, 0x140, RZ, 0xfc, !PT ;  /* 0x0000014092127812 */ /* 0x000fc400078efcff */
[----:B------:R-:W-:Y:S01]  /*0cf0*/  PRMT R36, RZ, 0x7610, R36 ;  /* 0x00007610ff247816 */ /* 0x000fe20000000024 */
[----:B------:R1:W2:Y:S01]  /*0d00*/  @!P6 LDG.E.U16 R11, [R2.64+0x100] ;  /* 0x00010020020be981 */ /* 0x0002a2000c1e1500 */
[C---:B------:R-:W-:Y:S02]  /*0d10*/  LOP3.LUT R20, R146.reuse, 0x160, RZ, 0xfc, !PT ;  /* 0x0000016092147812 */ /* 0x040fe400078efcff */
[----:B------:R-:W-:Y:S01]  /*0d20*/  PRMT R15, RZ, 0x7610, R15 ;  /* 0x00007610ff0f7816 */ /* 0x000fe2000000000f */
[----:B------:R1:W2:Y:S01]  /*0d30*/  @!P5 LDG.E.U16 R34, [R2.64+0x140] ;  /* 0x000140200222d981 */ /* 0x0002a2000c1e1500 */
[C---:B------:R-:W-:Y:S02]  /*0d40*/  LOP3.LUT R22, R146.reuse, 0x180, RZ, 0xfc, !PT ;  /* 0x0000018092167812 */ /* 0x040fe400078efcff */
[----:B------:R-:W-:Y:S01]  /*0d50*/  LOP3.LUT R24, R146, 0x1a0, RZ, 0xfc, !PT ;  /* 0x000001a092187812 */ /* 0x000fe200078efcff */
[----:B------:R1:W2:Y:S01]  /*0d60*/  @!P3 LDG.E.U16 R13, [R2.64+0x180] ;  /* 0x00018020020db981 */ /* 0x0002a2000c1e1500 */
[----:B------:R-:W-:-:S02]  /*0d70*/  ISETP.GE.AND P0, PT, R16, R25, PT ;  /* 0x000000191000720c */ /* 0x000fc40003f06270 */
[----:B------:R-:W-:Y:S01]  /*0d80*/  LOP3.LUT R26, R146, 0x1c0, RZ, 0xfc, !PT ;  /* 0x000001c0921a7812 */ /* 0x000fe200078efcff */
[----:B------:R1:W2:Y:S01]  /*0d90*/  @!P2 LDG.E.U16 R36, [R2.64+0x1c0] ;  /* 0x0001c0200224a981 */ /* 0x0002a2000c1e1500 */
[-C--:B------:R-:W-:Y:S02]  /*0da0*/  ISETP.GE.AND P4, PT, R18, R25.reuse, PT ;  /* 0x000000191200720c */ /* 0x080fe40003f86270 */
[----:B------:R-:W-:Y:S01]  /*0db0*/  LOP3.LUT R28, R146, 0x1e0, RZ, 0xfc, !PT ;  /* 0x000001e0921c7812 */ /* 0x000fe200078efcff */
[----:B------:R1:W2:Y:S01]  /*0dc0*/  @!P1 LDG.E.U16 R15, [R2.64+0x200] ;  /* 0x00020020020f9981 */ /* 0x0002a2000c1e1500 */
        /* <DEDUP_REMOVED lines=9> */
[----:B------:R1:W2:Y:S01]  /*0e60*/  @!P0 LDG.E.U16 R38, [R2.64+0x240] ;  /* 0x0002402002268981 */ /* 0x0002a2000c1e1500 */
[----:B------:R-:W-:-:S02]  /*0e70*/  PRMT R42, RZ, 0x7610, R42 ;  /* 0x00007610ff2a7816 */ /* 0x000fc4000000002a */
        /* <DEDUP_REMOVED lines=61> */
[C---:B------:R-:W-:Y:S02]  /*1250*/  SHF.L.U32 R31, R146.reuse, 0x1, RZ ;  /* 0x00000001921f7819 */ /* 0x040fe400000006ff */
[----:B------:R-:W-:Y:S02]  /*1260*/  SHF.L.U64.HI R29, R146, 0x1, R108 ;  /* 0x00000001921d7819 */ /* 0x000fe4000001026c */
[----:B------:R-:W-:-:S04]  /*1270*/  IADD3 R92, P0, R31, UR18, RZ ;  /* 0x000000121f5c7c10 */ /* 0x000fc8000ff1e0ff */
[----:B------:R-:W-:Y:S02]  /*1280*/  IADD3.X R93, R29, UR19, RZ, P0, !PT ;  /* 0x000000131d5d7c10 */ /* 0x000fe400087fe4ff */
[-C--:B------:R-:W-:Y:S02]  /*1290*/  ISETP.GE.AND P0, PT, R30, R25.reuse, PT ;  /* 0x000000191e00720c */ /* 0x080fe40003f06270 */
[-C--:B------:R-:W-:Y:S02]  /*12a0*/  ISETP.GE.AND P2, PT, R32, R25.reuse, PT ;  /* 0x000000192000720c */ /* 0x080fe40003f46270 */
[-C--:B------:R-:W-:Y:S02]  /*12b0*/  ISETP.GE.AND P3, PT, R0, R25.reuse, PT ;  /* 0x000000190000720c */ /* 0x080fe40003f66270 */
[-C--:B------:R-:W-:Y:S02]  /*12c0*/  ISETP.GE.AND P4, PT, R10, R25.reuse, PT ;  /* 0x000000190a00720c */ /* 0x080fe40003f86270 */
[----:B------:R-:W-:-:S02]  /*12d0*/  ISETP.GE.AND P5, PT, R6, R25, PT ;  /* 0x000000190600720c */ /* 0x000fc40003fa6270 */
[----:B------:R-:W-:Y:S02]  /*12e0*/  ISETP.GE.AND P6, PT, R8, R25, PT ;  /* 0x000000190800720c */ /* 0x000fe40003fc6270 */
[----:B------:R-:W-:Y:S01]  /*12f0*/  PRMT R3, RZ, 0x7610, R3 ;  /* 0x00007610ff037816 */ /* 0x000fe20000000003 */
[----:B---3--:R1:W-:Y:S04]  /*1300*/  STS.U16 [R150], R4 ;  /* 0x0000000496007388 */ /* 0x0083e80000000400 */
        /* <DEDUP_REMOVED lines=34> */
[----:B--2---:R-:W-:Y:S02]  /*1530*/  PRMT R38, RZ, 0x7610, R38 ;  /* 0x00007610ff267816 */ /* 0x004fe40000000026 */
[----:B------:R-:W-:-:S04]  /*1540*/  LEA R34, P1, R146, UR20, 0x1 ;  /* 0x0000001492227c11 */ /* 0x000fc8000f8208ff */
[----:B------:R-:W-:Y:S01]  /*1550*/  LEA.HI.X R35, R146, UR21, R108, 0x1, P1 ;  /* 0x0000001592237c11 */ /* 0x000fe200088f0c6c */
[----:B------:R-:W2:Y:S01]  /*1560*/  @!P0 LDG.E.U16 R4, [R92.64+0x40] ;  /* 0x000040205c048981 */ /* 0x000ea2000c1e1500 */
[-C--:B------:R-:W-:Y:S02]  /*1570*/  ISETP.GE.AND P0, PT, R12, R25.reuse, PT ;  /* 0x000000190c00720c */ /* 0x080fe40003f06270 */
[----:B------:R-:W-:Y:S02]  /*1580*/  ISETP.GE.AND P1, PT, R146, R25, PT ;  /* 0x000000199200720c */ /* 0x000fe40003f26270 */
[----:B------:R-:W-:-:S09]  /*1590*/  PRMT R13, RZ, 0x7610, R13 ;  /* 0x00007610ff0d7816 */ /* 0x000fd2000000000d */
[----:B------:R-:W2:Y:S01]  /*15a0*/  @!P0 LDG.E.U16 R38, [R92.64+0x1c0] ;  /* 0x0001c0205c268981 */ /* 0x000ea2000c1e1500 */
[----:B------:R-:W-:Y:S02]  /*15b0*/  ISETP.GE.AND P0, PT, R14, R25, PT ;  /* 0x000000190e00720c */ /* 0x000fe40003f06270 */
[----:B------:R-:W-:Y:S01]  /*15c0*/  PRMT R5, RZ, 0x7610, R5 ;  /* 0x00007610ff057816 */ /* 0x000fe20000000005 */
[----:B------:R-:W2:Y:S01]  /*15d0*/  @!P1 LDG.E.U16 R3, [R92.64] ;  /* 0x000000205c039981 */ /* 0x000ea2000c1e1500 */
[----:B------:R-:W-:Y:S02]  /*15e0*/  PRMT R7, RZ, 0x7610, R7 ;  /* 0x00007610ff077816 */ /* 0x000fe40000000007 */
[----:B------:R-:W-:Y:S02]  /*15f0*/  PRMT R11, RZ, 0x7610, R11 ;  /* 0x00007610ff0b7816 */ /* 0x000fe4000000000b */
[----:B------:R-:W-:Y:S01]  /*1600*/  PRMT R9, RZ, 0x7610, R9 ;  /* 0x00007610ff097816 */ /* 0x000fe20000000009 */
[----:B------:R-:W2:Y:S01]  /*1610*/  @!P2 LDG.E.U16 R5, [R92.64+0x80] ;  /* 0x000080205c05a981 */ /* 0x000ea2000c1e1500 */
[----:B------:R-:W-:-:S03]  /*1620*/  PRMT R36, RZ, 0x7610, R36 ;  /* 0x00007610ff247816 */ /* 0x000fc60000000024 */
[----:B------:R-:W2:Y:S01]  /*1630*/  @!P0 LDG.E.U16 R13, [R92.64+0x200] ;  /* 0x000200205c0d8981 */ /* 0x000ea2000c1e1500 */
[-C--:B------:R-:W-:Y:S02]  /*1640*/  ISETP.GE.AND P0, PT, R16, R25.reuse, PT ;  /* 0x000000191000720c */ /* 0x080fe40003f06270 */
[-C--:B------:R-:W-:Y:S01]  /*1650*/  ISETP.GE.AND P1, PT, R18, R25.reuse, PT ;  /* 0x000000191200720c */ /* 0x080fe20003f26270 */
[----:B------:R-:W2:Y:S01]  /*1660*/  @!P3 LDG.E.U16 R7, [R92.64+0xc0] ;  /* 0x0000c0205c07b981 */ /* 0x000ea2000c1e1500 */
[-C--:B------:R-:W-:Y:S02]  /*1670*/  ISETP.GE.AND P2, PT, R20, R25.reuse, PT ;  /* 0x000000191400720c */ /* 0x080fe40003f46270 */
[-C--:B------:R-:W-:Y:S01]  /*1680*/  ISETP.GE.AND P3, PT, R22, R25.reuse, PT ;  /* 0x000000191600720c */ /* 0x080fe20003f66270 */
[----:B------:R-:W2:Y:S01]  /*1690*/  @!P4 LDG.E.U16 R11, [R92.64+0x180] ;  /* 0x000180205c0bc981 */ /* 0x000ea2000c1e1500 */
[----:B------:R-:W-:-:S03]  /*16a0*/  ISETP.GE.AND P4, PT, R24, R25, PT ;  /* 0x000000191800720c */ /* 0x000fc60003f86270 */
[----:B------:R-:W2:Y:S01]  /*16b0*/  @!P5 LDG.E.U16 R9, [R92.64+0x100] ;  /* 0x000100205c09d981 */ /* 0x000ea2000c1e1500 */
[----:B------:R-:W-:-:S03]  /*16c0*/  ISETP.GE.AND P5, PT, R26, R25, PT ;  /* 0x000000191a00720c */ /* 0x000fc60003fa6270 */
[----:B------:R-:W2:Y:S01]  /*16d0*/  @!P6 LDG.E.U16 R36, [R92.64+0x140] ;  /* 0x000140205c24e981 */ /* 0x000ea2000c1e1500 */
[----:B------:R-:W-:Y:S02]  /*16e0*/  ISETP.GE.AND P6, PT, R28, R25, PT ;  /* 0x000000191c00720c */ /* 0x000fe40003fc6270 */
[----:B---3--:R-:W-:Y:S02]  /*16f0*/  PRMT R40, RZ, 0x7610, R40 ;  /* 0x00007610ff287816 */ /* 0x008fe40000000028 */
[----:B------:R-:W-:Y:S02]  /*1700*/  PRMT R15, RZ, 0x7610, R15 ;  /* 0x00007610ff0f7816 */ /* 0x000fe4000000000f */
[----:B----4-:R-:W-:Y:S02]  /*1710*/  PRMT R42, RZ, 0x7610, R42 ;  /* 0x00007610ff2a7816 */ /* 0x010fe4000000002a */
[----:B------:R-:W-:Y:S01]  /*1720*/  PRMT R17, RZ, 0x7610, R17 ;  /* 0x00007610ff117816 */ /* 0x000fe20000000011 */
[----:B------:R-:W3:Y:S01]  /*1730*/  @!P0 LDG.E.U16 R40, [R92.64+0x240] ;  /* 0x000240205c288981 */ /* 0x000ee2000c1e1500 */
[----:B-----5:R-:W-:-:S02]  /*1740*/  PRMT R44, RZ, 0x7610, R44 ;  /* 0x00007610ff2c7816 */ /* 0x020fc4000000002c */
[----:B------:R-:W-:Y:S01]  /*1750*/  PRMT R19, RZ, 0x7610, R19 ;  /* 0x00007610ff137816 */ /* 0x000fe20000000013 */
[----:B------:R-:W4:Y:S01]  /*1760*/  @!P1 LDG.E.U16 R15, [R92.64+0x280] ;  /* 0x000280205c0f9981 */ /* 0x000f22000c1e1500 */
        /* <DEDUP_REMOVED lines=8> */
[----:B------:R-:W-:Y:S02]  /*17f0*/  P2R R43, PR, RZ, 0x2 ;  /* 0x00000002ff2b7803 */ /* 0x000fe40000000000 */
[----:B------:R-:W-:Y:S02]  /*1800*/  ISETP.GE.AND P1, PT, R30, R25, PT ;  /* 0x000000191e00720c */ /* 0x000fe40003f26270 */
        /* <DEDUP_REMOVED lines=18> */
[----:B---3--:R3:W-:Y:S04]  /*1930*/  STS.U16 [R245+0x240], R40 ;  /* 0x00024028f5007388 */ /* 0x0087e80000000400 */
[----:B----4-:R-:W-:Y:S04]  /*1940*/  STS.U16 [R244+0x280], R15 ;  /* 0x0002800ff4007388 */ /* 0x010fe80000000400 */
[----:B-----5:R4:W-:Y:S04]  /*1950*/  STS.U16 [R243+0x2c0], R42 ;  /* 0x0002c02af3007388 */ /* 0x0209e80000000400 */
[----:B------:R-:W-:Y:S04]  /*1960*/  STS.U16 [R242+0x300], R17 ;  /* 0x00030011f2007388 */ /* 0x000fe80000000400 */
[----:B------:R5:W-:Y:S04]  /*1970*/  STS.U16 [R241+0x340], R44 ;  /* 0x0003402cf1007388 */ /* 0x000be80000000400 */
[----:B------:R-:W-:Y:S04]  /*1980*/  STS.U16 [R240+0x380], R19 ;  /* 0x00038013f0007388 */ /* 0x000fe80000000400 */
[----:B------:R-:W-:Y:S01]  /*1990*/  STS.U16 [R239+0x3c0], R2 ;  /* 0x0003c002ef007388 */ /* 0x000fe20000000400 */
[----:B------:R-:W-:-:S06]  /*19a0*/  NOP ;  /* 0x0000000000007918 */ /* 0x000fcc0000000000 */
[----:B------:R-:W0:Y:S04]  /*19b0*/  LDS.U16 R5, [R145] ;  /* 0x0000000091057984 */ /* 0x000e280000000400 */
[----:B------:R-:W0:Y:S04]  /*19c0*/  LDS.U16 R7, [R145+0x2] ;  /* 0x0000020091077984 */ /* 0x000e280000000400 */
[----:B------:R-:W0:Y:S04]  /*19d0*/  LDS.U16 R9, [R145+0x4] ;  /* 0x0000040091097984 */ /* 0x000e280000000400 */
[----:B------:R-:W0:Y:S04]  /*19e0*/  LDS.U16 R11, [R145+0x6] ;  /* 0x00000600910b7984 */ /* 0x000e280000000400 */
[----:B------:R-:W0:Y:S04]  /*19f0*/  LDS.U16 R13, [R145+0x8] ;  /* 0x00000800910d7984 */ /* 0x000e280000000400 */
[----:B------:R-:W0:Y:S04]  /*1a00*/  LDS.U16 R15, [R145+0xa] ;  /* 0x00000a00910f7984 */ /* 0x000e280000000400 */
[----:B------:R-:W0:Y:S04]  /*1a10*/  LDS.U16 R17, [R145+0xc] ;  /* 0x00000c0091117984 */ /* 0x000e280000000400 */
[----:B------:R-:W0:Y:S04]  /*1a20*/  LDS.U16 R19, [R145+0xe] ;  /* 0x00000e0091137984 */ /* 0x000e280000000400 */
        /* <DEDUP_REMOVED lines=8> */
[----:B------:R-:W-:Y:S01]  /*1ab0*/  BAR.SYNC.DEFER_BLOCKING 0x0 ;  /* 0x0000000000007b1d */ /* 0x000fe20000010000 */
[----:B-1----:R-:W-:-:S02]  /*1ac0*/  PRMT R36, RZ, 0x7610, R36 ;  /* 0x00007610ff247816 */ /* 0x002fc40000000024 */
[----:B--2---:R-:W-:-:S03]  /*1ad0*/  PRMT R38, RZ, 0x7610, R38 ;  /* 0x00007610ff267816 */ /* 0x004fc60000000026 */
[----:B------:R-:W2:Y:S01]  /*1ae0*/  @!P0 LDG.E.U16 R33, [R34.64] ;  /* 0x0000002022218981 */ /* 0x000ea2000c1e1500 */
[----:B------:R-:W-:-:S03]  /*1af0*/  ISETP.GE.AND P0, PT, R32, R25, PT ;  /* 0x000000192000720c */ /* 0x000fc60003f06270 */
[----:B------:R-:W2:Y:S01]  /*1b00*/  @!P1 LDG.E.U16 R36, [R34.64+0x40] ;  /* 0x0000402022249981 */ /* 0x000ea2000c1e1500 */
[-C--:B------:R-:W-:Y:S02]  /*1b10*/  ISETP.GE.AND P1, PT, R0, R25.reuse, PT ;  /* 0x000000190000720c */ /* 0x080fe40003f26270 */
[----:B---3--:R-:W-:Y:S01]  /*1b20*/  PRMT R40, RZ, 0x7610, R40 ;  /* 0x00007610ff287816 */ /* 0x008fe20000000028 */
[----:B------:R-:W3:Y:S01]  /*1b30*/  @!P2 LDG.E.U16 R46, [R34.64+0x2c0] ;  /* 0x0002c020222ea981 */ /* 0x000ee2000c1e1500 */
[----:B----4-:R-:W-:Y:S02]  /*1b40*/  PRMT R42, RZ, 0x7610, R42 ;  /* 0x00007610ff2a7816 */ /* 0x010fe4000000002a */
[----:B-----5:R-:W-:Y:S01]  /*1b50*/  PRMT R44, RZ, 0x7610, R44 ;  /* 0x00007610ff2c7816 */ /* 0x020fe2000000002c */
[----:B------:R-:W4:Y:S04]  /*1b60*/  @!P3 LDG.E.U16 R47, [R34.64+0x300] ;  /* 0x00030020222fb981 */ /* 0x000f28000c1e1500 */
[----:B------:R-:W5:Y:S01]  /*1b70*/  @!P0 LDG.E.U16 R37, [R34.64+0x80] ;  /* 0x0000802022258981 */ /* 0x000f62000c1e1500 */
[----:B------:R-:W-:-:S03]  /*1b80*/  ISETP.GE.AND P0, PT, R6, R25, PT ;  /* 0x000000190600720c */ /* 0x000fc60003f06270 */
[----:B------:R-:W3:Y:S01]  /*1b90*/  @!P1 LDG.E.U16 R38, [R34.64+0xc0] ;  /* 0x0000c02022269981 */ /* 0x000ee2000c1e1500 */
[----:B------:R-:W-:-:S03]  /*1ba0*/  ISETP.GE.AND P1, PT, R8, R25, PT ;  /* 0x000000190800720c */ /* 0x000fc60003f26270 */
[----:B------:R-:W4:Y:S04]  /*1bb0*/  @!P4 LDG.E.U16 R48, [R34.64+0x340] ;  /* 0x000340202230c981 */ /* 0x000f28000c1e1500 */
[----:B------:R-:W4:Y:S04]  /*1bc0*/  @!P5 LDG.E.U16 R49, [R34.64+0x380] ;  /* 0x000380202231d981 */ /* 0x000f28000c1e1500 */
[----:B------:R-:W4:Y:S01]  /*1bd0*/  @!P0 LDG.E.U16 R39, [R34.64+0x100] ;  /* 0x0001002022278981 */ /* 0x000f22000c1e1500 */
[----:B------:R-:W-:-:S03]  /*1be0*/  ISETP.GE.AND P0, PT, R10, R25, PT ;  /* 0x000000190a00720c */ /* 0x000fc60003f06270 */
[----:B------:R-:W4:Y:S01]  /*1bf0*/  @!P1 LDG.E.U16 R40, [R34.64+0x140] ;  /* 0x0001402022289981 */ /* 0x000f22000c1e1500 */
[----:B------:R-:W-:-:S03]  /*1c00*/  ISETP.GE.AND P1, PT, R12, R25, PT ;  /* 0x000000190c00720c */ /* 0x000fc60003f26270 */
[----:B------:R-:W4:Y:S06]  /*1c10*/  @!P6 LDG.E.U16 R50, [R34.64+0x3c0] ;  /* 0x0003c0202232e981 */ /* 0x000f2c000c1e1500 */
[----:B------:R-:W4:Y:S01]  /*1c20*/  @!P0 LDG.E.U16 R41, [R34.64+0x180] ;  /* 0x0001802022298981 */ /* 0x000f22000c1e1500 */
[----:B------:R-:W-:-:S03]  /*1c30*/  ISETP.GE.AND P0, PT, R14, R25, PT ;  /* 0x000000190e00720c */ /* 0x000fc60003f06270 */
[----:B------:R-:W4:Y:S01]  /*1c40*/  @!P1 LDG.E.U16 R42, [R34.64+0x1c0] ;  /* 0x0001c020222a9981 */ /* 0x000f22000c1e1500 */
[----:B------:R-:W-:Y:S02]  /*1c50*/  ISETP.NE.AND P1, PT, R43, RZ, PT ;  /* 0x000000ff2b00720c */ /* 0x000fe40003f25270 */
[----:B------:R-:W-:-:S07]  /*1c60*/  PRMT R43, RZ, 0x7610, R43 ;  /* 0x00007610ff2b7816 */ /* 0x000fce000000002b */
[----:B------:R-:W4:Y:S01]  /*1c70*/  @!P0 LDG.E.U16 R43, [R34.64+0x200] ;  /* 0x00020020222b8981 */ /* 0x000f22000c1e1500 */
[----:B------:R-:W-:Y:S02]  /*1c80*/  ISETP.NE.AND P0, PT, R45, RZ, PT ;  /* 0x000000ff2d00720c */ /* 0x000fe40003f05270 */
[----:B------:R-:W-:-:S06]  /*1c90*/  PRMT R45, RZ, 0x7610, R45 ;  /* 0x00007610ff2d7816 */ /* 0x000fcc000000002d */
[----:B------:R-:W4:Y:S05]  /*1ca0*/  @!P1 LDG.E.U16 R45, [R34.64+0x280] ;  /* 0x00028020222d9981 */ /* 0x000f2a000c1e1500 */
[----:B------:R-:W4:Y:S01]  /*1cb0*/  @!P0 LDG.E.U16 R44, [R34.64+0x240] ;  /* 0x00024020222c8981 */ /* 0x000f22000c1e1500 */
[----:B0-----:R-:W-:-:S03]  /*1cc0*/  HADD2.F32 R5, -RZ, R5.H0_H0 ;  /* 0x20000005ff057230 */ /* 0x001fc60000004100 */
[----:B------:R0:W-:Y:S02]  /*1cd0*/  STL [R1+0xc], R150 ;  /* 0x00000c9601007387 */ /* 0x0001e40000100800 */
[----:B------:R-:W-:Y:S02]  /*1ce0*/  FADD.FTZ R144, R5, UR5 ;  /* 0x0000000505907e21 */ /* 0x000fe40008010000 */
[----:B------:R0:W-:Y:S04]  /*1cf0*/  STL [R1+0x8], R149 ;  /* 0x0000089501007387 */ /* 0x0001e80000100800 */
[----:B------:R0:W-:Y:S04]  /*1d00*/  STL [R1+0x4], R110 ;  /* 0x0000046e01007387 */ /* 0x0001e80000100800 */
[----:B------:R0:W-:Y:S01]  /*1d10*/  STL [R1], R109 ;  /* 0x0000006d01007387 */ /* 0x0001e20000100800 */
[----:B------:R-:W-:Y:S01]  /*1d20*/  FSETP.GTU.FTZ.AND P2, PT, R144, 20, PT ;  /* 0x41a000009000780b */ /* 0x000fe20003f5c000 */
[----:B------:R-:W-:-:S02]  /*1d30*/  HADD2.F32 R7, -RZ, R7.H0_H0 ;  /* 0x20000007ff077230 */ /* 0x000fc40000004100 */
[----:B------:R-:W-:Y:S02]  /*1d40*/  HADD2.F32 R9, -RZ, R9.H0_H0 ;  /* 0x20000009ff097230 */ /* 0x000fe40000004100 */
[----:B------:R-:W-:Y:S02]  /*1d50*/  HADD2.F32 R11, -RZ, R11.H0_H0 ;  /* 0x2000000bff0b7230 */ /* 0x000fe40000004100 */
[----:B------:R-:W-:Y:S02]  /*1d60*/  HADD2.F32 R13, -RZ, R13.H0_H0 ;  /* 0x2000000dff0d7230 */ /* 0x000fe40000004100 */
[----:B------:R-:W-:Y:S02]  /*1d70*/  HADD2.F32 R15, -RZ, R15.H0_H0 ;  /* 0x2000000fff0f7230 */ /* 0x000fe40000004100 */
        /* <DEDUP_REMOVED lines=8> */
[----:B------:R-:W-:Y:S01]  /*1e00*/  BSSY B0, `(.L_x_745) ;  /* 0x0000039000007945 */ /* 0x000fe20003800000 */
[----:B------:R-:W-:Y:S01]  /*1e10*/  FSETP.GTU.FTZ.AND P3, PT, R143, 20, PT ;  /* 0x41a000008f00780b */ /* 0x000fe20003f7c000 */
[----:B------:R-:W-:Y:S01]  /*1e20*/  FADD.FTZ R137, R19, UR5 ;  /* 0x0000000513897e21 */ /* 0x000fe20008010000 */
[----:B------:R-:W-:-:S02]  /*1e30*/  FSETP.GTU.FTZ.AND P4, PT, R142, 20, PT ;  /* 0x41a000008e00780b */ /* 0x000fc40003f9c000 */
[----:B------:R-:W-:Y:S02]  /*1e40*/  FSETP.GTU.FTZ.AND P5, PT, R141, 20, PT ;  /* 0x41a000008d00780b */ /* 0x000fe40003fbc000 */
[----:B------:R-:W-:Y:S02]  /*1e50*/  FSETP.GTU.FTZ.AND P6, PT, R140, 20, PT ;  /* 0x41a000008c00780b */ /* 0x000fe40003fdc000 */
[----:B------:R-:W-:Y:S02]  /*1e60*/  FSETP.GTU.FTZ.AND P0, PT, R139, 20, PT ;  /* 0x41a000008b00780b */ /* 0x000fe40003f1c000 */
[----:B------:R-:W-:Y:S01]  /*1e70*/  FSETP.GTU.FTZ.AND P1, PT, R138, 20, PT ;  /* 0x41a000008a00780b */ /* 0x000fe20003f3c000 */
[----:B--2---:R0:W-:Y:S04]  /*1e80*/  STS.U16 [R150], R33 ;  /* 0x0000002196007388 */ /* 0x0041e80000000400 */
[----:B------:R0:W-:Y:S04]  /*1e90*/  STS.U16 [R149+0x40], R36 ;  /* 0x0000402495007388 */ /* 0x0001e80000000400 */
[----:B-----5:R0:W-:Y:S04]  /*1ea0*/  STS.U16 [R110+0x80], R37 ;  /* 0x000080256e007388 */ /* 0x0201e80000000400 */
[----:B---3--:R0:W-:Y:S04]  /*1eb0*/  STS.U16 [R109+0xc0], R38 ;  /* 0x0000c0266d007388 */ /* 0x0081e80000000400 */
[----:B----4-:R0:W-:Y:S04]  /*1ec0*/  STS.U16 [R252+0x100], R39 ;  /* 0x00010027fc007388 */ /* 0x0101e80000000400 */
        /* <DEDUP_REMOVED lines=12> */
[----:B------:R-:W-:Y:S05]  /*1f90*/  @P2 BRA `(.L_x_746) ;  /* 0x000001f000002947 */ /* 0x000fea0003800000 */
[----:B------:R-:W-:Y:S01]  /*1fa0*/  FMUL.FTZ R144, R144, 1.4426950216293334961 ;  /* 0x3fb8aa3b90907820 */ /* 0x000fe20000410000 */
[----:B------:R-:W-:Y:S01]  /*1fb0*/  HFMA2.MMA R34, -RZ, RZ, 1.625, 0 ;  /* 0x3e800000ff227435 */ /* 0x000fe200000001ff */
[----:B0-----:R-:W-:Y:S02]  /*1fc0*/  MOV R36, 0x3d39bf78 ;  /* 0x3d39bf7800247802 */ /* 0x001fe40000000f00 */
        /* <DEDUP_REMOVED lines=28> */
.L_x_746:
[----:B------:R-:W-:Y:S05]  /*2190*/  BSYNC B0 ;  /* 0x0000000000007941 */ /* 0x000fea0003800000 */
.L_x_745:
[----:B------:R-:W-:Y:S01]  /*21a0*/  HADD2.F32 R21, -RZ, R21.H0_H0 ;  /* 0x20000015ff157230 */ /* 0x000fe20000004100 */
[----:B------:R-:W-:Y:S01]  /*21b0*/  BSSY B0, `(.L_x_747) ;  /* 0x0000023000007945 */ /* 0x000fe20003800000 */
[----:B------:R-:W-:-:S03]  /*21c0*/  FSETP.GTU.FTZ.AND P2, PT, R137, 20, PT ;  /* 0x41a000008900780b */ /* 0x000fc60003f5c000 */
[----:B------:R-:W-:Y:S01]  /*21d0*/  FADD.FTZ R136, R21, UR5 ;  /* 0x0000000515887e21 */ /* 0x000fe20008010000 */
        /* <DEDUP_REMOVED lines=32> */
.L_x_748:
[----:B------:R-:W-:Y:S05]  /*23e0*/  BSYNC B0 ;  /* 0x0000000000007941 */ /* 0x000fea0003800000 */
.L_x_747:
        /* <DEDUP_REMOVED lines=36> */
.L_x_750:
[----:B------:R-:W-:Y:S05]  /*2630*/  BSYNC B0 ;  /* 0x0000000000007941 */ /* 0x000fea0003800000 */
.L_x_749:
        /* <DEDUP_REMOVED lines=36> */
.L_x_752:
[----:B------:R-:W-:Y:S05]  /*2880*/  BSYNC B0 ;  /* 0x0000000000007941 */ /* 0x000fea0003800000 */
.L_x_751:
        /* <DEDUP_REMOVED lines=36> */
.L_x_754:
[----:B------:R-:W-:Y:S05]  /*2ad0*/  BSYNC B0 ;  /* 0x0000000000007941 */ /* 0x000fea0003800000 */
.L_x_753:
        /* <DEDUP_REMOVED lines=36> */
.L_x_756:
[----:B------:R-:W-:Y:S05]  /*2d20*/  BSYNC B0 ;  /* 0x0000000000007941 */ /* 0x000fea0003800000 */
.L_x_755:
        /* <DEDUP_REMOVED lines=36> */
.L_x_758:
[----:B------:R-:W-:Y:S05]  /*2f70*/  BSYNC B0 ;  /* 0x0000000000007941 */ /* 0x000fea0003800000 */
.L_x_757:
[----:B------:R-:W-:Y:S01]  /*2f80*/  HADD2.F32 R3, -RZ, R3.H0_H0 ;  /* 0x20000003ff037230 */ /* 0x000fe20000004100 */
[----:B------:R-:W-:Y:S01]  /*2f90*/  BSSY B0, `(.L_x_759) ;  /* 0x0000023000007945 */ /* 0x000fe20003800000 */
[----:B------:R-:W-:-:S03]  /*2fa0*/  FSETP.GTU.FTZ.AND P1, PT, R131, 20, PT ;  /* 0x41a000008300780b */ /* 0x000fc60003f3c000 */
        /* <DEDUP_REMOVED lines=33> */
.L_x_760:
[----:B------:R-:W-:Y:S05]  /*31c0*/  BSYNC B0 ;  /* 0x0000000000007941 */ /* 0x000fea0003800000 */
.L_x_759:
        /* <DEDUP_REMOVED lines=13> */
[----:B------:R-:W-:Y:S02]  /*32a0*/  IADD3 R4, -R2, 0x40800000, RZ ;  /* 0x4080000002047810 */ /* 0x000fe40007ffe1ff */
[----:B------:R-:W-:Y:S02]  /*32b0*/  IADD3 R3, R5, -R2, RZ ;  /* 0x8000000205037210 */ /* 0x000fe40007ffe0ff */
[----:B------:R-:W1:Y:S01]  /*32c0*/  I2F R2, R2 ;  /* 0x0000000200027306 */ /* 0x000e620000201400 */
[----:B------:R-:W-:-:S04]  /*32d0*/  FFMA.FTZ R4, R4, R7, -1 ;  /* 0xbf80000004047423 */ /* 0x000fc80000010007 */
[----:B------:R-:W-:-:S04]  /*32e0*/  FADD.FTZ R3, R3, R4 ;  /* 0x0000000403037221 */ /* 0x000fc80000010000 */
[----:B------:R-:W-:-:S04]  /*32f0*/  FFMA.FTZ R4, R3, -R34, 0.10546888411045074463 ;  /* 0x3dd8001203047423 */ /* 0x000fc80000010822 */
[C---:B------:R-:W-:Y:S02]  /*3300*/  FFMA.FTZ R4, R3.reuse, R4, -0.13229703903198242188 ;  /* 0xbe0778e003047423 */ /* 0x040fe40000010004 */
[----:B-1----:R-:W-:Y:S02]  /*3310*/  FMUL.FTZ R136, R2, 1.1920928955078125e-07 ;  /* 0x3400000002887820 */ /* 0x002fe40000410000 */
        /* <DEDUP_REMOVED lines=15> */
.L_x_762:
[----:B------:R-:W-:Y:S05]  /*3410*/  BSYNC B0 ;  /* 0x0000000000007941 */ /* 0x000fea0003800000 */
.L_x_761:
[----:B------:R-:W-:Y:S01]  /*3420*/  BSSY B0, `(.L_x_763) ;  /* 0x0000022000007945 */ /* 0x000fe20003800000 */
[----:B------:R-:W-:Y:S01]  /*3430*/  FSETP.GTU.FTZ.AND P3, PT, R129, 20, PT ;  /* 0x41a000008100780b */ /* 0x000fe20003f7c000 */
[----:B------:R-:W-:Y:S07]  /*3440*/  @P4 BRA `(.L_x_764) ;  /* 0x000001f000004947 */ /* 0x000fee0003800000 */
        /* <DEDUP_REMOVED lines=31> */
.L_x_764:
[----:B------:R-:W-:Y:S05]  /*3640*/  BSYNC B0 ;  /* 0x0000000000007941 */ /* 0x000fea0003800000 */
.L_x_763:
[----:B------:R-:W-:Y:S01]  /*3650*/  BSSY B0, `(.L_x_765) ;  /* 0x0000021000007945 */ /* 0x000fe20003800000 */
        /* <DEDUP_REMOVED lines=32> */
.L_x_766:
[----:B------:R-:W-:Y:S05]  /*3860*/  BSYNC B0 ;  /* 0x0000000000007941 */ /* 0x000fea0003800000 */
.L_x_765:
        /* <DEDUP_REMOVED lines=33> */
.L_x_768:
[----:B------:R-:W-:Y:S05]  /*3a80*/  BSYNC B0 ;  /* 0x0000000000007941 */ /* 0x000fea0003800000 */
.L_x_767:
        /* <DEDUP_REMOVED lines=33> */
.L_x_770:
[----:B------:R-:W-:Y:S05]  /*3ca0*/  BSYNC B0 ;  /* 0x0000000000007941 */ /* 0x000fea0003800000 */
.L_x_769:
        /* <DEDUP_REMOVED lines=33> */
.L_x_772:
[----:B------:R-:W-:Y:S05]  /*3ec0*/  BSYNC B0 ;  /* 0x0000000000007941 */ /* 0x000fea0003800000 */
.L_x_771:
        /* <DEDUP_REMOVED lines=33> */
.L_x_774:
[----:B------:R-:W-:Y:S05]  /*40e0*/  BSYNC B0 ;  /* 0x0000000000007941 */ /* 0x000fea0003800000 */
.L_x_773:
        /* <DEDUP_REMOVED lines=33> */
.L_x_776:
[----:B------:R-:W-:Y:S05]  /*4300*/  BSYNC B0 ;  /* 0x0000000000007941 */ /* 0x000fea0003800000 */
.L_x_775:
[----:B------:R-:W-:Y:S01]  /*4310*/  ULDC.64 UR8, c[0x0][0x1f0] ;  /* 0x00007c0000087ab9 */ /* 0x000fe20000000a00 */
[C---:B------:R-:W-:Y:S01]  /*4320*/  ISETP.GE.AND P0, PT, R146.reuse, R25, PT ;  /* 0x000000199200720c */ /* 0x040fe20003f06270 */
[----:B------:R-:W-:Y:S01]  /*4330*/  UIMAD UR7, UR13, UR8, URZ ;  /* 0x000000080d0772a4 */ /* 0x000fe2000f8e023f */
[----:B------:R-:W-:Y:S01]  /*4340*/  MOV R9, UR12 ;  /* 0x0000000c00097c02 */ /* 0x000fe20008000f00 */
[----:B------:R-:W-:Y:S01]  /*4350*/  USHF.R.S32.HI UR39, URZ, 0x1f, UR25 ;  /* 0x0000001f3f277899 */ /* 0x000fe20008011419 */
[----:B------:R-:W-:Y:S01]  /*4360*/  MOV R4, UR25 ;  /* 0x0000001900047c02 */ /* 0x000fe20008000f00 */
[----:B------:R-:W-:Y:S01]  /*4370*/  ULDC.64 UR26, c[0x0][0x200] ;  /* 0x00008000001a7ab9 */ /* 0x000fe20000000a00 */
[----:B------:R-:W-:Y:S01]  /*4380*/  MOV R7, UR12 ;  /* 0x0000000c00077c02 */ /* 0x000fe20008000f00 */
[----:B------:R-:W-:Y:S01]  /*4390*/  UIMAD.WIDE.U32 UR34, UR12, UR8, URZ ;  /* 0x000000080c2272a5 */ /* 0x000fe2000f8e003f */
[----:B------:R-:W-:Y:S01]  /*43a0*/  MOV R2, UR25 ;  /* 0x0000001900027c02 */ /* 0x000fe20008000f00 */
[----:B------:R-:W-:Y:S01]  /*43b0*/  UIMAD UR7, UR12, UR9, UR7 ;  /* 0x000000090c0772a4 */ /* 0x000fe2000f8e0207 */
[----:B------:R-:W-:Y:S01]  /*43c0*/  MOV R5, UR39 ;  /* 0x0000002700057c02 */ /* 0x000fe20008000f00 */
[----:B------:R-:W-:Y:S01]  /*43d0*/  UIMAD.WIDE.U32 UR8, UR12, UR26, URZ ;  /* 0x0000001a0c0872a5 */ /* 0x000fe2000f8e003f */
[----:B------:R-:W-:Y:S01]  /*43e0*/  MOV R3, UR39 ;  /* 0x0000002700037c02 */ /* 0x000fe20008000f00 */
[----:B------:R-:W-:Y:S01]  /*43f0*/  UIMAD UR26, UR13, UR26, URZ ;  /* 0x0000001a0d1a72a4 */ /* 0x000fe2000f8e023f */
[----:B------:R-:W1:Y:S01]  /*4400*/  LDS.U16 R128, [R145] ;  /* 0x0000000091807984 */ /* 0x000e620000000400 */
[----:B------:R-:W-:Y:S01]  /*4410*/  ULDC.64 UR36, c[0x0][0x1f8] ;  /* 0x00007e0000247ab9 */ /* 0x000fe20000000a00 */
[----:B------:R-:W-:Y:S01]  /*4420*/  @!P0 IMAD.WIDE.U32 R4, R9, c[0x0][0x200], R4 ;  /* 0x0000800009048a25 */ /* 0x000fe200078e0004 */
[----:B------:R-:W-:Y:S01]  /*4430*/  UIMAD UR27, UR12, UR27, UR26 ;  /* 0x0000001b0c1b72a4 */ /* 0x000fe2000f8e021a */
[----:B------:R-:W-:Y:S01]  /*4440*/  MOV R9, UR10 ;  /* 0x0000000a00097c02 */ /* 0x000fe20008000f00 */
[----:B------:R-:W-:Y:S01]  /*4450*/  UIMAD UR38, UR11, UR36, URZ ;  /* 0x000000240b2672a4 */ /* 0x000fe2000f8e023f */
[----:B------:R-:W-:Y:S01]  /*4460*/  @!P0 IMAD.WIDE.U32 R2, R7, c[0x0][0x1f0], R2 ;  /* 0x00007c0007028a25 */ /* 0x000fe200078e0002 */
[----:B------:R-:W-:Y:S01]  /*4470*/  UIADD3 UR35, UR35, UR7, URZ ;  /* 0x0000000723237290 */ /* 0x000fe2000fffe03f */
[----:B------:R-:W-:Y:S01]  /*4480*/  MOV R7, UR10 ;  /* 0x0000000a00077c02 */ /* 0x000fe20008000f00 */
[----:B------:R-:W-:Y:S01]  /*4490*/  ULDC UR26, c[0x0][0x174] ;  /* 0x00005d00001a7ab9 */ /* 0x000fe20000000800 */
[----:B------:R-:W-:Y:S01]  /*44a0*/  @!P0 IADD3 R5, R5, UR27, RZ ;  /* 0x0000001b05058c10 */ /* 0x000fe2000fffe0ff */
[----:B------:R-:W-:Y:S01]  /*44b0*/  UIMAD UR38, UR10, UR37, UR38 ;  /* 0x000000250a2672a4 */ /* 0x000fe2000f8e0226 */
[----:B------:R-:W-:Y:S01]  /*44c0*/  @!P0 IADD3 R3, R3, UR7, RZ ;  /* 0x0000000703038c10 */ /* 0x000fe2000fffe0ff */
[----:B------:R-:W-:Y:S01]  /*44d0*/  UIMAD.WIDE.U32 UR34, UR10, UR36, UR34 ;  /* 0x000000240a2272a5 */ /* 0x000fe2000f8e0022 */
[----:B------:R-:W2:Y:S01]  /*44e0*/  LDS.U16 R58, [R145+0x2] ;  /* 0x00000200913a7984 */ /* 0x000ea20000000400 */
[----:B------:R-:W-:Y:S01]  /*44f0*/  UIADD3 UR26, UR6, -UR26, URZ ;  /* 0x8000001a061a7290 */ /* 0x000fe2000fffe03f */
[----:B------:R-:W-:Y:S01]  /*4500*/  @!P0 IMAD.WIDE.U32 R4, R9, c[0x0][0x208], R4 ;  /* 0x0000820009048a25 */ /* 0x000fe200078e0004 */
[----:B------:R-:W-:Y:S01]  /*4510*/  ULDC.64 UR36, c[0x0][0x208] ;  /* 0x0000820000247ab9 */ /* 0x000fe20000000a00 */
[----:B------:R-:W3:Y:S01]  /*4520*/  LDS.U16 R51, [R145+0x4] ;  /* 0x0000040091337984 */ /* 0x000ee20000000400 */
[----:B------:R-:W-:Y:S01]  /*4530*/  UIADD3 UR9, UR9, UR27, URZ ;  /* 0x0000001b09097290 */ /* 0x000fe2000fffe03f */
[----:B------:R-:W-:Y:S01]  /*4540*/  @!P0 IMAD.WIDE.U32 R2, R7, c[0x0][0x1f8], R2 ;  /* 0x00007e0007028a25 */ /* 0x000fe200078e0002 */
[----:B------:R-:W-:Y:S01]  /*4550*/  UIMAD UR7, UR11, UR36, URZ ;  /* 0x000000240b0772a4 */ /* 0x000fe2000f8e023f */
[C---:B------:R-:W-:Y:S01]  /*4560*/  @!P0 IADD3 R7, P2, R146.reuse, R4, RZ ;  /* 0x0000000492078210 */ /* 0x040fe20007f5e0ff */
[----:B------:R-:W-:Y:S01]  /*4570*/  UIMAD UR26, UR26, -0x800, URZ ;  /* 0xfffff8001a1a78a4 */ /* 0x000fe2000f8e023f */
[----:B------:R-:W4:Y:S01]  /*4580*/  LDS.U16 R66, [R145+0x6] ;  /* 0x0000060091427984 */ /* 0x000f220000000400 */
[----:B------:R-:W-:Y:S01]  /*4590*/  UIMAD.WIDE.U32 UR8, UR10, UR36, UR8 ;  /* 0x000000240a0872a5 */ /* 0x000fe2000f8e0008 */
[----:B------:R-:W-:Y:S01]  /*45a0*/  @!P0 IADD3 R9, P1, R146, R2, RZ ;  /* 0x0000000292098210 */ /* 0x000fe20007f3e0ff */
[----:B------:R-:W-:Y:S01]  /*45b0*/  UIMAD UR7, UR10, UR37, UR7 ;  /* 0x000000250a0772a4 */ /* 0x000fe2000f8e0207 */
[----:B------:R-:W-:Y:S01]  /*45c0*/  @!P0 LEA R4, P3, R7, c[0x0][0x258], 0x1 ;  /* 0x0000960007048a11 */ /* 0x000fe200078608ff */
[----:B------:R-:W-:Y:S01]  /*45d0*/  USHF.R.S32.HI UR27, URZ, 0x1f, UR26 ;  /* 0x0000001f3f1b7899 */ /* 0x000fe2000801141a */
[----:B0-----:R-:W-:Y:S01]  /*45e0*/  @!P0 IADD3.X R40, R108, UR38, R3, P1, !PT ;  /* 0x000000266c288c10 */ /* 0x001fe20008ffe403 */
[----:B------:R-:W-:Y:S01]  /*45f0*/  UIADD3 UR37, UP0, UR26, UR34, URZ ;  /* 0x000000221a257290 */ /* 0x000fe2000ff1e03f */
[----:B------:R-:W-:Y:S01]  /*4600*/  LEA R36, P1, R146, c[0x0][0x268], 0x1 ;  /* 0x00009a0092247a11 */ /* 0x000fe200078208ff */
[----:B------:R-:W-:Y:S01]  /*4610*/  UIADD3 UR36, UP1, UR26, UR8, URZ ;  /* 0x000000081a247290 */ /* 0x000fe2000ff3e03f */
[----:B------:R-:W-:Y:S01]  /*4620*/  @!P0 IADD3.X R38, R108, UR7, R5, P2, !PT ;  /* 0x000000076c268c10 */ /* 0x000fe200097fe405 */
[----:B------:R-:W-:Y:S01]  /*4630*/  UIADD3.X UR34, UR27, UR38, UR35, UP0, !UPT ;  /* 0x000000261b227290 */ /* 0x000fe200087fe423 */
[----:B------:R-:W-:Y:S01]  /*4640*/  LEA R2, P2, R146, c[0x0][0x258], 0x1 ;  /* 0x0000960092027a11 */ /* 0x000fe200078408ff */
[----:B------:R-:W-:Y:S01]  /*4650*/  UIADD3.X UR8, UR27, UR7, UR9, UP1, !UPT ;  /* 0x000000071b087290 */ /* 0x000fe20008ffe409 */
[----:B------:R-:W-:Y:S01]  /*4660*/  MOV R11, UR37 ;  /* 0x00000025000b7c02 */ /* 0x000fe20008000f00 */
[----:B------:R-:W-:Y:S01]  /*4670*/  LDS.U16 R124, [R145+0x8] ;  /* 0x00000800917c7984 */ /* 0x000fe20000000400 */
[----:B------:R-:W-:-:S02]  /*4680*/  MOV R13, UR36 ;  /* 0x00000024000d7c02 */ /* 0x000fc40008000f00 */
[C-C-:B------:R-:W-:Y:S01]  /*4690*/  LEA.HI.X R3, R146.reuse, c[0x0][0x25c], R108.reuse, 0x1, P2 ;  /* 0x0000970092037a11 */ /* 0x140fe200010f0c6c */
[----:B------:R-:W-:Y:S01]  /*46a0*/  LDS.U16 R68, [R145+0xa] ;  /* 0x00000a0091447984 */ /* 0x000fe20000000400 */
[----:B------:R-:W-:Y:S02]  /*46b0*/  LEA.HI.X R5, R146, c[0x0][0x26c], R108, 0x1, P1 ;  /* 0x00009b0092057a11 */ /* 0x000fe400008f0c6c */
[----:B------:R-:W-:Y:S01]  /*46c0*/  LEA R36, P2, R11, R36, 0x1 ;  /* 0x000000240b247211 */ /* 0x000fe200078408ff */
[----:B------:R-:W-:Y:S01]  /*46d0*/  LDS.U16 R46, [R145+0xc] ;  /* 0x00000c00912e7984 */ /* 0x000fe20000000400 */
[----:B------:R-:W-:Y:S02]  /*46e0*/  MOV R42, UR34 ;  /* 0x00000022002a7c02 */ /* 0x000fe40008000f00 */
[----:B------:R-:W-:Y:S01]  /*46f0*/  LEA R2, P4, R13, R2, 0x1 ;  /* 0x000000020d027211 */ /* 0x000fe200078808ff */
[----:B------:R-:W-:Y:S01]  /*4700*/  LDS.U16 R41, [R145+0xe] ;  /* 0x00000e0091297984 */ /* 0x000fe20000000400 */
[----:B------:R-:W-:-:S02]  /*4710*/  MOV R44, UR8 ;  /* 0x00000008002c7c02 */ /* 0x000fc40008000f00 */
[----:B------:R-:W-:Y:S01]  /*4720*/  PRMT R15, RZ, 0x7610, R15 ;  /* 0x00007610ff0f7816 */ /* 0x000fe2000000000f */
[----:B------:R-:W-:Y:S01]  /*4730*/  LDS.U16 R29, [R145+0x12] ;  /* 0x00001200911d7984 */ /* 0x000fe20000000400 */
[----:B------:R-:W-:-:S03]  /*4740*/  @!P0 LEA R34, P1, R9, c[0x0][0x268], 0x1 ;  /* 0x00009a0009228a11 */ /* 0x000fc600078208ff */
[----:B------:R-:W-:Y:S01]  /*4750*/  LDS.U16 R23, [R145+0x14] ;  /* 0x0000140091177984 */ /* 0x000fe20000000400 */
[----:B------:R-:W-:-:S03]  /*4760*/  LEA.HI.X R37, R11, R5, R42, 0x1, P2 ;  /* 0x000000050b257211 */ /* 0x000fc600010f0c2a */
[----:B------:R-:W-:Y:S01]  /*4770*/  LDS.U16 R19, [R145+0x16] ;  /* 0x0000160091137984 */ /* 0x000fe20000000400 */
[----:B------:R-:W-:Y:S02]  /*4780*/  LEA.HI.X R3, R13, R3, R44, 0x1, P4 ;  /* 0x000000030d037211 */ /* 0x000fe400020f0c2c */
[----:B------:R-:W-:Y:S01]  /*4790*/  PRMT R21, RZ, 0x7610, R21 ;  /* 0x00007610ff157816 */ /* 0x000fe20000000015 */
[----:B------:R-:W-:Y:S01]  /*47a0*/  LDS.U16 R13, [R145+0x18] ;  /* 0x00001800910d7984 */ /* 0x000fe20000000400 */
[----:B------:R-:W-:Y:S02]  /*47b0*/  @!P0 LEA.HI.X R35, R9, c[0x0][0x26c], R40, 0x1, P1 ;  /* 0x00009b0009238a11 */ /* 0x000fe400008f0c28 */
[----:B------:R-:W-:Y:S01]  /*47c0*/  PRMT R39, RZ, 0x7610, R39 ;  /* 0x00007610ff277816 */ /* 0x000fe20000000027 */
[----:B------:R-:W-:Y:S01]  /*47d0*/  LDS.U16 R11, [R145+0x1a] ;  /* 0x00001a00910b7984 */ /* 0x000fe20000000400 */
[----:B------:R-:W-:Y:S02]  /*47e0*/  @!P0 LEA.HI.X R5, R7, c[0x0][0x25c], R38, 0x1, P3 ;  /* 0x0000970007058a11 */ /* 0x000fe400018f0c26 */
[-C--:B------:R-:W-:Y:S01]  /*47f0*/  ISETP.GE.AND P5, PT, R10, R25.reuse, PT ;  /* 0x000000190a00720c */ /* 0x080fe20003fa6270 */
[----:B------:R-:W-:Y:S01]  /*4800*/  LDS.U16 R38, [R145+0x10] ;  /* 0x0000100091267984 */ /* 0x000fe20000000400 */
[----:B------:R-:W-:-:S02]  /*4810*/  ISETP.GE.AND P6, PT, R8, R25, PT ;  /* 0x000000190800720c */ /* 0x000fc40003fc6270 */
[----:B------:R-:W-:Y:S01]  /*4820*/  PRMT R31, RZ, 0x7610, R31 ;  /* 0x00007610ff1f7816 */ /* 0x000fe2000000001f */
[----:B------:R-:W-:Y:S01]  /*4830*/  LDS.U16 R9, [R145+0x1c] ;  /* 0x00001c0091097984 */ /* 0x000fe20000000400 */
[----:B------:R-:W-:Y:S02]  /*4840*/  PRMT R17, RZ, 0x7610, R17 ;  /* 0x00007610ff117816 */ /* 0x000fe40000000011 */
[----:B------:R-:W-:Y:S01]  /*4850*/  PRMT R27, RZ, 0x7610, R27 ;  /* 0x00007610ff1b7816 */ /* 0x000fe2000000001b */
[----:B------:R-:W-:Y:S01]  /*4860*/  LDS.U16 R7, [R145+0x1e] ;  /* 0x00001e0091077984 */ /* 0x000fe20000000400 */
[----:B------:R-:W-:Y:S02]  /*4870*/  PRMT R33, RZ, 0x7610, R33 ;  /* 0x00007610ff217816 */ /* 0x000fe40000000021 */
[----:B------:R-:W-:Y:S01]  /*4880*/  PRMT R43, RZ, 0x7610, R43 ;  /* 0x00007610ff2b7816 */ /* 0x000fe2000000002b */
[----:B------:R-:W-:Y:S01]  /*4890*/  BAR.SYNC.DEFER_BLOCKING 0x0 ;  /* 0x0000000000007b1d */ /* 0x000fe20000010000 */
[----:B------:R-:W-:-:S02]  /*48a0*/  ISETP.GE.AND P1, PT, R32, R25, PT ;  /* 0x000000192000720c */ /* 0x000fc40003f26270 */
        /* <DEDUP_REMOVED lines=11> */
[----:B------:R-:W5:Y:S01]  /*4960*/  @!P1 LDG.E.U16 R21, [R36.64+-0xf80] ;  /* 0xfff0802024159981 */ /* 0x000f62000c1e1500 */
[----:B------:R-:W-:-:S02]  /*4970*/  ISETP.GE.AND P1, PT, R12, R25, PT ;  /* 0x000000190c00720c */ /* 0x000fc40003f26270 */
[----:B------:R-:W-:Y:S01]  /*4980*/  PRMT R59, RZ, 0x7610, R59 ;  /* 0x00007610ff3b7816 */ /* 0x000fe2000000003b */
[----:B------:R0:W5:Y:S01]  /*4990*/  @!P0 LDG.E.U16 R15, [R34.64] ;  /* 0x00000020220f8981 */ /* 0x000162000c1e1500 */
[-C--:B------:R-:W-:Y:S02]  /*49a0*/  ISETP.GE.AND P2, PT, R6, R25.reuse, PT ;  /* 0x000000190600720c */ /* 0x080fe40003f46270 */
[----:B------:R-:W-:Y:S01]  /*49b0*/  PRMT R60, RZ, 0x7610, R60 ;  /* 0x00007610ff3c7816 */ /* 0x000fe2000000003c */
[----:B------:R-:W5:Y:S01]  /*49c0*/  @!P5 LDG.E.U16 R33, [R36.64+-0xe80] ;  /* 0xfff180202421d981 */ /* 0x000f62000c1e1500 */
[-C--:B------:R-:W-:Y:S02]  /*49d0*/  ISETP.GE.AND P3, PT, R30, R25.reuse, PT ;  /* 0x000000191e00720c */ /* 0x080fe40003f66270 */
[----:B------:R-:W-:Y:S02]  /*49e0*/  PRMT R61, RZ, 0x7610, R61 ;  /* 0x00007610ff3d7816 */ /* 0x000fe4000000003d */
[----:B------:R-:W-:Y:S01]  /*49f0*/  PRMT R62, RZ, 0x7610, R62 ;  /* 0x00007610ff3e7816 */ /* 0x000fe2000000003e */
[----:B------:R-:W5:Y:S01]  /*4a00*/  @!P1 LDG.E.U16 R42, [R36.64+-0xe40] ;  /* 0xfff1c020242a9981 */ /* 0x000f62000c1e1500 */
[-C--:B------:R-:W-:Y:S01]  /*4a10*/  ISETP.GE.AND P1, PT, R14, R25.reuse, PT ;  /* 0x000000190e00720c */ /* 0x080fe20003f26270 */
[----:B-1----:R-:W-:Y:S01]  /*4a20*/  HADD2.F32 R128, -RZ, R128.H0_H0 ;  /* 0x20000080ff807230 */ /* 0x002fe20000004100 */
[-C--:B------:R-:W-:Y:S01]  /*4a30*/  ISETP.GE.AND P4, PT, R0, R25.reuse, PT ;  /* 0x000000190000720c */ /* 0x080fe20003f86270 */
[----:B------:R-:W5:Y:S01]  /*4a40*/  @!P2 LDG.E.U16 R31, [R36.64+-0xf00] ;  /* 0xfff10020241fa981 */ /* 0x000f62000c1e1500 */
[----:B------:R-:W-:Y:S01]  /*4a50*/  PRMT R44, RZ, 0x7610, R44 ;  /* 0x00007610ff2c7816 */ /* 0x000fe2000000002c */
[----:B--2---:R-:W-:Y:S01]  /*4a60*/  HADD2.F32 R58, -RZ, R58.H0_H0 ;  /* 0x2000003aff3a7230 */ /* 0x004fe20000004100 */
[----:B------:R-:W-:Y:S01]  /*4a70*/  PRMT R40, RZ, 0x7610, R40 ;  /* 0x00007610ff287816 */ /* 0x000fe20000000028 */
[----:B------:R-:W2:Y:S01]  /*4a80*/  @!P3 LDG.E.U16 R17, [R36.64+-0xfc0] ;  /* 0xfff040202411b981 */ /* 0x000ea2000c1e1500 */
[----:B0-----:R-:W-:Y:S01]  /*4a90*/  PRMT R35, RZ, 0x7610, R35 ;  /* 0x00007610ff237816 */ /* 0x001fe20000000023 */
[----:B---3--:R-:W-:Y:S01]  /*4aa0*/  HADD2.F32 R51, -RZ, R51.H0_H0 ;  /* 0x20000033ff337230 */ /* 0x008fe20000004100 */
[----:B------:R-:W-:Y:S01]  /*4ab0*/  PRMT R34, RZ, 0x7610, R34 ;  /* 0x00007610ff227816 */ /* 0x000fe20000000022 */
[----:B----4-:R-:W-:Y:S01]  /*4ac0*/  HADD2.F32 R66, -RZ, R66.H0_H0 ;  /* 0x20000042ff427230 */ /* 0x010fe20000004100 */
[----:B------:R-:W-:Y:S01]  /*4ad0*/  ULDC.64 UR8, c[0x0][0x2e8] ;  /* 0x0000ba0000087ab9 */ /* 0x000fe20000000a00 */
[----:B------:R-:W3:Y:S01]  /*4ae0*/  @!P1 LDG.E.U16 R39, [R36.64+-0xe00] ;  /* 0xfff2002024279981 */ /* 0x000ee2000c1e1500 */
[----:B------:R-:W-:-:S02]  /*4af0*/  ISETP.GE.AND P1, PT, R16, R25, PT ;  /* 0x000000191000720c */ /* 0x000fc40003f26270 */
[-C--:B------:R-:W-:Y:S01]  /*4b00*/  ISETP.GE.AND P2, PT, R20, R25.reuse, PT ;  /* 0x000000191400720c */ /* 0x080fe20003f46270 */
[----:B------:R-:W4:Y:S01]  /*4b10*/  @!P4 LDG.E.U16 R27, [R36.64+-0xf40] ;  /* 0xfff0c020241bc981 */ /* 0x000f22000c1e1500 */
[-C--:B------:R-:W-:Y:S02]  /*4b20*/  ISETP.GE.AND P3, PT, R22, R25.reuse, PT ;  /* 0x000000191600720c */ /* 0x080fe40003f66270 */
[-C--:B------:R-:W-:Y:S01]  /*4b30*/  ISETP.GE.AND P4, PT, R24, R25.reuse, PT ;  /* 0x000000191800720c */ /* 0x080fe20003f86270 */
[----:B------:R-:W3:Y:S01]  /*4b40*/  @!P6 LDG.E.U16 R40, [R36.64+-0xec0] ;  /* 0xfff140202428e981 */ /* 0x000ee2000c1e1500 */
[----:B------:R-:W-:-:S05]  /*4b50*/  ISETP.GE.AND P5, PT, R26, R25, PT ;  /* 0x000000191a00720c */ /* 0x000fca0003fa6270 */
[----:B------:R-:W3:Y:S01]  /*4b60*/  @!P1 LDG.E.U16 R44, [R36.64+-0xdc0] ;  /* 0xfff24020242c9981 */ /* 0x000ee2000c1e1500 */
[-C--:B------:R-:W-:Y:S02]  /*4b70*/  ISETP.GE.AND P1, PT, R18, R25.reuse, PT ;  /* 0x000000191200720c */ /* 0x080fe40003f26270 */
[----:B------:R-:W-:Y:S01]  /*4b80*/  ISETP.GE.AND P6, PT, R28, R25, PT ;  /* 0x000000191c00720c */ /* 0x000fe20003fc6270 */
[----:B------:R-:W3:Y:S04]  /*4b90*/  @!P2 LDG.E.U16 R34, [R36.64+-0xd40] ;  /* 0xfff2c0202422a981 */ /* 0x000ee8000c1e1500 */
[----:B------:R-:W3:Y:S04]  /*4ba0*/  @!P3 LDG.E.U16 R43, [R36.64+-0xd00] ;  /* 0xfff30020242bb981 */ /* 0x000ee8000c1e1500 */
[----:B------:R-:W3:Y:S04]  /*4bb0*/  @!P4 LDG.E.U16 R48, [R36.64+-0xcc0] ;  /* 0xfff340202430c981 */ /* 0x000ee8000c1e1500 */
[----:B------:R-:W3:Y:S04]  /*4bc0*/  @!P1 LDG.E.U16 R35, [R36.64+-0xd80] ;  /* 0xfff2802024239981 */ /* 0x000ee8000c1e1500 */
[----:B------:R-:W3:Y:S04]  /*4bd0*/  @!P5 LDG.E.U16 R45, [R36.64+-0xc80] ;  /* 0xfff38020242dd981 */ /* 0x000ee8000c1e1500 */
[----:B------:R-:W3:Y:S01]  /*4be0*/  @!P6 LDG.E.U16 R50, [R36.64+-0xc40] ;  /* 0xfff3c0202432e981 */ /* 0x000ee2000c1e1500 */
[----:B------:R-:W-:-:S02]  /*4bf0*/  P2R R54, PR, RZ, 0x2 ;  /* 0x00000002ff367803 */ /* 0x000fc40000000000 */
[----:B------:R-:W-:Y:S01]  /*4c00*/  ISETP.GE.AND P1, PT, R30, R25, PT ;  /* 0x000000191e00720c */ /* 0x000fe20003f26270 */
[----:B-----5:R-:W-:Y:S04]  /*4c10*/  STS.U16 [R150], R15 ;  /* 0x0000000f96007388 */ /* 0x020fe80000000400 */
[----:B--2---:R-:W-:Y:S04]  /*4c20*/  STS.U16 [R149+0x40], R17 ;  /* 0x0000401195007388 */ /* 0x004fe80000000400 */
[----:B------:R-:W-:Y:S04]  /*4c30*/  STS.U16 [R110+0x80], R21 ;  /* 0x000080156e007388 */ /* 0x000fe80000000400 */
[----:B----4-:R-:W-:Y:S04]  /*4c40*/  STS.U16 [R109+0xc0], R27 ;  /* 0x0000c01b6d007388 */ /* 0x010fe80000000400 */
        /* <DEDUP_REMOVED lines=11> */
[----:B------:R1:W-:Y:S01]  /*4d00*/  STS.U16 [R239+0x3c0], R50 ;  /* 0x0003c032ef007388 */ /* 0x0003e20000000400 */
[----:B------:R-:W-:-:S06]  /*4d10*/  NOP ;  /* 0x0000000000007918 */ /* 0x000fcc0000000000 */
[----:B------:R-:W2:Y:S04]  /*4d20*/  LDS.U16 R15, [R145] ;  /* 0x00000000910f7984 */ /* 0x000ea80000000400 */
[----:B------:R-:W-:Y:S04]  /*4d30*/  LDS.U16 R17, [R145+0x2] ;  /* 0x0000020091117984 */ /* 0x000fe80000000400 */
[----:B------:R-:W-:Y:S04]  /*4d40*/  LDS.U16 R21, [R145+0x4] ;  /* 0x0000040091157984 */ /* 0x000fe80000000400 */
[----:B------:R-:W3:Y:S04]  /*4d50*/  LDS.U16 R27, [R145+0x6] ;  /* 0x00000600911b7984 */ /* 0x000ee80000000400 */
[----:B------:R-:W4:Y:S04]  /*4d60*/  LDS.U16 R31, [R145+0x8] ;  /* 0x00000800911f7984 */ /* 0x000f280000000400 */
[----:B------:R-:W2:Y:S04]  /*4d70*/  LDS.U16 R33, [R145+0xa] ;  /* 0x00000a0091217984 */ /* 0x000ea80000000400 */
[----:B------:R-:W0:Y:S04]  /*4d80*/  LDS.U16 R34, [R145+0xc] ;  /* 0x00000c0091227984 */ /* 0x000e280000000400 */
[----:B------:R-:W1:Y:S04]  /*4d90*/  LDS.U16 R35, [R145+0xe] ;  /* 0x00000e0091237984 */ /* 0x000e680000000400 */
[----:B------:R-:W-:Y:S04]  /*4da0*/  LDS.U16 R36, [R145+0x10] ;  /* 0x0000100091247984 */ /* 0x000fe80000000400 */
[----:B------:R-:W1:Y:S04]  /*4db0*/  LDS.U16 R37, [R145+0x12] ;  /* 0x0000120091257984 */ /* 0x000e680000000400 */
[----:B------:R-:W-:Y:S04]  /*4dc0*/  LDS.U16 R39, [R145+0x14] ;  /* 0x0000140091277984 */ /* 0x000fe80000000400 */
[----:B------:R-:W-:Y:S04]  /*4dd0*/  LDS.U16 R40, [R145+0x16] ;  /* 0x0000160091287984 */ /* 0x000fe80000000400 */
[----:B------:R-:W-:Y:S04]  /*4de0*/  LDS.U16 R42, [R145+0x18] ;  /* 0x00001800912a7984 */ /* 0x000fe80000000400 */
[----:B------:R-:W1:Y:S04]  /*4df0*/  LDS.U16 R43, [R145+0x1a] ;  /* 0x00001a00912b7984 */ /* 0x000e680000000400 */
        /* <DEDUP_REMOVED lines=29> */
[----:B------:R-:W-:Y:S02]  /*4fd0*/  ISETP.GE.AND P0, PT, R16, R25, PT ;  /* 0x000000191000720c */ /* 0x000fe40003f06270 */
[----:B------:R-:W-:-:S06]  /*4fe0*/  PRMT R54, RZ, 0x7610, R54 ;  /* 0x00007610ff367816 */ /* 0x000fcc0000000036 */
[----:B------:R1:W5:Y:S05]  /*4ff0*/  @!P1 LDG.E.U16 R57, [R2.64+-0xd80] ;  /* 0xfff2802002399981 */ /* 0x00036a000c1e1500 */
[----:B------:R1:W5:Y:S01]  /*5000*/  @!P0 LDG.E.U16 R54, [R2.64+-0xdc0] ;  /* 0xfff2402002368981 */ /* 0x000362000c1e1500 */
[----:B--2---:R-:W-:-:S05]  /*5010*/  HADD2.F32 R15, -RZ, R15.H0_H0 ;  /* 0x2000000fff0f7230 */ /* 0x004fca0000004100 */
[----:B------:R-:W-:Y:S01]  /*5020*/  FMUL.FTZ R63, R15, -1.4426950216293334961 ;  /* 0xbfb8aa3b0f3f7820 */ /* 0x000fe20000410000 */
[----:B---3--:R-:W-:-:S05]  /*5030*/  HADD2.F32 R27, -RZ, R27.H0_H0 ;  /* 0x2000001bff1b7230 */ /* 0x008fca0000004100 */
[----:B------:R-:W0:Y:S01]  /*5040*/  MUFU.EX2 R63, R63 ;  /* 0x0000003f003f7308 */ /* 0x000e220000000800 */
[----:B------:R-:W-:Y:S01]  /*5050*/  HADD2.F32 R17, -RZ, R17.H0_H0 ;  /* 0x20000011ff117230 */ /* 0x000fe20000004100 */
[----:B-1----:R-:W-:Y:S01]  /*5060*/  FMUL.FTZ R2, R27, -1.4426950216293334961 ;  /* 0xbfb8aa3b1b027820 */ /* 0x002fe20000410000 */
[----:B------:R-:W-:-:S03]  /*5070*/  HADD2.F32 R21, -RZ, R21.H0_H0 ;  /* 0x20000015ff157230 */ /* 0x000fc60000004100 */
[----:B------:R-:W-:Y:S01]  /*5080*/  FMUL.FTZ R64, R17, -1.4426950216293334961 ;  /* 0xbfb8aa3b11407820 */ /* 0x000fe20000410000 */
[----:B----4-:R-:W-:Y:S01]  /*5090*/  HADD2.F32 R31, -RZ, R31.H0_H0 ;  /* 0x2000001fff1f7230 */ /* 0x010fe20000004100 */
[----:B------:R-:W1:Y:S01]  /*50a0*/  MUFU.EX2 R2, R2 ;  /* 0x0000000200027308 */ /* 0x000e620000000800 */
[----:B------:R-:W-:-:S03]  /*50b0*/  FMUL.FTZ R65, R21, -1.4426950216293334961 ;  /* 0xbfb8aa3b15417820 */ /* 0x000fc60000410000 */
[----:B------:R-:W-:Y:S02]  /*50c0*/  FMUL.FTZ R3, R31, -1.4426950216293334961 ;  /* 0xbfb8aa3b1f037820 */ /* 0x000fe40000410000 */
[----:B0-----:R-:W-:Y:S02]  /*50d0*/  FADD.FTZ R63, R63, 1 ;  /* 0x3f8000003f3f7421 */ /* 0x001fe40000010000 */
[----:B------:R-:W0:Y:S08]  /*50e0*/  MUFU.EX2 R64, R64 ;  /* 0x0000004000407308 */ /* 0x000e300000000800 */
[----:B------:R-:W-:Y:S01]  /*50f0*/  MUFU.EX2 R65, R65 ;  /* 0x0000004100417308 */ /* 0x000fe20000000800 */
[----:B-1----:R-:W-:-:S07]  /*5100*/  FADD.FTZ R2, R2, 1 ;  /* 0x3f80000002027421 */ /* 0x002fce0000010000 */
[----:B------:R-:W1:Y:S01]  /*5110*/  MUFU.EX2 R3, R3 ;  /* 0x0000000300037308 */ /* 0x000e620000000800 */
[----:B0-----:R-:W-:Y:S01]  /*5120*/  FADD.FTZ R64, R64, 1 ;  /* 0x3f80000040407421 */ /* 0x001fe20000010000 */
[----:B------:R-:W-:Y:S02]  /*5130*/  HADD2.F32 R33, -RZ, R33.H0_H0 ;  /* 0x20000021ff217230 */ /* 0x000fe40000004100 */
[----:B------:R-:W-:Y:S02]  /*5140*/  HADD2.F32 R34, -RZ, R34.H0_H0 ;  /* 0x20000022ff227230 */ /* 0x000fe40000004100 */
[----:B------:R-:W-:Y:S01]  /*5150*/  HADD2.F32 R35, -RZ, R35.H0_H0 ;  /* 0x20000023ff237230 */ /* 0x000fe20000004100 */
[----:B------:R-:W-:Y:S02]  /*5160*/  FMUL.FTZ R67, R33, -1.4426950216293334961 ;  /* 0xbfb8aa3b21437820 */ /* 0x000fe40000410000 */
[----:B------:R-:W-:Y:S02]  /*5170*/  FMUL.FTZ R69, R34, -1.4426950216293334961 ;  /* 0xbfb8aa3b22457820 */ /* 0x000fe40000410000 */
[----:B------:R-:W-:-:S02]  /*5180*/  FMUL.FTZ R70, R35, -1.4426950216293334961 ;  /* 0xbfb8aa3b23467820 */ /* 0x000fc40000410000 */
[----:B-1----:R-:W-:Y:S01]  /*5190*/  FADD.FTZ R3, R3, 1 ;  /* 0x3f80000003037421 */ /* 0x002fe20000010000 */
[----:B------:R-:W-:Y:S01]  /*51a0*/  MUFU.EX2 R67, R67 ;  /* 0x0000004300437308 */ /* 0x000fe20000000800 */
[----:B------:R-:W-:Y:S02]  /*51b0*/  HADD2.F32 R37, -RZ, R37.H0_H0 ;  /* 0x20000025ff257230 */ /* 0x000fe40000004100 */
[----:B------:R-:W-:-:S05]  /*51c0*/  HADD2.F32 R43, -RZ, R43.H0_H0 ;  /* 0x2000002bff2b7230 */ /* 0x000fca0000004100 */
[----:B------:R-:W-:Y:S01]  /*51d0*/  MUFU.EX2 R69, R69 ;  /* 0x0000004500457308 */ /* 0x000fe20000000800 */
[----:B------:R-:W-:Y:S01]  /*51e0*/  FMUL.FTZ R72, R37, -1.4426950216293334961 ;  /* 0xbfb8aa3b25487820 */ /* 0x000fe20000410000 */
[----:B------:R-:W-:-:S06]  /*51f0*/  HADD2.F32 R36, -RZ, R36.H0_H0 ;  /* 0x20000024ff247230 */ /* 0x000fcc0000004100 */
[----:B------:R-:W-:Y:S01]  /*5200*/  MUFU.EX2 R70, R70 ;  /* 0x0000004600467308 */ /* 0x000fe20000000800 */
[----:B------:R-:W-:Y:S01]  /*5210*/  HADD2.F32 R39, -RZ, R39.H0_H0 ;  /* 0x20000027ff277230 */ /* 0x000fe20000004100 */
[----:B------:R-:W-:Y:S01]  /*5220*/  FMUL.FTZ R71, R36, -1.4426950216293334961 ;  /* 0xbfb8aa3b24477820 */ /* 0x000fe20000410000 */
[----:B------:R-:W-:-:S05]  /*5230*/  HADD2.F32 R45, -RZ, R45.H0_H0 ;  /* 0x2000002dff2d7230 */ /* 0x000fca0000004100 */
[----:B------:R0:W-:Y:S01]  /*5240*/  MUFU.EX2 R74, R72 ;  /* 0x00000048004a7308 */ /* 0x0001e20000000800 */
[----:B------:R-:W-:Y:S02]  /*5250*/  FMUL.FTZ R73, R39, -1.4426950216293334961 ;  /* 0xbfb8aa3b27497820 */ /* 0x000fe40000410000 */
[----:B0-----:R-:W-:-:S05]  /*5260*/  FMUL.FTZ R72, R43, -1.4426950216293334961 ;  /* 0xbfb8aa3b2b487820 */ /* 0x001fca0000410000 */
[----:B------:R0:W-:Y:S01]  /*5270*/  MUFU.EX2 R75, R73 ;  /* 0x00000049004b7308 */ /* 0x0001e20000000800 */
[----:B------:R-:W-:-:S07]  /*5280*/  HADD2.F32 R40, -RZ, R40.H0_H0 ;  /* 0x20000028ff287230 */ /* 0x000fce0000004100 */
[----:B------:R-:W-:Y:S01]  /*5290*/  MUFU.EX2 R81, R72 ;  /* 0x0000004800517308 */ /* 0x000fe20000000800 */
[----:B0-----:R-:W-:Y:S01]  /*52a0*/  FMUL.FTZ R73, R45, -1.4426950216293334961 ;  /* 0xbfb8aa3b2d497820 */ /* 0x001fe20000410000 */
[----:B------:R-:W-:-:S06]  /*52b0*/  HADD2.F32 R124, -RZ, R124.H0_H0 ;  /* 0x2000007cff7c7230 */ /* 0x000fcc0000004100 */
[----:B------:R-:W-:Y:S01]  /*52c0*/  MUFU.EX2 R71, R71 ;  /* 0x0000004700477308 */ /* 0x000fe20000000800 */
[----:B------:R-:W-:Y:S01]  /*52d0*/  FMUL.FTZ R76, R40, -1.4426950216293334961 ;  /* 0xbfb8aa3b284c7820 */ /* 0x000fe20000410000 */
[----:B------:R-:W-:-:S06]  /*52e0*/  HADD2.F32 R42, -RZ, R42.H0_H0 ;  /* 0x2000002aff2a7230 */ /* 0x000fcc0000004100 */
[----:B------:R-:W-:Y:S01]  /*52f0*/  MUFU.EX2 R85, R73 ;  /* 0x0000004900557308 */ /* 0x000fe20000000800 */
[----:B------:R-:W-:Y:S01]  /*5300*/  FMUL.FTZ R78, R42, -1.4426950216293334961 ;  /* 0xbfb8aa3b2a4e7820 */ /* 0x000fe20000410000 */
[----:B------:R-:W-:-:S06]  /*5310*/  HADD2.F32 R68, -RZ, R68.H0_H0 ;  /* 0x20000044ff447230 */ /* 0x000fcc0000004100 */
[----:B------:R-:W-:Y:S01]  /*5320*/  MUFU.EX2 R77, R76 ;  /* 0x0000004c004d7308 */ /* 0x000fe20000000800 */
[----:B-----5:R-:W-:Y:S04]  /*5330*/  STS.U16 [R150], R47 ;  /* 0x0000002f96007388 */ /* 0x020fe80000000400 */
[----:B------:R0:W-:Y:S04]  /*5340*/  STS.U16 [R149+0x40], R48 ;  /* 0x0000403095007388 */ /* 0x0001e80000000400 */
        /* <DEDUP_REMOVED lines=16> */
[----:B------:R-:W5:Y:S01]  /*5450*/  LDS.U16 R49, [R145+0x2] ;  /* 0x0000020091317984 */ /* 0x000f620000000400 */
[----:B0-----:R-:W0:Y:S03]  /*5460*/  MUFU.RCP R48, R63 ;  /* 0x0000003f00307308 */ /* 0x001e260000001000 */
[----:B------:R-:W5:Y:S04]  /*5470*/  LDS.U16 R50, [R145+0x4] ;  /* 0x0000040091327984 */ /* 0x000f680000000400 */
[----:B------:R-:W5:Y:S01]  /*5480*/  LDS.U16 R55, [R145+0x6] ;  /* 0x0000060091377984 */ /* 0x000f620000000400 */
[----:B-1----:R0:W-:Y:S03]  /*5490*/  MUFU.RCP R56, R2 ;  /* 0x0000000200387308 */ /* 0x0021e60000001000 */
[----:B------:R-:W1:Y:S01]  /*54a0*/  LDS.U16 R57, [R145+0x8] ;  /* 0x0000080091397984 */ /* 0x000e620000000400 */
[----:B------:R-:W-:-:S03]  /*54b0*/  FADD.FTZ R54, R65, 1 ;  /* 0x3f80000041367421 */ /* 0x000fc60000010000 */
[----:B------:R-:W1:Y:S01]  /*54c0*/  LDS.U16 R59, [R145+0xa] ;  /* 0x00000a00913b7984 */ /* 0x000e620000000400 */
[----:B0-----:R-:W-:Y:S01]  /*54d0*/  FADD.FTZ R2, -R48, 1 ;  /* 0x3f80000030027421 */ /* 0x001fe20000010100 */
[----:B------:R-:W0:Y:S08]  /*54e0*/  MUFU.RCP R52, R64 ;  /* 0x0000004000347308 */ /* 0x000e300000001000 */
[----:B--2---:R2:W-:Y:S01]  /*54f0*/  MUFU.RCP R60, R3 ;  /* 0x00000003003c7308 */ /* 0x0045e20000001000 */
[----:B------:R-:W-:Y:S01]  /*5500*/  FFMA.FTZ R4, R15, R2, 1 ;  /* 0x3f8000000f047423 */ /* 0x000fe20000010002 */
[----:B------:R-:W-:Y:S01]  /*5510*/  HADD2.F32 R44, -RZ, R44.H0_H0 ;  /* 0x2000002cff2c7230 */ /* 0x000fe20000004100 */
[----:B------:R-:W1:Y:S01]  /*5520*/  LDS.U16 R2, [R145+0xc] ;  /* 0x00000c0091027984 */ /* 0x000e620000000400 */
[----:B---3--:R-:W-:-:S02]  /*5530*/  FADD.FTZ R62, R67, 1 ;  /* 0x3f800000433e7421 */ /* 0x008fc40000010000 */
[----:B------:R-:W-:Y:S01]  /*5540*/  FADD.FTZ R53, R69, 1 ;  /* 0x3f80000045357421 */ /* 0x000fe20000010000 */
[----:B------:R-:W-:Y:S01]  /*5550*/  LDS.U16 R82, [R145+0x16] ;  /* 0x0000160091527984 */ /* 0x000fe20000000400 */
[----:B----4-:R-:W-:Y:S01]  /*5560*/  HADD2.F32 R47, -RZ, R47.H0_H0 ;  /* 0x2000002fff2f7230 */ /* 0x010fe20000004100 */
[----:B------:R-:W3:Y:S01]  /*5570*/  MUFU.RCP R54, R54 ;  /* 0x0000003600367308 */ /* 0x000ee20000001000 */
[----:B------:R-:W-:Y:S01]  /*5580*/  FADD.FTZ R71, R71, 1 ;  /* 0x3f80000047477421 */ /* 0x000fe20000010000 */
[----:B------:R-:W-:Y:S01]  /*5590*/  LDS.U16 R84, [R145+0x18] ;  /* 0x0000180091547984 */ /* 0x000fe20000000400 */
[----:B-----5:R-:W-:Y:S01]  /*55a0*/  HADD2.F32 R49, -RZ, R49.H0_H0 ;  /* 0x20000031ff317230 */ /* 0x020fe20000004100 */
[----:B--2---:R-:W-:-:S04]  /*55b0*/  FMUL.FTZ R3, R128, R47 ;  /* 0x0000002f80037220 */ /* 0x004fc80000410000 */
[----:B------:R-:W-:Y:S02]  /*55c0*/  FMUL.FTZ R5, R58, R49 ;  /* 0x000000313a057220 */ /* 0x000fe40000410000 */
[----:B------:R-:W-:Y:S02]  /*55d0*/  FMUL.FTZ R3, R48, R3 ;  /* 0x0000000330037220 */ /* 0x000fe40000410000 */
[----:B0-----:R-:W-:Y:S02]  /*55e0*/  FMUL.FTZ R61, R52, R5 ;  /* 0x00000005343d7220 */ /* 0x001fe40000410000 */
[----:B------:R-:W-:Y:S01]  /*55f0*/  FMUL.FTZ R5, R3, R4 ;  /* 0x0000000403057220 */ /* 0x000fe20000410000 */
[----:B------:R-:W-:Y:S01]  /*5600*/  HADD2.F32 R50, -RZ, R50.H0_H0 ;  /* 0x20000032ff327230 */ /* 0x000fe20000004100 */
[----:B------:R-:W0:Y:S04]  /*5610*/  LDS.U16 R3, [R145+0xe] ;  /* 0x00000e0091037984 */ /* 0x000e280000000400 */
[----:B------:R-:W2:Y:S01]  /*5620*/  LDS.U16 R4, [R145+0x10] ;  /* 0x0000100091047984 */ /* 0x000ea20000000400 */
[----:B---3--:R-:W-:-:S02]  /*5630*/  FADD.FTZ R72, -R54, 1 ;  /* 0x3f80000036487421 */ /* 0x008fc40000010100 */
[----:B------:R-:W-:Y:S01]  /*5640*/  FMUL.FTZ R63, R51, R50 ;  /* 0x00000032333f7220 */ /* 0x000fe20000410000 */
[----:B------:R-:W-:Y:S01]  /*5650*/  HADD2.F32 R55, -RZ, R55.H0_H0 ;  /* 0x20000037ff377230 */ /* 0x000fe20000004100 */
[----:B------:R-:W-:Y:S02]  /*5660*/  FADD.FTZ R64, R70, 1 ;  /* 0x3f80000046407421 */ /* 0x000fe40000010000 */
[----:B------:R-:W-:Y:S02]  /*5670*/  FFMA.FTZ R72, R21, R72, 1 ;  /* 0x3f80000015487423 */ /* 0x000fe40000010048 */
[----:B------:R-:W-:Y:S01]  /*5680*/  FMUL.FTZ R63, R54, R63 ;  /* 0x0000003f363f7220 */ /* 0x000fe20000410000 */
[----:B------:R-:W-:Y:S01]  /*5690*/  MUFU.RCP R62, R62 ;  /* 0x0000003e003e7308 */ /* 0x000fe20000001000 */
[----:B------:R-:W-:Y:S02]  /*56a0*/  FADD.FTZ R70, -R52, 1 ;  /* 0x3f80000034467421 */ /* 0x000fe40000010100 */
[----:B------:R-:W-:Y:S01]  /*56b0*/  FMUL.FTZ R73, R63, R72 ;  /* 0x000000483f497220 */ /* 0x000fe20000410000 */
[----:B-1----:R-:W-:Y:S01]  /*56c0*/  HADD2.F32 R57, -RZ, R57.H0_H0 ;  /* 0x20000039ff397230 */ /* 0x002fe20000004100 */
[----:B------:R-:W-:-:S02]  /*56d0*/  FFMA.FTZ R70, R17, R70, 1 ;  /* 0x3f80000011467423 */ /* 0x000fc40000010046 */
[----:B------:R-:W-:Y:S01]  /*56e0*/  FADD.FTZ R72, -R56, 1 ;  /* 0x3f80000038487421 */ /* 0x000fe20000010100 */
[----:B------:R-:W1:Y:S01]  /*56f0*/  MUFU.RCP R53, R53 ;  /* 0x0000003500357308 */ /* 0x000e620000001000 */
[----:B------:R-:W-:Y:S02]  /*5700*/  FMUL.FTZ R63, R66, R55 ;  /* 0x00000037423f7220 */ /* 0x000fe40000410000 */
[----:B------:R-:W-:Y:S02]  /*5710*/  FMUL.FTZ R88, R61, R70 ;  /* 0x000000463d587220 */ /* 0x000fe40000410000 */
[----:B------:R-:W-:Y:S02]  /*5720*/  FFMA.FTZ R72, R27, R72, 1 ;  /* 0x3f8000001b487423 */ /* 0x000fe40000010048 */
[----:B------:R-:W-:Y:S02]  /*5730*/  FMUL.FTZ R63, R56, R63 ;  /* 0x0000003f383f7220 */ /* 0x000fe40000410000 */
[----:B------:R-:W-:-:S02]  /*5740*/  FADD.FTZ R70, R74, 1 ;  /* 0x3f8000004a467421 */ /* 0x000fc40000010000 */
[----:B------:R-:W-:Y:S02]  /*5750*/  FADD.FTZ R74, -R60, 1 ;  /* 0x3f8000003c4a7421 */ /* 0x000fe40000010100 */
[----:B------:R-:W-:Y:S01]  /*5760*/  FMUL.FTZ R65, R124, R57 ;  /* 0x000000397c417220 */ /* 0x000fe20000410000 */
[----:B------:R-:W-:Y:S01]  /*5770*/  HADD2.F32 R59, -RZ, R59.H0_H0 ;  /* 0x2000003bff3b7230 */ /* 0x000fe20000004100 */
[----:B------:R-:W-:Y:S01]  /*5780*/  FMUL.FTZ R94, R63, R72 ;  /* 0x000000483f5e7220 */ /* 0x000fe20000410000 */
[----:B------:R-:W-:Y:S01]  /*5790*/  HADD2.F32 R63, -RZ, R46.H0_H0 ;  /* 0x2000002eff3f7230 */ /* 0x000fe20000004100 */
[----:B------:R-:W-:Y:S01]  /*57a0*/  FFMA.FTZ R76, R31, R74, 1 ;  /* 0x3f8000001f4c7423 */ /* 0x000fe2000001004a */
[----:B------:R-:W-:Y:S01]  /*57b0*/  HADD2.F32 R46, -RZ, R2.H0_H0 ;  /* 0x20000002ff2e7230 */ /* 0x000fe20000004100 */
[----:B------:R-:W-:Y:S01]  /*57c0*/  FMUL.FTZ R65, R60, R65 ;  /* 0x000000413c417220 */ /* 0x000fe20000410000 */
[----:B------:R3:W4:Y:S01]  /*57d0*/  MUFU.EX2 R79, R78 ;  /* 0x0000004e004f7308 */ /* 0x0007220000000800 */
[----:B------:R-:W-:-:S02]  /*57e0*/  FADD.FTZ R69, R75, 1 ;  /* 0x3f8000004b457421 */ /* 0x000fc40000010000 */
[----:B------:R-:W-:Y:S02]  /*57f0*/  FMUL.FTZ R67, R68, R59 ;  /* 0x0000003b44437220 */ /* 0x000fe40000410000 */
[----:B------:R-:W-:Y:S02]  /*5800*/  FMUL.FTZ R75, R65, R76 ;  /* 0x0000004c414b7220 */ /* 0x000fe40000410000 */
[----:B-1----:R-:W-:Y:S01]  /*5810*/  FADD.FTZ R65, -R53, 1 ;  /* 0x3f80000035417421 */ /* 0x002fe20000010100 */
[----:B------:R-:W1:Y:S01]  /*5820*/  MUFU.RCP R64, R64 ;  /* 0x0000004000407308 */ /* 0x000e620000001000 */
[----:B---3--:R-:W-:Y:S02]  /*5830*/  FADD.FTZ R78, -R62, 1 ;  /* 0x3f8000003e4e7421 */ /* 0x008fe40000010100 */
[----:B------:R-:W-:Y:S02]  /*5840*/  FMUL.FTZ R2, R63, R46 ;  /* 0x0000002e3f027220 */ /* 0x000fe40000410000 */
[----:B------:R-:W-:-:S03]  /*5850*/  FFMA.FTZ R78, R33, R78, 1 ;  /* 0x3f800000214e7423 */ /* 0x000fc6000001004e */
[----:B------:R-:W3:Y:S01]  /*5860*/  MUFU.RCP R61, R71 ;  /* 0x00000047003d7308 */ /* 0x000ee20000001000 */
[----:B------:R-:W-:Y:S02]  /*5870*/  FMUL.FTZ R67, R62, R67 ;  /* 0x000000433e437220 */ /* 0x000fe40000410000 */
[----:B------:R-:W-:Y:S02]  /*5880*/  FFMA.FTZ R65, R34, R65, 1 ;  /* 0x3f80000022417423 */ /* 0x000fe40000010041 */
[----:B------:R-:W-:Y:S02]  /*5890*/  FMUL.FTZ R2, R53, R2 ;  /* 0x0000000235027220 */ /* 0x000fe40000410000 */
[----:B------:R-:W-:Y:S02]  /*58a0*/  FMUL.FTZ R96, R67, R78 ;  /* 0x0000004e43607220 */ /* 0x000fe40000410000 */
[----:B------:R-:W-:Y:S01]  /*58b0*/  FADD.FTZ R67, R77, 1 ;  /* 0x3f8000004d437421 */ /* 0x000fe20000010000 */
[----:B------:R-:W-:Y:S01]  /*58c0*/  HADD2.F32 R72, -RZ, R41.H0_H0 ;  /* 0x20000029ff487230 */ /* 0x000fe20000004100 */
[----:B------:R-:W-:Y:S01]  /*58d0*/  FMUL.FTZ R77, R2, R65 ;  /* 0x00000041024d7220 */ /* 0x000fe20000410000 */
[----:B------:R-:W-:Y:S01]  /*58e0*/  HADD2.F32 R65, -RZ, R38.H0_H0 ;  /* 0x20000026ff417230 */ /* 0x000fe20000004100 */
[----:B------:R-:W-:Y:S01]  /*58f0*/  FMUL.FTZ R80, R44, -1.4426950216293334961 ;  /* 0xbfb8aa3b2c507820 */ /* 0x000fe20000410000 */
[----:B------:R-:W5:Y:S01]  /*5900*/  LDS.U16 R78, [R145+0x12] ;  /* 0x00001200914e7984 */ /* 0x000f620000000400 */
[----:B0-----:R-:W-:-:S02]  /*5910*/  HADD2.F32 R41, -RZ, R3.H0_H0 ;  /* 0x20000003ff297230 */ /* 0x001fc40000004100 */
[----:B--2---:R-:W-:Y:S01]  /*5920*/  HADD2.F32 R38, -RZ, R4.H0_H0 ;  /* 0x20000004ff267230 */ /* 0x004fe20000004100 */
[----:B------:R0:W-:Y:S01]  /*5930*/  MUFU.EX2 R83, R80 ;  /* 0x0000005000537308 */ /* 0x0001e20000000800 */
[----:B----4-:R-:W-:Y:S02]  /*5940*/  FADD.FTZ R79, R79, 1 ;  /* 0x3f8000004f4f7421 */ /* 0x010fe40000010000 */
[----:B-1----:R-:W-:Y:S02]  /*5950*/  FADD.FTZ R2, -R64, 1 ;  /* 0x3f80000040027421 */ /* 0x002fe40000010100 */
[----:B------:R-:W-:Y:S02]  /*5960*/  FMUL.FTZ R3, R72, R41 ;  /* 0x0000002948037220 */ /* 0x000fe40000410000 */
[----:B------:R-:W-:Y:S01]  /*5970*/  FMUL.FTZ R4, R65, R38 ;  /* 0x0000002641047220 */ /* 0x000fe20000410000 */
[----:B0-----:R-:W0:Y:S01]  /*5980*/  LDS.U16 R80, [R145+0x14] ;  /* 0x0000140091507984 */ /* 0x001e220000000400 */
[----:B---3--:R-:W-:Y:S01]  /*5990*/  FADD.FTZ R71, -R61, 1 ;  /* 0x3f8000003d477421 */ /* 0x008fe20000010100 */
[----:B------:R-:W1:Y:S01]  /*59a0*/  MUFU.RCP R74, R69 ;  /* 0x00000045004a7308 */ /* 0x000e620000001000 */
[----:B------:R-:W-:-:S02]  /*59b0*/  FFMA.FTZ R2, R35, R2, 1 ;  /* 0x3f80000023027423 */ /* 0x000fc40000010002 */
[----:B------:R-:W-:Y:S02]  /*59c0*/  FMUL.FTZ R3, R64, R3 ;  /* 0x0000000340037220 */ /* 0x000fe40000410000 */
[----:B------:R-:W-:-:S03]  /*59d0*/  FMUL.FTZ R4, R61, R4 ;  /* 0x000000043d047220 */ /* 0x000fc60000410000 */
[----:B------:R2:W-:Y:S01]  /*59e0*/  MUFU.RCP R69, R79 ;  /* 0x0000004f00457308 */ /* 0x0005e20000001000 */
[----:B------:R-:W-:Y:S02]  /*59f0*/  FMUL.FTZ R98, R3, R2 ;  /* 0x0000000203627220 */ /* 0x000fe40000410000 */
[----:B------:R-:W3:Y:S04]  /*5a00*/  LDS.U16 R2, [R145+0x1a] ;  /* 0x00001a0091027984 */ /* 0x000ee80000000400 */
[----:B------:R-:W4:Y:S01]  /*5a10*/  LDS.U16 R3, [R145+0x1c] ;  /* 0x00001c0091037984 */ /* 0x000f220000000400 */
[----:B--2---:R-:W-:-:S04]  /*5a20*/  FFMA.FTZ R79, R36, R71, 1 ;  /* 0x3f800000244f7423 */ /* 0x004fc80000010047 */
[----:B------:R-:W-:Y:S02]  /*5a30*/  FMUL.FTZ R79, R4, R79 ;  /* 0x0000004f044f7220 */ /* 0x000fe40000410000 */
[----:B------:R-:W2:Y:S01]  /*5a40*/  LDS.U16 R4, [R145+0x1e] ;  /* 0x00001e0091047984 */ /* 0x000ea20000000400 */
[----:B------:R-:W0:Y:S08]  /*5a50*/  MUFU.RCP R67, R67 ;  /* 0x0000004300437308 */ /* 0x000e300000001000 */
[----:B------:R-:W3:Y:S01]  /*5a60*/  MUFU.RCP R70, R70 ;  /* 0x0000004600467308 */ /* 0x000ee20000001000 */
[----:B------:R-:W-:Y:S01]  /*5a70*/  FADD.FTZ R76, R81, 1 ;  /* 0x3f800000514c7421 */ /* 0x000fe20000010000 */
[----:B------:R-:W-:Y:S01]  /*5a80*/  HADD2.F32 R19, -RZ, R19.H0_H0 ;  /* 0x20000013ff137230 */ /* 0x000fe20000004100 */
[----:B-1----:R-:W-:Y:S01]  /*5a90*/  FADD.FTZ R100, -R74, 1 ;  /* 0x3f8000004a647421 */ /* 0x002fe20000010100 */
[----:B------:R-:W-:Y:S01]  /*5aa0*/  HADD2.F32 R82, -RZ, R82.H0_H0 ;  /* 0x20000052ff527230 */ /* 0x000fe20000004100 */
[----:B------:R-:W-:Y:S01]  /*5ab0*/  FADD.FTZ R83, R83, 1 ;  /* 0x3f80000053537421 */ /* 0x000fe20000010000 */
[----:B------:R-:W-:Y:S01]  /*5ac0*/  HADD2.F32 R29, -RZ, R29.H0_H0 ;  /* 0x2000001dff1d7230 */ /* 0x000fe20000004100 */
[----:B------:R-:W-:Y:S01]  /*5ad0*/  FADD.FTZ R85, R85, 1 ;  /* 0x3f80000055557421 */ /* 0x000fe20000010000 */
[----:B-----5:R-:W-:Y:S01]  /*5ae0*/  HADD2.F32 R78, -RZ, R78.H0_H0 ;  /* 0x2000004eff4e7230 */ /* 0x020fe20000004100 */
[----:B0-----:R-:W-:Y:S01]  /*5af0*/  FADD.FTZ R81, -R67, 1 ;  /* 0x3f80000043517421 */ /* 0x001fe20000010100 */
[----:B------:R-:W0:Y:S01]  /*5b00*/  MUFU.RCP R76, R76 ;  /* 0x0000004c004c7308 */ /* 0x000e220000001000 */
[----:B------:R-:W-:-:S02]  /*5b10*/  FFMA.FTZ R102, R39, R100, 1 ;  /* 0x3f80000027667423 */ /* 0x000fc40000010064 */
[----:B------:R-:W-:Y:S02]  /*5b20*/  FFMA.FTZ R104, R40, R81, 1 ;  /* 0x3f80000028687423 */ /* 0x000fe40000010051 */
[----:B------:R-:W-:Y:S01]  /*5b30*/  FMUL.FTZ R100, R19, R82 ;  /* 0x0000005213647220 */ /* 0x000fe20000410000 */
[----:B------:R-:W-:Y:S01]  /*5b40*/  HADD2.F32 R23, -RZ, R23.H0_H0 ;  /* 0x20000017ff177230 */ /* 0x000fe20000004100 */
[----:B---3--:R-:W-:Y:S01]  /*5b50*/  FADD.FTZ R90, -R70, 1 ;  /* 0x3f800000465a7421 */ /* 0x008fe20000010100 */
[----:B------:R1:W3:Y:S01]  /*5b60*/  MUFU.RCP R71, R83 ;  /* 0x0000005300477308 */ /* 0x0002e20000001000 */
[----:B------:R-:W-:Y:S01]  /*5b70*/  FMUL.FTZ R81, R29, R78 ;  /* 0x0000004e1d517220 */ /* 0x000fe20000410000 */
[----:B------:R-:W-:Y:S02]  /*5b80*/  HADD2.F32 R13, -RZ, R13.H0_H0 ;  /* 0x2000000dff0d7230 */ /* 0x000fe40000004100 */
[----:B------:R-:W-:Y:S02]  /*5b90*/  HADD2.F32 R80, -RZ, R80.H0_H0 ;  /* 0x20000050ff507230 */ /* 0x000fe40000004100 */
[----:B------:R-:W-:-:S02]  /*5ba0*/  HADD2.F32 R84, -RZ, R84.H0_H0 ;  /* 0x20000054ff547230 */ /* 0x000fc40000004100 */
[----:B------:R5:W0:Y:S01]  /*5bb0*/  MUFU.RCP R86, R85 ;  /* 0x0000005500567308 */ /* 0x000a220000001000 */
[----:B-1----:R-:W-:Y:S02]  /*5bc0*/  FADD.FTZ R83, -R69, 1 ;  /* 0x3f80000045537421 */ /* 0x002fe40000010100 */
[----:B------:R-:W-:Y:S02]  /*5bd0*/  FFMA.FTZ R90, R37, R90, 1 ;  /* 0x3f800000255a7423 */ /* 0x000fe4000001005a */
[----:B------:R-:W-:Y:S02]  /*5be0*/  FMUL.FTZ R81, R70, R81 ;  /* 0x0000005146517220 */ /* 0x000fe40000410000 */
[----:B------:R-:W-:Y:S02]  /*5bf0*/  FFMA.FTZ R87, R42, R83, 1 ;  /* 0x3f8000002a577423 */ /* 0x000fe40000010053 */
[----:B-----5:R-:W-:Y:S02]  /*5c00*/  FMUL.FTZ R85, R67, R100 ;  /* 0x0000006443557220 */ /* 0x020fe40000410000 */
[----:B------:R-:W-:-:S02]  /*5c10*/  FMUL.FTZ R83, R23, R80 ;  /* 0x0000005017537220 */ /* 0x000fc40000410000 */
[----:B------:R-:W-:Y:S02]  /*5c20*/  FMUL.FTZ R106, R13, R84 ;  /* 0x000000540d6a7220 */ /* 0x000fe40000410000 */
[----:B------:R-:W-:Y:S01]  /*5c30*/  FMUL.FTZ R104, R85, R104 ;  /* 0x0000006855687220 */ /* 0x000fe20000410000 */
[----:B------:R-:W-:Y:S01]  /*5c40*/  F2FP.PACK_AB R85, R88, R5 ;  /* 0x000000055855723e */ /* 0x000fe200000000ff */
[----:B------:R-:W-:Y:S01]  /*5c50*/  BAR.SYNC.DEFER_BLOCKING 0x0 ;  /* 0x0000000000007b1d */ /* 0x000fe20000010000 */
[----:B------:R-:W-:Y:S01]  /*5c60*/  FMUL.FTZ R100, R81, R90 ;  /* 0x0000005a51647220 */ /* 0x000fe20000410000 */
[----:B------:R-:W-:Y:S01]  /*5c70*/  HADD2.F32 R88, -RZ, R11.H0_H0 ;  /* 0x2000000bff587230 */ /* 0x000fe20000004100 */
[----:B------:R-:W-:Y:S01]  /*5c80*/  FMUL.FTZ R83, R74, R83 ;  /* 0x000000534a537220 */ /* 0x000fe20000410000 */
[----:B------:R-:W-:Y:S01]  /*5c90*/  HADD2.F32 R112, -RZ, R9.H0_H0 ;  /* 0x20000009ff707230 */ /* 0x000fe20000004100 */
[----:B------:R-:W-:Y:S01]  /*5ca0*/  FMUL.FTZ R106, R69, R106 ;  /* 0x0000006a456a7220 */ /* 0x000fe20000410000 */
[----:B------:R-:W-:-:S02]  /*5cb0*/  HADD2.F32 R90, -RZ, R7.H0_H0 ;  /* 0x20000007ff5a7230 */ /* 0x000fc40000004100 */
[----:B------:R-:W-:Y:S02]  /*5cc0*/  HADD2.F32 R7, -RZ, R2.H0_H0 ;  /* 0x20000002ff077230 */ /* 0x000fe40000004100 */
[----:B----4-:R-:W-:Y:S02]  /*5cd0*/  HADD2.F32 R9, -RZ, R3.H0_H0 ;  /* 0x20000003ff097230 */ /* 0x010fe40000004100 */
[----:B--2---:R-:W-:Y:S01]  /*5ce0*/  HADD2.F32 R11, -RZ, R4.H0_H0 ;  /* 0x20000004ff0b7230 */ /* 0x004fe20000004100 */
[----:B------:R-:W-:Y:S02]  /*5cf0*/  FMUL.FTZ R83, R83, R102 ;  /* 0x0000006653537220 */ /* 0x000fe40000410000 */
[----:B------:R-:W-:Y:S02]  /*5d00*/  FMUL.FTZ R87, R106, R87 ;  /* 0x000000576a577220 */ /* 0x000fe40000410000 */
[----:B0-----:R-:W-:Y:S02]  /*5d10*/  FADD.FTZ R102, -R76, 1 ;  /* 0x3f8000004c667421 */ /* 0x001fe40000010100 */
[----:B---3--:R-:W-:-:S02]  /*5d20*/  FADD.FTZ R5, -R71, 1 ;  /* 0x3f80000047057421 */ /* 0x008fc40000010100 */
[----:B------:R-:W-:Y:S02]  /*5d30*/  FADD.FTZ R106, -R86, 1 ;  /* 0x3f800000566a7421 */ /* 0x000fe40000010100 */
[----:B------:R-:W-:Y:S02]  /*5d40*/  FMUL.FTZ R3, R88, R7 ;  /* 0x0000000758037220 */ /* 0x000fe40000410000 */
[----:B------:R-:W-:Y:S02]  /*5d50*/  FMUL.FTZ R2, R112, R9 ;  /* 0x0000000970027220 */ /* 0x000fe40000410000 */
[----:B------:R-:W-:Y:S02]  /*5d60*/  FMUL.FTZ R81, R90, R11 ;  /* 0x0000000b5a517220 */ /* 0x000fe40000410000 */
[----:B------:R-:W-:Y:S02]  /*5d70*/  FFMA.FTZ R102, R43, R102, 1 ;  /* 0x3f8000002b667423 */ /* 0x000fe40000010066 */
[----:B------:R-:W-:-:S02]  /*5d80*/  FFMA.FTZ R5, R44, R5, 1 ;  /* 0x3f8000002c057423 */ /* 0x000fc40000010005 */
        /* <DEDUP_REMOVED lines=18> */
[----:B------:R0:W-:Y:S03]  /*5eb0*/  STS.U16 [R145], R85 ;  /* 0x0000005591007388 */ /* 0x0001e60000000400 */
[----:B------:R-:W-:Y:S01]  /*5ec0*/  PRMT R89, R2, 0x7632, R89 ;  /* 0x0000763202597816 */ /* 0x000fe20000000059 */
[----:B------:R1:W-:Y:S04]  /*5ed0*/  STS.U16 [R145+0x2], R3 ;  /* 0x0000020391007388 */ /* 0x0003e80000000400 */
[----:B------:R2:W-:Y:S01]  /*5ee0*/  STS.U16 [R145+0x6], R4 ;  /* 0x0000060491007388 */ /* 0x0005e20000000400 */
[----:B0-----:R-:W-:-:S03]  /*5ef0*/  PRMT R85, R79, 0x7632, R85 ;  /* 0x000076324f557816 */ /* 0x001fc60000000055 */
[----:B------:R0:W-:Y:S01]  /*5f00*/  STS.U16 [R145+0xa], R5 ;  /* 0x00000a0591007388 */ /* 0x0001e20000000400 */
[----:B-1----:R-:W-:Y:S02]  /*5f10*/  PRMT R3, R77, 0x7632, R3 ;  /* 0x000076324d037816 */ /* 0x002fe40000000003 */
[----:B--2---:R-:W-:Y:S02]  /*5f20*/  PRMT R4, R83, 0x7632, R4 ;  /* 0x0000763253047816 */ /* 0x004fe40000000004 */
[----:B0-----:R-:W-:Y:S01]  /*5f30*/  PRMT R5, R87, 0x7632, R5 ;  /* 0x0000763257057816 */ /* 0x001fe20000000005 */
        /* <DEDUP_REMOVED lines=33> */
[----:B------:R-:W-:-:S05]  /*6150*/  IADD3.X R123, R108, UR39, RZ, P1, !PT ;  /* 0x000000276c7b7c10 */ /* 0x000fca0008ffe4ff */
        /* <DEDUP_REMOVED lines=20> */
.L_x_778:
[----:B-1----:R-:W-:Y:S05]  /*62a0*/  BSYNC B0 ;  /* 0x0000000000007941 */ /* 0x002fea0003800000 */
.L_x_777:
        /* <DEDUP_REMOVED lines=12> */
[----:B------:R-:W-:Y:S01]  /*6370*/  FMUL.FTZ R15, R15, R48 ;  /* 0x000000300f0f7220 */ /* 0x000fe20000410000 */
[----:B------:R-:W-:Y:S01]  /*6380*/  ISETP.GE.AND P5, PT, R16, R107, PT ;  /* 0x0000006b1000720c */ /* 0x000fe20003fa6270 */
[----:B------:R-:W-:Y:S01]  /*6390*/  UIADD3.X UR34, UR27, UR8, UR35, UP0, !UPT ;  /* 0x000000081b227290 */ /* 0x000fe200087fe423 */
[----:B0-----:R-:W-:Y:S01]  /*63a0*/  MOV R4, UR7 ;  /* 0x0000000700047c02 */ /* 0x001fe20008000f00 */
[----:B------:R-:W-:-:S02]  /*63b0*/  FMUL.FTZ R17, R17, R52 ;  /* 0x0000003411117220 */ /* 0x000fc40000410000 */
[----:B------:R-:W-:Y:S01]  /*63c0*/  FMUL.FTZ R21, R21, R54 ;  /* 0x0000003615157220 */ /* 0x000fe20000410000 */
[C---:B------:R-:W-:Y:S01]  /*63d0*/  LEA R2, P1, R4.reuse, R2, 0x1 ;  /* 0x0000000204027211 */ /* 0x040fe200078208ff */
[----:B------:R-:W-:Y:S01]  /*63e0*/  FMUL.FTZ R27, R27, R56 ;  /* 0x000000381b1b7220 */ /* 0x000fe20000410000 */
[----:B------:R-:W-:Y:S01]  /*63f0*/  MOV R5, UR34 ;  /* 0x0000002200057c02 */ /* 0x000fe20008000f00 */
[----:B------:R-:W-:Y:S02]  /*6400*/  FMUL.FTZ R31, R31, R60 ;  /* 0x0000003c1f1f7220 */ /* 0x000fe40000410000 */
[----:B------:R-:W-:Y:S01]  /*6410*/  FMUL.FTZ R33, R33, R62 ;  /* 0x0000003e21217220 */ /* 0x000fe20000410000 */
[----:B------:R-:W-:Y:S01]  /*6420*/  LEA.HI.X R3, R4, R3, R5, 0x1, P1 ;  /* 0x0000000304037211 */ /* 0x000fe200008f0c05 */
        /* <DEDUP_REMOVED lines=13> */
[----:B------:R-:W-:Y:S01]  /*6500*/  ISETP.GE.AND P1, PT, R18, R107, PT ;  /* 0x0000006b1200720c */ /* 0x000fe20003f26270 */
        /* <DEDUP_REMOVED lines=40> */
[----:B0-----:R-:W-:Y:S01]  /*6790*/  BAR.SYNC.DEFER_BLOCKING 0x0 ;  /* 0x0000000000007b1d */ /* 0x001fe20000010000 */
[----:B------:R-:W-:Y:S02]  /*67a0*/  FMUL.FTZ R15, R15, R47 ;  /* 0x0000002f0f0f7220 */ /* 0x000fe40000410000 */
[----:B------:R-:W-:-:S02]  /*67b0*/  FMUL.FTZ R2, R17, R49 ;  /* 0x0000003111027220 */ /* 0x000fc40000410000 */
        /* <DEDUP_REMOVED lines=17> */
[----:B------:R-:W-:Y:S01]  /*68d0*/  UIMAD.WIDE.U32 UR34, UR12, UR8, URZ ;  /* 0x000000080c2272a5 */ /* 0x000fe2000f8e003f */
        /* <DEDUP_REMOVED lines=10> */
[----:B------:R-:W-:Y:S01]  /*6980*/  UIMAD UR36, UR12, UR9, UR7 ;  /* 0x000000090c2472a4 */ /* 0x000fe2000f8e0207 */
[----:B------:R2:W-:Y:S01]  /*6990*/  STS.U16 [R145+0x6], R5 ;  /* 0x0000060591007388 */ /* 0x0005e20000000400 */
[----:B------:R-:W-:Y:S01]  /*69a0*/  PRMT R11, R31, 0x7632, R11 ;  /* 0x000076321f0b7816 */ /* 0x000fe2000000000b */
[----:B------:R-:W-:Y:S01]  /*69b0*/  BSSY B0, `(.L_x_780) ;  /* 0x000003a000007945 */ /* 0x000fe20003800000 */
[----:B------:R-:W-:Y:S01]  /*69c0*/  F2FP.PACK_AB R2, R2, R9 ;  /* 0x000000090202723e */ /* 0x000fe200000000ff */
[----:B------:R-:W-:Y:S01]  /*69d0*/  STS.U16 [R145], R15 ;  /* 0x0000000f91007388 */ /* 0x000fe20000000400 */
[----:B0-----:R-:W-:Y:S01]  /*69e0*/  PRMT R3, R34, 0x7632, R3 ;  /* 0x0000763222037816 */ /* 0x001fe20000000003 */
[----:B------:R-:W-:Y:S01]  /*69f0*/  UIADD3 UR7, UR35, UR36, URZ ;  /* 0x0000002423077290 */ /* 0x000fe2000fffe03f */
[----:B------:R-:W-:Y:S01]  /*6a00*/  PRMT R13, R36, 0x7632, R13 ;  /* 0x00007632240d7816 */ /* 0x000fe2000000000d */
[----:B------:R-:W-:Y:S01]  /*6a10*/  STS.U16 [R145+0x8], R31 ;  /* 0x0000081f91007388 */ /* 0x000fe20000000400 */
[----:B-1----:R-:W-:-:S02]  /*6a20*/  PRMT R4, R39, 0x7632, R4 ;  /* 0x0000763227047816 */ /* 0x002fc40000000004 */
[C---:B--2---:R-:W-:Y:S01]  /*6a30*/  PRMT R5, R7.reuse, 0x7610, R5 ;  /* 0x0000761007057816 */ /* 0x044fe20000000005 */
[----:B------:R-:W-:Y:S01]  /*6a40*/  STS.U16 [R145+0xa], R11 ;  /* 0x00000a0b91007388 */ /* 0x000fe20000000400 */
[----:B------:R-:W-:Y:S02]  /*6a50*/  PRMT R21, R7, 0x7632, R21 ;  /* 0x0000763207157816 */ /* 0x000fe40000000015 */
[----:B------:R-:W-:Y:S01]  /*6a60*/  PRMT R27, R2, 0x7632, R27 ;  /* 0x00007632021b7816 */ /* 0x000fe2000000001b */
        /* <DEDUP_REMOVED lines=46> */
.L_x_781:
[----:B------:R-:W-:Y:S05]  /*6d50*/  BSYNC B0 ;  /* 0x0000000000007941 */ /* 0x000fea0003800000 */
.L_x_780:
        /* <DEDUP_REMOVED lines=43> */
.L_x_779:
[----:B0-----:R-:W2:Y:S01]  /*7010*/  LDL.LU R0, [R1+0x1c] ;  /* 0x00001c0001007983 */ /* 0x001ea20000300800 */
[----:B------:R-:W-:Y:S01]  /*7020*/  HADD2.F32 R3, -RZ, R218.H0_H0 ;  /* 0x200000daff037230 */ /* 0x000fe20000004100 */
[----:B------:R-:W-:Y:S01]  /*7030*/  HFMA2.MMA R172, -RZ, RZ, 0, 0 ;  /* 0x00000000ffac7435 */ /* 0x000fe200000001ff */
[----:B------:R-:W-:Y:S01]  /*7040*/  HADD2.F32 R2, -RZ, R217.H0_H0 ;  /* 0x200000d9ff027230 */ /* 0x000fe20000004100 */
[----:B------:R-:W-:Y:S01]  /*7050*/  FMUL.FTZ R234, R128, UR4 ;  /* 0x0000000480ea7c20 */ /* 0x000fe20008410000 */
[----:B------:R-:W-:Y:S01]  /*7060*/  HADD2.F32 R4, -RZ, R215.H0_H0 ;  /* 0x200000d7ff047230 */ /* 0x000fe20000004100 */
        /* <DEDUP_REMOVED lines=15> */
[----:B------:R-:W-:Y:S01]  /*7160*/  MOV R157, RZ ;  /* 0x000000ff009d7202 */ /* 0x000fe20000000f00 */
[----:B------:R-:W-:-:S02]  /*7170*/  FMUL.FTZ R225, R117, UR4 ;  /* 0x0000000475e17c20 */ /* 0x000fc40008410000 */
[----:B------:R-:W-:Y:S02]  /*7180*/  FMUL.FTZ R224, R116, UR4 ;  /* 0x0000000474e07c20 */ /* 0x000fe40008410000 */
[----:B------:R-:W-:Y:S02]  /*7190*/  FMUL.FTZ R223, R115, UR4 ;  /* 0x0000000473df7c20 */ /* 0x000fe40008410000 */
[----:B------:R-:W-:Y:S02]  /*71a0*/  FMUL.FTZ R222, R114, UR4 ;  /* 0x0000000472de7c20 */ /* 0x000fe40008410000 */
[----:B------:R-:W-:Y:S02]  /*71b0*/  FMUL.FTZ R221, R113, UR4 ;  /* 0x0000000471dd7c20 */ /* 0x000fe40008410000 */
[----:B------:R-:W-:Y:S02]  /*71c0*/  FMUL.FTZ R220, R112, UR4 ;  /* 0x0000000470dc7c20 */ /* 0x000fe40008410000 */
[----:B------:R-:W-:Y:S01]  /*71d0*/  FMUL.FTZ R219, R111, UR4 ;  /* 0x000000046fdb7c20 */ /* 0x000fe20008410000 */
[----:B------:R-:W-:Y:S01]  /*71e0*/  BAR.SYNC.DEFER_BLOCKING 0x0 ;  /* 0x0000000000007b1d */ /* 0x000fe20000010000 */
[----:B--2---:R-:W-:-:S04]  /*71f0*/  FFMA.FTZ R0, R128, R3, R0 ;  /* 0x0000000380007223 */ /* 0x004fc80000010000 */
        /* <DEDUP_REMOVED lines=25> */
[----:B------:R-:W-:Y:S01]  /*7390*/  HADD2.F32 R0, -RZ, R173.H0_H0 ;  /* 0x200000adff007230 */ /* 0x000fe20000004100 */
[----:B------:R-:W-:Y:S02]  /*73a0*/  MOV R2, c[0x0][0x16c] ;  /* 0x00005b0000027a02 */ /* 0x000fe40000000f00 */
[----:B------:R-:W-:Y:S02]  /*73b0*/  FFMA.FTZ R4, R112, R4, R3 ;  /* 0x0000000470047223 */ /* 0x000fe40000010003 */
[----:B------:R-:W-:Y:S02]  /*73c0*/  ISETP.GE.AND P0, PT, R2, 0x1, PT ;  /* 0x000000010200780c */ /* 0x000fe40003f06270 */
[----:B------:R-:W-:-:S05]  /*73d0*/  FFMA.FTZ R0, R111, R0, R4 ;  /* 0x000000006f007223 */ /* 0x000fca0000010004 */
[----:B------:R0:W-:Y:S06]  /*73e0*/  STL [R1+0x1c], R0 ;  /* 0x00001c0001007387 */ /* 0x0001ec0000100800 */
        /* <DEDUP_REMOVED lines=17> */
.L_x_883:
[----:B------:R-:W-:Y:S02]  /*7500*/  ULDC.64 UR34, c[0x0][0x180] ;  /* 0x0000600000227ab9 */ /* 0x000fe40000000a00 */
[----:B------:R-:W-:Y:S02]  /*7510*/  UIMAD UR39, UR11, UR34, URZ ;  /* 0x000000220b2772a4 */ /* 0x000fe4000f8e023f */
[----:B------:R-:W-:Y:S02]  /*7520*/  UIMAD.WIDE.U32 UR36, UR10, UR34, URZ ;  /* 0x000000220a2472a5 */ /* 0x000fe4000f8e003f */
[----:B------:R-:W-:-:S02]  /*7530*/  UIMAD UR42, UR10, UR35, UR39 ;  /* 0x000000230a2a72a4 */ /* 0x000fc4000f8e0227 */
[----:B------:R-:W-:Y:S02]  /*7540*/  USHF.R.S32.HI UR39, URZ, 0x1f, UR7 ;  /* 0x0000001f3f277899 */ /* 0x000fe40008011407 */
[----:B------:R-:W-:Y:S02]  /*7550*/  ULDC.64 UR34, c[0x0][0x188] ;  /* 0x0000620000227ab9 */ /* 0x000fe40000000a00 */
        /* <DEDUP_REMOVED lines=29> */
[----:B------:R-:W-:Y:S02]  /*7730*/  IADD3 R5, R9, UR34, RZ ;  /* 0x0000002209057c10 */ /* 0x000fe4000fffe0ff */
        /* <DEDUP_REMOVED lines=17> */
[----:B------:R-:W-:Y:S02]  /*7850*/  SHF.L.U32 R35, R148, 0x5, RZ ;  /* 0x0000000594237819 */ /* 0x000fe400000006ff */
[----:B------:R-:W-:Y:S02]  /*7860*/  PRMT R37, RZ, 0x7610, R37 ;  /* 0x00007610ff257816 */ /* 0x000fe40000000025 */
[----:B------:R-:W-:Y:S01]  /*7870*/  PRMT R36, RZ, 0x7610, R36 ;  /* 0x00007610ff247816 */ /* 0x000fe20000000024 */
[----:B------:R-:W-:Y:S01]  /*7880*/  HADD2.F32 R201, -RZ, R218.H0_H0 ;  /* 0x200000daffc97230 */ /* 0x000fe20000004100 */
[----:B------:R-:W-:Y:S01]  /*7890*/  LEA R4, P0, R8, UR22, 0x1 ;  /* 0x0000001608047c11 */ /* 0x000fe2000f8008ff */
[----:B------:R-:W-:Y:S01]  /*78a0*/  ULDC.64 UR34, c[0x0][0x198] ;  /* 0x0000660000227ab9 */ /* 0x000fe20000000a00 */
[----:B------:R-:W-:Y:S02]  /*78b0*/  ISETP.GE.AND P4, PT, R0, UR36, PT ;  /* 0x0000002400007c0c */ /* 0x000fe4000bf86270 */
[----:B------:R-:W-:-:S02]  /*78c0*/  LOP3.LUT R0, R6, 0xa0, RZ, 0xfc, !PT ;  /* 0x000000a006007812 */ /* 0x000fc400078efcff */
[----:B------:R-:W-:Y:S02]  /*78d0*/  PRMT R9, RZ, 0x7610, R9 ;  /* 0x00007610ff097816 */ /* 0x000fe40000000009 */
[----:B------:R-:W-:Y:S02]  /*78e0*/  LEA.HI.X R5, R8, UR23, R5, 0x1, P0 ;  /* 0x0000001708057c11 */ /* 0x000fe400080f0c05 */
[----:B------:R-:W-:Y:S02]  /*78f0*/  ISETP.GE.AND P0, PT, R0, UR36, PT ;  /* 0x0000002400007c0c */ /* 0x000fe4000bf06270 */
[C---:B------:R-:W-:Y:S01]  /*7900*/  LOP3.LUT R0, R6.reuse, 0xc0, RZ, 0xfc, !PT ;  /* 0x000000c006007812 */ /* 0x040fe200078efcff */
[----:B------:R0:W3:Y:S01]  /*7910*/  @!P1 LDG.E.U16 R9, [R4.64] ;  /* 0x0000002004099981 */ /* 0x0000e2000c1e1500 */
[----:B------:R-:W-:Y:S02]  /*7920*/  LOP3.LUT R7, R6, 0x80, RZ, 0xfc, !PT ;  /* 0x0000008006077812 */ /* 0x000fe400078efcff */
[----:B------:R-:W-:Y:S01]  /*7930*/  ISETP.GE.AND P1, PT, R0, UR36, PT ;  /* 0x0000002400007c0c */ /* 0x000fe2000bf26270 */
[----:B------:R0:W4:Y:S01]  /*7940*/  @!P2 LDG.E.U16 R11, [R4.64+0x40] ;  /* 0x00004020040ba981 */ /* 0x000122000c1e1500 */
[----:B------:R-:W-:-:S02]  /*7950*/  LOP3.LUT R0, R6, 0xe0, RZ, 0xfc, !PT ;  /* 0x000000e006007812 */ /* 0x000fc400078efcff */
[----:B------:R-:W-:Y:S02]  /*7960*/  ISETP.GE.AND P5, PT, R7, UR36, PT ;  /* 0x0000002407007c0c */ /* 0x000fe4000bfa6270 */
[----:B------:R-:W-:Y:S01]  /*7970*/  PRMT R8, RZ, 0x7610, R8 ;  /* 0x00007610ff087816 */ /* 0x000fe20000000008 */
[----:B------:R0:W3:Y:S01]  /*7980*/  @!P0 LDG.E.U16 R13, [R4.64+0x140] ;  /* 0x00014020040d8981 */ /* 0x0000e2000c1e1500 */
[----:B------:R-:W-:Y:S02]  /*7990*/  PRMT R7, RZ, 0x7610, R7 ;  /* 0x00007610ff077816 */ /* 0x000fe40000000007 */
[----:B------:R-:W-:Y:S02]  /*79a0*/  ISETP.GE.AND P2, PT, R0, UR36, PT ;  /* 0x0000002400007c0c */ /* 0x000fe4000bf46270 */
[C---:B------:R-:W-:Y:S01]  /*79b0*/  LOP3.LUT R0, R6.reuse, 0x120, RZ, 0xfc, !PT ;  /* 0x0000012006007812 */ /* 0x040fe200078efcff */
[----:B------:R0:W3:Y:S01]  /*79c0*/  @!P4 LDG.E.U16 R8, [R4.64+0xc0] ;  /* 0x0000c0200408c981 */ /* 0x0000e2000c1e1500 */
[----:B------:R-:W-:-:S02]  /*79d0*/  LOP3.LUT R10, R6, 0x100, RZ, 0xfc, !PT ;  /* 0x00000100060a7812 */ /* 0x000fc400078efcff */
[----:B------:R-:W-:Y:S01]  /*79e0*/  ISETP.GE.AND P4, PT, R0, UR36, PT ;  /* 0x0000002400007c0c */ /* 0x000fe2000bf86270 */
[----:B------:R0:W3:Y:S01]  /*79f0*/  @!P3 LDG.E.U16 R7, [R4.64+0x80] ;  /* 0x000080200407b981 */ /* 0x0000e2000c1e1500 */
[----:B------:R-:W-:Y:S02]  /*7a00*/  ISETP.GE.AND P3, PT, R10, UR36, PT ;  /* 0x000000240a007c0c */ /* 0x000fe4000bf66270 */
[----:B------:R-:W-:Y:S02]  /*7a10*/  LOP3.LUT R0, R6, 0x160, RZ, 0xfc, !PT ;  /* 0x0000016006007812 */ /* 0x000fe400078efcff */
[----:B------:R-:W-:Y:S01]  /*7a20*/  PRMT R10, RZ, 0x7610, R10 ;  /* 0x00007610ff0a7816 */ /* 0x000fe2000000000a */
[----:B------:R0:W3:Y:S01]  /*7a30*/  @!P2 LDG.E.U16 R14, [R4.64+0x1c0] ;  /* 0x0001c020040ea981 */ /* 0x0000e2000c1e1500 */
[----:B------:R-:W-:Y:S02]  /*7a40*/  ISETP.GE.AND P0, PT, R0, UR36, PT ;  /* 0x0000002400007c0c */ /* 0x000fe4000bf06270 */
[----:B------:R-:W-:-:S02]  /*7a50*/  LOP3.LUT R0, R6, 0x1a0, RZ, 0xfc, !PT ;  /* 0x000001a006007812 */ /* 0x000fc400078efcff */
[----:B------:R-:W-:Y:S01]  /*7a60*/  LOP3.LUT R12, R6, 0x140, RZ, 0xfc, !PT ;  /* 0x00000140060c7812 */ /* 0x000fe200078efcff */
[----:B------:R0:W3:Y:S01]  /*7a70*/  @!P5 LDG.E.U16 R10, [R4.64+0x100] ;  /* 0x00010020040ad981 */ /* 0x0000e2000c1e1500 */
[----:B------:R-:W-:Y:S02]  /*7a80*/  ISETP.GE.AND P2, PT, R0, UR36, PT ;  /* 0x0000002400007c0c */ /* 0x000fe4000bf46270 */
[----:B------:R-:W-:Y:S01]  /*7a90*/  ISETP.GE.AND P5, PT, R12, UR36, PT ;  /* 0x000000240c007c0c */ /* 0x000fe2000bfa6270 */
[----:B------:R0:W3:Y:S01]  /*7aa0*/  @!P3 LDG.E.U16 R20, [R4.64+0x200] ;  /* 0x000200200414b981 */ /* 0x0000e2000c1e1500 */
[C---:B------:R-:W-:Y:S02]  /*7ab0*/  LOP3.LUT R0, R6.reuse, 0x1c0, RZ, 0xfc, !PT ;  /* 0x000001c006007812 */ /* 0x040fe400078efcff */
[----:B------:R-:W-:Y:S01]  /*7ac0*/  PRMT R12, RZ, 0x7610, R12 ;  /* 0x00007610ff0c7816 */ /* 0x000fe2000000000c */
[----:B------:R0:W3:Y:S01]  /*7ad0*/  @!P4 LDG.E.U16 R19, [R4.64+0x240] ;  /* 0x000240200413c981 */ /* 0x0000e2000c1e1500 */
[----:B------:R-:W-:-:S02]  /*7ae0*/  LOP3.LUT R15, R6, 0x180, RZ, 0xfc, !PT ;  /* 0x00000180060f7812 */ /* 0x000fc400078efcff */
[----:B------:R-:W-:Y:S01]  /*7af0*/  ISETP.GE.AND P3, PT, R0, UR36, PT ;  /* 0x0000002400007c0c */ /* 0x000fe2000bf66270 */
[----:B------:R0:W3:Y:S01]  /*7b00*/  @!P0 LDG.E.U16 R18, [R4.64+0x2c0] ;  /* 0x0002c02004128981 */ /* 0x0000e2000c1e1500 */
[----:B------:R-:W-:-:S03]  /*7b10*/  LOP3.LUT R0, R6, 0x1e0, RZ, 0xfc, !PT ;  /* 0x000001e006007812 */ /* 0x000fc600078efcff */
[----:B------:R0:W3:Y:S01]  /*7b20*/  @!P1 LDG.E.U16 R12, [R4.64+0x180] ;  /* 0x00018020040c9981 */ /* 0x0000e2000c1e1500 */
[----:B------:R-:W-:Y:S02]  /*7b30*/  ISETP.GE.AND P1, PT, R15, UR36, PT ;  /* 0x000000240f007c0c */ /* 0x000fe4000bf26270 */
[----:B------:R-:W-:Y:S01]  /*7b40*/  ISETP.GE.AND P4, PT, R0, UR36, PT ;  /* 0x0000002400007c0c */ /* 0x000fe2000bf86270 */
[----:B------:R0:W3:Y:S01]  /*7b50*/  @!P2 LDG.E.U16 R16, [R4.64+0x340] ;  /* 0x000340200410a981 */ /* 0x0000e2000c1e1500 */
[C---:B------:R-:W-:Y:S02]  /*7b60*/  LOP3.LUT R21, R6.reuse, 0x200, RZ, 0xfc, !PT ;  /* 0x0000020006157812 */ /* 0x040fe400078efcff */
[----:B------:R-:W-:Y:S01]  /*7b70*/  PRMT R15, RZ, 0x7610, R15 ;  /* 0x00007610ff0f7816 */ /* 0x000fe2000000000f */
[----:B------:R0:W3:Y:S01]  /*7b80*/  @!P5 LDG.E.U16 R17, [R4.64+0x280] ;  /* 0x000280200411d981 */ /* 0x0000e2000c1e1500 */
[----:B------:R-:W-:Y:S02]  /*7b90*/  ISETP.GE.AND P0, PT, R21, UR36, PT ;  /* 0x0000002415007c0c */ /* 0x000fe4000bf06270 */
[----:B------:R-:W-:-:S02]  /*7ba0*/  LOP3.LUT R0, R6, 0x220, RZ, 0xfc, !PT ;  /* 0x0000022006007812 */ /* 0x000fc400078efcff */
[----:B------:R-:W-:Y:S01]  /*7bb0*/  LOP3.LUT R24, R6, 0x260, RZ, 0xfc, !PT ;  /* 0x0000026006187812 */ /* 0x000fe200078efcff */
[----:B------:R0:W3:Y:S01]  /*7bc0*/  @!P1 LDG.E.U16 R15, [R4.64+0x300] ;  /* 0x00030020040f9981 */ /* 0x0000e2000c1e1500 */
[----:B------:R-:W-:Y:S02]  /*7bd0*/  ISETP.GE.AND P1, PT, R0, UR36, PT ;  /* 0x0000002400007c0c */ /* 0x000fe4000bf26270 */
[----:B------:R-:W-:Y:S01]  /*7be0*/  LOP3.LUT R0, R6, 0x240, RZ, 0xfc, !PT ;  /* 0x0000024006007812 */ /* 0x000fe200078efcff */
[----:B------:R0:W3:Y:S01]  /*7bf0*/  @!P4 LDG.E.U16 R23, [R4.64+0x3c0] ;  /* 0x0003c0200417c981 */ /* 0x0000e2000c1e1500 */
[----:B------:R-:W-:Y:S02]  /*7c00*/  ISETP.GE.AND P4, PT, R24, UR36, PT ;  /* 0x0000002418007c0c */ /* 0x000fe4000bf86270 */
[----:B------:R-:W-:Y:S01]  /*7c10*/  PRMT R21, RZ, 0x7610, R21 ;  /* 0x00007610ff157816 */ /* 0x000fe20000000015 */
[----:B------:R0:W3:Y:S01]  /*7c20*/  @!P0 LDG.E.U16 R22, [R4.64+0x400] ;  /* 0x0004002004168981 */ /* 0x0000e2000c1e1500 */
[----:B------:R-:W-:-:S02]  /*7c30*/  ISETP.GE.AND P2, PT, R0, UR36, PT ;  /* 0x0000002400007c0c */ /* 0x000fc4000bf46270 */
[C---:B------:R-:W-:Y:S02]  /*7c40*/  LOP3.LUT R0, R6.reuse, 0x280, RZ, 0xfc, !PT ;  /* 0x0000028006007812 */ /* 0x040fe400078efcff */
[----:B------:R-:W-:Y:S01]  /*7c50*/  LOP3.LUT R27, R6, 0x2a0, RZ, 0xfc, !PT ;  /* 0x000002a0061b7812 */ /* 0x000fe200078efcff */
[----:B------:R0:W3:Y:S01]  /*7c60*/  @!P3 LDG.E.U16 R21, [R4.64+0x380] ;  /* 0x000380200415b981 */ /* 0x0000e2000c1e1500 */
[----:B------:R-:W-:Y:S02]  /*7c70*/  ISETP.GE.AND P0, PT, R0, UR36, PT ;  /* 0x0000002400007c0c */ /* 0x000fe4000bf06270 */
[----:B------:R-:W-:Y:S01]  /*7c80*/  ISETP.GE.AND P3, PT, R27, UR36, PT ;  /* 0x000000241b007c0c */ /* 0x000fe2000bf66270 */
[----:B------:R0:W4:Y:S01]  /*7c90*/  @!P4 LDG.E.U16 R25, [R4.64+0x4c0] ;  /* 0x0004c0200419c981 */ /* 0x000122000c1e1500 */
[C---:B------:R-:W-:Y:S02]  /*7ca0*/  LOP3.LUT R0, R6.reuse, 0x2c0, RZ, 0xfc, !PT ;  /* 0x000002c006007812 */ /* 0x040fe400078efcff */
[----:B------:R-:W-:Y:S01]  /*7cb0*/  LOP3.LUT R27, R6, 0x2e0, RZ, 0xfc, !PT ;  /* 0x000002e0061b7812 */ /* 0x000fe200078efcff */
[----:B------:R0:W4:Y:S01]  /*7cc0*/  @!P2 LDG.E.U16 R26, [R4.64+0x480] ;  /* 0x00048020041aa981 */ /* 0x000122000c1e1500 */
[----:B------:R-:W-:-:S02]  /*7cd0*/  PRMT R24, RZ, 0x7610, R24 ;  /* 0x00007610ff187816 */ /* 0x000fc40000000018 */
[----:B------:R-:W-:Y:S02]  /*7ce0*/  LOP3.LUT R28, R6, 0x300, RZ, 0xfc, !PT ;  /* 0x00000300061c7812 */ /* 0x000fe400078efcff */
[----:B------:R-:W-:Y:S02]  /*7cf0*/  ISETP.GE.AND P5, PT, R0, UR36, PT ;  /* 0x0000002400007c0c */ /* 0x000fe4000bfa6270 */
[----:B------:R-:W-:Y:S01]  /*7d00*/  ISETP.GE.AND P4, PT, R27, UR36, PT ;  /* 0x000000241b007c0c */ /* 0x000fe2000bf86270 */
[----:B------:R0:W4:Y:S01]  /*7d10*/  @!P1 LDG.E.U16 R24, [R4.64+0x440] ;  /* 0x0004402004189981 */ /* 0x000122000c1e1500 */
[----:B------:R-:W-:Y:S02]  /*7d20*/  LOP3.LUT R0, R6, 0x320, RZ, 0xfc, !PT ;  /* 0x0000032006007812 */ /* 0x000fe400078efcff */
[----:B------:R-:W-:Y:S01]  /*7d30*/  PRMT R27, RZ, 0x7610, R27 ;  /* 0x00007610ff1b7816 */ /* 0x000fe2000000001b */
[----:B------:R0:W4:Y:S01]  /*7d40*/  @!P3 LDG.E.U16 R30, [R4.64+0x540] ;  /* 0x00054020041eb981 */ /* 0x000122000c1e1500 */
[----:B------:R-:W-:-:S02]  /*7d50*/  ISETP.GE.AND P2, PT, R28, UR36, PT ;  /* 0x000000241c007c0c */ /* 0x000fc4000bf46270 */
[----:B------:R-:W-:Y:S02]  /*7d60*/  ISETP.GE.AND P1, PT, R0, UR36, PT ;  /* 0x0000002400007c0c */ /* 0x000fe4000bf26270 */
[C---:B------:R-:W-:Y:S01]  /*7d70*/  LOP3.LUT R28, R6.reuse, 0x360, RZ, 0xfc, !PT ;  /* 0x00000360061c7812 */ /* 0x040fe200078efcff */
[----:B------:R0:W4:Y:S01]  /*7d80*/  @!P0 LDG.E.U16 R27, [R4.64+0x500] ;  /* 0x00050020041b8981 */ /* 0x000122000c1e1500 */
[----:B------:R-:W-:Y:S02]  /*7d90*/  LOP3.LUT R0, R6, 0x340, RZ, 0xfc, !PT ;  /* 0x0000034006007812 */ /* 0x000fe400078efcff */
[----:B------:R-:W-:Y:S01]  /*7da0*/  ISETP.GE.AND P3, PT, R28, UR36, PT ;  /* 0x000000241c007c0c */ /* 0x000fe2000bf66270 */
[----:B------:R0:W4:Y:S01]  /*7db0*/  @!P4 LDG.E.U16 R31, [R4.64+0x5c0] ;  /* 0x0005c020041fc981 */ /* 0x000122000c1e1500 */
[----:B------:R-:W-:Y:S02]  /*7dc0*/  ISETP.GE.AND P0, PT, R0, UR36, PT ;  /* 0x0000002400007c0c */ /* 0x000fe4000bf06270 */
[C---:B------:R-:W-:Y:S01]  /*7dd0*/  LOP3.LUT R28, R6.reuse, 0x3a0, RZ, 0xfc, !PT ;  /* 0x000003a0061c7812 */ /* 0x040fe200078efcff */
[----:B------:R0:W4:Y:S01]  /*7de0*/  @!P5 LDG.E.U16 R33, [R4.64+0x580] ;  /* 0x000580200421d981 */ /* 0x000122000c1e1500 */
[----:B------:R-:W-:-:S02]  /*7df0*/  LOP3.LUT R0, R6, 0x380, RZ, 0xfc, !PT ;  /* 0x0000038006007812 */ /* 0x000fc400078efcff */
[----:B------:R-:W-:Y:S01]  /*7e00*/  ISETP.GE.AND P4, PT, R28, UR36, PT ;  /* 0x000000241c007c0c */ /* 0x000fe2000bf86270 */
[----:B------:R0:W4:Y:S01]  /*7e10*/  @!P1 LDG.E.U16 R29, [R4.64+0x640] ;  /* 0x00064020041d9981 */ /* 0x000122000c1e1500 */
[----:B------:R-:W-:Y:S02]  /*7e20*/  PRMT R28, RZ, 0x7610, R28 ;  /* 0x00007610ff1c7816 */ /* 0x000fe4000000001c */
[----:B------:R-:W-:Y:S02]  /*7e30*/  ISETP.GE.AND P5, PT, R0, UR36, PT ;  /* 0x0000002400007c0c */ /* 0x000fe4000bfa6270 */
[----:B------:R-:W-:Y:S01]  /*7e40*/  LOP3.LUT R0, R6, 0x3c0, RZ, 0xfc, !PT ;  /* 0x000003c006007812 */ /* 0x000fe200078efcff */
[----:B------:R0:W4:Y:S01]  /*7e50*/  @!P0 LDG.E.U16 R32, [R4.64+0x680] ;  /* 0x0006802004208981 */ /* 0x000122000c1e1500 */
[----:B------:R-:W-:-:S03]  /*7e60*/  PRMT R6, RZ, 0x7610, R6 ;  /* 0x00007610ff067816 */ /* 0x000fc60000000006 */
[----:B------:R0:W4:Y:S04]  /*7e70*/  @!P2 LDG.E.U16 R28, [R4.64+0x600] ;  /* 0x00060020041ca981 */ /* 0x000128000c1e1500 */
[----:B------:R0:W4:Y:S01]  /*7e80*/  @!P3 LDG.E.U16 R6, [R4.64+0x6c0] ;  /* 0x0006c0200406b981 */ /* 0x000122000c1e1500 */
[----:B------:R-:W-:-:S03]  /*7e90*/  LOP3.LUT R34, R35, 0xffffffe0, R238, 0xe2, !PT ;  /* 0xffffffe023227812 */ /* 0x000fc600078ee2ee */
[----:B------:R0:W4:Y:S01]  /*7ea0*/  @!P4 LDG.E.U16 R37, [R4.64+0x740] ;  /* 0x000740200425c981 */ /* 0x000122000c1e1500 */
[----:B------:R-:W-:-:S04]  /*7eb0*/  LOP3.LUT R34, R34, 0x3e0, RZ, 0xfc, !PT ;  /* 0x000003e022227812 */ /* 0x000fc800078efcff */
[----:B------:R-:W-:Y:S02]  /*7ec0*/  ISETP.GE.AND P1, PT, R34, UR36, PT ;  /* 0x0000002422007c0c */ /* 0x000fe4000bf26270 */
[----:B------:R-:W-:Y:S02]  /*7ed0*/  PRMT R34, RZ, 0x7610, R34 ;  /* 0x00007610ff227816 */ /* 0x000fe40000000022 */
[----:B------:R-:W-:-:S04]  /*7ee0*/  ISETP.GE.AND P2, PT, R0, UR36, PT ;  /* 0x0000002400007c0c */ /* 0x000fc8000bf46270 */
[----:B------:R0:W4:Y:S01]  /*7ef0*/  @!P5 LDG.E.U16 R34, [R4.64+0x700] ;  /* 0x000700200422d981 */ /* 0x000122000c1e1500 */
[----:B------:R-:W-:-:S06]  /*7f00*/  PRMT R35, RZ, 0x7610, R35 ;  /* 0x00007610ff237816 */ /* 0x000fcc0000000023 */
[----:B------:R0:W4:Y:S04]  /*7f10*/  @!P1 LDG.E.U16 R35, [R4.64+0x7c0] ;  /* 0x0007c02004239981 */ /* 0x000128000c1e1500 */
        /* <DEDUP_REMOVED lines=12> */
[----:B------:R-:W-:-:S04]  /*7fe0*/  SHF.L.U32 R0, R148, 0x5, RZ ;  /* 0x0000000594007819 */ /* 0x000fc800000006ff */
[----:B------:R-:W-:Y:S01]  /*7ff0*/  LOP3.LUT R0, R0, 0xfffffc00, RZ, 0xc0, !PT ;  /* 0xfffffc0000007812 */ /* 0x000fe200078ec0ff */
[----:B------:R-:W-:-:S03]  /*8000*/  FMUL.FTZ R3, R139, UR43 ;  /* 0x0000002b8b037c20 */ /* 0x000fc60008410000 */
[----:B------:R-:W-:Y:S01]  /*8010*/  IADD3 R43, R0, R147, RZ ;  /* 0x00000093002b7210 */ /* 0x000fe20007ffe0ff */
[----:B------:R-:W-:Y:S01]  /*8020*/  MUFU.SIN R107, R4 ;  /* 0x00000004006b7308 */ /* 0x000fe20000000400 */
[----:B------:R-:W0:Y:S02]  /*8030*/  R2UR UR44, R2 ;  /* 0x00000000022c73c2 */ /* 0x000e2400000e0000 */
[----:B------:R-:W-:-:S05]  /*8040*/  IADD3 R42, R43, 0x80, RZ ;  /* 0x000000802b2a7810 */ /* 0x000fca0007ffe0ff */
[----:B------:R1:W-:Y:S01]  /*8050*/  MUFU.COS R108, R4 ;  /* 0x00000004006c7308 */ /* 0x0003e20000000000 */
[C---:B------:R-:W-:Y:S02]  /*8060*/  IADD3 R80, R43.reuse, 0x280, RZ ;  /* 0x000002802b507810 */ /* 0x040fe40007ffe0ff */
[----:B------:R-:W-:-:S05]  /*8070*/  IADD3 R44, R43, 0xa0, RZ ;  /* 0x000000a02b2c7810 */ /* 0x000fca0007ffe0ff */
[----:B------:R-:W-:Y:S01]  /*8080*/  MUFU.SIN R123, R38 ;  /* 0x00000026007b7308 */ /* 0x000fe20000000400 */
[----:B-1----:R-:W-:Y:S01]  /*8090*/  IADD3 R4, R43, 0x20, RZ ;  /* 0x000000202b047810 */ /* 0x002fe20007ffe0ff */
[----:B------:R-:W-:Y:S01]  /*80a0*/  FMUL.FTZ R53, R133, UR43 ;  /* 0x0000002b85357c20 */ /* 0x000fe20008410000 */
[----:B------:R-:W-:-:S05]  /*80b0*/  IADD3 R52, R43, 0xc0, RZ ;  /* 0x000000c02b347810 */ /* 0x000fca0007ffe0ff */
[----:B------:R1:W-:Y:S01]  /*80c0*/  MUFU.COS R122, R38 ;  /* 0x00000026007a7308 */ /* 0x0003e20000000000 */
[----:B------:R-:W-:Y:S02]  /*80d0*/  LEA.HI.SX32 R47, R4, R43, 0x1b ;  /* 0x0000002b042f7211 */ /* 0x000fe400078fdaff */
[----:B------:R-:W-:-:S05]  /*80e0*/  IADD3 R54, R43, 0xe0, RZ ;  /* 0x000000e02b367810 */ /* 0x000fca0007ffe0ff */
[----:B------:R-:W-:Y:S01]  /*80f0*/  MUFU.SIN R109, R39 ;  /* 0x00000027006d7308 */ /* 0x000fe20000000400 */
[----:B-1----:R-:W-:-:S07]  /*8100*/  IADD3 R38, R43, 0x40, RZ ;  /* 0x000000402b267810 */ /* 0x002fce0007ffe0ff */
[----:B------:R1:W-:Y:S01]  /*8110*/  MUFU.COS R110, R39 ;  /* 0x00000027006e7308 */ /* 0x0003e20000000000 */
[----:B------:R-:W-:-:S07]  /*8120*/  LEA.HI.SX32 R48, R38, R43, 0x1b ;  /* 0x0000002b26307211 */ /* 0x000fce00078fdaff */
[----:B------:R-:W-:Y:S01]  /*8130*/  MUFU.SIN R103, R40 ;  /* 0x0000002800677308 */ /* 0x000fe20000000400 */
[----:B-1----:R-:W-:Y:S01]  /*8140*/  FMUL.RZ R39, R3, 0.15915493667125701904 ;  /* 0x3e22f98303277820 */ /* 0x002fe2000040c000 */
[----:B------:R-:W-:-:S06]  /*8150*/  LEA.HI.SX32 R3, R43, R43, 0x1b ;  /* 0x0000002b2b037211 */ /* 0x000fcc00078fdaff */
[----:B------:R1:W-:Y:S01]  /*8160*/  MUFU.COS R104, R40 ;  /* 0x0000002800687308 */ /* 0x0003e20000000000 */
[----:B------:R-:W-:Y:S02]  /*8170*/  IADD3 R56, R43, 0x100, RZ ;  /* 0x000001002b387810 */ /* 0x000fe40007ffe0ff */
[----:B------:R-:W-:Y:S02]  /*8180*/  SHF.L.U32 R46, R3, 0x1, RZ ;  /* 0x00000001032e7819 */ /* 0x000fe400000006ff */
[----:B-1----:R-:W-:Y:S02]  /*8190*/  IADD3 R40, R43, 0x60, RZ ;  /* 0x000000602b287810 */ /* 0x002fe40007ffe0ff */
[-C--:B------:R-:W-:Y:S02]  /*81a0*/  LEA.HI.SX32 R50, R42, R43.reuse, 0x1b ;  /* 0x0000002b2a327211 */ /* 0x080fe400078fdaff */
[-C--:B------:R-:W-:Y:S02]  /*81b0*/  LEA.HI.SX32 R49, R40, R43.reuse, 0x1b ;  /* 0x0000002b28317211 */ /* 0x080fe400078fdaff */
[----:B------:R-:W-:-:S02]  /*81c0*/  LEA.HI.SX32 R45, R80, R43, 0x1b ;  /* 0x0000002b502d7211 */ /* 0x000fc400078fdaff */
[----:B------:R-:W-:Y:S02]  /*81d0*/  IADD3 R58, R43, 0x120, RZ ;  /* 0x000001202b3a7810 */ /* 0x000fe40007ffe0ff */
[-C--:B------:R-:W-:Y:S02]  /*81e0*/  LEA.HI.SX32 R51, R44, R43.reuse, 0x1b ;  /* 0x0000002b2c337211 */ /* 0x080fe400078fdaff */
[----:B------:R-:W-:Y:S01]  /*81f0*/  SHF.L.U32 R80, R47, 0x1, RZ ;  /* 0x000000012f507819 */ /* 0x000fe200000006ff */
[----:B------:R-:W-:Y:S01]  /*8200*/  FMUL.RZ R57, R53, 0.15915493667125701904 ;  /* 0x3e22f98335397820 */ /* 0x000fe2000040c000 */
[----:B------:R-:W-:Y:S02]  /*8210*/  IADD3 R60, R43, 0x140, RZ ;  /* 0x000001402b3c7810 */ /* 0x000fe40007ffe0ff */
[----:B------:R-:W-:Y:S02]  /*8220*/  LEA.HI.SX32 R52, R52, R43, 0x1b ;  /* 0x0000002b34347211 */ /* 0x000fe400078fdaff */
[----:B------:R-:W-:-:S02]  /*8230*/  SHF.L.U32 R48, R48, 0x1, RZ ;  /* 0x0000000130307819 */ /* 0x000fc400000006ff */
[----:B------:R-:W-:Y:S02]  /*8240*/  IADD3 R62, R43, 0x160, RZ ;  /* 0x000001602b3e7810 */ /* 0x000fe40007ffe0ff */
[-C--:B------:R-:W-:Y:S02]  /*8250*/  LEA.HI.SX32 R54, R54, R43.reuse, 0x1b ;  /* 0x0000002b36367211 */ /* 0x080fe400078fdaff */
[----:B------:R-:W-:Y:S01]  /*8260*/  SHF.L.U32 R49, R49, 0x1, RZ ;  /* 0x0000000131317819 */ /* 0x000fe200000006ff */
[----:B---3--:R1:W-:Y:S01]  /*8270*/  STS.U16 [R46], R9 ;  /* 0x000000092e007388 */ /* 0x0083e20000000400 */
[----:B------:R-:W-:Y:S02]  /*8280*/  IADD3 R64, R43, 0x180, RZ ;  /* 0x000001802b407810 */ /* 0x000fe40007ffe0ff */
[-C--:B------:R-:W-:Y:S02]  /*8290*/  LEA.HI.SX32 R56, R56, R43.reuse, 0x1b ;  /* 0x0000002b38387211 */ /* 0x080fe400078fdaff */
[----:B------:R-:W-:Y:S01]  /*82a0*/  SHF.L.U32 R53, R50, 0x1, RZ ;  /* 0x0000000132357819 */ /* 0x000fe200000006ff */
[----:B------:R-:W-:Y:S01]  /*82b0*/  MUFU.SIN R105, R5 ;  /* 0x0000000500697308 */ /* 0x000fe20000000400 */
[----:B------:R-:W-:Y:S01]  /*82c0*/  LEA.HI.SX32 R58, R58, R43, 0x1b ;  /* 0x0000002b3a3a7211 */ /* 0x000fe200078fdaff */
[----:B----4-:R2:W-:Y:S01]  /*82d0*/  STS.U16 [R80+0x40], R11 ;  /* 0x0000400b50007388 */ /* 0x0105e20000000400 */
[----:B------:R-:W-:-:S02]  /*82e0*/  SHF.L.U32 R50, R51, 0x1, RZ ;  /* 0x0000000133327819 */ /* 0x000fc400000006ff */
[C---:B------:R-:W-:Y:S01]  /*82f0*/  IADD3 R66, R43.reuse, 0x1a0, RZ ;  /* 0x000001a02b427810 */ /* 0x040fe20007ffe0ff */
[----:B------:R3:W-:Y:S01]  /*8300*/  STS.U16 [R48+0x80], R7 ;  /* 0x0000800730007388 */ /* 0x0007e20000000400 */
[-C--:B------:R-:W-:Y:S01]  /*8310*/  LEA.HI.SX32 R60, R60, R43.reuse, 0x1b ;  /* 0x0000002b3c3c7211 */ /* 0x080fe200078fdaff */
[----:B------:R4:W-:Y:S01]  /*8320*/  MUFU.COS R106, R5 ;  /* 0x00000005006a7308 */ /* 0x0009e20000000000 */
[----:B-1----:R-:W-:Y:S01]  /*8330*/  SHF.L.U32 R9, R52, 0x1, RZ ;  /* 0x0000000134097819 */ /* 0x002fe200000006ff */
[----:B------:R-:W-:Y:S01]  /*8340*/  STS.U16 [R49+0xc0], R8 ;  /* 0x0000c00831007388 */ /* 0x000fe20000000400 */
[C---:B------:R-:W-:Y:S02]  /*8350*/  IADD3 R68, R43.reuse, 0x1c0, RZ ;  /* 0x000001c02b447810 */ /* 0x040fe40007ffe0ff */
[-C--:B------:R-:W-:Y:S02]  /*8360*/  LEA.HI.SX32 R62, R62, R43.reuse, 0x1b ;  /* 0x0000002b3e3e7211 */ /* 0x080fe400078fdaff */
[----:B--2---:R-:W-:Y:S01]  /*8370*/  SHF.L.U32 R11, R54, 0x1, RZ ;  /* 0x00000001360b7819 */ /* 0x004fe200000006ff */
[----:B----4-:R-:W-:Y:S01]  /*8380*/  FMUL.FTZ R5, R138, UR43 ;  /* 0x0000002b8a057c20 */ /* 0x010fe20008410000 */
[----:B------:R-:W-:Y:S01]  /*8390*/  IADD3 R70, R43, 0x1e0, RZ ;  /* 0x000001e02b467810 */ /* 0x000fe20007ffe0ff */
[----:B------:R-:W-:Y:S01]  /*83a0*/  STS.U16 [R53+0x100], R10 ;  /* 0x0001000a35007388 */ /* 0x000fe20000000400 */
[----:B------:R-:W-:-:S02]  /*83b0*/  LEA.HI.SX32 R64, R64, R43, 0x1b ;  /* 0x0000002b40407211 */ /* 0x000fc400078fdaff */
[----:B---3--:R-:W-:Y:S01]  /*83c0*/  SHF.L.U32 R7, R56, 0x1, RZ ;  /* 0x0000000138077819 */ /* 0x008fe200000006ff */
[----:B------:R1:W-:Y:S01]  /*83d0*/  STS.U16 [R50+0x140], R13 ;  /* 0x0001400d32007388 */ /* 0x0003e20000000400 */
[----:B------:R-:W-:Y:S02]  /*83e0*/  IADD3 R72, R43, 0x200, RZ ;  /* 0x000002002b487810 */ /* 0x000fe40007ffe0ff */
[----:B------:R-:W-:Y:S01]  /*83f0*/  SHF.L.U32 R58, R58, 0x1, RZ ;  /* 0x000000013a3a7819 */ /* 0x000fe200000006ff */
[----:B------:R-:W-:Y:S01]  /*8400*/  FMUL.RZ R41, R5, 0.15915493667125701904 ;  /* 0x3e22f98305297820 */ /* 0x000fe2000040c000 */
[----:B------:R-:W-:Y:S01]  /*8410*/  IADD3 R74, R43, 0x220, RZ ;  /* 0x000002202b4a7810 */ /* 0x000fe20007ffe0ff */
[----:B------:R-:W-:Y:S01]  /*8420*/  STS.U16 [R9+0x180], R12 ;  /* 0x0001800c09007388 */ /* 0x000fe20000000400 */
[-C--:B------:R-:W-:Y:S02]  /*8430*/  LEA.HI.SX32 R66, R66, R43.reuse, 0x1b ;  /* 0x0000002b42427211 */ /* 0x080fe400078fdaff */
[----:B------:R-:W-:Y:S01]  /*8440*/  SHF.L.U32 R60, R60, 0x1, RZ ;  /* 0x000000013c3c7819 */ /* 0x000fe200000006ff */
[----:B------:R-:W-:Y:S01]  /*8450*/  FMUL.FTZ R5, R137, UR43 ;  /* 0x0000002b89057c20 */ /* 0x000fe20008410000 */
[-C--:B------:R-:W-:Y:S01]  /*8460*/  LEA.HI.SX32 R68, R68, R43.reuse, 0x1b ;  /* 0x0000002b44447211 */ /* 0x080fe200078fdaff */
[----:B------:R2:W-:Y:S01]  /*8470*/  STS.U16 [R11+0x1c0], R14 ;  /* 0x0001c00e0b007388 */ /* 0x0005e20000000400 */
[----:B-1----:R-:W-:Y:S01]  /*8480*/  SHF.L.U32 R13, R62, 0x1, RZ ;  /* 0x000000013e0d7819 */ /* 0x002fe200000006ff */
[----:B------:R-:W-:Y:S01]  /*8490*/  FMUL.FTZ R3, R135, UR43 ;  /* 0x0000002b87037c20 */ /* 0x000fe20008410000 */
[----:B------:R-:W-:Y:S01]  /*84a0*/  LEA.HI.SX32 R70, R70, R43, 0x1b ;  /* 0x0000002b46467211 */ /* 0x000fe200078fdaff */
[----:B------:R-:W-:Y:S01]  /*84b0*/  STS.U16 [R7+0x200], R20 ;  /* 0x0002001407007388 */ /* 0x000fe20000000400 */
[----:B------:R-:W-:-:S02]  /*84c0*/  SHF.L.U32 R64, R64, 0x1, RZ ;  /* 0x0000000140407819 */ /* 0x000fc400000006ff */
[C---:B------:R-:W-:Y:S01]  /*84d0*/  IADD3 R76, R43.reuse, 0x240, RZ ;  /* 0x000002402b4c7810 */ /* 0x040fe20007ffe0ff */
        /* <DEDUP_REMOVED lines=8> */
[----:B------:R-:W-:Y:S01]  /*8560*/  SHF.L.U32 R68, R68, 0x1, RZ ;  /* 0x0000000144447819 */ /* 0x000fe200000006ff */
[----:B------:R2:W-:Y:S01]  /*8570*/  MUFU.COS R102, R39 ;  /* 0x0000002700667308 */ /* 0x0005e20000000000 */
[----:B------:R-:W-:Y:S01]  /*8580*/  IADD3 R82, R43, 0x2a0, RZ ;  /* 0x000002a02b527810 */ /* 0x000fe20007ffe0ff */
[----:B------:R-:W-:Y:S01]  /*8590*/  FMUL.RZ R4, R3, 0.15915493667125701904 ;  /* 0x3e22f98303047820 */ /* 0x000fe2000040c000 */
[----:B------:R-:W-:Y:S01]  /*85a0*/  SHF.L.U32 R70, R70, 0x1, RZ ;  /* 0x0000000146467819 */ /* 0x000fe200000006ff */
[----:B------:R3:W-:Y:S01]  /*85b0*/  STS.U16 [R64+0x300], R15 ;  /* 0x0003000f40007388 */ /* 0x0007e20000000400 */
[----:B------:R-:W-:-:S02]  /*85c0*/  LEA.HI.SX32 R76, R76, R43, 0x1b ;  /* 0x0000002b4c4c7211 */ /* 0x000fc400078fdaff */
[----:B------:R-:W-:Y:S01]  /*85d0*/  IADD3 R154, R43, 0x380, RZ ;  /* 0x000003802b9a7810 */ /* 0x000fe20007ffe0ff */
[----:B--2---:R-:W-:Y:S01]  /*85e0*/  FMUL.RZ R39, R5, 0.15915493667125701904 ;  /* 0x3e22f98305277820 */ /* 0x004fe2000040c000 */
[----:B-1----:R-:W-:Y:S01]  /*85f0*/  SHF.L.U32 R13, R72, 0x1, RZ ;  /* 0x00000001480d7819 */ /* 0x002fe200000006ff */
[----:B------:R-:W-:Y:S01]  /*8600*/  FMUL.FTZ R5, R136, UR43 ;  /* 0x0000002b88057c20 */ /* 0x000fe20008410000 */
[-C--:B------:R-:W-:Y:S01]  /*8610*/  LEA.HI.SX32 R78, R78, R43.reuse, 0x1b ;  /* 0x0000002b4e4e7211 */ /* 0x080fe200078fdaff */
[----:B------:R-:W-:Y:S01]  /*8620*/  STS.U16 [R11+0x340], R16 ;  /* 0x000340100b007388 */ /* 0x000fe20000000400 */
[----:B0-----:R-:W-:Y:S02]  /*8630*/  MOV R8, UR44 ;  /* 0x0000002c00087c02 */ /* 0x001fe40008000f00 */
[----:B---3--:R-:W-:Y:S01]  /*8640*/  SHF.L.U32 R15, R74, 0x1, RZ ;  /* 0x000000014a0f7819 */ /* 0x008fe200000006ff */
[----:B------:R-:W-:Y:S01]  /*8650*/  STS.U16 [R68+0x380], R21 ;  /* 0x0003801544007388 */ /* 0x000fe20000000400 */
[----:B------:R-:W-:Y:S01]  /*8660*/  LEA.HI.SX32 R82, R82, R43, 0x1b ;  /* 0x0000002b52527211 */ /* 0x000fe200078fdaff */
[----:B------:R-:W-:Y:S01]  /*8670*/  FMUL.RZ R5, R5, 0.15915493667125701904 ;  /* 0x3e22f98305057820 */ /* 0x000fe2000040c000 */
[----:B------:R-:W-:Y:S01]  /*8680*/  MUFU.SIN R89, R4 ;  /* 0x0000000400597308 */ /* 0x000fe20000000400 */
[----:B------:R-:W-:Y:S01]  /*8690*/  STS.U16 [R70+0x3c0], R23 ;  /* 0x0003c01746007388 */ /* 0x000fe20000000400 */
[----:B------:R-:W-:Y:S01]  /*86a0*/  SHF.L.U32 R17, R76, 0x1, RZ ;  /* 0x000000014c117819 */ /* 0x000fe200000006ff */
[----:B------:R-:W-:Y:S01]  /*86b0*/  FMUL.FTZ R2, R131, UR43 ;  /* 0x0000002b83027c20 */ /* 0x000fe20008410000 */
[----:B------:R-:W-:Y:S01]  /*86c0*/  IADD3 R150, R43, 0x340, RZ ;  /* 0x000003402b967810 */ /* 0x000fe20007ffe0ff */
[----:B------:R-:W-:Y:S01]  /*86d0*/  STS.U16 [R13+0x400], R22 ;  /* 0x000400160d007388 */ /* 0x000fe20000000400 */
[----:B------:R-:W-:-:S02]  /*86e0*/  SHF.L.U32 R78, R78, 0x1, RZ ;  /* 0x000000014e4e7819 */ /* 0x000fc400000006ff */
[----:B------:R0:W-:Y:S01]  /*86f0*/  MUFU.COS R90, R4 ;  /* 0x00000004005a7308 */ /* 0x0001e20000000000 */
[----:B------:R-:W-:Y:S01]  /*8700*/  FMUL.FTZ R9, R8, 1.4426950216293334961 ;  /* 0x3fb8aa3b08097820 */ /* 0x000fe20000410000 */
[----:B------:R1:W-:Y:S01]  /*8710*/  STS.U16 [R15+0x440], R24 ;  /* 0x000440180f007388 */ /* 0x0003e20000000400 */
[----:B------:R-:W-:Y:S01]  /*8720*/  SHF.L.U32 R14, R45, 0x1, RZ ;  /* 0x000000012d0e7819 */ /* 0x000fe200000006ff */
[----:B------:R-:W-:Y:S01]  /*8730*/  FMUL.FTZ R3, R134, UR43 ;  /* 0x0000002b86037c20 */ /* 0x000fe20008410000 */
[C---:B------:R-:W-:Y:S02]  /*8740*/  IADD3 R84, R43.reuse, 0x2c0, RZ ;  /* 0x000002c02b547810 */ /* 0x040fe40007ffe0ff */
[----:B0-----:R-:W-:Y:S01]  /*8750*/  LEA.HI.SX32 R4, R154, R43, 0x1b ;  /* 0x0000002b9a047211 */ /* 0x001fe200078fdaff */
[----:B------:R-:W-:Y:S01]  /*8760*/  MUFU.SIN R91, R5 ;  /* 0x00000005005b7308 */ /* 0x000fe20000000400 */
[----:B-1----:R-:W-:Y:S01]  /*8770*/  SHF.L.U32 R15, R82, 0x1, RZ ;  /* 0x00000001520f7819 */ /* 0x002fe200000006ff */
[----:B------:R-:W-:Y:S01]  /*8780*/  STS.U16 [R17+0x480], R26 ;  /* 0x0004801a11007388 */ /* 0x000fe20000000400 */
[----:B------:R-:W-:Y:S01]  /*8790*/  SHF.L.U32 R19, R4, 0x1, RZ ;  /* 0x0000000104137819 */ /* 0x000fe200000006ff */
[----:B------:R-:W-:Y:S01]  /*87a0*/  FMUL.RZ R46, R2, 0.15915493667125701904 ;  /* 0x3e22f983022e7820 */ /* 0x000fe2000040c000 */
[----:B------:R-:W-:-:S03]  /*87b0*/  IADD3 R86, R43, 0x2e0, RZ ;  /* 0x000002e02b567810 */ /* 0x000fc60007ffe0ff */
[----:B------:R0:W-:Y:S01]  /*87c0*/  MUFU.COS R96, R5 ;  /* 0x0000000500607308 */ /* 0x0001e20000000000 */
[----:B------:R-:W-:Y:S01]  /*87d0*/  STS.U16 [R78+0x4c0], R25 ;  /* 0x0004c0194e007388 */ /* 0x000fe20000000400 */
[----:B------:R-:W-:Y:S01]  /*87e0*/  FMUL.FTZ R4, R9, R135 ;  /* 0x0000008709047220 */ /* 0x000fe20000410000 */
[----:B------:R-:W-:Y:S01]  /*87f0*/  IADD3 R88, R43, 0x300, RZ ;  /* 0x000003002b587810 */ /* 0x000fe20007ffe0ff */
[----:B------:R-:W-:Y:S01]  /*8800*/  FMUL.FTZ R2, R9, R143 ;  /* 0x0000008f09027220 */ /* 0x000fe20000410000 */
[----:B------:R-:W-:Y:S01]  /*8810*/  STS.U16 [R14+0x500], R27 ;  /* 0x0005001b0e007388 */ /* 0x000fe20000000400 */
[----:B------:R-:W-:Y:S02]  /*8820*/  IADD3 R94, R43, 0x320, RZ ;  /* 0x000003202b5e7810 */ /* 0x000fe40007ffe0ff */
[-C--:B0-----:R-:W-:Y:S01]  /*8830*/  LEA.HI.SX32 R5, R150, R43.reuse, 0x1b ;  /* 0x0000002b96057211 */ /* 0x081fe200078fdaff */
[----:B------:R0:W-:Y:S01]  /*8840*/  STS.U16 [R15+0x540], R30 ;  /* 0x0005401e0f007388 */ /* 0x0001e20000000400 */
[----:B------:R-:W-:Y:S01]  /*8850*/  FMUL.FTZ R13, R9, R138 ;  /* 0x0000008a090d7220 */ /* 0x000fe20000410000 */
[-C--:B------:R-:W-:Y:S01]  /*8860*/  LEA.HI.SX32 R44, R84, R43.reuse, 0x1b ;  /* 0x0000002b542c7211 */ /* 0x080fe200078fdaff */
[----:B------:R-:W-:Y:S01]  /*8870*/  FMUL.RZ R55, R3, 0.15915493667125701904 ;  /* 0x3e22f98303377820 */ /* 0x000fe2000040c000 */
[----:B------:R-:W-:Y:S01]  /*8880*/  IADD3 R152, R43, 0x360, RZ ;  /* 0x000003602b987810 */ /* 0x000fe20007ffe0ff */
[----:B------:R-:W1:Y:S01]  /*8890*/  MUFU.EX2 R7, R2 ;  /* 0x0000000200077308 */ /* 0x000e620000000800 */
[----:B------:R-:W-:-:S02]  /*88a0*/  LEA.HI.SX32 R3, R86, R43, 0x1b ;  /* 0x0000002b56037211 */ /* 0x000fc400078fdaff */
[-C--:B------:R-:W-:Y:S02]  /*88b0*/  LEA.HI.SX32 R42, R88, R43.reuse, 0x1b ;  /* 0x0000002b582a7211 */ /* 0x080fe400078fdaff */
[----:B0-----:R-:W-:Y:S01]  /*88c0*/  SHF.L.U32 R15, R5, 0x1, RZ ;  /* 0x00000001050f7819 */ /* 0x001fe200000006ff */
[----:B------:R-:W-:Y:S01]  /*88d0*/  FMUL.FTZ R5, R9, R136 ;  /* 0x0000008809057220 */ /* 0x000fe20000410000 */
[----:B------:R-:W-:Y:S01]  /*88e0*/  LEA.HI.SX32 R40, R94, R43, 0x1b ;  /* 0x0000002b5e287211 */ /* 0x000fe200078fdaff */
[----:B------:R-:W0:Y:S01]  /*88f0*/  MUFU.EX2 R4, R4 ;  /* 0x0000000400047308 */ /* 0x000e220000000800 */
[----:B------:R-:W-:Y:S02]  /*8900*/  SHF.L.U32 R44, R44, 0x1, RZ ;  /* 0x000000012c2c7819 */ /* 0x000fe400000006ff */
[----:B------:R-:W-:Y:S02]  /*8910*/  SHF.L.U32 R16, R3, 0x1, RZ ;  /* 0x0000000103107819 */ /* 0x000fe400000006ff */
[----:B------:R-:W-:-:S03]  /*8920*/  SHF.L.U32 R17, R42, 0x1, RZ ;  /* 0x000000012a117819 */ /* 0x000fc600000006ff */
[----:B------:R-:W-:Y:S01]  /*8930*/  MUFU.SIN R97, R39 ;  /* 0x0000002700617308 */ /* 0x000fe20000000400 */
[----:B------:R-:W-:Y:S01]  /*8940*/  SHF.L.U32 R40, R40, 0x1, RZ ;  /* 0x0000000128287819 */ /* 0x000fe200000006ff */
[----:B------:R-:W-:Y:S01]  /*8950*/  FMUL.FTZ R8, R9, R142 ;  /* 0x0000008e09087220 */ /* 0x000fe20000410000 */
[----:B------:R-:W-:Y:S05]  /*8960*/  STS.U16 [R44+0x580], R33 ;  /* 0x000580212c007388 */ /* 0x000fea0000000400 */
[----:B------:R2:W-:Y:S01]  /*8970*/  MUFU.COS R98, R39 ;  /* 0x0000002700627308 */ /* 0x0005e20000000000 */
[----:B------:R-:W-:Y:S07]  /*8980*/  STS.U16 [R16+0x5c0], R31 ;  /* 0x0005c01f10007388 */ /* 0x000fee0000000400 */
[----:B------:R-:W-:Y:S01]  /*8990*/  MUFU.SIN R99, R41 ;  /* 0x0000002900637308 */ /* 0x000fe20000000400 */
[----:B--2---:R-:W-:Y:S01]  /*89a0*/  LEA.HI.SX32 R39, R152, R43, 0x1b ;  /* 0x0000002b98277211 */ /* 0x004fe200078fdaff */
[----:B------:R-:W-:Y:S06]  /*89b0*/  STS.U16 [R17+0x600], R28 ;  /* 0x0006001c11007388 */ /* 0x000fec0000000400 */
[----:B------:R-:W-:Y:S01]  /*89c0*/  MUFU.COS R100, R41 ;  /* 0x0000002900647308 */ /* 0x000fe20000000000 */
[----:B------:R-:W-:-:S07]  /*89d0*/  SHF.L.U32 R39, R39, 0x1, RZ ;  /* 0x0000000127277819 */ /* 0x000fce00000006ff */
[----:B------:R-:W2:Y:S01]  /*89e0*/  MUFU.EX2 R13, R13 ;  /* 0x0000000d000d7308 */ /* 0x000ea20000000800 */
[----:B------:R-:W-:Y:S07]  /*89f0*/  STS.U16 [R40+0x640], R29 ;  /* 0x0006401d28007388 */ /* 0x000fee0000000400 */
[----:B------:R-:W3:Y:S01]  /*8a00*/  MUFU.EX2 R5, R5 ;  /* 0x0000000500057308 */ /* 0x000ee20000000800 */
[----:B------:R-:W-:Y:S01]  /*8a10*/  STS.U16 [R15+0x680], R32 ;  /* 0x000680200f007388 */ /* 0x000fe20000000400 */
[----:B------:R-:W-:-:S03]  /*8a20*/  FMUL.FTZ R12, R9, R139 ;  /* 0x0000008b090c7220 */ /* 0x000fc60000410000 */
[----:B------:R4:W-:Y:S03]  /*8a30*/  STS.U16 [R39+0x6c0], R6 ;  /* 0x0006c00627007388 */ /* 0x0009e60000000400 */
[----:B------:R-:W3:Y:S01]  /*8a40*/  MUFU.EX2 R8, R8 ;  /* 0x0000000800087308 */ /* 0x000ee20000000800 */
[----:B-1----:R-:W-:Y:S02]  /*8a50*/  FMUL.FTZ R109, R7, R109 ;  /* 0x0000006d076d7220 */ /* 0x002fe40000410000 */
[----:B------:R-:W-:Y:S02]  /*8a60*/  FMUL.FTZ R201, R201, R144 ;  /* 0x00000090c9c97220 */ /* 0x000fe40000410000 */
[----:B----4-:R-:W-:Y:S01]  /*8a70*/  FMUL.FTZ R6, R9, R134 ;  /* 0x0000008609067220 */ /* 0x010fe20000410000 */
[----:B------:R-:W-:Y:S01]  /*8a80*/  UIMAD UR42, UR11, UR34, URZ ;  /* 0x000000220b2a72a4 */ /* 0x000fe2000f8e023f */
[----:B0-----:R-:W-:-:S02]  /*8a90*/  FMUL.FTZ R90, R4, R90 ;  /* 0x0000005a045a7220 */ /* 0x001fc40000410000 */
[----:B------:R-:W-:Y:S01]  /*8aa0*/  FMUL.FTZ R89, R4, R89 ;  /* 0x0000005904597220 */ /* 0x000fe20000410000 */
[----:B------:R-:W-:Y:S01]  /*8ab0*/  MUFU.SIN R87, R55 ;  /* 0x0000003700577308 */ /* 0x000fe20000000400 */
[----:B------:R-:W-:Y:S02]  /*8ac0*/  FMUL.FTZ R4, R9, R144 ;  /* 0x0000009009047220 */ /* 0x000fe40000410000 */
[C---:B--2---:R-:W-:Y:S02]  /*8ad0*/  FMUL.FTZ R100, R13.reuse, R100 ;  /* 0x000000640d647220 */ /* 0x044fe40000410000 */
[----:B------:R-:W-:Y:S02]  /*8ae0*/  FMUL.FTZ R99, R13, R99 ;  /* 0x000000630d637220 */ /* 0x000fe40000410000 */
[----:B------:R-:W-:Y:S01]  /*8af0*/  FMUL.FTZ R110, R7, R110 ;  /* 0x0000006e076e7220 */ /* 0x000fe20000410000 */
[----:B------:R-:W-:Y:S01]  /*8b00*/  MUFU.COS R88, R55 ;  /* 0x0000003700587308 */ /* 0x000fe20000000000 */
[----:B------:R-:W-:Y:S01]  /*8b10*/  FMUL.FTZ R13, R201, R109 ;  /* 0x0000006dc90d7220 */ /* 0x000fe20000410000 */
[----:B------:R-:W-:Y:S01]  /*8b20*/  UIMAD.WIDE.U32 UR36, UR10, UR34, URZ ;  /* 0x000000220a2472a5 */ /* 0x000fe2000f8e003f */
[C---:B---3--:R-:W-:Y:S01]  /*8b30*/  FMUL.FTZ R96, R5.reuse, R96 ;  /* 0x0000006005607220 */ /* 0x048fe20000410000 */
[----:B------:R-:W-:Y:S01]  /*8b40*/  UIMAD UR42, UR10, UR35, UR42 ;  /* 0x000000230a2a72a4 */ /* 0x000fe2000f8e022a */
[----:B------:R-:W-:-:S03]  /*8b50*/  FMUL.FTZ R91, R5, R91 ;  /* 0x0000005b055b7220 */ /* 0x000fc60000410000 */
[----:B------:R-:W0:Y:S01]  /*8b60*/  MUFU.EX2 R12, R12 ;  /* 0x0000000c000c7308 */ /* 0x000e220000000800 */
[----:B------:R-:W-:Y:S01]  /*8b70*/  FMUL.FTZ R5, R9, R133 ;  /* 0x0000008509057220 */ /* 0x000fe20000410000 */
[----:B------:R-:W-:Y:S01]  /*8b80*/  HADD2.F32 R200, -RZ, R217.H0_H0 ;  /* 0x200000d9ffc87230 */ /* 0x000fe20000004100 */
[----:B------:R-:W-:-:S05]  /*8b90*/  ULDC.64 UR34, c[0x0][0x1a0] ;  /* 0x0000680000227ab9 */ /* 0x000fca0000000a00 */
[----:B------:R-:W1:Y:S01]  /*8ba0*/  MUFU.EX2 R6, R6 ;  /* 0x0000000600067308 */ /* 0x000e620000000800 */
[C---:B------:R-:W-:Y:S02]  /*8bb0*/  FMUL.FTZ R2, R9.reuse, R141 ;  /* 0x0000008d09027220 */ /* 0x040fe40000410000 */
[----:B------:R-:W-:Y:S02]  /*8bc0*/  FMUL.FTZ R7, RZ, R109 ;  /* 0x0000006dff077220 */ /* 0x000fe40000410000 */
[----:B------:R-:W-:Y:S01]  /*8bd0*/  FFMA.FTZ R13, RZ, R110, R13 ;  /* 0x0000006eff0d7223 */ /* 0x000fe2000001000d */
[----:B------:R-:W-:Y:S02]  /*8be0*/  UIADD3 UR37, UR37, UR42, URZ ;  /* 0x0000002a25257290 */ /* 0x000fe4000fffe03f */
[----:B------:R-:W2:Y:S01]  /*8bf0*/  MUFU.EX2 R4, R4 ;  /* 0x0000000400047308 */ /* 0x000ea20000000800 */
[----:B------:R-:W-:Y:S01]  /*8c00*/  UIMAD UR39, UR39, UR34, URZ ;  /* 0x00000022272772a4 */ /* 0x000fe2000f8e023f */
[----:B------:R-:W-:Y:S01]  /*8c10*/  FMUL.FTZ R11, R9, R140 ;  /* 0x0000008c090b7220 */ /* 0x000fe20000410000 */
[----:B------:R-:W-:Y:S01]  /*8c20*/  ISETP.NE.AND P1, PT, R148, RZ, PT ;  /* 0x000000ff9400720c */ /* 0x000fe20003f25270 */
[----:B------:R-:W-:-:S02]  /*8c30*/  FMUL.FTZ R107, R8, R107 ;  /* 0x0000006b086b7220 */ /* 0x000fc40000410000 */
[----:B------:R-:W-:Y:S02]  /*8c40*/  FMUL.FTZ R200, R200, R143 ;  /* 0x0000008fc8c87220 */ /* 0x000fe40000410000 */
[----:B------:R-:W-:Y:S01]  /*8c50*/  MUFU.SIN R85, R57 ;  /* 0x0000003900557308 */ /* 0x000fe20000000400 */
[----:B------:R-:W-:Y:S02]  /*8c60*/  FFMA.FTZ R7, R201, R110, -R7 ;  /* 0x0000006ec9077223 */ /* 0x000fe40000010807 */
[----:B------:R-:W-:Y:S01]  /*8c70*/  FADD.FTZ R13, RZ, R13 ;  /* 0x0000000dff0d7221 */ /* 0x000fe20000010000 */
[----:B------:R-:W-:Y:S01]  /*8c80*/  UIMAD UR39, UR7, UR35, UR39 ;  /* 0x00000023072772a4 */ /* 0x000fe2000f8e0227 */
[----:B------:R-:W-:Y:S01]  /*8c90*/  FMUL.FTZ R14, R9, R137 ;  /* 0x00000089090e7220 */ /* 0x000fe20000410000 */
[----:B------:R-:W-:Y:S02]  /*8ca0*/  UIMAD.WIDE.U32 UR36, UR7, UR34, UR36 ;  /* 0x00000022072472a5 */ /* 0x000fe4000f8e0024 */
[----:B------:R-:W-:Y:S01]  /*8cb0*/  MUFU.COS R86, R57 ;  /* 0x0000003900567308 */ /* 0x000fe20000000000 */
[----:B------:R-:W-:Y:S01]  /*8cc0*/  FMUL.FTZ R108, R8, R108 ;  /* 0x0000006c086c7220 */ /* 0x000fe20000410000 */
[----:B------:R-:W-:Y:S01]  /*8cd0*/  ULDC.64 UR34, c[0x0][0x228] ;  /* 0x00008a0000227ab9 */ /* 0x000fe20000000a00 */
[----:B------:R-:W-:-:S05]  /*8ce0*/  FADD.FTZ R7, R200, R7 ;  /* 0x00000007c8077221 */ /* 0x000fca0000010000 */
[----:B------:R-:W3:Y:S01]  /*8cf0*/  MUFU.EX2 R10, R2 ;  /* 0x00000002000a7308 */ /* 0x000ee20000000800 */
[----:B------:R-:W-:Y:S01]  /*8d00*/  FMUL.FTZ R8, R107, R13 ;  /* 0x0000000d6b087220 */ /* 0x000fe20000410000 */
[----:B------:R-:W-:-:S06]  /*8d10*/  IADD3 R156, R43, 0x3a0, RZ ;  /* 0x000003a02b9c7810 */ /* 0x000fcc0007ffe0ff */
[----:B------:R-:W4:Y:S01]  /*8d20*/  MUFU.EX2 R5, R5 ;  /* 0x0000000500057308 */ /* 0x000f220000000800 */
[----:B------:R-:W-:Y:S01]  /*8d30*/  UIADD3 UR37, UR37, UR39, URZ ;  /* 0x0000002725257290 */ /* 0x000fe2000fffe03f */
[C---:B------:R-:W-:Y:S01]  /*8d40*/  IADD3 R186, R43.reuse, 0x3c0, RZ ;  /* 0x000003c02bba7810 */ /* 0x040fe20007ffe0ff */
[----:B------:R-:W-:Y:S01]  /*8d50*/  ULEA UR34, UP0, UR36, UR34, 0x3 ;  /* 0x0000002224227291 */ /* 0x000fe2000f80183f */
[C---:B0-----:R-:W-:Y:S01]  /*8d60*/  FMUL.FTZ R102, R12.reuse, R102 ;  /* 0x000000660c667220 */ /* 0x041fe20000410000 */
[----:B------:R-:W-:Y:S01]  /*8d70*/  IADD3 R188, R43, 0x3e0, RZ ;  /* 0x000003e02bbc7810 */ /* 0x000fe20007ffe0ff */
[----:B------:R-:W-:Y:S02]  /*8d80*/  FMUL.FTZ R101, R12, R101 ;  /* 0x000000650c657220 */ /* 0x000fe40000410000 */
[----:B------:R-:W0:Y:S01]  /*8d90*/  MUFU.EX2 R11, R11 ;  /* 0x0000000b000b7308 */ /* 0x000e220000000800 */
[C---:B-1----:R-:W-:Y:S02]  /*8da0*/  FMUL.FTZ R88, R6.reuse, R88 ;  /* 0x0000005806587220 */ /* 0x042fe40000410000 */
[----:B------:R-:W-:-:S02]  /*8db0*/  FMUL.FTZ R87, R6, R87 ;  /* 0x0000005706577220 */ /* 0x000fc40000410000 */
[----:B------:R-:W-:Y:S02]  /*8dc0*/  FMUL.FTZ R6, R130, UR43 ;  /* 0x0000002b82067c20 */ /* 0x000fe40008410000 */
[----:B------:R-:W-:Y:S01]  /*8dd0*/  FFMA.FTZ R12, R108, R7, -R8 ;  /* 0x000000076c0c7223 */ /* 0x000fe20000010808 */
[----:B------:R-:W1:Y:S01]  /*8de0*/  MUFU.EX2 R14, R14 ;  /* 0x0000000e000e7308 */ /* 0x000e620000000800 */
[----:B------:R-:W-:Y:S01]  /*8df0*/  MOV R8, UR38 ;  /* 0x0000002600087c02 */ /* 0x000fe20008000f00 */
[----:B------:R-:W-:Y:S01]  /*8e00*/  ULEA.HI.X UR35, UR36, UR35, UR37, 0x3, UP0 ;  /* 0x0000002324237291 */ /* 0x000fe200080f1c25 */
[-C--:B------:R-:W-:Y:S01]  /*8e10*/  LEA.HI.SX32 R38, R156, R43.reuse, 0x1b ;  /* 0x0000002b9c267211 */ /* 0x080fe200078fdaff */
[----:B------:R0:W-:Y:S01]  /*8e20*/  STS.U16 [R19+0x700], R34 ;  /* 0x0007002213007388 */ /* 0x0001e20000000400 */
[----:B------:R-:W-:Y:S01]  /*8e30*/  LEA.HI.SX32 R41, R186, R43, 0x1b ;  /* 0x0000002bba297211 */ /* 0x000fe200078fdaff */
[C---:B--2---:R-:W-:Y:S01]  /*8e40*/  FMUL.FTZ R122, R4.reuse, R122 ;  /* 0x0000007a047a7220 */ /* 0x044fe20000410000 */
[----:B------:R-:W-:Y:S01]  /*8e50*/  LEA R0, R147, R0, 0x5 ;  /* 0x0000000093007211 */ /* 0x000fe200078e28ff */
[----:B------:R-:W-:Y:S01]  /*8e60*/  FMUL.FTZ R123, R4, R123 ;  /* 0x0000007b047b7220 */ /* 0x000fe20000410000 */
[----:B------:R-:W-:Y:S01]  /*8e70*/  LEA.HI.SX32 R43, R188, R43, 0x1b ;  /* 0x0000002bbc2b7211 */ /* 0x000fe200078fdaff */
[----:B------:R-:W-:Y:S01]  /*8e80*/  FMUL.FTZ R47, R132, UR43 ;  /* 0x0000002b842f7c20 */ /* 0x000fe20008410000 */
[----:B------:R-:W-:Y:S01]  /*8e90*/  LEA R4, R8, UR7, 0x8 ;  /* 0x0000000708047c11 */ /* 0x000fe2000f8e40ff */
[----:B0-----:R-:W-:Y:S01]  /*8ea0*/  FMUL.RZ R19, R6, 0.15915493667125701904 ;  /* 0x3e22f98306137820 */ /* 0x001fe2000040c000 */
[----:B------:R-:W-:Y:S01]  /*8eb0*/  SHF.L.U32 R38, R38, 0x1, RZ ;  /* 0x0000000126267819 */ /* 0x000fe200000006ff */
[----:B------:R-:W-:Y:S01]  /*8ec0*/  FMUL.FTZ R6, R9, R132 ;  /* 0x0000008409067220 */ /* 0x000fe20000410000 */
[----:B------:R-:W-:Y:S01]  /*8ed0*/  @P1 IADD3 R4, R148, 0x200, RZ ;  /* 0x0000020094041810 */ /* 0x000fe20007ffe0ff */
[C---:B---3--:R-:W-:Y:S01]  /*8ee0*/  FMUL.FTZ R106, R10.reuse, R106 ;  /* 0x0000006a0a6a7220 */ /* 0x048fe20000410000 */
[----:B------:R-:W-:Y:S01]  /*8ef0*/  SHF.L.U32 R41, R41, 0x1, RZ ;  /* 0x0000000129297819 */ /* 0x000fe200000006ff */
[----:B------:R-:W-:Y:S01]  /*8f00*/  FMUL.FTZ R105, R10, R105 ;  /* 0x000000690a697220 */ /* 0x000fe20000410000 */
[----:B------:R-:W-:Y:S01]  /*8f10*/  LEA.HI.SX32 R0, R0, R0, 0x1b ;  /* 0x0000000000007211 */ /* 0x000fe200078fdaff */
[C---:B----4-:R-:W-:Y:S01]  /*8f20*/  FMUL.FTZ R86, R5.reuse, R86 ;  /* 0x0000005605567220 */ /* 0x050fe20000410000 */
[----:B------:R-:W-:Y:S01]  /*8f30*/  MOV R2, UR34 ;  /* 0x0000002200027c02 */ /* 0x000fe20008000f00 */
[----:B------:R-:W-:Y:S01]  /*8f40*/  FMUL.FTZ R85, R5, R85 ;  /* 0x0000005505557220 */ /* 0x000fe20000410000 */
[----:B------:R-:W-:Y:S01]  /*8f50*/  MOV R3, UR35 ;  /* 0x0000002300037c02 */ /* 0x000fe20008000f00 */
[----:B------:R-:W-:Y:S01]  /*8f60*/  FMUL.FTZ R10, R107, R7 ;  /* 0x000000076b0a7220 */ /* 0x000fe20000410000 */
[----:B------:R-:W-:Y:S01]  /*8f70*/  SHF.L.U32 R16, R43, 0x1, RZ ;  /* 0x000000012b107819 */ /* 0x000fe200000006ff */
[----:B------:R0:W2:Y:S01]  /*8f80*/  MUFU.EX2 R5, R6 ;  /* 0x0000000600057308 */ /* 0x0000a20000000800 */
[----:B------:R-:W-:Y:S01]  /*8f90*/  FMUL.RZ R47, R47, 0.15915493667125701904 ;  /* 0x3e22f9832f2f7820 */ /* 0x000fe2000040c000 */
[----:B------:R-:W-:Y:S01]  /*8fa0*/  SHF.L.U32 R17, R4, 0x3, RZ ;  /* 0x0000000304117819 */ /* 0x000fe200000006ff */
[----:B------:R-:W-:Y:S01]  /*8fb0*/  FMUL.FTZ R7, R9, R131 ;  /* 0x0000008309077220 */ /* 0x000fe20000410000 */
[----:B------:R-:W-:Y:S01]  /*8fc0*/  STS.U16 [R38+0x740], R37 ;  /* 0x0007402526007388 */ /* 0x000fe20000000400 */
[----:B------:R-:W-:Y:S01]  /*8fd0*/  SHF.L.U32 R4, R0, 0x1, RZ ;  /* 0x0000000100047819 */ /* 0x000fe200000006ff */
[----:B------:R-:W-:-:S02]  /*8fe0*/  FMUL.FTZ R104, R11, R104 ;  /* 0x000000680b687220 */ /* 0x000fc40000410000 */
[----:B------:R-:W5:Y:S01]  /*8ff0*/  LDG.E.64 R2, [R2.64] ;  /* 0x0000002002027981 */ /* 0x000f62000c1e1b00 */
[----:B0-----:R-:W-:-:S03]  /*9000*/  FMUL.FTZ R6, R9, R130 ;  /* 0x0000008209067220 */ /* 0x001fc60000410000 */
[----:B------:R-:W-:Y:S01]  /*9010*/  STS.U16 [R41+0x780], R36 ;  /* 0x0007802429007388 */ /* 0x000fe20000000400 */
[----:B------:R-:W-:Y:S01]  /*9020*/  FMUL.FTZ R103, R11, R103 ;  /* 0x000000670b677220 */ /* 0x000fe20000410000 */
[----:B------:R-:W0:Y:S02]  /*9030*/  MUFU.SIN R83, R47 ;  /* 0x0000002f00537308 */ /* 0x000e240000000400 */
[----:B------:R3:W-:Y:S01]  /*9040*/  STS.U16 [R16+0x7c0], R35 ;  /* 0x0007c02310007388 */ /* 0x0007e20000000400 */
[----:B-1----:R-:W-:Y:S01]  /*9050*/  FMUL.FTZ R98, R14, R98 ;  /* 0x000000620e627220 */ /* 0x002fe20000410000 */
[----:B------:R-:W-:-:S06]  /*9060*/  NOP ;  /* 0x0000000000007918 */ /* 0x000fcc0000000000 */
[----:B------:R-:W1:Y:S01]  /*9070*/  MUFU.COS R84, R47 ;  /* 0x0000002f00547308 */ /* 0x000e620000000000 */
[----:B------:R-:W-:Y:S01]  /*9080*/  FMUL.FTZ R97, R14, R97 ;  /* 0x000000610e617220 */ /* 0x000fe20000410000 */
[----:B------:R4:W0:Y:S01]  /*9090*/  LDS.U16 R54, [R4] ;  /* 0x0000000004367984 */ /* 0x0008220000000400 */
[----:B---3--:R-:W-:-:S03]  /*90a0*/  FFMA.FTZ R16, R108, R13, R10 ;  /* 0x0000000d6c107223 */ /* 0x008fc6000001000a */
[----:B------:R4:W3:Y:S02]  /*90b0*/  LDS.U16 R56, [R4+0x2] ;  /* 0x0000020004387984 */ /* 0x0008e40000000400 */
[----:B------:R-:W0:Y:S02]  /*90c0*/  MUFU.SIN R81, R46 ;  /* 0x0000002e00517308 */ /* 0x000e240000000400 */
[----:B------:R4:W0:Y:S04]  /*90d0*/  LDS.U16 R53, [R4+0x4] ;  /* 0x0000040004357984 */ /* 0x0008280000000400 */
[----:B------:R4:W0:Y:S02]  /*90e0*/  LDS.U16 R55, [R4+0x6] ;  /* 0x0000060004377984 */ /* 0x0008240000000400 */
[----:B------:R1:W0:Y:S02]  /*90f0*/  MUFU.COS R11, R46 ;  /* 0x0000002e000b7308 */ /* 0x0002240000000000 */
[----:B------:R4:W0:Y:S04]  /*9100*/  LDS.U16 R48, [R4+0xa] ;  /* 0x00000a0004307984 */ /* 0x0008280000000400 */
[----:B------:R4:W0:Y:S02]  /*9110*/  LDS.U16 R45, [R4+0xc] ;  /* 0x00000c00042d7984 */ /* 0x0008240000000400 */
[----:B------:R-:W0:Y:S02]  /*9120*/  MUFU.EX2 R10, R7 ;  /* 0x00000007000a7308 */ /* 0x000e240000000800 */
[----:B-1----:R4:W1:Y:S04]  /*9130*/  LDS.U16 R46, [R4+0x8] ;  /* 0x00000800042e7984 */ /* 0x0028680000000400 */
[----:B------:R4:W0:Y:S02]  /*9140*/  LDS.U16 R47, [R4+0xe] ;  /* 0x00000e00042f7984 */ /* 0x0008240000000400 */
[----:B------:R0:W0:Y:S02]  /*9150*/  MUFU.EX2 R59, R6 ;  /* 0x00000006003b7308 */ /* 0x0000240000000800 */
        /* <DEDUP_REMOVED lines=26> */
[----:B------:R-:W-:-:S13]  /*9300*/  ISETP.NE.AND P0, PT, R148, 0x7f, PT ;  /* 0x0000007f9400780c */ /* 0x000fda0003f05270 */
[----:B------:R4:W0:Y:S01]  /*9310*/  @P0 LDS.64 R94, [R148.X8+0x8788] ;  /* 0x00878800945e0984 */ /* 0x0008220000008a00 */
[----:B------:R4:W0:Y:S01]  /*9320*/  MUFU.COS R80, R19 ;  /* 0x0000001300507308 */ /* 0x0008220000000000 */
[----:B------:R-:W-:Y:S01]  /*9330*/  HADD2.F32 R199, -RZ, R215.H0_H0 ;  /* 0x200000d7ffc77230 */ /* 0x000fe20000004100 */
[----:B------:R-:W-:Y:S04]  /*9340*/  BSSY B0, `(.L_x_783) ;  /* 0x000000f000007945 */ /* 0x000fe80003800000 */
        /* <DEDUP_REMOVED lines=14> */
.L_x_784:
[----:B-123--:R-:W-:Y:S05]  /*9430*/  BSYNC B0 ;  /* 0x0000000000007941 */ /* 0x00efea0003800000 */
.L_x_783:
[----:B------:R-:W-:Y:S01]  /*9440*/  FADD.FTZ R16, RZ, R16 ;  /* 0x00000010ff107221 */ /* 0x000fe20000010000 */
[----:B------:R-:W-:Y:S01]  /*9450*/  HADD2.F32 R198, -RZ, R185.H0_H0 ;  /* 0x200000b9ffc67230 */ /* 0x000fe20000004100 */
[----:B------:R-:W-:Y:S01]  /*9460*/  FADD.FTZ R12, R199, R12 ;  /* 0x0000000cc70c7221 */ /* 0x000fe20000010000 */
[----:B------:R-:W-:Y:S01]  /*9470*/  UISETP.GE.AND UP0, UPT, UR24, 0x2, UPT ;  /* 0x000000021800788c */ /* 0x000fe2000bf06270 */
[C---:B------:R-:W-:Y:S01]  /*9480*/  FMUL.FTZ R84, R5.reuse, R84 ;  /* 0x0000005405547220 */ /* 0x040fe20000410000 */
[----:B0---4-:R-:W0:Y:S01]  /*9490*/  MUFU.SIN R4, R19 ;  /* 0x0000001300047308 */ /* 0x011e220000000400 */
[----:B------:R-:W-:Y:S01]  /*94a0*/  FMUL.FTZ R83, R5, R83 ;  /* 0x0000005305537220 */ /* 0x000fe20000410000 */
[----:B------:R-:W-:Y:S01]  /*94b0*/  HADD2.F32 R197, -RZ, R184.H0_H0 ;  /* 0x200000b8ffc57230 */ /* 0x000fe20000004100 */
[C---:B------:R-:W-:Y:S01]  /*94c0*/  FMUL.FTZ R5, R105.reuse, R16 ;  /* 0x0000001069057220 */ /* 0x040fe20000410000 */
[----:B------:R-:W-:Y:S01]  /*94d0*/  PLOP3.LUT P0, PT, PT, PT, UP0, 0x80, 0x0 ;  /* 0x000000000000781c */ /* 0x000fe20003f0f008 */
[-C--:B------:R-:W-:Y:S01]  /*94e0*/  FMUL.FTZ R17, R105, R12.reuse ;  /* 0x0000000c69117220 */ /* 0x080fe20000410000 */
[----:B------:R-:W-:Y:S01]  /*94f0*/  HADD2.F32 R196, -RZ, R183.H0_H0 ;  /* 0x200000b7ffc47230 */ /* 0x000fe20000004100 */
[----:B------:R-:W-:Y:S01]  /*9500*/  FFMA.FTZ R5, R106, R12, -R5 ;  /* 0x0000000c6a057223 */ /* 0x000fe20000010805 */
[----:B------:R-:W-:Y:S01]  /*9510*/  ISETP.NE.OR P0, PT, R238, RZ, !P0 ;  /* 0x000000ffee00720c */ /* 0x000fe20004705670 */
[----:B------:R-:W-:Y:S01]  /*9520*/  FMUL.FTZ R198, R198, R141 ;  /* 0x0000008dc6c67220 */ /* 0x000fe20000410000 */
[----:B------:R-:W-:Y:S01]  /*9530*/  HFMA2.MMA R60, -RZ, RZ, 1.875, 0 ;  /* 0x3f800000ff3c7435 */ /* 0x000fe200000001ff */
[----:B------:R-:W-:Y:S01]  /*9540*/  FFMA.FTZ R17, R106, R16, R17 ;  /* 0x000000106a117223 */ /* 0x000fe20000010011 */
[----:B------:R-:W-:Y:S01]  /*9550*/  MOV R16, c[0x0][0x16c] ;  /* 0x00005b0000107a02 */ /* 0x000fe20000000f00 */
[C---:B------:R-:W-:Y:S01]  /*9560*/  FMUL.FTZ R82, R10.reuse, R11 ;  /* 0x0000000b0a527220 */ /* 0x040fe20000410000 */
[----:B------:R-:W-:Y:S01]  /*9570*/  MOV R61, RZ ;  /* 0x000000ff003d7202 */ /* 0x000fe20000000f00 */
[----:B------:R-:W-:Y:S01]  /*9580*/  FMUL.FTZ R81, R10, R81 ;  /* 0x000000510a517220 */ /* 0x000fe20000410000 */
[----:B------:R-:W-:Y:S01]  /*9590*/  CS2R R62, SRZ ;  /* 0x00000000003e7805 */ /* 0x000fe2000001ff00 */
        /* <DEDUP_REMOVED lines=12> */
[----:B------:R-:W-:Y:S02]  /*9660*/  FMUL.FTZ R17, R101, R10 ;  /* 0x0000000a65117220 */ /* 0x000fe40000410000 */
[C---:B------:R-:W-:Y:S02]  /*9670*/  FMUL.FTZ R80, R59.reuse, R80 ;  /* 0x000000503b507220 */ /* 0x040fe40000410000 */
[----:B0-----:R-:W-:Y:S01]  /*9680*/  FMUL.FTZ R59, R59, R4 ;  /* 0x000000043b3b7220 */ /* 0x001fe20000410000 */
[----:B------:R-:W-:Y:S01]  /*9690*/  HFMA2.MMA R4, -RZ, RZ, 0, 9.5367431640625e-07 ;  /* 0x00000010ff047435 */ /* 0x000fe200000001ff */
[----:B------:R-:W-:-:S02]  /*96a0*/  FFMA.FTZ R19, R102, R10, -R11 ;  /* 0x0000000a66137223 */ /* 0x000fc4000001080b */
[-C--:B------:R-:W-:Y:S02]  /*96b0*/  FMUL.FTZ R11, R123, R109.reuse ;  /* 0x0000006d7b0b7220 */ /* 0x080fe40000410000 */
[----:B------:R-:W-:Y:S02]  /*96c0*/  FFMA.FTZ R17, R102, R12, R17 ;  /* 0x0000000c66117223 */ /* 0x000fe40000010011 */
[----:B------:R-:W-:Y:S02]  /*96d0*/  @!P0 IMAD R5, R5, R16, UR7 ;  /* 0x0000000705058e24 */ /* 0x000fe4000f8e0210 */
[C---:B------:R-:W-:Y:S02]  /*96e0*/  FMUL.FTZ R10, R122.reuse, R109 ;  /* 0x0000006d7a0a7220 */ /* 0x040fe40000410000 */
[----:B------:R-:W-:Y:S02]  /*96f0*/  FFMA.FTZ R11, R122, R110, -R11 ;  /* 0x0000006e7a0b7223 */ /* 0x000fe4000001080b */
[----:B------:R-:W-:-:S02]  /*9700*/  FMUL.FTZ R196, R196, R139 ;  /* 0x0000008bc4c47220 */ /* 0x000fc40000410000 */
[----:B------:R-:W-:Y:S01]  /*9710*/  FADD.FTZ R16, RZ, R17 ;  /* 0x00000011ff107221 */ /* 0x000fe20000010000 */
[----:B------:R-:W-:Y:S01]  /*9720*/  HADD2.F32 R195, -RZ, R182.H0_H0 ;  /* 0x200000b6ffc37230 */ /* 0x000fe20000004100 */
[----:B------:R-:W-:Y:S02]  /*9730*/  FFMA.FTZ R10, R123, R110, R10 ;  /* 0x0000006e7b0a7223 */ /* 0x000fe4000001000a */
[----:B------:R-:W-:Y:S02]  /*9740*/  FMUL.FTZ R17, R107, R11 ;  /* 0x0000000b6b117220 */ /* 0x000fe40000410000 */
[----:B------:R-:W-:Y:S02]  /*9750*/  FADD.FTZ R19, R196, R19 ;  /* 0x00000013c4137221 */ /* 0x000fe40000010000 */
[----:B------:R-:W-:Y:S02]  /*9760*/  FMUL.FTZ R20, R99, R16 ;  /* 0x0000001063147220 */ /* 0x000fe40000410000 */
[----:B------:R-:W-:-:S04]  /*9770*/  @!P0 IMAD.WIDE R4, R5, R4, UR40 ;  /* 0x0000002805048e25 */ /* 0x000fc8000f8e0204 */
[-C--:B------:R-:W-:Y:S01]  /*9780*/  FMUL.FTZ R12, R107, R10.reuse ;  /* 0x0000000a6b0c7220 */ /* 0x080fe20000410000 */
[----:B------:R0:W5:Y:S01]  /*9790*/  @!P0 LDG.E.128 R60, [R4.64] ;  /* 0x00000020043c8981 */ /* 0x000162000c1e1d00 */
[----:B------:R-:W-:Y:S01]  /*97a0*/  FFMA.FTZ R17, R108, R10, R17 ;  /* 0x0000000a6c117223 */ /* 0x000fe20000010011 */
[----:B------:R-:W-:Y:S01]  /*97b0*/  HADD2.F32 R194, -RZ, R181.H0_H0 ;  /* 0x200000b5ffc27230 */ /* 0x000fe20000004100 */
[-C--:B------:R-:W-:Y:S01]  /*97c0*/  FFMA.FTZ R20, R100, R19.reuse, -R20 ;  /* 0x0000001364147223 */ /* 0x080fe20000010814 */
[----:B------:R-:W-:Y:S01]  /*97d0*/  HADD2.F32 R193, -RZ, R180.H0_H0 ;  /* 0x200000b4ffc17230 */ /* 0x000fe20000004100 */
[----:B------:R-:W-:Y:S01]  /*97e0*/  FMUL.FTZ R19, R99, R19 ;  /* 0x0000001363137220 */ /* 0x000fe20000410000 */
[----:B------:R-:W-:Y:S01]  /*97f0*/  HADD2.F32 R192, -RZ, R179.H0_H0 ;  /* 0x200000b3ffc07230 */ /* 0x000fe20000004100 */
[----:B------:R-:W-:Y:S01]  /*9800*/  FMUL.FTZ R195, R195, R138 ;  /* 0x0000008ac3c37220 */ /* 0x000fe20000410000 */
[----:B------:R-:W-:Y:S01]  /*9810*/  HADD2.F32 R191, -RZ, R178.H0_H0 ;  /* 0x200000b2ffbf7230 */ /* 0x000fe20000004100 */
[----:B------:R-:W-:Y:S01]  /*9820*/  FFMA.FTZ R12, R108, R11, -R12 ;  /* 0x0000000b6c0c7223 */ /* 0x000fe2000001080c */
[----:B------:R-:W-:Y:S01]  /*9830*/  HADD2.F32 R190, -RZ, R177.H0_H0 ;  /* 0x200000b1ffbe7230 */ /* 0x000fe20000004100 */
[-C--:B0-----:R-:W-:Y:S01]  /*9840*/  FMUL.FTZ R5, R105, R17.reuse ;  /* 0x0000001169057220 */ /* 0x081fe20000410000 */
[----:B------:R-:W-:Y:S01]  /*9850*/  HADD2.F32 R189, -RZ, R176.H0_H0 ;  /* 0x200000b0ffbd7230 */ /* 0x000fe20000004100 */
[----:B------:R-:W-:Y:S01]  /*9860*/  FFMA.FTZ R19, R100, R16, R19 ;  /* 0x0000001064137223 */ /* 0x000fe20000010013 */
[----:B------:R-:W-:Y:S01]  /*9870*/  HADD2.F32 R188, -RZ, R174.H0_H0 ;  /* 0x200000aeffbc7230 */ /* 0x000fe20000004100 */
[----:B------:R-:W-:Y:S01]  /*9880*/  FADD.FTZ R20, R195, R20 ;  /* 0x00000014c3147221 */ /* 0x000fe20000010000 */
[----:B-----5:R-:W0:Y:S01]  /*9890*/  R2UR UR35, R3 ;  /* 0x00000000032373c2 */ /* 0x020e2200000e0000 */
[-C--:B------:R-:W-:Y:S01]  /*98a0*/  FMUL.FTZ R4, R105, R12.reuse ;  /* 0x0000000c69047220 */ /* 0x080fe20000410000 */
[----:B------:R-:W-:Y:S01]  /*98b0*/  HADD2.F32 R55, -RZ, R55.H0_H0 ;  /* 0x20000037ff377230 */ /* 0x000fe20000004100 */
[C---:B------:R-:W-:Y:S01]  /*98c0*/  FFMA.FTZ R5, R106.reuse, R12, -R5 ;  /* 0x0000000c6a057223 */ /* 0x040fe20000010805 */
[----:B------:R-:W-:Y:S01]  /*98d0*/  HADD2.F32 R53, -RZ, R53.H0_H0 ;  /* 0x20000035ff357230 */ /* 0x000fe20000004100 */
[----:B------:R-:W-:Y:S01]  /*98e0*/  FADD.FTZ R19, RZ, R19 ;  /* 0x00000013ff137221 */ /* 0x000fe20000010000 */
[----:B------:R-:W-:Y:S01]  /*98f0*/  HADD2.F32 R47, -RZ, R47.H0_H0 ;  /* 0x2000002fff2f7230 */ /* 0x000fe20000004100 */
[----:B------:R-:W-:Y:S01]  /*9900*/  FMUL.FTZ R10, R97, R20 ;  /* 0x00000014610a7220 */ /* 0x000fe20000410000 */
[----:B------:R-:W1:Y:S01]  /*9910*/  R2UR UR34, R2 ;  /* 0x00000000022273c2 */ /* 0x000e6200000e0000 */
        /* <DEDUP_REMOVED lines=47> */
[----:B------:R-:W-:Y:S01]  /*9c10*/  HADD2.F32 R8, -RZ, R8.H0_H0 ;  /* 0x20000008ff087230 */ /* 0x000fe20000004100 */
[----:B------:R-:W-:Y:S01]  /*9c20*/  FMUL.FTZ R11, R99, R5 ;  /* 0x00000005630b7220 */ /* 0x000fe20000410000 */
[----:B------:R-:W-:Y:S01]  /*9c30*/  HADD2.F32 R7, -RZ, R7.H0_H0 ;  /* 0x20000007ff077230 */ /* 0x000fe20000004100 */
[-C--:B------:R-:W-:Y:S01]  /*9c40*/  FMUL.FTZ R17, R89, R19.reuse ;  /* 0x0000001359117220 */ /* 0x080fe20000410000 */
[----:B------:R-:W-:Y:S01]  /*9c50*/  HADD2.F32 R6, -RZ, R6.H0_H0 ;  /* 0x20000006ff067230 */ /* 0x000fe20000004100 */
[----:B------:R-:W-:Y:S01]  /*9c60*/  FFMA.FTZ R16, R90, R19, R16 ;  /* 0x000000135a107223 */ /* 0x000fe20000010010 */
[----:B------:R-:W-:Y:S01]  /*9c70*/  LEA.HI R235, R148, R148, RZ, 0x1e ;  /* 0x0000009494eb7211 */ /* 0x000fe200078ff0ff */
[----:B------:R-:W-:Y:S01]  /*9c80*/  FFMA.FTZ R10, R100, R5, -R10 ;  /* 0x00000005640a7223 */ /* 0x000fe2000001080a */
[----:B------:R-:W-:Y:S01]  /*9c90*/  ISETP.GT.U32.AND P0, PT, R148, 0x1f, PT ;  /* 0x0000001f9400780c */ /* 0x000fe20003f04070 */
[----:B------:R-:W-:Y:S01]  /*9ca0*/  FFMA.FTZ R11, R100, R4, R11 ;  /* 0x00000004640b7223 */ /* 0x000fe2000001000b */
[----:B------:R-:W-:Y:S01]  /*9cb0*/  HADD2.F32 R149, -RZ, R149.H0_H0 ;  /* 0x20000095ff957230 */ /* 0x000fe20000004100 */
[----:B------:R-:W-:Y:S01]  /*9cc0*/  FFMA.FTZ R17, R90, R12, -R17 ;  /* 0x0000000c5a117223 */ /* 0x000fe20000010811 */
[----:B------:R-:W-:Y:S01]  /*9cd0*/  HADD2.F32 R150, -RZ, R150.H0_H0 ;  /* 0x20000096ff967230 */ /* 0x000fe20000004100 */
[----:B------:R-:W-:Y:S01]  /*9ce0*/  FMUL.FTZ R192, R192, R135 ;  /* 0x00000087c0c07220 */ /* 0x000fe20000410000 */
[----:B------:R-:W-:Y:S01]  /*9cf0*/  HADD2.F32 R151, -RZ, R151.H0_H0 ;  /* 0x20000097ff977230 */ /* 0x000fe20000004100 */
[----:B------:R-:W-:Y:S01]  /*9d00*/  FADD.FTZ R16, RZ, R16 ;  /* 0x00000010ff107221 */ /* 0x000fe20000010000 */
[----:B------:R-:W-:Y:S01]  /*9d10*/  HADD2.F32 R152, -RZ, R152.H0_H0 ;  /* 0x20000098ff987230 */ /* 0x000fe20000004100 */
[C---:B------:R-:W-:Y:S01]  /*9d20*/  FMUL.FTZ R12, R97.reuse, R10 ;  /* 0x0000000a610c7220 */ /* 0x040fe20000410000 */
[----:B------:R-:W-:Y:S01]  /*9d30*/  BSSY B0, `(.L_x_785) ;  /* 0x0000194000007945 */ /* 0x000fe20003800000 */
[----:B------:R-:W-:-:S02]  /*9d40*/  FMUL.FTZ R5, R97, R11 ;  /* 0x0000000b61057220 */ /* 0x000fc40000410000 */
[----:B------:R-:W-:Y:S02]  /*9d50*/  FADD.FTZ R17, R192, R17 ;  /* 0x00000011c0117221 */ /* 0x000fe40000010000 */
[----:B------:R-:W-:Y:S02]  /*9d60*/  FMUL.FTZ R19, R87, R16 ;  /* 0x0000001057137220 */ /* 0x000fe40000410000 */
[----:B------:R-:W-:Y:S02]  /*9d70*/  FMUL.FTZ R4, R129, UR43 ;  /* 0x0000002b81047c20 */ /* 0x000fe40008410000 */
[C---:B------:R-:W-:Y:S02]  /*9d80*/  FFMA.FTZ R12, R98.reuse, R11, R12 ;  /* 0x0000000b620c7223 */ /* 0x040fe4000001000c */
[----:B------:R-:W-:Y:S02]  /*9d90*/  FFMA.FTZ R5, R98, R10, -R5 ;  /* 0x0000000a62057223 */ /* 0x000fe40000010805 */
[----:B------:R-:W-:-:S02]  /*9da0*/  FFMA.FTZ R10, R88, R17, -R19 ;  /* 0x00000011580a7223 */ /* 0x000fc40000010813 */
[----:B------:R-:W-:Y:S02]  /*9db0*/  FMUL.RZ R20, R4, 0.15915493667125701904 ;  /* 0x3e22f98304147820 */ /* 0x000fe4000040c000 */
[----:B------:R-:W-:Y:S02]  /*9dc0*/  FMUL.FTZ R17, R87, R17 ;  /* 0x0000001157117220 */ /* 0x000fe40000410000 */
[----:B------:R-:W-:Y:S01]  /*9dd0*/  FMUL.FTZ R4, R91, R12 ;  /* 0x0000000c5b047220 */ /* 0x000fe20000410000 */
[----:B------:R-:W-:Y:S01]  /*9de0*/  MUFU.COS R58, R20 ;  /* 0x00000014003a7308 */ /* 0x000fe20000000000 */
        /* <DEDUP_REMOVED lines=8> */
[----:B------:R-:W-:-:S02]  /*9e70*/  FMUL.FTZ R12, R85, R10 ;  /* 0x0000000a550c7220 */ /* 0x000fc40000410000 */
[----:B------:R-:W-:Y:S02]  /*9e80*/  FMUL.FTZ R9, R9, R129 ;  /* 0x0000008109097220 */ /* 0x000fe40000410000 */
[C---:B------:R-:W-:Y:S02]  /*9e90*/  FMUL.FTZ R11, R89.reuse, R5 ;  /* 0x00000005590b7220 */ /* 0x040fe40000410000 */
[C---:B------:R-:W-:Y:S02]  /*9ea0*/  FFMA.FTZ R19, R86.reuse, R10, -R19 ;  /* 0x0000000a56137223 */ /* 0x040fe40000010813 */
[----:B------:R-:W-:Y:S01]  /*9eb0*/  FFMA.FTZ R12, R86, R17, R12 ;  /* 0x00000011560c7223 */ /* 0x000fe2000001000c */
[----:B------:R-:W-:Y:S01]  /*9ec0*/  MUFU.EX2 R9, R9 ;  /* 0x0000000900097308 */ /* 0x000fe20000000800 */
[-C--:B------:R-:W-:Y:S02]  /*9ed0*/  FMUL.FTZ R10, R89, R4.reuse ;  /* 0x00000004590a7220 */ /* 0x080fe40000410000 */
[----:B------:R-:W-:-:S02]  /*9ee0*/  FFMA.FTZ R11, R90, R4, -R11 ;  /* 0x000000045a0b7223 */ /* 0x000fc4000001080b */
[----:B------:R-:W-:Y:S02]  /*9ef0*/  FMUL.FTZ R190, R190, R133 ;  /* 0x00000085bebe7220 */ /* 0x000fe40000410000 */
[----:B------:R-:W-:Y:S01]  /*9f00*/  FADD.FTZ R12, RZ, R12 ;  /* 0x0000000cff0c7221 */ /* 0x000fe20000010000 */
[----:B------:R-:W2:Y:S01]  /*9f10*/  MUFU.SIN R4, R20 ;  /* 0x0000001400047308 */ /* 0x000ea20000000400 */
[----:B------:R-:W-:Y:S02]  /*9f20*/  FFMA.FTZ R10, R90, R5, R10 ;  /* 0x000000055a0a7223 */ /* 0x000fe4000001000a */
[----:B------:R-:W-:Y:S02]  /*9f30*/  FADD.FTZ R19, R190, R19 ;  /* 0x00000013be137221 */ /* 0x000fe40000010000 */
[----:B------:R-:W-:Y:S02]  /*9f40*/  FMUL.FTZ R16, R83, R12 ;  /* 0x0000000c53107220 */ /* 0x000fe40000410000 */
[----:B------:R-:W-:-:S02]  /*9f50*/  FMUL.FTZ R5, R87, R10 ;  /* 0x0000000a57057220 */ /* 0x000fc40000410000 */
[----:B------:R-:W-:Y:S02]  /*9f60*/  FMUL.FTZ R25, R83, R19 ;  /* 0x0000001353197220 */ /* 0x000fe40000410000 */
[----:B------:R-:W-:Y:S02]  /*9f70*/  FMUL.FTZ R17, R87, R11 ;  /* 0x0000000b57117220 */ /* 0x000fe40000410000 */
[----:B------:R-:W-:Y:S02]  /*9f80*/  FFMA.FTZ R16, R84, R19, -R16 ;  /* 0x0000001354107223 */ /* 0x000fe40000010810 */
[----:B------:R-:W-:Y:S02]  /*9f90*/  FMUL.FTZ R189, R189, R132 ;  /* 0x00000084bdbd7220 */ /* 0x000fe40000410000 */
[----:B------:R-:W-:Y:S02]  /*9fa0*/  FFMA.FTZ R5, R88, R11, -R5 ;  /* 0x0000000b58057223 */ /* 0x000fe40000010805 */
        /* <DEDUP_REMOVED lines=13> */
[----:B------:R-:W-:Y:S02]  /*a080*/  FFMA.FTZ R9, R82, R16, -R9 ;  /* 0x0000001052097223 */ /* 0x000fe40000010809 */
        /* <DEDUP_REMOVED lines=17> */
[C---:B0-----:R-:W-:Y:S02]  /*a1a0*/  FMUL.FTZ R4, R55.reuse, UR35 ;  /* 0x0000002337047c20 */ /* 0x041fe40008410000 */
[----:B-1----:R-:W-:Y:S02]  /*a1b0*/  FMUL.FTZ R10, R55, UR34 ;  /* 0x00000022370a7c20 */ /* 0x002fe40008410000 */
        /* <DEDUP_REMOVED lines=11> */
[C---:B------:R-:W-:Y:S02]  /*a270*/  FFMA.FTZ R4, R45.reuse, UR34, -R4 ;  /* 0x000000222d047c23 */ /* 0x040fe40008010804 */
        /* <DEDUP_REMOVED lines=63> */
[----:B------:R-:W-:-:S02]  /*a670*/  FMUL.FTZ R4, R18, UR34 ;  /* 0x0000002212047c20 */ /* 0x000fc40008410000 */
[----:B------:R-:W-:Y:S02]  /*a680*/  FMUL.FTZ R17, R16, R17 ;  /* 0x0000001110117220 */ /* 0x000fe40000410000 */
[----:B------:R-:W-:Y:S02]  /*a690*/  FADD.FTZ R11, R116, R116 ;  /* 0x00000074740b7221 */ /* 0x000fe40000010000 */
[----:B------:R-:W-:Y:S02]  /*a6a0*/  FFMA.FTZ R2, R15, UR34, -R2 ;  /* 0x000000220f027c23 */ /* 0x000fe40008010802 */
[----:B------:R-:W-:Y:S02]  /*a6b0*/  FMUL.FTZ R16, R16, R5 ;  /* 0x0000000510107220 */ /* 0x000fe40000410000 */
[C---:B------:R-:W-:Y:S02]  /*a6c0*/  FMUL.FTZ R10, R14.reuse, UR35 ;  /* 0x000000230e0a7c20 */ /* 0x040fe40008410000 */
[----:B------:R-:W-:-:S02]  /*a6d0*/  FMUL.FTZ R66, R14, UR34 ;  /* 0x000000220e427c20 */ /* 0x000fc40008410000 */
[----:B------:R-:W-:Y:S02]  /*a6e0*/  FMUL.FTZ R5, R57, R65 ;  /* 0x0000004139057220 */ /* 0x000fe40000410000 */
[----:B------:R-:W-:Y:S02]  /*a6f0*/  FFMA.FTZ R3, R58, R12, -R3 ;  /* 0x0000000c3a037223 */ /* 0x000fe40000010803 */
[----:B------:R-:W-:Y:S02]  /*a700*/  FFMA.FTZ R4, R15, UR35, R4 ;  /* 0x000000230f047c23 */ /* 0x000fe40008010004 */
[----:B------:R-:W-:Y:S02]  /*a710*/  FMUL.FTZ R12, R11, R2 ;  /* 0x000000020b0c7220 */ /* 0x000fe40000410000 */
[----:B------:R-:W-:Y:S02]  /*a720*/  FADD.FTZ R9, R115, R115 ;  /* 0x0000007373097221 */ /* 0x000fe40000010000 */
[----:B------:R-:W-:-:S02]  /*a730*/  FFMA.FTZ R10, R13, UR34, -R10 ;  /* 0x000000220d0a7c23 */ /* 0x000fc4000801080a */
[-C--:B------:R-:W-:Y:S02]  /*a740*/  FMUL.FTZ R2, R57, R64.reuse ;  /* 0x0000004039027220 */ /* 0x080fe40000410000 */
[----:B------:R-:W-:Y:S02]  /*a750*/  FFMA.FTZ R66, R13, UR35, R66 ;  /* 0x000000230d427c23 */ /* 0x000fe40008010042 */
[----:B------:R-:W-:Y:S01]  /*a760*/  FFMA.FTZ R64, R58, R64, -R5 ;  /* 0x000000403a407223 */ /* 0x000fe20000010805 */
[----:B------:R-:W-:Y:S01]  /*a770*/  HADD2.F32 R5, -RZ, R0.H0_H0 ;  /* 0x20000000ff057230 */ /* 0x000fe20000004100 */
[----:B------:R-:W-:Y:S02]  /*a780*/  FMUL.FTZ R11, R11, R4 ;  /* 0x000000040b0b7220 */ /* 0x000fe40000410000 */
        /* <DEDUP_REMOVED lines=74> */
.L_x_895:
        /* <DEDUP_REMOVED lines=10> */
[C---:B-1----:R-:W-:Y:S02]  /*acd0*/  FMUL.FTZ R66, R69.reuse, R68 ;  /* 0x0000004445427220 */ /* 0x042fe40000410000 */
[-C--:B----4-:R-:W-:Y:S02]  /*ace0*/  FMUL.FTZ R65, R69, R64.reuse ;  /* 0x0000004045417220 */ /* 0x090fe40000410000 */
[----:B------:R-:W-:Y:S02]  /*acf0*/  @P0 FADD.FTZ R79, R79, R70 ;  /* 0x000000464f4f0221 */ /* 0x000fe40000010000 */
[C---:B------:R-:W-:Y:S02]  /*ad00*/  FFMA.FTZ R64, R67.reuse, R64, R66 ;  /* 0x0000004043407223 */ /* 0x040fe40000010042 */
[----:B0-----:R-:W-:Y:S01]  /*ad10*/  @P0 FFMA.FTZ R67, R67, R68, -R65 ;  /* 0x0000004443430223 */ /* 0x001fe20000010841 */
[----:B------:R-:W0:Y:S02]  /*ad20*/  SHFL.UP PT, R70, R79, 0x2, RZ ;  /* 0x044000004f467989 */ /* 0x000e2400000e00ff */
[----:B------:R-:W-:-:S02]  /*ad30*/  FSEL R64, R69, R64, !P0 ;  /* 0x0000004045407208 */ /* 0x000fc40004000000 */
[----:B------:R-:W1:Y:S01]  /*ad40*/  SHFL.UP PT, R68, R78, 0x2, RZ ;  /* 0x044000004e447989 */ /* 0x000e6200000e00ff */
        /* <DEDUP_REMOVED lines=8> */
[----:B------:R-:W-:Y:S02]  /*add0*/  @P0 FADD.FTZ R79, R79, R70 ;  /* 0x000000464f4f0221 */ /* 0x000fe40000010000 */
[CC--:B--2---:R-:W-:Y:S02]  /*ade0*/  FMUL.FTZ R69, R64.reuse, R65.reuse ;  /* 0x0000004140457220 */ /* 0x0c4fe40000410000 */
[-C--:B---3--:R-:W-:Y:S01]  /*adf0*/  FMUL.FTZ R68, R64, R66.reuse ;  /* 0x0000004240447220 */ /* 0x088fe20000410000 */
[----:B------:R-:W0:Y:S01]  /*ae00*/  SHFL.UP PT, R70, R79, 0x4, RZ ;  /* 0x048000004f467989 */ /* 0x000e2200000e00ff */
        /* <DEDUP_REMOVED lines=9> */
[C---:B------:R-:W-:Y:S02]  /*aea0*/  FMUL.FTZ R71, R69.reuse, R68 ;  /* 0x0000004445477220 */ /* 0x040fe40000410000 */
[----:B------:R-:W-:Y:S02]  /*aeb0*/  @P0 FADD.FTZ R78, R78, R65 ;  /* 0x000000414e4e0221 */ /* 0x000fe40000010000 */
[----:B--2---:R-:W-:Y:S02]  /*aec0*/  FMUL.FTZ R65, R69, R64 ;  /* 0x0000004045417220 */ /* 0x004fe40000410000 */
[C---:B------:R-:W-:Y:S02]  /*aed0*/  FFMA.FTZ R70, R67.reuse, R70, R71 ;  /* 0x0000004643467223 */ /* 0x040fe40000010047 */
[----:B---3--:R-:W-:-:S02]  /*aee0*/  FFMA.FTZ R68, R67, R66, R65 ;  /* 0x0000004243447223 */ /* 0x008fc40000010041 */
[----:B------:R-:W-:Y:S02]  /*aef0*/  @P0 FADD.FTZ R79, R79, R70 ;  /* 0x000000464f4f0221 */ /* 0x000fe40000010000 */
[C---:B------:R-:W-:Y:S01]  /*af00*/  FMUL.FTZ R66, R69.reuse, R66 ;  /* 0x0000004245427220 */ /* 0x040fe20000410000 */
[----:B------:R-:W-:Y:S02]  /*af10*/  FSEL R68, R69, R68, !P0 ;  /* 0x0000004445447208 */ /* 0x000fe40004000000 */
[----:B------:R-:W0:Y:S01]  /*af20*/  SHFL.UP PT, R69, R79, 0x8, RZ ;  /* 0x050000004f457989 */ /* 0x000e2200000e00ff */
[----:B------:R-:W-:Y:S01]  /*af30*/  @P0 FFMA.FTZ R67, R67, R64, -R66 ;  /* 0x0000004043430223 */ /* 0x000fe20000010842 */
[----:B------:R-:W-:Y:S02]  /*af40*/  ISETP.GE.AND P0, PT, R147, 0x8, PT ;  /* 0x000000089300780c */ /* 0x000fe40003f06270 */
[----:B------:R-:W1:Y:S04]  /*af50*/  SHFL.UP PT, R66, R78, 0x8, RZ ;  /* 0x050000004e427989 */ /* 0x000e6800000e00ff */
[----:B------:R-:W2:Y:S04]  /*af60*/  SHFL.UP PT, R64, R67, 0x8, RZ ;  /* 0x0500000043407989 */ /* 0x000ea800000e00ff */
[----:B------:R-:W3:Y:S01]  /*af70*/  SHFL.UP PT, R65, R68, 0x8, RZ ;  /* 0x0500000044417989 */ /* 0x000ee200000e00ff */
[----:B0-----:R-:W-:-:S04]  /*af80*/  FMUL.FTZ R70, R68, R69 ;  /* 0x0000004544467220 */ /* 0x001fc80000410000 */
[CC--:B-1----:R-:W-:Y:S02]  /*af90*/  FFMA.FTZ R71, R67.reuse, R66.reuse, -R70 ;  /* 0x0000004243477223 */ /* 0x0c2fe40000010846 */
[C---:B------:R-:W-:Y:S02]  /*afa0*/  FMUL.FTZ R72, R68.reuse, R66 ;  /* 0x0000004244487220 */ /* 0x040fe40000410000 */
[C---:B--2---:R-:W-:Y:S02]  /*afb0*/  FMUL.FTZ R70, R68.reuse, R64 ;  /* 0x0000004044467220 */ /* 0x044fe40000410000 */
[C---:B------:R-:W-:Y:S02]  /*afc0*/  FFMA.FTZ R72, R67.reuse, R69, R72 ;  /* 0x0000004543487223 */ /* 0x040fe40000010048 */
[-C--:B---3--:R-:W-:Y:S02]  /*afd0*/  FMUL.FTZ R66, R68, R65.reuse ;  /* 0x0000004144427220 */ /* 0x088fe40000410000 */
[----:B------:R-:W-:-:S02]  /*afe0*/  FFMA.FTZ R65, R67, R65, R70 ;  /* 0x0000004143417223 */ /* 0x000fc40000010046 */
[----:B------:R-:W-:Y:S02]  /*aff0*/  @P0 FFMA.FTZ R67, R67, R64, -R66 ;  /* 0x0000004043430223 */ /* 0x000fe40000010842 */
[----:B------:R-:W-:Y:S01]  /*b000*/  @P0 FADD.FTZ R79, R79, R72 ;  /* 0x000000484f4f0221 */ /* 0x000fe20000010000 */
[----:B------:R-:W-:Y:S01]  /*b010*/  FSEL R68, R68, R65, !P0 ;  /* 0x0000004144447208 */ /* 0x000fe20004000000 */
[----:B------:R-:W-:Y:S01]  /*b020*/  @P0 FADD.FTZ R78, R78, R71 ;  /* 0x000000474e4e0221 */ /* 0x000fe20000010000 */
[----:B------:R-:W-:Y:S01]  /*b030*/  MOV R74, R67 ;  /* 0x00000043004a7202 */ /* 0x000fe20000000f00 */
[----:B------:R0:W1:Y:S03]  /*b040*/  SHFL.UP PT, R71, R67, 0x10, RZ ;  /* 0x0600000043477989 */ /* 0x00006600000e00ff */
[----:B------:R-:W-:Y:S01]  /*b050*/  MOV R76, R78 ;  /* 0x0000004e004c7202 */ /* 0x000fe20000000f00 */
[----:B------:R0:W2:Y:S04]  /*b060*/  SHFL.UP PT, R66, R79, 0x10, RZ ;  /* 0x060000004f427989 */ /* 0x0000a800000e00ff */
[----:B------:R0:W3:Y:S04]  /*b070*/  SHFL.UP PT, R77, R78, 0x10, RZ ;  /* 0x060000004e4d7989 */ /* 0x0000e800000e00ff */
[----:B------:R0:W4:Y:S02]  /*b080*/  SHFL.UP PT, R69, R68, 0x10, RZ ;  /* 0x0600000044457989 */ /* 0x00012400000e00ff */
.L_x_896:
[----:B------:R-:W-:Y:S01]  /*b090*/  ISETP.GE.AND P0, PT, R147, 0x10, PT ;  /* 0x000000109300780c */ /* 0x000fe20003f06270 */
[----:B---3--:R-:W-:-:S02]  /*b0a0*/  FMUL.FTZ R65, R77, R68 ;  /* 0x000000444d417220 */ /* 0x008fc40000410000 */
[C---:B--2---:R-:W-:Y:S02]  /*b0b0*/  FMUL.FTZ R64, R66.reuse, R68 ;  /* 0x0000004442407220 */ /* 0x044fe40000410000 */
[----:B------:R-:W-:Y:S02]  /*b0c0*/  FFMA.FTZ R66, R66, R74, R65 ;  /* 0x0000004a42427223 */ /* 0x000fe40000010041 */
[----:B-1----:R-:W-:Y:S02]  /*b0d0*/  FMUL.FTZ R65, R71, R68 ;  /* 0x0000004447417220 */ /* 0x002fe40000410000 */
[-C--:B0-----:R-:W-:Y:S01]  /*b0e0*/  FFMA.FTZ R67, R77, R74.reuse, -R64 ;  /* 0x0000004a4d437223 */ /* 0x081fe20000010840 */
[----:B------:R-:W-:Y:S01]  /*b0f0*/  MOV R77, R79 ;  /* 0x0000004f004d7202 */ /* 0x000fe20000000f00 */
[C---:B----4-:R-:W-:Y:S02]  /*b100*/  FFMA.FTZ R65, R69.reuse, R74, R65 ;  /* 0x0000004a45417223 */ /* 0x050fe40000010041 */
[----:B------:R-:W-:-:S02]  /*b110*/  FMUL.FTZ R64, R69, R68 ;  /* 0x0000004445407220 */ /* 0x000fc40000410000 */
[----:B------:R-:W-:Y:S01]  /*b120*/  @P0 FADD.FTZ R76, R67, R76 ;  /* 0x0000004c434c0221 */ /* 0x000fe20000010000 */
[----:B------:R-:W-:Y:S01]  /*b130*/  FSEL R67, R68, R65, !P0 ;  /* 0x0000004144437208 */ /* 0x000fe20004000000 */
[----:B------:R-:W-:Y:S02]  /*b140*/  @P0 FFMA.FTZ R74, R71, R74, -R64 ;  /* 0x0000004a474a0223 */ /* 0x000fe40000010840 */
[----:B------:R-:W-:Y:S01]  /*b150*/  @P0 FADD.FTZ R77, R66, R77 ;  /* 0x0000004d424d0221 */ /* 0x000fe20000010000 */
[----:B------:R-:W-:Y:S05]  /*b160*/  BRA.CONV ~URZ, `(.L_x_789) ;  /* 0x000000537f007947 */ /* 0x000fea000b800000 */
[----:B------:R-:W-:Y:S01]  /*b170*/  HFMA2.MMA R66, -RZ, RZ, 0, 1.847743988037109375e-06 ;  /* 0x0000001fff427435 */ /* 0x000fe200000001ff */
[----:B------:R-:W-:Y:S02]  /*b180*/  MOV R64, R74 ;  /* 0x0000004a00407202 */ /* 0x000fe40000000f00 */
[----:B------:R-:W-:Y:S02]  /*b190*/  MOV R247, 0xffffffff ;  /* 0xffffffff00f77802 */ /* 0x000fe40000000f00 */
[----:B------:R-:W-:-:S02]  /*b1a0*/  MOV R65, 0xb1c0 ;  /* 0x0000b1c000417802 */ /* 0x000fc40000000f00 */
[----:B------:R-:W-:Y:S05]  /*b1b0*/  CALL.REL.NOINC `($__internal_22_$__cuda_sm70_shflsync_idx_p) ;  /* 0x0000ae2000007944 */ /* 0x000fea0003c00000 */
.L_x_789:
[----:B------:R-:W-:Y:S05]  /*b1c0*/  BRA.CONV ~URZ, `(.L_x_790) ;  /* 0x000000537f007947 */ /* 0x000fea000b800000 */
[----:B-1----:R-:W-:Y:S01]  /*b1d0*/  HFMA2.MMA R66, -RZ, RZ, 0, 1.847743988037109375e-06 ;  /* 0x0000001fff427435 */ /* 0x002fe200000001ff */
[----:B------:R-:W-:-:S02]  /*b1e0*/  MOV R64, R67 ;  /* 0x0000004300407202 */ /* 0x000fc40000000f00 */
[----:B------:R-:W-:Y:S02]  /*b1f0*/  MOV R247, 0xffffffff ;  /* 0xffffffff00f77802 */ /* 0x000fe40000000f00 */
[----:B------:R-:W-:Y:S02]  /*b200*/  MOV R65, 0xb220 ;  /* 0x0000b22000417802 */ /* 0x000fe40000000f00 */
[----:B0-----:R-:W-:Y:S05]  /*b210*/  CALL.REL.NOINC `($__internal_22_$__cuda_sm70_shflsync_idx_p) ;  /* 0x0000adc000007944 */ /* 0x001fea0003c00000 */
.L_x_790:
[----:B------:R-:W-:Y:S05]  /*b220*/  BRA.CONV ~URZ, `(.L_x_791) ;  /* 0x000000537f007947 */ /* 0x000fea000b800000 */
[----:B-1----:R-:W-:Y:S01]  /*b230*/  HFMA2.MMA R66, -RZ, RZ, 0, 1.847743988037109375e-06 ;  /* 0x0000001fff427435 */ /* 0x002fe200000001ff */
[----:B------:R-:W-:Y:S02]  /*b240*/  MOV R64, R76 ;  /* 0x0000004c00407202 */ /* 0x000fe40000000f00 */
[----:B------:R-:W-:Y:S02]  /*b250*/  MOV R247, 0xffffffff ;  /* 0xffffffff00f77802 */ /* 0x000fe40000000f00 */
[----:B------:R-:W-:Y:S02]  /*b260*/  MOV R65, 0xb280 ;  /* 0x0000b28000417802 */ /* 0x000fe40000000f00 */
[----:B0-----:R-:W-:Y:S05]  /*b270*/  CALL.REL.NOINC `($__internal_22_$__cuda_sm70_shflsync_idx_p) ;  /* 0x0000ad6000007944 */ /* 0x001fea0003c00000 */
.L_x_791:
[----:B------:R-:W-:Y:S05]  /*b280*/  BRA.CONV ~URZ, `(.L_x_792) ;  /* 0x000000537f007947 */ /* 0x000fea000b800000 */
[----:B-1----:R-:W-:Y:S01]  /*b290*/  HFMA2.MMA R66, -RZ, RZ, 0, 1.847743988037109375e-06 ;  /* 0x0000001fff427435 */ /* 0x002fe200000001ff */
[----:B------:R-:W-:Y:S02]  /*b2a0*/  MOV R64, R77 ;  /* 0x0000004d00407202 */ /* 0x000fe40000000f00 */
[----:B------:R-:W-:-:S02]  /*b2b0*/  MOV R247, 0xffffffff ;  /* 0xffffffff00f77802 */ /* 0x000fc40000000f00 */
[----:B------:R-:W-:Y:S02]  /*b2c0*/  MOV R65, 0xb2e0 ;  /* 0x0000b2e000417802 */ /* 0x000fe40000000f00 */
[----:B0-----:R-:W-:Y:S05]  /*b2d0*/  CALL.REL.NOINC `($__internal_22_$__cuda_sm70_shflsync_idx_p) ;  /* 0x0000ad0000007944 */ /* 0x001fea0003c00000 */
.L_x_792:
[----:B------:R-:W-:Y:S05]  /*b2e0*/  BRA.DIV ~URZ, `(.L_x_793) ;  /* 0x00009ab27f007947 */ /* 0x000fea000b800000 */
[----:B------:R2:W3:Y:S04]  /*b2f0*/  SHFL.IDX PT, R72, R60, RZ, 0x1f ;  /* 0x00001fff3c487589 */ /* 0x0004e800000e0000 */
[----:B------:R2:W4:Y:S04]  /*b300*/  SHFL.IDX PT, R73, R61, RZ, 0x1f ;  /* 0x00001fff3d497589 */ /* 0x00052800000e0000 */
[----:B------:R-:W1:Y:S04]  /*b310*/  SHFL.IDX PT, R62, R62, RZ, 0x1f ;  /* 0x00001fff3e3e7589 */ /* 0x000e6800000e0000 */
[----:B------:R2:W0:Y:S04]  /*b320*/  SHFL.IDX PT, R75, R63, RZ, 0x1f ;  /* 0x00001fff3f4b7589 */ /* 0x00042800000e0000 */
[----:B------:R2:W0:Y:S04]  /*b330*/  SHFL.UP PT, R60, R74, 0x1, RZ ;  /* 0x042000004a3c7989 */ /* 0x00042800000e00ff */
[----:B------:R-:W0:Y:S04]  /*b340*/  SHFL.UP PT, R67, R67, 0x1, RZ ;  /* 0x0420000043437989 */ /* 0x000e2800000e00ff */
[----:B------:R-:W0:Y:S04]  /*b350*/  SHFL.UP PT, R76, R76, 0x1, RZ ;  /* 0x042000004c4c7989 */ /* 0x000e2800000e00ff */
[----:B------:R-:W0:Y:S02]  /*b360*/  SHFL.UP PT, R77, R77, 0x1, RZ ;  /* 0x042000004d4d7989 */ /* 0x000e2400000e00ff */
.L_x_897:
[----:B--234-:R-:W2:Y:S01]  /*b370*/  LDS.128 R68, [R202+0x6370] ;  /* 0x00637000ca447984 */ /* 0x01cea20000000c00 */
[----:B-1----:R-:W-:Y:S01]  /*b380*/  MOV R74, R62 ;  /* 0x0000003e004a7202 */ /* 0x002fe20000000f00 */
[----:B0-----:R-:W-:-:S02]  /*b390*/  FMUL.FTZ R61, R73, R67 ;  /* 0x00000043493d7220 */ /* 0x001fc40000410000 */
[CC--:B------:R-:W-:Y:S02]  /*b3a0*/  FMUL.FTZ R62, R72.reuse, R67.reuse ;  /* 0x00000043483e7220 */ /* 0x0c0fe40000410000 */
[-C--:B------:R-:W-:Y:S02]  /*b3b0*/  @P1 FFMA.FTZ R72, R72, R60.reuse, -R61 ;  /* 0x0000003c48481223 */ /* 0x080fe4000001083d */
[CC--:B------:R-:W-:Y:S02]  /*b3c0*/  FMUL.FTZ R61, R75.reuse, R67.reuse ;  /* 0x000000434b3d7220 */ /* 0x0c0fe40000410000 */
[C---:B------:R-:W-:Y:S02]  /*b3d0*/  FMUL.FTZ R63, R74.reuse, R67 ;  /* 0x000000434a3f7220 */ /* 0x040fe40000410000 */
        /* <DEDUP_REMOVED lines=41> */
.L_x_786:
[----:B------:R-:W-:Y:S05]  /*b670*/  BSYNC B0 ;  /* 0x0000000000007941 */ /* 0x000fea0003800000 */
.L_x_785:
        /* <DEDUP_REMOVED lines=17> */
[----:B------:R-:W-:Y:S01]  /*b790*/  FADD.FTZ R63, R2, R63 ;  /* 0x0000003f023f7221 */ /* 0x000fe20000010000 */
[----:B------:R-:W-:Y:S01]  /*b7a0*/  ISETP.NE.OR P0, PT, R238, RZ, P0 ;  /* 0x000000ffee00720c */ /* 0x000fe20000705670 */
        /* <DEDUP_REMOVED lines=8> */
[----:B------:R-:W-:-:S02]  /*b830*/  FMUL.FTZ R61, R57, R95 ;  /* 0x0000005f393d7220 */ /* 0x000fc40000410000 */
[C---:B------:R-:W-:Y:S02]  /*b840*/  FMUL.FTZ R64, R83.reuse, -R62 ;  /* 0x8000003e53407220 */ /* 0x040fe40000410000 */
[----:B------:R-:W-:Y:S02]  /*b850*/  FMUL.FTZ R67, R83, -R63 ;  /* 0x8000003f53437220 */ /* 0x000fe40000410000 */
[C---:B------:R-:W-:Y:S02]  /*b860*/  FFMA.FTZ R60, R58.reuse, -R95, R60 ;  /* 0x8000005f3a3c7223 */ /* 0x040fe4000001003c */
[----:B------:R-:W-:Y:S02]  /*b870*/  FFMA.FTZ R61, R58, R94, -R61 ;  /* 0x0000005e3a3d7223 */ /* 0x000fe4000001083d */
[C---:B------:R-:W-:Y:S02]  /*b880*/  FFMA.FTZ R65, R84.reuse, R63, -R64 ;  /* 0x0000003f54417223 */ /* 0x040fe40000010840 */
[----:B------:R-:W-:-:S02]  /*b890*/  FFMA.FTZ R64, R84, R62, R67 ;  /* 0x0000003e54407223 */ /* 0x000fc40000010043 */
[CC--:B------:R-:W-:Y:S02]  /*b8a0*/  FMUL.FTZ R62, R59.reuse, -R60.reuse ;  /* 0x8000003c3b3e7220 */ /* 0x0c0fe40000410000 */
[-C--:B------:R-:W-:Y:S02]  /*b8b0*/  FMUL.FTZ R63, R59, -R61.reuse ;  /* 0x8000003d3b3f7220 */ /* 0x080fe40000410000 */
[----:B------:R-:W-:Y:S02]  /*b8c0*/  FADD.FTZ R64, -R9, R64 ;  /* 0x0000004009407221 */ /* 0x000fe40000010100 */
[----:B------:R-:W-:Y:S02]  /*b8d0*/  FADD.FTZ R65, R10, R65 ;  /* 0x000000410a417221 */ /* 0x000fe40000010000 */
[C---:B------:R-:W-:Y:S02]  /*b8e0*/  FFMA.FTZ R62, R80.reuse, R61, -R62 ;  /* 0x0000003d503e7223 */ /* 0x040fe4000001083e */
[----:B------:R-:W-:-:S02]  /*b8f0*/  FFMA.FTZ R63, R80, R60, R63 ;  /* 0x0000003c503f7223 */ /* 0x000fc4000001003f */
[C---:B------:R-:W-:Y:S02]  /*b900*/  FMUL.FTZ R66, R85.reuse, -R64 ;  /* 0x8000004055427220 */ /* 0x040fe40000410000 */
[----:B------:R-:W-:Y:S02]  /*b910*/  FMUL.FTZ R67, R85, -R65 ;  /* 0x8000004155437220 */ /* 0x000fe40000410000 */
[C---:B------:R-:W-:Y:S02]  /*b920*/  FMUL.FTZ R60, R81.reuse, -R62 ;  /* 0x8000003e513c7220 */ /* 0x040fe40000410000 */
[----:B------:R-:W-:Y:S02]  /*b930*/  FMUL.FTZ R61, R81, -R63 ;  /* 0x8000003f513d7220 */ /* 0x000fe40000410000 */
[C---:B------:R-:W-:Y:S02]  /*b940*/  FFMA.FTZ R65, R86.reuse, R65, -R66 ;  /* 0x0000004156417223 */ /* 0x040fe40000010842 */
[----:B------:R-:W-:-:S02]  /*b950*/  FFMA.FTZ R64, R86, R64, R67 ;  /* 0x0000004056407223 */ /* 0x000fc40000010043 */
[C---:B------:R-:W-:Y:S02]  /*b960*/  FFMA.FTZ R60, R82.reuse, R63, R60 ;  /* 0x0000003f523c7223 */ /* 0x040fe4000001003c */
[----:B------:R-:W-:Y:S02]  /*b970*/  FFMA.FTZ R61, R82, R62, -R61 ;  /* 0x0000003e523d7223 */ /* 0x000fe4000001083d */
[----:B------:R-:W-:Y:S02]  /*b980*/  FADD.FTZ R65, R12, R65 ;  /* 0x000000410c417221 */ /* 0x000fe40000010000 */
[----:B------:R-:W-:Y:S02]  /*b990*/  FADD.FTZ R64, -R11, R64 ;  /* 0x000000400b407221 */ /* 0x000fe40000010100 */
[C---:B------:R-:W-:Y:S02]  /*b9a0*/  FMUL.FTZ R62, R83.reuse, -R60 ;  /* 0x8000003c533e7220 */ /* 0x040fe40000410000 */
[----:B------:R-:W-:-:S02]  /*b9b0*/  FMUL.FTZ R63, R83, -R61 ;  /* 0x8000003d533f7220 */ /* 0x000fc40000410000 */
[C---:B------:R-:W-:Y:S02]  /*b9c0*/  FMUL.FTZ R67, R87.reuse, -R65 ;  /* 0x8000004157437220 */ /* 0x040fe40000410000 */
[----:B------:R-:W-:Y:S02]  /*b9d0*/  FMUL.FTZ R66, R87, -R64 ;  /* 0x8000004057427220 */ /* 0x000fe40000410000 */
[C---:B------:R-:W-:Y:S02]  /*b9e0*/  FFMA.FTZ R62, R84.reuse, R61, -R62 ;  /* 0x0000003d543e7223 */ /* 0x040fe4000001083e */
[----:B------:R-:W-:Y:S02]  /*b9f0*/  FFMA.FTZ R63, R84, R60, R63 ;  /* 0x0000003c543f7223 */ /* 0x000fe4000001003f */
[C---:B------:R-:W-:Y:S02]  /*ba00*/  FFMA.FTZ R67, R88.reuse, R64, R67 ;  /* 0x0000004058437223 */ /* 0x040fe40000010043 */
[----:B------:R-:W-:-:S02]  /*ba10*/  FFMA.FTZ R66, R88, R65, -R66 ;  /* 0x0000004158427223 */ /* 0x000fc40000010842 */
[CC--:B------:R-:W-:Y:S02]  /*ba20*/  FMUL.FTZ R60, R85.reuse, -R62.reuse ;  /* 0x8000003e553c7220 */ /* 0x0c0fe40000410000 */
[-C--:B------:R-:W-:Y:S02]  /*ba30*/  FMUL.FTZ R61, R85, -R63.reuse ;  /* 0x8000003f553d7220 */ /* 0x080fe40000410000 */
[----:B------:R-:W-:Y:S02]  /*ba40*/  FADD.FTZ R67, -R16, R67 ;  /* 0x0000004310437221 */ /* 0x000fe40000010100 */
[----:B------:R-:W-:Y:S02]  /*ba50*/  FADD.FTZ R66, R17, R66 ;  /* 0x0000004211427221 */ /* 0x000fe40000010000 */
[C---:B------:R-:W-:Y:S02]  /*ba60*/  FFMA.FTZ R60, R86.reuse, R63, R60 ;  /* 0x0000003f563c7223 */ /* 0x040fe4000001003c */
[----:B------:R-:W-:-:S02]  /*ba70*/  FFMA.FTZ R61, R86, R62, -R61 ;  /* 0x0000003e563d7223 */ /* 0x000fc4000001083d */
[C---:B------:R-:W-:Y:S02]  /*ba80*/  FMUL.FTZ R65, R89.reuse, -R67 ;  /* 0x8000004359417220 */ /* 0x040fe40000410000 */
[----:B------:R-:W-:Y:S02]  /*ba90*/  FMUL.FTZ R64, R89, -R66 ;  /* 0x8000004259407220 */ /* 0x000fe40000410000 */
[C---:B------:R-:W-:Y:S02]  /*baa0*/  FMUL.FTZ R62, R87.reuse, -R60 ;  /* 0x8000003c573e7220 */ /* 0x040fe40000410000 */
[----:B------:R-:W-:Y:S02]  /*bab0*/  FMUL.FTZ R63, R87, -R61 ;  /* 0x8000003d573f7220 */ /* 0x000fe40000410000 */
[C---:B------:R-:W-:Y:S02]  /*bac0*/  FFMA.FTZ R65, R90.reuse, R66, -R65 ;  /* 0x000000425a417223 */ /* 0x040fe40000010841 */
[----:B------:R-:W-:-:S02]  /*bad0*/  FFMA.FTZ R64, R90, R67, R64 ;  /* 0x000000435a407223 */ /* 0x000fc40000010040 */
[C---:B------:R-:W-:Y:S02]  /*bae0*/  FFMA.FTZ R62, R88.reuse, R61, -R62 ;  /* 0x0000003d583e7223 */ /* 0x040fe4000001083e */
[----:B------:R-:W-:Y:S02]  /*baf0*/  FFMA.FTZ R63, R88, R60, R63 ;  /* 0x0000003c583f7223 */ /* 0x000fe4000001003f */
[----:B------:R-:W-:Y:S02]  /*bb00*/  FADD.FTZ R65, R20, R65 ;  /* 0x0000004114417221 */ /* 0x000fe40000010000 */
[----:B------:R-:W-:Y:S02]  /*bb10*/  FADD.FTZ R64, -R19, R64 ;  /* 0x0000004013407221 */ /* 0x000fe40000010100 */
[C---:B------:R-:W-:Y:S02]  /*bb20*/  FMUL.FTZ R60, R89.reuse, -R62 ;  /* 0x8000003e593c7220 */ /* 0x040fe40000410000 */
[----:B------:R-:W-:-:S02]  /*bb30*/  FMUL.FTZ R61, R89, -R63 ;  /* 0x8000003f593d7220 */ /* 0x000fc40000410000 */
[C---:B------:R-:W-:Y:S02]  /*bb40*/  FMUL.FTZ R67, R91.reuse, -R65 ;  /* 0x800000415b437220 */ /* 0x040fe40000410000 */
[----:B------:R-:W-:Y:S02]  /*bb50*/  FMUL.FTZ R66, R91, -R64 ;  /* 0x800000405b427220 */ /* 0x000fe40000410000 */
[C---:B------:R-:W-:Y:S02]  /*bb60*/  FFMA.FTZ R60, R90.reuse, R63, R60 ;  /* 0x0000003f5a3c7223 */ /* 0x040fe4000001003c */
[----:B------:R-:W-:Y:S02]  /*bb70*/  FFMA.FTZ R61, R90, R62, -R61 ;  /* 0x0000003e5a3d7223 */ /* 0x000fe4000001083d */
[C---:B------:R-:W-:Y:S02]  /*bb80*/  FFMA.FTZ R64, R96.reuse, R64, R67 ;  /* 0x0000004060407223 */ /* 0x040fe40000010043 */
[----:B------:R-:W-:-:S02]  /*bb90*/  FFMA.FTZ R65, R96, R65, -R66 ;  /* 0x0000004160417223 */ /* 0x000fc40000010842 */
[CC--:B------:R-:W-:Y:S02]  /*bba0*/  FMUL.FTZ R62, R91.reuse, -R60.reuse ;  /* 0x8000003c5b3e7220 */ /* 0x0c0fe40000410000 */
[-C--:B------:R-:W-:Y:S02]  /*bbb0*/  FMUL.FTZ R63, R91, -R61.reuse ;  /* 0x8000003d5b3f7220 */ /* 0x080fe40000410000 */
[----:B------:R-:W-:Y:S02]  /*bbc0*/  FADD.FTZ R64, -R25, R64 ;  /* 0x0000004019407221 */ /* 0x000fe40000010100 */
[----:B------:R-:W-:Y:S02]  /*bbd0*/  FADD.FTZ R65, R26, R65 ;  /* 0x000000411a417221 */ /* 0x000fe40000010000 */
[C---:B------:R-:W-:Y:S02]  /*bbe0*/  FFMA.FTZ R62, R96.reuse, R61, -R62 ;  /* 0x0000003d603e7223 */ /* 0x040fe4000001083e */
[----:B------:R-:W-:-:S02]  /*bbf0*/  FFMA.FTZ R63, R96, R60, R63 ;  /* 0x0000003c603f7223 */ /* 0x000fc4000001003f */
[C---:B------:R-:W-:Y:S02]  /*bc00*/  FMUL.FTZ R66, R97.reuse, -R64 ;  /* 0x8000004061427220 */ /* 0x040fe40000410000 */
[C---:B------:R-:W-:Y:S02]  /*bc10*/  FMUL.FTZ R67, R97.reuse, -R65 ;  /* 0x8000004161437220 */ /* 0x040fe40000410000 */
        /* <DEDUP_REMOVED lines=13> */
[C---:B------:R-:W-:Y:S02]  /*bcf0*/  FFMA.FTZ R63, R100.reuse, R60, R63 ;  /* 0x0000003c643f7223 */ /* 0x040fe4000001003f */
[C---:B------:R-:W-:Y:S01]  /*bd00*/  FFMA.FTZ R64, R100.reuse, R64, R67 ;  /* 0x0000004064407223 */ /* 0x040fe20000010043 */
[----:B------:R-:W0:Y:S01]  /*bd10*/  LDS.64 R60, [R235.X16+0x6378] ;  /* 0x00637800eb3c7984 */ /* 0x000e22000000ca00 */
[----:B------:R-:W-:-:S02]  /*bd20*/  FFMA.FTZ R65, R100, R65, -R66 ;  /* 0x0000004164417223 */ /* 0x000fc40000010842 */
[CC--:B------:R-:W-:Y:S02]  /*bd30*/  FMUL.FTZ R67, R101.reuse, -R63.reuse ;  /* 0x8000003f65437220 */ /* 0x0c0fe40000410000 */
[-C--:B------:R-:W-:Y:S02]  /*bd40*/  FMUL.FTZ R66, R101, -R62.reuse ;  /* 0x8000003e65427220 */ /* 0x080fe40000410000 */
[----:B------:R-:W-:Y:S02]  /*bd50*/  FADD.FTZ R64, -R33, R64 ;  /* 0x0000004021407221 */ /* 0x000fe40000010100 */
[----:B------:R-:W-:Y:S02]  /*bd60*/  FADD.FTZ R65, R34, R65 ;  /* 0x0000004122417221 */ /* 0x000fe40000010000 */
[C---:B------:R-:W-:Y:S02]  /*bd70*/  FFMA.FTZ R67, R102.reuse, R62, -R67 ;  /* 0x0000003e66437223 */ /* 0x040fe40000010843 */
[----:B------:R-:W-:-:S02]  /*bd80*/  FFMA.FTZ R66, R102, R63, R66 ;  /* 0x0000003f66427223 */ /* 0x000fc40000010042 */
[CC--:B------:R-:W-:Y:S02]  /*bd90*/  FMUL.FTZ R62, R101.reuse, -R64.reuse ;  /* 0x80000040653e7220 */ /* 0x0c0fe40000410000 */
[-C--:B------:R-:W-:Y:S02]  /*bda0*/  FMUL.FTZ R63, R101, -R65.reuse ;  /* 0x80000041653f7220 */ /* 0x080fe40000410000 */
[C---:B------:R-:W-:Y:S02]  /*bdb0*/  FFMA.FTZ R65, R102.reuse, R65, -R62 ;  /* 0x0000004166417223 */ /* 0x040fe4000001083e */
[----:B------:R-:W-:Y:S02]  /*bdc0*/  FFMA.FTZ R64, R102, R64, R63 ;  /* 0x0000004066407223 */ /* 0x000fe4000001003f */
[C---:B------:R-:W-:Y:S02]  /*bdd0*/  FMUL.FTZ R62, R103.reuse, -R66 ;  /* 0x80000042673e7220 */ /* 0x040fe40000410000 */
[----:B------:R-:W-:-:S02]  /*bde0*/  FMUL.FTZ R63, R103, -R67 ;  /* 0x80000043673f7220 */ /* 0x000fc40000410000 */
[----:B------:R-:W-:Y:S02]  /*bdf0*/  FADD.FTZ R65, R36, R65 ;  /* 0x0000004124417221 */ /* 0x000fe40000010000 */
[----:B------:R-:W-:Y:S02]  /*be00*/  FADD.FTZ R64, -R35, R64 ;  /* 0x0000004023407221 */ /* 0x000fe40000010100 */
[C---:B------:R-:W-:Y:S02]  /*be10*/  FFMA.FTZ R62, R104.reuse, R67, -R62 ;  /* 0x00000043683e7223 */ /* 0x040fe4000001083e */
[----:B------:R-:W-:Y:S02]  /*be20*/  FFMA.FTZ R63, R104, R66, R63 ;  /* 0x00000042683f7223 */ /* 0x000fe4000001003f */
[C---:B------:R-:W-:Y:S02]  /*be30*/  FMUL.FTZ R67, R103.reuse, -R65 ;  /* 0x8000004167437220 */ /* 0x040fe40000410000 */
[----:B------:R-:W-:-:S02]  /*be40*/  FMUL.FTZ R66, R103, -R64 ;  /* 0x8000004067427220 */ /* 0x000fc40000410000 */
[C---:B------:R-:W-:Y:S02]  /*be50*/  FFMA.FTZ R64, R104.reuse, R64, R67 ;  /* 0x0000004068407223 */ /* 0x040fe40000010043 */
[----:B------:R-:W-:Y:S02]  /*be60*/  FFMA.FTZ R65, R104, R65, -R66 ;  /* 0x0000004168417223 */ /* 0x000fe40000010842 */
[C---:B------:R-:W-:Y:S02]  /*be70*/  FMUL.FTZ R67, R105.reuse, -R63 ;  /* 0x8000003f69437220 */ /* 0x040fe40000410000 */
[----:B------:R-:W-:Y:S02]  /*be80*/  FMUL.FTZ R66, R105, -R62 ;  /* 0x8000003e69427220 */ /* 0x000fe40000410000 */
[----:B------:R-:W-:Y:S02]  /*be90*/  FADD.FTZ R64, -R41, R64 ;  /* 0x0000004029407221 */ /* 0x000fe40000010100 */
[----:B------:R-:W-:-:S02]  /*bea0*/  FADD.FTZ R65, R42, R65 ;  /* 0x000000412a417221 */ /* 0x000fc40000010000 */
[C---:B------:R-:W-:Y:S02]  /*beb0*/  FFMA.FTZ R67, R106.reuse, R62, -R67 ;  /* 0x0000003e6a437223 */ /* 0x040fe40000010843 */
[C---:B------:R-:W-:Y:S02]  /*bec0*/  FFMA.FTZ R66, R106.reuse, R63, R66 ;  /* 0x0000003f6a427223 */ /* 0x040fe40000010042 */
[CC--:B------:R-:W-:Y:S02]  /*bed0*/  FMUL.FTZ R62, R105.reuse, -R64.reuse ;  /* 0x80000040693e7220 */ /* 0x0c0fe40000410000 */
[-C--:B------:R-:W-:Y:S02]  /*bee0*/  FMUL.FTZ R63, R105, -R65.reuse ;  /* 0x80000041693f7220 */ /* 0x080fe40000410000 */
[C---:B------:R-:W-:Y:S02]  /*bef0*/  FFMA.FTZ R69, R106.reuse, R65, -R62 ;  /* 0x000000416a457223 */ /* 0x040fe4000001083e */
[----:B------:R-:W-:-:S02]  /*bf00*/  FFMA.FTZ R62, R106, R64, R63 ;  /* 0x000000406a3e7223 */ /* 0x000fc4000001003f */
[----:B0-----:R-:W-:Y:S02]  /*bf10*/  FMUL.FTZ R63, R123, R61 ;  /* 0x0000003d7b3f7220 */ /* 0x001fe40000410000 */
[----:B------:R-:W-:Y:S02]  /*bf20*/  FADD.FTZ R62, -R43, R62 ;  /* 0x0000003e2b3e7221 */ /* 0x000fe40000010100 */
[----:B------:R-:W-:Y:S02]  /*bf30*/  FMUL.FTZ R123, R123, R60 ;  /* 0x0000003c7b7b7220 */ /* 0x000fe40000410000 */
[----:B------:R-:W-:Y:S02]  /*bf40*/  FMUL.FTZ R64, R107, -R66 ;  /* 0x800000426b407220 */ /* 0x000fe40000410000 */
[----:B------:R-:W-:Y:S02]  /*bf50*/  FFMA.FTZ R60, R122, R60, -R63 ;  /* 0x0000003c7a3c7223 */ /* 0x000fe4000001083f */
[----:B------:R-:W-:-:S02]  /*bf60*/  FADD.FTZ R69, R44, R69 ;  /* 0x000000452c457221 */ /* 0x000fc40000010000 */
[CC--:B------:R-:W-:Y:S02]  /*bf70*/  FMUL.FTZ R63, R107.reuse, -R62.reuse ;  /* 0x8000003e6b3f7220 */ /* 0x0c0fe40000410000 */
[CC--:B------:R-:W-:Y:S02]  /*bf80*/  FMUL.FTZ R65, R107.reuse, -R67.reuse ;  /* 0x800000436b417220 */ /* 0x0c0fe40000410000 */
[C---:B------:R-:W-:Y:S02]  /*bf90*/  FFMA.FTZ R64, R108.reuse, R67, -R64 ;  /* 0x000000436c407223 */ /* 0x040fe40000010840 */
[-C--:B------:R-:W-:Y:S02]  /*bfa0*/  FMUL.FTZ R67, R107, -R69.reuse ;  /* 0x800000456b437220 */ /* 0x080fe40000410000 */
[C---:B------:R-:W-:Y:S02]  /*bfb0*/  FFMA.FTZ R63, R108.reuse, R69, -R63 ;  /* 0x000000456c3f7223 */ /* 0x040fe4000001083f */
[----:B------:R-:W-:-:S02]  /*bfc0*/  FFMA.FTZ R62, R108, R62, R67 ;  /* 0x0000003e6c3e7223 */ /* 0x000fc40000010043 */
[----:B------:R-:W-:Y:S02]  /*bfd0*/  FADD.FTZ R63, R50, R63 ;  /* 0x0000003f323f7221 */ /* 0x000fe40000010000 */
[----:B------:R-:W-:Y:S02]  /*bfe0*/  FFMA.FTZ R123, R122, R61, R123 ;  /* 0x0000003d7a7b7223 */ /* 0x000fe4000001007b */
[----:B------:R-:W-:Y:S02]  /*bff0*/  FADD.FTZ R62, -R49, R62 ;  /* 0x0000003e313e7221 */ /* 0x000fe40000010100 */
[----:B------:R-:W-:Y:S02]  /*c000*/  FMUL.FTZ R67, R109, -R63 ;  /* 0x8000003f6d437220 */ /* 0x000fe40000410000 */
[----:B------:R-:W-:Y:S02]  /*c010*/  FADD.FTZ R201, R201, R60 ;  /* 0x0000003cc9c97221 */ /* 0x000fe40000010000 */
[----:B------:R-:W-:-:S02]  /*c020*/  FADD.FTZ R123, RZ, R123 ;  /* 0x0000007bff7b7221 */ /* 0x000fc40000010000 */
[----:B------:R-:W-:Y:S02]  /*c030*/  FFMA.FTZ R65, R108, R66, R65 ;  /* 0x000000426c417223 */ /* 0x000fe40000010041 */
[CC--:B------:R-:W-:Y:S02]  /*c040*/  FMUL.FTZ R61, R109.reuse, -R62.reuse ;  /* 0x8000003e6d3d7220 */ /* 0x0c0fe40000410000 */
[C---:B------:R-:W-:Y:S02]  /*c050*/  FFMA.FTZ R66, R110.reuse, R62, R67 ;  /* 0x0000003e6e427223 */ /* 0x040fe40000010043 */
[C---:B------:R-:W-:Y:S02]  /*c060*/  FMUL.FTZ R62, R109.reuse, R201 ;  /* 0x000000c96d3e7220 */ /* 0x040fe40000410000 */
[----:B------:R-:W-:Y:S02]  /*c070*/  FMUL.FTZ R60, R109, R123 ;  /* 0x0000007b6d3c7220 */ /* 0x000fe40000410000 */
[----:B------:R-:W-:-:S02]  /*c080*/  FFMA.FTZ R69, R110, R63, -R61 ;  /* 0x0000003f6e457223 */ /* 0x000fc4000001083d */
[C---:B------:R-:W-:Y:S02]  /*c090*/  FFMA.FTZ R122, R110.reuse, R123, R62 ;  /* 0x0000007b6e7a7223 */ /* 0x040fe4000001003e */
[----:B------:R-:W-:Y:S02]  /*c0a0*/  FFMA.FTZ R61, R110, R201, -R60 ;  /* 0x000000c96e3d7223 */ /* 0x000fe4000001083c */
[----:B------:R-:W-:Y:S02]  /*c0b0*/  FADD.FTZ R122, RZ, R122 ;  /* 0x0000007aff7a7221 */ /* 0x000fe40000010000 */
[----:B------:R-:W-:Y:S01]  /*c0c0*/  FADD.FTZ R200, R200, R61 ;  /* 0x0000003dc8c87221 */ /* 0x000fe20000010000 */
[----:B------:R-:W-:Y:S01]  /*c0d0*/  HFMA2.MMA R61, -RZ, RZ, 0, 0 ;  /* 0x00000000ff3d7435 */ /* 0x000fe200000001ff */
[----:B------:R-:W-:Y:S02]  /*c0e0*/  FADD.FTZ R67, -R51, R66 ;  /* 0x0000004233437221 */ /* 0x000fe40000010100 */
[----:B------:R-:W-:-:S02]  /*c0f0*/  FADD.FTZ R66, R52, R69 ;  /* 0x0000004534427221 */ /* 0x000fc40000010000 */
        /* <DEDUP_REMOVED lines=99> */
[-C--:B------:R-:W-:Y:S02]  /*c730*/  FFMA.FTZ R72, R64, R68.reuse, -R72 ;  /* 0x0000004440487223 */ /* 0x080fe40000010848 */
[----:B------:R-:W-:-:S04]  /*c740*/  FMUL.FTZ R68, R65, R68 ;  /* 0x0000004441447220 */ /* 0x000fc80000410000 */
[C---:B------:R-:W-:Y:S02]  /*c750*/  FFMA.FTZ R69, R64.reuse, R69, R68 ;  /* 0x0000004540457223 */ /* 0x040fe40000010044 */
[CC--:B------:R-:W-:Y:S02]  /*c760*/  FMUL.FTZ R68, R65.reuse, R71.reuse ;  /* 0x0000004741447220 */ /* 0x0c0fe40000410000 */
[-C--:B------:R-:W-:Y:S02]  /*c770*/  FMUL.FTZ R65, R65, R70.reuse ;  /* 0x0000004641417220 */ /* 0x080fe40000410000 */
[C---:B------:R-:W-:Y:S02]  /*c780*/  FFMA.FTZ R68, R64.reuse, R70, -R68 ;  /* 0x0000004640447223 */ /* 0x040fe40000010844 */
[----:B------:R-:W-:Y:S02]  /*c790*/  FFMA.FTZ R64, R64, R71, R65 ;  /* 0x0000004740407223 */ /* 0x000fe40000010041 */
[----:B------:R-:W-:-:S02]  /*c7a0*/  FADD.FTZ R70, R66, R68 ;  /* 0x0000004442467221 */ /* 0x000fc40000010000 */
[----:B------:R-:W-:Y:S02]  /*c7b0*/  FADD.FTZ R71, R67, R64 ;  /* 0x0000004043477221 */ /* 0x000fe40000010000 */
        /* <DEDUP_REMOVED lines=16> */
[C---:B------:R-:W-:Y:S02]  /*c8c0*/  FMUL.FTZ R68, R65.reuse, R72 ;  /* 0x0000004841447220 */ /* 0x040fe40000410000 */
[-C--:B------:R-:W-:Y:S01]  /*c8d0*/  FMUL.FTZ R65, R65, R70.reuse ;  /* 0x0000004641417220 */ /* 0x080fe20000410000 */
[----:B------:R-:W-:Y:S01]  /*c8e0*/  MOV R74, R69 ;  /* 0x00000045004a7202 */ /* 0x000fe20000000f00 */
[C---:B------:R-:W-:Y:S02]  /*c8f0*/  FFMA.FTZ R68, R64.reuse, R70, -R68 ;  /* 0x0000004640447223 */ /* 0x040fe40000010844 */
[----:B------:R-:W-:Y:S02]  /*c900*/  FFMA.FTZ R70, R64, R72, R65 ;  /* 0x0000004840467223 */ /* 0x000fe40000010041 */
[----:B------:R-:W-:-:S02]  /*c910*/  FADD.FTZ R68, R66, R68 ;  /* 0x0000004442447221 */ /* 0x000fc40000010000 */
[----:B------:R-:W-:-:S05]  /*c920*/  FADD.FTZ R70, R67, R70 ;  /* 0x0000004643467221 */ /* 0x000fca0000010000 */
[----:B------:R-:W-:Y:S01]  /*c930*/  MOV R72, R70 ;  /* 0x0000004600487202 */ /* 0x000fe20000000f00 */
[----:B------:R-:W-:Y:S05]  /*c940*/  BRA.DIV ~URZ, `(.L_x_796) ;  /* 0x000087b27f007947 */ /* 0x000fea000b800000 */
[----:B------:R0:W1:Y:S02]  /*c950*/  SHFL.DOWN PT, R67, R71, 0x1, 0x1f ;  /* 0x08201f0047437f89 */ /* 0x00006400000e0000 */
.L_x_898:
[----:B------:R-:W-:Y:S05]  /*c960*/  BRA.DIV ~URZ, `(.L_x_797) ;  /* 0x000088127f007947 */ /* 0x000fea000b800000 */
[----:B------:R-:W2:Y:S04]  /*c970*/  SHFL.DOWN PT, R69, R69, 0x1, 0x1f ;  /* 0x08201f0045457f89 */ /* 0x000ea800000e0000 */
[----:B------:R3:W4:Y:S04]  /*c980*/  SHFL.DOWN PT, R73, R68, 0x1, 0x1f ;  /* 0x08201f0044497f89 */ /* 0x00072800000e0000 */
[----:B------:R3:W0:Y:S02]  /*c990*/  SHFL.DOWN PT, R64, R70, 0x1, 0x1f ;  /* 0x08201f0046407f89 */ /* 0x00062400000e0000 */
.L_x_899:
[----:B------:R-:W-:Y:S01]  /*c9a0*/  BSSY B1, `(.L_x_798) ;  /* 0x000000d000017945 */ /* 0x000fe20003800000 */
[----:B------:R-:W-:Y:S05]  /*c9b0*/  @!P0 BRA `(.L_x_799) ;  /* 0x000000b000008947 */ /* 0x000fea0003800000 */
[----:B0-----:R-:W-:-:S04]  /*c9c0*/  FMUL.FTZ R65, R74, R64 ;  /* 0x000000404a417220 */ /* 0x001fc80000410000 */
[CC--:B----4-:R-:W-:Y:S02]  /*c9d0*/  FFMA.FTZ R65, R71.reuse, R73.reuse, -R65 ;  /* 0x0000004947417223 */ /* 0x0d0fe40000010841 */
[----:B------:R-:W-:Y:S02]  /*c9e0*/  FMUL.FTZ R73, R74, R73 ;  /* 0x000000494a497220 */ /* 0x000fe40000410000 */
[----:B---3--:R-:W-:Y:S02]  /*c9f0*/  FADD.FTZ R68, R68, R65 ;  /* 0x0000004144447221 */ /* 0x008fe40000010000 */
[----:B------:R-:W-:Y:S02]  /*ca00*/  FFMA.FTZ R73, R71, R64, R73 ;  /* 0x0000004047497223 */ /* 0x000fe40000010049 */
[C---:B--2---:R-:W-:Y:S02]  /*ca10*/  FMUL.FTZ R64, R74.reuse, R69 ;  /* 0x000000454a407220 */ /* 0x044fe40000410000 */
[----:B-1----:R-:W-:-:S02]  /*ca20*/  FMUL.FTZ R74, R74, R67 ;  /* 0x000000434a4a7220 */ /* 0x002fc40000410000 */
[C---:B------:R-:W-:Y:S02]  /*ca30*/  FFMA.FTZ R64, R71.reuse, R67, -R64 ;  /* 0x0000004347407223 */ /* 0x040fe40000010840 */
[----:B------:R-:W-:Y:S02]  /*ca40*/  FFMA.FTZ R74, R71, R69, R74 ;  /* 0x00000045474a7223 */ /* 0x000fe4000001004a */
[----:B------:R-:W-:Y:S01]  /*ca50*/  FADD.FTZ R72, R72, R73 ;  /* 0x0000004948487221 */ /* 0x000fe20000010000 */
[----:B------:R-:W-:Y:S02]  /*ca60*/  MOV R71, R64 ;  /* 0x0000004000477202 */ /* 0x000fe40000000f00 */
.L_x_799:
[----:B------:R-:W-:Y:S05]  /*ca70*/  BSYNC B1 ;  /* 0x0000000000017941 */ /* 0x000fea0003800000 */
.L_x_798:
[----:B------:R-:W-:Y:S01]  /*ca80*/  ISETP.GT.U32.AND P0, PT, R238, 0x1d, PT ;  /* 0x0000001dee00780c */ /* 0x000fe20003f04070 */
[----:B------:R-:W-:Y:S05]  /*ca90*/  BRA.DIV ~URZ, `(.L_x_800) ;  /* 0x000088427f007947 */ /* 0x000fea000b800000 */
[----:B-1----:R1:W3:Y:S04]  /*caa0*/  SHFL.DOWN PT, R67, R71, 0x2, 0x1f ;  /* 0x08401f0047437f89 */ /* 0x0022e800000e0000 */
[----:B--2---:R1:W2:Y:S04]  /*cab0*/  SHFL.DOWN PT, R69, R74, 0x2, 0x1f ;  /* 0x08401f004a457f89 */ /* 0x0042a800000e0000 */
[----:B---3--:R1:W3:Y:S04]  /*cac0*/  SHFL.DOWN PT, R70, R68, 0x2, 0x1f ;  /* 0x08401f0044467f89 */ /* 0x0082e800000e0000 */
[----:B0-----:R1:W0:Y:S02]  /*cad0*/  SHFL.DOWN PT, R64, R72, 0x2, 0x1f ;  /* 0x08401f0048407f89 */ /* 0x00122400000e0000 */
.L_x_900:
[----:B------:R-:W-:Y:S01]  /*cae0*/  BSSY B1, `(.L_x_801) ;  /* 0x000000d000017945 */ /* 0x000fe20003800000 */
[----:B------:R-:W-:Y:S05]  /*caf0*/  @P0 BRA `(.L_x_802) ;  /* 0x000000b000000947 */ /* 0x000fea0003800000 */
[----:B0-----:R-:W-:-:S04]  /*cb00*/  FMUL.FTZ R65, R74, R64 ;  /* 0x000000404a417220 */ /* 0x001fc80000410000 */
[CC--:B---3--:R-:W-:Y:S02]  /*cb10*/  FFMA.FTZ R65, R71.reuse, R70.reuse, -R65 ;  /* 0x0000004647417223 */ /* 0x0c8fe40000010841 */
[----:B------:R-:W-:Y:S02]  /*cb20*/  FMUL.FTZ R70, R74, R70 ;  /* 0x000000464a467220 */ /* 0x000fe40000410000 */
[----:B-1----:R-:W-:Y:S02]  /*cb30*/  FADD.FTZ R68, R68, R65 ;  /* 0x0000004144447221 */ /* 0x002fe40000010000 */
[----:B------:R-:W-:Y:S02]  /*cb40*/  FFMA.FTZ R70, R71, R64, R70 ;  /* 0x0000004047467223 */ /* 0x000fe40000010046 */
[C---:B--2---:R-:W-:Y:S02]  /*cb50*/  FMUL.FTZ R64, R74.reuse, R69 ;  /* 0x000000454a407220 */ /* 0x044fe40000410000 */
[----:B------:R-:W-:-:S02]  /*cb60*/  FMUL.FTZ R74, R74, R67 ;  /* 0x000000434a4a7220 */ /* 0x000fc40000410000 */
[C---:B------:R-:W-:Y:S02]  /*cb70*/  FFMA.FTZ R64, R71.reuse, R67, -R64 ;  /* 0x0000004347407223 */ /* 0x040fe40000010840 */
[----:B------:R-:W-:Y:S02]  /*cb80*/  FFMA.FTZ R74, R71, R69, R74 ;  /* 0x00000045474a7223 */ /* 0x000fe4000001004a */
[----:B------:R-:W-:Y:S01]  /*cb90*/  FADD.FTZ R72, R72, R70 ;  /* 0x0000004648487221 */ /* 0x000fe20000010000 */
[----:B------:R-:W-:Y:S02]  /*cba0*/  MOV R71, R64 ;  /* 0x0000004000477202 */ /* 0x000fe40000000f00 */
.L_x_802:
[----:B------:R-:W-:Y:S05]  /*cbb0*/  BSYNC B1 ;  /* 0x0000000000017941 */ /* 0x000fea0003800000 */
.L_x_801:
[----:B------:R-:W-:Y:S01]  /*cbc0*/  ISETP.GT.U32.AND P0, PT, R238, 0x1b, PT ;  /* 0x0000001bee00780c */ /* 0x000fe20003f04070 */
[----:B------:R-:W-:Y:S10]  /*cbd0*/  BRA.DIV ~URZ, `(.L_x_803) ;  /* 0x000088d27f007947 */ /* 0x000ff4000b800000 */
[----:B------:R1:W4:Y:S02]  /*cbe0*/  SHFL.DOWN PT, R67, R71, 0x4, 0x1f ;  /* 0x08801f0047437f89 */ /* 0x00032400000e0000 */
.L_x_901:
[----:B------:R-:W-:Y:S05]  /*cbf0*/  BRA.DIV ~URZ, `(.L_x_804) ;  /* 0x000089327f007947 */ /* 0x000fea000b800000 */
[----:B--2---:R2:W1:Y:S04]  /*cc00*/  SHFL.DOWN PT, R69, R74, 0x4, 0x1f ;  /* 0x08801f004a457f89 */ /* 0x00446800000e0000 */
[----:B---3--:R2:W3:Y:S04]  /*cc10*/  SHFL.DOWN PT, R70, R68, 0x4, 0x1f ;  /* 0x08801f0044467f89 */ /* 0x0084e800000e0000 */
[----:B0-----:R2:W0:Y:S02]  /*cc20*/  SHFL.DOWN PT, R64, R72, 0x4, 0x1f ;  /* 0x08801f0048407f89 */ /* 0x00142400000e0000 */
.L_x_902:
[----:B------:R-:W-:Y:S01]  /*cc30*/  BSSY B1, `(.L_x_805) ;  /* 0x000000d000017945 */ /* 0x000fe20003800000 */
[----:B------:R-:W-:Y:S05]  /*cc40*/  @P0 BRA `(.L_x_806) ;  /* 0x000000b000000947 */ /* 0x000fea0003800000 */
[----:B0-----:R-:W-:-:S04]  /*cc50*/  FMUL.FTZ R65, R74, R64 ;  /* 0x000000404a417220 */ /* 0x001fc80000410000 */
[CC--:B---3--:R-:W-:Y:S02]  /*cc60*/  FFMA.FTZ R65, R71.reuse, R70.reuse, -R65 ;  /* 0x0000004647417223 */ /* 0x0c8fe40000010841 */
[----:B------:R-:W-:Y:S02]  /*cc70*/  FMUL.FTZ R70, R74, R70 ;  /* 0x000000464a467220 */ /* 0x000fe40000410000 */
[----:B-12---:R-:W-:Y:S02]  /*cc80*/  FADD.FTZ R68, R68, R65 ;  /* 0x0000004144447221 */ /* 0x006fe40000010000 */
[----:B------:R-:W-:Y:S02]  /*cc90*/  FFMA.FTZ R70, R71, R64, R70 ;  /* 0x0000004047467223 */ /* 0x000fe40000010046 */
[C---:B------:R-:W-:Y:S02]  /*cca0*/  FMUL.FTZ R64, R74.reuse, R69 ;  /* 0x000000454a407220 */ /* 0x040fe40000410000 */
[----:B----4-:R-:W-:-:S02]  /*ccb0*/  FMUL.FTZ R74, R74, R67 ;  /* 0x000000434a4a7220 */ /* 0x010fc40000410000 */
[C---:B------:R-:W-:Y:S02]  /*ccc0*/  FFMA.FTZ R64, R71.reuse, R67, -R64 ;  /* 0x0000004347407223 */ /* 0x040fe40000010840 */
[----:B------:R-:W-:Y:S02]  /*ccd0*/  FFMA.FTZ R74, R71, R69, R74 ;  /* 0x00000045474a7223 */ /* 0x000fe4000001004a */
[----:B------:R-:W-:Y:S01]  /*cce0*/  FADD.FTZ R72, R72, R70 ;  /* 0x0000004648487221 */ /* 0x000fe20000010000 */
[----:B------:R-:W-:Y:S02]  /*ccf0*/  MOV R71, R64 ;  /* 0x0000004000477202 */ /* 0x000fe40000000f00 */
.L_x_806:
[----:B------:R-:W-:Y:S05]  /*cd00*/  BSYNC B1 ;  /* 0x0000000000017941 */ /* 0x000fea0003800000 */
.L_x_805:
[----:B------:R-:W-:Y:S01]  /*cd10*/  ISETP.GT.U32.AND P0, PT, R238, 0x17, PT ;  /* 0x00000017ee00780c */ /* 0x000fe20003f04070 */
[----:B------:R-:W-:Y:S05]  /*cd20*/  BRA.DIV ~URZ, `(.L_x_807) ;  /* 0x000089627f007947 */ /* 0x000fea000b800000 */
[----:B----4-:R4:W2:Y:S04]  /*cd30*/  SHFL.DOWN PT, R67, R71, 0x8, 0x1f ;  /* 0x09001f0047437f89 */ /* 0x0108a800000e0000 */
[----:B-1----:R4:W1:Y:S04]  /*cd40*/  SHFL.DOWN PT, R69, R74, 0x8, 0x1f ;  /* 0x09001f004a457f89 */ /* 0x00286800000e0000 */
[----:B---3--:R4:W3:Y:S04]  /*cd50*/  SHFL.DOWN PT, R70, R68, 0x8, 0x1f ;  /* 0x09001f0044467f89 */ /* 0x0088e800000e0000 */
[----:B0-----:R4:W0:Y:S02]  /*cd60*/  SHFL.DOWN PT, R64, R72, 0x8, 0x1f ;  /* 0x09001f0048407f89 */ /* 0x00182400000e0000 */
.L_x_903:
[----:B------:R-:W-:Y:S01]  /*cd70*/  BSSY B1, `(.L_x_808) ;  /* 0x000000d000017945 */ /* 0x000fe20003800000 */
[----:B------:R-:W-:Y:S05]  /*cd80*/  @P0 BRA `(.L_x_809) ;  /* 0x000000b000000947 */ /* 0x000fea0003800000 */
[----:B0-----:R-:W-:-:S04]  /*cd90*/  FMUL.FTZ R65, R74, R64 ;  /* 0x000000404a417220 */ /* 0x001fc80000410000 */
[CC--:B---3--:R-:W-:Y:S02]  /*cda0*/  FFMA.FTZ R65, R71.reuse, R70.reuse, -R65 ;  /* 0x0000004647417223 */ /* 0x0c8fe40000010841 */
[----:B------:R-:W-:Y:S02]  /*cdb0*/  FMUL.FTZ R70, R74, R70 ;  /* 0x000000464a467220 */ /* 0x000fe40000410000 */
[----:B--2-4-:R-:W-:Y:S02]  /*cdc0*/  FADD.FTZ R68, R68, R65 ;  /* 0x0000004144447221 */ /* 0x014fe40000010000 */
[----:B------:R-:W-:Y:S02]  /*cdd0*/  FFMA.FTZ R70, R71, R64, R70 ;  /* 0x0000004047467223 */ /* 0x000fe40000010046 */
[C---:B-1----:R-:W-:Y:S02]  /*cde0*/  FMUL.FTZ R64, R74.reuse, R69 ;  /* 0x000000454a407220 */ /* 0x042fe40000410000 */
[----:B------:R-:W-:-:S02]  /*cdf0*/  FMUL.FTZ R74, R74, R67 ;  /* 0x000000434a4a7220 */ /* 0x000fc40000410000 */
[C---:B------:R-:W-:Y:S02]  /*ce00*/  FFMA.FTZ R64, R71.reuse, R67, -R64 ;  /* 0x0000004347407223 */ /* 0x040fe40000010840 */
[----:B------:R-:W-:Y:S02]  /*ce10*/  FFMA.FTZ R74, R71, R69, R74 ;  /* 0x00000045474a7223 */ /* 0x000fe4000001004a */
[----:B------:R-:W-:Y:S01]  /*ce20*/  FADD.FTZ R72, R72, R70 ;  /* 0x0000004648487221 */ /* 0x000fe20000010000 */
[----:B------:R-:W-:Y:S02]  /*ce30*/  MOV R71, R64 ;  /* 0x0000004000477202 */ /* 0x000fe40000000f00 */
.L_x_809:
[----:B------:R-:W-:Y:S05]  /*ce40*/  BSYNC B1 ;  /* 0x0000000000017941 */ /* 0x000fea0003800000 */
.L_x_808:
[----:B------:R-:W-:Y:S01]  /*ce50*/  ISETP.GT.U32.AND P0, PT, R238, 0xf, PT ;  /* 0x0000000fee00780c */ /* 0x000fe20003f04070 */
[----:B------:R-:W-:Y:S10]  /*ce60*/  BRA.DIV ~URZ, `(.L_x_810) ;  /* 0x000089f27f007947 */ /* 0x000ff4000b800000 */
[----:B--2---:R2:W4:Y:S02]  /*ce70*/  SHFL.DOWN PT, R67, R71, 0x10, 0x1f ;  /* 0x0a001f0047437f89 */ /* 0x00452400000e0000 */
.L_x_904:
[----:B------:R-:W-:Y:S05]  /*ce80*/  BRA.DIV ~URZ, `(.L_x_811) ;  /* 0x00008a527f007947 */ /* 0x000fea000b800000 */
[----:B-1----:R1:W2:Y:S04]  /*ce90*/  SHFL.DOWN PT, R69, R74, 0x10, 0x1f ;  /* 0x0a001f004a457f89 */ /* 0x0022a800000e0000 */
[----:B---3--:R1:W3:Y:S04]  /*cea0*/  SHFL.DOWN PT, R70, R68, 0x10, 0x1f ;  /* 0x0a001f0044467f89 */ /* 0x0082e800000e0000 */
[----:B0-----:R1:W0:Y:S02]  /*ceb0*/  SHFL.DOWN PT, R64, R72, 0x10, 0x1f ;  /* 0x0a001f0048407f89 */ /* 0x00122400000e0000 */
.L_x_905:
[----:B------:R-:W-:Y:S01]  /*cec0*/  BSSY B1, `(.L_x_812) ;  /* 0x000000d000017945 */ /* 0x000fe20003800000 */
[----:B------:R-:W-:Y:S05]  /*ced0*/  @P0 BRA `(.L_x_813) ;  /* 0x000000b000000947 */ /* 0x000fea0003800000 */
[----:B0-----:R-:W-:-:S04]  /*cee0*/  FMUL.FTZ R65, R74, R64 ;  /* 0x000000404a417220 */ /* 0x001fc80000410000 */
[CC--:B---3--:R-:W-:Y:S02]  /*cef0*/  FFMA.FTZ R65, R71.reuse, R70.reuse, -R65 ;  /* 0x0000004647417223 */ /* 0x0c8fe40000010841 */
[----:B------:R-:W-:Y:S02]  /*cf00*/  FMUL.FTZ R70, R74, R70 ;  /* 0x000000464a467220 */ /* 0x000fe40000410000 */
[----:B-1--4-:R-:W-:Y:S02]  /*cf10*/  FADD.FTZ R68, R68, R65 ;  /* 0x0000004144447221 */ /* 0x012fe40000010000 */
[----:B------:R-:W-:Y:S02]  /*cf20*/  FFMA.FTZ R70, R71, R64, R70 ;  /* 0x0000004047467223 */ /* 0x000fe40000010046 */
[C---:B--2---:R-:W-:Y:S02]  /*cf30*/  FMUL.FTZ R64, R74.reuse, R69 ;  /* 0x000000454a407220 */ /* 0x044fe40000410000 */
[----:B------:R-:W-:-:S02]  /*cf40*/  FMUL.FTZ R74, R74, R67 ;  /* 0x000000434a4a7220 */ /* 0x000fc40000410000 */
[C---:B------:R-:W-:Y:S02]  /*cf50*/  FFMA.FTZ R64, R71.reuse, R67, -R64 ;  /* 0x0000004347407223 */ /* 0x040fe40000010840 */
[----:B------:R-:W-:Y:S02]  /*cf60*/  FFMA.FTZ R74, R71, R69, R74 ;  /* 0x00000045474a7223 */ /* 0x000fe4000001004a */
[----:B------:R-:W-:Y:S01]  /*cf70*/  FADD.FTZ R72, R72, R70 ;  /* 0x0000004648487221 */ /* 0x000fe20000010000 */
[----:B------:R-:W-:Y:S02]  /*cf80*/  MOV R71, R64 ;  /* 0x0000004000477202 */ /* 0x000fe40000000f00 */
.L_x_813:
[----:B------:R-:W-:Y:S05]  /*cf90*/  BSYNC B1 ;  /* 0x0000000000017941 */ /* 0x000fea0003800000 */
.L_x_812:
[----:B------:R-:W-:Y:S05]  /*cfa0*/  BRA.DIV ~URZ, `(.L_x_814) ;  /* 0x00008a927f007947 */ /* 0x000fea000b800000 */
[----:B0-----:R-:W0:Y:S04]  /*cfb0*/  SHFL.IDX PT, R64, R74, RZ, 0x1f ;  /* 0x00001fff4a407589 */ /* 0x001e2800000e0000 */
[----:B---3--:R-:W3:Y:S04]  /*cfc0*/  SHFL.IDX PT, R70, R71, RZ, 0x1f ;  /* 0x00001fff47467589 */ /* 0x008ee800000e0000 */
[----:B--2---:R-:W2:Y:S04]  /*cfd0*/  SHFL.IDX PT, R69, R68, RZ, 0x1f ;  /* 0x00001fff44457589 */ /* 0x004ea800000e0000 */
[----:B----4-:R-:W4:Y:S04]  /*cfe0*/  SHFL.IDX PT, R67, R72, RZ, 0x1f ;  /* 0x00001fff48437589 */ /* 0x010f2800000e0000 */
[----:B------:R-:W1:Y:S04]  /*cff0*/  SHFL.IDX PT, R73, R62, RZ, 0x1f ;  /* 0x00001fff3e497589 */ /* 0x000e6800000e0000 */
[----:B------:R-:W1:Y:S04]  /*d000*/  SHFL.IDX PT, R247, R63, RZ, 0x1f ;  /* 0x00001fff3ff77589 */ /* 0x000e6800000e0000 */
[----:B------:R-:W1:Y:S01]  /*d010*/  SHFL.DOWN PT, R71, R71, 0x1, 0x1f ;  /* 0x08201f0047477f89 */ /* 0x000e6200000e0000 */
[----:B0-----:R-:W-:-:S02]  /*d020*/  FMUL.FTZ R75, R63, R64 ;  /* 0x000000403f4b7220 */ /* 0x001fc40000410000 */
[----:B------:R-:W-:Y:S01]  /*d030*/  FMUL.FTZ R76, R62, R64 ;  /* 0x000000403e4c7220 */ /* 0x000fe20000410000 */
[----:B-1----:R-:W0:Y:S01]  /*d040*/  SHFL.DOWN PT, R74, R74, 0x1, 0x1f ;  /* 0x08201f004a4a7f89 */ /* 0x002e2200000e0000 */
[C---:B---3--:R-:W-:Y:S02]  /*d050*/  FMUL.FTZ R78, R60.reuse, R70 ;  /* 0x000000463c4e7220 */ /* 0x048fe40000410000 */
[----:B------:R-:W-:Y:S01]  /*d060*/  FMUL.FTZ R77, R60, R64 ;  /* 0x000000403c4d7220 */ /* 0x000fe20000410000 */
[----:B------:R-:W1:Y:S01]  /*d070*/  SHFL.DOWN PT, R68, R68, 0x1, 0x1f ;  /* 0x08201f0044447f89 */ /* 0x000e6200000e0000 */
[-C--:B------:R-:W-:Y:S02]  /*d080*/  FFMA.FTZ R75, R62, R70.reuse, -R75 ;  /* 0x000000463e4b7223 */ /* 0x080fe4000001084b */
[----:B------:R-:W-:Y:S01]  /*d090*/  FFMA.FTZ R76, R63, R70, R76 ;  /* 0x000000463f4c7223 */ /* 0x000fe2000001004c */
[----:B------:R-:W3:Y:S04]  /*d0a0*/  SHFL.DOWN PT, R72, R72, 0x1, 0x1f ;  /* 0x08201f0048487f89 */ /* 0x000ee800000e0000 */
[----:B------:R-:W0:Y:S04]  /*d0b0*/  SHFL.IDX PT, R79, R61, RZ, 0x1f ;  /* 0x00001fff3d4f7589 */ /* 0x000e2800000e0000 */
[----:B------:R5:W0:Y:S02]  /*d0c0*/  SHFL.IDX PT, R246, R60, RZ, 0x1f ;  /* 0x00001fff3cf67589 */ /* 0x000a2400000e0000 */
[----:B-----5:R-:W-:-:S02]  /*d0d0*/  FMUL.FTZ R60, R61, R64 ;  /* 0x000000403d3c7220 */ /* 0x020fc40000410000 */
.L_x_906:
[----:B--2-4-:R-:W-:Y:S01]  /*d0e0*/  ISETP.NE.AND P0, PT, R148, 0x1f, PT ;  /* 0x0000001f9400780c */ /* 0x014fe20003f05270 */
        /* <DEDUP_REMOVED lines=18> */
[----:B-1----:R-:W-:-:S02]  /*d210*/  FADD.FTZ R66, R69, R68 ;  /* 0x0000004445427221 */ /* 0x002fc40000010000 */
[----:B---3--:R-:W-:Y:S02]  /*d220*/  FADD.FTZ R67, R67, R72 ;  /* 0x0000004843437221 */ /* 0x008fe40000010000 */
.L_x_816:
[----:B------:R-:W-:Y:S05]  /*d230*/  BSYNC B1 ;  /* 0x0000000000017941 */ /* 0x000fea0003800000 */
.L_x_815:
[----:B---3--:R-:W0:Y:S04]  /*d240*/  LDS.128 R72, [R236+0x6db0] ;  /* 0x006db000ec487984 */ /* 0x008e280000000c00 */
[----:B------:R-:W-:Y:S01]  /*d250*/  STS.128 [R236+0x6db0], R64 ;  /* 0x006db040ec007388 */ /* 0x000fe20000000c00 */
[C---:B0-----:R-:W-:Y:S02]  /*d260*/  FMUL.FTZ R70, R73.reuse, R67 ;  /* 0x0000004349467220 */ /* 0x041fe40000410000 */
[C---:B------:R-:W-:Y:S02]  /*d270*/  FMUL.FTZ R71, R73.reuse, R66 ;  /* 0x0000004249477220 */ /* 0x040fe40000410000 */
[C---:B-1----:R-:W-:Y:S02]  /*d280*/  FMUL.FTZ R68, R73.reuse, R65 ;  /* 0x0000004149447220 */ /* 0x042fe40000410000 */
        /* <DEDUP_REMOVED lines=23> */
[-C--:B------:R-:W-:Y:S02]  /*d400*/  FFMA.FTZ R64, R68, R78.reuse, -R64 ;  /* 0x0000004e44407223 */ /* 0x080fe40000010840 */
        /* <DEDUP_REMOVED lines=8> */
.L_x_795:
[----:B0-----:R-:W-:Y:S05]  /*d490*/  BSYNC B0 ;  /* 0x0000000000007941 */ /* 0x001fea0003800000 */
.L_x_794:
[----:B------:R-:W-:Y:S01]  /*d4a0*/  WARPSYNC 0xffffffff ;  /* 0xffffffff00007948 */ /* 0x000fe20003800000 */
[----:B------:R-:W-:Y:S02]  /*d4b0*/  FADD.FTZ R216, RZ, R216 ;  /* 0x000000d8ffd87221 */ /* 0x000fe40000010000 */
[----:B------:R-:W-:Y:S01]  /*d4c0*/  BAR.SYNC.DEFER_BLOCKING 0x0 ;  /* 0x0000000000007b1d */ /* 0x000fe20000010000 */
[----:B------:R-:W-:Y:S01]  /*d4d0*/  ISETP.NE.AND P0, PT, R148, RZ, PT ;  /* 0x000000ff9400720c */ /* 0x000fe20003f05270 */
[----:B------:R-:W-:Y:S01]  /*d4e0*/  FMUL.FTZ R66, R56, R123 ;  /* 0x0000007b38427220 */ /* 0x000fe20000410000 */
[----:B-1----:R-:W-:Y:S01]  /*d4f0*/  MOV R68, UR7 ;  /* 0x0000000700447c02 */ /* 0x002fe20008000f00 */
[----:B------:R-:W-:Y:S01]  /*d500*/  FADD.FTZ R70, R117, R117 ;  /* 0x0000007575467221 */ /* 0x000fe20000010000 */
[----:B------:R-:W-:Y:S01]  /*d510*/  SHF.L.U32 R76, R148, 0x5, RZ ;  /* 0x00000005944c7819 */ /* 0x000fe200000006ff */
[----:B------:R-:W-:Y:S01]  /*d520*/  BSSY B0, `(.L_x_817) ;  /* 0x000025b000007945 */ /* 0x000fe20003800000 */
[----:B------:R-:W0:Y:S07]  /*d530*/  LDS.64 R64, [R235.X16+0x6d88] ;  /* 0x006d8800eb407984 */ /* 0x000e2e000000ca00 */
[----:B------:R1:W-:Y:S02]  /*d540*/  @!P0 STS.128 [R68.X16+0x8b80], R60 ;  /* 0x008b803c44008388 */ /* 0x0003e4000000cc00 */
[----:B-1----:R-:W-:-:S02]  /*d550*/  FMUL.FTZ R60, R48, R202 ;  /* 0x000000ca303c7220 */ /* 0x002fc40000410000 */
[-C--:B------:R-:W-:Y:S02]  /*d560*/  FMUL.FTZ R61, R48, R203.reuse ;  /* 0x000000cb303d7220 */ /* 0x080fe40000410000 */
[C---:B------:R-:W-:Y:S02]  /*d570*/  FFMA.FTZ R48, R46.reuse, R203, -R60 ;  /* 0x000000cb2e307223 */ /* 0x040fe4000001083c */
[C---:B------:R-:W-:Y:S02]  /*d580*/  FMUL.FTZ R60, R47.reuse, R199 ;  /* 0x000000c72f3c7220 */ /* 0x040fe40000410000 */
[----:B------:R-:W-:Y:S02]  /*d590*/  FFMA.FTZ R46, R46, R202, R61 ;  /* 0x000000ca2e2e7223 */ /* 0x000fe4000001003d */
[-C--:B------:R-:W-:Y:S02]  /*d5a0*/  FMUL.FTZ R62, R47, R198.reuse ;  /* 0x000000c62f3e7220 */ /* 0x080fe40000410000 */
[----:B------:R-:W-:-:S02]  /*d5b0*/  FFMA.FTZ R47, R45, R198, -R60 ;  /* 0x000000c62d2f7223 */ /* 0x000fc4000001083c */
        /* <DEDUP_REMOVED lines=20> */
[C---:B------:R-:W-:Y:S02]  /*d700*/  FMUL.FTZ R60, R23.reuse, R192 ;  /* 0x000000c0173c7220 */ /* 0x040fe40000410000 */
[-C--:B------:R-:W-:Y:S02]  /*d710*/  FMUL.FTZ R61, R23, R209.reuse ;  /* 0x000000d1173d7220 */ /* 0x080fe40000410000 */
[----:B------:R-:W-:Y:S02]  /*d720*/  FFMA.FTZ R23, R21, R209, -R60 ;  /* 0x000000d115177223 */ /* 0x000fe4000001083c */
[----:B------:R-:W-:-:S02]  /*d730*/  FMUL.FTZ R60, R18, R191 ;  /* 0x000000bf123c7220 */ /* 0x000fc40000410000 */
[----:B------:R-:W-:Y:S02]  /*d740*/  FFMA.FTZ R45, R45, R199, R62 ;  /* 0x000000c72d2d7223 */ /* 0x000fe4000001003e */
[-C--:B------:R-:W-:Y:S02]  /*d750*/  FMUL.FTZ R62, R18, R210.reuse ;  /* 0x000000d2123e7220 */ /* 0x080fe40000410000 */
[----:B------:R-:W-:Y:S02]  /*d760*/  FFMA.FTZ R18, R15, R210, -R60 ;  /* 0x000000d20f127223 */ /* 0x000fe4000001083c */
        /* <DEDUP_REMOVED lines=8> */
[----:B0-----:R-:W-:-:S02]  /*d7f0*/  FMUL.FTZ R67, R65, -R95 ;  /* 0x8000005f41437220 */ /* 0x001fc40000410000 */
[----:B------:R-:W-:Y:S02]  /*d800*/  FFMA.FTZ R6, R6, R189, R60 ;  /* 0x000000bd06067223 */ /* 0x000fe4000001003c */
[C---:B------:R-:W-:Y:S02]  /*d810*/  FMUL.FTZ R60, R7.reuse, R188 ;  /* 0x000000bc073c7220 */ /* 0x040fe40000410000 */
[C---:B------:R-:W-:Y:S02]  /*d820*/  FMUL.FTZ R95, R64.reuse, -R95 ;  /* 0x8000005f405f7220 */ /* 0x040fe40000410000 */
[----:B------:R-:W-:Y:S02]  /*d830*/  FFMA.FTZ R64, R64, R94, -R67 ;  /* 0x0000005e40407223 */ /* 0x000fe40000010843 */
[----:B------:R-:W-:Y:S02]  /*d840*/  FMUL.FTZ R61, R7, R213 ;  /* 0x000000d5073d7220 */ /* 0x000fe40000410000 */
[----:B------:R-:W-:-:S02]  /*d850*/  FMUL.FTZ R67, R56, R201 ;  /* 0x000000c938437220 */ /* 0x000fc40000410000 */
[----:B------:R-:W-:Y:S02]  /*d860*/  FFMA.FTZ R7, R5, R213, -R60 ;  /* 0x000000d505077223 */ /* 0x000fe4000001083c */
[----:B------:R-:W-:Y:S02]  /*d870*/  FFMA.FTZ R56, R54, R201, -R66 ;  /* 0x000000c936387223 */ /* 0x000fe40000010842 */
[----:B------:R-:W-:Y:S02]  /*d880*/  FFMA.FTZ R15, R15, R191, R62 ;  /* 0x000000bf0f0f7223 */ /* 0x000fe4000001003e */
[----:B------:R-:W-:Y:S02]  /*d890*/  FMUL.FTZ R60, R149, R187 ;  /* 0x000000bb953c7220 */ /* 0x000fe40000410000 */
[----:B------:R-:W-:Y:S02]  /*d8a0*/  FMUL.FTZ R66, R55, R122 ;  /* 0x0000007a37427220 */ /* 0x000fe40000410000 */
[----:B------:R-:W-:-:S02]  /*d8b0*/  FMUL.FTZ R62, R149, R214 ;  /* 0x000000d6953e7220 */ /* 0x000fc40000410000 */
[----:B------:R-:W-:Y:S02]  /*d8c0*/  FFMA.FTZ R54, R54, R123, R67 ;  /* 0x0000007b36367223 */ /* 0x000fe40000010043 */
[----:B------:R-:W-:Y:S02]  /*d8d0*/  FMUL.FTZ R67, R55, R200 ;  /* 0x000000c837437220 */ /* 0x000fe40000410000 */
[----:B------:R-:W-:Y:S02]  /*d8e0*/  FFMA.FTZ R60, R151, R214, -R60 ;  /* 0x000000d6973c7223 */ /* 0x000fe4000001083c */
[----:B------:R-:W-:Y:S02]  /*d8f0*/  FFMA.FTZ R55, R53, R200, -R66 ;  /* 0x000000c835377223 */ /* 0x000fe40000010842 */
[----:B------:R-:W-:Y:S02]  /*d900*/  FFMA.FTZ R151, R151, R187, R62 ;  /* 0x000000bb97977223 */ /* 0x000fe4000001003e */
[----:B------:R-:W-:-:S02]  /*d910*/  FMUL.FTZ R62, R123, UR35 ;  /* 0x000000237b3e7c20 */ /* 0x000fc40008410000 */
[----:B------:R-:W-:Y:S02]  /*d920*/  FMUL.FTZ R66, R123, UR34 ;  /* 0x000000227b427c20 */ /* 0x000fe40008410000 */
[----:B------:R-:W-:Y:S02]  /*d930*/  FFMA.FTZ R53, R53, R122, R67 ;  /* 0x0000007a35357223 */ /* 0x000fe40000010043 */
[----:B------:R-:W-:Y:S02]  /*d940*/  FFMA.FTZ R5, R5, R188, R61 ;  /* 0x000000bc05057223 */ /* 0x000fe4000001003d */
[----:B------:R-:W-:Y:S02]  /*d950*/  FADD.FTZ R67, R128, R128 ;  /* 0x0000008080437221 */ /* 0x000fe40000010000 */
[C---:B------:R-:W-:Y:S02]  /*d960*/  FFMA.FTZ R61, R201.reuse, UR34, -R62 ;  /* 0x00000022c93d7c23 */ /* 0x040fe4000801083e */
[----:B------:R-:W-:-:S02]  /*d970*/  FFMA.FTZ R63, R201, UR35, R66 ;  /* 0x00000023c93f7c23 */ /* 0x000fc40008010042 */
[C---:B------:R-:W-:Y:S02]  /*d980*/  FFMA.FTZ R62, R67.reuse, R56, RZ ;  /* 0x00000038433e7223 */ /* 0x040fe400000100ff */
[C---:B------:R-:W-:Y:S02]  /*d990*/  FFMA.FTZ R66, -R67.reuse, R54, RZ ;  /* 0x0000003643427223 */ /* 0x040fe400000101ff */
[C---:B------:R-:W-:Y:S02]  /*d9a0*/  FMUL.FTZ R54, R67.reuse, R61 ;  /* 0x0000003d43367220 */ /* 0x040fe40000410000 */
[----:B------:R-:W-:Y:S02]  /*d9b0*/  FFMA.FTZ R56, -R67, R63, -RZ ;  /* 0x0000003f43387223 */ /* 0x000fe400000109ff */
[----:B------:R-:W-:Y:S02]  /*d9c0*/  FADD.FTZ R67, R127, R127 ;  /* 0x0000007f7f437221 */ /* 0x000fe40000010000 */
[----:B------:R-:W-:-:S02]  /*d9d0*/  FADD.FTZ R68, R125, R125 ;  /* 0x0000007d7d447221 */ /* 0x000fc40000010000 */
        /* <DEDUP_REMOVED lines=9> */
[----:B------:R-:W-:Y:S02]  /*da70*/  FFMA.FTZ R65, R65, R94, R95 ;  /* 0x0000005e41417223 */ /* 0x000fe4000001005f */
[C---:B------:R-:W-:Y:S02]  /*da80*/  FFMA.FTZ R62, R67.reuse, R48, R61 ;  /* 0x00000030433e7223 */ /* 0x040fe4000001003d */
[----:B------:R-:W-:-:S02]  /*da90*/  FFMA.FTZ R66, -R67, R46, R63 ;  /* 0x0000002e43427223 */ /* 0x000fc4000001013f */
[C---:B------:R-:W-:Y:S02]  /*daa0*/  FMUL.FTZ R46, R202.reuse, UR35 ;  /* 0x00000023ca2e7c20 */ /* 0x040fe40008410000 */
[----:B------:R-:W-:Y:S02]  /*dab0*/  FMUL.FTZ R48, R202, UR34 ;  /* 0x00000022ca307c20 */ /* 0x000fe40008410000 */
[C---:B------:R-:W-:Y:S02]  /*dac0*/  FFMA.FTZ R46, R203.reuse, UR34, -R46 ;  /* 0x00000022cb2e7c23 */ /* 0x040fe4000801082e */
[----:B------:R-:W-:Y:S02]  /*dad0*/  FFMA.FTZ R48, R203, UR35, R48 ;  /* 0x00000023cb307c23 */ /* 0x000fe40008010030 */
[C---:B------:R-:W-:Y:S02]  /*dae0*/  FFMA.FTZ R61, R68.reuse, R47, R62 ;  /* 0x0000002f443d7223 */ /* 0x040fe4000001003e */
[----:B------:R-:W-:-:S02]  /*daf0*/  FFMA.FTZ R63, -R68, R45, R66 ;  /* 0x0000002d443f7223 */ /* 0x000fc40000010142 */
[C---:B------:R-:W-:Y:S02]  /*db00*/  FMUL.FTZ R46, R67.reuse, R46 ;  /* 0x0000002e432e7220 */ /* 0x040fe40000410000 */
[----:B------:R-:W-:Y:S02]  /*db10*/  FFMA.FTZ R48, -R67, R48, -RZ ;  /* 0x0000003043307223 */ /* 0x000fe400000109ff */
[C---:B------:R-:W-:Y:S02]  /*db20*/  FMUL.FTZ R45, R199.reuse, UR35 ;  /* 0x00000023c72d7c20 */ /* 0x040fe40008410000 */
[----:B------:R-:W-:Y:S02]  /*db30*/  FMUL.FTZ R47, R199, UR34 ;  /* 0x00000022c72f7c20 */ /* 0x000fe40008410000 */
[----:B------:R-:W-:Y:S02]  /*db40*/  FADD.FTZ R67, R124, R124 ;  /* 0x0000007c7c437221 */ /* 0x000fe40000010000 */
[----:B------:R-:W-:-:S02]  /*db50*/  FFMA.FTZ R45, R198, UR34, -R45 ;  /* 0x00000022c62d7c23 */ /* 0x000fc4000801082d */
[----:B------:R-:W-:Y:S02]  /*db60*/  FFMA.FTZ R47, R198, UR35, R47 ;  /* 0x00000023c62f7c23 */ /* 0x000fe4000801002f */
[C---:B------:R-:W-:Y:S02]  /*db70*/  FFMA.FTZ R62, R67.reuse, R40, R61 ;  /* 0x00000028433e7223 */ /* 0x040fe4000001003d */
[----:B------:R-:W-:Y:S02]  /*db80*/  FFMA.FTZ R66, -R67, R38, R63 ;  /* 0x0000002643427223 */ /* 0x000fe4000001013f */
[C---:B------:R-:W-:Y:S02]  /*db90*/  FMUL.FTZ R61, R197.reuse, UR35 ;  /* 0x00000023c53d7c20 */ /* 0x040fe40008410000 */
[----:B------:R-:W-:Y:S02]  /*dba0*/  FMUL.FTZ R63, R197, UR34 ;  /* 0x00000022c53f7c20 */ /* 0x000fe40008410000 */
[----:B------:R-:W-:-:S02]  /*dbb0*/  FMUL.FTZ R45, R68, R45 ;  /* 0x0000002d442d7220 */ /* 0x000fc40000410000 */
[----:B------:R-:W-:Y:S02]  /*dbc0*/  FFMA.FTZ R47, -R68, R47, -RZ ;  /* 0x0000002f442f7223 */ /* 0x000fe400000109ff */
[----:B------:R-:W-:Y:S02]  /*dbd0*/  FADD.FTZ R68, R121, R121 ;  /* 0x0000007979447221 */ /* 0x000fe40000010000 */
        /* <DEDUP_REMOVED lines=20> */
[----:B------:R-:W-:Y:S02]  /*dd20*/  FFMA.FTZ R63, -R68, R29, R66 ;  /* 0x0000001d443f7223 */ /* 0x000fe40000010142 */
[----:B------:R-:W-:-:S02]  /*dd30*/  FMUL.FTZ R30, R67, R30 ;  /* 0x0000001e431e7220 */ /* 0x000fc40000410000 */
[----:B------:R-:W-:Y:S02]  /*dd40*/  FFMA.FTZ R32, -R67, R32, -RZ ;  /* 0x0000002043207223 */ /* 0x000fe400000109ff */
[----:B------:R-:W-:Y:S02]  /*dd50*/  FFMA.FTZ R61, R68, R31, R62 ;  /* 0x0000001f443d7223 */ /* 0x000fe4000001003e */
[C---:B------:R-:W-:Y:S02]  /*dd60*/  FMUL.FTZ R66, R194.reuse, UR34 ;  /* 0x00000022c2427c20 */ /* 0x040fe40008410000 */
[----:B------:R-:W-:Y:S02]  /*dd70*/  FMUL.FTZ R62, R194, UR35 ;  /* 0x00000023c23e7c20 */ /* 0x000fe40008410000 */
[----:B------:R-:W-:Y:S02]  /*dd80*/  FADD.FTZ R67, R118, R118 ;  /* 0x0000007676437221 */ /* 0x000fe40000010000 */
[----:B------:R-:W-:-:S02]  /*dd90*/  FFMA.FTZ R31, R207, UR35, R66 ;  /* 0x00000023cf1f7c23 */ /* 0x000fc40008010042 */
[----:B------:R-:W-:Y:S02]  /*dda0*/  FFMA.FTZ R29, R207, UR34, -R62 ;  /* 0x00000022cf1d7c23 */ /* 0x000fe4000801083e */
[C---:B------:R-:W-:Y:S02]  /*ddb0*/  FFMA.FTZ R66, -R67.reuse, R22, R63 ;  /* 0x0000001643427223 */ /* 0x040fe4000001013f */
[----:B------:R-:W-:Y:S02]  /*ddc0*/  FFMA.FTZ R62, R67, R24, R61 ;  /* 0x00000018433e7223 */ /* 0x000fe4000001003d */
[----:B------:R-:W-:Y:S02]  /*ddd0*/  FMUL.FTZ R61, R193, UR35 ;  /* 0x00000023c13d7c20 */ /* 0x000fe40008410000 */
[----:B------:R-:W-:Y:S02]  /*dde0*/  FADD.FTZ R156, -R156, R65 ;  /* 0x000000419c9c7221 */ /* 0x000fe40000010100 */
[----:B------:R-:W-:-:S02]  /*ddf0*/  FFMA.FTZ R66, -R70, R21, R66 ;  /* 0x0000001546427223 */ /* 0x000fc40000010142 */
[----:B------:R-:W-:Y:S02]  /*de00*/  FADD.FTZ R65, R116, R116 ;  /* 0x0000007474417221 */ /* 0x000fe40000010000 */
[----:B------:R-:W-:Y:S02]  /*de10*/  FFMA.FTZ R22, R208, UR34, -R61 ;  /* 0x00000022d0167c23 */ /* 0x000fe4000801083d */
[----:B------:R-:W-:Y:S02]  /*de20*/  FFMA.FTZ R61, R70, R23, R62 ;  /* 0x00000017463d7223 */ /* 0x000fe4000001003e */
[----:B------:R-:W-:Y:S02]  /*de30*/  FMUL.FTZ R62, R192, UR35 ;  /* 0x00000023c03e7c20 */ /* 0x000fe40008410000 */
[----:B------:R-:W-:Y:S02]  /*de40*/  FFMA.FTZ R66, -R65, R15, R66 ;  /* 0x0000000f41427223 */ /* 0x000fe40000010142 */
[----:B------:R-:W-:-:S02]  /*de50*/  FMUL.FTZ R63, R193, UR34 ;  /* 0x00000022c13f7c20 */ /* 0x000fc40008410000 */
[----:B------:R-:W-:Y:S02]  /*de60*/  FADD.FTZ R64, R155, R64 ;  /* 0x000000409b407221 */ /* 0x000fe40000010000 */
[----:B------:R-:W-:Y:S02]  /*de70*/  FMUL.FTZ R15, R57, -R156 ;  /* 0x8000009c390f7220 */ /* 0x000fe40000410000 */
[----:B------:R-:W-:Y:S02]  /*de80*/  FFMA.FTZ R21, R209, UR34, -R62 ;  /* 0x00000022d1157c23 */ /* 0x000fe4000801083e */
[----:B------:R-:W-:Y:S02]  /*de90*/  FFMA.FTZ R24, R208, UR35, R63 ;  /* 0x00000023d0187c23 */ /* 0x000fe4000801003f */
[----:B------:R-:W-:Y:S02]  /*dea0*/  FFMA.FTZ R62, R58, R64, -R15 ;  /* 0x000000403a3e7223 */ /* 0x000fe4000001080f */
[----:B------:R-:W-:-:S02]  /*deb0*/  FMUL.FTZ R15, R191, UR35 ;  /* 0x00000023bf0f7c20 */ /* 0x000fc40008410000 */
[----:B------:R-:W-:Y:S02]  /*dec0*/  FMUL.FTZ R63, R191, UR34 ;  /* 0x00000022bf3f7c20 */ /* 0x000fe40008410000 */
[----:B------:R-:W-:Y:S02]  /*ded0*/  FMUL.FTZ R57, R57, -R64 ;  /* 0x8000004039397220 */ /* 0x000fe40000410000 */
[----:B------:R-:W-:Y:S02]  /*dee0*/  FFMA.FTZ R61, R65, R18, R61 ;  /* 0x00000012413d7223 */ /* 0x000fe4000001003d */
[C---:B------:R-:W-:Y:S02]  /*def0*/  FFMA.FTZ R15, R210.reuse, UR34, -R15 ;  /* 0x00000022d20f7c23 */ /* 0x040fe4000801080f */
[----:B------:R-:W-:Y:S02]  /*df00*/  FFMA.FTZ R18, R210, UR35, R63 ;  /* 0x00000023d2127c23 */ /* 0x000fe4000801003f */
[----:B------:R-:W-:-:S02]  /*df10*/  FFMA.FTZ R57, R58, R156, R57 ;  /* 0x0000009c3a397223 */ /* 0x000fc40000010039 */
[C---:B------:R-:W-:Y:S02]  /*df20*/  FMUL.FTZ R15, R65.reuse, R15 ;  /* 0x0000000f410f7220 */ /* 0x040fe40000410000 */
[----:B------:R-:W-:Y:S02]  /*df30*/  FFMA.FTZ R18, -R65, R18, -RZ ;  /* 0x0000001241127223 */ /* 0x000fe400000109ff */
[----:B------:R-:W-:Y:S02]  /*df40*/  FADD.FTZ R65, R115, R115 ;  /* 0x0000007373417221 */ /* 0x000fe40000010000 */
[----:B------:R-:W-:Y:S02]  /*df50*/  FADD.FTZ R57, -R154, R57 ;  /* 0x000000399a397221 */ /* 0x000fe40000010100 */
[----:B------:R-:W-:Y:S02]  /*df60*/  FADD.FTZ R153, R153, R62 ;  /* 0x0000003e99997221 */ /* 0x000fe40000010000 */
[----:B------:R-:W-:-:S02]  /*df70*/  FFMA.FTZ R63, -R65, R13, R66 ;  /* 0x0000000d413f7223 */ /* 0x000fc40000010142 */
[C---:B------:R-:W-:Y:S02]  /*df80*/  FMUL.FTZ R13, R59.reuse, -R57 ;  /* 0x800000393b0d7220 */ /* 0x040fe40000410000 */
[-C--:B------:R-:W-:Y:S02]  /*df90*/  FMUL.FTZ R59, R59, -R153.reuse ;  /* 0x800000993b3b7220 */ /* 0x080fe40000410000 */
[C---:B------:R-:W-:Y:S02]  /*dfa0*/  FFMA.FTZ R13, R80.reuse, R153, -R13 ;  /* 0x00000099500d7223 */ /* 0x040fe4000001080d */
[----:B------:R-:W-:Y:S02]  /*dfb0*/  FFMA.FTZ R59, R80, R57, R59 ;  /* 0x00000039503b7223 */ /* 0x000fe4000001003b */
[----:B------:R-:W-:Y:S02]  /*dfc0*/  FADD.FTZ R2, R2, R13 ;  /* 0x0000000d02027221 */ /* 0x000fe40000010000 */
[----:B------:R-:W-:-:S02]  /*dfd0*/  FADD.FTZ R0, -R0, R59 ;  /* 0x0000003b00007221 */ /* 0x000fc40000010100 */
[----:B------:R-:W-:Y:S02]  /*dfe0*/  FMUL.FTZ R59, R189, UR35 ;  /* 0x00000023bd3b7c20 */ /* 0x000fe40008410000 */
[C---:B------:R-:W-:Y:S02]  /*dff0*/  FMUL.FTZ R13, R81.reuse, -R0 ;  /* 0x80000000510d7220 */ /* 0x040fe40000410000 */
[-C--:B------:R-:W-:Y:S02]  /*e000*/  FMUL.FTZ R81, R81, -R2.reuse ;  /* 0x8000000251517220 */ /* 0x080fe40000410000 */
[C---:B------:R-:W-:Y:S02]  /*e010*/  FFMA.FTZ R13, R82.reuse, R2, -R13 ;  /* 0x00000002520d7223 */ /* 0x040fe4000001080d */
[----:B------:R-:W-:Y:S02]  /*e020*/  FFMA.FTZ R82, R82, R0, R81 ;  /* 0x0000000052527223 */ /* 0x000fe40000010051 */
[----:B------:R-:W-:-:S02]  /*e030*/  FADD.FTZ R13, R4, R13 ;  /* 0x0000000d040d7221 */ /* 0x000fc40000010000 */
[----:B------:R-:W-:Y:S02]  /*e040*/  FADD.FTZ R3, -R3, R82 ;  /* 0x0000005203037221 */ /* 0x000fe40000010100 */
[C---:B------:R-:W-:Y:S02]  /*e050*/  FMUL.FTZ R4, R83.reuse, -R13 ;  /* 0x8000000d53047220 */ /* 0x040fe40000410000 */
[----:B------:R-:W-:Y:S02]  /*e060*/  FADD.FTZ R66, R114, R114 ;  /* 0x0000007272427221 */ /* 0x000fe40000010000 */
[----:B------:R-:W-:Y:S02]  /*e070*/  FFMA.FTZ R59, R212, UR34, -R59 ;  /* 0x00000022d43b7c23 */ /* 0x000fe4000801083b */
[----:B------:R-:W-:Y:S02]  /*e080*/  FMUL.FTZ R83, R83, -R3 ;  /* 0x8000000353537220 */ /* 0x000fe40000410000 */
[----:B------:R-:W-:-:S02]  /*e090*/  FFMA.FTZ R61, R65, R14, R61 ;  /* 0x0000000e413d7223 */ /* 0x000fc4000001003d */
[----:B------:R-:W-:Y:S02]  /*e0a0*/  FFMA.FTZ R4, R84, R3, R4 ;  /* 0x0000000354047223 */ /* 0x000fe40000010004 */
[----:B------:R-:W-:Y:S02]  /*e0b0*/  FMUL.FTZ R62, R66, R59 ;  /* 0x0000003b423e7220 */ /* 0x000fe40000410000 */
[----:B------:R-:W-:Y:S02]  /*e0c0*/  FFMA.FTZ R83, R84, R13, -R83 ;  /* 0x0000000d54537223 */ /* 0x000fe40000010853 */
[C---:B------:R-:W-:Y:S02]  /*e0d0*/  FFMA.FTZ R8, R66.reuse, R8, R61 ;  /* 0x0000000842087223 */ /* 0x040fe4000001003d */
[----:B------:R-:W-:Y:S02]  /*e0e0*/  FADD.FTZ R59, R113, R113 ;  /* 0x00000071713b7221 */ /* 0x000fe40000010000 */
[----:B------:R-:W-:-:S02]  /*e0f0*/  FFMA.FTZ R6, -R66, R6, R63 ;  /* 0x0000000642067223 */ /* 0x000fc4000001013f */
[C---:B------:R-:W-:Y:S02]  /*e100*/  FMUL.FTZ R29, R68.reuse, R29 ;  /* 0x0000001d441d7220 */ /* 0x040fe40000410000 */
[----:B------:R-:W-:Y:S02]  /*e110*/  FFMA.FTZ R31, -R68, R31, -RZ ;  /* 0x0000001f441f7223 */ /* 0x000fe400000109ff */
[----:B------:R-:W-:Y:S02]  /*e120*/  FADD.FTZ R4, -R9, R4 ;  /* 0x0000000409047221 */ /* 0x000fe40000010100 */
[----:B------:R-:W-:Y:S02]  /*e130*/  FMUL.FTZ R68, R192, UR34 ;  /* 0x00000022c0447c20 */ /* 0x000fe40008410000 */
[----:B------:R-:W-:Y:S02]  /*e140*/  FADD.FTZ R10, R10, R83 ;  /* 0x000000530a0a7221 */ /* 0x000fe40000010000 */
[----:B------:R-:W-:-:S02]  /*e150*/  FFMA.FTZ R7, R59, R7, R8 ;  /* 0x000000073b077223 */ /* 0x000fc40000010008 */
[----:B------:R-:W-:Y:S02]  /*e160*/  FFMA.FTZ R6, -R59, R5, R6 ;  /* 0x000000053b067223 */ /* 0x000fe40000010106 */
[C---:B------:R-:W-:Y:S02]  /*e170*/  FMUL.FTZ R8, R188.reuse, UR35 ;  /* 0x00000023bc087c20 */ /* 0x040fe40008410000 */
[----:B------:R-:W-:Y:S02]  /*e180*/  FMUL.FTZ R5, R85, -R4 ;  /* 0x8000000455057220 */ /* 0x000fe40000410000 */
[----:B------:R-:W-:Y:S02]  /*e190*/  FFMA.FTZ R23, R209, UR35, R68 ;  /* 0x00000023d1177c23 */ /* 0x000fe40008010044 */
[----:B------:R-:W-:Y:S02]  /*e1a0*/  FMUL.FTZ R85, R85, -R10 ;  /* 0x8000000a55557220 */ /* 0x000fe40000410000 */
[----:B------:R-:W-:-:S02]  /*e1b0*/  FMUL.FTZ R68, R188, UR34 ;  /* 0x00000022bc447c20 */ /* 0x000fc40008410000 */
[----:B------:R-:W-:Y:S02]  /*e1c0*/  FFMA.FTZ R8, R213, UR34, -R8 ;  /* 0x00000022d5087c23 */ /* 0x000fe40008010808 */
[----:B------:R-:W-:Y:S02]  /*e1d0*/  FMUL.FTZ R61, R189, UR34 ;  /* 0x00000022bd3d7c20 */ /* 0x000fe40008410000 */
[----:B------:R-:W-:Y:S02]  /*e1e0*/  FFMA.FTZ R5, R86, R10, -R5 ;  /* 0x0000000a56057223 */ /* 0x000fe40000010805 */
[C---:B------:R-:W-:Y:S02]  /*e1f0*/  FMUL.FTZ R21, R70.reuse, R21 ;  /* 0x0000001546157220 */ /* 0x040fe40000410000 */
[----:B------:R-:W-:Y:S02]  /*e200*/  FFMA.FTZ R23, -R70, R23, -RZ ;  /* 0x0000001746177223 */ /* 0x000fe400000109ff */
[----:B------:R-:W-:-:S02]  /*e210*/  FFMA.FTZ R86, R86, R4, R85 ;  /* 0x0000000456567223 */ /* 0x000fc40000010055 */
[----:B------:R-:W-:Y:S02]  /*e220*/  FFMA.FTZ R70, R213, UR35, R68 ;  /* 0x00000023d5467c23 */ /* 0x000fe40008010044 */
[----:B------:R-:W-:Y:S02]  /*e230*/  FMUL.FTZ R68, R59, R8 ;  /* 0x000000083b447220 */ /* 0x000fe40000410000 */
[----:B------:R-:W-:Y:S02]  /*e240*/  FFMA.FTZ R61, R212, UR35, R61 ;  /* 0x00000023d43d7c23 */ /* 0x000fe4000801003d */
[----:B------:R-:W-:Y:S02]  /*e250*/  FADD.FTZ R8, R112, R112 ;  /* 0x0000007070087221 */ /* 0x000fe40000010000 */
[----:B------:R-:W-:Y:S02]  /*e260*/  FADD.FTZ R9, R12, R5 ;  /* 0x000000050c097221 */ /* 0x000fe40000010000 */
[----:B------:R-:W-:Y:S01]  /*e270*/  FADD.FTZ R5, -R11, R86 ;  /* 0x000000560b057221 */ /* 0x000fe20000010100 */
[----:B------:R-:W-:Y:S01]  /*e280*/  IADD3 R11, R76, 0x2, RZ ;  /* 0x000000024c0b7810 */ /* 0x000fe20007ffe0ff */
[----:B------:R-:W-:-:S02]  /*e290*/  FFMA.FTZ R66, -R66, R61, -RZ ;  /* 0x0000003d42427223 */ /* 0x000fc400000109ff */
[----:B------:R-:W-:Y:S01]  /*e2a0*/  FFMA.FTZ R70, -R59, R70, -RZ ;  /* 0x000000463b467223 */ /* 0x000fe200000109ff */
[----:B------:R-:W-:Y:S01]  /*e2b0*/  LEA.HI.SX32 R74, R11, R76, 0x1b ;  /* 0x0000004c0b4a7211 */ /* 0x000fe200078fdaff */
[----:B------:R-:W-:Y:S02]  /*e2c0*/  FFMA.FTZ R60, R8, R60, R7 ;  /* 0x0000003c083c7223 */ /* 0x000fe40000010007 */
[C---:B------:R-:W-:Y:S02]  /*e2d0*/  FMUL.FTZ R59, R187.reuse, UR35 ;  /* 0x00000023bb3b7c20 */ /* 0x040fe40008410000 */
[----:B------:R-:W-:Y:S02]  /*e2e0*/  FMUL.FTZ R61, R187, UR34 ;  /* 0x00000022bb3d7c20 */ /* 0x000fe40008410000 */
[C---:B------:R-:W-:Y:S02]  /*e2f0*/  FMUL.FTZ R7, R87.reuse, -R5 ;  /* 0x8000000557077220 */ /* 0x040fe40000410000 */
[----:B------:R-:W-:-:S02]  /*e300*/  FMUL.FTZ R87, R87, -R9 ;  /* 0x8000000957577220 */ /* 0x000fc40000410000 */
[C---:B------:R-:W-:Y:S02]  /*e310*/  FFMA.FTZ R12, R214.reuse, UR34, -R59 ;  /* 0x00000022d60c7c23 */ /* 0x040fe4000801083b */
[----:B------:R-:W-:Y:S02]  /*e320*/  FFMA.FTZ R61, R214, UR35, R61 ;  /* 0x00000023d63d7c23 */ /* 0x000fe4000801003d */
[----:B------:R-:W-:Y:S02]  /*e330*/  FFMA.FTZ R87, R88, R5, R87 ;  /* 0x0000000558577223 */ /* 0x000fe40000010057 */
[C---:B------:R-:W-:Y:S02]  /*e340*/  FMUL.FTZ R12, R8.reuse, R12 ;  /* 0x0000000c080c7220 */ /* 0x040fe40000410000 */
[----:B------:R-:W-:Y:S01]  /*e350*/  FFMA.FTZ R72, -R8, R61, -RZ ;  /* 0x0000003d08487223 */ /* 0x000fe200000109ff */
[----:B------:R-:W-:Y:S01]  /*e360*/  IADD3 R61, R76, 0x3, RZ ;  /* 0x000000034c3d7810 */ /* 0x000fe20007ffe0ff */
[----:B------:R-:W-:Y:S01]  /*e370*/  FFMA.FTZ R151, -R8, R151, R6 ;  /* 0x0000009708977223 */ /* 0x000fe20000010106 */
[----:B------:R-:W-:Y:S01]  /*e380*/  IADD3 R6, R76, 0x1, RZ ;  /* 0x000000014c067810 */ /* 0x000fe20007ffe0ff */
[----:B------:R-:W-:Y:S01]  /*e390*/  FFMA.FTZ R8, R88, R9, -R7 ;  /* 0x0000000958087223 */ /* 0x000fe20000010807 */
[-C--:B------:R-:W-:Y:S01]  /*e3a0*/  LEA.HI.SX32 R7, R76, R76.reuse, 0x1b ;  /* 0x0000004c4c077211 */ /* 0x080fe200078fdaff */
[----:B------:R-:W-:Y:S01]  /*e3b0*/  FADD.FTZ R16, -R16, R87 ;  /* 0x0000005710107221 */ /* 0x000fe20000010100 */
[-C--:B------:R-:W-:Y:S01]  /*e3c0*/  LEA.HI.SX32 R59, R6, R76.reuse, 0x1b ;  /* 0x0000004c063b7211 */ /* 0x080fe200078fdaff */
[----:B------:R-:W-:Y:S01]  /*e3d0*/  FADD.FTZ R8, R17, R8 ;  /* 0x0000000811087221 */ /* 0x000fe20000010000 */
[----:B------:R-:W-:Y:S01]  /*e3e0*/  LEA.HI.SX32 R76, R61, R76, 0x1b ;  /* 0x0000004c3d4c7211 */ /* 0x000fe200078fdaff */
[C---:B------:R-:W-:Y:S01]  /*e3f0*/  FMUL.FTZ R11, R89.reuse, -R16 ;  /* 0x80000010590b7220 */ /* 0x040fe20000410000 */
[----:B------:R-:W-:Y:S01]  /*e400*/  STS [R7.X4+0x2100], R54 ;  /* 0x0021003607007388 */ /* 0x000fe20000004800 */
[----:B------:R-:W-:-:S02]  /*e410*/  FMUL.FTZ R89, R89, -R8 ;  /* 0x8000000859597220 */ /* 0x000fc40000410000 */
[C---:B------:R-:W-:Y:S01]  /*e420*/  FFMA.FTZ R11, R90.reuse, R8, -R11 ;  /* 0x000000085a0b7223 */ /* 0x040fe2000001080b */
[----:B------:R-:W-:Y:S01]  /*e430*/  STS [R59.X4+0x2104], R56 ;  /* 0x002104383b007388 */ /* 0x000fe20000004800 */
[----:B------:R-:W-:Y:S02]  /*e440*/  FFMA.FTZ R90, R90, R16, R89 ;  /* 0x000000105a5a7223 */ /* 0x000fe40000010059 */
[----:B------:R-:W-:Y:S01]  /*e450*/  FADD.FTZ R11, R20, R11 ;  /* 0x0000000b140b7221 */ /* 0x000fe20000010000 */
[----:B------:R-:W-:Y:S01]  /*e460*/  STS [R74.X4+0x2108], R55 ;  /* 0x002108374a007388 */ /* 0x000fe20000004800 */
[----:B------:R-:W-:Y:S02]  /*e470*/  FADD.FTZ R19, -R19, R90 ;  /* 0x0000005a13137221 */ /* 0x000fe40000010100 */
[C---:B------:R-:W-:Y:S01]  /*e480*/  FMUL.FTZ R6, R91.reuse, -R11 ;  /* 0x8000000b5b067220 */ /* 0x040fe20000410000 */
[----:B------:R-:W-:Y:S01]  /*e490*/  STS [R76.X4+0x210c], R53 ;  /* 0x00210c354c007388 */ /* 0x000fe20000004800 */
[----:B------:R-:W-:-:S02]  /*e4a0*/  FMUL.FTZ R91, R91, -R19 ;  /* 0x800000135b5b7220 */ /* 0x000fc40000410000 */
[C---:B------:R-:W-:Y:S01]  /*e4b0*/  FFMA.FTZ R6, R96.reuse, R19, R6 ;  /* 0x0000001360067223 */ /* 0x040fe20000010006 */
        /* <DEDUP_REMOVED lines=18> */
[----:B------:R-:W-:Y:S01]  /*e5e0*/  STS [R7.X4+0x2138], R29 ;  /* 0x0021381d07007388 */ /* 0x000fe20000004800 */
[----:B------:R-:W-:Y:S02]  /*e5f0*/  FFMA.FTZ R99, R100, R17, -R99 ;  /* 0x0000001164637223 */ /* 0x000fe40000010863 */
[----:B------:R-:W-:Y:S01]  /*e600*/  FADD.FTZ R20, -R33, R20 ;  /* 0x0000001421147221 */ /* 0x000fe20000010100 */
[----:B------:R-:W-:Y:S01]  /*e610*/  STS [R7.X4+0x213c], R31 ;  /* 0x00213c1f07007388 */ /* 0x000fe20000004800 */
[----:B------:R-:W-:Y:S01]  /*e620*/  FADD.FTZ R34, R34, R99 ;  /* 0x0000006322227221 */ /* 0x000fe20000010000 */
[----:B------:R-:W-:Y:S01]  /*e630*/  HADD2.F32 R33, -RZ, R176.H0_H0 ;  /* 0x200000b0ff217230 */ /* 0x000fe20000004100 */
[----:B0-----:R-:W-:Y:S01]  /*e640*/  FMUL.FTZ R21, R101, -R20 ;  /* 0x8000001465157220 */ /* 0x001fe20000410000 */
[----:B------:R-:W-:Y:S01]  /*e650*/  STS [R7.X4+0x216c], R70 ;  /* 0x00216c4607007388 */ /* 0x000fe20000004800 */
[----:B------:R-:W-:-:S02]  /*e660*/  FMUL.FTZ R14, R190, UR35 ;  /* 0x00000023be0e7c20 */ /* 0x000fc40008410000 */
[----:B------:R-:W-:Y:S01]  /*e670*/  FMUL.FTZ R22, R67, R22 ;  /* 0x0000001643167220 */ /* 0x000fe20000410000 */
[----:B------:R-:W-:Y:S01]  /*e680*/  STS [R7.X4+0x2134], R32 ;  /* 0x0021342007007388 */ /* 0x000fe20000004800 */
[-C--:B------:R-:W-:Y:S02]  /*e690*/  FMUL.FTZ R101, R101, -R34.reuse ;  /* 0x8000002265657220 */ /* 0x080fe40000410000 */
[----:B-1----:R-:W-:Y:S01]  /*e6a0*/  FFMA.FTZ R15, R102, R34, -R21 ;  /* 0x00000022660f7223 */ /* 0x002fe20000010815 */
[----:B------:R0:W-:Y:S01]  /*e6b0*/  STS [R7.X4+0x2140], R22 ;  /* 0x0021401607007388 */ /* 0x0001e20000004800 */
[----:B------:R-:W-:Y:S02]  /*e6c0*/  FMUL.FTZ R21, R216, UR35 ;  /* 0x00000023d8157c20 */ /* 0x000fe40008410000 */
[----:B------:R-:W-:Y:S01]  /*e6d0*/  FFMA.FTZ R14, R211, UR34, -R14 ;  /* 0x00000022d30e7c23 */ /* 0x000fe2000801080e */
[----:B------:R-:W-:Y:S01]  /*e6e0*/  STS [R7.X4+0x2128], R37 ;  /* 0x0021282507007388 */ /* 0x000fe20000004800 */
[----:B--2---:R-:W-:-:S02]  /*e6f0*/  FMUL.FTZ R23, R64, UR43 ;  /* 0x0000002b40177c20 */ /* 0x004fc40008410000 */
[----:B------:R-:W-:Y:S01]  /*e700*/  FFMA.FTZ R102, R102, R20, R101 ;  /* 0x0000001466667223 */ /* 0x000fe20000010065 */
[----:B------:R-:W-:Y:S01]  /*e710*/  STS [R7.X4+0x212c], R39 ;  /* 0x00212c2707007388 */ /* 0x000fe20000004800 */
[----:B------:R-:W-:Y:S01]  /*e720*/  FFMA.FTZ R25, R186, UR34, -R21 ;  /* 0x00000022ba197c23 */ /* 0x000fe20008010815 */
[----:B0-----:R-:W-:Y:S01]  /*e730*/  HADD2.F32 R22, -RZ, R173.H0_H0 ;  /* 0x200000adff167230 */ /* 0x001fe20000004100 */
[----:B------:R-:W-:Y:S01]  /*e740*/  FMUL.FTZ R14, R65, R14 ;  /* 0x0000000e410e7220 */ /* 0x000fe20000410000 */
[----:B------:R-:W-:Y:S01]  /*e750*/  STS [R7.X4+0x2120], R38 ;  /* 0x0021202607007388 */ /* 0x000fe20000004800 */
[C---:B------:R-:W-:Y:S02]  /*e760*/  FMUL.FTZ R21, R156.reuse, UR43 ;  /* 0x0000002b9c157c20 */ /* 0x040fe40008410000 */
[----:B------:R-:W-:Y:S01]  /*e770*/  FFMA.FTZ R23, R156, UR44, -R23 ;  /* 0x0000002c9c177c23 */ /* 0x000fe20008010817 */
[----:B------:R0:W-:Y:S01]  /*e780*/  STS [R7.X4+0x2158], R14 ;  /* 0x0021580e07007388 */ /* 0x0001e20000004800 */
[----:B------:R-:W-:-:S02]  /*e790*/  FADD.FTZ R35, -R35, R102 ;  /* 0x0000006623237221 */ /* 0x000fc40000010100 */
[----:B------:R-:W-:Y:S01]  /*e7a0*/  FADD.FTZ R15, R36, R15 ;  /* 0x0000000f240f7221 */ /* 0x000fe20000010000 */
[----:B------:R-:W-:Y:S01]  /*e7b0*/  HADD2.F32 R36, -RZ, R174.H0_H0 ;  /* 0x200000aeff247230 */ /* 0x000fe20000004100 */
[----:B------:R-:W-:Y:S01]  /*e7c0*/  FFMA.FTZ R12, R22, -R129, R186 ;  /* 0x80000081160c7223 */ /* 0x000fe200000100ba */
[----:B------:R-:W-:Y:S01]  /*e7d0*/  STS [R7.X4+0x2124], R40 ;  /* 0x0021242807007388 */ /* 0x000fe20000004800 */
[----:B------:R-:W-:Y:S02]  /*e7e0*/  FFMA.FTZ R21, R64, UR44, R21 ;  /* 0x0000002c40157c23 */ /* 0x000fe40008010015 */
[----:B------:R-:W-:Y:S01]  /*e7f0*/  FMUL.FTZ R23, R216, R23 ;  /* 0x00000017d8177220 */ /* 0x000fe20000410000 */
[----:B------:R-:W-:Y:S01]  /*e800*/  STS [R7.X4+0x2110], R46 ;  /* 0x0021102e07007388 */ /* 0x000fe20000004800 */
[----:B------:R-:W-:Y:S02]  /*e810*/  FFMA.FTZ R24, -R67, R24, -RZ ;  /* 0x0000001843187223 */ /* 0x000fe400000109ff */
[----:B0-----:R-:W-:Y:S01]  /*e820*/  FMUL.FTZ R14, R103, -R35 ;  /* 0x80000023670e7220 */ /* 0x001fe20000410000 */
[----:B------:R-:W-:Y:S01]  /*e830*/  STS [R7.X4+0x2114], R48 ;  /* 0x0021143007007388 */ /* 0x000fe20000004800 */
[----:B------:R-:W-:-:S02]  /*e840*/  FADD.FTZ R18, R111, R111 ;  /* 0x0000006f6f127221 */ /* 0x000fc40000010000 */
[----:B------:R-:W-:Y:S01]  /*e850*/  FMUL.FTZ R103, R103, -R15 ;  /* 0x8000000f67677220 */ /* 0x000fe20000410000 */
[----:B------:R0:W-:Y:S01]  /*e860*/  STS [R7.X4+0x2144], R24 ;  /* 0x0021441807007388 */ /* 0x0001e20000004800 */
[----:B------:R-:W-:Y:S01]  /*e870*/  FFMA.FTZ R21, R12, R21, R23 ;  /* 0x000000150c157223 */ /* 0x000fe20000010017 */
[----:B------:R-:W-:Y:S01]  /*e880*/  HADD2.F32 R23, -RZ, R175.H0_H0 ;  /* 0x200000afff177230 */ /* 0x000fe20000004100 */
[----:B------:R-:W-:Y:S01]  /*e890*/  FFMA.FTZ R30, R104, R35, R103 ;  /* 0x00000023681e7223 */ /* 0x000fe20000010067 */
[----:B------:R-:W-:Y:S01]  /*e8a0*/  STS [R7.X4+0x2118], R45 ;  /* 0x0021182d07007388 */ /* 0x000fe20000004800 */
[----:B------:R-:W-:Y:S02]  /*e8b0*/  FFMA.FTZ R21, R22, R64, R21 ;  /* 0x0000004016157223 */ /* 0x000fe40000010015 */
[----:B------:R-:W-:Y:S01]  /*e8c0*/  FMUL.FTZ R22, R153, UR43 ;  /* 0x0000002b99167c20 */ /* 0x000fe20008410000 */
[----:B------:R-:W-:Y:S01]  /*e8d0*/  STS [R7.X4+0x211c], R47 ;  /* 0x00211c2f07007388 */ /* 0x000fe20000004800 */
[----:B------:R-:W-:-:S02]  /*e8e0*/  FADD.FTZ R30, -R41, R30 ;  /* 0x0000001e291e7221 */ /* 0x000fc40000010100 */
[----:B0-----:R-:W-:Y:S01]  /*e8f0*/  FMUL.FTZ R24, R18, R25 ;  /* 0x0000001912187220 */ /* 0x001fe20000410000 */
[----:B------:R-:W-:Y:S01]  /*e900*/  STS [R7.X4+0x2160], R62 ;  /* 0x0021603e07007388 */ /* 0x000fe20000004800 */
[----:B------:R-:W-:Y:S02]  /*e910*/  FFMA.FTZ R25, R104, R15, -R14 ;  /* 0x0000000f68197223 */ /* 0x000fe4000001080e */
[-C--:B------:R-:W-:Y:S01]  /*e920*/  FMUL.FTZ R14, R153, R130.reuse ;  /* 0x00000082990e7220 */ /* 0x080fe20000410000 */
[----:B------:R0:W-:Y:S01]  /*e930*/  STS [R7.X4+0x2178], R24 ;  /* 0x0021781807007388 */ /* 0x0001e20000004800 */
[----:B------:R-:W-:Y:S02]  /*e940*/  FADD.FTZ R42, R42, R25 ;  /* 0x000000192a2a7221 */ /* 0x000fe40000010000 */
[-C--:B------:R-:W-:Y:S01]  /*e950*/  FMUL.FTZ R28, R57, R130.reuse ;  /* 0x00000082391c7220 */ /* 0x080fe20000410000 */
[----:B------:R-:W-:Y:S01]  /*e960*/  STS [R7.X4+0x2164], R66 ;  /* 0x0021644207007388 */ /* 0x000fe20000004800 */
[----:B------:R-:W-:-:S02]  /*e970*/  FFMA.FTZ R29, R23, -R130, R214 ;  /* 0x80000082171d7223 */ /* 0x000fc400000100d6 */
[----:B------:R-:W-:Y:S01]  /*e980*/  FMUL.FTZ R31, R187, R14 ;  /* 0x0000000ebb1f7220 */ /* 0x000fe20000410000 */
[----:B------:R-:W-:Y:S01]  /*e990*/  STS [R7.X4+0x2168], R68 ;  /* 0x0021684407007388 */ /* 0x000fe20000004800 */
[----:B------:R-:W-:Y:S02]  /*e9a0*/  FMUL.FTZ R25, R105, -R30 ;  /* 0x8000001e69197220 */ /* 0x000fe40000410000 */
[C---:B0-----:R-:W-:Y:S01]  /*e9b0*/  FFMA.FTZ R24, R57.reuse, UR44, -R22 ;  /* 0x0000002c39187c23 */ /* 0x041fe20008010816 */
[----:B------:R-:W-:Y:S01]  /*e9c0*/  STS [R7.X4+0x2174], R72 ;  /* 0x0021744807007388 */ /* 0x000fe20000004800 */
[----:B------:R-:W-:Y:S02]  /*e9d0*/  FMUL.FTZ R22, R57, UR43 ;  /* 0x0000002b39167c20 */ /* 0x000fe40008410000 */
[C---:B------:R-:W-:Y:S02]  /*e9e0*/  FMUL.FTZ R24, R187.reuse, R24 ;  /* 0x00000018bb187220 */ /* 0x040fe40000410000 */
[----:B------:R-:W-:-:S02]  /*e9f0*/  FMUL.FTZ R69, R187, R28 ;  /* 0x0000001cbb457220 */ /* 0x000fc40000410000 */
[----:B------:R-:W-:Y:S02]  /*ea00*/  FFMA.FTZ R22, R153, UR44, R22 ;  /* 0x0000002c99167c23 */ /* 0x000fe40008010016 */
[----:B------:R-:W-:Y:S02]  /*ea10*/  FFMA.FTZ R28, R29, R28, -R31 ;  /* 0x0000001c1d1c7223 */ /* 0x000fe4000001081f */
[-C--:B------:R-:W-:Y:S02]  /*ea20*/  FFMA.FTZ R25, R106, R42.reuse, -R25 ;  /* 0x0000002a6a197223 */ /* 0x080fe40000010819 */
[----:B------:R-:W-:Y:S02]  /*ea30*/  FMUL.FTZ R105, R105, -R42 ;  /* 0x8000002a69697220 */ /* 0x000fe40000410000 */
[----:B------:R-:W-:Y:S02]  /*ea40*/  FMUL.FTZ R31, R2, UR43 ;  /* 0x0000002b021f7c20 */ /* 0x000fe40008410000 */
[----:B------:R-:W-:-:S02]  /*ea50*/  FFMA.FTZ R69, R29, R14, R69 ;  /* 0x0000000e1d457223 */ /* 0x000fc40000010045 */
[----:B------:R-:W-:Y:S02]  /*ea60*/  FFMA.FTZ R22, R29, R22, R24 ;  /* 0x000000161d167223 */ /* 0x000fe40000010018 */
[----:B------:R-:W-:Y:S02]  /*ea70*/  FADD.FTZ R29, R44, R25 ;  /* 0x000000192c1d7221 */ /* 0x000fe40000010000 */
[----:B------:R-:W-:Y:S02]  /*ea80*/  FMUL.FTZ R24, R2, R131 ;  /* 0x0000008302187220 */ /* 0x000fe40000410000 */
[----:B------:R-:W-:Y:S02]  /*ea90*/  FFMA.FTZ R106, R106, R30, R105 ;  /* 0x0000001e6a6a7223 */ /* 0x000fe40000010069 */
[C---:B------:R-:W-:Y:S02]  /*eaa0*/  FMUL.FTZ R25, R0.reuse, UR43 ;  /* 0x0000002b00197c20 */ /* 0x040fe40008410000 */
[----:B------:R-:W-:-:S02]  /*eab0*/  FFMA.FTZ R31, R0, UR44, -R31 ;  /* 0x0000002c001f7c23 */ /* 0x000fc4000801081f */
[-C--:B------:R-:W-:Y:S02]  /*eac0*/  FFMA.FTZ R71, R36, -R131.reuse, R213 ;  /* 0x8000008324477223 */ /* 0x080fe400000100d5 */
[----:B------:R-:W-:Y:S02]  /*ead0*/  FMUL.FTZ R0, R0, R131 ;  /* 0x0000008300007220 */ /* 0x000fe40000410000 */
[----:B------:R-:W-:Y:S02]  /*eae0*/  FMUL.FTZ R70, R188, R24 ;  /* 0x00000018bc467220 */ /* 0x000fe40000410000 */
[----:B------:R-:W-:Y:S02]  /*eaf0*/  FADD.FTZ R53, -R43, R106 ;  /* 0x0000006a2b357221 */ /* 0x000fe40000010100 */
[----:B------:R-:W-:Y:S02]  /*eb00*/  FFMA.FTZ R32, R2, UR44, R25 ;  /* 0x0000002c02207c23 */ /* 0x000fe40008010019 */
[----:B------:R-:W-:-:S02]  /*eb10*/  FMUL.FTZ R31, R188, R31 ;  /* 0x0000001fbc1f7220 */ /* 0x000fc40000410000 */
[-C--:B------:R-:W-:Y:S02]  /*eb20*/  FMUL.FTZ R188, R188, R0.reuse ;  /* 0x00000000bcbc7220 */ /* 0x080fe40000410000 */
[----:B------:R-:W-:Y:S02]  /*eb30*/  FFMA.FTZ R70, R71, R0, -R70 ;  /* 0x0000000047467223 */ /* 0x000fe40000010846 */
[----:B------:R-:W-:Y:S02]  /*eb40*/  FMUL.FTZ R0, R107, -R53 ;  /* 0x800000356b007220 */ /* 0x000fe40000410000 */
[----:B------:R-:W-:Y:S02]  /*eb50*/  FFMA.FTZ R31, R71, R32, R31 ;  /* 0x00000020471f7223 */ /* 0x000fe4000001001f */
[----:B------:R-:W-:Y:S02]  /*eb60*/  FMUL.FTZ R107, R107, -R29 ;  /* 0x8000001d6b6b7220 */ /* 0x000fe40000410000 */
[----:B------:R-:W-:-:S02]  /*eb70*/  FFMA.FTZ R31, R36, R2, R31 ;  /* 0x00000002241f7223 */ /* 0x000fc4000001001f */
[C---:B------:R-:W-:Y:S02]  /*eb80*/  FFMA.FTZ R2, R108.reuse, R53, R107 ;  /* 0x000000356c027223 */ /* 0x040fe4000001006b */
[----:B------:R-:W-:Y:S02]  /*eb90*/  FFMA.FTZ R25, R108, R29, -R0 ;  /* 0x0000001d6c197223 */ /* 0x000fe40000010800 */
[----:B------:R-:W-:Y:S02]  /*eba0*/  FADD.FTZ R2, -R49, R2 ;  /* 0x0000000231027221 */ /* 0x000fe40000010100 */
[----:B------:R-:W-:Y:S02]  /*ebb0*/  FADD.FTZ R50, R50, R25 ;  /* 0x0000001932327221 */ /* 0x000fe40000010000 */
[C---:B------:R-:W-:Y:S02]  /*ebc0*/  FMUL.FTZ R37, R109.reuse, -R2 ;  /* 0x800000026d257220 */ /* 0x040fe40000410000 */
[----:B------:R-:W-:-:S02]  /*ebd0*/  FMUL.FTZ R109, R109, -R50 ;  /* 0x800000326d6d7220 */ /* 0x000fc40000410000 */
[----:B------:R-:W-:Y:S02]  /*ebe0*/  FMUL.FTZ R25, R13, R132 ;  /* 0x000000840d197220 */ /* 0x000fe40000410000 */
[C---:B------:R-:W-:Y:S01]  /*ebf0*/  FFMA.FTZ R39, R110.reuse, R50, -R37 ;  /* 0x000000326e277223 */ /* 0x040fe20000010825 */
[----:B------:R-:W-:Y:S01]  /*ec00*/  HADD2.F32 R37, -RZ, R217.H0_H0 ;  /* 0x200000d9ff257230 */ /* 0x000fe20000004100 */
[----:B------:R-:W-:Y:S02]  /*ec10*/  FFMA.FTZ R110, R110, R2, R109 ;  /* 0x000000026e6e7223 */ /* 0x000fe4000001006d */
[-C--:B------:R-:W-:Y:S02]  /*ec20*/  FMUL.FTZ R67, R3, R132.reuse ;  /* 0x0000008403437220 */ /* 0x080fe40000410000 */
[----:B------:R-:W-:Y:S02]  /*ec30*/  FFMA.FTZ R212, R33, -R132, R212 ;  /* 0x8000008421d47223 */ /* 0x000fe400000100d4 */
[----:B------:R-:W-:-:S02]  /*ec40*/  FMUL.FTZ R32, R189, R25 ;  /* 0x00000019bd207220 */ /* 0x000fc40000410000 */
[----:B------:R-:W-:Y:S02]  /*ec50*/  FADD.FTZ R75, -R51, R110 ;  /* 0x0000006e334b7221 */ /* 0x000fe40000010100 */
[-C--:B------:R-:W-:Y:S02]  /*ec60*/  FMUL.FTZ R0, R189, R67.reuse ;  /* 0x00000043bd007220 */ /* 0x080fe40000410000 */
[----:B------:R-:W-:Y:S01]  /*ec70*/  FFMA.FTZ R67, R212, R67, -R32 ;  /* 0x00000043d4437223 */ /* 0x000fe20000010820 */
[----:B------:R-:W-:Y:S01]  /*ec80*/  HADD2.F32 R32, -RZ, R218.H0_H0 ;  /* 0x200000daff207230 */ /* 0x000fe20000004100 */
[----:B------:R-:W-:Y:S02]  /*ec90*/  FMUL.FTZ R38, R50, R143 ;  /* 0x0000008f32267220 */ /* 0x000fe40000410000 */
[----:B------:R-:W-:Y:S02]  /*eca0*/  FADD.FTZ R39, R52, R39 ;  /* 0x0000002734277221 */ /* 0x000fe40000010000 */
[----:B------:R-:W-:-:S02]  /*ecb0*/  FMUL.FTZ R40, R75, R144 ;  /* 0x000000904b287220 */ /* 0x000fc40000410000 */
[-C--:B------:R-:W-:Y:S02]  /*ecc0*/  FFMA.FTZ R41, R37, -R143.reuse, R200 ;  /* 0x8000008f25297223 */ /* 0x080fe400000100c8 */
[----:B------:R-:W-:Y:S02]  /*ecd0*/  FMUL.FTZ R44, R2, R143 ;  /* 0x0000008f022c7220 */ /* 0x000fe40000410000 */
[----:B------:R-:W-:Y:S02]  /*ece0*/  FMUL.FTZ R46, R122, R38 ;  /* 0x000000267a2e7220 */ /* 0x000fe40000410000 */
[-C--:B------:R-:W-:Y:S02]  /*ecf0*/  FMUL.FTZ R36, R39, R144.reuse ;  /* 0x0000009027247220 */ /* 0x080fe40000410000 */
[----:B------:R-:W-:Y:S02]  /*ed00*/  FFMA.FTZ R201, R32, -R144, R201 ;  /* 0x8000009020c97223 */ /* 0x000fe400000100c9 */
[----:B------:R-:W-:-:S02]  /*ed10*/  FMUL.FTZ R43, R123, R40 ;  /* 0x000000287b2b7220 */ /* 0x000fc40000410000 */
[----:B------:R-:W-:Y:S02]  /*ed20*/  FADD.FTZ R222, R25, R222 ;  /* 0x000000de19de7221 */ /* 0x000fe40000010000 */
[----:B------:R-:W-:Y:S02]  /*ed30*/  FFMA.FTZ R48, R41, R44, -R46 ;  /* 0x0000002c29307223 */ /* 0x000fe4000001082e */
[----:B------:R-:W-:Y:S01]  /*ed40*/  FFMA.FTZ R25, R212, R25, R0 ;  /* 0x00000019d4197223 */ /* 0x000fe20000010000 */
[----:B------:R-:W-:Y:S01]  /*ed50*/  HADD2.F32 R0, -RZ, R215.H0_H0 ;  /* 0x200000d7ff007230 */ /* 0x000fe20000004100 */
[----:B------:R-:W-:Y:S02]  /*ed60*/  FMUL.FTZ R45, R123, R36 ;  /* 0x000000247b2d7220 */ /* 0x000fe40000410000 */
[----:B------:R-:W-:Y:S02]  /*ed70*/  FMUL.FTZ R46, R122, R44 ;  /* 0x0000002c7a2e7220 */ /* 0x000fe40000410000 */
[----:B------:R-:W-:-:S02]  /*ed80*/  FFMA.FTZ R44, R201, R36, R43 ;  /* 0x00000024c92c7223 */ /* 0x000fc4000001002b */
[----:B------:R-:W-:Y:S02]  /*ed90*/  FMUL.FTZ R43, R29, R142 ;  /* 0x0000008e1d2b7220 */ /* 0x000fe40000410000 */
[----:B------:R-:W-:Y:S02]  /*eda0*/  FFMA.FTZ R45, R201, R40, -R45 ;  /* 0x00000028c92d7223 */ /* 0x000fe4000001082d */
[----:B------:R-:W-:Y:S02]  /*edb0*/  FADD.FTZ R40, RZ, R44 ;  /* 0x0000002cff287221 */ /* 0x000fe40000010000 */
[----:B------:R-:W-:Y:S02]  /*edc0*/  FFMA.FTZ R47, R41, R38, R46 ;  /* 0x00000026292f7223 */ /* 0x000fe4000001002e */
[-C--:B------:R-:W-:Y:S02]  /*edd0*/  FFMA.FTZ R44, R0, -R142.reuse, R203 ;  /* 0x8000008e002c7223 */ /* 0x080fe400000100cb */
[----:B------:R-:W-:-:S02]  /*ede0*/  FMUL.FTZ R49, R53, R142 ;  /* 0x0000008e35317220 */ /* 0x000fc40000410000 */
[----:B------:R-:W-:Y:S02]  /*edf0*/  FMUL.FTZ R51, R202, R43 ;  /* 0x0000002bca337220 */ /* 0x000fe40000410000 */
[----:B------:R-:W-:Y:S01]  /*ee00*/  FADD.FTZ R46, R40, R47 ;  /* 0x0000002f282e7221 */ /* 0x000fe20000010000 */
[----:B------:R-:W-:Y:S01]  /*ee10*/  HADD2.F32 R47, -RZ, R185.H0_H0 ;  /* 0x200000b9ff2f7230 */ /* 0x000fe20000004100 */
[-C--:B------:R-:W-:Y:S02]  /*ee20*/  FFMA.FTZ R55, R44, R49.reuse, -R51 ;  /* 0x000000312c377223 */ /* 0x080fe40000010833 */
[----:B------:R-:W-:Y:S02]  /*ee30*/  FMUL.FTZ R49, R202, R49 ;  /* 0x00000031ca317220 */ /* 0x000fe40000410000 */
[----:B------:R-:W-:Y:S02]  /*ee40*/  FMUL.FTZ R40, R42, R141 ;  /* 0x0000008d2a287220 */ /* 0x000fe40000410000 */
[----:B------:R-:W-:-:S02]  /*ee50*/  FADD.FTZ R45, RZ, R45 ;  /* 0x0000002dff2d7221 */ /* 0x000fc40000010000 */
[----:B------:R-:W-:Y:S02]  /*ee60*/  FFMA.FTZ R51, R44, R43, R49 ;  /* 0x0000002b2c337223 */ /* 0x000fe40000010031 */
[-C--:B------:R-:W-:Y:S02]  /*ee70*/  FFMA.FTZ R49, R47, -R141.reuse, R198 ;  /* 0x8000008d2f317223 */ /* 0x080fe400000100c6 */
[----:B------:R-:W-:Y:S02]  /*ee80*/  FMUL.FTZ R52, R30, R141 ;  /* 0x0000008d1e347220 */ /* 0x000fe40000410000 */
[----:B------:R-:W-:Y:S02]  /*ee90*/  FMUL.FTZ R54, R199, R40 ;  /* 0x00000028c7367220 */ /* 0x000fe40000410000 */
[----:B------:R-:W-:Y:S01]  /*eea0*/  FADD.FTZ R48, R45, R48 ;  /* 0x000000302d307221 */ /* 0x000fe20000010000 */
[----:B------:R-:W-:Y:S01]  /*eeb0*/  HADD2.F32 R45, -RZ, R184.H0_H0 ;  /* 0x200000b8ff2d7230 */ /* 0x000fe20000004100 */
[----:B------:R-:W-:-:S02]  /*eec0*/  FADD.FTZ R46, R46, R51 ;  /* 0x000000332e2e7221 */ /* 0x000fc40000010000 */
[----:B------:R-:W-:Y:S02]  /*eed0*/  FMUL.FTZ R58, R190, UR34 ;  /* 0x00000022be3a7c20 */ /* 0x000fe40008410000 */
[----:B------:R-:W-:Y:S02]  /*eee0*/  FMUL.FTZ R51, R15, R140 ;  /* 0x0000008c0f337220 */ /* 0x000fe40000410000 */
[-C--:B------:R-:W-:Y:S02]  /*eef0*/  FFMA.FTZ R54, R49, R52.reuse, -R54 ;  /* 0x0000003431367223 */ /* 0x080fe40000010836 */
[----:B------:R-:W-:Y:S02]  /*ef00*/  FMUL.FTZ R52, R199, R52 ;  /* 0x00000034c7347220 */ /* 0x000fe40000410000 */
[----:B------:R-:W-:Y:S02]  /*ef10*/  FFMA.FTZ R58, R211, UR35, R58 ;  /* 0x00000023d33a7c23 */ /* 0x000fe4000801003a */
[----:B------:R-:W-:-:S02]  /*ef20*/  FFMA.FTZ R204, R45, -R140, R204 ;  /* 0x8000008c2dcc7223 */ /* 0x000fc400000100cc */
[----:B------:R-:W-:Y:S02]  /*ef30*/  FMUL.FTZ R56, R35, R140 ;  /* 0x0000008c23387220 */ /* 0x000fe40000410000 */
[----:B------:R-:W-:Y:S02]  /*ef40*/  FMUL.FTZ R59, R197, R51 ;  /* 0x00000033c53b7220 */ /* 0x000fe40000410000 */
[----:B------:R-:W-:Y:S02]  /*ef50*/  FFMA.FTZ R57, R49, R40, R52 ;  /* 0x0000002831397223 */ /* 0x000fe40000010034 */
[----:B------:R-:W-:Y:S02]  /*ef60*/  FFMA.FTZ R58, -R65, R58, -RZ ;  /* 0x0000003a413a7223 */ /* 0x000fe400000109ff */
[----:B------:R-:W-:Y:S01]  /*ef70*/  FADD.FTZ R55, R48, R55 ;  /* 0x0000003730377221 */ /* 0x000fe20000010000 */
[----:B------:R-:W-:Y:S01]  /*ef80*/  HADD2.F32 R48, -RZ, R183.H0_H0 ;  /* 0x200000b7ff307230 */ /* 0x000fe20000004100 */
[-C--:B------:R-:W-:Y:S01]  /*ef90*/  FFMA.FTZ R61, R204, R56.reuse, -R59 ;  /* 0x00000038cc3d7223 */ /* 0x080fe2000001083b */
[----:B------:R0:W-:Y:S01]  /*efa0*/  STS [R7.X4+0x215c], R58 ;  /* 0x00215c3a07007388 */ /* 0x0001e20000004800 */
[----:B------:R-:W-:-:S02]  /*efb0*/  FMUL.FTZ R56, R197, R56 ;  /* 0x00000038c5387220 */ /* 0x000fc40000410000 */
[----:B------:R-:W-:Y:S02]  /*efc0*/  FADD.FTZ R57, R46, R57 ;  /* 0x000000392e397221 */ /* 0x000fe40000010000 */
[----:B------:R-:W-:Y:S02]  /*efd0*/  FMUL.FTZ R46, R34, R139 ;  /* 0x0000008b222e7220 */ /* 0x000fe40000410000 */
[----:B------:R-:W-:Y:S02]  /*efe0*/  FFMA.FTZ R56, R204, R51, R56 ;  /* 0x00000033cc387223 */ /* 0x000fe40000010038 */
[-C--:B------:R-:W-:Y:S02]  /*eff0*/  FFMA.FTZ R205, R48, -R139.reuse, R205 ;  /* 0x8000008b30cd7223 */ /* 0x080fe400000100cd */
[----:B------:R-:W-:Y:S02]  /*f000*/  FMUL.FTZ R52, R20, R139 ;  /* 0x0000008b14347220 */ /* 0x000fe40000410000 */
[----:B0-----:R-:W-:-:S02]  /*f010*/  FMUL.FTZ R58, R196, R46 ;  /* 0x0000002ec43a7220 */ /* 0x001fc40000410000 */
[----:B------:R-:W-:Y:S01]  /*f020*/  FADD.FTZ R54, R55, R54 ;  /* 0x0000003637367221 */ /* 0x000fe20000010000 */
[----:B------:R-:W-:Y:S01]  /*f030*/  HADD2.F32 R55, -RZ, R182.H0_H0 ;  /* 0x200000b6ff377230 */ /* 0x000fe20000004100 */
[----:B------:R-:W-:Y:S02]  /*f040*/  FADD.FTZ R56, R57, R56 ;  /* 0x0000003839387221 */ /* 0x000fe40000010000 */
[-C--:B------:R-:W-:Y:S02]  /*f050*/  FFMA.FTZ R63, R205, R52.reuse, -R58 ;  /* 0x00000034cd3f7223 */ /* 0x080fe4000001083a */
[----:B------:R-:W-:Y:S02]  /*f060*/  FMUL.FTZ R57, R196, R52 ;  /* 0x00000034c4397220 */ /* 0x000fe40000410000 */
[-C--:B------:R-:W-:Y:S02]  /*f070*/  FMUL.FTZ R58, R27, R138.reuse ;  /* 0x0000008a1b3a7220 */ /* 0x080fe40000410000 */
[----:B------:R-:W-:-:S02]  /*f080*/  FMUL.FTZ R52, R17, R138 ;  /* 0x0000008a11347220 */ /* 0x000fc40000410000 */
[----:B------:R-:W-:Y:S02]  /*f090*/  FFMA.FTZ R57, R205, R46, R57 ;  /* 0x0000002ecd397223 */ /* 0x000fe40000010039 */
[----:B------:R-:W-:Y:S02]  /*f0a0*/  FFMA.FTZ R59, R55, -R138, R206 ;  /* 0x8000008a373b7223 */ /* 0x000fe400000100ce */
[C---:B------:R-:W-:Y:S02]  /*f0b0*/  FMUL.FTZ R62, R195.reuse, R58 ;  /* 0x0000003ac33e7220 */ /* 0x040fe40000410000 */
[-C--:B------:R-:W-:Y:S02]  /*f0c0*/  FMUL.FTZ R65, R195, R52.reuse ;  /* 0x00000034c3417220 */ /* 0x080fe40000410000 */
[----:B------:R-:W-:Y:S02]  /*f0d0*/  FADD.FTZ R56, R56, R57 ;  /* 0x0000003938387221 */ /* 0x000fe40000010000 */
[----:B------:R-:W-:-:S02]  /*f0e0*/  FFMA.FTZ R57, R59, R52, R62 ;  /* 0x000000343b397223 */ /* 0x000fc4000001003e */
[----:B------:R-:W-:Y:S02]  /*f0f0*/  FADD.FTZ R54, R54, R61 ;  /* 0x0000003d36367221 */ /* 0x000fe40000010000 */
[----:B------:R-:W-:Y:S01]  /*f100*/  FFMA.FTZ R62, R59, R58, -R65 ;  /* 0x0000003a3b3e7223 */ /* 0x000fe20000010841 */
[----:B------:R-:W-:Y:S01]  /*f110*/  HADD2.F32 R58, -RZ, R181.H0_H0 ;  /* 0x200000b5ff3a7230 */ /* 0x000fe20000004100 */
[----:B------:R-:W-:Y:S01]  /*f120*/  FADD.FTZ R61, R56, R57 ;  /* 0x00000039383d7221 */ /* 0x000fe20000010000 */
[----:B------:R-:W-:Y:S01]  /*f130*/  HADD2.F32 R57, -RZ, R180.H0_H0 ;  /* 0x200000b4ff397230 */ /* 0x000fe20000004100 */
[-C--:B------:R-:W-:Y:S02]  /*f140*/  FMUL.FTZ R56, R26, R137.reuse ;  /* 0x000000891a387220 */ /* 0x080fe40000410000 */
[----:B------:R-:W-:Y:S01]  /*f150*/  FADD.FTZ R63, R54, R63 ;  /* 0x0000003f363f7221 */ /* 0x000fe20000010000 */
[----:B------:R-:W-:Y:S01]  /*f160*/  HADD2.F32 R54, -RZ, R179.H0_H0 ;  /* 0x200000b3ff367230 */ /* 0x000fe20000004100 */
[----:B------:R-:W-:-:S02]  /*f170*/  FFMA.FTZ R207, R58, -R137, R207 ;  /* 0x800000893acf7223 */ /* 0x000fc400000100cf */
[----:B------:R-:W-:Y:S02]  /*f180*/  FMUL.FTZ R65, R6, R137 ;  /* 0x0000008906417220 */ /* 0x000fe40000410000 */
[C---:B------:R-:W-:Y:S02]  /*f190*/  FMUL.FTZ R66, R194.reuse, R56 ;  /* 0x00000038c2427220 */ /* 0x040fe40000410000 */
[----:B------:R-:W-:Y:S02]  /*f1a0*/  FADD.FTZ R63, R63, R62 ;  /* 0x0000003e3f3f7221 */ /* 0x000fe40000010000 */
[-C--:B------:R-:W-:Y:S02]  /*f1b0*/  FFMA.FTZ R68, R207, R65.reuse, -R66 ;  /* 0x00000041cf447223 */ /* 0x080fe40000010842 */
[----:B------:R-:W-:Y:S02]  /*f1c0*/  FMUL.FTZ R65, R194, R65 ;  /* 0x00000041c2417220 */ /* 0x000fe40000410000 */
[----:B------:R-:W-:-:S02]  /*f1d0*/  FMUL.FTZ R62, R8, R135 ;  /* 0x00000087083e7220 */ /* 0x000fc40000410000 */
[----:B------:R-:W-:Y:S02]  /*f1e0*/  FMUL.FTZ R72, R19, R136 ;  /* 0x0000008813487220 */ /* 0x000fe40000410000 */
[-C--:B------:R-:W-:Y:S02]  /*f1f0*/  FFMA.FTZ R209, R54, -R135.reuse, R209 ;  /* 0x8000008736d17223 */ /* 0x080fe400000100d1 */
[----:B------:R-:W-:Y:S02]  /*f200*/  FMUL.FTZ R74, R16, R135 ;  /* 0x00000087104a7220 */ /* 0x000fe40000410000 */
[----:B------:R-:W-:Y:S02]  /*f210*/  FFMA.FTZ R66, R207, R56, R65 ;  /* 0x00000038cf427223 */ /* 0x000fe40000010041 */
[----:B------:R-:W-:Y:S02]  /*f220*/  FMUL.FTZ R76, R192, R62 ;  /* 0x0000003ec04c7220 */ /* 0x000fe40000410000 */
[----:B------:R-:W-:-:S02]  /*f230*/  FFMA.FTZ R208, R57, -R136, R208 ;  /* 0x8000008839d07223 */ /* 0x000fc400000100d0 */
[----:B------:R-:W-:Y:S02]  /*f240*/  FMUL.FTZ R65, R11, R136 ;  /* 0x000000880b417220 */ /* 0x000fe40000410000 */
[----:B------:R-:W-:Y:S02]  /*f250*/  FMUL.FTZ R73, R193, R72 ;  /* 0x00000048c1497220 */ /* 0x000fe40000410000 */
[----:B------:R-:W-:Y:S02]  /*f260*/  FADD.FTZ R61, R61, R66 ;  /* 0x000000423d3d7221 */ /* 0x000fe40000010000 */
[-C--:B------:R-:W-:Y:S02]  /*f270*/  FFMA.FTZ R79, R209, R74.reuse, -R76 ;  /* 0x0000004ad14f7223 */ /* 0x080fe4000001084c */
[----:B------:R-:W-:Y:S02]  /*f280*/  FFMA.FTZ R66, R208, R65, R73 ;  /* 0x00000041d0427223 */ /* 0x000fe40000010049 */
[----:B------:R-:W-:-:S02]  /*f290*/  FMUL.FTZ R74, R192, R74 ;  /* 0x0000004ac04a7220 */ /* 0x000fc40000410000 */
[----:B------:R-:W-:Y:S02]  /*f2a0*/  FMUL.FTZ R77, R193, R65 ;  /* 0x00000041c14d7220 */ /* 0x000fe40000410000 */
[----:B------:R-:W-:Y:S02]  /*f2b0*/  FADD.FTZ R61, R61, R66 ;  /* 0x000000423d3d7221 */ /* 0x000fe40000010000 */
[----:B------:R-:W-:Y:S02]  /*f2c0*/  FFMA.FTZ R74, R209, R62, R74 ;  /* 0x0000003ed14a7223 */ /* 0x000fe4000001004a */
[----:B------:R-:W-:Y:S02]  /*f2d0*/  FFMA.FTZ R77, R208, R72, -R77 ;  /* 0x00000048d04d7223 */ /* 0x000fe4000001084d */
[----:B------:R-:W-:Y:S01]  /*f2e0*/  FADD.FTZ R68, R63, R68 ;  /* 0x000000443f447221 */ /* 0x000fe20000010000 */
[----:B------:R-:W-:Y:S01]  /*f2f0*/  HADD2.F32 R63, -RZ, R178.H0_H0 ;  /* 0x200000b2ff3f7230 */ /* 0x000fe20000004100 */
[----:B------:R-:W-:Y:S01]  /*f300*/  FMUL.FTZ R73, R216, UR34 ;  /* 0x00000022d8497c20 */ /* 0x000fe20008410000 */
[----:B------:R-:W-:Y:S01]  /*f310*/  ULDC UR34, c[0x0][0x168] ;  /* 0x00005a0000227ab9 */ /* 0x000fe20000000800 */
[----:B------:R-:W-:Y:S01]  /*f320*/  FADD.FTZ R74, R61, R74 ;  /* 0x0000004a3d4a7221 */ /* 0x000fe20000010000 */
[----:B------:R-:W-:Y:S01]  /*f330*/  UIADD3 UR34, -UR25, UR34, URZ ;  /* 0x0000002219227290 */ /* 0x000fe2000fffe13f */
[----:B------:R-:W-:-:S02]  /*f340*/  FMUL.FTZ R61, R9, R134 ;  /* 0x00000086093d7220 */ /* 0x000fc40000410000 */
[----:B------:R-:W-:Y:S02]  /*f350*/  FADD.FTZ R68, R68, R77 ;  /* 0x0000004d44447221 */ /* 0x000fe40000010000 */
[----:B------:R-:W-:Y:S02]  /*f360*/  FFMA.FTZ R77, R186, UR35, R73 ;  /* 0x00000023ba4d7c23 */ /* 0x000fe40008010049 */
[-C--:B------:R-:W-:Y:S02]  /*f370*/  FFMA.FTZ R210, R63, -R134.reuse, R210 ;  /* 0x800000863fd27223 */ /* 0x080fe400000100d2 */
[----:B------:R-:W-:Y:S02]  /*f380*/  FMUL.FTZ R66, R5, R134 ;  /* 0x0000008605427220 */ /* 0x000fe40000410000 */
[----:B------:R-:W-:Y:S02]  /*f390*/  FMUL.FTZ R73, R191, R61 ;  /* 0x0000003dbf497220 */ /* 0x000fe40000410000 */
[----:B------:R-:W-:Y:S01]  /*f3a0*/  FADD.FTZ R79, R68, R79 ;  /* 0x0000004f444f7221 */ /* 0x000fe20000010000 */
[----:B------:R-:W-:Y:S01]  /*f3b0*/  HADD2.F32 R68, -RZ, R177.H0_H0 ;  /* 0x200000b1ff447230 */ /* 0x000fe20000004100 */
[----:B------:R-:W-:-:S02]  /*f3c0*/  FFMA.FTZ R80, -R18, R77, -RZ ;  /* 0x0000004d12507223 */ /* 0x000fc400000109ff */
[-C--:B------:R-:W-:Y:S02]  /*f3d0*/  FFMA.FTZ R76, R210, R66.reuse, -R73 ;  /* 0x00000042d24c7223 */ /* 0x080fe40000010849 */
[----:B------:R-:W-:Y:S01]  /*f3e0*/  FMUL.FTZ R72, R191, R66 ;  /* 0x00000042bf487220 */ /* 0x000fe20000410000 */
[----:B------:R0:W-:Y:S01]  /*f3f0*/  STS [R7.X4+0x217c], R80 ;  /* 0x00217c5007007388 */ /* 0x0001e20000004800 */
[-C--:B------:R-:W-:Y:S02]  /*f400*/  FMUL.FTZ R77, R4, R133.reuse ;  /* 0x00000085044d7220 */ /* 0x080fe40000410000 */
[----:B------:R-:W-:Y:S02]  /*f410*/  FMUL.FTZ R66, R10, R133 ;  /* 0x000000850a427220 */ /* 0x000fe40000410000 */
[----:B------:R-:W-:Y:S02]  /*f420*/  FFMA.FTZ R73, R210, R61, R72 ;  /* 0x0000003dd2497223 */ /* 0x000fe40000010048 */
[----:B------:R-:W-:-:S02]  /*f430*/  FFMA.FTZ R211, R68, -R133, R211 ;  /* 0x8000008544d37223 */ /* 0x000fc400000100d3 */
[CC--:B------:R-:W-:Y:S02]  /*f440*/  FMUL.FTZ R72, R190.reuse, R77.reuse ;  /* 0x0000004dbe487220 */ /* 0x0c0fe40000410000 */
[-C--:B------:R-:W-:Y:S02]  /*f450*/  FMUL.FTZ R78, R190, R66.reuse ;  /* 0x00000042be4e7220 */ /* 0x080fe40000410000 */
[----:B------:R-:W-:Y:S02]  /*f460*/  FADD.FTZ R73, R74, R73 ;  /* 0x000000494a497221 */ /* 0x000fe40000010000 */
[C---:B------:R-:W-:Y:S02]  /*f470*/  FFMA.FTZ R72, R211.reuse, R66, R72 ;  /* 0x00000042d3487223 */ /* 0x040fe40000010048 */
[----:B------:R-:W-:Y:S02]  /*f480*/  FFMA.FTZ R81, R211, R77, -R78 ;  /* 0x0000004dd3517223 */ /* 0x000fe4000001084e */
[----:B------:R-:W-:-:S02]  /*f490*/  FMUL.FTZ R77, R10, UR43 ;  /* 0x0000002b0a4d7c20 */ /* 0x000fc40008410000 */
[----:B------:R-:W-:Y:S02]  /*f4a0*/  FADD.FTZ R76, R79, R76 ;  /* 0x0000004c4f4c7221 */ /* 0x000fe40000010000 */
[----:B------:R-:W-:Y:S02]  /*f4b0*/  FADD.FTZ R72, R73, R72 ;  /* 0x0000004849487221 */ /* 0x000fe40000010000 */
[C---:B------:R-:W-:Y:S02]  /*f4c0*/  FFMA.FTZ R77, R4.reuse, UR44, -R77 ;  /* 0x0000002c044d7c23 */ /* 0x040fe4000801084d */
[----:B------:R-:W-:Y:S02]  /*f4d0*/  FMUL.FTZ R73, R4, UR43 ;  /* 0x0000002b04497c20 */ /* 0x000fe40008410000 */
[----:B------:R-:W-:Y:S02]  /*f4e0*/  FADD.FTZ R76, R76, R81 ;  /* 0x000000514c4c7221 */ /* 0x000fe40000010000 */
[----:B------:R-:W-:-:S02]  /*f4f0*/  FFMA.FTZ R71, R71, R24, R188 ;  /* 0x0000001847477223 */ /* 0x000fc400000100bc */
[----:B------:R-:W-:Y:S01]  /*f500*/  FADD.FTZ R72, R72, R25 ;  /* 0x0000001948487221 */ /* 0x000fe20000010000 */
[----:B------:R-:W-:Y:S01]  /*f510*/  MOV R25, UR34 ;  /* 0x0000002200197c02 */ /* 0x000fe20008000f00 */
[----:B------:R-:W-:Y:S02]  /*f520*/  FMUL.FTZ R77, R190, R77 ;  /* 0x0000004dbe4d7220 */ /* 0x000fe40000410000 */
[----:B------:R-:W-:Y:S01]  /*f530*/  FFMA.FTZ R4, R10, UR44, R73 ;  /* 0x0000002c0a047c23 */ /* 0x000fe20008010049 */
[----:B------:R-:W-:Y:S01]  /*f540*/  LEA R83, R25, -R148, 0x1 ;  /* 0x8000009419537211 */ /* 0x000fe200078e08ff */
[----:B0-----:R-:W-:Y:S02]  /*f550*/  FADD.FTZ R7, R76, R67 ;  /* 0x000000434c077221 */ /* 0x001fe40000010000 */
[----:B------:R-:W-:Y:S01]  /*f560*/  FADD.FTZ R72, R72, R71 ;  /* 0x0000004748487221 */ /* 0x000fe20000010000 */
[----:B------:R-:W-:Y:S01]  /*f570*/  ISETP.GE.AND P0, PT, R83, 0x1, PT ;  /* 0x000000015300780c */ /* 0x000fe20003f06270 */
[----:B------:R-:W-:-:S02]  /*f580*/  FFMA.FTZ R67, R211, R4, R77 ;  /* 0x00000004d3437223 */ /* 0x000fc4000001004d */
[----:B------:R-:W-:Y:S02]  /*f590*/  FMUL.FTZ R4, R5, UR43 ;  /* 0x0000002b05047c20 */ /* 0x000fe40008410000 */
[----:B------:R-:W-:Y:S02]  /*f5a0*/  FADD.FTZ R7, R7, R70 ;  /* 0x0000004607077221 */ /* 0x000fe40000010000 */
[----:B------:R-:W-:Y:S02]  /*f5b0*/  FMUL.FTZ R70, R13, UR43 ;  /* 0x0000002b0d467c20 */ /* 0x000fe40008410000 */
[----:B------:R-:W-:Y:S02]  /*f5c0*/  FADD.FTZ R79, R72, R69 ;  /* 0x00000045484f7221 */ /* 0x000fe40000010000 */
[----:B------:R-:W-:Y:S02]  /*f5d0*/  FMUL.FTZ R72, R9, UR43 ;  /* 0x0000002b09487c20 */ /* 0x000fe40008410000 */
[----:B------:R-:W-:-:S02]  /*f5e0*/  FMUL.FTZ R73, R8, UR43 ;  /* 0x0000002b08497c20 */ /* 0x000fc40008410000 */
[----:B------:R-:W-:Y:S02]  /*f5f0*/  FFMA.FTZ R71, R9, UR44, R4 ;  /* 0x0000002c09477c23 */ /* 0x000fe40008010004 */
[----:B------:R-:W-:Y:S02]  /*f600*/  FMUL.FTZ R4, R11, UR43 ;  /* 0x0000002b0b047c20 */ /* 0x000fe40008410000 */
[C---:B------:R-:W-:Y:S02]  /*f610*/  FFMA.FTZ R70, R3.reuse, UR44, -R70 ;  /* 0x0000002c03467c23 */ /* 0x040fe40008010846 */
[----:B------:R-:W-:Y:S02]  /*f620*/  FMUL.FTZ R74, R3, UR43 ;  /* 0x0000002b034a7c20 */ /* 0x000fe40008410000 */
[----:B------:R-:W-:Y:S02]  /*f630*/  FFMA.FTZ R72, R5, UR44, -R72 ;  /* 0x0000002c05487c23 */ /* 0x000fe40008010848 */
[----:B------:R-:W-:-:S02]  /*f640*/  FMUL.FTZ R3, R26, UR43 ;  /* 0x0000002b1a037c20 */ /* 0x000fc40008410000 */
[C---:B------:R-:W-:Y:S02]  /*f650*/  FFMA.FTZ R73, R16.reuse, UR44, -R73 ;  /* 0x0000002c10497c23 */ /* 0x040fe40008010849 */
[----:B------:R-:W-:Y:S02]  /*f660*/  FMUL.FTZ R5, R16, UR43 ;  /* 0x0000002b10057c20 */ /* 0x000fe40008410000 */
[C---:B------:R-:W-:Y:S02]  /*f670*/  FFMA.FTZ R16, R19.reuse, UR44, -R4 ;  /* 0x0000002c13107c23 */ /* 0x040fe40008010804 */
[----:B------:R-:W-:Y:S02]  /*f680*/  FMUL.FTZ R4, R19, UR43 ;  /* 0x0000002b13047c20 */ /* 0x000fe40008410000 */
[C---:B------:R-:W-:Y:S02]  /*f690*/  FFMA.FTZ R19, R6.reuse, UR44, -R3 ;  /* 0x0000002c06137c23 */ /* 0x040fe40008010803 */
[----:B------:R-:W-:-:S02]  /*f6a0*/  FMUL.FTZ R3, R6, UR43 ;  /* 0x0000002b06037c20 */ /* 0x000fc40008410000 */
[----:B------:R-:W-:Y:S02]  /*f6b0*/  FMUL.FTZ R78, R17, UR43 ;  /* 0x0000002b114e7c20 */ /* 0x000fe40008410000 */
[----:B------:R-:W-:Y:S02]  /*f6c0*/  FFMA.FTZ R76, R26, UR44, R3 ;  /* 0x0000002c1a4c7c23 */ /* 0x000fe40008010003 */
[----:B------:R-:W-:Y:S02]  /*f6d0*/  FFMA.FTZ R77, R11, UR44, R4 ;  /* 0x0000002c0b4d7c23 */ /* 0x000fe40008010004 */
[----:B------:R-:W-:Y:S02]  /*f6e0*/  FMUL.FTZ R3, R34, UR43 ;  /* 0x0000002b22037c20 */ /* 0x000fe40008410000 */
[----:B------:R-:W-:Y:S02]  /*f6f0*/  FMUL.FTZ R4, R15, UR43 ;  /* 0x0000002b0f047c20 */ /* 0x000fe40008410000 */
[----:B------:R-:W-:-:S02]  /*f700*/  FFMA.FTZ R69, R13, UR44, R74 ;  /* 0x0000002c0d457c23 */ /* 0x000fc4000801004a */
[----:B------:R-:W-:Y:S02]  /*f710*/  FFMA.FTZ R74, R8, UR44, R5 ;  /* 0x0000002c084a7c23 */ /* 0x000fe40008010005 */
[C---:B------:R-:W-:Y:S02]  /*f720*/  FFMA.FTZ R78, R27.reuse, UR44, -R78 ;  /* 0x0000002c1b4e7c23 */ /* 0x040fe4000801084e */
[----:B------:R-:W-:Y:S02]  /*f730*/  FMUL.FTZ R80, R27, UR43 ;  /* 0x0000002b1b507c20 */ /* 0x000fe40008410000 */
[C---:B------:R-:W-:Y:S02]  /*f740*/  FFMA.FTZ R27, R20.reuse, UR44, -R3 ;  /* 0x0000002c141b7c23 */ /* 0x040fe40008010803 */
[----:B------:R-:W-:Y:S02]  /*f750*/  FMUL.FTZ R5, R20, UR43 ;  /* 0x0000002b14057c20 */ /* 0x000fe40008410000 */
[----:B------:R-:W-:-:S02]  /*f760*/  FFMA.FTZ R20, R35, UR44, -R4 ;  /* 0x0000002c23147c23 */ /* 0x000fc40008010804 */
[----:B------:R-:W-:Y:S02]  /*f770*/  FMUL.FTZ R4, R35, UR43 ;  /* 0x0000002b23047c20 */ /* 0x000fe40008410000 */
[----:B------:R-:W-:Y:S02]  /*f780*/  FMUL.FTZ R3, R42, UR43 ;  /* 0x0000002b2a037c20 */ /* 0x000fe40008410000 */
[----:B------:R-:W-:Y:S02]  /*f790*/  FFMA.FTZ R35, R15, UR44, R4 ;  /* 0x0000002c0f237c23 */ /* 0x000fe40008010004 */
[----:B------:R-:W-:Y:S02]  /*f7a0*/  FMUL.FTZ R4, R29, UR43 ;  /* 0x0000002b1d047c20 */ /* 0x000fe40008410000 */
[----:B------:R-:W-:Y:S02]  /*f7b0*/  FFMA.FTZ R84, R30, UR44, -R3 ;  /* 0x0000002c1e547c23 */ /* 0x000fe40008010803 */
[----:B------:R-:W-:-:S02]  /*f7c0*/  FMUL.FTZ R3, R50, UR43 ;  /* 0x0000002b32037c20 */ /* 0x000fc40008410000 */
[----:B------:R-:W-:Y:S02]  /*f7d0*/  FFMA.FTZ R82, R34, UR44, R5 ;  /* 0x0000002c22527c23 */ /* 0x000fe40008010005 */
[C---:B------:R-:W-:Y:S02]  /*f7e0*/  FFMA.FTZ R81, R53.reuse, UR44, -R4 ;  /* 0x0000002c35517c23 */ /* 0x040fe40008010804 */
[----:B------:R-:W-:Y:S02]  /*f7f0*/  FMUL.FTZ R5, R30, UR43 ;  /* 0x0000002b1e057c20 */ /* 0x000fe40008410000 */
[----:B------:R-:W-:Y:S02]  /*f800*/  FMUL.FTZ R4, R53, UR43 ;  /* 0x0000002b35047c20 */ /* 0x000fe40008410000 */
[----:B------:R-:W-:Y:S02]  /*f810*/  FMUL.FTZ R30, R39, UR43 ;  /* 0x0000002b271e7c20 */ /* 0x000fe40008410000 */
[----:B------:R-:W-:-:S02]  /*f820*/  FFMA.FTZ R53, R2, UR44, -R3 ;  /* 0x0000002c02357c23 */ /* 0x000fc40008010803 */
[----:B------:R-:W-:Y:S02]  /*f830*/  FMUL.FTZ R3, R2, UR43 ;  /* 0x0000002b02037c20 */ /* 0x000fe40008410000 */
[C---:B------:R-:W-:Y:S02]  /*f840*/  FMUL.FTZ R86, R75.reuse, UR43 ;  /* 0x0000002b4b567c20 */ /* 0x040fe40008410000 */
[----:B------:R-:W-:Y:S02]  /*f850*/  FFMA.FTZ R30, R75, UR44, -R30 ;  /* 0x0000002c4b1e7c23 */ /* 0x000fe4000801081e */
[----:B------:R-:W-:Y:S02]  /*f860*/  FFMA.FTZ R80, R17, UR44, R80 ;  /* 0x0000002c11507c23 */ /* 0x000fe40008010050 */
[----:B------:R-:W-:Y:S02]  /*f870*/  FFMA.FTZ R90, R42, UR44, R5 ;  /* 0x0000002c2a5a7c23 */ /* 0x000fe40008010005 */
[----:B------:R-:W-:-:S02]  /*f880*/  FFMA.FTZ R75, R29, UR44, R4 ;  /* 0x0000002c1d4b7c23 */ /* 0x000fc40008010004 */
        /* <DEDUP_REMOVED lines=36> */
.L_x_818:
[----:B------:R-:W-:Y:S05]  /*fad0*/  BSYNC B0 ;  /* 0x0000000000007941 */ /* 0x000fea0003800000 */
.L_x_817:
[----:B------:R-:W-:Y:S01]  /*fae0*/  ULDC.64 UR34, c[0x0][0x2b8] ;  /* 0x0000ae0000227ab9 */ /* 0x000fe20000000a00 */
[C---:B------:R-:W-:Y:S01]  /*faf0*/  FMUL.FTZ R3, R150.reuse, R216 ;  /* 0x000000d896037220 */ /* 0x040fe20000410000 */
[----:B------:R-:W-:Y:S01]  /*fb00*/  USHF.R.U32.HI UR36, URZ, 0x1, UR35 ;  /* 0x000000013f247899 */ /* 0x000fe20008011623 */
[-C--:B0-----:R-:W-:Y:S01]  /*fb10*/  FMUL.FTZ R85, R150, R186.reuse ;  /* 0x000000ba96557220 */ /* 0x081fe20000410000 */
[----:B------:R-:W-:Y:S01]  /*fb20*/  USHF.R.U64 UR34, UR34, 0x1, UR35 ;  /* 0x0000000122227899 */ /* 0x000fe20008001223 */
[C---:B------:R-:W-:Y:S01]  /*fb30*/  FFMA.FTZ R5, R152.reuse, R186, -R3 ;  /* 0x000000ba98057223 */ /* 0x040fe20000010803 */
[----:B------:R-:W-:Y:S01]  /*fb40*/  UIMAD UR39, UR36, UR12, URZ ;  /* 0x0000000c242772a4 */ /* 0x000fe2000f8e023f */
[----:B------:R-:W-:Y:S01]  /*fb50*/  FFMA.FTZ R85, R152, R216, R85 ;  /* 0x000000d898557223 */ /* 0x000fe20000010055 */
[----:B------:R-:W-:Y:S01]  /*fb60*/  UIMAD.WIDE.U32 UR36, UR34, UR12, URZ ;  /* 0x0000000c222472a5 */ /* 0x000fe2000f8e003f */
[----:B------:R-:W-:Y:S01]  /*fb70*/  BSSY B0, `(.L_x_819) ;  /* 0x0000033000007945 */ /* 0x000fe20003800000 */
[----:B------:R-:W-:Y:S01]  /*fb80*/  UIMAD UR39, UR13, UR34, UR39 ;  /* 0x000000220d2772a4 */ /* 0x000fe2000f8e0227 */
[C---:B------:R-:W-:Y:S01]  /*fb90*/  ISETP.GE.AND P1, PT, R83.reuse, 0x101, PT ;  /* 0x000001015300780c */ /* 0x040fe20003f26270 */
[----:B------:R-:W-:Y:S01]  /*fba0*/  ULDC UR42, c[0x0][0x174] ;  /* 0x00005d00002a7ab9 */ /* 0x000fe20000000800 */
[----:B------:R-:W-:Y:S01]  /*fbb0*/  ISETP.GE.AND P2, PT, R83, 0x181, PT ;  /* 0x000001815300780c */ /* 0x000fe20003f46270 */
[----:B------:R-:W-:-:S02]  /*fbc0*/  ULDC.64 UR34, c[0x0][0x2c0] ;  /* 0x0000b00000227ab9 */ /* 0x000fc40000000a00 */
[----:B------:R-:W-:Y:S02]  /*fbd0*/  UIADD3 UR37, UR37, UR39, URZ ;  /* 0x0000002725257290 */ /* 0x000fe4000fffe03f */
[----:B------:R-:W-:Y:S02]  /*fbe0*/  UIMAD UR39, UR15, UR34, URZ ;  /* 0x000000220f2772a4 */ /* 0x000fe4000f8e023f */
[----:B------:R-:W-:Y:S02]  /*fbf0*/  UIMAD.WIDE.U32 UR36, UR14, UR34, UR36 ;  /* 0x000000220e2472a5 */ /* 0x000fe4000f8e0024 */
[----:B------:R-:W-:-:S03]  /*fc00*/  UIMAD UR39, UR14, UR35, UR39 ;  /* 0x000000230e2772a4 */ /* 0x000fc6000f8e0227 */
[----:B------:R-:W-:Y:S02]  /*fc10*/  ULDC.64 UR34, c[0x0][0x320] ;  /* 0x0000c80000227ab9 */ /* 0x000fe40000000a00 */
[----:B------:R-:W-:Y:S02]  /*fc20*/  UIADD3 UR39, UR39, UR37, URZ ;  /* 0x0000002527277290 */ /* 0x000fe4000fffe03f */
[----:B------:R-:W-:Y:S02]  /*fc30*/  ULEA UR37, UP0, UR36, UR34, 0x3 ;  /* 0x0000002224257291 */ /* 0x000fe4000f80183f */
[----:B------:R-:W-:Y:S02]  /*fc40*/  UIADD3 UR34, UR6, -UR42, URZ ;  /* 0x8000002a06227290 */ /* 0x000fe4000fffe03f */
[----:B------:R-:W-:Y:S02]  /*fc50*/  ULEA.HI.X UR35, UR36, UR35, UR39, 0x3, UP0 ;  /* 0x0000002324237291 */ /* 0x000fe400080f1c27 */
[----:B------:R-:W-:Y:S01]  /*fc60*/  UIMAD UR34, UR34, -0x1000, URZ ;  /* 0xfffff000222278a4 */ /* 0x000fe2000f8e023f */
[----:B------:R-:W-:Y:S01]  /*fc70*/  LEA R2, P0, R148, UR37, 0x2 ;  /* 0x0000002594027c11 */ /* 0x000fe2000f8010ff */
[----:B------:R-:W-:-:S02]  /*fc80*/  USHF.L.U32 UR36, UR8, 0x2, URZ ;  /* 0x0000000208247899 */ /* 0x000fc4000800063f */
[----:B------:R-:W-:Y:S01]  /*fc90*/  USHF.L.U64.HI UR37, UR8, 0x2, UR9 ;  /* 0x0000000208257899 */ /* 0x000fe20008010209 */
[----:B------:R-:W-:Y:S02]  /*fca0*/  LEA.HI.X R3, R148, UR35, RZ, 0x2, P0 ;  /* 0x0000002394037c11 */ /* 0x000fe400080f14ff */
[----:B------:R-:W-:Y:S01]  /*fcb0*/  MOV R87, UR34 ;  /* 0x0000002200577c02 */ /* 0x000fe20008000f00 */
[----:B------:R-:W-:Y:S01]  /*fcc0*/  ULDC.64 UR34, c[0x0][0x2d0] ;  /* 0x0000b40000227ab9 */ /* 0x000fe20000000a00 */
[----:B------:R-:W-:Y:S01]  /*fcd0*/  ISETP.GE.AND P0, PT, R83, 0x81, PT ;  /* 0x000000815300780c */ /* 0x000fe20003f06270 */
[----:B------:R-:W-:Y:S01]  /*fce0*/  UIMAD UR34, UR37, UR34, URZ ;  /* 0x00000022252272a4 */ /* 0x000fe2000f8e023f */
[----:B------:R-:W-:Y:S01]  /*fcf0*/  MOV R89, UR36 ;  /* 0x0000002400597c02 */ /* 0x000fe20008000f00 */
[----:B------:R-:W-:Y:S02]  /*fd00*/  IMAD.WIDE R2, R87, 0x4, R2 ;  /* 0x0000000457027825 */ /* 0x000fe400078e0202 */
[----:B------:R-:W-:-:S02]  /*fd10*/  UIMAD UR34, UR36, UR35, UR34 ;  /* 0x00000023242272a4 */ /* 0x000fc4000f8e0222 */
[C---:B------:R-:W-:Y:S02]  /*fd20*/  FMUL.FTZ R87, R18.reuse, R5 ;  /* 0x0000000512577220 */ /* 0x040fe40000410000 */
[----:B------:R-:W-:Y:S02]  /*fd30*/  FMUL.FTZ R18, R18, R85 ;  /* 0x0000005512127220 */ /* 0x000fe40000410000 */
[-C--:B------:R-:W-:Y:S02]  /*fd40*/  FMUL.FTZ R85, R156, R129.reuse ;  /* 0x000000819c557220 */ /* 0x080fe40000410000 */
[----:B------:R-:W-:Y:S02]  /*fd50*/  FMUL.FTZ R5, R64, R129 ;  /* 0x0000008140057220 */ /* 0x000fe40000410000 */
[C---:B------:R-:W-:Y:S02]  /*fd60*/  FMUL.FTZ R4, R216.reuse, R85 ;  /* 0x00000055d8047220 */ /* 0x040fe40000410000 */
[----:B------:R-:W-:-:S02]  /*fd70*/  FMUL.FTZ R216, R216, R5 ;  /* 0x00000005d8d87220 */ /* 0x000fc40000410000 */
[----:B------:R-:W-:Y:S02]  /*fd80*/  FADD.FTZ R219, R5, R219 ;  /* 0x000000db05db7221 */ /* 0x000fe40000010000 */
[----:B------:R-:W-:Y:S01]  /*fd90*/  FFMA.FTZ R4, R12, R5, R4 ;  /* 0x000000050c047223 */ /* 0x000fe20000010004 */
[----:B------:R-:W-:Y:S01]  /*fda0*/  IADD3 R5, R148, 0x80, RZ ;  /* 0x0000008094057810 */ /* 0x000fe20007ffe0ff */
[----:B------:R-:W-:-:S03]  /*fdb0*/  IMAD.WIDE.U32 R2, R89, c[0x0][0x2d0], R2 ;  /* 0x0000b40059027a25 */ /* 0x000fc600078e0002 */
[-C--:B------:R-:W-:Y:S01]  /*fdc0*/  LEA.HI.SX32 R5, R5, R148.reuse, 0x1b ;  /* 0x0000009405057211 */ /* 0x080fe200078fdaff */
[----:B------:R-:W-:Y:S01]  /*fdd0*/  FFMA.FTZ R85, R12, R85, -R216 ;  /* 0x000000550c557223 */ /* 0x000fe200000108d8 */
[----:B------:R-:W-:Y:S01]  /*fde0*/  IADD3 R3, R3, UR34, RZ ;  /* 0x0000002203037c10 */ /* 0x000fe2000fffe0ff */
[----:B------:R-:W-:Y:S01]  /*fdf0*/  FADD.FTZ R12, R7, R28 ;  /* 0x0000001c070c7221 */ /* 0x000fe20000010000 */
[----:B------:R-:W-:Y:S01]  /*fe00*/  IADD3 R7, R148, 0x100, RZ ;  /* 0x0000010094077810 */ /* 0x000fe20007ffe0ff */
[----:B------:R-:W-:Y:S01]  /*fe10*/  FADD.FTZ R60, R60, R87 ;  /* 0x000000573c3c7221 */ /* 0x000fe20000010000 */
[----:B------:R-:W0:Y:S01]  /*fe20*/  LDS R5, [R5.X4+0x2300] ;  /* 0x0023000005057984 */ /* 0x000e220000004800 */
[----:B------:R-:W-:Y:S01]  /*fe30*/  FADD.FTZ R12, R12, R85 ;  /* 0x000000550c0c7221 */ /* 0x000fe20000010000 */
[----:B------:R-:W-:Y:S01]  /*fe40*/  IADD3 R85, R148, 0x180, RZ ;  /* 0x0000018094557810 */ /* 0x000fe20007ffe0ff */
[----:B------:R-:W-:Y:S01]  /*fe50*/  FADD.FTZ R151, R151, -R18 ;  /* 0x8000001297977221 */ /* 0x000fe20000010000 */
[----:B------:R-:W-:Y:S01]  /*fe60*/  LEA.HI.SX32 R7, R7, R148, 0x1b ;  /* 0x0000009407077211 */ /* 0x000fe200078fdaff */
[----:B------:R-:W-:Y:S01]  /*fe70*/  FADD.FTZ R79, R79, R4 ;  /* 0x000000044f4f7221 */ /* 0x000fe20000010000 */
[----:B------:R-:W-:Y:S05]  /*fe80*/  @!P0 BRA `(.L_x_820) ;  /* 0x0000001000008947 */ /* 0x000fea0003800000 */
[----:B0-----:R0:W-:Y:S02]  /*fe90*/  RED.E.ADD.F32.FTZ.RN.STRONG.GPU [R2.64+-0x3e00], R5 ;  /* 0xffc200050200798e */ /* 0x0011e4000c10e7a0 */
.L_x_820:
[----:B------:R-:W-:Y:S05]  /*fea0*/  BSYNC B0 ;  /* 0x0000000000007941 */ /* 0x000fea0003800000 */
.L_x_819:
[----:B------:R-:W1:Y:S01]  /*feb0*/  LDS R7, [R7.X4+0x2500] ;  /* 0x0025000007077984 */ /* 0x000e620000004800 */
[----:B------:R-:W-:Y:S01]  /*fec0*/  BSSY B0, `(.L_x_821) ;  /* 0x0000004000007945 */ /* 0x000fe20003800000 */
[----:B------:R-:W-:Y:S01]  /*fed0*/  LEA.HI.SX32 R85, R85, R148, 0x1b ;  /* 0x0000009455557211 */ /* 0x000fe200078fdaff */
[----:B------:R-:W-:Y:S05]  /*fee0*/  @!P1 BRA `(.L_x_822) ;  /* 0x0000001000009947 */ /* 0x000fea0003800000 */
[----:B-1----:R1:W-:Y:S02]  /*fef0*/  RED.E.ADD.F32.FTZ.RN.STRONG.GPU [R2.64+-0x3c00], R7 ;  /* 0xffc400070200798e */ /* 0x0023e4000c10e7a0 */
.L_x_822:
[----:B------:R-:W-:Y:S05]  /*ff00*/  BSYNC B0 ;  /* 0x0000000000007941 */ /* 0x000fea0003800000 */
.L_x_821:
[----:B------:R-:W2:Y:S01]  /*ff10*/  LDS R85, [R85.X4+0x2700] ;  /* 0x0027000055557984 */ /* 0x000ea20000004800 */
[----:B------:R-:W-:Y:S01]  /*ff20*/  BSSY B0, `(.L_x_823) ;  /* 0x0000005000007945 */ /* 0x000fe20003800000 */
[----:B------:R-:W-:-:S02]  /*ff30*/  IADD3 R87, R148, 0x200, RZ ;  /* 0x0000020094577810 */ /* 0x000fc40007ffe0ff */
[----:B0-----:R-:W-:Y:S01]  /*ff40*/  IADD3 R5, R148, 0x280, RZ ;  /* 0x0000028094057810 */ /* 0x001fe20007ffe0ff */
[----:B------:R-:W-:Y:S05]  /*ff50*/  @!P2 BRA `(.L_x_824) ;  /* 0x000000100000a947 */ /* 0x000fea0003800000 */
[----:B--2---:R0:W-:Y:S02]  /*ff60*/  RED.E.ADD.F32.FTZ.RN.STRONG.GPU [R2.64+-0x3a00], R85 ;  /* 0xffc600550200798e */ /* 0x0041e4000c10e7a0 */
.L_x_824:
[----:B------:R-:W-:Y:S05]  /*ff70*/  BSYNC B0 ;  /* 0x0000000000007941 */ /* 0x000fea0003800000 */
.L_x_823:
[-C--:B------:R-:W-:Y:S01]  /*ff80*/  LEA.HI.SX32 R4, R87, R148.reuse, 0x1b ;  /* 0x0000009457047211 */ /* 0x080fe200078fdaff */
[----:B------:R-:W-:Y:S01]  /*ff90*/  BSSY B0, `(.L_x_825) ;  /* 0x000000d000007945 */ /* 0x000fe20003800000 */
[----:B------:R-:W-:Y:S02]  /*ffa0*/  LEA.HI.SX32 R6, R5, R148, 0x1b ;  /* 0x0000009405067211 */ /* 0x000fe400078fdaff */
[C---:B------:R-:W-:Y:S01]  /*ffb0*/  ISETP.GE.AND P6, PT, R83.reuse, 0x201, PT ;  /* 0x000002015300780c */ /* 0x040fe20003fc6270 */
[----:B------:R3:W4:Y:S01]  /*ffc0*/  LDS R5, [R4.X4+0x2900] ;  /* 0x0029000004057984 */ /* 0x0007220000004800 */
[----:B-1----:R-:W-:Y:S02]  /*ffd0*/  IADD3 R7, R148, 0x300, RZ ;  /* 0x0000030094077810 */ /* 0x002fe40007ffe0ff */
[C---:B------:R-:W-:Y:S02]  /*ffe0*/  ISETP.GE.AND P0, PT, R83.reuse, 0x281, PT ;  /* 0x000002815300780c */ /* 0x040fe40003f06270 */
[----:B------:R-:W-:-:S02]  /*fff0*/  ISETP.GE.AND P1, PT, R83, 0x301, PT ;  /* 0x000003015300780c */ /* 0x000fc40003f26270 */
[C---:B------:R-:W-:Y:S02]  /*10000*/  ISETP.GE.AND P2, PT, R83.reuse, 0x381, PT ;  /* 0x000003815300780c */ /* 0x040fe40003f46270 */
[C---:B------:R-:W-:Y:S02]  /*10010*/  ISETP.GE.AND P3, PT, R83.reuse, 0x401, PT ;  /* 0x000004015300780c */ /* 0x040fe40003f66270 */
[C---:B------:R-:W-:Y:S02]  /*10020*/  ISETP.GE.AND P4, PT, R83.reuse, 0x481, PT ;  /* 0x000004815300780c */ /* 0x040fe40003f86270 */
[----:B------:R-:W-:Y:S01]  /*10030*/  ISETP.GE.AND P5, PT, R83, 0x501, PT ;  /* 0x000005015300780c */ /* 0x000fe20003fa6270 */
[----:B------:R-:W-:Y:S10]  /*10040*/  @!P6 BRA `(.L_x_826) ;  /* 0x000000100000e947 */ /* 0x000ff40003800000 */
[----:B---34-:R1:W-:Y:S02]  /*10050*/  RED.E.ADD.F32.FTZ.RN.STRONG.GPU [R2.64+-0x3800], R5 ;  /* 0xffc800050200798e */ /* 0x0183e4000c10e7a0 */
.L_x_826:
[----:B---3--:R-:W-:Y:S05]  /*10060*/  BSYNC B0 ;  /* 0x0000000000007941 */ /* 0x008fea0003800000 */
.L_x_825:
[----:B-1--4-:R1:W3:Y:S01]  /*10070*/  LDS R5, [R6.X4+0x2b00] ;  /* 0x002b000006057984 */ /* 0x0122e20000004800 */
[----:B------:R-:W-:Y:S01]  /*10080*/  BSSY B0, `(.L_x_827) ;  /* 0x0000005000007945 */ /* 0x000fe20003800000 */
[----:B0-2---:R-:W-:Y:S02]  /*10090*/  IADD3 R85, R148, 0x380, RZ ;  /* 0x0000038094557810 */ /* 0x005fe40007ffe0ff */
[----:B------:R-:W-:Y:S01]  /*100a0*/  LEA.HI.SX32 R7, R7, R148, 0x1b ;  /* 0x0000009407077211 */ /* 0x000fe200078fdaff */
[----:B------:R-:W-:Y:S05]  /*100b0*/  @!P0 BRA `(.L_x_828) ;  /* 0x0000001000008947 */ /* 0x000fea0003800000 */
[----:B---3--:R0:W-:Y:S02]  /*100c0*/  RED.E.ADD.F32.FTZ.RN.STRONG.GPU [R2.64+-0x3600], R5 ;  /* 0xffca00050200798e */ /* 0x0081e4000c10e7a0 */
.L_x_828:
[----:B------:R-:W-:Y:S05]  /*100d0*/  BSYNC B0 ;  /* 0x0000000000007941 */ /* 0x000fea0003800000 */
.L_x_827:
[----:B------:R-:W2:Y:S01]  /*100e0*/  LDS R7, [R7.X4+0x2d00] ;  /* 0x002d000007077984 */ /* 0x000ea20000004800 */
[----:B------:R-:W-:Y:S01]  /*100f0*/  BSSY B0, `(.L_x_829) ;  /* 0x0000005000007945 */ /* 0x000fe20003800000 */
[----:B0--3--:R-:W-:-:S02]  /*10100*/  IADD3 R5, R148, 0x400, RZ ;  /* 0x0000040094057810 */ /* 0x009fc40007ffe0ff */
[----:B------:R-:W-:Y:S01]  /*10110*/  LEA.HI.SX32 R85, R85, R148, 0x1b ;  /* 0x0000009455557211 */ /* 0x000fe200078fdaff */
[----:B------:R-:W-:Y:S05]  /*10120*/  @!P1 BRA `(.L_x_830) ;  /* 0x0000001000009947 */ /* 0x000fea0003800000 */
[----:B--2---:R0:W-:Y:S02]  /*10130*/  RED.E.ADD.F32.FTZ.RN.STRONG.GPU [R2.64+-0x3400], R7 ;  /* 0xffcc00070200798e */ /* 0x0041e4000c10e7a0 */
.L_x_830:
[----:B------:R-:W-:Y:S05]  /*10140*/  BSYNC B0 ;  /* 0x0000000000007941 */ /* 0x000fea0003800000 */
.L_x_829:
[----:B------:R-:W3:Y:S01]  /*10150*/  LDS R85, [R85.X4+0x2f00] ;  /* 0x002f000055557984 */ /* 0x000ee20000004800 */
[----:B------:R-:W-:Y:S01]  /*10160*/  BSSY B0, `(.L_x_831) ;  /* 0x0000005000007945 */ /* 0x000fe20003800000 */
[----:B0-2---:R-:W-:Y:S02]  /*10170*/  IADD3 R7, R148, 0x480, RZ ;  /* 0x0000048094077810 */ /* 0x005fe40007ffe0ff */
[----:B------:R-:W-:Y:S01]  /*10180*/  LEA.HI.SX32 R5, R5, R148, 0x1b ;  /* 0x0000009405057211 */ /* 0x000fe200078fdaff */
[----:B------:R-:W-:Y:S05]  /*10190*/  @!P2 BRA `(.L_x_832) ;  /* 0x000000100000a947 */ /* 0x000fea0003800000 */
[----:B---3--:R0:W-:Y:S02]  /*101a0*/  RED.E.ADD.F32.FTZ.RN.STRONG.GPU [R2.64+-0x3200], R85 ;  /* 0xffce00550200798e */ /* 0x0081e4000c10e7a0 */
.L_x_832:
[----:B------:R-:W-:Y:S05]  /*101b0*/  BSYNC B0 ;  /* 0x0000000000007941 */ /* 0x000fea0003800000 */
.L_x_831:
[----:B------:R-:W2:Y:S01]  /*101c0*/  LDS R5, [R5.X4+0x3100] ;  /* 0x0031000005057984 */ /* 0x000ea20000004800 */
[----:B------:R-:W-:Y:S01]  /*101d0*/  BSSY B0, `(.L_x_833) ;  /* 0x0000005000007945 */ /* 0x000fe20003800000 */
[----:B0--3--:R-:W-:Y:S02]  /*101e0*/  IADD3 R85, R148, 0x500, RZ ;  /* 0x0000050094557810 */ /* 0x009fe40007ffe0ff */
[----:B------:R-:W-:Y:S01]  /*101f0*/  LEA.HI.SX32 R7, R7, R148, 0x1b ;  /* 0x0000009407077211 */ /* 0x000fe200078fdaff */
[----:B------:R-:W-:Y:S05]  /*10200*/  @!P3 BRA `(.L_x_834) ;  /* 0x000000100000b947 */ /* 0x000fea0003800000 */
[----:B--2---:R0:W-:Y:S02]  /*10210*/  RED.E.ADD.F32.FTZ.RN.STRONG.GPU [R2.64+-0x3000], R5 ;  /* 0xffd000050200798e */ /* 0x0041e4000c10e7a0 */
.L_x_834:
[----:B------:R-:W-:Y:S05]  /*10220*/  BSYNC B0 ;  /* 0x0000000000007941 */ /* 0x000fea0003800000 */
.L_x_833:
[----:B------:R-:W3:Y:S01]  /*10230*/  LDS R7, [R7.X4+0x3300] ;  /* 0x0033000007077984 */ /* 0x000ee20000004800 */
[----:B------:R-:W-:Y:S01]  /*10240*/  BSSY B0, `(.L_x_835) ;  /* 0x0000004000007945 */ /* 0x000fe20003800000 */
[----:B------:R-:W-:Y:S01]  /*10250*/  LEA.HI.SX32 R85, R85, R148, 0x1b ;  /* 0x0000009455557211 */ /* 0x000fe200078fdaff */
[----:B------:R-:W-:Y:S05]  /*10260*/  @!P4 BRA `(.L_x_836) ;  /* 0x000000100000c947 */ /* 0x000fea0003800000 */
[----:B---3--:R3:W-:Y:S02]  /*10270*/  RED.E.ADD.F32.FTZ.RN.STRONG.GPU [R2.64+-0x2e00], R7 ;  /* 0xffd200070200798e */ /* 0x0087e4000c10e7a0 */
.L_x_836:
[----:B------:R-:W-:Y:S05]  /*10280*/  BSYNC B0 ;  /* 0x0000000000007941 */ /* 0x000fea0003800000 */
.L_x_835:
[----:B------:R-:W4:Y:S01]  /*10290*/  LDS R85, [R85.X4+0x3500] ;  /* 0x0035000055557984 */ /* 0x000f220000004800 */
[----:B------:R-:W-:Y:S01]  /*102a0*/  BSSY B0, `(.L_x_837) ;  /* 0x0000005000007945 */ /* 0x000fe20003800000 */
[----:B0-2---:R-:W-:-:S02]  /*102b0*/  IADD3 R5, R148, 0x580, RZ ;  /* 0x0000058094057810 */ /* 0x005fc40007ffe0ff */
[----:B---3--:R-:W-:Y:S01]  /*102c0*/  IADD3 R7, R148, 0x600, RZ ;  /* 0x0000060094077810 */ /* 0x008fe20007ffe0ff */
[----:B------:R-:W-:Y:S05]  /*102d0*/  @!P5 BRA `(.L_x_838) ;  /* 0x000000100000d947 */ /* 0x000fea0003800000 */
[----:B----4-:R0:W-:Y:S02]  /*102e0*/  RED.E.ADD.F32.FTZ.RN.STRONG.GPU [R2.64+-0x2c00], R85 ;  /* 0xffd400550200798e */ /* 0x0101e4000c10e7a0 */
.L_x_838:
[----:B------:R-:W-:Y:S05]  /*102f0*/  BSYNC B0 ;  /* 0x0000000000007941 */ /* 0x000fea0003800000 */
.L_x_837:
        /* <DEDUP_REMOVED lines=14> */
.L_x_840:
[----:B------:R-:W-:Y:S05]  /*103e0*/  BSYNC B0 ;  /* 0x0000000000007941 */ /* 0x000fea0003800000 */
.L_x_839:
[----:B------:R-:W2:Y:S01]  /*103f0*/  LDS R7, [R7.X4+0x3900] ;  /* 0x0039000007077984 */ /* 0x000ea20000004800 */
[----:B------:R-:W-:Y:S01]  /*10400*/  BSSY B0, `(.L_x_841) ;  /* 0x0000005000007945 */ /* 0x000fe20003800000 */
[----:B0-----:R-:W-:-:S02]  /*10410*/  IADD3 R5, R148, 0x700, RZ ;  /* 0x0000070094057810 */ /* 0x001fc40007ffe0ff */
[----:B------:R-:W-:Y:S01]  /*10420*/  LEA.HI.SX32 R85, R85, R148, 0x1b ;  /* 0x0000009455557211 */ /* 0x000fe200078fdaff */
[----:B------:R-:W-:Y:S05]  /*10430*/  @!P0 BRA `(.L_x_842) ;  /* 0x0000001000008947 */ /* 0x000fea0003800000 */
[----:B--2---:R0:W-:Y:S02]  /*10440*/  RED.E.ADD.F32.FTZ.RN.STRONG.GPU [R2.64+-0x2800], R7 ;  /* 0xffd800070200798e */ /* 0x0041e4000c10e7a0 */
.L_x_842:
[----:B------:R-:W-:Y:S05]  /*10450*/  BSYNC B0 ;  /* 0x0000000000007941 */ /* 0x000fea0003800000 */
.L_x_841:
[----:B------:R-:W3:Y:S01]  /*10460*/  LDS R85, [R85.X4+0x3b00] ;  /* 0x003b000055557984 */ /* 0x000ee20000004800 */
[----:B------:R-:W-:Y:S01]  /*10470*/  BSSY B0, `(.L_x_843) ;  /* 0x0000005000007945 */ /* 0x000fe20003800000 */
[----:B0-2---:R-:W-:Y:S02]  /*10480*/  IADD3 R7, R148, 0x780, RZ ;  /* 0x0000078094077810 */ /* 0x005fe40007ffe0ff */
[----:B------:R-:W-:Y:S01]  /*10490*/  LEA.HI.SX32 R5, R5, R148, 0x1b ;  /* 0x0000009405057211 */ /* 0x000fe200078fdaff */
[----:B------:R-:W-:Y:S05]  /*104a0*/  @!P1 BRA `(.L_x_844) ;  /* 0x0000001000009947 */ /* 0x000fea0003800000 */
[----:B---3--:R0:W-:Y:S02]  /*104b0*/  RED.E.ADD.F32.FTZ.RN.STRONG.GPU [R2.64+-0x2600], R85 ;  /* 0xffda00550200798e */ /* 0x0081e4000c10e7a0 */
.L_x_844:
[----:B------:R-:W-:Y:S05]  /*104c0*/  BSYNC B0 ;  /* 0x0000000000007941 */ /* 0x000fea0003800000 */
.L_x_843:
[----:B------:R-:W2:Y:S01]  /*104d0*/  LDS R5, [R5.X4+0x3d00] ;  /* 0x003d000005057984 */ /* 0x000ea20000004800 */
[----:B------:R-:W-:Y:S01]  /*104e0*/  BSSY B0, `(.L_x_845) ;  /* 0x0000005000007945 */ /* 0x000fe20003800000 */
[----:B0--3--:R-:W-:Y:S02]  /*104f0*/  IADD3 R85, R148, 0x800, RZ ;  /* 0x0000080094557810 */ /* 0x009fe40007ffe0ff */
[----:B------:R-:W-:Y:S01]  /*10500*/  LEA.HI.SX32 R7, R7, R148, 0x1b ;  /* 0x0000009407077211 */ /* 0x000fe200078fdaff */
[----:B------:R-:W-:Y:S05]  /*10510*/  @!P2 BRA `(.L_x_846) ;  /* 0x000000100000a947 */ /* 0x000fea0003800000 */
[----:B--2---:R0:W-:Y:S02]  /*10520*/  RED.E.ADD.F32.FTZ.RN.STRONG.GPU [R2.64+-0x2400], R5 ;  /* 0xffdc00050200798e */ /* 0x0041e4000c10e7a0 */
.L_x_846:
[----:B------:R-:W-:Y:S05]  /*10530*/  BSYNC B0 ;  /* 0x0000000000007941 */ /* 0x000fea0003800000 */
.L_x_845:
[----:B------:R-:W3:Y:S01]  /*10540*/  LDS R7, [R7.X4+0x3f00] ;  /* 0x003f000007077984 */ /* 0x000ee20000004800 */
[----:B------:R-:W-:Y:S01]  /*10550*/  BSSY B0, `(.L_x_847) ;  /* 0x0000005000007945 */ /* 0x000fe20003800000 */
[----:B0-2---:R-:W-:-:S02]  /*10560*/  IADD3 R5, R148, 0x880, RZ ;  /* 0x0000088094057810 */ /* 0x005fc40007ffe0ff */
[----:B------:R-:W-:Y:S01]  /*10570*/  LEA.HI.SX32 R85, R85, R148, 0x1b ;  /* 0x0000009455557211 */ /* 0x000fe200078fdaff */
[----:B------:R-:W-:Y:S05]  /*10580*/  @!P3 BRA `(.L_x_848) ;  /* 0x000000100000b947 */ /* 0x000fea0003800000 */
[----:B---3--:R0:W-:Y:S02]  /*10590*/  RED.E.ADD.F32.FTZ.RN.STRONG.GPU [R2.64+-0x2200], R7 ;  /* 0xffde00070200798e */ /* 0x0081e4000c10e7a0 */
.L_x_848:
[----:B------:R-:W-:Y:S05]  /*105a0*/  BSYNC B0 ;  /* 0x0000000000007941 */ /* 0x000fea0003800000 */
.L_x_847:
[----:B------:R-:W2:Y:S01]  /*105b0*/  LDS R85, [R85.X4+0x4100] ;  /* 0x0041000055557984 */ /* 0x000ea20000004800 */
[----:B------:R-:W-:Y:S01]  /*105c0*/  BSSY B0, `(.L_x_849) ;  /* 0x0000004000007945 */ /* 0x000fe20003800000 */
[----:B------:R-:W-:Y:S01]  /*105d0*/  LEA.HI.SX32 R5, R5, R148, 0x1b ;  /* 0x0000009405057211 */ /* 0x000fe200078fdaff */
[----:B------:R-:W-:Y:S05]  /*105e0*/  @!P4 BRA `(.L_x_850) ;  /* 0x000000100000c947 */ /* 0x000fea0003800000 */
[----:B--2---:R2:W-:Y:S02]  /*105f0*/  RED.E.ADD.F32.FTZ.RN.STRONG.GPU [R2.64+-0x2000], R85 ;  /* 0xffe000550200798e */ /* 0x0045e4000c10e7a0 */
.L_x_850:
[----:B------:R-:W-:Y:S05]  /*10600*/  BSYNC B0 ;  /* 0x0000000000007941 */ /* 0x000fea0003800000 */
.L_x_849:
[----:B------:R-:W4:Y:S01]  /*10610*/  LDS R5, [R5.X4+0x4300] ;  /* 0x0043000005057984 */ /* 0x000f220000004800 */
[----:B------:R-:W-:Y:S01]  /*10620*/  BSSY B0, `(.L_x_851) ;  /* 0x0000005000007945 */ /* 0x000fe20003800000 */
[C---:B0--3--:R-:W-:Y:S02]  /*10630*/  IADD3 R7, R148.reuse, 0x900, RZ ;  /* 0x0000090094077810 */ /* 0x049fe40007ffe0ff */
[----:B--2---:R-:W-:Y:S01]  /*10640*/  IADD3 R85, R148, 0x980, RZ ;  /* 0x0000098094557810 */ /* 0x004fe20007ffe0ff */
[----:B------:R-:W-:Y:S05]  /*10650*/  @!P5 BRA `(.L_x_852) ;  /* 0x000000100000d947 */ /* 0x000fea0003800000 */
[----:B----4-:R0:W-:Y:S02]  /*10660*/  RED.E.ADD.F32.FTZ.RN.STRONG.GPU [R2.64+-0x1e00], R5 ;  /* 0xffe200050200798e */ /* 0x0101e4000c10e7a0 */
.L_x_852:
[----:B------:R-:W-:Y:S05]  /*10670*/  BSYNC B0 ;  /* 0x0000000000007941 */ /* 0x000fea0003800000 */
.L_x_851:
        /* <DEDUP_REMOVED lines=14> */
.L_x_854:
[----:B------:R-:W-:Y:S05]  /*10760*/  BSYNC B0 ;  /* 0x0000000000007941 */ /* 0x000fea0003800000 */
.L_x_853:
[----:B------:R-:W2:Y:S01]  /*10770*/  LDS R85, [R85.X4+0x4700] ;  /* 0x0047000055557984 */ /* 0x000ea20000004800 */
[----:B------:R-:W-:Y:S01]  /*10780*/  BSSY B0, `(.L_x_855) ;  /* 0x0000005000007945 */ /* 0x000fe20003800000 */
[----:B0-----:R-:W-:Y:S02]  /*10790*/  IADD3 R7, R148, 0xa80, RZ ;  /* 0x00000a8094077810 */ /* 0x001fe40007ffe0ff */
[----:B------:R-:W-:Y:S01]  /*107a0*/  LEA.HI.SX32 R5, R5, R148, 0x1b ;  /* 0x0000009405057211 */ /* 0x000fe200078fdaff */
[----:B------:R-:W-:Y:S05]  /*107b0*/  @!P0 BRA `(.L_x_856) ;  /* 0x0000001000008947 */ /* 0x000fea0003800000 */
[----:B--2---:R0:W-:Y:S02]  /*107c0*/  RED.E.ADD.F32.FTZ.RN.STRONG.GPU [R2.64+-0x1a00], R85 ;  /* 0xffe600550200798e */ /* 0x0041e4000c10e7a0 */
.L_x_856:
[----:B------:R-:W-:Y:S05]  /*107d0*/  BSYNC B0 ;  /* 0x0000000000007941 */ /* 0x000fea0003800000 */
.L_x_855:
[----:B------:R-:W3:Y:S01]  /*107e0*/  LDS R5, [R5.X4+0x4900] ;  /* 0x0049000005057984 */ /* 0x000ee20000004800 */
[----:B------:R-:W-:Y:S01]  /*107f0*/  BSSY B0, `(.L_x_857) ;  /* 0x0000005000007945 */ /* 0x000fe20003800000 */
[----:B0-2---:R-:W-:-:S02]  /*10800*/  IADD3 R85, R148, 0xb00, RZ ;  /* 0x00000b0094557810 */ /* 0x005fc40007ffe0ff */
[----:B------:R-:W-:Y:S01]  /*10810*/  LEA.HI.SX32 R7, R7, R148, 0x1b ;  /* 0x0000009407077211 */ /* 0x000fe200078fdaff */
[----:B------:R-:W-:Y:S05]  /*10820*/  @!P1 BRA `(.L_x_858) ;  /* 0x0000001000009947 */ /* 0x000fea0003800000 */
[----:B---3--:R0:W-:Y:S02]  /*10830*/  RED.E.ADD.F32.FTZ.RN.STRONG.GPU [R2.64+-0x1800], R5 ;  /* 0xffe800050200798e */ /* 0x0081e4000c10e7a0 */
.L_x_858:
[----:B------:R-:W-:Y:S05]  /*10840*/  BSYNC B0 ;  /* 0x0000000000007941 */ /* 0x000fea0003800000 */
.L_x_857:
[----:B------:R-:W2:Y:S01]  /*10850*/  LDS R7, [R7.X4+0x4b00] ;  /* 0x004b000007077984 */ /* 0x000ea20000004800 */
[----:B------:R-:W-:Y:S01]  /*10860*/  BSSY B0, `(.L_x_859) ;  /* 0x0000005000007945 */ /* 0x000fe20003800000 */
[----:B0--3--:R-:W-:Y:S02]  /*10870*/  IADD3 R5, R148, 0xb80, RZ ;  /* 0x00000b8094057810 */ /* 0x009fe40007ffe0ff */
[----:B------:R-:W-:Y:S01]  /*10880*/  LEA.HI.SX32 R85, R85, R148, 0x1b ;  /* 0x0000009455557211 */ /* 0x000fe200078fdaff */
[----:B------:R-:W-:Y:S05]  /*10890*/  @!P2 BRA `(.L_x_860) ;  /* 0x000000100000a947 */ /* 0x000fea0003800000 */
[----:B--2---:R0:W-:Y:S02]  /*108a0*/  RED.E.ADD.F32.FTZ.RN.STRONG.GPU [R2.64+-0x1600], R7 ;  /* 0xffea00070200798e */ /* 0x0041e4000c10e7a0 */
.L_x_860:
[----:B------:R-:W-:Y:S05]  /*108b0*/  BSYNC B0 ;  /* 0x0000000000007941 */ /* 0x000fea0003800000 */
.L_x_859:
[----:B------:R-:W3:Y:S01]  /*108c0*/  LDS R85, [R85.X4+0x4d00] ;  /* 0x004d000055557984 */ /* 0x000ee20000004800 */
[----:B------:R-:W-:Y:S01]  /*108d0*/  BSSY B0, `(.L_x_861) ;  /* 0x0000005000007945 */ /* 0x000fe20003800000 */
[----:B0-2---:R-:W-:Y:S02]  /*108e0*/  IADD3 R7, R148, 0xc00, RZ ;  /* 0x00000c0094077810 */ /* 0x005fe40007ffe0ff */
[----:B------:R-:W-:Y:S01]  /*108f0*/  LEA.HI.SX32 R5, R5, R148, 0x1b ;  /* 0x0000009405057211 */ /* 0x000fe200078fdaff */
[----:B------:R-:W-:Y:S05]  /*10900*/  @!P3 BRA `(.L_x_862) ;  /* 0x000000100000b947 */ /* 0x000fea0003800000 */
[----:B---3--:R0:W-:Y:S02]  /*10910*/  RED.E.ADD.F32.FTZ.RN.STRONG.GPU [R2.64+-0x1400], R85 ;  /* 0xffec00550200798e */ /* 0x0081e4000c10e7a0 */
.L_x_862:
[----:B------:R-:W-:Y:S05]  /*10920*/  BSYNC B0 ;  /* 0x0000000000007941 */ /* 0x000fea0003800000 */
.L_x_861:
[----:B------:R-:W2:Y:S01]  /*10930*/  LDS R5, [R5.X4+0x4f00] ;  /* 0x004f000005057984 */ /* 0x000ea20000004800 */
[----:B------:R-:W-:Y:S01]  /*10940*/  BSSY B0, `(.L_x_863) ;  /* 0x0000004000007945 */ /* 0x000fe20003800000 */
[----:B------:R-:W-:Y:S01]  /*10950*/  LEA.HI.SX32 R7, R7, R148, 0x1b ;  /* 0x0000009407077211 */ /* 0x000fe200078fdaff */
[----:B------:R-:W-:Y:S05]  /*10960*/  @!P4 BRA `(.L_x_864) ;  /* 0x000000100000c947 */ /* 0x000fea0003800000 */
[----:B--2---:R2:W-:Y:S02]  /*10970*/  RED.E.ADD.F32.FTZ.RN.STRONG.GPU [R2.64+-0x1200], R5 ;  /* 0xffee00050200798e */ /* 0x0045e4000c10e7a0 */
.L_x_864:
[----:B------:R-:W-:Y:S05]  /*10980*/  BSYNC B0 ;  /* 0x0000000000007941 */ /* 0x000fea0003800000 */
.L_x_863:
[----:B------:R-:W4:Y:S01]  /*10990*/  LDS R7, [R7.X4+0x5100] ;  /* 0x0051000007077984 */ /* 0x000f220000004800 */
[----:B------:R-:W-:Y:S01]  /*109a0*/  BSSY B0, `(.L_x_865) ;  /* 0x0000005000007945 */ /* 0x000fe20003800000 */
[----:B--2---:R-:W-:-:S02]  /*109b0*/  IADD3 R5, R148, 0xc80, RZ ;  /* 0x00000c8094057810 */ /* 0x004fc40007ffe0ff */
[----:B0--3--:R-:W-:Y:S01]  /*109c0*/  IADD3 R85, R148, 0xd00, RZ ;  /* 0x00000d0094557810 */ /* 0x009fe20007ffe0ff */
[----:B------:R-:W-:Y:S05]  /*109d0*/  @!P5 BRA `(.L_x_866) ;  /* 0x000000100000d947 */ /* 0x000fea0003800000 */
[----:B----4-:R0:W-:Y:S02]  /*109e0*/  RED.E.ADD.F32.FTZ.RN.STRONG.GPU [R2.64+-0x1000], R7 ;  /* 0xfff000070200798e */ /* 0x0101e4000c10e7a0 */
.L_x_866:
[----:B------:R-:W-:Y:S05]  /*109f0*/  BSYNC B0 ;  /* 0x0000000000007941 */ /* 0x000fea0003800000 */
.L_x_865:
        /* <DEDUP_REMOVED lines=14> */
.L_x_868:
[----:B------:R-:W-:Y:S05]  /*10ae0*/  BSYNC B0 ;  /* 0x0000000000007941 */ /* 0x000fea0003800000 */
.L_x_867:
[----:B------:R-:W2:Y:S01]  /*10af0*/  LDS R85, [R85.X4+0x5500] ;  /* 0x0055000055557984 */ /* 0x000ea20000004800 */
[----:B------:R-:W-:Y:S01]  /*10b00*/  BSSY B0, `(.L_x_869) ;  /* 0x0000005000007945 */ /* 0x000fe20003800000 */
[----:B0-----:R-:W-:-:S02]  /*10b10*/  IADD3 R5, R148, 0xe00, RZ ;  /* 0x00000e0094057810 */ /* 0x001fc40007ffe0ff */
[----:B------:R-:W-:Y:S01]  /*10b20*/  LEA.HI.SX32 R7, R7, R148, 0x1b ;  /* 0x0000009407077211 */ /* 0x000fe200078fdaff */
[----:B------:R-:W-:Y:S05]  /*10b30*/  @!P0 BRA `(.L_x_870) ;  /* 0x0000001000008947 */ /* 0x000fea0003800000 */
[----:B--2---:R0:W-:Y:S02]  /*10b40*/  RED.E.ADD.F32.FTZ.RN.STRONG.GPU [R2.64+-0xc00], R85 ;  /* 0xfff400550200798e */ /* 0x0041e4000c10e7a0 */
.L_x_870:
[----:B------:R-:W-:Y:S05]  /*10b50*/  BSYNC B0 ;  /* 0x0000000000007941 */ /* 0x000fea0003800000 */
.L_x_869:
[----:B------:R-:W3:Y:S01]  /*10b60*/  LDS R7, [R7.X4+0x5700] ;  /* 0x0057000007077984 */ /* 0x000ee20000004800 */
[----:B------:R-:W-:Y:S01]  /*10b70*/  BSSY B0, `(.L_x_871) ;  /* 0x0000005000007945 */ /* 0x000fe20003800000 */
[----:B------:R-:W-:Y:S02]  /*10b80*/  IADD3 R83, R148, 0xe80, RZ ;  /* 0x00000e8094537810 */ /* 0x000fe40007ffe0ff */
[----:B------:R-:W-:Y:S01]  /*10b90*/  LEA.HI.SX32 R5, R5, R148, 0x1b ;  /* 0x0000009405057211 */ /* 0x000fe200078fdaff */
[----:B------:R-:W-:Y:S05]  /*10ba0*/  @!P1 BRA `(.L_x_872) ;  /* 0x0000001000009947 */ /* 0x000fea0003800000 */
[----:B---3--:R3:W-:Y:S02]  /*10bb0*/  RED.E.ADD.F32.FTZ.RN.STRONG.GPU [R2.64+-0xa00], R7 ;  /* 0xfff600070200798e */ /* 0x0087e4000c10e7a0 */
.L_x_872:
[----:B------:R-:W-:Y:S05]  /*10bc0*/  BSYNC B0 ;  /* 0x0000000000007941 */ /* 0x000fea0003800000 */
.L_x_871:
[----:B------:R-:W4:Y:S01]  /*10bd0*/  LDS R5, [R5.X4+0x5900] ;  /* 0x0059000005057984 */ /* 0x000f220000004800 */
[----:B------:R-:W-:Y:S01]  /*10be0*/  BSSY B0, `(.L_x_873) ;  /* 0x0000005000007945 */ /* 0x000fe20003800000 */
[----:B---3--:R-:W-:Y:S02]  /*10bf0*/  IADD3 R7, R148, 0xf00, RZ ;  /* 0x00000f0094077810 */ /* 0x008fe40007ffe0ff */
[----:B------:R-:W-:Y:S01]  /*10c00*/  LEA.HI.SX32 R83, R83, R148, 0x1b ;  /* 0x0000009453537211 */ /* 0x000fe200078fdaff */
[----:B------:R-:W-:Y:S05]  /*10c10*/  @!P2 BRA `(.L_x_874) ;  /* 0x000000100000a947 */ /* 0x000fea0003800000 */
[----:B----4-:R3:W-:Y:S02]  /*10c20*/  RED.E.ADD.F32.FTZ.RN.STRONG.GPU [R2.64+-0x800], R5 ;  /* 0xfff800050200798e */ /* 0x0107e4000c10e7a0 */
.L_x_874:
[----:B------:R-:W-:Y:S05]  /*10c30*/  BSYNC B0 ;  /* 0x0000000000007941 */ /* 0x000fea0003800000 */
.L_x_873:
[----:B------:R-:W0:Y:S01]  /*10c40*/  LDS R83, [R83.X4+0x5b00] ;  /* 0x005b000053537984 */ /* 0x000e220000004800 */
[----:B------:R-:W-:Y:S01]  /*10c50*/  BSSY B0, `(.L_x_875) ;  /* 0x0000005000007945 */ /* 0x000fe20003800000 */
[----:B---34-:R-:W-:-:S02]  /*10c60*/  IADD3 R5, R148, 0xf80, RZ ;  /* 0x00000f8094057810 */ /* 0x018fc40007ffe0ff */
[----:B------:R-:W-:Y:S01]  /*10c70*/  LEA.HI.SX32 R7, R7, R148, 0x1b ;  /* 0x0000009407077211 */ /* 0x000fe200078fdaff */
[----:B------:R-:W-:Y:S05]  /*10c80*/  @!P3 BRA `(.L_x_876) ;  /* 0x000000100000b947 */ /* 0x000fea0003800000 */
[----:B0-----:R0:W-:Y:S02]  /*10c90*/  RED.E.ADD.F32.FTZ.RN.STRONG.GPU [R2.64+-0x600], R83 ;  /* 0xfffa00530200798e */ /* 0x0011e4000c10e7a0 */
.L_x_876:
[----:B------:R-:W-:Y:S05]  /*10ca0*/  BSYNC B0 ;  /* 0x0000000000007941 */ /* 0x000fea0003800000 */
.L_x_875:
[----:B------:R-:W3:Y:S01]  /*10cb0*/  LDS R7, [R7.X4+0x5d00] ;  /* 0x005d000007077984 */ /* 0x000ee20000004800 */
[----:B------:R-:W-:Y:S01]  /*10cc0*/  BSSY B0, `(.L_x_877) ;  /* 0x0000004000007945 */ /* 0x000fe20003800000 */
[----:B------:R-:W-:Y:S01]  /*10cd0*/  LEA.HI.SX32 R5, R5, R148, 0x1b ;  /* 0x0000009405057211 */ /* 0x000fe200078fdaff */
[----:B------:R-:W-:Y:S05]  /*10ce0*/  @!P4 BRA `(.L_x_878) ;  /* 0x000000100000c947 */ /* 0x000fea0003800000 */
[----:B---3--:R3:W-:Y:S02]  /*10cf0*/  RED.E.ADD.F32.FTZ.RN.STRONG.GPU [R2.64+-0x400], R7 ;  /* 0xfffc00070200798e */ /* 0x0087e4000c10e7a0 */
.L_x_878:
[----:B------:R-:W-:Y:S05]  /*10d00*/  BSYNC B0 ;  /* 0x0000000000007941 */ /* 0x000fea0003800000 */
.L_x_877:
[----:B------:R-:W4:Y:S01]  /*10d10*/  LDS R5, [R5.X4+0x5f00] ;  /* 0x005f000005057984 */ /* 0x000f220000004800 */
[----:B------:R-:W-:Y:S01]  /*10d20*/  BSSY B0, `(.L_x_879) ;  /* 0x0000003000007945 */ /* 0x000fe20003800000 */
[----:B------:R-:W-:Y:S05]  /*10d30*/  @!P5 BRA `(.L_x_880) ;  /* 0x000000100000d947 */ /* 0x000fea0003800000 */
[----:B----4-:R4:W-:Y:S02]  /*10d40*/  RED.E.ADD.F32.FTZ.RN.STRONG.GPU [R2.64+-0x200], R5 ;  /* 0xfffe00050200798e */ /* 0x0109e4000c10e7a0 */
.L_x_880:
[----:B------:R-:W-:Y:S05]  /*10d50*/  BSYNC B0 ;  /* 0x0000000000007941 */ /* 0x000fea0003800000 */
.L_x_879:
[----:B0--34-:R-:W0:Y:S01]  /*10d60*/  SHFL.DOWN PT, R2, R12, 0x1, 0x1f ;  /* 0x08201f000c027f89 */ /* 0x019e2200000e0000 */
[----:B------:R-:W-:Y:S01]  /*10d70*/  ISETP.GT.AND P0, PT, R147, 0x1e, PT ;  /* 0x0000001e9300780c */ /* 0x000fe20003f04270 */
[----:B------:R-:W-:Y:S01]  /*10d80*/  FMUL.FTZ R70, R189, R70 ;  /* 0x00000046bd467220 */ /* 0x000fe20000410000 */
[----:B------:R-:W-:Y:S01]  /*10d90*/  MOV R5, R12 ;  /* 0x0000000c00057202 */ /* 0x000fe20000000f00 */
[----:B------:R-:W3:Y:S01]  /*10da0*/  SHFL.DOWN PT, R83, R60, 0x1, 0x1f ;  /* 0x08201f003c537f89 */ /* 0x000ee200000e0000 */
[----:B-1----:R-:W-:Y:S01]  /*10db0*/  MOV R6, R60 ;  /* 0x0000003c00067202 */ /* 0x002fe20000000f00 */
[----:B------:R-:W-:Y:S01]  /*10dc0*/  FFMA.FTZ R70, R212, R69, R70 ;  /* 0x00000045d4467223 */ /* 0x000fe20000010046 */
[----:B------:R-:W-:Y:S01]  /*10dd0*/  MOV R7, R151 ;  /* 0x0000009700077202 */ /* 0x000fe20000000f00 */
[----:B------:R-:W1:Y:S01]  /*10de0*/  SHFL.DOWN PT, R18, R151, 0x1, 0x1f ;  /* 0x08201f0097127f89 */ /* 0x000e6200000e0000 */
[----:B------:R-:W-:Y:S01]  /*10df0*/  MOV R4, R79 ;  /* 0x0000004f00047202 */ /* 0x000fe20000000f00 */
[----:B------:R-:W-:Y:S01]  /*10e00*/  FFMA.FTZ R70, R33, R13, R70 ;  /* 0x0000000d21467223 */ /* 0x000fe20000010046 */
[----:B------:R-:W-:Y:S01]  /*10e10*/  ISETP.NE.AND P1, PT, R147, RZ, PT ;  /* 0x000000ff9300720c */ /* 0x000fe20003f25270 */
[----:B------:R-:W4:Y:S01]  /*10e20*/  SHFL.DOWN PT, R3, R79, 0x1, 0x1f ;  /* 0x08201f004f037f89 */ /* 0x000f2200000e0000 */
[----:B------:R-:W-:Y:S01]  /*10e30*/  FMUL.FTZ R72, R191, R72 ;  /* 0x00000048bf487220 */ /* 0x000fe20000410000 */
[----:B------:R-:W-:Y:S01]  /*10e40*/  ISETP.NE.AND P2, PT, R148, RZ, PT ;  /* 0x000000ff9400720c */ /* 0x000fe20003f45270 */
[----:B------:R-:W-:Y:S01]  /*10e50*/  FMUL.FTZ R73, R192, R73 ;  /* 0x00000049c0497220 */ /* 0x000fe20000410000 */
[----:B------:R-:W-:Y:S01]  /*10e60*/  BSSY B0, `(.L_x_881) ;  /* 0x0000086000007945 */ /* 0x000fe20003800000 */
[----:B------:R-:W-:-:S02]  /*10e70*/  FFMA.FTZ R72, R210, R71, R72 ;  /* 0x00000047d2487223 */ /* 0x000fc40000010048 */
[----:B------:R-:W-:Y:S02]  /*10e80*/  FFMA.FTZ R73, R209, R74, R73 ;  /* 0x0000004ad1497223 */ /* 0x000fe40000010049 */
[----:B------:R-:W-:Y:S02]  /*10e90*/  FFMA.FTZ R72, R63, R9, R72 ;  /* 0x000000093f487223 */ /* 0x000fe40000010048 */
[----:B------:R-:W-:Y:S02]  /*10ea0*/  FFMA.FTZ R73, R54, R8, R73 ;  /* 0x0000000836497223 */ /* 0x000fe40000010049 */
[----:B0-----:R-:W-:Y:S02]  /*10eb0*/  @!P0 FADD.FTZ R5, R5, R2 ;  /* 0x0000000205058221 */ /* 0x001fe40000010000 */
[----:B------:R-:W-:Y:S02]  /*10ec0*/  FMUL.FTZ R16, R193, R16 ;  /* 0x00000010c1107220 */ /* 0x000fe40000410000 */
[----:B---3--:R-:W-:Y:S01]  /*10ed0*/  @!P0 FADD.FTZ R6, R6, R83 ;  /* 0x0000005306068221 */ /* 0x008fe20000010000 */
[----:B------:R-:W0:Y:S01]  /*10ee0*/  SHFL.DOWN PT, R2, R5, 0x2, 0x1f ;  /* 0x08401f0005027f89 */ /* 0x000e2200000e0000 */
[----:B------:R-:W-:-:S02]  /*10ef0*/  FMUL.FTZ R19, R194, R19 ;  /* 0x00000013c2137220 */ /* 0x000fc40000410000 */
[----:B-1----:R-:W-:Y:S01]  /*10f00*/  @!P0 FADD.FTZ R7, R7, R18 ;  /* 0x0000001207078221 */ /* 0x002fe20000010000 */
[----:B------:R-:W1:Y:S01]  /*10f10*/  SHFL.DOWN PT, R79, R6, 0x2, 0x1f ;  /* 0x08401f00064f7f89 */ /* 0x000e6200000e0000 */
[----:B------:R-:W-:Y:S02]  /*10f20*/  FMUL.FTZ R78, R195, R78 ;  /* 0x0000004ec34e7220 */ /* 0x000fe40000410000 */
[----:B----4-:R-:W-:Y:S01]  /*10f30*/  @!P0 FADD.FTZ R4, R4, R3 ;  /* 0x0000000304048221 */ /* 0x010fe20000010000 */
[----:B------:R-:W3:Y:S01]  /*10f40*/  SHFL.DOWN PT, R12, R7, 0x2, 0x1f ;  /* 0x08401f00070c7f89 */ /* 0x000ee200000e0000 */
[----:B------:R-:W-:Y:S01]  /*10f50*/  ISETP.GT.AND P0, PT, R147, 0x1d, PT ;  /* 0x0000001d9300780c */ /* 0x000fe20003f04270 */
[----:B------:R-:W-:Y:S02]  /*10f60*/  FMUL.FTZ R27, R196, R27 ;  /* 0x0000001bc41b7220 */ /* 0x000fe40000410000 */
[----:B------:R-:W4:Y:S01]  /*10f70*/  SHFL.DOWN PT, R3, R4, 0x2, 0x1f ;  /* 0x08401f0004037f89 */ /* 0x000f2200000e0000 */
        /* <DEDUP_REMOVED lines=11> */
[----:B---3--:R-:W-:Y:S01]  /*11030*/  @!P0 FADD.FTZ R7, R7, R12 ;  /* 0x0000000c07078221 */ /* 0x008fe20000010000 */
[----:B------:R-:W1:Y:S01]  /*11040*/  SHFL.DOWN PT, R79, R6, 0x4, 0x1f ;  /* 0x08801f00064f7f89 */ /* 0x000e6200000e0000 */
[----:B------:R-:W-:Y:S02]  /*11050*/  FFMA.FTZ R27, R205, R82, R27 ;  /* 0x00000052cd1b7223 */ /* 0x000fe4000001001b */
[----:B----4-:R-:W-:Y:S01]  /*11060*/  @!P0 FADD.FTZ R4, R4, R3 ;  /* 0x0000000304048221 */ /* 0x010fe20000010000 */
[----:B------:R-:W3:Y:S01]  /*11070*/  SHFL.DOWN PT, R12, R7, 0x4, 0x1f ;  /* 0x08801f00070c7f89 */ /* 0x000ee200000e0000 */
[----:B------:R-:W-:Y:S01]  /*11080*/  ISETP.GT.AND P0, PT, R147, 0x1b, PT ;  /* 0x0000001b9300780c */ /* 0x000fe20003f04270 */
[----:B------:R-:W-:-:S02]  /*11090*/  FFMA.FTZ R20, R204, R35, R20 ;  /* 0x00000023cc147223 */ /* 0x000fc40000010014 */
[----:B------:R-:W4:Y:S01]  /*110a0*/  SHFL.DOWN PT, R3, R4, 0x4, 0x1f ;  /* 0x08801f0004037f89 */ /* 0x000f2200000e0000 */
        /* <DEDUP_REMOVED lines=11> */
[----:B---3--:R-:W-:Y:S01]  /*11160*/  @!P0 FADD.FTZ R7, R7, R12 ;  /* 0x0000000c07078221 */ /* 0x008fe20000010000 */
[----:B------:R-:W1:Y:S01]  /*11170*/  SHFL.DOWN PT, R13, R6, 0x8, 0x1f ;  /* 0x09001f00060d7f89 */ /* 0x000e6200000e0000 */
[----:B------:R-:W-:-:S02]  /*11180*/  FFMA.FTZ R78, R55, R17, R78 ;  /* 0x00000011374e7223 */ /* 0x000fc4000001004e */
[----:B----4-:R-:W-:Y:S01]  /*11190*/  @!P0 FADD.FTZ R4, R4, R3 ;  /* 0x0000000304048221 */ /* 0x010fe20000010000 */
[----:B------:R-:W3:Y:S01]  /*111a0*/  SHFL.DOWN PT, R12, R7, 0x8, 0x1f ;  /* 0x09001f00070c7f89 */ /* 0x000ee200000e0000 */
[----:B------:R-:W-:Y:S01]  /*111b0*/  ISETP.GT.AND P0, PT, R147, 0x17, PT ;  /* 0x000000179300780c */ /* 0x000fe20003f04270 */
[----:B------:R-:W-:Y:S02]  /*111c0*/  FFMA.FTZ R27, R48, R34, R27 ;  /* 0x00000022301b7223 */ /* 0x000fe4000001001b */
[----:B------:R-:W4:Y:S01]  /*111d0*/  SHFL.DOWN PT, R3, R4, 0x8, 0x1f ;  /* 0x09001f0004037f89 */ /* 0x000f2200000e0000 */
[----:B------:R-:W-:Y:S02]  /*111e0*/  FFMA.FTZ R20, R45, R15, R20 ;  /* 0x0000000f2d147223 */ /* 0x000fe40000010014 */
[----:B------:R-:W-:Y:S02]  /*111f0*/  FFMA.FTZ R47, R47, R42, R84 ;  /* 0x0000002a2f2f7223 */ /* 0x000fe40000010054 */
[----:B------:R-:W-:-:S02]  /*11200*/  FFMA.FTZ R0, R0, R29, R75 ;  /* 0x0000001d00007223 */ /* 0x000fc4000001004b */
[----:B------:R-:W-:Y:S02]  /*11210*/  FFMA.FTZ R53, R37, R50, R53 ;  /* 0x0000003225357223 */ /* 0x000fe40000010035 */
[----:B------:R-:W-:Y:S02]  /*11220*/  FFMA.FTZ R30, R32, R39, R30 ;  /* 0x00000027201e7223 */ /* 0x000fe4000001001e */
[----:B------:R-:W-:Y:S02]  /*11230*/  FADD.FTZ R220, R14, R220 ;  /* 0x000000dc0edc7221 */ /* 0x000fe40000010000 */
[----:B0-----:R-:W-:Y:S02]  /*11240*/  @!P0 FADD.FTZ R5, R5, R2 ;  /* 0x0000000205058221 */ /* 0x001fe40000010000 */
[----:B------:R-:W-:Y:S02]  /*11250*/  FADD.FTZ R172, R21, R172 ;  /* 0x000000ac15ac7221 */ /* 0x000fe40000010000 */
[----:B-1----:R-:W-:Y:S01]  /*11260*/  @!P0 FADD.FTZ R6, R6, R13 ;  /* 0x0000000d06068221 */ /* 0x002fe20000010000 */
[----:B------:R-:W0:Y:S01]  /*11270*/  SHFL.DOWN PT, R2, R5, 0x10, 0x1f ;  /* 0x0a001f0005027f89 */ /* 0x000e2200000e0000 */
[----:B------:R-:W-:-:S02]  /*11280*/  FADD.FTZ R221, R24, R221 ;  /* 0x000000dd18dd7221 */ /* 0x000fc40000010000 */
[----:B---3--:R-:W-:Y:S01]  /*11290*/  @!P0 FADD.FTZ R7, R7, R12 ;  /* 0x0000000c07078221 */ /* 0x008fe20000010000 */
[----:B------:R-:W1:Y:S01]  /*112a0*/  SHFL.DOWN PT, R9, R6, 0x10, 0x1f ;  /* 0x0a001f0006097f89 */ /* 0x000e6200000e0000 */
[----:B------:R-:W-:Y:S02]  /*112b0*/  FADD.FTZ R171, R22, R171 ;  /* 0x000000ab16ab7221 */ /* 0x000fe40000010000 */
[----:B----4-:R-:W-:Y:S01]  /*112c0*/  @!P0 FADD.FTZ R4, R4, R3 ;  /* 0x0000000304048221 */ /* 0x010fe20000010000 */
[----:B------:R-:W3:Y:S01]  /*112d0*/  SHFL.DOWN PT, R8, R7, 0x10, 0x1f ;  /* 0x0a001f0007087f89 */ /* 0x000ee200000e0000 */
[----:B------:R-:W-:Y:S01]  /*112e0*/  ISETP.GT.AND P0, PT, R147, 0xf, PT ;  /* 0x0000000f9300780c */ /* 0x000fe20003f04270 */
[----:B------:R-:W-:Y:S02]  /*112f0*/  FADD.FTZ R170, R31, R170 ;  /* 0x000000aa1faa7221 */ /* 0x000fe40000010000 */
[----:B------:R-:W4:Y:S01]  /*11300*/  SHFL.DOWN PT, R3, R4, 0x10, 0x1f ;  /* 0x0a001f0004037f89 */ /* 0x000f2200000e0000 */
        /* <DEDUP_REMOVED lines=10> */
[----:B---3--:R-:W-:Y:S02]  /*113b0*/  @!P0 FADD.FTZ R7, R7, R8 ;  /* 0x0000000807078221 */ /* 0x008fe40000010000 */
[----:B------:R-:W-:Y:S02]  /*113c0*/  FADD.FTZ R227, R56, R227 ;  /* 0x000000e338e37221 */ /* 0x000fe40000010000 */
[----:B----4-:R-:W-:-:S02]  /*113d0*/  @!P0 FADD.FTZ R4, R4, R3 ;  /* 0x0000000304048221 */ /* 0x010fc40000010000 */
        /* <DEDUP_REMOVED lines=25> */
[----:B------:R-:W3:-:S12]  /*11570*/  LDS.128 R16, [0x6340] ;  /* 0x00634000ff107984 */ /* 0x000ed80000000c00 */
[----:B------:R-:W4:Y:S04]  /*11580*/  @P0 LDS.64 R20, [UR34+0xa380] ;  /* 0x00a38022ff140984 */ /* 0x000f280008000a00 */
[----:B------:R-:W5:Y:S01]  /*11590*/  @P0 LDS.64 R2, [UR34+0x9b80] ;  /* 0x009b8022ff020984 */ /* 0x000f620008000a00 */
        /* <DEDUP_REMOVED lines=8> */
[----:B---3--:R-:W-:Y:S02]  /*11620*/  FADD.FTZ R7, R22, R19 ;  /* 0x0000001316077221 */ /* 0x008fe40000010000 */
[----:B------:R-:W-:-:S02]  /*11630*/  FADD.FTZ R6, R11, R18 ;  /* 0x000000120b067221 */ /* 0x000fc40000010000 */
[----:B------:R-:W-:Y:S02]  /*11640*/  FADD.FTZ R5, R0, R17 ;  /* 0x0000001100057221 */ /* 0x000fe40000010000 */
[----:B------:R-:W-:Y:S02]  /*11650*/  FADD.FTZ R4, R9, R16 ;  /* 0x0000001009047221 */ /* 0x000fe40000010000 */
[----:B----4-:R-:W-:Y:S02]  /*11660*/  @P0 FADD.FTZ R7, R7, R21 ;  /* 0x0000001507070221 */ /* 0x010fe40000010000 */
[----:B------:R-:W-:Y:S02]  /*11670*/  @P0 FADD.FTZ R6, R6, R20 ;  /* 0x0000001406060221 */ /* 0x000fe40000010000 */
[----:B-----5:R-:W-:Y:S02]  /*11680*/  @P0 FADD.FTZ R5, R5, R3 ;  /* 0x0000000305050221 */ /* 0x020fe40000010000 */
[----:B------:R-:W-:Y:S01]  /*11690*/  @P0 FADD.FTZ R4, R4, R2 ;  /* 0x0000000204040221 */ /* 0x000fe20000010000 */
[----:B------:R0:W-:Y:S04]  /*116a0*/  STS.64 [UR34+0xa380], R6 ;  /* 0x00a38006ff007988 */ /* 0x0001e80008000a22 */
[----:B------:R0:W-:Y:S02]  /*116b0*/  STS.64 [UR34+0x9b80], R4 ;  /* 0x009b8004ff007988 */ /* 0x0001e40008000a22 */
.L_x_882:
[----:B0-----:R-:W-:Y:S05]  /*116c0*/  BSYNC B0 ;  /* 0x0000000000007941 */ /* 0x001fea0003800000 */
.L_x_881:
[----:B------:R-:W-:Y:S02]  /*116d0*/  UIADD3 UR7, UR7, 0x1, URZ ;  /* 0x0000000107077890 */ /* 0x000fe4000fffe03f */
[----:B------:R-:W-:-:S02]  /*116e0*/  ULDC UR34, c[0x0][0x16c] ;  /* 0x00005b0000227ab9 */ /* 0x000fc40000000800 */
[----:B------:R-:W-:Y:S02]  /*116f0*/  UISETP.GE.AND UP0, UPT, UR7, UR34, UPT ;  /* 0x000000220700728c */ /* 0x000fe4000bf06270 */
[----:B------:R-:W-:-:S04]  /*11700*/  UIADD3 UR8, UP1, UR8, 0x1, URZ ;  /* 0x0000000108087890 */ /* 0x000fc8000ff3e03f */
[----:B------:R-:W-:Y:S01]  /*11710*/  PLOP3.LUT P0, PT, PT, PT, UP0, 0x80, 0x0 ;  /* 0x000000000000781c */ /* 0x000fe20003f0f008 */
[----:B------:R-:W-:-:S12]  /*11720*/  UIADD3.X UR9, URZ, UR9, URZ, UP1, !UPT ;  /* 0x000000093f097290 */ /* 0x000fd80008ffe43f */
[----:B--2---:R-:W-:Y:S01]  /*11730*/  @P0 CALL.REL.NOINC `(.L_x_782) ;  /* 0x0000001000000944 */ /* 0x004fe20003c00000 */
[----:B------:R-:W-:Y:S05]  /*11740*/  BRA `(.L_x_883) ;  /* 0xffff5db000007947 */ /* 0x000fea000383ffff */
.L_x_782:
[----:B------:R-:W-:Y:S01]  /*11750*/  BAR.SYNC.DEFER_BLOCKING 0x0 ;  /* 0x0000000000007b1d */ /* 0x000fe20000010000 */
[C---:B------:R-:W-:Y:S02]  /*11760*/  LOP3.LUT R28, R146.reuse, 0x20, RZ, 0xfc, !PT ;  /* 0x00000020921c7812 */ /* 0x040fe400078efcff */
[C---:B------:R-:W-:Y:S02]  /*11770*/  LOP3.LUT R26, R146.reuse, 0x40, RZ, 0xfc, !PT ;  /* 0x00000040921a7812 */ /* 0x040fe400078efcff */
[C---:B0-----:R-:W-:Y:S01]  /*11780*/  LOP3.LUT R0, R146.reuse, 0x60, RZ, 0xfc, !PT ;  /* 0x0000006092007812 */ /* 0x041fe200078efcff */
[----:B------:R-:W2:Y:S01]  /*11790*/  LDL R56, [R1+0xc] ;  /* 0x00000c0001387983 */ /* 0x000ea20000100800 */
[-C--:B------:R-:W-:Y:S01]  /*117a0*/  ISETP.GE.AND P1, PT, R146, R25.reuse, PT ;  /* 0x000000199200720c */ /* 0x080fe20003f26270 */
[----:B------:R-:W-:Y:S01]  /*117b0*/  ULDC.64 UR8, c[0x0][0x2d8] ;  /* 0x0000b60000087ab9 */ /* 0x000fe20000000a00 */
[-C--:B------:R-:W-:Y:S01]  /*117c0*/  ISETP.GE.AND P2, PT, R28, R25.reuse, PT ;  /* 0x000000191c00720c */ /* 0x080fe20003f46270 */
[----:B------:R-:W3:Y:S01]  /*117d0*/  LDL R54, [R1+0x8] ;  /* 0x0000080001367983 */ /* 0x000ee20000100800 */
[-C--:B------:R-:W-:Y:S01]  /*117e0*/  ISETP.GE.AND P3, PT, R26, R25.reuse, PT ;  /* 0x000000191a00720c */ /* 0x080fe20003f66270 */
[----:B------:R-:W-:Y:S01]  /*117f0*/  ULDC.64 UR34, c[0x0][0x2f8] ;  /* 0x0000be0000227ab9 */ /* 0x000fe20000000a00 */
[----:B------:R-:W-:Y:S01]  /*11800*/  ISETP.GE.AND P4, PT, R0, R25, PT ;  /* 0x000000190000720c */ /* 0x000fe20003f86270 */
[----:B------:R-:W4:Y:S01]  /*11810*/  LDL R52, [R1+0x4] ;  /* 0x0000040001347983 */ /* 0x000f220000100800 */
[----:B------:R-:W-:-:S02]  /*11820*/  PRMT R3, RZ, 0x7610, R3 ;  /* 0x00007610ff037816 */ /* 0x000fc40000000003 */
[----:B------:R-:W-:Y:S01]  /*11830*/  PRMT R5, RZ, 0x7610, R5 ;  /* 0x00007610ff057816 */ /* 0x000fe20000000005 */
[----:B------:R-:W2:Y:S01]  /*11840*/  LDL R50, [R1] ;  /* 0x0000000001327983 */ /* 0x000ea20000100800 */
[C---:B------:R-:W-:Y:S02]  /*11850*/  LOP3.LUT R2, R146.reuse, 0x80, RZ, 0xfc, !PT ;  /* 0x0000008092027812 */ /* 0x040fe400078efcff */
[----:B------:R-:W-:Y:S01]  /*11860*/  PRMT R7, RZ, 0x7610, R7 ;  /* 0x00007610ff077816 */ /* 0x000fe20000000007 */
[----:B------:R0:W5:Y:S01]  /*11870*/  LDL.64 R76, [R1+0x10] ;  /* 0x00001000014c7983 */ /* 0x0001620000100a00 */
[C---:B------:R-:W-:Y:S02]  /*11880*/  LOP3.LUT R4, R146.reuse, 0xa0, RZ, 0xfc, !PT ;  /* 0x000000a092047812 */ /* 0x040fe400078efcff */
[----:B------:R-:W-:Y:S01]  /*11890*/  PRMT R9, RZ, 0x7610, R9 ;  /* 0x00007610ff097816 */ /* 0x000fe20000000009 */
[----:B------:R-:W2:Y:S01]  /*118a0*/  @!P1 LDG.E.U16 R3, [R92.64] ;  /* 0x000000205c039981 */ /* 0x000ea2000c1e1500 */
[----:B------:R-:W-:-:S02]  /*118b0*/  LOP3.LUT R6, R146, 0xc0, RZ, 0xfc, !PT ;  /* 0x000000c092067812 */ /* 0x000fc400078efcff */
[C---:B------:R-:W-:Y:S01]  /*118c0*/  LOP3.LUT R8, R146.reuse, 0xe0, RZ, 0xfc, !PT ;  /* 0x000000e092087812 */ /* 0x040fe200078efcff */
[----:B------:R-:W3:Y:S01]  /*118d0*/  @!P2 LDG.E.U16 R5, [R92.64+0x40] ;  /* 0x000040205c05a981 */ /* 0x000ee2000c1e1500 */
[----:B------:R-:W-:Y:S02]  /*118e0*/  LOP3.LUT R10, R146, 0x100, RZ, 0xfc, !PT ;  /* 0x00000100920a7812 */ /* 0x000fe400078efcff */
[-C--:B------:R-:W-:Y:S01]  /*118f0*/  ISETP.GE.AND P5, PT, R2, R25.reuse, PT ;  /* 0x000000190200720c */ /* 0x080fe20003fa6270 */
[----:B------:R-:W4:Y:S01]  /*11900*/  @!P3 LDG.E.U16 R7, [R92.64+0x80] ;  /* 0x000080205c07b981 */ /* 0x000f22000c1e1500 */
[----:B------:R-:W-:Y:S02]  /*11910*/  LOP3.LUT R12, R146, 0x120, RZ, 0xfc, !PT ;  /* 0x00000120920c7812 */ /* 0x000fe400078efcff */
[-C--:B------:R-:W-:Y:S01]  /*11920*/  ISETP.GE.AND P0, PT, R4, R25.reuse, PT ;  /* 0x000000190400720c */ /* 0x080fe20003f06270 */
[----:B------:R-:W4:Y:S01]  /*11930*/  @!P4 LDG.E.U16 R9, [R92.64+0xc0] ;  /* 0x0000c0205c09c981 */ /* 0x000f22000c1e1500 */
        /* <DEDUP_REMOVED lines=8> */
[----:B------:R-:W4:Y:S01]  /*119c0*/  @!P5 LDG.E.U16 R11, [R92.64+0x100] ;  /* 0x000100205c0bd981 */ /* 0x000f22000c1e1500 */
[C---:B------:R-:W-:Y:S02]  /*119d0*/  LOP3.LUT R14, R146.reuse, 0x140, RZ, 0xfc, !PT ;  /* 0x00000140920e7812 */ /* 0x040fe400078efcff */
[----:B------:R-:W-:Y:S01]  /*119e0*/  PRMT R15, RZ, 0x7610, R15 ;  /* 0x00007610ff0f7816 */ /* 0x000fe2000000000f */
[----:B------:R-:W4:Y:S01]  /*119f0*/  @!P0 LDG.E.U16 R30, [R92.64+0x140] ;  /* 0x000140205c1e8981 */ /* 0x000f22000c1e1500 */
[C---:B------:R-:W-:Y:S02]  /*11a00*/  LOP3.LUT R16, R146.reuse, 0x160, RZ, 0xfc, !PT ;  /* 0x0000016092107812 */ /* 0x040fe400078efcff */
[----:B------:R-:W-:Y:S01]  /*11a10*/  PRMT R34, RZ, 0x7610, R34 ;  /* 0x00007610ff227816 */ /* 0x000fe20000000022 */
[----:B------:R-:W4:Y:S01]  /*11a20*/  @!P1 LDG.E.U16 R13, [R92.64+0x180] ;  /* 0x000180205c0d9981 */ /* 0x000f22000c1e1500 */
[----:B------:R-:W-:-:S02]  /*11a30*/  LOP3.LUT R18, R146, 0x180, RZ, 0xfc, !PT ;  /* 0x0000018092127812 */ /* 0x000fc400078efcff */
[C---:B------:R-:W-:Y:S01]  /*11a40*/  LOP3.LUT R20, R146.reuse, 0x1a0, RZ, 0xfc, !PT ;  /* 0x000001a092147812 */ /* 0x040fe200078efcff */
[----:B------:R-:W4:Y:S01]  /*11a50*/  @!P2 LDG.E.U16 R32, [R92.64+0x1c0] ;  /* 0x0001c0205c20a981 */ /* 0x000f22000c1e1500 */
        /* <DEDUP_REMOVED lines=15> */
[----:B------:R-:W-:Y:S02]  /*11b50*/  PRMT R21, RZ, 0x7610, R21 ;  /* 0x00007610ff157816 */ /* 0x000fe40000000015 */
[----:B------:R-:W-:Y:S01]  /*11b60*/  PRMT R40, RZ, 0x7610, R40 ;  /* 0x00007610ff287816 */ /* 0x000fe20000000028 */
[----:B------:R-:W4:Y:S04]  /*11b70*/  @!P0 LDG.E.U16 R36, [R92.64+0x2c0] ;  /* 0x0002c0205c248981 */ /* 0x000f28000c1e1500 */
[----:B------:R-:W4:Y:S04]  /*11b80*/  @!P1 LDG.E.U16 R19, [R92.64+0x300] ;  /* 0x000300205c139981 */ /* 0x000f28000c1e1500 */
[----:B------:R-:W4:Y:S04]  /*11b90*/  @!P2 LDG.E.U16 R38, [R92.64+0x340] ;  /* 0x000340205c26a981 */ /* 0x000f28000c1e1500 */
[----:B------:R-:W4:Y:S04]  /*11ba0*/  @!P3 LDG.E.U16 R21, [R92.64+0x380] ;  /* 0x000380205c15b981 */ /* 0x000f28000c1e1500 */
[----:B------:R-:W4:Y:S01]  /*11bb0*/  @!P4 LDG.E.U16 R40, [R92.64+0x3c0] ;  /* 0x0003c0205c28c981 */ /* 0x000f22000c1e1500 */
[----:B------:R-:W-:-:S02]  /*11bc0*/  F2FP.PACK_AB R233, R233, R234 ;  /* 0x000000eae9e9723e */ /* 0x000fc400000000ff */
[----:B------:R-:W-:Y:S01]  /*11bd0*/  F2FP.PACK_AB R231, R231, R232 ;  /* 0x000000e8e7e7723e */ /* 0x000fe200000000ff */
        /* <DEDUP_REMOVED lines=21> */
[----:B------:R-:W-:Y:S01]  /*11d30*/  LDS.U16 R11, [R145+0x10] ;  /* 0x00001000910b7984 */ /* 0x000fe20000000400 */
[----:B-1----:R-:W-:-:S05]  /*11d40*/  HADD2.F32 R3, -RZ, R3.H0_H0 ;  /* 0x20000003ff037230 */ /* 0x002fca0000004100 */
[----:B------:R-:W-:Y:S01]  /*11d50*/  FADD.FTZ R13, R3, UR5 ;  /* 0x00000005030d7e21 */ /* 0x000fe20008010000 */
[----:B--2---:R-:W-:Y:S01]  /*11d60*/  HADD2.F32 R5, -RZ, R5.H0_H0 ;  /* 0x20000005ff057230 */ /* 0x004fe20000004100 */
[----:B------:R-:W-:Y:S01]  /*11d70*/  LDS.U16 R3, [R145+0x8] ;  /* 0x0000080091037984 */ /* 0x000fe20000000400 */
[----:B---3--:R-:W-:Y:S02]  /*11d80*/  HADD2.F32 R9, -RZ, R9.H0_H0 ;  /* 0x20000009ff097230 */ /* 0x008fe40000004100 */
[----:B------:R-:W-:Y:S01]  /*11d90*/  FSETP.GTU.FTZ.AND P4, PT, R13, 20, PT ;  /* 0x41a000000d00780b */ /* 0x000fe20003f9c000 */
[----:B------:R-:W-:Y:S02]  /*11da0*/  FADD.FTZ R17, R5, UR5 ;  /* 0x0000000505117e21 */ /* 0x000fe40008010000 */
[----:B------:R-:W-:Y:S01]  /*11db0*/  FADD.FTZ R21, R9, UR5 ;  /* 0x0000000509157e21 */ /* 0x000fe20008010000 */
[----:B----4-:R-:W-:Y:S01]  /*11dc0*/  HADD2.F32 R7, -RZ, R7.H0_H0 ;  /* 0x20000007ff077230 */ /* 0x010fe20000004100 */
[----:B------:R-:W1:Y:S01]  /*11dd0*/  LDS.U16 R9, [R145+0xe] ;  /* 0x00000e0091097984 */ /* 0x000e620000000400 */
[----:B------:R-:W-:-:S02]  /*11de0*/  FSETP.GTU.FTZ.AND P5, PT, R17, 20, PT ;  /* 0x41a000001100780b */ /* 0x000fc40003fbc000 */
[----:B------:R-:W-:-:S05]  /*11df0*/  FSETP.GTU.FTZ.AND P1, PT, R21, 20, PT ;  /* 0x41a000001500780b */ /* 0x000fca0003f3c000 */
[----:B------:R-:W-:Y:S01]  /*11e00*/  @!P4 FMUL.FTZ R13, R13, -1.4426950216293334961 ;  /* 0xbfb8aa3b0d0dc820 */ /* 0x000fe20000410000 */
[----:B------:R-:W-:Y:S03]  /*11e10*/  LDS.U16 R5, [R145+0xa] ;  /* 0x00000a0091057984 */ /* 0x000fe60000000400 */
[----:B------:R2:W-:Y:S01]  /*11e20*/  @!P4 MUFU.EX2 R15, R13 ;  /* 0x0000000d000fc308 */ /* 0x0005e20000000800 */
[----:B------:R-:W-:Y:S02]  /*11e30*/  FADD.FTZ R19, R7, UR5 ;  /* 0x0000000507137e21 */ /* 0x000fe40008010000 */
[----:B------:R-:W-:Y:S01]  /*11e40*/  @!P5 FMUL.FTZ R17, R17, -1.4426950216293334961 ;  /* 0xbfb8aa3b1111d820 */ /* 0x000fe20000410000 */
[----:B------:R-:W-:Y:S04]  /*11e50*/  LDS.U16 R7, [R145+0xc] ;  /* 0x00000c0091077984 */ /* 0x000fe80000000400 */
[----:B--2---:R-:W2:Y:S01]  /*11e60*/  LDS.U16 R13, [R145+0x12] ;  /* 0x00001200910d7984 */ /* 0x004ea20000000400 */
[----:B------:R-:W-:Y:S01]  /*11e70*/  @!P1 FMUL.FTZ R21, R21, -1.4426950216293334961 ;  /* 0xbfb8aa3b15159820 */ /* 0x000fe20000410000 */
[C---:B------:R-:W-:Y:S01]  /*11e80*/  FSETP.GTU.FTZ.AND P0, PT, R19.reuse, 20, PT ;  /* 0x41a000001300780b */ /* 0x040fe20003f1c000 */
[----:B------:R-:W3:Y:S08]  /*11e90*/  @!P5 MUFU.EX2 R17, R17 ;  /* 0x000000110011d308 */ /* 0x000ef00000000800 */
[----:B------:R-:W4:Y:S04]  /*11ea0*/  @!P1 MUFU.EX2 R21, R21 ;  /* 0x0000001500159308 */ /* 0x000f280000000800 */
[----:B------:R-:W-:-:S02]  /*11eb0*/  @!P0 FMUL.FTZ R19, R19, -1.4426950216293334961 ;  /* 0xbfb8aa3b13138820 */ /* 0x000fc40000410000 */
[----:B---3--:R-:W-:-:S04]  /*11ec0*/  @!P5 FADD.FTZ R17, R17, 1 ;  /* 0x3f8000001111d421 */ /* 0x008fc80000010000 */
[----:B------:R-:W3:Y:S01]  /*11ed0*/  @!P0 MUFU.EX2 R19, R19 ;  /* 0x0000001300138308 */ /* 0x000ee20000000800 */
[----:B----4-:R-:W-:-:S07]  /*11ee0*/  @!P1 FADD.FTZ R21, R21, 1 ;  /* 0x3f80000015159421 */ /* 0x010fce0000010000 */
[----:B------:R-:W4:Y:S01]  /*11ef0*/  @!P5 MUFU.RCP R17, R17 ;  /* 0x000000110011d308 */ /* 0x000f220000001000 */
[----:B-1----:R-:W-:-:S07]  /*11f00*/  HADD2.F32 R9, -RZ, R9.H0_H0 ;  /* 0x20000009ff097230 */ /* 0x002fce0000004100 */
[----:B------:R-:W1:Y:S01]  /*11f10*/  @!P1 MUFU.RCP R21, R21 ;  /* 0x0000001500159308 */ /* 0x000e620000001000 */
[----:B------:R-:W-:Y:S01]  /*11f20*/  @!P4 FADD.FTZ R15, R15, 1 ;  /* 0x3f8000000f0fc421 */ /* 0x000fe20000010000 */
[----:B--2---:R-:W-:Y:S01]  /*11f30*/  HADD2.F32 R13, -RZ, R13.H0_H0 ;  /* 0x2000000dff0d7230 */ /* 0x004fe20000004100 */
[----:B------:R-:W-:Y:S02]  /*11f40*/  FADD.FTZ R9, R9, UR5 ;  /* 0x0000000509097e21 */ /* 0x000fe40008010000 */
[----:B---3--:R-:W-:-:S03]  /*11f50*/  @!P0 FADD.FTZ R19, R19, 1 ;  /* 0x3f80000013138421 */ /* 0x008fc60000010000 */
[----:B------:R-:W2:Y:S01]  /*11f60*/  @!P4 MUFU.RCP R30, R15 ;  /* 0x0000000f001ec308 */ /* 0x000ea20000001000 */
[----:B------:R-:W-:Y:S02]  /*11f70*/  FADD.FTZ R13, R13, UR5 ;  /* 0x000000050d0d7e21 */ /* 0x000fe40008010000 */
[----:B----4-:R-:W-:Y:S01]  /*11f80*/  @!P5 FMUL.FTZ R158, R158, R17 ;  /* 0x000000119e9ed220 */ /* 0x010fe20000410000 */
[----:B------:R-:W-:Y:S01]  /*11f90*/  FSETP.GTU.FTZ.AND P5, PT, R9, 20, PT ;  /* 0x41a000000900780b */ /* 0x000fe20003fbc000 */
[----:B------:R-:W-:Y:S01]  /*11fa0*/  HADD2.F32 R3, -RZ, R3.H0_H0 ;  /* 0x20000003ff037230 */ /* 0x000fe20000004100 */
[----:B-1----:R-:W-:Y:S02]  /*11fb0*/  @!P1 FMUL.FTZ R160, R160, R21 ;  /* 0x00000015a0a09220 */ /* 0x002fe40000410000 */
[----:B------:R-:W1:Y:S01]  /*11fc0*/  @!P0 MUFU.RCP R32, R19 ;  /* 0x0000001300208308 */ /* 0x000e620000001000 */
[----:B------:R-:W-:Y:S01]  /*11fd0*/  FSETP.GTU.FTZ.AND P1, PT, R13, 20, PT ;  /* 0x41a000000d00780b */ /* 0x000fe20003f3c000 */
[----:B------:R-:W-:-:S02]  /*11fe0*/  HADD2.F32 R5, -RZ, R5.H0_H0 ;  /* 0x20000005ff057230 */ /* 0x000fc40000004100 */
[----:B------:R-:W-:Y:S01]  /*11ff0*/  HADD2.F32 R7, -RZ, R7.H0_H0 ;  /* 0x20000007ff077230 */ /* 0x000fe20000004100 */
[----:B------:R-:W-:Y:S01]  /*12000*/  FADD.FTZ R3, R3, UR5 ;  /* 0x0000000503037e21 */ /* 0x000fe20008010000 */
[----:B------:R-:W-:Y:S01]  /*12010*/  HADD2.F32 R11, -RZ, R11.H0_H0 ;  /* 0x2000000bff0b7230 */ /* 0x000fe20000004100 */
[----:B------:R-:W-:Y:S02]  /*12020*/  FADD.FTZ R5, R5, UR5 ;  /* 0x0000000505057e21 */ /* 0x000fe40008010000 */
[----:B------:R-:W-:Y:S01]  /*12030*/  FADD.FTZ R7, R7, UR5 ;  /* 0x0000000507077e21 */ /* 0x000fe20008010000 */
[----:B------:R-:W-:Y:S01]  /*12040*/  FSETP.GTU.FTZ.AND P2, PT, R3, 20, PT ;  /* 0x41a000000300780b */ /* 0x000fe20003f5c000 */
[----:B--2---:R-:W-:Y:S01]  /*12050*/  @!P4 FMUL.FTZ R157, R157, R30 ;  /* 0x0000001e9d9dc220 */ /* 0x004fe20000410000 */
[----:B------:R-:W-:Y:S01]  /*12060*/  FSETP.GTU.FTZ.AND P3, PT, R5, 20, PT ;  /* 0x41a000000500780b */ /* 0x000fe20003f7c000 */
[----:B------:R-:W-:Y:S01]  /*12070*/  FADD.FTZ R11, R11, UR5 ;  /* 0x000000050b0b7e21 */ /* 0x000fe20008010000 */
[----:B------:R-:W-:Y:S01]  /*12080*/  FSETP.GTU.FTZ.AND P4, PT, R7, 20, PT ;  /* 0x41a000000700780b */ /* 0x000fe20003f9c000 */
[----:B------:R-:W-:-:S02]  /*12090*/  @!P5 FMUL.FTZ R9, R9, -1.4426950216293334961 ;  /* 0xbfb8aa3b0909d820 */ /* 0x000fc40000410000 */
[----:B------:R-:W-:Y:S02]  /*120a0*/  @!P1 FMUL.FTZ R13, R13, -1.4426950216293334961 ;  /* 0xbfb8aa3b0d0d9820 */ /* 0x000fe40000410000 */
[----:B-1----:R-:W-:Y:S01]  /*120b0*/  @!P0 FMUL.FTZ R159, R159, R32 ;  /* 0x000000209f9f8220 */ /* 0x002fe20000410000 */
[----:B------:R-:W-:Y:S01]  /*120c0*/  FSETP.GTU.FTZ.AND P0, PT, R11, 20, PT ;  /* 0x41a000000b00780b */ /* 0x000fe20003f1c000 */
[----:B------:R-:W1:Y:S02]  /*120d0*/  @!P5 MUFU.EX2 R9, R9 ;  /* 0x000000090009d308 */ /* 0x000e640000000800 */
[----:B------:R-:W-:-:S06]  /*120e0*/  @!P2 FMUL.FTZ R3, R3, -1.4426950216293334961 ;  /* 0xbfb8aa3b0303a820 */ /* 0x000fcc0000410000 */
[----:B------:R-:W2:Y:S01]  /*120f0*/  @!P1 MUFU.EX2 R13, R13 ;  /* 0x0000000d000d9308 */ /* 0x000ea20000000800 */
[----:B------:R-:W-:Y:S02]  /*12100*/  @!P3 FMUL.FTZ R5, R5, -1.4426950216293334961 ;  /* 0xbfb8aa3b0505b820 */ /* 0x000fe40000410000 */
[----:B------:R-:W-:Y:S02]  /*12110*/  @!P4 FMUL.FTZ R7, R7, -1.4426950216293334961 ;  /* 0xbfb8aa3b0707c820 */ /* 0x000fe40000410000 */
[----:B------:R-:W-:-:S03]  /*12120*/  @!P0 FMUL.FTZ R11, R11, -1.4426950216293334961 ;  /* 0xbfb8aa3b0b0b8820 */ /* 0x000fc60000410000 */
[----:B------:R-:W3:Y:S01]  /*12130*/  @!P2 MUFU.EX2 R3, R3 ;  /* 0x000000030003a308 */ /* 0x000ee20000000800 */
[----:B-1----:R-:W-:-:S07]  /*12140*/  @!P5 FADD.FTZ R9, R9, 1 ;  /* 0x3f8000000909d421 */ /* 0x002fce0000010000 */
[----:B------:R-:W1:Y:S01]  /*12150*/  @!P3 MUFU.EX2 R5, R5 ;  /* 0x000000050005b308 */ /* 0x000e620000000800 */
[----:B--2---:R-:W-:-:S07]  /*12160*/  @!P1 FADD.FTZ R13, R13, 1 ;  /* 0x3f8000000d0d9421 */ /* 0x004fce0000010000 */
[----:B------:R-:W2:Y:S01]  /*12170*/  @!P4 MUFU.EX2 R7, R7 ;  /* 0x000000070007c308 */ /* 0x000ea20000000800 */
[----:B------:R-:W-:-:S07]  /*12180*/  SHF.L.U32 R15, R148, 0x4, RZ ;  /* 0x00000004940f7819 */ /* 0x000fce00000006ff */
[----:B------:R-:W4:Y:S01]  /*12190*/  @!P0 MUFU.EX2 R11, R11 ;  /* 0x0000000b000b8308 */ /* 0x000f220000000800 */
[----:B------:R-:W-:Y:S01]  /*121a0*/  LOP3.LUT R30, R15, 0xfffffe00, RZ, 0xc0, !PT ;  /* 0xfffffe000f1e7812 */ /* 0x000fe200078ec0ff */
[----:B---3--:R-:W-:-:S06]  /*121b0*/  @!P2 FADD.FTZ R3, R3, 1 ;  /* 0x3f8000000303a421 */ /* 0x008fcc0000010000 */
[----:B------:R-:W3:Y:S01]  /*121c0*/  @!P5 MUFU.RCP R9, R9 ;  /* 0x000000090009d308 */ /* 0x000ee20000001000 */
[----:B-1----:R-:W-:-:S07]  /*121d0*/  @!P3 FADD.FTZ R5, R5, 1 ;  /* 0x3f8000000505b421 */ /* 0x002fce0000010000 */
[----:B------:R-:W1:Y:S01]  /*121e0*/  @!P1 MUFU.RCP R13, R13 ;  /* 0x0000000d000d9308 */ /* 0x000e620000001000 */
[----:B--2---:R-:W-:Y:S01]  /*121f0*/  @!P4 FADD.FTZ R7, R7, 1 ;  /* 0x3f8000000707c421 */ /* 0x004fe20000010000 */
[----:B------:R-:W-:Y:S01]  /*12200*/  LEA R48, R147, R30, 0x4 ;  /* 0x0000001e93307211 */ /* 0x000fe200078e20ff */
[----:B----4-:R-:W-:-:S05]  /*12210*/  @!P0 FADD.FTZ R11, R11, 1 ;  /* 0x3f8000000b0b8421 */ /* 0x010fca0000010000 */
[----:B------:R2:W-:Y:S01]  /*12220*/  @!P2 MUFU.RCP R42, R3 ;  /* 0x00000003002aa308 */ /* 0x0005e20000001000 */
[----:B---3--:R-:W-:Y:S02]  /*12230*/  @!P5 FMUL.FTZ R164, R164, R9 ;  /* 0x00000009a4a4d220 */ /* 0x008fe40000410000 */
[----:B------:R-:W-:Y:S05]  /*12240*/  LDS.U16 R9, [R145+0x1a] ;  /* 0x00001a0091097984 */ /* 0x000fea0000000400 */
[----:B------:R3:W4:Y:S01]  /*12250*/  @!P3 MUFU.RCP R37, R5 ;  /* 0x000000050025b308 */ /* 0x0007220000001000 */
[----:B--2---:R-:W-:Y:S01]  /*12260*/  IADD3 R3, R48, 0x5, RZ ;  /* 0x0000000530037810 */ /* 0x004fe20007ffe0ff */
[----:B-1----:R-:W-:-:S02]  /*12270*/  @!P1 FMUL.FTZ R166, R166, R13 ;  /* 0x0000000da6a69220 */ /* 0x002fc40000410000 */
[----:B------:R-:W-:Y:S04]  /*12280*/  LDS.U16 R13, [R145+0x1e] ;  /* 0x00001e00910d7984 */ /* 0x000fe80000000400 */
[----:B------:R1:W2:Y:S01]  /*12290*/  @!P4 MUFU.RCP R44, R7 ;  /* 0x00000007002cc308 */ /* 0x0002a20000001000 */
[C---:B---3--:R-:W-:Y:S02]  /*122a0*/  IADD3 R5, R48.reuse, 0x8, RZ ;  /* 0x0000000830057810 */ /* 0x048fe40007ffe0ff */
[----:B------:R-:W-:Y:S02]  /*122b0*/  LEA.HI.SX32 R23, R3, R48, 0x1b ;  /* 0x0000003003177211 */ /* 0x000fe400078fdaff */
[----:B-1----:R-:W-:-:S03]  /*122c0*/  IADD3 R7, R48, 0xd, RZ ;  /* 0x0000000d30077810 */ /* 0x002fc60007ffe0ff */
[----:B------:R1:W3:Y:S01]  /*122d0*/  @!P0 MUFU.RCP R46, R11 ;  /* 0x0000000b002e8308 */ /* 0x0002e20000001000 */
[-C--:B------:R-:W-:Y:S01]  /*122e0*/  LEA.HI.SX32 R30, R5, R48.reuse, 0x1b ;  /* 0x00000030051e7211 */ /* 0x080fe200078fdaff */
[----:B------:R-:W0:Y:S01]  /*122f0*/  LDS.U16 R3, [R145+0x14] ;  /* 0x0000140091037984 */ /* 0x000e220000000400 */
[----:B------:R-:W-:-:S03]  /*12300*/  LEA.HI.SX32 R39, R7, R48, 0x1b ;  /* 0x0000003007277211 */ /* 0x000fc600078fdaff */
[----:B------:R-:W0:Y:S04]  /*12310*/  LDS.U16 R5, [R145+0x16] ;  /* 0x0000160091057984 */ /* 0x000e280000000400 */
[----:B------:R-:W0:Y:S04]  /*12320*/  LDS.U16 R7, [R145+0x18] ;  /* 0x0000180091077984 */ /* 0x000e280000000400 */
[----:B-1----:R-:W1:Y:S04]  /*12330*/  LDS.U16 R11, [R145+0x1c] ;  /* 0x00001c00910b7984 */ /* 0x002e680000000400 */
[----:B------:R-:W-:Y:S01]  /*12340*/  BAR.SYNC.DEFER_BLOCKING 0x0 ;  /* 0x0000000000007b1d */ /* 0x000fe20000010000 */
[----:B------:R-:W-:-:S02]  /*12350*/  IADD3 R15, R48, 0x1, RZ ;  /* 0x00000001300f7810 */ /* 0x000fc40007ffe0ff */
[C---:B------:R-:W-:Y:S02]  /*12360*/  IADD3 R17, R48.reuse, 0x2, RZ ;  /* 0x0000000230117810 */ /* 0x040fe40007ffe0ff */
[C---:B------:R-:W-:Y:S02]  /*12370*/  IADD3 R19, R48.reuse, 0x3, RZ ;  /* 0x0000000330137810 */ /* 0x040fe40007ffe0ff */
[C---:B------:R-:W-:Y:S02]  /*12380*/  IADD3 R21, R48.reuse, 0x4, RZ ;  /* 0x0000000430157810 */ /* 0x040fe40007ffe0ff */
[C---:B------:R-:W-:Y:S02]  /*12390*/  IADD3 R34, R48.reuse, 0xc, RZ ;  /* 0x0000000c30227810 */ /* 0x040fe40007ffe0ff */
[----:B------:R-:W-:Y:S02]  /*123a0*/  LEA.HI.SX32 R15, R15, R48, 0x1b ;  /* 0x000000300f0f7211 */ /* 0x000fe400078fdaff */
[----:B------:R-:W-:-:S02]  /*123b0*/  IADD3 R27, R48, 0x6, RZ ;  /* 0x00000006301b7810 */ /* 0x000fc40007ffe0ff */
[C---:B------:R-:W-:Y:S02]  /*123c0*/  IADD3 R35, R48.reuse, 0xe, RZ ;  /* 0x0000000e30237810 */ /* 0x040fe40007ffe0ff */
[-C--:B------:R-:W-:Y:S02]  /*123d0*/  LEA.HI.SX32 R17, R17, R48.reuse, 0x1b ;  /* 0x0000003011117211 */ /* 0x080fe400078fdaff */
[C---:B------:R-:W-:Y:S02]  /*123e0*/  IADD3 R29, R48.reuse, 0x7, RZ ;  /* 0x00000007301d7810 */ /* 0x040fe40007ffe0ff */
[-C--:B------:R-:W-:Y:S02]  /*123f0*/  LEA.HI.SX32 R19, R19, R48.reuse, 0x1b ;  /* 0x0000003013137211 */ /* 0x080fe400078fdaff */
[----:B------:R-:W-:Y:S02]  /*12400*/  IADD3 R36, R48, 0xf, RZ ;  /* 0x0000000f30247810 */ /* 0x000fe40007ffe0ff */
[----:B------:R-:W-:-:S02]  /*12410*/  LEA.HI.SX32 R21, R21, R48, 0x1b ;  /* 0x0000003015157211 */ /* 0x000fc400078fdaff */
[----:B------:R-:W-:Y:S02]  /*12420*/  LEA.HI.SX32 R38, R34, R48, 0x1b ;  /* 0x0000003022267211 */ /* 0x000fe400078fdaff */
[----:B------:R-:W-:Y:S02]  /*12430*/  PRMT R34, R233, 0x7632, R34 ;  /* 0x00007632e9227816 */ /* 0x000fe40000000022 */
[----:B------:R-:W-:Y:S02]  /*12440*/  SHF.L.U32 R15, R15, 0x1, RZ ;  /* 0x000000010f0f7819 */ /* 0x000fe400000006ff */
[----:B------:R-:W-:Y:S02]  /*12450*/  F2FP.PACK_AB R229, R229, R230 ;  /* 0x000000e6e5e5723e */ /* 0x000fe400000000ff */
[-C--:B------:R-:W-:Y:S02]  /*12460*/  LEA.HI.SX32 R27, R27, R48.reuse, 0x1b ;  /* 0x000000301b1b7211 */ /* 0x080fe400078fdaff */
[----:B------:R-:W-:-:S02]  /*12470*/  LEA.HI.SX32 R40, R35, R48, 0x1b ;  /* 0x0000003023287211 */ /* 0x000fc400078fdaff */
[----:B------:R-:W-:Y:S02]  /*12480*/  SHF.L.U32 R17, R17, 0x1, RZ ;  /* 0x0000000111117819 */ /* 0x000fe400000006ff */
[C---:B------:R-:W-:Y:S02]  /*12490*/  IADD3 R31, R48.reuse, 0x9, RZ ;  /* 0x00000009301f7810 */ /* 0x040fe40007ffe0ff */
[----:B------:R-:W-:Y:S02]  /*124a0*/  LEA.HI.SX32 R29, R29, R48, 0x1b ;  /* 0x000000301d1d7211 */ /* 0x000fe400078fdaff */
[----:B------:R-:W-:Y:S02]  /*124b0*/  F2FP.PACK_AB R227, R227, R228 ;  /* 0x000000e4e3e3723e */ /* 0x000fe400000000ff */
[----:B------:R-:W-:Y:S02]  /*124c0*/  PRMT R35, R231, 0x7632, R35 ;  /* 0x00007632e7237816 */ /* 0x000fe40000000023 */
[----:B------:R-:W-:Y:S01]  /*124d0*/  SHF.L.U32 R19, R19, 0x1, RZ ;  /* 0x0000000113137819 */ /* 0x000fe200000006ff */
[----:B------:R-:W-:Y:S01]  /*124e0*/  STS.U16 [R145], R233 ;  /* 0x000000e991007388 */ /* 0x000fe20000000400 */
[----:B------:R-:W-:-:S02]  /*124f0*/  IADD3 R32, R48, 0xa, RZ ;  /* 0x0000000a30207810 */ /* 0x000fc40007ffe0ff */
[----:B------:R-:W-:Y:S02]  /*12500*/  LEA.HI.SX32 R41, R36, R48, 0x1b ;  /* 0x0000003024297211 */ /* 0x000fe400078fdaff */
[----:B------:R-:W-:Y:S01]  /*12510*/  SHF.L.U32 R21, R21, 0x1, RZ ;  /* 0x0000000115157819 */ /* 0x000fe200000006ff */
[----:B----4-:R-:W-:Y:S01]  /*12520*/  @!P3 FMUL.FTZ R162, R162, R37 ;  /* 0x00000025a2a2b220 */ /* 0x010fe20000410000 */
[----:B------:R-:W-:Y:S01]  /*12530*/  IADD3 R33, R48, 0xb, RZ ;  /* 0x0000000b30217810 */ /* 0x000fe20007ffe0ff */
[----:B------:R4:W-:Y:S01]  /*12540*/  STS.U16 [R15+0x2], R34 ;  /* 0x000002220f007388 */ /* 0x0009e20000000400 */
[----:B------:R-:W-:Y:S02]  /*12550*/  PRMT R36, R229, 0x7632, R36 ;  /* 0x00007632e5247816 */ /* 0x000fe40000000024 */
[----:B------:R-:W-:Y:S01]  /*12560*/  SHF.L.U32 R23, R23, 0x1, RZ ;  /* 0x0000000117177819 */ /* 0x000fe200000006ff */
[----:B------:R-:W-:Y:S01]  /*12570*/  STS.U16 [R17+0x4], R231 ;  /* 0x000004e711007388 */ /* 0x000fe20000000400 */
[----:B------:R-:W-:-:S02]  /*12580*/  SHF.L.U32 R27, R27, 0x1, RZ ;  /* 0x000000011b1b7819 */ /* 0x000fc400000006ff */
[----:B------:R-:W-:Y:S01]  /*12590*/  LEA.HI.SX32 R31, R31, R48, 0x1b ;  /* 0x000000301f1f7211 */ /* 0x000fe200078fdaff */
[----:B------:R0:W-:Y:S01]  /*125a0*/  STS.U16 [R19+0x6], R35 ;  /* 0x0000062313007388 */ /* 0x0001e20000000400 */
[----:B------:R-:W-:Y:S02]  /*125b0*/  F2FP.PACK_AB R225, R225, R226 ;  /* 0x000000e2e1e1723e */ /* 0x000fe400000000ff */
[----:B------:R-:W-:Y:S02]  /*125c0*/  PRMT R37, R227, 0x7632, R37 ;  /* 0x00007632e3257816 */ /* 0x000fe40000000025 */
[----:B------:R-:W-:Y:S01]  /*125d0*/  SHF.L.U32 R29, R29, 0x1, RZ ;  /* 0x000000011d1d7819 */ /* 0x000fe200000006ff */
[----:B------:R-:W-:Y:S01]  /*125e0*/  STS.U16 [R21+0x8], R229 ;  /* 0x000008e515007388 */ /* 0x000fe20000000400 */
[----:B------:R-:W-:Y:S01]  /*125f0*/  LEA.HI.SX32 R32, R32, R48, 0x1b ;  /* 0x0000003020207211 */ /* 0x000fe200078fdaff */
[----:B------:R-:W-:Y:S01]  /*12600*/  @!P2 FMUL.FTZ R161, R161, R42 ;  /* 0x0000002aa1a1a220 */ /* 0x000fe20000410000 */
[----:B------:R-:W-:Y:S01]  /*12610*/  LEA.HI.SX32 R33, R33, R48, 0x1b ;  /* 0x0000003021217211 */ /* 0x000fe200078fdaff */
[----:B------:R1:W-:Y:S01]  /*12620*/  STS.U16 [R23+0xa], R36 ;  /* 0x00000a2417007388 */ /* 0x0003e20000000400 */
[----:B------:R-:W-:-:S02]  /*12630*/  F2FP.PACK_AB R223, R223, R224 ;  /* 0x000000e0dfdf723e */ /* 0x000fc400000000ff */
[----:B----4-:R-:W-:Y:S01]  /*12640*/  SHF.L.U32 R34, R30, 0x1, RZ ;  /* 0x000000011e227819 */ /* 0x010fe200000006ff */
[----:B------:R-:W-:Y:S01]  /*12650*/  STS.U16 [R27+0xc], R227 ;  /* 0x00000ce31b007388 */ /* 0x000fe20000000400 */
[----:B------:R-:W-:Y:S02]  /*12660*/  PRMT R42, R225, 0x7632, R42 ;  /* 0x00007632e12a7816 */ /* 0x000fe4000000002a */
[----:B0-----:R-:W-:Y:S01]  /*12670*/  SHF.L.U32 R35, R31, 0x1, RZ ;  /* 0x000000011f237819 */ /* 0x001fe200000006ff */
[----:B------:R0:W-:Y:S01]  /*12680*/  STS.U16 [R29+0xe], R37 ;  /* 0x00000e251d007388 */ /* 0x0001e20000000400 */
[----:B------:R-:W-:Y:S02]  /*12690*/  PRMT R30, R223, 0x7632, R30 ;  /* 0x00007632df1e7816 */ /* 0x000fe4000000001e */
[----:B-1----:R-:W-:Y:S02]  /*126a0*/  SHF.L.U32 R36, R32, 0x1, RZ ;  /* 0x0000000120247819 */ /* 0x002fe400000006ff */
[----:B------:R-:W-:Y:S01]  /*126b0*/  F2FP.PACK_AB R221, R221, R222 ;  /* 0x000000dedddd723e */ /* 0x000fe200000000ff */
[----:B------:R-:W-:Y:S01]  /*126c0*/  STS.U16 [R34+0x10], R225 ;  /* 0x000010e122007388 */ /* 0x000fe20000000400 */
[----:B------:R-:W-:-:S02]  /*126d0*/  ISETP.NE.AND P6, PT, R148, RZ, PT ;  /* 0x000000ff9400720c */ /* 0x000fc40003fc5270 */
[----:B0-----:R-:W-:Y:S01]  /*126e0*/  SHF.L.U32 R37, R33, 0x1, RZ ;  /* 0x0000000121257819 */ /* 0x001fe200000006ff */
[----:B------:R-:W-:Y:S01]  /*126f0*/  STS.U16 [R35+0x12], R42 ;  /* 0x0000122a23007388 */ /* 0x000fe20000000400 */
[----:B------:R-:W-:Y:S02]  /*12700*/  F2FP.PACK_AB R219, R219, R220 ;  /* 0x000000dcdbdb723e */ /* 0x000fe400000000ff */
[----:B------:R-:W-:Y:S01]  /*12710*/  SHF.L.U32 R38, R38, 0x1, RZ ;  /* 0x0000000126267819 */ /* 0x000fe200000006ff */
[----:B------:R-:W-:Y:S01]  /*12720*/  STS.U16 [R36+0x14], R223 ;  /* 0x000014df24007388 */ /* 0x000fe20000000400 */
[----:B------:R-:W-:Y:S02]  /*12730*/  PRMT R31, R221, 0x7632, R31 ;  /* 0x00007632dd1f7816 */ /* 0x000fe4000000001f */
[----:B------:R-:W-:Y:S01]  /*12740*/  SHF.L.U32 R39, R39, 0x1, RZ ;  /* 0x0000000127277819 */ /* 0x000fe200000006ff */
[----:B------:R0:W-:Y:S01]  /*12750*/  STS.U16 [R37+0x16], R30 ;  /* 0x0000161e25007388 */ /* 0x0001e20000000400 */
[----:B------:R-:W-:-:S02]  /*12760*/  SHF.L.U32 R40, R40, 0x1, RZ ;  /* 0x0000000128287819 */ /* 0x000fc400000006ff */
[----:B------:R-:W-:Y:S01]  /*12770*/  SHF.L.U32 R41, R41, 0x1, RZ ;  /* 0x0000000129297819 */ /* 0x000fe200000006ff */
[----:B------:R-:W-:Y:S01]  /*12780*/  STS.U16 [R38+0x18], R221 ;  /* 0x000018dd26007388 */ /* 0x000fe20000000400 */
[----:B0-----:R-:W-:-:S03]  /*12790*/  PRMT R30, R219, 0x7632, R30 ;  /* 0x00007632db1e7816 */ /* 0x001fc6000000001e */
[----:B------:R-:W-:Y:S01]  /*127a0*/  STS.U16 [R39+0x1a], R31 ;  /* 0x00001a1f27007388 */ /* 0x000fe20000000400 */
[----:B------:R-:W-:-:S03]  /*127b0*/  HADD2.F32 R3, -RZ, R3.H0_H0 ;  /* 0x20000003ff037230 */ /* 0x000fc60000004100 */
        /* <DEDUP_REMOVED lines=21> */
[----:B------:R-:W-:Y:S02]  /*12910*/  BAR.SYNC.DEFER_BLOCKING 0x0 ;  /* 0x0000000000007b1d */ /* 0x000fe40000010000 */
[----:B------:R-:W-:Y:S01]  /*12920*/  FSETP.GTU.FTZ.AND P5, PT, R3, 20, PT ;  /* 0x41a000000300780b */ /* 0x000fe20003fbc000 */
[----:B------:R-:W-:Y:S02]  /*12930*/  HADD2.F32 R5, -RZ, R5.H0_H0 ;  /* 0x20000005ff057230 */ /* 0x000fe40000004100 */
[----:B------:R-:W-:Y:S02]  /*12940*/  HADD2.F32 R7, -RZ, R7.H0_H0 ;  /* 0x20000007ff077230 */ /* 0x000fe40000004100 */
[----:B------:R-:W-:Y:S01]  /*12950*/  HADD2.F32 R9, -RZ, R9.H0_H0 ;  /* 0x20000009ff097230 */ /* 0x000fe20000004100 */
[----:B------:R-:W-:Y:S01]  /*12960*/  FADD.FTZ R5, R5, UR5 ;  /* 0x0000000505057e21 */ /* 0x000fe20008010000 */
[----:B------:R-:W-:Y:S01]  /*12970*/  HADD2.F32 R11, -RZ, R11.H0_H0 ;  /* 0x2000000bff0b7230 */ /* 0x000fe20000004100 */
[----:B------:R-:W-:-:S02]  /*12980*/  FADD.FTZ R7, R7, UR5 ;  /* 0x0000000507077e21 */ /* 0x000fc40008010000 */
[----:B--2---:R-:W-:Y:S01]  /*12990*/  @!P4 FMUL.FTZ R163, R163, R44 ;  /* 0x0000002ca3a3c220 */ /* 0x004fe20000410000 */
[----:B------:R-:W-:Y:S01]  /*129a0*/  FSETP.GTU.FTZ.AND P4, PT, R5, 20, PT ;  /* 0x41a000000500780b */ /* 0x000fe20003f9c000 */
[----:B------:R-:W-:Y:S02]  /*129b0*/  FADD.FTZ R9, R9, UR5 ;  /* 0x0000000509097e21 */ /* 0x000fe40008010000 */
[----:B------:R-:W-:Y:S01]  /*129c0*/  @!P5 FMUL.FTZ R3, R3, -1.4426950216293334961 ;  /* 0xbfb8aa3b0303d820 */ /* 0x000fe20000410000 */
[----:B------:R-:W-:Y:S01]  /*129d0*/  FSETP.GTU.FTZ.AND P3, PT, R7, 20, PT ;  /* 0x41a000000700780b */ /* 0x000fe20003f7c000 */
[----:B------:R-:W-:Y:S02]  /*129e0*/  FADD.FTZ R11, R11, UR5 ;  /* 0x000000050b0b7e21 */ /* 0x000fe40008010000 */
[----:B---3--:R-:W-:Y:S01]  /*129f0*/  @!P0 FMUL.FTZ R165, R165, R46 ;  /* 0x0000002ea5a58220 */ /* 0x008fe20000410000 */
[----:B------:R-:W-:Y:S01]  /*12a00*/  FSETP.GTU.FTZ.AND P0, PT, R9, 20, PT ;  /* 0x41a000000900780b */ /* 0x000fe20003f1c000 */
[----:B------:R-:W1:Y:S01]  /*12a10*/  LDS R75, [0x1080] ;  /* 0x00108000ff4b7984 */ /* 0x000e620000000800 */
[----:B------:R-:W2:Y:S01]  /*12a20*/  @!P5 MUFU.EX2 R3, R3 ;  /* 0x000000030003d308 */ /* 0x000ea20000000800 */
[----:B------:R-:W-:-:S02]  /*12a30*/  FSETP.GTU.FTZ.AND P1, PT, R11, 20, PT ;  /* 0x41a000000b00780b */ /* 0x000fc40003f3c000 */
[----:B------:R-:W-:Y:S01]  /*12a40*/  @!P4 FMUL.FTZ R5, R5, -1.4426950216293334961 ;  /* 0xbfb8aa3b0505c820 */ /* 0x000fe20000410000 */
[----:B------:R-:W-:-:S03]  /*12a50*/  HADD2.F32 R13, -RZ, R13.H0_H0 ;  /* 0x2000000dff0d7230 */ /* 0x000fc60000004100 */
[----:B------:R-:W-:-:S04]  /*12a60*/  @!P3 FMUL.FTZ R7, R7, -1.4426950216293334961 ;  /* 0xbfb8aa3b0707b820 */ /* 0x000fc80000410000 */
[----:B------:R-:W-:Y:S01]  /*12a70*/  @!P0 FMUL.FTZ R9, R9, -1.4426950216293334961 ;  /* 0xbfb8aa3b09098820 */ /* 0x000fe20000410000 */
[----:B------:R-:W3:Y:S01]  /*12a80*/  @!P4 MUFU.EX2 R5, R5 ;  /* 0x000000050005c308 */ /* 0x000ee20000000800 */
[----:B------:R-:W-:Y:S02]  /*12a90*/  FADD.FTZ R13, R13, UR5 ;  /* 0x000000050d0d7e21 */ /* 0x000fe40008010000 */
[----:B------:R-:W-:Y:S02]  /*12aa0*/  @!P1 FMUL.FTZ R11, R11, -1.4426950216293334961 ;  /* 0xbfb8aa3b0b0b9820 */ /* 0x000fe40000410000 */
[----:B--2---:R-:W-:-:S03]  /*12ab0*/  @!P5 FADD.FTZ R3, R3, 1 ;  /* 0x3f8000000303d421 */ /* 0x004fc60000010000 */
[----:B------:R-:W2:Y:S01]  /*12ac0*/  @!P3 MUFU.EX2 R7, R7 ;  /* 0x000000070007b308 */ /* 0x000ea20000000800 */
[----:B------:R-:W-:-:S07]  /*12ad0*/  FSETP.GTU.FTZ.AND P2, PT, R13, 20, PT ;  /* 0x41a000000d00780b */ /* 0x000fce0003f5c000 */
[----:B------:R-:W4:Y:S08]  /*12ae0*/  @!P0 MUFU.EX2 R9, R9 ;  /* 0x0000000900098308 */ /* 0x000f300000000800 */
[----:B------:R-:W1:Y:S08]  /*12af0*/  @!P1 MUFU.EX2 R11, R11 ;  /* 0x0000000b000b9308 */ /* 0x000e700000000800 */
[----:B0-----:R-:W0:Y:S01]  /*12b00*/  @!P5 MUFU.RCP R30, R3 ;  /* 0x00000003001ed308 */ /* 0x001e220000001000 */
[----:B---3--:R-:W-:-:S02]  /*12b10*/  @!P4 FADD.FTZ R5, R5, 1 ;  /* 0x3f8000000505c421 */ /* 0x008fc40000010000 */
[----:B--2---:R-:W-:Y:S02]  /*12b20*/  @!P3 FADD.FTZ R7, R7, 1 ;  /* 0x3f8000000707b421 */ /* 0x004fe40000010000 */
[----:B------:R-:W-:Y:S02]  /*12b30*/  @!P2 FMUL.FTZ R13, R13, -1.4426950216293334961 ;  /* 0xbfb8aa3b0d0da820 */ /* 0x000fe40000410000 */
[----:B----4-:R-:W-:Y:S01]  /*12b40*/  @!P0 FADD.FTZ R9, R9, 1 ;  /* 0x3f80000009098421 */ /* 0x010fe20000010000 */
[----:B------:R-:W2:Y:S01]  /*12b50*/  @!P4 MUFU.RCP R5, R5 ;  /* 0x000000050005c308 */ /* 0x000ea20000001000 */
[----:B-1----:R-:W-:Y:S01]  /*12b60*/  @!P1 FADD.FTZ R11, R11, 1 ;  /* 0x3f8000000b0b9421 */ /* 0x002fe20000010000 */
[----:B------:R-:W-:-:S06]  /*12b70*/  UIMAD UR7, UR13, UR8, URZ ;  /* 0x000000080d0772a4 */ /* 0x000fcc000f8e023f */
[----:B------:R-:W1:Y:S01]  /*12b80*/  @!P3 MUFU.RCP R32, R7 ;  /* 0x000000070020b308 */ /* 0x000e620000001000 */
[----:B0-----:R-:W-:Y:S01]  /*12b90*/  @!P5 FMUL.FTZ R167, R167, R30 ;  /* 0x0000001ea7a7d220 */ /* 0x001fe20000410000 */
[----:B------:R-:W-:Y:S01]  /*12ba0*/  ISETP.GE.AND P5, PT, R146, R75, PT ;  /* 0x0000004b9200720c */ /* 0x000fe20003fa6270 */
[----:B------:R-:W-:-:S05]  /*12bb0*/  UIMAD UR25, UR12, UR9, UR7 ;  /* 0x000000090c1972a4 */ /* 0x000fca000f8e0207 */
[----:B------:R-:W0:Y:S01]  /*12bc0*/  @!P2 MUFU.EX2 R13, R13 ;  /* 0x0000000d000da308 */ /* 0x000e220000000800 */
[----:B------:R-:W-:Y:S02]  /*12bd0*/  UIMAD UR7, UR13, UR34, URZ ;  /* 0x000000220d0772a4 */ /* 0x000fe4000f8e023f */
[----:B------:R-:W-:-:S05]  /*12be0*/  UIMAD.WIDE.U32 UR36, UR12, UR8, URZ ;  /* 0x000000080c2472a5 */ /* 0x000fca000f8e003f */
[----:B------:R-:W3:Y:S08]  /*12bf0*/  @!P0 MUFU.RCP R9, R9 ;  /* 0x0000000900098308 */ /* 0x000ef00000001000 */
[----:B------:R4:W0:Y:S01]  /*12c00*/  @!P1 MUFU.RCP R42, R11 ;  /* 0x0000000b002a9308 */ /* 0x0008220000001000 */
[----:B------:R-:W-:Y:S01]  /*12c10*/  UIMAD UR38, UR12, UR35, UR7 ;  /* 0x000000230c2672a4 */ /* 0x000fe2000f8e0207 */
[----:B------:R-:W-:Y:S01]  /*12c20*/  BSSY B0, `(.L_x_884) ;  /* 0x0000014000007945 */ /* 0x000fe20003800000 */
[----:B------:R-:W-:-:S02]  /*12c30*/  UIMAD.WIDE.U32 UR8, UR12, UR34, URZ ;  /* 0x000000220c0872a5 */ /* 0x000fc4000f8e003f */
[----:B------:R-:W-:Y:S01]  /*12c40*/  UIADD3 UR7, UR37, UR25, URZ ;  /* 0x0000001925077290 */ /* 0x000fe2000fffe03f */
[----:B--2---:R-:W-:Y:S02]  /*12c50*/  @!P4 FMUL.FTZ R168, R168, R5 ;  /* 0x00000005a8a8c220 */ /* 0x004fe40000410000 */
[----:B-1----:R-:W-:Y:S01]  /*12c60*/  @!P3 FMUL.FTZ R169, R169, R32 ;  /* 0x00000020a9a9b220 */ /* 0x002fe20000410000 */
[----:B------:R-:W-:Y:S05]  /*12c70*/  @P5 BRA `(.L_x_885) ;  /* 0x000000e000005947 */ /* 0x000fea0003800000 */
[----:B---34-:R-:W-:Y:S01]  /*12c80*/  MOV R3, UR12 ;  /* 0x0000000c00037c02 */ /* 0x018fe20008000f00 */
        /* <DEDUP_REMOVED lines=13> */
.L_x_885:
[----:B---34-:R-:W-:Y:S05]  /*12d60*/  BSYNC B0 ;  /* 0x0000000000007941 */ /* 0x018fea0003800000 */
.L_x_884:
[----:B0-----:R-:W-:Y:S01]  /*12d70*/  @!P1 FMUL.FTZ R171, R171, R42 ;  /* 0x0000002aabab9220 */ /* 0x001fe20000410000 */
[----:B------:R-:W-:Y:S01]  /*12d80*/  ULDC.64 UR34, c[0x0][0x2e0] ;  /* 0x0000b80000227ab9 */ /* 0x000fe20000000a00 */
[----:B------:R-:W2:Y:S01]  /*12d90*/  LDL.LU R42, [R1+0x18] ;  /* 0x00001800012a7983 */ /* 0x000ea20000300800 */
[----:B------:R-:W-:Y:S01]  /*12da0*/  UMOV UR37, UR7 ;  /* 0x0000000700257c82 */ /* 0x000fe20008000000 */
[----:B------:R-:W-:Y:S01]  /*12db0*/  @!P2 FADD.FTZ R13, R13, 1 ;  /* 0x3f8000000d0da421 */ /* 0x000fe20000010000 */
[----:B------:R-:W-:Y:S01]  /*12dc0*/  UIMAD.WIDE.U32 UR36, UR10, UR34, UR36 ;  /* 0x000000220a2472a5 */ /* 0x000fe2000f8e0024 */
[----:B------:R-:W-:Y:S01]  /*12dd0*/  LEA R30, P3, R146, c[0x0][0x330], 0x1 ;  /* 0x0000cc00921e7a11 */ /* 0x000fe200078608ff */
[----:B------:R-:W-:Y:S01]  /*12de0*/  UIMAD UR34, UR11, UR34, URZ ;  /* 0x000000220b2272a4 */ /* 0x000fe2000f8e023f */
[----:B------:R-:W-:Y:S01]  /*12df0*/  SHF.R.S32.HI R3, RZ, 0x1f, R146 ;  /* 0x0000001fff037819 */ /* 0x000fe20000011492 */
[----:B------:R-:W-:Y:S01]  /*12e00*/  UIADD3 UR7, UP0, UR26, UR36, URZ ;  /* 0x000000241a077290 */ /* 0x000fe2000ff1e03f */
[----:B------:R-:W0:Y:S01]  /*12e10*/  @!P2 MUFU.RCP R13, R13 ;  /* 0x0000000d000da308 */ /* 0x000e220000001000 */
[----:B------:R-:W-:Y:S01]  /*12e20*/  UIMAD UR34, UR10, UR35, UR34 ;  /* 0x000000230a2272a4 */ /* 0x000fe2000f8e0222 */
[----:B------:R-:W-:Y:S01]  /*12e30*/  @!P0 FMUL.FTZ R170, R170, R9 ;  /* 0x00000009aaaa8220 */ /* 0x000fe20000410000 */
[----:B------:R-:W-:-:S02]  /*12e40*/  ISETP.GE.AND P5, PT, R26, R75, PT ;  /* 0x0000004b1a00720c */ /* 0x000fc40003fa6270 */
[----:B------:R-:W-:Y:S01]  /*12e50*/  UIADD3.X UR36, UR27, UR34, UR37, UP0, !UPT ;  /* 0x000000221b247290 */ /* 0x000fe200087fe425 */
[----:B------:R-:W-:Y:S02]  /*12e60*/  MOV R5, UR7 ;  /* 0x0000000700057c02 */ /* 0x000fe40008000f00 */
[-C--:B------:R-:W-:Y:S02]  /*12e70*/  ISETP.GE.AND P0, PT, R0, R75.reuse, PT ;  /* 0x0000004b0000720c */ /* 0x080fe40003f06270 */
[----:B------:R-:W-:Y:S02]  /*12e80*/  ISETP.GE.AND P1, PT, R2, R75, PT ;  /* 0x0000004b0200720c */ /* 0x000fe40003f26270 */
[----:B------:R-:W-:Y:S02]  /*12e90*/  LEA.HI.X R3, R146, c[0x0][0x334], R3, 0x1, P3 ;  /* 0x0000cd0092037a11 */ /* 0x000fe400018f0c03 */
[----:B------:R-:W-:Y:S02]  /*12ea0*/  LEA R30, P3, R5, R30, 0x1 ;  /* 0x0000001e051e7211 */ /* 0x000fe400078608ff */
[----:B-1----:R-:W-:-:S04]  /*12eb0*/  MOV R32, UR36 ;  /* 0x0000002400207c02 */ /* 0x002fc80008000f00 */
[----:B------:R-:W-:Y:S01]  /*12ec0*/  LEA.HI.X R31, R5, R3, R32, 0x1, P3 ;  /* 0x00000003051f7211 */ /* 0x000fe200018f0c20 */
[----:B0-----:R-:W-:Y:S01]  /*12ed0*/  @!P2 FMUL.FTZ R172, R172, R13 ;  /* 0x0000000dacaca220 */ /* 0x001fe20000410000 */
[-C--:B------:R-:W-:Y:S02]  /*12ee0*/  ISETP.GE.AND P2, PT, R4, R75.reuse, PT ;  /* 0x0000004b0400720c */ /* 0x080fe40003f46270 */
[-C--:B------:R-:W-:Y:S01]  /*12ef0*/  ISETP.GE.AND P3, PT, R6, R75.reuse, PT ;  /* 0x0000004b0600720c */ /* 0x080fe20003f66270 */
[----:B------:R-:W-:Y:S01]  /*12f00*/  @!P5 STG.E.U16 [R30.64+-0xf80], R47 ;  /* 0xfff0802f1e00d986 */ /* 0x000fe2000c101520 */
[-C--:B------:R-:W-:Y:S02]  /*12f10*/  ISETP.GE.AND P4, PT, R8, R75.reuse, PT ;  /* 0x0000004b0800720c */ /* 0x080fe40003f86270 */
[-C--:B------:R-:W-:Y:S01]  /*12f20*/  ISETP.GE.AND P5, PT, R10, R75.reuse, PT ;  /* 0x0000004b0a00720c */ /* 0x080fe20003fa6270 */
        /* <DEDUP_REMOVED lines=21> */
[----:B------:R0:W-:Y:S01]  /*13080*/  @!P1 STG.E.U16 [R30.64+-0xc40], R73 ;  /* 0xfff3c0491e009986 */ /* 0x0001e2000c101520 */
[----:B------:R-:W-:-:S02]  /*13090*/  F2FP.PACK_AB R5, R166, R165 ;  /* 0x000000a5a605723e */ /* 0x000fc400000000ff */
[----:B------:R-:W-:Y:S02]  /*130a0*/  F2FP.PACK_AB R7, R168, R167 ;  /* 0x000000a7a807723e */ /* 0x000fe400000000ff */
[----:B------:R-:W-:Y:S01]  /*130b0*/  PRMT R33, R5, 0x7632, R33 ;  /* 0x0000763205217816 */ /* 0x000fe20000000021 */
[----:B------:R-:W-:Y:S01]  /*130c0*/  UIADD3 UR7, UR9, UR38, URZ ;  /* 0x0000002609077290 */ /* 0x000fe2000fffe03f */
[----:B------:R-:W-:Y:S01]  /*130d0*/  BSSY B0, `(.L_x_886) ;  /* 0x0000059000007945 */ /* 0x000fe20003800000 */
[----:B------:R-:W-:Y:S01]  /*130e0*/  BAR.SYNC.DEFER_BLOCKING 0x0 ;  /* 0x0000000000007b1d */ /* 0x000fe20000010000 */
[----:B--2---:R-:W-:-:S04]  /*130f0*/  FADD.FTZ R3, R157, R42 ;  /* 0x0000002a9d037221 */ /* 0x004fc80000010000 */
[----:B------:R-:W-:-:S04]  /*13100*/  FADD.FTZ R32, R3, R158 ;  /* 0x0000009e03207221 */ /* 0x000fc80000010000 */
[----:B------:R-:W-:Y:S01]  /*13110*/  FADD.FTZ R3, R32, R159 ;  /* 0x0000009f20037221 */ /* 0x000fe20000010000 */
[----:B------:R-:W-:-:S03]  /*13120*/  F2FP.PACK_AB R157, R158, R157 ;  /* 0x0000009d9e9d723e */ /* 0x000fc600000000ff */
[----:B------:R-:W-:Y:S01]  /*13130*/  FADD.FTZ R32, R3, R160 ;  /* 0x000000a003207221 */ /* 0x000fe20000010000 */
[----:B------:R-:W-:Y:S02]  /*13140*/  F2FP.PACK_AB R3, R162, R161 ;  /* 0x000000a1a203723e */ /* 0x000fe400000000ff */
[----:B------:R-:W-:Y:S02]  /*13150*/  F2FP.PACK_AB R159, R160, R159 ;  /* 0x0000009fa09f723e */ /* 0x000fe400000000ff */
[----:B------:R-:W-:Y:S02]  /*13160*/  PRMT R9, R157, 0x7632, R9 ;  /* 0x000076329d097816 */ /* 0x000fe40000000009 */
[C---:B------:R-:W-:Y:S02]  /*13170*/  PRMT R13, R3.reuse, 0x7610, R13 ;  /* 0x00007610030d7816 */ /* 0x040fe4000000000d */
[----:B0-----:R-:W-:Y:S02]  /*13180*/  PRMT R30, R3, 0x7632, R30 ;  /* 0x00007632031e7816 */ /* 0x001fe4000000001e */
[----:B------:R-:W-:-:S02]  /*13190*/  F2FP.PACK_AB R3, R164, R163 ;  /* 0x000000a3a403723e */ /* 0x000fc400000000ff */
[----:B------:R-:W-:Y:S01]  /*131a0*/  PRMT R11, R159, 0x7632, R11 ;  /* 0x000076329f0b7816 */ /* 0x000fe2000000000b */
[----:B------:R-:W-:Y:S01]  /*131b0*/  STS.U16 [R145], R157 ;  /* 0x0000009d91007388 */ /* 0x000fe20000000400 */
[----:B------:R-:W-:-:S03]  /*131c0*/  PRMT R31, R3, 0x7610, R31 ;  /* 0x00007610031f7816 */ /* 0x000fc6000000001f */
[----:B------:R0:W-:Y:S04]  /*131d0*/  STS.U16 [R15+0x2], R9 ;  /* 0x000002090f007388 */ /* 0x0001e80000000400 */
[----:B------:R-:W-:Y:S04]  /*131e0*/  STS.U16 [R17+0x4], R159 ;  /* 0x0000049f11007388 */ /* 0x000fe80000000400 */
[----:B------:R1:W-:Y:S01]  /*131f0*/  STS.U16 [R19+0x6], R11 ;  /* 0x0000060b13007388 */ /* 0x0003e20000000400 */
[----:B0-----:R-:W-:Y:S02]  /*13200*/  PRMT R9, R3, 0x7632, R9 ;  /* 0x0000763203097816 */ /* 0x001fe40000000009 */
[----:B------:R-:W-:Y:S01]  /*13210*/  PRMT R15, R5, 0x7610, R15 ;  /* 0x00007610050f7816 */ /* 0x000fe2000000000f */
[----:B------:R0:W-:Y:S01]  /*13220*/  STS.U16 [R21+0x8], R13 ;  /* 0x0000080d15007388 */ /* 0x0001e20000000400 */
[----:B------:R-:W-:-:S02]  /*13230*/  F2FP.PACK_AB R3, R170, R169 ;  /* 0x000000a9aa03723e */ /* 0x000fc400000000ff */
[----:B------:R-:W-:Y:S01]  /*13240*/  F2FP.PACK_AB R5, R172, R171 ;  /* 0x000000abac05723e */ /* 0x000fe200000000ff */
[----:B------:R2:W-:Y:S01]  /*13250*/  STS.U16 [R23+0xa], R30 ;  /* 0x00000a1e17007388 */ /* 0x0005e20000000400 */
[----:B-1----:R-:W-:-:S03]  /*13260*/  PRMT R19, R3, 0x7610, R19 ;  /* 0x0000761003137816 */ /* 0x002fc60000000013 */
[----:B------:R-:W-:Y:S01]  /*13270*/  STS.U16 [R27+0xc], R31 ;  /* 0x00000c1f1b007388 */ /* 0x000fe20000000400 */
[----:B0-----:R-:W-:-:S03]  /*13280*/  PRMT R13, R7, 0x7632, R13 ;  /* 0x00007632070d7816 */ /* 0x001fc6000000000d */
[----:B------:R-:W-:Y:S01]  /*13290*/  STS.U16 [R29+0xe], R9 ;  /* 0x00000e091d007388 */ /* 0x000fe20000000400 */
[----:B------:R-:W-:Y:S02]  /*132a0*/  PRMT R17, R3, 0x7632, R17 ;  /* 0x0000763203117816 */ /* 0x000fe40000000011 */
[C---:B------:R-:W-:Y:S01]  /*132b0*/  PRMT R21, R5.reuse, 0x7610, R21 ;  /* 0x0000761005157816 */ /* 0x040fe20000000015 */
[----:B------:R-:W-:Y:S01]  /*132c0*/  STS.U16 [R34+0x10], R15 ;  /* 0x0000100f22007388 */ /* 0x000fe20000000400 */
[----:B--2---:R-:W-:-:S03]  /*132d0*/  PRMT R23, R5, 0x7632, R23 ;  /* 0x0000763205177816 */ /* 0x004fc60000000017 */
        /* <DEDUP_REMOVED lines=40> */
[----:B-1----:R-:W-:-:S13]  /*13560*/  ISETP.GE.AND P0, PT, R146, R23, PT ;  /* 0x000000179200720c */ /* 0x002fda0003f06270 */
        /* <DEDUP_REMOVED lines=15> */
.L_x_887:
[----:B0-----:R-:W-:Y:S05]  /*13660*/  BSYNC B0 ;  /* 0x0000000000007941 */ /* 0x001fea0003800000 */
.L_x_886:
[----:B------:R-:W-:Y:S01]  /*13670*/  ULDC.64 UR34, c[0x0][0x300] ;  /* 0x0000c00000227ab9 */ /* 0x000fe20000000a00 */
[C---:B------:R-:W-:Y:S01]  /*13680*/  SHF.L.U32 R25, R146.reuse, 0x1, RZ ;  /* 0x0000000192197819 */ /* 0x040fe200000006ff */
        /* <DEDUP_REMOVED lines=15> */
[----:B------:R-:W-:Y:S01]  /*13780*/  ISETP.GE.AND P4, PT, R26, R23, PT ;  /* 0x000000171a00720c */ /* 0x000fe20003f86270 */
[----:B------:R-:W-:Y:S01]  /*13790*/  UIADD3 UR18, UP2, UR18, -0x1000, URZ ;  /* 0xfffff00012127890 */ /* 0x000fe2000ff5e03f */
[----:B------:R-:W-:Y:S01]  /*137a0*/  IADD3.X R3, R3, c[0x0][0x344], RZ, P0, !PT ;  /* 0x0000d10003037a10 */ /* 0x000fe200007fe4ff */
[----:B------:R-:W-:Y:S01]  /*137b0*/  UIADD3 UR16, UP3, UR16, -0x1000, URZ ;  /* 0xfffff00010107890 */ /* 0x000fe2000ff7e03f */
[----:B------:R-:W-:Y:S01]  /*137c0*/  LEA R26, P0, R30, R27, 0x1 ;  /* 0x0000001b1e1a7211 */ /* 0x000fe200078008ff */
[----:B------:R-:W-:Y:S01]  /*137d0*/  UIADD3 UR20, UP4, UR20, -0x1000, URZ ;  /* 0xfffff00014147890 */ /* 0x000fe2000ff9e03f */
[----:B------:R-:W-:Y:S01]  /*137e0*/  MOV R25, UR8 ;  /* 0x0000000800197c02 */ /* 0x000fe20008000f00 */
[----:B------:R-:W-:Y:S01]  /*137f0*/  UIADD3 UR6, UR6, 0x1, URZ ;  /* 0x0000000106067890 */ /* 0x000fe2000fffe03f */
[----:B------:R-:W-:Y:S01]  /*13800*/  ISETP.GE.AND P5, PT, R0, R23, PT ;  /* 0x000000170000720c */ /* 0x000fe20003fa6270 */
[----:B------:R-:W-:Y:S01]  /*13810*/  UIADD3.X UR23, UR23, -0x1, URZ, UP1, !UPT ;  /* 0xffffffff17177890 */ /* 0x000fe20008ffe43f */
        /* <DEDUP_REMOVED lines=34> */
.L_x_744:
        /* <DEDUP_REMOVED lines=35> */
.L_x_890:
[----:B-1----:R-:W-:Y:S05]  /*13c70*/  BSYNC B0 ;  /* 0x0000000000007941 */ /* 0x002fea0003800000 */
.L_x_889:
        /* <DEDUP_REMOVED lines=34> */
.L_x_892:
[----:B------:R-:W3:Y:S02]  /*13ea0*/  S2R R11, SR_TID.X ;  /* 0x00000000000b7919 */ /* 0x000ee40000002100 */
.L_x_893:
[----:B-1----:R-:W-:Y:S05]  /*13eb0*/  BSYNC B0 ;  /* 0x0000000000007941 */ /* 0x002fea0003800000 */
.L_x_891:
        /* <DEDUP_REMOVED lines=12> */
.L_x_894:
        /* <DEDUP_REMOVED lines=32> */
.L_x_787:
[----:B------:R-:W-:Y:S01]  /*14180*/  HFMA2.MMA R70, -RZ, RZ, 0, 5.9604644775390625e-08 ;  /* 0x00000001ff467435 */ /* 0x000fe200000001ff */
[----:B------:R-:W-:-:S02]  /*14190*/  MOV R75, R67 ;  /* 0x00000043004b7202 */ /* 0x000fc40000000f00 */
[----:B------:R-:W-:Y:S02]  /*141a0*/  MOV R73, RZ ;  /* 0x000000ff00497202 */ /* 0x000fe40000000f00 */
[----:B------:R-:W-:Y:S02]  /*141b0*/  MOV R66, 0xffffffff ;  /* 0xffffffff00427802 */ /* 0x000fe40000000f00 */
[----:B------:R-:W-:Y:S02]  /*141c0*/  MOV R64, 0x141e0 ;  /* 0x000141e000407802 */ /* 0x000fe40000000f00 */
[----:B------:R-:W-:Y:S05]  /*141d0*/  CALL.REL.NOINC `($__internal_23_$__cuda_sm70_shflsync_up) ;  /* 0x00001e7000007944 */ /* 0x000fea0003c00000 */
[----:B-1----:R-:W-:Y:S01]  /*141e0*/  MOV R68, R66 ;  /* 0x0000004200447202 */ /* 0x002fe20000000f00 */
[----:B0-----:R-:W-:Y:S05]  /*141f0*/  BRA `(.L_x_895) ;  /* 0xffff6a3000007947 */ /* 0x001fea000383ffff */
.L_x_788:
[----:B------:R-:W-:Y:S01]  /*14200*/  HFMA2.MMA R70, -RZ, RZ, 0, 5.9604644775390625e-08 ;  /* 0x00000001ff467435 */ /* 0x000fe200000001ff */
[----:B------:R-:W-:Y:S02]  /*14210*/  MOV R75, R69 ;  /* 0x00000045004b7202 */ /* 0x000fe40000000f00 */
[----:B------:R-:W-:Y:S02]  /*14220*/  MOV R73, RZ ;  /* 0x000000ff00497202 */ /* 0x000fe40000000f00 */
[----:B------:R-:W-:-:S02]  /*14230*/  MOV R66, 0xffffffff ;  /* 0xffffffff00427802 */ /* 0x000fc40000000f00 */
[----:B------:R-:W-:Y:S02]  /*14240*/  MOV R64, 0x14260 ;  /* 0x0001426000407802 */ /* 0x000fe40000000f00 */
[----:B01----:R-:W-:Y:S05]  /*14250*/  CALL.REL.NOINC `($__internal_23_$__cuda_sm70_shflsync_up) ;  /* 0x00001df000007944 */ /* 0x003fea0003c00000 */
[----:B0-----:R-:W-:Y:S01]  /*14260*/  HFMA2.MMA R70, -RZ, RZ, 0, 5.9604644775390625e-08 ;  /* 0x00000001ff467435 */ /* 0x001fe200000001ff */
[----:B-1----:R-:W-:Y:S02]  /*14270*/  MOV R72, R66 ;  /* 0x0000004200487202 */ /* 0x002fe40000000f00 */
[----:B------:R-:W-:Y:S02]  /*14280*/  MOV R75, R78 ;  /* 0x0000004e004b7202 */ /* 0x000fe40000000f00 */
[----:B------:R-:W-:Y:S02]  /*14290*/  MOV R73, RZ ;  /* 0x000000ff00497202 */ /* 0x000fe40000000f00 */
[----:B------:R-:W-:Y:S02]  /*142a0*/  MOV R66, 0xffffffff ;  /* 0xffffffff00427802 */ /* 0x000fe40000000f00 */
[----:B------:R-:W-:Y:S02]  /*142b0*/  MOV R64, 0x142d0 ;  /* 0x000142d000407802 */ /* 0x000fe40000000f00 */
[----:B------:R-:W-:Y:S05]  /*142c0*/  CALL.REL.NOINC `($__internal_23_$__cuda_sm70_shflsync_up) ;  /* 0x00001d8000007944 */ /* 0x000fea0003c00000 */
[----:B0-----:R-:W-:Y:S01]  /*142d0*/  HFMA2.MMA R70, -RZ, RZ, 0, 5.9604644775390625e-08 ;  /* 0x00000001ff467435 */ /* 0x001fe200000001ff */
[----:B-1----:R-:W-:-:S02]  /*142e0*/  MOV R74, R66 ;  /* 0x00000042004a7202 */ /* 0x002fc40000000f00 */
[----:B------:R-:W-:Y:S02]  /*142f0*/  MOV R75, R79 ;  /* 0x0000004f004b7202 */ /* 0x000fe40000000f00 */
[----:B------:R-:W-:Y:S02]  /*14300*/  MOV R73, RZ ;  /* 0x000000ff00497202 */ /* 0x000fe40000000f00 */
[----:B------:R-:W-:Y:S02]  /*14310*/  MOV R66, 0xffffffff ;  /* 0xffffffff00427802 */ /* 0x000fe40000000f00 */
[----:B------:R-:W-:Y:S02]  /*14320*/  MOV R64, 0x14340 ;  /* 0x0001434000407802 */ /* 0x000fe40000000f00 */
[----:B------:R-:W-:Y:S05]  /*14330*/  CALL.REL.NOINC `($__internal_23_$__cuda_sm70_shflsync_up) ;  /* 0x00001d1000007944 */ /* 0x000fea0003c00000 */
        /* <DEDUP_REMOVED lines=20> */
[----:B------:R-:W-:Y:S05]  /*14480*/  CALL.REL.NOINC `($__internal_23_$__cuda_sm70_shflsync_up) ;  /* 0x00001bc000007944 */ /* 0x000fea0003c00000 */
[----:B0-----:R-:W-:Y:S01]  /*14490*/  HFMA2.MMA R70, -RZ, RZ, 0, 1.1920928955078125e-07 ;  /* 0x00000002ff467435 */ /* 0x001fe200000001ff */
[----:B-1----:R-:W-:Y:S02]  /*144a0*/  MOV R72, R66 ;  /* 0x0000004200487202 */ /* 0x002fe40000000f00 */
[----:B------:R-:W-:Y:S02]  /*144b0*/  MOV R75, R69 ;  /* 0x00000045004b7202 */ /* 0x000fe40000000f00 */
[----:B------:R-:W-:Y:S02]  /*144c0*/  MOV R73, RZ ;  /* 0x000000ff00497202 */ /* 0x000fe40000000f00 */
[----:B------:R-:W-:-:S02]  /*144d0*/  MOV R66, 0xffffffff ;  /* 0xffffffff00427802 */ /* 0x000fc40000000f00 */
[----:B------:R-:W-:Y:S02]  /*144e0*/  MOV R64, 0x14500 ;  /* 0x0001450000407802 */ /* 0x000fe40000000f00 */
[----:B------:R-:W-:Y:S05]  /*144f0*/  CALL.REL.NOINC `($__internal_23_$__cuda_sm70_shflsync_up) ;  /* 0x00001b5000007944 */ /* 0x000fea0003c00000 */
[----:B0-----:R-:W-:Y:S01]  /*14500*/  HFMA2.MMA R70, -RZ, RZ, 0, 1.1920928955078125e-07 ;  /* 0x00000002ff467435 */ /* 0x001fe200000001ff */
[----:B-1----:R-:W-:Y:S02]  /*14510*/  MOV R68, R66 ;  /* 0x0000004200447202 */ /* 0x002fe40000000f00 */
[----:B------:R-:W-:Y:S02]  /*14520*/  MOV R75, R78 ;  /* 0x0000004e004b7202 */ /* 0x000fe40000000f00 */
[----:B------:R-:W-:Y:S02]  /*14530*/  MOV R73, RZ ;  /* 0x000000ff00497202 */ /* 0x000fe40000000f00 */
[----:B------:R-:W-:Y:S02]  /*14540*/  MOV R66, 0xffffffff ;  /* 0xffffffff00427802 */ /* 0x000fe40000000f00 */
[----:B------:R-:W-:Y:S02]  /*14550*/  MOV R64, 0x14570 ;  /* 0x0001457000407802 */ /* 0x000fe40000000f00 */
[----:B------:R-:W-:Y:S05]  /*14560*/  CALL.REL.NOINC `($__internal_23_$__cuda_sm70_shflsync_up) ;  /* 0x00001ae000007944 */ /* 0x000fea0003c00000 */
[----:B0-----:R-:W-:Y:S01]  /*14570*/  HFMA2.MMA R70, -RZ, RZ, 0, 1.1920928955078125e-07 ;  /* 0x00000002ff467435 */ /* 0x001fe200000001ff */
[----:B-1----:R-:W-:-:S02]  /*14580*/  MOV R74, R66 ;  /* 0x00000042004a7202 */ /* 0x002fc40000000f00 */
[----:B------:R-:W-:Y:S02]  /*14590*/  MOV R75, R79 ;  /* 0x0000004f004b7202 */ /* 0x000fe40000000f00 */
[----:B------:R-:W-:Y:S02]  /*145a0*/  MOV R73, RZ ;  /* 0x000000ff00497202 */ /* 0x000fe40000000f00 */
[----:B------:R-:W-:Y:S02]  /*145b0*/  MOV R66, 0xffffffff ;  /* 0xffffffff00427802 */ /* 0x000fe40000000f00 */
[----:B------:R-:W-:Y:S02]  /*145c0*/  MOV R64, 0x145e0 ;  /* 0x000145e000407802 */ /* 0x000fe40000000f00 */
[----:B------:R-:W-:Y:S05]  /*145d0*/  CALL.REL.NOINC `($__internal_23_$__cuda_sm70_shflsync_up) ;  /* 0x00001a7000007944 */ /* 0x000fea0003c00000 */
[----:B------:R-:W-:Y:S01]  /*145e0*/  ISETP.GE.AND P0, PT, R147, 0x2, PT ;  /* 0x000000029300780c */ /* 0x000fe20003f06270 */
[----:B------:R-:W-:Y:S01]  /*145f0*/  FMUL.FTZ R65, R74, R69 ;  /* 0x000000454a417220 */ /* 0x000fe20000410000 */
[----:B0-----:R-:W-:Y:S01]  /*14600*/  HFMA2.MMA R70, -RZ, RZ, 0, 2.384185791015625e-07 ;  /* 0x00000004ff467435 */ /* 0x001fe200000001ff */
[-C--:B-1----:R-:W-:Y:S01]  /*14610*/  FMUL.FTZ R64, R69, R66.reuse ;  /* 0x0000004245407220 */ /* 0x082fe20000410000 */
[----:B------:R-:W-:Y:S01]  /*14620*/  MOV R73, RZ ;  /* 0x000000ff00497202 */ /* 0x000fe20000000f00 */
        /* <DEDUP_REMOVED lines=10> */
[----:B------:R-:W-:-:S02]  /*146d0*/  MOV R69, R67 ;  /* 0x0000004300457202 */ /* 0x000fc40000000f00 */
[----:B------:R-:W-:Y:S02]  /*146e0*/  MOV R72, R78 ;  /* 0x0000004e00487202 */ /* 0x000fe40000000f00 */
[----:B------:R-:W-:Y:S02]  /*146f0*/  MOV R67, R79 ;  /* 0x0000004f00437202 */ /* 0x000fe40000000f00 */
[----:B------:R-:W-:Y:S02]  /*14700*/  MOV R66, 0xffffffff ;  /* 0xffffffff00427802 */ /* 0x000fe40000000f00 */
[----:B------:R-:W-:Y:S02]  /*14710*/  MOV R75, R69 ;  /* 0x00000045004b7202 */ /* 0x000fe40000000f00 */
[----:B------:R-:W-:Y:S05]  /*14720*/  CALL.REL.NOINC `($__internal_23_$__cuda_sm70_shflsync_up) ;  /* 0x0000192000007944 */ /* 0x000fea0003c00000 */
[----:B0-----:R-:W-:Y:S01]  /*14730*/  HFMA2.MMA R70, -RZ, RZ, 0, 2.384185791015625e-07 ;  /* 0x00000004ff467435 */ /* 0x001fe200000001ff */
[----:B-1----:R-:W-:Y:S02]  /*14740*/  MOV R74, R66 ;  /* 0x00000042004a7202 */ /* 0x002fe40000000f00 */
[----:B------:R-:W-:Y:S02]  /*14750*/  MOV R75, R71 ;  /* 0x00000047004b7202 */ /* 0x000fe40000000f00 */
[----:B------:R-:W-:-:S02]  /*14760*/  MOV R73, RZ ;  /* 0x000000ff00497202 */ /* 0x000fc40000000f00 */
[----:B------:R-:W-:Y:S02]  /*14770*/  MOV R66, 0xffffffff ;  /* 0xffffffff00427802 */ /* 0x000fe40000000f00 */
[----:B------:R-:W-:Y:S02]  /*14780*/  MOV R64, 0x147a0 ;  /* 0x000147a000407802 */ /* 0x000fe40000000f00 */
[----:B------:R-:W-:Y:S05]  /*14790*/  CALL.REL.NOINC `($__internal_23_$__cuda_sm70_shflsync_up) ;  /* 0x000018b000007944 */ /* 0x000fea0003c00000 */
[----:B0-----:R-:W-:Y:S01]  /*147a0*/  HFMA2.MMA R70, -RZ, RZ, 0, 2.384185791015625e-07 ;  /* 0x00000004ff467435 */ /* 0x001fe200000001ff */
[----:B-1----:R-:W-:Y:S02]  /*147b0*/  MOV R68, R66 ;  /* 0x0000004200447202 */ /* 0x002fe40000000f00 */
[----:B------:R-:W-:Y:S02]  /*147c0*/  MOV R75, R72 ;  /* 0x00000048004b7202 */ /* 0x000fe40000000f00 */
[----:B------:R-:W-:Y:S02]  /*147d0*/  MOV R73, RZ ;  /* 0x000000ff00497202 */ /* 0x000fe40000000f00 */
[----:B------:R-:W-:Y:S02]  /*147e0*/  MOV R66, 0xffffffff ;  /* 0xffffffff00427802 */ /* 0x000fe40000000f00 */
[----:B------:R-:W-:-:S02]  /*147f0*/  MOV R64, 0x14810 ;  /* 0x0001481000407802 */ /* 0x000fc40000000f00 */
[----:B------:R-:W-:Y:S05]  /*14800*/  CALL.REL.NOINC `($__internal_23_$__cuda_sm70_shflsync_up) ;  /* 0x0000184000007944 */ /* 0x000fea0003c00000 */
[----:B0-----:R-:W-:Y:S01]  /*14810*/  HFMA2.MMA R70, -RZ, RZ, 0, 2.384185791015625e-07 ;  /* 0x00000004ff467435 */ /* 0x001fe200000001ff */
        /* <DEDUP_REMOVED lines=8> */
[----:B0-----:R-:W-:Y:S01]  /*148a0*/  HFMA2.MMA R70, -RZ, RZ, 0, 4.76837158203125e-07 ;  /* 0x00000008ff467435 */ /* 0x001fe200000001ff */
        /* <DEDUP_REMOVED lines=14> */
[----:B------:R-:W-:Y:S05]  /*14990*/  CALL.REL.NOINC `($__internal_23_$__cuda_sm70_shflsync_up) ;  /* 0x000016b000007944 */ /* 0x000fea0003c00000 */
[----:B0-----:R-:W-:Y:S01]  /*149a0*/  HFMA2.MMA R70, -RZ, RZ, 0, 4.76837158203125e-07 ;  /* 0x00000008ff467435 */ /* 0x001fe200000001ff */
[----:B-1----:R-:W-:Y:S02]  /*149b0*/  MOV R74, R66 ;  /* 0x00000042004a7202 */ /* 0x002fe40000000f00 */
[----:B------:R-:W-:Y:S02]  /*149c0*/  MOV R75, R71 ;  /* 0x00000047004b7202 */ /* 0x000fe40000000f00 */
[----:B------:R-:W-:Y:S02]  /*149d0*/  MOV R73, RZ ;  /* 0x000000ff00497202 */ /* 0x000fe40000000f00 */
[----:B------:R-:W-:Y:S02]  /*149e0*/  MOV R66, 0xffffffff ;  /* 0xffffffff00427802 */ /* 0x000fe40000000f00 */
[----:B------:R-:W-:-:S02]  /*149f0*/  MOV R64, 0x14a10 ;  /* 0x00014a1000407802 */ /* 0x000fc40000000f00 */
[----:B------:R-:W-:Y:S05]  /*14a00*/  CALL.REL.NOINC `($__internal_23_$__cuda_sm70_shflsync_up) ;  /* 0x0000164000007944 */ /* 0x000fea0003c00000 */
[----:B0-----:R-:W-:Y:S01]  /*14a10*/  HFMA2.MMA R70, -RZ, RZ, 0, 4.76837158203125e-07 ;  /* 0x00000008ff467435 */ /* 0x001fe200000001ff */
[----:B-1----:R-:W-:-:S02]  /*14a20*/  MOV R68, R66 ;  /* 0x0000004200447202 */ /* 0x002fc40000000f00 */
[----:B------:R-:W-:Y:S02]  /*14a30*/  MOV R75, R72 ;  /* 0x00000048004b7202 */ /* 0x000fe40000000f00 */
[----:B------:R-:W-:Y:S02]  /*14a40*/  MOV R73, RZ ;  /* 0x000000ff00497202 */ /* 0x000fe40000000f00 */
[----:B------:R-:W-:Y:S02]  /*14a50*/  MOV R66, 0xffffffff ;  /* 0xffffffff00427802 */ /* 0x000fe40000000f00 */
[----:B------:R-:W-:Y:S02]  /*14a60*/  MOV R64, 0x14a80 ;  /* 0x00014a8000407802 */ /* 0x000fe40000000f00 */
[----:B------:R-:W-:Y:S05]  /*14a70*/  CALL.REL.NOINC `($__internal_23_$__cuda_sm70_shflsync_up) ;  /* 0x000015d000007944 */ /* 0x000fea0003c00000 */
[----:B0-----:R-:W-:Y:S01]  /*14a80*/  HFMA2.MMA R70, -RZ, RZ, 0, 4.76837158203125e-07 ;  /* 0x00000008ff467435 */ /* 0x001fe200000001ff */
[----:B-1----:R-:W-:Y:S02]  /*14a90*/  MOV R76, R66 ;  /* 0x00000042004c7202 */ /* 0x002fe40000000f00 */
[----:B------:R-:W-:Y:S02]  /*14aa0*/  MOV R75, R67 ;  /* 0x00000043004b7202 */ /* 0x000fe40000000f00 */
[----:B------:R-:W-:-:S02]  /*14ab0*/  MOV R73, RZ ;  /* 0x000000ff00497202 */ /* 0x000fc40000000f00 */
[----:B------:R-:W-:Y:S02]  /*14ac0*/  MOV R66, 0xffffffff ;  /* 0xffffffff00427802 */ /* 0x000fe40000000f00 */
[----:B------:R-:W-:Y:S02]  /*14ad0*/  MOV R64, 0x14af0 ;  /* 0x00014af000407802 */ /* 0x000fe40000000f00 */
[----:B------:R-:W-:Y:S05]  /*14ae0*/  CALL.REL.NOINC `($__internal_23_$__cuda_sm70_shflsync_up) ;  /* 0x0000156000007944 */ /* 0x000fea0003c00000 */
        /* <DEDUP_REMOVED lines=14> */
[-C--:B------:R-:W-:Y:S02]  /*14bd0*/  MOV R74, R69.reuse ;  /* 0x00000045004a7202 */ /* 0x080fe40000000f00 */
[----:B------:R-:W-:-:S02]  /*14be0*/  MOV R75, R69 ;  /* 0x00000045004b7202 */ /* 0x000fc40000000f00 */
[----:B------:R-:W-:Y:S02]  /*14bf0*/  MOV R73, RZ ;  /* 0x000000ff00497202 */ /* 0x000fe40000000f00 */
[----:B------:R-:W-:Y:S02]  /*14c00*/  MOV R66, 0xffffffff ;  /* 0xffffffff00427802 */ /* 0x000fe40000000f00 */
[----:B------:R-:W-:Y:S02]  /*14c10*/  MOV R79, R67 ;  /* 0x00000043004f7202 */ /* 0x000fe40000000f00 */
[----:B------:R-:W-:Y:S02]  /*14c20*/  MOV R76, R72 ;  /* 0x00000048004c7202 */ /* 0x000fe40000000f00 */
[----:B------:R-:W-:Y:S05]  /*14c30*/  CALL.REL.NOINC `($__internal_23_$__cuda_sm70_shflsync_up) ;  /* 0x0000141000007944 */ /* 0x000fea0003c00000 */
[----:B0-----:R-:W-:Y:S01]  /*14c40*/  HFMA2.MMA R70, -RZ, RZ, 0, 9.5367431640625e-07 ;  /* 0x00000010ff467435 */ /* 0x001fe200000001ff */
[----:B-1----:R-:W-:Y:S02]  /*14c50*/  MOV R71, R66 ;  /* 0x0000004200477202 */ /* 0x002fe40000000f00 */
[----:B------:R-:W-:Y:S02]  /*14c60*/  MOV R75, R68 ;  /* 0x00000044004b7202 */ /* 0x000fe40000000f00 */
[----:B------:R-:W-:-:S02]  /*14c70*/  MOV R73, RZ ;  /* 0x000000ff00497202 */ /* 0x000fc40000000f00 */
[----:B------:R-:W-:Y:S02]  /*14c80*/  MOV R66, 0xffffffff ;  /* 0xffffffff00427802 */ /* 0x000fe40000000f00 */
[----:B------:R-:W-:Y:S02]  /*14c90*/  MOV R64, 0x14cb0 ;  /* 0x00014cb000407802 */ /* 0x000fe40000000f00 */
[----:B------:R-:W-:Y:S05]  /*14ca0*/  CALL.REL.NOINC `($__internal_23_$__cuda_sm70_shflsync_up) ;  /* 0x000013a000007944 */ /* 0x000fea0003c00000 */
[----:B0-----:R-:W-:Y:S01]  /*14cb0*/  HFMA2.MMA R70, -RZ, RZ, 0, 9.5367431640625e-07 ;  /* 0x00000010ff467435 */ /* 0x001fe200000001ff */
[----:B-1----:R-:W-:Y:S02]  /*14cc0*/  MOV R69, R66 ;  /* 0x0000004200457202 */ /* 0x002fe40000000f00 */
[----:B------:R-:W-:Y:S02]  /*14cd0*/  MOV R75, R72 ;  /* 0x00000048004b7202 */ /* 0x000fe40000000f00 */
[----:B------:R-:W-:Y:S02]  /*14ce0*/  MOV R73, RZ ;  /* 0x000000ff00497202 */ /* 0x000fe40000000f00 */
[----:B------:R-:W-:Y:S02]  /*14cf0*/  MOV R66, 0xffffffff ;  /* 0xffffffff00427802 */ /* 0x000fe40000000f00 */
[----:B------:R-:W-:-:S02]  /*14d00*/  MOV R64, 0x14d20 ;  /* 0x00014d2000407802 */ /* 0x000fc40000000f00 */
[----:B------:R-:W-:Y:S05]  /*14d10*/  CALL.REL.NOINC `($__internal_23_$__cuda_sm70_shflsync_up) ;  /* 0x0000133000007944 */ /* 0x000fea0003c00000 */
[----:B0-----:R-:W-:Y:S01]  /*14d20*/  HFMA2.MMA R70, -RZ, RZ, 0, 9.5367431640625e-07 ;  /* 0x00000010ff467435 */ /* 0x001fe200000001ff */
[----:B-1----:R-:W-:-:S02]  /*14d30*/  MOV R77, R66 ;  /* 0x00000042004d7202 */ /* 0x002fc40000000f00 */
[----:B------:R-:W-:Y:S02]  /*14d40*/  MOV R75, R67 ;  /* 0x00000043004b7202 */ /* 0x000fe40000000f00 */
[----:B------:R-:W-:Y:S02]  /*14d50*/  MOV R73, RZ ;  /* 0x000000ff00497202 */ /* 0x000fe40000000f00 */
[----:B------:R-:W-:Y:S02]  /*14d60*/  MOV R66, 0xffffffff ;  /* 0xffffffff00427802 */ /* 0x000fe40000000f00 */
[----:B------:R-:W-:Y:S02]  /*14d70*/  MOV R64, 0x14d90 ;  /* 0x00014d9000407802 */ /* 0x000fe40000000f00 */
[----:B------:R-:W-:Y:S05]  /*14d80*/  CALL.REL.NOINC `($__internal_23_$__cuda_sm70_shflsync_up) ;  /* 0x000012c000007944 */ /* 0x000fea0003c00000 */
[----:B01----:R-:W-:Y:S05]  /*14d90*/  BRA `(.L_x_896) ;  /* 0xffff62f000007947 */ /* 0x003fea000383ffff */
.L_x_793:
[----:B------:R-:W-:Y:S01]  /*14da0*/  HFMA2.MMA R70, -RZ, RZ, 0, 5.9604644775390625e-08 ;  /* 0x00000001ff467435 */ /* 0x000fe200000001ff */
[----:B------:R-:W-:Y:S02]  /*14db0*/  MOV R75, R74 ;  /* 0x0000004a004b7202 */ /* 0x000fe40000000f00 */
[----:B------:R-:W-:Y:S02]  /*14dc0*/  MOV R73, RZ ;  /* 0x000000ff00497202 */ /* 0x000fe40000000f00 */
[----:B-1----:R-:W-:-:S02]  /*14dd0*/  MOV R66, 0xffffffff ;  /* 0xffffffff00427802 */ /* 0x002fc40000000f00 */
[----:B------:R-:W-:Y:S02]  /*14de0*/  MOV R64, 0x14e00 ;  /* 0x00014e0000407802 */ /* 0x000fe40000000f00 */
[----:B0-----:R-:W-:Y:S05]  /*14df0*/  CALL.REL.NOINC `($__internal_23_$__cuda_sm70_shflsync_up) ;  /* 0x0000125000007944 */ /* 0x001fea0003c00000 */
        /* <DEDUP_REMOVED lines=14> */
[----:B0-----:R-:W-:Y:S01]  /*14ee0*/  HFMA2.MMA R70, -RZ, RZ, 0, 5.9604644775390625e-08 ;  /* 0x00000001ff467435 */ /* 0x001fe200000001ff */
[----:B-1----:R-:W-:Y:S02]  /*14ef0*/  MOV R76, R66 ;  /* 0x00000042004c7202 */ /* 0x002fe40000000f00 */
[----:B------:R-:W-:Y:S02]  /*14f00*/  MOV R75, R77 ;  /* 0x0000004d004b7202 */ /* 0x000fe40000000f00 */
[----:B------:R-:W-:-:S02]  /*14f10*/  MOV R73, RZ ;  /* 0x000000ff00497202 */ /* 0x000fc40000000f00 */
[----:B------:R-:W-:Y:S02]  /*14f20*/  MOV R66, 0xffffffff ;  /* 0xffffffff00427802 */ /* 0x000fe40000000f00 */
[----:B------:R-:W-:Y:S02]  /*14f30*/  MOV R64, 0x14f50 ;  /* 0x00014f5000407802 */ /* 0x000fe40000000f00 */
[----:B------:R-:W-:Y:S05]  /*14f40*/  CALL.REL.NOINC `($__internal_23_$__cuda_sm70_shflsync_up) ;  /* 0x0000110000007944 */ /* 0x000fea0003c00000 */
[----:B-1----:R-:W-:Y:S01]  /*14f50*/  MOV R77, R66 ;  /* 0x00000042004d7202 */ /* 0x002fe20000000f00 */
[----:B------:R-:W-:Y:S01]  /*14f60*/  HFMA2.MMA R66, -RZ, RZ, 0, 0 ;  /* 0x00000000ff427435 */ /* 0x000fe200000001ff */
[----:B------:R-:W-:Y:S02]  /*14f70*/  MOV R64, R60 ;  /* 0x0000003c00407202 */ /* 0x000fe40000000f00 */
[----:B------:R-:W-:Y:S02]  /*14f80*/  MOV R60, R68 ;  /* 0x00000044003c7202 */ /* 0x000fe40000000f00 */
[----:B------:R-:W-:Y:S02]  /*14f90*/  MOV R247, 0xffffffff ;  /* 0xffffffff00f77802 */ /* 0x000fe40000000f00 */
[----:B------:R-:W-:-:S02]  /*14fa0*/  MOV R65, 0x14fc0 ;  /* 0x00014fc000417802 */ /* 0x000fc40000000f00 */
[----:B0-----:R-:W-:Y:S05]  /*14fb0*/  CALL.REL.NOINC `($__internal_22_$__cuda_sm70_shflsync_idx_p) ;  /* 0x0000102000007944 */ /* 0x001fea0003c00000 */
[----:B-1----:R-:W-:Y:S01]  /*14fc0*/  MOV R72, R66 ;  /* 0x0000004200487202 */ /* 0x002fe20000000f00 */
[----:B------:R-:W-:Y:S01]  /*14fd0*/  HFMA2.MMA R66, -RZ, RZ, 0, 0 ;  /* 0x00000000ff427435 */ /* 0x000fe200000001ff */
[----:B------:R-:W-:-:S02]  /*14fe0*/  MOV R64, R61 ;  /* 0x0000003d00407202 */ /* 0x000fc40000000f00 */
[----:B------:R-:W-:Y:S02]  /*14ff0*/  MOV R247, 0xffffffff ;  /* 0xffffffff00f77802 */ /* 0x000fe40000000f00 */
[----:B------:R-:W-:Y:S02]  /*15000*/  MOV R65, 0x15020 ;  /* 0x0001502000417802 */ /* 0x000fe40000000f00 */
[----:B0-----:R-:W-:Y:S05]  /*15010*/  CALL.REL.NOINC `($__internal_22_$__cuda_sm70_shflsync_idx_p) ;  /* 0x00000fc000007944 */ /* 0x001fea0003c00000 */
[----:B-1----:R-:W-:Y:S01]  /*15020*/  MOV R73, R66 ;  /* 0x0000004200497202 */ /* 0x002fe20000000f00 */
[----:B------:R-:W-:Y:S01]  /*15030*/  HFMA2.MMA R66, -RZ, RZ, 0, 0 ;  /* 0x00000000ff427435 */ /* 0x000fe200000001ff */
[----:B------:R-:W-:Y:S02]  /*15040*/  MOV R64, R62 ;  /* 0x0000003e00407202 */ /* 0x000fe40000000f00 */
[----:B------:R-:W-:Y:S02]  /*15050*/  MOV R247, 0xffffffff ;  /* 0xffffffff00f77802 */ /* 0x000fe40000000f00 */
[----:B------:R-:W-:Y:S02]  /*15060*/  MOV R65, 0x15080 ;  /* 0x0001508000417802 */ /* 0x000fe40000000f00 */
        /* <DEDUP_REMOVED lines=8> */
[----:B0-----:R-:W-:Y:S05]  /*150f0*/  BRA `(.L_x_897) ;  /* 0xffff627000007947 */ /* 0x001fea000383ffff */
.L_x_796:
[----:B------:R-:W-:Y:S01]  /*15100*/  HFMA2.MMA R66, -RZ, RZ, 0, 5.9604644775390625e-08 ;  /* 0x00000001ff427435 */ /* 0x000fe200000001ff */
[----:B------:R-:W-:Y:S02]  /*15110*/  MOV R75, R71 ;  /* 0x00000047004b7202 */ /* 0x000fe40000000f00 */
[----:B------:R-:W-:Y:S02]  /*15120*/  MOV R76, 0x1f ;  /* 0x0000001f004c7802 */ /* 0x000fe40000000f00 */
[----:B------:R-:W-:Y:S02]  /*15130*/  MOV R65, 0xffffffff ;  /* 0xffffffff00417802 */ /* 0x000fe40000000f00 */
[----:B------:R-:W-:-:S02]  /*15140*/  MOV R64, 0x15160 ;  /* 0x0001516000407802 */ /* 0x000fc40000000f00 */
[----:B------:R-:W-:Y:S05]  /*15150*/  CALL.REL.NOINC `($__internal_21_$__cuda_sm70_shflsync_down) ;  /* 0x00000e4000007944 */ /* 0x000fea0003c00000 */
[----:B-1----:R-:W-:Y:S01]  /*15160*/  MOV R67, R66 ;  /* 0x0000004200437202 */ /* 0x002fe20000000f00 */
[----:B------:R-:W-:Y:S05]  /*15170*/  BRA `(.L_x_898) ;  /* 0xffff77e000007947 */ /* 0x000fea000383ffff */
.L_x_797:
[----:B------:R-:W-:Y:S01]  /*15180*/  HFMA2.MMA R66, -RZ, RZ, 0, 5.9604644775390625e-08 ;  /* 0x00000001ff427435 */ /* 0x000fe200000001ff */
[----:B------:R-:W-:-:S02]  /*15190*/  MOV R75, R69 ;  /* 0x00000045004b7202 */ /* 0x000fc40000000f00 */
[----:B------:R-:W-:Y:S02]  /*151a0*/  MOV R76, 0x1f ;  /* 0x0000001f004c7802 */ /* 0x000fe40000000f00 */
[----:B------:R-:W-:Y:S02]  /*151b0*/  MOV R65, 0xffffffff ;  /* 0xffffffff00417802 */ /* 0x000fe40000000f00 */
[----:B------:R-:W-:Y:S02]  /*151c0*/  MOV R64, 0x151e0 ;  /* 0x000151e000407802 */ /* 0x000fe40000000f00 */
[----:B01----:R-:W-:Y:S05]  /*151d0*/  CALL.REL.NOINC `($__internal_21_$__cuda_sm70_shflsync_down) ;  /* 0x00000dc000007944 */ /* 0x003fea0003c00000 */
[----:B-1----:R-:W-:Y:S01]  /*151e0*/  MOV R69, R66 ;  /* 0x0000004200457202 */ /* 0x002fe20000000f00 */
[----:B------:R-:W-:Y:S01]  /*151f0*/  HFMA2.MMA R66, -RZ, RZ, 0, 5.9604644775390625e-08 ;  /* 0x00000001ff427435 */ /* 0x000fe200000001ff */
[----:B------:R-:W-:Y:S02]  /*15200*/  MOV R75, R68 ;  /* 0x00000044004b7202 */ /* 0x000fe40000000f00 */
[----:B------:R-:W-:Y:S02]  /*15210*/  MOV R76, 0x1f ;  /* 0x0000001f004c7802 */ /* 0x000fe40000000f00 */
[----:B------:R-:W-:-:S02]  /*15220*/  MOV R65, 0xffffffff ;  /* 0xffffffff00417802 */ /* 0x000fc40000000f00 */
[----:B------:R-:W-:Y:S02]  /*15230*/  MOV R64, 0x15250 ;  /* 0x0001525000407802 */ /* 0x000fe40000000f00 */
[----:B------:R-:W-:Y:S05]  /*15240*/  CALL.REL.NOINC `($__internal_21_$__cuda_sm70_shflsync_down) ;  /* 0x00000d5000007944 */ /* 0x000fea0003c00000 */
[----:B-1----:R-:W-:Y:S01]  /*15250*/  MOV R73, R66 ;  /* 0x0000004200497202 */ /* 0x002fe20000000f00 */
[----:B------:R-:W-:Y:S01]  /*15260*/  HFMA2.MMA R66, -RZ, RZ, 0, 5.9604644775390625e-08 ;  /* 0x00000001ff427435 */ /* 0x000fe200000001ff */
[----:B------:R-:W-:Y:S02]  /*15270*/  MOV R75, R70 ;  /* 0x00000046004b7202 */ /* 0x000fe40000000f00 */
[----:B------:R-:W-:Y:S02]  /*15280*/  MOV R76, 0x1f ;  /* 0x0000001f004c7802 */ /* 0x000fe40000000f00 */
[----:B------:R-:W-:Y:S02]  /*15290*/  MOV R65, 0xffffffff ;  /* 0xffffffff00417802 */ /* 0x000fe40000000f00 */
[----:B------:R-:W-:Y:S02]  /*152a0*/  MOV R64, 0x152c0 ;  /* 0x000152c000407802 */ /* 0x000fe40000000f00 */
[----:B------:R-:W-:Y:S05]  /*152b0*/  CALL.REL.NOINC `($__internal_21_$__cuda_sm70_shflsync_down) ;  /* 0x00000ce000007944 */ /* 0x000fea0003c00000 */
[----:B-1----:R-:W-:Y:S01]  /*152c0*/  MOV R64, R66 ;  /* 0x0000004200407202 */ /* 0x002fe20000000f00 */
[----:B------:R-:W-:Y:S05]  /*152d0*/  BRA `(.L_x_899) ;  /* 0xffff76c000007947 */ /* 0x000fea000383ffff */
.L_x_800:
[----:B------:R-:W-:Y:S01]  /*152e0*/  HFMA2.MMA R66, -RZ, RZ, 0, 1.1920928955078125e-07 ;  /* 0x00000002ff427435 */ /* 0x000fe200000001ff */
[----:B------:R-:W-:-:S02]  /*152f0*/  MOV R75, R71 ;  /* 0x00000047004b7202 */ /* 0x000fc40000000f00 */
[----:B------:R-:W-:Y:S02]  /*15300*/  MOV R76, 0x1f ;  /* 0x0000001f004c7802 */ /* 0x000fe40000000f00 */
[----:B------:R-:W-:Y:S02]  /*15310*/  MOV R65, 0xffffffff ;  /* 0xffffffff00417802 */ /* 0x000fe40000000f00 */
[----:B0-----:R-:W-:Y:S02]  /*15320*/  MOV R64, 0x15340 ;  /* 0x0001534000407802 */ /* 0x001fe40000000f00 */
[----:B-1234-:R-:W-:Y:S05]  /*15330*/  CALL.REL.NOINC `($__internal_21_$__cuda_sm70_shflsync_down) ;  /* 0x00000c6000007944 */ /* 0x01efea0003c00000 */
[----:B-1----:R-:W-:Y:S01]  /*15340*/  MOV R67, R66 ;  /* 0x0000004200437202 */ /* 0x002fe20000000f00 */
[----:B------:R-:W-:Y:S01]  /*15350*/  HFMA2.MMA R66, -RZ, RZ, 0, 1.1920928955078125e-07 ;  /* 0x00000002ff427435 */ /* 0x000fe200000001ff */
[----:B------:R-:W-:Y:S02]  /*15360*/  MOV R75, R74 ;  /* 0x0000004a004b7202 */ /* 0x000fe40000000f00 */
[----:B------:R-:W-:Y:S02]  /*15370*/  MOV R76, 0x1f ;  /* 0x0000001f004c7802 */ /* 0x000fe40000000f00 */
[----:B------:R-:W-:-:S02]  /*15380*/  MOV R65, 0xffffffff ;  /* 0xffffffff00417802 */ /* 0x000fc40000000f00 */
[----:B------:R-:W-:Y:S02]  /*15390*/  MOV R64, 0x153b0 ;  /* 0x000153b000407802 */ /* 0x000fe40000000f00 */
[----:B------:R-:W-:Y:S05]  /*153a0*/  CALL.REL.NOINC `($__internal_21_$__cuda_sm70_shflsync_down) ;  /* 0x00000bf000007944 */ /* 0x000fea0003c00000 */
[----:B-1----:R-:W-:Y:S01]  /*153b0*/  MOV R69, R66 ;  /* 0x0000004200457202 */ /* 0x002fe20000000f00 */
[----:B------:R-:W-:Y:S01]  /*153c0*/  HFMA2.MMA R66, -RZ, RZ, 0, 1.1920928955078125e-07 ;  /* 0x00000002ff427435 */ /* 0x000fe200000001ff */
[----:B------:R-:W-:Y:S02]  /*153d0*/  MOV R75, R68 ;  /* 0x00000044004b7202 */ /* 0x000fe40000000f00 */
[----:B------:R-:W-:Y:S02]  /*153e0*/  MOV R76, 0x1f ;  /* 0x0000001f004c7802 */ /* 0x000fe40000000f00 */
[----:B------:R-:W-:Y:S02]  /*153f0*/  MOV R65, 0xffffffff ;  /* 0xffffffff00417802 */ /* 0x000fe40000000f00 */
[----:B------:R-:W-:Y:S02]  /*15400*/  MOV R64, 0x15420 ;  /* 0x0001542000407802 */ /* 0x000fe40000000f00 */
[----:B------:R-:W-:Y:S05]  /*15410*/  CALL.REL.NOINC `($__internal_21_$__cuda_sm70_shflsync_down) ;  /* 0x00000b8000007944 */ /* 0x000fea0003c00000 */
[----:B-1----:R-:W-:Y:S01]  /*15420*/  MOV R70, R66 ;  /* 0x0000004200467202 */ /* 0x002fe20000000f00 */
[----:B------:R-:W-:Y:S01]  /*15430*/  HFMA2.MMA R66, -RZ, RZ, 0, 1.1920928955078125e-07 ;  /* 0x00000002ff427435 */ /* 0x000fe200000001ff */
[----:B------:R-:W-:-:S02]  /*15440*/  MOV R75, R72 ;  /* 0x00000048004b7202 */ /* 0x000fc40000000f00 */
[----:B------:R-:W-:Y:S02]  /*15450*/  MOV R76, 0x1f ;  /* 0x0000001f004c7802 */ /* 0x000fe40000000f00 */
[----:B------:R-:W-:Y:S02]  /*15460*/  MOV R65, 0xffffffff ;  /* 0xffffffff00417802 */ /* 0x000fe40000000f00 */
[----:B------:R-:W-:Y:S02]  /*15470*/  MOV R64, 0x15490 ;  /* 0x0001549000407802 */ /* 0x000fe40000000f00 */
[----:B------:R-:W-:Y:S05]  /*15480*/  CALL.REL.NOINC `($__internal_21_$__cuda_sm70_shflsync_down) ;  /* 0x00000b1000007944 */ /* 0x000fea0003c00000 */
[----:B-1----:R-:W-:Y:S01]  /*15490*/  MOV R64, R66 ;  /* 0x0000004200407202 */ /* 0x002fe20000000f00 */
[----:B------:R-:W-:Y:S05]  /*154a0*/  BRA `(.L_x_900) ;  /* 0xffff763000007947 */ /* 0x000fea000383ffff */
.L_x_803:
[----:B------:R-:W-:Y:S01]  /*154b0*/  HFMA2.MMA R66, -RZ, RZ, 0, 2.384185791015625e-07 ;  /* 0x00000004ff427435 */ /* 0x000fe200000001ff */
[----:B------:R-:W-:Y:S02]  /*154c0*/  MOV R75, R71 ;  /* 0x00000047004b7202 */ /* 0x000fe40000000f00 */
[----:B------:R-:W-:Y:S02]  /*154d0*/  MOV R76, 0x1f ;  /* 0x0000001f004c7802 */ /* 0x000fe40000000f00 */
[----:B------:R-:W-:-:S02]  /*154e0*/  MOV R65, 0xffffffff ;  /* 0xffffffff00417802 */ /* 0x000fc40000000f00 */
[----:B0-----:R-:W-:Y:S02]  /*154f0*/  MOV R64, 0x15510 ;  /* 0x0001551000407802 */ /* 0x001fe40000000f00 */
[----:B-1234-:R-:W-:Y:S05]  /*15500*/  CALL.REL.NOINC `($__internal_21_$__cuda_sm70_shflsync_down) ;  /* 0x00000a9000007944 */ /* 0x01efea0003c00000 */
[----:B-1----:R-:W-:Y:S01]  /*15510*/  MOV R67, R66 ;  /* 0x0000004200437202 */ /* 0x002fe20000000f00 */
[----:B------:R-:W-:Y:S05]  /*15520*/  BRA `(.L_x_901) ;  /* 0xffff76c000007947 */ /* 0x000fea000383ffff */
.L_x_804:
[----:B------:R-:W-:Y:S01]  /*15530*/  HFMA2.MMA R66, -RZ, RZ, 0, 2.384185791015625e-07 ;  /* 0x00000004ff427435 */ /* 0x000fe200000001ff */
[----:B------:R-:W-:Y:S02]  /*15540*/  MOV R75, R74 ;  /* 0x0000004a004b7202 */ /* 0x000fe40000000f00 */
[----:B------:R-:W-:Y:S02]  /*15550*/  MOV R76, 0x1f ;  /* 0x0000001f004c7802 */ /* 0x000fe40000000f00 */
[----:B------:R-:W-:Y:S02]  /*15560*/  MOV R65, 0xffffffff ;  /* 0xffffffff00417802 */ /* 0x000fe40000000f00 */
[----:B0-----:R-:W-:Y:S02]  /*15570*/  MOV R64, 0x15590 ;  /* 0x0001559000407802 */ /* 0x001fe40000000f00 */
[----:B-1234-:R-:W-:Y:S05]  /*15580*/  CALL.REL.NOINC `($__internal_21_$__cuda_sm70_shflsync_down) ;  /* 0x00000a1000007944 */ /* 0x01efea0003c00000 */
[----:B-1----:R-:W-:Y:S01]  /*15590*/  MOV R69, R66 ;  /* 0x0000004200457202 */ /* 0x002fe20000000f00 */
[----:B------:R-:W-:Y:S01]  /*155a0*/  HFMA2.MMA R66, -RZ, RZ, 0, 2.384185791015625e-07 ;  /* 0x00000004ff427435 */ /* 0x000fe200000001ff */
[----:B------:R-:W-:-:S02]  /*155b0*/  MOV R75, R68 ;  /* 0x00000044004b7202 */ /* 0x000fc40000000f00 */
[----:B------:R-:W-:Y:S02]  /*155c0*/  MOV R76, 0x1f ;  /* 0x0000001f004c7802 */ /* 0x000fe40000000f00 */
[----:B------:R-:W-:Y:S02]  /*155d0*/  MOV R65, 0xffffffff ;  /* 0xffffffff00417802 */ /* 0x000fe40000000f00 */
[----:B------:R-:W-:Y:S02]  /*155e0*/  MOV R64, 0x15600 ;  /* 0x0001560000407802 */ /* 0x000fe40000000f00 */
[----:B------:R-:W-:Y:S05]  /*155f0*/  CALL.REL.NOINC `($__internal_21_$__cuda_sm70_shflsync_down) ;  /* 0x000009a000007944 */ /* 0x000fea0003c00000 */
[----:B-1----:R-:W-:Y:S01]  /*15600*/  MOV R70, R66 ;  /* 0x0000004200467202 */ /* 0x002fe20000000f00 */
[----:B------:R-:W-:Y:S01]  /*15610*/  HFMA2.MMA R66, -RZ, RZ, 0, 2.384185791015625e-07 ;  /* 0x00000004ff427435 */ /* 0x000fe200000001ff */
[----:B------:R-:W-:Y:S02]  /*15620*/  MOV R75, R72 ;  /* 0x00000048004b7202 */ /* 0x000fe40000000f00 */
[----:B------:R-:W-:Y:S02]  /*15630*/  MOV R76, 0x1f ;  /* 0x0000001f004c7802 */ /* 0x000fe40000000f00 */
[----:B------:R-:W-:-:S02]  /*15640*/  MOV R65, 0xffffffff ;  /* 0xffffffff00417802 */ /* 0x000fc40000000f00 */
[----:B------:R-:W-:Y:S02]  /*15650*/  MOV R64, 0x15670 ;  /* 0x0001567000407802 */ /* 0x000fe40000000f00 */
[----:B------:R-:W-:Y:S05]  /*15660*/  CALL.REL.NOINC `($__internal_21_$__cuda_sm70_shflsync_down) ;  /* 0x0000093000007944 */ /* 0x000fea0003c00000 */
[----:B-1----:R-:W-:Y:S01]  /*15670*/  MOV R64, R66 ;  /* 0x0000004200407202 */ /* 0x002fe20000000f00 */
[----:B------:R-:W-:Y:S05]  /*15680*/  BRA `(.L_x_902) ;  /* 0xffff75a000007947 */ /* 0x000fea000383ffff */
.L_x_807:
[----:B------:R-:W-:Y:S01]  /*15690*/  HFMA2.MMA R66, -RZ, RZ, 0, 4.76837158203125e-07 ;  /* 0x00000008ff427435 */ /* 0x000fe200000001ff */
[----:B------:R-:W-:Y:S02]  /*156a0*/  MOV R75, R71 ;  /* 0x00000047004b7202 */ /* 0x000fe40000000f00 */
[----:B------:R-:W-:Y:S02]  /*156b0*/  MOV R76, 0x1f ;  /* 0x0000001f004c7802 */ /* 0x000fe40000000f00 */
[----:B------:R-:W-:Y:S02]  /*156c0*/  MOV R65, 0xffffffff ;  /* 0xffffffff00417802 */ /* 0x000fe40000000f00 */
[----:B0-----:R-:W-:Y:S02]  /*156d0*/  MOV R64, 0x156f0 ;  /* 0x000156f000407802 */ /* 0x001fe40000000f00 */
[----:B-1234-:R-:W-:Y:S05]  /*156e0*/  CALL.REL.NOINC `($__internal_21_$__cuda_sm70_shflsync_down) ;  /* 0x000008b000007944 */ /* 0x01efea0003c00000 */
[----:B-1----:R-:W-:Y:S01]  /*156f0*/  MOV R67, R66 ;  /* 0x0000004200437202 */ /* 0x002fe20000000f00 */
[----:B------:R-:W-:Y:S01]  /*15700*/  HFMA2.MMA R66, -RZ, RZ, 0, 4.76837158203125e-07 ;  /* 0x00000008ff427435 */ /* 0x000fe200000001ff */
[----:B------:R-:W-:-:S02]  /*15710*/  MOV R75, R74 ;  /* 0x0000004a004b7202 */ /* 0x000fc40000000f00 */
[----:B------:R-:W-:Y:S02]  /*15720*/  MOV R76, 0x1f ;  /* 0x0000001f004c7802 */ /* 0x000fe40000000f00 */
[----:B------:R-:W-:Y:S02]  /*15730*/  MOV R65, 0xffffffff ;  /* 0xffffffff00417802 */ /* 0x000fe40000000f00 */
[----:B------:R-:W-:Y:S02]  /*15740*/  MOV R64, 0x15760 ;  /* 0x0001576000407802 */ /* 0x000fe40000000f00 */
[----:B------:R-:W-:Y:S05]  /*15750*/  CALL.REL.NOINC `($__internal_21_$__cuda_sm70_shflsync_down) ;  /* 0x0000084000007944 */ /* 0x000fea0003c00000 */
[----:B-1----:R-:W-:Y:S01]  /*15760*/  MOV R69, R66 ;  /* 0x0000004200457202 */ /* 0x002fe20000000f00 */
[----:B------:R-:W-:Y:S01]  /*15770*/  HFMA2.MMA R66, -RZ, RZ, 0, 4.76837158203125e-07 ;  /* 0x00000008ff427435 */ /* 0x000fe200000001ff */
[----:B------:R-:W-:Y:S02]  /*15780*/  MOV R75, R68 ;  /* 0x00000044004b7202 */ /* 0x000fe40000000f00 */
[----:B------:R-:W-:Y:S02]  /*15790*/  MOV R76, 0x1f ;  /* 0x0000001f004c7802 */ /* 0x000fe40000000f00 */
[----:B------:R-:W-:-:S02]  /*157a0*/  MOV R65, 0xffffffff ;  /* 0xffffffff00417802 */ /* 0x000fc40000000f00 */
[----:B------:R-:W-:Y:S02]  /*157b0*/  MOV R64, 0x157d0 ;  /* 0x000157d000407802 */ /* 0x000fe40000000f00 */
[----:B------:R-:W-:Y:S05]  /*157c0*/  CALL.REL.NOINC `($__internal_21_$__cuda_sm70_shflsync_down) ;  /* 0x000007d000007944 */ /* 0x000fea0003c00000 */
[----:B-1----:R-:W-:Y:S01]  /*157d0*/  MOV R70, R66 ;  /* 0x0000004200467202 */ /* 0x002fe20000000f00 */
[----:B------:R-:W-:Y:S01]  /*157e0*/  HFMA2.MMA R66, -RZ, RZ, 0, 4.76837158203125e-07 ;  /* 0x00000008ff427435 */ /* 0x000fe200000001ff */
[----:B------:R-:W-:Y:S02]  /*157f0*/  MOV R75, R72 ;  /* 0x00000048004b7202 */ /* 0x000fe40000000f00 */
[----:B------:R-:W-:Y:S02]  /*15800*/  MOV R76, 0x1f ;  /* 0x0000001f004c7802 */ /* 0x000fe40000000f00 */
[----:B------:R-:W-:Y:S02]  /*15810*/  MOV R65, 0xffffffff ;  /* 0xffffffff00417802 */ /* 0x000fe40000000f00 */
[----:B------:R-:W-:Y:S02]  /*15820*/  MOV R64, 0x15840 ;  /* 0x0001584000407802 */ /* 0x000fe40000000f00 */
[----:B------:R-:W-:Y:S05]  /*15830*/  CALL.REL.NOINC `($__internal_21_$__cuda_sm70_shflsync_down) ;  /* 0x0000076000007944 */ /* 0x000fea0003c00000 */
[----:B-1----:R-:W-:Y:S01]  /*15840*/  MOV R64, R66 ;  /* 0x0000004200407202 */ /* 0x002fe20000000f00 */
[----:B------:R-:W-:Y:S05]  /*15850*/  BRA `(.L_x_903) ;  /* 0xffff751000007947 */ /* 0x000fea000383ffff */
.L_x_810:
[----:B------:R-:W-:Y:S01]  /*15860*/  HFMA2.MMA R66, -RZ, RZ, 0, 9.5367431640625e-07 ;  /* 0x00000010ff427435 */ /* 0x000fe200000001ff */
[----:B------:R-:W-:-:S02]  /*15870*/  MOV R75, R71 ;  /* 0x00000047004b7202 */ /* 0x000fc40000000f00 */
[----:B------:R-:W-:Y:S02]  /*15880*/  MOV R76, 0x1f ;  /* 0x0000001f004c7802 */ /* 0x000fe40000000f00 */
[----:B------:R-:W-:Y:S02]  /*15890*/  MOV R65, 0xffffffff ;  /* 0xffffffff00417802 */ /* 0x000fe40000000f00 */
[----:B0-----:R-:W-:Y:S02]  /*158a0*/  MOV R64, 0x158c0 ;  /* 0x000158c000407802 */ /* 0x001fe40000000f00 */
[----:B-1234-:R-:W-:Y:S05]  /*158b0*/  CALL.REL.NOINC `($__internal_21_$__cuda_sm70_shflsync_down) ;  /* 0x000006e000007944 */ /* 0x01efea0003c00000 */
[----:B-1----:R-:W-:Y:S01]  /*158c0*/  MOV R67, R66 ;  /* 0x0000004200437202 */ /* 0x002fe20000000f00 */
[----:B------:R-:W-:Y:S05]  /*158d0*/  BRA `(.L_x_904) ;  /* 0xffff75a000007947 */ /* 0x000fea000383ffff */
.L_x_811:
[----:B------:R-:W-:Y:S01]  /*158e0*/  HFMA2.MMA R66, -RZ, RZ, 0, 9.5367431640625e-07 ;  /* 0x00000010ff427435 */ /* 0x000fe200000001ff */
[----:B------:R-:W-:Y:S02]  /*158f0*/  MOV R75, R74 ;  /* 0x0000004a004b7202 */ /* 0x000fe40000000f00 */
[----:B------:R-:W-:Y:S02]  /*15900*/  MOV R76, 0x1f ;  /* 0x0000001f004c7802 */ /* 0x000fe40000000f00 */
[----:B------:R-:W-:-:S02]  /*15910*/  MOV R65, 0xffffffff ;  /* 0xffffffff00417802 */ /* 0x000fc40000000f00 */
[----:B0-----:R-:W-:Y:S02]  /*15920*/  MOV R64, 0x15940 ;  /* 0x0001594000407802 */ /* 0x001fe40000000f00 */
[----:B-1234-:R-:W-:Y:S05]  /*15930*/  CALL.REL.NOINC `($__internal_21_$__cuda_sm70_shflsync_down) ;  /* 0x0000066000007944 */ /* 0x01efea0003c00000 */
[----:B-1----:R-:W-:Y:S01]  /*15940*/  MOV R69, R66 ;  /* 0x0000004200457202 */ /* 0x002fe20000000f00 */
[----:B------:R-:W-:Y:S01]  /*15950*/  HFMA2.MMA R66, -RZ, RZ, 0, 9.5367431640625e-07 ;  /* 0x00000010ff427435 */ /* 0x000fe200000001ff */
[----:B------:R-:W-:Y:S02]  /*15960*/  MOV R75, R68 ;  /* 0x00000044004b7202 */ /* 0x000fe40000000f00 */
[----:B------:R-:W-:Y:S02]  /*15970*/  MOV R76, 0x1f ;  /* 0x0000001f004c7802 */ /* 0x000fe40000000f00 */
[----:B------:R-:W-:Y:S02]  /*15980*/  MOV R65, 0xffffffff ;  /* 0xffffffff00417802 */ /* 0x000fe40000000f00 */
[----:B------:R-:W-:Y:S02]  /*15990*/  MOV R64, 0x159b0 ;  /* 0x000159b000407802 */ /* 0x000fe40000000f00 */
[----:B------:R-:W-:Y:S05]  /*159a0*/  CALL.REL.NOINC `($__internal_21_$__cuda_sm70_shflsync_down) ;  /* 0x000005f000007944 */ /* 0x000fea0003c00000 */
[----:B-1----:R-:W-:Y:S01]  /*159b0*/  MOV R70, R66 ;  /* 0x0000004200467202 */ /* 0x002fe20000000f00 */
[----:B------:R-:W-:Y:S01]  /*159c0*/  HFMA2.MMA R66, -RZ, RZ, 0, 9.5367431640625e-07 ;  /* 0x00000010ff427435 */ /* 0x000fe200000001ff */
[----:B------:R-:W-:-:S02]  /*159d0*/  MOV R75, R72 ;  /* 0x00000048004b7202 */ /* 0x000fc40000000f00 */
[----:B------:R-:W-:Y:S02]  /*159e0*/  MOV R76, 0x1f ;  /* 0x0000001f004c7802 */ /* 0x000fe40000000f00 */
[----:B------:R-:W-:Y:S02]  /*159f0*/  MOV R65, 0xffffffff ;  /* 0xffffffff00417802 */ /* 0x000fe40000000f00 */
[----:B------:R-:W-:Y:S02]  /*15a00*/  MOV R64, 0x15a20 ;  /* 0x00015a2000407802 */ /* 0x000fe40000000f00 */
[----:B------:R-:W-:Y:S05]  /*15a10*/  CALL.REL.NOINC `($__internal_21_$__cuda_sm70_shflsync_down) ;  /* 0x0000058000007944 */ /* 0x000fea0003c00000 */
[----:B-1----:R-:W-:Y:S01]  /*15a20*/  MOV R64, R66 ;  /* 0x0000004200407202 */ /* 0x002fe20000000f00 */
[----:B------:R-:W-:Y:S05]  /*15a30*/  BRA `(.L_x_905) ;  /* 0xffff748000007947 */ /* 0x000fea000383ffff */
.L_x_814:
[----:B------:R-:W-:Y:S01]  /*15a40*/  HFMA2.MMA R66, -RZ, RZ, 0, 0 ;  /* 0x00000000ff427435 */ /* 0x000fe200000001ff */
[----:B0-----:R-:W-:Y:S02]  /*15a50*/  MOV R64, R71 ;  /* 0x0000004700407202 */ /* 0x001fe40000000f00 */
[----:B------:R-:W-:Y:S02]  /*15a60*/  MOV R247, 0xffffffff ;  /* 0xffffffff00f77802 */ /* 0x000fe40000000f00 */
[----:B------:R-:W-:-:S02]  /*15a70*/  MOV R65, 0x15a90 ;  /* 0x00015a9000417802 */ /* 0x000fc40000000f00 */
[----:B-1234-:R-:W-:Y:S05]  /*15a80*/  CALL.REL.NOINC `($__internal_22_$__cuda_sm70_shflsync_idx_p) ;  /* 0x0000055000007944 */ /* 0x01efea0003c00000 */
        /* <DEDUP_REMOVED lines=18> */
[----:B------:R-:W-:Y:S02]  /*15bb0*/  MOV R70, R69 ;  /* 0x0000004500467202 */ /* 0x000fe40000000f00 */
[----:B------:R-:W-:Y:S02]  /*15bc0*/  MOV R69, R67 ;  /* 0x0000004300457202 */ /* 0x000fe40000000f00 */
[----:B-1----:R-:W-:Y:S01]  /*15bd0*/  MOV R67, R66 ;  /* 0x0000004200437202 */ /* 0x002fe20000000f00 */
[----:B------:R-:W-:Y:S01]  /*15be0*/  HFMA2.MMA R66, -RZ, RZ, 0, 5.9604644775390625e-08 ;  /* 0x00000001ff427435 */ /* 0x000fe200000001ff */
[----:B------:R-:W-:Y:S02]  /*15bf0*/  MOV R75, R71 ;  /* 0x00000047004b7202 */ /* 0x000fe40000000f00 */
[----:B------:R-:W-:-:S02]  /*15c00*/  MOV R76, 0x1f ;  /* 0x0000001f004c7802 */ /* 0x000fc40000000f00 */
[----:B------:R-:W-:Y:S02]  /*15c10*/  MOV R65, 0xffffffff ;  /* 0xffffffff00417802 */ /* 0x000fe40000000f00 */
[----:B------:R-:W-:Y:S02]  /*15c20*/  MOV R64, 0x15c40 ;  /* 0x00015c4000407802 */ /* 0x000fe40000000f00 */
[----:B0-----:R-:W-:Y:S05]  /*15c30*/  CALL.REL.NOINC `($__internal_21_$__cuda_sm70_shflsync_down) ;  /* 0x0000036000007944 */ /* 0x001fea0003c00000 */
[----:B-1----:R-:W-:Y:S01]  /*15c40*/  MOV R71, R66 ;  /* 0x0000004200477202 */ /* 0x002fe20000000f00 */
[----:B------:R-:W-:Y:S01]  /*15c50*/  HFMA2.MMA R66, -RZ, RZ, 0, 5.9604644775390625e-08 ;  /* 0x00000001ff427435 */ /* 0x000fe200000001ff */
[----:B------:R-:W-:Y:S02]  /*15c60*/  MOV R75, R74 ;  /* 0x0000004a004b7202 */ /* 0x000fe40000000f00 */
[----:B------:R-:W-:Y:S02]  /*15c70*/  MOV R76, 0x1f ;  /* 0x0000001f004c7802 */ /* 0x000fe40000000f00 */
[----:B------:R-:W-:Y:S02]  /*15c80*/  MOV R65, 0xffffffff ;  /* 0xffffffff00417802 */ /* 0x000fe40000000f00 */
[----:B------:R-:W-:-:S02]  /*15c90*/  MOV R64, 0x15cb0 ;  /* 0x00015cb000407802 */ /* 0x000fc40000000f00 */
[----:B------:R-:W-:Y:S05]  /*15ca0*/  CALL.REL.NOINC `($__internal_21_$__cuda_sm70_shflsync_down) ;  /* 0x000002f000007944 */ /* 0x000fea0003c00000 */
[----:B-1----:R-:W-:Y:S01]  /*15cb0*/  MOV R74, R66 ;  /* 0x00000042004a7202 */ /* 0x002fe20000000f00 */
[----:B------:R-:W-:Y:S01]  /*15cc0*/  HFMA2.MMA R66, -RZ, RZ, 0, 5.9604644775390625e-08 ;  /* 0x00000001ff427435 */ /* 0x000fe200000001ff */
[----:B------:R-:W-:-:S02]  /*15cd0*/  MOV R75, R68 ;  /* 0x00000044004b7202 */ /* 0x000fc40000000f00 */
[----:B------:R-:W-:Y:S02]  /*15ce0*/  MOV R76, 0x1f ;  /* 0x0000001f004c7802 */ /* 0x000fe40000000f00 */
[----:B------:R-:W-:Y:S02]  /*15cf0*/  MOV R65, 0xffffffff ;  /* 0xffffffff00417802 */ /* 0x000fe40000000f00 */
[----:B------:R-:W-:Y:S02]  /*15d00*/  MOV R64, 0x15d20 ;  /* 0x00015d2000407802 */ /* 0x000fe40000000f00 */
[----:B------:R-:W-:Y:S05]  /*15d10*/  CALL.REL.NOINC `($__internal_21_$__cuda_sm70_shflsync_down) ;  /* 0x0000028000007944 */ /* 0x000fea0003c00000 */
[----:B-1----:R-:W-:Y:S01]  /*15d20*/  MOV R68, R66 ;  /* 0x0000004200447202 */ /* 0x002fe20000000f00 */
[----:B------:R-:W-:Y:S01]  /*15d30*/  HFMA2.MMA R66, -RZ, RZ, 0, 5.9604644775390625e-08 ;  /* 0x00000001ff427435 */ /* 0x000fe200000001ff */
[----:B------:R-:W-:Y:S02]  /*15d40*/  MOV R75, R72 ;  /* 0x00000048004b7202 */ /* 0x000fe40000000f00 */
[----:B------:R-:W-:Y:S02]  /*15d50*/  MOV R76, 0x1f ;  /* 0x0000001f004c7802 */ /* 0x000fe40000000f00 */
[----:B------:R-:W-:-:S02]  /*15d60*/  MOV R65, 0xffffffff ;  /* 0xffffffff00417802 */ /* 0x000fc40000000f00 */
[----:B------:R-:W-:Y:S02]  /*15d70*/  MOV R64, 0x15d90 ;  /* 0x00015d9000407802 */ /* 0x000fe40000000f00 */
[----:B------:R-:W-:Y:S05]  /*15d80*/  CALL.REL.NOINC `($__internal_21_$__cuda_sm70_shflsync_down) ;  /* 0x0000021000007944 */ /* 0x000fea0003c00000 */
        /* <DEDUP_REMOVED lines=12> */
[----:B------:R-:W-:Y:S05]  /*15e50*/  CALL.REL.NOINC `($__internal_22_$__cuda_sm70_shflsync_idx_p) ;  /* 0x0000018000007944 */ /* 0x000fea0003c00000 */
        /* <DEDUP_REMOVED lines=8> */
[----:B------:R-:W-:Y:S02]  /*15ee0*/  MOV R64, R62 ;  /* 0x0000003e00407202 */ /* 0x000fe40000000f00 */
[----:B------:R-:W-:-:S02]  /*15ef0*/  MOV R247, 0xffffffff ;  /* 0xffffffff00f77802 */ /* 0x000fc40000000f00 */
        /* <DEDUP_REMOVED lines=9> */
[----:B0-----:R-:W-:Y:S05]  /*15f90*/  BRA `(.L_x_906) ;  /* 0xffff714000007947 */ /* 0x001fea000383ffff */
        .weak           $__internal_21_$__cuda_sm70_shflsync_down
        .type           $__internal_21_$__cuda_sm70_shflsync_down,@function
        .size           $__internal_21_$__cuda_sm70_shflsync_down,($__internal_22_$__cuda_sm70_shflsync_idx_p - $__internal_21_$__cuda_sm70_shflsync_down)
$__internal_21_$__cuda_sm70_shflsync_down:
[----:B------:R-:W-:Y:S04]  /*15fa0*/  WARPSYNC R65 ;  /* 0x0000004100007348 */ /* 0x000fe80003800000 */
[----:B------:R0:W1:Y:S02]  /*15fb0*/  SHFL.DOWN PT, R66, R75, R66, R76 ;  /* 0x080000424b427389 */ /* 0x00006400000e004c */
[----:B0-----:R-:W-:-:S06]  /*15fc0*/  HFMA2.MMA R65, -RZ, RZ, 0, 0 ;  /* 0x00000000ff417435 */ /* 0x001fcc00000001ff */
[----:B------:R-:W-:Y:S05]  /*15fd0*/  RET.REL.NODEC R64 `(_Z25selective_scan_bwd_kernelI32Selective_Scan_bwd_kernel_traitsILi128ELi16ELb0ELb0ELb1ELb1ELb1EN3c104HalfENS1_7complexIfEEEEv12SSMParamsBwd) ;  /* 0xfffea02040007950 */ /* 0x000fea0003c3ffff */
        .weak           $__internal_22_$__cuda_sm70_shflsync_idx_p
        .type           $__internal_22_$__cuda_sm70_shflsync_idx_p,@function
        .size           $__internal_22_$__cuda_sm70_shflsync_idx_p,($__internal_23_$__cuda_sm70_shflsync_up - $__internal_22_$__cuda_sm70_shflsync_idx_p)
$__internal_22_$__cuda_sm70_shflsync_idx_p:
[----:B------:R-:W-:Y:S01]  /*15fe0*/  MOV R147, 0x1f ;  /* 0x0000001f00937802 */ /* 0x000fe20000000f00 */
[----:B------:R-:W-:Y:S04]  /*15ff0*/  WARPSYNC R247 ;  /* 0x000000f700007348 */ /* 0x000fe80003800000 */
[----:B------:R0:W1:Y:S04]  /*16000*/  SHFL.IDX PT, R66, R64, R66, R147 ;  /* 0x0000004240427389 */ /* 0x00006800000e0093 */
[----:B0-----:R-:W0:Y:S01]  /*16010*/  S2R R147, SR_LANEID ;  /* 0x0000000000937919 */ /* 0x001e220000000000 */
[----:B------:R-:W-:Y:S01]  /*16020*/  MOV R64, R65 ;  /* 0x0000004100407202 */ /* 0x000fe20000000f00 */
[----:B------:R-:W-:-:S06]  /*16030*/  HFMA2.MMA R65, -RZ, RZ, 0, 0 ;  /* 0x00000000ff417435 */ /* 0x000fcc00000001ff */
[----:B------:R-:W-:Y:S05]  /*16040*/  RET.REL.NODEC R64 `(_Z25selective_scan_bwd_kernelI32Selective_Scan_bwd_kernel_traitsILi128ELi16ELb0ELb0ELb1ELb1ELb1EN3c104HalfENS1_7complexIfEEEEv12SSMParamsBwd) ;  /* 0xfffe9fb040007950 */ /* 0x000fea0003c3ffff */
        .weak           $__internal_23_$__cuda_sm70_shflsync_up
        .type           $__internal_23_$__cuda_sm70_shflsync_up,@function
        .size           $__internal_23_$__cuda_sm70_shflsync_up,(.L_x_14455 - $__internal_23_$__cuda_sm70_shflsync_up)
$__internal_23_$__cuda_sm70_shflsync_up:
[----:B------:R-:W-:Y:S01]  /*16050*/  MOV R65, 0x0 ;  /* 0x0000000000417802 */ /* 0x000fe20000000f00 */
[----:B------:R-:W-:Y:S04]  /*16060*/  WARPSYNC R66 ;  /* 0x0000004200007348 */ /* 0x000fe80003800000 */
[----:B------:R0:W1:Y:S01]  /*16070*/  SHFL.UP PT, R66, R75, R70, R73 ;  /* 0x040000464b427389 */ /* 0x00006200000e0049 */
[----:B------:R-:W-:Y:S05]  /*16080*/  RET.REL.NODEC R64 `(_Z25selective_scan_bwd_kernelI32Selective_Scan_bwd_kernel_traitsILi128ELi16ELb0ELb0ELb1ELb1ELb1EN3c104HalfENS1_7complexIfEEEEv12SSMParamsBwd) ;  /* 0xfffe9f7040007950 */ /* 0x000fea0003c3ffff */
.L_x_907:
        /* <DEDUP_REMOVED lines=15> */
.L_x_14455:


//--------------------- .text._Z25selective_scan_bwd_kernelI32Selective_Scan_bwd_kernel_traitsILi128ELi16ELb0ELb1ELb0ELb0ELb0EN3c104HalfENS1_7complexIfEEEEv12SSMParamsBwd --------------------------
	.section	.text._Z25selective_scan_bwd_kernelI32Selective_Scan_bwd_kernel_traitsILi128ELi16ELb0ELb1ELb0ELb0ELb0EN3c104HalfENS1_7complexIfEEEEv12SSMParamsBwd,"ax",@progbits
	.sectioninfo	@"SHI_REGISTERS=255"
	.align	128
        .global         _Z25selective_scan_bwd_kernelI32Selective_Scan_bwd_kernel_traitsILi128ELi16ELb0ELb1ELb0ELb0ELb0EN3c104HalfENS1_7complexIfEEEEv12SSMParamsBwd
        .type           _Z25selective_scan_bwd_kernelI32Selective_Scan_bwd_kernel_traitsILi128ELi16ELb0ELb1ELb0ELb0ELb0EN3c104HalfENS1_7complexIfEEEEv12SSMParamsBwd,@function
        .size           _Z25selective_scan_bwd_kernelI32Selective_Scan_bwd_kernel_traitsILi128ELi16ELb0ELb1ELb0ELb0ELb0EN3c104HalfENS1_7complexIfEEEEv12SSMParamsBwd,(.L_x_14458 - _Z25selective_scan_bwd_kernelI32Selective_Scan_bwd_kernel_traitsILi128ELi16ELb0ELb1ELb0ELb0ELb0EN3c104HalfENS1_7complexIfEEEEv12SSMParamsBwd)
        .other          _Z25selective_scan_bwd_kernelI32Selective_Scan_bwd_kernel_traitsILi128ELi16ELb0ELb1ELb0ELb0ELb0EN3c104HalfENS1_7complexIfEEEEv12SSMParamsBwd,@"STO_CUDA_ENTRY STV_DEFAULT"
_Z25selective_scan_bwd_kernelI32Selective_Scan_bwd_kernel_traitsILi128ELi16ELb0ELb1ELb0ELb0ELb0EN3c104HalfENS1_7complexIfEEEEv12SSMParamsBwd:
.text._Z25selective_scan_bwd_kernelI32Selective_Scan_bwd_kernel_traitsILi128ELi16ELb0ELb1ELb0ELb0ELb0EN3c104HalfENS1_7complexIfEEEEv12SSMParamsBwd:
        /* <DEDUP_REMOVED lines=49> */
[----:B------:R-:W-:Y:S02]  /*0310*/  UIADD3 UR13, UR13, UR4, URZ ;  /* 0x000000040d0d7290 */ /* 0x000fe4000fffe03f */
[----:B------:R-:W-:Y:S01]  /*0320*/  UISETP.NE.AND.EX UP1, UPT, URZ, UR7, UPT, UP1 ;  /* 0x000000073f00728c */ /* 0x000fe2000bf25310 */
[----:B0-----:R-:W2:Y:S01]  /*0330*/  MUFU.RCP R0, R0 ;  /* 0x0000000000007308 */ /* 0x001ea20000001000 */
[----:B------:R-:W-:Y:S02]  /*0340*/  UMOV UR4, URZ ;  /* 0x0000003f00047c82 */ /* 0x000fe40008000000 */
[----:B------:R-:W-:Y:S02]  /*0350*/  UISETP.NE.AND.EX UP2, UPT, URZ, UR27, UPT, UP2 ;  /* 0x0000001b3f00728c */ /* 0x000fe4000bf45320 */
[----:B------:R-:W-:-:S02]  /*0360*/  UIMAD UR22, UR36, UR8, URZ ;  /* 0x00000008241672a4 */ /* 0x000fc4000f8e023f */
[----:B------:R-:W-:Y:S02]  /*0370*/  UIMAD.WIDE.U32 UR18, UR33, UR8, URZ ;  /* 0x00000008211272a5 */ /* 0x000fe4000f8e003f */
[----:B------:R-:W-:Y:S02]  /*0380*/  UIMAD UR22, UR33, UR9, UR22 ;  /* 0x00000009211672a4 */ /* 0x000fe4000f8e0216 */
[----:B------:R-:W-:Y:S02]  /*0390*/  UMOV UR8, URZ ;  /* 0x0000003f00087c82 */ /* 0x000fe40008000000 */
[----:B------:R-:W-:Y:S02]  /*03a0*/  @UP1 ULEA UR8, UP3, UR16, UR6, 0x2 ;  /* 0x0000000610081291 */ /* 0x000fe4000f86103f */
        /* <DEDUP_REMOVED lines=16> */
[----:B------:R-:W-:Y:S02]  /*04b0*/  UIADD3 UR15, UR15, UR24, URZ ;  /* 0x000000180f0f7290 */ /* 0x000fe4000fffe03f */
[----:B------:R-:W-:Y:S02]  /*04c0*/  UIMAD UR21, UR16, UR27, UR21 ;  /* 0x0000001b101572a4 */ /* 0x000fe4000f8e0215 */
[----:B------:R-:W-:Y:S02]  /*04d0*/  UIMAD.WIDE.U32 UR12, UR16, UR26, UR12 ;  /* 0x0000001a100c72a5 */ /* 0x000fe4000f8e000c */
[----:B------:R-:W-:-:S02]  /*04e0*/  ULDC UR35, c[0x0][0x178] ;  /* 0x00005e0000237ab9 */ /* 0x000fc40000000800 */
[----:B------:R-:W-:Y:S02]  /*04f0*/  ULDC.64 UR26, c[0x0][0x1e8] ;  /* 0x00007a00001a7ab9 */ /* 0x000fe40000000a00 */
[----:B------:R-:W-:Y:S02]  /*0500*/  UIMAD UR24, UR17, UR26, URZ ;  /* 0x0000001a111872a4 */ /* 0x000fe4000f8e023f */
[----:B------:R-:W-:Y:S02]  /*0510*/  UIMAD.WIDE.U32 UR14, UR16, UR26, UR14 ;  /* 0x0000001a100e72a5 */ /* 0x000fe4000f8e000e */
[----:B------:R-:W-:Y:S02]  /*0520*/  ULEA UR26, UR29, 0xfffff800, 0xb ;  /* 0xfffff8001d1a7891 */ /* 0x000fe4000f8e583f */
[----:B------:R-:W-:Y:S02]  /*0530*/  UIMAD UR28, UR16, UR27, UR24 ;  /* 0x0000001b101c72a4 */ /* 0x000fe4000f8e0218 */
[----:B------:R-:W-:-:S02]  /*0540*/  USHF.R.S32.HI UR27, URZ, 0x1f, UR26 ;  /* 0x0000001f3f1b7899 */ /* 0x000fc4000801141a */
[----:B------:R-:W-:Y:S02]  /*0550*/  UIADD3 UR24, UP4, UR26, UR14, URZ ;  /* 0x0000000e1a187290 */ /* 0x000fe4000ff9e03f */
[----:B------:R-:W-:Y:S02]  /*0560*/  UIADD3 UR11, UR11, UR20, URZ ;  /* 0x000000140b0b7290 */ /* 0x000fe4000fffe03f */
[----:B0-----:R-:W-:Y:S02]  /*0570*/  UIADD3 UR25, URZ, -UR5, URZ ;  /* 0x800000053f197290 */ /* 0x001fe4000fffe03f */
[----:B------:R-:W-:Y:S02]  /*0580*/  UIADD3.X UR14, UR27, UR15, UR28, UP4, !UPT ;  /* 0x0000000f1b0e7290 */ /* 0x000fe4000a7fe41c */
[----:B------:R-:W-:Y:S02]  /*0590*/  UIMAD UR25, UR25, UR32, URZ ;  /* 0x00000020191972a4 */ /* 0x000fe4000f8e023f */
[----:B------:R-:W-:-:S02]  /*05a0*/  ULDC UR20, c[0x0][0x164] ;  /* 0x0000590000147ab9 */ /* 0x000fc40000000800 */
[----:B------:R-:W-:-:S04]  /*05b0*/  UIMAD.WIDE.U32 UR4, UR5, UR25, UR4 ;  /* 0x00000019050472a5 */ /* 0x000fc8000f8e0004 */
[----:B--2---:R-:W-:-:S07]  /*05c0*/  UIMAD.WIDE.U32 UR4, UR5, UR23, URZ ;  /* 0x00000017050472a5 */ /* 0x004fce000f8e003f */
[----:B------:R-:W-:Y:S02]  /*05d0*/  UMOV UR25, UR5 ;  /* 0x0000000500197c82 */ /* 0x000fe40008000000 */
[----:B------:R-:W-:Y:S02]  /*05e0*/  UIADD3 UR4, -UR25, URZ, URZ ;  /* 0x0000003f19047290 */ /* 0x000fe4000fffe13f */
[----:B------:R-:W-:Y:S02]  /*05f0*/  UIADD3 UR5, UR19, UR22, URZ ;  /* 0x0000001613057290 */ /* 0x000fe4000fffe03f */
[----:B------:R-:W-:Y:S02]  /*0600*/  UIMAD UR23, UR32, UR4, UR23 ;  /* 0x00000004201772a4 */ /* 0x000fe4000f8e0217 */
[----:B------:R-:W-:Y:S02]  /*0610*/  UIMAD UR4, UR17, UR38, URZ ;  /* 0x00000026110472a4 */ /* 0x000fe4000f8e023f */
[----:B------:R-:W-:-:S02]  /*0620*/  UISETP.GT.U32.AND UP1, UPT, UR32, UR23, UPT ;  /* 0x000000172000728c */ /* 0x000fc4000bf24070 */
[----:B------:R-:W-:Y:S02]  /*0630*/  UIADD3 UR22, UP2, UR26, UR12, URZ ;  /* 0x0000000c1a167290 */ /* 0x000fe4000ff5e03f */
[----:B------:R-:W-:Y:S02]  /*0640*/  UIMAD UR34, UR16, UR39, UR4 ;  /* 0x00000027102272a4 */ /* 0x000fe4000f8e0204 */
[----:B------:R-:W-:Y:S02]  /*0650*/  UIADD3.X UR21, UR27, UR13, UR21, UP2, !UPT ;  /* 0x0000000d1b157290 */ /* 0x000fe400097fe415 */
[----:B------:R-:W-:Y:S02]  /*0660*/  UMOV UR4, UR18 ;  /* 0x0000001200047c82 */ /* 0x000fe40008000000 */
[----:B------:R-:W-:Y:S02]  /*0670*/  UIMAD.WIDE.U32 UR4, UR16, UR38, UR4 ;  /* 0x00000026100472a5 */ /* 0x000fe4000f8e0004 */
[----:B------:R-:W-:-:S02]  /*0680*/  @!UP1 UIADD3 UR23, UR23, -UR32, URZ ;  /* 0x8000002017179290 */ /* 0x000fc4000fffe03f */
[----:B------:R-:W-:Y:S02]  /*0690*/  ULDC.64 UR38, c[0x0][0x240] ;  /* 0x0000900000267ab9 */ /* 0x000fe40000000a00 */
[----:B------:R-:W-:Y:S02]  /*06a0*/  UISETP.GE.U32.AND UP2, UPT, UR23, UR32, UPT ;  /* 0x000000201700728c */ /* 0x000fe4000bf46070 */
[----:B------:R-:W-:Y:S02]  /*06b0*/  ULEA UR19, UP3, UR22, UR38, 0x1 ;  /* 0x0000002616137291 */ /* 0x000fe4000f86083f */
[----:B------:R-:W-:Y:S02]  /*06c0*/  ULOP3.LUT UR18, UR16, UR35, URZ, 0x3c, !UPT ;  /* 0x0000002310127292 */ /* 0x000fe4000f8e3c3f */
[----:B------:R-:W-:Y:S02]  /*06d0*/  @!UP1 UIADD3 UR25, UR25, 0x1, URZ ;  /* 0x0000000119199890 */ /* 0x000fe4000fffe03f */
[----:B------:R-:W-:-:S02]  /*06e0*/  ULEA.HI.X UR22, UR22, UR39, UR21, 0x1, UP3 ;  /* 0x0000002716167291 */ /* 0x000fc400098f0c15 */
[----:B------:R-:W-:Y:S02]  /*06f0*/  UISETP.GE.AND UP3, UPT, UR18, URZ, UPT ;  /* 0x0000003f1200728c */ /* 0x000fe4000bf66270 */
[----:B------:R-:W-:Y:S02]  /*0700*/  UISETP.NE.AND UP1, UPT, URZ, UR35, UPT ;  /* 0x000000233f00728c */ /* 0x000fe4000bf25270 */
[----:B------:R-:W-:Y:S02]  /*0710*/  @UP2 UIADD3 UR25, UR25, 0x1, URZ ;  /* 0x0000000119192890 */ /* 0x000fe4000fffe03f */
[----:B------:R-:W-:Y:S02]  /*0720*/  ULDC.64 UR12, c[0x0][0x248] ;  /* 0x00009200000c7ab9 */ /* 0x000fe40000000a00 */
[----:B------:R-:W-:Y:S02]  /*0730*/  ULEA UR23, UP4, UR24, UR12, 0x1 ;  /* 0x0000000c18177291 */ /* 0x000fe4000f88083f */
[----:B------:R-:W-:-:S02]  /*0740*/  UIADD3 UR26, UP2, UR26, UR4, URZ ;  /* 0x000000041a1a7290 */ /* 0x000fc4000ff5e03f */
[----:B------:R-:W-:Y:S02]  /*0750*/  UMOV UR18, UR25 ;  /* 0x0000001900127c82 */ /* 0x000fe40008000000 */
[----:B------:R-:W-:Y:S02]  /*0760*/  @!UP3 UIADD3 UR18, -UR18, URZ, URZ ;  /* 0x0000003f1212b290 */ /* 0x000fe4000fffe13f */
[----:B------:R-:W-:Y:S02]  /*0770*/  @!UP1 ULOP3.LUT UR18, URZ, UR35, URZ, 0x33, !UPT ;  /* 0x000000233f129292 */ /* 0x000fe4000f8e333f */
[----:B------:R-:W-:Y:S02]  /*0780*/  ULEA.HI.X UR24, UR24, UR13, UR14, 0x1, UP4 ;  /* 0x0000000d18187291 */ /* 0x000fe4000a0f0c0e */
[----:B------:R-:W-:Y:S02]  /*0790*/  USHF.R.S32.HI UR37, URZ, 0x1f, UR18 ;  /* 0x0000001f3f257899 */ /* 0x000fe40008011412 */
[----:B------:R-:W-:-:S02]  /*07a0*/  ULDC.64 UR12, c[0x0][0x308] ;  /* 0x0000c200000c7ab9 */ /* 0x000fc40000000a00 */
[----:B------:R-:W-:Y:S02]  /*07b0*/  UIADD3.X UR4, UR27, UR5, UR34, UP2, !UPT ;  /* 0x000000051b047290 */ /* 0x000fe400097fe422 */
[----:B------:R-:W-:Y:S02]  /*07c0*/  ULEA UR25, UP1, UR26, UR12, 0x1 ;  /* 0x0000000c1a197291 */ /* 0x000fe4000f82083f */
[----:B------:R-:W-:Y:S02]  /*07d0*/  ULDC.64 UR14, c[0x0][0x1a8] ;  /* 0x00006a00000e7ab9 */ /* 0x000fe40000000a00 */
[----:B------:R-:W-:Y:S02]  /*07e0*/  UIMAD UR5, UR37, UR14, URZ ;  /* 0x0000000e250572a4 */ /* 0x000fe4000f8e023f */
[----:B------:R-:W-:Y:S02]  /*07f0*/  ULEA.HI.X UR26, UR26, UR13, UR4, 0x1, UP1 ;  /* 0x0000000d1a1a7291 */ /* 0x000fe400088f0c04 */
[----:B------:R-:W-:-:S02]  /*0800*/  UIMAD.WIDE.U32 UR12, UR18, UR14, UR10 ;  /* 0x0000000e120c72a5 */ /* 0x000fc4000f8e000a */
[----:B------:R-:W-:Y:S02]  /*0810*/  ULEA UR14, UR29, 0xfffff000, 0xc ;  /* 0xfffff0001d0e7891 */ /* 0x000fe4000f8e603f */
[----:B------:R-:W-:Y:S02]  /*0820*/  UIMAD UR15, UR18, UR15, UR5 ;  /* 0x0000000f120f72a4 */ /* 0x000fe4000f8e0205 */
[----:B------:R-:W-:Y:S02]  /*0830*/  UIADD3 UR28, UP1, UR14, UR12, URZ ;  /* 0x0000000c0e1c7290 */ /* 0x000fe4000ff3e03f */
[----:B------:R-:W-:Y:S02]  /*0840*/  UIADD3 UR15, UR13, UR15, URZ ;  /* 0x0000000f0d0f7290 */ /* 0x000fe4000fffe03f */
[----:B------:R-:W-:Y:S02]  /*0850*/  ULDC.64 UR10, c[0x0][0x228] ;  /* 0x00008a00000a7ab9 */ /* 0x000fe40000000a00 */
[----:B------:R-:W-:-:S02]  /*0860*/  ULEA UR27, UP2, UR28, UR10, 0x1 ;  /* 0x0000000a1c1b7291 */ /* 0x000fc4000f84083f */
[----:B------:R-:W-:Y:S02]  /*0870*/  ULEA.HI.X.SX32 UR14, UR14, UR15, 0x1, UP1 ;  /* 0x0000000f0e0e7291 */ /* 0x000fe400088f0e3f */
[----:B------:R-:W-:Y:S02]  /*0880*/  @UP0 UIMAD UR10, UR33, UR20, UR16 ;  /* 0x00000014210a02a4 */ /* 0x000fe4000f8e0210 */
[----:B------:R-:W-:Y:S02]  /*0890*/  UISETP.GE.AND UP1, UPT, UR29, 0x1, UPT ;  /* 0x000000011d00788c */ /* 0x000fe4000bf26270 */
[----:B------:R-:W-:Y:S02]  /*08a0*/  UMOV UR4, URZ ;  /* 0x0000003f00047c82 */ /* 0x000fe40008000000 */
[----:B------:R-:W-:Y:S02]  /*08b0*/  @UP0 UIMAD UR12, UR10, UR29, URZ ;  /* 0x0000001d0a0c02a4 */ /* 0x000fe4000f8e023f */
[----:B------:R-:W-:-:S02]  /*08c0*/  ULDC UR13, c[0x0][0x16c] ;  /* 0x00005b00000d7ab9 */ /* 0x000fc40000000800 */
[----:B------:R-:W-:Y:S02]  /*08d0*/  @UP0 UIMAD UR12, UR12, UR13, URZ ;  /* 0x0000000d0c0c02a4 */ /* 0x000fe4000f8e023f */
[----:B------:R-:W-:Y:S02]  /*08e0*/  ULEA.HI.X UR28, UR28, UR11, UR14, 0x1, UP2 ;  /* 0x0000000b1c1c7291 */ /* 0x000fe400090f0c0e */
[----:B------:R-:W-:Y:S02]  /*08f0*/  @UP0 UMOV UR13, 0x10 ;  /* 0x00000010000d0882 */ /* 0x000fe40000000000 */
[----:B------:R-:W-:Y:S02]  /*0900*/  ULDC.64 UR10, c[0x0][0x260] ;  /* 0x00009800000a7ab9 */ /* 0x000fe40000000a00 */
[----:B------:R-:W-:Y:S02]  /*0910*/  @UP0 UIMAD.WIDE UR10, UR12, UR13, UR10 ;  /* 0x0000000d0c0a02a5 */ /* 0x000fe4000f8e020a */
[----:B------:R-:W-:-:S02]  /*0920*/  UMOV UR5, URZ ;  /* 0x0000003f00057c82 */ /* 0x000fc40008000000 */
[----:B------:R-:W-:Y:S02]  /*0930*/  UMOV UR12, UR8 ;  /* 0x00000008000c7c82 */ /* 0x000fe40008000000 */
[----:B------:R-:W-:Y:S02]  /*0940*/  UMOV UR13, UR9 ;  /* 0x00000009000d7c82 */ /* 0x000fe40008000000 */
[----:B------:R-:W-:Y:S02]  /*0950*/  UMOV UR14, UR6 ;  /* 0x00000006000e7c82 */ /* 0x000fe40008000000 */
        /* <DEDUP_REMOVED lines=15> */
.L_x_1015:
        /* <DEDUP_REMOVED lines=272> */
[----:B------:R-:W2:Y:S01]  /*1b50*/  @!P2 LDG.E.U16 R20, [R2.64+0x40] ;  /* 0x0000401e0214a981 */ /* 0x000ea2000c1e1500 */
[----:B------:R-:W-:-:S03]  /*1b60*/  ISETP.GE.AND P2, PT, R32, R39, PT ;  /* 0x000000272000720c */ /* 0x000fc60003f46270 */
[----:B------:R-:W3:Y:S01]  /*1b70*/  @!P1 LDG.E.U16 R21, [R2.64+0x100] ;  /* 0x0001001e02159981 */ /* 0x000ee2000c1e1500 */
[----:B------:R-:W-:-:S03]  /*1b80*/  ISETP.GE.AND P1, PT, R120, R39, PT ;  /* 0x000000277800720c */ /* 0x000fc60003f26270 */
[----:B------:R-:W4:Y:S01]  /*1b90*/  @!P4 LDG.E.U16 R23, [R2.64+0x80] ;  /* 0x0000801e0217c981 */ /* 0x000f22000c1e1500 */
[----:B------:R-:W-:-:S03]  /*1ba0*/  ISETP.GE.AND P4, PT, R34, R39, PT ;  /* 0x000000272200720c */ /* 0x000fc60003f86270 */
[----:B------:R-:W5:Y:S01]  /*1bb0*/  @!P0 LDG.E.U16 R22, [R2.64+0xc0] ;  /* 0x0000c01e02168981 */ /* 0x000f62000c1e1500 */
[----:B------:R-:W-:-:S03]  /*1bc0*/  ISETP.GE.AND P0, PT, R36, R39, PT ;  /* 0x000000272400720c */ /* 0x000fc60003f06270 */
[----:B------:R-:W2:Y:S01]  /*1bd0*/  @!P6 LDG.E.U16 R25, [R2.64+0x140] ;  /* 0x0001401e0219e981 */ /* 0x000ea2000c1e1500 */
[----:B------:R-:W-:-:S03]  /*1be0*/  ISETP.GE.AND P6, PT, R38, R39, PT ;  /* 0x000000272600720c */ /* 0x000fc60003fc6270 */
[----:B------:R-:W2:Y:S01]  /*1bf0*/  @!P5 LDG.E.U16 R24, [R2.64+0x180] ;  /* 0x0001801e0218d981 */ /* 0x000ea2000c1e1500 */
[----:B------:R-:W-:-:S03]  /*1c00*/  ISETP.GE.AND P5, PT, R40, R39, PT ;  /* 0x000000272800720c */ /* 0x000fc60003fa6270 */
[----:B------:R-:W2:Y:S01]  /*1c10*/  @!P3 LDG.E.U16 R27, [R2.64+0x1c0] ;  /* 0x0001c01e021bb981 */ /* 0x000ea2000c1e1500 */
[----:B------:R-:W-:-:S03]  /*1c20*/  ISETP.GE.AND P3, PT, R42, R39, PT ;  /* 0x000000272a00720c */ /* 0x000fc60003f66270 */
[----:B------:R-:W2:Y:S01]  /*1c30*/  @!P2 LDG.E.U16 R26, [R2.64+0x200] ;  /* 0x0002001e021aa981 */ /* 0x000ea2000c1e1500 */
[----:B------:R-:W-:-:S03]  /*1c40*/  ISETP.GE.AND P2, PT, R44, R39, PT ;  /* 0x000000272c00720c */ /* 0x000fc60003f46270 */
[----:B------:R-:W2:Y:S01]  /*1c50*/  @!P1 LDG.E.U16 R19, [R2.64] ;  /* 0x0000001e02139981 */ /* 0x000ea2000c1e1500 */
[----:B------:R-:W-:Y:S02]  /*1c60*/  ISETP.GE.AND P1, PT, R46, R39, PT ;  /* 0x000000272e00720c */ /* 0x000fe40003f26270 */
[----:B------:R-:W-:Y:S01]  /*1c70*/  PRMT R32, RZ, 0x7610, R32 ;  /* 0x00007610ff207816 */ /* 0x000fe20000000020 */
[----:B------:R-:W3:Y:S04]  /*1c80*/  @!P4 LDG.E.U16 R29, [R2.64+0x240] ;  /* 0x0002401e021dc981 */ /* 0x000ee8000c1e1500 */
[----:B------:R-:W3:Y:S04]  /*1c90*/  @!P0 LDG.E.U16 R28, [R2.64+0x280] ;  /* 0x0002801e021c8981 */ /* 0x000ee8000c1e1500 */
[----:B------:R-:W3:Y:S04]  /*1ca0*/  @!P6 LDG.E.U16 R31, [R2.64+0x2c0] ;  /* 0x0002c01e021fe981 */ /* 0x000ee8000c1e1500 */
[----:B------:R-:W3:Y:S04]  /*1cb0*/  @!P5 LDG.E.U16 R30, [R2.64+0x300] ;  /* 0x0003001e021ed981 */ /* 0x000ee8000c1e1500 */
[----:B------:R-:W3:Y:S04]  /*1cc0*/  @!P3 LDG.E.U16 R33, [R2.64+0x340] ;  /* 0x0003401e0221b981 */ /* 0x000ee8000c1e1500 */
[----:B------:R-:W3:Y:S04]  /*1cd0*/  @!P2 LDG.E.U16 R32, [R2.64+0x380] ;  /* 0x0003801e0220a981 */ /* 0x000ee8000c1e1500 */
[----:B------:R-:W3:Y:S01]  /*1ce0*/  @!P1 LDG.E.U16 R35, [R2.64+0x3c0] ;  /* 0x0003c01e02239981 */ /* 0x000ee2000c1e1500 */
[----:B------:R-:W-:-:S02]  /*1cf0*/  HFMA2.MMA R117, -RZ, RZ, 0, 0 ;  /* 0x00000000ff757435 */ /* 0x000fc400000001ff */
[----:B------:R-:W-:Y:S01]  /*1d00*/  HFMA2.MMA R215, -RZ, RZ, 0, 0 ;  /* 0x00000000ffd77435 */ /* 0x000fe200000001ff */
[----:B------:R-:W-:Y:S01]  /*1d10*/  MOV R216, RZ ;  /* 0x000000ff00d87202 */ /* 0x000fe20000000f00 */
[----:B------:R-:W-:Y:S01]  /*1d20*/  CS2R R210, SRZ ;  /* 0x0000000000d27805 */ /* 0x000fe2000001ff00 */
[----:B------:R-:W-:Y:S01]  /*1d30*/  MOV R212, RZ ;  /* 0x000000ff00d47202 */ /* 0x000fe20000000f00 */
        /* <DEDUP_REMOVED lines=76> */
[----:B------:R-:W-:Y:S02]  /*2200*/  HADD2.F32 R29, -RZ, R156.H0_H0 ;  /* 0x2000009cff1d7230 */ /* 0x000fe40000004100 */
[----:B---3--:R-:W-:Y:S01]  /*2210*/  HADD2.F32 R19, -RZ, R19.H0_H0 ;  /* 0x20000013ff137230 */ /* 0x008fe20000004100 */
[----:B------:R-:W-:Y:S01]  /*2220*/  FFMA.FTZ R28, R3, R30, R28 ;  /* 0x0000001e031c7223 */ /* 0x000fe2000001001c */
[----:B------:R-:W-:Y:S02]  /*2230*/  HADD2.F32 R30, -RZ, R155.H0_H0 ;  /* 0x2000009bff1e7230 */ /* 0x000fe40000004100 */
[----:B----4-:R-:W-:Y:S01]  /*2240*/  HADD2.F32 R20, -RZ, R20.H0_H0 ;  /* 0x20000014ff147230 */ /* 0x010fe20000004100 */
[----:B------:R-:W-:Y:S01]  /*2250*/  FFMA.FTZ R29, R19, R29, R28 ;  /* 0x0000001d131d7223 */ /* 0x000fe2000001001c */
[----:B------:R-:W-:-:S02]  /*2260*/  HADD2.F32 R28, -RZ, R118.H0_H0 ;  /* 0x20000076ff1c7230 */ /* 0x000fc40000004100 */
[----:B-----5:R-:W-:Y:S01]  /*2270*/  HADD2.F32 R21, -RZ, R21.H0_H0 ;  /* 0x20000015ff157230 */ /* 0x020fe20000004100 */
        /* <DEDUP_REMOVED lines=25> */
[----:B------:R-:W-:Y:S01]  /*2410*/  FADD.FTZ R116, R116, R116 ;  /* 0x0000007474747221 */ /* 0x000fe20000010000 */
[----:B------:R-:W-:Y:S01]  /*2420*/  HADD2.F32 R0, -RZ, R0.H0_H0 ;  /* 0x20000000ff007230 */ /* 0x000fe20000004100 */
[----:B------:R-:W-:Y:S01]  /*2430*/  ULEA.HI UR9, UR32, UR32, URZ, 0x1 ;  /* 0x0000002020097291 */ /* 0x000fe2000f8f083f */
[----:B------:R-:W-:Y:S01]  /*2440*/  HADD2.F32 R5, -RZ, R5.H0_H0 ;  /* 0x20000005ff057230 */ /* 0x000fe20000004100 */
[----:B------:R-:W-:Y:S01]  /*2450*/  FADD.FTZ R115, R115, R115 ;  /* 0x0000007373737221 */ /* 0x000fe20000010000 */
[----:B------:R-:W-:Y:S01]  /*2460*/  HADD2.F32 R6, -RZ, R6.H0_H0 ;  /* 0x20000006ff067230 */ /* 0x000fe20000004100 */
[----:B------:R-:W-:Y:S01]  /*2470*/  ULOP3.LUT UR9, UR9, 0xfffffe, URZ, 0xc0, !UPT ;  /* 0x00fffffe09097892 */ /* 0x000fe2000f8ec03f */
        /* <DEDUP_REMOVED lines=26> */
[----:B------:R-:W-:Y:S01]  /*2620*/  UIADD3 UR32, UR32, -UR9, URZ ;  /* 0x8000000920207290 */ /* 0x000fe2000fffe03f */
[----:B------:R-:W-:Y:S01]  /*2630*/  FADD.FTZ R101, R21, R21 ;  /* 0x0000001515657221 */ /* 0x000fe20000010000 */
[----:B------:R-:W-:Y:S01]  /*2640*/  UMOV UR7, URZ ;  /* 0x0000003f00077c82 */ /* 0x000fe20008000000 */
[----:B------:R-:W-:Y:S01]  /*2650*/  FADD.FTZ R100, R4, UR5 ;  /* 0x0000000504647e21 */ /* 0x000fe20008010000 */
[----:B------:R-:W-:Y:S01]  /*2660*/  UMOV UR8, URZ ;  /* 0x0000003f00087c82 */ /* 0x000fe20008000000 */
[----:B------:R-:W-:Y:S01]  /*2670*/  FADD.FTZ R99, R0, UR5 ;  /* 0x0000000500637e21 */ /* 0x000fe20008010000 */
[----:B------:R-:W-:Y:S01]  /*2680*/  UMOV UR9, URZ ;  /* 0x0000003f00097c82 */ /* 0x000fe20008000000 */
        /* <DEDUP_REMOVED lines=14> */
.L_x_1010:
[----:B------:R-:W-:Y:S02]  /*2770*/  ULDC.64 UR20, c[0x0][0x180] ;  /* 0x0000600000147ab9 */ /* 0x000fe40000000a00 */
[----:B------:R-:W-:Y:S02]  /*2780*/  UIMAD UR39, UR17, UR20, URZ ;  /* 0x00000014112772a4 */ /* 0x000fe4000f8e023f */
[----:B------:R-:W-:Y:S02]  /*2790*/  UIMAD.WIDE.U32 UR34, UR16, UR20, URZ ;  /* 0x00000014102272a5 */ /* 0x000fe4000f8e003f */
[----:B------:R-:W-:Y:S02]  /*27a0*/  UIMAD UR40, UR16, UR21, UR39 ;  /* 0x00000015102872a4 */ /* 0x000fe4000f8e0227 */
[----:B------:R-:W-:Y:S02]  /*27b0*/  USHF.R.S32.HI UR39, URZ, 0x1f, UR7 ;  /* 0x0000001f3f277899 */ /* 0x000fe40008011407 */
[----:B------:R-:W-:-:S02]  /*27c0*/  ULDC.64 UR20, c[0x0][0x188] ;  /* 0x0000620000147ab9 */ /* 0x000fc40000000a00 */
        /* <DEDUP_REMOVED lines=10> */
[----:B------:R-:W-:Y:S02]  /*2870*/  MOV R3, UR35 ;  /* 0x0000002300037c02 */ /* 0x000fe40008000f00 */
[----:B------:R-:W-:Y:S01]  /*2880*/  SHF.L.U32 R0, R122, 0x4, RZ ;  /* 0x000000047a007819 */ /* 0x000fe200000006ff */
[----:B------:R-:W-:-:S03]  /*2890*/  ULDC UR34, c[0x0][0x168] ;  /* 0x00005a0000227ab9 */ /* 0x000fc60000000800 */
[----:B------:R-:W2:Y:S01]  /*28a0*/  LDG.E.64 R2, [R2.64] ;  /* 0x0000001e02027981 */ /* 0x000ea2000c1e1b00 */
[----:B------:R-:W-:Y:S01]  /*28b0*/  LOP3.LUT R7, R0, 0xfffffe00, RZ, 0xc0, !PT ;  /* 0xfffffe0000077812 */ /* 0x000fe200078ec0ff */
[----:B------:R-:W-:Y:S01]  /*28c0*/  UIADD3 UR34, -UR38, UR34, URZ ;  /* 0x0000002226227290 */ /* 0x000fe2000fffe13f */
[----:B------:R-:W-:Y:S01]  /*28d0*/  MOV R9, UR7 ;  /* 0x0000000700097c02 */ /* 0x000fe20008000f00 */
[----:B------:R-:W-:Y:S01]  /*28e0*/  UIMAD UR20, UR39, UR20, URZ ;  /* 0x00000014271472a4 */ /* 0x000fe2000f8e023f */
[----:B------:R-:W-:Y:S01]  /*28f0*/  IADD3 R6, R7, R120, RZ ;  /* 0x0000007807067210 */ /* 0x000fe20007ffe0ff */
[----:B------:R-:W-:Y:S01]  /*2900*/  USHF.L.U32 UR34, UR34, 0x1, URZ ;  /* 0x0000000122227899 */ /* 0x000fe2000800063f */
[----:B------:R-:W-:Y:S01]  /*2910*/  PRMT R11, RZ, 0x7610, R11 ;  /* 0x00007610ff0b7816 */ /* 0x000fe2000000000b */
[----:B------:R-:W-:Y:S01]  /*2920*/  UIMAD UR20, UR7, UR21, UR20 ;  /* 0x00000015071472a4 */ /* 0x000fe2000f8e0214 */
[----:B------:R-:W-:Y:S02]  /*2930*/  IADD3 R0, R6, 0x20, RZ ;  /* 0x0000002006007810 */ /* 0x000fe40007ffe0ff */
[----:B------:R-:W-:-:S02]  /*2940*/  SHF.R.S32.HI R7, RZ, 0x1f, R6 ;  /* 0x0000001fff077819 */ /* 0x000fc40000011406 */
[----:B------:R-:W-:Y:S02]  /*2950*/  ISETP.GE.AND P4, PT, R0, UR34, PT ;  /* 0x0000002200007c0c */ /* 0x000fe4000bf86270 */
[C---:B------:R-:W-:Y:S01]  /*2960*/  IADD3 R0, R6.reuse, 0x40, RZ ;  /* 0x0000004006007810 */ /* 0x040fe20007ffe0ff */
[----:B------:R-:W-:Y:S01]  /*2970*/  IMAD.WIDE.U32 R8, R9, c[0x0][0x1a0], R6 ;  /* 0x0000680009087a25 */ /* 0x000fe200078e0006 */
[----:B------:R-:W-:Y:S02]  /*2980*/  ISETP.GE.AND P0, PT, R6, UR34, PT ;  /* 0x0000002206007c0c */ /* 0x000fe4000bf06270 */
[----:B------:R-:W-:Y:S02]  /*2990*/  ISETP.GE.AND P3, PT, R0, UR34, PT ;  /* 0x0000002200007c0c */ /* 0x000fe4000bf66270 */
[----:B------:R-:W-:Y:S02]  /*29a0*/  IADD3 R0, R6, 0x60, RZ ;  /* 0x0000006006007810 */ /* 0x000fe40007ffe0ff */
[----:B------:R-:W-:-:S02]  /*29b0*/  IADD3 R5, R9, UR20, RZ ;  /* 0x0000001409057c10 */ /* 0x000fc4000fffe0ff */
[----:B------:R-:W-:Y:S02]  /*29c0*/  ISETP.GE.AND P2, PT, R0, UR34, PT ;  /* 0x0000002200007c0c */ /* 0x000fe4000bf46270 */
[----:B------:R-:W-:Y:S02]  /*29d0*/  LEA R4, P5, R8, UR27, 0x1 ;  /* 0x0000001b08047c11 */ /* 0x000fe4000f8a08ff */
[C---:B------:R-:W-:Y:S02]  /*29e0*/  IADD3 R0, R6.reuse, 0x80, RZ ;  /* 0x0000008006007810 */ /* 0x040fe40007ffe0ff */
[----:B------:R-:W-:Y:S02]  /*29f0*/  IADD3 R9, R6, 0xc0, RZ ;  /* 0x000000c006097810 */ /* 0x000fe40007ffe0ff */
[----:B------:R-:W-:Y:S02]  /*2a00*/  LEA.HI.X R5, R8, UR28, R5, 0x1, P5 ;  /* 0x0000001c08057c11 */ /* 0x000fe4000a8f0c05 */
[----:B------:R-:W-:-:S02]  /*2a10*/  ISETP.GE.AND P1, PT, R0, UR34, PT ;  /* 0x0000002200007c0c */ /* 0x000fc4000bf26270 */
[C---:B------:R-:W-:Y:S01]  /*2a20*/  IADD3 R7, R6.reuse, 0xa0, RZ ;  /* 0x000000a006077810 */ /* 0x040fe20007ffe0ff */
[----:B------:R0:W3:Y:S01]  /*2a30*/  @!P0 LDG.E.U16 R11, [R4.64] ;  /* 0x0000001e040b8981 */ /* 0x0000e2000c1e1500 */
[----:B------:R-:W-:Y:S02]  /*2a40*/  PRMT R8, RZ, 0x7610, R8 ;  /* 0x00007610ff087816 */ /* 0x000fe40000000008 */
[C---:B------:R-:W-:Y:S02]  /*2a50*/  IADD3 R0, R6.reuse, 0xe0, RZ ;  /* 0x000000e006007810 */ /* 0x040fe40007ffe0ff */
[----:B------:R-:W-:Y:S02]  /*2a60*/  ISETP.GE.AND P5, PT, R9, UR34, PT ;  /* 0x0000002209007c0c */ /* 0x000fe4000bfa6270 */
[----:B------:R-:W-:Y:S01]  /*2a70*/  IADD3 R9, R6, 0x100, RZ ;  /* 0x0000010006097810 */ /* 0x000fe20007ffe0ff */
[----:B------:R0:W4:Y:S01]  /*2a80*/  @!P4 LDG.E.U16 R8, [R4.64+0x40] ;  /* 0x0000401e0408c981 */ /* 0x000122000c1e1500 */
[----:B------:R-:W-:-:S02]  /*2a90*/  ISETP.GE.AND P6, PT, R7, UR34, PT ;  /* 0x0000002207007c0c */ /* 0x000fc4000bfc6270 */
[----:B------:R-:W-:Y:S02]  /*2aa0*/  ISETP.GE.AND P0, PT, R0, UR34, PT ;  /* 0x0000002200007c0c */ /* 0x000fe4000bf06270 */
[----:B------:R-:W-:Y:S02]  /*2ab0*/  PRMT R7, RZ, 0x7610, R7 ;  /* 0x00007610ff077816 */ /* 0x000fe40000000007 */
[----:B------:R-:W-:Y:S02]  /*2ac0*/  PRMT R0, RZ, 0x7610, R0 ;  /* 0x00007610ff007816 */ /* 0x000fe40000000000 */
[----:B------:R-:W-:Y:S02]  /*2ad0*/  ISETP.GE.AND P4, PT, R9, UR34, PT ;  /* 0x0000002209007c0c */ /* 0x000fe4000bf86270 */
[C---:B------:R-:W-:Y:S01]  /*2ae0*/  IADD3 R9, R6.reuse, 0x120, RZ ;  /* 0x0000012006097810 */ /* 0x040fe20007ffe0ff */
[----:B------:R0:W3:Y:S01]  /*2af0*/  @!P3 LDG.E.U16 R7, [R4.64+0x80] ;  /* 0x0000801e0407b981 */ /* 0x0000e2000c1e1500 */
[----:B------:R-:W-:-:S02]  /*2b00*/  IADD3 R12, R6, 0x140, RZ ;  /* 0x00000140060c7810 */ /* 0x000fc40007ffe0ff */
[----:B------:R-:W-:Y:S01]  /*2b10*/  PRMT R10, RZ, 0x7610, R10 ;  /* 0x00007610ff0a7816 */ /* 0x000fe2000000000a */
[----:B------:R0:W3:Y:S01]  /*2b20*/  @!P2 LDG.E.U16 R0, [R4.64+0xc0] ;  /* 0x0000c01e0400a981 */ /* 0x0000e2000c1e1500 */
[----:B------:R-:W-:Y:S02]  /*2b30*/  ISETP.GE.AND P3, PT, R9, UR34, PT ;  /* 0x0000002209007c0c */ /* 0x000fe4000bf66270 */
[----:B------:R-:W-:Y:S02]  /*2b40*/  ISETP.GE.AND P2, PT, R12, UR34, PT ;  /* 0x000000220c007c0c */ /* 0x000fe4000bf46270 */
[C---:B------:R-:W-:Y:S01]  /*2b50*/  IADD3 R12, R6.reuse, 0x160, RZ ;  /* 0x00000160060c7810 */ /* 0x040fe20007ffe0ff */
[----:B------:R0:W3:Y:S01]  /*2b60*/  @!P1 LDG.E.U16 R10, [R4.64+0x100] ;  /* 0x0001001e040a9981 */ /* 0x0000e2000c1e1500 */
[----:B------:R-:W-:Y:S02]  /*2b70*/  PRMT R9, RZ, 0x7610, R9 ;  /* 0x00007610ff097816 */ /* 0x000fe40000000009 */
[----:B------:R-:W-:-:S02]  /*2b80*/  IADD3 R13, R6, 0x180, RZ ;  /* 0x00000180060d7810 */ /* 0x000fc40007ffe0ff */
[----:B------:R-:W-:Y:S02]  /*2b90*/  ISETP.GE.AND P1, PT, R12, UR34, PT ;  /* 0x000000220c007c0c */ /* 0x000fe4000bf26270 */
[----:B------:R-:W-:Y:S01]  /*2ba0*/  PRMT R12, RZ, 0x7610, R12 ;  /* 0x00007610ff0c7816 */ /* 0x000fe2000000000c */
[----:B------:R0:W3:Y:S01]  /*2bb0*/  @!P6 LDG.E.U16 R9, [R4.64+0x140] ;  /* 0x0001401e0409e981 */ /* 0x0000e2000c1e1500 */
[----:B------:R-:W-:Y:S02]  /*2bc0*/  ISETP.GE.AND P6, PT, R13, UR34, PT ;  /* 0x000000220d007c0c */ /* 0x000fe4000bfc6270 */
[C---:B------:R-:W-:Y:S02]  /*2bd0*/  IADD3 R13, R6.reuse, 0x1a0, RZ ;  /* 0x000001a0060d7810 */ /* 0x040fe40007ffe0ff */
[----:B------:R-:W-:Y:S01]  /*2be0*/  PRMT R14, RZ, 0x7610, R14 ;  /* 0x00007610ff0e7816 */ /* 0x000fe2000000000e */
[----:B------:R0:W3:Y:S01]  /*2bf0*/  @!P5 LDG.E.U16 R12, [R4.64+0x180] ;  /* 0x0001801e040cd981 */ /* 0x0000e2000c1e1500 */
        /* <DEDUP_REMOVED lines=21> */
[----:B------:R-:W-:Y:S02]  /*2d50*/  IADD3 R19, R6, 0x260, RZ ;  /* 0x0000026006137810 */ /* 0x000fe40007ffe0ff */
[----:B------:R-:W-:Y:S01]  /*2d60*/  PRMT R21, RZ, 0x7610, R21 ;  /* 0x00007610ff157816 */ /* 0x000fe20000000015 */
[----:B------:R0:W3:Y:S01]  /*2d70*/  @!P6 LDG.E.U16 R18, [R4.64+0x300] ;  /* 0x0003001e0412e981 */ /* 0x0000e2000c1e1500 */
[----:B------:R-:W-:-:S02]  /*2d80*/  PRMT R25, RZ, 0x7610, R25 ;  /* 0x00007610ff197816 */ /* 0x000fc40000000019 */
[C---:B------:R-:W-:Y:S02]  /*2d90*/  IADD3 R20, R6.reuse, 0x280, RZ ;  /* 0x0000028006147810 */ /* 0x040fe40007ffe0ff */
[----:B------:R-:W-:Y:S01]  /*2da0*/  ISETP.GE.AND P6, PT, R19, UR34, PT ;  /* 0x0000002213007c0c */ /* 0x000fe2000bfc6270 */
[----:B------:R0:W3:Y:S01]  /*2db0*/  @!P5 LDG.E.U16 R21, [R4.64+0x340] ;  /* 0x0003401e0415d981 */ /* 0x0000e2000c1e1500 */
[----:B------:R-:W-:Y:S02]  /*2dc0*/  IADD3 R19, R6, 0x2a0, RZ ;  /* 0x000002a006137810 */ /* 0x000fe40007ffe0ff */
[----:B------:R-:W-:Y:S01]  /*2dd0*/  PRMT R22, RZ, 0x7610, R22 ;  /* 0x00007610ff167816 */ /* 0x000fe20000000016 */
[----:B------:R0:W3:Y:S01]  /*2de0*/  @!P0 LDG.E.U16 R25, [R4.64+0x380] ;  /* 0x0003801e04198981 */ /* 0x0000e2000c1e1500 */
[----:B------:R-:W-:Y:S02]  /*2df0*/  ISETP.GE.AND P5, PT, R20, UR34, PT ;  /* 0x0000002214007c0c */ /* 0x000fe4000bfa6270 */
[----:B------:R-:W-:-:S02]  /*2e00*/  IADD3 R20, R6, 0x2c0, RZ ;  /* 0x000002c006147810 */ /* 0x000fc40007ffe0ff */
[----:B------:R-:W-:Y:S01]  /*2e10*/  ISETP.GE.AND P0, PT, R19, UR34, PT ;  /* 0x0000002213007c0c */ /* 0x000fe2000bf06270 */
[----:B------:R0:W3:Y:S01]  /*2e20*/  @!P4 LDG.E.U16 R22, [R4.64+0x3c0] ;  /* 0x0003c01e0416c981 */ /* 0x0000e2000c1e1500 */
[----:B------:R-:W-:Y:S02]  /*2e30*/  PRMT R19, RZ, 0x7610, R19 ;  /* 0x00007610ff137816 */ /* 0x000fe40000000013 */
        /* <DEDUP_REMOVED lines=8> */
[----:B------:R-:W-:Y:S02]  /*2ec0*/  PRMT R26, RZ, 0x7610, R26 ;  /* 0x00007610ff1a7816 */ /* 0x000fe4000000001a */
[----:B------:R-:W-:Y:S02]  /*2ed0*/  ISETP.GE.AND P2, PT, R24, UR34, PT ;  /* 0x0000002218007c0c */ /* 0x000fe4000bf46270 */
[C---:B------:R-:W-:Y:S01]  /*2ee0*/  IADD3 R24, R6.reuse, 0x320, RZ ;  /* 0x0000032006187810 */ /* 0x040fe20007ffe0ff */
[----:B------:R0:W3:Y:S01]  /*2ef0*/  @!P1 LDG.E.U16 R23, [R4.64+0x480] ;  /* 0x0004801e04179981 */ /* 0x0000e2000c1e1500 */
[----:B------:R-:W-:-:S02]  /*2f00*/  IADD3 R27, R6, 0x340, RZ ;  /* 0x00000340061b7810 */ /* 0x000fc40007ffe0ff */
[----:B------:R-:W-:Y:S01]  /*2f10*/  ISETP.GE.AND P1, PT, R24, UR34, PT ;  /* 0x0000002218007c0c */ /* 0x000fe2000bf26270 */
[----:B------:R0:W3:Y:S01]  /*2f20*/  @!P6 LDG.E.U16 R26, [R4.64+0x4c0] ;  /* 0x0004c01e041ae981 */ /* 0x0000e2000c1e1500 */
[----:B------:R-:W-:Y:S02]  /*2f30*/  PRMT R24, RZ, 0x7610, R24 ;  /* 0x00007610ff187816 */ /* 0x000fe40000000018 */
[----:B------:R-:W-:Y:S02]  /*2f40*/  ISETP.GE.AND P6, PT, R27, UR34, PT ;  /* 0x000000221b007c0c */ /* 0x000fe4000bfc6270 */
[----:B------:R-:W-:Y:S02]  /*2f50*/  PRMT R27, RZ, 0x7610, R27 ;  /* 0x00007610ff1b7816 */ /* 0x000fe4000000001b */
[C---:B------:R-:W-:Y:S01]  /*2f60*/  IADD3 R28, R6.reuse, 0x360, RZ ;  /* 0x00000360061c7810 */ /* 0x040fe20007ffe0ff */
[----:B------:R0:W3:Y:S01]  /*2f70*/  @!P5 LDG.E.U16 R24, [R4.64+0x500] ;  /* 0x0005001e0418d981 */ /* 0x0000e2000c1e1500 */
[----:B------:R-:W-:-:S02]  /*2f80*/  IADD3 R30, R6, 0x380, RZ ;  /* 0x00000380061e7810 */ /* 0x000fc40007ffe0ff */
[----:B------:R-:W-:Y:S01]  /*2f90*/  ISETP.GE.AND P5, PT, R28, UR34, PT ;  /* 0x000000221c007c0c */ /* 0x000fe2000bfa6270 */
[----:B------:R0:W3:Y:S01]  /*2fa0*/  @!P0 LDG.E.U16 R27, [R4.64+0x540] ;  /* 0x0005401e041b8981 */ /* 0x0000e2000c1e1500 */
[----:B------:R-:W-:Y:S02]  /*2fb0*/  PRMT R29, RZ, 0x7610, R29 ;  /* 0x00007610ff1d7816 */ /* 0x000fe4000000001d */
[----:B------:R-:W-:Y:S02]  /*2fc0*/  PRMT R28, RZ, 0x7610, R28 ;  /* 0x00007610ff1c7816 */ /* 0x000fe4000000001c */
[----:B------:R-:W-:Y:S02]  /*2fd0*/  ISETP.GE.AND P0, PT, R30, UR34, PT ;  /* 0x000000221e007c0c */ /* 0x000fe4000bf06270 */
[----:B------:R-:W-:Y:S01]  /*2fe0*/  PRMT R32, RZ, 0x7610, R32 ;  /* 0x00007610ff207816 */ /* 0x000fe20000000020 */
[----:B------:R0:W3:Y:S01]  /*2ff0*/  @!P4 LDG.E.U16 R29, [R4.64+0x580] ;  /* 0x0005801e041dc981 */ /* 0x0000e2000c1e1500 */
[----:B------:R-:W-:-:S02]  /*3000*/  IADD3 R30, R6, 0x3a0, RZ ;  /* 0x000003a0061e7810 */ /* 0x000fc40007ffe0ff */
[C---:B------:R-:W-:Y:S01]  /*3010*/  IADD3 R31, R6.reuse, 0x3c0, RZ ;  /* 0x000003c0061f7810 */ /* 0x040fe20007ffe0ff */
[----:B------:R0:W3:Y:S01]  /*3020*/  @!P3 LDG.E.U16 R28, [R4.64+0x5c0] ;  /* 0x0005c01e041cb981 */ /* 0x0000e2000c1e1500 */
[----:B------:R-:W-:Y:S02]  /*3030*/  IADD3 R6, R6, 0x3e0, RZ ;  /* 0x000003e006067810 */ /* 0x000fe40007ffe0ff */
[----:B------:R-:W-:Y:S01]  /*3040*/  ISETP.GE.AND P4, PT, R30, UR34, PT ;  /* 0x000000221e007c0c */ /* 0x000fe2000bf86270 */
[----:B------:R0:W3:Y:S01]  /*3050*/  @!P1 LDG.E.U16 R32, [R4.64+0x640] ;  /* 0x0006401e04209981 */ /* 0x0000e2000c1e1500 */
[----:B------:R-:W-:Y:S02]  /*3060*/  ISETP.GE.AND P3, PT, R31, UR34, PT ;  /* 0x000000221f007c0c */ /* 0x000fe4000bf66270 */
[----:B------:R-:W-:Y:S02]  /*3070*/  PRMT R30, RZ, 0x7610, R30 ;  /* 0x00007610ff1e7816 */ /* 0x000fe4000000001e */
[----:B------:R-:W-:Y:S01]  /*3080*/  ISETP.GE.AND P1, PT, R6, UR34, PT ;  /* 0x0000002206007c0c */ /* 0x000fe2000bf26270 */
[----:B------:R-:W-:Y:S01]  /*3090*/  ULDC.64 UR34, c[0x0][0x1b8] ;  /* 0x00006e0000227ab9 */ /* 0x000fe20000000a00 */
[----:B------:R-:W-:-:S02]  /*30a0*/  PRMT R31, RZ, 0x7610, R31 ;  /* 0x00007610ff1f7816 */ /* 0x000fc4000000001f */
[----:B------:R-:W-:Y:S01]  /*30b0*/  PRMT R59, RZ, 0x7610, R59 ;  /* 0x00007610ff3b7816 */ /* 0x000fe2000000003b */
[----:B------:R0:W3:Y:S01]  /*30c0*/  @!P2 LDG.E.U16 R30, [R4.64+0x600] ;  /* 0x0006001e041ea981 */ /* 0x0000e2000c1e1500 */
[----:B------:R-:W-:Y:S02]  /*30d0*/  PRMT R58, RZ, 0x7610, R58 ;  /* 0x00007610ff3a7816 */ /* 0x000fe4000000003a */
[----:B------:R-:W-:Y:S01]  /*30e0*/  PRMT R57, RZ, 0x7610, R57 ;  /* 0x00007610ff397816 */ /* 0x000fe20000000039 */
[----:B------:R0:W3:Y:S01]  /*30f0*/  @!P6 LDG.E.U16 R31, [R4.64+0x680] ;  /* 0x0006801e041fe981 */ /* 0x0000e2000c1e1500 */
[----:B------:R-:W-:Y:S02]  /*3100*/  PRMT R33, RZ, 0x7610, R33 ;  /* 0x00007610ff217816 */ /* 0x000fe40000000021 */
[----:B------:R-:W-:Y:S01]  /*3110*/  PRMT R6, RZ, 0x7610, R6 ;  /* 0x00007610ff067816 */ /* 0x000fe20000000006 */
[----:B------:R0:W3:Y:S04]  /*3120*/  @!P5 LDG.E.U16 R59, [R4.64+0x6c0] ;  /* 0x0006c01e043bd981 */ /* 0x0000e8000c1e1500 */
[----:B------:R0:W3:Y:S04]  /*3130*/  @!P0 LDG.E.U16 R58, [R4.64+0x700] ;  /* 0x0007001e043a8981 */ /* 0x0000e8000c1e1500 */
[----:B------:R0:W3:Y:S04]  /*3140*/  @!P4 LDG.E.U16 R57, [R4.64+0x740] ;  /* 0x0007401e0439c981 */ /* 0x0000e8000c1e1500 */
[----:B------:R0:W3:Y:S04]  /*3150*/  @!P3 LDG.E.U16 R33, [R4.64+0x780] ;  /* 0x0007801e0421b981 */ /* 0x0000e8000c1e1500 */
[----:B------:R0:W3:Y:S01]  /*3160*/  @!P1 LDG.E.U16 R6, [R4.64+0x7c0] ;  /* 0x0007c01e04069981 */ /* 0x0000e2000c1e1500 */
[----:B------:R-:W-:-:S02]  /*3170*/  LOP3.LUT P0, RZ, R122, 0x1f, RZ, 0xc0, !PT ;  /* 0x0000001f7aff7812 */ /* 0x000fc4000780c0ff */
[----:B------:R-:W-:Y:S01]  /*3180*/  MOV R40, c[0x0][0x16c] ;  /* 0x00005b0000287a02 */ /* 0x000fe20000000f00 */
[----:B--2---:R-:W1:Y:S02]  /*3190*/  R2UR UR42, R3 ;  /* 0x00000000032a73c2 */ /* 0x004e6400000e0000 */
[----:B-1----:R-:W-:-:S04]  /*31a0*/  FMUL.FTZ R34, R100, UR42 ;  /* 0x0000002a64227c20 */ /* 0x002fc80008410000 */
[----:B------:R-:W-:Y:S02]  /*31b0*/  FMUL.RZ R35, R34, 0.15915493667125701904 ;  /* 0x3e22f98322237820 */ /* 0x000fe4000040c000 */
[----:B------:R-:W-:-:S04]  /*31c0*/  FMUL.FTZ R34, R99, UR42 ;  /* 0x0000002a63227c20 */ /* 0x000fc80008410000 */
[----:B------:R-:W-:Y:S02]  /*31d0*/  FMUL.RZ R36, R34, 0.15915493667125701904 ;  /* 0x3e22f98322247820 */ /* 0x000fe4000040c000 */
[----:B------:R-:W-:Y:S02]  /*31e0*/  FMUL.FTZ R34, R98, UR42 ;  /* 0x0000002a62227c20 */ /* 0x000fe40008410000 */
[----:B------:R-:W-:Y:S02]  /*31f0*/  FMUL.FTZ R3, R97, UR42 ;  /* 0x0000002a61037c20 */ /* 0x000fe40008410000 */
[----:B------:R-:W-:Y:S02]  /*3200*/  FMUL.RZ R34, R34, 0.15915493667125701904 ;  /* 0x3e22f98322227820 */ /* 0x000fe4000040c000 */
[----:B0-----:R-:W-:Y:S02]  /*3210*/  FMUL.RZ R4, R3, 0.15915493667125701904 ;  /* 0x3e22f98303047820 */ /* 0x001fe4000040c000 */
[----:B------:R-:W-:Y:S01]  /*3220*/  FMUL.FTZ R3, R96, UR42 ;  /* 0x0000002a60037c20 */ /* 0x000fe20008410000 */
[----:B------:R-:W-:Y:S08]  /*3230*/  MUFU.SIN R60, R34 ;  /* 0x00000022003c7308 */ /* 0x000ff00000000400 */
[----:B------:R0:W-:Y:S08]  /*3240*/  MUFU.COS R80, R34 ;  /* 0x0000002200507308 */ /* 0x0001f00000000000 */
[----:B------:R-:W-:Y:S01]  /*3250*/  MUFU.SIN R77, R35 ;  /* 0x00000023004d7308 */ /* 0x000fe20000000400 */
[----:B0-----:R-:W-:-:S04]  /*3260*/  MOV R34, UR29 ;  /* 0x0000001d00227c02 */ /* 0x001fc80008000f00 */
[----:B------:R-:W-:-:S03]  /*3270*/  ISETP.LT.OR P0, PT, R34, 0x2, P0 ;  /* 0x000000022200780c */ /* 0x000fc60000701670 */
[----:B------:R0:W-:Y:S02]  /*3280*/  MUFU.COS R76, R35 ;  /* 0x00000023004c7308 */ /* 0x0001e40000000000 */
[----:B0-----:R-:W-:Y:S02]  /*3290*/  FMUL.RZ R35, R3, 0.15915493667125701904 ;  /* 0x3e22f98303237820 */ /* 0x001fe4000040c000 */
[----:B------:R-:W-:-:S04]  /*32a0*/  FMUL.FTZ R3, R93, UR42 ;  /* 0x0000002a5d037c20 */ /* 0x000fc80008410000 */
[----:B------:R-:W-:Y:S08]  /*32b0*/  MUFU.SIN R81, R36 ;  /* 0x0000002400517308 */ /* 0x000ff00000000400 */
[----:B------:R0:W-:Y:S02]  /*32c0*/  MUFU.COS R82, R36 ;  /* 0x0000002400527308 */ /* 0x0001e40000000000 */
[----:B0-----:R-:W-:-:S02]  /*32d0*/  FMUL.RZ R36, R3, 0.15915493667125701904 ;  /* 0x3e22f98303247820 */ /* 0x001fc4000040c000 */
[----:B------:R-:W-:-:S04]  /*32e0*/  FMUL.FTZ R3, R92, UR42 ;  /* 0x0000002a5c037c20 */ /* 0x000fc80008410000 */
[----:B------:R-:W-:Y:S01]  /*32f0*/  MUFU.SIN R5, R4 ;  /* 0x0000000400057308 */ /* 0x000fe20000000400 */
[----:B------:R-:W-:Y:S01]  /*3300*/  FMUL.RZ R38, R3, 0.15915493667125701904 ;  /* 0x3e22f98303267820 */ /* 0x000fe2000040c000 */
[----:B------:R-:W-:-:S06]  /*3310*/  MOV R3, UR29 ;  /* 0x0000001d00037c02 */ /* 0x000fcc0008000f00 */
[----:B------:R0:W-:Y:S01]  /*3320*/  MUFU.COS R61, R4 ;  /* 0x00000004003d7308 */ /* 0x0001e20000000000 */
[----:B------:R-:W-:Y:S02]  /*3330*/  @!P0 IADD3 R3, R3, -0x2, RZ ;  /* 0xfffffffe03038810 */ /* 0x000fe40007ffe0ff */
[----:B0-----:R-:W-:-:S05]  /*3340*/  SHF.L.U32 R4, R122, 0x5, RZ ;  /* 0x000000057a047819 */ /* 0x001fca00000006ff */
[----:B------:R-:W-:Y:S01]  /*3350*/  MUFU.SIN R53, R36 ;  /* 0x0000002400357308 */ /* 0x000fe20000000400 */
[----:B------:R-:W-:-:S07]  /*3360*/  LOP3.LUT R4, R4, 0xfffffc00, RZ, 0xc0, !PT ;  /* 0xfffffc0004047812 */ /* 0x000fce00078ec0ff */
[----:B------:R0:W-:Y:S01]  /*3370*/  MUFU.COS R54, R36 ;  /* 0x0000002400367308 */ /* 0x0001e20000000000 */
[----:B------:R-:W-:Y:S01]  /*3380*/  IADD3 R34, R4, R121, RZ ;  /* 0x0000007904227210 */ /* 0x000fe20007ffe0ff */
[----:B------:R-:W-:-:S06]  /*3390*/  @!P0 IMAD R3, R3, R40, UR7 ;  /* 0x0000000703038e24 */ /* 0x000fcc000f8e0228 */
[----:B------:R-:W-:Y:S01]  /*33a0*/  MUFU.SIN R55, R35 ;  /* 0x0000002300377308 */ /* 0x000fe20000000400 */
[----:B0-----:R-:W-:Y:S01]  /*33b0*/  FMUL.FTZ R36, R90, UR42 ;  /* 0x0000002a5a247c20 */ /* 0x001fe20008410000 */
[----:B------:R0:W1:Y:S06]  /*33c0*/  R2UR UR41, R2 ;  /* 0x00000000022973c2 */ /* 0x00006c00000e0000 */
[----:B------:R2:W-:Y:S01]  /*33d0*/  MUFU.COS R56, R35 ;  /* 0x0000002300387308 */ /* 0x0005e20000000000 */
[----:B------:R-:W-:Y:S01]  /*33e0*/  IADD3 R39, R34, 0x40, RZ ;  /* 0x0000004022277810 */ /* 0x000fe20007ffe0ff */
[----:B--2---:R-:W-:-:S06]  /*33f0*/  FMUL.FTZ R35, R91, UR42 ;  /* 0x0000002a5b237c20 */ /* 0x004fcc0008410000 */
[----:B------:R-:W-:Y:S01]  /*3400*/  MUFU.SIN R51, R38 ;  /* 0x0000002600337308 */ /* 0x000fe20000000400 */
[----:B------:R-:W-:Y:S01]  /*3410*/  FMUL.RZ R40, R35, 0.15915493667125701904 ;  /* 0x3e22f98323287820 */ /* 0x000fe2000040c000 */
[----:B------:R-:W-:-:S06]  /*3420*/  LEA.HI.SX32 R35, R34, R34, 0x1b ;  /* 0x0000002222237211 */ /* 0x000fcc00078fdaff */
[----:B------:R2:W-:Y:S01]  /*3430*/  MUFU.COS R52, R38 ;  /* 0x0000002600347308 */ /* 0x0005e20000000000 */
[----:B------:R-:W-:Y:S01]  /*3440*/  IADD3 R37, R34, 0x20, RZ ;  /* 0x0000002022257810 */ /* 0x000fe20007ffe0ff */
[----:B--2---:R-:W-:Y:S02]  /*3450*/  FMUL.RZ R38, R36, 0.15915493667125701904 ;  /* 0x3e22f98324267820 */ /* 0x004fe4000040c000 */
[----:B------:R-:W-:-:S04]  /*3460*/  FMUL.FTZ R36, R89, UR42 ;  /* 0x0000002a59247c20 */ /* 0x000fc80008410000 */
[----:B------:R-:W-:Y:S01]  /*3470*/  MUFU.SIN R49, R40 ;  /* 0x0000002800317308 */ /* 0x000fe20000000400 */
[----:B------:R-:W-:Y:S01]  /*3480*/  FMUL.RZ R42, R36, 0.15915493667125701904 ;  /* 0x3e22f983242a7820 */ /* 0x000fe2000040c000 */
[----:B------:R-:W-:Y:S02]  /*3490*/  SHF.L.U32 R36, R35, 0x1, RZ ;  /* 0x0000000123247819 */ /* 0x000fe400000006ff */
[----:B------:R-:W-:-:S04]  /*34a0*/  LEA.HI.SX32 R35, R39, R34, 0x1b ;  /* 0x0000002227237211 */ /* 0x000fc800078fdaff */
[----:B------:R2:W-:Y:S01]  /*34b0*/  MUFU.COS R50, R40 ;  /* 0x0000002800327308 */ /* 0x0005e20000000000 */
[C---:B------:R-:W-:Y:S01]  /*34c0*/  IADD3 R41, R34.reuse, 0x60, RZ ;  /* 0x0000006022297810 */ /* 0x040fe20007ffe0ff */
[----:B------:R-:W-:Y:S01]  /*34d0*/  FMUL.FTZ R39, R87, UR42 ;  /* 0x0000002a57277c20 */ /* 0x000fe20008410000 */
[C---:B------:R-:W-:Y:S02]  /*34e0*/  IADD3 R43, R34.reuse, 0x80, RZ ;  /* 0x00000080222b7810 */ /* 0x040fe40007ffe0ff */
[C---:B------:R-:W-:Y:S02]  /*34f0*/  IADD3 R63, R34.reuse, 0xa0, RZ ;  /* 0x000000a0223f7810 */ /* 0x040fe40007ffe0ff */
[----:B------:R-:W-:Y:S01]  /*3500*/  IADD3 R65, R34, 0xc0, RZ ;  /* 0x000000c022417810 */ /* 0x000fe20007ffe0ff */
[----:B--2---:R-:W-:Y:S01]  /*3510*/  FMUL.FTZ R40, R88, UR42 ;  /* 0x0000002a58287c20 */ /* 0x004fe20008410000 */
        /* <DEDUP_REMOVED lines=24> */
[----:B------:R-:W-:Y:S01]  /*36a0*/  IADD3 R169, R34, 0x3e0, RZ ;  /* 0x000003e022a97810 */ /* 0x000fe20007ffe0ff */
[----:B------:R-:W-:Y:S01]  /*36b0*/  FMUL.RZ R62, R40, 0.15915493667125701904 ;  /* 0x3e22f983283e7820 */ /* 0x000fe2000040c000 */
[-C--:B------:R-:W-:Y:S01]  /*36c0*/  LEA.HI.SX32 R37, R37, R34.reuse, 0x1b ;  /* 0x0000002225257211 */ /* 0x080fe200078fdaff */
[----:B------:R-:W-:Y:S01]  /*36d0*/  MUFU.SIN R47, R38 ;  /* 0x00000026002f7308 */ /* 0x000fe20000000400 */
[-C--:B------:R-:W-:Y:S01]  /*36e0*/  LEA.HI.SX32 R40, R43, R34.reuse, 0x1b ;  /* 0x000000222b287211 */ /* 0x080fe200078fdaff */
[----:B------:R-:W-:Y:S01]  /*36f0*/  FMUL.RZ R64, R39, 0.15915493667125701904 ;  /* 0x3e22f98327407820 */ /* 0x000fe2000040c000 */
[----:B------:R-:W-:-:S02]  /*3700*/  LEA.HI.SX32 R63, R63, R34, 0x1b ;  /* 0x000000223f3f7211 */ /* 0x000fc400078fdaff */
[-C--:B------:R-:W-:Y:S02]  /*3710*/  LEA.HI.SX32 R65, R65, R34.reuse, 0x1b ;  /* 0x0000002241417211 */ /* 0x080fe400078fdaff */
[-C--:B------:R-:W-:Y:S01]  /*3720*/  LEA.HI.SX32 R67, R67, R34.reuse, 0x1b ;  /* 0x0000002243437211 */ /* 0x080fe200078fdaff */
[----:B------:R2:W-:Y:S01]  /*3730*/  MUFU.COS R48, R38 ;  /* 0x0000002600307308 */ /* 0x0005e20000000000 */
[-C--:B------:R-:W-:Y:S02]  /*3740*/  LEA.HI.SX32 R69, R69, R34.reuse, 0x1b ;  /* 0x0000002245457211 */ /* 0x080fe400078fdaff */
[-C--:B------:R-:W-:Y:S02]  /*3750*/  LEA.HI.SX32 R71, R71, R34.reuse, 0x1b ;  /* 0x0000002247477211 */ /* 0x080fe400078fdaff */
[-C--:B------:R-:W-:Y:S02]  /*3760*/  LEA.HI.SX32 R73, R73, R34.reuse, 0x1b ;  /* 0x0000002249497211 */ /* 0x080fe400078fdaff */
[----:B------:R-:W-:-:S02]  /*3770*/  LEA.HI.SX32 R75, R75, R34, 0x1b ;  /* 0x000000224b4b7211 */ /* 0x000fc400078fdaff */
[-C--:B--2---:R-:W-:Y:S02]  /*3780*/  LEA.HI.SX32 R38, R41, R34.reuse, 0x1b ;  /* 0x0000002229267211 */ /* 0x084fe400078fdaff */
        /* <DEDUP_REMOVED lines=19> */
[----:B------:R-:W-:Y:S01]  /*38c0*/  LEA.HI.SX32 R169, R169, R34, 0x1b ;  /* 0x00000022a9a97211 */ /* 0x000fe200078fdaff */
[----:B------:R-:W-:Y:S01]  /*38d0*/  FMUL.FTZ R34, R85, UR42 ;  /* 0x0000002a55227c20 */ /* 0x000fe20008410000 */
[----:B------:R-:W-:Y:S01]  /*38e0*/  MUFU.SIN R43, R62 ;  /* 0x0000003e002b7308 */ /* 0x000fe20000000400 */
[----:B------:R-:W-:Y:S01]  /*38f0*/  SHF.L.U32 R171, R37, 0x1, RZ ;  /* 0x0000000125ab7819 */ /* 0x000fe200000006ff */
[----:B---3--:R-:W-:Y:S01]  /*3900*/  STS.U16 [R36], R11 ;  /* 0x0000000b24007388 */ /* 0x008fe20000000400 */
[----:B------:R-:W-:-:S05]  /*3910*/  SHF.L.U32 R173, R40, 0x1, RZ ;  /* 0x0000000128ad7819 */ /* 0x000fca00000006ff */
[----:B------:R2:W-:Y:S01]  /*3920*/  MUFU.COS R44, R62 ;  /* 0x0000003e002c7308 */ /* 0x0005e20000000000 */
[----:B----4-:R3:W-:Y:S01]  /*3930*/  STS.U16 [R171+0x40], R8 ;  /* 0x00004008ab007388 */ /* 0x0107e20000000400 */
[----:B------:R-:W-:-:S06]  /*3940*/  SHF.L.U32 R65, R65, 0x1, RZ ;  /* 0x0000000141417819 */ /* 0x000fcc00000006ff */
[----:B------:R-:W-:Y:S01]  /*3950*/  MUFU.SIN R45, R42 ;  /* 0x0000002a002d7308 */ /* 0x000fe20000000400 */
[----:B--2---:R-:W-:Y:S02]  /*3960*/  SHF.L.U32 R62, R35, 0x1, RZ ;  /* 0x00000001233e7819 */ /* 0x004fe400000006ff */
[----:B------:R-:W-:-:S05]  /*3970*/  SHF.L.U32 R35, R38, 0x1, RZ ;  /* 0x0000000126237819 */ /* 0x000fca00000006ff */
[----:B------:R-:W-:Y:S01]  /*3980*/  MUFU.COS R46, R42 ;  /* 0x0000002a002e7308 */ /* 0x000fe20000000000 */
[----:B------:R-:W-:Y:S01]  /*3990*/  STS.U16 [R62+0x80], R7 ;  /* 0x000080073e007388 */ /* 0x000fe20000000400 */
[----:B------:R-:W-:-:S06]  /*39a0*/  SHF.L.U32 R67, R67, 0x1, RZ ;  /* 0x0000000143437819 */ /* 0x000fcc00000006ff */
[----:B------:R-:W-:Y:S01]  /*39b0*/  MUFU.SIN R41, R64 ;  /* 0x0000004000297308 */ /* 0x000fe20000000400 */
[----:B------:R-:W-:Y:S07]  /*39c0*/  STS.U16 [R35+0xc0], R0 ;  /* 0x0000c00023007388 */ /* 0x000fee0000000400 */
[----:B------:R2:W-:Y:S01]  /*39d0*/  MUFU.COS R42, R64 ;  /* 0x00000040002a7308 */ /* 0x0005e20000000000 */
[----:B------:R4:W-:Y:S01]  /*39e0*/  STS.U16 [R173+0x100], R10 ;  /* 0x0001000aad007388 */ /* 0x0009e20000000400 */
[----:B---3--:R-:W-:Y:S01]  /*39f0*/  SHF.L.U32 R8, R69, 0x1, RZ ;  /* 0x0000000145087819 */ /* 0x008fe200000006ff */
[----:B--2---:R-:W-:Y:S01]  /*3a00*/  FMUL.RZ R64, R34, 0.15915493667125701904 ;  /* 0x3e22f98322407820 */ /* 0x004fe2000040c000 */
[----:B------:R-:W-:-:S02]  /*3a10*/  SHF.L.U32 R34, R63, 0x1, RZ ;  /* 0x000000013f227819 */ /* 0x000fc400000006ff */
[----:B------:R-:W-:-:S03]  /*3a20*/  SHF.L.U32 R71, R71, 0x1, RZ ;  /* 0x0000000147477819 */ /* 0x000fc600000006ff */
[----:B------:R-:W-:Y:S01]  /*3a30*/  STS.U16 [R34+0x140], R9 ;  /* 0x0001400922007388 */ /* 0x000fe20000000400 */
[----:B----4-:R-:W-:-:S03]  /*3a40*/  SHF.L.U32 R10, R73, 0x1, RZ ;  /* 0x00000001490a7819 */ /* 0x010fc600000006ff */
[----:B------:R-:W-:Y:S01]  /*3a50*/  STS.U16 [R65+0x180], R12 ;  /* 0x0001800c41007388 */ /* 0x000fe20000000400 */
[----:B0-----:R-:W-:-:S03]  /*3a60*/  SHF.L.U32 R2, R75, 0x1, RZ ;  /* 0x000000014b027819 */ /* 0x001fc600000006ff */
[----:B------:R1:W-:Y:S01]  /*3a70*/  STS.U16 [R67+0x1c0], R14 ;  /* 0x0001c00e43007388 */ /* 0x0003e20000000400 */
[----:B------:R-:W-:-:S03]  /*3a80*/  SHF.L.U32 R79, R79, 0x1, RZ ;  /* 0x000000014f4f7819 */ /* 0x000fc600000006ff */
[----:B------:R0:W-:Y:S01]  /*3a90*/  STS.U16 [R8+0x200], R13 ;  /* 0x0002000d08007388 */ /* 0x0001e20000000400 */
[----:B-1----:R-:W-:-:S03]  /*3aa0*/  MOV R67, UR41 ;  /* 0x0000002900437c02 */ /* 0x002fc60008000f00 */
[----:B------:R-:W-:Y:S01]  /*3ab0*/  STS.U16 [R71+0x240], R16 ;  /* 0x0002401047007388 */ /* 0x000fe20000000400 */
[----:B------:R-:W-:Y:S02]  /*3ac0*/  SHF.L.U32 R12, R123, 0x1, RZ ;  /* 0x000000017b0c7819 */ /* 0x000fe400000006ff */
[----:B0-----:R-:W-:Y:S01]  /*3ad0*/  SHF.L.U32 R8, R95, 0x1, RZ ;  /* 0x000000015f087819 */ /* 0x001fe200000006ff */
[----:B------:R-:W-:Y:S01]  /*3ae0*/  FMUL.FTZ R67, R67, 1.4426950216293334961 ;  /* 0x3fb8aa3b43437820 */ /* 0x000fe20000410000 */
[----:B------:R0:W-:Y:S01]  /*3af0*/  STS.U16 [R10+0x280], R15 ;  /* 0x0002800f0a007388 */ /* 0x0001e20000000400 */
[----:B------:R-:W-:Y:S01]  /*3b00*/  SHF.L.U32 R125, R125, 0x1, RZ ;  /* 0x000000017d7d7819 */ /* 0x000fe200000006ff */
[----:B------:R-:W-:Y:S01]  /*3b10*/  FMUL.FTZ R0, R84, UR42 ;  /* 0x0000002a54007c20 */ /* 0x000fe20008410000 */
[----:B------:R-:W-:Y:S01]  /*3b20*/  SHF.L.U32 R129, R129, 0x1, RZ ;  /* 0x0000000181817819 */ /* 0x000fe200000006ff */
[----:B------:R1:W-:Y:S01]  /*3b30*/  STS.U16 [R2+0x2c0], R17 ;  /* 0x0002c01102007388 */ /* 0x0003e20000000400 */
[----:B------:R-:W-:-:S03]  /*3b40*/  SHF.L.U32 R14, R131, 0x1, RZ ;  /* 0x00000001830e7819 */ /* 0x000fc600000006ff */
[----:B------:R-:W-:Y:S01]  /*3b50*/  STS.U16 [R79+0x300], R18 ;  /* 0x000300124f007388 */ /* 0x000fe20000000400 */
[----:B0-----:R-:W-:-:S03]  /*3b60*/  SHF.L.U32 R10, R127, 0x1, RZ ;  /* 0x000000017f0a7819 */ /* 0x001fc600000006ff */
[----:B------:R0:W-:Y:S01]  /*3b70*/  STS.U16 [R8+0x340], R21 ;  /* 0x0003401508007388 */ /* 0x0001e20000000400 */
[----:B------:R-:W-:Y:S01]  /*3b80*/  SHF.L.U32 R133, R133, 0x1, RZ ;  /* 0x0000000185857819 */ /* 0x000fe200000006ff */
[----:B-1----:R-:W-:Y:S01]  /*3b90*/  FMUL.FTZ R2, R99, R67 ;  /* 0x0000004363027220 */ /* 0x002fe20000410000 */
[----:B------:R-:W-:Y:S01]  /*3ba0*/  SHF.L.U32 R135, R135, 0x1, RZ ;  /* 0x0000000187877819 */ /* 0x000fe200000006ff */
[----:B------:R-:W-:Y:S01]  /*3bb0*/  STS.U16 [R12+0x380], R25 ;  /* 0x000380190c007388 */ /* 0x000fe20000000400 */
[----:B------:R-:W-:Y:S01]  /*3bc0*/  FMUL.RZ R7, R0, 0.15915493667125701904 ;  /* 0x3e22f98300077820 */ /* 0x000fe2000040c000 */
[----:B------:R-:W-:Y:S02]  /*3bd0*/  UIMAD.WIDE.U32 UR20, UR16, UR34, URZ ;  /* 0x00000022101472a5 */ /* 0x000fe4000f8e003f */
[----:B------:R-:W-:Y:S01]  /*3be0*/  STS.U16 [R125+0x3c0], R22 ;  /* 0x0003c0167d007388 */ /* 0x000fe20000000400 */
[----:B------:R-:W-:Y:S01]  /*3bf0*/  FMUL.FTZ R0, R83, UR42 ;  /* 0x0000002a53007c20 */ /* 0x000fe20008410000 */
[----:B0-----:R-:W-:-:S02]  /*3c00*/  SHF.L.U32 R8, R137, 0x1, RZ ;  /* 0x0000000189087819 */ /* 0x001fc400000006ff */
[----:B------:R-:W-:Y:S01]  /*3c10*/  STS.U16 [R10+0x400], R19 ;  /* 0x000400130a007388 */ /* 0x000fe20000000400 */
[----:B------:R-:W-:Y:S01]  /*3c20*/  UIMAD UR34, UR17, UR34, URZ ;  /* 0x00000022112272a4 */ /* 0x000fe2000f8e023f */
[----:B------:R-:W0:Y:S02]  /*3c30*/  MUFU.EX2 R2, R2 ;  /* 0x0000000200027308 */ /* 0x000e240000000800 */
[----:B------:R-:W-:Y:S01]  /*3c40*/  STS.U16 [R129+0x440], R20 ;  /* 0x0004401481007388 */ /* 0x000fe20000000400 */
[----:B------:R-:W-:-:S03]  /*3c50*/  FMUL.RZ R15, R0, 0.15915493667125701904 ;  /* 0x3e22f983000f7820 */ /* 0x000fc6000040c000 */
[----:B------:R-:W-:Y:S01]  /*3c60*/  STS.U16 [R14+0x480], R23 ;  /* 0x000480170e007388 */ /* 0x000fe20000000400 */
[----:B------:R-:W-:Y:S01]  /*3c70*/  FMUL.FTZ R0, R100, R67 ;  /* 0x0000004364007220 */ /* 0x000fe20000410000 */
[----:B------:R-:W-:Y:S02]  /*3c80*/  MUFU.SIN R35, R7 ;  /* 0x0000000700237308 */ /* 0x000fe40000000400 */
[----:B------:R-:W-:Y:S01]  /*3c90*/  STS.U16 [R133+0x4c0], R26 ;  /* 0x0004c01a85007388 */ /* 0x000fe20000000400 */
[----:B------:R-:W-:-:S03]  /*3ca0*/  UIMAD UR40, UR16, UR35, UR34 ;  /* 0x00000023102872a4 */ /* 0x000fc6000f8e0222 */
[----:B------:R-:W-:Y:S01]  /*3cb0*/  STS.U16 [R135+0x500], R24 ;  /* 0x0005001887007388 */ /* 0x000fe20000000400 */
[----:B------:R-:W-:Y:S01]  /*3cc0*/  ULDC.64 UR34, c[0x0][0x1c0] ;  /* 0x0000700000227ab9 */ /* 0x000fe20000000a00 */
[----:B------:R1:W-:Y:S02]  /*3cd0*/  MUFU.COS R36, R7 ;  /* 0x0000000700247308 */ /* 0x0003e40000000000 */
[----:B------:R2:W-:Y:S01]  /*3ce0*/  STS.U16 [R8+0x540], R27 ;  /* 0x0005401b08007388 */ /* 0x0005e20000000400 */
[----:B------:R-:W-:Y:S01]  /*3cf0*/  UIMAD UR39, UR39, UR34, URZ ;  /* 0x00000022272772a4 */ /* 0x000fe2000f8e023f */
[-C--:B-1----:R-:W-:Y:S02]  /*3d00*/  FMUL.FTZ R7, R98, R67.reuse ;  /* 0x0000004362077220 */ /* 0x082fe40000410000 */
[----:B--2---:R-:W-:Y:S01]  /*3d10*/  FMUL.FTZ R8, R97, R67 ;  /* 0x0000004361087220 */ /* 0x004fe20000410000 */
[----:B------:R-:W-:Y:S01]  /*3d20*/  UIADD3 UR21, UR21, UR40, URZ ;  /* 0x0000002815157290 */ /* 0x000fe2000fffe03f */
[----:B------:R-:W-:Y:S01]  /*3d30*/  MUFU.EX2 R0, R0 ;  /* 0x0000000000007308 */ /* 0x000fe20000000800 */
[----:B------:R-:W-:Y:S01]  /*3d40*/  ISETP.NE.AND P1, PT, R122, RZ, PT ;  /* 0x000000ff7a00720c */ /* 0x000fe20003f25270 */
[----:B------:R-:W-:Y:S01]  /*3d50*/  UIMAD UR39, UR7, UR35, UR39 ;  /* 0x00000023072772a4 */ /* 0x000fe2000f8e0227 */
[----:B------:R-:W-:Y:S01]  /*3d60*/  SHF.L.U32 R12, R139, 0x1, RZ ;  /* 0x000000018b0c7819 */ /* 0x000fe200000006ff */
[----:B------:R-:W-:Y:S01]  /*3d70*/  UIMAD.WIDE.U32 UR34, UR7, UR34, UR20 ;  /* 0x00000022072272a5 */ /* 0x000fe2000f8e0014 */
[----:B------:R-:W-:-:S02]  /*3d80*/  SHF.L.U32 R141, R141, 0x1, RZ ;  /* 0x000000018d8d7819 */ /* 0x000fc400000006ff */
[----:B------:R-:W-:Y:S01]  /*3d90*/  SHF.L.U32 R143, R143, 0x1, RZ ;  /* 0x000000018f8f7819 */ /* 0x000fe200000006ff */
[----:B------:R-:W1:Y:S01]  /*3da0*/  MUFU.EX2 R7, R7 ;  /* 0x0000000700077308 */ /* 0x000e620000000800 */
[----:B------:R-:W-:Y:S01]  /*3db0*/  SHF.L.U32 R145, R145, 0x1, RZ ;  /* 0x0000000191917819 */ /* 0x000fe200000006ff */
[----:B------:R-:W-:-:S06]  /*3dc0*/  ULDC.64 UR20, c[0x0][0x230] ;  /* 0x00008c0000147ab9 */ /* 0x000fcc0000000a00 */
[----:B------:R-:W2:Y:S01]  /*3dd0*/  MUFU.EX2 R8, R8 ;  /* 0x0000000800087308 */ /* 0x000ea20000000800 */
[----:B------:R-:W-:Y:S01]  /*3de0*/  SHF.L.U32 R10, R147, 0x1, RZ ;  /* 0x00000001930a7819 */ /* 0x000fe200000006ff */
[----:B------:R3:W-:Y:S01]  /*3df0*/  STS.U16 [R12+0x580], R29 ;  /* 0x0005801d0c007388 */ /* 0x0007e20000000400 */
[----:B------:R-:W-:Y:S01]  /*3e00*/  SHF.L.U32 R14, R149, 0x1, RZ ;  /* 0x00000001950e7819 */ /* 0x000fe200000006ff */
[C---:B0-----:R-:W-:Y:S01]  /*3e10*/  FMUL.FTZ R82, R2.reuse, R82 ;  /* 0x0000005202527220 */ /* 0x041fe20000410000 */
[----:B------:R-:W-:Y:S01]  /*3e20*/  SHF.L.U32 R151, R151, 0x1, RZ ;  /* 0x0000000197977819 */ /* 0x000fe200000006ff */
[----:B------:R-:W-:Y:S01]  /*3e30*/  FMUL.FTZ R81, R2, R81 ;  /* 0x0000005102517220 */ /* 0x000fe20000410000 */
[----:B------:R-:W-:Y:S01]  /*3e40*/  STS.U16 [R141+0x5c0], R28 ;  /* 0x0005c01c8d007388 */ /* 0x000fe20000000400 */
[----:B------:R-:W-:Y:S01]  /*3e50*/  MOV R2, UR32 ;  /* 0x0000002000027c02 */ /* 0x000fe20008000f00 */
[----:B------:R-:W-:Y:S02]  /*3e60*/  UIADD3 UR35, UR35, UR39, URZ ;  /* 0x0000002723237290 */ /* 0x000fe4000fffe03f */
[----:B------:R-:W-:Y:S01]  /*3e70*/  ULEA UR20, UP0, UR34, UR20, 0x3 ;  /* 0x0000001422147291 */ /* 0x000fe2000f80183f */
[----:B------:R-:W-:Y:S01]  /*3e80*/  STS.U16 [R143+0x600], R30 ;  /* 0x0006001e8f007388 */ /* 0x000fe20000000400 */
[----:B---3--:R-:W-:-:S02]  /*3e90*/  SHF.L.U32 R12, R153, 0x1, RZ ;  /* 0x00000001990c7819 */ /* 0x008fc400000006ff */
[----:B------:R-:W-:Y:S01]  /*3ea0*/  SHF.L.U32 R16, R167, 0x1, RZ ;  /* 0x00000001a7107819 */ /* 0x000fe200000006ff */
[----:B------:R-:W-:Y:S01]  /*3eb0*/  STS.U16 [R145+0x640], R32 ;  /* 0x0006402091007388 */ /* 0x000fe20000000400 */
[----:B------:R-:W-:Y:S01]  /*3ec0*/  LEA R4, R121, R4, 0x5 ;  /* 0x0000000479047211 */ /* 0x000fe200078e28ff */
[----:B------:R-:W-:Y:S01]  /*3ed0*/  ULEA.HI.X UR21, UR34, UR21, UR35, 0x3, UP0 ;  /* 0x0000001522157291 */ /* 0x000fe200080f1c23 */
[----:B------:R-:W-:Y:S01]  /*3ee0*/  SHF.L.U32 R169, R169, 0x1, RZ ;  /* 0x00000001a9a97819 */ /* 0x000fe200000006ff */
[----:B------:R-:W-:Y:S01]  /*3ef0*/  STS.U16 [R10+0x680], R31 ;  /* 0x0006801f0a007388 */ /* 0x000fe20000000400 */
[----:B------:R-:W-:Y:S01]  /*3f00*/  LEA R2, R2, UR7, 0x8 ;  /* 0x0000000702027c11 */ /* 0x000fe2000f8e40ff */
[----:B------:R-:W-:Y:S01]  /*3f10*/  FMUL.FTZ R39, R86, UR42 ;  /* 0x0000002a56277c20 */ /* 0x000fe20008410000 */
[----:B------:R-:W-:Y:S01]  /*3f20*/  @P1 IADD3 R2, R122, 0x200, RZ ;  /* 0x000002007a021810 */ /* 0x000fe20007ffe0ff */
[----:B------:R0:W-:Y:S01]  /*3f30*/  STS.U16 [R14+0x6c0], R59 ;  /* 0x0006c03b0e007388 */ /* 0x0001e20000000400 */
[----:B------:R-:W-:-:S03]  /*3f40*/  LEA.HI.SX32 R4, R4, R4, 0x1b ;  /* 0x0000000404047211 */ /* 0x000fc600078fdaff */
[----:B------:R-:W-:Y:S01]  /*3f50*/  STS.U16 [R151+0x700], R58 ;  /* 0x0007003a97007388 */ /* 0x000fe20000000400 */
[----:B-1----:R-:W-:-:S03]  /*3f60*/  FMUL.FTZ R80, R7, R80 ;  /* 0x0000005007507220 */ /* 0x002fc60000410000 */
[----:B------:R2:W-:Y:S01]  /*3f70*/  STS.U16 [R12+0x740], R57 ;  /* 0x000740390c007388 */ /* 0x0005e20000000400 */
[----:B------:R-:W-:Y:S01]  /*3f80*/  FMUL.FTZ R76, R0, R76 ;  /* 0x0000004c004c7220 */ /* 0x000fe20000410000 */
[----:B------:R-:W-:Y:S01]  /*3f90*/  SHF.L.U32 R78, R2, 0x3, RZ ;  /* 0x00000003024e7819 */ /* 0x000fe200000006ff */
[----:B0-----:R-:W-:Y:S01]  /*3fa0*/  FMUL.FTZ R59, R7, R60 ;  /* 0x0000003c073b7220 */ /* 0x001fe20000410000 */
[----:B------:R-:W-:Y:S01]  /*3fb0*/  STS.U16 [R16+0x780], R33 ;  /* 0x0007802110007388 */ /* 0x000fe20000000400 */
[----:B------:R-:W-:Y:S01]  /*3fc0*/  FMUL.FTZ R77, R0, R77 ;  /* 0x0000004d004d7220 */ /* 0x000fe20000410000 */
[----:B------:R-:W-:Y:S01]  /*3fd0*/  SHF.L.U32 R2, R4, 0x1, RZ ;  /* 0x0000000104027819 */ /* 0x000fe200000006ff */
[----:B------:R-:W-:Y:S01]  /*3fe0*/  FMUL.RZ R66, R39, 0.15915493667125701904 ;  /* 0x3e22f98327427820 */ /* 0x000fe2000040c000 */
[----:B------:R0:W-:Y:S01]  /*3ff0*/  STS.U16 [R169+0x7c0], R6 ;  /* 0x0007c006a9007388 */ /* 0x0001e20000000400 */
[----:B------:R-:W-:Y:S01]  /*4000*/  FMUL.FTZ R9, R96, R67 ;  /* 0x0000004360097220 */ /* 0x000fe20000410000 */
[----:B------:R-:W-:Y:S01]  /*4010*/  MOV R68, UR20 ;  /* 0x0000001400447c02 */ /* 0x000fe20008000f00 */
[----:B--2---:R-:W-:Y:S01]  /*4020*/  FMUL.FTZ R57, R8, R5 ;  /* 0x0000000508397220 */ /* 0x004fe20000410000 */
[----:B------:R-:W-:Y:S01]  /*4030*/  MOV R69, UR21 ;  /* 0x0000001500457c02 */ /* 0x000fe20008000f00 */
[----:B------:R-:W-:-:S02]  /*4040*/  FMUL.FTZ R10, R93, R67 ;  /* 0x000000435d0a7220 */ /* 0x000fc40000410000 */
[-C--:B------:R-:W-:Y:S02]  /*4050*/  FMUL.FTZ R7, R92, R67.reuse ;  /* 0x000000435c077220 */ /* 0x080fe40000410000 */
[-C--:B------:R-:W-:Y:S01]  /*4060*/  FMUL.FTZ R0, R89, R67.reuse ;  /* 0x0000004359007220 */ /* 0x080fe20000410000 */
[----:B------:R-:W-:Y:S01]  /*4070*/  MUFU.SIN R39, R66 ;  /* 0x0000004200277308 */ /* 0x000fe20000000400 */
[----:B------:R-:W-:Y:S01]  /*4080*/  FMUL.FTZ R5, R91, R67 ;  /* 0x000000435b057220 */ /* 0x000fe20000410000 */
[----:B------:R-:W-:-:S06]  /*4090*/  NOP ;  /* 0x0000000000007918 */ /* 0x000fcc0000000000 */
[----:B0-----:R-:W-:Y:S01]  /*40a0*/  FMUL.FTZ R6, R90, R67 ;  /* 0x000000435a067220 */ /* 0x001fe20000410000 */
[----:B------:R0:W-:Y:S01]  /*40b0*/  MUFU.COS R40, R66 ;  /* 0x0000004200287308 */ /* 0x0001e20000000000 */
[----:B------:R-:W-:Y:S01]  /*40c0*/  FMUL.FTZ R58, R8, R61 ;  /* 0x0000003d083a7220 */ /* 0x000fe20000410000 */
[----:B------:R-:W1:Y:S01]  /*40d0*/  LDS.U16 R32, [R2] ;  /* 0x0000000002207984 */ /* 0x000e620000000400 */
[----:B------:R-:W-:-:S03]  /*40e0*/  HFMA2.MMA R94, -RZ, RZ, 0, 9.5367431640625e-07 ;  /* 0x00000010ff5e7435 */ /* 0x000fc600000001ff */
[----:B------:R-:W2:Y:S02]  /*40f0*/  LDS.U16 R31, [R2+0x2] ;  /* 0x00000200021f7984 */ /* 0x000ea40000000400 */
[----:B------:R-:W-:Y:S02]  /*4100*/  MUFU.SIN R37, R64 ;  /* 0x0000004000257308 */ /* 0x000fe40000000400 */
[----:B------:R-:W-:Y:S04]  /*4110*/  LDS.U16 R29, [R2+0x4] ;  /* 0x00000400021d7984 */ /* 0x000fe80000000400 */
[----:B------:R-:W3:Y:S02]  /*4120*/  LDS.U16 R30, [R2+0x6] ;  /* 0x00000600021e7984 */ /* 0x000ee40000000400 */
[----:B------:R-:W-:Y:S02]  /*4130*/  MUFU.COS R38, R64 ;  /* 0x0000004000267308 */ /* 0x000fe40000000000 */
[----:B------:R-:W4:Y:S04]  /*4140*/  LDS.U16 R28, [R2+0x8] ;  /* 0x00000800021c7984 */ /* 0x000f280000000400 */
[----:B------:R-:W0:Y:S02]  /*4150*/  LDS.U16 R27, [R2+0xa] ;  /* 0x00000a00021b7984 */ /* 0x000e240000000400 */
[----:B------:R0:W0:Y:S02]  /*4160*/  MUFU.EX2 R70, R9 ;  /* 0x0000000900467308 */ /* 0x0000240000000800 */
[----:B------:R-:W-:Y:S04]  /*4170*/  LDS.U16 R25, [R2+0xc] ;  /* 0x00000c0002197984 */ /* 0x000fe80000000400 */
[----:B------:R-:W0:Y:S02]  /*4180*/  LDS.U16 R26, [R2+0xe] ;  /* 0x00000e00021a7984 */ /* 0x000e240000000400 */
[----:B------:R0:W-:Y:S02]  /*4190*/  MUFU.EX2 R71, R10 ;  /* 0x0000000a00477308 */ /* 0x0001e40000000800 */
[----:B------:R-:W1:Y:S04]  /*41a0*/  LDS.U16 R24, [R2+0x10] ;  /* 0x0000100002187984 */ /* 0x000e680000000400 */
[----:B------:R-:W1:Y:S02]  /*41b0*/  LDS.U16 R23, [R2+0x12] ;  /* 0x0000120002177984 */ /* 0x000e640000000400 */
[----:B------:R0:W0:Y:S02]  /*41c0*/  MUFU.EX2 R33, R7 ;  /* 0x0000000700217308 */ /* 0x0000240000000800 */
[----:B------:R-:W-:Y:S04]  /*41d0*/  LDS.U16 R21, [R2+0x14] ;  /* 0x0000140002157984 */ /* 0x000fe80000000400 */
[----:B------:R-:W1:Y:S02]  /*41e0*/  LDS.U16 R22, [R2+0x16] ;  /* 0x0000160002167984 */ /* 0x000e640000000400 */
[----:B------:R0:W0:Y:S02]  /*41f0*/  MUFU.EX2 R72, R5 ;  /* 0x0000000500487308 */ /* 0x0000240000000800 */
[----:B------:R-:W1:Y:S04]  /*4200*/  LDS.U16 R20, [R2+0x18] ;  /* 0x0000180002147984 */ /* 0x000e680000000400 */
[----:B------:R-:W1:Y:S02]  /*4210*/  LDS.U16 R19, [R2+0x1a] ;  /* 0x00001a0002137984 */ /* 0x000e640000000400 */
[----:B------:R0:W1:Y:S02]  /*4220*/  MUFU.EX2 R73, R6 ;  /* 0x0000000600497308 */ /* 0x0000640000000800 */
[----:B------:R-:W-:Y:S04]  /*4230*/  LDS.U16 R17, [R2+0x1c] ;  /* 0x00001c0002117984 */ /* 0x000fe80000000400 */
[----:B------:R-:W1:Y:S02]  /*4240*/  LDS.U16 R18, [R2+0x1e] ;  /* 0x00001e0002127984 */ /* 0x000e640000000400 */
[----:B------:R1:W-:Y:S02]  /*4250*/  MUFU.EX2 R74, R0 ;  /* 0x00000000004a7308 */ /* 0x0003e40000000800 */
[----:B------:R-:W1:Y:S04]  /*4260*/  LDS.U16 R16, [R2+0x20] ;  /* 0x0000200002107984 */ /* 0x000e680000000400 */
[----:B0-----:R-:W0:Y:S04]  /*4270*/  LDS.U16 R66, [R2+0x22] ;  /* 0x0000220002427984 */ /* 0x001e280000000400 */
[----:B------:R-:W-:Y:S04]  /*4280*/  LDS.U16 R13, [R2+0x24] ;  /* 0x00002400020d7984 */ /* 0x000fe80000000400 */
[----:B------:R-:W0:Y:S04]  /*4290*/  LDS.U16 R14, [R2+0x26] ;  /* 0x00002600020e7984 */ /* 0x000e280000000400 */
[----:B------:R-:W0:Y:S04]  /*42a0*/  LDS.U16 R12, [R2+0x28] ;  /* 0x00002800020c7984 */ /* 0x000e280000000400 */
[----:B------:R-:W0:Y:S04]  /*42b0*/  LDS.U16 R11, [R2+0x2a] ;  /* 0x00002a00020b7984 */ /* 0x000e280000000400 */
[----:B------:R-:W-:Y:S04]  /*42c0*/  LDS.U16 R9, [R2+0x2c] ;  /* 0x00002c0002097984 */ /* 0x000fe80000000400 */
[----:B------:R-:W0:Y:S04]  /*42d0*/  LDS.U16 R10, [R2+0x2e] ;  /* 0x00002e00020a7984 */ /* 0x000e280000000400 */
[----:B------:R-:W0:Y:S04]  /*42e0*/  LDS.U16 R7, [R2+0x30] ;  /* 0x0000300002077984 */ /* 0x000e280000000400 */
[----:B------:R-:W0:Y:S04]  /*42f0*/  LDS.U16 R8, [R2+0x32] ;  /* 0x0000320002087984 */ /* 0x000e280000000400 */
[----:B------:R-:W-:Y:S04]  /*4300*/  LDS.U16 R5, [R2+0x34] ;  /* 0x0000340002057984 */ /* 0x000fe80000000400 */
[----:B------:R-:W0:Y:S04]  /*4310*/  LDS.U16 R6, [R2+0x36] ;  /* 0x0000360002067984 */ /* 0x000e280000000400 */
[----:B------:R-:W-:Y:S04]  /*4320*/  LDS.U16 R65, [R2+0x38] ;  /* 0x0000380002417984 */ /* 0x000fe80000000400 */
[----:B------:R-:W0:Y:S04]  /*4330*/  LDS.U16 R4, [R2+0x3a] ;  /* 0x00003a0002047984 */ /* 0x000e280000000400 */
[----:B------:R-:W-:Y:S04]  /*4340*/  LDS.U16 R64, [R2+0x3c] ;  /* 0x00003c0002407984 */ /* 0x000fe80000000400 */
[----:B-1----:R1:W0:Y:S04]  /*4350*/  LDS.U16 R0, [R2+0x3e] ;  /* 0x00003e0002007984 */ /* 0x0022280000000400 */
[----:B------:R0:W-:Y:S04]  /*4360*/  STS.64 [R78+0x7780], R76 ;  /* 0x0077804c4e007388 */ /* 0x0001e80000000a00 */
[----:B------:R-:W5:Y:S01]  /*4370*/  LDG.E.64 R68, [R68.64] ;  /* 0x0000001e44447981 */ /* 0x000f62000c1e1b00 */
[----:B------:R-:W-:-:S02]  /*4380*/  FMUL.FTZ R79, R76, R81 ;  /* 0x000000514c4f7220 */ /* 0x000fc40000410000 */
[----:B-1----:R-:W-:Y:S01]  /*4390*/  @!P0 IMAD.WIDE R2, R3, R94, UR10 ;  /* 0x0000000a03028e25 */ /* 0x002fe2000f8e025e */
[----:B------:R-:W-:-:S03]  /*43a0*/  HFMA2.MMA R60, -RZ, RZ, 1.875, 0 ;  /* 0x3f800000ff3c7435 */ /* 0x000fc600000001ff */
[C---:B------:R-:W-:Y:S02]  /*43b0*/  FMUL.FTZ R95, R77.reuse, R81 ;  /* 0x000000514d5f7220 */ /* 0x040fe40000410000 */
[-C--:B------:R-:W-:Y:S02]  /*43c0*/  FFMA.FTZ R94, R77, R82.reuse, R79 ;  /* 0x000000524d5e7223 */ /* 0x080fe4000001004f */
[----:B------:R-:W-:Y:S02]  /*43d0*/  FFMA.FTZ R95, R76, R82, -R95 ;  /* 0x000000524c5f7223 */ /* 0x000fe4000001085f */
[----:B------:R-:W-:Y:S01]  /*43e0*/  FMUL.FTZ R123, R59, R94 ;  /* 0x0000005e3b7b7220 */ /* 0x000fe20000410000 */
[----:B------:R-:W-:Y:S01]  /*43f0*/  MOV R61, RZ ;  /* 0x000000ff003d7202 */ /* 0x000fe20000000f00 */
[----:B------:R-:W-:Y:S01]  /*4400*/  CS2R R62, SRZ ;  /* 0x00000000003e7805 */ /* 0x000fe2000001ff00 */
[----:B------:R-:W-:Y:S01]  /*4410*/  BAR.SYNC.DEFER_BLOCKING 0x0 ;  /* 0x0000000000007b1d */ /* 0x000fe20000010000 */
[----:B------:R-:W-:-:S02]  /*4420*/  FFMA.FTZ R123, R80, R95, -R123 ;  /* 0x0000005f507b7223 */ /* 0x000fc4000001087b */
[----:B------:R-:W-:-:S04]  /*4430*/  FMUL.FTZ R95, R59, R95 ;  /* 0x0000005f3b5f7220 */ /* 0x000fc80000410000 */
[----:B------:R-:W-:Y:S02]  /*4440*/  FFMA.FTZ R95, R80, R94, R95 ;  /* 0x0000005e505f7223 */ /* 0x000fe4000001005f */
[----:B------:R-:W-:Y:S02]  /*4450*/  FMUL.FTZ R55, R70, R55 ;  /* 0x0000003746377220 */ /* 0x000fe40000410000 */
[----:B------:R-:W-:Y:S01]  /*4460*/  FMUL.FTZ R52, R33, R52 ;  /* 0x0000003421347220 */ /* 0x000fe20000410000 */
[----:B------:R1:W5:Y:S02]  /*4470*/  @!P0 LDG.E.128 R60, [R2.64] ;  /* 0x0000001e023c8981 */ /* 0x000364000c1e1d00 */
[----:B-1----:R-:W-:-:S04]  /*4480*/  FMUL.FTZ R2, R57, R123 ;  /* 0x0000007b39027220 */ /* 0x002fc80000410000 */
[CC--:B------:R-:W-:Y:S02]  /*4490*/  FFMA.FTZ R3, R58.reuse, R95.reuse, R2 ;  /* 0x0000005f3a037223 */ /* 0x0c0fe40000010002 */
[----:B------:R-:W-:Y:S02]  /*44a0*/  FMUL.FTZ R95, R57, R95 ;  /* 0x0000005f395f7220 */ /* 0x000fe40000410000 */
[----:B------:R-:W-:Y:S02]  /*44b0*/  FMUL.FTZ R51, R33, R51 ;  /* 0x0000003321337220 */ /* 0x000fe40000410000 */
[----:B------:R-:W-:Y:S02]  /*44c0*/  FFMA.FTZ R95, R58, R123, -R95 ;  /* 0x0000007b3a5f7223 */ /* 0x000fe4000001085f */
[----:B------:R-:W-:Y:S02]  /*44d0*/  FMUL.FTZ R56, R70, R56 ;  /* 0x0000003846387220 */ /* 0x000fe40000410000 */
[----:B------:R-:W-:-:S02]  /*44e0*/  FMUL.FTZ R54, R71, R54 ;  /* 0x0000003647367220 */ /* 0x000fc40000410000 */
[----:B------:R-:W-:Y:S02]  /*44f0*/  FMUL.FTZ R53, R71, R53 ;  /* 0x0000003547357220 */ /* 0x000fe40000410000 */
[----:B------:R-:W-:Y:S02]  /*4500*/  FMUL.FTZ R33, R55, R3 ;  /* 0x0000000337217220 */ /* 0x000fe40000410000 */
[----:B------:R-:W-:Y:S02]  /*4510*/  FMUL.FTZ R70, R85, R67 ;  /* 0x0000004355467220 */ /* 0x000fe40000410000 */
[-C--:B------:R-:W-:Y:S02]  /*4520*/  FMUL.FTZ R71, R55, R95.reuse ;  /* 0x0000005f37477220 */ /* 0x080fe40000410000 */
[C---:B------:R-:W-:Y:S02]  /*4530*/  FFMA.FTZ R33, R56.reuse, R95, -R33 ;  /* 0x0000005f38217223 */ /* 0x040fe40000010821 */
[----:B------:R-:W-:Y:S01]  /*4540*/  FFMA.FTZ R71, R56, R3, R71 ;  /* 0x0000000338477223 */ /* 0x000fe20000010047 */
[----:B------:R-:W1:Y:S01]  /*4550*/  MUFU.EX2 R70, R70 ;  /* 0x0000004600467308 */ /* 0x000e620000000800 */
[----:B------:R-:W-:-:S02]  /*4560*/  FMUL.FTZ R50, R72, R50 ;  /* 0x0000003248327220 */ /* 0x000fc40000410000 */
[----:B------:R-:W-:Y:S02]  /*4570*/  FMUL.FTZ R49, R72, R49 ;  /* 0x0000003148317220 */ /* 0x000fe40000410000 */
[C---:B------:R-:W-:Y:S02]  /*4580*/  FMUL.FTZ R72, R53.reuse, R33 ;  /* 0x0000002135487220 */ /* 0x040fe40000410000 */
[----:B------:R-:W-:Y:S02]  /*4590*/  FMUL.FTZ R2, R84, R67 ;  /* 0x0000004354027220 */ /* 0x000fe40000410000 */
[-C--:B------:R-:W-:Y:S02]  /*45a0*/  FMUL.FTZ R3, R53, R71.reuse ;  /* 0x0000004735037220 */ /* 0x080fe40000410000 */
[C---:B------:R-:W-:Y:S02]  /*45b0*/  FFMA.FTZ R71, R54.reuse, R71, R72 ;  /* 0x0000004736477223 */ /* 0x040fe40000010048 */
[----:B------:R-:W-:Y:S01]  /*45c0*/  FFMA.FTZ R3, R54, R33, -R3 ;  /* 0x0000002136037223 */ /* 0x000fe20000010803 */
[----:B------:R-:W1:Y:S01]  /*45d0*/  MUFU.EX2 R2, R2 ;  /* 0x0000000200027308 */ /* 0x000e620000000800 */
[----:B0-----:R-:W-:-:S02]  /*45e0*/  FMUL.FTZ R78, R87, R67 ;  /* 0x00000043574e7220 */ /* 0x001fc40000410000 */
[C---:B------:R-:W-:Y:S02]  /*45f0*/  FMUL.FTZ R48, R73.reuse, R48 ;  /* 0x0000003049307220 */ /* 0x040fe40000410000 */
[----:B------:R-:W-:Y:S02]  /*4600*/  FMUL.FTZ R47, R73, R47 ;  /* 0x0000002f492f7220 */ /* 0x000fe40000410000 */
[C---:B------:R-:W-:Y:S02]  /*4610*/  FMUL.FTZ R33, R51.reuse, R71 ;  /* 0x0000004733217220 */ /* 0x040fe40000410000 */
[----:B------:R-:W-:Y:S02]  /*4620*/  FMUL.FTZ R73, R51, R3 ;  /* 0x0000000333497220 */ /* 0x000fe40000410000 */
[----:B------:R-:W-:Y:S02]  /*4630*/  FMUL.FTZ R79, R86, R67 ;  /* 0x00000043564f7220 */ /* 0x000fe40000410000 */
[C---:B------:R-:W-:Y:S01]  /*4640*/  FFMA.FTZ R33, R52.reuse, R3, -R33 ;  /* 0x0000000334217223 */ /* 0x040fe20000010821 */
[----:B------:R-:W0:Y:S01]  /*4650*/  MUFU.EX2 R78, R78 ;  /* 0x0000004e004e7308 */ /* 0x000e220000000800 */
[----:B------:R-:W-:-:S02]  /*4660*/  FFMA.FTZ R73, R52, R71, R73 ;  /* 0x0000004734497223 */ /* 0x000fc40000010049 */
[----:B------:R-:W-:Y:S02]  /*4670*/  FMUL.FTZ R75, R88, R67 ;  /* 0x00000043584b7220 */ /* 0x000fe40000410000 */
[C---:B-1----:R-:W-:Y:S02]  /*4680*/  FMUL.FTZ R38, R70.reuse, R38 ;  /* 0x0000002646267220 */ /* 0x042fe40000410000 */
[----:B------:R-:W-:Y:S02]  /*4690*/  FMUL.FTZ R37, R70, R37 ;  /* 0x0000002546257220 */ /* 0x000fe40000410000 */
[----:B------:R-:W-:Y:S02]  /*46a0*/  FMUL.FTZ R67, R83, R67 ;  /* 0x0000004353437220 */ /* 0x000fe40000410000 */
[C---:B------:R-:W-:Y:S01]  /*46b0*/  FMUL.FTZ R70, R49.reuse, R33 ;  /* 0x0000002131467220 */ /* 0x040fe20000410000 */
[----:B------:R-:W1:Y:S01]  /*46c0*/  MUFU.EX2 R79, R79 ;  /* 0x0000004f004f7308 */ /* 0x000e620000000800 */
[----:B------:R-:W-:-:S02]  /*46d0*/  FMUL.FTZ R3, R49, R73 ;  /* 0x0000004931037220 */ /* 0x000fc40000410000 */
[C---:B------:R-:W-:Y:S02]  /*46e0*/  FFMA.FTZ R70, R50.reuse, R73, R70 ;  /* 0x0000004932467223 */ /* 0x040fe40000010046 */
[----:B------:R-:W-:Y:S02]  /*46f0*/  FFMA.FTZ R3, R50, R33, -R3 ;  /* 0x0000002132037223 */ /* 0x000fe40000010803 */
[C---:B------:R-:W-:Y:S01]  /*4700*/  FMUL.FTZ R36, R2.reuse, R36 ;  /* 0x0000002402247220 */ /* 0x040fe20000410000 */
[----:B------:R-:W-:Y:S01]  /*4710*/  MUFU.COS R34, R15 ;  /* 0x0000000f00227308 */ /* 0x000fe20000000000 */
[----:B------:R-:W-:Y:S02]  /*4720*/  FMUL.FTZ R35, R2, R35 ;  /* 0x0000002302237220 */ /* 0x000fe40000410000 */
[----:B------:R-:W-:Y:S01]  /*4730*/  FMUL.FTZ R2, R47, R70 ;  /* 0x000000462f027220 */ /* 0x000fe20000410000 */
[----:B------:R-:W-:-:S04]  /*4740*/  HADD2.F32 R32, -RZ, R32.H0_H0 ;  /* 0x20000020ff207230 */ /* 0x000fc80000004100 */
[----:B------:R-:W1:Y:S08]  /*4750*/  MUFU.EX2 R67, R67 ;  /* 0x0000004300437308 */ /* 0x000e700000000800 */
[----:B------:R1:W3:Y:S01]  /*4760*/  MUFU.SIN R72, R15 ;  /* 0x0000000f00487308 */ /* 0x0002e20000000400 */
[C---:B0-----:R-:W-:Y:S01]  /*4770*/  FMUL.FTZ R42, R78.reuse, R42 ;  /* 0x0000002a4e2a7220 */ /* 0x041fe20000410000 */
[----:B--2---:R-:W-:Y:S01]  /*4780*/  HADD2.F32 R31, -RZ, R31.H0_H0 ;  /* 0x2000001fff1f7230 */ /* 0x004fe20000004100 */
[----:B------:R-:W-:-:S02]  /*4790*/  FMUL.FTZ R41, R78, R41 ;  /* 0x000000294e297220 */ /* 0x000fc40000410000 */
[-C--:B-1----:R-:W-:Y:S02]  /*47a0*/  FMUL.FTZ R15, R47, R3.reuse ;  /* 0x000000032f0f7220 */ /* 0x082fe40000410000 */
[C---:B------:R-:W-:Y:S02]  /*47b0*/  FFMA.FTZ R3, R48.reuse, R3, -R2 ;  /* 0x0000000330037223 */ /* 0x040fe40000010802 */
[----:B------:R-:W-:Y:S01]  /*47c0*/  FFMA.FTZ R2, R48, R70, R15 ;  /* 0x0000004630027223 */ /* 0x000fe2000001000f */
[----:B------:R-:W-:Y:S01]  /*47d0*/  HADD2.F32 R15, -RZ, R199.H0_H0 ;  /* 0x200000c7ff0f7230 */ /* 0x000fe20000004100 */
[----:B------:R-:W-:Y:S01]  /*47e0*/  FMUL.FTZ R78, R100, R32 ;  /* 0x00000020644e7220 */ /* 0x000fe20000410000 */
[----:B---3--:R-:W-:Y:S01]  /*47f0*/  HADD2.F32 R30, -RZ, R30.H0_H0 ;  /* 0x2000001eff1e7230 */ /* 0x008fe20000004100 */
[C---:B------:R-:W-:Y:S02]  /*4800*/  FMUL.FTZ R40, R79.reuse, R40 ;  /* 0x000000284f287220 */ /* 0x040fe40000410000 */
[----:B------:R-:W-:-:S02]  /*4810*/  FMUL.FTZ R39, R79, R39 ;  /* 0x000000274f277220 */ /* 0x000fc40000410000 */
[----:B------:R-:W-:Y:S02]  /*4820*/  FMUL.FTZ R79, R100, R31 ;  /* 0x0000001f644f7220 */ /* 0x000fe40000410000 */
[----:B------:R-:W-:Y:S01]  /*4830*/  FMUL.FTZ R78, R15, R78 ;  /* 0x0000004e0f4e7220 */ /* 0x000fe20000410000 */
[----:B------:R-:W-:Y:S01]  /*4840*/  HADD2.F32 R29, -RZ, R29.H0_H0 ;  /* 0x2000001dff1d7230 */ /* 0x000fe20000004100 */
[C---:B------:R-:W-:Y:S01]  /*4850*/  FMUL.FTZ R34, R67.reuse, R34 ;  /* 0x0000002243227220 */ /* 0x040fe20000410000 */
[----:B------:R-:W-:Y:S01]  /*4860*/  HADD2.F32 R71, -RZ, R198.H0_H0 ;  /* 0x200000c6ff477230 */ /* 0x000fe20000004100 */
[----:B------:R-:W-:Y:S02]  /*4870*/  FMUL.FTZ R33, R67, R72 ;  /* 0x0000004843217220 */ /* 0x000fe40000410000 */
[----:B------:R-:W-:Y:S02]  /*4880*/  FMUL.FTZ R79, R15, R79 ;  /* 0x0000004f0f4f7220 */ /* 0x000fe40000410000 */
[----:B------:R-:W-:-:S02]  /*4890*/  FMUL.FTZ R167, R99, R30 ;  /* 0x0000001e63a77220 */ /* 0x000fc40000410000 */
[----:B------:R-:W-:Y:S02]  /*48a0*/  FMUL.FTZ R67, R78, R81 ;  /* 0x000000514e437220 */ /* 0x000fe40000410000 */
[----:B------:R-:W-:Y:S02]  /*48b0*/  FMUL.FTZ R168, R99, R29 ;  /* 0x0000001d63a87220 */ /* 0x000fe40000410000 */
[----:B------:R-:W-:Y:S02]  /*48c0*/  FMUL.FTZ R15, R79, R81 ;  /* 0x000000514f0f7220 */ /* 0x000fe40000410000 */
[----:B------:R-:W-:Y:S02]  /*48d0*/  FMUL.FTZ R167, R71, R167 ;  /* 0x000000a747a77220 */ /* 0x000fe40000410000 */
[----:B------:R-:W-:Y:S01]  /*48e0*/  FFMA.FTZ R70, R79, R82, R67 ;  /* 0x000000524f467223 */ /* 0x000fe20000010043 */
[----:B----4-:R-:W-:Y:S01]  /*48f0*/  HADD2.F32 R28, -RZ, R28.H0_H0 ;  /* 0x2000001cff1c7230 */ /* 0x010fe20000004100 */
[----:B------:R-:W-:-:S02]  /*4900*/  FMUL.FTZ R168, R71, R168 ;  /* 0x000000a847a87220 */ /* 0x000fc40000410000 */
[----:B------:R-:W-:Y:S02]  /*4910*/  FFMA.FTZ R15, R78, R82, -R15 ;  /* 0x000000524e0f7223 */ /* 0x000fe4000001080f */
[----:B------:R-:W-:Y:S01]  /*4920*/  FADD.FTZ R70, R167, R70 ;  /* 0x00000046a7467221 */ /* 0x000fe20000010000 */
[----:B------:R-:W-:Y:S01]  /*4930*/  HADD2.F32 R27, -RZ, R27.H0_H0 ;  /* 0x2000001bff1b7230 */ /* 0x000fe20000004100 */
[----:B------:R-:W-:Y:S01]  /*4940*/  FADD.FTZ R15, R168, R15 ;  /* 0x0000000fa80f7221 */ /* 0x000fe20000010000 */
[----:B------:R-:W-:Y:S01]  /*4950*/  HADD2.F32 R73, -RZ, R197.H0_H0 ;  /* 0x200000c5ff497230 */ /* 0x000fe20000004100 */
[C---:B------:R-:W-:Y:S02]  /*4960*/  FMUL.FTZ R67, R59.reuse, R70 ;  /* 0x000000463b437220 */ /* 0x040fe40000410000 */
[----:B------:R-:W-:Y:S02]  /*4970*/  FMUL.FTZ R169, R98, R28 ;  /* 0x0000001c62a97220 */ /* 0x000fe40000410000 */
[----:B------:R-:W-:-:S02]  /*4980*/  FMUL.FTZ R71, R59, R15 ;  /* 0x0000000f3b477220 */ /* 0x000fc40000410000 */
[----:B------:R-:W-:Y:S02]  /*4990*/  FMUL.FTZ R170, R98, R27 ;  /* 0x0000001b62aa7220 */ /* 0x000fe40000410000 */
[C---:B------:R-:W-:Y:S02]  /*49a0*/  FFMA.FTZ R72, R80.reuse, R15, -R67 ;  /* 0x0000000f50487223 */ /* 0x040fe40000010843 */
[C---:B------:R-:W-:Y:S01]  /*49b0*/  FMUL.FTZ R169, R73.reuse, R169 ;  /* 0x000000a949a97220 */ /* 0x040fe20000410000 */
[----:B------:R-:W-:Y:S01]  /*49c0*/  HADD2.F32 R26, -RZ, R26.H0_H0 ;  /* 0x2000001aff1a7230 */ /* 0x000fe20000004100 */
[----:B------:R-:W-:Y:S02]  /*49d0*/  FFMA.FTZ R71, R80, R70, R71 ;  /* 0x0000004650477223 */ /* 0x000fe40000010047 */
[----:B------:R-:W-:Y:S02]  /*49e0*/  FMUL.FTZ R170, R73, R170 ;  /* 0x000000aa49aa7220 */ /* 0x000fe40000410000 */
[----:B------:R-:W-:Y:S01]  /*49f0*/  FADD.FTZ R72, R169, R72 ;  /* 0x00000048a9487221 */ /* 0x000fe20000010000 */
[----:B------:R-:W-:Y:S01]  /*4a00*/  HADD2.F32 R25, -RZ, R25.H0_H0 ;  /* 0x20000019ff197230 */ /* 0x000fe20000004100 */
[----:B------:R-:W-:Y:S01]  /*4a10*/  FADD.FTZ R71, R170, R71 ;  /* 0x00000047aa477221 */ /* 0x000fe20000010000 */
[----:B------:R-:W-:Y:S01]  /*4a20*/  HADD2.F32 R73, -RZ, R166.H0_H0 ;  /* 0x200000a6ff497230 */ /* 0x000fe20000004100 */
[----:B------:R-:W-:-:S02]  /*4a30*/  FMUL.FTZ R67, R57, R72 ;  /* 0x0000004839437220 */ /* 0x000fc40000410000 */
[----:B------:R-:W-:Y:S02]  /*4a40*/  FMUL.FTZ R171, R97, R26 ;  /* 0x0000001a61ab7220 */ /* 0x000fe40000410000 */
[----:B------:R-:W-:Y:S02]  /*4a50*/  FMUL.FTZ R15, R57, R71 ;  /* 0x00000047390f7220 */ /* 0x000fe40000410000 */
[----:B------:R-:W-:Y:S02]  /*4a60*/  FMUL.FTZ R172, R97, R25 ;  /* 0x0000001961ac7220 */ /* 0x000fe40000410000 */
[C---:B------:R-:W-:Y:S02]  /*4a70*/  FFMA.FTZ R70, R58.reuse, R71, R67 ;  /* 0x000000473a467223 */ /* 0x040fe40000010043 */
[----:B------:R-:W-:Y:S01]  /*4a80*/  FMUL.FTZ R171, R73, R171 ;  /* 0x000000ab49ab7220 */ /* 0x000fe20000410000 */
[----:B------:R-:W-:Y:S01]  /*4a90*/  HADD2.F32 R24, -RZ, R24.H0_H0 ;  /* 0x20000018ff187230 */ /* 0x000fe20000004100 */
[----:B------:R-:W-:-:S02]  /*4aa0*/  FFMA.FTZ R15, R58, R72, -R15 ;  /* 0x000000483a0f7223 */ /* 0x000fc4000001080f */
[----:B------:R-:W-:Y:S02]  /*4ab0*/  FMUL.FTZ R172, R73, R172 ;  /* 0x000000ac49ac7220 */ /* 0x000fe40000410000 */
        /* <DEDUP_REMOVED lines=57> */
[----:B------:R-:W-:Y:S01]  /*4e50*/  FMUL.FTZ R181, R90, R16 ;  /* 0x000000105ab57220 */ /* 0x000fe20000410000 */
[----:B------:R-:W0:Y:S01]  /*4e60*/  MUFU.EX2 R75, R75 ;  /* 0x0000004b004b7308 */ /* 0x000e220000000800 */
[----:B------:R-:W-:-:S02]  /*4e70*/  FMUL.FTZ R71, R47, R67 ;  /* 0x000000432f477220 */ /* 0x000fc40000410000 */
[----:B------:R-:W-:Y:S02]  /*4e80*/  FMUL.FTZ R182, R90, R15 ;  /* 0x0000000f5ab67220 */ /* 0x000fe40000410000 */
[----:B------:R-:W-:Y:S02]  /*4e90*/  FFMA.FTZ R66, R48, R67, -R66 ;  /* 0x0000004330427223 */ /* 0x000fe40000010842 */
[----:B------:R-:W-:Y:S01]  /*4ea0*/  FMUL.FTZ R181, R72, R181 ;  /* 0x000000b548b57220 */ /* 0x000fe20000410000 */
[----:B------:R-:W-:Y:S01]  /*4eb0*/  HADD2.F32 R14, -RZ, R14.H0_H0 ;  /* 0x2000000eff0e7230 */ /* 0x000fe20000004100 */
[----:B------:R-:W-:Y:S02]  /*4ec0*/  FMUL.FTZ R45, R74, R45 ;  /* 0x0000002d4a2d7220 */ /* 0x000fe40000410000 */
[----:B------:R-:W-:Y:S02]  /*4ed0*/  FFMA.FTZ R71, R48, R70, R71 ;  /* 0x0000004630477223 */ /* 0x000fe40000010047 */
[----:B------:R-:W-:-:S02]  /*4ee0*/  FMUL.FTZ R182, R72, R182 ;  /* 0x000000b648b67220 */ /* 0x000fc40000410000 */
[----:B------:R-:W-:Y:S01]  /*4ef0*/  FADD.FTZ R66, R181, R66 ;  /* 0x00000042b5427221 */ /* 0x000fe20000010000 */
[----:B------:R-:W-:Y:S01]  /*4f00*/  HADD2.F32 R72, -RZ, R160.H0_H0 ;  /* 0x200000a0ff487230 */ /* 0x000fe20000004100 */
[----:B------:R-:W-:Y:S01]  /*4f10*/  FMUL.FTZ R46, R74, R46 ;  /* 0x0000002e4a2e7220 */ /* 0x000fe20000410000 */
[----:B------:R-:W-:Y:S01]  /*4f20*/  HADD2.F32 R13, -RZ, R13.H0_H0 ;  /* 0x2000000dff0d7230 */ /* 0x000fe20000004100 */
[----:B------:R-:W-:Y:S02]  /*4f30*/  FADD.FTZ R71, R182, R71 ;  /* 0x00000047b6477221 */ /* 0x000fe40000010000 */
[----:B------:R-:W-:Y:S02]  /*4f40*/  FMUL.FTZ R70, R45, R66 ;  /* 0x000000422d467220 */ /* 0x000fe40000410000 */
[----:B------:R-:W-:Y:S02]  /*4f50*/  FMUL.FTZ R183, R89, R14 ;  /* 0x0000000e59b77220 */ /* 0x000fe40000410000 */
[----:B------:R-:W-:-:S02]  /*4f60*/  FMUL.FTZ R67, R45, R2 ;  /* 0x000000022d437220 */ /* 0x000fc40000410000 */
[-C--:B------:R-:W-:Y:S02]  /*4f70*/  FFMA.FTZ R70, R46, R71.reuse, R70 ;  /* 0x000000472e467223 */ /* 0x080fe40000010046 */
[----:B------:R-:W-:Y:S02]  /*4f80*/  FMUL.FTZ R71, R45, R71 ;  /* 0x000000472d477220 */ /* 0x000fe40000410000 */
[----:B------:R-:W-:Y:S02]  /*4f90*/  FMUL.FTZ R184, R89, R13 ;  /* 0x0000000d59b87220 */ /* 0x000fe40000410000 */
[----:B------:R-:W-:Y:S01]  /*4fa0*/  FMUL.FTZ R183, R72, R183 ;  /* 0x000000b748b77220 */ /* 0x000fe20000410000 */
[----:B------:R-:W-:Y:S01]  /*4fb0*/  HADD2.F32 R12, -RZ, R12.H0_H0 ;  /* 0x2000000cff0c7230 */ /* 0x000fe20000004100 */
[-C--:B------:R-:W-:Y:S02]  /*4fc0*/  FFMA.FTZ R67, R46, R3.reuse, -R67 ;  /* 0x000000032e437223 */ /* 0x080fe40000010843 */
[----:B------:R-:W-:-:S02]  /*4fd0*/  FMUL.FTZ R3, R45, R3 ;  /* 0x000000032d037220 */ /* 0x000fc40000410000 */
[----:B0-----:R-:W-:Y:S02]  /*4fe0*/  FMUL.FTZ R43, R75, R43 ;  /* 0x0000002b4b2b7220 */ /* 0x001fe40000410000 */
[----:B------:R-:W-:Y:S02]  /*4ff0*/  FFMA.FTZ R71, R46, R66, -R71 ;  /* 0x000000422e477223 */ /* 0x000fe40000010847 */
[----:B------:R-:W-:Y:S02]  /*5000*/  FMUL.FTZ R184, R72, R184 ;  /* 0x000000b848b87220 */ /* 0x000fe40000410000 */
[----:B------:R-:W-:Y:S01]  /*5010*/  FADD.FTZ R70, R183, R70 ;  /* 0x00000046b7467221 */ /* 0x000fe20000010000 */
[----:B------:R-:W-:Y:S01]  /*5020*/  HADD2.F32 R11, -RZ, R11.H0_H0 ;  /* 0x2000000bff0b7230 */ /* 0x000fe20000004100 */
[----:B------:R-:W-:Y:S01]  /*5030*/  FFMA.FTZ R3, R46, R2, R3 ;  /* 0x000000022e037223 */ /* 0x000fe20000010003 */
[----:B------:R-:W-:Y:S01]  /*5040*/  HADD2.F32 R72, -RZ, R159.H0_H0 ;  /* 0x2000009fff487230 */ /* 0x000fe20000004100 */
[----:B------:R-:W-:-:S02]  /*5050*/  FMUL.FTZ R44, R75, R44 ;  /* 0x0000002c4b2c7220 */ /* 0x000fc40000410000 */
[----:B------:R-:W-:Y:S02]  /*5060*/  FADD.FTZ R71, R184, R71 ;  /* 0x00000047b8477221 */ /* 0x000fe40000010000 */
[C---:B------:R-:W-:Y:S02]  /*5070*/  FMUL.FTZ R2, R43.reuse, R70 ;  /* 0x000000462b027220 */ /* 0x040fe40000410000 */
[----:B------:R-:W-:Y:S02]  /*5080*/  FMUL.FTZ R185, R88, R12 ;  /* 0x0000000c58b97220 */ /* 0x000fe40000410000 */
[-C--:B------:R-:W-:Y:S02]  /*5090*/  FMUL.FTZ R73, R43, R71.reuse ;  /* 0x000000472b497220 */ /* 0x080fe40000410000 */
[----:B------:R-:W-:Y:S02]  /*50a0*/  FFMA.FTZ R66, R44, R71, -R2 ;  /* 0x000000472c427223 */ /* 0x000fe40000010802 */
[----:B------:R-:W-:-:S02]  /*50b0*/  FMUL.FTZ R186, R88, R11 ;  /* 0x0000000b58ba7220 */ /* 0x000fc40000410000 */
[----:B------:R-:W-:Y:S01]  /*50c0*/  FMUL.FTZ R185, R72, R185 ;  /* 0x000000b948b97220 */ /* 0x000fe20000410000 */
        /* <DEDUP_REMOVED lines=10> */
[-C--:B------:R-:W-:Y:S02]  /*5170*/  FFMA.FTZ R70, R42, R73.reuse, R70 ;  /* 0x000000492a467223 */ /* 0x080fe40000010046 */
[----:B------:R-:W-:Y:S02]  /*5180*/  FMUL.FTZ R73, R41, R73 ;  /* 0x0000004929497220 */ /* 0x000fe40000410000 */
[----:B------:R-:W-:Y:S02]  /*5190*/  FMUL.FTZ R188, R87, R9 ;  /* 0x0000000957bc7220 */ /* 0x000fe40000410000 */
[----:B------:R-:W-:-:S02]  /*51a0*/  FMUL.FTZ R187, R71, R187 ;  /* 0x000000bb47bb7220 */ /* 0x000fc40000410000 */
[-C--:B------:R-:W-:Y:S01]  /*51b0*/  FFMA.FTZ R2, R44, R67.reuse, -R2 ;  /* 0x000000432c027223 */ /* 0x080fe20000010802 */
[----:B------:R-:W-:Y:S01]  /*51c0*/  HADD2.F32 R7, -RZ, R7.H0_H0 ;  /* 0x20000007ff077230 */ /* 0x000fe20000004100 */
[----:B------:R-:W-:Y:S02]  /*51d0*/  FMUL.FTZ R67, R43, R67 ;  /* 0x000000432b437220 */ /* 0x000fe40000410000 */
[----:B------:R-:W-:Y:S02]  /*51e0*/  FFMA.FTZ R73, R42, R66, -R73 ;  /* 0x000000422a497223 */ /* 0x000fe40000010849 */
[----:B------:R-:W-:Y:S02]  /*51f0*/  FMUL.FTZ R188, R71, R188 ;  /* 0x000000bc47bc7220 */ /* 0x000fe40000410000 */
[----:B------:R-:W-:Y:S01]  /*5200*/  FADD.FTZ R70, R187, R70 ;  /* 0x00000046bb467221 */ /* 0x000fe20000010000 */
[----:B------:R-:W-:Y:S01]  /*5210*/  HADD2.F32 R8, -RZ, R8.H0_H0 ;  /* 0x20000008ff087230 */ /* 0x000fe20000004100 */
[----:B------:R-:W-:Y:S01]  /*5220*/  FFMA.FTZ R67, R44, R3, R67 ;  /* 0x000000032c437223 */ /* 0x000fe20000010043 */
[----:B------:R-:W-:Y:S01]  /*5230*/  HADD2.F32 R72, -RZ, R157.H0_H0 ;  /* 0x2000009dff487230 */ /* 0x000fe20000004100 */
[----:B------:R-:W-:-:S02]  /*5240*/  FADD.FTZ R73, R188, R73 ;  /* 0x00000049bc497221 */ /* 0x000fc40000010000 */
[----:B------:R-:W-:Y:S02]  /*5250*/  FMUL.FTZ R66, R39, R70 ;  /* 0x0000004627427220 */ /* 0x000fe40000410000 */
[----:B------:R-:W-:Y:S01]  /*5260*/  FMUL.FTZ R190, R86, R7 ;  /* 0x0000000756be7220 */ /* 0x000fe20000410000 */
[----:B------:R-:W-:Y:S01]  /*5270*/  ISETP.NE.AND P0, PT, R122, 0x7f, PT ;  /* 0x0000007f7a00780c */ /* 0x000fe20003f05270 */
[----:B------:R-:W-:Y:S02]  /*5280*/  FMUL.FTZ R3, R41, R67 ;  /* 0x0000004329037220 */ /* 0x000fe40000410000 */
[-C--:B------:R-:W-:Y:S02]  /*5290*/  FFMA.FTZ R71, R40, R73.reuse, -R66 ;  /* 0x0000004928477223 */ /* 0x080fe40000010842 */
[----:B------:R-:W-:Y:S02]  /*52a0*/  FMUL.FTZ R73, R39, R73 ;  /* 0x0000004927497220 */ /* 0x000fe40000410000 */
[----:B------:R-:W-:-:S02]  /*52b0*/  FMUL.FTZ R189, R86, R8 ;  /* 0x0000000856bd7220 */ /* 0x000fc40000410000 */
[----:B------:R-:W-:Y:S01]  /*52c0*/  FMUL.FTZ R190, R72, R190 ;  /* 0x000000be48be7220 */ /* 0x000fe20000410000 */
[----:B------:R-:W-:Y:S01]  /*52d0*/  HADD2.F32 R6, -RZ, R6.H0_H0 ;  /* 0x20000006ff067230 */ /* 0x000fe20000004100 */
[-C--:B------:R-:W-:Y:S02]  /*52e0*/  FFMA.FTZ R3, R42, R2.reuse, -R3 ;  /* 0x000000022a037223 */ /* 0x080fe40000010803 */
[----:B------:R-:W-:Y:S01]  /*52f0*/  FMUL.FTZ R2, R41, R2 ;  /* 0x0000000229027220 */ /* 0x000fe20000410000 */
[----:B------:R-:W-:Y:S01]  /*5300*/  HADD2.F32 R5, -RZ, R5.H0_H0 ;  /* 0x20000005ff057230 */ /* 0x000fe20000004100 */
[----:B------:R-:W-:Y:S01]  /*5310*/  FFMA.FTZ R70, R40, R70, R73 ;  /* 0x0000004628467223 */ /* 0x000fe20000010049 */
[----:B------:R0:W1:Y:S01]  /*5320*/  @P0 LDS.64 R94, [R122.X8+0x8788] ;  /* 0x008788007a5e0984 */ /* 0x0000620000008a00 */
[----:B------:R-:W-:Y:S02]  /*5330*/  FMUL.FTZ R189, R72, R189 ;  /* 0x000000bd48bd7220 */ /* 0x000fe40000410000 */
[----:B------:R-:W-:Y:S01]  /*5340*/  FADD.FTZ R71, R190, R71 ;  /* 0x00000047be477221 */ /* 0x000fe20000010000 */
[----:B------:R-:W-:Y:S01]  /*5350*/  HADD2.F32 R72, -RZ, R156.H0_H0 ;  /* 0x2000009cff487230 */ /* 0x000fe20000004100 */
[----:B------:R-:W-:-:S02]  /*5360*/  FFMA.FTZ R2, R42, R67, R2 ;  /* 0x000000432a027223 */ /* 0x000fc40000010002 */
[----:B------:R-:W-:Y:S02]  /*5370*/  FADD.FTZ R70, R189, R70 ;  /* 0x00000046bd467221 */ /* 0x000fe40000010000 */
[----:B------:R-:W-:Y:S02]  /*5380*/  FMUL.FTZ R67, R37, R71 ;  /* 0x0000004725437220 */ /* 0x000fe40000410000 */
[----:B------:R-:W-:Y:S02]  /*5390*/  FMUL.FTZ R191, R85, R6 ;  /* 0x0000000655bf7220 */ /* 0x000fe40000410000 */
[-C--:B------:R-:W-:Y:S02]  /*53a0*/  FMUL.FTZ R66, R37, R70.reuse ;  /* 0x0000004625427220 */ /* 0x080fe40000410000 */
[----:B------:R-:W-:Y:S02]  /*53b0*/  FMUL.FTZ R192, R85, R5 ;  /* 0x0000000555c07220 */ /* 0x000fe40000410000 */
[----:B------:R-:W-:-:S02]  /*53c0*/  FFMA.FTZ R70, R38, R70, R67 ;  /* 0x0000004626467223 */ /* 0x000fc40000010043 */
[----:B------:R-:W-:Y:S02]  /*53d0*/  FMUL.FTZ R191, R72, R191 ;  /* 0x000000bf48bf7220 */ /* 0x000fe40000410000 */
[C---:B------:R-:W-:Y:S02]  /*53e0*/  FMUL.FTZ R67, R39.reuse, R3 ;  /* 0x0000000327437220 */ /* 0x040fe40000410000 */
[----:B------:R-:W-:Y:S02]  /*53f0*/  FFMA.FTZ R71, R38, R71, -R66 ;  /* 0x0000004726477223 */ /* 0x000fe40000010842 */
[----:B------:R-:W-:Y:S02]  /*5400*/  FMUL.FTZ R192, R72, R192 ;  /* 0x000000c048c07220 */ /* 0x000fe40000410000 */
[----:B------:R-:W-:Y:S02]  /*5410*/  FMUL.FTZ R66, R39, R2 ;  /* 0x0000000227427220 */ /* 0x000fe40000410000 */
[----:B------:R-:W-:-:S02]  /*5420*/  FADD.FTZ R70, R191, R70 ;  /* 0x00000046bf467221 */ /* 0x000fc40000010000 */
[----:B------:R-:W-:Y:S02]  /*5430*/  FFMA.FTZ R67, R40, R2, R67 ;  /* 0x0000000228437223 */ /* 0x000fe40000010043 */
[----:B------:R-:W-:Y:S01]  /*5440*/  FADD.FTZ R71, R192, R71 ;  /* 0x00000047c0477221 */ /* 0x000fe20000010000 */
[----:B------:R-:W-:Y:S01]  /*5450*/  HADD2.F32 R4, -RZ, R4.H0_H0 ;  /* 0x20000004ff047230 */ /* 0x000fe20000004100 */
[----:B------:R-:W-:Y:S01]  /*5460*/  FFMA.FTZ R66, R40, R3, -R66 ;  /* 0x0000000328427223 */ /* 0x000fe20000010842 */
[----:B------:R-:W-:Y:S01]  /*5470*/  HADD2.F32 R3, -RZ, R65.H0_H0 ;  /* 0x20000041ff037230 */ /* 0x000fe20000004100 */
[----:B------:R-:W-:Y:S02]  /*5480*/  FMUL.FTZ R2, R35, R70 ;  /* 0x0000004623027220 */ /* 0x000fe40000410000 */
[----:B------:R-:W-:Y:S02]  /*5490*/  FMUL.FTZ R65, R37, R67 ;  /* 0x0000004325417220 */ /* 0x000fe40000410000 */
[-C--:B------:R-:W-:Y:S01]  /*54a0*/  FMUL.FTZ R73, R35, R71.reuse ;  /* 0x0000004723497220 */ /* 0x080fe20000410000 */
[----:B------:R-:W-:Y:S01]  /*54b0*/  HADD2.F32 R72, -RZ, R155.H0_H0 ;  /* 0x2000009bff487230 */ /* 0x000fe20000004100 */
[----:B------:R-:W-:-:S02]  /*54c0*/  FFMA.FTZ R71, R36, R71, -R2 ;  /* 0x0000004724477223 */ /* 0x000fc40000010802 */
[----:B------:R-:W-:Y:S02]  /*54d0*/  FMUL.FTZ R2, R37, R66 ;  /* 0x0000004225027220 */ /* 0x000fe40000410000 */
[----:B------:R-:W-:Y:S02]  /*54e0*/  FMUL.FTZ R193, R84, R4 ;  /* 0x0000000454c17220 */ /* 0x000fe40000410000 */
[----:B------:R-:W-:Y:S02]  /*54f0*/  FFMA.FTZ R65, R38, R66, -R65 ;  /* 0x0000004226417223 */ /* 0x000fe40000010841 */
[----:B------:R-:W-:Y:S02]  /*5500*/  FMUL.FTZ R194, R84, R3 ;  /* 0x0000000354c27220 */ /* 0x000fe40000410000 */
[----:B------:R-:W-:Y:S02]  /*5510*/  FFMA.FTZ R2, R38, R67, R2 ;  /* 0x0000004326027223 */ /* 0x000fe40000010002 */
[----:B------:R-:W-:-:S02]  /*5520*/  FFMA.FTZ R70, R36, R70, R73 ;  /* 0x0000004624467223 */ /* 0x000fc40000010049 */
[C---:B------:R-:W-:Y:S02]  /*5530*/  FMUL.FTZ R193, R72.reuse, R193 ;  /* 0x000000c148c17220 */ /* 0x040fe40000410000 */
[----:B------:R-:W-:Y:S02]  /*5540*/  FMUL.FTZ R67, R35, R65 ;  /* 0x0000004123437220 */ /* 0x000fe40000410000 */
[----:B------:R-:W-:Y:S01]  /*5550*/  FMUL.FTZ R194, R72, R194 ;  /* 0x000000c248c27220 */ /* 0x000fe20000410000 */
[----:B------:R-:W-:Y:S01]  /*5560*/  HADD2.F32 R0, -RZ, R0.H0_H0 ;  /* 0x20000000ff007230 */ /* 0x000fe20000004100 */
[----:B------:R-:W-:Y:S02]  /*5570*/  FADD.FTZ R70, R193, R70 ;  /* 0x00000046c1467221 */ /* 0x000fe40000010000 */
[-C--:B------:R-:W-:Y:S02]  /*5580*/  FMUL.FTZ R66, R35, R2.reuse ;  /* 0x0000000223427220 */ /* 0x080fe40000410000 */
[----:B------:R-:W-:Y:S01]  /*5590*/  FFMA.FTZ R67, R36, R2, R67 ;  /* 0x0000000224437223 */ /* 0x000fe20000010043 */
[----:B------:R-:W-:Y:S01]  /*55a0*/  HADD2.F32 R2, -RZ, R64.H0_H0 ;  /* 0x20000040ff027230 */ /* 0x000fe20000004100 */
[----:B------:R-:W-:Y:S01]  /*55b0*/  FADD.FTZ R71, R194, R71 ;  /* 0x00000047c2477221 */ /* 0x000fe20000010000 */
[----:B------:R-:W-:Y:S01]  /*55c0*/  HADD2.F32 R64, -RZ, R118.H0_H0 ;  /* 0x20000076ff407230 */ /* 0x000fe20000004100 */
[----:B------:R-:W-:-:S02]  /*55d0*/  FMUL.FTZ R72, R33, R70 ;  /* 0x0000004621487220 */ /* 0x000fc40000410000 */
[----:B------:R-:W-:Y:S02]  /*55e0*/  FFMA.FTZ R66, R36, R65, -R66 ;  /* 0x0000004124427223 */ /* 0x000fe40000010842 */
[-C--:B------:R-:W-:Y:S02]  /*55f0*/  FMUL.FTZ R73, R33, R71.reuse ;  /* 0x0000004721497220 */ /* 0x080fe40000410000 */
[C---:B------:R-:W-:Y:S02]  /*5600*/  FMUL.FTZ R195, R83.reuse, R2 ;  /* 0x0000000253c37220 */ /* 0x040fe40000410000 */
[----:B------:R-:W-:Y:S02]  /*5610*/  FMUL.FTZ R196, R83, R0 ;  /* 0x0000000053c47220 */ /* 0x000fe40000410000 */
[----:B------:R-:W-:Y:S02]  /*5620*/  FFMA.FTZ R72, R34, R71, -R72 ;  /* 0x0000004722487223 */ /* 0x000fe40000010848 */
[----:B------:R-:W-:-:S02]  /*5630*/  FMUL.FTZ R65, R33, R66 ;  /* 0x0000004221417220 */ /* 0x000fc40000410000 */
[----:B------:R-:W-:Y:S01]  /*5640*/  FMUL.FTZ R71, R33, R67 ;  /* 0x0000004321477220 */ /* 0x000fe20000410000 */
[----:B------:R-:W-:Y:S01]  /*5650*/  BSSY B0, `(.L_x_910) ;  /* 0x0000017000007945 */ /* 0x000fe20003800000 */
[----:B------:R-:W-:Y:S02]  /*5660*/  FFMA.FTZ R73, R34, R70, R73 ;  /* 0x0000004622497223 */ /* 0x000fe40000010049 */
[C---:B------:R-:W-:Y:S02]  /*5670*/  FMUL.FTZ R195, R64.reuse, R195 ;  /* 0x000000c340c37220 */ /* 0x040fe40000410000 */
[----:B------:R-:W-:Y:S01]  /*5680*/  FMUL.FTZ R196, R64, R196 ;  /* 0x000000c440c47220 */ /* 0x000fe20000410000 */
[----:B------:R-:W-:Y:S01]  /*5690*/  ISETP.GT.U32.AND P2, PT, R122, 0x1f, PT ;  /* 0x0000001f7a00780c */ /* 0x000fe20003f44070 */
[----:B------:R-:W-:Y:S01]  /*56a0*/  FFMA.FTZ R65, R34, R67, R65 ;  /* 0x0000004322417223 */ /* 0x000fe20000010041 */
[----:B------:R-:W-:Y:S01]  /*56b0*/  LEA.HI R233, R122, R122, RZ, 0x1e ;  /* 0x0000007a7ae97211 */ /* 0x000fe200078ff0ff */
[----:B------:R-:W-:-:S02]  /*56c0*/  FFMA.FTZ R64, R34, R66, -R71 ;  /* 0x0000004222407223 */ /* 0x000fc40000010847 */
[----:B------:R-:W-:Y:S02]  /*56d0*/  FADD.FTZ R66, R195, R72 ;  /* 0x00000048c3427221 */ /* 0x000fe40000010000 */
[----:B------:R-:W-:Y:S01]  /*56e0*/  FADD.FTZ R67, R196, R73 ;  /* 0x00000049c4437221 */ /* 0x000fe20000010000 */
        /* <DEDUP_REMOVED lines=13> */
.L_x_911:
[----:B01----:R-:W-:Y:S05]  /*57c0*/  BSYNC B0 ;  /* 0x0000000000007941 */ /* 0x003fea0003800000 */
.L_x_910:
[----:B------:R0:W-:Y:S01]  /*57d0*/  STS.128 [R233.X16+0x6370], R64 ;  /* 0x00637040e9007388 */ /* 0x0001e2000000cc00 */
[----:B------:R-:W-:Y:S01]  /*57e0*/  BSSY B0, `(.L_x_912) ;  /* 0x00000e9000007945 */ /* 0x000fe20003800000 */
[-C--:B-----5:R-:W-:Y:S02]  /*57f0*/  FMUL.FTZ R137, R116, R68.reuse ;  /* 0x0000004474897220 */ /* 0x0a0fe40000410000 */
        /* <DEDUP_REMOVED lines=14> */
[----:B------:R-:W-:Y:S02]  /*58e0*/  FMUL.FTZ R153, R101, R68 ;  /* 0x0000004465997220 */ /* 0x000fe40000410000 */
        /* <DEDUP_REMOVED lines=15> */
[----:B------:R-:W-:Y:S01]  /*59e0*/  FMUL.FTZ R154, R101, R69 ;  /* 0x00000045659a7220 */ /* 0x000fe20000410000 */
[----:B------:R-:W-:Y:S06]  /*59f0*/  BAR.SYNC.DEFER_BLOCKING 0x0 ;  /* 0x0000000000007b1d */ /* 0x000fec0000010000 */
[----:B------:R-:W-:Y:S05]  /*5a00*/  @P2 BRA `(.L_x_913) ;  /* 0x00000c6000002947 */ /* 0x000fea0003800000 */
[----:B0-----:R-:W-:-:S05]  /*5a10*/  IMAD R213, R122, 0x50, RZ ;  /* 0x000000507ad57824 */ /* 0x001fca00078e02ff */
[----:B------:R-:W-:Y:S04]  /*5a20*/  LDS.128 R68, [R213+0x6370] ;  /* 0x00637000d5447984 */ /* 0x000fe80000000c00 */
[----:B------:R-:W0:Y:S02]  /*5a30*/  LDS.128 R64, [R213+0x6380] ;  /* 0x00638000d5407984 */ /* 0x000e240000000c00 */
[-C--:B0-----:R-:W-:Y:S02]  /*5a40*/  FMUL.FTZ R73, R69, R65.reuse ;  /* 0x0000004145497220 */ /* 0x081fe40000410000 */
[C---:B------:R-:W-:Y:S02]  /*5a50*/  FMUL.FTZ R74, R68.reuse, R65 ;  /* 0x00000041444a7220 */ /* 0x040fe40000410000 */
[----:B------:R-:W-:-:S02]  /*5a60*/  FFMA.FTZ R72, R68, R64, -R73 ;  /* 0x0000004044487223 */ /* 0x000fc40000010849 */
[-C--:B------:R-:W-:Y:S02]  /*5a70*/  FFMA.FTZ R73, R69, R64.reuse, R74 ;  /* 0x0000004045497223 */ /* 0x080fe4000001004a */
[CC--:B------:R-:W-:Y:S02]  /*5a80*/  FMUL.FTZ R69, R71.reuse, R65.reuse ;  /* 0x0000004147457220 */ /* 0x0c0fe40000410000 */
[C---:B------:R-:W-:Y:S02]  /*5a90*/  FMUL.FTZ R68, R70.reuse, R65 ;  /* 0x0000004146447220 */ /* 0x040fe40000410000 */
[-C--:B------:R-:W-:Y:S02]  /*5aa0*/  FFMA.FTZ R65, R70, R64.reuse, -R69 ;  /* 0x0000004046417223 */ /* 0x080fe40000010845 */
        /* <DEDUP_REMOVED lines=15> */
[----:B0-----:R-:W-:-:S04]  /*5ba0*/  FMUL.FTZ R69, R65, R73 ;  /* 0x0000004941457220 */ /* 0x001fc80000410000 */
[CC--:B------:R-:W-:Y:S02]  /*5bb0*/  FFMA.FTZ R68, R64.reuse, R72.reuse, -R69 ;  /* 0x0000004840447223 */ /* 0x0c0fe40000010845 */
[C---:B------:R-:W-:Y:S02]  /*5bc0*/  FMUL.FTZ R72, R65.reuse, R72 ;  /* 0x0000004841487220 */ /* 0x040fe40000410000 */
[CC--:B------:R-:W-:Y:S02]  /*5bd0*/  FMUL.FTZ R69, R65.reuse, R70.reuse ;  /* 0x0000004641457220 */ /* 0x0c0fe40000410000 */
[-C--:B------:R-:W-:Y:S02]  /*5be0*/  FMUL.FTZ R65, R65, R71.reuse ;  /* 0x0000004741417220 */ /* 0x080fe40000410000 */
[C---:B------:R-:W-:Y:S02]  /*5bf0*/  FFMA.FTZ R74, R64.reuse, R71, R69 ;  /* 0x00000047404a7223 */ /* 0x040fe40000010045 */
[----:B------:R-:W-:-:S02]  /*5c00*/  FFMA.FTZ R65, R64, R70, -R65 ;  /* 0x0000004640417223 */ /* 0x000fc40000010841 */
[----:B------:R-:W-:Y:S02]  /*5c10*/  FFMA.FTZ R70, R64, R73, R72 ;  /* 0x0000004940467223 */ /* 0x000fe40000010048 */
[----:B------:R-:W-:Y:S02]  /*5c20*/  FADD.FTZ R69, R67, R74 ;  /* 0x0000004a43457221 */ /* 0x000fe40000010000 */
[----:B------:R-:W-:Y:S01]  /*5c30*/  FADD.FTZ R73, R66, R65 ;  /* 0x0000004142497221 */ /* 0x000fe20000010000 */
[----:B------:R-:W-:Y:S05]  /*5c40*/  BRA.DIV ~URZ, `(.L_x_914) ;  /* 0x000082a27f007947 */ /* 0x000fea000b800000 */
[----:B------:R0:W1:Y:S02]  /*5c50*/  SHFL.UP PT, R67, R68, 0x1, RZ ;  /* 0x0420000044437989 */ /* 0x00006400000e00ff */
.L_x_1022:
        /* <DEDUP_REMOVED lines=10> */
[----:B-1----:R-:W-:Y:S02]  /*5d00*/  FMUL.FTZ R71, R70, R67 ;  /* 0x0000004346477220 */ /* 0x002fe40000410000 */
[----:B------:R-:W-:Y:S01]  /*5d10*/  @P0 FADD.FTZ R69, R69, R66 ;  /* 0x0000004245450221 */ /* 0x000fe20000010000 */
[----:B------:R-:W1:Y:S01]  /*5d20*/  SHFL.UP PT, R75, R73, 0x2, RZ ;  /* 0x04400000494b7989 */ /* 0x000e6200000e00ff */
[-C--:B----4-:R-:W-:Y:S02]  /*5d30*/  FFMA.FTZ R71, R68, R65.reuse, R71 ;  /* 0x0000004144477223 */ /* 0x090fe40000010047 */
[C---:B------:R-:W-:Y:S01]  /*5d40*/  FMUL.FTZ R65, R70.reuse, R65 ;  /* 0x0000004146417220 */ /* 0x040fe20000410000 */
[----:B------:R-:W2:Y:S02]  /*5d50*/  SHFL.UP PT, R247, R69, 0x2, RZ ;  /* 0x0440000045f77989 */ /* 0x000ea400000e00ff */
[----:B------:R-:W-:Y:S01]  /*5d60*/  FSEL R70, R70, R71, !P0 ;  /* 0x0000004746467208 */ /* 0x000fe20004000000 */
[----:B0-----:R-:W-:Y:S01]  /*5d70*/  @P0 FFMA.FTZ R68, R68, R67, -R65 ;  /* 0x0000004344440223 */ /* 0x001fe20000010841 */
[----:B------:R-:W-:-:S03]  /*5d80*/  ISETP.GE.AND P0, PT, R121, 0x2, PT ;  /* 0x000000027900780c */ /* 0x000fc60003f06270 */
[----:B------:R-:W0:Y:S04]  /*5d90*/  SHFL.UP PT, R65, R70, 0x2, RZ ;  /* 0x0440000046417989 */ /* 0x000e2800000e00ff */
[----:B------:R-:W3:Y:S01]  /*5da0*/  SHFL.UP PT, R67, R68, 0x2, RZ ;  /* 0x0440000044437989 */ /* 0x000ee200000e00ff */
[C---:B-1----:R-:W-:Y:S02]  /*5db0*/  FMUL.FTZ R66, R70.reuse, R75 ;  /* 0x0000004b46427220 */ /* 0x042fe40000410000 */
[-C--:B--2---:R-:W-:Y:S02]  /*5dc0*/  FMUL.FTZ R64, R70, R247.reuse ;  /* 0x000000f746407220 */ /* 0x084fe40000410000 */
[C---:B------:R-:W-:Y:S02]  /*5dd0*/  FFMA.FTZ R66, R68.reuse, R247, R66 ;  /* 0x000000f744427223 */ /* 0x040fe40000010042 */
[----:B------:R-:W-:-:S02]  /*5de0*/  FFMA.FTZ R64, R68, R75, -R64 ;  /* 0x0000004b44407223 */ /* 0x000fc40000010840 */
[----:B------:R-:W-:Y:S02]  /*5df0*/  @P0 FADD.FTZ R69, R69, R66 ;  /* 0x0000004245450221 */ /* 0x000fe40000010000 */
[----:B------:R-:W-:Y:S02]  /*5e00*/  @P0 FADD.FTZ R73, R73, R64 ;  /* 0x0000004049490221 */ /* 0x000fe40000010000 */
[C---:B0-----:R-:W-:Y:S01]  /*5e10*/  FMUL.FTZ R64, R70.reuse, R65 ;  /* 0x0000004146407220 */ /* 0x041fe20000410000 */
[----:B------:R-:W0:Y:S01]  /*5e20*/  SHFL.UP PT, R75, R69, 0x4, RZ ;  /* 0x04800000454b7989 */ /* 0x000e2200000e00ff */
[----:B---3--:R-:W-:-:S03]  /*5e30*/  FMUL.FTZ R66, R70, R67 ;  /* 0x0000004346427220 */ /* 0x008fc60000410000 */
[----:B------:R-:W1:Y:S01]  /*5e40*/  SHFL.UP PT, R71, R73, 0x4, RZ ;  /* 0x0480000049477989 */ /* 0x000e6200000e00ff */
[C---:B------:R-:W-:Y:S02]  /*5e50*/  FFMA.FTZ R65, R68.reuse, R65, R66 ;  /* 0x0000004144417223 */ /* 0x040fe40000010042 */
[----:B------:R-:W-:-:S03]  /*5e60*/  @P0 FFMA.FTZ R68, R68, R67, -R64 ;  /* 0x0000004344440223 */ /* 0x000fc60000010840 */
[----:B------:R-:W-:Y:S02]  /*5e70*/  FSEL R70, R70, R65, !P0 ;  /* 0x0000004146467208 */ /* 0x000fe40004000000 */
[----:B------:R-:W2:Y:S01]  /*5e80*/  SHFL.UP PT, R65, R68, 0x4, RZ ;  /* 0x0480000044417989 */ /* 0x000ea200000e00ff */
[----:B------:R-:W-:-:S03]  /*5e90*/  ISETP.GE.AND P0, PT, R121, 0x4, PT ;  /* 0x000000047900780c */ /* 0x000fc60003f06270 */
[----:B------:R-:W3:Y:S01]  /*5ea0*/  SHFL.UP PT, R67, R70, 0x4, RZ ;  /* 0x0480000046437989 */ /* 0x000ee200000e00ff */
[----:B0-----:R-:W-:-:S04]  /*5eb0*/  FMUL.FTZ R64, R70, R75 ;  /* 0x0000004b46407220 */ /* 0x001fc80000410000 */
[-C--:B-1----:R-:W-:Y:S02]  /*5ec0*/  FFMA.FTZ R64, R68, R71.reuse, -R64 ;  /* 0x0000004744407223 */ /* 0x082fe40000010840 */
[----:B------:R-:W-:-:S03]  /*5ed0*/  FMUL.FTZ R66, R70, R71 ;  /* 0x0000004746427220 */ /* 0x000fc60000410000 */
[----:B------:R-:W-:Y:S02]  /*5ee0*/  @P0 FADD.FTZ R73, R73, R64 ;  /* 0x0000004049490221 */ /* 0x000fe40000010000 */
[----:B------:R-:W-:Y:S02]  /*5ef0*/  FFMA.FTZ R66, R68, R75, R66 ;  /* 0x0000004b44427223 */ /* 0x000fe40000010042 */
[----:B--2---:R-:W-:Y:S02]  /*5f00*/  FMUL.FTZ R64, R70, R65 ;  /* 0x0000004146407220 */ /* 0x004fe40000410000 */
[----:B------:R-:W-:Y:S02]  /*5f10*/  @P0 FADD.FTZ R69, R69, R66 ;  /* 0x0000004245450221 */ /* 0x000fe40000010000 */
        /* <DEDUP_REMOVED lines=13> */
[C---:B--2---:R-:W-:Y:S02]  /*5ff0*/  FMUL.FTZ R66, R70.reuse, R67 ;  /* 0x0000004346427220 */ /* 0x044fe40000410000 */
[-C--:B---3--:R-:W-:Y:S02]  /*6000*/  FMUL.FTZ R64, R70, R65.reuse ;  /* 0x0000004146407220 */ /* 0x088fe40000410000 */
        /* <DEDUP_REMOVED lines=11> */
.L_x_1023:
[----:B------:R-:W-:Y:S01]  /*60c0*/  ISETP.GE.AND P0, PT, R121, 0x10, PT ;  /* 0x000000107900780c */ /* 0x000fe20003f06270 */
[-C--:B0-----:R-:W-:Y:S01]  /*60d0*/  FMUL.FTZ R64, R66, R71.reuse ;  /* 0x0000004742407220 */ /* 0x081fe20000410000 */
[----:B------:R-:W-:Y:S01]  /*60e0*/  MOV R69, R74 ;  /* 0x0000004a00457202 */ /* 0x000fe20000000f00 */
[-C--:B----4-:R-:W-:Y:S02]  /*60f0*/  FMUL.FTZ R65, R67, R71.reuse ;  /* 0x0000004743417220 */ /* 0x090fe40000410000 */
[----:B-1----:R-:W-:-:S02]  /*6100*/  FMUL.FTZ R74, R72, R71 ;  /* 0x00000047484a7220 */ /* 0x002fc40000410000 */
[-C--:B------:R-:W-:Y:S02]  /*6110*/  FFMA.FTZ R64, R72, R69.reuse, -R64 ;  /* 0x0000004548407223 */ /* 0x080fe40000010840 */
[C---:B--2---:R-:W-:Y:S02]  /*6120*/  FFMA.FTZ R72, R70.reuse, R69, R65 ;  /* 0x0000004546487223 */ /* 0x044fe40000010041 */
[----:B------:R-:W-:Y:S02]  /*6130*/  FMUL.FTZ R70, R70, R71 ;  /* 0x0000004746467220 */ /* 0x000fe40000410000 */
[-C--:B------:R-:W-:Y:S02]  /*6140*/  FFMA.FTZ R65, R66, R69.reuse, R74 ;  /* 0x0000004542417223 */ /* 0x080fe4000001004a */
[----:B------:R-:W-:Y:S01]  /*6150*/  @P0 FFMA.FTZ R69, R67, R69, -R70 ;  /* 0x0000004543450223 */ /* 0x000fe20000010846 */
[----:B------:R-:W-:Y:S02]  /*6160*/  MOV R67, R73 ;  /* 0x0000004900437202 */ /* 0x000fe40000000f00 */
[----:B------:R-:W-:-:S02]  /*6170*/  MOV R70, R68 ;  /* 0x0000004400467202 */ /* 0x000fc40000000f00 */
[----:B------:R-:W-:Y:S01]  /*6180*/  FSEL R68, R71, R72, !P0 ;  /* 0x0000004847447208 */ /* 0x000fe20004000000 */
[----:B------:R-:W-:Y:S02]  /*6190*/  @P0 FADD.FTZ R67, R64, R67 ;  /* 0x0000004340430221 */ /* 0x000fe40000010000 */
[----:B------:R-:W-:Y:S01]  /*61a0*/  @P0 FADD.FTZ R70, R65, R70 ;  /* 0x0000004641460221 */ /* 0x000fe20000010000 */
[----:B------:R-:W-:Y:S05]  /*61b0*/  BRA.CONV ~URZ, `(.L_x_916) ;  /* 0x000000437f007947 */ /* 0x000fea000b800000 */
[----:B------:R-:W-:Y:S01]  /*61c0*/  HFMA2.MMA R66, -RZ, RZ, 0, 1.847743988037109375e-06 ;  /* 0x0000001fff427435 */ /* 0x000fe200000001ff */
[----:B------:R-:W-:Y:S02]  /*61d0*/  MOV R64, R69 ;  /* 0x0000004500407202 */ /* 0x000fe40000000f00 */
[----:B------:R-:W-:-:S03]  /*61e0*/  MOV R65, 0x6200 ;  /* 0x0000620000417802 */ /* 0x000fc60000000f00 */
[----:B------:R-:W-:Y:S05]  /*61f0*/  CALL.REL.NOINC `($__internal_25_$__cuda_sm70_shflsync_idx_p) ;  /* 0x00009a2000007944 */ /* 0x000fea0003c00000 */
.L_x_916:
[----:B------:R-:W-:Y:S05]  /*6200*/  BRA.CONV ~URZ, `(.L_x_917) ;  /* 0x000000437f007947 */ /* 0x000fea000b800000 */
[----:B-1----:R-:W-:Y:S01]  /*6210*/  HFMA2.MMA R66, -RZ, RZ, 0, 1.847743988037109375e-06 ;  /* 0x0000001fff427435 */ /* 0x002fe200000001ff */
[----:B------:R-:W-:Y:S02]  /*6220*/  MOV R64, R68 ;  /* 0x0000004400407202 */ /* 0x000fe40000000f00 */
[----:B------:R-:W-:-:S03]  /*6230*/  MOV R65, 0x6250 ;  /* 0x0000625000417802 */ /* 0x000fc60000000f00 */
[----:B0-2---:R-:W-:Y:S05]  /*6240*/  CALL.REL.NOINC `($__internal_25_$__cuda_sm70_shflsync_idx_p) ;  /* 0x000099d000007944 */ /* 0x005fea0003c00000 */
.L_x_917:
[----:B------:R-:W-:Y:S05]  /*6250*/  BRA.CONV ~URZ, `(.L_x_918) ;  /* 0x000000437f007947 */ /* 0x000fea000b800000 */
[----:B-1----:R-:W-:Y:S01]  /*6260*/  HFMA2.MMA R66, -RZ, RZ, 0, 1.847743988037109375e-06 ;  /* 0x0000001fff427435 */ /* 0x002fe200000001ff */
[----:B------:R-:W-:-:S02]  /*6270*/  MOV R64, R67 ;  /* 0x0000004300407202 */ /* 0x000fc40000000f00 */
[----:B------:R-:W-:-:S03]  /*6280*/  MOV R65, 0x62a0 ;  /* 0x000062a000417802 */ /* 0x000fc60000000f00 */
[----:B0-2---:R-:W-:Y:S05]  /*6290*/  CALL.REL.NOINC `($__internal_25_$__cuda_sm70_shflsync_idx_p) ;  /* 0x0000998000007944 */ /* 0x005fea0003c00000 */
.L_x_918:
[----:B------:R-:W-:Y:S05]  /*62a0*/  BRA.CONV ~URZ, `(.L_x_919) ;  /* 0x000000437f007947 */ /* 0x000fea000b800000 */
[----:B-1----:R-:W-:Y:S01]  /*62b0*/  HFMA2.MMA R66, -RZ, RZ, 0, 1.847743988037109375e-06 ;  /* 0x0000001fff427435 */ /* 0x002fe200000001ff */
[----:B------:R-:W-:Y:S02]  /*62c0*/  MOV R64, R70 ;  /* 0x0000004600407202 */ /* 0x000fe40000000f00 */
[----:B------:R-:W-:-:S03]  /*62d0*/  MOV R65, 0x62f0 ;  /* 0x000062f000417802 */ /* 0x000fc60000000f00 */
[----:B0-2---:R-:W-:Y:S05]  /*62e0*/  CALL.REL.NOINC `($__internal_25_$__cuda_sm70_shflsync_idx_p) ;  /* 0x0000993000007944 */ /* 0x005fea0003c00000 */
.L_x_919:
[----:B------:R-:W-:Y:S05]  /*62f0*/  BRA.DIV ~URZ, `(.L_x_920) ;  /* 0x000088127f007947 */ /* 0x000fea000b800000 */
[----:B------:R3:W4:Y:S04]  /*6300*/  SHFL.IDX PT, R72, R60, RZ, 0x1f ;  /* 0x00001fff3c487589 */ /* 0x00072800000e0000 */
[----:B------:R3:W2:Y:S04]  /*6310*/  SHFL.IDX PT, R73, R61, RZ, 0x1f ;  /* 0x00001fff3d497589 */ /* 0x0006a800000e0000 */
[----:B------:R3:W1:Y:S04]  /*6320*/  SHFL.IDX PT, R74, R62, RZ, 0x1f ;  /* 0x00001fff3e4a7589 */ /* 0x00066800000e0000 */
[----:B------:R3:W0:Y:S04]  /*6330*/  SHFL.IDX PT, R75, R63, RZ, 0x1f ;  /* 0x00001fff3f4b7589 */ /* 0x00062800000e0000 */
[----:B------:R-:W0:Y:S04]  /*6340*/  SHFL.UP PT, R69, R69, 0x1, RZ ;  /* 0x0420000045457989 */ /* 0x000e2800000e00ff */
[----:B------:R-:W0:Y:S04]  /*6350*/  SHFL.UP PT, R68, R68, 0x1, RZ ;  /* 0x0420000044447989 */ /* 0x000e2800000e00ff */
[----:B------:R-:W0:Y:S04]  /*6360*/  SHFL.UP PT, R67, R67, 0x1, RZ ;  /* 0x0420000043437989 */ /* 0x000e2800000e00ff */
[----:B------:R-:W0:Y:S02]  /*6370*/  SHFL.UP PT, R70, R70, 0x1, RZ ;  /* 0x0420000046467989 */ /* 0x000e2400000e00ff */
.L_x_1024:
[----:B--234-:R-:W2:Y:S01]  /*6380*/  LDS.128 R60, [R213+0x6370] ;  /* 0x00637000d53c7984 */ /* 0x01cea20000000c00 */
[----:B01----:R-:W-:-:S04]  /*6390*/  FMUL.FTZ R64, R74, R68 ;  /* 0x000000444a407220 */ /* 0x003fc80000410000 */
[CC--:B------:R-:W-:Y:S02]  /*63a0*/  FFMA.FTZ R65, R75.reuse, R69.reuse, R64 ;  /* 0x000000454b417223 */ /* 0x0c0fe40000010040 */
[-C--:B------:R-:W-:Y:S02]  /*63b0*/  FMUL.FTZ R64, R75, R68.reuse ;  /* 0x000000444b407220 */ /* 0x080fe40000410000 */
[----:B------:R-:W-:Y:S02]  /*63c0*/  @P1 FADD.FTZ R75, R65, R70 ;  /* 0x00000046414b1221 */ /* 0x000fe40000010000 */
[-C--:B------:R-:W-:Y:S02]  /*63d0*/  FMUL.FTZ R65, R73, R68.reuse ;  /* 0x0000004449417220 */ /* 0x080fe40000410000 */
[----:B------:R-:W-:Y:S02]  /*63e0*/  FFMA.FTZ R64, R74, R69, -R64 ;  /* 0x000000454a407223 */ /* 0x000fe40000010840 */
[----:B------:R-:W-:-:S02]  /*63f0*/  FMUL.FTZ R68, R72, R68 ;  /* 0x0000004448447220 */ /* 0x000fc40000410000 */
[-C--:B------:R-:W-:Y:S02]  /*6400*/  @P1 FFMA.FTZ R72, R72, R69.reuse, -R65 ;  /* 0x0000004548481223 */ /* 0x080fe40000010841 */
[----:B------:R-:W-:Y:S02]  /*6410*/  @P1 FADD.FTZ R74, R64, R67 ;  /* 0x00000043404a1221 */ /* 0x000fe40000010000 */
[----:B------:R-:W-:-:S05]  /*6420*/  @P1 FFMA.FTZ R73, R73, R69, R68 ;  /* 0x0000004549491223 */ /* 0x000fca0000010044 */
[----:B------:R0:W-:Y:S01]  /*6430*/  STS.128 [R213+0x6370], R72 ;  /* 0x00637048d5007388 */ /* 0x0001e20000000c00 */
[C---:B--2---:R-:W-:Y:S02]  /*6440*/  FMUL.FTZ R65, R61.reuse, R75 ;  /* 0x0000004b3d417220 */ /* 0x044fe40000410000 */
[CC--:B------:R-:W-:Y:S02]  /*6450*/  FMUL.FTZ R68, R61.reuse, R74.reuse ;  /* 0x0000004a3d447220 */ /* 0x0c0fe40000410000 */
[----:B------:R-:W-:Y:S02]  /*6460*/  FFMA.FTZ R214, R60, R74, -R65 ;  /* 0x0000004a3cd67223 */ /* 0x000fe40000010841 */
[----:B------:R-:W1:Y:S01]  /*6470*/  LDS.128 R64, [R213+0x6380] ;  /* 0x00638000d5407984 */ /* 0x000e620000000c00 */
[C---:B------:R-:W-:Y:S02]  /*6480*/  FMUL.FTZ R69, R61.reuse, R73 ;  /* 0x000000493d457220 */ /* 0x040fe40000410000 */
[----:B------:R-:W-:-:S02]  /*6490*/  FMUL.FTZ R61, R61, R72 ;  /* 0x000000483d3d7220 */ /* 0x000fc40000410000 */
[C---:B0-----:R-:W-:Y:S02]  /*64a0*/  FFMA.FTZ R72, R60.reuse, R72, -R69 ;  /* 0x000000483c487223 */ /* 0x041fe40000010845 */
[C---:B------:R-:W-:Y:S02]  /*64b0*/  FFMA.FTZ R73, R60.reuse, R73, R61 ;  /* 0x000000493c497223 */ /* 0x040fe4000001003d */
[----:B------:R-:W-:Y:S02]  /*64c0*/  FFMA.FTZ R60, R60, R75, R68 ;  /* 0x0000004b3c3c7223 */ /* 0x000fe40000010044 */
[----:B------:R-:W0:Y:S01]  /*64d0*/  LDS.128 R68, [R213+0x6390] ;  /* 0x00639000d5447984 */ /* 0x000e220000000c00 */
[----:B------:R-:W-:Y:S02]  /*64e0*/  FADD.FTZ R74, R62, R214 ;  /* 0x000000d63e4a7221 */ /* 0x000fe40000010000 */
[----:B------:R-:W-:-:S05]  /*64f0*/  FADD.FTZ R75, R63, R60 ;  /* 0x0000003c3f4b7221 */ /* 0x000fca0000010000 */
[----:B------:R2:W-:Y:S01]  /*6500*/  STS.128 [R213+0x6380], R72 ;  /* 0x00638048d5007388 */ /* 0x0005e20000000c00 */
[CC--:B-1----:R-:W-:Y:S02]  /*6510*/  FMUL.FTZ R61, R65.reuse, R75.reuse ;  /* 0x0000004b413d7220 */ /* 0x0c2fe40000410000 */
[CC--:B------:R-:W-:Y:S02]  /*6520*/  FMUL.FTZ R60, R65.reuse, R74.reuse ;  /* 0x0000004a413c7220 */ /* 0x0c0fe40000410000 */
[C---:B------:R-:W-:Y:S02]  /*6530*/  FFMA.FTZ R61, R64.reuse, R74, -R61 ;  /* 0x0000004a403d7223 */ /* 0x040fe4000001083d */
[----:B------:R-:W-:Y:S02]  /*6540*/  FFMA.FTZ R60, R64, R75, R60 ;  /* 0x0000004b403c7223 */ /* 0x000fe4000001003c */
[----:B--2---:R-:W-:Y:S02]  /*6550*/  FADD.FTZ R74, R66, R61 ;  /* 0x0000003d424a7221 */ /* 0x004fe40000010000 */
[----:B------:R-:W-:-:S02]  /*6560*/  FMUL.FTZ R63, R65, R73 ;  /* 0x00000049413f7220 */ /* 0x000fc40000410000 */
[----:B------:R-:W-:Y:S02]  /*6570*/  FADD.FTZ R75, R67, R60 ;  /* 0x0000003c434b7221 */ /* 0x000fe40000010000 */
[----:B------:R-:W-:Y:S02]  /*6580*/  FMUL.FTZ R65, R65, R72 ;  /* 0x0000004841417220 */ /* 0x000fe40000410000 */
[C---:B0-----:R-:W-:Y:S02]  /*6590*/  FMUL.FTZ R60, R69.reuse, R74 ;  /* 0x0000004a453c7220 */ /* 0x041fe40000410000 */
[C---:B------:R-:W-:Y:S02]  /*65a0*/  FFMA.FTZ R72, R64.reuse, R72, -R63 ;  /* 0x0000004840487223 */ /* 0x040fe4000001083f */
[----:B------:R-:W-:Y:S02]  /*65b0*/  FMUL.FTZ R61, R69, R75 ;  /* 0x0000004b453d7220 */ /* 0x000fe40000410000 */
[----:B------:R-:W-:-:S02]  /*65c0*/  FFMA.FTZ R73, R64, R73, R65 ;  /* 0x0000004940497223 */ /* 0x000fc40000010041 */
[C---:B------:R-:W-:Y:S02]  /*65d0*/  FFMA.FTZ R62, R68.reuse, R75, R60 ;  /* 0x0000004b443e7223 */ /* 0x040fe4000001003c */
[C---:B------:R-:W-:Y:S01]  /*65e0*/  FFMA.FTZ R63, R68.reuse, R74, -R61 ;  /* 0x0000004a443f7223 */ /* 0x040fe2000001083d */
[----:B------:R0:W-:Y:S01]  /*65f0*/  STS.128 [R213+0x6390], R72 ;  /* 0x00639048d5007388 */ /* 0x0001e20000000c00 */
[CC--:B------:R-:W-:Y:S02]  /*6600*/  FMUL.FTZ R60, R69.reuse, R72.reuse ;  /* 0x00000048453c7220 */ /* 0x0c0fe40000410000 */
[-C--:B------:R-:W-:Y:S02]  /*6610*/  FMUL.FTZ R61, R69, R73.reuse ;  /* 0x00000049453d7220 */ /* 0x080fe40000410000 */
[C---:B------:R-:W-:Y:S02]  /*6620*/  FFMA.FTZ R69, R68.reuse, R73, R60 ;  /* 0x0000004944457223 */ /* 0x040fe4000001003c */
[----:B------:R-:W-:-:S02]  /*6630*/  FFMA.FTZ R68, R68, R72, -R61 ;  /* 0x0000004844447223 */ /* 0x000fc4000001083d */
[----:B------:R-:W-:Y:S02]  /*6640*/  FADD.FTZ R70, R70, R63 ;  /* 0x0000003f46467221 */ /* 0x000fe40000010000 */
[----:B------:R-:W-:-:S05]  /*6650*/  FADD.FTZ R71, R71, R62 ;  /* 0x0000003e47477221 */ /* 0x000fca0000010000 */
[----:B------:R0:W-:Y:S02]  /*6660*/  STS.128 [R213+0x63a0], R68 ;  /* 0x0063a044d5007388 */ /* 0x0001e40000000c00 */
.L_x_913:
[----:B0-----:R-:W-:Y:S05]  /*6670*/  BSYNC B0 ;  /* 0x0000000000007941 */ /* 0x001fea0003800000 */
.L_x_912:
[----:B------:R-:W-:Y:S01]  /*6680*/  WARPSYNC 0xffffffff ;  /* 0xffffffff00007948 */ /* 0x000fe20003800000 */
[----:B------:R-:W-:Y:S02]  /*6690*/  LOP3.LUT P0, RZ, R122, 0x1f, RZ, 0xc0, !PT ;  /* 0x0000001f7aff7812 */ /* 0x000fe4000780c0ff */
[CC--:B------:R-:W-:Y:S01]  /*66a0*/  FMUL.FTZ R61, R33.reuse, R95.reuse ;  /* 0x0000005f213d7220 */ /* 0x0c0fe20000410000 */
[----:B------:R-:W-:Y:S01]  /*66b0*/  BAR.SYNC.DEFER_BLOCKING 0x0 ;  /* 0x0000000000007b1d */ /* 0x000fe20000010000 */
[-C--:B------:R-:W-:Y:S01]  /*66c0*/  FMUL.FTZ R60, R33, -R94.reuse ;  /* 0x8000005e213c7220 */ /* 0x080fe20000410000 */
[----:B------:R-:W-:Y:S01]  /*66d0*/  USHF.L.U32 UR20, UR7, 0x4, URZ ;  /* 0x0000000407147899 */ /* 0x000fe2000800063f */
[C---:B------:R-:W-:Y:S02]  /*66e0*/  FFMA.FTZ R61, R34.reuse, R94, -R61 ;  /* 0x0000005e223d7223 */ /* 0x040fe4000001083d */
[----:B------:R-:W-:Y:S01]  /*66f0*/  FFMA.FTZ R60, R34, -R95, R60 ;  /* 0x8000005f223c7223 */ /* 0x000fe2000001003c */
[----:B------:R-:W-:Y:S01]  /*6700*/  BSSY B0, `(.L_x_921) ;  /* 0x00001dd000007945 */ /* 0x000fe20003800000 */
[C---:B------:R-:W-:Y:S02]  /*6710*/  FMUL.FTZ R65, R35.reuse, -R61 ;  /* 0x8000003d23417220 */ /* 0x040fe40000410000 */
[----:B------:R-:W-:-:S02]  /*6720*/  FMUL.FTZ R62, R35, -R60 ;  /* 0x8000003c233e7220 */ /* 0x000fc40000410000 */
[C---:B------:R-:W-:Y:S02]  /*6730*/  FFMA.FTZ R65, R36.reuse, R60, R65 ;  /* 0x0000003c24417223 */ /* 0x040fe40000010041 */
[CC--:B------:R-:W-:Y:S02]  /*6740*/  FMUL.FTZ R60, R33.reuse, R154.reuse ;  /* 0x0000009a213c7220 */ /* 0x0c0fe40000410000 */
[----:B------:R-:W-:Y:S02]  /*6750*/  FFMA.FTZ R63, R36, R61, -R62 ;  /* 0x0000003d243f7223 */ /* 0x000fe4000001083e */
[C---:B------:R-:W-:Y:S02]  /*6760*/  FMUL.FTZ R62, R34.reuse, R154 ;  /* 0x0000009a223e7220 */ /* 0x040fe40000410000 */
[-C--:B------:R-:W-:Y:S02]  /*6770*/  FFMA.FTZ R60, R34, R153.reuse, -R60 ;  /* 0x00000099223c7223 */ /* 0x080fe4000001083c */
[----:B------:R-:W-:-:S02]  /*6780*/  FFMA.FTZ R61, -R33, R153, -R62 ;  /* 0x00000099213d7223 */ /* 0x000fc4000001093e */
[----:B------:R-:W-:Y:S01]  /*6790*/  FADD.FTZ R60, R123, R60 ;  /* 0x0000003c7b3c7221 */ /* 0x000fe20000010000 */
[----:B------:R-:W0:Y:S01]  /*67a0*/  LDS.64 R68, [R233.X16+0x6378] ;  /* 0x00637800e9447984 */ /* 0x000e22000000ca00 */
[----:B------:R-:W-:Y:S02]  /*67b0*/  FADD.FTZ R61, -R138, R61 ;  /* 0x0000003d8a3d7221 */ /* 0x000fe40000010100 */
[CC--:B------:R-:W-:Y:S02]  /*67c0*/  FMUL.FTZ R62, R35.reuse, -R60.reuse ;  /* 0x8000003c233e7220 */ /* 0x0c0fe40000410000 */
[-C--:B------:R-:W-:Y:S02]  /*67d0*/  FMUL.FTZ R67, R35, -R61.reuse ;  /* 0x8000003d23437220 */ /* 0x080fe40000410000 */
[C---:B------:R-:W-:Y:S02]  /*67e0*/  FFMA.FTZ R62, R36.reuse, R61, R62 ;  /* 0x0000003d243e7223 */ /* 0x040fe4000001003e */
[----:B------:R-:W-:-:S02]  /*67f0*/  FFMA.FTZ R67, R36, R60, -R67 ;  /* 0x0000003c24437223 */ /* 0x000fc40000010843 */
[----:B------:R-:W-:Y:S02]  /*6800*/  FMUL.FTZ R60, R37, -R65 ;  /* 0x80000041253c7220 */ /* 0x000fe40000410000 */
[----:B------:R-:W-:Y:S02]  /*6810*/  FADD.FTZ R62, -R139, R62 ;  /* 0x0000003e8b3e7221 */ /* 0x000fe40000010100 */
[CC--:B------:R-:W-:Y:S02]  /*6820*/  FMUL.FTZ R61, R37.reuse, -R63.reuse ;  /* 0x8000003f253d7220 */ /* 0x0c0fe40000410000 */
[----:B------:R-:W-:Y:S02]  /*6830*/  FFMA.FTZ R60, R38, R63, -R60 ;  /* 0x0000003f263c7223 */ /* 0x000fe4000001083c */
[----:B------:R-:W-:Y:S02]  /*6840*/  FADD.FTZ R67, R124, R67 ;  /* 0x000000437c437221 */ /* 0x000fe40000010000 */
[----:B------:R-:W-:-:S02]  /*6850*/  FMUL.FTZ R63, R37, -R62 ;  /* 0x8000003e253f7220 */ /* 0x000fc40000410000 */
[C---:B------:R-:W-:Y:S02]  /*6860*/  FFMA.FTZ R61, R38.reuse, R65, R61 ;  /* 0x00000041263d7223 */ /* 0x040fe4000001003d */
[-C--:B------:R-:W-:Y:S02]  /*6870*/  FMUL.FTZ R65, R37, -R67.reuse ;  /* 0x8000004325417220 */ /* 0x080fe40000410000 */
[C---:B------:R-:W-:Y:S02]  /*6880*/  FFMA.FTZ R64, R38.reuse, R67, -R63 ;  /* 0x0000004326407223 */ /* 0x040fe4000001083f */
[----:B------:R-:W-:Y:S02]  /*6890*/  FMUL.FTZ R63, R39, -R61 ;  /* 0x8000003d273f7220 */ /* 0x000fe40000410000 */
[----:B------:R-:W-:Y:S02]  /*68a0*/  FFMA.FTZ R65, R38, R62, R65 ;  /* 0x0000003e26417223 */ /* 0x000fe40000010041 */
[----:B------:R-:W-:-:S02]  /*68b0*/  FADD.FTZ R64, R125, R64 ;  /* 0x000000407d407221 */ /* 0x000fc40000010000 */
[CC--:B------:R-:W-:Y:S02]  /*68c0*/  FMUL.FTZ R62, R39.reuse, -R60.reuse ;  /* 0x8000003c273e7220 */ /* 0x0c0fe40000410000 */
[----:B------:R-:W-:Y:S02]  /*68d0*/  FFMA.FTZ R63, R40, R60, -R63 ;  /* 0x0000003c283f7223 */ /* 0x000fe4000001083f */
[----:B------:R-:W-:Y:S02]  /*68e0*/  FADD.FTZ R65, -R140, R65 ;  /* 0x000000418c417221 */ /* 0x000fe40000010100 */
[C---:B------:R-:W-:Y:S02]  /*68f0*/  FMUL.FTZ R60, R39.reuse, -R64 ;  /* 0x80000040273c7220 */ /* 0x040fe40000410000 */
[----:B------:R-:W-:Y:S02]  /*6900*/  FFMA.FTZ R62, R40, R61, R62 ;  /* 0x0000003d283e7223 */ /* 0x000fe4000001003e */
[----:B------:R-:W-:-:S02]  /*6910*/  FMUL.FTZ R61, R39, -R65 ;  /* 0x80000041273d7220 */ /* 0x000fc40000410000 */
[C---:B------:R-:W-:Y:S02]  /*6920*/  FFMA.FTZ R60, R40.reuse, R65, R60 ;  /* 0x00000041283c7223 */ /* 0x040fe4000001003c */
[----:B------:R-:W-:Y:S02]  /*6930*/  FMUL.FTZ R65, R41, -R63 ;  /* 0x8000003f29417220 */ /* 0x000fe40000410000 */
[----:B------:R-:W-:Y:S02]  /*6940*/  FFMA.FTZ R61, R40, R64, -R61 ;  /* 0x00000040283d7223 */ /* 0x000fe4000001083d */
[----:B------:R-:W-:Y:S02]  /*6950*/  FADD.FTZ R60, -R141, R60 ;  /* 0x0000003c8d3c7221 */ /* 0x000fe40000010100 */
[-C--:B------:R-:W-:Y:S02]  /*6960*/  FMUL.FTZ R64, R41, -R62.reuse ;  /* 0x8000003e29407220 */ /* 0x080fe40000410000 */
[----:B------:R-:W-:-:S02]  /*6970*/  FFMA.FTZ R65, R42, R62, R65 ;  /* 0x0000003e2a417223 */ /* 0x000fc40000010041 */
[----:B------:R-:W-:Y:S02]  /*6980*/  FADD.FTZ R61, R126, R61 ;  /* 0x0000003d7e3d7221 */ /* 0x000fe40000010000 */
[C---:B------:R-:W-:Y:S02]  /*6990*/  FMUL.FTZ R62, R41.reuse, -R60 ;  /* 0x8000003c293e7220 */ /* 0x040fe40000410000 */
[C---:B------:R-:W-:Y:S02]  /*69a0*/  FFMA.FTZ R64, R42.reuse, R63, -R64 ;  /* 0x0000003f2a407223 */ /* 0x040fe40000010840 */
[-C--:B------:R-:W-:Y:S02]  /*69b0*/  FMUL.FTZ R63, R41, -R61.reuse ;  /* 0x8000003d293f7220 */ /* 0x080fe40000410000 */
[----:B------:R-:W-:Y:S02]  /*69c0*/  FFMA.FTZ R62, R42, R61, -R62 ;  /* 0x0000003d2a3e7223 */ /* 0x000fe4000001083e */
[----:B------:R-:W-:-:S02]  /*69d0*/  FMUL.FTZ R61, R43, -R65 ;  /* 0x800000412b3d7220 */ /* 0x000fc40000410000 */
[----:B------:R-:W-:Y:S02]  /*69e0*/  FFMA.FTZ R63, R42, R60, R63 ;  /* 0x0000003c2a3f7223 */ /* 0x000fe4000001003f */
[----:B------:R-:W-:Y:S02]  /*69f0*/  FADD.FTZ R62, R127, R62 ;  /* 0x0000003e7f3e7221 */ /* 0x000fe40000010000 */
[CC--:B------:R-:W-:Y:S02]  /*6a00*/  FMUL.FTZ R60, R43.reuse, -R64.reuse ;  /* 0x800000402b3c7220 */ /* 0x0c0fe40000410000 */
[----:B------:R-:W-:Y:S02]  /*6a10*/  FFMA.FTZ R61, R44, R64, -R61 ;  /* 0x000000402c3d7223 */ /* 0x000fe4000001083d */
[----:B------:R-:W-:Y:S02]  /*6a20*/  FADD.FTZ R63, -R142, R63 ;  /* 0x0000003f8e3f7221 */ /* 0x000fe40000010100 */
[----:B------:R-:W-:-:S02]  /*6a30*/  FMUL.FTZ R64, R43, -R62 ;  /* 0x8000003e2b407220 */ /* 0x000fc40000410000 */
[C---:B------:R-:W-:Y:S02]  /*6a40*/  FFMA.FTZ R60, R44.reuse, R65, R60 ;  /* 0x000000412c3c7223 */ /* 0x040fe4000001003c */
[-C--:B------:R-:W-:Y:S02]  /*6a50*/  FMUL.FTZ R65, R43, -R63.reuse ;  /* 0x8000003f2b417220 */ /* 0x080fe40000410000 */
[C---:B------:R-:W-:Y:S02]  /*6a60*/  FFMA.FTZ R64, R44.reuse, R63, R64 ;  /* 0x0000003f2c407223 */ /* 0x040fe40000010040 */
[----:B------:R-:W-:Y:S02]  /*6a70*/  FMUL.FTZ R63, R45, -R61 ;  /* 0x8000003d2d3f7220 */ /* 0x000fe40000410000 */
[----:B------:R-:W-:Y:S02]  /*6a80*/  FFMA.FTZ R65, R44, R62, -R65 ;  /* 0x0000003e2c417223 */ /* 0x000fe40000010841 */
[----:B------:R-:W-:-:S02]  /*6a90*/  FADD.FTZ R64, -R143, R64 ;  /* 0x000000408f407221 */ /* 0x000fc40000010100 */
[CC--:B------:R-:W-:Y:S02]  /*6aa0*/  FMUL.FTZ R62, R45.reuse, -R60.reuse ;  /* 0x8000003c2d3e7220 */ /* 0x0c0fe40000410000 */
[----:B------:R-:W-:Y:S02]  /*6ab0*/  FFMA.FTZ R63, R46, R60, R63 ;  /* 0x0000003c2e3f7223 */ /* 0x000fe4000001003f */
[----:B------:R-:W-:Y:S02]  /*6ac0*/  FADD.FTZ R65, R128, R65 ;  /* 0x0000004180417221 */ /* 0x000fe40000010000 */
[C---:B------:R-:W-:Y:S02]  /*6ad0*/  FMUL.FTZ R60, R45.reuse, -R64 ;  /* 0x800000402d3c7220 */ /* 0x040fe40000410000 */
[----:B------:R-:W-:Y:S02]  /*6ae0*/  FFMA.FTZ R62, R46, R61, -R62 ;  /* 0x0000003d2e3e7223 */ /* 0x000fe4000001083e */
[----:B------:R-:W-:-:S02]  /*6af0*/  FMUL.FTZ R61, R45, -R65 ;  /* 0x800000412d3d7220 */ /* 0x000fc40000410000 */
[C---:B------:R-:W-:Y:S02]  /*6b00*/  FFMA.FTZ R60, R46.reuse, R65, -R60 ;  /* 0x000000412e3c7223 */ /* 0x040fe4000001083c */
[----:B------:R-:W-:Y:S02]  /*6b10*/  FMUL.FTZ R65, R47, -R63 ;  /* 0x8000003f2f417220 */ /* 0x000fe40000410000 */
[----:B------:R-:W-:Y:S02]  /*6b20*/  FFMA.FTZ R61, R46, R64, R61 ;  /* 0x000000402e3d7223 */ /* 0x000fe4000001003d */
[----:B------:R-:W-:Y:S02]  /*6b30*/  FADD.FTZ R60, R129, R60 ;  /* 0x0000003c813c7221 */ /* 0x000fe40000010000 */
[-C--:B------:R-:W-:Y:S02]  /*6b40*/  FMUL.FTZ R64, R47, -R62.reuse ;  /* 0x8000003e2f407220 */ /* 0x080fe40000410000 */
[----:B------:R-:W-:-:S02]  /*6b50*/  FFMA.FTZ R65, R48, R62, -R65 ;  /* 0x0000003e30417223 */ /* 0x000fc40000010841 */
[----:B------:R-:W-:Y:S02]  /*6b60*/  FADD.FTZ R61, -R144, R61 ;  /* 0x0000003d903d7221 */ /* 0x000fe40000010100 */
[C---:B------:R-:W-:Y:S02]  /*6b70*/  FMUL.FTZ R62, R47.reuse, -R60 ;  /* 0x8000003c2f3e7220 */ /* 0x040fe40000410000 */
[C---:B------:R-:W-:Y:S02]  /*6b80*/  FFMA.FTZ R64, R48.reuse, R63, R64 ;  /* 0x0000003f30407223 */ /* 0x040fe40000010040 */
[-C--:B------:R-:W-:Y:S02]  /*6b90*/  FMUL.FTZ R63, R47, -R61.reuse ;  /* 0x8000003d2f3f7220 */ /* 0x080fe40000410000 */
[----:B------:R-:W-:Y:S02]  /*6ba0*/  FFMA.FTZ R62, R48, R61, R62 ;  /* 0x0000003d303e7223 */ /* 0x000fe4000001003e */
[----:B------:R-:W-:-:S02]  /*6bb0*/  FMUL.FTZ R61, R49, -R65 ;  /* 0x80000041313d7220 */ /* 0x000fc40000410000 */
[----:B------:R-:W-:Y:S02]  /*6bc0*/  FFMA.FTZ R63, R48, R60, -R63 ;  /* 0x0000003c303f7223 */ /* 0x000fe4000001083f */
[----:B------:R-:W-:Y:S02]  /*6bd0*/  FADD.FTZ R62, -R145, R62 ;  /* 0x0000003e913e7221 */ /* 0x000fe40000010100 */
[CC--:B------:R-:W-:Y:S02]  /*6be0*/  FMUL.FTZ R60, R49.reuse, -R64.reuse ;  /* 0x80000040313c7220 */ /* 0x0c0fe40000410000 */
[----:B------:R-:W-:Y:S02]  /*6bf0*/  FFMA.FTZ R61, R50, R64, R61 ;  /* 0x00000040323d7223 */ /* 0x000fe4000001003d */
[----:B------:R-:W-:Y:S02]  /*6c00*/  FADD.FTZ R63, R130, R63 ;  /* 0x0000003f823f7221 */ /* 0x000fe40000010000 */
[----:B------:R-:W-:-:S02]  /*6c10*/  FMUL.FTZ R64, R49, -R62 ;  /* 0x8000003e31407220 */ /* 0x000fc40000410000 */
[C---:B------:R-:W-:Y:S02]  /*6c20*/  FFMA.FTZ R60, R50.reuse, R65, -R60 ;  /* 0x00000041323c7223 */ /* 0x040fe4000001083c */
        /* <DEDUP_REMOVED lines=48> */
[CC--:B------:R-:W-:Y:S02]  /*6f30*/  FMUL.FTZ R62, R59.reuse, -R60.reuse ;  /* 0x8000003c3b3e7220 */ /* 0x0c0fe40000410000 */
[C---:B------:R-:W-:Y:S02]  /*6f40*/  FFMA.FTZ R65, R80.reuse, R63, R66 ;  /* 0x0000003f50417223 */ /* 0x040fe40000010042 */
[-C--:B------:R-:W-:Y:S02]  /*6f50*/  FMUL.FTZ R63, R59, -R61.reuse ;  /* 0x8000003d3b3f7220 */ /* 0x080fe40000410000 */
[C---:B------:R-:W-:Y:S02]  /*6f60*/  FFMA.FTZ R62, R80.reuse, R61, R62 ;  /* 0x0000003d503e7223 */ /* 0x040fe4000001003e */
[----:B------:R-:W-:-:S02]  /*6f70*/  FFMA.FTZ R63, R80, R60, -R63 ;  /* 0x0000003c503f7223 */ /* 0x000fc4000001083f */
[----:B------:R-:W-:Y:S02]  /*6f80*/  FADD.FTZ R62, -R151, R62 ;  /* 0x0000003e973e7221 */ /* 0x000fe40000010100 */
[----:B------:R-:W-:Y:S02]  /*6f90*/  FADD.FTZ R63, R136, R63 ;  /* 0x0000003f883f7221 */ /* 0x000fe40000010000 */
[----:B------:R-:W-:Y:S02]  /*6fa0*/  FMUL.FTZ R60, R81, -R62 ;  /* 0x8000003e513c7220 */ /* 0x000fe40000410000 */
[C---:B0-----:R-:W-:Y:S02]  /*6fb0*/  FMUL.FTZ R70, R77.reuse, R68 ;  /* 0x000000444d467220 */ /* 0x041fe40000410000 */
[----:B------:R-:W-:Y:S01]  /*6fc0*/  FFMA.FTZ R66, R82, R63, -R60 ;  /* 0x0000003f52427223 */ /* 0x000fe2000001083c */
[----:B------:R-:W-:Y:S01]  /*6fd0*/  MOV R60, UR29 ;  /* 0x0000001d003c7c02 */ /* 0x000fe20008000f00 */
[----:B------:R-:W-:-:S02]  /*6fe0*/  FMUL.FTZ R77, R77, R69 ;  /* 0x000000454d4d7220 */ /* 0x000fc40000410000 */
[----:B------:R-:W-:Y:S01]  /*6ff0*/  FFMA.FTZ R70, R76, R69, R70 ;  /* 0x000000454c467223 */ /* 0x000fe20000010046 */
[----:B------:R-:W-:Y:S01]  /*7000*/  ISETP.GE.OR P0, PT, R60, c[0x0][0x174], P0 ;  /* 0x00005d003c007a0c */ /* 0x000fe20000706670 */
[C---:B------:R-:W-:Y:S02]  /*7010*/  FMUL.FTZ R61, R81.reuse, -R63 ;  /* 0x8000003f513d7220 */ /* 0x040fe40000410000 */
[----:B------:R-:W-:Y:S02]  /*7020*/  FMUL.FTZ R60, R81, -R64 ;  /* 0x80000040513c7220 */ /* 0x000fe40000410000 */
[----:B------:R-:W-:Y:S02]  /*7030*/  FFMA.FTZ R77, R76, R68, -R77 ;  /* 0x000000444c4d7223 */ /* 0x000fe4000001084d */
[----:B------:R-:W-:Y:S02]  /*7040*/  FADD.FTZ R213, R79, R70 ;  /* 0x000000464fd57221 */ /* 0x000fe40000010000 */
[----:B------:R-:W-:-:S02]  /*7050*/  FFMA.FTZ R67, R82, R62, R61 ;  /* 0x0000003e52437223 */ /* 0x000fc4000001003d */
[CC--:B------:R-:W-:Y:S01]  /*7060*/  FMUL.FTZ R61, R81.reuse, -R65.reuse ;  /* 0x80000041513d7220 */ /* 0x0c0fe20000410000 */
[----:B------:R-:W-:Y:S01]  /*7070*/  CS2R R62, SRZ ;  /* 0x00000000003e7805 */ /* 0x000fe2000001ff00 */
[----:B------:R-:W-:Y:S01]  /*7080*/  FFMA.FTZ R65, R82, R65, R60 ;  /* 0x0000004152417223 */ /* 0x000fe2000001003c */
[----:B------:R-:W-:Y:S01]  /*7090*/  HFMA2.MMA R60, -RZ, RZ, 1.875, 0 ;  /* 0x3f800000ff3c7435 */ /* 0x000fe200000001ff */
[----:B------:R-:W-:Y:S02]  /*70a0*/  FADD.FTZ R214, R78, R77 ;  /* 0x0000004d4ed67221 */ /* 0x000fe40000010000 */
[----:B------:R-:W-:Y:S02]  /*70b0*/  FMUL.FTZ R69, R81, R213 ;  /* 0x000000d551457220 */ /* 0x000fe40000410000 */
[C---:B------:R-:W-:Y:S01]  /*70c0*/  FFMA.FTZ R64, R82.reuse, R64, -R61 ;  /* 0x0000004052407223 */ /* 0x040fe2000001083d */
[----:B------:R-:W-:Y:S01]  /*70d0*/  MOV R61, RZ ;  /* 0x000000ff003d7202 */ /* 0x000fe20000000f00 */
[----:B------:R-:W-:-:S02]  /*70e0*/  FFMA.FTZ R69, R82, R214, -R69 ;  /* 0x000000d652457223 */ /* 0x000fc40000010845 */
[----:B------:R-:W-:Y:S02]  /*70f0*/  FMUL.FTZ R68, R81, R214 ;  /* 0x000000d651447220 */ /* 0x000fe40000410000 */
[----:B------:R-:W-:Y:S01]  /*7100*/  FADD.FTZ R67, -R152, R67 ;  /* 0x0000004398437221 */ /* 0x000fe20000010100 */
[----:B------:R-:W0:Y:S01]  /*7110*/  @!P0 LDS.128 R60, [UR20+0x8b80] ;  /* 0x008b8014ff3c8984 */ /* 0x000e220008000c00 */
[----:B------:R-:W-:Y:S01]  /*7120*/  FADD.FTZ R66, R137, R66 ;  /* 0x0000004289427221 */ /* 0x000fe20000010000 */
[----:B------:R-:W-:Y:S01]  /*7130*/  ISETP.GT.U32.AND P0, PT, R122, 0x1f, PT ;  /* 0x0000001f7a00780c */ /* 0x000fe20003f04070 */
[----:B------:R-:W-:Y:S02]  /*7140*/  FADD.FTZ R168, R168, R69 ;  /* 0x00000045a8a87221 */ /* 0x000fe40000010000 */
[----:B------:R-:W-:Y:S01]  /*7150*/  FFMA.FTZ R68, R82, R213, R68 ;  /* 0x000000d552447223 */ /* 0x000fe20000010044 */
[----:B------:R1:W-:Y:S03]  /*7160*/  STS.128 [R233.X16+0x6d80], R64 ;  /* 0x006d8040e9007388 */ /* 0x0003e6000000cc00 */
[----:B------:R-:W-:-:S02]  /*7170*/  FADD.FTZ R167, R167, R68 ;  /* 0x00000044a7a77221 */ /* 0x000fc40000010000 */
[----:B-1----:R-:W-:-:S04]  /*7180*/  FMUL.FTZ R64, R59, R168 ;  /* 0x000000a83b407220 */ /* 0x002fc80000410000 */
[----:B------:R-:W-:-:S04]  /*7190*/  FFMA.FTZ R65, R80, R167, R64 ;  /* 0x000000a750417223 */ /* 0x000fc80000010040 */
[----:B------:R-:W-:Y:S02]  /*71a0*/  FADD.FTZ R170, R170, R65 ;  /* 0x00000041aaaa7221 */ /* 0x000fe40000010000 */
[----:B------:R-:W-:-:S04]  /*71b0*/  FMUL.FTZ R65, R59, R167 ;  /* 0x000000a73b417220 */ /* 0x000fc80000410000 */
[----:B------:R-:W-:-:S04]  /*71c0*/  FFMA.FTZ R64, R80, R168, -R65 ;  /* 0x000000a850407223 */ /* 0x000fc80000010841 */
[----:B------:R-:W-:Y:S02]  /*71d0*/  FADD.FTZ R169, R169, R64 ;  /* 0x00000040a9a97221 */ /* 0x000fe40000010000 */
[----:B------:R-:W-:-:S04]  /*71e0*/  FMUL.FTZ R64, R57, R170 ;  /* 0x000000aa39407220 */ /* 0x000fc80000410000 */
[----:B------:R-:W-:-:S04]  /*71f0*/  FFMA.FTZ R65, R58, R169, -R64 ;  /* 0x000000a93a417223 */ /* 0x000fc80000010840 */
[----:B------:R-:W-:Y:S02]  /*7200*/  FADD.FTZ R172, R172, R65 ;  /* 0x00000041acac7221 */ /* 0x000fe40000010000 */
[----:B------:R-:W-:-:S04]  /*7210*/  FMUL.FTZ R65, R57, R169 ;  /* 0x000000a939417220 */ /* 0x000fc80000410000 */
[----:B------:R-:W-:-:S04]  /*7220*/  FFMA.FTZ R64, R58, R170, R65 ;  /* 0x000000aa3a407223 */ /* 0x000fc80000010041 */
[----:B------:R-:W-:Y:S02]  /*7230*/  FADD.FTZ R171, R171, R64 ;  /* 0x00000040abab7221 */ /* 0x000fe40000010000 */
[----:B------:R-:W-:-:S04]  /*7240*/  FMUL.FTZ R64, R55, R172 ;  /* 0x000000ac37407220 */ /* 0x000fc80000410000 */
        /* <DEDUP_REMOVED lines=47> */
[CC--:B------:R-:W-:Y:S02]  /*7540*/  FMUL.FTZ R64, R39.reuse, R188.reuse ;  /* 0x000000bc27407220 */ /* 0x0c0fe40000410000 */
[-C--:B------:R-:W-:Y:S02]  /*7550*/  FMUL.FTZ R65, R39, R187.reuse ;  /* 0x000000bb27417220 */ /* 0x080fe40000410000 */
[C---:B------:R-:W-:Y:S02]  /*7560*/  FFMA.FTZ R64, R40.reuse, R187, R64 ;  /* 0x000000bb28407223 */ /* 0x040fe40000010040 */
[----:B------:R-:W-:Y:S02]  /*7570*/  FFMA.FTZ R65, R40, R188, -R65 ;  /* 0x000000bc28417223 */ /* 0x000fe40000010841 */
[----:B------:R-:W-:-:S02]  /*7580*/  FADD.FTZ R189, R189, R64 ;  /* 0x00000040bdbd7221 */ /* 0x000fc40000010000 */
[----:B------:R-:W-:Y:S02]  /*7590*/  FADD.FTZ R190, R190, R65 ;  /* 0x00000041bebe7221 */ /* 0x000fe40000010000 */
[CC--:B------:R-:W-:Y:S02]  /*75a0*/  FMUL.FTZ R65, R37.reuse, R189.reuse ;  /* 0x000000bd25417220 */ /* 0x0c0fe40000410000 */
[-C--:B------:R-:W-:Y:S02]  /*75b0*/  FMUL.FTZ R64, R37, R190.reuse ;  /* 0x000000be25407220 */ /* 0x080fe40000410000 */
[C---:B------:R-:W-:Y:S02]  /*75c0*/  FFMA.FTZ R65, R38.reuse, R190, -R65 ;  /* 0x000000be26417223 */ /* 0x040fe40000010841 */
[----:B------:R-:W-:Y:S02]  /*75d0*/  FFMA.FTZ R64, R38, R189, R64 ;  /* 0x000000bd26407223 */ /* 0x000fe40000010040 */
[----:B------:R-:W-:-:S02]  /*75e0*/  FADD.FTZ R192, R192, R65 ;  /* 0x00000041c0c07221 */ /* 0x000fc40000010000 */
        /* <DEDUP_REMOVED lines=55> */
.L_x_1025:
[----:B------:R-:W-:Y:S05]  /*7960*/  BRA.DIV ~URZ, `(.L_x_924) ;  /* 0x000075327f007947 */ /* 0x000fea000b800000 */
[----:B------:R-:W2:Y:S04]  /*7970*/  SHFL.DOWN PT, R68, R68, 0x1, 0x1f ;  /* 0x08201f0044447f89 */ /* 0x000ea800000e0000 */
[----:B------:R3:W4:Y:S04]  /*7980*/  SHFL.DOWN PT, R71, R69, 0x1, 0x1f ;  /* 0x08201f0045477f89 */ /* 0x00072800000e0000 */
[----:B------:R3:W0:Y:S02]  /*7990*/  SHFL.DOWN PT, R66, R67, 0x1, 0x1f ;  /* 0x08201f0043427f89 */ /* 0x00062400000e0000 */
.L_x_1026:
        /* <DEDUP_REMOVED lines=13> */
.L_x_926:
[----:B------:R-:W-:Y:S05]  /*7a70*/  BSYNC B1 ;  /* 0x0000000000017941 */ /* 0x000fea0003800000 */
.L_x_925:
[----:B------:R-:W-:-:S04]  /*7a80*/  LOP3.LUT R64, R122, 0x1f, RZ, 0xc0, !PT ;  /* 0x0000001f7a407812 */ /* 0x000fc800078ec0ff */
[----:B------:R-:W-:Y:S01]  /*7a90*/  ISETP.GT.U32.AND P0, PT, R64, 0x1d, PT ;  /* 0x0000001d4000780c */ /* 0x000fe20003f04070 */
[----:B------:R-:W-:Y:S05]  /*7aa0*/  BRA.DIV ~URZ, `(.L_x_927) ;  /* 0x000075427f007947 */ /* 0x000fea000b800000 */
[----:B--2---:R2:W3:Y:S04]  /*7ab0*/  SHFL.DOWN PT, R68, R73, 0x2, 0x1f ;  /* 0x08401f0049447f89 */ /* 0x0044e800000e0000 */
[----:B-1----:R2:W1:Y:S04]  /*7ac0*/  SHFL.DOWN PT, R70, R74, 0x2, 0x1f ;  /* 0x08401f004a467f89 */ /* 0x00246800000e0000 */
[----:B----4-:R2:W4:Y:S04]  /*7ad0*/  SHFL.DOWN PT, R71, R69, 0x2, 0x1f ;  /* 0x08401f0045477f89 */ /* 0x01052800000e0000 */
[----:B0-----:R2:W0:Y:S02]  /*7ae0*/  SHFL.DOWN PT, R66, R67, 0x2, 0x1f ;  /* 0x08401f0043427f89 */ /* 0x00142400000e0000 */
.L_x_1027:
        /* <DEDUP_REMOVED lines=13> */
.L_x_929:
[----:B------:R-:W-:Y:S05]  /*7bc0*/  BSYNC B1 ;  /* 0x0000000000017941 */ /* 0x000fea0003800000 */
.L_x_928:
[----:B------:R-:W-:-:S04]  /*7bd0*/  LOP3.LUT R64, R122, 0x1f, RZ, 0xc0, !PT ;  /* 0x0000001f7a407812 */ /* 0x000fc800078ec0ff */
[----:B------:R-:W-:Y:S01]  /*7be0*/  ISETP.GT.U32.AND P0, PT, R64, 0x1b, PT ;  /* 0x0000001b4000780c */ /* 0x000fe20003f04070 */
[----:B------:R-:W-:Y:S10]  /*7bf0*/  BRA.DIV ~URZ, `(.L_x_930) ;  /* 0x000075b27f007947 */ /* 0x000ff4000b800000 */
[----:B---3--:R3:W2:Y:S02]  /*7c00*/  SHFL.DOWN PT, R68, R73, 0x4, 0x1f ;  /* 0x08801f0049447f89 */ /* 0x0086a400000e0000 */
.L_x_1028:
[----:B------:R-:W-:Y:S05]  /*7c10*/  BRA.DIV ~URZ, `(.L_x_931) ;  /* 0x000076127f007947 */ /* 0x000fea000b800000 */
[----:B-1----:R1:W3:Y:S04]  /*7c20*/  SHFL.DOWN PT, R70, R74, 0x4, 0x1f ;  /* 0x08801f004a467f89 */ /* 0x0022e800000e0000 */
[----:B----4-:R1:W4:Y:S04]  /*7c30*/  SHFL.DOWN PT, R71, R69, 0x4, 0x1f ;  /* 0x08801f0045477f89 */ /* 0x01032800000e0000 */
[----:B0-----:R1:W0:Y:S02]  /*7c40*/  SHFL.DOWN PT, R66, R67, 0x4, 0x1f ;  /* 0x08801f0043427f89 */ /* 0x00122400000e0000 */
.L_x_1029:
        /* <DEDUP_REMOVED lines=13> */
.L_x_933:
[----:B------:R-:W-:Y:S05]  /*7d20*/  BSYNC B1 ;  /* 0x0000000000017941 */ /* 0x000fea0003800000 */
.L_x_932:
[----:B------:R-:W-:-:S04]  /*7d30*/  LOP3.LUT R64, R122, 0x1f, RZ, 0xc0, !PT ;  /* 0x0000001f7a407812 */ /* 0x000fc800078ec0ff */
[----:B------:R-:W-:Y:S01]  /*7d40*/  ISETP.GT.U32.AND P0, PT, R64, 0x17, PT ;  /* 0x000000174000780c */ /* 0x000fe20003f04070 */
[----:B------:R-:W-:Y:S05]  /*7d50*/  BRA.DIV ~URZ, `(.L_x_934) ;  /* 0x000076227f007947 */ /* 0x000fea000b800000 */
[----:B--2---:R2:W1:Y:S04]  /*7d60*/  SHFL.DOWN PT, R68, R73, 0x8, 0x1f ;  /* 0x09001f0049447f89 */ /* 0x00446800000e0000 */
[----:B---3--:R2:W3:Y:S04]  /*7d70*/  SHFL.DOWN PT, R70, R74, 0x8, 0x1f ;  /* 0x09001f004a467f89 */ /* 0x0084e800000e0000 */
[----:B----4-:R2:W4:Y:S04]  /*7d80*/  SHFL.DOWN PT, R71, R69, 0x8, 0x1f ;  /* 0x09001f0045477f89 */ /* 0x01052800000e0000 */
[----:B0-----:R2:W0:Y:S02]  /*7d90*/  SHFL.DOWN PT, R66, R67, 0x8, 0x1f ;  /* 0x09001f0043427f89 */ /* 0x00142400000e0000 */
.L_x_1030:
        /* <DEDUP_REMOVED lines=13> */
.L_x_936:
[----:B------:R-:W-:Y:S05]  /*7e70*/  BSYNC B1 ;  /* 0x0000000000017941 */ /* 0x000fea0003800000 */
.L_x_935:
[----:B------:R-:W-:-:S04]  /*7e80*/  LOP3.LUT R64, R122, 0x1f, RZ, 0xc0, !PT ;  /* 0x0000001f7a407812 */ /* 0x000fc800078ec0ff */
[----:B------:R-:W-:Y:S01]  /*7e90*/  ISETP.GT.U32.AND P0, PT, R64, 0xf, PT ;  /* 0x0000000f4000780c */ /* 0x000fe20003f04070 */
[----:B------:R-:W-:Y:S10]  /*7ea0*/  BRA.DIV ~URZ, `(.L_x_937) ;  /* 0x000076927f007947 */ /* 0x000ff4000b800000 */
[----:B-1----:R1:W2:Y:S02]  /*7eb0*/  SHFL.DOWN PT, R68, R73, 0x10, 0x1f ;  /* 0x0a001f0049447f89 */ /* 0x0022a400000e0000 */
.L_x_1031:
[----:B------:R-:W-:Y:S05]  /*7ec0*/  BRA.DIV ~URZ, `(.L_x_938) ;  /* 0x000076f27f007947 */ /* 0x000fea000b800000 */
[----:B---3--:R3:W1:Y:S04]  /*7ed0*/  SHFL.DOWN PT, R70, R74, 0x10, 0x1f ;  /* 0x0a001f004a467f89 */ /* 0x00866800000e0000 */
[----:B----4-:R3:W4:Y:S04]  /*7ee0*/  SHFL.DOWN PT, R71, R69, 0x10, 0x1f ;  /* 0x0a001f0045477f89 */ /* 0x01072800000e0000 */
[----:B0-----:R3:W0:Y:S02]  /*7ef0*/  SHFL.DOWN PT, R66, R67, 0x10, 0x1f ;  /* 0x0a001f0043427f89 */ /* 0x00162400000e0000 */
.L_x_1032:
        /* <DEDUP_REMOVED lines=13> */
.L_x_940:
[----:B------:R-:W-:Y:S05]  /*7fd0*/  BSYNC B1 ;  /* 0x0000000000017941 */ /* 0x000fea0003800000 */
.L_x_939:
        /* <DEDUP_REMOVED lines=20> */
.L_x_1033:
        /* <DEDUP_REMOVED lines=20> */
.L_x_943:
[----:B------:R-:W-:Y:S05]  /*8260*/  BSYNC B1 ;  /* 0x0000000000017941 */ /* 0x000fea0003800000 */
.L_x_942:
        /* <DEDUP_REMOVED lines=38> */
.L_x_922:
[----:B0-----:R-:W-:Y:S05]  /*84d0*/  BSYNC B0 ;  /* 0x0000000000007941 */ /* 0x001fea0003800000 */
.L_x_921:
[----:B------:R-:W-:Y:S01]  /*84e0*/  WARPSYNC 0xffffffff ;  /* 0xffffffff00007948 */ /* 0x000fe20003800000 */
[----:B------:R-:W-:Y:S02]  /*84f0*/  ISETP.NE.AND P0, PT, R122, RZ, PT ;  /* 0x000000ff7a00720c */ /* 0x000fe40003f05270 */
[----:B------:R-:W-:Y:S01]  /*8500*/  BAR.SYNC.DEFER_BLOCKING 0x0 ;  /* 0x0000000000007b1d */ /* 0x000fe20000010000 */
[----:B------:R-:W-:-:S05]  /*8510*/  FFMA.FTZ R66, R116, -R213, RZ ;  /* 0x800000d574427223 */ /* 0x000fca00000100ff */
[----:B------:R-:W-:Y:S01]  /*8520*/  BSSY B0, `(.L_x_944) ;  /* 0x0000206000007945 */ /* 0x000fe20003800000 */
[----:B------:R-:W0:Y:S04]  /*8530*/  LDS.64 R64, [R233.X16+0x6d88] ;  /* 0x006d8800e9407984 */ /* 0x000e28000000ca00 */
[----:B------:R2:W-:Y:S01]  /*8540*/  @!P0 STS.128 [UR20+0x8b80], R60 ;  /* 0x008b803cff008988 */ /* 0x0005e20008000c14 */
[----:B------:R-:W-:Y:S02]  /*8550*/  ULDC UR20, c[0x0][0x168] ;  /* 0x00005a0000147ab9 */ /* 0x000fe40000000800 */
[----:B------:R-:W-:Y:S01]  /*8560*/  UIADD3 UR20, -UR38, UR20, URZ ;  /* 0x0000001426147290 */ /* 0x000fe2000fffe13f */
[----:B--2---:R-:W-:Y:S02]  /*8570*/  HADD2.F32 R60, -RZ, R199.H0_H0 ;  /* 0x200000c7ff3c7230 */ /* 0x004fe40000004100 */
[----:B------:R-:W-:-:S05]  /*8580*/  HADD2.F32 R61, -RZ, R198.H0_H0 ;  /* 0x200000c6ff3d7230 */ /* 0x000fca0000004100 */
[----:B------:R-:W-:Y:S02]  /*8590*/  FMUL.FTZ R63, R99, R61 ;  /* 0x0000003d633f7220 */ /* 0x000fe40000410000 */
[CC--:B0-----:R-:W-:Y:S02]  /*85a0*/  FMUL.FTZ R67, R65.reuse, -R95.reuse ;  /* 0x8000005f41437220 */ /* 0x0c1fe40000410000 */
[C---:B------:R-:W-:Y:S02]  /*85b0*/  FMUL.FTZ R95, R64.reuse, -R95 ;  /* 0x8000005f405f7220 */ /* 0x040fe40000410000 */
[-C--:B------:R-:W-:Y:S02]  /*85c0*/  FFMA.FTZ R74, R64, R94.reuse, -R67 ;  /* 0x0000005e404a7223 */ /* 0x080fe40000010843 */
[----:B------:R-:W-:Y:S02]  /*85d0*/  FFMA.FTZ R94, R65, R94, R95 ;  /* 0x0000005e415e7223 */ /* 0x000fe4000001005f */
[----:B------:R-:W-:-:S02]  /*85e0*/  FMUL.FTZ R65, R100, R60 ;  /* 0x0000003c64417220 */ /* 0x000fc40000410000 */
[----:B------:R-:W-:Y:S02]  /*85f0*/  FFMA.FTZ R64, R116, R214, RZ ;  /* 0x000000d674407223 */ /* 0x000fe400000100ff */
[-C--:B------:R-:W-:Y:S02]  /*8600*/  FFMA.FTZ R214, R32, -R65.reuse, R214 ;  /* 0x8000004120d67223 */ /* 0x080fe400000100d6 */
[----:B------:R-:W-:Y:S02]  /*8610*/  FFMA.FTZ R62, R31, -R65, R213 ;  /* 0x800000411f3e7223 */ /* 0x000fe400000100d5 */
[C---:B------:R-:W-:Y:S02]  /*8620*/  FFMA.FTZ R64, R115.reuse, R168, R64 ;  /* 0x000000a873407223 */ /* 0x040fe40000010040 */
[----:B------:R-:W-:Y:S02]  /*8630*/  FFMA.FTZ R65, R115, -R167, R66 ;  /* 0x800000a773417223 */ /* 0x000fe40000010042 */
[----:B------:R-:W-:-:S02]  /*8640*/  FFMA.FTZ R168, R29, -R63, R168 ;  /* 0x8000003f1da87223 */ /* 0x000fc400000100a8 */
[----:B------:R-:W-:Y:S01]  /*8650*/  FFMA.FTZ R167, R30, -R63, R167 ;  /* 0x8000003f1ea77223 */ /* 0x000fe200000100a7 */
[----:B------:R-:W-:Y:S01]  /*8660*/  HADD2.F32 R63, -RZ, R197.H0_H0 ;  /* 0x200000c5ff3f7230 */ /* 0x000fe20000004100 */
[C---:B------:R-:W-:Y:S01]  /*8670*/  FFMA.FTZ R66, R114.reuse, R169, R64 ;  /* 0x000000a972427223 */ /* 0x040fe20000010040 */
[----:B------:R-:W-:Y:S01]  /*8680*/  HADD2.F32 R64, -RZ, R166.H0_H0 ;  /* 0x200000a6ff407230 */ /* 0x000fe20000004100 */
[----:B-1----:R-:W-:Y:S02]  /*8690*/  FFMA.FTZ R68, R114, -R170, R65 ;  /* 0x800000aa72447223 */ /* 0x002fe40000010041 */
[----:B------:R-:W-:Y:S02]  /*86a0*/  FMUL.FTZ R67, R98, R63 ;  /* 0x0000003f62437220 */ /* 0x000fe40000410000 */
[----:B------:R-:W-:Y:S02]  /*86b0*/  FADD.FTZ R94, -R154, R94 ;  /* 0x0000005e9a5e7221 */ /* 0x000fe40000010100 */
[----:B------:R-:W-:-:S02]  /*86c0*/  FFMA.FTZ R169, R28, -R67, R169 ;  /* 0x800000431ca97223 */ /* 0x000fc400000100a9 */
[----:B------:R-:W-:Y:S02]  /*86d0*/  FFMA.FTZ R170, R27, -R67, R170 ;  /* 0x800000431baa7223 */ /* 0x000fe400000100aa */
[----:B------:R-:W-:Y:S01]  /*86e0*/  FFMA.FTZ R67, R113, R172, R66 ;  /* 0x000000ac71437223 */ /* 0x000fe20000010042 */
[----:B------:R-:W-:Y:S01]  /*86f0*/  HADD2.F32 R66, -RZ, R165.H0_H0 ;  /* 0x200000a5ff427230 */ /* 0x000fe20000004100 */
[----:B------:R-:W-:Y:S02]  /*8700*/  FADD.FTZ R74, R153, R74 ;  /* 0x0000004a994a7221 */ /* 0x000fe40000010000 */
[----:B------:R-:W-:Y:S02]  /*8710*/  FFMA.FTZ R69, R112, R173, R67 ;  /* 0x000000ad70457223 */ /* 0x000fe40000010043 */
[----:B------:R-:W-:Y:S02]  /*8720*/  FMUL.FTZ R79, R33, -R94 ;  /* 0x8000005e214f7220 */ /* 0x000fe40000410000 */
[----:B------:R-:W-:-:S02]  /*8730*/  FFMA.FTZ R71, R111, R176, R69 ;  /* 0x000000b06f477223 */ /* 0x000fc40000010045 */
[-C--:B------:R-:W-:Y:S02]  /*8740*/  FMUL.FTZ R33, R33, -R74.reuse ;  /* 0x8000004a21217220 */ /* 0x080fe40000410000 */
[----:B------:R-:W-:Y:S02]  /*8750*/  FFMA.FTZ R73, R110, R177, R71 ;  /* 0x000000b16e497223 */ /* 0x000fe40000010047 */
[C---:B------:R-:W-:Y:S02]  /*8760*/  FFMA.FTZ R78, R34.reuse, R74, -R79 ;  /* 0x0000004a224e7223 */ /* 0x040fe4000001084f */
[----:B------:R-:W-:Y:S01]  /*8770*/  FFMA.FTZ R33, R34, R94, R33 ;  /* 0x0000005e22217223 */ /* 0x000fe20000010021 */
[----:B------:R-:W-:Y:S01]  /*8780*/  HADD2.F32 R34, -RZ, R160.H0_H0 ;  /* 0x200000a0ff227230 */ /* 0x000fe20000004100 */
[----:B------:R-:W-:Y:S02]  /*8790*/  FFMA.FTZ R77, R109, R180, R73 ;  /* 0x000000b46d4d7223 */ /* 0x000fe40000010049 */
[----:B------:R-:W-:-:S02]  /*87a0*/  FADD.FTZ R123, R123, R78 ;  /* 0x0000004e7b7b7221 */ /* 0x000fc40000010000 */
[----:B------:R-:W-:Y:S02]  /*87b0*/  FFMA.FTZ R77, R108, R181, R77 ;  /* 0x000000b56c4d7223 */ /* 0x000fe4000001004d */
[----:B------:R-:W-:Y:S02]  /*87c0*/  FMUL.FTZ R78, R89, R34 ;  /* 0x00000022594e7220 */ /* 0x000fe40000410000 */
[----:B------:R-:W-:Y:S02]  /*87d0*/  FADD.FTZ R79, -R138, R33 ;  /* 0x000000218a4f7221 */ /* 0x000fe40000010100 */
[----:B------:R-:W-:Y:S02]  /*87e0*/  FMUL.FTZ R33, R35, -R123 ;  /* 0x8000007b23217220 */ /* 0x000fe40000410000 */
[----:B------:R-:W-:Y:S02]  /*87f0*/  FFMA.FTZ R95, R107, R184, R77 ;  /* 0x000000b86b5f7223 */ /* 0x000fe4000001004d */
[----:B------:R-:W-:-:S02]  /*8800*/  FFMA.FTZ R184, R13, -R78, R184 ;  /* 0x8000004e0db87223 */ /* 0x000fc400000100b8 */
[----:B------:R-:W-:Y:S02]  /*8810*/  FFMA.FTZ R77, R14, -R78, R183 ;  /* 0x8000004e0e4d7223 */ /* 0x000fe400000100b7 */
[-C--:B------:R-:W-:Y:S02]  /*8820*/  FMUL.FTZ R35, R35, -R79.reuse ;  /* 0x8000004f23237220 */ /* 0x080fe40000410000 */
[C---:B------:R-:W-:Y:S01]  /*8830*/  FFMA.FTZ R78, R36.reuse, R79, R33 ;  /* 0x0000004f244e7223 */ /* 0x040fe20000010021 */
[----:B------:R-:W-:Y:S01]  /*8840*/  HADD2.F32 R33, -RZ, R159.H0_H0 ;  /* 0x2000009fff217230 */ /* 0x000fe20000004100 */
[----:B------:R-:W-:Y:S02]  /*8850*/  FFMA.FTZ R35, R36, R123, -R35 ;  /* 0x0000007b24237223 */ /* 0x000fe40000010823 */
[----:B------:R-:W-:Y:S02]  /*8860*/  FADD.FTZ R139, -R139, R78 ;  /* 0x0000004e8b8b7221 */ /* 0x000fe40000010100 */
[----:B------:R-:W-:-:S02]  /*8870*/  FADD.FTZ R124, R124, R35 ;  /* 0x000000237c7c7221 */ /* 0x000fc40000010000 */
[----:B------:R-:W-:Y:S02]  /*8880*/  FMUL.FTZ R35, R37, -R139 ;  /* 0x8000008b25237220 */ /* 0x000fe40000410000 */
[----:B------:R-:W-:Y:S02]  /*8890*/  FMUL.FTZ R65, R97, R64 ;  /* 0x0000004061417220 */ /* 0x000fe40000410000 */
[-C--:B------:R-:W-:Y:S02]  /*88a0*/  FFMA.FTZ R36, R38, R124.reuse, -R35 ;  /* 0x0000007c26247223 */ /* 0x080fe40000010823 */
[-C--:B------:R-:W-:Y:S02]  /*88b0*/  FFMA.FTZ R172, R25, -R65.reuse, R172 ;  /* 0x8000004119ac7223 */ /* 0x080fe400000100ac */
[----:B------:R-:W-:Y:S02]  /*88c0*/  FMUL.FTZ R37, R37, -R124 ;  /* 0x8000007c25257220 */ /* 0x000fe40000410000 */
[----:B------:R-:W-:Y:S01]  /*88d0*/  FADD.FTZ R125, R125, R36 ;  /* 0x000000247d7d7221 */ /* 0x000fe20000010000 */
[----:B------:R-:W-:Y:S01]  /*88e0*/  HADD2.F32 R36, -RZ, R158.H0_H0 ;  /* 0x2000009eff247230 */ /* 0x000fe20000004100 */
[----:B------:R-:W-:-:S02]  /*88f0*/  FFMA.FTZ R65, R26, -R65, R171 ;  /* 0x800000411a417223 */ /* 0x000fc400000100ab */
[----:B------:R-:W-:Y:S02]  /*8900*/  FFMA.FTZ R171, R113, -R171, R68 ;  /* 0x800000ab71ab7223 */ /* 0x000fe40000010044 */
[----:B------:R-:W-:Y:S02]  /*8910*/  FMUL.FTZ R68, R96, R66 ;  /* 0x0000004260447220 */ /* 0x000fe40000410000 */
[----:B------:R-:W-:Y:S02]  /*8920*/  FFMA.FTZ R37, R38, R139, R37 ;  /* 0x0000008b26257223 */ /* 0x000fe40000010025 */
[----:B------:R-:W-:Y:S02]  /*8930*/  FFMA.FTZ R95, R106, R185, R95 ;  /* 0x000000b96a5f7223 */ /* 0x000fe4000001005f */
[----:B------:R-:W-:Y:S02]  /*8940*/  FMUL.FTZ R35, R87, R36 ;  /* 0x0000002457237220 */ /* 0x000fe40000410000 */
[----:B------:R-:W-:-:S02]  /*8950*/  FFMA.FTZ R67, R23, -R68, R174 ;  /* 0x8000004417437223 */ /* 0x000fc400000100ae */
[----:B------:R-:W-:Y:S02]  /*8960*/  FFMA.FTZ R174, R112, -R174, R171 ;  /* 0x800000ae70ae7223 */ /* 0x000fe400000100ab */
[----:B------:R-:W-:Y:S02]  /*8970*/  FADD.FTZ R153, -R140, R37 ;  /* 0x000000258c997221 */ /* 0x000fe40000010100 */
[----:B------:R-:W-:Y:S02]  /*8980*/  FFMA.FTZ R171, R105, R188, R95 ;  /* 0x000000bc69ab7223 */ /* 0x000fe4000001005f */
[-C--:B------:R-:W-:Y:S02]  /*8990*/  FFMA.FTZ R188, R9, -R35.reuse, R188 ;  /* 0x8000002309bc7223 */ /* 0x080fe400000100bc */
[----:B------:R-:W-:Y:S02]  /*89a0*/  FFMA.FTZ R95, R10, -R35, R187 ;  /* 0x800000230a5f7223 */ /* 0x000fe400000100bb */
[----:B------:R-:W-:-:S02]  /*89b0*/  FMUL.FTZ R35, R39, -R125 ;  /* 0x8000007d27237220 */ /* 0x000fc40000410000 */
[----:B------:R-:W-:Y:S01]  /*89c0*/  FFMA.FTZ R173, R24, -R68, R173 ;  /* 0x8000004418ad7223 */ /* 0x000fe200000100ad */
[----:B------:R-:W-:Y:S01]  /*89d0*/  HADD2.F32 R68, -RZ, R164.H0_H0 ;  /* 0x200000a4ff447230 */ /* 0x000fe20000004100 */
[-C--:B------:R-:W-:Y:S02]  /*89e0*/  FMUL.FTZ R39, R39, -R153.reuse ;  /* 0x8000009927277220 */ /* 0x080fe40000410000 */
[C---:B------:R-:W-:Y:S01]  /*89f0*/  FFMA.FTZ R38, R40.reuse, R153, R35 ;  /* 0x0000009928267223 */ /* 0x040fe20000010023 */
[----:B------:R-:W-:Y:S01]  /*8a00*/  HADD2.F32 R35, -RZ, R157.H0_H0 ;  /* 0x2000009dff237230 */ /* 0x000fe20000004100 */
[----:B------:R-:W-:Y:S02]  /*8a10*/  FFMA.FTZ R37, R40, R125, -R39 ;  /* 0x0000007d28257223 */ /* 0x000fe40000010827 */
[----:B------:R-:W-:Y:S02]  /*8a20*/  FMUL.FTZ R70, R93, R68 ;  /* 0x000000445d467220 */ /* 0x000fe40000410000 */
[----:B------:R-:W-:-:S02]  /*8a30*/  FADD.FTZ R141, -R141, R38 ;  /* 0x000000268d8d7221 */ /* 0x000fc40000010100 */
[----:B------:R-:W-:Y:S02]  /*8a40*/  FADD.FTZ R126, R126, R37 ;  /* 0x000000257e7e7221 */ /* 0x000fe40000010000 */
[-C--:B------:R-:W-:Y:S02]  /*8a50*/  FFMA.FTZ R176, R21, -R70.reuse, R176 ;  /* 0x8000004615b07223 */ /* 0x080fe400000100b0 */
[----:B------:R-:W-:Y:S01]  /*8a60*/  FFMA.FTZ R69, R22, -R70, R175 ;  /* 0x8000004616457223 */ /* 0x000fe200000100af */
[----:B------:R-:W-:Y:S01]  /*8a70*/  HADD2.F32 R70, -RZ, R163.H0_H0 ;  /* 0x200000a3ff467230 */ /* 0x000fe20000004100 */
[C---:B------:R-:W-:Y:S02]  /*8a80*/  FMUL.FTZ R37, R41.reuse, -R141 ;  /* 0x8000008d29257220 */ /* 0x040fe40000410000 */
[-C--:B------:R-:W-:Y:S02]  /*8a90*/  FMUL.FTZ R41, R41, -R126.reuse ;  /* 0x8000007e29297220 */ /* 0x080fe40000410000 */
[----:B------:R-:W-:-:S02]  /*8aa0*/  FFMA.FTZ R38, R42, R126, -R37 ;  /* 0x0000007e2a267223 */ /* 0x000fc40000010825 */
[----:B------:R-:W-:Y:S02]  /*8ab0*/  FMUL.FTZ R72, R92, R70 ;  /* 0x000000465c487220 */ /* 0x000fe40000410000 */
[----:B------:R-:W-:Y:S02]  /*8ac0*/  FFMA.FTZ R37, R42, R141, R41 ;  /* 0x0000008d2a257223 */ /* 0x000fe40000010029 */
[----:B------:R-:W-:Y:S01]  /*8ad0*/  FADD.FTZ R127, R127, R38 ;  /* 0x000000267f7f7221 */ /* 0x000fe20000010000 */
[----:B------:R-:W-:Y:S01]  /*8ae0*/  HADD2.F32 R38, -RZ, R156.H0_H0 ;  /* 0x2000009cff267230 */ /* 0x000fe20000004100 */
[-C--:B------:R-:W-:Y:S02]  /*8af0*/  FFMA.FTZ R177, R20, -R72.reuse, R177 ;  /* 0x8000004814b17223 */ /* 0x080fe400000100b1 */
[----:B------:R-:W-:Y:S01]  /*8b00*/  FFMA.FTZ R71, R19, -R72, R178 ;  /* 0x8000004813477223 */ /* 0x000fe200000100b2 */
[----:B------:R-:W-:Y:S01]  /*8b10*/  HADD2.F32 R72, -RZ, R162.H0_H0 ;  /* 0x200000a2ff487230 */ /* 0x000fe20000004100 */
[----:B------:R-:W-:-:S02]  /*8b20*/  FADD.FTZ R142, -R142, R37 ;  /* 0x000000258e8e7221 */ /* 0x000fc40000010100 */
[CC--:B------:R-:W-:Y:S02]  /*8b30*/  FMUL.FTZ R37, R43.reuse, -R127.reuse ;  /* 0x8000007f2b257220 */ /* 0x0c0fe40000410000 */
[----:B------:R-:W-:Y:S02]  /*8b40*/  FMUL.FTZ R43, R43, -R142 ;  /* 0x8000008e2b2b7220 */ /* 0x000fe40000410000 */
[----:B------:R-:W-:Y:S02]  /*8b50*/  FMUL.FTZ R75, R91, R72 ;  /* 0x000000485b4b7220 */ /* 0x000fe40000410000 */
[C---:B------:R-:W-:Y:S01]  /*8b60*/  FFMA.FTZ R40, R44.reuse, R142, R37 ;  /* 0x0000008e2c287223 */ /* 0x040fe20000010025 */
[----:B------:R-:W-:Y:S01]  /*8b70*/  HADD2.F32 R37, -RZ, R155.H0_H0 ;  /* 0x2000009bff257230 */ /* 0x000fe20000004100 */
[----:B------:R-:W-:Y:S02]  /*8b80*/  FFMA.FTZ R43, R44, R127, -R43 ;  /* 0x0000007f2c2b7223 */ /* 0x000fe4000001082b */
[----:B------:R-:W-:-:S02]  /*8b90*/  FFMA.FTZ R175, R111, -R175, R174 ;  /* 0x800000af6faf7223 */ /* 0x000fc400000100ae */
[-C--:B------:R-:W-:Y:S02]  /*8ba0*/  FFMA.FTZ R180, R17, -R75.reuse, R180 ;  /* 0x8000004b11b47223 */ /* 0x080fe400000100b4 */
[----:B------:R-:W-:Y:S01]  /*8bb0*/  FFMA.FTZ R73, R18, -R75, R179 ;  /* 0x8000004b12497223 */ /* 0x000fe200000100b3 */
[----:B------:R-:W-:Y:S01]  /*8bc0*/  HADD2.F32 R75, -RZ, R161.H0_H0 ;  /* 0x200000a1ff4b7230 */ /* 0x000fe20000004100 */
[----:B------:R-:W-:Y:S02]  /*8bd0*/  FADD.FTZ R143, -R143, R40 ;  /* 0x000000288f8f7221 */ /* 0x000fe40000010100 */
[----:B------:R-:W-:Y:S02]  /*8be0*/  FADD.FTZ R128, R128, R43 ;  /* 0x0000002b80807221 */ /* 0x000fe40000010000 */
[----:B------:R-:W-:Y:S02]  /*8bf0*/  FFMA.FTZ R178, R110, -R178, R175 ;  /* 0x800000b26eb27223 */ /* 0x000fe400000100af */
[----:B------:R-:W-:-:S02]  /*8c00*/  FMUL.FTZ R43, R45, -R143 ;  /* 0x8000008f2d2b7220 */ /* 0x000fc40000410000 */
[----:B------:R-:W-:Y:S02]  /*8c10*/  FMUL.FTZ R76, R90, R75 ;  /* 0x0000004b5a4c7220 */ /* 0x000fe40000410000 */
[----:B------:R-:W-:Y:S02]  /*8c20*/  FMUL.FTZ R45, R45, -R128 ;  /* 0x800000802d2d7220 */ /* 0x000fe40000410000 */
[----:B------:R-:W-:Y:S02]  /*8c30*/  FFMA.FTZ R179, R109, -R179, R178 ;  /* 0x800000b36db37223 */ /* 0x000fe400000100b2 */
[----:B------:R-:W-:Y:S02]  /*8c40*/  FFMA.FTZ R181, R16, -R76, R181 ;  /* 0x8000004c10b57223 */ /* 0x000fe400000100b5 */
[C---:B------:R-:W-:Y:S02]  /*8c50*/  FFMA.FTZ R42, R46.reuse, R128, -R43 ;  /* 0x000000802e2a7223 */ /* 0x040fe4000001082b */
[----:B------:R-:W-:Y:S01]  /*8c60*/  FFMA.FTZ R45, R46, R143, R45 ;  /* 0x0000008f2e2d7223 */ /* 0x000fe2000001002d */
[----:B------:R-:W-:Y:S01]  /*8c70*/  HADD2.F32 R46, -RZ, R118.H0_H0 ;  /* 0x20000076ff2e7230 */ /* 0x000fe20000004100 */
[----:B------:R-:W-:-:S02]  /*8c80*/  FFMA.FTZ R76, R15, -R76, R182 ;  /* 0x8000004c0f4c7223 */ /* 0x000fc400000100b6 */
[----:B------:R-:W-:Y:S02]  /*8c90*/  FFMA.FTZ R182, R108, -R182, R179 ;  /* 0x800000b66cb67223 */ /* 0x000fe400000100b3 */
[----:B------:R-:W-:Y:S02]  /*8ca0*/  FMUL.FTZ R78, R88, R33 ;  /* 0x00000021584e7220 */ /* 0x000fe40000410000 */
[----:B------:R-:W-:Y:S02]  /*8cb0*/  FFMA.FTZ R171, R104, R190, R171 ;  /* 0x000000be68ab7223 */ /* 0x000fe400000100ab */
[----:B------:R-:W-:Y:S02]  /*8cc0*/  FADD.FTZ R129, R129, R42 ;  /* 0x0000002a81817221 */ /* 0x000fe40000010000 */
[----:B------:R-:W-:Y:S02]  /*8cd0*/  FMUL.FTZ R43, R74, UR42 ;  /* 0x0000002a4a2b7c20 */ /* 0x000fe40008410000 */
[----:B------:R-:W-:-:S02]  /*8ce0*/  FADD.FTZ R144, -R144, R45 ;  /* 0x0000002d90907221 */ /* 0x000fc40000010100 */
[----:B------:R-:W-:Y:S02]  /*8cf0*/  FFMA.FTZ R183, R107, -R183, R182 ;  /* 0x800000b76bb77223 */ /* 0x000fe400000100b6 */
[----:B------:R-:W-:Y:S02]  /*8d00*/  FMUL.FTZ R179, R83, R46 ;  /* 0x0000002e53b37220 */ /* 0x000fe40000410000 */
[----:B------:R-:W-:Y:S02]  /*8d10*/  FFMA.FTZ R185, R12, -R78, R185 ;  /* 0x8000004e0cb97223 */ /* 0x000fe400000100b9 */
[----:B------:R-:W-:Y:S02]  /*8d20*/  FFMA.FTZ R171, R103, R192, R171 ;  /* 0x000000c067ab7223 */ /* 0x000fe400000100ab */
[----:B------:R-:W-:Y:S02]  /*8d30*/  FMUL.FTZ R45, R47, -R129 ;  /* 0x800000812f2d7220 */ /* 0x000fe40000410000 */
[----:B------:R-:W-:-:S02]  /*8d40*/  FFMA.FTZ R78, R11, -R78, R186 ;  /* 0x8000004e0b4e7223 */ /* 0x000fc400000100ba */
[----:B------:R-:W-:Y:S02]  /*8d50*/  FMUL.FTZ R175, R84, R37 ;  /* 0x0000002554af7220 */ /* 0x000fe40000410000 */
[----:B------:R-:W-:Y:S02]  /*8d60*/  FFMA.FTZ R44, R94, UR41, -R43 ;  /* 0x000000295e2c7c23 */ /* 0x000fe4000801082b */
[----:B------:R-:W-:Y:S02]  /*8d70*/  FMUL.FTZ R47, R47, -R144 ;  /* 0x800000902f2f7220 */ /* 0x000fe40000410000 */
[----:B------:R-:W-:Y:S02]  /*8d80*/  FFMA.FTZ R186, R106, -R186, R183 ;  /* 0x800000ba6aba7223 */ /* 0x000fe400000100b7 */
[-C--:B------:R-:W-:Y:S02]  /*8d90*/  FFMA.FTZ R43, R0, -R179.reuse, R196 ;  /* 0x800000b3002b7223 */ /* 0x080fe400000100c4 */
[----:B------:R-:W-:-:S02]  /*8da0*/  FFMA.FTZ R42, R2, -R179, R195 ;  /* 0x800000b3022a7223 */ /* 0x000fc400000100c3 */
[----:B------:R-:W-:Y:S02]  /*8db0*/  FMUL.FTZ R183, R94, UR42 ;  /* 0x0000002a5eb77c20 */ /* 0x000fe40008410000 */
[----:B------:R-:W-:Y:S02]  /*8dc0*/  FMUL.FTZ R179, R0, R94 ;  /* 0x0000005e00b37220 */ /* 0x000fe40000410000 */
[----:B------:R-:W-:Y:S02]  /*8dd0*/  FFMA.FTZ R40, R102, R194, R171 ;  /* 0x000000c266287223 */ /* 0x000fe400000100ab */
[C---:B------:R-:W-:Y:S02]  /*8de0*/  FFMA.FTZ R0, R48.reuse, R144, R45 ;  /* 0x0000009030007223 */ /* 0x040fe4000001002d */
[----:B------:R-:W-:Y:S02]  /*8df0*/  FFMA.FTZ R171, R3, -R175, R194 ;  /* 0x800000af03ab7223 */ /* 0x000fe400000100c2 */
[----:B------:R-:W-:-:S02]  /*8e00*/  FFMA.FTZ R47, R48, R129, -R47 ;  /* 0x00000081302f7223 */ /* 0x000fc4000001082f */
[----:B------:R-:W-:Y:S02]  /*8e10*/  FFMA.FTZ R175, R4, -R175, R193 ;  /* 0x800000af04af7223 */ /* 0x000fe400000100c1 */
[----:B------:R-:W-:Y:S02]  /*8e20*/  FFMA.FTZ R183, R74, UR41, R183 ;  /* 0x000000294ab77c23 */ /* 0x000fe400080100b7 */
[----:B------:R-:W-:Y:S02]  /*8e30*/  FMUL.FTZ R44, R43, R44 ;  /* 0x0000002c2b2c7220 */ /* 0x000fe40000410000 */
[----:B------:R-:W-:Y:S02]  /*8e40*/  FMUL.FTZ R4, R4, R79 ;  /* 0x0000004f04047220 */ /* 0x000fe40000410000 */
[----:B------:R-:W-:Y:S02]  /*8e50*/  FADD.FTZ R145, -R145, R0 ;  /* 0x0000000091917221 */ /* 0x000fe40000010100 */
[----:B------:R-:W-:-:S02]  /*8e60*/  FADD.FTZ R130, R130, R47 ;  /* 0x0000002f82827221 */ /* 0x000fc40000010000 */
[----:B------:R-:W-:Y:S02]  /*8e70*/  FFMA.FTZ R2, R2, R74, R179 ;  /* 0x0000004a02027223 */ /* 0x000fe400000100b3 */
[----:B------:R-:W-:Y:S02]  /*8e80*/  FFMA.FTZ R183, R42, R183, R44 ;  /* 0x000000b72ab77223 */ /* 0x000fe4000001002c */
[----:B------:R-:W-:Y:S02]  /*8e90*/  FFMA.FTZ R45, R3, R123, R4 ;  /* 0x0000007b032d7223 */ /* 0x000fe40000010004 */
[C---:B------:R-:W-:Y:S02]  /*8ea0*/  FMUL.FTZ R3, R49.reuse, -R145 ;  /* 0x8000009131037220 */ /* 0x040fe40000410000 */
[----:B------:R-:W-:Y:S02]  /*8eb0*/  FMUL.FTZ R49, R49, -R130 ;  /* 0x8000008231317220 */ /* 0x000fe40000410000 */
[----:B------:R-:W-:-:S02]  /*8ec0*/  FFMA.FTZ R217, R83, R2, R217 ;  /* 0x0000000253d97223 */ /* 0x000fc400000100d9 */
[----:B------:R-:W-:Y:S02]  /*8ed0*/  FFMA.FTZ R0, R46, R2, R183 ;  /* 0x000000022e007223 */ /* 0x000fe400000100b7 */
[----:B------:R-:W-:Y:S02]  /*8ee0*/  FMUL.FTZ R2, R123, UR42 ;  /* 0x0000002a7b027c20 */ /* 0x000fe40008410000 */
[C---:B------:R-:W-:Y:S02]  /*8ef0*/  FFMA.FTZ R49, R50.reuse, R145, R49 ;  /* 0x0000009132317223 */ /* 0x040fe40000010031 */
[----:B------:R-:W-:Y:S02]  /*8f00*/  FFMA.FTZ R44, R50, R130, -R3 ;  /* 0x00000082322c7223 */ /* 0x000fe40000010803 */
[C---:B------:R-:W-:Y:S02]  /*8f10*/  FMUL.FTZ R4, R79.reuse, UR42 ;  /* 0x0000002a4f047c20 */ /* 0x040fe40008410000 */
[----:B------:R-:W-:-:S02]  /*8f20*/  FFMA.FTZ R48, R79, UR41, -R2 ;  /* 0x000000294f307c23 */ /* 0x000fc40008010802 */
[----:B------:R-:W-:Y:S02]  /*8f30*/  FADD.FTZ R146, -R146, R49 ;  /* 0x0000003192927221 */ /* 0x000fe40000010100 */
[----:B------:R-:W-:Y:S02]  /*8f40*/  FADD.FTZ R131, R131, R44 ;  /* 0x0000002c83837221 */ /* 0x000fe40000010000 */
[----:B------:R-:W-:Y:S02]  /*8f50*/  FFMA.FTZ R50, R123, UR41, R4 ;  /* 0x000000297b327c23 */ /* 0x000fe40008010004 */
[----:B------:R-:W-:Y:S02]  /*8f60*/  FMUL.FTZ R49, R175, R48 ;  /* 0x00000030af317220 */ /* 0x000fe40000410000 */
[----:B------:R-:W-:Y:S02]  /*8f70*/  FMUL.FTZ R41, R85, R38 ;  /* 0x0000002655297220 */ /* 0x000fe40000410000 */
[----:B------:R-:W-:-:S02]  /*8f80*/  FMUL.FTZ R48, R51, -R146 ;  /* 0x8000009233307220 */ /* 0x000fc40000410000 */
[----:B------:R-:W-:Y:S02]  /*8f90*/  FMUL.FTZ R51, R51, -R131 ;  /* 0x8000008333337220 */ /* 0x000fe40000410000 */
[----:B------:R-:W-:Y:S02]  /*8fa0*/  FFMA.FTZ R44, R171, R50, R49 ;  /* 0x00000032ab2c7223 */ /* 0x000fe40000010031 */
[----:B------:R-:W-:Y:S02]  /*8fb0*/  FFMA.FTZ R192, R5, -R41, R192 ;  /* 0x8000002905c07223 */ /* 0x000fe400000100c0 */
[----:B------:R-:W-:Y:S02]  /*8fc0*/  FFMA.FTZ R49, R52, R131, -R48 ;  /* 0x0000008334317223 */ /* 0x000fe40000010830 */
[----:B------:R-:W-:Y:S02]  /*8fd0*/  FFMA.FTZ R41, R6, -R41, R191 ;  /* 0x8000002906297223 */ /* 0x000fe400000100bf */
[----:B------:R-:W-:-:S02]  /*8fe0*/  FFMA.FTZ R52, R52, R146, R51 ;  /* 0x0000009234347223 */ /* 0x000fc40000010033 */
[----:B------:R-:W-:Y:S02]  /*8ff0*/  FMUL.FTZ R6, R6, R139 ;  /* 0x0000008b06067220 */ /* 0x000fe40000410000 */
[----:B------:R-:W-:Y:S02]  /*9000*/  FADD.FTZ R147, -R147, R52 ;  /* 0x0000003493937221 */ /* 0x000fe40000010100 */
[----:B------:R-:W-:Y:S02]  /*9010*/  FFMA.FTZ R48, R5, R124, R6 ;  /* 0x0000007c05307223 */ /* 0x000fe40000010006 */
[----:B------:R-:W-:Y:S02]  /*9020*/  FADD.FTZ R132, R132, R49 ;  /* 0x0000003184847221 */ /* 0x000fe40000010000 */
[----:B------:R-:W-:Y:S02]  /*9030*/  FMUL.FTZ R6, R124, UR42 ;  /* 0x0000002a7c067c20 */ /* 0x000fe40008410000 */
[----:B------:R-:W-:-:S02]  /*9040*/  FMUL.FTZ R49, R53, -R147 ;  /* 0x8000009335317220 */ /* 0x000fc40000410000 */
[----:B------:R-:W-:Y:S02]  /*9050*/  FMUL.FTZ R5, R139, UR42 ;  /* 0x0000002a8b057c20 */ /* 0x000fe40008410000 */
[----:B------:R-:W-:Y:S02]  /*9060*/  FMUL.FTZ R53, R53, -R132 ;  /* 0x8000008435357220 */ /* 0x000fe40000410000 */
[----:B------:R-:W-:Y:S02]  /*9070*/  FFMA.FTZ R50, R139, UR41, -R6 ;  /* 0x000000298b327c23 */ /* 0x000fe40008010806 */
[----:B------:R-:W-:Y:S02]  /*9080*/  FMUL.FTZ R139, R85, R139 ;  /* 0x0000008b558b7220 */ /* 0x000fe40000410000 */
[----:B------:R-:W-:Y:S02]  /*9090*/  FFMA.FTZ R51, R124, UR41, R5 ;  /* 0x000000297c337c23 */ /* 0x000fe40008010005 */
[----:B------:R-:W-:-:S02]  /*90a0*/  FFMA.FTZ R53, R54, R147, R53 ;  /* 0x0000009336357223 */ /* 0x000fc40000010035 */
[----:B------:R-:W-:Y:S02]  /*90b0*/  FMUL.FTZ R5, R85, R124 ;  /* 0x0000007c55057220 */ /* 0x000fe40000410000 */
[----:B------:R-:W-:Y:S02]  /*90c0*/  FFMA.FTZ R6, R54, R132, -R49 ;  /* 0x0000008436067223 */ /* 0x000fe40000010831 */
[----:B------:R-:W-:Y:S02]  /*90d0*/  FMUL.FTZ R39, R86, R35 ;  /* 0x0000002356277220 */ /* 0x000fe40000410000 */
[C---:B------:R-:W-:Y:S02]  /*90e0*/  FMUL.FTZ R52, R41.reuse, R139 ;  /* 0x0000008b29347220 */ /* 0x040fe40000410000 */
[----:B------:R-:W-:Y:S02]  /*90f0*/  FMUL.FTZ R49, R41, R50 ;  /* 0x0000003229317220 */ /* 0x000fe40000410000 */
[----:B------:R-:W-:-:S02]  /*9100*/  FADD.FTZ R148, -R148, R53 ;  /* 0x0000003594947221 */ /* 0x000fc40000010100 */
[----:B------:R-:W-:Y:S02]  /*9110*/  FMUL.FTZ R41, R41, R5 ;  /* 0x0000000529297220 */ /* 0x000fe40000410000 */
[----:B------:R-:W-:Y:S02]  /*9120*/  FADD.FTZ R133, R133, R6 ;  /* 0x0000000685857221 */ /* 0x000fe40000010000 */
[----:B------:R-:W-:Y:S02]  /*9130*/  FFMA.FTZ R190, R7, -R39, R190 ;  /* 0x8000002707be7223 */ /* 0x000fe400000100be */
[----:B------:R-:W-:Y:S02]  /*9140*/  FFMA.FTZ R50, R192, R5, R52 ;  /* 0x00000005c0327223 */ /* 0x000fe40000010034 */
[C---:B------:R-:W-:Y:S02]  /*9150*/  FFMA.FTZ R39, R8.reuse, -R39, R189 ;  /* 0x8000002708277223 */ /* 0x040fe400000100bd */
[----:B------:R-:W-:-:S02]  /*9160*/  FMUL.FTZ R52, R8, R153 ;  /* 0x0000009908347220 */ /* 0x000fc40000410000 */
[C---:B------:R-:W-:Y:S02]  /*9170*/  FMUL.FTZ R8, R55.reuse, -R148 ;  /* 0x8000009437087220 */ /* 0x040fe40000410000 */
[C---:B------:R-:W-:Y:S02]  /*9180*/  FFMA.FTZ R6, R192.reuse, R139, -R41 ;  /* 0x0000008bc0067223 */ /* 0x040fe40000010829 */
[----:B------:R-:W-:Y:S02]  /*9190*/  FMUL.FTZ R55, R55, -R133 ;  /* 0x8000008537377220 */ /* 0x000fe40000410000 */
[----:B------:R-:W-:Y:S02]  /*91a0*/  FFMA.FTZ R41, R192, R51, R49 ;  /* 0x00000033c0297223 */ /* 0x000fe40000010031 */
[----:B------:R-:W-:Y:S02]  /*91b0*/  FFMA.FTZ R49, R7, R125, R52 ;  /* 0x0000007d07317223 */ /* 0x000fe40000010034 */
[----:B------:R-:W-:-:S02]  /*91c0*/  FFMA.FTZ R7, R56, R133, -R8 ;  /* 0x0000008538077223 */ /* 0x000fc40000010808 */
[----:B------:R-:W-:Y:S02]  /*91d0*/  FFMA.FTZ R56, R56, R148, R55 ;  /* 0x0000009438387223 */ /* 0x000fe40000010037 */
[----:B------:R-:W-:Y:S02]  /*91e0*/  FMUL.FTZ R10, R10, R141 ;  /* 0x0000008d0a0a7220 */ /* 0x000fe40000410000 */
[----:B------:R-:W-:Y:S02]  /*91f0*/  FADD.FTZ R149, -R149, R56 ;  /* 0x0000003895957221 */ /* 0x000fe40000010100 */
[----:B------:R-:W-:Y:S02]  /*9200*/  FADD.FTZ R134, R134, R7 ;  /* 0x0000000786867221 */ /* 0x000fe40000010000 */
[----:B------:R-:W-:Y:S02]  /*9210*/  FFMA.FTZ R8, R9, R126, R10 ;  /* 0x0000007e09087223 */ /* 0x000fe4000001000a */
[----:B------:R-:W-:-:S02]  /*9220*/  FMUL.FTZ R9, R57, -R149 ;  /* 0x8000009539097220 */ /* 0x000fc40000410000 */
[----:B------:R-:W-:Y:S02]  /*9230*/  FMUL.FTZ R10, R126, UR42 ;  /* 0x0000002a7e0a7c20 */ /* 0x000fe40008410000 */
[-C--:B------:R-:W-:Y:S02]  /*9240*/  FMUL.FTZ R57, R57, -R134.reuse ;  /* 0x8000008639397220 */ /* 0x080fe40000410000 */
[C---:B------:R-:W-:Y:S02]  /*9250*/  FFMA.FTZ R52, R141.reuse, UR41, -R10 ;  /* 0x000000298d347c23 */ /* 0x040fe4000801080a */
[C---:B------:R-:W-:Y:S02]  /*9260*/  FFMA.FTZ R57, R58.reuse, R149, R57 ;  /* 0x000000953a397223 */ /* 0x040fe40000010039 */
[----:B------:R-:W-:Y:S02]  /*9270*/  FFMA.FTZ R10, R58, R134, -R9 ;  /* 0x000000863a0a7223 */ /* 0x000fe40000010809 */
[----:B------:R-:W-:-:S02]  /*9280*/  FMUL.FTZ R7, R141, UR42 ;  /* 0x0000002a8d077c20 */ /* 0x000fc40008410000 */
[----:B------:R-:W-:Y:S02]  /*9290*/  FADD.FTZ R150, -R150, R57 ;  /* 0x0000003996967221 */ /* 0x000fe40000010100 */
[----:B------:R-:W-:Y:S02]  /*92a0*/  FADD.FTZ R135, R135, R10 ;  /* 0x0000000a87877221 */ /* 0x000fe40000010000 */
[----:B------:R-:W-:Y:S02]  /*92b0*/  FFMA.FTZ R51, R126, UR41, R7 ;  /* 0x000000297e337c23 */ /* 0x000fe40008010007 */
[----:B------:R-:W-:Y:S02]  /*92c0*/  FMUL.FTZ R9, R95, R52 ;  /* 0x000000345f097220 */ /* 0x000fe40000410000 */
[C---:B------:R-:W-:Y:S02]  /*92d0*/  FMUL.FTZ R10, R59.reuse, -R150 ;  /* 0x800000963b0a7220 */ /* 0x040fe40000410000 */
[----:B------:R-:W-:-:S02]  /*92e0*/  FMUL.FTZ R59, R59, -R135 ;  /* 0x800000873b3b7220 */ /* 0x000fc40000410000 */
[----:B------:R-:W-:Y:S02]  /*92f0*/  FMUL.FTZ R11, R11, R142 ;  /* 0x0000008e0b0b7220 */ /* 0x000fe40000410000 */
[----:B------:R-:W-:Y:S02]  /*9300*/  FFMA.FTZ R9, R188, R51, R9 ;  /* 0x00000033bc097223 */ /* 0x000fe40000010009 */
[----:B------:R-:W-:Y:S02]  /*9310*/  FMUL.FTZ R14, R14, R143 ;  /* 0x0000008f0e0e7220 */ /* 0x000fe40000410000 */
[C---:B------:R-:W-:Y:S02]  /*9320*/  FFMA.FTZ R51, R80.reuse, R135, -R10 ;  /* 0x0000008750337223 */ /* 0x040fe4000001080a */
[----:B------:R-:W-:Y:S02]  /*9330*/  FFMA.FTZ R80, R80, R150, R59 ;  /* 0x0000009650507223 */ /* 0x000fe4000001003b */
[----:B------:R-:W-:-:S02]  /*9340*/  FFMA.FTZ R11, R12, R127, R11 ;  /* 0x0000007f0c0b7223 */ /* 0x000fc4000001000b */
[----:B------:R-:W-:Y:S02]  /*9350*/  FFMA.FTZ R10, R13, R128, R14 ;  /* 0x000000800d0a7223 */ /* 0x000fe4000001000e */
[----:B------:R-:W-:Y:S02]  /*9360*/  FMUL.FTZ R12, R128, UR42 ;  /* 0x0000002a800c7c20 */ /* 0x000fe40008410000 */
[----:B------:R-:W-:Y:S02]  /*9370*/  FMUL.FTZ R13, R143, UR42 ;  /* 0x0000002a8f0d7c20 */ /* 0x000fe40008410000 */
[----:B------:R-:W-:Y:S02]  /*9380*/  FADD.FTZ R151, -R151, R80 ;  /* 0x0000005097977221 */ /* 0x000fe40000010100 */
[----:B------:R-:W-:Y:S02]  /*9390*/  FADD.FTZ R136, R136, R51 ;  /* 0x0000003388887221 */ /* 0x000fe40000010000 */
[----:B------:R-:W-:-:S02]  /*93a0*/  FFMA.FTZ R12, R143, UR41, -R12 ;  /* 0x000000298f0c7c23 */ /* 0x000fc4000801080c */
[----:B------:R-:W-:Y:S02]  /*93b0*/  FFMA.FTZ R51, R128, UR41, R13 ;  /* 0x0000002980337c23 */ /* 0x000fe4000801000d */
[----:B------:R-:W-:Y:S02]  /*93c0*/  FMUL.FTZ R13, R81, -R151 ;  /* 0x80000097510d7220 */ /* 0x000fe40000410000 */
[----:B------:R-:W-:Y:S01]  /*93d0*/  FMUL.FTZ R2, R84, R79 ;  /* 0x0000004f54027220 */ /* 0x000fe20000410000 */
[----:B------:R-:W-:Y:S01]  /*93e0*/  SHF.L.U32 R79, R122, 0x5, RZ ;  /* 0x000000057a4f7819 */ /* 0x000fe200000006ff */
[----:B------:R-:W-:Y:S02]  /*93f0*/  FMUL.FTZ R14, R77, R12 ;  /* 0x0000000c4d0e7220 */ /* 0x000fe40000410000 */
[-C--:B------:R-:W-:Y:S01]  /*9400*/  FMUL.FTZ R81, R81, -R136.reuse ;  /* 0x8000008851517220 */ /* 0x080fe20000410000 */
[----:B------:R-:W-:Y:S01]  /*9410*/  LEA.HI.SX32 R58, R79, R79, 0x1b ;  /* 0x0000004f4f3a7211 */ /* 0x000fe200078fdaff */
[----:B------:R-:W-:-:S02]  /*9420*/  FFMA.FTZ R12, R82, R136, -R13 ;  /* 0x00000088520c7223 */ /* 0x000fc4000001080d */
[----:B------:R-:W-:Y:S01]  /*9430*/  FFMA.FTZ R13, R184, R51, R14 ;  /* 0x00000033b80d7223 */ /* 0x000fe2000001000e */
[C---:B------:R-:W-:Y:S01]  /*9440*/  IADD3 R51, R79.reuse, 0x3, RZ ;  /* 0x000000034f337810 */ /* 0x040fe20007ffe0ff */
[----:B------:R-:W-:Y:S01]  /*9450*/  FFMA.FTZ R81, R82, R151, R81 ;  /* 0x0000009752517223 */ /* 0x000fe20000010051 */
[----:B------:R-:W-:Y:S01]  /*9460*/  IADD3 R14, R79, 0x2, RZ ;  /* 0x000000024f0e7810 */ /* 0x000fe20007ffe0ff */
[----:B------:R-:W-:Y:S01]  /*9470*/  FADD.FTZ R137, R137, R12 ;  /* 0x0000000c89897221 */ /* 0x000fe20000010000 */
[----:B------:R-:W-:Y:S01]  /*9480*/  IADD3 R12, R79, 0x1, RZ ;  /* 0x000000014f0c7810 */ /* 0x000fe20007ffe0ff */
[----:B------:R-:W-:Y:S01]  /*9490*/  FMUL.FTZ R4, R84, R123 ;  /* 0x0000007b54047220 */ /* 0x000fe20000410000 */
[-C--:B------:R-:W-:Y:S01]  /*94a0*/  LEA.HI.SX32 R123, R51, R79.reuse, 0x1b ;  /* 0x0000004f337b7211 */ /* 0x080fe200078fdaff */
[----:B------:R-:W-:Y:S01]  /*94b0*/  FADD.FTZ R152, -R152, R81 ;  /* 0x0000005198987221 */ /* 0x000fe20000010100 */
[----:B------:R-:W-:Y:S01]  /*94c0*/  LEA.HI.SX32 R81, R12, R79, 0x1b ;  /* 0x0000004f0c517211 */ /* 0x000fe200078fdaff */
[----:B------:R-:W-:-:S02]  /*94d0*/  FMUL.FTZ R51, R100, R137 ;  /* 0x0000008964337220 */ /* 0x000fc40000410000 */
[----:B------:R-:W-:Y:S01]  /*94e0*/  FMUL.FTZ R7, R87, R126 ;  /* 0x0000007e57077220 */ /* 0x000fe20000410000 */
[----:B------:R-:W-:Y:S01]  /*94f0*/  LEA.HI.SX32 R126, R14, R79, 0x1b ;  /* 0x0000004f0e7e7211 */ /* 0x000fe200078fdaff */
[----:B------:R-:W-:Y:S02]  /*9500*/  FMUL.FTZ R59, R100, R152 ;  /* 0x00000098643b7220 */ /* 0x000fe40000410000 */
[C---:B------:R-:W-:Y:S02]  /*9510*/  FMUL.FTZ R14, R62.reuse, R51 ;  /* 0x000000333e0e7220 */ /* 0x040fe40000410000 */
[----:B------:R-:W-:Y:S02]  /*9520*/  FMUL.FTZ R82, R99, R151 ;  /* 0x0000009763527220 */ /* 0x000fe40000410000 */
[----:B------:R-:W-:Y:S02]  /*9530*/  FMUL.FTZ R12, R62, R59 ;  /* 0x0000003b3e0c7220 */ /* 0x000fe40000410000 */
[----:B------:R-:W-:-:S02]  /*9540*/  FMUL.FTZ R143, R89, R143 ;  /* 0x0000008f598f7220 */ /* 0x000fc40000410000 */
[----:B------:R-:W-:Y:S02]  /*9550*/  FMUL.FTZ R53, R89, R128 ;  /* 0x0000008059357220 */ /* 0x000fe40000410000 */
[-C--:B------:R-:W-:Y:S02]  /*9560*/  FMUL.FTZ R52, R60, R59.reuse ;  /* 0x0000003b3c347220 */ /* 0x080fe40000410000 */
[C---:B------:R-:W-:Y:S02]  /*9570*/  FFMA.FTZ R14, R214.reuse, R59, -R14 ;  /* 0x0000003bd60e7223 */ /* 0x040fe4000001080e */
[----:B------:R-:W-:Y:S02]  /*9580*/  FMUL.FTZ R80, R99, R136 ;  /* 0x0000008863507220 */ /* 0x000fe40000410000 */
[----:B------:R-:W-:Y:S02]  /*9590*/  FMUL.FTZ R59, R167, R82 ;  /* 0x00000052a73b7220 */ /* 0x000fe40000410000 */
[----:B------:R-:W-:-:S02]  /*95a0*/  FFMA.FTZ R12, R214, R51, R12 ;  /* 0x00000033d60c7223 */ /* 0x000fc4000001000c */
[----:B------:R-:W-:Y:S02]  /*95b0*/  FMUL.FTZ R51, R60, R51 ;  /* 0x000000333c337220 */ /* 0x000fe40000410000 */
[C---:B------:R-:W-:Y:S02]  /*95c0*/  FMUL.FTZ R56, R77.reuse, R143 ;  /* 0x0000008f4d387220 */ /* 0x040fe40000410000 */
[----:B------:R-:W-:Y:S01]  /*95d0*/  FMUL.FTZ R57, R77, R53 ;  /* 0x000000354d397220 */ /* 0x000fe20000410000 */
[----:B------:R0:W-:Y:S01]  /*95e0*/  STS [R58.X4+0x2100], R51 ;  /* 0x002100333a007388 */ /* 0x0001e20000004800 */
[-C--:B------:R-:W-:Y:S02]  /*95f0*/  FMUL.FTZ R79, R61, R80.reuse ;  /* 0x000000503d4f7220 */ /* 0x080fe40000410000 */
[-C--:B------:R-:W-:Y:S01]  /*9600*/  FFMA.FTZ R59, R168, R80.reuse, R59 ;  /* 0x00000050a83b7223 */ /* 0x080fe2000001003b */
[----:B------:R1:W-:Y:S01]  /*9610*/  STS [R81.X4+0x2104], R52 ;  /* 0x0021043451007388 */ /* 0x0003e20000004800 */
[----:B------:R-:W-:-:S02]  /*9620*/  FMUL.FTZ R77, R167, R80 ;  /* 0x00000050a74d7220 */ /* 0x000fc40000410000 */
[C---:B------:R-:W-:Y:S01]  /*9630*/  FMUL.FTZ R124, R98.reuse, R150 ;  /* 0x00000096627c7220 */ /* 0x040fe20000410000 */
[----:B------:R-:W-:Y:S01]  /*9640*/  STS [R126.X4+0x2108], R79 ;  /* 0x0021084f7e007388 */ /* 0x000fe20000004800 */
[----:B------:R-:W-:Y:S02]  /*9650*/  FMUL.FTZ R141, R87, R141 ;  /* 0x0000008d578d7220 */ /* 0x000fe40000410000 */
[----:B------:R-:W-:Y:S02]  /*9660*/  FMUL.FTZ R80, R98, R135 ;  /* 0x0000008762507220 */ /* 0x000fe40000410000 */
[----:B------:R-:W-:Y:S02]  /*9670*/  FADD.FTZ R12, RZ, R12 ;  /* 0x0000000cff0c7221 */ /* 0x000fe40000010000 */
[----:B0-----:R-:W-:Y:S02]  /*9680*/  FMUL.FTZ R51, R170, R124 ;  /* 0x0000007caa337220 */ /* 0x001fe40000410000 */
[----:B------:R-:W-:-:S02]  /*9690*/  FMUL.FTZ R54, R95, R141 ;  /* 0x0000008d5f367220 */ /* 0x000fc40000410000 */
[----:B------:R-:W-:Y:S02]  /*96a0*/  FMUL.FTZ R55, R95, R7 ;  /* 0x000000075f377220 */ /* 0x000fe40000410000 */
[----:B------:R-:W-:Y:S02]  /*96b0*/  FFMA.FTZ R77, R168, R82, -R77 ;  /* 0x00000052a84d7223 */ /* 0x000fe4000001084d */
[----:B------:R-:W-:Y:S02]  /*96c0*/  FADD.FTZ R14, RZ, R14 ;  /* 0x0000000eff0e7221 */ /* 0x000fe40000010000 */
[----:B-1----:R-:W-:Y:S02]  /*96d0*/  FMUL.FTZ R52, R170, R80 ;  /* 0x00000050aa347220 */ /* 0x002fe40000410000 */
[----:B------:R-:W-:Y:S02]  /*96e0*/  FMUL.FTZ R95, R97, R149 ;  /* 0x00000095615f7220 */ /* 0x000fe40000410000 */
[----:B------:R-:W-:-:S02]  /*96f0*/  FADD.FTZ R12, R12, R59 ;  /* 0x0000003b0c0c7221 */ /* 0x000fc40000010000 */
[----:B------:R-:W-:Y:S02]  /*9700*/  FFMA.FTZ R51, R169, R80, R51 ;  /* 0x00000050a9337223 */ /* 0x000fe40000010033 */
[----:B------:R-:W-:Y:S02]  /*9710*/  FMUL.FTZ R82, R61, R82 ;  /* 0x000000523d527220 */ /* 0x000fe40000410000 */
[----:B------:R-:W-:Y:S02]  /*9720*/  FADD.FTZ R14, R14, R77 ;  /* 0x0000004d0e0e7221 */ /* 0x000fe40000010000 */
[----:B------:R-:W-:Y:S01]  /*9730*/  FFMA.FTZ R59, R169, R124, -R52 ;  /* 0x0000007ca93b7223 */ /* 0x000fe20000010834 */
[----:B------:R0:W-:Y:S01]  /*9740*/  STS [R123.X4+0x210c], R82 ;  /* 0x00210c527b007388 */ /* 0x0001e20000004800 */
[----:B------:R-:W-:Y:S02]  /*9750*/  FMUL.FTZ R81, R97, R134 ;  /* 0x0000008661517220 */ /* 0x000fe40000410000 */
[----:B------:R-:W-:-:S02]  /*9760*/  FMUL.FTZ R52, R65, R95 ;  /* 0x0000005f41347220 */ /* 0x000fc40000410000 */
[----:B------:R-:W-:Y:S02]  /*9770*/  FADD.FTZ R12, R12, R51 ;  /* 0x000000330c0c7221 */ /* 0x000fe40000010000 */
[----:B------:R-:W-:Y:S02]  /*9780*/  FADD.FTZ R51, R14, R59 ;  /* 0x0000003b0e337221 */ /* 0x000fe40000010000 */
[-C--:B------:R-:W-:Y:S02]  /*9790*/  FMUL.FTZ R77, R65, R81.reuse ;  /* 0x00000051414d7220 */ /* 0x080fe40000410000 */
[----:B------:R-:W-:Y:S02]  /*97a0*/  FFMA.FTZ R59, R172, R81, R52 ;  /* 0x00000051ac3b7223 */ /* 0x000fe40000010034 */
[----:B0-----:R-:W-:Y:S02]  /*97b0*/  FMUL.FTZ R82, R96, R148 ;  /* 0x0000009460527220 */ /* 0x001fe40000410000 */
[----:B------:R-:W-:-:S02]  /*97c0*/  FMUL.FTZ R3, R175, R2 ;  /* 0x00000002af037220 */ /* 0x000fc40000410000 */
[----:B------:R-:W-:Y:S02]  /*97d0*/  FMUL.FTZ R47, R175, R4 ;  /* 0x00000004af2f7220 */ /* 0x000fe40000410000 */
[----:B------:R-:W-:Y:S02]  /*97e0*/  FFMA.FTZ R52, R172, R95, -R77 ;  /* 0x0000005fac347223 */ /* 0x000fe4000001084d */
[----:B------:R-:W-:Y:S02]  /*97f0*/  FADD.FTZ R14, R12, R59 ;  /* 0x0000003b0c0e7221 */ /* 0x000fe40000010000 */
[----:B------:R-:W-:Y:S02]  /*9800*/  FMUL.FTZ R12, R96, R133 ;  /* 0x00000085600c7220 */ /* 0x000fe40000410000 */
[----:B------:R-:W-:Y:S02]  /*9810*/  FMUL.FTZ R59, R67, R82 ;  /* 0x00000052433b7220 */ /* 0x000fe40000410000 */
[----:B------:R-:W-:-:S02]  /*9820*/  FFMA.FTZ R3, R171, R4, R3 ;  /* 0x00000004ab037223 */ /* 0x000fc40000010003 */
[----:B------:R-:W-:Y:S02]  /*9830*/  FFMA.FTZ R47, R171, R2, -R47 ;  /* 0x00000002ab2f7223 */ /* 0x000fe4000001082f */
[----:B------:R-:W-:Y:S02]  /*9840*/  FADD.FTZ R51, R51, R52 ;  /* 0x0000003433337221 */ /* 0x000fe40000010000 */
[----:B------:R-:W-:Y:S02]  /*9850*/  FMUL.FTZ R79, R63, R124 ;  /* 0x0000007c3f4f7220 */ /* 0x000fe40000410000 */
[----:B------:R-:W-:Y:S02]  /*9860*/  FMUL.FTZ R171, R66, R82 ;  /* 0x0000005242ab7220 */ /* 0x000fe40000410000 */
[----:B------:R-:W-:Y:S01]  /*9870*/  FMUL.FTZ R179, R93, R147 ;  /* 0x000000935db37220 */ /* 0x000fe20000410000 */
[----:B------:R0:W-:Y:S01]  /*9880*/  STS [R58.X4+0x2114], R79 ;  /* 0x0021144f3a007388 */ /* 0x0001e20000004800 */
[----:B------:R-:W-:-:S02]  /*9890*/  FMUL.FTZ R52, R67, R12 ;  /* 0x0000000c43347220 */ /* 0x000fc40000410000 */
[-C--:B------:R-:W-:Y:S01]  /*98a0*/  FFMA.FTZ R59, R173, R12.reuse, R59 ;  /* 0x0000000cad3b7223 */ /* 0x080fe2000001003b */
[----:B------:R1:W-:Y:S01]  /*98b0*/  STS [R58.X4+0x2124], R171 ;  /* 0x002124ab3a007388 */ /* 0x0003e20000004800 */
[----:B------:R-:W-:Y:S02]  /*98c0*/  FMUL.FTZ R123, R66, R12 ;  /* 0x0000000c427b7220 */ /* 0x000fe40000410000 */
[----:B------:R-:W-:Y:S02]  /*98d0*/  FMUL.FTZ R81, R64, R81 ;  /* 0x0000005140517220 */ /* 0x000fe40000410000 */
[----:B------:R-:W-:Y:S01]  /*98e0*/  FMUL.FTZ R12, R92, R131 ;  /* 0x000000835c0c7220 */ /* 0x000fe20000410000 */
[----:B------:R-:W-:Y:S01]  /*98f0*/  STS [R58.X4+0x2120], R123 ;  /* 0x0021207b3a007388 */ /* 0x000fe20000004800 */
[----:B------:R-:W-:Y:S02]  /*9900*/  FMUL.FTZ R77, R63, R80 ;  /* 0x000000503f4d7220 */ /* 0x000fe40000410000 */
[----:B------:R-:W-:Y:S01]  /*9910*/  FMUL.FTZ R95, R64, R95 ;  /* 0x0000005f405f7220 */ /* 0x000fe20000410000 */
[----:B------:R2:W-:Y:S01]  /*9920*/  STS [R58.X4+0x2118], R81 ;  /* 0x002118513a007388 */ /* 0x0005e20000004800 */
[----:B------:R-:W-:-:S02]  /*9930*/  FMUL.FTZ R175, R93, R132 ;  /* 0x000000845daf7220 */ /* 0x000fc40000410000 */
[----:B------:R-:W-:Y:S01]  /*9940*/  FMUL.FTZ R80, R69, R179 ;  /* 0x000000b345507220 */ /* 0x000fe20000410000 */
[----:B------:R3:W-:Y:S01]  /*9950*/  STS [R58.X4+0x211c], R95 ;  /* 0x00211c5f3a007388 */ /* 0x0007e20000004800 */
[----:B------:R-:W-:Y:S02]  /*9960*/  FFMA.FTZ R52, R173, R82, -R52 ;  /* 0x00000052ad347223 */ /* 0x000fe40000010834 */
[----:B------:R-:W-:Y:S01]  /*9970*/  FMUL.FTZ R82, R92, R146 ;  /* 0x000000925c527220 */ /* 0x000fe20000410000 */
[----:B------:R4:W-:Y:S01]  /*9980*/  STS [R58.X4+0x2110], R77 ;  /* 0x0021104d3a007388 */ /* 0x0009e20000004800 */
[----:B0-----:R-:W-:Y:S02]  /*9990*/  FMUL.FTZ R79, R71, R12 ;  /* 0x0000000c474f7220 */ /* 0x001fe40000410000 */
[----:B-1----:R-:W-:Y:S02]  /*99a0*/  FMUL.FTZ R171, R129, UR42 ;  /* 0x0000002a81ab7c20 */ /* 0x002fe40008410000 */
[----:B------:R-:W-:-:S02]  /*99b0*/  FMUL.FTZ R183, R91, R145 ;  /* 0x000000915bb77220 */ /* 0x000fc40000410000 */
[----:B------:R-:W-:Y:S02]  /*99c0*/  FFMA.FTZ R186, R105, -R187, R186 ;  /* 0x800000bb69ba7223 */ /* 0x000fe400000100ba */
[-C--:B--2---:R-:W-:Y:S02]  /*99d0*/  FMUL.FTZ R81, R69, R175.reuse ;  /* 0x000000af45517220 */ /* 0x084fe40000410000 */
[-C--:B------:R-:W-:Y:S02]  /*99e0*/  FFMA.FTZ R80, R176, R175.reuse, R80 ;  /* 0x000000afb0507223 */ /* 0x080fe40000010050 */
[----:B------:R-:W-:Y:S02]  /*99f0*/  FMUL.FTZ R175, R68, R175 ;  /* 0x000000af44af7220 */ /* 0x000fe40000410000 */
[----:B---3--:R-:W-:Y:S02]  /*9a00*/  FMUL.FTZ R95, R70, R12 ;  /* 0x0000000c465f7220 */ /* 0x008fe40000410000 */
[-C--:B----4-:R-:W-:Y:S01]  /*9a10*/  FMUL.FTZ R77, R71, R82.reuse ;  /* 0x00000052474d7220 */ /* 0x090fe20000410000 */
[----:B------:R-:W-:Y:S01]  /*9a20*/  STS [R58.X4+0x2128], R175 ;  /* 0x002128af3a007388 */ /* 0x000fe20000004800 */
[----:B------:R-:W-:-:S02]  /*9a30*/  FFMA.FTZ R79, R177, R82, -R79 ;  /* 0x00000052b14f7223 */ /* 0x000fc4000001084f */
[----:B------:R-:W-:Y:S01]  /*9a40*/  FMUL.FTZ R123, R70, R82 ;  /* 0x00000052467b7220 */ /* 0x000fe20000410000 */
[----:B------:R0:W-:Y:S01]  /*9a50*/  STS [R58.X4+0x2130], R95 ;  /* 0x0021305f3a007388 */ /* 0x0001e20000004800 */
[----:B------:R-:W-:Y:S02]  /*9a60*/  FFMA.FTZ R187, R144, UR41, -R171 ;  /* 0x0000002990bb7c23 */ /* 0x000fe400080108ab */
[----:B------:R-:W-:Y:S01]  /*9a70*/  FMUL.FTZ R171, R91, R130 ;  /* 0x000000825bab7220 */ /* 0x000fe20000410000 */
[----:B------:R-:W-:Y:S01]  /*9a80*/  STS [R58.X4+0x2134], R123 ;  /* 0x0021347b3a007388 */ /* 0x000fe20000004800 */
[----:B------:R-:W-:Y:S02]  /*9a90*/  FMUL.FTZ R82, R73, R183 ;  /* 0x000000b749527220 */ /* 0x000fe40000410000 */
[----:B------:R-:W-:Y:S02]  /*9aa0*/  FFMA.FTZ R186, R104, -R189, R186 ;  /* 0x800000bd68ba7223 */ /* 0x000fe400000100ba */
[----:B------:R-:W-:-:S02]  /*9ab0*/  FMUL.FTZ R126, R90, R144 ;  /* 0x000000905a7e7220 */ /* 0x000fc40000410000 */
[----:B------:R-:W-:Y:S02]  /*9ac0*/  FMUL.FTZ R189, R127, UR42 ;  /* 0x0000002a7fbd7c20 */ /* 0x000fe40008410000 */
[-C--:B------:R-:W-:Y:S02]  /*9ad0*/  FFMA.FTZ R81, R176, R179.reuse, -R81 ;  /* 0x000000b3b0517223 */ /* 0x080fe40000010851 */
[----:B------:R-:W-:Y:S02]  /*9ae0*/  FMUL.FTZ R179, R68, R179 ;  /* 0x000000b344b37220 */ /* 0x000fe40000410000 */
[-C--:B0-----:R-:W-:Y:S02]  /*9af0*/  FMUL.FTZ R95, R73, R171.reuse ;  /* 0x000000ab495f7220 */ /* 0x081fe40000410000 */
[-C--:B------:R-:W-:Y:S01]  /*9b00*/  FFMA.FTZ R82, R180, R171.reuse, R82 ;  /* 0x000000abb4527223 */ /* 0x080fe20000010052 */
[----:B------:R0:W-:Y:S01]  /*9b10*/  STS [R58.X4+0x212c], R179 ;  /* 0x00212cb33a007388 */ /* 0x0001e20000004800 */
[----:B------:R-:W-:-:S02]  /*9b20*/  FMUL.FTZ R175, R72, R171 ;  /* 0x000000ab48af7220 */ /* 0x000fc40000410000 */
[----:B------:R-:W-:Y:S02]  /*9b30*/  FMUL.FTZ R124, R90, R129 ;  /* 0x000000815a7c7220 */ /* 0x000fe40000410000 */
[----:B------:R-:W-:Y:S01]  /*9b40*/  FADD.FTZ R171, R14, R59 ;  /* 0x0000003b0eab7221 */ /* 0x000fe20000010000 */
[----:B------:R-:W-:Y:S01]  /*9b50*/  STS [R58.X4+0x2138], R175 ;  /* 0x002138af3a007388 */ /* 0x000fe20000004800 */
[----:B------:R-:W-:Y:S02]  /*9b60*/  FMUL.FTZ R128, R76, R126 ;  /* 0x0000007e4c807220 */ /* 0x000fe40000410000 */
[C---:B------:R-:W-:Y:S02]  /*9b70*/  FMUL.FTZ R14, R142.reuse, UR42 ;  /* 0x0000002a8e0e7c20 */ /* 0x040fe40008410000 */
[----:B------:R-:W-:Y:S02]  /*9b80*/  FFMA.FTZ R189, R142, UR41, -R189 ;  /* 0x000000298ebd7c23 */ /* 0x000fe400080108bd */
[----:B------:R-:W-:-:S02]  /*9b90*/  FMUL.FTZ R142, R88, R142 ;  /* 0x0000008e588e7220 */ /* 0x000fc40000410000 */
[----:B------:R-:W-:Y:S02]  /*9ba0*/  FFMA.FTZ R77, R177, R12, R77 ;  /* 0x0000000cb14d7223 */ /* 0x000fe4000001004d */
[C---:B------:R-:W-:Y:S02]  /*9bb0*/  FMUL.FTZ R12, R76.reuse, R187 ;  /* 0x000000bb4c0c7220 */ /* 0x040fe40000410000 */
[-C--:B------:R-:W-:Y:S02]  /*9bc0*/  FMUL.FTZ R138, R76, R124.reuse ;  /* 0x0000007c4c8a7220 */ /* 0x080fe40000410000 */
[-C--:B------:R-:W-:Y:S02]  /*9bd0*/  FFMA.FTZ R76, R181, R124.reuse, R128 ;  /* 0x0000007cb54c7223 */ /* 0x080fe40000010080 */
[----:B0-----:R-:W-:Y:S02]  /*9be0*/  FMUL.FTZ R179, R75, R124 ;  /* 0x0000007c4bb37220 */ /* 0x001fe40000410000 */
[----:B------:R-:W-:-:S02]  /*9bf0*/  FMUL.FTZ R124, R88, R127 ;  /* 0x0000007f587c7220 */ /* 0x000fc40000410000 */
[----:B------:R-:W-:Y:S01]  /*9c00*/  FMUL.FTZ R59, R78, R142 ;  /* 0x0000008e4e3b7220 */ /* 0x000fe20000410000 */
[----:B------:R-:W-:Y:S01]  /*9c10*/  STS [R58.X4+0x2140], R179 ;  /* 0x002140b33a007388 */ /* 0x000fe20000004800 */
[----:B------:R-:W-:Y:S02]  /*9c20*/  FADD.FTZ R80, R171, R80 ;  /* 0x00000050ab507221 */ /* 0x000fe40000010000 */
[----:B------:R-:W-:Y:S02]  /*9c30*/  FADD.FTZ R52, R51, R52 ;  /* 0x0000003433347221 */ /* 0x000fe40000010000 */
[-C--:B------:R-:W-:Y:S02]  /*9c40*/  FFMA.FTZ R123, R181, R126.reuse, -R138 ;  /* 0x0000007eb57b7223 */ /* 0x080fe4000001088a */
[----:B------:R-:W-:Y:S02]  /*9c50*/  FMUL.FTZ R187, R75, R126 ;  /* 0x0000007e4bbb7220 */ /* 0x000fe40000410000 */
[----:B------:R-:W-:-:S02]  /*9c60*/  FFMA.FTZ R56, R184, R53, R56 ;  /* 0x00000035b8387223 */ /* 0x000fc40000010038 */
[----:B------:R-:W-:Y:S01]  /*9c70*/  FFMA.FTZ R14, R127, UR41, R14 ;  /* 0x000000297f0e7c23 */ /* 0x000fe2000801000e */
[----:B------:R-:W-:Y:S01]  /*9c80*/  STS [R58.X4+0x2144], R187 ;  /* 0x002144bb3a007388 */ /* 0x000fe20000004800 */
[----:B------:R-:W-:Y:S02]  /*9c90*/  FMUL.FTZ R51, R78, R189 ;  /* 0x000000bd4e337220 */ /* 0x000fe40000410000 */
[----:B------:R-:W-:Y:S02]  /*9ca0*/  FMUL.FTZ R126, R125, UR42 ;  /* 0x0000002a7d7e7c20 */ /* 0x000fe40008410000 */
[----:B------:R-:W-:Y:S02]  /*9cb0*/  FMUL.FTZ R53, R34, R53 ;  /* 0x0000003522357220 */ /* 0x000fe40000410000 */
[-C--:B------:R-:W-:Y:S02]  /*9cc0*/  FMUL.FTZ R78, R78, R124.reuse ;  /* 0x0000007c4e4e7220 */ /* 0x080fe40000410000 */
[-C--:B------:R-:W-:Y:S01]  /*9cd0*/  FFMA.FTZ R59, R185, R124.reuse, R59 ;  /* 0x0000007cb93b7223 */ /* 0x080fe2000001003b */
[----:B------:R0:W-:Y:S01]  /*9ce0*/  STS [R58.X4+0x2148], R53 ;  /* 0x002148353a007388 */ /* 0x0001e20000004800 */
[----:B------:R-:W-:-:S02]  /*9cf0*/  FMUL.FTZ R127, R33, R124 ;  /* 0x0000007c217f7220 */ /* 0x000fc40000410000 */
[----:B------:R-:W-:Y:S02]  /*9d00*/  FADD.FTZ R77, R80, R77 ;  /* 0x0000004d504d7221 */ /* 0x000fe40000010000 */
[----:B------:R-:W-:Y:S01]  /*9d10*/  FADD.FTZ R124, R52, R81 ;  /* 0x00000051347c7221 */ /* 0x000fe20000010000 */
[----:B------:R1:W-:Y:S01]  /*9d20*/  STS [R58.X4+0x2150], R127 ;  /* 0x0021507f3a007388 */ /* 0x0003e20000004800 */
[C---:B------:R-:W-:Y:S02]  /*9d30*/  FMUL.FTZ R52, R153.reuse, UR42 ;  /* 0x0000002a99347c20 */ /* 0x040fe40008410000 */
[----:B------:R-:W-:Y:S02]  /*9d40*/  FFMA.FTZ R126, R153, UR41, -R126 ;  /* 0x00000029997e7c23 */ /* 0x000fe4000801087e */
[C---:B------:R-:W-:Y:S02]  /*9d50*/  FMUL.FTZ R128, R86.reuse, R153 ;  /* 0x0000009956807220 */ /* 0x040fe40000410000 */
[----:B------:R-:W-:-:S02]  /*9d60*/  FMUL.FTZ R80, R86, R125 ;  /* 0x0000007d56507220 */ /* 0x000fc40000410000 */
[----:B------:R-:W-:Y:S02]  /*9d70*/  FADD.FTZ R77, R77, R82 ;  /* 0x000000524d4d7221 */ /* 0x000fe40000010000 */
[----:B0-----:R-:W-:Y:S02]  /*9d80*/  FFMA.FTZ R53, R125, UR41, R52 ;  /* 0x000000297d357c23 */ /* 0x001fe40008010034 */
[C---:B------:R-:W-:Y:S02]  /*9d90*/  FMUL.FTZ R125, R39.reuse, R128 ;  /* 0x00000080277d7220 */ /* 0x040fe40000410000 */
[C---:B------:R-:W-:Y:S02]  /*9da0*/  FMUL.FTZ R52, R39.reuse, R126 ;  /* 0x0000007e27347220 */ /* 0x040fe40000410000 */
[----:B------:R-:W-:Y:S02]  /*9db0*/  FMUL.FTZ R39, R39, R80 ;  /* 0x0000005027277220 */ /* 0x000fe40000410000 */
[----:B------:R-:W-:-:S02]  /*9dc0*/  FADD.FTZ R77, R77, R76 ;  /* 0x0000004c4d4d7221 */ /* 0x000fc40000010000 */
[----:B------:R-:W-:Y:S02]  /*9dd0*/  FFMA.FTZ R95, R180, R183, -R95 ;  /* 0x000000b7b45f7223 */ /* 0x000fe4000001085f */
[----:B------:R-:W-:Y:S02]  /*9de0*/  FADD.FTZ R124, R124, R79 ;  /* 0x0000004f7c7c7221 */ /* 0x000fe40000010000 */
[CC--:B------:R-:W-:Y:S02]  /*9df0*/  FFMA.FTZ R125, R190.reuse, R80.reuse, R125 ;  /* 0x00000050be7d7223 */ /* 0x0c0fe4000001007d */
[----:B-1----:R-:W-:Y:S02]  /*9e00*/  FMUL.FTZ R127, R35, R80 ;  /* 0x00000050237f7220 */ /* 0x002fe40000410000 */
[-C--:B------:R-:W-:Y:S02]  /*9e10*/  FFMA.FTZ R80, R190, R128.reuse, -R39 ;  /* 0x00000080be507223 */ /* 0x080fe40000010827 */
[----:B------:R-:W-:Y:S01]  /*9e20*/  FADD.FTZ R56, R77, R56 ;  /* 0x000000384d387221 */ /* 0x000fe20000010000 */
[----:B------:R-:W-:Y:S01]  /*9e30*/  STS [R58.X4+0x2160], R127 ;  /* 0x0021607f3a007388 */ /* 0x000fe20000004800 */
[----:B------:R-:W-:-:S02]  /*9e40*/  FMUL.FTZ R39, R35, R128 ;  /* 0x0000008023277220 */ /* 0x000fc40000410000 */
[----:B------:R-:W-:Y:S02]  /*9e50*/  FADD.FTZ R124, R124, R95 ;  /* 0x0000005f7c7c7221 */ /* 0x000fe40000010000 */
[----:B------:R-:W-:Y:S01]  /*9e60*/  FFMA.FTZ R54, R188, R7, R54 ;  /* 0x00000007bc367223 */ /* 0x000fe20000010036 */
[----:B------:R0:W-:Y:S01]  /*9e70*/  STS [R58.X4+0x2164], R39 ;  /* 0x002164273a007388 */ /* 0x0001e20000004800 */
[----:B------:R-:W-:Y:S02]  /*9e80*/  FADD.FTZ R59, R56, R59 ;  /* 0x0000003b383b7221 */ /* 0x000fe40000010000 */
[----:B------:R-:W-:Y:S02]  /*9e90*/  FFMA.FTZ R57, R184, R143, -R57 ;  /* 0x0000008fb8397223 */ /* 0x000fe40000010839 */
[----:B------:R-:W-:Y:S02]  /*9ea0*/  FADD.FTZ R124, R124, R123 ;  /* 0x0000007b7c7c7221 */ /* 0x000fe40000010000 */
[----:B------:R-:W-:-:S02]  /*9eb0*/  FADD.FTZ R54, R59, R54 ;  /* 0x000000363b367221 */ /* 0x000fc40000010000 */
[----:B------:R-:W-:Y:S01]  /*9ec0*/  FFMA.FTZ R78, R185, R142, -R78 ;  /* 0x0000008eb94e7223 */ /* 0x000fe2000001084e */
[----:B0-----:R-:W-:Y:S01]  /*9ed0*/  MOV R39, UR20 ;  /* 0x0000001400277c02 */ /* 0x001fe20008000f00 */
[----:B------:R-:W-:Y:S02]  /*9ee0*/  FADD.FTZ R57, R124, R57 ;  /* 0x000000397c397221 */ /* 0x000fe40000010000 */
[----:B------:R-:W-:Y:S02]  /*9ef0*/  FMUL.FTZ R7, R36, R7 ;  /* 0x0000000724077220 */ /* 0x000fe40000410000 */
[----:B------:R-:W-:Y:S01]  /*9f00*/  FMUL.FTZ R95, R83, R94 ;  /* 0x0000005e535f7220 */ /* 0x000fe20000410000 */
[----:B------:R-:W-:Y:S01]  /*9f10*/  LEA R94, R39, -R122, 0x1 ;  /* 0x8000007a275e7211 */ /* 0x000fe200078e08ff */
[----:B------:R-:W-:Y:S01]  /*9f20*/  FADD.FTZ R125, R54, R125 ;  /* 0x0000007d367d7221 */ /* 0x000fe20000010000 */
[----:B------:R0:W-:Y:S01]  /*9f30*/  STS [R58.X4+0x2158], R7 ;  /* 0x002158073a007388 */ /* 0x0001e20000004800 */
[----:B------:R-:W-:Y:S01]  /*9f40*/  FFMA.FTZ R55, R188, R141, -R55 ;  /* 0x0000008dbc377223 */ /* 0x000fe20000010837 */
[----:B------:R-:W-:Y:S01]  /*9f50*/  ISETP.GE.AND P0, PT, R94, 0x1, PT ;  /* 0x000000015e00780c */ /* 0x000fe20003f06270 */
[----:B------:R-:W-:-:S02]  /*9f60*/  FADD.FTZ R78, R57, R78 ;  /* 0x0000004e394e7221 */ /* 0x000fc40000010000 */
[----:B------:R-:W-:Y:S02]  /*9f70*/  FMUL.FTZ R81, R33, R142 ;  /* 0x0000008e21517220 */ /* 0x000fe40000410000 */
[----:B------:R-:W-:Y:S02]  /*9f80*/  FMUL.FTZ R5, R38, R5 ;  /* 0x0000000526057220 */ /* 0x000fe40000410000 */
[----:B------:R-:W-:Y:S01]  /*9f90*/  FADD.FTZ R50, R125, R50 ;  /* 0x000000327d327221 */ /* 0x000fe20000010000 */
[----:B------:R1:W-:Y:S01]  /*9fa0*/  STS [R58.X4+0x2154], R81 ;  /* 0x002154513a007388 */ /* 0x0003e20000004800 */
[----:B0-----:R-:W-:Y:S02]  /*9fb0*/  FMUL.FTZ R7, R83, R74 ;  /* 0x0000004a53077220 */ /* 0x001fe40000410000 */
[----:B------:R-:W-:Y:S01]  /*9fc0*/  FADD.FTZ R55, R78, R55 ;  /* 0x000000374e377221 */ /* 0x000fe20000010000 */
[----:B------:R0:W-:Y:S01]  /*9fd0*/  STS [R58.X4+0x2168], R5 ;  /* 0x002168053a007388 */ /* 0x0001e20000004800 */
[----:B------:R-:W-:-:S02]  /*9fe0*/  FMUL.FTZ R183, R72, R183 ;  /* 0x000000b748b77220 */ /* 0x000fc40000410000 */
[----:B------:R-:W-:Y:S02]  /*9ff0*/  FMUL.FTZ R143, R34, R143 ;  /* 0x0000008f228f7220 */ /* 0x000fe40000410000 */
[----:B------:R-:W-:Y:S01]  /*a000*/  FMUL.FTZ R141, R36, R141 ;  /* 0x0000008d248d7220 */ /* 0x000fe20000410000 */
[----:B------:R-:W-:Y:S01]  /*a010*/  STS [R58.X4+0x213c], R183 ;  /* 0x00213cb73a007388 */ /* 0x000fe20000004800 */
[----:B------:R-:W-:Y:S02]  /*a020*/  FMUL.FTZ R139, R38, R139 ;  /* 0x0000008b268b7220 */ /* 0x000fe40000410000 */
[C---:B------:R-:W-:Y:S01]  /*a030*/  FMUL.FTZ R79, R37.reuse, R4 ;  /* 0x00000004254f7220 */ /* 0x040fe20000410000 */
[----:B------:R-:W-:Y:S01]  /*a040*/  STS [R58.X4+0x214c], R143 ;  /* 0x00214c8f3a007388 */ /* 0x000fe20000004800 */
[----:B-1----:R-:W-:Y:S02]  /*a050*/  FMUL.FTZ R81, R37, R2 ;  /* 0x0000000225517220 */ /* 0x002fe40000410000 */
[C---:B0-----:R-:W-:Y:S01]  /*a060*/  FMUL.FTZ R5, R46.reuse, R7 ;  /* 0x000000072e057220 */ /* 0x041fe20000410000 */
[----:B------:R-:W-:Y:S01]  /*a070*/  STS [R58.X4+0x215c], R141 ;  /* 0x00215c8d3a007388 */ /* 0x000fe20000004800 */
[----:B------:R-:W-:-:S02]  /*a080*/  FMUL.FTZ R57, R46, R95 ;  /* 0x0000005f2e397220 */ /* 0x000fc40000410000 */
[----:B------:R-:W-:Y:S01]  /*a090*/  FADD.FTZ R124, R50, R3 ;  /* 0x00000003327c7221 */ /* 0x000fe20000010000 */
[----:B------:R-:W-:Y:S01]  /*a0a0*/  STS [R58.X4+0x216c], R139 ;  /* 0x00216c8b3a007388 */ /* 0x000fe20000004800 */
[----:B------:R-:W-:Y:S02]  /*a0b0*/  FADD.FTZ R55, R55, R80 ;  /* 0x0000005037377221 */ /* 0x000fe40000010000 */
[----:B------:R-:W-:Y:S01]  /*a0c0*/  FMUL.FTZ R3, R131, UR42 ;  /* 0x0000002a83037c20 */ /* 0x000fe20008410000 */
[----:B------:R-:W-:Y:S01]  /*a0d0*/  STS [R58.X4+0x2170], R79 ;  /* 0x0021704f3a007388 */ /* 0x000fe20000004800 */
[----:B------:R-:W-:Y:S02]  /*a0e0*/  FMUL.FTZ R54, R15, R144 ;  /* 0x000000900f367220 */ /* 0x000fe40000410000 */
[----:B------:R-:W-:Y:S01]  /*a0f0*/  FADD.FTZ R6, R55, R6 ;  /* 0x0000000637067221 */ /* 0x000fe20000010000 */
[----:B------:R0:W-:Y:S01]  /*a100*/  STS [R58.X4+0x2174], R81 ;  /* 0x002174513a007388 */ /* 0x0001e20000004800 */
[----:B------:R-:W-:-:S02]  /*a110*/  FFMA.FTZ R80, R146, UR41, -R3 ;  /* 0x0000002992507c23 */ /* 0x000fc40008010803 */
[----:B------:R-:W-:Y:S01]  /*a120*/  FFMA.FTZ R186, R103, -R191, R186 ;  /* 0x800000bf67ba7223 */ /* 0x000fe200000100ba */
[----:B------:R-:W-:Y:S01]  /*a130*/  STS [R58.X4+0x2178], R5 ;  /* 0x002178053a007388 */ /* 0x000fe20000004800 */
[----:B------:R-:W-:Y:S02]  /*a140*/  FMUL.FTZ R144, R144, UR42 ;  /* 0x0000002a90907c20 */ /* 0x000fe40008410000 */
[----:B------:R-:W-:Y:S01]  /*a150*/  FMUL.FTZ R82, R130, UR42 ;  /* 0x0000002a82527c20 */ /* 0x000fe20008410000 */
[----:B------:R1:W-:Y:S01]  /*a160*/  STS [R58.X4+0x217c], R57 ;  /* 0x00217c393a007388 */ /* 0x0003e20000004800 */
[----:B------:R-:W-:Y:S02]  /*a170*/  FMUL.FTZ R78, R146, UR42 ;  /* 0x0000002a924e7c20 */ /* 0x000fe40008410000 */
[----:B0-----:R-:W-:Y:S02]  /*a180*/  FMUL.FTZ R81, R145, UR42 ;  /* 0x0000002a91517c20 */ /* 0x001fe40008410000 */
[----:B------:R-:W-:-:S02]  /*a190*/  FMUL.FTZ R76, R132, UR42 ;  /* 0x0000002a844c7c20 */ /* 0x000fc40008410000 */
[----:B------:R-:W-:Y:S02]  /*a1a0*/  FMUL.FTZ R79, R147, UR42 ;  /* 0x0000002a934f7c20 */ /* 0x000fe40008410000 */
[----:B------:R-:W-:Y:S02]  /*a1b0*/  FMUL.FTZ R3, R133, UR42 ;  /* 0x0000002a85037c20 */ /* 0x000fe40008410000 */
[----:B-1----:R-:W-:Y:S02]  /*a1c0*/  FMUL.FTZ R58, R148, UR42 ;  /* 0x0000002a943a7c20 */ /* 0x002fe40008410000 */
        /* <DEDUP_REMOVED lines=8> */
[----:B------:R-:W-:-:S02]  /*a250*/  FFMA.FTZ R193, R102, -R193, R186 ;  /* 0x800000c166c17223 */ /* 0x000fc400000100ba */
[----:B------:R-:W-:Y:S02]  /*a260*/  FFMA.FTZ R123, R129, UR41, R144 ;  /* 0x00000029817b7c23 */ /* 0x000fe40008010090 */
[----:B------:R-:W-:Y:S02]  /*a270*/  FFMA.FTZ R82, R145, UR41, -R82 ;  /* 0x0000002991527c23 */ /* 0x000fe40008010852 */
[----:B------:R-:W-:Y:S02]  /*a280*/  FFMA.FTZ R81, R130, UR41, R81 ;  /* 0x0000002982517c23 */ /* 0x000fe40008010051 */
[----:B------:R-:W-:Y:S02]  /*a290*/  FFMA.FTZ R78, R131, UR41, R78 ;  /* 0x00000029834e7c23 */ /* 0x000fe4000801004e */
[----:B------:R-:W-:Y:S02]  /*a2a0*/  FFMA.FTZ R76, R147, UR41, -R76 ;  /* 0x00000029934c7c23 */ /* 0x000fe4000801084c */
[----:B------:R-:W-:-:S02]  /*a2b0*/  FFMA.FTZ R79, R132, UR41, R79 ;  /* 0x00000029844f7c23 */ /* 0x000fc4000801004f */
[----:B------:R-:W-:Y:S02]  /*a2c0*/  FFMA.FTZ R74, R148, UR41, -R3 ;  /* 0x00000029944a7c23 */ /* 0x000fe40008010803 */
[----:B------:R-:W-:Y:S02]  /*a2d0*/  FFMA.FTZ R58, R133, UR41, R58 ;  /* 0x00000029853a7c23 */ /* 0x000fe4000801003a */
[----:B------:R-:W-:Y:S02]  /*a2e0*/  FFMA.FTZ R56, R149, UR41, -R56 ;  /* 0x0000002995387c23 */ /* 0x000fe40008010838 */
[----:B------:R-:W-:Y:S02]  /*a2f0*/  FFMA.FTZ R77, R134, UR41, R77 ;  /* 0x00000029864d7c23 */ /* 0x000fe4000801004d */
[----:B------:R-:W-:Y:S02]  /*a300*/  FFMA.FTZ R59, R150, UR41, -R59 ;  /* 0x00000029963b7c23 */ /* 0x000fe4000801083b */
[----:B------:R-:W-:-:S02]  /*a310*/  FFMA.FTZ R50, R135, UR41, R50 ;  /* 0x0000002987327c23 */ /* 0x000fc40008010032 */
[----:B------:R-:W-:Y:S02]  /*a320*/  FFMA.FTZ R46, R151, UR41, -R46 ;  /* 0x00000029972e7c23 */ /* 0x000fe4000801082e */
[----:B------:R-:W-:Y:S02]  /*a330*/  FFMA.FTZ R55, R136, UR41, R55 ;  /* 0x0000002988377c23 */ /* 0x000fe40008010037 */
[----:B------:R-:W-:Y:S02]  /*a340*/  FFMA.FTZ R57, R152, UR41, -R57 ;  /* 0x0000002998397c23 */ /* 0x000fe40008010839 */
        /* <DEDUP_REMOVED lines=35> */
.L_x_945:
[----:B------:R-:W-:Y:S05]  /*a580*/  BSYNC B0 ;  /* 0x0000000000007941 */ /* 0x000fea0003800000 */
.L_x_944:
[----:B------:R-:W-:Y:S01]  /*a590*/  ULDC.64 UR20, c[0x0][0x298] ;  /* 0x0000a60000147ab9 */ /* 0x000fe20000000a00 */
[C---:B0-----:R-:W-:Y:S01]  /*a5a0*/  FMUL.FTZ R4, R43.reuse, R95 ;  /* 0x0000005f2b047220 */ /* 0x041fe20000410000 */
[----:B------:R-:W-:Y:S01]  /*a5b0*/  USHF.R.U32.HI UR34, URZ, 0x1, UR21 ;  /* 0x000000013f227899 */ /* 0x000fe20008011615 */
[-C--:B------:R-:W-:Y:S01]  /*a5c0*/  FMUL.FTZ R43, R43, R7.reuse ;  /* 0x000000072b2b7220 */ /* 0x080fe20000410000 */
[----:B------:R-:W-:Y:S01]  /*a5d0*/  USHF.R.U64 UR20, UR20, 0x1, UR21 ;  /* 0x0000000114147899 */ /* 0x000fe20008001215 */
[C---:B------:R-:W-:Y:S01]  /*a5e0*/  FFMA.FTZ R7, R42.reuse, R7, R4 ;  /* 0x000000072a077223 */ /* 0x040fe20000010004 */
[----:B------:R-:W-:Y:S01]  /*a5f0*/  UIMAD UR39, UR34, UR33, URZ ;  /* 0x00000021222772a4 */ /* 0x000fe2000f8e023f */
[----:B------:R-:W-:Y:S01]  /*a600*/  FFMA.FTZ R43, R42, R95, -R43 ;  /* 0x0000005f2a2b7223 */ /* 0x000fe2000001082b */
[----:B------:R-:W-:Y:S01]  /*a610*/  UIMAD.WIDE.U32 UR34, UR20, UR33, URZ ;  /* 0x00000021142272a5 */ /* 0x000fe2000f8e003f */
[----:B------:R-:W-:Y:S01]  /*a620*/  FADD.FTZ R42, R124, R7 ;  /* 0x000000077c2a7221 */ /* 0x000fe20000010000 */
[----:B------:R-:W-:Y:S01]  /*a630*/  UIMAD UR39, UR36, UR20, UR39 ;  /* 0x00000014242772a4 */ /* 0x000fe2000f8e0227 */
[C---:B------:R-:W-:Y:S01]  /*a640*/  FMUL.FTZ R195, R101.reuse, R195 ;  /* 0x000000c365c37220 */ /* 0x040fe20000410000 */
[----:B------:R-:W-:Y:S01]  /*a650*/  ULDC UR40, c[0x0][0x174] ;  /* 0x00005d0000287ab9 */ /* 0x000fe20000000800 */
[----:B------:R-:W-:Y:S01]  /*a660*/  FMUL.FTZ R196, R101, R196 ;  /* 0x000000c465c47220 */ /* 0x000fe20000410000 */
[----:B------:R-:W-:Y:S01]  /*a670*/  ULDC.64 UR20, c[0x0][0x2a0] ;  /* 0x0000a80000147ab9 */ /* 0x000fe20000000a00 */
[----:B------:R-:W-:Y:S01]  /*a680*/  FADD.FTZ R6, R6, R47 ;  /* 0x0000002f06067221 */ /* 0x000fe20000010000 */
[----:B------:R-:W-:Y:S01]  /*a690*/  UIADD3 UR35, UR35, UR39, URZ ;  /* 0x0000002723237290 */ /* 0x000fe2000fffe03f */
[----:B------:R-:W-:Y:S01]  /*a6a0*/  IADD3 R7, R122, 0x100, RZ ;  /* 0x000001007a077810 */ /* 0x000fe20007ffe0ff */
[----:B------:R-:W-:Y:S01]  /*a6b0*/  UIMAD UR39, UR37, UR20, URZ ;  /* 0x00000014252772a4 */ /* 0x000fe2000f8e023f */
[----:B------:R-:W-:Y:S01]  /*a6c0*/  BSSY B0, `(.L_x_946) ;  /* 0x0000022000007945 */ /* 0x000fe20003800000 */
[----:B------:R-:W-:Y:S01]  /*a6d0*/  FADD.FTZ R40, R40, R195 ;  /* 0x000000c328287221 */ /* 0x000fe20000010000 */
[C---:B------:R-:W-:Y:S01]  /*a6e0*/  ISETP.GE.AND P1, PT, R94.reuse, 0x101, PT ;  /* 0x000001015e00780c */ /* 0x040fe20003f26270 */
[----:B------:R-:W-:Y:S01]  /*a6f0*/  UIMAD UR39, UR18, UR21, UR39 ;  /* 0x00000015122772a4 */ /* 0x000fe2000f8e0227 */
[----:B------:R-:W-:Y:S01]  /*a700*/  FADD.FTZ R193, R193, -R196 ;  /* 0x800000c4c1c17221 */ /* 0x000fe20000010000 */
[----:B------:R-:W-:Y:S01]  /*a710*/  UIMAD.WIDE.U32 UR20, UR18, UR20, UR34 ;  /* 0x00000014121472a5 */ /* 0x000fe2000f8e0022 */
[----:B------:R-:W-:Y:S01]  /*a720*/  ISETP.GE.AND P2, PT, R94, 0x181, PT ;  /* 0x000001815e00780c */ /* 0x000fe20003f46270 */
[----:B------:R-:W-:Y:S01]  /*a730*/  FADD.FTZ R43, R6, R43 ;  /* 0x0000002b062b7221 */ /* 0x000fe20000010000 */
[----:B------:R-:W-:Y:S01]  /*a740*/  ULDC.64 UR34, c[0x0][0x318] ;  /* 0x0000c60000227ab9 */ /* 0x000fe20000000a00 */
[----:B------:R-:W-:Y:S01]  /*a750*/  IADD3 R47, R122, 0x180, RZ ;  /* 0x000001807a2f7810 */ /* 0x000fe20007ffe0ff */
[----:B------:R-:W-:Y:S01]  /*a760*/  UIADD3 UR39, UR39, UR21, URZ ;  /* 0x0000001527277290 */ /* 0x000fe2000fffe03f */
[----:B------:R-:W-:Y:S01]  /*a770*/  LEA.HI.SX32 R7, R7, R122, 0x1b ;  /* 0x0000007a07077211 */ /* 0x000fe200078fdaff */
[----:B------:R-:W-:-:S02]  /*a780*/  ULEA UR34, UP0, UR20, UR34, 0x3 ;  /* 0x0000002214227291 */ /* 0x000fc4000f80183f */
[----:B------:R-:W-:Y:S02]  /*a790*/  UIADD3 UR21, UR6, -UR40, URZ ;  /* 0x8000002806157290 */ /* 0x000fe4000fffe03f */
[----:B------:R-:W-:Y:S02]  /*a7a0*/  ULEA.HI.X UR35, UR20, UR35, UR39, 0x3, UP0 ;  /* 0x0000002314237291 */ /* 0x000fe400080f1c27 */
        /* <DEDUP_REMOVED lines=8> */
[----:B------:R-:W-:Y:S02]  /*a830*/  UIMAD UR20, UR35, UR20, URZ ;  /* 0x00000014231472a4 */ /* 0x000fe4000f8e023f */
[----:B------:R-:W-:Y:S01]  /*a840*/  IMAD.WIDE R2, R5, 0x4, R2 ;  /* 0x0000000405027825 */ /* 0x000fe200078e0202 */
[----:B------:R-:W-:Y:S01]  /*a850*/  MOV R5, UR34 ;  /* 0x0000002200057c02 */ /* 0x000fe20008000f00 */
[----:B------:R-:W-:-:S04]  /*a860*/  UIMAD UR20, UR34, UR21, UR20 ;  /* 0x00000015221472a4 */ /* 0x000fc8000f8e0214 */
[----:B------:R-:W-:Y:S01]  /*a870*/  IMAD.WIDE.U32 R2, R5, c[0x0][0x2b0], R2 ;  /* 0x0000ac0005027a25 */ /* 0x000fe200078e0002 */
[----:B------:R-:W-:-:S04]  /*a880*/  IADD3 R5, R122, 0x80, RZ ;  /* 0x000000807a057810 */ /* 0x000fc80007ffe0ff */
[----:B------:R-:W-:Y:S02]  /*a890*/  LEA.HI.SX32 R5, R5, R122, 0x1b ;  /* 0x0000007a05057211 */ /* 0x000fe400078fdaff */
[----:B------:R-:W-:-:S04]  /*a8a0*/  IADD3 R3, R3, UR20, RZ ;  /* 0x0000001403037c10 */ /* 0x000fc8000fffe0ff */
[----:B------:R-:W0:Y:S01]  /*a8b0*/  LDS R5, [R5.X4+0x2300] ;  /* 0x0023000005057984 */ /* 0x000e220000004800 */
[----:B------:R-:W-:Y:S05]  /*a8c0*/  @!P0 BRA `(.L_x_947) ;  /* 0x0000001000008947 */ /* 0x000fea0003800000 */
[----:B0-----:R0:W-:Y:S02]  /*a8d0*/  RED.E.ADD.F32.FTZ.RN.STRONG.GPU [R2.64+-0x3e00], R5 ;  /* 0xffc200050200798e */ /* 0x0011e4000c10e79e */
.L_x_947:
[----:B------:R-:W-:Y:S05]  /*a8e0*/  BSYNC B0 ;  /* 0x0000000000007941 */ /* 0x000fea0003800000 */
.L_x_946:
[----:B------:R-:W1:Y:S01]  /*a8f0*/  LDS R7, [R7.X4+0x2500] ;  /* 0x0025000007077984 */ /* 0x000e620000004800 */
[----:B------:R-:W-:Y:S01]  /*a900*/  BSSY B0, `(.L_x_948) ;  /* 0x0000004000007945 */ /* 0x000fe20003800000 */
[----:B------:R-:W-:Y:S01]  /*a910*/  LEA.HI.SX32 R47, R47, R122, 0x1b ;  /* 0x0000007a2f2f7211 */ /* 0x000fe200078fdaff */
[----:B------:R-:W-:Y:S05]  /*a920*/  @!P1 BRA `(.L_x_949) ;  /* 0x0000001000009947 */ /* 0x000fea0003800000 */
[----:B-1----:R1:W-:Y:S02]  /*a930*/  RED.E.ADD.F32.FTZ.RN.STRONG.GPU [R2.64+-0x3c00], R7 ;  /* 0xffc400070200798e */ /* 0x0023e4000c10e79e */
.L_x_949:
[----:B------:R-:W-:Y:S05]  /*a940*/  BSYNC B0 ;  /* 0x0000000000007941 */ /* 0x000fea0003800000 */
.L_x_948:
[----:B------:R-:W2:Y:S01]  /*a950*/  LDS R47, [R47.X4+0x2700] ;  /* 0x002700002f2f7984 */ /* 0x000ea20000004800 */
[----:B------:R-:W-:Y:S01]  /*a960*/  BSSY B0, `(.L_x_950) ;  /* 0x0000005000007945 */ /* 0x000fe20003800000 */
[C---:B------:R-:W-:Y:S02]  /*a970*/  IADD3 R95, R122.reuse, 0x200, RZ ;  /* 0x000002007a5f7810 */ /* 0x040fe40007ffe0ff */
[----:B0-----:R-:W-:Y:S01]  /*a980*/  IADD3 R5, R122, 0x280, RZ ;  /* 0x000002807a057810 */ /* 0x001fe20007ffe0ff */
[----:B------:R-:W-:Y:S05]  /*a990*/  @!P2 BRA `(.L_x_951) ;  /* 0x000000100000a947 */ /* 0x000fea0003800000 */
[----:B--2---:R0:W-:Y:S02]  /*a9a0*/  RED.E.ADD.F32.FTZ.RN.STRONG.GPU [R2.64+-0x3a00], R47 ;  /* 0xffc6002f0200798e */ /* 0x0041e4000c10e79e */
.L_x_951:
[----:B------:R-:W-:Y:S05]  /*a9b0*/  BSYNC B0 ;  /* 0x0000000000007941 */ /* 0x000fea0003800000 */
.L_x_950:
        /* <DEDUP_REMOVED lines=14> */
.L_x_953:
[----:B---3--:R-:W-:Y:S05]  /*aaa0*/  BSYNC B0 ;  /* 0x0000000000007941 */ /* 0x008fea0003800000 */
.L_x_952:
[----:B-1--4-:R1:W3:Y:S01]  /*aab0*/  LDS R5, [R6.X4+0x2b00] ;  /* 0x002b000006057984 */ /* 0x0122e20000004800 */
[----:B------:R-:W-:Y:S01]  /*aac0*/  BSSY B0, `(.L_x_954) ;  /* 0x0000005000007945 */ /* 0x000fe20003800000 */
[----:B0-2---:R-:W-:Y:S02]  /*aad0*/  IADD3 R47, R122, 0x380, RZ ;  /* 0x000003807a2f7810 */ /* 0x005fe40007ffe0ff */
[----:B------:R-:W-:Y:S01]  /*aae0*/  LEA.HI.SX32 R7, R7, R122, 0x1b ;  /* 0x0000007a07077211 */ /* 0x000fe200078fdaff */
[----:B------:R-:W-:Y:S05]  /*aaf0*/  @!P0 BRA `(.L_x_955) ;  /* 0x0000001000008947 */ /* 0x000fea0003800000 */
[----:B---3--:R0:W-:Y:S02]  /*ab00*/  RED.E.ADD.F32.FTZ.RN.STRONG.GPU [R2.64+-0x3600], R5 ;  /* 0xffca00050200798e */ /* 0x0081e4000c10e79e */
.L_x_955:
[----:B------:R-:W-:Y:S05]  /*ab10*/  BSYNC B0 ;  /* 0x0000000000007941 */ /* 0x000fea0003800000 */
.L_x_954:
[----:B------:R-:W2:Y:S01]  /*ab20*/  LDS R7, [R7.X4+0x2d00] ;  /* 0x002d000007077984 */ /* 0x000ea20000004800 */
[----:B------:R-:W-:Y:S01]  /*ab30*/  BSSY B0, `(.L_x_956) ;  /* 0x0000005000007945 */ /* 0x000fe20003800000 */
[----:B0--3--:R-:W-:-:S02]  /*ab40*/  IADD3 R5, R122, 0x400, RZ ;  /* 0x000004007a057810 */ /* 0x009fc40007ffe0ff */
[----:B------:R-:W-:Y:S01]  /*ab50*/  LEA.HI.SX32 R47, R47, R122, 0x1b ;  /* 0x0000007a2f2f7211 */ /* 0x000fe200078fdaff */
[----:B------:R-:W-:Y:S05]  /*ab60*/  @!P1 BRA `(.L_x_957) ;  /* 0x0000001000009947 */ /* 0x000fea0003800000 */
[----:B--2---:R0:W-:Y:S02]  /*ab70*/  RED.E.ADD.F32.FTZ.RN.STRONG.GPU [R2.64+-0x3400], R7 ;  /* 0xffcc00070200798e */ /* 0x0041e4000c10e79e */
.L_x_957:
[----:B------:R-:W-:Y:S05]  /*ab80*/  BSYNC B0 ;  /* 0x0000000000007941 */ /* 0x000fea0003800000 */
.L_x_956:
[----:B------:R-:W3:Y:S01]  /*ab90*/  LDS R47, [R47.X4+0x2f00] ;  /* 0x002f00002f2f7984 */ /* 0x000ee20000004800 */
[----:B------:R-:W-:Y:S01]  /*aba0*/  BSSY B0, `(.L_x_958) ;  /* 0x0000005000007945 */ /* 0x000fe20003800000 */
[----:B0-2---:R-:W-:Y:S02]  /*abb0*/  IADD3 R7, R122, 0x480, RZ ;  /* 0x000004807a077810 */ /* 0x005fe40007ffe0ff */
[----:B------:R-:W-:Y:S01]  /*abc0*/  LEA.HI.SX32 R5, R5, R122, 0x1b ;  /* 0x0000007a05057211 */ /* 0x000fe200078fdaff */
[----:B------:R-:W-:Y:S05]  /*abd0*/  @!P2 BRA `(.L_x_959) ;  /* 0x000000100000a947 */ /* 0x000fea0003800000 */
[----:B---3--:R0:W-:Y:S02]  /*abe0*/  RED.E.ADD.F32.FTZ.RN.STRONG.GPU [R2.64+-0x3200], R47 ;  /* 0xffce002f0200798e */ /* 0x0081e4000c10e79e */
.L_x_959:
[----:B------:R-:W-:Y:S05]  /*abf0*/  BSYNC B0 ;  /* 0x0000000000007941 */ /* 0x000fea0003800000 */
.L_x_958:
[----:B------:R-:W2:Y:S01]  /*ac00*/  LDS R5, [R5.X4+0x3100] ;  /* 0x0031000005057984 */ /* 0x000ea20000004800 */
[----:B------:R-:W-:Y:S01]  /*ac10*/  BSSY B0, `(.L_x_960) ;  /* 0x0000005000007945 */ /* 0x000fe20003800000 */
[----:B0--3--:R-:W-:Y:S02]  /*ac20*/  IADD3 R47, R122, 0x500, RZ ;  /* 0x000005007a2f7810 */ /* 0x009fe40007ffe0ff */
[----:B------:R-:W-:Y:S01]  /*ac30*/  LEA.HI.SX32 R7, R7, R122, 0x1b ;  /* 0x0000007a07077211 */ /* 0x000fe200078fdaff */
[----:B------:R-:W-:Y:S05]  /*ac40*/  @!P3 BRA `(.L_x_961) ;  /* 0x000000100000b947 */ /* 0x000fea0003800000 */
[----:B--2---:R0:W-:Y:S02]  /*ac50*/  RED.E.ADD.F32.FTZ.RN.STRONG.GPU [R2.64+-0x3000], R5 ;  /* 0xffd000050200798e */ /* 0x0041e4000c10e79e */
.L_x_961:
[----:B------:R-:W-:Y:S05]  /*ac60*/  BSYNC B0 ;  /* 0x0000000000007941 */ /* 0x000fea0003800000 */
.L_x_960:
[----:B------:R-:W3:Y:S01]  /*ac70*/  LDS R7, [R7.X4+0x3300] ;  /* 0x0033000007077984 */ /* 0x000ee20000004800 */
[----:B------:R-:W-:Y:S01]  /*ac80*/  BSSY B0, `(.L_x_962) ;  /* 0x0000004000007945 */ /* 0x000fe20003800000 */
[----:B------:R-:W-:Y:S01]  /*ac90*/  LEA.HI.SX32 R47, R47, R122, 0x1b ;  /* 0x0000007a2f2f7211 */ /* 0x000fe200078fdaff */
[----:B------:R-:W-:Y:S05]  /*aca0*/  @!P4 BRA `(.L_x_963) ;  /* 0x000000100000c947 */ /* 0x000fea0003800000 */
[----:B---3--:R3:W-:Y:S02]  /*acb0*/  RED.E.ADD.F32.FTZ.RN.STRONG.GPU [R2.64+-0x2e00], R7 ;  /* 0xffd200070200798e */ /* 0x0087e4000c10e79e */
.L_x_963:
[----:B------:R-:W-:Y:S05]  /*acc0*/  BSYNC B0 ;  /* 0x0000000000007941 */ /* 0x000fea0003800000 */
.L_x_962:
[----:B------:R-:W4:Y:S01]  /*acd0*/  LDS R47, [R47.X4+0x3500] ;  /* 0x003500002f2f7984 */ /* 0x000f220000004800 */
[----:B------:R-:W-:Y:S01]  /*ace0*/  BSSY B0, `(.L_x_964) ;  /* 0x0000005000007945 */ /* 0x000fe20003800000 */
[----:B0-2---:R-:W-:-:S02]  /*acf0*/  IADD3 R5, R122, 0x580, RZ ;  /* 0x000005807a057810 */ /* 0x005fc40007ffe0ff */
[----:B---3--:R-:W-:Y:S01]  /*ad00*/  IADD3 R7, R122, 0x600, RZ ;  /* 0x000006007a077810 */ /* 0x008fe20007ffe0ff */
[----:B------:R-:W-:Y:S05]  /*ad10*/  @!P5 BRA `(.L_x_965) ;  /* 0x000000100000d947 */ /* 0x000fea0003800000 */
[----:B----4-:R0:W-:Y:S02]  /*ad20*/  RED.E.ADD.F32.FTZ.RN.STRONG.GPU [R2.64+-0x2c00], R47 ;  /* 0xffd4002f0200798e */ /* 0x0101e4000c10e79e */
.L_x_965:
[----:B------:R-:W-:Y:S05]  /*ad30*/  BSYNC B0 ;  /* 0x0000000000007941 */ /* 0x000fea0003800000 */
.L_x_964:
        /* <DEDUP_REMOVED lines=14> */
.L_x_967:
[----:B------:R-:W-:Y:S05]  /*ae20*/  BSYNC B0 ;  /* 0x0000000000007941 */ /* 0x000fea0003800000 */
.L_x_966:
[----:B------:R-:W2:Y:S01]  /*ae30*/  LDS R7, [R7.X4+0x3900] ;  /* 0x0039000007077984 */ /* 0x000ea20000004800 */
[----:B------:R-:W-:Y:S01]  /*ae40*/  BSSY B0, `(.L_x_968) ;  /* 0x0000005000007945 */ /* 0x000fe20003800000 */
[----:B0-----:R-:W-:-:S02]  /*ae50*/  IADD3 R5, R122, 0x700, RZ ;  /* 0x000007007a057810 */ /* 0x001fc40007ffe0ff */
[----:B------:R-:W-:Y:S01]  /*ae60*/  LEA.HI.SX32 R47, R47, R122, 0x1b ;  /* 0x0000007a2f2f7211 */ /* 0x000fe200078fdaff */
[----:B------:R-:W-:Y:S05]  /*ae70*/  @!P0 BRA `(.L_x_969) ;  /* 0x0000001000008947 */ /* 0x000fea0003800000 */
[----:B--2---:R0:W-:Y:S02]  /*ae80*/  RED.E.ADD.F32.FTZ.RN.STRONG.GPU [R2.64+-0x2800], R7 ;  /* 0xffd800070200798e */ /* 0x0041e4000c10e79e */
.L_x_969:
[----:B------:R-:W-:Y:S05]  /*ae90*/  BSYNC B0 ;  /* 0x0000000000007941 */ /* 0x000fea0003800000 */
.L_x_968:
[----:B------:R-:W3:Y:S01]  /*aea0*/  LDS R47, [R47.X4+0x3b00] ;  /* 0x003b00002f2f7984 */ /* 0x000ee20000004800 */
[----:B------:R-:W-:Y:S01]  /*aeb0*/  BSSY B0, `(.L_x_970) ;  /* 0x0000005000007945 */ /* 0x000fe20003800000 */
[----:B0-2---:R-:W-:Y:S02]  /*aec0*/  IADD3 R7, R122, 0x780, RZ ;  /* 0x000007807a077810 */ /* 0x005fe40007ffe0ff */
[----:B------:R-:W-:Y:S01]  /*aed0*/  LEA.HI.SX32 R5, R5, R122, 0x1b ;  /* 0x0000007a05057211 */ /* 0x000fe200078fdaff */
[----:B------:R-:W-:Y:S05]  /*aee0*/  @!P1 BRA `(.L_x_971) ;  /* 0x0000001000009947 */ /* 0x000fea0003800000 */
[----:B---3--:R0:W-:Y:S02]  /*aef0*/  RED.E.ADD.F32.FTZ.RN.STRONG.GPU [R2.64+-0x2600], R47 ;  /* 0xffda002f0200798e */ /* 0x0081e4000c10e79e */
.L_x_971:
[----:B------:R-:W-:Y:S05]  /*af00*/  BSYNC B0 ;  /* 0x0000000000007941 */ /* 0x000fea0003800000 */
.L_x_970:
[----:B------:R-:W2:Y:S01]  /*af10*/  LDS R5, [R5.X4+0x3d00] ;  /* 0x003d000005057984 */ /* 0x000ea20000004800 */
[----:B------:R-:W-:Y:S01]  /*af20*/  BSSY B0, `(.L_x_972) ;  /* 0x0000005000007945 */ /* 0x000fe20003800000 */
[----:B0--3--:R-:W-:Y:S02]  /*af30*/  IADD3 R47, R122, 0x800, RZ ;  /* 0x000008007a2f7810 */ /* 0x009fe40007ffe0ff */
[----:B------:R-:W-:Y:S01]  /*af40*/  LEA.HI.SX32 R7, R7, R122, 0x1b ;  /* 0x0000007a07077211 */ /* 0x000fe200078fdaff */
[----:B------:R-:W-:Y:S05]  /*af50*/  @!P2 BRA `(.L_x_973) ;  /* 0x000000100000a947 */ /* 0x000fea0003800000 */
[----:B--2---:R0:W-:Y:S02]  /*af60*/  RED.E.ADD.F32.FTZ.RN.STRONG.GPU [R2.64+-0x2400], R5 ;  /* 0xffdc00050200798e */ /* 0x0041e4000c10e79e */
.L_x_973:
[----:B------:R-:W-:Y:S05]  /*af70*/  BSYNC B0 ;  /* 0x0000000000007941 */ /* 0x000fea0003800000 */
.L_x_972:
[----:B------:R-:W3:Y:S01]  /*af80*/  LDS R7, [R7.X4+0x3f00] ;  /* 0x003f000007077984 */ /* 0x000ee20000004800 */
[----:B------:R-:W-:Y:S01]  /*af90*/  BSSY B0, `(.L_x_974) ;  /* 0x0000005000007945 */ /* 0x000fe20003800000 */
[----:B0-2---:R-:W-:-:S02]  /*afa0*/  IADD3 R5, R122, 0x880, RZ ;  /* 0x000008807a057810 */ /* 0x005fc40007ffe0ff */
[----:B------:R-:W-:Y:S01]  /*afb0*/  LEA.HI.SX32 R47, R47, R122, 0x1b ;  /* 0x0000007a2f2f7211 */ /* 0x000fe200078fdaff */
[----:B------:R-:W-:Y:S05]  /*afc0*/  @!P3 BRA `(.L_x_975) ;  /* 0x000000100000b947 */ /* 0x000fea0003800000 */
[----:B---3--:R0:W-:Y:S02]  /*afd0*/  RED.E.ADD.F32.FTZ.RN.STRONG.GPU [R2.64+-0x2200], R7 ;  /* 0xffde00070200798e */ /* 0x0081e4000c10e79e */
.L_x_975:
[----:B------:R-:W-:Y:S05]  /*afe0*/  BSYNC B0 ;  /* 0x0000000000007941 */ /* 0x000fea0003800000 */
.L_x_974:
[----:B------:R-:W2:Y:S01]  /*aff0*/  LDS R47, [R47.X4+0x4100] ;  /* 0x004100002f2f7984 */ /* 0x000ea20000004800 */
[----:B------:R-:W-:Y:S01]  /*b000*/  BSSY B0, `(.L_x_976) ;  /* 0x0000004000007945 */ /* 0x000fe20003800000 */
[----:B------:R-:W-:Y:S01]  /*b010*/  LEA.HI.SX32 R5, R5, R122, 0x1b ;  /* 0x0000007a05057211 */ /* 0x000fe200078fdaff */
[----:B------:R-:W-:Y:S05]  /*b020*/  @!P4 BRA `(.L_x_977) ;  /* 0x000000100000c947 */ /* 0x000fea0003800000 */
[----:B--2---:R2:W-:Y:S02]  /*b030*/  RED.E.ADD.F32.FTZ.RN.STRONG.GPU [R2.64+-0x2000], R47 ;  /* 0xffe0002f0200798e */ /* 0x0045e4000c10e79e */
.L_x_977:
[----:B------:R-:W-:Y:S05]  /*b040*/  BSYNC B0 ;  /* 0x0000000000007941 */ /* 0x000fea0003800000 */
.L_x_976:
[----:B------:R-:W4:Y:S01]  /*b050*/  LDS R5, [R5.X4+0x4300] ;  /* 0x0043000005057984 */ /* 0x000f220000004800 */
[----:B------:R-:W-:Y:S01]  /*b060*/  BSSY B0, `(.L_x_978) ;  /* 0x0000005000007945 */ /* 0x000fe20003800000 */
[C---:B0--3--:R-:W-:Y:S02]  /*b070*/  IADD3 R7, R122.reuse, 0x900, RZ ;  /* 0x000009007a077810 */ /* 0x049fe40007ffe0ff */
[----:B--2---:R-:W-:Y:S01]  /*b080*/  IADD3 R47, R122, 0x980, RZ ;  /* 0x000009807a2f7810 */ /* 0x004fe20007ffe0ff */
[----:B------:R-:W-:Y:S05]  /*b090*/  @!P5 BRA `(.L_x_979) ;  /* 0x000000100000d947 */ /* 0x000fea0003800000 */
[----:B----4-:R0:W-:Y:S02]  /*b0a0*/  RED.E.ADD.F32.FTZ.RN.STRONG.GPU [R2.64+-0x1e00], R5 ;  /* 0xffe200050200798e */ /* 0x0101e4000c10e79e */
.L_x_979:
[----:B------:R-:W-:Y:S05]  /*b0b0*/  BSYNC B0 ;  /* 0x0000000000007941 */ /* 0x000fea0003800000 */
.L_x_978:
        /* <DEDUP_REMOVED lines=14> */
.L_x_981:
[----:B------:R-:W-:Y:S05]  /*b1a0*/  BSYNC B0 ;  /* 0x0000000000007941 */ /* 0x000fea0003800000 */
.L_x_980:
[----:B------:R-:W2:Y:S01]  /*b1b0*/  LDS R47, [R47.X4+0x4700] ;  /* 0x004700002f2f7984 */ /* 0x000ea20000004800 */
[----:B------:R-:W-:Y:S01]  /*b1c0*/  BSSY B0, `(.L_x_982) ;  /* 0x0000005000007945 */ /* 0x000fe20003800000 */
[----:B0-----:R-:W-:Y:S02]  /*b1d0*/  IADD3 R7, R122, 0xa80, RZ ;  /* 0x00000a807a077810 */ /* 0x001fe40007ffe0ff */
[----:B------:R-:W-:Y:S01]  /*b1e0*/  LEA.HI.SX32 R5, R5, R122, 0x1b ;  /* 0x0000007a05057211 */ /* 0x000fe200078fdaff */
[----:B------:R-:W-:Y:S05]  /*b1f0*/  @!P0 BRA `(.L_x_983) ;  /* 0x0000001000008947 */ /* 0x000fea0003800000 */
[----:B--2---:R0:W-:Y:S02]  /*b200*/  RED.E.ADD.F32.FTZ.RN.STRONG.GPU [R2.64+-0x1a00], R47 ;  /* 0xffe6002f0200798e */ /* 0x0041e4000c10e79e */
.L_x_983:
[----:B------:R-:W-:Y:S05]  /*b210*/  BSYNC B0 ;  /* 0x0000000000007941 */ /* 0x000fea0003800000 */
.L_x_982:
[----:B------:R-:W3:Y:S01]  /*b220*/  LDS R5, [R5.X4+0x4900] ;  /* 0x0049000005057984 */ /* 0x000ee20000004800 */
[----:B------:R-:W-:Y:S01]  /*b230*/  BSSY B0, `(.L_x_984) ;  /* 0x0000005000007945 */ /* 0x000fe20003800000 */
[----:B0-2---:R-:W-:-:S02]  /*b240*/  IADD3 R47, R122, 0xb00, RZ ;  /* 0x00000b007a2f7810 */ /* 0x005fc40007ffe0ff */
[----:B------:R-:W-:Y:S01]  /*b250*/  LEA.HI.SX32 R7, R7, R122, 0x1b ;  /* 0x0000007a07077211 */ /* 0x000fe200078fdaff */
[----:B------:R-:W-:Y:S05]  /*b260*/  @!P1 BRA `(.L_x_985) ;  /* 0x0000001000009947 */ /* 0x000fea0003800000 */
[----:B---3--:R0:W-:Y:S02]  /*b270*/  RED.E.ADD.F32.FTZ.RN.STRONG.GPU [R2.64+-0x1800], R5 ;  /* 0xffe800050200798e */ /* 0x0081e4000c10e79e */
.L_x_985:
[----:B------:R-:W-:Y:S05]  /*b280*/  BSYNC B0 ;  /* 0x0000000000007941 */ /* 0x000fea0003800000 */
.L_x_984:
[----:B------:R-:W2:Y:S01]  /*b290*/  LDS R7, [R7.X4+0x4b00] ;  /* 0x004b000007077984 */ /* 0x000ea20000004800 */
[----:B------:R-:W-:Y:S01]  /*b2a0*/  BSSY B0, `(.L_x_986) ;  /* 0x0000005000007945 */ /* 0x000fe20003800000 */
[----:B0--3--:R-:W-:Y:S02]  /*b2b0*/  IADD3 R5, R122, 0xb80, RZ ;  /* 0x00000b807a057810 */ /* 0x009fe40007ffe0ff */
[----:B------:R-:W-:Y:S01]  /*b2c0*/  LEA.HI.SX32 R47, R47, R122, 0x1b ;  /* 0x0000007a2f2f7211 */ /* 0x000fe200078fdaff */
[----:B------:R-:W-:Y:S05]  /*b2d0*/  @!P2 BRA `(.L_x_987) ;  /* 0x000000100000a947 */ /* 0x000fea0003800000 */
[----:B--2---:R0:W-:Y:S02]  /*b2e0*/  RED.E.ADD.F32.FTZ.RN.STRONG.GPU [R2.64+-0x1600], R7 ;  /* 0xffea00070200798e */ /* 0x0041e4000c10e79e */
.L_x_987:
[----:B------:R-:W-:Y:S05]  /*b2f0*/  BSYNC B0 ;  /* 0x0000000000007941 */ /* 0x000fea0003800000 */
.L_x_986:
[----:B------:R-:W3:Y:S01]  /*b300*/  LDS R47, [R47.X4+0x4d00] ;  /* 0x004d00002f2f7984 */ /* 0x000ee20000004800 */
[----:B------:R-:W-:Y:S01]  /*b310*/  BSSY B0, `(.L_x_988) ;  /* 0x0000005000007945 */ /* 0x000fe20003800000 */
[----:B0-2---:R-:W-:Y:S02]  /*b320*/  IADD3 R7, R122, 0xc00, RZ ;  /* 0x00000c007a077810 */ /* 0x005fe40007ffe0ff */
[----:B------:R-:W-:Y:S01]  /*b330*/  LEA.HI.SX32 R5, R5, R122, 0x1b ;  /* 0x0000007a05057211 */ /* 0x000fe200078fdaff */
[----:B------:R-:W-:Y:S05]  /*b340*/  @!P3 BRA `(.L_x_989) ;  /* 0x000000100000b947 */ /* 0x000fea0003800000 */
[----:B---3--:R0:W-:Y:S02]  /*b350*/  RED.E.ADD.F32.FTZ.RN.STRONG.GPU [R2.64+-0x1400], R47 ;  /* 0xffec002f0200798e */ /* 0x0081e4000c10e79e */
.L_x_989:
[----:B------:R-:W-:Y:S05]  /*b360*/  BSYNC B0 ;  /* 0x0000000000007941 */ /* 0x000fea0003800000 */
.L_x_988:
[----:B------:R-:W2:Y:S01]  /*b370*/  LDS R5, [R5.X4+0x4f00] ;  /* 0x004f000005057984 */ /* 0x000ea20000004800 */
[----:B------:R-:W-:Y:S01]  /*b380*/  BSSY B0, `(.L_x_990) ;  /* 0x0000004000007945 */ /* 0x000fe20003800000 */
[----:B------:R-:W-:Y:S01]  /*b390*/  LEA.HI.SX32 R7, R7, R122, 0x1b ;  /* 0x0000007a07077211 */ /* 0x000fe200078fdaff */
[----:B------:R-:W-:Y:S05]  /*b3a0*/  @!P4 BRA `(.L_x_991) ;  /* 0x000000100000c947 */ /* 0x000fea0003800000 */
[----:B--2---:R2:W-:Y:S02]  /*b3b0*/  RED.E.ADD.F32.FTZ.RN.STRONG.GPU [R2.64+-0x1200], R5 ;  /* 0xffee00050200798e */ /* 0x0045e4000c10e79e */
.L_x_991:
[----:B------:R-:W-:Y:S05]  /*b3c0*/  BSYNC B0 ;  /* 0x0000000000007941 */ /* 0x000fea0003800000 */
.L_x_990:
[----:B------:R-:W4:Y:S01]  /*b3d0*/  LDS R7, [R7.X4+0x5100] ;  /* 0x0051000007077984 */ /* 0x000f220000004800 */
[----:B------:R-:W-:Y:S01]  /*b3e0*/  BSSY B0, `(.L_x_992) ;  /* 0x0000005000007945 */ /* 0x000fe20003800000 */
[----:B--2---:R-:W-:-:S02]  /*b3f0*/  IADD3 R5, R122, 0xc80, RZ ;  /* 0x00000c807a057810 */ /* 0x004fc40007ffe0ff */
[----:B0--3--:R-:W-:Y:S01]  /*b400*/  IADD3 R47, R122, 0xd00, RZ ;  /* 0x00000d007a2f7810 */ /* 0x009fe20007ffe0ff */
[----:B------:R-:W-:Y:S05]  /*b410*/  @!P5 BRA `(.L_x_993) ;  /* 0x000000100000d947 */ /* 0x000fea0003800000 */
[----:B----4-:R0:W-:Y:S02]  /*b420*/  RED.E.ADD.F32.FTZ.RN.STRONG.GPU [R2.64+-0x1000], R7 ;  /* 0xfff000070200798e */ /* 0x0101e4000c10e79e */
.L_x_993:
[----:B------:R-:W-:Y:S05]  /*b430*/  BSYNC B0 ;  /* 0x0000000000007941 */ /* 0x000fea0003800000 */
.L_x_992:
        /* <DEDUP_REMOVED lines=14> */
.L_x_995:
[----:B------:R-:W-:Y:S05]  /*b520*/  BSYNC B0 ;  /* 0x0000000000007941 */ /* 0x000fea0003800000 */
.L_x_994:
[----:B------:R-:W2:Y:S01]  /*b530*/  LDS R47, [R47.X4+0x5500] ;  /* 0x005500002f2f7984 */ /* 0x000ea20000004800 */
[----:B------:R-:W-:Y:S01]  /*b540*/  BSSY B0, `(.L_x_996) ;  /* 0x0000005000007945 */ /* 0x000fe20003800000 */
[----:B0-----:R-:W-:-:S02]  /*b550*/  IADD3 R5, R122, 0xe00, RZ ;  /* 0x00000e007a057810 */ /* 0x001fc40007ffe0ff */
[----:B------:R-:W-:Y:S01]  /*b560*/  LEA.HI.SX32 R7, R7, R122, 0x1b ;  /* 0x0000007a07077211 */ /* 0x000fe200078fdaff */
[----:B------:R-:W-:Y:S05]  /*b570*/  @!P0 BRA `(.L_x_997) ;  /* 0x0000001000008947 */ /* 0x000fea0003800000 */
[----:B--2---:R0:W-:Y:S02]  /*b580*/  RED.E.ADD.F32.FTZ.RN.STRONG.GPU [R2.64+-0xc00], R47 ;  /* 0xfff4002f0200798e */ /* 0x0041e4000c10e79e */
.L_x_997:
[----:B------:R-:W-:Y:S05]  /*b590*/  BSYNC B0 ;  /* 0x0000000000007941 */ /* 0x000fea0003800000 */
.L_x_996:
[----:B------:R-:W3:Y:S01]  /*b5a0*/  LDS R7, [R7.X4+0x5700] ;  /* 0x0057000007077984 */ /* 0x000ee20000004800 */
[----:B------:R-:W-:Y:S01]  /*b5b0*/  BSSY B0, `(.L_x_998) ;  /* 0x0000005000007945 */ /* 0x000fe20003800000 */
[----:B0-2---:R-:W-:Y:S02]  /*b5c0*/  IADD3 R47, R122, 0xe80, RZ ;  /* 0x00000e807a2f7810 */ /* 0x005fe40007ffe0ff */
[----:B------:R-:W-:Y:S01]  /*b5d0*/  LEA.HI.SX32 R5, R5, R122, 0x1b ;  /* 0x0000007a05057211 */ /* 0x000fe200078fdaff */
[----:B------:R-:W-:Y:S05]  /*b5e0*/  @!P1 BRA `(.L_x_999) ;  /* 0x0000001000009947 */ /* 0x000fea0003800000 */
[----:B---3--:R0:W-:Y:S02]  /*b5f0*/  RED.E.ADD.F32.FTZ.RN.STRONG.GPU [R2.64+-0xa00], R7 ;  /* 0xfff600070200798e */ /* 0x0081e4000c10e79e */
.L_x_999:
[----:B------:R-:W-:Y:S05]  /*b600*/  BSYNC B0 ;  /* 0x0000000000007941 */ /* 0x000fea0003800000 */
.L_x_998:
[----:B------:R-:W2:Y:S01]  /*b610*/  LDS R5, [R5.X4+0x5900] ;  /* 0x0059000005057984 */ /* 0x000ea20000004800 */
[----:B------:R-:W-:Y:S01]  /*b620*/  BSSY B0, `(.L_x_1000) ;  /* 0x0000005000007945 */ /* 0x000fe20003800000 */
[----:B0--3--:R-:W-:Y:S02]  /*b630*/  IADD3 R7, R122, 0xf00, RZ ;  /* 0x00000f007a077810 */ /* 0x009fe40007ffe0ff */
[----:B------:R-:W-:Y:S01]  /*b640*/  LEA.HI.SX32 R47, R47, R122, 0x1b ;  /* 0x0000007a2f2f7211 */ /* 0x000fe200078fdaff */
[----:B------:R-:W-:Y:S05]  /*b650*/  @!P2 BRA `(.L_x_1001) ;  /* 0x000000100000a947 */ /* 0x000fea0003800000 */
[----:B--2---:R0:W-:Y:S02]  /*b660*/  RED.E.ADD.F32.FTZ.RN.STRONG.GPU [R2.64+-0x800], R5 ;  /* 0xfff800050200798e */ /* 0x0041e4000c10e79e */
.L_x_1001:
[----:B------:R-:W-:Y:S05]  /*b670*/  BSYNC B0 ;  /* 0x0000000000007941 */ /* 0x000fea0003800000 */
.L_x_1000:
[----:B------:R-:W3:Y:S01]  /*b680*/  LDS R47, [R47.X4+0x5b00] ;  /* 0x005b00002f2f7984 */ /* 0x000ee20000004800 */
[----:B------:R-:W-:Y:S01]  /*b690*/  BSSY B0, `(.L_x_1002) ;  /* 0x0000005000007945 */ /* 0x000fe20003800000 */
[----:B0-2---:R-:W-:-:S02]  /*b6a0*/  IADD3 R5, R122, 0xf80, RZ ;  /* 0x00000f807a057810 */ /* 0x005fc40007ffe0ff */
[----:B------:R-:W-:Y:S01]  /*b6b0*/  LEA.HI.SX32 R7, R7, R122, 0x1b ;  /* 0x0000007a07077211 */ /* 0x000fe200078fdaff */
[----:B------:R-:W-:Y:S05]  /*b6c0*/  @!P3 BRA `(.L_x_1003) ;  /* 0x000000100000b947 */ /* 0x000fea0003800000 */
[----:B---3--:R0:W-:Y:S02]  /*b6d0*/  RED.E.ADD.F32.FTZ.RN.STRONG.GPU [R2.64+-0x600], R47 ;  /* 0xfffa002f0200798e */ /* 0x0081e4000c10e79e */
.L_x_1003:
[----:B------:R-:W-:Y:S05]  /*b6e0*/  BSYNC B0 ;  /* 0x0000000000007941 */ /* 0x000fea0003800000 */
.L_x_1002:
[----:B------:R-:W2:Y:S01]  /*b6f0*/  LDS R7, [R7.X4+0x5d00] ;  /* 0x005d000007077984 */ /* 0x000ea20000004800 */
[----:B------:R-:W-:Y:S01]  /*b700*/  BSSY B0, `(.L_x_1004) ;  /* 0x0000004000007945 */ /* 0x000fe20003800000 */
[----:B------:R-:W-:Y:S01]  /*b710*/  LEA.HI.SX32 R5, R5, R122, 0x1b ;  /* 0x0000007a05057211 */ /* 0x000fe200078fdaff */
[----:B------:R-:W-:Y:S05]  /*b720*/  @!P4 BRA `(.L_x_1005) ;  /* 0x000000100000c947 */ /* 0x000fea0003800000 */
[----:B--2---:R2:W-:Y:S02]  /*b730*/  RED.E.ADD.F32.FTZ.RN.STRONG.GPU [R2.64+-0x400], R7 ;  /* 0xfffc00070200798e */ /* 0x0045e4000c10e79e */
.L_x_1005:
[----:B------:R-:W-:Y:S05]  /*b740*/  BSYNC B0 ;  /* 0x0000000000007941 */ /* 0x000fea0003800000 */
.L_x_1004:
[----:B------:R-:W4:Y:S01]  /*b750*/  LDS R5, [R5.X4+0x5f00] ;  /* 0x005f000005057984 */ /* 0x000f220000004800 */
[----:B------:R-:W-:Y:S01]  /*b760*/  BSSY B0, `(.L_x_1006) ;  /* 0x0000003000007945 */ /* 0x000fe20003800000 */
[----:B------:R-:W-:Y:S05]  /*b770*/  @!P5 BRA `(.L_x_1007) ;  /* 0x000000100000d947 */ /* 0x000fea0003800000 */
[----:B----4-:R4:W-:Y:S02]  /*b780*/  RED.E.ADD.F32.FTZ.RN.STRONG.GPU [R2.64+-0x200], R5 ;  /* 0xfffe00050200798e */ /* 0x0109e4000c10e79e */
.L_x_1007:
[----:B------:R-:W-:Y:S05]  /*b790*/  BSYNC B0 ;  /* 0x0000000000007941 */ /* 0x000fea0003800000 */
.L_x_1006:
        /* <DEDUP_REMOVED lines=10> */
[----:B------:R-:W-:Y:S01]  /*b840*/  FADD.FTZ R117, R0, R117 ;  /* 0x0000007500757221 */ /* 0x000fe20000010000 */
[----:B------:R-:W-:Y:S01]  /*b850*/  ISETP.NE.AND P1, PT, R121, RZ, PT ;  /* 0x000000ff7900720c */ /* 0x000fe20003f25270 */
[----:B------:R-:W3:Y:S01]  /*b860*/  SHFL.DOWN PT, R3, R42, 0x1, 0x1f ;  /* 0x08201f002a037f89 */ /* 0x000ee200000e0000 */
[----:B------:R-:W-:Y:S01]  /*b870*/  FFMA.FTZ R8, R36, R8, R9 ;  /* 0x0000000824087223 */ /* 0x000fe20000010009 */
[----:B------:R-:W-:Y:S01]  /*b880*/  ISETP.NE.AND P2, PT, R122, RZ, PT ;  /* 0x000000ff7a00720c */ /* 0x000fe20003f45270 */
[----:B------:R-:W-:Y:S01]  /*b890*/  FMUL.FTZ R18, R18, R145 ;  /* 0x0000009112127220 */ /* 0x000fe20000410000 */
[----:B------:R-:W-:Y:S01]  /*b8a0*/  BSSY B0, `(.L_x_1008) ;  /* 0x0000094000007945 */ /* 0x000fe20003800000 */
[----:B------:R-:W-:-:S02]  /*b8b0*/  FMUL.FTZ R19, R19, R146 ;  /* 0x0000009213137220 */ /* 0x000fc40000410000 */
[----:B------:R-:W-:Y:S02]  /*b8c0*/  FMUL.FTZ R22, R22, R147 ;  /* 0x0000009316167220 */ /* 0x000fe40000410000 */
[----:B------:R-:W-:Y:S02]  /*b8d0*/  FMUL.FTZ R23, R23, R148 ;  /* 0x0000009417177220 */ /* 0x000fe40000410000 */
[----:B------:R-:W-:Y:S02]  /*b8e0*/  FMUL.FTZ R26, R26, R149 ;  /* 0x000000951a1a7220 */ /* 0x000fe40000410000 */
        /* <DEDUP_REMOVED lines=20> */
[----:B------:R-:W-:Y:S02]  /*ba30*/  FMUL.FTZ R57, R62, R57 ;  /* 0x000000393e397220 */ /* 0x000fe40000410000 */
        /* <DEDUP_REMOVED lines=50> */
[----:B------:R-:W-:Y:S02]  /*bd60*/  FFMA.FTZ R228, R96, R23, R228 ;  /* 0x0000001760e47223 */ /* 0x000fe400000100e4 */
[----:B------:R-:W-:Y:S02]  /*bd70*/  FFMA.FTZ R229, R97, R26, R229 ;  /* 0x0000001a61e57223 */ /* 0x000fe400000100e5 */
[----:B------:R-:W-:Y:S02]  /*bd80*/  FFMA.FTZ R230, R98, R27, R230 ;  /* 0x0000001b62e67223 */ /* 0x000fe400000100e6 */
[----:B------:R-:W-:Y:S02]  /*bd90*/  FFMA.FTZ R37, R37, R45, R44 ;  /* 0x0000002d25257223 */ /* 0x000fe4000001002c */
[----:B------:R-:W-:Y:S02]  /*bda0*/  FFMA.FTZ R35, R35, R49, R52 ;  /* 0x0000003123237223 */ /* 0x000fe40000010034 */
[----:B0-----:R-:W-:-:S02]  /*bdb0*/  @!P0 FADD.FTZ R5, R5, R0 ;  /* 0x0000000005058221 */ /* 0x001fc40000010000 */
[----:B------:R-:W-:Y:S02]  /*bdc0*/  FFMA.FTZ R33, R33, R11, R14 ;  /* 0x0000000b21217223 */ /* 0x000fe4000001000e */
[----:B-1----:R-:W-:Y:S02]  /*bdd0*/  @!P0 FADD.FTZ R6, R6, R9 ;  /* 0x0000000906068221 */ /* 0x002fe40000010000 */
[----:B------:R-:W-:Y:S02]  /*bde0*/  FFMA.FTZ R10, R34, R10, R13 ;  /* 0x0000000a220a7223 */ /* 0x000fe4000001000d */
[----:B--2---:R-:W-:Y:S02]  /*bdf0*/  @!P0 FADD.FTZ R7, R7, R2 ;  /* 0x0000000207078221 */ /* 0x004fe40000010000 */
[----:B------:R-:W-:Y:S02]  /*be00*/  FFMA.FTZ R75, R75, R129, R12 ;  /* 0x000000814b4b7223 */ /* 0x000fe4000001000c */
        /* <DEDUP_REMOVED lines=14> */
[----:B------:R-:W-:Y:S02]  /*bef0*/  FFMA.FTZ R220, R86, R49, R220 ;  /* 0x0000003156dc7223 */ /* 0x000fe400000100dc */
[----:B------:R-:W-:Y:S02]  /*bf00*/  FADD.FTZ R212, R35, R212 ;  /* 0x000000d423d47221 */ /* 0x000fe40000010000 */
[----:B------:R-:W-:Y:S02]  /*bf10*/  FFMA.FTZ R222, R88, R11, R222 ;  /* 0x0000000b58de7223 */ /* 0x000fe400000100de */
[----:B------:R-:W-:Y:S02]  /*bf20*/  FADD.FTZ R211, R8, R211 ;  /* 0x000000d308d37221 */ /* 0x000fe40000010000 */
[----:B------:R-:W-:Y:S02]  /*bf30*/  FADD.FTZ R210, R33, R210 ;  /* 0x000000d221d27221 */ /* 0x000fe40000010000 */
[----:B------:R-:W-:-:S02]  /*bf40*/  FFMA.FTZ R224, R90, R129, R224 ;  /* 0x000000815ae07223 */ /* 0x000fc400000100e0 */
[----:B------:R-:W-:Y:S02]  /*bf50*/  FADD.FTZ R209, R10, R209 ;  /* 0x000000d10ad17221 */ /* 0x000fe40000010000 */
[----:B------:R-:W-:Y:S02]  /*bf60*/  FADD.FTZ R208, R75, R208 ;  /* 0x000000d04bd07221 */ /* 0x000fe40000010000 */
[----:B------:R-:W-:Y:S02]  /*bf70*/  FADD.FTZ R207, R18, R207 ;  /* 0x000000cf12cf7221 */ /* 0x000fe40000010000 */
[----:B------:R-:W-:Y:S02]  /*bf80*/  FADD.FTZ R206, R19, R206 ;  /* 0x000000ce13ce7221 */ /* 0x000fe40000010000 */
[----:B------:R-:W-:Y:S02]  /*bf90*/  FADD.FTZ R205, R22, R205 ;  /* 0x000000cd16cd7221 */ /* 0x000fe40000010000 */
[----:B------:R-:W-:-:S02]  /*bfa0*/  FADD.FTZ R204, R23, R204 ;  /* 0x000000cc17cc7221 */ /* 0x000fc40000010000 */
[----:B------:R-:W-:Y:S02]  /*bfb0*/  FADD.FTZ R203, R26, R203 ;  /* 0x000000cb1acb7221 */ /* 0x000fe40000010000 */
[----:B------:R-:W-:Y:S02]  /*bfc0*/  FFMA.FTZ R231, R99, R30, R231 ;  /* 0x0000001e63e77223 */ /* 0x000fe400000100e7 */
[----:B------:R-:W-:Y:S02]  /*bfd0*/  FADD.FTZ R202, R27, R202 ;  /* 0x000000ca1bca7221 */ /* 0x000fe40000010000 */
[----:B------:R-:W-:Y:S02]  /*bfe0*/  FFMA.FTZ R232, R100, R31, R232 ;  /* 0x0000001f64e87223 */ /* 0x000fe400000100e8 */
        /* <DEDUP_REMOVED lines=31> */
.L_x_1009:
[----:B0-----:R-:W-:Y:S05]  /*c1e0*/  BSYNC B0 ;  /* 0x0000000000007941 */ /* 0x001fea0003800000 */
.L_x_1008:
        /* <DEDUP_REMOVED lines=8> */
.L_x_909:
        /* <DEDUP_REMOVED lines=16> */
[----:B------:R-:W-:Y:S01]  /*c370*/  UIMAD.WIDE.U32 UR8, UR33, UR34, URZ ;  /* 0x00000022210872a5 */ /* 0x000fe2000f8e003f */
[----:B------:R-:W-:Y:S01]  /*c380*/  F2FP.PACK_AB R221, R221, R222 ;  /* 0x000000dedddd723e */ /* 0x000fe200000000ff */
[----:B------:R-:W-:Y:S01]  /*c390*/  BSSY B0, `(.L_x_1011) ;  /* 0x0000040000007945 */ /* 0x000fe20003800000 */
[----:B------:R-:W-:-:S02]  /*c3a0*/  F2FP.PACK_AB R219, R219, R220 ;  /* 0x000000dcdbdb723e */ /* 0x000fc400000000ff */
[----:B------:R-:W-:Y:S01]  /*c3b0*/  F2FP.PACK_AB R217, R217, R218 ;  /* 0x000000dad9d9723e */ /* 0x000fe200000000ff */
[----:B------:R0:W-:Y:S01]  /*c3c0*/  STS.U16 [R119+0x2], R0 ;  /* 0x0000020077007388 */ /* 0x0001e20000000400 */
[----:B------:R-:W-:Y:S02]  /*c3d0*/  PRMT R4, R223, 0x7632, R4 ;  /* 0x00007632df047816 */ /* 0x000fe40000000004 */
        /* <DEDUP_REMOVED lines=19> */
[----:B0-----:R-:W-:Y:S01]  /*c510*/  IADD3 R2, P2, R120, UR38, RZ ;  /* 0x0000002678027c10 */ /* 0x001fe2000ff5e0ff */
[----:B------:R-:W-:-:S02]  /*c520*/  UIMAD UR38, UR33, UR35, UR7 ;  /* 0x00000023212672a4 */ /* 0x000fc4000f8e0207 */
[----:B------:R-:W-:Y:S01]  /*c530*/  STS.U16 [R119+0x1c], R217 ;  /* 0x00001cd977007388 */ /* 0x000fe20000000400 */
[----:B------:R-:W-:-:S03]  /*c540*/  UIADD3 UR7, UR21, UR32, URZ ;  /* 0x0000002015077290 */ /* 0x000fc6000fffe03f */
        /* <DEDUP_REMOVED lines=36> */
.L_x_1012:
[----:B------:R-:W-:Y:S05]  /*c790*/  BSYNC B0 ;  /* 0x0000000000007941 */ /* 0x000fea0003800000 */
.L_x_1011:
[----:B0-----:R-:W2:Y:S01]  /*c7a0*/  LDL.LU R7, [R1] ;  /* 0x0000000001077983 */ /* 0x001ea20000300800 */
[----:B------:R-:W-:Y:S01]  /*c7b0*/  ULDC UR32, c[0x0][0x174] ;  /* 0x00005d0000207ab9 */ /* 0x000fe20000000800 */
[C---:B------:R-:W-:Y:S01]  /*c7c0*/  LEA R4, P1, R120.reuse, c[0x0][0x330], 0x1 ;  /* 0x0000cc0078047a11 */ /* 0x040fe200078208ff */
[----:B------:R-:W-:Y:S01]  /*c7d0*/  ULDC.64 UR34, c[0x0][0x2e0] ;  /* 0x0000b80000227ab9 */ /* 0x000fe20000000a00 */
[C---:B------:R-:W-:Y:S01]  /*c7e0*/  LOP3.LUT R22, R120.reuse, 0x20, RZ, 0xfc, !PT ;  /* 0x0000002078167812 */ /* 0x040fe200078efcff */
[----:B------:R-:W-:Y:S01]  /*c7f0*/  UIADD3 UR32, UR6, -UR32, URZ ;  /* 0x8000002006207290 */ /* 0x000fe2000fffe03f */
        /* <DEDUP_REMOVED lines=194> */
.L_x_1014:
[----:B------:R-:W-:Y:S05]  /*d420*/  BSYNC B0 ;  /* 0x0000000000007941 */ /* 0x000fea0003800000 */
.L_x_1013:
        /* <DEDUP_REMOVED lines=56> */
.L_x_908:
        /* <DEDUP_REMOVED lines=35> */
.L_x_1017:
[----:B-1----:R-:W-:Y:S05]  /*d9e0*/  BSYNC B0 ;  /* 0x0000000000007941 */ /* 0x002fea0003800000 */
.L_x_1016:
        /* <DEDUP_REMOVED lines=34> */
.L_x_1019:
[----:B------:R-:W3:Y:S02]  /*dc10*/  S2R R11, SR_TID.X ;  /* 0x00000000000b7919 */ /* 0x000ee40000002100 */
.L_x_1020:
[----:B-1----:R-:W-:Y:S05]  /*dc20*/  BSYNC B0 ;  /* 0x0000000000007941 */ /* 0x002fea0003800000 */
.L_x_1018:
        /* <DEDUP_REMOVED lines=12> */
.L_x_1021:
        /* <DEDUP_REMOVED lines=32> */
.L_x_914:
[----:B------:R-:W-:Y:S01]  /*def0*/  HFMA2.MMA R66, -RZ, RZ, 0, 5.9604644775390625e-08 ;  /* 0x00000001ff427435 */ /* 0x000fe200000001ff */
[----:B------:R-:W-:-:S02]  /*df00*/  MOV R65, R68 ;  /* 0x0000004400417202 */ /* 0x000fc40000000f00 */
[----:B------:R-:W-:Y:S02]  /*df10*/  MOV R214, RZ ;  /* 0x000000ff00d67202 */ /* 0x000fe40000000f00 */
[----:B------:R-:W-:Y:S02]  /*df20*/  MOV R75, 0xffffffff ;  /* 0xffffffff004b7802 */ /* 0x000fe40000000f00 */
[----:B------:R-:W-:Y:S02]  /*df30*/  MOV R64, 0xdf50 ;  /* 0x0000df5000407802 */ /* 0x000fe40000000f00 */
[----:B------:R-:W-:Y:S05]  /*df40*/  CALL.REL.NOINC `($__internal_26_$__cuda_sm70_shflsync_up) ;  /* 0x00001d6000007944 */ /* 0x000fea0003c00000 */
[----:B-1----:R-:W-:Y:S01]  /*df50*/  MOV R67, R66 ;  /* 0x0000004200437202 */ /* 0x002fe20000000f00 */
[----:B------:R-:W-:Y:S05]  /*df60*/  BRA `(.L_x_1022) ;  /* 0xffff7cf000007947 */ /* 0x000fea000383ffff */
.L_x_915:
[----:B------:R-:W-:Y:S01]  /*df70*/  HFMA2.MMA R66, -RZ, RZ, 0, 5.9604644775390625e-08 ;  /* 0x00000001ff427435 */ /* 0x000fe200000001ff */
[----:B------:R-:W-:Y:S02]  /*df80*/  MOV R65, R70 ;  /* 0x0000004600417202 */ /* 0x000fe40000000f00 */
[----:B------:R-:W-:Y:S02]  /*df90*/  MOV R214, RZ ;  /* 0x000000ff00d67202 */ /* 0x000fe40000000f00 */
[----:B------:R-:W-:-:S02]  /*dfa0*/  MOV R75, 0xffffffff ;  /* 0xffffffff004b7802 */ /* 0x000fc40000000f00 */
[----:B------:R-:W-:Y:S02]  /*dfb0*/  MOV R64, 0xdfd0 ;  /* 0x0000dfd000407802 */ /* 0x000fe40000000f00 */
[----:B01----:R-:W-:Y:S05]  /*dfc0*/  CALL.REL.NOINC `($__internal_26_$__cuda_sm70_shflsync_up) ;  /* 0x00001ce000007944 */ /* 0x003fea0003c00000 */
[----:B-1----:R-:W-:Y:S01]  /*dfd0*/  MOV R71, R66 ;  /* 0x0000004200477202 */ /* 0x002fe20000000f00 */
[----:B------:R-:W-:Y:S01]  /*dfe0*/  HFMA2.MMA R66, -RZ, RZ, 0, 5.9604644775390625e-08 ;  /* 0x00000001ff427435 */ /* 0x000fe200000001ff */
[----:B------:R-:W-:Y:S02]  /*dff0*/  MOV R65, R73 ;  /* 0x0000004900417202 */ /* 0x000fe40000000f00 */
[----:B------:R-:W-:Y:S02]  /*e000*/  MOV R214, RZ ;  /* 0x000000ff00d67202 */ /* 0x000fe40000000f00 */
[----:B------:R-:W-:Y:S02]  /*e010*/  MOV R75, 0xffffffff ;  /* 0xffffffff004b7802 */ /* 0x000fe40000000f00 */
[----:B------:R-:W-:Y:S02]  /*e020*/  MOV R64, 0xe040 ;  /* 0x0000e04000407802 */ /* 0x000fe40000000f00 */
[----:B------:R-:W-:Y:S05]  /*e030*/  CALL.REL.NOINC `($__internal_26_$__cuda_sm70_shflsync_up) ;  /* 0x00001c7000007944 */ /* 0x000fea0003c00000 */
[----:B-1----:R-:W-:Y:S01]  /*e040*/  MOV R72, R66 ;  /* 0x0000004200487202 */ /* 0x002fe20000000f00 */
[----:B------:R-:W-:Y:S01]  /*e050*/  HFMA2.MMA R66, -RZ, RZ, 0, 5.9604644775390625e-08 ;  /* 0x00000001ff427435 */ /* 0x000fe200000001ff */
[----:B------:R-:W-:-:S02]  /*e060*/  MOV R65, R69 ;  /* 0x0000004500417202 */ /* 0x000fc40000000f00 */
[----:B------:R-:W-:Y:S02]  /*e070*/  MOV R214, RZ ;  /* 0x000000ff00d67202 */ /* 0x000fe40000000f00 */
[----:B------:R-:W-:Y:S02]  /*e080*/  MOV R75, 0xffffffff ;  /* 0xffffffff004b7802 */ /* 0x000fe40000000f00 */
[----:B------:R-:W-:Y:S02]  /*e090*/  MOV R64, 0xe0b0 ;  /* 0x0000e0b000407802 */ /* 0x000fe40000000f00 */
[----:B------:R-:W-:Y:S05]  /*e0a0*/  CALL.REL.NOINC `($__internal_26_$__cuda_sm70_shflsync_up) ;  /* 0x00001c0000007944 */ /* 0x000fea0003c00000 */
[C---:B-1----:R-:W-:Y:S01]  /*e0b0*/  FMUL.FTZ R65, R70.reuse, R66 ;  /* 0x0000004246417220 */ /* 0x042fe20000410000 */
[----:B------:R-:W-:Y:S01]  /*e0c0*/  ISETP.GE.AND P0, PT, R121, 0x1, PT ;  /* 0x000000017900780c */ /* 0x000fe20003f06270 */
[-C--:B------:R-:W-:Y:S01]  /*e0d0*/  FMUL.FTZ R75, R70, R72.reuse ;  /* 0x00000048464b7220 */ /* 0x080fe20000410000 */
[----:B------:R-:W-:Y:S01]  /*e0e0*/  MOV R214, RZ ;  /* 0x000000ff00d67202 */ /* 0x000fe20000000f00 */
[----:B------:R-:W-:Y:S02]  /*e0f0*/  FFMA.FTZ R64, R68, R72, -R65 ;  /* 0x0000004844407223 */ /* 0x000fe40000010841 */
[----:B------:R-:W-:-:S02]  /*e100*/  FMUL.FTZ R65, R70, R71 ;  /* 0x0000004746417220 */ /* 0x000fc40000410000 */
[C---:B------:R-:W-:Y:S01]  /*e110*/  FFMA.FTZ R66, R68.reuse, R66, R75 ;  /* 0x0000004244427223 */ /* 0x040fe2000001004b */
[----:B------:R-:W-:Y:S01]  /*e120*/  MOV R75, 0xffffffff ;  /* 0xffffffff004b7802 */ /* 0x000fe20000000f00 */
[-C--:B------:R-:W-:Y:S02]  /*e130*/  FFMA.FTZ R65, R68, R67.reuse, -R65 ;  /* 0x0000004344417223 */ /* 0x080fe40000010841 */
[----:B------:R-:W-:Y:S02]  /*e140*/  FMUL.FTZ R67, R70, R67 ;  /* 0x0000004346437220 */ /* 0x000fe40000410000 */
[----:B------:R-:W-:Y:S02]  /*e150*/  FADD.FTZ R66, R69, R66 ;  /* 0x0000004245427221 */ /* 0x000fe40000010000 */
[----:B------:R-:W-:Y:S02]  /*e160*/  FADD.FTZ R64, R73, R64 ;  /* 0x0000004049407221 */ /* 0x000fe40000010000 */
[C---:B------:R-:W-:Y:S01]  /*e170*/  FFMA.FTZ R67, R68.reuse, R71, R67 ;  /* 0x0000004744437223 */ /* 0x040fe20000010043 */
[----:B------:R-:W-:-:S02]  /*e180*/  FSEL R68, R68, R65, !P0 ;  /* 0x0000004144447208 */ /* 0x000fc40004000000 */
[----:B------:R-:W-:Y:S01]  /*e190*/  FSEL R69, R69, R66, !P0 ;  /* 0x0000004245457208 */ /* 0x000fe20004000000 */
[----:B------:R-:W-:Y:S01]  /*e1a0*/  HFMA2.MMA R66, -RZ, RZ, 0, 1.1920928955078125e-07 ;  /* 0x00000002ff427435 */ /* 0x000fe200000001ff */
[----:B------:R-:W-:Y:S02]  /*e1b0*/  FSEL R73, R73, R64, !P0 ;  /* 0x0000004049497208 */ /* 0x000fe40004000000 */
[----:B------:R-:W-:Y:S02]  /*e1c0*/  FSEL R70, R70, R67, !P0 ;  /* 0x0000004346467208 */ /* 0x000fe40004000000 */
[----:B------:R-:W-:Y:S02]  /*e1d0*/  MOV R65, R68 ;  /* 0x0000004400417202 */ /* 0x000fe40000000f00 */
[----:B------:R-:W-:Y:S02]  /*e1e0*/  MOV R64, 0xe200 ;  /* 0x0000e20000407802 */ /* 0x000fe40000000f00 */
[----:B------:R-:W-:Y:S05]  /*e1f0*/  CALL.REL.NOINC `($__internal_26_$__cuda_sm70_shflsync_up) ;  /* 0x00001ab000007944 */ /* 0x000fea0003c00000 */
[----:B-1----:R-:W-:Y:S01]  /*e200*/  MOV R67, R66 ;  /* 0x0000004200437202 */ /* 0x002fe20000000f00 */
[----:B------:R-:W-:Y:S01]  /*e210*/  HFMA2.MMA R66, -RZ, RZ, 0, 1.1920928955078125e-07 ;  /* 0x00000002ff427435 */ /* 0x000fe200000001ff */
[----:B------:R-:W-:-:S02]  /*e220*/  MOV R65, R70 ;  /* 0x0000004600417202 */ /* 0x000fc40000000f00 */
[----:B------:R-:W-:Y:S02]  /*e230*/  MOV R214, RZ ;  /* 0x000000ff00d67202 */ /* 0x000fe40000000f00 */
[----:B------:R-:W-:Y:S02]  /*e240*/  MOV R75, 0xffffffff ;  /* 0xffffffff004b7802 */ /* 0x000fe40000000f00 */
[----:B------:R-:W-:Y:S02]  /*e250*/  MOV R64, 0xe270 ;  /* 0x0000e27000407802 */ /* 0x000fe40000000f00 */
[----:B------:R-:W-:Y:S05]  /*e260*/  CALL.REL.NOINC `($__internal_26_$__cuda_sm70_shflsync_up) ;  /* 0x00001a4000007944 */ /* 0x000fea0003c00000 */
[----:B-1----:R-:W-:Y:S01]  /*e270*/  MOV R71, R66 ;  /* 0x0000004200477202 */ /* 0x002fe20000000f00 */
[----:B------:R-:W-:Y:S01]  /*e280*/  HFMA2.MMA R66, -RZ, RZ, 0, 1.1920928955078125e-07 ;  /* 0x00000002ff427435 */ /* 0x000fe200000001ff */
[----:B------:R-:W-:Y:S02]  /*e290*/  MOV R65, R73 ;  /* 0x0000004900417202 */ /* 0x000fe40000000f00 */
[----:B------:R-:W-:Y:S02]  /*e2a0*/  MOV R214, RZ ;  /* 0x000000ff00d67202 */ /* 0x000fe40000000f00 */
[----:B------:R-:W-:-:S02]  /*e2b0*/  MOV R75, 0xffffffff ;  /* 0xffffffff004b7802 */ /* 0x000fc40000000f00 */
[----:B------:R-:W-:Y:S02]  /*e2c0*/  MOV R64, 0xe2e0 ;  /* 0x0000e2e000407802 */ /* 0x000fe40000000f00 */
[----:B------:R-:W-:Y:S05]  /*e2d0*/  CALL.REL.NOINC `($__internal_26_$__cuda_sm70_shflsync_up) ;  /* 0x000019d000007944 */ /* 0x000fea0003c00000 */
[----:B-1----:R-:W-:Y:S01]  /*e2e0*/  MOV R72, R66 ;  /* 0x0000004200487202 */ /* 0x002fe20000000f00 */
[----:B------:R-:W-:Y:S01]  /*e2f0*/  HFMA2.MMA R66, -RZ, RZ, 0, 1.1920928955078125e-07 ;  /* 0x00000002ff427435 */ /* 0x000fe200000001ff */
[----:B------:R-:W-:Y:S02]  /*e300*/  MOV R65, R69 ;  /* 0x0000004500417202 */ /* 0x000fe40000000f00 */
[----:B------:R-:W-:Y:S02]  /*e310*/  MOV R214, RZ ;  /* 0x000000ff00d67202 */ /* 0x000fe40000000f00 */
[----:B------:R-:W-:Y:S02]  /*e320*/  MOV R75, 0xffffffff ;  /* 0xffffffff004b7802 */ /* 0x000fe40000000f00 */
[----:B------:R-:W-:Y:S02]  /*e330*/  MOV R64, 0xe350 ;  /* 0x0000e35000407802 */ /* 0x000fe40000000f00 */
[----:B------:R-:W-:Y:S05]  /*e340*/  CALL.REL.NOINC `($__internal_26_$__cuda_sm70_shflsync_up) ;  /* 0x0000196000007944 */ /* 0x000fea0003c00000 */
[----:B------:R-:W-:Y:S01]  /*e350*/  ISETP.GE.AND P0, PT, R121, 0x2, PT ;  /* 0x000000027900780c */ /* 0x000fe20003f06270 */
[----:B-1----:R-:W-:Y:S01]  /*e360*/  FMUL.FTZ R65, R70, R66 ;  /* 0x0000004246417220 */ /* 0x002fe20000410000 */
[----:B------:R-:W-:Y:S01]  /*e370*/  MOV R214, RZ ;  /* 0x000000ff00d67202 */ /* 0x000fe20000000f00 */
[----:B------:R-:W-:-:S02]  /*e380*/  FMUL.FTZ R64, R67, R70 ;  /* 0x0000004643407220 */ /* 0x000fc40000410000 */
[C---:B------:R-:W-:Y:S02]  /*e390*/  FMUL.FTZ R75, R72.reuse, R70 ;  /* 0x00000046484b7220 */ /* 0x040fe40000410000 */
[-C--:B------:R-:W-:Y:S02]  /*e3a0*/  FFMA.FTZ R72, R72, R68.reuse, -R65 ;  /* 0x0000004448487223 */ /* 0x080fe40000010841 */
[C---:B------:R-:W-:Y:S01]  /*e3b0*/  FFMA.FTZ R65, R71.reuse, R68, R64 ;  /* 0x0000004447417223 */ /* 0x040fe20000010040 */
[----:B------:R-:W-:Y:S01]  /*e3c0*/  MOV R64, 0xe4a0 ;  /* 0x0000e4a000407802 */ /* 0x000fe20000000f00 */
[----:B------:R-:W-:Y:S02]  /*e3d0*/  FMUL.FTZ R71, R71, R70 ;  /* 0x0000004647477220 */ /* 0x000fe40000410000 */
[----:B------:R-:W-:Y:S01]  /*e3e0*/  FFMA.FTZ R66, R68, R66, R75 ;  /* 0x0000004244427223 */ /* 0x000fe2000001004b */
[----:B------:R-:W-:Y:S01]  /*e3f0*/  FSEL R70, R70, R65, !P0 ;  /* 0x0000004146467208 */ /* 0x000fe20004000000 */
[----:B------:R-:W-:Y:S01]  /*e400*/  @P0 FFMA.FTZ R68, R67, R68, -R71 ;  /* 0x0000004443440223 */ /* 0x000fe20000010847 */
[----:B------:R-:W-:Y:S01]  /*e410*/  MOV R75, 0xffffffff ;  /* 0xffffffff004b7802 */ /* 0x000fe20000000f00 */
[----:B------:R-:W-:Y:S01]  /*e420*/  @P0 FADD.FTZ R69, R69, R66 ;  /* 0x0000004245450221 */ /* 0x000fe20000010000 */
[----:B------:R-:W-:Y:S01]  /*e430*/  HFMA2.MMA R66, -RZ, RZ, 0, 2.384185791015625e-07 ;  /* 0x00000004ff427435 */ /* 0x000fe200000001ff */
[----:B------:R-:W-:Y:S01]  /*e440*/  @P0 FADD.FTZ R73, R73, R72 ;  /* 0x0000004849490221 */ /* 0x000fe20000010000 */
[----:B------:R-:W-:-:S02]  /*e450*/  MOV R67, R68 ;  /* 0x0000004400437202 */ /* 0x000fc40000000f00 */
[----:B------:R-:W-:Y:S02]  /*e460*/  MOV R68, R69 ;  /* 0x0000004500447202 */ /* 0x000fe40000000f00 */
[----:B------:R-:W-:Y:S02]  /*e470*/  MOV R69, R73 ;  /* 0x0000004900457202 */ /* 0x000fe40000000f00 */
[----:B------:R-:W-:Y:S02]  /*e480*/  MOV R65, R67 ;  /* 0x0000004300417202 */ /* 0x000fe40000000f00 */
[----:B------:R-:W-:Y:S05]  /*e490*/  CALL.REL.NOINC `($__internal_26_$__cuda_sm70_shflsync_up) ;  /* 0x0000181000007944 */ /* 0x000fea0003c00000 */
[----:B-1----:R-:W-:Y:S01]  /*e4a0*/  MOV R71, R66 ;  /* 0x0000004200477202 */ /* 0x002fe20000000f00 */
[----:B------:R-:W-:Y:S01]  /*e4b0*/  HFMA2.MMA R66, -RZ, RZ, 0, 2.384185791015625e-07 ;  /* 0x00000004ff427435 */ /* 0x000fe200000001ff */
[----:B------:R-:W-:Y:S02]  /*e4c0*/  MOV R65, R70 ;  /* 0x0000004600417202 */ /* 0x000fe40000000f00 */
[----:B------:R-:W-:Y:S02]  /*e4d0*/  MOV R214, RZ ;  /* 0x000000ff00d67202 */ /* 0x000fe40000000f00 */
[----:B------:R-:W-:-:S02]  /*e4e0*/  MOV R75, 0xffffffff ;  /* 0xffffffff004b7802 */ /* 0x000fc40000000f00 */
[----:B------:R-:W-:Y:S02]  /*e4f0*/  MOV R64, 0xe510 ;  /* 0x0000e51000407802 */ /* 0x000fe40000000f00 */
[----:B------:R-:W-:Y:S05]  /*e500*/  CALL.REL.NOINC `($__internal_26_$__cuda_sm70_shflsync_up) ;  /* 0x000017a000007944 */ /* 0x000fea0003c00000 */
[----:B-1----:R-:W-:Y:S01]  /*e510*/  MOV R72, R66 ;  /* 0x0000004200487202 */ /* 0x002fe20000000f00 */
[----:B------:R-:W-:Y:S01]  /*e520*/  HFMA2.MMA R66, -RZ, RZ, 0, 2.384185791015625e-07 ;  /* 0x00000004ff427435 */ /* 0x000fe200000001ff */
[----:B------:R-:W-:Y:S02]  /*e530*/  MOV R65, R69 ;  /* 0x0000004500417202 */ /* 0x000fe40000000f00 */
[----:B------:R-:W-:Y:S02]  /*e540*/  MOV R214, RZ ;  /* 0x000000ff00d67202 */ /* 0x000fe40000000f00 */
[----:B------:R-:W-:Y:S02]  /*e550*/  MOV R75, 0xffffffff ;  /* 0xffffffff004b7802 */ /* 0x000fe40000000f00 */
[----:B------:R-:W-:Y:S02]  /*e560*/  MOV R64, 0xe580 ;  /* 0x0000e58000407802 */ /* 0x000fe40000000f00 */
[----:B------:R-:W-:Y:S05]  /*e570*/  CALL.REL.NOINC `($__internal_26_$__cuda_sm70_shflsync_up) ;  /* 0x0000173000007944 */ /* 0x000fea0003c00000 */
[----:B-1----:R-:W-:Y:S01]  /*e580*/  MOV R73, R66 ;  /* 0x0000004200497202 */ /* 0x002fe20000000f00 */
[----:B------:R-:W-:Y:S01]  /*e590*/  HFMA2.MMA R66, -RZ, RZ, 0, 2.384185791015625e-07 ;  /* 0x00000004ff427435 */ /* 0x000fe200000001ff */
[----:B------:R-:W-:-:S02]  /*e5a0*/  MOV R65, R68 ;  /* 0x0000004400417202 */ /* 0x000fc40000000f00 */
[----:B------:R-:W-:Y:S02]  /*e5b0*/  MOV R214, RZ ;  /* 0x000000ff00d67202 */ /* 0x000fe40000000f00 */
[----:B------:R-:W-:Y:S02]  /*e5c0*/  MOV R75, 0xffffffff ;  /* 0xffffffff004b7802 */ /* 0x000fe40000000f00 */
[----:B------:R-:W-:Y:S02]  /*e5d0*/  MOV R64, 0xe5f0 ;  /* 0x0000e5f000407802 */ /* 0x000fe40000000f00 */
[----:B------:R-:W-:Y:S05]  /*e5e0*/  CALL.REL.NOINC `($__internal_26_$__cuda_sm70_shflsync_up) ;  /* 0x000016c000007944 */ /* 0x000fea0003c00000 */
[----:B-1----:R-:W-:Y:S01]  /*e5f0*/  FMUL.FTZ R64, R70, R66 ;  /* 0x0000004246407220 */ /* 0x002fe20000410000 */
[----:B------:R-:W-:Y:S01]  /*e600*/  ISETP.GE.AND P0, PT, R121, 0x4, PT ;  /* 0x000000047900780c */ /* 0x000fe20003f06270 */
[CC--:B------:R-:W-:Y:S01]  /*e610*/  FMUL.FTZ R65, R73.reuse, R70.reuse ;  /* 0x0000004649417220 */ /* 0x0c0fe20000410000 */
[----:B------:R-:W-:Y:S01]  /*e620*/  MOV R214, RZ ;  /* 0x000000ff00d67202 */ /* 0x000fe20000000f00 */
[----:B------:R-:W-:Y:S01]  /*e630*/  FFMA.FTZ R74, R73, R67, -R64 ;  /* 0x00000043494a7223 */ /* 0x000fe20000010840 */
[----:B------:R-:W-:Y:S01]  /*e640*/  MOV R75, 0xffffffff ;  /* 0xffffffff004b7802 */ /* 0x000fe20000000f00 */
[----:B------:R-:W-:-:S02]  /*e650*/  FMUL.FTZ R64, R71, R70 ;  /* 0x0000004647407220 */ /* 0x000fc40000410000 */
[----:B------:R-:W-:Y:S01]  /*e660*/  FFMA.FTZ R65, R67, R66, R65 ;  /* 0x0000004243417223 */ /* 0x000fe20000010041 */
[----:B------:R-:W-:Y:S01]  /*e670*/  HFMA2.MMA R66, -RZ, RZ, 0, 4.76837158203125e-07 ;  /* 0x00000008ff427435 */ /* 0x000fe200000001ff */
[C---:B------:R-:W-:Y:S01]  /*e680*/  FFMA.FTZ R73, R72.reuse, R67, R64 ;  /* 0x0000004348497223 */ /* 0x040fe20000010040 */
[----:B------:R-:W-:Y:S01]  /*e690*/  MOV R64, 0xe710 ;  /* 0x0000e71000407802 */ /* 0x000fe20000000f00 */
[----:B------:R-:W-:Y:S02]  /*e6a0*/  FMUL.FTZ R72, R72, R70 ;  /* 0x0000004648487220 */ /* 0x000fe40000410000 */
[----:B------:R-:W-:Y:S01]  /*e6b0*/  @P0 FADD.FTZ R68, R68, R65 ;  /* 0x0000004144440221 */ /* 0x000fe20000010000 */
[----:B------:R-:W-:Y:S01]  /*e6c0*/  FSEL R70, R70, R73, !P0 ;  /* 0x0000004946467208 */ /* 0x000fe20004000000 */
[----:B------:R-:W-:Y:S02]  /*e6d0*/  @P0 FFMA.FTZ R67, R71, R67, -R72 ;  /* 0x0000004347430223 */ /* 0x000fe40000010848 */
[----:B------:R-:W-:-:S03]  /*e6e0*/  @P0 FADD.FTZ R69, R69, R74 ;  /* 0x0000004a45450221 */ /* 0x000fc60000010000 */
[----:B------:R-:W-:Y:S02]  /*e6f0*/  MOV R65, R67 ;  /* 0x0000004300417202 */ /* 0x000fe40000000f00 */
[----:B------:R-:W-:Y:S05]  /*e700*/  CALL.REL.NOINC `($__internal_26_$__cuda_sm70_shflsync_up) ;  /* 0x000015a000007944 */ /* 0x000fea0003c00000 */
[----:B-1----:R-:W-:Y:S01]  /*e710*/  MOV R71, R66 ;  /* 0x0000004200477202 */ /* 0x002fe20000000f00 */
[----:B------:R-:W-:Y:S01]  /*e720*/  HFMA2.MMA R66, -RZ, RZ, 0, 4.76837158203125e-07 ;  /* 0x00000008ff427435 */ /* 0x000fe200000001ff */
[----:B------:R-:W-:Y:S02]  /*e730*/  MOV R65, R70 ;  /* 0x0000004600417202 */ /* 0x000fe40000000f00 */
[----:B------:R-:W-:Y:S02]  /*e740*/  MOV R214, RZ ;  /* 0x000000ff00d67202 */ /* 0x000fe40000000f00 */
[----:B------:R-:W-:Y:S02]  /*e750*/  MOV R75, 0xffffffff ;  /* 0xffffffff004b7802 */ /* 0x000fe40000000f00 */
[----:B------:R-:W-:Y:S02]  /*e760*/  MOV R64, 0xe780 ;  /* 0x0000e78000407802 */ /* 0x000fe40000000f00 */
[----:B------:R-:W-:Y:S05]  /*e770*/  CALL.REL.NOINC `($__internal_26_$__cuda_sm70_shflsync_up) ;  /* 0x0000153000007944 */ /* 0x000fea0003c00000 */
[----:B-1----:R-:W-:Y:S01]  /*e780*/  MOV R72, R66 ;  /* 0x0000004200487202 */ /* 0x002fe20000000f00 */
[----:B------:R-:W-:Y:S01]  /*e790*/  HFMA2.MMA R66, -RZ, RZ, 0, 4.76837158203125e-07 ;  /* 0x00000008ff427435 */ /* 0x000fe200000001ff */
[----:B------:R-:W-:-:S02]  /*e7a0*/  MOV R65, R69 ;  /* 0x0000004500417202 */ /* 0x000fc40000000f00 */
[----:B------:R-:W-:Y:S02]  /*e7b0*/  MOV R214, RZ ;  /* 0x000000ff00d67202 */ /* 0x000fe40000000f00 */
[----:B------:R-:W-:Y:S02]  /*e7c0*/  MOV R75, 0xffffffff ;  /* 0xffffffff004b7802 */ /* 0x000fe40000000f00 */
[----:B------:R-:W-:Y:S02]  /*e7d0*/  MOV R64, 0xe7f0 ;  /* 0x0000e7f000407802 */ /* 0x000fe40000000f00 */
[----:B------:R-:W-:Y:S05]  /*e7e0*/  CALL.REL.NOINC `($__internal_26_$__cuda_sm70_shflsync_up) ;  /* 0x000014c000007944 */ /* 0x000fea0003c00000 */
[----:B-1----:R-:W-:Y:S01]  /*e7f0*/  MOV R73, R66 ;  /* 0x0000004200497202 */ /* 0x002fe20000000f00 */
[----:B------:R-:W-:Y:S01]  /*e800*/  HFMA2.MMA R66, -RZ, RZ, 0, 4.76837158203125e-07 ;  /* 0x00000008ff427435 */ /* 0x000fe200000001ff */
[----:B------:R-:W-:Y:S02]  /*e810*/  MOV R65, R68 ;  /* 0x0000004400417202 */ /* 0x000fe40000000f00 */
[----:B------:R-:W-:Y:S02]  /*e820*/  MOV R214, RZ ;  /* 0x000000ff00d67202 */ /* 0x000fe40000000f00 */
[----:B------:R-:W-:-:S02]  /*e830*/  MOV R75, 0xffffffff ;  /* 0xffffffff004b7802 */ /* 0x000fc40000000f00 */
[----:B------:R-:W-:Y:S02]  /*e840*/  MOV R64, 0xe860 ;  /* 0x0000e86000407802 */ /* 0x000fe40000000f00 */
[----:B------:R-:W-:Y:S05]  /*e850*/  CALL.REL.NOINC `($__internal_26_$__cuda_sm70_shflsync_up) ;  /* 0x0000145000007944 */ /* 0x000fea0003c00000 */
[----:B-1----:R-:W-:Y:S01]  /*e860*/  FMUL.FTZ R64, R70, R66 ;  /* 0x0000004246407220 */ /* 0x002fe20000410000 */
[----:B------:R-:W-:Y:S01]  /*e870*/  ISETP.GE.AND P0, PT, R121, 0x8, PT ;  /* 0x000000087900780c */ /* 0x000fe20003f06270 */
[CC--:B------:R-:W-:Y:S01]  /*e880*/  FMUL.FTZ R65, R73.reuse, R70.reuse ;  /* 0x0000004649417220 */ /* 0x0c0fe20000410000 */
[----:B------:R-:W-:Y:S01]  /*e890*/  MOV R214, RZ ;  /* 0x000000ff00d67202 */ /* 0x000fe20000000f00 */
[-C--:B------:R-:W-:Y:S01]  /*e8a0*/  FFMA.FTZ R74, R73, R67.reuse, -R64 ;  /* 0x00000043494a7223 */ /* 0x080fe20000010840 */
[----:B------:R-:W-:Y:S01]  /*e8b0*/  MOV R75, 0xffffffff ;  /* 0xffffffff004b7802 */ /* 0x000fe20000000f00 */
[----:B------:R-:W-:Y:S02]  /*e8c0*/  FMUL.FTZ R64, R71, R70 ;  /* 0x0000004647407220 */ /* 0x000fe40000410000 */
[----:B------:R-:W-:Y:S01]  /*e8d0*/  FFMA.FTZ R65, R67, R66, R65 ;  /* 0x0000004243417223 */ /* 0x000fe20000010041 */
[----:B------:R-:W-:Y:S01]  /*e8e0*/  HFMA2.MMA R66, -RZ, RZ, 0, 9.5367431640625e-07 ;  /* 0x00000010ff427435 */ /* 0x000fe200000001ff */
[C---:B------:R-:W-:Y:S01]  /*e8f0*/  FFMA.FTZ R73, R72.reuse, R67, R64 ;  /* 0x0000004348497223 */ /* 0x040fe20000010040 */
[----:B------:R-:W-:Y:S01]  /*e900*/  MOV R64, 0xe9b0 ;  /* 0x0000e9b000407802 */ /* 0x000fe20000000f00 */
[----:B------:R-:W-:-:S02]  /*e910*/  FMUL.FTZ R72, R72, R70 ;  /* 0x0000004648487220 */ /* 0x000fc40000410000 */
[----:B------:R-:W-:Y:S01]  /*e920*/  @P0 FADD.FTZ R69, R69, R74 ;  /* 0x0000004a45450221 */ /* 0x000fe20000010000 */
[----:B------:R-:W-:Y:S01]  /*e930*/  FSEL R70, R70, R73, !P0 ;  /* 0x0000004946467208 */ /* 0x000fe20004000000 */
[----:B------:R-:W-:Y:S02]  /*e940*/  @P0 FFMA.FTZ R67, R71, R67, -R72 ;  /* 0x0000004347430223 */ /* 0x000fe40000010848 */
[----:B------:R-:W-:Y:S01]  /*e950*/  @P0 FADD.FTZ R68, R68, R65 ;  /* 0x0000004144440221 */ /* 0x000fe20000010000 */
[----:B------:R-:W-:Y:S02]  /*e960*/  MOV R73, R69 ;  /* 0x0000004500497202 */ /* 0x000fe40000000f00 */
[-C--:B------:R-:W-:Y:S02]  /*e970*/  MOV R74, R67.reuse ;  /* 0x00000043004a7202 */ /* 0x080fe40000000f00 */
[----:B------:R-:W-:Y:S02]  /*e980*/  MOV R65, R67 ;  /* 0x0000004300417202 */ /* 0x000fe40000000f00 */
[----:B------:R-:W-:-:S02]  /*e990*/  MOV R71, R70 ;  /* 0x0000004600477202 */ /* 0x000fc40000000f00 */
[----:B------:R-:W-:Y:S05]  /*e9a0*/  CALL.REL.NOINC `($__internal_26_$__cuda_sm70_shflsync_up) ;  /* 0x0000130000007944 */ /* 0x000fea0003c00000 */
[----:B-1----:R-:W-:Y:S01]  /*e9b0*/  MOV R67, R66 ;  /* 0x0000004200437202 */ /* 0x002fe20000000f00 */
[----:B------:R-:W-:Y:S01]  /*e9c0*/  HFMA2.MMA R66, -RZ, RZ, 0, 9.5367431640625e-07 ;  /* 0x00000010ff427435 */ /* 0x000fe200000001ff */
[----:B------:R-:W-:-:S02]  /*e9d0*/  MOV R65, R70 ;  /* 0x0000004600417202 */ /* 0x000fc40000000f00 */
[----:B------:R-:W-:Y:S02]  /*e9e0*/  MOV R214, RZ ;  /* 0x000000ff00d67202 */ /* 0x000fe40000000f00 */
[----:B------:R-:W-:Y:S02]  /*e9f0*/  MOV R75, 0xffffffff ;  /* 0xffffffff004b7802 */ /* 0x000fe40000000f00 */
[----:B------:R-:W-:Y:S02]  /*ea00*/  MOV R64, 0xea20 ;  /* 0x0000ea2000407802 */ /* 0x000fe40000000f00 */
[----:B------:R-:W-:Y:S05]  /*ea10*/  CALL.REL.NOINC `($__internal_26_$__cuda_sm70_shflsync_up) ;  /* 0x0000129000007944 */ /* 0x000fea0003c00000 */
[----:B-1----:R-:W-:Y:S01]  /*ea20*/  MOV R70, R66 ;  /* 0x0000004200467202 */ /* 0x002fe20000000f00 */
[----:B------:R-:W-:Y:S01]  /*ea30*/  HFMA2.MMA R66, -RZ, RZ, 0, 9.5367431640625e-07 ;  /* 0x00000010ff427435 */ /* 0x000fe200000001ff */
[----:B------:R-:W-:Y:S02]  /*ea40*/  MOV R65, R69 ;  /* 0x0000004500417202 */ /* 0x000fe40000000f00 */
[----:B------:R-:W-:Y:S02]  /*ea50*/  MOV R214, RZ ;  /* 0x000000ff00d67202 */ /* 0x000fe40000000f00 */
[----:B------:R-:W-:-:S02]  /*ea60*/  MOV R75, 0xffffffff ;  /* 0xffffffff004b7802 */ /* 0x000fc40000000f00 */
[----:B------:R-:W-:Y:S02]  /*ea70*/  MOV R64, 0xea90 ;  /* 0x0000ea9000407802 */ /* 0x000fe40000000f00 */
[----:B------:R-:W-:Y:S05]  /*ea80*/  CALL.REL.NOINC `($__internal_26_$__cuda_sm70_shflsync_up) ;  /* 0x0000122000007944 */ /* 0x000fea0003c00000 */
[----:B-1----:R-:W-:Y:S01]  /*ea90*/  MOV R72, R66 ;  /* 0x0000004200487202 */ /* 0x002fe20000000f00 */
[----:B------:R-:W-:Y:S01]  /*eaa0*/  HFMA2.MMA R66, -RZ, RZ, 0, 9.5367431640625e-07 ;  /* 0x00000010ff427435 */ /* 0x000fe200000001ff */
[----:B------:R-:W-:Y:S02]  /*eab0*/  MOV R65, R68 ;  /* 0x0000004400417202 */ /* 0x000fe40000000f00 */
[----:B------:R-:W-:Y:S02]  /*eac0*/  MOV R214, RZ ;  /* 0x000000ff00d67202 */ /* 0x000fe40000000f00 */
[----:B------:R-:W-:Y:S02]  /*ead0*/  MOV R75, 0xffffffff ;  /* 0xffffffff004b7802 */ /* 0x000fe40000000f00 */
[----:B------:R-:W-:Y:S02]  /*eae0*/  MOV R64, 0xeb00 ;  /* 0x0000eb0000407802 */ /* 0x000fe40000000f00 */
[----:B------:R-:W-:Y:S05]  /*eaf0*/  CALL.REL.NOINC `($__internal_26_$__cuda_sm70_shflsync_up) ;  /* 0x000011b000007944 */ /* 0x000fea0003c00000 */
[----:B-1----:R-:W-:Y:S05]  /*eb00*/  BRA `(.L_x_1023) ;  /* 0xffff75b000007947 */ /* 0x002fea000383ffff */
.L_x_920:
[----:B-1----:R-:W-:Y:S01]  /*eb10*/  HFMA2.MMA R66, -RZ, RZ, 0, 5.9604644775390625e-08 ;  /* 0x00000001ff427435 */ /* 0x002fe200000001ff */
[----:B------:R-:W-:Y:S02]  /*eb20*/  MOV R65, R69 ;  /* 0x0000004500417202 */ /* 0x000fe40000000f00 */
[----:B------:R-:W-:-:S02]  /*eb30*/  MOV R214, RZ ;  /* 0x000000ff00d67202 */ /* 0x000fc40000000f00 */
[----:B------:R-:W-:Y:S02]  /*eb40*/  MOV R75, 0xffffffff ;  /* 0xffffffff004b7802 */ /* 0x000fe40000000f00 */
[----:B------:R-:W-:Y:S02]  /*eb50*/  MOV R64, 0xeb70 ;  /* 0x0000eb7000407802 */ /* 0x000fe40000000f00 */
[----:B0-2---:R-:W-:Y:S05]  /*eb60*/  CALL.REL.NOINC `($__internal_26_$__cuda_sm70_shflsync_up) ;  /* 0x0000114000007944 */ /* 0x005fea0003c00000 */
[----:B-1----:R-:W-:Y:S01]  /*eb70*/  MOV R69, R66 ;  /* 0x0000004200457202 */ /* 0x002fe20000000f00 */
[----:B------:R-:W-:Y:S01]  /*eb80*/  HFMA2.MMA R66, -RZ, RZ, 0, 5.9604644775390625e-08 ;  /* 0x00000001ff427435 */ /* 0x000fe200000001ff */
[----:B------:R-:W-:Y:S02]  /*eb90*/  MOV R65, R68 ;  /* 0x0000004400417202 */ /* 0x000fe40000000f00 */
[----:B------:R-:W-:Y:S02]  /*eba0*/  MOV R214, RZ ;  /* 0x000000ff00d67202 */ /* 0x000fe40000000f00 */
[----:B------:R-:W-:Y:S02]  /*ebb0*/  MOV R75, 0xffffffff ;  /* 0xffffffff004b7802 */ /* 0x000fe40000000f00 */
[----:B------:R-:W-:-:S02]  /*ebc0*/  MOV R64, 0xebe0 ;  /* 0x0000ebe000407802 */ /* 0x000fc40000000f00 */
        /* <DEDUP_REMOVED lines=8> */
[----:B-1----:R-:W-:Y:S01]  /*ec50*/  MOV R67, R66 ;  /* 0x0000004200437202 */ /* 0x002fe20000000f00 */
[----:B------:R-:W-:Y:S01]  /*ec60*/  HFMA2.MMA R66, -RZ, RZ, 0, 5.9604644775390625e-08 ;  /* 0x00000001ff427435 */ /* 0x000fe200000001ff */
[----:B------:R-:W-:Y:S02]  /*ec70*/  MOV R65, R70 ;  /* 0x0000004600417202 */ /* 0x000fe40000000f00 */
[----:B------:R-:W-:Y:S02]  /*ec80*/  MOV R214, RZ ;  /* 0x000000ff00d67202 */ /* 0x000fe40000000f00 */
[----:B------:R-:W-:-:S02]  /*ec90*/  MOV R75, 0xffffffff ;  /* 0xffffffff004b7802 */ /* 0x000fc40000000f00 */
[----:B------:R-:W-:Y:S02]  /*eca0*/  MOV R64, 0xecc0 ;  /* 0x0000ecc000407802 */ /* 0x000fe40000000f00 */
[----:B------:R-:W-:Y:S05]  /*ecb0*/  CALL.REL.NOINC `($__internal_26_$__cuda_sm70_shflsync_up) ;  /* 0x00000ff000007944 */ /* 0x000fea0003c00000 */
[----:B-1----:R-:W-:Y:S01]  /*ecc0*/  MOV R70, R66 ;  /* 0x0000004200467202 */ /* 0x002fe20000000f00 */
[----:B------:R-:W-:Y:S01]  /*ecd0*/  HFMA2.MMA R66, -RZ, RZ, 0, 0 ;  /* 0x00000000ff427435 */ /* 0x000fe200000001ff */
[----:B------:R-:W-:Y:S02]  /*ece0*/  MOV R64, R60 ;  /* 0x0000003c00407202 */ /* 0x000fe40000000f00 */
[----:B------:R-:W-:-:S03]  /*ecf0*/  MOV R65, 0xed10 ;  /* 0x0000ed1000417802 */ /* 0x000fc60000000f00 */
[----:B------:R-:W-:Y:S05]  /*ed00*/  CALL.REL.NOINC `($__internal_25_$__cuda_sm70_shflsync_idx_p) ;  /* 0x00000f1000007944 */ /* 0x000fea0003c00000 */
[----:B-1----:R-:W-:Y:S01]  /*ed10*/  MOV R72, R66 ;  /* 0x0000004200487202 */ /* 0x002fe20000000f00 */
[----:B------:R-:W-:Y:S01]  /*ed20*/  HFMA2.MMA R66, -RZ, RZ, 0, 0 ;  /* 0x00000000ff427435 */ /* 0x000fe200000001ff */
[----:B------:R-:W-:Y:S02]  /*ed30*/  MOV R64, R61 ;  /* 0x0000003d00407202 */ /* 0x000fe40000000f00 */
[----:B------:R-:W-:-:S03]  /*ed40*/  MOV R65, 0xed60 ;  /* 0x0000ed6000417802 */ /* 0x000fc60000000f00 */
[----:B0-2---:R-:W-:Y:S05]  /*ed50*/  CALL.REL.NOINC `($__internal_25_$__cuda_sm70_shflsync_idx_p) ;  /* 0x00000ec000007944 */ /* 0x005fea0003c00000 */
[----:B-1----:R-:W-:Y:S01]  /*ed60*/  MOV R73, R66 ;  /* 0x0000004200497202 */ /* 0x002fe20000000f00 */
[----:B------:R-:W-:Y:S01]  /*ed70*/  HFMA2.MMA R66, -RZ, RZ, 0, 0 ;  /* 0x00000000ff427435 */ /* 0x000fe200000001ff */
[----:B------:R-:W-:-:S02]  /*ed80*/  MOV R64, R62 ;  /* 0x0000003e00407202 */ /* 0x000fc40000000f00 */
[----:B------:R-:W-:-:S03]  /*ed90*/  MOV R65, 0xedb0 ;  /* 0x0000edb000417802 */ /* 0x000fc60000000f00 */
[----:B0-2---:R-:W-:Y:S05]  /*eda0*/  CALL.REL.NOINC `($__internal_25_$__cuda_sm70_shflsync_idx_p) ;  /* 0x00000e7000007944 */ /* 0x005fea0003c00000 */
[----:B-1----:R-:W-:Y:S01]  /*edb0*/  MOV R74, R66 ;  /* 0x00000042004a7202 */ /* 0x002fe20000000f00 */
[----:B------:R-:W-:Y:S01]  /*edc0*/  HFMA2.MMA R66, -RZ, RZ, 0, 0 ;  /* 0x00000000ff427435 */ /* 0x000fe200000001ff */
[----:B------:R-:W-:Y:S02]  /*edd0*/  MOV R64, R63 ;  /* 0x0000003f00407202 */ /* 0x000fe40000000f00 */
[----:B------:R-:W-:-:S03]  /*ede0*/  MOV R65, 0xee00 ;  /* 0x0000ee0000417802 */ /* 0x000fc60000000f00 */
[----:B0-2---:R-:W-:Y:S05]  /*edf0*/  CALL.REL.NOINC `($__internal_25_$__cuda_sm70_shflsync_idx_p) ;  /* 0x00000e2000007944 */ /* 0x005fea0003c00000 */
[----:B-1----:R-:W-:Y:S01]  /*ee00*/  MOV R75, R66 ;  /* 0x00000042004b7202 */ /* 0x002fe20000000f00 */
[----:B0-2---:R-:W-:Y:S05]  /*ee10*/  BRA `(.L_x_1024) ;  /* 0xffff756000007947 */ /* 0x005fea000383ffff */
.L_x_923:
[----:B------:R-:W-:Y:S01]  /*ee20*/  HFMA2.MMA R66, -RZ, RZ, 0, 5.9604644775390625e-08 ;  /* 0x00000001ff427435 */ /* 0x000fe200000001ff */
[----:B------:R-:W-:Y:S02]  /*ee30*/  MOV R75, R73 ;  /* 0x00000049004b7202 */ /* 0x000fe40000000f00 */
[----:B------:R-:W-:Y:S02]  /*ee40*/  MOV R76, 0x1f ;  /* 0x0000001f004c7802 */ /* 0x000fe40000000f00 */
[----:B------:R-:W-:-:S02]  /*ee50*/  MOV R65, 0xffffffff ;  /* 0xffffffff00417802 */ /* 0x000fc40000000f00 */
[----:B------:R-:W-:Y:S02]  /*ee60*/  MOV R64, 0xee80 ;  /* 0x0000ee8000407802 */ /* 0x000fe40000000f00 */
[----:B------:R-:W-:Y:S05]  /*ee70*/  CALL.REL.NOINC `($__internal_24_$__cuda_sm70_shflsync_down) ;  /* 0x00000d6000007944 */ /* 0x000fea0003c00000 */
[----:B-1----:R-:W-:Y:S01]  /*ee80*/  MOV R70, R66 ;  /* 0x0000004200467202 */ /* 0x002fe20000000f00 */
[----:B------:R-:W-:Y:S05]  /*ee90*/  BRA `(.L_x_1025) ;  /* 0xffff8ac000007947 */ /* 0x000fea000383ffff */
.L_x_924:
[----:B------:R-:W-:Y:S01]  /*eea0*/  HFMA2.MMA R66, -RZ, RZ, 0, 5.9604644775390625e-08 ;  /* 0x00000001ff427435 */ /* 0x000fe200000001ff */
[----:B------:R-:W-:Y:S02]  /*eeb0*/  MOV R75, R68 ;  /* 0x00000044004b7202 */ /* 0x000fe40000000f00 */
[----:B------:R-:W-:Y:S02]  /*eec0*/  MOV R76, 0x1f ;  /* 0x0000001f004c7802 */ /* 0x000fe40000000f00 */
[----:B------:R-:W-:Y:S02]  /*eed0*/  MOV R65, 0xffffffff ;  /* 0xffffffff00417802 */ /* 0x000fe40000000f00 */
[----:B------:R-:W-:Y:S02]  /*eee0*/  MOV R64, 0xef00 ;  /* 0x0000ef0000407802 */ /* 0x000fe40000000f00 */
[----:B01----:R-:W-:Y:S05]  /*eef0*/  CALL.REL.NOINC `($__internal_24_$__cuda_sm70_shflsync_down) ;  /* 0x00000ce000007944 */ /* 0x003fea0003c00000 */
[----:B-1----:R-:W-:Y:S01]  /*ef00*/  MOV R68, R66 ;  /* 0x0000004200447202 */ /* 0x002fe20000000f00 */
[----:B------:R-:W-:Y:S01]  /*ef10*/  HFMA2.MMA R66, -RZ, RZ, 0, 5.9604644775390625e-08 ;  /* 0x00000001ff427435 */ /* 0x000fe200000001ff */
[----:B------:R-:W-:-:S02]  /*ef20*/  MOV R75, R69 ;  /* 0x00000045004b7202 */ /* 0x000fc40000000f00 */
[----:B------:R-:W-:Y:S02]  /*ef30*/  MOV R76, 0x1f ;  /* 0x0000001f004c7802 */ /* 0x000fe40000000f00 */
[----:B------:R-:W-:Y:S02]  /*ef40*/  MOV R65, 0xffffffff ;  /* 0xffffffff00417802 */ /* 0x000fe40000000f00 */
[----:B------:R-:W-:Y:S02]  /*ef50*/  MOV R64, 0xef70 ;  /* 0x0000ef7000407802 */ /* 0x000fe40000000f00 */
[----:B------:R-:W-:Y:S05]  /*ef60*/  CALL.REL.NOINC `($__internal_24_$__cuda_sm70_shflsync_down) ;  /* 0x00000c7000007944 */ /* 0x000fea0003c00000 */
[----:B-1----:R-:W-:Y:S01]  /*ef70*/  MOV R71, R66 ;  /* 0x0000004200477202 */ /* 0x002fe20000000f00 */
[----:B------:R-:W-:Y:S01]  /*ef80*/  HFMA2.MMA R66, -RZ, RZ, 0, 5.9604644775390625e-08 ;  /* 0x00000001ff427435 */ /* 0x000fe200000001ff */
[----:B------:R-:W-:Y:S02]  /*ef90*/  MOV R75, R67 ;  /* 0x00000043004b7202 */ /* 0x000fe40000000f00 */
[----:B------:R-:W-:Y:S02]  /*efa0*/  MOV R76, 0x1f ;  /* 0x0000001f004c7802 */ /* 0x000fe40000000f00 */
[----:B------:R-:W-:-:S02]  /*efb0*/  MOV R65, 0xffffffff ;  /* 0xffffffff00417802 */ /* 0x000fc40000000f00 */
[----:B------:R-:W-:Y:S02]  /*efc0*/  MOV R64, 0xefe0 ;  /* 0x0000efe000407802 */ /* 0x000fe40000000f00 */
[----:B------:R-:W-:Y:S05]  /*efd0*/  CALL.REL.NOINC `($__internal_24_$__cuda_sm70_shflsync_down) ;  /* 0x00000c0000007944 */ /* 0x000fea0003c00000 */
[----:B-1----:R-:W-:Y:S05]  /*efe0*/  BRA `(.L_x_1026) ;  /* 0xffff89b000007947 */ /* 0x002fea000383ffff */
.L_x_927:
[----:B0-----:R-:W-:Y:S01]  /*eff0*/  HFMA2.MMA R66, -RZ, RZ, 0, 1.1920928955078125e-07 ;  /* 0x00000002ff427435 */ /* 0x001fe200000001ff */
[----:B------:R-:W-:Y:S02]  /*f000*/  MOV R75, R73 ;  /* 0x00000049004b7202 */ /* 0x000fe40000000f00 */
[----:B------:R-:W-:Y:S02]  /*f010*/  MOV R76, 0x1f ;  /* 0x0000001f004c7802 */ /* 0x000fe40000000f00 */
[----:B------:R-:W-:Y:S02]  /*f020*/  MOV R65, 0xffffffff ;  /* 0xffffffff00417802 */ /* 0x000fe40000000f00 */
[----:B------:R-:W-:Y:S02]  /*f030*/  MOV R64, 0xf050 ;  /* 0x0000f05000407802 */ /* 0x000fe40000000f00 */
[----:B-1234-:R-:W-:Y:S05]  /*f040*/  CALL.REL.NOINC `($__internal_24_$__cuda_sm70_shflsync_down) ;  /* 0x00000b9000007944 */ /* 0x01efea0003c00000 */
[----:B-1----:R-:W-:Y:S01]  /*f050*/  MOV R68, R66 ;  /* 0x0000004200447202 */ /* 0x002fe20000000f00 */
[----:B------:R-:W-:Y:S01]  /*f060*/  HFMA2.MMA R66, -RZ, RZ, 0, 1.1920928955078125e-07 ;  /* 0x00000002ff427435 */ /* 0x000fe200000001ff */
[----:B------:R-:W-:Y:S02]  /*f070*/  MOV R75, R74 ;  /* 0x0000004a004b7202 */ /* 0x000fe40000000f00 */
[----:B------:R-:W-:-:S02]  /*f080*/  MOV R76, 0x1f ;  /* 0x0000001f004c7802 */ /* 0x000fc40000000f00 */
[----:B------:R-:W-:Y:S02]  /*f090*/  MOV R65, 0xffffffff ;  /* 0xffffffff00417802 */ /* 0x000fe40000000f00 */
[----:B------:R-:W-:Y:S02]  /*f0a0*/  MOV R64, 0xf0c0 ;  /* 0x0000f0c000407802 */ /* 0x000fe40000000f00 */
[----:B------:R-:W-:Y:S05]  /*f0b0*/  CALL.REL.NOINC `($__internal_24_$__cuda_sm70_shflsync_down) ;  /* 0x00000b2000007944 */ /* 0x000fea0003c00000 */
[----:B-1----:R-:W-:Y:S01]  /*f0c0*/  MOV R70, R66 ;  /* 0x0000004200467202 */ /* 0x002fe20000000f00 */
[----:B------:R-:W-:Y:S01]  /*f0d0*/  HFMA2.MMA R66, -RZ, RZ, 0, 1.1920928955078125e-07 ;  /* 0x00000002ff427435 */ /* 0x000fe200000001ff */
[----:B------:R-:W-:Y:S02]  /*f0e0*/  MOV R75, R69 ;  /* 0x00000045004b7202 */ /* 0x000fe40000000f00 */
[----:B------:R-:W-:Y:S02]  /*f0f0*/  MOV R76, 0x1f ;  /* 0x0000001f004c7802 */ /* 0x000fe40000000f00 */
[----:B------:R-:W-:Y:S02]  /*f100*/  MOV R65, 0xffffffff ;  /* 0xffffffff00417802 */ /* 0x000fe40000000f00 */
[----:B------:R-:W-:-:S02]  /*f110*/  MOV R64, 0xf130 ;  /* 0x0000f13000407802 */ /* 0x000fc40000000f00 */
[----:B------:R-:W-:Y:S05]  /*f120*/  CALL.REL.NOINC `($__internal_24_$__cuda_sm70_shflsync_down) ;  /* 0x00000ab000007944 */ /* 0x000fea0003c00000 */
[----:B-1----:R-:W-:Y:S01]  /*f130*/  MOV R71, R66 ;  /* 0x0000004200477202 */ /* 0x002fe20000000f00 */
[----:B------:R-:W-:Y:S01]  /*f140*/  HFMA2.MMA R66, -RZ, RZ, 0, 1.1920928955078125e-07 ;  /* 0x00000002ff427435 */ /* 0x000fe200000001ff */
[----:B------:R-:W-:-:S02]  /*f150*/  MOV R75, R67 ;  /* 0x00000043004b7202 */ /* 0x000fc40000000f00 */
[----:B------:R-:W-:Y:S02]  /*f160*/  MOV R76, 0x1f ;  /* 0x0000001f004c7802 */ /* 0x000fe40000000f00 */
[----:B------:R-:W-:Y:S02]  /*f170*/  MOV R65, 0xffffffff ;  /* 0xffffffff00417802 */ /* 0x000fe40000000f00 */
[----:B------:R-:W-:Y:S02]  /*f180*/  MOV R64, 0xf1a0 ;  /* 0x0000f1a000407802 */ /* 0x000fe40000000f00 */
[----:B------:R-:W-:Y:S05]  /*f190*/  CALL.REL.NOINC `($__internal_24_$__cuda_sm70_shflsync_down) ;  /* 0x00000a4000007944 */ /* 0x000fea0003c00000 */
[----:B-1----:R-:W-:Y:S05]  /*f1a0*/  BRA `(.L_x_1027) ;  /* 0xffff894000007947 */ /* 0x002fea000383ffff */
.L_x_930:
[----:B0-----:R-:W-:Y:S01]  /*f1b0*/  HFMA2.MMA R66, -RZ, RZ, 0, 2.384185791015625e-07 ;  /* 0x00000004ff427435 */ /* 0x001fe200000001ff */
[----:B------:R-:W-:Y:S02]  /*f1c0*/  MOV R75, R73 ;  /* 0x00000049004b7202 */ /* 0x000fe40000000f00 */
[----:B------:R-:W-:Y:S02]  /*f1d0*/  MOV R76, 0x1f ;  /* 0x0000001f004c7802 */ /* 0x000fe40000000f00 */
[----:B------:R-:W-:Y:S02]  /*f1e0*/  MOV R65, 0xffffffff ;  /* 0xffffffff00417802 */ /* 0x000fe40000000f00 */
[----:B------:R-:W-:-:S02]  /*f1f0*/  MOV R64, 0xf210 ;  /* 0x0000f21000407802 */ /* 0x000fc40000000f00 */
[----:B-1234-:R-:W-:Y:S05]  /*f200*/  CALL.REL.NOINC `($__internal_24_$__cuda_sm70_shflsync_down) ;  /* 0x000009d000007944 */ /* 0x01efea0003c00000 */
[----:B-1----:R-:W-:Y:S01]  /*f210*/  MOV R68, R66 ;  /* 0x0000004200447202 */ /* 0x002fe20000000f00 */
[----:B------:R-:W-:Y:S05]  /*f220*/  BRA `(.L_x_1028) ;  /* 0xffff89e000007947 */ /* 0x000fea000383ffff */
.L_x_931:
[----:B0-----:R-:W-:Y:S01]  /*f230*/  HFMA2.MMA R66, -RZ, RZ, 0, 2.384185791015625e-07 ;  /* 0x00000004ff427435 */ /* 0x001fe200000001ff */
[----:B------:R-:W-:-:S02]  /*f240*/  MOV R75, R74 ;  /* 0x0000004a004b7202 */ /* 0x000fc40000000f00 */
[----:B------:R-:W-:Y:S02]  /*f250*/  MOV R76, 0x1f ;  /* 0x0000001f004c7802 */ /* 0x000fe40000000f00 */
[----:B------:R-:W-:Y:S02]  /*f260*/  MOV R65, 0xffffffff ;  /* 0xffffffff00417802 */ /* 0x000fe40000000f00 */
[----:B------:R-:W-:Y:S02]  /*f270*/  MOV R64, 0xf290 ;  /* 0x0000f29000407802 */ /* 0x000fe40000000f00 */
[----:B-1234-:R-:W-:Y:S05]  /*f280*/  CALL.REL.NOINC `($__internal_24_$__cuda_sm70_shflsync_down) ;  /* 0x0000095000007944 */ /* 0x01efea0003c00000 */
[----:B-1----:R-:W-:Y:S01]  /*f290*/  MOV R70, R66 ;  /* 0x0000004200467202 */ /* 0x002fe20000000f00 */
[----:B------:R-:W-:Y:S01]  /*f2a0*/  HFMA2.MMA R66, -RZ, RZ, 0, 2.384185791015625e-07 ;  /* 0x00000004ff427435 */ /* 0x000fe200000001ff */
[----:B------:R-:W-:Y:S02]  /*f2b0*/  MOV R75, R69 ;  /* 0x00000045004b7202 */ /* 0x000fe40000000f00 */
[----:B------:R-:W-:Y:S02]  /*f2c0*/  MOV R76, 0x1f ;  /* 0x0000001f004c7802 */ /* 0x000fe40000000f00 */
[----:B------:R-:W-:-:S02]  /*f2d0*/  MOV R65, 0xffffffff ;  /* 0xffffffff00417802 */ /* 0x000fc40000000f00 */
[----:B------:R-:W-:Y:S02]  /*f2e0*/  MOV R64, 0xf300 ;  /* 0x0000f30000407802 */ /* 0x000fe40000000f00 */
[----:B------:R-:W-:Y:S05]  /*f2f0*/  CALL.REL.NOINC `($__internal_24_$__cuda_sm70_shflsync_down) ;  /* 0x000008e000007944 */ /* 0x000fea0003c00000 */
[----:B-1----:R-:W-:Y:S01]  /*f300*/  MOV R71, R66 ;  /* 0x0000004200477202 */ /* 0x002fe20000000f00 */
[----:B------:R-:W-:Y:S01]  /*f310*/  HFMA2.MMA R66, -RZ, RZ, 0, 2.384185791015625e-07 ;  /* 0x00000004ff427435 */ /* 0x000fe200000001ff */
[----:B------:R-:W-:Y:S02]  /*f320*/  MOV R75, R67 ;  /* 0x00000043004b7202 */ /* 0x000fe40000000f00 */
[----:B------:R-:W-:Y:S02]  /*f330*/  MOV R76, 0x1f ;  /* 0x0000001f004c7802 */ /* 0x000fe40000000f00 */
[----:B------:R-:W-:Y:S02]  /*f340*/  MOV R65, 0xffffffff ;  /* 0xffffffff00417802 */ /* 0x000fe40000000f00 */
[----:B------:R-:W-:Y:S02]  /*f350*/  MOV R64, 0xf370 ;  /* 0x0000f37000407802 */ /* 0x000fe40000000f00 */
[----:B------:R-:W-:Y:S05]  /*f360*/  CALL.REL.NOINC `($__internal_24_$__cuda_sm70_shflsync_down) ;  /* 0x0000087000007944 */ /* 0x000fea0003c00000 */
[----:B-1----:R-:W-:Y:S05]  /*f370*/  BRA `(.L_x_1029) ;  /* 0xffff88d000007947 */ /* 0x002fea000383ffff */
.L_x_934:
[----:B0-----:R-:W-:Y:S01]  /*f380*/  HFMA2.MMA R66, -RZ, RZ, 0, 4.76837158203125e-07 ;  /* 0x00000008ff427435 */ /* 0x001fe200000001ff */
[----:B------:R-:W-:Y:S02]  /*f390*/  MOV R75, R73 ;  /* 0x00000049004b7202 */ /* 0x000fe40000000f00 */
[----:B------:R-:W-:-:S02]  /*f3a0*/  MOV R76, 0x1f ;  /* 0x0000001f004c7802 */ /* 0x000fc40000000f00 */
[----:B------:R-:W-:Y:S02]  /*f3b0*/  MOV R65, 0xffffffff ;  /* 0xffffffff00417802 */ /* 0x000fe40000000f00 */
[----:B------:R-:W-:Y:S02]  /*f3c0*/  MOV R64, 0xf3e0 ;  /* 0x0000f3e000407802 */ /* 0x000fe40000000f00 */
[----:B-1234-:R-:W-:Y:S05]  /*f3d0*/  CALL.REL.NOINC `($__internal_24_$__cuda_sm70_shflsync_down) ;  /* 0x0000080000007944 */ /* 0x01efea0003c00000 */
[----:B-1----:R-:W-:Y:S01]  /*f3e0*/  MOV R68, R66 ;  /* 0x0000004200447202 */ /* 0x002fe20000000f00 */
[----:B------:R-:W-:Y:S01]  /*f3f0*/  HFMA2.MMA R66, -RZ, RZ, 0, 4.76837158203125e-07 ;  /* 0x00000008ff427435 */ /* 0x000fe200000001ff */
[----:B------:R-:W-:Y:S02]  /*f400*/  MOV R75, R74 ;  /* 0x0000004a004b7202 */ /* 0x000fe40000000f00 */
[----:B------:R-:W-:Y:S02]  /*f410*/  MOV R76, 0x1f ;  /* 0x0000001f004c7802 */ /* 0x000fe40000000f00 */
[----:B------:R-:W-:Y:S02]  /*f420*/  MOV R65, 0xffffffff ;  /* 0xffffffff00417802 */ /* 0x000fe40000000f00 */
[----:B------:R-:W-:-:S02]  /*f430*/  MOV R64, 0xf450 ;  /* 0x0000f45000407802 */ /* 0x000fc40000000f00 */
[----:B------:R-:W-:Y:S05]  /*f440*/  CALL.REL.NOINC `($__internal_24_$__cuda_sm70_shflsync_down) ;  /* 0x0000079000007944 */ /* 0x000fea0003c00000 */
[----:B-1----:R-:W-:Y:S01]  /*f450*/  MOV R70, R66 ;  /* 0x0000004200467202 */ /* 0x002fe20000000f00 */
[----:B------:R-:W-:Y:S01]  /*f460*/  HFMA2.MMA R66, -RZ, RZ, 0, 4.76837158203125e-07 ;  /* 0x00000008ff427435 */ /* 0x000fe200000001ff */
[----:B------:R-:W-:-:S02]  /*f470*/  MOV R75, R69 ;  /* 0x00000045004b7202 */ /* 0x000fc40000000f00 */
[----:B------:R-:W-:Y:S02]  /*f480*/  MOV R76, 0x1f ;  /* 0x0000001f004c7802 */ /* 0x000fe40000000f00 */
[----:B------:R-:W-:Y:S02]  /*f490*/  MOV R65, 0xffffffff ;  /* 0xffffffff00417802 */ /* 0x000fe40000000f00 */
[----:B------:R-:W-:Y:S02]  /*f4a0*/  MOV R64, 0xf4c0 ;  /* 0x0000f4c000407802 */ /* 0x000fe40000000f00 */
[----:B------:R-:W-:Y:S05]  /*f4b0*/  CALL.REL.NOINC `($__internal_24_$__cuda_sm70_shflsync_down) ;  /* 0x0000072000007944 */ /* 0x000fea0003c00000 */
[----:B-1----:R-:W-:Y:S01]  /*f4c0*/  MOV R71, R66 ;  /* 0x0000004200477202 */ /* 0x002fe20000000f00 */
[----:B------:R-:W-:Y:S01]  /*f4d0*/  HFMA2.MMA R66, -RZ, RZ, 0, 4.76837158203125e-07 ;  /* 0x00000008ff427435 */ /* 0x000fe200000001ff */
[----:B------:R-:W-:Y:S02]  /*f4e0*/  MOV R75, R67 ;  /* 0x00000043004b7202 */ /* 0x000fe40000000f00 */
[----:B------:R-:W-:Y:S02]  /*f4f0*/  MOV R76, 0x1f ;  /* 0x0000001f004c7802 */ /* 0x000fe40000000f00 */
[----:B------:R-:W-:-:S02]  /*f500*/  MOV R65, 0xffffffff ;  /* 0xffffffff00417802 */ /* 0x000fc40000000f00 */
[----:B------:R-:W-:Y:S02]  /*f510*/  MOV R64, 0xf530 ;  /* 0x0000f53000407802 */ /* 0x000fe40000000f00 */
[----:B------:R-:W-:Y:S05]  /*f520*/  CALL.REL.NOINC `($__internal_24_$__cuda_sm70_shflsync_down) ;  /* 0x000006b000007944 */ /* 0x000fea0003c00000 */
[----:B-1----:R-:W-:Y:S05]  /*f530*/  BRA `(.L_x_1030) ;  /* 0xffff886000007947 */ /* 0x002fea000383ffff */
.L_x_937:
[----:B0-----:R-:W-:Y:S01]  /*f540*/  HFMA2.MMA R66, -RZ, RZ, 0, 9.5367431640625e-07 ;  /* 0x00000010ff427435 */ /* 0x001fe200000001ff */
[----:B------:R-:W-:Y:S02]  /*f550*/  MOV R75, R73 ;  /* 0x00000049004b7202 */ /* 0x000fe40000000f00 */
[----:B------:R-:W-:Y:S02]  /*f560*/  MOV R76, 0x1f ;  /* 0x0000001f004c7802 */ /* 0x000fe40000000f00 */
[----:B------:R-:W-:Y:S02]  /*f570*/  MOV R65, 0xffffffff ;  /* 0xffffffff00417802 */ /* 0x000fe40000000f00 */
[----:B------:R-:W-:Y:S02]  /*f580*/  MOV R64, 0xf5a0 ;  /* 0x0000f5a000407802 */ /* 0x000fe40000000f00 */
[----:B-1234-:R-:W-:Y:S05]  /*f590*/  CALL.REL.NOINC `($__internal_24_$__cuda_sm70_shflsync_down) ;  /* 0x0000064000007944 */ /* 0x01efea0003c00000 */
[----:B-1----:R-:W-:Y:S01]  /*f5a0*/  MOV R68, R66 ;  /* 0x0000004200447202 */ /* 0x002fe20000000f00 */
[----:B------:R-:W-:Y:S05]  /*f5b0*/  BRA `(.L_x_1031) ;  /* 0xffff890000007947 */ /* 0x000fea000383ffff */
.L_x_938:
[----:B0-----:R-:W-:Y:S01]  /*f5c0*/  HFMA2.MMA R66, -RZ, RZ, 0, 9.5367431640625e-07 ;  /* 0x00000010ff427435 */ /* 0x001fe200000001ff */
[----:B------:R-:W-:Y:S02]  /*f5d0*/  MOV R75, R74 ;  /* 0x0000004a004b7202 */ /* 0x000fe40000000f00 */
[----:B------:R-:W-:-:S02]  /*f5e0*/  MOV R76, 0x1f ;  /* 0x0000001f004c7802 */ /* 0x000fc40000000f00 */
[----:B------:R-:W-:Y:S02]  /*f5f0*/  MOV R65, 0xffffffff ;  /* 0xffffffff00417802 */ /* 0x000fe40000000f00 */
[----:B------:R-:W-:Y:S02]  /*f600*/  MOV R64, 0xf620 ;  /* 0x0000f62000407802 */ /* 0x000fe40000000f00 */
[----:B-1234-:R-:W-:Y:S05]  /*f610*/  CALL.REL.NOINC `($__internal_24_$__cuda_sm70_shflsync_down) ;  /* 0x000005c000007944 */ /* 0x01efea0003c00000 */
[----:B-1----:R-:W-:Y:S01]  /*f620*/  MOV R70, R66 ;  /* 0x0000004200467202 */ /* 0x002fe20000000f00 */
[----:B------:R-:W-:Y:S01]  /*f630*/  HFMA2.MMA R66, -RZ, RZ, 0, 9.5367431640625e-07 ;  /* 0x00000010ff427435 */ /* 0x000fe200000001ff */
[----:B------:R-:W-:Y:S02]  /*f640*/  MOV R75, R69 ;  /* 0x00000045004b7202 */ /* 0x000fe40000000f00 */
[----:B------:R-:W-:Y:S02]  /*f650*/  MOV R76, 0x1f ;  /* 0x0000001f004c7802 */ /* 0x000fe40000000f00 */
[----:B------:R-:W-:Y:S02]  /*f660*/  MOV R65, 0xffffffff ;  /* 0xffffffff00417802 */ /* 0x000fe40000000f00 */
[----:B------:R-:W-:-:S02]  /*f670*/  MOV R64, 0xf690 ;  /* 0x0000f69000407802 */ /* 0x000fc40000000f00 */
[----:B------:R-:W-:Y:S05]  /*f680*/  CALL.REL.NOINC `($__internal_24_$__cuda_sm70_shflsync_down) ;  /* 0x0000055000007944 */ /* 0x000fea0003c00000 */
[----:B-1----:R-:W-:Y:S01]  /*f690*/  MOV R71, R66 ;  /* 0x0000004200477202 */ /* 0x002fe20000000f00 */
[----:B------:R-:W-:Y:S01]  /*f6a0*/  HFMA2.MMA R66, -RZ, RZ, 0, 9.5367431640625e-07 ;  /* 0x00000010ff427435 */ /* 0x000fe200000001ff */
[----:B------:R-:W-:-:S02]  /*f6b0*/  MOV R75, R67 ;  /* 0x00000043004b7202 */ /* 0x000fc40000000f00 */
[----:B------:R-:W-:Y:S02]  /*f6c0*/  MOV R76, 0x1f ;  /* 0x0000001f004c7802 */ /* 0x000fe40000000f00 */
[----:B------:R-:W-:Y:S02]  /*f6d0*/  MOV R65, 0xffffffff ;  /* 0xffffffff00417802 */ /* 0x000fe40000000f00 */
[----:B------:R-:W-:Y:S02]  /*f6e0*/  MOV R64, 0xf700 ;  /* 0x0000f70000407802 */ /* 0x000fe40000000f00 */
[----:B------:R-:W-:Y:S05]  /*f6f0*/  CALL.REL.NOINC `($__internal_24_$__cuda_sm70_shflsync_down) ;  /* 0x000004e000007944 */ /* 0x000fea0003c00000 */
[----:B-1----:R-:W-:Y:S05]  /*f700*/  BRA `(.L_x_1032) ;  /* 0xffff87f000007947 */ /* 0x002fea000383ffff */
.L_x_941:
[----:B0-----:R-:W-:Y:S01]  /*f710*/  HFMA2.MMA R66, -RZ, RZ, 0, 0 ;  /* 0x00000000ff427435 */ /* 0x001fe200000001ff */
[----:B------:R-:W-:Y:S02]  /*f720*/  MOV R64, R73 ;  /* 0x0000004900407202 */ /* 0x000fe40000000f00 */
[----:B------:R-:W-:-:S03]  /*f730*/  MOV R65, 0xf750 ;  /* 0x0000f75000417802 */ /* 0x000fc60000000f00 */
[----:B-1234-:R-:W-:Y:S05]  /*f740*/  CALL.REL.NOINC `($__internal_25_$__cuda_sm70_shflsync_idx_p) ;  /* 0x000004d000007944 */ /* 0x01efea0003c00000 */
        /* <DEDUP_REMOVED lines=15> */
[----:B------:R-:W-:Y:S02]  /*f840*/  MOV R72, R68 ;  /* 0x0000004400487202 */ /* 0x000fe40000000f00 */
[----:B-1----:R-:W-:Y:S01]  /*f850*/  MOV R68, R66 ;  /* 0x0000004200447202 */ /* 0x002fe20000000f00 */
[----:B------:R-:W-:Y:S01]  /*f860*/  HFMA2.MMA R66, -RZ, RZ, 0, 5.9604644775390625e-08 ;  /* 0x00000001ff427435 */ /* 0x000fe200000001ff */
[----:B------:R-:W-:Y:S02]  /*f870*/  MOV R75, R73 ;  /* 0x00000049004b7202 */ /* 0x000fe40000000f00 */
[----:B------:R-:W-:-:S02]  /*f880*/  MOV R76, 0x1f ;  /* 0x0000001f004c7802 */ /* 0x000fc40000000f00 */
[----:B------:R-:W-:Y:S02]  /*f890*/  MOV R65, 0xffffffff ;  /* 0xffffffff00417802 */ /* 0x000fe40000000f00 */
[----:B------:R-:W-:Y:S02]  /*f8a0*/  MOV R64, 0xf8c0 ;  /* 0x0000f8c000407802 */ /* 0x000fe40000000f00 */
[----:B0-2---:R-:W-:Y:S05]  /*f8b0*/  CALL.REL.NOINC `($__internal_24_$__cuda_sm70_shflsync_down) ;  /* 0x0000032000007944 */ /* 0x005fea0003c00000 */
[----:B-1----:R-:W-:Y:S01]  /*f8c0*/  MOV R73, R66 ;  /* 0x0000004200497202 */ /* 0x002fe20000000f00 */
[----:B------:R-:W-:Y:S01]  /*f8d0*/  HFMA2.MMA R66, -RZ, RZ, 0, 5.9604644775390625e-08 ;  /* 0x00000001ff427435 */ /* 0x000fe200000001ff */
[----:B------:R-:W-:Y:S02]  /*f8e0*/  MOV R75, R74 ;  /* 0x0000004a004b7202 */ /* 0x000fe40000000f00 */
[----:B------:R-:W-:Y:S02]  /*f8f0*/  MOV R76, 0x1f ;  /* 0x0000001f004c7802 */ /* 0x000fe40000000f00 */
[----:B------:R-:W-:Y:S02]  /*f900*/  MOV R65, 0xffffffff ;  /* 0xffffffff00417802 */ /* 0x000fe40000000f00 */
[----:B------:R-:W-:-:S02]  /*f910*/  MOV R64, 0xf930 ;  /* 0x0000f93000407802 */ /* 0x000fc40000000f00 */
[----:B------:R-:W-:Y:S05]  /*f920*/  CALL.REL.NOINC `($__internal_24_$__cuda_sm70_shflsync_down) ;  /* 0x000002b000007944 */ /* 0x000fea0003c00000 */
        /* <DEDUP_REMOVED lines=14> */
[----:B-1----:R-:W-:Y:S01]  /*fa10*/  MOV R76, R66 ;  /* 0x00000042004c7202 */ /* 0x002fe20000000f00 */
[----:B------:R-:W-:Y:S01]  /*fa20*/  FMUL.FTZ R66, R62, R70 ;  /* 0x000000463e427220 */ /* 0x000fe20000410000 */
[----:B------:R-:W-:Y:S01]  /*fa30*/  MOV R64, R60 ;  /* 0x0000003c00407202 */ /* 0x000fe20000000f00 */
[CC--:B------:R-:W-:Y:S01]  /*fa40*/  FMUL.FTZ R78, R60.reuse, R71.reuse ;  /* 0x000000473c4e7220 */ /* 0x0c0fe20000410000 */
[----:B------:R-:W-:Y:S01]  /*fa50*/  MOV R65, 0xfad0 ;  /* 0x0000fad000417802 */ /* 0x000fe20000000f00 */
[-C--:B------:R-:W-:Y:S02]  /*fa60*/  FMUL.FTZ R67, R60, R70.reuse ;  /* 0x000000463c437220 */ /* 0x080fe40000410000 */
[-C--:B------:R-:W-:Y:S02]  /*fa70*/  FMUL.FTZ R77, R63, R70.reuse ;  /* 0x000000463f4d7220 */ /* 0x080fe40000410000 */
[----:B------:R-:W-:Y:S02]  /*fa80*/  FMUL.FTZ R60, R61, R70 ;  /* 0x000000463d3c7220 */ /* 0x000fe40000410000 */
[-C--:B------:R-:W-:Y:S01]  /*fa90*/  FFMA.FTZ R70, R63, R71.reuse, R66 ;  /* 0x000000473f467223 */ /* 0x080fe20000010042 */
[----:B------:R-:W-:Y:S01]  /*faa0*/  HFMA2.MMA R66, -RZ, RZ, 0, 0 ;  /* 0x00000000ff427435 */ /* 0x000fe200000001ff */
[----:B------:R-:W-:-:S05]  /*fab0*/  FFMA.FTZ R77, R62, R71, -R77 ;  /* 0x000000473e4d7223 */ /* 0x000fca000001084d */
[----:B------:R-:W-:Y:S05]  /*fac0*/  CALL.REL.NOINC `($__internal_25_$__cuda_sm70_shflsync_idx_p) ;  /* 0x0000015000007944 */ /* 0x000fea0003c00000 */
        /* <DEDUP_REMOVED lines=17> */
        .weak           $__internal_24_$__cuda_sm70_shflsync_down
        .type           $__internal_24_$__cuda_sm70_shflsync_down,@function
        .size           $__internal_24_$__cuda_sm70_shflsync_down,($__internal_25_$__cuda_sm70_shflsync_idx_p - $__internal_24_$__cuda_sm70_shflsync_down)
$__internal_24_$__cuda_sm70_shflsync_down:
[----:B------:R-:W-:Y:S04]  /*fbe0*/  WARPSYNC R65 ;  /* 0x0000004100007348 */ /* 0x000fe80003800000 */
[----:B------:R0:W1:Y:S02]  /*fbf0*/  SHFL.DOWN PT, R66, R75, R66, R76 ;  /* 0x080000424b427389 */ /* 0x00006400000e004c */
[----:B0-----:R-:W-:-:S06]  /*fc00*/  HFMA2.MMA R65, -RZ, RZ, 0, 0 ;  /* 0x00000000ff417435 */ /* 0x001fcc00000001ff */
[----:B------:R-:W-:Y:S05]  /*fc10*/  RET.REL.NODEC R64 `(_Z25selective_scan_bwd_kernelI32Selective_Scan_bwd_kernel_traitsILi128ELi16ELb0ELb1ELb0ELb0ELb0EN3c104HalfENS1_7complexIfEEEEv12SSMParamsBwd) ;  /* 0xffff03e040007950 */ /* 0x000fea0003c3ffff */
        .weak           $__internal_25_$__cuda_sm70_shflsync_idx_p
        .type           $__internal_25_$__cuda_sm70_shflsync_idx_p,@function
        .size           $__internal_25_$__cuda_sm70_shflsync_idx_p,($__internal_26_$__cuda_sm70_shflsync_up - $__internal_25_$__cuda_sm70_shflsync_idx_p)
$__internal_25_$__cuda_sm70_shflsync_idx_p:
        /* <DEDUP_REMOVED lines=8> */
[----:B------:R-:W-:Y:S05]  /*fca0*/  RET.REL.NODEC R64 `(_Z25selective_scan_bwd_kernelI32Selective_Scan_bwd_kernel_traitsILi128ELi16ELb0ELb1ELb0ELb0ELb0EN3c104HalfENS1_7complexIfEEEEv12SSMParamsBwd) ;  /* 0xffff035040007950 */ /* 0x000fea0003c3ffff */
        .weak           $__internal_26_$__cuda_sm70_shflsync_up
        .type           $__internal_26_$__cuda_sm70_shflsync_up,@function
        .size           $__internal_26_$__cuda_sm70_shflsync_up,(.L_x_14458 - $__internal_26_$__cuda_sm70_shflsync_up)
$__internal_26_$__cuda_sm70_shflsync_up:
[----:B------:R-:W-:Y:S04]  /*fcb0*/  WARPSYNC R75 ;  /* 0x0000004b00007348 */ /* 0x000fe80003800000 */
[----:B------:R0:W1:Y:S02]  /*fcc0*/  SHFL.UP PT, R66, R65, R66, R214 ;  /* 0x0400004241427389 */ /* 0x00006400000e00d6 */
[----:B0-----:R-:W-:-:S04]  /*fcd0*/  MOV R65, 0x0 ;  /* 0x0000000000417802 */ /* 0x001fc80000000f00 */
[----:B------:R-:W-:Y:S05]  /*fce0*/  RET.REL.NODEC R64 `(_Z25selective_scan_bwd_kernelI32Selective_Scan_bwd_kernel_traitsILi128ELi16ELb0ELb1ELb0ELb0ELb0EN3c104HalfENS1_7complexIfEEEEv12SSMParamsBwd) ;  /* 0xffff031040007950 */ /* 0x000fea0003c3ffff */
.L_x_1034:
        /* <DEDUP_REMOVED lines=9> */
.L_x_14458:


//--------------------- .text._Z25selective_scan_bwd_kernelI32Selective_Scan_bwd_kernel_traitsILi128ELi16ELb0ELb1ELb0ELb0ELb1EN3c104HalfENS1_7complexIfEEEEv12SSMParamsBwd --------------------------
	.section	.text._Z25selective_scan_bwd_kernelI32Selective_Scan_bwd_kernel_traitsILi128ELi16ELb0ELb1ELb0ELb0ELb1EN3c104HalfENS1_7complexIfEEEEv12SSMParamsBwd,"ax",@progbits
	.sectioninfo	@"SHI_REGISTERS=255"
	.align	128
        .global         _Z25selective_scan_bwd_kernelI32Selective_Scan_bwd_kernel_traitsILi128ELi16ELb0ELb1ELb0ELb0ELb1EN3c104HalfENS1_7complexIfEEEEv12SSMParamsBwd
        .type           _Z25selective_scan_bwd_kernelI32Selective_Scan_bwd_kernel_traitsILi128ELi16ELb0ELb1ELb0ELb0ELb1EN3c104HalfENS1_7complexIfEEEEv12SSMParamsBwd,@function
        .size           _Z25selective_scan_bwd_kernelI32Selective_Scan_bwd_kernel_traitsILi128ELi16ELb0ELb1ELb0ELb0ELb1EN3c104HalfENS1_7complexIfEEEEv12SSMParamsBwd,(.L_x_14461 - _Z25selective_scan_bwd_kernelI32Selective_Scan_bwd_kernel_traitsILi128ELi16ELb0ELb1ELb0ELb0ELb1EN3c104HalfENS1_7complexIfEEEEv12SSMParamsBwd)
        .other          _Z25selective_scan_bwd_kernelI32Selective_Scan_bwd_kernel_traitsILi128ELi16ELb0ELb1ELb0ELb0ELb1EN3c104HalfENS1_7complexIfEEEEv12SSMParamsBwd,@"STO_CUDA_ENTRY STV_DEFAULT"
_Z25selective_scan_bwd_kernelI32Selective_Scan_bwd_kernel_traitsILi128ELi16ELb0ELb1ELb0ELb0ELb1EN3c104HalfENS1_7complexIfEEEEv12SSMParamsBwd:
.text._Z25selective_scan_bwd_kernelI32Selective_Scan_bwd_kernel_traitsILi128ELi16ELb0ELb1ELb0ELb0ELb1EN3c104HalfENS1_7complexIfEEEEv12SSMParamsBwd:
        /* <DEDUP_REMOVED lines=167> */
.L_x_1147:
        /* <DEDUP_REMOVED lines=218> */
[----:B0-----:R-:W-:Y:S02]  /*1810*/  LEA R2, P0, R120, UR20, 0x1 ;  /* 0x0000001478027c11 */ /* 0x001fe4000f8008ff */
[-C--:B------:R-:W-:Y:S02]  /*1820*/  ISETP.GE.AND P4, PT, R0, R53.reuse, PT ;  /* 0x000000350000720c */ /* 0x080fe40003f86270 */
[----:B------:R-:W-:Y:S02]  /*1830*/  LEA.HI.X R3, R120, UR21, R124, 0x1, P0 ;  /* 0x0000001578037c11 */ /* 0x000fe400080f0c7c */
        /* <DEDUP_REMOVED lines=23> */
[----:B------:R0:W-:Y:S04]  /*19b0*/  STS.U16 [R245+0x1c0], R38 ;  /* 0x0001c026f5007388 */ /* 0x0001e80000000400 */
[----:B------:R-:W-:Y:S04]  /*19c0*/  STS.U16 [R244+0x200], R15 ;  /* 0x0002000ff4007388 */ /* 0x000fe80000000400 */
[----:B------:R1:W-:Y:S04]  /*19d0*/  STS.U16 [R243+0x240], R40 ;  /* 0x00024028f3007388 */ /* 0x0003e80000000400 */
        /* <DEDUP_REMOVED lines=25> */
[----:B-1----:R-:W-:Y:S02]  /*1b70*/  PRMT R40, RZ, 0x7610, R40 ;  /* 0x00007610ff287816 */ /* 0x002fe40000000028 */
[----:B--2---:R-:W-:Y:S01]  /*1b80*/  PRMT R44, RZ, 0x7610, R44 ;  /* 0x00007610ff2c7816 */ /* 0x004fe2000000002c */
        /* <DEDUP_REMOVED lines=73> */
[----:B------:R-:W-:-:S04]  /*2020*/  @!P0 LEA R42, P1, R43, c[0x0][0x268], 0x1 ;  /* 0x00009a002b2a8a11 */ /* 0x000fc800078208ff */
[----:B------:R-:W-:Y:S02]  /*2030*/  @!P0 LEA.HI.X R43, R43, c[0x0][0x26c], R58, 0x1, P1 ;  /* 0x00009b002b2b8a11 */ /* 0x000fe400008f0c3a */
[----:B------:R-:W-:Y:S01]  /*2040*/  ISETP.GE.AND P1, PT, R32, R53, PT ;  /* 0x000000352000720c */ /* 0x000fe20003f26270 */
        /* <DEDUP_REMOVED lines=16> */
[----:B------:R-:W-:Y:S01]  /*2150*/  PRMT R84, RZ, 0x7610, R84 ;  /* 0x00007610ff547816 */ /* 0x000fe20000000054 */
[----:B------:R-:W-:Y:S01]  /*2160*/  STL [R1+0x4], R128 ;  /* 0x0000048001007387 */ /* 0x000fe20000100800 */
[----:B------:R-:W-:Y:S01]  /*2170*/  LEA.HI.X R3, R61, R3, R62, 0x1, P4 ;  /* 0x000000033d037211 */ /* 0x000fe200020f0c3e */
[----:B------:R-:W-:Y:S01]  /*2180*/  ULDC.64 UR8, c[0x0][0x2e8] ;  /* 0x0000ba0000087ab9 */ /* 0x000fe20000000a00 */
[----:B------:R-:W-:Y:S02]  /*2190*/  PRMT R61, RZ, 0x7610, R61 ;  /* 0x00007610ff3d7816 */ /* 0x000fe4000000003d */
[----:B------:R-:W-:Y:S02]  /*21a0*/  @!P0 LEA R4, P3, R56, c[0x0][0x258], 0x1 ;  /* 0x0000960038048a11 */ /* 0x000fe400078608ff */
[----:B------:R-:W-:Y:S02]  /*21b0*/  ISETP.GE.AND P2, PT, R6, R53, PT ;  /* 0x000000350600720c */ /* 0x000fe40003f46270 */
[----:B------:R-:W-:-:S02]  /*21c0*/  @!P0 LEA.HI.X R5, R56, c[0x0][0x25c], R5, 0x1, P3 ;  /* 0x0000970038058a11 */ /* 0x000fc400018f0c05 */
[-C--:B------:R-:W-:Y:S02]  /*21d0*/  ISETP.GE.AND P3, PT, R30, R53.reuse, PT ;  /* 0x000000351e00720c */ /* 0x080fe40003f66270 */
[-C--:B------:R-:W-:Y:S02]  /*21e0*/  ISETP.GE.AND P4, PT, R0, R53.reuse, PT ;  /* 0x000000350000720c */ /* 0x080fe40003f86270 */
[-C--:B------:R-:W-:Y:S02]  /*21f0*/  ISETP.GE.AND P5, PT, R8, R53.reuse, PT ;  /* 0x000000350800720c */ /* 0x080fe40003fa6270 */
[----:B------:R-:W-:Y:S02]  /*2200*/  ISETP.GE.AND P6, PT, R10, R53, PT ;  /* 0x000000350a00720c */ /* 0x000fe40003fc6270 */
        /* <DEDUP_REMOVED lines=38> */
[----:B-1----:R-:W-:-:S04]  /*2470*/  PRMT R52, RZ, 0x7610, R52 ;  /* 0x00007610ff347816 */ /* 0x002fc80000000034 */
[----:B------:R-:W3:Y:S01]  /*2480*/  @!P1 LDG.E.U16 R51, [R34.64+-0xf80] ;  /* 0xfff0802022339981 */ /* 0x000ee2000c1e1500 */
[-C--:B------:R-:W-:Y:S02]  /*2490*/  ISETP.GE.AND P1, PT, R12, R53.reuse, PT ;  /* 0x000000350c00720c */ /* 0x080fe40003f26270 */
[----:B--2---:R-:W-:Y:S01]  /*24a0*/  PRMT R54, RZ, 0x7610, R54 ;  /* 0x00007610ff367816 */ /* 0x004fe20000000036 */
[----:B------:R-:W2:Y:S10]  /*24b0*/  @!P6 LDG.E.U16 R59, [R34.64+-0xe80] ;  /* 0xfff18020223be981 */ /* 0x000eb4000c1e1500 */
[----:B------:R-:W4:Y:S01]  /*24c0*/  @!P1 LDG.E.U16 R52, [R34.64+-0xe40] ;  /* 0xfff1c02022349981 */ /* 0x000f22000c1e1500 */
[----:B------:R-:W-:-:S02]  /*24d0*/  ISETP.GE.AND P1, PT, R14, R53, PT ;  /* 0x000000350e00720c */ /* 0x000fc40003f26270 */
[----:B------:R-:W-:Y:S02]  /*24e0*/  PRMT R55, RZ, 0x7610, R55 ;  /* 0x00007610ff377816 */ /* 0x000fe40000000037 */
[----:B------:R-:W-:Y:S02]  /*24f0*/  PRMT R44, RZ, 0x7610, R44 ;  /* 0x00007610ff2c7816 */ /* 0x000fe4000000002c */
[----:B------:R-:W-:Y:S02]  /*2500*/  PRMT R48, RZ, 0x7610, R48 ;  /* 0x00007610ff307816 */ /* 0x000fe40000000030 */
[----:B------:R-:W-:Y:S01]  /*2510*/  PRMT R46, RZ, 0x7610, R46 ;  /* 0x00007610ff2e7816 */ /* 0x000fe2000000002e */
[----:B------:R-:W5:Y:S04]  /*2520*/  @!P2 LDG.E.U16 R55, [R34.64+-0xf00] ;  /* 0xfff100202237a981 */ /* 0x000f68000c1e1500 */
[----:B------:R-:W2:Y:S01]  /*2530*/  @!P1 LDG.E.U16 R61, [R34.64+-0xe00] ;  /* 0xfff20020223d9981 */ /* 0x000ea2000c1e1500 */
[----:B------:R-:W-:-:S02]  /*2540*/  ISETP.GE.AND P1, PT, R16, R53, PT ;  /* 0x000000351000720c */ /* 0x000fc40003f26270 */
[----:B------:R-:W-:Y:S01]  /*2550*/  PRMT R50, RZ, 0x7610, R50 ;  /* 0x00007610ff327816 */ /* 0x000fe20000000032 */
[----:B------:R-:W2:Y:S01]  /*2560*/  @!P3 LDG.E.U16 R44, [R34.64+-0xfc0] ;  /* 0xfff04020222cb981 */ /* 0x000ea2000c1e1500 */
[-C--:B------:R-:W-:Y:S02]  /*2570*/  ISETP.GE.AND P2, PT, R20, R53.reuse, PT ;  /* 0x000000351400720c */ /* 0x080fe40003f46270 */
[-C--:B------:R-:W-:Y:S01]  /*2580*/  ISETP.GE.AND P3, PT, R22, R53.reuse, PT ;  /* 0x000000351600720c */ /* 0x080fe20003f66270 */
[----:B------:R-:W2:Y:S01]  /*2590*/  @!P4 LDG.E.U16 R48, [R34.64+-0xf40] ;  /* 0xfff0c0202230c981 */ /* 0x000ea2000c1e1500 */
[----:B------:R-:W-:-:S03]  /*25a0*/  ISETP.GE.AND P4, PT, R24, R53, PT ;  /* 0x000000351800720c */ /* 0x000fc60003f86270 */
[----:B------:R0:W2:Y:S04]  /*25b0*/  @!P0 LDG.E.U16 R46, [R42.64] ;  /* 0x000000202a2e8981 */ /* 0x0000a8000c1e1500 */
[----:B------:R-:W3:Y:S01]  /*25c0*/  @!P1 LDG.E.U16 R54, [R34.64+-0xdc0] ;  /* 0xfff2402022369981 */ /* 0x000ee2000c1e1500 */
[----:B------:R-:W-:-:S03]  /*25d0*/  ISETP.GE.AND P1, PT, R18, R53, PT ;  /* 0x000000351200720c */ /* 0x000fc60003f26270 */
[----:B------:R-:W3:Y:S01]  /*25e0*/  @!P5 LDG.E.U16 R50, [R34.64+-0xec0] ;  /* 0xfff140202232d981 */ /* 0x000ee2000c1e1500 */
[-C--:B------:R-:W-:Y:S02]  /*25f0*/  ISETP.GE.AND P5, PT, R26, R53.reuse, PT ;  /* 0x000000351a00720c */ /* 0x080fe40003fa6270 */
[----:B------:R-:W-:Y:S01]  /*2600*/  ISETP.GE.AND P6, PT, R28, R53, PT ;  /* 0x000000351c00720c */ /* 0x000fe20003fc6270 */
[----:B------:R-:W4:Y:S01]  /*2610*/  @!P3 LDG.E.U16 R63, [R34.64+-0xd00] ;  /* 0xfff30020223fb981 */ /* 0x000f22000c1e1500 */
[----:B0-----:R-:W-:Y:S02]  /*2620*/  PRMT R43, RZ, 0x7610, R43 ;  /* 0x00007610ff2b7816 */ /* 0x001fe4000000002b */
[----:B------:R-:W-:Y:S01]  /*2630*/  PRMT R42, RZ, 0x7610, R42 ;  /* 0x00007610ff2a7816 */ /* 0x000fe2000000002a */
        /* <DEDUP_REMOVED lines=9> */
[----:B------:R-:W-:Y:S01]  /*26d0*/  PRMT R76, RZ, 0x7610, R76 ;  /* 0x00007610ff4c7816 */ /* 0x000fe2000000004c */
[----:B--2---:R-:W-:Y:S04]  /*26e0*/  STS.U16 [R128], R46 ;  /* 0x0000002e80007388 */ /* 0x004fe80000000400 */
[----:B------:R0:W-:Y:S04]  /*26f0*/  STS.U16 [R126+0x40], R44 ;  /* 0x0000402c7e007388 */ /* 0x0001e80000000400 */
[----:B---3--:R-:W-:Y:S04]  /*2700*/  STS.U16 [R252+0x80], R51 ;  /* 0x00008033fc007388 */ /* 0x008fe80000000400 */
[----:B------:R-:W-:Y:S04]  /*2710*/  STS.U16 [R251+0xc0], R48 ;  /* 0x0000c030fb007388 */ /* 0x000fe80000000400 */
[----:B-----5:R-:W-:Y:S04]  /*2720*/  STS.U16 [R250+0x100], R55 ;  /* 0x00010037fa007388 */ /* 0x020fe80000000400 */
[----:B------:R-:W-:Y:S04]  /*2730*/  STS.U16 [R249+0x140], R50 ;  /* 0x00014032f9007388 */ /* 0x000fe80000000400 */
        /* <DEDUP_REMOVED lines=11> */
[----:B------:R-:W2:Y:S04]  /*27f0*/  LDS.U16 R34, [R119] ;  /* 0x0000000077227984 */ /* 0x000ea80000000400 */
[----:B------:R-:W3:Y:S04]  /*2800*/  LDS.U16 R35, [R119+0x2] ;  /* 0x0000020077237984 */ /* 0x000ee80000000400 */
[----:B------:R-:W-:Y:S04]  /*2810*/  LDS.U16 R46, [R119+0x4] ;  /* 0x00000400772e7984 */ /* 0x000fe80000000400 */
[----:B------:R-:W4:Y:S04]  /*2820*/  LDS.U16 R48, [R119+0x6] ;  /* 0x0000060077307984 */ /* 0x000f280000000400 */
[----:B------:R-:W-:Y:S04]  /*2830*/  LDS.U16 R50, [R119+0x8] ;  /* 0x0000080077327984 */ /* 0x000fe80000000400 */
[----:B------:R-:W-:Y:S04]  /*2840*/  LDS.U16 R51, [R119+0xa] ;  /* 0x00000a0077337984 */ /* 0x000fe80000000400 */
[----:B------:R-:W-:Y:S04]  /*2850*/  LDS.U16 R52, [R119+0xc] ;  /* 0x00000c0077347984 */ /* 0x000fe80000000400 */
[----:B------:R-:W2:Y:S04]  /*2860*/  LDS.U16 R54, [R119+0xe] ;  /* 0x00000e0077367984 */ /* 0x000ea80000000400 */
[----:B------:R-:W2:Y:S04]  /*2870*/  LDS.U16 R55, [R119+0x10] ;  /* 0x0000100077377984 */ /* 0x000ea80000000400 */
[----:B------:R-:W-:Y:S04]  /*2880*/  LDS.U16 R56, [R119+0x12] ;  /* 0x0000120077387984 */ /* 0x000fe80000000400 */
[----:B------:R-:W-:Y:S04]  /*2890*/  LDS.U16 R58, [R119+0x14] ;  /* 0x00001400773a7984 */ /* 0x000fe80000000400 */
[----:B------:R-:W2:Y:S04]  /*28a0*/  LDS.U16 R59, [R119+0x16] ;  /* 0x00001600773b7984 */ /* 0x000ea80000000400 */
[----:B------:R-:W-:Y:S04]  /*28b0*/  LDS.U16 R61, [R119+0x18] ;  /* 0x00001800773d7984 */ /* 0x000fe80000000400 */
[----:B------:R-:W2:Y:S04]  /*28c0*/  LDS.U16 R62, [R119+0x1a] ;  /* 0x00001a00773e7984 */ /* 0x000ea80000000400 */
[----:B------:R-:W-:Y:S04]  /*28d0*/  LDS.U16 R63, [R119+0x1c] ;  /* 0x00001c00773f7984 */ /* 0x000fe80000000400 */
[----:B------:R-:W2:Y:S04]  /*28e0*/  LDS.U16 R66, [R119+0x1e] ;  /* 0x00001e0077427984 */ /* 0x000ea80000000400 */
[----:B------:R-:W-:Y:S01]  /*28f0*/  BAR.SYNC.DEFER_BLOCKING 0x0 ;  /* 0x0000000000007b1d */ /* 0x000fe20000010000 */
[----:B0-----:R-:W-:-:S02]  /*2900*/  PRMT R44, RZ, 0x7610, R44 ;  /* 0x00007610ff2c7816 */ /* 0x001fc4000000002c */
[----:B-1----:R-:W-:-:S04]  /*2910*/  PRMT R69, RZ, 0x7610, R69 ;  /* 0x00007610ff457816 */ /* 0x002fc80000000045 */
        /* <DEDUP_REMOVED lines=27> */
[----:B--2---:R-:W-:Y:S02]  /*2ad0*/  HADD2.F32 R42, -RZ, R34.H0_H0 ;  /* 0x20000022ff2a7230 */ /* 0x004fe40000004100 */
[----:B---3--:R-:W-:Y:S02]  /*2ae0*/  HADD2.F32 R43, -RZ, R35.H0_H0 ;  /* 0x20000023ff2b7230 */ /* 0x008fe40000004100 */
[----:B----4-:R-:W-:Y:S01]  /*2af0*/  HADD2.F32 R48, -RZ, R48.H0_H0 ;  /* 0x20000030ff307230 */ /* 0x010fe20000004100 */
[----:B------:R-:W-:Y:S01]  /*2b00*/  FMUL.FTZ R34, R42, -1.4426950216293334961 ;  /* 0xbfb8aa3b2a227820 */ /* 0x000fe20000410000 */
[----:B------:R-:W-:Y:S01]  /*2b10*/  HADD2.F32 R46, -RZ, R46.H0_H0 ;  /* 0x2000002eff2e7230 */ /* 0x000fe20000004100 */
[----:B------:R-:W-:Y:S01]  /*2b20*/  FMUL.FTZ R35, R43, -1.4426950216293334961 ;  /* 0xbfb8aa3b2b237820 */ /* 0x000fe20000410000 */
[----:B------:R-:W-:Y:S01]  /*2b30*/  HADD2.F32 R54, -RZ, R54.H0_H0 ;  /* 0x20000036ff367230 */ /* 0x000fe20000004100 */
[----:B-1----:R-:W-:Y:S01]  /*2b40*/  FMUL.FTZ R2, R48, -1.4426950216293334961 ;  /* 0xbfb8aa3b30027820 */ /* 0x002fe20000410000 */
[----:B------:R-:W-:Y:S01]  /*2b50*/  HADD2.F32 R55, -RZ, R55.H0_H0 ;  /* 0x20000037ff377230 */ /* 0x000fe20000004100 */
[----:B------:R-:W0:Y:S01]  /*2b60*/  MUFU.EX2 R34, R34 ;  /* 0x0000002200227308 */ /* 0x000e220000000800 */
[----:B------:R-:W-:Y:S01]  /*2b70*/  FMUL.FTZ R75, R46, -1.4426950216293334961 ;  /* 0xbfb8aa3b2e4b7820 */ /* 0x000fe20000410000 */
[----:B------:R-:W-:-:S02]  /*2b80*/  HADD2.F32 R59, -RZ, R59.H0_H0 ;  /* 0x2000003bff3b7230 */ /* 0x000fc40000004100 */
[----:B------:R-:W-:-:S04]  /*2b90*/  HADD2.F32 R62, -RZ, R62.H0_H0 ;  /* 0x2000003eff3e7230 */ /* 0x000fc80000004100 */
[----:B------:R-:W1:Y:S01]  /*2ba0*/  MUFU.EX2 R35, R35 ;  /* 0x0000002300237308 */ /* 0x000e620000000800 */
[----:B------:R-:W-:-:S07]  /*2bb0*/  HADD2.F32 R66, -RZ, R66.H0_H0 ;  /* 0x20000042ff427230 */ /* 0x000fce0000004100 */
[----:B------:R2:W3:Y:S08]  /*2bc0*/  MUFU.EX2 R3, R2 ;  /* 0x0000000200037308 */ /* 0x0004f00000000800 */
[----:B------:R4:W-:Y:S01]  /*2bd0*/  MUFU.EX2 R86, R75 ;  /* 0x0000004b00567308 */ /* 0x0009e20000000800 */
[----:B--2---:R-:W-:Y:S02]  /*2be0*/  FMUL.FTZ R2, R54, -1.4426950216293334961 ;  /* 0xbfb8aa3b36027820 */ /* 0x004fe40000410000 */
[----:B----4-:R-:W-:-:S05]  /*2bf0*/  FMUL.FTZ R75, R55, -1.4426950216293334961 ;  /* 0xbfb8aa3b374b7820 */ /* 0x010fca0000410000 */
[----:B------:R2:W-:Y:S08]  /*2c00*/  MUFU.EX2 R90, R2 ;  /* 0x00000002005a7308 */ /* 0x0005f00000000800 */
[----:B------:R4:W-:Y:S01]  /*2c10*/  MUFU.EX2 R91, R75 ;  /* 0x0000004b005b7308 */ /* 0x0009e20000000800 */
[----:B--2---:R-:W-:Y:S02]  /*2c20*/  FMUL.FTZ R2, R59, -1.4426950216293334961 ;  /* 0xbfb8aa3b3b027820 */ /* 0x004fe40000410000 */
[----:B----4-:R-:W-:-:S05]  /*2c30*/  FMUL.FTZ R75, R62, -1.4426950216293334961 ;  /* 0xbfb8aa3b3e4b7820 */ /* 0x010fca0000410000 */
[----:B------:R2:W-:Y:S08]  /*2c40*/  MUFU.EX2 R94, R2 ;  /* 0x00000002005e7308 */ /* 0x0005f00000000800 */
[----:B------:R0:W-:Y:S01]  /*2c50*/  MUFU.EX2 R97, R75 ;  /* 0x0000004b00617308 */ /* 0x0001e20000000800 */
[----:B--2---:R-:W-:Y:S02]  /*2c60*/  FMUL.FTZ R2, R66, -1.4426950216293334961 ;  /* 0xbfb8aa3b42027820 */ /* 0x004fe40000410000 */
[----:B0-----:R-:W-:-:S05]  /*2c70*/  FADD.FTZ R75, R34, 1 ;  /* 0x3f800000224b7421 */ /* 0x001fca0000010000 */
[----:B------:R1:W-:Y:S02]  /*2c80*/  MUFU.EX2 R101, R2 ;  /* 0x0000000200657308 */ /* 0x0003e40000000800 */
[----:B-1----:R-:W-:-:S06]  /*2c90*/  FADD.FTZ R2, R35, 1 ;  /* 0x3f80000023027421 */ /* 0x002fcc0000010000 */
[----:B------:R-:W-:Y:S01]  /*2ca0*/  MUFU.RCP R75, R75 ;  /* 0x0000004b004b7308 */ /* 0x000fe20000001000 */
[----:B------:R-:W-:Y:S02]  /*2cb0*/  HADD2.F32 R50, -RZ, R50.H0_H0 ;  /* 0x20000032ff327230 */ /* 0x000fe40000004100 */
[----:B------:R-:W-:-:S03]  /*2cc0*/  HADD2.F32 R51, -RZ, R51.H0_H0 ;  /* 0x20000033ff337230 */ /* 0x000fc60000004100 */
[----:B------:R-:W-:Y:S01]  /*2cd0*/  FMUL.FTZ R87, R50, -1.4426950216293334961 ;  /* 0xbfb8aa3b32577820 */ /* 0x000fe20000410000 */
[----:B------:R-:W-:Y:S01]  /*2ce0*/  HADD2.F32 R52, -RZ, R52.H0_H0 ;  /* 0x20000034ff347230 */ /* 0x000fe20000004100 */
[----:B------:R-:W-:Y:S01]  /*2cf0*/  FMUL.FTZ R88, R51, -1.4426950216293334961 ;  /* 0xbfb8aa3b33587820 */ /* 0x000fe20000410000 */
[----:B------:R-:W-:Y:S01]  /*2d00*/  HADD2.F32 R65, -RZ, R65.H0_H0 ;  /* 0x20000041ff417230 */ /* 0x000fe20000004100 */
[----:B---3--:R-:W-:Y:S02]  /*2d10*/  FADD.FTZ R3, R3, 1 ;  /* 0x3f80000003037421 */ /* 0x008fe40000010000 */
[----:B------:R-:W-:Y:S01]  /*2d20*/  MUFU.EX2 R87, R87 ;  /* 0x0000005700577308 */ /* 0x000fe20000000800 */
[----:B------:R-:W-:Y:S01]  /*2d30*/  HADD2.F32 R64, -RZ, R64.H0_H0 ;  /* 0x20000040ff407230 */ /* 0x000fe20000004100 */
[----:B------:R-:W-:-:S06]  /*2d40*/  FMUL.FTZ R89, R52, -1.4426950216293334961 ;  /* 0xbfb8aa3b34597820 */ /* 0x000fcc0000410000 */
[----:B------:R-:W-:Y:S01]  /*2d50*/  MUFU.EX2 R88, R88 ;  /* 0x0000005800587308 */ /* 0x000fe20000000800 */
[----:B------:R-:W-:-:S07]  /*2d60*/  HADD2.F32 R58, -RZ, R58.H0_H0 ;  /* 0x2000003aff3a7230 */ /* 0x000fce0000004100 */
[----:B------:R-:W-:Y:S01]  /*2d70*/  MUFU.EX2 R89, R89 ;  /* 0x0000005900597308 */ /* 0x000fe20000000800 */
[----:B------:R-:W-:Y:S01]  /*2d80*/  FMUL.FTZ R93, R58, -1.4426950216293334961 ;  /* 0xbfb8aa3b3a5d7820 */ /* 0x000fe20000410000 */
[----:B------:R-:W-:Y:S02]  /*2d90*/  HADD2.F32 R67, -RZ, R67.H0_H0 ;  /* 0x20000043ff437230 */ /* 0x000fe40000004100 */
[----:B------:R-:W-:-:S04]  /*2da0*/  HADD2.F32 R71, -RZ, R71.H0_H0 ;  /* 0x20000047ff477230 */ /* 0x000fc80000004100 */
[----:B------:R-:W-:Y:S01]  /*2db0*/  MUFU.EX2 R93, R93 ;  /* 0x0000005d005d7308 */ /* 0x000fe20000000800 */
[----:B------:R-:W-:Y:S02]  /*2dc0*/  HADD2.F32 R72, -RZ, R72.H0_H0 ;  /* 0x20000048ff487230 */ /* 0x000fe40000004100 */
[----:B------:R-:W-:Y:S02]  /*2dd0*/  HADD2.F32 R56, -RZ, R56.H0_H0 ;  /* 0x20000038ff387230 */ /* 0x000fe40000004100 */
[----:B------:R-:W-:Y:S01]  /*2de0*/  HADD2.F32 R61, -RZ, R61.H0_H0 ;  /* 0x2000003dff3d7230 */ /* 0x000fe20000004100 */
[----:B-----5:R-:W-:Y:S04]  /*2df0*/  STS.U16 [R128], R44 ;  /* 0x0000002c80007388 */ /* 0x020fe80000000400 */
        /* <DEDUP_REMOVED lines=16> */
[----:B------:R-:W3:Y:S04]  /*2f00*/  LDS.U16 R34, [R119] ;  /* 0x0000000077227984 */ /* 0x000ee80000000400 */
[----:B------:R-:W4:Y:S01]  /*2f10*/  LDS.U16 R35, [R119+0x2] ;  /* 0x0000020077237984 */ /* 0x000f220000000400 */
[----:B0-----:R-:W0:Y:S03]  /*2f20*/  MUFU.RCP R76, R2 ;  /* 0x00000002004c7308 */ /* 0x001e260000001000 */
[----:B------:R-:W5:Y:S04]  /*2f30*/  LDS.U16 R44, [R119+0x4] ;  /* 0x00000400772c7984 */ /* 0x000f680000000400 */
[----:B------:R-:W5:Y:S04]  /*2f40*/  LDS.U16 R68, [R119+0x6] ;  /* 0x0000060077447984 */ /* 0x000f680000000400 */
[----:B------:R-:W5:Y:S04]  /*2f50*/  LDS.U16 R69, [R119+0x8] ;  /* 0x0000080077457984 */ /* 0x000f680000000400 */
[----:B------:R-:W5:Y:S01]  /*2f60*/  LDS.U16 R70, [R119+0xa] ;  /* 0x00000a0077467984 */ /* 0x000f620000000400 */
[----:B0-----:R-:W-:Y:S01]  /*2f70*/  FADD.FTZ R2, -R76, 1 ;  /* 0x3f8000004c027421 */ /* 0x001fe20000010100 */
[----:B-1----:R0:W-:Y:S03]  /*2f80*/  MUFU.RCP R79, R3 ;  /* 0x00000003004f7308 */ /* 0x0021e60000001000 */
[----:B--2---:R-:W-:-:S02]  /*2f90*/  FFMA.FTZ R85, R43, R2, 1 ;  /* 0x3f8000002b557423 */ /* 0x004fc40000010002 */
[----:B------:R-:W1:Y:S01]  /*2fa0*/  LDS.U16 R2, [R119+0xc] ;  /* 0x00000c0077027984 */ /* 0x000e620000000400 */
[----:B0-----:R-:W-:Y:S01]  /*2fb0*/  FADD.FTZ R3, -R75, 1 ;  /* 0x3f8000004b037421 */ /* 0x001fe20000010100 */
[----:B---3--:R-:W-:Y:S02]  /*2fc0*/  HADD2.F32 R34, -RZ, R34.H0_H0 ;  /* 0x20000022ff227230 */ /* 0x008fe40000004100 */
[----:B----4-:R-:W-:-:S03]  /*2fd0*/  HADD2.F32 R35, -RZ, R35.H0_H0 ;  /* 0x20000023ff237230 */ /* 0x010fc60000004100 */
[----:B------:R-:W-:Y:S02]  /*2fe0*/  FMUL.FTZ R4, R65, R34 ;  /* 0x0000002241047220 */ /* 0x000fe40000410000 */
[----:B------:R-:W-:Y:S02]  /*2ff0*/  FADD.FTZ R77, R86, 1 ;  /* 0x3f800000564d7421 */ /* 0x000fe40000010000 */
[----:B------:R-:W-:Y:S02]  /*3000*/  FFMA.FTZ R3, R42, R3, 1 ;  /* 0x3f8000002a037423 */ /* 0x000fe40000010003 */
[----:B------:R-:W-:Y:S02]  /*3010*/  FMUL.FTZ R5, R64, R35 ;  /* 0x0000002340057220 */ /* 0x000fe40000410000 */
[----:B------:R-:W-:Y:S02]  /*3020*/  FMUL.FTZ R4, R75, R4 ;  /* 0x000000044b047220 */ /* 0x000fe40000410000 */
[----:B------:R-:W-:Y:S01]  /*3030*/  FMUL.FTZ R80, R76, R5 ;  /* 0x000000054c507220 */ /* 0x000fe20000410000 */
[----:B------:R-:W0:Y:S01]  /*3040*/  MUFU.RCP R77, R77 ;  /* 0x0000004d004d7308 */ /* 0x000e220000001000 */
[----:B------:R-:W-:-:S02]  /*3050*/  FMUL.FTZ R5, R4, R3 ;  /* 0x0000000304057220 */ /* 0x000fc40000410000 */
[----:B------:R-:W2:Y:S01]  /*3060*/  LDS.U16 R3, [R119+0xe] ;  /* 0x00000e0077037984 */ /* 0x000ea20000000400 */
[----:B------:R-:W-:Y:S02]  /*3070*/  FADD.FTZ R81, R87, 1 ;  /* 0x3f80000057517421 */ /* 0x000fe40000010000 */
[----:B------:R-:W-:Y:S01]  /*3080*/  FADD.FTZ R78, R88, 1 ;  /* 0x3f800000584e7421 */ /* 0x000fe20000010000 */
[----:B------:R-:W3:Y:S01]  /*3090*/  LDS.U16 R4, [R119+0x10] ;  /* 0x0000100077047984 */ /* 0x000ee20000000400 */
[----:B-----5:R-:W-:Y:S02]  /*30a0*/  HADD2.F32 R44, -RZ, R44.H0_H0 ;  /* 0x2000002cff2c7230 */ /* 0x020fe40000004100 */
[----:B------:R-:W4:Y:S01]  /*30b0*/  MUFU.RCP R81, R81 ;  /* 0x0000005100517308 */ /* 0x000f220000001000 */
[----:B------:R-:W-:Y:S01]  /*30c0*/  FADD.FTZ R83, R89, 1 ;  /* 0x3f80000059537421 */ /* 0x000fe20000010000 */
[----:B------:R-:W-:Y:S01]  /*30d0*/  HADD2.F32 R68, -RZ, R68.H0_H0 ;  /* 0x20000044ff447230 */ /* 0x000fe20000004100 */
[----:B------:R-:W-:-:S05]  /*30e0*/  FMUL.FTZ R82, R67, R44 ;  /* 0x0000002c43527220 */ /* 0x000fca0000410000 */
[----:B------:R-:W5:Y:S01]  /*30f0*/  MUFU.RCP R78, R78 ;  /* 0x0000004e004e7308 */ /* 0x000f620000001000 */
[C---:B0-----:R-:W-:Y:S01]  /*3100*/  FADD.FTZ R89, -R77.reuse, 1 ;  /* 0x3f8000004d597421 */ /* 0x041fe20000010100 */
[----:B------:R-:W-:Y:S01]  /*3110*/  HADD2.F32 R69, -RZ, R69.H0_H0 ;  /* 0x20000045ff457230 */ /* 0x000fe20000004100 */
[----:B------:R-:W-:Y:S02]  /*3120*/  FMUL.FTZ R84, R77, R82 ;  /* 0x000000524d547220 */ /* 0x000fe40000410000 */
[----:B------:R-:W-:-:S03]  /*3130*/  FFMA.FTZ R89, R46, R89, 1 ;  /* 0x3f8000002e597423 */ /* 0x000fc60000010059 */
[----:B------:R-:W0:Y:S01]  /*3140*/  MUFU.RCP R83, R83 ;  /* 0x0000005300537308 */ /* 0x000e220000001000 */
[----:B------:R-:W-:Y:S02]  /*3150*/  FMUL.FTZ R100, R80, R85 ;  /* 0x0000005550647220 */ /* 0x000fe40000410000 */
[----:B------:R-:W-:Y:S02]  /*3160*/  FADD.FTZ R85, -R79, 1 ;  /* 0x3f8000004f557421 */ /* 0x000fe40000010100 */
[----:B------:R-:W-:Y:S01]  /*3170*/  FMUL.FTZ R80, R71, R68 ;  /* 0x0000004447507220 */ /* 0x000fe20000410000 */
[----:B------:R-:W-:Y:S01]  /*3180*/  HADD2.F32 R73, -RZ, R73.H0_H0 ;  /* 0x20000049ff497230 */ /* 0x000fe20000004100 */
[----:B------:R-:W-:Y:S01]  /*3190*/  FADD.FTZ R87, R90, 1 ;  /* 0x3f8000005a577421 */ /* 0x000fe20000010000 */
[----:B------:R-:W-:Y:S01]  /*31a0*/  HADD2.F32 R70, -RZ, R70.H0_H0 ;  /* 0x20000046ff467230 */ /* 0x000fe20000004100 */
[----:B------:R-:W-:Y:S01]  /*31b0*/  FADD.FTZ R86, R91, 1 ;  /* 0x3f8000005b567421 */ /* 0x000fe20000010000 */
[----:B------:R-:W-:Y:S01]  /*31c0*/  HADD2.F32 R63, -RZ, R63.H0_H0 ;  /* 0x2000003fff3f7230 */ /* 0x000fe20000004100 */
[----:B------:R-:W-:Y:S01]  /*31d0*/  FMUL.FTZ R102, R84, R89 ;  /* 0x0000005954667220 */ /* 0x000fe20000410000 */
[----:B------:R-:W-:Y:S01]  /*31e0*/  LDS.U16 R90, [R119+0x18] ;  /* 0x00001800775a7984 */ /* 0x000fe20000000400 */
[----:B----4-:R-:W-:-:S02]  /*31f0*/  FADD.FTZ R89, -R81, 1 ;  /* 0x3f80000051597421 */ /* 0x010fc40000010100 */
[----:B------:R-:W-:Y:S02]  /*3200*/  FFMA.FTZ R85, R48, R85, 1 ;  /* 0x3f80000030557423 */ /* 0x000fe40000010055 */
[----:B------:R-:W-:Y:S02]  /*3210*/  FMUL.FTZ R84, R72, R69 ;  /* 0x0000004548547220 */ /* 0x000fe40000410000 */
[----:B------:R-:W-:Y:S01]  /*3220*/  FMUL.FTZ R80, R79, R80 ;  /* 0x000000504f507220 */ /* 0x000fe20000410000 */
[----:B------:R5:W-:Y:S01]  /*3230*/  MUFU.RCP R82, R86 ;  /* 0x0000005600527308 */ /* 0x000be20000001000 */
[----:B------:R-:W-:Y:S02]  /*3240*/  FMUL.FTZ R92, R56, -1.4426950216293334961 ;  /* 0xbfb8aa3b385c7820 */ /* 0x000fe40000410000 */
[----:B------:R-:W-:Y:S02]  /*3250*/  FMUL.FTZ R95, R61, -1.4426950216293334961 ;  /* 0xbfb8aa3b3d5f7820 */ /* 0x000fe40000410000 */
[----:B------:R-:W-:-:S02]  /*3260*/  FADD.FTZ R88, R93, 1 ;  /* 0x3f8000005d587421 */ /* 0x000fc40000010000 */
[----:B------:R-:W-:Y:S01]  /*3270*/  FFMA.FTZ R89, R50, R89, 1 ;  /* 0x3f80000032597423 */ /* 0x000fe20000010059 */
[----:B------:R-:W4:Y:S01]  /*3280*/  MUFU.RCP R87, R87 ;  /* 0x0000005700577308 */ /* 0x000f220000001000 */
[----:B-----5:R-:W-:Y:S02]  /*3290*/  FADD.FTZ R86, -R78, 1 ;  /* 0x3f8000004e567421 */ /* 0x020fe40000010100 */
[----:B------:R-:W-:Y:S02]  /*32a0*/  FMUL.FTZ R93, R73, R70 ;  /* 0x00000046495d7220 */ /* 0x000fe40000410000 */
[----:B------:R-:W-:Y:S02]  /*32b0*/  FMUL.FTZ R84, R81, R84 ;  /* 0x0000005451547220 */ /* 0x000fe40000410000 */
[----:B------:R-:W-:Y:S01]  /*32c0*/  FMUL.FTZ R103, R80, R85 ;  /* 0x0000005550677220 */ /* 0x000fe20000410000 */
[----:B------:R-:W-:Y:S01]  /*32d0*/  HADD2.F32 R85, -RZ, R74.H0_H0 ;  /* 0x2000004aff557230 */ /* 0x000fe20000004100 */
[----:B------:R5:W-:Y:S01]  /*32e0*/  MUFU.EX2 R96, R95 ;  /* 0x0000005f00607308 */ /* 0x000be20000000800 */
[----:B-1----:R-:W-:Y:S01]  /*32f0*/  HADD2.F32 R74, -RZ, R2.H0_H0 ;  /* 0x20000002ff4a7230 */ /* 0x002fe20000004100 */
[----:B------:R-:W-:-:S02]  /*3300*/  FMUL.FTZ R104, R84, R89 ;  /* 0x0000005954687220 */ /* 0x000fc40000410000 */
[----:B0-----:R-:W-:Y:S01]  /*3310*/  FADD.FTZ R89, -R83, 1 ;  /* 0x3f80000053597421 */ /* 0x001fe20000010100 */
[----:B------:R-:W0:Y:S03]  /*3320*/  LDS.U16 R84, [R119+0x12] ;  /* 0x0000120077547984 */ /* 0x000e260000000400 */
[----:B------:R-:W1:Y:S01]  /*3330*/  MUFU.EX2 R92, R92 ;  /* 0x0000005c005c7308 */ /* 0x000e620000000800 */
[----:B-----5:R-:W-:Y:S02]  /*3340*/  FFMA.FTZ R95, R51, R86, 1 ;  /* 0x3f800000335f7423 */ /* 0x020fe40000010056 */
[----:B------:R-:W-:Y:S02]  /*3350*/  FMUL.FTZ R86, R78, R93 ;  /* 0x0000005d4e567220 */ /* 0x000fe40000410000 */
[----:B------:R-:W-:Y:S02]  /*3360*/  FMUL.FTZ R2, R85, R74 ;  /* 0x0000004a55027220 */ /* 0x000fe40000410000 */
[----:B------:R-:W-:-:S02]  /*3370*/  FMUL.FTZ R105, R86, R95 ;  /* 0x0000005f56697220 */ /* 0x000fc40000410000 */
[----:B------:R-:W-:Y:S01]  /*3380*/  FFMA.FTZ R95, R52, R89, 1 ;  /* 0x3f800000345f7423 */ /* 0x000fe20000010059 */
[----:B------:R-:W-:Y:S01]  /*3390*/  HADD2.F32 R89, -RZ, R60.H0_H0 ;  /* 0x2000003cff597230 */ /* 0x000fe20000004100 */
[----:B------:R-:W-:Y:S01]  /*33a0*/  FMUL.FTZ R2, R83, R2 ;  /* 0x0000000253027220 */ /* 0x000fe20000410000 */
[----:B--2---:R-:W-:Y:S01]  /*33b0*/  HADD2.F32 R60, -RZ, R3.H0_H0 ;  /* 0x20000003ff3c7230 */ /* 0x004fe20000004100 */
[----:B------:R2:W-:Y:S01]  /*33c0*/  MUFU.RCP R93, R88 ;  /* 0x00000058005d7308 */ /* 0x0005e20000001000 */
[----:B------:R-:W-:Y:S01]  /*33d0*/  HADD2.F32 R80, -RZ, R57.H0_H0 ;  /* 0x20000039ff507230 */ /* 0x000fe20000004100 */
[----:B------:R-:W-:Y:S01]  /*33e0*/  FMUL.FTZ R3, R2, R95 ;  /* 0x0000005f02037220 */ /* 0x000fe20000410000 */
[----:B---3--:R-:W-:Y:S01]  /*33f0*/  HADD2.F32 R57, -RZ, R4.H0_H0 ;  /* 0x20000004ff397230 */ /* 0x008fe20000004100 */
[----:B----4-:R-:W-:Y:S01]  /*3400*/  FADD.FTZ R95, -R87, 1 ;  /* 0x3f800000575f7421 */ /* 0x010fe20000010100 */
[----:B------:R-:W-:Y:S01]  /*3410*/  LDS.U16 R86, [R119+0x14] ;  /* 0x0000140077567984 */ /* 0x000fe20000000400 */
[----:B------:R-:W-:-:S02]  /*3420*/  FMUL.FTZ R2, R89, R60 ;  /* 0x0000003c59027220 */ /* 0x000fc40000410000 */
[----:B-1----:R-:W-:Y:S01]  /*3430*/  FADD.FTZ R91, R92, 1 ;  /* 0x3f8000005c5b7421 */ /* 0x002fe20000010000 */
[----:B--2---:R-:W1:Y:S01]  /*3440*/  LDS.U16 R88, [R119+0x16] ;  /* 0x0000160077587984 */ /* 0x004e620000000400 */
[----:B------:R-:W-:Y:S02]  /*3450*/  FADD.FTZ R92, R94, 1 ;  /* 0x3f8000005e5c7421 */ /* 0x000fe40000010000 */
[----:B------:R-:W-:Y:S02]  /*3460*/  FFMA.FTZ R95, R54, R95, 1 ;  /* 0x3f800000365f7423 */ /* 0x000fe4000001005f */
[----:B------:R-:W-:Y:S02]  /*3470*/  FMUL.FTZ R2, R87, R2 ;  /* 0x0000000257027220 */ /* 0x000fe40000410000 */
[----:B------:R-:W-:Y:S02]  /*3480*/  FADD.FTZ R99, R97, 1 ;  /* 0x3f80000061637421 */ /* 0x000fe40000010000 */
[----:B------:R-:W-:-:S02]  /*3490*/  FADD.FTZ R94, -R82, 1 ;  /* 0x3f800000525e7421 */ /* 0x000fc40000010100 */
[----:B------:R-:W-:Y:S02]  /*34a0*/  FMUL.FTZ R97, R80, R57 ;  /* 0x0000003950617220 */ /* 0x000fe40000410000 */
[----:B------:R-:W-:Y:S02]  /*34b0*/  FMUL.FTZ R4, R2, R95 ;  /* 0x0000005f02047220 */ /* 0x000fe40000410000 */
[----:B------:R-:W-:Y:S01]  /*34c0*/  FFMA.FTZ R95, R55, R94, 1 ;  /* 0x3f800000375f7423 */ /* 0x000fe2000001005e */
[----:B------:R-:W2:Y:S01]  /*34d0*/  LDS.U16 R2, [R119+0x1a] ;  /* 0x00001a0077027984 */ /* 0x000ea20000000400 */
[----:B------:R-:W-:Y:S02]  /*34e0*/  FMUL.FTZ R94, R82, R97 ;  /* 0x00000061525e7220 */ /* 0x000fe40000410000 */
[----:B------:R-:W-:Y:S01]  /*34f0*/  FMUL.FTZ R98, R63, -1.4426950216293334961 ;  /* 0xbfb8aa3b3f627820 */ /* 0x000fe20000410000 */
[----:B------:R-:W3:Y:S01]  /*3500*/  LDS.U16 R97, [R119+0x1c] ;  /* 0x00001c0077617984 */ /* 0x000ee20000000400 */
[----:B------:R-:W-:-:S03]  /*3510*/  FMUL.FTZ R106, R94, R95 ;  /* 0x0000005f5e6a7220 */ /* 0x000fc60000410000 */
[----:B------:R-:W4:Y:S01]  /*3520*/  LDS.U16 R94, [R119+0x1e] ;  /* 0x00001e00775e7984 */ /* 0x000f220000000400 */
[----:B------:R-:W5:Y:S01]  /*3530*/  MUFU.EX2 R98, R98 ;  /* 0x0000006200627308 */ /* 0x000f620000000800 */
[----:B------:R-:W-:-:S07]  /*3540*/  FADD.FTZ R96, R96, 1 ;  /* 0x3f80000060607421 */ /* 0x000fce0000010000 */
[----:B------:R-:W0:Y:S08]  /*3550*/  MUFU.RCP R92, R92 ;  /* 0x0000005c005c7308 */ /* 0x000e300000001000 */
[----:B------:R-:W1:Y:S08]  /*3560*/  MUFU.RCP R91, R91 ;  /* 0x0000005b005b7308 */ /* 0x000e700000001000 */
[----:B------:R-:W2:Y:S01]  /*3570*/  MUFU.RCP R96, R96 ;  /* 0x0000006000607308 */ /* 0x000ea20000001000 */
[----:B-----5:R-:W-:Y:S01]  /*3580*/  FADD.FTZ R98, R98, 1 ;  /* 0x3f80000062627421 */ /* 0x020fe20000010000 */
[----:B------:R-:W-:Y:S01]  /*3590*/  HADD2.F32 R49, -RZ, R49.H0_H0 ;  /* 0x20000031ff317230 */ /* 0x000fe20000004100 */
[----:B------:R-:W-:Y:S01]  /*35a0*/  FADD.FTZ R101, R101, 1 ;  /* 0x3f80000065657421 */ /* 0x000fe20000010000 */
[----:B0-----:R-:W-:Y:S01]  /*35b0*/  HADD2.F32 R84, -RZ, R84.H0_H0 ;  /* 0x20000054ff547230 */ /* 0x001fe20000004100 */
[----:B------:R-:W-:Y:S01]  /*35c0*/  FADD.FTZ R108, -R92, 1 ;  /* 0x3f8000005c6c7421 */ /* 0x000fe20000010100 */
[----:B------:R-:W-:Y:S01]  /*35d0*/  HADD2.F32 R45, -RZ, R45.H0_H0 ;  /* 0x2000002dff2d7230 */ /* 0x000fe20000004100 */
[----:B------:R-:W-:Y:S01]  /*35e0*/  FADD.FTZ R107, -R93, 1 ;  /* 0x3f8000005d6b7421 */ /* 0x000fe20000010100 */
[----:B-1----:R-:W-:Y:S01]  /*35f0*/  HADD2.F32 R88, -RZ, R88.H0_H0 ;  /* 0x20000058ff587230 */ /* 0x002fe20000004100 */
[----:B------:R-:W-:Y:S01]  /*3600*/  FFMA.FTZ R112, R59, R108, 1 ;  /* 0x3f8000003b707423 */ /* 0x000fe2000001006c */
[----:B------:R-:W0:Y:S01]  /*3610*/  MUFU.RCP R99, R99 ;  /* 0x0000006300637308 */ /* 0x000e220000001000 */
[----:B------:R-:W-:-:S02]  /*3620*/  FADD.FTZ R95, -R91, 1 ;  /* 0x3f8000005b5f7421 */ /* 0x000fc40000010100 */
[----:B------:R-:W-:Y:S01]  /*3630*/  FMUL.FTZ R108, R49, R84 ;  /* 0x00000054316c7220 */ /* 0x000fe20000410000 */
[----:B------:R-:W-:Y:S01]  /*3640*/  HADD2.F32 R47, -RZ, R47.H0_H0 ;  /* 0x2000002fff2f7230 */ /* 0x000fe20000004100 */
[----:B------:R-:W-:Y:S01]  /*3650*/  FFMA.FTZ R109, R58, R107, 1 ;  /* 0x3f8000003a6d7423 */ /* 0x000fe2000001006b */
[----:B------:R-:W-:Y:S01]  /*3660*/  HADD2.F32 R86, -RZ, R86.H0_H0 ;  /* 0x20000056ff567230 */ /* 0x000fe20000004100 */
[----:B--2---:R-:W-:Y:S01]  /*3670*/  FADD.FTZ R110, -R96, 1 ;  /* 0x3f800000606e7421 */ /* 0x004fe20000010100 */
[----:B------:R-:W1:Y:S01]  /*3680*/  MUFU.RCP R98, R98 ;  /* 0x0000006200627308 */ /* 0x000e620000001000 */
[----:B------:R-:W-:Y:S02]  /*3690*/  FMUL.FTZ R107, R45, R88 ;  /* 0x000000582d6b7220 */ /* 0x000fe40000410000 */
[----:B------:R-:W-:Y:S02]  /*36a0*/  FFMA.FTZ R95, R56, R95, 1 ;  /* 0x3f800000385f7423 */ /* 0x000fe4000001005f */
[----:B------:R-:W-:-:S03]  /*36b0*/  FMUL.FTZ R108, R91, R108 ;  /* 0x0000006c5b6c7220 */ /* 0x000fc60000410000 */
[----:B------:R-:W2:Y:S01]  /*36c0*/  MUFU.RCP R101, R101 ;  /* 0x0000006500657308 */ /* 0x000ea20000001000 */
[----:B------:R-:W-:Y:S02]  /*36d0*/  FFMA.FTZ R114, R61, R110, 1 ;  /* 0x3f8000003d727423 */ /* 0x000fe4000001006e */
[----:B------:R-:W-:Y:S02]  /*36e0*/  FMUL.FTZ R110, R47, R86 ;  /* 0x000000562f6e7220 */ /* 0x000fe40000410000 */
[----:B------:R-:W-:Y:S02]  /*36f0*/  FMUL.FTZ R111, R92, R107 ;  /* 0x0000006b5c6f7220 */ /* 0x000fe40000410000 */
[----:B------:R-:W-:Y:S01]  /*3700*/  FMUL.FTZ R107, R108, R95 ;  /* 0x0000005f6c6b7220 */ /* 0x000fe20000410000 */
[----:B------:R-:W-:Y:S01]  /*3710*/  HADD2.F32 R95, -RZ, R40.H0_H0 ;  /* 0x20000028ff5f7230 */ /* 0x000fe20000004100 */
[----:B------:R-:W-:Y:S01]  /*3720*/  FMUL.FTZ R110, R93, R110 ;  /* 0x0000006e5d6e7220 */ /* 0x000fe20000410000 */
[----:B------:R-:W-:-:S02]  /*3730*/  HADD2.F32 R40, -RZ, R39.H0_H0 ;  /* 0x20000027ff287230 */ /* 0x000fc40000004100 */
[----:B------:R-:W-:Y:S02]  /*3740*/  HADD2.F32 R39, -RZ, R38.H0_H0 ;  /* 0x20000026ff277230 */ /* 0x000fe40000004100 */
[----:B------:R-:W-:Y:S02]  /*3750*/  HADD2.F32 R41, -RZ, R41.H0_H0 ;  /* 0x20000029ff297230 */ /* 0x000fe40000004100 */
[----:B------:R-:W-:Y:S02]  /*3760*/  HADD2.F32 R90, -RZ, R90.H0_H0 ;  /* 0x2000005aff5a7230 */ /* 0x000fe40000004100 */
[----:B------:R-:W-:Y:S02]  /*3770*/  HADD2.F32 R38, -RZ, R2.H0_H0 ;  /* 0x20000002ff267230 */ /* 0x000fe40000004100 */
[----:B---3--:R-:W-:Y:S02]  /*3780*/  HADD2.F32 R97, -RZ, R97.H0_H0 ;  /* 0x20000061ff617230 */ /* 0x008fe40000004100 */
[----:B----4-:R-:W-:Y:S01]  /*3790*/  HADD2.F32 R94, -RZ, R94.H0_H0 ;  /* 0x2000005eff5e7230 */ /* 0x010fe20000004100 */
[----:B------:R-:W-:Y:S01]  /*37a0*/  FMUL.FTZ R109, R110, R109 ;  /* 0x0000006d6e6d7220 */ /* 0x000fe20000410000 */
[----:B------:R-:W-:Y:S01]  /*37b0*/  F2FP.PACK_AB R110, R100, R5 ;  /* 0x00000005646e723e */ /* 0x000fe200000000ff */
[----:B------:R-:W-:Y:S01]  /*37c0*/  BAR.SYNC.DEFER_BLOCKING 0x0 ;  /* 0x0000000000007b1d */ /* 0x000fe20000010000 */
[----:B------:R-:W-:-:S02]  /*37d0*/  FMUL.FTZ R112, R111, R112 ;  /* 0x000000706f707220 */ /* 0x000fc40000410000 */
[----:B------:R-:W-:Y:S02]  /*37e0*/  FMUL.FTZ R113, R41, R90 ;  /* 0x0000005a29717220 */ /* 0x000fe40000410000 */
[----:B0-----:R-:W-:Y:S02]  /*37f0*/  FADD.FTZ R5, -R99, 1 ;  /* 0x3f80000063057421 */ /* 0x001fe40000010100 */
[----:B-1----:R-:W-:Y:S02]  /*3800*/  FADD.FTZ R100, -R98, 1 ;  /* 0x3f80000062647421 */ /* 0x002fe40000010100 */
[----:B--2---:R-:W-:Y:S02]  /*3810*/  FADD.FTZ R115, -R101, 1 ;  /* 0x3f80000065737421 */ /* 0x004fe40000010100 */
[----:B------:R-:W-:Y:S02]  /*3820*/  FMUL.FTZ R2, R95, R38 ;  /* 0x000000265f027220 */ /* 0x000fe40000410000 */
[----:B------:R-:W-:-:S02]  /*3830*/  FMUL.FTZ R111, R40, R97 ;  /* 0x00000061286f7220 */ /* 0x000fc40000410000 */
[----:B------:R-:W-:Y:S02]  /*3840*/  FMUL.FTZ R108, R39, R94 ;  /* 0x0000005e276c7220 */ /* 0x000fe40000410000 */
[----:B------:R-:W-:Y:S02]  /*3850*/  FMUL.FTZ R113, R96, R113 ;  /* 0x0000007160717220 */ /* 0x000fe40000410000 */
[----:B------:R-:W-:Y:S02]  /*3860*/  FFMA.FTZ R5, R62, R5, 1 ;  /* 0x3f8000003e057423 */ /* 0x000fe40000010005 */
[----:B------:R-:W-:Y:S02]  /*3870*/  FFMA.FTZ R100, R63, R100, 1 ;  /* 0x3f8000003f647423 */ /* 0x000fe40000010064 */
[----:B------:R-:W-:Y:S02]  /*3880*/  FMUL.FTZ R2, R99, R2 ;  /* 0x0000000263027220 */ /* 0x000fe40000410000 */
[----:B------:R-:W-:-:S02]  /*3890*/  FMUL.FTZ R111, R98, R111 ;  /* 0x0000006f626f7220 */ /* 0x000fc40000410000 */
[----:B------:R-:W-:Y:S02]  /*38a0*/  FFMA.FTZ R115, R66, R115, 1 ;  /* 0x3f80000042737423 */ /* 0x000fe40000010073 */
[----:B------:R-:W-:Y:S02]  /*38b0*/  FMUL.FTZ R108, R101, R108 ;  /* 0x0000006c656c7220 */ /* 0x000fe40000410000 */
[----:B------:R-:W-:Y:S02]  /*38c0*/  FMUL.FTZ R113, R113, R114 ;  /* 0x0000007271717220 */ /* 0x000fe40000410000 */
[----:B------:R-:W-:Y:S02]  /*38d0*/  FMUL.FTZ R2, R2, R5 ;  /* 0x0000000502027220 */ /* 0x000fe40000410000 */
[----:B------:R-:W-:Y:S02]  /*38e0*/  FMUL.FTZ R100, R111, R100 ;  /* 0x000000646f647220 */ /* 0x000fe40000410000 */
[----:B------:R-:W-:Y:S01]  /*38f0*/  FMUL.FTZ R115, R108, R115 ;  /* 0x000000736c737220 */ /* 0x000fe20000410000 */
[----:B------:R-:W-:-:S02]  /*3900*/  F2FP.PACK_AB R102, R103, R102 ;  /* 0x000000666766723e */ /* 0x000fc400000000ff */
[----:B------:R-:W-:Y:S02]  /*3910*/  PRMT R5, R110, 0x7632, R5 ;  /* 0x000076326e057816 */ /* 0x000fe40000000005 */
[----:B------:R-:W-:Y:S02]  /*3920*/  F2FP.PACK_AB R104, R105, R104 ;  /* 0x000000686968723e */ /* 0x000fe400000000ff */
[----:B------:R-:W-:Y:S02]  /*3930*/  F2FP.PACK_AB R3, R4, R3 ;  /* 0x000000030403723e */ /* 0x000fe400000000ff */
[----:B------:R-:W-:Y:S02]  /*3940*/  ISETP.NE.AND P6, PT, R122, RZ, PT ;  /* 0x000000ff7a00720c */ /* 0x000fe40003fc5270 */
[----:B------:R-:W-:Y:S02]  /*3950*/  F2FP.PACK_AB R106, R107, R106 ;  /* 0x0000006a6b6a723e */ /* 0x000fe400000000ff */
[----:B------:R-:W-:-:S02]  /*3960*/  F2FP.PACK_AB R109, R112, R109 ;  /* 0x0000006d706d723e */ /* 0x000fc400000000ff */
[----:B------:R-:W-:Y:S02]  /*3970*/  F2FP.PACK_AB R2, R2, R113 ;  /* 0x000000710202723e */ /* 0x000fe400000000ff */
[----:B------:R-:W-:Y:S01]  /*3980*/  F2FP.PACK_AB R100, R115, R100 ;  /* 0x000000647364723e */ /* 0x000fe200000000ff */
[----:B------:R0:W-:Y:S01]  /*3990*/  STS.U16 [R119+0x2], R5 ;  /* 0x0000020577007388 */ /* 0x0001e20000000400 */
[----:B------:R-:W-:Y:S02]  /*39a0*/  PRMT R103, R102, 0x7632, R103 ;  /* 0x0000763266677816 */ /* 0x000fe40000000067 */
[----:B------:R-:W-:Y:S01]  /*39b0*/  PRMT R105, R104, 0x7632, R105 ;  /* 0x0000763268697816 */ /* 0x000fe20000000069 */
[----:B------:R1:W-:Y:S01]  /*39c0*/  STS.U16 [R119+0x4], R102 ;  /* 0x0000046677007388 */ /* 0x0003e20000000400 */
[----:B------:R-:W-:-:S03]  /*39d0*/  PRMT R4, R3, 0x7632, R4 ;  /* 0x0000763203047816 */ /* 0x000fc60000000004 */
        /* <DEDUP_REMOVED lines=61> */
.L_x_1037:
[----:B-1----:R-:W-:Y:S05]  /*3db0*/  BSYNC B0 ;  /* 0x0000000000007941 */ /* 0x002fea0003800000 */
.L_x_1036:
        /* <DEDUP_REMOVED lines=19> */
[C---:B------:R-:W-:Y:S01]  /*3ef0*/  LEA R2, P1, R4.reuse, R2, 0x1 ;  /* 0x0000000204027211 */ /* 0x040fe200078208ff */
[----:B------:R-:W-:Y:S01]  /*3f00*/  HADD2.F32 R31, -RZ, R31.H0_H0 ;  /* 0x2000001fff1f7230 */ /* 0x000fe20000004100 */
[----:B------:R-:W-:Y:S01]  /*3f10*/  MOV R5, UR34 ;  /* 0x0000002200057c02 */ /* 0x000fe20008000f00 */
[----:B------:R-:W-:Y:S01]  /*3f20*/  HADD2.F32 R29, -RZ, R29.H0_H0 ;  /* 0x2000001dff1d7230 */ /* 0x000fe20000004100 */
[----:B------:R-:W-:Y:S01]  /*3f30*/  FMUL.FTZ R43, R43, R76 ;  /* 0x0000004c2b2b7220 */ /* 0x000fe20000410000 */
[----:B------:R-:W-:Y:S01]  /*3f40*/  HADD2.F32 R27, -RZ, R27.H0_H0 ;  /* 0x2000001bff1b7230 */ /* 0x000fe20000004100 */
[----:B------:R-:W-:Y:S01]  /*3f50*/  LEA.HI.X R3, R4, R3, R5, 0x1, P1 ;  /* 0x0000000304037211 */ /* 0x000fe200008f0c05 */
[----:B------:R-:W-:Y:S01]  /*3f60*/  HADD2.F32 R25, -RZ, R25.H0_H0 ;  /* 0x20000019ff197230 */ /* 0x000fe20000004100 */
[----:B------:R-:W-:Y:S01]  /*3f70*/  ISETP.GE.AND P1, PT, R6, R139, PT ;  /* 0x0000008b0600720c */ /* 0x000fe20003f26270 */
[----:B------:R-:W-:Y:S01]  /*3f80*/  HADD2.F32 R23, -RZ, R23.H0_H0 ;  /* 0x20000017ff177230 */ /* 0x000fe20000004100 */
[----:B------:R-:W-:Y:S01]  /*3f90*/  FMUL.FTZ R46, R46, R77 ;  /* 0x0000004d2e2e7220 */ /* 0x000fe20000410000 */
[----:B------:R-:W-:Y:S01]  /*3fa0*/  @!P0 STG.E.U16 [R2.64+-0xf80], R107 ;  /* 0xfff0806b02008986 */ /* 0x000fe2000c101520 */
[----:B------:R-:W-:Y:S01]  /*3fb0*/  ISETP.GE.AND P0, PT, R8, R139, PT ;  /* 0x0000008b0800720c */ /* 0x000fe20003f06270 */
[----:B------:R-:W-:Y:S01]  /*3fc0*/  HADD2.F32 R21, -RZ, R21.H0_H0 ;  /* 0x20000015ff157230 */ /* 0x000fe20000004100 */
[----:B------:R-:W-:Y:S01]  /*3fd0*/  FMUL.FTZ R48, R48, R79 ;  /* 0x0000004f30307220 */ /* 0x000fe20000410000 */
[----:B------:R0:W-:Y:S01]  /*3fe0*/  @!P3 STG.E.U16 [R2.64+-0xe40], R117 ;  /* 0xfff1c0750200b986 */ /* 0x0001e2000c101520 */
        /* <DEDUP_REMOVED lines=19> */
[----:B------:R2:W-:Y:S01]  /*4120*/  @!P2 STG.E.U16 [R2.64+-0xf40], R109 ;  /* 0xfff0c06d0200a986 */ /* 0x0005e2000c101520 */
        /* <DEDUP_REMOVED lines=14> */
[----:B------:R-:W-:Y:S02]  /*4210*/  FMUL.FTZ R62, R62, R99 ;  /* 0x000000633e3e7220 */ /* 0x000fe40000410000 */
[----:B------:R-:W-:Y:S01]  /*4220*/  FMUL.FTZ R63, R63, R98 ;  /* 0x000000623f3f7220 */ /* 0x000fe20000410000 */
[----:B------:R-:W-:Y:S01]  /*4230*/  @!P1 STG.E.U16 [R2.64+-0xc80], R135 ;  /* 0xfff3808702009986 */ /* 0x000fe2000c101520 */
[----:B------:R-:W-:Y:S02]  /*4240*/  FMUL.FTZ R66, R66, R101 ;  /* 0x0000006542427220 */ /* 0x000fe40000410000 */
[----:B0-----:R-:W-:Y:S01]  /*4250*/  FADD.FTZ R117, R37, UR5 ;  /* 0x0000000525757e21 */ /* 0x001fe20008010000 */
[----:B------:R-:W-:Y:S01]  /*4260*/  @!P3 STG.E.U16 [R2.64+-0xc40], R137 ;  /* 0xfff3c0890200b986 */ /* 0x000fe2000c101520 */
[----:B------:R-:W-:-:S02]  /*4270*/  FADD.FTZ R116, R36, UR5 ;  /* 0x0000000524747e21 */ /* 0x000fc40008010000 */
[----:B------:R-:W-:Y:S01]  /*4280*/  FADD.FTZ R114, R31, UR5 ;  /* 0x000000051f727e21 */ /* 0x000fe20008010000 */
[----:B------:R0:W-:Y:S01]  /*4290*/  @!P2 STG.E.U16 [R2.64+-0xe80], R115 ;  /* 0xfff180730200a986 */ /* 0x0001e2000c101520 */
[----:B------:R-:W-:Y:S01]  /*42a0*/  ISETP.GE.AND P2, PT, R30, R139, PT ;  /* 0x0000008b1e00720c */ /* 0x000fe20003f46270 */
[----:B-1----:R-:W-:Y:S02]  /*42b0*/  FADD.FTZ R113, R29, UR5 ;  /* 0x000000051d717e21 */ /* 0x002fe40008010000 */
[----:B------:R-:W-:Y:S02]  /*42c0*/  FADD.FTZ R112, R27, UR5 ;  /* 0x000000051b707e21 */ /* 0x000fe40008010000 */
[----:B------:R-:W-:Y:S02]  /*42d0*/  FADD.FTZ R111, R25, UR5 ;  /* 0x00000005196f7e21 */ /* 0x000fe40008010000 */
[----:B------:R-:W-:Y:S02]  /*42e0*/  FADD.FTZ R110, R23, UR5 ;  /* 0x00000005176e7e21 */ /* 0x000fe40008010000 */
[----:B--2---:R-:W-:-:S02]  /*42f0*/  FADD.FTZ R109, R21, UR5 ;  /* 0x00000005156d7e21 */ /* 0x004fc40008010000 */
[----:B0-----:R-:W-:Y:S02]  /*4300*/  FADD.FTZ R115, R33, UR5 ;  /* 0x0000000521737e21 */ /* 0x001fe40008010000 */
[----:B------:R0:W-:Y:S01]  /*4310*/  @!P2 STG.E.U16 [R2.64+-0xfc0], R105 ;  /* 0xfff040690200a986 */ /* 0x0001e2000c101520 */
[----:B------:R-:W-:Y:S02]  /*4320*/  FADD.FTZ R108, R19, UR5 ;  /* 0x00000005136c7e21 */ /* 0x000fe40008010000 */
[----:B------:R-:W-:Y:S02]  /*4330*/  FADD.FTZ R107, R17, UR5 ;  /* 0x00000005116b7e21 */ /* 0x000fe40008010000 */
[----:B------:R-:W-:Y:S02]  /*4340*/  FADD.FTZ R106, R15, UR5 ;  /* 0x000000050f6a7e21 */ /* 0x000fe40008010000 */
[----:B------:R-:W-:Y:S02]  /*4350*/  FADD.FTZ R104, R11, UR5 ;  /* 0x000000050b687e21 */ /* 0x000fe40008010000 */
[----:B------:R-:W-:-:S02]  /*4360*/  FADD.FTZ R103, R9, UR5 ;  /* 0x0000000509677e21 */ /* 0x000fc40008010000 */
[----:B------:R-:W-:Y:S02]  /*4370*/  FADD.FTZ R102, R7, UR5 ;  /* 0x0000000507667e21 */ /* 0x000fe40008010000 */
[----:B0-----:R-:W-:Y:S02]  /*4380*/  FADD.FTZ R105, R13, UR5 ;  /* 0x000000050d697e21 */ /* 0x001fe40008010000 */
        /* <DEDUP_REMOVED lines=15> */
[----:B------:R-:W-:Y:S01]  /*4480*/  FMUL.FTZ R39, R39, R66 ;  /* 0x0000004227277220 */ /* 0x000fe20000410000 */
[----:B------:R-:W-:Y:S05]  /*4490*/  @!P0 BRA `(.L_x_1038) ;  /* 0x0000087000008947 */ /* 0x000fea0003800000 */
[----:B------:R-:W-:Y:S01]  /*44a0*/  BAR.SYNC.DEFER_BLOCKING 0x0 ;  /* 0x0000000000007b1d */ /* 0x000fe20000010000 */
[----:B------:R-:W-:-:S02]  /*44b0*/  FMUL.FTZ R34, R42, R34 ;  /* 0x000000222a227220 */ /* 0x000fc40000410000 */
        /* <DEDUP_REMOVED lines=34> */
[----:B------:R3:W-:Y:S01]  /*46e0*/  STS.U16 [R119+0xc], R5 ;  /* 0x00000c0577007388 */ /* 0x0007e20000000400 */
[----:B0-----:R-:W-:Y:S01]  /*46f0*/  PRMT R2, R5, 0x7632, R2 ;  /* 0x0000763205027816 */ /* 0x001fe20000000002 */
[----:B------:R-:W-:Y:S01]  /*4700*/  UIADD3 UR7, UR35, UR36, URZ ;  /* 0x0000002423077290 */ /* 0x000fe2000fffe03f */
[----:B------:R-:W-:Y:S01]  /*4710*/  PRMT R9, R55, 0x7632, R9 ;  /* 0x0000763237097816 */ /* 0x000fe20000000009 */
[----:B------:R-:W-:Y:S01]  /*4720*/  STS.U16 [R119], R34 ;  /* 0x0000002277007388 */ /* 0x000fe20000000400 */
[----:B-1----:R-:W-:-:S02]  /*4730*/  PRMT R3, R58, 0x7632, R3 ;  /* 0x000076323a037816 */ /* 0x002fc40000000003 */
[----:B--2---:R-:W-:Y:S01]  /*4740*/  PRMT R4, R38, 0x7632, R4 ;  /* 0x0000763226047816 */ /* 0x004fe20000000004 */
[----:B------:R-:W-:Y:S01]  /*4750*/  STS.U16 [R119+0x8], R50 ;  /* 0x0000083277007388 */ /* 0x000fe20000000400 */
[----:B---3--:R-:W-:-:S03]  /*4760*/  PRMT R5, R63, 0x7632, R5 ;  /* 0x000076323f057816 */ /* 0x008fc60000000005 */
        /* <DEDUP_REMOVED lines=46> */
.L_x_1040:
[----:B------:R-:W-:Y:S05]  /*4a50*/  BSYNC B0 ;  /* 0x0000000000007941 */ /* 0x000fea0003800000 */
.L_x_1039:
        /* <DEDUP_REMOVED lines=43> */
.L_x_1038:
[----:B0-----:R-:W2:Y:S01]  /*4d10*/  LDL.LU R3, [R1+0x14] ;  /* 0x0000140001037983 */ /* 0x001ea20000300800 */
[----:B------:R-:W-:Y:S01]  /*4d20*/  HADD2.F32 R0, -RZ, R195.H0_H0 ;  /* 0x200000c3ff007230 */ /* 0x000fe20000004100 */
[----:B------:R-:W-:Y:S01]  /*4d30*/  HFMA2.MMA R101, -RZ, RZ, 0, 0 ;  /* 0x00000000ff657435 */ /* 0x000fe200000001ff */
[----:B------:R-:W-:Y:S01]  /*4d40*/  HADD2.F32 R2, -RZ, R194.H0_H0 ;  /* 0x200000c2ff027230 */ /* 0x000fe20000004100 */
[----:B------:R-:W-:Y:S01]  /*4d50*/  HFMA2.MMA R215, -RZ, RZ, 0, 0 ;  /* 0x00000000ffd77435 */ /* 0x000fe200000001ff */
[----:B------:R-:W-:Y:S01]  /*4d60*/  HADD2.F32 R4, -RZ, R161.H0_H0 ;  /* 0x200000a1ff047230 */ /* 0x000fe20000004100 */
[----:B------:R-:W-:Y:S01]  /*4d70*/  FMUL.FTZ R232, R65, UR4 ;  /* 0x0000000441e87c20 */ /* 0x000fe20008410000 */
[----:B------:R-:W-:Y:S01]  /*4d80*/  MOV R216, RZ ;  /* 0x000000ff00d87202 */ /* 0x000fe20000000f00 */
        /* <DEDUP_REMOVED lines=25> */
[----:B------:R-:W-:Y:S01]  /*4f20*/  FFMA.FTZ R2, R64, R2, R3 ;  /* 0x0000000240027223 */ /* 0x000fe20000010003 */
        /* <DEDUP_REMOVED lines=9> */
[----:B------:R-:W-:-:S04]  /*4fc0*/  FFMA.FTZ R0, R85, R3, R0 ;  /* 0x0000000355007223 */ /* 0x000fc80000010000 */
[----:B------:R-:W-:Y:S01]  /*4fd0*/  FFMA.FTZ R3, R89, R2, R0 ;  /* 0x0000000259037223 */ /* 0x000fe20000010000 */
[----:B------:R-:W-:Y:S02]  /*4fe0*/  HADD2.F32 R0, -RZ, R160.H0_H0 ;  /* 0x200000a0ff007230 */ /* 0x000fe40000004100 */
[----:B------:R-:W-:Y:S01]  /*4ff0*/  HADD2.F32 R2, -RZ, R159.H0_H0 ;  /* 0x2000009fff027230 */ /* 0x000fe20000004100 */
[----:B------:R-:W-:Y:S01]  /*5000*/  FFMA.FTZ R4, R80, R4, R3 ;  /* 0x0000000450047223 */ /* 0x000fe20000010003 */
[----:B------:R-:W-:-:S03]  /*5010*/  HADD2.F32 R3, -RZ, R158.H0_H0 ;  /* 0x2000009eff037230 */ /* 0x000fc60000004100 */
[----:B------:R-:W-:Y:S01]  /*5020*/  FFMA.FTZ R0, R49, R0, R4 ;  /* 0x0000000031007223 */ /* 0x000fe20000010004 */
[----:B------:R-:W-:-:S03]  /*5030*/  MOV R4, c[0x0][0x16c] ;  /* 0x00005b0000047a02 */ /* 0x000fc60000000f00 */
[----:B------:R-:W-:Y:S01]  /*5040*/  FFMA.FTZ R0, R47, R2, R0 ;  /* 0x000000022f007223 */ /* 0x000fe20000010000 */
[----:B------:R-:W-:Y:S01]  /*5050*/  HADD2.F32 R2, -RZ, R157.H0_H0 ;  /* 0x2000009dff027230 */ /* 0x000fe20000004100 */
[----:B------:R-:W-:Y:S02]  /*5060*/  ISETP.GE.AND P0, PT, R4, 0x1, PT ;  /* 0x000000010400780c */ /* 0x000fe40003f06270 */
[----:B------:R-:W-:Y:S01]  /*5070*/  FFMA.FTZ R0, R45, R3, R0 ;  /* 0x000000032d007223 */ /* 0x000fe20000010000 */
[----:B------:R-:W-:-:S03]  /*5080*/  HADD2.F32 R3, -RZ, R156.H0_H0 ;  /* 0x2000009cff037230 */ /* 0x000fc60000004100 */
[----:B------:R-:W-:Y:S01]  /*5090*/  FFMA.FTZ R0, R41, R2, R0 ;  /* 0x0000000229007223 */ /* 0x000fe20000010000 */
[----:B------:R-:W-:-:S03]  /*50a0*/  HADD2.F32 R2, -RZ, R155.H0_H0 ;  /* 0x2000009bff027230 */ /* 0x000fc60000004100 */
[----:B------:R-:W-:Y:S01]  /*50b0*/  FFMA.FTZ R3, R95, R3, R0 ;  /* 0x000000035f037223 */ /* 0x000fe20000010000 */
[----:B------:R-:W-:-:S03]  /*50c0*/  HADD2.F32 R0, -RZ, R118.H0_H0 ;  /* 0x20000076ff007230 */ /* 0x000fc60000004100 */
[----:B------:R-:W-:-:S04]  /*50d0*/  FFMA.FTZ R2, R40, R2, R3 ;  /* 0x0000000228027223 */ /* 0x000fc80000010003 */
[----:B------:R-:W-:-:S05]  /*50e0*/  FFMA.FTZ R0, R39, R0, R2 ;  /* 0x0000000027007223 */ /* 0x000fca0000010002 */
[----:B------:R0:W-:Y:S01]  /*50f0*/  STL [R1+0x14], R0 ;  /* 0x0000140001007387 */ /* 0x0001e20000100800 */
[----:B------:R-:W-:Y:S05]  /*5100*/  @!P0 BRA `(.L_x_1041) ;  /* 0x00009cd000008947 */ /* 0x000fea0003800000 */
[----:B------:R-:W-:Y:S01]  /*5110*/  UIADD3 UR38, UR24, -0x1, URZ ;  /* 0xffffffff18267890 */ /* 0x000fe2000fffe03f */
[----:B------:R-:W-:Y:S01]  /*5120*/  FADD.FTZ R92, R85, R85 ;  /* 0x00000055555c7221 */ /* 0x000fe20000010000 */
[----:B------:R-:W-:Y:S01]  /*5130*/  MOV R101, RZ ;  /* 0x000000ff00657202 */ /* 0x000fe20000000f00 */
[----:B------:R-:W-:Y:S01]  /*5140*/  FADD.FTZ R91, R89, R89 ;  /* 0x00000059595b7221 */ /* 0x000fe20000010000 */
[----:B------:R-:W-:Y:S01]  /*5150*/  ULEA.HI UR7, UR38, UR38, URZ, 0x1 ;  /* 0x0000002626077291 */ /* 0x000fe2000f8f083f */
[----:B------:R-:W-:Y:S01]  /*5160*/  FADD.FTZ R100, R65, R65 ;  /* 0x0000004141647221 */ /* 0x000fe20000010000 */
[----:B------:R-:W-:Y:S01]  /*5170*/  UMOV UR8, URZ ;  /* 0x0000003f00087c82 */ /* 0x000fe20008000000 */
[----:B------:R-:W-:Y:S01]  /*5180*/  FADD.FTZ R99, R64, R64 ;  /* 0x0000004040637221 */ /* 0x000fe20000010000 */
[----:B------:R-:W-:Y:S01]  /*5190*/  ULOP3.LUT UR7, UR7, 0xfffffe, URZ, 0xc0, !UPT ;  /* 0x00fffffe07077892 */ /* 0x000fe2000f8ec03f */
[----:B------:R-:W-:Y:S01]  /*51a0*/  FADD.FTZ R98, R67, R67 ;  /* 0x0000004343627221 */ /* 0x000fe20000010000 */
[----:B------:R-:W-:Y:S01]  /*51b0*/  UMOV UR9, URZ ;  /* 0x0000003f00097c82 */ /* 0x000fe20008000000 */
[----:B------:R-:W-:Y:S01]  /*51c0*/  FADD.FTZ R97, R71, R71 ;  /* 0x0000004747617221 */ /* 0x000fe20000010000 */
[----:B------:R-:W-:Y:S01]  /*51d0*/  UIADD3 UR38, UR38, -UR7, URZ ;  /* 0x8000000726267290 */ /* 0x000fe2000fffe03f */
[----:B------:R-:W-:-:S02]  /*51e0*/  FADD.FTZ R96, R72, R72 ;  /* 0x0000004848607221 */ /* 0x000fc40000010000 */
[----:B------:R-:W-:Y:S01]  /*51f0*/  FADD.FTZ R93, R73, R73 ;  /* 0x00000049495d7221 */ /* 0x000fe20000010000 */
[----:B------:R-:W-:Y:S01]  /*5200*/  UMOV UR7, URZ ;  /* 0x0000003f00077c82 */ /* 0x000fe20008000000 */
        /* <DEDUP_REMOVED lines=8> */
.L_x_1142:
        /* <DEDUP_REMOVED lines=13> */
[----:B------:R-:W-:Y:S02]  /*5360*/  ULEA.HI.X UR35, UR36, UR35, UR37, 0x3, UP0 ;  /* 0x0000002324237291 */ /* 0x000fe400080f1c25 */
[----:B------:R-:W-:-:S04]  /*5370*/  MOV R2, UR34 ;  /* 0x0000002200027c02 */ /* 0x000fc80008000f00 */
[----:B------:R-:W-:Y:S02]  /*5380*/  MOV R3, UR35 ;  /* 0x0000002300037c02 */ /* 0x000fe40008000f00 */
[----:B0-----:R-:W-:Y:S01]  /*5390*/  LOP3.LUT R0, R122, 0x7ffffe0, RZ, 0xc0, !PT ;  /* 0x07ffffe07a007812 */ /* 0x001fe200078ec0ff */
[----:B------:R-:W-:Y:S02]  /*53a0*/  ULDC UR36, c[0x0][0x168] ;  /* 0x00005a0000247ab9 */ /* 0x000fe40000000800 */
[----:B------:R-:W-:Y:S01]  /*53b0*/  ULDC.64 UR34, c[0x0][0x1a0] ;  /* 0x0000680000227ab9 */ /* 0x000fe20000000a00 */
[----:B------:R-:W2:Y:S01]  /*53c0*/  LDG.E.64 R2, [R2.64] ;  /* 0x0000002002027981 */ /* 0x000ea2000c1e1b00 */
[----:B------:R-:W-:Y:S01]  /*53d0*/  SHF.L.U32 R5, R0, 0x5, RZ ;  /* 0x0000000500057819 */ /* 0x000fe200000006ff */
[----:B------:R-:W-:Y:S01]  /*53e0*/  UIADD3 UR36, -UR25, UR36, URZ ;  /* 0x0000002419247290 */ /* 0x000fe2000fffe13f */
[----:B------:R-:W-:Y:S01]  /*53f0*/  MOV R9, UR7 ;  /* 0x0000000700097c02 */ /* 0x000fe20008000f00 */
[----:B------:R-:W-:Y:S01]  /*5400*/  UIMAD UR34, UR39, UR34, URZ ;  /* 0x00000022272272a4 */ /* 0x000fe2000f8e023f */
[----:B------:R-:W-:Y:S01]  /*5410*/  LOP3.LUT R4, R5, 0xffffffe0, R236, 0xe2, !PT ;  /* 0xffffffe005047812 */ /* 0x000fe200078ee2ec */
[----:B------:R-:W-:Y:S01]  /*5420*/  USHF.L.U32 UR36, UR36, 0x1, URZ ;  /* 0x0000000124247899 */ /* 0x000fe2000800063f */
[----:B------:R-:W-:Y:S01]  /*5430*/  PRMT R11, RZ, 0x7610, R11 ;  /* 0x00007610ff0b7816 */ /* 0x000fe2000000000b */
[----:B------:R-:W-:Y:S01]  /*5440*/  UIMAD UR34, UR7, UR35, UR34 ;  /* 0x00000023072272a4 */ /* 0x000fe2000f8e0222 */
[----:B------:R-:W-:-:S02]  /*5450*/  LOP3.LUT R0, R4, 0x20, RZ, 0xfc, !PT ;  /* 0x0000002004007812 */ /* 0x000fc400078efcff */
[--C-:B------:R-:W-:Y:S02]  /*5460*/  SHF.R.S32.HI R5, RZ, 0x1f, R4.reuse ;  /* 0x0000001fff057819 */ /* 0x100fe40000011404 */
[----:B------:R-:W-:Y:S02]  /*5470*/  ISETP.GE.AND P0, PT, R0, UR36, PT ;  /* 0x0000002400007c0c */ /* 0x000fe4000bf06270 */
[C---:B------:R-:W-:Y:S01]  /*5480*/  LOP3.LUT R0, R4.reuse, 0x40, RZ, 0xfc, !PT ;  /* 0x0000004004007812 */ /* 0x040fe200078efcff */
[----:B------:R-:W-:Y:S01]  /*5490*/  IMAD.WIDE.U32 R8, R9, c[0x0][0x1a0], R4 ;  /* 0x0000680009087a25 */ /* 0x000fe200078e0004 */
[----:B------:R-:W-:Y:S02]  /*54a0*/  ISETP.GE.AND P5, PT, R4, UR36, PT ;  /* 0x0000002404007c0c */ /* 0x000fe4000bfa6270 */
[----:B------:R-:W-:Y:S02]  /*54b0*/  ISETP.GE.AND P1, PT, R0, UR36, PT ;  /* 0x0000002400007c0c */ /* 0x000fe4000bf26270 */
[----:B------:R-:W-:-:S02]  /*54c0*/  LOP3.LUT R0, R4, 0x60, RZ, 0xfc, !PT ;  /* 0x0000006004007812 */ /* 0x000fc400078efcff */
[----:B------:R-:W-:Y:S02]  /*54d0*/  LOP3.LUT R7, R4, 0x80, RZ, 0xfc, !PT ;  /* 0x0000008004077812 */ /* 0x000fe400078efcff */
[----:B------:R-:W-:Y:S01]  /*54e0*/  IADD3 R5, R9, UR34, RZ ;  /* 0x0000002209057c10 */ /* 0x000fe2000fffe0ff */
[----:B------:R-:W-:Y:S01]  /*54f0*/  ULDC.64 UR34, c[0x0][0x1b8] ;  /* 0x00006e0000227ab9 */ /* 0x000fe20000000a00 */
[----:B------:R-:W-:Y:S02]  /*5500*/  LEA R6, P4, R8, UR22, 0x1 ;  /* 0x0000001608067c11 */ /* 0x000fe4000f8808ff */
[----:B------:R-:W-:Y:S02]  /*5510*/  LOP3.LUT R9, R4, 0xa0, RZ, 0xfc, !PT ;  /* 0x000000a004097812 */ /* 0x000fe400078efcff */
[----:B------:R-:W-:Y:S02]  /*5520*/  ISETP.GE.AND P2, PT, R0, UR36, PT ;  /* 0x0000002400007c0c */ /* 0x000fe4000bf46270 */
[----:B------:R-:W-:-:S02]  /*5530*/  ISETP.GE.AND P3, PT, R7, UR36, PT ;  /* 0x0000002407007c0c */ /* 0x000fc4000bf66270 */
[----:B------:R-:W-:Y:S02]  /*5540*/  PRMT R0, RZ, 0x7610, R0 ;  /* 0x00007610ff007816 */ /* 0x000fe40000000000 */
[--C-:B------:R-:W-:Y:S02]  /*5550*/  LEA.HI.X R7, R8, UR23, R5.reuse, 0x1, P4 ;  /* 0x0000001708077c11 */ /* 0x100fe4000a0f0c05 */
[----:B------:R-:W-:Y:S02]  /*5560*/  ISETP.GE.AND P4, PT, R9, UR36, PT ;  /* 0x0000002409007c0c */ /* 0x000fe4000bf86270 */
[C---:B------:R-:W-:Y:S01]  /*5570*/  LOP3.LUT R8, R4.reuse, 0xc0, RZ, 0xfc, !PT ;  /* 0x000000c004087812 */ /* 0x040fe200078efcff */
[----:B------:R0:W3:Y:S01]  /*5580*/  @!P5 LDG.E.U16 R11, [R6.64] ;  /* 0x00000020060bd981 */ /* 0x0000e2000c1e1500 */
[----:B------:R-:W-:Y:S02]  /*5590*/  LOP3.LUT R9, R4, 0xe0, RZ, 0xfc, !PT ;  /* 0x000000e004097812 */ /* 0x000fe400078efcff */
[----:B------:R-:W-:Y:S01]  /*55a0*/  PRMT R5, RZ, 0x7610, R5 ;  /* 0x00007610ff057816 */ /* 0x000fe20000000005 */
[----:B------:R0:W4:Y:S01]  /*55b0*/  @!P0 LDG.E.U16 R0, [R6.64+0x40] ;  /* 0x0000402006008981 */ /* 0x000122000c1e1500 */
[----:B------:R-:W-:-:S02]  /*55c0*/  ISETP.GE.AND P5, PT, R8, UR36, PT ;  /* 0x0000002408007c0c */ /* 0x000fc4000bfa6270 */
[----:B------:R-:W-:Y:S02]  /*55d0*/  ISETP.GE.AND P0, PT, R9, UR36, PT ;  /* 0x0000002409007c0c */ /* 0x000fe4000bf06270 */
[C---:B------:R-:W-:Y:S01]  /*55e0*/  LOP3.LUT R8, R4.reuse, 0x100, RZ, 0xfc, !PT ;  /* 0x0000010004087812 */ /* 0x040fe200078efcff */
[----:B------:R0:W3:Y:S01]  /*55f0*/  @!P1 LDG.E.U16 R5, [R6.64+0x80] ;  /* 0x0000802006059981 */ /* 0x0000e2000c1e1500 */
[----:B------:R-:W-:Y:S02]  /*5600*/  PRMT R9, RZ, 0x7610, R9 ;  /* 0x00007610ff097816 */ /* 0x000fe40000000009 */
[----:B------:R-:W-:Y:S02]  /*5610*/  LOP3.LUT R12, R4, 0x120, RZ, 0xfc, !PT ;  /* 0x00000120040c7812 */ /* 0x000fe400078efcff */
[----:B------:R-:W-:Y:S02]  /*5620*/  ISETP.GE.AND P1, PT, R8, UR36, PT ;  /* 0x0000002408007c0c */ /* 0x000fe4000bf26270 */
[----:B------:R-:W-:Y:S01]  /*5630*/  PRMT R8, RZ, 0x7610, R8 ;  /* 0x00007610ff087816 */ /* 0x000fe20000000008 */
[----:B------:R0:W3:Y:S01]  /*5640*/  @!P2 LDG.E.U16 R9, [R6.64+0xc0] ;  /* 0x0000c0200609a981 */ /* 0x0000e2000c1e1500 */
[----:B------:R-:W-:-:S02]  /*5650*/  PRMT R10, RZ, 0x7610, R10 ;  /* 0x00007610ff0a7816 */ /* 0x000fc4000000000a */
[----:B------:R-:W-:Y:S02]  /*5660*/  ISETP.GE.AND P2, PT, R12, UR36, PT ;  /* 0x000000240c007c0c */ /* 0x000fe4000bf46270 */
[C---:B------:R-:W-:Y:S01]  /*5670*/  LOP3.LUT R12, R4.reuse, 0x160, RZ, 0xfc, !PT ;  /* 0x00000160040c7812 */ /* 0x040fe200078efcff */
[----:B------:R0:W3:Y:S01]  /*5680*/  @!P4 LDG.E.U16 R8, [R6.64+0x140] ;  /* 0x000140200608c981 */ /* 0x0000e2000c1e1500 */
[----:B------:R-:W-:Y:S02]  /*5690*/  PRMT R14, RZ, 0x7610, R14 ;  /* 0x00007610ff0e7816 */ /* 0x000fe4000000000e */
[C---:B------:R-:W-:Y:S01]  /*56a0*/  LOP3.LUT R13, R4.reuse, 0x140, RZ, 0xfc, !PT ;  /* 0x00000140040d7812 */ /* 0x040fe200078efcff */
[----:B------:R0:W3:Y:S01]  /*56b0*/  @!P3 LDG.E.U16 R10, [R6.64+0x100] ;  /* 0x00010020060ab981 */ /* 0x0000e2000c1e1500 */
[----:B------:R-:W-:Y:S02]  /*56c0*/  LOP3.LUT R15, R4, 0x180, RZ, 0xfc, !PT ;  /* 0x00000180040f7812 */ /* 0x000fe400078efcff */
[----:B------:R-:W-:Y:S01]  /*56d0*/  ISETP.GE.AND P4, PT, R12, UR36, PT ;  /* 0x000000240c007c0c */ /* 0x000fe2000bf86270 */
[----:B------:R0:W3:Y:S01]  /*56e0*/  @!P5 LDG.E.U16 R14, [R6.64+0x180] ;  /* 0x00018020060ed981 */ /* 0x0000e2000c1e1500 */
[----:B------:R-:W-:-:S02]  /*56f0*/  PRMT R12, RZ, 0x7610, R12 ;  /* 0x00007610ff0c7816 */ /* 0x000fc4000000000c */
[----:B------:R-:W-:Y:S02]  /*5700*/  ISETP.GE.AND P3, PT, R13, UR36, PT ;  /* 0x000000240d007c0c */ /* 0x000fe4000bf66270 */
[----:B------:R-:W-:Y:S02]  /*5710*/  PRMT R13, RZ, 0x7610, R13 ;  /* 0x00007610ff0d7816 */ /* 0x000fe4000000000d */
[----:B------:R-:W-:Y:S01]  /*5720*/  ISETP.GE.AND P5, PT, R15, UR36, PT ;  /* 0x000000240f007c0c */ /* 0x000fe2000bfa6270 */
[----:B------:R0:W3:Y:S01]  /*5730*/  @!P1 LDG.E.U16 R12, [R6.64+0x200] ;  /* 0x00020020060c9981 */ /* 0x0000e2000c1e1500 */
[C---:B------:R-:W-:Y:S02]  /*5740*/  LOP3.LUT R15, R4.reuse, 0x1c0, RZ, 0xfc, !PT ;  /* 0x000001c0040f7812 */ /* 0x040fe400078efcff */
[----:B------:R-:W-:Y:S01]  /*5750*/  LOP3.LUT R16, R4, 0x1a0, RZ, 0xfc, !PT ;  /* 0x000001a004107812 */ /* 0x000fe200078efcff */
[----:B------:R0:W3:Y:S01]  /*5760*/  @!P0 LDG.E.U16 R13, [R6.64+0x1c0] ;  /* 0x0001c020060d8981 */ /* 0x0000e2000c1e1500 */
[----:B------:R-:W-:-:S02]  /*5770*/  PRMT R17, RZ, 0x7610, R17 ;  /* 0x00007610ff117816 */ /* 0x000fc40000000011 */
[----:B------:R-:W-:Y:S02]  /*5780*/  ISETP.GE.AND P1, PT, R15, UR36, PT ;  /* 0x000000240f007c0c */ /* 0x000fe4000bf26270 */
[----:B------:R-:W-:Y:S02]  /*5790*/  PRMT R15, RZ, 0x7610, R15 ;  /* 0x00007610ff0f7816 */ /* 0x000fe4000000000f */
[----:B------:R-:W-:Y:S01]  /*57a0*/  LOP3.LUT R18, R4, 0x1e0, RZ, 0xfc, !PT ;  /* 0x000001e004127812 */ /* 0x000fe200078efcff */
[----:B------:R0:W3:Y:S01]  /*57b0*/  @!P2 LDG.E.U16 R17, [R6.64+0x240] ;  /* 0x000240200611a981 */ /* 0x0000e2000c1e1500 */
[----:B------:R-:W-:Y:S02]  /*57c0*/  ISETP.GE.AND P0, PT, R16, UR36, PT ;  /* 0x0000002410007c0c */ /* 0x000fe4000bf06270 */
[----:B------:R-:W-:Y:S01]  /*57d0*/  PRMT R16, RZ, 0x7610, R16 ;  /* 0x00007610ff107816 */ /* 0x000fe20000000010 */
[----:B------:R0:W3:Y:S01]  /*57e0*/  @!P3 LDG.E.U16 R15, [R6.64+0x280] ;  /* 0x00028020060fb981 */ /* 0x0000e2000c1e1500 */
[----:B------:R-:W-:-:S02]  /*57f0*/  LOP3.LUT R19, R4, 0x200, RZ, 0xfc, !PT ;  /* 0x0000020004137812 */ /* 0x000fc400078efcff */
[----:B------:R-:W-:Y:S02]  /*5800*/  PRMT R22, RZ, 0x7610, R22 ;  /* 0x00007610ff167816 */ /* 0x000fe40000000016 */
[----:B------:R-:W-:Y:S01]  /*5810*/  ISETP.GE.AND P2, PT, R18, UR36, PT ;  /* 0x0000002412007c0c */ /* 0x000fe2000bf46270 */
[----:B------:R0:W3:Y:S01]  /*5820*/  @!P4 LDG.E.U16 R16, [R6.64+0x2c0] ;  /* 0x0002c0200610c981 */ /* 0x0000e2000c1e1500 */
[C---:B------:R-:W-:Y:S02]  /*5830*/  LOP3.LUT R18, R4.reuse, 0x220, RZ, 0xfc, !PT ;  /* 0x0000022004127812 */ /* 0x040fe400078efcff */
[----:B------:R-:W-:Y:S01]  /*5840*/  LOP3.LUT R20, R4, 0x240, RZ, 0xfc, !PT ;  /* 0x0000024004147812 */ /* 0x000fe200078efcff */
[----:B------:R0:W3:Y:S01]  /*5850*/  @!P5 LDG.E.U16 R22, [R6.64+0x300] ;  /* 0x000300200616d981 */ /* 0x0000e2000c1e1500 */
[----:B------:R-:W-:Y:S02]  /*5860*/  ISETP.GE.AND P3, PT, R19, UR36, PT ;  /* 0x0000002413007c0c */ /* 0x000fe4000bf66270 */
[----:B------:R-:W-:-:S02]  /*5870*/  PRMT R19, RZ, 0x7610, R19 ;  /* 0x00007610ff137816 */ /* 0x000fc40000000013 */
[----:B------:R-:W-:Y:S02]  /*5880*/  ISETP.GE.AND P4, PT, R18, UR36, PT ;  /* 0x0000002412007c0c */ /* 0x000fe4000bf86270 */
[----:B------:R-:W-:Y:S02]  /*5890*/  PRMT R18, RZ, 0x7610, R18 ;  /* 0x00007610ff127816 */ /* 0x000fe40000000012 */
[----:B------:R-:W-:Y:S01]  /*58a0*/  ISETP.GE.AND P5, PT, R20, UR36, PT ;  /* 0x0000002414007c0c */ /* 0x000fe2000bfa6270 */
[----:B------:R0:W3:Y:S01]  /*58b0*/  @!P1 LDG.E.U16 R19, [R6.64+0x380] ;  /* 0x0003802006139981 */ /* 0x0000e2000c1e1500 */
[C---:B------:R-:W-:Y:S02]  /*58c0*/  LOP3.LUT R20, R4.reuse, 0x280, RZ, 0xfc, !PT ;  /* 0x0000028004147812 */ /* 0x040fe400078efcff */
[----:B------:R-:W-:Y:S01]  /*58d0*/  PRMT R23, RZ, 0x7610, R23 ;  /* 0x00007610ff177816 */ /* 0x000fe20000000017 */
[----:B------:R0:W3:Y:S01]  /*58e0*/  @!P0 LDG.E.U16 R18, [R6.64+0x340] ;  /* 0x0003402006128981 */ /* 0x0000e2000c1e1500 */
[----:B------:R-:W-:-:S02]  /*58f0*/  LOP3.LUT R21, R4, 0x260, RZ, 0xfc, !PT ;  /* 0x0000026004157812 */ /* 0x000fc400078efcff */
[----:B------:R-:W-:Y:S02]  /*5900*/  LOP3.LUT R24, R4, 0x2a0, RZ, 0xfc, !PT ;  /* 0x000002a004187812 */ /* 0x000fe400078efcff */
[----:B------:R-:W-:Y:S01]  /*5910*/  ISETP.GE.AND P1, PT, R20, UR36, PT ;  /* 0x0000002414007c0c */ /* 0x000fe2000bf26270 */
[----:B------:R0:W3:Y:S01]  /*5920*/  @!P2 LDG.E.U16 R23, [R6.64+0x3c0] ;  /* 0x0003c0200617a981 */ /* 0x0000e2000c1e1500 */
[----:B------:R-:W-:Y:S02]  /*5930*/  PRMT R20, RZ, 0x7610, R20 ;  /* 0x00007610ff147816 */ /* 0x000fe40000000014 */
[----:B------:R-:W-:Y:S02]  /*5940*/  ISETP.GE.AND P0, PT, R21, UR36, PT ;  /* 0x0000002415007c0c */ /* 0x000fe4000bf06270 */
[----:B------:R-:W-:Y:S02]  /*5950*/  PRMT R21, RZ, 0x7610, R21 ;  /* 0x00007610ff157816 */ /* 0x000fe40000000015 */
[----:B------:R-:W-:Y:S01]  /*5960*/  ISETP.GE.AND P2, PT, R24, UR36, PT ;  /* 0x0000002418007c0c */ /* 0x000fe2000bf46270 */
[----:B------:R0:W3:Y:S01]  /*5970*/  @!P4 LDG.E.U16 R20, [R6.64+0x440] ;  /* 0x000440200614c981 */ /* 0x0000e2000c1e1500 */
[----:B------:R-:W-:-:S02]  /*5980*/  LOP3.LUT R24, R4, 0x2e0, RZ, 0xfc, !PT ;  /* 0x000002e004187812 */ /* 0x000fc400078efcff */
[----:B------:R-:W-:Y:S01]  /*5990*/  PRMT R26, RZ, 0x7610, R26 ;  /* 0x00007610ff1a7816 */ /* 0x000fe2000000001a */
[----:B------:R0:W3:Y:S01]  /*59a0*/  @!P3 LDG.E.U16 R21, [R6.64+0x400] ;  /* 0x000400200615b981 */ /* 0x0000e2000c1e1500 */
[C---:B------:R-:W-:Y:S02]  /*59b0*/  LOP3.LUT R25, R4.reuse, 0x2c0, RZ, 0xfc, !PT ;  /* 0x000002c004197812 */ /* 0x040fe400078efcff */
[----:B------:R-:W-:Y:S02]  /*59c0*/  LOP3.LUT R27, R4, 0x300, RZ, 0xfc, !PT ;  /* 0x00000300041b7812 */ /* 0x000fe400078efcff */
[----:B------:R-:W-:Y:S01]  /*59d0*/  ISETP.GE.AND P4, PT, R24, UR36, PT ;  /* 0x0000002418007c0c */ /* 0x000fe2000bf86270 */
[----:B------:R0:W3:Y:S01]  /*59e0*/  @!P5 LDG.E.U16 R26, [R6.64+0x480] ;  /* 0x00048020061ad981 */ /* 0x0000e2000c1e1500 */
[----:B------:R-:W-:Y:S02]  /*59f0*/  PRMT R24, RZ, 0x7610, R24 ;  /* 0x00007610ff187816 */ /* 0x000fe40000000018 */
[----:B------:R-:W-:-:S02]  /*5a00*/  ISETP.GE.AND P3, PT, R25, UR36, PT ;  /* 0x0000002419007c0c */ /* 0x000fc4000bf66270 */
        /* <DEDUP_REMOVED lines=10> */
[C---:B------:R-:W-:Y:S01]  /*5ab0*/  LOP3.LUT R31, R4.reuse, 0x380, RZ, 0xfc, !PT ;  /* 0x00000380041f7812 */ /* 0x040fe200078efcff */
[----:B------:R0:W3:Y:S01]  /*5ac0*/  @!P3 LDG.E.U16 R27, [R6.64+0x580] ;  /* 0x00058020061bb981 */ /* 0x0000e2000c1e1500 */
[----:B------:R-:W-:Y:S02]  /*5ad0*/  LOP3.LUT R30, R4, 0x360, RZ, 0xfc, !PT ;  /* 0x00000360041e7812 */ /* 0x000fe400078efcff */
[----:B------:R-:W-:Y:S01]  /*5ae0*/  PRMT R29, RZ, 0x7610, R29 ;  /* 0x00007610ff1d7816 */ /* 0x000fe2000000001d */
[----:B------:R0:W3:Y:S01]  /*5af0*/  @!P2 LDG.E.U16 R28, [R6.64+0x540] ;  /* 0x00054020061ca981 */ /* 0x0000e2000c1e1500 */
[----:B------:R-:W-:-:S02]  /*5b00*/  ISETP.GE.AND P3, PT, R31, UR36, PT ;  /* 0x000000241f007c0c */ /* 0x000fc4000bf66270 */
[----:B------:R-:W-:Y:S02]  /*5b10*/  PRMT R31, RZ, 0x7610, R31 ;  /* 0x00007610ff1f7816 */ /* 0x000fe4000000001f */
[----:B------:R-:W-:Y:S01]  /*5b20*/  ISETP.GE.AND P2, PT, R30, UR36, PT ;  /* 0x000000241e007c0c */ /* 0x000fe2000bf46270 */
[----:B------:R0:W3:Y:S01]  /*5b30*/  @!P4 LDG.E.U16 R29, [R6.64+0x5c0] ;  /* 0x0005c020061dc981 */ /* 0x0000e2000c1e1500 */
[----:B------:R-:W-:Y:S02]  /*5b40*/  LOP3.LUT R30, R4, 0x3a0, RZ, 0xfc, !PT ;  /* 0x000003a0041e7812 */ /* 0x000fe400078efcff */
[----:B------:R-:W-:Y:S01]  /*5b50*/  SHF.L.U32 R33, R122, 0x5, RZ ;  /* 0x000000057a217819 */ /* 0x000fe200000006ff */
[----:B------:R0:W3:Y:S01]  /*5b60*/  @!P5 LDG.E.U16 R31, [R6.64+0x600] ;  /* 0x00060020061fd981 */ /* 0x0000e2000c1e1500 */
[----:B------:R-:W-:Y:S02]  /*5b70*/  LOP3.LUT R4, R4, 0x3c0, RZ, 0xfc, !PT ;  /* 0x000003c004047812 */ /* 0x000fe400078efcff */
[----:B------:R-:W-:-:S02]  /*5b80*/  ISETP.GE.AND P4, PT, R30, UR36, PT ;  /* 0x000000241e007c0c */ /* 0x000fc4000bf86270 */
[----:B------:R-:W-:Y:S02]  /*5b90*/  LOP3.LUT R33, R33, 0xffffffe0, R236, 0xe2, !PT ;  /* 0xffffffe021217812 */ /* 0x000fe400078ee2ec */
[----:B------:R-:W-:Y:S02]  /*5ba0*/  ISETP.GE.AND P5, PT, R4, UR36, PT ;  /* 0x0000002404007c0c */ /* 0x000fe4000bfa6270 */
[----:B------:R-:W-:Y:S02]  /*5bb0*/  PRMT R30, RZ, 0x7610, R30 ;  /* 0x00007610ff1e7816 */ /* 0x000fe4000000001e */
[----:B------:R-:W-:Y:S02]  /*5bc0*/  PRMT R32, RZ, 0x7610, R32 ;  /* 0x00007610ff207816 */ /* 0x000fe40000000020 */
[----:B------:R-:W-:Y:S02]  /*5bd0*/  LOP3.LUT R4, R33, 0x3e0, RZ, 0xfc, !PT ;  /* 0x000003e021047812 */ /* 0x000fe400078efcff */
[----:B------:R-:W-:Y:S01]  /*5be0*/  PRMT R33, RZ, 0x7610, R33 ;  /* 0x00007610ff217816 */ /* 0x000fe20000000021 */
[----:B------:R0:W3:Y:S01]  /*5bf0*/  @!P0 LDG.E.U16 R30, [R6.64+0x640] ;  /* 0x00064020061e8981 */ /* 0x0000e2000c1e1500 */
[----:B------:R-:W-:-:S02]  /*5c00*/  PRMT R61, RZ, 0x7610, R61 ;  /* 0x00007610ff3d7816 */ /* 0x000fc4000000003d */
[----:B------:R-:W-:Y:S01]  /*5c10*/  PRMT R60, RZ, 0x7610, R60 ;  /* 0x00007610ff3c7816 */ /* 0x000fe2000000003c */
[----:B------:R0:W3:Y:S01]  /*5c20*/  @!P1 LDG.E.U16 R32, [R6.64+0x680] ;  /* 0x0006802006209981 */ /* 0x0000e2000c1e1500 */
[----:B------:R-:W-:Y:S02]  /*5c30*/  PRMT R59, RZ, 0x7610, R59 ;  /* 0x00007610ff3b7816 */ /* 0x000fe4000000003b */
[----:B------:R-:W-:Y:S01]  /*5c40*/  ISETP.GE.AND P0, PT, R4, UR36, PT ;  /* 0x0000002404007c0c */ /* 0x000fe2000bf06270 */
[----:B------:R0:W3:Y:S04]  /*5c50*/  @!P2 LDG.E.U16 R33, [R6.64+0x6c0] ;  /* 0x0006c0200621a981 */ /* 0x0000e8000c1e1500 */
[----:B------:R0:W3:Y:S04]  /*5c60*/  @!P3 LDG.E.U16 R61, [R6.64+0x700] ;  /* 0x00070020063db981 */ /* 0x0000e8000c1e1500 */
[----:B------:R0:W3:Y:S01]  /*5c70*/  @!P4 LDG.E.U16 R60, [R6.64+0x740] ;  /* 0x00074020063cc981 */ /* 0x0000e2000c1e1500 */
[----:B------:R-:W-:-:S03]  /*5c80*/  PRMT R34, RZ, 0x7610, R34 ;  /* 0x00007610ff227816 */ /* 0x000fc60000000022 */
[----:B------:R0:W3:Y:S04]  /*5c90*/  @!P5 LDG.E.U16 R59, [R6.64+0x780] ;  /* 0x00078020063bd981 */ /* 0x0000e8000c1e1500 */
[----:B------:R0:W3:Y:S01]  /*5ca0*/  @!P0 LDG.E.U16 R34, [R6.64+0x7c0] ;  /* 0x0007c02006228981 */ /* 0x0000e2000c1e1500 */
        /* <DEDUP_REMOVED lines=9> */
[----:B------:R-:W-:Y:S01]  /*5d40*/  FMUL.FTZ R4, R113, UR43 ;  /* 0x0000002b71047c20 */ /* 0x000fe20008410000 */
[----:B------:R-:W-:Y:S08]  /*5d50*/  MUFU.SIN R73, R35 ;  /* 0x0000002300497308 */ /* 0x000ff00000000400 */
[----:B------:R0:W-:Y:S02]  /*5d60*/  MUFU.COS R72, R35 ;  /* 0x0000002300487308 */ /* 0x0001e40000000000 */
[----:B0-----:R-:W-:-:S02]  /*5d70*/  FMUL.RZ R35, R4, 0.15915493667125701904 ;  /* 0x3e22f98304237820 */ /* 0x001fc4000040c000 */
[----:B------:R-:W-:-:S04]  /*5d80*/  FMUL.FTZ R4, R112, UR43 ;  /* 0x0000002b70047c20 */ /* 0x000fc80008410000 */
[----:B------:R-:W-:Y:S08]  /*5d90*/  MUFU.SIN R81, R36 ;  /* 0x0000002400517308 */ /* 0x000ff00000000400 */
[----:B------:R0:W-:Y:S02]  /*5da0*/  MUFU.COS R82, R36 ;  /* 0x0000002400527308 */ /* 0x0001e40000000000 */
[----:B0-----:R-:W-:Y:S01]  /*5db0*/  FMUL.RZ R36, R4, 0.15915493667125701904 ;  /* 0x3e22f98304247820 */ /* 0x001fe2000040c000 */
[----:B------:R-:W-:-:S05]  /*5dc0*/  SHF.L.U32 R4, R122, 0x5, RZ ;  /* 0x000000057a047819 */ /* 0x000fca00000006ff */
[----:B------:R-:W-:Y:S01]  /*5dd0*/  MUFU.SIN R3, R6 ;  /* 0x0000000600037308 */ /* 0x000fe20000000400 */
[----:B------:R-:W-:-:S07]  /*5de0*/  LOP3.LUT R4, R4, 0xfffffc00, RZ, 0xc0, !PT ;  /* 0xfffffc0004047812 */ /* 0x000fce00078ec0ff */
[----:B------:R0:W-:Y:S08]  /*5df0*/  MUFU.COS R80, R6 ;  /* 0x0000000600507308 */ /* 0x0001f00000000000 */
[----:B------:R-:W-:Y:S01]  /*5e00*/  MUFU.SIN R55, R35 ;  /* 0x0000002300377308 */ /* 0x000fe20000000400 */
[----:B0-----:R-:W-:-:S07]  /*5e10*/  FMUL.FTZ R6, R111, UR43 ;  /* 0x0000002b6f067c20 */ /* 0x001fce0008410000 */
[----:B------:R0:W-:Y:S01]  /*5e20*/  MUFU.COS R56, R35 ;  /* 0x0000002300387308 */ /* 0x0001e20000000000 */
[----:B------:R-:W-:Y:S02]  /*5e30*/  FMUL.RZ R37, R6, 0.15915493667125701904 ;  /* 0x3e22f98306257820 */ /* 0x000fe4000040c000 */
[----:B0-----:R-:W-:-:S05]  /*5e40*/  FMUL.FTZ R35, R110, UR43 ;  /* 0x0000002b6e237c20 */ /* 0x001fca0008410000 */
[----:B------:R-:W-:Y:S01]  /*5e50*/  MUFU.SIN R57, R7 ;  /* 0x0000000700397308 */ /* 0x000fe20000000400 */
[----:B------:R-:W0:Y:S07]  /*5e60*/  R2UR UR44, R2 ;  /* 0x00000000022c73c2 */ /* 0x000e2e00000e0000 */
[----:B------:R1:W-:Y:S08]  /*5e70*/  MUFU.COS R58, R7 ;  /* 0x00000007003a7308 */ /* 0x0003f00000000000 */
[----:B------:R-:W-:Y:S01]  /*5e80*/  MUFU.SIN R53, R36 ;  /* 0x0000002400357308 */ /* 0x000fe20000000400 */
[----:B-1----:R-:W-:-:S07]  /*5e90*/  IADD3 R7, R4, R121, RZ ;  /* 0x0000007904077210 */ /* 0x002fce0007ffe0ff */
[----:B------:R1:W-:Y:S01]  /*5ea0*/  MUFU.COS R54, R36 ;  /* 0x0000002400367308 */ /* 0x0003e20000000000 */
[----:B------:R-:W-:Y:S01]  /*5eb0*/  LEA.HI.SX32 R6, R7, R7, 0x1b ;  /* 0x0000000707067211 */ /* 0x000fe200078fdaff */
[----:B-1----:R-:W-:Y:S02]  /*5ec0*/  FMUL.RZ R36, R35, 0.15915493667125701904 ;  /* 0x3e22f98323247820 */ /* 0x002fe4000040c000 */
[----:B------:R-:W-:-:S04]  /*5ed0*/  FMUL.FTZ R35, R109, UR43 ;  /* 0x0000002b6d237c20 */ /* 0x000fc80008410000 */
[----:B------:R-:W-:Y:S01]  /*5ee0*/  MUFU.SIN R51, R37 ;  /* 0x0000002500337308 */ /* 0x000fe20000000400 */
[C---:B------:R-:W-:Y:S02]  /*5ef0*/  IADD3 R42, R7.reuse, 0x60, RZ ;  /* 0x00000060072a7810 */ /* 0x040fe40007ffe0ff */
[----:B------:R-:W-:-:S05]  /*5f00*/  IADD3 R38, R7, 0x20, RZ ;  /* 0x0000002007267810 */ /* 0x000fca0007ffe0ff */
[----:B------:R1:W-:Y:S01]  /*5f10*/  MUFU.COS R52, R37 ;  /* 0x0000002500347308 */ /* 0x0003e20000000000 */
[----:B------:R-:W-:-:S07]  /*5f20*/  IADD3 R40, R7, 0x40, RZ ;  /* 0x0000004007287810 */ /* 0x000fce0007ffe0ff */
[----:B------:R-:W-:Y:S01]  /*5f30*/  MUFU.SIN R49, R36 ;  /* 0x0000002400317308 */ /* 0x000fe20000000400 */
[----:B-1----:R-:W-:Y:S02]  /*5f40*/  FMUL.RZ R37, R35, 0.15915493667125701904 ;  /* 0x3e22f98323257820 */ /* 0x002fe4000040c000 */
[----:B------:R-:W-:-:S05]  /*5f50*/  FMUL.FTZ R35, R108, UR43 ;  /* 0x0000002b6c237c20 */ /* 0x000fca0008410000 */
[----:B------:R1:W-:Y:S01]  /*5f60*/  MUFU.COS R50, R36 ;  /* 0x0000002400327308 */ /* 0x0003e20000000000 */
[----:B------:R-:W-:Y:S01]  /*5f70*/  FMUL.RZ R39, R35, 0.15915493667125701904 ;  /* 0x3e22f98323277820 */ /* 0x000fe2000040c000 */
[-C--:B------:R-:W-:Y:S02]  /*5f80*/  LEA.HI.SX32 R35, R42, R7.reuse, 0x1b ;  /* 0x000000072a237211 */ /* 0x080fe400078fdaff */
[----:B------:R-:W-:Y:S02]  /*5f90*/  IADD3 R44, R7, 0x80, RZ ;  /* 0x00000080072c7810 */ /* 0x000fe40007ffe0ff */
[----:B-1----:R-:W-:Y:S01]  /*5fa0*/  SHF.L.U32 R36, R6, 0x1, RZ ;  /* 0x0000000106247819 */ /* 0x002fe200000006ff */
[----:B------:R-:W-:Y:S01]  /*5fb0*/  FMUL.FTZ R6, R107, UR43 ;  /* 0x0000002b6b067c20 */ /* 0x000fe20008410000 */
[C---:B------:R-:W-:Y:S02]  /*5fc0*/  IADD3 R46, R7.reuse, 0xa0, RZ ;  /* 0x000000a0072e7810 */ /* 0x040fe40007ffe0ff */
[----:B------:R-:W-:Y:S01]  /*5fd0*/  LEA.HI.SX32 R38, R38, R7, 0x1b ;  /* 0x0000000726267211 */ /* 0x000fe200078fdaff */
[----:B------:R-:W-:Y:S01]  /*5fe0*/  FMUL.RZ R42, R6, 0.15915493667125701904 ;  /* 0x3e22f983062a7820 */ /* 0x000fe2000040c000 */
[C---:B------:R-:W-:Y:S01]  /*5ff0*/  IADD3 R64, R7.reuse, 0xc0, RZ ;  /* 0x000000c007407810 */ /* 0x040fe20007ffe0ff */
[----:B------:R-:W-:Y:S01]  /*6000*/  FMUL.FTZ R6, R106, UR43 ;  /* 0x0000002b6a067c20 */ /* 0x000fe20008410000 */
[C---:B------:R-:W-:Y:S01]  /*6010*/  IADD3 R66, R7.reuse, 0xe0, RZ ;  /* 0x000000e007427810 */ /* 0x040fe20007ffe0ff */
[----:B------:R-:W-:Y:S01]  /*6020*/  MUFU.SIN R47, R37 ;  /* 0x00000025002f7308 */ /* 0x000fe20000000400 */
[----:B------:R-:W-:-:S02]  /*6030*/  IADD3 R68, R7, 0x100, RZ ;  /* 0x0000010007447810 */ /* 0x000fc40007ffe0ff */
[C---:B------:R-:W-:Y:S02]  /*6040*/  IADD3 R70, R7.reuse, 0x120, RZ ;  /* 0x0000012007467810 */ /* 0x040fe40007ffe0ff */
[C---:B------:R-:W-:Y:S02]  /*6050*/  IADD3 R74, R7.reuse, 0x140, RZ ;  /* 0x00000140074a7810 */ /* 0x040fe40007ffe0ff */
[C---:B------:R-:W-:Y:S01]  /*6060*/  IADD3 R76, R7.reuse, 0x160, RZ ;  /* 0x00000160074c7810 */ /* 0x040fe20007ffe0ff */
[----:B------:R1:W-:Y:S01]  /*6070*/  MUFU.COS R48, R37 ;  /* 0x0000002500307308 */ /* 0x0003e20000000000 */
        /* <DEDUP_REMOVED lines=20> */
[-C--:B------:R-:W-:Y:S01]  /*61c0*/  LEA.HI.SX32 R40, R40, R7.reuse, 0x1b ;  /* 0x0000000728287211 */ /* 0x080fe200078fdaff */
[----:B------:R-:W-:Y:S01]  /*61d0*/  FMUL.RZ R65, R6, 0.15915493667125701904 ;  /* 0x3e22f98306417820 */ /* 0x000fe2000040c000 */
[----:B-1----:R-:W-:-:S02]  /*61e0*/  LEA.HI.SX32 R37, R44, R7, 0x1b ;  /* 0x000000072c257211 */ /* 0x002fc400078fdaff */
[-C--:B------:R-:W-:Y:S02]  /*61f0*/  LEA.HI.SX32 R62, R46, R7.reuse, 0x1b ;  /* 0x000000072e3e7211 */ /* 0x080fe400078fdaff */
[----:B------:R-:W-:Y:S02]  /*6200*/  SHF.L.U32 R63, R38, 0x1, RZ ;  /* 0x00000001263f7819 */ /* 0x000fe400000006ff */
        /* <DEDUP_REMOVED lines=25> */
[----:B------:R-:W-:Y:S01]  /*63a0*/  LEA.HI.SX32 R170, R170, R7, 0x1b ;  /* 0x00000007aaaa7211 */ /* 0x000fe200078fdaff */
[----:B------:R-:W-:Y:S01]  /*63b0*/  FMUL.FTZ R7, R104, UR43 ;  /* 0x0000002b68077c20 */ /* 0x000fe20008410000 */
[----:B------:R-:W-:Y:S02]  /*63c0*/  SHF.L.U32 R38, R40, 0x1, RZ ;  /* 0x0000000128267819 */ /* 0x000fe400000006ff */
[----:B------:R-:W-:Y:S01]  /*63d0*/  SHF.L.U32 R168, R35, 0x1, RZ ;  /* 0x0000000123a87819 */ /* 0x000fe200000006ff */
[----:B---3--:R1:W-:Y:S01]  /*63e0*/  STS.U16 [R36], R11 ;  /* 0x0000000b24007388 */ /* 0x0083e20000000400 */
[----:B------:R-:W-:-:S02]  /*63f0*/  SHF.L.U32 R37, R37, 0x1, RZ ;  /* 0x0000000125257819 */ /* 0x000fc400000006ff */
[----:B------:R-:W-:Y:S01]  /*6400*/  SHF.L.U32 R35, R62, 0x1, RZ ;  /* 0x000000013e237819 */ /* 0x000fe200000006ff */
[----:B----4-:R-:W-:Y:S01]  /*6410*/  STS.U16 [R63+0x40], R0 ;  /* 0x000040003f007388 */ /* 0x010fe20000000400 */
[----:B------:R-:W-:-:S03]  /*6420*/  SHF.L.U32 R66, R66, 0x1, RZ ;  /* 0x0000000142427819 */ /* 0x000fc600000006ff */
[----:B------:R2:W-:Y:S01]  /*6430*/  STS.U16 [R38+0x80], R5 ;  /* 0x0000800526007388 */ /* 0x0005e20000000400 */
[----:B-1----:R-:W-:Y:S01]  /*6440*/  SHF.L.U32 R11, R64, 0x1, RZ ;  /* 0x00000001400b7819 */ /* 0x002fe200000006ff */
[----:B------:R-:W-:Y:S02]  /*6450*/  FMUL.RZ R36, R7, 0.15915493667125701904 ;  /* 0x3e22f98307247820 */ /* 0x000fe4000040c000 */
[----:B------:R1:W-:Y:S01]  /*6460*/  STS.U16 [R168+0xc0], R9 ;  /* 0x0000c009a8007388 */ /* 0x0003e20000000400 */
[----:B------:R-:W-:Y:S02]  /*6470*/  SHF.L.U32 R7, R68, 0x1, RZ ;  /* 0x0000000144077819 */ /* 0x000fe400000006ff */
[----:B------:R-:W-:Y:S01]  /*6480*/  SHF.L.U32 R70, R70, 0x1, RZ ;  /* 0x0000000146467819 */ /* 0x000fe200000006ff */
[----:B------:R-:W-:Y:S01]  /*6490*/  STS.U16 [R37+0x100], R10 ;  /* 0x0001000a25007388 */ /* 0x000fe20000000400 */
[----:B------:R-:W-:Y:S02]  /*64a0*/  SHF.L.U32 R74, R74, 0x1, RZ ;  /* 0x000000014a4a7819 */ /* 0x000fe400000006ff */
[----:B--2---:R-:W-:Y:S01]  /*64b0*/  SHF.L.U32 R5, R76, 0x1, RZ ;  /* 0x000000014c057819 */ /* 0x004fe200000006ff */
[----:B------:R-:W-:Y:S01]  /*64c0*/  STS.U16 [R35+0x140], R8 ;  /* 0x0001400823007388 */ /* 0x000fe20000000400 */
[----:B------:R-:W-:Y:S01]  /*64d0*/  FMUL.FTZ R0, R103, UR43 ;  /* 0x0000002b67007c20 */ /* 0x000fe20008410000 */
[----:B-1----:R-:W-:-:S02]  /*64e0*/  SHF.L.U32 R9, R78, 0x1, RZ ;  /* 0x000000014e097819 */ /* 0x002fc400000006ff */
[----:B------:R1:W-:Y:S01]  /*64f0*/  STS.U16 [R11+0x180], R14 ;  /* 0x0001800e0b007388 */ /* 0x0003e20000000400 */
[----:B------:R-:W-:-:S03]  /*6500*/  SHF.L.U32 R124, R124, 0x1, RZ ;  /* 0x000000017c7c7819 */ /* 0x000fc600000006ff */
[----:B------:R0:W-:Y:S01]  /*6510*/  STS.U16 [R66+0x1c0], R13 ;  /* 0x0001c00d42007388 */ /* 0x0001e20000000400 */
[----:B------:R-:W-:-:S03]  /*6520*/  SHF.L.U32 R126, R126, 0x1, RZ ;  /* 0x000000017e7e7819 */ /* 0x000fc600000006ff */
[----:B------:R-:W-:Y:S01]  /*6530*/  STS.U16 [R7+0x200], R12 ;  /* 0x0002000c07007388 */ /* 0x000fe20000000400 */
[----:B-1----:R-:W-:-:S03]  /*6540*/  SHF.L.U32 R11, R94, 0x1, RZ ;  /* 0x000000015e0b7819 */ /* 0x002fc600000006ff */
[----:B------:R-:W-:Y:S01]  /*6550*/  STS.U16 [R70+0x240], R17 ;  /* 0x0002401146007388 */ /* 0x000fe20000000400 */
[----:B0-----:R-:W-:-:S03]  /*6560*/  MOV R66, UR44 ;  /* 0x0000002c00427c02 */ /* 0x001fc60008000f00 */
[----:B------:R-:W-:Y:S01]  /*6570*/  STS.U16 [R74+0x280], R15 ;  /* 0x0002800f4a007388 */ /* 0x000fe20000000400 */
[----:B------:R-:W-:Y:S01]  /*6580*/  SHF.L.U32 R128, R128, 0x1, RZ ;  /* 0x0000000180807819 */ /* 0x000fe200000006ff */
[----:B------:R-:W-:Y:S02]  /*6590*/  FMUL.RZ R2, R0, 0.15915493667125701904 ;  /* 0x3e22f98300027820 */ /* 0x000fe4000040c000 */
[----:B------:R0:W-:Y:S01]  /*65a0*/  STS.U16 [R5+0x2c0], R16 ;  /* 0x0002c01005007388 */ /* 0x0001e20000000400 */
[----:B------:R-:W-:-:S03]  /*65b0*/  FMUL.FTZ R66, R66, 1.4426950216293334961 ;  /* 0x3fb8aa3b42427820 */ /* 0x000fc60000410000 */
[----:B------:R-:W-:Y:S01]  /*65c0*/  STS.U16 [R9+0x300], R22 ;  /* 0x0003001609007388 */ /* 0x000fe20000000400 */
[----:B------:R-:W-:Y:S03]  /*65d0*/  MUFU.SIN R37, R36 ;  /* 0x0000002400257308 */ /* 0x000fe60000000400 */
[----:B------:R-:W-:Y:S01]  /*65e0*/  STS.U16 [R11+0x340], R18 ;  /* 0x000340120b007388 */ /* 0x000fe20000000400 */
[----:B0-----:R-:W-:-:S03]  /*65f0*/  SHF.L.U32 R5, R130, 0x1, RZ ;  /* 0x0000000182057819 */ /* 0x001fc600000006ff */
[----:B------:R-:W-:Y:S01]  /*6600*/  STS.U16 [R124+0x380], R19 ;  /* 0x000380137c007388 */ /* 0x000fe20000000400 */
[----:B------:R-:W-:Y:S01]  /*6610*/  MUFU.COS R38, R36 ;  /* 0x0000002400267308 */ /* 0x000fe20000000000 */
[----:B------:R-:W-:Y:S02]  /*6620*/  FMUL.FTZ R0, R117, R66 ;  /* 0x0000004275007220 */ /* 0x000fe40000410000 */
[----:B------:R-:W-:Y:S01]  /*6630*/  STS.U16 [R126+0x3c0], R23 ;  /* 0x0003c0177e007388 */ /* 0x000fe20000000400 */
[----:B------:R-:W-:-:S03]  /*6640*/  SHF.L.U32 R7, R132, 0x1, RZ ;  /* 0x0000000184077819 */ /* 0x000fc600000006ff */
[----:B------:R-:W-:Y:S01]  /*6650*/  STS.U16 [R128+0x400], R21 ;  /* 0x0004001580007388 */ /* 0x000fe20000000400 */
[----:B------:R-:W-:Y:S01]  /*6660*/  MUFU.SIN R35, R2 ;  /* 0x0000000200237308 */ /* 0x000fe20000000400 */
[----:B------:R-:W-:Y:S02]  /*6670*/  SHF.L.U32 R8, R6, 0x1, RZ ;  /* 0x0000000106087819 */ /* 0x000fe400000006ff */
[----:B------:R0:W-:Y:S01]  /*6680*/  STS.U16 [R5+0x440], R20 ;  /* 0x0004401405007388 */ /* 0x0001e20000000400 */
[----:B------:R-:W-:-:S04]  /*6690*/  FMUL.FTZ R6, R113, R66 ;  /* 0x0000004271067220 */ /* 0x000fc80000410000 */
[----:B------:R1:W-:Y:S01]  /*66a0*/  MUFU.COS R36, R2 ;  /* 0x0000000200247308 */ /* 0x0003e20000000000 */
[-C--:B0-----:R-:W-:Y:S02]  /*66b0*/  FMUL.FTZ R5, R115, R66.reuse ;  /* 0x0000004273057220 */ /* 0x081fe40000410000 */
[----:B-1----:R-:W-:Y:S01]  /*66c0*/  FMUL.FTZ R2, R116, R66 ;  /* 0x0000004274027220 */ /* 0x002fe20000410000 */
[----:B------:R-:W-:Y:S01]  /*66d0*/  SHF.L.U32 R134, R134, 0x1, RZ ;  /* 0x0000000186867819 */ /* 0x000fe200000006ff */
[----:B------:R0:W-:Y:S03]  /*66e0*/  STS.U16 [R7+0x480], R26 ;  /* 0x0004801a07007388 */ /* 0x0001e60000000400 */
[----:B------:R-:W-:Y:S01]  /*66f0*/  MUFU.EX2 R0, R0 ;  /* 0x0000000000007308 */ /* 0x000fe20000000800 */
[----:B------:R-:W-:Y:S02]  /*6700*/  SHF.L.U32 R9, R136, 0x1, RZ ;  /* 0x0000000188097819 */ /* 0x000fe400000006ff */
[----:B------:R-:W-:-:S02]  /*6710*/  SHF.L.U32 R11, R138, 0x1, RZ ;  /* 0x000000018a0b7819 */ /* 0x000fc400000006ff */
[----:B------:R-:W-:-:S03]  /*6720*/  SHF.L.U32 R140, R140, 0x1, RZ ;  /* 0x000000018c8c7819 */ /* 0x000fc600000006ff */
[----:B------:R-:W1:Y:S01]  /*6730*/  MUFU.EX2 R2, R2 ;  /* 0x0000000200027308 */ /* 0x000e620000000800 */
[----:B0-----:R-:W-:Y:S01]  /*6740*/  FMUL.FTZ R7, R114, R66 ;  /* 0x0000004272077220 */ /* 0x001fe20000410000 */
[----:B------:R-:W-:Y:S01]  /*6750*/  SHF.L.U32 R142, R142, 0x1, RZ ;  /* 0x000000018e8e7819 */ /* 0x000fe200000006ff */
[----:B------:R-:W-:Y:S01]  /*6760*/  STS.U16 [R134+0x4c0], R25 ;  /* 0x0004c01986007388 */ /* 0x000fe20000000400 */
[----:B------:R-:W-:-:S04]  /*6770*/  SHF.L.U32 R144, R144, 0x1, RZ ;  /* 0x0000000190907819 */ /* 0x000fc800000006ff */
[----:B------:R-:W0:Y:S01]  /*6780*/  MUFU.EX2 R5, R5 ;  /* 0x0000000500057308 */ /* 0x000e220000000800 */
[----:B------:R2:W-:Y:S01]  /*6790*/  STS.U16 [R9+0x500], R24 ;  /* 0x0005001809007388 */ /* 0x0005e20000000400 */
[----:B------:R-:W-:Y:S01]  /*67a0*/  SHF.L.U32 R13, R146, 0x1, RZ ;  /* 0x00000001920d7819 */ /* 0x000fe200000006ff */
[----:B------:R-:W-:Y:S01]  /*67b0*/  UIMAD.WIDE.U32 UR36, UR10, UR34, URZ ;  /* 0x000000220a2472a5 */ /* 0x000fe2000f8e003f */
[----:B------:R-:W-:-:S04]  /*67c0*/  SHF.L.U32 R15, R148, 0x1, RZ ;  /* 0x00000001940f7819 */ /* 0x000fc800000006ff */
[----:B------:R-:W3:Y:S01]  /*67d0*/  MUFU.EX2 R6, R6 ;  /* 0x0000000600067308 */ /* 0x000ee20000000800 */
[----:B------:R4:W-:Y:S01]  /*67e0*/  STS.U16 [R11+0x540], R28 ;  /* 0x0005401c0b007388 */ /* 0x0009e20000000400 */
[----:B------:R-:W-:Y:S01]  /*67f0*/  UIMAD UR34, UR11, UR34, URZ ;  /* 0x000000220b2272a4 */ /* 0x000fe2000f8e023f */
[----:B------:R-:W-:Y:S02]  /*6800*/  SHF.L.U32 R150, R150, 0x1, RZ ;  /* 0x0000000196967819 */ /* 0x000fe400000006ff */
[----:B------:R-:W-:Y:S01]  /*6810*/  STS.U16 [R140+0x580], R27 ;  /* 0x0005801b8c007388 */ /* 0x000fe20000000400 */
[----:B------:R-:W-:Y:S02]  /*6820*/  SHF.L.U32 R152, R152, 0x1, RZ ;  /* 0x0000000198987819 */ /* 0x000fe400000006ff */
[----:B------:R-:W0:Y:S01]  /*6830*/  MUFU.EX2 R7, R7 ;  /* 0x0000000700077308 */ /* 0x000e220000000800 */
[----:B------:R-:W-:Y:S01]  /*6840*/  STS.U16 [R142+0x5c0], R29 ;  /* 0x0005c01d8e007388 */ /* 0x000fe20000000400 */
[----:B--2---:R-:W-:Y:S01]  /*6850*/  SHF.L.U32 R9, R154, 0x1, RZ ;  /* 0x000000019a097819 */ /* 0x004fe200000006ff */
[----:B------:R-:W-:-:S02]  /*6860*/  UIMAD UR42, UR10, UR35, UR34 ;  /* 0x000000230a2a72a4 */ /* 0x000fc4000f8e0222 */
[----:B------:R-:W-:Y:S01]  /*6870*/  STS.U16 [R144+0x600], R31 ;  /* 0x0006001f90007388 */ /* 0x000fe20000000400 */
[----:B------:R-:W-:-:S03]  /*6880*/  ULDC.64 UR34, c[0x0][0x1c0] ;  /* 0x0000700000227ab9 */ /* 0x000fc60000000a00 */
[----:B------:R-:W-:Y:S01]  /*6890*/  STS.U16 [R13+0x640], R30 ;  /* 0x0006401e0d007388 */ /* 0x000fe20000000400 */
[----:B------:R-:W-:-:S03]  /*68a0*/  ISETP.NE.AND P1, PT, R122, RZ, PT ;  /* 0x000000ff7a00720c */ /* 0x000fc60003f25270 */
[----:B------:R-:W-:Y:S01]  /*68b0*/  STS.U16 [R15+0x680], R32 ;  /* 0x000680200f007388 */ /* 0x000fe20000000400 */
[----:B-1----:R-:W-:-:S03]  /*68c0*/  FMUL.FTZ R81, R2, R81 ;  /* 0x0000005102517220 */ /* 0x002fc60000410000 */
[----:B------:R-:W-:Y:S01]  /*68d0*/  STS.U16 [R150+0x6c0], R33 ;  /* 0x0006c02196007388 */ /* 0x000fe20000000400 */
[----:B------:R-:W-:Y:S01]  /*68e0*/  UIMAD UR39, UR39, UR34, URZ ;  /* 0x00000022272772a4 */ /* 0x000fe2000f8e023f */
[----:B------:R-:W-:Y:S02]  /*68f0*/  FMUL.FTZ R72, R0, R72 ;  /* 0x0000004800487220 */ /* 0x000fe40000410000 */
[----:B------:R-:W-:Y:S01]  /*6900*/  STS.U16 [R152+0x700], R61 ;  /* 0x0007003d98007388 */ /* 0x000fe20000000400 */
[----:B------:R-:W-:Y:S01]  /*6910*/  UIADD3 UR37, UR37, UR42, URZ ;  /* 0x0000002a25257290 */ /* 0x000fe2000fffe03f */
[----:B0-----:R-:W-:Y:S02]  /*6920*/  FMUL.FTZ R80, R5, R80 ;  /* 0x0000005005507220 */ /* 0x001fe40000410000 */
[----:B------:R-:W-:Y:S01]  /*6930*/  STS.U16 [R9+0x740], R60 ;  /* 0x0007403c09007388 */ /* 0x000fe20000000400 */
[----:B---3--:R-:W-:-:S03]  /*6940*/  FMUL.FTZ R56, R6, R56 ;  /* 0x0000003806387220 */ /* 0x008fc60000410000 */
[----:B------:R0:W-:Y:S01]  /*6950*/  STS.U16 [R8+0x780], R59 ;  /* 0x0007803b08007388 */ /* 0x0001e20000000400 */
[----:B------:R-:W-:Y:S01]  /*6960*/  FMUL.FTZ R55, R6, R55 ;  /* 0x0000003706377220 */ /* 0x000fe20000410000 */
[----:B----4-:R-:W-:Y:S01]  /*6970*/  SHF.L.U32 R11, R170, 0x1, RZ ;  /* 0x00000001aa0b7819 */ /* 0x010fe200000006ff */
[----:B------:R-:W-:Y:S01]  /*6980*/  FMUL.FTZ R82, R2, R82 ;  /* 0x0000005202527220 */ /* 0x000fe20000410000 */
[----:B------:R-:W-:Y:S01]  /*6990*/  UIMAD UR39, UR7, UR35, UR39 ;  /* 0x00000023072772a4 */ /* 0x000fe2000f8e0227 */
[----:B------:R-:W-:Y:S01]  /*69a0*/  FMUL.FTZ R73, R0, R73 ;  /* 0x0000004900497220 */ /* 0x000fe20000410000 */
[----:B------:R-:W-:Y:S01]  /*69b0*/  UIMAD.WIDE.U32 UR36, UR7, UR34, UR36 ;  /* 0x00000022072472a5 */ /* 0x000fe2000f8e0024 */
[----:B------:R-:W-:Y:S02]  /*69c0*/  FMUL.FTZ R6, R72, R81 ;  /* 0x0000005148067220 */ /* 0x000fe40000410000 */
[----:B0-----:R-:W-:Y:S01]  /*69d0*/  FMUL.FTZ R59, R5, R3 ;  /* 0x00000003053b7220 */ /* 0x001fe20000410000 */
[----:B------:R-:W-:Y:S01]  /*69e0*/  ULDC.64 UR34, c[0x0][0x230] ;  /* 0x00008c0000227ab9 */ /* 0x000fe20000000a00 */
[----:B------:R-:W-:-:S02]  /*69f0*/  FMUL.FTZ R5, R111, R66 ;  /* 0x000000426f057220 */ /* 0x000fc40000410000 */
[----:B------:R-:W-:Y:S02]  /*6a00*/  FMUL.FTZ R0, R110, R66 ;  /* 0x000000426e007220 */ /* 0x000fe40000410000 */
[----:B------:R0:W-:Y:S01]  /*6a10*/  MUFU.EX2 R33, R5 ;  /* 0x0000000500217308 */ /* 0x0001e20000000800 */
[C---:B------:R-:W-:Y:S01]  /*6a20*/  FMUL.FTZ R58, R7.reuse, R58 ;  /* 0x0000003a073a7220 */ /* 0x040fe20000410000 */
[----:B------:R-:W-:Y:S01]  /*6a30*/  UIADD3 UR37, UR37, UR39, URZ ;  /* 0x0000002725257290 */ /* 0x000fe2000fffe03f */
[----:B------:R-:W-:Y:S01]  /*6a40*/  FMUL.FTZ R57, R7, R57 ;  /* 0x0000003907397220 */ /* 0x000fe20000410000 */
[----:B------:R-:W-:Y:S01]  /*6a50*/  ULEA UR34, UP0, UR36, UR34, 0x3 ;  /* 0x0000002224227291 */ /* 0x000fe2000f80183f */
[----:B------:R-:W-:Y:S01]  /*6a60*/  FMUL.FTZ R2, R112, R66 ;  /* 0x0000004270027220 */ /* 0x000fe20000410000 */
[----:B------:R1:W-:Y:S01]  /*6a70*/  STS.U16 [R11+0x7c0], R34 ;  /* 0x0007c0220b007388 */ /* 0x0003e20000000400 */
[C---:B------:R-:W-:Y:S01]  /*6a80*/  FMUL.FTZ R7, R73.reuse, R81 ;  /* 0x0000005149077220 */ /* 0x040fe20000410000 */
[----:B0-----:R-:W-:Y:S01]  /*6a90*/  MOV R5, UR38 ;  /* 0x0000002600057c02 */ /* 0x001fe20008000f00 */
[----:B------:R-:W-:Y:S01]  /*6aa0*/  FFMA.FTZ R6, R73, R82, R6 ;  /* 0x0000005249067223 */ /* 0x000fe20000010006 */
[----:B------:R-:W-:Y:S01]  /*6ab0*/  LEA R4, R121, R4, 0x5 ;  /* 0x0000000479047211 */ /* 0x000fe200078e28ff */
[----:B------:R-:W-:Y:S01]  /*6ac0*/  MUFU.SIN R45, R39 ;  /* 0x00000027002d7308 */ /* 0x000fe20000000400 */
[----:B------:R-:W-:Y:S01]  /*6ad0*/  FFMA.FTZ R7, R72, R82, -R7 ;  /* 0x0000005248077223 */ /* 0x000fe20000010807 */
[----:B------:R-:W-:Y:S01]  /*6ae0*/  ULEA.HI.X UR35, UR36, UR35, UR37, 0x3, UP0 ;  /* 0x0000002324237291 */ /* 0x000fe200080f1c25 */
[----:B------:R-:W-:Y:S01]  /*6af0*/  FMUL.FTZ R8, R59, R6 ;  /* 0x000000063b087220 */ /* 0x000fe20000410000 */
[----:B------:R-:W-:-:S04]  /*6b00*/  LEA.HI.SX32 R4, R4, R4, 0x1b ;  /* 0x0000000404047211 */ /* 0x000fc800078fdaff */
[----:B-1----:R0:W-:Y:S01]  /*6b10*/  MUFU.EX2 R34, R0 ;  /* 0x0000000000227308 */ /* 0x0021e20000000800 */
[-C--:B------:R-:W-:Y:S01]  /*6b20*/  FFMA.FTZ R60, R80, R7.reuse, -R8 ;  /* 0x00000007503c7223 */ /* 0x080fe20000010808 */
[----:B------:R-:W-:Y:S01]  /*6b30*/  MOV R68, UR34 ;  /* 0x0000002200447c02 */ /* 0x000fe20008000f00 */
[----:B------:R-:W-:-:S05]  /*6b40*/  FMUL.FTZ R7, R59, R7 ;  /* 0x000000073b077220 */ /* 0x000fca0000410000 */
[----:B------:R1:W-:Y:S01]  /*6b50*/  MUFU.COS R46, R39 ;  /* 0x00000027002e7308 */ /* 0x0003e20000000000 */
[----:B0-----:R-:W-:Y:S02]  /*6b60*/  LEA R0, R5, UR7, 0x8 ;  /* 0x0000000705007c11 */ /* 0x001fe4000f8e40ff */
[----:B------:R-:W-:-:S05]  /*6b70*/  @P1 IADD3 R0, R122, 0x200, RZ ;  /* 0x000002007a001810 */ /* 0x000fca0007ffe0ff */
[----:B------:R0:W2:Y:S01]  /*6b80*/  MUFU.EX2 R3, R2 ;  /* 0x0000000200037308 */ /* 0x0000a20000000800 */
[----:B-1----:R-:W-:Y:S01]  /*6b90*/  FMUL.FTZ R39, R105, UR43 ;  /* 0x0000002b69277c20 */ /* 0x002fe20008410000 */
[----:B------:R-:W-:Y:S01]  /*6ba0*/  SHF.L.U32 R63, R0, 0x3, RZ ;  /* 0x00000003003f7819 */ /* 0x000fe200000006ff */
[----:B------:R-:W-:Y:S01]  /*6bb0*/  FMUL.FTZ R5, R108, R66 ;  /* 0x000000426c057220 */ /* 0x000fe20000410000 */
[----:B------:R-:W-:Y:S01]  /*6bc0*/  MOV R69, UR35 ;  /* 0x0000002300457c02 */ /* 0x000fe20008000f00 */
[----:B------:R-:W-:Y:S01]  /*6bd0*/  FMUL.RZ R67, R39, 0.15915493667125701904 ;  /* 0x3e22f98327437820 */ /* 0x000fe2000040c000 */
[----:B------:R-:W-:-:S06]  /*6be0*/  NOP ;  /* 0x0000000000007918 */ /* 0x000fcc0000000000 */
[-C--:B0-----:R-:W-:Y:S02]  /*6bf0*/  FMUL.FTZ R2, R109, R66.reuse ;  /* 0x000000426d027220 */ /* 0x081fe40000410000 */
[----:B------:R-:W-:Y:S01]  /*6c00*/  FMUL.FTZ R0, R107, R66 ;  /* 0x000000426b007220 */ /* 0x000fe20000410000 */
[----:B------:R-:W0:Y:S01]  /*6c10*/  MUFU.SIN R43, R42 ;  /* 0x0000002a002b7308 */ /* 0x000e220000000400 */
[----:B------:R-:W-:Y:S01]  /*6c20*/  FFMA.FTZ R61, R80, R6, R7 ;  /* 0x00000006503d7223 */ /* 0x000fe20000010007 */
[----:B------:R-:W5:Y:S06]  /*6c30*/  LDG.E.64 R68, [R68.64] ;  /* 0x0000002044447981 */ /* 0x000f6c000c1e1b00 */
[----:B------:R1:W3:Y:S02]  /*6c40*/  MUFU.EX2 R71, R2 ;  /* 0x0000000200477308 */ /* 0x0002e40000000800 */
[----:B-1----:R-:W-:-:S06]  /*6c50*/  SHF.L.U32 R2, R4, 0x1, RZ ;  /* 0x0000000104027819 */ /* 0x002fcc00000006ff */
[----:B------:R-:W1:Y:S01]  /*6c60*/  MUFU.COS R44, R42 ;  /* 0x0000002a002c7308 */ /* 0x000e620000000000 */
[----:B------:R4:W0:Y:S07]  /*6c70*/  LDS.U16 R31, [R2] ;  /* 0x00000000021f7984 */ /* 0x00082e0000000400 */
[----:B------:R-:W0:Y:S01]  /*6c80*/  MUFU.SIN R41, R65 ;  /* 0x0000004100297308 */ /* 0x000e220000000400 */
[----:B------:R4:W0:Y:S04]  /*6c90*/  LDS.U16 R32, [R2+0x2] ;  /* 0x0000020002207984 */ /* 0x0008280000000400 */
[----:B------:R4:W0:Y:S03]  /*6ca0*/  LDS.U16 R30, [R2+0x4] ;  /* 0x00000400021e7984 */ /* 0x0008260000000400 */
[----:B------:R-:W0:Y:S01]  /*6cb0*/  MUFU.COS R42, R65 ;  /* 0x00000041002a7308 */ /* 0x000e220000000000 */
[----:B------:R4:W0:Y:S04]  /*6cc0*/  LDS.U16 R29, [R2+0x6] ;  /* 0x00000600021d7984 */ /* 0x0008280000000400 */
[----:B------:R4:W0:Y:S03]  /*6cd0*/  LDS.U16 R70, [R2+0xa] ;  /* 0x00000a0002467984 */ /* 0x0008260000000400 */
[----:B------:R-:W0:Y:S01]  /*6ce0*/  MUFU.SIN R39, R67 ;  /* 0x0000004300277308 */ /* 0x000e220000000400 */
[----:B------:R4:W0:Y:S04]  /*6cf0*/  LDS.U16 R26, [R2+0xc] ;  /* 0x00000c00021a7984 */ /* 0x0008280000000400 */
[----:B------:R4:W0:Y:S03]  /*6d00*/  LDS.U16 R25, [R2+0xe] ;  /* 0x00000e0002197984 */ /* 0x0008260000000400 */
[----:B------:R1:W0:Y:S01]  /*6d10*/  MUFU.COS R40, R67 ;  /* 0x0000004300287308 */ /* 0x0002220000000000 */
[----:B------:R4:W0:Y:S04]  /*6d20*/  LDS.U16 R23, [R2+0x10] ;  /* 0x0000100002177984 */ /* 0x0008280000000400 */
[----:B------:R4:W0:Y:S03]  /*6d30*/  LDS.U16 R24, [R2+0x12] ;  /* 0x0000120002187984 */ /* 0x0008260000000400 */
[----:B------:R0:W0:Y:S01]  /*6d40*/  MUFU.EX2 R74, R5 ;  /* 0x00000005004a7308 */ /* 0x0000220000000800 */
[----:B-1----:R4:W1:Y:S04]  /*6d50*/  LDS.U16 R67, [R2+0x8] ;  /* 0x0000080002437984 */ /* 0x0028680000000400 */
[----:B------:R4:W0:Y:S03]  /*6d60*/  LDS.U16 R22, [R2+0x14] ;  /* 0x0000140002167984 */ /* 0x0008260000000400 */
[----:B------:R0:W0:Y:S01]  /*6d70*/  MUFU.EX2 R75, R0 ;  /* 0x00000000004b7308 */ /* 0x0000220000000800 */
        /* <DEDUP_REMOVED lines=26> */
[----:B------:R-:W-:-:S04]  /*6f20*/  FMUL.RZ R28, R28, 0.15915493667125701904 ;  /* 0x3e22f9831c1c7820 */ /* 0x000fc8000040c000 */
[----:B------:R4:W0:Y:S01]  /*6f30*/  MUFU.COS R27, R28 ;  /* 0x0000001c001b7308 */ /* 0x0008220000000000 */
[----:B------:R-:W-:Y:S01]  /*6f40*/  BSSY B0, `(.L_x_1042) ;  /* 0x0000010000007945 */ /* 0x000fe20003800000 */
[----:B--2---:R-:W-:Y:S02]  /*6f50*/  FMUL.FTZ R54, R3, R54 ;  /* 0x0000003603367220 */ /* 0x004fe40000410000 */
[----:B------:R-:W-:Y:S01]  /*6f60*/  FMUL.FTZ R62, R57, R60 ;  /* 0x0000003c393e7220 */ /* 0x000fe20000410000 */
[----:B------:R-:W-:Y:S05]  /*6f70*/  @P0 BRA `(.L_x_1043) ;  /* 0x000000c000000947 */ /* 0x000fea0003800000 */
[----:B-1-3--:R-:W-:Y:S01]  /*6f80*/  ULDC UR35, c[0x0][0x174] ;  /* 0x00005d0000237ab9 */ /* 0x00afe20000000800 */
        /* <DEDUP_REMOVED lines=11> */
.L_x_1043:
[----:B-1-3--:R-:W-:Y:S05]  /*7040*/  BSYNC B0 ;  /* 0x0000000000007941 */ /* 0x00afea0003800000 */
.L_x_1042:
[----:B------:R-:W-:Y:S01]  /*7050*/  UISETP.GE.AND UP0, UPT, UR24, 0x2, UPT ;  /* 0x000000021800788c */ /* 0x000fe2000bf06270 */
[-C--:B----4-:R-:W-:Y:S01]  /*7060*/  FMUL.FTZ R63, R57, R61.reuse ;  /* 0x0000003d393f7220 */ /* 0x090fe20000410000 */
[----:B------:R-:W-:Y:S01]  /*7070*/  MOV R125, c[0x0][0x16c] ;  /* 0x00005b00007d7a02 */ /* 0x000fe20000000f00 */
[C---:B------:R-:W-:Y:S01]  /*7080*/  FFMA.FTZ R62, R58.reuse, R61, R62 ;  /* 0x0000003d3a3e7223 */ /* 0x040fe2000001003e */
[----:B------:R-:W-:Y:S01]  /*7090*/  HFMA2.MMA R127, -RZ, RZ, 0, 9.5367431640625e-07 ;  /* 0x00000010ff7f7435 */ /* 0x000fe200000001ff */
[----:B------:R-:W-:Y:S01]  /*70a0*/  FFMA.FTZ R63, R58, R60, -R63 ;  /* 0x0000003c3a3f7223 */ /* 0x000fe2000001083f */
[----:B------:R-:W-:Y:S01]  /*70b0*/  PLOP3.LUT P0, PT, PT, PT, UP0, 0x80, 0x0 ;  /* 0x000000000000781c */ /* 0x000fe20003f0f008 */
[----:B------:R-:W-:Y:S01]  /*70c0*/  FMUL.FTZ R53, R3, R53 ;  /* 0x0000003503357220 */ /* 0x000fe20000410000 */
[----:B------:R-:W-:Y:S01]  /*70d0*/  MOV R60, UR24 ;  /* 0x00000018003c7c02 */ /* 0x000fe20008000f00 */
[C---:B------:R-:W-:Y:S01]  /*70e0*/  FMUL.FTZ R3, R55.reuse, R62 ;  /* 0x0000003e37037220 */ /* 0x040fe20000410000 */
[----:B------:R-:W-:Y:S01]  /*70f0*/  ISETP.NE.OR P0, PT, R236, RZ, !P0 ;  /* 0x000000ffec00720c */ /* 0x000fe20004705670 */
[----:B------:R-:W-:-:S02]  /*7100*/  FMUL.FTZ R61, R55, R63 ;  /* 0x0000003f373d7220 */ /* 0x000fc40000410000 */
[C---:B------:R-:W-:Y:S02]  /*7110*/  FFMA.FTZ R63, R56.reuse, R63, -R3 ;  /* 0x0000003f383f7223 */ /* 0x040fe40000010803 */
[----:B------:R-:W-:Y:S02]  /*7120*/  FFMA.FTZ R61, R56, R62, R61 ;  /* 0x0000003e383d7223 */ /* 0x000fe4000001003d */
[C---:B------:R-:W-:Y:S02]  /*7130*/  FMUL.FTZ R77, R53.reuse, R63 ;  /* 0x0000003f354d7220 */ /* 0x040fe40000410000 */
[----:B------:R-:W-:Y:S02]  /*7140*/  FMUL.FTZ R62, R53, R61 ;  /* 0x0000003d353e7220 */ /* 0x000fe40000410000 */
[----:B------:R-:W-:Y:S02]  /*7150*/  FMUL.FTZ R51, R33, R51 ;  /* 0x0000003321337220 */ /* 0x000fe40000410000 */
[----:B------:R-:W-:Y:S01]  /*7160*/  @!P0 IADD3 R60, R60, -0x2, RZ ;  /* 0xfffffffe3c3c8810 */ /* 0x000fe20007ffe0ff */
[C---:B------:R-:W-:Y:S01]  /*7170*/  FFMA.FTZ R123, R54.reuse, R61, R77 ;  /* 0x0000003d367b7223 */ /* 0x040fe2000001004d */
[----:B------:R-:W-:Y:S01]  /*7180*/  MOV R61, RZ ;  /* 0x000000ff003d7202 */ /* 0x000fe20000000f00 */
[----:B------:R-:W-:-:S02]  /*7190*/  FFMA.FTZ R79, R54, R63, -R62 ;  /* 0x0000003f364f7223 */ /* 0x000fc4000001083e */
[----:B0-----:R-:W-:Y:S01]  /*71a0*/  FMUL.FTZ R2, R106, R66 ;  /* 0x000000426a027220 */ /* 0x001fe20000410000 */
[----:B------:R-:W-:Y:S01]  /*71b0*/  CS2R R62, SRZ ;  /* 0x00000000003e7805 */ /* 0x000fe2000001ff00 */
[----:B------:R-:W-:Y:S02]  /*71c0*/  FMUL.FTZ R52, R33, R52 ;  /* 0x0000003421347220 */ /* 0x000fe40000410000 */
[----:B------:R-:W-:Y:S01]  /*71d0*/  @!P0 IMAD R78, R60, R125, UR7 ;  /* 0x000000073c4e8e24 */ /* 0x000fe2000f8e027d */
[----:B------:R0:W-:Y:S01]  /*71e0*/  MUFU.EX2 R76, R2 ;  /* 0x00000002004c7308 */ /* 0x0001e20000000800 */
[C---:B------:R-:W-:Y:S01]  /*71f0*/  FMUL.FTZ R124, R51.reuse, R123 ;  /* 0x0000007b337c7220 */ /* 0x040fe20000410000 */
[----:B------:R-:W-:Y:S01]  /*7200*/  HFMA2.MMA R60, -RZ, RZ, 1.875, 0 ;  /* 0x3f800000ff3c7435 */ /* 0x000fe200000001ff */
[----:B------:R-:W-:Y:S02]  /*7210*/  FMUL.FTZ R125, R51, R79 ;  /* 0x0000004f337d7220 */ /* 0x000fe40000410000 */
[----:B------:R-:W-:-:S02]  /*7220*/  FMUL.FTZ R3, R105, R66 ;  /* 0x0000004269037220 */ /* 0x000fc40000410000 */
[----:B------:R-:W-:Y:S02]  /*7230*/  FMUL.FTZ R49, R34, R49 ;  /* 0x0000003122317220 */ /* 0x000fe40000410000 */
[----:B0-----:R-:W-:Y:S01]  /*7240*/  FMUL.FTZ R2, R104, R66 ;  /* 0x0000004268027220 */ /* 0x001fe20000410000 */
[----:B------:R-:W-:Y:S01]  /*7250*/  MUFU.EX2 R33, R3 ;  /* 0x0000000300217308 */ /* 0x000fe20000000800 */
[C---:B------:R-:W-:Y:S02]  /*7260*/  FFMA.FTZ R124, R52.reuse, R79, -R124 ;  /* 0x0000004f347c7223 */ /* 0x040fe4000001087c */
[----:B------:R-:W-:Y:S02]  /*7270*/  FFMA.FTZ R125, R52, R123, R125 ;  /* 0x0000007b347d7223 */ /* 0x000fe4000001007d */
[----:B------:R-:W-:Y:S02]  /*7280*/  FMUL.FTZ R50, R34, R50 ;  /* 0x0000003222327220 */ /* 0x000fe40000410000 */
[C---:B------:R-:W-:Y:S01]  /*7290*/  FMUL.FTZ R46, R74.reuse, R46 ;  /* 0x0000002e4a2e7220 */ /* 0x040fe20000410000 */
[----:B------:R0:W1:Y:S01]  /*72a0*/  MUFU.EX2 R34, R2 ;  /* 0x0000000200227308 */ /* 0x0000620000000800 */
[----:B------:R-:W-:-:S02]  /*72b0*/  FMUL.FTZ R45, R74, R45 ;  /* 0x0000002d4a2d7220 */ /* 0x000fc40000410000 */
[----:B------:R-:W-:Y:S02]  /*72c0*/  FMUL.FTZ R77, R103, R66 ;  /* 0x00000042674d7220 */ /* 0x000fe40000410000 */
[C---:B------:R-:W-:Y:S02]  /*72d0*/  FMUL.FTZ R48, R71.reuse, R48 ;  /* 0x0000003047307220 */ /* 0x040fe40000410000 */
[----:B------:R-:W-:Y:S02]  /*72e0*/  FMUL.FTZ R47, R71, R47 ;  /* 0x0000002f472f7220 */ /* 0x000fe40000410000 */
[----:B------:R-:W-:Y:S01]  /*72f0*/  FMUL.FTZ R74, R49, R124 ;  /* 0x0000007c314a7220 */ /* 0x000fe20000410000 */
[----:B------:R-:W-:Y:S01]  /*7300*/  MUFU.EX2 R77, R77 ;  /* 0x0000004d004d7308 */ /* 0x000fe20000000800 */
[----:B0-----:R-:W-:-:S04]  /*7310*/  @!P0 IMAD.WIDE R2, R78, R127, UR40 ;  /* 0x000000284e028e25 */ /* 0x001fc8000f8e027f */
[----:B------:R-:W-:Y:S01]  /*7320*/  FMUL.FTZ R66, R102, R66 ;  /* 0x0000004266427220 */ /* 0x000fe20000410000 */
[----:B------:R0:W5:Y:S01]  /*7330*/  @!P0 LDG.E.128 R60, [R2.64] ;  /* 0x00000020023c8981 */ /* 0x000162000c1e1d00 */
[-C--:B------:R-:W-:Y:S01]  /*7340*/  FMUL.FTZ R71, R49, R125.reuse ;  /* 0x0000007d31477220 */ /* 0x080fe20000410000 */
[----:B------:R-:W-:Y:S01]  /*7350*/  HADD2.F32 R32, -RZ, R32.H0_H0 ;  /* 0x20000020ff207230 */ /* 0x000fe20000004100 */
[C---:B------:R-:W-:Y:S01]  /*7360*/  FFMA.FTZ R74, R50.reuse, R125, R74 ;  /* 0x0000007d324a7223 */ /* 0x040fe2000001004a */
[----:B------:R-:W-:Y:S01]  /*7370*/  HADD2.F32 R31, -RZ, R31.H0_H0 ;  /* 0x2000001fff1f7230 */ /* 0x000fe20000004100 */
[----:B------:R-:W-:Y:S01]  /*7380*/  FFMA.FTZ R71, R50, R124, -R71 ;  /* 0x0000007c32477223 */ /* 0x000fe20000010847 */
[----:B------:R-:W-:Y:S01]  /*7390*/  MUFU.EX2 R66, R66 ;  /* 0x0000004200427308 */ /* 0x000fe20000000800 */
[C---:B------:R-:W-:Y:S01]  /*73a0*/  FMUL.FTZ R44, R75.reuse, R44 ;  /* 0x0000002c4b2c7220 */ /* 0x040fe20000410000 */
[----:B------:R-:W-:Y:S01]  /*73b0*/  HADD2.F32 R30, -RZ, R30.H0_H0 ;  /* 0x2000001eff1e7230 */ /* 0x000fe20000004100 */
[----:B------:R-:W-:Y:S01]  /*73c0*/  FMUL.FTZ R43, R75, R43 ;  /* 0x0000002b4b2b7220 */ /* 0x000fe20000410000 */
[----:B------:R-:W-:Y:S01]  /*73d0*/  HADD2.F32 R29, -RZ, R29.H0_H0 ;  /* 0x2000001dff1d7230 */ /* 0x000fe20000004100 */
[CC--:B0-----:R-:W-:Y:S01]  /*73e0*/  FMUL.FTZ R2, R47.reuse, R74.reuse ;  /* 0x0000004a2f027220 */ /* 0x0c1fe20000410000 */
[----:B------:R-:W-:Y:S01]  /*73f0*/  HADD2.F32 R123, -RZ, R193.H0_H0 ;  /* 0x200000c1ff7b7230 */ /* 0x000fe20000004100 */
[-C--:B------:R-:W-:Y:S01]  /*7400*/  FMUL.FTZ R75, R47, R71.reuse ;  /* 0x000000472f4b7220 */ /* 0x080fe20000410000 */
[----:B------:R0:W2:Y:S01]  /*7410*/  MUFU.SIN R3, R28 ;  /* 0x0000001c00037308 */ /* 0x0000a20000000400 */
[C---:B------:R-:W-:Y:S01]  /*7420*/  FFMA.FTZ R2, R48.reuse, R71, -R2 ;  /* 0x0000004730027223 */ /* 0x040fe20000010802 */
[----:B------:R-:W-:Y:S01]  /*7430*/  HADD2.F32 R26, -RZ, R26.H0_H0 ;  /* 0x2000001aff1a7230 */ /* 0x000fe20000004100 */
[----:B------:R-:W-:Y:S01]  /*7440*/  FFMA.FTZ R75, R48, R74, R75 ;  /* 0x0000004a304b7223 */ /* 0x000fe2000001004b */
[----:B------:R-:W-:Y:S01]  /*7450*/  HADD2.F32 R25, -RZ, R25.H0_H0 ;  /* 0x20000019ff197230 */ /* 0x000fe20000004100 */
[C---:B-1----:R-:W-:Y:S01]  /*7460*/  FMUL.FTZ R38, R34.reuse, R38 ;  /* 0x0000002622267220 */ /* 0x042fe20000410000 */
[----:B------:R-:W-:Y:S01]  /*7470*/  HADD2.F32 R24, -RZ, R24.H0_H0 ;  /* 0x20000018ff187230 */ /* 0x000fe20000004100 */
[----:B------:R-:W-:Y:S01]  /*7480*/  FMUL.FTZ R37, R34, R37 ;  /* 0x0000002522257220 */ /* 0x000fe20000410000 */
[----:B------:R-:W-:Y:S01]  /*7490*/  HADD2.F32 R23, -RZ, R23.H0_H0 ;  /* 0x20000017ff177230 */ /* 0x000fe20000004100 */
[C---:B------:R-:W-:Y:S01]  /*74a0*/  FMUL.FTZ R40, R33.reuse, R40 ;  /* 0x0000002821287220 */ /* 0x040fe20000410000 */
[----:B0-----:R-:W-:Y:S01]  /*74b0*/  HADD2.F32 R28, -RZ, R194.H0_H0 ;  /* 0x200000c2ff1c7230 */ /* 0x001fe20000004100 */
[----:B------:R-:W-:Y:S01]  /*74c0*/  FMUL.FTZ R39, R33, R39 ;  /* 0x0000002721277220 */ /* 0x000fe20000410000 */
[----:B------:R-:W-:Y:S01]  /*74d0*/  HADD2.F32 R22, -RZ, R22.H0_H0 ;  /* 0x20000016ff167230 */ /* 0x000fe20000004100 */
[CC--:B------:R-:W-:Y:S01]  /*74e0*/  FMUL.FTZ R34, R45.reuse, R2.reuse ;  /* 0x000000022d227220 */ /* 0x0c0fe20000410000 */
[----:B------:R-:W-:Y:S01]  /*74f0*/  HADD2.F32 R21, -RZ, R21.H0_H0 ;  /* 0x20000015ff157230 */ /* 0x000fe20000004100 */
[-C--:B------:R-:W-:Y:S01]  /*7500*/  FMUL.FTZ R33, R45, R75.reuse ;  /* 0x0000004b2d217220 */ /* 0x080fe20000410000 */
[----:B------:R-:W-:Y:S01]  /*7510*/  HADD2.F32 R20, -RZ, R20.H0_H0 ;  /* 0x20000014ff147230 */ /* 0x000fe20000004100 */
[C---:B------:R-:W-:Y:S01]  /*7520*/  FFMA.FTZ R75, R46.reuse, R75, R34 ;  /* 0x0000004b2e4b7223 */ /* 0x040fe20000010022 */
[----:B------:R-:W-:Y:S01]  /*7530*/  HADD2.F32 R19, -RZ, R19.H0_H0 ;  /* 0x20000013ff137230 */ /* 0x000fe20000004100 */
[----:B------:R-:W-:Y:S01]  /*7540*/  FFMA.FTZ R2, R46, R2, -R33 ;  /* 0x000000022e027223 */ /* 0x000fe20000010821 */
[----:B------:R-:W-:Y:S01]  /*7550*/  HADD2.F32 R18, -RZ, R18.H0_H0 ;  /* 0x20000012ff127230 */ /* 0x000fe20000004100 */
[C---:B--2---:R-:W-:Y:S01]  /*7560*/  FMUL.FTZ R33, R66.reuse, R3 ;  /* 0x0000000342217220 */ /* 0x044fe20000410000 */
[----:B------:R-:W-:Y:S01]  /*7570*/  HADD2.F32 R17, -RZ, R17.H0_H0 ;  /* 0x20000011ff117230 */ /* 0x000fe20000004100 */
[----:B------:R-:W-:Y:S01]  /*7580*/  FMUL.FTZ R34, R66, R27 ;  /* 0x0000001b42227220 */ /* 0x000fe20000410000 */
[----:B------:R-:W-:Y:S01]  /*7590*/  HADD2.F32 R16, -RZ, R16.H0_H0 ;  /* 0x20000010ff107230 */ /* 0x000fe20000004100 */
[CC--:B------:R-:W-:Y:S01]  /*75a0*/  FMUL.FTZ R3, R43.reuse, R75.reuse ;  /* 0x0000004b2b037220 */ /* 0x0c0fe20000410000 */
[----:B------:R-:W-:Y:S01]  /*75b0*/  HADD2.F32 R15, -RZ, R15.H0_H0 ;  /* 0x2000000fff0f7230 */ /* 0x000fe20000004100 */
[-C--:B------:R-:W-:Y:S01]  /*75c0*/  FMUL.FTZ R27, R43, R2.reuse ;  /* 0x000000022b1b7220 */ /* 0x080fe20000410000 */
[----:B------:R-:W-:Y:S01]  /*75d0*/  HADD2.F32 R14, -RZ, R14.H0_H0 ;  /* 0x2000000eff0e7230 */ /* 0x000fe20000004100 */
[C---:B------:R-:W-:Y:S01]  /*75e0*/  FFMA.FTZ R3, R44.reuse, R2, -R3 ;  /* 0x000000022c037223 */ /* 0x040fe20000010803 */
[----:B------:R-:W-:Y:S01]  /*75f0*/  HADD2.F32 R13, -RZ, R13.H0_H0 ;  /* 0x2000000dff0d7230 */ /* 0x000fe20000004100 */
[----:B------:R-:W-:Y:S01]  /*7600*/  FFMA.FTZ R2, R44, R75, R27 ;  /* 0x0000004b2c027223 */ /* 0x000fe2000001001b */
[----:B------:R-:W-:Y:S01]  /*7610*/  HADD2.F32 R27, -RZ, R195.H0_H0 ;  /* 0x200000c3ff1b7230 */ /* 0x000fe20000004100 */
[C---:B------:R-:W-:Y:S01]  /*7620*/  FMUL.FTZ R74, R117.reuse, R32 ;  /* 0x00000020754a7220 */ /* 0x040fe20000410000 */
[----:B------:R-:W-:Y:S01]  /*7630*/  HADD2.F32 R12, -RZ, R12.H0_H0 ;  /* 0x2000000cff0c7230 */ /* 0x000fe20000004100 */
[----:B------:R-:W-:Y:S01]  /*7640*/  FMUL.FTZ R75, R117, R31 ;  /* 0x0000001f754b7220 */ /* 0x000fe20000410000 */
[----:B------:R-:W-:Y:S01]  /*7650*/  HADD2.F32 R11, -RZ, R11.H0_H0 ;  /* 0x2000000bff0b7230 */ /* 0x000fe20000004100 */
[C---:B------:R-:W-:Y:S01]  /*7660*/  FMUL.FTZ R74, R27.reuse, R74 ;  /* 0x0000004a1b4a7220 */ /* 0x040fe20000410000 */
[----:B------:R-:W-:Y:S01]  /*7670*/  HADD2.F32 R10, -RZ, R10.H0_H0 ;  /* 0x2000000aff0a7230 */ /* 0x000fe20000004100 */
[C---:B------:R-:W-:Y:S01]  /*7680*/  FMUL.FTZ R42, R76.reuse, R42 ;  /* 0x0000002a4c2a7220 */ /* 0x040fe20000410000 */
[----:B------:R-:W-:Y:S01]  /*7690*/  HADD2.F32 R9, -RZ, R9.H0_H0 ;  /* 0x20000009ff097230 */ /* 0x000fe20000004100 */
[----:B------:R-:W-:Y:S01]  /*76a0*/  FMUL.FTZ R41, R76, R41 ;  /* 0x000000294c297220 */ /* 0x000fe20000410000 */
[----:B------:R-:W-:Y:S01]  /*76b0*/  HADD2.F32 R8, -RZ, R8.H0_H0 ;  /* 0x20000008ff087230 */ /* 0x000fe20000004100 */
[----:B------:R-:W-:Y:S01]  /*76c0*/  FMUL.FTZ R75, R27, R75 ;  /* 0x0000004b1b4b7220 */ /* 0x000fe20000410000 */
[----:B------:R-:W-:Y:S01]  /*76d0*/  HADD2.F32 R7, -RZ, R7.H0_H0 ;  /* 0x20000007ff077230 */ /* 0x000fe20000004100 */
[----:B------:R-:W-:Y:S01]  /*76e0*/  FMUL.FTZ R76, R116, R30 ;  /* 0x0000001e744c7220 */ /* 0x000fe20000410000 */
[----:B------:R-:W-:Y:S01]  /*76f0*/  HADD2.F32 R5, -RZ, R5.H0_H0 ;  /* 0x20000005ff057230 */ /* 0x000fe20000004100 */
[----:B------:R-:W-:Y:S01]  /*7700*/  FMUL.FTZ R27, R74, R81 ;  /* 0x000000514a1b7220 */ /* 0x000fe20000410000 */
[----:B------:R-:W-:Y:S01]  /*7710*/  HADD2.F32 R6, -RZ, R6.H0_H0 ;  /* 0x20000006ff067230 */ /* 0x000fe20000004100 */
[C---:B------:R-:W-:Y:S01]  /*7720*/  FMUL.FTZ R36, R77.reuse, R36 ;  /* 0x000000244d247220 */ /* 0x040fe20000410000 */
[----:B------:R-:W-:Y:S01]  /*7730*/  HADD2.F32 R124, -RZ, R156.H0_H0 ;  /* 0x2000009cff7c7230 */ /* 0x000fe20000004100 */
[----:B------:R-:W-:Y:S01]  /*7740*/  FMUL.FTZ R35, R77, R35 ;  /* 0x000000234d237220 */ /* 0x000fe20000410000 */
[----:B------:R-:W-:Y:S01]  /*7750*/  HADD2.F32 R4, -RZ, R4.H0_H0 ;  /* 0x20000004ff047230 */ /* 0x000fe20000004100 */
[----:B------:R-:W-:Y:S01]  /*7760*/  FMUL.FTZ R77, R116, R29 ;  /* 0x0000001d744d7220 */ /* 0x000fe20000410000 */
[----:B------:R-:W-:Y:S01]  /*7770*/  HADD2.F32 R0, -RZ, R0.H0_H0 ;  /* 0x20000000ff007230 */ /* 0x000fe20000004100 */
[C---:B------:R-:W-:Y:S01]  /*7780*/  FMUL.FTZ R71, R75.reuse, R81 ;  /* 0x000000514b477220 */ /* 0x040fe20000410000 */
[----:B------:R-:W-:Y:S01]  /*7790*/  ISETP.GT.U32.AND P0, PT, R122, 0x1f, PT ;  /* 0x0000001f7a00780c */ /* 0x000fe20003f04070 */
[----:B------:R-:W-:Y:S01]  /*77a0*/  FMUL.FTZ R76, R28, R76 ;  /* 0x0000004c1c4c7220 */ /* 0x000fe20000410000 */
[----:B------:R-:W-:Y:S01]  /*77b0*/  LEA.HI R233, R122, R122, RZ, 0x1e ;  /* 0x0000007a7ae97211 */ /* 0x000fe200078ff0ff */
[-C--:B------:R-:W-:Y:S01]  /*77c0*/  FFMA.FTZ R27, R75, R82.reuse, -R27 ;  /* 0x000000524b1b7223 */ /* 0x080fe2000001081b */
[----:B------:R-:W-:Y:S01]  /*77d0*/  BSSY B0, `(.L_x_1044) ;  /* 0x00001a4000007945 */ /* 0x000fe20003800000 */
[----:B------:R-:W-:Y:S01]  /*77e0*/  FMUL.FTZ R77, R28, R77 ;  /* 0x0000004d1c4d7220 */ /* 0x000fe20000410000 */
[----:B------:R-:W-:Y:S01]  /*77f0*/  HADD2.F32 R28, -RZ, R70.H0_H0 ;  /* 0x20000046ff1c7230 */ /* 0x000fe20000004100 */
[----:B------:R-:W-:-:S02]  /*7800*/  FFMA.FTZ R66, R74, R82, R71 ;  /* 0x000000524a427223 */ /* 0x000fc40000010047 */
[----:B------:R-:W-:Y:S01]  /*7810*/  FADD.FTZ R70, R76, R27 ;  /* 0x0000001b4c467221 */ /* 0x000fe20000010000 */
[----:B------:R-:W-:Y:S01]  /*7820*/  HADD2.F32 R27, -RZ, R67.H0_H0 ;  /* 0x20000043ff1b7230 */ /* 0x000fe20000004100 */
[----:B------:R-:W-:Y:S02]  /*7830*/  FADD.FTZ R66, R77, R66 ;  /* 0x000000424d427221 */ /* 0x000fe40000010000 */
[----:B------:R-:W-:Y:S02]  /*7840*/  FMUL.FTZ R71, R59, R70 ;  /* 0x000000463b477220 */ /* 0x000fe40000410000 */
[----:B------:R-:W-:Y:S02]  /*7850*/  FMUL.FTZ R78, R115, R28 ;  /* 0x0000001c734e7220 */ /* 0x000fe40000410000 */
[----:B------:R-:W-:Y:S02]  /*7860*/  FMUL.FTZ R67, R59, R66 ;  /* 0x000000423b437220 */ /* 0x000fe40000410000 */
[----:B------:R-:W-:-:S02]  /*7870*/  FMUL.FTZ R79, R115, R27 ;  /* 0x0000001b734f7220 */ /* 0x000fc40000410000 */
[C---:B------:R-:W-:Y:S02]  /*7880*/  FFMA.FTZ R71, R80.reuse, R66, R71 ;  /* 0x0000004250477223 */ /* 0x040fe40000010047 */
[C---:B------:R-:W-:Y:S02]  /*7890*/  FMUL.FTZ R78, R123.reuse, R78 ;  /* 0x0000004e7b4e7220 */ /* 0x040fe40000410000 */
[----:B------:R-:W-:Y:S02]  /*78a0*/  FFMA.FTZ R70, R80, R70, -R67 ;  /* 0x0000004650467223 */ /* 0x000fe40000010843 */
[----:B------:R-:W-:Y:S01]  /*78b0*/  FMUL.FTZ R79, R123, R79 ;  /* 0x0000004f7b4f7220 */ /* 0x000fe20000410000 */
[----:B------:R-:W-:Y:S01]  /*78c0*/  HADD2.F32 R123, -RZ, R166.H0_H0 ;  /* 0x200000a6ff7b7230 */ /* 0x000fe20000004100 */
[----:B------:R-:W-:Y:S02]  /*78d0*/  FADD.FTZ R71, R78, R71 ;  /* 0x000000474e477221 */ /* 0x000fe40000010000 */
[----:B------:R-:W-:-:S02]  /*78e0*/  FADD.FTZ R70, R79, R70 ;  /* 0x000000464f467221 */ /* 0x000fc40000010000 */
[C---:B------:R-:W-:Y:S02]  /*78f0*/  FMUL.FTZ R67, R57.reuse, R71 ;  /* 0x0000004739437220 */ /* 0x040fe40000410000 */
[C---:B------:R-:W-:Y:S02]  /*7900*/  FMUL.FTZ R167, R114.reuse, R26 ;  /* 0x0000001a72a77220 */ /* 0x040fe40000410000 */
[-C--:B------:R-:W-:Y:S02]  /*7910*/  FMUL.FTZ R66, R57, R70.reuse ;  /* 0x0000004639427220 */ /* 0x080fe40000410000 */
[----:B------:R-:W-:Y:S02]  /*7920*/  FMUL.FTZ R168, R114, R25 ;  /* 0x0000001972a87220 */ /* 0x000fe40000410000 */
[----:B------:R-:W-:Y:S02]  /*7930*/  FFMA.FTZ R70, R58, R70, -R67 ;  /* 0x000000463a467223 */ /* 0x000fe40000010843 */
[----:B------:R-:W-:-:S02]  /*7940*/  FMUL.FTZ R167, R123, R167 ;  /* 0x000000a77ba77220 */ /* 0x000fc40000410000 */
[----:B------:R-:W-:Y:S02]  /*7950*/  FFMA.FTZ R71, R58, R71, R66 ;  /* 0x000000473a477223 */ /* 0x000fe40000010042 */
[----:B------:R-:W-:Y:S01]  /*7960*/  FMUL.FTZ R168, R123, R168 ;  /* 0x000000a87ba87220 */ /* 0x000fe20000410000 */
[----:B------:R-:W-:Y:S01]  /*7970*/  HADD2.F32 R123, -RZ, R165.H0_H0 ;  /* 0x200000a5ff7b7230 */ /* 0x000fe20000004100 */
[----:B------:R-:W-:Y:S02]  /*7980*/  FADD.FTZ R70, R167, R70 ;  /* 0x00000046a7467221 */ /* 0x000fe40000010000 */
[----:B------:R-:W-:Y:S02]  /*7990*/  FADD.FTZ R71, R168, R71 ;  /* 0x00000047a8477221 */ /* 0x000fe40000010000 */
[----:B------:R-:W-:Y:S02]  /*79a0*/  FMUL.FTZ R66, R55, R70 ;  /* 0x0000004637427220 */ /* 0x000fe40000410000 */
[----:B------:R-:W-:-:S02]  /*79b0*/  FMUL.FTZ R169, R113, R24 ;  /* 0x0000001871a97220 */ /* 0x000fc40000410000 */
[----:B------:R-:W-:Y:S02]  /*79c0*/  FMUL.FTZ R67, R55, R71 ;  /* 0x0000004737437220 */ /* 0x000fe40000410000 */
[----:B------:R-:W-:Y:S02]  /*79d0*/  FMUL.FTZ R170, R113, R23 ;  /* 0x0000001771aa7220 */ /* 0x000fe40000410000 */
[C---:B------:R-:W-:Y:S02]  /*79e0*/  FFMA.FTZ R66, R56.reuse, R71, R66 ;  /* 0x0000004738427223 */ /* 0x040fe40000010042 */
[C---:B------:R-:W-:Y:S02]  /*79f0*/  FMUL.FTZ R169, R123.reuse, R169 ;  /* 0x000000a97ba97220 */ /* 0x040fe40000410000 */
[----:B------:R-:W-:Y:S02]  /*7a00*/  FFMA.FTZ R67, R56, R70, -R67 ;  /* 0x0000004638437223 */ /* 0x000fe40000010843 */
[----:B------:R-:W-:Y:S01]  /*7a10*/  FMUL.FTZ R170, R123, R170 ;  /* 0x000000aa7baa7220 */ /* 0x000fe20000410000 */
[----:B------:R-:W-:Y:S01]  /*7a20*/  HADD2.F32 R123, -RZ, R164.H0_H0 ;  /* 0x200000a4ff7b7230 */ /* 0x000fe20000004100 */
[----:B------:R-:W-:-:S02]  /*7a30*/  FADD.FTZ R66, R169, R66 ;  /* 0x00000042a9427221 */ /* 0x000fc40000010000 */
[----:B------:R-:W-:Y:S02]  /*7a40*/  FADD.FTZ R67, R170, R67 ;  /* 0x00000043aa437221 */ /* 0x000fe40000010000 */
[C---:B------:R-:W-:Y:S02]  /*7a50*/  FMUL.FTZ R70, R53.reuse, R66 ;  /* 0x0000004235467220 */ /* 0x040fe40000410000 */
[C---:B------:R-:W-:Y:S02]  /*7a60*/  FMUL.FTZ R171, R112.reuse, R22 ;  /* 0x0000001670ab7220 */ /* 0x040fe40000410000 */
[----:B------:R-:W-:Y:S02]  /*7a70*/  FMUL.FTZ R71, R53, R67 ;  /* 0x0000004335477220 */ /* 0x000fe40000410000 */
[----:B------:R-:W-:Y:S02]  /*7a80*/  FMUL.FTZ R172, R112, R21 ;  /* 0x0000001570ac7220 */ /* 0x000fe40000410000 */
[----:B------:R-:W-:-:S02]  /*7a90*/  FFMA.FTZ R70, R54, R67, -R70 ;  /* 0x0000004336467223 */ /* 0x000fc40000010846 */
[C---:B------:R-:W-:Y:S02]  /*7aa0*/  FMUL.FTZ R171, R123.reuse, R171 ;  /* 0x000000ab7bab7220 */ /* 0x040fe40000410000 */
[----:B------:R-:W-:Y:S02]  /*7ab0*/  FFMA.FTZ R71, R54, R66, R71 ;  /* 0x0000004236477223 */ /* 0x000fe40000010047 */
[----:B------:R-:W-:Y:S01]  /*7ac0*/  FMUL.FTZ R172, R123, R172 ;  /* 0x000000ac7bac7220 */ /* 0x000fe20000410000 */
[----:B------:R-:W-:Y:S01]  /*7ad0*/  HADD2.F32 R123, -RZ, R163.H0_H0 ;  /* 0x200000a3ff7b7230 */ /* 0x000fe20000004100 */
[----:B------:R-:W-:Y:S02]  /*7ae0*/  FADD.FTZ R70, R171, R70 ;  /* 0x00000046ab467221 */ /* 0x000fe40000010000 */
[----:B------:R-:W-:Y:S02]  /*7af0*/  FADD.FTZ R71, R172, R71 ;  /* 0x00000047ac477221 */ /* 0x000fe40000010000 */
[----:B------:R-:W-:-:S02]  /*7b00*/  FMUL.FTZ R66, R51, R70 ;  /* 0x0000004633427220 */ /* 0x000fc40000410000 */
[----:B------:R-:W-:Y:S02]  /*7b10*/  FMUL.FTZ R173, R111, R20 ;  /* 0x000000146fad7220 */ /* 0x000fe40000410000 */
[----:B------:R-:W-:Y:S02]  /*7b20*/  FMUL.FTZ R67, R51, R71 ;  /* 0x0000004733437220 */ /* 0x000fe40000410000 */
[----:B------:R-:W-:Y:S02]  /*7b30*/  FMUL.FTZ R174, R111, R19 ;  /* 0x000000136fae7220 */ /* 0x000fe40000410000 */
[C---:B------:R-:W-:Y:S02]  /*7b40*/  FFMA.FTZ R66, R52.reuse, R71, R66 ;  /* 0x0000004734427223 */ /* 0x040fe40000010042 */
[----:B------:R-:W-:Y:S02]  /*7b50*/  FMUL.FTZ R173, R123, R173 ;  /* 0x000000ad7bad7220 */ /* 0x000fe40000410000 */
[----:B------:R-:W-:-:S02]  /*7b60*/  FFMA.FTZ R67, R52, R70, -R67 ;  /* 0x0000004634437223 */ /* 0x000fc40000010843 */
[----:B------:R-:W-:Y:S01]  /*7b70*/  FMUL.FTZ R174, R123, R174 ;  /* 0x000000ae7bae7220 */ /* 0x000fe20000410000 */
[----:B------:R-:W-:Y:S01]  /*7b80*/  HADD2.F32 R123, -RZ, R162.H0_H0 ;  /* 0x200000a2ff7b7230 */ /* 0x000fe20000004100 */
[----:B------:R-:W-:Y:S02]  /*7b90*/  FADD.FTZ R66, R173, R66 ;  /* 0x00000042ad427221 */ /* 0x000fe40000010000 */
[----:B------:R-:W-:Y:S02]  /*7ba0*/  FADD.FTZ R67, R174, R67 ;  /* 0x00000043ae437221 */ /* 0x000fe40000010000 */
[C---:B------:R-:W-:Y:S02]  /*7bb0*/  FMUL.FTZ R70, R49.reuse, R66 ;  /* 0x0000004231467220 */ /* 0x040fe40000410000 */
[----:B------:R-:W-:Y:S02]  /*7bc0*/  FMUL.FTZ R175, R110, R18 ;  /* 0x000000126eaf7220 */ /* 0x000fe40000410000 */
[----:B------:R-:W-:-:S02]  /*7bd0*/  FMUL.FTZ R71, R49, R67 ;  /* 0x0000004331477220 */ /* 0x000fc40000410000 */
[----:B------:R-:W-:Y:S02]  /*7be0*/  FMUL.FTZ R176, R110, R17 ;  /* 0x000000116eb07220 */ /* 0x000fe40000410000 */
[C---:B------:R-:W-:Y:S02]  /*7bf0*/  FFMA.FTZ R70, R50.reuse, R67, -R70 ;  /* 0x0000004332467223 */ /* 0x040fe40000010846 */
[C---:B------:R-:W-:Y:S02]  /*7c00*/  FMUL.FTZ R175, R123.reuse, R175 ;  /* 0x000000af7baf7220 */ /* 0x040fe40000410000 */
[----:B------:R-:W-:Y:S02]  /*7c10*/  FFMA.FTZ R71, R50, R66, R71 ;  /* 0x0000004232477223 */ /* 0x000fe40000010047 */
[----:B------:R-:W-:Y:S01]  /*7c20*/  FMUL.FTZ R176, R123, R176 ;  /* 0x000000b07bb07220 */ /* 0x000fe20000410000 */
[----:B------:R-:W-:Y:S01]  /*7c30*/  HADD2.F32 R123, -RZ, R161.H0_H0 ;  /* 0x200000a1ff7b7230 */ /* 0x000fe20000004100 */
[----:B------:R-:W-:-:S02]  /*7c40*/  FADD.FTZ R70, R175, R70 ;  /* 0x00000046af467221 */ /* 0x000fc40000010000 */
[----:B------:R-:W-:Y:S02]  /*7c50*/  FADD.FTZ R71, R176, R71 ;  /* 0x00000047b0477221 */ /* 0x000fe40000010000 */
[----:B------:R-:W-:Y:S02]  /*7c60*/  FMUL.FTZ R66, R47, R70 ;  /* 0x000000462f427220 */ /* 0x000fe40000410000 */
[----:B------:R-:W-:Y:S02]  /*7c70*/  FMUL.FTZ R177, R109, R16 ;  /* 0x000000106db17220 */ /* 0x000fe40000410000 */
[----:B------:R-:W-:Y:S02]  /*7c80*/  FMUL.FTZ R67, R47, R71 ;  /* 0x000000472f437220 */ /* 0x000fe40000410000 */
[----:B------:R-:W-:Y:S02]  /*7c90*/  FMUL.FTZ R178, R109, R15 ;  /* 0x0000000f6db27220 */ /* 0x000fe40000410000 */
[----:B------:R-:W-:-:S02]  /*7ca0*/  FFMA.FTZ R66, R48, R71, R66 ;  /* 0x0000004730427223 */ /* 0x000fc40000010042 */
[C---:B------:R-:W-:Y:S02]  /*7cb0*/  FMUL.FTZ R177, R123.reuse, R177 ;  /* 0x000000b17bb17220 */ /* 0x040fe40000410000 */
[----:B------:R-:W-:Y:S02]  /*7cc0*/  FFMA.FTZ R67, R48, R70, -R67 ;  /* 0x0000004630437223 */ /* 0x000fe40000010843 */
[----:B------:R-:W-:Y:S01]  /*7cd0*/  FMUL.FTZ R178, R123, R178 ;  /* 0x000000b27bb27220 */ /* 0x000fe20000410000 */
[----:B------:R-:W-:Y:S01]  /*7ce0*/  HADD2.F32 R123, -RZ, R160.H0_H0 ;  /* 0x200000a0ff7b7230 */ /* 0x000fe20000004100 */
[----:B------:R-:W-:Y:S02]  /*7cf0*/  FADD.FTZ R66, R177, R66 ;  /* 0x00000042b1427221 */ /* 0x000fe40000010000 */
[----:B------:R-:W-:Y:S02]  /*7d00*/  FADD.FTZ R67, R178, R67 ;  /* 0x00000043b2437221 */ /* 0x000fe40000010000 */
[----:B------:R-:W-:-:S02]  /*7d10*/  FMUL.FTZ R70, R45, R66 ;  /* 0x000000422d467220 */ /* 0x000fc40000410000 */
[C---:B------:R-:W-:Y:S02]  /*7d20*/  FMUL.FTZ R179, R108.reuse, R14 ;  /* 0x0000000e6cb37220 */ /* 0x040fe40000410000 */
[----:B------:R-:W-:Y:S02]  /*7d30*/  FMUL.FTZ R71, R45, R67 ;  /* 0x000000432d477220 */ /* 0x000fe40000410000 */
[----:B------:R-:W-:Y:S02]  /*7d40*/  FMUL.FTZ R180, R108, R13 ;  /* 0x0000000d6cb47220 */ /* 0x000fe40000410000 */
[C---:B------:R-:W-:Y:S02]  /*7d50*/  FFMA.FTZ R70, R46.reuse, R67, -R70 ;  /* 0x000000432e467223 */ /* 0x040fe40000010846 */
[----:B------:R-:W-:Y:S02]  /*7d60*/  FMUL.FTZ R179, R123, R179 ;  /* 0x000000b37bb37220 */ /* 0x000fe40000410000 */
[----:B------:R-:W-:-:S02]  /*7d70*/  FFMA.FTZ R71, R46, R66, R71 ;  /* 0x000000422e477223 */ /* 0x000fc40000010047 */
[----:B------:R-:W-:Y:S01]  /*7d80*/  FMUL.FTZ R180, R123, R180 ;  /* 0x000000b47bb47220 */ /* 0x000fe20000410000 */
[----:B------:R-:W-:Y:S01]  /*7d90*/  HADD2.F32 R123, -RZ, R159.H0_H0 ;  /* 0x2000009fff7b7230 */ /* 0x000fe20000004100 */
[----:B------:R-:W-:Y:S02]  /*7da0*/  FADD.FTZ R70, R179, R70 ;  /* 0x00000046b3467221 */ /* 0x000fe40000010000 */
[----:B------:R-:W-:Y:S02]  /*7db0*/  FADD.FTZ R71, R180, R71 ;  /* 0x00000047b4477221 */ /* 0x000fe40000010000 */
[----:B------:R-:W-:Y:S02]  /*7dc0*/  FMUL.FTZ R66, R43, R70 ;  /* 0x000000462b427220 */ /* 0x000fe40000410000 */
[----:B------:R-:W-:Y:S02]  /*7dd0*/  FMUL.FTZ R181, R107, R12 ;  /* 0x0000000c6bb57220 */ /* 0x000fe40000410000 */
[----:B------:R-:W-:-:S02]  /*7de0*/  FMUL.FTZ R67, R41, R2 ;  /* 0x0000000229437220 */ /* 0x000fc40000410000 */
[-C--:B------:R-:W-:Y:S02]  /*7df0*/  FFMA.FTZ R66, R44, R71.reuse, R66 ;  /* 0x000000472c427223 */ /* 0x080fe40000010042 */
[----:B------:R-:W-:Y:S02]  /*7e00*/  FMUL.FTZ R71, R43, R71 ;  /* 0x000000472b477220 */ /* 0x000fe40000410000 */
[----:B------:R-:W-:Y:S02]  /*7e10*/  FMUL.FTZ R182, R107, R11 ;  /* 0x0000000b6bb67220 */ /* 0x000fe40000410000 */
[----:B------:R-:W-:Y:S02]  /*7e20*/  FMUL.FTZ R181, R123, R181 ;  /* 0x000000b57bb57220 */ /* 0x000fe40000410000 */
[-C--:B------:R-:W-:Y:S02]  /*7e30*/  FFMA.FTZ R67, R42, R3.reuse, -R67 ;  /* 0x000000032a437223 */ /* 0x080fe40000010843 */
[----:B------:R-:W-:-:S02]  /*7e40*/  FMUL.FTZ R3, R41, R3 ;  /* 0x0000000329037220 */ /* 0x000fc40000410000 */
[----:B------:R-:W-:Y:S01]  /*7e50*/  FFMA.FTZ R71, R44, R70, -R71 ;  /* 0x000000462c477223 */ /* 0x000fe20000010847 */
[----:B------:R-:W-:Y:S01]  /*7e60*/  HADD2.F32 R70, -RZ, R158.H0_H0 ;  /* 0x2000009eff467230 */ /* 0x000fe20000004100 */
[----:B------:R-:W-:Y:S02]  /*7e70*/  FMUL.FTZ R182, R123, R182 ;  /* 0x000000b67bb67220 */ /* 0x000fe40000410000 */
[----:B------:R-:W-:Y:S02]  /*7e80*/  FADD.FTZ R66, R181, R66 ;  /* 0x00000042b5427221 */ /* 0x000fe40000010000 */
[----:B------:R-:W-:Y:S02]  /*7e90*/  FFMA.FTZ R3, R42, R2, R3 ;  /* 0x000000022a037223 */ /* 0x000fe40000010003 */
[----:B------:R-:W-:Y:S02]  /*7ea0*/  FADD.FTZ R71, R182, R71 ;  /* 0x00000047b6477221 */ /* 0x000fe40000010000 */
[----:B------:R-:W-:-:S02]  /*7eb0*/  FMUL.FTZ R2, R41, R66 ;  /* 0x0000004229027220 */ /* 0x000fc40000410000 */
[----:B------:R-:W-:Y:S02]  /*7ec0*/  FMUL.FTZ R183, R106, R10 ;  /* 0x0000000a6ab77220 */ /* 0x000fe40000410000 */
[-C--:B------:R-:W-:Y:S02]  /*7ed0*/  FMUL.FTZ R123, R41, R71.reuse ;  /* 0x00000047297b7220 */ /* 0x080fe40000410000 */
[----:B------:R-:W-:Y:S01]  /*7ee0*/  FFMA.FTZ R2, R42, R71, -R2 ;  /* 0x000000472a027223 */ /* 0x000fe20000010802 */
[----:B------:R-:W-:Y:S01]  /*7ef0*/  HADD2.F32 R71, -RZ, R157.H0_H0 ;  /* 0x2000009dff477230 */ /* 0x000fe20000004100 */
[----:B------:R-:W-:Y:S02]  /*7f00*/  FMUL.FTZ R184, R106, R9 ;  /* 0x000000096ab87220 */ /* 0x000fe40000410000 */
[----:B------:R-:W-:Y:S02]  /*7f10*/  FMUL.FTZ R183, R70, R183 ;  /* 0x000000b746b77220 */ /* 0x000fe40000410000 */
[----:B------:R-:W-:-:S02]  /*7f20*/  FFMA.FTZ R123, R42, R66, R123 ;  /* 0x000000422a7b7223 */ /* 0x000fc4000001007b */
[----:B------:R-:W-:Y:S02]  /*7f30*/  FMUL.FTZ R184, R70, R184 ;  /* 0x000000b846b87220 */ /* 0x000fe40000410000 */
[----:B------:R-:W-:Y:S02]  /*7f40*/  FADD.FTZ R2, R183, R2 ;  /* 0x00000002b7027221 */ /* 0x000fe40000010000 */
[----:B------:R-:W-:Y:S02]  /*7f50*/  FADD.FTZ R123, R184, R123 ;  /* 0x0000007bb87b7221 */ /* 0x000fe40000010000 */
[----:B------:R-:W-:Y:S02]  /*7f60*/  FMUL.FTZ R70, R39, R2 ;  /* 0x0000000227467220 */ /* 0x000fe40000410000 */
[----:B------:R-:W-:Y:S02]  /*7f70*/  FMUL.FTZ R185, R105, R8 ;  /* 0x0000000869b97220 */ /* 0x000fe40000410000 */
[----:B------:R-:W-:-:S02]  /*7f80*/  FFMA.FTZ R70, R40, R123, R70 ;  /* 0x0000007b28467223 */ /* 0x000fc40000010046 */
[----:B------:R-:W-:Y:S02]  /*7f90*/  FMUL.FTZ R123, R39, R123 ;  /* 0x0000007b277b7220 */ /* 0x000fe40000410000 */
[----:B------:R-:W-:Y:S02]  /*7fa0*/  FMUL.FTZ R186, R105, R7 ;  /* 0x0000000769ba7220 */ /* 0x000fe40000410000 */
[----:B------:R-:W-:Y:S02]  /*7fb0*/  FMUL.FTZ R185, R71, R185 ;  /* 0x000000b947b97220 */ /* 0x000fe40000410000 */
[----:B------:R-:W-:Y:S02]  /*7fc0*/  FMUL.FTZ R66, R39, R3 ;  /* 0x0000000327427220 */ /* 0x000fe40000410000 */
[----:B------:R-:W-:Y:S02]  /*7fd0*/  FFMA.FTZ R123, R40, R2, -R123 ;  /* 0x00000002287b7223 */ /* 0x000fe4000001087b */
[----:B------:R-:W-:-:S02]  /*7fe0*/  FMUL.FTZ R186, R71, R186 ;  /* 0x000000ba47ba7220 */ /* 0x000fc40000410000 */
[----:B------:R-:W-:Y:S02]  /*7ff0*/  FADD.FTZ R70, R185, R70 ;  /* 0x00000046b9467221 */ /* 0x000fe40000010000 */
[-C--:B------:R-:W-:Y:S02]  /*8000*/  FFMA.FTZ R66, R40, R67.reuse, -R66 ;  /* 0x0000004328427223 */ /* 0x080fe40000010842 */
[----:B------:R-:W-:Y:S02]  /*8010*/  FMUL.FTZ R67, R39, R67 ;  /* 0x0000004327437220 */ /* 0x000fe40000410000 */
[----:B------:R-:W-:Y:S02]  /*8020*/  FADD.FTZ R123, R186, R123 ;  /* 0x0000007bba7b7221 */ /* 0x000fe40000010000 */
[----:B------:R-:W-:Y:S02]  /*8030*/  FMUL.FTZ R71, R37, R70 ;  /* 0x0000004625477220 */ /* 0x000fe40000410000 */
[----:B------:R-:W-:-:S02]  /*8040*/  FFMA.FTZ R67, R40, R3, R67 ;  /* 0x0000000328437223 */ /* 0x000fc40000010043 */
[----:B------:R-:W-:Y:S02]  /*8050*/  FMUL.FTZ R188, R104, R5 ;  /* 0x0000000568bc7220 */ /* 0x000fe40000410000 */
[-C--:B------:R-:W-:Y:S02]  /*8060*/  FFMA.FTZ R71, R38, R123.reuse, -R71 ;  /* 0x0000007b26477223 */ /* 0x080fe40000010847 */
[C---:B------:R-:W-:Y:S02]  /*8070*/  FMUL.FTZ R123, R37.reuse, R123 ;  /* 0x0000007b257b7220 */ /* 0x040fe40000410000 */
[----:B------:R-:W-:Y:S02]  /*8080*/  FMUL.FTZ R187, R104, R6 ;  /* 0x0000000668bb7220 */ /* 0x000fe40000410000 */
[----:B------:R-:W-:Y:S02]  /*8090*/  FMUL.FTZ R3, R37, R67 ;  /* 0x0000004325037220 */ /* 0x000fe40000410000 */
[----:B------:R-:W-:-:S02]  /*80a0*/  FMUL.FTZ R188, R124, R188 ;  /* 0x000000bc7cbc7220 */ /* 0x000fc40000410000 */
[----:B------:R-:W-:Y:S02]  /*80b0*/  FFMA.FTZ R70, R38, R70, R123 ;  /* 0x0000004626467223 */ /* 0x000fe4000001007b */
[----:B------:R-:W-:Y:S01]  /*80c0*/  FMUL.FTZ R187, R124, R187 ;  /* 0x000000bb7cbb7220 */ /* 0x000fe20000410000 */
[----:B------:R-:W-:Y:S01]  /*80d0*/  HADD2.F32 R124, -RZ, R155.H0_H0 ;  /* 0x2000009bff7c7230 */ /* 0x000fe20000004100 */
[-C--:B------:R-:W-:Y:S01]  /*80e0*/  FFMA.FTZ R2, R38, R66.reuse, -R3 ;  /* 0x0000004226027223 */ /* 0x080fe20000010803 */
[----:B------:R-:W-:Y:S01]  /*80f0*/  HADD2.F32 R3, -RZ, R65.H0_H0 ;  /* 0x20000041ff037230 */ /* 0x000fe20000004100 */
[----:B------:R-:W-:Y:S02]  /*8100*/  FADD.FTZ R71, R188, R71 ;  /* 0x00000047bc477221 */ /* 0x000fe40000010000 */
[----:B------:R-:W-:Y:S02]  /*8110*/  FADD.FTZ R70, R187, R70 ;  /* 0x00000046bb467221 */ /* 0x000fe40000010000 */
[----:B------:R-:W-:-:S02]  /*8120*/  FMUL.FTZ R66, R37, R66 ;  /* 0x0000004225427220 */ /* 0x000fc40000410000 */
[----:B------:R-:W-:Y:S02]  /*8130*/  FMUL.FTZ R123, R35, R71 ;  /* 0x00000047237b7220 */ /* 0x000fe40000410000 */
[----:B------:R-:W-:Y:S02]  /*8140*/  FMUL.FTZ R189, R103, R4 ;  /* 0x0000000467bd7220 */ /* 0x000fe40000410000 */
[-C--:B------:R-:W-:Y:S02]  /*8150*/  FMUL.FTZ R65, R35, R70.reuse ;  /* 0x0000004623417220 */ /* 0x080fe40000410000 */
[----:B------:R-:W-:Y:S02]  /*8160*/  FMUL.FTZ R190, R103, R3 ;  /* 0x0000000367be7220 */ /* 0x000fe40000410000 */
[----:B------:R-:W-:Y:S02]  /*8170*/  FFMA.FTZ R66, R38, R67, R66 ;  /* 0x0000004326427223 */ /* 0x000fe40000010042 */
[----:B------:R-:W-:-:S02]  /*8180*/  FFMA.FTZ R70, R36, R70, R123 ;  /* 0x0000004624467223 */ /* 0x000fc4000001007b */
[----:B------:R-:W-:Y:S02]  /*8190*/  FMUL.FTZ R189, R124, R189 ;  /* 0x000000bd7cbd7220 */ /* 0x000fe40000410000 */
[----:B------:R-:W-:Y:S02]  /*81a0*/  FFMA.FTZ R67, R36, R71, -R65 ;  /* 0x0000004724437223 */ /* 0x000fe40000010841 */
[----:B------:R-:W-:Y:S02]  /*81b0*/  FMUL.FTZ R190, R124, R190 ;  /* 0x000000be7cbe7220 */ /* 0x000fe40000410000 */
[----:B------:R-:W-:Y:S02]  /*81c0*/  FMUL.FTZ R65, R35, R66 ;  /* 0x0000004223417220 */ /* 0x000fe40000410000 */
[----:B------:R-:W-:Y:S02]  /*81d0*/  FADD.FTZ R123, R189, R70 ;  /* 0x00000046bd7b7221 */ /* 0x000fe40000010000 */
[----:B------:R-:W-:-:S02]  /*81e0*/  FADD.FTZ R70, R190, R67 ;  /* 0x00000043be467221 */ /* 0x000fc40000010000 */
[-C--:B------:R-:W-:Y:S02]  /*81f0*/  FMUL.FTZ R71, R35, R2.reuse ;  /* 0x0000000223477220 */ /* 0x080fe40000410000 */
[C---:B------:R-:W-:Y:S01]  /*8200*/  FFMA.FTZ R67, R36.reuse, R2, -R65 ;  /* 0x0000000224437223 */ /* 0x040fe20000010841 */
[----:B------:R-:W-:Y:S01]  /*8210*/  HADD2.F32 R2, -RZ, R64.H0_H0 ;  /* 0x20000040ff027230 */ /* 0x000fe20000004100 */
[C---:B------:R-:W-:Y:S02]  /*8220*/  FMUL.FTZ R65, R33.reuse, R123 ;  /* 0x0000007b21417220 */ /* 0x040fe40000410000 */
[----:B------:R-:W-:Y:S02]  /*8230*/  FFMA.FTZ R71, R36, R66, R71 ;  /* 0x0000004224477223 */ /* 0x000fe40000010047 */
[-C--:B------:R-:W-:Y:S02]  /*8240*/  FMUL.FTZ R124, R33, R70.reuse ;  /* 0x00000046217c7220 */ /* 0x080fe40000410000 */
[----:B------:R-:W-:Y:S01]  /*8250*/  FFMA.FTZ R66, R34, R70, -R65 ;  /* 0x0000004622427223 */ /* 0x000fe20000010841 */
[----:B------:R-:W-:Y:S01]  /*8260*/  HADD2.F32 R70, -RZ, R118.H0_H0 ;  /* 0x20000076ff467230 */ /* 0x000fe20000004100 */
[----:B------:R-:W-:-:S02]  /*8270*/  FMUL.FTZ R191, R102, R2 ;  /* 0x0000000266bf7220 */ /* 0x000fc40000410000 */
[----:B------:R-:W-:Y:S02]  /*8280*/  FMUL.FTZ R192, R102, R0 ;  /* 0x0000000066c07220 */ /* 0x000fe40000410000 */
[C---:B------:R-:W-:Y:S02]  /*8290*/  FMUL.FTZ R64, R33.reuse, R71 ;  /* 0x0000004721407220 */ /* 0x040fe40000410000 */
[----:B------:R-:W-:Y:S02]  /*82a0*/  FFMA.FTZ R123, R34, R123, R124 ;  /* 0x0000007b227b7223 */ /* 0x000fe4000001007c */
[----:B------:R-:W-:Y:S02]  /*82b0*/  FMUL.FTZ R65, R33, R67 ;  /* 0x0000004321417220 */ /* 0x000fe40000410000 */
[C---:B------:R-:W-:Y:S02]  /*82c0*/  FMUL.FTZ R191, R70.reuse, R191 ;  /* 0x000000bf46bf7220 */ /* 0x040fe40000410000 */
[----:B------:R-:W-:-:S02]  /*82d0*/  FMUL.FTZ R192, R70, R192 ;  /* 0x000000c046c07220 */ /* 0x000fc40000410000 */
[C---:B------:R-:W-:Y:S02]  /*82e0*/  FFMA.FTZ R64, R34.reuse, R67, -R64 ;  /* 0x0000004322407223 */ /* 0x040fe40000010840 */
[----:B------:R-:W-:Y:S02]  /*82f0*/  FFMA.FTZ R65, R34, R71, R65 ;  /* 0x0000004722417223 */ /* 0x000fe40000010041 */
[----:B------:R-:W-:Y:S02]  /*8300*/  FADD.FTZ R66, R191, R66 ;  /* 0x00000042bf427221 */ /* 0x000fe40000010000 */
[----:B------:R-:W-:Y:S02]  /*8310*/  FADD.FTZ R67, R192, R123 ;  /* 0x0000007bc0437221 */ /* 0x000fe40000010000 */
[-C--:B-----5:R-:W-:Y:S02]  /*8320*/  FMUL.FTZ R137, R100, R68.reuse ;  /* 0x0000004464897220 */ /* 0x0a0fe40000410000 */
[-C--:B------:R-:W-:Y:S01]  /*8330*/  FMUL.FTZ R136, R99, R68.reuse ;  /* 0x0000004463887220 */ /* 0x080fe20000410000 */
[----:B------:R0:W-:Y:S01]  /*8340*/  STS.128 [R233.X16+0x6370], R64 ;  /* 0x00637040e9007388 */ /* 0x0001e2000000cc00 */
        /* <DEDUP_REMOVED lines=13> */
[----:B------:R-:W-:Y:S02]  /*8420*/  FMUL.FTZ R153, R83, R68 ;  /* 0x0000004453997220 */ /* 0x000fe40000410000 */
        /* <DEDUP_REMOVED lines=24> */
[-C--:B------:R-:W-:Y:S02]  /*85b0*/  FMUL.FTZ R64, R67, R69.reuse ;  /* 0x0000004543407220 */ /* 0x080fe40000410000 */
[-C--:B------:R-:W-:Y:S02]  /*85c0*/  FFMA.FTZ R211, R65, R68.reuse, R211 ;  /* 0x0000004441d37223 */ /* 0x080fe400000100d3 */
[CC--:B------:R-:W-:Y:S02]  /*85d0*/  FFMA.FTZ R64, R66.reuse, R68.reuse, -R64 ;  /* 0x0000004442407223 */ /* 0x0c0fe40000010840 */
[----:B------:R-:W-:Y:S02]  /*85e0*/  FMUL.FTZ R66, R66, R69 ;  /* 0x0000004542427220 */ /* 0x000fe40000410000 */
[----:B------:R-:W-:Y:S02]  /*85f0*/  FADD.FTZ R70, R70, R64 ;  /* 0x0000004046467221 */ /* 0x000fe40000010000 */
[----:B------:R-:W-:-:S04]  /*8600*/  FFMA.FTZ R66, R67, R68, R66 ;  /* 0x0000004443427223 */ /* 0x000fc80000010042 */
[----:B------:R-:W-:Y:S02]  /*8610*/  FADD.FTZ R71, R71, R66 ;  /* 0x0000004247477221 */ /* 0x000fe40000010000 */
[----:B------:R-:W0:Y:S02]  /*8620*/  LDS.128 R64, [R209+0x6390] ;  /* 0x00639000d1407984 */ /* 0x000e240000000c00 */
[C---:B0-----:R-:W-:Y:S02]  /*8630*/  FMUL.FTZ R69, R65.reuse, R211 ;  /* 0x000000d341457220 */ /* 0x041fe40000410000 */
[C---:B------:R-:W-:Y:S02]  /*8640*/  FMUL.FTZ R68, R65.reuse, R71 ;  /* 0x0000004741447220 */ /* 0x040fe40000410000 */
[-C--:B------:R-:W-:Y:S02]  /*8650*/  FFMA.FTZ R69, R64, R210.reuse, -R69 ;  /* 0x000000d240457223 */ /* 0x080fe40000010845 */
[----:B------:R-:W-:-:S02]  /*8660*/  FMUL.FTZ R210, R65, R210 ;  /* 0x000000d241d27220 */ /* 0x000fc40000410000 */
[-C--:B------:R-:W-:Y:S02]  /*8670*/  FMUL.FTZ R65, R65, R70.reuse ;  /* 0x0000004641417220 */ /* 0x080fe40000410000 */
[C---:B------:R-:W-:Y:S02]  /*8680*/  FFMA.FTZ R211, R64.reuse, R211, R210 ;  /* 0x000000d340d37223 */ /* 0x040fe400000100d2 */
[C---:B------:R-:W-:Y:S02]  /*8690*/  FFMA.FTZ R68, R64.reuse, R70, -R68 ;  /* 0x0000004640447223 */ /* 0x040fe40000010844 */
[----:B------:R-:W-:Y:S02]  /*86a0*/  FFMA.FTZ R210, R64, R71, R65 ;  /* 0x0000004740d27223 */ /* 0x000fe40000010041 */
[----:B------:R-:W-:Y:S02]  /*86b0*/  FADD.FTZ R70, R66, R68 ;  /* 0x0000004442467221 */ /* 0x000fe40000010000 */
[----:B------:R-:W-:-:S02]  /*86c0*/  FADD.FTZ R210, R67, R210 ;  /* 0x000000d243d27221 */ /* 0x000fc40000010000 */
[----:B------:R-:W0:Y:S02]  /*86d0*/  LDS.128 R64, [R209+0x63a0] ;  /* 0x0063a000d1407984 */ /* 0x000e240000000c00 */
[C---:B0-----:R-:W-:Y:S02]  /*86e0*/  FMUL.FTZ R68, R65.reuse, R211 ;  /* 0x000000d341447220 */ /* 0x041fe40000410000 */
[C---:B------:R-:W-:Y:S02]  /*86f0*/  FMUL.FTZ R71, R65.reuse, R210 ;  /* 0x000000d241477220 */ /* 0x040fe40000410000 */
[-C--:B------:R-:W-:Y:S02]  /*8700*/  FFMA.FTZ R68, R64, R69.reuse, -R68 ;  /* 0x0000004540447223 */ /* 0x080fe40000010844 */
[C---:B------:R-:W-:Y:S02]  /*8710*/  FMUL.FTZ R69, R65.reuse, R69 ;  /* 0x0000004541457220 */ /* 0x040fe40000410000 */
[----:B------:R-:W-:-:S02]  /*8720*/  FMUL.FTZ R65, R65, R70 ;  /* 0x0000004641417220 */ /* 0x000fc40000410000 */
[C---:B------:R-:W-:Y:S02]  /*8730*/  FFMA.FTZ R71, R64.reuse, R70, -R71 ;  /* 0x0000004640477223 */ /* 0x040fe40000010847 */
[C---:B------:R-:W-:Y:S02]  /*8740*/  FFMA.FTZ R65, R64.reuse, R210, R65 ;  /* 0x000000d240417223 */ /* 0x040fe40000010041 */
[----:B------:R-:W-:Y:S02]  /*8750*/  FFMA.FTZ R69, R64, R211, R69 ;  /* 0x000000d340457223 */ /* 0x000fe40000010045 */
[----:B------:R-:W-:Y:S02]  /*8760*/  FADD.FTZ R210, R67, R65 ;  /* 0x0000004143d27221 */ /* 0x000fe40000010000 */
[----:B------:R-:W-:Y:S01]  /*8770*/  FADD.FTZ R211, R66, R71 ;  /* 0x0000004742d37221 */ /* 0x000fe20000010000 */
[----:B------:R-:W-:Y:S05]  /*8780*/  BRA.DIV ~URZ, `(.L_x_1046) ;  /* 0x000083127f007947 */ /* 0x000fea000b800000 */
[----:B------:R0:W1:Y:S02]  /*8790*/  SHFL.UP PT, R66, R68, 0x1, RZ ;  /* 0x0420000044427989 */ /* 0x00006400000e00ff */
.L_x_1154:
[----:B------:R-:W-:Y:S05]  /*87a0*/  BRA.DIV ~URZ, `(.L_x_1047) ;  /* 0x000083727f007947 */ /* 0x000fea000b800000 */
[----:B------:R-:W2:Y:S01]  /*87b0*/  SHFL.UP PT, R70, R210, 0x1, RZ ;  /* 0x04200000d2467989 */ /* 0x000ea200000e00ff */
[----:B------:R-:W-:-:S03]  /*87c0*/  ISETP.GE.AND P0, PT, R121, 0x1, PT ;  /* 0x000000017900780c */ /* 0x000fc60003f06270 */
[----:B------:R-:W3:Y:S04]  /*87d0*/  SHFL.UP PT, R67, R211, 0x1, RZ ;  /* 0x04200000d3437989 */ /* 0x000ee800000e00ff */
[----:B------:R-:W4:Y:S01]  /*87e0*/  SHFL.UP PT, R64, R69, 0x1, RZ ;  /* 0x0420000045407989 */ /* 0x000f2200000e00ff */
[----:B--2---:R-:W-:-:S04]  /*87f0*/  FMUL.FTZ R65, R69, R70 ;  /* 0x0000004645417220 */ /* 0x004fc80000410000 */
[CC--:B---3--:R-:W-:Y:S02]  /*8800*/  FFMA.FTZ R65, R68.reuse, R67.reuse, -R65 ;  /* 0x0000004344417223 */ /* 0x0c8fe40000010841 */
[----:B------:R-:W-:Y:S02]  /*8810*/  FMUL.FTZ R67, R69, R67 ;  /* 0x0000004345437220 */ /* 0x000fe40000410000 */
[----:B------:R-:W-:Y:S02]  /*8820*/  @P0 FADD.FTZ R211, R211, R65 ;  /* 0x00000041d3d30221 */ /* 0x000fe40000010000 */
[----:B------:R-:W-:Y:S02]  /*8830*/  FFMA.FTZ R70, R68, R70, R67 ;  /* 0x0000004644467223 */ /* 0x000fe40000010043 */
[----:B-1----:R-:W-:Y:S01]  /*8840*/  FMUL.FTZ R67, R69, R66 ;  /* 0x0000004245437220 */ /* 0x002fe20000410000 */
[----:B------:R-:W-:Y:S01]  /*8850*/  SHFL.UP PT, R65, R211, 0x2, RZ ;  /* 0x04400000d3417989 */ /* 0x000fe200000e00ff */
[----:B------:R-:W-:-:S02]  /*8860*/  @P0 FADD.FTZ R210, R210, R70 ;  /* 0x00000046d2d20221 */ /* 0x000fc40000010000 */
[-C--:B----4-:R-:W-:Y:S02]  /*8870*/  FFMA.FTZ R67, R68, R64.reuse, R67 ;  /* 0x0000004044437223 */ /* 0x090fe40000010043 */
[----:B------:R-:W-:-:S03]  /*8880*/  FMUL.FTZ R64, R69, R64 ;  /* 0x0000004045407220 */ /* 0x000fc60000410000 */
[----:B------:R-:W-:Y:S01]  /*8890*/  FSEL R67, R69, R67, !P0 ;  /* 0x0000004345437208 */ /* 0x000fe20004000000 */
[----:B0-----:R-:W-:Y:S01]  /*88a0*/  @P0 FFMA.FTZ R68, R68, R66, -R64 ;  /* 0x0000004244440223 */ /* 0x001fe20000010840 */
[----:B------:R-:W-:Y:S01]  /*88b0*/  ISETP.GE.AND P0, PT, R121, 0x2, PT ;  /* 0x000000027900780c */ /* 0x000fe20003f06270 */
[----:B------:R-:W0:Y:S04]  /*88c0*/  SHFL.UP PT, R64, R210, 0x2, RZ ;  /* 0x04400000d2407989 */ /* 0x000e2800000e00ff */
[----:B------:R-:W1:Y:S01]  /*88d0*/  SHFL.UP PT, R69, R67, 0x2, RZ ;  /* 0x0440000043457989 */ /* 0x000e6200000e00ff */
[----:B0-----:R-:W-:-:S04]  /*88e0*/  FMUL.FTZ R66, R67, R64 ;  /* 0x0000004043427220 */ /* 0x001fc80000410000 */
[CC--:B------:R-:W-:Y:S02]  /*88f0*/  FFMA.FTZ R66, R68.reuse, R65.reuse, -R66 ;  /* 0x0000004144427223 */ /* 0x0c0fe40000010842 */
[----:B------:R-:W-:Y:S02]  /*8900*/  FMUL.FTZ R65, R67, R65 ;  /* 0x0000004143417220 */ /* 0x000fe40000410000 */
[----:B------:R-:W-:Y:S02]  /*8910*/  @P0 FADD.FTZ R211, R211, R66 ;  /* 0x00000042d3d30221 */ /* 0x000fe40000010000 */
[----:B------:R-:W-:Y:S02]  /*8920*/  FFMA.FTZ R65, R68, R64, R65 ;  /* 0x0000004044417223 */ /* 0x000fe40000010041 */
[----:B-1----:R-:W-:Y:S02]  /*8930*/  FMUL.FTZ R66, R67, R69 ;  /* 0x0000004543427220 */ /* 0x002fe40000410000 */
[----:B------:R-:W-:-:S02]  /*8940*/  @P0 FADD.FTZ R210, R210, R65 ;  /* 0x00000041d2d20221 */ /* 0x000fc40000010000 */
[----:B------:R-:W0:Y:S02]  /*8950*/  SHFL.UP PT, R65, R68, 0x2, RZ ;  /* 0x0440000044417989 */ /* 0x000e2400000e00ff */
[----:B0-----:R-:W-:-:S04]  /*8960*/  FMUL.FTZ R64, R67, R65 ;  /* 0x0000004143407220 */ /* 0x001fc80000410000 */
[C---:B------:R-:W-:Y:S02]  /*8970*/  FFMA.FTZ R64, R68.reuse, R69, R64 ;  /* 0x0000004544407223 */ /* 0x040fe40000010040 */
[----:B------:R-:W-:Y:S02]  /*8980*/  @P0 FFMA.FTZ R68, R68, R65, -R66 ;  /* 0x0000004144440223 */ /* 0x000fe40000010842 */
[----:B------:R-:W0:Y:S01]  /*8990*/  SHFL.UP PT, R66, R210, 0x4, RZ ;  /* 0x04800000d2427989 */ /* 0x000e2200000e00ff */
[----:B------:R-:W-:Y:S02]  /*89a0*/  FSEL R67, R67, R64, !P0 ;  /* 0x0000004043437208 */ /* 0x000fe40004000000 */
[----:B------:R-:W-:Y:S01]  /*89b0*/  ISETP.GE.AND P0, PT, R121, 0x4, PT ;  /* 0x000000047900780c */ /* 0x000fe20003f06270 */
[----:B------:R-:W1:Y:S04]  /*89c0*/  SHFL.UP PT, R65, R211, 0x4, RZ ;  /* 0x04800000d3417989 */ /* 0x000e6800000e00ff */
[----:B------:R-:W2:Y:S01]  /*89d0*/  SHFL.UP PT, R69, R67, 0x4, RZ ;  /* 0x0480000043457989 */ /* 0x000ea200000e00ff */
[----:B0-----:R-:W-:-:S04]  /*89e0*/  FMUL.FTZ R64, R67, R66 ;  /* 0x0000004243407220 */ /* 0x001fc80000410000 */
[CC--:B-1----:R-:W-:Y:S02]  /*89f0*/  FFMA.FTZ R64, R68.reuse, R65.reuse, -R64 ;  /* 0x0000004144407223 */ /* 0x0c2fe40000010840 */
[----:B------:R-:W-:Y:S02]  /*8a00*/  FMUL.FTZ R65, R67, R65 ;  /* 0x0000004143417220 */ /* 0x000fe40000410000 */
[----:B------:R-:W-:Y:S02]  /*8a10*/  @P0 FADD.FTZ R211, R211, R64 ;  /* 0x00000040d3d30221 */ /* 0x000fe40000010000 */
[----:B------:R-:W-:Y:S02]  /*8a20*/  FFMA.FTZ R65, R68, R66, R65 ;  /* 0x0000004244417223 */ /* 0x000fe40000010041 */
[----:B------:R-:W0:Y:S02]  /*8a30*/  SHFL.UP PT, R66, R68, 0x4, RZ ;  /* 0x0480000044427989 */ /* 0x000e2400000e00ff */
[----:B------:R-:W-:-:S02]  /*8a40*/  @P0 FADD.FTZ R210, R210, R65 ;  /* 0x00000041d2d20221 */ /* 0x000fc40000010000 */
[C---:B--2---:R-:W-:Y:S02]  /*8a50*/  FMUL.FTZ R65, R67.reuse, R69 ;  /* 0x0000004543417220 */ /* 0x044fe40000410000 */
[----:B0-----:R-:W-:-:S04]  /*8a60*/  FMUL.FTZ R64, R67, R66 ;  /* 0x0000004243407220 */ /* 0x001fc80000410000 */
[C---:B------:R-:W-:Y:S02]  /*8a70*/  FFMA.FTZ R64, R68.reuse, R69, R64 ;  /* 0x0000004544407223 */ /* 0x040fe40000010040 */
[----:B------:R-:W-:Y:S02]  /*8a80*/  @P0 FFMA.FTZ R68, R68, R66, -R65 ;  /* 0x0000004244440223 */ /* 0x000fe40000010841 */
[----:B------:R-:W0:Y:S01]  /*8a90*/  SHFL.UP PT, R65, R210, 0x8, RZ ;  /* 0x05000000d2417989 */ /* 0x000e2200000e00ff */
[----:B------:R-:W-:Y:S02]  /*8aa0*/  FSEL R67, R67, R64, !P0 ;  /* 0x0000004043437208 */ /* 0x000fe40004000000 */
[----:B------:R-:W-:Y:S01]  /*8ab0*/  ISETP.GE.AND P0, PT, R121, 0x8, PT ;  /* 0x000000087900780c */ /* 0x000fe20003f06270 */
[----:B------:R-:W1:Y:S02]  /*8ac0*/  SHFL.UP PT, R66, R211, 0x8, RZ ;  /* 0x05000000d3427989 */ /* 0x000e6400000e00ff */
[----:B0-----:R-:W-:-:S04]  /*8ad0*/  FMUL.FTZ R69, R67, R65 ;  /* 0x0000004143457220 */ /* 0x001fc80000410000 */
[-C--:B-1----:R-:W-:Y:S02]  /*8ae0*/  FFMA.FTZ R64, R68, R66.reuse, -R69 ;  /* 0x0000004244407223 */ /* 0x082fe40000010845 */
[----:B------:R-:W-:-:S04]  /*8af0*/  FMUL.FTZ R66, R67, R66 ;  /* 0x0000004243427220 */ /* 0x000fc80000410000 */
[----:B------:R-:W-:Y:S02]  /*8b00*/  @P0 FADD.FTZ R211, R211, R64 ;  /* 0x00000040d3d30221 */ /* 0x000fe40000010000 */
[----:B------:R-:W-:Y:S02]  /*8b10*/  FFMA.FTZ R65, R68, R65, R66 ;  /* 0x0000004144417223 */ /* 0x000fe40000010042 */
[----:B------:R-:W0:Y:S02]  /*8b20*/  SHFL.UP PT, R66, R67, 0x8, RZ ;  /* 0x0500000043427989 */ /* 0x000e2400000e00ff */
[----:B------:R-:W-:Y:S02]  /*8b30*/  @P0 FADD.FTZ R210, R210, R65 ;  /* 0x00000041d2d20221 */ /* 0x000fe40000010000 */
[----:B------:R-:W1:Y:S04]  /*8b40*/  SHFL.UP PT, R65, R68, 0x8, RZ ;  /* 0x0500000044417989 */ /* 0x000e6800000e00ff */
[----:B------:R2:W3:Y:S01]  /*8b50*/  SHFL.UP PT, R70, R211, 0x10, RZ ;  /* 0x06000000d3467989 */ /* 0x0004e200000e00ff */
[----:B0-----:R-:W-:-:S02]  /*8b60*/  FMUL.FTZ R69, R67, R66 ;  /* 0x0000004243457220 */ /* 0x001fc40000410000 */
[----:B-1----:R-:W-:-:S04]  /*8b70*/  FMUL.FTZ R64, R67, R65 ;  /* 0x0000004143407220 */ /* 0x002fc80000410000 */
[C---:B------:R-:W-:Y:S02]  /*8b80*/  FFMA.FTZ R64, R68.reuse, R66, R64 ;  /* 0x0000004244407223 */ /* 0x040fe40000010040 */
[----:B------:R-:W-:-:S03]  /*8b90*/  @P0 FFMA.FTZ R68, R68, R65, -R69 ;  /* 0x0000004144440223 */ /* 0x000fc60000010845 */
[----:B------:R-:W-:Y:S02]  /*8ba0*/  FSEL R69, R67, R64, !P0 ;  /* 0x0000004043457208 */ /* 0x000fe40004000000 */
[----:B------:R2:W0:Y:S04]  /*8bb0*/  SHFL.UP PT, R66, R68, 0x10, RZ ;  /* 0x0600000044427989 */ /* 0x00042800000e00ff */
[----:B------:R2:W1:Y:S04]  /*8bc0*/  SHFL.UP PT, R64, R210, 0x10, RZ ;  /* 0x06000000d2407989 */ /* 0x00046800000e00ff */
[----:B------:R2:W4:Y:S02]  /*8bd0*/  SHFL.UP PT, R67, R69, 0x10, RZ ;  /* 0x0600000045437989 */ /* 0x00052400000e00ff */
.L_x_1155:
[----:B---3--:R-:W-:Y:S01]  /*8be0*/  ISETP.GE.AND P0, PT, R121, 0x10, PT ;  /* 0x000000107900780c */ /* 0x008fe20003f06270 */
[-C--:B-1----:R-:W-:Y:S01]  /*8bf0*/  FMUL.FTZ R65, R64, R69.reuse ;  /* 0x0000004540417220 */ /* 0x082fe20000410000 */
[----:B------:R-:W-:Y:S01]  /*8c00*/  MOV R71, R68 ;  /* 0x0000004400477202 */ /* 0x000fe20000000f00 */
[----:B0-----:R-:W-:-:S02]  /*8c10*/  FMUL.FTZ R212, R66, R69 ;  /* 0x0000004542d47220 */ /* 0x001fc40000410000 */
[C---:B--2---:R-:W-:Y:S02]  /*8c20*/  FMUL.FTZ R68, R70.reuse, R69 ;  /* 0x0000004546447220 */ /* 0x044fe40000410000 */
[-C--:B------:R-:W-:Y:S02]  /*8c30*/  FFMA.FTZ R65, R70, R71.reuse, -R65 ;  /* 0x0000004746417223 */ /* 0x080fe40000010841 */
[C---:B----4-:R-:W-:Y:S02]  /*8c40*/  FFMA.FTZ R70, R67.reuse, R71, R212 ;  /* 0x0000004743467223 */ /* 0x050fe400000100d4 */
[----:B------:R-:W-:Y:S02]  /*8c50*/  FMUL.FTZ R67, R67, R69 ;  /* 0x0000004543437220 */ /* 0x000fe40000410000 */
[----:B------:R-:W-:Y:S01]  /*8c60*/  FFMA.FTZ R64, R64, R71, R68 ;  /* 0x0000004740407223 */ /* 0x000fe20000010044 */
[----:B------:R-:W-:Y:S01]  /*8c70*/  MOV R68, R211 ;  /* 0x000000d300447202 */ /* 0x000fe20000000f00 */
[----:B------:R-:W-:Y:S01]  /*8c80*/  @P0 FFMA.FTZ R71, R66, R71, -R67 ;  /* 0x0000004742470223 */ /* 0x000fe20000010843 */
[----:B------:R-:W-:-:S02]  /*8c90*/  MOV R67, R210 ;  /* 0x000000d200437202 */ /* 0x000fc40000000f00 */
[----:B------:R-:W-:Y:S01]  /*8ca0*/  FSEL R69, R69, R70, !P0 ;  /* 0x0000004645457208 */ /* 0x000fe20004000000 */
[----:B------:R-:W-:Y:S02]  /*8cb0*/  @P0 FADD.FTZ R68, R65, R68 ;  /* 0x0000004441440221 */ /* 0x000fe40000010000 */
[----:B------:R-:W-:Y:S01]  /*8cc0*/  @P0 FADD.FTZ R67, R64, R67 ;  /* 0x0000004340430221 */ /* 0x000fe20000010000 */
[----:B------:R-:W-:Y:S05]  /*8cd0*/  BRA.CONV ~URZ, `(.L_x_1048) ;  /* 0x000000537f007947 */ /* 0x000fea000b800000 */
[----:B------:R-:W-:Y:S01]  /*8ce0*/  HFMA2.MMA R66, -RZ, RZ, 0, 1.847743988037109375e-06 ;  /* 0x0000001fff427435 */ /* 0x000fe200000001ff */
[----:B------:R-:W-:Y:S02]  /*8cf0*/  MOV R64, R71 ;  /* 0x0000004700407202 */ /* 0x000fe40000000f00 */
[----:B------:R-:W-:Y:S02]  /*8d00*/  MOV R247, 0xffffffff ;  /* 0xffffffff00f77802 */ /* 0x000fe40000000f00 */
[----:B------:R-:W-:Y:S02]  /*8d10*/  MOV R65, 0x8d30 ;  /* 0x00008d3000417802 */ /* 0x000fe40000000f00 */
[----:B------:R-:W-:Y:S05]  /*8d20*/  CALL.REL.NOINC `($__internal_28_$__cuda_sm70_shflsync_idx_p) ;  /* 0x00009b4000007944 */ /* 0x000fea0003c00000 */
.L_x_1048:
[----:B------:R-:W-:Y:S05]  /*8d30*/  BRA.CONV ~URZ, `(.L_x_1049) ;  /* 0x000000537f007947 */ /* 0x000fea000b800000 */
[----:B-1----:R-:W-:Y:S01]  /*8d40*/  HFMA2.MMA R66, -RZ, RZ, 0, 1.847743988037109375e-06 ;  /* 0x0000001fff427435 */ /* 0x002fe200000001ff */
[----:B------:R-:W-:-:S02]  /*8d50*/  MOV R64, R69 ;  /* 0x0000004500407202 */ /* 0x000fc40000000f00 */
[----:B------:R-:W-:Y:S02]  /*8d60*/  MOV R247, 0xffffffff ;  /* 0xffffffff00f77802 */ /* 0x000fe40000000f00 */
[----:B------:R-:W-:Y:S02]  /*8d70*/  MOV R65, 0x8d90 ;  /* 0x00008d9000417802 */ /* 0x000fe40000000f00 */
[----:B0-----:R-:W-:Y:S05]  /*8d80*/  CALL.REL.NOINC `($__internal_28_$__cuda_sm70_shflsync_idx_p) ;  /* 0x00009ae000007944 */ /* 0x001fea0003c00000 */
.L_x_1049:
[----:B------:R-:W-:Y:S05]  /*8d90*/  BRA.CONV ~URZ, `(.L_x_1050) ;  /* 0x000000537f007947 */ /* 0x000fea000b800000 */
[----:B-1----:R-:W-:Y:S01]  /*8da0*/  HFMA2.MMA R66, -RZ, RZ, 0, 1.847743988037109375e-06 ;  /* 0x0000001fff427435 */ /* 0x002fe200000001ff */
[----:B------:R-:W-:Y:S02]  /*8db0*/  MOV R64, R68 ;  /* 0x0000004400407202 */ /* 0x000fe40000000f00 */
[----:B------:R-:W-:Y:S02]  /*8dc0*/  MOV R247, 0xffffffff ;  /* 0xffffffff00f77802 */ /* 0x000fe40000000f00 */
[----:B------:R-:W-:Y:S02]  /*8dd0*/  MOV R65, 0x8df0 ;  /* 0x00008df000417802 */ /* 0x000fe40000000f00 */
[----:B0-----:R-:W-:Y:S05]  /*8de0*/  CALL.REL.NOINC `($__internal_28_$__cuda_sm70_shflsync_idx_p) ;  /* 0x00009a8000007944 */ /* 0x001fea0003c00000 */
.L_x_1050:
[----:B------:R-:W-:Y:S05]  /*8df0*/  BRA.CONV ~URZ, `(.L_x_1051) ;  /* 0x000000537f007947 */ /* 0x000fea000b800000 */
[----:B-1----:R-:W-:Y:S01]  /*8e00*/  HFMA2.MMA R66, -RZ, RZ, 0, 1.847743988037109375e-06 ;  /* 0x0000001fff427435 */ /* 0x002fe200000001ff */
[----:B------:R-:W-:Y:S02]  /*8e10*/  MOV R64, R67 ;  /* 0x0000004300407202 */ /* 0x000fe40000000f00 */
[----:B------:R-:W-:-:S02]  /*8e20*/  MOV R247, 0xffffffff ;  /* 0xffffffff00f77802 */ /* 0x000fc40000000f00 */
[----:B------:R-:W-:Y:S02]  /*8e30*/  MOV R65, 0x8e50 ;  /* 0x00008e5000417802 */ /* 0x000fe40000000f00 */
[----:B0-----:R-:W-:Y:S05]  /*8e40*/  CALL.REL.NOINC `($__internal_28_$__cuda_sm70_shflsync_idx_p) ;  /* 0x00009a2000007944 */ /* 0x001fea0003c00000 */
.L_x_1051:
[----:B------:R-:W-:Y:S05]  /*8e50*/  BRA.DIV ~URZ, `(.L_x_1052) ;  /* 0x000088427f007947 */ /* 0x000fea000b800000 */
[----:B------:R2:W3:Y:S04]  /*8e60*/  SHFL.IDX PT, R70, R60, RZ, 0x1f ;  /* 0x00001fff3c467589 */ /* 0x0004e800000e0000 */
[----:B------:R2:W4:Y:S04]  /*8e70*/  SHFL.UP PT, R60, R71, 0x1, RZ ;  /* 0x04200000473c7989 */ /* 0x00052800000e00ff */
[----:B------:R-:W1:Y:S04]  /*8e80*/  SHFL.IDX PT, R61, R61, RZ, 0x1f ;  /* 0x00001fff3d3d7589 */ /* 0x000e6800000e0000 */
[----:B------:R-:W0:Y:S04]  /*8e90*/  SHFL.IDX PT, R62, R62, RZ, 0x1f ;  /* 0x00001fff3e3e7589 */ /* 0x000e2800000e0000 */
[----:B------:R-:W0:Y:S04]  /*8ea0*/  SHFL.IDX PT, R63, R63, RZ, 0x1f ;  /* 0x00001fff3f3f7589 */ /* 0x000e2800000e0000 */
[----:B------:R-:W0:Y:S04]  /*8eb0*/  SHFL.UP PT, R69, R69, 0x1, RZ ;  /* 0x0420000045457989 */ /* 0x000e2800000e00ff */
[----:B------:R-:W0:Y:S04]  /*8ec0*/  SHFL.UP PT, R68, R68, 0x1, RZ ;  /* 0x0420000044447989 */ /* 0x000e2800000e00ff */
[----:B------:R2:W0:Y:S02]  /*8ed0*/  SHFL.UP PT, R71, R67, 0x1, RZ ;  /* 0x0420000043477989 */ /* 0x00042400000e00ff */
.L_x_1156:
[----:B-1-34-:R-:W-:Y:S02]  /*8ee0*/  MOV R65, R61 ;  /* 0x0000003d00417202 */ /* 0x01afe40000000f00 */
[----:B------:R-:W-:-:S02]  /*8ef0*/  MOV R64, R70 ;  /* 0x0000004600407202 */ /* 0x000fc40000000f00 */
[----:B0-2---:R-:W-:Y:S01]  /*8f00*/  MOV R67, R63 ;  /* 0x0000003f00437202 */ /* 0x005fe20000000f00 */
[-C--:B------:R-:W-:Y:S01]  /*8f10*/  FMUL.FTZ R63, R65, R69.reuse ;  /* 0x00000045413f7220 */ /* 0x080fe20000410000 */
[----:B------:R-:W-:Y:S01]  /*8f20*/  MOV R66, R62 ;  /* 0x0000003e00427202 */ /* 0x000fe20000000f00 */
[CC--:B------:R-:W-:Y:S02]  /*8f30*/  FMUL.FTZ R61, R64.reuse, R69.reuse ;  /* 0x00000045403d7220 */ /* 0x0c0fe40000410000 */
[-C--:B------:R-:W-:Y:S02]  /*8f40*/  @P1 FFMA.FTZ R64, R64, R60.reuse, -R63 ;  /* 0x0000003c40401223 */ /* 0x080fe4000001083f */
[-C--:B------:R-:W-:Y:S02]  /*8f50*/  FMUL.FTZ R63, R67, R69.reuse ;  /* 0x00000045433f7220 */ /* 0x080fe40000410000 */
[C---:B------:R-:W-:Y:S02]  /*8f60*/  FMUL.FTZ R69, R66.reuse, R69 ;  /* 0x0000004542457220 */ /* 0x040fe40000410000 */
[----:B------:R-:W-:-:S02]  /*8f70*/  FFMA.FTZ R63, R66, R60, -R63 ;  /* 0x0000003c423f7223 */ /* 0x000fc4000001083f */
[-C--:B------:R-:W-:Y:S02]  /*8f80*/  FFMA.FTZ R62, R67, R60.reuse, R69 ;  /* 0x0000003c433e7223 */ /* 0x080fe40000010045 */
[----:B------:R-:W-:Y:S02]  /*8f90*/  @P1 FADD.FTZ R66, R63, R68 ;  /* 0x000000443f421221 */ /* 0x000fe40000010000 */
[----:B------:R-:W-:Y:S02]  /*8fa0*/  @P1 FADD.FTZ R67, R62, R71 ;  /* 0x000000473e431221 */ /* 0x000fe40000010000 */
[----:B------:R-:W0:Y:S01]  /*8fb0*/  LDS.128 R68, [R209+0x6370] ;  /* 0x00637000d1447984 */ /* 0x000e220000000c00 */
[----:B------:R-:W-:-:S05]  /*8fc0*/  @P1 FFMA.FTZ R65, R65, R60, R61 ;  /* 0x0000003c41411223 */ /* 0x000fca000001003d */
[----:B------:R-:W-:Y:S01]  /*8fd0*/  STS.128 [R209+0x6370], R64 ;  /* 0x00637040d1007388 */ /* 0x000fe20000000c00 */
[C---:B0-----:R-:W-:Y:S02]  /*8fe0*/  FMUL.FTZ R61, R69.reuse, R67 ;  /* 0x00000043453d7220 */ /* 0x041fe40000410000 */
[C---:B------:R-:W-:Y:S02]  /*8ff0*/  FMUL.FTZ R63, R69.reuse, R65 ;  /* 0x00000041453f7220 */ /* 0x040fe40000410000 */
[C---:B------:R-:W-:Y:S02]  /*9000*/  FFMA.FTZ R61, R68.reuse, R66, -R61 ;  /* 0x00000042443d7223 */ /* 0x040fe4000001083d */
[----:B------:R-:W-:Y:S02]  /*9010*/  FFMA.FTZ R60, R68, R64, -R63 ;  /* 0x00000040443c7223 */ /* 0x000fe4000001083f */
[----:B------:R-:W-:Y:S02]  /*9020*/  FADD.FTZ R62, R70, R61 ;  /* 0x0000003d463e7221 */ /* 0x000fe40000010000 */
[----:B------:R-:W-:-:S02]  /*9030*/  FMUL.FTZ R61, R69, R66 ;  /* 0x00000042453d7220 */ /* 0x000fc40000410000 */
[----:B------:R-:W-:Y:S02]  /*9040*/  FMUL.FTZ R69, R69, R64 ;  /* 0x0000004045457220 */ /* 0x000fe40000410000 */
[C---:B------:R-:W-:Y:S02]  /*9050*/  FFMA.FTZ R70, R68.reuse, R67, R61 ;  /* 0x0000004344467223 */ /* 0x040fe4000001003d */
[----:B------:R-:W-:Y:S02]  /*9060*/  FFMA.FTZ R61, R68, R65, R69 ;  /* 0x00000041443d7223 */ /* 0x000fe40000010045 */
[----:B------:R-:W0:Y:S01]  /*9070*/  LDS.128 R64, [R209+0x6380] ;  /* 0x00638000d1407984 */ /* 0x000e220000000c00 */
[----:B------:R-:W-:-:S05]  /*9080*/  FADD.FTZ R63, R71, R70 ;  /* 0x00000046473f7221 */ /* 0x000fca0000010000 */
[----:B------:R-:W-:Y:S01]  /*9090*/  STS.128 [R209+0x6380], R60 ;  /* 0x0063803cd1007388 */ /* 0x000fe20000000c00 */
[C---:B0-----:R-:W-:Y:S02]  /*90a0*/  FMUL.FTZ R69, R65.reuse, R63 ;  /* 0x0000003f41457220 */ /* 0x041fe40000410000 */
[C---:B------:R-:W-:Y:S02]  /*90b0*/  FMUL.FTZ R211, R65.reuse, R61 ;  /* 0x0000003d41d37220 */ /* 0x040fe40000410000 */
[----:B------:R-:W-:Y:S02]  /*90c0*/  FFMA.FTZ R69, R64, R62, -R69 ;  /* 0x0000003e40457223 */ /* 0x000fe40000010845 */
[C---:B------:R-:W-:Y:S02]  /*90d0*/  FMUL.FTZ R71, R65.reuse, R60 ;  /* 0x0000003c41477220 */ /* 0x040fe40000410000 */
[----:B------:R-:W-:Y:S02]  /*90e0*/  FADD.FTZ R70, R66, R69 ;  /* 0x0000004542467221 */ /* 0x000fe40000010000 */
[----:B------:R-:W-:-:S02]  /*90f0*/  FMUL.FTZ R69, R65, R62 ;  /* 0x0000003e41457220 */ /* 0x000fc40000410000 */
[C---:B------:R-:W-:Y:S02]  /*9100*/  FFMA.FTZ R68, R64.reuse, R60, -R211 ;  /* 0x0000003c40447223 */ /* 0x040fe400000108d3 */
        /* <DEDUP_REMOVED lines=16> */
.L_x_1045:
[----:B0-----:R-:W-:Y:S05]  /*9210*/  BSYNC B0 ;  /* 0x0000000000007941 */ /* 0x001fea0003800000 */
.L_x_1044:
[----:B------:R-:W-:Y:S02]  /*9220*/  WARPSYNC 0xffffffff ;  /* 0xffffffff00007948 */ /* 0x000fe40003800000 */
[----:B------:R-:W-:Y:S01]  /*9230*/  BAR.SYNC.DEFER_BLOCKING 0x0 ;  /* 0x0000000000007b1d */ /* 0x000fe20000010000 */
[----:B-1----:R-:W-:-:S05]  /*9240*/  FMUL.FTZ R62, R34, R154 ;  /* 0x0000009a223e7220 */ /* 0x002fca0000410000 */
[----:B------:R-:W-:Y:S01]  /*9250*/  ULDC UR34, c[0x0][0x174] ;  /* 0x00005d0000227ab9 */ /* 0x000fe20000000800 */
[----:B------:R-:W-:Y:S01]  /*9260*/  BSSY B0, `(.L_x_1053) ;  /* 0x00001de000007945 */ /* 0x000fe20003800000 */
[----:B------:R-:W-:Y:S02]  /*9270*/  UISETP.GE.AND UP0, UPT, UR24, UR34, UPT ;  /* 0x000000221800728c */ /* 0x000fe4000bf06270 */
[----:B------:R-:W-:-:S04]  /*9280*/  USHF.L.U32 UR34, UR7, 0x4, URZ ;  /* 0x0000000407227899 */ /* 0x000fc8000800063f */
[----:B------:R-:W-:-:S04]  /*9290*/  PLOP3.LUT P0, PT, PT, PT, UP0, 0x80, 0x0 ;  /* 0x000000000000781c */ /* 0x000fc80003f0f008 */
[----:B------:R-:W-:Y:S01]  /*92a0*/  ISETP.NE.OR P0, PT, R236, RZ, P0 ;  /* 0x000000ffec00720c */ /* 0x000fe20000705670 */
[----:B------:R-:W0:Y:S02]  /*92b0*/  LDS.64 R60, [R233.X16+0x6378] ;  /* 0x00637800e93c7984 */ /* 0x000e24000000ca00 */
[CC--:B0-----:R-:W-:Y:S02]  /*92c0*/  FMUL.FTZ R63, R73.reuse, R61.reuse ;  /* 0x0000003d493f7220 */ /* 0x0c1fe40000410000 */
[-C--:B------:R-:W-:Y:S02]  /*92d0*/  FMUL.FTZ R209, R73, R60.reuse ;  /* 0x0000003c49d17220 */ /* 0x080fe40000410000 */
[C---:B------:R-:W-:Y:S02]  /*92e0*/  FFMA.FTZ R210, R72.reuse, R60, -R63 ;  /* 0x0000003c48d27223 */ /* 0x040fe4000001083f */
[----:B------:R-:W-:Y:S02]  /*92f0*/  FMUL.FTZ R60, R33, R154 ;  /* 0x0000009a213c7220 */ /* 0x000fe40000410000 */
[----:B------:R-:W-:-:S02]  /*9300*/  FFMA.FTZ R209, R72, R61, R209 ;  /* 0x0000003d48d17223 */ /* 0x000fc400000100d1 */
[-C--:B------:R-:W-:Y:S02]  /*9310*/  FFMA.FTZ R61, -R33, R153.reuse, -R62 ;  /* 0x00000099213d7223 */ /* 0x080fe4000001093e */
[----:B------:R-:W-:Y:S02]  /*9320*/  FFMA.FTZ R60, R34, R153, -R60 ;  /* 0x00000099223c7223 */ /* 0x000fe4000001083c */
[----:B------:R-:W-:Y:S02]  /*9330*/  FADD.FTZ R62, -R138, R61 ;  /* 0x0000003d8a3e7221 */ /* 0x000fe40000010100 */
[----:B------:R-:W-:Y:S02]  /*9340*/  FADD.FTZ R60, R123, R60 ;  /* 0x0000003c7b3c7221 */ /* 0x000fe40000010000 */
[C---:B------:R-:W-:Y:S02]  /*9350*/  FMUL.FTZ R61, R35.reuse, -R62 ;  /* 0x8000003e233d7220 */ /* 0x040fe40000410000 */
[----:B------:R-:W-:-:S02]  /*9360*/  FMUL.FTZ R63, R35, -R60 ;  /* 0x8000003c233f7220 */ /* 0x000fc40000410000 */
[C---:B------:R-:W-:Y:S02]  /*9370*/  FFMA.FTZ R61, R36.reuse, R60, -R61 ;  /* 0x0000003c243d7223 */ /* 0x040fe4000001083d */
[C---:B------:R-:W-:Y:S02]  /*9380*/  FMUL.FTZ R60, R33.reuse, -R94 ;  /* 0x8000005e213c7220 */ /* 0x040fe40000410000 */
[----:B------:R-:W-:Y:S02]  /*9390*/  FFMA.FTZ R64, R36, R62, R63 ;  /* 0x0000003e24407223 */ /* 0x000fe4000001003f */
[-C--:B------:R-:W-:Y:S02]  /*93a0*/  FMUL.FTZ R63, R33, R95.reuse ;  /* 0x0000005f213f7220 */ /* 0x080fe40000410000 */
[C---:B------:R-:W-:Y:S02]  /*93b0*/  FFMA.FTZ R62, R34.reuse, -R95, R60 ;  /* 0x8000005f223e7223 */ /* 0x040fe4000001003c */
[----:B------:R-:W-:-:S02]  /*93c0*/  FFMA.FTZ R63, R34, R94, -R63 ;  /* 0x0000005e223f7223 */ /* 0x000fc4000001083f */
[----:B------:R-:W-:Y:S02]  /*93d0*/  FMUL.FTZ R60, R35, -R62 ;  /* 0x8000003e233c7220 */ /* 0x000fe40000410000 */
[----:B------:R-:W-:Y:S02]  /*93e0*/  FADD.FTZ R64, -R139, R64 ;  /* 0x000000408b407221 */ /* 0x000fe40000010100 */
[-C--:B------:R-:W-:Y:S02]  /*93f0*/  FMUL.FTZ R65, R35, -R63.reuse ;  /* 0x8000003f23417220 */ /* 0x080fe40000410000 */
[----:B------:R-:W-:Y:S02]  /*9400*/  FADD.FTZ R61, R124, R61 ;  /* 0x0000003d7c3d7221 */ /* 0x000fe40000010000 */
[----:B------:R-:W-:Y:S02]  /*9410*/  FFMA.FTZ R60, R36, R63, -R60 ;  /* 0x0000003f243c7223 */ /* 0x000fe4000001083c */
[----:B------:R-:W-:-:S02]  /*9420*/  FMUL.FTZ R63, R37, -R64 ;  /* 0x80000040253f7220 */ /* 0x000fc40000410000 */
[----:B------:R-:W-:Y:S02]  /*9430*/  FFMA.FTZ R62, R36, R62, R65 ;  /* 0x0000003e243e7223 */ /* 0x000fe40000010041 */
[CC--:B------:R-:W-:Y:S02]  /*9440*/  FMUL.FTZ R65, R37.reuse, -R61.reuse ;  /* 0x8000003d25417220 */ /* 0x0c0fe40000410000 */
[C---:B------:R-:W-:Y:S02]  /*9450*/  FFMA.FTZ R66, R38.reuse, R61, -R63 ;  /* 0x0000003d26427223 */ /* 0x040fe4000001083f */
[----:B------:R-:W-:Y:S02]  /*9460*/  FFMA.FTZ R65, R38, R64, R65 ;  /* 0x0000004026417223 */ /* 0x000fe40000010041 */
[----:B------:R-:W-:Y:S02]  /*9470*/  FMUL.FTZ R63, R37, -R60 ;  /* 0x8000003c253f7220 */ /* 0x000fe40000410000 */
[----:B------:R-:W-:-:S02]  /*9480*/  FADD.FTZ R66, R125, R66 ;  /* 0x000000427d427221 */ /* 0x000fc40000010000 */
[-C--:B------:R-:W-:Y:S02]  /*9490*/  FMUL.FTZ R61, R37, -R62.reuse ;  /* 0x8000003e253d7220 */ /* 0x080fe40000410000 */
[----:B------:R-:W-:Y:S02]  /*94a0*/  FADD.FTZ R65, -R140, R65 ;  /* 0x000000418c417221 */ /* 0x000fe40000010100 */
[C---:B------:R-:W-:Y:S02]  /*94b0*/  FFMA.FTZ R62, R38.reuse, R62, R63 ;  /* 0x0000003e263e7223 */ /* 0x040fe4000001003f */
[C---:B------:R-:W-:Y:S02]  /*94c0*/  FMUL.FTZ R63, R39.reuse, -R66 ;  /* 0x80000042273f7220 */ /* 0x040fe40000410000 */
[----:B------:R-:W-:Y:S02]  /*94d0*/  FFMA.FTZ R60, R38, R60, -R61 ;  /* 0x0000003c263c7223 */ /* 0x000fe4000001083d */
[----:B------:R-:W-:-:S02]  /*94e0*/  FMUL.FTZ R61, R39, -R65 ;  /* 0x80000041273d7220 */ /* 0x000fc40000410000 */
[C---:B------:R-:W-:Y:S02]  /*94f0*/  FFMA.FTZ R64, R40.reuse, R65, R63 ;  /* 0x0000004128407223 */ /* 0x040fe4000001003f */
[----:B------:R-:W-:Y:S02]  /*9500*/  FFMA.FTZ R67, R40, R66, -R61 ;  /* 0x0000004228437223 */ /* 0x000fe4000001083d */
[----:B------:R-:W-:Y:S02]  /*9510*/  FMUL.FTZ R61, R39, -R62 ;  /* 0x8000003e273d7220 */ /* 0x000fe40000410000 */
[----:B------:R-:W-:Y:S02]  /*9520*/  FADD.FTZ R64, -R141, R64 ;  /* 0x000000408d407221 */ /* 0x000fe40000010100 */
[----:B------:R-:W-:Y:S02]  /*9530*/  FMUL.FTZ R63, R39, -R60 ;  /* 0x8000003c273f7220 */ /* 0x000fe40000410000 */
[----:B------:R-:W-:-:S02]  /*9540*/  FADD.FTZ R67, R126, R67 ;  /* 0x000000437e437221 */ /* 0x000fc40000010000 */
[C---:B------:R-:W-:Y:S02]  /*9550*/  FFMA.FTZ R60, R40.reuse, R60, -R61 ;  /* 0x0000003c283c7223 */ /* 0x040fe4000001083d */
[C---:B------:R-:W-:Y:S02]  /*9560*/  FMUL.FTZ R61, R41.reuse, -R64 ;  /* 0x80000040293d7220 */ /* 0x040fe40000410000 */
[----:B------:R-:W-:Y:S02]  /*9570*/  FFMA.FTZ R62, R40, R62, R63 ;  /* 0x0000003e283e7223 */ /* 0x000fe4000001003f */
[-C--:B------:R-:W-:Y:S02]  /*9580*/  FMUL.FTZ R63, R41, -R67.reuse ;  /* 0x80000043293f7220 */ /* 0x080fe40000410000 */
[C---:B------:R-:W-:Y:S02]  /*9590*/  FFMA.FTZ R66, R42.reuse, R67, -R61 ;  /* 0x000000432a427223 */ /* 0x040fe4000001083d */
[----:B------:R-:W-:-:S02]  /*95a0*/  FFMA.FTZ R65, R42, R64, R63 ;  /* 0x000000402a417223 */ /* 0x000fc4000001003f */
[----:B------:R-:W-:Y:S02]  /*95b0*/  FMUL.FTZ R63, R41, -R60 ;  /* 0x8000003c293f7220 */ /* 0x000fe40000410000 */
[----:B------:R-:W-:Y:S02]  /*95c0*/  FADD.FTZ R66, R127, R66 ;  /* 0x000000427f427221 */ /* 0x000fe40000010000 */
[-C--:B------:R-:W-:Y:S02]  /*95d0*/  FMUL.FTZ R61, R41, -R62.reuse ;  /* 0x8000003e293d7220 */ /* 0x080fe40000410000 */
[----:B------:R-:W-:Y:S02]  /*95e0*/  FADD.FTZ R65, -R142, R65 ;  /* 0x000000418e417221 */ /* 0x000fe40000010100 */
[----:B------:R-:W-:Y:S02]  /*95f0*/  FFMA.FTZ R62, R42, R62, R63 ;  /* 0x0000003e2a3e7223 */ /* 0x000fe4000001003f */
[----:B------:R-:W-:-:S02]  /*9600*/  FMUL.FTZ R63, R43, -R66 ;  /* 0x800000422b3f7220 */ /* 0x000fc40000410000 */
[----:B------:R-:W-:Y:S02]  /*9610*/  FFMA.FTZ R60, R42, R60, -R61 ;  /* 0x0000003c2a3c7223 */ /* 0x000fe4000001083d */
[CC--:B------:R-:W-:Y:S02]  /*9620*/  FMUL.FTZ R61, R43.reuse, -R65.reuse ;  /* 0x800000412b3d7220 */ /* 0x0c0fe40000410000 */
[C---:B------:R-:W-:Y:S02]  /*9630*/  FFMA.FTZ R64, R44.reuse, R65, R63 ;  /* 0x000000412c407223 */ /* 0x040fe4000001003f */
[----:B------:R-:W-:Y:S02]  /*9640*/  FFMA.FTZ R67, R44, R66, -R61 ;  /* 0x000000422c437223 */ /* 0x000fe4000001083d */
[----:B------:R-:W-:Y:S02]  /*9650*/  FMUL.FTZ R61, R43, -R62 ;  /* 0x8000003e2b3d7220 */ /* 0x000fe40000410000 */
[----:B------:R-:W-:-:S02]  /*9660*/  FADD.FTZ R64, -R143, R64 ;  /* 0x000000408f407221 */ /* 0x000fc40000010100 */
[-C--:B------:R-:W-:Y:S02]  /*9670*/  FMUL.FTZ R63, R43, -R60.reuse ;  /* 0x8000003c2b3f7220 */ /* 0x080fe40000410000 */
[----:B------:R-:W-:Y:S02]  /*9680*/  FADD.FTZ R67, R128, R67 ;  /* 0x0000004380437221 */ /* 0x000fe40000010000 */
[C---:B------:R-:W-:Y:S02]  /*9690*/  FFMA.FTZ R60, R44.reuse, R60, -R61 ;  /* 0x0000003c2c3c7223 */ /* 0x040fe4000001083d */
[C---:B------:R-:W-:Y:S02]  /*96a0*/  FMUL.FTZ R61, R45.reuse, -R64 ;  /* 0x800000402d3d7220 */ /* 0x040fe40000410000 */
[----:B------:R-:W-:Y:S02]  /*96b0*/  FFMA.FTZ R62, R44, R62, R63 ;  /* 0x0000003e2c3e7223 */ /* 0x000fe4000001003f */
[----:B------:R-:W-:-:S02]  /*96c0*/  FMUL.FTZ R63, R45, -R67 ;  /* 0x800000432d3f7220 */ /* 0x000fc40000410000 */
[C---:B------:R-:W-:Y:S02]  /*96d0*/  FFMA.FTZ R66, R46.reuse, R67, -R61 ;  /* 0x000000432e427223 */ /* 0x040fe4000001083d */
[----:B------:R-:W-:Y:S02]  /*96e0*/  FFMA.FTZ R65, R46, R64, R63 ;  /* 0x000000402e417223 */ /* 0x000fe4000001003f */
[----:B------:R-:W-:Y:S02]  /*96f0*/  FMUL.FTZ R63, R45, -R60 ;  /* 0x8000003c2d3f7220 */ /* 0x000fe40000410000 */
[----:B------:R-:W-:Y:S02]  /*9700*/  FADD.FTZ R66, R129, R66 ;  /* 0x0000004281427221 */ /* 0x000fe40000010000 */
[----:B------:R-:W-:Y:S02]  /*9710*/  FMUL.FTZ R61, R45, -R62 ;  /* 0x8000003e2d3d7220 */ /* 0x000fe40000410000 */
[----:B------:R-:W-:-:S02]  /*9720*/  FADD.FTZ R65, -R144, R65 ;  /* 0x0000004190417221 */ /* 0x000fc40000010100 */
[C---:B------:R-:W-:Y:S02]  /*9730*/  FFMA.FTZ R62, R46.reuse, R62, R63 ;  /* 0x0000003e2e3e7223 */ /* 0x040fe4000001003f */
[C---:B------:R-:W-:Y:S02]  /*9740*/  FMUL.FTZ R63, R47.reuse, -R66 ;  /* 0x800000422f3f7220 */ /* 0x040fe40000410000 */
[----:B------:R-:W-:Y:S02]  /*9750*/  FFMA.FTZ R60, R46, R60, -R61 ;  /* 0x0000003c2e3c7223 */ /* 0x000fe4000001083d */
[-C--:B------:R-:W-:Y:S02]  /*9760*/  FMUL.FTZ R61, R47, -R65.reuse ;  /* 0x800000412f3d7220 */ /* 0x080fe40000410000 */
[C---:B------:R-:W-:Y:S02]  /*9770*/  FFMA.FTZ R64, R48.reuse, R65, R63 ;  /* 0x0000004130407223 */ /* 0x040fe4000001003f */
        /* <DEDUP_REMOVED lines=64> */
[----:B------:R-:W-:Y:S02]  /*9b80*/  FFMA.FTZ R60, R80, R60, -R61 ;  /* 0x0000003c503c7223 */ /* 0x000fe4000001083d */
[----:B------:R-:W-:Y:S02]  /*9b90*/  FADD.FTZ R67, R136, R67 ;  /* 0x0000004388437221 */ /* 0x000fe40000010000 */
[----:B------:R-:W-:-:S02]  /*9ba0*/  FMUL.FTZ R61, R81, -R64 ;  /* 0x80000040513d7220 */ /* 0x000fc40000410000 */
[----:B------:R-:W-:Y:S02]  /*9bb0*/  FFMA.FTZ R63, R80, R62, R63 ;  /* 0x0000003e503f7223 */ /* 0x000fe4000001003f */
[----:B------:R-:W-:Y:S02]  /*9bc0*/  FADD.FTZ R209, R74, R209 ;  /* 0x000000d14ad17221 */ /* 0x000fe40000010000 */
[CC--:B------:R-:W-:Y:S02]  /*9bd0*/  FMUL.FTZ R65, R81.reuse, -R67.reuse ;  /* 0x8000004351417220 */ /* 0x0c0fe40000410000 */
[----:B------:R-:W-:Y:S02]  /*9be0*/  FFMA.FTZ R66, R82, R67, -R61 ;  /* 0x0000004352427223 */ /* 0x000fe4000001083d */
[----:B------:R-:W-:Y:S02]  /*9bf0*/  FMUL.FTZ R61, R81, -R63 ;  /* 0x8000003f513d7220 */ /* 0x000fe40000410000 */
[----:B------:R-:W-:-:S02]  /*9c00*/  FADD.FTZ R210, R75, R210 ;  /* 0x000000d24bd27221 */ /* 0x000fc40000010000 */
[C---:B------:R-:W-:Y:S02]  /*9c10*/  FMUL.FTZ R69, R81.reuse, R209 ;  /* 0x000000d151457220 */ /* 0x040fe40000410000 */
[C---:B------:R-:W-:Y:S02]  /*9c20*/  FFMA.FTZ R67, R82.reuse, R64, R65 ;  /* 0x0000004052437223 */ /* 0x040fe40000010041 */
[CC--:B------:R-:W-:Y:S02]  /*9c30*/  FMUL.FTZ R65, R81.reuse, -R60.reuse ;  /* 0x8000003c51417220 */ /* 0x0c0fe40000410000 */
[C---:B------:R-:W-:Y:S01]  /*9c40*/  FFMA.FTZ R64, R82.reuse, R60, -R61 ;  /* 0x0000003c52407223 */ /* 0x040fe2000001083d */
[----:B------:R-:W-:Y:S01]  /*9c50*/  HFMA2.MMA R61, -RZ, RZ, 0, 0 ;  /* 0x00000000ff3d7435 */ /* 0x000fe200000001ff */
[-C--:B------:R-:W-:Y:S01]  /*9c60*/  FFMA.FTZ R69, R82, R210.reuse, -R69 ;  /* 0x000000d252457223 */ /* 0x080fe20000010845 */
[----:B------:R-:W-:Y:S01]  /*9c70*/  MOV R60, 0x3f800000 ;  /* 0x3f800000003c7802 */ /* 0x000fe20000000f00 */
[----:B------:R-:W-:-:S02]  /*9c80*/  FMUL.FTZ R68, R81, R210 ;  /* 0x000000d251447220 */ /* 0x000fc40000410000 */
[----:B------:R-:W-:Y:S02]  /*9c90*/  FFMA.FTZ R65, R82, R63, R65 ;  /* 0x0000003f52417223 */ /* 0x000fe40000010041 */
[----:B------:R-:W-:Y:S01]  /*9ca0*/  CS2R R62, SRZ ;  /* 0x00000000003e7805 */ /* 0x000fe2000001ff00 */
[----:B------:R-:W-:Y:S02]  /*9cb0*/  FADD.FTZ R211, R76, R69 ;  /* 0x000000454cd37221 */ /* 0x000fe40000010000 */
[----:B------:R-:W-:Y:S02]  /*9cc0*/  FFMA.FTZ R68, R82, R209, R68 ;  /* 0x000000d152447223 */ /* 0x000fe40000010044 */
[----:B------:R-:W-:Y:S01]  /*9cd0*/  FADD.FTZ R67, -R152, R67 ;  /* 0x0000004398437221 */ /* 0x000fe20000010100 */
[----:B------:R-:W0:Y:S01]  /*9ce0*/  @!P0 LDS.128 R60, [UR34+0x8b80] ;  /* 0x008b8022ff3c8984 */ /* 0x000e220008000c00 */
[----:B------:R-:W-:Y:S01]  /*9cf0*/  FADD.FTZ R66, R137, R66 ;  /* 0x0000004289427221 */ /* 0x000fe20000010000 */
[----:B------:R-:W-:Y:S01]  /*9d00*/  ISETP.GT.U32.AND P0, PT, R122, 0x1f, PT ;  /* 0x0000001f7a00780c */ /* 0x000fe20003f04070 */
[----:B------:R-:W-:-:S02]  /*9d10*/  FADD.FTZ R212, R77, R68 ;  /* 0x000000444dd47221 */ /* 0x000fc40000010000 */
[----:B------:R-:W-:Y:S01]  /*9d20*/  FMUL.FTZ R69, R59, R211 ;  /* 0x000000d33b457220 */ /* 0x000fe20000410000 */
[----:B------:R1:W-:Y:S03]  /*9d30*/  STS.128 [R233.X16+0x6d80], R64 ;  /* 0x006d8040e9007388 */ /* 0x0003e6000000cc00 */
[----:B------:R-:W-:-:S04]  /*9d40*/  FFMA.FTZ R69, R80, R212, R69 ;  /* 0x000000d450457223 */ /* 0x000fc80000010045 */
[----:B------:R-:W-:Y:S02]  /*9d50*/  FADD.FTZ R213, R78, R69 ;  /* 0x000000454ed57221 */ /* 0x000fe40000010000 */
[----:B-1----:R-:W-:Y:S02]  /*9d60*/  FMUL.FTZ R64, R59, R212 ;  /* 0x000000d43b407220 */ /* 0x002fe40000410000 */
[----:B------:R-:W-:Y:S02]  /*9d70*/  FMUL.FTZ R65, R57, R213 ;  /* 0x000000d539417220 */ /* 0x000fe40000410000 */
[----:B------:R-:W-:-:S04]  /*9d80*/  FFMA.FTZ R64, R80, R211, -R64 ;  /* 0x000000d350407223 */ /* 0x000fc80000010840 */
[----:B------:R-:W-:-:S04]  /*9d90*/  FADD.FTZ R214, R79, R64 ;  /* 0x000000404fd67221 */ /* 0x000fc80000010000 */
        /* <DEDUP_REMOVED lines=119> */
.L_x_1157:
[----:B------:R-:W-:Y:S05]  /*a510*/  BRA.DIV ~URZ, `(.L_x_1056) ;  /* 0x000075427f007947 */ /* 0x000fea000b800000 */
[----:B------:R-:W2:Y:S04]  /*a520*/  SHFL.DOWN PT, R69, R69, 0x1, 0x1f ;  /* 0x08201f0045457f89 */ /* 0x000ea800000e0000 */
[----:B------:R3:W4:Y:S04]  /*a530*/  SHFL.DOWN PT, R73, R68, 0x1, 0x1f ;  /* 0x08201f0044497f89 */ /* 0x00072800000e0000 */
[----:B------:R3:W0:Y:S02]  /*a540*/  SHFL.DOWN PT, R66, R70, 0x1, 0x1f ;  /* 0x08201f0046427f89 */ /* 0x00062400000e0000 */
.L_x_1158:
        /* <DEDUP_REMOVED lines=13> */
.L_x_1058:
[----:B------:R-:W-:Y:S05]  /*a620*/  BSYNC B1 ;  /* 0x0000000000017941 */ /* 0x000fea0003800000 */
.L_x_1057:
[----:B------:R-:W-:Y:S01]  /*a630*/  ISETP.GT.U32.AND P0, PT, R236, 0x1d, PT ;  /* 0x0000001dec00780c */ /* 0x000fe20003f04070 */
[----:B------:R-:W-:Y:S05]  /*a640*/  BRA.DIV ~URZ, `(.L_x_1059) ;  /* 0x000075627f007947 */ /* 0x000fea000b800000 */
[----:B-1----:R1:W3:Y:S04]  /*a650*/  SHFL.DOWN PT, R67, R71, 0x2, 0x1f ;  /* 0x08401f0047437f89 */ /* 0x0022e800000e0000 */
[----:B--2---:R1:W2:Y:S04]  /*a660*/  SHFL.DOWN PT, R69, R74, 0x2, 0x1f ;  /* 0x08401f004a457f89 */ /* 0x0042a800000e0000 */
[----:B---3--:R1:W3:Y:S04]  /*a670*/  SHFL.DOWN PT, R70, R68, 0x2, 0x1f ;  /* 0x08401f0044467f89 */ /* 0x0082e800000e0000 */
[----:B0-----:R1:W0:Y:S02]  /*a680*/  SHFL.DOWN PT, R66, R72, 0x2, 0x1f ;  /* 0x08401f0048427f89 */ /* 0x00122400000e0000 */
.L_x_1159:
        /* <DEDUP_REMOVED lines=13> */
.L_x_1061:
[----:B------:R-:W-:Y:S05]  /*a760*/  BSYNC B1 ;  /* 0x0000000000017941 */ /* 0x000fea0003800000 */
.L_x_1060:
[----:B------:R-:W-:Y:S01]  /*a770*/  ISETP.GT.U32.AND P0, PT, R236, 0x1b, PT ;  /* 0x0000001bec00780c */ /* 0x000fe20003f04070 */
[----:B------:R-:W-:Y:S10]  /*a780*/  BRA.DIV ~URZ, `(.L_x_1062) ;  /* 0x000075e27f007947 */ /* 0x000ff4000b800000 */
[----:B------:R1:W4:Y:S02]  /*a790*/  SHFL.DOWN PT, R67, R71, 0x4, 0x1f ;  /* 0x08801f0047437f89 */ /* 0x00032400000e0000 */
.L_x_1160:
[----:B------:R-:W-:Y:S05]  /*a7a0*/  BRA.DIV ~URZ, `(.L_x_1063) ;  /* 0x000076427f007947 */ /* 0x000fea000b800000 */
[----:B--2---:R2:W1:Y:S04]  /*a7b0*/  SHFL.DOWN PT, R69, R74, 0x4, 0x1f ;  /* 0x08801f004a457f89 */ /* 0x00446800000e0000 */
[----:B---3--:R2:W3:Y:S04]  /*a7c0*/  SHFL.DOWN PT, R70, R68, 0x4, 0x1f ;  /* 0x08801f0044467f89 */ /* 0x0084e800000e0000 */
[----:B0-----:R2:W0:Y:S02]  /*a7d0*/  SHFL.DOWN PT, R66, R72, 0x4, 0x1f ;  /* 0x08801f0048427f89 */ /* 0x00142400000e0000 */
.L_x_1161:
        /* <DEDUP_REMOVED lines=13> */
.L_x_1065:
[----:B------:R-:W-:Y:S05]  /*a8b0*/  BSYNC B1 ;  /* 0x0000000000017941 */ /* 0x000fea0003800000 */
.L_x_1064:
[----:B------:R-:W-:Y:S01]  /*a8c0*/  ISETP.GT.U32.AND P0, PT, R236, 0x17, PT ;  /* 0x00000017ec00780c */ /* 0x000fe20003f04070 */
[----:B------:R-:W-:Y:S05]  /*a8d0*/  BRA.DIV ~URZ, `(.L_x_1066) ;  /* 0x000076627f007947 */ /* 0x000fea000b800000 */
[----:B----4-:R4:W2:Y:S04]  /*a8e0*/  SHFL.DOWN PT, R67, R71, 0x8, 0x1f ;  /* 0x09001f0047437f89 */ /* 0x0108a800000e0000 */
[----:B-1----:R4:W1:Y:S04]  /*a8f0*/  SHFL.DOWN PT, R69, R74, 0x8, 0x1f ;  /* 0x09001f004a457f89 */ /* 0x00286800000e0000 */
[----:B---3--:R4:W3:Y:S04]  /*a900*/  SHFL.DOWN PT, R70, R68, 0x8, 0x1f ;  /* 0x09001f0044467f89 */ /* 0x0088e800000e0000 */
[----:B0-----:R4:W0:Y:S02]  /*a910*/  SHFL.DOWN PT, R66, R72, 0x8, 0x1f ;  /* 0x09001f0048427f89 */ /* 0x00182400000e0000 */
.L_x_1162:
        /* <DEDUP_REMOVED lines=13> */
.L_x_1068:
[----:B------:R-:W-:Y:S05]  /*a9f0*/  BSYNC B1 ;  /* 0x0000000000017941 */ /* 0x000fea0003800000 */
.L_x_1067:
[----:B------:R-:W-:Y:S01]  /*aa00*/  ISETP.GT.U32.AND P0, PT, R236, 0xf, PT ;  /* 0x0000000fec00780c */ /* 0x000fe20003f04070 */
[----:B------:R-:W-:Y:S10]  /*aa10*/  BRA.DIV ~URZ, `(.L_x_1069) ;  /* 0x000076e27f007947 */ /* 0x000ff4000b800000 */
[----:B--2---:R2:W4:Y:S02]  /*aa20*/  SHFL.DOWN PT, R67, R71, 0x10, 0x1f ;  /* 0x0a001f0047437f89 */ /* 0x00452400000e0000 */
.L_x_1163:
[----:B------:R-:W-:Y:S05]  /*aa30*/  BRA.DIV ~URZ, `(.L_x_1070) ;  /* 0x000077427f007947 */ /* 0x000fea000b800000 */
[----:B-1----:R1:W2:Y:S04]  /*aa40*/  SHFL.DOWN PT, R69, R74, 0x10, 0x1f ;  /* 0x0a001f004a457f89 */ /* 0x0022a800000e0000 */
[----:B---3--:R1:W3:Y:S04]  /*aa50*/  SHFL.DOWN PT, R70, R68, 0x10, 0x1f ;  /* 0x0a001f0044467f89 */ /* 0x0082e800000e0000 */
[----:B0-----:R1:W0:Y:S02]  /*aa60*/  SHFL.DOWN PT, R66, R72, 0x10, 0x1f ;  /* 0x0a001f0048427f89 */ /* 0x00122400000e0000 */
.L_x_1164:
        /* <DEDUP_REMOVED lines=13> */
.L_x_1072:
[----:B------:R-:W-:Y:S05]  /*ab40*/  BSYNC B1 ;  /* 0x0000000000017941 */ /* 0x000fea0003800000 */
.L_x_1071:
        /* <DEDUP_REMOVED lines=20> */
.L_x_1165:
        /* <DEDUP_REMOVED lines=21> */
.L_x_1075:
[----:B------:R-:W-:Y:S05]  /*ade0*/  BSYNC B1 ;  /* 0x0000000000017941 */ /* 0x000fea0003800000 */
.L_x_1074:
        /* <DEDUP_REMOVED lines=37> */
.L_x_1054:
[----:B0-----:R-:W-:Y:S05]  /*b040*/  BSYNC B0 ;  /* 0x0000000000007941 */ /* 0x001fea0003800000 */
.L_x_1053:
[----:B------:R-:W-:Y:S02]  /*b050*/  WARPSYNC 0xffffffff ;  /* 0xffffffff00007948 */ /* 0x000fe40003800000 */
[----:B------:R-:W-:Y:S01]  /*b060*/  BAR.SYNC.DEFER_BLOCKING 0x0 ;  /* 0x0000000000007b1d */ /* 0x000fe20000010000 */
[----:B------:R-:W-:-:S05]  /*b070*/  ISETP.NE.AND P0, PT, R122, RZ, PT ;  /* 0x000000ff7a00720c */ /* 0x000fca0003f05270 */
[----:B------:R-:W-:Y:S01]  /*b080*/  BSSY B0, `(.L_x_1076) ;  /* 0x0000209000007945 */ /* 0x000fe20003800000 */
[----:B------:R-:W0:Y:S07]  /*b090*/  LDS.64 R64, [R233.X16+0x6d88] ;  /* 0x006d8800e9407984 */ /* 0x000e2e000000ca00 */
[----:B------:R2:W-:Y:S01]  /*b0a0*/  @!P0 STS.128 [UR34+0x8b80], R60 ;  /* 0x008b803cff008988 */ /* 0x0005e20008000c22 */
[----:B------:R-:W-:Y:S02]  /*b0b0*/  ULDC UR34, c[0x0][0x168] ;  /* 0x00005a0000227ab9 */ /* 0x000fe40000000800 */
[----:B------:R-:W-:Y:S01]  /*b0c0*/  UIADD3 UR34, -UR25, UR34, URZ ;  /* 0x0000002219227290 */ /* 0x000fe2000fffe13f */
[----:B--2---:R-:W-:-:S02]  /*b0d0*/  HADD2.F32 R60, -RZ, R195.H0_H0 ;  /* 0x200000c3ff3c7230 */ /* 0x004fc40000004100 */
        /* <DEDUP_REMOVED lines=10> */
[----:B------:R-:W-:Y:S02]  /*b180*/  FFMA.FTZ R65, R99, R211, R64 ;  /* 0x000000d363417223 */ /* 0x000fe40000010040 */
[----:B------:R-:W-:Y:S01]  /*b190*/  FADD.FTZ R153, R153, R75 ;  /* 0x0000004b99997221 */ /* 0x000fe20000010000 */
[----:B------:R-:W-:Y:S01]  /*b1a0*/  HADD2.F32 R75, -RZ, R160.H0_H0 ;  /* 0x200000a0ff4b7230 */ /* 0x000fe20000004100 */
[----:B------:R-:W-:-:S02]  /*b1b0*/  FFMA.FTZ R66, R98, R214, R65 ;  /* 0x000000d662427223 */ /* 0x000fc40000010041 */
[----:B------:R-:W-:Y:S02]  /*b1c0*/  FADD.FTZ R95, -R154, R94 ;  /* 0x0000005e9a5f7221 */ /* 0x000fe40000010100 */
[----:B------:R-:W-:Y:S01]  /*b1d0*/  FFMA.FTZ R67, R97, R167, R66 ;  /* 0x000000a761437223 */ /* 0x000fe20000010042 */
[----:B------:R-:W-:Y:S01]  /*b1e0*/  HADD2.F32 R66, -RZ, R165.H0_H0 ;  /* 0x200000a5ff427230 */ /* 0x000fe20000004100 */
[----:B------:R-:W-:Y:S02]  /*b1f0*/  FMUL.FTZ R94, R33, -R95 ;  /* 0x8000005f215e7220 */ /* 0x000fe40000410000 */
[----:B-1----:R-:W-:Y:S02]  /*b200*/  FFMA.FTZ R70, R96, R170, R67 ;  /* 0x000000aa60467223 */ /* 0x002fe40000010043 */
[----:B------:R-:W-:Y:S02]  /*b210*/  FFMA.FTZ R94, R34, R153, -R94 ;  /* 0x00000099225e7223 */ /* 0x000fe4000001085e */
[----:B------:R-:W-:Y:S01]  /*b220*/  FFMA.FTZ R71, R93, R171, R70 ;  /* 0x000000ab5d477223 */ /* 0x000fe20000010046 */
[----:B------:R-:W-:Y:S01]  /*b230*/  HADD2.F32 R70, -RZ, R163.H0_H0 ;  /* 0x200000a3ff467230 */ /* 0x000fe20000004100 */
[----:B------:R-:W-:-:S02]  /*b240*/  FADD.FTZ R94, R123, R94 ;  /* 0x0000005e7b5e7221 */ /* 0x000fc40000010000 */
[----:B------:R-:W-:Y:S02]  /*b250*/  FFMA.FTZ R74, R92, R174, R71 ;  /* 0x000000ae5c4a7223 */ /* 0x000fe40000010047 */
[----:B------:R-:W-:Y:S02]  /*b260*/  FFMA.FTZ R209, R100, -R209, RZ ;  /* 0x800000d164d17223 */ /* 0x000fe400000100ff */
[----:B------:R-:W-:Y:S01]  /*b270*/  FFMA.FTZ R77, R91, R175, R74 ;  /* 0x000000af5b4d7223 */ /* 0x000fe2000001004a */
[----:B------:R-:W-:Y:S01]  /*b280*/  HADD2.F32 R74, -RZ, R161.H0_H0 ;  /* 0x200000a1ff4a7230 */ /* 0x000fe20000004100 */
[----:B------:R-:W-:Y:S02]  /*b290*/  FFMA.FTZ R209, R99, -R212, R209 ;  /* 0x800000d463d17223 */ /* 0x000fe400000100d1 */
[----:B------:R-:W-:Y:S02]  /*b2a0*/  FFMA.FTZ R78, R90, R178, R77 ;  /* 0x000000b25a4e7223 */ /* 0x000fe4000001004d */
[----:B------:R-:W-:-:S02]  /*b2b0*/  FFMA.FTZ R211, R30, -R63, R211 ;  /* 0x8000003f1ed37223 */ /* 0x000fc400000100d3 */
[----:B------:R-:W-:Y:S02]  /*b2c0*/  FFMA.FTZ R79, R89, R179, R78 ;  /* 0x000000b3594f7223 */ /* 0x000fe4000001004e */
[----:B------:R-:W-:Y:S02]  /*b2d0*/  FMUL.FTZ R78, R33, -R153 ;  /* 0x80000099214e7220 */ /* 0x000fe40000410000 */
[----:B------:R-:W-:Y:S01]  /*b2e0*/  FFMA.FTZ R212, R29, -R63, R212 ;  /* 0x8000003f1dd47223 */ /* 0x000fe200000100d4 */
[----:B------:R-:W-:Y:S01]  /*b2f0*/  HADD2.F32 R63, -RZ, R193.H0_H0 ;  /* 0x200000c1ff3f7230 */ /* 0x000fe20000004100 */
[----:B------:R-:W-:Y:S02]  /*b300*/  FFMA.FTZ R33, R34, R95, R78 ;  /* 0x0000005f22217223 */ /* 0x000fe4000001004e */
[----:B------:R-:W-:Y:S02]  /*b310*/  FFMA.FTZ R34, R88, R182, R79 ;  /* 0x000000b658227223 */ /* 0x000fe4000001004f */
[----:B------:R-:W-:Y:S01]  /*b320*/  FADD.FTZ R138, -R138, R33 ;  /* 0x000000218a8a7221 */ /* 0x000fe20000010100 */
[----:B------:R-:W-:Y:S01]  /*b330*/  HADD2.F32 R33, -RZ, R159.H0_H0 ;  /* 0x2000009fff217230 */ /* 0x000fe20000004100 */
[----:B------:R-:W-:-:S02]  /*b340*/  FFMA.FTZ R209, R98, -R213, R209 ;  /* 0x800000d562d17223 */ /* 0x000fc400000100d1 */
[C---:B------:R-:W-:Y:S02]  /*b350*/  FMUL.FTZ R79, R35.reuse, -R138 ;  /* 0x8000008a234f7220 */ /* 0x040fe40000410000 */
[-C--:B------:R-:W-:Y:S02]  /*b360*/  FMUL.FTZ R35, R35, -R94.reuse ;  /* 0x8000005e23237220 */ /* 0x080fe40000410000 */
[C---:B------:R-:W-:Y:S02]  /*b370*/  FFMA.FTZ R79, R36.reuse, R94, -R79 ;  /* 0x0000005e244f7223 */ /* 0x040fe4000001084f */
[----:B------:R-:W-:Y:S01]  /*b380*/  FFMA.FTZ R36, R36, R138, R35 ;  /* 0x0000008a24247223 */ /* 0x000fe20000010023 */
[----:B------:R-:W-:Y:S01]  /*b390*/  HADD2.F32 R35, -RZ, R158.H0_H0 ;  /* 0x2000009eff237230 */ /* 0x000fe20000004100 */
[----:B------:R-:W-:Y:S02]  /*b3a0*/  FADD.FTZ R124, R124, R79 ;  /* 0x0000004f7c7c7221 */ /* 0x000fe40000010000 */
[----:B------:R-:W-:-:S02]  /*b3b0*/  FADD.FTZ R139, -R139, R36 ;  /* 0x000000248b8b7221 */ /* 0x000fc40000010100 */
[----:B------:R-:W-:Y:S02]  /*b3c0*/  FFMA.FTZ R209, R97, -R168, R209 ;  /* 0x800000a861d17223 */ /* 0x000fe400000100d1 */
[----:B------:R-:W-:Y:S02]  /*b3d0*/  FMUL.FTZ R68, R113, R66 ;  /* 0x0000004271447220 */ /* 0x000fe40000410000 */
[----:B------:R-:W-:Y:S02]  /*b3e0*/  FFMA.FTZ R123, R87, R183, R34 ;  /* 0x000000b7577b7223 */ /* 0x000fe40000010022 */
[----:B------:R-:W-:Y:S02]  /*b3f0*/  FMUL.FTZ R34, R37, -R124 ;  /* 0x8000007c25227220 */ /* 0x000fe40000410000 */
[----:B------:R-:W-:Y:S02]  /*b400*/  FMUL.FTZ R64, R115, R63 ;  /* 0x0000003f73407220 */ /* 0x000fe40000410000 */
[----:B------:R-:W-:-:S02]  /*b410*/  FMUL.FTZ R37, R37, -R139 ;  /* 0x8000008b25257220 */ /* 0x000fc40000410000 */
[----:B------:R-:W-:Y:S02]  /*b420*/  FFMA.FTZ R67, R24, -R68, R169 ;  /* 0x8000004418437223 */ /* 0x000fe400000100a9 */
[----:B------:R-:W-:Y:S02]  /*b430*/  FFMA.FTZ R209, R96, -R169, R209 ;  /* 0x800000a960d17223 */ /* 0x000fe400000100d1 */
[----:B------:R-:W-:Y:S01]  /*b440*/  FFMA.FTZ R169, R38, R139, R34 ;  /* 0x0000008b26a97223 */ /* 0x000fe20000010022 */
[----:B------:R-:W-:Y:S01]  /*b450*/  HADD2.F32 R34, -RZ, R157.H0_H0 ;  /* 0x2000009dff227230 */ /* 0x000fe20000004100 */
[-C--:B------:R-:W-:Y:S02]  /*b460*/  FFMA.FTZ R214, R27, -R64.reuse, R214 ;  /* 0x800000401bd67223 */ /* 0x080fe400000100d6 */
[----:B------:R-:W-:Y:S01]  /*b470*/  FFMA.FTZ R213, R28, -R64, R213 ;  /* 0x800000401cd57223 */ /* 0x000fe200000100d5 */
[----:B------:R-:W-:Y:S01]  /*b480*/  HADD2.F32 R64, -RZ, R166.H0_H0 ;  /* 0x200000a6ff407230 */ /* 0x000fe20000004100 */
[----:B------:R-:W-:-:S02]  /*b490*/  FFMA.FTZ R154, R38, R124, -R37 ;  /* 0x0000007c269a7223 */ /* 0x000fc40000010825 */
[----:B------:R-:W-:Y:S02]  /*b4a0*/  FADD.FTZ R140, -R140, R169 ;  /* 0x000000a98c8c7221 */ /* 0x000fe40000010100 */
[----:B------:R-:W-:Y:S02]  /*b4b0*/  FADD.FTZ R154, R125, R154 ;  /* 0x0000009a7d9a7221 */ /* 0x000fe40000010000 */
[----:B------:R-:W-:Y:S02]  /*b4c0*/  FMUL.FTZ R65, R114, R64 ;  /* 0x0000004072417220 */ /* 0x000fe40000410000 */
[C---:B------:R-:W-:Y:S02]  /*b4d0*/  FMUL.FTZ R37, R39.reuse, -R140 ;  /* 0x8000008c27257220 */ /* 0x040fe40000410000 */
[----:B------:R-:W-:Y:S02]  /*b4e0*/  FMUL.FTZ R39, R39, -R154 ;  /* 0x8000009a27277220 */ /* 0x000fe40000410000 */
[----:B------:R-:W-:-:S02]  /*b4f0*/  FFMA.FTZ R167, R26, -R65, R167 ;  /* 0x800000411aa77223 */ /* 0x000fc400000100a7 */
[----:B------:R-:W-:Y:S02]  /*b500*/  FFMA.FTZ R65, R25, -R65, R168 ;  /* 0x8000004119417223 */ /* 0x000fe400000100a8 */
[C---:B------:R-:W-:Y:S02]  /*b510*/  FFMA.FTZ R37, R40.reuse, R154, -R37 ;  /* 0x0000009a28257223 */ /* 0x040fe40000010825 */
[----:B------:R-:W-:Y:S01]  /*b520*/  FFMA.FTZ R170, R23, -R68, R170 ;  /* 0x8000004417aa7223 */ /* 0x000fe200000100aa */
[----:B------:R-:W-:Y:S01]  /*b530*/  HADD2.F32 R68, -RZ, R164.H0_H0 ;  /* 0x200000a4ff447230 */ /* 0x000fe20000004100 */
[----:B------:R-:W-:Y:S02]  /*b540*/  FFMA.FTZ R168, R40, R140, R39 ;  /* 0x0000008c28a87223 */ /* 0x000fe40000010027 */
[----:B------:R-:W-:Y:S02]  /*b550*/  FFMA.FTZ R36, R86, R186, R123 ;  /* 0x000000ba56247223 */ /* 0x000fe4000001007b */
[----:B------:R-:W-:Y:S01]  /*b560*/  FADD.FTZ R123, R126, R37 ;  /* 0x000000257e7b7221 */ /* 0x000fe20000010000 */
[----:B------:R-:W-:Y:S01]  /*b570*/  HADD2.F32 R37, -RZ, R156.H0_H0 ;  /* 0x2000009cff257230 */ /* 0x000fe20000004100 */
[----:B------:R-:W-:-:S02]  /*b580*/  FADD.FTZ R141, -R141, R168 ;  /* 0x000000a88d8d7221 */ /* 0x000fc40000010100 */
[----:B------:R-:W-:Y:S02]  /*b590*/  FMUL.FTZ R69, R112, R68 ;  /* 0x0000004470457220 */ /* 0x000fe40000410000 */
[----:B------:R-:W-:Y:S02]  /*b5a0*/  FFMA.FTZ R39, R85, R188, R36 ;  /* 0x000000bc55277223 */ /* 0x000fe40000010024 */
[C---:B------:R-:W-:Y:S02]  /*b5b0*/  FMUL.FTZ R36, R41.reuse, -R123 ;  /* 0x8000007b29247220 */ /* 0x040fe40000410000 */
[----:B------:R-:W-:Y:S02]  /*b5c0*/  FMUL.FTZ R41, R41, -R141 ;  /* 0x8000008d29297220 */ /* 0x000fe40000410000 */
[-C--:B------:R-:W-:Y:S02]  /*b5d0*/  FFMA.FTZ R171, R22, -R69.reuse, R171 ;  /* 0x8000004516ab7223 */ /* 0x080fe400000100ab */
[----:B------:R-:W-:-:S02]  /*b5e0*/  FFMA.FTZ R69, R21, -R69, R172 ;  /* 0x8000004515457223 */ /* 0x000fc400000100ac */
[----:B------:R-:W-:Y:S02]  /*b5f0*/  FFMA.FTZ R209, R93, -R172, R209 ;  /* 0x800000ac5dd17223 */ /* 0x000fe400000100d1 */
[C---:B------:R-:W-:Y:S01]  /*b600*/  FFMA.FTZ R125, R42.reuse, R141, R36 ;  /* 0x0000008d2a7d7223 */ /* 0x040fe20000010024 */
[----:B------:R-:W-:Y:S01]  /*b610*/  HADD2.F32 R36, -RZ, R155.H0_H0 ;  /* 0x2000009bff247230 */ /* 0x000fe20000004100 */
[----:B------:R-:W-:Y:S02]  /*b620*/  FFMA.FTZ R172, R42, R123, -R41 ;  /* 0x0000007b2aac7223 */ /* 0x000fe40000010829 */
[----:B------:R-:W-:Y:S01]  /*b630*/  FADD.FTZ R142, -R142, R125 ;  /* 0x0000007d8e8e7221 */ /* 0x000fe20000010100 */
[----:B------:R-:W-:Y:S01]  /*b640*/  HADD2.F32 R125, -RZ, R118.H0_H0 ;  /* 0x20000076ff7d7230 */ /* 0x000fe20000004100 */
[----:B------:R-:W-:Y:S02]  /*b650*/  FADD.FTZ R172, R127, R172 ;  /* 0x000000ac7fac7221 */ /* 0x000fe40000010000 */
[----:B------:R-:W-:-:S02]  /*b660*/  FMUL.FTZ R41, R43, -R142 ;  /* 0x8000008e2b297220 */ /* 0x000fc40000410000 */
[-C--:B------:R-:W-:Y:S02]  /*b670*/  FMUL.FTZ R43, R43, -R172.reuse ;  /* 0x800000ac2b2b7220 */ /* 0x080fe40000410000 */
[C---:B------:R-:W-:Y:S02]  /*b680*/  FFMA.FTZ R41, R44.reuse, R172, -R41 ;  /* 0x000000ac2c297223 */ /* 0x040fe40000010829 */
[----:B------:R-:W-:Y:S02]  /*b690*/  FFMA.FTZ R42, R44, R142, R43 ;  /* 0x0000008e2c2a7223 */ /* 0x000fe4000001002b */
[----:B------:R-:W-:Y:S02]  /*b6a0*/  FMUL.FTZ R44, R153, UR43 ;  /* 0x0000002b992c7c20 */ /* 0x000fe40008410000 */
[----:B------:R-:W-:Y:S02]  /*b6b0*/  FMUL.FTZ R43, R102, R125 ;  /* 0x0000007d662b7220 */ /* 0x000fe40000410000 */
[----:B------:R-:W-:-:S02]  /*b6c0*/  FADD.FTZ R127, R128, R41 ;  /* 0x00000029807f7221 */ /* 0x000fc40000010000 */
[C---:B------:R-:W-:Y:S02]  /*b6d0*/  FFMA.FTZ R41, R95.reuse, UR44, -R44 ;  /* 0x0000002c5f297c23 */ /* 0x040fe4000801082c */
[C---:B------:R-:W-:Y:S02]  /*b6e0*/  FFMA.FTZ R126, R0.reuse, -R43, R192 ;  /* 0x8000002b007e7223 */ /* 0x040fe400000100c0 */
[----:B------:R-:W-:Y:S02]  /*b6f0*/  FMUL.FTZ R44, R95, UR43 ;  /* 0x0000002b5f2c7c20 */ /* 0x000fe40008410000 */
[----:B------:R-:W-:Y:S02]  /*b700*/  FMUL.FTZ R0, R0, R95 ;  /* 0x0000005f00007220 */ /* 0x000fe40000410000 */
[----:B------:R-:W-:Y:S02]  /*b710*/  FFMA.FTZ R43, R2, -R43, R191 ;  /* 0x8000002b022b7223 */ /* 0x000fe400000100bf */
[----:B------:R-:W-:-:S02]  /*b720*/  FFMA.FTZ R44, R153, UR44, R44 ;  /* 0x0000002c992c7c23 */ /* 0x000fc4000801002c */
[----:B------:R-:W-:Y:S02]  /*b730*/  FMUL.FTZ R41, R126, R41 ;  /* 0x000000297e297220 */ /* 0x000fe40000410000 */
[----:B------:R-:W-:Y:S02]  /*b740*/  FFMA.FTZ R0, R2, R153, R0 ;  /* 0x0000009902007223 */ /* 0x000fe40000010000 */
[----:B------:R-:W-:Y:S02]  /*b750*/  FADD.FTZ R143, -R143, R42 ;  /* 0x0000002a8f8f7221 */ /* 0x000fe40000010100 */
[----:B------:R-:W-:Y:S02]  /*b760*/  FMUL.FTZ R2, R45, -R127 ;  /* 0x8000007f2d027220 */ /* 0x000fe40000410000 */
[----:B------:R-:W-:Y:S02]  /*b770*/  FFMA.FTZ R44, R43, R44, R41 ;  /* 0x0000002c2b2c7223 */ /* 0x000fe40000010029 */
[----:B------:R-:W-:-:S02]  /*b780*/  FMUL.FTZ R45, R45, -R143 ;  /* 0x8000008f2d2d7220 */ /* 0x000fc40000410000 */
[----:B------:R-:W-:Y:S02]  /*b790*/  FFMA.FTZ R41, R46, R143, R2 ;  /* 0x0000008f2e297223 */ /* 0x000fe40000010002 */
[----:B------:R-:W-:Y:S02]  /*b7a0*/  FMUL.FTZ R168, R103, R36 ;  /* 0x0000002467a87220 */ /* 0x000fe40000410000 */
[----:B------:R-:W-:Y:S02]  /*b7b0*/  FMUL.FTZ R42, R4, R138 ;  /* 0x0000008a042a7220 */ /* 0x000fe40000410000 */
[----:B------:R-:W-:Y:S02]  /*b7c0*/  FFMA.FTZ R2, R46, R127, -R45 ;  /* 0x0000007f2e027223 */ /* 0x000fe4000001082d */
[----:B------:R-:W-:Y:S02]  /*b7d0*/  FADD.FTZ R144, -R144, R41 ;  /* 0x0000002990907221 */ /* 0x000fe40000010100 */
[----:B------:R-:W-:-:S02]  /*b7e0*/  FFMA.FTZ R39, R84, R190, R39 ;  /* 0x000000be54277223 */ /* 0x000fc40000010027 */
[----:B------:R-:W-:Y:S02]  /*b7f0*/  FMUL.FTZ R41, R94, UR43 ;  /* 0x0000002b5e297c20 */ /* 0x000fe40008410000 */
[C---:B------:R-:W-:Y:S02]  /*b800*/  FFMA.FTZ R190, R3.reuse, -R168, R190 ;  /* 0x800000a803be7223 */ /* 0x040fe400000100be */
[----:B------:R-:W-:Y:S02]  /*b810*/  FFMA.FTZ R42, R3, R94, R42 ;  /* 0x0000005e032a7223 */ /* 0x000fe4000001002a */
[----:B------:R-:W-:Y:S02]  /*b820*/  FADD.FTZ R2, R129, R2 ;  /* 0x0000000281027221 */ /* 0x000fe40000010000 */
[----:B------:R-:W-:Y:S02]  /*b830*/  FMUL.FTZ R3, R47, -R144 ;  /* 0x800000902f037220 */ /* 0x000fe40000410000 */
[----:B------:R-:W-:-:S02]  /*b840*/  FFMA.FTZ R45, R138, UR44, -R41 ;  /* 0x0000002c8a2d7c23 */ /* 0x000fc40008010829 */
[----:B------:R-:W-:Y:S02]  /*b850*/  FFMA.FTZ R168, R4, -R168, R189 ;  /* 0x800000a804a87223 */ /* 0x000fe400000100bd */
[----:B------:R-:W-:Y:S02]  /*b860*/  FMUL.FTZ R41, R138, UR43 ;  /* 0x0000002b8a297c20 */ /* 0x000fe40008410000 */
[-C--:B------:R-:W-:Y:S02]  /*b870*/  FMUL.FTZ R47, R47, -R2.reuse ;  /* 0x800000022f2f7220 */ /* 0x080fe40000410000 */
[----:B------:R-:W-:Y:S02]  /*b880*/  FFMA.FTZ R3, R48, R2, -R3 ;  /* 0x0000000230037223 */ /* 0x000fe40000010803 */
[----:B------:R-:W-:Y:S02]  /*b890*/  FFMA.FTZ R41, R94, UR44, R41 ;  /* 0x0000002c5e297c23 */ /* 0x000fe40008010029 */
[----:B------:R-:W-:-:S02]  /*b8a0*/  FMUL.FTZ R45, R168, R45 ;  /* 0x0000002da82d7220 */ /* 0x000fc40000410000 */
[----:B------:R-:W-:Y:S02]  /*b8b0*/  FFMA.FTZ R48, R48, R144, R47 ;  /* 0x0000009030307223 */ /* 0x000fe4000001002f */
[----:B------:R-:W-:Y:S02]  /*b8c0*/  FADD.FTZ R3, R130, R3 ;  /* 0x0000000382037221 */ /* 0x000fe40000010000 */
[----:B------:R-:W-:Y:S02]  /*b8d0*/  FFMA.FTZ R41, R190, R41, R45 ;  /* 0x00000029be297223 */ /* 0x000fe4000001002d */
[----:B------:R-:W-:Y:S02]  /*b8e0*/  FADD.FTZ R145, -R145, R48 ;  /* 0x0000003091917221 */ /* 0x000fe40000010100 */
[C---:B------:R-:W-:Y:S02]  /*b8f0*/  FMUL.FTZ R45, R49.reuse, -R3 ;  /* 0x80000003312d7220 */ /* 0x040fe40000410000 */
[----:B------:R-:W-:-:S02]  /*b900*/  FMUL.FTZ R49, R49, -R145 ;  /* 0x8000009131317220 */ /* 0x000fc40000410000 */
[----:B------:R-:W-:Y:S02]  /*b910*/  FFMA.FTZ R45, R50, R145, R45 ;  /* 0x00000091322d7223 */ /* 0x000fe4000001002d */
[----:B------:R-:W-:Y:S02]  /*b920*/  FMUL.FTZ R40, R104, R37 ;  /* 0x0000002568287220 */ /* 0x000fe40000410000 */
[----:B------:R-:W-:Y:S02]  /*b930*/  FADD.FTZ R146, -R146, R45 ;  /* 0x0000002d92927221 */ /* 0x000fe40000010100 */
[----:B------:R-:W-:Y:S02]  /*b940*/  FMUL.FTZ R46, R124, UR43 ;  /* 0x0000002b7c2e7c20 */ /* 0x000fe40008410000 */
[----:B------:R-:W-:Y:S02]  /*b950*/  FMUL.FTZ R45, R6, R139 ;  /* 0x0000008b062d7220 */ /* 0x000fe40000410000 */
[----:B------:R-:W-:-:S02]  /*b960*/  FFMA.FTZ R48, R50, R3, -R49 ;  /* 0x0000000332307223 */ /* 0x000fc40000010831 */
[-C--:B------:R-:W-:Y:S02]  /*b970*/  FFMA.FTZ R188, R5, -R40.reuse, R188 ;  /* 0x8000002805bc7223 */ /* 0x080fe400000100bc */
[----:B------:R-:W-:Y:S02]  /*b980*/  FFMA.FTZ R40, R6, -R40, R187 ;  /* 0x8000002806287223 */ /* 0x000fe400000100bb */
[C---:B------:R-:W-:Y:S02]  /*b990*/  FFMA.FTZ R49, R139.reuse, UR44, -R46 ;  /* 0x0000002c8b317c23 */ /* 0x040fe4000801082e */
[----:B------:R-:W-:Y:S02]  /*b9a0*/  FMUL.FTZ R47, R139, UR43 ;  /* 0x0000002b8b2f7c20 */ /* 0x000fe40008410000 */
[----:B------:R-:W-:Y:S02]  /*b9b0*/  FFMA.FTZ R45, R5, R124, R45 ;  /* 0x0000007c052d7223 */ /* 0x000fe4000001002d */
[----:B------:R-:W-:-:S02]  /*b9c0*/  FADD.FTZ R48, R131, R48 ;  /* 0x0000003083307221 */ /* 0x000fc40000010000 */
[----:B------:R-:W-:Y:S02]  /*b9d0*/  FMUL.FTZ R5, R51, -R146 ;  /* 0x8000009233057220 */ /* 0x000fe40000410000 */
[----:B------:R-:W-:Y:S02]  /*b9e0*/  FFMA.FTZ R47, R124, UR44, R47 ;  /* 0x0000002c7c2f7c23 */ /* 0x000fe4000801002f */
[----:B------:R-:W-:Y:S02]  /*b9f0*/  FMUL.FTZ R46, R40, R49 ;  /* 0x00000031282e7220 */ /* 0x000fe40000410000 */
[----:B------:R-:W-:Y:S02]  /*ba00*/  FFMA.FTZ R5, R52, R48, -R5 ;  /* 0x0000003034057223 */ /* 0x000fe40000010805 */
[----:B------:R-:W-:Y:S02]  /*ba10*/  FFMA.FTZ R46, R188, R47, R46 ;  /* 0x0000002fbc2e7223 */ /* 0x000fe4000001002e */
[----:B------:R-:W-:-:S02]  /*ba20*/  FADD.FTZ R47, R132, R5 ;  /* 0x00000005842f7221 */ /* 0x000fc40000010000 */
[C---:B------:R-:W-:Y:S02]  /*ba30*/  FMUL.FTZ R139, R104.reuse, R139 ;  /* 0x0000008b688b7220 */ /* 0x040fe40000410000 */
[----:B------:R-:W-:Y:S02]  /*ba40*/  FMUL.FTZ R51, R51, -R48 ;  /* 0x8000003033337220 */ /* 0x000fe40000410000 */
[----:B------:R-:W-:Y:S02]  /*ba50*/  FMUL.FTZ R5, R104, R124 ;  /* 0x0000007c68057220 */ /* 0x000fe40000410000 */
[----:B------:R-:W-:Y:S02]  /*ba60*/  FMUL.FTZ R6, R40, R139 ;  /* 0x0000008b28067220 */ /* 0x000fe40000410000 */
[----:B------:R-:W-:Y:S02]  /*ba70*/  FFMA.FTZ R52, R52, R146, R51 ;  /* 0x0000009234347223 */ /* 0x000fe40000010033 */
[----:B------:R-:W-:-:S02]  /*ba80*/  FMUL.FTZ R40, R40, R5 ;  /* 0x0000000528287220 */ /* 0x000fc40000410000 */
[C---:B------:R-:W-:Y:S02]  /*ba90*/  FFMA.FTZ R6, R188.reuse, R5, R6 ;  /* 0x00000005bc067223 */ /* 0x040fe40000010006 */
[----:B------:R-:W-:Y:S02]  /*baa0*/  FFMA.FTZ R188, R188, R139, -R40 ;  /* 0x0000008bbcbc7223 */ /* 0x000fe40000010828 */
[----:B------:R-:W-:Y:S02]  /*bab0*/  FADD.FTZ R147, -R147, R52 ;  /* 0x0000003493937221 */ /* 0x000fe40000010100 */
[C---:B------:R-:W-:Y:S02]  /*bac0*/  FMUL.FTZ R40, R53.reuse, -R47 ;  /* 0x8000002f35287220 */ /* 0x040fe40000410000 */
[-C--:B------:R-:W-:Y:S02]  /*bad0*/  FMUL.FTZ R53, R53, -R147.reuse ;  /* 0x8000009335357220 */ /* 0x080fe40000410000 */
[----:B------:R-:W-:-:S02]  /*bae0*/  FFMA.FTZ R49, R54, R147, R40 ;  /* 0x0000009336317223 */ /* 0x000fc40000010028 */
[----:B------:R-:W-:Y:S02]  /*baf0*/  FMUL.FTZ R38, R105, R34 ;  /* 0x0000002269267220 */ /* 0x000fe40000410000 */
[----:B------:R-:W-:Y:S02]  /*bb00*/  FFMA.FTZ R54, R54, R47, -R53 ;  /* 0x0000002f36367223 */ /* 0x000fe40000010835 */
[----:B------:R-:W-:Y:S02]  /*bb10*/  FADD.FTZ R148, -R148, R49 ;  /* 0x0000003194947221 */ /* 0x000fe40000010100 */
[----:B------:R-:W-:Y:S02]  /*bb20*/  FFMA.FTZ R186, R7, -R38, R186 ;  /* 0x8000002607ba7223 */ /* 0x000fe400000100ba */
[C---:B------:R-:W-:Y:S02]  /*bb30*/  FMUL.FTZ R49, R8.reuse, R140 ;  /* 0x0000008c08317220 */ /* 0x040fe40000410000 */
[----:B------:R-:W-:-:S02]  /*bb40*/  FFMA.FTZ R38, R8, -R38, R185 ;  /* 0x8000002608267223 */ /* 0x000fc400000100b9 */
[----:B------:R-:W-:Y:S02]  /*bb50*/  FADD.FTZ R8, R133, R54 ;  /* 0x0000003685087221 */ /* 0x000fe40000010000 */
[----:B------:R-:W-:Y:S02]  /*bb60*/  FFMA.FTZ R49, R7, R154, R49 ;  /* 0x0000009a07317223 */ /* 0x000fe40000010031 */
[C---:B------:R-:W-:Y:S02]  /*bb70*/  FMUL.FTZ R7, R55.reuse, -R148 ;  /* 0x8000009437077220 */ /* 0x040fe40000410000 */
[-C--:B------:R-:W-:Y:S02]  /*bb80*/  FMUL.FTZ R55, R55, -R8.reuse ;  /* 0x8000000837377220 */ /* 0x080fe40000410000 */
[C---:B------:R-:W-:Y:S02]  /*bb90*/  FFMA.FTZ R7, R56.reuse, R8, -R7 ;  /* 0x0000000838077223 */ /* 0x040fe40000010807 */
[----:B------:R-:W-:-:S02]  /*bba0*/  FFMA.FTZ R56, R56, R148, R55 ;  /* 0x0000009438387223 */ /* 0x000fc40000010037 */
[----:B------:R-:W-:Y:S02]  /*bbb0*/  FMUL.FTZ R55, R154, UR43 ;  /* 0x0000002b9a377c20 */ /* 0x000fe40008410000 */
[C---:B------:R-:W-:Y:S02]  /*bbc0*/  FMUL.FTZ R53, R140.reuse, UR43 ;  /* 0x0000002b8c357c20 */ /* 0x040fe40008410000 */
[----:B------:R-:W-:Y:S02]  /*bbd0*/  FFMA.FTZ R131, R140, UR44, -R55 ;  /* 0x0000002c8c837c23 */ /* 0x000fe40008010837 */
[----:B------:R-:W-:Y:S02]  /*bbe0*/  FADD.FTZ R51, R134, R7 ;  /* 0x0000000786337221 */ /* 0x000fe40000010000 */
[----:B------:R-:W-:Y:S02]  /*bbf0*/  FFMA.FTZ R55, R154, UR44, R53 ;  /* 0x0000002c9a377c23 */ /* 0x000fe40008010035 */
[----:B------:R-:W-:-:S02]  /*bc00*/  FMUL.FTZ R79, R106, R35 ;  /* 0x000000236a4f7220 */ /* 0x000fc40000410000 */
[C---:B------:R-:W-:Y:S02]  /*bc10*/  FMUL.FTZ R7, R105.reuse, R140 ;  /* 0x0000008c69077220 */ /* 0x040fe40000410000 */
[----:B------:R-:W-:Y:S02]  /*bc20*/  FMUL.FTZ R53, R105, R154 ;  /* 0x0000009a69357220 */ /* 0x000fe40000410000 */
[----:B------:R-:W-:Y:S02]  /*bc30*/  FADD.FTZ R149, -R149, R56 ;  /* 0x0000003895957221 */ /* 0x000fe40000010100 */
[----:B------:R-:W-:Y:S02]  /*bc40*/  FFMA.FTZ R183, R10, -R79, R183 ;  /* 0x8000004f0ab77223 */ /* 0x000fe400000100b7 */
[C---:B------:R-:W-:Y:S02]  /*bc50*/  FMUL.FTZ R131, R38.reuse, R131 ;  /* 0x0000008326837220 */ /* 0x040fe40000410000 */
[----:B------:R-:W-:-:S02]  /*bc60*/  FMUL.FTZ R50, R38, R7 ;  /* 0x0000000726327220 */ /* 0x000fc40000410000 */
[----:B------:R-:W-:Y:S02]  /*bc70*/  FMUL.FTZ R40, R38, R53 ;  /* 0x0000003526287220 */ /* 0x000fe40000410000 */
[C---:B------:R-:W-:Y:S02]  /*bc80*/  FFMA.FTZ R79, R9.reuse, -R79, R184 ;  /* 0x8000004f094f7223 */ /* 0x040fe400000100b8 */
[----:B------:R-:W-:Y:S02]  /*bc90*/  FMUL.FTZ R38, R9, R141 ;  /* 0x0000008d09267220 */ /* 0x000fe40000410000 */
[C---:B------:R-:W-:Y:S02]  /*bca0*/  FMUL.FTZ R9, R57.reuse, -R149 ;  /* 0x8000009539097220 */ /* 0x040fe40000410000 */
[----:B------:R-:W-:Y:S02]  /*bcb0*/  FMUL.FTZ R57, R57, -R51 ;  /* 0x8000003339397220 */ /* 0x000fe40000410000 */
[----:B------:R-:W-:-:S02]  /*bcc0*/  FFMA.FTZ R10, R10, R123, R38 ;  /* 0x0000007b0a0a7223 */ /* 0x000fc40000010026 */
[C---:B------:R-:W-:Y:S02]  /*bcd0*/  FFMA.FTZ R57, R58.reuse, R149, R57 ;  /* 0x000000953a397223 */ /* 0x040fe40000010039 */
[----:B------:R-:W-:Y:S02]  /*bce0*/  FMUL.FTZ R78, R107, R33 ;  /* 0x000000216b4e7220 */ /* 0x000fe40000410000 */
[----:B------:R-:W-:Y:S02]  /*bcf0*/  FFMA.FTZ R38, R58, R51, -R9 ;  /* 0x000000333a267223 */ /* 0x000fe40000010809 */
[----:B------:R-:W-:Y:S02]  /*bd00*/  FMUL.FTZ R9, R172, UR43 ;  /* 0x0000002bac097c20 */ /* 0x000fe40008410000 */
[----:B------:R-:W-:Y:S02]  /*bd10*/  FADD.FTZ R150, -R150, R57 ;  /* 0x0000003996967221 */ /* 0x000fe40000010100 */
[----:B------:R-:W-:-:S02]  /*bd20*/  FFMA.FTZ R182, R11, -R78, R182 ;  /* 0x8000004e0bb67223 */ /* 0x000fc400000100b6 */
[C---:B------:R-:W-:Y:S02]  /*bd30*/  FFMA.FTZ R50, R186.reuse, R53, R50 ;  /* 0x00000035ba327223 */ /* 0x040fe40000010032 */
[----:B------:R-:W-:Y:S02]  /*bd40*/  FFMA.FTZ R40, R186, R7, -R40 ;  /* 0x00000007ba287223 */ /* 0x000fe40000010828 */
[----:B------:R-:W-:Y:S02]  /*bd50*/  FADD.FTZ R38, R135, R38 ;  /* 0x0000002687267221 */ /* 0x000fe40000010000 */
[----:B------:R-:W-:Y:S02]  /*bd60*/  FFMA.FTZ R78, R12, -R78, R181 ;  /* 0x8000004e0c4e7223 */ /* 0x000fe400000100b5 */
[----:B------:R-:W-:Y:S02]  /*bd70*/  FFMA.FTZ R186, R186, R55, R131 ;  /* 0x00000037baba7223 */ /* 0x000fe40000010083 */
[----:B------:R-:W-:-:S02]  /*bd80*/  FMUL.FTZ R12, R12, R142 ;  /* 0x0000008e0c0c7220 */ /* 0x000fc40000410000 */
[----:B------:R-:W-:Y:S02]  /*bd90*/  FFMA.FTZ R131, R142, UR44, -R9 ;  /* 0x0000002c8e837c23 */ /* 0x000fe40008010809 */
[C---:B------:R-:W-:Y:S02]  /*bda0*/  FMUL.FTZ R9, R59.reuse, -R150 ;  /* 0x800000963b097220 */ /* 0x040fe40000410000 */
[----:B------:R-:W-:Y:S02]  /*bdb0*/  FMUL.FTZ R59, R59, -R38 ;  /* 0x800000263b3b7220 */ /* 0x000fe40000410000 */
[----:B------:R-:W-:Y:S02]  /*bdc0*/  FFMA.FTZ R12, R11, R172, R12 ;  /* 0x000000ac0b0c7223 */ /* 0x000fe4000001000c */
[C---:B------:R-:W-:Y:S02]  /*bdd0*/  FMUL.FTZ R55, R107.reuse, R142 ;  /* 0x0000008e6b377220 */ /* 0x040fe40000410000 */
[----:B------:R-:W-:-:S02]  /*bde0*/  FMUL.FTZ R57, R107, R172 ;  /* 0x000000ac6b397220 */ /* 0x000fc40000410000 */
[----:B------:R-:W-:Y:S02]  /*bdf0*/  FMUL.FTZ R11, R142, UR43 ;  /* 0x0000002b8e0b7c20 */ /* 0x000fe40008410000 */
[C---:B------:R-:W-:Y:S02]  /*be00*/  FFMA.FTZ R9, R80.reuse, R38, -R9 ;  /* 0x0000002650097223 */ /* 0x040fe40000010809 */
[----:B------:R-:W-:Y:S02]  /*be10*/  FFMA.FTZ R80, R80, R150, R59 ;  /* 0x0000009650507223 */ /* 0x000fe4000001003b */
[C---:B------:R-:W-:Y:S02]  /*be20*/  FMUL.FTZ R59, R78.reuse, R55 ;  /* 0x000000374e3b7220 */ /* 0x040fe40000410000 */
[----:B------:R-:W-:Y:S02]  /*be30*/  FMUL.FTZ R58, R78, R57 ;  /* 0x000000394e3a7220 */ /* 0x000fe40000410000 */
[----:B------:R-:W-:-:S02]  /*be40*/  FFMA.FTZ R11, R172, UR44, R11 ;  /* 0x0000002cac0b7c23 */ /* 0x000fc4000801000b */
[----:B------:R-:W-:Y:S02]  /*be50*/  FMUL.FTZ R131, R78, R131 ;  /* 0x000000834e837220 */ /* 0x000fe40000410000 */
[----:B------:R-:W-:Y:S02]  /*be60*/  FADD.FTZ R151, -R151, R80 ;  /* 0x0000005097977221 */ /* 0x000fe40000010100 */
[----:B------:R-:W-:Y:S02]  /*be70*/  FADD.FTZ R9, R136, R9 ;  /* 0x0000000988097221 */ /* 0x000fe40000010000 */
[C---:B------:R-:W-:Y:S02]  /*be80*/  FFMA.FTZ R59, R182.reuse, R57, R59 ;  /* 0x00000039b63b7223 */ /* 0x040fe4000001003b */
[----:B------:R-:W-:Y:S02]  /*be90*/  FFMA.FTZ R58, R182, R55, -R58 ;  /* 0x00000037b63a7223 */ /* 0x000fe4000001083a */
[----:B------:R-:W-:-:S02]  /*bea0*/  FMUL.FTZ R77, R108, R75 ;  /* 0x0000004b6c4d7220 */ /* 0x000fc40000410000 */
[----:B------:R-:W-:Y:S02]  /*beb0*/  FFMA.FTZ R182, R182, R11, R131 ;  /* 0x0000000bb6b67223 */ /* 0x000fe40000010083 */
[C---:B------:R-:W-:Y:S02]  /*bec0*/  FMUL.FTZ R11, R81.reuse, -R151 ;  /* 0x80000097510b7220 */ /* 0x040fe40000410000 */
[----:B------:R-:W-:Y:S02]  /*bed0*/  FMUL.FTZ R81, R81, -R9 ;  /* 0x8000000951517220 */ /* 0x000fe40000410000 */
[-C--:B------:R-:W-:Y:S02]  /*bee0*/  FFMA.FTZ R179, R14, -R77.reuse, R179 ;  /* 0x8000004d0eb37223 */ /* 0x080fe400000100b3 */
[----:B------:R-:W-:Y:S02]  /*bef0*/  FMUL.FTZ R76, R109, R74 ;  /* 0x0000004a6d4c7220 */ /* 0x000fe40000410000 */
[----:B------:R-:W-:-:S02]  /*bf00*/  FFMA.FTZ R77, R13, -R77, R180 ;  /* 0x8000004d0d4d7223 */ /* 0x000fc400000100b4 */
[----:B------:R-:W-:Y:S02]  /*bf10*/  FMUL.FTZ R52, R13, R143 ;  /* 0x0000008f0d347220 */ /* 0x000fe40000410000 */
[----:B------:R-:W-:Y:S02]  /*bf20*/  FMUL.FTZ R13, R16, R144 ;  /* 0x00000090100d7220 */ /* 0x000fe40000410000 */
[----:B------:R-:W-:Y:S02]  /*bf30*/  FFMA.FTZ R81, R82, R151, R81 ;  /* 0x0000009752517223 */ /* 0x000fe40000010051 */
[C---:B------:R-:W-:Y:S02]  /*bf40*/  FFMA.FTZ R178, R15.reuse, -R76, R178 ;  /* 0x8000004c0fb27223 */ /* 0x040fe400000100b2 */
[----:B------:R-:W-:Y:S01]  /*bf50*/  FFMA.FTZ R15, R15, R2, R13 ;  /* 0x000000020f0f7223 */ /* 0x000fe2000001000d */
[----:B------:R-:W-:Y:S01]  /*bf60*/  SHF.L.U32 R13, R122, 0x5, RZ ;  /* 0x000000057a0d7819 */ /* 0x000fe200000006ff */
[----:B------:R-:W-:-:S02]  /*bf70*/  FADD.FTZ R152, -R152, R81 ;  /* 0x0000005198987221 */ /* 0x000fc40000010100 */
[----:B------:R-:W-:Y:S01]  /*bf80*/  FMUL.FTZ R81, R2, UR43 ;  /* 0x0000002b02517c20 */ /* 0x000fe20008410000 */
[C---:B------:R-:W-:Y:S01]  /*bf90*/  LEA.HI.SX32 R78, R13.reuse, R13, 0x1b ;  /* 0x0000000d0d4e7211 */ /* 0x040fe200078fdaff */
[----:B------:R-:W-:Y:S01]  /*bfa0*/  FFMA.FTZ R76, R16, -R76, R177 ;  /* 0x8000004c104c7223 */ /* 0x000fe200000100b1 */
[----:B------:R-:W-:Y:S01]  /*bfb0*/  IADD3 R128, R13, 0x3, RZ ;  /* 0x000000030d807810 */ /* 0x000fe20007ffe0ff */
[----:B------:R-:W-:Y:S02]  /*bfc0*/  FMUL.FTZ R72, R111, R70 ;  /* 0x000000466f487220 */ /* 0x000fe40000410000 */
[----:B------:R-:W-:Y:S01]  /*bfd0*/  FFMA.FTZ R14, R14, R127, R52 ;  /* 0x0000007f0e0e7223 */ /* 0x000fe20000010034 */
[C---:B------:R-:W-:Y:S01]  /*bfe0*/  IADD3 R52, R13.reuse, 0x1, RZ ;  /* 0x000000010d347810 */ /* 0x040fe20007ffe0ff */
[----:B------:R-:W-:Y:S01]  /*bff0*/  FFMA.FTZ R16, R82, R9, -R11 ;  /* 0x0000000952107223 */ /* 0x000fe2000001080b */
[----:B------:R-:W-:Y:S01]  /*c000*/  IADD3 R82, R13, 0x2, RZ ;  /* 0x000000020d527810 */ /* 0x000fe20007ffe0ff */
[----:B------:R-:W-:-:S02]  /*c010*/  FMUL.FTZ R11, R144, UR43 ;  /* 0x0000002b900b7c20 */ /* 0x000fc40008410000 */
[----:B------:R-:W-:Y:S02]  /*c020*/  FFMA.FTZ R135, R144, UR44, -R81 ;  /* 0x0000002c90877c23 */ /* 0x000fe40008010851 */
[C---:B------:R-:W-:Y:S02]  /*c030*/  FMUL.FTZ R81, R109.reuse, R144 ;  /* 0x000000906d517220 */ /* 0x040fe40000410000 */
[----:B------:R-:W-:Y:S02]  /*c040*/  FMUL.FTZ R131, R109, R2 ;  /* 0x000000026d837220 */ /* 0x000fe40000410000 */
[----:B------:R-:W-:Y:S02]  /*c050*/  FFMA.FTZ R71, R20, -R72, R173 ;  /* 0x8000004814477223 */ /* 0x000fe400000100ad */
[----:B------:R-:W-:Y:S01]  /*c060*/  FFMA.FTZ R209, R92, -R173, R209 ;  /* 0x800000ad5cd17223 */ /* 0x000fe200000100d1 */
[----:B------:R-:W-:Y:S01]  /*c070*/  LEA.HI.SX32 R173, R52, R13, 0x1b ;  /* 0x0000000d34ad7211 */ /* 0x000fe200078fdaff */
[----:B------:R-:W-:-:S02]  /*c080*/  FADD.FTZ R16, R137, R16 ;  /* 0x0000001089107221 */ /* 0x000fc40000010000 */
[----:B------:R-:W-:Y:S02]  /*c090*/  FFMA.FTZ R137, R2, UR44, R11 ;  /* 0x0000002c02897c23 */ /* 0x000fe4000801000b */
[C---:B------:R-:W-:Y:S02]  /*c0a0*/  FMUL.FTZ R2, R76.reuse, R81 ;  /* 0x000000514c027220 */ /* 0x040fe40000410000 */
[C---:B------:R-:W-:Y:S02]  /*c0b0*/  FMUL.FTZ R52, R76.reuse, R135 ;  /* 0x000000874c347220 */ /* 0x040fe40000410000 */
[----:B------:R-:W-:Y:S02]  /*c0c0*/  FMUL.FTZ R76, R76, R131 ;  /* 0x000000834c4c7220 */ /* 0x000fe40000410000 */
[C---:B------:R-:W-:Y:S02]  /*c0d0*/  FMUL.FTZ R133, R117.reuse, R152 ;  /* 0x0000009875857220 */ /* 0x040fe40000410000 */
[----:B------:R-:W-:-:S02]  /*c0e0*/  FMUL.FTZ R11, R117, R16 ;  /* 0x00000010750b7220 */ /* 0x000fc40000410000 */
[C---:B------:R-:W-:Y:S02]  /*c0f0*/  FFMA.FTZ R2, R178.reuse, R131, R2 ;  /* 0x00000083b2027223 */ /* 0x040fe40000010002 */
[C---:B------:R-:W-:Y:S02]  /*c100*/  FFMA.FTZ R76, R178.reuse, R81, -R76 ;  /* 0x00000051b24c7223 */ /* 0x040fe4000001084c */
[----:B------:R-:W-:Y:S01]  /*c110*/  FFMA.FTZ R178, R178, R137, R52 ;  /* 0x00000089b2b27223 */ /* 0x000fe20000010034 */
[----:B------:R-:W-:Y:S01]  /*c120*/  LEA.HI.SX32 R137, R82, R13, 0x1b ;  /* 0x0000000d52897211 */ /* 0x000fe200078fdaff */
[----:B------:R-:W-:Y:S02]  /*c130*/  FFMA.FTZ R209, R91, -R176, R209 ;  /* 0x800000b05bd17223 */ /* 0x000fe400000100d1 */
[----:B------:R-:W-:Y:S02]  /*c140*/  FMUL.FTZ R52, R116, R151 ;  /* 0x0000009774347220 */ /* 0x000fe40000410000 */
[----:B------:R-:W-:-:S02]  /*c150*/  FMUL.FTZ R54, R62, R133 ;  /* 0x000000853e367220 */ /* 0x000fc40000410000 */
[----:B------:R-:W-:Y:S01]  /*c160*/  FFMA.FTZ R174, R19, -R72, R174 ;  /* 0x8000004813ae7223 */ /* 0x000fe200000100ae */
[----:B------:R-:W-:Y:S01]  /*c170*/  HADD2.F32 R72, -RZ, R162.H0_H0 ;  /* 0x200000a2ff487230 */ /* 0x000fe20000004100 */
[C---:B------:R-:W-:Y:S02]  /*c180*/  FMUL.FTZ R135, R60.reuse, R11 ;  /* 0x0000000b3c877220 */ /* 0x040fe40000410000 */
[----:B------:R-:W-:Y:S02]  /*c190*/  FMUL.FTZ R56, R60, R133 ;  /* 0x000000853c387220 */ /* 0x000fe40000410000 */
[----:B------:R-:W-:Y:S01]  /*c1a0*/  FFMA.FTZ R177, R90, -R177, R209 ;  /* 0x800000b15ab17223 */ /* 0x000fe200000100d1 */
[----:B------:R0:W-:Y:S01]  /*c1b0*/  STS [R78.X4+0x2100], R135 ;  /* 0x002100874e007388 */ /* 0x0001e20000004800 */
[----:B------:R-:W-:Y:S02]  /*c1c0*/  FMUL.FTZ R80, R116, R9 ;  /* 0x0000000974507220 */ /* 0x000fe40000410000 */
[----:B------:R-:W-:Y:S01]  /*c1d0*/  FMUL.FTZ R82, R212, R52 ;  /* 0x00000034d4527220 */ /* 0x000fe20000410000 */
[----:B------:R1:W-:Y:S01]  /*c1e0*/  STS [R173.X4+0x2104], R56 ;  /* 0x00210438ad007388 */ /* 0x0003e20000004800 */
[----:B------:R-:W-:-:S02]  /*c1f0*/  FFMA.FTZ R54, R210, R11, R54 ;  /* 0x0000000bd2367223 */ /* 0x000fc40000010036 */
[----:B------:R-:W-:Y:S02]  /*c200*/  FMUL.FTZ R11, R62, R11 ;  /* 0x0000000b3e0b7220 */ /* 0x000fe40000410000 */
[----:B------:R-:W-:Y:S02]  /*c210*/  FMUL.FTZ R73, R110, R72 ;  /* 0x000000486e497220 */ /* 0x000fe40000410000 */
[----:B------:R-:W-:Y:S02]  /*c220*/  FMUL.FTZ R169, R103, R94 ;  /* 0x0000005e67a97220 */ /* 0x000fe40000410000 */
[----:B------:R-:W-:Y:S02]  /*c230*/  FFMA.FTZ R180, R89, -R180, R177 ;  /* 0x800000b459b47223 */ /* 0x000fe400000100b1 */
[-C--:B------:R-:W-:Y:S02]  /*c240*/  FMUL.FTZ R94, R61, R80.reuse ;  /* 0x000000503d5e7220 */ /* 0x080fe40000410000 */
[----:B0-----:R-:W-:-:S02]  /*c250*/  FFMA.FTZ R135, R211, R80, R82 ;  /* 0x00000050d3877223 */ /* 0x001fc40000010052 */
[----:B-1----:R-:W-:Y:S01]  /*c260*/  FADD.FTZ R56, RZ, R54 ;  /* 0x00000036ff387221 */ /* 0x002fe20000010000 */
[----:B------:R0:W-:Y:S01]  /*c270*/  STS [R137.X4+0x2108], R94 ;  /* 0x0021085e89007388 */ /* 0x0001e20000004800 */
[----:B------:R-:W-:Y:S02]  /*c280*/  FFMA.FTZ R11, R210, R133, -R11 ;  /* 0x00000085d20b7223 */ /* 0x000fe4000001080b */
[----:B------:R-:W-:Y:S02]  /*c290*/  FMUL.FTZ R80, R212, R80 ;  /* 0x00000050d4507220 */ /* 0x000fe40000410000 */
[----:B------:R-:W-:Y:S02]  /*c2a0*/  FMUL.FTZ R82, R115, R38 ;  /* 0x0000002673527220 */ /* 0x000fe40000410000 */
[-C--:B------:R-:W-:Y:S02]  /*c2b0*/  FFMA.FTZ R175, R18, -R73.reuse, R175 ;  /* 0x8000004912af7223 */ /* 0x080fe400000100af */
[----:B------:R-:W-:-:S02]  /*c2c0*/  FFMA.FTZ R73, R17, -R73, R176 ;  /* 0x8000004911497223 */ /* 0x000fc400000100b0 */
[----:B------:R-:W-:Y:S02]  /*c2d0*/  FFMA.FTZ R180, R88, -R181, R180 ;  /* 0x800000b558b47223 */ /* 0x000fe400000100b4 */
[----:B------:R-:W-:Y:S02]  /*c2e0*/  FADD.FTZ R56, R56, R135 ;  /* 0x0000008738387221 */ /* 0x000fe40000010000 */
[----:B------:R-:W-:Y:S02]  /*c2f0*/  FMUL.FTZ R124, R17, R145 ;  /* 0x00000091117c7220 */ /* 0x000fe40000410000 */
[----:B------:R-:W-:Y:S02]  /*c300*/  FMUL.FTZ R54, R115, R150 ;  /* 0x0000009673367220 */ /* 0x000fe40000410000 */
[----:B------:R-:W-:Y:S02]  /*c310*/  FFMA.FTZ R80, R211, R52, -R80 ;  /* 0x00000034d3507223 */ /* 0x000fe40000010850 */
[----:B------:R-:W-:-:S02]  /*c320*/  FADD.FTZ R17, RZ, R11 ;  /* 0x0000000bff117221 */ /* 0x000fc40000010000 */
[----:B------:R-:W-:Y:S02]  /*c330*/  FMUL.FTZ R135, R213, R82 ;  /* 0x00000052d5877220 */ /* 0x000fe40000410000 */
[----:B------:R-:W-:Y:S02]  /*c340*/  FFMA.FTZ R180, R87, -R184, R180 ;  /* 0x800000b857b47223 */ /* 0x000fe400000100b4 */
[----:B------:R-:W-:Y:S02]  /*c350*/  FFMA.FTZ R11, R18, R3, R124 ;  /* 0x00000003120b7223 */ /* 0x000fe4000001007c */
[----:B------:R-:W-:Y:S02]  /*c360*/  FADD.FTZ R17, R17, R80 ;  /* 0x0000005011117221 */ /* 0x000fe40000010000 */
[-C--:B------:R-:W-:Y:S02]  /*c370*/  FFMA.FTZ R18, R214, R54.reuse, -R135 ;  /* 0x00000036d6127223 */ /* 0x080fe40000010887 */
[----:B------:R-:W-:-:S02]  /*c380*/  FMUL.FTZ R133, R213, R54 ;  /* 0x00000036d5857220 */ /* 0x000fc40000410000 */
[----:B0-----:R-:W-:Y:S02]  /*c390*/  FMUL.FTZ R94, R114, R149 ;  /* 0x00000095725e7220 */ /* 0x001fe40000410000 */
[----:B------:R-:W-:Y:S02]  /*c3a0*/  FFMA.FTZ R180, R86, -R185, R180 ;  /* 0x800000b956b47223 */ /* 0x000fe400000100b4 */
[----:B------:R-:W-:Y:S02]  /*c3b0*/  FADD.FTZ R17, R17, R18 ;  /* 0x0000001211117221 */ /* 0x000fe40000010000 */
[----:B------:R-:W-:Y:S02]  /*c3c0*/  FFMA.FTZ R133, R214, R82, R133 ;  /* 0x00000052d6857223 */ /* 0x000fe40000010085 */
[----:B------:R-:W-:Y:S02]  /*c3d0*/  FMUL.FTZ R80, R114, R51 ;  /* 0x0000003372507220 */ /* 0x000fe40000410000 */
[----:B------:R-:W-:-:S02]  /*c3e0*/  FMUL.FTZ R18, R65, R94 ;  /* 0x0000005e41127220 */ /* 0x000fc40000410000 */
[----:B------:R-:W-:Y:S01]  /*c3f0*/  FFMA.FTZ R180, R85, -R187, R180 ;  /* 0x800000bb55b47223 */ /* 0x000fe200000100b4 */
[----:B------:R-:W-:Y:S01]  /*c400*/  LEA.HI.SX32 R187, R128, R13, 0x1b ;  /* 0x0000000d80bb7211 */ /* 0x000fe200078fdaff */
[----:B------:R-:W-:Y:S02]  /*c410*/  FMUL.FTZ R181, R113, R148 ;  /* 0x0000009471b57220 */ /* 0x000fe40000410000 */
[----:B------:R-:W-:Y:S02]  /*c420*/  FADD.FTZ R56, R56, R133 ;  /* 0x0000008538387221 */ /* 0x000fe40000010000 */
[----:B------:R-:W-:Y:S02]  /*c430*/  FFMA.FTZ R13, R167, R80, R18 ;  /* 0x00000050a70d7223 */ /* 0x000fe40000010012 */
[----:B------:R-:W-:Y:S02]  /*c440*/  FMUL.FTZ R177, R113, R8 ;  /* 0x0000000871b17220 */ /* 0x000fe40000410000 */
[----:B------:R-:W-:-:S02]  /*c450*/  FMUL.FTZ R18, R67, R181 ;  /* 0x000000b543127220 */ /* 0x000fc40000410000 */
[----:B------:R-:W-:Y:S02]  /*c460*/  FMUL.FTZ R124, R65, R80 ;  /* 0x00000050417c7220 */ /* 0x000fe40000410000 */
[----:B------:R-:W-:Y:S02]  /*c470*/  FADD.FTZ R13, R56, R13 ;  /* 0x0000000d380d7221 */ /* 0x000fe40000010000 */
[----:B------:R-:W-:Y:S02]  /*c480*/  FMUL.FTZ R56, R112, R147 ;  /* 0x0000009370387220 */ /* 0x000fe40000410000 */
[----:B------:R-:W-:Y:S02]  /*c490*/  FMUL.FTZ R52, R61, R52 ;  /* 0x000000343d347220 */ /* 0x000fe40000410000 */
[----:B------:R-:W-:Y:S02]  /*c4a0*/  FMUL.FTZ R135, R63, R54 ;  /* 0x000000363f877220 */ /* 0x000fe40000410000 */
[-C--:B------:R-:W-:Y:S01]  /*c4b0*/  FMUL.FTZ R185, R66, R177.reuse ;  /* 0x000000b142b97220 */ /* 0x080fe20000410000 */
[----:B------:R0:W-:Y:S01]  /*c4c0*/  STS [R187.X4+0x210c], R52 ;  /* 0x00210c34bb007388 */ /* 0x0001e20000004800 */
[----:B------:R-:W-:-:S02]  /*c4d0*/  FFMA.FTZ R18, R170, R177, R18 ;  /* 0x000000b1aa127223 */ /* 0x000fc40000010012 */
[----:B------:R-:W-:Y:S01]  /*c4e0*/  FFMA.FTZ R124, R167, R94, -R124 ;  /* 0x0000005ea77c7223 */ /* 0x000fe2000001087c */
[----:B------:R1:W-:Y:S01]  /*c4f0*/  STS [R78.X4+0x2114], R135 ;  /* 0x002114874e007388 */ /* 0x0003e20000004800 */
[----:B------:R-:W-:Y:S02]  /*c500*/  FMUL.FTZ R137, R64, R80 ;  /* 0x0000005040897220 */ /* 0x000fe40000410000 */
[----:B------:R-:W-:Y:S01]  /*c510*/  FMUL.FTZ R54, R112, R47 ;  /* 0x0000002f70367220 */ /* 0x000fe20000410000 */
[----:B------:R-:W-:Y:S01]  /*c520*/  STS [R78.X4+0x2120], R185 ;  /* 0x002120b94e007388 */ /* 0x000fe20000004800 */
[----:B------:R-:W-:Y:S02]  /*c530*/  FMUL.FTZ R177, R67, R177 ;  /* 0x000000b143b17220 */ /* 0x000fe40000410000 */
[----:B------:R-:W-:Y:S01]  /*c540*/  FMUL.FTZ R80, R69, R56 ;  /* 0x0000003845507220 */ /* 0x000fe20000410000 */
[----:B------:R-:W-:Y:S01]  /*c550*/  STS [R78.X4+0x2118], R137 ;  /* 0x002118894e007388 */ /* 0x000fe20000004800 */
[----:B------:R-:W-:-:S02]  /*c560*/  FMUL.FTZ R133, R63, R82 ;  /* 0x000000523f857220 */ /* 0x000fc40000410000 */
[----:B------:R-:W-:Y:S02]  /*c570*/  FADD.FTZ R17, R17, R124 ;  /* 0x0000007c11117221 */ /* 0x000fe40000010000 */
[----:B------:R-:W-:Y:S01]  /*c580*/  FMUL.FTZ R173, R64, R94 ;  /* 0x0000005e40ad7220 */ /* 0x000fe20000410000 */
[----:B------:R2:W-:Y:S01]  /*c590*/  STS [R78.X4+0x2110], R133 ;  /* 0x002110854e007388 */ /* 0x0005e20000004800 */
[-C--:B------:R-:W-:Y:S02]  /*c5a0*/  FMUL.FTZ R82, R69, R54.reuse ;  /* 0x0000003645527220 */ /* 0x080fe40000410000 */
[----:B0-----:R-:W-:Y:S01]  /*c5b0*/  FFMA.FTZ R52, R170, R181, -R177 ;  /* 0x000000b5aa347223 */ /* 0x001fe200000108b1 */
[----:B------:R0:W-:Y:S01]  /*c5c0*/  STS [R78.X4+0x211c], R173 ;  /* 0x00211cad4e007388 */ /* 0x0001e20000004800 */
[----:B------:R-:W-:Y:S02]  /*c5d0*/  FFMA.FTZ R94, R171, R54, R80 ;  /* 0x00000036ab5e7223 */ /* 0x000fe40000010050 */
[----:B------:R-:W-:-:S02]  /*c5e0*/  FADD.FTZ R13, R13, R18 ;  /* 0x000000120d0d7221 */ /* 0x000fc40000010000 */
[----:B------:R-:W-:Y:S02]  /*c5f0*/  FMUL.FTZ R18, R145, UR43 ;  /* 0x0000002b91127c20 */ /* 0x000fe40008410000 */
[----:B------:R-:W-:Y:S02]  /*c600*/  FMUL.FTZ R187, R111, R146 ;  /* 0x000000926fbb7220 */ /* 0x000fe40000410000 */
[----:B-1----:R-:W-:Y:S02]  /*c610*/  FMUL.FTZ R135, R68, R54 ;  /* 0x0000003644877220 */ /* 0x002fe40000410000 */
[----:B--2---:R-:W-:Y:S02]  /*c620*/  FFMA.FTZ R133, R171, R56, -R82 ;  /* 0x00000038ab857223 */ /* 0x004fe40000010852 */
[----:B------:R-:W-:Y:S01]  /*c630*/  FADD.FTZ R52, R17, R52 ;  /* 0x0000003411347221 */ /* 0x000fe20000010000 */
[----:B------:R-:W-:Y:S01]  /*c640*/  STS [R78.X4+0x2128], R135 ;  /* 0x002128874e007388 */ /* 0x000fe20000004800 */
[----:B------:R-:W-:-:S02]  /*c650*/  FADD.FTZ R17, R13, R94 ;  /* 0x0000005e0d117221 */ /* 0x000fc40000010000 */
[----:B------:R-:W-:Y:S02]  /*c660*/  FMUL.FTZ R54, R3, UR43 ;  /* 0x0000002b03367c20 */ /* 0x000fe40008410000 */
[----:B------:R-:W-:Y:S02]  /*c670*/  FMUL.FTZ R94, R143, UR43 ;  /* 0x0000002b8f5e7c20 */ /* 0x000fe40008410000 */
[----:B------:R-:W-:Y:S02]  /*c680*/  FMUL.FTZ R137, R68, R56 ;  /* 0x0000003844897220 */ /* 0x000fe40000410000 */
[C---:B------:R-:W-:Y:S02]  /*c690*/  FMUL.FTZ R82, R110.reuse, R3 ;  /* 0x000000036e527220 */ /* 0x040fe40000410000 */
[----:B------:R-:W-:Y:S01]  /*c6a0*/  FFMA.FTZ R18, R3, UR44, R18 ;  /* 0x0000002c03127c23 */ /* 0x000fe20008010012 */
[----:B------:R-:W-:Y:S01]  /*c6b0*/  STS [R78.X4+0x212c], R137 ;  /* 0x00212c894e007388 */ /* 0x000fe20000004800 */
[----:B------:R-:W-:-:S02]  /*c6c0*/  FMUL.FTZ R124, R110, R145 ;  /* 0x000000916e7c7220 */ /* 0x000fc40000410000 */
[----:B0-----:R-:W-:Y:S02]  /*c6d0*/  FMUL.FTZ R173, R111, R48 ;  /* 0x000000306fad7220 */ /* 0x001fe40000410000 */
[----:B------:R-:W-:Y:S02]  /*c6e0*/  FMUL.FTZ R56, R71, R187 ;  /* 0x000000bb47387220 */ /* 0x000fe40000410000 */
[----:B------:R-:W-:Y:S02]  /*c6f0*/  FADD.FTZ R3, R52, R133 ;  /* 0x0000008534037221 */ /* 0x000fe40000010000 */
[----:B------:R-:W-:Y:S02]  /*c700*/  FMUL.FTZ R128, R127, UR43 ;  /* 0x0000002b7f807c20 */ /* 0x000fe40008410000 */
[----:B------:R-:W-:Y:S02]  /*c710*/  FFMA.FTZ R52, R145, UR44, -R54 ;  /* 0x0000002c91347c23 */ /* 0x000fe40008010836 */
[----:B------:R-:W-:-:S02]  /*c720*/  FFMA.FTZ R54, R127, UR44, R94 ;  /* 0x0000002c7f367c23 */ /* 0x000fc4000801005e */
[----:B------:R-:W-:Y:S02]  /*c730*/  FMUL.FTZ R132, R108, R143 ;  /* 0x0000008f6c847220 */ /* 0x000fe40000410000 */
[----:B------:R-:W-:Y:S02]  /*c740*/  FMUL.FTZ R94, R73, R124 ;  /* 0x0000007c495e7220 */ /* 0x000fe40000410000 */
[-C--:B------:R-:W-:Y:S02]  /*c750*/  FMUL.FTZ R80, R71, R173.reuse ;  /* 0x000000ad47507220 */ /* 0x080fe40000410000 */
[----:B------:R-:W-:Y:S02]  /*c760*/  FFMA.FTZ R56, R174, R173, R56 ;  /* 0x000000adae387223 */ /* 0x000fe40000010038 */
[----:B------:R-:W-:Y:S02]  /*c770*/  FFMA.FTZ R128, R143, UR44, -R128 ;  /* 0x0000002c8f807c23 */ /* 0x000fe40008010880 */
[----:B------:R-:W-:-:S02]  /*c780*/  FMUL.FTZ R130, R108, R127 ;  /* 0x0000007f6c827220 */ /* 0x000fc40000410000 */
[----:B------:R-:W-:Y:S02]  /*c790*/  FMUL.FTZ R177, R72, R82 ;  /* 0x0000005248b17220 */ /* 0x000fe40000410000 */
[----:B------:R-:W-:Y:S02]  /*c7a0*/  FMUL.FTZ R127, R77, R132 ;  /* 0x000000844d7f7220 */ /* 0x000fe40000410000 */
[-C--:B------:R-:W-:Y:S01]  /*c7b0*/  FFMA.FTZ R94, R175, R82.reuse, R94 ;  /* 0x00000052af5e7223 */ /* 0x080fe2000001005e */
[----:B------:R-:W-:Y:S01]  /*c7c0*/  STS [R78.X4+0x2138], R177 ;  /* 0x002138b14e007388 */ /* 0x000fe20000004800 */
[----:B------:R-:W-:Y:S02]  /*c7d0*/  FFMA.FTZ R80, R174, R187, -R80 ;  /* 0x000000bbae507223 */ /* 0x000fe40000010850 */
[----:B------:R-:W-:Y:S02]  /*c7e0*/  FMUL.FTZ R82, R73, R82 ;  /* 0x0000005249527220 */ /* 0x000fe40000410000 */
[----:B------:R-:W-:-:S02]  /*c7f0*/  FADD.FTZ R17, R17, R56 ;  /* 0x0000003811117221 */ /* 0x000fc40000010000 */
[----:B------:R-:W-:Y:S02]  /*c800*/  FMUL.FTZ R13, R77, R128 ;  /* 0x000000804d0d7220 */ /* 0x000fe40000410000 */
[----:B------:R-:W-:Y:S02]  /*c810*/  FMUL.FTZ R56, R141, UR43 ;  /* 0x0000002b8d387c20 */ /* 0x000fe40008410000 */
[-C--:B------:R-:W-:Y:S02]  /*c820*/  FMUL.FTZ R128, R77, R130.reuse ;  /* 0x000000824d807220 */ /* 0x080fe40000410000 */
[----:B------:R-:W-:Y:S02]  /*c830*/  FFMA.FTZ R77, R179, R130, R127 ;  /* 0x00000082b34d7223 */ /* 0x000fe4000001007f */
[-C--:B------:R-:W-:Y:S02]  /*c840*/  FFMA.FTZ R82, R175, R124.reuse, -R82 ;  /* 0x0000007caf527223 */ /* 0x080fe40000010852 */
[----:B------:R-:W-:-:S02]  /*c850*/  FMUL.FTZ R127, R72, R124 ;  /* 0x0000007c487f7220 */ /* 0x000fc40000410000 */
[----:B------:R-:W-:Y:S02]  /*c860*/  FADD.FTZ R3, R3, R80 ;  /* 0x0000005003037221 */ /* 0x000fe40000010000 */
[C---:B------:R-:W-:Y:S01]  /*c870*/  FMUL.FTZ R124, R123.reuse, UR43 ;  /* 0x0000002b7b7c7c20 */ /* 0x040fe20008410000 */
[----:B------:R-:W-:Y:S01]  /*c880*/  STS [R78.X4+0x213c], R127 ;  /* 0x00213c7f4e007388 */ /* 0x000fe20000004800 */
[----:B------:R-:W-:Y:S02]  /*c890*/  FFMA.FTZ R56, R123, UR44, R56 ;  /* 0x0000002c7b387c23 */ /* 0x000fe40008010038 */
[----:B------:R-:W-:Y:S02]  /*c8a0*/  FMUL.FTZ R80, R106, R123 ;  /* 0x0000007b6a507220 */ /* 0x000fe40000410000 */
[----:B------:R-:W-:Y:S02]  /*c8b0*/  FMUL.FTZ R123, R33, R55 ;  /* 0x00000037217b7220 */ /* 0x000fe40000410000 */
[----:B------:R-:W-:-:S02]  /*c8c0*/  FADD.FTZ R55, R17, R94 ;  /* 0x0000005e11377221 */ /* 0x000fc40000010000 */
[----:B------:R-:W-:Y:S01]  /*c8d0*/  FMUL.FTZ R133, R74, R81 ;  /* 0x000000514a857220 */ /* 0x000fe20000410000 */
[----:B------:R-:W-:Y:S01]  /*c8e0*/  STS [R78.X4+0x2154], R123 ;  /* 0x0021547b4e007388 */ /* 0x000fe20000004800 */
[----:B------:R-:W-:Y:S02]  /*c8f0*/  FFMA.FTZ R81, R179, R132, -R128 ;  /* 0x00000084b3517223 */ /* 0x000fe40000010880 */
[----:B------:R-:W-:Y:S01]  /*c900*/  FMUL.FTZ R128, R106, R141 ;  /* 0x0000008d6a807220 */ /* 0x000fe20000410000 */
[----:B------:R-:W-:Y:S01]  /*c910*/  STS [R78.X4+0x2144], R133 ;  /* 0x002144854e007388 */ /* 0x000fe20000004800 */
[----:B------:R-:W-:Y:S02]  /*c920*/  FADD.FTZ R2, R55, R2 ;  /* 0x0000000237027221 */ /* 0x000fe40000010000 */
[----:B------:R-:W-:Y:S02]  /*c930*/  FMUL.FTZ R57, R33, R57 ;  /* 0x0000003921397220 */ /* 0x000fe40000410000 */
[----:B------:R-:W-:-:S02]  /*c940*/  FMUL.FTZ R94, R79, R128 ;  /* 0x000000804f5e7220 */ /* 0x000fc40000410000 */
[----:B------:R-:W-:Y:S01]  /*c950*/  FADD.FTZ R2, R2, R77 ;  /* 0x0000004d02027221 */ /* 0x000fe20000010000 */
[----:B------:R0:W-:Y:S01]  /*c960*/  STS [R78.X4+0x2150], R57 ;  /* 0x002150394e007388 */ /* 0x0001e20000004800 */
[----:B------:R-:W-:Y:S02]  /*c970*/  FMUL.FTZ R53, R34, R53 ;  /* 0x0000003522357220 */ /* 0x000fe40000410000 */
[----:B------:R-:W-:Y:S02]  /*c980*/  FADD.FTZ R2, R2, R59 ;  /* 0x0000003b02027221 */ /* 0x000fe40000010000 */
[----:B------:R-:W-:Y:S01]  /*c990*/  FADD.FTZ R3, R3, R82 ;  /* 0x0000005203037221 */ /* 0x000fe20000010000 */
[----:B------:R1:W-:Y:S01]  /*c9a0*/  STS [R78.X4+0x2160], R53 ;  /* 0x002160354e007388 */ /* 0x0003e20000004800 */
[----:B------:R-:W-:Y:S02]  /*c9b0*/  FFMA.FTZ R124, R141, UR44, -R124 ;  /* 0x0000002c8d7c7c23 */ /* 0x000fe4000801087c */
[----:B------:R-:W-:-:S02]  /*c9c0*/  FMUL.FTZ R131, R74, R131 ;  /* 0x000000834a837220 */ /* 0x000fc40000410000 */
[----:B0-----:R-:W-:Y:S02]  /*c9d0*/  FFMA.FTZ R57, R183, R80, R94 ;  /* 0x00000050b7397223 */ /* 0x001fe4000001005e */
[----:B------:R-:W-:Y:S01]  /*c9e0*/  FADD.FTZ R76, R3, R76 ;  /* 0x0000004c034c7221 */ /* 0x000fe20000010000 */
[----:B------:R0:W-:Y:S01]  /*c9f0*/  STS [R78.X4+0x2140], R131 ;  /* 0x002140834e007388 */ /* 0x0001e20000004800 */
[----:B------:R-:W-:Y:S01]  /*ca00*/  FADD.FTZ R57, R2, R57 ;  /* 0x0000003902397221 */ /* 0x000fe20000010000 */
[----:B-1----:R-:W-:Y:S01]  /*ca10*/  MOV R53, UR34 ;  /* 0x0000002200357c02 */ /* 0x002fe20008000f00 */
[----:B------:R-:W-:Y:S02]  /*ca20*/  FMUL.FTZ R129, R103, R138 ;  /* 0x0000008a67817220 */ /* 0x000fe40000410000 */
[----:B------:R-:W-:Y:S02]  /*ca30*/  FADD.FTZ R57, R57, R50 ;  /* 0x0000003239397221 */ /* 0x000fe40000010000 */
[----:B------:R-:W-:-:S02]  /*ca40*/  FMUL.FTZ R17, R79, R124 ;  /* 0x0000007c4f117220 */ /* 0x000fc40000410000 */
[----:B------:R-:W-:Y:S01]  /*ca50*/  FADD.FTZ R57, R57, R6 ;  /* 0x0000000639397221 */ /* 0x000fe20000010000 */
[----:B------:R-:W-:Y:S01]  /*ca60*/  LEA R6, R53, -R122, 0x1 ;  /* 0x8000007a35067211 */ /* 0x000fe200078e08ff */
[----:B------:R-:W-:Y:S02]  /*ca70*/  FMUL.FTZ R79, R79, R80 ;  /* 0x000000504f4f7220 */ /* 0x000fe40000410000 */
[----:B------:R-:W-:Y:S01]  /*ca80*/  FADD.FTZ R81, R76, R81 ;  /* 0x000000514c517221 */ /* 0x000fe20000010000 */
[----:B------:R-:W-:Y:S01]  /*ca90*/  ISETP.GE.AND P0, PT, R6, 0x1, PT ;  /* 0x000000010600780c */ /* 0x000fe20003f06270 */
[C---:B------:R-:W-:Y:S02]  /*caa0*/  FMUL.FTZ R4, R168.reuse, R129 ;  /* 0x00000081a8047220 */ /* 0x040fe40000410000 */
[----:B------:R-:W-:Y:S02]  /*cab0*/  FMUL.FTZ R5, R37, R5 ;  /* 0x0000000525057220 */ /* 0x000fe40000410000 */
[----:B------:R-:W-:-:S02]  /*cac0*/  FMUL.FTZ R168, R168, R169 ;  /* 0x000000a9a8a87220 */ /* 0x000fc40000410000 */
[-C--:B------:R-:W-:Y:S01]  /*cad0*/  FFMA.FTZ R79, R183, R128.reuse, -R79 ;  /* 0x00000080b74f7223 */ /* 0x080fe2000001084f */
[----:B------:R1:W-:Y:S01]  /*cae0*/  STS [R78.X4+0x2168], R5 ;  /* 0x002168054e007388 */ /* 0x0003e20000004800 */
[----:B0-----:R-:W-:Y:S02]  /*caf0*/  FMUL.FTZ R131, R35, R128 ;  /* 0x0000008023837220 */ /* 0x001fe40000410000 */
[C---:B------:R-:W-:Y:S02]  /*cb00*/  FMUL.FTZ R124, R102.reuse, R153 ;  /* 0x00000099667c7220 */ /* 0x040fe40000410000 */
[----:B------:R-:W-:Y:S01]  /*cb10*/  FMUL.FTZ R128, R102, R95 ;  /* 0x0000005f66807220 */ /* 0x000fe20000410000 */
[----:B------:R-:W-:Y:S01]  /*cb20*/  STS [R78.X4+0x215c], R131 ;  /* 0x00215c834e007388 */ /* 0x000fe20000004800 */
[----:B------:R-:W-:Y:S02]  /*cb30*/  FMUL.FTZ R3, R48, UR43 ;  /* 0x0000002b30037c20 */ /* 0x000fe40008410000 */
[----:B------:R-:W-:-:S02]  /*cb40*/  FADD.FTZ R58, R81, R58 ;  /* 0x0000003a513a7221 */ /* 0x000fc40000010000 */
[C---:B------:R-:W-:Y:S02]  /*cb50*/  FFMA.FTZ R4, R190.reuse, R169, R4 ;  /* 0x000000a9be047223 */ /* 0x040fe40000010004 */
[----:B------:R-:W-:Y:S02]  /*cb60*/  FFMA.FTZ R190, R190, R129, -R168 ;  /* 0x00000081bebe7223 */ /* 0x000fe400000108a8 */
[----:B------:R-:W-:Y:S02]  /*cb70*/  FMUL.FTZ R7, R34, R7 ;  /* 0x0000000722077220 */ /* 0x000fe40000410000 */
[----:B------:R-:W-:Y:S02]  /*cb80*/  FMUL.FTZ R181, R66, R181 ;  /* 0x000000b542b57220 */ /* 0x000fe40000410000 */
[C---:B------:R-:W-:Y:S01]  /*cb90*/  FMUL.FTZ R173, R70.reuse, R173 ;  /* 0x000000ad46ad7220 */ /* 0x040fe20000410000 */
[----:B------:R0:W-:Y:S01]  /*cba0*/  STS [R78.X4+0x2164], R7 ;  /* 0x002164074e007388 */ /* 0x0001e20000004800 */
[----:B------:R-:W-:-:S02]  /*cbb0*/  FMUL.FTZ R187, R70, R187 ;  /* 0x000000bb46bb7220 */ /* 0x000fc40000410000 */
[C---:B------:R-:W-:Y:S01]  /*cbc0*/  FMUL.FTZ R135, R75.reuse, R130 ;  /* 0x000000824b877220 */ /* 0x040fe20000410000 */
[----:B------:R-:W-:Y:S01]  /*cbd0*/  STS [R78.X4+0x2124], R181 ;  /* 0x002124b54e007388 */ /* 0x000fe20000004800 */
[----:B------:R-:W-:Y:S02]  /*cbe0*/  FMUL.FTZ R137, R75, R132 ;  /* 0x000000844b897220 */ /* 0x000fe40000410000 */
[----:B------:R-:W-:Y:S01]  /*cbf0*/  FMUL.FTZ R127, R35, R80 ;  /* 0x00000050237f7220 */ /* 0x000fe20000410000 */
[----:B------:R-:W-:Y:S01]  /*cc00*/  STS [R78.X4+0x2130], R173 ;  /* 0x002130ad4e007388 */ /* 0x000fe20000004800 */
[----:B------:R-:W-:Y:S02]  /*cc10*/  FMUL.FTZ R139, R37, R139 ;  /* 0x0000008b258b7220 */ /* 0x000fe40000410000 */
[C---:B------:R-:W-:Y:S01]  /*cc20*/  FMUL.FTZ R169, R36.reuse, R169 ;  /* 0x000000a924a97220 */ /* 0x040fe20000410000 */
[----:B------:R-:W-:Y:S01]  /*cc30*/  STS [R78.X4+0x2134], R187 ;  /* 0x002134bb4e007388 */ /* 0x000fe20000004800 */
[----:B------:R-:W-:-:S02]  /*cc40*/  FMUL.FTZ R129, R36, R129 ;  /* 0x0000008124817220 */ /* 0x000fc40000410000 */
[C---:B-1----:R-:W-:Y:S01]  /*cc50*/  FMUL.FTZ R5, R125.reuse, R124 ;  /* 0x0000007c7d057220 */ /* 0x042fe20000410000 */
[----:B------:R-:W-:Y:S01]  /*cc60*/  STS [R78.X4+0x2148], R135 ;  /* 0x002148874e007388 */ /* 0x000fe20000004800 */
[----:B------:R-:W-:Y:S02]  /*cc70*/  FMUL.FTZ R55, R125, R128 ;  /* 0x000000807d377220 */ /* 0x000fe40000410000 */
[----:B------:R-:W-:Y:S01]  /*cc80*/  FFMA.FTZ R94, R146, UR44, -R3 ;  /* 0x0000002c925e7c23 */ /* 0x000fe20008010803 */
[----:B------:R-:W-:Y:S01]  /*cc90*/  STS [R78.X4+0x214c], R137 ;  /* 0x00214c894e007388 */ /* 0x000fe20000004800 */
[----:B------:R-:W-:Y:S02]  /*cca0*/  FADD.FTZ R79, R58, R79 ;  /* 0x0000004f3a4f7221 */ /* 0x000fe40000010000 */
[----:B------:R-:W-:Y:S01]  /*ccb0*/  FMUL.FTZ R3, R8, UR43 ;  /* 0x0000002b08037c20 */ /* 0x000fe20008410000 */
[----:B------:R-:W-:Y:S01]  /*ccc0*/  STS [R78.X4+0x2158], R127 ;  /* 0x0021587f4e007388 */ /* 0x000fe20000004800 */
[----:B0-----:R-:W-:-:S02]  /*ccd0*/  FADD.FTZ R7, R79, R40 ;  /* 0x000000284f077221 */ /* 0x001fc40000010000 */
[----:B------:R-:W-:Y:S01]  /*cce0*/  FADD.FTZ R95, R57, R4 ;  /* 0x00000004395f7221 */ /* 0x000fe20000010000 */
[----:B------:R-:W-:Y:S01]  /*ccf0*/  STS [R78.X4+0x216c], R139 ;  /* 0x00216c8b4e007388 */ /* 0x000fe20000004800 */
[----:B------:R-:W-:Y:S02]  /*cd00*/  FFMA.FTZ R76, R148, UR44, -R3 ;  /* 0x0000002c944c7c23 */ /* 0x000fe40008010803 */
[----:B------:R-:W-:Y:S01]  /*cd10*/  FMUL.FTZ R81, R146, UR43 ;  /* 0x0000002b92517c20 */ /* 0x000fe20008410000 */
[----:B------:R-:W-:Y:S01]  /*cd20*/  STS [R78.X4+0x2170], R169 ;  /* 0x002170a94e007388 */ /* 0x000fe20000004800 */
[----:B------:R-:W-:Y:S02]  /*cd30*/  FMUL.FTZ R82, R47, UR43 ;  /* 0x0000002b2f527c20 */ /* 0x000fe40008410000 */
[----:B------:R-:W-:Y:S01]  /*cd40*/  FMUL.FTZ R79, R148, UR43 ;  /* 0x0000002b944f7c20 */ /* 0x000fe20008410000 */
[----:B------:R-:W-:Y:S01]  /*cd50*/  STS [R78.X4+0x2174], R129 ;  /* 0x002174814e007388 */ /* 0x000fe20000004800 */
[----:B------:R-:W-:-:S02]  /*cd60*/  FMUL.FTZ R80, R51, UR43 ;  /* 0x0000002b33507c20 */ /* 0x000fc40008410000 */
[----:B------:R-:W-:Y:S01]  /*cd70*/  FMUL.FTZ R58, R149, UR43 ;  /* 0x0000002b953a7c20 */ /* 0x000fe20008410000 */
[----:B------:R-:W-:Y:S01]  /*cd80*/  STS [R78.X4+0x2178], R5 ;  /* 0x002178054e007388 */ /* 0x000fe20000004800 */
[----:B------:R-:W-:Y:S02]  /*cd90*/  FMUL.FTZ R3, R38, UR43 ;  /* 0x0000002b26037c20 */ /* 0x000fe40008410000 */
[----:B------:R-:W-:Y:S01]  /*cda0*/  FMUL.FTZ R77, R150, UR43 ;  /* 0x0000002b964d7c20 */ /* 0x000fe20008410000 */
[----:B------:R0:W-:Y:S01]  /*cdb0*/  STS [R78.X4+0x217c], R55 ;  /* 0x00217c374e007388 */ /* 0x0001e20000004800 */
[----:B------:R-:W-:Y:S02]  /*cdc0*/  FMUL.FTZ R2, R9, UR43 ;  /* 0x0000002b09027c20 */ /* 0x000fe40008410000 */
[----:B------:R-:W-:Y:S02]  /*cdd0*/  FMUL.FTZ R40, R151, UR43 ;  /* 0x0000002b97287c20 */ /* 0x000fe40008410000 */
[----:B------:R-:W-:-:S02]  /*cde0*/  FMUL.FTZ R57, R16, UR43 ;  /* 0x0000002b10397c20 */ /* 0x000fc40008410000 */
[----:B------:R-:W-:Y:S02]  /*cdf0*/  FFMA.FTZ R189, R84, -R189, R180 ;  /* 0x800000bd54bd7223 */ /* 0x000fe400000100b4 */
[----:B------:R-:W-:Y:S02]  /*ce00*/  FADD.FTZ R7, R7, R188 ;  /* 0x000000bc07077221 */ /* 0x000fe40000010000 */
[C---:B0-----:R-:W-:Y:S02]  /*ce10*/  FMUL.FTZ R78, R147.reuse, UR43 ;  /* 0x0000002b934e7c20 */ /* 0x041fe40008410000 */
[----:B------:R-:W-:Y:S02]  /*ce20*/  FMUL.FTZ R55, R152, UR43 ;  /* 0x0000002b98377c20 */ /* 0x000fe40008410000 */
[----:B------:R-:W-:Y:S02]  /*ce30*/  FFMA.FTZ R81, R48, UR44, R81 ;  /* 0x0000002c30517c23 */ /* 0x000fe40008010051 */
[----:B------:R-:W-:-:S02]  /*ce40*/  FFMA.FTZ R82, R147, UR44, -R82 ;  /* 0x0000002c93527c23 */ /* 0x000fc40008010852 */
[----:B------:R-:W-:Y:S02]  /*ce50*/  FFMA.FTZ R78, R47, UR44, R78 ;  /* 0x0000002c2f4e7c23 */ /* 0x000fe4000801004e */
        /* <DEDUP_REMOVED lines=43> */
.L_x_1077:
[----:B------:R-:W-:Y:S05]  /*d110*/  BSYNC B0 ;  /* 0x0000000000007941 */ /* 0x000fea0003800000 */
.L_x_1076:
[----:B------:R-:W-:Y:S01]  /*d120*/  ULDC.64 UR34, c[0x0][0x298] ;  /* 0x0000a60000227ab9 */ /* 0x000fe20000000a00 */
[----:B------:R-:W-:Y:S01]  /*d130*/  FMUL.FTZ R2, R83, R191 ;  /* 0x000000bf53027220 */ /* 0x000fe20000410000 */
[----:B------:R-:W-:Y:S01]  /*d140*/  USHF.R.U32.HI UR36, URZ, 0x1, UR35 ;  /* 0x000000013f247899 */ /* 0x000fe20008011623 */
[C---:B0-----:R-:W-:Y:S01]  /*d150*/  FMUL.FTZ R4, R126.reuse, R128 ;  /* 0x000000807e047220 */ /* 0x041fe20000410000 */
[----:B------:R-:W-:Y:S01]  /*d160*/  USHF.R.U64 UR34, UR34, 0x1, UR35 ;  /* 0x0000000122227899 */ /* 0x000fe20008001223 */
[----:B------:R-:W-:Y:S01]  /*d170*/  FADD.FTZ R39, R39, R2 ;  /* 0x0000000227277221 */ /* 0x000fe20000010000 */
[----:B------:R-:W-:Y:S01]  /*d180*/  UIMAD UR39, UR36, UR12, URZ ;  /* 0x0000000c242772a4 */ /* 0x000fe2000f8e023f */
[-C--:B------:R-:W-:Y:S01]  /*d190*/  FMUL.FTZ R126, R126, R124.reuse ;  /* 0x0000007c7e7e7220 */ /* 0x080fe20000410000 */
[----:B------:R-:W-:Y:S01]  /*d1a0*/  UIMAD.WIDE.U32 UR36, UR34, UR12, URZ ;  /* 0x0000000c222472a5 */ /* 0x000fe2000f8e003f */
[C---:B------:R-:W-:Y:S01]  /*d1b0*/  FFMA.FTZ R4, R43.reuse, R124, R4 ;  /* 0x0000007c2b047223 */ /* 0x040fe20000010004 */
[----:B------:R-:W-:Y:S01]  /*d1c0*/  UIMAD UR39, UR13, UR34, UR39 ;  /* 0x000000220d2772a4 */ /* 0x000fe2000f8e0227 */
[----:B------:R-:W-:Y:S01]  /*d1d0*/  FFMA.FTZ R123, R43, R128, -R126 ;  /* 0x000000802b7b7223 */ /* 0x000fe2000001087e */
[----:B------:R-:W-:Y:S01]  /*d1e0*/  ULDC UR42, c[0x0][0x174] ;  /* 0x00005d00002a7ab9 */ /* 0x000fe20000000800 */
[----:B------:R-:W-:Y:S01]  /*d1f0*/  FADD.FTZ R190, R7, R190 ;  /* 0x000000be07be7221 */ /* 0x000fe20000010000 */
[----:B------:R-:W-:Y:S01]  /*d200*/  ULDC.64 UR34, c[0x0][0x2a0] ;  /* 0x0000a80000227ab9 */ /* 0x000fe20000000a00 */
[----:B------:R-:W-:Y:S01]  /*d210*/  FMUL.FTZ R192, R83, R192 ;  /* 0x000000c053c07220 */ /* 0x000fe20000410000 */
[----:B------:R-:W-:Y:S01]  /*d220*/  UIADD3 UR37, UR37, UR39, URZ ;  /* 0x0000002725257290 */ /* 0x000fe2000fffe03f */
[----:B------:R-:W-:Y:S01]  /*d230*/  IADD3 R7, R122, 0x100, RZ ;  /* 0x000001007a077810 */ /* 0x000fe20007ffe0ff */
[----:B------:R-:W-:Y:S01]  /*d240*/  UIMAD UR39, UR15, UR34, URZ ;  /* 0x000000220f2772a4 */ /* 0x000fe2000f8e023f */
[----:B------:R-:W-:Y:S01]  /*d250*/  BSSY B0, `(.L_x_1078) ;  /* 0x0000023000007945 */ /* 0x000fe20003800000 */
[----:B------:R-:W-:Y:S01]  /*d260*/  UIMAD.WIDE.U32 UR36, UR14, UR34, UR36 ;  /* 0x000000220e2472a5 */ /* 0x000fe2000f8e0024 */
[----:B------:R-:W-:Y:S01]  /*d270*/  FADD.FTZ R43, R95, R4 ;  /* 0x000000045f2b7221 */ /* 0x000fe20000010000 */
[----:B------:R-:W-:Y:S01]  /*d280*/  UIMAD UR39, UR14, UR35, UR39 ;  /* 0x000000230e2772a4 */ /* 0x000fe2000f8e0227 */
[----:B------:R-:W-:Y:S01]  /*d290*/  FADD.FTZ R95, R190, R123 ;  /* 0x0000007bbe5f7221 */ /* 0x000fe20000010000 */
[C---:B------:R-:W-:Y:S01]  /*d2a0*/  ISETP.GE.AND P1, PT, R6.reuse, 0x101, PT ;  /* 0x000001010600780c */ /* 0x040fe20003f26270 */
[----:B------:R-:W-:Y:S01]  /*d2b0*/  ULDC.64 UR34, c[0x0][0x318] ;  /* 0x0000c60000227ab9 */ /* 0x000fe20000000a00 */
[----:B------:R-:W-:Y:S01]  /*d2c0*/  FADD.FTZ R189, R189, -R192 ;  /* 0x800000c0bdbd7221 */ /* 0x000fe20000010000 */
[----:B------:R-:W-:Y:S01]  /*d2d0*/  UIADD3 UR39, UR39, UR37, URZ ;  /* 0x0000002527277290 */ /* 0x000fe2000fffe03f */
[----:B------:R-:W-:Y:S01]  /*d2e0*/  FFMA.FTZ R44, R125, R0, R44 ;  /* 0x000000007d2c7223 */ /* 0x000fe2000001002c */
[----:B------:R-:W-:Y:S01]  /*d2f0*/  ULEA UR37, UP0, UR36, UR34, 0x3 ;  /* 0x0000002224257291 */ /* 0x000fe2000f80183f */
[----:B------:R-:W-:Y:S01]  /*d300*/  ISETP.GE.AND P2, PT, R6, 0x181, PT ;  /* 0x000001810600780c */ /* 0x000fe20003f46270 */
[----:B------:R-:W-:Y:S01]  /*d310*/  UIADD3 UR34, UR6, -UR42, URZ ;  /* 0x8000002a06227290 */ /* 0x000fe2000fffe03f */
[C---:B------:R-:W-:Y:S01]  /*d320*/  IADD3 R123, R122.reuse, 0x180, RZ ;  /* 0x000001807a7b7810 */ /* 0x040fe20007ffe0ff */
[----:B------:R-:W-:Y:S01]  /*d330*/  ULEA.HI.X UR35, UR36, UR35, UR39, 0x3, UP0 ;  /* 0x0000002324237291 */ /* 0x000fe200080f1c27 */
[----:B------:R-:W-:Y:S01]  /*d340*/  LEA.HI.SX32 R7, R7, R122, 0x1b ;  /* 0x0000007a07077211 */ /* 0x000fe200078fdaff */
        /* <DEDUP_REMOVED lines=19> */
.L_x_1079:
[----:B------:R-:W-:Y:S05]  /*d480*/  BSYNC B0 ;  /* 0x0000000000007941 */ /* 0x000fea0003800000 */
.L_x_1078:
[----:B------:R-:W1:Y:S01]  /*d490*/  LDS R7, [R7.X4+0x2500] ;  /* 0x0025000007077984 */ /* 0x000e620000004800 */
[----:B------:R-:W-:Y:S01]  /*d4a0*/  BSSY B0, `(.L_x_1080) ;  /* 0x0000004000007945 */ /* 0x000fe20003800000 */
[----:B------:R-:W-:Y:S01]  /*d4b0*/  LEA.HI.SX32 R123, R123, R122, 0x1b ;  /* 0x0000007a7b7b7211 */ /* 0x000fe200078fdaff */
[----:B------:R-:W-:Y:S05]  /*d4c0*/  @!P1 BRA `(.L_x_1081) ;  /* 0x0000001000009947 */ /* 0x000fea0003800000 */
[----:B-1----:R1:W-:Y:S02]  /*d4d0*/  RED.E.ADD.F32.FTZ.RN.STRONG.GPU [R2.64+-0x3c00], R7 ;  /* 0xffc400070200798e */ /* 0x0023e4000c10e7a0 */
.L_x_1081:
[----:B------:R-:W-:Y:S05]  /*d4e0*/  BSYNC B0 ;  /* 0x0000000000007941 */ /* 0x000fea0003800000 */
.L_x_1080:
[----:B------:R-:W2:Y:S01]  /*d4f0*/  LDS R123, [R123.X4+0x2700] ;  /* 0x002700007b7b7984 */ /* 0x000ea20000004800 */
[----:B------:R-:W-:Y:S01]  /*d500*/  BSSY B0, `(.L_x_1082) ;  /* 0x0000005000007945 */ /* 0x000fe20003800000 */
[C---:B-1----:R-:W-:Y:S02]  /*d510*/  IADD3 R7, R122.reuse, 0x200, RZ ;  /* 0x000002007a077810 */ /* 0x042fe40007ffe0ff */
[----:B0-----:R-:W-:Y:S01]  /*d520*/  IADD3 R5, R122, 0x280, RZ ;  /* 0x000002807a057810 */ /* 0x001fe20007ffe0ff */
[----:B------:R-:W-:Y:S05]  /*d530*/  @!P2 BRA `(.L_x_1083) ;  /* 0x000000100000a947 */ /* 0x000fea0003800000 */
[----:B--2---:R0:W-:Y:S02]  /*d540*/  RED.E.ADD.F32.FTZ.RN.STRONG.GPU [R2.64+-0x3a00], R123 ;  /* 0xffc6007b0200798e */ /* 0x0041e4000c10e7a0 */
.L_x_1083:
[----:B------:R-:W-:Y:S05]  /*d550*/  BSYNC B0 ;  /* 0x0000000000007941 */ /* 0x000fea0003800000 */
.L_x_1082:
[-C--:B------:R-:W-:Y:S01]  /*d560*/  LEA.HI.SX32 R4, R7, R122.reuse, 0x1b ;  /* 0x0000007a07047211 */ /* 0x080fe200078fdaff */
[----:B------:R-:W-:Y:S01]  /*d570*/  BSSY B0, `(.L_x_1084) ;  /* 0x000000d000007945 */ /* 0x000fe20003800000 */
[----:B------:R-:W-:-:S02]  /*d580*/  LEA.HI.SX32 R7, R5, R122, 0x1b ;  /* 0x0000007a05077211 */ /* 0x000fc400078fdaff */
[----:B------:R-:W-:Y:S01]  /*d590*/  ISETP.GE.AND P6, PT, R6, 0x201, PT ;  /* 0x000002010600780c */ /* 0x000fe20003fc6270 */
[----:B------:R1:W3:Y:S01]  /*d5a0*/  LDS R5, [R4.X4+0x2900] ;  /* 0x0029000004057984 */ /* 0x0002e20000004800 */
[----:B0-2---:R-:W-:Y:S02]  /*d5b0*/  IADD3 R123, R122, 0x300, RZ ;  /* 0x000003007a7b7810 */ /* 0x005fe40007ffe0ff */
[C---:B------:R-:W-:Y:S02]  /*d5c0*/  ISETP.GE.AND P0, PT, R6.reuse, 0x281, PT ;  /* 0x000002810600780c */ /* 0x040fe40003f06270 */
[C---:B------:R-:W-:Y:S02]  /*d5d0*/  ISETP.GE.AND P1, PT, R6.reuse, 0x301, PT ;  /* 0x000003010600780c */ /* 0x040fe40003f26270 */
[C---:B------:R-:W-:Y:S02]  /*d5e0*/  ISETP.GE.AND P2, PT, R6.reuse, 0x381, PT ;  /* 0x000003810600780c */ /* 0x040fe40003f46270 */
[----:B------:R-:W-:-:S02]  /*d5f0*/  ISETP.GE.AND P3, PT, R6, 0x401, PT ;  /* 0x000004010600780c */ /* 0x000fc40003f66270 */
[C---:B------:R-:W-:Y:S02]  /*d600*/  ISETP.GE.AND P4, PT, R6.reuse, 0x481, PT ;  /* 0x000004810600780c */ /* 0x040fe40003f86270 */
[----:B------:R-:W-:Y:S01]  /*d610*/  ISETP.GE.AND P5, PT, R6, 0x501, PT ;  /* 0x000005010600780c */ /* 0x000fe20003fa6270 */
[----:B------:R-:W-:Y:S10]  /*d620*/  @!P6 BRA `(.L_x_1085) ;  /* 0x000000100000e947 */ /* 0x000ff40003800000 */
[----:B-1-3--:R0:W-:Y:S02]  /*d630*/  RED.E.ADD.F32.FTZ.RN.STRONG.GPU [R2.64+-0x3800], R5 ;  /* 0xffc800050200798e */ /* 0x00a1e4000c10e7a0 */
.L_x_1085:
[----:B-1----:R-:W-:Y:S05]  /*d640*/  BSYNC B0 ;  /* 0x0000000000007941 */ /* 0x002fea0003800000 */
.L_x_1084:
[----:B------:R-:W1:Y:S01]  /*d650*/  LDS R7, [R7.X4+0x2b00] ;  /* 0x002b000007077984 */ /* 0x000e620000004800 */
[----:B------:R-:W-:Y:S01]  /*d660*/  BSSY B0, `(.L_x_1086) ;  /* 0x0000005000007945 */ /* 0x000fe20003800000 */
[----:B0--3--:R-:W-:Y:S02]  /*d670*/  IADD3 R5, R122, 0x380, RZ ;  /* 0x000003807a057810 */ /* 0x009fe40007ffe0ff */
[----:B------:R-:W-:Y:S01]  /*d680*/  LEA.HI.SX32 R123, R123, R122, 0x1b ;  /* 0x0000007a7b7b7211 */ /* 0x000fe200078fdaff */
[----:B------:R-:W-:Y:S05]  /*d690*/  @!P0 BRA `(.L_x_1087) ;  /* 0x0000001000008947 */ /* 0x000fea0003800000 */
[----:B-1----:R0:W-:Y:S02]  /*d6a0*/  RED.E.ADD.F32.FTZ.RN.STRONG.GPU [R2.64+-0x3600], R7 ;  /* 0xffca00070200798e */ /* 0x0021e4000c10e7a0 */
.L_x_1087:
[----:B------:R-:W-:Y:S05]  /*d6b0*/  BSYNC B0 ;  /* 0x0000000000007941 */ /* 0x000fea0003800000 */
.L_x_1086:
[----:B------:R-:W2:Y:S01]  /*d6c0*/  LDS R123, [R123.X4+0x2d00] ;  /* 0x002d00007b7b7984 */ /* 0x000ea20000004800 */
[----:B------:R-:W-:Y:S01]  /*d6d0*/  BSSY B0, `(.L_x_1088) ;  /* 0x0000005000007945 */ /* 0x000fe20003800000 */
[----:B01----:R-:W-:-:S02]  /*d6e0*/  IADD3 R7, R122, 0x400, RZ ;  /* 0x000004007a077810 */ /* 0x003fc40007ffe0ff */
[----:B------:R-:W-:Y:S01]  /*d6f0*/  LEA.HI.SX32 R5, R5, R122, 0x1b ;  /* 0x0000007a05057211 */ /* 0x000fe200078fdaff */
[----:B------:R-:W-:Y:S05]  /*d700*/  @!P1 BRA `(.L_x_1089) ;  /* 0x0000001000009947 */ /* 0x000fea0003800000 */
[----:B--2---:R0:W-:Y:S02]  /*d710*/  RED.E.ADD.F32.FTZ.RN.STRONG.GPU [R2.64+-0x3400], R123 ;  /* 0xffcc007b0200798e */ /* 0x0041e4000c10e7a0 */
.L_x_1089:
[----:B------:R-:W-:Y:S05]  /*d720*/  BSYNC B0 ;  /* 0x0000000000007941 */ /* 0x000fea0003800000 */
.L_x_1088:
[----:B------:R-:W1:Y:S01]  /*d730*/  LDS R5, [R5.X4+0x2f00] ;  /* 0x002f000005057984 */ /* 0x000e620000004800 */
[----:B------:R-:W-:Y:S01]  /*d740*/  BSSY B0, `(.L_x_1090) ;  /* 0x0000005000007945 */ /* 0x000fe20003800000 */
[----:B0-2---:R-:W-:Y:S02]  /*d750*/  IADD3 R123, R122, 0x480, RZ ;  /* 0x000004807a7b7810 */ /* 0x005fe40007ffe0ff */
[----:B------:R-:W-:Y:S01]  /*d760*/  LEA.HI.SX32 R7, R7, R122, 0x1b ;  /* 0x0000007a07077211 */ /* 0x000fe200078fdaff */
[----:B------:R-:W-:Y:S05]  /*d770*/  @!P2 BRA `(.L_x_1091) ;  /* 0x000000100000a947 */ /* 0x000fea0003800000 */
[----:B-1----:R0:W-:Y:S02]  /*d780*/  RED.E.ADD.F32.FTZ.RN.STRONG.GPU [R2.64+-0x3200], R5 ;  /* 0xffce00050200798e */ /* 0x0021e4000c10e7a0 */
.L_x_1091:
[----:B------:R-:W-:Y:S05]  /*d790*/  BSYNC B0 ;  /* 0x0000000000007941 */ /* 0x000fea0003800000 */
.L_x_1090:
[----:B------:R-:W2:Y:S01]  /*d7a0*/  LDS R7, [R7.X4+0x3100] ;  /* 0x0031000007077984 */ /* 0x000ea20000004800 */
[----:B------:R-:W-:Y:S01]  /*d7b0*/  BSSY B0, `(.L_x_1092) ;  /* 0x0000005000007945 */ /* 0x000fe20003800000 */
[----:B01----:R-:W-:Y:S02]  /*d7c0*/  IADD3 R5, R122, 0x500, RZ ;  /* 0x000005007a057810 */ /* 0x003fe40007ffe0ff */
[----:B------:R-:W-:Y:S01]  /*d7d0*/  LEA.HI.SX32 R123, R123, R122, 0x1b ;  /* 0x0000007a7b7b7211 */ /* 0x000fe200078fdaff */
[----:B------:R-:W-:Y:S05]  /*d7e0*/  @!P3 BRA `(.L_x_1093) ;  /* 0x000000100000b947 */ /* 0x000fea0003800000 */
[----:B--2---:R0:W-:Y:S02]  /*d7f0*/  RED.E.ADD.F32.FTZ.RN.STRONG.GPU [R2.64+-0x3000], R7 ;  /* 0xffd000070200798e */ /* 0x0041e4000c10e7a0 */
.L_x_1093:
[----:B------:R-:W-:Y:S05]  /*d800*/  BSYNC B0 ;  /* 0x0000000000007941 */ /* 0x000fea0003800000 */
.L_x_1092:
[----:B------:R-:W1:Y:S01]  /*d810*/  LDS R123, [R123.X4+0x3300] ;  /* 0x003300007b7b7984 */ /* 0x000e620000004800 */
[----:B------:R-:W-:Y:S01]  /*d820*/  BSSY B0, `(.L_x_1094) ;  /* 0x0000004000007945 */ /* 0x000fe20003800000 */
[----:B------:R-:W-:Y:S01]  /*d830*/  LEA.HI.SX32 R5, R5, R122, 0x1b ;  /* 0x0000007a05057211 */ /* 0x000fe200078fdaff */
[----:B------:R-:W-:Y:S05]  /*d840*/  @!P4 BRA `(.L_x_1095) ;  /* 0x000000100000c947 */ /* 0x000fea0003800000 */
[----:B-1----:R1:W-:Y:S02]  /*d850*/  RED.E.ADD.F32.FTZ.RN.STRONG.GPU [R2.64+-0x2e00], R123 ;  /* 0xffd2007b0200798e */ /* 0x0023e4000c10e7a0 */
.L_x_1095:
[----:B------:R-:W-:Y:S05]  /*d860*/  BSYNC B0 ;  /* 0x0000000000007941 */ /* 0x000fea0003800000 */
.L_x_1094:
[----:B------:R-:W3:Y:S01]  /*d870*/  LDS R5, [R5.X4+0x3500] ;  /* 0x0035000005057984 */ /* 0x000ee20000004800 */
[----:B------:R-:W-:Y:S01]  /*d880*/  BSSY B0, `(.L_x_1096) ;  /* 0x0000005000007945 */ /* 0x000fe20003800000 */
[----:B0-2---:R-:W-:-:S02]  /*d890*/  IADD3 R7, R122, 0x580, RZ ;  /* 0x000005807a077810 */ /* 0x005fc40007ffe0ff */
[----:B-1----:R-:W-:Y:S01]  /*d8a0*/  IADD3 R123, R122, 0x600, RZ ;  /* 0x000006007a7b7810 */ /* 0x002fe20007ffe0ff */
[----:B------:R-:W-:Y:S05]  /*d8b0*/  @!P5 BRA `(.L_x_1097) ;  /* 0x000000100000d947 */ /* 0x000fea0003800000 */
[----:B---3--:R0:W-:Y:S02]  /*d8c0*/  RED.E.ADD.F32.FTZ.RN.STRONG.GPU [R2.64+-0x2c00], R5 ;  /* 0xffd400050200798e */ /* 0x0081e4000c10e7a0 */
.L_x_1097:
[----:B------:R-:W-:Y:S05]  /*d8d0*/  BSYNC B0 ;  /* 0x0000000000007941 */ /* 0x000fea0003800000 */
.L_x_1096:
[-C--:B------:R-:W-:Y:S01]  /*d8e0*/  LEA.HI.SX32 R7, R7, R122.reuse, 0x1b ;  /* 0x0000007a07077211 */ /* 0x080fe200078fdaff */
[----:B------:R-:W-:Y:S01]  /*d8f0*/  BSSY B0, `(.L_x_1098) ;  /* 0x000000d000007945 */ /* 0x000fe20003800000 */
[----:B------:R-:W-:Y:S02]  /*d900*/  ISETP.GE.AND P6, PT, R6, 0x581, PT ;  /* 0x000005810600780c */ /* 0x000fe40003fc6270 */
[----:B0--3--:R-:W-:Y:S02]  /*d910*/  IADD3 R5, R122, 0x680, RZ ;  /* 0x000006807a057810 */ /* 0x009fe40007ffe0ff */
        /* <DEDUP_REMOVED lines=10> */
.L_x_1099:
[----:B------:R-:W-:Y:S05]  /*d9c0*/  BSYNC B0 ;  /* 0x0000000000007941 */ /* 0x000fea0003800000 */
.L_x_1098:
[----:B------:R-:W1:Y:S01]  /*d9d0*/  LDS R123, [R123.X4+0x3900] ;  /* 0x003900007b7b7984 */ /* 0x000e620000004800 */
[----:B------:R-:W-:Y:S01]  /*d9e0*/  BSSY B0, `(.L_x_1100) ;  /* 0x0000005000007945 */ /* 0x000fe20003800000 */
[----:B0-----:R-:W-:-:S02]  /*d9f0*/  IADD3 R7, R122, 0x700, RZ ;  /* 0x000007007a077810 */ /* 0x001fc40007ffe0ff */
[----:B------:R-:W-:Y:S01]  /*da00*/  LEA.HI.SX32 R5, R5, R122, 0x1b ;  /* 0x0000007a05057211 */ /* 0x000fe200078fdaff */
[----:B------:R-:W-:Y:S05]  /*da10*/  @!P0 BRA `(.L_x_1101) ;  /* 0x0000001000008947 */ /* 0x000fea0003800000 */
[----:B-1----:R0:W-:Y:S02]  /*da20*/  RED.E.ADD.F32.FTZ.RN.STRONG.GPU [R2.64+-0x2800], R123 ;  /* 0xffd8007b0200798e */ /* 0x0021e4000c10e7a0 */
.L_x_1101:
[----:B------:R-:W-:Y:S05]  /*da30*/  BSYNC B0 ;  /* 0x0000000000007941 */ /* 0x000fea0003800000 */
.L_x_1100:
[----:B------:R-:W2:Y:S01]  /*da40*/  LDS R5, [R5.X4+0x3b00] ;  /* 0x003b000005057984 */ /* 0x000ea20000004800 */
[----:B------:R-:W-:Y:S01]  /*da50*/  BSSY B0, `(.L_x_1102) ;  /* 0x0000005000007945 */ /* 0x000fe20003800000 */
[----:B01----:R-:W-:Y:S02]  /*da60*/  IADD3 R123, R122, 0x780, RZ ;  /* 0x000007807a7b7810 */ /* 0x003fe40007ffe0ff */
[----:B------:R-:W-:Y:S01]  /*da70*/  LEA.HI.SX32 R7, R7, R122, 0x1b ;  /* 0x0000007a07077211 */ /* 0x000fe200078fdaff */
[----:B------:R-:W-:Y:S05]  /*da80*/  @!P1 BRA `(.L_x_1103) ;  /* 0x0000001000009947 */ /* 0x000fea0003800000 */
[----:B--2---:R0:W-:Y:S02]  /*da90*/  RED.E.ADD.F32.FTZ.RN.STRONG.GPU [R2.64+-0x2600], R5 ;  /* 0xffda00050200798e */ /* 0x0041e4000c10e7a0 */
.L_x_1103:
[----:B------:R-:W-:Y:S05]  /*daa0*/  BSYNC B0 ;  /* 0x0000000000007941 */ /* 0x000fea0003800000 */
.L_x_1102:
[----:B------:R-:W1:Y:S01]  /*dab0*/  LDS R7, [R7.X4+0x3d00] ;  /* 0x003d000007077984 */ /* 0x000e620000004800 */
[----:B------:R-:W-:Y:S01]  /*dac0*/  BSSY B0, `(.L_x_1104) ;  /* 0x0000005000007945 */ /* 0x000fe20003800000 */
[----:B0-2---:R-:W-:Y:S02]  /*dad0*/  IADD3 R5, R122, 0x800, RZ ;  /* 0x000008007a057810 */ /* 0x005fe40007ffe0ff */
[----:B------:R-:W-:Y:S01]  /*dae0*/  LEA.HI.SX32 R123, R123, R122, 0x1b ;  /* 0x0000007a7b7b7211 */ /* 0x000fe200078fdaff */
[----:B------:R-:W-:Y:S05]  /*daf0*/  @!P2 BRA `(.L_x_1105) ;  /* 0x000000100000a947 */ /* 0x000fea0003800000 */
[----:B-1----:R0:W-:Y:S02]  /*db00*/  RED.E.ADD.F32.FTZ.RN.STRONG.GPU [R2.64+-0x2400], R7 ;  /* 0xffdc00070200798e */ /* 0x0021e4000c10e7a0 */
.L_x_1105:
[----:B------:R-:W-:Y:S05]  /*db10*/  BSYNC B0 ;  /* 0x0000000000007941 */ /* 0x000fea0003800000 */
.L_x_1104:
[----:B------:R-:W2:Y:S01]  /*db20*/  LDS R123, [R123.X4+0x3f00] ;  /* 0x003f00007b7b7984 */ /* 0x000ea20000004800 */
[----:B------:R-:W-:Y:S01]  /*db30*/  BSSY B0, `(.L_x_1106) ;  /* 0x0000005000007945 */ /* 0x000fe20003800000 */
[----:B01----:R-:W-:-:S02]  /*db40*/  IADD3 R7, R122, 0x880, RZ ;  /* 0x000008807a077810 */ /* 0x003fc40007ffe0ff */
[----:B------:R-:W-:Y:S01]  /*db50*/  LEA.HI.SX32 R5, R5, R122, 0x1b ;  /* 0x0000007a05057211 */ /* 0x000fe200078fdaff */
[----:B------:R-:W-:Y:S05]  /*db60*/  @!P3 BRA `(.L_x_1107) ;  /* 0x000000100000b947 */ /* 0x000fea0003800000 */
[----:B--2---:R0:W-:Y:S02]  /*db70*/  RED.E.ADD.F32.FTZ.RN.STRONG.GPU [R2.64+-0x2200], R123 ;  /* 0xffde007b0200798e */ /* 0x0041e4000c10e7a0 */
.L_x_1107:
[----:B------:R-:W-:Y:S05]  /*db80*/  BSYNC B0 ;  /* 0x0000000000007941 */ /* 0x000fea0003800000 */
.L_x_1106:
[----:B------:R-:W1:Y:S01]  /*db90*/  LDS R5, [R5.X4+0x4100] ;  /* 0x0041000005057984 */ /* 0x000e620000004800 */
[----:B------:R-:W-:Y:S01]  /*dba0*/  BSSY B0, `(.L_x_1108) ;  /* 0x0000004000007945 */ /* 0x000fe20003800000 */
[----:B------:R-:W-:Y:S01]  /*dbb0*/  LEA.HI.SX32 R7, R7, R122, 0x1b ;  /* 0x0000007a07077211 */ /* 0x000fe200078fdaff */
[----:B------:R-:W-:Y:S05]  /*dbc0*/  @!P4 BRA `(.L_x_1109) ;  /* 0x000000100000c947 */ /* 0x000fea0003800000 */
[----:B-1----:R1:W-:Y:S02]  /*dbd0*/  RED.E.ADD.F32.FTZ.RN.STRONG.GPU [R2.64+-0x2000], R5 ;  /* 0xffe000050200798e */ /* 0x0023e4000c10e7a0 */
.L_x_1109:
[----:B------:R-:W-:Y:S05]  /*dbe0*/  BSYNC B0 ;  /* 0x0000000000007941 */ /* 0x000fea0003800000 */
.L_x_1108:
[----:B------:R-:W3:Y:S01]  /*dbf0*/  LDS R7, [R7.X4+0x4300] ;  /* 0x0043000007077984 */ /* 0x000ee20000004800 */
[----:B------:R-:W-:Y:S01]  /*dc00*/  BSSY B0, `(.L_x_1110) ;  /* 0x0000005000007945 */ /* 0x000fe20003800000 */
[C---:B-1----:R-:W-:Y:S02]  /*dc10*/  IADD3 R5, R122.reuse, 0x900, RZ ;  /* 0x000009007a057810 */ /* 0x042fe40007ffe0ff */
[----:B0-2---:R-:W-:Y:S01]  /*dc20*/  IADD3 R123, R122, 0x980, RZ ;  /* 0x000009807a7b7810 */ /* 0x005fe20007ffe0ff */
[----:B------:R-:W-:Y:S05]  /*dc30*/  @!P5 BRA `(.L_x_1111) ;  /* 0x000000100000d947 */ /* 0x000fea0003800000 */
[----:B---3--:R0:W-:Y:S02]  /*dc40*/  RED.E.ADD.F32.FTZ.RN.STRONG.GPU [R2.64+-0x1e00], R7 ;  /* 0xffe200070200798e */ /* 0x0081e4000c10e7a0 */
.L_x_1111:
[----:B------:R-:W-:Y:S05]  /*dc50*/  BSYNC B0 ;  /* 0x0000000000007941 */ /* 0x000fea0003800000 */
.L_x_1110:
[----:B------:R-:W-:Y:S01]  /*dc60*/  LEA.HI.SX32 R5, R5, R122, 0x1b ;  /* 0x0000007a05057211 */ /* 0x000fe200078fdaff */
[----:B------:R-:W-:Y:S01]  /*dc70*/  BSSY B0, `(.L_x_1112) ;  /* 0x000000d000007945 */ /* 0x000fe20003800000 */
[----:B------:R-:W-:-:S02]  /*dc80*/  ISETP.GE.AND P6, PT, R6, 0x901, PT ;  /* 0x000009010600780c */ /* 0x000fc40003fc6270 */
[----:B0--3--:R-:W-:Y:S02]  /*dc90*/  IADD3 R7, R122, 0xa00, RZ ;  /* 0x00000a007a077810 */ /* 0x009fe40007ffe0ff */
        /* <DEDUP_REMOVED lines=10> */
.L_x_1113:
[----:B------:R-:W-:Y:S05]  /*dd40*/  BSYNC B0 ;  /* 0x0000000000007941 */ /* 0x000fea0003800000 */
.L_x_1112:
[----:B------:R-:W1:Y:S01]  /*dd50*/  LDS R123, [R123.X4+0x4700] ;  /* 0x004700007b7b7984 */ /* 0x000e620000004800 */
[----:B------:R-:W-:Y:S01]  /*dd60*/  BSSY B0, `(.L_x_1114) ;  /* 0x0000005000007945 */ /* 0x000fe20003800000 */
[----:B0-----:R-:W-:Y:S02]  /*dd70*/  IADD3 R5, R122, 0xa80, RZ ;  /* 0x00000a807a057810 */ /* 0x001fe40007ffe0ff */
[----:B------:R-:W-:Y:S01]  /*dd80*/  LEA.HI.SX32 R7, R7, R122, 0x1b ;  /* 0x0000007a07077211 */ /* 0x000fe200078fdaff */
[----:B------:R-:W-:Y:S05]  /*dd90*/  @!P0 BRA `(.L_x_1115) ;  /* 0x0000001000008947 */ /* 0x000fea0003800000 */
[----:B-1----:R0:W-:Y:S02]  /*dda0*/  RED.E.ADD.F32.FTZ.RN.STRONG.GPU [R2.64+-0x1a00], R123 ;  /* 0xffe6007b0200798e */ /* 0x0021e4000c10e7a0 */
.L_x_1115:
[----:B------:R-:W-:Y:S05]  /*ddb0*/  BSYNC B0 ;  /* 0x0000000000007941 */ /* 0x000fea0003800000 */
.L_x_1114:
[----:B------:R-:W2:Y:S01]  /*ddc0*/  LDS R7, [R7.X4+0x4900] ;  /* 0x0049000007077984 */ /* 0x000ea20000004800 */
[----:B------:R-:W-:Y:S01]  /*ddd0*/  BSSY B0, `(.L_x_1116) ;  /* 0x0000005000007945 */ /* 0x000fe20003800000 */
[----:B01----:R-:W-:-:S02]  /*dde0*/  IADD3 R123, R122, 0xb00, RZ ;  /* 0x00000b007a7b7810 */ /* 0x003fc40007ffe0ff */
[----:B------:R-:W-:Y:S01]  /*ddf0*/  LEA.HI.SX32 R5, R5, R122, 0x1b ;  /* 0x0000007a05057211 */ /* 0x000fe200078fdaff */
[----:B------:R-:W-:Y:S05]  /*de00*/  @!P1 BRA `(.L_x_1117) ;  /* 0x0000001000009947 */ /* 0x000fea0003800000 */
[----:B--2---:R0:W-:Y:S02]  /*de10*/  RED.E.ADD.F32.FTZ.RN.STRONG.GPU [R2.64+-0x1800], R7 ;  /* 0xffe800070200798e */ /* 0x0041e4000c10e7a0 */
.L_x_1117:
[----:B------:R-:W-:Y:S05]  /*de20*/  BSYNC B0 ;  /* 0x0000000000007941 */ /* 0x000fea0003800000 */
.L_x_1116:
[----:B------:R-:W1:Y:S01]  /*de30*/  LDS R5, [R5.X4+0x4b00] ;  /* 0x004b000005057984 */ /* 0x000e620000004800 */
[----:B------:R-:W-:Y:S01]  /*de40*/  BSSY B0, `(.L_x_1118) ;  /* 0x0000005000007945 */ /* 0x000fe20003800000 */
[----:B0-2---:R-:W-:Y:S02]  /*de50*/  IADD3 R7, R122, 0xb80, RZ ;  /* 0x00000b807a077810 */ /* 0x005fe40007ffe0ff */
[----:B------:R-:W-:Y:S01]  /*de60*/  LEA.HI.SX32 R123, R123, R122, 0x1b ;  /* 0x0000007a7b7b7211 */ /* 0x000fe200078fdaff */
[----:B------:R-:W-:Y:S05]  /*de70*/  @!P2 BRA `(.L_x_1119) ;  /* 0x000000100000a947 */ /* 0x000fea0003800000 */
[----:B-1----:R0:W-:Y:S02]  /*de80*/  RED.E.ADD.F32.FTZ.RN.STRONG.GPU [R2.64+-0x1600], R5 ;  /* 0xffea00050200798e */ /* 0x0021e4000c10e7a0 */
.L_x_1119:
[----:B------:R-:W-:Y:S05]  /*de90*/  BSYNC B0 ;  /* 0x0000000000007941 */ /* 0x000fea0003800000 */
.L_x_1118:
[----:B------:R-:W2:Y:S01]  /*dea0*/  LDS R123, [R123.X4+0x4d00] ;  /* 0x004d00007b7b7984 */ /* 0x000ea20000004800 */
[----:B------:R-:W-:Y:S01]  /*deb0*/  BSSY B0, `(.L_x_1120) ;  /* 0x0000005000007945 */ /* 0x000fe20003800000 */
[----:B01----:R-:W-:Y:S02]  /*dec0*/  IADD3 R5, R122, 0xc00, RZ ;  /* 0x00000c007a057810 */ /* 0x003fe40007ffe0ff */
[----:B------:R-:W-:Y:S01]  /*ded0*/  LEA.HI.SX32 R7, R7, R122, 0x1b ;  /* 0x0000007a07077211 */ /* 0x000fe200078fdaff */
[----:B------:R-:W-:Y:S05]  /*dee0*/  @!P3 BRA `(.L_x_1121) ;  /* 0x000000100000b947 */ /* 0x000fea0003800000 */
[----:B--2---:R0:W-:Y:S02]  /*def0*/  RED.E.ADD.F32.FTZ.RN.STRONG.GPU [R2.64+-0x1400], R123 ;  /* 0xffec007b0200798e */ /* 0x0041e4000c10e7a0 */
.L_x_1121:
[----:B------:R-:W-:Y:S05]  /*df00*/  BSYNC B0 ;  /* 0x0000000000007941 */ /* 0x000fea0003800000 */
.L_x_1120:
[----:B------:R-:W1:Y:S01]  /*df10*/  LDS R7, [R7.X4+0x4f00] ;  /* 0x004f000007077984 */ /* 0x000e620000004800 */
[----:B------:R-:W-:Y:S01]  /*df20*/  BSSY B0, `(.L_x_1122) ;  /* 0x0000004000007945 */ /* 0x000fe20003800000 */
[----:B------:R-:W-:Y:S01]  /*df30*/  LEA.HI.SX32 R5, R5, R122, 0x1b ;  /* 0x0000007a05057211 */ /* 0x000fe200078fdaff */
[----:B------:R-:W-:Y:S05]  /*df40*/  @!P4 BRA `(.L_x_1123) ;  /* 0x000000100000c947 */ /* 0x000fea0003800000 */
[----:B-1----:R1:W-:Y:S02]  /*df50*/  RED.E.ADD.F32.FTZ.RN.STRONG.GPU [R2.64+-0x1200], R7 ;  /* 0xffee00070200798e */ /* 0x0023e4000c10e7a0 */
.L_x_1123:
[----:B------:R-:W-:Y:S05]  /*df60*/  BSYNC B0 ;  /* 0x0000000000007941 */ /* 0x000fea0003800000 */
.L_x_1122:
[----:B------:R-:W3:Y:S01]  /*df70*/  LDS R5, [R5.X4+0x5100] ;  /* 0x0051000005057984 */ /* 0x000ee20000004800 */
[----:B------:R-:W-:Y:S01]  /*df80*/  BSSY B0, `(.L_x_1124) ;  /* 0x0000005000007945 */ /* 0x000fe20003800000 */
[----:B-1----:R-:W-:-:S02]  /*df90*/  IADD3 R7, R122, 0xc80, RZ ;  /* 0x00000c807a077810 */ /* 0x002fc40007ffe0ff */
[----:B0-2---:R-:W-:Y:S01]  /*dfa0*/  IADD3 R123, R122, 0xd00, RZ ;  /* 0x00000d007a7b7810 */ /* 0x005fe20007ffe0ff */
[----:B------:R-:W-:Y:S05]  /*dfb0*/  @!P5 BRA `(.L_x_1125) ;  /* 0x000000100000d947 */ /* 0x000fea0003800000 */
[----:B---3--:R0:W-:Y:S02]  /*dfc0*/  RED.E.ADD.F32.FTZ.RN.STRONG.GPU [R2.64+-0x1000], R5 ;  /* 0xfff000050200798e */ /* 0x0081e4000c10e7a0 */
.L_x_1125:
[----:B------:R-:W-:Y:S05]  /*dfd0*/  BSYNC B0 ;  /* 0x0000000000007941 */ /* 0x000fea0003800000 */
.L_x_1124:
        /* <DEDUP_REMOVED lines=14> */
.L_x_1127:
[----:B------:R-:W-:Y:S05]  /*e0c0*/  BSYNC B0 ;  /* 0x0000000000007941 */ /* 0x000fea0003800000 */
.L_x_1126:
[----:B------:R-:W1:Y:S01]  /*e0d0*/  LDS R123, [R123.X4+0x5500] ;  /* 0x005500007b7b7984 */ /* 0x000e620000004800 */
[----:B------:R-:W-:Y:S01]  /*e0e0*/  BSSY B0, `(.L_x_1128) ;  /* 0x0000005000007945 */ /* 0x000fe20003800000 */
[----:B0-----:R-:W-:-:S02]  /*e0f0*/  IADD3 R7, R122, 0xe00, RZ ;  /* 0x00000e007a077810 */ /* 0x001fc40007ffe0ff */
[----:B------:R-:W-:Y:S01]  /*e100*/  LEA.HI.SX32 R5, R5, R122, 0x1b ;  /* 0x0000007a05057211 */ /* 0x000fe200078fdaff */
[----:B------:R-:W-:Y:S05]  /*e110*/  @!P0 BRA `(.L_x_1129) ;  /* 0x0000001000008947 */ /* 0x000fea0003800000 */
[----:B-1----:R0:W-:Y:S02]  /*e120*/  RED.E.ADD.F32.FTZ.RN.STRONG.GPU [R2.64+-0xc00], R123 ;  /* 0xfff4007b0200798e */ /* 0x0021e4000c10e7a0 */
.L_x_1129:
[----:B------:R-:W-:Y:S05]  /*e130*/  BSYNC B0 ;  /* 0x0000000000007941 */ /* 0x000fea0003800000 */
.L_x_1128:
[----:B------:R-:W2:Y:S01]  /*e140*/  LDS R5, [R5.X4+0x5700] ;  /* 0x0057000005057984 */ /* 0x000ea20000004800 */
[----:B------:R-:W-:Y:S01]  /*e150*/  BSSY B0, `(.L_x_1130) ;  /* 0x0000005000007945 */ /* 0x000fe20003800000 */
[----:B01----:R-:W-:Y:S02]  /*e160*/  IADD3 R123, R122, 0xe80, RZ ;  /* 0x00000e807a7b7810 */ /* 0x003fe40007ffe0ff */
[----:B------:R-:W-:Y:S01]  /*e170*/  LEA.HI.SX32 R7, R7, R122, 0x1b ;  /* 0x0000007a07077211 */ /* 0x000fe200078fdaff */
[----:B------:R-:W-:Y:S05]  /*e180*/  @!P1 BRA `(.L_x_1131) ;  /* 0x0000001000009947 */ /* 0x000fea0003800000 */
[----:B--2---:R0:W-:Y:S02]  /*e190*/  RED.E.ADD.F32.FTZ.RN.STRONG.GPU [R2.64+-0xa00], R5 ;  /* 0xfff600050200798e */ /* 0x0041e4000c10e7a0 */
.L_x_1131:
[----:B------:R-:W-:Y:S05]  /*e1a0*/  BSYNC B0 ;  /* 0x0000000000007941 */ /* 0x000fea0003800000 */
.L_x_1130:
[----:B------:R-:W1:Y:S01]  /*e1b0*/  LDS R7, [R7.X4+0x5900] ;  /* 0x0059000007077984 */ /* 0x000e620000004800 */
[----:B------:R-:W-:Y:S01]  /*e1c0*/  BSSY B0, `(.L_x_1132) ;  /* 0x0000005000007945 */ /* 0x000fe20003800000 */
[----:B0-2---:R-:W-:Y:S02]  /*e1d0*/  IADD3 R5, R122, 0xf00, RZ ;  /* 0x00000f007a057810 */ /* 0x005fe40007ffe0ff */
[----:B------:R-:W-:Y:S01]  /*e1e0*/  LEA.HI.SX32 R123, R123, R122, 0x1b ;  /* 0x0000007a7b7b7211 */ /* 0x000fe200078fdaff */
[----:B------:R-:W-:Y:S05]  /*e1f0*/  @!P2 BRA `(.L_x_1133) ;  /* 0x000000100000a947 */ /* 0x000fea0003800000 */
[----:B-1----:R0:W-:Y:S02]  /*e200*/  RED.E.ADD.F32.FTZ.RN.STRONG.GPU [R2.64+-0x800], R7 ;  /* 0xfff800070200798e */ /* 0x0021e4000c10e7a0 */
.L_x_1133:
[----:B------:R-:W-:Y:S05]  /*e210*/  BSYNC B0 ;  /* 0x0000000000007941 */ /* 0x000fea0003800000 */
.L_x_1132:
[----:B------:R-:W2:Y:S01]  /*e220*/  LDS R123, [R123.X4+0x5b00] ;  /* 0x005b00007b7b7984 */ /* 0x000ea20000004800 */
[----:B------:R-:W-:Y:S01]  /*e230*/  BSSY B0, `(.L_x_1134) ;  /* 0x0000005000007945 */ /* 0x000fe20003800000 */
[----:B01----:R-:W-:-:S02]  /*e240*/  IADD3 R7, R122, 0xf80, RZ ;  /* 0x00000f807a077810 */ /* 0x003fc40007ffe0ff */
[----:B------:R-:W-:Y:S01]  /*e250*/  LEA.HI.SX32 R5, R5, R122, 0x1b ;  /* 0x0000007a05057211 */ /* 0x000fe200078fdaff */
[----:B------:R-:W-:Y:S05]  /*e260*/  @!P3 BRA `(.L_x_1135) ;  /* 0x000000100000b947 */ /* 0x000fea0003800000 */
[----:B--2---:R0:W-:Y:S02]  /*e270*/  RED.E.ADD.F32.FTZ.RN.STRONG.GPU [R2.64+-0x600], R123 ;  /* 0xfffa007b0200798e */ /* 0x0041e4000c10e7a0 */
.L_x_1135:
[----:B------:R-:W-:Y:S05]  /*e280*/  BSYNC B0 ;  /* 0x0000000000007941 */ /* 0x000fea0003800000 */
.L_x_1134:
[----:B------:R-:W1:Y:S01]  /*e290*/  LDS R5, [R5.X4+0x5d00] ;  /* 0x005d000005057984 */ /* 0x000e620000004800 */
[----:B------:R-:W-:Y:S01]  /*e2a0*/  BSSY B0, `(.L_x_1136) ;  /* 0x0000004000007945 */ /* 0x000fe20003800000 */
[----:B------:R-:W-:Y:S01]  /*e2b0*/  LEA.HI.SX32 R7, R7, R122, 0x1b ;  /* 0x0000007a07077211 */ /* 0x000fe200078fdaff */
[----:B------:R-:W-:Y:S05]  /*e2c0*/  @!P4 BRA `(.L_x_1137) ;  /* 0x000000100000c947 */ /* 0x000fea0003800000 */
[----:B-1----:R1:W-:Y:S02]  /*e2d0*/  RED.E.ADD.F32.FTZ.RN.STRONG.GPU [R2.64+-0x400], R5 ;  /* 0xfffc00050200798e */ /* 0x0023e4000c10e7a0 */
.L_x_1137:
[----:B------:R-:W-:Y:S05]  /*e2e0*/  BSYNC B0 ;  /* 0x0000000000007941 */ /* 0x000fea0003800000 */
.L_x_1136:
[----:B------:R-:W3:Y:S01]  /*e2f0*/  LDS R7, [R7.X4+0x5f00] ;  /* 0x005f000007077984 */ /* 0x000ee20000004800 */
[----:B------:R-:W-:Y:S01]  /*e300*/  BSSY B0, `(.L_x_1138) ;  /* 0x0000003000007945 */ /* 0x000fe20003800000 */
[----:B------:R-:W-:Y:S05]  /*e310*/  @!P5 BRA `(.L_x_1139) ;  /* 0x000000100000d947 */ /* 0x000fea0003800000 */
[----:B---3--:R3:W-:Y:S02]  /*e320*/  RED.E.ADD.F32.FTZ.RN.STRONG.GPU [R2.64+-0x200], R7 ;  /* 0xfffe00070200798e */ /* 0x0087e4000c10e7a0 */
.L_x_1139:
[----:B------:R-:W-:Y:S05]  /*e330*/  BSYNC B0 ;  /* 0x0000000000007941 */ /* 0x000fea0003800000 */
.L_x_1138:
[----:B01-3--:R-:W0:Y:S01]  /*e340*/  SHFL.DOWN PT, R2, R95, 0x1, 0x1f ;  /* 0x08201f005f027f89 */ /* 0x00be2200000e0000 */
[----:B------:R-:W-:Y:S01]  /*e350*/  ISETP.GT.AND P0, PT, R121, 0x1e, PT ;  /* 0x0000001e7900780c */ /* 0x000fe20003f04270 */
[----:B------:R-:W-:Y:S01]  /*e360*/  FFMA.FTZ R17, R183, R56, R17 ;  /* 0x00000038b7117223 */ /* 0x000fe20000010011 */
[----:B------:R-:W-:Y:S01]  /*e370*/  MOV R5, R95 ;  /* 0x0000005f00057202 */ /* 0x000fe20000000f00 */
[----:B--2---:R-:W1:Y:S01]  /*e380*/  SHFL.DOWN PT, R123, R39, 0x1, 0x1f ;  /* 0x08201f00277b7f89 */ /* 0x004e6200000e0000 */
[----:B------:R-:W-:Y:S01]  /*e390*/  MOV R6, R39 ;  /* 0x0000002700067202 */ /* 0x000fe20000000f00 */
[----:B------:R-:W-:Y:S01]  /*e3a0*/  FFMA.FTZ R33, R33, R12, R182 ;  /* 0x0000000c21217223 */ /* 0x000fe200000100b6 */
[----:B------:R-:W-:Y:S01]  /*e3b0*/  MOV R7, R189 ;  /* 0x000000bd00077202 */ /* 0x000fe20000000f00 */
[----:B------:R-:W2:Y:S01]  /*e3c0*/  SHFL.DOWN PT, R124, R189, 0x1, 0x1f ;  /* 0x08201f00bd7c7f89 */ /* 0x000ea200000e0000 */
[----:B------:R-:W-:Y:S01]  /*e3d0*/  MOV R4, R43 ;  /* 0x0000002b00047202 */ /* 0x000fe20000000f00 */
[----:B------:R-:W-:Y:S01]  /*e3e0*/  FFMA.FTZ R221, R106, R10, R221 ;  /* 0x0000000a6add7223 */ /* 0x000fe200000100dd */
[----:B------:R-:W-:Y:S01]  /*e3f0*/  ISETP.NE.AND P1, PT, R121, RZ, PT ;  /* 0x000000ff7900720c */ /* 0x000fe20003f25270 */
[----:B------:R-:W3:Y:S01]  /*e400*/  SHFL.DOWN PT, R3, R43, 0x1, 0x1f ;  /* 0x08201f002b037f89 */ /* 0x000ee200000e0000 */
[----:B------:R-:W-:Y:S01]  /*e410*/  FFMA.FTZ R217, R102, R0, R217 ;  /* 0x0000000066d97223 */ /* 0x000fe200000100d9 */
[----:B------:R-:W-:Y:S01]  /*e420*/  ISETP.NE.AND P2, PT, R122, RZ, PT ;  /* 0x000000ff7a00720c */ /* 0x000fe20003f45270 */
[----:B------:R-:W-:Y:S01]  /*e430*/  FFMA.FTZ R10, R35, R10, R17 ;  /* 0x0000000a230a7223 */ /* 0x000fe20000010011 */
[----:B------:R-:W-:Y:S01]  /*e440*/  BSSY B0, `(.L_x_1140) ;  /* 0x0000091000007945 */ /* 0x000fe20003800000 */
[----:B------:R-:W-:-:S02]  /*e450*/  FADD.FTZ R206, R33, R206 ;  /* 0x000000ce21ce7221 */ /* 0x000fc40000010000 */
[----:B------:R-:W-:Y:S02]  /*e460*/  FMUL.FTZ R52, R73, R52 ;  /* 0x0000003449347220 */ /* 0x000fe40000410000 */
[-C--:B------:R-:W-:Y:S02]  /*e470*/  FFMA.FTZ R225, R110, R11.reuse, R225 ;  /* 0x0000000b6ee17223 */ /* 0x080fe400000100e1 */
[----:B------:R-:W-:Y:S02]  /*e480*/  FFMA.FTZ R18, R175, R18, R52 ;  /* 0x00000012af127223 */ /* 0x000fe40000010034 */
[----:B0-----:R-:W-:Y:S02]  /*e490*/  @!P0 FADD.FTZ R5, R5, R2 ;  /* 0x0000000205058221 */ /* 0x001fe40000010000 */
[----:B------:R-:W-:Y:S02]  /*e4a0*/  FFMA.FTZ R18, R72, R11, R18 ;  /* 0x0000000b48127223 */ /* 0x000fe40000010012 */
[----:B-1----:R-:W-:Y:S01]  /*e4b0*/  @!P0 FADD.FTZ R6, R6, R123 ;  /* 0x0000007b06068221 */ /* 0x002fe20000010000 */
[----:B------:R-:W0:Y:S01]  /*e4c0*/  SHFL.DOWN PT, R2, R5, 0x2, 0x1f ;  /* 0x08401f0005027f89 */ /* 0x000e2200000e0000 */
[----:B------:R-:W-:-:S02]  /*e4d0*/  FMUL.FTZ R24, R24, R148 ;  /* 0x0000009418187220 */ /* 0x000fc40000410000 */
[----:B--2---:R-:W-:Y:S01]  /*e4e0*/  @!P0 FADD.FTZ R7, R7, R124 ;  /* 0x0000007c07078221 */ /* 0x004fe20000010000 */
        /* <DEDUP_REMOVED lines=17> */
[----:B------:R-:W-:Y:S02]  /*e600*/  FMUL.FTZ R29, R29, R151 ;  /* 0x000000971d1d7220 */ /* 0x000fe40000410000 */
[----:B--2---:R-:W-:Y:S01]  /*e610*/  @!P0 FADD.FTZ R7, R7, R124 ;  /* 0x0000007c07078221 */ /* 0x004fe20000010000 */
[----:B------:R-:W1:Y:S01]  /*e620*/  SHFL.DOWN PT, R39, R6, 0x4, 0x1f ;  /* 0x08801f0006277f89 */ /* 0x000e6200000e0000 */
[----:B------:R-:W-:Y:S02]  /*e630*/  FMUL.FTZ R59, R212, R59 ;  /* 0x0000003bd43b7220 */ /* 0x000fe40000410000 */
[----:B---3--:R-:W-:Y:S01]  /*e640*/  @!P0 FADD.FTZ R4, R4, R3 ;  /* 0x0000000304048221 */ /* 0x008fe20000010000 */
[----:B------:R-:W2:Y:S01]  /*e650*/  SHFL.DOWN PT, R124, R7, 0x4, 0x1f ;  /* 0x08801f00077c7f89 */ /* 0x000ea200000e0000 */
[----:B------:R-:W-:Y:S01]  /*e660*/  ISETP.GT.AND P0, PT, R121, 0x1b, PT ;  /* 0x0000001b7900780c */ /* 0x000fe20003f04270 */
[----:B------:R-:W-:-:S02]  /*e670*/  FMUL.FTZ R32, R32, R152 ;  /* 0x0000009820207220 */ /* 0x000fc40000410000 */
[----:B------:R-:W3:Y:S01]  /*e680*/  SHFL.DOWN PT, R3, R4, 0x4, 0x1f ;  /* 0x08801f0004037f89 */ /* 0x000ee200000e0000 */
[----:B------:R-:W-:Y:S02]  /*e690*/  FMUL.FTZ R57, R62, R57 ;  /* 0x000000393e397220 */ /* 0x000fe40000410000 */
        /* <DEDUP_REMOVED lines=19> */
[----:B------:R-:W-:Y:S02]  /*e7d0*/  FADD.FTZ R204, R3, R204 ;  /* 0x000000cc03cc7221 */ /* 0x000fe40000010000 */
        /* <DEDUP_REMOVED lines=35> */
[----:B------:R-:W-:Y:S02]  /*ea10*/  FADD.FTZ R101, R44, R101 ;  /* 0x000000652c657221 */ /* 0x000fe40000010000 */
[----:B------:R-:W-:-:S02]  /*ea20*/  FFMA.FTZ R219, R104, R45, R219 ;  /* 0x0000002d68db7223 */ /* 0x000fc400000100db */
[----:B------:R-:W-:Y:S02]  /*ea30*/  FADD.FTZ R216, R41, R216 ;  /* 0x000000d829d87221 */ /* 0x000fe40000010000 */
[----:B------:R-:W-:Y:S02]  /*ea40*/  FADD.FTZ R215, R46, R215 ;  /* 0x000000d72ed77221 */ /* 0x000fe40000010000 */
[----:B------:R-:W-:Y:S02]  /*ea50*/  FADD.FTZ R208, R49, R208 ;  /* 0x000000d031d07221 */ /* 0x000fe40000010000 */
[----:B------:R-:W-:Y:S02]  /*ea60*/  FFMA.FTZ R222, R107, R12, R222 ;  /* 0x0000000c6bde7223 */ /* 0x000fe400000100de */
[----:B------:R-:W-:Y:S02]  /*ea70*/  FADD.FTZ R207, R10, R207 ;  /* 0x000000cf0acf7221 */ /* 0x000fe40000010000 */
[----:B------:R-:W-:-:S02]  /*ea80*/  FFMA.FTZ R224, R109, R15, R224 ;  /* 0x0000000f6de07223 */ /* 0x000fc400000100e0 */
[----:B------:R-:W-:Y:S02]  /*ea90*/  FADD.FTZ R205, R14, R205 ;  /* 0x000000cd0ecd7221 */ /* 0x000fe40000010000 */
[----:B------:R-:W-:Y:S02]  /*eaa0*/  FADD.FTZ R203, R18, R203 ;  /* 0x000000cb12cb7221 */ /* 0x000fe40000010000 */
[----:B------:R-:W-:Y:S02]  /*eab0*/  FFMA.FTZ R226, R111, R19, R226 ;  /* 0x000000136fe27223 */ /* 0x000fe400000100e2 */
[----:B------:R-:W-:Y:S02]  /*eac0*/  FADD.FTZ R202, R81, R202 ;  /* 0x000000ca51ca7221 */ /* 0x000fe40000010000 */
[----:B------:R-:W-:Y:S02]  /*ead0*/  FFMA.FTZ R227, R112, R21, R227 ;  /* 0x0000001570e37223 */ /* 0x000fe400000100e3 */
[----:B------:R-:W-:-:S02]  /*eae0*/  FADD.FTZ R201, R78, R201 ;  /* 0x000000c94ec97221 */ /* 0x000fc40000010000 */
[----:B------:R-:W-:Y:S02]  /*eaf0*/  FFMA.FTZ R229, R114, R25, R229 ;  /* 0x0000001972e57223 */ /* 0x000fe400000100e5 */
[----:B------:R-:W-:Y:S02]  /*eb00*/  FADD.FTZ R200, R23, R200 ;  /* 0x000000c817c87221 */ /* 0x000fe40000010000 */
[----:B------:R-:W-:Y:S02]  /*eb10*/  FADD.FTZ R199, R58, R199 ;  /* 0x000000c73ac77221 */ /* 0x000fe40000010000 */
[----:B------:R-:W-:Y:S02]  /*eb20*/  FFMA.FTZ R230, R115, R28, R230 ;  /* 0x0000001c73e67223 */ /* 0x000fe400000100e6 */
[----:B------:R-:W-:Y:S02]  /*eb30*/  FFMA.FTZ R231, R116, R30, R231 ;  /* 0x0000001e74e77223 */ /* 0x000fe400000100e7 */
[----:B------:R-:W-:-:S02]  /*eb40*/  FADD.FTZ R198, R63, R198 ;  /* 0x000000c63fc67221 */ /* 0x000fc40000010000 */
        /* <DEDUP_REMOVED lines=32> */
.L_x_1141:
[----:B0-----:R-:W-:Y:S05]  /*ed50*/  BSYNC B0 ;  /* 0x0000000000007941 */ /* 0x001fea0003800000 */
.L_x_1140:
        /* <DEDUP_REMOVED lines=8> */
.L_x_1041:
        /* <DEDUP_REMOVED lines=83> */
.L_x_1144:
[----:B------:R-:W-:Y:S05]  /*f310*/  BSYNC B0 ;  /* 0x0000000000007941 */ /* 0x000fea0003800000 */
.L_x_1143:
        /* <DEDUP_REMOVED lines=198> */
.L_x_1146:
[----:B0-----:R-:W-:Y:S05]  /*ff80*/  BSYNC B0 ;  /* 0x0000000000007941 */ /* 0x001fea0003800000 */
.L_x_1145:
        /* <DEDUP_REMOVED lines=61> */
.L_x_1035:
        /* <DEDUP_REMOVED lines=35> */
.L_x_1149:
[----:B-1----:R-:W-:Y:S05]  /*10590*/  BSYNC B0 ;  /* 0x0000000000007941 */ /* 0x002fea0003800000 */
.L_x_1148:
        /* <DEDUP_REMOVED lines=34> */
.L_x_1151:
[----:B------:R-:W3:Y:S02]  /*107c0*/  S2R R11, SR_TID.X ;  /* 0x00000000000b7919 */ /* 0x000ee40000002100 */
.L_x_1152:
[----:B-1----:R-:W-:Y:S05]  /*107d0*/  BSYNC B0 ;  /* 0x0000000000007941 */ /* 0x002fea0003800000 */
.L_x_1150:
        /* <DEDUP_REMOVED lines=12> */
.L_x_1153:
        /* <DEDUP_REMOVED lines=32> */
.L_x_1046:
[----:B------:R-:W-:Y:S01]  /*10aa0*/  HFMA2.MMA R65, -RZ, RZ, 0, 5.9604644775390625e-08 ;  /* 0x00000001ff417435 */ /* 0x000fe200000001ff */
[----:B------:R-:W-:-:S02]  /*10ab0*/  MOV R71, R68 ;  /* 0x0000004400477202 */ /* 0x000fc40000000f00 */
[----:B------:R-:W-:Y:S02]  /*10ac0*/  MOV R213, RZ ;  /* 0x000000ff00d57202 */ /* 0x000fe40000000f00 */
[----:B------:R-:W-:Y:S02]  /*10ad0*/  MOV R212, 0xffffffff ;  /* 0xffffffff00d47802 */ /* 0x000fe40000000f00 */
[----:B------:R-:W-:Y:S02]  /*10ae0*/  MOV R64, 0x10b00 ;  /* 0x00010b0000407802 */ /* 0x000fe40000000f00 */
[----:B------:R-:W-:Y:S05]  /*10af0*/  CALL.REL.NOINC `($__internal_29_$__cuda_sm70_shflsync_up) ;  /* 0x00001de000007944 */ /* 0x000fea0003c00000 */
[----:B-1----:R-:W-:Y:S01]  /*10b00*/  MOV R66, R71 ;  /* 0x0000004700427202 */ /* 0x002fe20000000f00 */
[----:B------:R-:W-:Y:S05]  /*10b10*/  BRA `(.L_x_1154) ;  /* 0xffff7c8000007947 */ /* 0x000fea000383ffff */
.L_x_1047:
[----:B------:R-:W-:Y:S01]  /*10b20*/  HFMA2.MMA R65, -RZ, RZ, 0, 5.9604644775390625e-08 ;  /* 0x00000001ff417435 */ /* 0x000fe200000001ff */
[----:B------:R-:W-:Y:S02]  /*10b30*/  MOV R71, R69 ;  /* 0x0000004500477202 */ /* 0x000fe40000000f00 */
[----:B------:R-:W-:Y:S02]  /*10b40*/  MOV R213, RZ ;  /* 0x000000ff00d57202 */ /* 0x000fe40000000f00 */
[----:B------:R-:W-:-:S02]  /*10b50*/  MOV R212, 0xffffffff ;  /* 0xffffffff00d47802 */ /* 0x000fc40000000f00 */
[----:B------:R-:W-:Y:S02]  /*10b60*/  MOV R64, 0x10b80 ;  /* 0x00010b8000407802 */ /* 0x000fe40000000f00 */
[----:B01----:R-:W-:Y:S05]  /*10b70*/  CALL.REL.NOINC `($__internal_29_$__cuda_sm70_shflsync_up) ;  /* 0x00001d6000007944 */ /* 0x003fea0003c00000 */
[----:B------:R-:W-:Y:S01]  /*10b80*/  HFMA2.MMA R65, -RZ, RZ, 0, 5.9604644775390625e-08 ;  /* 0x00000001ff417435 */ /* 0x000fe200000001ff */
[----:B-1----:R-:W-:Y:S02]  /*10b90*/  MOV R67, R71 ;  /* 0x0000004700437202 */ /* 0x002fe40000000f00 */
[----:B------:R-:W-:Y:S02]  /*10ba0*/  MOV R71, R211 ;  /* 0x000000d300477202 */ /* 0x000fe40000000f00 */
[----:B------:R-:W-:Y:S02]  /*10bb0*/  MOV R213, RZ ;  /* 0x000000ff00d57202 */ /* 0x000fe40000000f00 */
[----:B------:R-:W-:Y:S02]  /*10bc0*/  MOV R212, 0xffffffff ;  /* 0xffffffff00d47802 */ /* 0x000fe40000000f00 */
[----:B------:R-:W-:Y:S02]  /*10bd0*/  MOV R64, 0x10bf0 ;  /* 0x00010bf000407802 */ /* 0x000fe40000000f00 */
[----:B------:R-:W-:Y:S05]  /*10be0*/  CALL.REL.NOINC `($__internal_29_$__cuda_sm70_shflsync_up) ;  /* 0x00001cf000007944 */ /* 0x000fea0003c00000 */
[----:B------:R-:W-:Y:S01]  /*10bf0*/  HFMA2.MMA R65, -RZ, RZ, 0, 5.9604644775390625e-08 ;  /* 0x00000001ff417435 */ /* 0x000fe200000001ff */
[----:B-1----:R-:W-:-:S02]  /*10c00*/  MOV R70, R71 ;  /* 0x0000004700467202 */ /* 0x002fc40000000f00 */
[----:B------:R-:W-:Y:S02]  /*10c10*/  MOV R71, R210 ;  /* 0x000000d200477202 */ /* 0x000fe40000000f00 */
[----:B------:R-:W-:Y:S02]  /*10c20*/  MOV R213, RZ ;  /* 0x000000ff00d57202 */ /* 0x000fe40000000f00 */
[----:B------:R-:W-:Y:S02]  /*10c30*/  MOV R212, 0xffffffff ;  /* 0xffffffff00d47802 */ /* 0x000fe40000000f00 */
[----:B------:R-:W-:Y:S02]  /*10c40*/  MOV R64, 0x10c60 ;  /* 0x00010c6000407802 */ /* 0x000fe40000000f00 */
[----:B------:R-:W-:Y:S05]  /*10c50*/  CALL.REL.NOINC `($__internal_29_$__cuda_sm70_shflsync_up) ;  /* 0x00001c8000007944 */ /* 0x000fea0003c00000 */
[-C--:B------:R-:W-:Y:S01]  /*10c60*/  FMUL.FTZ R64, R69, R66.reuse ;  /* 0x0000004245407220 */ /* 0x080fe20000410000 */
[----:B------:R-:W-:Y:S01]  /*10c70*/  ISETP.GE.AND P0, PT, R121, 0x1, PT ;  /* 0x000000017900780c */ /* 0x000fe20003f06270 */
[-C--:B------:R-:W-:Y:S01]  /*10c80*/  FMUL.FTZ R65, R69, R67.reuse ;  /* 0x0000004345417220 */ /* 0x080fe20000410000 */
[----:B------:R-:W-:Y:S01]  /*10c90*/  MOV R213, RZ ;  /* 0x000000ff00d57202 */ /* 0x000fe20000000f00 */
[C---:B------:R-:W-:Y:S01]  /*10ca0*/  FFMA.FTZ R64, R68.reuse, R67, R64 ;  /* 0x0000004344407223 */ /* 0x040fe20000010040 */
[----:B------:R-:W-:Y:S01]  /*10cb0*/  MOV R212, 0xffffffff ;  /* 0xffffffff00d47802 */ /* 0x000fe20000000f00 */
[----:B------:R-:W-:-:S02]  /*10cc0*/  FFMA.FTZ R65, R68, R66, -R65 ;  /* 0x0000004244417223 */ /* 0x000fc40000010841 */
[C---:B------:R-:W-:Y:S02]  /*10cd0*/  FMUL.FTZ R67, R69.reuse, R70 ;  /* 0x0000004645437220 */ /* 0x040fe40000410000 */
[CC--:B-1----:R-:W-:Y:S01]  /*10ce0*/  FMUL.FTZ R66, R69.reuse, R71.reuse ;  /* 0x0000004745427220 */ /* 0x0c2fe20000410000 */
[----:B------:R-:W-:Y:S01]  /*10cf0*/  FSEL R69, R69, R64, !P0 ;  /* 0x0000004045457208 */ /* 0x000fe20004000000 */
[C---:B------:R-:W-:Y:S01]  /*10d00*/  FFMA.FTZ R71, R68.reuse, R71, R67 ;  /* 0x0000004744477223 */ /* 0x040fe20000010043 */
[----:B------:R-:W-:Y:S01]  /*10d10*/  MOV R64, 0x10db0 ;  /* 0x00010db000407802 */ /* 0x000fe20000000f00 */
[C---:B------:R-:W-:Y:S01]  /*10d20*/  FFMA.FTZ R66, R68.reuse, R70, -R66 ;  /* 0x0000004644427223 */ /* 0x040fe20000010842 */
[----:B------:R-:W-:Y:S01]  /*10d30*/  FSEL R68, R68, R65, !P0 ;  /* 0x0000004144447208 */ /* 0x000fe20004000000 */
[----:B------:R-:W-:Y:S01]  /*10d40*/  FADD.FTZ R71, R210, R71 ;  /* 0x00000047d2477221 */ /* 0x000fe20000010000 */
[----:B------:R-:W-:Y:S01]  /*10d50*/  HFMA2.MMA R65, -RZ, RZ, 0, 1.1920928955078125e-07 ;  /* 0x00000002ff417435 */ /* 0x000fe200000001ff */
[----:B------:R-:W-:-:S03]  /*10d60*/  FADD.FTZ R66, R211, R66 ;  /* 0x00000042d3427221 */ /* 0x000fc60000010000 */
[----:B------:R-:W-:Y:S02]  /*10d70*/  FSEL R210, R210, R71, !P0 ;  /* 0x00000047d2d27208 */ /* 0x000fe40004000000 */
[----:B------:R-:W-:Y:S02]  /*10d80*/  FSEL R211, R211, R66, !P0 ;  /* 0x00000042d3d37208 */ /* 0x000fe40004000000 */
[----:B------:R-:W-:Y:S02]  /*10d90*/  MOV R71, R68 ;  /* 0x0000004400477202 */ /* 0x000fe40000000f00 */
[----:B------:R-:W-:Y:S05]  /*10da0*/  CALL.REL.NOINC `($__internal_29_$__cuda_sm70_shflsync_up) ;  /* 0x00001b3000007944 */ /* 0x000fea0003c00000 */
[----:B------:R-:W-:Y:S01]  /*10db0*/  HFMA2.MMA R65, -RZ, RZ, 0, 1.1920928955078125e-07 ;  /* 0x00000002ff417435 */ /* 0x000fe200000001ff */
[----:B-1----:R-:W-:Y:S02]  /*10dc0*/  MOV R66, R71 ;  /* 0x0000004700427202 */ /* 0x002fe40000000f00 */
[----:B------:R-:W-:Y:S02]  /*10dd0*/  MOV R71, R69 ;  /* 0x0000004500477202 */ /* 0x000fe40000000f00 */
[----:B------:R-:W-:Y:S02]  /*10de0*/  MOV R213, RZ ;  /* 0x000000ff00d57202 */ /* 0x000fe40000000f00 */
[----:B------:R-:W-:-:S02]  /*10df0*/  MOV R212, 0xffffffff ;  /* 0xffffffff00d47802 */ /* 0x000fc40000000f00 */
[----:B------:R-:W-:Y:S02]  /*10e00*/  MOV R64, 0x10e20 ;  /* 0x00010e2000407802 */ /* 0x000fe40000000f00 */
[----:B------:R-:W-:Y:S05]  /*10e10*/  CALL.REL.NOINC `($__internal_29_$__cuda_sm70_shflsync_up) ;  /* 0x00001ac000007944 */ /* 0x000fea0003c00000 */
[----:B------:R-:W-:Y:S01]  /*10e20*/  HFMA2.MMA R65, -RZ, RZ, 0, 1.1920928955078125e-07 ;  /* 0x00000002ff417435 */ /* 0x000fe200000001ff */
[----:B-1----:R-:W-:Y:S02]  /*10e30*/  MOV R67, R71 ;  /* 0x0000004700437202 */ /* 0x002fe40000000f00 */
[----:B------:R-:W-:Y:S02]  /*10e40*/  MOV R71, R211 ;  /* 0x000000d300477202 */ /* 0x000fe40000000f00 */
[----:B------:R-:W-:Y:S02]  /*10e50*/  MOV R213, RZ ;  /* 0x000000ff00d57202 */ /* 0x000fe40000000f00 */
[----:B------:R-:W-:Y:S02]  /*10e60*/  MOV R212, 0xffffffff ;  /* 0xffffffff00d47802 */ /* 0x000fe40000000f00 */
[----:B------:R-:W-:Y:S02]  /*10e70*/  MOV R64, 0x10e90 ;  /* 0x00010e9000407802 */ /* 0x000fe40000000f00 */
[----:B------:R-:W-:Y:S05]  /*10e80*/  CALL.REL.NOINC `($__internal_29_$__cuda_sm70_shflsync_up) ;  /* 0x00001a5000007944 */ /* 0x000fea0003c00000 */
[----:B------:R-:W-:Y:S01]  /*10e90*/  HFMA2.MMA R65, -RZ, RZ, 0, 1.1920928955078125e-07 ;  /* 0x00000002ff417435 */ /* 0x000fe200000001ff */
[----:B-1----:R-:W-:-:S02]  /*10ea0*/  MOV R70, R71 ;  /* 0x0000004700467202 */ /* 0x002fc40000000f00 */
[----:B------:R-:W-:Y:S02]  /*10eb0*/  MOV R71, R210 ;  /* 0x000000d200477202 */ /* 0x000fe40000000f00 */
[----:B------:R-:W-:Y:S02]  /*10ec0*/  MOV R213, RZ ;  /* 0x000000ff00d57202 */ /* 0x000fe40000000f00 */
[----:B------:R-:W-:Y:S02]  /*10ed0*/  MOV R212, 0xffffffff ;  /* 0xffffffff00d47802 */ /* 0x000fe40000000f00 */
[----:B------:R-:W-:Y:S02]  /*10ee0*/  MOV R64, 0x10f00 ;  /* 0x00010f0000407802 */ /* 0x000fe40000000f00 */
[----:B------:R-:W-:Y:S05]  /*10ef0*/  CALL.REL.NOINC `($__internal_29_$__cuda_sm70_shflsync_up) ;  /* 0x000019e000007944 */ /* 0x000fea0003c00000 */
[----:B-1----:R-:W-:Y:S01]  /*10f00*/  FMUL.FTZ R64, R69, R71 ;  /* 0x0000004745407220 */ /* 0x002fe20000410000 */
[----:B------:R-:W-:Y:S01]  /*10f10*/  ISETP.GE.AND P0, PT, R121, 0x2, PT ;  /* 0x000000027900780c */ /* 0x000fe20003f06270 */
[CC--:B------:R-:W-:Y:S01]  /*10f20*/  FMUL.FTZ R65, R70.reuse, R69.reuse ;  /* 0x0000004546417220 */ /* 0x0c0fe20000410000 */
[----:B------:R-:W-:Y:S01]  /*10f30*/  MOV R213, RZ ;  /* 0x000000ff00d57202 */ /* 0x000fe20000000f00 */
[----:B------:R-:W-:Y:S01]  /*10f40*/  FFMA.FTZ R64, R70, R68, -R64 ;  /* 0x0000004446407223 */ /* 0x000fe20000010840 */
[----:B------:R-:W-:Y:S01]  /*10f50*/  MOV R212, 0xffffffff ;  /* 0xffffffff00d47802 */ /* 0x000fe20000000f00 */
[----:B------:R-:W-:-:S02]  /*10f60*/  FMUL.FTZ R70, R66, R69 ;  /* 0x0000004542467220 */ /* 0x000fc40000410000 */
[----:B------:R-:W-:Y:S02]  /*10f70*/  FFMA.FTZ R65, R68, R71, R65 ;  /* 0x0000004744417223 */ /* 0x000fe40000010041 */
[C---:B------:R-:W-:Y:S02]  /*10f80*/  FFMA.FTZ R70, R67.reuse, R68, R70 ;  /* 0x0000004443467223 */ /* 0x040fe40000010046 */
[----:B------:R-:W-:Y:S02]  /*10f90*/  FMUL.FTZ R67, R67, R69 ;  /* 0x0000004543437220 */ /* 0x000fe40000410000 */
[----:B------:R-:W-:Y:S01]  /*10fa0*/  @P0 FADD.FTZ R211, R211, R64 ;  /* 0x00000040d3d30221 */ /* 0x000fe20000010000 */
[----:B------:R-:W-:Y:S01]  /*10fb0*/  FSEL R69, R69, R70, !P0 ;  /* 0x0000004645457208 */ /* 0x000fe20004000000 */
[----:B------:R-:W-:Y:S01]  /*10fc0*/  @P0 FFMA.FTZ R68, R66, R68, -R67 ;  /* 0x0000004442440223 */ /* 0x000fe20000010843 */
[----:B------:R-:W-:Y:S01]  /*10fd0*/  MOV R64, 0x11030 ;  /* 0x0001103000407802 */ /* 0x000fe20000000f00 */
[----:B------:R-:W-:Y:S01]  /*10fe0*/  @P0 FADD.FTZ R210, R210, R65 ;  /* 0x00000041d2d20221 */ /* 0x000fe20000010000 */
[----:B------:R-:W-:Y:S01]  /*10ff0*/  HFMA2.MMA R65, -RZ, RZ, 0, 2.384185791015625e-07 ;  /* 0x00000004ff417435 */ /* 0x000fe200000001ff */
[----:B------:R-:W-:-:S02]  /*11000*/  MOV R70, R211 ;  /* 0x000000d300467202 */ /* 0x000fc40000000f00 */
[----:B------:R-:W-:-:S03]  /*11010*/  MOV R71, R68 ;  /* 0x0000004400477202 */ /* 0x000fc60000000f00 */
[----:B------:R-:W-:Y:S05]  /*11020*/  CALL.REL.NOINC `($__internal_29_$__cuda_sm70_shflsync_up) ;  /* 0x000018b000007944 */ /* 0x000fea0003c00000 */
[----:B------:R-:W-:Y:S01]  /*11030*/  HFMA2.MMA R65, -RZ, RZ, 0, 2.384185791015625e-07 ;  /* 0x00000004ff417435 */ /* 0x000fe200000001ff */
[----:B-1----:R-:W-:Y:S02]  /*11040*/  MOV R66, R71 ;  /* 0x0000004700427202 */ /* 0x002fe40000000f00 */
[----:B------:R-:W-:Y:S02]  /*11050*/  MOV R71, R69 ;  /* 0x0000004500477202 */ /* 0x000fe40000000f00 */
[----:B------:R-:W-:Y:S02]  /*11060*/  MOV R213, RZ ;  /* 0x000000ff00d57202 */ /* 0x000fe40000000f00 */
[----:B------:R-:W-:Y:S02]  /*11070*/  MOV R212, 0xffffffff ;  /* 0xffffffff00d47802 */ /* 0x000fe40000000f00 */
[----:B------:R-:W-:Y:S02]  /*11080*/  MOV R64, 0x110a0 ;  /* 0x000110a000407802 */ /* 0x000fe40000000f00 */
[----:B------:R-:W-:Y:S05]  /*11090*/  CALL.REL.NOINC `($__internal_29_$__cuda_sm70_shflsync_up) ;  /* 0x0000184000007944 */ /* 0x000fea0003c00000 */
[----:B------:R-:W-:Y:S01]  /*110a0*/  HFMA2.MMA R65, -RZ, RZ, 0, 2.384185791015625e-07 ;  /* 0x00000004ff417435 */ /* 0x000fe200000001ff */
[----:B-1----:R-:W-:-:S02]  /*110b0*/  MOV R67, R71 ;  /* 0x0000004700437202 */ /* 0x002fc40000000f00 */
[----:B------:R-:W-:Y:S02]  /*110c0*/  MOV R71, R70 ;  /* 0x0000004600477202 */ /* 0x000fe40000000f00 */
[----:B------:R-:W-:Y:S02]  /*110d0*/  MOV R213, RZ ;  /* 0x000000ff00d57202 */ /* 0x000fe40000000f00 */
[----:B------:R-:W-:Y:S02]  /*110e0*/  MOV R212, 0xffffffff ;  /* 0xffffffff00d47802 */ /* 0x000fe40000000f00 */
[----:B------:R-:W-:Y:S02]  /*110f0*/  MOV R64, 0x11110 ;  /* 0x0001111000407802 */ /* 0x000fe40000000f00 */
[----:B------:R-:W-:Y:S05]  /*11100*/  CALL.REL.NOINC `($__internal_29_$__cuda_sm70_shflsync_up) ;  /* 0x000017d000007944 */ /* 0x000fea0003c00000 */
[----:B------:R-:W-:Y:S01]  /*11110*/  HFMA2.MMA R65, -RZ, RZ, 0, 2.384185791015625e-07 ;  /* 0x00000004ff417435 */ /* 0x000fe200000001ff */
[----:B-1----:R-:W-:Y:S02]  /*11120*/  MOV R211, R71 ;  /* 0x0000004700d37202 */ /* 0x002fe40000000f00 */
[----:B------:R-:W-:Y:S02]  /*11130*/  MOV R71, R210 ;  /* 0x000000d200477202 */ /* 0x000fe40000000f00 */
[----:B------:R-:W-:-:S02]  /*11140*/  MOV R213, RZ ;  /* 0x000000ff00d57202 */ /* 0x000fc40000000f00 */
[----:B------:R-:W-:Y:S02]  /*11150*/  MOV R212, 0xffffffff ;  /* 0xffffffff00d47802 */ /* 0x000fe40000000f00 */
[----:B------:R-:W-:Y:S02]  /*11160*/  MOV R64, 0x11180 ;  /* 0x0001118000407802 */ /* 0x000fe40000000f00 */
[----:B------:R-:W-:Y:S05]  /*11170*/  CALL.REL.NOINC `($__internal_29_$__cuda_sm70_shflsync_up) ;  /* 0x0000176000007944 */ /* 0x000fea0003c00000 */
[----:B------:R-:W-:Y:S01]  /*11180*/  FMUL.FTZ R65, R211, R69 ;  /* 0x00000045d3417220 */ /* 0x000fe20000410000 */
[----:B------:R-:W-:Y:S01]  /*11190*/  ISETP.GE.AND P0, PT, R121, 0x4, PT ;  /* 0x000000047900780c */ /* 0x000fe20003f06270 */
[-C--:B-1----:R-:W-:Y:S01]  /*111a0*/  FMUL.FTZ R64, R69, R71.reuse ;  /* 0x0000004745407220 */ /* 0x082fe20000410000 */
[----:B------:R-:W-:Y:S01]  /*111b0*/  MOV R213, RZ ;  /* 0x000000ff00d57202 */ /* 0x000fe20000000f00 */
[----:B------:R-:W-:Y:S01]  /*111c0*/  FFMA.FTZ R65, R68, R71, R65 ;  /* 0x0000004744417223 */ /* 0x000fe20000010041 */
[----:B------:R-:W-:Y:S01]  /*111d0*/  MOV R212, 0xffffffff ;  /* 0xffffffff00d47802 */ /* 0x000fe20000000f00 */
[----:B------:R-:W-:Y:S02]  /*111e0*/  FMUL.FTZ R71, R66, R69 ;  /* 0x0000004542477220 */ /* 0x000fe40000410000 */
[----:B------:R-:W-:-:S02]  /*111f0*/  FFMA.FTZ R64, R211, R68, -R64 ;  /* 0x00000044d3407223 */ /* 0x000fc40000010840 */
[CC--:B------:R-:W-:Y:S02]  /*11200*/  FFMA.FTZ R71, R67.reuse, R68.reuse, R71 ;  /* 0x0000004443477223 */ /* 0x0c0fe40000010047 */
[----:B------:R-:W-:Y:S02]  /*11210*/  FMUL.FTZ R67, R67, R69 ;  /* 0x0000004543437220 */ /* 0x000fe40000410000 */
[----:B------:R-:W-:Y:S01]  /*11220*/  @P0 FADD.FTZ R210, R210, R65 ;  /* 0x00000041d2d20221 */ /* 0x000fe20000010000 */
[----:B------:R-:W-:Y:S01]  /*11230*/  HFMA2.MMA R65, -RZ, RZ, 0, 4.76837158203125e-07 ;  /* 0x00000008ff417435 */ /* 0x000fe200000001ff */
[----:B------:R-:W-:Y:S01]  /*11240*/  @P0 FFMA.FTZ R68, R66, R68, -R67 ;  /* 0x0000004442440223 */ /* 0x000fe20000010843 */
[----:B------:R-:W-:Y:S01]  /*11250*/  FSEL R67, R69, R71, !P0 ;  /* 0x0000004745437208 */ /* 0x000fe20004000000 */
[----:B------:R-:W-:Y:S01]  /*11260*/  @P0 FADD.FTZ R70, R70, R64 ;  /* 0x0000004046460221 */ /* 0x000fe20000010000 */
[----:B------:R-:W-:Y:S02]  /*11270*/  MOV R64, 0x112a0 ;  /* 0x000112a000407802 */ /* 0x000fe40000000f00 */
[----:B------:R-:W-:-:S02]  /*11280*/  MOV R71, R68 ;  /* 0x0000004400477202 */ /* 0x000fc40000000f00 */
[----:B------:R-:W-:Y:S05]  /*11290*/  CALL.REL.NOINC `($__internal_29_$__cuda_sm70_shflsync_up) ;  /* 0x0000164000007944 */ /* 0x000fea0003c00000 */
[----:B------:R-:W-:Y:S01]  /*112a0*/  HFMA2.MMA R65, -RZ, RZ, 0, 4.76837158203125e-07 ;  /* 0x00000008ff417435 */ /* 0x000fe200000001ff */
[----:B-1----:R-:W-:-:S02]  /*112b0*/  MOV R66, R71 ;  /* 0x0000004700427202 */ /* 0x002fc40000000f00 */
[----:B------:R-:W-:Y:S02]  /*112c0*/  MOV R71, R67 ;  /* 0x0000004300477202 */ /* 0x000fe40000000f00 */
[----:B------:R-:W-:Y:S02]  /*112d0*/  MOV R213, RZ ;  /* 0x000000ff00d57202 */ /* 0x000fe40000000f00 */
[----:B------:R-:W-:Y:S02]  /*112e0*/  MOV R212, 0xffffffff ;  /* 0xffffffff00d47802 */ /* 0x000fe40000000f00 */
[----:B------:R-:W-:Y:S02]  /*112f0*/  MOV R64, 0x11310 ;  /* 0x0001131000407802 */ /* 0x000fe40000000f00 */
[----:B------:R-:W-:Y:S05]  /*11300*/  CALL.REL.NOINC `($__internal_29_$__cuda_sm70_shflsync_up) ;  /* 0x000015d000007944 */ /* 0x000fea0003c00000 */
[----:B------:R-:W-:Y:S01]  /*11310*/  HFMA2.MMA R65, -RZ, RZ, 0, 4.76837158203125e-07 ;  /* 0x00000008ff417435 */ /* 0x000fe200000001ff */
[----:B-1----:R-:W-:Y:S02]  /*11320*/  MOV R69, R71 ;  /* 0x0000004700457202 */ /* 0x002fe40000000f00 */
[----:B------:R-:W-:Y:S02]  /*11330*/  MOV R71, R70 ;  /* 0x0000004600477202 */ /* 0x000fe40000000f00 */
[----:B------:R-:W-:-:S02]  /*11340*/  MOV R213, RZ ;  /* 0x000000ff00d57202 */ /* 0x000fc40000000f00 */
[----:B------:R-:W-:Y:S02]  /*11350*/  MOV R212, 0xffffffff ;  /* 0xffffffff00d47802 */ /* 0x000fe40000000f00 */
[----:B------:R-:W-:Y:S02]  /*11360*/  MOV R64, 0x11380 ;  /* 0x0001138000407802 */ /* 0x000fe40000000f00 */
[----:B------:R-:W-:Y:S05]  /*11370*/  CALL.REL.NOINC `($__internal_29_$__cuda_sm70_shflsync_up) ;  /* 0x0000156000007944 */ /* 0x000fea0003c00000 */
[----:B------:R-:W-:Y:S01]  /*11380*/  HFMA2.MMA R65, -RZ, RZ, 0, 4.76837158203125e-07 ;  /* 0x00000008ff417435 */ /* 0x000fe200000001ff */
[----:B-1----:R-:W-:Y:S02]  /*11390*/  MOV R211, R71 ;  /* 0x0000004700d37202 */ /* 0x002fe40000000f00 */
[----:B------:R-:W-:Y:S02]  /*113a0*/  MOV R71, R210 ;  /* 0x000000d200477202 */ /* 0x000fe40000000f00 */
[----:B------:R-:W-:Y:S02]  /*113b0*/  MOV R213, RZ ;  /* 0x000000ff00d57202 */ /* 0x000fe40000000f00 */
[----:B------:R-:W-:Y:S02]  /*113c0*/  MOV R212, 0xffffffff ;  /* 0xffffffff00d47802 */ /* 0x000fe40000000f00 */
[----:B------:R-:W-:-:S02]  /*113d0*/  MOV R64, 0x113f0 ;  /* 0x000113f000407802 */ /* 0x000fc40000000f00 */
[----:B------:R-:W-:Y:S05]  /*113e0*/  CALL.REL.NOINC `($__internal_29_$__cuda_sm70_shflsync_up) ;  /* 0x000014f000007944 */ /* 0x000fea0003c00000 */
[----:B------:R-:W-:Y:S01]  /*113f0*/  FMUL.FTZ R65, R211, R67 ;  /* 0x00000043d3417220 */ /* 0x000fe20000410000 */
[----:B------:R-:W-:Y:S01]  /*11400*/  ISETP.GE.AND P0, PT, R121, 0x8, PT ;  /* 0x000000087900780c */ /* 0x000fe20003f06270 */
[-C--:B-1----:R-:W-:Y:S01]  /*11410*/  FMUL.FTZ R64, R67, R71.reuse ;  /* 0x0000004743407220 */ /* 0x082fe20000410000 */
[----:B------:R-:W-:Y:S01]  /*11420*/  MOV R213, RZ ;  /* 0x000000ff00d57202 */ /* 0x000fe20000000f00 */
[----:B------:R-:W-:Y:S01]  /*11430*/  FFMA.FTZ R65, R68, R71, R65 ;  /* 0x0000004744417223 */ /* 0x000fe20000010041 */
[----:B------:R-:W-:Y:S01]  /*11440*/  MOV R212, 0xffffffff ;  /* 0xffffffff00d47802 */ /* 0x000fe20000000f00 */
[----:B------:R-:W-:-:S02]  /*11450*/  FMUL.FTZ R71, R66, R67 ;  /* 0x0000004342477220 */ /* 0x000fc40000410000 */
[-C--:B------:R-:W-:Y:S02]  /*11460*/  FFMA.FTZ R64, R211, R68.reuse, -R64 ;  /* 0x00000044d3407223 */ /* 0x080fe40000010840 */
[CC--:B------:R-:W-:Y:S02]  /*11470*/  FFMA.FTZ R71, R69.reuse, R68.reuse, R71 ;  /* 0x0000004445477223 */ /* 0x0c0fe40000010047 */
[----:B------:R-:W-:Y:S02]  /*11480*/  FMUL.FTZ R69, R69, R67 ;  /* 0x0000004345457220 */ /* 0x000fe40000410000 */
[----:B------:R-:W-:Y:S01]  /*11490*/  @P0 FADD.FTZ R70, R70, R64 ;  /* 0x0000004046460221 */ /* 0x000fe20000010000 */
[----:B------:R-:W-:Y:S01]  /*114a0*/  FSEL R67, R67, R71, !P0 ;  /* 0x0000004743437208 */ /* 0x000fe20004000000 */
[----:B------:R-:W-:Y:S01]  /*114b0*/  @P0 FFMA.FTZ R68, R66, R68, -R69 ;  /* 0x0000004442440223 */ /* 0x000fe20000010845 */
[----:B------:R-:W-:Y:S01]  /*114c0*/  MOV R64, 0x11530 ;  /* 0x0001153000407802 */ /* 0x000fe20000000f00 */
[----:B------:R-:W-:Y:S01]  /*114d0*/  @P0 FADD.FTZ R210, R210, R65 ;  /* 0x00000041d2d20221 */ /* 0x000fe20000010000 */
[----:B------:R-:W-:Y:S01]  /*114e0*/  HFMA2.MMA R65, -RZ, RZ, 0, 9.5367431640625e-07 ;  /* 0x00000010ff417435 */ /* 0x000fe200000001ff */
[----:B------:R-:W-:-:S02]  /*114f0*/  MOV R211, R70 ;  /* 0x0000004600d37202 */ /* 0x000fc40000000f00 */
[----:B------:R-:W-:Y:S02]  /*11500*/  MOV R71, R68 ;  /* 0x0000004400477202 */ /* 0x000fe40000000f00 */
[----:B------:R-:W-:Y:S02]  /*11510*/  MOV R69, R67 ;  /* 0x0000004300457202 */ /* 0x000fe40000000f00 */
[----:B------:R-:W-:Y:S05]  /*11520*/  CALL.REL.NOINC `($__internal_29_$__cuda_sm70_shflsync_up) ;  /* 0x000013b000007944 */ /* 0x000fea0003c00000 */
[----:B------:R-:W-:Y:S01]  /*11530*/  HFMA2.MMA R65, -RZ, RZ, 0, 9.5367431640625e-07 ;  /* 0x00000010ff417435 */ /* 0x000fe200000001ff */
[----:B-1----:R-:W-:Y:S02]  /*11540*/  MOV R66, R71 ;  /* 0x0000004700427202 */ /* 0x002fe40000000f00 */
[----:B------:R-:W-:Y:S02]  /*11550*/  MOV R71, R67 ;  /* 0x0000004300477202 */ /* 0x000fe40000000f00 */
[----:B------:R-:W-:Y:S02]  /*11560*/  MOV R213, RZ ;  /* 0x000000ff00d57202 */ /* 0x000fe40000000f00 */
[----:B------:R-:W-:Y:S02]  /*11570*/  MOV R212, 0xffffffff ;  /* 0xffffffff00d47802 */ /* 0x000fe40000000f00 */
[----:B------:R-:W-:-:S02]  /*11580*/  MOV R64, 0x115a0 ;  /* 0x000115a000407802 */ /* 0x000fc40000000f00 */
[----:B------:R-:W-:Y:S05]  /*11590*/  CALL.REL.NOINC `($__internal_29_$__cuda_sm70_shflsync_up) ;  /* 0x0000134000007944 */ /* 0x000fea0003c00000 */
[----:B------:R-:W-:Y:S01]  /*115a0*/  HFMA2.MMA R65, -RZ, RZ, 0, 9.5367431640625e-07 ;  /* 0x00000010ff417435 */ /* 0x000fe200000001ff */
[----:B-1----:R-:W-:-:S02]  /*115b0*/  MOV R67, R71 ;  /* 0x0000004700437202 */ /* 0x002fc40000000f00 */
[----:B------:R-:W-:Y:S02]  /*115c0*/  MOV R71, R70 ;  /* 0x0000004600477202 */ /* 0x000fe40000000f00 */
[----:B------:R-:W-:Y:S02]  /*115d0*/  MOV R213, RZ ;  /* 0x000000ff00d57202 */ /* 0x000fe40000000f00 */
[----:B------:R-:W-:Y:S02]  /*115e0*/  MOV R212, 0xffffffff ;  /* 0xffffffff00d47802 */ /* 0x000fe40000000f00 */
[----:B------:R-:W-:Y:S02]  /*115f0*/  MOV R64, 0x11610 ;  /* 0x0001161000407802 */ /* 0x000fe40000000f00 */
[----:B------:R-:W-:Y:S05]  /*11600*/  CALL.REL.NOINC `($__internal_29_$__cuda_sm70_shflsync_up) ;  /* 0x000012d000007944 */ /* 0x000fea0003c00000 */
[----:B------:R-:W-:Y:S01]  /*11610*/  HFMA2.MMA R65, -RZ, RZ, 0, 9.5367431640625e-07 ;  /* 0x00000010ff417435 */ /* 0x000fe200000001ff */
[----:B-1----:R-:W-:Y:S02]  /*11620*/  MOV R70, R71 ;  /* 0x0000004700467202 */ /* 0x002fe40000000f00 */
[----:B------:R-:W-:Y:S02]  /*11630*/  MOV R71, R210 ;  /* 0x000000d200477202 */ /* 0x000fe40000000f00 */
[----:B------:R-:W-:-:S02]  /*11640*/  MOV R213, RZ ;  /* 0x000000ff00d57202 */ /* 0x000fc40000000f00 */
[----:B------:R-:W-:Y:S02]  /*11650*/  MOV R212, 0xffffffff ;  /* 0xffffffff00d47802 */ /* 0x000fe40000000f00 */
[----:B------:R-:W-:Y:S02]  /*11660*/  MOV R64, 0x11680 ;  /* 0x0001168000407802 */ /* 0x000fe40000000f00 */
[----:B------:R-:W-:Y:S05]  /*11670*/  CALL.REL.NOINC `($__internal_29_$__cuda_sm70_shflsync_up) ;  /* 0x0000126000007944 */ /* 0x000fea0003c00000 */
[----:B-1----:R-:W-:Y:S01]  /*11680*/  MOV R64, R71 ;  /* 0x0000004700407202 */ /* 0x002fe20000000f00 */
[----:B------:R-:W-:Y:S05]  /*11690*/  BRA `(.L_x_1155) ;  /* 0xffff754000007947 */ /* 0x000fea000383ffff */
.L_x_1052:
[----:B------:R-:W-:Y:S01]  /*116a0*/  HFMA2.MMA R65, -RZ, RZ, 0, 5.9604644775390625e-08 ;  /* 0x00000001ff417435 */ /* 0x000fe200000001ff */
[----:B------:R-:W-:Y:S02]  /*116b0*/  MOV R213, RZ ;  /* 0x000000ff00d57202 */ /* 0x000fe40000000f00 */
[----:B------:R-:W-:Y:S02]  /*116c0*/  MOV R212, 0xffffffff ;  /* 0xffffffff00d47802 */ /* 0x000fe40000000f00 */
[----:B------:R-:W-:Y:S02]  /*116d0*/  MOV R64, 0x116f0 ;  /* 0x000116f000407802 */ /* 0x000fe40000000f00 */
[----:B01----:R-:W-:Y:S05]  /*116e0*/  CALL.REL.NOINC `($__internal_29_$__cuda_sm70_shflsync_up) ;  /* 0x000011f000007944 */ /* 0x003fea0003c00000 */
[----:B------:R-:W-:Y:S01]  /*116f0*/  HFMA2.MMA R65, -RZ, RZ, 0, 5.9604644775390625e-08 ;  /* 0x00000001ff417435 */ /* 0x000fe200000001ff */
[----:B-1----:R-:W-:Y:S02]  /*11700*/  MOV R66, R71 ;  /* 0x0000004700427202 */ /* 0x002fe40000000f00 */
[----:B------:R-:W-:-:S02]  /*11710*/  MOV R71, R69 ;  /* 0x0000004500477202 */ /* 0x000fc40000000f00 */
[----:B------:R-:W-:Y:S02]  /*11720*/  MOV R213, RZ ;  /* 0x000000ff00d57202 */ /* 0x000fe40000000f00 */
[----:B------:R-:W-:Y:S02]  /*11730*/  MOV R212, 0xffffffff ;  /* 0xffffffff00d47802 */ /* 0x000fe40000000f00 */
[----:B------:R-:W-:Y:S02]  /*11740*/  MOV R64, 0x11760 ;  /* 0x0001176000407802 */ /* 0x000fe40000000f00 */
[----:B------:R-:W-:Y:S05]  /*11750*/  CALL.REL.NOINC `($__internal_29_$__cuda_sm70_shflsync_up) ;  /* 0x0000118000007944 */ /* 0x000fea0003c00000 */
[----:B------:R-:W-:Y:S01]  /*11760*/  HFMA2.MMA R65, -RZ, RZ, 0, 5.9604644775390625e-08 ;  /* 0x00000001ff417435 */ /* 0x000fe200000001ff */
[----:B-1----:R-:W-:Y:S02]  /*11770*/  MOV R69, R71 ;  /* 0x0000004700457202 */ /* 0x002fe40000000f00 */
[----:B------:R-:W-:Y:S02]  /*11780*/  MOV R71, R68 ;  /* 0x0000004400477202 */ /* 0x000fe40000000f00 */
[----:B------:R-:W-:Y:S02]  /*11790*/  MOV R213, RZ ;  /* 0x000000ff00d57202 */ /* 0x000fe40000000f00 */
[----:B------:R-:W-:-:S02]  /*117a0*/  MOV R212, 0xffffffff ;  /* 0xffffffff00d47802 */ /* 0x000fc40000000f00 */
[----:B------:R-:W-:Y:S02]  /*117b0*/  MOV R64, 0x117d0 ;  /* 0x000117d000407802 */ /* 0x000fe40000000f00 */
[----:B------:R-:W-:Y:S05]  /*117c0*/  CALL.REL.NOINC `($__internal_29_$__cuda_sm70_shflsync_up) ;  /* 0x0000111000007944 */ /* 0x000fea0003c00000 */
[----:B------:R-:W-:Y:S01]  /*117d0*/  HFMA2.MMA R65, -RZ, RZ, 0, 5.9604644775390625e-08 ;  /* 0x00000001ff417435 */ /* 0x000fe200000001ff */
[----:B-1----:R-:W-:Y:S02]  /*117e0*/  MOV R68, R71 ;  /* 0x0000004700447202 */ /* 0x002fe40000000f00 */
[----:B------:R-:W-:Y:S02]  /*117f0*/  MOV R71, R67 ;  /* 0x0000004300477202 */ /* 0x000fe40000000f00 */
[----:B------:R-:W-:Y:S02]  /*11800*/  MOV R213, RZ ;  /* 0x000000ff00d57202 */ /* 0x000fe40000000f00 */
[----:B------:R-:W-:Y:S02]  /*11810*/  MOV R212, 0xffffffff ;  /* 0xffffffff00d47802 */ /* 0x000fe40000000f00 */
[----:B------:R-:W-:Y:S02]  /*11820*/  MOV R64, 0x11840 ;  /* 0x0001184000407802 */ /* 0x000fe40000000f00 */
[----:B------:R-:W-:Y:S05]  /*11830*/  CALL.REL.NOINC `($__internal_29_$__cuda_sm70_shflsync_up) ;  /* 0x000010a000007944 */ /* 0x000fea0003c00000 */
[----:B------:R-:W-:Y:S02]  /*11840*/  MOV R64, R60 ;  /* 0x0000003c00407202 */ /* 0x000fe40000000f00 */
[----:B------:R-:W-:Y:S01]  /*11850*/  MOV R60, R66 ;  /* 0x00000042003c7202 */ /* 0x000fe20000000f00 */
[----:B------:R-:W-:Y:S01]  /*11860*/  HFMA2.MMA R66, -RZ, RZ, 0, 0 ;  /* 0x00000000ff427435 */ /* 0x000fe200000001ff */
[----:B------:R-:W-:-:S02]  /*11870*/  MOV R247, 0xffffffff ;  /* 0xffffffff00f77802 */ /* 0x000fc40000000f00 */
[----:B------:R-:W-:-:S03]  /*11880*/  MOV R65, 0x118a0 ;  /* 0x000118a000417802 */ /* 0x000fc60000000f00 */
[----:B-1----:R-:W-:Y:S05]  /*11890*/  CALL.REL.NOINC `($__internal_28_$__cuda_sm70_shflsync_idx_p) ;  /* 0x00000fd000007944 */ /* 0x002fea0003c00000 */
[----:B-1----:R-:W-:Y:S01]  /*118a0*/  MOV R70, R66 ;  /* 0x0000004200467202 */ /* 0x002fe20000000f00 */
[----:B------:R-:W-:Y:S01]  /*118b0*/  HFMA2.MMA R66, -RZ, RZ, 0, 0 ;  /* 0x00000000ff427435 */ /* 0x000fe200000001ff */
[----:B------:R-:W-:Y:S02]  /*118c0*/  MOV R64, R61 ;  /* 0x0000003d00407202 */ /* 0x000fe40000000f00 */
[----:B------:R-:W-:Y:S02]  /*118d0*/  MOV R247, 0xffffffff ;  /* 0xffffffff00f77802 */ /* 0x000fe40000000f00 */
[----:B------:R-:W-:Y:S02]  /*118e0*/  MOV R65, 0x11900 ;  /* 0x0001190000417802 */ /* 0x000fe40000000f00 */
[----:B0-----:R-:W-:Y:S05]  /*118f0*/  CALL.REL.NOINC `($__internal_28_$__cuda_sm70_shflsync_idx_p) ;  /* 0x00000f7000007944 */ /* 0x001fea0003c00000 */
[----:B-1----:R-:W-:Y:S01]  /*11900*/  MOV R61, R66 ;  /* 0x00000042003d7202 */ /* 0x002fe20000000f00 */
[----:B------:R-:W-:Y:S01]  /*11910*/  HFMA2.MMA R66, -RZ, RZ, 0, 0 ;  /* 0x00000000ff427435 */ /* 0x000fe200000001ff */
[----:B------:R-:W-:Y:S02]  /*11920*/  MOV R64, R62 ;  /* 0x0000003e00407202 */ /* 0x000fe40000000f00 */
[----:B------:R-:W-:-:S02]  /*11930*/  MOV R247, 0xffffffff ;  /* 0xffffffff00f77802 */ /* 0x000fc40000000f00 */
[----:B------:R-:W-:Y:S02]  /*11940*/  MOV R65, 0x11960 ;  /* 0x0001196000417802 */ /* 0x000fe40000000f00 */
[----:B0-----:R-:W-:Y:S05]  /*11950*/  CALL.REL.NOINC `($__internal_28_$__cuda_sm70_shflsync_idx_p) ;  /* 0x00000f1000007944 */ /* 0x001fea0003c00000 */
[----:B-1----:R-:W-:Y:S01]  /*11960*/  MOV R62, R66 ;  /* 0x00000042003e7202 */ /* 0x002fe20000000f00 */
[----:B------:R-:W-:Y:S01]  /*11970*/  HFMA2.MMA R66, -RZ, RZ, 0, 0 ;  /* 0x00000000ff427435 */ /* 0x000fe200000001ff */
[----:B------:R-:W-:Y:S02]  /*11980*/  MOV R64, R63 ;  /* 0x0000003f00407202 */ /* 0x000fe40000000f00 */
[----:B------:R-:W-:Y:S02]  /*11990*/  MOV R247, 0xffffffff ;  /* 0xffffffff00f77802 */ /* 0x000fe40000000f00 */
[----:B------:R-:W-:Y:S02]  /*119a0*/  MOV R65, 0x119c0 ;  /* 0x000119c000417802 */ /* 0x000fe40000000f00 */
[----:B0-----:R-:W-:Y:S05]  /*119b0*/  CALL.REL.NOINC `($__internal_28_$__cuda_sm70_shflsync_idx_p) ;  /* 0x00000eb000007944 */ /* 0x001fea0003c00000 */
[----:B-1----:R-:W-:Y:S01]  /*119c0*/  MOV R63, R66 ;  /* 0x00000042003f7202 */ /* 0x002fe20000000f00 */
[----:B0-----:R-:W-:Y:S05]  /*119d0*/  BRA `(.L_x_1156) ;  /* 0xffff750000007947 */ /* 0x001fea000383ffff */
.L_x_1055:
[----:B------:R-:W-:Y:S01]  /*119e0*/  HFMA2.MMA R66, -RZ, RZ, 0, 5.9604644775390625e-08 ;  /* 0x00000001ff427435 */ /* 0x000fe200000001ff */
[----:B------:R-:W-:Y:S02]  /*119f0*/  MOV R75, R71 ;  /* 0x00000047004b7202 */ /* 0x000fe40000000f00 */
[----:B------:R-:W-:-:S02]  /*11a00*/  MOV R76, 0x1f ;  /* 0x0000001f004c7802 */ /* 0x000fc40000000f00 */
[----:B------:R-:W-:Y:S02]  /*11a10*/  MOV R65, 0xffffffff ;  /* 0xffffffff00417802 */ /* 0x000fe40000000f00 */
[----:B------:R-:W-:Y:S02]  /*11a20*/  MOV R64, 0x11a40 ;  /* 0x00011a4000407802 */ /* 0x000fe40000000f00 */
[----:B------:R-:W-:Y:S05]  /*11a30*/  CALL.REL.NOINC `($__internal_27_$__cuda_sm70_shflsync_down) ;  /* 0x00000df000007944 */ /* 0x000fea0003c00000 */
[----:B-1----:R-:W-:Y:S01]  /*11a40*/  MOV R67, R66 ;  /* 0x0000004200437202 */ /* 0x002fe20000000f00 */
[----:B------:R-:W-:Y:S05]  /*11a50*/  BRA `(.L_x_1157) ;  /* 0xffff8ab000007947 */ /* 0x000fea000383ffff */
.L_x_1056:
[----:B------:R-:W-:Y:S01]  /*11a60*/  HFMA2.MMA R66, -RZ, RZ, 0, 5.9604644775390625e-08 ;  /* 0x00000001ff427435 */ /* 0x000fe200000001ff */
[----:B------:R-:W-:Y:S02]  /*11a70*/  MOV R75, R69 ;  /* 0x00000045004b7202 */ /* 0x000fe40000000f00 */
[----:B------:R-:W-:Y:S02]  /*11a80*/  MOV R76, 0x1f ;  /* 0x0000001f004c7802 */ /* 0x000fe40000000f00 */
[----:B------:R-:W-:Y:S02]  /*11a90*/  MOV R65, 0xffffffff ;  /* 0xffffffff00417802 */ /* 0x000fe40000000f00 */
[----:B------:R-:W-:-:S02]  /*11aa0*/  MOV R64, 0x11ac0 ;  /* 0x00011ac000407802 */ /* 0x000fc40000000f00 */
[----:B01----:R-:W-:Y:S05]  /*11ab0*/  CALL.REL.NOINC `($__internal_27_$__cuda_sm70_shflsync_down) ;  /* 0x00000d7000007944 */ /* 0x003fea0003c00000 */
[----:B-1----:R-:W-:Y:S01]  /*11ac0*/  MOV R69, R66 ;  /* 0x0000004200457202 */ /* 0x002fe20000000f00 */
[----:B------:R-:W-:Y:S01]  /*11ad0*/  HFMA2.MMA R66, -RZ, RZ, 0, 5.9604644775390625e-08 ;  /* 0x00000001ff427435 */ /* 0x000fe200000001ff */
[----:B------:R-:W-:-:S02]  /*11ae0*/  MOV R75, R68 ;  /* 0x00000044004b7202 */ /* 0x000fc40000000f00 */
[----:B------:R-:W-:Y:S02]  /*11af0*/  MOV R76, 0x1f ;  /* 0x0000001f004c7802 */ /* 0x000fe40000000f00 */
[----:B------:R-:W-:Y:S02]  /*11b00*/  MOV R65, 0xffffffff ;  /* 0xffffffff00417802 */ /* 0x000fe40000000f00 */
[----:B------:R-:W-:Y:S02]  /*11b10*/  MOV R64, 0x11b30 ;  /* 0x00011b3000407802 */ /* 0x000fe40000000f00 */
[----:B------:R-:W-:Y:S05]  /*11b20*/  CALL.REL.NOINC `($__internal_27_$__cuda_sm70_shflsync_down) ;  /* 0x00000d0000007944 */ /* 0x000fea0003c00000 */
[----:B-1----:R-:W-:Y:S01]  /*11b30*/  MOV R73, R66 ;  /* 0x0000004200497202 */ /* 0x002fe20000000f00 */
[----:B------:R-:W-:Y:S01]  /*11b40*/  HFMA2.MMA R66, -RZ, RZ, 0, 5.9604644775390625e-08 ;  /* 0x00000001ff427435 */ /* 0x000fe200000001ff */
[----:B------:R-:W-:Y:S02]  /*11b50*/  MOV R75, R70 ;  /* 0x00000046004b7202 */ /* 0x000fe40000000f00 */
[----:B------:R-:W-:Y:S02]  /*11b60*/  MOV R76, 0x1f ;  /* 0x0000001f004c7802 */ /* 0x000fe40000000f00 */
[----:B------:R-:W-:-:S02]  /*11b70*/  MOV R65, 0xffffffff ;  /* 0xffffffff00417802 */ /* 0x000fc40000000f00 */
[----:B------:R-:W-:Y:S02]  /*11b80*/  MOV R64, 0x11ba0 ;  /* 0x00011ba000407802 */ /* 0x000fe40000000f00 */
[----:B------:R-:W-:Y:S05]  /*11b90*/  CALL.REL.NOINC `($__internal_27_$__cuda_sm70_shflsync_down) ;  /* 0x00000c9000007944 */ /* 0x000fea0003c00000 */
[----:B-1----:R-:W-:Y:S05]  /*11ba0*/  BRA `(.L_x_1158) ;  /* 0xffff89a000007947 */ /* 0x002fea000383ffff */
.L_x_1059:
[----:B0-----:R-:W-:Y:S01]  /*11bb0*/  HFMA2.MMA R66, -RZ, RZ, 0, 1.1920928955078125e-07 ;  /* 0x00000002ff427435 */ /* 0x001fe200000001ff */
[----:B------:R-:W-:Y:S02]  /*11bc0*/  MOV R75, R71 ;  /* 0x00000047004b7202 */ /* 0x000fe40000000f00 */
[----:B------:R-:W-:Y:S02]  /*11bd0*/  MOV R76, 0x1f ;  /* 0x0000001f004c7802 */ /* 0x000fe40000000f00 */
[----:B------:R-:W-:Y:S02]  /*11be0*/  MOV R65, 0xffffffff ;  /* 0xffffffff00417802 */ /* 0x000fe40000000f00 */
[----:B------:R-:W-:Y:S02]  /*11bf0*/  MOV R64, 0x11c10 ;  /* 0x00011c1000407802 */ /* 0x000fe40000000f00 */
[----:B-1234-:R-:W-:Y:S05]  /*11c00*/  CALL.REL.NOINC `($__internal_27_$__cuda_sm70_shflsync_down) ;  /* 0x00000c2000007944 */ /* 0x01efea0003c00000 */
[----:B-1----:R-:W-:Y:S01]  /*11c10*/  MOV R67, R66 ;  /* 0x0000004200437202 */ /* 0x002fe20000000f00 */
[----:B------:R-:W-:Y:S01]  /*11c20*/  HFMA2.MMA R66, -RZ, RZ, 0, 1.1920928955078125e-07 ;  /* 0x00000002ff427435 */ /* 0x000fe200000001ff */
[----:B------:R-:W-:Y:S02]  /*11c30*/  MOV R75, R74 ;  /* 0x0000004a004b7202 */ /* 0x000fe40000000f00 */
[----:B------:R-:W-:-:S02]  /*11c40*/  MOV R76, 0x1f ;  /* 0x0000001f004c7802 */ /* 0x000fc40000000f00 */
[----:B------:R-:W-:Y:S02]  /*11c50*/  MOV R65, 0xffffffff ;  /* 0xffffffff00417802 */ /* 0x000fe40000000f00 */
[----:B------:R-:W-:Y:S02]  /*11c60*/  MOV R64, 0x11c80 ;  /* 0x00011c8000407802 */ /* 0x000fe40000000f00 */
[----:B------:R-:W-:Y:S05]  /*11c70*/  CALL.REL.NOINC `($__internal_27_$__cuda_sm70_shflsync_down) ;  /* 0x00000bb000007944 */ /* 0x000fea0003c00000 */
[----:B-1----:R-:W-:Y:S01]  /*11c80*/  MOV R69, R66 ;  /* 0x0000004200457202 */ /* 0x002fe20000000f00 */
[----:B------:R-:W-:Y:S01]  /*11c90*/  HFMA2.MMA R66, -RZ, RZ, 0, 1.1920928955078125e-07 ;  /* 0x00000002ff427435 */ /* 0x000fe200000001ff */
[----:B------:R-:W-:Y:S02]  /*11ca0*/  MOV R75, R68 ;  /* 0x00000044004b7202 */ /* 0x000fe40000000f00 */
[----:B------:R-:W-:Y:S02]  /*11cb0*/  MOV R76, 0x1f ;  /* 0x0000001f004c7802 */ /* 0x000fe40000000f00 */
[----:B------:R-:W-:Y:S02]  /*11cc0*/  MOV R65, 0xffffffff ;  /* 0xffffffff00417802 */ /* 0x000fe40000000f00 */
[----:B------:R-:W-:-:S02]  /*11cd0*/  MOV R64, 0x11cf0 ;  /* 0x00011cf000407802 */ /* 0x000fc40000000f00 */
[----:B------:R-:W-:Y:S05]  /*11ce0*/  CALL.REL.NOINC `($__internal_27_$__cuda_sm70_shflsync_down) ;  /* 0x00000b4000007944 */ /* 0x000fea0003c00000 */
[----:B-1----:R-:W-:Y:S01]  /*11cf0*/  MOV R70, R66 ;  /* 0x0000004200467202 */ /* 0x002fe20000000f00 */
[----:B------:R-:W-:Y:S01]  /*11d00*/  HFMA2.MMA R66, -RZ, RZ, 0, 1.1920928955078125e-07 ;  /* 0x00000002ff427435 */ /* 0x000fe200000001ff */
[----:B------:R-:W-:-:S02]  /*11d10*/  MOV R75, R72 ;  /* 0x00000048004b7202 */ /* 0x000fc40000000f00 */
[----:B------:R-:W-:Y:S02]  /*11d20*/  MOV R76, 0x1f ;  /* 0x0000001f004c7802 */ /* 0x000fe40000000f00 */
[----:B------:R-:W-:Y:S02]  /*11d30*/  MOV R65, 0xffffffff ;  /* 0xffffffff00417802 */ /* 0x000fe40000000f00 */
[----:B------:R-:W-:Y:S02]  /*11d40*/  MOV R64, 0x11d60 ;  /* 0x00011d6000407802 */ /* 0x000fe40000000f00 */
[----:B------:R-:W-:Y:S05]  /*11d50*/  CALL.REL.NOINC `($__internal_27_$__cuda_sm70_shflsync_down) ;  /* 0x00000ad000007944 */ /* 0x000fea0003c00000 */
[----:B-1----:R-:W-:Y:S05]  /*11d60*/  BRA `(.L_x_1159) ;  /* 0xffff892000007947 */ /* 0x002fea000383ffff */
.L_x_1062:
[----:B0-----:R-:W-:Y:S01]  /*11d70*/  HFMA2.MMA R66, -RZ, RZ, 0, 2.384185791015625e-07 ;  /* 0x00000004ff427435 */ /* 0x001fe200000001ff */
[----:B------:R-:W-:Y:S02]  /*11d80*/  MOV R75, R71 ;  /* 0x00000047004b7202 */ /* 0x000fe40000000f00 */
[----:B------:R-:W-:Y:S02]  /*11d90*/  MOV R76, 0x1f ;  /* 0x0000001f004c7802 */ /* 0x000fe40000000f00 */
[----:B------:R-:W-:Y:S02]  /*11da0*/  MOV R65, 0xffffffff ;  /* 0xffffffff00417802 */ /* 0x000fe40000000f00 */
[----:B------:R-:W-:-:S02]  /*11db0*/  MOV R64, 0x11dd0 ;  /* 0x00011dd000407802 */ /* 0x000fc40000000f00 */
[----:B-1234-:R-:W-:Y:S05]  /*11dc0*/  CALL.REL.NOINC `($__internal_27_$__cuda_sm70_shflsync_down) ;  /* 0x00000a6000007944 */ /* 0x01efea0003c00000 */
[----:B-1----:R-:W-:Y:S01]  /*11dd0*/  MOV R67, R66 ;  /* 0x0000004200437202 */ /* 0x002fe20000000f00 */
[----:B------:R-:W-:Y:S05]  /*11de0*/  BRA `(.L_x_1160) ;  /* 0xffff89b000007947 */ /* 0x000fea000383ffff */
.L_x_1063:
[----:B0-----:R-:W-:Y:S01]  /*11df0*/  HFMA2.MMA R66, -RZ, RZ, 0, 2.384185791015625e-07 ;  /* 0x00000004ff427435 */ /* 0x001fe200000001ff */
[----:B------:R-:W-:-:S02]  /*11e00*/  MOV R75, R74 ;  /* 0x0000004a004b7202 */ /* 0x000fc40000000f00 */
[----:B------:R-:W-:Y:S02]  /*11e10*/  MOV R76, 0x1f ;  /* 0x0000001f004c7802 */ /* 0x000fe40000000f00 */
[----:B------:R-:W-:Y:S02]  /*11e20*/  MOV R65, 0xffffffff ;  /* 0xffffffff00417802 */ /* 0x000fe40000000f00 */
[----:B------:R-:W-:Y:S02]  /*11e30*/  MOV R64, 0x11e50 ;  /* 0x00011e5000407802 */ /* 0x000fe40000000f00 */
[----:B-1234-:R-:W-:Y:S05]  /*11e40*/  CALL.REL.NOINC `($__internal_27_$__cuda_sm70_shflsync_down) ;  /* 0x000009e000007944 */ /* 0x01efea0003c00000 */
[----:B-1----:R-:W-:Y:S01]  /*11e50*/  MOV R69, R66 ;  /* 0x0000004200457202 */ /* 0x002fe20000000f00 */
[----:B------:R-:W-:Y:S01]  /*11e60*/  HFMA2.MMA R66, -RZ, RZ, 0, 2.384185791015625e-07 ;  /* 0x00000004ff427435 */ /* 0x000fe200000001ff */
[----:B------:R-:W-:Y:S02]  /*11e70*/  MOV R75, R68 ;  /* 0x00000044004b7202 */ /* 0x000fe40000000f00 */
[----:B------:R-:W-:Y:S02]  /*11e80*/  MOV R76, 0x1f ;  /* 0x0000001f004c7802 */ /* 0x000fe40000000f00 */
[----:B------:R-:W-:-:S02]  /*11e90*/  MOV R65, 0xffffffff ;  /* 0xffffffff00417802 */ /* 0x000fc40000000f00 */
[----:B------:R-:W-:Y:S02]  /*11ea0*/  MOV R64, 0x11ec0 ;  /* 0x00011ec000407802 */ /* 0x000fe40000000f00 */
[----:B------:R-:W-:Y:S05]  /*11eb0*/  CALL.REL.NOINC `($__internal_27_$__cuda_sm70_shflsync_down) ;  /* 0x0000097000007944 */ /* 0x000fea0003c00000 */
[----:B-1----:R-:W-:Y:S01]  /*11ec0*/  MOV R70, R66 ;  /* 0x0000004200467202 */ /* 0x002fe20000000f00 */
[----:B------:R-:W-:Y:S01]  /*11ed0*/  HFMA2.MMA R66, -RZ, RZ, 0, 2.384185791015625e-07 ;  /* 0x00000004ff427435 */ /* 0x000fe200000001ff */
[----:B------:R-:W-:Y:S02]  /*11ee0*/  MOV R75, R72 ;  /* 0x00000048004b7202 */ /* 0x000fe40000000f00 */
[----:B------:R-:W-:Y:S02]  /*11ef0*/  MOV R76, 0x1f ;  /* 0x0000001f004c7802 */ /* 0x000fe40000000f00 */
[----:B------:R-:W-:Y:S02]  /*11f00*/  MOV R65, 0xffffffff ;  /* 0xffffffff00417802 */ /* 0x000fe40000000f00 */
[----:B------:R-:W-:Y:S02]  /*11f10*/  MOV R64, 0x11f30 ;  /* 0x00011f3000407802 */ /* 0x000fe40000000f00 */
[----:B------:R-:W-:Y:S05]  /*11f20*/  CALL.REL.NOINC `($__internal_27_$__cuda_sm70_shflsync_down) ;  /* 0x0000090000007944 */ /* 0x000fea0003c00000 */
[----:B-1----:R-:W-:Y:S05]  /*11f30*/  BRA `(.L_x_1161) ;  /* 0xffff88a000007947 */ /* 0x002fea000383ffff */
.L_x_1066:
[----:B0-----:R-:W-:Y:S01]  /*11f40*/  HFMA2.MMA R66, -RZ, RZ, 0, 4.76837158203125e-07 ;  /* 0x00000008ff427435 */ /* 0x001fe200000001ff */
[----:B------:R-:W-:Y:S02]  /*11f50*/  MOV R75, R71 ;  /* 0x00000047004b7202 */ /* 0x000fe40000000f00 */
[----:B------:R-:W-:-:S02]  /*11f60*/  MOV R76, 0x1f ;  /* 0x0000001f004c7802 */ /* 0x000fc40000000f00 */
[----:B------:R-:W-:Y:S02]  /*11f70*/  MOV R65, 0xffffffff ;  /* 0xffffffff00417802 */ /* 0x000fe40000000f00 */
[----:B------:R-:W-:Y:S02]  /*11f80*/  MOV R64, 0x11fa0 ;  /* 0x00011fa000407802 */ /* 0x000fe40000000f00 */
[----:B-1234-:R-:W-:Y:S05]  /*11f90*/  CALL.REL.NOINC `($__internal_27_$__cuda_sm70_shflsync_down) ;  /* 0x0000089000007944 */ /* 0x01efea0003c00000 */
[----:B-1----:R-:W-:Y:S01]  /*11fa0*/  MOV R67, R66 ;  /* 0x0000004200437202 */ /* 0x002fe20000000f00 */
[----:B------:R-:W-:Y:S01]  /*11fb0*/  HFMA2.MMA R66, -RZ, RZ, 0, 4.76837158203125e-07 ;  /* 0x00000008ff427435 */ /* 0x000fe200000001ff */
[----:B------:R-:W-:Y:S02]  /*11fc0*/  MOV R75, R74 ;  /* 0x0000004a004b7202 */ /* 0x000fe40000000f00 */
[----:B------:R-:W-:Y:S02]  /*11fd0*/  MOV R76, 0x1f ;  /* 0x0000001f004c7802 */ /* 0x000fe40000000f00 */
[----:B------:R-:W-:Y:S02]  /*11fe0*/  MOV R65, 0xffffffff ;  /* 0xffffffff00417802 */ /* 0x000fe40000000f00 */
[----:B------:R-:W-:-:S02]  /*11ff0*/  MOV R64, 0x12010 ;  /* 0x0001201000407802 */ /* 0x000fc40000000f00 */
[----:B------:R-:W-:Y:S05]  /*12000*/  CALL.REL.NOINC `($__internal_27_$__cuda_sm70_shflsync_down) ;  /* 0x0000082000007944 */ /* 0x000fea0003c00000 */
[----:B-1----:R-:W-:Y:S01]  /*12010*/  MOV R69, R66 ;  /* 0x0000004200457202 */ /* 0x002fe20000000f00 */
[----:B------:R-:W-:Y:S01]  /*12020*/  HFMA2.MMA R66, -RZ, RZ, 0, 4.76837158203125e-07 ;  /* 0x00000008ff427435 */ /* 0x000fe200000001ff */
[----:B------:R-:W-:-:S02]  /*12030*/  MOV R75, R68 ;  /* 0x00000044004b7202 */ /* 0x000fc40000000f00 */
[----:B------:R-:W-:Y:S02]  /*12040*/  MOV R76, 0x1f ;  /* 0x0000001f004c7802 */ /* 0x000fe40000000f00 */
[----:B------:R-:W-:Y:S02]  /*12050*/  MOV R65, 0xffffffff ;  /* 0xffffffff00417802 */ /* 0x000fe40000000f00 */
[----:B------:R-:W-:Y:S02]  /*12060*/  MOV R64, 0x12080 ;  /* 0x0001208000407802 */ /* 0x000fe40000000f00 */
[----:B------:R-:W-:Y:S05]  /*12070*/  CALL.REL.NOINC `($__internal_27_$__cuda_sm70_shflsync_down) ;  /* 0x000007b000007944 */ /* 0x000fea0003c00000 */
[----:B-1----:R-:W-:Y:S01]  /*12080*/  MOV R70, R66 ;  /* 0x0000004200467202 */ /* 0x002fe20000000f00 */
[----:B------:R-:W-:Y:S01]  /*12090*/  HFMA2.MMA R66, -RZ, RZ, 0, 4.76837158203125e-07 ;  /* 0x00000008ff427435 */ /* 0x000fe200000001ff */
[----:B------:R-:W-:Y:S02]  /*120a0*/  MOV R75, R72 ;  /* 0x00000048004b7202 */ /* 0x000fe40000000f00 */
[----:B------:R-:W-:Y:S02]  /*120b0*/  MOV R76, 0x1f ;  /* 0x0000001f004c7802 */ /* 0x000fe40000000f00 */
[----:B------:R-:W-:-:S02]  /*120c0*/  MOV R65, 0xffffffff ;  /* 0xffffffff00417802 */ /* 0x000fc40000000f00 */
[----:B------:R-:W-:Y:S02]  /*120d0*/  MOV R64, 0x120f0 ;  /* 0x000120f000407802 */ /* 0x000fe40000000f00 */
[----:B------:R-:W-:Y:S05]  /*120e0*/  CALL.REL.NOINC `($__internal_27_$__cuda_sm70_shflsync_down) ;  /* 0x0000074000007944 */ /* 0x000fea0003c00000 */
[----:B-1----:R-:W-:Y:S05]  /*120f0*/  BRA `(.L_x_1162) ;  /* 0xffff882000007947 */ /* 0x002fea000383ffff */
.L_x_1069:
[----:B0-----:R-:W-:Y:S01]  /*12100*/  HFMA2.MMA R66, -RZ, RZ, 0, 9.5367431640625e-07 ;  /* 0x00000010ff427435 */ /* 0x001fe200000001ff */
[----:B------:R-:W-:Y:S02]  /*12110*/  MOV R75, R71 ;  /* 0x00000047004b7202 */ /* 0x000fe40000000f00 */
[----:B------:R-:W-:Y:S02]  /*12120*/  MOV R76, 0x1f ;  /* 0x0000001f004c7802 */ /* 0x000fe40000000f00 */
[----:B------:R-:W-:Y:S02]  /*12130*/  MOV R65, 0xffffffff ;  /* 0xffffffff00417802 */ /* 0x000fe40000000f00 */
[----:B------:R-:W-:Y:S02]  /*12140*/  MOV R64, 0x12160 ;  /* 0x0001216000407802 */ /* 0x000fe40000000f00 */
[----:B-1234-:R-:W-:Y:S05]  /*12150*/  CALL.REL.NOINC `($__internal_27_$__cuda_sm70_shflsync_down) ;  /* 0x000006d000007944 */ /* 0x01efea0003c00000 */
[----:B-1----:R-:W-:Y:S01]  /*12160*/  MOV R67, R66 ;  /* 0x0000004200437202 */ /* 0x002fe20000000f00 */
[----:B------:R-:W-:Y:S05]  /*12170*/  BRA `(.L_x_1163) ;  /* 0xffff88b000007947 */ /* 0x000fea000383ffff */
.L_x_1070:
[----:B0-----:R-:W-:Y:S01]  /*12180*/  HFMA2.MMA R66, -RZ, RZ, 0, 9.5367431640625e-07 ;  /* 0x00000010ff427435 */ /* 0x001fe200000001ff */
[----:B------:R-:W-:Y:S02]  /*12190*/  MOV R75, R74 ;  /* 0x0000004a004b7202 */ /* 0x000fe40000000f00 */
[----:B------:R-:W-:-:S02]  /*121a0*/  MOV R76, 0x1f ;  /* 0x0000001f004c7802 */ /* 0x000fc40000000f00 */
[----:B------:R-:W-:Y:S02]  /*121b0*/  MOV R65, 0xffffffff ;  /* 0xffffffff00417802 */ /* 0x000fe40000000f00 */
[----:B------:R-:W-:Y:S02]  /*121c0*/  MOV R64, 0x121e0 ;  /* 0x000121e000407802 */ /* 0x000fe40000000f00 */
[----:B-1234-:R-:W-:Y:S05]  /*121d0*/  CALL.REL.NOINC `($__internal_27_$__cuda_sm70_shflsync_down) ;  /* 0x0000065000007944 */ /* 0x01efea0003c00000 */
[----:B-1----:R-:W-:Y:S01]  /*121e0*/  MOV R69, R66 ;  /* 0x0000004200457202 */ /* 0x002fe20000000f00 */
[----:B------:R-:W-:Y:S01]  /*121f0*/  HFMA2.MMA R66, -RZ, RZ, 0, 9.5367431640625e-07 ;  /* 0x00000010ff427435 */ /* 0x000fe200000001ff */
[----:B------:R-:W-:Y:S02]  /*12200*/  MOV R75, R68 ;  /* 0x00000044004b7202 */ /* 0x000fe40000000f00 */
[----:B------:R-:W-:Y:S02]  /*12210*/  MOV R76, 0x1f ;  /* 0x0000001f004c7802 */ /* 0x000fe40000000f00 */
[----:B------:R-:W-:Y:S02]  /*12220*/  MOV R65, 0xffffffff ;  /* 0xffffffff00417802 */ /* 0x000fe40000000f00 */
[----:B------:R-:W-:-:S02]  /*12230*/  MOV R64, 0x12250 ;  /* 0x0001225000407802 */ /* 0x000fc40000000f00 */
[----:B------:R-:W-:Y:S05]  /*12240*/  CALL.REL.NOINC `($__internal_27_$__cuda_sm70_shflsync_down) ;  /* 0x000005e000007944 */ /* 0x000fea0003c00000 */
[----:B-1----:R-:W-:Y:S01]  /*12250*/  MOV R70, R66 ;  /* 0x0000004200467202 */ /* 0x002fe20000000f00 */
[----:B------:R-:W-:Y:S01]  /*12260*/  HFMA2.MMA R66, -RZ, RZ, 0, 9.5367431640625e-07 ;  /* 0x00000010ff427435 */ /* 0x000fe200000001ff */
[----:B------:R-:W-:-:S02]  /*12270*/  MOV R75, R72 ;  /* 0x00000048004b7202 */ /* 0x000fc40000000f00 */
[----:B------:R-:W-:Y:S02]  /*12280*/  MOV R76, 0x1f ;  /* 0x0000001f004c7802 */ /* 0x000fe40000000f00 */
[----:B------:R-:W-:Y:S02]  /*12290*/  MOV R65, 0xffffffff ;  /* 0xffffffff00417802 */ /* 0x000fe40000000f00 */
[----:B------:R-:W-:Y:S02]  /*122a0*/  MOV R64, 0x122c0 ;  /* 0x000122c000407802 */ /* 0x000fe40000000f00 */
[----:B------:R-:W-:Y:S05]  /*122b0*/  CALL.REL.NOINC `($__internal_27_$__cuda_sm70_shflsync_down) ;  /* 0x0000057000007944 */ /* 0x000fea0003c00000 */
[----:B-1----:R-:W-:Y:S05]  /*122c0*/  BRA `(.L_x_1164) ;  /* 0xffff87a000007947 */ /* 0x002fea000383ffff */
.L_x_1073:
[----:B0-----:R-:W-:Y:S01]  /*122d0*/  HFMA2.MMA R66, -RZ, RZ, 0, 0 ;  /* 0x00000000ff427435 */ /* 0x001fe200000001ff */
[----:B------:R-:W-:Y:S02]  /*122e0*/  MOV R64, R71 ;  /* 0x0000004700407202 */ /* 0x000fe40000000f00 */
[----:B------:R-:W-:Y:S02]  /*122f0*/  MOV R247, 0xffffffff ;  /* 0xffffffff00f77802 */ /* 0x000fe40000000f00 */
[----:B------:R-:W-:Y:S02]  /*12300*/  MOV R65, 0x12320 ;  /* 0x0001232000417802 */ /* 0x000fe40000000f00 */
[----:B-1234-:R-:W-:Y:S05]  /*12310*/  CALL.REL.NOINC `($__internal_28_$__cuda_sm70_shflsync_idx_p) ;  /* 0x0000055000007944 */ /* 0x01efea0003c00000 */
[----:B-1----:R-:W-:Y:S01]  /*12320*/  MOV R69, R66 ;  /* 0x0000004200457202 */ /* 0x002fe20000000f00 */
[----:B------:R-:W-:Y:S01]  /*12330*/  HFMA2.MMA R66, -RZ, RZ, 0, 0 ;  /* 0x00000000ff427435 */ /* 0x000fe200000001ff */
[----:B------:R-:W-:-:S02]  /*12340*/  MOV R64, R74 ;  /* 0x0000004a00407202 */ /* 0x000fc40000000f00 */
[----:B------:R-:W-:Y:S02]  /*12350*/  MOV R247, 0xffffffff ;  /* 0xffffffff00f77802 */ /* 0x000fe40000000f00 */
        /* <DEDUP_REMOVED lines=10> */
[----:B------:R-:W-:-:S02]  /*12400*/  MOV R64, R72 ;  /* 0x0000004800407202 */ /* 0x000fc40000000f00 */
[----:B------:R-:W-:Y:S02]  /*12410*/  MOV R247, 0xffffffff ;  /* 0xffffffff00f77802 */ /* 0x000fe40000000f00 */
[----:B------:R-:W-:Y:S02]  /*12420*/  MOV R65, 0x12440 ;  /* 0x0001244000417802 */ /* 0x000fe40000000f00 */
[----:B0-----:R-:W-:Y:S05]  /*12430*/  CALL.REL.NOINC `($__internal_28_$__cuda_sm70_shflsync_idx_p) ;  /* 0x0000043000007944 */ /* 0x001fea0003c00000 */
        /* <DEDUP_REMOVED lines=8> */
[----:B0-----:R-:W-:Y:S05]  /*124c0*/  CALL.REL.NOINC `($__internal_27_$__cuda_sm70_shflsync_down) ;  /* 0x0000036000007944 */ /* 0x001fea0003c00000 */
[----:B-1----:R-:W-:Y:S01]  /*124d0*/  MOV R71, R66 ;  /* 0x0000004200477202 */ /* 0x002fe20000000f00 */
[----:B------:R-:W-:Y:S01]  /*124e0*/  HFMA2.MMA R66, -RZ, RZ, 0, 5.9604644775390625e-08 ;  /* 0x00000001ff427435 */ /* 0x000fe200000001ff */
[----:B------:R-:W-:Y:S02]  /*124f0*/  MOV R75, R74 ;  /* 0x0000004a004b7202 */ /* 0x000fe40000000f00 */
[----:B------:R-:W-:Y:S02]  /*12500*/  MOV R76, 0x1f ;  /* 0x0000001f004c7802 */ /* 0x000fe40000000f00 */
[----:B------:R-:W-:Y:S02]  /*12510*/  MOV R65, 0xffffffff ;  /* 0xffffffff00417802 */ /* 0x000fe40000000f00 */
[----:B------:R-:W-:-:S02]  /*12520*/  MOV R64, 0x12540 ;  /* 0x0001254000407802 */ /* 0x000fc40000000f00 */
[----:B------:R-:W-:Y:S05]  /*12530*/  CALL.REL.NOINC `($__internal_27_$__cuda_sm70_shflsync_down) ;  /* 0x000002f000007944 */ /* 0x000fea0003c00000 */
        /* <DEDUP_REMOVED lines=26> */
[----:B------:R-:W-:Y:S05]  /*126e0*/  CALL.REL.NOINC `($__internal_28_$__cuda_sm70_shflsync_idx_p) ;  /* 0x0000018000007944 */ /* 0x000fea0003c00000 */
        /* <DEDUP_REMOVED lines=20> */
        .weak           $__internal_27_$__cuda_sm70_shflsync_down
        .type           $__internal_27_$__cuda_sm70_shflsync_down,@function
        .size           $__internal_27_$__cuda_sm70_shflsync_down,($__internal_28_$__cuda_sm70_shflsync_idx_p - $__internal_27_$__cuda_sm70_shflsync_down)
$__internal_27_$__cuda_sm70_shflsync_down:
[----:B------:R-:W-:Y:S04]  /*12830*/  WARPSYNC R65 ;  /* 0x0000004100007348 */ /* 0x000fe80003800000 */
[----:B------:R0:W1:Y:S02]  /*12840*/  SHFL.DOWN PT, R66, R75, R66, R76 ;  /* 0x080000424b427389 */ /* 0x00006400000e004c */
[----:B0-----:R-:W-:-:S06]  /*12850*/  HFMA2.MMA R65, -RZ, RZ, 0, 0 ;  /* 0x00000000ff417435 */ /* 0x001fcc00000001ff */
[----:B------:R-:W-:Y:S05]  /*12860*/  RET.REL.NODEC R64 `(_Z25selective_scan_bwd_kernelI32Selective_Scan_bwd_kernel_traitsILi128ELi16ELb0ELb1ELb0ELb0ELb1EN3c104HalfENS1_7complexIfEEEEv12SSMParamsBwd) ;  /* 0xfffed79040007950 */ /* 0x000fea0003c3ffff */
        .weak           $__internal_28_$__cuda_sm70_shflsync_idx_p
        .type           $__internal_28_$__cuda_sm70_shflsync_idx_p,@function
        .size           $__internal_28_$__cuda_sm70_shflsync_idx_p,($__internal_29_$__cuda_sm70_shflsync_up - $__internal_28_$__cuda_sm70_shflsync_idx_p)
$__internal_28_$__cuda_sm70_shflsync_idx_p:
[----:B------:R-:W-:Y:S01]  /*12870*/  MOV R121, 0x1f ;  /* 0x0000001f00797802 */ /* 0x000fe20000000f00 */
[----:B------:R-:W-:Y:S04]  /*12880*/  WARPSYNC R247 ;  /* 0x000000f700007348 */ /* 0x000fe80003800000 */
[----:B------:R0:W1:Y:S04]  /*12890*/  SHFL.IDX PT, R66, R64, R66, R121 ;  /* 0x0000004240427389 */ /* 0x00006800000e0079 */
[----:B0-----:R-:W0:Y:S01]  /*128a0*/  S2R R121, SR_LANEID ;  /* 0x0000000000797919 */ /* 0x001e220000000000 */
[----:B------:R-:W-:Y:S01]  /*128b0*/  MOV R64, R65 ;  /* 0x0000004100407202 */ /* 0x000fe20000000f00 */
[----:B------:R-:W-:-:S06]  /*128c0*/  HFMA2.MMA R65, -RZ, RZ, 0, 0 ;  /* 0x00000000ff417435 */ /* 0x000fcc00000001ff */
[----:B------:R-:W-:Y:S05]  /*128d0*/  RET.REL.NODEC R64 `(_Z25selective_scan_bwd_kernelI32Selective_Scan_bwd_kernel_traitsILi128ELi16ELb0ELb1ELb0ELb0ELb1EN3c104HalfENS1_7complexIfEEEEv12SSMParamsBwd) ;  /* 0xfffed72040007950 */ /* 0x000fea0003c3ffff */
        .weak           $__internal_29_$__cuda_sm70_shflsync_up
        .type           $__internal_29_$__cuda_sm70_shflsync_up,@function
        .size           $__internal_29_$__cuda_sm70_shflsync_up,(.L_x_14461 - $__internal_29_$__cuda_sm70_shflsync_up)
$__internal_29_$__cuda_sm70_shflsync_up:
[----:B------:R-:W-:Y:S04]  /*128e0*/  WARPSYNC R212 ;  /* 0x000000d400007348 */ /* 0x000fe80003800000 */
[----:B------:R0:W1:Y:S02]  /*128f0*/  SHFL.UP PT, R71, R71, R65, R213 ;  /* 0x0400004147477389 */ /* 0x00006400000e00d5 */
[----:B0-----:R-:W-:-:S04]  /*12900*/  MOV R65, 0x0 ;  /* 0x0000000000417802 */ /* 0x001fc80000000f00 */
[----:B------:R-:W-:Y:S05]  /*12910*/  RET.REL.NODEC R64 `(_Z25selective_scan_bwd_kernelI32Selective_Scan_bwd_kernel_traitsILi128ELi16ELb0ELb1ELb0ELb0ELb1EN3c104HalfENS1_7complexIfEEEEv12SSMParamsBwd) ;  /* 0xfffed6e040007950 */ /* 0x000fea0003c3ffff */
.L_x_1166:
        /* <DEDUP_REMOVED lines=14> */
.L_x_14461:


//--------------------- .text._Z25selective_scan_bwd_kernelI32Selective_Scan_bwd_kernel_traitsILi128ELi16ELb0ELb1ELb0ELb1ELb0EN3c104HalfENS1_7complexIfEEEEv12SSMParamsBwd --------------------------
	.section	.text._Z25selective_scan_bwd_kernelI32Selective_Scan_bwd_kernel_traitsILi128ELi16ELb0ELb1ELb0ELb1ELb0EN3c104HalfENS1_7complexIfEEEEv12SSMParamsBwd,"ax",@progbits
	.sectioninfo	@"SHI_REGISTERS=255"
	.align	128
        .global         _Z25selective_scan_bwd_kernelI32Selective_Scan_bwd_kernel_traitsILi128ELi16ELb0ELb1ELb0ELb1ELb0EN3c104HalfENS1_7complexIfEEEEv12SSMParamsBwd
        .type           _Z25selective_scan_bwd_kernelI32Selective_Scan_bwd_kernel_traitsILi128ELi16ELb0ELb1ELb0ELb1ELb0EN3c104HalfENS1_7complexIfEEEEv12SSMParamsBwd,@function
        .size           _Z25selective_scan_bwd_kernelI32Selective_Scan_bwd_kernel_traitsILi128ELi16ELb0ELb1ELb0ELb1ELb0EN3c104HalfENS1_7complexIfEEEEv12SSMParamsBwd,(.L_x_14464 - _Z25selective_scan_bwd_kernelI32Selective_Scan_bwd_kernel_traitsILi128ELi16ELb0ELb1ELb0ELb1ELb0EN3c104HalfENS1_7complexIfEEEEv12SSMParamsBwd)
        .other          _Z25selective_scan_bwd_kernelI32Selective_Scan_bwd_kernel_traitsILi128ELi16ELb0ELb1ELb0ELb1ELb0EN3c104HalfENS1_7complexIfEEEEv12SSMParamsBwd,@"STO_CUDA_ENTRY STV_DEFAULT"
_Z25selective_scan_bwd_kernelI32Selective_Scan_bwd_kernel_traitsILi128ELi16ELb0ELb1ELb0ELb1ELb0EN3c104HalfENS1_7complexIfEEEEv12SSMParamsBwd:
.text._Z25selective_scan_bwd_kernelI32Selective_Scan_bwd_kernel_traitsILi128ELi16ELb0ELb1ELb0ELb1ELb0EN3c104HalfENS1_7complexIfEEEEv12SSMParamsBwd:
        /* <DEDUP_REMOVED lines=165> */
.L_x_1306:
        /* <DEDUP_REMOVED lines=416> */
.L_x_1169:
[----:B--23--:R-:W-:Y:S05]  /*2450*/  BSYNC B0 ;  /* 0x0000000000007941 */ /* 0x00cfea0003800000 */
.L_x_1168:
        /* <DEDUP_REMOVED lines=39> */
.L_x_1171:
[----:B------:R-:W-:Y:S05]  /*26d0*/  BSYNC B0 ;  /* 0x0000000000007941 */ /* 0x000fea0003800000 */
.L_x_1170:
        /* <DEDUP_REMOVED lines=39> */
.L_x_1173:
[----:B------:R-:W-:Y:S05]  /*2950*/  BSYNC B0 ;  /* 0x0000000000007941 */ /* 0x000fea0003800000 */
.L_x_1172:
        /* <DEDUP_REMOVED lines=39> */
.L_x_1175:
[----:B------:R-:W-:Y:S05]  /*2bd0*/  BSYNC B0 ;  /* 0x0000000000007941 */ /* 0x000fea0003800000 */
.L_x_1174:
        /* <DEDUP_REMOVED lines=39> */
.L_x_1177:
[----:B------:R-:W-:Y:S05]  /*2e50*/  BSYNC B0 ;  /* 0x0000000000007941 */ /* 0x000fea0003800000 */
.L_x_1176:
[----:B------:R-:W-:Y:S01]  /*2e60*/  BSSY B0, `(.L_x_1178) ;  /* 0x0000027000007945 */ /* 0x000fe20003800000 */
[----:B------:R-:W-:Y:S01]  /*2e70*/  FFMA.FTZ R7, R85, R8, R10 ;  /* 0x0000000855077223 */ /* 0x000fe2000001000a */
[----:B------:R-:W-:Y:S01]  /*2e80*/  FSETP.GTU.FTZ.AND P0, PT, R108, 20, PT ;  /* 0x41a000006c00780b */ /* 0x000fe20003f1c000 */
        /* <DEDUP_REMOVED lines=36> */
.L_x_1179:
[----:B------:R-:W-:Y:S05]  /*30d0*/  BSYNC B0 ;  /* 0x0000000000007941 */ /* 0x000fea0003800000 */
.L_x_1178:
        /* <DEDUP_REMOVED lines=38> */
.L_x_1181:
[----:B------:R-:W-:Y:S05]  /*3340*/  BSYNC B0 ;  /* 0x0000000000007941 */ /* 0x000fea0003800000 */
.L_x_1180:
        /* <DEDUP_REMOVED lines=39> */
.L_x_1183:
[----:B------:R-:W-:Y:S05]  /*35c0*/  BSYNC B0 ;  /* 0x0000000000007941 */ /* 0x000fea0003800000 */
.L_x_1182:
        /* <DEDUP_REMOVED lines=39> */
.L_x_1185:
[----:B------:R-:W-:Y:S05]  /*3840*/  BSYNC B0 ;  /* 0x0000000000007941 */ /* 0x000fea0003800000 */
.L_x_1184:
        /* <DEDUP_REMOVED lines=9> */
[----:B0-----:R-:W-:Y:S02]  /*38e0*/  MOV R4, 0x3e800000 ;  /* 0x3e80000000047802 */ /* 0x001fe40000000f00 */
        /* <DEDUP_REMOVED lines=29> */
.L_x_1187:
[----:B------:R-:W-:Y:S05]  /*3ac0*/  BSYNC B0 ;  /* 0x0000000000007941 */ /* 0x000fea0003800000 */
.L_x_1186:
[----:B------:R-:W-:Y:S01]  /*3ad0*/  BSSY B0, `(.L_x_1188) ;  /* 0x0000026000007945 */ /* 0x000fe20003800000 */
[----:B------:R-:W-:Y:S01]  /*3ae0*/  HFMA2.MMA R162, -RZ, RZ, 0, 0 ;  /* 0x00000000ffa27435 */ /* 0x000fe200000001ff */
[----:B------:R-:W-:Y:S01]  /*3af0*/  FSETP.GTU.FTZ.AND P1, PT, R103, 20, PT ;  /* 0x41a000006700780b */ /* 0x000fe20003f3c000 */
[----:B------:R-:W-:Y:S01]  /*3b00*/  CS2R R160, SRZ ;  /* 0x0000000000a07805 */ /* 0x000fe2000001ff00 */
[----:B------:R-:W-:Y:S01]  /*3b10*/  CS2R R158, SRZ ;  /* 0x00000000009e7805 */ /* 0x000fe2000001ff00 */
[----:B------:R-:W-:Y:S01]  /*3b20*/  MOV R157, RZ ;  /* 0x000000ff009d7202 */ /* 0x000fe20000000f00 */
        /* <DEDUP_REMOVED lines=32> */
.L_x_1189:
[----:B------:R-:W-:Y:S05]  /*3d30*/  BSYNC B0 ;  /* 0x0000000000007941 */ /* 0x000fea0003800000 */
.L_x_1188:
        /* <DEDUP_REMOVED lines=33> */
.L_x_1191:
[----:B------:R-:W-:Y:S05]  /*3f50*/  BSYNC B0 ;  /* 0x0000000000007941 */ /* 0x000fea0003800000 */
.L_x_1190:
        /* <DEDUP_REMOVED lines=33> */
.L_x_1193:
[----:B------:R-:W-:Y:S05]  /*4170*/  BSYNC B0 ;  /* 0x0000000000007941 */ /* 0x000fea0003800000 */
.L_x_1192:
        /* <DEDUP_REMOVED lines=33> */
.L_x_1195:
[----:B------:R-:W-:Y:S05]  /*4390*/  BSYNC B0 ;  /* 0x0000000000007941 */ /* 0x000fea0003800000 */
.L_x_1194:
        /* <DEDUP_REMOVED lines=33> */
.L_x_1197:
[----:B------:R-:W-:Y:S05]  /*45b0*/  BSYNC B0 ;  /* 0x0000000000007941 */ /* 0x000fea0003800000 */
.L_x_1196:
        /* <DEDUP_REMOVED lines=33> */
.L_x_1199:
[----:B------:R-:W-:Y:S05]  /*47d0*/  BSYNC B0 ;  /* 0x0000000000007941 */ /* 0x000fea0003800000 */
.L_x_1198:
        /* <DEDUP_REMOVED lines=20> */
[----:B------:R-:W-:Y:S01]  /*4920*/  FADD.FTZ R102, R102, R102 ;  /* 0x0000006666667221 */ /* 0x000fe20000010000 */
[----:B------:R-:W-:Y:S01]  /*4930*/  CS2R R196, SRZ ;  /* 0x0000000000c47805 */ /* 0x000fe2000001ff00 */
[----:B------:R-:W-:Y:S01]  /*4940*/  FADD.FTZ R101, R101, R101 ;  /* 0x0000006565657221 */ /* 0x000fe20000010000 */
[----:B------:R-:W-:Y:S01]  /*4950*/  ULEA.HI UR9, UR32, UR32, URZ, 0x1 ;  /* 0x0000002020097291 */ /* 0x000fe2000f8f083f */
[----:B------:R-:W-:Y:S01]  /*4960*/  FADD.FTZ R100, R100, R100 ;  /* 0x0000006464647221 */ /* 0x000fe20000010000 */
[----:B------:R-:W-:Y:S01]  /*4970*/  CS2R R194, SRZ ;  /* 0x0000000000c27805 */ /* 0x000fe2000001ff00 */
[----:B------:R-:W-:Y:S01]  /*4980*/  FADD.FTZ R99, R99, R99 ;  /* 0x0000006363637221 */ /* 0x000fe20000010000 */
[----:B------:R-:W-:Y:S01]  /*4990*/  ULOP3.LUT UR9, UR9, 0xfffffe, URZ, 0xc0, !UPT ;  /* 0x00fffffe09097892 */ /* 0x000fe2000f8ec03f */
[----:B------:R-:W-:Y:S01]  /*49a0*/  FADD.FTZ R98, R98, R98 ;  /* 0x0000006262627221 */ /* 0x000fe20000010000 */
[----:B------:R-:W-:Y:S01]  /*49b0*/  MOV R193, RZ ;  /* 0x000000ff00c17202 */ /* 0x000fe20000000f00 */
        /* <DEDUP_REMOVED lines=13> */
[----:B------:R-:W-:Y:S01]  /*4a90*/  UIADD3 UR32, UR32, -UR9, URZ ;  /* 0x8000000920207290 */ /* 0x000fe2000fffe03f */
[----:B------:R-:W-:Y:S01]  /*4aa0*/  FADD.FTZ R86, R86, R86 ;  /* 0x0000005656567221 */ /* 0x000fe20000010000 */
[----:B------:R-:W-:Y:S01]  /*4ab0*/  UMOV UR7, URZ ;  /* 0x0000003f00077c82 */ /* 0x000fe20008000000 */
[----:B------:R-:W-:Y:S01]  /*4ac0*/  FADD.FTZ R85, R85, R85 ;  /* 0x0000005555557221 */ /* 0x000fe20000010000 */
[----:B------:R-:W-:Y:S01]  /*4ad0*/  UMOV UR8, URZ ;  /* 0x0000003f00087c82 */ /* 0x000fe20008000000 */
[----:B------:R-:W-:Y:S01]  /*4ae0*/  FADD.FTZ R84, R84, R84 ;  /* 0x0000005454547221 */ /* 0x000fe20000010000 */
[----:B------:R-:W-:Y:S01]  /*4af0*/  UMOV UR9, URZ ;  /* 0x0000003f00097c82 */ /* 0x000fe20008000000 */
[----:B------:R-:W-:-:S02]  /*4b00*/  FADD.FTZ R83, R83, R83 ;  /* 0x0000005353537221 */ /* 0x000fc40000010000 */
.L_x_1301:
        /* <DEDUP_REMOVED lines=17> */
[----:B------:R-:W-:-:S04]  /*4c20*/  SHF.L.U32 R0, R122, 0x4, RZ ;  /* 0x000000047a007819 */ /* 0x000fc800000006ff */
[----:B------:R-:W2:Y:S01]  /*4c30*/  LDG.E.64 R2, [R2.64] ;  /* 0x0000001e02027981 */ /* 0x000ea2000c1e1b00 */
[----:B------:R-:W-:Y:S01]  /*4c40*/  ULDC UR34, c[0x0][0x168] ;  /* 0x00005a0000227ab9 */ /* 0x000fe20000000800 */
        /* <DEDUP_REMOVED lines=8> */
[----:B------:R-:W-:-:S02]  /*4cd0*/  IADD3 R0, R6, 0x20, RZ ;  /* 0x0000002006007810 */ /* 0x000fc40007ffe0ff */
[--C-:B------:R-:W-:Y:S02]  /*4ce0*/  SHF.R.S32.HI R7, RZ, 0x1f, R6.reuse ;  /* 0x0000001fff077819 */ /* 0x100fe40000011406 */
[----:B------:R-:W-:Y:S02]  /*4cf0*/  ISETP.GE.AND P4, PT, R0, UR34, PT ;  /* 0x0000002200007c0c */ /* 0x000fe4000bf86270 */
[C---:B------:R-:W-:Y:S01]  /*4d00*/  IADD3 R0, R6.reuse, 0x40, RZ ;  /* 0x0000004006007810 */ /* 0x040fe20007ffe0ff */
[----:B------:R-:W-:Y:S01]  /*4d10*/  IMAD.WIDE.U32 R8, R9, c[0x0][0x1a0], R6 ;  /* 0x0000680009087a25 */ /* 0x000fe200078e0006 */
[----:B------:R-:W-:Y:S02]  /*4d20*/  ISETP.GE.AND P0, PT, R6, UR34, PT ;  /* 0x0000002206007c0c */ /* 0x000fe4000bf06270 */
[----:B------:R-:W-:Y:S02]  /*4d30*/  ISETP.GE.AND P3, PT, R0, UR34, PT ;  /* 0x0000002200007c0c */ /* 0x000fe4000bf66270 */
[----:B------:R-:W-:-:S02]  /*4d40*/  IADD3 R0, R6, 0x60, RZ ;  /* 0x0000006006007810 */ /* 0x000fc40007ffe0ff */
[----:B------:R-:W-:Y:S02]  /*4d50*/  IADD3 R5, R9, UR20, RZ ;  /* 0x0000001409057c10 */ /* 0x000fe4000fffe0ff */
[----:B------:R-:W-:Y:S02]  /*4d60*/  ISETP.GE.AND P2, PT, R0, UR34, PT ;  /* 0x0000002200007c0c */ /* 0x000fe4000bf46270 */
[----:B0-----:R-:W-:Y:S02]  /*4d70*/  LEA R4, P5, R8, UR27, 0x1 ;  /* 0x0000001b08047c11 */ /* 0x001fe4000f8a08ff */
[C---:B------:R-:W-:Y:S02]  /*4d80*/  IADD3 R0, R6.reuse, 0x80, RZ ;  /* 0x0000008006007810 */ /* 0x040fe40007ffe0ff */
[----:B------:R-:W-:Y:S02]  /*4d90*/  IADD3 R9, R6, 0xc0, RZ ;  /* 0x000000c006097810 */ /* 0x000fe40007ffe0ff */
[----:B------:R-:W-:-:S02]  /*4da0*/  LEA.HI.X R5, R8, UR28, R5, 0x1, P5 ;  /* 0x0000001c08057c11 */ /* 0x000fc4000a8f0c05 */
[----:B------:R-:W-:Y:S02]  /*4db0*/  ISETP.GE.AND P1, PT, R0, UR34, PT ;  /* 0x0000002200007c0c */ /* 0x000fe4000bf26270 */
        /* <DEDUP_REMOVED lines=31> */
[----:B------:R-:W-:Y:S02]  /*4fb0*/  PRMT R16, RZ, 0x7610, R16 ;  /* 0x00007610ff107816 */ /* 0x000fe40000000010 */
[----:B------:R-:W-:Y:S01]  /*4fc0*/  ISETP.GE.AND P5, PT, R13, UR34, PT ;  /* 0x000000220d007c0c */ /* 0x000fe2000bfa6270 */
[----:B------:R0:W3:Y:S01]  /*4fd0*/  @!P0 LDG.E.U16 R14, [R4.64+0x1c0] ;  /* 0x0001c01e040e8981 */ /* 0x0000e2000c1e1500 */
[----:B------:R-:W-:Y:S02]  /*4fe0*/  PRMT R13, RZ, 0x7610, R13 ;  /* 0x00007610ff0d7816 */ /* 0x000fe4000000000d */
[C---:B------:R-:W-:Y:S01]  /*4ff0*/  IADD3 R17, R6.reuse, 0x200, RZ ;  /* 0x0000020006117810 */ /* 0x040fe20007ffe0ff */
        /* <DEDUP_REMOVED lines=8> */
[C---:B------:R-:W-:Y:S01]  /*5080*/  IADD3 R19, R6.reuse, 0x240, RZ ;  /* 0x0000024006137810 */ /* 0x040fe20007ffe0ff */
[----:B------:R0:W3:Y:S01]  /*5090*/  @!P1 LDG.E.U16 R17, [R4.64+0x2c0] ;  /* 0x0002c01e04119981 */ /* 0x0000e2000c1e1500 */
[----:B------:R-:W-:Y:S02]  /*50a0*/  IADD3 R18, R6, 0x220, RZ ;  /* 0x0000022006127810 */ /* 0x000fe40007ffe0ff */
[----:B------:R-:W-:Y:S01]  /*50b0*/  PRMT R20, RZ, 0x7610, R20 ;  /* 0x00007610ff147816 */ /* 0x000fe20000000014 */
[----:B------:R0:W3:Y:S01]  /*50c0*/  @!P2 LDG.E.U16 R15, [R4.64+0x280] ;  /* 0x0002801e040fa981 */ /* 0x0000e2000c1e1500 */
[----:B------:R-:W-:-:S02]  /*50d0*/  ISETP.GE.AND P1, PT, R19, UR34, PT ;  /* 0x0000002213007c0c */ /* 0x000fc4000bf26270 */
[----:B------:R-:W-:Y:S02]  /*50e0*/  PRMT R19, RZ, 0x7610, R19 ;  /* 0x00007610ff137816 */ /* 0x000fe40000000013 */
[----:B------:R-:W-:Y:S01]  /*50f0*/  ISETP.GE.AND P2, PT, R18, UR34, PT ;  /* 0x0000002212007c0c */ /* 0x000fe2000bf46270 */
[----:B------:R0:W3:Y:S01]  /*5100*/  @!P6 LDG.E.U16 R20, [R4.64+0x300] ;  /* 0x0003001e0414e981 */ /* 0x0000e2000c1e1500 */
[C---:B------:R-:W-:Y:S02]  /*5110*/  IADD3 R18, R6.reuse, 0x260, RZ ;  /* 0x0000026006127810 */ /* 0x040fe40007ffe0ff */
[----:B------:R-:W-:Y:S01]  /*5120*/  IADD3 R21, R6, 0x280, RZ ;  /* 0x0000028006157810 */ /* 0x000fe20007ffe0ff */
[----:B------:R0:W3:Y:S01]  /*5130*/  @!P5 LDG.E.U16 R19, [R4.64+0x340] ;  /* 0x0003401e0413d981 */ /* 0x0000e2000c1e1500 */
[----:B------:R-:W-:Y:S02]  /*5140*/  PRMT R23, RZ, 0x7610, R23 ;  /* 0x00007610ff177816 */ /* 0x000fe40000000017 */
[----:B------:R-:W-:-:S02]  /*5150*/  PRMT R22, RZ, 0x7610, R22 ;  /* 0x00007610ff167816 */ /* 0x000fc40000000016 */
[----:B------:R-:W-:Y:S02]  /*5160*/  ISETP.GE.AND P6, PT, R18, UR34, PT ;  /* 0x0000002212007c0c */ /* 0x000fe4000bfc6270 */
[----:B------:R-:W-:Y:S01]  /*5170*/  ISETP.GE.AND P5, PT, R21, UR34, PT ;  /* 0x0000002215007c0c */ /* 0x000fe2000bfa6270 */
[----:B------:R0:W3:Y:S01]  /*5180*/  @!P0 LDG.E.U16 R23, [R4.64+0x380] ;  /* 0x0003801e04178981 */ /* 0x0000e2000c1e1500 */
[C---:B------:R-:W-:Y:S02]  /*5190*/  IADD3 R18, R6.reuse, 0x2a0, RZ ;  /* 0x000002a006127810 */ /* 0x040fe40007ffe0ff */
[----:B------:R-:W-:Y:S01]  /*51a0*/  IADD3 R21, R6, 0x2c0, RZ ;  /* 0x000002c006157810 */ /* 0x000fe20007ffe0ff */
[----:B------:R0:W3:Y:S01]  /*51b0*/  @!P4 LDG.E.U16 R22, [R4.64+0x3c0] ;  /* 0x0003c01e0416c981 */ /* 0x0000e2000c1e1500 */
[----:B------:R-:W-:Y:S02]  /*51c0*/  ISETP.GE.AND P0, PT, R18, UR34, PT ;  /* 0x0000002212007c0c */ /* 0x000fe4000bf06270 */
[----:B------:R-:W-:-:S02]  /*51d0*/  PRMT R18, RZ, 0x7610, R18 ;  /* 0x00007610ff127816 */ /* 0x000fc40000000012 */
[----:B------:R-:W-:Y:S02]  /*51e0*/  ISETP.GE.AND P4, PT, R21, UR34, PT ;  /* 0x0000002215007c0c */ /* 0x000fe4000bf86270 */
[----:B------:R-:W-:Y:S02]  /*51f0*/  PRMT R21, RZ, 0x7610, R21 ;  /* 0x00007610ff157816 */ /* 0x000fe40000000015 */
[C---:B------:R-:W-:Y:S01]  /*5200*/  IADD3 R24, R6.reuse, 0x2e0, RZ ;  /* 0x000002e006187810 */ /* 0x040fe20007ffe0ff */
[----:B------:R0:W3:Y:S01]  /*5210*/  @!P3 LDG.E.U16 R18, [R4.64+0x400] ;  /* 0x0004001e0412b981 */ /* 0x0000e2000c1e1500 */
[----:B------:R-:W-:Y:S02]  /*5220*/  IADD3 R25, R6, 0x300, RZ ;  /* 0x0000030006197810 */ /* 0x000fe40007ffe0ff */
[----:B------:R-:W-:Y:S01]  /*5230*/  ISETP.GE.AND P3, PT, R24, UR34, PT ;  /* 0x0000002218007c0c */ /* 0x000fe2000bf66270 */
[----:B------:R0:W3:Y:S01]  /*5240*/  @!P2 LDG.E.U16 R21, [R4.64+0x440] ;  /* 0x0004401e0415a981 */ /* 0x0000e2000c1e1500 */
        /* <DEDUP_REMOVED lines=25> */
[----:B------:R-:W-:Y:S02]  /*53e0*/  PRMT R30, RZ, 0x7610, R30 ;  /* 0x00007610ff1e7816 */ /* 0x000fe4000000001e */
[----:B------:R-:W-:Y:S02]  /*53f0*/  ISETP.GE.AND P3, PT, R31, UR34, PT ;  /* 0x000000221f007c0c */ /* 0x000fe4000bf66270 */
[----:B------:R-:W-:Y:S01]  /*5400*/  PRMT R31, RZ, 0x7610, R31 ;  /* 0x00007610ff1f7816 */ /* 0x000fe2000000001f */
[----:B------:R0:W3:Y:S01]  /*5410*/  @!P1 LDG.E.U16 R32, [R4.64+0x640] ;  /* 0x0006401e04209981 */ /* 0x0000e2000c1e1500 */
[----:B------:R-:W-:Y:S02]  /*5420*/  IADD3 R33, R6, 0x3e0, RZ ;  /* 0x000003e006217810 */ /* 0x000fe40007ffe0ff */
[----:B------:R-:W-:Y:S01]  /*5430*/  PRMT R6, RZ, 0x7610, R6 ;  /* 0x00007610ff067816 */ /* 0x000fe20000000006 */
[----:B------:R0:W3:Y:S01]  /*5440*/  @!P2 LDG.E.U16 R30, [R4.64+0x600] ;  /* 0x0006001e041ea981 */ /* 0x0000e2000c1e1500 */
[----:B------:R-:W-:Y:S01]  /*5450*/  ISETP.GE.AND P1, PT, R33, UR34, PT ;  /* 0x0000002221007c0c */ /* 0x000fe2000bf26270 */
[----:B------:R-:W-:Y:S01]  /*5460*/  ULDC.64 UR34, c[0x0][0x1b8] ;  /* 0x00006e0000227ab9 */ /* 0x000fe20000000a00 */
[----:B------:R-:W-:Y:S01]  /*5470*/  PRMT R57, RZ, 0x7610, R57 ;  /* 0x00007610ff397816 */ /* 0x000fe20000000039 */
[----:B------:R0:W3:Y:S01]  /*5480*/  @!P6 LDG.E.U16 R31, [R4.64+0x680] ;  /* 0x0006801e041fe981 */ /* 0x0000e2000c1e1500 */
[----:B------:R-:W-:-:S03]  /*5490*/  PRMT R59, RZ, 0x7610, R59 ;  /* 0x00007610ff3b7816 */ /* 0x000fc6000000003b */
[----:B------:R0:W3:Y:S01]  /*54a0*/  @!P5 LDG.E.U16 R6, [R4.64+0x6c0] ;  /* 0x0006c01e0406d981 */ /* 0x0000e2000c1e1500 */
[----:B------:R-:W-:Y:S02]  /*54b0*/  PRMT R58, RZ, 0x7610, R58 ;  /* 0x00007610ff3a7816 */ /* 0x000fe4000000003a */
[----:B------:R-:W-:Y:S01]  /*54c0*/  PRMT R33, RZ, 0x7610, R33 ;  /* 0x00007610ff217816 */ /* 0x000fe20000000021 */
        /* <DEDUP_REMOVED lines=35> */
[----:B------:R-:W-:Y:S01]  /*5700*/  LOP3.LUT R4, R4, 0xfffffc00, RZ, 0xc0, !PT ;  /* 0xfffffc0004047812 */ /* 0x000fe200078ec0ff */
[----:B------:R-:W-:-:S06]  /*5710*/  @!P0 IMAD R3, R3, R40, UR7 ;  /* 0x0000000703038e24 */ /* 0x000fcc000f8e0228 */
[----:B------:R0:W-:Y:S01]  /*5720*/  MUFU.COS R56, R35 ;  /* 0x0000002300387308 */ /* 0x0001e20000000000 */
[----:B------:R-:W-:-:S07]  /*5730*/  IADD3 R34, R4, R121, RZ ;  /* 0x0000007904227210 */ /* 0x000fce0007ffe0ff */
[----:B------:R-:W-:Y:S01]  /*5740*/  MUFU.SIN R53, R36 ;  /* 0x0000002400357308 */ /* 0x000fe20000000400 */
[----:B0-----:R-:W-:-:S04]  /*5750*/  FMUL.FTZ R35, R111, UR42 ;  /* 0x0000002a6f237c20 */ /* 0x001fc80008410000 */
[----:B------:R-:W-:-:S03]  /*5760*/  FMUL.RZ R40, R35, 0.15915493667125701904 ;  /* 0x3e22f98323287820 */ /* 0x000fc6000040c000 */
[----:B------:R0:W-:Y:S01]  /*5770*/  MUFU.COS R54, R36 ;  /* 0x0000002400367308 */ /* 0x0001e20000000000 */
[----:B------:R-:W-:Y:S01]  /*5780*/  LEA.HI.SX32 R35, R34, R34, 0x1b ;  /* 0x0000002222237211 */ /* 0x000fe200078fdaff */
[----:B------:R-:W1:Y:S01]  /*5790*/  R2UR UR41, R2 ;  /* 0x00000000022973c2 */ /* 0x000e6200000e0000 */
[----:B0-----:R-:W-:-:S05]  /*57a0*/  FMUL.FTZ R36, R110, UR42 ;  /* 0x0000002a6e247c20 */ /* 0x001fca0008410000 */
[----:B------:R-:W-:Y:S01]  /*57b0*/  MUFU.SIN R51, R38 ;  /* 0x0000002600337308 */ /* 0x000fe20000000400 */
[C---:B------:R-:W-:Y:S02]  /*57c0*/  IADD3 R37, R34.reuse, 0x20, RZ ;  /* 0x0000002022257810 */ /* 0x040fe40007ffe0ff */
[----:B------:R-:W-:-:S05]  /*57d0*/  IADD3 R39, R34, 0x40, RZ ;  /* 0x0000004022277810 */ /* 0x000fca0007ffe0ff */
[----:B------:R0:W-:Y:S01]  /*57e0*/  MUFU.COS R52, R38 ;  /* 0x0000002600347308 */ /* 0x0001e20000000000 */
[C---:B------:R-:W-:Y:S02]  /*57f0*/  IADD3 R41, R34.reuse, 0x60, RZ ;  /* 0x0000006022297810 */ /* 0x040fe40007ffe0ff */
[----:B------:R-:W-:Y:S01]  /*5800*/  IADD3 R43, R34, 0x80, RZ ;  /* 0x00000080222b7810 */ /* 0x000fe20007ffe0ff */
[----:B0-----:R-:W-:-:S04]  /*5810*/  FMUL.RZ R38, R36, 0.15915493667125701904 ;  /* 0x3e22f98324267820 */ /* 0x001fc8000040c000 */
[----:B------:R-:W-:Y:S01]  /*5820*/  MUFU.SIN R49, R40 ;  /* 0x0000002800317308 */ /* 0x000fe20000000400 */
[----:B------:R-:W-:Y:S01]  /*5830*/  FMUL.FTZ R36, R109, UR42 ;  /* 0x0000002a6d247c20 */ /* 0x000fe20008410000 */
[----:B------:R-:W-:-:S03]  /*5840*/  LEA.HI.SX32 R37, R37, R34, 0x1b ;  /* 0x0000002225257211 */ /* 0x000fc600078fdaff */
[----:B------:R-:W-:-:S03]  /*5850*/  FMUL.RZ R42, R36, 0.15915493667125701904 ;  /* 0x3e22f983242a7820 */ /* 0x000fc6000040c000 */
[----:B------:R0:W-:Y:S01]  /*5860*/  MUFU.COS R50, R40 ;  /* 0x0000002800327308 */ /* 0x0001e20000000000 */
[----:B------:R-:W-:Y:S02]  /*5870*/  SHF.L.U32 R36, R35, 0x1, RZ ;  /* 0x0000000123247819 */ /* 0x000fe400000006ff */
[----:B------:R-:W-:Y:S01]  /*5880*/  LEA.HI.SX32 R35, R39, R34, 0x1b ;  /* 0x0000002227237211 */ /* 0x000fe200078fdaff */
[----:B------:R-:W-:Y:S02]  /*5890*/  FMUL.FTZ R39, R107, UR42 ;  /* 0x0000002a6b277c20 */ /* 0x000fe40008410000 */
[----:B0-----:R-:W-:Y:S01]  /*58a0*/  FMUL.FTZ R40, R108, UR42 ;  /* 0x0000002a6c287c20 */ /* 0x001fe20008410000 */
[C---:B------:R-:W-:Y:S01]  /*58b0*/  IADD3 R63, R34.reuse, 0xa0, RZ ;  /* 0x000000a0223f7810 */ /* 0x040fe20007ffe0ff */
[----:B------:R-:W-:Y:S01]  /*58c0*/  MUFU.SIN R47, R38 ;  /* 0x00000026002f7308 */ /* 0x000fe20000000400 */
[----:B------:R-:W-:Y:S01]  /*58d0*/  IADD3 R65, R34, 0xc0, RZ ;  /* 0x000000c022417810 */ /* 0x000fe20007ffe0ff */
[----:B------:R-:W-:Y:S01]  /*58e0*/  FMUL.RZ R62, R40, 0.15915493667125701904 ;  /* 0x3e22f983283e7820 */ /* 0x000fe2000040c000 */
[----:B------:R-:W-:-:S02]  /*58f0*/  IADD3 R67, R34, 0xe0, RZ ;  /* 0x000000e022437810 */ /* 0x000fc40007ffe0ff */
[C---:B------:R-:W-:Y:S02]  /*5900*/  IADD3 R69, R34.reuse, 0x100, RZ ;  /* 0x0000010022457810 */ /* 0x040fe40007ffe0ff */
[C---:B------:R-:W-:Y:S01]  /*5910*/  IADD3 R71, R34.reuse, 0x120, RZ ;  /* 0x0000012022477810 */ /* 0x040fe20007ffe0ff */
[----:B------:R0:W-:Y:S01]  /*5920*/  MUFU.COS R48, R38 ;  /* 0x0000002600307308 */ /* 0x0001e20000000000 */
        /* <DEDUP_REMOVED lines=22> */
[-C--:B0-----:R-:W-:Y:S01]  /*5a90*/  LEA.HI.SX32 R38, R41, R34.reuse, 0x1b ;  /* 0x0000002229267211 */ /* 0x081fe200078fdaff */
[----:B------:R-:W-:Y:S01]  /*5aa0*/  MUFU.COS R44, R62 ;  /* 0x0000003e002c7308 */ /* 0x000fe20000000000 */
[-C--:B------:R-:W-:Y:S01]  /*5ab0*/  LEA.HI.SX32 R40, R43, R34.reuse, 0x1b ;  /* 0x000000222b287211 */ /* 0x080fe200078fdaff */
[----:B------:R-:W-:Y:S01]  /*5ac0*/  FMUL.RZ R64, R39, 0.15915493667125701904 ;  /* 0x3e22f98327407820 */ /* 0x000fe2000040c000 */
[----:B------:R-:W-:Y:S02]  /*5ad0*/  SHF.L.U32 R171, R37, 0x1, RZ ;  /* 0x0000000125ab7819 */ /* 0x000fe400000006ff */
[-C--:B------:R-:W-:Y:S02]  /*5ae0*/  LEA.HI.SX32 R63, R63, R34.reuse, 0x1b ;  /* 0x000000223f3f7211 */ /* 0x080fe400078fdaff */
[-C--:B------:R-:W-:Y:S01]  /*5af0*/  LEA.HI.SX32 R65, R65, R34.reuse, 0x1b ;  /* 0x0000002241417211 */ /* 0x080fe200078fdaff */
[----:B------:R0:W-:Y:S01]  /*5b00*/  MUFU.SIN R43, R62 ;  /* 0x0000003e002b7308 */ /* 0x0001e20000000400 */
        /* <DEDUP_REMOVED lines=24> */
[----:B------:R-:W-:Y:S01]  /*5c90*/  LEA.HI.SX32 R169, R169, R34, 0x1b ;  /* 0x00000022a9a97211 */ /* 0x000fe200078fdaff */
[----:B------:R-:W-:Y:S01]  /*5ca0*/  FMUL.FTZ R34, R105, UR42 ;  /* 0x0000002a69227c20 */ /* 0x000fe20008410000 */
[----:B0-----:R-:W-:-:S02]  /*5cb0*/  SHF.L.U32 R62, R35, 0x1, RZ ;  /* 0x00000001233e7819 */ /* 0x001fc400000006ff */
[----:B------:R-:W-:Y:S01]  /*5cc0*/  SHF.L.U32 R35, R38, 0x1, RZ ;  /* 0x0000000126237819 */ /* 0x000fe200000006ff */
[----:B------:R-:W-:Y:S01]  /*5cd0*/  MUFU.SIN R45, R42 ;  /* 0x0000002a002d7308 */ /* 0x000fe20000000400 */
[----:B---3--:R-:W-:Y:S01]  /*5ce0*/  STS.U16 [R36], R11 ;  /* 0x0000000b24007388 */ /* 0x008fe20000000400 */
[----:B------:R-:W-:-:S03]  /*5cf0*/  SHF.L.U32 R173, R40, 0x1, RZ ;  /* 0x0000000128ad7819 */ /* 0x000fc600000006ff */
[----:B----4-:R0:W-:Y:S03]  /*5d00*/  STS.U16 [R171+0x40], R8 ;  /* 0x00004008ab007388 */ /* 0x0101e60000000400 */
[----:B------:R-:W-:Y:S01]  /*5d10*/  MUFU.COS R46, R42 ;  /* 0x0000002a002e7308 */ /* 0x000fe20000000000 */
[----:B------:R-:W-:Y:S01]  /*5d20*/  STS.U16 [R62+0x80], R7 ;  /* 0x000080073e007388 */ /* 0x000fe20000000400 */
[----:B------:R-:W-:-:S03]  /*5d30*/  SHF.L.U32 R65, R65, 0x1, RZ ;  /* 0x0000000141417819 */ /* 0x000fc600000006ff */
[----:B------:R2:W-:Y:S03]  /*5d40*/  STS.U16 [R35+0xc0], R0 ;  /* 0x0000c00023007388 */ /* 0x0005e60000000400 */
[----:B------:R-:W-:Y:S01]  /*5d50*/  MUFU.SIN R41, R64 ;  /* 0x0000004000297308 */ /* 0x000fe20000000400 */
[----:B------:R-:W-:Y:S01]  /*5d60*/  SHF.L.U32 R67, R67, 0x1, RZ ;  /* 0x0000000143437819 */ /* 0x000fe200000006ff */
[----:B------:R3:W-:Y:S01]  /*5d70*/  STS.U16 [R173+0x100], R10 ;  /* 0x0001000aad007388 */ /* 0x0007e20000000400 */
[----:B0-----:R-:W-:-:S05]  /*5d80*/  SHF.L.U32 R8, R69, 0x1, RZ ;  /* 0x0000000145087819 */ /* 0x001fca00000006ff */
[----:B------:R0:W-:Y:S01]  /*5d90*/  MUFU.COS R42, R64 ;  /* 0x00000040002a7308 */ /* 0x0001e20000000000 */
[----:B--2---:R-:W-:Y:S01]  /*5da0*/  FMUL.FTZ R0, R104, UR42 ;  /* 0x0000002a68007c20 */ /* 0x004fe20008410000 */
[----:B------:R-:W-:Y:S01]  /*5db0*/  SHF.L.U32 R71, R71, 0x1, RZ ;  /* 0x0000000147477819 */ /* 0x000fe200000006ff */
[----:B0-----:R-:W-:Y:S01]  /*5dc0*/  FMUL.RZ R64, R34, 0.15915493667125701904 ;  /* 0x3e22f98322407820 */ /* 0x001fe2000040c000 */
[----:B------:R-:W-:Y:S01]  /*5dd0*/  SHF.L.U32 R34, R63, 0x1, RZ ;  /* 0x000000013f227819 */ /* 0x000fe200000006ff */
[----:B------:R-:W-:Y:S01]  /*5de0*/  FMUL.RZ R7, R0, 0.15915493667125701904 ;  /* 0x3e22f98300077820 */ /* 0x000fe2000040c000 */
[----:B---3--:R-:W-:Y:S02]  /*5df0*/  SHF.L.U32 R10, R75, 0x1, RZ ;  /* 0x000000014b0a7819 */ /* 0x008fe400000006ff */
[----:B------:R-:W-:Y:S01]  /*5e00*/  SHF.L.U32 R0, R77, 0x1, RZ ;  /* 0x000000014d007819 */ /* 0x000fe200000006ff */
[----:B------:R1:W-:Y:S01]  /*5e10*/  STS.U16 [R34+0x140], R9 ;  /* 0x0001400922007388 */ /* 0x0003e20000000400 */
[----:B------:R-:W-:-:S03]  /*5e20*/  SHF.L.U32 R79, R79, 0x1, RZ ;  /* 0x000000014f4f7819 */ /* 0x000fc600000006ff */
[----:B------:R-:W-:Y:S04]  /*5e30*/  STS.U16 [R65+0x180], R12 ;  /* 0x0001800c41007388 */ /* 0x000fe80000000400 */
[----:B------:R-:W-:Y:S01]  /*5e40*/  STS.U16 [R67+0x1c0], R14 ;  /* 0x0001c00e43007388 */ /* 0x000fe20000000400 */
[----:B-1----:R-:W-:-:S03]  /*5e50*/  MOV R9, UR41 ;  /* 0x0000002900097c02 */ /* 0x002fc60008000f00 */
[----:B------:R0:W-:Y:S01]  /*5e60*/  STS.U16 [R8+0x200], R13 ;  /* 0x0002000d08007388 */ /* 0x0001e20000000400 */
[----:B------:R-:W-:-:S03]  /*5e70*/  SHF.L.U32 R2, R95, 0x1, RZ ;  /* 0x000000015f027819 */ /* 0x000fc600000006ff */
[----:B------:R-:W-:Y:S04]  /*5e80*/  STS.U16 [R71+0x240], R16 ;  /* 0x0002401047007388 */ /* 0x000fe80000000400 */
[----:B------:R1:W-:Y:S01]  /*5e90*/  STS.U16 [R10+0x280], R15 ;  /* 0x0002800f0a007388 */ /* 0x0003e20000000400 */
[----:B------:R-:W-:-:S03]  /*5ea0*/  SHF.L.U32 R125, R125, 0x1, RZ ;  /* 0x000000017d7d7819 */ /* 0x000fc600000006ff */
[----:B------:R-:W-:Y:S01]  /*5eb0*/  STS.U16 [R0+0x2c0], R17 ;  /* 0x0002c01100007388 */ /* 0x000fe20000000400 */
[----:B0-----:R-:W-:-:S03]  /*5ec0*/  SHF.L.U32 R8, R123, 0x1, RZ ;  /* 0x000000017b087819 */ /* 0x001fc600000006ff */
[----:B------:R0:W-:Y:S01]  /*5ed0*/  STS.U16 [R79+0x300], R20 ;  /* 0x000300144f007388 */ /* 0x0001e20000000400 */
[----:B------:R-:W-:Y:S02]  /*5ee0*/  SHF.L.U32 R127, R127, 0x1, RZ ;  /* 0x000000017f7f7819 */ /* 0x000fe400000006ff */
[----:B-1----:R-:W-:Y:S01]  /*5ef0*/  SHF.L.U32 R10, R129, 0x1, RZ ;  /* 0x00000001810a7819 */ /* 0x002fe200000006ff */
[----:B------:R1:W-:Y:S01]  /*5f00*/  STS.U16 [R2+0x340], R19 ;  /* 0x0003401302007388 */ /* 0x0003e20000000400 */
[----:B------:R-:W-:Y:S01]  /*5f10*/  SHF.L.U32 R131, R131, 0x1, RZ ;  /* 0x0000000183837819 */ /* 0x000fe200000006ff */
[----:B0-----:R-:W-:Y:S02]  /*5f20*/  FMUL.FTZ R20, R9, 1.4426950216293334961 ;  /* 0x3fb8aa3b09147820 */ /* 0x001fe40000410000 */
[----:B------:R0:W-:Y:S01]  /*5f30*/  STS.U16 [R8+0x380], R23 ;  /* 0x0003801708007388 */ /* 0x0001e20000000400 */
[----:B------:R-:W-:Y:S01]  /*5f40*/  SHF.L.U32 R12, R133, 0x1, RZ ;  /* 0x00000001850c7819 */ /* 0x000fe200000006ff */
[----:B-1----:R-:W-:-:S02]  /*5f50*/  FMUL.FTZ R2, R20, R117 ;  /* 0x0000007514027220 */ /* 0x002fc40000410000 */
[----:B------:R-:W-:Y:S01]  /*5f60*/  STS.U16 [R125+0x3c0], R22 ;  /* 0x0003c0167d007388 */ /* 0x000fe20000000400 */
[----:B------:R-:W-:Y:S01]  /*5f70*/  SHF.L.U32 R135, R135, 0x1, RZ ;  /* 0x0000000187877819 */ /* 0x000fe200000006ff */
[----:B------:R-:W-:Y:S02]  /*5f80*/  UIMAD.WIDE.U32 UR20, UR16, UR34, URZ ;  /* 0x00000022101472a5 */ /* 0x000fe4000f8e003f */
[----:B------:R-:W-:Y:S01]  /*5f90*/  STS.U16 [R127+0x400], R18 ;  /* 0x000400127f007388 */ /* 0x000fe20000000400 */
[----:B0-----:R-:W-:Y:S01]  /*5fa0*/  SHF.L.U32 R8, R137, 0x1, RZ ;  /* 0x0000000189087819 */ /* 0x001fe200000006ff */
[----:B------:R-:W-:Y:S02]  /*5fb0*/  UIMAD UR34, UR17, UR34, URZ ;  /* 0x00000022112272a4 */ /* 0x000fe4000f8e023f */
[----:B------:R-:W-:Y:S01]  /*5fc0*/  STS.U16 [R10+0x440], R21 ;  /* 0x000440150a007388 */ /* 0x000fe20000000400 */
[----:B------:R-:W0:Y:S03]  /*5fd0*/  MUFU.EX2 R2, R2 ;  /* 0x0000000200027308 */ /* 0x000e260000000800 */
[----:B------:R-:W-:Y:S01]  /*5fe0*/  STS.U16 [R131+0x480], R24 ;  /* 0x0004801883007388 */ /* 0x000fe20000000400 */
[----:B------:R-:W-:-:S03]  /*5ff0*/  FMUL.FTZ R0, R20, R118 ;  /* 0x0000007614007220 */ /* 0x000fc60000410000 */
[----:B------:R-:W-:Y:S01]  /*6000*/  STS.U16 [R12+0x4c0], R25 ;  /* 0x0004c0190c007388 */ /* 0x000fe20000000400 */
[----:B------:R-:W-:Y:S03]  /*6010*/  MUFU.SIN R35, R7 ;  /* 0x0000000700237308 */ /* 0x000fe60000000400 */
[----:B------:R-:W-:Y:S01]  /*6020*/  STS.U16 [R135+0x500], R26 ;  /* 0x0005001a87007388 */ /* 0x000fe20000000400 */
[----:B------:R-:W-:-:S03]  /*6030*/  UIMAD UR40, UR16, UR35, UR34 ;  /* 0x00000023102872a4 */ /* 0x000fc6000f8e0222 */
[----:B------:R1:W-:Y:S01]  /*6040*/  STS.U16 [R8+0x540], R27 ;  /* 0x0005401b08007388 */ /* 0x0003e20000000400 */
[----:B------:R2:W-:Y:S01]  /*6050*/  MUFU.COS R36, R7 ;  /* 0x0000000700247308 */ /* 0x0005e20000000000 */
[----:B------:R-:W-:Y:S01]  /*6060*/  ULDC.64 UR34, c[0x0][0x1c0] ;  /* 0x0000700000227ab9 */ /* 0x000fe20000000a00 */
[----:B------:R-:W-:Y:S01]  /*6070*/  ISETP.NE.AND P1, PT, R122, RZ, PT ;  /* 0x000000ff7a00720c */ /* 0x000fe20003f25270 */
[----:B------:R-:W-:Y:S01]  /*6080*/  UIMAD UR39, UR39, UR34, URZ ;  /* 0x00000022272772a4 */ /* 0x000fe2000f8e023f */
[C---:B--2---:R-:W-:Y:S02]  /*6090*/  FMUL.FTZ R7, R20.reuse, R116 ;  /* 0x0000007414077220 */ /* 0x044fe40000410000 */
[----:B-1----:R-:W-:Y:S01]  /*60a0*/  FMUL.FTZ R8, R20, R115 ;  /* 0x0000007314087220 */ /* 0x002fe20000410000 */
[----:B------:R-:W-:Y:S01]  /*60b0*/  UIADD3 UR21, UR21, UR40, URZ ;  /* 0x0000002815157290 */ /* 0x000fe2000fffe03f */
[----:B------:R-:W-:Y:S01]  /*60c0*/  MUFU.EX2 R0, R0 ;  /* 0x0000000000007308 */ /* 0x000fe20000000800 */
[----:B------:R-:W-:Y:S01]  /*60d0*/  SHF.L.U32 R139, R139, 0x1, RZ ;  /* 0x000000018b8b7819 */ /* 0x000fe200000006ff */
[----:B------:R-:W-:Y:S01]  /*60e0*/  UIMAD UR39, UR7, UR35, UR39 ;  /* 0x00000023072772a4 */ /* 0x000fe2000f8e0227 */
[----:B------:R-:W-:Y:S01]  /*60f0*/  SHF.L.U32 R16, R141, 0x1, RZ ;  /* 0x000000018d107819 */ /* 0x000fe200000006ff */
[----:B------:R-:W-:Y:S01]  /*6100*/  UIMAD.WIDE.U32 UR34, UR7, UR34, UR20 ;  /* 0x00000022072272a5 */ /* 0x000fe2000f8e0014 */
[----:B------:R-:W-:-:S03]  /*6110*/  SHF.L.U32 R143, R143, 0x1, RZ ;  /* 0x000000018f8f7819 */ /* 0x000fc600000006ff */
[----:B------:R-:W1:Y:S01]  /*6120*/  MUFU.EX2 R7, R7 ;  /* 0x0000000700077308 */ /* 0x000e620000000800 */
[----:B------:R-:W-:Y:S01]  /*6130*/  SHF.L.U32 R145, R145, 0x1, RZ ;  /* 0x0000000191917819 */ /* 0x000fe200000006ff */
[----:B------:R-:W-:Y:S01]  /*6140*/  STS.U16 [R139+0x580], R28 ;  /* 0x0005801c8b007388 */ /* 0x000fe20000000400 */
[----:B------:R-:W-:Y:S01]  /*6150*/  SHF.L.U32 R10, R147, 0x1, RZ ;  /* 0x00000001930a7819 */ /* 0x000fe200000006ff */
[----:B------:R-:W-:-:S04]  /*6160*/  ULDC.64 UR20, c[0x0][0x230] ;  /* 0x00008c0000147ab9 */ /* 0x000fc80000000a00 */
[----:B------:R-:W2:Y:S01]  /*6170*/  MUFU.EX2 R8, R8 ;  /* 0x0000000800087308 */ /* 0x000ea20000000800 */
[----:B------:R-:W-:Y:S01]  /*6180*/  SHF.L.U32 R149, R149, 0x1, RZ ;  /* 0x0000000195957819 */ /* 0x000fe200000006ff */
[----:B------:R3:W-:Y:S01]  /*6190*/  STS.U16 [R16+0x5c0], R29 ;  /* 0x0005c01d10007388 */ /* 0x0007e20000000400 */
[C---:B0-----:R-:W-:Y:S01]  /*61a0*/  FMUL.FTZ R82, R2.reuse, R82 ;  /* 0x0000005202527220 */ /* 0x041fe20000410000 */
[----:B------:R-:W-:Y:S01]  /*61b0*/  UIADD3 UR35, UR35, UR39, URZ ;  /* 0x0000002723237290 */ /* 0x000fe2000fffe03f */
[----:B------:R-:W-:Y:S01]  /*61c0*/  FMUL.FTZ R81, R2, R81 ;  /* 0x0000005102517220 */ /* 0x000fe20000410000 */
[----:B------:R-:W-:Y:S01]  /*61d0*/  STS.U16 [R143+0x600], R30 ;  /* 0x0006001e8f007388 */ /* 0x000fe20000000400 */
[----:B------:R-:W-:Y:S01]  /*61e0*/  MOV R2, UR32 ;  /* 0x0000002000027c02 */ /* 0x000fe20008000f00 */
[----:B------:R-:W-:Y:S01]  /*61f0*/  ULEA UR20, UP0, UR34, UR20, 0x3 ;  /* 0x0000001422147291 */ /* 0x000fe2000f80183f */
[----:B------:R-:W-:Y:S01]  /*6200*/  SHF.L.U32 R12, R151, 0x1, RZ ;  /* 0x00000001970c7819 */ /* 0x000fe200000006ff */
[----:B------:R-:W-:Y:S01]  /*6210*/  STS.U16 [R145+0x640], R32 ;  /* 0x0006402091007388 */ /* 0x000fe20000000400 */
[----:B------:R-:W-:-:S02]  /*6220*/  LEA R4, R121, R4, 0x5 ;  /* 0x0000000479047211 */ /* 0x000fc400078e28ff */
[----:B---3--:R-:W-:Y:S01]  /*6230*/  SHF.L.U32 R16, R153, 0x1, RZ ;  /* 0x0000000199107819 */ /* 0x008fe200000006ff */
[----:B------:R-:W-:Y:S01]  /*6240*/  STS.U16 [R10+0x680], R31 ;  /* 0x0006801f0a007388 */ /* 0x000fe20000000400 */
[----:B------:R-:W-:Y:S01]  /*6250*/  LEA R2, R2, UR7, 0x8 ;  /* 0x0000000702027c11 */ /* 0x000fe2000f8e40ff */
[----:B------:R-:W-:Y:S02]  /*6260*/  ULEA.HI.X UR21, UR34, UR21, UR35, 0x3, UP0 ;  /* 0x0000001522157291 */ /* 0x000fe400080f1c23 */
[----:B------:R0:W-:Y:S01]  /*6270*/  STS.U16 [R149+0x6c0], R6 ;  /* 0x0006c00695007388 */ /* 0x0001e20000000400 */
[----:B------:R-:W-:Y:S01]  /*6280*/  FMUL.FTZ R39, R106, UR42 ;  /* 0x0000002a6a277c20 */ /* 0x000fe20008410000 */
[----:B------:R-:W-:Y:S02]  /*6290*/  @P1 IADD3 R2, R122, 0x200, RZ ;  /* 0x000002007a021810 */ /* 0x000fe40007ffe0ff */
[----:B------:R2:W-:Y:S01]  /*62a0*/  STS.U16 [R12+0x700], R57 ;  /* 0x000700390c007388 */ /* 0x0005e20000000400 */
[----:B------:R-:W-:Y:S01]  /*62b0*/  LEA.HI.SX32 R4, R4, R4, 0x1b ;  /* 0x0000000404047211 */ /* 0x000fe200078fdaff */
[----:B-1----:R-:W-:Y:S01]  /*62c0*/  FMUL.FTZ R80, R7, R80 ;  /* 0x0000005007507220 */ /* 0x002fe20000410000 */
[----:B------:R-:W-:Y:S01]  /*62d0*/  SHF.L.U32 R167, R167, 0x1, RZ ;  /* 0x00000001a7a77819 */ /* 0x000fe200000006ff */
[----:B0-----:R-:W-:Y:S01]  /*62e0*/  FMUL.FTZ R6, R20, R113 ;  /* 0x0000007114067220 */ /* 0x001fe20000410000 */
[----:B------:R0:W-:Y:S01]  /*62f0*/  STS.U16 [R16+0x740], R59 ;  /* 0x0007403b10007388 */ /* 0x0001e20000000400 */
[----:B------:R-:W-:Y:S01]  /*6300*/  SHF.L.U32 R18, R169, 0x1, RZ ;  /* 0x00000001a9127819 */ /* 0x000fe200000006ff */
[----:B------:R-:W-:Y:S01]  /*6310*/  FMUL.FTZ R72, R0, R72 ;  /* 0x0000004800487220 */ /* 0x000fe20000410000 */
[----:B------:R1:W-:Y:S01]  /*6320*/  MUFU.EX2 R71, R6 ;  /* 0x0000000600477308 */ /* 0x0003e20000000800 */
[----:B--2---:R-:W-:Y:S01]  /*6330*/  FMUL.FTZ R57, R8, R5 ;  /* 0x0000000508397220 */ /* 0x004fe20000410000 */
[----:B------:R-:W-:Y:S01]  /*6340*/  SHF.L.U32 R78, R2, 0x3, RZ ;  /* 0x00000003024e7819 */ /* 0x000fe200000006ff */
[----:B------:R-:W-:Y:S01]  /*6350*/  FMUL.FTZ R73, R0, R73 ;  /* 0x0000004900497220 */ /* 0x000fe20000410000 */
[----:B------:R-:W-:Y:S01]  /*6360*/  SHF.L.U32 R2, R4, 0x1, RZ ;  /* 0x0000000104027819 */ /* 0x000fe200000006ff */
[----:B------:R-:W-:-:S02]  /*6370*/  FMUL.RZ R66, R39, 0.15915493667125701904 ;  /* 0x3e22f98327427820 */ /* 0x000fc4000040c000 */
[----:B0-----:R-:W-:Y:S01]  /*6380*/  FMUL.FTZ R59, R7, R60 ;  /* 0x0000003c073b7220 */ /* 0x001fe20000410000 */
[----:B------:R-:W-:Y:S01]  /*6390*/  MOV R68, UR20 ;  /* 0x0000001400447c02 */ /* 0x000fe20008000f00 */
[C---:B------:R-:W-:Y:S01]  /*63a0*/  FMUL.FTZ R9, R20.reuse, R114 ;  /* 0x0000007214097220 */ /* 0x040fe20000410000 */
[----:B------:R-:W-:Y:S01]  /*63b0*/  MOV R69, UR21 ;  /* 0x0000001500457c02 */ /* 0x000fe20008000f00 */
[C---:B------:R-:W-:Y:S02]  /*63c0*/  FMUL.FTZ R7, R20.reuse, R112 ;  /* 0x0000007014077220 */ /* 0x040fe40000410000 */
[C---:B------:R-:W-:Y:S02]  /*63d0*/  FMUL.FTZ R5, R20.reuse, R111 ;  /* 0x0000006f14057220 */ /* 0x040fe40000410000 */
[C---:B-1----:R-:W-:Y:S02]  /*63e0*/  FMUL.FTZ R6, R20.reuse, R110 ;  /* 0x0000006e14067220 */ /* 0x042fe40000410000 */
[----:B------:R-:W-:Y:S01]  /*63f0*/  FMUL.FTZ R0, R20, R109 ;  /* 0x0000006d14007220 */ /* 0x000fe20000410000 */
[----:B------:R0:W-:Y:S01]  /*6400*/  STS.U16 [R167+0x780], R58 ;  /* 0x0007803aa7007388 */ /* 0x0001e20000000400 */
[----:B------:R-:W-:Y:S03]  /*6410*/  MUFU.SIN R39, R66 ;  /* 0x0000004200277308 */ /* 0x000fe60000000400 */
[----:B------:R1:W-:Y:S01]  /*6420*/  STS.U16 [R18+0x7c0], R33 ;  /* 0x0007c02112007388 */ /* 0x0003e20000000400 */
[----:B------:R-:W-:-:S06]  /*6430*/  NOP ;  /* 0x0000000000007918 */ /* 0x000fcc0000000000 */
[----:B------:R2:W-:Y:S01]  /*6440*/  MUFU.COS R40, R66 ;  /* 0x0000004200287308 */ /* 0x0005e20000000000 */
[----:B0-----:R-:W-:Y:S01]  /*6450*/  FMUL.FTZ R58, R8, R61 ;  /* 0x0000003d083a7220 */ /* 0x001fe20000410000 */
[----:B------:R-:W0:Y:S01]  /*6460*/  LDS.U16 R32, [R2] ;  /* 0x0000000002207984 */ /* 0x000e220000000400 */
[----:B------:R-:W-:-:S03]  /*6470*/  HFMA2.MMA R94, -RZ, RZ, 0, 9.5367431640625e-07 ;  /* 0x00000010ff5e7435 */ /* 0x000fc600000001ff */
[----:B------:R-:W3:Y:S02]  /*6480*/  LDS.U16 R31, [R2+0x2] ;  /* 0x00000200021f7984 */ /* 0x000ee40000000400 */
[----:B------:R-:W-:Y:S02]  /*6490*/  MUFU.SIN R37, R64 ;  /* 0x0000004000257308 */ /* 0x000fe40000000400 */
[----:B------:R-:W-:Y:S04]  /*64a0*/  LDS.U16 R29, [R2+0x4] ;  /* 0x00000400021d7984 */ /* 0x000fe80000000400 */
[----:B------:R-:W4:Y:S02]  /*64b0*/  LDS.U16 R30, [R2+0x6] ;  /* 0x00000600021e7984 */ /* 0x000f240000000400 */
[----:B------:R-:W-:Y:S02]  /*64c0*/  MUFU.COS R38, R64 ;  /* 0x0000004000267308 */ /* 0x000fe40000000000 */
[----:B------:R-:W0:Y:S04]  /*64d0*/  LDS.U16 R28, [R2+0x8] ;  /* 0x00000800021c7984 */ /* 0x000e280000000400 */
[----:B------:R-:W0:Y:S02]  /*64e0*/  LDS.U16 R27, [R2+0xa] ;  /* 0x00000a00021b7984 */ /* 0x000e240000000400 */
[----:B------:R0:W0:Y:S02]  /*64f0*/  MUFU.EX2 R70, R9 ;  /* 0x0000000900467308 */ /* 0x0000240000000800 */
[----:B------:R-:W-:Y:S04]  /*6500*/  LDS.U16 R25, [R2+0xc] ;  /* 0x00000c0002197984 */ /* 0x000fe80000000400 */
[----:B------:R-:W0:Y:S02]  /*6510*/  LDS.U16 R26, [R2+0xe] ;  /* 0x00000e00021a7984 */ /* 0x000e240000000400 */
[----:B-1----:R1:W0:Y:S02]  /*6520*/  MUFU.EX2 R33, R7 ;  /* 0x0000000700217308 */ /* 0x0022240000000800 */
[----:B------:R-:W0:Y:S04]  /*6530*/  LDS.U16 R24, [R2+0x10] ;  /* 0x0000100002187984 */ /* 0x000e280000000400 */
[----:B------:R-:W0:Y:S02]  /*6540*/  LDS.U16 R23, [R2+0x12] ;  /* 0x0000120002177984 */ /* 0x000e240000000400 */
[----:B------:R0:W0:Y:S02]  /*6550*/  MUFU.EX2 R74, R5 ;  /* 0x00000005004a7308 */ /* 0x0000240000000800 */
[----:B------:R-:W-:Y:S04]  /*6560*/  LDS.U16 R21, [R2+0x14] ;  /* 0x0000140002157984 */ /* 0x000fe80000000400 */
[----:B------:R-:W0:Y:S02]  /*6570*/  LDS.U16 R22, [R2+0x16] ;  /* 0x0000160002167984 */ /* 0x000e240000000400 */
[----:B------:R0:W0:Y:S02]  /*6580*/  MUFU.EX2 R75, R6 ;  /* 0x00000006004b7308 */ /* 0x0000240000000800 */
[----:B------:R-:W0:Y:S04]  /*6590*/  LDS.U16 R67, [R2+0x18] ;  /* 0x0000180002437984 */ /* 0x000e280000000400 */
[----:B------:R-:W1:Y:S02]  /*65a0*/  LDS.U16 R19, [R2+0x1a] ;  /* 0x00001a0002137984 */ /* 0x000e640000000400 */
[----:B------:R0:W-:Y:S02]  /*65b0*/  MUFU.EX2 R76, R0 ;  /* 0x00000000004c7308 */ /* 0x0001e40000000800 */
[----:B------:R-:W-:Y:S04]  /*65c0*/  LDS.U16 R17, [R2+0x1c] ;  /* 0x00001c0002117984 */ /* 0x000fe80000000400 */
[----:B------:R-:W3:Y:S04]  /*65d0*/  LDS.U16 R18, [R2+0x1e] ;  /* 0x00001e0002127984 */ /* 0x000ee80000000400 */
[----:B------:R-:W3:Y:S04]  /*65e0*/  LDS.U16 R16, [R2+0x20] ;  /* 0x0000200002107984 */ /* 0x000ee80000000400 */
[----:B------:R-:W3:Y:S04]  /*65f0*/  LDS.U16 R15, [R2+0x22] ;  /* 0x00002200020f7984 */ /* 0x000ee80000000400 */
[----:B------:R-:W-:Y:S04]  /*6600*/  LDS.U16 R13, [R2+0x24] ;  /* 0x00002400020d7984 */ /* 0x000fe80000000400 */
[----:B--2---:R-:W2:Y:S04]  /*6610*/  LDS.U16 R66, [R2+0x26] ;  /* 0x0000260002427984 */ /* 0x004ea80000000400 */
[----:B------:R-:W2:Y:S04]  /*6620*/  LDS.U16 R12, [R2+0x28] ;  /* 0x00002800020c7984 */ /* 0x000ea80000000400 */
[----:B------:R-:W2:Y:S04]  /*6630*/  LDS.U16 R11, [R2+0x2a] ;  /* 0x00002a00020b7984 */ /* 0x000ea80000000400 */
[----:B0-----:R-:W-:Y:S04]  /*6640*/  LDS.U16 R9, [R2+0x2c] ;  /* 0x00002c0002097984 */ /* 0x001fe80000000400 */
[----:B------:R-:W0:Y:S04]  /*6650*/  LDS.U16 R10, [R2+0x2e] ;  /* 0x00002e00020a7984 */ /* 0x000e280000000400 */
[----:B-1----:R-:W-:Y:S04]  /*6660*/  LDS.U16 R7, [R2+0x30] ;  /* 0x0000300002077984 */ /* 0x002fe80000000400 */
[----:B------:R-:W1:Y:S04]  /*6670*/  LDS.U16 R8, [R2+0x32] ;  /* 0x0000320002087984 */ /* 0x000e680000000400 */
[----:B------:R-:W-:Y:S04]  /*6680*/  LDS.U16 R5, [R2+0x34] ;  /* 0x0000340002057984 */ /* 0x000fe80000000400 */
[----:B------:R-:W0:Y:S04]  /*6690*/  LDS.U16 R6, [R2+0x36] ;  /* 0x0000360002067984 */ /* 0x000e280000000400 */
[----:B------:R-:W-:Y:S04]  /*66a0*/  LDS.U16 R65, [R2+0x38] ;  /* 0x0000380002417984 */ /* 0x000fe80000000400 */
[----:B------:R-:W0:Y:S04]  /*66b0*/  LDS.U16 R4, [R2+0x3a] ;  /* 0x00003a0002047984 */ /* 0x000e280000000400 */
[----:B------:R-:W-:Y:S04]  /*66c0*/  LDS.U16 R64, [R2+0x3c] ;  /* 0x00003c0002407984 */ /* 0x000fe80000000400 */
[----:B------:R2:W0:Y:S04]  /*66d0*/  LDS.U16 R0, [R2+0x3e] ;  /* 0x00003e0002007984 */ /* 0x0004280000000400 */
[----:B------:R0:W-:Y:S04]  /*66e0*/  STS.64 [R78+0x7780], R72 ;  /* 0x007780484e007388 */ /* 0x0001e80000000a00 */
[----:B------:R-:W5:Y:S01]  /*66f0*/  LDG.E.64 R68, [R68.64] ;  /* 0x0000001e44447981 */ /* 0x000f62000c1e1b00 */
[----:B------:R-:W-:-:S02]  /*6700*/  FMUL.FTZ R79, R72, R81 ;  /* 0x00000051484f7220 */ /* 0x000fc40000410000 */
[----:B--2---:R-:W-:Y:S01]  /*6710*/  @!P0 IMAD.WIDE R2, R3, R94, UR10 ;  /* 0x0000000a03028e25 */ /* 0x004fe2000f8e025e */
        /* <DEDUP_REMOVED lines=14> */
[----:B--2---:R-:W-:-:S04]  /*6800*/  FMUL.FTZ R2, R57, R123 ;  /* 0x0000007b39027220 */ /* 0x004fc80000410000 */
[CC--:B------:R-:W-:Y:S02]  /*6810*/  FFMA.FTZ R3, R58.reuse, R95.reuse, R2 ;  /* 0x0000005f3a037223 */ /* 0x0c0fe40000010002 */
[----:B------:R-:W-:Y:S02]  /*6820*/  FMUL.FTZ R95, R57, R95 ;  /* 0x0000005f395f7220 */ /* 0x000fe40000410000 */
[----:B------:R-:W-:Y:S02]  /*6830*/  FMUL.FTZ R51, R33, R51 ;  /* 0x0000003321337220 */ /* 0x000fe40000410000 */
[----:B------:R-:W-:Y:S02]  /*6840*/  FFMA.FTZ R95, R58, R123, -R95 ;  /* 0x0000007b3a5f7223 */ /* 0x000fe4000001085f */
[----:B------:R-:W-:Y:S02]  /*6850*/  FMUL.FTZ R56, R70, R56 ;  /* 0x0000003846387220 */ /* 0x000fe40000410000 */
[----:B------:R-:W-:-:S02]  /*6860*/  FMUL.FTZ R54, R71, R54 ;  /* 0x0000003647367220 */ /* 0x000fc40000410000 */
[----:B------:R-:W-:Y:S02]  /*6870*/  FMUL.FTZ R53, R71, R53 ;  /* 0x0000003547357220 */ /* 0x000fe40000410000 */
[C---:B------:R-:W-:Y:S02]  /*6880*/  FMUL.FTZ R33, R55.reuse, R3 ;  /* 0x0000000337217220 */ /* 0x040fe40000410000 */
[-C--:B------:R-:W-:Y:S02]  /*6890*/  FMUL.FTZ R71, R55, R95.reuse ;  /* 0x0000005f37477220 */ /* 0x080fe40000410000 */
[----:B------:R-:W-:Y:S02]  /*68a0*/  FMUL.FTZ R14, R103, UR42 ;  /* 0x0000002a670e7c20 */ /* 0x000fe40008410000 */
[C---:B------:R-:W-:Y:S02]  /*68b0*/  FFMA.FTZ R95, R56.reuse, R95, -R33 ;  /* 0x0000005f385f7223 */ /* 0x040fe40000010821 */
[----:B------:R-:W-:-:S02]  /*68c0*/  FFMA.FTZ R71, R56, R3, R71 ;  /* 0x0000000338477223 */ /* 0x000fc40000010047 */
[----:B------:R-:W-:Y:S02]  /*68d0*/  FMUL.RZ R14, R14, 0.15915493667125701904 ;  /* 0x3e22f9830e0e7820 */ /* 0x000fe4000040c000 */
[C---:B------:R-:W-:Y:S02]  /*68e0*/  FMUL.FTZ R77, R20.reuse, R108 ;  /* 0x0000006c144d7220 */ /* 0x040fe40000410000 */
[C---:B0-----:R-:W-:Y:S02]  /*68f0*/  FMUL.FTZ R78, R20.reuse, R107 ;  /* 0x0000006b144e7220 */ /* 0x041fe40000410000 */
[C---:B------:R-:W-:Y:S02]  /*6900*/  FMUL.FTZ R79, R20.reuse, R106 ;  /* 0x0000006a144f7220 */ /* 0x040fe40000410000 */
[C---:B------:R-:W-:Y:S02]  /*6910*/  FMUL.FTZ R70, R20.reuse, R105 ;  /* 0x0000006914467220 */ /* 0x040fe40000410000 */
[----:B------:R-:W-:-:S02]  /*6920*/  FMUL.FTZ R2, R20, R104 ;  /* 0x0000006814027220 */ /* 0x000fc40000410000 */
[C---:B------:R-:W-:Y:S02]  /*6930*/  FMUL.FTZ R50, R74.reuse, R50 ;  /* 0x000000324a327220 */ /* 0x040fe40000410000 */
[----:B------:R-:W-:Y:S02]  /*6940*/  FMUL.FTZ R49, R74, R49 ;  /* 0x000000314a317220 */ /* 0x000fe40000410000 */
[----:B------:R-:W-:Y:S02]  /*6950*/  FMUL.FTZ R20, R20, R103 ;  /* 0x0000006714147220 */ /* 0x000fe40000410000 */
[C---:B------:R-:W-:Y:S02]  /*6960*/  FMUL.FTZ R74, R53.reuse, R95 ;  /* 0x0000005f354a7220 */ /* 0x040fe40000410000 */
[-C--:B------:R-:W-:Y:S01]  /*6970*/  FMUL.FTZ R3, R53, R71.reuse ;  /* 0x0000004735037220 */ /* 0x080fe20000410000 */
[----:B------:R-:W-:Y:S01]  /*6980*/  MUFU.COS R34, R14 ;  /* 0x0000000e00227308 */ /* 0x000fe20000000000 */
[----:B------:R-:W-:-:S02]  /*6990*/  FFMA.FTZ R74, R54, R71, R74 ;  /* 0x00000047364a7223 */ /* 0x000fc4000001004a */
[----:B------:R-:W-:-:S05]  /*69a0*/  FFMA.FTZ R3, R54, R95, -R3 ;  /* 0x0000005f36037223 */ /* 0x000fca0000010803 */
[----:B------:R0:W2:Y:S01]  /*69b0*/  MUFU.EX2 R33, R20 ;  /* 0x0000001400217308 */ /* 0x0000a20000000800 */
[C---:B------:R-:W-:Y:S02]  /*69c0*/  FMUL.FTZ R48, R75.reuse, R48 ;  /* 0x000000304b307220 */ /* 0x040fe40000410000 */
[----:B------:R-:W-:Y:S02]  /*69d0*/  FMUL.FTZ R47, R75, R47 ;  /* 0x0000002f4b2f7220 */ /* 0x000fe40000410000 */
[----:B------:R-:W-:-:S03]  /*69e0*/  FMUL.FTZ R71, R51, R74 ;  /* 0x0000004a33477220 */ /* 0x000fc60000410000 */
[----:B------:R-:W1:Y:S01]  /*69f0*/  MUFU.SIN R14, R14 ;  /* 0x0000000e000e7308 */ /* 0x000e620000000400 */
[-C--:B------:R-:W-:Y:S02]  /*6a00*/  FMUL.FTZ R75, R51, R3.reuse ;  /* 0x00000003334b7220 */ /* 0x080fe40000410000 */
[----:B------:R-:W-:-:S05]  /*6a10*/  FFMA.FTZ R71, R52, R3, -R71 ;  /* 0x0000000334477223 */ /* 0x000fca0000010847 */
[----:B------:R-:W1:Y:S01]  /*6a20*/  MUFU.EX2 R2, R2 ;  /* 0x0000000200027308 */ /* 0x000e620000000800 */
[----:B------:R-:W-:Y:S02]  /*6a30*/  FFMA.FTZ R75, R52, R74, R75 ;  /* 0x0000004a344b7223 */ /* 0x000fe4000001004b */
[C---:B0-----:R-:W-:Y:S01]  /*6a40*/  FMUL.FTZ R20, R49.reuse, R71 ;  /* 0x0000004731147220 */ /* 0x041fe20000410000 */
[----:B------:R-:W-:Y:S01]  /*6a50*/  HADD2.F32 R32, -RZ, R32.H0_H0 ;  /* 0x20000020ff207230 */ /* 0x000fe20000004100 */
[----:B------:R-:W-:-:S03]  /*6a60*/  FMUL.FTZ R3, R49, R75 ;  /* 0x0000004b31037220 */ /* 0x000fc60000410000 */
[----:B------:R-:W0:Y:S01]  /*6a70*/  MUFU.EX2 R77, R77 ;  /* 0x0000004d004d7308 */ /* 0x000e220000000800 */
[C---:B------:R-:W-:Y:S01]  /*6a80*/  FFMA.FTZ R20, R50.reuse, R75, R20 ;  /* 0x0000004b32147223 */ /* 0x040fe20000010014 */
[----:B---3--:R-:W-:Y:S01]  /*6a90*/  HADD2.F32 R31, -RZ, R31.H0_H0 ;  /* 0x2000001fff1f7230 */ /* 0x008fe20000004100 */
[----:B--2---:R-:W-:Y:S02]  /*6aa0*/  FMUL.FTZ R34, R33, R34 ;  /* 0x0000002221227220 */ /* 0x004fe40000410000 */
[----:B------:R-:W-:-:S03]  /*6ab0*/  FFMA.FTZ R3, R50, R71, -R3 ;  /* 0x0000004732037223 */ /* 0x000fc60000010803 */
[----:B------:R-:W2:Y:S01]  /*6ac0*/  MUFU.EX2 R79, R79 ;  /* 0x0000004f004f7308 */ /* 0x000ea20000000800 */
[----:B-1----:R-:W-:Y:S01]  /*6ad0*/  FMUL.FTZ R33, R33, R14 ;  /* 0x0000000e21217220 */ /* 0x002fe20000410000 */
[----:B------:R-:W-:Y:S01]  /*6ae0*/  HADD2.F32 R14, -RZ, R206.H0_H0 ;  /* 0x200000ceff0e7230 */ /* 0x000fe20000004100 */
[C---:B------:R-:W-:Y:S02]  /*6af0*/  FMUL.FTZ R36, R2.reuse, R36 ;  /* 0x0000002402247220 */ /* 0x040fe40000410000 */
[----:B------:R-:W-:Y:S02]  /*6b00*/  FMUL.FTZ R35, R2, R35 ;  /* 0x0000002302237220 */ /* 0x000fe40000410000 */
[----:B------:R-:W-:Y:S01]  /*6b10*/  FMUL.FTZ R74, R32, R118 ;  /* 0x00000076204a7220 */ /* 0x000fe20000410000 */
[----:B------:R-:W1:Y:S01]  /*6b20*/  MUFU.EX2 R70, R70 ;  /* 0x0000004600467308 */ /* 0x000e620000000800 */
[C---:B------:R-:W-:Y:S01]  /*6b30*/  FMUL.FTZ R2, R47.reuse, R20 ;  /* 0x000000142f027220 */ /* 0x040fe20000410000 */
[----:B----4-:R-:W-:Y:S01]  /*6b40*/  HADD2.F32 R30, -RZ, R30.H0_H0 ;  /* 0x2000001eff1e7230 */ /* 0x010fe20000004100 */
[----:B------:R-:W-:-:S02]  /*6b50*/  FMUL.FTZ R71, R47, R3 ;  /* 0x000000032f477220 */ /* 0x000fc40000410000 */
[----:B------:R-:W-:Y:S02]  /*6b60*/  FMUL.FTZ R75, R31, R118 ;  /* 0x000000761f4b7220 */ /* 0x000fe40000410000 */
[----:B------:R-:W-:Y:S01]  /*6b70*/  FMUL.FTZ R74, R14, R74 ;  /* 0x0000004a0e4a7220 */ /* 0x000fe20000410000 */
[----:B------:R-:W3:Y:S01]  /*6b80*/  MUFU.EX2 R78, R78 ;  /* 0x0000004e004e7308 */ /* 0x000ee20000000800 */
[C---:B------:R-:W-:Y:S01]  /*6b90*/  FFMA.FTZ R3, R48.reuse, R3, -R2 ;  /* 0x0000000330037223 */ /* 0x040fe20000010802 */
[----:B------:R-:W-:Y:S01]  /*6ba0*/  HADD2.F32 R29, -RZ, R29.H0_H0 ;  /* 0x2000001dff1d7230 */ /* 0x000fe20000004100 */
[----:B------:R-:W-:Y:S01]  /*6bb0*/  FFMA.FTZ R2, R48, R20, R71 ;  /* 0x0000001430027223 */ /* 0x000fe20000010047 */
[----:B------:R-:W-:Y:S01]  /*6bc0*/  HADD2.F32 R20, -RZ, R205.H0_H0 ;  /* 0x200000cdff147230 */ /* 0x000fe20000004100 */
[C---:B------:R-:W-:Y:S02]  /*6bd0*/  FMUL.FTZ R46, R76.reuse, R46 ;  /* 0x0000002e4c2e7220 */ /* 0x040fe40000410000 */
[----:B------:R-:W-:-:S02]  /*6be0*/  FMUL.FTZ R45, R76, R45 ;  /* 0x0000002d4c2d7220 */ /* 0x000fc40000410000 */
[----:B------:R-:W-:Y:S02]  /*6bf0*/  FMUL.FTZ R75, R14, R75 ;  /* 0x0000004b0e4b7220 */ /* 0x000fe40000410000 */
[----:B------:R-:W-:Y:S02]  /*6c00*/  FMUL.FTZ R76, R30, R117 ;  /* 0x000000751e4c7220 */ /* 0x000fe40000410000 */
[----:B------:R-:W-:Y:S02]  /*6c10*/  FMUL.FTZ R14, R74, R81 ;  /* 0x000000514a0e7220 */ /* 0x000fe40000410000 */
[C---:B0-----:R-:W-:Y:S02]  /*6c20*/  FMUL.FTZ R44, R77.reuse, R44 ;  /* 0x0000002c4d2c7220 */ /* 0x041fe40000410000 */
[----:B------:R-:W-:Y:S02]  /*6c30*/  FMUL.FTZ R43, R77, R43 ;  /* 0x0000002b4d2b7220 */ /* 0x000fe40000410000 */
[----:B--2---:R-:W-:-:S02]  /*6c40*/  FMUL.FTZ R40, R79, R40 ;  /* 0x000000284f287220 */ /* 0x004fc40000410000 */
[----:B------:R-:W-:Y:S02]  /*6c50*/  FMUL.FTZ R39, R79, R39 ;  /* 0x000000274f277220 */ /* 0x000fe40000410000 */
[----:B------:R-:W-:Y:S02]  /*6c60*/  FMUL.FTZ R77, R29, R117 ;  /* 0x000000751d4d7220 */ /* 0x000fe40000410000 */
[C---:B------:R-:W-:Y:S02]  /*6c70*/  FMUL.FTZ R71, R75.reuse, R81 ;  /* 0x000000514b477220 */ /* 0x040fe40000410000 */
[C---:B------:R-:W-:Y:S02]  /*6c80*/  FMUL.FTZ R76, R20.reuse, R76 ;  /* 0x0000004c144c7220 */ /* 0x040fe40000410000 */
[----:B------:R-:W-:Y:S01]  /*6c90*/  FFMA.FTZ R79, R75, R82, R14 ;  /* 0x000000524b4f7223 */ /* 0x000fe2000001000e */
[----:B------:R-:W-:Y:S01]  /*6ca0*/  HADD2.F32 R28, -RZ, R28.H0_H0 ;  /* 0x2000001cff1c7230 */ /* 0x000fe20000004100 */
[----:B------:R-:W-:-:S02]  /*6cb0*/  FMUL.FTZ R77, R20, R77 ;  /* 0x0000004d144d7220 */ /* 0x000fc40000410000 */
[----:B------:R-:W-:Y:S02]  /*6cc0*/  FFMA.FTZ R14, R74, R82, -R71 ;  /* 0x000000524a0e7223 */ /* 0x000fe40000010847 */
[----:B------:R-:W-:Y:S01]  /*6cd0*/  FADD.FTZ R20, R76, R79 ;  /* 0x0000004f4c147221 */ /* 0x000fe20000010000 */
[----:B------:R-:W-:Y:S01]  /*6ce0*/  HADD2.F32 R27, -RZ, R27.H0_H0 ;  /* 0x2000001bff1b7230 */ /* 0x000fe20000004100 */
[C---:B-1----:R-:W-:Y:S02]  /*6cf0*/  FMUL.FTZ R38, R70.reuse, R38 ;  /* 0x0000002646267220 */ /* 0x042fe40000410000 */
[----:B------:R-:W-:Y:S01]  /*6d00*/  FMUL.FTZ R37, R70, R37 ;  /* 0x0000002546257220 */ /* 0x000fe20000410000 */
[----:B------:R-:W-:Y:S01]  /*6d10*/  HADD2.F32 R70, -RZ, R204.H0_H0 ;  /* 0x200000ccff467230 */ /* 0x000fe20000004100 */
[C---:B---3--:R-:W-:Y:S02]  /*6d20*/  FMUL.FTZ R42, R78.reuse, R42 ;  /* 0x0000002a4e2a7220 */ /* 0x048fe40000410000 */
[----:B------:R-:W-:-:S02]  /*6d30*/  FMUL.FTZ R41, R78, R41 ;  /* 0x000000294e297220 */ /* 0x000fc40000410000 */
[----:B------:R-:W-:Y:S02]  /*6d40*/  FADD.FTZ R14, R77, R14 ;  /* 0x0000000e4d0e7221 */ /* 0x000fe40000010000 */
[C---:B------:R-:W-:Y:S02]  /*6d50*/  FMUL.FTZ R71, R59.reuse, R20 ;  /* 0x000000143b477220 */ /* 0x040fe40000410000 */
[----:B------:R-:W-:Y:S02]  /*6d60*/  FMUL.FTZ R78, R28, R116 ;  /* 0x000000741c4e7220 */ /* 0x000fe40000410000 */
[----:B------:R-:W-:Y:S02]  /*6d70*/  FMUL.FTZ R95, R59, R14 ;  /* 0x0000000e3b5f7220 */ /* 0x000fe40000410000 */
[----:B------:R-:W-:Y:S02]  /*6d80*/  FMUL.FTZ R79, R27, R116 ;  /* 0x000000741b4f7220 */ /* 0x000fe40000410000 */
[----:B------:R-:W-:-:S02]  /*6d90*/  FFMA.FTZ R71, R80, R14, -R71 ;  /* 0x0000000e50477223 */ /* 0x000fc40000010847 */
        /* <DEDUP_REMOVED lines=9> */
[-C--:B------:R-:W-:Y:S02]  /*6e30*/  FMUL.FTZ R167, R26, R115.reuse ;  /* 0x000000731aa77220 */ /* 0x080fe40000410000 */
[-C--:B------:R-:W-:Y:S02]  /*6e40*/  FMUL.FTZ R14, R57, R20.reuse ;  /* 0x00000014390e7220 */ /* 0x080fe40000410000 */
[----:B------:R-:W-:Y:S02]  /*6e50*/  FMUL.FTZ R168, R25, R115 ;  /* 0x0000007319a87220 */ /* 0x000fe40000410000 */
[----:B------:R-:W-:Y:S02]  /*6e60*/  FFMA.FTZ R20, R58, R20, R95 ;  /* 0x000000143a147223 */ /* 0x000fe4000001005f */
        /* <DEDUP_REMOVED lines=12> */
[----:B------:R-:W-:Y:S02]  /*6f30*/  FFMA.FTZ R14, R56, R71, -R14 ;  /* 0x00000047380e7223 */ /* 0x000fe4000001080e */
        /* <DEDUP_REMOVED lines=50> */
[----:B------:R-:W-:Y:S02]  /*7260*/  FFMA.FTZ R14, R48, R71, -R14 ;  /* 0x00000047300e7223 */ /* 0x000fe4000001080e */
[----:B------:R-:W-:Y:S02]  /*7270*/  FMUL.FTZ R177, R94, R177 ;  /* 0x000000b15eb17220 */ /* 0x000fe40000410000 */
[----:B------:R-:W-:Y:S02]  /*7280*/  FMUL.FTZ R178, R15, R110 ;  /* 0x0000006e0fb27220 */ /* 0x000fe40000410000 */
[----:B------:R-:W-:Y:S02]  /*7290*/  FFMA.FTZ R67, R48, R70, R67 ;  /* 0x0000004630437223 */ /* 0x000fe40000010043 */
[----:B------:R-:W-:Y:S01]  /*72a0*/  FADD.FTZ R70, R177, R14 ;  /* 0x0000000eb1467221 */ /* 0x000fe20000010000 */
[----:B------:R-:W-:Y:S01]  /*72b0*/  HADD2.F32 R14, -RZ, R66.H0_H0 ;  /* 0x20000042ff0e7230 */ /* 0x000fe20000004100 */
[----:B------:R-:W-:Y:S01]  /*72c0*/  FMUL.FTZ R178, R94, R178 ;  /* 0x000000b25eb27220 */ /* 0x000fe20000410000 */
[----:B------:R-:W-:Y:S01]  /*72d0*/  HADD2.F32 R94, -RZ, R218.H0_H0 ;  /* 0x200000daff5e7230 */ /* 0x000fe20000004100 */
[----:B------:R-:W-:Y:S01]  /*72e0*/  FMUL.FTZ R66, R45, R70 ;  /* 0x000000462d427220 */ /* 0x000fe20000410000 */
[----:B------:R-:W-:Y:S01]  /*72f0*/  HADD2.F32 R13, -RZ, R13.H0_H0 ;  /* 0x2000000dff0d7230 */ /* 0x000fe20000004100 */
[----:B------:R-:W-:-:S02]  /*7300*/  FADD.FTZ R67, R178, R67 ;  /* 0x00000043b2437221 */ /* 0x000fc40000010000 */
[----:B------:R-:W-:Y:S02]  /*7310*/  FMUL.FTZ R179, R14, R109 ;  /* 0x0000006d0eb37220 */ /* 0x000fe40000410000 */
[C---:B------:R-:W-:Y:S02]  /*7320*/  FMUL.FTZ R71, R45.reuse, R2 ;  /* 0x000000022d477220 */ /* 0x040fe40000410000 */
[-C--:B------:R-:W-:Y:S02]  /*7330*/  FFMA.FTZ R66, R46, R67.reuse, R66 ;  /* 0x000000432e427223 */ /* 0x080fe40000010042 */
[----:B------:R-:W-:Y:S02]  /*7340*/  FMUL.FTZ R67, R45, R67 ;  /* 0x000000432d437220 */ /* 0x000fe40000410000 */
[----:B------:R-:W-:Y:S02]  /*7350*/  FMUL.FTZ R180, R13, R109 ;  /* 0x0000006d0db47220 */ /* 0x000fe40000410000 */
[----:B------:R-:W-:Y:S01]  /*7360*/  FMUL.FTZ R179, R94, R179 ;  /* 0x000000b35eb37220 */ /* 0x000fe20000410000 */
[----:B------:R-:W-:Y:S01]  /*7370*/  HADD2.F32 R12, -RZ, R12.H0_H0 ;  /* 0x2000000cff0c7230 */ /* 0x000fe20000004100 */
[----:B------:R-:W-:-:S02]  /*7380*/  FFMA.FTZ R71, R46, R3, -R71 ;  /* 0x000000032e477223 */ /* 0x000fc40000010847 */
        /* <DEDUP_REMOVED lines=8> */
[C---:B------:R-:W-:Y:S02]  /*7410*/  FMUL.FTZ R2, R43.reuse, R66 ;  /* 0x000000422b027220 */ /* 0x040fe40000410000 */
[-C--:B------:R-:W-:Y:S02]  /*7420*/  FMUL.FTZ R181, R12, R108.reuse ;  /* 0x0000006c0cb57220 */ /* 0x080fe40000410000 */
[-C--:B------:R-:W-:Y:S02]  /*7430*/  FMUL.FTZ R95, R43, R67.reuse ;  /* 0x000000432b5f7220 */ /* 0x080fe40000410000 */
[----:B------:R-:W-:Y:S02]  /*7440*/  FFMA.FTZ R70, R44, R67, -R2 ;  /* 0x000000432c467223 */ /* 0x000fe40000010802 */
[----:B------:R-:W-:Y:S02]  /*7450*/  FMUL.FTZ R182, R11, R108 ;  /* 0x0000006c0bb67220 */ /* 0x000fe40000410000 */
[----:B------:R-:W-:Y:S01]  /*7460*/  FMUL.FTZ R181, R94, R181 ;  /* 0x000000b55eb57220 */ /* 0x000fe20000410000 */
[----:B------:R-:W-:Y:S01]  /*7470*/  HADD2.F32 R10, -RZ, R10.H0_H0 ;  /* 0x2000000aff0a7230 */ /* 0x000fe20000004100 */
[----:B------:R-:W-:-:S02]  /*7480*/  FFMA.FTZ R95, R44, R66, R95 ;  /* 0x000000422c5f7223 */ /* 0x000fc4000001005f */
[----:B------:R-:W-:Y:S02]  /*7490*/  FMUL.FTZ R182, R94, R182 ;  /* 0x000000b65eb67220 */ /* 0x000fe40000410000 */
[----:B------:R-:W-:Y:S01]  /*74a0*/  FADD.FTZ R70, R181, R70 ;  /* 0x00000046b5467221 */ /* 0x000fe20000010000 */
[----:B------:R-:W-:Y:S01]  /*74b0*/  HADD2.F32 R67, -RZ, R216.H0_H0 ;  /* 0x200000d8ff437230 */ /* 0x000fe20000004100 */
[----:B------:R-:W-:Y:S01]  /*74c0*/  FADD.FTZ R95, R182, R95 ;  /* 0x0000005fb65f7221 */ /* 0x000fe20000010000 */
[----:B------:R-:W-:Y:S01]  /*74d0*/  HADD2.F32 R9, -RZ, R9.H0_H0 ;  /* 0x20000009ff097230 */ /* 0x000fe20000004100 */
[----:B------:R-:W-:Y:S02]  /*74e0*/  FMUL.FTZ R66, R41, R70 ;  /* 0x0000004629427220 */ /* 0x000fe40000410000 */
[----:B------:R-:W-:Y:S02]  /*74f0*/  FMUL.FTZ R183, R10, R107 ;  /* 0x0000006b0ab77220 */ /* 0x000fe40000410000 */
[----:B------:R-:W-:-:S02]  /*7500*/  FFMA.FTZ R66, R42, R95, R66 ;  /* 0x0000005f2a427223 */ /* 0x000fc40000010042 */
[----:B------:R-:W-:Y:S02]  /*7510*/  FMUL.FTZ R95, R41, R95 ;  /* 0x0000005f295f7220 */ /* 0x000fe40000410000 */
[----:B------:R-:W-:Y:S02]  /*7520*/  FMUL.FTZ R184, R9, R107 ;  /* 0x0000006b09b87220 */ /* 0x000fe40000410000 */
[C---:B------:R-:W-:Y:S02]  /*7530*/  FMUL.FTZ R183, R67.reuse, R183 ;  /* 0x000000b743b77220 */ /* 0x040fe40000410000 */
[----:B------:R-:W-:Y:S02]  /*7540*/  FFMA.FTZ R95, R42, R70, -R95 ;  /* 0x000000462a5f7223 */ /* 0x000fe4000001085f */
[----:B------:R-:W-:Y:S02]  /*7550*/  FMUL.FTZ R184, R67, R184 ;  /* 0x000000b843b87220 */ /* 0x000fe40000410000 */
[----:B------:R-:W-:-:S02]  /*7560*/  FADD.FTZ R66, R183, R66 ;  /* 0x00000042b7427221 */ /* 0x000fc40000010000 */
[----:B------:R-:W-:Y:S01]  /*7570*/  FMUL.FTZ R2, R43, R3 ;  /* 0x000000032b027220 */ /* 0x000fe20000410000 */
[----:B------:R-:W-:Y:S01]  /*7580*/  HADD2.F32 R8, -RZ, R8.H0_H0 ;  /* 0x20000008ff087230 */ /* 0x000fe20000004100 */
[----:B------:R-:W-:Y:S01]  /*7590*/  FADD.FTZ R95, R184, R95 ;  /* 0x0000005fb85f7221 */ /* 0x000fe20000010000 */
[----:B------:R-:W-:Y:S01]  /*75a0*/  HADD2.F32 R7, -RZ, R7.H0_H0 ;  /* 0x20000007ff077230 */ /* 0x000fe20000004100 */
[----:B------:R-:W-:Y:S02]  /*75b0*/  FMUL.FTZ R67, R39, R66 ;  /* 0x0000004227437220 */ /* 0x000fe40000410000 */
[-C--:B------:R-:W-:Y:S01]  /*75c0*/  FFMA.FTZ R2, R44, R71.reuse, -R2 ;  /* 0x000000472c027223 */ /* 0x080fe20000010802 */
[----:B------:R-:W-:Y:S01]  /*75d0*/  HADD2.F32 R70, -RZ, R215.H0_H0 ;  /* 0x200000d7ff467230 */ /* 0x000fe20000004100 */
[----:B------:R-:W-:Y:S02]  /*75e0*/  FMUL.FTZ R71, R43, R71 ;  /* 0x000000472b477220 */ /* 0x000fe40000410000 */
[----:B------:R-:W-:-:S02]  /*75f0*/  FFMA.FTZ R67, R40, R95, -R67 ;  /* 0x0000005f28437223 */ /* 0x000fc40000010843 */
[----:B------:R-:W-:Y:S02]  /*7600*/  FMUL.FTZ R95, R39, R95 ;  /* 0x0000005f275f7220 */ /* 0x000fe40000410000 */
[-C--:B------:R-:W-:Y:S02]  /*7610*/  FMUL.FTZ R185, R8, R106.reuse ;  /* 0x0000006a08b97220 */ /* 0x080fe40000410000 */
[----:B------:R-:W-:Y:S02]  /*7620*/  FMUL.FTZ R186, R7, R106 ;  /* 0x0000006a07ba7220 */ /* 0x000fe40000410000 */
[----:B------:R-:W-:Y:S02]  /*7630*/  FFMA.FTZ R71, R44, R3, R71 ;  /* 0x000000032c477223 */ /* 0x000fe40000010047 */
[----:B------:R-:W-:Y:S02]  /*7640*/  FFMA.FTZ R66, R40, R66, R95 ;  /* 0x0000004228427223 */ /* 0x000fe4000001005f */
[----:B------:R-:W-:-:S02]  /*7650*/  FMUL.FTZ R185, R70, R185 ;  /* 0x000000b946b97220 */ /* 0x000fc40000410000 */
[----:B------:R-:W-:Y:S02]  /*7660*/  FMUL.FTZ R186, R70, R186 ;  /* 0x000000ba46ba7220 */ /* 0x000fe40000410000 */
[----:B------:R-:W-:Y:S01]  /*7670*/  FMUL.FTZ R3, R41, R71 ;  /* 0x0000004729037220 */ /* 0x000fe20000410000 */
[----:B------:R-:W-:Y:S01]  /*7680*/  HADD2.F32 R6, -RZ, R6.H0_H0 ;  /* 0x20000006ff067230 */ /* 0x000fe20000004100 */
[----:B------:R-:W-:Y:S02]  /*7690*/  FADD.FTZ R66, R185, R66 ;  /* 0x00000042b9427221 */ /* 0x000fe40000010000 */
[----:B------:R-:W-:Y:S01]  /*76a0*/  FADD.FTZ R67, R186, R67 ;  /* 0x00000043ba437221 */ /* 0x000fe20000010000 */
[----:B------:R-:W-:Y:S01]  /*76b0*/  HADD2.F32 R5, -RZ, R5.H0_H0 ;  /* 0x20000005ff057230 */ /* 0x000fe20000004100 */
[-C--:B------:R-:W-:Y:S01]  /*76c0*/  FFMA.FTZ R3, R42, R2.reuse, -R3 ;  /* 0x000000022a037223 */ /* 0x080fe20000010803 */
[----:B------:R-:W-:Y:S01]  /*76d0*/  HADD2.F32 R94, -RZ, R208.H0_H0 ;  /* 0x200000d0ff5e7230 */ /* 0x000fe20000004100 */
[----:B------:R-:W-:-:S02]  /*76e0*/  FMUL.FTZ R2, R41, R2 ;  /* 0x0000000229027220 */ /* 0x000fc40000410000 */
[C---:B------:R-:W-:Y:S02]  /*76f0*/  FMUL.FTZ R70, R37.reuse, R66 ;  /* 0x0000004225467220 */ /* 0x040fe40000410000 */
[----:B------:R-:W-:Y:S02]  /*7700*/  FMUL.FTZ R95, R37, R67 ;  /* 0x00000043255f7220 */ /* 0x000fe40000410000 */
[----:B------:R-:W-:Y:S02]  /*7710*/  FMUL.FTZ R187, R6, R105 ;  /* 0x0000006906bb7220 */ /* 0x000fe40000410000 */
[----:B------:R-:W-:Y:S02]  /*7720*/  FFMA.FTZ R2, R42, R71, R2 ;  /* 0x000000472a027223 */ /* 0x000fe40000010002 */
[----:B------:R-:W-:Y:S02]  /*7730*/  FMUL.FTZ R188, R5, R105 ;  /* 0x0000006905bc7220 */ /* 0x000fe40000410000 */
[----:B------:R-:W-:-:S02]  /*7740*/  FFMA.FTZ R71, R38, R67, -R70 ;  /* 0x0000004326477223 */ /* 0x000fc40000010846 */
[----:B------:R-:W-:Y:S02]  /*7750*/  FFMA.FTZ R70, R38, R66, R95 ;  /* 0x0000004226467223 */ /* 0x000fe4000001005f */
[C---:B------:R-:W-:Y:S02]  /*7760*/  FMUL.FTZ R187, R94.reuse, R187 ;  /* 0x000000bb5ebb7220 */ /* 0x040fe40000410000 */
[C---:B------:R-:W-:Y:S02]  /*7770*/  FMUL.FTZ R67, R39.reuse, R3 ;  /* 0x0000000327437220 */ /* 0x040fe40000410000 */
        /* <DEDUP_REMOVED lines=15> */
[C---:B------:R-:W-:Y:S02]  /*7870*/  FFMA.FTZ R65, R38.reuse, R66, -R65 ;  /* 0x0000004226417223 */ /* 0x040fe40000010841 */
        /* <DEDUP_REMOVED lines=12> */
[----:B------:R-:W-:Y:S01]  /*7940*/  ISETP.NE.AND P0, PT, R122, 0x7f, PT ;  /* 0x0000007f7a00780c */ /* 0x000fe20003f05270 */
[C---:B------:R-:W-:Y:S01]  /*7950*/  FMUL.FTZ R94, R33.reuse, R70 ;  /* 0x00000046215e7220 */ /* 0x040fe20000410000 */
[----:B------:R-:W-:Y:S01]  /*7960*/  HADD2.F32 R64, -RZ, R155.H0_H0 ;  /* 0x2000009bff407230 */ /* 0x000fe20000004100 */
[----:B------:R-:W-:-:S02]  /*7970*/  FMUL.FTZ R95, R33, R71 ;  /* 0x00000047215f7220 */ /* 0x000fc40000410000 */
[----:B------:R-:W-:Y:S02]  /*7980*/  FFMA.FTZ R66, R36, R65, -R66 ;  /* 0x0000004124427223 */ /* 0x000fe40000010842 */
[-C--:B------:R-:W-:Y:S02]  /*7990*/  FMUL.FTZ R191, R2, R103.reuse ;  /* 0x0000006702bf7220 */ /* 0x080fe40000410000 */
[----:B------:R-:W-:Y:S02]  /*79a0*/  FMUL.FTZ R192, R0, R103 ;  /* 0x0000006700c07220 */ /* 0x000fe40000410000 */
[C---:B------:R-:W-:Y:S02]  /*79b0*/  FFMA.FTZ R94, R34.reuse, R71, -R94 ;  /* 0x00000047225e7223 */ /* 0x040fe4000001085e */
[----:B------:R-:W-:Y:S02]  /*79c0*/  FFMA.FTZ R95, R34, R70, R95 ;  /* 0x00000046225f7223 */ /* 0x000fe4000001005f */
[----:B------:R-:W-:-:S02]  /*79d0*/  FMUL.FTZ R65, R33, R66 ;  /* 0x0000004221417220 */ /* 0x000fc40000410000 */
[----:B------:R-:W-:Y:S02]  /*79e0*/  FMUL.FTZ R71, R33, R67 ;  /* 0x0000004321477220 */ /* 0x000fe40000410000 */
[C---:B------:R-:W-:Y:S02]  /*79f0*/  FMUL.FTZ R191, R64.reuse, R191 ;  /* 0x000000bf40bf7220 */ /* 0x040fe40000410000 */
[----:B------:R-:W-:Y:S02]  /*7a00*/  FMUL.FTZ R192, R64, R192 ;  /* 0x000000c040c07220 */ /* 0x000fe40000410000 */
[C---:B------:R-:W-:Y:S02]  /*7a10*/  FFMA.FTZ R65, R34.reuse, R67, R65 ;  /* 0x0000004322417223 */ /* 0x040fe40000010041 */
[----:B------:R-:W-:Y:S02]  /*7a20*/  FFMA.FTZ R64, R34, R66, -R71 ;  /* 0x0000004222407223 */ /* 0x000fe40000010847 */
[----:B------:R-:W-:-:S02]  /*7a30*/  FADD.FTZ R66, R191, R94 ;  /* 0x0000005ebf427221 */ /* 0x000fc40000010000 */
[----:B------:R-:W-:Y:S02]  /*7a40*/  FADD.FTZ R67, R192, R95 ;  /* 0x0000005fc0437221 */ /* 0x000fe40000010000 */
[----:B------:R0:W1:Y:S01]  /*7a50*/  @P0 LDS.64 R94, [R122.X8+0x8788] ;  /* 0x008788007a5e0984 */ /* 0x0000620000008a00 */
[----:B------:R-:W-:Y:S01]  /*7a60*/  BSSY B0, `(.L_x_1201) ;  /* 0x0000010000007945 */ /* 0x000fe20003800000 */
[C---:B------:R-:W-:Y:S02]  /*7a70*/  ISETP.GT.U32.AND P2, PT, R122.reuse, 0x1f, PT ;  /* 0x0000001f7a00780c */ /* 0x040fe40003f44070 */
[----:B------:R-:W-:Y:S01]  /*7a80*/  LEA.HI R235, R122, R122, RZ, 0x1e ;  /* 0x0000007a7aeb7211 */ /* 0x000fe200078ff0ff */
[----:B------:R-:W-:Y:S05]  /*7a90*/  @P0 BRA `(.L_x_1202) ;  /* 0x000000c000000947 */ /* 0x000fea0003800000 */
[----:B------:R-:W-:Y:S01]  /*7aa0*/  ULDC UR21, c[0x0][0x174] ;  /* 0x00005d0000157ab9 */ /* 0x000fe20000000800 */
[----:B-1----:R-:W-:Y:S01]  /*7ab0*/  MOV R94, 0x3f800000 ;  /* 0x3f800000005e7802 */ /* 0x002fe20000000f00 */
        /* <DEDUP_REMOVED lines=9> */
[----:B------:R1:W2:Y:S02]  /*7b50*/  @P0 LDS.64 R94, [R70.X8+0x7780] ;  /* 0x00778000465e0984 */ /* 0x0002a40000008a00 */
.L_x_1202:
[----:B------:R-:W-:Y:S05]  /*7b60*/  BSYNC B0 ;  /* 0x0000000000007941 */ /* 0x000fea0003800000 */
.L_x_1201:
        /* <DEDUP_REMOVED lines=36> */
[----:B---3--:R-:W-:-:S05]  /*7db0*/  IMAD R209, R122, 0x50, RZ ;  /* 0x000000507ad17824 */ /* 0x008fca00078e02ff */
[----:B------:R-:W-:Y:S04]  /*7dc0*/  LDS.128 R64, [R209+0x6370] ;  /* 0x00637000d1407984 */ /* 0x000fe80000000c00 */
[----:B-1----:R-:W1:Y:S02]  /*7dd0*/  LDS.128 R68, [R209+0x6380] ;  /* 0x00638000d1447984 */ /* 0x002e640000000c00 */
[----:B-1----:R-:W-:-:S04]  /*7de0*/  FMUL.FTZ R211, R65, R69 ;  /* 0x0000004541d37220 */ /* 0x002fc80000410000 */
[C---:B------:R-:W-:Y:S02]  /*7df0*/  FFMA.FTZ R210, R64.reuse, R68, -R211 ;  /* 0x0000004440d27223 */ /* 0x040fe400000108d3 */
[----:B------:R-:W-:-:S04]  /*7e00*/  FMUL.FTZ R211, R64, R69 ;  /* 0x0000004540d37220 */ /* 0x000fc80000410000 */
[----:B------:R-:W-:Y:S02]  /*7e10*/  FFMA.FTZ R211, R65, R68, R211 ;  /* 0x0000004441d37223 */ /* 0x000fe400000100d3 */
[----:B------:R-:W-:-:S04]  /*7e20*/  FMUL.FTZ R65, R67, R69 ;  /* 0x0000004543417220 */ /* 0x000fc80000410000 */
[CC--:B------:R-:W-:Y:S02]  /*7e30*/  FFMA.FTZ R65, R66.reuse, R68.reuse, -R65 ;  /* 0x0000004442417223 */ /* 0x0c0fe40000010841 */
[----:B------:R-:W-:Y:S02]  /*7e40*/  FMUL.FTZ R66, R66, R69 ;  /* 0x0000004542427220 */ /* 0x000fe40000410000 */
[----:B------:R-:W-:Y:S02]  /*7e50*/  FADD.FTZ R70, R70, R65 ;  /* 0x0000004146467221 */ /* 0x000fe40000010000 */
[----:B------:R-:W-:-:S04]  /*7e60*/  FFMA.FTZ R66, R67, R68, R66 ;  /* 0x0000004443427223 */ /* 0x000fc80000010042 */
[----:B------:R-:W-:Y:S02]  /*7e70*/  FADD.FTZ R71, R71, R66 ;  /* 0x0000004247477221 */ /* 0x000fe40000010000 */
[----:B------:R-:W1:Y:S02]  /*7e80*/  LDS.128 R64, [R209+0x6390] ;  /* 0x00639000d1407984 */ /* 0x000e640000000c00 */
[C---:B-1----:R-:W-:Y:S02]  /*7e90*/  FMUL.FTZ R69, R65.reuse, R211 ;  /* 0x000000d341457220 */ /* 0x042fe40000410000 */
        /* <DEDUP_REMOVED lines=9> */
[----:B------:R-:W1:Y:S02]  /*7f30*/  LDS.128 R64, [R209+0x63a0] ;  /* 0x0063a000d1407984 */ /* 0x000e640000000c00 */
[C---:B-1----:R-:W-:Y:S02]  /*7f40*/  FMUL.FTZ R68, R65.reuse, R211 ;  /* 0x000000d341447220 */ /* 0x042fe40000410000 */
        /* <DEDUP_REMOVED lines=10> */
[----:B------:R1:W3:Y:S02]  /*7ff0*/  SHFL.UP PT, R66, R68, 0x1, RZ ;  /* 0x0420000044427989 */ /* 0x0002e400000e00ff */
.L_x_1313:
[----:B------:R-:W-:Y:S05]  /*8000*/  BRA.DIV ~URZ, `(.L_x_1206) ;  /* 0x000090d27f007947 */ /* 0x000fea000b800000 */
[----:B------:R-:W4:Y:S01]  /*8010*/  SHFL.UP PT, R70, R67, 0x1, RZ ;  /* 0x0420000043467989 */ /* 0x000f2200000e00ff */
[----:B------:R-:W-:-:S03]  /*8020*/  ISETP.GE.AND P0, PT, R121, 0x1, PT ;  /* 0x000000017900780c */ /* 0x000fc60003f06270 */
[----:B------:R-:W5:Y:S04]  /*8030*/  SHFL.UP PT, R65, R71, 0x1, RZ ;  /* 0x0420000047417989 */ /* 0x000f6800000e00ff */
[----:B------:R-:W0:Y:S01]  /*8040*/  SHFL.UP PT, R64, R69, 0x1, RZ ;  /* 0x0420000045407989 */ /* 0x000e2200000e00ff */
[----:B----4-:R-:W-:-:S04]  /*8050*/  FMUL.FTZ R210, R69, R70 ;  /* 0x0000004645d27220 */ /* 0x010fc80000410000 */
[CC--:B-----5:R-:W-:Y:S02]  /*8060*/  FFMA.FTZ R210, R68.reuse, R65.reuse, -R210 ;  /* 0x0000004144d27223 */ /* 0x0e0fe400000108d2 */
[----:B------:R-:W-:Y:S02]  /*8070*/  FMUL.FTZ R65, R69, R65 ;  /* 0x0000004145417220 */ /* 0x000fe40000410000 */
[----:B------:R-:W-:Y:S02]  /*8080*/  @P0 FADD.FTZ R71, R71, R210 ;  /* 0x000000d247470221 */ /* 0x000fe40000010000 */
[----:B------:R-:W-:Y:S02]  /*8090*/  FFMA.FTZ R70, R68, R70, R65 ;  /* 0x0000004644467223 */ /* 0x000fe40000010041 */
[----:B---3--:R-:W-:Y:S02]  /*80a0*/  FMUL.FTZ R65, R69, R66 ;  /* 0x0000004245417220 */ /* 0x008fe40000410000 */
[----:B------:R-:W-:-:S02]  /*80b0*/  @P0 FADD.FTZ R67, R67, R70 ;  /* 0x0000004643430221 */ /* 0x000fc40000010000 */
[CC--:B0-----:R-:W-:Y:S02]  /*80c0*/  FFMA.FTZ R70, R68.reuse, R64.reuse, R65 ;  /* 0x0000004044467223 */ /* 0x0c1fe40000010041 */
[C---:B------:R-:W-:Y:S02]  /*80d0*/  FMUL.FTZ R65, R69.reuse, R64 ;  /* 0x0000004045417220 */ /* 0x040fe40000410000 */
[----:B------:R-:W0:Y:S01]  /*80e0*/  SHFL.UP PT, R64, R71, 0x2, RZ ;  /* 0x0440000047407989 */ /* 0x000e2200000e00ff */
[----:B------:R-:W-:Y:S01]  /*80f0*/  FSEL R69, R69, R70, !P0 ;  /* 0x0000004645457208 */ /* 0x000fe20004000000 */
[----:B-1----:R-:W-:Y:S01]  /*8100*/  @P0 FFMA.FTZ R68, R68, R66, -R65 ;  /* 0x0000004244440223 */ /* 0x002fe20000010841 */
[----:B------:R-:W-:Y:S01]  /*8110*/  ISETP.GE.AND P0, PT, R121, 0x2, PT ;  /* 0x000000027900780c */ /* 0x000fe20003f06270 */
[----:B------:R-:W1:Y:S02]  /*8120*/  SHFL.UP PT, R70, R67, 0x2, RZ ;  /* 0x0440000043467989 */ /* 0x000e6400000e00ff */
[----:B0-----:R-:W-:-:S02]  /*8130*/  FMUL.FTZ R211, R69, R64 ;  /* 0x0000004045d37220 */ /* 0x001fc40000410000 */
[-C--:B-1----:R-:W-:Y:S02]  /*8140*/  FMUL.FTZ R65, R69, R70.reuse ;  /* 0x0000004645417220 */ /* 0x082fe40000410000 */
[C---:B------:R-:W-:Y:S02]  /*8150*/  FFMA.FTZ R70, R68.reuse, R70, R211 ;  /* 0x0000004644467223 */ /* 0x040fe400000100d3 */
[----:B------:R-:W-:Y:S02]  /*8160*/  FFMA.FTZ R66, R68, R64, -R65 ;  /* 0x0000004044427223 */ /* 0x000fe40000010841 */
[----:B------:R-:W0:Y:S02]  /*8170*/  SHFL.UP PT, R64, R68, 0x2, RZ ;  /* 0x0440000044407989 */ /* 0x000e2400000e00ff */
[----:B------:R-:W-:Y:S02]  /*8180*/  @P0 FADD.FTZ R67, R67, R70 ;  /* 0x0000004643430221 */ /* 0x000fe40000010000 */
[----:B------:R-:W-:Y:S01]  /*8190*/  @P0 FADD.FTZ R71, R71, R66 ;  /* 0x0000004247470221 */ /* 0x000fe20000010000 */
[----:B------:R-:W1:Y:S04]  /*81a0*/  SHFL.UP PT, R65, R69, 0x2, RZ ;  /* 0x0440000045417989 */ /* 0x000e6800000e00ff */
[----:B------:R-:W3:Y:S01]  /*81b0*/  SHFL.UP PT, R70, R67, 0x4, RZ ;  /* 0x0480000043467989 */ /* 0x000ee200000e00ff */
[----:B0-----:R-:W-:-:S04]  /*81c0*/  FMUL.FTZ R66, R69, R64 ;  /* 0x0000004045427220 */ /* 0x001fc80000410000 */
[-C--:B-1----:R-:W-:Y:S02]  /*81d0*/  FFMA.FTZ R66, R68, R65.reuse, R66 ;  /* 0x0000004144427223 */ /* 0x082fe40000010042 */
[----:B------:R-:W-:-:S03]  /*81e0*/  FMUL.FTZ R211, R69, R65 ;  /* 0x0000004145d37220 */ /* 0x000fc60000410000 */
[----:B------:R-:W-:Y:S01]  /*81f0*/  FSEL R65, R69, R66, !P0 ;  /* 0x0000004245417208 */ /* 0x000fe20004000000 */
[----:B------:R-:W-:Y:S01]  /*8200*/  @P0 FFMA.FTZ R68, R68, R64, -R211 ;  /* 0x0000004044440223 */ /* 0x000fe200000108d3 */
[----:B------:R-:W0:Y:S01]  /*8210*/  SHFL.UP PT, R66, R71, 0x4, RZ ;  /* 0x0480000047427989 */ /* 0x000e2200000e00ff */
[----:B------:R-:W-:Y:S02]  /*8220*/  ISETP.GE.AND P0, PT, R121, 0x4, PT ;  /* 0x000000047900780c */ /* 0x000fe40003f06270 */
[C---:B---3--:R-:W-:Y:S01]  /*8230*/  FMUL.FTZ R69, R65.reuse, R70 ;  /* 0x0000004641457220 */ /* 0x048fe20000410000 */
[----:B------:R-:W1:Y:S01]  /*8240*/  SHFL.UP PT, R64, R68, 0x4, RZ ;  /* 0x0480000044407989 */ /* 0x000e6200000e00ff */
[-C--:B0-----:R-:W-:Y:S02]  /*8250*/  FMUL.FTZ R211, R65, R66.reuse ;  /* 0x0000004241d37220 */ /* 0x081fe40000410000 */
[C---:B------:R-:W-:Y:S02]  /*8260*/  FFMA.FTZ R210, R68.reuse, R66, -R69 ;  /* 0x0000004244d27223 */ /* 0x040fe40000010845 */
[----:B------:R-:W0:Y:S01]  /*8270*/  SHFL.UP PT, R66, R65, 0x4, RZ ;  /* 0x0480000041427989 */ /* 0x000e2200000e00ff */
[----:B------:R-:W-:-:S02]  /*8280*/  FFMA.FTZ R70, R68, R70, R211 ;  /* 0x0000004644467223 */ /* 0x000fc400000100d3 */
[----:B-1----:R-:W-:Y:S02]  /*8290*/  FMUL.FTZ R69, R65, R64 ;  /* 0x0000004041457220 */ /* 0x002fe40000410000 */
[----:B------:R-:W-:Y:S02]  /*82a0*/  @P0 FADD.FTZ R67, R67, R70 ;  /* 0x0000004643430221 */ /* 0x000fe40000010000 */
[----:B------:R-:W-:Y:S02]  /*82b0*/  @P0 FADD.FTZ R71, R71, R210 ;  /* 0x000000d247470221 */ /* 0x000fe40000010000 */
[CC--:B0-----:R-:W-:Y:S02]  /*82c0*/  FFMA.FTZ R70, R68.reuse, R66.reuse, R69 ;  /* 0x0000004244467223 */ /* 0x0c1fe40000010045 */
[C---:B------:R-:W-:Y:S02]  /*82d0*/  FMUL.FTZ R211, R65.reuse, R66 ;  /* 0x0000004241d37220 */ /* 0x040fe40000410000 */
[----:B------:R-:W0:Y:S01]  /*82e0*/  SHFL.UP PT, R66, R71, 0x8, RZ ;  /* 0x0500000047427989 */ /* 0x000e2200000e00ff */
[----:B------:R-:W-:Y:S01]  /*82f0*/  FSEL R69, R65, R70, !P0 ;  /* 0x0000004641457208 */ /* 0x000fe20004000000 */
[----:B------:R-:W-:Y:S01]  /*8300*/  @P0 FFMA.FTZ R68, R68, R64, -R211 ;  /* 0x0000004044440223 */ /* 0x000fe200000108d3 */
[----:B------:R-:W-:Y:S01]  /*8310*/  ISETP.GE.AND P0, PT, R121, 0x8, PT ;  /* 0x000000087900780c */ /* 0x000fe20003f06270 */
[----:B------:R-:W1:Y:S04]  /*8320*/  SHFL.UP PT, R70, R67, 0x8, RZ ;  /* 0x0500000043467989 */ /* 0x000e6800000e00ff */
[----:B------:R-:W3:Y:S01]  /*8330*/  SHFL.UP PT, R64, R68, 0x8, RZ ;  /* 0x0500000044407989 */ /* 0x000ee200000e00ff */
[----:B0-----:R-:W-:-:S02]  /*8340*/  FMUL.FTZ R211, R69, R66 ;  /* 0x0000004245d37220 */ /* 0x001fc40000410000 */
[-C--:B-1----:R-:W-:Y:S02]  /*8350*/  FMUL.FTZ R65, R69, R70.reuse ;  /* 0x0000004645417220 */ /* 0x082fe40000410000 */
[C---:B------:R-:W-:Y:S02]  /*8360*/  FFMA.FTZ R70, R68.reuse, R70, R211 ;  /* 0x0000004644467223 */ /* 0x040fe400000100d3 */
[----:B------:R-:W-:Y:S02]  /*8370*/  FFMA.FTZ R66, R68, R66, -R65 ;  /* 0x0000004244427223 */ /* 0x000fe40000010841 */
[----:B------:R-:W0:Y:S01]  /*8380*/  SHFL.UP PT, R65, R69, 0x8, RZ ;  /* 0x0500000045417989 */ /* 0x000e2200000e00ff */
[----:B------:R-:W-:Y:S02]  /*8390*/  @P0 FADD.FTZ R67, R67, R70 ;  /* 0x0000004643430221 */ /* 0x000fe40000010000 */
[----:B------:R-:W-:Y:S02]  /*83a0*/  @P0 FADD.FTZ R71, R71, R66 ;  /* 0x0000004247470221 */ /* 0x000fe40000010000 */
[----:B---3--:R-:W-:-:S03]  /*83b0*/  FMUL.FTZ R66, R69, R64 ;  /* 0x0000004045427220 */ /* 0x008fc60000410000 */
[----:B------:R-:W1:Y:S01]  /*83c0*/  SHFL.UP PT, R70, R71, 0x10, RZ ;  /* 0x0600000047467989 */ /* 0x000e6200000e00ff */
[-C--:B0-----:R-:W-:Y:S02]  /*83d0*/  FFMA.FTZ R66, R68, R65.reuse, R66 ;  /* 0x0000004144427223 */ /* 0x081fe40000010042 */
[----:B------:R-:W-:-:S03]  /*83e0*/  FMUL.FTZ R211, R69, R65 ;  /* 0x0000004145d37220 */ /* 0x000fc60000410000 */
[----:B------:R-:W-:Y:S01]  /*83f0*/  FSEL R210, R69, R66, !P0 ;  /* 0x0000004245d27208 */ /* 0x000fe20004000000 */
[----:B------:R-:W-:Y:S02]  /*8400*/  @P0 FFMA.FTZ R68, R68, R64, -R211 ;  /* 0x0000004044440223 */ /* 0x000fe400000108d3 */
[----:B------:R-:W0:Y:S03]  /*8410*/  SHFL.UP PT, R64, R67, 0x10, RZ ;  /* 0x0600000043407989 */ /* 0x000e2600000e00ff */
[----:B------:R-:W-:Y:S01]  /*8420*/  MOV R212, R68 ;  /* 0x0000004400d47202 */ /* 0x000fe20000000f00 */
[----:B------:R-:W3:Y:S04]  /*8430*/  SHFL.UP PT, R69, R210, 0x10, RZ ;  /* 0x06000000d2457989 */ /* 0x000ee800000e00ff */
[----:B------:R4:W2:Y:S02]  /*8440*/  SHFL.UP PT, R66, R68, 0x10, RZ ;  /* 0x0600000044427989 */ /* 0x0008a400000e00ff */
[----:B----4-:R-:W-:-:S02]  /*8450*/  MOV R68, R67 ;  /* 0x0000004300447202 */ /* 0x010fc40000000f00 */
.L_x_1314:
[----:B-1----:R-:W-:Y:S01]  /*8460*/  ISETP.GE.AND P0, PT, R121, 0x10, PT ;  /* 0x000000107900780c */ /* 0x002fe20003f06270 */
[----:B--2---:R-:W-:Y:S01]  /*8470*/  FMUL.FTZ R214, R66, R210 ;  /* 0x000000d242d67220 */ /* 0x004fe20000410000 */
[----:B------:R-:W-:Y:S01]  /*8480*/  MOV R67, R212 ;  /* 0x000000d400437202 */ /* 0x000fe20000000f00 */
[----:B0-----:R-:W-:-:S04]  /*8490*/  FMUL.FTZ R212, R64, R210 ;  /* 0x000000d240d47220 */ /* 0x001fc80000410000 */
[CC--:B------:R-:W-:Y:S02]  /*84a0*/  FFMA.FTZ R212, R70.reuse, R67.reuse, -R212 ;  /* 0x0000004346d47223 */ /* 0x0c0fe400000108d4 */
[-C--:B------:R-:W-:Y:S02]  /*84b0*/  FMUL.FTZ R70, R70, R210.reuse ;  /* 0x000000d246467220 */ /* 0x080fe40000410000 */
[CC--:B---3--:R-:W-:Y:S02]  /*84c0*/  FFMA.FTZ R65, R69.reuse, R67.reuse, R214 ;  /* 0x0000004345417223 */ /* 0x0c8fe400000100d6 */
[----:B------:R-:W-:Y:S02]  /*84d0*/  FMUL.FTZ R69, R69, R210 ;  /* 0x000000d245457220 */ /* 0x000fe40000410000 */
[----:B------:R-:W-:Y:S01]  /*84e0*/  FFMA.FTZ R211, R64, R67, R70 ;  /* 0x0000004340d37223 */ /* 0x000fe20000010046 */
[----:B------:R-:W-:Y:S01]  /*84f0*/  FSEL R210, R210, R65, !P0 ;  /* 0x00000041d2d27208 */ /* 0x000fe20004000000 */
[----:B------:R-:W-:Y:S01]  /*8500*/  @P0 FFMA.FTZ R67, R66, R67, -R69 ;  /* 0x0000004342430223 */ /* 0x000fe20000010845 */
[----:B------:R-:W-:Y:S01]  /*8510*/  MOV R69, R71 ;  /* 0x0000004700457202 */ /* 0x000fe20000000f00 */
[----:B------:R-:W-:-:S04]  /*8520*/  @P0 FADD.FTZ R68, R211, R68 ;  /* 0x00000044d3440221 */ /* 0x000fc80000010000 */
[----:B------:R-:W-:Y:S01]  /*8530*/  @P0 FADD.FTZ R69, R212, R69 ;  /* 0x00000045d4450221 */ /* 0x000fe20000010000 */
[----:B------:R-:W-:Y:S05]  /*8540*/  BRA.CONV ~URZ, `(.L_x_1207) ;  /* 0x000000537f007947 */ /* 0x000fea000b800000 */
[----:B------:R-:W-:Y:S01]  /*8550*/  HFMA2.MMA R66, -RZ, RZ, 0, 1.847743988037109375e-06 ;  /* 0x0000001fff427435 */ /* 0x000fe200000001ff */
[----:B------:R-:W-:Y:S02]  /*8560*/  MOV R64, R67 ;  /* 0x0000004300407202 */ /* 0x000fe40000000f00 */
[----:B------:R-:W-:Y:S02]  /*8570*/  MOV R247, 0xffffffff ;  /* 0xffffffff00f77802 */ /* 0x000fe40000000f00 */
[----:B------:R-:W-:Y:S02]  /*8580*/  MOV R65, 0x85a0 ;  /* 0x000085a000417802 */ /* 0x000fe40000000f00 */
[----:B------:R-:W-:Y:S05]  /*8590*/  CALL.REL.NOINC `($__internal_31_$__cuda_sm70_shflsync_idx_p) ;  /* 0x0000a8d000007944 */ /* 0x000fea0003c00000 */
.L_x_1207:
[----:B------:R-:W-:Y:S05]  /*85a0*/  BRA.CONV ~URZ, `(.L_x_1208) ;  /* 0x000000537f007947 */ /* 0x000fea000b800000 */
[----:B-1----:R-:W-:Y:S01]  /*85b0*/  HFMA2.MMA R66, -RZ, RZ, 0, 1.847743988037109375e-06 ;  /* 0x0000001fff427435 */ /* 0x002fe200000001ff */
[----:B------:R-:W-:Y:S02]  /*85c0*/  MOV R64, R210 ;  /* 0x000000d200407202 */ /* 0x000fe40000000f00 */
[----:B------:R-:W-:Y:S02]  /*85d0*/  MOV R247, 0xffffffff ;  /* 0xffffffff00f77802 */ /* 0x000fe40000000f00 */
[----:B------:R-:W-:-:S02]  /*85e0*/  MOV R65, 0x8600 ;  /* 0x0000860000417802 */ /* 0x000fc40000000f00 */
[----:B0-----:R-:W-:Y:S05]  /*85f0*/  CALL.REL.NOINC `($__internal_31_$__cuda_sm70_shflsync_idx_p) ;  /* 0x0000a87000007944 */ /* 0x001fea0003c00000 */
.L_x_1208:
[----:B------:R-:W-:Y:S05]  /*8600*/  BRA.CONV ~URZ, `(.L_x_1209) ;  /* 0x000000537f007947 */ /* 0x000fea000b800000 */
[----:B-1----:R-:W-:Y:S01]  /*8610*/  HFMA2.MMA R66, -RZ, RZ, 0, 1.847743988037109375e-06 ;  /* 0x0000001fff427435 */ /* 0x002fe200000001ff */
[----:B------:R-:W-:-:S02]  /*8620*/  MOV R64, R69 ;  /* 0x0000004500407202 */ /* 0x000fc40000000f00 */
[----:B------:R-:W-:Y:S02]  /*8630*/  MOV R247, 0xffffffff ;  /* 0xffffffff00f77802 */ /* 0x000fe40000000f00 */
[----:B------:R-:W-:Y:S02]  /*8640*/  MOV R65, 0x8660 ;  /* 0x0000866000417802 */ /* 0x000fe40000000f00 */
[----:B0-----:R-:W-:Y:S05]  /*8650*/  CALL.REL.NOINC `($__internal_31_$__cuda_sm70_shflsync_idx_p) ;  /* 0x0000a81000007944 */ /* 0x001fea0003c00000 */
.L_x_1209:
[----:B------:R-:W-:Y:S05]  /*8660*/  BRA.CONV ~URZ, `(.L_x_1210) ;  /* 0x000000537f007947 */ /* 0x000fea000b800000 */
[----:B-1----:R-:W-:Y:S01]  /*8670*/  HFMA2.MMA R66, -RZ, RZ, 0, 1.847743988037109375e-06 ;  /* 0x0000001fff427435 */ /* 0x002fe200000001ff */
[----:B------:R-:W-:Y:S02]  /*8680*/  MOV R64, R68 ;  /* 0x0000004400407202 */ /* 0x000fe40000000f00 */
[----:B------:R-:W-:Y:S02]  /*8690*/  MOV R247, 0xffffffff ;  /* 0xffffffff00f77802 */ /* 0x000fe40000000f00 */
[----:B------:R-:W-:Y:S02]  /*86a0*/  MOV R65, 0x86c0 ;  /* 0x000086c000417802 */ /* 0x000fe40000000f00 */
[----:B0-----:R-:W-:Y:S05]  /*86b0*/  CALL.REL.NOINC `($__internal_31_$__cuda_sm70_shflsync_idx_p) ;  /* 0x0000a7b000007944 */ /* 0x001fea0003c00000 */
.L_x_1210:
[----:B------:R-:W-:Y:S05]  /*86c0*/  BRA.DIV ~URZ, `(.L_x_1211) ;  /* 0x000095b27f007947 */ /* 0x000fea000b800000 */
[----:B------:R-:W2:Y:S04]  /*86d0*/  SHFL.IDX PT, R60, R60, RZ, 0x1f ;  /* 0x00001fff3c3c7589 */ /* 0x000ea800000e0000 */
[----:B------:R-:W3:Y:S04]  /*86e0*/  SHFL.IDX PT, R61, R61, RZ, 0x1f ;  /* 0x00001fff3d3d7589 */ /* 0x000ee800000e0000 */
[----:B------:R-:W4:Y:S04]  /*86f0*/  SHFL.IDX PT, R62, R62, RZ, 0x1f ;  /* 0x00001fff3e3e7589 */ /* 0x000f2800000e0000 */
[----:B------:R-:W1:Y:S04]  /*8700*/  SHFL.IDX PT, R63, R63, RZ, 0x1f ;  /* 0x00001fff3f3f7589 */ /* 0x000e6800000e0000 */
[----:B------:R-:W0:Y:S04]  /*8710*/  SHFL.UP PT, R67, R67, 0x1, RZ ;  /* 0x0420000043437989 */ /* 0x000e2800000e00ff */
[----:B------:R-:W0:Y:S04]  /*8720*/  SHFL.UP PT, R210, R210, 0x1, RZ ;  /* 0x04200000d2d27989 */ /* 0x000e2800000e00ff */
[----:B------:R-:W0:Y:S04]  /*8730*/  SHFL.UP PT, R69, R69, 0x1, RZ ;  /* 0x0420000045457989 */ /* 0x000e2800000e00ff */
[----:B------:R0:W0:Y:S02]  /*8740*/  SHFL.UP PT, R211, R68, 0x1, RZ ;  /* 0x0420000044d37989 */ /* 0x00002400000e00ff */
.L_x_1315:
[-C--:B0123--:R-:W-:Y:S02]  /*8750*/  FMUL.FTZ R64, R63, R210.reuse ;  /* 0x000000d23f407220 */ /* 0x08ffe40000410000 */
[----:B----4-:R-:W-:-:S02]  /*8760*/  FMUL.FTZ R66, R62, R210 ;  /* 0x000000d23e427220 */ /* 0x010fc40000410000 */
[-C--:B------:R-:W-:Y:S02]  /*8770*/  FFMA.FTZ R64, R62, R67.reuse, -R64 ;  /* 0x000000433e407223 */ /* 0x080fe40000010840 */
[----:B------:R-:W-:Y:S02]  /*8780*/  FFMA.FTZ R66, R63, R67, R66 ;  /* 0x000000433f427223 */ /* 0x000fe40000010042 */
[----:B------:R-:W-:Y:S02]  /*8790*/  @P1 FADD.FTZ R62, R64, R69 ;  /* 0x00000045403e1221 */ /* 0x000fe40000010000 */
[----:B------:R-:W0:Y:S01]  /*87a0*/  LDS.128 R68, [R209+0x6370] ;  /* 0x00637000d1447984 */ /* 0x000e220000000c00 */
[-C--:B------:R-:W-:Y:S02]  /*87b0*/  FMUL.FTZ R64, R61, R210.reuse ;  /* 0x000000d23d407220 */ /* 0x080fe40000410000 */
[----:B------:R-:W-:Y:S02]  /*87c0*/  FMUL.FTZ R210, R60, R210 ;  /* 0x000000d23cd27220 */ /* 0x000fe40000410000 */
[----:B------:R-:W-:-:S02]  /*87d0*/  @P1 FADD.FTZ R63, R66, R211 ;  /* 0x000000d3423f1221 */ /* 0x000fc40000010000 */
[-C--:B------:R-:W-:Y:S02]  /*87e0*/  @P1 FFMA.FTZ R61, R61, R67.reuse, R210 ;  /* 0x000000433d3d1223 */ /* 0x080fe400000100d2 */
[----:B------:R-:W-:-:S05]  /*87f0*/  @P1 FFMA.FTZ R60, R60, R67, -R64 ;  /* 0x000000433c3c1223 */ /* 0x000fca0000010840 */
[----:B------:R1:W-:Y:S01]  /*8800*/  STS.128 [R209+0x6370], R60 ;  /* 0x0063703cd1007388 */ /* 0x0003e20000000c00 */
[C---:B0-----:R-:W-:Y:S02]  /*8810*/  FMUL.FTZ R65, R69.reuse, R61 ;  /* 0x0000003d45417220 */ /* 0x041fe40000410000 */
[C---:B------:R-:W-:Y:S02]  /*8820*/  FMUL.FTZ R211, R69.reuse, R63 ;  /* 0x0000003f45d37220 */ /* 0x040fe40000410000 */
[C---:B------:R-:W-:Y:S02]  /*8830*/  FMUL.FTZ R210, R69.reuse, R62 ;  /* 0x0000003e45d27220 */ /* 0x040fe40000410000 */
[-C--:B------:R-:W-:Y:S02]  /*8840*/  FMUL.FTZ R69, R69, R60.reuse ;  /* 0x0000003c45457220 */ /* 0x080fe40000410000 */
[C---:B-1----:R-:W-:Y:S02]  /*8850*/  FFMA.FTZ R60, R68.reuse, R60, -R65 ;  /* 0x0000003c443c7223 */ /* 0x042fe40000010841 */
[----:B------:R-:W0:Y:S01]  /*8860*/  LDS.128 R64, [R209+0x6380] ;  /* 0x00638000d1407984 */ /* 0x000e220000000c00 */
[----:B------:R-:W-:-:S02]  /*8870*/  FFMA.FTZ R211, R68, R62, -R211 ;  /* 0x0000003e44d37223 */ /* 0x000fc400000108d3 */
[C---:B------:R-:W-:Y:S02]  /*8880*/  FFMA.FTZ R210, R68.reuse, R63, R210 ;  /* 0x0000003f44d27223 */ /* 0x040fe400000100d2 */
[----:B------:R-:W-:Y:S02]  /*8890*/  FFMA.FTZ R61, R68, R61, R69 ;  /* 0x0000003d443d7223 */ /* 0x000fe40000010045 */
[----:B------:R-:W-:Y:S02]  /*88a0*/  FADD.FTZ R63, R71, R210 ;  /* 0x000000d2473f7221 */ /* 0x000fe40000010000 */
[----:B------:R-:W-:-:S05]  /*88b0*/  FADD.FTZ R62, R70, R211 ;  /* 0x000000d3463e7221 */ /* 0x000fca0000010000 */
        /* <DEDUP_REMOVED lines=8> */
[----:B------:R-:W-:Y:S02]  /*8940*/  FFMA.FTZ R210, R64, R63, R210 ;  /* 0x0000003f40d27223 */ /* 0x000fe400000100d2 */
[----:B------:R-:W-:Y:S02]  /*8950*/  FADD.FTZ R62, R66, R211 ;  /* 0x000000d3423e7221 */ /* 0x000fe40000010000 */
[----:B------:R-:W-:Y:S02]  /*8960*/  FADD.FTZ R63, R67, R210 ;  /* 0x000000d2433f7221 */ /* 0x000fe40000010000 */
        /* <DEDUP_REMOVED lines=11> */
[----:B------:R-:W-:-:S05]  /*8a20*/  FADD.FTZ R71, R71, R66 ;  /* 0x0000004247477221 */ /* 0x000fca0000010000 */
[----:B------:R1:W-:Y:S02]  /*8a30*/  STS.128 [R209+0x63a0], R68 ;  /* 0x0063a044d1007388 */ /* 0x0003e40000000c00 */
.L_x_1204:
[----:B---3--:R-:W-:Y:S05]  /*8a40*/  BSYNC B0 ;  /* 0x0000000000007941 */ /* 0x008fea0003800000 */
.L_x_1203:
[----:B------:R-:W-:Y:S01]  /*8a50*/  WARPSYNC 0xffffffff ;  /* 0xffffffff00007948 */ /* 0x000fe20003800000 */
[----:B------:R-:W-:Y:S02]  /*8a60*/  LOP3.LUT P0, RZ, R122, 0x1f, RZ, 0xc0, !PT ;  /* 0x0000001f7aff7812 */ /* 0x000fe4000780c0ff */
[CC--:B-12---:R-:W-:Y:S01]  /*8a70*/  FMUL.FTZ R61, R33.reuse, R95.reuse ;  /* 0x0000005f213d7220 */ /* 0x0c6fe20000410000 */
        /* <DEDUP_REMOVED lines=15> */
[----:B------:R-:W1:Y:S01]  /*8b70*/  LDS.64 R68, [R235.X16+0x6378] ;  /* 0x00637800eb447984 */ /* 0x000e62000000ca00 */
        /* <DEDUP_REMOVED lines=8> */
[----:B------:R-:W-:Y:S02]  /*8c00*/  FADD.FTZ R67, R124, R67 ;  /* 0x000000437c437221 */ /* 0x000fe40000010000 */
[----:B------:R-:W-:Y:S02]  /*8c10*/  FFMA.FTZ R60, R38, R63, -R60 ;  /* 0x0000003f263c7223 */ /* 0x000fe4000001083c */
[----:B------:R-:W-:-:S02]  /*8c20*/  FMUL.FTZ R63, R37, -R62 ;  /* 0x8000003e253f7220 */ /* 0x000fc40000410000 */
[C---:B------:R-:W-:Y:S02]  /*8c30*/  FFMA.FTZ R61, R38.reuse, R65, R61 ;  /* 0x00000041263d7223 */ /* 0x040fe4000001003d */
[-C--:B------:R-:W-:Y:S02]  /*8c40*/  FMUL.FTZ R65, R37, -R67.reuse ;  /* 0x8000004325417220 */ /* 0x080fe40000410000 */
[C---:B------:R-:W-:Y:S02]  /*8c50*/  FFMA.FTZ R64, R38.reuse, R67, -R63 ;  /* 0x0000004326407223 */ /* 0x040fe4000001083f */
[----:B------:R-:W-:Y:S02]  /*8c60*/  FFMA.FTZ R65, R38, R62, R65 ;  /* 0x0000003e26417223 */ /* 0x000fe40000010041 */
[----:B------:R-:W-:Y:S02]  /*8c70*/  FMUL.FTZ R63, R39, -R61 ;  /* 0x8000003d273f7220 */ /* 0x000fe40000410000 */
[----:B------:R-:W-:-:S02]  /*8c80*/  FADD.FTZ R64, R125, R64 ;  /* 0x000000407d407221 */ /* 0x000fc40000010000 */
[CC--:B------:R-:W-:Y:S02]  /*8c90*/  FMUL.FTZ R62, R39.reuse, -R60.reuse ;  /* 0x8000003c273e7220 */ /* 0x0c0fe40000410000 */
[----:B------:R-:W-:Y:S02]  /*8ca0*/  FADD.FTZ R65, -R140, R65 ;  /* 0x000000418c417221 */ /* 0x000fe40000010100 */
[C---:B------:R-:W-:Y:S02]  /*8cb0*/  FFMA.FTZ R63, R40.reuse, R60, -R63 ;  /* 0x0000003c283f7223 */ /* 0x040fe4000001083f */
[C---:B------:R-:W-:Y:S02]  /*8cc0*/  FMUL.FTZ R60, R39.reuse, -R64 ;  /* 0x80000040273c7220 */ /* 0x040fe40000410000 */
[----:B------:R-:W-:Y:S02]  /*8cd0*/  FFMA.FTZ R62, R40, R61, R62 ;  /* 0x0000003d283e7223 */ /* 0x000fe4000001003e */
[----:B------:R-:W-:-:S02]  /*8ce0*/  FMUL.FTZ R61, R39, -R65 ;  /* 0x80000041273d7220 */ /* 0x000fc40000410000 */
[C---:B------:R-:W-:Y:S02]  /*8cf0*/  FFMA.FTZ R60, R40.reuse, R65, R60 ;  /* 0x00000041283c7223 */ /* 0x040fe4000001003c */
[----:B------:R-:W-:Y:S02]  /*8d00*/  FFMA.FTZ R61, R40, R64, -R61 ;  /* 0x00000040283d7223 */ /* 0x000fe4000001083d */
[----:B------:R-:W-:Y:S02]  /*8d10*/  FMUL.FTZ R65, R41, -R63 ;  /* 0x8000003f29417220 */ /* 0x000fe40000410000 */
[----:B------:R-:W-:Y:S02]  /*8d20*/  FADD.FTZ R60, -R141, R60 ;  /* 0x0000003c8d3c7221 */ /* 0x000fe40000010100 */
[----:B------:R-:W-:Y:S02]  /*8d30*/  FMUL.FTZ R64, R41, -R62 ;  /* 0x8000003e29407220 */ /* 0x000fe40000410000 */
[----:B------:R-:W-:-:S02]  /*8d40*/  FADD.FTZ R61, R126, R61 ;  /* 0x0000003d7e3d7221 */ /* 0x000fc40000010000 */
[C---:B------:R-:W-:Y:S02]  /*8d50*/  FFMA.FTZ R65, R42.reuse, R62, R65 ;  /* 0x0000003e2a417223 */ /* 0x040fe40000010041 */
[CC--:B------:R-:W-:Y:S02]  /*8d60*/  FMUL.FTZ R62, R41.reuse, -R60.reuse ;  /* 0x8000003c293e7220 */ /* 0x0c0fe40000410000 */
[C---:B------:R-:W-:Y:S02]  /*8d70*/  FFMA.FTZ R64, R42.reuse, R63, -R64 ;  /* 0x0000003f2a407223 */ /* 0x040fe40000010840 */
[-C--:B------:R-:W-:Y:S02]  /*8d80*/  FMUL.FTZ R63, R41, -R61.reuse ;  /* 0x8000003d293f7220 */ /* 0x080fe40000410000 */
[C---:B------:R-:W-:Y:S02]  /*8d90*/  FFMA.FTZ R62, R42.reuse, R61, -R62 ;  /* 0x0000003d2a3e7223 */ /* 0x040fe4000001083e */
[----:B------:R-:W-:-:S02]  /*8da0*/  FFMA.FTZ R63, R42, R60, R63 ;  /* 0x0000003c2a3f7223 */ /* 0x000fc4000001003f */
[----:B------:R-:W-:Y:S02]  /*8db0*/  FMUL.FTZ R61, R43, -R65 ;  /* 0x800000412b3d7220 */ /* 0x000fe40000410000 */
[----:B------:R-:W-:Y:S02]  /*8dc0*/  FADD.FTZ R62, R127, R62 ;  /* 0x0000003e7f3e7221 */ /* 0x000fe40000010000 */
[CC--:B------:R-:W-:Y:S02]  /*8dd0*/  FMUL.FTZ R60, R43.reuse, -R64.reuse ;  /* 0x800000402b3c7220 */ /* 0x0c0fe40000410000 */
[----:B------:R-:W-:Y:S02]  /*8de0*/  FADD.FTZ R63, -R142, R63 ;  /* 0x0000003f8e3f7221 */ /* 0x000fe40000010100 */
[----:B------:R-:W-:Y:S02]  /*8df0*/  FFMA.FTZ R61, R44, R64, -R61 ;  /* 0x000000402c3d7223 */ /* 0x000fe4000001083d */
[----:B------:R-:W-:-:S02]  /*8e00*/  FMUL.FTZ R64, R43, -R62 ;  /* 0x8000003e2b407220 */ /* 0x000fc40000410000 */
[C---:B------:R-:W-:Y:S02]  /*8e10*/  FFMA.FTZ R60, R44.reuse, R65, R60 ;  /* 0x000000412c3c7223 */ /* 0x040fe4000001003c */
[-C--:B------:R-:W-:Y:S02]  /*8e20*/  FMUL.FTZ R65, R43, -R63.reuse ;  /* 0x8000003f2b417220 */ /* 0x080fe40000410000 */
[C---:B------:R-:W-:Y:S02]  /*8e30*/  FFMA.FTZ R64, R44.reuse, R63, R64 ;  /* 0x0000003f2c407223 */ /* 0x040fe40000010040 */
[----:B------:R-:W-:Y:S02]  /*8e40*/  FFMA.FTZ R65, R44, R62, -R65 ;  /* 0x0000003e2c417223 */ /* 0x000fe40000010841 */
[----:B------:R-:W-:Y:S02]  /*8e50*/  FMUL.FTZ R63, R45, -R61 ;  /* 0x8000003d2d3f7220 */ /* 0x000fe40000410000 */
[----:B------:R-:W-:-:S02]  /*8e60*/  FADD.FTZ R64, -R143, R64 ;  /* 0x000000408f407221 */ /* 0x000fc40000010100 */
[CC--:B------:R-:W-:Y:S02]  /*8e70*/  FMUL.FTZ R62, R45.reuse, -R60.reuse ;  /* 0x8000003c2d3e7220 */ /* 0x0c0fe40000410000 */
[----:B------:R-:W-:Y:S02]  /*8e80*/  FADD.FTZ R65, R128, R65 ;  /* 0x0000004180417221 */ /* 0x000fe40000010000 */
[C---:B------:R-:W-:Y:S02]  /*8e90*/  FFMA.FTZ R63, R46.reuse, R60, R63 ;  /* 0x0000003c2e3f7223 */ /* 0x040fe4000001003f */
[C---:B------:R-:W-:Y:S02]  /*8ea0*/  FMUL.FTZ R60, R45.reuse, -R64 ;  /* 0x800000402d3c7220 */ /* 0x040fe40000410000 */
[----:B------:R-:W-:Y:S02]  /*8eb0*/  FFMA.FTZ R62, R46, R61, -R62 ;  /* 0x0000003d2e3e7223 */ /* 0x000fe4000001083e */
[----:B------:R-:W-:-:S02]  /*8ec0*/  FMUL.FTZ R61, R45, -R65 ;  /* 0x800000412d3d7220 */ /* 0x000fc40000410000 */
[C---:B------:R-:W-:Y:S02]  /*8ed0*/  FFMA.FTZ R60, R46.reuse, R65, -R60 ;  /* 0x000000412e3c7223 */ /* 0x040fe4000001083c */
[----:B------:R-:W-:Y:S02]  /*8ee0*/  FFMA.FTZ R61, R46, R64, R61 ;  /* 0x000000402e3d7223 */ /* 0x000fe4000001003d */
[----:B------:R-:W-:Y:S02]  /*8ef0*/  FMUL.FTZ R65, R47, -R63 ;  /* 0x8000003f2f417220 */ /* 0x000fe40000410000 */
[----:B------:R-:W-:Y:S02]  /*8f00*/  FADD.FTZ R60, R129, R60 ;  /* 0x0000003c813c7221 */ /* 0x000fe40000010000 */
[----:B------:R-:W-:Y:S02]  /*8f10*/  FMUL.FTZ R64, R47, -R62 ;  /* 0x8000003e2f407220 */ /* 0x000fe40000410000 */
[----:B------:R-:W-:-:S02]  /*8f20*/  FADD.FTZ R61, -R144, R61 ;  /* 0x0000003d903d7221 */ /* 0x000fc40000010100 */
[C---:B------:R-:W-:Y:S02]  /*8f30*/  FFMA.FTZ R65, R48.reuse, R62, -R65 ;  /* 0x0000003e30417223 */ /* 0x040fe40000010841 */
[CC--:B------:R-:W-:Y:S02]  /*8f40*/  FMUL.FTZ R62, R47.reuse, -R60.reuse ;  /* 0x8000003c2f3e7220 */ /* 0x0c0fe40000410000 */
[C---:B------:R-:W-:Y:S02]  /*8f50*/  FFMA.FTZ R64, R48.reuse, R63, R64 ;  /* 0x0000003f30407223 */ /* 0x040fe40000010040 */
[-C--:B------:R-:W-:Y:S02]  /*8f60*/  FMUL.FTZ R63, R47, -R61.reuse ;  /* 0x8000003d2f3f7220 */ /* 0x080fe40000410000 */
[C---:B------:R-:W-:Y:S02]  /*8f70*/  FFMA.FTZ R62, R48.reuse, R61, R62 ;  /* 0x0000003d303e7223 */ /* 0x040fe4000001003e */
[----:B------:R-:W-:-:S02]  /*8f80*/  FFMA.FTZ R63, R48, R60, -R63 ;  /* 0x0000003c303f7223 */ /* 0x000fc4000001083f */
[----:B------:R-:W-:Y:S02]  /*8f90*/  FMUL.FTZ R61, R49, -R65 ;  /* 0x80000041313d7220 */ /* 0x000fe40000410000 */
[----:B------:R-:W-:Y:S02]  /*8fa0*/  FADD.FTZ R62, -R145, R62 ;  /* 0x0000003e913e7221 */ /* 0x000fe40000010100 */
[CC--:B------:R-:W-:Y:S02]  /*8fb0*/  FMUL.FTZ R60, R49.reuse, -R64.reuse ;  /* 0x80000040313c7220 */ /* 0x0c0fe40000410000 */
[----:B------:R-:W-:Y:S02]  /*8fc0*/  FADD.FTZ R63, R130, R63 ;  /* 0x0000003f823f7221 */ /* 0x000fe40000010000 */
[----:B------:R-:W-:Y:S02]  /*8fd0*/  FFMA.FTZ R61, R50, R64, R61 ;  /* 0x00000040323d7223 */ /* 0x000fe4000001003d */
[----:B------:R-:W-:-:S02]  /*8fe0*/  FMUL.FTZ R64, R49, -R62 ;  /* 0x8000003e31407220 */ /* 0x000fc40000410000 */
[C---:B------:R-:W-:Y:S02]  /*8ff0*/  FFMA.FTZ R60, R50.reuse, R65, -R60 ;  /* 0x00000041323c7223 */ /* 0x040fe4000001083c */
        /* <DEDUP_REMOVED lines=53> */
[----:B------:R-:W-:Y:S02]  /*9350*/  FADD.FTZ R62, -R151, R62 ;  /* 0x0000003e973e7221 */ /* 0x000fe40000010100 */
[----:B------:R-:W-:Y:S02]  /*9360*/  FADD.FTZ R63, R136, R63 ;  /* 0x0000003f883f7221 */ /* 0x000fe40000010000 */
[----:B-1----:R-:W-:Y:S02]  /*9370*/  FMUL.FTZ R70, R73, R68 ;  /* 0x0000004449467220 */ /* 0x002fe40000410000 */
[C---:B------:R-:W-:Y:S02]  /*9380*/  FMUL.FTZ R60, R81.reuse, -R62 ;  /* 0x8000003e513c7220 */ /* 0x040fe40000410000 */
[----:B------:R-:W-:Y:S02]  /*9390*/  FMUL.FTZ R61, R81, -R63 ;  /* 0x8000003f513d7220 */ /* 0x000fe40000410000 */
[----:B------:R-:W-:-:S02]  /*93a0*/  FMUL.FTZ R73, R73, R69 ;  /* 0x0000004549497220 */ /* 0x000fc40000410000 */
[----:B------:R-:W-:Y:S02]  /*93b0*/  FFMA.FTZ R70, R72, R69, R70 ;  /* 0x0000004548467223 */ /* 0x000fe40000010046 */
[C---:B------:R-:W-:Y:S01]  /*93c0*/  FFMA.FTZ R66, R82.reuse, R63, -R60 ;  /* 0x0000003f52427223 */ /* 0x040fe2000001083c */
[----:B------:R-:W-:Y:S01]  /*93d0*/  MOV R60, UR29 ;  /* 0x0000001d003c7c02 */ /* 0x000fe20008000f00 */
[----:B------:R-:W-:Y:S02]  /*93e0*/  FFMA.FTZ R67, R82, R62, R61 ;  /* 0x0000003e52437223 */ /* 0x000fe4000001003d */
[----:B------:R-:W-:Y:S01]  /*93f0*/  FMUL.FTZ R61, R81, -R65 ;  /* 0x80000041513d7220 */ /* 0x000fe20000410000 */
[----:B------:R-:W-:Y:S01]  /*9400*/  ISETP.GE.OR P0, PT, R60, c[0x0][0x174], P0 ;  /* 0x00005d003c007a0c */ /* 0x000fe20000706670 */
[----:B------:R-:W-:Y:S01]  /*9410*/  FFMA.FTZ R73, R72, R68, -R73 ;  /* 0x0000004448497223 */ /* 0x000fe20000010849 */
[----:B------:R-:W-:Y:S01]  /*9420*/  CS2R R62, SRZ ;  /* 0x00000000003e7805 */ /* 0x000fe2000001ff00 */
[----:B------:R-:W-:-:S02]  /*9430*/  FADD.FTZ R209, R75, R70 ;  /* 0x000000464bd17221 */ /* 0x000fc40000010000 */
[CC--:B------:R-:W-:Y:S02]  /*9440*/  FMUL.FTZ R60, R81.reuse, -R64.reuse ;  /* 0x80000040513c7220 */ /* 0x0c0fe40000410000 */
[----:B------:R-:W-:Y:S01]  /*9450*/  FFMA.FTZ R64, R82, R64, -R61 ;  /* 0x0000004052407223 */ /* 0x000fe2000001083d */
[----:B------:R-:W-:Y:S01]  /*9460*/  HFMA2.MMA R61, -RZ, RZ, 0, 0 ;  /* 0x00000000ff3d7435 */ /* 0x000fe200000001ff */
[----:B------:R-:W-:Y:S02]  /*9470*/  FADD.FTZ R210, R74, R73 ;  /* 0x000000494ad27221 */ /* 0x000fe40000010000 */
[----:B------:R-:W-:Y:S02]  /*9480*/  FMUL.FTZ R69, R81, R209 ;  /* 0x000000d151457220 */ /* 0x000fe40000410000 */
[C---:B------:R-:W-:Y:S01]  /*9490*/  FFMA.FTZ R65, R82.reuse, R65, R60 ;  /* 0x0000004152417223 */ /* 0x040fe2000001003c */
[----:B------:R-:W-:Y:S01]  /*94a0*/  MOV R60, 0x3f800000 ;  /* 0x3f800000003c7802 */ /* 0x000fe20000000f00 */
[----:B------:R-:W-:-:S02]  /*94b0*/  FFMA.FTZ R68, R82, R210, -R69 ;  /* 0x000000d252447223 */ /* 0x000fc40000010845 */
[----:B------:R-:W-:Y:S02]  /*94c0*/  FADD.FTZ R67, -R152, R67 ;  /* 0x0000004398437221 */ /* 0x000fe40000010100 */
[----:B------:R-:W-:Y:S01]  /*94d0*/  FADD.FTZ R66, R137, R66 ;  /* 0x0000004289427221 */ /* 0x000fe20000010000 */
[----:B------:R-:W1:Y:S01]  /*94e0*/  @!P0 LDS.128 R60, [UR20+0x8b80] ;  /* 0x008b8014ff3c8984 */ /* 0x000e620008000c00 */
[----:B------:R-:W-:Y:S01]  /*94f0*/  FADD.FTZ R211, R77, R68 ;  /* 0x000000444dd37221 */ /* 0x000fe20000010000 */
[----:B------:R-:W-:Y:S01]  /*9500*/  ISETP.GT.U32.AND P0, PT, R122, 0x1f, PT ;  /* 0x0000001f7a00780c */ /* 0x000fe20003f04070 */
[----:B------:R-:W-:Y:S01]  /*9510*/  FMUL.FTZ R68, R81, R210 ;  /* 0x000000d251447220 */ /* 0x000fe20000410000 */
[----:B------:R2:W-:Y:S03]  /*9520*/  STS.128 [R235.X16+0x6d80], R64 ;  /* 0x006d8040eb007388 */ /* 0x0005e6000000cc00 */
[----:B--2---:R-:W-:-:S04]  /*9530*/  FFMA.FTZ R65, R82, R209, R68 ;  /* 0x000000d152417223 */ /* 0x004fc80000010044 */
        /* <DEDUP_REMOVED lines=87> */
[----:B-1----:R-:W-:-:S05]  /*9ab0*/  IMAD R236, R122, 0x50, RZ ;  /* 0x000000507aec7824 */ /* 0x002fca00078e02ff */
[----:B------:R-:W-:Y:S04]  /*9ac0*/  LDS.128 R64, [R236+0x6da0] ;  /* 0x006da000ec407984 */ /* 0x000fe80000000c00 */
[----:B------:R-:W1:Y:S02]  /*9ad0*/  LDS.128 R68, [R236+0x6db0] ;  /* 0x006db000ec447984 */ /* 0x000e640000000c00 */
[C---:B-1----:R-:W-:Y:S02]  /*9ae0*/  FMUL.FTZ R73, R65.reuse, R69 ;  /* 0x0000004541497220 */ /* 0x042fe40000410000 */
[-C--:B------:R-:W-:Y:S02]  /*9af0*/  FMUL.FTZ R74, R65, R68.reuse ;  /* 0x00000044414a7220 */ /* 0x080fe40000410000 */
[----:B------:R-:W-:-:S02]  /*9b00*/  FFMA.FTZ R72, R64, R68, -R73 ;  /* 0x0000004440487223 */ /* 0x000fc40000010849 */
[C---:B------:R-:W-:Y:S02]  /*9b10*/  FFMA.FTZ R73, R64.reuse, R69, R74 ;  /* 0x0000004540497223 */ /* 0x040fe4000001004a */
[CC--:B------:R-:W-:Y:S02]  /*9b20*/  FMUL.FTZ R69, R65.reuse, R71.reuse ;  /* 0x0000004741457220 */ /* 0x0c0fe40000410000 */
[-C--:B------:R-:W-:Y:S02]  /*9b30*/  FMUL.FTZ R68, R65, R70.reuse ;  /* 0x0000004641447220 */ /* 0x080fe40000410000 */
[C---:B------:R-:W-:Y:S02]  /*9b40*/  FFMA.FTZ R65, R64.reuse, R70, -R69 ;  /* 0x0000004640417223 */ /* 0x040fe40000010845 */
[----:B------:R-:W-:Y:S02]  /*9b50*/  FFMA.FTZ R64, R64, R71, R68 ;  /* 0x0000004740407223 */ /* 0x000fe40000010044 */
[----:B------:R-:W1:Y:S01]  /*9b60*/  LDS.128 R68, [R236+0x6d90] ;  /* 0x006d9000ec447984 */ /* 0x000e620000000c00 */
[----:B------:R-:W-:-:S02]  /*9b70*/  FADD.FTZ R66, R66, R65 ;  /* 0x0000004142427221 */ /* 0x000fc40000010000 */
[----:B------:R-:W-:Y:S02]  /*9b80*/  FADD.FTZ R67, R67, R64 ;  /* 0x0000004043437221 */ /* 0x000fe40000010000 */
[CC--:B-1----:R-:W-:Y:S02]  /*9b90*/  FMUL.FTZ R65, R69.reuse, R73.reuse ;  /* 0x0000004945417220 */ /* 0x0c2fe40000410000 */
[CC--:B------:R-:W-:Y:S02]  /*9ba0*/  FMUL.FTZ R64, R69.reuse, R72.reuse ;  /* 0x0000004845407220 */ /* 0x0c0fe40000410000 */
[C---:B------:R-:W-:Y:S02]  /*9bb0*/  FFMA.FTZ R72, R68.reuse, R72, -R65 ;  /* 0x0000004844487223 */ /* 0x040fe40000010841 */
[----:B------:R-:W-:Y:S02]  /*9bc0*/  FFMA.FTZ R73, R68, R73, R64 ;  /* 0x0000004944497223 */ /* 0x000fe40000010040 */
[----:B------:R-:W-:-:S02]  /*9bd0*/  FMUL.FTZ R65, R69, R67 ;  /* 0x0000004345417220 */ /* 0x000fc40000410000 */
[-C--:B------:R-:W-:Y:S02]  /*9be0*/  FMUL.FTZ R64, R69, R66.reuse ;  /* 0x0000004245407220 */ /* 0x080fe40000410000 */
[C---:B------:R-:W-:Y:S02]  /*9bf0*/  FFMA.FTZ R69, R68.reuse, R66, -R65 ;  /* 0x0000004244457223 */ /* 0x040fe40000010841 */
[----:B------:R-:W-:Y:S02]  /*9c00*/  FFMA.FTZ R68, R68, R67, R64 ;  /* 0x0000004344447223 */ /* 0x000fe40000010040 */
[----:B------:R-:W1:Y:S01]  /*9c10*/  LDS.128 R64, [R236+0x6d80] ;  /* 0x006d8000ec407984 */ /* 0x000e620000000c00 */
[----:B------:R-:W-:Y:S02]  /*9c20*/  FADD.FTZ R70, R70, R69 ;  /* 0x0000004546467221 */ /* 0x000fe40000010000 */
[----:B------:R-:W-:Y:S02]  /*9c30*/  FADD.FTZ R68, R71, R68 ;  /* 0x0000004447447221 */ /* 0x000fe40000010000 */
[----:B-1----:R-:W-:-:S02]  /*9c40*/  FMUL.FTZ R71, R65, R73 ;  /* 0x0000004941477220 */ /* 0x002fc40000410000 */
        /* <DEDUP_REMOVED lines=14> */
[----:B------:R1:W2:Y:S02]  /*9d30*/  SHFL.DOWN PT, R67, R71, 0x1, 0x1f ;  /* 0x08201f0047437f89 */ /* 0x0002a400000e0000 */
.L_x_1316:
[----:B------:R-:W-:Y:S05]  /*9d40*/  BRA.DIV ~URZ, `(.L_x_1215) ;  /* 0x000083127f007947 */ /* 0x000fea000b800000 */
[----:B------:R-:W3:Y:S04]  /*9d50*/  SHFL.DOWN PT, R69, R69, 0x1, 0x1f ;  /* 0x08201f0045457f89 */ /* 0x000ee800000e0000 */
[----:B------:R4:W0:Y:S04]  /*9d60*/  SHFL.DOWN PT, R73, R68, 0x1, 0x1f ;  /* 0x08201f0044497f89 */ /* 0x00082800000e0000 */
[----:B------:R4:W1:Y:S02]  /*9d70*/  SHFL.DOWN PT, R66, R70, 0x1, 0x1f ;  /* 0x08201f0046427f89 */ /* 0x00086400000e0000 */
.L_x_1317:
[----:B------:R-:W-:Y:S01]  /*9d80*/  BSSY B1, `(.L_x_1216) ;  /* 0x000000d000017945 */ /* 0x000fe20003800000 */
[----:B------:R-:W-:Y:S05]  /*9d90*/  @!P0 BRA `(.L_x_1217) ;  /* 0x000000b000008947 */ /* 0x000fea0003800000 */
[C---:B-1----:R-:W-:Y:S02]  /*9da0*/  FMUL.FTZ R64, R74.reuse, R66 ;  /* 0x000000424a407220 */ /* 0x042fe40000410000 */
[----:B0-----:R-:W-:-:S02]  /*9db0*/  FMUL.FTZ R65, R74, R73 ;  /* 0x000000494a417220 */ /* 0x001fc40000410000 */
[C---:B------:R-:W-:Y:S02]  /*9dc0*/  FFMA.FTZ R73, R71.reuse, R73, -R64 ;  /* 0x0000004947497223 */ /* 0x040fe40000010840 */
[C---:B---3--:R-:W-:Y:S02]  /*9dd0*/  FMUL.FTZ R64, R74.reuse, R69 ;  /* 0x000000454a407220 */ /* 0x048fe40000410000 */
[-C--:B--2---:R-:W-:Y:S02]  /*9de0*/  FMUL.FTZ R74, R74, R67.reuse ;  /* 0x000000434a4a7220 */ /* 0x084fe40000410000 */
[C---:B------:R-:W-:Y:S02]  /*9df0*/  FFMA.FTZ R64, R71.reuse, R67, -R64 ;  /* 0x0000004347407223 */ /* 0x040fe40000010840 */
[C---:B------:R-:W-:Y:S02]  /*9e00*/  FFMA.FTZ R65, R71.reuse, R66, R65 ;  /* 0x0000004247417223 */ /* 0x040fe40000010041 */
[----:B------:R-:W-:Y:S01]  /*9e10*/  FFMA.FTZ R74, R71, R69, R74 ;  /* 0x00000045474a7223 */ /* 0x000fe2000001004a */
[----:B------:R-:W-:Y:S01]  /*9e20*/  MOV R71, R64 ;  /* 0x0000004000477202 */ /* 0x000fe20000000f00 */
[----:B----4-:R-:W-:-:S02]  /*9e30*/  FADD.FTZ R68, R68, R73 ;  /* 0x0000004944447221 */ /* 0x010fc40000010000 */
[----:B------:R-:W-:Y:S02]  /*9e40*/  FADD.FTZ R72, R72, R65 ;  /* 0x0000004148487221 */ /* 0x000fe40000010000 */
.L_x_1217:
[----:B------:R-:W-:Y:S05]  /*9e50*/  BSYNC B1 ;  /* 0x0000000000017941 */ /* 0x000fea0003800000 */
.L_x_1216:
[----:B------:R-:W-:-:S04]  /*9e60*/  LOP3.LUT R64, R122, 0x1f, RZ, 0xc0, !PT ;  /* 0x0000001f7a407812 */ /* 0x000fc800078ec0ff */
[----:B------:R-:W-:Y:S01]  /*9e70*/  ISETP.GT.U32.AND P0, PT, R64, 0x1d, PT ;  /* 0x0000001d4000780c */ /* 0x000fe20003f04070 */
[----:B------:R-:W-:Y:S05]  /*9e80*/  BRA.DIV ~URZ, `(.L_x_1218) ;  /* 0x000083227f007947 */ /* 0x000fea000b800000 */
[----:B--2---:R2:W4:Y:S04]  /*9e90*/  SHFL.DOWN PT, R67, R71, 0x2, 0x1f ;  /* 0x08401f0047437f89 */ /* 0x00452800000e0000 */
[----:B---3--:R2:W3:Y:S04]  /*9ea0*/  SHFL.DOWN PT, R69, R74, 0x2, 0x1f ;  /* 0x08401f004a457f89 */ /* 0x0084e800000e0000 */
[----:B----4-:R2:W4:Y:S04]  /*9eb0*/  SHFL.DOWN PT, R70, R68, 0x2, 0x1f ;  /* 0x08401f0044467f89 */ /* 0x01052800000e0000 */
[----:B-1----:R2:W1:Y:S02]  /*9ec0*/  SHFL.DOWN PT, R66, R72, 0x2, 0x1f ;  /* 0x08401f0048427f89 */ /* 0x00246400000e0000 */
.L_x_1318:
[----:B------:R-:W-:Y:S01]  /*9ed0*/  BSSY B1, `(.L_x_1219) ;  /* 0x000000d000017945 */ /* 0x000fe20003800000 */
[----:B------:R-:W-:Y:S05]  /*9ee0*/  @P0 BRA `(.L_x_1220) ;  /* 0x000000b000000947 */ /* 0x000fea0003800000 */
[C---:B-1----:R-:W-:Y:S02]  /*9ef0*/  FMUL.FTZ R64, R74.reuse, R66 ;  /* 0x000000424a407220 */ /* 0x042fe40000410000 */
[----:B0---4-:R-:W-:-:S02]  /*9f00*/  FMUL.FTZ R73, R74, R70 ;  /* 0x000000464a497220 */ /* 0x011fc40000410000 */
[C---:B------:R-:W-:Y:S02]  /*9f10*/  FFMA.FTZ R65, R71.reuse, R70, -R64 ;  /* 0x0000004647417223 */ /* 0x040fe40000010840 */
[C---:B---3--:R-:W-:Y:S02]  /*9f20*/  FMUL.FTZ R64, R74.reuse, R69 ;  /* 0x000000454a407220 */ /* 0x048fe40000410000 */
[-C--:B--2---:R-:W-:Y:S02]  /*9f30*/  FMUL.FTZ R74, R74, R67.reuse ;  /* 0x000000434a4a7220 */ /* 0x084fe40000410000 */
[C---:B------:R-:W-:Y:S02]  /*9f40*/  FFMA.FTZ R64, R71.reuse, R67, -R64 ;  /* 0x0000004347407223 */ /* 0x040fe40000010840 */
[C---:B------:R-:W-:Y:S02]  /*9f50*/  FFMA.FTZ R73, R71.reuse, R66, R73 ;  /* 0x0000004247497223 */ /* 0x040fe40000010049 */
[----:B------:R-:W-:Y:S01]  /*9f60*/  FFMA.FTZ R74, R71, R69, R74 ;  /* 0x00000045474a7223 */ /* 0x000fe2000001004a */
[----:B------:R-:W-:Y:S01]  /*9f70*/  MOV R71, R64 ;  /* 0x0000004000477202 */ /* 0x000fe20000000f00 */
[----:B------:R-:W-:-:S02]  /*9f80*/  FADD.FTZ R68, R68, R65 ;  /* 0x0000004144447221 */ /* 0x000fc40000010000 */
[----:B------:R-:W-:Y:S02]  /*9f90*/  FADD.FTZ R72, R72, R73 ;  /* 0x0000004948487221 */ /* 0x000fe40000010000 */
.L_x_1220:
[----:B------:R-:W-:Y:S05]  /*9fa0*/  BSYNC B1 ;  /* 0x0000000000017941 */ /* 0x000fea0003800000 */
.L_x_1219:
[----:B------:R-:W-:-:S04]  /*9fb0*/  LOP3.LUT R64, R122, 0x1f, RZ, 0xc0, !PT ;  /* 0x0000001f7a407812 */ /* 0x000fc800078ec0ff */
[----:B------:R-:W-:Y:S01]  /*9fc0*/  ISETP.GT.U32.AND P0, PT, R64, 0x1b, PT ;  /* 0x0000001b4000780c */ /* 0x000fe20003f04070 */
[----:B------:R-:W-:Y:S10]  /*9fd0*/  BRA.DIV ~URZ, `(.L_x_1221) ;  /* 0x000083927f007947 */ /* 0x000ff4000b800000 */
[----:B------:R2:W4:Y:S02]  /*9fe0*/  SHFL.DOWN PT, R67, R71, 0x4, 0x1f ;  /* 0x08801f0047437f89 */ /* 0x00052400000e0000 */
.L_x_1319:
[----:B------:R-:W-:Y:S05]  /*9ff0*/  BRA.DIV ~URZ, `(.L_x_1222) ;  /* 0x000083f27f007947 */ /* 0x000fea000b800000 */
[----:B---3--:R3:W2:Y:S04]  /*a000*/  SHFL.DOWN PT, R69, R74, 0x4, 0x1f ;  /* 0x08801f004a457f89 */ /* 0x0086a800000e0000 */
[----:B----4-:R3:W4:Y:S04]  /*a010*/  SHFL.DOWN PT, R70, R68, 0x4, 0x1f ;  /* 0x08801f0044467f89 */ /* 0x01072800000e0000 */
[----:B-1----:R3:W1:Y:S02]  /*a020*/  SHFL.DOWN PT, R66, R72, 0x4, 0x1f ;  /* 0x08801f0048427f89 */ /* 0x00266400000e0000 */
.L_x_1320:
[----:B------:R-:W-:Y:S01]  /*a030*/  BSSY B1, `(.L_x_1223) ;  /* 0x000000d000017945 */ /* 0x000fe20003800000 */
[----:B------:R-:W-:Y:S05]  /*a040*/  @P0 BRA `(.L_x_1224) ;  /* 0x000000b000000947 */ /* 0x000fea0003800000 */
[C---:B-1----:R-:W-:Y:S02]  /*a050*/  FMUL.FTZ R64, R74.reuse, R66 ;  /* 0x000000424a407220 */ /* 0x042fe40000410000 */
[----:B0---4-:R-:W-:-:S02]  /*a060*/  FMUL.FTZ R73, R74, R70 ;  /* 0x000000464a497220 */ /* 0x011fc40000410000 */
[C---:B------:R-:W-:Y:S02]  /*a070*/  FFMA.FTZ R65, R71.reuse, R70, -R64 ;  /* 0x0000004647417223 */ /* 0x040fe40000010840 */
[C---:B--2---:R-:W-:Y:S02]  /*a080*/  FMUL.FTZ R64, R74.reuse, R69 ;  /* 0x000000454a407220 */ /* 0x044fe40000410000 */
[-C--:B---3--:R-:W-:Y:S02]  /*a090*/  FMUL.FTZ R74, R74, R67.reuse ;  /* 0x000000434a4a7220 */ /* 0x088fe40000410000 */
[C---:B------:R-:W-:Y:S02]  /*a0a0*/  FFMA.FTZ R64, R71.reuse, R67, -R64 ;  /* 0x0000004347407223 */ /* 0x040fe40000010840 */
[C---:B------:R-:W-:Y:S02]  /*a0b0*/  FFMA.FTZ R73, R71.reuse, R66, R73 ;  /* 0x0000004247497223 */ /* 0x040fe40000010049 */
[----:B------:R-:W-:Y:S01]  /*a0c0*/  FFMA.FTZ R74, R71, R69, R74 ;  /* 0x00000045474a7223 */ /* 0x000fe2000001004a */
[----:B------:R-:W-:Y:S01]  /*a0d0*/  MOV R71, R64 ;  /* 0x0000004000477202 */ /* 0x000fe20000000f00 */
[----:B------:R-:W-:-:S02]  /*a0e0*/  FADD.FTZ R68, R68, R65 ;  /* 0x0000004144447221 */ /* 0x000fc40000010000 */
[----:B------:R-:W-:Y:S02]  /*a0f0*/  FADD.FTZ R72, R72, R73 ;  /* 0x0000004948487221 */ /* 0x000fe40000010000 */
.L_x_1224:
[----:B------:R-:W-:Y:S05]  /*a100*/  BSYNC B1 ;  /* 0x0000000000017941 */ /* 0x000fea0003800000 */
.L_x_1223:
[----:B------:R-:W-:-:S04]  /*a110*/  LOP3.LUT R64, R122, 0x1f, RZ, 0xc0, !PT ;  /* 0x0000001f7a407812 */ /* 0x000fc800078ec0ff */
[----:B------:R-:W-:Y:S01]  /*a120*/  ISETP.GT.U32.AND P0, PT, R64, 0x17, PT ;  /* 0x000000174000780c */ /* 0x000fe20003f04070 */
[----:B------:R-:W-:Y:S05]  /*a130*/  BRA.DIV ~URZ, `(.L_x_1225) ;  /* 0x000084027f007947 */ /* 0x000fea000b800000 */
[----:B------:R3:W4:Y:S04]  /*a140*/  SHFL.DOWN PT, R67, R71, 0x8, 0x1f ;  /* 0x09001f0047437f89 */ /* 0x00072800000e0000 */
[----:B--2---:R3:W2:Y:S04]  /*a150*/  SHFL.DOWN PT, R69, R74, 0x8, 0x1f ;  /* 0x09001f004a457f89 */ /* 0x0046a800000e0000 */
[----:B----4-:R3:W4:Y:S04]  /*a160*/  SHFL.DOWN PT, R70, R68, 0x8, 0x1f ;  /* 0x09001f0044467f89 */ /* 0x01072800000e0000 */
[----:B-1----:R3:W1:Y:S02]  /*a170*/  SHFL.DOWN PT, R66, R72, 0x8, 0x1f ;  /* 0x09001f0048427f89 */ /* 0x00266400000e0000 */
.L_x_1321:
        /* <DEDUP_REMOVED lines=13> */
.L_x_1227:
[----:B------:R-:W-:Y:S05]  /*a250*/  BSYNC B1 ;  /* 0x0000000000017941 */ /* 0x000fea0003800000 */
.L_x_1226:
[----:B------:R-:W-:-:S04]  /*a260*/  LOP3.LUT R64, R122, 0x1f, RZ, 0xc0, !PT ;  /* 0x0000001f7a407812 */ /* 0x000fc800078ec0ff */
[----:B------:R-:W-:Y:S01]  /*a270*/  ISETP.GT.U32.AND P0, PT, R64, 0xf, PT ;  /* 0x0000000f4000780c */ /* 0x000fe20003f04070 */
[----:B------:R-:W-:Y:S10]  /*a280*/  BRA.DIV ~URZ, `(.L_x_1228) ;  /* 0x000084727f007947 */ /* 0x000ff4000b800000 */
[----:B------:R3:W4:Y:S02]  /*a290*/  SHFL.DOWN PT, R67, R71, 0x10, 0x1f ;  /* 0x0a001f0047437f89 */ /* 0x00072400000e0000 */
.L_x_1322:
[----:B------:R-:W-:Y:S05]  /*a2a0*/  BRA.DIV ~URZ, `(.L_x_1229) ;  /* 0x000084d27f007947 */ /* 0x000fea000b800000 */
[----:B--2---:R2:W3:Y:S04]  /*a2b0*/  SHFL.DOWN PT, R69, R74, 0x10, 0x1f ;  /* 0x0a001f004a457f89 */ /* 0x0044e800000e0000 */
[----:B----4-:R2:W4:Y:S04]  /*a2c0*/  SHFL.DOWN PT, R70, R68, 0x10, 0x1f ;  /* 0x0a001f0044467f89 */ /* 0x01052800000e0000 */
[----:B-1----:R2:W1:Y:S02]  /*a2d0*/  SHFL.DOWN PT, R66, R72, 0x10, 0x1f ;  /* 0x0a001f0048427f89 */ /* 0x00246400000e0000 */
.L_x_1323:
        /* <DEDUP_REMOVED lines=13> */
.L_x_1231:
[----:B------:R-:W-:Y:S05]  /*a3b0*/  BSYNC B1 ;  /* 0x0000000000017941 */ /* 0x000fea0003800000 */
.L_x_1230:
[----:B------:R-:W-:Y:S05]  /*a3c0*/  BRA.DIV ~URZ, `(.L_x_1232) ;  /* 0x000085027f007947 */ /* 0x000fea000b800000 */
[----:B------:R-:W5:Y:S04]  /*a3d0*/  SHFL.IDX PT, R64, R74, RZ, 0x1f ;  /* 0x00001fff4a407589 */ /* 0x000f6800000e0000 */
[----:B----4-:R-:W4:Y:S04]  /*a3e0*/  SHFL.IDX PT, R70, R71, RZ, 0x1f ;  /* 0x00001fff47467589 */ /* 0x010f2800000e0000 */
[----:B---3--:R-:W3:Y:S04]  /*a3f0*/  SHFL.IDX PT, R69, R68, RZ, 0x1f ;  /* 0x00001fff44457589 */ /* 0x008ee800000e0000 */
[----:B------:R-:W2:Y:S04]  /*a400*/  SHFL.IDX PT, R67, R72, RZ, 0x1f ;  /* 0x00001fff48437589 */ /* 0x000ea800000e0000 */
[----:B0-----:R-:W0:Y:S04]  /*a410*/  SHFL.IDX PT, R73, R62, RZ, 0x1f ;  /* 0x00001fff3e497589 */ /* 0x001e2800000e0000 */
[----:B------:R-:W1:Y:S04]  /*a420*/  SHFL.IDX PT, R247, R63, RZ, 0x1f ;  /* 0x00001fff3ff77589 */ /* 0x000e6800000e0000 */
[----:B------:R-:W0:Y:S01]  /*a430*/  SHFL.DOWN PT, R71, R71, 0x1, 0x1f ;  /* 0x08201f0047477f89 */ /* 0x000e2200000e0000 */
[----:B-----5:R-:W-:-:S02]  /*a440*/  FMUL.FTZ R75, R63, R64 ;  /* 0x000000403f4b7220 */ /* 0x020fc40000410000 */
[----:B------:R-:W-:Y:S01]  /*a450*/  FMUL.FTZ R76, R62, R64 ;  /* 0x000000403e4c7220 */ /* 0x000fe20000410000 */
[----:B--2---:R-:W2:Y:S01]  /*a460*/  SHFL.DOWN PT, R74, R74, 0x1, 0x1f ;  /* 0x08201f004a4a7f89 */ /* 0x004ea200000e0000 */
[C---:B----4-:R-:W-:Y:S02]  /*a470*/  FMUL.FTZ R78, R60.reuse, R70 ;  /* 0x000000463c4e7220 */ /* 0x050fe40000410000 */
[----:B------:R-:W-:Y:S01]  /*a480*/  FMUL.FTZ R77, R60, R64 ;  /* 0x000000403c4d7220 */ /* 0x000fe20000410000 */
[----:B------:R-:W4:Y:S01]  /*a490*/  SHFL.DOWN PT, R68, R68, 0x1, 0x1f ;  /* 0x08201f0044447f89 */ /* 0x000f2200000e0000 */
[-C--:B------:R-:W-:Y:S02]  /*a4a0*/  FFMA.FTZ R75, R62, R70.reuse, -R75 ;  /* 0x000000463e4b7223 */ /* 0x080fe4000001084b */
[----:B------:R-:W-:Y:S01]  /*a4b0*/  FFMA.FTZ R76, R63, R70, R76 ;  /* 0x000000463f4c7223 */ /* 0x000fe2000001004c */
[----:B------:R-:W0:Y:S04]  /*a4c0*/  SHFL.DOWN PT, R72, R72, 0x1, 0x1f ;  /* 0x08201f0048487f89 */ /* 0x000e2800000e0000 */
[----:B------:R-:W0:Y:S04]  /*a4d0*/  SHFL.IDX PT, R79, R61, RZ, 0x1f ;  /* 0x00001fff3d4f7589 */ /* 0x000e2800000e0000 */
[----:B------:R5:W0:Y:S02]  /*a4e0*/  SHFL.IDX PT, R246, R60, RZ, 0x1f ;  /* 0x00001fff3cf67589 */ /* 0x000a2400000e0000 */
[----:B-----5:R-:W-:-:S02]  /*a4f0*/  FMUL.FTZ R60, R61, R64 ;  /* 0x000000403d3c7220 */ /* 0x020fc40000410000 */
.L_x_1324:
[----:B-123--:R-:W-:Y:S01]  /*a500*/  ISETP.NE.AND P0, PT, R122, 0x1f, PT ;  /* 0x0000001f7a00780c */ /* 0x00efe20003f05270 */
        /* <DEDUP_REMOVED lines=18> */
[----:B----4-:R-:W-:Y:S02]  /*a630*/  FADD.FTZ R66, R69, R68 ;  /* 0x0000004445427221 */ /* 0x010fe40000010000 */
[----:B------:R-:W-:Y:S02]  /*a640*/  FADD.FTZ R67, R67, R72 ;  /* 0x0000004843437221 */ /* 0x000fe40000010000 */
.L_x_1234:
[----:B------:R-:W-:Y:S05]  /*a650*/  BSYNC B1 ;  /* 0x0000000000017941 */ /* 0x000fea0003800000 */
.L_x_1233:
        /* <DEDUP_REMOVED lines=8> */
[----:B----4-:R-:W-:-:S02]  /*a6e0*/  FFMA.FTZ R68, R72, R64, -R69 ;  /* 0x0000004048447223 */ /* 0x010fc40000010845 */
        /* <DEDUP_REMOVED lines=28> */
.L_x_1213:
[----:B-1----:R-:W-:Y:S05]  /*a8b0*/  BSYNC B0 ;  /* 0x0000000000007941 */ /* 0x002fea0003800000 */
.L_x_1212:
[----:B------:R-:W-:Y:S01]  /*a8c0*/  WARPSYNC 0xffffffff ;  /* 0xffffffff00007948 */ /* 0x000fe20003800000 */
[----:B------:R-:W-:Y:S02]  /*a8d0*/  ISETP.NE.AND P0, PT, R122, RZ, PT ;  /* 0x000000ff7a00720c */ /* 0x000fe40003f05270 */
[----:B------:R-:W-:Y:S06]  /*a8e0*/  BAR.SYNC.DEFER_BLOCKING 0x0 ;  /* 0x0000000000007b1d */ /* 0x000fec0000010000 */
[----:B------:R-:W-:Y:S01]  /*a8f0*/  BSSY B0, `(.L_x_1235) ;  /* 0x0000208000007945 */ /* 0x000fe20003800000 */
[----:B------:R-:W1:Y:S04]  /*a900*/  LDS.64 R64, [R235.X16+0x6d88] ;  /* 0x006d8800eb407984 */ /* 0x000e68000000ca00 */
[----:B------:R2:W-:Y:S01]  /*a910*/  @!P0 STS.128 [UR20+0x8b80], R60 ;  /* 0x008b803cff008988 */ /* 0x0005e20008000c14 */
[----:B------:R-:W-:-:S02]  /*a920*/  ULDC UR20, c[0x0][0x168] ;  /* 0x00005a0000147ab9 */ /* 0x000fc40000000800 */
[----:B------:R-:W-:Y:S01]  /*a930*/  UIADD3 UR20, -UR38, UR20, URZ ;  /* 0x0000001426147290 */ /* 0x000fe2000fffe13f */
[----:B--2---:R-:W-:Y:S02]  /*a940*/  HADD2.F32 R60, -RZ, R206.H0_H0 ;  /* 0x200000ceff3c7230 */ /* 0x004fe40000004100 */
[----:B------:R-:W-:-:S05]  /*a950*/  HADD2.F32 R61, -RZ, R205.H0_H0 ;  /* 0x200000cdff3d7230 */ /* 0x000fca0000004100 */
[----:B------:R-:W-:Y:S02]  /*a960*/  FMUL.FTZ R63, R61, R117 ;  /* 0x000000753d3f7220 */ /* 0x000fe40000410000 */
[CC--:B-1----:R-:W-:Y:S02]  /*a970*/  FMUL.FTZ R75, R65.reuse, -R95.reuse ;  /* 0x8000005f414b7220 */ /* 0x0c2fe40000410000 */
        /* <DEDUP_REMOVED lines=8> */
[----:B------:R-:W-:Y:S02]  /*aa00*/  FADD.FTZ R94, -R154, R94 ;  /* 0x0000005e9a5e7221 */ /* 0x000fe40000010100 */
[----:B------:R-:W-:-:S02]  /*aa10*/  FFMA.FTZ R65, R100, R214, R65 ;  /* 0x000000d664417223 */ /* 0x000fc40000010041 */
[----:B------:R-:W-:Y:S02]  /*aa20*/  FFMA.FTZ R209, R102, -R209, RZ ;  /* 0x800000d166d17223 */ /* 0x000fe400000100ff */
[----:B------:R-:W-:Y:S02]  /*aa30*/  FFMA.FTZ R67, R99, R168, R65 ;  /* 0x000000a863437223 */ /* 0x000fe40000010041 */
[----:B------:R-:W-:Y:S02]  /*aa40*/  FADD.FTZ R75, R153, R75 ;  /* 0x0000004b994b7221 */ /* 0x000fe40000010000 */
[----:B------:R-:W-:Y:S02]  /*aa50*/  FFMA.FTZ R69, R98, R169, R67 ;  /* 0x000000a962457223 */ /* 0x000fe40000010043 */
[----:B------:R-:W-:Y:S02]  /*aa60*/  FMUL.FTZ R95, R33, -R94 ;  /* 0x8000005e215f7220 */ /* 0x000fe40000410000 */
[----:B------:R-:W-:-:S02]  /*aa70*/  FFMA.FTZ R71, R97, R172, R69 ;  /* 0x000000ac61477223 */ /* 0x000fc40000010045 */
[----:B------:R-:W-:Y:S02]  /*aa80*/  FFMA.FTZ R209, R101, -R212, R209 ;  /* 0x800000d465d17223 */ /* 0x000fe400000100d1 */
[----:B------:R-:W-:Y:S02]  /*aa90*/  FFMA.FTZ R73, R96, R173, R71 ;  /* 0x000000ad60497223 */ /* 0x000fe40000010047 */
[----:B------:R-:W-:Y:S02]  /*aaa0*/  FMUL.FTZ R33, R33, -R75 ;  /* 0x8000004b21217220 */ /* 0x000fe40000410000 */
[-C--:B------:R-:W-:Y:S02]  /*aab0*/  FFMA.FTZ R211, R29, -R63.reuse, R211 ;  /* 0x8000003f1dd37223 */ /* 0x080fe400000100d3 */
[----:B------:R-:W-:Y:S01]  /*aac0*/  FFMA.FTZ R212, R30, -R63, R212 ;  /* 0x8000003f1ed47223 */ /* 0x000fe200000100d4 */
[----:B------:R-:W-:Y:S01]  /*aad0*/  HADD2.F32 R63, -RZ, R204.H0_H0 ;  /* 0x200000ccff3f7230 */ /* 0x000fe20000004100 */
[----:B------:R-:W-:-:S02]  /*aae0*/  FFMA.FTZ R76, R91, R176, R73 ;  /* 0x000000b05b4c7223 */ /* 0x000fc40000010049 */
[C---:B------:R-:W-:Y:S02]  /*aaf0*/  FFMA.FTZ R154, R34.reuse, R75, -R95 ;  /* 0x0000004b229a7223 */ /* 0x040fe4000001085f */
[----:B------:R-:W-:Y:S01]  /*ab00*/  FFMA.FTZ R95, R34, R94, R33 ;  /* 0x0000005e225f7223 */ /* 0x000fe20000010021 */
[----:B------:R-:W-:Y:S01]  /*ab10*/  HADD2.F32 R33, -RZ, R217.H0_H0 ;  /* 0x200000d9ff217230 */ /* 0x000fe20000004100 */
[----:B------:R-:W-:Y:S01]  /*ab20*/  FFMA.FTZ R79, R90, R177, R76 ;  /* 0x000000b15a4f7223 */ /* 0x000fe2000001004c */
[----:B------:R-:W-:Y:S01]  /*ab30*/  HADD2.F32 R76, -RZ, R218.H0_H0 ;  /* 0x200000daff4c7230 */ /* 0x000fe20000004100 */
[----:B------:R-:W-:Y:S02]  /*ab40*/  FMUL.FTZ R64, R63, R116 ;  /* 0x000000743f407220 */ /* 0x000fe40000410000 */
[----:B------:R-:W-:Y:S02]  /*ab50*/  FFMA.FTZ R79, R89, R180, R79 ;  /* 0x000000b4594f7223 */ /* 0x000fe4000001004f */
[----:B------:R-:W-:-:S02]  /*ab60*/  FFMA.FTZ R66, R100, -R213, R209 ;  /* 0x800000d564427223 */ /* 0x000fc400000100d1 */
[----:B------:R-:W-:Y:S02]  /*ab70*/  FMUL.FTZ R34, R33, R108 ;  /* 0x0000006c21227220 */ /* 0x000fe40000410000 */
[-C--:B------:R-:W-:Y:S02]  /*ab80*/  FFMA.FTZ R214, R28, -R64.reuse, R214 ;  /* 0x800000401cd67223 */ /* 0x080fe400000100d6 */
[----:B------:R-:W-:Y:S01]  /*ab90*/  FFMA.FTZ R213, R27, -R64, R213 ;  /* 0x800000401bd57223 */ /* 0x000fe200000100d5 */
[----:B------:R-:W-:Y:S01]  /*aba0*/  HADD2.F32 R64, -RZ, R203.H0_H0 ;  /* 0x200000cbff407230 */ /* 0x000fe20000004100 */
[----:B------:R-:W-:Y:S01]  /*abb0*/  FADD.FTZ R123, R123, R154 ;  /* 0x0000009a7b7b7221 */ /* 0x000fe20000010000 */
[----:B------:R-:W-:Y:S01]  /*abc0*/  HADD2.F32 R154, -RZ, R155.H0_H0 ;  /* 0x2000009bff9a7230 */ /* 0x000fe20000004100 */
[----:B------:R-:W-:Y:S02]  /*abd0*/  FFMA.FTZ R153, R88, R181, R79 ;  /* 0x000000b558997223 */ /* 0x000fe4000001004f */
[----:B------:R-:W-:-:S02]  /*abe0*/  FFMA.FTZ R181, R12, -R34, R181 ;  /* 0x800000220cb57223 */ /* 0x000fc400000100b5 */
[----:B------:R-:W-:Y:S02]  /*abf0*/  FFMA.FTZ R79, R11, -R34, R182 ;  /* 0x800000220b4f7223 */ /* 0x000fe400000100b6 */
[----:B------:R-:W-:Y:S02]  /*ac00*/  FADD.FTZ R95, -R138, R95 ;  /* 0x0000005f8a5f7221 */ /* 0x000fe40000010100 */
[C---:B------:R-:W-:Y:S02]  /*ac10*/  FMUL.FTZ R34, R35.reuse, -R123 ;  /* 0x8000007b23227220 */ /* 0x040fe40000410000 */
[----:B------:R-:W-:Y:S02]  /*ac20*/  FMUL.FTZ R68, R64, R115 ;  /* 0x0000007340447220 */ /* 0x000fe40000410000 */
[-C--:B------:R-:W-:Y:S02]  /*ac30*/  FMUL.FTZ R35, R35, -R95.reuse ;  /* 0x8000005f23237220 */ /* 0x080fe40000410000 */
[----:B------:R-:W-:-:S02]  /*ac40*/  FFMA.FTZ R34, R36, R95, R34 ;  /* 0x0000005f24227223 */ /* 0x000fc40000010022 */
[-C--:B------:R-:W-:Y:S02]  /*ac50*/  FFMA.FTZ R65, R26, -R68.reuse, R167 ;  /* 0x800000441a417223 */ /* 0x080fe400000100a7 */
[----:B------:R-:W-:Y:S01]  /*ac60*/  FFMA.FTZ R167, R99, -R167, R66 ;  /* 0x800000a763a77223 */ /* 0x000fe20000010042 */
[----:B------:R-:W-:Y:S01]  /*ac70*/  HADD2.F32 R66, -RZ, R202.H0_H0 ;  /* 0x200000caff427230 */ /* 0x000fe20000004100 */
[----:B------:R-:W-:Y:S02]  /*ac80*/  FFMA.FTZ R35, R36, R123, -R35 ;  /* 0x0000007b24237223 */ /* 0x000fe40000010823 */
[----:B------:R-:W-:Y:S01]  /*ac90*/  FADD.FTZ R139, -R139, R34 ;  /* 0x000000228b8b7221 */ /* 0x000fe20000010100 */
[----:B------:R-:W-:Y:S01]  /*aca0*/  HADD2.F32 R34, -RZ, R216.H0_H0 ;  /* 0x200000d8ff227230 */ /* 0x000fe20000004100 */
[----:B------:R-:W-:Y:S02]  /*acb0*/  FADD.FTZ R124, R124, R35 ;  /* 0x000000237c7c7221 */ /* 0x000fe40000010000 */
[----:B------:R-:W-:-:S02]  /*acc0*/  FFMA.FTZ R168, R25, -R68, R168 ;  /* 0x8000004419a87223 */ /* 0x000fc400000100a8 */
[C---:B------:R-:W-:Y:S02]  /*acd0*/  FMUL.FTZ R35, R37.reuse, -R139 ;  /* 0x8000008b25237220 */ /* 0x040fe40000410000 */
[----:B------:R-:W-:Y:S02]  /*ace0*/  FMUL.FTZ R68, R66, R114 ;  /* 0x0000007242447220 */ /* 0x000fe40000410000 */
[-C--:B------:R-:W-:Y:S02]  /*acf0*/  FMUL.FTZ R37, R37, -R124.reuse ;  /* 0x8000007c25257220 */ /* 0x080fe40000410000 */
[----:B------:R-:W-:Y:S01]  /*ad00*/  FFMA.FTZ R36, R38, R124, -R35 ;  /* 0x0000007c26247223 */ /* 0x000fe20000010823 */
[----:B------:R-:W-:Y:S01]  /*ad10*/  HADD2.F32 R35, -RZ, R215.H0_H0 ;  /* 0x200000d7ff237230 */ /* 0x000fe20000004100 */
[----:B------:R-:W-:Y:S02]  /*ad20*/  FFMA.FTZ R67, R23, -R68, R170 ;  /* 0x8000004417437223 */ /* 0x000fe400000100aa */
[----:B------:R-:W-:-:S02]  /*ad30*/  FFMA.FTZ R170, R98, -R170, R167 ;  /* 0x800000aa62aa7223 */ /* 0x000fc400000100a7 */
[----:B------:R-:W-:Y:S02]  /*ad40*/  FFMA.FTZ R153, R87, R184, R153 ;  /* 0x000000b857997223 */ /* 0x000fe40000010099 */
[----:B------:R-:W-:Y:S02]  /*ad50*/  FFMA.FTZ R167, R38, R139, R37 ;  /* 0x0000008b26a77223 */ /* 0x000fe40000010025 */
[----:B------:R-:W-:Y:S02]  /*ad60*/  FADD.FTZ R125, R125, R36 ;  /* 0x000000247d7d7221 */ /* 0x000fe40000010000 */
[----:B------:R-:W-:Y:S02]  /*ad70*/  FFMA.FTZ R37, R86, R186, R153 ;  /* 0x000000ba56257223 */ /* 0x000fe40000010099 */
[----:B------:R-:W-:Y:S02]  /*ad80*/  FADD.FTZ R153, -R140, R167 ;  /* 0x000000a78c997221 */ /* 0x000fe40000010100 */
[----:B------:R-:W-:-:S02]  /*ad90*/  FMUL.FTZ R36, R39, -R125 ;  /* 0x8000007d27247220 */ /* 0x000fc40000410000 */
[-C--:B------:R-:W-:Y:S02]  /*ada0*/  FMUL.FTZ R39, R39, -R153.reuse ;  /* 0x8000009927277220 */ /* 0x080fe40000410000 */
[C---:B------:R-:W-:Y:S02]  /*adb0*/  FFMA.FTZ R36, R40.reuse, R153, R36 ;  /* 0x0000009928247223 */ /* 0x040fe40000010024 */
[----:B------:R-:W-:Y:S02]  /*adc0*/  FFMA.FTZ R39, R40, R125, -R39 ;  /* 0x0000007d28277223 */ /* 0x000fe40000010827 */
[----:B------:R-:W-:Y:S01]  /*add0*/  FADD.FTZ R141, -R141, R36 ;  /* 0x000000248d8d7221 */ /* 0x000fe20000010100 */
[----:B------:R-:W-:Y:S01]  /*ade0*/  HADD2.F32 R36, -RZ, R208.H0_H0 ;  /* 0x200000d0ff247230 */ /* 0x000fe20000004100 */
[----:B------:R-:W-:Y:S02]  /*adf0*/  FFMA.FTZ R167, R85, R188, R37 ;  /* 0x000000bc55a77223 */ /* 0x000fe40000010025 */
[----:B------:R-:W-:-:S02]  /*ae00*/  FADD.FTZ R126, R126, R39 ;  /* 0x000000277e7e7221 */ /* 0x000fc40000010000 */
[CC--:B------:R-:W-:Y:S02]  /*ae10*/  FMUL.FTZ R37, R41.reuse, -R141.reuse ;  /* 0x8000008d29257220 */ /* 0x0c0fe40000410000 */
[-C--:B------:R-:W-:Y:S02]  /*ae20*/  FMUL.FTZ R41, R41, -R126.reuse ;  /* 0x8000007e29297220 */ /* 0x080fe40000410000 */
[C---:B------:R-:W-:Y:S01]  /*ae30*/  FFMA.FTZ R140, R42.reuse, R126, -R37 ;  /* 0x0000007e2a8c7223 */ /* 0x040fe20000010825 */
[----:B------:R-:W-:Y:S01]  /*ae40*/  HADD2.F32 R37, -RZ, R207.H0_H0 ;  /* 0x200000cfff257230 */ /* 0x000fe20000004100 */
[----:B------:R-:W-:Y:S02]  /*ae50*/  FFMA.FTZ R41, R42, R141, R41 ;  /* 0x0000008d2a297223 */ /* 0x000fe40000010029 */
[----:B------:R-:W-:Y:S02]  /*ae60*/  FADD.FTZ R127, R127, R140 ;  /* 0x0000008c7f7f7221 */ /* 0x000fe40000010000 */
[----:B------:R-:W-:-:S02]  /*ae70*/  FADD.FTZ R142, -R142, R41 ;  /* 0x000000298e8e7221 */ /* 0x000fc40000010100 */
[C---:B------:R-:W-:Y:S02]  /*ae80*/  FMUL.FTZ R41, R43.reuse, -R127 ;  /* 0x8000007f2b297220 */ /* 0x040fe40000410000 */
[----:B------:R-:W-:Y:S02]  /*ae90*/  FFMA.FTZ R39, R84, R190, R167 ;  /* 0x000000be54277223 */ /* 0x000fe400000100a7 */
[-C--:B------:R-:W-:Y:S02]  /*aea0*/  FMUL.FTZ R43, R43, -R142.reuse ;  /* 0x8000008e2b2b7220 */ /* 0x080fe40000410000 */
[----:B------:R-:W-:Y:S02]  /*aeb0*/  FFMA.FTZ R42, R44, R142, R41 ;  /* 0x0000008e2c2a7223 */ /* 0x000fe40000010029 */
[----:B------:R-:W-:Y:S02]  /*aec0*/  FMUL.FTZ R167, R154, R103 ;  /* 0x000000679aa77220 */ /* 0x000fe40000410000 */
[----:B------:R-:W-:-:S02]  /*aed0*/  FMUL.FTZ R41, R0, R94 ;  /* 0x0000005e00297220 */ /* 0x000fc40000410000 */
[----:B------:R-:W-:Y:S02]  /*aee0*/  FFMA.FTZ R43, R44, R127, -R43 ;  /* 0x0000007f2c2b7223 */ /* 0x000fe4000001082b */
[----:B------:R-:W-:Y:S02]  /*aef0*/  FADD.FTZ R143, -R143, R42 ;  /* 0x0000002a8f8f7221 */ /* 0x000fe40000010100 */
[-C--:B------:R-:W-:Y:S02]  /*af00*/  FFMA.FTZ R42, R0, -R167.reuse, R192 ;  /* 0x800000a7002a7223 */ /* 0x080fe400000100c0 */
[C---:B------:R-:W-:Y:S02]  /*af10*/  FFMA.FTZ R0, R2.reuse, -R167, R191 ;  /* 0x800000a702007223 */ /* 0x040fe400000100bf */
[----:B------:R-:W-:Y:S02]  /*af20*/  FFMA.FTZ R2, R2, R75, R41 ;  /* 0x0000004b02027223 */ /* 0x000fe40000010029 */
[----:B------:R-:W-:-:S02]  /*af30*/  FADD.FTZ R128, R128, R43 ;  /* 0x0000002b80807221 */ /* 0x000fc40000010000 */
[----:B------:R-:W-:Y:S02]  /*af40*/  FMUL.FTZ R41, R45, -R143 ;  /* 0x8000008f2d297220 */ /* 0x000fe40000410000 */
[----:B------:R-:W-:Y:S02]  /*af50*/  FMUL.FTZ R140, R37, R104 ;  /* 0x00000068258c7220 */ /* 0x000fe40000410000 */
[----:B------:R-:W-:Y:S02]  /*af60*/  FFMA.FTZ R44, R46, R128, -R41 ;  /* 0x000000802e2c7223 */ /* 0x000fe40000010829 */
[----:B------:R-:W-:Y:S02]  /*af70*/  FMUL.FTZ R41, R75, UR42 ;  /* 0x0000002a4b297c20 */ /* 0x000fe40008410000 */
[----:B------:R-:W-:Y:S02]  /*af80*/  FADD.FTZ R129, R129, R44 ;  /* 0x0000002c81817221 */ /* 0x000fe40000010000 */
[----:B------:R-:W-:-:S02]  /*af90*/  FFMA.FTZ R43, R94, UR41, -R41 ;  /* 0x000000295e2b7c23 */ /* 0x000fc40008010829 */
[----:B------:R-:W-:Y:S02]  /*afa0*/  FMUL.FTZ R44, R94, UR42 ;  /* 0x0000002a5e2c7c20 */ /* 0x000fe40008410000 */
[----:B------:R-:W-:Y:S02]  /*afb0*/  FMUL.FTZ R45, R45, -R128 ;  /* 0x800000802d2d7220 */ /* 0x000fe40000410000 */
[-C--:B------:R-:W-:Y:S02]  /*afc0*/  FFMA.FTZ R190, R3, -R140.reuse, R190 ;  /* 0x8000008c03be7223 */ /* 0x080fe400000100be */
[----:B------:R-:W-:Y:S02]  /*afd0*/  FFMA.FTZ R140, R4, -R140, R189 ;  /* 0x8000008c048c7223 */ /* 0x000fe400000100bd */
[----:B------:R-:W-:Y:S02]  /*afe0*/  FFMA.FTZ R41, R75, UR41, R44 ;  /* 0x000000294b297c23 */ /* 0x000fe4000801002c */
[----:B------:R-:W-:-:S02]  /*aff0*/  FMUL.FTZ R43, R42, R43 ;  /* 0x0000002b2a2b7220 */ /* 0x000fc40000410000 */
[----:B------:R-:W-:Y:S02]  /*b000*/  FMUL.FTZ R4, R4, R95 ;  /* 0x0000005f04047220 */ /* 0x000fe40000410000 */
[----:B------:R-:W-:Y:S02]  /*b010*/  FFMA.FTZ R45, R46, R143, R45 ;  /* 0x0000008f2e2d7223 */ /* 0x000fe4000001002d */
[----:B------:R-:W-:Y:S02]  /*b020*/  FFMA.FTZ R167, R0, R41, R43 ;  /* 0x0000002900a77223 */ /* 0x000fe4000001002b */
[----:B------:R-:W-:Y:S02]  /*b030*/  FFMA.FTZ R41, R3, R123, R4 ;  /* 0x0000007b03297223 */ /* 0x000fe40000010004 */
[----:B------:R-:W-:Y:S02]  /*b040*/  FADD.FTZ R144, -R144, R45 ;  /* 0x0000002d90907221 */ /* 0x000fe40000010100 */
[----:B------:R-:W-:-:S02]  /*b050*/  FMUL.FTZ R3, R47, -R129 ;  /* 0x800000812f037220 */ /* 0x000fc40000410000 */
[-C--:B------:R-:W-:Y:S02]  /*b060*/  FMUL.FTZ R47, R47, -R144.reuse ;  /* 0x800000902f2f7220 */ /* 0x080fe40000410000 */
[C---:B------:R-:W-:Y:S02]  /*b070*/  FFMA.FTZ R4, R48.reuse, R144, R3 ;  /* 0x0000009030047223 */ /* 0x040fe40000010003 */
[----:B------:R-:W-:Y:S02]  /*b080*/  FFMA.FTZ R47, R48, R129, -R47 ;  /* 0x00000081302f7223 */ /* 0x000fe4000001082f */
[----:B------:R-:W-:Y:S02]  /*b090*/  FADD.FTZ R145, -R145, R4 ;  /* 0x0000000491917221 */ /* 0x000fe40000010100 */
[----:B------:R-:W-:Y:S02]  /*b0a0*/  FMUL.FTZ R4, R123, UR42 ;  /* 0x0000002a7b047c20 */ /* 0x000fe40008410000 */
[----:B------:R-:W-:-:S02]  /*b0b0*/  FADD.FTZ R130, R130, R47 ;  /* 0x0000002f82827221 */ /* 0x000fc40000010000 */
[C---:B------:R-:W-:Y:S02]  /*b0c0*/  FFMA.FTZ R43, R95.reuse, UR41, -R4 ;  /* 0x000000295f2b7c23 */ /* 0x040fe40008010804 */
[----:B------:R-:W-:Y:S02]  /*b0d0*/  FMUL.FTZ R4, R95, UR42 ;  /* 0x0000002a5f047c20 */ /* 0x000fe40008410000 */
[----:B------:R-:W-:Y:S02]  /*b0e0*/  FMUL.FTZ R43, R140, R43 ;  /* 0x0000002b8c2b7220 */ /* 0x000fe40000410000 */
[----:B------:R-:W-:Y:S02]  /*b0f0*/  FFMA.FTZ R3, R123, UR41, R4 ;  /* 0x000000297b037c23 */ /* 0x000fe40008010004 */
[----:B------:R-:W-:Y:S02]  /*b100*/  FFMA.FTZ R219, R2, R103, R219 ;  /* 0x0000006702db7223 */ /* 0x000fe400000100db */
[----:B------:R-:W-:-:S02]  /*b110*/  FFMA.FTZ R44, R190, R3, R43 ;  /* 0x00000003be2c7223 */ /* 0x000fc4000001002b */
[CC--:B------:R-:W-:Y:S02]  /*b120*/  FMUL.FTZ R3, R49.reuse, -R145.reuse ;  /* 0x8000009131037220 */ /* 0x0c0fe40000410000 */
[----:B------:R-:W-:Y:S02]  /*b130*/  FMUL.FTZ R49, R49, -R130 ;  /* 0x8000008231317220 */ /* 0x000fe40000410000 */
[----:B------:R-:W-:Y:S02]  /*b140*/  FFMA.FTZ R46, R154, R2, R167 ;  /* 0x000000029a2e7223 */ /* 0x000fe400000100a7 */
[C---:B------:R-:W-:Y:S02]  /*b150*/  FFMA.FTZ R49, R50.reuse, R145, R49 ;  /* 0x0000009132317223 */ /* 0x040fe40000010031 */
[----:B------:R-:W-:Y:S02]  /*b160*/  FFMA.FTZ R2, R50, R130, -R3 ;  /* 0x0000008232027223 */ /* 0x000fe40000010803 */
[----:B------:R-:W-:-:S02]  /*b170*/  FADD.FTZ R146, -R146, R49 ;  /* 0x0000003192927221 */ /* 0x000fc40000010100 */
[----:B------:R-:W-:Y:S02]  /*b180*/  FADD.FTZ R131, R131, R2 ;  /* 0x0000000283837221 */ /* 0x000fe40000010000 */
[----:B------:R-:W-:Y:S02]  /*b190*/  FMUL.FTZ R40, R36, R105 ;  /* 0x0000006924287220 */ /* 0x000fe40000410000 */
[----:B------:R-:W-:Y:S02]  /*b1a0*/  FMUL.FTZ R48, R6, R139 ;  /* 0x0000008b06307220 */ /* 0x000fe40000410000 */
[C---:B------:R-:W-:Y:S02]  /*b1b0*/  FMUL.FTZ R3, R51.reuse, -R146 ;  /* 0x8000009233037220 */ /* 0x040fe40000410000 */
[----:B------:R-:W-:Y:S02]  /*b1c0*/  FMUL.FTZ R51, R51, -R131 ;  /* 0x8000008333337220 */ /* 0x000fe40000410000 */
[----:B------:R-:W-:-:S02]  /*b1d0*/  FFMA.FTZ R188, R5, -R40, R188 ;  /* 0x8000002805bc7223 */ /* 0x000fc400000100bc */
[----:B------:R-:W-:Y:S02]  /*b1e0*/  FFMA.FTZ R48, R5, R124, R48 ;  /* 0x0000007c05307223 */ /* 0x000fe40000010030 */
[----:B------:R-:W-:Y:S02]  /*b1f0*/  FFMA.FTZ R5, R52, R131, -R3 ;  /* 0x0000008334057223 */ /* 0x000fe40000010803 */
[----:B------:R-:W-:Y:S02]  /*b200*/  FMUL.FTZ R4, R124, UR42 ;  /* 0x0000002a7c047c20 */ /* 0x000fe40008410000 */
[----:B------:R-:W-:Y:S02]  /*b210*/  FFMA.FTZ R52, R52, R146, R51 ;  /* 0x0000009234347223 */ /* 0x000fe40000010033 */
[----:B------:R-:W-:Y:S02]  /*b220*/  FFMA.FTZ R40, R6, -R40, R187 ;  /* 0x8000002806287223 */ /* 0x000fe400000100bb */
[----:B------:R-:W-:-:S02]  /*b230*/  FMUL.FTZ R3, R139, UR42 ;  /* 0x0000002a8b037c20 */ /* 0x000fc40008410000 */
[----:B------:R-:W-:Y:S02]  /*b240*/  FFMA.FTZ R45, R139, UR41, -R4 ;  /* 0x000000298b2d7c23 */ /* 0x000fe40008010804 */
[----:B------:R-:W-:Y:S02]  /*b250*/  FADD.FTZ R147, -R147, R52 ;  /* 0x0000003493937221 */ /* 0x000fe40000010100 */
[----:B------:R-:W-:Y:S02]  /*b260*/  FADD.FTZ R132, R132, R5 ;  /* 0x0000000584847221 */ /* 0x000fe40000010000 */
[----:B------:R-:W-:Y:S02]  /*b270*/  FFMA.FTZ R43, R124, UR41, R3 ;  /* 0x000000297c2b7c23 */ /* 0x000fe40008010003 */
[----:B------:R-:W-:Y:S02]  /*b280*/  FMUL.FTZ R45, R40, R45 ;  /* 0x0000002d282d7220 */ /* 0x000fe40000410000 */
[----:B------:R-:W-:-:S02]  /*b290*/  FMUL.FTZ R47, R53, -R147 ;  /* 0x80000093352f7220 */ /* 0x000fc40000410000 */
[----:B------:R-:W-:Y:S02]  /*b2a0*/  FMUL.FTZ R6, R8, R153 ;  /* 0x0000009908067220 */ /* 0x000fe40000410000 */
[----:B------:R-:W-:Y:S02]  /*b2b0*/  FMUL.FTZ R53, R53, -R132 ;  /* 0x8000008435357220 */ /* 0x000fe40000410000 */
[----:B------:R-:W-:Y:S02]  /*b2c0*/  FFMA.FTZ R43, R188, R43, R45 ;  /* 0x0000002bbc2b7223 */ /* 0x000fe4000001002d */
[----:B------:R-:W-:Y:S02]  /*b2d0*/  FFMA.FTZ R45, R7, R125, R6 ;  /* 0x0000007d072d7223 */ /* 0x000fe40000010006 */
[----:B------:R-:W-:Y:S02]  /*b2e0*/  FFMA.FTZ R53, R54, R147, R53 ;  /* 0x0000009336357223 */ /* 0x000fe40000010035 */
[----:B------:R-:W-:-:S02]  /*b2f0*/  FMUL.FTZ R38, R35, R106 ;  /* 0x0000006a23267220 */ /* 0x000fc40000410000 */
[----:B------:R-:W-:Y:S02]  /*b300*/  FFMA.FTZ R6, R54, R132, -R47 ;  /* 0x0000008436067223 */ /* 0x000fe4000001082f */
[----:B------:R-:W-:Y:S02]  /*b310*/  FMUL.FTZ R138, R34, R107 ;  /* 0x0000006b228a7220 */ /* 0x000fe40000410000 */
[----:B------:R-:W-:Y:S02]  /*b320*/  FADD.FTZ R148, -R148, R53 ;  /* 0x0000003594947221 */ /* 0x000fe40000010100 */
[----:B------:R-:W-:Y:S02]  /*b330*/  FFMA.FTZ R186, R7, -R38, R186 ;  /* 0x8000002607ba7223 */ /* 0x000fe400000100ba */
[----:B------:R-:W-:Y:S02]  /*b340*/  FADD.FTZ R133, R133, R6 ;  /* 0x0000000685857221 */ /* 0x000fe40000010000 */
[----:B------:R-:W-:-:S02]  /*b350*/  FFMA.FTZ R184, R9, -R138, R184 ;  /* 0x8000008a09b87223 */ /* 0x000fc400000100b8 */
[----:B------:R-:W-:Y:S02]  /*b360*/  FFMA.FTZ R38, R8, -R38, R185 ;  /* 0x8000002608267223 */ /* 0x000fe400000100b9 */
[C---:B------:R-:W-:Y:S02]  /*b370*/  FFMA.FTZ R138, R10.reuse, -R138, R183 ;  /* 0x8000008a0a8a7223 */ /* 0x040fe400000100b7 */
[----:B------:R-:W-:Y:S02]  /*b380*/  FMUL.FTZ R8, R10, R141 ;  /* 0x0000008d0a087220 */ /* 0x000fe40000410000 */
[----:B------:R-:W-:Y:S02]  /*b390*/  FMUL.FTZ R10, R126, UR42 ;  /* 0x0000002a7e0a7c20 */ /* 0x000fe40008410000 */
[C---:B------:R-:W-:Y:S02]  /*b3a0*/  FMUL.FTZ R6, R55.reuse, -R148 ;  /* 0x8000009437067220 */ /* 0x040fe40000410000 */
[----:B------:R-:W-:-:S02]  /*b3b0*/  FMUL.FTZ R55, R55, -R133 ;  /* 0x8000008537377220 */ /* 0x000fc40000410000 */
[----:B------:R-:W-:Y:S02]  /*b3c0*/  FFMA.FTZ R8, R9, R126, R8 ;  /* 0x0000007e09087223 */ /* 0x000fe40000010008 */
[C---:B------:R-:W-:Y:S02]  /*b3d0*/  FMUL.FTZ R7, R141.reuse, UR42 ;  /* 0x0000002a8d077c20 */ /* 0x040fe40008410000 */
[----:B------:R-:W-:Y:S02]  /*b3e0*/  FFMA.FTZ R47, R141, UR41, -R10 ;  /* 0x000000298d2f7c23 */ /* 0x000fe4000801080a */
[C---:B------:R-:W-:Y:S02]  /*b3f0*/  FFMA.FTZ R9, R56.reuse, R133, -R6 ;  /* 0x0000008538097223 */ /* 0x040fe40000010806 */
[----:B------:R-:W-:Y:S02]  /*b400*/  FFMA.FTZ R56, R56, R148, R55 ;  /* 0x0000009438387223 */ /* 0x000fe40000010037 */
[----:B------:R-:W-:Y:S01]  /*b410*/  FFMA.FTZ R169, R24, -R68, R169 ;  /* 0x8000004418a97223 */ /* 0x000fe200000100a9 */
[----:B------:R-:W-:Y:S01]  /*b420*/  HADD2.F32 R68, -RZ, R201.H0_H0 ;  /* 0x200000c9ff447230 */ /* 0x000fe20000004100 */
[----:B------:R-:W-:-:S02]  /*b430*/  FFMA.FTZ R49, R126, UR41, R7 ;  /* 0x000000297e317c23 */ /* 0x000fc40008010007 */
[----:B------:R-:W-:Y:S02]  /*b440*/  FMUL.FTZ R10, R138, R47 ;  /* 0x0000002f8a0a7220 */ /* 0x000fe40000410000 */
[----:B------:R-:W-:Y:S02]  /*b450*/  FADD.FTZ R149, -R149, R56 ;  /* 0x0000003895957221 */ /* 0x000fe40000010100 */
[----:B------:R-:W-:Y:S02]  /*b460*/  FADD.FTZ R134, R134, R9 ;  /* 0x0000000986867221 */ /* 0x000fe40000010000 */
[----:B------:R-:W-:Y:S02]  /*b470*/  FFMA.FTZ R9, R184, R49, R10 ;  /* 0x00000031b8097223 */ /* 0x000fe4000001000a */
[----:B------:R-:W-:Y:S02]  /*b480*/  FMUL.FTZ R49, R57, -R149 ;  /* 0x8000009539317220 */ /* 0x000fe40000410000 */
[----:B------:R-:W-:-:S02]  /*b490*/  FMUL.FTZ R70, R68, R113 ;  /* 0x0000007144467220 */ /* 0x000fc40000410000 */
[----:B------:R-:W-:Y:S02]  /*b4a0*/  FMUL.FTZ R11, R11, R142 ;  /* 0x0000008e0b0b7220 */ /* 0x000fe40000410000 */
[----:B------:R-:W-:Y:S02]  /*b4b0*/  FMUL.FTZ R57, R57, -R134 ;  /* 0x8000008639397220 */ /* 0x000fe40000410000 */
[-C--:B------:R-:W-:Y:S02]  /*b4c0*/  FFMA.FTZ R172, R21, -R70.reuse, R172 ;  /* 0x8000004615ac7223 */ /* 0x080fe400000100ac */
[----:B------:R-:W-:Y:S01]  /*b4d0*/  FFMA.FTZ R69, R22, -R70, R171 ;  /* 0x8000004616457223 */ /* 0x000fe200000100ab */
[----:B------:R-:W-:Y:S01]  /*b4e0*/  HADD2.F32 R70, -RZ, R200.H0_H0 ;  /* 0x200000c8ff467230 */ /* 0x000fe20000004100 */
[----:B------:R-:W-:Y:S02]  /*b4f0*/  FFMA.FTZ R11, R12, R127, R11 ;  /* 0x0000007f0c0b7223 */ /* 0x000fe4000001000b */
[----:B------:R-:W-:-:S02]  /*b500*/  FFMA.FTZ R57, R58, R149, R57 ;  /* 0x000000953a397223 */ /* 0x000fc40000010039 */
[----:B------:R-:W-:Y:S02]  /*b510*/  FFMA.FTZ R12, R58, R134, -R49 ;  /* 0x000000863a0c7223 */ /* 0x000fe40000010831 */
[----:B------:R-:W-:Y:S02]  /*b520*/  FMUL.FTZ R78, R76, R109 ;  /* 0x0000006d4c4e7220 */ /* 0x000fe40000410000 */
[----:B------:R-:W-:Y:S02]  /*b530*/  FMUL.FTZ R10, R14, R143 ;  /* 0x0000008f0e0a7220 */ /* 0x000fe40000410000 */
[----:B------:R-:W-:Y:S02]  /*b540*/  FADD.FTZ R150, -R150, R57 ;  /* 0x0000003996967221 */ /* 0x000fe40000010100 */
[----:B------:R-:W-:Y:S02]  /*b550*/  FADD.FTZ R135, R135, R12 ;  /* 0x0000000c87877221 */ /* 0x000fe40000010000 */
[----:B------:R-:W-:-:S02]  /*b560*/  FMUL.FTZ R72, R70, R112 ;  /* 0x0000007046487220 */ /* 0x000fc40000410000 */
[C---:B------:R-:W-:Y:S02]  /*b570*/  FFMA.FTZ R180, R13.reuse, -R78, R180 ;  /* 0x8000004e0db47223 */ /* 0x040fe400000100b4 */
[----:B------:R-:W-:Y:S02]  /*b580*/  FFMA.FTZ R10, R13, R128, R10 ;  /* 0x000000800d0a7223 */ /* 0x000fe4000001000a */
[----:B------:R-:W-:Y:S02]  /*b590*/  FMUL.FTZ R13, R143, UR42 ;  /* 0x0000002a8f0d7c20 */ /* 0x000fe40008410000 */
[C---:B------:R-:W-:Y:S02]  /*b5a0*/  FMUL.FTZ R12, R59.reuse, -R150 ;  /* 0x800000963b0c7220 */ /* 0x040fe40000410000 */
[----:B------:R-:W-:Y:S02]  /*b5b0*/  FMUL.FTZ R59, R59, -R135 ;  /* 0x800000873b3b7220 */ /* 0x000fe40000410000 */
[----:B------:R-:W-:-:S02]  /*b5c0*/  FFMA.FTZ R173, R20, -R72, R173 ;  /* 0x8000004814ad7223 */ /* 0x000fc400000100ad */
[----:B------:R-:W-:Y:S01]  /*b5d0*/  FFMA.FTZ R71, R19, -R72, R174 ;  /* 0x8000004813477223 */ /* 0x000fe200000100ae */
[----:B------:R-:W-:Y:S01]  /*b5e0*/  HADD2.F32 R72, -RZ, R199.H0_H0 ;  /* 0x200000c7ff487230 */ /* 0x000fe20000004100 */
[----:B------:R-:W-:Y:S02]  /*b5f0*/  FFMA.FTZ R55, R128, UR41, R13 ;  /* 0x0000002980377c23 */ /* 0x000fe4000801000d */
[C---:B------:R-:W-:Y:S02]  /*b600*/  FFMA.FTZ R13, R80.reuse, R135, -R12 ;  /* 0x00000087500d7223 */ /* 0x040fe4000001080c */
[----:B------:R-:W-:Y:S02]  /*b610*/  FFMA.FTZ R80, R80, R150, R59 ;  /* 0x0000009650507223 */ /* 0x000fe4000001003b */
[----:B------:R-:W-:Y:S02]  /*b620*/  FFMA.FTZ R78, R14, -R78, R179 ;  /* 0x8000004e0e4e7223 */ /* 0x000fe400000100b3 */
[----:B------:R-:W-:-:S02]  /*b630*/  FMUL.FTZ R14, R128, UR42 ;  /* 0x0000002a800e7c20 */ /* 0x000fc40008410000 */
[----:B------:R-:W-:Y:S02]  /*b640*/  FMUL.FTZ R74, R72, R111 ;  /* 0x0000006f484a7220 */ /* 0x000fe40000410000 */
[----:B------:R-:W-:Y:S02]  /*b650*/  FADD.FTZ R151, -R151, R80 ;  /* 0x0000005097977221 */ /* 0x000fe40000010100 */
[----:B------:R-:W-:Y:S02]  /*b660*/  FADD.FTZ R136, R136, R13 ;  /* 0x0000000d88887221 */ /* 0x000fe40000010000 */
[----:B------:R-:W-:Y:S02]  /*b670*/  FFMA.FTZ R51, R143, UR41, -R14 ;  /* 0x000000298f337c23 */ /* 0x000fe4000801080e */
[-C--:B------:R-:W-:Y:S02]  /*b680*/  FFMA.FTZ R176, R17, -R74.reuse, R176 ;  /* 0x8000004a11b07223 */ /* 0x080fe400000100b0 */
[----:B------:R-:W-:Y:S01]  /*b690*/  FFMA.FTZ R73, R18, -R74, R175 ;  /* 0x8000004a12497223 */ /* 0x000fe200000100af */
[----:B------:R-:W-:Y:S01]  /*b6a0*/  HADD2.F32 R74, -RZ, R198.H0_H0 ;  /* 0x200000c6ff4a7230 */ /* 0x000fe20000004100 */
[----:B------:R-:W-:-:S02]  /*b6b0*/  FMUL.FTZ R53, R81, -R151 ;  /* 0x8000009751357220 */ /* 0x000fc40000410000 */
[----:B------:R-:W-:Y:S02]  /*b6c0*/  FMUL.FTZ R81, R81, -R136 ;  /* 0x8000008851517220 */ /* 0x000fe40000410000 */
[----:B------:R-:W-:Y:S02]  /*b6d0*/  FMUL.FTZ R12, R78, R51 ;  /* 0x000000334e0c7220 */ /* 0x000fe40000410000 */
[----:B------:R-:W-:Y:S02]  /*b6e0*/  FMUL.FTZ R77, R74, R110 ;  /* 0x0000006e4a4d7220 */ /* 0x000fe40000410000 */
[----:B------:R-:W-:Y:S02]  /*b6f0*/  FFMA.FTZ R81, R82, R151, R81 ;  /* 0x0000009752517223 */ /* 0x000fe40000010051 */
[----:B------:R-:W-:Y:S02]  /*b700*/  FFMA.FTZ R13, R180, R55, R12 ;  /* 0x00000037b40d7223 */ /* 0x000fe4000001000c */
[----:B------:R-:W-:Y:S01]  /*b710*/  FFMA.FTZ R12, R82, R136, -R53 ;  /* 0x00000088520c7223 */ /* 0x000fe20000010835 */
[----:B------:R-:W-:Y:S01]  /*b720*/  SHF.L.U32 R53, R122, 0x5, RZ ;  /* 0x000000057a357819 */ /* 0x000fe200000006ff */
[----:B------:R-:W-:-:S02]  /*b730*/  FFMA.FTZ R177, R16, -R77, R177 ;  /* 0x8000004d10b17223 */ /* 0x000fc400000100b1 */
[----:B------:R-:W-:Y:S01]  /*b740*/  FADD.FTZ R152, -R152, R81 ;  /* 0x0000005198987221 */ /* 0x000fe20000010100 */
[----:B------:R-:W-:Y:S01]  /*b750*/  IADD3 R14, R53, 0x2, RZ ;  /* 0x00000002350e7810 */ /* 0x000fe20007ffe0ff */
[C---:B------:R-:W-:Y:S02]  /*b760*/  FFMA.FTZ R77, R15.reuse, -R77, R178 ;  /* 0x8000004d0f4d7223 */ /* 0x040fe400000100b2 */
[----:B------:R-:W-:Y:S01]  /*b770*/  FMUL.FTZ R15, R15, R144 ;  /* 0x000000900f0f7220 */ /* 0x000fe20000410000 */
[----:B------:R-:W-:Y:S01]  /*b780*/  LEA.HI.SX32 R81, R14, R53, 0x1b ;  /* 0x000000350e517211 */ /* 0x000fe200078fdaff */
[----:B------:R-:W-:Y:S01]  /*b790*/  FADD.FTZ R137, R137, R12 ;  /* 0x0000000c89897221 */ /* 0x000fe20000010000 */
[----:B------:R-:W-:Y:S01]  /*b7a0*/  IADD3 R12, R53, 0x1, RZ ;  /* 0x00000001350c7810 */ /* 0x000fe20007ffe0ff */
[-C--:B------:R-:W-:Y:S02]  /*b7b0*/  FMUL.FTZ R139, R139, R105.reuse ;  /* 0x000000698b8b7220 */ /* 0x080fe40000410000 */
[----:B------:R-:W-:Y:S01]  /*b7c0*/  FMUL.FTZ R3, R124, R105 ;  /* 0x000000697c037220 */ /* 0x000fe20000410000 */
[----:B------:R-:W-:Y:S01]  /*b7d0*/  LEA.HI.SX32 R58, R12, R53, 0x1b ;  /* 0x000000350c3a7211 */ /* 0x000fe200078fdaff */
[----:B------:R-:W-:-:S02]  /*b7e0*/  FMUL.FTZ R57, R152, R118 ;  /* 0x0000007698397220 */ /* 0x000fc40000410000 */
[----:B------:R-:W-:Y:S02]  /*b7f0*/  FMUL.FTZ R50, R151, R117 ;  /* 0x0000007597327220 */ /* 0x000fe40000410000 */
[----:B------:R-:W-:Y:S01]  /*b800*/  FFMA.FTZ R15, R16, R129, R15 ;  /* 0x00000081100f7223 */ /* 0x000fe2000001000f */
[----:B------:R-:W-:Y:S01]  /*b810*/  IADD3 R16, R53, 0x3, RZ ;  /* 0x0000000335107810 */ /* 0x000fe20007ffe0ff */
[C---:B------:R-:W-:Y:S02]  /*b820*/  FMUL.FTZ R4, R40.reuse, R139 ;  /* 0x0000008b28047220 */ /* 0x040fe40000410000 */
[----:B------:R-:W-:Y:S01]  /*b830*/  FMUL.FTZ R5, R40, R3 ;  /* 0x0000000328057220 */ /* 0x000fe20000410000 */
[-C--:B------:R-:W-:Y:S01]  /*b840*/  LEA.HI.SX32 R167, R16, R53.reuse, 0x1b ;  /* 0x0000003510a77211 */ /* 0x080fe200078fdaff */
[----:B------:R-:W-:Y:S01]  /*b850*/  FMUL.FTZ R55, R137, R118 ;  /* 0x0000007689377220 */ /* 0x000fe20000410000 */
[----:B------:R-:W-:Y:S01]  /*b860*/  LEA.HI.SX32 R53, R53, R53, 0x1b ;  /* 0x0000003535357211 */ /* 0x000fe200078fdaff */
[----:B------:R-:W-:-:S02]  /*b870*/  FMUL.FTZ R12, R62, R57 ;  /* 0x000000393e0c7220 */ /* 0x000fc40000410000 */
[----:B------:R-:W-:Y:S02]  /*b880*/  FMUL.FTZ R40, R136, R117 ;  /* 0x0000007588287220 */ /* 0x000fe40000410000 */
[----:B------:R-:W-:Y:S02]  /*b890*/  FMUL.FTZ R54, R212, R50 ;  /* 0x00000032d4367220 */ /* 0x000fe40000410000 */
[-C--:B------:R-:W-:Y:S02]  /*b8a0*/  FMUL.FTZ R14, R62, R55.reuse ;  /* 0x000000373e0e7220 */ /* 0x080fe40000410000 */
[-C--:B------:R-:W-:Y:S02]  /*b8b0*/  FFMA.FTZ R12, R210, R55.reuse, R12 ;  /* 0x00000037d20c7223 */ /* 0x080fe4000001000c */
[----:B------:R-:W-:Y:S02]  /*b8c0*/  FMUL.FTZ R16, R60, R55 ;  /* 0x000000373c107220 */ /* 0x000fe40000410000 */
[----:B------:R-:W-:-:S02]  /*b8d0*/  FMUL.FTZ R56, R61, R40 ;  /* 0x000000283d387220 */ /* 0x000fc40000410000 */
[CC--:B------:R-:W-:Y:S01]  /*b8e0*/  FFMA.FTZ R55, R211.reuse, R40.reuse, R54 ;  /* 0x00000028d3377223 */ /* 0x0c0fe20000010036 */
[----:B------:R1:W-:Y:S01]  /*b8f0*/  STS [R53.X4+0x2100], R16 ;  /* 0x0021001035007388 */ /* 0x0003e20000004800 */
[----:B------:R-:W-:Y:S02]  /*b900*/  FMUL.FTZ R40, R212, R40 ;  /* 0x00000028d4287220 */ /* 0x000fe40000410000 */
[-C--:B------:R-:W-:Y:S02]  /*b910*/  FFMA.FTZ R14, R210, R57.reuse, -R14 ;  /* 0x00000039d20e7223 */ /* 0x080fe4000001080e */
[----:B------:R-:W-:Y:S02]  /*b920*/  FMUL.FTZ R57, R60, R57 ;  /* 0x000000393c397220 */ /* 0x000fe40000410000 */
[----:B------:R-:W-:Y:S02]  /*b930*/  FADD.FTZ R12, RZ, R12 ;  /* 0x0000000cff0c7221 */ /* 0x000fe40000010000 */
[----:B------:R-:W-:Y:S01]  /*b940*/  FFMA.FTZ R59, R211, R50, -R40 ;  /* 0x00000032d33b7223 */ /* 0x000fe20000010828 */
[----:B------:R2:W-:Y:S01]  /*b950*/  STS [R58.X4+0x2104], R57 ;  /* 0x002104393a007388 */ /* 0x0005e20000004800 */
[----:B------:R-:W-:-:S02]  /*b960*/  FMUL.FTZ R40, R150, R116 ;  /* 0x0000007496287220 */ /* 0x000fc40000410000 */
[----:B------:R-:W-:Y:S01]  /*b970*/  FADD.FTZ R14, RZ, R14 ;  /* 0x0000000eff0e7221 */ /* 0x000fe20000010000 */
[----:B------:R3:W-:Y:S01]  /*b980*/  STS [R81.X4+0x2108], R56 ;  /* 0x0021083851007388 */ /* 0x0007e20000004800 */
[----:B-1----:R-:W-:Y:S02]  /*b990*/  FMUL.FTZ R16, R135, R116 ;  /* 0x0000007487107220 */ /* 0x002fe40000410000 */
[----:B------:R-:W-:Y:S02]  /*b9a0*/  FADD.FTZ R12, R12, R55 ;  /* 0x000000370c0c7221 */ /* 0x000fe40000010000 */
[C---:B------:R-:W-:Y:S02]  /*b9b0*/  FMUL.FTZ R55, R213.reuse, R40 ;  /* 0x00000028d5377220 */ /* 0x040fe40000410000 */
[----:B------:R-:W-:Y:S02]  /*b9c0*/  FADD.FTZ R14, R14, R59 ;  /* 0x0000003b0e0e7221 */ /* 0x000fe40000010000 */
[----:B--2---:R-:W-:-:S02]  /*b9d0*/  FMUL.FTZ R57, R213, R16 ;  /* 0x00000010d5397220 */ /* 0x004fc40000410000 */
[-C--:B---3--:R-:W-:Y:S02]  /*b9e0*/  FMUL.FTZ R81, R149, R115.reuse ;  /* 0x0000007395517220 */ /* 0x088fe40000410000 */
[----:B------:R-:W-:Y:S02]  /*b9f0*/  FMUL.FTZ R59, R134, R115 ;  /* 0x00000073863b7220 */ /* 0x000fe40000410000 */
[C---:B------:R-:W-:Y:S02]  /*ba00*/  FFMA.FTZ R55, R214.reuse, R16, R55 ;  /* 0x00000010d6377223 */ /* 0x040fe40000010037 */
[C---:B------:R-:W-:Y:S02]  /*ba10*/  FMUL.FTZ R54, R65.reuse, R81 ;  /* 0x0000005141367220 */ /* 0x040fe40000410000 */
[----:B------:R-:W-:Y:S02]  /*ba20*/  FFMA.FTZ R57, R214, R40, -R57 ;  /* 0x00000028d6397223 */ /* 0x000fe40000010839 */
[----:B------:R-:W-:-:S02]  /*ba30*/  FMUL.FTZ R56, R65, R59 ;  /* 0x0000003b41387220 */ /* 0x000fc40000410000 */
[----:B------:R-:W-:Y:S02]  /*ba40*/  FMUL.FTZ R50, R61, R50 ;  /* 0x000000323d327220 */ /* 0x000fe40000410000 */
[----:B------:R-:W-:Y:S02]  /*ba50*/  FADD.FTZ R12, R12, R55 ;  /* 0x000000370c0c7221 */ /* 0x000fe40000010000 */
[----:B------:R-:W-:Y:S01]  /*ba60*/  FFMA.FTZ R55, R168, R59, R54 ;  /* 0x0000003ba8377223 */ /* 0x000fe20000010036 */
[----:B------:R1:W-:Y:S01]  /*ba70*/  STS [R167.X4+0x210c], R50 ;  /* 0x00210c32a7007388 */ /* 0x0003e20000004800 */
[----:B------:R-:W-:Y:S02]  /*ba80*/  FADD.FTZ R14, R14, R57 ;  /* 0x000000390e0e7221 */ /* 0x000fe40000010000 */
[----:B------:R-:W-:Y:S02]  /*ba90*/  FFMA.FTZ R57, R168, R81, -R56 ;  /* 0x00000051a8397223 */ /* 0x000fe40000010838 */
[----:B------:R-:W-:-:S02]  /*baa0*/  FMUL.FTZ R58, R148, R114 ;  /* 0x00000072943a7220 */ /* 0x000fc40000410000 */
[----:B------:R-:W-:Y:S02]  /*bab0*/  FMUL.FTZ R54, R133, R114 ;  /* 0x0000007285367220 */ /* 0x000fe40000410000 */
[----:B------:R-:W-:Y:S02]  /*bac0*/  FADD.FTZ R12, R12, R55 ;  /* 0x000000370c0c7221 */ /* 0x000fe40000010000 */
[----:B-1----:R-:W-:Y:S02]  /*bad0*/  FMUL.FTZ R50, R63, R16 ;  /* 0x000000103f327220 */ /* 0x002fe40000410000 */
[----:B------:R-:W-:Y:S02]  /*bae0*/  FADD.FTZ R16, R14, R57 ;  /* 0x000000390e107221 */ /* 0x000fe40000010000 */
[C---:B------:R-:W-:Y:S01]  /*baf0*/  FMUL.FTZ R55, R67.reuse, R58 ;  /* 0x0000003a43377220 */ /* 0x040fe20000410000 */
[----:B------:R-:W-:Y:S01]  /*bb00*/  STS [R53.X4+0x2110], R50 ;  /* 0x0021103235007388 */ /* 0x000fe20000004800 */
[----:B------:R-:W-:-:S02]  /*bb10*/  FMUL.FTZ R57, R67, R54 ;  /* 0x0000003643397220 */ /* 0x000fc40000410000 */
[----:B------:R-:W-:Y:S02]  /*bb20*/  FFMA.FTZ R171, R97, -R171, R170 ;  /* 0x800000ab61ab7223 */ /* 0x000fe400000100aa */
[----:B------:R-:W-:Y:S02]  /*bb30*/  FMUL.FTZ R40, R63, R40 ;  /* 0x000000283f287220 */ /* 0x000fe40000410000 */
[----:B------:R-:W-:Y:S02]  /*bb40*/  FMUL.FTZ R56, R64, R81 ;  /* 0x0000005140387220 */ /* 0x000fe40000410000 */
[C---:B------:R-:W-:Y:S01]  /*bb50*/  FFMA.FTZ R81, R169.reuse, R54, R55 ;  /* 0x00000036a9517223 */ /* 0x040fe20000010037 */
[----:B------:R1:W-:Y:S01]  /*bb60*/  STS [R53.X4+0x2114], R40 ;  /* 0x0021142835007388 */ /* 0x0003e20000004800 */
[----:B------:R-:W-:Y:S02]  /*bb70*/  FFMA.FTZ R55, R169, R58, -R57 ;  /* 0x0000003aa9377223 */ /* 0x000fe40000010839 */
[-C--:B------:R-:W-:Y:S01]  /*bb80*/  FMUL.FTZ R143, R143, R109.reuse ;  /* 0x0000006d8f8f7220 */ /* 0x080fe20000410000 */
[----:B------:R2:W-:Y:S01]  /*bb90*/  STS [R53.X4+0x211c], R56 ;  /* 0x00211c3835007388 */ /* 0x0005e20000004800 */
[----:B------:R-:W-:-:S02]  /*bba0*/  FMUL.FTZ R49, R128, R109 ;  /* 0x0000006d80317220 */ /* 0x000fc40000410000 */
[----:B------:R-:W-:Y:S02]  /*bbb0*/  FMUL.FTZ R57, R147, R113 ;  /* 0x0000007193397220 */ /* 0x000fe40000410000 */
[----:B------:R-:W-:Y:S02]  /*bbc0*/  FFMA.FTZ R174, R96, -R174, R171 ;  /* 0x800000ae60ae7223 */ /* 0x000fe400000100ab */
[----:B------:R-:W-:Y:S02]  /*bbd0*/  FMUL.FTZ R14, R64, R59 ;  /* 0x0000003b400e7220 */ /* 0x000fe40000410000 */
[----:B------:R-:W-:Y:S02]  /*bbe0*/  FMUL.FTZ R58, R66, R58 ;  /* 0x0000003a423a7220 */ /* 0x000fe40000410000 */
[----:B------:R-:W-:Y:S01]  /*bbf0*/  FMUL.FTZ R171, R145, R111 ;  /* 0x0000006f91ab7220 */ /* 0x000fe20000410000 */
[----:B------:R3:W-:Y:S01]  /*bc00*/  STS [R53.X4+0x2118], R14 ;  /* 0x0021180e35007388 */ /* 0x0007e20000004800 */
[----:B------:R-:W-:-:S02]  /*bc10*/  FMUL.FTZ R59, R132, R113 ;  /* 0x00000071843b7220 */ /* 0x000fc40000410000 */
[-C--:B-1----:R-:W-:Y:S01]  /*bc20*/  FMUL.FTZ R40, R131, R112.reuse ;  /* 0x0000007083287220 */ /* 0x082fe20000410000 */
[----:B------:R1:W-:Y:S01]  /*bc30*/  STS [R53.X4+0x2124], R58 ;  /* 0x0021243a35007388 */ /* 0x0003e20000004800 */
[C---:B------:R-:W-:Y:S02]  /*bc40*/  FMUL.FTZ R52, R78.reuse, R143 ;  /* 0x0000008f4e347220 */ /* 0x040fe40000410000 */
[----:B------:R-:W-:Y:S02]  /*bc50*/  FMUL.FTZ R51, R78, R49 ;  /* 0x000000314e337220 */ /* 0x000fe40000410000 */
[----:B------:R-:W-:Y:S02]  /*bc60*/  FMUL.FTZ R80, R146, R112 ;  /* 0x0000007092507220 */ /* 0x000fe40000410000 */
[----:B--2---:R-:W-:Y:S02]  /*bc70*/  FMUL.FTZ R56, R69, R57 ;  /* 0x0000003945387220 */ /* 0x004fe40000410000 */
[----:B------:R-:W-:-:S02]  /*bc80*/  FMUL.FTZ R78, R66, R54 ;  /* 0x00000036424e7220 */ /* 0x000fc40000410000 */
[----:B------:R-:W-:Y:S02]  /*bc90*/  FMUL.FTZ R167, R130, R111 ;  /* 0x0000006f82a77220 */ /* 0x000fe40000410000 */
[----:B------:R-:W-:Y:S01]  /*bca0*/  FMUL.FTZ R54, R73, R171 ;  /* 0x000000ab49367220 */ /* 0x000fe20000410000 */
[----:B------:R-:W-:Y:S01]  /*bcb0*/  STS [R53.X4+0x2120], R78 ;  /* 0x0021204e35007388 */ /* 0x000fe20000004800 */
[-C--:B---3--:R-:W-:Y:S02]  /*bcc0*/  FMUL.FTZ R14, R68, R59.reuse ;  /* 0x0000003b440e7220 */ /* 0x088fe40000410000 */
[C---:B-1----:R-:W-:Y:S02]  /*bcd0*/  FMUL.FTZ R58, R71.reuse, R40 ;  /* 0x00000028473a7220 */ /* 0x042fe40000410000 */
[----:B------:R-:W-:Y:S01]  /*bce0*/  FMUL.FTZ R50, R71, R80 ;  /* 0x0000005047327220 */ /* 0x000fe20000410000 */
[----:B------:R1:W-:Y:S01]  /*bcf0*/  STS [R53.X4+0x2128], R14 ;  /* 0x0021280e35007388 */ /* 0x0003e20000004800 */
[----:B------:R-:W-:-:S02]  /*bd00*/  FFMA.FTZ R56, R172, R59, R56 ;  /* 0x0000003bac387223 */ /* 0x000fc40000010038 */
[----:B------:R-:W-:Y:S02]  /*bd10*/  FMUL.FTZ R59, R69, R59 ;  /* 0x0000003b453b7220 */ /* 0x000fe40000410000 */
[-C--:B------:R-:W-:Y:S02]  /*bd20*/  FMUL.FTZ R82, R73, R167.reuse ;  /* 0x000000a749527220 */ /* 0x080fe40000410000 */
[-C--:B------:R-:W-:Y:S02]  /*bd30*/  FFMA.FTZ R54, R176, R167.reuse, R54 ;  /* 0x000000a7b0367223 */ /* 0x080fe40000010036 */
[----:B------:R-:W-:Y:S02]  /*bd40*/  FMUL.FTZ R124, R72, R167 ;  /* 0x000000a7487c7220 */ /* 0x000fe40000410000 */
[----:B------:R-:W-:Y:S02]  /*bd50*/  FFMA.FTZ R58, R173, R80, -R58 ;  /* 0x00000050ad3a7223 */ /* 0x000fe4000001083a */
[----:B------:R-:W-:Y:S01]  /*bd60*/  FMUL.FTZ R167, R129, UR42 ;  /* 0x0000002a81a77c20 */ /* 0x000fe20008410000 */
[----:B------:R-:W-:Y:S01]  /*bd70*/  STS [R53.X4+0x2138], R124 ;  /* 0x0021387c35007388 */ /* 0x000fe20000004800 */
[----:B------:R-:W-:-:S02]  /*bd80*/  FFMA.FTZ R50, R173, R40, R50 ;  /* 0x00000028ad327223 */ /* 0x000fc40000010032 */
[C---:B------:R-:W-:Y:S02]  /*bd90*/  FMUL.FTZ R80, R70.reuse, R80 ;  /* 0x0000005046507220 */ /* 0x040fe40000410000 */
[----:B------:R-:W-:Y:S02]  /*bda0*/  FMUL.FTZ R40, R70, R40 ;  /* 0x0000002846287220 */ /* 0x000fe40000410000 */
[-C--:B------:R-:W-:Y:S01]  /*bdb0*/  FFMA.FTZ R59, R172, R57.reuse, -R59 ;  /* 0x00000039ac3b7223 */ /* 0x080fe2000001083b */
[----:B------:R2:W-:Y:S01]  /*bdc0*/  STS [R53.X4+0x2134], R80 ;  /* 0x0021345035007388 */ /* 0x0005e20000004800 */
[----:B-1----:R-:W-:Y:S02]  /*bdd0*/  FMUL.FTZ R14, R68, R57 ;  /* 0x00000039440e7220 */ /* 0x002fe40000410000 */
[-C--:B------:R-:W-:Y:S01]  /*bde0*/  FFMA.FTZ R57, R176, R171.reuse, -R82 ;  /* 0x000000abb0397223 */ /* 0x080fe20000010852 */
[----:B------:R1:W-:Y:S01]  /*bdf0*/  STS [R53.X4+0x2130], R40 ;  /* 0x0021302835007388 */ /* 0x0003e20000004800 */
[----:B------:R-:W-:-:S02]  /*be00*/  FMUL.FTZ R78, R72, R171 ;  /* 0x000000ab484e7220 */ /* 0x000fc40000410000 */
[----:B------:R-:W-:Y:S01]  /*be10*/  FADD.FTZ R81, R12, R81 ;  /* 0x000000510c517221 */ /* 0x000fe20000010000 */
[----:B------:R3:W-:Y:S01]  /*be20*/  STS [R53.X4+0x212c], R14 ;  /* 0x00212c0e35007388 */ /* 0x0007e20000004800 */
[C---:B------:R-:W-:Y:S02]  /*be30*/  FMUL.FTZ R12, R144.reuse, UR42 ;  /* 0x0000002a900c7c20 */ /* 0x040fe40008410000 */
[C---:B------:R-:W-:Y:S01]  /*be40*/  FFMA.FTZ R82, R144.reuse, UR41, -R167 ;  /* 0x0000002990527c23 */ /* 0x040fe200080108a7 */
[----:B------:R4:W-:Y:S01]  /*be50*/  STS [R53.X4+0x213c], R78 ;  /* 0x00213c4e35007388 */ /* 0x0009e20000004800 */
[-C--:B------:R-:W-:Y:S02]  /*be60*/  FMUL.FTZ R144, R144, R110.reuse ;  /* 0x0000006e90907220 */ /* 0x080fe40000410000 */
[----:B--2---:R-:W-:Y:S02]  /*be70*/  FADD.FTZ R80, R16, R55 ;  /* 0x0000003710507221 */ /* 0x004fe40000010000 */
[----:B-1----:R-:W-:-:S02]  /*be80*/  FMUL.FTZ R40, R129, R110 ;  /* 0x0000006e81287220 */ /* 0x002fc40000410000 */
[----:B------:R-:W-:Y:S02]  /*be90*/  FMUL.FTZ R171, R127, UR42 ;  /* 0x0000002a7fab7c20 */ /* 0x000fe40008410000 */
[C---:B---3--:R-:W-:Y:S02]  /*bea0*/  FMUL.FTZ R14, R77.reuse, R82 ;  /* 0x000000524d0e7220 */ /* 0x048fe40000410000 */
[----:B----4-:R-:W-:Y:S02]  /*beb0*/  FMUL.FTZ R78, R77, R144 ;  /* 0x000000904d4e7220 */ /* 0x010fe40000410000 */
[----:B------:R-:W-:Y:S02]  /*bec0*/  FADD.FTZ R81, R81, R56 ;  /* 0x0000003851517221 */ /* 0x000fe40000010000 */
[----:B------:R-:W-:Y:S02]  /*bed0*/  FADD.FTZ R59, R80, R59 ;  /* 0x0000003b503b7221 */ /* 0x000fe40000010000 */
[----:B------:R-:W-:-:S02]  /*bee0*/  FMUL.FTZ R7, R126, R107 ;  /* 0x0000006b7e077220 */ /* 0x000fc40000410000 */
[-C--:B------:R-:W-:Y:S02]  /*bef0*/  FMUL.FTZ R82, R77, R40.reuse ;  /* 0x000000284d527220 */ /* 0x080fe40000410000 */
[C---:B------:R-:W-:Y:S02]  /*bf00*/  FMUL.FTZ R126, R142.reuse, UR42 ;  /* 0x0000002a8e7e7c20 */ /* 0x040fe40008410000 */
[C---:B------:R-:W-:Y:S02]  /*bf10*/  FFMA.FTZ R128, R142.reuse, UR41, -R171 ;  /* 0x000000298e807c23 */ /* 0x040fe400080108ab */
[----:B------:R-:W-:Y:S02]  /*bf20*/  FFMA.FTZ R77, R177, R40, R78 ;  /* 0x00000028b14d7223 */ /* 0x000fe4000001004e */
[-C--:B------:R-:W-:Y:S02]  /*bf30*/  FMUL.FTZ R142, R142, R108.reuse ;  /* 0x0000006c8e8e7220 */ /* 0x080fe40000410000 */
[----:B------:R-:W-:-:S02]  /*bf40*/  FMUL.FTZ R78, R127, R108 ;  /* 0x0000006c7f4e7220 */ /* 0x000fc40000410000 */
[----:B------:R-:W-:Y:S02]  /*bf50*/  FADD.FTZ R81, R81, R50 ;  /* 0x0000003251517221 */ /* 0x000fe40000010000 */
[----:B------:R-:W-:Y:S02]  /*bf60*/  FADD.FTZ R58, R59, R58 ;  /* 0x0000003a3b3a7221 */ /* 0x000fe40000010000 */
[----:B------:R-:W-:Y:S02]  /*bf70*/  FMUL.FTZ R141, R141, R107 ;  /* 0x0000006b8d8d7220 */ /* 0x000fe40000410000 */
[----:B------:R-:W-:Y:S02]  /*bf80*/  FMUL.FTZ R124, R74, R40 ;  /* 0x000000284a7c7220 */ /* 0x000fe40000410000 */
[----:B------:R-:W-:Y:S02]  /*bf90*/  FFMA.FTZ R16, R127, UR41, R126 ;  /* 0x000000297f107c23 */ /* 0x000fe4000801007e */
[C---:B------:R-:W-:Y:S01]  /*bfa0*/  FMUL.FTZ R55, R79.reuse, R142 ;  /* 0x0000008e4f377220 */ /* 0x040fe20000410000 */
[----:B------:R1:W-:Y:S01]  /*bfb0*/  STS [R53.X4+0x2140], R124 ;  /* 0x0021407c35007388 */ /* 0x0003e20000004800 */
[----:B------:R-:W-:-:S02]  /*bfc0*/  FMUL.FTZ R40, R79, R128 ;  /* 0x000000804f287220 */ /* 0x000fc40000410000 */
[----:B------:R-:W-:Y:S02]  /*bfd0*/  FMUL.FTZ R127, R79, R78 ;  /* 0x0000004e4f7f7220 */ /* 0x000fe40000410000 */
[----:B------:R-:W-:Y:S02]  /*bfe0*/  FFMA.FTZ R79, R177, R144, -R82 ;  /* 0x00000090b14f7223 */ /* 0x000fe40000010852 */
[----:B------:R-:W-:Y:S02]  /*bff0*/  FADD.FTZ R54, R81, R54 ;  /* 0x0000003651367221 */ /* 0x000fe40000010000 */
[----:B------:R-:W-:Y:S02]  /*c000*/  FADD.FTZ R58, R58, R57 ;  /* 0x000000393a3a7221 */ /* 0x000fe40000010000 */
[C---:B------:R-:W-:Y:S02]  /*c010*/  FMUL.FTZ R6, R138.reuse, R141 ;  /* 0x0000008d8a067220 */ /* 0x040fe40000410000 */
[----:B------:R-:W-:-:S02]  /*c020*/  FMUL.FTZ R47, R138, R7 ;  /* 0x000000078a2f7220 */ /* 0x000fc40000410000 */
[----:B------:R-:W-:Y:S02]  /*c030*/  FMUL.FTZ R138, R125, UR42 ;  /* 0x0000002a7d8a7c20 */ /* 0x000fe40008410000 */
[C---:B------:R-:W-:Y:S02]  /*c040*/  FFMA.FTZ R52, R180.reuse, R49, R52 ;  /* 0x00000031b4347223 */ /* 0x040fe40000010034 */
[----:B------:R-:W-:Y:S02]  /*c050*/  FFMA.FTZ R51, R180, R143, -R51 ;  /* 0x0000008fb4337223 */ /* 0x000fe40000010833 */
[----:B------:R-:W-:Y:S02]  /*c060*/  FADD.FTZ R77, R54, R77 ;  /* 0x0000004d364d7221 */ /* 0x000fe40000010000 */
[----:B------:R-:W-:Y:S02]  /*c070*/  FADD.FTZ R58, R58, R79 ;  /* 0x0000004f3a3a7221 */ /* 0x000fe40000010000 */
[----:B------:R-:W-:-:S02]  /*c080*/  FFMA.FTZ R6, R184, R7, R6 ;  /* 0x00000007b8067223 */ /* 0x000fc40000010006 */
[----:B-1----:R-:W-:Y:S02]  /*c090*/  FMUL.FTZ R124, R34, R7 ;  /* 0x00000007227c7220 */ /* 0x002fe40000410000 */
[-C--:B------:R-:W-:Y:S02]  /*c0a0*/  FFMA.FTZ R55, R181, R78.reuse, R55 ;  /* 0x0000004eb5377223 */ /* 0x080fe40000010037 */
[----:B------:R-:W-:Y:S01]  /*c0b0*/  FMUL.FTZ R128, R33, R78 ;  /* 0x0000004e21807220 */ /* 0x000fe20000410000 */
[----:B------:R-:W-:Y:S01]  /*c0c0*/  STS [R53.X4+0x2158], R124 ;  /* 0x0021587c35007388 */ /* 0x000fe20000004800 */
[C---:B------:R-:W-:Y:S02]  /*c0d0*/  FMUL.FTZ R56, R153.reuse, UR42 ;  /* 0x0000002a99387c20 */ /* 0x040fe40008410000 */
[----:B------:R-:W-:Y:S01]  /*c0e0*/  FFMA.FTZ R7, R153, UR41, -R138 ;  /* 0x0000002999077c23 */ /* 0x000fe2000801088a */
[----:B------:R-:W-:Y:S01]  /*c0f0*/  STS [R53.X4+0x2150], R128 ;  /* 0x0021508035007388 */ /* 0x000fe20000004800 */
[----:B------:R-:W-:-:S02]  /*c100*/  FFMA.FTZ R78, R181, R142, -R127 ;  /* 0x0000008eb54e7223 */ /* 0x000fc4000001087f */
[----:B------:R-:W-:Y:S02]  /*c110*/  FMUL.FTZ R153, R153, R106 ;  /* 0x0000006a99997220 */ /* 0x000fe40000410000 */
[----:B------:R-:W-:Y:S02]  /*c120*/  FADD.FTZ R52, R77, R52 ;  /* 0x000000344d347221 */ /* 0x000fe40000010000 */
[----:B------:R-:W-:Y:S02]  /*c130*/  FADD.FTZ R51, R58, R51 ;  /* 0x000000333a337221 */ /* 0x000fe40000010000 */
[----:B------:R-:W-:Y:S02]  /*c140*/  FMUL.FTZ R82, R76, R49 ;  /* 0x000000314c527220 */ /* 0x000fe40000410000 */
[----:B------:R-:W-:Y:S02]  /*c150*/  FFMA.FTZ R49, R125, UR41, R56 ;  /* 0x000000297d317c23 */ /* 0x000fe40008010038 */
[----:B------:R-:W-:Y:S01]  /*c160*/  FFMA.FTZ R175, R91, -R175, R174 ;  /* 0x800000af5baf7223 */ /* 0x000fe200000100ae */
[----:B------:R1:W-:Y:S01]  /*c170*/  STS [R53.X4+0x2148], R82 ;  /* 0x0021485235007388 */ /* 0x0003e20000004800 */
[----:B------:R-:W-:-:S02]  /*c180*/  FFMA.FTZ R47, R184, R141, -R47 ;  /* 0x0000008db82f7223 */ /* 0x000fc4000001082f */
[----:B------:R-:W-:Y:S02]  /*c190*/  FMUL.FTZ R125, R125, R106 ;  /* 0x0000006a7d7d7220 */ /* 0x000fe40000410000 */
[----:B------:R-:W-:Y:S02]  /*c1a0*/  FMUL.FTZ R56, R38, R153 ;  /* 0x0000009926387220 */ /* 0x000fe40000410000 */
[----:B------:R-:W-:Y:S02]  /*c1b0*/  FADD.FTZ R55, R52, R55 ;  /* 0x0000003734377221 */ /* 0x000fe40000010000 */
[----:B------:R-:W-:Y:S02]  /*c1c0*/  FADD.FTZ R78, R51, R78 ;  /* 0x0000004e334e7221 */ /* 0x000fe40000010000 */
[----:B------:R-:W-:Y:S02]  /*c1d0*/  FFMA.FTZ R178, R90, -R178, R175 ;  /* 0x800000b25ab27223 */ /* 0x000fe400000100af */
[----:B------:R-:W-:-:S02]  /*c1e0*/  FMUL.FTZ R95, R95, R104 ;  /* 0x000000685f5f7220 */ /* 0x000fc40000410000 */
[----:B------:R-:W-:Y:S02]  /*c1f0*/  FFMA.FTZ R127, R186, R125, R56 ;  /* 0x0000007dba7f7223 */ /* 0x000fe40000010038 */
[----:B------:R-:W-:Y:S02]  /*c200*/  FADD.FTZ R6, R55, R6 ;  /* 0x0000000637067221 */ /* 0x000fe40000010000 */
[----:B------:R-:W-:Y:S01]  /*c210*/  FADD.FTZ R78, R78, R47 ;  /* 0x0000002f4e4e7221 */ /* 0x000fe20000010000 */
[----:B------:R-:W-:Y:S01]  /*c220*/  MOV R47, UR20 ;  /* 0x00000014002f7c02 */ /* 0x000fe20008000f00 */
[----:B------:R-:W-:Y:S02]  /*c230*/  FMUL.FTZ R123, R123, R104 ;  /* 0x000000687b7b7220 */ /* 0x000fe40000410000 */
[----:B------:R-:W-:Y:S02]  /*c240*/  FMUL.FTZ R50, R38, R7 ;  /* 0x0000000726327220 */ /* 0x000fe40000410000 */
[----:B-1----:R-:W-:-:S02]  /*c250*/  FMUL.FTZ R82, R36, R3 ;  /* 0x0000000324527220 */ /* 0x002fc40000410000 */
[----:B------:R-:W-:Y:S02]  /*c260*/  FFMA.FTZ R179, R89, -R179, R178 ;  /* 0x800000b359b37223 */ /* 0x000fe400000100b2 */
[----:B------:R-:W-:Y:S01]  /*c270*/  FMUL.FTZ R2, R140, R95 ;  /* 0x0000005f8c027220 */ /* 0x000fe20000410000 */
[----:B------:R1:W-:Y:S01]  /*c280*/  STS [R53.X4+0x2168], R82 ;  /* 0x0021685235007388 */ /* 0x0003e20000004800 */
[----:B------:R-:W-:Y:S02]  /*c290*/  FFMA.FTZ R4, R188, R3, R4 ;  /* 0x00000003bc047223 */ /* 0x000fe40000010004 */
[----:B------:R-:W-:Y:S02]  /*c2a0*/  FMUL.FTZ R7, R38, R125 ;  /* 0x0000007d26077220 */ /* 0x000fe40000410000 */
[----:B------:R-:W-:Y:S01]  /*c2b0*/  FADD.FTZ R127, R6, R127 ;  /* 0x0000007f067f7221 */ /* 0x000fe20000010000 */
[----:B------:R-:W-:Y:S01]  /*c2c0*/  LEA R6, R47, -R122, 0x1 ;  /* 0x8000007a2f067211 */ /* 0x000fe200078e08ff */
[----:B------:R-:W-:-:S02]  /*c2d0*/  FMUL.FTZ R140, R140, R123 ;  /* 0x0000007b8c8c7220 */ /* 0x000fc40000410000 */
[----:B------:R-:W-:Y:S01]  /*c2e0*/  FMUL.FTZ R3, R131, UR42 ;  /* 0x0000002a83037c20 */ /* 0x000fe20008410000 */
[----:B------:R-:W-:Y:S01]  /*c2f0*/  ISETP.GE.AND P0, PT, R6, 0x1, PT ;  /* 0x000000010600780c */ /* 0x000fe20003f06270 */
[----:B------:R-:W-:Y:S02]  /*c300*/  FMUL.FTZ R56, R35, R125 ;  /* 0x0000007d23387220 */ /* 0x000fe40000410000 */
[----:B------:R-:W-:Y:S02]  /*c310*/  FFMA.FTZ R182, R88, -R182, R179 ;  /* 0x800000b658b67223 */ /* 0x000fe400000100b3 */
[----:B------:R-:W-:Y:S01]  /*c320*/  FFMA.FTZ R2, R190, R123, R2 ;  /* 0x0000007bbe027223 */ /* 0x000fe20000010002 */
[----:B------:R-:W-:Y:S01]  /*c330*/  STS [R53.X4+0x2160], R56 ;  /* 0x0021603835007388 */ /* 0x000fe20000004800 */
[----:B------:R-:W-:Y:S02]  /*c340*/  FMUL.FTZ R38, R34, R141 ;  /* 0x0000008d22267220 */ /* 0x000fe40000410000 */
[----:B------:R-:W-:-:S02]  /*c350*/  FFMA.FTZ R125, R186, R153, -R7 ;  /* 0x00000099ba7d7223 */ /* 0x000fc40000010807 */
[-C--:B------:R-:W-:Y:S01]  /*c360*/  FFMA.FTZ R190, R190, R95.reuse, -R140 ;  /* 0x0000005fbebe7223 */ /* 0x080fe2000001088c */
[----:B------:R2:W-:Y:S01]  /*c370*/  STS [R53.X4+0x215c], R38 ;  /* 0x00215c2635007388 */ /* 0x0005e20000004800 */
[----:B------:R-:W-:Y:S02]  /*c380*/  FMUL.FTZ R54, R37, R95 ;  /* 0x0000005f25367220 */ /* 0x000fe40000410000 */
[-C--:B------:R-:W-:Y:S02]  /*c390*/  FMUL.FTZ R7, R75, R103.reuse ;  /* 0x000000674b077220 */ /* 0x080fe40000410000 */
[----:B-1----:R-:W-:Y:S01]  /*c3a0*/  FFMA.FTZ R82, R146, UR41, -R3 ;  /* 0x0000002992527c23 */ /* 0x002fe20008010803 */
[----:B------:R-:W-:Y:S01]  /*c3b0*/  STS [R53.X4+0x2174], R54 ;  /* 0x0021743635007388 */ /* 0x000fe20000004800 */
[----:B------:R-:W-:Y:S02]  /*c3c0*/  FMUL.FTZ R79, R94, R103 ;  /* 0x000000675e4f7220 */ /* 0x000fe40000410000 */
[----:B------:R-:W-:-:S02]  /*c3d0*/  FADD.FTZ R95, R127, R4 ;  /* 0x000000047f5f7221 */ /* 0x000fc40000010000 */
[----:B------:R-:W-:Y:S02]  /*c3e0*/  FMUL.FTZ R3, R133, UR42 ;  /* 0x0000002a85037c20 */ /* 0x000fe40008410000 */
[----:B------:R-:W-:Y:S02]  /*c3f0*/  FFMA.FTZ R182, R87, -R183, R182 ;  /* 0x800000b757b67223 */ /* 0x000fe400000100b6 */
[----:B------:R-:W-:Y:S02]  /*c400*/  FMUL.FTZ R52, R154, R7 ;  /* 0x000000079a347220 */ /* 0x000fe40000410000 */
[----:B------:R-:W-:Y:S02]  /*c410*/  FMUL.FTZ R144, R74, R144 ;  /* 0x000000904a907220 */ /* 0x000fe40000410000 */
[----:B------:R-:W-:Y:S01]  /*c420*/  FMUL.FTZ R126, R76, R143 ;  /* 0x0000008f4c7e7220 */ /* 0x000fe20000410000 */
[----:B------:R1:W-:Y:S01]  /*c430*/  STS [R53.X4+0x2178], R52 ;  /* 0x0021783435007388 */ /* 0x0003e20000004800 */
[----:B------:R-:W-:-:S02]  /*c440*/  FMUL.FTZ R142, R33, R142 ;  /* 0x0000008e218e7220 */ /* 0x000fc40000410000 */
[----:B------:R-:W-:Y:S01]  /*c450*/  FMUL.FTZ R80, R35, R153 ;  /* 0x0000009923507220 */ /* 0x000fe20000410000 */
[----:B------:R-:W-:Y:S01]  /*c460*/  STS [R53.X4+0x2144], R144 ;  /* 0x0021449035007388 */ /* 0x000fe20000004800 */
[----:B------:R-:W-:Y:S02]  /*c470*/  FMUL.FTZ R124, R36, R139 ;  /* 0x0000008b247c7220 */ /* 0x000fe40000410000 */
[----:B--2---:R-:W-:Y:S01]  /*c480*/  FMUL.FTZ R38, R37, R123 ;  /* 0x0000007b25267220 */ /* 0x004fe20000410000 */
[----:B------:R-:W-:Y:S01]  /*c490*/  STS [R53.X4+0x214c], R126 ;  /* 0x00214c7e35007388 */ /* 0x000fe20000004800 */
[----:B------:R-:W-:Y:S02]  /*c4a0*/  FMUL.FTZ R154, R154, R79 ;  /* 0x0000004f9a9a7220 */ /* 0x000fe40000410000 */
[----:B------:R-:W-:Y:S01]  /*c4b0*/  FADD.FTZ R95, R95, R2 ;  /* 0x000000025f5f7221 */ /* 0x000fe20000010000 */
[----:B------:R-:W-:Y:S01]  /*c4c0*/  STS [R53.X4+0x2154], R142 ;  /* 0x0021548e35007388 */ /* 0x000fe20000004800 */
[----:B------:R-:W-:-:S02]  /*c4d0*/  FFMA.FTZ R58, R148, UR41, -R3 ;  /* 0x00000029943a7c23 */ /* 0x000fc40008010803 */
[----:B------:R-:W-:Y:S01]  /*c4e0*/  FFMA.FTZ R5, R188, R139, -R5 ;  /* 0x0000008bbc057223 */ /* 0x000fe20000010805 */
[----:B------:R2:W-:Y:S01]  /*c4f0*/  STS [R53.X4+0x2164], R80 ;  /* 0x0021645035007388 */ /* 0x0005e20000004800 */
[----:B------:R-:W-:Y:S02]  /*c500*/  FADD.FTZ R78, R78, R125 ;  /* 0x0000007d4e4e7221 */ /* 0x000fe40000010000 */
[----:B------:R-:W-:Y:S01]  /*c510*/  FMUL.FTZ R3, R135, UR42 ;  /* 0x0000002a87037c20 */ /* 0x000fe20008410000 */
[----:B------:R-:W-:Y:S01]  /*c520*/  STS [R53.X4+0x216c], R124 ;  /* 0x00216c7c35007388 */ /* 0x000fe20000004800 */
[----:B------:R-:W-:Y:S02]  /*c530*/  FMUL.FTZ R2, R150, UR42 ;  /* 0x0000002a96027c20 */ /* 0x000fe40008410000 */
[----:B------:R-:W-:Y:S01]  /*c540*/  FFMA.FTZ R182, R86, -R185, R182 ;  /* 0x800000b956b67223 */ /* 0x000fe200000100b6 */
[----:B------:R-:W-:Y:S01]  /*c550*/  STS [R53.X4+0x2170], R38 ;  /* 0x0021702635007388 */ /* 0x000fe20000004800 */
[----:B------:R-:W-:-:S02]  /*c560*/  FADD.FTZ R81, R78, R5 ;  /* 0x000000054e517221 */ /* 0x000fc40000010000 */
[----:B-1----:R-:W-:Y:S01]  /*c570*/  FFMA.FTZ R52, R150, UR41, -R3 ;  /* 0x0000002996347c23 */ /* 0x002fe20008010803 */
[----:B------:R1:W-:Y:S01]  /*c580*/  STS [R53.X4+0x217c], R154 ;  /* 0x00217c9a35007388 */ /* 0x0003e20000004800 */
[----:B------:R-:W-:Y:S02]  /*c590*/  FFMA.FTZ R57, R135, UR41, R2 ;  /* 0x0000002987397c23 */ /* 0x000fe40008010002 */
[----:B------:R-:W-:Y:S02]  /*c5a0*/  FFMA.FTZ R182, R85, -R187, R182 ;  /* 0x800000bb55b67223 */ /* 0x000fe400000100b6 */
[----:B------:R-:W-:Y:S02]  /*c5b0*/  FMUL.FTZ R94, R130, UR42 ;  /* 0x0000002a825e7c20 */ /* 0x000fe40008410000 */
[----:B------:R-:W-:Y:S02]  /*c5c0*/  FMUL.FTZ R77, R145, UR42 ;  /* 0x0000002a914d7c20 */ /* 0x000fe40008410000 */
[----:B--2---:R-:W-:-:S02]  /*c5d0*/  FMUL.FTZ R80, R146, UR42 ;  /* 0x0000002a92507c20 */ /* 0x004fc40008410000 */
[----:B------:R-:W-:Y:S02]  /*c5e0*/  FMUL.FTZ R78, R132, UR42 ;  /* 0x0000002a844e7c20 */ /* 0x000fe40008410000 */
[----:B------:R-:W-:Y:S02]  /*c5f0*/  FMUL.FTZ R75, R147, UR42 ;  /* 0x0000002a934b7c20 */ /* 0x000fe40008410000 */
[----:B------:R-:W-:Y:S02]  /*c600*/  FMUL.FTZ R56, R148, UR42 ;  /* 0x0000002a94387c20 */ /* 0x000fe40008410000 */
[----:B------:R-:W-:Y:S02]  /*c610*/  FMUL.FTZ R54, R134, UR42 ;  /* 0x0000002a86367c20 */ /* 0x000fe40008410000 */
[----:B------:R-:W-:Y:S02]  /*c620*/  FMUL.FTZ R59, R149, UR42 ;  /* 0x0000002a953b7c20 */ /* 0x000fe40008410000 */
[----:B------:R-:W-:-:S02]  /*c630*/  FMUL.FTZ R4, R136, UR42 ;  /* 0x0000002a88047c20 */ /* 0x000fc40008410000 */
[----:B------:R-:W-:Y:S02]  /*c640*/  FMUL.FTZ R3, R151, UR42 ;  /* 0x0000002a97037c20 */ /* 0x000fe40008410000 */
[----:B-1----:R-:W-:Y:S02]  /*c650*/  FMUL.FTZ R53, R137, UR42 ;  /* 0x0000002a89357c20 */ /* 0x002fe40008410000 */
[----:B------:R-:W-:Y:S02]  /*c660*/  FMUL.FTZ R2, R152, UR42 ;  /* 0x0000002a98027c20 */ /* 0x000fe40008410000 */
[----:B------:R-:W-:Y:S02]  /*c670*/  FFMA.FTZ R189, R84, -R189, R182 ;  /* 0x800000bd54bd7223 */ /* 0x000fe400000100b6 */
[----:B------:R-:W-:Y:S02]  /*c680*/  FFMA.FTZ R12, R129, UR41, R12 ;  /* 0x00000029810c7c23 */ /* 0x000fe4000801000c */
[----:B------:R-:W-:-:S02]  /*c690*/  FFMA.FTZ R94, R145, UR41, -R94 ;  /* 0x00000029915e7c23 */ /* 0x000fc4000801085e */
[----:B------:R-:W-:Y:S02]  /*c6a0*/  FFMA.FTZ R77, R130, UR41, R77 ;  /* 0x00000029824d7c23 */ /* 0x000fe4000801004d */
[----:B------:R-:W-:Y:S02]  /*c6b0*/  FFMA.FTZ R80, R131, UR41, R80 ;  /* 0x0000002983507c23 */ /* 0x000fe40008010050 */
[----:B------:R-:W-:Y:S02]  /*c6c0*/  FFMA.FTZ R78, R147, UR41, -R78 ;  /* 0x00000029934e7c23 */ /* 0x000fe4000801084e */
[----:B------:R-:W-:Y:S02]  /*c6d0*/  FFMA.FTZ R75, R132, UR41, R75 ;  /* 0x00000029844b7c23 */ /* 0x000fe4000801004b */
[----:B------:R-:W-:Y:S02]  /*c6e0*/  FFMA.FTZ R56, R133, UR41, R56 ;  /* 0x0000002985387c23 */ /* 0x000fe40008010038 */
[----:B------:R-:W-:-:S02]  /*c6f0*/  FFMA.FTZ R54, R149, UR41, -R54 ;  /* 0x0000002995367c23 */ /* 0x000fc40008010836 */
[----:B------:R-:W-:Y:S02]  /*c700*/  FFMA.FTZ R59, R134, UR41, R59 ;  /* 0x00000029863b7c23 */ /* 0x000fe4000801003b */
        /* <DEDUP_REMOVED lines=10> */
[----:B------:R1:W2:Y:S01]  /*c7b0*/  LDS R123, [R4.X4+0x2100] ;  /* 0x00210000047b7984 */ /* 0x0002a20000004800 */
        /* <DEDUP_REMOVED lines=24> */
[----:B-1----:R-:W-:-:S04]  /*c940*/  LEA R4, P0, R2, UR34, 0x2 ;  /* 0x0000002202047c11 */ /* 0x002fc8000f8010ff */
[----:B------:R-:W-:-:S05]  /*c950*/  LEA.HI.X R5, R2, UR35, R3, 0x2, P0 ;  /* 0x0000002302057c11 */ /* 0x000fca00080f1403 */
[----:B--2---:R1:W-:Y:S04]  /*c960*/  RED.E.ADD.F32.FTZ.RN.STRONG.GPU [R4.64], R123 ;  /* 0x0000007b0400798e */ /* 0x0043e8000c10e79e */
.L_x_1236:
[----:B------:R-:W-:Y:S05]  /*c970*/  BSYNC B0 ;  /* 0x0000000000007941 */ /* 0x000fea0003800000 */
.L_x_1235:
[----:B------:R-:W-:Y:S01]  /*c980*/  ULDC.64 UR20, c[0x0][0x298] ;  /* 0x0000a60000147ab9 */ /* 0x000fe20000000a00 */
[C---:B-1----:R-:W-:Y:S01]  /*c990*/  FMUL.FTZ R4, R83.reuse, R191 ;  /* 0x000000bf53047220 */ /* 0x042fe20000410000 */
[----:B------:R-:W-:Y:S01]  /*c9a0*/  USHF.R.U32.HI UR34, URZ, 0x1, UR21 ;  /* 0x000000013f227899 */ /* 0x000fe20008011615 */
[----:B------:R-:W-:Y:S01]  /*c9b0*/  FMUL.FTZ R192, R83, R192 ;  /* 0x000000c053c07220 */ /* 0x000fe20000410000 */
[----:B------:R-:W-:Y:S01]  /*c9c0*/  USHF.R.U64 UR20, UR20, 0x1, UR21 ;  /* 0x0000000114147899 */ /* 0x000fe20008001215 */
[----:B------:R-:W-:Y:S01]  /*c9d0*/  FADD.FTZ R39, R39, R4 ;  /* 0x0000000427277221 */ /* 0x000fe20000010000 */
[----:B------:R-:W-:Y:S01]  /*c9e0*/  UIMAD UR39, UR34, UR33, URZ ;  /* 0x00000021222772a4 */ /* 0x000fe2000f8e023f */
[C---:B------:R-:W-:Y:S01]  /*c9f0*/  FMUL.FTZ R4, R42.reuse, R79 ;  /* 0x0000004f2a047220 */ /* 0x040fe20000410000 */
[----:B------:R-:W-:Y:S01]  /*ca00*/  UIMAD.WIDE.U32 UR34, UR20, UR33, URZ ;  /* 0x00000021142272a5 */ /* 0x000fe2000f8e003f */
[-C--:B------:R-:W-:Y:S01]  /*ca10*/  FMUL.FTZ R42, R42, R7.reuse ;  /* 0x000000072a2a7220 */ /* 0x080fe20000410000 */
[----:B------:R-:W-:Y:S01]  /*ca20*/  UIMAD UR39, UR36, UR20, UR39 ;  /* 0x00000014242772a4 */ /* 0x000fe2000f8e0227 */
[C---:B------:R-:W-:Y:S01]  /*ca30*/  FFMA.FTZ R4, R0.reuse, R7, R4 ;  /* 0x0000000700047223 */ /* 0x040fe20000010004 */
[----:B------:R-:W-:Y:S01]  /*ca40*/  ULDC UR40, c[0x0][0x174] ;  /* 0x00005d0000287ab9 */ /* 0x000fe20000000800 */
[----:B------:R-:W-:Y:S01]  /*ca50*/  FFMA.FTZ R79, R0, R79, -R42 ;  /* 0x0000004f004f7223 */ /* 0x000fe2000001082a */
        /* <DEDUP_REMOVED lines=11> */
[----:B------:R-:W-:Y:S01]  /*cb10*/  FADD.FTZ R0, R95, R4 ;  /* 0x000000045f007221 */ /* 0x000fe20000010000 */
[----:B------:R-:W-:Y:S01]  /*cb20*/  ISETP.GE.AND P2, PT, R6, 0x181, PT ;  /* 0x000001810600780c */ /* 0x000fe20003f46270 */
        /* <DEDUP_REMOVED lines=23> */
[----:B------:R-:W1:Y:S01]  /*cca0*/  LDS R5, [R5.X4+0x2300] ;  /* 0x0023000005057984 */ /* 0x000e620000004800 */
[----:B------:R-:W-:Y:S05]  /*ccb0*/  @!P0 BRA `(.L_x_1238) ;  /* 0x0000001000008947 */ /* 0x000fea0003800000 */
[----:B-1----:R1:W-:Y:S02]  /*ccc0*/  RED.E.ADD.F32.FTZ.RN.STRONG.GPU [R2.64+-0x3e00], R5 ;  /* 0xffc200050200798e */ /* 0x0023e4000c10e79e */
.L_x_1238:
[----:B------:R-:W-:Y:S05]  /*ccd0*/  BSYNC B0 ;  /* 0x0000000000007941 */ /* 0x000fea0003800000 */
.L_x_1237:
[----:B------:R-:W2:Y:S01]  /*cce0*/  LDS R7, [R7.X4+0x2500] ;  /* 0x0025000007077984 */ /* 0x000ea20000004800 */
[----:B------:R-:W-:Y:S01]  /*ccf0*/  BSSY B0, `(.L_x_1239) ;  /* 0x0000004000007945 */ /* 0x000fe20003800000 */
[----:B------:R-:W-:Y:S01]  /*cd00*/  LEA.HI.SX32 R79, R79, R122, 0x1b ;  /* 0x0000007a4f4f7211 */ /* 0x000fe200078fdaff */
[----:B------:R-:W-:Y:S05]  /*cd10*/  @!P1 BRA `(.L_x_1240) ;  /* 0x0000001000009947 */ /* 0x000fea0003800000 */
[----:B--2---:R2:W-:Y:S02]  /*cd20*/  RED.E.ADD.F32.FTZ.RN.STRONG.GPU [R2.64+-0x3c00], R7 ;  /* 0xffc400070200798e */ /* 0x0045e4000c10e79e */
.L_x_1240:
[----:B------:R-:W-:Y:S05]  /*cd30*/  BSYNC B0 ;  /* 0x0000000000007941 */ /* 0x000fea0003800000 */
.L_x_1239:
[----:B------:R-:W3:Y:S01]  /*cd40*/  LDS R79, [R79.X4+0x2700] ;  /* 0x002700004f4f7984 */ /* 0x000ee20000004800 */
[----:B------:R-:W-:Y:S01]  /*cd50*/  BSSY B0, `(.L_x_1241) ;  /* 0x0000005000007945 */ /* 0x000fe20003800000 */
[C---:B--2---:R-:W-:Y:S02]  /*cd60*/  IADD3 R7, R122.reuse, 0x200, RZ ;  /* 0x000002007a077810 */ /* 0x044fe40007ffe0ff */
[----:B-1----:R-:W-:Y:S01]  /*cd70*/  IADD3 R5, R122, 0x280, RZ ;  /* 0x000002807a057810 */ /* 0x002fe20007ffe0ff */
[----:B------:R-:W-:Y:S05]  /*cd80*/  @!P2 BRA `(.L_x_1242) ;  /* 0x000000100000a947 */ /* 0x000fea0003800000 */
[----:B---3--:R1:W-:Y:S02]  /*cd90*/  RED.E.ADD.F32.FTZ.RN.STRONG.GPU [R2.64+-0x3a00], R79 ;  /* 0xffc6004f0200798e */ /* 0x0083e4000c10e79e */
.L_x_1242:
[----:B------:R-:W-:Y:S05]  /*cda0*/  BSYNC B0 ;  /* 0x0000000000007941 */ /* 0x000fea0003800000 */
.L_x_1241:
[-C--:B------:R-:W-:Y:S01]  /*cdb0*/  LEA.HI.SX32 R4, R7, R122.reuse, 0x1b ;  /* 0x0000007a07047211 */ /* 0x080fe200078fdaff */
[----:B------:R-:W-:Y:S01]  /*cdc0*/  BSSY B0, `(.L_x_1243) ;  /* 0x000000d000007945 */ /* 0x000fe20003800000 */
[----:B------:R-:W-:-:S02]  /*cdd0*/  LEA.HI.SX32 R7, R5, R122, 0x1b ;  /* 0x0000007a05077211 */ /* 0x000fc400078fdaff */
[----:B------:R-:W-:Y:S01]  /*cde0*/  ISETP.GE.AND P6, PT, R6, 0x201, PT ;  /* 0x000002010600780c */ /* 0x000fe20003fc6270 */
[----:B------:R2:W4:Y:S01]  /*cdf0*/  LDS R5, [R4.X4+0x2900] ;  /* 0x0029000004057984 */ /* 0x0005220000004800 */
[----:B-1-3--:R-:W-:Y:S02]  /*ce00*/  IADD3 R79, R122, 0x300, RZ ;  /* 0x000003007a4f7810 */ /* 0x00afe40007ffe0ff */
[C---:B------:R-:W-:Y:S02]  /*ce10*/  ISETP.GE.AND P0, PT, R6.reuse, 0x281, PT ;  /* 0x000002810600780c */ /* 0x040fe40003f06270 */
[C---:B------:R-:W-:Y:S02]  /*ce20*/  ISETP.GE.AND P1, PT, R6.reuse, 0x301, PT ;  /* 0x000003010600780c */ /* 0x040fe40003f26270 */
[C---:B------:R-:W-:Y:S02]  /*ce30*/  ISETP.GE.AND P2, PT, R6.reuse, 0x381, PT ;  /* 0x000003810600780c */ /* 0x040fe40003f46270 */
[----:B------:R-:W-:-:S02]  /*ce40*/  ISETP.GE.AND P3, PT, R6, 0x401, PT ;  /* 0x000004010600780c */ /* 0x000fc40003f66270 */
[C---:B------:R-:W-:Y:S02]  /*ce50*/  ISETP.GE.AND P4, PT, R6.reuse, 0x481, PT ;  /* 0x000004810600780c */ /* 0x040fe40003f86270 */
[----:B------:R-:W-:Y:S01]  /*ce60*/  ISETP.GE.AND P5, PT, R6, 0x501, PT ;  /* 0x000005010600780c */ /* 0x000fe20003fa6270 */
[----:B------:R-:W-:Y:S10]  /*ce70*/  @!P6 BRA `(.L_x_1244) ;  /* 0x000000100000e947 */ /* 0x000ff40003800000 */
[----:B--2-4-:R1:W-:Y:S02]  /*ce80*/  RED.E.ADD.F32.FTZ.RN.STRONG.GPU [R2.64+-0x3800], R5 ;  /* 0xffc800050200798e */ /* 0x0143e4000c10e79e */
.L_x_1244:
[----:B--2---:R-:W-:Y:S05]  /*ce90*/  BSYNC B0 ;  /* 0x0000000000007941 */ /* 0x004fea0003800000 */
.L_x_1243:
[----:B------:R-:W2:Y:S01]  /*cea0*/  LDS R7, [R7.X4+0x2b00] ;  /* 0x002b000007077984 */ /* 0x000ea20000004800 */
[----:B------:R-:W-:Y:S01]  /*ceb0*/  BSSY B0, `(.L_x_1245) ;  /* 0x0000005000007945 */ /* 0x000fe20003800000 */
[----:B-1--4-:R-:W-:Y:S02]  /*cec0*/  IADD3 R5, R122, 0x380, RZ ;  /* 0x000003807a057810 */ /* 0x012fe40007ffe0ff */
[----:B------:R-:W-:Y:S01]  /*ced0*/  LEA.HI.SX32 R79, R79, R122, 0x1b ;  /* 0x0000007a4f4f7211 */ /* 0x000fe200078fdaff */
[----:B------:R-:W-:Y:S05]  /*cee0*/  @!P0 BRA `(.L_x_1246) ;  /* 0x0000001000008947 */ /* 0x000fea0003800000 */
[----:B--2---:R1:W-:Y:S02]  /*cef0*/  RED.E.ADD.F32.FTZ.RN.STRONG.GPU [R2.64+-0x3600], R7 ;  /* 0xffca00070200798e */ /* 0x0043e4000c10e79e */
.L_x_1246:
[----:B------:R-:W-:Y:S05]  /*cf00*/  BSYNC B0 ;  /* 0x0000000000007941 */ /* 0x000fea0003800000 */
.L_x_1245:
[----:B------:R-:W3:Y:S01]  /*cf10*/  LDS R79, [R79.X4+0x2d00] ;  /* 0x002d00004f4f7984 */ /* 0x000ee20000004800 */
[----:B------:R-:W-:Y:S01]  /*cf20*/  BSSY B0, `(.L_x_1247) ;  /* 0x0000005000007945 */ /* 0x000fe20003800000 */
[----:B-12---:R-:W-:-:S02]  /*cf30*/  IADD3 R7, R122, 0x400, RZ ;  /* 0x000004007a077810 */ /* 0x006fc40007ffe0ff */
[----:B------:R-:W-:Y:S01]  /*cf40*/  LEA.HI.SX32 R5, R5, R122, 0x1b ;  /* 0x0000007a05057211 */ /* 0x000fe200078fdaff */
[----:B------:R-:W-:Y:S05]  /*cf50*/  @!P1 BRA `(.L_x_1248) ;  /* 0x0000001000009947 */ /* 0x000fea0003800000 */
[----:B---3--:R1:W-:Y:S02]  /*cf60*/  RED.E.ADD.F32.FTZ.RN.STRONG.GPU [R2.64+-0x3400], R79 ;  /* 0xffcc004f0200798e */ /* 0x0083e4000c10e79e */
.L_x_1248:
[----:B------:R-:W-:Y:S05]  /*cf70*/  BSYNC B0 ;  /* 0x0000000000007941 */ /* 0x000fea0003800000 */
.L_x_1247:
[----:B------:R-:W2:Y:S01]  /*cf80*/  LDS R5, [R5.X4+0x2f00] ;  /* 0x002f000005057984 */ /* 0x000ea20000004800 */
[----:B------:R-:W-:Y:S01]  /*cf90*/  BSSY B0, `(.L_x_1249) ;  /* 0x0000005000007945 */ /* 0x000fe20003800000 */
[----:B-1-3--:R-:W-:Y:S02]  /*cfa0*/  IADD3 R79, R122, 0x480, RZ ;  /* 0x000004807a4f7810 */ /* 0x00afe40007ffe0ff */
[----:B------:R-:W-:Y:S01]  /*cfb0*/  LEA.HI.SX32 R7, R7, R122, 0x1b ;  /* 0x0000007a07077211 */ /* 0x000fe200078fdaff */
[----:B------:R-:W-:Y:S05]  /*cfc0*/  @!P2 BRA `(.L_x_1250) ;  /* 0x000000100000a947 */ /* 0x000fea0003800000 */
[----:B--2---:R1:W-:Y:S02]  /*cfd0*/  RED.E.ADD.F32.FTZ.RN.STRONG.GPU [R2.64+-0x3200], R5 ;  /* 0xffce00050200798e */ /* 0x0043e4000c10e79e */
.L_x_1250:
[----:B------:R-:W-:Y:S05]  /*cfe0*/  BSYNC B0 ;  /* 0x0000000000007941 */ /* 0x000fea0003800000 */
.L_x_1249:
[----:B------:R-:W3:Y:S01]  /*cff0*/  LDS R7, [R7.X4+0x3100] ;  /* 0x0031000007077984 */ /* 0x000ee20000004800 */
[----:B------:R-:W-:Y:S01]  /*d000*/  BSSY B0, `(.L_x_1251) ;  /* 0x0000005000007945 */ /* 0x000fe20003800000 */
[----:B-12---:R-:W-:Y:S02]  /*d010*/  IADD3 R5, R122, 0x500, RZ ;  /* 0x000005007a057810 */ /* 0x006fe40007ffe0ff */
[----:B------:R-:W-:Y:S01]  /*d020*/  LEA.HI.SX32 R79, R79, R122, 0x1b ;  /* 0x0000007a4f4f7211 */ /* 0x000fe200078fdaff */
[----:B------:R-:W-:Y:S05]  /*d030*/  @!P3 BRA `(.L_x_1252) ;  /* 0x000000100000b947 */ /* 0x000fea0003800000 */
[----:B---3--:R1:W-:Y:S02]  /*d040*/  RED.E.ADD.F32.FTZ.RN.STRONG.GPU [R2.64+-0x3000], R7 ;  /* 0xffd000070200798e */ /* 0x0083e4000c10e79e */
.L_x_1252:
[----:B------:R-:W-:Y:S05]  /*d050*/  BSYNC B0 ;  /* 0x0000000000007941 */ /* 0x000fea0003800000 */
.L_x_1251:
[----:B------:R-:W2:Y:S01]  /*d060*/  LDS R79, [R79.X4+0x3300] ;  /* 0x003300004f4f7984 */ /* 0x000ea20000004800 */
[----:B------:R-:W-:Y:S01]  /*d070*/  BSSY B0, `(.L_x_1253) ;  /* 0x0000004000007945 */ /* 0x000fe20003800000 */
[----:B------:R-:W-:Y:S01]  /*d080*/  LEA.HI.SX32 R5, R5, R122, 0x1b ;  /* 0x0000007a05057211 */ /* 0x000fe200078fdaff */
[----:B------:R-:W-:Y:S05]  /*d090*/  @!P4 BRA `(.L_x_1254) ;  /* 0x000000100000c947 */ /* 0x000fea0003800000 */
[----:B--2---:R2:W-:Y:S02]  /*d0a0*/  RED.E.ADD.F32.FTZ.RN.STRONG.GPU [R2.64+-0x2e00], R79 ;  /* 0xffd2004f0200798e */ /* 0x0045e4000c10e79e */
.L_x_1254:
[----:B------:R-:W-:Y:S05]  /*d0b0*/  BSYNC B0 ;  /* 0x0000000000007941 */ /* 0x000fea0003800000 */
.L_x_1253:
[----:B------:R-:W4:Y:S01]  /*d0c0*/  LDS R5, [R5.X4+0x3500] ;  /* 0x0035000005057984 */ /* 0x000f220000004800 */
[----:B------:R-:W-:Y:S01]  /*d0d0*/  BSSY B0, `(.L_x_1255) ;  /* 0x0000005000007945 */ /* 0x000fe20003800000 */
[----:B-1-3--:R-:W-:-:S02]  /*d0e0*/  IADD3 R7, R122, 0x580, RZ ;  /* 0x000005807a077810 */ /* 0x00afc40007ffe0ff */
[----:B--2---:R-:W-:Y:S01]  /*d0f0*/  IADD3 R79, R122, 0x600, RZ ;  /* 0x000006007a4f7810 */ /* 0x004fe20007ffe0ff */
[----:B------:R-:W-:Y:S05]  /*d100*/  @!P5 BRA `(.L_x_1256) ;  /* 0x000000100000d947 */ /* 0x000fea0003800000 */
[----:B----4-:R1:W-:Y:S02]  /*d110*/  RED.E.ADD.F32.FTZ.RN.STRONG.GPU [R2.64+-0x2c00], R5 ;  /* 0xffd400050200798e */ /* 0x0103e4000c10e79e */
.L_x_1256:
[----:B------:R-:W-:Y:S05]  /*d120*/  BSYNC B0 ;  /* 0x0000000000007941 */ /* 0x000fea0003800000 */
.L_x_1255:
[-C--:B------:R-:W-:Y:S01]  /*d130*/  LEA.HI.SX32 R7, R7, R122.reuse, 0x1b ;  /* 0x0000007a07077211 */ /* 0x080fe200078fdaff */
[----:B------:R-:W-:Y:S01]  /*d140*/  BSSY B0, `(.L_x_1257) ;  /* 0x000000d000007945 */ /* 0x000fe20003800000 */
[----:B------:R-:W-:Y:S02]  /*d150*/  ISETP.GE.AND P6, PT, R6, 0x581, PT ;  /* 0x000005810600780c */ /* 0x000fe40003fc6270 */
[----:B-1--4-:R-:W-:Y:S02]  /*d160*/  IADD3 R5, R122, 0x680, RZ ;  /* 0x000006807a057810 */ /* 0x012fe40007ffe0ff */
[----:B------:R-:W1:Y:S01]  /*d170*/  LDS R7, [R7.X4+0x3700] ;  /* 0x0037000007077984 */ /* 0x000e620000004800 */
        /* <DEDUP_REMOVED lines=8> */
[----:B-1----:R1:W-:Y:S02]  /*d200*/  RED.E.ADD.F32.FTZ.RN.STRONG.GPU [R2.64+-0x2a00], R7 ;  /* 0xffd600070200798e */ /* 0x0023e4000c10e79e */
.L_x_1258:
[----:B------:R-:W-:Y:S05]  /*d210*/  BSYNC B0 ;  /* 0x0000000000007941 */ /* 0x000fea0003800000 */
.L_x_1257:
[----:B------:R-:W2:Y:S01]  /*d220*/  LDS R79, [R79.X4+0x3900] ;  /* 0x003900004f4f7984 */ /* 0x000ea20000004800 */
[----:B------:R-:W-:Y:S01]  /*d230*/  BSSY B0, `(.L_x_1259) ;  /* 0x0000005000007945 */ /* 0x000fe20003800000 */
[----:B-1----:R-:W-:-:S02]  /*d240*/  IADD3 R7, R122, 0x700, RZ ;  /* 0x000007007a077810 */ /* 0x002fc40007ffe0ff */
[----:B------:R-:W-:Y:S01]  /*d250*/  LEA.HI.SX32 R5, R5, R122, 0x1b ;  /* 0x0000007a05057211 */ /* 0x000fe200078fdaff */
[----:B------:R-:W-:Y:S05]  /*d260*/  @!P0 BRA `(.L_x_1260) ;  /* 0x0000001000008947 */ /* 0x000fea0003800000 */
[----:B--2---:R1:W-:Y:S02]  /*d270*/  RED.E.ADD.F32.FTZ.RN.STRONG.GPU [R2.64+-0x2800], R79 ;  /* 0xffd8004f0200798e */ /* 0x0043e4000c10e79e */
.L_x_1260:
[----:B------:R-:W-:Y:S05]  /*d280*/  BSYNC B0 ;  /* 0x0000000000007941 */ /* 0x000fea0003800000 */
.L_x_1259:
[----:B------:R-:W3:Y:S01]  /*d290*/  LDS R5, [R5.X4+0x3b00] ;  /* 0x003b000005057984 */ /* 0x000ee20000004800 */
[----:B------:R-:W-:Y:S01]  /*d2a0*/  BSSY B0, `(.L_x_1261) ;  /* 0x0000005000007945 */ /* 0x000fe20003800000 */
[----:B-12---:R-:W-:Y:S02]  /*d2b0*/  IADD3 R79, R122, 0x780, RZ ;  /* 0x000007807a4f7810 */ /* 0x006fe40007ffe0ff */
[----:B------:R-:W-:Y:S01]  /*d2c0*/  LEA.HI.SX32 R7, R7, R122, 0x1b ;  /* 0x0000007a07077211 */ /* 0x000fe200078fdaff */
[----:B------:R-:W-:Y:S05]  /*d2d0*/  @!P1 BRA `(.L_x_1262) ;  /* 0x0000001000009947 */ /* 0x000fea0003800000 */
[----:B---3--:R1:W-:Y:S02]  /*d2e0*/  RED.E.ADD.F32.FTZ.RN.STRONG.GPU [R2.64+-0x2600], R5 ;  /* 0xffda00050200798e */ /* 0x0083e4000c10e79e */
.L_x_1262:
[----:B------:R-:W-:Y:S05]  /*d2f0*/  BSYNC B0 ;  /* 0x0000000000007941 */ /* 0x000fea0003800000 */
.L_x_1261:
[----:B------:R-:W2:Y:S01]  /*d300*/  LDS R7, [R7.X4+0x3d00] ;  /* 0x003d000007077984 */ /* 0x000ea20000004800 */
[----:B------:R-:W-:Y:S01]  /*d310*/  BSSY B0, `(.L_x_1263) ;  /* 0x0000005000007945 */ /* 0x000fe20003800000 */
[----:B-1-3--:R-:W-:Y:S02]  /*d320*/  IADD3 R5, R122, 0x800, RZ ;  /* 0x000008007a057810 */ /* 0x00afe40007ffe0ff */
[----:B------:R-:W-:Y:S01]  /*d330*/  LEA.HI.SX32 R79, R79, R122, 0x1b ;  /* 0x0000007a4f4f7211 */ /* 0x000fe200078fdaff */
[----:B------:R-:W-:Y:S05]  /*d340*/  @!P2 BRA `(.L_x_1264) ;  /* 0x000000100000a947 */ /* 0x000fea0003800000 */
[----:B--2---:R1:W-:Y:S02]  /*d350*/  RED.E.ADD.F32.FTZ.RN.STRONG.GPU [R2.64+-0x2400], R7 ;  /* 0xffdc00070200798e */ /* 0x0043e4000c10e79e */
.L_x_1264:
[----:B------:R-:W-:Y:S05]  /*d360*/  BSYNC B0 ;  /* 0x0000000000007941 */ /* 0x000fea0003800000 */
.L_x_1263:
[----:B------:R-:W3:Y:S01]  /*d370*/  LDS R79, [R79.X4+0x3f00] ;  /* 0x003f00004f4f7984 */ /* 0x000ee20000004800 */
[----:B------:R-:W-:Y:S01]  /*d380*/  BSSY B0, `(.L_x_1265) ;  /* 0x0000005000007945 */ /* 0x000fe20003800000 */
[----:B-12---:R-:W-:-:S02]  /*d390*/  IADD3 R7, R122, 0x880, RZ ;  /* 0x000008807a077810 */ /* 0x006fc40007ffe0ff */
[----:B------:R-:W-:Y:S01]  /*d3a0*/  LEA.HI.SX32 R5, R5, R122, 0x1b ;  /* 0x0000007a05057211 */ /* 0x000fe200078fdaff */
[----:B------:R-:W-:Y:S05]  /*d3b0*/  @!P3 BRA `(.L_x_1266) ;  /* 0x000000100000b947 */ /* 0x000fea0003800000 */
[----:B---3--:R1:W-:Y:S02]  /*d3c0*/  RED.E.ADD.F32.FTZ.RN.STRONG.GPU [R2.64+-0x2200], R79 ;  /* 0xffde004f0200798e */ /* 0x0083e4000c10e79e */
.L_x_1266:
[----:B------:R-:W-:Y:S05]  /*d3d0*/  BSYNC B0 ;  /* 0x0000000000007941 */ /* 0x000fea0003800000 */
.L_x_1265:
[----:B------:R-:W2:Y:S01]  /*d3e0*/  LDS R5, [R5.X4+0x4100] ;  /* 0x0041000005057984 */ /* 0x000ea20000004800 */
[----:B------:R-:W-:Y:S01]  /*d3f0*/  BSSY B0, `(.L_x_1267) ;  /* 0x0000004000007945 */ /* 0x000fe20003800000 */
[----:B------:R-:W-:Y:S01]  /*d400*/  LEA.HI.SX32 R7, R7, R122, 0x1b ;  /* 0x0000007a07077211 */ /* 0x000fe200078fdaff */
[----:B------:R-:W-:Y:S05]  /*d410*/  @!P4 BRA `(.L_x_1268) ;  /* 0x000000100000c947 */ /* 0x000fea0003800000 */
[----:B--2---:R2:W-:Y:S02]  /*d420*/  RED.E.ADD.F32.FTZ.RN.STRONG.GPU [R2.64+-0x2000], R5 ;  /* 0xffe000050200798e */ /* 0x0045e4000c10e79e */
.L_x_1268:
[----:B------:R-:W-:Y:S05]  /*d430*/  BSYNC B0 ;  /* 0x0000000000007941 */ /* 0x000fea0003800000 */
.L_x_1267:
[----:B------:R-:W4:Y:S01]  /*d440*/  LDS R7, [R7.X4+0x4300] ;  /* 0x0043000007077984 */ /* 0x000f220000004800 */
[----:B------:R-:W-:Y:S01]  /*d450*/  BSSY B0, `(.L_x_1269) ;  /* 0x0000005000007945 */ /* 0x000fe20003800000 */
[C---:B--2---:R-:W-:Y:S02]  /*d460*/  IADD3 R5, R122.reuse, 0x900, RZ ;  /* 0x000009007a057810 */ /* 0x044fe40007ffe0ff */
[----:B-1-3--:R-:W-:Y:S01]  /*d470*/  IADD3 R79, R122, 0x980, RZ ;  /* 0x000009807a4f7810 */ /* 0x00afe20007ffe0ff */
[----:B------:R-:W-:Y:S05]  /*d480*/  @!P5 BRA `(.L_x_1270) ;  /* 0x000000100000d947 */ /* 0x000fea0003800000 */
[----:B----4-:R1:W-:Y:S02]  /*d490*/  RED.E.ADD.F32.FTZ.RN.STRONG.GPU [R2.64+-0x1e00], R7 ;  /* 0xffe200070200798e */ /* 0x0103e4000c10e79e */
.L_x_1270:
[----:B------:R-:W-:Y:S05]  /*d4a0*/  BSYNC B0 ;  /* 0x0000000000007941 */ /* 0x000fea0003800000 */
.L_x_1269:
[----:B------:R-:W-:Y:S01]  /*d4b0*/  LEA.HI.SX32 R5, R5, R122, 0x1b ;  /* 0x0000007a05057211 */ /* 0x000fe200078fdaff */
[----:B------:R-:W-:Y:S01]  /*d4c0*/  BSSY B0, `(.L_x_1271) ;  /* 0x000000d000007945 */ /* 0x000fe20003800000 */
[----:B------:R-:W-:-:S02]  /*d4d0*/  ISETP.GE.AND P6, PT, R6, 0x901, PT ;  /* 0x000009010600780c */ /* 0x000fc40003fc6270 */
[----:B-1--4-:R-:W-:Y:S02]  /*d4e0*/  IADD3 R7, R122, 0xa00, RZ ;  /* 0x00000a007a077810 */ /* 0x012fe40007ffe0ff */
[----:B------:R-:W1:Y:S01]  /*d4f0*/  LDS R5, [R5.X4+0x4500] ;  /* 0x0045000005057984 */ /* 0x000e620000004800 */
        /* <DEDUP_REMOVED lines=8> */
[----:B-1----:R1:W-:Y:S02]  /*d580*/  RED.E.ADD.F32.FTZ.RN.STRONG.GPU [R2.64+-0x1c00], R5 ;  /* 0xffe400050200798e */ /* 0x0023e4000c10e79e */
.L_x_1272:
[----:B------:R-:W-:Y:S05]  /*d590*/  BSYNC B0 ;  /* 0x0000000000007941 */ /* 0x000fea0003800000 */
.L_x_1271:
[----:B------:R-:W2:Y:S01]  /*d5a0*/  LDS R79, [R79.X4+0x4700] ;  /* 0x004700004f4f7984 */ /* 0x000ea20000004800 */
[----:B------:R-:W-:Y:S01]  /*d5b0*/  BSSY B0, `(.L_x_1273) ;  /* 0x0000005000007945 */ /* 0x000fe20003800000 */
[----:B-1----:R-:W-:Y:S02]  /*d5c0*/  IADD3 R5, R122, 0xa80, RZ ;  /* 0x00000a807a057810 */ /* 0x002fe40007ffe0ff */
[----:B------:R-:W-:Y:S01]  /*d5d0*/  LEA.HI.SX32 R7, R7, R122, 0x1b ;  /* 0x0000007a07077211 */ /* 0x000fe200078fdaff */
[----:B------:R-:W-:Y:S05]  /*d5e0*/  @!P0 BRA `(.L_x_1274) ;  /* 0x0000001000008947 */ /* 0x000fea0003800000 */
[----:B--2---:R1:W-:Y:S02]  /*d5f0*/  RED.E.ADD.F32.FTZ.RN.STRONG.GPU [R2.64+-0x1a00], R79 ;  /* 0xffe6004f0200798e */ /* 0x0043e4000c10e79e */
.L_x_1274:
[----:B------:R-:W-:Y:S05]  /*d600*/  BSYNC B0 ;  /* 0x0000000000007941 */ /* 0x000fea0003800000 */
.L_x_1273:
[----:B------:R-:W3:Y:S01]  /*d610*/  LDS R7, [R7.X4+0x4900] ;  /* 0x0049000007077984 */ /* 0x000ee20000004800 */
[----:B------:R-:W-:Y:S01]  /*d620*/  BSSY B0, `(.L_x_1275) ;  /* 0x0000005000007945 */ /* 0x000fe20003800000 */
[----:B-12---:R-:W-:-:S02]  /*d630*/  IADD3 R79, R122, 0xb00, RZ ;  /* 0x00000b007a4f7810 */ /* 0x006fc40007ffe0ff */
[----:B------:R-:W-:Y:S01]  /*d640*/  LEA.HI.SX32 R5, R5, R122, 0x1b ;  /* 0x0000007a05057211 */ /* 0x000fe200078fdaff */
[----:B------:R-:W-:Y:S05]  /*d650*/  @!P1 BRA `(.L_x_1276) ;  /* 0x0000001000009947 */ /* 0x000fea0003800000 */
[----:B---3--:R1:W-:Y:S02]  /*d660*/  RED.E.ADD.F32.FTZ.RN.STRONG.GPU [R2.64+-0x1800], R7 ;  /* 0xffe800070200798e */ /* 0x0083e4000c10e79e */
.L_x_1276:
[----:B------:R-:W-:Y:S05]  /*d670*/  BSYNC B0 ;  /* 0x0000000000007941 */ /* 0x000fea0003800000 */
.L_x_1275:
[----:B------:R-:W2:Y:S01]  /*d680*/  LDS R5, [R5.X4+0x4b00] ;  /* 0x004b000005057984 */ /* 0x000ea20000004800 */
[----:B------:R-:W-:Y:S01]  /*d690*/  BSSY B0, `(.L_x_1277) ;  /* 0x0000005000007945 */ /* 0x000fe20003800000 */
[----:B-1-3--:R-:W-:Y:S02]  /*d6a0*/  IADD3 R7, R122, 0xb80, RZ ;  /* 0x00000b807a077810 */ /* 0x00afe40007ffe0ff */
[----:B------:R-:W-:Y:S01]  /*d6b0*/  LEA.HI.SX32 R79, R79, R122, 0x1b ;  /* 0x0000007a4f4f7211 */ /* 0x000fe200078fdaff */
[----:B------:R-:W-:Y:S05]  /*d6c0*/  @!P2 BRA `(.L_x_1278) ;  /* 0x000000100000a947 */ /* 0x000fea0003800000 */
[----:B--2---:R1:W-:Y:S02]  /*d6d0*/  RED.E.ADD.F32.FTZ.RN.STRONG.GPU [R2.64+-0x1600], R5 ;  /* 0xffea00050200798e */ /* 0x0043e4000c10e79e */
.L_x_1278:
[----:B------:R-:W-:Y:S05]  /*d6e0*/  BSYNC B0 ;  /* 0x0000000000007941 */ /* 0x000fea0003800000 */
.L_x_1277:
[----:B------:R-:W3:Y:S01]  /*d6f0*/  LDS R79, [R79.X4+0x4d00] ;  /* 0x004d00004f4f7984 */ /* 0x000ee20000004800 */
[----:B------:R-:W-:Y:S01]  /*d700*/  BSSY B0, `(.L_x_1279) ;  /* 0x0000005000007945 */ /* 0x000fe20003800000 */
[----:B-12---:R-:W-:Y:S02]  /*d710*/  IADD3 R5, R122, 0xc00, RZ ;  /* 0x00000c007a057810 */ /* 0x006fe40007ffe0ff */
[----:B------:R-:W-:Y:S01]  /*d720*/  LEA.HI.SX32 R7, R7, R122, 0x1b ;  /* 0x0000007a07077211 */ /* 0x000fe200078fdaff */
[----:B------:R-:W-:Y:S05]  /*d730*/  @!P3 BRA `(.L_x_1280) ;  /* 0x000000100000b947 */ /* 0x000fea0003800000 */
[----:B---3--:R1:W-:Y:S02]  /*d740*/  RED.E.ADD.F32.FTZ.RN.STRONG.GPU [R2.64+-0x1400], R79 ;  /* 0xffec004f0200798e */ /* 0x0083e4000c10e79e */
.L_x_1280:
[----:B------:R-:W-:Y:S05]  /*d750*/  BSYNC B0 ;  /* 0x0000000000007941 */ /* 0x000fea0003800000 */
.L_x_1279:
[----:B------:R-:W2:Y:S01]  /*d760*/  LDS R7, [R7.X4+0x4f00] ;  /* 0x004f000007077984 */ /* 0x000ea20000004800 */
[----:B------:R-:W-:Y:S01]  /*d770*/  BSSY B0, `(.L_x_1281) ;  /* 0x0000004000007945 */ /* 0x000fe20003800000 */
[----:B------:R-:W-:Y:S01]  /*d780*/  LEA.HI.SX32 R5, R5, R122, 0x1b ;  /* 0x0000007a05057211 */ /* 0x000fe200078fdaff */
[----:B------:R-:W-:Y:S05]  /*d790*/  @!P4 BRA `(.L_x_1282) ;  /* 0x000000100000c947 */ /* 0x000fea0003800000 */
[----:B--2---:R2:W-:Y:S02]  /*d7a0*/  RED.E.ADD.F32.FTZ.RN.STRONG.GPU [R2.64+-0x1200], R7 ;  /* 0xffee00070200798e */ /* 0x0045e4000c10e79e */
.L_x_1282:
[----:B------:R-:W-:Y:S05]  /*d7b0*/  BSYNC B0 ;  /* 0x0000000000007941 */ /* 0x000fea0003800000 */
.L_x_1281:
[----:B------:R-:W4:Y:S01]  /*d7c0*/  LDS R5, [R5.X4+0x5100] ;  /* 0x0051000005057984 */ /* 0x000f220000004800 */
[----:B------:R-:W-:Y:S01]  /*d7d0*/  BSSY B0, `(.L_x_1283) ;  /* 0x0000005000007945 */ /* 0x000fe20003800000 */
[----:B--2---:R-:W-:-:S02]  /*d7e0*/  IADD3 R7, R122, 0xc80, RZ ;  /* 0x00000c807a077810 */ /* 0x004fc40007ffe0ff */
[----:B-1-3--:R-:W-:Y:S01]  /*d7f0*/  IADD3 R79, R122, 0xd00, RZ ;  /* 0x00000d007a4f7810 */ /* 0x00afe20007ffe0ff */
[----:B------:R-:W-:Y:S05]  /*d800*/  @!P5 BRA `(.L_x_1284) ;  /* 0x000000100000d947 */ /* 0x000fea0003800000 */
[----:B----4-:R1:W-:Y:S02]  /*d810*/  RED.E.ADD.F32.FTZ.RN.STRONG.GPU [R2.64+-0x1000], R5 ;  /* 0xfff000050200798e */ /* 0x0103e4000c10e79e */
.L_x_1284:
[----:B------:R-:W-:Y:S05]  /*d820*/  BSYNC B0 ;  /* 0x0000000000007941 */ /* 0x000fea0003800000 */
.L_x_1283:
        /* <DEDUP_REMOVED lines=14> */
.L_x_1286:
[----:B------:R-:W-:Y:S05]  /*d910*/  BSYNC B0 ;  /* 0x0000000000007941 */ /* 0x000fea0003800000 */
.L_x_1285:
[----:B------:R-:W2:Y:S01]  /*d920*/  LDS R79, [R79.X4+0x5500] ;  /* 0x005500004f4f7984 */ /* 0x000ea20000004800 */
[----:B------:R-:W-:Y:S01]  /*d930*/  BSSY B0, `(.L_x_1287) ;  /* 0x0000005000007945 */ /* 0x000fe20003800000 */
[----:B-1----:R-:W-:-:S02]  /*d940*/  IADD3 R7, R122, 0xe00, RZ ;  /* 0x00000e007a077810 */ /* 0x002fc40007ffe0ff */
[----:B------:R-:W-:Y:S01]  /*d950*/  LEA.HI.SX32 R5, R5, R122, 0x1b ;  /* 0x0000007a05057211 */ /* 0x000fe200078fdaff */
[----:B------:R-:W-:Y:S05]  /*d960*/  @!P0 BRA `(.L_x_1288) ;  /* 0x0000001000008947 */ /* 0x000fea0003800000 */
[----:B--2---:R1:W-:Y:S02]  /*d970*/  RED.E.ADD.F32.FTZ.RN.STRONG.GPU [R2.64+-0xc00], R79 ;  /* 0xfff4004f0200798e */ /* 0x0043e4000c10e79e */
.L_x_1288:
[----:B------:R-:W-:Y:S05]  /*d980*/  BSYNC B0 ;  /* 0x0000000000007941 */ /* 0x000fea0003800000 */
.L_x_1287:
[----:B------:R-:W3:Y:S01]  /*d990*/  LDS R5, [R5.X4+0x5700] ;  /* 0x0057000005057984 */ /* 0x000ee20000004800 */
[----:B------:R-:W-:Y:S01]  /*d9a0*/  BSSY B0, `(.L_x_1289) ;  /* 0x0000005000007945 */ /* 0x000fe20003800000 */
[----:B-12---:R-:W-:Y:S02]  /*d9b0*/  IADD3 R79, R122, 0xe80, RZ ;  /* 0x00000e807a4f7810 */ /* 0x006fe40007ffe0ff */
[----:B------:R-:W-:Y:S01]  /*d9c0*/  LEA.HI.SX32 R7, R7, R122, 0x1b ;  /* 0x0000007a07077211 */ /* 0x000fe200078fdaff */
[----:B------:R-:W-:Y:S05]  /*d9d0*/  @!P1 BRA `(.L_x_1290) ;  /* 0x0000001000009947 */ /* 0x000fea0003800000 */
[----:B---3--:R1:W-:Y:S02]  /*d9e0*/  RED.E.ADD.F32.FTZ.RN.STRONG.GPU [R2.64+-0xa00], R5 ;  /* 0xfff600050200798e */ /* 0x0083e4000c10e79e */
.L_x_1290:
[----:B------:R-:W-:Y:S05]  /*d9f0*/  BSYNC B0 ;  /* 0x0000000000007941 */ /* 0x000fea0003800000 */
.L_x_1289:
[----:B------:R-:W2:Y:S01]  /*da00*/  LDS R7, [R7.X4+0x5900] ;  /* 0x0059000007077984 */ /* 0x000ea20000004800 */
[----:B------:R-:W-:Y:S01]  /*da10*/  BSSY B0, `(.L_x_1291) ;  /* 0x0000005000007945 */ /* 0x000fe20003800000 */
[----:B-1-3--:R-:W-:Y:S02]  /*da20*/  IADD3 R5, R122, 0xf00, RZ ;  /* 0x00000f007a057810 */ /* 0x00afe40007ffe0ff */
[----:B------:R-:W-:Y:S01]  /*da30*/  LEA.HI.SX32 R79, R79, R122, 0x1b ;  /* 0x0000007a4f4f7211 */ /* 0x000fe200078fdaff */
[----:B------:R-:W-:Y:S05]  /*da40*/  @!P2 BRA `(.L_x_1292) ;  /* 0x000000100000a947 */ /* 0x000fea0003800000 */
[----:B--2---:R1:W-:Y:S02]  /*da50*/  RED.E.ADD.F32.FTZ.RN.STRONG.GPU [R2.64+-0x800], R7 ;  /* 0xfff800070200798e */ /* 0x0043e4000c10e79e */
.L_x_1292:
[----:B------:R-:W-:Y:S05]  /*da60*/  BSYNC B0 ;  /* 0x0000000000007941 */ /* 0x000fea0003800000 */
.L_x_1291:
[----:B------:R-:W3:Y:S01]  /*da70*/  LDS R79, [R79.X4+0x5b00] ;  /* 0x005b00004f4f7984 */ /* 0x000ee20000004800 */
[----:B------:R-:W-:Y:S01]  /*da80*/  BSSY B0, `(.L_x_1293) ;  /* 0x0000005000007945 */ /* 0x000fe20003800000 */
[----:B-12---:R-:W-:-:S02]  /*da90*/  IADD3 R7, R122, 0xf80, RZ ;  /* 0x00000f807a077810 */ /* 0x006fc40007ffe0ff */
[----:B------:R-:W-:Y:S01]  /*daa0*/  LEA.HI.SX32 R5, R5, R122, 0x1b ;  /* 0x0000007a05057211 */ /* 0x000fe200078fdaff */
[----:B------:R-:W-:Y:S05]  /*dab0*/  @!P3 BRA `(.L_x_1294) ;  /* 0x000000100000b947 */ /* 0x000fea0003800000 */
[----:B---3--:R1:W-:Y:S02]  /*dac0*/  RED.E.ADD.F32.FTZ.RN.STRONG.GPU [R2.64+-0x600], R79 ;  /* 0xfffa004f0200798e */ /* 0x0083e4000c10e79e */
.L_x_1294:
[----:B------:R-:W-:Y:S05]  /*dad0*/  BSYNC B0 ;  /* 0x0000000000007941 */ /* 0x000fea0003800000 */
.L_x_1293:
[----:B------:R-:W2:Y:S01]  /*dae0*/  LDS R5, [R5.X4+0x5d00] ;  /* 0x005d000005057984 */ /* 0x000ea20000004800 */
[----:B------:R-:W-:Y:S01]  /*daf0*/  BSSY B0, `(.L_x_1295) ;  /* 0x0000004000007945 */ /* 0x000fe20003800000 */
[----:B------:R-:W-:Y:S01]  /*db00*/  LEA.HI.SX32 R7, R7, R122, 0x1b ;  /* 0x0000007a07077211 */ /* 0x000fe200078fdaff */
[----:B------:R-:W-:Y:S05]  /*db10*/  @!P4 BRA `(.L_x_1296) ;  /* 0x000000100000c947 */ /* 0x000fea0003800000 */
[----:B--2---:R2:W-:Y:S02]  /*db20*/  RED.E.ADD.F32.FTZ.RN.STRONG.GPU [R2.64+-0x400], R5 ;  /* 0xfffc00050200798e */ /* 0x0045e4000c10e79e */
.L_x_1296:
[----:B------:R-:W-:Y:S05]  /*db30*/  BSYNC B0 ;  /* 0x0000000000007941 */ /* 0x000fea0003800000 */
.L_x_1295:
[----:B------:R-:W4:Y:S01]  /*db40*/  LDS R7, [R7.X4+0x5f00] ;  /* 0x005f000007077984 */ /* 0x000f220000004800 */
[----:B------:R-:W-:Y:S01]  /*db50*/  BSSY B0, `(.L_x_1297) ;  /* 0x0000003000007945 */ /* 0x000fe20003800000 */
[----:B------:R-:W-:Y:S05]  /*db60*/  @!P5 BRA `(.L_x_1298) ;  /* 0x000000100000d947 */ /* 0x000fea0003800000 */
[----:B----4-:R4:W-:Y:S02]  /*db70*/  RED.E.ADD.F32.FTZ.RN.STRONG.GPU [R2.64+-0x200], R7 ;  /* 0xfffe00070200798e */ /* 0x0109e4000c10e79e */
.L_x_1298:
[----:B------:R-:W-:Y:S05]  /*db80*/  BSYNC B0 ;  /* 0x0000000000007941 */ /* 0x000fea0003800000 */
.L_x_1297:
[----:B-12-4-:R-:W1:Y:S01]  /*db90*/  SHFL.DOWN PT, R2, R42, 0x1, 0x1f ;  /* 0x08201f002a027f89 */ /* 0x016e6200000e0000 */
[C---:B------:R-:W-:Y:S01]  /*dba0*/  ISETP.GT.AND P0, PT, R121.reuse, 0x1e, PT ;  /* 0x0000001e7900780c */ /* 0x040fe20003f04270 */
[----:B------:R-:W-:Y:S01]  /*dbb0*/  FFMA.FTZ R223, R8, R107, R223 ;  /* 0x0000006b08df7223 */ /* 0x000fe200000100df */
[----:B------:R-:W-:Y:S01]  /*dbc0*/  MOV R5, R42 ;  /* 0x0000002a00057202 */ /* 0x000fe20000000f00 */
[----:B---3--:R-:W2:Y:S01]  /*dbd0*/  SHFL.DOWN PT, R79, R39, 0x1, 0x1f ;  /* 0x08201f00274f7f89 */ /* 0x008ea200000e0000 */
[----:B------:R-:W-:Y:S01]  /*dbe0*/  MOV R6, R39 ;  /* 0x0000002700067202 */ /* 0x000fe20000000f00 */
[----:B------:R-:W-:Y:S01]  /*dbf0*/  FFMA.FTZ R8, R34, R8, R9 ;  /* 0x0000000822087223 */ /* 0x000fe20000010009 */
[----:B------:R-:W-:Y:S01]  /*dc00*/  MOV R7, R189 ;  /* 0x000000bd00077202 */ /* 0x000fe20000000f00 */
[----:B------:R-:W3:Y:S01]  /*dc10*/  SHFL.DOWN PT, R124, R189, 0x1, 0x1f ;  /* 0x08201f00bd7c7f89 */ /* 0x000ee200000e0000 */
[----:B------:R-:W-:Y:S01]  /*dc20*/  MOV R4, R0 ;  /* 0x0000000000047202 */ /* 0x000fe20000000f00 */
[----:B------:R-:W-:Y:S01]  /*dc30*/  FMUL.FTZ R18, R18, R145 ;  /* 0x0000009112127220 */ /* 0x000fe20000410000 */
[----:B------:R-:W-:Y:S01]  /*dc40*/  ISETP.NE.AND P1, PT, R121, RZ, PT ;  /* 0x000000ff7900720c */ /* 0x000fe20003f25270 */
[----:B------:R-:W4:Y:S01]  /*dc50*/  SHFL.DOWN PT, R3, R0, 0x1, 0x1f ;  /* 0x08201f0000037f89 */ /* 0x000f2200000e0000 */
[----:B------:R-:W-:Y:S01]  /*dc60*/  ISETP.NE.AND P2, PT, R122, RZ, PT ;  /* 0x000000ff7a00720c */ /* 0x000fe20003f45270 */
[----:B------:R-:W-:Y:S01]  /*dc70*/  FMUL.FTZ R19, R19, R146 ;  /* 0x0000009213137220 */ /* 0x000fe20000410000 */
[----:B------:R-:W-:Y:S01]  /*dc80*/  BSSY B0, `(.L_x_1299) ;  /* 0x0000094000007945 */ /* 0x000fe20003800000 */
[----:B------:R-:W-:-:S02]  /*dc90*/  FMUL.FTZ R22, R22, R147 ;  /* 0x0000009316167220 */ /* 0x000fc40000410000 */
[----:B------:R-:W-:Y:S02]  /*dca0*/  FMUL.FTZ R23, R23, R148 ;  /* 0x0000009417177220 */ /* 0x000fe40000410000 */
[----:B------:R-:W-:Y:S02]  /*dcb0*/  FMUL.FTZ R26, R26, R149 ;  /* 0x000000951a1a7220 */ /* 0x000fe40000410000 */
[----:B------:R-:W-:Y:S02]  /*dcc0*/  FMUL.FTZ R27, R27, R150 ;  /* 0x000000961b1b7220 */ /* 0x000fe40000410000 */
[----:B-1----:R-:W-:Y:S02]  /*dcd0*/  @!P0 FADD.FTZ R5, R5, R2 ;  /* 0x0000000205058221 */ /* 0x002fe40000010000 */
[----:B------:R-:W-:Y:S02]  /*dce0*/  FMUL.FTZ R94, R73, R94 ;  /* 0x0000005e495e7220 */ /* 0x000fe40000410000 */
[----:B--2---:R-:W-:Y:S01]  /*dcf0*/  @!P0 FADD.FTZ R6, R6, R79 ;  /* 0x0000004f06068221 */ /* 0x004fe20000010000 */
[----:B------:R-:W1:Y:S01]  /*dd00*/  SHFL.DOWN PT, R2, R5, 0x2, 0x1f ;  /* 0x08401f0005027f89 */ /* 0x000e6200000e0000 */
[----:B------:R-:W-:-:S02]  /*dd10*/  FMUL.FTZ R82, R71, R82 ;  /* 0x0000005247527220 */ /* 0x000fc40000410000 */
[----:B---3--:R-:W-:Y:S01]  /*dd20*/  @!P0 FADD.FTZ R7, R7, R124 ;  /* 0x0000007c07078221 */ /* 0x008fe20000010000 */
[----:B------:R-:W2:Y:S01]  /*dd30*/  SHFL.DOWN PT, R39, R6, 0x2, 0x1f ;  /* 0x08401f0006277f89 */ /* 0x000ea200000e0000 */
        /* <DEDUP_REMOVED lines=11> */
[----:B------:R-:W-:Y:S02]  /*ddf0*/  FMUL.FTZ R53, R62, R53 ;  /* 0x000000353e357220 */ /* 0x000fe40000410000 */
[----:B-1----:R-:W-:-:S02]  /*de00*/  @!P0 FADD.FTZ R5, R5, R2 ;  /* 0x0000000205058221 */ /* 0x002fc40000010000 */
[----:B------:R-:W-:Y:S02]  /*de10*/  FFMA.FTZ R18, R17, R130, R18 ;  /* 0x0000008211127223 */ /* 0x000fe40000010012 */
[----:B--2---:R-:W-:Y:S02]  /*de20*/  @!P0 FADD.FTZ R6, R6, R39 ;  /* 0x0000002706068221 */ /* 0x004fe40000010000 */
[----:B------:R-:W-:Y:S02]  /*de30*/  FFMA.FTZ R19, R20, R131, R19 ;  /* 0x0000008314137223 */ /* 0x000fe40000010013 */
[----:B---3--:R-:W-:Y:S01]  /*de40*/  @!P0 FADD.FTZ R7, R7, R0 ;  /* 0x0000000007078221 */ /* 0x008fe20000010000 */
[----:B------:R-:W1:Y:S01]  /*de50*/  SHFL.DOWN PT, R39, R6, 0x4, 0x1f ;  /* 0x08801f0006277f89 */ /* 0x000e6200000e0000 */
[----:B------:R-:W-:Y:S02]  /*de60*/  FFMA.FTZ R22, R21, R132, R22 ;  /* 0x0000008415167223 */ /* 0x000fe40000010016 */
[----:B----4-:R-:W-:Y:S01]  /*de70*/  @!P0 FADD.FTZ R4, R4, R3 ;  /* 0x0000000304048221 */ /* 0x010fe20000010000 */
[----:B------:R-:W2:Y:S01]  /*de80*/  SHFL.DOWN PT, R0, R5, 0x4, 0x1f ;  /* 0x08801f0005007f89 */ /* 0x000ea200000e0000 */
[----:B------:R-:W-:Y:S01]  /*de90*/  ISETP.GT.AND P0, PT, R121, 0x1b, PT ;  /* 0x0000001b7900780c */ /* 0x000fe20003f04270 */
[----:B------:R-:W-:-:S02]  /*dea0*/  FFMA.FTZ R23, R24, R133, R23 ;  /* 0x0000008518177223 */ /* 0x000fc40000010017 */
[----:B------:R-:W3:Y:S01]  /*deb0*/  SHFL.DOWN PT, R2, R7, 0x4, 0x1f ;  /* 0x08801f0007027f89 */ /* 0x000ee200000e0000 */
[----:B------:R-:W-:Y:S02]  /*dec0*/  FFMA.FTZ R26, R25, R134, R26 ;  /* 0x00000086191a7223 */ /* 0x000fe4000001001a */
[----:B------:R-:W-:Y:S01]  /*ded0*/  FFMA.FTZ R27, R28, R135, R27 ;  /* 0x000000871c1b7223 */ /* 0x000fe2000001001b */
[----:B------:R-:W4:Y:S01]  /*dee0*/  SHFL.DOWN PT, R3, R4, 0x4, 0x1f ;  /* 0x08801f0004037f89 */ /* 0x000f2200000e0000 */
[----:B------:R-:W-:Y:S02]  /*def0*/  FFMA.FTZ R50, R186, R49, R50 ;  /* 0x00000031ba327223 */ /* 0x000fe40000010032 */
[----:B------:R-:W-:Y:S02]  /*df00*/  FFMA.FTZ R16, R181, R16, R40 ;  /* 0x00000010b5107223 */ /* 0x000fe40000010028 */
[----:B------:R-:W-:Y:S02]  /*df10*/  FFMA.FTZ R12, R177, R12, R14 ;  /* 0x0000000cb10c7223 */ /* 0x000fe4000001000e */
[----:B------:R-:W-:-:S02]  /*df20*/  FFMA.FTZ R77, R176, R77, R94 ;  /* 0x0000004db04d7223 */ /* 0x000fc4000001005e */
[----:B------:R-:W-:Y:S02]  /*df30*/  FFMA.FTZ R80, R173, R80, R82 ;  /* 0x00000050ad507223 */ /* 0x000fe40000010052 */
[----:B------:R-:W-:Y:S02]  /*df40*/  FFMA.FTZ R75, R172, R75, R78 ;  /* 0x0000004bac4b7223 */ /* 0x000fe4000001004e */
[----:B-1----:R-:W-:Y:S02]  /*df50*/  @!P0 FADD.FTZ R6, R6, R39 ;  /* 0x0000002706068221 */ /* 0x002fe40000010000 */
[----:B------:R-:W-:Y:S02]  /*df60*/  FFMA.FTZ R56, R169, R56, R58 ;  /* 0x00000038a9387223 */ /* 0x000fe4000001003a */
[----:B--2---:R-:W-:Y:S01]  /*df70*/  @!P0 FADD.FTZ R5, R5, R0 ;  /* 0x0000000005058221 */ /* 0x004fe20000010000 */
[----:B------:R-:W1:Y:S01]  /*df80*/  SHFL.DOWN PT, R9, R6, 0x8, 0x1f ;  /* 0x09001f0006097f89 */ /* 0x000e6200000e0000 */
[----:B------:R-:W-:-:S02]  /*df90*/  FFMA.FTZ R59, R168, R59, R54 ;  /* 0x0000003ba83b7223 */ /* 0x000fc40000010036 */
[----:B---3--:R-:W-:Y:S01]  /*dfa0*/  @!P0 FADD.FTZ R7, R7, R2 ;  /* 0x0000000207078221 */ /* 0x008fe20000010000 */
[----:B------:R-:W2:Y:S01]  /*dfb0*/  SHFL.DOWN PT, R0, R5, 0x8, 0x1f ;  /* 0x09001f0005007f89 */ /* 0x000ea200000e0000 */
[----:B------:R-:W-:Y:S02]  /*dfc0*/  FFMA.FTZ R52, R214, R57, R52 ;  /* 0x00000039d6347223 */ /* 0x000fe40000010034 */
[----:B----4-:R-:W-:Y:S01]  /*dfd0*/  @!P0 FADD.FTZ R4, R4, R3 ;  /* 0x0000000304048221 */ /* 0x010fe20000010000 */
[----:B------:R-:W3:Y:S01]  /*dfe0*/  SHFL.DOWN PT, R2, R7, 0x8, 0x1f ;  /* 0x09001f0007027f89 */ /* 0x000ee200000e0000 */
[----:B------:R-:W-:Y:S01]  /*dff0*/  ISETP.GT.AND P0, PT, R121, 0x17, PT ;  /* 0x000000177900780c */ /* 0x000fe20003f04270 */
[----:B------:R-:W-:Y:S02]  /*e000*/  FFMA.FTZ R30, R29, R136, R30 ;  /* 0x000000881d1e7223 */ /* 0x000fe4000001001e */
[----:B------:R-:W4:Y:S01]  /*e010*/  SHFL.DOWN PT, R3, R4, 0x8, 0x1f ;  /* 0x09001f0004037f89 */ /* 0x000f2200000e0000 */
[----:B------:R-:W-:-:S02]  /*e020*/  FFMA.FTZ R38, R211, R38, R55 ;  /* 0x00000026d3267223 */ /* 0x000fc40000010037 */
[----:B------:R-:W-:Y:S02]  /*e030*/  FFMA.FTZ R31, R32, R137, R31 ;  /* 0x00000089201f7223 */ /* 0x000fe4000001001f */
[----:B------:R-:W-:Y:S02]  /*e040*/  FFMA.FTZ R51, R210, R51, R53 ;  /* 0x00000033d2337223 */ /* 0x000fe40000010035 */
[----:B------:R-:W-:Y:S02]  /*e050*/  FFMA.FTZ R225, R10, R109, R225 ;  /* 0x0000006d0ae17223 */ /* 0x000fe400000100e1 */
[----:B------:R-:W-:Y:S02]  /*e060*/  FFMA.FTZ R226, R15, R110, R226 ;  /* 0x0000006e0fe27223 */ /* 0x000fe400000100e2 */
[----:B------:R-:W-:Y:S02]  /*e070*/  FFMA.FTZ R227, R18, R111, R227 ;  /* 0x0000006f12e37223 */ /* 0x000fe400000100e3 */
[----:B-1----:R-:W-:-:S02]  /*e080*/  @!P0 FADD.FTZ R6, R6, R9 ;  /* 0x0000000906068221 */ /* 0x002fc40000010000 */
[----:B------:R-:W-:Y:S02]  /*e090*/  FFMA.FTZ R228, R19, R112, R228 ;  /* 0x0000007013e47223 */ /* 0x000fe400000100e4 */
[----:B--2---:R-:W-:Y:S01]  /*e0a0*/  @!P0 FADD.FTZ R5, R5, R0 ;  /* 0x0000000005058221 */ /* 0x004fe20000010000 */
[----:B------:R-:W1:Y:S01]  /*e0b0*/  SHFL.DOWN PT, R9, R6, 0x10, 0x1f ;  /* 0x0a001f0006097f89 */ /* 0x000e6200000e0000 */
[----:B------:R-:W-:Y:S02]  /*e0c0*/  FFMA.FTZ R229, R22, R113, R229 ;  /* 0x0000007116e57223 */ /* 0x000fe400000100e5 */
[----:B---3--:R-:W-:Y:S01]  /*e0d0*/  @!P0 FADD.FTZ R7, R7, R2 ;  /* 0x0000000207078221 */ /* 0x008fe20000010000 */
[----:B------:R-:W2:Y:S01]  /*e0e0*/  SHFL.DOWN PT, R0, R5, 0x10, 0x1f ;  /* 0x0a001f0005007f89 */ /* 0x000ea200000e0000 */
        /* <DEDUP_REMOVED lines=12> */
[----:B-1----:R-:W-:Y:S02]  /*e1b0*/  @!P0 FADD.FTZ R6, R6, R9 ;  /* 0x0000000906068221 */ /* 0x002fe40000010000 */
[----:B------:R-:W-:Y:S02]  /*e1c0*/  FFMA.FTZ R15, R74, R15, R12 ;  /* 0x0000000f4a0f7223 */ /* 0x000fe4000001000c */
[----:B--2---:R-:W-:Y:S02]  /*e1d0*/  @!P0 FADD.FTZ R5, R5, R0 ;  /* 0x0000000005058221 */ /* 0x004fe40000010000 */
[----:B------:R-:W-:Y:S02]  /*e1e0*/  FFMA.FTZ R18, R72, R18, R77 ;  /* 0x0000001248127223 */ /* 0x000fe4000001004d */
[----:B---3--:R-:W-:Y:S02]  /*e1f0*/  @!P0 FADD.FTZ R7, R7, R2 ;  /* 0x0000000207078221 */ /* 0x008fe40000010000 */
[----:B------:R-:W-:-:S02]  /*e200*/  FFMA.FTZ R19, R70, R19, R80 ;  /* 0x0000001346137223 */ /* 0x000fc40000010050 */
[----:B----4-:R-:W-:Y:S02]  /*e210*/  @!P0 FADD.FTZ R4, R4, R3 ;  /* 0x0000000304048221 */ /* 0x010fe40000010000 */
        /* <DEDUP_REMOVED lines=8> */
[----:B------:R-:W-:Y:S02]  /*e2a0*/  FADD.FTZ R197, R46, R197 ;  /* 0x000000c52ec57221 */ /* 0x000fe40000010000 */
        /* <DEDUP_REMOVED lines=15> */
[----:B------:R-:W-:Y:S02]  /*e3a0*/  FFMA.FTZ R233, R30, R117, R233 ;  /* 0x000000751ee97223 */ /* 0x000fe400000100e9 */
[----:B------:R-:W-:Y:S02]  /*e3b0*/  FADD.FTZ R158, R27, R158 ;  /* 0x0000009e1b9e7221 */ /* 0x000fe40000010000 */
[----:B------:R-:W-:Y:S02]  /*e3c0*/  FFMA.FTZ R234, R31, R118, R234 ;  /* 0x000000761fea7223 */ /* 0x000fe400000100ea */
[----:B------:R-:W-:Y:S02]  /*e3d0*/  FADD.FTZ R157, R38, R157 ;  /* 0x0000009d269d7221 */ /* 0x000fe40000010000 */
[----:B------:R-:W-:Y:S01]  /*e3e0*/  FADD.FTZ R156, R51, R156 ;  /* 0x0000009c339c7221 */ /* 0x000fe20000010000 */
[----:B------:R-:W-:Y:S06]  /*e3f0*/  BAR.SYNC.DEFER_BLOCKING 0x0 ;  /* 0x0000000000007b1d */ /* 0x000fec0000010000 */
[----:B------:R-:W-:Y:S05]  /*e400*/  @P2 BRA `(.L_x_1300) ;  /* 0x000001b000002947 */ /* 0x000fea0003800000 */
[----:B-1----:R-:W-:Y:S01]  /*e410*/  ULDC UR20, c[0x0][0x174] ;  /* 0x00005d0000147ab9 */ /* 0x002fe20000000800 */
[----:B------:R-:W1:Y:S01]  /*e420*/  LDS.128 R8, [0x6320] ;  /* 0x00632000ff087984 */ /* 0x000e620000000c00 */
[----:B------:R-:W-:-:S02]  /*e430*/  UISETP.NE.AND UP0, UPT, UR29, UR20, UPT ;  /* 0x000000141d00728c */ /* 0x000fc4000bf05270 */
[----:B------:R-:W-:Y:S01]  /*e440*/  USHF.L.U32 UR20, UR7, 0x3, URZ ;  /* 0x0000000307147899 */ /* 0x000fe2000800063f */
[----:B------:R-:W2:Y:S03]  /*e450*/  LDS.128 R12, [0x6330] ;  /* 0x00633000ff0c7984 */ /* 0x000ea60000000c00 */
[----:B------:R-:W-:Y:S01]  /*e460*/  PLOP3.LUT P0, PT, PT, PT, UP0, 0x80, 0x0 ;  /* 0x000000000000781c */ /* 0x000fe20003f0f008 */
[----:B------:R-:W3:-:S12]  /*e470*/  LDS.128 R16, [0x6340] ;  /* 0x00634000ff107984 */ /* 0x000ed80000000c00 */
[----:B------:R-:W4:Y:S04]  /*e480*/  @P0 LDS.64 R20, [UR20+0xa380] ;  /* 0x00a38014ff140984 */ /* 0x000f280008000a00 */
[----:B------:R-:W5:Y:S01]  /*e490*/  @P0 LDS.64 R22, [UR20+0x9b80] ;  /* 0x009b8014ff160984 */ /* 0x000f620008000a00 */
[----:B-1----:R-:W-:Y:S02]  /*e4a0*/  FADD.FTZ R2, R7, R11 ;  /* 0x0000000b07027221 */ /* 0x002fe40000010000 */
[----:B------:R-:W-:Y:S02]  /*e4b0*/  FADD.FTZ R7, R6, R10 ;  /* 0x0000000a06077221 */ /* 0x000fe40000010000 */
[----:B------:R-:W-:Y:S02]  /*e4c0*/  FADD.FTZ R0, R5, R9 ;  /* 0x0000000905007221 */ /* 0x000fe40000010000 */
[----:B------:R-:W-:-:S02]  /*e4d0*/  FADD.FTZ R3, R4, R8 ;  /* 0x0000000804037221 */ /* 0x000fc40000010000 */
[----:B--2---:R-:W-:Y:S02]  /*e4e0*/  FADD.FTZ R5, R7, R14 ;  /* 0x0000000e07057221 */ /* 0x004fe40000010000 */
        /* <DEDUP_REMOVED lines=13> */
.L_x_1300:
[----:B-1----:R-:W-:Y:S05]  /*e5c0*/  BSYNC B0 ;  /* 0x0000000000007941 */ /* 0x002fea0003800000 */
.L_x_1299:
[----:B------:R-:W-:Y:S02]  /*e5d0*/  UIADD3 UR7, UR7, 0x1, URZ ;  /* 0x0000000107077890 */ /* 0x000fe4000fffe03f */
[----:B------:R-:W-:-:S02]  /*e5e0*/  ULDC UR20, c[0x0][0x16c] ;  /* 0x00005b0000147ab9 */ /* 0x000fc40000000800 */
[----:B------:R-:W-:Y:S02]  /*e5f0*/  UISETP.GE.AND UP0, UPT, UR7, UR20, UPT ;  /* 0x000000140700728c */ /* 0x000fe4000bf06270 */
[----:B------:R-:W-:-:S04]  /*e600*/  UIADD3 UR8, UP1, UR8, 0x1, URZ ;  /* 0x0000000108087890 */ /* 0x000fc8000ff3e03f */
[----:B------:R-:W-:Y:S01]  /*e610*/  PLOP3.LUT P0, PT, PT, PT, UP0, 0x80, 0x0 ;  /* 0x000000000000781c */ /* 0x000fe20003f0f008 */
[----:B------:R-:W-:-:S12]  /*e620*/  UIADD3.X UR9, URZ, UR9, URZ, UP1, !UPT ;  /* 0x000000093f097290 */ /* 0x000fd80008ffe43f */
[----:B0-----:R-:W-:Y:S01]  /*e630*/  @P0 CALL.REL.NOINC `(.L_x_1200) ;  /* 0x0000001000000944 */ /* 0x001fe20003c00000 */
[----:B------:R-:W-:Y:S05]  /*e640*/  BRA `(.L_x_1301) ;  /* 0xffff64c000007947 */ /* 0x000fea000383ffff */
.L_x_1200:
[----:B------:R-:W-:Y:S01]  /*e650*/  BAR.SYNC.DEFER_BLOCKING 0x0 ;  /* 0x0000000000007b1d */ /* 0x000fe20000010000 */
[C---:B------:R-:W-:Y:S02]  /*e660*/  LOP3.LUT R28, R120.reuse, 0x20, RZ, 0xfc, !PT ;  /* 0x00000020781c7812 */ /* 0x040fe400078efcff */
[-C--:B------:R-:W-:Y:S02]  /*e670*/  ISETP.GE.AND P2, PT, R120, R47.reuse, PT ;  /* 0x0000002f7800720c */ /* 0x080fe40003f46270 */
[----:B------:R-:W-:Y:S01]  /*e680*/  ISETP.GE.AND P1, PT, R28, R47, PT ;  /* 0x0000002f1c00720c */ /* 0x000fe20003f26270 */
[----:B------:R-:W2:Y:S01]  /*e690*/  LDL R52, [R1+0x8] ;  /* 0x0000080001347983 */ /* 0x000ea20000100800 */
[C---:B------:R-:W-:Y:S01]  /*e6a0*/  LOP3.LUT R26, R120.reuse, 0x40, RZ, 0xfc, !PT ;  /* 0x00000040781a7812 */ /* 0x040fe200078efcff */
[----:B------:R-:W-:Y:S01]  /*e6b0*/  ULDC.64 UR8, c[0x0][0x2d8] ;  /* 0x0000b60000087ab9 */ /* 0x000fe20000000a00 */
[C---:B------:R-:W-:Y:S01]  /*e6c0*/  LOP3.LUT R0, R120.reuse, 0x60, RZ, 0xfc, !PT ;  /* 0x0000006078007812 */ /* 0x040fe200078efcff */
[----:B------:R-:W3:Y:S01]  /*e6d0*/  LDL R50, [R1+0x4] ;  /* 0x0000040001327983 */ /* 0x000ee20000100800 */
[----:B------:R-:W-:Y:S01]  /*e6e0*/  PRMT R3, RZ, 0x7610, R3 ;  /* 0x00007610ff037816 */ /* 0x000fe20000000003 */
[----:B------:R-:W-:Y:S01]  /*e6f0*/  ULDC.64 UR34, c[0x0][0x2f8] ;  /* 0x0000be0000227ab9 */ /* 0x000fe20000000a00 */
[----:B------:R-:W-:Y:S01]  /*e700*/  LOP3.LUT R2, R120, 0x80, RZ, 0xfc, !PT ;  /* 0x0000008078027812 */ /* 0x000fe200078efcff */
[----:B------:R-:W4:Y:S01]  /*e710*/  LDL R48, [R1] ;  /* 0x0000000001307983 */ /* 0x000f220000100800 */
[----:B------:R-:W-:-:S02]  /*e720*/  PRMT R5, RZ, 0x7610, R5 ;  /* 0x00007610ff057816 */ /* 0x000fc40000000005 */
[C---:B0-----:R-:W-:Y:S02]  /*e730*/  LOP3.LUT R4, R120.reuse, 0xa0, RZ, 0xfc, !PT ;  /* 0x000000a078047812 */ /* 0x041fe400078efcff */
[----:B------:R-:W-:Y:S02]  /*e740*/  LOP3.LUT R6, R120, 0xc0, RZ, 0xfc, !PT ;  /* 0x000000c078067812 */ /* 0x000fe400078efcff */
[-C--:B------:R-:W-:Y:S02]  /*e750*/  ISETP.GE.AND P0, PT, R26, R47.reuse, PT ;  /* 0x0000002f1a00720c */ /* 0x080fe40003f06270 */
[----:B------:R-:W-:Y:S01]  /*e760*/  LOP3.LUT R8, R120, 0xe0, RZ, 0xfc, !PT ;  /* 0x000000e078087812 */ /* 0x000fe200078efcff */
[----:B------:R-:W2:Y:S01]  /*e770*/  @!P2 LDG.E.U16 R3, [R92.64] ;  /* 0x0000001e5c03a981 */ /* 0x000ea2000c1e1500 */
[-C--:B------:R-:W-:Y:S02]  /*e780*/  ISETP.GE.AND P4, PT, R0, R47.reuse, PT ;  /* 0x0000002f0000720c */ /* 0x080fe40003f86270 */
[----:B------:R-:W-:Y:S01]  /*e790*/  LOP3.LUT R10, R120, 0x100, RZ, 0xfc, !PT ;  /* 0x00000100780a7812 */ /* 0x000fe200078efcff */
[----:B------:R-:W3:Y:S01]  /*e7a0*/  @!P1 LDG.E.U16 R5, [R92.64+0x40] ;  /* 0x0000401e5c059981 */ /* 0x000ee2000c1e1500 */
        /* <DEDUP_REMOVED lines=9> */
[----:B------:R-:W4:Y:S01]  /*e840*/  @!P0 LDG.E.U16 R7, [R92.64+0x80] ;  /* 0x0000801e5c078981 */ /* 0x000f22000c1e1500 */
[C---:B------:R-:W-:Y:S02]  /*e850*/  LOP3.LUT R12, R120.reuse, 0x120, RZ, 0xfc, !PT ;  /* 0x00000120780c7812 */ /* 0x040fe400078efcff */
        /* <DEDUP_REMOVED lines=9> */
[----:B------:R-:W-:Y:S01]  /*e8f0*/  LOP3.LUT R20, R120, 0x1a0, RZ, 0xfc, !PT ;  /* 0x000001a078147812 */ /* 0x000fe200078efcff */
[----:B------:R-:W5:Y:S01]  /*e900*/  @!P3 LDG.E.U16 R32, [R92.64+0x180] ;  /* 0x0001801e5c20b981 */ /* 0x000f62000c1e1500 */
[-C--:B------:R-:W-:Y:S02]  /*e910*/  ISETP.GE.AND P0, PT, R12, R47.reuse, PT ;  /* 0x0000002f0c00720c */ /* 0x080fe40003f06270 */
[----:B------:R-:W-:Y:S01]  /*e920*/  LOP3.LUT R22, R120, 0x1c0, RZ, 0xfc, !PT ;  /* 0x000001c078167812 */ /* 0x000fe200078efcff */
[----:B------:R-:W5:Y:S01]  /*e930*/  @!P2 LDG.E.U16 R13, [R92.64+0x1c0] ;  /* 0x0001c01e5c0da981 */ /* 0x000f62000c1e1500 */
[----:B------:R-:W-:-:S02]  /*e940*/  ISETP.GE.AND P4, PT, R14, R47, PT ;  /* 0x0000002f0e00720c */ /* 0x000fc40003f86270 */
[----:B------:R-:W-:Y:S01]  /*e950*/  LOP3.LUT R24, R120, 0x1e0, RZ, 0xfc, !PT ;  /* 0x000001e078187812 */ /* 0x000fe200078efcff */
[----:B------:R-:W5:Y:S01]  /*e960*/  @!P1 LDG.E.U16 R34, [R92.64+0x200] ;  /* 0x0002001e5c229981 */ /* 0x000f62000c1e1500 */
        /* <DEDUP_REMOVED lines=41> */
[----:B------:R-:W1:Y:S04]  /*ec00*/  LDS.U16 R3, [R119] ;  /* 0x0000000077037984 */ /* 0x000e680000000400 */
[----:B------:R-:W2:Y:S04]  /*ec10*/  LDS.U16 R7, [R119+0x4] ;  /* 0x0000040077077984 */ /* 0x000ea80000000400 */
        /* <DEDUP_REMOVED lines=11> */
[----:B------:R-:W0:Y:S02]  /*ecd0*/  LDS.U16 R3, [R119+0x8] ;  /* 0x0000080077037984 */ /* 0x000e240000000400 */
[----:B------:R-:W-:Y:S01]  /*ece0*/  FADD.FTZ R19, R7, UR5 ;  /* 0x0000000507137e21 */ /* 0x000fe20008010000 */
[----:B------:R-:W-:Y:S01]  /*ecf0*/  FSETP.GTU.FTZ.AND P1, PT, R15, 20, PT ;  /* 0x41a000000f00780b */ /* 0x000fe20003f3c000 */
[----:B------:R-:W1:Y:S03]  /*ed00*/  LDS.U16 R7, [R119+0xc] ;  /* 0x00000c0077077984 */ /* 0x000e660000000400 */
[----:B------:R-:W-:-:S02]  /*ed10*/  FSETP.GTU.FTZ.AND P5, PT, R19, 20, PT ;  /* 0x41a000001300780b */ /* 0x000fc40003fbc000 */
[----:B------:R-:W-:Y:S02]  /*ed20*/  @!P6 FMUL.FTZ R17, R17, -1.4426950216293334961 ;  /* 0xbfb8aa3b1111e820 */ /* 0x000fe40000410000 */
[----:B------:R-:W-:Y:S02]  /*ed30*/  FADD.FTZ R21, R9, UR5 ;  /* 0x0000000509157e21 */ /* 0x000fe40008010000 */
[----:B------:R-:W2:Y:S02]  /*ed40*/  LDS.U16 R9, [R119+0xe] ;  /* 0x00000e0077097984 */ /* 0x000ea40000000400 */
[----:B------:R-:W3:Y:S01]  /*ed50*/  @!P6 MUFU.EX2 R17, R17 ;  /* 0x000000110011e308 */ /* 0x000ee20000000800 */
[----:B------:R-:W-:-:S04]  /*ed60*/  @!P1 FMUL.FTZ R15, R15, -1.4426950216293334961 ;  /* 0xbfb8aa3b0f0f9820 */ /* 0x000fc80000410000 */
[----:B------:R-:W-:-:S03]  /*ed70*/  @!P5 FMUL.FTZ R19, R19, -1.4426950216293334961 ;  /* 0xbfb8aa3b1313d820 */ /* 0x000fc60000410000 */
[----:B------:R-:W5:Y:S08]  /*ed80*/  @!P1 MUFU.EX2 R15, R15 ;  /* 0x0000000f000f9308 */ /* 0x000f700000000800 */
[----:B------:R-:W0:Y:S01]  /*ed90*/  @!P5 MUFU.EX2 R19, R19 ;  /* 0x000000130013d308 */ /* 0x000e220000000800 */
[----:B---3--:R-:W-:-:S07]  /*eda0*/  @!P6 FADD.FTZ R17, R17, 1 ;  /* 0x3f8000001111e421 */ /* 0x008fce0000010000 */
[----:B------:R-:W3:Y:S01]  /*edb0*/  @!P6 MUFU.RCP R30, R17 ;  /* 0x00000011001ee308 */ /* 0x000ee20000001000 */
[----:B----4-:R-:W-:Y:S01]  /*edc0*/  HADD2.F32 R11, -RZ, R11.H0_H0 ;  /* 0x2000000bff0b7230 */ /* 0x010fe20000004100 */
[----:B-----5:R-:W-:-:S04]  /*edd0*/  @!P1 FADD.FTZ R15, R15, 1 ;  /* 0x3f8000000f0f9421 */ /* 0x020fc80000010000 */
[----:B------:R-:W-:Y:S02]  /*ede0*/  FADD.FTZ R11, R11, UR5 ;  /* 0x000000050b0b7e21 */ /* 0x000fe40008010000 */
[----:B0-----:R-:W-:Y:S01]  /*edf0*/  @!P5 FADD.FTZ R19, R19, 1 ;  /* 0x3f8000001313d421 */ /* 0x001fe20000010000 */
[----:B------:R-:W0:Y:S01]  /*ee00*/  @!P1 MUFU.RCP R15, R15 ;  /* 0x0000000f000f9308 */ /* 0x000e220000001000 */
[----:B------:R-:W-:Y:S02]  /*ee10*/  HADD2.F32 R3, -RZ, R3.H0_H0 ;  /* 0x20000003ff037230 */ /* 0x000fe40000004100 */
[----:B------:R-:W-:Y:S01]  /*ee20*/  HADD2.F32 R5, -RZ, R5.H0_H0 ;  /* 0x20000005ff057230 */ /* 0x000fe20000004100 */
[----:B---3--:R-:W-:-:S04]  /*ee30*/  @!P6 FMUL.FTZ R157, R157, R30 ;  /* 0x0000001e9d9de220 */ /* 0x008fc80000410000 */
[----:B------:R-:W3:Y:S01]  /*ee40*/  @!P5 MUFU.RCP R19, R19 ;  /* 0x000000130013d308 */ /* 0x000ee20000001000 */
[----:B------:R-:W-:Y:S01]  /*ee50*/  FSETP.GTU.FTZ.AND P6, PT, R11, 20, PT ;  /* 0x41a000000b00780b */ /* 0x000fe20003fdc000 */
[----:B-1----:R-:W-:Y:S01]  /*ee60*/  HADD2.F32 R7, -RZ, R7.H0_H0 ;  /* 0x20000007ff077230 */ /* 0x002fe20000004100 */
[----:B------:R-:W-:Y:S01]  /*ee70*/  FADD.FTZ R3, R3, UR5 ;  /* 0x0000000503037e21 */ /* 0x000fe20008010000 */
[----:B--2---:R-:W-:Y:S01]  /*ee80*/  HADD2.F32 R9, -RZ, R9.H0_H0 ;  /* 0x20000009ff097230 */ /* 0x004fe20000004100 */
[----:B------:R-:W-:Y:S01]  /*ee90*/  FADD.FTZ R5, R5, UR5 ;  /* 0x0000000505057e21 */ /* 0x000fe20008010000 */
[----:B------:R-:W-:Y:S01]  /*eea0*/  HADD2.F32 R13, -RZ, R13.H0_H0 ;  /* 0x2000000dff0d7230 */ /* 0x000fe20000004100 */
[----:B------:R-:W-:Y:S01]  /*eeb0*/  FADD.FTZ R7, R7, UR5 ;  /* 0x0000000507077e21 */ /* 0x000fe20008010000 */
[----:B------:R-:W-:Y:S01]  /*eec0*/  FSETP.GTU.FTZ.AND P0, PT, R21, 20, PT ;  /* 0x41a000001500780b */ /* 0x000fe20003f1c000 */
[----:B------:R-:W-:Y:S01]  /*eed0*/  FADD.FTZ R9, R9, UR5 ;  /* 0x0000000509097e21 */ /* 0x000fe20008010000 */
[----:B------:R-:W-:Y:S01]  /*eee0*/  FSETP.GTU.FTZ.AND P4, PT, R3, 20, PT ;  /* 0x41a000000300780b */ /* 0x000fe20003f9c000 */
[----:B------:R-:W-:Y:S01]  /*eef0*/  FADD.FTZ R13, R13, UR5 ;  /* 0x000000050d0d7e21 */ /* 0x000fe20008010000 */
[----:B------:R-:W-:-:S02]  /*ef00*/  FSETP.GTU.FTZ.AND P3, PT, R5, 20, PT ;  /* 0x41a000000500780b */ /* 0x000fc40003f7c000 */
[----:B------:R-:W-:Y:S01]  /*ef10*/  FSETP.GTU.FTZ.AND P2, PT, R7, 20, PT ;  /* 0x41a000000700780b */ /* 0x000fe20003f5c000 */
[----:B------:R-:W-:Y:S02]  /*ef20*/  @!P6 FMUL.FTZ R11, R11, -1.4426950216293334961 ;  /* 0xbfb8aa3b0b0be820 */ /* 0x000fe40000410000 */
[----:B0-----:R-:W-:Y:S01]  /*ef30*/  @!P1 FMUL.FTZ R156, R156, R15 ;  /* 0x0000000f9c9c9220 */ /* 0x001fe20000410000 */
[----:B------:R-:W-:Y:S01]  /*ef40*/  FSETP.GTU.FTZ.AND P1, PT, R9, 20, PT ;  /* 0x41a000000900780b */ /* 0x000fe20003f3c000 */
[----:B---3--:R-:W-:Y:S01]  /*ef50*/  @!P5 FMUL.FTZ R158, R158, R19 ;  /* 0x000000139e9ed220 */ /* 0x008fe20000410000 */
[----:B------:R-:W-:Y:S01]  /*ef60*/  FSETP.GTU.FTZ.AND P5, PT, R13, 20, PT ;  /* 0x41a000000d00780b */ /* 0x000fe20003fbc000 */
[----:B------:R-:W0:Y:S01]  /*ef70*/  @!P6 MUFU.EX2 R11, R11 ;  /* 0x0000000b000be308 */ /* 0x000e220000000800 */
[----:B------:R-:W-:Y:S02]  /*ef80*/  @!P0 FMUL.FTZ R21, R21, -1.4426950216293334961 ;  /* 0xbfb8aa3b15158820 */ /* 0x000fe40000410000 */
[----:B------:R-:W-:-:S02]  /*ef90*/  @!P4 FMUL.FTZ R3, R3, -1.4426950216293334961 ;  /* 0xbfb8aa3b0303c820 */ /* 0x000fc40000410000 */
[----:B------:R-:W-:Y:S02]  /*efa0*/  @!P3 FMUL.FTZ R5, R5, -1.4426950216293334961 ;  /* 0xbfb8aa3b0505b820 */ /* 0x000fe40000410000 */
[----:B------:R-:W-:Y:S01]  /*efb0*/  @!P2 FMUL.FTZ R7, R7, -1.4426950216293334961 ;  /* 0xbfb8aa3b0707a820 */ /* 0x000fe20000410000 */
[----:B------:R-:W1:Y:S02]  /*efc0*/  @!P0 MUFU.EX2 R21, R21 ;  /* 0x0000001500158308 */ /* 0x000e640000000800 */
[----:B------:R-:W-:Y:S02]  /*efd0*/  @!P1 FMUL.FTZ R9, R9, -1.4426950216293334961 ;  /* 0xbfb8aa3b09099820 */ /* 0x000fe40000410000 */
[----:B------:R-:W-:-:S04]  /*efe0*/  @!P5 FMUL.FTZ R13, R13, -1.4426950216293334961 ;  /* 0xbfb8aa3b0d0dd820 */ /* 0x000fc80000410000 */
[----:B------:R-:W2:Y:S01]  /*eff0*/  @!P4 MUFU.EX2 R3, R3 ;  /* 0x000000030003c308 */ /* 0x000ea20000000800 */
[----:B0-----:R-:W-:-:S07]  /*f000*/  @!P6 FADD.FTZ R11, R11, 1 ;  /* 0x3f8000000b0be421 */ /* 0x001fce0000010000 */
[----:B------:R-:W0:Y:S08]  /*f010*/  @!P3 MUFU.EX2 R5, R5 ;  /* 0x000000050005b308 */ /* 0x000e300000000800 */
[----:B------:R-:W3:Y:S01]  /*f020*/  @!P2 MUFU.EX2 R7, R7 ;  /* 0x000000070007a308 */ /* 0x000ee20000000800 */
[----:B------:R-:W-:-:S07]  /*f030*/  SHF.L.U32 R15, R122, 0x4, RZ ;  /* 0x000000047a0f7819 */ /* 0x000fce00000006ff */
[----:B------:R-:W4:Y:S08]  /*f040*/  @!P1 MUFU.EX2 R9, R9 ;  /* 0x0000000900099308 */ /* 0x000f300000000800 */
[----:B------:R-:W5:Y:S01]  /*f050*/  @!P5 MUFU.EX2 R13, R13 ;  /* 0x0000000d000dd308 */ /* 0x000f620000000800 */
[----:B------:R-:W-:Y:S01]  /*f060*/  LOP3.LUT R30, R15, 0xfffffe00, RZ, 0xc0, !PT ;  /* 0xfffffe000f1e7812 */ /* 0x000fe200078ec0ff */
[----:B-1----:R-:W-:-:S06]  /*f070*/  @!P0 FADD.FTZ R21, R21, 1 ;  /* 0x3f80000015158421 */ /* 0x002fcc0000010000 */
[----:B------:R-:W1:Y:S01]  /*f080*/  @!P6 MUFU.RCP R11, R11 ;  /* 0x0000000b000be308 */ /* 0x000e620000001000 */
[----:B--2---:R-:W-:Y:S01]  /*f090*/  @!P4 FADD.FTZ R3, R3, 1 ;  /* 0x3f8000000303c421 */ /* 0x004fe20000010000 */
[----:B------:R-:W-:Y:S01]  /*f0a0*/  LEA R42, R121, R30, 0x4 ;  /* 0x0000001e792a7211 */ /* 0x000fe200078e20ff */
[----:B0-----:R-:W-:Y:S02]  /*f0b0*/  @!P3 FADD.FTZ R5, R5, 1 ;  /* 0x3f8000000505b421 */ /* 0x001fe40000010000 */
[----:B---3--:R-:W-:Y:S01]  /*f0c0*/  @!P2 FADD.FTZ R7, R7, 1 ;  /* 0x3f8000000707a421 */ /* 0x008fe20000010000 */
[C---:B------:R-:W-:Y:S01]  /*f0d0*/  IADD3 R15, R42.reuse, 0x1, RZ ;  /* 0x000000012a0f7810 */ /* 0x040fe20007ffe0ff */
[----:B----4-:R-:W-:Y:S01]  /*f0e0*/  @!P1 FADD.FTZ R9, R9, 1 ;  /* 0x3f80000009099421 */ /* 0x010fe20000010000 */
[----:B------:R0:W2:Y:S01]  /*f0f0*/  @!P0 MUFU.RCP R36, R21 ;  /* 0x0000001500248308 */ /* 0x0000a20000001000 */
[C---:B------:R-:W-:Y:S01]  /*f100*/  IADD3 R17, R42.reuse, 0x2, RZ ;  /* 0x000000022a117810 */ /* 0x040fe20007ffe0ff */
[----:B-----5:R-:W-:Y:S01]  /*f110*/  @!P5 FADD.FTZ R13, R13, 1 ;  /* 0x3f8000000d0dd421 */ /* 0x020fe20000010000 */
[----:B------:R-:W-:-:S02]  /*f120*/  IADD3 R19, R42, 0x3, RZ ;  /* 0x000000032a137810 */ /* 0x000fc40007ffe0ff */
[C---:B------:R-:W-:Y:S02]  /*f130*/  IADD3 R23, R42.reuse, 0x5, RZ ;  /* 0x000000052a177810 */ /* 0x040fe40007ffe0ff */
[C---:B------:R-:W-:Y:S01]  /*f140*/  IADD3 R27, R42.reuse, 0x7, RZ ;  /* 0x000000072a1b7810 */ /* 0x040fe20007ffe0ff */
[----:B------:R3:W4:Y:S01]  /*f150*/  @!P4 MUFU.RCP R37, R3 ;  /* 0x000000030025c308 */ /* 0x0007220000001000 */
[C---:B0-----:R-:W-:Y:S02]  /*f160*/  IADD3 R21, R42.reuse, 0x4, RZ ;  /* 0x000000042a157810 */ /* 0x041fe40007ffe0ff */
[C---:B------:R-:W-:Y:S02]  /*f170*/  IADD3 R29, R42.reuse, 0x8, RZ ;  /* 0x000000082a1d7810 */ /* 0x040fe40007ffe0ff */
[C---:B------:R-:W-:Y:S02]  /*f180*/  IADD3 R31, R42.reuse, 0xa, RZ ;  /* 0x0000000a2a1f7810 */ /* 0x040fe40007ffe0ff */
[C---:B------:R-:W-:Y:S01]  /*f190*/  IADD3 R32, R42.reuse, 0xb, RZ ;  /* 0x0000000b2a207810 */ /* 0x040fe20007ffe0ff */
[----:B------:R0:W5:Y:S01]  /*f1a0*/  @!P3 MUFU.RCP R38, R5 ;  /* 0x000000050026b308 */ /* 0x0001620000001000 */
[----:B---3--:R-:W-:-:S02]  /*f1b0*/  IADD3 R3, R42, 0x6, RZ ;  /* 0x000000062a037810 */ /* 0x008fc40007ffe0ff */
[C---:B------:R-:W-:Y:S02]  /*f1c0*/  IADD3 R33, R42.reuse, 0xc, RZ ;  /* 0x0000000c2a217810 */ /* 0x040fe40007ffe0ff */
[C---:B------:R-:W-:Y:S02]  /*f1d0*/  IADD3 R34, R42.reuse, 0xd, RZ ;  /* 0x0000000d2a227810 */ /* 0x040fe40007ffe0ff */
[C---:B------:R-:W-:Y:S01]  /*f1e0*/  IADD3 R35, R42.reuse, 0xe, RZ ;  /* 0x0000000e2a237810 */ /* 0x040fe20007ffe0ff */
[----:B------:R3:W2:Y:S01]  /*f1f0*/  @!P2 MUFU.RCP R39, R7 ;  /* 0x000000070027a308 */ /* 0x0006a20000001000 */
[----:B0-----:R-:W-:Y:S01]  /*f200*/  IADD3 R5, R42, 0x9, RZ ;  /* 0x000000092a057810 */ /* 0x001fe20007ffe0ff */
[----:B-1----:R-:W-:Y:S01]  /*f210*/  @!P6 FMUL.FTZ R164, R164, R11 ;  /* 0x0000000ba4a4e220 */ /* 0x002fe20000410000 */
[-C--:B------:R-:W-:Y:S01]  /*f220*/  LEA.HI.SX32 R15, R15, R42.reuse, 0x1b ;  /* 0x0000002a0f0f7211 */ /* 0x080fe200078fdaff */
[----:B------:R-:W-:Y:S01]  /*f230*/  LDS.U16 R11, [R119+0x1c] ;  /* 0x00001c00770b7984 */ /* 0x000fe20000000400 */
[----:B------:R-:W-:-:S02]  /*f240*/  LEA.HI.SX32 R17, R17, R42, 0x1b ;  /* 0x0000002a11117211 */ /* 0x000fc400078fdaff */
[----:B---3--:R-:W-:Y:S01]  /*f250*/  IADD3 R7, R42, 0xf, RZ ;  /* 0x0000000f2a077810 */ /* 0x008fe20007ffe0ff */
[----:B------:R0:W1:Y:S01]  /*f260*/  @!P1 MUFU.RCP R40, R9 ;  /* 0x0000000900289308 */ /* 0x0000620000001000 */
[-C--:B------:R-:W-:Y:S02]  /*f270*/  LEA.HI.SX32 R19, R19, R42.reuse, 0x1b ;  /* 0x0000002a13137211 */ /* 0x080fe400078fdaff */
[-C--:B------:R-:W-:Y:S02]  /*f280*/  LEA.HI.SX32 R21, R21, R42.reuse, 0x1b ;  /* 0x0000002a15157211 */ /* 0x080fe400078fdaff */
[-C--:B------:R-:W-:Y:S02]  /*f290*/  LEA.HI.SX32 R23, R23, R42.reuse, 0x1b ;  /* 0x0000002a17177211 */ /* 0x080fe400078fdaff */
[-C--:B------:R-:W-:Y:S01]  /*f2a0*/  LEA.HI.SX32 R25, R3, R42.reuse, 0x1b ;  /* 0x0000002a03197211 */ /* 0x080fe200078fdaff */
[----:B------:R3:W1:Y:S01]  /*f2b0*/  @!P5 MUFU.RCP R44, R13 ;  /* 0x0000000d002cd308 */ /* 0x0006620000001000 */
[-C--:B------:R-:W-:Y:S01]  /*f2c0*/  LEA.HI.SX32 R27, R27, R42.reuse, 0x1b ;  /* 0x0000002a1b1b7211 */ /* 0x080fe200078fdaff */
[----:B------:R-:W1:Y:S01]  /*f2d0*/  LDS.U16 R3, [R119+0x14] ;  /* 0x0000140077037984 */ /* 0x000e620000000400 */
[----:B------:R-:W-:-:S02]  /*f2e0*/  LEA.HI.SX32 R29, R29, R42, 0x1b ;  /* 0x0000002a1d1d7211 */ /* 0x000fc400078fdaff */
[-C--:B------:R-:W-:Y:S01]  /*f2f0*/  LEA.HI.SX32 R30, R5, R42.reuse, 0x1b ;  /* 0x0000002a051e7211 */ /* 0x080fe200078fdaff */
[----:B0-----:R-:W-:Y:S01]  /*f300*/  LDS.U16 R9, [R119+0x1a] ;  /* 0x00001a0077097984 */ /* 0x001fe20000000400 */
[-C--:B------:R-:W-:Y:S02]  /*f310*/  LEA.HI.SX32 R31, R31, R42.reuse, 0x1b ;  /* 0x0000002a1f1f7211 */ /* 0x080fe400078fdaff */
[-C--:B------:R-:W-:Y:S01]  /*f320*/  LEA.HI.SX32 R32, R32, R42.reuse, 0x1b ;  /* 0x0000002a20207211 */ /* 0x080fe200078fdaff */
[----:B------:R-:W-:Y:S01]  /*f330*/  LDS.U16 R5, [R119+0x16] ;  /* 0x0000160077057984 */ /* 0x000fe20000000400 */
[-C--:B------:R-:W-:Y:S02]  /*f340*/  LEA.HI.SX32 R33, R33, R42.reuse, 0x1b ;  /* 0x0000002a21217211 */ /* 0x080fe400078fdaff */
[-C--:B------:R-:W-:Y:S01]  /*f350*/  LEA.HI.SX32 R34, R34, R42.reuse, 0x1b ;  /* 0x0000002a22227211 */ /* 0x080fe200078fdaff */
[----:B---3--:R-:W-:Y:S01]  /*f360*/  LDS.U16 R13, [R119+0x1e] ;  /* 0x00001e00770d7984 */ /* 0x008fe20000000400 */
[----:B------:R-:W-:-:S02]  /*f370*/  LEA.HI.SX32 R35, R35, R42, 0x1b ;  /* 0x0000002a23237211 */ /* 0x000fc400078fdaff */
[----:B------:R-:W-:Y:S02]  /*f380*/  LEA.HI.SX32 R42, R7, R42, 0x1b ;  /* 0x0000002a072a7211 */ /* 0x000fe400078fdaff */
[----:B------:R-:W0:Y:S04]  /*f390*/  LDS.U16 R7, [R119+0x18] ;  /* 0x0000180077077984 */ /* 0x000e280000000400 */
[----:B------:R-:W-:Y:S01]  /*f3a0*/  BAR.SYNC.DEFER_BLOCKING 0x0 ;  /* 0x0000000000007b1d */ /* 0x000fe20000010000 */
[----:B--2---:R-:W-:Y:S01]  /*f3b0*/  @!P0 FMUL.FTZ R159, R159, R36 ;  /* 0x000000249f9f8220 */ /* 0x004fe20000410000 */
[----:B------:R-:W-:Y:S01]  /*f3c0*/  PRMT R36, R233, 0x7632, R36 ;  /* 0x00007632e9247816 */ /* 0x000fe20000000024 */
[----:B----4-:R-:W-:Y:S01]  /*f3d0*/  @!P4 FMUL.FTZ R160, R160, R37 ;  /* 0x00000025a0a0c220 */ /* 0x010fe20000410000 */
[----:B------:R-:W-:-:S02]  /*f3e0*/  SHF.L.U32 R15, R15, 0x1, RZ ;  /* 0x000000010f0f7819 */ /* 0x000fc400000006ff */
[----:B------:R-:W-:Y:S01]  /*f3f0*/  SHF.L.U32 R17, R17, 0x1, RZ ;  /* 0x0000000111117819 */ /* 0x000fe200000006ff */
[----:B-----5:R-:W-:Y:S01]  /*f400*/  @!P3 FMUL.FTZ R161, R161, R38 ;  /* 0x00000026a1a1b220 */ /* 0x020fe20000410000 */
[----:B------:R-:W-:Y:S02]  /*f410*/  PRMT R37, R231, 0x7632, R37 ;  /* 0x00007632e7257816 */ /* 0x000fe40000000025 */
[----:B------:R-:W-:Y:S02]  /*f420*/  SHF.L.U32 R19, R19, 0x1, RZ ;  /* 0x0000000113137819 */ /* 0x000fe400000006ff */
[----:B------:R-:W-:Y:S01]  /*f430*/  SHF.L.U32 R21, R21, 0x1, RZ ;  /* 0x0000000115157819 */ /* 0x000fe200000006ff */
[----:B------:R-:W-:Y:S01]  /*f440*/  @!P2 FMUL.FTZ R162, R162, R39 ;  /* 0x00000027a2a2a220 */ /* 0x000fe20000410000 */
[----:B------:R-:W-:Y:S02]  /*f450*/  PRMT R38, R229, 0x7632, R38 ;  /* 0x00007632e5267816 */ /* 0x000fe40000000026 */
[----:B------:R-:W-:-:S02]  /*f460*/  SHF.L.U32 R23, R23, 0x1, RZ ;  /* 0x0000000117177819 */ /* 0x000fc400000006ff */
[----:B------:R-:W-:Y:S02]  /*f470*/  F2FP.PACK_AB R225, R225, R226 ;  /* 0x000000e2e1e1723e */ /* 0x000fe400000000ff */
[----:B------:R-:W-:Y:S01]  /*f480*/  SHF.L.U32 R25, R25, 0x1, RZ ;  /* 0x0000000119197819 */ /* 0x000fe200000006ff */
[----:B-1----:R-:W-:Y:S01]  /*f490*/  @!P1 FMUL.FTZ R163, R163, R40 ;  /* 0x00000028a3a39220 */ /* 0x002fe20000410000 */
[----:B------:R-:W-:Y:S01]  /*f4a0*/  PRMT R39, R227, 0x7632, R39 ;  /* 0x00007632e3277816 */ /* 0x000fe20000000027 */
[----:B------:R-:W-:Y:S01]  /*f4b0*/  STS.U16 [R119], R233 ;  /* 0x000000e977007388 */ /* 0x000fe20000000400 */
[----:B------:R-:W-:-:S03]  /*f4c0*/  SHF.L.U32 R27, R27, 0x1, RZ ;  /* 0x000000011b1b7819 */ /* 0x000fc600000006ff */
[----:B------:R1:W-:Y:S01]  /*f4d0*/  STS.U16 [R15+0x2], R36 ;  /* 0x000002240f007388 */ /* 0x0003e20000000400 */
[----:B------:R-:W-:-:S03]  /*f4e0*/  SHF.L.U32 R29, R29, 0x1, RZ ;  /* 0x000000011d1d7819 */ /* 0x000fc600000006ff */
[----:B------:R-:W-:Y:S01]  /*f4f0*/  STS.U16 [R17+0x4], R231 ;  /* 0x000004e711007388 */ /* 0x000fe20000000400 */
[----:B------:R-:W-:Y:S02]  /*f500*/  F2FP.PACK_AB R223, R223, R224 ;  /* 0x000000e0dfdf723e */ /* 0x000fe400000000ff */
[----:B------:R-:W-:Y:S01]  /*f510*/  PRMT R40, R225, 0x7632, R40 ;  /* 0x00007632e1287816 */ /* 0x000fe20000000028 */
[----:B------:R2:W-:Y:S01]  /*f520*/  STS.U16 [R19+0x6], R37 ;  /* 0x0000062513007388 */ /* 0x0005e20000000400 */
[----:B-1----:R-:W-:-:S03]  /*f530*/  SHF.L.U32 R36, R30, 0x1, RZ ;  /* 0x000000011e247819 */ /* 0x002fc600000006ff */
[----:B------:R-:W-:Y:S01]  /*f540*/  STS.U16 [R21+0x8], R229 ;  /* 0x000008e515007388 */ /* 0x000fe20000000400 */
[----:B------:R-:W-:-:S03]  /*f550*/  F2FP.PACK_AB R221, R221, R222 ;  /* 0x000000dedddd723e */ /* 0x000fc600000000ff */
[----:B------:R1:W-:Y:S01]  /*f560*/  STS.U16 [R23+0xa], R38 ;  /* 0x00000a2617007388 */ /* 0x0003e20000000400 */
[----:B------:R-:W-:Y:S02]  /*f570*/  ISETP.NE.AND P6, PT, R122, RZ, PT ;  /* 0x000000ff7a00720c */ /* 0x000fe40003fc5270 */
[----:B--2---:R-:W-:Y:S01]  /*f580*/  SHF.L.U32 R37, R31, 0x1, RZ ;  /* 0x000000011f257819 */ /* 0x004fe200000006ff */
[----:B------:R-:W-:Y:S01]  /*f590*/  STS.U16 [R25+0xc], R227 ;  /* 0x00000ce319007388 */ /* 0x000fe20000000400 */
[----:B------:R-:W-:Y:S02]  /*f5a0*/  PRMT R30, R223, 0x7632, R30 ;  /* 0x00007632df1e7816 */ /* 0x000fe4000000001e */
[----:B------:R-:W-:Y:S01]  /*f5b0*/  F2FP.PACK_AB R219, R219, R220 ;  /* 0x000000dcdbdb723e */ /* 0x000fe200000000ff */
[----:B------:R2:W-:Y:S01]  /*f5c0*/  STS.U16 [R27+0xe], R39 ;  /* 0x00000e271b007388 */ /* 0x0005e20000000400 */
[----:B-1----:R-:W-:-:S03]  /*f5d0*/  SHF.L.U32 R38, R32, 0x1, RZ ;  /* 0x0000000120267819 */ /* 0x002fc600000006ff */
[----:B------:R-:W-:Y:S01]  /*f5e0*/  STS.U16 [R29+0x10], R225 ;  /* 0x000010e11d007388 */ /* 0x000fe20000000400 */
[----:B------:R-:W-:-:S03]  /*f5f0*/  PRMT R31, R221, 0x7632, R31 ;  /* 0x00007632dd1f7816 */ /* 0x000fc6000000001f */
[----:B------:R1:W-:Y:S01]  /*f600*/  STS.U16 [R36+0x12], R40 ;  /* 0x0000122824007388 */ /* 0x0003e20000000400 */
[----:B--2---:R-:W-:Y:S02]  /*f610*/  SHF.L.U32 R39, R33, 0x1, RZ ;  /* 0x0000000121277819 */ /* 0x004fe400000006ff */
[----:B------:R-:W-:Y:S01]  /*f620*/  SHF.L.U32 R41, R35, 0x1, RZ ;  /* 0x0000000123297819 */ /* 0x000fe200000006ff */
[----:B------:R-:W-:Y:S01]  /*f630*/  STS.U16 [R37+0x14], R223 ;  /* 0x000014df25007388 */ /* 0x000fe20000000400 */
[----:B------:R-:W-:Y:S02]  /*f640*/  PRMT R33, R219, 0x7632, R33 ;  /* 0x00007632db217816 */ /* 0x000fe40000000021 */
[----:B------:R-:W-:Y:S02]  /*f650*/  SHF.L.U32 R42, R42, 0x1, RZ ;  /* 0x000000012a2a7819 */ /* 0x000fe400000006ff */
[----:B-1----:R-:W-:Y:S01]  /*f660*/  SHF.L.U32 R40, R34, 0x1, RZ ;  /* 0x0000000122287819 */ /* 0x002fe200000006ff */
[----:B------:R1:W-:Y:S04]  /*f670*/  STS.U16 [R38+0x16], R30 ;  /* 0x0000161e26007388 */ /* 0x0003e80000000400 */
        /* <DEDUP_REMOVED lines=23> */
[----:B------:R-:W-:-:S02]  /*f7f0*/  HADD2.F32 R3, -RZ, R3.H0_H0 ;  /* 0x20000003ff037230 */ /* 0x000fc40000004100 */
[----:B0-----:R-:W-:Y:S02]  /*f800*/  HADD2.F32 R7, -RZ, R7.H0_H0 ;  /* 0x20000007ff077230 */ /* 0x001fe40000004100 */
[----:B------:R-:W-:Y:S02]  /*f810*/  HADD2.F32 R5, -RZ, R5.H0_H0 ;  /* 0x20000005ff057230 */ /* 0x000fe40000004100 */
[----:B------:R-:W-:Y:S01]  /*f820*/  HADD2.F32 R9, -RZ, R9.H0_H0 ;  /* 0x20000009ff097230 */ /* 0x000fe20000004100 */
[----:B------:R-:W-:Y:S02]  /*f830*/  FADD.FTZ R3, R3, UR5 ;  /* 0x0000000503037e21 */ /* 0x000fe40008010000 */
[----:B------:R-:W-:Y:S02]  /*f840*/  FADD.FTZ R7, R7, UR5 ;  /* 0x0000000507077e21 */ /* 0x000fe40008010000 */
[----:B------:R-:W-:Y:S02]  /*f850*/  FADD.FTZ R5, R5, UR5 ;  /* 0x0000000505057e21 */ /* 0x000fe40008010000 */
[----:B------:R-:W-:Y:S01]  /*f860*/  FADD.FTZ R9, R9, UR5 ;  /* 0x0000000509097e21 */ /* 0x000fe20008010000 */
[----:B------:R-:W-:-:S02]  /*f870*/  FSETP.GTU.FTZ.AND P0, PT, R3, 20, PT ;  /* 0x41a000000300780b */ /* 0x000fc40003f1c000 */
[----:B------:R-:W-:Y:S02]  /*f880*/  FSETP.GTU.FTZ.AND P2, PT, R7, 20, PT ;  /* 0x41a000000700780b */ /* 0x000fe40003f5c000 */
[----:B------:R-:W-:Y:S01]  /*f890*/  FSETP.GTU.FTZ.AND P1, PT, R5, 20, PT ;  /* 0x41a000000500780b */ /* 0x000fe20003f3c000 */
[----:B------:R-:W0:Y:S01]  /*f8a0*/  LDS R77, [0x1080] ;  /* 0x00108000ff4d7984 */ /* 0x000e220000000800 */
[----:B------:R-:W-:Y:S01]  /*f8b0*/  FSETP.GTU.FTZ.AND P3, PT, R9, 20, PT ;  /* 0x41a000000900780b */ /* 0x000fe20003f7c000 */
[----:B------:R-:W-:Y:S02]  /*f8c0*/  HADD2.F32 R11, -RZ, R11.H0_H0 ;  /* 0x2000000bff0b7230 */ /* 0x000fe40000004100 */
[----:B------:R-:W-:-:S04]  /*f8d0*/  HADD2.F32 R13, -RZ, R13.H0_H0 ;  /* 0x2000000dff0d7230 */ /* 0x000fc80000004100 */
[----:B------:R-:W-:Y:S02]  /*f8e0*/  @!P0 FMUL.FTZ R3, R3, -1.4426950216293334961 ;  /* 0xbfb8aa3b03038820 */ /* 0x000fe40000410000 */
[----:B------:R-:W-:Y:S02]  /*f8f0*/  @!P2 FMUL.FTZ R7, R7, -1.4426950216293334961 ;  /* 0xbfb8aa3b0707a820 */ /* 0x000fe40000410000 */
[----:B------:R-:W-:Y:S01]  /*f900*/  @!P1 FMUL.FTZ R5, R5, -1.4426950216293334961 ;  /* 0xbfb8aa3b05059820 */ /* 0x000fe20000410000 */
[----:B------:R-:W-:Y:S01]  /*f910*/  SHF.R.S32.HI R79, RZ, 0x1f, R120 ;  /* 0x0000001fff4f7819 */ /* 0x000fe20000011478 */
[----:B------:R-:W-:Y:S01]  /*f920*/  FADD.FTZ R11, R11, UR5 ;  /* 0x000000050b0b7e21 */ /* 0x000fe20008010000 */
[----:B-1----:R-:W-:Y:S01]  /*f930*/  IADD3 R30, P4, R120, UR38, RZ ;  /* 0x00000026781e7c10 */ /* 0x002fe2000ff9e0ff */
[----:B------:R-:W-:Y:S01]  /*f940*/  @!P3 FMUL.FTZ R9, R9, -1.4426950216293334961 ;  /* 0xbfb8aa3b0909b820 */ /* 0x000fe20000410000 */
[----:B------:R-:W-:Y:S01]  /*f950*/  MOV R32, UR38 ;  /* 0x0000002600207c02 */ /* 0x000fe20008000f00 */
[----:B------:R-:W-:Y:S01]  /*f960*/  FADD.FTZ R13, R13, UR5 ;  /* 0x000000050d0d7e21 */ /* 0x000fe20008010000 */
[----:B------:R-:W1:Y:S01]  /*f970*/  @!P0 MUFU.EX2 R3, R3 ;  /* 0x0000000300038308 */ /* 0x000e620000000800 */
[----:B------:R-:W-:Y:S01]  /*f980*/  @!P5 FMUL.FTZ R165, R165, R44 ;  /* 0x0000002ca5a5d220 */ /* 0x000fe20000410000 */
[----:B--2---:R-:W-:-:S02]  /*f990*/  LEA.HI.X.SX32 R31, R32, R79, 0x1, P4 ;  /* 0x0000004f201f7211 */ /* 0x004fc400020f0eff */
[----:B------:R-:W-:-:S04]  /*f9a0*/  FSETP.GTU.FTZ.AND P4, PT, R11, 20, PT ;  /* 0x41a000000b00780b */ /* 0x000fc80003f9c000 */
[----:B------:R-:W2:Y:S01]  /*f9b0*/  @!P2 MUFU.EX2 R7, R7 ;  /* 0x000000070007a308 */ /* 0x000ea20000000800 */
[----:B------:R-:W-:-:S07]  /*f9c0*/  FSETP.GTU.FTZ.AND P5, PT, R13, 20, PT ;  /* 0x41a000000d00780b */ /* 0x000fce0003fbc000 */
[----:B------:R-:W3:Y:S08]  /*f9d0*/  @!P1 MUFU.EX2 R5, R5 ;  /* 0x0000000500059308 */ /* 0x000ef00000000800 */
[----:B------:R-:W4:Y:S01]  /*f9e0*/  @!P3 MUFU.EX2 R9, R9 ;  /* 0x000000090009b308 */ /* 0x000f220000000800 */
[----:B------:R-:W-:Y:S02]  /*f9f0*/  @!P4 FMUL.FTZ R11, R11, -1.4426950216293334961 ;  /* 0xbfb8aa3b0b0bc820 */ /* 0x000fe40000410000 */
[----:B------:R-:W-:-:S02]  /*fa00*/  @!P5 FMUL.FTZ R13, R13, -1.4426950216293334961 ;  /* 0xbfb8aa3b0d0dd820 */ /* 0x000fc40000410000 */
[----:B-1----:R-:W-:Y:S02]  /*fa10*/  @!P0 FADD.FTZ R3, R3, 1 ;  /* 0x3f80000003038421 */ /* 0x002fe40000010000 */
[----:B--2---:R-:W-:Y:S01]  /*fa20*/  @!P2 FADD.FTZ R7, R7, 1 ;  /* 0x3f8000000707a421 */ /* 0x004fe20000010000 */
[----:B0-----:R-:W-:Y:S01]  /*fa30*/  ISETP.GE.AND P6, PT, R120, R77, PT ;  /* 0x0000004d7800720c */ /* 0x001fe20003fc6270 */
[----:B---3--:R-:W-:Y:S01]  /*fa40*/  @!P1 FADD.FTZ R5, R5, 1 ;  /* 0x3f80000005059421 */ /* 0x008fe20000010000 */
[----:B------:R-:W-:Y:S01]  /*fa50*/  UIMAD UR7, UR36, UR8, URZ ;  /* 0x00000008240772a4 */ /* 0x000fe2000f8e023f */
[----:B------:R-:W0:Y:S01]  /*fa60*/  @!P4 MUFU.EX2 R11, R11 ;  /* 0x0000000b000bc308 */ /* 0x000e220000000800 */
[----:B----4-:R-:W-:-:S07]  /*fa70*/  @!P3 FADD.FTZ R9, R9, 1 ;  /* 0x3f8000000909b421 */ /* 0x010fce0000010000 */
[----:B------:R-:W1:Y:S01]  /*fa80*/  @!P5 MUFU.EX2 R13, R13 ;  /* 0x0000000d000dd308 */ /* 0x000e620000000800 */
[----:B------:R-:W-:Y:S02]  /*fa90*/  UIMAD UR32, UR33, UR9, UR7 ;  /* 0x00000009212072a4 */ /* 0x000fe4000f8e0207 */
[----:B------:R-:W-:-:S05]  /*faa0*/  UIMAD UR7, UR36, UR34, URZ ;  /* 0x00000022240772a4 */ /* 0x000fca000f8e023f */
[----:B------:R-:W2:Y:S01]  /*fab0*/  @!P0 MUFU.RCP R3, R3 ;  /* 0x0000000300038308 */ /* 0x000ea20000001000 */
[----:B------:R-:W-:-:S07]  /*fac0*/  UIMAD.WIDE.U32 UR20, UR33, UR8, URZ ;  /* 0x00000008211472a5 */ /* 0x000fce000f8e003f */
[----:B------:R3:W4:Y:S08]  /*fad0*/  @!P1 MUFU.RCP R44, R5 ;  /* 0x00000005002c9308 */ /* 0x0007300000001000 */
[----:B------:R-:W0:Y:S08]  /*fae0*/  @!P2 MUFU.RCP R7, R7 ;  /* 0x000000070007a308 */ /* 0x000e300000001000 */
[----:B------:R3:W0:Y:S01]  /*faf0*/  @!P3 MUFU.RCP R46, R9 ;  /* 0x00000009002eb308 */ /* 0x0006220000001000 */
[----:B------:R-:W-:Y:S01]  /*fb00*/  UIMAD UR38, UR33, UR35, UR7 ;  /* 0x00000023212672a4 */ /* 0x000fe2000f8e0207 */
[----:B------:R-:W-:Y:S01]  /*fb10*/  BSSY B0, `(.L_x_1302) ;  /* 0x0000010000007945 */ /* 0x000fe20003800000 */
[----:B------:R-:W-:-:S02]  /*fb20*/  UIMAD.WIDE.U32 UR8, UR33, UR34, URZ ;  /* 0x00000022210872a5 */ /* 0x000fc4000f8e003f */
[----:B------:R-:W-:Y:S01]  /*fb30*/  UIADD3 UR7, UR21, UR32, URZ ;  /* 0x0000002015077290 */ /* 0x000fe2000fffe03f */
[----:B------:R-:W-:Y:S06]  /*fb40*/  @P6 BRA `(.L_x_1303) ;  /* 0x000000c000006947 */ /* 0x000fec0003800000 */
[----:B-12-4-:R-:W-:Y:S01]  /*fb50*/  MOV R33, UR33 ;  /* 0x0000002100217c02 */ /* 0x016fe20008000f00 */
[----:B------:R-:W-:Y:S01]  /*fb60*/  ULDC.64 UR34, c[0x0][0x2e0] ;  /* 0x0000b80000227ab9 */ /* 0x000fe20000000a00 */
[----:B---3--:R-:W-:Y:S01]  /*fb70*/  MOV R5, UR16 ;  /* 0x0000001000057c02 */ /* 0x008fe20008000f00 */
        /* <DEDUP_REMOVED lines=9> */
.L_x_1303:
[----:B-12-4-:R-:W-:Y:S05]  /*fc10*/  BSYNC B0 ;  /* 0x0000000000007941 */ /* 0x016fea0003800000 */
.L_x_1302:
[----:B------:R-:W2:Y:S01]  /*fc20*/  LDL.LU R35, [R1+0xc] ;  /* 0x00000c0001237983 */ /* 0x000ea20000300800 */
[----:B------:R-:W-:Y:S01]  /*fc30*/  ULDC UR32, c[0x0][0x174] ;  /* 0x00005d0000207ab9 */ /* 0x000fe20000000800 */
[----:B0-----:R-:W-:Y:S01]  /*fc40*/  @!P4 FADD.FTZ R11, R11, 1 ;  /* 0x3f8000000b0bc421 */ /* 0x001fe20000010000 */
[----:B------:R-:W-:Y:S01]  /*fc50*/  ULDC.64 UR34, c[0x0][0x2e0] ;  /* 0x0000b80000227ab9 */ /* 0x000fe20000000a00 */
[----:B------:R-:W-:Y:S01]  /*fc60*/  @!P5 FADD.FTZ R13, R13, 1 ;  /* 0x3f8000000d0dd421 */ /* 0x000fe20000010000 */
[----:B------:R-:W-:Y:S01]  /*fc70*/  UIADD3 UR32, UR6, -UR32, URZ ;  /* 0x8000002006207290 */ /* 0x000fe2000fffe03f */
        /* <DEDUP_REMOVED lines=14> */
[-C--:B------:R-:W-:Y:S01]  /*fd60*/  ISETP.GE.AND P2, PT, R26, R77.reuse, PT ;  /* 0x0000004d1a00720c */ /* 0x080fe20003f46270 */
[----:B------:R-:W-:Y:S01]  /*fd70*/  @!P3 FMUL.FTZ R195, R195, R46 ;  /* 0x0000002ec3c3b220 */ /* 0x000fe20000410000 */
[-C--:B------:R-:W-:Y:S01]  /*fd80*/  ISETP.GE.AND P0, PT, R0, R77.reuse, PT ;  /* 0x0000004d0000720c */ /* 0x080fe20003f06270 */
[----:B------:R-:W-:Y:S01]  /*fd90*/  UIADD3.X UR20, UR34, UR35, UR21, UP0, !UPT ;  /* 0x0000002322147290 */ /* 0x000fe200087fe415 */
[----:B---3--:R-:W-:Y:S01]  /*fda0*/  MOV R5, UR7 ;  /* 0x0000000700057c02 */ /* 0x008fe20008000f00 */
        /* <DEDUP_REMOVED lines=12> */
[-C--:B------:R-:W-:Y:S02]  /*fe70*/  ISETP.GE.AND P2, PT, R10, R77.reuse, PT ;  /* 0x0000004d0a00720c */ /* 0x080fe40003f46270 */
[----:B------:R-:W-:Y:S01]  /*fe80*/  F2FP.PACK_AB R5, R165, R164 ;  /* 0x000000a4a505723e */ /* 0x000fe200000000ff */
[----:B------:R-:W-:Y:S01]  /*fe90*/  @!P0 STG.E.U16 [R32.64+-0xf40], R51 ;  /* 0xfff0c03320008986 */ /* 0x000fe2000c10151e */
[----:B------:R-:W-:-:S02]  /*fea0*/  ISETP.GE.AND P0, PT, R12, R77, PT ;  /* 0x0000004d0c00720c */ /* 0x000fc40003f06270 */
        /* <DEDUP_REMOVED lines=34> */
[----:B------:R-:W-:Y:S01]  /*100d0*/  F2FP.PACK_AB R3, R163, R162 ;  /* 0x000000a2a303723e */ /* 0x000fe200000000ff */
[----:B------:R-:W-:Y:S01]  /*100e0*/  FADD.FTZ R161, R34, R161 ;  /* 0x000000a122a17221 */ /* 0x000fe20000010000 */
[----:B------:R-:W-:Y:S02]  /*100f0*/  PRMT R13, R160, 0x7632, R13 ;  /* 0x00007632a00d7816 */ /* 0x000fe4000000000d */
[----:B------:R-:W-:Y:S01]  /*10100*/  PRMT R32, R3, 0x7610, R32 ;  /* 0x0000761003207816 */ /* 0x000fe20000000020 */
        /* <DEDUP_REMOVED lines=18> */
[----:B------:R-:W-:Y:S01]  /*10230*/  PRMT R17, R3, 0x7632, R17 ;  /* 0x0000763203117816 */ /* 0x000fe20000000011 */
[----:B------:R1:W-:Y:S01]  /*10240*/  STS.U16 [R25+0xc], R32 ;  /* 0x00000c2019007388 */ /* 0x0003e20000000400 */
[----:B0-----:R-:W-:Y:S01]  /*10250*/  PRMT R21, R5, 0x7610, R21 ;  /* 0x0000761005157816 */ /* 0x001fe20000000015 */
[----:B------:R-:W-:-:S02]  /*10260*/  FADD.FTZ R195, R194, R195 ;  /* 0x000000c3c2c37221 */ /* 0x000fc40000010000 */
[----:B------:R-:W-:Y:S01]  /*10270*/  STS.U16 [R27+0xe], R9 ;  /* 0x00000e091b007388 */ /* 0x000fe20000000400 */
[----:B--2---:R-:W-:Y:S01]  /*10280*/  PRMT R13, R3, 0x7610, R13 ;  /* 0x00007610030d7816 */ /* 0x004fe2000000000d */
[----:B------:R-:W-:Y:S02]  /*10290*/  FADD.FTZ R196, R195, R196 ;  /* 0x000000c4c3c47221 */ /* 0x000fe40000010000 */
[----:B------:R0:W-:Y:S01]  /*102a0*/  STS.U16 [R29+0x10], R15 ;  /* 0x0000100f1d007388 */ /* 0x0001e20000000400 */
[----:B------:R-:W-:Y:S01]  /*102b0*/  PRMT R23, R5, 0x7632, R23 ;  /* 0x0000763205177816 */ /* 0x000fe20000000017 */
[----:B-1----:R-:W-:Y:S02]  /*102c0*/  FADD.FTZ R25, R196, R197 ;  /* 0x000000c5c4197221 */ /* 0x002fe40000010000 */
[----:B------:R-:W-:Y:S04]  /*102d0*/  STS.U16 [R36+0x12], R33 ;  /* 0x0000122124007388 */ /* 0x000fe80000000400 */
[----:B------:R-:W-:Y:S01]  /*102e0*/  STS.U16 [R37+0x14], R7 ;  /* 0x0000140725007388 */ /* 0x000fe20000000400 */
[----:B0-----:R-:W-:-:S03]  /*102f0*/  IADD3 R29, P1, R120, -0x7e0, RZ ;  /* 0xfffff820781d7810 */ /* 0x001fc60007f3e0ff */
[----:B------:R-:W-:Y:S01]  /*10300*/  STS.U16 [R38+0x16], R19 ;  /* 0x0000161326007388 */ /* 0x000fe20000000400 */
[----:B------:R-:W-:-:S03]  /*10310*/  IADD3.X R34, R79, -0x1, RZ, P1, !PT ;  /* 0xffffffff4f227810 */ /* 0x000fc60000ffe4ff */
        /* <DEDUP_REMOVED lines=39> */
.L_x_1305:
[----:B------:R-:W-:Y:S05]  /*10590*/  BSYNC B0 ;  /* 0x0000000000007941 */ /* 0x000fea0003800000 */
.L_x_1304:
[----:B------:R-:W-:Y:S01]  /*105a0*/  ULDC.64 UR20, c[0x0][0x300] ;  /* 0x0000c00000147ab9 */ /* 0x000fe20000000a00 */
[C---:B------:R-:W-:Y:S01]  /*105b0*/  LEA R27, P0, R29.reuse, c[0x0][0x340], 0x1 ;  /* 0x0000d0001d1b7a11 */ /* 0x040fe200078008ff */
[----:B------:R-:W-:Y:S01]  /*105c0*/  UMOV UR9, UR7 ;  /* 0x0000000700097c82 */ /* 0x000fe20008000000 */
[-C--:B------:R-:W-:Y:S01]  /*105d0*/  ISETP.GE.AND P3, PT, R28, R23.reuse, PT ;  /* 0x000000171c00720c */ /* 0x080fe20003f66270 */
[----:B------:R-:W-:Y:S01]  /*105e0*/  UIMAD.WIDE.U32 UR8, UR16, UR20, UR8 ;  /* 0x00000014100872a5 */ /* 0x000fe2000f8e0008 */
[-C--:B------:R-:W-:Y:S01]  /*105f0*/  ISETP.GE.AND P4, PT, R26, R23.reuse, PT ;  /* 0x000000171a00720c */ /* 0x080fe20003f86270 */
[----:B------:R-:W-:Y:S01]  /*10600*/  UIMAD UR20, UR17, UR20, URZ ;  /* 0x00000014111472a4 */ /* 0x000fe2000f8e023f */
[----:B0-----:R-:W-:Y:S01]  /*10610*/  LEA.HI.X R3, R29, c[0x0][0x344], R34, 0x1, P0 ;  /* 0x0000d1001d037a11 */ /* 0x001fe200000f0c22 */
        /* <DEDUP_REMOVED lines=13> */
[----:B------:R-:W-:Y:S01]  /*106f0*/  MOV R25, UR8 ;  /* 0x0000000800197c02 */ /* 0x000fe20008000f00 */
        /* <DEDUP_REMOVED lines=34> */
.L_x_1167:
        /* <DEDUP_REMOVED lines=35> */
.L_x_1308:
[----:B-1----:R-:W-:Y:S05]  /*10b50*/  BSYNC B0 ;  /* 0x0000000000007941 */ /* 0x002fea0003800000 */
.L_x_1307:
        /* <DEDUP_REMOVED lines=34> */
.L_x_1310:
[----:B------:R-:W3:Y:S02]  /*10d80*/  S2R R11, SR_TID.X ;  /* 0x00000000000b7919 */ /* 0x000ee40000002100 */
.L_x_1311:
[----:B-1----:R-:W-:Y:S05]  /*10d90*/  BSYNC B0 ;  /* 0x0000000000007941 */ /* 0x002fea0003800000 */
.L_x_1309:
        /* <DEDUP_REMOVED lines=12> */
.L_x_1312:
        /* <DEDUP_REMOVED lines=32> */
.L_x_1205:
[----:B------:R-:W-:Y:S01]  /*11060*/  HFMA2.MMA R211, -RZ, RZ, 0, 5.9604644775390625e-08 ;  /* 0x00000001ffd37435 */ /* 0x000fe200000001ff */
[----:B------:R-:W-:-:S02]  /*11070*/  MOV R65, R68 ;  /* 0x0000004400417202 */ /* 0x000fc40000000f00 */
[----:B------:R-:W-:Y:S02]  /*11080*/  MOV R214, RZ ;  /* 0x000000ff00d67202 */ /* 0x000fe40000000f00 */
[----:B------:R-:W-:Y:S02]  /*11090*/  MOV R213, 0xffffffff ;  /* 0xffffffff00d57802 */ /* 0x000fe40000000f00 */
[----:B------:R-:W-:Y:S02]  /*110a0*/  MOV R64, 0x110c0 ;  /* 0x000110c000407802 */ /* 0x000fe40000000f00 */
[----:B0-2---:R-:W-:Y:S05]  /*110b0*/  CALL.REL.NOINC `($__internal_32_$__cuda_sm70_shflsync_up) ;  /* 0x00001e2000007944 */ /* 0x005fea0003c00000 */
[----:B-1----:R-:W-:Y:S01]  /*110c0*/  MOV R66, R211 ;  /* 0x000000d300427202 */ /* 0x002fe20000000f00 */
[----:B------:R-:W-:Y:S05]  /*110d0*/  BRA `(.L_x_1313) ;  /* 0xffff6f2000007947 */ /* 0x000fea000383ffff */
.L_x_1206:
[----:B------:R-:W-:Y:S01]  /*110e0*/  HFMA2.MMA R211, -RZ, RZ, 0, 5.9604644775390625e-08 ;  /* 0x00000001ffd37435 */ /* 0x000fe200000001ff */
[----:B------:R-:W-:Y:S02]  /*110f0*/  MOV R65, R69 ;  /* 0x0000004500417202 */ /* 0x000fe40000000f00 */
[----:B------:R-:W-:Y:S02]  /*11100*/  MOV R214, RZ ;  /* 0x000000ff00d67202 */ /* 0x000fe40000000f00 */
[----:B------:R-:W-:-:S02]  /*11110*/  MOV R213, 0xffffffff ;  /* 0xffffffff00d57802 */ /* 0x000fc40000000f00 */
[----:B------:R-:W-:Y:S02]  /*11120*/  MOV R64, 0x11140 ;  /* 0x0001114000407802 */ /* 0x000fe40000000f00 */
[----:B0123--:R-:W-:Y:S05]  /*11130*/  CALL.REL.NOINC `($__internal_32_$__cuda_sm70_shflsync_up) ;  /* 0x00001da000007944 */ /* 0x00ffea0003c00000 */
[----:B-1----:R-:W-:Y:S01]  /*11140*/  MOV R70, R211 ;  /* 0x000000d300467202 */ /* 0x002fe20000000f00 */
[----:B------:R-:W-:Y:S01]  /*11150*/  HFMA2.MMA R211, -RZ, RZ, 0, 5.9604644775390625e-08 ;  /* 0x00000001ffd37435 */ /* 0x000fe200000001ff */
[----:B------:R-:W-:Y:S02]  /*11160*/  MOV R65, R71 ;  /* 0x0000004700417202 */ /* 0x000fe40000000f00 */
[----:B------:R-:W-:Y:S02]  /*11170*/  MOV R214, RZ ;  /* 0x000000ff00d67202 */ /* 0x000fe40000000f00 */
[----:B------:R-:W-:Y:S02]  /*11180*/  MOV R213, 0xffffffff ;  /* 0xffffffff00d57802 */ /* 0x000fe40000000f00 */
[----:B------:R-:W-:Y:S02]  /*11190*/  MOV R64, 0x111b0 ;  /* 0x000111b000407802 */ /* 0x000fe40000000f00 */
[----:B------:R-:W-:Y:S05]  /*111a0*/  CALL.REL.NOINC `($__internal_32_$__cuda_sm70_shflsync_up) ;  /* 0x00001d3000007944 */ /* 0x000fea0003c00000 */
[----:B-1----:R-:W-:Y:S01]  /*111b0*/  MOV R210, R211 ;  /* 0x000000d300d27202 */ /* 0x002fe20000000f00 */
[----:B------:R-:W-:Y:S01]  /*111c0*/  HFMA2.MMA R211, -RZ, RZ, 0, 5.9604644775390625e-08 ;  /* 0x00000001ffd37435 */ /* 0x000fe200000001ff */
[----:B------:R-:W-:-:S02]  /*111d0*/  MOV R65, R67 ;  /* 0x0000004300417202 */ /* 0x000fc40000000f00 */
[----:B------:R-:W-:Y:S02]  /*111e0*/  MOV R214, RZ ;  /* 0x000000ff00d67202 */ /* 0x000fe40000000f00 */
[----:B------:R-:W-:Y:S02]  /*111f0*/  MOV R213, 0xffffffff ;  /* 0xffffffff00d57802 */ /* 0x000fe40000000f00 */
[----:B------:R-:W-:Y:S02]  /*11200*/  MOV R64, 0x11220 ;  /* 0x0001122000407802 */ /* 0x000fe40000000f00 */
[----:B------:R-:W-:Y:S05]  /*11210*/  CALL.REL.NOINC `($__internal_32_$__cuda_sm70_shflsync_up) ;  /* 0x00001cc000007944 */ /* 0x000fea0003c00000 */
[----:B------:R-:W-:Y:S01]  /*11220*/  FMUL.FTZ R213, R69, R66 ;  /* 0x0000004245d57220 */ /* 0x000fe20000410000 */
[----:B------:R-:W-:Y:S01]  /*11230*/  ISETP.GE.AND P0, PT, R121, 0x1, PT ;  /* 0x000000017900780c */ /* 0x000fe20003f06270 */
[CC--:B------:R-:W-:Y:S01]  /*11240*/  FMUL.FTZ R65, R69.reuse, R70.reuse ;  /* 0x0000004645417220 */ /* 0x0c0fe20000410000 */
[----:B------:R-:W-:Y:S01]  /*11250*/  MOV R214, RZ ;  /* 0x000000ff00d67202 */ /* 0x000fe20000000f00 */
[----:B------:R-:W-:Y:S02]  /*11260*/  FFMA.FTZ R64, R68, R70, R213 ;  /* 0x0000004644407223 */ /* 0x000fe400000100d5 */
[----:B-1----:R-:W-:-:S02]  /*11270*/  FMUL.FTZ R213, R69, R211 ;  /* 0x000000d345d57220 */ /* 0x002fc40000410000 */
[C---:B------:R-:W-:Y:S01]  /*11280*/  FMUL.FTZ R70, R69.reuse, R210 ;  /* 0x000000d245467220 */ /* 0x040fe20000410000 */
[----:B------:R-:W-:Y:S01]  /*11290*/  FSEL R69, R69, R64, !P0 ;  /* 0x0000004045457208 */ /* 0x000fe20004000000 */
[C---:B------:R-:W-:Y:S01]  /*112a0*/  FFMA.FTZ R65, R68.reuse, R66, -R65 ;  /* 0x0000004244417223 */ /* 0x040fe20000010841 */
[----:B------:R-:W-:Y:S01]  /*112b0*/  MOV R64, 0x11370 ;  /* 0x0001137000407802 */ /* 0x000fe20000000f00 */
[C---:B------:R-:W-:Y:S01]  /*112c0*/  FFMA.FTZ R66, R68.reuse, R210, -R213 ;  /* 0x000000d244427223 */ /* 0x040fe200000108d5 */
[----:B------:R-:W-:Y:S01]  /*112d0*/  MOV R213, 0xffffffff ;  /* 0xffffffff00d57802 */ /* 0x000fe20000000f00 */
[C---:B------:R-:W-:Y:S01]  /*112e0*/  FFMA.FTZ R70, R68.reuse, R211, R70 ;  /* 0x000000d344467223 */ /* 0x040fe20000010046 */
[----:B------:R-:W-:Y:S01]  /*112f0*/  FSEL R68, R68, R65, !P0 ;  /* 0x0000004144447208 */ /* 0x000fe20004000000 */
[----:B------:R-:W-:Y:S01]  /*11300*/  FADD.FTZ R66, R71, R66 ;  /* 0x0000004247427221 */ /* 0x000fe20000010000 */
[----:B------:R-:W-:Y:S01]  /*11310*/  HFMA2.MMA R211, -RZ, RZ, 0, 1.1920928955078125e-07 ;  /* 0x00000002ffd37435 */ /* 0x000fe200000001ff */
[----:B------:R-:W-:Y:S01]  /*11320*/  FADD.FTZ R70, R67, R70 ;  /* 0x0000004643467221 */ /* 0x000fe20000010000 */
[----:B------:R-:W-:-:S02]  /*11330*/  MOV R65, R68 ;  /* 0x0000004400417202 */ /* 0x000fc40000000f00 */
[----:B------:R-:W-:Y:S02]  /*11340*/  FSEL R71, R71, R66, !P0 ;  /* 0x0000004247477208 */ /* 0x000fe40004000000 */
[----:B------:R-:W-:Y:S02]  /*11350*/  FSEL R67, R67, R70, !P0 ;  /* 0x0000004643437208 */ /* 0x000fe40004000000 */
[----:B------:R-:W-:Y:S05]  /*11360*/  CALL.REL.NOINC `($__internal_32_$__cuda_sm70_shflsync_up) ;  /* 0x00001b7000007944 */ /* 0x000fea0003c00000 */
[----:B-1----:R-:W-:Y:S01]  /*11370*/  MOV R66, R211 ;  /* 0x000000d300427202 */ /* 0x002fe20000000f00 */
[----:B------:R-:W-:Y:S01]  /*11380*/  HFMA2.MMA R211, -RZ, RZ, 0, 1.1920928955078125e-07 ;  /* 0x00000002ffd37435 */ /* 0x000fe200000001ff */
[----:B------:R-:W-:Y:S02]  /*11390*/  MOV R65, R69 ;  /* 0x0000004500417202 */ /* 0x000fe40000000f00 */
[----:B------:R-:W-:Y:S02]  /*113a0*/  MOV R214, RZ ;  /* 0x000000ff00d67202 */ /* 0x000fe40000000f00 */
[----:B------:R-:W-:Y:S02]  /*113b0*/  MOV R213, 0xffffffff ;  /* 0xffffffff00d57802 */ /* 0x000fe40000000f00 */
[----:B------:R-:W-:-:S02]  /*113c0*/  MOV R64, 0x113e0 ;  /* 0x000113e000407802 */ /* 0x000fc40000000f00 */
[----:B------:R-:W-:Y:S05]  /*113d0*/  CALL.REL.NOINC `($__internal_32_$__cuda_sm70_shflsync_up) ;  /* 0x00001b0000007944 */ /* 0x000fea0003c00000 */
[----:B-1----:R-:W-:Y:S01]  /*113e0*/  MOV R70, R211 ;  /* 0x000000d300467202 */ /* 0x002fe20000000f00 */
[----:B------:R-:W-:Y:S01]  /*113f0*/  HFMA2.MMA R211, -RZ, RZ, 0, 1.1920928955078125e-07 ;  /* 0x00000002ffd37435 */ /* 0x000fe200000001ff */
[----:B------:R-:W-:-:S02]  /*11400*/  MOV R65, R71 ;  /* 0x0000004700417202 */ /* 0x000fc40000000f00 */
[----:B------:R-:W-:Y:S02]  /*11410*/  MOV R214, RZ ;  /* 0x000000ff00d67202 */ /* 0x000fe40000000f00 */
[----:B------:R-:W-:Y:S02]  /*11420*/  MOV R213, 0xffffffff ;  /* 0xffffffff00d57802 */ /* 0x000fe40000000f00 */
[----:B------:R-:W-:Y:S02]  /*11430*/  MOV R64, 0x11450 ;  /* 0x0001145000407802 */ /* 0x000fe40000000f00 */
[----:B------:R-:W-:Y:S05]  /*11440*/  CALL.REL.NOINC `($__internal_32_$__cuda_sm70_shflsync_up) ;  /* 0x00001a9000007944 */ /* 0x000fea0003c00000 */
[----:B-1----:R-:W-:Y:S01]  /*11450*/  MOV R210, R211 ;  /* 0x000000d300d27202 */ /* 0x002fe20000000f00 */
[----:B------:R-:W-:Y:S01]  /*11460*/  HFMA2.MMA R211, -RZ, RZ, 0, 1.1920928955078125e-07 ;  /* 0x00000002ffd37435 */ /* 0x000fe200000001ff */
[----:B------:R-:W-:Y:S02]  /*11470*/  MOV R65, R67 ;  /* 0x0000004300417202 */ /* 0x000fe40000000f00 */
[----:B------:R-:W-:Y:S02]  /*11480*/  MOV R214, RZ ;  /* 0x000000ff00d67202 */ /* 0x000fe40000000f00 */
[----:B------:R-:W-:-:S02]  /*11490*/  MOV R213, 0xffffffff ;  /* 0xffffffff00d57802 */ /* 0x000fc40000000f00 */
[----:B------:R-:W-:Y:S02]  /*114a0*/  MOV R64, 0x114c0 ;  /* 0x000114c000407802 */ /* 0x000fe40000000f00 */
[----:B------:R-:W-:Y:S05]  /*114b0*/  CALL.REL.NOINC `($__internal_32_$__cuda_sm70_shflsync_up) ;  /* 0x00001a2000007944 */ /* 0x000fea0003c00000 */
[----:B-1----:R-:W-:Y:S01]  /*114c0*/  FMUL.FTZ R65, R69, R211 ;  /* 0x000000d345417220 */ /* 0x002fe20000410000 */
[----:B------:R-:W-:Y:S02]  /*114d0*/  ISETP.GE.AND P0, PT, R121, 0x2, PT ;  /* 0x000000027900780c */ /* 0x000fe40003f06270 */
[----:B------:R-:W-:Y:S01]  /*114e0*/  MOV R214, RZ ;  /* 0x000000ff00d67202 */ /* 0x000fe20000000f00 */
[C---:B------:R-:W-:Y:S01]  /*114f0*/  FFMA.FTZ R64, R210.reuse, R68, -R65 ;  /* 0x00000044d2407223 */ /* 0x040fe20000010841 */
[----:B------:R-:W-:Y:S01]  /*11500*/  MOV R213, 0xffffffff ;  /* 0xffffffff00d57802 */ /* 0x000fe20000000f00 */
[----:B------:R-:W-:-:S04]  /*11510*/  FMUL.FTZ R65, R210, R69 ;  /* 0x00000045d2417220 */ /* 0x000fc80000410000 */
[----:B------:R-:W-:Y:S01]  /*11520*/  FFMA.FTZ R210, R68, R211, R65 ;  /* 0x000000d344d27223 */ /* 0x000fe20000010041 */
[----:B------:R-:W-:Y:S01]  /*11530*/  HFMA2.MMA R211, -RZ, RZ, 0, 2.384185791015625e-07 ;  /* 0x00000004ffd37435 */ /* 0x000fe200000001ff */
[-C--:B------:R-:W-:Y:S02]  /*11540*/  FMUL.FTZ R65, R66, R69.reuse ;  /* 0x0000004542417220 */ /* 0x080fe40000410000 */
[----:B------:R-:W-:Y:S01]  /*11550*/  @P0 FADD.FTZ R71, R71, R64 ;  /* 0x0000004047470221 */ /* 0x000fe20000010000 */
[----:B------:R-:W-:Y:S01]  /*11560*/  MOV R64, 0x115f0 ;  /* 0x000115f000407802 */ /* 0x000fe20000000f00 */
[C---:B------:R-:W-:Y:S02]  /*11570*/  FFMA.FTZ R212, R70.reuse, R68, R65 ;  /* 0x0000004446d47223 */ /* 0x040fe40000010041 */
[----:B------:R-:W-:Y:S01]  /*11580*/  FMUL.FTZ R65, R70, R69 ;  /* 0x0000004546417220 */ /* 0x000fe20000410000 */
[----:B------:R-:W-:Y:S01]  /*11590*/  MOV R70, R71 ;  /* 0x0000004700467202 */ /* 0x000fe20000000f00 */
[----:B------:R-:W-:Y:S01]  /*115a0*/  @P0 FADD.FTZ R67, R67, R210 ;  /* 0x000000d243430221 */ /* 0x000fe20000010000 */
[----:B------:R-:W-:Y:S01]  /*115b0*/  FSEL R69, R69, R212, !P0 ;  /* 0x000000d445457208 */ /* 0x000fe20004000000 */
[----:B------:R-:W-:-:S05]  /*115c0*/  @P0 FFMA.FTZ R68, R66, R68, -R65 ;  /* 0x0000004442440223 */ /* 0x000fca0000010841 */
[----:B------:R-:W-:Y:S02]  /*115d0*/  MOV R65, R68 ;  /* 0x0000004400417202 */ /* 0x000fe40000000f00 */
[----:B------:R-:W-:Y:S05]  /*115e0*/  CALL.REL.NOINC `($__internal_32_$__cuda_sm70_shflsync_up) ;  /* 0x000018f000007944 */ /* 0x000fea0003c00000 */
[----:B-1----:R-:W-:Y:S01]  /*115f0*/  MOV R66, R211 ;  /* 0x000000d300427202 */ /* 0x002fe20000000f00 */
[----:B------:R-:W-:Y:S01]  /*11600*/  HFMA2.MMA R211, -RZ, RZ, 0, 2.384185791015625e-07 ;  /* 0x00000004ffd37435 */ /* 0x000fe200000001ff */
[----:B------:R-:W-:Y:S02]  /*11610*/  MOV R65, R69 ;  /* 0x0000004500417202 */ /* 0x000fe40000000f00 */
[----:B------:R-:W-:Y:S02]  /*11620*/  MOV R214, RZ ;  /* 0x000000ff00d67202 */ /* 0x000fe40000000f00 */
[----:B------:R-:W-:Y:S02]  /*11630*/  MOV R213, 0xffffffff ;  /* 0xffffffff00d57802 */ /* 0x000fe40000000f00 */
[----:B------:R-:W-:Y:S02]  /*11640*/  MOV R64, 0x11660 ;  /* 0x0001166000407802 */ /* 0x000fe40000000f00 */
[----:B------:R-:W-:Y:S05]  /*11650*/  CALL.REL.NOINC `($__internal_32_$__cuda_sm70_shflsync_up) ;  /* 0x0000188000007944 */ /* 0x000fea0003c00000 */
[----:B-1----:R-:W-:Y:S01]  /*11660*/  MOV R71, R211 ;  /* 0x000000d300477202 */ /* 0x002fe20000000f00 */
[----:B------:R-:W-:Y:S01]  /*11670*/  HFMA2.MMA R211, -RZ, RZ, 0, 2.384185791015625e-07 ;  /* 0x00000004ffd37435 */ /* 0x000fe200000001ff */
[----:B------:R-:W-:-:S02]  /*11680*/  MOV R65, R70 ;  /* 0x0000004600417202 */ /* 0x000fc40000000f00 */
[----:B------:R-:W-:Y:S02]  /*11690*/  MOV R214, RZ ;  /* 0x000000ff00d67202 */ /* 0x000fe40000000f00 */
[----:B------:R-:W-:Y:S02]  /*116a0*/  MOV R213, 0xffffffff ;  /* 0xffffffff00d57802 */ /* 0x000fe40000000f00 */
[----:B------:R-:W-:Y:S02]  /*116b0*/  MOV R64, 0x116d0 ;  /* 0x000116d000407802 */ /* 0x000fe40000000f00 */
[----:B------:R-:W-:Y:S05]  /*116c0*/  CALL.REL.NOINC `($__internal_32_$__cuda_sm70_shflsync_up) ;  /* 0x0000181000007944 */ /* 0x000fea0003c00000 */
[----:B-1----:R-:W-:Y:S01]  /*116d0*/  MOV R210, R211 ;  /* 0x000000d300d27202 */ /* 0x002fe20000000f00 */
[----:B------:R-:W-:Y:S01]  /*116e0*/  HFMA2.MMA R211, -RZ, RZ, 0, 2.384185791015625e-07 ;  /* 0x00000004ffd37435 */ /* 0x000fe200000001ff */
[----:B------:R-:W-:Y:S02]  /*116f0*/  MOV R65, R67 ;  /* 0x0000004300417202 */ /* 0x000fe40000000f00 */
[----:B------:R-:W-:Y:S02]  /*11700*/  MOV R214, RZ ;  /* 0x000000ff00d67202 */ /* 0x000fe40000000f00 */
[----:B------:R-:W-:-:S02]  /*11710*/  MOV R213, 0xffffffff ;  /* 0xffffffff00d57802 */ /* 0x000fc40000000f00 */
[----:B------:R-:W-:Y:S02]  /*11720*/  MOV R64, 0x11740 ;  /* 0x0001174000407802 */ /* 0x000fe40000000f00 */
[----:B------:R-:W-:Y:S05]  /*11730*/  CALL.REL.NOINC `($__internal_32_$__cuda_sm70_shflsync_up) ;  /* 0x000017a000007944 */ /* 0x000fea0003c00000 */
[----:B-1----:R-:W-:Y:S01]  /*11740*/  FMUL.FTZ R65, R69, R211 ;  /* 0x000000d345417220 */ /* 0x002fe20000410000 */
[----:B------:R-:W-:Y:S01]  /*11750*/  ISETP.GE.AND P0, PT, R121, 0x4, PT ;  /* 0x000000047900780c */ /* 0x000fe20003f06270 */
[C---:B------:R-:W-:Y:S01]  /*11760*/  FMUL.FTZ R64, R210.reuse, R69 ;  /* 0x00000045d2407220 */ /* 0x040fe20000410000 */
[----:B------:R-:W-:Y:S01]  /*11770*/  MOV R214, RZ ;  /* 0x000000ff00d67202 */ /* 0x000fe20000000f00 */
[----:B------:R-:W-:Y:S01]  /*11780*/  FFMA.FTZ R65, R210, R68, -R65 ;  /* 0x00000044d2417223 */ /* 0x000fe20000010841 */
[----:B------:R-:W-:Y:S01]  /*11790*/  MOV R213, 0xffffffff ;  /* 0xffffffff00d57802 */ /* 0x000fe20000000f00 */
[----:B------:R-:W-:Y:S01]  /*117a0*/  FFMA.FTZ R210, R68, R211, R64 ;  /* 0x000000d344d27223 */ /* 0x000fe20000010040 */
[----:B------:R-:W-:Y:S01]  /*117b0*/  HFMA2.MMA R211, -RZ, RZ, 0, 4.76837158203125e-07 ;  /* 0x00000008ffd37435 */ /* 0x000fe200000001ff */
[----:B------:R-:W-:-:S04]  /*117c0*/  FMUL.FTZ R64, R66, R69 ;  /* 0x0000004542407220 */ /* 0x000fc80000410000 */
[C---:B------:R-:W-:Y:S02]  /*117d0*/  FFMA.FTZ R64, R71.reuse, R68, R64 ;  /* 0x0000004447407223 */ /* 0x040fe40000010040 */
[----:B------:R-:W-:Y:S02]  /*117e0*/  FMUL.FTZ R71, R71, R69 ;  /* 0x0000004547477220 */ /* 0x000fe40000410000 */
[----:B------:R-:W-:Y:S01]  /*117f0*/  @P0 FADD.FTZ R70, R70, R65 ;  /* 0x0000004146460221 */ /* 0x000fe20000010000 */
[----:B------:R-:W-:Y:S01]  /*11800*/  FSEL R69, R69, R64, !P0 ;  /* 0x0000004045457208 */ /* 0x000fe20004000000 */
[----:B------:R-:W-:Y:S01]  /*11810*/  @P0 FFMA.FTZ R68, R66, R68, -R71 ;  /* 0x0000004442440223 */ /* 0x000fe20000010847 */
[----:B------:R-:W-:Y:S01]  /*11820*/  MOV R64, 0x11860 ;  /* 0x0001186000407802 */ /* 0x000fe20000000f00 */
[----:B------:R-:W-:-:S03]  /*11830*/  @P0 FADD.FTZ R67, R67, R210 ;  /* 0x000000d243430221 */ /* 0x000fc60000010000 */
[----:B------:R-:W-:Y:S02]  /*11840*/  MOV R65, R68 ;  /* 0x0000004400417202 */ /* 0x000fe40000000f00 */
[----:B------:R-:W-:Y:S05]  /*11850*/  CALL.REL.NOINC `($__internal_32_$__cuda_sm70_shflsync_up) ;  /* 0x0000168000007944 */ /* 0x000fea0003c00000 */
[----:B-1----:R-:W-:Y:S01]  /*11860*/  MOV R66, R211 ;  /* 0x000000d300427202 */ /* 0x002fe20000000f00 */
[----:B------:R-:W-:Y:S01]  /*11870*/  HFMA2.MMA R211, -RZ, RZ, 0, 4.76837158203125e-07 ;  /* 0x00000008ffd37435 */ /* 0x000fe200000001ff */
[----:B------:R-:W-:Y:S02]  /*11880*/  MOV R65, R69 ;  /* 0x0000004500417202 */ /* 0x000fe40000000f00 */
[----:B------:R-:W-:Y:S02]  /*11890*/  MOV R214, RZ ;  /* 0x000000ff00d67202 */ /* 0x000fe40000000f00 */
[----:B------:R-:W-:Y:S02]  /*118a0*/  MOV R213, 0xffffffff ;  /* 0xffffffff00d57802 */ /* 0x000fe40000000f00 */
[----:B------:R-:W-:Y:S02]  /*118b0*/  MOV R64, 0x118d0 ;  /* 0x000118d000407802 */ /* 0x000fe40000000f00 */
[----:B------:R-:W-:Y:S05]  /*118c0*/  CALL.REL.NOINC `($__internal_32_$__cuda_sm70_shflsync_up) ;  /* 0x0000161000007944 */ /* 0x000fea0003c00000 */
[----:B-1----:R-:W-:Y:S01]  /*118d0*/  MOV R71, R211 ;  /* 0x000000d300477202 */ /* 0x002fe20000000f00 */
[----:B------:R-:W-:Y:S01]  /*118e0*/  HFMA2.MMA R211, -RZ, RZ, 0, 4.76837158203125e-07 ;  /* 0x00000008ffd37435 */ /* 0x000fe200000001ff */
[----:B------:R-:W-:-:S02]  /*118f0*/  MOV R65, R70 ;  /* 0x0000004600417202 */ /* 0x000fc40000000f00 */
[----:B------:R-:W-:Y:S02]  /*11900*/  MOV R214, RZ ;  /* 0x000000ff00d67202 */ /* 0x000fe40000000f00 */
[----:B------:R-:W-:Y:S02]  /*11910*/  MOV R213, 0xffffffff ;  /* 0xffffffff00d57802 */ /* 0x000fe40000000f00 */
[----:B------:R-:W-:Y:S02]  /*11920*/  MOV R64, 0x11940 ;  /* 0x0001194000407802 */ /* 0x000fe40000000f00 */
[----:B------:R-:W-:Y:S05]  /*11930*/  CALL.REL.NOINC `($__internal_32_$__cuda_sm70_shflsync_up) ;  /* 0x000015a000007944 */ /* 0x000fea0003c00000 */
[----:B-1----:R-:W-:Y:S01]  /*11940*/  MOV R210, R211 ;  /* 0x000000d300d27202 */ /* 0x002fe20000000f00 */
[----:B------:R-:W-:Y:S01]  /*11950*/  HFMA2.MMA R211, -RZ, RZ, 0, 4.76837158203125e-07 ;  /* 0x00000008ffd37435 */ /* 0x000fe200000001ff */
        /* <DEDUP_REMOVED lines=12> */
[----:B------:R-:W-:Y:S01]  /*11a20*/  HFMA2.MMA R211, -RZ, RZ, 0, 9.5367431640625e-07 ;  /* 0x00000010ffd37435 */ /* 0x000fe200000001ff */
[----:B------:R-:W-:-:S04]  /*11a30*/  FMUL.FTZ R64, R66, R69 ;  /* 0x0000004542407220 */ /* 0x000fc80000410000 */
[C---:B------:R-:W-:Y:S02]  /*11a40*/  FFMA.FTZ R64, R71.reuse, R68, R64 ;  /* 0x0000004447407223 */ /* 0x040fe40000010040 */
[----:B------:R-:W-:Y:S02]  /*11a50*/  FMUL.FTZ R71, R71, R69 ;  /* 0x0000004547477220 */ /* 0x000fe40000410000 */
[----:B------:R-:W-:Y:S01]  /*11a60*/  @P0 FADD.FTZ R67, R67, R210 ;  /* 0x000000d243430221 */ /* 0x000fe20000010000 */
[----:B------:R-:W-:Y:S01]  /*11a70*/  FSEL R69, R69, R64, !P0 ;  /* 0x0000004045457208 */ /* 0x000fe20004000000 */
[----:B------:R-:W-:Y:S01]  /*11a80*/  @P0 FFMA.FTZ R68, R66, R68, -R71 ;  /* 0x0000004442440223 */ /* 0x000fe20000010847 */
[----:B------:R-:W-:Y:S01]  /*11a90*/  MOV R64, 0x11b10 ;  /* 0x00011b1000407802 */ /* 0x000fe20000000f00 */
[----:B------:R-:W-:Y:S01]  /*11aa0*/  @P0 FADD.FTZ R70, R70, R65 ;  /* 0x0000004146460221 */ /* 0x000fe20000010000 */
[----:B------:R-:W-:Y:S02]  /*11ab0*/  MOV R210, R69 ;  /* 0x0000004500d27202 */ /* 0x000fe40000000f00 */
[----:B------:R-:W-:-:S02]  /*11ac0*/  MOV R212, R68 ;  /* 0x0000004400d47202 */ /* 0x000fc40000000f00 */
[----:B------:R-:W-:Y:S02]  /*11ad0*/  MOV R65, R68 ;  /* 0x0000004400417202 */ /* 0x000fe40000000f00 */
[----:B------:R-:W-:Y:S02]  /*11ae0*/  MOV R68, R67 ;  /* 0x0000004300447202 */ /* 0x000fe40000000f00 */
[----:B------:R-:W-:Y:S02]  /*11af0*/  MOV R71, R70 ;  /* 0x0000004600477202 */ /* 0x000fe40000000f00 */
[----:B------:R-:W-:Y:S05]  /*11b00*/  CALL.REL.NOINC `($__internal_32_$__cuda_sm70_shflsync_up) ;  /* 0x000013d000007944 */ /* 0x000fea0003c00000 */
[----:B-1----:R-:W-:Y:S01]  /*11b10*/  MOV R66, R211 ;  /* 0x000000d300427202 */ /* 0x002fe20000000f00 */
[----:B------:R-:W-:Y:S01]  /*11b20*/  HFMA2.MMA R211, -RZ, RZ, 0, 9.5367431640625e-07 ;  /* 0x00000010ffd37435 */ /* 0x000fe200000001ff */
[----:B------:R-:W-:Y:S02]  /*11b30*/  MOV R65, R69 ;  /* 0x0000004500417202 */ /* 0x000fe40000000f00 */
[----:B------:R-:W-:Y:S02]  /*11b40*/  MOV R214, RZ ;  /* 0x000000ff00d67202 */ /* 0x000fe40000000f00 */
[----:B------:R-:W-:-:S02]  /*11b50*/  MOV R213, 0xffffffff ;  /* 0xffffffff00d57802 */ /* 0x000fc40000000f00 */
[----:B------:R-:W-:Y:S02]  /*11b60*/  MOV R64, 0x11b80 ;  /* 0x00011b8000407802 */ /* 0x000fe40000000f00 */
[----:B------:R-:W-:Y:S05]  /*11b70*/  CALL.REL.NOINC `($__internal_32_$__cuda_sm70_shflsync_up) ;  /* 0x0000136000007944 */ /* 0x000fea0003c00000 */
[----:B-1----:R-:W-:Y:S01]  /*11b80*/  MOV R69, R211 ;  /* 0x000000d300457202 */ /* 0x002fe20000000f00 */
[----:B------:R-:W-:Y:S01]  /*11b90*/  HFMA2.MMA R211, -RZ, RZ, 0, 9.5367431640625e-07 ;  /* 0x00000010ffd37435 */ /* 0x000fe200000001ff */
[----:B------:R-:W-:Y:S02]  /*11ba0*/  MOV R65, R70 ;  /* 0x0000004600417202 */ /* 0x000fe40000000f00 */
[----:B------:R-:W-:Y:S02]  /*11bb0*/  MOV R214, RZ ;  /* 0x000000ff00d67202 */ /* 0x000fe40000000f00 */
[----:B------:R-:W-:Y:S02]  /*11bc0*/  MOV R213, 0xffffffff ;  /* 0xffffffff00d57802 */ /* 0x000fe40000000f00 */
[----:B------:R-:W-:Y:S02]  /*11bd0*/  MOV R64, 0x11bf0 ;  /* 0x00011bf000407802 */ /* 0x000fe40000000f00 */
[----:B------:R-:W-:Y:S05]  /*11be0*/  CALL.REL.NOINC `($__internal_32_$__cuda_sm70_shflsync_up) ;  /* 0x000012f000007944 */ /* 0x000fea0003c00000 */
[----:B-1----:R-:W-:Y:S01]  /*11bf0*/  MOV R70, R211 ;  /* 0x000000d300467202 */ /* 0x002fe20000000f00 */
[----:B------:R-:W-:Y:S01]  /*11c00*/  HFMA2.MMA R211, -RZ, RZ, 0, 9.5367431640625e-07 ;  /* 0x00000010ffd37435 */ /* 0x000fe200000001ff */
[----:B------:R-:W-:-:S02]  /*11c10*/  MOV R65, R67 ;  /* 0x0000004300417202 */ /* 0x000fc40000000f00 */
[----:B------:R-:W-:Y:S02]  /*11c20*/  MOV R214, RZ ;  /* 0x000000ff00d67202 */ /* 0x000fe40000000f00 */
[----:B------:R-:W-:Y:S02]  /*11c30*/  MOV R213, 0xffffffff ;  /* 0xffffffff00d57802 */ /* 0x000fe40000000f00 */
[----:B------:R-:W-:Y:S02]  /*11c40*/  MOV R64, 0x11c60 ;  /* 0x00011c6000407802 */ /* 0x000fe40000000f00 */
[----:B------:R-:W-:Y:S05]  /*11c50*/  CALL.REL.NOINC `($__internal_32_$__cuda_sm70_shflsync_up) ;  /* 0x0000128000007944 */ /* 0x000fea0003c00000 */
[----:B-1----:R-:W-:Y:S01]  /*11c60*/  MOV R64, R211 ;  /* 0x000000d300407202 */ /* 0x002fe20000000f00 */
[----:B------:R-:W-:Y:S05]  /*11c70*/  BRA `(.L_x_1314) ;  /* 0xffff67e000007947 */ /* 0x000fea000383ffff */
.L_x_1211:
[----:B------:R-:W-:Y:S01]  /*11c80*/  HFMA2.MMA R211, -RZ, RZ, 0, 5.9604644775390625e-08 ;  /* 0x00000001ffd37435 */ /* 0x000fe200000001ff */
[----:B------:R-:W-:Y:S02]  /*11c90*/  MOV R65, R67 ;  /* 0x0000004300417202 */ /* 0x000fe40000000f00 */
[----:B------:R-:W-:Y:S02]  /*11ca0*/  MOV R214, RZ ;  /* 0x000000ff00d67202 */ /* 0x000fe40000000f00 */
[----:B------:R-:W-:-:S02]  /*11cb0*/  MOV R213, 0xffffffff ;  /* 0xffffffff00d57802 */ /* 0x000fc40000000f00 */
[----:B------:R-:W-:Y:S02]  /*11cc0*/  MOV R64, 0x11ce0 ;  /* 0x00011ce000407802 */ /* 0x000fe40000000f00 */
[----:B01----:R-:W-:Y:S05]  /*11cd0*/  CALL.REL.NOINC `($__internal_32_$__cuda_sm70_shflsync_up) ;  /* 0x0000120000007944 */ /* 0x003fea0003c00000 */
        /* <DEDUP_REMOVED lines=14> */
[----:B-1----:R-:W-:Y:S01]  /*11dc0*/  MOV R69, R211 ;  /* 0x000000d300457202 */ /* 0x002fe20000000f00 */
[----:B------:R-:W-:Y:S01]  /*11dd0*/  HFMA2.MMA R211, -RZ, RZ, 0, 5.9604644775390625e-08 ;  /* 0x00000001ffd37435 */ /* 0x000fe200000001ff */
[----:B------:R-:W-:Y:S02]  /*11de0*/  MOV R65, R68 ;  /* 0x0000004400417202 */ /* 0x000fe40000000f00 */
[----:B------:R-:W-:Y:S02]  /*11df0*/  MOV R214, RZ ;  /* 0x000000ff00d67202 */ /* 0x000fe40000000f00 */
[----:B------:R-:W-:-:S02]  /*11e00*/  MOV R213, 0xffffffff ;  /* 0xffffffff00d57802 */ /* 0x000fc40000000f00 */
[----:B------:R-:W-:Y:S02]  /*11e10*/  MOV R64, 0x11e30 ;  /* 0x00011e3000407802 */ /* 0x000fe40000000f00 */
[----:B------:R-:W-:Y:S05]  /*11e20*/  CALL.REL.NOINC `($__internal_32_$__cuda_sm70_shflsync_up) ;  /* 0x000010b000007944 */ /* 0x000fea0003c00000 */
[----:B------:R-:W-:Y:S01]  /*11e30*/  MOV R67, R66 ;  /* 0x0000004200437202 */ /* 0x000fe20000000f00 */
[----:B------:R-:W-:Y:S01]  /*11e40*/  HFMA2.MMA R66, -RZ, RZ, 0, 0 ;  /* 0x00000000ff427435 */ /* 0x000fe200000001ff */
[----:B------:R-:W-:Y:S02]  /*11e50*/  MOV R64, R60 ;  /* 0x0000003c00407202 */ /* 0x000fe40000000f00 */
[----:B------:R-:W-:Y:S02]  /*11e60*/  MOV R210, R70 ;  /* 0x0000004600d27202 */ /* 0x000fe40000000f00 */
[----:B------:R-:W-:Y:S02]  /*11e70*/  MOV R247, 0xffffffff ;  /* 0xffffffff00f77802 */ /* 0x000fe40000000f00 */
[----:B------:R-:W-:Y:S02]  /*11e80*/  MOV R65, 0x11ea0 ;  /* 0x00011ea000417802 */ /* 0x000fe40000000f00 */
[----:B-1----:R-:W-:Y:S05]  /*11e90*/  CALL.REL.NOINC `($__internal_31_$__cuda_sm70_shflsync_idx_p) ;  /* 0x00000fd000007944 */ /* 0x002fea0003c00000 */
[----:B-1----:R-:W-:Y:S01]  /*11ea0*/  MOV R60, R66 ;  /* 0x00000042003c7202 */ /* 0x002fe20000000f00 */
[----:B------:R-:W-:Y:S01]  /*11eb0*/  HFMA2.MMA R66, -RZ, RZ, 0, 0 ;  /* 0x00000000ff427435 */ /* 0x000fe200000001ff */
[----:B------:R-:W-:-:S02]  /*11ec0*/  MOV R64, R61 ;  /* 0x0000003d00407202 */ /* 0x000fc40000000f00 */
[----:B------:R-:W-:Y:S02]  /*11ed0*/  MOV R247, 0xffffffff ;  /* 0xffffffff00f77802 */ /* 0x000fe40000000f00 */
[----:B------:R-:W-:Y:S02]  /*11ee0*/  MOV R65, 0x11f00 ;  /* 0x00011f0000417802 */ /* 0x000fe40000000f00 */
[----:B0-----:R-:W-:Y:S05]  /*11ef0*/  CALL.REL.NOINC `($__internal_31_$__cuda_sm70_shflsync_idx_p) ;  /* 0x00000f7000007944 */ /* 0x001fea0003c00000 */
[----:B-1----:R-:W-:Y:S01]  /*11f00*/  MOV R61, R66 ;  /* 0x00000042003d7202 */ /* 0x002fe20000000f00 */
[----:B------:R-:W-:Y:S01]  /*11f10*/  HFMA2.MMA R66, -RZ, RZ, 0, 0 ;  /* 0x00000000ff427435 */ /* 0x000fe200000001ff */
[----:B------:R-:W-:Y:S02]  /*11f20*/  MOV R64, R62 ;  /* 0x0000003e00407202 */ /* 0x000fe40000000f00 */
[----:B------:R-:W-:Y:S02]  /*11f30*/  MOV R247, 0xffffffff ;  /* 0xffffffff00f77802 */ /* 0x000fe40000000f00 */
[----:B------:R-:W-:Y:S02]  /*11f40*/  MOV R65, 0x11f60 ;  /* 0x00011f6000417802 */ /* 0x000fe40000000f00 */
[----:B0-----:R-:W-:Y:S05]  /*11f50*/  CALL.REL.NOINC `($__internal_31_$__cuda_sm70_shflsync_idx_p) ;  /* 0x00000f1000007944 */ /* 0x001fea0003c00000 */
[----:B-1----:R-:W-:Y:S01]  /*11f60*/  MOV R62, R66 ;  /* 0x00000042003e7202 */ /* 0x002fe20000000f00 */
[----:B------:R-:W-:Y:S01]  /*11f70*/  HFMA2.MMA R66, -RZ, RZ, 0, 0 ;  /* 0x00000000ff427435 */ /* 0x000fe200000001ff */
[----:B------:R-:W-:-:S02]  /*11f80*/  MOV R64, R63 ;  /* 0x0000003f00407202 */ /* 0x000fc40000000f00 */
[----:B------:R-:W-:Y:S02]  /*11f90*/  MOV R247, 0xffffffff ;  /* 0xffffffff00f77802 */ /* 0x000fe40000000f00 */
[----:B------:R-:W-:Y:S02]  /*11fa0*/  MOV R65, 0x11fc0 ;  /* 0x00011fc000417802 */ /* 0x000fe40000000f00 */
[----:B0-----:R-:W-:Y:S05]  /*11fb0*/  CALL.REL.NOINC `($__internal_31_$__cuda_sm70_shflsync_idx_p) ;  /* 0x00000eb000007944 */ /* 0x001fea0003c00000 */
[----:B-1----:R-:W-:Y:S01]  /*11fc0*/  MOV R63, R66 ;  /* 0x00000042003f7202 */ /* 0x002fe20000000f00 */
[----:B0-----:R-:W-:Y:S05]  /*11fd0*/  BRA `(.L_x_1315) ;  /* 0xffff677000007947 */ /* 0x001fea000383ffff */
.L_x_1214:
[----:B------:R-:W-:Y:S01]  /*11fe0*/  HFMA2.MMA R66, -RZ, RZ, 0, 5.9604644775390625e-08 ;  /* 0x00000001ff427435 */ /* 0x000fe200000001ff */
[----:B------:R-:W-:Y:S02]  /*11ff0*/  MOV R75, R71 ;  /* 0x00000047004b7202 */ /* 0x000fe40000000f00 */
[----:B------:R-:W-:Y:S02]  /*12000*/  MOV R76, 0x1f ;  /* 0x0000001f004c7802 */ /* 0x000fe40000000f00 */
[----:B------:R-:W-:Y:S02]  /*12010*/  MOV R65, 0xffffffff ;  /* 0xffffffff00417802 */ /* 0x000fe40000000f00 */
[----:B------:R-:W-:-:S02]  /*12020*/  MOV R64, 0x12040 ;  /* 0x0001204000407802 */ /* 0x000fc40000000f00 */
[----:B0-----:R-:W-:Y:S05]  /*12030*/  CALL.REL.NOINC `($__internal_30_$__cuda_sm70_shflsync_down) ;  /* 0x00000df000007944 */ /* 0x001fea0003c00000 */
[----:B-1----:R-:W-:Y:S01]  /*12040*/  MOV R67, R66 ;  /* 0x0000004200437202 */ /* 0x002fe20000000f00 */
[----:B------:R-:W-:Y:S05]  /*12050*/  BRA `(.L_x_1316) ;  /* 0xffff7ce000007947 */ /* 0x000fea000383ffff */
.L_x_1215:
[----:B------:R-:W-:Y:S01]  /*12060*/  HFMA2.MMA R66, -RZ, RZ, 0, 5.9604644775390625e-08 ;  /* 0x00000001ff427435 */ /* 0x000fe200000001ff */
[----:B------:R-:W-:-:S02]  /*12070*/  MOV R75, R69 ;  /* 0x00000045004b7202 */ /* 0x000fc40000000f00 */
[----:B------:R-:W-:Y:S02]  /*12080*/  MOV R76, 0x1f ;  /* 0x0000001f004c7802 */ /* 0x000fe40000000f00 */
[----:B------:R-:W-:Y:S02]  /*12090*/  MOV R65, 0xffffffff ;  /* 0xffffffff00417802 */ /* 0x000fe40000000f00 */
[----:B------:R-:W-:Y:S02]  /*120a0*/  MOV R64, 0x120c0 ;  /* 0x000120c000407802 */ /* 0x000fe40000000f00 */
[----:B012---:R-:W-:Y:S05]  /*120b0*/  CALL.REL.NOINC `($__internal_30_$__cuda_sm70_shflsync_down) ;  /* 0x00000d7000007944 */ /* 0x007fea0003c00000 */
[----:B-1----:R-:W-:Y:S01]  /*120c0*/  MOV R69, R66 ;  /* 0x0000004200457202 */ /* 0x002fe20000000f00 */
[----:B------:R-:W-:Y:S01]  /*120d0*/  HFMA2.MMA R66, -RZ, RZ, 0, 5.9604644775390625e-08 ;  /* 0x00000001ff427435 */ /* 0x000fe200000001ff */
[----:B------:R-:W-:Y:S02]  /*120e0*/  MOV R75, R68 ;  /* 0x00000044004b7202 */ /* 0x000fe40000000f00 */
[----:B------:R-:W-:Y:S02]  /*120f0*/  MOV R76, 0x1f ;  /* 0x0000001f004c7802 */ /* 0x000fe40000000f00 */
[----:B------:R-:W-:-:S02]  /*12100*/  MOV R65, 0xffffffff ;  /* 0xffffffff00417802 */ /* 0x000fc40000000f00 */
[----:B------:R-:W-:Y:S02]  /*12110*/  MOV R64, 0x12130 ;  /* 0x0001213000407802 */ /* 0x000fe40000000f00 */
[----:B------:R-:W-:Y:S05]  /*12120*/  CALL.REL.NOINC `($__internal_30_$__cuda_sm70_shflsync_down) ;  /* 0x00000d0000007944 */ /* 0x000fea0003c00000 */
[----:B-1----:R-:W-:Y:S01]  /*12130*/  MOV R73, R66 ;  /* 0x0000004200497202 */ /* 0x002fe20000000f00 */
[----:B------:R-:W-:Y:S01]  /*12140*/  HFMA2.MMA R66, -RZ, RZ, 0, 5.9604644775390625e-08 ;  /* 0x00000001ff427435 */ /* 0x000fe200000001ff */
[----:B------:R-:W-:Y:S02]  /*12150*/  MOV R75, R70 ;  /* 0x00000046004b7202 */ /* 0x000fe40000000f00 */
[----:B------:R-:W-:Y:S02]  /*12160*/  MOV R76, 0x1f ;  /* 0x0000001f004c7802 */ /* 0x000fe40000000f00 */
[----:B------:R-:W-:Y:S02]  /*12170*/  MOV R65, 0xffffffff ;  /* 0xffffffff00417802 */ /* 0x000fe40000000f00 */
[----:B------:R-:W-:Y:S02]  /*12180*/  MOV R64, 0x121a0 ;  /* 0x000121a000407802 */ /* 0x000fe40000000f00 */
[----:B------:R-:W-:Y:S05]  /*12190*/  CALL.REL.NOINC `($__internal_30_$__cuda_sm70_shflsync_down) ;  /* 0x00000c9000007944 */ /* 0x000fea0003c00000 */
[----:B-1----:R-:W-:Y:S05]  /*121a0*/  BRA `(.L_x_1317) ;  /* 0xffff7bd000007947 */ /* 0x002fea000383ffff */
.L_x_1218:
[----:B-1----:R-:W-:Y:S01]  /*121b0*/  HFMA2.MMA R66, -RZ, RZ, 0, 1.1920928955078125e-07 ;  /* 0x00000002ff427435 */ /* 0x002fe200000001ff */
[----:B------:R-:W-:Y:S02]  /*121c0*/  MOV R75, R71 ;  /* 0x00000047004b7202 */ /* 0x000fe40000000f00 */
[----:B------:R-:W-:-:S02]  /*121d0*/  MOV R76, 0x1f ;  /* 0x0000001f004c7802 */ /* 0x000fc40000000f00 */
[----:B------:R-:W-:Y:S02]  /*121e0*/  MOV R65, 0xffffffff ;  /* 0xffffffff00417802 */ /* 0x000fe40000000f00 */
[----:B------:R-:W-:Y:S02]  /*121f0*/  MOV R64, 0x12210 ;  /* 0x0001221000407802 */ /* 0x000fe40000000f00 */
[----:B0-234-:R-:W-:Y:S05]  /*12200*/  CALL.REL.NOINC `($__internal_30_$__cuda_sm70_shflsync_down) ;  /* 0x00000c2000007944 */ /* 0x01dfea0003c00000 */
[----:B-1----:R-:W-:Y:S01]  /*12210*/  MOV R67, R66 ;  /* 0x0000004200437202 */ /* 0x002fe20000000f00 */
[----:B------:R-:W-:Y:S01]  /*12220*/  HFMA2.MMA R66, -RZ, RZ, 0, 1.1920928955078125e-07 ;  /* 0x00000002ff427435 */ /* 0x000fe200000001ff */
[----:B------:R-:W-:Y:S02]  /*12230*/  MOV R75, R74 ;  /* 0x0000004a004b7202 */ /* 0x000fe40000000f00 */
[----:B------:R-:W-:Y:S02]  /*12240*/  MOV R76, 0x1f ;  /* 0x0000001f004c7802 */ /* 0x000fe40000000f00 */
[----:B------:R-:W-:Y:S02]  /*12250*/  MOV R65, 0xffffffff ;  /* 0xffffffff00417802 */ /* 0x000fe40000000f00 */
[----:B------:R-:W-:-:S02]  /*12260*/  MOV R64, 0x12280 ;  /* 0x0001228000407802 */ /* 0x000fc40000000f00 */
[----:B------:R-:W-:Y:S05]  /*12270*/  CALL.REL.NOINC `($__internal_30_$__cuda_sm70_shflsync_down) ;  /* 0x00000bb000007944 */ /* 0x000fea0003c00000 */
[----:B-1----:R-:W-:Y:S01]  /*12280*/  MOV R69, R66 ;  /* 0x0000004200457202 */ /* 0x002fe20000000f00 */
[----:B------:R-:W-:Y:S01]  /*12290*/  HFMA2.MMA R66, -RZ, RZ, 0, 1.1920928955078125e-07 ;  /* 0x00000002ff427435 */ /* 0x000fe200000001ff */
[----:B------:R-:W-:-:S02]  /*122a0*/  MOV R75, R68 ;  /* 0x00000044004b7202 */ /* 0x000fc40000000f00 */
[----:B------:R-:W-:Y:S02]  /*122b0*/  MOV R76, 0x1f ;  /* 0x0000001f004c7802 */ /* 0x000fe40000000f00 */
[----:B------:R-:W-:Y:S02]  /*122c0*/  MOV R65, 0xffffffff ;  /* 0xffffffff00417802 */ /* 0x000fe40000000f00 */
[----:B------:R-:W-:Y:S02]  /*122d0*/  MOV R64, 0x122f0 ;  /* 0x000122f000407802 */ /* 0x000fe40000000f00 */
[----:B------:R-:W-:Y:S05]  /*122e0*/  CALL.REL.NOINC `($__internal_30_$__cuda_sm70_shflsync_down) ;  /* 0x00000b4000007944 */ /* 0x000fea0003c00000 */
[----:B-1----:R-:W-:Y:S01]  /*122f0*/  MOV R70, R66 ;  /* 0x0000004200467202 */ /* 0x002fe20000000f00 */
[----:B------:R-:W-:Y:S01]  /*12300*/  HFMA2.MMA R66, -RZ, RZ, 0, 1.1920928955078125e-07 ;  /* 0x00000002ff427435 */ /* 0x000fe200000001ff */
[----:B------:R-:W-:Y:S02]  /*12310*/  MOV R75, R72 ;  /* 0x00000048004b7202 */ /* 0x000fe40000000f00 */
[----:B------:R-:W-:Y:S02]  /*12320*/  MOV R76, 0x1f ;  /* 0x0000001f004c7802 */ /* 0x000fe40000000f00 */
[----:B------:R-:W-:-:S02]  /*12330*/  MOV R65, 0xffffffff ;  /* 0xffffffff00417802 */ /* 0x000fc40000000f00 */
[----:B------:R-:W-:Y:S02]  /*12340*/  MOV R64, 0x12360 ;  /* 0x0001236000407802 */ /* 0x000fe40000000f00 */
[----:B------:R-:W-:Y:S05]  /*12350*/  CALL.REL.NOINC `($__internal_30_$__cuda_sm70_shflsync_down) ;  /* 0x00000ad000007944 */ /* 0x000fea0003c00000 */
[----:B-1----:R-:W-:Y:S05]  /*12360*/  BRA `(.L_x_1318) ;  /* 0xffff7b6000007947 */ /* 0x002fea000383ffff */
.L_x_1221:
[----:B-1----:R-:W-:Y:S01]  /*12370*/  HFMA2.MMA R66, -RZ, RZ, 0, 2.384185791015625e-07 ;  /* 0x00000004ff427435 */ /* 0x002fe200000001ff */
[----:B------:R-:W-:Y:S02]  /*12380*/  MOV R75, R71 ;  /* 0x00000047004b7202 */ /* 0x000fe40000000f00 */
[----:B------:R-:W-:Y:S02]  /*12390*/  MOV R76, 0x1f ;  /* 0x0000001f004c7802 */ /* 0x000fe40000000f00 */
[----:B------:R-:W-:Y:S02]  /*123a0*/  MOV R65, 0xffffffff ;  /* 0xffffffff00417802 */ /* 0x000fe40000000f00 */
[----:B------:R-:W-:Y:S02]  /*123b0*/  MOV R64, 0x123d0 ;  /* 0x000123d000407802 */ /* 0x000fe40000000f00 */
[----:B0-234-:R-:W-:Y:S05]  /*123c0*/  CALL.REL.NOINC `($__internal_30_$__cuda_sm70_shflsync_down) ;  /* 0x00000a6000007944 */ /* 0x01dfea0003c00000 */
[----:B-1----:R-:W-:Y:S01]  /*123d0*/  MOV R67, R66 ;  /* 0x0000004200437202 */ /* 0x002fe20000000f00 */
[----:B------:R-:W-:Y:S05]  /*123e0*/  BRA `(.L_x_1319) ;  /* 0xffff7c0000007947 */ /* 0x000fea000383ffff */
.L_x_1222:
[----:B-1----:R-:W-:Y:S01]  /*123f0*/  HFMA2.MMA R66, -RZ, RZ, 0, 2.384185791015625e-07 ;  /* 0x00000004ff427435 */ /* 0x002fe200000001ff */
[----:B------:R-:W-:Y:S02]  /*12400*/  MOV R75, R74 ;  /* 0x0000004a004b7202 */ /* 0x000fe40000000f00 */
[----:B------:R-:W-:-:S02]  /*12410*/  MOV R76, 0x1f ;  /* 0x0000001f004c7802 */ /* 0x000fc40000000f00 */
[----:B------:R-:W-:Y:S02]  /*12420*/  MOV R65, 0xffffffff ;  /* 0xffffffff00417802 */ /* 0x000fe40000000f00 */
[----:B------:R-:W-:Y:S02]  /*12430*/  MOV R64, 0x12450 ;  /* 0x0001245000407802 */ /* 0x000fe40000000f00 */
[----:B0-234-:R-:W-:Y:S05]  /*12440*/  CALL.REL.NOINC `($__internal_30_$__cuda_sm70_shflsync_down) ;  /* 0x000009e000007944 */ /* 0x01dfea0003c00000 */
[----:B-1----:R-:W-:Y:S01]  /*12450*/  MOV R69, R66 ;  /* 0x0000004200457202 */ /* 0x002fe20000000f00 */
[----:B------:R-:W-:Y:S01]  /*12460*/  HFMA2.MMA R66, -RZ, RZ, 0, 2.384185791015625e-07 ;  /* 0x00000004ff427435 */ /* 0x000fe200000001ff */
[----:B------:R-:W-:Y:S02]  /*12470*/  MOV R75, R68 ;  /* 0x00000044004b7202 */ /* 0x000fe40000000f00 */
[----:B------:R-:W-:Y:S02]  /*12480*/  MOV R76, 0x1f ;  /* 0x0000001f004c7802 */ /* 0x000fe40000000f00 */
[----:B------:R-:W-:Y:S02]  /*12490*/  MOV R65, 0xffffffff ;  /* 0xffffffff00417802 */ /* 0x000fe40000000f00 */
[----:B------:R-:W-:-:S02]  /*124a0*/  MOV R64, 0x124c0 ;  /* 0x000124c000407802 */ /* 0x000fc40000000f00 */
[----:B------:R-:W-:Y:S05]  /*124b0*/  CALL.REL.NOINC `($__internal_30_$__cuda_sm70_shflsync_down) ;  /* 0x0000097000007944 */ /* 0x000fea0003c00000 */
[----:B-1----:R-:W-:Y:S01]  /*124c0*/  MOV R70, R66 ;  /* 0x0000004200467202 */ /* 0x002fe20000000f00 */
[----:B------:R-:W-:Y:S01]  /*124d0*/  HFMA2.MMA R66, -RZ, RZ, 0, 2.384185791015625e-07 ;  /* 0x00000004ff427435 */ /* 0x000fe200000001ff */
[----:B------:R-:W-:-:S02]  /*124e0*/  MOV R75, R72 ;  /* 0x00000048004b7202 */ /* 0x000fc40000000f00 */
[----:B------:R-:W-:Y:S02]  /*124f0*/  MOV R76, 0x1f ;  /* 0x0000001f004c7802 */ /* 0x000fe40000000f00 */
[----:B------:R-:W-:Y:S02]  /*12500*/  MOV R65, 0xffffffff ;  /* 0xffffffff00417802 */ /* 0x000fe40000000f00 */
[----:B------:R-:W-:Y:S02]  /*12510*/  MOV R64, 0x12530 ;  /* 0x0001253000407802 */ /* 0x000fe40000000f00 */
[----:B------:R-:W-:Y:S05]  /*12520*/  CALL.REL.NOINC `($__internal_30_$__cuda_sm70_shflsync_down) ;  /* 0x0000090000007944 */ /* 0x000fea0003c00000 */
[----:B-1----:R-:W-:Y:S05]  /*12530*/  BRA `(.L_x_1320) ;  /* 0xffff7af000007947 */ /* 0x002fea000383ffff */
.L_x_1225:
[----:B-1----:R-:W-:Y:S01]  /*12540*/  HFMA2.MMA R66, -RZ, RZ, 0, 4.76837158203125e-07 ;  /* 0x00000008ff427435 */ /* 0x002fe200000001ff */
[----:B------:R-:W-:Y:S02]  /*12550*/  MOV R75, R71 ;  /* 0x00000047004b7202 */ /* 0x000fe40000000f00 */
[----:B------:R-:W-:Y:S02]  /*12560*/  MOV R76, 0x1f ;  /* 0x0000001f004c7802 */ /* 0x000fe40000000f00 */
[----:B------:R-:W-:Y:S02]  /*12570*/  MOV R65, 0xffffffff ;  /* 0xffffffff00417802 */ /* 0x000fe40000000f00 */
[----:B------:R-:W-:-:S02]  /*12580*/  MOV R64, 0x125a0 ;  /* 0x000125a000407802 */ /* 0x000fc40000000f00 */
[----:B0-234-:R-:W-:Y:S05]  /*12590*/  CALL.REL.NOINC `($__internal_30_$__cuda_sm70_shflsync_down) ;  /* 0x0000089000007944 */ /* 0x01dfea0003c00000 */
[----:B-1----:R-:W-:Y:S01]  /*125a0*/  MOV R67, R66 ;  /* 0x0000004200437202 */ /* 0x002fe20000000f00 */
[----:B------:R-:W-:Y:S01]  /*125b0*/  HFMA2.MMA R66, -RZ, RZ, 0, 4.76837158203125e-07 ;  /* 0x00000008ff427435 */ /* 0x000fe200000001ff */
[----:B------:R-:W-:-:S02]  /*125c0*/  MOV R75, R74 ;  /* 0x0000004a004b7202 */ /* 0x000fc40000000f00 */
[----:B------:R-:W-:Y:S02]  /*125d0*/  MOV R76, 0x1f ;  /* 0x0000001f004c7802 */ /* 0x000fe40000000f00 */
[----:B------:R-:W-:Y:S02]  /*125e0*/  MOV R65, 0xffffffff ;  /* 0xffffffff00417802 */ /* 0x000fe40000000f00 */
[----:B------:R-:W-:Y:S02]  /*125f0*/  MOV R64, 0x12610 ;  /* 0x0001261000407802 */ /* 0x000fe40000000f00 */
[----:B------:R-:W-:Y:S05]  /*12600*/  CALL.REL.NOINC `($__internal_30_$__cuda_sm70_shflsync_down) ;  /* 0x0000082000007944 */ /* 0x000fea0003c00000 */
[----:B-1----:R-:W-:Y:S01]  /*12610*/  MOV R69, R66 ;  /* 0x0000004200457202 */ /* 0x002fe20000000f00 */
[----:B------:R-:W-:Y:S01]  /*12620*/  HFMA2.MMA R66, -RZ, RZ, 0, 4.76837158203125e-07 ;  /* 0x00000008ff427435 */ /* 0x000fe200000001ff */
[----:B------:R-:W-:Y:S02]  /*12630*/  MOV R75, R68 ;  /* 0x00000044004b7202 */ /* 0x000fe40000000f00 */
[----:B------:R-:W-:Y:S02]  /*12640*/  MOV R76, 0x1f ;  /* 0x0000001f004c7802 */ /* 0x000fe40000000f00 */
[----:B------:R-:W-:-:S02]  /*12650*/  MOV R65, 0xffffffff ;  /* 0xffffffff00417802 */ /* 0x000fc40000000f00 */
[----:B------:R-:W-:Y:S02]  /*12660*/  MOV R64, 0x12680 ;  /* 0x0001268000407802 */ /* 0x000fe40000000f00 */
[----:B------:R-:W-:Y:S05]  /*12670*/  CALL.REL.NOINC `($__internal_30_$__cuda_sm70_shflsync_down) ;  /* 0x000007b000007944 */ /* 0x000fea0003c00000 */
[----:B-1----:R-:W-:Y:S01]  /*12680*/  MOV R70, R66 ;  /* 0x0000004200467202 */ /* 0x002fe20000000f00 */
[----:B------:R-:W-:Y:S01]  /*12690*/  HFMA2.MMA R66, -RZ, RZ, 0, 4.76837158203125e-07 ;  /* 0x00000008ff427435 */ /* 0x000fe200000001ff */
[----:B------:R-:W-:Y:S02]  /*126a0*/  MOV R75, R72 ;  /* 0x00000048004b7202 */ /* 0x000fe40000000f00 */
[----:B------:R-:W-:Y:S02]  /*126b0*/  MOV R76, 0x1f ;  /* 0x0000001f004c7802 */ /* 0x000fe40000000f00 */
[----:B------:R-:W-:Y:S02]  /*126c0*/  MOV R65, 0xffffffff ;  /* 0xffffffff00417802 */ /* 0x000fe40000000f00 */
[----:B------:R-:W-:Y:S02]  /*126d0*/  MOV R64, 0x126f0 ;  /* 0x000126f000407802 */ /* 0x000fe40000000f00 */
[----:B------:R-:W-:Y:S05]  /*126e0*/  CALL.REL.NOINC `($__internal_30_$__cuda_sm70_shflsync_down) ;  /* 0x0000074000007944 */ /* 0x000fea0003c00000 */
[----:B-1----:R-:W-:Y:S05]  /*126f0*/  BRA `(.L_x_1321) ;  /* 0xffff7a8000007947 */ /* 0x002fea000383ffff */
.L_x_1228:
[----:B-1----:R-:W-:Y:S01]  /*12700*/  HFMA2.MMA R66, -RZ, RZ, 0, 9.5367431640625e-07 ;  /* 0x00000010ff427435 */ /* 0x002fe200000001ff */
[----:B------:R-:W-:Y:S02]  /*12710*/  MOV R75, R71 ;  /* 0x00000047004b7202 */ /* 0x000fe40000000f00 */
[----:B------:R-:W-:-:S02]  /*12720*/  MOV R76, 0x1f ;  /* 0x0000001f004c7802 */ /* 0x000fc40000000f00 */
[----:B------:R-:W-:Y:S02]  /*12730*/  MOV R65, 0xffffffff ;  /* 0xffffffff00417802 */ /* 0x000fe40000000f00 */
[----:B------:R-:W-:Y:S02]  /*12740*/  MOV R64, 0x12760 ;  /* 0x0001276000407802 */ /* 0x000fe40000000f00 */
[----:B0-234-:R-:W-:Y:S05]  /*12750*/  CALL.REL.NOINC `($__internal_30_$__cuda_sm70_shflsync_down) ;  /* 0x000006d000007944 */ /* 0x01dfea0003c00000 */
[----:B-1----:R-:W-:Y:S01]  /*12760*/  MOV R67, R66 ;  /* 0x0000004200437202 */ /* 0x002fe20000000f00 */
[----:B------:R-:W-:Y:S05]  /*12770*/  BRA `(.L_x_1322) ;  /* 0xffff7b2000007947 */ /* 0x000fea000383ffff */
.L_x_1229:
[----:B-1----:R-:W-:Y:S01]  /*12780*/  HFMA2.MMA R66, -RZ, RZ, 0, 9.5367431640625e-07 ;  /* 0x00000010ff427435 */ /* 0x002fe200000001ff */
[----:B------:R-:W-:Y:S02]  /*12790*/  MOV R75, R74 ;  /* 0x0000004a004b7202 */ /* 0x000fe40000000f00 */
[----:B------:R-:W-:Y:S02]  /*127a0*/  MOV R76, 0x1f ;  /* 0x0000001f004c7802 */ /* 0x000fe40000000f00 */
[----:B------:R-:W-:Y:S02]  /*127b0*/  MOV R65, 0xffffffff ;  /* 0xffffffff00417802 */ /* 0x000fe40000000f00 */
[----:B------:R-:W-:-:S02]  /*127c0*/  MOV R64, 0x127e0 ;  /* 0x000127e000407802 */ /* 0x000fc40000000f00 */
[----:B0-234-:R-:W-:Y:S05]  /*127d0*/  CALL.REL.NOINC `($__internal_30_$__cuda_sm70_shflsync_down) ;  /* 0x0000065000007944 */ /* 0x01dfea0003c00000 */
[----:B-1----:R-:W-:Y:S01]  /*127e0*/  MOV R69, R66 ;  /* 0x0000004200457202 */ /* 0x002fe20000000f00 */
[----:B------:R-:W-:Y:S01]  /*127f0*/  HFMA2.MMA R66, -RZ, RZ, 0, 9.5367431640625e-07 ;  /* 0x00000010ff427435 */ /* 0x000fe200000001ff */
[----:B------:R-:W-:-:S02]  /*12800*/  MOV R75, R68 ;  /* 0x00000044004b7202 */ /* 0x000fc40000000f00 */
[----:B------:R-:W-:Y:S02]  /*12810*/  MOV R76, 0x1f ;  /* 0x0000001f004c7802 */ /* 0x000fe40000000f00 */
[----:B------:R-:W-:Y:S02]  /*12820*/  MOV R65, 0xffffffff ;  /* 0xffffffff00417802 */ /* 0x000fe40000000f00 */
[----:B------:R-:W-:Y:S02]  /*12830*/  MOV R64, 0x12850 ;  /* 0x0001285000407802 */ /* 0x000fe40000000f00 */
[----:B------:R-:W-:Y:S05]  /*12840*/  CALL.REL.NOINC `($__internal_30_$__cuda_sm70_shflsync_down) ;  /* 0x000005e000007944 */ /* 0x000fea0003c00000 */
[----:B-1----:R-:W-:Y:S01]  /*12850*/  MOV R70, R66 ;  /* 0x0000004200467202 */ /* 0x002fe20000000f00 */
[----:B------:R-:W-:Y:S01]  /*12860*/  HFMA2.MMA R66, -RZ, RZ, 0, 9.5367431640625e-07 ;  /* 0x00000010ff427435 */ /* 0x000fe200000001ff */
[----:B------:R-:W-:Y:S02]  /*12870*/  MOV R75, R72 ;  /* 0x00000048004b7202 */ /* 0x000fe40000000f00 */
[----:B------:R-:W-:Y:S02]  /*12880*/  MOV R76, 0x1f ;  /* 0x0000001f004c7802 */ /* 0x000fe40000000f00 */
[----:B------:R-:W-:-:S02]  /*12890*/  MOV R65, 0xffffffff ;  /* 0xffffffff00417802 */ /* 0x000fc40000000f00 */
[----:B------:R-:W-:Y:S02]  /*128a0*/  MOV R64, 0x128c0 ;  /* 0x000128c000407802 */ /* 0x000fe40000000f00 */
[----:B------:R-:W-:Y:S05]  /*128b0*/  CALL.REL.NOINC `($__internal_30_$__cuda_sm70_shflsync_down) ;  /* 0x0000057000007944 */ /* 0x000fea0003c00000 */
[----:B-1----:R-:W-:Y:S05]  /*128c0*/  BRA `(.L_x_1323) ;  /* 0xffff7a1000007947 */ /* 0x002fea000383ffff */
.L_x_1232:
[----:B-1----:R-:W-:Y:S01]  /*128d0*/  HFMA2.MMA R66, -RZ, RZ, 0, 0 ;  /* 0x00000000ff427435 */ /* 0x002fe200000001ff */
[----:B------:R-:W-:Y:S02]  /*128e0*/  MOV R64, R71 ;  /* 0x0000004700407202 */ /* 0x000fe40000000f00 */
[----:B------:R-:W-:Y:S02]  /*128f0*/  MOV R247, 0xffffffff ;  /* 0xffffffff00f77802 */ /* 0x000fe40000000f00 */
[----:B------:R-:W-:Y:S02]  /*12900*/  MOV R65, 0x12920 ;  /* 0x0001292000417802 */ /* 0x000fe40000000f00 */
[----:B0-234-:R-:W-:Y:S05]  /*12910*/  CALL.REL.NOINC `($__internal_31_$__cuda_sm70_shflsync_idx_p) ;  /* 0x0000055000007944 */ /* 0x01dfea0003c00000 */
[----:B-1----:R-:W-:Y:S01]  /*12920*/  MOV R69, R66 ;  /* 0x0000004200457202 */ /* 0x002fe20000000f00 */
[----:B------:R-:W-:Y:S01]  /*12930*/  HFMA2.MMA R66, -RZ, RZ, 0, 0 ;  /* 0x00000000ff427435 */ /* 0x000fe200000001ff */
[----:B------:R-:W-:Y:S02]  /*12940*/  MOV R64, R74 ;  /* 0x0000004a00407202 */ /* 0x000fe40000000f00 */
[----:B------:R-:W-:Y:S02]  /*12950*/  MOV R247, 0xffffffff ;  /* 0xffffffff00f77802 */ /* 0x000fe40000000f00 */
[----:B------:R-:W-:-:S02]  /*12960*/  MOV R65, 0x12980 ;  /* 0x0001298000417802 */ /* 0x000fc40000000f00 */
        /* <DEDUP_REMOVED lines=13> */
[----:B------:R-:W-:Y:S02]  /*12a40*/  MOV R70, R69 ;  /* 0x0000004500467202 */ /* 0x000fe40000000f00 */
[----:B------:R-:W-:-:S02]  /*12a50*/  MOV R69, R67 ;  /* 0x0000004300457202 */ /* 0x000fc40000000f00 */
[----:B-1----:R-:W-:Y:S01]  /*12a60*/  MOV R67, R66 ;  /* 0x0000004200437202 */ /* 0x002fe20000000f00 */
[----:B------:R-:W-:Y:S01]  /*12a70*/  HFMA2.MMA R66, -RZ, RZ, 0, 5.9604644775390625e-08 ;  /* 0x00000001ff427435 */ /* 0x000fe200000001ff */
[----:B------:R-:W-:Y:S02]  /*12a80*/  MOV R75, R71 ;  /* 0x00000047004b7202 */ /* 0x000fe40000000f00 */
[----:B------:R-:W-:Y:S02]  /*12a90*/  MOV R76, 0x1f ;  /* 0x0000001f004c7802 */ /* 0x000fe40000000f00 */
[----:B------:R-:W-:Y:S02]  /*12aa0*/  MOV R65, 0xffffffff ;  /* 0xffffffff00417802 */ /* 0x000fe40000000f00 */
[----:B------:R-:W-:Y:S02]  /*12ab0*/  MOV R64, 0x12ad0 ;  /* 0x00012ad000407802 */ /* 0x000fe40000000f00 */
[----:B0-----:R-:W-:Y:S05]  /*12ac0*/  CALL.REL.NOINC `($__internal_30_$__cuda_sm70_shflsync_down) ;  /* 0x0000036000007944 */ /* 0x001fea0003c00000 */
[----:B-1----:R-:W-:Y:S01]  /*12ad0*/  MOV R71, R66 ;  /* 0x0000004200477202 */ /* 0x002fe20000000f00 */
[----:B------:R-:W-:Y:S01]  /*12ae0*/  HFMA2.MMA R66, -RZ, RZ, 0, 5.9604644775390625e-08 ;  /* 0x00000001ff427435 */ /* 0x000fe200000001ff */
[----:B------:R-:W-:-:S02]  /*12af0*/  MOV R75, R74 ;  /* 0x0000004a004b7202 */ /* 0x000fc40000000f00 */
[----:B------:R-:W-:Y:S02]  /*12b00*/  MOV R76, 0x1f ;  /* 0x0000001f004c7802 */ /* 0x000fe40000000f00 */
[----:B------:R-:W-:Y:S02]  /*12b10*/  MOV R65, 0xffffffff ;  /* 0xffffffff00417802 */ /* 0x000fe40000000f00 */
[----:B------:R-:W-:Y:S02]  /*12b20*/  MOV R64, 0x12b40 ;  /* 0x00012b4000407802 */ /* 0x000fe40000000f00 */
[----:B------:R-:W-:Y:S05]  /*12b30*/  CALL.REL.NOINC `($__internal_30_$__cuda_sm70_shflsync_down) ;  /* 0x000002f000007944 */ /* 0x000fea0003c00000 */
        /* <DEDUP_REMOVED lines=26> */
[----:B------:R-:W-:Y:S05]  /*12ce0*/  CALL.REL.NOINC `($__internal_31_$__cuda_sm70_shflsync_idx_p) ;  /* 0x0000018000007944 */ /* 0x000fea0003c00000 */
        /* <DEDUP_REMOVED lines=8> */
[----:B------:R-:W-:Y:S02]  /*12d70*/  MOV R64, R62 ;  /* 0x0000003e00407202 */ /* 0x000fe40000000f00 */
[----:B------:R-:W-:-:S02]  /*12d80*/  MOV R247, 0xffffffff ;  /* 0xffffffff00f77802 */ /* 0x000fc40000000f00 */
        /* <DEDUP_REMOVED lines=9> */
[----:B0-----:R-:W-:Y:S05]  /*12e20*/  BRA `(.L_x_1324) ;  /* 0xffff76d000007947 */ /* 0x001fea000383ffff */
        .weak           $__internal_30_$__cuda_sm70_shflsync_down
        .type           $__internal_30_$__cuda_sm70_shflsync_down,@function
        .size           $__internal_30_$__cuda_sm70_shflsync_down,($__internal_31_$__cuda_sm70_shflsync_idx_p - $__internal_30_$__cuda_sm70_shflsync_down)
$__internal_30_$__cuda_sm70_shflsync_down:
[----:B------:R-:W-:Y:S04]  /*12e30*/  WARPSYNC R65 ;  /* 0x0000004100007348 */ /* 0x000fe80003800000 */
[----:B------:R0:W1:Y:S02]  /*12e40*/  SHFL.DOWN PT, R66, R75, R66, R76 ;  /* 0x080000424b427389 */ /* 0x00006400000e004c */
[----:B0-----:R-:W-:-:S06]  /*12e50*/  HFMA2.MMA R65, -RZ, RZ, 0, 0 ;  /* 0x00000000ff417435 */ /* 0x001fcc00000001ff */
[----:B------:R-:W-:Y:S05]  /*12e60*/  RET.REL.NODEC R64 `(_Z25selective_scan_bwd_kernelI32Selective_Scan_bwd_kernel_traitsILi128ELi16ELb0ELb1ELb0ELb1ELb0EN3c104HalfENS1_7complexIfEEEEv12SSMParamsBwd) ;  /* 0xfffed19040007950 */ /* 0x000fea0003c3ffff */
        .weak           $__internal_31_$__cuda_sm70_shflsync_idx_p
        .type           $__internal_31_$__cuda_sm70_shflsync_idx_p,@function
        .size           $__internal_31_$__cuda_sm70_shflsync_idx_p,($__internal_32_$__cuda_sm70_shflsync_up - $__internal_31_$__cuda_sm70_shflsync_idx_p)
$__internal_31_$__cuda_sm70_shflsync_idx_p:
[----:B------:R-:W-:Y:S01]  /*12e70*/  MOV R121, 0x1f ;  /* 0x0000001f00797802 */ /* 0x000fe20000000f00 */
[----:B------:R-:W-:Y:S04]  /*12e80*/  WARPSYNC R247 ;  /* 0x000000f700007348 */ /* 0x000fe80003800000 */
[----:B------:R0:W1:Y:S04]  /*12e90*/  SHFL.IDX PT, R66, R64, R66, R121 ;  /* 0x0000004240427389 */ /* 0x00006800000e0079 */
[----:B0-----:R-:W0:Y:S01]  /*12ea0*/  S2R R121, SR_LANEID ;  /* 0x0000000000797919 */ /* 0x001e220000000000 */
[----:B------:R-:W-:Y:S01]  /*12eb0*/  MOV R64, R65 ;  /* 0x0000004100407202 */ /* 0x000fe20000000f00 */
[----:B------:R-:W-:-:S06]  /*12ec0*/  HFMA2.MMA R65, -RZ, RZ, 0, 0 ;  /* 0x00000000ff417435 */ /* 0x000fcc00000001ff */
[----:B------:R-:W-:Y:S05]  /*12ed0*/  RET.REL.NODEC R64 `(_Z25selective_scan_bwd_kernelI32Selective_Scan_bwd_kernel_traitsILi128ELi16ELb0ELb1ELb0ELb1ELb0EN3c104HalfENS1_7complexIfEEEEv12SSMParamsBwd) ;  /* 0xfffed12040007950 */ /* 0x000fea0003c3ffff */
        .weak           $__internal_32_$__cuda_sm70_shflsync_up
        .type           $__internal_32_$__cuda_sm70_shflsync_up,@function
        .size           $__internal_32_$__cuda_sm70_shflsync_up,(.L_x_14464 - $__internal_32_$__cuda_sm70_shflsync_up)
$__internal_32_$__cuda_sm70_shflsync_up:
[----:B------:R-:W-:Y:S04]  /*12ee0*/  WARPSYNC R213 ;  /* 0x000000d500007348 */ /* 0x000fe80003800000 */
[----:B------:R0:W1:Y:S02]  /*12ef0*/  SHFL.UP PT, R211, R65, R211, R214 ;  /* 0x040000d341d37389 */ /* 0x00006400000e00d6 */
[----:B0-----:R-:W-:-:S04]  /*12f00*/  MOV R65, 0x0 ;  /* 0x0000000000417802 */ /* 0x001fc80000000f00 */
[----:B------:R-:W-:Y:S05]  /*12f10*/  RET.REL.NODEC R64 `(_Z25selective_scan_bwd_kernelI32Selective_Scan_bwd_kernel_traitsILi128ELi16ELb0ELb1ELb0ELb1ELb0EN3c104HalfENS1_7complexIfEEEEv12SSMParamsBwd) ;  /* 0xfffed0e040007950 */ /* 0x000fea0003c3ffff */
.L_x_1325:
        /* <DEDUP_REMOVED lines=14> */
.L_x_14464:


//--------------------- .text._Z25selective_scan_bwd_kernelI32Selective_Scan_bwd_kernel_traitsILi128ELi16ELb0ELb1ELb0ELb1ELb1EN3c104HalfENS1_7complexIfEEEEv12SSMParamsBwd --------------------------
	.section	.text._Z25selective_scan_bwd_kernelI32Selective_Scan_bwd_kernel_traitsILi128ELi16ELb0ELb1ELb0ELb1ELb1EN3c104HalfENS1_7complexIfEEEEv12SSMParamsBwd,"ax",@progbits
	.sectioninfo	@"SHI_REGISTERS=255"
	.align	128
        .global         _Z25selective_scan_bwd_kernelI32Selective_Scan_bwd_kernel_traitsILi128ELi16ELb0ELb1ELb0ELb1ELb1EN3c104HalfENS1_7complexIfEEEEv12SSMParamsBwd
        .type           _Z25selective_scan_bwd_kernelI32Selective_Scan_bwd_kernel_traitsILi128ELi16ELb0ELb1ELb0ELb1ELb1EN3c104HalfENS1_7complexIfEEEEv12SSMParamsBwd,@function
        .size           _Z25selective_scan_bwd_kernelI32Selective_Scan_bwd_kernel_traitsILi128ELi16ELb0ELb1ELb0ELb1ELb1EN3c104HalfENS1_7complexIfEEEEv12SSMParamsBwd,(.L_x_14467 - _Z25selective_scan_bwd_kernelI32Selective_Scan_bwd_kernel_traitsILi128ELi16ELb0ELb1ELb0ELb1ELb1EN3c104HalfENS1_7complexIfEEEEv12SSMParamsBwd)
        .other          _Z25selective_scan_bwd_kernelI32Selective_Scan_bwd_kernel_traitsILi128ELi16ELb0ELb1ELb0ELb1ELb1EN3c104HalfENS1_7complexIfEEEEv12SSMParamsBwd,@"STO_CUDA_ENTRY STV_DEFAULT"
_Z25selective_scan_bwd_kernelI32Selective_Scan_bwd_kernel_traitsILi128ELi16ELb0ELb1ELb0ELb1ELb1EN3c104HalfENS1_7complexIfEEEEv12SSMParamsBwd:
.text._Z25selective_scan_bwd_kernelI32Selective_Scan_bwd_kernel_traitsILi128ELi16ELb0ELb1ELb0ELb1ELb1EN3c104HalfENS1_7complexIfEEEEv12SSMParamsBwd:
        /* <DEDUP_REMOVED lines=167> */
.L_x_1470:
        /* <DEDUP_REMOVED lines=261> */
[----:B-1----:R-:W-:-:S05]  /*1ac0*/  PRMT R36, RZ, 0x7610, R36 ;  /* 0x00007610ff247816 */ /* 0x002fca0000000024 */
[----:B------:R-:W5:Y:S01]  /*1ad0*/  @!P0 LDG.E.U16 R31, [R34.64] ;  /* 0x00000020221f8981 */ /* 0x000f62000c1e1500 */
[----:B------:R-:W-:-:S03]  /*1ae0*/  ISETP.GE.AND P0, PT, R32, R55, PT ;  /* 0x000000372000720c */ /* 0x000fc60003f06270 */
[----:B------:R-:W5:Y:S01]  /*1af0*/  @!P1 LDG.E.U16 R33, [R34.64+0x40] ;  /* 0x0000402022219981 */ /* 0x000f62000c1e1500 */
[-C--:B------:R-:W-:Y:S02]  /*1b00*/  ISETP.GE.AND P1, PT, R0, R55.reuse, PT ;  /* 0x000000370000720c */ /* 0x080fe40003f26270 */
[----:B--2---:R-:W-:Y:S01]  /*1b10*/  PRMT R38, RZ, 0x7610, R38 ;  /* 0x00007610ff267816 */ /* 0x004fe20000000026 */
[----:B------:R-:W2:Y:S01]  /*1b20*/  @!P3 LDG.E.U16 R47, [R34.64+0x300] ;  /* 0x00030020222fb981 */ /* 0x000ea2000c1e1500 */
[----:B---3--:R-:W-:Y:S02]  /*1b30*/  PRMT R40, RZ, 0x7610, R40 ;  /* 0x00007610ff287816 */ /* 0x008fe40000000028 */
[----:B----4-:R-:W-:Y:S01]  /*1b40*/  PRMT R42, RZ, 0x7610, R42 ;  /* 0x00007610ff2a7816 */ /* 0x010fe2000000002a */
[----:B------:R-:W3:Y:S04]  /*1b50*/  @!P4 LDG.E.U16 R46, [R34.64+0x340] ;  /* 0x00034020222ec981 */ /* 0x000ee8000c1e1500 */
[----:B------:R-:W4:Y:S01]  /*1b60*/  @!P0 LDG.E.U16 R36, [R34.64+0x80] ;  /* 0x0000802022248981 */ /* 0x000f22000c1e1500 */
[----:B------:R-:W-:-:S03]  /*1b70*/  ISETP.GE.AND P0, PT, R6, R55, PT ;  /* 0x000000370600720c */ /* 0x000fc60003f06270 */
[----:B------:R-:W2:Y:S01]  /*1b80*/  @!P1 LDG.E.U16 R37, [R34.64+0xc0] ;  /* 0x0000c02022259981 */ /* 0x000ea2000c1e1500 */
[-C--:B------:R-:W-:Y:S02]  /*1b90*/  ISETP.GE.AND P1, PT, R8, R55.reuse, PT ;  /* 0x000000370800720c */ /* 0x080fe40003f26270 */
[----:B------:R-:W-:Y:S01]  /*1ba0*/  PRMT R44, RZ, 0x7610, R44 ;  /* 0x00007610ff2c7816 */ /* 0x000fe2000000002c */
[----:B------:R-:W3:Y:S04]  /*1bb0*/  @!P5 LDG.E.U16 R49, [R34.64+0x380] ;  /* 0x000380202231d981 */ /* 0x000ee8000c1e1500 */
[----:B------:R-:W3:Y:S04]  /*1bc0*/  @!P6 LDG.E.U16 R48, [R34.64+0x3c0] ;  /* 0x0003c0202230e981 */ /* 0x000ee8000c1e1500 */
[----:B------:R-:W3:Y:S01]  /*1bd0*/  @!P0 LDG.E.U16 R39, [R34.64+0x100] ;  /* 0x0001002022278981 */ /* 0x000ee2000c1e1500 */
[----:B------:R-:W-:-:S03]  /*1be0*/  ISETP.GE.AND P0, PT, R10, R55, PT ;  /* 0x000000370a00720c */ /* 0x000fc60003f06270 */
[----:B------:R-:W3:Y:S01]  /*1bf0*/  @!P1 LDG.E.U16 R38, [R34.64+0x140] ;  /* 0x0001402022269981 */ /* 0x000ee2000c1e1500 */
[----:B------:R-:W-:-:S03]  /*1c00*/  ISETP.GE.AND P1, PT, R12, R55, PT ;  /* 0x000000370c00720c */ /* 0x000fc60003f26270 */
[----:B------:R-:W3:Y:S06]  /*1c10*/  @!P2 LDG.E.U16 R44, [R34.64+0x2c0] ;  /* 0x0002c020222ca981 */ /* 0x000eec000c1e1500 */
[----:B------:R-:W3:Y:S01]  /*1c20*/  @!P0 LDG.E.U16 R41, [R34.64+0x180] ;  /* 0x0001802022298981 */ /* 0x000ee2000c1e1500 */
[----:B------:R-:W-:-:S03]  /*1c30*/  ISETP.GE.AND P0, PT, R14, R55, PT ;  /* 0x000000370e00720c */ /* 0x000fc60003f06270 */
[----:B------:R-:W3:Y:S01]  /*1c40*/  @!P1 LDG.E.U16 R40, [R34.64+0x1c0] ;  /* 0x0001c02022289981 */ /* 0x000ee2000c1e1500 */
[----:B------:R-:W-:Y:S02]  /*1c50*/  ISETP.NE.AND P1, PT, R43, RZ, PT ;  /* 0x000000ff2b00720c */ /* 0x000fe40003f25270 */
[----:B------:R-:W-:-:S07]  /*1c60*/  PRMT R43, RZ, 0x7610, R43 ;  /* 0x00007610ff2b7816 */ /* 0x000fce000000002b */
[----:B------:R-:W3:Y:S01]  /*1c70*/  @!P0 LDG.E.U16 R43, [R34.64+0x200] ;  /* 0x00020020222b8981 */ /* 0x000ee2000c1e1500 */
[----:B------:R-:W-:Y:S02]  /*1c80*/  ISETP.NE.AND P0, PT, R45, RZ, PT ;  /* 0x000000ff2d00720c */ /* 0x000fe40003f05270 */
[----:B------:R-:W-:-:S06]  /*1c90*/  PRMT R45, RZ, 0x7610, R45 ;  /* 0x00007610ff2d7816 */ /* 0x000fcc000000002d */
[----:B------:R-:W3:Y:S05]  /*1ca0*/  @!P1 LDG.E.U16 R45, [R34.64+0x280] ;  /* 0x00028020222d9981 */ /* 0x000eea000c1e1500 */
[----:B------:R-:W3:Y:S01]  /*1cb0*/  @!P0 LDG.E.U16 R42, [R34.64+0x240] ;  /* 0x00024020222a8981 */ /* 0x000ee2000c1e1500 */
        /* <DEDUP_REMOVED lines=28> */
[----:B-----5:R0:W-:Y:S04]  /*1e80*/  STS.U16 [R136], R31 ;  /* 0x0000001f88007388 */ /* 0x0201e80000000400 */
[----:B------:R0:W-:Y:S04]  /*1e90*/  STS.U16 [R135+0x40], R33 ;  /* 0x0000402187007388 */ /* 0x0001e80000000400 */
[----:B----4-:R0:W-:Y:S04]  /*1ea0*/  STS.U16 [R134+0x80], R36 ;  /* 0x0000802486007388 */ /* 0x0101e80000000400 */
        /* <DEDUP_REMOVED lines=46> */
.L_x_1328:
[----:B------:R-:W-:Y:S05]  /*2190*/  BSYNC B0 ;  /* 0x0000000000007941 */ /* 0x000fea0003800000 */
.L_x_1327:
        /* <DEDUP_REMOVED lines=36> */
.L_x_1330:
[----:B------:R-:W-:Y:S05]  /*23e0*/  BSYNC B0 ;  /* 0x0000000000007941 */ /* 0x000fea0003800000 */
.L_x_1329:
        /* <DEDUP_REMOVED lines=36> */
.L_x_1332:
[----:B------:R-:W-:Y:S05]  /*2630*/  BSYNC B0 ;  /* 0x0000000000007941 */ /* 0x000fea0003800000 */
.L_x_1331:
        /* <DEDUP_REMOVED lines=36> */
.L_x_1334:
[----:B------:R-:W-:Y:S05]  /*2880*/  BSYNC B0 ;  /* 0x0000000000007941 */ /* 0x000fea0003800000 */
.L_x_1333:
        /* <DEDUP_REMOVED lines=36> */
.L_x_1336:
[----:B------:R-:W-:Y:S05]  /*2ad0*/  BSYNC B0 ;  /* 0x0000000000007941 */ /* 0x000fea0003800000 */
.L_x_1335:
        /* <DEDUP_REMOVED lines=36> */
.L_x_1338:
[----:B------:R-:W-:Y:S05]  /*2d20*/  BSYNC B0 ;  /* 0x0000000000007941 */ /* 0x000fea0003800000 */
.L_x_1337:
        /* <DEDUP_REMOVED lines=36> */
.L_x_1340:
[----:B------:R-:W-:Y:S05]  /*2f70*/  BSYNC B0 ;  /* 0x0000000000007941 */ /* 0x000fea0003800000 */
.L_x_1339:
        /* <DEDUP_REMOVED lines=36> */
.L_x_1342:
[----:B------:R-:W-:Y:S05]  /*31c0*/  BSYNC B0 ;  /* 0x0000000000007941 */ /* 0x000fea0003800000 */
.L_x_1341:
        /* <DEDUP_REMOVED lines=36> */
.L_x_1344:
[----:B------:R-:W-:Y:S05]  /*3410*/  BSYNC B0 ;  /* 0x0000000000007941 */ /* 0x000fea0003800000 */
.L_x_1343:
        /* <DEDUP_REMOVED lines=34> */
.L_x_1346:
[----:B------:R-:W-:Y:S05]  /*3640*/  BSYNC B0 ;  /* 0x0000000000007941 */ /* 0x000fea0003800000 */
.L_x_1345:
        /* <DEDUP_REMOVED lines=33> */
.L_x_1348:
[----:B------:R-:W-:Y:S05]  /*3860*/  BSYNC B0 ;  /* 0x0000000000007941 */ /* 0x000fea0003800000 */
.L_x_1347:
        /* <DEDUP_REMOVED lines=33> */
.L_x_1350:
[----:B------:R-:W-:Y:S05]  /*3a80*/  BSYNC B0 ;  /* 0x0000000000007941 */ /* 0x000fea0003800000 */
.L_x_1349:
        /* <DEDUP_REMOVED lines=33> */
.L_x_1352:
[----:B------:R-:W-:Y:S05]  /*3ca0*/  BSYNC B0 ;  /* 0x0000000000007941 */ /* 0x000fea0003800000 */
.L_x_1351:
        /* <DEDUP_REMOVED lines=33> */
.L_x_1354:
[----:B------:R-:W-:Y:S05]  /*3ec0*/  BSYNC B0 ;  /* 0x0000000000007941 */ /* 0x000fea0003800000 */
.L_x_1353:
        /* <DEDUP_REMOVED lines=33> */
.L_x_1356:
[----:B------:R-:W-:Y:S05]  /*40e0*/  BSYNC B0 ;  /* 0x0000000000007941 */ /* 0x000fea0003800000 */
.L_x_1355:
        /* <DEDUP_REMOVED lines=33> */
.L_x_1358:
[----:B------:R-:W-:Y:S05]  /*4300*/  BSYNC B0 ;  /* 0x0000000000007941 */ /* 0x000fea0003800000 */
.L_x_1357:
        /* <DEDUP_REMOVED lines=41> */
[C---:B------:R-:W-:Y:S01]  /*45a0*/  @!P0 IADD3 R9, P1, R120.reuse, R2, RZ ;  /* 0x0000000278098210 */ /* 0x040fe20007f3e0ff */
[----:B------:R-:W-:Y:S01]  /*45b0*/  UIMAD UR7, UR10, UR37, UR7 ;  /* 0x000000250a0772a4 */ /* 0x000fe2000f8e0207 */
[----:B------:R-:W-:Y:S01]  /*45c0*/  @!P0 LEA R4, P3, R7, c[0x0][0x258], 0x1 ;  /* 0x0000960007048a11 */ /* 0x000fe200078608ff */
[----:B------:R-:W-:Y:S01]  /*45d0*/  USHF.R.S32.HI UR27, URZ, 0x1f, UR26 ;  /* 0x0000001f3f1b7899 */ /* 0x000fe2000801141a */
[C---:B0-----:R-:W-:Y:S01]  /*45e0*/  @!P0 IADD3.X R40, R129.reuse, UR38, R3, P1, !PT ;  /* 0x0000002681288c10 */ /* 0x041fe20008ffe403 */
[----:B------:R-:W-:Y:S01]  /*45f0*/  UIADD3 UR37, UP0, UR26, UR34, URZ ;  /* 0x000000221a257290 */ /* 0x000fe2000ff1e03f */
[C---:B------:R-:W-:Y:S01]  /*4600*/  LEA R38, P1, R120.reuse, c[0x0][0x268], 0x1 ;  /* 0x00009a0078267a11 */ /* 0x040fe200078208ff */
[----:B------:R-:W-:Y:S01]  /*4610*/  UIADD3 UR36, UP1, UR26, UR8, URZ ;  /* 0x000000081a247290 */ /* 0x000fe2000ff3e03f */
[----:B------:R-:W-:Y:S01]  /*4620*/  @!P0 IADD3.X R36, R129, UR7, R5, P2, !PT ;  /* 0x0000000781248c10 */ /* 0x000fe200097fe405 */
[----:B------:R-:W-:Y:S01]  /*4630*/  UIADD3.X UR34, UR27, UR38, UR35, UP0, !UPT ;  /* 0x000000261b227290 */ /* 0x000fe200087fe423 */
[----:B------:R-:W-:Y:S01]  /*4640*/  LEA R2, P2, R120, c[0x0][0x258], 0x1 ;  /* 0x0000960078027a11 */ /* 0x000fe200078408ff */
[----:B------:R-:W-:Y:S01]  /*4650*/  UIADD3.X UR8, UR27, UR7, UR9, UP1, !UPT ;  /* 0x000000071b087290 */ /* 0x000fe20008ffe409 */
[----:B------:R-:W-:Y:S01]  /*4660*/  MOV R11, UR37 ;  /* 0x00000025000b7c02 */ /* 0x000fe20008000f00 */
[----:B------:R-:W0:Y:S01]  /*4670*/  LDS.U16 R68, [R119+0x8] ;  /* 0x0000080077447984 */ /* 0x000e220000000400 */
[----:B------:R-:W-:-:S02]  /*4680*/  MOV R13, UR36 ;  /* 0x00000024000d7c02 */ /* 0x000fc40008000f00 */
[C-C-:B------:R-:W-:Y:S01]  /*4690*/  LEA.HI.X R3, R120.reuse, c[0x0][0x25c], R129.reuse, 0x1, P2 ;  /* 0x0000970078037a11 */ /* 0x140fe200010f0c81 */
[----:B------:R-:W2:Y:S01]  /*46a0*/  LDS.U16 R70, [R119+0xa] ;  /* 0x00000a0077467984 */ /* 0x000ea20000000400 */
        /* <DEDUP_REMOVED lines=54> */
[----:B------:R-:W-:-:S02]  /*4a10*/  ISETP.GE.AND P1, PT, R14, R55, PT ;  /* 0x000000370e00720c */ /* 0x000fc40003f26270 */
[----:B------:R-:W-:Y:S01]  /*4a20*/  PRMT R64, RZ, 0x7610, R64 ;  /* 0x00007610ff407816 */ /* 0x000fe20000000040 */
[----:B------:R-:W5:Y:S01]  /*4a30*/  @!P2 LDG.E.U16 R29, [R38.64+-0xf00] ;  /* 0xfff10020261da981 */ /* 0x000f62000c1e1500 */
[-C--:B------:R-:W-:Y:S01]  /*4a40*/  ISETP.GE.AND P4, PT, R0, R55.reuse, PT ;  /* 0x000000370000720c */ /* 0x080fe20003f86270 */
[----:B-1----:R-:W-:Y:S01]  /*4a50*/  HADD2.F32 R51, -RZ, R51.H0_H0 ;  /* 0x20000033ff337230 */ /* 0x002fe20000004100 */
[----:B------:R-:W-:Y:S01]  /*4a60*/  PRMT R44, RZ, 0x7610, R44 ;  /* 0x00007610ff2c7816 */ /* 0x000fe2000000002c */
[----:B------:R-:W5:Y:S01]  /*4a70*/  @!P3 LDG.E.U16 R17, [R38.64+-0xfc0] ;  /* 0xfff040202611b981 */ /* 0x000f62000c1e1500 */
[----:B------:R-:W-:Y:S01]  /*4a80*/  PRMT R36, RZ, 0x7610, R36 ;  /* 0x00007610ff247816 */ /* 0x000fe20000000024 */
[----:B--2---:R-:W-:Y:S01]  /*4a90*/  HADD2.F32 R56, -RZ, R56.H0_H0 ;  /* 0x20000038ff387230 */ /* 0x004fe20000004100 */
[----:B0-----:R-:W-:Y:S01]  /*4aa0*/  PRMT R35, RZ, 0x7610, R35 ;  /* 0x00007610ff237816 */ /* 0x001fe20000000023 */
[----:B---3--:R-:W-:Y:S01]  /*4ab0*/  HADD2.F32 R58, -RZ, R58.H0_H0 ;  /* 0x2000003aff3a7230 */ /* 0x008fe20000004100 */
[----:B------:R-:W-:Y:S01]  /*4ac0*/  PRMT R34, RZ, 0x7610, R34 ;  /* 0x00007610ff227816 */ /* 0x000fe20000000022 */
[----:B------:R-:W2:Y:S01]  /*4ad0*/  @!P1 LDG.E.U16 R33, [R38.64+-0xe00] ;  /* 0xfff2002026219981 */ /* 0x000ea2000c1e1500 */
[-C--:B------:R-:W-:Y:S01]  /*4ae0*/  ISETP.GE.AND P1, PT, R16, R55.reuse, PT ;  /* 0x000000371000720c */ /* 0x080fe20003f26270 */
[----:B----4-:R-:W-:Y:S01]  /*4af0*/  HADD2.F32 R66, -RZ, R66.H0_H0 ;  /* 0x20000042ff427230 */ /* 0x010fe20000004100 */
[-C--:B------:R-:W-:Y:S01]  /*4b00*/  ISETP.GE.AND P2, PT, R20, R55.reuse, PT ;  /* 0x000000371400720c */ /* 0x080fe20003f46270 */
[----:B------:R-:W3:Y:S01]  /*4b10*/  @!P4 LDG.E.U16 R25, [R38.64+-0xf40] ;  /* 0xfff0c0202619c981 */ /* 0x000ee2000c1e1500 */
[-C--:B------:R-:W-:Y:S01]  /*4b20*/  ISETP.GE.AND P3, PT, R22, R55.reuse, PT ;  /* 0x000000371600720c */ /* 0x080fe20003f66270 */
[----:B------:R-:W-:Y:S01]  /*4b30*/  HADD2.F32 R68, -RZ, R68.H0_H0 ;  /* 0x20000044ff447230 */ /* 0x000fe20000004100 */
[-C--:B------:R-:W-:Y:S01]  /*4b40*/  ISETP.GE.AND P4, PT, R24, R55.reuse, PT ;  /* 0x000000371800720c */ /* 0x080fe20003f86270 */
[----:B------:R-:W4:Y:S01]  /*4b50*/  @!P6 LDG.E.U16 R36, [R38.64+-0xec0] ;  /* 0xfff140202624e981 */ /* 0x000f22000c1e1500 */
[----:B------:R-:W-:Y:S01]  /*4b60*/  ISETP.GE.AND P5, PT, R26, R55, PT ;  /* 0x000000371a00720c */ /* 0x000fe20003fa6270 */
[----:B------:R-:W-:Y:S01]  /*4b70*/  HADD2.F32 R70, -RZ, R70.H0_H0 ;  /* 0x20000046ff467230 */ /* 0x000fe20000004100 */
[----:B------:R-:W-:-:S03]  /*4b80*/  ULDC.64 UR8, c[0x0][0x2e8] ;  /* 0x0000ba0000087ab9 */ /* 0x000fc60000000a00 */
[----:B------:R-:W2:Y:S01]  /*4b90*/  @!P1 LDG.E.U16 R44, [R38.64+-0xdc0] ;  /* 0xfff24020262c9981 */ /* 0x000ea2000c1e1500 */
[-C--:B------:R-:W-:Y:S02]  /*4ba0*/  ISETP.GE.AND P1, PT, R18, R55.reuse, PT ;  /* 0x000000371200720c */ /* 0x080fe40003f26270 */
[----:B------:R-:W-:Y:S01]  /*4bb0*/  ISETP.GE.AND P6, PT, R28, R55, PT ;  /* 0x000000371c00720c */ /* 0x000fe20003fc6270 */
[----:B------:R-:W2:Y:S04]  /*4bc0*/  @!P2 LDG.E.U16 R34, [R38.64+-0xd40] ;  /* 0xfff2c0202622a981 */ /* 0x000ea8000c1e1500 */
[----:B------:R-:W2:Y:S04]  /*4bd0*/  @!P3 LDG.E.U16 R41, [R38.64+-0xd00] ;  /* 0xfff300202629b981 */ /* 0x000ea8000c1e1500 */
[----:B------:R-:W2:Y:S04]  /*4be0*/  @!P4 LDG.E.U16 R46, [R38.64+-0xcc0] ;  /* 0xfff34020262ec981 */ /* 0x000ea8000c1e1500 */
[----:B------:R-:W2:Y:S04]  /*4bf0*/  @!P1 LDG.E.U16 R35, [R38.64+-0xd80] ;  /* 0xfff2802026239981 */ /* 0x000ea8000c1e1500 */
[----:B------:R-:W2:Y:S04]  /*4c00*/  @!P5 LDG.E.U16 R43, [R38.64+-0xc80] ;  /* 0xfff38020262bd981 */ /* 0x000ea8000c1e1500 */
[----:B------:R-:W2:Y:S01]  /*4c10*/  @!P6 LDG.E.U16 R48, [R38.64+-0xc40] ;  /* 0xfff3c0202630e981 */ /* 0x000ea2000c1e1500 */
[----:B------:R-:W-:-:S02]  /*4c20*/  P2R R54, PR, RZ, 0x2 ;  /* 0x00000002ff367803 */ /* 0x000fc40000000000 */
[----:B------:R-:W-:Y:S01]  /*4c30*/  ISETP.GE.AND P1, PT, R30, R55, PT ;  /* 0x000000371e00720c */ /* 0x000fe20003f26270 */
[----:B-----5:R-:W-:Y:S04]  /*4c40*/  STS.U16 [R136], R15 ;  /* 0x0000000f88007388 */ /* 0x020fe80000000400 */
[----:B------:R-:W-:Y:S04]  /*4c50*/  STS.U16 [R135+0x40], R17 ;  /* 0x0000401187007388 */ /* 0x000fe80000000400 */
[----:B------:R-:W-:Y:S04]  /*4c60*/  STS.U16 [R134+0x80], R21 ;  /* 0x0000801586007388 */ /* 0x000fe80000000400 */
[----:B---3--:R-:W-:Y:S04]  /*4c70*/  STS.U16 [R131+0xc0], R25 ;  /* 0x0000c01983007388 */ /* 0x008fe80000000400 */
[----:B------:R-:W-:Y:S04]  /*4c80*/  STS.U16 [R252+0x100], R29 ;  /* 0x0001001dfc007388 */ /* 0x000fe80000000400 */
[----:B----4-:R-:W-:Y:S04]  /*4c90*/  STS.U16 [R251+0x140], R36 ;  /* 0x00014024fb007388 */ /* 0x010fe80000000400 */
[----:B------:R-:W-:Y:S04]  /*4ca0*/  STS.U16 [R250+0x180], R31 ;  /* 0x0001801ffa007388 */ /* 0x000fe80000000400 */
[----:B------:R-:W-:Y:S04]  /*4cb0*/  STS.U16 [R249+0x1c0], R42 ;  /* 0x0001c02af9007388 */ /* 0x000fe80000000400 */
[----:B--2---:R-:W-:Y:S04]  /*4cc0*/  STS.U16 [R248+0x200], R33 ;  /* 0x00020021f8007388 */ /* 0x004fe80000000400 */
[----:B------:R-:W-:Y:S04]  /*4cd0*/  STS.U16 [R245+0x240], R44 ;  /* 0x0002402cf5007388 */ /* 0x000fe80000000400 */
[----:B------:R-:W-:Y:S04]  /*4ce0*/  STS.U16 [R244+0x280], R35 ;  /* 0x00028023f4007388 */ /* 0x000fe80000000400 */
[----:B------:R-:W-:Y:S04]  /*4cf0*/  STS.U16 [R243+0x2c0], R34 ;  /* 0x0002c022f3007388 */ /* 0x000fe80000000400 */
[----:B------:R-:W-:Y:S04]  /*4d00*/  STS.U16 [R242+0x300], R41 ;  /* 0x00030029f2007388 */ /* 0x000fe80000000400 */
[----:B------:R0:W-:Y:S04]  /*4d10*/  STS.U16 [R241+0x340], R46 ;  /* 0x0003402ef1007388 */ /* 0x0001e80000000400 */
[----:B------:R-:W-:Y:S04]  /*4d20*/  STS.U16 [R240+0x380], R43 ;  /* 0x0003802bf0007388 */ /* 0x000fe80000000400 */
[----:B------:R-:W-:Y:S01]  /*4d30*/  STS.U16 [R239+0x3c0], R48 ;  /* 0x0003c030ef007388 */ /* 0x000fe20000000400 */
[----:B------:R-:W-:-:S06]  /*4d40*/  NOP ;  /* 0x0000000000007918 */ /* 0x000fcc0000000000 */
[----:B------:R-:W1:Y:S04]  /*4d50*/  LDS.U16 R15, [R119] ;  /* 0x00000000770f7984 */ /* 0x000e680000000400 */
[----:B------:R-:W2:Y:S04]  /*4d60*/  LDS.U16 R17, [R119+0x2] ;  /* 0x0000020077117984 */ /* 0x000ea80000000400 */
[----:B------:R-:W-:Y:S04]  /*4d70*/  LDS.U16 R21, [R119+0x4] ;  /* 0x0000040077157984 */ /* 0x000fe80000000400 */
[----:B------:R-:W3:Y:S04]  /*4d80*/  LDS.U16 R25, [R119+0x6] ;  /* 0x0000060077197984 */ /* 0x000ee80000000400 */
[----:B------:R-:W4:Y:S04]  /*4d90*/  LDS.U16 R29, [R119+0x8] ;  /* 0x00000800771d7984 */ /* 0x000f280000000400 */
[----:B------:R-:W-:Y:S04]  /*4da0*/  LDS.U16 R31, [R119+0xa] ;  /* 0x00000a00771f7984 */ /* 0x000fe80000000400 */
[----:B------:R-:W2:Y:S04]  /*4db0*/  LDS.U16 R33, [R119+0xc] ;  /* 0x00000c0077217984 */ /* 0x000ea80000000400 */
[----:B------:R-:W1:Y:S04]  /*4dc0*/  LDS.U16 R34, [R119+0xe] ;  /* 0x00000e0077227984 */ /* 0x000e680000000400 */
[----:B------:R-:W1:Y:S04]  /*4dd0*/  LDS.U16 R35, [R119+0x10] ;  /* 0x0000100077237984 */ /* 0x000e680000000400 */
[----:B------:R-:W1:Y:S04]  /*4de0*/  LDS.U16 R36, [R119+0x12] ;  /* 0x0000120077247984 */ /* 0x000e680000000400 */
[----:B------:R-:W1:Y:S04]  /*4df0*/  LDS.U16 R38, [R119+0x14] ;  /* 0x0000140077267984 */ /* 0x000e680000000400 */
[----:B------:R-:W-:Y:S04]  /*4e00*/  LDS.U16 R39, [R119+0x16] ;  /* 0x0000160077277984 */ /* 0x000fe80000000400 */
[----:B------:R-:W-:Y:S04]  /*4e10*/  LDS.U16 R41, [R119+0x18] ;  /* 0x0000180077297984 */ /* 0x000fe80000000400 */
[----:B------:R-:W1:Y:S04]  /*4e20*/  LDS.U16 R42, [R119+0x1a] ;  /* 0x00001a00772a7984 */ /* 0x000e680000000400 */
[----:B------:R-:W-:Y:S04]  /*4e30*/  LDS.U16 R43, [R119+0x1c] ;  /* 0x00001c00772b7984 */ /* 0x000fe80000000400 */
        /* <DEDUP_REMOVED lines=31> */
[----:B-1----:R-:W-:-:S05]  /*5030*/  HADD2.F32 R15, -RZ, R15.H0_H0 ;  /* 0x2000000fff0f7230 */ /* 0x002fca0000004100 */
[----:B------:R-:W-:Y:S01]  /*5040*/  FMUL.FTZ R48, R15, -1.4426950216293334961 ;  /* 0xbfb8aa3b0f307820 */ /* 0x000fe20000410000 */
[----:B--2---:R-:W-:-:S05]  /*5050*/  HADD2.F32 R17, -RZ, R17.H0_H0 ;  /* 0x20000011ff117230 */ /* 0x004fca0000004100 */
[----:B------:R-:W1:Y:S01]  /*5060*/  MUFU.EX2 R48, R48 ;  /* 0x0000003000307308 */ /* 0x000e620000000800 */
[----:B---3--:R-:W-:Y:S01]  /*5070*/  HADD2.F32 R25, -RZ, R25.H0_H0 ;  /* 0x20000019ff197230 */ /* 0x008fe20000004100 */
[----:B------:R-:W-:Y:S01]  /*5080*/  FMUL.FTZ R65, R17, -1.4426950216293334961 ;  /* 0xbfb8aa3b11417820 */ /* 0x000fe20000410000 */
[----:B----4-:R-:W-:-:S03]  /*5090*/  HADD2.F32 R29, -RZ, R29.H0_H0 ;  /* 0x2000001dff1d7230 */ /* 0x010fc60000004100 */
[----:B0-----:R-:W-:Y:S01]  /*50a0*/  FMUL.FTZ R2, R25, -1.4426950216293334961 ;  /* 0xbfb8aa3b19027820 */ /* 0x001fe20000410000 */
[----:B------:R-:W-:Y:S01]  /*50b0*/  HADD2.F32 R21, -RZ, R21.H0_H0 ;  /* 0x20000015ff157230 */ /* 0x000fe20000004100 */
[----:B------:R-:W-:Y:S01]  /*50c0*/  MUFU.EX2 R65, R65 ;  /* 0x0000004100417308 */ /* 0x000fe20000000800 */
[----:B------:R-:W-:Y:S02]  /*50d0*/  FMUL.FTZ R3, R29, -1.4426950216293334961 ;  /* 0xbfb8aa3b1d037820 */ /* 0x000fe40000410000 */
[----:B-1----:R-:W-:-:S05]  /*50e0*/  FADD.FTZ R48, R48, 1 ;  /* 0x3f80000030307421 */ /* 0x002fca0000010000 */
[----:B------:R-:W0:Y:S01]  /*50f0*/  MUFU.EX2 R2, R2 ;  /* 0x0000000200027308 */ /* 0x000e220000000800 */
[----:B------:R-:W-:-:S07]  /*5100*/  FMUL.FTZ R67, R21, -1.4426950216293334961 ;  /* 0xbfb8aa3b15437820 */ /* 0x000fce0000410000 */
[----:B------:R-:W-:Y:S08]  /*5110*/  MUFU.RCP R48, R48 ;  /* 0x0000003000307308 */ /* 0x000ff00000001000 */
[----:B------:R-:W1:Y:S01]  /*5120*/  MUFU.EX2 R3, R3 ;  /* 0x0000000300037308 */ /* 0x000e620000000800 */
[----:B0-----:R-:W-:-:S07]  /*5130*/  FADD.FTZ R2, R2, 1 ;  /* 0x3f80000002027421 */ /* 0x001fce0000010000 */
[----:B------:R-:W0:Y:S01]  /*5140*/  MUFU.EX2 R67, R67 ;  /* 0x0000004300437308 */ /* 0x000e220000000800 */
[----:B------:R-:W-:Y:S02]  /*5150*/  HADD2.F32 R33, -RZ, R33.H0_H0 ;  /* 0x20000021ff217230 */ /* 0x000fe40000004100 */
[----:B------:R-:W-:Y:S02]  /*5160*/  HADD2.F32 R34, -RZ, R34.H0_H0 ;  /* 0x20000022ff227230 */ /* 0x000fe40000004100 */
[----:B------:R-:W-:Y:S01]  /*5170*/  HADD2.F32 R31, -RZ, R31.H0_H0 ;  /* 0x2000001fff1f7230 */ /* 0x000fe20000004100 */
[----:B-1----:R-:W-:Y:S01]  /*5180*/  FADD.FTZ R3, R3, 1 ;  /* 0x3f80000003037421 */ /* 0x002fe20000010000 */
[----:B------:R-:W-:Y:S01]  /*5190*/  HADD2.F32 R35, -RZ, R35.H0_H0 ;  /* 0x20000023ff237230 */ /* 0x000fe20000004100 */
[----:B------:R-:W-:Y:S02]  /*51a0*/  FMUL.FTZ R71, R33, -1.4426950216293334961 ;  /* 0xbfb8aa3b21477820 */ /* 0x000fe40000410000 */
[----:B------:R-:W-:-:S02]  /*51b0*/  FMUL.FTZ R72, R34, -1.4426950216293334961 ;  /* 0xbfb8aa3b22487820 */ /* 0x000fc40000410000 */
[----:B------:R-:W-:Y:S01]  /*51c0*/  FMUL.FTZ R69, R31, -1.4426950216293334961 ;  /* 0xbfb8aa3b1f457820 */ /* 0x000fe20000410000 */
[----:B------:R-:W-:Y:S01]  /*51d0*/  HADD2.F32 R36, -RZ, R36.H0_H0 ;  /* 0x20000024ff247230 */ /* 0x000fe20000004100 */
[----:B------:R-:W-:Y:S01]  /*51e0*/  FMUL.FTZ R73, R35, -1.4426950216293334961 ;  /* 0xbfb8aa3b23497820 */ /* 0x000fe20000410000 */
[----:B------:R-:W1:Y:S01]  /*51f0*/  MUFU.EX2 R71, R71 ;  /* 0x0000004700477308 */ /* 0x000e620000000800 */
[----:B------:R-:W-:Y:S02]  /*5200*/  HADD2.F32 R38, -RZ, R38.H0_H0 ;  /* 0x20000026ff267230 */ /* 0x000fe40000004100 */
[----:B------:R-:W-:Y:S01]  /*5210*/  FMUL.FTZ R74, R36, -1.4426950216293334961 ;  /* 0xbfb8aa3b244a7820 */ /* 0x000fe20000410000 */
[----:B------:R-:W-:-:S04]  /*5220*/  HADD2.F32 R42, -RZ, R42.H0_H0 ;  /* 0x2000002aff2a7230 */ /* 0x000fc80000004100 */
[----:B------:R-:W2:Y:S01]  /*5230*/  MUFU.EX2 R72, R72 ;  /* 0x0000004800487308 */ /* 0x000ea20000000800 */
[----:B------:R-:W-:-:S07]  /*5240*/  FMUL.FTZ R76, R38, -1.4426950216293334961 ;  /* 0xbfb8aa3b264c7820 */ /* 0x000fce0000410000 */
[----:B------:R-:W3:Y:S08]  /*5250*/  MUFU.EX2 R69, R69 ;  /* 0x0000004500457308 */ /* 0x000ef00000000800 */
[----:B------:R-:W-:Y:S01]  /*5260*/  MUFU.EX2 R73, R73 ;  /* 0x0000004900497308 */ /* 0x000fe20000000800 */
[----:B------:R-:W-:-:S07]  /*5270*/  HADD2.F32 R39, -RZ, R39.H0_H0 ;  /* 0x20000027ff277230 */ /* 0x000fce0000004100 */
[----:B------:R4:W-:Y:S02]  /*5280*/  MUFU.EX2 R75, R74 ;  /* 0x0000004a004b7308 */ /* 0x0009e40000000800 */
[----:B----4-:R-:W-:-:S06]  /*5290*/  FMUL.FTZ R74, R42, -1.4426950216293334961 ;  /* 0xbfb8aa3b2a4a7820 */ /* 0x010fcc0000410000 */
[----:B------:R-:W-:Y:S01]  /*52a0*/  MUFU.EX2 R76, R76 ;  /* 0x0000004c004c7308 */ /* 0x000fe20000000800 */
[----:B------:R-:W-:Y:S01]  /*52b0*/  FMUL.FTZ R77, R39, -1.4426950216293334961 ;  /* 0xbfb8aa3b274d7820 */ /* 0x000fe20000410000 */
[----:B------:R-:W-:-:S06]  /*52c0*/  HADD2.F32 R44, -RZ, R44.H0_H0 ;  /* 0x2000002cff2c7230 */ /* 0x000fcc0000004100 */
[----:B------:R-:W-:Y:S08]  /*52d0*/  MUFU.EX2 R81, R74 ;  /* 0x0000004a00517308 */ /* 0x000ff00000000800 */
[----:B------:R-:W-:Y:S01]  /*52e0*/  MUFU.EX2 R79, R77 ;  /* 0x0000004d004f7308 */ /* 0x000fe20000000800 */
[----:B-----5:R-:W-:Y:S04]  /*52f0*/  STS.U16 [R136], R47 ;  /* 0x0000002f88007388 */ /* 0x020fe80000000400 */
        /* <DEDUP_REMOVED lines=14> */
[----:B------:R1:W-:Y:S01]  /*53e0*/  STS.U16 [R239+0x3c0], R64 ;  /* 0x0003c040ef007388 */ /* 0x0003e20000000400 */
[----:B------:R-:W-:-:S06]  /*53f0*/  NOP ;  /* 0x0000000000007918 */ /* 0x000fcc0000000000 */
[----:B------:R-:W3:Y:S04]  /*5400*/  LDS.U16 R46, [R119] ;  /* 0x00000000772e7984 */ /* 0x000ee80000000400 */
[----:B------:R-:W3:Y:S04]  /*5410*/  LDS.U16 R47, [R119+0x2] ;  /* 0x00000200772f7984 */ /* 0x000ee80000000400 */
[----:B------:R-:W3:Y:S01]  /*5420*/  LDS.U16 R49, [R119+0x4] ;  /* 0x0000040077317984 */ /* 0x000ee20000000400 */
[----:B----4-:R-:W-:-:S03]  /*5430*/  FADD.FTZ R50, R65, 1 ;  /* 0x3f80000041327421 */ /* 0x010fc60000010000 */
[----:B------:R-:W4:Y:S01]  /*5440*/  LDS.U16 R57, [R119+0x6] ;  /* 0x0000060077397984 */ /* 0x000f220000000400 */
[----:B-----5:R5:W-:Y:S03]  /*5450*/  MUFU.RCP R54, R2 ;  /* 0x0000000200367308 */ /* 0x020be60000001000 */
[----:B------:R-:W4:Y:S01]  /*5460*/  LDS.U16 R59, [R119+0x8] ;  /* 0x00000800773b7984 */ /* 0x000f220000000400 */
[----:B0-----:R-:W-:-:S03]  /*5470*/  FADD.FTZ R52, R67, 1 ;  /* 0x3f80000043347421 */ /* 0x001fc60000010000 */
[----:B------:R-:W-:Y:S01]  /*5480*/  LDS.U16 R61, [R119+0xa] ;  /* 0x00000a00773d7984 */ /* 0x000fe20000000400 */
[----:B------:R-:W0:Y:S01]  /*5490*/  MUFU.RCP R50, R50 ;  /* 0x0000003200327308 */ /* 0x000e220000001000 */
[----:B-----5:R-:W-:-:S07]  /*54a0*/  FADD.FTZ R2, -R48, 1 ;  /* 0x3f80000030027421 */ /* 0x020fce0000010100 */
[----:B------:R5:W-:Y:S01]  /*54b0*/  MUFU.RCP R60, R3 ;  /* 0x00000003003c7308 */ /* 0x000be20000001000 */
[----:B------:R-:W-:Y:S01]  /*54c0*/  FFMA.FTZ R4, R15, R2, 1 ;  /* 0x3f8000000f047423 */ /* 0x000fe20000010002 */
[----:B------:R-:W-:Y:S01]  /*54d0*/  HADD2.F32 R41, -RZ, R41.H0_H0 ;  /* 0x20000029ff297230 */ /* 0x000fe20000004100 */
[----:B------:R-:W4:Y:S01]  /*54e0*/  LDS.U16 R2, [R119+0xc] ;  /* 0x00000c0077027984 */ /* 0x000f220000000400 */
[----:B-1----:R-:W-:Y:S02]  /*54f0*/  FADD.FTZ R64, R71, 1 ;  /* 0x3f80000047407421 */ /* 0x002fe40000010000 */
[----:B--2---:R-:W-:Y:S01]  /*5500*/  FADD.FTZ R53, R72, 1 ;  /* 0x3f80000048357421 */ /* 0x004fe20000010000 */
[----:B------:R-:W-:Y:S01]  /*5510*/  HADD2.F32 R43, -RZ, R43.H0_H0 ;  /* 0x2000002bff2b7230 */ /* 0x000fe20000004100 */
[----:B---3--:R-:W-:Y:S01]  /*5520*/  FADD.FTZ R62, R69, 1 ;  /* 0x3f800000453e7421 */ /* 0x008fe20000010000 */
[----:B------:R-:W-:Y:S01]  /*5530*/  LDS.U16 R86, [R119+0x16] ;  /* 0x0000160077567984 */ /* 0x000fe20000000400 */
[----:B------:R-:W-:Y:S01]  /*5540*/  HADD2.F32 R46, -RZ, R46.H0_H0 ;  /* 0x2000002eff2e7230 */ /* 0x000fe20000004100 */
[----:B------:R-:W-:-:S02]  /*5550*/  FMUL.FTZ R77, R44, -1.4426950216293334961 ;  /* 0xbfb8aa3b2c4d7820 */ /* 0x000fc40000410000 */
[----:B------:R-:W-:Y:S01]  /*5560*/  LDS.U16 R84, [R119+0x14] ;  /* 0x0000140077547984 */ /* 0x000fe20000000400 */
[----:B------:R-:W-:Y:S01]  /*5570*/  HADD2.F32 R47, -RZ, R47.H0_H0 ;  /* 0x2000002fff2f7230 */ /* 0x000fe20000004100 */
[----:B-----5:R-:W-:Y:S01]  /*5580*/  FMUL.FTZ R3, R51, R46 ;  /* 0x0000002e33037220 */ /* 0x020fe20000410000 */
[----:B------:R-:W1:Y:S01]  /*5590*/  MUFU.RCP R52, R52 ;  /* 0x0000003400347308 */ /* 0x000e620000001000 */
[----:B------:R-:W-:Y:S02]  /*55a0*/  LDS.U16 R88, [R119+0x18] ;  /* 0x0000180077587984 */ /* 0x000fe40000000400 */
[----:B------:R-:W-:Y:S02]  /*55b0*/  FMUL.FTZ R5, R56, R47 ;  /* 0x0000002f38057220 */ /* 0x000fe40000410000 */
[----:B------:R-:W-:Y:S02]  /*55c0*/  FMUL.FTZ R3, R48, R3 ;  /* 0x0000000330037220 */ /* 0x000fe40000410000 */
[----:B0-----:R-:W-:-:S02]  /*55d0*/  FMUL.FTZ R63, R50, R5 ;  /* 0x00000005323f7220 */ /* 0x001fc40000410000 */
[----:B------:R-:W-:Y:S02]  /*55e0*/  FMUL.FTZ R5, R3, R4 ;  /* 0x0000000403057220 */ /* 0x000fe40000410000 */
[----:B------:R-:W0:Y:S04]  /*55f0*/  LDS.U16 R3, [R119+0xe] ;  /* 0x00000e0077037984 */ /* 0x000e280000000400 */
[----:B------:R-:W2:Y:S01]  /*5600*/  LDS.U16 R4, [R119+0x10] ;  /* 0x0000100077047984 */ /* 0x000ea20000000400 */
[----:B------:R-:W-:Y:S01]  /*5610*/  HADD2.F32 R49, -RZ, R49.H0_H0 ;  /* 0x20000031ff317230 */ /* 0x000fe20000004100 */
[----:B-1----:R-:W-:-:S04]  /*5620*/  FADD.FTZ R74, -R52, 1 ;  /* 0x3f800000344a7421 */ /* 0x002fc80000010100 */
[----:B------:R-:W-:Y:S01]  /*5630*/  FMUL.FTZ R65, R58, R49 ;  /* 0x000000313a417220 */ /* 0x000fe20000410000 */
[----:B----4-:R-:W-:Y:S01]  /*5640*/  HADD2.F32 R57, -RZ, R57.H0_H0 ;  /* 0x20000039ff397230 */ /* 0x010fe20000004100 */
[----:B------:R-:W-:Y:S02]  /*5650*/  FFMA.FTZ R74, R21, R74, 1 ;  /* 0x3f800000154a7423 */ /* 0x000fe4000001004a */
[----:B------:R-:W-:Y:S02]  /*5660*/  FMUL.FTZ R65, R52, R65 ;  /* 0x0000004134417220 */ /* 0x000fe40000410000 */
[----:B------:R-:W-:Y:S02]  /*5670*/  FADD.FTZ R72, -R50, 1 ;  /* 0x3f80000032487421 */ /* 0x000fe40000010100 */
[----:B------:R-:W-:Y:S01]  /*5680*/  FADD.FTZ R67, R73, 1 ;  /* 0x3f80000049437421 */ /* 0x000fe20000010000 */
[----:B------:R-:W1:Y:S01]  /*5690*/  MUFU.RCP R64, R64 ;  /* 0x0000004000407308 */ /* 0x000e620000001000 */
[----:B------:R-:W-:-:S02]  /*56a0*/  FMUL.FTZ R73, R65, R74 ;  /* 0x0000004a41497220 */ /* 0x000fc40000410000 */
[----:B------:R-:W-:Y:S02]  /*56b0*/  FFMA.FTZ R72, R17, R72, 1 ;  /* 0x3f80000011487423 */ /* 0x000fe40000010048 */
[----:B------:R-:W-:Y:S02]  /*56c0*/  FADD.FTZ R74, -R54, 1 ;  /* 0x3f800000364a7421 */ /* 0x000fe40000010100 */
[----:B------:R-:W-:Y:S01]  /*56d0*/  FMUL.FTZ R65, R66, R57 ;  /* 0x0000003942417220 */ /* 0x000fe20000410000 */
[----:B------:R-:W3:Y:S01]  /*56e0*/  MUFU.RCP R62, R62 ;  /* 0x0000003e003e7308 */ /* 0x000ee20000001000 */
[----:B------:R-:W-:Y:S01]  /*56f0*/  HADD2.F32 R59, -RZ, R59.H0_H0 ;  /* 0x2000003bff3b7230 */ /* 0x000fe20000004100 */
[----:B------:R-:W-:Y:S02]  /*5700*/  FFMA.FTZ R74, R25, R74, 1 ;  /* 0x3f800000194a7423 */ /* 0x000fe4000001004a */
[----:B------:R-:W-:Y:S02]  /*5710*/  FMUL.FTZ R65, R54, R65 ;  /* 0x0000004136417220 */ /* 0x000fe40000410000 */
[----:B------:R-:W-:-:S02]  /*5720*/  FMUL.FTZ R94, R63, R72 ;  /* 0x000000483f5e7220 */ /* 0x000fc40000410000 */
[----:B------:R4:W-:Y:S01]  /*5730*/  MUFU.EX2 R85, R77 ;  /* 0x0000004d00557308 */ /* 0x0009e20000000800 */
[----:B------:R-:W-:Y:S01]  /*5740*/  FMUL.FTZ R100, R65, R74 ;  /* 0x0000004a41647220 */ /* 0x000fe20000410000 */
[----:B------:R-:W-:Y:S02]  /*5750*/  HADD2.F32 R74, -RZ, R45.H0_H0 ;  /* 0x2000002dff4a7230 */ /* 0x000fe40000004100 */
[----:B------:R-:W-:-:S04]  /*5760*/  HADD2.F32 R45, -RZ, R2.H0_H0 ;  /* 0x20000002ff2d7230 */ /* 0x000fc80000004100 */
[----:B------:R5:W-:Y:S01]  /*5770*/  MUFU.RCP R72, R67 ;  /* 0x0000004300487308 */ /* 0x000be20000001000 */
[----:B----4-:R-:W-:Y:S02]  /*5780*/  FADD.FTZ R77, R76, 1 ;  /* 0x3f8000004c4d7421 */ /* 0x010fe40000010000 */
[----:B------:R-:W-:Y:S02]  /*5790*/  FADD.FTZ R76, -R60, 1 ;  /* 0x3f8000003c4c7421 */ /* 0x000fe40000010100 */
[----:B-----5:R-:W-:-:S03]  /*57a0*/  FMUL.FTZ R67, R68, R59 ;  /* 0x0000003b44437220 */ /* 0x020fc60000410000 */
[----:B------:R-:W4:Y:S01]  /*57b0*/  MUFU.RCP R53, R53 ;  /* 0x0000003500357308 */ /* 0x000f220000001000 */
[----:B------:R-:W-:Y:S02]  /*57c0*/  FFMA.FTZ R76, R29, R76, 1 ;  /* 0x3f8000001d4c7423 */ /* 0x000fe4000001004c */
[----:B------:R-:W-:Y:S01]  /*57d0*/  FMUL.FTZ R69, R60, R67 ;  /* 0x000000433c457220 */ /* 0x000fe20000410000 */
[----:B------:R-:W-:Y:S01]  /*57e0*/  HADD2.F32 R61, -RZ, R61.H0_H0 ;  /* 0x2000003dff3d7230 */ /* 0x000fe20000004100 */
[----:B------:R-:W-:Y:S02]  /*57f0*/  FMUL.FTZ R78, R41, -1.4426950216293334961 ;  /* 0xbfb8aa3b294e7820 */ /* 0x000fe40000410000 */
[----:B------:R-:W-:Y:S02]  /*5800*/  FADD.FTZ R63, R75, 1 ;  /* 0x3f8000004b3f7421 */ /* 0x000fe40000010000 */
[----:B------:R-:W-:Y:S02]  /*5810*/  FMUL.FTZ R82, R43, -1.4426950216293334961 ;  /* 0xbfb8aa3b2b527820 */ /* 0x000fe40000410000 */
[----:B------:R-:W-:-:S02]  /*5820*/  FMUL.FTZ R75, R69, R76 ;  /* 0x0000004c454b7220 */ /* 0x000fc40000410000 */
[----:B------:R-:W-:Y:S01]  /*5830*/  FMUL.FTZ R65, R74, R45 ;  /* 0x0000002d4a417220 */ /* 0x000fe20000410000 */
[----:B------:R3:W5:Y:S01]  /*5840*/  MUFU.EX2 R80, R78 ;  /* 0x0000004e00507308 */ /* 0x0007620000000800 */
[----:B-1----:R-:W-:Y:S02]  /*5850*/  FADD.FTZ R76, -R64, 1 ;  /* 0x3f800000404c7421 */ /* 0x002fe40000010100 */
[----:B------:R-:W-:Y:S02]  /*5860*/  FMUL.FTZ R71, R70, R61 ;  /* 0x0000003d46477220 */ /* 0x000fe40000410000 */
[----:B------:R-:W-:Y:S01]  /*5870*/  FMUL.FTZ R2, R64, R65 ;  /* 0x0000004140027220 */ /* 0x000fe20000410000 */
[----:B------:R-:W-:Y:S01]  /*5880*/  HADD2.F32 R65, -RZ, R40.H0_H0 ;  /* 0x20000028ff417230 */ /* 0x000fe20000004100 */
[----:B------:R-:W-:Y:S02]  /*5890*/  FFMA.FTZ R69, R33, R76, 1 ;  /* 0x3f80000021457423 */ /* 0x000fe4000001004c */
[C---:B---3--:R-:W-:Y:S01]  /*58a0*/  FADD.FTZ R78, -R62.reuse, 1 ;  /* 0x3f8000003e4e7421 */ /* 0x048fe20000010100 */
[----:B------:R1:W3:Y:S01]  /*58b0*/  MUFU.EX2 R83, R82 ;  /* 0x0000005200537308 */ /* 0x0002e20000000800 */
[----:B0-----:R-:W-:Y:S01]  /*58c0*/  HADD2.F32 R40, -RZ, R3.H0_H0 ;  /* 0x20000003ff287230 */ /* 0x001fe20000004100 */
[----:B------:R-:W-:Y:S01]  /*58d0*/  FMUL.FTZ R71, R62, R71 ;  /* 0x000000473e477220 */ /* 0x000fe20000410000 */
[----:B------:R-:W-:Y:S01]  /*58e0*/  HADD2.F32 R76, -RZ, R37.H0_H0 ;  /* 0x20000025ff4c7230 */ /* 0x000fe20000004100 */
[----:B------:R-:W-:Y:S01]  /*58f0*/  FFMA.FTZ R78, R31, R78, 1 ;  /* 0x3f8000001f4e7423 */ /* 0x000fe2000001004e */
[----:B--2---:R-:W-:Y:S01]  /*5900*/  HADD2.F32 R37, -RZ, R4.H0_H0 ;  /* 0x20000004ff257230 */ /* 0x004fe20000004100 */
[----:B-1----:R-:W0:Y:S02]  /*5910*/  LDS.U16 R82, [R119+0x12] ;  /* 0x0000120077527984 */ /* 0x002e240000000400 */
[----:B------:R1:W-:Y:S01]  /*5920*/  MUFU.RCP R67, R77 ;  /* 0x0000004d00437308 */ /* 0x0003e20000001000 */
[----:B------:R-:W-:-:S02]  /*5930*/  FMUL.FTZ R102, R71, R78 ;  /* 0x0000004e47667220 */ /* 0x000fc40000410000 */
[----:B----4-:R-:W-:Y:S02]  /*5940*/  FADD.FTZ R3, -R53, 1 ;  /* 0x3f80000035037421 */ /* 0x010fe40000010100 */
[----:B------:R-:W-:Y:S02]  /*5950*/  FADD.FTZ R4, -R72, 1 ;  /* 0x3f80000048047421 */ /* 0x000fe40000010100 */
[----:B------:R-:W-:Y:S02]  /*5960*/  FMUL.FTZ R71, R76, R37 ;  /* 0x000000254c477220 */ /* 0x000fe40000410000 */
[----:B-1----:R-:W-:Y:S02]  /*5970*/  FMUL.FTZ R77, R2, R69 ;  /* 0x00000045024d7220 */ /* 0x002fe40000410000 */
[----:B------:R-:W-:Y:S02]  /*5980*/  FMUL.FTZ R2, R65, R40 ;  /* 0x0000002841027220 */ /* 0x000fe40000410000 */
[----:B------:R-:W-:-:S02]  /*5990*/  FFMA.FTZ R3, R34, R3, 1 ;  /* 0x3f80000022037423 */ /* 0x000fc40000010003 */
[----:B------:R-:W-:Y:S02]  /*59a0*/  FMUL.FTZ R2, R53, R2 ;  /* 0x0000000235027220 */ /* 0x000fe40000410000 */
[----:B------:R-:W-:Y:S02]  /*59b0*/  FFMA.FTZ R4, R35, R4, 1 ;  /* 0x3f80000023047423 */ /* 0x000fe40000010004 */
[----:B------:R-:W-:Y:S02]  /*59c0*/  FMUL.FTZ R71, R72, R71 ;  /* 0x0000004748477220 */ /* 0x000fe40000410000 */
[----:B------:R-:W-:Y:S02]  /*59d0*/  FADD.FTZ R78, R79, 1 ;  /* 0x3f8000004f4e7421 */ /* 0x000fe40000010000 */
[----:B------:R-:W-:Y:S02]  /*59e0*/  FMUL.FTZ R124, R2, R3 ;  /* 0x00000003027c7220 */ /* 0x000fe40000410000 */
[----:B------:R-:W-:Y:S01]  /*59f0*/  FMUL.FTZ R79, R71, R4 ;  /* 0x00000004474f7220 */ /* 0x000fe20000410000 */
[----:B------:R-:W1:Y:S01]  /*5a00*/  LDS.U16 R2, [R119+0x1a] ;  /* 0x00001a0077027984 */ /* 0x000e620000000400 */
[----:B-----5:R-:W-:-:S03]  /*5a10*/  FADD.FTZ R80, R80, 1 ;  /* 0x3f80000050507421 */ /* 0x020fc60000010000 */
[----:B------:R-:W2:Y:S04]  /*5a20*/  LDS.U16 R3, [R119+0x1c] ;  /* 0x00001c0077037984 */ /* 0x000ea80000000400 */
[----:B------:R-:W4:Y:S01]  /*5a30*/  LDS.U16 R4, [R119+0x1e] ;  /* 0x00001e0077047984 */ /* 0x000f220000000400 */
[----:B------:R-:W5:Y:S08]  /*5a40*/  MUFU.RCP R78, R78 ;  /* 0x0000004e004e7308 */ /* 0x000f700000001000 */
[----:B------:R-:W0:Y:S08]  /*5a50*/  MUFU.RCP R80, R80 ;  /* 0x0000005000507308 */ /* 0x000e300000001000 */
[----:B------:R-:W1:Y:S01]  /*5a60*/  MUFU.RCP R63, R63 ;  /* 0x0000003f003f7308 */ /* 0x000e620000001000 */
[----:B------:R-:W-:Y:S01]  /*5a70*/  FADD.FTZ R69, R81, 1 ;  /* 0x3f80000051457421 */ /* 0x000fe20000010000 */
[----:B------:R-:W-:Y:S01]  /*5a80*/  HADD2.F32 R19, -RZ, R19.H0_H0 ;  /* 0x20000013ff137230 */ /* 0x000fe20000004100 */
[----:B------:R-:W-:Y:S01]  /*5a90*/  FADD.FTZ R71, R85, 1 ;  /* 0x3f80000055477421 */ /* 0x000fe20000010000 */
[----:B------:R-:W-:Y:S01]  /*5aa0*/  HADD2.F32 R86, -RZ, R86.H0_H0 ;  /* 0x20000056ff567230 */ /* 0x000fe20000004100 */
[----:B---3--:R-:W-:Y:S01]  /*5ab0*/  FADD.FTZ R83, R83, 1 ;  /* 0x3f80000053537421 */ /* 0x008fe20000010000 */
[----:B------:R-:W-:Y:S01]  /*5ac0*/  HADD2.F32 R27, -RZ, R27.H0_H0 ;  /* 0x2000001bff1b7230 */ /* 0x000fe20000004100 */
[----:B-----5:R-:W-:Y:S01]  /*5ad0*/  FADD.FTZ R96, -R78, 1 ;  /* 0x3f8000004e607421 */ /* 0x020fe20000010100 */
[----:B------:R-:W-:Y:S01]  /*5ae0*/  HADD2.F32 R23, -RZ, R23.H0_H0 ;  /* 0x20000017ff177230 */ /* 0x000fe20000004100 */
[----:B0-----:R-:W-:Y:S01]  /*5af0*/  FADD.FTZ R98, -R80, 1 ;  /* 0x3f80000050627421 */ /* 0x001fe20000010100 */
[----:B------:R-:W-:-:S02]  /*5b00*/  HADD2.F32 R82, -RZ, R82.H0_H0 ;  /* 0x20000052ff527230 */ /* 0x000fc40000004100 */
[----:B------:R-:W-:Y:S01]  /*5b10*/  HADD2.F32 R84, -RZ, R84.H0_H0 ;  /* 0x20000054ff547230 */ /* 0x000fe20000004100 */
[----:B------:R-:W0:Y:S01]  /*5b20*/  MUFU.RCP R69, R69 ;  /* 0x0000004500457308 */ /* 0x000e220000001000 */
[----:B------:R-:W-:Y:S02]  /*5b30*/  FFMA.FTZ R128, R39, R96, 1 ;  /* 0x3f80000027807423 */ /* 0x000fe40000010060 */
[----:B------:R-:W-:Y:S02]  /*5b40*/  FFMA.FTZ R130, R41, R98, 1 ;  /* 0x3f80000029827423 */ /* 0x000fe40000010062 */
[----:B------:R-:W-:Y:S01]  /*5b50*/  FMUL.FTZ R85, R19, R86 ;  /* 0x0000005613557220 */ /* 0x000fe20000410000 */
[----:B------:R-:W-:Y:S01]  /*5b60*/  HADD2.F32 R13, -RZ, R13.H0_H0 ;  /* 0x2000000dff0d7230 */ /* 0x000fe20000004100 */
[----:B-1----:R-:W-:Y:S01]  /*5b70*/  FADD.FTZ R81, -R63, 1 ;  /* 0x3f8000003f517421 */ /* 0x002fe20000010100 */
[----:B------:R1:W3:Y:S01]  /*5b80*/  MUFU.RCP R90, R83 ;  /* 0x00000053005a7308 */ /* 0x0002e20000001000 */
[----:B------:R-:W-:Y:S01]  /*5b90*/  FMUL.FTZ R96, R27, R82 ;  /* 0x000000521b607220 */ /* 0x000fe20000410000 */
[----:B------:R-:W-:Y:S01]  /*5ba0*/  HADD2.F32 R88, -RZ, R88.H0_H0 ;  /* 0x20000058ff587230 */ /* 0x000fe20000004100 */
[----:B------:R-:W-:-:S05]  /*5bb0*/  FMUL.FTZ R98, R23, R84 ;  /* 0x0000005417627220 */ /* 0x000fca0000410000 */
[----:B------:R-:W5:Y:S01]  /*5bc0*/  MUFU.RCP R71, R71 ;  /* 0x0000004700477308 */ /* 0x000f620000001000 */
[----:B-1----:R-:W-:Y:S02]  /*5bd0*/  FADD.FTZ R83, -R67, 1 ;  /* 0x3f80000043537421 */ /* 0x002fe40000010100 */
[----:B------:R-:W-:Y:S02]  /*5be0*/  FMUL.FTZ R85, R78, R85 ;  /* 0x000000554e557220 */ /* 0x000fe40000410000 */
[----:B------:R-:W-:Y:S02]  /*5bf0*/  FFMA.FTZ R81, R36, R81, 1 ;  /* 0x3f80000024517423 */ /* 0x000fe40000010051 */
[----:B------:R-:W-:Y:S02]  /*5c00*/  FFMA.FTZ R83, R38, R83, 1 ;  /* 0x3f80000026537423 */ /* 0x000fe40000010053 */
[----:B------:R-:W-:Y:S02]  /*5c10*/  FMUL.FTZ R96, R63, R96 ;  /* 0x000000603f607220 */ /* 0x000fe40000410000 */
        /* <DEDUP_REMOVED lines=12> */
[----:B--2---:R-:W-:Y:S02]  /*5ce0*/  HADD2.F32 R9, -RZ, R3.H0_H0 ;  /* 0x20000003ff097230 */ /* 0x004fe40000004100 */
[----:B----4-:R-:W-:Y:S01]  /*5cf0*/  HADD2.F32 R11, -RZ, R4.H0_H0 ;  /* 0x20000004ff0b7230 */ /* 0x010fe20000004100 */
[----:B------:R-:W-:Y:S02]  /*5d00*/  FMUL.FTZ R87, R87, R130 ;  /* 0x0000008257577220 */ /* 0x000fe40000410000 */
[----:B0-----:R-:W-:Y:S02]  /*5d10*/  FADD.FTZ R5, -R69, 1 ;  /* 0x3f80000045057421 */ /* 0x001fe40000010100 */
[----:B---3--:R-:W-:Y:S02]  /*5d20*/  FADD.FTZ R130, -R90, 1 ;  /* 0x3f8000005a827421 */ /* 0x008fe40000010100 */
        /* <DEDUP_REMOVED lines=11> */
[----:B------:R-:W-:Y:S02]  /*5de0*/  FMUL.FTZ R2, R2, R5 ;  /* 0x0000000502027220 */ /* 0x000fe40000410000 */
[----:B------:R-:W-:Y:S02]  /*5df0*/  FMUL.FTZ R3, R3, R130 ;  /* 0x0000008203037220 */ /* 0x000fe40000410000 */
[----:B------:R-:W-:Y:S01]  /*5e00*/  FMUL.FTZ R4, R4, R81 ;  /* 0x0000005104047220 */ /* 0x000fe20000410000 */
[----:B------:R-:W-:-:S02]  /*5e10*/  PRMT R5, R85, 0x7632, R5 ;  /* 0x0000763255057816 */ /* 0x000fc40000000005 */
[----:B------:R-:W-:Y:S02]  /*5e20*/  PRMT R89, R75, 0x7632, R89 ;  /* 0x000076324b597816 */ /* 0x000fe40000000059 */
[----:B------:R-:W-:Y:S02]  /*5e30*/  ISETP.NE.AND P6, PT, R122, RZ, PT ;  /* 0x000000ff7a00720c */ /* 0x000fe40003fc5270 */
[----:B------:R-:W-:Y:S02]  /*5e40*/  F2FP.PACK_AB R73, R100, R73 ;  /* 0x000000496449723e */ /* 0x000fe400000000ff */
[----:B------:R-:W-:Y:S02]  /*5e50*/  F2FP.PACK_AB R77, R124, R77 ;  /* 0x0000004d7c4d723e */ /* 0x000fe400000000ff */
[----:B------:R-:W-:Y:S02]  /*5e60*/  F2FP.PACK_AB R79, R126, R79 ;  /* 0x0000004f7e4f723e */ /* 0x000fe400000000ff */
[----:B------:R-:W-:-:S02]  /*5e70*/  F2FP.PACK_AB R83, R128, R83 ;  /* 0x000000538053723e */ /* 0x000fc400000000ff */
[----:B------:R-:W-:Y:S02]  /*5e80*/  F2FP.PACK_AB R2, R2, R87 ;  /* 0x000000570202723e */ /* 0x000fe400000000ff */
[----:B------:R-:W-:Y:S01]  /*5e90*/  F2FP.PACK_AB R3, R4, R3 ;  /* 0x000000030403723e */ /* 0x000fe200000000ff */
[----:B------:R0:W-:Y:S01]  /*5ea0*/  STS.U16 [R119], R85 ;  /* 0x0000005577007388 */ /* 0x0001e20000000400 */
[----:B------:R-:W-:Y:S02]  /*5eb0*/  PRMT R81, R73, 0x7632, R81 ;  /* 0x0000763249517816 */ /* 0x000fe40000000051 */
[----:B------:R-:W-:Y:S01]  /*5ec0*/  PRMT R4, R83, 0x7632, R4 ;  /* 0x0000763253047816 */ /* 0x000fe20000000004 */
[----:B------:R1:W-:Y:S01]  /*5ed0*/  STS.U16 [R119+0x2], R5 ;  /* 0x0000020577007388 */ /* 0x0003e20000000400 */
[----:B------:R-:W-:-:S03]  /*5ee0*/  PRMT R87, R2, 0x7632, R87 ;  /* 0x0000763202577816 */ /* 0x000fc60000000057 */
[----:B------:R2:W-:Y:S01]  /*5ef0*/  STS.U16 [R119+0xa], R89 ;  /* 0x00000a5977007388 */ /* 0x0005e20000000400 */
[----:B0-----:R-:W-:Y:S02]  /*5f00*/  PRMT R85, R79, 0x7632, R85 ;  /* 0x000076324f557816 */ /* 0x001fe40000000055 */
[----:B-1----:R-:W-:Y:S02]  /*5f10*/  PRMT R5, R77, 0x7632, R5 ;  /* 0x000076324d057816 */ /* 0x002fe40000000005 */
        /* <DEDUP_REMOVED lines=56> */
.L_x_1360:
[----:B-1----:R-:W-:Y:S05]  /*62a0*/  BSYNC B0 ;  /* 0x0000000000007941 */ /* 0x002fea0003800000 */
.L_x_1359:
        /* <DEDUP_REMOVED lines=27> */
[----:B------:R-:W-:Y:S01]  /*6460*/  @!P0 STG.E.U16 [R2.64+-0xf80], R77 ;  /* 0xfff0804d02008986 */ /* 0x000fe2000c101520 */
[-C--:B------:R-:W-:Y:S01]  /*6470*/  ISETP.GE.AND P0, PT, R8, R127.reuse, PT ;  /* 0x0000007f0800720c */ /* 0x080fe20003f06270 */
[----:B------:R-:W-:Y:S02]  /*6480*/  FMUL.FTZ R35, R35, R72 ;  /* 0x0000004823237220 */ /* 0x000fe40000410000 */
[----:B------:R-:W-:Y:S01]  /*6490*/  @!P2 STG.E.U16 [R2.64+-0xf40], R79 ;  /* 0xfff0c04f0200a986 */ /* 0x000fe2000c101520 */
[----:B------:R-:W-:Y:S01]  /*64a0*/  ISETP.GE.AND P2, PT, R10, R127, PT ;  /* 0x0000007f0a00720c */ /* 0x000fe20003f46270 */
[----:B------:R-:W-:Y:S02]  /*64b0*/  FMUL.FTZ R36, R36, R63 ;  /* 0x0000003f24247220 */ /* 0x000fe40000410000 */
[----:B------:R-:W-:Y:S01]  /*64c0*/  @!P3 STG.E.U16 [R2.64+-0xe40], R87 ;  /* 0xfff1c0570200b986 */ /* 0x000fe2000c101520 */
[----:B------:R-:W-:Y:S01]  /*64d0*/  ISETP.GE.AND P3, PT, R28, R127, PT ;  /* 0x0000007f1c00720c */ /* 0x000fe20003f66270 */
[----:B------:R-:W-:-:S02]  /*64e0*/  FMUL.FTZ R38, R38, R67 ;  /* 0x0000004326267220 */ /* 0x000fc40000410000 */
[----:B------:R-:W-:Y:S01]  /*64f0*/  @!P1 STG.E.U16 [R2.64+-0xf00], R81 ;  /* 0xfff1005102009986 */ /* 0x000fe2000c101520 */
[-C--:B------:R-:W-:Y:S01]  /*6500*/  ISETP.GE.AND P1, PT, R18, R127.reuse, PT ;  /* 0x0000007f1200720c */ /* 0x080fe20003f26270 */
[----:B------:R-:W-:Y:S02]  /*6510*/  FMUL.FTZ R39, R39, R78 ;  /* 0x0000004e27277220 */ /* 0x000fe40000410000 */
[----:B------:R-:W-:Y:S01]  /*6520*/  @!P0 STG.E.U16 [R2.64+-0xec0], R83 ;  /* 0xfff1405302008986 */ /* 0x000fe2000c101520 */
[-C--:B------:R-:W-:Y:S01]  /*6530*/  ISETP.GE.AND P0, PT, R20, R127.reuse, PT ;  /* 0x0000007f1400720c */ /* 0x080fe20003f06270 */
[----:B------:R-:W-:Y:S02]  /*6540*/  FMUL.FTZ R41, R41, R80 ;  /* 0x0000005029297220 */ /* 0x000fe40000410000 */
[----:B------:R0:W-:Y:S01]  /*6550*/  @!P2 STG.E.U16 [R2.64+-0xe80], R85 ;  /* 0xfff180550200a986 */ /* 0x0001e2000c101520 */
        /* <DEDUP_REMOVED lines=9> */
[----:B------:R-:W-:Y:S01]  /*65f0*/  ISETP.NE.U32.AND P0, PT, RZ, c[0x0][0x270], PT ;  /* 0x00009c00ff007a0c */ /* 0x000fe20003f05070 */
[----:B------:R-:W-:-:S02]  /*6600*/  FMUL.FTZ R51, R51, R15 ;  /* 0x0000000f33337220 */ /* 0x000fc40000410000 */
[----:B------:R-:W-:Y:S01]  /*6610*/  @!P1 STG.E.U16 [R2.64+-0xd80], R95 ;  /* 0xfff2805f02009986 */ /* 0x000fe2000c101520 */
[----:B------:R-:W-:Y:S01]  /*6620*/  ISETP.NE.AND.EX P0, PT, RZ, c[0x0][0x274], PT, P0 ;  /* 0x00009d00ff007a0c */ /* 0x000fe20003f05300 */
[----:B------:R-:W-:Y:S01]  /*6630*/  FMUL.FTZ R56, R56, R17 ;  /* 0x0000001138387220 */ /* 0x000fe20000410000 */
[----:B------:R-:W-:Y:S01]  /*6640*/  ISETP.GE.AND P1, PT, R26, R127, PT ;  /* 0x0000007f1a00720c */ /* 0x000fe20003f26270 */
[----:B------:R-:W-:Y:S01]  /*6650*/  @!P4 STG.E.U16 [R2.64+-0xd00], R99 ;  /* 0xfff300630200c986 */ /* 0x000fe2000c101520 */
[----:B------:R-:W-:Y:S02]  /*6660*/  FMUL.FTZ R58, R58, R21 ;  /* 0x000000153a3a7220 */ /* 0x000fe40000410000 */
[----:B------:R-:W-:Y:S01]  /*6670*/  FMUL.FTZ R66, R66, R25 ;  /* 0x0000001942427220 */ /* 0x000fe20000410000 */
[----:B------:R-:W-:Y:S01]  /*6680*/  @!P5 STG.E.U16 [R2.64+-0xcc0], R101 ;  /* 0xfff340650200d986 */ /* 0x000fe2000c101520 */
[----:B------:R-:W-:Y:S02]  /*6690*/  FMUL.FTZ R68, R68, R29 ;  /* 0x0000001d44447220 */ /* 0x000fe40000410000 */
[----:B------:R-:W-:Y:S01]  /*66a0*/  FMUL.FTZ R70, R70, R31 ;  /* 0x0000001f46467220 */ /* 0x000fe20000410000 */
[----:B------:R-:W-:Y:S01]  /*66b0*/  @!P2 STG.E.U16 [R2.64+-0xfc0], R75 ;  /* 0xfff0404b0200a986 */ /* 0x000fe2000c101520 */
[----:B------:R-:W-:-:S02]  /*66c0*/  FMUL.FTZ R74, R74, R33 ;  /* 0x000000214a4a7220 */ /* 0x000fc40000410000 */
[----:B------:R-:W-:Y:S01]  /*66d0*/  FMUL.FTZ R65, R65, R34 ;  /* 0x0000002241417220 */ /* 0x000fe20000410000 */
[----:B------:R-:W-:Y:S01]  /*66e0*/  @!P1 STG.E.U16 [R2.64+-0xc80], R123 ;  /* 0xfff3807b02009986 */ /* 0x000fe2000c101520 */
[----:B------:R-:W-:Y:S02]  /*66f0*/  FMUL.FTZ R76, R76, R35 ;  /* 0x000000234c4c7220 */ /* 0x000fe40000410000 */
[----:B------:R-:W-:Y:S01]  /*6700*/  FMUL.FTZ R27, R27, R36 ;  /* 0x000000241b1b7220 */ /* 0x000fe20000410000 */
[----:B------:R1:W-:Y:S01]  /*6710*/  @!P3 STG.E.U16 [R2.64+-0xc40], R125 ;  /* 0xfff3c07d0200b986 */ /* 0x0003e2000c101520 */
[----:B------:R-:W-:Y:S02]  /*6720*/  FMUL.FTZ R23, R23, R38 ;  /* 0x0000002617177220 */ /* 0x000fe40000410000 */
[----:B------:R-:W-:Y:S02]  /*6730*/  FMUL.FTZ R19, R19, R39 ;  /* 0x0000002713137220 */ /* 0x000fe40000410000 */
[----:B------:R-:W-:-:S02]  /*6740*/  FMUL.FTZ R13, R13, R41 ;  /* 0x000000290d0d7220 */ /* 0x000fc40000410000 */
[----:B0-----:R-:W-:Y:S02]  /*6750*/  FMUL.FTZ R85, R94, R42 ;  /* 0x0000002a5e557220 */ /* 0x001fe40000410000 */
[----:B------:R-:W-:Y:S02]  /*6760*/  FMUL.FTZ R83, R98, R44 ;  /* 0x0000002c62537220 */ /* 0x000fe40000410000 */
[----:B-1----:R-:W-:Y:S01]  /*6770*/  FMUL.FTZ R2, R96, R43 ;  /* 0x0000002b60027220 */ /* 0x002fe20000410000 */
        /* <DEDUP_REMOVED lines=21> */
[----:B------:R-:W-:Y:S01]  /*68d0*/  UIMAD.WIDE.U32 UR34, UR12, UR8, URZ ;  /* 0x000000080c2272a5 */ /* 0x000fe2000f8e003f */
[----:B------:R-:W-:Y:S01]  /*68e0*/  FMUL.FTZ R39, R39, R86 ;  /* 0x0000005627277220 */ /* 0x000fe20000410000 */
[----:B------:R-:W-:Y:S01]  /*68f0*/  F2FP.PACK_AB R35, R36, R35 ;  /* 0x000000232423723e */ /* 0x000fe200000000ff */
[----:B------:R-:W-:Y:S01]  /*6900*/  FMUL.FTZ R41, R41, R88 ;  /* 0x0000005829297220 */ /* 0x000fe20000410000 */
[----:B------:R0:W-:Y:S01]  /*6910*/  STS.U16 [R119], R4 ;  /* 0x0000000477007388 */ /* 0x0001e20000000400 */
[----:B------:R-:W-:Y:S01]  /*6920*/  FMUL.FTZ R42, R42, R7 ;  /* 0x000000072a2a7220 */ /* 0x000fe20000410000 */
[----:B------:R-:W-:Y:S01]  /*6930*/  F2FP.PACK_AB R38, R39, R38 ;  /* 0x000000262726723e */ /* 0x000fe200000000ff */
[----:B------:R-:W-:Y:S01]  /*6940*/  FMUL.FTZ R9, R43, R9 ;  /* 0x000000092b097220 */ /* 0x000fe20000410000 */
[----:B------:R1:W-:Y:S01]  /*6950*/  STS.U16 [R119+0x2], R3 ;  /* 0x0000020377007388 */ /* 0x0003e20000000400 */
[----:B------:R-:W-:Y:S01]  /*6960*/  FMUL.FTZ R44, R44, R11 ;  /* 0x0000000b2c2c7220 */ /* 0x000fe20000410000 */
[----:B------:R-:W-:Y:S01]  /*6970*/  F2FP.PACK_AB R41, R42, R41 ;  /* 0x000000292a29723e */ /* 0x000fe200000000ff */
[----:B------:R-:W-:Y:S01]  /*6980*/  UIMAD UR36, UR12, UR9, UR7 ;  /* 0x000000090c2472a4 */ /* 0x000fe2000f8e0207 */
[----:B------:R-:W-:Y:S01]  /*6990*/  PRMT R7, R29, 0x7632, R7 ;  /* 0x000076321d077816 */ /* 0x000fe20000000007 */
[----:B------:R2:W-:Y:S01]  /*69a0*/  STS.U16 [R119+0x6], R5 ;  /* 0x0000060577007388 */ /* 0x0005e20000000400 */
[----:B------:R-:W-:Y:S01]  /*69b0*/  F2FP.PACK_AB R9, R44, R9 ;  /* 0x000000092c09723e */ /* 0x000fe200000000ff */
[----:B------:R-:W-:Y:S01]  /*69c0*/  UIADD3 UR7, UR35, UR36, URZ ;  /* 0x0000002423077290 */ /* 0x000fe2000fffe03f */
[----:B0-----:R-:W-:Y:S01]  /*69d0*/  PRMT R4, R35, 0x7632, R4 ;  /* 0x0000763223047816 */ /* 0x001fe20000000004 */
[----:B------:R0:W-:Y:S01]  /*69e0*/  STS.U16 [R119+0x8], R29 ;  /* 0x0000081d77007388 */ /* 0x0001e20000000400 */
[----:B-1----:R-:W-:Y:S01]  /*69f0*/  PRMT R3, R33, 0x7632, R3 ;  /* 0x0000763221037816 */ /* 0x002fe20000000003 */
[----:B------:R-:W-:Y:S01]  /*6a00*/  BSSY B0, `(.L_x_1362) ;  /* 0x0000035000007945 */ /* 0x000fe20003800000 */
[----:B------:R-:W-:Y:S01]  /*6a10*/  PRMT R25, R41, 0x7632, R25 ;  /* 0x0000763229197816 */ /* 0x000fe20000000019 */
[----:B------:R-:W-:Y:S01]  /*6a20*/  STS.U16 [R119+0x4], R21 ;  /* 0x0000041577007388 */ /* 0x000fe20000000400 */
[----:B------:R-:W-:-:S02]  /*6a30*/  PRMT R31, R9, 0x7632, R31 ;  /* 0x00007632091f7816 */ /* 0x000fc4000000001f */
[----:B--2---:R-:W-:Y:S01]  /*6a40*/  PRMT R5, R38, 0x7632, R5 ;  /* 0x0000763226057816 */ /* 0x004fe20000000005 */
[----:B------:R-:W-:Y:S01]  /*6a50*/  STS.U16 [R119+0xa], R7 ;  /* 0x00000a0777007388 */ /* 0x000fe20000000400 */
[----:B0-----:R-:W-:-:S03]  /*6a60*/  PRMT R29, R9, 0x7610, R29 ;  /* 0x00007610091d7816 */ /* 0x001fc6000000001d */
        /* <DEDUP_REMOVED lines=46> */
.L_x_1363:
[----:B------:R-:W-:Y:S05]  /*6d50*/  BSYNC B0 ;  /* 0x0000000000007941 */ /* 0x000fea0003800000 */
.L_x_1362:
        /* <DEDUP_REMOVED lines=9> */
[----:B0-----:R-:W-:Y:S01]  /*6df0*/  LEA.HI.X R3, R120, c[0x0][0x274], R129, 0x1, P0 ;  /* 0x00009d0078037a11 */ /* 0x001fe200000f0c81 */
[----:B------:R-:W-:Y:S01]  /*6e00*/  UIMAD UR8, UR10, UR9, UR8 ;  /* 0x000000090a0872a4 */ /* 0x000fe2000f8e0208 */
[----:B------:R-:W-:-:S02]  /*6e10*/  ISETP.GE.AND P5, PT, R8, R47, PT ;  /* 0x0000002f0800720c */ /* 0x000fc40003fa6270 */
[----:B------:R-:W-:Y:S01]  /*6e20*/  ISETP.GE.AND P4, PT, R10, R47, PT ;  /* 0x0000002f0a00720c */ /* 0x000fe20003f86270 */
[----:B------:R-:W-:Y:S01]  /*6e30*/  UIADD3.X UR34, UR27, UR8, UR35, UP0, !UPT ;  /* 0x000000081b227290 */ /* 0x000fe200087fe423 */
[----:B------:R-:W-:-:S04]  /*6e40*/  MOV R5, UR7 ;  /* 0x0000000700057c02 */ /* 0x000fc80008000f00 */
        /* <DEDUP_REMOVED lines=28> */
.L_x_1361:
[----:B------:R-:W2:Y:S01]  /*7010*/  LDL.LU R3, [R1+0x1c] ;  /* 0x00001c0001037983 */ /* 0x000ea20000300800 */
[----:B------:R-:W-:Y:S01]  /*7020*/  HADD2.F32 R0, -RZ, R218.H0_H0 ;  /* 0x200000daff007230 */ /* 0x000fe20000004100 */
[----:B------:R-:W-:Y:S01]  /*7030*/  MOV R6, c[0x0][0x16c] ;  /* 0x00005b0000067a02 */ /* 0x000fe20000000f00 */
[----:B0-----:R-:W-:Y:S01]  /*7040*/  HADD2.F32 R4, -RZ, R217.H0_H0 ;  /* 0x200000d9ff047230 */ /* 0x001fe20000004100 */
[----:B------:R-:W-:Y:S01]  /*7050*/  HFMA2.MMA R196, -RZ, RZ, 0, 0 ;  /* 0x00000000ffc47435 */ /* 0x000fe200000001ff */
[----:B------:R-:W-:Y:S01]  /*7060*/  HADD2.F32 R5, -RZ, R204.H0_H0 ;  /* 0x200000ccff057230 */ /* 0x000fe20000004100 */
[----:B------:R-:W-:Y:S01]  /*7070*/  ISETP.GE.AND P0, PT, R6, 0x1, PT ;  /* 0x000000010600780c */ /* 0x000fe20003f06270 */
[----:B------:R-:W-:Y:S01]  /*7080*/  FMUL.FTZ R234, R51, UR4 ;  /* 0x0000000433ea7c20 */ /* 0x000fe20008410000 */
[----:B------:R-:W-:Y:S01]  /*7090*/  CS2R R194, SRZ ;  /* 0x0000000000c27805 */ /* 0x000fe2000001ff00 */
        /* <DEDUP_REMOVED lines=37> */
[----:B------:R-:W-:-:S03]  /*72f0*/  HADD2.F32 R4, -RZ, R203.H0_H0 ;  /* 0x200000cbff047230 */ /* 0x000fc60000004100 */
[----:B------:R-:W-:Y:S01]  /*7300*/  FFMA.FTZ R0, R76, R5, R3 ;  /* 0x000000054c007223 */ /* 0x000fe20000010003 */
[----:B------:R-:W-:Y:S02]  /*7310*/  HADD2.F32 R3, -RZ, R202.H0_H0 ;  /* 0x200000caff037230 */ /* 0x000fe40000004100 */
[----:B------:R-:W-:Y:S01]  /*7320*/  HADD2.F32 R5, -RZ, R197.H0_H0 ;  /* 0x200000c5ff057230 */ /* 0x000fe20000004100 */
        /* <DEDUP_REMOVED lines=45> */
.L_x_1465:
[----:B------:R-:W-:Y:S02]  /*7600*/  ULDC.64 UR34, c[0x0][0x180] ;  /* 0x0000600000227ab9 */ /* 0x000fe40000000a00 */
[----:B------:R-:W-:-:S02]  /*7610*/  UIMAD UR39, UR11, UR34, URZ ;  /* 0x000000220b2772a4 */ /* 0x000fc4000f8e023f */
[----:B------:R-:W-:Y:S02]  /*7620*/  UIMAD.WIDE.U32 UR36, UR10, UR34, URZ ;  /* 0x000000220a2472a5 */ /* 0x000fe4000f8e003f */
[----:B------:R-:W-:Y:S02]  /*7630*/  UIMAD UR42, UR10, UR35, UR39 ;  /* 0x000000230a2a72a4 */ /* 0x000fe4000f8e0227 */
[----:B------:R-:W-:Y:S02]  /*7640*/  USHF.R.S32.HI UR39, URZ, 0x1f, UR7 ;  /* 0x0000001f3f277899 */ /* 0x000fe40008011407 */
[----:B------:R-:W-:Y:S02]  /*7650*/  ULDC.64 UR34, c[0x0][0x188] ;  /* 0x0000620000227ab9 */ /* 0x000fe40000000a00 */
[----:B------:R-:W-:Y:S02]  /*7660*/  UIADD3 UR37, UR37, UR42, URZ ;  /* 0x0000002a25257290 */ /* 0x000fe4000fffe03f */
[----:B------:R-:W-:-:S02]  /*7670*/  UIMAD UR42, UR39, UR34, URZ ;  /* 0x00000022272a72a4 */ /* 0x000fc4000f8e023f */
        /* <DEDUP_REMOVED lines=48> */
[----:B------:R-:W-:Y:S02]  /*7980*/  PRMT R10, RZ, 0x7610, R10 ;  /* 0x00007610ff0a7816 */ /* 0x000fe4000000000a */
[----:B------:R-:W-:Y:S02]  /*7990*/  LOP3.LUT R12, R4, 0x120, RZ, 0xfc, !PT ;  /* 0x00000120040c7812 */ /* 0x000fe400078efcff */
[----:B------:R-:W-:Y:S01]  /*79a0*/  ISETP.GE.AND P1, PT, R8, UR36, PT ;  /* 0x0000002408007c0c */ /* 0x000fe2000bf26270 */
[----:B------:R0:W3:Y:S01]  /*79b0*/  @!P2 LDG.E.U16 R9, [R6.64+0xc0] ;  /* 0x0000c0200609a981 */ /* 0x0000e2000c1e1500 */
[----:B------:R-:W-:-:S02]  /*79c0*/  PRMT R8, RZ, 0x7610, R8 ;  /* 0x00007610ff087816 */ /* 0x000fc40000000008 */
[----:B------:R-:W-:Y:S01]  /*79d0*/  LOP3.LUT R13, R4, 0x140, RZ, 0xfc, !PT ;  /* 0x00000140040d7812 */ /* 0x000fe200078efcff */
[----:B------:R0:W3:Y:S01]  /*79e0*/  @!P3 LDG.E.U16 R10, [R6.64+0x100] ;  /* 0x00010020060ab981 */ /* 0x0000e2000c1e1500 */
[----:B------:R-:W-:Y:S02]  /*79f0*/  ISETP.GE.AND P2, PT, R12, UR36, PT ;  /* 0x000000240c007c0c */ /* 0x000fe4000bf46270 */
[----:B------:R-:W-:Y:S01]  /*7a00*/  LOP3.LUT R12, R4, 0x160, RZ, 0xfc, !PT ;  /* 0x00000160040c7812 */ /* 0x000fe200078efcff */
[----:B------:R0:W3:Y:S01]  /*7a10*/  @!P4 LDG.E.U16 R8, [R6.64+0x140] ;  /* 0x000140200608c981 */ /* 0x0000e2000c1e1500 */
[----:B------:R-:W-:Y:S02]  /*7a20*/  PRMT R14, RZ, 0x7610, R14 ;  /* 0x00007610ff0e7816 */ /* 0x000fe4000000000e */
[----:B------:R-:W-:Y:S02]  /*7a30*/  ISETP.GE.AND P3, PT, R13, UR36, PT ;  /* 0x000000240d007c0c */ /* 0x000fe4000bf66270 */
[----:B------:R-:W-:-:S02]  /*7a40*/  PRMT R13, RZ, 0x7610, R13 ;  /* 0x00007610ff0d7816 */ /* 0x000fc4000000000d */
[----:B------:R-:W-:Y:S01]  /*7a50*/  LOP3.LUT R15, R4, 0x180, RZ, 0xfc, !PT ;  /* 0x00000180040f7812 */ /* 0x000fe200078efcff */
[----:B------:R0:W3:Y:S01]  /*7a60*/  @!P5 LDG.E.U16 R14, [R6.64+0x180] ;  /* 0x00018020060ed981 */ /* 0x0000e2000c1e1500 */
[----:B------:R-:W-:Y:S02]  /*7a70*/  ISETP.GE.AND P4, PT, R12, UR36, PT ;  /* 0x000000240c007c0c */ /* 0x000fe4000bf86270 */
[----:B------:R-:W-:Y:S01]  /*7a80*/  PRMT R12, RZ, 0x7610, R12 ;  /* 0x00007610ff0c7816 */ /* 0x000fe2000000000c */
[----:B------:R0:W3:Y:S01]  /*7a90*/  @!P0 LDG.E.U16 R13, [R6.64+0x1c0] ;  /* 0x0001c020060d8981 */ /* 0x0000e2000c1e1500 */
[C---:B------:R-:W-:Y:S02]  /*7aa0*/  LOP3.LUT R16, R4.reuse, 0x1a0, RZ, 0xfc, !PT ;  /* 0x000001a004107812 */ /* 0x040fe400078efcff */
[----:B------:R-:W-:Y:S02]  /*7ab0*/  PRMT R17, RZ, 0x7610, R17 ;  /* 0x00007610ff117816 */ /* 0x000fe40000000011 */
[----:B------:R-:W-:Y:S01]  /*7ac0*/  ISETP.GE.AND P5, PT, R15, UR36, PT ;  /* 0x000000240f007c0c */ /* 0x000fe2000bfa6270 */
[----:B------:R0:W3:Y:S01]  /*7ad0*/  @!P1 LDG.E.U16 R12, [R6.64+0x200] ;  /* 0x00020020060c9981 */ /* 0x0000e2000c1e1500 */
[----:B------:R-:W-:-:S02]  /*7ae0*/  LOP3.LUT R15, R4, 0x1c0, RZ, 0xfc, !PT ;  /* 0x000001c0040f7812 */ /* 0x000fc400078efcff */
[----:B------:R-:W-:Y:S01]  /*7af0*/  LOP3.LUT R18, R4, 0x1e0, RZ, 0xfc, !PT ;  /* 0x000001e004127812 */ /* 0x000fe200078efcff */
[----:B------:R0:W3:Y:S01]  /*7b00*/  @!P2 LDG.E.U16 R17, [R6.64+0x240] ;  /* 0x000240200611a981 */ /* 0x0000e2000c1e1500 */
[----:B------:R-:W-:Y:S02]  /*7b10*/  ISETP.GE.AND P0, PT, R16, UR36, PT ;  /* 0x0000002410007c0c */ /* 0x000fe4000bf06270 */
[----:B------:R-:W-:Y:S02]  /*7b20*/  PRMT R16, RZ, 0x7610, R16 ;  /* 0x00007610ff107816 */ /* 0x000fe40000000010 */
[----:B------:R-:W-:Y:S02]  /*7b30*/  ISETP.GE.AND P1, PT, R15, UR36, PT ;  /* 0x000000240f007c0c */ /* 0x000fe4000bf26270 */
        /* <DEDUP_REMOVED lines=21> */
[C---:B------:R-:W-:Y:S02]  /*7c90*/  LOP3.LUT R24, R4.reuse, 0x2a0, RZ, 0xfc, !PT ;  /* 0x000002a004187812 */ /* 0x040fe400078efcff */
[----:B------:R-:W-:Y:S01]  /*7ca0*/  LOP3.LUT R25, R4, 0x2c0, RZ, 0xfc, !PT ;  /* 0x000002c004197812 */ /* 0x000fe200078efcff */
[----:B------:R0:W3:Y:S01]  /*7cb0*/  @!P2 LDG.E.U16 R23, [R6.64+0x3c0] ;  /* 0x0003c0200617a981 */ /* 0x0000e2000c1e1500 */
[----:B------:R-:W-:Y:S02]  /*7cc0*/  ISETP.GE.AND P1, PT, R20, UR36, PT ;  /* 0x0000002414007c0c */ /* 0x000fe4000bf26270 */
[----:B------:R-:W-:Y:S01]  /*7cd0*/  PRMT R20, RZ, 0x7610, R20 ;  /* 0x00007610ff147816 */ /* 0x000fe20000000014 */
[----:B------:R0:W3:Y:S01]  /*7ce0*/  @!P3 LDG.E.U16 R21, [R6.64+0x400] ;  /* 0x000400200615b981 */ /* 0x0000e2000c1e1500 */
[----:B------:R-:W-:Y:S02]  /*7cf0*/  ISETP.GE.AND P2, PT, R24, UR36, PT ;  /* 0x0000002418007c0c */ /* 0x000fe4000bf46270 */
[----:B------:R-:W-:-:S02]  /*7d00*/  ISETP.GE.AND P3, PT, R25, UR36, PT ;  /* 0x0000002419007c0c */ /* 0x000fc4000bf66270 */
[C---:B------:R-:W-:Y:S01]  /*7d10*/  LOP3.LUT R24, R4.reuse, 0x2e0, RZ, 0xfc, !PT ;  /* 0x000002e004187812 */ /* 0x040fe200078efcff */
[----:B------:R0:W3:Y:S01]  /*7d20*/  @!P4 LDG.E.U16 R20, [R6.64+0x440] ;  /* 0x000440200614c981 */ /* 0x0000e2000c1e1500 */
[----:B------:R-:W-:Y:S02]  /*7d30*/  PRMT R26, RZ, 0x7610, R26 ;  /* 0x00007610ff1a7816 */ /* 0x000fe4000000001a */
[----:B------:R-:W-:Y:S02]  /*7d40*/  PRMT R25, RZ, 0x7610, R25 ;  /* 0x00007610ff197816 */ /* 0x000fe40000000019 */
[C---:B------:R-:W-:Y:S02]  /*7d50*/  LOP3.LUT R27, R4.reuse, 0x300, RZ, 0xfc, !PT ;  /* 0x00000300041b7812 */ /* 0x040fe400078efcff */
[----:B------:R-:W-:Y:S01]  /*7d60*/  LOP3.LUT R28, R4, 0x320, RZ, 0xfc, !PT ;  /* 0x00000320041c7812 */ /* 0x000fe200078efcff */
[----:B------:R0:W3:Y:S01]  /*7d70*/  @!P5 LDG.E.U16 R26, [R6.64+0x480] ;  /* 0x00048020061ad981 */ /* 0x0000e2000c1e1500 */
[----:B------:R-:W-:-:S02]  /*7d80*/  ISETP.GE.AND P4, PT, R24, UR36, PT ;  /* 0x0000002418007c0c */ /* 0x000fc4000bf86270 */
        /* <DEDUP_REMOVED lines=16> */
[----:B------:R-:W-:Y:S01]  /*7e90*/  LOP3.LUT R30, R4, 0x3a0, RZ, 0xfc, !PT ;  /* 0x000003a0041e7812 */ /* 0x000fe200078efcff */
[----:B------:R0:W3:Y:S01]  /*7ea0*/  @!P4 LDG.E.U16 R27, [R6.64+0x5c0] ;  /* 0x0005c020061bc981 */ /* 0x0000e2000c1e1500 */
[----:B------:R-:W-:Y:S02]  /*7eb0*/  SHF.L.U32 R33, R122, 0x5, RZ ;  /* 0x000000057a217819 */ /* 0x000fe400000006ff */
[----:B------:R-:W-:Y:S02]  /*7ec0*/  PRMT R31, RZ, 0x7610, R31 ;  /* 0x00007610ff1f7816 */ /* 0x000fe4000000001f */
[----:B------:R-:W-:Y:S02]  /*7ed0*/  LOP3.LUT R4, R4, 0x3c0, RZ, 0xfc, !PT ;  /* 0x000003c004047812 */ /* 0x000fe400078efcff */
[----:B------:R-:W-:Y:S02]  /*7ee0*/  ISETP.GE.AND P4, PT, R30, UR36, PT ;  /* 0x000000241e007c0c */ /* 0x000fe4000bf86270 */
[----:B------:R-:W-:Y:S01]  /*7ef0*/  LOP3.LUT R33, R33, 0xffffffe0, R238, 0xe2, !PT ;  /* 0xffffffe021217812 */ /* 0x000fe200078ee2ee */
[----:B------:R0:W3:Y:S01]  /*7f00*/  @!P5 LDG.E.U16 R31, [R6.64+0x600] ;  /* 0x00060020061fd981 */ /* 0x0000e2000c1e1500 */
[----:B------:R-:W-:-:S02]  /*7f10*/  PRMT R30, RZ, 0x7610, R30 ;  /* 0x00007610ff1e7816 */ /* 0x000fc4000000001e */
[----:B------:R-:W-:Y:S02]  /*7f20*/  ISETP.GE.AND P5, PT, R4, UR36, PT ;  /* 0x0000002404007c0c */ /* 0x000fe4000bfa6270 */
[----:B------:R-:W-:Y:S02]  /*7f30*/  PRMT R32, RZ, 0x7610, R32 ;  /* 0x00007610ff207816 */ /* 0x000fe40000000020 */
[----:B------:R-:W-:Y:S01]  /*7f40*/  LOP3.LUT R4, R33, 0x3e0, RZ, 0xfc, !PT ;  /* 0x000003e021047812 */ /* 0x000fe200078efcff */
[----:B------:R0:W3:Y:S01]  /*7f50*/  @!P0 LDG.E.U16 R30, [R6.64+0x640] ;  /* 0x00064020061e8981 */ /* 0x0000e2000c1e1500 */
[----:B------:R-:W-:Y:S02]  /*7f60*/  PRMT R33, RZ, 0x7610, R33 ;  /* 0x00007610ff217816 */ /* 0x000fe40000000021 */
[----:B------:R-:W-:Y:S01]  /*7f70*/  PRMT R61, RZ, 0x7610, R61 ;  /* 0x00007610ff3d7816 */ /* 0x000fe2000000003d */
[----:B------:R0:W3:Y:S01]  /*7f80*/  @!P1 LDG.E.U16 R32, [R6.64+0x680] ;  /* 0x0006802006209981 */ /* 0x0000e2000c1e1500 */
[----:B------:R-:W-:-:S02]  /*7f90*/  PRMT R59, RZ, 0x7610, R59 ;  /* 0x00007610ff3b7816 */ /* 0x000fc4000000003b */
[----:B------:R-:W-:Y:S01]  /*7fa0*/  ISETP.GE.AND P0, PT, R4, UR36, PT ;  /* 0x0000002404007c0c */ /* 0x000fe2000bf06270 */
[----:B------:R0:W3:Y:S01]  /*7fb0*/  @!P2 LDG.E.U16 R33, [R6.64+0x6c0] ;  /* 0x0006c0200621a981 */ /* 0x0000e2000c1e1500 */
[----:B------:R-:W-:-:S03]  /*7fc0*/  PRMT R60, RZ, 0x7610, R60 ;  /* 0x00007610ff3c7816 */ /* 0x000fc6000000003c */
[----:B------:R0:W3:Y:S01]  /*7fd0*/  @!P3 LDG.E.U16 R61, [R6.64+0x700] ;  /* 0x00070020063db981 */ /* 0x0000e2000c1e1500 */
[----:B------:R-:W-:-:S03]  /*7fe0*/  PRMT R34, RZ, 0x7610, R34 ;  /* 0x00007610ff227816 */ /* 0x000fc60000000022 */
[----:B------:R0:W4:Y:S04]  /*7ff0*/  @!P4 LDG.E.U16 R59, [R6.64+0x740] ;  /* 0x00074020063bc981 */ /* 0x000128000c1e1500 */
        /* <DEDUP_REMOVED lines=17> */
[----:B------:R0:W-:Y:S08]  /*8110*/  MUFU.COS R82, R36 ;  /* 0x0000002400527308 */ /* 0x0001f00000000000 */
[----:B------:R-:W-:Y:S01]  /*8120*/  MUFU.SIN R3, R6 ;  /* 0x0000000600037308 */ /* 0x000fe20000000400 */
[----:B0-----:R-:W-:Y:S01]  /*8130*/  FMUL.RZ R36, R4, 0.15915493667125701904 ;  /* 0x3e22f98304247820 */ /* 0x001fe2000040c000 */
[----:B------:R-:W-:-:S06]  /*8140*/  SHF.L.U32 R4, R122, 0x5, RZ ;  /* 0x000000057a047819 */ /* 0x000fcc00000006ff */
[----:B------:R0:W-:Y:S01]  /*8150*/  MUFU.COS R80, R6 ;  /* 0x0000000600507308 */ /* 0x0001e20000000000 */
[----:B------:R-:W-:-:S07]  /*8160*/  LOP3.LUT R4, R4, 0xfffffc00, RZ, 0xc0, !PT ;  /* 0xfffffc0004047812 */ /* 0x000fce00078ec0ff */
[----:B------:R-:W-:Y:S01]  /*8170*/  MUFU.SIN R55, R35 ;  /* 0x0000002300377308 */ /* 0x000fe20000000400 */
[----:B0-----:R-:W-:-:S07]  /*8180*/  FMUL.FTZ R6, R112, UR43 ;  /* 0x0000002b70067c20 */ /* 0x001fce0008410000 */
[----:B------:R0:W-:Y:S01]  /*8190*/  MUFU.COS R56, R35 ;  /* 0x0000002300387308 */ /* 0x0001e20000000000 */
[----:B------:R-:W-:Y:S01]  /*81a0*/  FMUL.RZ R38, R6, 0.15915493667125701904 ;  /* 0x3e22f98306267820 */ /* 0x000fe2000040c000 */
[----:B------:R-:W-:Y:S01]  /*81b0*/  IADD3 R62, R4, R121, RZ ;  /* 0x00000079043e7210 */ /* 0x000fe20007ffe0ff */
[----:B0-----:R-:W-:-:S05]  /*81c0*/  FMUL.FTZ R35, R111, UR43 ;  /* 0x0000002b6f237c20 */ /* 0x001fca0008410000 */
[----:B------:R-:W-:Y:S01]  /*81d0*/  MUFU.SIN R53, R36 ;  /* 0x0000002400357308 */ /* 0x000fe20000000400 */
[----:B------:R-:W0:Y:S07]  /*81e0*/  R2UR UR44, R2 ;  /* 0x00000000022c73c2 */ /* 0x000e2e00000e0000 */
[----:B------:R1:W-:Y:S01]  /*81f0*/  MUFU.COS R54, R36 ;  /* 0x0000002400367308 */ /* 0x0003e20000000000 */
[----:B------:R-:W-:Y:S01]  /*8200*/  IADD3 R37, R62, 0x40, RZ ;  /* 0x000000403e257810 */ /* 0x000fe20007ffe0ff */
[----:B-1----:R-:W-:-:S02]  /*8210*/  FMUL.RZ R36, R35, 0.15915493667125701904 ;  /* 0x3e22f98323247820 */ /* 0x002fc4000040c000 */
[----:B------:R-:W-:-:S04]  /*8220*/  FMUL.FTZ R35, R110, UR43 ;  /* 0x0000002b6e237c20 */ /* 0x000fc80008410000 */
[----:B------:R-:W-:Y:S01]  /*8230*/  MUFU.SIN R51, R38 ;  /* 0x0000002600337308 */ /* 0x000fe20000000400 */
[----:B------:R-:W-:-:S07]  /*8240*/  IADD3 R39, R62, 0x60, RZ ;  /* 0x000000603e277810 */ /* 0x000fce0007ffe0ff */
[----:B------:R1:W-:Y:S01]  /*8250*/  MUFU.COS R52, R38 ;  /* 0x0000002600347308 */ /* 0x0003e20000000000 */
[----:B------:R-:W-:Y:S01]  /*8260*/  LEA.HI.SX32 R6, R62, R62, 0x1b ;  /* 0x0000003e3e067211 */ /* 0x000fe200078fdaff */
[----:B------:R-:W-:Y:S01]  /*8270*/  FMUL.FTZ R66, R106, UR43 ;  /* 0x0000002b6a427c20 */ /* 0x000fe20008410000 */
[----:B------:R-:W-:-:S05]  /*8280*/  IADD3 R41, R62, 0x80, RZ ;  /* 0x000000803e297810 */ /* 0x000fca0007ffe0ff */
[----:B------:R-:W-:Y:S01]  /*8290*/  MUFU.SIN R57, R7 ;  /* 0x0000000700397308 */ /* 0x000fe20000000400 */
[----:B-1----:R-:W-:Y:S02]  /*82a0*/  FMUL.RZ R38, R35, 0.15915493667125701904 ;  /* 0x3e22f98323267820 */ /* 0x002fe4000040c000 */
[----:B------:R-:W-:-:S05]  /*82b0*/  FMUL.FTZ R35, R109, UR43 ;  /* 0x0000002b6d237c20 */ /* 0x000fca0008410000 */
[----:B------:R1:W-:Y:S01]  /*82c0*/  MUFU.COS R58, R7 ;  /* 0x00000007003a7308 */ /* 0x0003e20000000000 */
[----:B------:R-:W-:Y:S01]  /*82d0*/  FMUL.RZ R42, R35, 0.15915493667125701904 ;  /* 0x3e22f983232a7820 */ /* 0x000fe2000040c000 */
[C---:B------:R-:W-:Y:S02]  /*82e0*/  IADD3 R43, R62.reuse, 0xa0, RZ ;  /* 0x000000a03e2b7810 */ /* 0x040fe40007ffe0ff */
[C---:B------:R-:W-:Y:S02]  /*82f0*/  IADD3 R63, R62.reuse, 0xc0, RZ ;  /* 0x000000c03e3f7810 */ /* 0x040fe40007ffe0ff */
[----:B-1----:R-:W-:Y:S02]  /*8300*/  IADD3 R7, R62, 0x20, RZ ;  /* 0x000000203e077810 */ /* 0x002fe40007ffe0ff */
[----:B------:R-:W-:Y:S01]  /*8310*/  MUFU.SIN R49, R36 ;  /* 0x0000002400317308 */ /* 0x000fe20000000400 */
[-C--:B------:R-:W-:Y:S02]  /*8320*/  LEA.HI.SX32 R37, R37, R62.reuse, 0x1b ;  /* 0x0000003e25257211 */ /* 0x080fe400078fdaff */
[----:B------:R-:W-:-:S02]  /*8330*/  LEA.HI.SX32 R35, R7, R62, 0x1b ;  /* 0x0000003e07237211 */ /* 0x000fc400078fdaff */
[C---:B------:R-:W-:Y:S02]  /*8340*/  IADD3 R67, R62.reuse, 0xe0, RZ ;  /* 0x000000e03e437810 */ /* 0x040fe40007ffe0ff */
[----:B------:R-:W-:Y:S01]  /*8350*/  LEA.HI.SX32 R39, R39, R62, 0x1b ;  /* 0x0000003e27277211 */ /* 0x000fe200078fdaff */
[----:B------:R1:W-:Y:S01]  /*8360*/  MUFU.COS R50, R36 ;  /* 0x0000002400327308 */ /* 0x0003e20000000000 */
[----:B------:R-:W-:Y:S01]  /*8370*/  IADD3 R69, R62, 0x100, RZ ;  /* 0x000001003e457810 */ /* 0x000fe20007ffe0ff */
[----:B------:R-:W-:Y:S01]  /*8380*/  FMUL.RZ R74, R66, 0.15915493667125701904 ;  /* 0x3e22f983424a7820 */ /* 0x000fe2000040c000 */
[C---:B------:R-:W-:Y:S02]  /*8390*/  IADD3 R149, R62.reuse, 0x360, RZ ;  /* 0x000003603e957810 */ /* 0x040fe40007ffe0ff */
[----:B------:R-:W-:-:S03]  /*83a0*/  IADD3 R71, R62, 0x120, RZ ;  /* 0x000001203e477810 */ /* 0x000fc60007ffe0ff */
[----:B------:R-:W-:Y:S01]  /*83b0*/  MUFU.SIN R47, R38 ;  /* 0x00000026002f7308 */ /* 0x000fe20000000400 */
[----:B-1----:R-:W-:Y:S02]  /*83c0*/  SHF.L.U32 R36, R6, 0x1, RZ ;  /* 0x0000000106247819 */ /* 0x002fe400000006ff */
[----:B------:R-:W-:Y:S02]  /*83d0*/  LEA.HI.SX32 R40, R43, R62, 0x1b ;  /* 0x0000003e2b287211 */ /* 0x000fe400078fdaff */
[----:B------:R-:W-:-:S03]  /*83e0*/  SHF.L.U32 R35, R35, 0x1, RZ ;  /* 0x0000000123237819 */ /* 0x000fc600000006ff */
[----:B------:R1:W-:Y:S01]  /*83f0*/  MUFU.COS R48, R38 ;  /* 0x0000002600307308 */ /* 0x0003e20000000000 */
[-C--:B------:R-:W-:Y:S02]  /*8400*/  LEA.HI.SX32 R65, R63, R62.reuse, 0x1b ;  /* 0x0000003e3f417211 */ /* 0x080fe400078fdaff */
[----:B------:R-:W-:Y:S02]  /*8410*/  SHF.L.U32 R66, R37, 0x1, RZ ;  /* 0x0000000125427819 */ /* 0x000fe400000006ff */
[-C--:B------:R-:W-:Y:S02]  /*8420*/  LEA.HI.SX32 R67, R67, R62.reuse, 0x1b ;  /* 0x0000003e43437211 */ /* 0x080fe400078fdaff */
[-C--:B-1----:R-:W-:Y:S02]  /*8430*/  LEA.HI.SX32 R38, R41, R62.reuse, 0x1b ;  /* 0x0000003e29267211 */ /* 0x082fe400078fdaff */
[----:B------:R-:W-:Y:S01]  /*8440*/  SHF.L.U32 R68, R39, 0x1, RZ ;  /* 0x0000000127447819 */ /* 0x000fe200000006ff */
[----:B---3--:R1:W-:Y:S01]  /*8450*/  STS.U16 [R36], R11 ;  /* 0x0000000b24007388 */ /* 0x0083e20000000400 */
[----:B------:R-:W-:-:S02]  /*8460*/  LEA.HI.SX32 R69, R69, R62, 0x1b ;  /* 0x0000003e45457211 */ /* 0x000fc400078fdaff */
[-C--:B------:R-:W-:Y:S02]  /*8470*/  LEA.HI.SX32 R64, R149, R62.reuse, 0x1b ;  /* 0x0000003e95407211 */ /* 0x080fe400078fdaff */
[----:B------:R-:W-:Y:S01]  /*8480*/  SHF.L.U32 R37, R38, 0x1, RZ ;  /* 0x0000000126257819 */ /* 0x000fe200000006ff */
[----:B----4-:R-:W-:Y:S01]  /*8490*/  STS.U16 [R35+0x40], R0 ;  /* 0x0000400023007388 */ /* 0x010fe20000000400 */
[----:B------:R-:W-:Y:S02]  /*84a0*/  LEA.HI.SX32 R71, R71, R62, 0x1b ;  /* 0x0000003e47477211 */ /* 0x000fe400078fdaff */
[----:B------:R-:W-:Y:S01]  /*84b0*/  SHF.L.U32 R149, R40, 0x1, RZ ;  /* 0x0000000128957819 */ /* 0x000fe200000006ff */
[----:B------:R2:W-:Y:S01]  /*84c0*/  STS.U16 [R66+0x80], R5 ;  /* 0x0000800542007388 */ /* 0x0005e20000000400 */
[----:B------:R-:W-:Y:S02]  /*84d0*/  SHF.L.U32 R65, R65, 0x1, RZ ;  /* 0x0000000141417819 */ /* 0x000fe400000006ff */
[----:B-1----:R-:W-:Y:S01]  /*84e0*/  SHF.L.U32 R36, R67, 0x1, RZ ;  /* 0x0000000143247819 */ /* 0x002fe200000006ff */
[----:B------:R-:W-:Y:S01]  /*84f0*/  STS.U16 [R68+0xc0], R9 ;  /* 0x0000c00944007388 */ /* 0x000fe20000000400 */
[----:B------:R-:W-:-:S02]  /*8500*/  SHF.L.U32 R69, R69, 0x1, RZ ;  /* 0x0000000145457819 */ /* 0x000fc400000006ff */
[----:B------:R-:W-:Y:S01]  /*8510*/  IADD3 R75, R62, 0x140, RZ ;  /* 0x000001403e4b7810 */ /* 0x000fe20007ffe0ff */
[----:B------:R-:W-:Y:S01]  /*8520*/  STS.U16 [R37+0x100], R10 ;  /* 0x0001000a25007388 */ /* 0x000fe20000000400 */
[----:B--2---:R-:W-:-:S03]  /*8530*/  SHF.L.U32 R66, R71, 0x1, RZ ;  /* 0x0000000147427819 */ /* 0x004fc600000006ff */
[----:B------:R-:W-:Y:S01]  /*8540*/  STS.U16 [R149+0x140], R8 ;  /* 0x0001400895007388 */ /* 0x000fe20000000400 */
[----:B------:R-:W-:Y:S01]  /*8550*/  IADD3 R77, R62, 0x160, RZ ;  /* 0x000001603e4d7810 */ /* 0x000fe20007ffe0ff */
[----:B------:R-:W-:Y:S01]  /*8560*/  FMUL.FTZ R6, R108, UR43 ;  /* 0x0000002b6c067c20 */ /* 0x000fe20008410000 */
[C---:B------:R-:W-:Y:S01]  /*8570*/  IADD3 R79, R62.reuse, 0x180, RZ ;  /* 0x000001803e4f7810 */ /* 0x040fe20007ffe0ff */
[----:B------:R-:W-:Y:S01]  /*8580*/  STS.U16 [R65+0x180], R14 ;  /* 0x0001800e41007388 */ /* 0x000fe20000000400 */
[----:B------:R-:W-:-:S03]  /*8590*/  IADD3 R95, R62, 0x1a0, RZ ;  /* 0x000001a03e5f7810 */ /* 0x000fc60007ffe0ff */
[----:B------:R-:W-:Y:S01]  /*85a0*/  STS.U16 [R36+0x1c0], R13 ;  /* 0x0001c00d24007388 */ /* 0x000fe20000000400 */
[C---:B------:R-:W-:Y:S02]  /*85b0*/  IADD3 R123, R62.reuse, 0x1c0, RZ ;  /* 0x000001c03e7b7810 */ /* 0x040fe40007ffe0ff */
[-C--:B------:R-:W-:Y:S01]  /*85c0*/  LEA.HI.SX32 R75, R75, R62.reuse, 0x1b ;  /* 0x0000003e4b4b7211 */ /* 0x080fe200078fdaff */
[----:B------:R-:W-:Y:S01]  /*85d0*/  STS.U16 [R69+0x200], R12 ;  /* 0x0002000c45007388 */ /* 0x000fe20000000400 */
[----:B------:R-:W-:Y:S01]  /*85e0*/  IADD3 R125, R62, 0x1e0, RZ ;  /* 0x000001e03e7d7810 */ /* 0x000fe20007ffe0ff */
[----:B------:R-:W-:Y:S01]  /*85f0*/  FMUL.RZ R7, R6, 0.15915493667125701904 ;  /* 0x3e22f98306077820 */ /* 0x000fe2000040c000 */
[-C--:B------:R-:W-:Y:S01]  /*8600*/  LEA.HI.SX32 R77, R77, R62.reuse, 0x1b ;  /* 0x0000003e4d4d7211 */ /* 0x080fe200078fdaff */
[----:B------:R0:W-:Y:S01]  /*8610*/  STS.U16 [R66+0x240], R17 ;  /* 0x0002401142007388 */ /* 0x0001e20000000400 */
[----:B------:R-:W-:Y:S01]  /*8620*/  IADD3 R127, R62, 0x200, RZ ;  /* 0x000002003e7f7810 */ /* 0x000fe20007ffe0ff */
[----:B------:R-:W-:Y:S01]  /*8630*/  FMUL.FTZ R0, R104, UR43 ;  /* 0x0000002b68007c20 */ /* 0x000fe20008410000 */
[----:B------:R-:W-:Y:S01]  /*8640*/  LEA.HI.SX32 R79, R79, R62, 0x1b ;  /* 0x0000003e4f4f7211 */ /* 0x000fe200078fdaff */
[----:B------:R-:W-:Y:S01]  /*8650*/  FMUL.FTZ R6, R107, UR43 ;  /* 0x0000002b6b067c20 */ /* 0x000fe20008410000 */
[----:B------:R-:W-:-:S02]  /*8660*/  IADD3 R129, R62, 0x220, RZ ;  /* 0x000002203e817810 */ /* 0x000fc40007ffe0ff */
[C---:B------:R-:W-:Y:S02]  /*8670*/  IADD3 R153, R62.reuse, 0x3a0, RZ ;  /* 0x000003a03e997810 */ /* 0x040fe40007ffe0ff */
[----:B0-----:R-:W-:Y:S02]  /*8680*/  MOV R17, UR44 ;  /* 0x0000002c00117c02 */ /* 0x001fe40008000f00 */
[-C--:B------:R-:W-:Y:S02]  /*8690*/  LEA.HI.SX32 R95, R95, R62.reuse, 0x1b ;  /* 0x0000003e5f5f7211 */ /* 0x080fe400078fdaff */
[C---:B------:R-:W-:Y:S02]  /*86a0*/  IADD3 R131, R62.reuse, 0x240, RZ ;  /* 0x000002403e837810 */ /* 0x040fe40007ffe0ff */
[----:B------:R-:W-:Y:S02]  /*86b0*/  IADD3 R169, R62, 0x3c0, RZ ;  /* 0x000003c03ea97810 */ /* 0x000fe40007ffe0ff */
[----:B------:R-:W-:-:S02]  /*86c0*/  LEA.HI.SX32 R123, R123, R62, 0x1b ;  /* 0x0000003e7b7b7211 */ /* 0x000fc400078fdaff */
[----:B------:R-:W-:Y:S01]  /*86d0*/  SHF.L.U32 R2, R75, 0x1, RZ ;  /* 0x000000014b027819 */ /* 0x000fe200000006ff */
[----:B------:R-:W-:Y:S01]  /*86e0*/  MUFU.SIN R43, R7 ;  /* 0x00000007002b7308 */ /* 0x000fe20000000400 */
[----:B------:R-:W-:Y:S01]  /*86f0*/  IADD3 R133, R62, 0x260, RZ ;  /* 0x000002603e857810 */ /* 0x000fe20007ffe0ff */
[----:B------:R-:W-:Y:S01]  /*8700*/  FMUL.RZ R5, R0, 0.15915493667125701904 ;  /* 0x3e22f98300057820 */ /* 0x000fe2000040c000 */
[-C--:B------:R-:W-:Y:S01]  /*8710*/  LEA.HI.SX32 R125, R125, R62.reuse, 0x1b ;  /* 0x0000003e7d7d7211 */ /* 0x080fe200078fdaff */
[----:B------:R-:W-:Y:S01]  /*8720*/  FMUL.FTZ R17, R17, 1.4426950216293334961 ;  /* 0x3fb8aa3b11117820 */ /* 0x000fe20000410000 */
[----:B------:R-:W-:Y:S01]  /*8730*/  SHF.L.U32 R77, R77, 0x1, RZ ;  /* 0x000000014d4d7819 */ /* 0x000fe200000006ff */
[----:B------:R-:W-:Y:S01]  /*8740*/  FMUL.RZ R70, R6, 0.15915493667125701904 ;  /* 0x3e22f98306467820 */ /* 0x000fe2000040c000 */
[----:B------:R-:W-:Y:S01]  /*8750*/  IADD3 R135, R62, 0x280, RZ ;  /* 0x000002803e877810 */ /* 0x000fe20007ffe0ff */
[----:B------:R0:W-:Y:S01]  /*8760*/  MUFU.COS R44, R7 ;  /* 0x00000007002c7308 */ /* 0x0001e20000000000 */
[----:B------:R-:W-:-:S02]  /*8770*/  LEA.HI.SX32 R127, R127, R62, 0x1b ;  /* 0x0000003e7f7f7211 */ /* 0x000fc400078fdaff */
[----:B------:R-:W-:Y:S02]  /*8780*/  SHF.L.U32 R79, R79, 0x1, RZ ;  /* 0x000000014f4f7819 */ /* 0x000fe400000006ff */
[----:B------:R-:W-:Y:S02]  /*8790*/  IADD3 R137, R62, 0x2a0, RZ ;  /* 0x000002a03e897810 */ /* 0x000fe40007ffe0ff */
[-C--:B------:R-:W-:Y:S02]  /*87a0*/  LEA.HI.SX32 R129, R129, R62.reuse, 0x1b ;  /* 0x0000003e81817211 */ /* 0x080fe400078fdaff */
[-C--:B0-----:R-:W-:Y:S02]  /*87b0*/  LEA.HI.SX32 R7, R153, R62.reuse, 0x1b ;  /* 0x0000003e99077211 */ /* 0x081fe400078fdaff */
[----:B------:R-:W-:Y:S01]  /*87c0*/  SHF.L.U32 R95, R95, 0x1, RZ ;  /* 0x000000015f5f7819 */ /* 0x000fe200000006ff */
[----:B------:R0:W-:Y:S01]  /*87d0*/  STS.U16 [R2+0x280], R15 ;  /* 0x0002800f02007388 */ /* 0x0001e20000000400 */
[----:B------:R-:W-:-:S02]  /*87e0*/  LEA.HI.SX32 R131, R131, R62, 0x1b ;  /* 0x0000003e83837211 */ /* 0x000fc400078fdaff */
[-C--:B------:R-:W-:Y:S02]  /*87f0*/  LEA.HI.SX32 R6, R169, R62.reuse, 0x1b ;  /* 0x0000003ea9067211 */ /* 0x080fe400078fdaff */
[----:B------:R-:W-:Y:S01]  /*8800*/  SHF.L.U32 R8, R123, 0x1, RZ ;  /* 0x000000017b087819 */ /* 0x000fe200000006ff */
[----:B------:R1:W-:Y:S01]  /*8810*/  STS.U16 [R77+0x2c0], R16 ;  /* 0x0002c0104d007388 */ /* 0x0003e20000000400 */
[----:B------:R-:W-:Y:S01]  /*8820*/  LEA.HI.SX32 R133, R133, R62, 0x1b ;  /* 0x0000003e85857211 */ /* 0x000fe200078fdaff */
[----:B------:R-:W-:Y:S01]  /*8830*/  MUFU.SIN R35, R5 ;  /* 0x0000000500237308 */ /* 0x000fe20000000400 */
[----:B------:R-:W-:Y:S01]  /*8840*/  SHF.L.U32 R10, R125, 0x1, RZ ;  /* 0x000000017d0a7819 */ /* 0x000fe200000006ff */
[----:B------:R-:W-:Y:S01]  /*8850*/  FMUL.FTZ R0, R17, R118 ;  /* 0x0000007611007220 */ /* 0x000fe20000410000 */
[-C--:B------:R-:W-:Y:S01]  /*8860*/  LEA.HI.SX32 R135, R135, R62.reuse, 0x1b ;  /* 0x0000003e87877211 */ /* 0x080fe200078fdaff */
[----:B0-----:R-:W-:Y:S01]  /*8870*/  FMUL.FTZ R2, R17, R117 ;  /* 0x0000007511027220 */ /* 0x001fe20000410000 */
[----:B------:R-:W-:Y:S01]  /*8880*/  SHF.L.U32 R12, R127, 0x1, RZ ;  /* 0x000000017f0c7819 */ /* 0x000fe200000006ff */
[----:B------:R-:W-:Y:S01]  /*8890*/  STS.U16 [R79+0x300], R22 ;  /* 0x000300164f007388 */ /* 0x000fe20000000400 */
[----:B------:R-:W-:Y:S01]  /*88a0*/  LEA.HI.SX32 R137, R137, R62, 0x1b ;  /* 0x0000003e89897211 */ /* 0x000fe200078fdaff */
[----:B------:R0:W-:Y:S01]  /*88b0*/  MUFU.COS R36, R5 ;  /* 0x0000000500247308 */ /* 0x0001e20000000000 */
[----:B------:R-:W-:Y:S01]  /*88c0*/  SHF.L.U32 R129, R129, 0x1, RZ ;  /* 0x0000000181817819 */ /* 0x000fe200000006ff */
[----:B------:R-:W-:Y:S01]  /*88d0*/  STS.U16 [R95+0x340], R18 ;  /* 0x000340125f007388 */ /* 0x000fe20000000400 */
[----:B-1----:R-:W-:-:S02]  /*88e0*/  SHF.L.U32 R16, R7, 0x1, RZ ;  /* 0x0000000107107819 */ /* 0x002fc400000006ff */
[----:B------:R-:W-:Y:S01]  /*88f0*/  IADD3 R139, R62, 0x2c0, RZ ;  /* 0x000002c03e8b7810 */ /* 0x000fe20007ffe0ff */
[----:B------:R1:W-:Y:S01]  /*8900*/  STS.U16 [R8+0x380], R19 ;  /* 0x0003801308007388 */ /* 0x0003e20000000400 */
[----:B------:R-:W-:Y:S01]  /*8910*/  SHF.L.U32 R131, R131, 0x1, RZ ;  /* 0x0000000183837819 */ /* 0x000fe200000006ff */
[C---:B0-----:R-:W-:Y:S01]  /*8920*/  FMUL.FTZ R5, R17.reuse, R116 ;  /* 0x0000007411057220 */ /* 0x041fe20000410000 */
[----:B------:R-:W-:Y:S01]  /*8930*/  SHF.L.U32 R7, R6, 0x1, RZ ;  /* 0x0000000106077819 */ /* 0x000fe200000006ff */
[----:B------:R-:W-:Y:S01]  /*8940*/  FMUL.FTZ R6, R17, R114 ;  /* 0x0000007211067220 */ /* 0x000fe20000410000 */
[C---:B------:R-:W-:Y:S01]  /*8950*/  IADD3 R141, R62.reuse, 0x2e0, RZ ;  /* 0x000002e03e8d7810 */ /* 0x040fe20007ffe0ff */
[----:B------:R0:W-:Y:S01]  /*8960*/  STS.U16 [R10+0x3c0], R23 ;  /* 0x0003c0170a007388 */ /* 0x0001e20000000400 */
[----:B------:R-:W-:Y:S02]  /*8970*/  SHF.L.U32 R14, R133, 0x1, RZ ;  /* 0x00000001850e7819 */ /* 0x000fe400000006ff */
[C---:B------:R-:W-:Y:S01]  /*8980*/  IADD3 R143, R62.reuse, 0x300, RZ ;  /* 0x000003003e8f7810 */ /* 0x040fe20007ffe0ff */
[----:B------:R-:W-:Y:S01]  /*8990*/  STS.U16 [R12+0x400], R21 ;  /* 0x000400150c007388 */ /* 0x000fe20000000400 */
[----:B------:R-:W-:Y:S01]  /*89a0*/  SHF.L.U32 R135, R135, 0x1, RZ ;  /* 0x0000000187877819 */ /* 0x000fe200000006ff */
[----:B------:R-:W-:Y:S01]  /*89b0*/  MUFU.EX2 R0, R0 ;  /* 0x0000000000007308 */ /* 0x000fe20000000800 */
[----:B------:R-:W-:Y:S01]  /*89c0*/  IADD3 R145, R62, 0x320, RZ ;  /* 0x000003203e917810 */ /* 0x000fe20007ffe0ff */
[----:B------:R-:W-:Y:S01]  /*89d0*/  STS.U16 [R129+0x440], R20 ;  /* 0x0004401481007388 */ /* 0x000fe20000000400 */
[----:B-1----:R-:W-:-:S02]  /*89e0*/  SHF.L.U32 R8, R137, 0x1, RZ ;  /* 0x0000000189087819 */ /* 0x002fc400000006ff */
[C---:B------:R-:W-:Y:S01]  /*89f0*/  IADD3 R147, R62.reuse, 0x340, RZ ;  /* 0x000003403e937810 */ /* 0x040fe20007ffe0ff */
[----:B------:R-:W-:Y:S01]  /*8a00*/  STS.U16 [R131+0x480], R26 ;  /* 0x0004801a83007388 */ /* 0x000fe20000000400 */
[-C--:B------:R-:W-:Y:S01]  /*8a10*/  LEA.HI.SX32 R139, R139, R62.reuse, 0x1b ;  /* 0x0000003e8b8b7211 */ /* 0x080fe200078fdaff */
[----:B------:R-:W1:Y:S01]  /*8a20*/  MUFU.EX2 R2, R2 ;  /* 0x0000000200027308 */ /* 0x000e620000000800 */
[-C--:B------:R-:W-:Y:S01]  /*8a30*/  LEA.HI.SX32 R141, R141, R62.reuse, 0x1b ;  /* 0x0000003e8d8d7211 */ /* 0x080fe200078fdaff */
[----:B------:R-:W-:Y:S01]  /*8a40*/  STS.U16 [R14+0x4c0], R25 ;  /* 0x0004c0190e007388 */ /* 0x000fe20000000400 */
[----:B------:R-:W-:Y:S02]  /*8a50*/  IADD3 R151, R62, 0x380, RZ ;  /* 0x000003803e977810 */ /* 0x000fe40007ffe0ff */
[-C--:B------:R-:W-:Y:S01]  /*8a60*/  LEA.HI.SX32 R143, R143, R62.reuse, 0x1b ;  /* 0x0000003e8f8f7211 */ /* 0x080fe200078fdaff */
[----:B------:R-:W-:Y:S02]  /*8a70*/  STS.U16 [R135+0x500], R24 ;  /* 0x0005001887007388 */ /* 0x000fe40000000400 */
[----:B------:R-:W2:Y:S01]  /*8a80*/  MUFU.EX2 R5, R5 ;  /* 0x0000000500057308 */ /* 0x000ea20000000800 */
[-C--:B------:R-:W-:Y:S01]  /*8a90*/  LEA.HI.SX32 R145, R145, R62.reuse, 0x1b ;  /* 0x0000003e91917211 */ /* 0x080fe200078fdaff */
[----:B------:R3:W-:Y:S01]  /*8aa0*/  STS.U16 [R8+0x540], R29 ;  /* 0x0005401d08007388 */ /* 0x0007e20000000400 */
[----:B------:R-:W-:-:S02]  /*8ab0*/  LEA.HI.SX32 R147, R147, R62, 0x1b ;  /* 0x0000003e93937211 */ /* 0x000fc400078fdaff */
[----:B------:R-:W-:-:S03]  /*8ac0*/  SHF.L.U32 R139, R139, 0x1, RZ ;  /* 0x000000018b8b7819 */ /* 0x000fc600000006ff */
[----:B------:R-:W4:Y:S01]  /*8ad0*/  MUFU.EX2 R6, R6 ;  /* 0x0000000600067308 */ /* 0x000f220000000800 */
[----:B0-----:R-:W-:Y:S01]  /*8ae0*/  SHF.L.U32 R10, R141, 0x1, RZ ;  /* 0x000000018d0a7819 */ /* 0x001fe200000006ff */
[----:B------:R-:W-:Y:S01]  /*8af0*/  UIMAD.WIDE.U32 UR36, UR10, UR34, URZ ;  /* 0x000000220a2472a5 */ /* 0x000fe2000f8e003f */
[----:B------:R-:W-:Y:S01]  /*8b00*/  LEA.HI.SX32 R63, R151, R62, 0x1b ;  /* 0x0000003e973f7211 */ /* 0x000fe200078fdaff */
[----:B---3--:R-:W-:Y:S01]  /*8b10*/  FMUL.FTZ R8, R17, R115 ;  /* 0x0000007311087220 */ /* 0x008fe20000410000 */
[----:B------:R-:W-:Y:S01]  /*8b20*/  SHF.L.U32 R12, R143, 0x1, RZ ;  /* 0x000000018f0c7819 */ /* 0x000fe200000006ff */
[----:B------:R-:W-:Y:S01]  /*8b30*/  UIMAD UR34, UR11, UR34, URZ ;  /* 0x000000220b2272a4 */ /* 0x000fe2000f8e023f */
[----:B------:R-:W-:Y:S01]  /*8b40*/  SHF.L.U32 R145, R145, 0x1, RZ ;  /* 0x0000000191917819 */ /* 0x000fe200000006ff */
[----:B------:R-:W-:Y:S01]  /*8b50*/  STS.U16 [R139+0x580], R28 ;  /* 0x0005801c8b007388 */ /* 0x000fe20000000400 */
[----:B------:R-:W-:Y:S02]  /*8b60*/  SHF.L.U32 R147, R147, 0x1, RZ ;  /* 0x0000000193937819 */ /* 0x000fe400000006ff */
[----:B------:R-:W-:Y:S01]  /*8b70*/  SHF.L.U32 R64, R64, 0x1, RZ ;  /* 0x0000000140407819 */ /* 0x000fe200000006ff */
[----:B------:R-:W-:Y:S01]  /*8b80*/  STS.U16 [R10+0x5c0], R27 ;  /* 0x0005c01b0a007388 */ /* 0x000fe20000000400 */
[----:B------:R-:W-:Y:S01]  /*8b90*/  SHF.L.U32 R14, R63, 0x1, RZ ;  /* 0x000000013f0e7819 */ /* 0x000fe200000006ff */
[----:B------:R-:W0:Y:S01]  /*8ba0*/  MUFU.EX2 R8, R8 ;  /* 0x0000000800087308 */ /* 0x000e220000000800 */
[----:B------:R-:W-:Y:S01]  /*8bb0*/  IADD3 R171, R62, 0x3e0, RZ ;  /* 0x000003e03eab7810 */ /* 0x000fe20007ffe0ff */
[----:B------:R-:W-:Y:S01]  /*8bc0*/  STS.U16 [R12+0x600], R31 ;  /* 0x0006001f0c007388 */ /* 0x000fe20000000400 */
[----:B------:R-:W-:-:S03]  /*8bd0*/  UIMAD UR42, UR10, UR35, UR34 ;  /* 0x000000230a2a72a4 */ /* 0x000fc6000f8e0222 */
[----:B------:R-:W-:Y:S01]  /*8be0*/  STS.U16 [R145+0x640], R30 ;  /* 0x0006401e91007388 */ /* 0x000fe20000000400 */
[----:B------:R-:W-:Y:S01]  /*8bf0*/  ULDC.64 UR34, c[0x0][0x1c0] ;  /* 0x0000700000227ab9 */ /* 0x000fe20000000a00 */
[----:B------:R-:W-:Y:S02]  /*8c00*/  ISETP.NE.AND P1, PT, R122, RZ, PT ;  /* 0x000000ff7a00720c */ /* 0x000fe40003f25270 */
[----:B------:R-:W-:Y:S01]  /*8c10*/  STS.U16 [R147+0x680], R32 ;  /* 0x0006802093007388 */ /* 0x000fe20000000400 */
[----:B------:R-:W-:Y:S01]  /*8c20*/  LEA.HI.SX32 R62, R171, R62, 0x1b ;  /* 0x0000003eab3e7211 */ /* 0x000fe200078fdaff */
[----:B-1----:R-:W-:Y:S02]  /*8c30*/  FMUL.FTZ R81, R2, R81 ;  /* 0x0000005102517220 */ /* 0x002fe40000410000 */
[----:B------:R-:W-:Y:S01]  /*8c40*/  STS.U16 [R64+0x6c0], R33 ;  /* 0x0006c02140007388 */ /* 0x000fe20000000400 */
[----:B------:R-:W-:Y:S01]  /*8c50*/  UIMAD UR39, UR39, UR34, URZ ;  /* 0x00000022272772a4 */ /* 0x000fe2000f8e023f */
[----:B------:R-:W-:Y:S01]  /*8c60*/  FMUL.FTZ R72, R0, R72 ;  /* 0x0000004800487220 */ /* 0x000fe20000410000 */
[----:B------:R-:W-:Y:S01]  /*8c70*/  UIADD3 UR37, UR37, UR42, URZ ;  /* 0x0000002a25257290 */ /* 0x000fe2000fffe03f */
[----:B------:R-:W-:Y:S01]  /*8c80*/  STS.U16 [R14+0x700], R61 ;  /* 0x0007003d0e007388 */ /* 0x000fe20000000400 */
[----:B--2---:R-:W-:-:S03]  /*8c90*/  FMUL.FTZ R80, R5, R80 ;  /* 0x0000005005507220 */ /* 0x004fc60000410000 */
[----:B------:R1:W-:Y:S01]  /*8ca0*/  STS.U16 [R16+0x740], R59 ;  /* 0x0007403b10007388 */ /* 0x0003e20000000400 */
[----:B----4-:R-:W-:Y:S01]  /*8cb0*/  FMUL.FTZ R56, R6, R56 ;  /* 0x0000003806387220 */ /* 0x010fe20000410000 */
[----:B------:R-:W-:Y:S01]  /*8cc0*/  SHF.L.U32 R9, R62, 0x1, RZ ;  /* 0x000000013e097819 */ /* 0x000fe200000006ff */
[----:B------:R-:W-:Y:S01]  /*8cd0*/  FMUL.FTZ R55, R6, R55 ;  /* 0x0000003706377220 */ /* 0x000fe20000410000 */
[----:B------:R-:W-:Y:S01]  /*8ce0*/  UIMAD UR39, UR7, UR35, UR39 ;  /* 0x00000023072772a4 */ /* 0x000fe2000f8e0227 */
[----:B------:R-:W-:Y:S01]  /*8cf0*/  FMUL.FTZ R82, R2, R82 ;  /* 0x0000005202527220 */ /* 0x000fe20000410000 */
[----:B------:R-:W-:Y:S01]  /*8d00*/  UIMAD.WIDE.U32 UR36, UR7, UR34, UR36 ;  /* 0x00000022072472a5 */ /* 0x000fe2000f8e0024 */
[----:B------:R-:W-:Y:S02]  /*8d10*/  FMUL.FTZ R73, R0, R73 ;  /* 0x0000004900497220 */ /* 0x000fe40000410000 */
[----:B-1----:R-:W-:Y:S01]  /*8d20*/  FMUL.FTZ R59, R5, R3 ;  /* 0x00000003053b7220 */ /* 0x002fe20000410000 */
[----:B------:R-:W-:Y:S01]  /*8d30*/  ULDC.64 UR34, c[0x0][0x230] ;  /* 0x00008c0000227ab9 */ /* 0x000fe20000000a00 */
[----:B------:R-:W-:-:S02]  /*8d40*/  FMUL.FTZ R5, R17, R112 ;  /* 0x0000007011057220 */ /* 0x000fc40000410000 */
[----:B------:R-:W-:Y:S01]  /*8d50*/  FMUL.FTZ R6, R72, R81 ;  /* 0x0000005148067220 */ /* 0x000fe20000410000 */
[----:B------:R1:W-:Y:S01]  /*8d60*/  STS.U16 [R7+0x780], R60 ;  /* 0x0007803c07007388 */ /* 0x0003e20000000400 */
[----:B------:R2:W-:Y:S01]  /*8d70*/  MUFU.EX2 R33, R5 ;  /* 0x0000000500217308 */ /* 0x0005e20000000800 */
[C---:B------:R-:W-:Y:S01]  /*8d80*/  FMUL.FTZ R0, R17.reuse, R111 ;  /* 0x0000006f11007220 */ /* 0x040fe20000410000 */
[----:B------:R-:W-:Y:S01]  /*8d90*/  UIADD3 UR37, UR37, UR39, URZ ;  /* 0x0000002725257290 */ /* 0x000fe2000fffe03f */
[----:B------:R-:W-:Y:S01]  /*8da0*/  FMUL.FTZ R2, R17, R113 ;  /* 0x0000007111027220 */ /* 0x000fe20000410000 */
[----:B------:R-:W-:Y:S01]  /*8db0*/  ULEA UR34, UP0, UR36, UR34, 0x3 ;  /* 0x0000002224227291 */ /* 0x000fe2000f80183f */
[C---:B------:R-:W-:Y:S01]  /*8dc0*/  FFMA.FTZ R6, R73.reuse, R82, R6 ;  /* 0x0000005249067223 */ /* 0x040fe20000010006 */
[----:B------:R3:W-:Y:S01]  /*8dd0*/  STS.U16 [R9+0x7c0], R34 ;  /* 0x0007c02209007388 */ /* 0x0007e20000000400 */
[----:B--2---:R-:W-:Y:S01]  /*8de0*/  MOV R5, UR38 ;  /* 0x0000002600057c02 */ /* 0x004fe20008000f00 */
[----:B-1----:R-:W-:Y:S01]  /*8df0*/  FMUL.FTZ R7, R73, R81 ;  /* 0x0000005149077220 */ /* 0x002fe20000410000 */
[----:B------:R-:W-:Y:S01]  /*8e00*/  LEA R4, R121, R4, 0x5 ;  /* 0x0000000479047211 */ /* 0x000fe200078e28ff */
[C---:B0-----:R-:W-:Y:S01]  /*8e10*/  FMUL.FTZ R58, R8.reuse, R58 ;  /* 0x0000003a083a7220 */ /* 0x041fe20000410000 */
[----:B------:R0:W1:Y:S01]  /*8e20*/  MUFU.EX2 R3, R2 ;  /* 0x0000000200037308 */ /* 0x0000620000000800 */
[----:B------:R-:W-:Y:S01]  /*8e30*/  FMUL.FTZ R57, R8, R57 ;  /* 0x0000003908397220 */ /* 0x000fe20000410000 */
[----:B------:R-:W-:Y:S01]  /*8e40*/  ULEA.HI.X UR35, UR36, UR35, UR37, 0x3, UP0 ;  /* 0x0000002324237291 */ /* 0x000fe200080f1c25 */
[----:B------:R-:W-:-:S02]  /*8e50*/  FFMA.FTZ R7, R72, R82, -R7 ;  /* 0x0000005248077223 */ /* 0x000fc40000010807 */
[----:B------:R-:W-:-:S03]  /*8e60*/  FMUL.FTZ R8, R59, R6 ;  /* 0x000000063b087220 */ /* 0x000fc60000410000 */
[----:B---3--:R2:W3:Y:S01]  /*8e70*/  MUFU.EX2 R34, R0 ;  /* 0x0000000000227308 */ /* 0x0084e20000000800 */
[----:B------:R-:W-:Y:S01]  /*8e80*/  FMUL.FTZ R11, R105, UR43 ;  /* 0x0000002b690b7c20 */ /* 0x000fe20008410000 */
[----:B------:R-:W-:Y:S01]  /*8e90*/  LEA.HI.SX32 R4, R4, R4, 0x1b ;  /* 0x0000000404047211 */ /* 0x000fe200078fdaff */
[----:B0-----:R-:W-:Y:S01]  /*8ea0*/  FMUL.FTZ R2, R17, R110 ;  /* 0x0000006e11027220 */ /* 0x001fe20000410000 */
[----:B--2---:R-:W-:Y:S02]  /*8eb0*/  LEA R0, R5, UR7, 0x8 ;  /* 0x0000000705007c11 */ /* 0x004fe4000f8e40ff */
[----:B------:R-:W-:Y:S01]  /*8ec0*/  @P1 IADD3 R0, R122, 0x200, RZ ;  /* 0x000002007a001810 */ /* 0x000fe20007ffe0ff */
[-C--:B------:R-:W-:Y:S01]  /*8ed0*/  FFMA.FTZ R60, R80, R7.reuse, -R8 ;  /* 0x00000007503c7223 */ /* 0x080fe20000010808 */
[----:B------:R0:W2:Y:S01]  /*8ee0*/  MUFU.EX2 R71, R2 ;  /* 0x0000000200477308 */ /* 0x0000a20000000800 */
[----:B------:R-:W-:Y:S01]  /*8ef0*/  FMUL.RZ R11, R11, 0.15915493667125701904 ;  /* 0x3e22f9830b0b7820 */ /* 0x000fe2000040c000 */
[----:B------:R-:W-:Y:S01]  /*8f00*/  SHF.L.U32 R63, R0, 0x3, RZ ;  /* 0x00000003003f7819 */ /* 0x000fe200000006ff */
[----:B------:R-:W-:Y:S01]  /*8f10*/  FMUL.FTZ R7, R59, R7 ;  /* 0x000000073b077220 */ /* 0x000fe20000410000 */
[----:B------:R-:W-:Y:S01]  /*8f20*/  MOV R68, UR34 ;  /* 0x0000002200447c02 */ /* 0x000fe20008000f00 */
[C---:B------:R-:W-:Y:S01]  /*8f30*/  FMUL.FTZ R5, R17.reuse, R109 ;  /* 0x0000006d11057220 */ /* 0x040fe20000410000 */
[----:B------:R-:W-:Y:S01]  /*8f40*/  MOV R69, UR35 ;  /* 0x0000002300457c02 */ /* 0x000fe20008000f00 */
[----:B------:R-:W-:Y:S01]  /*8f50*/  FMUL.FTZ R0, R17, R108 ;  /* 0x0000006c11007220 */ /* 0x000fe20000410000 */
[----:B------:R-:W4:Y:S01]  /*8f60*/  MUFU.SIN R45, R42 ;  /* 0x0000002a002d7308 */ /* 0x000f220000000400 */
[----:B0-----:R-:W-:Y:S01]  /*8f70*/  SHF.L.U32 R2, R4, 0x1, RZ ;  /* 0x0000000104027819 */ /* 0x001fe200000006ff */
[----:B------:R-:W-:Y:S01]  /*8f80*/  FFMA.FTZ R61, R80, R6, R7 ;  /* 0x00000006503d7223 */ /* 0x000fe20000010007 */
[----:B------:R-:W-:-:S06]  /*8f90*/  NOP ;  /* 0x0000000000007918 */ /* 0x000fcc0000000000 */
[----:B------:R-:W0:Y:S01]  /*8fa0*/  MUFU.COS R46, R42 ;  /* 0x0000002a002e7308 */ /* 0x000e220000000000 */
[----:B------:R0:W0:Y:S04]  /*8fb0*/  LDS.U16 R31, [R2] ;  /* 0x00000000021f7984 */ /* 0x0000280000000400 */
[----:B------:R0:W0:Y:S03]  /*8fc0*/  LDS.U16 R32, [R2+0x2] ;  /* 0x0000020002207984 */ /* 0x0000260000000400 */
        /* <DEDUP_REMOVED lines=12> */
[----:B------:R-:W0:Y:S01]  /*9090*/  MUFU.SIN R37, R11 ;  /* 0x0000000b00257308 */ /* 0x000e220000000400 */
[----:B-1----:R1:W0:Y:S04]  /*90a0*/  LDS.U16 R70, [R2+0x8] ;  /* 0x0000080002467984 */ /* 0x0022280000000400 */
[----:B------:R1:W0:Y:S03]  /*90b0*/  LDS.U16 R21, [R2+0x16] ;  /* 0x0000160002157984 */ /* 0x0002260000000400 */
[----:B------:R1:W0:Y:S01]  /*90c0*/  MUFU.COS R38, R11 ;  /* 0x0000000b00267308 */ /* 0x0002220000000000 */
[----:B------:R0:W0:Y:S04]  /*90d0*/  LDS.U16 R19, [R2+0x18] ;  /* 0x0000180002137984 */ /* 0x0000280000000400 */
[----:B------:R0:W0:Y:S03]  /*90e0*/  LDS.U16 R20, [R2+0x1a] ;  /* 0x00001a0002147984 */ /* 0x0000260000000400 */
[----:B------:R0:W0:Y:S01]  /*90f0*/  MUFU.EX2 R74, R5 ;  /* 0x00000005004a7308 */ /* 0x0000220000000800 */
[----:B------:R0:W0:Y:S04]  /*9100*/  LDS.U16 R18, [R2+0x1c] ;  /* 0x00001c0002127984 */ /* 0x0000280000000400 */
[----:B------:R0:W0:Y:S03]  /*9110*/  LDS.U16 R66, [R2+0x1e] ;  /* 0x00001e0002427984 */ /* 0x0000260000000400 */
[----:B------:R0:W0:Y:S01]  /*9120*/  MUFU.EX2 R75, R0 ;  /* 0x00000000004b7308 */ /* 0x0000220000000800 */
[----:B------:R0:W0:Y:S04]  /*9130*/  LDS.U16 R15, [R2+0x20] ;  /* 0x00002000020f7984 */ /* 0x0000280000000400 */
[----:B------:R0:W2:Y:S04]  /*9140*/  LDS.U16 R16, [R2+0x22] ;  /* 0x0000220002107984 */ /* 0x0000a80000000400 */
[----:B------:R0:W2:Y:S04]  /*9150*/  LDS.U16 R14, [R2+0x24] ;  /* 0x00002400020e7984 */ /* 0x0000a80000000400 */
[----:B------:R0:W2:Y:S04]  /*9160*/  LDS.U16 R13, [R2+0x26] ;  /* 0x00002600020d7984 */ /* 0x0000a80000000400 */
[----:B-1----:R1:W1:Y:S04]  /*9170*/  LDS.U16 R11, [R2+0x28] ;  /* 0x00002800020b7984 */ /* 0x0022680000000400 */
        /* <DEDUP_REMOVED lines=12> */
[----:B------:R-:W5:Y:S04]  /*9240*/  LDG.E.64 R68, [R68.64] ;  /* 0x0000002044447981 */ /* 0x000f68000c1e1b00 */
[----:B------:R-:W-:Y:S01]  /*9250*/  BAR.SYNC.DEFER_BLOCKING 0x0 ;  /* 0x0000000000007b1d */ /* 0x000fe20000010000 */
[----:B------:R-:W-:Y:S01]  /*9260*/  ISETP.NE.AND P0, PT, R122, 0x7f, PT ;  /* 0x0000007f7a00780c */ /* 0x000fe20003f05270 */
[----:B------:R-:W-:-:S12]  /*9270*/  FMUL.FTZ R27, R103, UR43 ;  /* 0x0000002b671b7c20 */ /* 0x000fd80008410000 */
[----:B------:R0:W0:Y:S01]  /*9280*/  @P0 LDS.64 R94, [R122.X8+0x8788] ;  /* 0x008788007a5e0984 */ /* 0x0000220000008a00 */
[----:B------:R-:W-:-:S04]  /*9290*/  FMUL.RZ R27, R27, 0.15915493667125701904 ;  /* 0x3e22f9831b1b7820 */ /* 0x000fc8000040c000 */
[----:B------:R0:W0:Y:S01]  /*92a0*/  MUFU.COS R25, R27 ;  /* 0x0000001b00197308 */ /* 0x0000220000000000 */
[----:B------:R-:W-:Y:S01]  /*92b0*/  BSSY B0, `(.L_x_1365) ;  /* 0x0000010000007945 */ /* 0x000fe20003800000 */
[----:B------:R-:W-:Y:S02]  /*92c0*/  FMUL.FTZ R54, R3, R54 ;  /* 0x0000003603367220 */ /* 0x000fe40000410000 */
[----:B------:R-:W-:Y:S01]  /*92d0*/  FMUL.FTZ R62, R57, R60 ;  /* 0x0000003c393e7220 */ /* 0x000fe20000410000 */
[----:B------:R-:W-:Y:S05]  /*92e0*/  @P0 BRA `(.L_x_1366) ;  /* 0x000000c000000947 */ /* 0x000fea0003800000 */
[----:B-1234-:R-:W-:Y:S01]  /*92f0*/  ULDC UR35, c[0x0][0x174] ;  /* 0x00005d0000237ab9 */ /* 0x01efe20000000800 */
        /* <DEDUP_REMOVED lines=11> */
.L_x_1366:
[----:B-1234-:R-:W-:Y:S05]  /*93b0*/  BSYNC B0 ;  /* 0x0000000000007941 */ /* 0x01efea0003800000 */
.L_x_1365:
[----:B------:R-:W-:Y:S01]  /*93c0*/  UISETP.GE.AND UP0, UPT, UR24, 0x2, UPT ;  /* 0x000000021800788c */ /* 0x000fe2000bf06270 */
[-C--:B0-----:R-:W-:Y:S01]  /*93d0*/  FMUL.FTZ R63, R57, R61.reuse ;  /* 0x0000003d393f7220 */ /* 0x081fe20000410000 */
[----:B------:R-:W-:Y:S01]  /*93e0*/  HFMA2.MMA R127, -RZ, RZ, 0, 9.5367431640625e-07 ;  /* 0x00000010ff7f7435 */ /* 0x000fe200000001ff */
[C---:B------:R-:W-:Y:S01]  /*93f0*/  FFMA.FTZ R62, R58.reuse, R61, R62 ;  /* 0x0000003d3a3e7223 */ /* 0x040fe2000001003e */
[----:B------:R-:W-:Y:S01]  /*9400*/  MOV R125, c[0x0][0x16c] ;  /* 0x00005b00007d7a02 */ /* 0x000fe20000000f00 */
[----:B------:R-:W-:Y:S01]  /*9410*/  FMUL.FTZ R53, R3, R53 ;  /* 0x0000003503357220 */ /* 0x000fe20000410000 */
[----:B------:R-:W-:Y:S01]  /*9420*/  PLOP3.LUT P0, PT, PT, PT, UP0, 0x80, 0x0 ;  /* 0x000000000000781c */ /* 0x000fe20003f0f008 */
[----:B------:R-:W-:Y:S01]  /*9430*/  FFMA.FTZ R63, R58, R60, -R63 ;  /* 0x0000003c3a3f7223 */ /* 0x000fe2000001083f */
[----:B------:R-:W-:Y:S01]  /*9440*/  MOV R60, UR24 ;  /* 0x00000018003c7c02 */ /* 0x000fe20008000f00 */
[C---:B------:R-:W-:Y:S01]  /*9450*/  FMUL.FTZ R3, R55.reuse, R62 ;  /* 0x0000003e37037220 */ /* 0x040fe20000410000 */
[----:B------:R-:W-:Y:S01]  /*9460*/  ISETP.NE.OR P0, PT, R238, RZ, !P0 ;  /* 0x000000ffee00720c */ /* 0x000fe20004705670 */
[----:B------:R-:W-:-:S02]  /*9470*/  FMUL.FTZ R61, R55, R63 ;  /* 0x0000003f373d7220 */ /* 0x000fc40000410000 */
[C---:B------:R-:W-:Y:S02]  /*9480*/  FFMA.FTZ R63, R56.reuse, R63, -R3 ;  /* 0x0000003f383f7223 */ /* 0x040fe40000010803 */
[----:B------:R-:W-:Y:S02]  /*9490*/  FFMA.FTZ R61, R56, R62, R61 ;  /* 0x0000003e383d7223 */ /* 0x000fe4000001003d */
[----:B------:R-:W-:Y:S02]  /*94a0*/  FMUL.FTZ R77, R53, R63 ;  /* 0x0000003f354d7220 */ /* 0x000fe40000410000 */
[----:B------:R-:W-:Y:S02]  /*94b0*/  FMUL.FTZ R51, R33, R51 ;  /* 0x0000003321337220 */ /* 0x000fe40000410000 */
[-C--:B------:R-:W-:Y:S02]  /*94c0*/  FMUL.FTZ R62, R53, R61.reuse ;  /* 0x0000003d353e7220 */ /* 0x080fe40000410000 */
[----:B------:R-:W-:Y:S01]  /*94d0*/  FFMA.FTZ R123, R54, R61, R77 ;  /* 0x0000003d367b7223 */ /* 0x000fe2000001004d */
[----:B------:R-:W-:Y:S01]  /*94e0*/  @!P0 IADD3 R60, R60, -0x2, RZ ;  /* 0xfffffffe3c3c8810 */ /* 0x000fe20007ffe0ff */
[----:B------:R-:W-:Y:S01]  /*94f0*/  FMUL.FTZ R2, R17, R107 ;  /* 0x0000006b11027220 */ /* 0x000fe20000410000 */
[----:B------:R-:W-:Y:S01]  /*9500*/  MOV R61, RZ ;  /* 0x000000ff003d7202 */ /* 0x000fe20000000f00 */
[----:B------:R-:W-:-:S02]  /*9510*/  FMUL.FTZ R52, R33, R52 ;  /* 0x0000003421347220 */ /* 0x000fc40000410000 */
[----:B------:R-:W-:Y:S01]  /*9520*/  FFMA.FTZ R79, R54, R63, -R62 ;  /* 0x0000003f364f7223 */ /* 0x000fe2000001083e */
[----:B------:R0:W-:Y:S01]  /*9530*/  MUFU.EX2 R76, R2 ;  /* 0x00000002004c7308 */ /* 0x0001e20000000800 */
[----:B------:R-:W-:Y:S01]  /*9540*/  FMUL.FTZ R124, R51, R123 ;  /* 0x0000007b337c7220 */ /* 0x000fe20000410000 */
[----:B------:R-:W-:Y:S01]  /*9550*/  CS2R R62, SRZ ;  /* 0x00000000003e7805 */ /* 0x000fe2000001ff00 */
[C---:B------:R-:W-:Y:S02]  /*9560*/  FMUL.FTZ R3, R17.reuse, R106 ;  /* 0x0000006a11037220 */ /* 0x040fe40000410000 */
[----:B------:R-:W-:Y:S01]  /*9570*/  @!P0 IMAD R78, R60, R125, UR7 ;  /* 0x000000073c4e8e24 */ /* 0x000fe2000f8e027d */
[----:B------:R-:W-:Y:S01]  /*9580*/  HFMA2.MMA R60, -RZ, RZ, 1.875, 0 ;  /* 0x3f800000ff3c7435 */ /* 0x000fe200000001ff */
[----:B------:R-:W-:Y:S01]  /*9590*/  FMUL.FTZ R49, R34, R49 ;  /* 0x0000003122317220 */ /* 0x000fe20000410000 */
[----:B------:R-:W1:Y:S01]  /*95a0*/  MUFU.EX2 R33, R3 ;  /* 0x0000000300217308 */ /* 0x000e620000000800 */
[----:B0-----:R-:W-:-:S02]  /*95b0*/  FMUL.FTZ R2, R17, R105 ;  /* 0x0000006911027220 */ /* 0x001fc40000410000 */
[-C--:B------:R-:W-:Y:S02]  /*95c0*/  FMUL.FTZ R125, R51, R79.reuse ;  /* 0x0000004f337d7220 */ /* 0x080fe40000410000 */
[----:B------:R-:W-:Y:S02]  /*95d0*/  FFMA.FTZ R124, R52, R79, -R124 ;  /* 0x0000004f347c7223 */ /* 0x000fe4000001087c */
[----:B------:R-:W-:Y:S02]  /*95e0*/  FMUL.FTZ R50, R34, R50 ;  /* 0x0000003222327220 */ /* 0x000fe40000410000 */
[----:B------:R0:W2:Y:S01]  /*95f0*/  MUFU.EX2 R34, R2 ;  /* 0x0000000200227308 */ /* 0x0000a20000000800 */
[----:B------:R-:W-:Y:S02]  /*9600*/  FFMA.FTZ R125, R52, R123, R125 ;  /* 0x0000007b347d7223 */ /* 0x000fe4000001007d */
[C---:B------:R-:W-:Y:S02]  /*9610*/  FMUL.FTZ R48, R71.reuse, R48 ;  /* 0x0000003047307220 */ /* 0x040fe40000410000 */
[----:B------:R-:W-:-:S02]  /*9620*/  FMUL.FTZ R47, R71, R47 ;  /* 0x0000002f472f7220 */ /* 0x000fc40000410000 */
[----:B------:R-:W-:Y:S02]  /*9630*/  FMUL.FTZ R77, R17, R104 ;  /* 0x00000068114d7220 */ /* 0x000fe40000410000 */
[----:B0-----:R-:W-:-:S04]  /*9640*/  @!P0 IMAD.WIDE R2, R78, R127, UR40 ;  /* 0x000000284e028e25 */ /* 0x001fc8000f8e027f */
[CC--:B------:R-:W-:Y:S01]  /*9650*/  FMUL.FTZ R78, R49.reuse, R124.reuse ;  /* 0x0000007c314e7220 */ /* 0x0c0fe20000410000 */
[----:B------:R0:W5:Y:S01]  /*9660*/  @!P0 LDG.E.128 R60, [R2.64] ;  /* 0x00000020023c8981 */ /* 0x000162000c1e1d00 */
[----:B------:R-:W-:Y:S02]  /*9670*/  FMUL.FTZ R71, R49, R125 ;  /* 0x0000007d31477220 */ /* 0x000fe40000410000 */
[----:B------:R-:W-:Y:S01]  /*9680*/  FMUL.FTZ R45, R74, R45 ;  /* 0x0000002d4a2d7220 */ /* 0x000fe20000410000 */
[----:B------:R-:W-:Y:S01]  /*9690*/  MUFU.SIN R27, R27 ;  /* 0x0000001b001b7308 */ /* 0x000fe20000000400 */
[C---:B------:R-:W-:Y:S02]  /*96a0*/  FFMA.FTZ R78, R50.reuse, R125, R78 ;  /* 0x0000007d324e7223 */ /* 0x040fe4000001004e */
[----:B------:R-:W-:Y:S02]  /*96b0*/  FFMA.FTZ R71, R50, R124, -R71 ;  /* 0x0000007c32477223 */ /* 0x000fe40000010847 */
[----:B------:R-:W-:-:S02]  /*96c0*/  FMUL.FTZ R17, R17, R103 ;  /* 0x0000006711117220 */ /* 0x000fc40000410000 */
[----:B0-----:R-:W-:Y:S02]  /*96d0*/  FMUL.FTZ R2, R47, R78 ;  /* 0x0000004e2f027220 */ /* 0x001fe40000410000 */
[----:B------:R-:W-:Y:S02]  /*96e0*/  FMUL.FTZ R46, R74, R46 ;  /* 0x0000002e4a2e7220 */ /* 0x000fe40000410000 */
[----:B------:R-:W-:Y:S01]  /*96f0*/  FMUL.FTZ R43, R75, R43 ;  /* 0x0000002b4b2b7220 */ /* 0x000fe20000410000 */
[----:B------:R-:W-:Y:S01]  /*9700*/  HADD2.F32 R32, -RZ, R32.H0_H0 ;  /* 0x20000020ff207230 */ /* 0x000fe20000004100 */
[-C--:B------:R-:W-:Y:S02]  /*9710*/  FMUL.FTZ R3, R47, R71.reuse ;  /* 0x000000472f037220 */ /* 0x080fe40000410000 */
[----:B------:R-:W-:Y:S01]  /*9720*/  FMUL.FTZ R44, R75, R44 ;  /* 0x0000002c4b2c7220 */ /* 0x000fe20000410000 */
[----:B------:R-:W-:Y:S01]  /*9730*/  HADD2.F32 R31, -RZ, R31.H0_H0 ;  /* 0x2000001fff1f7230 */ /* 0x000fe20000004100 */
[----:B------:R-:W-:Y:S01]  /*9740*/  FFMA.FTZ R2, R48, R71, -R2 ;  /* 0x0000004730027223 */ /* 0x000fe20000010802 */
[----:B------:R0:W3:Y:S01]  /*9750*/  MUFU.EX2 R74, R17 ;  /* 0x00000011004a7308 */ /* 0x0000e20000000800 */
[----:B-1----:R-:W-:-:S02]  /*9760*/  FMUL.FTZ R40, R33, R40 ;  /* 0x0000002821287220 */ /* 0x002fc40000410000 */
[----:B------:R-:W-:Y:S02]  /*9770*/  FMUL.FTZ R39, R33, R39 ;  /* 0x0000002721277220 */ /* 0x000fe40000410000 */
[----:B------:R-:W-:Y:S02]  /*9780*/  FFMA.FTZ R3, R48, R78, R3 ;  /* 0x0000004e30037223 */ /* 0x000fe40000010003 */
[CC--:B------:R-:W-:Y:S01]  /*9790*/  FMUL.FTZ R33, R45.reuse, R2.reuse ;  /* 0x000000022d217220 */ /* 0x0c0fe20000410000 */
[----:B------:R-:W1:Y:S01]  /*97a0*/  MUFU.EX2 R77, R77 ;  /* 0x0000004d004d7308 */ /* 0x000e620000000800 */
[-C--:B0-----:R-:W-:Y:S02]  /*97b0*/  FMUL.FTZ R17, R45, R3.reuse ;  /* 0x000000032d117220 */ /* 0x081fe40000410000 */
[C---:B------:R-:W-:Y:S02]  /*97c0*/  FFMA.FTZ R71, R46.reuse, R3, R33 ;  /* 0x000000032e477223 */ /* 0x040fe40000010021 */
[----:B------:R-:W-:-:S02]  /*97d0*/  FFMA.FTZ R17, R46, R2, -R17 ;  /* 0x000000022e117223 */ /* 0x000fc40000010811 */
[C---:B------:R-:W-:Y:S02]  /*97e0*/  FMUL.FTZ R3, R43.reuse, R71 ;  /* 0x000000472b037220 */ /* 0x040fe40000410000 */
[-C--:B------:R-:W-:Y:S02]  /*97f0*/  FMUL.FTZ R2, R43, R17.reuse ;  /* 0x000000112b027220 */ /* 0x080fe40000410000 */
[----:B------:R-:W-:Y:S01]  /*9800*/  FFMA.FTZ R3, R44, R17, -R3 ;  /* 0x000000112c037223 */ /* 0x000fe20000010803 */
[----:B------:R-:W-:Y:S01]  /*9810*/  HADD2.F32 R17, -RZ, R218.H0_H0 ;  /* 0x200000daff117230 */ /* 0x000fe20000004100 */
[----:B------:R-:W-:Y:S02]  /*9820*/  FMUL.FTZ R200, R32, R118 ;  /* 0x0000007620c87220 */ /* 0x000fe40000410000 */
[C---:B--2---:R-:W-:Y:S02]  /*9830*/  FMUL.FTZ R38, R34.reuse, R38 ;  /* 0x0000002622267220 */ /* 0x044fe40000410000 */
[----:B------:R-:W-:Y:S01]  /*9840*/  FMUL.FTZ R37, R34, R37 ;  /* 0x0000002522257220 */ /* 0x000fe20000410000 */
[----:B------:R-:W-:Y:S01]  /*9850*/  HADD2.F32 R30, -RZ, R30.H0_H0 ;  /* 0x2000001eff1e7230 */ /* 0x000fe20000004100 */
[----:B---3--:R-:W-:-:S02]  /*9860*/  FMUL.FTZ R34, R74, R25 ;  /* 0x000000194a227220 */ /* 0x008fc40000410000 */
[----:B------:R-:W-:Y:S02]  /*9870*/  FMUL.FTZ R33, R74, R27 ;  /* 0x0000001b4a217220 */ /* 0x000fe40000410000 */
[----:B------:R-:W-:Y:S02]  /*9880*/  FMUL.FTZ R74, R31, R118 ;  /* 0x000000761f4a7220 */ /* 0x000fe40000410000 */
[C---:B------:R-:W-:Y:S01]  /*9890*/  FMUL.FTZ R200, R17.reuse, R200 ;  /* 0x000000c811c87220 */ /* 0x040fe20000410000 */
[----:B------:R-:W-:Y:S01]  /*98a0*/  HADD2.F32 R29, -RZ, R29.H0_H0 ;  /* 0x2000001dff1d7230 */ /* 0x000fe20000004100 */
[----:B------:R-:W-:Y:S01]  /*98b0*/  FMUL.FTZ R74, R17, R74 ;  /* 0x0000004a114a7220 */ /* 0x000fe20000410000 */
[----:B------:R-:W-:Y:S01]  /*98c0*/  HADD2.F32 R27, -RZ, R217.H0_H0 ;  /* 0x200000d9ff1b7230 */ /* 0x000fe20000004100 */
[----:B------:R-:W-:Y:S02]  /*98d0*/  FMUL.FTZ R75, R30, R117 ;  /* 0x000000751e4b7220 */ /* 0x000fe40000410000 */
[----:B------:R-:W-:-:S02]  /*98e0*/  FMUL.FTZ R17, R200, R81 ;  /* 0x00000051c8117220 */ /* 0x000fc40000410000 */
[C---:B------:R-:W-:Y:S02]  /*98f0*/  FMUL.FTZ R42, R76.reuse, R42 ;  /* 0x0000002a4c2a7220 */ /* 0x040fe40000410000 */
[----:B------:R-:W-:Y:S02]  /*9900*/  FMUL.FTZ R41, R76, R41 ;  /* 0x000000294c297220 */ /* 0x000fe40000410000 */
[----:B------:R-:W-:Y:S02]  /*9910*/  FMUL.FTZ R76, R29, R117 ;  /* 0x000000751d4c7220 */ /* 0x000fe40000410000 */
[C---:B------:R-:W-:Y:S02]  /*9920*/  FMUL.FTZ R25, R74.reuse, R81 ;  /* 0x000000514a197220 */ /* 0x040fe40000410000 */
[C---:B------:R-:W-:Y:S02]  /*9930*/  FMUL.FTZ R75, R27.reuse, R75 ;  /* 0x0000004b1b4b7220 */ /* 0x040fe40000410000 */
[----:B------:R-:W-:Y:S01]  /*9940*/  FFMA.FTZ R78, R74, R82, -R17 ;  /* 0x000000524a4e7223 */ /* 0x000fe20000010811 */
[----:B------:R-:W-:Y:S01]  /*9950*/  HADD2.F32 R28, -RZ, R28.H0_H0 ;  /* 0x2000001cff1c7230 */ /* 0x000fe20000004100 */
[----:B------:R-:W-:-:S02]  /*9960*/  FMUL.FTZ R76, R27, R76 ;  /* 0x0000004c1b4c7220 */ /* 0x000fc40000410000 */
[----:B------:R-:W-:Y:S02]  /*9970*/  FFMA.FTZ R25, R200, R82, R25 ;  /* 0x00000052c8197223 */ /* 0x000fe40000010019 */
[----:B------:R-:W-:Y:S01]  /*9980*/  FADD.FTZ R17, R75, R78 ;  /* 0x0000004e4b117221 */ /* 0x000fe20000010000 */
[----:B------:R-:W-:Y:S01]  /*9990*/  HADD2.F32 R27, -RZ, R70.H0_H0 ;  /* 0x20000046ff1b7230 */ /* 0x000fe20000004100 */
[C---:B-1----:R-:W-:Y:S01]  /*99a0*/  FMUL.FTZ R36, R77.reuse, R36 ;  /* 0x000000244d247220 */ /* 0x042fe20000410000 */
[----:B------:R-:W-:Y:S01]  /*99b0*/  HADD2.F32 R79, -RZ, R216.H0_H0 ;  /* 0x200000d8ff4f7230 */ /* 0x000fe20000004100 */
[----:B------:R-:W-:Y:S02]  /*99c0*/  FMUL.FTZ R35, R77, R35 ;  /* 0x000000234d237220 */ /* 0x000fe40000410000 */
[----:B------:R-:W-:Y:S02]  /*99d0*/  FFMA.FTZ R2, R44, R71, R2 ;  /* 0x000000472c027223 */ /* 0x000fe40000010002 */
[----:B------:R-:W-:-:S02]  /*99e0*/  FADD.FTZ R25, R76, R25 ;  /* 0x000000194c197221 */ /* 0x000fc40000010000 */
[C---:B------:R-:W-:Y:S02]  /*99f0*/  FMUL.FTZ R71, R59.reuse, R17 ;  /* 0x000000113b477220 */ /* 0x040fe40000410000 */
[-C--:B------:R-:W-:Y:S02]  /*9a00*/  FMUL.FTZ R77, R28, R116.reuse ;  /* 0x000000741c4d7220 */ /* 0x080fe40000410000 */
[-C--:B------:R-:W-:Y:S02]  /*9a10*/  FMUL.FTZ R70, R59, R25.reuse ;  /* 0x000000193b467220 */ /* 0x080fe40000410000 */
        /* <DEDUP_REMOVED lines=99> */
[----:B------:R-:W-:Y:S01]  /*a050*/  FMUL.FTZ R70, R41, R2 ;  /* 0x0000000229467220 */ /* 0x000fe20000410000 */
[----:B------:R-:W-:Y:S01]  /*a060*/  HADD2.F32 R11, -RZ, R11.H0_H0 ;  /* 0x2000000bff0b7230 */ /* 0x000fe20000004100 */
[----:B------:R-:W-:-:S02]  /*a070*/  FADD.FTZ R71, R180, R71 ;  /* 0x00000047b4477221 */ /* 0x000fc40000010000 */
[C---:B------:R-:W-:Y:S02]  /*a080*/  FMUL.FTZ R67, R43.reuse, R66 ;  /* 0x000000422b437220 */ /* 0x040fe40000410000 */
[-C--:B------:R-:W-:Y:S02]  /*a090*/  FMUL.FTZ R181, R12, R108.reuse ;  /* 0x0000006c0cb57220 */ /* 0x080fe40000410000 */
[----:B------:R-:W-:Y:S02]  /*a0a0*/  FFMA.FTZ R123, R42, R3, -R70 ;  /* 0x000000032a7b7223 */ /* 0x000fe40000010846 */
[-C--:B------:R-:W-:Y:S02]  /*a0b0*/  FFMA.FTZ R70, R44, R71.reuse, R67 ;  /* 0x000000472c467223 */ /* 0x080fe40000010043 */
[----:B------:R-:W-:Y:S02]  /*a0c0*/  FMUL.FTZ R71, R43, R71 ;  /* 0x000000472b477220 */ /* 0x000fe40000410000 */
[----:B------:R-:W-:-:S02]  /*a0d0*/  FMUL.FTZ R182, R11, R108 ;  /* 0x0000006c0bb67220 */ /* 0x000fc40000410000 */
[----:B------:R-:W-:Y:S01]  /*a0e0*/  FMUL.FTZ R181, R124, R181 ;  /* 0x000000b57cb57220 */ /* 0x000fe20000410000 */
        /* <DEDUP_REMOVED lines=9> */
[CC--:B------:R-:W-:Y:S02]  /*a180*/  FMUL.FTZ R2, R41.reuse, R70.reuse ;  /* 0x0000004629027220 */ /* 0x0c0fe40000410000 */
[----:B------:R-:W-:Y:S02]  /*a190*/  FMUL.FTZ R183, R10, R107 ;  /* 0x0000006b0ab77220 */ /* 0x000fe40000410000 */
        /* <DEDUP_REMOVED lines=14> */
[C---:B------:R-:W-:Y:S02]  /*a280*/  FMUL.FTZ R66, R39.reuse, R3 ;  /* 0x0000000327427220 */ /* 0x040fe40000410000 */
[----:B------:R-:W-:Y:S02]  /*a290*/  FMUL.FTZ R67, R39, R67 ;  /* 0x0000004327437220 */ /* 0x000fe40000410000 */
[----:B------:R-:W-:Y:S02]  /*a2a0*/  FMUL.FTZ R186, R7, R106 ;  /* 0x0000006a07ba7220 */ /* 0x000fe40000410000 */
[----:B------:R-:W-:Y:S02]  /*a2b0*/  FMUL.FTZ R185, R71, R185 ;  /* 0x000000b947b97220 */ /* 0x000fe40000410000 */
[C---:B------:R-:W-:Y:S02]  /*a2c0*/  FFMA.FTZ R66, R40.reuse, R123, -R66 ;  /* 0x0000007b28427223 */ /* 0x040fe40000010842 */
[----:B------:R-:W-:-:S02]  /*a2d0*/  FFMA.FTZ R67, R40, R2, -R67 ;  /* 0x0000000228437223 */ /* 0x000fc40000010843 */
[----:B------:R-:W-:Y:S02]  /*a2e0*/  FMUL.FTZ R186, R71, R186 ;  /* 0x000000ba47ba7220 */ /* 0x000fe40000410000 */
[----:B------:R-:W-:Y:S01]  /*a2f0*/  FADD.FTZ R70, R185, R70 ;  /* 0x00000046b9467221 */ /* 0x000fe20000010000 */
[----:B------:R-:W-:Y:S01]  /*a300*/  HADD2.F32 R5, -RZ, R5.H0_H0 ;  /* 0x20000005ff057230 */ /* 0x000fe20000004100 */
[----:B------:R-:W-:Y:S01]  /*a310*/  FMUL.FTZ R123, R39, R123 ;  /* 0x0000007b277b7220 */ /* 0x000fe20000410000 */
[----:B------:R-:W-:Y:S01]  /*a320*/  HADD2.F32 R6, -RZ, R6.H0_H0 ;  /* 0x20000006ff067230 */ /* 0x000fe20000004100 */
[----:B------:R-:W-:Y:S02]  /*a330*/  FADD.FTZ R67, R186, R67 ;  /* 0x00000043ba437221 */ /* 0x000fe40000010000 */
[----:B------:R-:W-:Y:S01]  /*a340*/  FMUL.FTZ R71, R37, R70 ;  /* 0x0000004625477220 */ /* 0x000fe20000410000 */
[----:B------:R-:W-:Y:S01]  /*a350*/  HADD2.F32 R124, -RZ, R198.H0_H0 ;  /* 0x200000c6ff7c7230 */ /* 0x000fe20000004100 */
[----:B------:R-:W-:-:S02]  /*a360*/  FFMA.FTZ R123, R40, R3, R123 ;  /* 0x00000003287b7223 */ /* 0x000fc4000001007b */
[----:B------:R-:W-:Y:S02]  /*a370*/  FMUL.FTZ R188, R5, R105 ;  /* 0x0000006905bc7220 */ /* 0x000fe40000410000 */
[----:B------:R-:W-:Y:S02]  /*a380*/  FFMA.FTZ R71, R38, R67, -R71 ;  /* 0x0000004326477223 */ /* 0x000fe40000010847 */
[C---:B------:R-:W-:Y:S02]  /*a390*/  FMUL.FTZ R3, R37.reuse, R123 ;  /* 0x0000007b25037220 */ /* 0x040fe40000410000 */
[----:B------:R-:W-:Y:S02]  /*a3a0*/  FMUL.FTZ R67, R37, R67 ;  /* 0x0000004325437220 */ /* 0x000fe40000410000 */
[----:B------:R-:W-:Y:S02]  /*a3b0*/  FMUL.FTZ R187, R6, R105 ;  /* 0x0000006906bb7220 */ /* 0x000fe40000410000 */
[----:B------:R-:W-:Y:S01]  /*a3c0*/  FMUL.FTZ R188, R124, R188 ;  /* 0x000000bc7cbc7220 */ /* 0x000fe20000410000 */
[----:B------:R-:W-:Y:S01]  /*a3d0*/  HADD2.F32 R4, -RZ, R4.H0_H0 ;  /* 0x20000004ff047230 */ /* 0x000fe20000004100 */
[----:B------:R-:W-:-:S02]  /*a3e0*/  FFMA.FTZ R2, R38, R66, -R3 ;  /* 0x0000004226027223 */ /* 0x000fc40000010803 */
[----:B------:R-:W-:Y:S02]  /*a3f0*/  FFMA.FTZ R70, R38, R70, R67 ;  /* 0x0000004626467223 */ /* 0x000fe40000010043 */
[----:B------:R-:W-:Y:S02]  /*a400*/  FMUL.FTZ R187, R124, R187 ;  /* 0x000000bb7cbb7220 */ /* 0x000fe40000410000 */
[----:B------:R-:W-:Y:S01]  /*a410*/  FMUL.FTZ R66, R37, R66 ;  /* 0x0000004225427220 */ /* 0x000fe20000410000 */
[----:B------:R-:W-:Y:S01]  /*a420*/  HADD2.F32 R3, -RZ, R65.H0_H0 ;  /* 0x20000041ff037230 */ /* 0x000fe20000004100 */
[----:B------:R-:W-:Y:S01]  /*a430*/  FADD.FTZ R71, R188, R71 ;  /* 0x00000047bc477221 */ /* 0x000fe20000010000 */
[----:B------:R-:W-:Y:S01]  /*a440*/  HADD2.F32 R124, -RZ, R197.H0_H0 ;  /* 0x200000c5ff7c7230 */ /* 0x000fe20000004100 */
[----:B------:R-:W-:Y:S02]  /*a450*/  FADD.FTZ R70, R187, R70 ;  /* 0x00000046bb467221 */ /* 0x000fe40000010000 */
[----:B------:R-:W-:-:S02]  /*a460*/  FFMA.FTZ R66, R38, R123, R66 ;  /* 0x0000007b26427223 */ /* 0x000fc40000010042 */
[C---:B------:R-:W-:Y:S02]  /*a470*/  FMUL.FTZ R123, R35.reuse, R71 ;  /* 0x00000047237b7220 */ /* 0x040fe40000410000 */
[----:B------:R-:W-:Y:S02]  /*a480*/  FMUL.FTZ R189, R4, R104 ;  /* 0x0000006804bd7220 */ /* 0x000fe40000410000 */
[----:B------:R-:W-:Y:S02]  /*a490*/  FMUL.FTZ R65, R35, R70 ;  /* 0x0000004623417220 */ /* 0x000fe40000410000 */
[----:B------:R-:W-:Y:S02]  /*a4a0*/  FMUL.FTZ R190, R3, R104 ;  /* 0x0000006803be7220 */ /* 0x000fe40000410000 */
[----:B------:R-:W-:Y:S02]  /*a4b0*/  FFMA.FTZ R70, R36, R70, R123 ;  /* 0x0000004624467223 */ /* 0x000fe4000001007b */
[----:B------:R-:W-:-:S02]  /*a4c0*/  FMUL.FTZ R189, R124, R189 ;  /* 0x000000bd7cbd7220 */ /* 0x000fc40000410000 */
[----:B------:R-:W-:Y:S02]  /*a4d0*/  FFMA.FTZ R67, R36, R71, -R65 ;  /* 0x0000004724437223 */ /* 0x000fe40000010841 */
[----:B------:R-:W-:Y:S02]  /*a4e0*/  FMUL.FTZ R190, R124, R190 ;  /* 0x000000be7cbe7220 */ /* 0x000fe40000410000 */
[----:B------:R-:W-:Y:S02]  /*a4f0*/  FMUL.FTZ R65, R35, R66 ;  /* 0x0000004223417220 */ /* 0x000fe40000410000 */
[----:B------:R-:W-:Y:S02]  /*a500*/  FADD.FTZ R123, R189, R70 ;  /* 0x00000046bd7b7221 */ /* 0x000fe40000010000 */
[----:B------:R-:W-:Y:S02]  /*a510*/  FADD.FTZ R70, R190, R67 ;  /* 0x00000043be467221 */ /* 0x000fe40000010000 */
[----:B------:R-:W-:-:S02]  /*a520*/  FMUL.FTZ R71, R35, R2 ;  /* 0x0000000223477220 */ /* 0x000fc40000410000 */
[C---:B------:R-:W-:Y:S01]  /*a530*/  FFMA.FTZ R67, R36.reuse, R2, -R65 ;  /* 0x0000000224437223 */ /* 0x040fe20000010841 */
[----:B------:R-:W-:Y:S01]  /*a540*/  HADD2.F32 R2, -RZ, R64.H0_H0 ;  /* 0x20000040ff027230 */ /* 0x000fe20000004100 */
[C---:B------:R-:W-:Y:S01]  /*a550*/  FMUL.FTZ R65, R33.reuse, R123 ;  /* 0x0000007b21417220 */ /* 0x040fe20000410000 */
[----:B------:R-:W-:Y:S01]  /*a560*/  HADD2.F32 R0, -RZ, R0.H0_H0 ;  /* 0x20000000ff007230 */ /* 0x000fe20000004100 */
[----:B------:R-:W-:Y:S02]  /*a570*/  FFMA.FTZ R71, R36, R66, R71 ;  /* 0x0000004224477223 */ /* 0x000fe40000010047 */
[-C--:B------:R-:W-:Y:S02]  /*a580*/  FMUL.FTZ R124, R33, R70.reuse ;  /* 0x00000046217c7220 */ /* 0x080fe40000410000 */
[----:B------:R-:W-:Y:S01]  /*a590*/  FFMA.FTZ R66, R34, R70, -R65 ;  /* 0x0000004622427223 */ /* 0x000fe20000010841 */
[----:B------:R-:W-:Y:S01]  /*a5a0*/  HADD2.F32 R70, -RZ, R155.H0_H0 ;  /* 0x2000009bff467230 */ /* 0x000fe20000004100 */
[----:B------:R-:W-:-:S02]  /*a5b0*/  FMUL.FTZ R191, R2, R103 ;  /* 0x0000006702bf7220 */ /* 0x000fc40000410000 */
[----:B------:R-:W-:Y:S01]  /*a5c0*/  FMUL.FTZ R192, R0, R103 ;  /* 0x0000006700c07220 */ /* 0x000fe20000410000 */
[----:B------:R-:W-:Y:S01]  /*a5d0*/  ISETP.GT.U32.AND P0, PT, R122, 0x1f, PT ;  /* 0x0000001f7a00780c */ /* 0x000fe20003f04070 */
[C---:B------:R-:W-:Y:S02]  /*a5e0*/  FMUL.FTZ R64, R33.reuse, R71 ;  /* 0x0000004721407220 */ /* 0x040fe40000410000 */
[----:B------:R-:W-:Y:S02]  /*a5f0*/  FFMA.FTZ R123, R34, R123, R124 ;  /* 0x0000007b227b7223 */ /* 0x000fe4000001007c */
[----:B------:R-:W-:Y:S02]  /*a600*/  FMUL.FTZ R65, R33, R67 ;  /* 0x0000004321417220 */ /* 0x000fe40000410000 */
[C---:B------:R-:W-:Y:S02]  /*a610*/  FMUL.FTZ R191, R70.reuse, R191 ;  /* 0x000000bf46bf7220 */ /* 0x040fe40000410000 */
[----:B------:R-:W-:Y:S01]  /*a620*/  FMUL.FTZ R192, R70, R192 ;  /* 0x000000c046c07220 */ /* 0x000fe20000410000 */
[----:B------:R-:W-:Y:S01]  /*a630*/  LEA.HI R235, R122, R122, RZ, 0x1e ;  /* 0x0000007a7aeb7211 */ /* 0x000fe200078ff0ff */
[----:B------:R-:W-:-:S02]  /*a640*/  FFMA.FTZ R64, R34, R67, -R64 ;  /* 0x0000004322407223 */ /* 0x000fc40000010840 */
[----:B------:R-:W-:Y:S02]  /*a650*/  FFMA.FTZ R65, R34, R71, R65 ;  /* 0x0000004722417223 */ /* 0x000fe40000010041 */
[----:B------:R-:W-:Y:S02]  /*a660*/  FADD.FTZ R66, R191, R66 ;  /* 0x00000042bf427221 */ /* 0x000fe40000010000 */
[----:B------:R-:W-:Y:S01]  /*a670*/  FADD.FTZ R67, R192, R123 ;  /* 0x0000007bc0437221 */ /* 0x000fe20000010000 */
[----:B------:R-:W-:Y:S04]  /*a680*/  BSSY B0, `(.L_x_1367) ;  /* 0x00000f0000007945 */ /* 0x000fe80003800000 */
[----:B------:R0:W-:Y:S01]  /*a690*/  STS.128 [R235.X16+0x6370], R64 ;  /* 0x00637040eb007388 */ /* 0x0001e2000000cc00 */
[----:B-----5:R-:W-:-:S02]  /*a6a0*/  FMUL.FTZ R137, R102, R68 ;  /* 0x0000004466897220 */ /* 0x020fc40000410000 */
        /* <DEDUP_REMOVED lines=14> */
[----:B------:R-:W-:Y:S02]  /*a790*/  FMUL.FTZ R153, R83, R68 ;  /* 0x0000004453997220 */ /* 0x000fe40000410000 */
        /* <DEDUP_REMOVED lines=37> */
[C---:B------:R-:W-:Y:S02]  /*a9f0*/  FFMA.FTZ R68, R64.reuse, R70, -R68 ;  /* 0x0000004640447223 */ /* 0x040fe40000010844 */
[C---:B------:R-:W-:Y:S02]  /*aa00*/  FFMA.FTZ R65, R64.reuse, R71, R65 ;  /* 0x0000004740417223 */ /* 0x040fe40000010041 */
        /* <DEDUP_REMOVED lines=16> */
.L_x_1477:
        /* <DEDUP_REMOVED lines=18> */
[----:B------:R-:W0:Y:S02]  /*ac30*/  SHFL.UP PT, R64, R210, 0x2, RZ ;  /* 0x04400000d2407989 */ /* 0x000e2400000e00ff */
[----:B0-----:R-:W-:-:S04]  /*ac40*/  FMUL.FTZ R66, R67, R64 ;  /* 0x0000004043427220 */ /* 0x001fc80000410000 */
[-C--:B------:R-:W-:Y:S02]  /*ac50*/  FFMA.FTZ R66, R68, R65.reuse, -R66 ;  /* 0x0000004144427223 */ /* 0x080fe40000010842 */
[----:B------:R-:W-:-:S04]  /*ac60*/  FMUL.FTZ R65, R67, R65 ;  /* 0x0000004143417220 */ /* 0x000fc80000410000 */
[----:B------:R-:W-:Y:S02]  /*ac70*/  @P0 FADD.FTZ R211, R211, R66 ;  /* 0x00000042d3d30221 */ /* 0x000fe40000010000 */
[----:B------:R-:W-:Y:S02]  /*ac80*/  FFMA.FTZ R65, R68, R64, R65 ;  /* 0x0000004044417223 */ /* 0x000fe40000010041 */
[----:B------:R-:W0:Y:S02]  /*ac90*/  SHFL.UP PT, R64, R68, 0x2, RZ ;  /* 0x0440000044407989 */ /* 0x000e2400000e00ff */
[----:B------:R-:W-:Y:S02]  /*aca0*/  @P0 FADD.FTZ R210, R210, R65 ;  /* 0x00000041d2d20221 */ /* 0x000fe40000010000 */
[----:B------:R-:W1:Y:S01]  /*acb0*/  SHFL.UP PT, R65, R67, 0x2, RZ ;  /* 0x0440000043417989 */ /* 0x000e6200000e00ff */
[C---:B0-----:R-:W-:Y:S02]  /*acc0*/  FMUL.FTZ R69, R67.reuse, R64 ;  /* 0x0000004043457220 */ /* 0x041fe40000410000 */
[----:B-1----:R-:W-:-:S02]  /*acd0*/  FMUL.FTZ R66, R67, R65 ;  /* 0x0000004143427220 */ /* 0x002fc40000410000 */
[C---:B------:R-:W-:Y:S02]  /*ace0*/  FFMA.FTZ R69, R68.reuse, R65, R69 ;  /* 0x0000004144457223 */ /* 0x040fe40000010045 */
[----:B------:R-:W-:Y:S01]  /*acf0*/  @P0 FFMA.FTZ R68, R68, R64, -R66 ;  /* 0x0000004044440223 */ /* 0x000fe20000010842 */
[----:B------:R-:W-:Y:S02]  /*ad00*/  SHFL.UP PT, R65, R211, 0x4, RZ ;  /* 0x04800000d3417989 */ /* 0x000fe400000e00ff */
[----:B------:R-:W-:Y:S02]  /*ad10*/  FSEL R69, R67, R69, !P0 ;  /* 0x0000004543457208 */ /* 0x000fe40004000000 */
[----:B------:R-:W0:Y:S01]  /*ad20*/  SHFL.UP PT, R64, R210, 0x4, RZ ;  /* 0x04800000d2407989 */ /* 0x000e2200000e00ff */
[----:B------:R-:W-:Y:S02]  /*ad30*/  ISETP.GE.AND P0, PT, R121, 0x4, PT ;  /* 0x000000047900780c */ /* 0x000fe40003f06270 */
[----:B0-----:R-:W-:-:S04]  /*ad40*/  FMUL.FTZ R66, R69, R64 ;  /* 0x0000004045427220 */ /* 0x001fc80000410000 */
[-C--:B------:R-:W-:Y:S02]  /*ad50*/  FFMA.FTZ R66, R68, R65.reuse, -R66 ;  /* 0x0000004144427223 */ /* 0x080fe40000010842 */
[----:B------:R-:W-:-:S05]  /*ad60*/  FMUL.FTZ R65, R69, R65 ;  /* 0x0000004145417220 */ /* 0x000fca0000410000 */
[----:B------:R-:W-:Y:S02]  /*ad70*/  @P0 FADD.FTZ R211, R211, R66 ;  /* 0x00000042d3d30221 */ /* 0x000fe40000010000 */
[----:B------:R-:W-:Y:S01]  /*ad80*/  FFMA.FTZ R64, R68, R64, R65 ;  /* 0x0000004044407223 */ /* 0x000fe20000010041 */
[----:B------:R-:W0:Y:S03]  /*ad90*/  SHFL.UP PT, R66, R69, 0x4, RZ ;  /* 0x0480000045427989 */ /* 0x000e2600000e00ff */
[----:B------:R-:W-:Y:S01]  /*ada0*/  @P0 FADD.FTZ R210, R210, R64 ;  /* 0x00000040d2d20221 */ /* 0x000fe20000010000 */
[----:B------:R-:W1:Y:S01]  /*adb0*/  SHFL.UP PT, R65, R68, 0x4, RZ ;  /* 0x0480000044417989 */ /* 0x000e6200000e00ff */
[C---:B0-----:R-:W-:Y:S02]  /*adc0*/  FMUL.FTZ R64, R69.reuse, R66 ;  /* 0x0000004245407220 */ /* 0x041fe40000410000 */
[----:B-1----:R-:W-:-:S04]  /*add0*/  FMUL.FTZ R67, R69, R65 ;  /* 0x0000004145437220 */ /* 0x002fc80000410000 */
        /* <DEDUP_REMOVED lines=16> */
[CC--:B-1----:R-:W-:Y:S02]  /*aee0*/  FMUL.FTZ R69, R67.reuse, R65.reuse ;  /* 0x0000004143457220 */ /* 0x0c2fe40000410000 */
[C---:B------:R-:W-:Y:S02]  /*aef0*/  FFMA.FTZ R66, R68.reuse, R65, R66 ;  /* 0x0000004144427223 */ /* 0x040fe40000010042 */
[----:B------:R-:W-:Y:S02]  /*af00*/  @P0 FFMA.FTZ R68, R68, R64, -R69 ;  /* 0x0000004044440223 */ /* 0x000fe40000010845 */
[----:B------:R2:W0:Y:S01]  /*af10*/  SHFL.UP PT, R64, R210, 0x10, RZ ;  /* 0x06000000d2407989 */ /* 0x00042200000e00ff */
[----:B------:R-:W-:-:S03]  /*af20*/  FSEL R69, R67, R66, !P0 ;  /* 0x0000004243457208 */ /* 0x000fc60004000000 */
[----:B------:R2:W1:Y:S04]  /*af30*/  SHFL.UP PT, R66, R68, 0x10, RZ ;  /* 0x0600000044427989 */ /* 0x00046800000e00ff */
[----:B------:R2:W4:Y:S02]  /*af40*/  SHFL.UP PT, R67, R69, 0x10, RZ ;  /* 0x0600000045437989 */ /* 0x00052400000e00ff */
.L_x_1478:
[----:B---3--:R-:W-:Y:S01]  /*af50*/  ISETP.GE.AND P0, PT, R121, 0x10, PT ;  /* 0x000000107900780c */ /* 0x008fe20003f06270 */
[-C--:B0-----:R-:W-:Y:S01]  /*af60*/  FMUL.FTZ R65, R64, R69.reuse ;  /* 0x0000004540417220 */ /* 0x081fe20000410000 */
[----:B------:R-:W-:Y:S01]  /*af70*/  MOV R71, R68 ;  /* 0x0000004400477202 */ /* 0x000fe20000000f00 */
[-C--:B-12---:R-:W-:Y:S02]  /*af80*/  FMUL.FTZ R68, R66, R69.reuse ;  /* 0x0000004542447220 */ /* 0x086fe40000410000 */
[C---:B------:R-:W-:Y:S02]  /*af90*/  FMUL.FTZ R212, R70.reuse, R69 ;  /* 0x0000004546d47220 */ /* 0x040fe40000410000 */
[----:B------:R-:W-:-:S02]  /*afa0*/  FFMA.FTZ R65, R70, R71, -R65 ;  /* 0x0000004746417223 */ /* 0x000fc40000010841 */
[C---:B----4-:R-:W-:Y:S01]  /*afb0*/  FFMA.FTZ R70, R67.reuse, R71, R68 ;  /* 0x0000004743467223 */ /* 0x050fe20000010044 */
[----:B------:R-:W-:Y:S01]  /*afc0*/  MOV R68, R211 ;  /* 0x000000d300447202 */ /* 0x000fe20000000f00 */
[----:B------:R-:W-:Y:S02]  /*afd0*/  FMUL.FTZ R67, R67, R69 ;  /* 0x0000004543437220 */ /* 0x000fe40000410000 */
[-C--:B------:R-:W-:Y:S01]  /*afe0*/  FFMA.FTZ R212, R64, R71.reuse, R212 ;  /* 0x0000004740d47223 */ /* 0x080fe200000100d4 */
        /* <DEDUP_REMOVED lines=10> */
[----:B------:R-:W-:Y:S05]  /*b090*/  CALL.REL.NOINC `($__internal_34_$__cuda_sm70_shflsync_idx_p) ;  /* 0x0000a90000007944 */ /* 0x000fea0003c00000 */
.L_x_1371:
[----:B------:R-:W-:Y:S05]  /*b0a0*/  BRA.CONV ~URZ, `(.L_x_1372) ;  /* 0x000000537f007947 */ /* 0x000fea000b800000 */
[----:B-1----:R-:W-:Y:S01]  /*b0b0*/  HFMA2.MMA R66, -RZ, RZ, 0, 1.847743988037109375e-06 ;  /* 0x0000001fff427435 */ /* 0x002fe200000001ff */
[----:B------:R-:W-:Y:S02]  /*b0c0*/  MOV R64, R69 ;  /* 0x0000004500407202 */ /* 0x000fe40000000f00 */
[----:B------:R-:W-:Y:S02]  /*b0d0*/  MOV R247, 0xffffffff ;  /* 0xffffffff00f77802 */ /* 0x000fe40000000f00 */
[----:B------:R-:W-:-:S02]  /*b0e0*/  MOV R65, 0xb100 ;  /* 0x0000b10000417802 */ /* 0x000fc40000000f00 */
[----:B0-----:R-:W-:Y:S05]  /*b0f0*/  CALL.REL.NOINC `($__internal_34_$__cuda_sm70_shflsync_idx_p) ;  /* 0x0000a8a000007944 */ /* 0x001fea0003c00000 */
.L_x_1372:
[----:B------:R-:W-:Y:S05]  /*b100*/  BRA.CONV ~URZ, `(.L_x_1373) ;  /* 0x000000537f007947 */ /* 0x000fea000b800000 */
[----:B-1----:R-:W-:Y:S01]  /*b110*/  HFMA2.MMA R66, -RZ, RZ, 0, 1.847743988037109375e-06 ;  /* 0x0000001fff427435 */ /* 0x002fe200000001ff */
[----:B------:R-:W-:-:S02]  /*b120*/  MOV R64, R68 ;  /* 0x0000004400407202 */ /* 0x000fc40000000f00 */
[----:B------:R-:W-:Y:S02]  /*b130*/  MOV R247, 0xffffffff ;  /* 0xffffffff00f77802 */ /* 0x000fe40000000f00 */
[----:B------:R-:W-:Y:S02]  /*b140*/  MOV R65, 0xb160 ;  /* 0x0000b16000417802 */ /* 0x000fe40000000f00 */
[----:B0-----:R-:W-:Y:S05]  /*b150*/  CALL.REL.NOINC `($__internal_34_$__cuda_sm70_shflsync_idx_p) ;  /* 0x0000a84000007944 */ /* 0x001fea0003c00000 */
.L_x_1373:
[----:B------:R-:W-:Y:S05]  /*b160*/  BRA.CONV ~URZ, `(.L_x_1374) ;  /* 0x000000537f007947 */ /* 0x000fea000b800000 */
[----:B-1----:R-:W-:Y:S01]  /*b170*/  HFMA2.MMA R66, -RZ, RZ, 0, 1.847743988037109375e-06 ;  /* 0x0000001fff427435 */ /* 0x002fe200000001ff */
[----:B------:R-:W-:Y:S02]  /*b180*/  MOV R64, R67 ;  /* 0x0000004300407202 */ /* 0x000fe40000000f00 */
[----:B------:R-:W-:Y:S02]  /*b190*/  MOV R247, 0xffffffff ;  /* 0xffffffff00f77802 */ /* 0x000fe40000000f00 */
[----:B------:R-:W-:Y:S02]  /*b1a0*/  MOV R65, 0xb1c0 ;  /* 0x0000b1c000417802 */ /* 0x000fe40000000f00 */
[----:B0-----:R-:W-:Y:S05]  /*b1b0*/  CALL.REL.NOINC `($__internal_34_$__cuda_sm70_shflsync_idx_p) ;  /* 0x0000a7e000007944 */ /* 0x001fea0003c00000 */
.L_x_1374:
        /* <DEDUP_REMOVED lines=9> */
.L_x_1479:
        /* <DEDUP_REMOVED lines=17> */
[CC--:B------:R-:W-:Y:S02]  /*b360*/  FMUL.FTZ R63, R69.reuse, R66.reuse ;  /* 0x00000042453f7220 */ /* 0x0c0fe40000410000 */
[----:B------:R-:W-:Y:S02]  /*b370*/  FFMA.FTZ R61, R68, R66, -R61 ;  /* 0x00000042443d7223 */ /* 0x000fe4000001083d */
[C---:B------:R-:W-:Y:S02]  /*b380*/  FMUL.FTZ R60, R69.reuse, R65 ;  /* 0x00000041453c7220 */ /* 0x040fe40000410000 */
[----:B------:R-:W-:Y:S02]  /*b390*/  FADD.FTZ R62, R70, R61 ;  /* 0x0000003d463e7221 */ /* 0x000fe40000010000 */
[----:B------:R-:W-:-:S02]  /*b3a0*/  FMUL.FTZ R61, R69, R64 ;  /* 0x00000040453d7220 */ /* 0x000fc40000410000 */
[C---:B------:R-:W-:Y:S02]  /*b3b0*/  FFMA.FTZ R63, R68.reuse, R67, R63 ;  /* 0x00000043443f7223 */ /* 0x040fe4000001003f */
[C---:B------:R-:W-:Y:S02]  /*b3c0*/  FFMA.FTZ R60, R68.reuse, R64, -R60 ;  /* 0x00000040443c7223 */ /* 0x040fe4000001083c */
[----:B------:R-:W-:Y:S02]  /*b3d0*/  FFMA.FTZ R61, R68, R65, R61 ;  /* 0x00000041443d7223 */ /* 0x000fe4000001003d */
[----:B------:R-:W0:Y:S01]  /*b3e0*/  LDS.128 R64, [R209+0x6380] ;  /* 0x00638000d1407984 */ /* 0x000e220000000c00 */
[----:B------:R-:W-:-:S05]  /*b3f0*/  FADD.FTZ R63, R71, R63 ;  /* 0x0000003f473f7221 */ /* 0x000fca0000010000 */
        /* <DEDUP_REMOVED lines=12> */
[----:B------:R1:W-:Y:S01]  /*b4c0*/  STS.128 [R209+0x6390], R68 ;  /* 0x00639044d1007388 */ /* 0x0003e20000000c00 */
[CC--:B0-----:R-:W-:Y:S02]  /*b4d0*/  FMUL.FTZ R65, R61.reuse, R71.reuse ;  /* 0x000000473d417220 */ /* 0x0c1fe40000410000 */
[CC--:B------:R-:W-:Y:S02]  /*b4e0*/  FMUL.FTZ R64, R61.reuse, R70.reuse ;  /* 0x000000463d407220 */ /* 0x0c0fe40000410000 */
[----:B------:R-:W-:Y:S02]  /*b4f0*/  FFMA.FTZ R65, R60, R70, -R65 ;  /* 0x000000463c417223 */ /* 0x000fe40000010841 */
[----:B------:R-:W-:Y:S02]  /*b500*/  FMUL.FTZ R66, R61, R68 ;  /* 0x000000443d427220 */ /* 0x000fe40000410000 */
[----:B------:R-:W-:Y:S02]  /*b510*/  FADD.FTZ R62, R62, R65 ;  /* 0x000000413e3e7221 */ /* 0x000fe40000010000 */
[----:B------:R-:W-:-:S02]  /*b520*/  FFMA.FTZ R64, R60, R71, R64 ;  /* 0x000000473c407223 */ /* 0x000fc40000010040 */
[-C--:B------:R-:W-:Y:S02]  /*b530*/  FMUL.FTZ R65, R61, R69.reuse ;  /* 0x000000453d417220 */ /* 0x080fe40000410000 */
[C---:B------:R-:W-:Y:S02]  /*b540*/  FFMA.FTZ R61, R60.reuse, R69, R66 ;  /* 0x000000453c3d7223 */ /* 0x040fe40000010042 */
[----:B------:R-:W-:Y:S02]  /*b550*/  FFMA.FTZ R60, R60, R68, -R65 ;  /* 0x000000443c3c7223 */ /* 0x000fe40000010841 */
[----:B------:R-:W-:-:S05]  /*b560*/  FADD.FTZ R63, R63, R64 ;  /* 0x000000403f3f7221 */ /* 0x000fca0000010000 */
[----:B------:R1:W-:Y:S02]  /*b570*/  STS.128 [R209+0x63a0], R60 ;  /* 0x0063a03cd1007388 */ /* 0x0003e40000000c00 */
.L_x_1368:
[----:B0-----:R-:W-:Y:S05]  /*b580*/  BSYNC B0 ;  /* 0x0000000000007941 */ /* 0x001fea0003800000 */
.L_x_1367:
[----:B------:R-:W-:Y:S02]  /*b590*/  WARPSYNC 0xffffffff ;  /* 0xffffffff00007948 */ /* 0x000fe40003800000 */
[----:B------:R-:W-:Y:S01]  /*b5a0*/  BAR.SYNC.DEFER_BLOCKING 0x0 ;  /* 0x0000000000007b1d */ /* 0x000fe20000010000 */
[----:B-1----:R-:W-:-:S04]  /*b5b0*/  FMUL.FTZ R62, R34, R154 ;  /* 0x0000009a223e7220 */ /* 0x002fc80000410000 */
[----:B------:R-:W-:Y:S01]  /*b5c0*/  FFMA.FTZ R63, -R33, R153, -R62 ;  /* 0x00000099213f7223 */ /* 0x000fe2000001093e */
[----:B------:R-:W-:Y:S01]  /*b5d0*/  ULDC UR34, c[0x0][0x174] ;  /* 0x00005d0000227ab9 */ /* 0x000fe20000000800 */
[----:B------:R-:W-:Y:S01]  /*b5e0*/  BSSY B0, `(.L_x_1376) ;  /* 0x00001dd000007945 */ /* 0x000fe20003800000 */
[----:B------:R-:W-:Y:S01]  /*b5f0*/  UISETP.GE.AND UP0, UPT, UR24, UR34, UPT ;  /* 0x000000221800728c */ /* 0x000fe2000bf06270 */
[----:B------:R-:W-:Y:S01]  /*b600*/  FADD.FTZ R62, -R138, R63 ;  /* 0x0000003f8a3e7221 */ /* 0x000fe20000010100 */
[----:B------:R-:W-:-:S03]  /*b610*/  USHF.L.U32 UR34, UR7, 0x4, URZ ;  /* 0x0000000407227899 */ /* 0x000fc6000800063f */
[----:B------:R-:W-:Y:S01]  /*b620*/  FMUL.FTZ R63, R35, -R62 ;  /* 0x8000003e233f7220 */ /* 0x000fe20000410000 */
        /* <DEDUP_REMOVED lines=8> */
[----:B------:R-:W-:Y:S02]  /*b6b0*/  FFMA.FTZ R60, R34, R153, -R60 ;  /* 0x00000099223c7223 */ /* 0x000fe4000001083c */
[----:B------:R-:W-:Y:S02]  /*b6c0*/  FADD.FTZ R200, R200, R61 ;  /* 0x0000003dc8c87221 */ /* 0x000fe40000010000 */
[----:B------:R-:W-:Y:S02]  /*b6d0*/  FADD.FTZ R60, R123, R60 ;  /* 0x0000003c7b3c7221 */ /* 0x000fe40000010000 */
[----:B------:R-:W-:Y:S02]  /*b6e0*/  FADD.FTZ R209, R74, R209 ;  /* 0x000000d14ad17221 */ /* 0x000fe40000010000 */
[-C--:B------:R-:W-:Y:S02]  /*b6f0*/  FMUL.FTZ R65, R35, -R60.reuse ;  /* 0x8000003c23417220 */ /* 0x080fe40000410000 */
[----:B------:R-:W-:-:S02]  /*b700*/  FFMA.FTZ R63, R36, R60, -R63 ;  /* 0x0000003c243f7223 */ /* 0x000fc4000001083f */
[C---:B------:R-:W-:Y:S02]  /*b710*/  FMUL.FTZ R60, R33.reuse, -R94 ;  /* 0x8000005e213c7220 */ /* 0x040fe40000410000 */
[----:B------:R-:W-:Y:S02]  /*b720*/  FFMA.FTZ R64, R36, R62, R65 ;  /* 0x0000003e24407223 */ /* 0x000fe40000010041 */
[-C--:B------:R-:W-:Y:S02]  /*b730*/  FMUL.FTZ R65, R33, R95.reuse ;  /* 0x0000005f21417220 */ /* 0x080fe40000410000 */
[C---:B------:R-:W-:Y:S02]  /*b740*/  FFMA.FTZ R62, R34.reuse, -R95, R60 ;  /* 0x8000005f223e7223 */ /* 0x040fe4000001003c */
[----:B------:R-:W-:Y:S02]  /*b750*/  FFMA.FTZ R65, R34, R94, -R65 ;  /* 0x0000005e22417223 */ /* 0x000fe40000010841 */
[----:B------:R-:W-:-:S02]  /*b760*/  FMUL.FTZ R60, R35, -R62 ;  /* 0x8000003e233c7220 */ /* 0x000fc40000410000 */
[-C--:B------:R-:W-:Y:S02]  /*b770*/  FMUL.FTZ R67, R35, -R65.reuse ;  /* 0x8000004123437220 */ /* 0x080fe40000410000 */
[----:B------:R-:W-:Y:S02]  /*b780*/  FFMA.FTZ R60, R36, R65, -R60 ;  /* 0x00000041243c7223 */ /* 0x000fe4000001083c */
[----:B------:R-:W-:Y:S02]  /*b790*/  FADD.FTZ R63, R124, R63 ;  /* 0x0000003f7c3f7221 */ /* 0x000fe40000010000 */
[----:B------:R-:W-:Y:S02]  /*b7a0*/  FADD.FTZ R65, -R139, R64 ;  /* 0x000000408b417221 */ /* 0x000fe40000010100 */
[C---:B------:R-:W-:Y:S02]  /*b7b0*/  FMUL.FTZ R66, R37.reuse, -R63 ;  /* 0x8000003f25427220 */ /* 0x040fe40000410000 */
[----:B------:R-:W-:-:S02]  /*b7c0*/  FMUL.FTZ R64, R37, -R65 ;  /* 0x8000004125407220 */ /* 0x000fc40000410000 */
[----:B------:R-:W-:Y:S02]  /*b7d0*/  FFMA.FTZ R62, R36, R62, R67 ;  /* 0x0000003e243e7223 */ /* 0x000fe40000010043 */
[C---:B------:R-:W-:Y:S02]  /*b7e0*/  FFMA.FTZ R67, R38.reuse, R65, R66 ;  /* 0x0000004126437223 */ /* 0x040fe40000010042 */
[----:B------:R-:W-:Y:S02]  /*b7f0*/  FFMA.FTZ R64, R38, R63, -R64 ;  /* 0x0000003f26407223 */ /* 0x000fe40000010840 */
[C---:B------:R-:W-:Y:S02]  /*b800*/  FMUL.FTZ R63, R37.reuse, -R62 ;  /* 0x8000003e253f7220 */ /* 0x040fe40000410000 */
[----:B------:R-:W-:Y:S02]  /*b810*/  FMUL.FTZ R65, R37, -R60 ;  /* 0x8000003c25417220 */ /* 0x000fe40000410000 */
[----:B------:R-:W-:-:S02]  /*b820*/  FADD.FTZ R67, -R140, R67 ;  /* 0x000000438c437221 */ /* 0x000fc40000010100 */
[----:B------:R-:W-:Y:S02]  /*b830*/  FADD.FTZ R64, R125, R64 ;  /* 0x000000407d407221 */ /* 0x000fe40000010000 */
[C---:B------:R-:W-:Y:S02]  /*b840*/  FFMA.FTZ R60, R38.reuse, R60, -R63 ;  /* 0x0000003c263c7223 */ /* 0x040fe4000001083f */
[----:B------:R-:W-:Y:S02]  /*b850*/  FFMA.FTZ R62, R38, R62, R65 ;  /* 0x0000003e263e7223 */ /* 0x000fe40000010041 */
[C---:B------:R-:W-:Y:S02]  /*b860*/  FMUL.FTZ R63, R39.reuse, -R67 ;  /* 0x80000043273f7220 */ /* 0x040fe40000410000 */
[-C--:B------:R-:W-:Y:S02]  /*b870*/  FMUL.FTZ R65, R39, -R64.reuse ;  /* 0x8000004027417220 */ /* 0x080fe40000410000 */
[----:B------:R-:W-:-:S02]  /*b880*/  FFMA.FTZ R63, R40, R64, -R63 ;  /* 0x00000040283f7223 */ /* 0x000fc4000001083f */
[C---:B------:R-:W-:Y:S02]  /*b890*/  FFMA.FTZ R64, R40.reuse, R67, R65 ;  /* 0x0000004328407223 */ /* 0x040fe40000010041 */
[C---:B------:R-:W-:Y:S02]  /*b8a0*/  FMUL.FTZ R65, R39.reuse, -R62 ;  /* 0x8000003e27417220 */ /* 0x040fe40000410000 */
[-C--:B------:R-:W-:Y:S02]  /*b8b0*/  FMUL.FTZ R67, R39, -R60.reuse ;  /* 0x8000003c27437220 */ /* 0x080fe40000410000 */
[----:B------:R-:W-:Y:S02]  /*b8c0*/  FFMA.FTZ R60, R40, R60, -R65 ;  /* 0x0000003c283c7223 */ /* 0x000fe40000010841 */
[----:B------:R-:W-:Y:S02]  /*b8d0*/  FADD.FTZ R63, R126, R63 ;  /* 0x0000003f7e3f7221 */ /* 0x000fe40000010000 */
[----:B------:R-:W-:-:S02]  /*b8e0*/  FADD.FTZ R65, -R141, R64 ;  /* 0x000000408d417221 */ /* 0x000fc40000010100 */
[C---:B------:R-:W-:Y:S02]  /*b8f0*/  FMUL.FTZ R66, R41.reuse, -R63 ;  /* 0x8000003f29427220 */ /* 0x040fe40000410000 */
[CC--:B------:R-:W-:Y:S02]  /*b900*/  FMUL.FTZ R64, R41.reuse, -R65.reuse ;  /* 0x8000004129407220 */ /* 0x0c0fe40000410000 */
[----:B------:R-:W-:Y:S02]  /*b910*/  FFMA.FTZ R62, R40, R62, R67 ;  /* 0x0000003e283e7223 */ /* 0x000fe40000010043 */
[C---:B------:R-:W-:Y:S02]  /*b920*/  FFMA.FTZ R67, R42.reuse, R65, R66 ;  /* 0x000000412a437223 */ /* 0x040fe40000010042 */
[----:B------:R-:W-:Y:S02]  /*b930*/  FFMA.FTZ R64, R42, R63, -R64 ;  /* 0x0000003f2a407223 */ /* 0x000fe40000010840 */
[----:B------:R-:W-:-:S02]  /*b940*/  FMUL.FTZ R63, R41, -R62 ;  /* 0x8000003e293f7220 */ /* 0x000fc40000410000 */
[-C--:B------:R-:W-:Y:S02]  /*b950*/  FMUL.FTZ R65, R41, -R60.reuse ;  /* 0x8000003c29417220 */ /* 0x080fe40000410000 */
[----:B------:R-:W-:Y:S02]  /*b960*/  FADD.FTZ R67, -R142, R67 ;  /* 0x000000438e437221 */ /* 0x000fe40000010100 */
[----:B------:R-:W-:Y:S02]  /*b970*/  FADD.FTZ R64, R127, R64 ;  /* 0x000000407f407221 */ /* 0x000fe40000010000 */
[C---:B------:R-:W-:Y:S02]  /*b980*/  FFMA.FTZ R60, R42.reuse, R60, -R63 ;  /* 0x0000003c2a3c7223 */ /* 0x040fe4000001083f */
[----:B------:R-:W-:Y:S02]  /*b990*/  FFMA.FTZ R62, R42, R62, R65 ;  /* 0x0000003e2a3e7223 */ /* 0x000fe40000010041 */
[----:B------:R-:W-:-:S02]  /*b9a0*/  FMUL.FTZ R63, R43, -R67 ;  /* 0x800000432b3f7220 */ /* 0x000fc40000410000 */
[CC--:B------:R-:W-:Y:S02]  /*b9b0*/  FMUL.FTZ R65, R43.reuse, -R64.reuse ;  /* 0x800000402b417220 */ /* 0x0c0fe40000410000 */
[C---:B------:R-:W-:Y:S02]  /*b9c0*/  FFMA.FTZ R63, R44.reuse, R64, -R63 ;  /* 0x000000402c3f7223 */ /* 0x040fe4000001083f */
[C---:B------:R-:W-:Y:S02]  /*b9d0*/  FFMA.FTZ R64, R44.reuse, R67, R65 ;  /* 0x000000432c407223 */ /* 0x040fe40000010041 */
[C---:B------:R-:W-:Y:S02]  /*b9e0*/  FMUL.FTZ R65, R43.reuse, -R62 ;  /* 0x8000003e2b417220 */ /* 0x040fe40000410000 */
[-C--:B------:R-:W-:Y:S02]  /*b9f0*/  FMUL.FTZ R67, R43, -R60.reuse ;  /* 0x8000003c2b437220 */ /* 0x080fe40000410000 */
[----:B------:R-:W-:-:S02]  /*ba00*/  FFMA.FTZ R60, R44, R60, -R65 ;  /* 0x0000003c2c3c7223 */ /* 0x000fc40000010841 */
[----:B------:R-:W-:Y:S02]  /*ba10*/  FADD.FTZ R63, R128, R63 ;  /* 0x0000003f803f7221 */ /* 0x000fe40000010000 */
[----:B------:R-:W-:Y:S02]  /*ba20*/  FADD.FTZ R65, -R143, R64 ;  /* 0x000000408f417221 */ /* 0x000fe40000010100 */
[C---:B------:R-:W-:Y:S02]  /*ba30*/  FMUL.FTZ R66, R45.reuse, -R63 ;  /* 0x8000003f2d427220 */ /* 0x040fe40000410000 */
[-C--:B------:R-:W-:Y:S02]  /*ba40*/  FMUL.FTZ R64, R45, -R65.reuse ;  /* 0x800000412d407220 */ /* 0x080fe40000410000 */
[----:B------:R-:W-:Y:S02]  /*ba50*/  FFMA.FTZ R62, R44, R62, R67 ;  /* 0x0000003e2c3e7223 */ /* 0x000fe40000010043 */
[----:B------:R-:W-:-:S02]  /*ba60*/  FFMA.FTZ R67, R46, R65, R66 ;  /* 0x000000412e437223 */ /* 0x000fc40000010042 */
[----:B------:R-:W-:Y:S02]  /*ba70*/  FFMA.FTZ R64, R46, R63, -R64 ;  /* 0x0000003f2e407223 */ /* 0x000fe40000010840 */
[C---:B------:R-:W-:Y:S02]  /*ba80*/  FMUL.FTZ R63, R45.reuse, -R62 ;  /* 0x8000003e2d3f7220 */ /* 0x040fe40000410000 */
[-C--:B------:R-:W-:Y:S02]  /*ba90*/  FMUL.FTZ R65, R45, -R60.reuse ;  /* 0x8000003c2d417220 */ /* 0x080fe40000410000 */
[----:B------:R-:W-:Y:S02]  /*baa0*/  FADD.FTZ R67, -R144, R67 ;  /* 0x0000004390437221 */ /* 0x000fe40000010100 */
[----:B------:R-:W-:Y:S02]  /*bab0*/  FADD.FTZ R64, R129, R64 ;  /* 0x0000004081407221 */ /* 0x000fe40000010000 */
[----:B------:R-:W-:-:S02]  /*bac0*/  FFMA.FTZ R60, R46, R60, -R63 ;  /* 0x0000003c2e3c7223 */ /* 0x000fc4000001083f */
[----:B------:R-:W-:Y:S02]  /*bad0*/  FFMA.FTZ R62, R46, R62, R65 ;  /* 0x0000003e2e3e7223 */ /* 0x000fe40000010041 */
[CC--:B------:R-:W-:Y:S02]  /*bae0*/  FMUL.FTZ R63, R47.reuse, -R67.reuse ;  /* 0x800000432f3f7220 */ /* 0x0c0fe40000410000 */
[CC--:B------:R-:W-:Y:S02]  /*baf0*/  FMUL.FTZ R65, R47.reuse, -R64.reuse ;  /* 0x800000402f417220 */ /* 0x0c0fe40000410000 */
[C---:B------:R-:W-:Y:S02]  /*bb00*/  FFMA.FTZ R63, R48.reuse, R64, -R63 ;  /* 0x00000040303f7223 */ /* 0x040fe4000001083f */
[----:B------:R-:W-:Y:S02]  /*bb10*/  FFMA.FTZ R64, R48, R67, R65 ;  /* 0x0000004330407223 */ /* 0x000fe40000010041 */
        /* <DEDUP_REMOVED lines=62> */
[----:B------:R-:W-:Y:S02]  /*bf00*/  FADD.FTZ R63, R136, R63 ;  /* 0x0000003f883f7221 */ /* 0x000fe40000010000 */
[C---:B------:R-:W-:Y:S02]  /*bf10*/  FFMA.FTZ R62, R80.reuse, R62, R67 ;  /* 0x0000003e503e7223 */ /* 0x040fe40000010043 */
[----:B------:R-:W-:Y:S02]  /*bf20*/  FFMA.FTZ R60, R80, R60, -R65 ;  /* 0x0000003c503c7223 */ /* 0x000fe40000010841 */
[----:B------:R-:W-:Y:S02]  /*bf30*/  FADD.FTZ R64, -R151, R64 ;  /* 0x0000004097407221 */ /* 0x000fe40000010100 */
[----:B------:R-:W-:-:S02]  /*bf40*/  FMUL.FTZ R65, R81, -R63 ;  /* 0x8000003f51417220 */ /* 0x000fc40000410000 */
[C---:B------:R-:W-:Y:S02]  /*bf50*/  FMUL.FTZ R61, R81.reuse, -R62 ;  /* 0x8000003e513d7220 */ /* 0x040fe40000410000 */
[C---:B------:R-:W-:Y:S02]  /*bf60*/  FMUL.FTZ R68, R81.reuse, R200 ;  /* 0x000000c851447220 */ /* 0x040fe40000410000 */
[CC--:B------:R-:W-:Y:S02]  /*bf70*/  FMUL.FTZ R66, R81.reuse, -R64.reuse ;  /* 0x8000004051427220 */ /* 0x0c0fe40000410000 */
[C---:B------:R-:W-:Y:S02]  /*bf80*/  FFMA.FTZ R67, R82.reuse, R64, R65 ;  /* 0x0000004052437223 */ /* 0x040fe40000010041 */
[CC--:B------:R-:W-:Y:S02]  /*bf90*/  FMUL.FTZ R65, R81.reuse, -R60.reuse ;  /* 0x8000003c51417220 */ /* 0x0c0fe40000410000 */
[C---:B------:R-:W-:Y:S01]  /*bfa0*/  FFMA.FTZ R64, R82.reuse, R60, -R61 ;  /* 0x0000003c52407223 */ /* 0x040fe2000001083d */
[----:B------:R-:W-:Y:S01]  /*bfb0*/  HFMA2.MMA R61, -RZ, RZ, 0, 0 ;  /* 0x00000000ff3d7435 */ /* 0x000fe200000001ff */
[-C--:B------:R-:W-:Y:S01]  /*bfc0*/  FMUL.FTZ R69, R81, R209.reuse ;  /* 0x000000d151457220 */ /* 0x080fe20000410000 */
[----:B------:R-:W-:Y:S01]  /*bfd0*/  MOV R60, 0x3f800000 ;  /* 0x3f800000003c7802 */ /* 0x000fe20000000f00 */
[----:B------:R-:W-:-:S02]  /*bfe0*/  FFMA.FTZ R68, R82, R209, -R68 ;  /* 0x000000d152447223 */ /* 0x000fc40000010844 */
[C---:B------:R-:W-:Y:S02]  /*bff0*/  FFMA.FTZ R66, R82.reuse, R63, -R66 ;  /* 0x0000003f52427223 */ /* 0x040fe40000010842 */
[C---:B------:R-:W-:Y:S02]  /*c000*/  FFMA.FTZ R65, R82.reuse, R62, R65 ;  /* 0x0000003e52417223 */ /* 0x040fe40000010041 */
[----:B------:R-:W-:Y:S01]  /*c010*/  CS2R R62, SRZ ;  /* 0x00000000003e7805 */ /* 0x000fe2000001ff00 */
[----:B------:R-:W-:Y:S02]  /*c020*/  FFMA.FTZ R69, R82, R200, R69 ;  /* 0x000000c852457223 */ /* 0x000fe40000010045 */
[----:B------:R-:W-:Y:S02]  /*c030*/  FADD.FTZ R210, R75, R68 ;  /* 0x000000444bd27221 */ /* 0x000fe40000010000 */
        /* <DEDUP_REMOVED lines=13> */
[-C--:B------:R-:W-:Y:S02]  /*c110*/  FMUL.FTZ R65, R57, R213.reuse ;  /* 0x000000d539417220 */ /* 0x080fe40000410000 */
[C---:B------:R-:W-:Y:S02]  /*c120*/  FFMA.FTZ R64, R58.reuse, R213, -R64 ;  /* 0x000000d53a407223 */ /* 0x040fe40000010840 */
[----:B------:R-:W-:Y:S02]  /*c130*/  FFMA.FTZ R65, R58, R212, R65 ;  /* 0x000000d43a417223 */ /* 0x000fe40000010041 */
[----:B------:R-:W-:Y:S02]  /*c140*/  FADD.FTZ R214, R79, R64 ;  /* 0x000000404fd67221 */ /* 0x000fe40000010000 */
[----:B------:R-:W-:Y:S02]  /*c150*/  FADD.FTZ R168, R168, R65 ;  /* 0x00000041a8a87221 */ /* 0x000fe40000010000 */
[----:B------:R-:W-:-:S04]  /*c160*/  FMUL.FTZ R65, R55, R214 ;  /* 0x000000d637417220 */ /* 0x000fc80000410000 */
[CC--:B------:R-:W-:Y:S02]  /*c170*/  FFMA.FTZ R64, R56.reuse, R168.reuse, R65 ;  /* 0x000000a838407223 */ /* 0x0c0fe40000010041 */
[----:B------:R-:W-:Y:S02]  /*c180*/  FMUL.FTZ R65, R55, R168 ;  /* 0x000000a837417220 */ /* 0x000fe40000410000 */
[----:B------:R-:W-:Y:S02]  /*c190*/  FADD.FTZ R169, R169, R64 ;  /* 0x00000040a9a97221 */ /* 0x000fe40000010000 */
        /* <DEDUP_REMOVED lines=110> */
.L_x_1480:
[----:B------:R-:W-:Y:S05]  /*c880*/  BRA.DIV ~URZ, `(.L_x_1379) ;  /* 0x000082b27f007947 */ /* 0x000fea000b800000 */
[----:B------:R-:W2:Y:S04]  /*c890*/  SHFL.DOWN PT, R69, R69, 0x1, 0x1f ;  /* 0x08201f0045457f89 */ /* 0x000ea800000e0000 */
[----:B------:R3:W4:Y:S04]  /*c8a0*/  SHFL.DOWN PT, R73, R68, 0x1, 0x1f ;  /* 0x08201f0044497f89 */ /* 0x00072800000e0000 */
[----:B------:R3:W0:Y:S02]  /*c8b0*/  SHFL.DOWN PT, R64, R70, 0x1, 0x1f ;  /* 0x08201f0046407f89 */ /* 0x00062400000e0000 */
.L_x_1481:
        /* <DEDUP_REMOVED lines=13> */
.L_x_1381:
[----:B------:R-:W-:Y:S05]  /*c990*/  BSYNC B1 ;  /* 0x0000000000017941 */ /* 0x000fea0003800000 */
.L_x_1380:
[----:B------:R-:W-:Y:S01]  /*c9a0*/  ISETP.GT.U32.AND P0, PT, R238, 0x1d, PT ;  /* 0x0000001dee00780c */ /* 0x000fe20003f04070 */
[----:B------:R-:W-:Y:S05]  /*c9b0*/  BRA.DIV ~URZ, `(.L_x_1382) ;  /* 0x000082e27f007947 */ /* 0x000fea000b800000 */
[----:B-1----:R1:W3:Y:S04]  /*c9c0*/  SHFL.DOWN PT, R67, R71, 0x2, 0x1f ;  /* 0x08401f0047437f89 */ /* 0x0022e800000e0000 */
[----:B--2---:R1:W2:Y:S04]  /*c9d0*/  SHFL.DOWN PT, R69, R74, 0x2, 0x1f ;  /* 0x08401f004a457f89 */ /* 0x0042a800000e0000 */
[----:B---3--:R1:W3:Y:S04]  /*c9e0*/  SHFL.DOWN PT, R70, R68, 0x2, 0x1f ;  /* 0x08401f0044467f89 */ /* 0x0082e800000e0000 */
[----:B0-----:R1:W0:Y:S02]  /*c9f0*/  SHFL.DOWN PT, R64, R72, 0x2, 0x1f ;  /* 0x08401f0048407f89 */ /* 0x00122400000e0000 */
.L_x_1482:
        /* <DEDUP_REMOVED lines=13> */
.L_x_1384:
[----:B------:R-:W-:Y:S05]  /*cad0*/  BSYNC B1 ;  /* 0x0000000000017941 */ /* 0x000fea0003800000 */
.L_x_1383:
[----:B------:R-:W-:Y:S01]  /*cae0*/  ISETP.GT.U32.AND P0, PT, R238, 0x1b, PT ;  /* 0x0000001bee00780c */ /* 0x000fe20003f04070 */
[----:B------:R-:W-:Y:S10]  /*caf0*/  BRA.DIV ~URZ, `(.L_x_1385) ;  /* 0x000083727f007947 */ /* 0x000ff4000b800000 */
[----:B------:R1:W4:Y:S02]  /*cb00*/  SHFL.DOWN PT, R67, R71, 0x4, 0x1f ;  /* 0x08801f0047437f89 */ /* 0x00032400000e0000 */
.L_x_1483:
[----:B------:R-:W-:Y:S05]  /*cb10*/  BRA.DIV ~URZ, `(.L_x_1386) ;  /* 0x000083d27f007947 */ /* 0x000fea000b800000 */
[----:B--2---:R2:W1:Y:S04]  /*cb20*/  SHFL.DOWN PT, R69, R74, 0x4, 0x1f ;  /* 0x08801f004a457f89 */ /* 0x00446800000e0000 */
[----:B---3--:R2:W3:Y:S04]  /*cb30*/  SHFL.DOWN PT, R70, R68, 0x4, 0x1f ;  /* 0x08801f0044467f89 */ /* 0x0084e800000e0000 */
[----:B0-----:R2:W0:Y:S02]  /*cb40*/  SHFL.DOWN PT, R64, R72, 0x4, 0x1f ;  /* 0x08801f0048407f89 */ /* 0x00142400000e0000 */
.L_x_1484:
        /* <DEDUP_REMOVED lines=13> */
.L_x_1388:
[----:B------:R-:W-:Y:S05]  /*cc20*/  BSYNC B1 ;  /* 0x0000000000017941 */ /* 0x000fea0003800000 */
.L_x_1387:
[----:B------:R-:W-:Y:S01]  /*cc30*/  ISETP.GT.U32.AND P0, PT, R238, 0x17, PT ;  /* 0x00000017ee00780c */ /* 0x000fe20003f04070 */
[----:B------:R-:W-:Y:S05]  /*cc40*/  BRA.DIV ~URZ, `(.L_x_1389) ;  /* 0x000084027f007947 */ /* 0x000fea000b800000 */
[----:B----4-:R4:W2:Y:S04]  /*cc50*/  SHFL.DOWN PT, R67, R71, 0x8, 0x1f ;  /* 0x09001f0047437f89 */ /* 0x0108a800000e0000 */
[----:B-1----:R4:W1:Y:S04]  /*cc60*/  SHFL.DOWN PT, R69, R74, 0x8, 0x1f ;  /* 0x09001f004a457f89 */ /* 0x00286800000e0000 */
[----:B---3--:R4:W3:Y:S04]  /*cc70*/  SHFL.DOWN PT, R70, R68, 0x8, 0x1f ;  /* 0x09001f0044467f89 */ /* 0x0088e800000e0000 */
[----:B0-----:R4:W0:Y:S02]  /*cc80*/  SHFL.DOWN PT, R64, R72, 0x8, 0x1f ;  /* 0x09001f0048407f89 */ /* 0x00182400000e0000 */
.L_x_1485:
        /* <DEDUP_REMOVED lines=13> */
.L_x_1391:
[----:B------:R-:W-:Y:S05]  /*cd60*/  BSYNC B1 ;  /* 0x0000000000017941 */ /* 0x000fea0003800000 */
.L_x_1390:
[----:B------:R-:W-:Y:S01]  /*cd70*/  ISETP.GT.U32.AND P0, PT, R238, 0xf, PT ;  /* 0x0000000fee00780c */ /* 0x000fe20003f04070 */
[----:B------:R-:W-:Y:S10]  /*cd80*/  BRA.DIV ~URZ, `(.L_x_1392) ;  /* 0x000084927f007947 */ /* 0x000ff4000b800000 */
[----:B--2---:R2:W4:Y:S02]  /*cd90*/  SHFL.DOWN PT, R67, R71, 0x10, 0x1f ;  /* 0x0a001f0047437f89 */ /* 0x00452400000e0000 */
.L_x_1486:
[----:B------:R-:W-:Y:S05]  /*cda0*/  BRA.DIV ~URZ, `(.L_x_1393) ;  /* 0x000084f27f007947 */ /* 0x000fea000b800000 */
[----:B-1----:R1:W2:Y:S04]  /*cdb0*/  SHFL.DOWN PT, R69, R74, 0x10, 0x1f ;  /* 0x0a001f004a457f89 */ /* 0x0022a800000e0000 */
[----:B---3--:R1:W3:Y:S04]  /*cdc0*/  SHFL.DOWN PT, R70, R68, 0x10, 0x1f ;  /* 0x0a001f0044467f89 */ /* 0x0082e800000e0000 */
[----:B0-----:R1:W0:Y:S02]  /*cdd0*/  SHFL.DOWN PT, R64, R72, 0x10, 0x1f ;  /* 0x0a001f0048407f89 */ /* 0x00122400000e0000 */
.L_x_1487:
        /* <DEDUP_REMOVED lines=13> */
.L_x_1395:
[----:B------:R-:W-:Y:S05]  /*ceb0*/  BSYNC B1 ;  /* 0x0000000000017941 */ /* 0x000fea0003800000 */
.L_x_1394:
        /* <DEDUP_REMOVED lines=20> */
.L_x_1488:
        /* <DEDUP_REMOVED lines=21> */
.L_x_1398:
[----:B------:R-:W-:Y:S05]  /*d150*/  BSYNC B1 ;  /* 0x0000000000017941 */ /* 0x000fea0003800000 */
.L_x_1397:
        /* <DEDUP_REMOVED lines=37> */
.L_x_1377:
[----:B0-----:R-:W-:Y:S05]  /*d3b0*/  BSYNC B0 ;  /* 0x0000000000007941 */ /* 0x001fea0003800000 */
.L_x_1376:
        /* <DEDUP_REMOVED lines=8> */
[----:B--2---:R-:W-:-:S04]  /*d440*/  FFMA.FTZ R61, R102, R209, RZ ;  /* 0x000000d1663d7223 */ /* 0x004fc800000100ff */
        /* <DEDUP_REMOVED lines=9> */
[CC--:B------:R-:W-:Y:S02]  /*d4e0*/  FMUL.FTZ R64, R33.reuse, -R154.reuse ;  /* 0x8000009a21407220 */ /* 0x0c0fe40000410000 */
[-C--:B------:R-:W-:Y:S02]  /*d4f0*/  FMUL.FTZ R33, R33, -R153.reuse ;  /* 0x8000009921217220 */ /* 0x080fe40000410000 */
[C---:B------:R-:W-:Y:S02]  /*d500*/  FFMA.FTZ R64, R34.reuse, R153, -R64 ;  /* 0x0000009922407223 */ /* 0x040fe40000010840 */
[----:B------:R-:W-:Y:S01]  /*d510*/  FFMA.FTZ R33, R34, R154, R33 ;  /* 0x0000009a22217223 */ /* 0x000fe20000010021 */
[----:B------:R-:W-:Y:S01]  /*d520*/  HADD2.F32 R34, -RZ, R217.H0_H0 ;  /* 0x200000d9ff227230 */ /* 0x000fe20000004100 */
[----:B------:R-:W-:-:S02]  /*d530*/  FADD.FTZ R123, R123, R64 ;  /* 0x000000407b7b7221 */ /* 0x000fc40000010000 */
[----:B------:R-:W-:Y:S01]  /*d540*/  FADD.FTZ R63, -R138, R33 ;  /* 0x000000218a3f7221 */ /* 0x000fe20000010100 */
[----:B------:R-:W-:Y:S01]  /*d550*/  HADD2.F32 R33, -RZ, R218.H0_H0 ;  /* 0x200000daff217230 */ /* 0x000fe20000004100 */
[----:B------:R-:W-:Y:S02]  /*d560*/  FMUL.FTZ R64, R34, R117 ;  /* 0x0000007522407220 */ /* 0x000fe40000410000 */
[C---:B------:R-:W-:Y:S02]  /*d570*/  FMUL.FTZ R61, R35.reuse, -R63 ;  /* 0x8000003f233d7220 */ /* 0x040fe40000410000 */
[-C--:B------:R-:W-:Y:S02]  /*d580*/  FMUL.FTZ R35, R35, -R123.reuse ;  /* 0x8000007b23237220 */ /* 0x080fe40000410000 */
[----:B------:R-:W-:Y:S02]  /*d590*/  FMUL.FTZ R60, R33, R118 ;  /* 0x00000076213c7220 */ /* 0x000fe40000410000 */
[----:B------:R-:W-:-:S02]  /*d5a0*/  FFMA.FTZ R61, R36, R123, -R61 ;  /* 0x0000007b243d7223 */ /* 0x000fc4000001083d */
[----:B------:R-:W-:Y:S01]  /*d5b0*/  FFMA.FTZ R36, R36, R63, R35 ;  /* 0x0000003f24247223 */ /* 0x000fe20000010023 */
[----:B------:R-:W-:Y:S01]  /*d5c0*/  HADD2.F32 R35, -RZ, R216.H0_H0 ;  /* 0x200000d8ff237230 */ /* 0x000fe20000004100 */
[-C--:B------:R-:W-:Y:S02]  /*d5d0*/  FFMA.FTZ R209, R31, -R60.reuse, R209 ;  /* 0x8000003c1fd17223 */ /* 0x080fe400000100d1 */
[----:B------:R-:W-:Y:S02]  /*d5e0*/  FFMA.FTZ R60, R32, -R60, R200 ;  /* 0x8000003c203c7223 */ /* 0x000fe400000100c8 */
[----:B------:R-:W-:Y:S02]  /*d5f0*/  FFMA.FTZ R200, R102, -R200, RZ ;  /* 0x800000c866c87223 */ /* 0x000fe400000100ff */
[----:B------:R-:W-:Y:S01]  /*d600*/  FADD.FTZ R139, -R139, R36 ;  /* 0x000000248b8b7221 */ /* 0x000fe20000010100 */
[----:B------:R-:W-:Y:S01]  /*d610*/  HADD2.F32 R36, -RZ, R215.H0_H0 ;  /* 0x200000d7ff247230 */ /* 0x000fe20000004100 */
[----:B------:R-:W-:-:S02]  /*d620*/  FFMA.FTZ R65, R101, -R211, R200 ;  /* 0x800000d365417223 */ /* 0x000fc400000100c8 */
[----:B------:R-:W-:Y:S02]  /*d630*/  FADD.FTZ R124, R124, R61 ;  /* 0x0000003d7c7c7221 */ /* 0x000fe40000010000 */
[----:B------:R-:W-:Y:S02]  /*d640*/  FMUL.FTZ R61, R36, R115 ;  /* 0x00000073243d7220 */ /* 0x000fe40000410000 */
[----:B------:R-:W-:Y:S02]  /*d650*/  FFMA.FTZ R65, R100, -R212, R65 ;  /* 0x800000d464417223 */ /* 0x000fe40000010041 */
[-C--:B------:R-:W-:Y:S02]  /*d660*/  FFMA.FTZ R214, R26, -R61.reuse, R214 ;  /* 0x8000003d1ad67223 */ /* 0x080fe400000100d6 */
[----:B------:R-:W-:Y:S02]  /*d670*/  FFMA.FTZ R61, R25, -R61, R168 ;  /* 0x8000003d193d7223 */ /* 0x000fe400000100a8 */
[----:B------:R-:W-:-:S02]  /*d680*/  FFMA.FTZ R168, R99, -R168, R65 ;  /* 0x800000a863a87223 */ /* 0x000fc40000010041 */
[----:B------:R-:W-:Y:S02]  /*d690*/  FMUL.FTZ R65, R37, -R139 ;  /* 0x8000008b25417220 */ /* 0x000fe40000410000 */
[----:B------:R-:W-:Y:S02]  /*d6a0*/  FFMA.FTZ R210, R30, -R64, R210 ;  /* 0x800000401ed27223 */ /* 0x000fe400000100d2 */
[----:B------:R-:W-:Y:S02]  /*d6b0*/  FFMA.FTZ R62, R38, R124, -R65 ;  /* 0x0000007c263e7223 */ /* 0x000fe40000010841 */
[----:B------:R-:W-:Y:S02]  /*d6c0*/  FFMA.FTZ R211, R29, -R64, R211 ;  /* 0x800000401dd37223 */ /* 0x000fe400000100d3 */
[----:B------:R-:W-:Y:S02]  /*d6d0*/  FMUL.FTZ R37, R37, -R124 ;  /* 0x8000007c25257220 */ /* 0x000fe40000410000 */
[----:B------:R-:W-:-:S02]  /*d6e0*/  FMUL.FTZ R64, R35, R116 ;  /* 0x0000007423407220 */ /* 0x000fc40000410000 */
[----:B------:R-:W-:Y:S01]  /*d6f0*/  FADD.FTZ R125, R125, R62 ;  /* 0x0000003e7d7d7221 */ /* 0x000fe20000010000 */
[----:B------:R-:W-:Y:S01]  /*d700*/  HADD2.F32 R62, -RZ, R207.H0_H0 ;  /* 0x200000cfff3e7230 */ /* 0x000fe20000004100 */
[----:B------:R-:W-:Y:S01]  /*d710*/  FFMA.FTZ R65, R38, R139, R37 ;  /* 0x0000008b26417223 */ /* 0x000fe20000010025 */
[----:B------:R-:W-:Y:S01]  /*d720*/  HADD2.F32 R37, -RZ, R208.H0_H0 ;  /* 0x200000d0ff257230 */ /* 0x000fe20000004100 */
[-C--:B------:R-:W-:Y:S02]  /*d730*/  FFMA.FTZ R213, R27, -R64.reuse, R213 ;  /* 0x800000401bd57223 */ /* 0x080fe400000100d5 */
[----:B------:R-:W-:Y:S02]  /*d740*/  FFMA.FTZ R212, R28, -R64, R212 ;  /* 0x800000401cd47223 */ /* 0x000fe400000100d4 */
[----:B------:R-:W-:Y:S02]  /*d750*/  FFMA.FTZ R64, R98, R170, R67 ;  /* 0x000000aa62407223 */ /* 0x000fe40000010043 */
[----:B------:R-:W-:-:S02]  /*d760*/  FMUL.FTZ R66, R62, R113 ;  /* 0x000000713e427220 */ /* 0x000fc40000410000 */
[----:B------:R-:W-:Y:S01]  /*d770*/  FADD.FTZ R65, -R140, R65 ;  /* 0x000000418c417221 */ /* 0x000fe20000010100 */
[----:B------:R-:W-:Y:S01]  /*d780*/  HADD2.F32 R140, -RZ, R155.H0_H0 ;  /* 0x2000009bff8c7230 */ /* 0x000fe20000004100 */
[----:B-1----:R-:W-:Y:S02]  /*d790*/  FFMA.FTZ R69, R97, R171, R64 ;  /* 0x000000ab61457223 */ /* 0x002fe40000010040 */
[-C--:B------:R-:W-:Y:S02]  /*d7a0*/  FFMA.FTZ R171, R22, -R66.reuse, R171 ;  /* 0x8000004216ab7223 */ /* 0x080fe400000100ab */
[----:B------:R-:W-:Y:S02]  /*d7b0*/  FFMA.FTZ R64, R21, -R66, R172 ;  /* 0x8000004215407223 */ /* 0x000fe400000100ac */
[C---:B------:R-:W-:Y:S02]  /*d7c0*/  FMUL.FTZ R66, R39.reuse, -R65 ;  /* 0x8000004127427220 */ /* 0x040fe40000410000 */
[----:B------:R-:W-:-:S02]  /*d7d0*/  FMUL.FTZ R39, R39, -R125 ;  /* 0x8000007d27277220 */ /* 0x000fc40000410000 */
[C---:B------:R-:W-:Y:S01]  /*d7e0*/  FFMA.FTZ R67, R40.reuse, R125, -R66 ;  /* 0x0000007d28437223 */ /* 0x040fe20000010842 */
[----:B------:R-:W-:Y:S01]  /*d7f0*/  HADD2.F32 R66, -RZ, R205.H0_H0 ;  /* 0x200000cdff427230 */ /* 0x000fe20000004100 */
[----:B------:R-:W-:Y:S01]  /*d800*/  FFMA.FTZ R68, R40, R65, R39 ;  /* 0x0000004128447223 */ /* 0x000fe20000010027 */
[----:B------:R-:W-:Y:S01]  /*d810*/  HADD2.F32 R39, -RZ, R206.H0_H0 ;  /* 0x200000ceff277230 */ /* 0x000fe20000004100 */
[----:B------:R-:W-:Y:S02]  /*d820*/  FADD.FTZ R126, R126, R67 ;  /* 0x000000437e7e7221 */ /* 0x000fe40000010000 */
[----:B------:R-:W-:Y:S02]  /*d830*/  FADD.FTZ R68, -R141, R68 ;  /* 0x000000448d447221 */ /* 0x000fe40000010100 */
[----:B------:R-:W-:Y:S02]  /*d840*/  FFMA.FTZ R70, R96, R174, R69 ;  /* 0x000000ae60467223 */ /* 0x000fe40000010045 */
[----:B------:R-:W-:-:S02]  /*d850*/  FMUL.FTZ R69, R41, -R68 ;  /* 0x8000004429457220 */ /* 0x000fc40000410000 */
[----:B------:R-:W-:Y:S02]  /*d860*/  FMUL.FTZ R41, R41, -R126 ;  /* 0x8000007e29297220 */ /* 0x000fe40000410000 */
[----:B------:R-:W-:Y:S02]  /*d870*/  FFMA.FTZ R73, R91, R175, R70 ;  /* 0x000000af5b497223 */ /* 0x000fe40000010046 */
[C---:B------:R-:W-:Y:S01]  /*d880*/  FFMA.FTZ R71, R42.reuse, R68, R41 ;  /* 0x000000442a477223 */ /* 0x040fe20000010029 */
[----:B------:R-:W-:Y:S01]  /*d890*/  HADD2.F32 R41, -RZ, R204.H0_H0 ;  /* 0x200000ccff297230 */ /* 0x000fe20000004100 */
[----:B------:R-:W-:Y:S01]  /*d8a0*/  FFMA.FTZ R70, R42, R126, -R69 ;  /* 0x0000007e2a467223 */ /* 0x000fe20000010845 */
[----:B------:R-:W-:Y:S01]  /*d8b0*/  HADD2.F32 R42, -RZ, R203.H0_H0 ;  /* 0x200000cbff2a7230 */ /* 0x000fe20000004100 */
[----:B------:R-:W-:Y:S02]  /*d8c0*/  FFMA.FTZ R72, R90, R178, R73 ;  /* 0x000000b25a487223 */ /* 0x000fe40000010049 */
[----:B------:R-:W-:-:S02]  /*d8d0*/  FADD.FTZ R71, -R142, R71 ;  /* 0x000000478e477221 */ /* 0x000fc40000010100 */
[----:B------:R-:W-:Y:S02]  /*d8e0*/  FADD.FTZ R127, R127, R70 ;  /* 0x000000467f7f7221 */ /* 0x000fe40000010000 */
[----:B------:R-:W-:Y:S02]  /*d8f0*/  FFMA.FTZ R75, R89, R179, R72 ;  /* 0x000000b3594b7223 */ /* 0x000fe40000010048 */
[C---:B------:R-:W-:Y:S02]  /*d900*/  FMUL.FTZ R72, R43.reuse, -R71 ;  /* 0x800000472b487220 */ /* 0x040fe40000410000 */
[-C--:B------:R-:W-:Y:S02]  /*d910*/  FMUL.FTZ R43, R43, -R127.reuse ;  /* 0x8000007f2b2b7220 */ /* 0x080fe40000410000 */
[C---:B------:R-:W-:Y:S02]  /*d920*/  FFMA.FTZ R73, R44.reuse, R127, -R72 ;  /* 0x0000007f2c497223 */ /* 0x040fe40000010848 */
[----:B------:R-:W-:Y:S01]  /*d930*/  FFMA.FTZ R74, R44, R71, R43 ;  /* 0x000000472c4a7223 */ /* 0x000fe2000001002b */
[----:B------:R-:W-:Y:S01]  /*d940*/  HADD2.F32 R44, -RZ, R201.H0_H0 ;  /* 0x200000c9ff2c7230 */ /* 0x000fe20000004100 */
[----:B------:R-:W-:Y:S01]  /*d950*/  FADD.FTZ R128, R128, R73 ;  /* 0x0000004980807221 */ /* 0x000fe20000010000 */
[----:B------:R-:W-:Y:S01]  /*d960*/  HADD2.F32 R43, -RZ, R202.H0_H0 ;  /* 0x200000caff2b7230 */ /* 0x000fe20000004100 */
[----:B------:R-:W-:-:S02]  /*d970*/  FADD.FTZ R74, -R143, R74 ;  /* 0x0000004a8f4a7221 */ /* 0x000fc40000010100 */
[----:B------:R-:W-:Y:S02]  /*d980*/  FFMA.FTZ R76, R88, R182, R75 ;  /* 0x000000b6584c7223 */ /* 0x000fe4000001004b */
[C---:B------:R-:W-:Y:S02]  /*d990*/  FMUL.FTZ R75, R45.reuse, -R74 ;  /* 0x8000004a2d4b7220 */ /* 0x040fe40000410000 */
[----:B------:R-:W-:Y:S02]  /*d9a0*/  FMUL.FTZ R45, R45, -R128 ;  /* 0x800000802d2d7220 */ /* 0x000fe40000410000 */
[----:B------:R-:W-:Y:S02]  /*d9b0*/  FFMA.FTZ R77, R87, R183, R76 ;  /* 0x000000b7574d7223 */ /* 0x000fe4000001004c */
[C---:B------:R-:W-:Y:S01]  /*d9c0*/  FFMA.FTZ R95, R46.reuse, R74, R45 ;  /* 0x0000004a2e5f7223 */ /* 0x040fe2000001002d */
[----:B------:R-:W-:Y:S01]  /*d9d0*/  HADD2.F32 R45, -RZ, R199.H0_H0 ;  /* 0x200000c7ff2d7230 */ /* 0x000fe20000004100 */
[----:B------:R-:W-:Y:S01]  /*d9e0*/  FFMA.FTZ R76, R46, R128, -R75 ;  /* 0x000000802e4c7223 */ /* 0x000fe2000001084b */
[----:B------:R-:W-:Y:S01]  /*d9f0*/  HADD2.F32 R46, -RZ, R198.H0_H0 ;  /* 0x200000c6ff2e7230 */ /* 0x000fe20000004100 */
[----:B------:R-:W-:-:S02]  /*da00*/  FADD.FTZ R95, -R144, R95 ;  /* 0x0000005f905f7221 */ /* 0x000fc40000010100 */
[----:B------:R-:W-:Y:S02]  /*da10*/  FADD.FTZ R129, R129, R76 ;  /* 0x0000004c81817221 */ /* 0x000fe40000010000 */
[----:B------:R-:W-:Y:S02]  /*da20*/  FFMA.FTZ R77, R86, R186, R77 ;  /* 0x000000ba564d7223 */ /* 0x000fe4000001004d */
[C---:B------:R-:W-:Y:S02]  /*da30*/  FMUL.FTZ R76, R47.reuse, -R95 ;  /* 0x8000005f2f4c7220 */ /* 0x040fe40000410000 */
[-C--:B------:R-:W-:Y:S02]  /*da40*/  FMUL.FTZ R47, R47, -R129.reuse ;  /* 0x800000812f2f7220 */ /* 0x080fe40000410000 */
[----:B------:R-:W-:Y:S02]  /*da50*/  FFMA.FTZ R79, R85, R188, R77 ;  /* 0x000000bc554f7223 */ /* 0x000fe4000001004d */
[----:B------:R-:W-:-:S02]  /*da60*/  FFMA.FTZ R77, R48, R129, -R76 ;  /* 0x00000081304d7223 */ /* 0x000fc4000001084c */
[----:B------:R-:W-:Y:S01]  /*da70*/  FFMA.FTZ R138, R48, R95, R47 ;  /* 0x0000005f308a7223 */ /* 0x000fe2000001002f */
[----:B------:R-:W-:Y:S01]  /*da80*/  HADD2.F32 R47, -RZ, R197.H0_H0 ;  /* 0x200000c5ff2f7230 */ /* 0x000fe20000004100 */
[----:B------:R-:W-:Y:S02]  /*da90*/  FFMA.FTZ R48, R84, R190, R79 ;  /* 0x000000be54307223 */ /* 0x000fe4000001004f */
[----:B------:R-:W-:Y:S02]  /*daa0*/  FADD.FTZ R130, R130, R77 ;  /* 0x0000004d82827221 */ /* 0x000fe40000010000 */
[----:B------:R-:W-:Y:S02]  /*dab0*/  FMUL.FTZ R79, R140, R103 ;  /* 0x000000678c4f7220 */ /* 0x000fe40000410000 */
[----:B------:R-:W-:Y:S02]  /*dac0*/  FMUL.FTZ R77, R0, R154 ;  /* 0x0000009a004d7220 */ /* 0x000fe40000410000 */
[----:B------:R-:W-:-:S02]  /*dad0*/  FADD.FTZ R138, -R145, R138 ;  /* 0x0000008a918a7221 */ /* 0x000fc40000010100 */
[C---:B------:R-:W-:Y:S02]  /*dae0*/  FFMA.FTZ R76, R2.reuse, -R79, R191 ;  /* 0x8000004f024c7223 */ /* 0x040fe400000100bf */
[----:B------:R-:W-:Y:S02]  /*daf0*/  FFMA.FTZ R2, R2, R153, R77 ;  /* 0x0000009902027223 */ /* 0x000fe4000001004d */
[C---:B------:R-:W-:Y:S02]  /*db00*/  FMUL.FTZ R77, R49.reuse, -R138 ;  /* 0x8000008a314d7220 */ /* 0x040fe40000410000 */
[----:B------:R-:W-:Y:S02]  /*db10*/  FMUL.FTZ R49, R49, -R130 ;  /* 0x8000008231317220 */ /* 0x000fe40000410000 */
[----:B------:R-:W-:Y:S02]  /*db20*/  FFMA.FTZ R78, R0, -R79, R192 ;  /* 0x8000004f004e7223 */ /* 0x000fe400000100c0 */
[----:B------:R-:W-:-:S02]  /*db30*/  FFMA.FTZ R79, R50, R138, R49 ;  /* 0x0000008a324f7223 */ /* 0x000fc40000010031 */
[----:B------:R-:W-:Y:S02]  /*db40*/  FMUL.FTZ R49, R153, UR43 ;  /* 0x0000002b99317c20 */ /* 0x000fe40008410000 */
[----:B------:R-:W-:Y:S02]  /*db50*/  FFMA.FTZ R0, R50, R130, -R77 ;  /* 0x0000008232007223 */ /* 0x000fe4000001084d */
[----:B------:R-:W-:Y:S02]  /*db60*/  FMUL.FTZ R143, R47, R104 ;  /* 0x000000682f8f7220 */ /* 0x000fe40000410000 */
[C---:B------:R-:W-:Y:S02]  /*db70*/  FFMA.FTZ R77, R154.reuse, UR44, -R49 ;  /* 0x0000002c9a4d7c23 */ /* 0x040fe40008010831 */
[----:B------:R-:W-:Y:S02]  /*db80*/  FMUL.FTZ R50, R154, UR43 ;  /* 0x0000002b9a327c20 */ /* 0x000fe40008410000 */
[----:B------:R-:W-:-:S02]  /*db90*/  FFMA.FTZ R141, R3, -R143, R190 ;  /* 0x8000008f038d7223 */ /* 0x000fc400000100be */
[----:B------:R-:W-:Y:S02]  /*dba0*/  FFMA.FTZ R49, R153, UR44, R50 ;  /* 0x0000002c99317c23 */ /* 0x000fe40008010032 */
[----:B------:R-:W-:Y:S02]  /*dbb0*/  FMUL.FTZ R77, R78, R77 ;  /* 0x0000004d4e4d7220 */ /* 0x000fe40000410000 */
[C---:B------:R-:W-:Y:S02]  /*dbc0*/  FFMA.FTZ R143, R4.reuse, -R143, R189 ;  /* 0x8000008f048f7223 */ /* 0x040fe400000100bd */
[----:B------:R-:W-:Y:S02]  /*dbd0*/  FMUL.FTZ R4, R4, R63 ;  /* 0x0000003f04047220 */ /* 0x000fe40000410000 */
[----:B------:R-:W-:Y:S02]  /*dbe0*/  FADD.FTZ R131, R131, R0 ;  /* 0x0000000083837221 */ /* 0x000fe40000010000 */
[----:B------:R-:W-:-:S02]  /*dbf0*/  FMUL.FTZ R0, R123, UR43 ;  /* 0x0000002b7b007c20 */ /* 0x000fc40008410000 */
[----:B------:R-:W-:Y:S02]  /*dc00*/  FFMA.FTZ R77, R76, R49, R77 ;  /* 0x000000314c4d7223 */ /* 0x000fe4000001004d */
[----:B------:R-:W-:Y:S02]  /*dc10*/  FADD.FTZ R79, -R146, R79 ;  /* 0x0000004f924f7221 */ /* 0x000fe40000010100 */
[----:B------:R-:W-:Y:S02]  /*dc20*/  FFMA.FTZ R49, R3, R123, R4 ;  /* 0x0000007b03317223 */ /* 0x000fe40000010004 */
[C---:B------:R-:W-:Y:S02]  /*dc30*/  FFMA.FTZ R4, R63.reuse, UR44, -R0 ;  /* 0x0000002c3f047c23 */ /* 0x040fe40008010800 */
[----:B------:R-:W-:Y:S02]  /*dc40*/  FMUL.FTZ R0, R63, UR43 ;  /* 0x0000002b3f007c20 */ /* 0x000fe40008410000 */
[----:B------:R-:W-:-:S02]  /*dc50*/  FFMA.FTZ R219, R2, R103, R219 ;  /* 0x0000006702db7223 */ /* 0x000fc400000100db */
[----:B------:R-:W-:Y:S02]  /*dc60*/  FFMA.FTZ R77, R140, R2, R77 ;  /* 0x000000028c4d7223 */ /* 0x000fe4000001004d */
[C---:B------:R-:W-:Y:S02]  /*dc70*/  FMUL.FTZ R2, R51.reuse, -R79 ;  /* 0x8000004f33027220 */ /* 0x040fe40000410000 */
[-C--:B------:R-:W-:Y:S02]  /*dc80*/  FMUL.FTZ R3, R51, -R131.reuse ;  /* 0x8000008333037220 */ /* 0x080fe40000410000 */
[----:B------:R-:W-:Y:S02]  /*dc90*/  FFMA.FTZ R0, R123, UR44, R0 ;  /* 0x0000002c7b007c23 */ /* 0x000fe40008010000 */
[----:B------:R-:W-:Y:S02]  /*dca0*/  FMUL.FTZ R4, R143, R4 ;  /* 0x000000048f047220 */ /* 0x000fe40000410000 */
[----:B------:R-:W-:-:S02]  /*dcb0*/  FFMA.FTZ R51, R52, R131, -R2 ;  /* 0x0000008334337223 */ /* 0x000fc40000010802 */
[----:B------:R-:W-:Y:S02]  /*dcc0*/  FFMA.FTZ R50, R52, R79, R3 ;  /* 0x0000004f34327223 */ /* 0x000fe40000010003 */
[----:B------:R-:W-:Y:S02]  /*dcd0*/  FMUL.FTZ R52, R124, UR43 ;  /* 0x0000002b7c347c20 */ /* 0x000fe40008410000 */
[----:B------:R-:W-:Y:S02]  /*dce0*/  FMUL.FTZ R94, R46, R105 ;  /* 0x000000692e5e7220 */ /* 0x000fe40000410000 */
[----:B------:R-:W-:Y:S02]  /*dcf0*/  FFMA.FTZ R0, R141, R0, R4 ;  /* 0x000000008d007223 */ /* 0x000fe40000010004 */
[----:B------:R-:W-:Y:S02]  /*dd00*/  FMUL.FTZ R4, R123, R104 ;  /* 0x000000687b047220 */ /* 0x000fe40000410000 */
[----:B------:R-:W-:-:S02]  /*dd10*/  FFMA.FTZ R123, R139, UR44, -R52 ;  /* 0x0000002c8b7b7c23 */ /* 0x000fc40008010834 */
[----:B------:R-:W-:Y:S02]  /*dd20*/  FFMA.FTZ R188, R5, -R94, R188 ;  /* 0x8000005e05bc7223 */ /* 0x000fe400000100bc */
[----:B------:R-:W-:Y:S02]  /*dd30*/  FADD.FTZ R132, R132, R51 ;  /* 0x0000003384847221 */ /* 0x000fe40000010000 */
[C---:B------:R-:W-:Y:S02]  /*dd40*/  FMUL.FTZ R52, R6.reuse, R139 ;  /* 0x0000008b06347220 */ /* 0x040fe40000410000 */
[----:B------:R-:W-:Y:S02]  /*dd50*/  FMUL.FTZ R75, R45, R106 ;  /* 0x0000006a2d4b7220 */ /* 0x000fe40000410000 */
[----:B------:R-:W-:Y:S02]  /*dd60*/  FFMA.FTZ R94, R6, -R94, R187 ;  /* 0x8000005e065e7223 */ /* 0x000fe400000100bb */
[----:B------:R-:W-:-:S02]  /*dd70*/  FADD.FTZ R50, -R147, R50 ;  /* 0x0000003293327221 */ /* 0x000fc40000010100 */
[----:B------:R-:W-:Y:S02]  /*dd80*/  FMUL.FTZ R51, R139, UR43 ;  /* 0x0000002b8b337c20 */ /* 0x000fe40008410000 */
[----:B------:R-:W-:Y:S02]  /*dd90*/  FFMA.FTZ R52, R5, R124, R52 ;  /* 0x0000007c05347223 */ /* 0x000fe40000010034 */
[----:B------:R-:W-:Y:S02]  /*dda0*/  FFMA.FTZ R186, R7, -R75, R186 ;  /* 0x8000004b07ba7223 */ /* 0x000fe400000100ba */
[----:B------:R-:W-:Y:S02]  /*ddb0*/  FFMA.FTZ R51, R124, UR44, R51 ;  /* 0x0000002c7c337c23 */ /* 0x000fe40008010033 */
[----:B------:R-:W-:Y:S02]  /*ddc0*/  FMUL.FTZ R123, R94, R123 ;  /* 0x0000007b5e7b7220 */ /* 0x000fe40000410000 */
[----:B------:R-:W-:-:S02]  /*ddd0*/  FMUL.FTZ R5, R53, -R50 ;  /* 0x8000003235057220 */ /* 0x000fc40000410000 */
[C---:B------:R-:W-:Y:S02]  /*dde0*/  FFMA.FTZ R75, R8.reuse, -R75, R185 ;  /* 0x8000004b084b7223 */ /* 0x040fe400000100b9 */
[----:B------:R-:W-:Y:S02]  /*ddf0*/  FMUL.FTZ R53, R53, -R132 ;  /* 0x8000008435357220 */ /* 0x000fe40000410000 */
[----:B------:R-:W-:Y:S02]  /*de00*/  FMUL.FTZ R8, R8, R65 ;  /* 0x0000004108087220 */ /* 0x000fe40000410000 */
[----:B------:R-:W-:Y:S02]  /*de10*/  FFMA.FTZ R51, R188, R51, R123 ;  /* 0x00000033bc337223 */ /* 0x000fe4000001007b */
[----:B------:R-:W-:Y:S02]  /*de20*/  FFMA.FTZ R123, R54, R50, R53 ;  /* 0x00000032367b7223 */ /* 0x000fe40000010035 */
[----:B------:R-:W-:-:S02]  /*de30*/  FFMA.FTZ R53, R7, R125, R8 ;  /* 0x0000007d07357223 */ /* 0x000fc40000010008 */
[----:B------:R-:W-:Y:S02]  /*de40*/  FMUL.FTZ R7, R126, UR43 ;  /* 0x0000002b7e077c20 */ /* 0x000fe40008410000 */
[----:B------:R-:W-:Y:S02]  /*de50*/  FMUL.FTZ R73, R44, R107 ;  /* 0x0000006b2c497220 */ /* 0x000fe40000410000 */
[----:B------:R-:W-:Y:S02]  /*de60*/  FFMA.FTZ R142, R54, R132, -R5 ;  /* 0x00000084368e7223 */ /* 0x000fe40000010805 */
[----:B------:R-:W-:Y:S02]  /*de70*/  FFMA.FTZ R54, R68, UR44, -R7 ;  /* 0x0000002c44367c23 */ /* 0x000fe40008010807 */
[----:B------:R-:W-:Y:S02]  /*de80*/  FFMA.FTZ R183, R10, -R73, R183 ;  /* 0x800000490ab77223 */ /* 0x000fe400000100b7 */
[----:B------:R-:W-:-:S02]  /*de90*/  FMUL.FTZ R7, R68, UR43 ;  /* 0x0000002b44077c20 */ /* 0x000fc40008410000 */
[----:B------:R-:W-:Y:S02]  /*dea0*/  FFMA.FTZ R73, R9, -R73, R184 ;  /* 0x8000004909497223 */ /* 0x000fe400000100b8 */
[----:B------:R-:W-:Y:S02]  /*deb0*/  FADD.FTZ R123, -R148, R123 ;  /* 0x0000007b947b7221 */ /* 0x000fe40000010100 */
[----:B------:R-:W-:Y:S02]  /*dec0*/  FADD.FTZ R133, R133, R142 ;  /* 0x0000008e85857221 */ /* 0x000fe40000010000 */
[----:B------:R-:W-:Y:S02]  /*ded0*/  FMUL.FTZ R9, R9, R68 ;  /* 0x0000004409097220 */ /* 0x000fe40000410000 */
[----:B------:R-:W-:Y:S02]  /*dee0*/  FFMA.FTZ R8, R126, UR44, R7 ;  /* 0x0000002c7e087c23 */ /* 0x000fe40008010007 */
[----:B------:R-:W-:-:S02]  /*def0*/  FMUL.FTZ R54, R73, R54 ;  /* 0x0000003649367220 */ /* 0x000fc40000410000 */
[C---:B------:R-:W-:Y:S02]  /*df00*/  FMUL.FTZ R7, R55.reuse, -R123 ;  /* 0x8000007b37077220 */ /* 0x040fe40000410000 */
[-C--:B------:R-:W-:Y:S02]  /*df10*/  FMUL.FTZ R55, R55, -R133.reuse ;  /* 0x8000008537377220 */ /* 0x080fe40000410000 */
[----:B------:R-:W-:Y:S02]  /*df20*/  FFMA.FTZ R10, R10, R126, R9 ;  /* 0x0000007e0a0a7223 */ /* 0x000fe40000010009 */
[----:B------:R-:W-:Y:S02]  /*df30*/  FFMA.FTZ R9, R183, R8, R54 ;  /* 0x00000008b7097223 */ /* 0x000fe40000010036 */
[C---:B------:R-:W-:Y:S02]  /*df40*/  FFMA.FTZ R7, R56.reuse, R133, -R7 ;  /* 0x0000008538077223 */ /* 0x040fe40000010807 */
[----:B------:R-:W-:-:S02]  /*df50*/  FFMA.FTZ R8, R56, R123, R55 ;  /* 0x0000007b38087223 */ /* 0x000fc40000010037 */
[----:B------:R-:W-:Y:S02]  /*df60*/  FADD.FTZ R134, R134, R7 ;  /* 0x0000000786867221 */ /* 0x000fe40000010000 */
[----:B------:R-:W-:Y:S02]  /*df70*/  FADD.FTZ R8, -R149, R8 ;  /* 0x0000000895087221 */ /* 0x000fe40000010100 */
[----:B------:R-:W-:Y:S02]  /*df80*/  FMUL.FTZ R55, R57, -R134 ;  /* 0x8000008639377220 */ /* 0x000fe40000410000 */
[----:B------:R-:W-:Y:S02]  /*df90*/  FMUL.FTZ R72, R43, R108 ;  /* 0x0000006c2b487220 */ /* 0x000fe40000410000 */
[----:B------:R-:W-:Y:S02]  /*dfa0*/  FMUL.FTZ R57, R57, -R8 ;  /* 0x8000000839397220 */ /* 0x000fe40000410000 */
[----:B------:R-:W-:-:S02]  /*dfb0*/  FMUL.FTZ R70, R42, R109 ;  /* 0x0000006d2a467220 */ /* 0x000fc40000410000 */
[C---:B------:R-:W-:Y:S02]  /*dfc0*/  FFMA.FTZ R55, R58.reuse, R8, R55 ;  /* 0x000000083a377223 */ /* 0x040fe40000010037 */
[----:B------:R-:W-:Y:S02]  /*dfd0*/  FFMA.FTZ R182, R11, -R72, R182 ;  /* 0x800000480bb67223 */ /* 0x000fe400000100b6 */
[----:B------:R-:W-:Y:S02]  /*dfe0*/  FFMA.FTZ R58, R58, R134, -R57 ;  /* 0x000000863a3a7223 */ /* 0x000fe40000010839 */
[----:B------:R-:W-:Y:S02]  /*dff0*/  FFMA.FTZ R179, R14, -R70, R179 ;  /* 0x800000460eb37223 */ /* 0x000fe400000100b3 */
[----:B------:R-:W-:Y:S02]  /*e000*/  FFMA.FTZ R72, R12, -R72, R181 ;  /* 0x800000480c487223 */ /* 0x000fe400000100b5 */
[----:B------:R-:W-:-:S02]  /*e010*/  FFMA.FTZ R70, R13, -R70, R180 ;  /* 0x800000460d467223 */ /* 0x000fc400000100b4 */
[----:B------:R-:W-:Y:S02]  /*e020*/  FMUL.FTZ R12, R12, R71 ;  /* 0x000000470c0c7220 */ /* 0x000fe40000410000 */
[----:B------:R-:W-:Y:S02]  /*e030*/  FMUL.FTZ R57, R13, R74 ;  /* 0x0000004a0d397220 */ /* 0x000fe40000410000 */
[----:B------:R-:W-:Y:S02]  /*e040*/  FADD.FTZ R13, -R150, R55 ;  /* 0x00000037960d7221 */ /* 0x000fe40000010100 */
[----:B------:R-:W-:Y:S02]  /*e050*/  FADD.FTZ R135, R135, R58 ;  /* 0x0000003a87877221 */ /* 0x000fe40000010000 */
[----:B------:R-:W-:Y:S02]  /*e060*/  FFMA.FTZ R11, R11, R127, R12 ;  /* 0x0000007f0b0b7223 */ /* 0x000fe4000001000c */
[----:B------:R-:W-:-:S02]  /*e070*/  FMUL.FTZ R68, R68, R107 ;  /* 0x0000006b44447220 */ /* 0x000fc40000410000 */
[C---:B------:R-:W-:Y:S02]  /*e080*/  FMUL.FTZ R12, R59.reuse, -R13 ;  /* 0x8000000d3b0c7220 */ /* 0x040fe40000410000 */
[----:B------:R-:W-:Y:S02]  /*e090*/  FMUL.FTZ R126, R126, R107 ;  /* 0x0000006b7e7e7220 */ /* 0x000fe40000410000 */
[-C--:B------:R-:W-:Y:S02]  /*e0a0*/  FMUL.FTZ R59, R59, -R135.reuse ;  /* 0x800000873b3b7220 */ /* 0x080fe40000410000 */
[----:B------:R-:W-:Y:S02]  /*e0b0*/  FFMA.FTZ R14, R14, R128, R57 ;  /* 0x000000800e0e7223 */ /* 0x000fe40000010039 */
[----:B------:R-:W-:Y:S02]  /*e0c0*/  FMUL.FTZ R7, R73, R68 ;  /* 0x0000004449077220 */ /* 0x000fe40000410000 */
[----:B------:R-:W-:-:S02]  /*e0d0*/  FFMA.FTZ R57, R80, R135, -R12 ;  /* 0x0000008750397223 */ /* 0x000fc4000001080c */
[----:B------:R-:W-:Y:S02]  /*e0e0*/  FMUL.FTZ R73, R73, R126 ;  /* 0x0000007e49497220 */ /* 0x000fe40000410000 */
[----:B------:R-:W-:Y:S02]  /*e0f0*/  FFMA.FTZ R12, R80, R13, R59 ;  /* 0x0000000d500c7223 */ /* 0x000fe4000001003b */
[----:B------:R-:W-:Y:S02]  /*e100*/  FMUL.FTZ R69, R41, R110 ;  /* 0x0000006e29457220 */ /* 0x000fe40000410000 */
[C---:B------:R-:W-:Y:S02]  /*e110*/  FFMA.FTZ R7, R183.reuse, R126, R7 ;  /* 0x0000007eb7077223 */ /* 0x040fe40000010007 */
[----:B------:R-:W-:Y:S02]  /*e120*/  FFMA.FTZ R183, R183, R68, -R73 ;  /* 0x00000044b7b77223 */ /* 0x000fe40000010849 */
[----:B------:R-:W-:-:S02]  /*e130*/  FADD.FTZ R12, -R151, R12 ;  /* 0x0000000c970c7221 */ /* 0x000fc40000010100 */
[-C--:B------:R-:W-:Y:S02]  /*e140*/  FFMA.FTZ R178, R15, -R69.reuse, R178 ;  /* 0x800000450fb27223 */ /* 0x080fe400000100b2 */
[----:B------:R-:W-:Y:S02]  /*e150*/  FMUL.FTZ R55, R128, UR43 ;  /* 0x0000002b80377c20 */ /* 0x000fe40008410000 */
[----:B------:R-:W-:Y:S02]  /*e160*/  FMUL.FTZ R73, R74, UR43 ;  /* 0x0000002b4a497c20 */ /* 0x000fe40008410000 */
[----:B------:R-:W-:Y:S02]  /*e170*/  FADD.FTZ R136, R136, R57 ;  /* 0x0000003988887221 */ /* 0x000fe40000010000 */
[----:B------:R-:W-:Y:S02]  /*e180*/  FFMA.FTZ R69, R16, -R69, R177 ;  /* 0x8000004510457223 */ /* 0x000fe400000100b1 */
[----:B------:R-:W-:-:S02]  /*e190*/  FMUL.FTZ R2, R63, R104 ;  /* 0x000000683f027220 */ /* 0x000fc40000410000 */
[----:B------:R-:W-:Y:S02]  /*e1a0*/  FMUL.FTZ R16, R16, R95 ;  /* 0x0000005f10107220 */ /* 0x000fe40000410000 */
[C---:B------:R-:W-:Y:S02]  /*e1b0*/  FMUL.FTZ R57, R81.reuse, -R12 ;  /* 0x8000000c51397220 */ /* 0x040fe40000410000 */
[----:B------:R-:W-:Y:S02]  /*e1c0*/  FFMA.FTZ R59, R74, UR44, -R55 ;  /* 0x0000002c4a3b7c23 */ /* 0x000fe40008010837 */
[----:B------:R-:W-:Y:S02]  /*e1d0*/  FFMA.FTZ R54, R128, UR44, R73 ;  /* 0x0000002c80367c23 */ /* 0x000fe40008010049 */
[----:B------:R-:W-:Y:S02]  /*e1e0*/  FMUL.FTZ R81, R81, -R136 ;  /* 0x8000008851517220 */ /* 0x000fe40000410000 */
[----:B------:R-:W-:-:S02]  /*e1f0*/  FMUL.FTZ R67, R66, R111 ;  /* 0x0000006f42437220 */ /* 0x000fc40000410000 */
[C---:B------:R-:W-:Y:S02]  /*e200*/  FMUL.FTZ R3, R143.reuse, R2 ;  /* 0x000000028f037220 */ /* 0x040fe40000410000 */
[----:B------:R-:W-:Y:S02]  /*e210*/  FMUL.FTZ R63, R143, R4 ;  /* 0x000000048f3f7220 */ /* 0x000fe40000410000 */
[-C--:B------:R-:W-:Y:S02]  /*e220*/  FMUL.FTZ R55, R74, R109.reuse ;  /* 0x0000006d4a377220 */ /* 0x080fe40000410000 */
[----:B------:R-:W-:Y:S02]  /*e230*/  FMUL.FTZ R73, R128, R109 ;  /* 0x0000006d80497220 */ /* 0x000fe40000410000 */
[----:B------:R-:W-:Y:S02]  /*e240*/  FFMA.FTZ R15, R15, R129, R16 ;  /* 0x000000810f0f7223 */ /* 0x000fe40000010010 */
[----:B------:R-:W-:-:S02]  /*e250*/  FFMA.FTZ R16, R82, R136, -R57 ;  /* 0x0000008852107223 */ /* 0x000fc40000010839 */
[----:B------:R-:W-:Y:S02]  /*e260*/  FFMA.FTZ R57, R82, R12, R81 ;  /* 0x0000000c52397223 */ /* 0x000fe40000010051 */
[----:B------:R-:W-:Y:S02]  /*e270*/  FFMA.FTZ R175, R18, -R67, R175 ;  /* 0x8000004312af7223 */ /* 0x000fe400000100af */
[C---:B------:R-:W-:Y:S02]  /*e280*/  FFMA.FTZ R3, R141.reuse, R4, R3 ;  /* 0x000000048d037223 */ /* 0x040fe40000010003 */
[----:B------:R-:W-:Y:S01]  /*e290*/  FFMA.FTZ R63, R141, R2, -R63 ;  /* 0x000000028d3f7223 */ /* 0x000fe2000001083f */
[----:B------:R-:W-:Y:S01]  /*e2a0*/  SHF.L.U32 R141, R122, 0x5, RZ ;  /* 0x000000057a8d7819 */ /* 0x000fe200000006ff */
[C---:B------:R-:W-:Y:S02]  /*e2b0*/  FMUL.FTZ R56, R70.reuse, R55 ;  /* 0x0000003746387220 */ /* 0x040fe40000410000 */
[----:B------:R-:W-:-:S02]  /*e2c0*/  FMUL.FTZ R58, R70, R73 ;  /* 0x00000049463a7220 */ /* 0x000fc40000410000 */
[----:B------:R-:W-:Y:S02]  /*e2d0*/  FFMA.FTZ R67, R17, -R67, R176 ;  /* 0x8000004311437223 */ /* 0x000fe400000100b0 */
[----:B------:R-:W-:Y:S01]  /*e2e0*/  FMUL.FTZ R59, R70, R59 ;  /* 0x0000003b463b7220 */ /* 0x000fe20000410000 */
[----:B------:R-:W-:Y:S01]  /*e2f0*/  LEA.HI.SX32 R70, R141, R141, 0x1b ;  /* 0x0000008d8d467211 */ /* 0x000fe200078fdaff */
[----:B------:R-:W-:Y:S02]  /*e300*/  FMUL.FTZ R17, R17, R138 ;  /* 0x0000008a11117220 */ /* 0x000fe40000410000 */
[----:B------:R-:W-:Y:S02]  /*e310*/  FADD.FTZ R57, -R152, R57 ;  /* 0x0000003998397221 */ /* 0x000fe40000010100 */
[C---:B------:R-:W-:Y:S02]  /*e320*/  FFMA.FTZ R56, R179.reuse, R73, R56 ;  /* 0x00000049b3387223 */ /* 0x040fe40000010038 */
[----:B------:R-:W-:-:S02]  /*e330*/  FFMA.FTZ R58, R179, R55, -R58 ;  /* 0x00000037b33a7223 */ /* 0x000fc4000001083a */
[----:B------:R-:W-:Y:S01]  /*e340*/  FADD.FTZ R137, R137, R16 ;  /* 0x0000001089897221 */ /* 0x000fe20000010000 */
[----:B------:R-:W-:Y:S01]  /*e350*/  IADD3 R16, R141, 0x1, RZ ;  /* 0x000000018d107810 */ /* 0x000fe20007ffe0ff */
[----:B------:R-:W-:Y:S01]  /*e360*/  FFMA.FTZ R179, R179, R54, R59 ;  /* 0x00000036b3b37223 */ /* 0x000fe2000001003b */
[C---:B------:R-:W-:Y:S01]  /*e370*/  IADD3 R54, R141.reuse, 0x3, RZ ;  /* 0x000000038d367810 */ /* 0x040fe20007ffe0ff */
[----:B------:R-:W-:Y:S01]  /*e380*/  FFMA.FTZ R18, R18, R130, R17 ;  /* 0x0000008212127223 */ /* 0x000fe20000010011 */
[----:B------:R-:W-:Y:S01]  /*e390*/  IADD3 R17, R141, 0x2, RZ ;  /* 0x000000028d117810 */ /* 0x000fe20007ffe0ff */
[-C--:B------:R-:W-:Y:S01]  /*e3a0*/  FMUL.FTZ R74, R57, R118.reuse ;  /* 0x00000076394a7220 */ /* 0x080fe20000410000 */
[----:B------:R-:W-:Y:S01]  /*e3b0*/  LEA.HI.SX32 R145, R16, R141, 0x1b ;  /* 0x0000008d10917211 */ /* 0x000fe200078fdaff */
        /* <DEDUP_REMOVED lines=11> */
[C---:B------:R-:W-:Y:S01]  /*e470*/  FMUL.FTZ R6, R94.reuse, R139 ;  /* 0x0000008b5e067220 */ /* 0x040fe20000410000 */
[----:B------:R0:W-:Y:S01]  /*e480*/  STS [R70.X4+0x2100], R81 ;  /* 0x0021005146007388 */ /* 0x0001e20000004800 */
[C---:B------:R-:W-:Y:S02]  /*e490*/  FMUL.FTZ R54, R211.reuse, R17 ;  /* 0x00000011d3367220 */ /* 0x040fe40000410000 */
[----:B------:R-:W-:Y:S02]  /*e4a0*/  FMUL.FTZ R94, R94, R5 ;  /* 0x000000055e5e7220 */ /* 0x000fe40000410000 */
[----:B------:R-:W-:Y:S02]  /*e4b0*/  FMUL.FTZ R82, R211, R141 ;  /* 0x0000008dd3527220 */ /* 0x000fe40000410000 */
[----:B------:R-:W-:Y:S02]  /*e4c0*/  FFMA.FTZ R6, R188, R5, R6 ;  /* 0x00000005bc067223 */ /* 0x000fe40000010006 */
[----:B------:R-:W-:-:S02]  /*e4d0*/  FFMA.FTZ R80, R209, R74, -R80 ;  /* 0x0000004ad1507223 */ /* 0x000fc40000010850 */
[----:B------:R-:W-:Y:S02]  /*e4e0*/  FFMA.FTZ R54, R210, R141, R54 ;  /* 0x0000008dd2367223 */ /* 0x000fe40000010036 */
[----:B------:R-:W-:Y:S02]  /*e4f0*/  FADD.FTZ R59, RZ, R59 ;  /* 0x0000003bff3b7221 */ /* 0x000fe40000010000 */
[----:B------:R-:W-:Y:S02]  /*e500*/  FMUL.FTZ R143, R130, UR43 ;  /* 0x0000002b828f7c20 */ /* 0x000fe40008410000 */
[----:B------:R-:W-:Y:S02]  /*e510*/  FFMA.FTZ R188, R188, R139, -R94 ;  /* 0x0000008bbcbc7223 */ /* 0x000fe4000001085e */
[----:B------:R-:W-:Y:S02]  /*e520*/  FMUL.FTZ R94, R34, R141 ;  /* 0x0000008d225e7220 */ /* 0x000fe40000410000 */
[----:B------:R-:W-:-:S02]  /*e530*/  FFMA.FTZ R141, R210, R17, -R82 ;  /* 0x00000011d28d7223 */ /* 0x000fc40000010852 */
[----:B------:R-:W-:Y:S02]  /*e540*/  FADD.FTZ R80, RZ, R80 ;  /* 0x00000050ff507221 */ /* 0x000fe40000010000 */
[----:B------:R-:W-:Y:S02]  /*e550*/  FADD.FTZ R59, R59, R54 ;  /* 0x000000363b3b7221 */ /* 0x000fe40000010000 */
[----:B------:R-:W-:Y:S02]  /*e560*/  FFMA.FTZ R82, R138, UR44, -R143 ;  /* 0x0000002c8a527c23 */ /* 0x000fe4000801088f */
[----:B------:R-:W-:Y:S02]  /*e570*/  FMUL.FTZ R54, R135, R116 ;  /* 0x0000007487367220 */ /* 0x000fe40000410000 */
[----:B------:R-:W-:Y:S02]  /*e580*/  FMUL.FTZ R74, R33, R74 ;  /* 0x0000004a214a7220 */ /* 0x000fe40000410000 */
[----:B------:R-:W-:-:S02]  /*e590*/  FADD.FTZ R141, R80, R141 ;  /* 0x0000008d508d7221 */ /* 0x000fc40000010000 */
[----:B------:R-:W-:Y:S01]  /*e5a0*/  FMUL.FTZ R128, R67, R82 ;  /* 0x0000005243807220 */ /* 0x000fe20000410000 */
[----:B------:R1:W-:Y:S01]  /*e5b0*/  STS [R145.X4+0x2104], R74 ;  /* 0x0021044a91007388 */ /* 0x0003e20000004800 */
[----:B------:R-:W-:Y:S02]  /*e5c0*/  FMUL.FTZ R80, R13, R116 ;  /* 0x000000740d507220 */ /* 0x000fe40000410000 */
[----:B------:R-:W-:Y:S01]  /*e5d0*/  FMUL.FTZ R82, R212, R54 ;  /* 0x00000036d4527220 */ /* 0x000fe20000410000 */
[----:B------:R2:W-:Y:S01]  /*e5e0*/  STS [R147.X4+0x2108], R94 ;  /* 0x0021085e93007388 */ /* 0x0005e20000004800 */
[----:B0-----:R-:W-:Y:S02]  /*e5f0*/  FMUL.FTZ R81, R138, UR43 ;  /* 0x0000002b8a517c20 */ /* 0x001fe40008410000 */
[----:B------:R-:W-:Y:S02]  /*e600*/  FFMA.FTZ R82, R213, R80, -R82 ;  /* 0x00000050d5527223 */ /* 0x000fe40000010852 */
[----:B------:R-:W-:-:S02]  /*e610*/  FFMA.FTZ R124, R130, UR44, R81 ;  /* 0x0000002c827c7c23 */ /* 0x000fc40008010051 */
[----:B-1----:R-:W-:Y:S02]  /*e620*/  FMUL.FTZ R74, R212, R80 ;  /* 0x00000050d44a7220 */ /* 0x002fe40000410000 */
[----:B------:R-:W-:Y:S02]  /*e630*/  FADD.FTZ R82, R141, R82 ;  /* 0x000000528d527221 */ /* 0x000fe40000010000 */
[----:B------:R-:W-:Y:S02]  /*e640*/  FFMA.FTZ R74, R213, R54, R74 ;  /* 0x00000036d54a7223 */ /* 0x000fe4000001004a */
[-C--:B------:R-:W-:Y:S02]  /*e650*/  FMUL.FTZ R143, R8, R115.reuse ;  /* 0x00000073088f7220 */ /* 0x080fe40000410000 */
[----:B------:R-:W-:Y:S02]  /*e660*/  FMUL.FTZ R141, R134, R115 ;  /* 0x00000073868d7220 */ /* 0x000fe40000410000 */
[----:B------:R-:W-:-:S02]  /*e670*/  FMUL.FTZ R138, R138, R111 ;  /* 0x0000006f8a8a7220 */ /* 0x000fc40000410000 */
[----:B------:R-:W-:Y:S02]  /*e680*/  FMUL.FTZ R81, R34, R17 ;  /* 0x0000001122517220 */ /* 0x000fe40000410000 */
[----:B------:R-:W-:Y:S02]  /*e690*/  FMUL.FTZ R130, R130, R111 ;  /* 0x0000006f82827220 */ /* 0x000fe40000410000 */
[----:B------:R-:W-:Y:S01]  /*e6a0*/  FFMA.FTZ R17, R175, R124, R128 ;  /* 0x0000007caf117223 */ /* 0x000fe20000010080 */
[----:B------:R0:W-:Y:S01]  /*e6b0*/  STS [R16.X4+0x210c], R81 ;  /* 0x00210c5110007388 */ /* 0x0001e20000004800 */
[----:B------:R-:W-:Y:S02]  /*e6c0*/  FMUL.FTZ R38, R37, R114 ;  /* 0x0000007225267220 */ /* 0x000fe40000410000 */
[----:B------:R-:W-:Y:S02]  /*e6d0*/  FADD.FTZ R59, R59, R74 ;  /* 0x0000004a3b3b7221 */ /* 0x000fe40000010000 */
[----:B--2---:R-:W-:-:S02]  /*e6e0*/  FMUL.FTZ R94, R61, R143 ;  /* 0x0000008f3d5e7220 */ /* 0x004fc40000410000 */
[-C--:B------:R-:W-:Y:S02]  /*e6f0*/  FMUL.FTZ R124, R61, R141.reuse ;  /* 0x0000008d3d7c7220 */ /* 0x080fe40000410000 */
[C---:B------:R-:W-:Y:S02]  /*e700*/  FMUL.FTZ R74, R67.reuse, R138 ;  /* 0x0000008a434a7220 */ /* 0x040fe40000410000 */
[----:B------:R-:W-:Y:S02]  /*e710*/  FMUL.FTZ R67, R67, R130 ;  /* 0x0000008243437220 */ /* 0x000fe40000410000 */
[----:B------:R-:W-:Y:S02]  /*e720*/  FFMA.FTZ R170, R23, -R38, R170 ;  /* 0x8000002617aa7223 */ /* 0x000fe400000100aa */
[C---:B0-----:R-:W-:Y:S02]  /*e730*/  FFMA.FTZ R16, R214.reuse, R141, R94 ;  /* 0x0000008dd6107223 */ /* 0x041fe4000001005e */
[----:B------:R-:W-:-:S02]  /*e740*/  FFMA.FTZ R81, R214, R143, -R124 ;  /* 0x0000008fd6517223 */ /* 0x000fc4000001087c */
[----:B------:R-:W-:Y:S02]  /*e750*/  FFMA.FTZ R38, R24, -R38, R169 ;  /* 0x8000002618267223 */ /* 0x000fe400000100a9 */
[----:B------:R-:W-:Y:S02]  /*e760*/  FFMA.FTZ R74, R175, R130, R74 ;  /* 0x00000082af4a7223 */ /* 0x000fe4000001004a */
[----:B------:R-:W-:Y:S02]  /*e770*/  FMUL.FTZ R147, R123, R114 ;  /* 0x000000727b937220 */ /* 0x000fe40000410000 */
[----:B------:R-:W-:Y:S02]  /*e780*/  FFMA.FTZ R175, R175, R138, -R67 ;  /* 0x0000008aafaf7223 */ /* 0x000fe40000010843 */
[----:B------:R-:W-:Y:S02]  /*e790*/  FMUL.FTZ R143, R36, R143 ;  /* 0x0000008f248f7220 */ /* 0x000fe40000410000 */
[----:B------:R-:W-:-:S02]  /*e7a0*/  FMUL.FTZ R145, R133, R114 ;  /* 0x0000007285917220 */ /* 0x000fc40000410000 */
[----:B------:R-:W-:Y:S01]  /*e7b0*/  FMUL.FTZ R40, R39, R112 ;  /* 0x0000007027287220 */ /* 0x000fe20000410000 */
[----:B------:R0:W-:Y:S01]  /*e7c0*/  STS [R70.X4+0x211c], R143 ;  /* 0x00211c8f46007388 */ /* 0x0001e20000004800 */
[----:B------:R-:W-:Y:S02]  /*e7d0*/  FMUL.FTZ R67, R35, R54 ;  /* 0x0000003623437220 */ /* 0x000fe40000410000 */
[----:B------:R-:W-:Y:S02]  /*e7e0*/  FMUL.FTZ R151, R50, R113 ;  /* 0x0000007132977220 */ /* 0x000fe40000410000 */
[----:B------:R-:W-:Y:S01]  /*e7f0*/  FADD.FTZ R16, R59, R16 ;  /* 0x000000103b107221 */ /* 0x000fe20000010000 */
[----:B------:R1:W-:Y:S01]  /*e800*/  STS [R70.X4+0x2110], R67 ;  /* 0x0021104346007388 */ /* 0x0003e20000004800 */
[----:B------:R-:W-:Y:S02]  /*e810*/  FADD.FTZ R54, R82, R81 ;  /* 0x0000005152367221 */ /* 0x000fe40000010000 */
[----:B------:R-:W-:-:S02]  /*e820*/  FMUL.FTZ R81, R35, R80 ;  /* 0x0000005023517220 */ /* 0x000fc40000410000 */
[----:B------:R-:W-:Y:S02]  /*e830*/  FMUL.FTZ R59, R38, R147 ;  /* 0x00000093263b7220 */ /* 0x000fe40000410000 */
[----:B------:R-:W-:Y:S01]  /*e840*/  FMUL.FTZ R141, R36, R141 ;  /* 0x0000008d248d7220 */ /* 0x000fe20000410000 */
[----:B------:R-:W-:Y:S01]  /*e850*/  STS [R70.X4+0x2114], R81 ;  /* 0x0021145146007388 */ /* 0x000fe20000004800 */
[----:B------:R-:W-:Y:S02]  /*e860*/  FMUL.FTZ R80, R38, R145 ;  /* 0x0000009126507220 */ /* 0x000fe40000410000 */
[----:B------:R-:W-:Y:S01]  /*e870*/  FFMA.FTZ R174, R19, -R40, R174 ;  /* 0x8000002813ae7223 */ /* 0x000fe200000100ae */
[----:B------:R2:W-:Y:S01]  /*e880*/  STS [R70.X4+0x2118], R141 ;  /* 0x0021188d46007388 */ /* 0x0005e20000004800 */
[----:B------:R-:W-:Y:S02]  /*e890*/  FMUL.FTZ R149, R132, R113 ;  /* 0x0000007184957220 */ /* 0x000fe40000410000 */
[----:B------:R-:W-:-:S02]  /*e8a0*/  FMUL.FTZ R82, R64, R151 ;  /* 0x0000009740527220 */ /* 0x000fc40000410000 */
[----:B------:R-:W-:Y:S02]  /*e8b0*/  FFMA.FTZ R40, R20, -R40, R173 ;  /* 0x8000002814287223 */ /* 0x000fe400000100ad */
[----:B0-----:R-:W-:Y:S02]  /*e8c0*/  FMUL.FTZ R143, R79, R112 ;  /* 0x000000704f8f7220 */ /* 0x001fe40000410000 */
[CC--:B------:R-:W-:Y:S02]  /*e8d0*/  FFMA.FTZ R59, R170.reuse, R145.reuse, R59 ;  /* 0x00000091aa3b7223 */ /* 0x0c0fe4000001003b */
[----:B------:R-:W-:Y:S02]  /*e8e0*/  FMUL.FTZ R145, R37, R145 ;  /* 0x0000009125917220 */ /* 0x000fe40000410000 */
[----:B-1----:R-:W-:Y:S02]  /*e8f0*/  FFMA.FTZ R67, R170, R147, -R80 ;  /* 0x00000093aa437223 */ /* 0x002fe40000010850 */
[-C--:B------:R-:W-:Y:S01]  /*e900*/  FMUL.FTZ R94, R64, R149.reuse ;  /* 0x00000095405e7220 */ /* 0x080fe20000410000 */
[----:B------:R0:W-:Y:S01]  /*e910*/  STS [R70.X4+0x2120], R145 ;  /* 0x0021209146007388 */ /* 0x0001e20000004800 */
[----:B------:R-:W-:-:S02]  /*e920*/  FFMA.FTZ R80, R171, R149, R82 ;  /* 0x00000095ab507223 */ /* 0x000fc40000010052 */
[----:B--2---:R-:W-:Y:S02]  /*e930*/  FMUL.FTZ R141, R131, R112 ;  /* 0x00000070838d7220 */ /* 0x004fe40000410000 */
[C---:B------:R-:W-:Y:S02]  /*e940*/  FMUL.FTZ R82, R40.reuse, R143 ;  /* 0x0000008f28527220 */ /* 0x040fe40000410000 */
[----:B------:R-:W-:Y:S02]  /*e950*/  FMUL.FTZ R147, R37, R147 ;  /* 0x0000009325937220 */ /* 0x000fe40000410000 */
[----:B------:R-:W-:Y:S02]  /*e960*/  FFMA.FTZ R81, R171, R151, -R94 ;  /* 0x00000097ab517223 */ /* 0x000fe4000001085e */
[----:B------:R-:W-:Y:S01]  /*e970*/  FMUL.FTZ R128, R129, UR43 ;  /* 0x0000002b81807c20 */ /* 0x000fe20008410000 */
[----:B------:R1:W-:Y:S01]  /*e980*/  STS [R70.X4+0x2124], R147 ;  /* 0x0021249346007388 */ /* 0x0003e20000004800 */
[----:B------:R-:W-:-:S02]  /*e990*/  FMUL.FTZ R94, R40, R141 ;  /* 0x0000008d285e7220 */ /* 0x000fc40000410000 */
[-C--:B------:R-:W-:Y:S02]  /*e9a0*/  FFMA.FTZ R82, R174, R141.reuse, R82 ;  /* 0x0000008dae527223 */ /* 0x080fe40000010052 */
[----:B0-----:R-:W-:Y:S02]  /*e9b0*/  FMUL.FTZ R145, R39, R141 ;  /* 0x0000008d27917220 */ /* 0x001fe40000410000 */
[----:B------:R-:W-:Y:S02]  /*e9c0*/  FADD.FTZ R141, R16, R59 ;  /* 0x0000003b108d7221 */ /* 0x000fe40000010000 */
[C---:B------:R-:W-:Y:S01]  /*e9d0*/  FFMA.FTZ R128, R95.reuse, UR44, -R128 ;  /* 0x0000002c5f807c23 */ /* 0x040fe20008010880 */
[----:B------:R0:W-:Y:S01]  /*e9e0*/  STS [R70.X4+0x2130], R145 ;  /* 0x0021309146007388 */ /* 0x0001e20000004800 */
[----:B-1----:R-:W-:Y:S02]  /*e9f0*/  FMUL.FTZ R147, R66, R130 ;  /* 0x0000008242937220 */ /* 0x002fe40000410000 */
[----:B------:R-:W-:-:S02]  /*ea00*/  FMUL.FTZ R124, R95, UR43 ;  /* 0x0000002b5f7c7c20 */ /* 0x000fc40008410000 */
[----:B------:R-:W-:Y:S01]  /*ea10*/  FMUL.FTZ R130, R95, R110 ;  /* 0x0000006e5f827220 */ /* 0x000fe20000410000 */
[----:B------:R-:W-:Y:S01]  /*ea20*/  STS [R70.X4+0x2138], R147 ;  /* 0x0021389346007388 */ /* 0x000fe20000004800 */
[----:B------:R-:W-:Y:S02]  /*ea30*/  FADD.FTZ R141, R141, R80 ;  /* 0x000000508d8d7221 */ /* 0x000fe40000010000 */
[----:B------:R-:W-:Y:S02]  /*ea40*/  FMUL.FTZ R16, R69, R128 ;  /* 0x0000008045107220 */ /* 0x000fe40000410000 */
[----:B------:R-:W-:Y:S02]  /*ea50*/  FFMA.FTZ R59, R129, UR44, R124 ;  /* 0x0000002c813b7c23 */ /* 0x000fe4000801007c */
[----:B------:R-:W-:Y:S02]  /*ea60*/  FMUL.FTZ R128, R127, UR43 ;  /* 0x0000002b7f807c20 */ /* 0x000fe40008410000 */
[----:B------:R-:W-:-:S02]  /*ea70*/  FMUL.FTZ R124, R129, R110 ;  /* 0x0000006e817c7220 */ /* 0x000fc40000410000 */
[----:B------:R-:W-:Y:S02]  /*ea80*/  FMUL.FTZ R95, R69, R130 ;  /* 0x00000082455f7220 */ /* 0x000fe40000410000 */
[----:B------:R-:W-:Y:S02]  /*ea90*/  FADD.FTZ R141, R141, R82 ;  /* 0x000000528d8d7221 */ /* 0x000fe40000010000 */
[C---:B------:R-:W-:Y:S02]  /*eaa0*/  FMUL.FTZ R80, R71.reuse, UR43 ;  /* 0x0000002b47507c20 */ /* 0x040fe40008410000 */
[----:B0-----:R-:W-:Y:S02]  /*eab0*/  FFMA.FTZ R145, R71, UR44, -R128 ;  /* 0x0000002c47917c23 */ /* 0x001fe40008010880 */
[-C--:B------:R-:W-:Y:S02]  /*eac0*/  FMUL.FTZ R129, R69, R124.reuse ;  /* 0x0000007c45817220 */ /* 0x080fe40000410000 */
[----:B------:R-:W-:-:S02]  /*ead0*/  FFMA.FTZ R95, R178, R124, R95 ;  /* 0x0000007cb25f7223 */ /* 0x000fc4000001005f */
[----:B------:R-:W-:Y:S02]  /*eae0*/  FMUL.FTZ R71, R71, R108 ;  /* 0x0000006c47477220 */ /* 0x000fe40000410000 */
[----:B------:R-:W-:Y:S02]  /*eaf0*/  FADD.FTZ R74, R141, R74 ;  /* 0x0000004a8d4a7221 */ /* 0x000fe40000010000 */
[----:B------:R-:W-:Y:S02]  /*eb00*/  FMUL.FTZ R69, R66, R138 ;  /* 0x0000008a42457220 */ /* 0x000fe40000410000 */
[----:B------:R-:W-:Y:S02]  /*eb10*/  FADD.FTZ R54, R54, R67 ;  /* 0x0000004336367221 */ /* 0x000fe40000010000 */
[C---:B------:R-:W-:Y:S01]  /*eb20*/  FFMA.FTZ R67, R127.reuse, UR44, R80 ;  /* 0x0000002c7f437c23 */ /* 0x040fe20008010050 */
[----:B------:R0:W-:Y:S01]  /*eb30*/  STS [R70.X4+0x213c], R69 ;  /* 0x00213c4546007388 */ /* 0x0001e20000004800 */
[----:B------:R-:W-:-:S02]  /*eb40*/  FMUL.FTZ R127, R127, R108 ;  /* 0x0000006c7f7f7220 */ /* 0x000fc40000410000 */
[----:B------:R-:W-:Y:S02]  /*eb50*/  FFMA.FTZ R168, R98, -R169, R168 ;  /* 0x800000a962a87223 */ /* 0x000fe400000100a8 */
[----:B------:R-:W-:Y:S02]  /*eb60*/  FMUL.FTZ R80, R72, R71 ;  /* 0x0000004748507220 */ /* 0x000fe40000410000 */
[----:B------:R-:W-:Y:S02]  /*eb70*/  FADD.FTZ R95, R74, R95 ;  /* 0x0000005f4a5f7221 */ /* 0x000fe40000010000 */
[----:B------:R-:W-:Y:S02]  /*eb80*/  FADD.FTZ R81, R54, R81 ;  /* 0x0000005136517221 */ /* 0x000fe40000010000 */
[----:B------:R-:W-:Y:S02]  /*eb90*/  FFMA.FTZ R94, R174, R143, -R94 ;  /* 0x0000008fae5e7223 */ /* 0x000fe4000001085e */
[----:B------:R-:W-:-:S02]  /*eba0*/  FMUL.FTZ R54, R72, R145 ;  /* 0x0000009148367220 */ /* 0x000fc40000410000 */
[C---:B------:R-:W-:Y:S02]  /*ebb0*/  FMUL.FTZ R73, R42.reuse, R73 ;  /* 0x000000492a497220 */ /* 0x040fe40000410000 */
[----:B0-----:R-:W-:Y:S02]  /*ebc0*/  FMUL.FTZ R69, R42, R55 ;  /* 0x000000372a457220 */ /* 0x001fe40000410000 */
[-C--:B------:R-:W-:Y:S01]  /*ebd0*/  FMUL.FTZ R72, R72, R127.reuse ;  /* 0x0000007f48487220 */ /* 0x080fe20000410000 */
[----:B------:R0:W-:Y:S01]  /*ebe0*/  STS [R70.X4+0x2148], R73 ;  /* 0x0021484946007388 */ /* 0x0001e20000004800 */
[----:B------:R-:W-:Y:S02]  /*ebf0*/  FFMA.FTZ R168, R97, -R172, R168 ;  /* 0x800000ac61a87223 */ /* 0x000fe400000100a8 */
[----:B------:R-:W-:Y:S01]  /*ec00*/  FFMA.FTZ R55, R182, R127, R80 ;  /* 0x0000007fb6377223 */ /* 0x000fe20000010050 */
[----:B------:R-:W-:Y:S01]  /*ec10*/  STS [R70.X4+0x214c], R69 ;  /* 0x00214c4546007388 */ /* 0x000fe20000004800 */
[----:B------:R-:W-:-:S02]  /*ec20*/  FMUL.FTZ R128, R65, R106 ;  /* 0x0000006a41807220 */ /* 0x000fc40000410000 */
[----:B------:R-:W-:Y:S02]  /*ec30*/  FADD.FTZ R56, R95, R56 ;  /* 0x000000385f387221 */ /* 0x000fe40000010000 */
[----:B------:R-:W-:Y:S02]  /*ec40*/  FMUL.FTZ R143, R39, R143 ;  /* 0x0000008f278f7220 */ /* 0x000fe40000410000 */
[----:B------:R-:W-:Y:S02]  /*ec50*/  FMUL.FTZ R82, R125, UR43 ;  /* 0x0000002b7d527c20 */ /* 0x000fe40008410000 */
[----:B------:R-:W-:Y:S01]  /*ec60*/  FADD.FTZ R94, R81, R94 ;  /* 0x0000005e515e7221 */ /* 0x000fe20000010000 */
[----:B------:R1:W-:Y:S01]  /*ec70*/  STS [R70.X4+0x2134], R143 ;  /* 0x0021348f46007388 */ /* 0x0003e20000004800 */
[----:B------:R-:W-:Y:S02]  /*ec80*/  FMUL.FTZ R80, R65, UR43 ;  /* 0x0000002b41507c20 */ /* 0x000fe40008410000 */
[----:B------:R-:W-:-:S02]  /*ec90*/  FFMA.FTZ R81, R182, R71, -R72 ;  /* 0x00000047b6517223 */ /* 0x000fc40000010848 */
[----:B------:R-:W-:Y:S02]  /*eca0*/  FFMA.FTZ R168, R96, -R173, R168 ;  /* 0x800000ad60a87223 */ /* 0x000fe400000100a8 */
[----:B------:R-:W-:Y:S02]  /*ecb0*/  FMUL.FTZ R72, R125, R106 ;  /* 0x0000006a7d487220 */ /* 0x000fe40000410000 */
[----:B0-----:R-:W-:Y:S02]  /*ecc0*/  FMUL.FTZ R73, R75, R128 ;  /* 0x000000804b497220 */ /* 0x001fe40000410000 */
[----:B------:R-:W-:Y:S01]  /*ecd0*/  FADD.FTZ R56, R56, R55 ;  /* 0x0000003738387221 */ /* 0x000fe20000010000 */
[----:B------:R-:W-:Y:S01]  /*ece0*/  MOV R55, UR34 ;  /* 0x0000002200377c02 */ /* 0x000fe20008000f00 */
[----:B------:R-:W-:Y:S02]  /*ecf0*/  FFMA.FTZ R82, R65, UR44, -R82 ;  /* 0x0000002c41527c23 */ /* 0x000fe40008010852 */
[----:B-1----:R-:W-:-:S02]  /*ed00*/  FMUL.FTZ R143, R41, R124 ;  /* 0x0000007c298f7220 */ /* 0x002fc40000410000 */
[----:B------:R-:W-:Y:S02]  /*ed10*/  FFMA.FTZ R65, R125, UR44, R80 ;  /* 0x0000002c7d417c23 */ /* 0x000fe40008010050 */
[----:B------:R-:W-:Y:S01]  /*ed20*/  FFMA.FTZ R168, R91, -R176, R168 ;  /* 0x800000b05ba87223 */ /* 0x000fe200000100a8 */
[----:B------:R0:W-:Y:S01]  /*ed30*/  STS [R70.X4+0x2140], R143 ;  /* 0x0021408f46007388 */ /* 0x0001e20000004800 */
[----:B------:R-:W-:Y:S02]  /*ed40*/  FFMA.FTZ R124, R178, R130, -R129 ;  /* 0x00000082b27c7223 */ /* 0x000fe40000010881 */
[----:B------:R-:W-:Y:S02]  /*ed50*/  FFMA.FTZ R80, R186, R72, R73 ;  /* 0x00000048ba507223 */ /* 0x000fe40000010049 */
[----:B------:R-:W-:Y:S02]  /*ed60*/  FADD.FTZ R7, R56, R7 ;  /* 0x0000000738077221 */ /* 0x000fe40000010000 */
[----:B------:R-:W-:-:S02]  /*ed70*/  FMUL.FTZ R129, R41, R130 ;  /* 0x0000008229817220 */ /* 0x000fc40000410000 */
[----:B------:R-:W-:Y:S02]  /*ed80*/  FADD.FTZ R175, R94, R175 ;  /* 0x000000af5eaf7221 */ /* 0x000fe40000010000 */
[----:B------:R-:W-:Y:S01]  /*ed90*/  FFMA.FTZ R168, R90, -R177, R168 ;  /* 0x800000b15aa87223 */ /* 0x000fe200000100a8 */
[----:B------:R1:W-:Y:S01]  /*eda0*/  STS [R70.X4+0x2144], R129 ;  /* 0x0021448146007388 */ /* 0x0003e20000004800 */
[----:B------:R-:W-:Y:S02]  /*edb0*/  FADD.FTZ R7, R7, R80 ;  /* 0x0000005007077221 */ /* 0x000fe40000010000 */
[----:B------:R-:W-:Y:S02]  /*edc0*/  FMUL.FTZ R71, R43, R71 ;  /* 0x000000472b477220 */ /* 0x000fe40000410000 */
[----:B------:R-:W-:Y:S02]  /*edd0*/  FADD.FTZ R175, R175, R124 ;  /* 0x0000007cafaf7221 */ /* 0x000fe40000010000 */
[----:B------:R-:W-:Y:S01]  /*ede0*/  FFMA.FTZ R168, R89, -R180, R168 ;  /* 0x800000b459a87223 */ /* 0x000fe200000100a8 */
[----:B------:R2:W-:Y:S01]  /*edf0*/  STS [R70.X4+0x2154], R71 ;  /* 0x0021544746007388 */ /* 0x0005e20000004800 */
[----:B0-----:R-:W-:-:S02]  /*ee00*/  FMUL.FTZ R143, R47, R2 ;  /* 0x000000022f8f7220 */ /* 0x001fc40000410000 */
[----:B-1----:R-:W-:Y:S02]  /*ee10*/  FMUL.FTZ R129, R45, R128 ;  /* 0x000000802d817220 */ /* 0x002fe40000410000 */
[----:B------:R-:W-:Y:S01]  /*ee20*/  FADD.FTZ R56, R7, R6 ;  /* 0x0000000607387221 */ /* 0x000fe20000010000 */
[----:B------:R-:W-:Y:S01]  /*ee30*/  LEA R6, R55, -R122, 0x1 ;  /* 0x8000007a37067211 */ /* 0x000fe200078e08ff */
[----:B------:R-:W-:Y:S01]  /*ee40*/  FMUL.FTZ R2, R79, UR43 ;  /* 0x0000002b4f027c20 */ /* 0x000fe20008410000 */
[----:B------:R0:W-:Y:S01]  /*ee50*/  STS [R70.X4+0x2164], R129 ;  /* 0x0021648146007388 */ /* 0x0001e20000004800 */
[----:B------:R-:W-:Y:S01]  /*ee60*/  FMUL.FTZ R127, R43, R127 ;  /* 0x0000007f2b7f7220 */ /* 0x000fe20000410000 */
[----:B------:R-:W-:Y:S01]  /*ee70*/  ISETP.GE.AND P0, PT, R6, 0x1, PT ;  /* 0x000000010600780c */ /* 0x000fe20003f06270 */
[----:B------:R-:W-:Y:S01]  /*ee80*/  FMUL.FTZ R5, R46, R5 ;  /* 0x000000052e057220 */ /* 0x000fe20000410000 */
[----:B------:R-:W-:Y:S01]  /*ee90*/  STS [R70.X4+0x2174], R143 ;  /* 0x0021748f46007388 */ /* 0x000fe20000004800 */
[----:B--2---:R-:W-:-:S02]  /*eea0*/  FMUL.FTZ R71, R47, R4 ;  /* 0x000000042f477220 */ /* 0x004fc40000410000 */
[----:B------:R-:W-:Y:S01]  /*eeb0*/  FADD.FTZ R58, R175, R58 ;  /* 0x0000003aaf3a7221 */ /* 0x000fe20000010000 */
[----:B------:R1:W-:Y:S01]  /*eec0*/  STS [R70.X4+0x2150], R127 ;  /* 0x0021507f46007388 */ /* 0x0003e20000004800 */
[----:B------:R-:W-:Y:S02]  /*eed0*/  FFMA.FTZ R168, R88, -R181, R168 ;  /* 0x800000b558a87223 */ /* 0x000fe400000100a8 */
[-C--:B------:R-:W-:Y:S01]  /*eee0*/  FMUL.FTZ R153, R153, R103.reuse ;  /* 0x0000006799997220 */ /* 0x080fe20000410000 */
[----:B------:R2:W-:Y:S01]  /*eef0*/  STS [R70.X4+0x2168], R5 ;  /* 0x0021680546007388 */ /* 0x0005e20000004800 */
[----:B------:R-:W-:Y:S02]  /*ef00*/  FMUL.FTZ R141, R154, R103 ;  /* 0x000000679a8d7220 */ /* 0x000fe40000410000 */
[----:B------:R-:W-:Y:S01]  /*ef10*/  FADD.FTZ R7, R56, R3 ;  /* 0x0000000338077221 */ /* 0x000fe20000010000 */
[----:B------:R3:W-:Y:S01]  /*ef20*/  STS [R70.X4+0x2170], R71 ;  /* 0x0021704746007388 */ /* 0x0007e20000004800 */
[----:B0-----:R-:W-:-:S02]  /*ef30*/  FFMA.FTZ R129, R131, UR44, R2 ;  /* 0x0000002c83817c23 */ /* 0x001fc40008010002 */
[----:B------:R-:W-:Y:S02]  /*ef40*/  FMUL.FTZ R3, R50, UR43 ;  /* 0x0000002b32037c20 */ /* 0x000fe40008410000 */
[----:B------:R-:W-:Y:S02]  /*ef50*/  FMUL.FTZ R2, R123, UR43 ;  /* 0x0000002b7b027c20 */ /* 0x000fe40008410000 */
[----:B------:R-:W-:Y:S02]  /*ef60*/  FMUL.FTZ R125, R75, R72 ;  /* 0x000000484b7d7220 */ /* 0x000fe40000410000 */
[----:B------:R-:W-:Y:S02]  /*ef70*/  FADD.FTZ R58, R58, R81 ;  /* 0x000000513a3a7221 */ /* 0x000fe40000010000 */
[----:B------:R-:W-:Y:S02]  /*ef80*/  FFMA.FTZ R168, R87, -R184, R168 ;  /* 0x800000b857a87223 */ /* 0x000fe400000100a8 */
[----:B------:R-:W-:-:S02]  /*ef90*/  FMUL.FTZ R69, R75, R82 ;  /* 0x000000524b457220 */ /* 0x000fc40000410000 */
[C---:B------:R-:W-:Y:S02]  /*efa0*/  FMUL.FTZ R149, R62.reuse, R149 ;  /* 0x000000953e957220 */ /* 0x040fe40000410000 */
[----:B------:R-:W-:Y:S02]  /*efb0*/  FMUL.FTZ R151, R62, R151 ;  /* 0x000000973e977220 */ /* 0x000fe40000410000 */
[----:B-1----:R-:W-:Y:S01]  /*efc0*/  FMUL.FTZ R127, R45, R72 ;  /* 0x000000482d7f7220 */ /* 0x002fe20000410000 */
[----:B------:R-:W-:Y:S01]  /*efd0*/  STS [R70.X4+0x2128], R149 ;  /* 0x0021289546007388 */ /* 0x000fe20000004800 */
[C---:B------:R-:W-:Y:S02]  /*efe0*/  FMUL.FTZ R73, R44.reuse, R126 ;  /* 0x0000007e2c497220 */ /* 0x040fe40000410000 */
[----:B------:R-:W-:Y:S01]  /*eff0*/  FMUL.FTZ R75, R44, R68 ;  /* 0x000000442c4b7220 */ /* 0x000fe20000410000 */
[----:B------:R-:W-:Y:S01]  /*f000*/  STS [R70.X4+0x212c], R151 ;  /* 0x00212c9746007388 */ /* 0x000fe20000004800 */
[----:B------:R-:W-:-:S02]  /*f010*/  FMUL.FTZ R139, R46, R139 ;  /* 0x0000008b2e8b7220 */ /* 0x000fc40000410000 */
[C---:B--2---:R-:W-:Y:S01]  /*f020*/  FMUL.FTZ R5, R140.reuse, R153 ;  /* 0x000000998c057220 */ /* 0x044fe20000410000 */
[----:B------:R-:W-:Y:S01]  /*f030*/  STS [R70.X4+0x2158], R73 ;  /* 0x0021584946007388 */ /* 0x000fe20000004800 */
[----:B---3--:R-:W-:Y:S02]  /*f040*/  FMUL.FTZ R71, R140, R141 ;  /* 0x0000008d8c477220 */ /* 0x008fe40000410000 */
[----:B------:R-:W-:Y:S01]  /*f050*/  FFMA.FTZ R72, R132, UR44, R3 ;  /* 0x0000002c84487c23 */ /* 0x000fe20008010003 */
[----:B------:R0:W-:Y:S01]  /*f060*/  STS [R70.X4+0x215c], R75 ;  /* 0x00215c4b46007388 */ /* 0x0001e20000004800 */
[----:B------:R-:W-:Y:S02]  /*f070*/  FFMA.FTZ R95, R133, UR44, R2 ;  /* 0x0000002c855f7c23 */ /* 0x000fe40008010002 */
[----:B------:R-:W-:Y:S01]  /*f080*/  FFMA.FTZ R125, R186, R128, -R125 ;  /* 0x00000080ba7d7223 */ /* 0x000fe2000001087d */
[----:B------:R-:W-:Y:S01]  /*f090*/  STS [R70.X4+0x2160], R127 ;  /* 0x0021607f46007388 */ /* 0x000fe20000004800 */
[----:B------:R-:W-:-:S02]  /*f0a0*/  FADD.FTZ R58, R58, R183 ;  /* 0x000000b73a3a7221 */ /* 0x000fc40000010000 */
[----:B------:R-:W-:Y:S01]  /*f0b0*/  FMUL.FTZ R4, R131, UR43 ;  /* 0x0000002b83047c20 */ /* 0x000fe20008410000 */
[----:B------:R1:W-:Y:S01]  /*f0c0*/  STS [R70.X4+0x216c], R139 ;  /* 0x00216c8b46007388 */ /* 0x0003e20000004800 */
[----:B------:R-:W-:Y:S02]  /*f0d0*/  FMUL.FTZ R3, R134, UR43 ;  /* 0x0000002b86037c20 */ /* 0x000fe40008410000 */
[----:B------:R-:W-:Y:S01]  /*f0e0*/  FMUL.FTZ R2, R135, UR43 ;  /* 0x0000002b87027c20 */ /* 0x000fe20008410000 */
[----:B------:R-:W-:Y:S01]  /*f0f0*/  STS [R70.X4+0x2178], R5 ;  /* 0x0021780546007388 */ /* 0x000fe20000004800 */
[----:B------:R-:W-:Y:S02]  /*f100*/  FFMA.FTZ R168, R86, -R185, R168 ;  /* 0x800000b956a87223 */ /* 0x000fe400000100a8 */
[----:B------:R-:W-:Y:S01]  /*f110*/  FADD.FTZ R125, R58, R125 ;  /* 0x0000007d3a7d7221 */ /* 0x000fe20000010000 */
[----:B------:R2:W-:Y:S01]  /*f120*/  STS [R70.X4+0x217c], R71 ;  /* 0x00217c4746007388 */ /* 0x0005e20000004800 */
[----:B0-----:R-:W-:-:S02]  /*f130*/  FFMA.FTZ R75, R13, UR44, -R2 ;  /* 0x0000002c0d4b7c23 */ /* 0x001fc40008010802 */
[----:B-1----:R-:W-:Y:S02]  /*f140*/  FFMA.FTZ R139, R79, UR44, -R4 ;  /* 0x0000002c4f8b7c23 */ /* 0x002fe40008010804 */
[----:B------:R-:W-:Y:S02]  /*f150*/  FFMA.FTZ R168, R85, -R187, R168 ;  /* 0x800000bb55a87223 */ /* 0x000fe400000100a8 */
[----:B------:R-:W-:Y:S02]  /*f160*/  FMUL.FTZ R127, R132, UR43 ;  /* 0x0000002b847f7c20 */ /* 0x000fe40008410000 */
[----:B------:R-:W-:Y:S02]  /*f170*/  FMUL.FTZ R4, R133, UR43 ;  /* 0x0000002b85047c20 */ /* 0x000fe40008410000 */
[C---:B--2---:R-:W-:Y:S02]  /*f180*/  FFMA.FTZ R70, R8.reuse, UR44, -R3 ;  /* 0x0000002c08467c23 */ /* 0x044fe40008010803 */
[----:B------:R-:W-:-:S02]  /*f190*/  FMUL.FTZ R81, R8, UR43 ;  /* 0x0000002b08517c20 */ /* 0x000fc40008410000 */
[----:B------:R-:W-:Y:S02]  /*f1a0*/  FMUL.FTZ R68, R13, UR43 ;  /* 0x0000002b0d447c20 */ /* 0x000fe40008410000 */
[----:B------:R-:W-:Y:S02]  /*f1b0*/  FMUL.FTZ R3, R136, UR43 ;  /* 0x0000002b88037c20 */ /* 0x000fe40008410000 */
[----:B------:R-:W-:Y:S02]  /*f1c0*/  FMUL.FTZ R71, R12, UR43 ;  /* 0x0000002b0c477c20 */ /* 0x000fe40008410000 */
[----:B------:R-:W-:Y:S02]  /*f1d0*/  FMUL.FTZ R2, R137, UR43 ;  /* 0x0000002b89027c20 */ /* 0x000fe40008410000 */
[----:B------:R-:W-:Y:S02]  /*f1e0*/  FMUL.FTZ R56, R57, UR43 ;  /* 0x0000002b39387c20 */ /* 0x000fe40008410000 */
[----:B------:R-:W-:-:S02]  /*f1f0*/  FADD.FTZ R188, R125, R188 ;  /* 0x000000bc7dbc7221 */ /* 0x000fc40000010000 */
[----:B------:R-:W-:Y:S02]  /*f200*/  FFMA.FTZ R189, R84, -R189, R168 ;  /* 0x800000bd54bd7223 */ /* 0x000fe400000100a8 */
[----:B------:R-:W-:Y:S02]  /*f210*/  FFMA.FTZ R127, R50, UR44, -R127 ;  /* 0x0000002c327f7c23 */ /* 0x000fe4000801087f */
[----:B------:R-:W-:Y:S02]  /*f220*/  FFMA.FTZ R125, R123, UR44, -R4 ;  /* 0x0000002c7b7d7c23 */ /* 0x000fe40008010804 */
[----:B------:R-:W-:Y:S02]  /*f230*/  FFMA.FTZ R81, R134, UR44, R81 ;  /* 0x0000002c86517c23 */ /* 0x000fe40008010051 */
[----:B------:R-:W-:Y:S02]  /*f240*/  FFMA.FTZ R68, R135, UR44, R68 ;  /* 0x0000002c87447c23 */ /* 0x000fe40008010044 */
[----:B------:R-:W-:-:S02]  /*f250*/  FFMA.FTZ R58, R12, UR44, -R3 ;  /* 0x0000002c0c3a7c23 */ /* 0x000fc40008010803 */
        /* <DEDUP_REMOVED lines=37> */
.L_x_1400:
[----:B------:R-:W-:Y:S05]  /*f4b0*/  BSYNC B0 ;  /* 0x0000000000007941 */ /* 0x000fea0003800000 */
.L_x_1399:
[----:B------:R-:W-:Y:S01]  /*f4c0*/  ULDC.64 UR34, c[0x0][0x298] ;  /* 0x0000a60000227ab9 */ /* 0x000fe20000000a00 */
[C---:B0-----:R-:W-:Y:S01]  /*f4d0*/  FMUL.FTZ R4, R78.reuse, R141 ;  /* 0x0000008d4e047220 */ /* 0x041fe20000410000 */
[----:B------:R-:W-:Y:S01]  /*f4e0*/  USHF.R.U32.HI UR36, URZ, 0x1, UR35 ;  /* 0x000000013f247899 */ /* 0x000fe20008011623 */
[-C--:B------:R-:W-:Y:S01]  /*f4f0*/  FMUL.FTZ R78, R78, R153.reuse ;  /* 0x000000994e4e7220 */ /* 0x080fe20000410000 */
[----:B------:R-:W-:Y:S01]  /*f500*/  USHF.R.U64 UR34, UR34, 0x1, UR35 ;  /* 0x0000000122227899 */ /* 0x000fe20008001223 */
[----:B------:R-:W-:Y:S01]  /*f510*/  FFMA.FTZ R4, R76, R153, R4 ;  /* 0x000000994c047223 */ /* 0x000fe20000010004 */
[----:B------:R-:W-:Y:S01]  /*f520*/  UIMAD UR39, UR36, UR12, URZ ;  /* 0x0000000c242772a4 */ /* 0x000fe2000f8e023f */
[----:B------:R-:W-:Y:S01]  /*f530*/  FADD.FTZ R74, R188, R63 ;  /* 0x0000003fbc4a7221 */ /* 0x000fe20000010000 */
[----:B------:R-:W-:Y:S01]  /*f540*/  UIMAD.WIDE.U32 UR36, UR34, UR12, URZ ;  /* 0x0000000c222472a5 */ /* 0x000fe2000f8e003f */
[----:B------:R-:W-:Y:S01]  /*f550*/  FFMA.FTZ R141, R76, R141, -R78 ;  /* 0x0000008d4c8d7223 */ /* 0x000fe2000001084e */
[----:B------:R-:W-:Y:S01]  /*f560*/  UIMAD UR39, UR13, UR34, UR39 ;  /* 0x000000220d2772a4 */ /* 0x000fe2000f8e0227 */
[----:B------:R-:W-:Y:S01]  /*f570*/  FADD.FTZ R63, R7, R4 ;  /* 0x00000004073f7221 */ /* 0x000fe20000010000 */
[----:B------:R-:W-:Y:S01]  /*f580*/  ULDC UR42, c[0x0][0x174] ;  /* 0x00005d00002a7ab9 */ /* 0x000fe20000000800 */
[C---:B------:R-:W-:Y:S01]  /*f590*/  FMUL.FTZ R191, R83.reuse, R191 ;  /* 0x000000bf53bf7220 */ /* 0x040fe20000410000 */
        /* <DEDUP_REMOVED lines=14> */
[----:B------:R-:W-:Y:S01]  /*f680*/  ISETP.GE.AND P2, PT, R6, 0x181, PT ;  /* 0x000001810600780c */ /* 0x000fe20003f46270 */
[----:B------:R-:W-:Y:S01]  /*f690*/  ULEA UR37, UP0, UR36, UR34, 0x3 ;  /* 0x0000002224257291 */ /* 0x000fe2000f80183f */
[----:B------:R-:W-:Y:S01]  /*f6a0*/  IADD3 R141, R122, 0x180, RZ ;  /* 0x000001807a8d7810 */ /* 0x000fe20007ffe0ff */
[----:B------:R-:W-:Y:S01]  /*f6b0*/  UIADD3 UR34, UR6, -UR42, URZ ;  /* 0x8000002a06227290 */ /* 0x000fe2000fffe03f */
[----:B------:R-:W-:Y:S01]  /*f6c0*/  LEA.HI.SX32 R7, R7, R122, 0x1b ;  /* 0x0000007a07077211 */ /* 0x000fe200078fdaff */
[----:B------:R-:W-:-:S02]  /*f6d0*/  ULEA.HI.X UR35, UR36, UR35, UR39, 0x3, UP0 ;  /* 0x0000002324237291 */ /* 0x000fc400080f1c27 */
[----:B------:R-:W-:Y:S01]  /*f6e0*/  UIMAD UR34, UR34, -0x1000, URZ ;  /* 0xfffff000222278a4 */ /* 0x000fe2000f8e023f */
[C---:B------:R-:W-:Y:S01]  /*f6f0*/  LEA R2, P0, R122.reuse, UR37, 0x2 ;  /* 0x000000257a027c11 */ /* 0x040fe2000f8010ff */
[----:B------:R-:W-:Y:S02]  /*f700*/  USHF.L.U32 UR36, UR8, 0x2, URZ ;  /* 0x0000000208247899 */ /* 0x000fe4000800063f */
[----:B------:R-:W-:Y:S01]  /*f710*/  USHF.L.U64.HI UR37, UR8, 0x2, UR9 ;  /* 0x0000000208257899 */ /* 0x000fe20008010209 */
[----:B------:R-:W-:Y:S02]  /*f720*/  LEA.HI.X R3, R122, UR35, RZ, 0x2, P0 ;  /* 0x000000237a037c11 */ /* 0x000fe400080f14ff */
[----:B------:R-:W-:Y:S01]  /*f730*/  MOV R5, UR34 ;  /* 0x0000002200057c02 */ /* 0x000fe20008000f00 */
[----:B------:R-:W-:Y:S01]  /*f740*/  ULDC.64 UR34, c[0x0][0x2b0] ;  /* 0x0000ac0000227ab9 */ /* 0x000fe20000000a00 */
[----:B------:R-:W-:Y:S01]  /*f750*/  ISETP.GE.AND P0, PT, R6, 0x81, PT ;  /* 0x000000810600780c */ /* 0x000fe20003f06270 */
[----:B------:R-:W-:-:S02]  /*f760*/  UIMAD UR34, UR37, UR34, URZ ;  /* 0x00000022252272a4 */ /* 0x000fc4000f8e023f */
        /* <DEDUP_REMOVED lines=10> */
.L_x_1402:
[----:B------:R-:W-:Y:S05]  /*f810*/  BSYNC B0 ;  /* 0x0000000000007941 */ /* 0x000fea0003800000 */
.L_x_1401:
[----:B------:R-:W1:Y:S01]  /*f820*/  LDS R7, [R7.X4+0x2500] ;  /* 0x0025000007077984 */ /* 0x000e620000004800 */
[----:B------:R-:W-:Y:S01]  /*f830*/  BSSY B0, `(.L_x_1403) ;  /* 0x0000004000007945 */ /* 0x000fe20003800000 */
[----:B------:R-:W-:Y:S01]  /*f840*/  LEA.HI.SX32 R141, R141, R122, 0x1b ;  /* 0x0000007a8d8d7211 */ /* 0x000fe200078fdaff */
[----:B------:R-:W-:Y:S05]  /*f850*/  @!P1 BRA `(.L_x_1404) ;  /* 0x0000001000009947 */ /* 0x000fea0003800000 */
[----:B-1----:R1:W-:Y:S02]  /*f860*/  RED.E.ADD.F32.FTZ.RN.STRONG.GPU [R2.64+-0x3c00], R7 ;  /* 0xffc400070200798e */ /* 0x0023e4000c10e7a0 */
.L_x_1404:
[----:B------:R-:W-:Y:S05]  /*f870*/  BSYNC B0 ;  /* 0x0000000000007941 */ /* 0x000fea0003800000 */
.L_x_1403:
[----:B------:R-:W2:Y:S01]  /*f880*/  LDS R141, [R141.X4+0x2700] ;  /* 0x002700008d8d7984 */ /* 0x000ea20000004800 */
[----:B------:R-:W-:Y:S01]  /*f890*/  BSSY B0, `(.L_x_1405) ;  /* 0x0000005000007945 */ /* 0x000fe20003800000 */
[C---:B-1----:R-:W-:Y:S02]  /*f8a0*/  IADD3 R7, R122.reuse, 0x200, RZ ;  /* 0x000002007a077810 */ /* 0x042fe40007ffe0ff */
[----:B0-----:R-:W-:Y:S01]  /*f8b0*/  IADD3 R5, R122, 0x280, RZ ;  /* 0x000002807a057810 */ /* 0x001fe20007ffe0ff */
[----:B------:R-:W-:Y:S05]  /*f8c0*/  @!P2 BRA `(.L_x_1406) ;  /* 0x000000100000a947 */ /* 0x000fea0003800000 */
[----:B--2---:R0:W-:Y:S02]  /*f8d0*/  RED.E.ADD.F32.FTZ.RN.STRONG.GPU [R2.64+-0x3a00], R141 ;  /* 0xffc6008d0200798e */ /* 0x0041e4000c10e7a0 */
.L_x_1406:
[----:B------:R-:W-:Y:S05]  /*f8e0*/  BSYNC B0 ;  /* 0x0000000000007941 */ /* 0x000fea0003800000 */
.L_x_1405:
        /* <DEDUP_REMOVED lines=14> */
.L_x_1408:
[----:B-1----:R-:W-:Y:S05]  /*f9d0*/  BSYNC B0 ;  /* 0x0000000000007941 */ /* 0x002fea0003800000 */
.L_x_1407:
[----:B------:R-:W1:Y:S01]  /*f9e0*/  LDS R7, [R7.X4+0x2b00] ;  /* 0x002b000007077984 */ /* 0x000e620000004800 */
[----:B------:R-:W-:Y:S01]  /*f9f0*/  BSSY B0, `(.L_x_1409) ;  /* 0x0000005000007945 */ /* 0x000fe20003800000 */
[----:B0--3--:R-:W-:Y:S02]  /*fa00*/  IADD3 R5, R122, 0x380, RZ ;  /* 0x000003807a057810 */ /* 0x009fe40007ffe0ff */
[----:B------:R-:W-:Y:S01]  /*fa10*/  LEA.HI.SX32 R141, R141, R122, 0x1b ;  /* 0x0000007a8d8d7211 */ /* 0x000fe200078fdaff */
[----:B------:R-:W-:Y:S05]  /*fa20*/  @!P0 BRA `(.L_x_1410) ;  /* 0x0000001000008947 */ /* 0x000fea0003800000 */
[----:B-1----:R0:W-:Y:S02]  /*fa30*/  RED.E.ADD.F32.FTZ.RN.STRONG.GPU [R2.64+-0x3600], R7 ;  /* 0xffca00070200798e */ /* 0x0021e4000c10e7a0 */
.L_x_1410:
[----:B------:R-:W-:Y:S05]  /*fa40*/  BSYNC B0 ;  /* 0x0000000000007941 */ /* 0x000fea0003800000 */
.L_x_1409:
[----:B------:R-:W2:Y:S01]  /*fa50*/  LDS R141, [R141.X4+0x2d00] ;  /* 0x002d00008d8d7984 */ /* 0x000ea20000004800 */
[----:B------:R-:W-:Y:S01]  /*fa60*/  BSSY B0, `(.L_x_1411) ;  /* 0x0000005000007945 */ /* 0x000fe20003800000 */
[----:B01----:R-:W-:-:S02]  /*fa70*/  IADD3 R7, R122, 0x400, RZ ;  /* 0x000004007a077810 */ /* 0x003fc40007ffe0ff */
[----:B------:R-:W-:Y:S01]  /*fa80*/  LEA.HI.SX32 R5, R5, R122, 0x1b ;  /* 0x0000007a05057211 */ /* 0x000fe200078fdaff */
[----:B------:R-:W-:Y:S05]  /*fa90*/  @!P1 BRA `(.L_x_1412) ;  /* 0x0000001000009947 */ /* 0x000fea0003800000 */
[----:B--2---:R0:W-:Y:S02]  /*faa0*/  RED.E.ADD.F32.FTZ.RN.STRONG.GPU [R2.64+-0x3400], R141 ;  /* 0xffcc008d0200798e */ /* 0x0041e4000c10e7a0 */
.L_x_1412:
[----:B------:R-:W-:Y:S05]  /*fab0*/  BSYNC B0 ;  /* 0x0000000000007941 */ /* 0x000fea0003800000 */
.L_x_1411:
[----:B------:R-:W1:Y:S01]  /*fac0*/  LDS R5, [R5.X4+0x2f00] ;  /* 0x002f000005057984 */ /* 0x000e620000004800 */
[----:B------:R-:W-:Y:S01]  /*fad0*/  BSSY B0, `(.L_x_1413) ;  /* 0x0000005000007945 */ /* 0x000fe20003800000 */
[----:B0-2---:R-:W-:Y:S02]  /*fae0*/  IADD3 R141, R122, 0x480, RZ ;  /* 0x000004807a8d7810 */ /* 0x005fe40007ffe0ff */
[----:B------:R-:W-:Y:S01]  /*faf0*/  LEA.HI.SX32 R7, R7, R122, 0x1b ;  /* 0x0000007a07077211 */ /* 0x000fe200078fdaff */
[----:B------:R-:W-:Y:S05]  /*fb00*/  @!P2 BRA `(.L_x_1414) ;  /* 0x000000100000a947 */ /* 0x000fea0003800000 */
[----:B-1----:R0:W-:Y:S02]  /*fb10*/  RED.E.ADD.F32.FTZ.RN.STRONG.GPU [R2.64+-0x3200], R5 ;  /* 0xffce00050200798e */ /* 0x0021e4000c10e7a0 */
.L_x_1414:
[----:B------:R-:W-:Y:S05]  /*fb20*/  BSYNC B0 ;  /* 0x0000000000007941 */ /* 0x000fea0003800000 */
.L_x_1413:
[----:B------:R-:W2:Y:S01]  /*fb30*/  LDS R7, [R7.X4+0x3100] ;  /* 0x0031000007077984 */ /* 0x000ea20000004800 */
[----:B------:R-:W-:Y:S01]  /*fb40*/  BSSY B0, `(.L_x_1415) ;  /* 0x0000005000007945 */ /* 0x000fe20003800000 */
[----:B01----:R-:W-:Y:S02]  /*fb50*/  IADD3 R5, R122, 0x500, RZ ;  /* 0x000005007a057810 */ /* 0x003fe40007ffe0ff */
[----:B------:R-:W-:Y:S01]  /*fb60*/  LEA.HI.SX32 R141, R141, R122, 0x1b ;  /* 0x0000007a8d8d7211 */ /* 0x000fe200078fdaff */
[----:B------:R-:W-:Y:S05]  /*fb70*/  @!P3 BRA `(.L_x_1416) ;  /* 0x000000100000b947 */ /* 0x000fea0003800000 */
[----:B--2---:R0:W-:Y:S02]  /*fb80*/  RED.E.ADD.F32.FTZ.RN.STRONG.GPU [R2.64+-0x3000], R7 ;  /* 0xffd000070200798e */ /* 0x0041e4000c10e7a0 */
.L_x_1416:
[----:B------:R-:W-:Y:S05]  /*fb90*/  BSYNC B0 ;  /* 0x0000000000007941 */ /* 0x000fea0003800000 */
.L_x_1415:
[----:B------:R-:W1:Y:S01]  /*fba0*/  LDS R141, [R141.X4+0x3300] ;  /* 0x003300008d8d7984 */ /* 0x000e620000004800 */
[----:B------:R-:W-:Y:S01]  /*fbb0*/  BSSY B0, `(.L_x_1417) ;  /* 0x0000004000007945 */ /* 0x000fe20003800000 */
[----:B------:R-:W-:Y:S01]  /*fbc0*/  LEA.HI.SX32 R5, R5, R122, 0x1b ;  /* 0x0000007a05057211 */ /* 0x000fe200078fdaff */
[----:B------:R-:W-:Y:S05]  /*fbd0*/  @!P4 BRA `(.L_x_1418) ;  /* 0x000000100000c947 */ /* 0x000fea0003800000 */
[----:B-1----:R1:W-:Y:S02]  /*fbe0*/  RED.E.ADD.F32.FTZ.RN.STRONG.GPU [R2.64+-0x2e00], R141 ;  /* 0xffd2008d0200798e */ /* 0x0023e4000c10e7a0 */
.L_x_1418:
[----:B------:R-:W-:Y:S05]  /*fbf0*/  BSYNC B0 ;  /* 0x0000000000007941 */ /* 0x000fea0003800000 */
.L_x_1417:
[----:B------:R-:W3:Y:S01]  /*fc00*/  LDS R5, [R5.X4+0x3500] ;  /* 0x0035000005057984 */ /* 0x000ee20000004800 */
[----:B------:R-:W-:Y:S01]  /*fc10*/  BSSY B0, `(.L_x_1419) ;  /* 0x0000005000007945 */ /* 0x000fe20003800000 */
[----:B0-2---:R-:W-:-:S02]  /*fc20*/  IADD3 R7, R122, 0x580, RZ ;  /* 0x000005807a077810 */ /* 0x005fc40007ffe0ff */
[----:B-1----:R-:W-:Y:S01]  /*fc30*/  IADD3 R141, R122, 0x600, RZ ;  /* 0x000006007a8d7810 */ /* 0x002fe20007ffe0ff */
[----:B------:R-:W-:Y:S05]  /*fc40*/  @!P5 BRA `(.L_x_1420) ;  /* 0x000000100000d947 */ /* 0x000fea0003800000 */
[----:B---3--:R0:W-:Y:S02]  /*fc50*/  RED.E.ADD.F32.FTZ.RN.STRONG.GPU [R2.64+-0x2c00], R5 ;  /* 0xffd400050200798e */ /* 0x0081e4000c10e7a0 */
.L_x_1420:
[----:B------:R-:W-:Y:S05]  /*fc60*/  BSYNC B0 ;  /* 0x0000000000007941 */ /* 0x000fea0003800000 */
.L_x_1419:
        /* <DEDUP_REMOVED lines=14> */
.L_x_1422:
[----:B------:R-:W-:Y:S05]  /*fd50*/  BSYNC B0 ;  /* 0x0000000000007941 */ /* 0x000fea0003800000 */
.L_x_1421:
[----:B------:R-:W1:Y:S01]  /*fd60*/  LDS R141, [R141.X4+0x3900] ;  /* 0x003900008d8d7984 */ /* 0x000e620000004800 */
[----:B------:R-:W-:Y:S01]  /*fd70*/  BSSY B0, `(.L_x_1423) ;  /* 0x0000005000007945 */ /* 0x000fe20003800000 */
[----:B0-----:R-:W-:-:S02]  /*fd80*/  IADD3 R7, R122, 0x700, RZ ;  /* 0x000007007a077810 */ /* 0x001fc40007ffe0ff */
[----:B------:R-:W-:Y:S01]  /*fd90*/  LEA.HI.SX32 R5, R5, R122, 0x1b ;  /* 0x0000007a05057211 */ /* 0x000fe200078fdaff */
[----:B------:R-:W-:Y:S05]  /*fda0*/  @!P0 BRA `(.L_x_1424) ;  /* 0x0000001000008947 */ /* 0x000fea0003800000 */
[----:B-1----:R0:W-:Y:S02]  /*fdb0*/  RED.E.ADD.F32.FTZ.RN.STRONG.GPU [R2.64+-0x2800], R141 ;  /* 0xffd8008d0200798e */ /* 0x0021e4000c10e7a0 */
.L_x_1424:
[----:B------:R-:W-:Y:S05]  /*fdc0*/  BSYNC B0 ;  /* 0x0000000000007941 */ /* 0x000fea0003800000 */
.L_x_1423:
[----:B------:R-:W2:Y:S01]  /*fdd0*/  LDS R5, [R5.X4+0x3b00] ;  /* 0x003b000005057984 */ /* 0x000ea20000004800 */
[----:B------:R-:W-:Y:S01]  /*fde0*/  BSSY B0, `(.L_x_1425) ;  /* 0x0000005000007945 */ /* 0x000fe20003800000 */
[----:B01----:R-:W-:Y:S02]  /*fdf0*/  IADD3 R141, R122, 0x780, RZ ;  /* 0x000007807a8d7810 */ /* 0x003fe40007ffe0ff */
[----:B------:R-:W-:Y:S01]  /*fe00*/  LEA.HI.SX32 R7, R7, R122, 0x1b ;  /* 0x0000007a07077211 */ /* 0x000fe200078fdaff */
[----:B------:R-:W-:Y:S05]  /*fe10*/  @!P1 BRA `(.L_x_1426) ;  /* 0x0000001000009947 */ /* 0x000fea0003800000 */
[----:B--2---:R0:W-:Y:S02]  /*fe20*/  RED.E.ADD.F32.FTZ.RN.STRONG.GPU [R2.64+-0x2600], R5 ;  /* 0xffda00050200798e */ /* 0x0041e4000c10e7a0 */
.L_x_1426:
[----:B------:R-:W-:Y:S05]  /*fe30*/  BSYNC B0 ;  /* 0x0000000000007941 */ /* 0x000fea0003800000 */
.L_x_1425:
[----:B------:R-:W1:Y:S01]  /*fe40*/  LDS R7, [R7.X4+0x3d00] ;  /* 0x003d000007077984 */ /* 0x000e620000004800 */
[----:B------:R-:W-:Y:S01]  /*fe50*/  BSSY B0, `(.L_x_1427) ;  /* 0x0000005000007945 */ /* 0x000fe20003800000 */
[----:B0-2---:R-:W-:Y:S02]  /*fe60*/  IADD3 R5, R122, 0x800, RZ ;  /* 0x000008007a057810 */ /* 0x005fe40007ffe0ff */
[----:B------:R-:W-:Y:S01]  /*fe70*/  LEA.HI.SX32 R141, R141, R122, 0x1b ;  /* 0x0000007a8d8d7211 */ /* 0x000fe200078fdaff */
[----:B------:R-:W-:Y:S05]  /*fe80*/  @!P2 BRA `(.L_x_1428) ;  /* 0x000000100000a947 */ /* 0x000fea0003800000 */
[----:B-1----:R0:W-:Y:S02]  /*fe90*/  RED.E.ADD.F32.FTZ.RN.STRONG.GPU [R2.64+-0x2400], R7 ;  /* 0xffdc00070200798e */ /* 0x0021e4000c10e7a0 */
.L_x_1428:
[----:B------:R-:W-:Y:S05]  /*fea0*/  BSYNC B0 ;  /* 0x0000000000007941 */ /* 0x000fea0003800000 */
.L_x_1427:
[----:B------:R-:W2:Y:S01]  /*feb0*/  LDS R141, [R141.X4+0x3f00] ;  /* 0x003f00008d8d7984 */ /* 0x000ea20000004800 */
[----:B------:R-:W-:Y:S01]  /*fec0*/  BSSY B0, `(.L_x_1429) ;  /* 0x0000005000007945 */ /* 0x000fe20003800000 */
[----:B01----:R-:W-:-:S02]  /*fed0*/  IADD3 R7, R122, 0x880, RZ ;  /* 0x000008807a077810 */ /* 0x003fc40007ffe0ff */
[----:B------:R-:W-:Y:S01]  /*fee0*/  LEA.HI.SX32 R5, R5, R122, 0x1b ;  /* 0x0000007a05057211 */ /* 0x000fe200078fdaff */
[----:B------:R-:W-:Y:S05]  /*fef0*/  @!P3 BRA `(.L_x_1430) ;  /* 0x000000100000b947 */ /* 0x000fea0003800000 */
[----:B--2---:R0:W-:Y:S02]  /*ff00*/  RED.E.ADD.F32.FTZ.RN.STRONG.GPU [R2.64+-0x2200], R141 ;  /* 0xffde008d0200798e */ /* 0x0041e4000c10e7a0 */
.L_x_1430:
[----:B------:R-:W-:Y:S05]  /*ff10*/  BSYNC B0 ;  /* 0x0000000000007941 */ /* 0x000fea0003800000 */
.L_x_1429:
[----:B------:R-:W1:Y:S01]  /*ff20*/  LDS R5, [R5.X4+0x4100] ;  /* 0x0041000005057984 */ /* 0x000e620000004800 */
[----:B------:R-:W-:Y:S01]  /*ff30*/  BSSY B0, `(.L_x_1431) ;  /* 0x0000004000007945 */ /* 0x000fe20003800000 */
[----:B------:R-:W-:Y:S01]  /*ff40*/  LEA.HI.SX32 R7, R7, R122, 0x1b ;  /* 0x0000007a07077211 */ /* 0x000fe200078fdaff */
[----:B------:R-:W-:Y:S05]  /*ff50*/  @!P4 BRA `(.L_x_1432) ;  /* 0x000000100000c947 */ /* 0x000fea0003800000 */
[----:B-1----:R1:W-:Y:S02]  /*ff60*/  RED.E.ADD.F32.FTZ.RN.STRONG.GPU [R2.64+-0x2000], R5 ;  /* 0xffe000050200798e */ /* 0x0023e4000c10e7a0 */
.L_x_1432:
[----:B------:R-:W-:Y:S05]  /*ff70*/  BSYNC B0 ;  /* 0x0000000000007941 */ /* 0x000fea0003800000 */
.L_x_1431:
[----:B------:R-:W3:Y:S01]  /*ff80*/  LDS R7, [R7.X4+0x4300] ;  /* 0x0043000007077984 */ /* 0x000ee20000004800 */
[----:B------:R-:W-:Y:S01]  /*ff90*/  BSSY B0, `(.L_x_1433) ;  /* 0x0000005000007945 */ /* 0x000fe20003800000 */
[C---:B-1----:R-:W-:Y:S02]  /*ffa0*/  IADD3 R5, R122.reuse, 0x900, RZ ;  /* 0x000009007a057810 */ /* 0x042fe40007ffe0ff */
[----:B0-2---:R-:W-:Y:S01]  /*ffb0*/  IADD3 R141, R122, 0x980, RZ ;  /* 0x000009807a8d7810 */ /* 0x005fe20007ffe0ff */
[----:B------:R-:W-:Y:S05]  /*ffc0*/  @!P5 BRA `(.L_x_1434) ;  /* 0x000000100000d947 */ /* 0x000fea0003800000 */
[----:B---3--:R0:W-:Y:S02]  /*ffd0*/  RED.E.ADD.F32.FTZ.RN.STRONG.GPU [R2.64+-0x1e00], R7 ;  /* 0xffe200070200798e */ /* 0x0081e4000c10e7a0 */
.L_x_1434:
[----:B------:R-:W-:Y:S05]  /*ffe0*/  BSYNC B0 ;  /* 0x0000000000007941 */ /* 0x000fea0003800000 */
.L_x_1433:
        /* <DEDUP_REMOVED lines=14> */
.L_x_1436:
[----:B------:R-:W-:Y:S05]  /*100d0*/  BSYNC B0 ;  /* 0x0000000000007941 */ /* 0x000fea0003800000 */
.L_x_1435:
[----:B------:R-:W1:Y:S01]  /*100e0*/  LDS R141, [R141.X4+0x4700] ;  /* 0x004700008d8d7984 */ /* 0x000e620000004800 */
[----:B------:R-:W-:Y:S01]  /*100f0*/  BSSY B0, `(.L_x_1437) ;  /* 0x0000005000007945 */ /* 0x000fe20003800000 */
[----:B0-----:R-:W-:Y:S02]  /*10100*/  IADD3 R5, R122, 0xa80, RZ ;  /* 0x00000a807a057810 */ /* 0x001fe40007ffe0ff */
[----:B------:R-:W-:Y:S01]  /*10110*/  LEA.HI.SX32 R7, R7, R122, 0x1b ;  /* 0x0000007a07077211 */ /* 0x000fe200078fdaff */
[----:B------:R-:W-:Y:S05]  /*10120*/  @!P0 BRA `(.L_x_1438) ;  /* 0x0000001000008947 */ /* 0x000fea0003800000 */
[----:B-1----:R0:W-:Y:S02]  /*10130*/  RED.E.ADD.F32.FTZ.RN.STRONG.GPU [R2.64+-0x1a00], R141 ;  /* 0xffe6008d0200798e */ /* 0x0021e4000c10e7a0 */
.L_x_1438:
[----:B------:R-:W-:Y:S05]  /*10140*/  BSYNC B0 ;  /* 0x0000000000007941 */ /* 0x000fea0003800000 */
.L_x_1437:
[----:B------:R-:W2:Y:S01]  /*10150*/  LDS R7, [R7.X4+0x4900] ;  /* 0x0049000007077984 */ /* 0x000ea20000004800 */
[----:B------:R-:W-:Y:S01]  /*10160*/  BSSY B0, `(.L_x_1439) ;  /* 0x0000005000007945 */ /* 0x000fe20003800000 */
[----:B01----:R-:W-:-:S02]  /*10170*/  IADD3 R141, R122, 0xb00, RZ ;  /* 0x00000b007a8d7810 */ /* 0x003fc40007ffe0ff */
[----:B------:R-:W-:Y:S01]  /*10180*/  LEA.HI.SX32 R5, R5, R122, 0x1b ;  /* 0x0000007a05057211 */ /* 0x000fe200078fdaff */
[----:B------:R-:W-:Y:S05]  /*10190*/  @!P1 BRA `(.L_x_1440) ;  /* 0x0000001000009947 */ /* 0x000fea0003800000 */
[----:B--2---:R0:W-:Y:S02]  /*101a0*/  RED.E.ADD.F32.FTZ.RN.STRONG.GPU [R2.64+-0x1800], R7 ;  /* 0xffe800070200798e */ /* 0x0041e4000c10e7a0 */
.L_x_1440:
[----:B------:R-:W-:Y:S05]  /*101b0*/  BSYNC B0 ;  /* 0x0000000000007941 */ /* 0x000fea0003800000 */
.L_x_1439:
[----:B------:R-:W1:Y:S01]  /*101c0*/  LDS R5, [R5.X4+0x4b00] ;  /* 0x004b000005057984 */ /* 0x000e620000004800 */
[----:B------:R-:W-:Y:S01]  /*101d0*/  BSSY B0, `(.L_x_1441) ;  /* 0x0000005000007945 */ /* 0x000fe20003800000 */
[----:B0-2---:R-:W-:Y:S02]  /*101e0*/  IADD3 R7, R122, 0xb80, RZ ;  /* 0x00000b807a077810 */ /* 0x005fe40007ffe0ff */
[----:B------:R-:W-:Y:S01]  /*101f0*/  LEA.HI.SX32 R141, R141, R122, 0x1b ;  /* 0x0000007a8d8d7211 */ /* 0x000fe200078fdaff */
[----:B------:R-:W-:Y:S05]  /*10200*/  @!P2 BRA `(.L_x_1442) ;  /* 0x000000100000a947 */ /* 0x000fea0003800000 */
[----:B-1----:R0:W-:Y:S02]  /*10210*/  RED.E.ADD.F32.FTZ.RN.STRONG.GPU [R2.64+-0x1600], R5 ;  /* 0xffea00050200798e */ /* 0x0021e4000c10e7a0 */
.L_x_1442:
[----:B------:R-:W-:Y:S05]  /*10220*/  BSYNC B0 ;  /* 0x0000000000007941 */ /* 0x000fea0003800000 */
.L_x_1441:
[----:B------:R-:W2:Y:S01]  /*10230*/  LDS R141, [R141.X4+0x4d00] ;  /* 0x004d00008d8d7984 */ /* 0x000ea20000004800 */
[----:B------:R-:W-:Y:S01]  /*10240*/  BSSY B0, `(.L_x_1443) ;  /* 0x0000005000007945 */ /* 0x000fe20003800000 */
[----:B01----:R-:W-:Y:S02]  /*10250*/  IADD3 R5, R122, 0xc00, RZ ;  /* 0x00000c007a057810 */ /* 0x003fe40007ffe0ff */
[----:B------:R-:W-:Y:S01]  /*10260*/  LEA.HI.SX32 R7, R7, R122, 0x1b ;  /* 0x0000007a07077211 */ /* 0x000fe200078fdaff */
[----:B------:R-:W-:Y:S05]  /*10270*/  @!P3 BRA `(.L_x_1444) ;  /* 0x000000100000b947 */ /* 0x000fea0003800000 */
[----:B--2---:R0:W-:Y:S02]  /*10280*/  RED.E.ADD.F32.FTZ.RN.STRONG.GPU [R2.64+-0x1400], R141 ;  /* 0xffec008d0200798e */ /* 0x0041e4000c10e7a0 */
.L_x_1444:
[----:B------:R-:W-:Y:S05]  /*10290*/  BSYNC B0 ;  /* 0x0000000000007941 */ /* 0x000fea0003800000 */
.L_x_1443:
[----:B------:R-:W1:Y:S01]  /*102a0*/  LDS R7, [R7.X4+0x4f00] ;  /* 0x004f000007077984 */ /* 0x000e620000004800 */
[----:B------:R-:W-:Y:S01]  /*102b0*/  BSSY B0, `(.L_x_1445) ;  /* 0x0000004000007945 */ /* 0x000fe20003800000 */
[----:B------:R-:W-:Y:S01]  /*102c0*/  LEA.HI.SX32 R5, R5, R122, 0x1b ;  /* 0x0000007a05057211 */ /* 0x000fe200078fdaff */
[----:B------:R-:W-:Y:S05]  /*102d0*/  @!P4 BRA `(.L_x_1446) ;  /* 0x000000100000c947 */ /* 0x000fea0003800000 */
[----:B-1----:R1:W-:Y:S02]  /*102e0*/  RED.E.ADD.F32.FTZ.RN.STRONG.GPU [R2.64+-0x1200], R7 ;  /* 0xffee00070200798e */ /* 0x0023e4000c10e7a0 */
.L_x_1446:
[----:B------:R-:W-:Y:S05]  /*102f0*/  BSYNC B0 ;  /* 0x0000000000007941 */ /* 0x000fea0003800000 */
.L_x_1445:
[----:B------:R-:W3:Y:S01]  /*10300*/  LDS R5, [R5.X4+0x5100] ;  /* 0x0051000005057984 */ /* 0x000ee20000004800 */
[----:B------:R-:W-:Y:S01]  /*10310*/  BSSY B0, `(.L_x_1447) ;  /* 0x0000005000007945 */ /* 0x000fe20003800000 */
[----:B-1----:R-:W-:-:S02]  /*10320*/  IADD3 R7, R122, 0xc80, RZ ;  /* 0x00000c807a077810 */ /* 0x002fc40007ffe0ff */
[----:B0-2---:R-:W-:Y:S01]  /*10330*/  IADD3 R141, R122, 0xd00, RZ ;  /* 0x00000d007a8d7810 */ /* 0x005fe20007ffe0ff */
[----:B------:R-:W-:Y:S05]  /*10340*/  @!P5 BRA `(.L_x_1448) ;  /* 0x000000100000d947 */ /* 0x000fea0003800000 */
[----:B---3--:R0:W-:Y:S02]  /*10350*/  RED.E.ADD.F32.FTZ.RN.STRONG.GPU [R2.64+-0x1000], R5 ;  /* 0xfff000050200798e */ /* 0x0081e4000c10e7a0 */
.L_x_1448:
[----:B------:R-:W-:Y:S05]  /*10360*/  BSYNC B0 ;  /* 0x0000000000007941 */ /* 0x000fea0003800000 */
.L_x_1447:
        /* <DEDUP_REMOVED lines=14> */
.L_x_1450:
[----:B------:R-:W-:Y:S05]  /*10450*/  BSYNC B0 ;  /* 0x0000000000007941 */ /* 0x000fea0003800000 */
.L_x_1449:
[----:B------:R-:W1:Y:S01]  /*10460*/  LDS R141, [R141.X4+0x5500] ;  /* 0x005500008d8d7984 */ /* 0x000e620000004800 */
[----:B------:R-:W-:Y:S01]  /*10470*/  BSSY B0, `(.L_x_1451) ;  /* 0x0000005000007945 */ /* 0x000fe20003800000 */
[----:B0-----:R-:W-:-:S02]  /*10480*/  IADD3 R7, R122, 0xe00, RZ ;  /* 0x00000e007a077810 */ /* 0x001fc40007ffe0ff */
[----:B------:R-:W-:Y:S01]  /*10490*/  LEA.HI.SX32 R5, R5, R122, 0x1b ;  /* 0x0000007a05057211 */ /* 0x000fe200078fdaff */
[----:B------:R-:W-:Y:S05]  /*104a0*/  @!P0 BRA `(.L_x_1452) ;  /* 0x0000001000008947 */ /* 0x000fea0003800000 */
[----:B-1----:R0:W-:Y:S02]  /*104b0*/  RED.E.ADD.F32.FTZ.RN.STRONG.GPU [R2.64+-0xc00], R141 ;  /* 0xfff4008d0200798e */ /* 0x0021e4000c10e7a0 */
.L_x_1452:
[----:B------:R-:W-:Y:S05]  /*104c0*/  BSYNC B0 ;  /* 0x0000000000007941 */ /* 0x000fea0003800000 */
.L_x_1451:
[----:B------:R-:W2:Y:S01]  /*104d0*/  LDS R5, [R5.X4+0x5700] ;  /* 0x0057000005057984 */ /* 0x000ea20000004800 */
[----:B------:R-:W-:Y:S01]  /*104e0*/  BSSY B0, `(.L_x_1453) ;  /* 0x0000005000007945 */ /* 0x000fe20003800000 */
[----:B01----:R-:W-:Y:S02]  /*104f0*/  IADD3 R141, R122, 0xe80, RZ ;  /* 0x00000e807a8d7810 */ /* 0x003fe40007ffe0ff */
[----:B------:R-:W-:Y:S01]  /*10500*/  LEA.HI.SX32 R7, R7, R122, 0x1b ;  /* 0x0000007a07077211 */ /* 0x000fe200078fdaff */
[----:B------:R-:W-:Y:S05]  /*10510*/  @!P1 BRA `(.L_x_1454) ;  /* 0x0000001000009947 */ /* 0x000fea0003800000 */
[----:B--2---:R0:W-:Y:S02]  /*10520*/  RED.E.ADD.F32.FTZ.RN.STRONG.GPU [R2.64+-0xa00], R5 ;  /* 0xfff600050200798e */ /* 0x0041e4000c10e7a0 */
.L_x_1454:
[----:B------:R-:W-:Y:S05]  /*10530*/  BSYNC B0 ;  /* 0x0000000000007941 */ /* 0x000fea0003800000 */
.L_x_1453:
[----:B------:R-:W1:Y:S01]  /*10540*/  LDS R7, [R7.X4+0x5900] ;  /* 0x0059000007077984 */ /* 0x000e620000004800 */
[----:B------:R-:W-:Y:S01]  /*10550*/  BSSY B0, `(.L_x_1455) ;  /* 0x0000005000007945 */ /* 0x000fe20003800000 */
[----:B0-2---:R-:W-:Y:S02]  /*10560*/  IADD3 R5, R122, 0xf00, RZ ;  /* 0x00000f007a057810 */ /* 0x005fe40007ffe0ff */
[----:B------:R-:W-:Y:S01]  /*10570*/  LEA.HI.SX32 R141, R141, R122, 0x1b ;  /* 0x0000007a8d8d7211 */ /* 0x000fe200078fdaff */
[----:B------:R-:W-:Y:S05]  /*10580*/  @!P2 BRA `(.L_x_1456) ;  /* 0x000000100000a947 */ /* 0x000fea0003800000 */
[----:B-1----:R0:W-:Y:S02]  /*10590*/  RED.E.ADD.F32.FTZ.RN.STRONG.GPU [R2.64+-0x800], R7 ;  /* 0xfff800070200798e */ /* 0x0021e4000c10e7a0 */
.L_x_1456:
[----:B------:R-:W-:Y:S05]  /*105a0*/  BSYNC B0 ;  /* 0x0000000000007941 */ /* 0x000fea0003800000 */
.L_x_1455:
[----:B------:R-:W2:Y:S01]  /*105b0*/  LDS R141, [R141.X4+0x5b00] ;  /* 0x005b00008d8d7984 */ /* 0x000ea20000004800 */
[----:B------:R-:W-:Y:S01]  /*105c0*/  BSSY B0, `(.L_x_1457) ;  /* 0x0000005000007945 */ /* 0x000fe20003800000 */
[----:B01----:R-:W-:-:S02]  /*105d0*/  IADD3 R7, R122, 0xf80, RZ ;  /* 0x00000f807a077810 */ /* 0x003fc40007ffe0ff */
[----:B------:R-:W-:Y:S01]  /*105e0*/  LEA.HI.SX32 R5, R5, R122, 0x1b ;  /* 0x0000007a05057211 */ /* 0x000fe200078fdaff */
[----:B------:R-:W-:Y:S05]  /*105f0*/  @!P3 BRA `(.L_x_1458) ;  /* 0x000000100000b947 */ /* 0x000fea0003800000 */
[----:B--2---:R0:W-:Y:S02]  /*10600*/  RED.E.ADD.F32.FTZ.RN.STRONG.GPU [R2.64+-0x600], R141 ;  /* 0xfffa008d0200798e */ /* 0x0041e4000c10e7a0 */
.L_x_1458:
[----:B------:R-:W-:Y:S05]  /*10610*/  BSYNC B0 ;  /* 0x0000000000007941 */ /* 0x000fea0003800000 */
.L_x_1457:
[----:B------:R-:W1:Y:S01]  /*10620*/  LDS R5, [R5.X4+0x5d00] ;  /* 0x005d000005057984 */ /* 0x000e620000004800 */
[----:B------:R-:W-:Y:S01]  /*10630*/  BSSY B0, `(.L_x_1459) ;  /* 0x0000004000007945 */ /* 0x000fe20003800000 */
[----:B------:R-:W-:Y:S01]  /*10640*/  LEA.HI.SX32 R7, R7, R122, 0x1b ;  /* 0x0000007a07077211 */ /* 0x000fe200078fdaff */
[----:B------:R-:W-:Y:S05]  /*10650*/  @!P4 BRA `(.L_x_1460) ;  /* 0x000000100000c947 */ /* 0x000fea0003800000 */
[----:B-1----:R1:W-:Y:S02]  /*10660*/  RED.E.ADD.F32.FTZ.RN.STRONG.GPU [R2.64+-0x400], R5 ;  /* 0xfffc00050200798e */ /* 0x0023e4000c10e7a0 */
.L_x_1460:
[----:B------:R-:W-:Y:S05]  /*10670*/  BSYNC B0 ;  /* 0x0000000000007941 */ /* 0x000fea0003800000 */
.L_x_1459:
[----:B------:R-:W3:Y:S01]  /*10680*/  LDS R7, [R7.X4+0x5f00] ;  /* 0x005f000007077984 */ /* 0x000ee20000004800 */
[----:B------:R-:W-:Y:S01]  /*10690*/  BSSY B0, `(.L_x_1461) ;  /* 0x0000003000007945 */ /* 0x000fe20003800000 */
[----:B------:R-:W-:Y:S05]  /*106a0*/  @!P5 BRA `(.L_x_1462) ;  /* 0x000000100000d947 */ /* 0x000fea0003800000 */
[----:B---3--:R3:W-:Y:S02]  /*106b0*/  RED.E.ADD.F32.FTZ.RN.STRONG.GPU [R2.64+-0x200], R7 ;  /* 0xfffe00070200798e */ /* 0x0087e4000c10e7a0 */
.L_x_1462:
[----:B------:R-:W-:Y:S05]  /*106c0*/  BSYNC B0 ;  /* 0x0000000000007941 */ /* 0x000fea0003800000 */
.L_x_1461:
[----:B01-3--:R-:W0:Y:S01]  /*106d0*/  SHFL.DOWN PT, R2, R74, 0x1, 0x1f ;  /* 0x08201f004a027f89 */ /* 0x00be2200000e0000 */
[----:B------:R-:W-:Y:S01]  /*106e0*/  ISETP.GT.AND P0, PT, R121, 0x1e, PT ;  /* 0x0000001e7900780c */ /* 0x000fe20003f04270 */
[----:B------:R-:W-:Y:S01]  /*106f0*/  FFMA.FTZ R0, R47, R49, R0 ;  /* 0x000000312f007223 */ /* 0x000fe20000010000 */
[----:B------:R-:W-:Y:S01]  /*10700*/  MOV R5, R74 ;  /* 0x0000004a00057202 */ /* 0x000fe20000000f00 */
[----:B--2---:R-:W1:Y:S01]  /*10710*/  SHFL.DOWN PT, R141, R48, 0x1, 0x1f ;  /* 0x08201f00308d7f89 */ /* 0x004e6200000e0000 */
[----:B------:R-:W-:Y:S01]  /*10720*/  MOV R6, R48 ;  /* 0x0000003000067202 */ /* 0x000fe20000000f00 */
[----:B------:R-:W-:Y:S01]  /*10730*/  FADD.FTZ R195, R0, R195 ;  /* 0x000000c300c37221 */ /* 0x000fe20000010000 */
[----:B------:R-:W-:Y:S01]  /*10740*/  MOV R7, R189 ;  /* 0x000000bd00077202 */ /* 0x000fe20000000f00 */
[----:B------:R-:W2:Y:S01]  /*10750*/  SHFL.DOWN PT, R76, R189, 0x1, 0x1f ;  /* 0x08201f00bd4c7f89 */ /* 0x000ea200000e0000 */
[----:B------:R-:W-:Y:S01]  /*10760*/  MOV R4, R63 ;  /* 0x0000003f00047202 */ /* 0x000fe20000000f00 */
[----:B------:R-:W-:Y:S01]  /*10770*/  FFMA.FTZ R44, R44, R10, R9 ;  /* 0x0000000a2c2c7223 */ /* 0x000fe20000010009 */
[----:B------:R-:W-:Y:S01]  /*10780*/  ISETP.NE.AND P1, PT, R121, RZ, PT ;  /* 0x000000ff7900720c */ /* 0x000fe20003f25270 */
[----:B------:R-:W3:Y:S01]  /*10790*/  SHFL.DOWN PT, R3, R63, 0x1, 0x1f ;  /* 0x08201f003f037f89 */ /* 0x000ee200000e0000 */
        /* <DEDUP_REMOVED lines=96> */
[----:B------:R-:W-:-:S02]  /*10da0*/  FADD.FTZ R196, R77, R196 ;  /* 0x000000c44dc47221 */ /* 0x000fc40000010000 */
[----:B------:R-:W-:Y:S02]  /*10db0*/  FFMA.FTZ R220, R49, R104, R220 ;  /* 0x0000006831dc7223 */ /* 0x000fe400000100dc */
[----:B------:R-:W-:Y:S02]  /*10dc0*/  FFMA.FTZ R221, R52, R105, R221 ;  /* 0x0000006934dd7223 */ /* 0x000fe400000100dd */
[----:B------:R-:W-:Y:S02]  /*10dd0*/  FADD.FTZ R194, R51, R194 ;  /* 0x000000c233c27221 */ /* 0x000fe40000010000 */
[----:B------:R-:W-:Y:S02]  /*10de0*/  FFMA.FTZ R222, R53, R106, R222 ;  /* 0x0000006a35de7223 */ /* 0x000fe400000100de */
[----:B------:R-:W-:Y:S02]  /*10df0*/  FFMA.FTZ R223, R10, R107, R223 ;  /* 0x0000006b0adf7223 */ /* 0x000fe400000100df */
[----:B------:R-:W-:-:S02]  /*10e00*/  FADD.FTZ R193, R186, R193 ;  /* 0x000000c1bac17221 */ /* 0x000fc40000010000 */
[----:B------:R-:W-:Y:S02]  /*10e10*/  FADD.FTZ R167, R44, R167 ;  /* 0x000000a72ca77221 */ /* 0x000fe40000010000 */
        /* <DEDUP_REMOVED lines=10> */
[----:B------:R-:W-:-:S02]  /*10ec0*/  FFMA.FTZ R234, R31, R118, R234 ;  /* 0x000000761fea7223 */ /* 0x000fc400000100ea */
        /* <DEDUP_REMOVED lines=31> */
.L_x_1464:
[----:B0-----:R-:W-:Y:S05]  /*110c0*/  BSYNC B0 ;  /* 0x0000000000007941 */ /* 0x001fea0003800000 */
.L_x_1463:
        /* <DEDUP_REMOVED lines=8> */
.L_x_1364:
        /* <DEDUP_REMOVED lines=72> */
[----:B------:R-:W-:Y:S02]  /*115d0*/  F2FP.PACK_AB R231, R231, R232 ;  /* 0x000000e8e7e7723e */ /* 0x000fe400000000ff */
[----:B------:R-:W-:Y:S02]  /*115e0*/  F2FP.PACK_AB R229, R229, R230 ;  /* 0x000000e6e5e5723e */ /* 0x000fe400000000ff */
        /* <DEDUP_REMOVED lines=18> */
[----:B------:R-:W1:Y:S04]  /*11710*/  LDS.U16 R7, [R119+0x4] ;  /* 0x0000040077077984 */ /* 0x000e680000000400 */
[----:B------:R-:W2:Y:S04]  /*11720*/  LDS.U16 R3, [R119] ;  /* 0x0000000077037984 */ /* 0x000ea80000000400 */
[----:B------:R-:W3:Y:S04]  /*11730*/  LDS.U16 R5, [R119+0x2] ;  /* 0x0000020077057984 */ /* 0x000ee80000000400 */
[----:B------:R-:W4:Y:S04]  /*11740*/  LDS.U16 R9, [R119+0x6] ;  /* 0x0000060077097984 */ /* 0x000f280000000400 */
[----:B------:R-:W0:Y:S01]  /*11750*/  LDS.U16 R11, [R119+0x10] ;  /* 0x00001000770b7984 */ /* 0x000e220000000400 */
[----:B-1----:R-:W-:-:S02]  /*11760*/  HADD2.F32 R7, -RZ, R7.H0_H0 ;  /* 0x20000007ff077230 */ /* 0x002fc40000004100 */
[----:B--2---:R-:W-:-:S03]  /*11770*/  HADD2.F32 R3, -RZ, R3.H0_H0 ;  /* 0x20000003ff037230 */ /* 0x004fc60000004100 */
[----:B------:R-:W-:Y:S02]  /*11780*/  FADD.FTZ R19, R7, UR5 ;  /* 0x0000000507137e21 */ /* 0x000fe40008010000 */
[----:B------:R-:W-:Y:S01]  /*11790*/  LDS.U16 R7, [R119+0xc] ;  /* 0x00000c0077077984 */ /* 0x000fe20000000400 */
[----:B------:R-:W-:Y:S02]  /*117a0*/  FADD.FTZ R13, R3, UR5 ;  /* 0x00000005030d7e21 */ /* 0x000fe40008010000 */
[----:B------:R-:W-:Y:S01]  /*117b0*/  FSETP.GTU.FTZ.AND P0, PT, R19, 20, PT ;  /* 0x41a000001300780b */ /* 0x000fe20003f1c000 */
[----:B---3--:R-:W-:Y:S01]  /*117c0*/  HADD2.F32 R5, -RZ, R5.H0_H0 ;  /* 0x20000005ff057230 */ /* 0x008fe20000004100 */
[----:B------:R-:W1:Y:S01]  /*117d0*/  LDS.U16 R3, [R119+0x8] ;  /* 0x0000080077037984 */ /* 0x000e620000000400 */
[----:B------:R-:W-:Y:S01]  /*117e0*/  FSETP.GTU.FTZ.AND P4, PT, R13, 20, PT ;  /* 0x41a000000d00780b */ /* 0x000fe20003f9c000 */
[----:B----4-:R-:W-:Y:S02]  /*117f0*/  HADD2.F32 R9, -RZ, R9.H0_H0 ;  /* 0x20000009ff097230 */ /* 0x010fe40000004100 */
[----:B------:R-:W-:-:S02]  /*11800*/  FADD.FTZ R17, R5, UR5 ;  /* 0x0000000505117e21 */ /* 0x000fc40008010000 */
[----:B------:R-:W2:Y:S01]  /*11810*/  LDS.U16 R5, [R119+0xa] ;  /* 0x00000a0077057984 */ /* 0x000ea20000000400 */
[----:B------:R-:W-:-:S04]  /*11820*/  FADD.FTZ R21, R9, UR5 ;  /* 0x0000000509157e21 */ /* 0x000fc80008010000 */
[----:B------:R-:W-:Y:S01]  /*11830*/  @!P0 FMUL.FTZ R19, R19, -1.4426950216293334961 ;  /* 0xbfb8aa3b13138820 */ /* 0x000fe20000410000 */
[----:B------:R-:W-:Y:S01]  /*11840*/  FSETP.GTU.FTZ.AND P5, PT, R17, 20, PT ;  /* 0x41a000001100780b */ /* 0x000fe20003fbc000 */
[----:B------:R-:W3:Y:S01]  /*11850*/  LDS.U16 R9, [R119+0xe] ;  /* 0x00000e0077097984 */ /* 0x000ee20000000400 */
[----:B------:R-:W-:Y:S01]  /*11860*/  FSETP.GTU.FTZ.AND P1, PT, R21, 20, PT ;  /* 0x41a000001500780b */ /* 0x000fe20003f3c000 */
[----:B------:R-:W-:Y:S02]  /*11870*/  @!P4 FMUL.FTZ R13, R13, -1.4426950216293334961 ;  /* 0xbfb8aa3b0d0dc820 */ /* 0x000fe40000410000 */
[----:B------:R-:W4:Y:S08]  /*11880*/  @!P0 MUFU.EX2 R19, R19 ;  /* 0x0000001300138308 */ /* 0x000f300000000800 */
[----:B------:R0:W1:Y:S01]  /*11890*/  @!P4 MUFU.EX2 R15, R13 ;  /* 0x0000000d000fc308 */ /* 0x0000620000000800 */
[----:B------:R-:W-:Y:S01]  /*118a0*/  @!P5 FMUL.FTZ R17, R17, -1.4426950216293334961 ;  /* 0xbfb8aa3b1111d820 */ /* 0x000fe20000410000 */
[----:B0-----:R-:W0:Y:S01]  /*118b0*/  LDS.U16 R13, [R119+0x12] ;  /* 0x00001200770d7984 */ /* 0x001e220000000400 */
[----:B------:R-:W-:-:S02]  /*118c0*/  @!P1 FMUL.FTZ R21, R21, -1.4426950216293334961 ;  /* 0xbfb8aa3b15159820 */ /* 0x000fc40000410000 */
[----:B----4-:R-:W-:-:S03]  /*118d0*/  @!P0 FADD.FTZ R19, R19, 1 ;  /* 0x3f80000013138421 */ /* 0x010fc60000010000 */
[----:B------:R-:W4:Y:S08]  /*118e0*/  @!P5 MUFU.EX2 R17, R17 ;  /* 0x000000110011d308 */ /* 0x000f300000000800 */
[----:B------:R-:W2:Y:S01]  /*118f0*/  @!P1 MUFU.EX2 R21, R21 ;  /* 0x0000001500159308 */ /* 0x000ea20000000800 */
[----:B-1----:R-:W-:-:S07]  /*11900*/  @!P4 FADD.FTZ R15, R15, 1 ;  /* 0x3f8000000f0fc421 */ /* 0x002fce0000010000 */
[----:B------:R-:W1:Y:S01]  /*11910*/  @!P0 MUFU.RCP R19, R19 ;  /* 0x0000001300138308 */ /* 0x000e620000001000 */
[----:B------:R-:W-:Y:S01]  /*11920*/  HADD2.F32 R11, -RZ, R11.H0_H0 ;  /* 0x2000000bff0b7230 */ /* 0x000fe20000004100 */
[----:B----4-:R-:W-:-:S04]  /*11930*/  @!P5 FADD.FTZ R17, R17, 1 ;  /* 0x3f8000001111d421 */ /* 0x010fc80000010000 */
[----:B------:R-:W-:Y:S02]  /*11940*/  FADD.FTZ R11, R11, UR5 ;  /* 0x000000050b0b7e21 */ /* 0x000fe40008010000 */
[----:B------:R-:W4:Y:S01]  /*11950*/  @!P4 MUFU.RCP R15, R15 ;  /* 0x0000000f000fc308 */ /* 0x000f220000001000 */
[----:B--2---:R-:W-:Y:S01]  /*11960*/  @!P1 FADD.FTZ R21, R21, 1 ;  /* 0x3f80000015159421 */ /* 0x004fe20000010000 */
[----:B------:R-:W-:Y:S02]  /*11970*/  HADD2.F32 R3, -RZ, R3.H0_H0 ;  /* 0x20000003ff037230 */ /* 0x000fe40000004100 */
[----:B------:R-:W-:Y:S01]  /*11980*/  HADD2.F32 R5, -RZ, R5.H0_H0 ;  /* 0x20000005ff057230 */ /* 0x000fe20000004100 */
[----:B-1----:R-:W-:-:S03]  /*11990*/  @!P0 FMUL.FTZ R158, R158, R19 ;  /* 0x000000139e9e8220 */ /* 0x002fc60000410000 */
[----:B------:R-:W1:Y:S01]  /*119a0*/  @!P5 MUFU.RCP R30, R17 ;  /* 0x00000011001ed308 */ /* 0x000e620000001000 */
[----:B------:R-:W-:Y:S01]  /*119b0*/  FSETP.GTU.FTZ.AND P0, PT, R11, 20, PT ;  /* 0x41a000000b00780b */ /* 0x000fe20003f1c000 */
[----:B------:R-:W-:-:S06]  /*119c0*/  HADD2.F32 R7, -RZ, R7.H0_H0 ;  /* 0x20000007ff077230 */ /* 0x000fcc0000004100 */
[----:B------:R-:W2:Y:S01]  /*119d0*/  @!P1 MUFU.RCP R32, R21 ;  /* 0x0000001500209308 */ /* 0x000ea20000001000 */
[----:B------:R-:W-:Y:S01]  /*119e0*/  FADD.FTZ R3, R3, UR5 ;  /* 0x0000000503037e21 */ /* 0x000fe20008010000 */
[----:B---3--:R-:W-:Y:S01]  /*119f0*/  HADD2.F32 R9, -RZ, R9.H0_H0 ;  /* 0x20000009ff097230 */ /* 0x008fe20000004100 */
[----:B------:R-:W-:Y:S01]  /*11a00*/  FADD.FTZ R5, R5, UR5 ;  /* 0x0000000505057e21 */ /* 0x000fe20008010000 */
[----:B0-----:R-:W-:Y:S01]  /*11a10*/  HADD2.F32 R13, -RZ, R13.H0_H0 ;  /* 0x2000000dff0d7230 */ /* 0x001fe20000004100 */
[----:B------:R-:W-:Y:S01]  /*11a20*/  FADD.FTZ R7, R7, UR5 ;  /* 0x0000000507077e21 */ /* 0x000fe20008010000 */
[----:B------:R-:W-:Y:S01]  /*11a30*/  FSETP.GTU.FTZ.AND P2, PT, R3, 20, PT ;  /* 0x41a000000300780b */ /* 0x000fe20003f5c000 */
[----:B----4-:R-:W-:Y:S01]  /*11a40*/  @!P4 FMUL.FTZ R156, R156, R15 ;  /* 0x0000000f9c9cc220 */ /* 0x010fe20000410000 */
[----:B------:R-:W-:Y:S01]  /*11a50*/  FSETP.GTU.FTZ.AND P3, PT, R5, 20, PT ;  /* 0x41a000000500780b */ /* 0x000fe20003f7c000 */
[----:B------:R-:W-:Y:S01]  /*11a60*/  FADD.FTZ R9, R9, UR5 ;  /* 0x0000000509097e21 */ /* 0x000fe20008010000 */
[----:B------:R-:W-:Y:S01]  /*11a70*/  FSETP.GTU.FTZ.AND P4, PT, R7, 20, PT ;  /* 0x41a000000700780b */ /* 0x000fe20003f9c000 */
[----:B------:R-:W-:-:S02]  /*11a80*/  FADD.FTZ R13, R13, UR5 ;  /* 0x000000050d0d7e21 */ /* 0x000fc40008010000 */
[----:B------:R-:W-:Y:S02]  /*11a90*/  @!P0 FMUL.FTZ R11, R11, -1.4426950216293334961 ;  /* 0xbfb8aa3b0b0b8820 */ /* 0x000fe40000410000 */
[----:B-1----:R-:W-:Y:S01]  /*11aa0*/  @!P5 FMUL.FTZ R157, R157, R30 ;  /* 0x0000001e9d9dd220 */ /* 0x002fe20000410000 */
[----:B------:R-:W-:Y:S01]  /*11ab0*/  FSETP.GTU.FTZ.AND P5, PT, R9, 20, PT ;  /* 0x41a000000900780b */ /* 0x000fe20003fbc000 */
[----:B--2---:R-:W-:Y:S01]  /*11ac0*/  @!P1 FMUL.FTZ R159, R159, R32 ;  /* 0x000000209f9f9220 */ /* 0x004fe20000410000 */
[----:B------:R-:W-:Y:S01]  /*11ad0*/  FSETP.GTU.FTZ.AND P1, PT, R13, 20, PT ;  /* 0x41a000000d00780b */ /* 0x000fe20003f3c000 */
[----:B------:R-:W0:Y:S01]  /*11ae0*/  @!P0 MUFU.EX2 R11, R11 ;  /* 0x0000000b000b8308 */ /* 0x000e220000000800 */
[----:B------:R-:W-:Y:S02]  /*11af0*/  @!P2 FMUL.FTZ R3, R3, -1.4426950216293334961 ;  /* 0xbfb8aa3b0303a820 */ /* 0x000fe40000410000 */
[----:B------:R-:W-:Y:S02]  /*11b00*/  @!P3 FMUL.FTZ R5, R5, -1.4426950216293334961 ;  /* 0xbfb8aa3b0505b820 */ /* 0x000fe40000410000 */
[----:B------:R-:W-:-:S03]  /*11b10*/  @!P4 FMUL.FTZ R7, R7, -1.4426950216293334961 ;  /* 0xbfb8aa3b0707c820 */ /* 0x000fc60000410000 */
[----:B------:R-:W1:Y:S02]  /*11b20*/  @!P2 MUFU.EX2 R3, R3 ;  /* 0x000000030003a308 */ /* 0x000e640000000800 */
[----:B------:R-:W-:Y:S02]  /*11b30*/  @!P5 FMUL.FTZ R9, R9, -1.4426950216293334961 ;  /* 0xbfb8aa3b0909d820 */ /* 0x000fe40000410000 */
[----:B------:R-:W-:-:S04]  /*11b40*/  @!P1 FMUL.FTZ R13, R13, -1.4426950216293334961 ;  /* 0xbfb8aa3b0d0d9820 */ /* 0x000fc80000410000 */
[----:B------:R-:W2:Y:S01]  /*11b50*/  @!P3 MUFU.EX2 R5, R5 ;  /* 0x000000050005b308 */ /* 0x000ea20000000800 */
[----:B0-----:R-:W-:-:S07]  /*11b60*/  @!P0 FADD.FTZ R11, R11, 1 ;  /* 0x3f8000000b0b8421 */ /* 0x001fce0000010000 */
[----:B------:R-:W0:Y:S01]  /*11b70*/  @!P4 MUFU.EX2 R7, R7 ;  /* 0x000000070007c308 */ /* 0x000e220000000800 */
[----:B------:R-:W-:-:S07]  /*11b80*/  SHF.L.U32 R15, R122, 0x4, RZ ;  /* 0x000000047a0f7819 */ /* 0x000fce00000006ff */
[----:B------:R-:W3:Y:S08]  /*11b90*/  @!P5 MUFU.EX2 R9, R9 ;  /* 0x000000090009d308 */ /* 0x000ef00000000800 */
[----:B------:R-:W4:Y:S01]  /*11ba0*/  @!P1 MUFU.EX2 R13, R13 ;  /* 0x0000000d000d9308 */ /* 0x000f220000000800 */
[----:B------:R-:W-:Y:S01]  /*11bb0*/  LOP3.LUT R30, R15, 0xfffffe00, RZ, 0xc0, !PT ;  /* 0xfffffe000f1e7812 */ /* 0x000fe200078ec0ff */
[----:B-1----:R-:W-:-:S06]  /*11bc0*/  @!P2 FADD.FTZ R3, R3, 1 ;  /* 0x3f8000000303a421 */ /* 0x002fcc0000010000 */
[----:B------:R-:W1:Y:S01]  /*11bd0*/  @!P0 MUFU.RCP R11, R11 ;  /* 0x0000000b000b8308 */ /* 0x000e620000001000 */
[----:B--2---:R-:W-:Y:S01]  /*11be0*/  @!P3 FADD.FTZ R5, R5, 1 ;  /* 0x3f8000000505b421 */ /* 0x004fe20000010000 */
[----:B------:R-:W-:Y:S01]  /*11bf0*/  LEA R40, R121, R30, 0x4 ;  /* 0x0000001e79287211 */ /* 0x000fe200078e20ff */
[----:B0-----:R-:W-:Y:S02]  /*11c00*/  @!P4 FADD.FTZ R7, R7, 1 ;  /* 0x3f8000000707c421 */ /* 0x001fe40000010000 */
[----:B---3--:R-:W-:-:S03]  /*11c10*/  @!P5 FADD.FTZ R9, R9, 1 ;  /* 0x3f8000000909d421 */ /* 0x008fc60000010000 */
[----:B------:R0:W-:Y:S01]  /*11c20*/  @!P2 MUFU.RCP R37, R3 ;  /* 0x000000030025a308 */ /* 0x0001e20000001000 */
[----:B----4-:R-:W-:-:S07]  /*11c30*/  @!P1 FADD.FTZ R13, R13, 1 ;  /* 0x3f8000000d0d9421 */ /* 0x010fce0000010000 */
[----:B------:R2:W3:Y:S01]  /*11c40*/  @!P3 MUFU.RCP R36, R5 ;  /* 0x000000050024b308 */ /* 0x0004e20000001000 */
[----:B0-----:R-:W-:Y:S01]  /*11c50*/  IADD3 R3, R40, 0x5, RZ ;  /* 0x0000000528037810 */ /* 0x001fe20007ffe0ff */
[----:B-1----:R-:W-:Y:S02]  /*11c60*/  @!P0 FMUL.FTZ R164, R164, R11 ;  /* 0x0000000ba4a48220 */ /* 0x002fe40000410000 */
[----:B------:R-:W-:Y:S04]  /*11c70*/  LDS.U16 R11, [R119+0x1c] ;  /* 0x00001c00770b7984 */ /* 0x000fe80000000400 */
[----:B------:R0:W1:Y:S01]  /*11c80*/  @!P4 MUFU.RCP R41, R7 ;  /* 0x000000070029c308 */ /* 0x0000620000001000 */
[----:B--2---:R-:W-:Y:S02]  /*11c90*/  IADD3 R5, R40, 0x8, RZ ;  /* 0x0000000828057810 */ /* 0x004fe40007ffe0ff */
[----:B------:R-:W-:-:S02]  /*11ca0*/  LEA.HI.SX32 R23, R3, R40, 0x1b ;  /* 0x0000002803177211 */ /* 0x000fc400078fdaff */
[----:B0-----:R-:W-:-:S03]  /*11cb0*/  IADD3 R7, R40, 0xd, RZ ;  /* 0x0000000d28077810 */ /* 0x001fc60007ffe0ff */
[----:B------:R0:W2:Y:S01]  /*11cc0*/  @!P5 MUFU.RCP R42, R9 ;  /* 0x00000009002ad308 */ /* 0x0000a20000001000 */
[-C--:B------:R-:W-:Y:S01]  /*11cd0*/  LEA.HI.SX32 R29, R5, R40.reuse, 0x1b ;  /* 0x00000028051d7211 */ /* 0x080fe200078fdaff */
[----:B------:R-:W4:Y:S01]  /*11ce0*/  LDS.U16 R3, [R119+0x14] ;  /* 0x0000140077037984 */ /* 0x000f220000000400 */
[----:B------:R-:W-:-:S03]  /*11cf0*/  LEA.HI.SX32 R38, R7, R40, 0x1b ;  /* 0x0000002807267211 */ /* 0x000fc600078fdaff */
[----:B------:R-:W1:Y:S02]  /*11d00*/  LDS.U16 R5, [R119+0x16] ;  /* 0x0000160077057984 */ /* 0x000e640000000400 */
[----:B------:R2:W1:Y:S02]  /*11d10*/  @!P1 MUFU.RCP R44, R13 ;  /* 0x0000000d002c9308 */ /* 0x0004640000001000 */
[----:B------:R-:W1:Y:S04]  /*11d20*/  LDS.U16 R7, [R119+0x18] ;  /* 0x0000180077077984 */ /* 0x000e680000000400 */
[----:B0-----:R-:W0:Y:S04]  /*11d30*/  LDS.U16 R9, [R119+0x1a] ;  /* 0x00001a0077097984 */ /* 0x001e280000000400 */
[----:B--2---:R-:W2:Y:S04]  /*11d40*/  LDS.U16 R13, [R119+0x1e] ;  /* 0x00001e00770d7984 */ /* 0x004ea80000000400 */
[----:B------:R-:W-:Y:S01]  /*11d50*/  BAR.SYNC.DEFER_BLOCKING 0x0 ;  /* 0x0000000000007b1d */ /* 0x000fe20000010000 */
        /* <DEDUP_REMOVED lines=11> */
[----:B------:R-:W-:Y:S02]  /*11e10*/  LEA.HI.SX32 R15, R15, R40, 0x1b ;  /* 0x000000280f0f7211 */ /* 0x000fe400078fdaff */
[----:B------:R-:W-:-:S02]  /*11e20*/  IADD3 R35, R40, 0xf, RZ ;  /* 0x0000000f28237810 */ /* 0x000fc40007ffe0ff */
        /* <DEDUP_REMOVED lines=9> */
[----:B------:R-:W-:Y:S02]  /*11ec0*/  LEA.HI.SX32 R33, R33, R40, 0x1b ;  /* 0x0000002821217211 */ /* 0x000fe400078fdaff */
[----:B------:R-:W-:Y:S02]  /*11ed0*/  PRMT R34, R233, 0x7632, R34 ;  /* 0x00007632e9227816 */ /* 0x000fe40000000022 */
[----:B------:R-:W-:-:S02]  /*11ee0*/  SHF.L.U32 R15, R15, 0x1, RZ ;  /* 0x000000010f0f7819 */ /* 0x000fc400000006ff */
[----:B------:R-:W-:Y:S02]  /*11ef0*/  LEA.HI.SX32 R40, R35, R40, 0x1b ;  /* 0x0000002823287211 */ /* 0x000fe400078fdaff */
[----:B------:R-:W-:Y:S01]  /*11f00*/  SHF.L.U32 R17, R17, 0x1, RZ ;  /* 0x0000000111117819 */ /* 0x000fe200000006ff */
[----:B---3--:R-:W-:Y:S01]  /*11f10*/  @!P3 FMUL.FTZ R161, R161, R36 ;  /* 0x00000024a1a1b220 */ /* 0x008fe20000410000 */
[----:B------:R-:W-:Y:S02]  /*11f20*/  PRMT R35, R231, 0x7632, R35 ;  /* 0x00007632e7237816 */ /* 0x000fe40000000023 */
[----:B------:R-:W-:Y:S01]  /*11f30*/  SHF.L.U32 R19, R19, 0x1, RZ ;  /* 0x0000000113137819 */ /* 0x000fe200000006ff */
[----:B------:R-:W-:Y:S01]  /*11f40*/  STS.U16 [R119], R233 ;  /* 0x000000e977007388 */ /* 0x000fe20000000400 */
[----:B------:R-:W-:Y:S01]  /*11f50*/  SHF.L.U32 R21, R21, 0x1, RZ ;  /* 0x0000000115157819 */ /* 0x000fe200000006ff */
[----:B------:R-:W-:Y:S01]  /*11f60*/  @!P2 FMUL.FTZ R160, R160, R37 ;  /* 0x00000025a0a0a220 */ /* 0x000fe20000410000 */
[----:B------:R-:W-:Y:S01]  /*11f70*/  PRMT R36, R229, 0x7632, R36 ;  /* 0x00007632e5247816 */ /* 0x000fe20000000024 */
[----:B------:R3:W-:Y:S01]  /*11f80*/  STS.U16 [R15+0x2], R34 ;  /* 0x000002220f007388 */ /* 0x0007e20000000400 */
[----:B------:R-:W-:-:S02]  /*11f90*/  SHF.L.U32 R23, R23, 0x1, RZ ;  /* 0x0000000117177819 */ /* 0x000fc400000006ff */
[----:B------:R-:W-:Y:S01]  /*11fa0*/  F2FP.PACK_AB R225, R225, R226 ;  /* 0x000000e2e1e1723e */ /* 0x000fe200000000ff */
[----:B------:R-:W-:Y:S01]  /*11fb0*/  STS.U16 [R17+0x4], R231 ;  /* 0x000004e711007388 */ /* 0x000fe20000000400 */
[----:B------:R-:W-:Y:S01]  /*11fc0*/  SHF.L.U32 R25, R25, 0x1, RZ ;  /* 0x0000000119197819 */ /* 0x000fe200000006ff */
[----:B-1----:R-:W-:Y:S01]  /*11fd0*/  @!P4 FMUL.FTZ R162, R162, R41 ;  /* 0x00000029a2a2c220 */ /* 0x002fe20000410000 */
[----:B------:R-:W-:Y:S01]  /*11fe0*/  PRMT R37, R227, 0x7632, R37 ;  /* 0x00007632e3257816 */ /* 0x000fe20000000025 */
[----:B------:R1:W-:Y:S01]  /*11ff0*/  STS.U16 [R19+0x6], R35 ;  /* 0x0000062313007388 */ /* 0x0003e20000000400 */
[----:B------:R-:W-:Y:S02]  /*12000*/  SHF.L.U32 R27, R27, 0x1, RZ ;  /* 0x000000011b1b7819 */ /* 0x000fe400000006ff */
[----:B------:R-:W-:Y:S01]  /*12010*/  F2FP.PACK_AB R223, R223, R224 ;  /* 0x000000e0dfdf723e */ /* 0x000fe200000000ff */
[----:B------:R-:W-:Y:S01]  /*12020*/  STS.U16 [R21+0x8], R229 ;  /* 0x000008e515007388 */ /* 0x000fe20000000400 */
[----:B------:R-:W-:-:S02]  /*12030*/  SHF.L.U32 R29, R29, 0x1, RZ ;  /* 0x000000011d1d7819 */ /* 0x000fc400000006ff */
[----:B------:R-:W-:Y:S01]  /*12040*/  PRMT R41, R225, 0x7632, R41 ;  /* 0x00007632e1297816 */ /* 0x000fe20000000029 */
[----:B------:R0:W-:Y:S01]  /*12050*/  STS.U16 [R23+0xa], R36 ;  /* 0x00000a2417007388 */ /* 0x0001e20000000400 */
[----:B---3--:R-:W-:Y:S02]  /*12060*/  SHF.L.U32 R34, R30, 0x1, RZ ;  /* 0x000000011e227819 */ /* 0x008fe400000006ff */
[----:B-1----:R-:W-:Y:S01]  /*12070*/  SHF.L.U32 R35, R31, 0x1, RZ ;  /* 0x000000011f237819 */ /* 0x002fe200000006ff */
[----:B------:R-:W-:Y:S01]  /*12080*/  STS.U16 [R25+0xc], R227 ;  /* 0x00000ce319007388 */ /* 0x000fe20000000400 */
[----:B------:R-:W-:Y:S02]  /*12090*/  PRMT R30, R223, 0x7632, R30 ;  /* 0x00007632df1e7816 */ /* 0x000fe4000000001e */
[----:B------:R-:W-:Y:S01]  /*120a0*/  F2FP.PACK_AB R221, R221, R222 ;  /* 0x000000dedddd723e */ /* 0x000fe200000000ff */
[----:B------:R1:W-:Y:S01]  /*120b0*/  STS.U16 [R27+0xe], R37 ;  /* 0x00000e251b007388 */ /* 0x0003e20000000400 */
[----:B------:R-:W-:-:S02]  /*120c0*/  ISETP.NE.AND P6, PT, R122, RZ, PT ;  /* 0x000000ff7a00720c */ /* 0x000fc40003fc5270 */
[----:B0-----:R-:W-:Y:S01]  /*120d0*/  SHF.L.U32 R36, R32, 0x1, RZ ;  /* 0x0000000120247819 */ /* 0x001fe200000006ff */
[----:B------:R-:W-:Y:S01]  /*120e0*/  STS.U16 [R29+0x10], R225 ;  /* 0x000010e11d007388 */ /* 0x000fe20000000400 */
[----:B------:R-:W-:Y:S02]  /*120f0*/  F2FP.PACK_AB R219, R219, R220 ;  /* 0x000000dcdbdb723e */ /* 0x000fe400000000ff */
[----:B------:R-:W-:Y:S01]  /*12100*/  PRMT R31, R221, 0x7632, R31 ;  /* 0x00007632dd1f7816 */ /* 0x000fe2000000001f */
[----:B------:R-:W-:Y:S01]  /*12110*/  STS.U16 [R34+0x12], R41 ;  /* 0x0000122922007388 */ /* 0x000fe20000000400 */
[----:B------:R-:W-:Y:S02]  /*12120*/  SHF.L.U32 R38, R38, 0x1, RZ ;  /* 0x0000000126267819 */ /* 0x000fe400000006ff */
[----:B-1----:R-:W-:Y:S01]  /*12130*/  SHF.L.U32 R37, R33, 0x1, RZ ;  /* 0x0000000121257819 */ /* 0x002fe200000006ff */
[----:B------:R-:W-:Y:S01]  /*12140*/  STS.U16 [R35+0x14], R223 ;  /* 0x000014df23007388 */ /* 0x000fe20000000400 */
[----:B------:R-:W-:-:S02]  /*12150*/  SHF.L.U32 R39, R39, 0x1, RZ ;  /* 0x0000000127277819 */ /* 0x000fc400000006ff */
[----:B------:R-:W-:Y:S01]  /*12160*/  SHF.L.U32 R40, R40, 0x1, RZ ;  /* 0x0000000128287819 */ /* 0x000fe200000006ff */
[----:B------:R0:W-:Y:S01]  /*12170*/  STS.U16 [R36+0x16], R30 ;  /* 0x0000161e24007388 */ /* 0x0001e20000000400 */
[----:B----4-:R-:W-:-:S03]  /*12180*/  HADD2.F32 R3, -RZ, R3.H0_H0 ;  /* 0x20000003ff037230 */ /* 0x010fc60000004100 */
[----:B------:R-:W-:Y:S01]  /*12190*/  STS.U16 [R37+0x18], R221 ;  /* 0x000018dd25007388 */ /* 0x000fe20000000400 */
[----:B0-----:R-:W-:-:S03]  /*121a0*/  PRMT R30, R219, 0x7632, R30 ;  /* 0x00007632db1e7816 */ /* 0x001fc6000000001e */
[----:B------:R-:W-:Y:S04]  /*121b0*/  STS.U16 [R38+0x1a], R31 ;  /* 0x00001a1f26007388 */ /* 0x000fe80000000400 */
[----:B------:R-:W-:Y:S04]  /*121c0*/  STS.U16 [R39+0x1c], R219 ;  /* 0x00001cdb27007388 */ /* 0x000fe80000000400 */
[----:B------:R0:W-:Y:S01]  /*121d0*/  STS.U16 [R40+0x1e], R30 ;  /* 0x00001e1e28007388 */ /* 0x0001e20000000400 */
        /* <DEDUP_REMOVED lines=20> */
[----:B------:R-:W-:Y:S01]  /*12320*/  @!P5 FMUL.FTZ R163, R163, R42 ;  /* 0x0000002aa3a3d220 */ /* 0x000fe20000410000 */
[----:B------:R-:W-:Y:S01]  /*12330*/  FSETP.GTU.FTZ.AND P5, PT, R3, 20, PT ;  /* 0x41a000000300780b */ /* 0x000fe20003fbc000 */
[----:B------:R-:W-:-:S02]  /*12340*/  HADD2.F32 R5, -RZ, R5.H0_H0 ;  /* 0x20000005ff057230 */ /* 0x000fc40000004100 */
[----:B------:R-:W-:Y:S02]  /*12350*/  HADD2.F32 R7, -RZ, R7.H0_H0 ;  /* 0x20000007ff077230 */ /* 0x000fe40000004100 */
[----:B------:R-:W-:Y:S01]  /*12360*/  HADD2.F32 R9, -RZ, R9.H0_H0 ;  /* 0x20000009ff097230 */ /* 0x000fe20000004100 */
[----:B------:R-:W-:Y:S01]  /*12370*/  FADD.FTZ R5, R5, UR5 ;  /* 0x0000000505057e21 */ /* 0x000fe20008010000 */
[----:B------:R-:W-:Y:S01]  /*12380*/  HADD2.F32 R11, -RZ, R11.H0_H0 ;  /* 0x2000000bff0b7230 */ /* 0x000fe20000004100 */
[----:B------:R-:W-:Y:S02]  /*12390*/  FADD.FTZ R7, R7, UR5 ;  /* 0x0000000507077e21 */ /* 0x000fe40008010000 */
[----:B------:R-:W-:-:S03]  /*123a0*/  FADD.FTZ R9, R9, UR5 ;  /* 0x0000000509097e21 */ /* 0x000fc60008010000 */
[----:B------:R-:W-:Y:S01]  /*123b0*/  @!P5 FMUL.FTZ R3, R3, -1.4426950216293334961 ;  /* 0xbfb8aa3b0303d820 */ /* 0x000fe20000410000 */
[----:B------:R-:W-:Y:S01]  /*123c0*/  FSETP.GTU.FTZ.AND P4, PT, R5, 20, PT ;  /* 0x41a000000500780b */ /* 0x000fe20003f9c000 */
[----:B------:R-:W-:Y:S01]  /*123d0*/  FADD.FTZ R11, R11, UR5 ;  /* 0x000000050b0b7e21 */ /* 0x000fe20008010000 */
[----:B------:R-:W-:Y:S01]  /*123e0*/  FSETP.GTU.FTZ.AND P3, PT, R7, 20, PT ;  /* 0x41a000000700780b */ /* 0x000fe20003f7c000 */
[----:B------:R-:W-:Y:S01]  /*123f0*/  @!P1 FMUL.FTZ R165, R165, R44 ;  /* 0x0000002ca5a59220 */ /* 0x000fe20000410000 */
[----:B------:R-:W-:Y:S01]  /*12400*/  FSETP.GTU.FTZ.AND P0, PT, R9, 20, PT ;  /* 0x41a000000900780b */ /* 0x000fe20003f1c000 */
[----:B------:R-:W1:Y:S01]  /*12410*/  @!P5 MUFU.EX2 R3, R3 ;  /* 0x000000030003d308 */ /* 0x000e620000000800 */
[----:B------:R-:W3:Y:S01]  /*12420*/  LDS R75, [0x1080] ;  /* 0x00108000ff4b7984 */ /* 0x000ee20000000800 */
[----:B------:R-:W-:Y:S01]  /*12430*/  FSETP.GTU.FTZ.AND P1, PT, R11, 20, PT ;  /* 0x41a000000b00780b */ /* 0x000fe20003f3c000 */
[----:B--2---:R-:W-:-:S05]  /*12440*/  HADD2.F32 R13, -RZ, R13.H0_H0 ;  /* 0x2000000dff0d7230 */ /* 0x004fca0000004100 */
[----:B------:R-:W-:Y:S02]  /*12450*/  @!P4 FMUL.FTZ R5, R5, -1.4426950216293334961 ;  /* 0xbfb8aa3b0505c820 */ /* 0x000fe40000410000 */
[----:B------:R-:W-:Y:S02]  /*12460*/  @!P3 FMUL.FTZ R7, R7, -1.4426950216293334961 ;  /* 0xbfb8aa3b0707b820 */ /* 0x000fe40000410000 */
[----:B------:R-:W-:Y:S02]  /*12470*/  @!P0 FMUL.FTZ R9, R9, -1.4426950216293334961 ;  /* 0xbfb8aa3b09098820 */ /* 0x000fe40000410000 */
[----:B------:R-:W2:Y:S01]  /*12480*/  @!P4 MUFU.EX2 R5, R5 ;  /* 0x000000050005c308 */ /* 0x000ea20000000800 */
[----:B-1----:R-:W-:Y:S02]  /*12490*/  @!P5 FADD.FTZ R3, R3, 1 ;  /* 0x3f8000000303d421 */ /* 0x002fe40000010000 */
[----:B------:R-:W-:Y:S02]  /*124a0*/  @!P1 FMUL.FTZ R11, R11, -1.4426950216293334961 ;  /* 0xbfb8aa3b0b0b9820 */ /* 0x000fe40000410000 */
[----:B------:R-:W-:-:S03]  /*124b0*/  FADD.FTZ R13, R13, UR5 ;  /* 0x000000050d0d7e21 */ /* 0x000fc60008010000 */
[----:B------:R-:W1:Y:S02]  /*124c0*/  @!P3 MUFU.EX2 R7, R7 ;  /* 0x000000070007b308 */ /* 0x000e640000000800 */
[----:B------:R-:W-:-:S06]  /*124d0*/  FSETP.GTU.FTZ.AND P2, PT, R13, 20, PT ;  /* 0x41a000000d00780b */ /* 0x000fcc0003f5c000 */
[----:B------:R-:W4:Y:S08]  /*124e0*/  @!P0 MUFU.EX2 R9, R9 ;  /* 0x0000000900098308 */ /* 0x000f300000000800 */
[----:B------:R-:W0:Y:S08]  /*124f0*/  @!P1 MUFU.EX2 R11, R11 ;  /* 0x0000000b000b9308 */ /* 0x000e300000000800 */
[----:B------:R-:W3:Y:S01]  /*12500*/  @!P5 MUFU.RCP R3, R3 ;  /* 0x000000030003d308 */ /* 0x000ee20000001000 */
[----:B--2---:R-:W-:-:S02]  /*12510*/  @!P4 FADD.FTZ R5, R5, 1 ;  /* 0x3f8000000505c421 */ /* 0x004fc40000010000 */
[----:B-1----:R-:W-:Y:S02]  /*12520*/  @!P3 FADD.FTZ R7, R7, 1 ;  /* 0x3f8000000707b421 */ /* 0x002fe40000010000 */
[----:B------:R-:W-:Y:S02]  /*12530*/  @!P2 FMUL.FTZ R13, R13, -1.4426950216293334961 ;  /* 0xbfb8aa3b0d0da820 */ /* 0x000fe40000410000 */
[----:B----4-:R-:W-:Y:S01]  /*12540*/  @!P0 FADD.FTZ R9, R9, 1 ;  /* 0x3f80000009098421 */ /* 0x010fe20000010000 */
[----:B0-----:R-:W0:Y:S01]  /*12550*/  @!P4 MUFU.RCP R30, R5 ;  /* 0x00000005001ec308 */ /* 0x001e220000001000 */
[----:B------:R-:W-:Y:S01]  /*12560*/  @!P1 FADD.FTZ R11, R11, 1 ;  /* 0x3f8000000b0b9421 */ /* 0x000fe20000010000 */
[----:B------:R-:W-:-:S06]  /*12570*/  UIMAD UR7, UR13, UR8, URZ ;  /* 0x000000080d0772a4 */ /* 0x000fcc000f8e023f */
[----:B------:R-:W1:Y:S01]  /*12580*/  @!P3 MUFU.RCP R32, R7 ;  /* 0x000000070020b308 */ /* 0x000e620000001000 */
[----:B---3--:R-:W-:Y:S01]  /*12590*/  @!P5 FMUL.FTZ R166, R166, R3 ;  /* 0x00000003a6a6d220 */ /* 0x008fe20000410000 */
[----:B------:R-:W-:Y:S01]  /*125a0*/  ISETP.GE.AND P5, PT, R120, R75, PT ;  /* 0x0000004b7800720c */ /* 0x000fe20003fa6270 */
[----:B------:R-:W-:-:S05]  /*125b0*/  UIMAD UR25, UR12, UR9, UR7 ;  /* 0x000000090c1972a4 */ /* 0x000fca000f8e0207 */
[----:B------:R-:W2:Y:S01]  /*125c0*/  @!P2 MUFU.EX2 R13, R13 ;  /* 0x0000000d000da308 */ /* 0x000ea20000000800 */
[----:B------:R-:W-:Y:S02]  /*125d0*/  UIMAD UR7, UR13, UR34, URZ ;  /* 0x000000220d0772a4 */ /* 0x000fe4000f8e023f */
[----:B------:R-:W-:-:S05]  /*125e0*/  UIMAD.WIDE.U32 UR36, UR12, UR8, URZ ;  /* 0x000000080c2472a5 */ /* 0x000fca000f8e003f */
[----:B------:R-:W3:Y:S08]  /*125f0*/  @!P0 MUFU.RCP R9, R9 ;  /* 0x0000000900098308 */ /* 0x000ef00000001000 */
[----:B------:R4:W2:Y:S01]  /*12600*/  @!P1 MUFU.RCP R42, R11 ;  /* 0x0000000b002a9308 */ /* 0x0008a20000001000 */
[----:B------:R-:W-:Y:S01]  /*12610*/  UIMAD UR38, UR12, UR35, UR7 ;  /* 0x000000230c2672a4 */ /* 0x000fe2000f8e0207 */
[----:B------:R-:W-:Y:S01]  /*12620*/  BSSY B0, `(.L_x_1466) ;  /* 0x0000014000007945 */ /* 0x000fe20003800000 */
[----:B------:R-:W-:-:S02]  /*12630*/  UIMAD.WIDE.U32 UR8, UR12, UR34, URZ ;  /* 0x000000220c0872a5 */ /* 0x000fc4000f8e003f */
[----:B------:R-:W-:Y:S01]  /*12640*/  UIADD3 UR7, UR37, UR25, URZ ;  /* 0x0000001925077290 */ /* 0x000fe2000fffe03f */
[----:B0-----:R-:W-:Y:S02]  /*12650*/  @!P4 FMUL.FTZ R167, R167, R30 ;  /* 0x0000001ea7a7c220 */ /* 0x001fe40000410000 */
        /* <DEDUP_REMOVED lines=16> */
.L_x_1467:
[----:B---34-:R-:W-:Y:S05]  /*12760*/  BSYNC B0 ;  /* 0x0000000000007941 */ /* 0x018fea0003800000 */
.L_x_1466:
[----:B0-----:R-:W3:Y:S01]  /*12770*/  LDL.LU R41, [R1+0x18] ;  /* 0x0000180001297983 */ /* 0x001ee20000300800 */
[----:B------:R-:W-:Y:S01]  /*12780*/  ULDC.64 UR34, c[0x0][0x2e0] ;  /* 0x0000b80000227ab9 */ /* 0x000fe20000000a00 */
[----:B--2---:R-:W-:Y:S01]  /*12790*/  @!P2 FADD.FTZ R13, R13, 1 ;  /* 0x3f8000000d0da421 */ /* 0x004fe20000010000 */
[----:B------:R-:W-:Y:S01]  /*127a0*/  UMOV UR37, UR7 ;  /* 0x0000000700257c82 */ /* 0x000fe20008000000 */
[----:B------:R-:W-:Y:S01]  /*127b0*/  LEA R30, P3, R120, c[0x0][0x330], 0x1 ;  /* 0x0000cc00781e7a11 */ /* 0x000fe200078608ff */
[----:B------:R-:W-:Y:S01]  /*127c0*/  UIMAD.WIDE.U32 UR36, UR10, UR34, UR36 ;  /* 0x000000220a2472a5 */ /* 0x000fe2000f8e0024 */
[----:B------:R-:W-:Y:S01]  /*127d0*/  SHF.R.S32.HI R3, RZ, 0x1f, R120 ;  /* 0x0000001fff037819 */ /* 0x000fe20000011478 */
[----:B------:R-:W-:Y:S01]  /*127e0*/  UIMAD UR34, UR11, UR34, URZ ;  /* 0x000000220b2272a4 */ /* 0x000fe2000f8e023f */
[----:B------:R-:W0:Y:S01]  /*127f0*/  @!P2 MUFU.RCP R13, R13 ;  /* 0x0000000d000da308 */ /* 0x000e220000001000 */
[----:B------:R-:W-:Y:S01]  /*12800*/  UIADD3 UR7, UP0, UR26, UR36, URZ ;  /* 0x000000241a077290 */ /* 0x000fe2000ff1e03f */
[----:B------:R-:W-:Y:S01]  /*12810*/  @!P0 FMUL.FTZ R194, R194, R9 ;  /* 0x00000009c2c28220 */ /* 0x000fe20000410000 */
        /* <DEDUP_REMOVED lines=9> */
[----:B------:R-:W-:-:S04]  /*128b0*/  MOV R32, UR36 ;  /* 0x0000002400207c02 */ /* 0x000fc80008000f00 */
        /* <DEDUP_REMOVED lines=31> */
[----:B------:R-:W-:Y:S02]  /*12ab0*/  F2FP.PACK_AB R9, R167, R166 ;  /* 0x000000a6a709723e */ /* 0x000fe400000000ff */
[C---:B0-----:R-:W-:Y:S02]  /*12ac0*/  PRMT R30, R5.reuse, 0x7610, R30 ;  /* 0x00007610051e7816 */ /* 0x041fe4000000001e */
[----:B------:R-:W-:Y:S02]  /*12ad0*/  PRMT R31, R5, 0x7632, R31 ;  /* 0x00007632051f7816 */ /* 0x000fe4000000001f */
[----:B------:R-:W-:Y:S02]  /*12ae0*/  F2FP.PACK_AB R5, R163, R162 ;  /* 0x000000a2a305723e */ /* 0x000fe400000000ff */
[----:B------:R-:W-:Y:S01]  /*12af0*/  PRMT R33, R7, 0x7632, R33 ;  /* 0x0000763207217816 */ /* 0x000fe20000000021 */
[----:B------:R-:W-:Y:S01]  /*12b00*/  UIADD3 UR7, UR9, UR38, URZ ;  /* 0x0000002609077290 */ /* 0x000fe2000fffe03f */
[----:B------:R-:W-:Y:S01]  /*12b10*/  BSSY B0, `(.L_x_1468) ;  /* 0x0000055000007945 */ /* 0x000fe20003800000 */
[----:B---3--:R-:W-:Y:S01]  /*12b20*/  FADD.FTZ R32, R156, R41 ;  /* 0x000000299c207221 */ /* 0x008fe20000010000 */
[----:B------:R-:W-:Y:S01]  /*12b30*/  F2FP.PACK_AB R156, R157, R156 ;  /* 0x0000009c9d9c723e */ /* 0x000fe200000000ff */
[----:B------:R-:W-:Y:S02]  /*12b40*/  BAR.SYNC.DEFER_BLOCKING 0x0 ;  /* 0x0000000000007b1d */ /* 0x000fe40000010000 */
[----:B------:R-:W-:Y:S01]  /*12b50*/  FADD.FTZ R3, R32, R157 ;  /* 0x0000009d20037221 */ /* 0x000fe20000010000 */
[----:B------:R-:W-:-:S03]  /*12b60*/  PRMT R11, R156, 0x7632, R11 ;  /* 0x000076329c0b7816 */ /* 0x000fc6000000000b */
[----:B------:R-:W-:Y:S01]  /*12b70*/  FADD.FTZ R32, R3, R158 ;  /* 0x0000009e03207221 */ /* 0x000fe20000010000 */
[----:B------:R-:W-:-:S04]  /*12b80*/  F2FP.PACK_AB R158, R159, R158 ;  /* 0x0000009e9f9e723e */ /* 0x000fc800000000ff */
[----:B------:R-:W-:Y:S01]  /*12b90*/  PRMT R13, R158, 0x7632, R13 ;  /* 0x000076329e0d7816 */ /* 0x000fe2000000000d */
[----:B------:R-:W-:Y:S01]  /*12ba0*/  FADD.FTZ R3, R32, R159 ;  /* 0x0000009f20037221 */ /* 0x000fe20000010000 */
[C---:B------:R-:W-:Y:S01]  /*12bb0*/  PRMT R32, R5.reuse, 0x7610, R32 ;  /* 0x0000761005207816 */ /* 0x040fe20000000020 */
[----:B------:R-:W-:Y:S04]  /*12bc0*/  STS.U16 [R119], R156 ;  /* 0x0000009c77007388 */ /* 0x000fe80000000400 */
[----:B------:R0:W-:Y:S04]  /*12bd0*/  STS.U16 [R15+0x2], R11 ;  /* 0x0000020b0f007388 */ /* 0x0001e80000000400 */
[----:B------:R1:W-:Y:S04]  /*12be0*/  STS.U16 [R17+0x4], R158 ;  /* 0x0000049e11007388 */ /* 0x0003e80000000400 */
[----:B------:R2:W-:Y:S01]  /*12bf0*/  STS.U16 [R19+0x6], R13 ;  /* 0x0000060d13007388 */ /* 0x0005e20000000400 */
[----:B0-----:R-:W-:-:S02]  /*12c00*/  PRMT R11, R5, 0x7632, R11 ;  /* 0x00007632050b7816 */ /* 0x001fc4000000000b */
[----:B------:R-:W-:Y:S01]  /*12c10*/  PRMT R15, R7, 0x7610, R15 ;  /* 0x00007610070f7816 */ /* 0x000fe2000000000f */
[----:B------:R0:W-:Y:S01]  /*12c20*/  STS.U16 [R21+0x8], R30 ;  /* 0x0000081e15007388 */ /* 0x0001e20000000400 */
[----:B------:R-:W-:Y:S02]  /*12c30*/  F2FP.PACK_AB R5, R194, R193 ;  /* 0x000000c1c205723e */ /* 0x000fe400000000ff */
[----:B------:R-:W-:Y:S01]  /*12c40*/  F2FP.PACK_AB R7, R196, R195 ;  /* 0x000000c3c407723e */ /* 0x000fe200000000ff */
[----:B------:R3:W-:Y:S01]  /*12c50*/  STS.U16 [R23+0xa], R31 ;  /* 0x00000a1f17007388 */ /* 0x0007e20000000400 */
[----:B-1----:R-:W-:Y:S02]  /*12c60*/  PRMT R17, R9, 0x7632, R17 ;  /* 0x0000763209117816 */ /* 0x002fe40000000011 */
[C---:B--2---:R-:W-:Y:S01]  /*12c70*/  PRMT R19, R5.reuse, 0x7610, R19 ;  /* 0x0000761005137816 */ /* 0x044fe20000000013 */
[----:B------:R1:W-:Y:S01]  /*12c80*/  STS.U16 [R25+0xc], R32 ;  /* 0x00000c2019007388 */ /* 0x0003e20000000400 */
[----:B0-----:R-:W-:-:S03]  /*12c90*/  PRMT R21, R5, 0x7632, R21 ;  /* 0x0000763205157816 */ /* 0x001fc60000000015 */
[----:B------:R-:W-:Y:S01]  /*12ca0*/  STS.U16 [R27+0xe], R11 ;  /* 0x00000e0b1b007388 */ /* 0x000fe20000000400 */
[----:B---3--:R-:W-:-:S03]  /*12cb0*/  PRMT R23, R7, 0x7610, R23 ;  /* 0x0000761007177816 */ /* 0x008fc60000000017 */
        /* <DEDUP_REMOVED lines=33> */
[----:B------:R-:W0:Y:S03]  /*12ed0*/  LDS R25, [0x1080] ;  /* 0x00108000ff197984 */ /* 0x000e260000000800 */
[----:B------:R-:W-:-:S04]  /*12ee0*/  FADD.FTZ R165, R164, R165 ;  /* 0x000000a5a4a57221 */ /* 0x000fc80000010000 */
[----:B------:R-:W-:-:S04]  /*12ef0*/  FADD.FTZ R166, R165, R166 ;  /* 0x000000a6a5a67221 */ /* 0x000fc80000010000 */
[----:B------:R-:W-:-:S04]  /*12f00*/  FADD.FTZ R166, R166, R167 ;  /* 0x000000a7a6a67221 */ /* 0x000fc80000010000 */
[----:B------:R-:W-:-:S04]  /*12f10*/  FADD.FTZ R193, R166, R193 ;  /* 0x000000c1a6c17221 */ /* 0x000fc80000010000 */
[----:B------:R-:W-:-:S04]  /*12f20*/  FADD.FTZ R194, R193, R194 ;  /* 0x000000c2c1c27221 */ /* 0x000fc80000010000 */
[----:B------:R-:W-:-:S04]  /*12f30*/  FADD.FTZ R195, R194, R195 ;  /* 0x000000c3c2c37221 */ /* 0x000fc80000010000 */
[----:B------:R-:W-:-:S05]  /*12f40*/  FADD.FTZ R3, R195, R196 ;  /* 0x000000c4c3037221 */ /* 0x000fca0000010000 */
[----:B------:R1:W-:Y:S01]  /*12f50*/  STL [R1+0x18], R3 ;  /* 0x0000180301007387 */ /* 0x0003e20000100800 */
[----:B0-----:R-:W-:-:S13]  /*12f60*/  ISETP.GE.AND P0, PT, R120, R25, PT ;  /* 0x000000197800720c */ /* 0x001fda0003f06270 */
[----:B------:R-:W-:Y:S05]  /*12f70*/  @P0 BRA `(.L_x_1469) ;  /* 0x000000e000000947 */ /* 0x000fea0003800000 */
[----:B-1----:R-:W-:Y:S01]  /*12f80*/  MOV R3, UR12 ;  /* 0x0000000c00037c02 */ /* 0x002fe20008000f00 */
        /* <DEDUP_REMOVED lines=13> */
.L_x_1469:
[----:B-1----:R-:W-:Y:S05]  /*13060*/  BSYNC B0 ;  /* 0x0000000000007941 */ /* 0x002fea0003800000 */
.L_x_1468:
[----:B------:R-:W-:Y:S01]  /*13070*/  ULDC.64 UR34, c[0x0][0x300] ;  /* 0x0000c00000227ab9 */ /* 0x000fe20000000a00 */
[C---:B0-----:R-:W-:Y:S01]  /*13080*/  SHF.L.U32 R5, R120.reuse, 0x1, RZ ;  /* 0x0000000178057819 */ /* 0x041fe200000006ff */
        /* <DEDUP_REMOVED lines=59> */
.L_x_1326:
        /* <DEDUP_REMOVED lines=35> */
.L_x_1472:
[----:B-1----:R-:W-:Y:S05]  /*13670*/  BSYNC B0 ;  /* 0x0000000000007941 */ /* 0x002fea0003800000 */
.L_x_1471:
        /* <DEDUP_REMOVED lines=34> */
.L_x_1474:
[----:B------:R-:W3:Y:S02]  /*138a0*/  S2R R11, SR_TID.X ;  /* 0x00000000000b7919 */ /* 0x000ee40000002100 */
.L_x_1475:
[----:B-1----:R-:W-:Y:S05]  /*138b0*/  BSYNC B0 ;  /* 0x0000000000007941 */ /* 0x002fea0003800000 */
.L_x_1473:
        /* <DEDUP_REMOVED lines=12> */
.L_x_1476:
        /* <DEDUP_REMOVED lines=32> */
.L_x_1369:
[----:B------:R-:W-:Y:S01]  /*13b80*/  HFMA2.MMA R65, -RZ, RZ, 0, 5.9604644775390625e-08 ;  /* 0x00000001ff417435 */ /* 0x000fe200000001ff */
[----:B------:R-:W-:-:S02]  /*13b90*/  MOV R71, R68 ;  /* 0x0000004400477202 */ /* 0x000fc40000000f00 */
[----:B------:R-:W-:Y:S02]  /*13ba0*/  MOV R213, RZ ;  /* 0x000000ff00d57202 */ /* 0x000fe40000000f00 */
[----:B------:R-:W-:Y:S02]  /*13bb0*/  MOV R212, 0xffffffff ;  /* 0xffffffff00d47802 */ /* 0x000fe40000000f00 */
[----:B------:R-:W-:Y:S02]  /*13bc0*/  MOV R64, 0x13be0 ;  /* 0x00013be000407802 */ /* 0x000fe40000000f00 */
[----:B------:R-:W-:Y:S05]  /*13bd0*/  CALL.REL.NOINC `($__internal_35_$__cuda_sm70_shflsync_up) ;  /* 0x00001e3000007944 */ /* 0x000fea0003c00000 */
[----:B-1----:R-:W-:Y:S01]  /*13be0*/  MOV R66, R71 ;  /* 0x0000004700427202 */ /* 0x002fe20000000f00 */
[----:B------:R-:W-:Y:S05]  /*13bf0*/  BRA `(.L_x_1477) ;  /* 0xffff6f1000007947 */ /* 0x000fea000383ffff */
.L_x_1370:
[----:B------:R-:W-:Y:S01]  /*13c00*/  HFMA2.MMA R65, -RZ, RZ, 0, 5.9604644775390625e-08 ;  /* 0x00000001ff417435 */ /* 0x000fe200000001ff */
[----:B------:R-:W-:Y:S02]  /*13c10*/  MOV R71, R69 ;  /* 0x0000004500477202 */ /* 0x000fe40000000f00 */
[----:B------:R-:W-:Y:S02]  /*13c20*/  MOV R213, RZ ;  /* 0x000000ff00d57202 */ /* 0x000fe40000000f00 */
[----:B------:R-:W-:-:S02]  /*13c30*/  MOV R212, 0xffffffff ;  /* 0xffffffff00d47802 */ /* 0x000fc40000000f00 */
[----:B------:R-:W-:Y:S02]  /*13c40*/  MOV R64, 0x13c60 ;  /* 0x00013c6000407802 */ /* 0x000fe40000000f00 */
[----:B01----:R-:W-:Y:S05]  /*13c50*/  CALL.REL.NOINC `($__internal_35_$__cuda_sm70_shflsync_up) ;  /* 0x00001db000007944 */ /* 0x003fea0003c00000 */
[----:B------:R-:W-:Y:S01]  /*13c60*/  HFMA2.MMA R65, -RZ, RZ, 0, 5.9604644775390625e-08 ;  /* 0x00000001ff417435 */ /* 0x000fe200000001ff */
[----:B-1----:R-:W-:Y:S02]  /*13c70*/  MOV R67, R71 ;  /* 0x0000004700437202 */ /* 0x002fe40000000f00 */
[----:B------:R-:W-:Y:S02]  /*13c80*/  MOV R71, R211 ;  /* 0x000000d300477202 */ /* 0x000fe40000000f00 */
[----:B------:R-:W-:Y:S02]  /*13c90*/  MOV R213, RZ ;  /* 0x000000ff00d57202 */ /* 0x000fe40000000f00 */
[----:B------:R-:W-:Y:S02]  /*13ca0*/  MOV R212, 0xffffffff ;  /* 0xffffffff00d47802 */ /* 0x000fe40000000f00 */
[----:B------:R-:W-:Y:S02]  /*13cb0*/  MOV R64, 0x13cd0 ;  /* 0x00013cd000407802 */ /* 0x000fe40000000f00 */
[----:B------:R-:W-:Y:S05]  /*13cc0*/  CALL.REL.NOINC `($__internal_35_$__cuda_sm70_shflsync_up) ;  /* 0x00001d4000007944 */ /* 0x000fea0003c00000 */
[----:B------:R-:W-:Y:S01]  /*13cd0*/  HFMA2.MMA R65, -RZ, RZ, 0, 5.9604644775390625e-08 ;  /* 0x00000001ff417435 */ /* 0x000fe200000001ff */
[----:B-1----:R-:W-:-:S02]  /*13ce0*/  MOV R70, R71 ;  /* 0x0000004700467202 */ /* 0x002fc40000000f00 */
[----:B------:R-:W-:Y:S02]  /*13cf0*/  MOV R71, R210 ;  /* 0x000000d200477202 */ /* 0x000fe40000000f00 */
[----:B------:R-:W-:Y:S02]  /*13d00*/  MOV R213, RZ ;  /* 0x000000ff00d57202 */ /* 0x000fe40000000f00 */
[----:B------:R-:W-:Y:S02]  /*13d10*/  MOV R212, 0xffffffff ;  /* 0xffffffff00d47802 */ /* 0x000fe40000000f00 */
[----:B------:R-:W-:Y:S02]  /*13d20*/  MOV R64, 0x13d40 ;  /* 0x00013d4000407802 */ /* 0x000fe40000000f00 */
[----:B------:R-:W-:Y:S05]  /*13d30*/  CALL.REL.NOINC `($__internal_35_$__cuda_sm70_shflsync_up) ;  /* 0x00001cd000007944 */ /* 0x000fea0003c00000 */
        /* <DEDUP_REMOVED lines=20> */
[----:B------:R-:W-:Y:S05]  /*13e80*/  CALL.REL.NOINC `($__internal_35_$__cuda_sm70_shflsync_up) ;  /* 0x00001b8000007944 */ /* 0x000fea0003c00000 */
[----:B------:R-:W-:Y:S01]  /*13e90*/  HFMA2.MMA R65, -RZ, RZ, 0, 1.1920928955078125e-07 ;  /* 0x00000002ff417435 */ /* 0x000fe200000001ff */
[----:B-1----:R-:W-:Y:S02]  /*13ea0*/  MOV R66, R71 ;  /* 0x0000004700427202 */ /* 0x002fe40000000f00 */
[----:B------:R-:W-:Y:S02]  /*13eb0*/  MOV R71, R69 ;  /* 0x0000004500477202 */ /* 0x000fe40000000f00 */
[----:B------:R-:W-:Y:S02]  /*13ec0*/  MOV R213, RZ ;  /* 0x000000ff00d57202 */ /* 0x000fe40000000f00 */
[----:B------:R-:W-:-:S02]  /*13ed0*/  MOV R212, 0xffffffff ;  /* 0xffffffff00d47802 */ /* 0x000fc40000000f00 */
[----:B------:R-:W-:Y:S02]  /*13ee0*/  MOV R64, 0x13f00 ;  /* 0x00013f0000407802 */ /* 0x000fe40000000f00 */
[----:B------:R-:W-:Y:S05]  /*13ef0*/  CALL.REL.NOINC `($__internal_35_$__cuda_sm70_shflsync_up) ;  /* 0x00001b1000007944 */ /* 0x000fea0003c00000 */
[----:B------:R-:W-:Y:S01]  /*13f00*/  HFMA2.MMA R65, -RZ, RZ, 0, 1.1920928955078125e-07 ;  /* 0x00000002ff417435 */ /* 0x000fe200000001ff */
[----:B-1----:R-:W-:Y:S02]  /*13f10*/  MOV R67, R71 ;  /* 0x0000004700437202 */ /* 0x002fe40000000f00 */
[----:B------:R-:W-:Y:S02]  /*13f20*/  MOV R71, R211 ;  /* 0x000000d300477202 */ /* 0x000fe40000000f00 */
[----:B------:R-:W-:Y:S02]  /*13f30*/  MOV R213, RZ ;  /* 0x000000ff00d57202 */ /* 0x000fe40000000f00 */
[----:B------:R-:W-:Y:S02]  /*13f40*/  MOV R212, 0xffffffff ;  /* 0xffffffff00d47802 */ /* 0x000fe40000000f00 */
[----:B------:R-:W-:Y:S02]  /*13f50*/  MOV R64, 0x13f70 ;  /* 0x00013f7000407802 */ /* 0x000fe40000000f00 */
[----:B------:R-:W-:Y:S05]  /*13f60*/  CALL.REL.NOINC `($__internal_35_$__cuda_sm70_shflsync_up) ;  /* 0x00001aa000007944 */ /* 0x000fea0003c00000 */
[----:B------:R-:W-:Y:S01]  /*13f70*/  HFMA2.MMA R65, -RZ, RZ, 0, 1.1920928955078125e-07 ;  /* 0x00000002ff417435 */ /* 0x000fe200000001ff */
[----:B-1----:R-:W-:-:S02]  /*13f80*/  MOV R70, R71 ;  /* 0x0000004700467202 */ /* 0x002fc40000000f00 */
[----:B------:R-:W-:Y:S02]  /*13f90*/  MOV R71, R210 ;  /* 0x000000d200477202 */ /* 0x000fe40000000f00 */
[----:B------:R-:W-:Y:S02]  /*13fa0*/  MOV R213, RZ ;  /* 0x000000ff00d57202 */ /* 0x000fe40000000f00 */
[----:B------:R-:W-:Y:S02]  /*13fb0*/  MOV R212, 0xffffffff ;  /* 0xffffffff00d47802 */ /* 0x000fe40000000f00 */
[----:B------:R-:W-:Y:S02]  /*13fc0*/  MOV R64, 0x13fe0 ;  /* 0x00013fe000407802 */ /* 0x000fe40000000f00 */
[----:B------:R-:W-:Y:S05]  /*13fd0*/  CALL.REL.NOINC `($__internal_35_$__cuda_sm70_shflsync_up) ;  /* 0x00001a3000007944 */ /* 0x000fea0003c00000 */
        /* <DEDUP_REMOVED lines=18> */
[----:B------:R-:W-:Y:S05]  /*14100*/  CALL.REL.NOINC `($__internal_35_$__cuda_sm70_shflsync_up) ;  /* 0x0000190000007944 */ /* 0x000fea0003c00000 */
[----:B------:R-:W-:Y:S01]  /*14110*/  HFMA2.MMA R65, -RZ, RZ, 0, 2.384185791015625e-07 ;  /* 0x00000004ff417435 */ /* 0x000fe200000001ff */
[----:B-1----:R-:W-:Y:S02]  /*14120*/  MOV R66, R71 ;  /* 0x0000004700427202 */ /* 0x002fe40000000f00 */
[----:B------:R-:W-:Y:S02]  /*14130*/  MOV R71, R69 ;  /* 0x0000004500477202 */ /* 0x000fe40000000f00 */
[----:B------:R-:W-:Y:S02]  /*14140*/  MOV R213, RZ ;  /* 0x000000ff00d57202 */ /* 0x000fe40000000f00 */
[----:B------:R-:W-:Y:S02]  /*14150*/  MOV R212, 0xffffffff ;  /* 0xffffffff00d47802 */ /* 0x000fe40000000f00 */
[----:B------:R-:W-:Y:S02]  /*14160*/  MOV R64, 0x14180 ;  /* 0x0001418000407802 */ /* 0x000fe40000000f00 */
[----:B------:R-:W-:Y:S05]  /*14170*/  CALL.REL.NOINC `($__internal_35_$__cuda_sm70_shflsync_up) ;  /* 0x0000189000007944 */ /* 0x000fea0003c00000 */
[----:B------:R-:W-:Y:S01]  /*14180*/  HFMA2.MMA R65, -RZ, RZ, 0, 2.384185791015625e-07 ;  /* 0x00000004ff417435 */ /* 0x000fe200000001ff */
[----:B-1----:R-:W-:-:S02]  /*14190*/  MOV R67, R71 ;  /* 0x0000004700437202 */ /* 0x002fc40000000f00 */
[----:B------:R-:W-:Y:S02]  /*141a0*/  MOV R71, R70 ;  /* 0x0000004600477202 */ /* 0x000fe40000000f00 */
[----:B------:R-:W-:Y:S02]  /*141b0*/  MOV R213, RZ ;  /* 0x000000ff00d57202 */ /* 0x000fe40000000f00 */
[----:B------:R-:W-:Y:S02]  /*141c0*/  MOV R212, 0xffffffff ;  /* 0xffffffff00d47802 */ /* 0x000fe40000000f00 */
[----:B------:R-:W-:Y:S02]  /*141d0*/  MOV R64, 0x141f0 ;  /* 0x000141f000407802 */ /* 0x000fe40000000f00 */
[----:B------:R-:W-:Y:S05]  /*141e0*/  CALL.REL.NOINC `($__internal_35_$__cuda_sm70_shflsync_up) ;  /* 0x0000182000007944 */ /* 0x000fea0003c00000 */
[----:B------:R-:W-:Y:S01]  /*141f0*/  HFMA2.MMA R65, -RZ, RZ, 0, 2.384185791015625e-07 ;  /* 0x00000004ff417435 */ /* 0x000fe200000001ff */
[----:B-1----:R-:W-:Y:S02]  /*14200*/  MOV R211, R71 ;  /* 0x0000004700d37202 */ /* 0x002fe40000000f00 */
[----:B------:R-:W-:Y:S02]  /*14210*/  MOV R71, R210 ;  /* 0x000000d200477202 */ /* 0x000fe40000000f00 */
[----:B------:R-:W-:-:S02]  /*14220*/  MOV R213, RZ ;  /* 0x000000ff00d57202 */ /* 0x000fc40000000f00 */
[----:B------:R-:W-:Y:S02]  /*14230*/  MOV R212, 0xffffffff ;  /* 0xffffffff00d47802 */ /* 0x000fe40000000f00 */
[----:B------:R-:W-:Y:S02]  /*14240*/  MOV R64, 0x14260 ;  /* 0x0001426000407802 */ /* 0x000fe40000000f00 */
[----:B------:R-:W-:Y:S05]  /*14250*/  CALL.REL.NOINC `($__internal_35_$__cuda_sm70_shflsync_up) ;  /* 0x000017b000007944 */ /* 0x000fea0003c00000 */
        /* <DEDUP_REMOVED lines=17> */
[----:B------:R-:W-:Y:S05]  /*14370*/  CALL.REL.NOINC `($__internal_35_$__cuda_sm70_shflsync_up) ;  /* 0x0000169000007944 */ /* 0x000fea0003c00000 */
[----:B------:R-:W-:Y:S01]  /*14380*/  HFMA2.MMA R65, -RZ, RZ, 0, 4.76837158203125e-07 ;  /* 0x00000008ff417435 */ /* 0x000fe200000001ff */
[----:B-1----:R-:W-:-:S02]  /*14390*/  MOV R66, R71 ;  /* 0x0000004700427202 */ /* 0x002fc40000000f00 */
[----:B------:R-:W-:Y:S02]  /*143a0*/  MOV R71, R67 ;  /* 0x0000004300477202 */ /* 0x000fe40000000f00 */
[----:B------:R-:W-:Y:S02]  /*143b0*/  MOV R213, RZ ;  /* 0x000000ff00d57202 */ /* 0x000fe40000000f00 */
[----:B------:R-:W-:Y:S02]  /*143c0*/  MOV R212, 0xffffffff ;  /* 0xffffffff00d47802 */ /* 0x000fe40000000f00 */
[----:B------:R-:W-:Y:S02]  /*143d0*/  MOV R64, 0x143f0 ;  /* 0x000143f000407802 */ /* 0x000fe40000000f00 */
[----:B------:R-:W-:Y:S05]  /*143e0*/  CALL.REL.NOINC `($__internal_35_$__cuda_sm70_shflsync_up) ;  /* 0x0000162000007944 */ /* 0x000fea0003c00000 */
[----:B------:R-:W-:Y:S01]  /*143f0*/  HFMA2.MMA R65, -RZ, RZ, 0, 4.76837158203125e-07 ;  /* 0x00000008ff417435 */ /* 0x000fe200000001ff */
[----:B-1----:R-:W-:Y:S02]  /*14400*/  MOV R69, R71 ;  /* 0x0000004700457202 */ /* 0x002fe40000000f00 */
[----:B------:R-:W-:Y:S02]  /*14410*/  MOV R71, R70 ;  /* 0x0000004600477202 */ /* 0x000fe40000000f00 */
[----:B------:R-:W-:-:S02]  /*14420*/  MOV R213, RZ ;  /* 0x000000ff00d57202 */ /* 0x000fc40000000f00 */
[----:B------:R-:W-:Y:S02]  /*14430*/  MOV R212, 0xffffffff ;  /* 0xffffffff00d47802 */ /* 0x000fe40000000f00 */
[----:B------:R-:W-:Y:S02]  /*14440*/  MOV R64, 0x14460 ;  /* 0x0001446000407802 */ /* 0x000fe40000000f00 */
[----:B------:R-:W-:Y:S05]  /*14450*/  CALL.REL.NOINC `($__internal_35_$__cuda_sm70_shflsync_up) ;  /* 0x000015b000007944 */ /* 0x000fea0003c00000 */
[----:B------:R-:W-:Y:S01]  /*14460*/  HFMA2.MMA R65, -RZ, RZ, 0, 4.76837158203125e-07 ;  /* 0x00000008ff417435 */ /* 0x000fe200000001ff */
[----:B-1----:R-:W-:Y:S02]  /*14470*/  MOV R211, R71 ;  /* 0x0000004700d37202 */ /* 0x002fe40000000f00 */
[----:B------:R-:W-:Y:S02]  /*14480*/  MOV R71, R210 ;  /* 0x000000d200477202 */ /* 0x000fe40000000f00 */
[----:B------:R-:W-:Y:S02]  /*14490*/  MOV R213, RZ ;  /* 0x000000ff00d57202 */ /* 0x000fe40000000f00 */
[----:B------:R-:W-:Y:S02]  /*144a0*/  MOV R212, 0xffffffff ;  /* 0xffffffff00d47802 */ /* 0x000fe40000000f00 */
[----:B------:R-:W-:-:S02]  /*144b0*/  MOV R64, 0x144d0 ;  /* 0x000144d000407802 */ /* 0x000fc40000000f00 */
[----:B------:R-:W-:Y:S05]  /*144c0*/  CALL.REL.NOINC `($__internal_35_$__cuda_sm70_shflsync_up) ;  /* 0x0000154000007944 */ /* 0x000fea0003c00000 */
        /* <DEDUP_REMOVED lines=19> */
[----:B------:R-:W-:Y:S05]  /*14600*/  CALL.REL.NOINC `($__internal_35_$__cuda_sm70_shflsync_up) ;  /* 0x0000140000007944 */ /* 0x000fea0003c00000 */
[----:B------:R-:W-:Y:S01]  /*14610*/  HFMA2.MMA R65, -RZ, RZ, 0, 9.5367431640625e-07 ;  /* 0x00000010ff417435 */ /* 0x000fe200000001ff */
[----:B-1----:R-:W-:Y:S02]  /*14620*/  MOV R66, R71 ;  /* 0x0000004700427202 */ /* 0x002fe40000000f00 */
[----:B------:R-:W-:Y:S02]  /*14630*/  MOV R71, R67 ;  /* 0x0000004300477202 */ /* 0x000fe40000000f00 */
[----:B------:R-:W-:Y:S02]  /*14640*/  MOV R213, RZ ;  /* 0x000000ff00d57202 */ /* 0x000fe40000000f00 */
[----:B------:R-:W-:Y:S02]  /*14650*/  MOV R212, 0xffffffff ;  /* 0xffffffff00d47802 */ /* 0x000fe40000000f00 */
[----:B------:R-:W-:-:S02]  /*14660*/  MOV R64, 0x14680 ;  /* 0x0001468000407802 */ /* 0x000fc40000000f00 */
[----:B------:R-:W-:Y:S05]  /*14670*/  CALL.REL.NOINC `($__internal_35_$__cuda_sm70_shflsync_up) ;  /* 0x0000139000007944 */ /* 0x000fea0003c00000 */
[----:B------:R-:W-:Y:S01]  /*14680*/  HFMA2.MMA R65, -RZ, RZ, 0, 9.5367431640625e-07 ;  /* 0x00000010ff417435 */ /* 0x000fe200000001ff */
[----:B-1----:R-:W-:-:S02]  /*14690*/  MOV R67, R71 ;  /* 0x0000004700437202 */ /* 0x002fc40000000f00 */
[----:B------:R-:W-:Y:S02]  /*146a0*/  MOV R71, R70 ;  /* 0x0000004600477202 */ /* 0x000fe40000000f00 */
[----:B------:R-:W-:Y:S02]  /*146b0*/  MOV R213, RZ ;  /* 0x000000ff00d57202 */ /* 0x000fe40000000f00 */
[----:B------:R-:W-:Y:S02]  /*146c0*/  MOV R212, 0xffffffff ;  /* 0xffffffff00d47802 */ /* 0x000fe40000000f00 */
[----:B------:R-:W-:Y:S02]  /*146d0*/  MOV R64, 0x146f0 ;  /* 0x000146f000407802 */ /* 0x000fe40000000f00 */
[----:B------:R-:W-:Y:S05]  /*146e0*/  CALL.REL.NOINC `($__internal_35_$__cuda_sm70_shflsync_up) ;  /* 0x0000132000007944 */ /* 0x000fea0003c00000 */
[----:B------:R-:W-:Y:S01]  /*146f0*/  HFMA2.MMA R65, -RZ, RZ, 0, 9.5367431640625e-07 ;  /* 0x00000010ff417435 */ /* 0x000fe200000001ff */
[----:B-1----:R-:W-:Y:S02]  /*14700*/  MOV R70, R71 ;  /* 0x0000004700467202 */ /* 0x002fe40000000f00 */
[----:B------:R-:W-:Y:S02]  /*14710*/  MOV R71, R210 ;  /* 0x000000d200477202 */ /* 0x000fe40000000f00 */
[----:B------:R-:W-:-:S02]  /*14720*/  MOV R213, RZ ;  /* 0x000000ff00d57202 */ /* 0x000fc40000000f00 */
[----:B------:R-:W-:Y:S02]  /*14730*/  MOV R212, 0xffffffff ;  /* 0xffffffff00d47802 */ /* 0x000fe40000000f00 */
[----:B------:R-:W-:Y:S02]  /*14740*/  MOV R64, 0x14760 ;  /* 0x0001476000407802 */ /* 0x000fe40000000f00 */
[----:B------:R-:W-:Y:S05]  /*14750*/  CALL.REL.NOINC `($__internal_35_$__cuda_sm70_shflsync_up) ;  /* 0x000012b000007944 */ /* 0x000fea0003c00000 */
[----:B-1----:R-:W-:Y:S01]  /*14760*/  MOV R64, R71 ;  /* 0x0000004700407202 */ /* 0x002fe20000000f00 */
[----:B------:R-:W-:Y:S05]  /*14770*/  BRA `(.L_x_1478) ;  /* 0xffff67d000007947 */ /* 0x000fea000383ffff */
.L_x_1375:
[----:B------:R-:W-:Y:S01]  /*14780*/  HFMA2.MMA R65, -RZ, RZ, 0, 5.9604644775390625e-08 ;  /* 0x00000001ff417435 */ /* 0x000fe200000001ff */
[----:B------:R-:W-:Y:S02]  /*14790*/  MOV R213, RZ ;  /* 0x000000ff00d57202 */ /* 0x000fe40000000f00 */
[----:B------:R-:W-:Y:S02]  /*147a0*/  MOV R212, 0xffffffff ;  /* 0xffffffff00d47802 */ /* 0x000fe40000000f00 */
[----:B------:R-:W-:Y:S02]  /*147b0*/  MOV R64, 0x147d0 ;  /* 0x000147d000407802 */ /* 0x000fe40000000f00 */
[----:B01----:R-:W-:Y:S05]  /*147c0*/  CALL.REL.NOINC `($__internal_35_$__cuda_sm70_shflsync_up) ;  /* 0x0000124000007944 */ /* 0x003fea0003c00000 */
[----:B------:R-:W-:Y:S01]  /*147d0*/  HFMA2.MMA R65, -RZ, RZ, 0, 5.9604644775390625e-08 ;  /* 0x00000001ff417435 */ /* 0x000fe200000001ff */
[----:B-1----:R-:W-:Y:S02]  /*147e0*/  MOV R66, R71 ;  /* 0x0000004700427202 */ /* 0x002fe40000000f00 */
[----:B------:R-:W-:-:S02]  /*147f0*/  MOV R71, R69 ;  /* 0x0000004500477202 */ /* 0x000fc40000000f00 */
[----:B------:R-:W-:Y:S02]  /*14800*/  MOV R213, RZ ;  /* 0x000000ff00d57202 */ /* 0x000fe40000000f00 */
[----:B------:R-:W-:Y:S02]  /*14810*/  MOV R212, 0xffffffff ;  /* 0xffffffff00d47802 */ /* 0x000fe40000000f00 */
[----:B------:R-:W-:Y:S02]  /*14820*/  MOV R64, 0x14840 ;  /* 0x0001484000407802 */ /* 0x000fe40000000f00 */
[----:B------:R-:W-:Y:S05]  /*14830*/  CALL.REL.NOINC `($__internal_35_$__cuda_sm70_shflsync_up) ;  /* 0x000011d000007944 */ /* 0x000fea0003c00000 */
[----:B------:R-:W-:Y:S01]  /*14840*/  HFMA2.MMA R65, -RZ, RZ, 0, 5.9604644775390625e-08 ;  /* 0x00000001ff417435 */ /* 0x000fe200000001ff */
[----:B-1----:R-:W-:Y:S02]  /*14850*/  MOV R69, R71 ;  /* 0x0000004700457202 */ /* 0x002fe40000000f00 */
[----:B------:R-:W-:Y:S02]  /*14860*/  MOV R71, R68 ;  /* 0x0000004400477202 */ /* 0x000fe40000000f00 */
[----:B------:R-:W-:Y:S02]  /*14870*/  MOV R213, RZ ;  /* 0x000000ff00d57202 */ /* 0x000fe40000000f00 */
[----:B------:R-:W-:-:S02]  /*14880*/  MOV R212, 0xffffffff ;  /* 0xffffffff00d47802 */ /* 0x000fc40000000f00 */
[----:B------:R-:W-:Y:S02]  /*14890*/  MOV R64, 0x148b0 ;  /* 0x000148b000407802 */ /* 0x000fe40000000f00 */
[----:B------:R-:W-:Y:S05]  /*148a0*/  CALL.REL.NOINC `($__internal_35_$__cuda_sm70_shflsync_up) ;  /* 0x0000116000007944 */ /* 0x000fea0003c00000 */
[----:B------:R-:W-:Y:S01]  /*148b0*/  HFMA2.MMA R65, -RZ, RZ, 0, 5.9604644775390625e-08 ;  /* 0x00000001ff417435 */ /* 0x000fe200000001ff */
[----:B-1----:R-:W-:Y:S02]  /*148c0*/  MOV R68, R71 ;  /* 0x0000004700447202 */ /* 0x002fe40000000f00 */
[----:B------:R-:W-:Y:S02]  /*148d0*/  MOV R71, R67 ;  /* 0x0000004300477202 */ /* 0x000fe40000000f00 */
[----:B------:R-:W-:Y:S02]  /*148e0*/  MOV R213, RZ ;  /* 0x000000ff00d57202 */ /* 0x000fe40000000f00 */
[----:B------:R-:W-:Y:S02]  /*148f0*/  MOV R212, 0xffffffff ;  /* 0xffffffff00d47802 */ /* 0x000fe40000000f00 */
[----:B------:R-:W-:Y:S02]  /*14900*/  MOV R64, 0x14920 ;  /* 0x0001492000407802 */ /* 0x000fe40000000f00 */
[----:B------:R-:W-:Y:S05]  /*14910*/  CALL.REL.NOINC `($__internal_35_$__cuda_sm70_shflsync_up) ;  /* 0x000010f000007944 */ /* 0x000fea0003c00000 */
[----:B------:R-:W-:Y:S02]  /*14920*/  MOV R64, R60 ;  /* 0x0000003c00407202 */ /* 0x000fe40000000f00 */
[----:B------:R-:W-:Y:S01]  /*14930*/  MOV R60, R66 ;  /* 0x00000042003c7202 */ /* 0x000fe20000000f00 */
[----:B------:R-:W-:Y:S01]  /*14940*/  HFMA2.MMA R66, -RZ, RZ, 0, 0 ;  /* 0x00000000ff427435 */ /* 0x000fe200000001ff */
[----:B------:R-:W-:-:S02]  /*14950*/  MOV R247, 0xffffffff ;  /* 0xffffffff00f77802 */ /* 0x000fc40000000f00 */
[----:B------:R-:W-:-:S03]  /*14960*/  MOV R65, 0x14980 ;  /* 0x0001498000417802 */ /* 0x000fc60000000f00 */
[----:B-1----:R-:W-:Y:S05]  /*14970*/  CALL.REL.NOINC `($__internal_34_$__cuda_sm70_shflsync_idx_p) ;  /* 0x0000102000007944 */ /* 0x002fea0003c00000 */
[----:B-1----:R-:W-:Y:S01]  /*14980*/  MOV R70, R66 ;  /* 0x0000004200467202 */ /* 0x002fe20000000f00 */
[----:B------:R-:W-:Y:S01]  /*14990*/  HFMA2.MMA R66, -RZ, RZ, 0, 0 ;  /* 0x00000000ff427435 */ /* 0x000fe200000001ff */
[----:B------:R-:W-:Y:S02]  /*149a0*/  MOV R64, R61 ;  /* 0x0000003d00407202 */ /* 0x000fe40000000f00 */
[----:B------:R-:W-:Y:S02]  /*149b0*/  MOV R247, 0xffffffff ;  /* 0xffffffff00f77802 */ /* 0x000fe40000000f00 */
[----:B------:R-:W-:Y:S02]  /*149c0*/  MOV R65, 0x149e0 ;  /* 0x000149e000417802 */ /* 0x000fe40000000f00 */
[----:B0-----:R-:W-:Y:S05]  /*149d0*/  CALL.REL.NOINC `($__internal_34_$__cuda_sm70_shflsync_idx_p) ;  /* 0x00000fc000007944 */ /* 0x001fea0003c00000 */
[----:B-1----:R-:W-:Y:S01]  /*149e0*/  MOV R61, R66 ;  /* 0x00000042003d7202 */ /* 0x002fe20000000f00 */
[----:B------:R-:W-:Y:S01]  /*149f0*/  HFMA2.MMA R66, -RZ, RZ, 0, 0 ;  /* 0x00000000ff427435 */ /* 0x000fe200000001ff */
[----:B------:R-:W-:Y:S02]  /*14a00*/  MOV R64, R62 ;  /* 0x0000003e00407202 */ /* 0x000fe40000000f00 */
[----:B------:R-:W-:-:S02]  /*14a10*/  MOV R247, 0xffffffff ;  /* 0xffffffff00f77802 */ /* 0x000fc40000000f00 */
[----:B------:R-:W-:Y:S02]  /*14a20*/  MOV R65, 0x14a40 ;  /* 0x00014a4000417802 */ /* 0x000fe40000000f00 */
[----:B0-----:R-:W-:Y:S05]  /*14a30*/  CALL.REL.NOINC `($__internal_34_$__cuda_sm70_shflsync_idx_p) ;  /* 0x00000f6000007944 */ /* 0x001fea0003c00000 */
[----:B-1----:R-:W-:Y:S01]  /*14a40*/  MOV R62, R66 ;  /* 0x00000042003e7202 */ /* 0x002fe20000000f00 */
[----:B------:R-:W-:Y:S01]  /*14a50*/  HFMA2.MMA R66, -RZ, RZ, 0, 0 ;  /* 0x00000000ff427435 */ /* 0x000fe200000001ff */
[----:B------:R-:W-:Y:S02]  /*14a60*/  MOV R64, R63 ;  /* 0x0000003f00407202 */ /* 0x000fe40000000f00 */
[----:B------:R-:W-:Y:S02]  /*14a70*/  MOV R247, 0xffffffff ;  /* 0xffffffff00f77802 */ /* 0x000fe40000000f00 */
[----:B------:R-:W-:Y:S02]  /*14a80*/  MOV R65, 0x14aa0 ;  /* 0x00014aa000417802 */ /* 0x000fe40000000f00 */
[----:B0-----:R-:W-:Y:S05]  /*14a90*/  CALL.REL.NOINC `($__internal_34_$__cuda_sm70_shflsync_idx_p) ;  /* 0x00000f0000007944 */ /* 0x001fea0003c00000 */
[----:B-1----:R-:W-:Y:S01]  /*14aa0*/  MOV R63, R66 ;  /* 0x00000042003f7202 */ /* 0x002fe20000000f00 */
[----:B0-----:R-:W-:Y:S05]  /*14ab0*/  BRA `(.L_x_1479) ;  /* 0xffff679000007947 */ /* 0x001fea000383ffff */
.L_x_1378:
[----:B------:R-:W-:Y:S01]  /*14ac0*/  HFMA2.MMA R66, -RZ, RZ, 0, 5.9604644775390625e-08 ;  /* 0x00000001ff427435 */ /* 0x000fe200000001ff */
[----:B------:R-:W-:Y:S02]  /*14ad0*/  MOV R75, R71 ;  /* 0x00000047004b7202 */ /* 0x000fe40000000f00 */
[----:B------:R-:W-:-:S02]  /*14ae0*/  MOV R76, 0x1f ;  /* 0x0000001f004c7802 */ /* 0x000fc40000000f00 */
[----:B------:R-:W-:Y:S02]  /*14af0*/  MOV R65, 0xffffffff ;  /* 0xffffffff00417802 */ /* 0x000fe40000000f00 */
[----:B------:R-:W-:Y:S02]  /*14b00*/  MOV R64, 0x14b20 ;  /* 0x00014b2000407802 */ /* 0x000fe40000000f00 */
[----:B------:R-:W-:Y:S05]  /*14b10*/  CALL.REL.NOINC `($__internal_33_$__cuda_sm70_shflsync_down) ;  /* 0x00000e4000007944 */ /* 0x000fea0003c00000 */
[----:B-1----:R-:W-:Y:S01]  /*14b20*/  MOV R67, R66 ;  /* 0x0000004200437202 */ /* 0x002fe20000000f00 */
[----:B------:R-:W-:Y:S05]  /*14b30*/  BRA `(.L_x_1480) ;  /* 0xffff7d4000007947 */ /* 0x000fea000383ffff */
.L_x_1379:
[----:B------:R-:W-:Y:S01]  /*14b40*/  HFMA2.MMA R66, -RZ, RZ, 0, 5.9604644775390625e-08 ;  /* 0x00000001ff427435 */ /* 0x000fe200000001ff */
[----:B------:R-:W-:Y:S02]  /*14b50*/  MOV R75, R69 ;  /* 0x00000045004b7202 */ /* 0x000fe40000000f00 */
[----:B------:R-:W-:Y:S02]  /*14b60*/  MOV R76, 0x1f ;  /* 0x0000001f004c7802 */ /* 0x000fe40000000f00 */
[----:B------:R-:W-:Y:S02]  /*14b70*/  MOV R65, 0xffffffff ;  /* 0xffffffff00417802 */ /* 0x000fe40000000f00 */
[----:B------:R-:W-:-:S02]  /*14b80*/  MOV R64, 0x14ba0 ;  /* 0x00014ba000407802 */ /* 0x000fc40000000f00 */
[----:B01----:R-:W-:Y:S05]  /*14b90*/  CALL.REL.NOINC `($__internal_33_$__cuda_sm70_shflsync_down) ;  /* 0x00000dc000007944 */ /* 0x003fea0003c00000 */
[----:B-1----:R-:W-:Y:S01]  /*14ba0*/  MOV R69, R66 ;  /* 0x0000004200457202 */ /* 0x002fe20000000f00 */
[----:B------:R-:W-:Y:S01]  /*14bb0*/  HFMA2.MMA R66, -RZ, RZ, 0, 5.9604644775390625e-08 ;  /* 0x00000001ff427435 */ /* 0x000fe200000001ff */
[----:B------:R-:W-:-:S02]  /*14bc0*/  MOV R75, R68 ;  /* 0x00000044004b7202 */ /* 0x000fc40000000f00 */
[----:B------:R-:W-:Y:S02]  /*14bd0*/  MOV R76, 0x1f ;  /* 0x0000001f004c7802 */ /* 0x000fe40000000f00 */
[----:B------:R-:W-:Y:S02]  /*14be0*/  MOV R65, 0xffffffff ;  /* 0xffffffff00417802 */ /* 0x000fe40000000f00 */
[----:B------:R-:W-:Y:S02]  /*14bf0*/  MOV R64, 0x14c10 ;  /* 0x00014c1000407802 */ /* 0x000fe40000000f00 */
[----:B------:R-:W-:Y:S05]  /*14c00*/  CALL.REL.NOINC `($__internal_33_$__cuda_sm70_shflsync_down) ;  /* 0x00000d5000007944 */ /* 0x000fea0003c00000 */
[----:B-1----:R-:W-:Y:S01]  /*14c10*/  MOV R73, R66 ;  /* 0x0000004200497202 */ /* 0x002fe20000000f00 */
[----:B------:R-:W-:Y:S01]  /*14c20*/  HFMA2.MMA R66, -RZ, RZ, 0, 5.9604644775390625e-08 ;  /* 0x00000001ff427435 */ /* 0x000fe200000001ff */
[----:B------:R-:W-:Y:S02]  /*14c30*/  MOV R75, R70 ;  /* 0x00000046004b7202 */ /* 0x000fe40000000f00 */
[----:B------:R-:W-:Y:S02]  /*14c40*/  MOV R76, 0x1f ;  /* 0x0000001f004c7802 */ /* 0x000fe40000000f00 */
[----:B------:R-:W-:-:S02]  /*14c50*/  MOV R65, 0xffffffff ;  /* 0xffffffff00417802 */ /* 0x000fc40000000f00 */
[----:B------:R-:W-:Y:S02]  /*14c60*/  MOV R64, 0x14c80 ;  /* 0x00014c8000407802 */ /* 0x000fe40000000f00 */
[----:B------:R-:W-:Y:S05]  /*14c70*/  CALL.REL.NOINC `($__internal_33_$__cuda_sm70_shflsync_down) ;  /* 0x00000ce000007944 */ /* 0x000fea0003c00000 */
[----:B-1----:R-:W-:Y:S01]  /*14c80*/  MOV R64, R66 ;  /* 0x0000004200407202 */ /* 0x002fe20000000f00 */
[----:B------:R-:W-:Y:S05]  /*14c90*/  BRA `(.L_x_1481) ;  /* 0xffff7c2000007947 */ /* 0x000fea000383ffff */
.L_x_1382:
[----:B------:R-:W-:Y:S01]  /*14ca0*/  HFMA2.MMA R66, -RZ, RZ, 0, 1.1920928955078125e-07 ;  /* 0x00000002ff427435 */ /* 0x000fe200000001ff */
[----:B------:R-:W-:Y:S02]  /*14cb0*/  MOV R75, R71 ;  /* 0x00000047004b7202 */ /* 0x000fe40000000f00 */
[----:B------:R-:W-:Y:S02]  /*14cc0*/  MOV R76, 0x1f ;  /* 0x0000001f004c7802 */ /* 0x000fe40000000f00 */
[----:B------:R-:W-:Y:S02]  /*14cd0*/  MOV R65, 0xffffffff ;  /* 0xffffffff00417802 */ /* 0x000fe40000000f00 */
[----:B0-----:R-:W-:Y:S02]  /*14ce0*/  MOV R64, 0x14d00 ;  /* 0x00014d0000407802 */ /* 0x001fe40000000f00 */
[----:B-1234-:R-:W-:Y:S05]  /*14cf0*/  CALL.REL.NOINC `($__internal_33_$__cuda_sm70_shflsync_down) ;  /* 0x00000c6000007944 */ /* 0x01efea0003c00000 */
[----:B-1----:R-:W-:Y:S01]  /*14d00*/  MOV R67, R66 ;  /* 0x0000004200437202 */ /* 0x002fe20000000f00 */
[----:B------:R-:W-:Y:S01]  /*14d10*/  HFMA2.MMA R66, -RZ, RZ, 0, 1.1920928955078125e-07 ;  /* 0x00000002ff427435 */ /* 0x000fe200000001ff */
[----:B------:R-:W-:-:S02]  /*14d20*/  MOV R75, R74 ;  /* 0x0000004a004b7202 */ /* 0x000fc40000000f00 */
[----:B------:R-:W-:Y:S02]  /*14d30*/  MOV R76, 0x1f ;  /* 0x0000001f004c7802 */ /* 0x000fe40000000f00 */
[----:B------:R-:W-:Y:S02]  /*14d40*/  MOV R65, 0xffffffff ;  /* 0xffffffff00417802 */ /* 0x000fe40000000f00 */
[----:B------:R-:W-:Y:S02]  /*14d50*/  MOV R64, 0x14d70 ;  /* 0x00014d7000407802 */ /* 0x000fe40000000f00 */
[----:B------:R-:W-:Y:S05]  /*14d60*/  CALL.REL.NOINC `($__internal_33_$__cuda_sm70_shflsync_down) ;  /* 0x00000bf000007944 */ /* 0x000fea0003c00000 */
[----:B-1----:R-:W-:Y:S01]  /*14d70*/  MOV R69, R66 ;  /* 0x0000004200457202 */ /* 0x002fe20000000f00 */
[----:B------:R-:W-:Y:S01]  /*14d80*/  HFMA2.MMA R66, -RZ, RZ, 0, 1.1920928955078125e-07 ;  /* 0x00000002ff427435 */ /* 0x000fe200000001ff */
[----:B------:R-:W-:Y:S02]  /*14d90*/  MOV R75, R68 ;  /* 0x00000044004b7202 */ /* 0x000fe40000000f00 */
[----:B------:R-:W-:Y:S02]  /*14da0*/  MOV R76, 0x1f ;  /* 0x0000001f004c7802 */ /* 0x000fe40000000f00 */
[----:B------:R-:W-:-:S02]  /*14db0*/  MOV R65, 0xffffffff ;  /* 0xffffffff00417802 */ /* 0x000fc40000000f00 */
[----:B------:R-:W-:Y:S02]  /*14dc0*/  MOV R64, 0x14de0 ;  /* 0x00014de000407802 */ /* 0x000fe40000000f00 */
[----:B------:R-:W-:Y:S05]  /*14dd0*/  CALL.REL.NOINC `($__internal_33_$__cuda_sm70_shflsync_down) ;  /* 0x00000b8000007944 */ /* 0x000fea0003c00000 */
[----:B-1----:R-:W-:Y:S01]  /*14de0*/  MOV R70, R66 ;  /* 0x0000004200467202 */ /* 0x002fe20000000f00 */
[----:B------:R-:W-:Y:S01]  /*14df0*/  HFMA2.MMA R66, -RZ, RZ, 0, 1.1920928955078125e-07 ;  /* 0x00000002ff427435 */ /* 0x000fe200000001ff */
[----:B------:R-:W-:Y:S02]  /*14e00*/  MOV R75, R72 ;  /* 0x00000048004b7202 */ /* 0x000fe40000000f00 */
[----:B------:R-:W-:Y:S02]  /*14e10*/  MOV R76, 0x1f ;  /* 0x0000001f004c7802 */ /* 0x000fe40000000f00 */
[----:B------:R-:W-:Y:S02]  /*14e20*/  MOV R65, 0xffffffff ;  /* 0xffffffff00417802 */ /* 0x000fe40000000f00 */
[----:B------:R-:W-:Y:S02]  /*14e30*/  MOV R64, 0x14e50 ;  /* 0x00014e5000407802 */ /* 0x000fe40000000f00 */
[----:B------:R-:W-:Y:S05]  /*14e40*/  CALL.REL.NOINC `($__internal_33_$__cuda_sm70_shflsync_down) ;  /* 0x00000b1000007944 */ /* 0x000fea0003c00000 */
[----:B-1----:R-:W-:Y:S01]  /*14e50*/  MOV R64, R66 ;  /* 0x0000004200407202 */ /* 0x002fe20000000f00 */
[----:B------:R-:W-:Y:S05]  /*14e60*/  BRA `(.L_x_1482) ;  /* 0xffff7b9000007947 */ /* 0x000fea000383ffff */
.L_x_1385:
[----:B------:R-:W-:Y:S01]  /*14e70*/  HFMA2.MMA R66, -RZ, RZ, 0, 2.384185791015625e-07 ;  /* 0x00000004ff427435 */ /* 0x000fe200000001ff */
[----:B------:R-:W-:-:S02]  /*14e80*/  MOV R75, R71 ;  /* 0x00000047004b7202 */ /* 0x000fc40000000f00 */
[----:B------:R-:W-:Y:S02]  /*14e90*/  MOV R76, 0x1f ;  /* 0x0000001f004c7802 */ /* 0x000fe40000000f00 */
[----:B------:R-:W-:Y:S02]  /*14ea0*/  MOV R65, 0xffffffff ;  /* 0xffffffff00417802 */ /* 0x000fe40000000f00 */
[----:B0-----:R-:W-:Y:S02]  /*14eb0*/  MOV R64, 0x14ed0 ;  /* 0x00014ed000407802 */ /* 0x001fe40000000f00 */
[----:B-1234-:R-:W-:Y:S05]  /*14ec0*/  CALL.REL.NOINC `($__internal_33_$__cuda_sm70_shflsync_down) ;  /* 0x00000a9000007944 */ /* 0x01efea0003c00000 */
[----:B-1----:R-:W-:Y:S01]  /*14ed0*/  MOV R67, R66 ;  /* 0x0000004200437202 */ /* 0x002fe20000000f00 */
[----:B------:R-:W-:Y:S05]  /*14ee0*/  BRA `(.L_x_1483) ;  /* 0xffff7c2000007947 */ /* 0x000fea000383ffff */
.L_x_1386:
[----:B------:R-:W-:Y:S01]  /*14ef0*/  HFMA2.MMA R66, -RZ, RZ, 0, 2.384185791015625e-07 ;  /* 0x00000004ff427435 */ /* 0x000fe200000001ff */
[----:B------:R-:W-:Y:S02]  /*14f00*/  MOV R75, R74 ;  /* 0x0000004a004b7202 */ /* 0x000fe40000000f00 */
[----:B------:R-:W-:Y:S02]  /*14f10*/  MOV R76, 0x1f ;  /* 0x0000001f004c7802 */ /* 0x000fe40000000f00 */
[----:B------:R-:W-:-:S02]  /*14f20*/  MOV R65, 0xffffffff ;  /* 0xffffffff00417802 */ /* 0x000fc40000000f00 */
[----:B0-----:R-:W-:Y:S02]  /*14f30*/  MOV R64, 0x14f50 ;  /* 0x00014f5000407802 */ /* 0x001fe40000000f00 */
[----:B-1234-:R-:W-:Y:S05]  /*14f40*/  CALL.REL.NOINC `($__internal_33_$__cuda_sm70_shflsync_down) ;  /* 0x00000a1000007944 */ /* 0x01efea0003c00000 */
[----:B-1----:R-:W-:Y:S01]  /*14f50*/  MOV R69, R66 ;  /* 0x0000004200457202 */ /* 0x002fe20000000f00 */
[----:B------:R-:W-:Y:S01]  /*14f60*/  HFMA2.MMA R66, -RZ, RZ, 0, 2.384185791015625e-07 ;  /* 0x00000004ff427435 */ /* 0x000fe200000001ff */
[----:B------:R-:W-:Y:S02]  /*14f70*/  MOV R75, R68 ;  /* 0x00000044004b7202 */ /* 0x000fe40000000f00 */
[----:B------:R-:W-:Y:S02]  /*14f80*/  MOV R76, 0x1f ;  /* 0x0000001f004c7802 */ /* 0x000fe40000000f00 */
[----:B------:R-:W-:Y:S02]  /*14f90*/  MOV R65, 0xffffffff ;  /* 0xffffffff00417802 */ /* 0x000fe40000000f00 */
[----:B------:R-:W-:Y:S02]  /*14fa0*/  MOV R64, 0x14fc0 ;  /* 0x00014fc000407802 */ /* 0x000fe40000000f00 */
[----:B------:R-:W-:Y:S05]  /*14fb0*/  CALL.REL.NOINC `($__internal_33_$__cuda_sm70_shflsync_down) ;  /* 0x000009a000007944 */ /* 0x000fea0003c00000 */
[----:B-1----:R-:W-:Y:S01]  /*14fc0*/  MOV R70, R66 ;  /* 0x0000004200467202 */ /* 0x002fe20000000f00 */
[----:B------:R-:W-:Y:S01]  /*14fd0*/  HFMA2.MMA R66, -RZ, RZ, 0, 2.384185791015625e-07 ;  /* 0x00000004ff427435 */ /* 0x000fe200000001ff */
[----:B------:R-:W-:-:S02]  /*14fe0*/  MOV R75, R72 ;  /* 0x00000048004b7202 */ /* 0x000fc40000000f00 */
[----:B------:R-:W-:Y:S02]  /*14ff0*/  MOV R76, 0x1f ;  /* 0x0000001f004c7802 */ /* 0x000fe40000000f00 */
[----:B------:R-:W-:Y:S02]  /*15000*/  MOV R65, 0xffffffff ;  /* 0xffffffff00417802 */ /* 0x000fe40000000f00 */
[----:B------:R-:W-:Y:S02]  /*15010*/  MOV R64, 0x15030 ;  /* 0x0001503000407802 */ /* 0x000fe40000000f00 */
[----:B------:R-:W-:Y:S05]  /*15020*/  CALL.REL.NOINC `($__internal_33_$__cuda_sm70_shflsync_down) ;  /* 0x0000093000007944 */ /* 0x000fea0003c00000 */
[----:B-1----:R-:W-:Y:S01]  /*15030*/  MOV R64, R66 ;  /* 0x0000004200407202 */ /* 0x002fe20000000f00 */
[----:B------:R-:W-:Y:S05]  /*15040*/  BRA `(.L_x_1484) ;  /* 0xffff7b0000007947 */ /* 0x000fea000383ffff */
.L_x_1389:
[----:B------:R-:W-:Y:S01]  /*15050*/  HFMA2.MMA R66, -RZ, RZ, 0, 4.76837158203125e-07 ;  /* 0x00000008ff427435 */ /* 0x000fe200000001ff */
[----:B------:R-:W-:Y:S02]  /*15060*/  MOV R75, R71 ;  /* 0x00000047004b7202 */ /* 0x000fe40000000f00 */
[----:B------:R-:W-:Y:S02]  /*15070*/  MOV R76, 0x1f ;  /* 0x0000001f004c7802 */ /* 0x000fe40000000f00 */
[----:B------:R-:W-:-:S02]  /*15080*/  MOV R65, 0xffffffff ;  /* 0xffffffff00417802 */ /* 0x000fc40000000f00 */
[----:B0-----:R-:W-:Y:S02]  /*15090*/  MOV R64, 0x150b0 ;  /* 0x000150b000407802 */ /* 0x001fe40000000f00 */
[----:B-1234-:R-:W-:Y:S05]  /*150a0*/  CALL.REL.NOINC `($__internal_33_$__cuda_sm70_shflsync_down) ;  /* 0x000008b000007944 */ /* 0x01efea0003c00000 */
[----:B-1----:R-:W-:Y:S01]  /*150b0*/  MOV R67, R66 ;  /* 0x0000004200437202 */ /* 0x002fe20000000f00 */
[----:B------:R-:W-:Y:S01]  /*150c0*/  HFMA2.MMA R66, -RZ, RZ, 0, 4.76837158203125e-07 ;  /* 0x00000008ff427435 */ /* 0x000fe200000001ff */
[----:B------:R-:W-:Y:S02]  /*150d0*/  MOV R75, R74 ;  /* 0x0000004a004b7202 */ /* 0x000fe40000000f00 */
[----:B------:R-:W-:Y:S02]  /*150e0*/  MOV R76, 0x1f ;  /* 0x0000001f004c7802 */ /* 0x000fe40000000f00 */
[----:B------:R-:W-:Y:S02]  /*150f0*/  MOV R65, 0xffffffff ;  /* 0xffffffff00417802 */ /* 0x000fe40000000f00 */
[----:B------:R-:W-:Y:S02]  /*15100*/  MOV R64, 0x15120 ;  /* 0x0001512000407802 */ /* 0x000fe40000000f00 */
[----:B------:R-:W-:Y:S05]  /*15110*/  CALL.REL.NOINC `($__internal_33_$__cuda_sm70_shflsync_down) ;  /* 0x0000084000007944 */ /* 0x000fea0003c00000 */
[----:B-1----:R-:W-:Y:S01]  /*15120*/  MOV R69, R66 ;  /* 0x0000004200457202 */ /* 0x002fe20000000f00 */
[----:B------:R-:W-:Y:S01]  /*15130*/  HFMA2.MMA R66, -RZ, RZ, 0, 4.76837158203125e-07 ;  /* 0x00000008ff427435 */ /* 0x000fe200000001ff */
[----:B------:R-:W-:-:S02]  /*15140*/  MOV R75, R68 ;  /* 0x00000044004b7202 */ /* 0x000fc40000000f00 */
[----:B------:R-:W-:Y:S02]  /*15150*/  MOV R76, 0x1f ;  /* 0x0000001f004c7802 */ /* 0x000fe40000000f00 */
[----:B------:R-:W-:Y:S02]  /*15160*/  MOV R65, 0xffffffff ;  /* 0xffffffff00417802 */ /* 0x000fe40000000f00 */
[----:B------:R-:W-:Y:S02]  /*15170*/  MOV R64, 0x15190 ;  /* 0x0001519000407802 */ /* 0x000fe40000000f00 */
[----:B------:R-:W-:Y:S05]  /*15180*/  CALL.REL.NOINC `($__internal_33_$__cuda_sm70_shflsync_down) ;  /* 0x000007d000007944 */ /* 0x000fea0003c00000 */
[----:B-1----:R-:W-:Y:S01]  /*15190*/  MOV R70, R66 ;  /* 0x0000004200467202 */ /* 0x002fe20000000f00 */
[----:B------:R-:W-:Y:S01]  /*151a0*/  HFMA2.MMA R66, -RZ, RZ, 0, 4.76837158203125e-07 ;  /* 0x00000008ff427435 */ /* 0x000fe200000001ff */
[----:B------:R-:W-:Y:S02]  /*151b0*/  MOV R75, R72 ;  /* 0x00000048004b7202 */ /* 0x000fe40000000f00 */
[----:B------:R-:W-:Y:S02]  /*151c0*/  MOV R76, 0x1f ;  /* 0x0000001f004c7802 */ /* 0x000fe40000000f00 */
[----:B------:R-:W-:-:S02]  /*151d0*/  MOV R65, 0xffffffff ;  /* 0xffffffff00417802 */ /* 0x000fc40000000f00 */
[----:B------:R-:W-:Y:S02]  /*151e0*/  MOV R64, 0x15200 ;  /* 0x0001520000407802 */ /* 0x000fe40000000f00 */
[----:B------:R-:W-:Y:S05]  /*151f0*/  CALL.REL.NOINC `($__internal_33_$__cuda_sm70_shflsync_down) ;  /* 0x0000076000007944 */ /* 0x000fea0003c00000 */
[----:B-1----:R-:W-:Y:S01]  /*15200*/  MOV R64, R66 ;  /* 0x0000004200407202 */ /* 0x002fe20000000f00 */
[----:B------:R-:W-:Y:S05]  /*15210*/  BRA `(.L_x_1485) ;  /* 0xffff7a7000007947 */ /* 0x000fea000383ffff */
.L_x_1392:
[----:B------:R-:W-:Y:S01]  /*15220*/  HFMA2.MMA R66, -RZ, RZ, 0, 9.5367431640625e-07 ;  /* 0x00000010ff427435 */ /* 0x000fe200000001ff */
[----:B------:R-:W-:Y:S02]  /*15230*/  MOV R75, R71 ;  /* 0x00000047004b7202 */ /* 0x000fe40000000f00 */
[----:B------:R-:W-:Y:S02]  /*15240*/  MOV R76, 0x1f ;  /* 0x0000001f004c7802 */ /* 0x000fe40000000f00 */
[----:B------:R-:W-:Y:S02]  /*15250*/  MOV R65, 0xffffffff ;  /* 0xffffffff00417802 */ /* 0x000fe40000000f00 */
[----:B0-----:R-:W-:Y:S02]  /*15260*/  MOV R64, 0x15280 ;  /* 0x0001528000407802 */ /* 0x001fe40000000f00 */
[----:B-1234-:R-:W-:Y:S05]  /*15270*/  CALL.REL.NOINC `($__internal_33_$__cuda_sm70_shflsync_down) ;  /* 0x000006e000007944 */ /* 0x01efea0003c00000 */
[----:B-1----:R-:W-:Y:S01]  /*15280*/  MOV R67, R66 ;  /* 0x0000004200437202 */ /* 0x002fe20000000f00 */
[----:B------:R-:W-:Y:S05]  /*15290*/  BRA `(.L_x_1486) ;  /* 0xffff7b0000007947 */ /* 0x000fea000383ffff */
.L_x_1393:
[----:B------:R-:W-:Y:S01]  /*152a0*/  HFMA2.MMA R66, -RZ, RZ, 0, 9.5367431640625e-07 ;  /* 0x00000010ff427435 */ /* 0x000fe200000001ff */
[----:B------:R-:W-:-:S02]  /*152b0*/  MOV R75, R74 ;  /* 0x0000004a004b7202 */ /* 0x000fc40000000f00 */
[----:B------:R-:W-:Y:S02]  /*152c0*/  MOV R76, 0x1f ;  /* 0x0000001f004c7802 */ /* 0x000fe40000000f00 */
[----:B------:R-:W-:Y:S02]  /*152d0*/  MOV R65, 0xffffffff ;  /* 0xffffffff00417802 */ /* 0x000fe40000000f00 */
[----:B0-----:R-:W-:Y:S02]  /*152e0*/  MOV R64, 0x15300 ;  /* 0x0001530000407802 */ /* 0x001fe40000000f00 */
[----:B-1234-:R-:W-:Y:S05]  /*152f0*/  CALL.REL.NOINC `($__internal_33_$__cuda_sm70_shflsync_down) ;  /* 0x0000066000007944 */ /* 0x01efea0003c00000 */
[----:B-1----:R-:W-:Y:S01]  /*15300*/  MOV R69, R66 ;  /* 0x0000004200457202 */ /* 0x002fe20000000f00 */
[----:B------:R-:W-:Y:S01]  /*15310*/  HFMA2.MMA R66, -RZ, RZ, 0, 9.5367431640625e-07 ;  /* 0x00000010ff427435 */ /* 0x000fe200000001ff */
[----:B------:R-:W-:Y:S02]  /*15320*/  MOV R75, R68 ;  /* 0x00000044004b7202 */ /* 0x000fe40000000f00 */
[----:B------:R-:W-:Y:S02]  /*15330*/  MOV R76, 0x1f ;  /* 0x0000001f004c7802 */ /* 0x000fe40000000f00 */
[----:B------:R-:W-:-:S02]  /*15340*/  MOV R65, 0xffffffff ;  /* 0xffffffff00417802 */ /* 0x000fc40000000f00 */
[----:B------:R-:W-:Y:S02]  /*15350*/  MOV R64, 0x15370 ;  /* 0x0001537000407802 */ /* 0x000fe40000000f00 */
[----:B------:R-:W-:Y:S05]  /*15360*/  CALL.REL.NOINC `($__internal_33_$__cuda_sm70_shflsync_down) ;  /* 0x000005f000007944 */ /* 0x000fea0003c00000 */
[----:B-1----:R-:W-:Y:S01]  /*15370*/  MOV R70, R66 ;  /* 0x0000004200467202 */ /* 0x002fe20000000f00 */
[----:B------:R-:W-:Y:S01]  /*15380*/  HFMA2.MMA R66, -RZ, RZ, 0, 9.5367431640625e-07 ;  /* 0x00000010ff427435 */ /* 0x000fe200000001ff */
[----:B------:R-:W-:Y:S02]  /*15390*/  MOV R75, R72 ;  /* 0x00000048004b7202 */ /* 0x000fe40000000f00 */
[----:B------:R-:W-:Y:S02]  /*153a0*/  MOV R76, 0x1f ;  /* 0x0000001f004c7802 */ /* 0x000fe40000000f00 */
[----:B------:R-:W-:Y:S02]  /*153b0*/  MOV R65, 0xffffffff ;  /* 0xffffffff00417802 */ /* 0x000fe40000000f00 */
[----:B------:R-:W-:Y:S02]  /*153c0*/  MOV R64, 0x153e0 ;  /* 0x000153e000407802 */ /* 0x000fe40000000f00 */
[----:B------:R-:W-:Y:S05]  /*153d0*/  CALL.REL.NOINC `($__internal_33_$__cuda_sm70_shflsync_down) ;  /* 0x0000058000007944 */ /* 0x000fea0003c00000 */
[----:B-1----:R-:W-:Y:S01]  /*153e0*/  MOV R64, R66 ;  /* 0x0000004200407202 */ /* 0x002fe20000000f00 */
[----:B------:R-:W-:Y:S05]  /*153f0*/  BRA `(.L_x_1487) ;  /* 0xffff79e000007947 */ /* 0x000fea000383ffff */
.L_x_1396:
[----:B------:R-:W-:Y:S01]  /*15400*/  HFMA2.MMA R66, -RZ, RZ, 0, 0 ;  /* 0x00000000ff427435 */ /* 0x000fe200000001ff */
[----:B0-----:R-:W-:-:S02]  /*15410*/  MOV R64, R71 ;  /* 0x0000004700407202 */ /* 0x001fc40000000f00 */
[----:B------:R-:W-:Y:S02]  /*15420*/  MOV R247, 0xffffffff ;  /* 0xffffffff00f77802 */ /* 0x000fe40000000f00 */
[----:B------:R-:W-:Y:S02]  /*15430*/  MOV R65, 0x15450 ;  /* 0x0001545000417802 */ /* 0x000fe40000000f00 */
[----:B-1234-:R-:W-:Y:S05]  /*15440*/  CALL.REL.NOINC `($__internal_34_$__cuda_sm70_shflsync_idx_p) ;  /* 0x0000055000007944 */ /* 0x01efea0003c00000 */
        /* <DEDUP_REMOVED lines=8> */
[----:B------:R-:W-:-:S02]  /*154d0*/  MOV R64, R68 ;  /* 0x0000004400407202 */ /* 0x000fc40000000f00 */
[----:B------:R-:W-:Y:S02]  /*154e0*/  MOV R247, 0xffffffff ;  /* 0xffffffff00f77802 */ /* 0x000fe40000000f00 */
        /* <DEDUP_REMOVED lines=16> */
[----:B0-----:R-:W-:Y:S05]  /*155f0*/  CALL.REL.NOINC `($__internal_33_$__cuda_sm70_shflsync_down) ;  /* 0x0000036000007944 */ /* 0x001fea0003c00000 */
        /* <DEDUP_REMOVED lines=15> */
[----:B------:R-:W-:Y:S01]  /*156f0*/  HFMA2.MMA R66, -RZ, RZ, 0, 5.9604644775390625e-08 ;  /* 0x00000001ff427435 */ /* 0x000fe200000001ff */
[----:B------:R-:W-:Y:S02]  /*15700*/  MOV R75, R72 ;  /* 0x00000048004b7202 */ /* 0x000fe40000000f00 */
[----:B------:R-:W-:Y:S02]  /*15710*/  MOV R76, 0x1f ;  /* 0x0000001f004c7802 */ /* 0x000fe40000000f00 */
[----:B------:R-:W-:Y:S02]  /*15720*/  MOV R65, 0xffffffff ;  /* 0xffffffff00417802 */ /* 0x000fe40000000f00 */
[----:B------:R-:W-:Y:S02]  /*15730*/  MOV R64, 0x15750 ;  /* 0x0001575000407802 */ /* 0x000fe40000000f00 */
[----:B------:R-:W-:Y:S05]  /*15740*/  CALL.REL.NOINC `($__internal_33_$__cuda_sm70_shflsync_down) ;  /* 0x0000021000007944 */ /* 0x000fea0003c00000 */
        /* <DEDUP_REMOVED lines=12> */
[----:B------:R-:W-:Y:S05]  /*15810*/  CALL.REL.NOINC `($__internal_34_$__cuda_sm70_shflsync_idx_p) ;  /* 0x0000018000007944 */ /* 0x000fea0003c00000 */
        /* <DEDUP_REMOVED lines=20> */
        .weak           $__internal_33_$__cuda_sm70_shflsync_down
        .type           $__internal_33_$__cuda_sm70_shflsync_down,@function
        .size           $__internal_33_$__cuda_sm70_shflsync_down,($__internal_34_$__cuda_sm70_shflsync_idx_p - $__internal_33_$__cuda_sm70_shflsync_down)
$__internal_33_$__cuda_sm70_shflsync_down:
[----:B------:R-:W-:Y:S04]  /*15960*/  WARPSYNC R65 ;  /* 0x0000004100007348 */ /* 0x000fe80003800000 */
[----:B------:R0:W1:Y:S02]  /*15970*/  SHFL.DOWN PT, R66, R75, R66, R76 ;  /* 0x080000424b427389 */ /* 0x00006400000e004c */
[----:B0-----:R-:W-:-:S06]  /*15980*/  HFMA2.MMA R65, -RZ, RZ, 0, 0 ;  /* 0x00000000ff417435 */ /* 0x001fcc00000001ff */
[----:B------:R-:W-:Y:S05]  /*15990*/  RET.REL.NODEC R64 `(_Z25selective_scan_bwd_kernelI32Selective_Scan_bwd_kernel_traitsILi128ELi16ELb0ELb1ELb0ELb1ELb1EN3c104HalfENS1_7complexIfEEEEv12SSMParamsBwd) ;  /* 0xfffea66040007950 */ /* 0x000fea0003c3ffff */
        .weak           $__internal_34_$__cuda_sm70_shflsync_idx_p
        .type           $__internal_34_$__cuda_sm70_shflsync_idx_p,@function
        .size           $__internal_34_$__cuda_sm70_shflsync_idx_p,($__internal_35_$__cuda_sm70_shflsync_up - $__internal_34_$__cuda_sm70_shflsync_idx_p)
$__internal_34_$__cuda_sm70_shflsync_idx_p:
[----:B------:R-:W-:Y:S01]  /*159a0*/  MOV R121, 0x1f ;  /* 0x0000001f00797802 */ /* 0x000fe20000000f00 */
[----:B------:R-:W-:Y:S04]  /*159b0*/  WARPSYNC R247 ;  /* 0x000000f700007348 */ /* 0x000fe80003800000 */
[----:B------:R0:W1:Y:S04]  /*159c0*/  SHFL.IDX PT, R66, R64, R66, R121 ;  /* 0x0000004240427389 */ /* 0x00006800000e0079 */
[----:B0-----:R-:W0:Y:S01]  /*159d0*/  S2R R121, SR_LANEID ;  /* 0x0000000000797919 */ /* 0x001e220000000000 */
[----:B------:R-:W-:Y:S01]  /*159e0*/  MOV R64, R65 ;  /* 0x0000004100407202 */ /* 0x000fe20000000f00 */
[----:B------:R-:W-:-:S06]  /*159f0*/  HFMA2.MMA R65, -RZ, RZ, 0, 0 ;  /* 0x00000000ff417435 */ /* 0x000fcc00000001ff */
[----:B------:R-:W-:Y:S05]  /*15a00*/  RET.REL.NODEC R64 `(_Z25selective_scan_bwd_kernelI32Selective_Scan_bwd_kernel_traitsILi128ELi16ELb0ELb1ELb0ELb1ELb1EN3c104HalfENS1_7complexIfEEEEv12SSMParamsBwd) ;  /* 0xfffea5f040007950 */ /* 0x000fea0003c3ffff */
        .weak           $__internal_35_$__cuda_sm70_shflsync_up
        .type           $__internal_35_$__cuda_sm70_shflsync_up,@function
        .size           $__internal_35_$__cuda_sm70_shflsync_up,(.L_x_14467 - $__internal_35_$__cuda_sm70_shflsync_up)
$__internal_35_$__cuda_sm70_shflsync_up:
[----:B------:R-:W-:Y:S04]  /*15a10*/  WARPSYNC R212 ;  /* 0x000000d400007348 */ /* 0x000fe80003800000 */
[----:B------:R0:W1:Y:S02]  /*15a20*/  SHFL.UP PT, R71, R71, R65, R213 ;  /* 0x0400004147477389 */ /* 0x00006400000e00d5 */
[----:B0-----:R-:W-:-:S04]  /*15a30*/  MOV R65, 0x0 ;  /* 0x0000000000417802 */ /* 0x001fc80000000f00 */
[----:B------:R-:W-:Y:S05]  /*15a40*/  RET.REL.NODEC R64 `(_Z25selective_scan_bwd_kernelI32Selective_Scan_bwd_kernel_traitsILi128ELi16ELb0ELb1ELb0ELb1ELb1EN3c104HalfENS1_7complexIfEEEEv12SSMParamsBwd) ;  /* 0xfffea5b040007950 */ /* 0x000fea0003c3ffff */
.L_x_1489:
        /* <DEDUP_REMOVED lines=11> */
.L_x_14467:


//--------------------- .text._Z25selective_scan_bwd_kernelI32Selective_Scan_bwd_kernel_traitsILi128ELi16ELb0ELb1ELb1ELb0ELb0EN3c104HalfENS1_7complexIfEEEEv12SSMParamsBwd --------------------------
	.section	.text._Z25selective_scan_bwd_kernelI32Selective_Scan_bwd_kernel_traitsILi128ELi16ELb0ELb1ELb1ELb0ELb0EN3c104HalfENS1_7complexIfEEEEv12SSMParamsBwd,"ax",@progbits
	.sectioninfo	@"SHI_REGISTERS=255"
	.align	128
        .global         _Z25selective_scan_bwd_kernelI32Selective_Scan_bwd_kernel_traitsILi128ELi16ELb0ELb1ELb1ELb0ELb0EN3c104HalfENS1_7complexIfEEEEv12SSMParamsBwd
        .type           _Z25selective_scan_bwd_kernelI32Selective_Scan_bwd_kernel_traitsILi128ELi16ELb0ELb1ELb1ELb0ELb0EN3c104HalfENS1_7complexIfEEEEv12SSMParamsBwd,@function
        .size           _Z25selective_scan_bwd_kernelI32Selective_Scan_bwd_kernel_traitsILi128ELi16ELb0ELb1ELb1ELb0ELb0EN3c104HalfENS1_7complexIfEEEEv12SSMParamsBwd,(.L_x_14470 - _Z25selective_scan_bwd_kernelI32Selective_Scan_bwd_kernel_traitsILi128ELi16ELb0ELb1ELb1ELb0ELb0EN3c104HalfENS1_7complexIfEEEEv12SSMParamsBwd)
        .other          _Z25selective_scan_bwd_kernelI32Selective_Scan_bwd_kernel_traitsILi128ELi16ELb0ELb1ELb1ELb0ELb0EN3c104HalfENS1_7complexIfEEEEv12SSMParamsBwd,@"STO_CUDA_ENTRY STV_DEFAULT"
_Z25selective_scan_bwd_kernelI32Selective_Scan_bwd_kernel_traitsILi128ELi16ELb0ELb1ELb1ELb0ELb0EN3c104HalfENS1_7complexIfEEEEv12SSMParamsBwd:
.text._Z25selective_scan_bwd_kernelI32Selective_Scan_bwd_kernel_traitsILi128ELi16ELb0ELb1ELb1ELb0ELb0EN3c104HalfENS1_7complexIfEEEEv12SSMParamsBwd:
        /* <DEDUP_REMOVED lines=28> */
[----:B------:R-:W-:-:S02]  /*01c0*/  MOV R5, UR7 ;  /* 0x0000000700057c02 */ /* 0x000fc40008000f00 */
[----:B------:R-:W2:Y:S01]  /*01d0*/  @P0 LDG.E R2, [R2.64] ;  /* 0x0000002802020981 */ /* 0x000ea2000c1e1900 */
[----:B0-----:R-:W0:Y:S03]  /*01e0*/  I2F.RP R0, UR35 ;  /* 0x0000002300007d06 */ /* 0x001e260008209400 */
[----:B------:R-:W3:Y:S01]  /*01f0*/  @P1 LDG.E R4, [R4.64] ;  /* 0x0000002804041981 */ /* 0x000ee2000c1e1900 */
[----:B------:R-:W-:Y:S02]  /*0200*/  UISETP.NE.U32.AND UP0, UPT, URZ, UR4, UPT ;  /* 0x000000043f00728c */ /* 0x000fe4000bf05070 */
[----:B-1----:R-:W-:Y:S01]  /*0210*/  USHF.R.S32.HI UR26, URZ, 0x1f, UR27 ;  /* 0x0000001f3f1a7899 */ /* 0x002fe2000801141b */
[----:B------:R1:W-:Y:S01]  /*0220*/  STL [R1+0xc], RZ ;  /* 0x00000cff01007387 */ /* 0x0003e20000100800 */
[----:B------:R-:W-:Y:S02]  /*0230*/  UISETP.NE.AND.EX UP0, UPT, URZ, UR5, UPT, UP0 ;  /* 0x000000053f00728c */ /* 0x000fe4000bf05300 */
[----:B------:R-:W-:Y:S01]  /*0240*/  UIMAD UR5, UR26, UR20, URZ ;  /* 0x000000141a0572a4 */ /* 0x000fe2000f8e023f */
[----:B------:R1:W-:Y:S01]  /*0250*/  STL [R1+0x8], RZ ;  /* 0x000008ff01007387 */ /* 0x0003e20000100800 */
[----:B------:R-:W-:-:S02]  /*0260*/  UISETP.NE.U32.AND UP1, UPT, URZ, UR24, UPT ;  /* 0x000000183f00728c */ /* 0x000fc4000bf25070 */
[----:B------:R-:W-:Y:S02]  /*0270*/  UIMAD UR21, UR27, UR21, UR5 ;  /* 0x000000151b1572a4 */ /* 0x000fe4000f8e0205 */
[----:B------:R-:W-:Y:S01]  /*0280*/  UIMAD.WIDE.U32 UR14, UR27, UR20, URZ ;  /* 0x000000141b0e72a5 */ /* 0x000fe2000f8e003f */
[----:B0-----:R-:W0:Y:S01]  /*0290*/  MUFU.RCP R0, R0 ;  /* 0x0000000000007308 */ /* 0x001e220000001000 */
[----:B------:R-:W-:Y:S02]  /*02a0*/  UISETP.NE.AND.EX UP1, UPT, URZ, UR25, UPT, UP1 ;  /* 0x000000193f00728c */ /* 0x000fe4000bf25310 */
[----:B------:R-:W-:Y:S02]  /*02b0*/  ULDC.64 UR6, c[0x0][0x1d0] ;  /* 0x0000740000067ab9 */ /* 0x000fe40000000a00 */
[----:B------:R-:W-:Y:S02]  /*02c0*/  UIMAD UR4, UR26, UR6, URZ ;  /* 0x000000061a0472a4 */ /* 0x000fe4000f8e023f */
[----:B------:R-:W-:-:S02]  /*02d0*/  UMOV UR30, URZ ;  /* 0x0000003f001e7c82 */ /* 0x000fc40008000000 */
[----:B------:R-:W-:Y:S02]  /*02e0*/  UIMAD UR4, UR27, UR7, UR4 ;  /* 0x000000071b0472a4 */ /* 0x000fe4000f8e0204 */
[----:B------:R-:W-:Y:S02]  /*02f0*/  UIMAD.WIDE.U32 UR18, UR27, UR6, URZ ;  /* 0x000000061b1272a5 */ /* 0x000fe4000f8e003f */
[----:B------:R-:W-:Y:S02]  /*0300*/  @UP1 ULEA UR30, UP3, UR29, UR24, 0x2 ;  /* 0x000000181d1e1291 */ /* 0x000fe4000f86103f */
[----:B------:R-:W-:Y:S01]  /*0310*/  UIMAD UR11, UR26, UR22, URZ ;  /* 0x000000161a0b72a4 */ /* 0x000fe2000f8e023f */
[----:B0-----:R-:W-:Y:S01]  /*0320*/  IADD3 R0, R0, 0xffffffe, RZ ;  /* 0x0ffffffe00007810 */ /* 0x001fe20007ffe0ff */
[----:B------:R-:W-:Y:S02]  /*0330*/  UISETP.NE.U32.AND UP2, UPT, URZ, UR36, UPT ;  /* 0x000000243f00728c */ /* 0x000fe4000bf45070 */
[----:B------:R-:W-:-:S02]  /*0340*/  ULDC.64 UR6, c[0x0][0x278] ;  /* 0x00009e0000067ab9 */ /* 0x000fc40000000a00 */
[----:B------:R-:W-:Y:S01]  /*0350*/  UIMAD.WIDE.U32 UR8, UR27, UR22, URZ ;  /* 0x000000161b0872a5 */ /* 0x000fe2000f8e003f */
[----:B------:R-:W0:Y:S01]  /*0360*/  F2I.FTZ.U32.TRUNC.NTZ R0, R0 ;  /* 0x0000000000007305 */ /* 0x000e22000021f000 */
[----:B------:R-:W-:Y:S02]  /*0370*/  UIMAD UR11, UR27, UR23, UR11 ;  /* 0x000000171b0b72a4 */ /* 0x000fe4000f8e020b */
[----:B------:R-:W-:Y:S02]  /*0380*/  UIADD3 UR19, UR19, UR4, URZ ;  /* 0x0000000413137290 */ /* 0x000fe4000fffe03f */
[----:B------:R-:W-:Y:S02]  /*0390*/  ULDC.64 UR22, c[0x0][0x1b0] ;  /* 0x00006c0000167ab9 */ /* 0x000fe40000000a00 */
[----:B------:R-:W-:Y:S02]  /*03a0*/  UMOV UR31, URZ ;  /* 0x0000003f001f7c82 */ /* 0x000fe40008000000 */
[----:B------:R-:W-:-:S02]  /*03b0*/  UMOV UR4, URZ ;  /* 0x0000003f00047c82 */ /* 0x000fc40008000000 */
[----:B------:R-:W-:Y:S02]  /*03c0*/  UIMAD UR17, UR26, UR6, URZ ;  /* 0x000000061a1172a4 */ /* 0x000fe4000f8e023f */
[----:B------:R-:W-:Y:S02]  /*03d0*/  @UP1 ULEA.HI.X UR31, UR29, UR25, UR28, 0x2, UP3 ;  /* 0x000000191d1f1291 */ /* 0x000fe400098f141c */
[----:B------:R-:W-:Y:S01]  /*03e0*/  UIMAD UR10, UR26, UR22, URZ ;  /* 0x000000161a0a72a4 */ /* 0x000fe2000f8e023f */
[----:B0-----:R0:W4:Y:S01]  /*03f0*/  R2UR UR5, R0 ;  /* 0x00000000000573c2 */ /* 0x00112200000e0000 */
[----:B------:R-:W-:Y:S02]  /*0400*/  UISETP.NE.AND.EX UP2, UPT, URZ, UR37, UPT, UP2 ;  /* 0x000000253f00728c */ /* 0x000fe4000bf45320 */
[----:B------:R-:W-:Y:S02]  /*0410*/  UIMAD.WIDE.U32 UR12, UR27, UR6, URZ ;  /* 0x000000061b0c72a5 */ /* 0x000fe4000f8e003f */
[----:B------:R-:W-:-:S02]  /*0420*/  UIMAD UR17, UR27, UR7, UR17 ;  /* 0x000000071b1172a4 */ /* 0x000fc4000f8e0211 */
[----:B------:R-:W-:Y:S01]  /*0430*/  UIMAD.WIDE.U32 UR6, UR27, UR22, URZ ;  /* 0x000000161b0672a5 */ /* 0x000fe2000f8e003f */
[----:B0-----:R-:W-:Y:S01]  /*0440*/  IABS R0, UR29 ;  /* 0x0000001d00007c13 */ /* 0x001fe20008000000 */
[----:B------:R-:W-:Y:S02]  /*0450*/  UIMAD UR10, UR27, UR23, UR10 ;  /* 0x000000171b0a72a4 */ /* 0x000fe4000f8e020a */
[----:B------:R-:W-:Y:S01]  /*0460*/  UMOV UR32, URZ ;  /* 0x0000003f00207c82 */ /* 0x000fe20008000000 */
[----:B------:R-:W0:Y:S01]  /*0470*/  R2UR UR20, R0 ;  /* 0x00000000001473c2 */ /* 0x000e2200000e0000 */
[----:B------:R-:W-:Y:S02]  /*0480*/  ULDC.64 UR22, c[0x0][0x1d8] ;  /* 0x0000760000167ab9 */ /* 0x000fe40000000a00 */
[----:B------:R-:W-:Y:S02]  /*0490*/  UIMAD UR16, UR28, UR22, URZ ;  /* 0x000000161c1072a4 */ /* 0x000fe4000f8e023f */
[----:B------:R-:W-:-:S02]  /*04a0*/  @UP2 ULEA UR32, UP1, UR29, UR36, 0x2 ;  /* 0x000000241d202291 */ /* 0x000fc4000f82103f */
[----:B------:R-:W-:Y:S02]  /*04b0*/  UIADD3 UR15, UR15, UR21, URZ ;  /* 0x000000150f0f7290 */ /* 0x000fe4000fffe03f */
[----:B------:R-:W-:Y:S02]  /*04c0*/  UMOV UR33, URZ ;  /* 0x0000003f00217c82 */ /* 0x000fe40008000000 */
[----:B------:R-:W-:Y:S02]  /*04d0*/  @UP2 ULEA.HI.X UR33, UR29, UR37, UR28, 0x2, UP1 ;  /* 0x000000251d212291 */ /* 0x000fe400088f141c */
[----:B----4-:R-:W-:Y:S02]  /*04e0*/  UIADD3 UR24, URZ, -UR5, URZ ;  /* 0x800000053f187290 */ /* 0x010fe4000fffe03f */
[----:B------:R-:W-:Y:S02]  /*04f0*/  ULDC UR34, c[0x0][0x174] ;  /* 0x00005d0000227ab9 */ /* 0x000fe40000000800 */
[----:B------:R-:W-:-:S02]  /*0500*/  UIMAD UR24, UR24, UR35, URZ ;  /* 0x00000023181872a4 */ /* 0x000fc4000f8e023f */
[----:B------:R-:W-:Y:S02]  /*0510*/  UIADD3 UR13, UR13, UR17, URZ ;  /* 0x000000110d0d7290 */ /* 0x000fe4000fffe03f */
[----:B------:R-:W-:Y:S02]  /*0520*/  UIMAD.WIDE.U32 UR24, UR5, UR24, UR4 ;  /* 0x00000018051872a5 */ /* 0x000fe4000f8e0004 */
[----:B------:R-:W-:Y:S02]  /*0530*/  UIMAD.WIDE.U32 UR4, UR29, UR22, UR18 ;  /* 0x000000161d0472a5 */ /* 0x000fe4000f8e0012 */
[----:B0-----:R-:W-:Y:S02]  /*0540*/  UIMAD.WIDE.U32 UR24, UR25, UR20, URZ ;  /* 0x00000014191872a5 */ /* 0x001fe4000f8e003f */
[----:B------:R-:W-:Y:S02]  /*0550*/  ULDC.64 UR18, c[0x0][0x1e8] ;  /* 0x00007a0000127ab9 */ /* 0x000fe40000000a00 */
[----:B------:R-:W-:-:S02]  /*0560*/  UIADD3 UR22, -UR25, URZ, URZ ;  /* 0x0000003f19167290 */ /* 0x000fc4000fffe13f */
[----:B------:R-:W-:Y:S02]  /*0570*/  UIMAD UR21, UR28, UR18, URZ ;  /* 0x000000121c1572a4 */ /* 0x000fe4000f8e023f */
[----:B------:R-:W-:Y:S02]  /*0580*/  UIMAD UR20, UR35, UR22, UR20 ;  /* 0x00000016231472a4 */ /* 0x000fe4000f8e0214 */
[----:B------:R-:W-:Y:S02]  /*0590*/  UIMAD UR21, UR29, UR19, UR21 ;  /* 0x000000131d1572a4 */ /* 0x000fe4000f8e0215 */
[----:B------:R-:W-:Y:S02]  /*05a0*/  UISETP.GT.U32.AND UP1, UPT, UR35, UR20, UPT ;  /* 0x000000142300728c */ /* 0x000fe4000bf24070 */
[----:B------:R-:W-:Y:S02]  /*05b0*/  UIMAD.WIDE.U32 UR14, UR29, UR18, UR14 ;  /* 0x000000121d0e72a5 */ /* 0x000fe4000f8e000e */
[----:B------:R-:W-:-:S02]  /*05c0*/  ULEA UR17, UR34, 0xfffff800, 0xb ;  /* 0xfffff80022117891 */ /* 0x000fc4000f8e583f */
[----:B------:R-:W-:Y:S02]  /*05d0*/  ULDC.64 UR18, c[0x0][0x280] ;  /* 0x0000a00000127ab9 */ /* 0x000fe40000000a00 */
[----:B------:R-:W-:Y:S02]  /*05e0*/  UIMAD UR22, UR28, UR18, URZ ;  /* 0x000000121c1672a4 */ /* 0x000fe4000f8e023f */
[----:B------:R-:W-:Y:S02]  /*05f0*/  UIMAD UR16, UR29, UR23, UR16 ;  /* 0x000000171d1072a4 */ /* 0x000fe4000f8e0210 */
[----:B------:R-:W-:Y:S02]  /*0600*/  UIMAD UR36, UR29, UR19, UR22 ;  /* 0x000000131d2472a4 */ /* 0x000fe4000f8e0216 */
[----:B------:R-:W-:Y:S02]  /*0610*/  USHF.R.S32.HI UR24, URZ, 0x1f, UR17 ;  /* 0x0000001f3f187899 */ /* 0x000fe40008011411 */
[----:B------:R-:W-:-:S02]  /*0620*/  UIADD3 UR22, UP2, UR17, UR4, URZ ;  /* 0x0000000411167290 */ /* 0x000fc4000ff5e03f */
[----:B------:R-:W-:Y:S02]  /*0630*/  UIMAD.WIDE.U32 UR12, UR29, UR18, UR12 ;  /* 0x000000121d0c72a5 */ /* 0x000fe4000f8e000c */
[----:B------:R-:W-:Y:S02]  /*0640*/  @!UP1 UIADD3 UR20, UR20, -UR35, URZ ;  /* 0x8000002314149290 */ /* 0x000fe4000fffe03f */
[----:B------:R-:W-:Y:S02]  /*0650*/  ULDC.64 UR18, c[0x0][0x240] ;  /* 0x0000900000127ab9 */ /* 0x000fe40000000a00 */
[----:B------:R-:W-:Y:S02]  /*0660*/  ULDC UR38, c[0x0][0x178] ;  /* 0x00005e0000267ab9 */ /* 0x000fe40000000800 */
[----:B------:R-:W-:Y:S02]  /*0670*/  UIADD3.X UR16, UR24, UR5, UR16, UP2, !UPT ;  /* 0x0000000518107290 */ /* 0x000fe400097fe410 */
[----:B------:R-:W-:-:S02]  /*0680*/  ULEA UR23, UP2, UR22, UR18, 0x1 ;  /* 0x0000001216177291 */ /* 0x000fc4000f84083f */
[----:B------:R-:W-:Y:S02]  /*0690*/  ULOP3.LUT UR37, UR29, UR38, URZ, 0x3c, !UPT ;  /* 0x000000261d257292 */ /* 0x000fe4000f8e3c3f */
[----:B------:R-:W-:Y:S02]  /*06a0*/  UISETP.GE.U32.AND UP3, UPT, UR20, UR35, UPT ;  /* 0x000000231400728c */ /* 0x000fe4000bf66070 */
[----:B------:R-:W-:Y:S02]  /*06b0*/  ULEA.HI.X UR22, UR22, UR19, UR16, 0x1, UP2 ;  /* 0x0000001316167291 */ /* 0x000fe400090f0c10 */
[----:B------:R-:W-:Y:S02]  /*06c0*/  UISETP.GE.AND UP2, UPT, UR37, URZ, UPT ;  /* 0x0000003f2500728c */ /* 0x000fe4000bf46270 */
[----:B------:R-:W-:Y:S02]  /*06d0*/  @!UP1 UIADD3 UR25, UR25, 0x1, URZ ;  /* 0x0000000119199890 */ /* 0x000fe4000fffe03f */
[----:B------:R-:W-:-:S02]  /*06e0*/  UISETP.NE.AND UP1, UPT, URZ, UR38, UPT ;  /* 0x000000263f00728c */ /* 0x000fc4000bf25270 */
[----:B------:R-:W-:Y:S02]  /*06f0*/  UIADD3 UR20, UP4, UR17, UR14, URZ ;  /* 0x0000000e11147290 */ /* 0x000fe4000ff9e03f */
[----:B------:R-:W-:Y:S02]  /*0700*/  @UP3 UIADD3 UR25, UR25, 0x1, URZ ;  /* 0x0000000119193890 */ /* 0x000fe4000fffe03f */
[----:B------:R-:W-:Y:S02]  /*0710*/  ULDC.64 UR4, c[0x0][0x248] ;  /* 0x0000920000047ab9 */ /* 0x000fe40000000a00 */
[----:B------:R-:W-:Y:S02]  /*0720*/  @!UP2 UIADD3 UR25, -UR25, URZ, URZ ;  /* 0x0000003f1919a290 */ /* 0x000fe4000fffe13f */
[----:B------:R-:W-:Y:S02]  /*0730*/  UIADD3.X UR14, UR24, UR15, UR21, UP4, !UPT ;  /* 0x0000000f180e7290 */ /* 0x000fe4000a7fe415 */
[----:B------:R-:W-:-:S02]  /*0740*/  UIADD3 UR17, UP2, UR17, UR12, URZ ;  /* 0x0000000c11117290 */ /* 0x000fc4000ff5e03f */
[----:B------:R-:W-:Y:S02]  /*0750*/  ULEA UR21, UP4, UR20, UR4, 0x1 ;  /* 0x0000000414157291 */ /* 0x000fe4000f88083f */
[----:B------:R-:W-:Y:S02]  /*0760*/  @!UP1 ULOP3.LUT UR25, URZ, UR38, URZ, 0x33, !UPT ;  /* 0x000000263f199292 */ /* 0x000fe4000f8e333f */
[----:B------:R-:W-:Y:S02]  /*0770*/  UIADD3.X UR18, UR24, UR13, UR36, UP2, !UPT ;  /* 0x0000000d18127290 */ /* 0x000fe400097fe424 */
[----:B------:R-:W-:Y:S02]  /*0780*/  ULEA.HI.X UR20, UR20, UR5, UR14, 0x1, UP4 ;  /* 0x0000000514147291 */ /* 0x000fe4000a0f0c0e */
[----:B------:R-:W-:Y:S02]  /*0790*/  USHF.R.S32.HI UR24, URZ, 0x1f, UR25 ;  /* 0x0000001f3f187899 */ /* 0x000fe40008011419 */
[----:B------:R-:W-:-:S02]  /*07a0*/  ULDC.64 UR4, c[0x0][0x308] ;  /* 0x0000c20000047ab9 */ /* 0x000fc40000000a00 */
[----:B------:R-:W-:Y:S02]  /*07b0*/  ULDC.64 UR14, c[0x0][0x1a8] ;  /* 0x00006a00000e7ab9 */ /* 0x000fe40000000a00 */
[----:B------:R-:W-:Y:S02]  /*07c0*/  UIADD3 UR9, UR9, UR11, URZ ;  /* 0x0000000b09097290 */ /* 0x000fe4000fffe03f */
[----:B------:R-:W-:Y:S02]  /*07d0*/  ULEA UR19, UP1, UR17, UR4, 0x1 ;  /* 0x0000000411137291 */ /* 0x000fe4000f82083f */
[----:B------:R-:W-:Y:S02]  /*07e0*/  UIMAD UR4, UR24, UR14, URZ ;  /* 0x0000000e180472a4 */ /* 0x000fe4000f8e023f */
[----:B------:R-:W-:Y:S02]  /*07f0*/  UIMAD.WIDE.U32 UR12, UR25, UR14, UR8 ;  /* 0x0000000e190c72a5 */ /* 0x000fe4000f8e0008 */
[----:B------:R-:W-:-:S02]  /*0800*/  ULEA UR11, UR34, 0xfffff000, 0xc ;  /* 0xfffff000220b7891 */ /* 0x000fc4000f8e603f */
[----:B------:R-:W-:Y:S02]  /*0810*/  UIMAD UR15, UR25, UR15, UR4 ;  /* 0x0000000f190f72a4 */ /* 0x000fe4000f8e0204 */
[----:B------:R-:W-:Y:S02]  /*0820*/  ULEA.HI.X UR18, UR17, UR5, UR18, 0x1, UP1 ;  /* 0x0000000511127291 */ /* 0x000fe400088f0c12 */
[----:B------:R-:W-:Y:S02]  /*0830*/  UIADD3 UR16, UP1, UR11, UR12, URZ ;  /* 0x0000000c0b107290 */ /* 0x000fe4000ff3e03f */
[----:B------:R-:W-:Y:S02]  /*0840*/  ULDC.64 UR8, c[0x0][0x1c8] ;  /* 0x0000720000087ab9 */ /* 0x000fe40000000a00 */
[----:B------:R-:W-:Y:S02]  /*0850*/  USHF.R.S32.HI UR14, URZ, 0x1f, UR11 ;  /* 0x0000001f3f0e7899 */ /* 0x000fe4000801140b */
[----:B------:R-:W-:-:S02]  /*0860*/  UIADD3 UR15, UR13, UR15, URZ ;  /* 0x0000000f0d0f7290 */ /* 0x000fc4000fffe03f */
[----:B------:R-:W-:Y:S02]  /*0870*/  ULDC.64 UR4, c[0x0][0x228] ;  /* 0x00008a0000047ab9 */ /* 0x000fe40000000a00 */
[----:B------:R-:W-:Y:S02]  /*0880*/  UIADD3 UR7, UR7, UR10, URZ ;  /* 0x0000000a07077290 */ /* 0x000fe4000fffe03f */
[----:B------:R-:W-:Y:S02]  /*0890*/  UIMAD UR10, UR24, UR8, URZ ;  /* 0x00000008180a72a4 */ /* 0x000fe4000f8e023f */
[----:B------:R-:W-:Y:S02]  /*08a0*/  ULEA UR17, UP2, UR16, UR4, 0x1 ;  /* 0x0000000410117291 */ /* 0x000fe4000f84083f */
[----:B------:R-:W-:Y:S02]  /*08b0*/  UIADD3.X UR4, UR14, UR15, URZ, UP1, !UPT ;  /* 0x0000000f0e047290 */ /* 0x000fe40008ffe43f */
[----:B------:R-:W-:-:S02]  /*08c0*/  UIMAD.WIDE.U32 UR6, UR25, UR8, UR6 ;  /* 0x00000008190672a5 */ /* 0x000fc4000f8e0006 */
[----:B------:R-:W-:Y:S02]  /*08d0*/  UIMAD UR10, UR25, UR9, UR10 ;  /* 0x00000009190a72a4 */ /* 0x000fe4000f8e020a */
[----:B------:R-:W-:Y:S02]  /*08e0*/  UIADD3 UR11, UP1, UR11, UR6, URZ ;  /* 0x000000060b0b7290 */ /* 0x000fe4000ff3e03f */
[----:B------:R-:W-:Y:S02]  /*08f0*/  ULEA.HI.X UR16, UR16, UR5, UR4, 0x1, UP2 ;  /* 0x0000000510107291 */ /* 0x000fe400090f0c04 */
[----:B------:R-:W-:Y:S02]  /*0900*/  UIADD3 UR10, UR7, UR10, URZ ;  /* 0x0000000a070a7290 */ /* 0x000fe4000fffe03f */
[----:B------:R-:W-:Y:S02]  /*0910*/  ULDC.64 UR4, c[0x0][0x230] ;  /* 0x00008c0000047ab9 */ /* 0x000fe40000000a00 */
[----:B------:R-:W-:-:S02]  /*0920*/  ULDC UR12, c[0x0][0x164] ;  /* 0x00005900000c7ab9 */ /* 0x000fc40000000800 */
[----:B------:R-:W-:Y:S02]  /*0930*/  ULEA UR15, UP2, UR11, UR4, 0x1 ;  /* 0x000000040b0f7291 */ /* 0x000fe4000f84083f */
[----:B------:R-:W-:Y:S02]  /*0940*/  UIADD3.X UR14, UR14, UR10, URZ, UP1, !UPT ;  /* 0x0000000a0e0e7290 */ /* 0x000fe40008ffe43f */
[----:B------:R-:W-:Y:S02]  /*0950*/  @UP0 UIMAD UR4, UR27, UR12, UR29 ;  /* 0x0000000c1b0402a4 */ /* 0x000fe4000f8e021d */
[----:B------:R-:W-:Y:S02]  /*0960*/  UISETP.GE.AND UP1, UPT, UR34, 0x1, UPT ;  /* 0x000000012200788c */ /* 0x000fe4000bf26270 */
[----:B------:R-:W-:Y:S02]  /*0970*/  UMOV UR9, URZ ;  /* 0x0000003f00097c82 */ /* 0x000fe40008000000 */
[----:B------:R-:W-:-:S02]  /*0980*/  @UP0 UIMAD UR4, UR4, UR34, URZ ;  /* 0x00000022040402a4 */ /* 0x000fc4000f8e023f */
[----:B------:R-:W-:Y:S02]  /*0990*/  ULEA.HI.X UR14, UR11, UR5, UR14, 0x1, UP2 ;  /* 0x000000050b0e7291 */ /* 0x000fe400090f0c0e */
[----:B------:R-:W-:Y:S02]  /*09a0*/  ULDC.64 UR42, c[0x0][0x260] ;  /* 0x00009800002a7ab9 */ /* 0x000fe40000000a00 */
[----:B------:R-:W-:Y:S02]  /*09b0*/  ULDC UR5, c[0x0][0x16c] ;  /* 0x00005b0000057ab9 */ /* 0x000fe40000000800 */
[----:B------:R-:W-:Y:S02]  /*09c0*/  @UP0 UIMAD UR4, UR4, UR5, URZ ;  /* 0x00000005040402a4 */ /* 0x000fe4000f8e023f */
[----:B------:R-:W-:Y:S02]  /*09d0*/  UMOV UR8, URZ ;  /* 0x0000003f00087c82 */ /* 0x000fe40008000000 */
[----:B------:R-:W-:-:S02]  /*09e0*/  @UP0 UMOV UR5, 0x10 ;  /* 0x0000001000050882 */ /* 0x000fc40000000000 */
[----:B------:R-:W-:-:S07]  /*09f0*/  @UP0 UIMAD.WIDE UR42, UR4, UR5, UR42 ;  /* 0x00000005042a02a5 */ /* 0x000fce000f8e022a */
[----:B------:R-:W-:Y:S02]  /*0a00*/  @!UP0 UMOV UR42, URZ ;  /* 0x0000003f002a8c82 */ /* 0x000fe40008000000 */
[----:B------:R-:W-:Y:S01]  /*0a10*/  @!UP0 UMOV UR43, URZ ;  /* 0x0000003f002b8c82 */ /* 0x000fe20008000000 */
[----:B--2---:R1:W0:Y:S01]  /*0a20*/  @P0 R2UR UR9, R2 ;  /* 0x00000000020903c2 */ /* 0x00422200000e0000 */
[----:B------:R-:W-:-:S07]  /*0a30*/  PLOP3.LUT P0, PT, PT, PT, UP1, 0x80, 0x0 ;  /* 0x000000000000781c */ /* 0x000fce0003f0f018 */
[----:B---3--:R1:W2:Y:S06]  /*0a40*/  @P1 R2UR UR8, R4 ;  /* 0x00000000040813c2 */ /* 0x0082ac00000e0000 */
[----:B------:R-:W-:Y:S05]  /*0a50*/  @!P0 BRA `(.L_x_1490) ;  /* 0x0000e13000008947 */ /* 0x000fea0003800000 */
[----:B------:R-:W3:Y:S01]  /*0a60*/  S2R R122, SR_TID.X ;  /* 0x00000000007a7919 */ /* 0x000ee20000002100 */
[----:B------:R-:W-:-:S03]  /*0a70*/  UMOV UR7, URZ ;  /* 0x0000003f00077c82 */ /* 0x000fc60008000000 */
[----:B------:R4:W-:Y:S04]  /*0a80*/  STL [R1+0x8], RZ ;  /* 0x000008ff01007387 */ /* 0x0009e80000100800 */
[----:B------:R-:W1:Y:S04]  /*0a90*/  S2R R121, SR_LANEID ;  /* 0x0000000000797919 */ /* 0x000e680000000000 */
[----:B------:R4:W-:Y:S01]  /*0aa0*/  STL [R1+0xc], RZ ;  /* 0x00000cff01007387 */ /* 0x0009e20000100800 */
[----:B---3--:R-:W-:-:S04]  /*0ab0*/  SHF.R.S32.HI R3, RZ, 0x1f, R122 ;  /* 0x0000001fff037819 */ /* 0x008fc8000001147a */
[----:B------:R-:W-:-:S04]  /*0ac0*/  LEA.HI R3, R3, R122, RZ, 0x5 ;  /* 0x0000007a03037211 */ /* 0x000fc800078f28ff */
[----:B-1--4-:R-:W-:Y:S02]  /*0ad0*/  SHF.R.S32.HI R235, RZ, 0x5, R3 ;  /* 0x00000005ffeb7819 */ /* 0x012fe40000011403 */
.L_x_1597:
[----:B------:R-:W-:Y:S01]  /*0ae0*/  ULDC UR13, c[0x0][0x174] ;  /* 0x00005d00000d7ab9 */ /* 0x000fe20000000800 */
[----:B------:R-:W-:Y:S01]  /*0af0*/  SHF.L.U32 R0, R122, 0x4, RZ ;  /* 0x000000047a007819 */ /* 0x000fe200000006ff */
[----:B------:R-:W-:Y:S01]  /*0b00*/  UIADD3 UR13, -UR7, UR13, URZ ;  /* 0x0000000d070d7290 */ /* 0x000fe2000fffe13f */
[----:B------:R-:W-:Y:S01]  /*0b10*/  BAR.SYNC.DEFER_BLOCKING 0x0 ;  /* 0x0000000000007b1d */ /* 0x000fe20000010000 */
[----:B------:R-:W-:Y:S02]  /*0b20*/  MOV R2, UR23 ;  /* 0x0000001700027c02 */ /* 0x000fe40008000f00 */
[----:B------:R-:W-:Y:S01]  /*0b30*/  LOP3.LUT R0, R0, 0xfffffe00, RZ, 0xc0, !PT ;  /* 0xfffffe0000007812 */ /* 0x000fe200078ec0ff */
[----:B------:R-:W-:Y:S01]  /*0b40*/  ULEA UR12, UR13, 0xfffff800, 0xb ;  /* 0xfffff8000d0c7891 */ /* 0x000fe2000f8e583f */
[----:B------:R-:W-:Y:S01]  /*0b50*/  MOV R3, UR22 ;  /* 0x0000001600037c02 */ /* 0x000fe20008000f00 */
[----:B------:R-:W-:Y:S01]  /*0b60*/  ULDC UR11, c[0x0][0x168] ;  /* 0x00005a00000b7ab9 */ /* 0x000fe20000000800 */
[----:B------:R-:W-:Y:S01]  /*0b70*/  LOP3.LUT R120, R0, 0x1f, R122, 0xf8, !PT ;  /* 0x0000001f00787812 */ /* 0x000fe200078ef87a */
[----:B------:R-:W-:Y:S01]  /*0b80*/  UIADD3 UR11, -UR12, UR11, URZ ;  /* 0x0000000b0c0b7290 */ /* 0x000fe2000fffe13f */
[----:B------:R-:W-:-:S02]  /*0b90*/  PRMT R4, RZ, 0x7610, R4 ;  /* 0x00007610ff047816 */ /* 0x000fc40000000004 */
[C---:B------:R-:W-:Y:S01]  /*0ba0*/  LOP3.LUT R22, R120.reuse, 0x20, RZ, 0xfc, !PT ;  /* 0x0000002078167812 */ /* 0x040fe200078efcff */
[C---:B------:R-:W-:Y:S01]  /*0bb0*/  IMAD.WIDE R2, R120.reuse, 0x2, R2 ;  /* 0x0000000278027825 */ /* 0x040fe200078e0202 */
[C---:B------:R-:W-:Y:S02]  /*0bc0*/  LOP3.LUT R24, R120.reuse, 0x40, RZ, 0xfc, !PT ;  /* 0x0000004078187812 */ /* 0x040fe400078efcff */
[----:B------:R-:W-:Y:S02]  /*0bd0*/  ISETP.GE.AND P2, PT, R120, UR11, PT ;  /* 0x0000000b78007c0c */ /* 0x000fe4000bf46270 */
[----:B------:R-:W-:Y:S02]  /*0be0*/  ISETP.GE.AND P1, PT, R22, UR11, PT ;  /* 0x0000000b16007c0c */ /* 0x000fe4000bf26270 */
[C---:B------:R-:W-:Y:S02]  /*0bf0*/  LOP3.LUT R26, R120.reuse, 0x60, RZ, 0xfc, !PT ;  /* 0x00000060781a7812 */ /* 0x040fe400078efcff */
[----:B------:R-:W-:-:S02]  /*0c00*/  LOP3.LUT R28, R120, 0x80, RZ, 0xfc, !PT ;  /* 0x00000080781c7812 */ /* 0x000fc400078efcff */
[----:B------:R-:W-:Y:S02]  /*0c10*/  PRMT R5, RZ, 0x7610, R5 ;  /* 0x00007610ff057816 */ /* 0x000fe40000000005 */
[C---:B------:R-:W-:Y:S02]  /*0c20*/  LOP3.LUT R30, R120.reuse, 0xa0, RZ, 0xfc, !PT ;  /* 0x000000a0781e7812 */ /* 0x040fe400078efcff */
[----:B------:R-:W-:Y:S01]  /*0c30*/  LOP3.LUT R32, R120, 0xc0, RZ, 0xfc, !PT ;  /* 0x000000c078207812 */ /* 0x000fe200078efcff */
[----:B------:R1:W3:Y:S01]  /*0c40*/  @!P2 LDG.E.U16 R4, [R2.64] ;  /* 0x000000280204a981 */ /* 0x0002e2000c1e1500 */
[----:B------:R-:W-:Y:S02]  /*0c50*/  ISETP.GE.AND P0, PT, R24, UR11, PT ;  /* 0x0000000b18007c0c */ /* 0x000fe4000bf06270 */
[----:B------:R-:W-:Y:S01]  /*0c60*/  LOP3.LUT R34, R120, 0xe0, RZ, 0xfc, !PT ;  /* 0x000000e078227812 */ /* 0x000fe200078efcff */
[----:B------:R1:W4:Y:S01]  /*0c70*/  @!P1 LDG.E.U16 R5, [R2.64+0x40] ;  /* 0x0000402802059981 */ /* 0x000322000c1e1500 */
[----:B------:R-:W-:-:S02]  /*0c80*/  ISETP.GE.AND P4, PT, R26, UR11, PT ;  /* 0x0000000b1a007c0c */ /* 0x000fc4000bf86270 */
[----:B------:R-:W-:Y:S02]  /*0c90*/  LOP3.LUT R36, R120, 0x100, RZ, 0xfc, !PT ;  /* 0x0000010078247812 */ /* 0x000fe400078efcff */
[----:B------:R-:W-:Y:S02]  /*0ca0*/  ISETP.GE.AND P6, PT, R28, UR11, PT ;  /* 0x0000000b1c007c0c */ /* 0x000fe4000bfc6270 */
[----:B------:R-:W-:Y:S02]  /*0cb0*/  ISETP.GE.AND P5, PT, R30, UR11, PT ;  /* 0x0000000b1e007c0c */ /* 0x000fe4000bfa6270 */
[----:B------:R-:W-:Y:S02]  /*0cc0*/  ISETP.GE.AND P3, PT, R32, UR11, PT ;  /* 0x0000000b20007c0c */ /* 0x000fe4000bf66270 */
[----:B------:R-:W-:Y:S02]  /*0cd0*/  ISETP.GE.AND P2, PT, R34, UR11, PT ;  /* 0x0000000b22007c0c */ /* 0x000fe4000bf46270 */
[----:B------:R-:W-:-:S02]  /*0ce0*/  ISETP.GE.AND P1, PT, R36, UR11, PT ;  /* 0x0000000b24007c0c */ /* 0x000fc4000bf26270 */
        /* <DEDUP_REMOVED lines=17> */
[----:B------:R-:W-:-:S02]  /*0e00*/  ISETP.GE.AND P0, PT, R38, UR11, PT ;  /* 0x0000000b26007c0c */ /* 0x000fc4000bf06270 */
[----:B------:R-:W-:Y:S01]  /*0e10*/  LOP3.LUT R48, R120, 0x1c0, RZ, 0xfc, !PT ;  /* 0x000001c078307812 */ /* 0x000fe200078efcff */
[----:B------:R1:W2:Y:S01]  /*0e20*/  @!P2 LDG.E.U16 R10, [R2.64+0x1c0] ;  /* 0x0001c028020aa981 */ /* 0x0002a2000c1e1500 */
[----:B------:R-:W-:Y:S02]  /*0e30*/  ISETP.GE.AND P4, PT, R40, UR11, PT ;  /* 0x0000000b28007c0c */ /* 0x000fe4000bf86270 */
[----:B------:R-:W-:Y:S01]  /*0e40*/  LOP3.LUT R50, R120, 0x1e0, RZ, 0xfc, !PT ;  /* 0x000001e078327812 */ /* 0x000fe200078efcff */
[----:B------:R1:W2:Y:S01]  /*0e50*/  @!P1 LDG.E.U16 R13, [R2.64+0x200] ;  /* 0x00020028020d9981 */ /* 0x0002a2000c1e1500 */
[----:B------:R-:W-:Y:S02]  /*0e60*/  ISETP.GE.AND P6, PT, R42, UR11, PT ;  /* 0x0000000b2a007c0c */ /* 0x000fe4000bfc6270 */
[----:B------:R-:W-:Y:S02]  /*0e70*/  ISETP.GE.AND P5, PT, R44, UR11, PT ;  /* 0x0000000b2c007c0c */ /* 0x000fe4000bfa6270 */
[----:B------:R-:W-:-:S02]  /*0e80*/  ISETP.GE.AND P3, PT, R46, UR11, PT ;  /* 0x0000000b2e007c0c */ /* 0x000fc4000bf66270 */
[----:B------:R-:W-:Y:S02]  /*0e90*/  ISETP.GE.AND P2, PT, R48, UR11, PT ;  /* 0x0000000b30007c0c */ /* 0x000fe4000bf46270 */
[----:B------:R-:W-:Y:S02]  /*0ea0*/  ISETP.GE.AND P1, PT, R50, UR11, PT ;  /* 0x0000000b32007c0c */ /* 0x000fe4000bf26270 */
        /* <DEDUP_REMOVED lines=52> */
[----:B------:R-:W-:Y:S02]  /*11f0*/  LEA.HI.SX32 R45, R45, R20, 0x1b ;  /* 0x000000142d2d7211 */ /* 0x000fe400078fdaff */
        /* <DEDUP_REMOVED lines=12> */
[----:B------:R-:W-:Y:S02]  /*12c0*/  ISETP.GE.AND P2, PT, R120, UR11, PT ;  /* 0x0000000b78007c0c */ /* 0x000fe4000bf46270 */
[----:B------:R-:W-:Y:S02]  /*12d0*/  ISETP.GE.AND P1, PT, R22, UR11, PT ;  /* 0x0000000b16007c0c */ /* 0x000fe4000bf26270 */
[----:B------:R-:W-:Y:S02]  /*12e0*/  MOV R2, UR21 ;  /* 0x0000001500027c02 */ /* 0x000fe40008000f00 */
[----:B------:R-:W-:-:S02]  /*12f0*/  MOV R3, UR20 ;  /* 0x0000001400037c02 */ /* 0x000fc40008000f00 */
[----:B------:R-:W-:-:S03]  /*1300*/  ISETP.GE.AND P0, PT, R24, UR11, PT ;  /* 0x0000000b18007c0c */ /* 0x000fc6000bf06270 */
[----:B------:R-:W-:Y:S01]  /*1310*/  IMAD.WIDE R2, R120, 0x2, R2 ;  /* 0x0000000278027825 */ /* 0x000fe200078e0202 */
[----:B------:R-:W-:Y:S02]  /*1320*/  ISETP.GE.AND P4, PT, R26, UR11, PT ;  /* 0x0000000b1a007c0c */ /* 0x000fe4000bf86270 */
[----:B------:R-:W-:Y:S02]  /*1330*/  ISETP.GE.AND P6, PT, R28, UR11, PT ;  /* 0x0000000b1c007c0c */ /* 0x000fe4000bfc6270 */
[----:B------:R-:W-:Y:S02]  /*1340*/  ISETP.GE.AND P5, PT, R30, UR11, PT ;  /* 0x0000000b1e007c0c */ /* 0x000fe4000bfa6270 */
[----:B------:R-:W-:Y:S02]  /*1350*/  ISETP.GE.AND P3, PT, R32, UR11, PT ;  /* 0x0000000b20007c0c */ /* 0x000fe4000bf66270 */
[----:B------:R-:W-:Y:S01]  /*1360*/  PRMT R0, RZ, 0x7610, R0 ;  /* 0x00007610ff007816 */ /* 0x000fe20000000000 */
[----:B---3--:R1:W-:Y:S04]  /*1370*/  STS.U16 [R52], R4 ;  /* 0x0000000434007388 */ /* 0x0083e80000000400 */
[----:B----4-:R3:W-:Y:S04]  /*1380*/  STS.U16 [R51+0x40], R5 ;  /* 0x0000400533007388 */ /* 0x0107e80000000400 */
[----:B-----5:R4:W-:Y:S04]  /*1390*/  STS.U16 [R252+0x80], R7 ;  /* 0x00008007fc007388 */ /* 0x0209e80000000400 */
[----:B--2---:R2:W-:Y:S04]  /*13a0*/  STS.U16 [R251+0xc0], R6 ;  /* 0x0000c006fb007388 */ /* 0x0045e80000000400 */
        /* <DEDUP_REMOVED lines=10> */
[----:B------:R0:W-:Y:S04]  /*1450*/  STS.U16 [R238+0x380], R19 ;  /* 0x00038013ee007388 */ /* 0x0001e80000000400 */
        /* <DEDUP_REMOVED lines=20> */
[----:B---3--:R-:W-:Y:S02]  /*15a0*/  PRMT R5, RZ, 0x7610, R5 ;  /* 0x00007610ff057816 */ /* 0x008fe40000000005 */
[----:B----4-:R-:W-:Y:S02]  /*15b0*/  PRMT R7, RZ, 0x7610, R7 ;  /* 0x00007610ff077816 */ /* 0x010fe40000000007 */
[----:B--2---:R-:W-:Y:S02]  /*15c0*/  PRMT R6, RZ, 0x7610, R6 ;  /* 0x00007610ff067816 */ /* 0x004fe40000000006 */
[----:B-----5:R-:W-:Y:S02]  /*15d0*/  PRMT R9, RZ, 0x7610, R9 ;  /* 0x00007610ff097816 */ /* 0x020fe40000000009 */
[----:B0-----:R-:W-:Y:S02]  /*15e0*/  PRMT R8, RZ, 0x7610, R8 ;  /* 0x00007610ff087816 */ /* 0x001fe40000000008 */
[----:B------:R-:W-:-:S02]  /*15f0*/  PRMT R11, RZ, 0x7610, R11 ;  /* 0x00007610ff0b7816 */ /* 0x000fc4000000000b */
[----:B------:R-:W-:Y:S02]  /*1600*/  PRMT R10, RZ, 0x7610, R10 ;  /* 0x00007610ff0a7816 */ /* 0x000fe4000000000a */
[----:B------:R-:W-:Y:S01]  /*1610*/  PRMT R13, RZ, 0x7610, R13 ;  /* 0x00007610ff0d7816 */ /* 0x000fe2000000000d */
[----:B------:R0:W2:Y:S01]  /*1620*/  @!P2 LDG.E.U16 R4, [R2.64] ;  /* 0x000000280204a981 */ /* 0x0000a2000c1e1500 */
[----:B------:R-:W-:-:S03]  /*1630*/  ISETP.GE.AND P2, PT, R34, UR11, PT ;  /* 0x0000000b22007c0c */ /* 0x000fc6000bf46270 */
[----:B------:R0:W3:Y:S01]  /*1640*/  @!P1 LDG.E.U16 R5, [R2.64+0x40] ;  /* 0x0000402802059981 */ /* 0x0000e2000c1e1500 */
[----:B------:R-:W-:-:S03]  /*1650*/  ISETP.GE.AND P1, PT, R36, UR11, PT ;  /* 0x0000000b24007c0c */ /* 0x000fc6000bf26270 */
[----:B------:R0:W4:Y:S01]  /*1660*/  @!P0 LDG.E.U16 R7, [R2.64+0x80] ;  /* 0x0000802802078981 */ /* 0x000122000c1e1500 */
[----:B------:R-:W-:-:S03]  /*1670*/  ISETP.GE.AND P0, PT, R38, UR11, PT ;  /* 0x0000000b26007c0c */ /* 0x000fc6000bf06270 */
[----:B------:R0:W5:Y:S01]  /*1680*/  @!P4 LDG.E.U16 R6, [R2.64+0xc0] ;  /* 0x0000c0280206c981 */ /* 0x000162000c1e1500 */
        /* <DEDUP_REMOVED lines=10> */
[----:B------:R-:W-:Y:S02]  /*1730*/  ISETP.GE.AND P1, PT, R50, UR11, PT ;  /* 0x0000000b32007c0c */ /* 0x000fe4000bf26270 */
        /* <DEDUP_REMOVED lines=13> */
[----:B------:R-:W-:-:S02]  /*1810*/  ISETP.GE.AND P2, PT, R22, UR11, PT ;  /* 0x0000000b16007c0c */ /* 0x000fc4000bf46270 */
[----:B------:R-:W-:Y:S02]  /*1820*/  ISETP.GE.AND P1, PT, R28, UR11, PT ;  /* 0x0000000b1c007c0c */ /* 0x000fe4000bf26270 */
[----:B------:R-:W-:Y:S02]  /*1830*/  PRMT R20, RZ, 0x7610, R20 ;  /* 0x00007610ff147816 */ /* 0x000fe40000000014 */
[----:B0-----:R-:W-:Y:S02]  /*1840*/  MOV R2, UR19 ;  /* 0x0000001300027c02 */ /* 0x001fe40008000f00 */
[----:B------:R-:W-:Y:S02]  /*1850*/  MOV R3, UR18 ;  /* 0x0000001200037c02 */ /* 0x000fe40008000f00 */
[----:B------:R-:W-:Y:S02]  /*1860*/  PRMT R23, RZ, 0x7610, R23 ;  /* 0x00007610ff177816 */ /* 0x000fe40000000017 */
[----:B------:R-:W-:Y:S01]  /*1870*/  ISETP.GE.AND P4, PT, R24, UR11, PT ;  /* 0x0000000b18007c0c */ /* 0x000fe2000bf86270 */
[----:B------:R-:W-:Y:S01]  /*1880*/  IMAD.WIDE R2, R120, 0x2, R2 ;  /* 0x0000000278027825 */ /* 0x000fe200078e0202 */
[----:B------:R-:W-:-:S02]  /*1890*/  ISETP.GE.AND P0, PT, R26, UR11, PT ;  /* 0x0000000b1a007c0c */ /* 0x000fc4000bf06270 */
[----:B------:R-:W-:Y:S02]  /*18a0*/  ISETP.GE.AND P6, PT, R30, UR11, PT ;  /* 0x0000000b1e007c0c */ /* 0x000fe4000bfc6270 */
[----:B------:R-:W-:Y:S02]  /*18b0*/  ISETP.GE.AND P5, PT, R32, UR11, PT ;  /* 0x0000000b20007c0c */ /* 0x000fe4000bfa6270 */
[----:B------:R-:W-:Y:S02]  /*18c0*/  ISETP.GE.AND P3, PT, R34, UR11, PT ;  /* 0x0000000b22007c0c */ /* 0x000fe4000bf66270 */
        /* <DEDUP_REMOVED lines=13> */
[----:B------:R-:W-:Y:S04]  /*19a0*/  STL [R1+0x4], R52 ;  /* 0x0000043401007387 */ /* 0x000fe80000100800 */
[----:B------:R-:W-:Y:S04]  /*19b0*/  STL [R1], R51 ;  /* 0x0000003301007387 */ /* 0x000fe80000100800 */
[----:B------:R-:W5:Y:S04]  /*19c0*/  LDL.LU R35, [R1+0xc] ;  /* 0x00000c0001237983 */ /* 0x000f680000300800 */
        /* <DEDUP_REMOVED lines=34> */
[----:B0-----:R-:W-:-:S05]  /*1bf0*/  PRMT R19, RZ, 0x7610, R19 ;  /* 0x00007610ff137816 */ /* 0x001fca0000000013 */
[----:B------:R-:W2:Y:S01]  /*1c00*/  @!P2 LDG.E.U16 R20, [R2.64+0x40] ;  /* 0x000040280214a981 */ /* 0x000ea2000c1e1500 */
[----:B------:R-:W-:-:S03]  /*1c10*/  ISETP.GE.AND P2, PT, R36, UR11, PT ;  /* 0x0000000b24007c0c */ /* 0x000fc6000bf46270 */
[----:B------:R-:W3:Y:S01]  /*1c20*/  @!P1 LDG.E.U16 R23, [R2.64+0x100] ;  /* 0x0001002802179981 */ /* 0x000ee2000c1e1500 */
[----:B------:R-:W-:-:S03]  /*1c30*/  ISETP.GE.AND P1, PT, R120, UR11, PT ;  /* 0x0000000b78007c0c */ /* 0x000fc6000bf26270 */
[----:B------:R-:W4:Y:S01]  /*1c40*/  @!P4 LDG.E.U16 R21, [R2.64+0x80] ;  /* 0x000080280215c981 */ /* 0x000f22000c1e1500 */
[----:B------:R-:W-:-:S03]  /*1c50*/  ISETP.GE.AND P4, PT, R38, UR11, PT ;  /* 0x0000000b26007c0c */ /* 0x000fc6000bf86270 */
[----:B------:R-:W5:Y:S01]  /*1c60*/  @!P0 LDG.E.U16 R22, [R2.64+0xc0] ;  /* 0x0000c02802168981 */ /* 0x000f62000c1e1500 */
[----:B------:R-:W-:-:S03]  /*1c70*/  ISETP.GE.AND P0, PT, R40, UR11, PT ;  /* 0x0000000b28007c0c */ /* 0x000fc6000bf06270 */
[----:B------:R-:W2:Y:S01]  /*1c80*/  @!P6 LDG.E.U16 R24, [R2.64+0x140] ;  /* 0x000140280218e981 */ /* 0x000ea2000c1e1500 */
[----:B------:R-:W-:-:S03]  /*1c90*/  ISETP.GE.AND P6, PT, R42, UR11, PT ;  /* 0x0000000b2a007c0c */ /* 0x000fc6000bfc6270 */
[----:B------:R-:W2:Y:S01]  /*1ca0*/  @!P5 LDG.E.U16 R25, [R2.64+0x180] ;  /* 0x000180280219d981 */ /* 0x000ea2000c1e1500 */
[----:B------:R-:W-:-:S03]  /*1cb0*/  ISETP.GE.AND P5, PT, R44, UR11, PT ;  /* 0x0000000b2c007c0c */ /* 0x000fc6000bfa6270 */
[----:B------:R-:W2:Y:S01]  /*1cc0*/  @!P3 LDG.E.U16 R26, [R2.64+0x1c0] ;  /* 0x0001c028021ab981 */ /* 0x000ea2000c1e1500 */
[----:B------:R-:W-:-:S03]  /*1cd0*/  ISETP.GE.AND P3, PT, R46, UR11, PT ;  /* 0x0000000b2e007c0c */ /* 0x000fc6000bf66270 */
[----:B------:R-:W2:Y:S01]  /*1ce0*/  @!P2 LDG.E.U16 R27, [R2.64+0x200] ;  /* 0x00020028021ba981 */ /* 0x000ea2000c1e1500 */
[----:B------:R-:W-:-:S03]  /*1cf0*/  ISETP.GE.AND P2, PT, R48, UR11, PT ;  /* 0x0000000b30007c0c */ /* 0x000fc6000bf46270 */
[----:B------:R-:W2:Y:S01]  /*1d00*/  @!P1 LDG.E.U16 R19, [R2.64] ;  /* 0x0000002802139981 */ /* 0x000ea2000c1e1500 */
[----:B------:R-:W-:-:S03]  /*1d10*/  ISETP.GE.AND P1, PT, R50, UR11, PT ;  /* 0x0000000b32007c0c */ /* 0x000fc6000bf26270 */
        /* <DEDUP_REMOVED lines=152> */
[----:B------:R-:W-:Y:S01]  /*26a0*/  LOP3.LUT R236, R122, 0x1f, RZ, 0xc0, !PT ;  /* 0x0000001f7aec7812 */ /* 0x000fe200078ec0ff */
[----:B------:R-:W-:Y:S01]  /*26b0*/  FADD.FTZ R102, R20, R20 ;  /* 0x0000001414667221 */ /* 0x000fe20000010000 */
[----:B------:R-:W-:Y:S01]  /*26c0*/  MOV R164, RZ ;  /* 0x000000ff00a47202 */ /* 0x000fe20000000f00 */
[----:B------:R-:W-:Y:S01]  /*26d0*/  FADD.FTZ R101, R21, R21 ;  /* 0x0000001515657221 */ /* 0x000fe20000010000 */
[----:B------:R-:W-:Y:S01]  /*26e0*/  UIADD3 UR10, UR10, -UR4, URZ ;  /* 0x800000040a0a7290 */ /* 0x000fe2000fffe03f */
[----:B------:R-:W-:Y:S01]  /*26f0*/  FADD.FTZ R100, R0, UR8 ;  /* 0x0000000800647e21 */ /* 0x000fe20008010000 */
        /* <DEDUP_REMOVED lines=18> */
.L_x_1592:
[----:B------:R-:W-:Y:S01]  /*2820*/  LOP3.LUT R0, R122, 0x7ffffe0, RZ, 0xc0, !PT ;  /* 0x07ffffe07a007812 */ /* 0x000fe200078ec0ff */
[----:B------:R-:W-:Y:S01]  /*2830*/  ULDC UR11, c[0x0][0x168] ;  /* 0x00005a00000b7ab9 */ /* 0x000fe20000000800 */
[----:B------:R-:W-:Y:S01]  /*2840*/  MOV R7, UR6 ;  /* 0x0000000600077c02 */ /* 0x000fe20008000f00 */
[----:B------:R-:W-:Y:S01]  /*2850*/  USHF.R.S32.HI UR38, URZ, 0x1f, UR6 ;  /* 0x0000001f3f267899 */ /* 0x000fe20008011406 */
[----:B------:R-:W-:Y:S01]  /*2860*/  SHF.L.U32 R3, R0, 0x5, RZ ;  /* 0x0000000500037819 */ /* 0x000fe200000006ff */
[----:B------:R-:W-:Y:S01]  /*2870*/  UIADD3 UR11, -UR12, UR11, URZ ;  /* 0x0000000b0c0b7290 */ /* 0x000fe2000fffe13f */
[----:B------:R-:W-:Y:S01]  /*2880*/  PRMT R42, RZ, 0x7610, R42 ;  /* 0x00007610ff2a7816 */ /* 0x000fe2000000002a */
[----:B------:R-:W-:Y:S01]  /*2890*/  ULDC.64 UR34, c[0x0][0x1a0] ;  /* 0x0000680000227ab9 */ /* 0x000fe20000000a00 */
[----:B------:R-:W-:Y:S01]  /*28a0*/  LOP3.LUT R2, R3, 0xffffffe0, R236, 0xe2, !PT ;  /* 0xffffffe003027812 */ /* 0x000fe200078ee2ec */
[----:B------:R-:W-:Y:S01]  /*28b0*/  UIMAD UR34, UR38, UR34, URZ ;  /* 0x00000022262272a4 */ /* 0x000fe2000f8e023f */
[----:B------:R-:W-:Y:S01]  /*28c0*/  PRMT R39, RZ, 0x7610, R39 ;  /* 0x00007610ff277816 */ /* 0x000fe20000000027 */
[----:B------:R-:W-:Y:S01]  /*28d0*/  USHF.L.U32 UR11, UR11, 0x1, URZ ;  /* 0x000000010b0b7899 */ /* 0x000fe2000800063f */
[----:B------:R-:W-:Y:S01]  /*28e0*/  SHF.R.S32.HI R3, RZ, 0x1f, R2 ;  /* 0x0000001fff037819 */ /* 0x000fe20000011402 */
[----:B------:R-:W-:Y:S01]  /*28f0*/  UIMAD UR34, UR6, UR35, UR34 ;  /* 0x00000023062272a4 */ /* 0x000fe2000f8e0222 */
[----:B------:R-:W-:-:S02]  /*2900*/  LOP3.LUT R35, R2, 0x20, RZ, 0xfc, !PT ;  /* 0x0000002002237812 */ /* 0x000fc400078efcff */
[C---:B------:R-:W-:Y:S01]  /*2910*/  LOP3.LUT R36, R2.reuse, 0x40, RZ, 0xfc, !PT ;  /* 0x0000004002247812 */ /* 0x040fe200078efcff */
[----:B------:R-:W-:Y:S01]  /*2920*/  IMAD.WIDE.U32 R6, R7, c[0x0][0x1a0], R2 ;  /* 0x0000680007067a25 */ /* 0x000fe200078e0002 */
[C---:B------:R-:W-:Y:S02]  /*2930*/  LOP3.LUT R44, R2.reuse, 0x60, RZ, 0xfc, !PT ;  /* 0x00000060022c7812 */ /* 0x040fe400078efcff */
[----:B------:R-:W-:Y:S02]  /*2940*/  ISETP.GE.AND P4, PT, R2, UR11, PT ;  /* 0x0000000b02007c0c */ /* 0x000fe4000bf86270 */
[----:B------:R-:W-:Y:S02]  /*2950*/  ISETP.GE.AND P3, PT, R35, UR11, PT ;  /* 0x0000000b23007c0c */ /* 0x000fe4000bf66270 */
[----:B------:R-:W-:Y:S02]  /*2960*/  ISETP.GE.AND P2, PT, R36, UR11, PT ;  /* 0x0000000b24007c0c */ /* 0x000fe4000bf46270 */
[----:B------:R-:W-:-:S02]  /*2970*/  ISETP.GE.AND P1, PT, R44, UR11, PT ;  /* 0x0000000b2c007c0c */ /* 0x000fc4000bf26270 */
[----:B------:R-:W-:Y:S01]  /*2980*/  IADD3 R5, R7, UR34, RZ ;  /* 0x0000002207057c10 */ /* 0x000fe2000fffe0ff */
[----:B------:R-:W-:Y:S01]  /*2990*/  ULDC.64 UR34, c[0x0][0x180] ;  /* 0x0000600000227ab9 */ /* 0x000fe20000000a00 */
[----:B------:R-:W-:Y:S02]  /*29a0*/  LEA R4, P0, R6, UR17, 0x1 ;  /* 0x0000001106047c11 */ /* 0x000fe4000f8008ff */
[----:B------:R-:W-:Y:S02]  /*29b0*/  LOP3.LUT R46, R2, 0x80, RZ, 0xfc, !PT ;  /* 0x00000080022e7812 */ /* 0x000fe400078efcff */
[----:B------:R-:W-:Y:S02]  /*29c0*/  LEA.HI.X R5, R6, UR16, R5, 0x1, P0 ;  /* 0x0000001006057c11 */ /* 0x000fe400080f0c05 */
[C---:B------:R-:W-:Y:S02]  /*29d0*/  LOP3.LUT R48, R2.reuse, 0xa0, RZ, 0xfc, !PT ;  /* 0x000000a002307812 */ /* 0x040fe400078efcff */
[----:B------:R-:W-:Y:S01]  /*29e0*/  PRMT R37, RZ, 0x7610, R37 ;  /* 0x00007610ff257816 */ /* 0x000fe20000000025 */
[----:B------:R0:W2:Y:S01]  /*29f0*/  @!P4 LDG.E.U16 R42, [R4.64] ;  /* 0x00000028042ac981 */ /* 0x0000a2000c1e1500 */
[----:B------:R-:W-:-:S02]  /*2a00*/  LOP3.LUT R147, R2, 0xc0, RZ, 0xfc, !PT ;  /* 0x000000c002937812 */ /* 0x000fc400078efcff */
[----:B------:R-:W-:Y:S01]  /*2a10*/  PRMT R40, RZ, 0x7610, R40 ;  /* 0x00007610ff287816 */ /* 0x000fe20000000028 */
[----:B------:R0:W3:Y:S01]  /*2a20*/  @!P3 LDG.E.U16 R39, [R4.64+0x40] ;  /* 0x000040280427b981 */ /* 0x0000e2000c1e1500 */
[C---:B------:R-:W-:Y:S02]  /*2a30*/  LOP3.LUT R146, R2.reuse, 0xe0, RZ, 0xfc, !PT ;  /* 0x000000e002927812 */ /* 0x040fe400078efcff */
[----:B------:R-:W-:Y:S01]  /*2a40*/  LOP3.LUT R144, R2, 0x100, RZ, 0xfc, !PT ;  /* 0x0000010002907812 */ /* 0x000fe200078efcff */
[----:B------:R0:W4:Y:S01]  /*2a50*/  @!P2 LDG.E.U16 R37, [R4.64+0x80] ;  /* 0x000080280425a981 */ /* 0x000122000c1e1500 */
[----:B------:R-:W-:Y:S02]  /*2a60*/  ISETP.GE.AND P0, PT, R46, UR11, PT ;  /* 0x0000000b2e007c0c */ /* 0x000fe4000bf06270 */
[----:B------:R-:W-:Y:S01]  /*2a70*/  LOP3.LUT R145, R2, 0x120, RZ, 0xfc, !PT ;  /* 0x0000012002917812 */ /* 0x000fe200078efcff */
[----:B------:R0:W3:Y:S01]  /*2a80*/  @!P1 LDG.E.U16 R40, [R4.64+0xc0] ;  /* 0x0000c02804289981 */ /* 0x0000e2000c1e1500 */
        /* <DEDUP_REMOVED lines=11> */
[----:B------:R0:W4:Y:S01]  /*2b40*/  @!P0 LDG.E.U16 R33, [R4.64+0x100] ;  /* 0x0001002804218981 */ /* 0x000122000c1e1500 */
[C---:B------:R-:W-:Y:S02]  /*2b50*/  LOP3.LUT R142, R2.reuse, 0x160, RZ, 0xfc, !PT ;  /* 0x00000160028e7812 */ /* 0x040fe400078efcff */
[----:B------:R-:W-:Y:S01]  /*2b60*/  PRMT R32, RZ, 0x7610, R32 ;  /* 0x00007610ff207816 */ /* 0x000fe20000000020 */
[----:B------:R0:W4:Y:S01]  /*2b70*/  @!P6 LDG.E.U16 R38, [R4.64+0x140] ;  /* 0x000140280426e981 */ /* 0x000122000c1e1500 */
[----:B------:R-:W-:-:S02]  /*2b80*/  LOP3.LUT R140, R2, 0x180, RZ, 0xfc, !PT ;  /* 0x00000180028c7812 */ /* 0x000fc400078efcff */
[----:B------:R-:W-:Y:S01]  /*2b90*/  PRMT R31, RZ, 0x7610, R31 ;  /* 0x00007610ff1f7816 */ /* 0x000fe2000000001f */
[----:B------:R0:W4:Y:S01]  /*2ba0*/  @!P5 LDG.E.U16 R34, [R4.64+0x180] ;  /* 0x000180280422d981 */ /* 0x000122000c1e1500 */
[C---:B------:R-:W-:Y:S02]  /*2bb0*/  LOP3.LUT R141, R2.reuse, 0x1a0, RZ, 0xfc, !PT ;  /* 0x000001a0028d7812 */ /* 0x040fe400078efcff */
[----:B------:R-:W-:Y:S01]  /*2bc0*/  PRMT R30, RZ, 0x7610, R30 ;  /* 0x00007610ff1e7816 */ /* 0x000fe2000000001e */
[----:B------:R0:W4:Y:S01]  /*2bd0*/  @!P4 LDG.E.U16 R27, [R4.64+0x1c0] ;  /* 0x0001c028041bc981 */ /* 0x000122000c1e1500 */
[C---:B------:R-:W-:Y:S02]  /*2be0*/  LOP3.LUT R139, R2.reuse, 0x1c0, RZ, 0xfc, !PT ;  /* 0x000001c0028b7812 */ /* 0x040fe400078efcff */
[----:B------:R-:W-:Y:S01]  /*2bf0*/  LOP3.LUT R138, R2, 0x1e0, RZ, 0xfc, !PT ;  /* 0x000001e0028a7812 */ /* 0x000fe200078efcff */
[----:B------:R0:W4:Y:S01]  /*2c00*/  @!P3 LDG.E.U16 R32, [R4.64+0x200] ;  /* 0x000200280420b981 */ /* 0x000122000c1e1500 */
[----:B------:R-:W-:-:S02]  /*2c10*/  ISETP.GE.AND P0, PT, R142, UR11, PT ;  /* 0x0000000b8e007c0c */ /* 0x000fc4000bf06270 */
[----:B------:R-:W-:Y:S01]  /*2c20*/  LOP3.LUT R136, R2, 0x200, RZ, 0xfc, !PT ;  /* 0x0000020002887812 */ /* 0x000fe200078efcff */
[----:B------:R0:W4:Y:S01]  /*2c30*/  @!P2 LDG.E.U16 R31, [R4.64+0x240] ;  /* 0x00024028041fa981 */ /* 0x000122000c1e1500 */
[----:B------:R-:W-:Y:S02]  /*2c40*/  ISETP.GE.AND P6, PT, R140, UR11, PT ;  /* 0x0000000b8c007c0c */ /* 0x000fe4000bfc6270 */
[----:B------:R-:W-:Y:S01]  /*2c50*/  LOP3.LUT R137, R2, 0x220, RZ, 0xfc, !PT ;  /* 0x0000022002897812 */ /* 0x000fe200078efcff */
[----:B------:R0:W4:Y:S01]  /*2c60*/  @!P1 LDG.E.U16 R30, [R4.64+0x280] ;  /* 0x00028028041e9981 */ /* 0x000122000c1e1500 */
        /* <DEDUP_REMOVED lines=17> */
[----:B------:R-:W-:Y:S01]  /*2d80*/  PRMT R19, RZ, 0x7610, R19 ;  /* 0x00007610ff137816 */ /* 0x000fe20000000013 */
[----:B------:R0:W4:Y:S01]  /*2d90*/  @!P4 LDG.E.U16 R28, [R4.64+0x380] ;  /* 0x00038028041cc981 */ /* 0x000122000c1e1500 */
[----:B------:R-:W-:-:S02]  /*2da0*/  LOP3.LUT R65, R2, 0x2a0, RZ, 0xfc, !PT ;  /* 0x000002a002417812 */ /* 0x000fc400078efcff */
[C---:B------:R-:W-:Y:S01]  /*2db0*/  LOP3.LUT R57, R2.reuse, 0x2c0, RZ, 0xfc, !PT ;  /* 0x000002c002397812 */ /* 0x040fe200078efcff */
[----:B------:R0:W4:Y:S01]  /*2dc0*/  @!P3 LDG.E.U16 R23, [R4.64+0x3c0] ;  /* 0x0003c0280417b981 */ /* 0x000122000c1e1500 */
[----:B------:R-:W-:Y:S02]  /*2dd0*/  ISETP.GE.AND P0, PT, R81, UR11, PT ;  /* 0x0000000b51007c0c */ /* 0x000fe4000bf06270 */
[C---:B------:R-:W-:Y:S01]  /*2de0*/  LOP3.LUT R55, R2.reuse, 0x2e0, RZ, 0xfc, !PT ;  /* 0x000002e002377812 */ /* 0x040fe200078efcff */
[----:B------:R0:W4:Y:S01]  /*2df0*/  @!P2 LDG.E.U16 R26, [R4.64+0x400] ;  /* 0x00040028041aa981 */ /* 0x000122000c1e1500 */
[----:B------:R-:W-:Y:S02]  /*2e00*/  ISETP.GE.AND P6, PT, R77, UR11, PT ;  /* 0x0000000b4d007c0c */ /* 0x000fe4000bfc6270 */
[----:B------:R-:W-:Y:S01]  /*2e10*/  LOP3.LUT R51, R2, 0x300, RZ, 0xfc, !PT ;  /* 0x0000030002337812 */ /* 0x000fe200078efcff */
[----:B------:R0:W4:Y:S01]  /*2e20*/  @!P1 LDG.E.U16 R19, [R4.64+0x440] ;  /* 0x0004402804139981 */ /* 0x000122000c1e1500 */
[----:B------:R-:W-:-:S02]  /*2e30*/  ISETP.GE.AND P5, PT, R59, UR11, PT ;  /* 0x0000000b3b007c0c */ /* 0x000fc4000bfa6270 */
[----:B------:R-:W-:Y:S02]  /*2e40*/  ISETP.GE.AND P4, PT, R65, UR11, PT ;  /* 0x0000000b41007c0c */ /* 0x000fe4000bf86270 */
[----:B------:R-:W-:Y:S02]  /*2e50*/  ISETP.GE.AND P3, PT, R57, UR11, PT ;  /* 0x0000000b39007c0c */ /* 0x000fe4000bf66270 */
[----:B------:R-:W-:Y:S02]  /*2e60*/  ISETP.GE.AND P2, PT, R55, UR11, PT ;  /* 0x0000000b37007c0c */ /* 0x000fe4000bf46270 */
[----:B------:R-:W-:Y:S02]  /*2e70*/  ISETP.GE.AND P1, PT, R51, UR11, PT ;  /* 0x0000000b33007c0c */ /* 0x000fe4000bf26270 */
[----:B------:R-:W-:Y:S02]  /*2e80*/  PRMT R22, RZ, 0x7610, R22 ;  /* 0x00007610ff167816 */ /* 0x000fe40000000016 */
[----:B------:R-:W-:-:S02]  /*2e90*/  PRMT R20, RZ, 0x7610, R20 ;  /* 0x00007610ff147816 */ /* 0x000fc40000000014 */
[----:B------:R-:W-:Y:S02]  /*2ea0*/  SHF.L.U32 R7, R122, 0x5, RZ ;  /* 0x000000057a077819 */ /* 0x000fe400000006ff */
[----:B------:R-:W-:Y:S01]  /*2eb0*/  PRMT R21, RZ, 0x7610, R21 ;  /* 0x00007610ff157816 */ /* 0x000fe20000000015 */
[----:B------:R0:W4:Y:S01]  /*2ec0*/  @!P0 LDG.E.U16 R22, [R4.64+0x480] ;  /* 0x0004802804168981 */ /* 0x000122000c1e1500 */
[----:B------:R-:W-:Y:S02]  /*2ed0*/  PRMT R18, RZ, 0x7610, R18 ;  /* 0x00007610ff127816 */ /* 0x000fe40000000012 */
[C---:B------:R-:W-:Y:S01]  /*2ee0*/  LOP3.LUT R53, R2.reuse, 0x320, RZ, 0xfc, !PT ;  /* 0x0000032002357812 */ /* 0x040fe200078efcff */
[----:B------:R0:W4:Y:S01]  /*2ef0*/  @!P6 LDG.E.U16 R20, [R4.64+0x4c0] ;  /* 0x0004c0280414e981 */ /* 0x000122000c1e1500 */
[----:B------:R-:W-:Y:S02]  /*2f00*/  PRMT R13, RZ, 0x7610, R13 ;  /* 0x00007610ff0d7816 */ /* 0x000fe4000000000d */
[----:B------:R-:W-:Y:S01]  /*2f10*/  LOP3.LUT R49, R2, 0x340, RZ, 0xfc, !PT ;  /* 0x0000034002317812 */ /* 0x000fe200078efcff */
[----:B------:R0:W4:Y:S01]  /*2f20*/  @!P5 LDG.E.U16 R21, [R4.64+0x500] ;  /* 0x000500280415d981 */ /* 0x000122000c1e1500 */
[----:B------:R-:W-:-:S02]  /*2f30*/  PRMT R16, RZ, 0x7610, R16 ;  /* 0x00007610ff107816 */ /* 0x000fc40000000010 */
[----:B------:R-:W-:Y:S01]  /*2f40*/  LOP3.LUT R0, R7, 0xffffffe0, R236, 0xe2, !PT ;  /* 0xffffffe007007812 */ /* 0x000fe200078ee2ec */
        /* <DEDUP_REMOVED lines=11> */
[----:B------:R-:W-:Y:S02]  /*3000*/  LOP3.LUT R0, R0, 0x3e0, RZ, 0xfc, !PT ;  /* 0x000003e000007812 */ /* 0x000fe400078efcff */
        /* <DEDUP_REMOVED lines=10> */
[----:B------:R-:W-:-:S02]  /*30b0*/  PRMT R12, RZ, 0x7610, R12 ;  /* 0x00007610ff0c7816 */ /* 0x000fc4000000000c */
[----:B------:R-:W-:Y:S01]  /*30c0*/  PRMT R9, RZ, 0x7610, R9 ;  /* 0x00007610ff097816 */ /* 0x000fe20000000009 */
[----:B------:R0:W4:Y:S01]  /*30d0*/  @!P6 LDG.E.U16 R14, [R4.64+0x680] ;  /* 0x00068028040ee981 */ /* 0x000122000c1e1500 */
[----:B------:R-:W-:-:S03]  /*30e0*/  PRMT R10, RZ, 0x7610, R10 ;  /* 0x00007610ff0a7816 */ /* 0x000fc6000000000a */
[----:B------:R0:W4:Y:S04]  /*30f0*/  @!P5 LDG.E.U16 R8, [R4.64+0x6c0] ;  /* 0x0006c0280408d981 */ /* 0x000128000c1e1500 */
[----:B------:R0:W4:Y:S04]  /*3100*/  @!P4 LDG.E.U16 R11, [R4.64+0x700] ;  /* 0x00070028040bc981 */ /* 0x000128000c1e1500 */
[----:B------:R0:W4:Y:S04]  /*3110*/  @!P3 LDG.E.U16 R12, [R4.64+0x740] ;  /* 0x00074028040cb981 */ /* 0x000128000c1e1500 */
[----:B------:R0:W4:Y:S04]  /*3120*/  @!P2 LDG.E.U16 R9, [R4.64+0x780] ;  /* 0x000780280409a981 */ /* 0x000128000c1e1500 */
[----:B------:R0:W4:Y:S01]  /*3130*/  @!P1 LDG.E.U16 R10, [R4.64+0x7c0] ;  /* 0x0007c028040a9981 */ /* 0x000122000c1e1500 */
[----:B------:R-:W-:-:S02]  /*3140*/  UIMAD UR39, UR28, UR34, URZ ;  /* 0x000000221c2772a4 */ /* 0x000fc4000f8e023f */
[----:B------:R-:W-:Y:S02]  /*3150*/  UIMAD.WIDE.U32 UR36, UR29, UR34, URZ ;  /* 0x000000221d2472a5 */ /* 0x000fe4000f8e003f */
[----:B------:R-:W-:-:S03]  /*3160*/  UIMAD UR39, UR29, UR35, UR39 ;  /* 0x000000231d2772a4 */ /* 0x000fc6000f8e0227 */
        /* <DEDUP_REMOVED lines=9> */
[----:B0-----:R-:W-:-:S04]  /*3200*/  MOV R4, UR34 ;  /* 0x0000002200047c02 */ /* 0x001fc80008000f00 */
[----:B------:R-:W-:Y:S01]  /*3210*/  MOV R5, UR35 ;  /* 0x0000002300057c02 */ /* 0x000fe20008000f00 */
[----:B------:R-:W-:-:S05]  /*3220*/  ULDC.64 UR34, c[0x0][0x1c0] ;  /* 0x0000700000227ab9 */ /* 0x000fca0000000a00 */
[----:B------:R-:W4:Y:S01]  /*3230*/  LDG.E.64 R4, [R4.64] ;  /* 0x0000002804047981 */ /* 0x000f22000c1e1b00 */
[----:B------:R-:W-:Y:S01]  /*3240*/  MOV R7, UR6 ;  /* 0x0000000600077c02 */ /* 0x000fe20008000f00 */
[----:B------:R-:W-:Y:S01]  /*3250*/  UIMAD UR34, UR38, UR34, URZ ;  /* 0x00000022262272a4 */ /* 0x000fe2000f8e023f */
[----:B------:R-:W-:-:S03]  /*3260*/  ISETP.GE.AND P6, PT, R2, UR11, PT ;  /* 0x0000000b02007c0c */ /* 0x000fc6000bfc6270 */
[----:B------:R-:W-:Y:S01]  /*3270*/  IMAD.WIDE.U32 R6, R7, c[0x0][0x1c0], R2 ;  /* 0x0000700007067a25 */ /* 0x000fe200078e0002 */
[----:B------:R-:W-:Y:S01]  /*3280*/  SHF.L.U32 R2, R122, 0x5, RZ ;  /* 0x000000057a027819 */ /* 0x000fe200000006ff */
[----:B------:R-:W-:Y:S01]  /*3290*/  UIMAD UR34, UR6, UR35, UR34 ;  /* 0x00000023062272a4 */ /* 0x000fe2000f8e0222 */
[----:B------:R-:W-:Y:S02]  /*32a0*/  ISETP.GE.AND P0, PT, R0, UR11, PT ;  /* 0x0000000b00007c0c */ /* 0x000fe4000bf06270 */
[----:B------:R-:W-:Y:S02]  /*32b0*/  LOP3.LUT R0, R2, 0xfffffc00, RZ, 0xc0, !PT ;  /* 0xfffffc0002007812 */ /* 0x000fe400078ec0ff */
[----:B------:R-:W-:Y:S02]  /*32c0*/  LEA R2, P3, R6, UR15, 0x1 ;  /* 0x0000000f06027c11 */ /* 0x000fe4000f8608ff */
[----:B------:R-:W-:Y:S02]  /*32d0*/  IADD3 R3, R7, UR34, RZ ;  /* 0x0000002207037c10 */ /* 0x000fe4000fffe0ff */
[----:B------:R-:W-:-:S02]  /*32e0*/  IADD3 R7, R0, R121, RZ ;  /* 0x0000007900077210 */ /* 0x000fc40007ffe0ff */
[----:B------:R-:W-:Y:S02]  /*32f0*/  LEA.HI.X R3, R6, UR14, R3, 0x1, P3 ;  /* 0x0000000e06037c11 */ /* 0x000fe400098f0c03 */
[----:B------:R-:W-:Y:S02]  /*3300*/  ISETP.GE.AND P2, PT, R36, UR11, PT ;  /* 0x0000000b24007c0c */ /* 0x000fe4000bf46270 */
[C---:B------:R-:W-:Y:S02]  /*3310*/  IADD3 R6, R7.reuse, 0x20, RZ ;  /* 0x0000002007067810 */ /* 0x040fe40007ffe0ff */
[----:B------:R-:W-:Y:S02]  /*3320*/  ISETP.GE.AND P1, PT, R44, UR11, PT ;  /* 0x0000000b2c007c0c */ /* 0x000fe4000bf26270 */
[----:B------:R-:W-:Y:S02]  /*3330*/  IADD3 R36, R7, 0x40, RZ ;  /* 0x0000004007247810 */ /* 0x000fe40007ffe0ff */
[----:B------:R-:W-:-:S02]  /*3340*/  ISETP.GE.AND P5, PT, R35, UR11, PT ;  /* 0x0000000b23007c0c */ /* 0x000fc4000bfa6270 */
[----:B------:R-:W-:Y:S02]  /*3350*/  ISETP.GE.AND P4, PT, R46, UR11, PT ;  /* 0x0000000b2e007c0c */ /* 0x000fe4000bf86270 */
[C---:B------:R-:W-:Y:S02]  /*3360*/  IADD3 R44, R7.reuse, 0x60, RZ ;  /* 0x00000060072c7810 */ /* 0x040fe40007ffe0ff */
[----:B------:R-:W-:Y:S02]  /*3370*/  ISETP.GE.AND P3, PT, R48, UR11, PT ;  /* 0x0000000b30007c0c */ /* 0x000fe4000bf66270 */
[C---:B------:R-:W-:Y:S02]  /*3380*/  LEA.HI.SX32 R35, R7.reuse, R7, 0x1b ;  /* 0x0000000707237211 */ /* 0x040fe400078fdaff */
[C---:B------:R-:W-:Y:S02]  /*3390*/  IADD3 R46, R7.reuse, 0x80, RZ ;  /* 0x00000080072e7810 */ /* 0x040fe40007ffe0ff */
[----:B------:R-:W-:-:S02]  /*33a0*/  IADD3 R48, R7, 0xa0, RZ ;  /* 0x000000a007307810 */ /* 0x000fc40007ffe0ff */
[-C--:B------:R-:W-:Y:S02]  /*33b0*/  LEA.HI.SX32 R6, R6, R7.reuse, 0x1b ;  /* 0x0000000706067211 */ /* 0x080fe400078fdaff */
[C---:B------:R-:W-:Y:S02]  /*33c0*/  IADD3 R50, R7.reuse, 0xc0, RZ ;  /* 0x000000c007327810 */ /* 0x040fe40007ffe0ff */
[-C--:B------:R-:W-:Y:S02]  /*33d0*/  LEA.HI.SX32 R60, R36, R7.reuse, 0x1b ;  /* 0x00000007243c7211 */ /* 0x080fe400078fdaff */
[C---:B------:R-:W-:Y:S02]  /*33e0*/  IADD3 R52, R7.reuse, 0xe0, RZ ;  /* 0x000000e007347810 */ /* 0x040fe40007ffe0ff */
[----:B------:R-:W-:Y:S02]  /*33f0*/  IADD3 R62, R7, 0x160, RZ ;  /* 0x00000160073e7810 */ /* 0x000fe40007ffe0ff */
[----:B------:R-:W-:-:S02]  /*3400*/  LEA.HI.SX32 R44, R44, R7, 0x1b ;  /* 0x000000072c2c7211 */ /* 0x000fc400078fdaff */
[----:B------:R-:W-:Y:S02]  /*3410*/  IADD3 R54, R7, 0x100, RZ ;  /* 0x0000010007367810 */ /* 0x000fe40007ffe0ff */
[----:B------:R-:W-:Y:S02]  /*3420*/  SHF.L.U32 R35, R35, 0x1, RZ ;  /* 0x0000000123237819 */ /* 0x000fe400000006ff */
[-C--:B------:R-:W-:Y:S02]  /*3430*/  LEA.HI.SX32 R46, R46, R7.reuse, 0x1b ;  /* 0x000000072e2e7211 */ /* 0x080fe400078fdaff */
[----:B------:R-:W-:Y:S02]  /*3440*/  IADD3 R56, R7, 0x120, RZ ;  /* 0x0000012007387810 */ /* 0x000fe40007ffe0ff */
[----:B------:R-:W-:Y:S02]  /*3450*/  LEA.HI.SX32 R48, R48, R7, 0x1b ;  /* 0x0000000730307211 */ /* 0x000fe400078fdaff */
[----:B------:R-:W-:-:S02]  /*3460*/  SHF.L.U32 R36, R6, 0x1, RZ ;  /* 0x0000000106247819 */ /* 0x000fc400000006ff */
[C---:B------:R-:W-:Y:S02]  /*3470*/  IADD3 R58, R7.reuse, 0x140, RZ ;  /* 0x00000140073a7810 */ /* 0x040fe40007ffe0ff */
[----:B------:R-:W-:Y:S02]  /*3480*/  IADD3 R68, R7, 0x1c0, RZ ;  /* 0x000001c007447810 */ /* 0x000fe40007ffe0ff */
[-C--:B------:R-:W-:Y:S02]  /*3490*/  LEA.HI.SX32 R50, R50, R7.reuse, 0x1b ;  /* 0x0000000732327211 */ /* 0x080fe400078fdaff */
[----:B------:R-:W-:Y:S02]  /*34a0*/  SHF.L.U32 R60, R60, 0x1, RZ ;  /* 0x000000013c3c7819 */ /* 0x000fe400000006ff */
[-C--:B------:R-:W-:Y:S02]  /*34b0*/  LEA.HI.SX32 R52, R52, R7.reuse, 0x1b ;  /* 0x0000000734347211 */ /* 0x080fe400078fdaff */
[----:B------:R-:W-:-:S02]  /*34c0*/  LEA.HI.SX32 R72, R62, R7, 0x1b ;  /* 0x000000073e487211 */ /* 0x000fc400078fdaff */
[----:B------:R-:W-:Y:S01]  /*34d0*/  SHF.L.U32 R61, R44, 0x1, RZ ;  /* 0x000000012c3d7819 */ /* 0x000fe200000006ff */
[----:B--2---:R-:W-:Y:S01]  /*34e0*/  STS.U16 [R35], R42 ;  /* 0x0000002a23007388 */ /* 0x004fe20000000400 */
[C---:B------:R-:W-:Y:S02]  /*34f0*/  IADD3 R64, R7.reuse, 0x180, RZ ;  /* 0x0000018007407810 */ /* 0x040fe40007ffe0ff */
[C---:B------:R-:W-:Y:S02]  /*3500*/  IADD3 R70, R7.reuse, 0x1e0, RZ ;  /* 0x000001e007467810 */ /* 0x040fe40007ffe0ff */
[----:B------:R-:W-:Y:S02]  /*3510*/  LEA.HI.SX32 R54, R54, R7, 0x1b ;  /* 0x0000000736367211 */ /* 0x000fe400078fdaff */
[----:B------:R-:W-:Y:S01]  /*3520*/  SHF.L.U32 R62, R46, 0x1, RZ ;  /* 0x000000012e3e7819 */ /* 0x000fe200000006ff */
[----:B---3--:R-:W-:Y:S01]  /*3530*/  STS.U16 [R36+0x40], R39 ;  /* 0x0000402724007388 */ /* 0x008fe20000000400 */
[----:B------:R-:W-:-:S02]  /*3540*/  IADD3 R66, R7, 0x1a0, RZ ;  /* 0x000001a007427810 */ /* 0x000fc40007ffe0ff */
[-C--:B------:R-:W-:Y:S02]  /*3550*/  LEA.HI.SX32 R56, R56, R7.reuse, 0x1b ;  /* 0x0000000738387211 */ /* 0x080fe400078fdaff */
[----:B------:R-:W-:Y:S01]  /*3560*/  SHF.L.U32 R63, R48, 0x1, RZ ;  /* 0x00000001303f7819 */ /* 0x000fe200000006ff */
[----:B----4-:R-:W-:Y:S01]  /*3570*/  STS.U16 [R60+0x80], R37 ;  /* 0x000080253c007388 */ /* 0x010fe20000000400 */
[-C--:B------:R-:W-:Y:S02]  /*3580*/  LEA.HI.SX32 R58, R58, R7.reuse, 0x1b ;  /* 0x000000073a3a7211 */ /* 0x080fe400078fdaff */
[----:B------:R-:W-:Y:S02]  /*3590*/  LEA.HI.SX32 R75, R68, R7, 0x1b ;  /* 0x00000007444b7211 */ /* 0x000fe400078fdaff */
[----:B------:R-:W-:Y:S01]  /*35a0*/  SHF.L.U32 R67, R50, 0x1, RZ ;  /* 0x0000000132437819 */ /* 0x000fe200000006ff */
[----:B------:R-:W-:Y:S01]  /*35b0*/  STS.U16 [R61+0xc0], R40 ;  /* 0x0000c0283d007388 */ /* 0x000fe20000000400 */
[----:B------:R-:W-:-:S02]  /*35c0*/  SHF.L.U32 R68, R52, 0x1, RZ ;  /* 0x0000000134447819 */ /* 0x000fc400000006ff */
[C---:B------:R-:W-:Y:S02]  /*35d0*/  IADD3 R74, R7.reuse, 0x200, RZ ;  /* 0x00000200074a7810 */ /* 0x040fe40007ffe0ff */
[-C--:B------:R-:W-:Y:S02]  /*35e0*/  LEA.HI.SX32 R64, R64, R7.reuse, 0x1b ;  /* 0x0000000740407211 */ /* 0x080fe400078fdaff */
[-C--:B------:R-:W-:Y:S01]  /*35f0*/  LEA.HI.SX32 R78, R70, R7.reuse, 0x1b ;  /* 0x00000007464e7211 */ /* 0x080fe200078fdaff */
[----:B------:R-:W-:Y:S01]  /*3600*/  STS.U16 [R62+0x100], R33 ;  /* 0x000100213e007388 */ /* 0x000fe20000000400 */
[----:B------:R-:W-:Y:S02]  /*3610*/  SHF.L.U32 R69, R54, 0x1, RZ ;  /* 0x0000000136457819 */ /* 0x000fe400000006ff */
[----:B------:R-:W-:Y:S01]  /*3620*/  IADD3 R76, R7, 0x220, RZ ;  /* 0x00000220074c7810 */ /* 0x000fe20007ffe0ff */
[----:B------:R-:W-:Y:S01]  /*3630*/  STS.U16 [R63+0x140], R38 ;  /* 0x000140263f007388 */ /* 0x000fe20000000400 */
[----:B------:R-:W-:-:S02]  /*3640*/  LEA.HI.SX32 R66, R66, R7, 0x1b ;  /* 0x0000000742427211 */ /* 0x000fc400078fdaff */
[----:B------:R-:W-:Y:S01]  /*3650*/  SHF.L.U32 R70, R56, 0x1, RZ ;  /* 0x0000000138467819 */ /* 0x000fe200000006ff */
[----:B------:R-:W-:Y:S01]  /*3660*/  STS.U16 [R67+0x180], R34 ;  /* 0x0001802243007388 */ /* 0x000fe20000000400 */
[C---:B------:R-:W-:Y:S02]  /*3670*/  IADD3 R80, R7.reuse, 0x240, RZ ;  /* 0x0000024007507810 */ /* 0x040fe40007ffe0ff */
[----:B------:R-:W-:Y:S01]  /*3680*/  SHF.L.U32 R71, R58, 0x1, RZ ;  /* 0x000000013a477819 */ /* 0x000fe200000006ff */
[----:B------:R-:W-:Y:S01]  /*3690*/  STS.U16 [R68+0x1c0], R27 ;  /* 0x0001c01b44007388 */ /* 0x000fe20000000400 */
[C---:B------:R-:W-:Y:S02]  /*36a0*/  IADD3 R82, R7.reuse, 0x260, RZ ;  /* 0x0000026007527810 */ /* 0x040fe40007ffe0ff */
[----:B------:R-:W-:Y:S01]  /*36b0*/  SHF.L.U32 R72, R72, 0x1, RZ ;  /* 0x0000000148487819 */ /* 0x000fe200000006ff */
[----:B------:R-:W-:Y:S01]  /*36c0*/  STS.U16 [R69+0x200], R32 ;  /* 0x0002002045007388 */ /* 0x000fe20000000400 */
[----:B------:R-:W-:-:S02]  /*36d0*/  IADD3 R94, R7, 0x280, RZ ;  /* 0x00000280075e7810 */ /* 0x000fc40007ffe0ff */
[-C--:B------:R-:W-:Y:S02]  /*36e0*/  LEA.HI.SX32 R79, R74, R7.reuse, 0x1b ;  /* 0x000000074a4f7211 */ /* 0x080fe400078fdaff */
[----:B------:R-:W-:Y:S01]  /*36f0*/  SHF.L.U32 R73, R64, 0x1, RZ ;  /* 0x0000000140497819 */ /* 0x000fe200000006ff */
[----:B------:R-:W-:Y:S01]  /*3700*/  STS.U16 [R70+0x240], R31 ;  /* 0x0002401f46007388 */ /* 0x000fe20000000400 */
[C---:B------:R-:W-:Y:S02]  /*3710*/  IADD3 R126, R7.reuse, 0x2a0, RZ ;  /* 0x000002a0077e7810 */ /* 0x040fe40007ffe0ff */
[----:B------:R-:W-:Y:S02]  /*3720*/  LEA.HI.SX32 R76, R76, R7, 0x1b ;  /* 0x000000074c4c7211 */ /* 0x000fe400078fdaff */
[----:B------:R-:W-:Y:S01]  /*3730*/  SHF.L.U32 R74, R66, 0x1, RZ ;  /* 0x00000001424a7819 */ /* 0x000fe200000006ff */
[----:B------:R-:W-:Y:S01]  /*3740*/  STS.U16 [R71+0x280], R30 ;  /* 0x0002801e47007388 */ /* 0x000fe20000000400 */
[----:B------:R-:W-:-:S02]  /*3750*/  IADD3 R128, R7, 0x2c0, RZ ;  /* 0x000002c007807810 */ /* 0x000fc40007ffe0ff */
[-C--:B------:R-:W-:Y:S02]  /*3760*/  LEA.HI.SX32 R80, R80, R7.reuse, 0x1b ;  /* 0x0000000750507211 */ /* 0x080fe400078fdaff */
[----:B------:R-:W-:Y:S02]  /*3770*/  SHF.L.U32 R75, R75, 0x1, RZ ;  /* 0x000000014b4b7819 */ /* 0x000fe400000006ff */
[C---:B------:R-:W-:Y:S02]  /*3780*/  IADD3 R130, R7.reuse, 0x2e0, RZ ;  /* 0x000002e007827810 */ /* 0x040fe40007ffe0ff */
[-C--:B------:R-:W-:Y:S02]  /*3790*/  LEA.HI.SX32 R82, R82, R7.reuse, 0x1b ;  /* 0x0000000752527211 */ /* 0x080fe400078fdaff */
[----:B------:R-:W-:Y:S02]  /*37a0*/  SHF.L.U32 R78, R78, 0x1, RZ ;  /* 0x000000014e4e7819 */ /* 0x000fe400000006ff */
[----:B------:R-:W-:Y:S01]  /*37b0*/  IADD3 R132, R7, 0x300, RZ ;  /* 0x0000030007847810 */ /* 0x000fe20007ffe0ff */
[----:B------:R-:W-:Y:S01]  /*37c0*/  STS.U16 [R72+0x2c0], R29 ;  /* 0x0002c01d48007388 */ /* 0x000fe20000000400 */
[----:B------:R-:W-:-:S02]  /*37d0*/  LEA.HI.SX32 R124, R94, R7, 0x1b ;  /* 0x000000075e7c7211 */ /* 0x000fc400078fdaff */
[----:B------:R-:W-:Y:S01]  /*37e0*/  SHF.L.U32 R79, R79, 0x1, RZ ;  /* 0x000000014f4f7819 */ /* 0x000fe200000006ff */
[----:B------:R-:W-:Y:S01]  /*37f0*/  STS.U16 [R73+0x300], R24 ;  /* 0x0003001849007388 */ /* 0x000fe20000000400 */
[C---:B------:R-:W-:Y:S02]  /*3800*/  IADD3 R134, R7.reuse, 0x320, RZ ;  /* 0x0000032007867810 */ /* 0x040fe40007ffe0ff */
        /* <DEDUP_REMOVED lines=9> */
[-C--:B------:R-:W-:Y:S02]  /*38a0*/  LEA.HI.SX32 R129, R130, R7.reuse, 0x1b ;  /* 0x0000000782817211 */ /* 0x080fe400078fdaff */
[----:B------:R-:W-:Y:S01]  /*38b0*/  SHF.L.U32 R123, R82, 0x1, RZ ;  /* 0x00000001527b7819 */ /* 0x000fe200000006ff */
[----:B------:R-:W-:Y:S01]  /*38c0*/  STS.U16 [R79+0x400], R26 ;  /* 0x0004001a4f007388 */ /* 0x000fe20000000400 */
[----:B------:R-:W-:Y:S02]  /*38d0*/  IADD3 R152, R7, 0x380, RZ ;  /* 0x0000038007987810 */ /* 0x000fe40007ffe0ff */
[----:B------:R-:W-:-:S02]  /*38e0*/  LEA.HI.SX32 R126, R132, R7, 0x1b ;  /* 0x00000007847e7211 */ /* 0x000fc400078fdaff */
[----:B------:R-:W-:Y:S01]  /*38f0*/  SHF.L.U32 R124, R124, 0x1, RZ ;  /* 0x000000017c7c7819 */ /* 0x000fe200000006ff */
[----:B------:R-:W-:Y:S01]  /*3900*/  STS.U16 [R94+0x440], R19 ;  /* 0x000440135e007388 */ /* 0x000fe20000000400 */
[----:B------:R-:W-:Y:S02]  /*3910*/  IADD3 R154, R7, 0x3a0, RZ ;  /* 0x000003a0079a7810 */ /* 0x000fe40007ffe0ff */
[-C--:B------:R-:W-:Y:S02]  /*3920*/  LEA.HI.SX32 R134, R134, R7.reuse, 0x1b ;  /* 0x0000000786867211 */ /* 0x080fe400078fdaff */
[----:B------:R-:W-:Y:S02]  /*3930*/  SHF.L.U32 R125, R125, 0x1, RZ ;  /* 0x000000017d7d7819 */ /* 0x000fe400000006ff */
[----:B------:R-:W-:Y:S02]  /*3940*/  IADD3 R170, R7, 0x3c0, RZ ;  /* 0x000003c007aa7810 */ /* 0x000fe40007ffe0ff */
[----:B------:R-:W-:-:S02]  /*3950*/  LEA.HI.SX32 R127, R148, R7, 0x1b ;  /* 0x00000007947f7211 */ /* 0x000fc400078fdaff */
[----:B------:R-:W-:Y:S02]  /*3960*/  SHF.L.U32 R130, R128, 0x1, RZ ;  /* 0x0000000180827819 */ /* 0x000fe400000006ff */
[----:B------:R-:W-:Y:S01]  /*3970*/  IADD3 R172, R7, 0x3e0, RZ ;  /* 0x000003e007ac7810 */ /* 0x000fe20007ffe0ff */
[----:B------:R-:W-:Y:S01]  /*3980*/  STS.U16 [R95+0x480], R22 ;  /* 0x000480165f007388 */ /* 0x000fe20000000400 */
[-C--:B------:R-:W-:Y:S02]  /*3990*/  LEA.HI.SX32 R135, R150, R7.reuse, 0x1b ;  /* 0x0000000796877211 */ /* 0x080fe400078fdaff */
[----:B------:R-:W-:Y:S01]  /*39a0*/  SHF.L.U32 R129, R129, 0x1, RZ ;  /* 0x0000000181817819 */ /* 0x000fe200000006ff */
[----:B------:R-:W-:Y:S01]  /*39b0*/  STS.U16 [R123+0x4c0], R20 ;  /* 0x0004c0147b007388 */ /* 0x000fe20000000400 */
[-C--:B------:R-:W-:Y:S02]  /*39c0*/  LEA.HI.SX32 R152, R152, R7.reuse, 0x1b ;  /* 0x0000000798987211 */ /* 0x080fe400078fdaff */
[----:B------:R-:W-:Y:S01]  /*39d0*/  SHF.L.U32 R126, R126, 0x1, RZ ;  /* 0x000000017e7e7819 */ /* 0x000fe200000006ff */
[----:B------:R-:W-:Y:S01]  /*39e0*/  STS.U16 [R124+0x500], R21 ;  /* 0x000500157c007388 */ /* 0x000fe20000000400 */
[----:B------:R-:W-:-:S02]  /*39f0*/  LEA.HI.SX32 R133, R154, R7, 0x1b ;  /* 0x000000079a857211 */ /* 0x000fc400078fdaff */
[----:B------:R-:W-:Y:S01]  /*3a00*/  SHF.L.U32 R128, R134, 0x1, RZ ;  /* 0x0000000186807819 */ /* 0x000fe200000006ff */
[----:B------:R-:W-:Y:S01]  /*3a10*/  STS.U16 [R125+0x540], R18 ;  /* 0x000540127d007388 */ /* 0x000fe20000000400 */
[-C--:B------:R-:W-:Y:S02]  /*3a20*/  LEA.HI.SX32 R132, R170, R7.reuse, 0x1b ;  /* 0x00000007aa847211 */ /* 0x080fe400078fdaff */
[----:B------:R-:W-:Y:S01]  /*3a30*/  SHF.L.U32 R127, R127, 0x1, RZ ;  /* 0x000000017f7f7819 */ /* 0x000fe200000006ff */
[----:B------:R-:W-:Y:S01]  /*3a40*/  STS.U16 [R130+0x580], R13 ;  /* 0x0005800d82007388 */ /* 0x000fe20000000400 */
[----:B------:R-:W-:Y:S02]  /*3a50*/  LEA.HI.SX32 R131, R172, R7, 0x1b ;  /* 0x00000007ac837211 */ /* 0x000fe400078fdaff */
[----:B------:R-:W-:Y:S01]  /*3a60*/  SHF.L.U32 R135, R135, 0x1, RZ ;  /* 0x0000000187877819 */ /* 0x000fe200000006ff */
[----:B------:R-:W-:Y:S01]  /*3a70*/  STS.U16 [R129+0x5c0], R16 ;  /* 0x0005c01081007388 */ /* 0x000fe20000000400 */
[----:B------:R-:W-:-:S02]  /*3a80*/  SHF.L.U32 R134, R152, 0x1, RZ ;  /* 0x0000000198867819 */ /* 0x000fc400000006ff */
[----:B------:R-:W-:Y:S01]  /*3a90*/  SHF.L.U32 R133, R133, 0x1, RZ ;  /* 0x0000000185857819 */ /* 0x000fe200000006ff */
[----:B------:R-:W-:Y:S01]  /*3aa0*/  STS.U16 [R126+0x600], R17 ;  /* 0x000600117e007388 */ /* 0x000fe20000000400 */
[----:B------:R-:W-:Y:S02]  /*3ab0*/  SHF.L.U32 R132, R132, 0x1, RZ ;  /* 0x0000000184847819 */ /* 0x000fe400000006ff */
[----:B------:R-:W-:Y:S02]  /*3ac0*/  SHF.L.U32 R131, R131, 0x1, RZ ;  /* 0x0000000183837819 */ /* 0x000fe400000006ff */
[----:B------:R-:W-:Y:S02]  /*3ad0*/  PRMT R154, RZ, 0x7610, R154 ;  /* 0x00007610ff9a7816 */ /* 0x000fe4000000009a */
[----:B------:R-:W-:Y:S02]  /*3ae0*/  PRMT R172, RZ, 0x7610, R172 ;  /* 0x00007610ffac7816 */ /* 0x000fe400000000ac */
[----:B------:R-:W-:Y:S01]  /*3af0*/  PRMT R171, RZ, 0x7610, R171 ;  /* 0x00007610ffab7816 */ /* 0x000fe200000000ab */
[----:B------:R-:W-:Y:S04]  /*3b00*/  STS.U16 [R128+0x640], R15 ;  /* 0x0006400f80007388 */ /* 0x000fe80000000400 */
[----:B------:R-:W-:Y:S04]  /*3b10*/  STS.U16 [R127+0x680], R14 ;  /* 0x0006800e7f007388 */ /* 0x000fe80000000400 */
[----:B------:R0:W-:Y:S04]  /*3b20*/  STS.U16 [R135+0x6c0], R8 ;  /* 0x0006c00887007388 */ /* 0x0001e80000000400 */
[----:B------:R-:W-:Y:S04]  /*3b30*/  STS.U16 [R134+0x700], R11 ;  /* 0x0007000b86007388 */ /* 0x000fe80000000400 */
[----:B------:R-:W-:Y:S04]  /*3b40*/  STS.U16 [R133+0x740], R12 ;  /* 0x0007400c85007388 */ /* 0x000fe80000000400 */
[----:B------:R-:W-:Y:S04]  /*3b50*/  STS.U16 [R132+0x780], R9 ;  /* 0x0007800984007388 */ /* 0x000fe80000000400 */
[----:B------:R1:W-:Y:S01]  /*3b60*/  STS.U16 [R131+0x7c0], R10 ;  /* 0x0007c00a83007388 */ /* 0x0003e20000000400 */
[----:B------:R-:W-:-:S06]  /*3b70*/  NOP ;  /* 0x0000000000007918 */ /* 0x000fcc0000000000 */
[----:B------:R2:W3:Y:S01]  /*3b80*/  @!P6 LDG.E.U16 R154, [R2.64] ;  /* 0x00000028029ae981 */ /* 0x0004e2000c1e1500 */
[----:B------:R-:W-:Y:S02]  /*3b90*/  ISETP.GE.AND P6, PT, R147, UR11, PT ;  /* 0x0000000b93007c0c */ /* 0x000fe4000bfc6270 */
[----:B------:R-:W-:Y:S01]  /*3ba0*/  PRMT R151, RZ, 0x7610, R151 ;  /* 0x00007610ff977816 */ /* 0x000fe20000000097 */
[----:B------:R2:W4:Y:S01]  /*3bb0*/  @!P1 LDG.E.U16 R172, [R2.64+0xc0] ;  /* 0x0000c02802ac9981 */ /* 0x000522000c1e1500 */
[----:B------:R-:W-:Y:S02]  /*3bc0*/  PRMT R169, RZ, 0x7610, R169 ;  /* 0x00007610ffa97816 */ /* 0x000fe400000000a9 */
[----:B------:R-:W-:Y:S01]  /*3bd0*/  ISETP.GE.AND P1, PT, R145, UR11, PT ;  /* 0x0000000b91007c0c */ /* 0x000fe2000bf26270 */
[----:B------:R2:W3:Y:S01]  /*3be0*/  @!P5 LDG.E.U16 R171, [R2.64+0x40] ;  /* 0x0000402802abd981 */ /* 0x0004e2000c1e1500 */
[----:B------:R-:W-:Y:S02]  /*3bf0*/  PRMT R170, RZ, 0x7610, R170 ;  /* 0x00007610ffaa7816 */ /* 0x000fe400000000aa */
[----:B------:R-:W-:Y:S01]  /*3c00*/  PRMT R174, RZ, 0x7610, R174 ;  /* 0x00007610ffae7816 */ /* 0x000fe200000000ae */
[----:B------:R2:W3:Y:S01]  /*3c10*/  @!P2 LDG.E.U16 R151, [R2.64+0x80] ;  /* 0x000080280297a981 */ /* 0x0004e2000c1e1500 */
[----:B------:R-:W-:-:S02]  /*3c20*/  ISETP.GE.AND P5, PT, R146, UR11, PT ;  /* 0x0000000b92007c0c */ /* 0x000fc4000bfa6270 */
[----:B------:R-:W-:Y:S01]  /*3c30*/  ISETP.GE.AND P2, PT, R144, UR11, PT ;  /* 0x0000000b90007c0c */ /* 0x000fe2000bf46270 */
[----:B------:R2:W3:Y:S01]  /*3c40*/  @!P4 LDG.E.U16 R169, [R2.64+0x100] ;  /* 0x0001002802a9c981 */ /* 0x0004e2000c1e1500 */
[----:B------:R-:W-:Y:S02]  /*3c50*/  ISETP.GE.AND P4, PT, R143, UR11, PT ;  /* 0x0000000b8f007c0c */ /* 0x000fe4000bf86270 */
[----:B------:R-:W-:Y:S01]  /*3c60*/  PRMT R173, RZ, 0x7610, R173 ;  /* 0x00007610ffad7816 */ /* 0x000fe200000000ad */
[----:B------:R2:W3:Y:S01]  /*3c70*/  @!P3 LDG.E.U16 R170, [R2.64+0x140] ;  /* 0x0001402802aab981 */ /* 0x0004e2000c1e1500 */
[----:B------:R-:W-:-:S03]  /*3c80*/  ISETP.GE.AND P3, PT, R142, UR11, PT ;  /* 0x0000000b8e007c0c */ /* 0x000fc6000bf66270 */
[----:B------:R2:W3:Y:S01]  /*3c90*/  @!P6 LDG.E.U16 R174, [R2.64+0x180] ;  /* 0x0001802802aee981 */ /* 0x0004e2000c1e1500 */
[----:B------:R-:W-:Y:S02]  /*3ca0*/  ISETP.GE.AND P6, PT, R140, UR11, PT ;  /* 0x0000000b8c007c0c */ /* 0x000fe4000bfc6270 */
[----:B------:R-:W-:Y:S01]  /*3cb0*/  PRMT R149, RZ, 0x7610, R149 ;  /* 0x00007610ff957816 */ /* 0x000fe20000000095 */
[----:B------:R2:W3:Y:S01]  /*3cc0*/  @!P1 LDG.E.U16 R173, [R2.64+0x240] ;  /* 0x0002402802ad9981 */ /* 0x0004e2000c1e1500 */
[----:B------:R-:W-:Y:S02]  /*3cd0*/  PRMT R152, RZ, 0x7610, R152 ;  /* 0x00007610ff987816 */ /* 0x000fe40000000098 */
[----:B------:R-:W-:Y:S02]  /*3ce0*/  PRMT R176, RZ, 0x7610, R176 ;  /* 0x00007610ffb07816 */ /* 0x000fe400000000b0 */
[----:B------:R-:W-:Y:S01]  /*3cf0*/  PRMT R153, RZ, 0x7610, R153 ;  /* 0x00007610ff997816 */ /* 0x000fe20000000099 */
[----:B------:R2:W3:Y:S01]  /*3d00*/  @!P5 LDG.E.U16 R149, [R2.64+0x1c0] ;  /* 0x0001c0280295d981 */ /* 0x0004e2000c1e1500 */
[----:B------:R-:W-:-:S02]  /*3d10*/  ISETP.GE.AND P1, PT, R138, UR11, PT ;  /* 0x0000000b8a007c0c */ /* 0x000fc4000bf26270 */
[----:B------:R-:W-:Y:S01]  /*3d20*/  PRMT R138, RZ, 0x7610, R138 ;  /* 0x00007610ff8a7816 */ /* 0x000fe2000000008a */
[----:B------:R2:W3:Y:S01]  /*3d30*/  @!P2 LDG.E.U16 R152, [R2.64+0x200] ;  /* 0x000200280298a981 */ /* 0x0004e2000c1e1500 */
[----:B------:R-:W-:Y:S02]  /*3d40*/  ISETP.GE.AND P5, PT, R141, UR11, PT ;  /* 0x0000000b8d007c0c */ /* 0x000fe4000bfa6270 */
[----:B------:R-:W-:Y:S01]  /*3d50*/  ISETP.GE.AND P2, PT, R139, UR11, PT ;  /* 0x0000000b8b007c0c */ /* 0x000fe2000bf46270 */
[----:B------:R2:W3:Y:S01]  /*3d60*/  @!P4 LDG.E.U16 R176, [R2.64+0x280] ;  /* 0x0002802802b0c981 */ /* 0x0004e2000c1e1500 */
[----:B------:R-:W-:-:S03]  /*3d70*/  ISETP.GE.AND P4, PT, R136, UR11, PT ;  /* 0x0000000b88007c0c */ /* 0x000fc6000bf86270 */
[----:B------:R2:W3:Y:S01]  /*3d80*/  @!P3 LDG.E.U16 R153, [R2.64+0x2c0] ;  /* 0x0002c0280299b981 */ /* 0x0004e2000c1e1500 */
[----:B------:R-:W-:-:S03]  /*3d90*/  ISETP.GE.AND P3, PT, R137, UR11, PT ;  /* 0x0000000b89007c0c */ /* 0x000fc6000bf66270 */
[----:B------:R2:W3:Y:S01]  /*3da0*/  @!P6 LDG.E.U16 R138, [R2.64+0x300] ;  /* 0x00030028028ae981 */ /* 0x0004e2000c1e1500 */
[----:B------:R-:W-:Y:S02]  /*3db0*/  ISETP.GE.AND P6, PT, R81, UR11, PT ;  /* 0x0000000b51007c0c */ /* 0x000fe4000bfc6270 */
        /* <DEDUP_REMOVED lines=50> */
[----:B------:R-:W0:Y:S08]  /*40e0*/  R2UR UR36, R5 ;  /* 0x00000000052473c2 */ /* 0x000e3000000e0000 */
[----:B------:R-:W1:Y:S01]  /*40f0*/  R2UR UR35, R4 ;  /* 0x00000000042373c2 */ /* 0x000e6200000e0000 */
[----:B0-----:R-:W-:-:S02]  /*4100*/  FMUL.FTZ R5, R100, UR36 ;  /* 0x0000002464057c20 */ /* 0x001fc40008410000 */
[----:B--2---:R-:W-:Y:S02]  /*4110*/  FMUL.FTZ R2, R96, UR36 ;  /* 0x0000002460027c20 */ /* 0x004fe40008410000 */
[----:B------:R-:W-:Y:S02]  /*4120*/  FMUL.RZ R7, R5, 0.15915493667125701904 ;  /* 0x3e22f98305077820 */ /* 0x000fe4000040c000 */
[----:B------:R-:W-:Y:S02]  /*4130*/  FMUL.FTZ R5, R99, UR36 ;  /* 0x0000002463057c20 */ /* 0x000fe40008410000 */
[----:B------:R-:W-:Y:S02]  /*4140*/  FMUL.RZ R3, R2, 0.15915493667125701904 ;  /* 0x3e22f98302037820 */ /* 0x000fe4000040c000 */
[----:B------:R-:W-:Y:S02]  /*4150*/  FMUL.RZ R8, R5, 0.15915493667125701904 ;  /* 0x3e22f98305087820 */ /* 0x000fe4000040c000 */
[----:B------:R-:W-:-:S02]  /*4160*/  FMUL.FTZ R5, R98, UR36 ;  /* 0x0000002462057c20 */ /* 0x000fc40008410000 */
[----:B------:R-:W-:Y:S01]  /*4170*/  FMUL.FTZ R2, R93, UR36 ;  /* 0x000000245d027c20 */ /* 0x000fe20008410000 */
[----:B------:R-:W-:Y:S01]  /*4180*/  MUFU.SIN R77, R7 ;  /* 0x00000007004d7308 */ /* 0x000fe20000000400 */
[----:B-1----:R-:W-:Y:S02]  /*4190*/  FMUL.RZ R10, R5, 0.15915493667125701904 ;  /* 0x3e22f983050a7820 */ /* 0x002fe4000040c000 */
[----:B------:R-:W-:-:S05]  /*41a0*/  FMUL.FTZ R5, R97, UR36 ;  /* 0x0000002461057c20 */ /* 0x000fca0008410000 */
[----:B------:R0:W-:Y:S01]  /*41b0*/  MUFU.COS R76, R7 ;  /* 0x00000007004c7308 */ /* 0x0001e20000000000 */
[----:B------:R-:W-:Y:S02]  /*41c0*/  FMUL.RZ R5, R5, 0.15915493667125701904 ;  /* 0x3e22f98305057820 */ /* 0x000fe4000040c000 */
[----:B0-----:R-:W-:Y:S02]  /*41d0*/  FMUL.RZ R7, R2, 0.15915493667125701904 ;  /* 0x3e22f98302077820 */ /* 0x001fe4000040c000 */
[----:B------:R-:W-:-:S03]  /*41e0*/  FMUL.FTZ R2, R92, UR36 ;  /* 0x000000245c027c20 */ /* 0x000fc60008410000 */
[----:B------:R-:W-:Y:S08]  /*41f0*/  MUFU.SIN R6, R8 ;  /* 0x0000000800067308 */ /* 0x000ff00000000400 */
[----:B------:R0:W-:Y:S02]  /*4200*/  MUFU.COS R82, R8 ;  /* 0x0000000800527308 */ /* 0x0001e40000000000 */
[----:B0-----:R-:W-:-:S02]  /*4210*/  FMUL.RZ R8, R2, 0.15915493667125701904 ;  /* 0x3e22f98302087820 */ /* 0x001fc4000040c000 */
[----:B------:R-:W-:-:S04]  /*4220*/  FMUL.FTZ R2, R91, UR36 ;  /* 0x000000245b027c20 */ /* 0x000fc80008410000 */
        /* <DEDUP_REMOVED lines=13> */
[----:B------:R0:W-:Y:S08]  /*4300*/  MUFU.COS R52, R8 ;  /* 0x0000000800347308 */ /* 0x0001f00000000000 */
[----:B------:R-:W-:Y:S01]  /*4310*/  MUFU.SIN R47, R3 ;  /* 0x00000003002f7308 */ /* 0x000fe20000000400 */
[----:B0-----:R-:W-:-:S02]  /*4320*/  FMUL.RZ R8, R2, 0.15915493667125701904 ;  /* 0x3e22f98302087820 */ /* 0x001fc4000040c000 */
[----:B------:R-:W-:-:S05]  /*4330*/  FMUL.FTZ R2, R87, UR36 ;  /* 0x0000002457027c20 */ /* 0x000fca0008410000 */
[----:B------:R0:W-:Y:S02]  /*4340*/  MUFU.COS R48, R3 ;  /* 0x0000000300307308 */ /* 0x0001e40000000000 */
[----:B0-----:R-:W-:-:S06]  /*4350*/  MOV R3, UR35 ;  /* 0x0000002300037c02 */ /* 0x001fcc0008000f00 */
[----:B------:R-:W-:Y:S01]  /*4360*/  MUFU.SIN R49, R5 ;  /* 0x0000000500317308 */ /* 0x000fe20000000400 */
[----:B------:R-:W-:-:S07]  /*4370*/  FMUL.FTZ R3, R3, 1.4426950216293334961 ;  /* 0x3fb8aa3b03037820 */ /* 0x000fce0000410000 */
[----:B------:R0:W-:Y:S02]  /*4380*/  MUFU.COS R50, R5 ;  /* 0x0000000500327308 */ /* 0x0001e40000000000 */
[----:B0-----:R-:W-:-:S06]  /*4390*/  FMUL.RZ R5, R2, 0.15915493667125701904 ;  /* 0x3e22f98302057820 */ /* 0x001fcc000040c000 */
[----:B------:R-:W-:Y:S08]  /*43a0*/  MUFU.SIN R41, R5 ;  /* 0x0000000500297308 */ /* 0x000ff00000000400 */
[----:B------:R0:W-:Y:S02]  /*43b0*/  MUFU.COS R42, R5 ;  /* 0x00000005002a7308 */ /* 0x0001e40000000000 */
[----:B0-----:R-:W-:-:S06]  /*43c0*/  FMUL.FTZ R5, R99, R3 ;  /* 0x0000000363057220 */ /* 0x001fcc0000410000 */
[----:B------:R-:W-:Y:S01]  /*43d0*/  MUFU.SIN R45, R7 ;  /* 0x00000007002d7308 */ /* 0x000fe20000000400 */
[----:B------:R-:W-:-:S07]  /*43e0*/  FMUL.FTZ R2, R86, UR36 ;  /* 0x0000002456027c20 */ /* 0x000fce0008410000 */
[----:B------:R-:W0:Y:S08]  /*43f0*/  MUFU.EX2 R5, R5 ;  /* 0x0000000500057308 */ /* 0x000e300000000800 */
[----:B------:R1:W-:Y:S02]  /*4400*/  MUFU.COS R46, R7 ;  /* 0x00000007002e7308 */ /* 0x0003e40000000000 */
[----:B-1----:R-:W-:-:S06]  /*4410*/  FMUL.FTZ R7, R98, R3 ;  /* 0x0000000362077220 */ /* 0x002fcc0000410000 */
[----:B------:R-:W-:Y:S08]  /*4420*/  MUFU.SIN R43, R8 ;  /* 0x00000008002b7308 */ /* 0x000ff00000000400 */
[----:B------:R-:W-:Y:S08]  /*4430*/  MUFU.COS R44, R8 ;  /* 0x00000008002c7308 */ /* 0x000ff00000000000 */
[----:B------:R1:W-:Y:S01]  /*4440*/  MUFU.EX2 R8, R7 ;  /* 0x0000000700087308 */ /* 0x0003e20000000800 */
[----:B0-----:R-:W-:-:S07]  /*4450*/  FMUL.FTZ R82, R5, R82 ;  /* 0x0000005205527220 */ /* 0x001fce0000410000 */
[----:B------:R-:W-:Y:S01]  /*4460*/  MUFU.SIN R59, R10 ;  /* 0x0000000a003b7308 */ /* 0x000fe20000000400 */
[----:B-1----:R-:W-:-:S07]  /*4470*/  FMUL.FTZ R7, R91, R3 ;  /* 0x000000035b077220 */ /* 0x002fce0000410000 */
[----:B------:R0:W-:Y:S01]  /*4480*/  MUFU.COS R9, R10 ;  /* 0x0000000a00097308 */ /* 0x0001e20000000000 */
[----:B------:R-:W-:Y:S02]  /*4490*/  FMUL.FTZ R81, R5, R6 ;  /* 0x0000000605517220 */ /* 0x000fe40000410000 */
[----:B0-----:R-:W-:Y:S02]  /*44a0*/  FMUL.RZ R10, R2, 0.15915493667125701904 ;  /* 0x3e22f983020a7820 */ /* 0x001fe4000040c000 */
[----:B------:R-:W-:-:S03]  /*44b0*/  FMUL.FTZ R2, R85, UR36 ;  /* 0x0000002455027c20 */ /* 0x000fc60008410000 */
[----:B------:R-:W0:Y:S01]  /*44c0*/  MUFU.EX2 R7, R7 ;  /* 0x0000000700077308 */ /* 0x000e220000000800 */
[-C--:B------:R-:W-:Y:S02]  /*44d0*/  FMUL.FTZ R5, R87, R3.reuse ;  /* 0x0000000357057220 */ /* 0x080fe40000410000 */
[----:B------:R-:W-:Y:S02]  /*44e0*/  FMUL.RZ R14, R2, 0.15915493667125701904 ;  /* 0x3e22f983020e7820 */ /* 0x000fe4000040c000 */
[----:B------:R-:W-:-:S04]  /*44f0*/  FMUL.FTZ R2, R100, R3 ;  /* 0x0000000364027220 */ /* 0x000fc80000410000 */
[----:B------:R1:W2:Y:S01]  /*4500*/  MUFU.EX2 R4, R2 ;  /* 0x0000000200047308 */ /* 0x0002a20000000800 */
[----:B------:R-:W-:Y:S02]  /*4510*/  LOP3.LUT P0, RZ, R122, 0x1f, RZ, 0xc0, !PT ;  /* 0x0000001f7aff7812 */ /* 0x000fe4000780c0ff */
[----:B------:R-:W-:-:S05]  /*4520*/  MOV R16, UR13 ;  /* 0x0000000d00107c02 */ /* 0x000fca0008000f00 */
[----:B------:R-:W1:Y:S01]  /*4530*/  MUFU.EX2 R5, R5 ;  /* 0x0000000500057308 */ /* 0x000e620000000800 */
[----:B------:R-:W-:Y:S01]  /*4540*/  ISETP.LT.OR P0, PT, R16, 0x2, P0 ;  /* 0x000000021000780c */ /* 0x000fe20000701670 */
[C---:B0-----:R-:W-:Y:S02]  /*4550*/  FMUL.FTZ R50, R7.reuse, R50 ;  /* 0x0000003207327220 */ /* 0x041fe40000410000 */
[----:B------:R-:W-:Y:S02]  /*4560*/  FMUL.FTZ R49, R7, R49 ;  /* 0x0000003107317220 */ /* 0x000fe40000410000 */
[-C--:B------:R-:W-:Y:S02]  /*4570*/  FMUL.FTZ R12, R96, R3.reuse ;  /* 0x00000003600c7220 */ /* 0x080fe40000410000 */
[----:B------:R-:W-:Y:S01]  /*4580*/  MUFU.SIN R39, R10 ;  /* 0x0000000a00277308 */ /* 0x000fe20000000400 */
[-C--:B------:R-:W-:Y:S02]  /*4590*/  FMUL.FTZ R16, R90, R3.reuse ;  /* 0x000000035a107220 */ /* 0x080fe40000410000 */
[----:B------:R-:W-:-:S02]  /*45a0*/  FMUL.FTZ R17, R89, R3 ;  /* 0x0000000359117220 */ /* 0x000fc40000410000 */
[-C--:B------:R-:W-:Y:S02]  /*45b0*/  FMUL.FTZ R18, R88, R3.reuse ;  /* 0x0000000358127220 */ /* 0x080fe40000410000 */
[-C--:B------:R-:W-:Y:S01]  /*45c0*/  FMUL.FTZ R6, R86, R3.reuse ;  /* 0x0000000356067220 */ /* 0x080fe20000410000 */
[----:B------:R0:W-:Y:S01]  /*45d0*/  MUFU.COS R40, R10 ;  /* 0x0000000a00287308 */ /* 0x0001e20000000000 */
[-C--:B------:R-:W-:Y:S02]  /*45e0*/  FMUL.FTZ R7, R85, R3.reuse ;  /* 0x0000000355077220 */ /* 0x080fe40000410000 */
[----:B-1----:R-:W-:-:S05]  /*45f0*/  FMUL.FTZ R2, R92, R3 ;  /* 0x000000035c027220 */ /* 0x002fca0000410000 */
[----:B------:R-:W-:Y:S01]  /*4600*/  MUFU.SIN R37, R14 ;  /* 0x0000000e00257308 */ /* 0x000fe20000000400 */
[----:B0-----:R-:W-:-:S07]  /*4610*/  FMUL.FTZ R10, R97, R3 ;  /* 0x00000003610a7220 */ /* 0x001fce0000410000 */
[----:B------:R0:W-:Y:S01]  /*4620*/  MUFU.COS R38, R14 ;  /* 0x0000000e00267308 */ /* 0x0001e20000000000 */
[C---:B--2---:R-:W-:Y:S02]  /*4630*/  FMUL.FTZ R77, R4.reuse, R77 ;  /* 0x0000004d044d7220 */ /* 0x044fe40000410000 */
[----:B------:R-:W-:Y:S02]  /*4640*/  FMUL.FTZ R76, R4, R76 ;  /* 0x0000004c044c7220 */ /* 0x000fe40000410000 */
[----:B0-----:R-:W-:-:S03]  /*4650*/  FMUL.FTZ R14, R93, R3 ;  /* 0x000000035d0e7220 */ /* 0x001fc60000410000 */
[----:B------:R-:W0:Y:S01]  /*4660*/  MUFU.EX2 R10, R10 ;  /* 0x0000000a000a7308 */ /* 0x000e220000000800 */
[C---:B------:R-:W-:Y:S02]  /*4670*/  FMUL.FTZ R42, R5.reuse, R42 ;  /* 0x0000002a052a7220 */ /* 0x040fe40000410000 */
[----:B------:R-:W-:Y:S01]  /*4680*/  FMUL.FTZ R41, R5, R41 ;  /* 0x0000002905297220 */ /* 0x000fe20000410000 */
[----:B------:R-:W-:Y:S01]  /*4690*/  LEA R0, R121, R0, 0x5 ;  /* 0x0000000079007211 */ /* 0x000fe200078e28ff */
[----:B------:R-:W-:-:S03]  /*46a0*/  FMUL.FTZ R5, R77, R81 ;  /* 0x000000514d057220 */ /* 0x000fc60000410000 */
[----:B------:R-:W1:Y:S01]  /*46b0*/  MUFU.EX2 R12, R12 ;  /* 0x0000000c000c7308 */ /* 0x000e620000000800 */
[----:B------:R-:W-:-:S07]  /*46c0*/  FMUL.FTZ R4, R76, R81 ;  /* 0x000000514c047220 */ /* 0x000fce0000410000 */
[----:B------:R-:W2:Y:S01]  /*46d0*/  MUFU.EX2 R14, R14 ;  /* 0x0000000e000e7308 */ /* 0x000ea20000000800 */
[----:B------:R-:W-:-:S07]  /*46e0*/  MOV R19, UR13 ;  /* 0x0000000d00137c02 */ /* 0x000fce0008000f00 */
[----:B------:R0:W0:Y:S01]  /*46f0*/  MUFU.EX2 R15, R2 ;  /* 0x00000002000f7308 */ /* 0x0000220000000800 */
[----:B------:R-:W-:-:S07]  /*4700*/  FMUL.FTZ R59, R8, R59 ;  /* 0x0000003b083b7220 */ /* 0x000fce0000410000 */
[----:B------:R-:W0:Y:S01]  /*4710*/  MUFU.EX2 R16, R16 ;  /* 0x0000001000107308 */ /* 0x000e220000000800 */
[----:B------:R-:W-:-:S07]  /*4720*/  FFMA.FTZ R5, R76, R82, -R5 ;  /* 0x000000524c057223 */ /* 0x000fce0000010805 */
[----:B------:R-:W0:Y:S08]  /*4730*/  MUFU.EX2 R17, R17 ;  /* 0x0000001100117308 */ /* 0x000e300000000800 */
[----:B------:R-:W0:Y:S08]  /*4740*/  MUFU.EX2 R18, R18 ;  /* 0x0000001200127308 */ /* 0x000e300000000800 */
[----:B------:R-:W0:Y:S08]  /*4750*/  MUFU.EX2 R6, R6 ;  /* 0x0000000600067308 */ /* 0x000e300000000800 */
[----:B------:R-:W1:Y:S01]  /*4760*/  MUFU.EX2 R7, R7 ;  /* 0x0000000700077308 */ /* 0x000e620000000800 */
[----:B------:R-:W-:Y:S01]  /*4770*/  LEA.HI.SX32 R66, R0, R0, 0x1b ;  /* 0x0000000000427211 */ /* 0x000fe200078fdaff */
[----:B------:R-:W-:Y:S01]  /*4780*/  FFMA.FTZ R4, R77, R82, R4 ;  /* 0x000000524d047223 */ /* 0x000fe20000010004 */
[----:B------:R-:W-:Y:S01]  /*4790*/  MOV R20, c[0x0][0x16c] ;  /* 0x00005b0000147a02 */ /* 0x000fe20000000f00 */
[----:B------:R-:W-:Y:S01]  /*47a0*/  FMUL.FTZ R80, R8, R9 ;  /* 0x0000000908507220 */ /* 0x000fe20000410000 */
[----:B------:R-:W-:Y:S01]  /*47b0*/  @!P0 IADD3 R19, R19, -0x2, RZ ;  /* 0xfffffffe13138810 */ /* 0x000fe20007ffe0ff */
[C---:B------:R-:W-:Y:S01]  /*47c0*/  FMUL.FTZ R9, R59.reuse, R5 ;  /* 0x000000053b097220 */ /* 0x040fe20000410000 */
[----:B------:R-:W-:Y:S01]  /*47d0*/  SHF.L.U32 R66, R66, 0x1, RZ ;  /* 0x0000000142427819 */ /* 0x000fe200000006ff */
[----:B------:R-:W-:-:S02]  /*47e0*/  FMUL.FTZ R33, R59, R4 ;  /* 0x000000043b217220 */ /* 0x000fc40000410000 */
[----:B0-----:R-:W-:Y:S02]  /*47f0*/  @!P0 IMAD R2, R19, R20, UR6 ;  /* 0x0000000613028e24 */ /* 0x001fe4000f8e0214 */
[C---:B------:R-:W-:Y:S01]  /*4800*/  FMUL.FTZ R58, R10.reuse, R11 ;  /* 0x0000000b0a3a7220 */ /* 0x040fe20000410000 */
[----:B------:R-:W-:Y:S01]  /*4810*/  LDS.U16 R31, [R66] ;  /* 0x00000000421f7984 */ /* 0x000fe20000000400 */
[----:B------:R-:W-:Y:S02]  /*4820*/  FMUL.FTZ R57, R10, R57 ;  /* 0x000000390a397220 */ /* 0x000fe40000410000 */
[C---:B-1----:R-:W-:Y:S01]  /*4830*/  FMUL.FTZ R56, R12.reuse, R13 ;  /* 0x0000000d0c387220 */ /* 0x042fe20000410000 */
[----:B------:R-:W0:Y:S01]  /*4840*/  LDS.U16 R32, [R66+0x2] ;  /* 0x0000020042207984 */ /* 0x000e220000000400 */
[----:B------:R-:W-:Y:S02]  /*4850*/  FMUL.FTZ R55, R12, R55 ;  /* 0x000000370c377220 */ /* 0x000fe40000410000 */
[C---:B--2---:R-:W-:Y:S01]  /*4860*/  FMUL.FTZ R54, R14.reuse, R54 ;  /* 0x000000360e367220 */ /* 0x044fe20000410000 */
[----:B------:R-:W1:Y:S01]  /*4870*/  LDS.U16 R30, [R66+0x4] ;  /* 0x00000400421e7984 */ /* 0x000e620000000400 */
[----:B------:R-:W-:-:S02]  /*4880*/  FMUL.FTZ R53, R14, R53 ;  /* 0x000000350e357220 */ /* 0x000fc40000410000 */
[C---:B------:R-:W-:Y:S01]  /*4890*/  FMUL.FTZ R52, R15.reuse, R52 ;  /* 0x000000340f347220 */ /* 0x040fe20000410000 */
[----:B------:R-:W2:Y:S01]  /*48a0*/  LDS.U16 R29, [R66+0x6] ;  /* 0x00000600421d7984 */ /* 0x000ea20000000400 */
[----:B------:R-:W-:Y:S02]  /*48b0*/  FMUL.FTZ R51, R15, R51 ;  /* 0x000000330f337220 */ /* 0x000fe40000410000 */
[C---:B------:R-:W-:Y:S01]  /*48c0*/  FMUL.FTZ R48, R16.reuse, R48 ;  /* 0x0000003010307220 */ /* 0x040fe20000410000 */
[----:B------:R-:W-:Y:S01]  /*48d0*/  LDS.U16 R27, [R66+0x8] ;  /* 0x00000800421b7984 */ /* 0x000fe20000000400 */
[----:B------:R-:W-:Y:S02]  /*48e0*/  FMUL.FTZ R47, R16, R47 ;  /* 0x0000002f102f7220 */ /* 0x000fe40000410000 */
[C---:B------:R-:W-:Y:S01]  /*48f0*/  FMUL.FTZ R46, R17.reuse, R46 ;  /* 0x0000002e112e7220 */ /* 0x040fe20000410000 */
[----:B------:R-:W0:Y:S01]  /*4900*/  LDS.U16 R28, [R66+0xa] ;  /* 0x00000a00421c7984 */ /* 0x000e220000000400 */
[----:B------:R-:W-:-:S02]  /*4910*/  FMUL.FTZ R45, R17, R45 ;  /* 0x0000002d112d7220 */ /* 0x000fc40000410000 */
[C---:B------:R-:W-:Y:S01]  /*4920*/  FMUL.FTZ R44, R18.reuse, R44 ;  /* 0x0000002c122c7220 */ /* 0x040fe20000410000 */
[----:B------:R-:W0:Y:S01]  /*4930*/  LDS.U16 R26, [R66+0xc] ;  /* 0x00000c00421a7984 */ /* 0x000e220000000400 */
[----:B------:R-:W-:Y:S02]  /*4940*/  FMUL.FTZ R43, R18, R43 ;  /* 0x0000002b122b7220 */ /* 0x000fe40000410000 */
[C---:B------:R-:W-:Y:S01]  /*4950*/  FMUL.FTZ R40, R6.reuse, R40 ;  /* 0x0000002806287220 */ /* 0x040fe20000410000 */
[----:B------:R-:W0:Y:S01]  /*4960*/  LDS.U16 R25, [R66+0xe] ;  /* 0x00000e0042197984 */ /* 0x000e220000000400 */
[----:B------:R-:W-:Y:S02]  /*4970*/  FMUL.FTZ R39, R6, R39 ;  /* 0x0000002706277220 */ /* 0x000fe40000410000 */
[C---:B------:R-:W-:Y:S01]  /*4980*/  FMUL.FTZ R38, R7.reuse, R38 ;  /* 0x0000002607267220 */ /* 0x040fe20000410000 */
[----:B------:R-:W-:Y:S01]  /*4990*/  LDS.U16 R23, [R66+0x10] ;  /* 0x0000100042177984 */ /* 0x000fe20000000400 */
[----:B------:R-:W-:-:S02]  /*49a0*/  FMUL.FTZ R37, R7, R37 ;  /* 0x0000002507257220 */ /* 0x000fc40000410000 */
[C---:B------:R-:W-:Y:S01]  /*49b0*/  FFMA.FTZ R33, R80.reuse, R5, -R33 ;  /* 0x0000000550217223 */ /* 0x040fe20000010821 */
[----:B------:R-:W0:Y:S01]  /*49c0*/  LDS.U16 R24, [R66+0x12] ;  /* 0x0000120042187984 */ /* 0x000e220000000400 */
[----:B------:R-:W-:-:S03]  /*49d0*/  FFMA.FTZ R34, R80, R4, R9 ;  /* 0x0000000450227223 */ /* 0x000fc60000010009 */
        /* <DEDUP_REMOVED lines=22> */
[----:B---3--:R-:W-:Y:S04]  /*4b40*/  STS.U16 [R35+0x2100], R154 ;  /* 0x0021009a23007388 */ /* 0x008fe80000000400 */
[----:B------:R3:W-:Y:S04]  /*4b50*/  STS.U16 [R36+0x2140], R171 ;  /* 0x002140ab24007388 */ /* 0x0007e80000000400 */
[----:B------:R-:W-:Y:S04]  /*4b60*/  STS.U16 [R60+0x2180], R151 ;  /* 0x002180973c007388 */ /* 0x000fe80000000400 */
[----:B----4-:R-:W-:Y:S04]  /*4b70*/  STS.U16 [R61+0x21c0], R172 ;  /* 0x0021c0ac3d007388 */ /* 0x010fe80000000400 */
[----:B------:R4:W-:Y:S04]  /*4b80*/  STS.U16 [R62+0x2200], R169 ;  /* 0x002200a93e007388 */ /* 0x0009e80000000400 */
[----:B------:R-:W-:Y:S04]  /*4b90*/  STS.U16 [R63+0x2240], R170 ;  /* 0x002240aa3f007388 */ /* 0x000fe80000000400 */
[----:B------:R-:W-:Y:S04]  /*4ba0*/  STS.U16 [R67+0x2280], R174 ;  /* 0x002280ae43007388 */ /* 0x000fe80000000400 */
[----:B------:R-:W-:Y:S04]  /*4bb0*/  STS.U16 [R68+0x22c0], R149 ;  /* 0x0022c09544007388 */ /* 0x000fe80000000400 */
[----:B------:R0:W-:Y:S01]  /*4bc0*/  STS.U16 [R69+0x2300], R152 ;  /* 0x0023009845007388 */ /* 0x0001e20000000400 */
[----:B------:R-:W-:-:S03]  /*4bd0*/  ISETP.NE.AND P1, PT, R122, RZ, PT ;  /* 0x000000ff7a00720c */ /* 0x000fc60003f25270 */
[----:B------:R-:W-:Y:S04]  /*4be0*/  STS.U16 [R70+0x2340], R173 ;  /* 0x002340ad46007388 */ /* 0x000fe80000000400 */
[----:B------:R-:W-:Y:S04]  /*4bf0*/  STS.U16 [R71+0x2380], R176 ;  /* 0x002380b047007388 */ /* 0x000fe80000000400 */
[----:B------:R-:W-:Y:S01]  /*4c00*/  STS.U16 [R72+0x23c0], R153 ;  /* 0x0023c09948007388 */ /* 0x000fe20000000400 */
[----:B---3--:R-:W-:-:S03]  /*4c10*/  FMUL.FTZ R36, R83, UR36 ;  /* 0x0000002453247c20 */ /* 0x008fc60008410000 */
[----:B------:R-:W-:Y:S04]  /*4c20*/  STS.U16 [R73+0x2400], R138 ;  /* 0x0024008a49007388 */ /* 0x000fe80000000400 */
[----:B------:R-:W-:Y:S04]  /*4c30*/  STS.U16 [R74+0x2440], R139 ;  /* 0x0024408b4a007388 */ /* 0x000fe80000000400 */
[----:B------:R-:W-:Y:S04]  /*4c40*/  STS.U16 [R75+0x2480], R136 ;  /* 0x002480884b007388 */ /* 0x000fe80000000400 */
[----:B------:R3:W-:Y:S01]  /*4c50*/  STS.U16 [R78+0x24c0], R141 ;  /* 0x0024c08d4e007388 */ /* 0x0007e20000000400 */
[----:B----4-:R-:W-:-:S03]  /*4c60*/  FMUL.RZ R62, R36, 0.15915493667125701904 ;  /* 0x3e22f983243e7820 */ /* 0x010fc6000040c000 */
[----:B------:R4:W-:Y:S01]  /*4c70*/  STS.U16 [R79+0x2500], R140 ;  /* 0x0025008c4f007388 */ /* 0x0009e20000000400 */
[----:B------:R-:W-:-:S03]  /*4c80*/  MOV R36, UR10 ;  /* 0x0000000a00247c02 */ /* 0x000fc60008000f00 */
[----:B------:R-:W-:Y:S04]  /*4c90*/  STS.U16 [R94+0x2540], R137 ;  /* 0x002540895e007388 */ /* 0x000fe80000000400 */
[----:B------:R1:W-:Y:S01]  /*4ca0*/  STS.U16 [R95+0x2580], R142 ;  /* 0x0025808e5f007388 */ /* 0x0003e20000000400 */
[----:B0-----:R-:W-:-:S03]  /*4cb0*/  HFMA2.MMA R69, -RZ, RZ, 0, 9.5367431640625e-07 ;  /* 0x00000010ff457435 */ /* 0x001fc600000001ff */
[----:B------:R-:W-:Y:S04]  /*4cc0*/  STS.U16 [R123+0x25c0], R150 ;  /* 0x0025c0967b007388 */ /* 0x000fe80000000400 */
[----:B------:R-:W-:Y:S01]  /*4cd0*/  STS.U16 [R124+0x2600], R175 ;  /* 0x002600af7c007388 */ /* 0x000fe20000000400 */
[----:B------:R-:W-:-:S03]  /*4ce0*/  LEA R36, R36, UR6, 0x8 ;  /* 0x0000000624247c11 */ /* 0x000fc6000f8e40ff */
[----:B------:R-:W-:Y:S01]  /*4cf0*/  STS.U16 [R125+0x2640], R148 ;  /* 0x002640947d007388 */ /* 0x000fe20000000400 */
[----:B------:R-:W-:-:S03]  /*4d00*/  @P1 IADD3 R36, R122, 0x200, RZ ;  /* 0x000002007a241810 */ /* 0x000fc60007ffe0ff */
[----:B------:R-:W-:Y:S04]  /*4d10*/  STS.U16 [R130+0x2680], R147 ;  /* 0x0026809382007388 */ /* 0x000fe80000000400 */
[----:B------:R-:W-:Y:S01]  /*4d20*/  STS.U16 [R129+0x26c0], R146 ;  /* 0x0026c09281007388 */ /* 0x000fe20000000400 */
[----:B------:R-:W-:-:S03]  /*4d30*/  FMUL.FTZ R68, R83, R3 ;  /* 0x0000000353447220 */ /* 0x000fc60000410000 */
[----:B------:R-:W-:Y:S04]  /*4d40*/  STS.U16 [R126+0x2700], R145 ;  /* 0x002700917e007388 */ /* 0x000fe80000000400 */
[----:B------:R-:W-:Y:S01]  /*4d50*/  STS.U16 [R128+0x2740], R143 ;  /* 0x0027408f80007388 */ /* 0x000fe20000000400 */
[----:B---3--:R-:W-:-:S03]  /*4d60*/  SHF.L.U32 R141, R36, 0x3, RZ ;  /* 0x00000003248d7819 */ /* 0x008fc600000006ff */
[----:B------:R-:W-:Y:S04]  /*4d70*/  STS.U16 [R127+0x2780], R144 ;  /* 0x002780907f007388 */ /* 0x000fe80000000400 */
[----:B------:R-:W-:Y:S01]  /*4d80*/  STS.U16 [R135+0x27c0], R182 ;  /* 0x0027c0b687007388 */ /* 0x000fe20000000400 */
[----:B------:R-:W-:-:S03]  /*4d90*/  FMUL.FTZ R67, R84, R3 ;  /* 0x0000000354437220 */ /* 0x000fc60000410000 */
[----:B------:R-:W-:Y:S01]  /*4da0*/  STS.U16 [R134+0x2800], R179 ;  /* 0x002800b386007388 */ /* 0x000fe20000000400 */
[----:B------:R-:W-:-:S03]  /*4db0*/  FMUL.FTZ R181, R84, UR36 ;  /* 0x0000002454b57c20 */ /* 0x000fc60008410000 */
[----:B------:R-:W-:Y:S01]  /*4dc0*/  STS.U16 [R133+0x2840], R180 ;  /* 0x002840b485007388 */ /* 0x000fe20000000400 */
[----:B------:R-:W-:Y:S01]  /*4dd0*/  @!P0 IMAD.WIDE R2, R2, R69, UR42 ;  /* 0x0000002a02028e25 */ /* 0x000fe2000f8e0245 */
[----:B----4-:R0:W-:Y:S02]  /*4de0*/  MUFU.EX2 R79, R68 ;  /* 0x00000044004f7308 */ /* 0x0101e40000000800 */
[----:B------:R-:W-:Y:S04]  /*4df0*/  STS.U16 [R132+0x2880], R177 ;  /* 0x002880b184007388 */ /* 0x000fe80000000400 */
[----:B------:R-:W-:Y:S01]  /*4e00*/  STS.U16 [R131+0x28c0], R178 ;  /* 0x0028c0b283007388 */ /* 0x000fe20000000400 */
[----:B------:R-:W-:-:S06]  /*4e10*/  NOP ;  /* 0x0000000000007918 */ /* 0x000fcc0000000000 */
[----:B------:R-:W3:Y:S01]  /*4e20*/  LDS.U16 R137, [R66+0x2100] ;  /* 0x0021000042897984 */ /* 0x000ee20000000400 */
[----:B------:R-:W-:-:S03]  /*4e30*/  FMUL.RZ R181, R181, 0.15915493667125701904 ;  /* 0x3e22f983b5b57820 */ /* 0x000fc6000040c000 */
[----:B------:R-:W4:Y:S04]  /*4e40*/  LDS.U16 R125, [R66+0x2102] ;  /* 0x00210200427d7984 */ /* 0x000f280000000400 */
[----:B------:R-:W0:Y:S04]  /*4e50*/  LDS.U16 R128, [R66+0x2104] ;  /* 0x0021040042807984 */ /* 0x000e280000000400 */
        /* <DEDUP_REMOVED lines=19> */
[----:B0-----:R-:W0:Y:S04]  /*4f90*/  LDS.U16 R68, [R66+0x212c] ;  /* 0x00212c0042447984 */ /* 0x001e280000000400 */
        /* <DEDUP_REMOVED lines=9> */
[----:B------:R0:W-:Y:S01]  /*5030*/  STS.64 [R141+0xda80], R76 ;  /* 0x00da804c8d007388 */ /* 0x0001e20000000a00 */
[----:B------:R-:W-:Y:S08]  /*5040*/  MUFU.SIN R35, R181 ;  /* 0x000000b500237308 */ /* 0x000ff00000000400 */
[----:B------:R-:W-:Y:S08]  /*5050*/  MUFU.COS R149, R181 ;  /* 0x000000b500957308 */ /* 0x000ff00000000000 */
[----:B------:R2:W0:Y:S01]  /*5060*/  MUFU.EX2 R78, R67 ;  /* 0x00000043004e7308 */ /* 0x0004220000000800 */
[----:B-1----:R-:W-:Y:S01]  /*5070*/  FMUL.FTZ R95, R57, R33 ;  /* 0x00000021395f7220 */ /* 0x002fe20000410000 */
[----:B------:R-:W-:Y:S01]  /*5080*/  HFMA2.MMA R60, -RZ, RZ, 1.875, 0 ;  /* 0x3f800000ff3c7435 */ /* 0x000fe200000001ff */
[----:B------:R-:W-:-:S05]  /*5090*/  MOV R61, RZ ;  /* 0x000000ff003d7202 */ /* 0x000fca0000000f00 */
[----:B------:R-:W1:Y:S01]  /*50a0*/  MUFU.SIN R140, R62 ;  /* 0x0000003e008c7308 */ /* 0x000e620000000400 */
[-C--:B--2---:R-:W-:Y:S02]  /*50b0*/  FMUL.FTZ R67, R57, R34.reuse ;  /* 0x0000002239437220 */ /* 0x084fe40000410000 */
[----:B------:R-:W-:-:S05]  /*50c0*/  FFMA.FTZ R95, R58, R34, R95 ;  /* 0x000000223a5f7223 */ /* 0x000fca000001005f */
[----:B------:R2:W3:Y:S01]  /*50d0*/  MUFU.COS R94, R62 ;  /* 0x0000003e005e7308 */ /* 0x0004e20000000000 */
[----:B------:R-:W-:Y:S01]  /*50e0*/  FFMA.FTZ R67, R58, R33, -R67 ;  /* 0x000000213a437223 */ /* 0x000fe20000010843 */
[----:B------:R-:W-:Y:S01]  /*50f0*/  HADD2.F32 R32, -RZ, R32.H0_H0 ;  /* 0x20000020ff207230 */ /* 0x000fe20000004100 */
[C---:B0-----:R-:W-:Y:S02]  /*5100*/  FMUL.FTZ R36, R78.reuse, R149 ;  /* 0x000000954e247220 */ /* 0x041fe40000410000 */
[----:B------:R-:W-:Y:S01]  /*5110*/  FMUL.FTZ R35, R78, R35 ;  /* 0x000000234e237220 */ /* 0x000fe20000410000 */
[----:B--2---:R-:W-:Y:S01]  /*5120*/  CS2R R62, SRZ ;  /* 0x00000000003e7805 */ /* 0x004fe2000001ff00 */
[----:B------:R-:W-:Y:S01]  /*5130*/  BAR.SYNC.DEFER_BLOCKING 0x0 ;  /* 0x0000000000007b1d */ /* 0x000fe20000010000 */
[C---:B------:R-:W-:Y:S02]  /*5140*/  FMUL.FTZ R66, R55.reuse, R95 ;  /* 0x0000005f37427220 */ /* 0x040fe40000410000 */
[----:B------:R-:W-:Y:S01]  /*5150*/  FMUL.FTZ R78, R55, R67 ;  /* 0x00000043374e7220 */ /* 0x000fe20000410000 */
[----:B------:R-:W-:Y:S01]  /*5160*/  HADD2.F32 R31, -RZ, R31.H0_H0 ;  /* 0x2000001fff1f7230 */ /* 0x000fe20000004100 */
[C---:B-1----:R-:W-:Y:S01]  /*5170*/  FMUL.FTZ R33, R79.reuse, R140 ;  /* 0x0000008c4f217220 */ /* 0x042fe20000410000 */
[----:B------:R-:W-:Y:S01]  /*5180*/  HADD2.F32 R30, -RZ, R30.H0_H0 ;  /* 0x2000001eff1e7230 */ /* 0x000fe20000004100 */
[----:B---3--:R-:W-:-:S02]  /*5190*/  FMUL.FTZ R34, R79, R94 ;  /* 0x0000005e4f227220 */ /* 0x008fc40000410000 */
[----:B------:R-:W-:Y:S01]  /*51a0*/  FMUL.FTZ R79, R100, R31 ;  /* 0x0000001f644f7220 */ /* 0x000fe20000410000 */
[----:B------:R-:W-:Y:S01]  /*51b0*/  HADD2.F32 R29, -RZ, R29.H0_H0 ;  /* 0x2000001dff1d7230 */ /* 0x000fe20000004100 */
[----:B------:R-:W-:Y:S01]  /*51c0*/  FMUL.FTZ R169, R99, R30 ;  /* 0x0000001e63a97220 */ /* 0x000fe20000410000 */
[----:B------:R-:W-:Y:S01]  /*51d0*/  HADD2.F32 R94, -RZ, R168.H0_H0 ;  /* 0x200000a8ff5e7230 */ /* 0x000fe20000004100 */
[----:B------:R0:W5:Y:S02]  /*51e0*/  @!P0 LDG.E.128 R60, [R2.64] ;  /* 0x00000028023c8981 */ /* 0x000164000c1e1d00 */
[C---:B0-----:R-:W-:Y:S01]  /*51f0*/  FFMA.FTZ R2, R56.reuse, R67, -R66 ;  /* 0x0000004338027223 */ /* 0x041fe20000010842 */
[----:B------:R-:W-:Y:S01]  /*5200*/  HADD2.F32 R66, -RZ, R199.H0_H0 ;  /* 0x200000c7ff427230 */ /* 0x000fe20000004100 */
[----:B------:R-:W-:Y:S02]  /*5210*/  FFMA.FTZ R3, R56, R95, R78 ;  /* 0x0000005f38037223 */ /* 0x000fe4000001004e */
[----:B------:R-:W-:-:S04]  /*5220*/  FMUL.FTZ R78, R100, R32 ;  /* 0x00000020644e7220 */ /* 0x000fc80000410000 */
[C---:B------:R-:W-:Y:S02]  /*5230*/  FMUL.FTZ R78, R66.reuse, R78 ;  /* 0x0000004e424e7220 */ /* 0x040fe40000410000 */
[----:B------:R-:W-:Y:S02]  /*5240*/  FMUL.FTZ R79, R66, R79 ;  /* 0x0000004f424f7220 */ /* 0x000fe40000410000 */
[----:B------:R-:W-:Y:S02]  /*5250*/  FMUL.FTZ R66, R78, R81 ;  /* 0x000000514e427220 */ /* 0x000fe40000410000 */
[----:B------:R-:W-:Y:S02]  /*5260*/  FMUL.FTZ R170, R99, R29 ;  /* 0x0000001d63aa7220 */ /* 0x000fe40000410000 */
[----:B------:R-:W-:Y:S02]  /*5270*/  FMUL.FTZ R67, R79, R81 ;  /* 0x000000514f437220 */ /* 0x000fe40000410000 */
[----:B------:R-:W-:-:S02]  /*5280*/  FMUL.FTZ R169, R94, R169 ;  /* 0x000000a95ea97220 */ /* 0x000fc40000410000 */
[----:B------:R-:W-:Y:S01]  /*5290*/  FFMA.FTZ R66, R79, R82, -R66 ;  /* 0x000000524f427223 */ /* 0x000fe20000010842 */
[----:B------:R-:W-:Y:S01]  /*52a0*/  HADD2.F32 R28, -RZ, R28.H0_H0 ;  /* 0x2000001cff1c7230 */ /* 0x000fe20000004100 */
[----:B------:R-:W-:Y:S02]  /*52b0*/  FMUL.FTZ R170, R94, R170 ;  /* 0x000000aa5eaa7220 */ /* 0x000fe40000410000 */
[----:B------:R-:W-:Y:S02]  /*52c0*/  FFMA.FTZ R67, R78, R82, R67 ;  /* 0x000000524e437223 */ /* 0x000fe40000010043 */
[----:B------:R-:W-:Y:S01]  /*52d0*/  FADD.FTZ R66, R169, R66 ;  /* 0x00000042a9427221 */ /* 0x000fe20000010000 */
[----:B------:R-:W-:Y:S01]  /*52e0*/  HADD2.F32 R27, -RZ, R27.H0_H0 ;  /* 0x2000001bff1b7230 */ /* 0x000fe20000004100 */
[----:B------:R-:W-:Y:S01]  /*52f0*/  FADD.FTZ R67, R170, R67 ;  /* 0x00000043aa437221 */ /* 0x000fe20000010000 */
[----:B------:R-:W-:Y:S01]  /*5300*/  HADD2.F32 R140, -RZ, R167.H0_H0 ;  /* 0x200000a7ff8c7230 */ /* 0x000fe20000004100 */
[----:B------:R-:W-:-:S02]  /*5310*/  FMUL.FTZ R94, R59, R66 ;  /* 0x000000423b5e7220 */ /* 0x000fc40000410000 */
[C---:B------:R-:W-:Y:S02]  /*5320*/  FMUL.FTZ R171, R98.reuse, R28 ;  /* 0x0000001c62ab7220 */ /* 0x040fe40000410000 */
        /* <DEDUP_REMOVED lines=11> */
[----:B------:R-:W-:Y:S02]  /*53e0*/  FMUL.FTZ R66, R57, R94 ;  /* 0x0000005e39427220 */ /* 0x000fe40000410000 */
        /* <DEDUP_REMOVED lines=49> */
[----:B------:R-:W-:Y:S02]  /*5700*/  FFMA.FTZ R141, R52, R66, -R141 ;  /* 0x00000042348d7223 */ /* 0x000fe4000001088d */
[----:B------:R-:W-:-:S02]  /*5710*/  FMUL.FTZ R180, R140, R180 ;  /* 0x000000b48cb47220 */ /* 0x000fc40000410000 */
[----:B------:R-:W-:Y:S01]  /*5720*/  FADD.FTZ R94, R179, R94 ;  /* 0x0000005eb35e7221 */ /* 0x000fe20000010000 */
[----:B------:R-:W-:Y:S01]  /*5730*/  HADD2.F32 R17, -RZ, R17.H0_H0 ;  /* 0x20000011ff117230 */ /* 0x000fe20000004100 */
[-C--:B------:R-:W-:Y:S01]  /*5740*/  FFMA.FTZ R3, R52, R95.reuse, -R3 ;  /* 0x0000005f34037223 */ /* 0x080fe20000010803 */
[----:B------:R-:W-:Y:S01]  /*5750*/  HADD2.F32 R18, -RZ, R18.H0_H0 ;  /* 0x20000012ff127230 */ /* 0x000fe20000004100 */
[----:B------:R-:W-:Y:S02]  /*5760*/  FADD.FTZ R141, R180, R141 ;  /* 0x0000008db48d7221 */ /* 0x000fe40000010000 */
[----:B------:R-:W-:Y:S01]  /*5770*/  FMUL.FTZ R66, R49, R94 ;  /* 0x0000005e31427220 */ /* 0x000fe20000410000 */
[----:B------:R-:W-:Y:S01]  /*5780*/  HADD2.F32 R140, -RZ, R161.H0_H0 ;  /* 0x200000a1ff8c7230 */ /* 0x000fe20000004100 */
[----:B------:R-:W-:Y:S02]  /*5790*/  FMUL.FTZ R95, R51, R95 ;  /* 0x0000005f335f7220 */ /* 0x000fe40000410000 */
[----:B------:R-:W-:-:S02]  /*57a0*/  FMUL.FTZ R182, R91, R17 ;  /* 0x000000115bb67220 */ /* 0x000fc40000410000 */
[-C--:B------:R-:W-:Y:S02]  /*57b0*/  FFMA.FTZ R67, R50, R141.reuse, -R66 ;  /* 0x0000008d32437223 */ /* 0x080fe40000010842 */
[----:B------:R-:W-:Y:S02]  /*57c0*/  FFMA.FTZ R95, R52, R2, R95 ;  /* 0x00000002345f7223 */ /* 0x000fe4000001005f */
[----:B------:R-:W-:Y:S02]  /*57d0*/  FMUL.FTZ R141, R49, R141 ;  /* 0x0000008d318d7220 */ /* 0x000fe40000410000 */
[----:B------:R-:W-:Y:S02]  /*57e0*/  FMUL.FTZ R181, R91, R18 ;  /* 0x000000125bb57220 */ /* 0x000fe40000410000 */
[----:B------:R-:W-:Y:S01]  /*57f0*/  FMUL.FTZ R182, R140, R182 ;  /* 0x000000b68cb67220 */ /* 0x000fe20000410000 */
[----:B------:R-:W-:Y:S01]  /*5800*/  HADD2.F32 R16, -RZ, R16.H0_H0 ;  /* 0x20000010ff107230 */ /* 0x000fe20000004100 */
[----:B------:R-:W-:-:S02]  /*5810*/  FMUL.FTZ R2, R49, R95 ;  /* 0x0000005f31027220 */ /* 0x000fc40000410000 */
[----:B------:R-:W-:Y:S02]  /*5820*/  FFMA.FTZ R94, R50, R94, R141 ;  /* 0x0000005e325e7223 */ /* 0x000fe4000001008d */
[----:B------:R-:W-:Y:S02]  /*5830*/  FMUL.FTZ R181, R140, R181 ;  /* 0x000000b58cb57220 */ /* 0x000fe40000410000 */
[----:B------:R-:W-:Y:S01]  /*5840*/  FADD.FTZ R67, R182, R67 ;  /* 0x00000043b6437221 */ /* 0x000fe20000010000 */
[----:B------:R-:W-:Y:S01]  /*5850*/  HADD2.F32 R15, -RZ, R15.H0_H0 ;  /* 0x2000000fff0f7230 */ /* 0x000fe20000004100 */
[-C--:B------:R-:W-:Y:S01]  /*5860*/  FFMA.FTZ R2, R50, R3.reuse, -R2 ;  /* 0x0000000332027223 */ /* 0x080fe20000010802 */
[----:B------:R-:W-:Y:S01]  /*5870*/  HADD2.F32 R140, -RZ, R160.H0_H0 ;  /* 0x200000a0ff8c7230 */ /* 0x000fe20000004100 */
[----:B------:R-:W-:Y:S02]  /*5880*/  FADD.FTZ R94, R181, R94 ;  /* 0x0000005eb55e7221 */ /* 0x000fe40000010000 */
[----:B------:R-:W-:-:S02]  /*5890*/  FMUL.FTZ R3, R49, R3 ;  /* 0x0000000331037220 */ /* 0x000fc40000410000 */
[C---:B------:R-:W-:Y:S02]  /*58a0*/  FMUL.FTZ R141, R47.reuse, R67 ;  /* 0x000000432f8d7220 */ /* 0x040fe40000410000 */
[----:B------:R-:W-:Y:S02]  /*58b0*/  FMUL.FTZ R183, R90, R16 ;  /* 0x000000105ab77220 */ /* 0x000fe40000410000 */
[-C--:B------:R-:W-:Y:S02]  /*58c0*/  FMUL.FTZ R66, R47, R94.reuse ;  /* 0x0000005e2f427220 */ /* 0x080fe40000410000 */
[----:B------:R-:W-:Y:S02]  /*58d0*/  FFMA.FTZ R3, R50, R95, R3 ;  /* 0x0000005f32037223 */ /* 0x000fe40000010003 */
[----:B------:R-:W-:Y:S02]  /*58e0*/  FMUL.FTZ R184, R90, R15 ;  /* 0x0000000f5ab87220 */ /* 0x000fe40000410000 */
[----:B------:R-:W-:-:S02]  /*58f0*/  FFMA.FTZ R94, R48, R94, R141 ;  /* 0x0000005e305e7223 */ /* 0x000fc4000001008d */
[----:B------:R-:W-:Y:S01]  /*5900*/  FMUL.FTZ R183, R140, R183 ;  /* 0x000000b78cb77220 */ /* 0x000fe20000410000 */
[----:B------:R-:W-:Y:S01]  /*5910*/  HADD2.F32 R13, -RZ, R13.H0_H0 ;  /* 0x2000000dff0d7230 */ /* 0x000fe20000004100 */
[----:B------:R-:W-:Y:S02]  /*5920*/  FFMA.FTZ R95, R48, R67, -R66 ;  /* 0x00000043305f7223 */ /* 0x000fe40000010842 */
[----:B------:R-:W-:Y:S02]  /*5930*/  FMUL.FTZ R184, R140, R184 ;  /* 0x000000b88cb87220 */ /* 0x000fe40000410000 */
[----:B------:R-:W-:Y:S02]  /*5940*/  FMUL.FTZ R67, R47, R3 ;  /* 0x000000032f437220 */ /* 0x000fe40000410000 */
[----:B------:R-:W-:Y:S01]  /*5950*/  FADD.FTZ R94, R183, R94 ;  /* 0x0000005eb75e7221 */ /* 0x000fe20000010000 */
[----:B------:R-:W-:Y:S01]  /*5960*/  HADD2.F32 R14, -RZ, R14.H0_H0 ;  /* 0x2000000eff0e7230 */ /* 0x000fe20000004100 */
[----:B------:R-:W-:Y:S01]  /*5970*/  FMUL.FTZ R66, R47, R2 ;  /* 0x000000022f427220 */ /* 0x000fe20000410000 */
[----:B------:R-:W-:Y:S01]  /*5980*/  HADD2.F32 R140, -RZ, R159.H0_H0 ;  /* 0x2000009fff8c7230 */ /* 0x000fe20000004100 */
[----:B------:R-:W-:-:S02]  /*5990*/  FADD.FTZ R95, R184, R95 ;  /* 0x0000005fb85f7221 */ /* 0x000fc40000010000 */
[C---:B------:R-:W-:Y:S02]  /*59a0*/  FFMA.FTZ R67, R48.reuse, R2, -R67 ;  /* 0x0000000230437223 */ /* 0x040fe40000010843 */
[----:B------:R-:W-:Y:S02]  /*59b0*/  FMUL.FTZ R2, R45, R94 ;  /* 0x0000005e2d027220 */ /* 0x000fe40000410000 */
[----:B------:R-:W-:Y:S02]  /*59c0*/  FMUL.FTZ R186, R89, R13 ;  /* 0x0000000d59ba7220 */ /* 0x000fe40000410000 */
[----:B------:R-:W-:Y:S02]  /*59d0*/  FFMA.FTZ R66, R48, R3, R66 ;  /* 0x0000000330427223 */ /* 0x000fe40000010042 */
[----:B------:R-:W-:Y:S02]  /*59e0*/  FMUL.FTZ R3, R45, R95 ;  /* 0x0000005f2d037220 */ /* 0x000fe40000410000 */
[----:B------:R-:W-:-:S02]  /*59f0*/  FMUL.FTZ R185, R89, R14 ;  /* 0x0000000e59b97220 */ /* 0x000fc40000410000 */
[----:B------:R-:W-:Y:S02]  /*5a00*/  FFMA.FTZ R95, R46, R95, -R2 ;  /* 0x0000005f2e5f7223 */ /* 0x000fe40000010802 */
[----:B------:R-:W-:Y:S01]  /*5a10*/  FMUL.FTZ R186, R140, R186 ;  /* 0x000000ba8cba7220 */ /* 0x000fe20000410000 */
[----:B------:R-:W-:Y:S01]  /*5a20*/  HADD2.F32 R12, -RZ, R12.H0_H0 ;  /* 0x2000000cff0c7230 */ /* 0x000fe20000004100 */
[----:B------:R-:W-:Y:S02]  /*5a30*/  FFMA.FTZ R94, R46, R94, R3 ;  /* 0x0000005e2e5e7223 */ /* 0x000fe40000010003 */
[C---:B------:R-:W-:Y:S02]  /*5a40*/  FMUL.FTZ R2, R45.reuse, R66 ;  /* 0x000000422d027220 */ /* 0x040fe40000410000 */
[----:B------:R-:W-:Y:S02]  /*5a50*/  FMUL.FTZ R185, R140, R185 ;  /* 0x000000b98cb97220 */ /* 0x000fe40000410000 */
[----:B------:R-:W-:Y:S01]  /*5a60*/  FADD.FTZ R95, R186, R95 ;  /* 0x0000005fba5f7221 */ /* 0x000fe20000010000 */
[----:B------:R-:W-:Y:S01]  /*5a70*/  HADD2.F32 R11, -RZ, R11.H0_H0 ;  /* 0x2000000bff0b7230 */ /* 0x000fe20000004100 */
[-C--:B------:R-:W-:Y:S01]  /*5a80*/  FMUL.FTZ R3, R45, R67.reuse ;  /* 0x000000432d037220 */ /* 0x080fe20000410000 */
[----:B------:R-:W-:Y:S01]  /*5a90*/  HADD2.F32 R140, -RZ, R158.H0_H0 ;  /* 0x2000009eff8c7230 */ /* 0x000fe20000004100 */
[----:B------:R-:W-:-:S02]  /*5aa0*/  FFMA.FTZ R2, R46, R67, -R2 ;  /* 0x000000432e027223 */ /* 0x000fc40000010802 */
[----:B------:R-:W-:Y:S02]  /*5ab0*/  FADD.FTZ R94, R185, R94 ;  /* 0x0000005eb95e7221 */ /* 0x000fe40000010000 */
[C---:B------:R-:W-:Y:S02]  /*5ac0*/  FMUL.FTZ R67, R43.reuse, R95 ;  /* 0x0000005f2b437220 */ /* 0x040fe40000410000 */
[----:B------:R-:W-:Y:S02]  /*5ad0*/  FMUL.FTZ R187, R88, R12 ;  /* 0x0000000c58bb7220 */ /* 0x000fe40000410000 */
[----:B------:R-:W-:Y:S02]  /*5ae0*/  FFMA.FTZ R3, R46, R66, R3 ;  /* 0x000000422e037223 */ /* 0x000fe40000010003 */
[-C--:B------:R-:W-:Y:S02]  /*5af0*/  FMUL.FTZ R66, R43, R94.reuse ;  /* 0x0000005e2b427220 */ /* 0x080fe40000410000 */
[----:B------:R-:W-:-:S02]  /*5b00*/  FFMA.FTZ R94, R44, R94, R67 ;  /* 0x0000005e2c5e7223 */ /* 0x000fc40000010043 */
[----:B------:R-:W-:Y:S02]  /*5b10*/  FMUL.FTZ R188, R88, R11 ;  /* 0x0000000b58bc7220 */ /* 0x000fe40000410000 */
[----:B------:R-:W-:Y:S02]  /*5b20*/  FMUL.FTZ R187, R140, R187 ;  /* 0x000000bb8cbb7220 */ /* 0x000fe40000410000 */
[----:B------:R-:W-:Y:S02]  /*5b30*/  FMUL.FTZ R67, R43, R3 ;  /* 0x000000032b437220 */ /* 0x000fe40000410000 */
[----:B------:R-:W-:Y:S02]  /*5b40*/  FFMA.FTZ R95, R44, R95, -R66 ;  /* 0x0000005f2c5f7223 */ /* 0x000fe40000010842 */
[----:B------:R-:W-:Y:S02]  /*5b50*/  FMUL.FTZ R188, R140, R188 ;  /* 0x000000bc8cbc7220 */ /* 0x000fe40000410000 */
[----:B------:R-:W-:Y:S01]  /*5b60*/  FADD.FTZ R94, R187, R94 ;  /* 0x0000005ebb5e7221 */ /* 0x000fe20000010000 */
[----:B------:R-:W-:Y:S01]  /*5b70*/  HADD2.F32 R10, -RZ, R10.H0_H0 ;  /* 0x2000000aff0a7230 */ /* 0x000fe20000004100 */
[----:B------:R-:W-:-:S02]  /*5b80*/  FMUL.FTZ R66, R43, R2 ;  /* 0x000000022b427220 */ /* 0x000fc40000410000 */
[----:B------:R-:W-:Y:S02]  /*5b90*/  FFMA.FTZ R67, R44, R2, -R67 ;  /* 0x000000022c437223 */ /* 0x000fe40000010843 */
[----:B------:R-:W-:Y:S02]  /*5ba0*/  FADD.FTZ R95, R188, R95 ;  /* 0x0000005fbc5f7221 */ /* 0x000fe40000010000 */
[C---:B------:R-:W-:Y:S01]  /*5bb0*/  FMUL.FTZ R2, R41.reuse, R94 ;  /* 0x0000005e29027220 */ /* 0x040fe20000410000 */
[----:B------:R-:W-:Y:S01]  /*5bc0*/  HADD2.F32 R9, -RZ, R9.H0_H0 ;  /* 0x20000009ff097230 */ /* 0x000fe20000004100 */
[----:B------:R-:W-:Y:S01]  /*5bd0*/  FFMA.FTZ R66, R44, R3, R66 ;  /* 0x000000032c427223 */ /* 0x000fe20000010042 */
[----:B------:R-:W-:Y:S01]  /*5be0*/  HADD2.F32 R3, -RZ, R157.H0_H0 ;  /* 0x2000009dff037230 */ /* 0x000fe20000004100 */
[-C--:B------:R-:W-:Y:S02]  /*5bf0*/  FFMA.FTZ R141, R42, R95.reuse, -R2 ;  /* 0x0000005f2a8d7223 */ /* 0x080fe40000010802 */
[----:B------:R-:W-:-:S02]  /*5c00*/  FMUL.FTZ R95, R41, R95 ;  /* 0x0000005f295f7220 */ /* 0x000fc40000410000 */
[C---:B------:R-:W-:Y:S02]  /*5c10*/  FMUL.FTZ R189, R87.reuse, R10 ;  /* 0x0000000a57bd7220 */ /* 0x040fe40000410000 */
[----:B------:R-:W-:Y:S02]  /*5c20*/  FMUL.FTZ R190, R87, R9 ;  /* 0x0000000957be7220 */ /* 0x000fe40000410000 */
[----:B------:R-:W-:Y:S02]  /*5c30*/  FFMA.FTZ R94, R42, R94, R95 ;  /* 0x0000005e2a5e7223 */ /* 0x000fe4000001005f */
[C---:B------:R-:W-:Y:S02]  /*5c40*/  FMUL.FTZ R189, R3.reuse, R189 ;  /* 0x000000bd03bd7220 */ /* 0x040fe40000410000 */
[----:B------:R-:W-:Y:S02]  /*5c50*/  FMUL.FTZ R190, R3, R190 ;  /* 0x000000be03be7220 */ /* 0x000fe40000410000 */
[----:B------:R-:W-:-:S02]  /*5c60*/  FMUL.FTZ R3, R41, R67 ;  /* 0x0000004329037220 */ /* 0x000fc40000410000 */
[----:B------:R-:W-:Y:S02]  /*5c70*/  FADD.FTZ R94, R189, R94 ;  /* 0x0000005ebd5e7221 */ /* 0x000fe40000010000 */
[-C--:B------:R-:W-:Y:S02]  /*5c80*/  FMUL.FTZ R2, R41, R66.reuse ;  /* 0x0000004229027220 */ /* 0x080fe40000410000 */
[----:B------:R-:W-:Y:S01]  /*5c90*/  FFMA.FTZ R3, R42, R66, R3 ;  /* 0x000000422a037223 */ /* 0x000fe20000010003 */
[----:B------:R-:W-:Y:S01]  /*5ca0*/  HADD2.F32 R8, -RZ, R8.H0_H0 ;  /* 0x20000008ff087230 */ /* 0x000fe20000004100 */
[----:B------:R-:W-:Y:S02]  /*5cb0*/  FADD.FTZ R141, R190, R141 ;  /* 0x0000008dbe8d7221 */ /* 0x000fe40000010000 */
[----:B------:R-:W-:Y:S01]  /*5cc0*/  FMUL.FTZ R66, R39, R94 ;  /* 0x0000005e27427220 */ /* 0x000fe20000410000 */
[----:B------:R-:W-:Y:S01]  /*5cd0*/  HADD2.F32 R7, -RZ, R7.H0_H0 ;  /* 0x20000007ff077230 */ /* 0x000fe20000004100 */
[----:B------:R-:W-:-:S02]  /*5ce0*/  FMUL.FTZ R191, R86, R8 ;  /* 0x0000000856bf7220 */ /* 0x000fc40000410000 */
[----:B------:R-:W-:Y:S01]  /*5cf0*/  FFMA.FTZ R140, R40, R141, -R66 ;  /* 0x0000008d288c7223 */ /* 0x000fe20000010842 */
[----:B------:R-:W-:Y:S01]  /*5d00*/  HADD2.F32 R66, -RZ, R156.H0_H0 ;  /* 0x2000009cff427230 */ /* 0x000fe20000004100 */
[----:B------:R-:W-:Y:S02]  /*5d10*/  FFMA.FTZ R2, R42, R67, -R2 ;  /* 0x000000432a027223 */ /* 0x000fe40000010802 */
[----:B------:R-:W-:Y:S02]  /*5d20*/  FMUL.FTZ R67, R39, R141 ;  /* 0x0000008d27437220 */ /* 0x000fe40000410000 */
[----:B------:R-:W-:Y:S02]  /*5d30*/  FMUL.FTZ R192, R86, R7 ;  /* 0x0000000756c07220 */ /* 0x000fe40000410000 */
[----:B------:R-:W-:Y:S02]  /*5d40*/  FMUL.FTZ R191, R66, R191 ;  /* 0x000000bf42bf7220 */ /* 0x000fe40000410000 */
[----:B------:R-:W-:-:S02]  /*5d50*/  FFMA.FTZ R95, R40, R94, R67 ;  /* 0x0000005e285f7223 */ /* 0x000fc40000010043 */
[----:B------:R-:W-:Y:S02]  /*5d60*/  FMUL.FTZ R192, R66, R192 ;  /* 0x000000c042c07220 */ /* 0x000fe40000410000 */
[----:B------:R-:W-:Y:S02]  /*5d70*/  FMUL.FTZ R67, R39, R3 ;  /* 0x0000000327437220 */ /* 0x000fe40000410000 */
[----:B------:R-:W-:Y:S02]  /*5d80*/  FADD.FTZ R140, R191, R140 ;  /* 0x0000008cbf8c7221 */ /* 0x000fe40000010000 */
[-C--:B------:R-:W-:Y:S02]  /*5d90*/  FMUL.FTZ R66, R39, R2.reuse ;  /* 0x0000000227427220 */ /* 0x080fe40000410000 */
[----:B------:R-:W-:Y:S02]  /*5da0*/  FFMA.FTZ R67, R40, R2, -R67 ;  /* 0x0000000228437223 */ /* 0x000fe40000010843 */
[----:B------:R-:W-:Y:S01]  /*5db0*/  FADD.FTZ R95, R192, R95 ;  /* 0x0000005fc05f7221 */ /* 0x000fe20000010000 */
[----:B------:R-:W-:Y:S01]  /*5dc0*/  HADD2.F32 R5, -RZ, R5.H0_H0 ;  /* 0x20000005ff057230 */ /* 0x000fe20000004100 */
[C---:B------:R-:W-:Y:S01]  /*5dd0*/  FMUL.FTZ R2, R37.reuse, R140 ;  /* 0x0000008c25027220 */ /* 0x040fe20000410000 */
[----:B------:R-:W-:Y:S01]  /*5de0*/  HADD2.F32 R6, -RZ, R6.H0_H0 ;  /* 0x20000006ff067230 */ /* 0x000fe20000004100 */
[----:B------:R-:W-:-:S02]  /*5df0*/  FMUL.FTZ R141, R37, R95 ;  /* 0x0000005f258d7220 */ /* 0x000fc40000410000 */
[----:B------:R-:W-:Y:S01]  /*5e00*/  FFMA.FTZ R95, R38, R95, R2 ;  /* 0x0000005f265f7223 */ /* 0x000fe20000010002 */
[----:B------:R-:W-:Y:S01]  /*5e10*/  HADD2.F32 R2, -RZ, R155.H0_H0 ;  /* 0x2000009bff027230 */ /* 0x000fe20000004100 */
[C---:B------:R-:W-:Y:S02]  /*5e20*/  FMUL.FTZ R194, R85.reuse, R5 ;  /* 0x0000000555c27220 */ /* 0x040fe40000410000 */
[----:B------:R-:W-:Y:S02]  /*5e30*/  FMUL.FTZ R193, R85, R6 ;  /* 0x0000000655c17220 */ /* 0x000fe40000410000 */
[----:B------:R-:W-:Y:S02]  /*5e40*/  FMUL.FTZ R194, R2, R194 ;  /* 0x000000c202c27220 */ /* 0x000fe40000410000 */
[----:B------:R-:W-:Y:S02]  /*5e50*/  FFMA.FTZ R3, R40, R3, R66 ;  /* 0x0000000328037223 */ /* 0x000fe40000010042 */
[----:B------:R-:W-:-:S02]  /*5e60*/  FMUL.FTZ R193, R2, R193 ;  /* 0x000000c102c17220 */ /* 0x000fc40000410000 */
[----:B------:R-:W-:Y:S02]  /*5e70*/  FFMA.FTZ R140, R38, R140, -R141 ;  /* 0x0000008c268c7223 */ /* 0x000fe4000001088d */
[C---:B------:R-:W-:Y:S02]  /*5e80*/  FMUL.FTZ R2, R37.reuse, R67 ;  /* 0x0000004325027220 */ /* 0x040fe40000410000 */
[----:B------:R-:W-:Y:S02]  /*5e90*/  FADD.FTZ R95, R194, R95 ;  /* 0x0000005fc25f7221 */ /* 0x000fe40000010000 */
[-C--:B------:R-:W-:Y:S02]  /*5ea0*/  FMUL.FTZ R66, R37, R3.reuse ;  /* 0x0000000325427220 */ /* 0x080fe40000410000 */
[----:B------:R-:W-:Y:S02]  /*5eb0*/  FFMA.FTZ R2, R38, R3, R2 ;  /* 0x0000000326027223 */ /* 0x000fe40000010002 */
[----:B------:R-:W-:-:S02]  /*5ec0*/  FADD.FTZ R140, R193, R140 ;  /* 0x0000008cc18c7221 */ /* 0x000fc40000010000 */
[C---:B------:R-:W-:Y:S02]  /*5ed0*/  FMUL.FTZ R3, R35.reuse, R95 ;  /* 0x0000005f23037220 */ /* 0x040fe40000410000 */
[----:B------:R-:W-:Y:S01]  /*5ee0*/  FFMA.FTZ R66, R38, R67, -R66 ;  /* 0x0000004326427223 */ /* 0x000fe20000010842 */
[----:B------:R-:W-:Y:S01]  /*5ef0*/  HADD2.F32 R4, -RZ, R4.H0_H0 ;  /* 0x20000004ff047230 */ /* 0x000fe20000004100 */
[-C--:B------:R-:W-:Y:S02]  /*5f00*/  FMUL.FTZ R67, R35, R140.reuse ;  /* 0x0000008c23437220 */ /* 0x080fe40000410000 */
[----:B------:R-:W-:Y:S01]  /*5f10*/  FFMA.FTZ R140, R36, R140, -R3 ;  /* 0x0000008c248c7223 */ /* 0x000fe20000010803 */
[----:B------:R-:W-:Y:S01]  /*5f20*/  HADD2.F32 R3, -RZ, R65.H0_H0 ;  /* 0x20000041ff037230 */ /* 0x000fe20000004100 */
[----:B------:R-:W-:Y:S01]  /*5f30*/  FMUL.FTZ R195, R84, R4 ;  /* 0x0000000454c37220 */ /* 0x000fe20000410000 */
[----:B------:R-:W-:-:S03]  /*5f40*/  HADD2.F32 R65, -RZ, R118.H0_H0 ;  /* 0x20000076ff417230 */ /* 0x000fc60000004100 */
[----:B------:R-:W-:Y:S02]  /*5f50*/  FMUL.FTZ R196, R84, R3 ;  /* 0x0000000354c47220 */ /* 0x000fe40000410000 */
[C---:B------:R-:W-:Y:S02]  /*5f60*/  FMUL.FTZ R195, R65.reuse, R195 ;  /* 0x000000c341c37220 */ /* 0x040fe40000410000 */
[----:B------:R-:W-:Y:S02]  /*5f70*/  FMUL.FTZ R196, R65, R196 ;  /* 0x000000c441c47220 */ /* 0x000fe40000410000 */
[----:B------:R-:W-:Y:S02]  /*5f80*/  FFMA.FTZ R95, R36, R95, R67 ;  /* 0x0000005f245f7223 */ /* 0x000fe40000010043 */
[C---:B------:R-:W-:Y:S02]  /*5f90*/  FMUL.FTZ R65, R35.reuse, R2 ;  /* 0x0000000223417220 */ /* 0x040fe40000410000 */
[----:B------:R-:W-:-:S02]  /*5fa0*/  FMUL.FTZ R67, R35, R66 ;  /* 0x0000004223437220 */ /* 0x000fc40000410000 */
[----:B------:R-:W-:Y:S02]  /*5fb0*/  FADD.FTZ R140, R195, R140 ;  /* 0x0000008cc38c7221 */ /* 0x000fe40000010000 */
[C---:B------:R-:W-:Y:S02]  /*5fc0*/  FFMA.FTZ R66, R36.reuse, R66, -R65 ;  /* 0x0000004224427223 */ /* 0x040fe40000010841 */
[----:B------:R-:W-:Y:S02]  /*5fd0*/  FFMA.FTZ R65, R36, R2, R67 ;  /* 0x0000000224417223 */ /* 0x000fe40000010043 */
[----:B------:R-:W-:Y:S02]  /*5fe0*/  FADD.FTZ R95, R196, R95 ;  /* 0x0000005fc45f7221 */ /* 0x000fe40000010000 */
[C---:B------:R-:W-:Y:S02]  /*5ff0*/  FMUL.FTZ R2, R33.reuse, R140 ;  /* 0x0000008c21027220 */ /* 0x040fe40000410000 */
[-C--:B------:R-:W-:Y:S01]  /*6000*/  FMUL.FTZ R67, R33, R95.reuse ;  /* 0x0000005f21437220 */ /* 0x080fe20000410000 */
[----:B------:R-:W-:Y:S01]  /*6010*/  HADD2.F32 R0, -RZ, R0.H0_H0 ;  /* 0x20000000ff007230 */ /* 0x000fe20000004100 */
[----:B------:R-:W-:Y:S01]  /*6020*/  FFMA.FTZ R95, R34, R95, R2 ;  /* 0x0000005f225f7223 */ /* 0x000fe20000010002 */
[----:B------:R-:W-:Y:S01]  /*6030*/  HADD2.F32 R2, -RZ, R64.H0_H0 ;  /* 0x20000040ff027230 */ /* 0x000fe20000004100 */
[----:B------:R-:W-:Y:S01]  /*6040*/  ISETP.NE.AND P0, PT, R122, 0x7f, PT ;  /* 0x0000007f7a00780c */ /* 0x000fe20003f05270 */
[----:B------:R-:W-:Y:S01]  /*6050*/  HADD2.F32 R64, -RZ, R117.H0_H0 ;  /* 0x20000075ff407230 */ /* 0x000fe20000004100 */
[----:B------:R-:W-:-:S02]  /*6060*/  FMUL.FTZ R198, R83, R0 ;  /* 0x0000000053c67220 */ /* 0x000fc40000410000 */
[----:B------:R-:W-:Y:S02]  /*6070*/  FMUL.FTZ R197, R83, R2 ;  /* 0x0000000253c57220 */ /* 0x000fe40000410000 */
[C---:B------:R-:W-:Y:S02]  /*6080*/  FMUL.FTZ R198, R64.reuse, R198 ;  /* 0x000000c640c67220 */ /* 0x040fe40000410000 */
[----:B------:R-:W-:Y:S02]  /*6090*/  FMUL.FTZ R197, R64, R197 ;  /* 0x000000c540c57220 */ /* 0x000fe40000410000 */
[----:B------:R-:W-:Y:S02]  /*60a0*/  FFMA.FTZ R140, R34, R140, -R67 ;  /* 0x0000008c228c7223 */ /* 0x000fe40000010843 */
[C---:B------:R-:W-:Y:S02]  /*60b0*/  FMUL.FTZ R64, R33.reuse, R66 ;  /* 0x0000004221407220 */ /* 0x040fe40000410000 */
[----:B------:R-:W-:-:S02]  /*60c0*/  FMUL.FTZ R67, R33, R65 ;  /* 0x0000004121437220 */ /* 0x000fc40000410000 */
[C---:B------:R-:W-:Y:S02]  /*60d0*/  FFMA.FTZ R65, R34.reuse, R65, R64 ;  /* 0x0000004122417223 */ /* 0x040fe40000010040 */
[----:B------:R-:W-:Y:S02]  /*60e0*/  FFMA.FTZ R64, R34, R66, -R67 ;  /* 0x0000004222407223 */ /* 0x000fe40000010843 */
[----:B------:R-:W-:Y:S02]  /*60f0*/  FADD.FTZ R67, R198, R95 ;  /* 0x0000005fc6437221 */ /* 0x000fe40000010000 */
[----:B------:R0:W1:Y:S01]  /*6100*/  @P0 LDS.64 R94, [R122.X8+0xea88] ;  /* 0x00ea88007a5e0984 */ /* 0x0000620000008a00 */
[----:B------:R-:W-:Y:S01]  /*6110*/  BSSY B0, `(.L_x_1492) ;  /* 0x0000010000007945 */ /* 0x000fe20003800000 */
[----:B------:R-:W-:Y:S01]  /*6120*/  FADD.FTZ R66, R197, R140 ;  /* 0x0000008cc5427221 */ /* 0x000fe20000010000 */
[----:B------:R-:W-:Y:S01]  /*6130*/  LEA.HI R233, R122, R122, RZ, 0x1e ;  /* 0x0000007a7ae97211 */ /* 0x000fe200078ff0ff */
[----:B------:R-:W-:Y:S05]  /*6140*/  @P0 BRA `(.L_x_1493) ;  /* 0x000000c000000947 */ /* 0x000fea0003800000 */
[----:B----4-:R-:W-:Y:S01]  /*6150*/  ULDC UR34, c[0x0][0x174] ;  /* 0x00005d0000227ab9 */ /* 0x010fe20000000800 */
[----:B-1----:R-:W-:Y:S01]  /*6160*/  MOV R95, RZ ;  /* 0x000000ff005f7202 */ /* 0x002fe20000000f00 */
[----:B------:R-:W-:Y:S01]  /*6170*/  UISETP.NE.AND UP0, UPT, UR13, UR34, UPT ;  /* 0x000000220d00728c */ /* 0x000fe2000bf05270 */
[----:B------:R-:W-:-:S05]  /*6180*/  MOV R94, 0x3f800000 ;  /* 0x3f800000005e7802 */ /* 0x000fca0000000f00 */
        /* <DEDUP_REMOVED lines=8> */
.L_x_1493:
[----:B----4-:R-:W-:Y:S05]  /*6210*/  BSYNC B0 ;  /* 0x0000000000007941 */ /* 0x010fea0003800000 */
.L_x_1492:
[----:B------:R-:W-:Y:S01]  /*6220*/  ISETP.GT.U32.AND P0, PT, R122, 0x1f, PT ;  /* 0x0000001f7a00780c */ /* 0x000fe20003f04070 */
[----:B------:R-:W-:Y:S01]  /*6230*/  HADD2.F32 R125, -RZ, R125.H0_H0 ;  /* 0x2000007dff7d7230 */ /* 0x000fe20000004100 */
[----:B------:R3:W-:Y:S01]  /*6240*/  STS.128 [R233.X16+0xc670], R64 ;  /* 0x00c67040e9007388 */ /* 0x0007e2000000cc00 */
[----:B------:R-:W-:Y:S01]  /*6250*/  HADD2.F32 R128, -RZ, R128.H0_H0 ;  /* 0x20000080ff807230 */ /* 0x000fe20000004100 */
[----:B------:R-:W-:Y:S01]  /*6260*/  BSSY B0, `(.L_x_1494) ;  /* 0x000010c000007945 */ /* 0x000fe20003800000 */
[----:B------:R-:W-:Y:S02]  /*6270*/  HADD2.F32 R129, -RZ, R129.H0_H0 ;  /* 0x20000081ff817230 */ /* 0x000fe40000004100 */
[----:B------:R-:W-:Y:S02]  /*6280*/  HADD2.F32 R137, -RZ, R137.H0_H0 ;  /* 0x20000089ff897230 */ /* 0x000fe40000004100 */
[----:B------:R-:W-:Y:S02]  /*6290*/  HADD2.F32 R132, -RZ, R132.H0_H0 ;  /* 0x20000084ff847230 */ /* 0x000fe40000004100 */
[----:B------:R-:W-:-:S02]  /*62a0*/  HADD2.F32 R126, -RZ, R126.H0_H0 ;  /* 0x2000007eff7e7230 */ /* 0x000fc40000004100 */
[----:B------:R-:W-:Y:S02]  /*62b0*/  HADD2.F32 R127, -RZ, R127.H0_H0 ;  /* 0x2000007fff7f7230 */ /* 0x000fe40000004100 */
        /* <DEDUP_REMOVED lines=8> */
[----:B------:R-:W-:-:S02]  /*6340*/  HADD2.F32 R134, -RZ, R134.H0_H0 ;  /* 0x20000086ff867230 */ /* 0x000fc40000004100 */
[----:B------:R-:W-:Y:S02]  /*6350*/  HADD2.F32 R135, -RZ, R135.H0_H0 ;  /* 0x20000087ff877230 */ /* 0x000fe40000004100 */
[----:B------:R-:W-:Y:S01]  /*6360*/  HADD2.F32 R73, -RZ, R73.H0_H0 ;  /* 0x20000049ff497230 */ /* 0x000fe20000004100 */
[----:B------:R-:W-:Y:S01]  /*6370*/  FMUL.FTZ R134, R111, R134 ;  /* 0x000000866f867220 */ /* 0x000fe20000410000 */
[----:B------:R-:W-:Y:S01]  /*6380*/  HADD2.F32 R72, -RZ, R72.H0_H0 ;  /* 0x20000048ff487230 */ /* 0x000fe20000004100 */
[----:B------:R-:W-:Y:S01]  /*6390*/  FMUL.FTZ R135, R110, R135 ;  /* 0x000000876e877220 */ /* 0x000fe20000410000 */
[----:B------:R-:W-:Y:S02]  /*63a0*/  HADD2.F32 R138, -RZ, R138.H0_H0 ;  /* 0x2000008aff8a7230 */ /* 0x000fe40000004100 */
[----:B------:R-:W-:Y:S02]  /*63b0*/  HADD2.F32 R139, -RZ, R139.H0_H0 ;  /* 0x2000008bff8b7230 */ /* 0x000fe40000004100 */
[----:B------:R-:W-:Y:S01]  /*63c0*/  HADD2.F32 R71, -RZ, R71.H0_H0 ;  /* 0x20000047ff477230 */ /* 0x000fe20000004100 */
[----:B------:R-:W-:Y:S01]  /*63d0*/  FMUL.FTZ R138, R109, R138 ;  /* 0x0000008a6d8a7220 */ /* 0x000fe20000410000 */
[----:B------:R-:W-:Y:S01]  /*63e0*/  HADD2.F32 R70, -RZ, R70.H0_H0 ;  /* 0x20000046ff467230 */ /* 0x000fe20000004100 */
[C---:B------:R-:W-:Y:S01]  /*63f0*/  FMUL.FTZ R139, R108.reuse, R139 ;  /* 0x0000008b6c8b7220 */ /* 0x040fe20000410000 */
[----:B------:R-:W-:Y:S01]  /*6400*/  HADD2.F32 R142, -RZ, R142.H0_H0 ;  /* 0x2000008eff8e7230 */ /* 0x000fe20000004100 */
[----:B-1----:R-:W-:Y:S01]  /*6410*/  FMUL.FTZ R140, R108, R71 ;  /* 0x000000476c8c7220 */ /* 0x002fe20000410000 */
[----:B------:R-:W-:Y:S01]  /*6420*/  HADD2.F32 R143, -RZ, R143.H0_H0 ;  /* 0x2000008fff8f7230 */ /* 0x000fe20000004100 */
[C---:B------:R-:W-:Y:S01]  /*6430*/  FMUL.FTZ R141, R107.reuse, R70 ;  /* 0x000000466b8d7220 */ /* 0x040fe20000410000 */
        /* <DEDUP_REMOVED lines=8> */
[----:B---3--:R-:W-:Y:S01]  /*64c0*/  HADD2.F32 R67, -RZ, R136.H0_H0 ;  /* 0x20000088ff437230 */ /* 0x008fe20000004100 */
        /* <DEDUP_REMOVED lines=20> */
[C---:B------:R-:W-:Y:S02]  /*6610*/  FMUL.FTZ R151, R102.reuse, R151 ;  /* 0x0000009766977220 */ /* 0x040fe40000410000 */
[----:B------:R-:W-:Y:S02]  /*6620*/  FMUL.FTZ R152, R102, R65 ;  /* 0x0000004166987220 */ /* 0x000fe40000410000 */
[C---:B------:R-:W-:Y:S02]  /*6630*/  FMUL.FTZ R153, R101.reuse, R64 ;  /* 0x0000004065997220 */ /* 0x040fe40000410000 */
[----:B------:R-:W-:Y:S01]  /*6640*/  FMUL.FTZ R154, R101, R154 ;  /* 0x0000009a659a7220 */ /* 0x000fe20000410000 */
[----:B------:R-:W-:Y:S06]  /*6650*/  BAR.SYNC.DEFER_BLOCKING 0x0 ;  /* 0x0000000000007b1d */ /* 0x000fec0000010000 */
[----:B------:R-:W-:Y:S05]  /*6660*/  @P0 BRA `(.L_x_1495) ;  /* 0x00000cb000000947 */ /* 0x000fea0003800000 */
[----:B------:R-:W-:-:S05]  /*6670*/  IMAD R213, R122, 0x50, RZ ;  /* 0x000000507ad57824 */ /* 0x000fca00078e02ff */
[----:B------:R-:W-:Y:S04]  /*6680*/  LDS.128 R68, [R213+0xc670] ;  /* 0x00c67000d5447984 */ /* 0x000fe80000000c00 */
[----:B------:R-:W1:Y:S02]  /*6690*/  LDS.128 R64, [R213+0xc680] ;  /* 0x00c68000d5407984 */ /* 0x000e640000000c00 */
[----:B-1----:R-:W-:-:S04]  /*66a0*/  FMUL.FTZ R73, R69, R65 ;  /* 0x0000004145497220 */ /* 0x002fc80000410000 */
[C---:B------:R-:W-:Y:S02]  /*66b0*/  FFMA.FTZ R72, R68.reuse, R64, -R73 ;  /* 0x0000004044487223 */ /* 0x040fe40000010849 */
[----:B------:R-:W-:-:S04]  /*66c0*/  FMUL.FTZ R73, R68, R65 ;  /* 0x0000004144497220 */ /* 0x000fc80000410000 */
[-C--:B------:R-:W-:Y:S02]  /*66d0*/  FFMA.FTZ R73, R69, R64.reuse, R73 ;  /* 0x0000004045497223 */ /* 0x080fe40000010049 */
[CC--:B------:R-:W-:Y:S02]  /*66e0*/  FMUL.FTZ R69, R71.reuse, R65.reuse ;  /* 0x0000004147457220 */ /* 0x0c0fe40000410000 */
[C---:B------:R-:W-:Y:S02]  /*66f0*/  FMUL.FTZ R65, R70.reuse, R65 ;  /* 0x0000004146417220 */ /* 0x040fe40000410000 */
[-C--:B------:R-:W-:Y:S02]  /*6700*/  FFMA.FTZ R69, R70, R64.reuse, -R69 ;  /* 0x0000004046457223 */ /* 0x080fe40000010845 */
[----:B------:R-:W-:Y:S02]  /*6710*/  FFMA.FTZ R64, R71, R64, R65 ;  /* 0x0000004047407223 */ /* 0x000fe40000010041 */
[----:B------:R-:W-:-:S02]  /*6720*/  FADD.FTZ R66, R66, R69 ;  /* 0x0000004542427221 */ /* 0x000fc40000010000 */
[----:B------:R-:W1:Y:S01]  /*6730*/  LDS.128 R68, [R213+0xc690] ;  /* 0x00c69000d5447984 */ /* 0x000e620000000c00 */
[----:B------:R-:W-:Y:S02]  /*6740*/  FADD.FTZ R67, R67, R64 ;  /* 0x0000004043437221 */ /* 0x000fe40000010000 */
[C---:B-1----:R-:W-:Y:S02]  /*6750*/  FMUL.FTZ R65, R69.reuse, R73 ;  /* 0x0000004945417220 */ /* 0x042fe40000410000 */
[C---:B------:R-:W-:Y:S02]  /*6760*/  FMUL.FTZ R64, R69.reuse, R66 ;  /* 0x0000004245407220 */ /* 0x040fe40000410000 */
[CC--:B------:R-:W-:Y:S02]  /*6770*/  FFMA.FTZ R74, R68.reuse, R72.reuse, -R65 ;  /* 0x00000048444a7223 */ /* 0x0c0fe40000010841 */
[----:B------:R-:W-:Y:S02]  /*6780*/  FMUL.FTZ R72, R69, R72 ;  /* 0x0000004845487220 */ /* 0x000fe40000410000 */
[----:B------:R-:W-:-:S02]  /*6790*/  FFMA.FTZ R64, R68, R67, R64 ;  /* 0x0000004344407223 */ /* 0x000fc40000010040 */
[----:B------:R-:W-:Y:S02]  /*67a0*/  FMUL.FTZ R69, R69, R67 ;  /* 0x0000004345457220 */ /* 0x000fe40000410000 */
[----:B------:R-:W-:Y:S02]  /*67b0*/  FADD.FTZ R71, R71, R64 ;  /* 0x0000004047477221 */ /* 0x000fe40000010000 */
[C---:B------:R-:W-:Y:S02]  /*67c0*/  FFMA.FTZ R69, R68.reuse, R66, -R69 ;  /* 0x0000004244457223 */ /* 0x040fe40000010845 */
[----:B------:R-:W1:Y:S01]  /*67d0*/  LDS.128 R64, [R213+0xc6a0] ;  /* 0x00c6a000d5407984 */ /* 0x000e620000000c00 */
[----:B------:R-:W-:Y:S02]  /*67e0*/  FFMA.FTZ R73, R68, R73, R72 ;  /* 0x0000004944497223 */ /* 0x000fe40000010048 */
[----:B------:R-:W-:Y:S02]  /*67f0*/  FADD.FTZ R70, R70, R69 ;  /* 0x0000004546467221 */ /* 0x000fe40000010000 */
[----:B-1----:R-:W-:-:S02]  /*6800*/  FMUL.FTZ R69, R65, R73 ;  /* 0x0000004941457220 */ /* 0x002fc40000410000 */
[CC--:B------:R-:W-:Y:S02]  /*6810*/  FMUL.FTZ R75, R65.reuse, R71.reuse ;  /* 0x00000047414b7220 */ /* 0x0c0fe40000410000 */
[CC--:B------:R-:W-:Y:S02]  /*6820*/  FFMA.FTZ R68, R64.reuse, R74.reuse, -R69 ;  /* 0x0000004a40447223 */ /* 0x0c0fe40000010845 */
[C---:B------:R-:W-:Y:S02]  /*6830*/  FMUL.FTZ R74, R65.reuse, R74 ;  /* 0x0000004a414a7220 */ /* 0x040fe40000410000 */
[-C--:B------:R-:W-:Y:S02]  /*6840*/  FMUL.FTZ R65, R65, R70.reuse ;  /* 0x0000004641417220 */ /* 0x080fe40000410000 */
[C---:B------:R-:W-:Y:S02]  /*6850*/  FFMA.FTZ R75, R64.reuse, R70, -R75 ;  /* 0x00000046404b7223 */ /* 0x040fe4000001084b */
[----:B------:R-:W-:-:S02]  /*6860*/  FFMA.FTZ R72, R64, R71, R65 ;  /* 0x0000004740487223 */ /* 0x000fc40000010041 */
[----:B------:R-:W-:Y:S02]  /*6870*/  FFMA.FTZ R70, R64, R73, R74 ;  /* 0x0000004940467223 */ /* 0x000fe4000001004a */
[----:B------:R-:W-:Y:S02]  /*6880*/  FADD.FTZ R69, R67, R72 ;  /* 0x0000004843457221 */ /* 0x000fe40000010000 */
[----:B------:R-:W-:Y:S01]  /*6890*/  FADD.FTZ R73, R66, R75 ;  /* 0x0000004b42497221 */ /* 0x000fe20000010000 */
[----:B------:R-:W-:Y:S05]  /*68a0*/  BRA.DIV ~URZ, `(.L_x_1496) ;  /* 0x000089027f007947 */ /* 0x000fea000b800000 */
[----:B------:R1:W3:Y:S02]  /*68b0*/  SHFL.UP PT, R67, R68, 0x1, RZ ;  /* 0x0420000044437989 */ /* 0x0002e400000e00ff */
.L_x_1604:
[----:B------:R-:W-:Y:S05]  /*68c0*/  BRA.DIV ~URZ, `(.L_x_1497) ;  /* 0x000089627f007947 */ /* 0x000fea000b800000 */
[----:B------:R-:W4:Y:S01]  /*68d0*/  SHFL.UP PT, R75, R69, 0x1, RZ ;  /* 0x04200000454b7989 */ /* 0x000f2200000e00ff */
[----:B------:R-:W-:-:S03]  /*68e0*/  ISETP.GE.AND P0, PT, R121, 0x1, PT ;  /* 0x000000017900780c */ /* 0x000fc60003f06270 */
[----:B------:R-:W0:Y:S04]  /*68f0*/  SHFL.UP PT, R71, R73, 0x1, RZ ;  /* 0x0420000049477989 */ /* 0x000e2800000e00ff */
[----:B------:R-:W1:Y:S01]  /*6900*/  SHFL.UP PT, R65, R70, 0x1, RZ ;  /* 0x0420000046417989 */ /* 0x000e6200000e00ff */
[----:B----4-:R-:W-:-:S04]  /*6910*/  FMUL.FTZ R64, R70, R75 ;  /* 0x0000004b46407220 */ /* 0x010fc80000410000 */
[-C--:B0-----:R-:W-:Y:S02]  /*6920*/  FFMA.FTZ R64, R68, R71.reuse, -R64 ;  /* 0x0000004744407223 */ /* 0x081fe40000010840 */
[----:B------:R-:W-:Y:S02]  /*6930*/  FMUL.FTZ R71, R70, R71 ;  /* 0x0000004746477220 */ /* 0x000fe40000410000 */
[----:B------:R-:W-:Y:S02]  /*6940*/  @P0 FADD.FTZ R73, R73, R64 ;  /* 0x0000004049490221 */ /* 0x000fe40000010000 */
[----:B------:R-:W-:Y:S02]  /*6950*/  FFMA.FTZ R66, R68, R75, R71 ;  /* 0x0000004b44427223 */ /* 0x000fe40000010047 */
[----:B---3--:R-:W-:Y:S02]  /*6960*/  FMUL.FTZ R71, R70, R67 ;  /* 0x0000004346477220 */ /* 0x008fe40000410000 */
[----:B------:R-:W-:-:S02]  /*6970*/  @P0 FADD.FTZ R69, R69, R66 ;  /* 0x0000004245450221 */ /* 0x000fc40000010000 */
[-C--:B-1----:R-:W-:Y:S02]  /*6980*/  FFMA.FTZ R71, R68, R65.reuse, R71 ;  /* 0x0000004144477223 */ /* 0x082fe40000010047 */
[C---:B------:R-:W-:Y:S01]  /*6990*/  FMUL.FTZ R65, R70.reuse, R65 ;  /* 0x0000004146417220 */ /* 0x040fe20000410000 */
[----:B------:R-:W-:Y:S02]  /*69a0*/  SHFL.UP PT, R75, R69, 0x2, RZ ;  /* 0x04400000454b7989 */ /* 0x000fe400000e00ff */
[----:B------:R-:W-:Y:S01]  /*69b0*/  FSEL R70, R70, R71, !P0 ;  /* 0x0000004746467208 */ /* 0x000fe20004000000 */
[----:B------:R-:W-:Y:S01]  /*69c0*/  @P0 FFMA.FTZ R68, R68, R67, -R65 ;  /* 0x0000004344440223 */ /* 0x000fe20000010841 */
[----:B------:R-:W0:Y:S01]  /*69d0*/  SHFL.UP PT, R71, R73, 0x2, RZ ;  /* 0x0440000049477989 */ /* 0x000e2200000e00ff */
[----:B------:R-:W-:-:S03]  /*69e0*/  ISETP.GE.AND P0, PT, R121, 0x2, PT ;  /* 0x000000027900780c */ /* 0x000fc60003f06270 */
[----:B------:R-:W1:Y:S04]  /*69f0*/  SHFL.UP PT, R67, R68, 0x2, RZ ;  /* 0x0440000044437989 */ /* 0x000e6800000e00ff */
[----:B------:R-:W3:Y:S01]  /*6a00*/  SHFL.UP PT, R65, R70, 0x2, RZ ;  /* 0x0440000046417989 */ /* 0x000ee200000e00ff */
[----:B0-----:R-:W-:-:S04]  /*6a10*/  FMUL.FTZ R64, R70, R71 ;  /* 0x0000004746407220 */ /* 0x001fc80000410000 */
[-C--:B------:R-:W-:Y:S02]  /*6a20*/  FFMA.FTZ R64, R68, R75.reuse, R64 ;  /* 0x0000004b44407223 */ /* 0x080fe40000010040 */
[C---:B------:R-:W-:Y:S02]  /*6a30*/  FMUL.FTZ R75, R70.reuse, R75 ;  /* 0x0000004b464b7220 */ /* 0x040fe40000410000 */
[----:B------:R-:W-:Y:S02]  /*6a40*/  @P0 FADD.FTZ R69, R69, R64 ;  /* 0x0000004045450221 */ /* 0x000fe40000010000 */
[----:B-1----:R-:W-:Y:S02]  /*6a50*/  FMUL.FTZ R66, R70, R67 ;  /* 0x0000004346427220 */ /* 0x002fe40000410000 */
[----:B------:R-:W-:Y:S02]  /*6a60*/  FFMA.FTZ R72, R68, R71, -R75 ;  /* 0x0000004744487223 */ /* 0x000fe4000001084b */
[----:B---3--:R-:W-:-:S02]  /*6a70*/  FMUL.FTZ R64, R70, R65 ;  /* 0x0000004146407220 */ /* 0x008fc40000410000 */
[C---:B------:R-:W-:Y:S02]  /*6a80*/  FFMA.FTZ R65, R68.reuse, R65, R66 ;  /* 0x0000004144417223 */ /* 0x040fe40000010042 */
[----:B------:R-:W-:Y:S02]  /*6a90*/  @P0 FFMA.FTZ R68, R68, R67, -R64 ;  /* 0x0000004344440223 */ /* 0x000fe40000010840 */
[----:B------:R-:W-:Y:S01]  /*6aa0*/  @P0 FADD.FTZ R73, R73, R72 ;  /* 0x0000004849490221 */ /* 0x000fe20000010000 */
[----:B------:R-:W0:Y:S01]  /*6ab0*/  SHFL.UP PT, R67, R69, 0x4, RZ ;  /* 0x0480000045437989 */ /* 0x000e2200000e00ff */
[----:B------:R-:W-:Y:S02]  /*6ac0*/  FSEL R70, R70, R65, !P0 ;  /* 0x0000004146467208 */ /* 0x000fe40004000000 */
[----:B------:R-:W-:Y:S01]  /*6ad0*/  ISETP.GE.AND P0, PT, R121, 0x4, PT ;  /* 0x000000047900780c */ /* 0x000fe20003f06270 */
[----:B------:R-:W1:Y:S04]  /*6ae0*/  SHFL.UP PT, R75, R73, 0x4, RZ ;  /* 0x04800000494b7989 */ /* 0x000e6800000e00ff */
[----:B------:R-:W3:Y:S04]  /*6af0*/  SHFL.UP PT, R65, R68, 0x4, RZ ;  /* 0x0480000044417989 */ /* 0x000ee800000e00ff */
[----:B------:R-:W4:Y:S01]  /*6b00*/  SHFL.UP PT, R71, R70, 0x4, RZ ;  /* 0x0480000046477989 */ /* 0x000f2200000e00ff */
[----:B0-----:R-:W-:-:S04]  /*6b10*/  FMUL.FTZ R64, R70, R67 ;  /* 0x0000004346407220 */ /* 0x001fc80000410000 */
[-C--:B-1----:R-:W-:Y:S02]  /*6b20*/  FFMA.FTZ R64, R68, R75.reuse, -R64 ;  /* 0x0000004b44407223 */ /* 0x082fe40000010840 */
[C---:B------:R-:W-:Y:S02]  /*6b30*/  FMUL.FTZ R75, R70.reuse, R75 ;  /* 0x0000004b464b7220 */ /* 0x040fe40000410000 */
[----:B------:R-:W-:Y:S02]  /*6b40*/  @P0 FADD.FTZ R73, R73, R64 ;  /* 0x0000004049490221 */ /* 0x000fe40000010000 */
[----:B---3--:R-:W-:Y:S02]  /*6b50*/  FMUL.FTZ R64, R70, R65 ;  /* 0x0000004146407220 */ /* 0x008fe40000410000 */
[C---:B------:R-:W-:Y:S02]  /*6b60*/  FFMA.FTZ R66, R68.reuse, R67, R75 ;  /* 0x0000004344427223 */ /* 0x040fe4000001004b */
[----:B----4-:R-:W-:-:S02]  /*6b70*/  FFMA.FTZ R67, R68, R71, R64 ;  /* 0x0000004744437223 */ /* 0x010fc40000010040 */
[C---:B------:R-:W-:Y:S02]  /*6b80*/  FMUL.FTZ R71, R70.reuse, R71 ;  /* 0x0000004746477220 */ /* 0x040fe40000410000 */
[----:B------:R-:W-:Y:S01]  /*6b90*/  @P0 FADD.FTZ R69, R69, R66 ;  /* 0x0000004245450221 */ /* 0x000fe20000010000 */
[----:B------:R-:W-:Y:S01]  /*6ba0*/  FSEL R70, R70, R67, !P0 ;  /* 0x0000004346467208 */ /* 0x000fe20004000000 */
[----:B------:R-:W-:Y:S01]  /*6bb0*/  @P0 FFMA.FTZ R68, R68, R65, -R71 ;  /* 0x0000004144440223 */ /* 0x000fe20000010847 */
[----:B------:R-:W-:Y:S01]  /*6bc0*/  ISETP.GE.AND P0, PT, R121, 0x8, PT ;  /* 0x000000087900780c */ /* 0x000fe20003f06270 */
[----:B------:R-:W0:Y:S04]  /*6bd0*/  SHFL.UP PT, R71, R73, 0x8, RZ ;  /* 0x0500000049477989 */ /* 0x000e2800000e00ff */
[----:B------:R-:W1:Y:S04]  /*6be0*/  SHFL.UP PT, R75, R69, 0x8, RZ ;  /* 0x05000000454b7989 */ /* 0x000e6800000e00ff */
[----:B------:R-:W3:Y:S04]  /*6bf0*/  SHFL.UP PT, R67, R68, 0x8, RZ ;  /* 0x0500000044437989 */ /* 0x000ee800000e00ff */
[----:B------:R-:W4:Y:S01]  /*6c00*/  SHFL.UP PT, R65, R70, 0x8, RZ ;  /* 0x0500000046417989 */ /* 0x000f2200000e00ff */
[----:B0-----:R-:W-:-:S04]  /*6c10*/  FMUL.FTZ R64, R70, R71 ;  /* 0x0000004746407220 */ /* 0x001fc80000410000 */
[-C--:B-1----:R-:W-:Y:S02]  /*6c20*/  FFMA.FTZ R64, R68, R75.reuse, R64 ;  /* 0x0000004b44407223 */ /* 0x082fe40000010040 */
[C---:B------:R-:W-:Y:S02]  /*6c30*/  FMUL.FTZ R75, R70.reuse, R75 ;  /* 0x0000004b464b7220 */ /* 0x040fe40000410000 */
[C---:B---3--:R-:W-:Y:S02]  /*6c40*/  FMUL.FTZ R66, R70.reuse, R67 ;  /* 0x0000004346427220 */ /* 0x048fe40000410000 */
[----:B------:R-:W-:Y:S02]  /*6c50*/  @P0 FADD.FTZ R69, R69, R64 ;  /* 0x0000004045450221 */ /* 0x000fe40000010000 */
[-C--:B----4-:R-:W-:Y:S02]  /*6c60*/  FMUL.FTZ R64, R70, R65.reuse ;  /* 0x0000004146407220 */ /* 0x090fe40000410000 */
[----:B------:R-:W-:-:S02]  /*6c70*/  FFMA.FTZ R65, R68, R65, R66 ;  /* 0x0000004144417223 */ /* 0x000fc40000010042 */
[C---:B------:R-:W-:Y:S01]  /*6c80*/  FFMA.FTZ R72, R68.reuse, R71, -R75 ;  /* 0x0000004744487223 */ /* 0x040fe2000001084b */
[----:B------:R-:W0:Y:S01]  /*6c90*/  SHFL.UP PT, R66, R69, 0x10, RZ ;  /* 0x0600000045427989 */ /* 0x000e2200000e00ff */
[----:B------:R-:W-:Y:S01]  /*6ca0*/  @P0 FFMA.FTZ R68, R68, R67, -R64 ;  /* 0x0000004344440223 */ /* 0x000fe20000010840 */
[----:B------:R-:W-:Y:S01]  /*6cb0*/  FSEL R71, R70, R65, !P0 ;  /* 0x0000004146477208 */ /* 0x000fe20004000000 */
[----:B------:R-:W-:-:S03]  /*6cc0*/  @P0 FADD.FTZ R73, R73, R72 ;  /* 0x0000004849490221 */ /* 0x000fc60000010000 */
[----:B------:R1:W3:Y:S01]  /*6cd0*/  SHFL.UP PT, R67, R68, 0x10, RZ ;  /* 0x0600000044437989 */ /* 0x0002e200000e00ff */
[----:B------:R-:W-:-:S03]  /*6ce0*/  MOV R74, R68 ;  /* 0x00000044004a7202 */ /* 0x000fc60000000f00 */
[----:B------:R4:W2:Y:S04]  /*6cf0*/  SHFL.UP PT, R72, R73, 0x10, RZ ;  /* 0x0600000049487989 */ /* 0x0008a800000e00ff */
[----:B------:R4:W0:Y:S01]  /*6d00*/  SHFL.UP PT, R70, R71, 0x10, RZ ;  /* 0x0600000047467989 */ /* 0x00082200000e00ff */
[----:B-1----:R-:W-:-:S03]  /*6d10*/  MOV R68, R69 ;  /* 0x0000004500447202 */ /* 0x002fc60000000f00 */
.L_x_1605:
[----:B------:R-:W-:Y:S01]  /*6d20*/  ISETP.GE.AND P0, PT, R121, 0x10, PT ;  /* 0x000000107900780c */ /* 0x000fe20003f06270 */
[-C--:B0-----:R-:W-:Y:S01]  /*6d30*/  FMUL.FTZ R65, R66, R71.reuse ;  /* 0x0000004742417220 */ /* 0x081fe20000410000 */
[----:B------:R-:W-:Y:S01]  /*6d40*/  MOV R69, R74 ;  /* 0x0000004a00457202 */ /* 0x000fe20000000f00 */
[----:B---3--:R-:W-:-:S04]  /*6d50*/  FMUL.FTZ R64, R67, R71 ;  /* 0x0000004743407220 */ /* 0x008fc80000410000 */
[C---:B--2---:R-:W-:Y:S02]  /*6d60*/  FFMA.FTZ R65, R72.reuse, R69, -R65 ;  /* 0x0000004548417223 */ /* 0x044fe40000010841 */
[----:B------:R-:W-:Y:S02]  /*6d70*/  FMUL.FTZ R72, R72, R71 ;  /* 0x0000004748487220 */ /* 0x000fe40000410000 */
[C---:B------:R-:W-:Y:S02]  /*6d80*/  FFMA.FTZ R64, R70.reuse, R69, R64 ;  /* 0x0000004546407223 */ /* 0x040fe40000010040 */
[----:B------:R-:W-:Y:S02]  /*6d90*/  FMUL.FTZ R70, R70, R71 ;  /* 0x0000004746467220 */ /* 0x000fe40000410000 */
[-C--:B------:R-:W-:Y:S02]  /*6da0*/  FFMA.FTZ R72, R66, R69.reuse, R72 ;  /* 0x0000004542487223 */ /* 0x080fe40000010048 */
[----:B------:R-:W-:Y:S01]  /*6db0*/  @P0 FFMA.FTZ R69, R67, R69, -R70 ;  /* 0x0000004543450223 */ /* 0x000fe20000010846 */
[----:B------:R-:W-:-:S02]  /*6dc0*/  MOV R70, R73 ;  /* 0x0000004900467202 */ /* 0x000fc40000000f00 */
[----:B------:R-:W-:Y:S02]  /*6dd0*/  MOV R67, R68 ;  /* 0x0000004400437202 */ /* 0x000fe40000000f00 */
[----:B------:R-:W-:Y:S01]  /*6de0*/  FSEL R68, R71, R64, !P0 ;  /* 0x0000004047447208 */ /* 0x000fe20004000000 */
[----:B------:R-:W-:Y:S02]  /*6df0*/  @P0 FADD.FTZ R70, R65, R70 ;  /* 0x0000004641460221 */ /* 0x000fe40000010000 */
[----:B------:R-:W-:Y:S01]  /*6e00*/  @P0 FADD.FTZ R67, R72, R67 ;  /* 0x0000004348430221 */ /* 0x000fe20000010000 */
[----:B------:R-:W-:Y:S05]  /*6e10*/  BRA.CONV ~URZ, `(.L_x_1498) ;  /* 0x000000537f007947 */ /* 0x000fea000b800000 */
[----:B------:R-:W-:Y:S01]  /*6e20*/  HFMA2.MMA R66, -RZ, RZ, 0, 1.847743988037109375e-06 ;  /* 0x0000001fff427435 */ /* 0x000fe200000001ff */
[----:B------:R-:W-:Y:S02]  /*6e30*/  MOV R64, R69 ;  /* 0x0000004500407202 */ /* 0x000fe40000000f00 */
[----:B------:R-:W-:Y:S02]  /*6e40*/  MOV R247, 0xffffffff ;  /* 0xffffffff00f77802 */ /* 0x000fe40000000f00 */
[----:B------:R-:W-:-:S02]  /*6e50*/  MOV R65, 0x6e70 ;  /* 0x00006e7000417802 */ /* 0x000fc40000000f00 */
[----:B----45:R-:W-:Y:S05]  /*6e60*/  CALL.REL.NOINC `($__internal_37_$__cuda_sm70_shflsync_idx_p) ;  /* 0x0000a14000007944 */ /* 0x030fea0003c00000 */
.L_x_1498:
[----:B------:R-:W-:Y:S05]  /*6e70*/  BRA.CONV ~URZ, `(.L_x_1499) ;  /* 0x000000537f007947 */ /* 0x000fea000b800000 */
[----:B-1----:R-:W-:Y:S01]  /*6e80*/  HFMA2.MMA R66, -RZ, RZ, 0, 1.847743988037109375e-06 ;  /* 0x0000001fff427435 */ /* 0x002fe200000001ff */
[----:B------:R-:W-:-:S02]  /*6e90*/  MOV R64, R68 ;  /* 0x0000004400407202 */ /* 0x000fc40000000f00 */
[----:B------:R-:W-:Y:S02]  /*6ea0*/  MOV R247, 0xffffffff ;  /* 0xffffffff00f77802 */ /* 0x000fe40000000f00 */
[----:B------:R-:W-:Y:S02]  /*6eb0*/  MOV R65, 0x6ed0 ;  /* 0x00006ed000417802 */ /* 0x000fe40000000f00 */
[----:B0---45:R-:W-:Y:S05]  /*6ec0*/  CALL.REL.NOINC `($__internal_37_$__cuda_sm70_shflsync_idx_p) ;  /* 0x0000a0e000007944 */ /* 0x031fea0003c00000 */
.L_x_1499:
[----:B------:R-:W-:Y:S05]  /*6ed0*/  BRA.CONV ~URZ, `(.L_x_1500) ;  /* 0x000000537f007947 */ /* 0x000fea000b800000 */
[----:B-1----:R-:W-:Y:S01]  /*6ee0*/  HFMA2.MMA R66, -RZ, RZ, 0, 1.847743988037109375e-06 ;  /* 0x0000001fff427435 */ /* 0x002fe200000001ff */
[----:B------:R-:W-:Y:S02]  /*6ef0*/  MOV R64, R70 ;  /* 0x0000004600407202 */ /* 0x000fe40000000f00 */
[----:B------:R-:W-:Y:S02]  /*6f00*/  MOV R247, 0xffffffff ;  /* 0xffffffff00f77802 */ /* 0x000fe40000000f00 */
[----:B------:R-:W-:Y:S02]  /*6f10*/  MOV R65, 0x6f30 ;  /* 0x00006f3000417802 */ /* 0x000fe40000000f00 */
[----:B0---45:R-:W-:Y:S05]  /*6f20*/  CALL.REL.NOINC `($__internal_37_$__cuda_sm70_shflsync_idx_p) ;  /* 0x0000a08000007944 */ /* 0x031fea0003c00000 */
.L_x_1500:
[----:B------:R-:W-:Y:S05]  /*6f30*/  BRA.CONV ~URZ, `(.L_x_1501) ;  /* 0x000000537f007947 */ /* 0x000fea000b800000 */
[----:B-1----:R-:W-:Y:S01]  /*6f40*/  HFMA2.MMA R66, -RZ, RZ, 0, 1.847743988037109375e-06 ;  /* 0x0000001fff427435 */ /* 0x002fe200000001ff */
[----:B------:R-:W-:Y:S02]  /*6f50*/  MOV R64, R67 ;  /* 0x0000004300407202 */ /* 0x000fe40000000f00 */
[----:B------:R-:W-:-:S02]  /*6f60*/  MOV R247, 0xffffffff ;  /* 0xffffffff00f77802 */ /* 0x000fc40000000f00 */
[----:B------:R-:W-:Y:S02]  /*6f70*/  MOV R65, 0x6f90 ;  /* 0x00006f9000417802 */ /* 0x000fe40000000f00 */
[----:B0---45:R-:W-:Y:S05]  /*6f80*/  CALL.REL.NOINC `($__internal_37_$__cuda_sm70_shflsync_idx_p) ;  /* 0x0000a02000007944 */ /* 0x031fea0003c00000 */
.L_x_1501:
[----:B------:R-:W-:Y:S05]  /*6f90*/  BRA.DIV ~URZ, `(.L_x_1502) ;  /* 0x00008e327f007947 */ /* 0x000fea000b800000 */
[----:B-----5:R2:W3:Y:S04]  /*6fa0*/  SHFL.IDX PT, R72, R60, RZ, 0x1f ;  /* 0x00001fff3c487589 */ /* 0x0204e800000e0000 */
[----:B----4-:R2:W4:Y:S04]  /*6fb0*/  SHFL.IDX PT, R73, R61, RZ, 0x1f ;  /* 0x00001fff3d497589 */ /* 0x01052800000e0000 */
[----:B------:R-:W1:Y:S04]  /*6fc0*/  SHFL.IDX PT, R62, R62, RZ, 0x1f ;  /* 0x00001fff3e3e7589 */ /* 0x000e6800000e0000 */
[----:B------:R2:W0:Y:S04]  /*6fd0*/  SHFL.IDX PT, R75, R63, RZ, 0x1f ;  /* 0x00001fff3f4b7589 */ /* 0x00042800000e0000 */
[----:B------:R-:W0:Y:S04]  /*6fe0*/  SHFL.UP PT, R69, R69, 0x1, RZ ;  /* 0x0420000045457989 */ /* 0x000e2800000e00ff */
[----:B------:R-:W0:Y:S04]  /*6ff0*/  SHFL.UP PT, R68, R68, 0x1, RZ ;  /* 0x0420000044447989 */ /* 0x000e2800000e00ff */
[----:B------:R-:W0:Y:S04]  /*7000*/  SHFL.UP PT, R70, R70, 0x1, RZ ;  /* 0x0420000046467989 */ /* 0x000e2800000e00ff */
[----:B------:R-:W0:Y:S02]  /*7010*/  SHFL.UP PT, R67, R67, 0x1, RZ ;  /* 0x0420000043437989 */ /* 0x000e2400000e00ff */
.L_x_1606:
[----:B-1234-:R-:W-:Y:S01]  /*7020*/  MOV R74, R62 ;  /* 0x0000003e004a7202 */ /* 0x01efe20000000f00 */
[----:B0-----:R-:W-:-:S02]  /*7030*/  FMUL.FTZ R60, R75, R68 ;  /* 0x000000444b3c7220 */ /* 0x001fc40000410000 */
[-C--:B------:R-:W-:Y:S02]  /*7040*/  FMUL.FTZ R65, R73, R68.reuse ;  /* 0x0000004449417220 */ /* 0x080fe40000410000 */
[CC--:B------:R-:W-:Y:S02]  /*7050*/  FFMA.FTZ R61, R74.reuse, R69.reuse, -R60 ;  /* 0x000000454a3d7223 */ /* 0x0c0fe4000001083c */
[-C--:B------:R-:W-:Y:S02]  /*7060*/  FMUL.FTZ R64, R74, R68.reuse ;  /* 0x000000444a407220 */ /* 0x080fe40000410000 */
[----:B------:R-:W-:Y:S02]  /*7070*/  @P1 FADD.FTZ R74, R61, R70 ;  /* 0x000000463d4a1221 */ /* 0x000fe40000010000 */
[----:B------:R-:W0:Y:S01]  /*7080*/  LDS.128 R60, [R213+0xc670] ;  /* 0x00c67000d53c7984 */ /* 0x000e220000000c00 */
[----:B------:R-:W-:Y:S02]  /*7090*/  FMUL.FTZ R68, R72, R68 ;  /* 0x0000004448447220 */ /* 0x000fe40000410000 */
[----:B------:R-:W-:-:S02]  /*70a0*/  FFMA.FTZ R64, R75, R69, R64 ;  /* 0x000000454b407223 */ /* 0x000fc40000010040 */
[-C--:B------:R-:W-:Y:S02]  /*70b0*/  @P1 FFMA.FTZ R73, R73, R69.reuse, R68 ;  /* 0x0000004549491223 */ /* 0x080fe40000010044 */
[----:B------:R-:W-:Y:S02]  /*70c0*/  @P1 FFMA.FTZ R72, R72, R69, -R65 ;  /* 0x0000004548481223 */ /* 0x000fe40000010841 */
[----:B------:R-:W-:-:S05]  /*70d0*/  @P1 FADD.FTZ R75, R64, R67 ;  /* 0x00000043404b1221 */ /* 0x000fca0000010000 */
[----:B------:R1:W-:Y:S01]  /*70e0*/  STS.128 [R213+0xc670], R72 ;  /* 0x00c67048d5007388 */ /* 0x0003e20000000c00 */
[C---:B0-----:R-:W-:Y:S02]  /*70f0*/  FMUL.FTZ R65, R61.reuse, R73 ;  /* 0x000000493d417220 */ /* 0x041fe40000410000 */
[C---:B------:R-:W-:Y:S02]  /*7100*/  FMUL.FTZ R68, R61.reuse, R74 ;  /* 0x0000004a3d447220 */ /* 0x040fe40000410000 */
[CC--:B------:R-:W-:Y:S02]  /*7110*/  FMUL.FTZ R69, R61.reuse, R75.reuse ;  /* 0x0000004b3d457220 */ /* 0x0c0fe40000410000 */
[-C--:B------:R-:W-:Y:S02]  /*7120*/  FMUL.FTZ R61, R61, R72.reuse ;  /* 0x000000483d3d7220 */ /* 0x080fe40000410000 */
[C---:B-1----:R-:W-:Y:S02]  /*7130*/  FFMA.FTZ R72, R60.reuse, R72, -R65 ;  /* 0x000000483c487223 */ /* 0x042fe40000010841 */
[----:B------:R-:W0:Y:S01]  /*7140*/  LDS.128 R64, [R213+0xc680] ;  /* 0x00c68000d5407984 */ /* 0x000e220000000c00 */
[----:B------:R-:W-:-:S02]  /*7150*/  FFMA.FTZ R68, R60, R75, R68 ;  /* 0x0000004b3c447223 */ /* 0x000fc40000010044 */
[C---:B------:R-:W-:Y:S02]  /*7160*/  FFMA.FTZ R73, R60.reuse, R73, R61 ;  /* 0x000000493c497223 */ /* 0x040fe4000001003d */
[----:B------:R-:W-:Y:S02]  /*7170*/  FFMA.FTZ R61, R60, R74, -R69 ;  /* 0x0000004a3c3d7223 */ /* 0x000fe40000010845 */
[----:B------:R-:W-:Y:S02]  /*7180*/  FADD.FTZ R75, R63, R68 ;  /* 0x000000443f4b7221 */ /* 0x000fe40000010000 */
[----:B------:R-:W1:Y:S01]  /*7190*/  LDS.128 R68, [R213+0xc690] ;  /* 0x00c69000d5447984 */ /* 0x000e620000000c00 */
[----:B------:R-:W-:-:S05]  /*71a0*/  FADD.FTZ R74, R62, R61 ;  /* 0x0000003d3e4a7221 */ /* 0x000fca0000010000 */
[----:B------:R2:W-:Y:S01]  /*71b0*/  STS.128 [R213+0xc680], R72 ;  /* 0x00c68048d5007388 */ /* 0x0005e20000000c00 */
[CC--:B0-----:R-:W-:Y:S02]  /*71c0*/  FMUL.FTZ R61, R65.reuse, R75.reuse ;  /* 0x0000004b413d7220 */ /* 0x0c1fe40000410000 */
[CC--:B------:R-:W-:Y:S02]  /*71d0*/  FMUL.FTZ R60, R65.reuse, R74.reuse ;  /* 0x0000004a413c7220 */ /* 0x0c0fe40000410000 */
[C---:B------:R-:W-:Y:S02]  /*71e0*/  FFMA.FTZ R61, R64.reuse, R74, -R61 ;  /* 0x0000004a403d7223 */ /* 0x040fe4000001083d */
[----:B------:R-:W-:Y:S02]  /*71f0*/  FFMA.FTZ R60, R64, R75, R60 ;  /* 0x0000004b403c7223 */ /* 0x000fe4000001003c */
[----:B--2---:R-:W-:Y:S02]  /*7200*/  FADD.FTZ R74, R66, R61 ;  /* 0x0000003d424a7221 */ /* 0x004fe40000010000 */
[----:B------:R-:W-:-:S02]  /*7210*/  FMUL.FTZ R63, R65, R73 ;  /* 0x00000049413f7220 */ /* 0x000fc40000410000 */
[----:B------:R-:W-:Y:S02]  /*7220*/  FADD.FTZ R75, R67, R60 ;  /* 0x0000003c434b7221 */ /* 0x000fe40000010000 */
[----:B------:R-:W-:Y:S02]  /*7230*/  FMUL.FTZ R65, R65, R72 ;  /* 0x0000004841417220 */ /* 0x000fe40000410000 */
[C---:B-1----:R-:W-:Y:S02]  /*7240*/  FMUL.FTZ R60, R69.reuse, R74 ;  /* 0x0000004a453c7220 */ /* 0x042fe40000410000 */
        /* <DEDUP_REMOVED lines=13> */
.L_x_1495:
[----:B------:R-:W-:Y:S05]  /*7320*/  BSYNC B0 ;  /* 0x0000000000007941 */ /* 0x000fea0003800000 */
.L_x_1494:
[----:B------:R-:W-:Y:S01]  /*7330*/  WARPSYNC 0xffffffff ;  /* 0xffffffff00007948 */ /* 0x000fe20003800000 */
[----:B------:R-:W-:Y:S02]  /*7340*/  LOP3.LUT P0, RZ, R122, 0x1f, RZ, 0xc0, !PT ;  /* 0x0000001f7aff7812 */ /* 0x000fe4000780c0ff */
[CC--:B--2--5:R-:W-:Y:S01]  /*7350*/  FMUL.FTZ R61, R33.reuse, R95.reuse ;  /* 0x0000005f213d7220 */ /* 0x0e4fe20000410000 */
        /* <DEDUP_REMOVED lines=15> */
[----:B0-----:R-:W0:Y:S01]  /*7450*/  LDS.64 R68, [R233.X16+0xc678] ;  /* 0x00c67800e9447984 */ /* 0x001e22000000ca00 */
[----:B------:R-:W-:Y:S02]  /*7460*/  FADD.FTZ R61, -R152, R61 ;  /* 0x0000003d983d7221 */ /* 0x000fe40000010100 */
[CC--:B------:R-:W-:Y:S02]  /*7470*/  FMUL.FTZ R62, R35.reuse, -R60.reuse ;  /* 0x8000003c233e7220 */ /* 0x0c0fe40000410000 */
[-C--:B------:R-:W-:Y:S02]  /*7480*/  FMUL.FTZ R67, R35, -R61.reuse ;  /* 0x8000003d23437220 */ /* 0x080fe40000410000 */
[C---:B------:R-:W-:Y:S02]  /*7490*/  FFMA.FTZ R61, R36.reuse, R61, R62 ;  /* 0x0000003d243d7223 */ /* 0x040fe4000001003e */
[----:B------:R-:W-:-:S02]  /*74a0*/  FFMA.FTZ R60, R36, R60, -R67 ;  /* 0x0000003c243c7223 */ /* 0x000fc40000010843 */
[C---:B------:R-:W-:Y:S02]  /*74b0*/  FMUL.FTZ R62, R37.reuse, -R65 ;  /* 0x80000041253e7220 */ /* 0x040fe40000410000 */
[----:B------:R-:W-:Y:S02]  /*74c0*/  FADD.FTZ R61, -R150, R61 ;  /* 0x0000003d963d7221 */ /* 0x000fe40000010100 */
[-C--:B------:R-:W-:Y:S02]  /*74d0*/  FMUL.FTZ R64, R37, -R63.reuse ;  /* 0x8000003f25407220 */ /* 0x080fe40000410000 */
        /* <DEDUP_REMOVED lines=9> */
[----:B------:R-:W-:Y:S02]  /*7570*/  FADD.FTZ R65, -R148, R65 ;  /* 0x0000004194417221 */ /* 0x000fe40000010100 */
[CC--:B------:R-:W-:Y:S02]  /*7580*/  FMUL.FTZ R63, R39.reuse, -R62.reuse ;  /* 0x8000003e273f7220 */ /* 0x0c0fe40000410000 */
[C---:B------:R-:W-:Y:S02]  /*7590*/  FFMA.FTZ R61, R40.reuse, R62, -R61 ;  /* 0x0000003e283d7223 */ /* 0x040fe4000001083d */
[C---:B------:R-:W-:Y:S02]  /*75a0*/  FMUL.FTZ R62, R39.reuse, -R60 ;  /* 0x8000003c273e7220 */ /* 0x040fe40000410000 */
[----:B------:R-:W-:Y:S02]  /*75b0*/  FMUL.FTZ R67, R39, -R65 ;  /* 0x8000004127437220 */ /* 0x000fe40000410000 */
[----:B------:R-:W-:-:S02]  /*75c0*/  FFMA.FTZ R63, R40, R64, R63 ;  /* 0x00000040283f7223 */ /* 0x000fc4000001003f */
[C---:B------:R-:W-:Y:S02]  /*75d0*/  FFMA.FTZ R65, R40.reuse, R65, R62 ;  /* 0x0000004128417223 */ /* 0x040fe4000001003e */
[----:B------:R-:W-:Y:S02]  /*75e0*/  FFMA.FTZ R60, R40, R60, -R67 ;  /* 0x0000003c283c7223 */ /* 0x000fe40000010843 */
[C---:B------:R-:W-:Y:S02]  /*75f0*/  FMUL.FTZ R62, R41.reuse, -R63 ;  /* 0x8000003f293e7220 */ /* 0x040fe40000410000 */
[----:B------:R-:W-:Y:S02]  /*7600*/  FADD.FTZ R65, -R146, R65 ;  /* 0x0000004192417221 */ /* 0x000fe40000010100 */
[----:B------:R-:W-:Y:S02]  /*7610*/  FMUL.FTZ R64, R41, -R61 ;  /* 0x8000003d29407220 */ /* 0x000fe40000410000 */
[----:B------:R-:W-:-:S02]  /*7620*/  FADD.FTZ R60, R145, R60 ;  /* 0x0000003c913c7221 */ /* 0x000fc40000010000 */
[C---:B------:R-:W-:Y:S02]  /*7630*/  FFMA.FTZ R62, R42.reuse, R61, -R62 ;  /* 0x0000003d2a3e7223 */ /* 0x040fe4000001083e */
[C---:B------:R-:W-:Y:S02]  /*7640*/  FMUL.FTZ R61, R41.reuse, -R65 ;  /* 0x80000041293d7220 */ /* 0x040fe40000410000 */
[C---:B------:R-:W-:Y:S02]  /*7650*/  FFMA.FTZ R64, R42.reuse, R63, R64 ;  /* 0x0000003f2a407223 */ /* 0x040fe40000010040 */
[-C--:B------:R-:W-:Y:S02]  /*7660*/  FMUL.FTZ R63, R41, -R60.reuse ;  /* 0x8000003c293f7220 */ /* 0x080fe40000410000 */
[C---:B------:R-:W-:Y:S02]  /*7670*/  FFMA.FTZ R60, R42.reuse, R60, -R61 ;  /* 0x0000003c2a3c7223 */ /* 0x040fe4000001083d */
[----:B------:R-:W-:-:S02]  /*7680*/  FFMA.FTZ R63, R42, R65, R63 ;  /* 0x000000412a3f7223 */ /* 0x000fc4000001003f */
[----:B------:R-:W-:Y:S02]  /*7690*/  FMUL.FTZ R61, R43, -R64 ;  /* 0x800000402b3d7220 */ /* 0x000fe40000410000 */
[----:B------:R-:W-:Y:S02]  /*76a0*/  FADD.FTZ R60, R143, R60 ;  /* 0x0000003c8f3c7221 */ /* 0x000fe40000010000 */
[----:B------:R-:W-:Y:S02]  /*76b0*/  FADD.FTZ R63, -R144, R63 ;  /* 0x0000003f903f7221 */ /* 0x000fe40000010100 */
[CC--:B------:R-:W-:Y:S02]  /*76c0*/  FMUL.FTZ R65, R43.reuse, -R62.reuse ;  /* 0x8000003e2b417220 */ /* 0x0c0fe40000410000 */
[----:B------:R-:W-:Y:S02]  /*76d0*/  FFMA.FTZ R61, R44, R62, -R61 ;  /* 0x0000003e2c3d7223 */ /* 0x000fe4000001083d */
[----:B------:R-:W-:-:S02]  /*76e0*/  FMUL.FTZ R62, R43, -R60 ;  /* 0x8000003c2b3e7220 */ /* 0x000fc40000410000 */
[-C--:B------:R-:W-:Y:S02]  /*76f0*/  FMUL.FTZ R67, R43, -R63.reuse ;  /* 0x8000003f2b437220 */ /* 0x080fe40000410000 */
[C---:B------:R-:W-:Y:S02]  /*7700*/  FFMA.FTZ R65, R44.reuse, R64, R65 ;  /* 0x000000402c417223 */ /* 0x040fe40000010041 */
        /* <DEDUP_REMOVED lines=14> */
[----:B------:R-:W-:Y:S02]  /*77f0*/  FADD.FTZ R65, -R140, R65 ;  /* 0x000000418c417221 */ /* 0x000fe40000010100 */
[----:B------:R-:W-:-:S02]  /*7800*/  FMUL.FTZ R63, R47, -R62 ;  /* 0x8000003e2f3f7220 */ /* 0x000fc40000410000 */
[C---:B------:R-:W-:Y:S02]  /*7810*/  FFMA.FTZ R61, R48.reuse, R62, -R61 ;  /* 0x0000003e303d7223 */ /* 0x040fe4000001083d */
[C---:B------:R-:W-:Y:S02]  /*7820*/  FMUL.FTZ R62, R47.reuse, -R60 ;  /* 0x8000003c2f3e7220 */ /* 0x040fe40000410000 */
[-C--:B------:R-:W-:Y:S02]  /*7830*/  FMUL.FTZ R67, R47, -R65.reuse ;  /* 0x800000412f437220 */ /* 0x080fe40000410000 */
[C---:B------:R-:W-:Y:S02]  /*7840*/  FFMA.FTZ R63, R48.reuse, R64, R63 ;  /* 0x00000040303f7223 */ /* 0x040fe4000001003f */
        /* <DEDUP_REMOVED lines=64> */
[----:B0-----:R-:W-:Y:S02]  /*7c50*/  FMUL.FTZ R70, R77, R68 ;  /* 0x000000444d467220 */ /* 0x001fe40000410000 */
        /* <DEDUP_REMOVED lines=12> */
[-C--:B------:R-:W-:Y:S02]  /*7d20*/  FMUL.FTZ R60, R81, -R64.reuse ;  /* 0x80000040513c7220 */ /* 0x080fe40000410000 */
[C---:B------:R-:W-:Y:S01]  /*7d30*/  FFMA.FTZ R64, R82.reuse, R64, -R61 ;  /* 0x0000004052407223 */ /* 0x040fe2000001083d */
        /* <DEDUP_REMOVED lines=8> */
[----:B------:R-:W0:Y:S01]  /*7dc0*/  @!P0 LDS.128 R60, [UR11+0xee80] ;  /* 0x00ee800bff3c8984 */ /* 0x000e220008000c00 */
[----:B------:R-:W-:Y:S01]  /*7dd0*/  FADD.FTZ R169, R169, R68 ;  /* 0x00000044a9a97221 */ /* 0x000fe20000010000 */
[----:B------:R-:W-:Y:S01]  /*7de0*/  ISETP.GT.U32.AND P0, PT, R122, 0x1f, PT ;  /* 0x0000001f7a00780c */ /* 0x000fe20003f04070 */
[----:B------:R-:W-:Y:S01]  /*7df0*/  FMUL.FTZ R68, R81, R214 ;  /* 0x000000d651447220 */ /* 0x000fe20000410000 */
[----:B------:R1:W-:Y:S03]  /*7e00*/  STS.128 [R233.X16+0xd080], R64 ;  /* 0x00d08040e9007388 */ /* 0x0003e6000000cc00 */
[----:B-1----:R-:W-:-:S04]  /*7e10*/  FFMA.FTZ R65, R82, R213, R68 ;  /* 0x000000d552417223 */ /* 0x002fc80000010044 */
        /* <DEDUP_REMOVED lines=91> */
[C---:B0-----:R-:W-:Y:S02]  /*83d0*/  FMUL.FTZ R72, R65.reuse, R70 ;  /* 0x0000004641487220 */ /* 0x041fe40000410000 */
[-C--:B------:R-:W-:Y:S02]  /*83e0*/  FMUL.FTZ R73, R65, R71.reuse ;  /* 0x0000004741497220 */ /* 0x080fe40000410000 */
[----:B------:R-:W-:-:S02]  /*83f0*/  FFMA.FTZ R72, R64, R71, R72 ;  /* 0x0000004740487223 */ /* 0x000fc40000010048 */
[CC--:B------:R-:W-:Y:S02]  /*8400*/  FMUL.FTZ R71, R65.reuse, R69.reuse ;  /* 0x0000004541477220 */ /* 0x0c0fe40000410000 */
[-C--:B------:R-:W-:Y:S02]  /*8410*/  FMUL.FTZ R65, R65, R68.reuse ;  /* 0x0000004441417220 */ /* 0x080fe40000410000 */
[C---:B------:R-:W-:Y:S02]  /*8420*/  FFMA.FTZ R68, R64.reuse, R68, -R71 ;  /* 0x0000004440447223 */ /* 0x040fe40000010847 */
[C---:B------:R-:W-:Y:S02]  /*8430*/  FFMA.FTZ R71, R64.reuse, R70, -R73 ;  /* 0x0000004640477223 */ /* 0x040fe40000010849 */
[----:B------:R-:W-:Y:S02]  /*8440*/  FADD.FTZ R67, R67, R72 ;  /* 0x0000004843437221 */ /* 0x000fe40000010000 */
[----:B------:R-:W0:Y:S01]  /*8450*/  LDS.128 R72, [R234+0xd090] ;  /* 0x00d09000ea487984 */ /* 0x000e220000000c00 */
[----:B------:R-:W-:-:S02]  /*8460*/  FFMA.FTZ R69, R64, R69, R65 ;  /* 0x0000004540457223 */ /* 0x000fc40000010041 */
[----:B------:R-:W-:Y:S02]  /*8470*/  FADD.FTZ R66, R66, R71 ;  /* 0x0000004742427221 */ /* 0x000fe40000010000 */
[C---:B0-----:R-:W-:Y:S02]  /*8480*/  FMUL.FTZ R65, R73.reuse, R67 ;  /* 0x0000004349417220 */ /* 0x041fe40000410000 */
[C---:B------:R-:W-:Y:S02]  /*8490*/  FMUL.FTZ R71, R73.reuse, R69 ;  /* 0x0000004549477220 */ /* 0x040fe40000410000 */
[-C--:B------:R-:W-:Y:S02]  /*84a0*/  FFMA.FTZ R65, R72, R66.reuse, -R65 ;  /* 0x0000004248417223 */ /* 0x080fe40000010841 */
[----:B------:R-:W-:Y:S02]  /*84b0*/  FMUL.FTZ R66, R73, R66 ;  /* 0x0000004249427220 */ /* 0x000fe40000410000 */
[----:B------:R-:W-:-:S02]  /*84c0*/  FADD.FTZ R74, R74, R65 ;  /* 0x000000414a4a7221 */ /* 0x000fc40000010000 */
[C---:B------:R-:W-:Y:S02]  /*84d0*/  FFMA.FTZ R70, R72.reuse, R67, R66 ;  /* 0x0000004348467223 */ /* 0x040fe40000010042 */
[----:B------:R-:W0:Y:S01]  /*84e0*/  LDS.128 R64, [R234+0xd080] ;  /* 0x00d08000ea407984 */ /* 0x000e220000000c00 */
[-C--:B------:R-:W-:Y:S02]  /*84f0*/  FMUL.FTZ R73, R73, R68.reuse ;  /* 0x0000004449497220 */ /* 0x080fe40000410000 */
[----:B------:R-:W-:Y:S02]  /*8500*/  FADD.FTZ R75, R75, R70 ;  /* 0x000000464b4b7221 */ /* 0x000fe40000010000 */
[C---:B------:R-:W-:Y:S02]  /*8510*/  FFMA.FTZ R68, R72.reuse, R68, -R71 ;  /* 0x0000004448447223 */ /* 0x040fe40000010847 */
[----:B------:R-:W-:Y:S02]  /*8520*/  FFMA.FTZ R69, R72, R69, R73 ;  /* 0x0000004548457223 */ /* 0x000fe40000010049 */
[----:B0-----:R-:W-:-:S02]  /*8530*/  FMUL.FTZ R71, R65, R75 ;  /* 0x0000004b41477220 */ /* 0x001fc40000410000 */
[CC--:B------:R-:W-:Y:S02]  /*8540*/  FMUL.FTZ R70, R65.reuse, R74.reuse ;  /* 0x0000004a41467220 */ /* 0x0c0fe40000410000 */
[C---:B------:R-:W-:Y:S02]  /*8550*/  FFMA.FTZ R73, R64.reuse, R74, -R71 ;  /* 0x0000004a40497223 */ /* 0x040fe40000010847 */
[C---:B------:R-:W-:Y:S02]  /*8560*/  FMUL.FTZ R71, R65.reuse, R69 ;  /* 0x0000004541477220 */ /* 0x040fe40000410000 */
[----:B------:R-:W-:Y:S02]  /*8570*/  FFMA.FTZ R70, R64, R75, R70 ;  /* 0x0000004b40467223 */ /* 0x000fe40000010046 */
[----:B------:R-:W-:Y:S02]  /*8580*/  FMUL.FTZ R65, R65, R68 ;  /* 0x0000004441417220 */ /* 0x000fe40000410000 */
[----:B------:R-:W-:-:S02]  /*8590*/  FADD.FTZ R70, R67, R70 ;  /* 0x0000004643467221 */ /* 0x000fc40000010000 */
[C---:B------:R-:W-:Y:S02]  /*85a0*/  FFMA.FTZ R69, R64.reuse, R69, R65 ;  /* 0x0000004540457223 */ /* 0x040fe40000010041 */
[----:B------:R-:W-:Y:S01]  /*85b0*/  FFMA.FTZ R71, R64, R68, -R71 ;  /* 0x0000004440477223 */ /* 0x000fe20000010847 */
[----:B------:R-:W-:Y:S01]  /*85c0*/  MOV R72, R70 ;  /* 0x0000004600487202 */ /* 0x000fe20000000f00 */
[----:B------:R-:W-:Y:S01]  /*85d0*/  FADD.FTZ R68, R66, R73 ;  /* 0x0000004942447221 */ /* 0x000fe20000010000 */
[----:B------:R-:W-:Y:S01]  /*85e0*/  MOV R74, R69 ;  /* 0x00000045004a7202 */ /* 0x000fe20000000f00 */
[----:B------:R-:W-:Y:S05]  /*85f0*/  BRA.DIV ~URZ, `(.L_x_1505) ;  /* 0x00007b227f007947 */ /* 0x000fea000b800000 */
[----:B------:R0:W1:Y:S02]  /*8600*/  SHFL.DOWN PT, R67, R71, 0x1, 0x1f ;  /* 0x08201f0047437f89 */ /* 0x00006400000e0000 */
.L_x_1607:
[----:B------:R-:W-:Y:S05]  /*8610*/  BRA.DIV ~URZ, `(.L_x_1506) ;  /* 0x00007b827f007947 */ /* 0x000fea000b800000 */
[----:B------:R-:W2:Y:S04]  /*8620*/  SHFL.DOWN PT, R69, R69, 0x1, 0x1f ;  /* 0x08201f0045457f89 */ /* 0x000ea800000e0000 */
[----:B------:R3:W4:Y:S04]  /*8630*/  SHFL.DOWN PT, R73, R68, 0x1, 0x1f ;  /* 0x08201f0044497f89 */ /* 0x00072800000e0000 */
[----:B------:R3:W0:Y:S02]  /*8640*/  SHFL.DOWN PT, R66, R70, 0x1, 0x1f ;  /* 0x08201f0046427f89 */ /* 0x00062400000e0000 */
.L_x_1608:
        /* <DEDUP_REMOVED lines=13> */
.L_x_1508:
[----:B------:R-:W-:Y:S05]  /*8720*/  BSYNC B1 ;  /* 0x0000000000017941 */ /* 0x000fea0003800000 */
.L_x_1507:
[----:B------:R-:W-:Y:S01]  /*8730*/  ISETP.GT.U32.AND P0, PT, R236, 0x1d, PT ;  /* 0x0000001dec00780c */ /* 0x000fe20003f04070 */
[----:B------:R-:W-:Y:S05]  /*8740*/  BRA.DIV ~URZ, `(.L_x_1509) ;  /* 0x00007ba27f007947 */ /* 0x000fea000b800000 */
[----:B-1----:R1:W3:Y:S04]  /*8750*/  SHFL.DOWN PT, R67, R71, 0x2, 0x1f ;  /* 0x08401f0047437f89 */ /* 0x0022e800000e0000 */
[----:B--2---:R1:W2:Y:S04]  /*8760*/  SHFL.DOWN PT, R69, R74, 0x2, 0x1f ;  /* 0x08401f004a457f89 */ /* 0x0042a800000e0000 */
[----:B---3--:R1:W3:Y:S04]  /*8770*/  SHFL.DOWN PT, R70, R68, 0x2, 0x1f ;  /* 0x08401f0044467f89 */ /* 0x0082e800000e0000 */
[----:B0-----:R1:W0:Y:S02]  /*8780*/  SHFL.DOWN PT, R66, R72, 0x2, 0x1f ;  /* 0x08401f0048427f89 */ /* 0x00122400000e0000 */
.L_x_1609:
        /* <DEDUP_REMOVED lines=13> */
.L_x_1511:
[----:B------:R-:W-:Y:S05]  /*8860*/  BSYNC B1 ;  /* 0x0000000000017941 */ /* 0x000fea0003800000 */
.L_x_1510:
[----:B------:R-:W-:Y:S01]  /*8870*/  ISETP.GT.U32.AND P0, PT, R236, 0x1b, PT ;  /* 0x0000001bec00780c */ /* 0x000fe20003f04070 */
[----:B------:R-:W-:Y:S10]  /*8880*/  BRA.DIV ~URZ, `(.L_x_1512) ;  /* 0x00007c227f007947 */ /* 0x000ff4000b800000 */
[----:B------:R1:W4:Y:S02]  /*8890*/  SHFL.DOWN PT, R67, R71, 0x4, 0x1f ;  /* 0x08801f0047437f89 */ /* 0x00032400000e0000 */
.L_x_1610:
[----:B------:R-:W-:Y:S05]  /*88a0*/  BRA.DIV ~URZ, `(.L_x_1513) ;  /* 0x00007c827f007947 */ /* 0x000fea000b800000 */
[----:B--2---:R2:W1:Y:S04]  /*88b0*/  SHFL.DOWN PT, R69, R74, 0x4, 0x1f ;  /* 0x08801f004a457f89 */ /* 0x00446800000e0000 */
[----:B---3--:R2:W3:Y:S04]  /*88c0*/  SHFL.DOWN PT, R70, R68, 0x4, 0x1f ;  /* 0x08801f0044467f89 */ /* 0x0084e800000e0000 */
[----:B0-----:R2:W0:Y:S02]  /*88d0*/  SHFL.DOWN PT, R66, R72, 0x4, 0x1f ;  /* 0x08801f0048427f89 */ /* 0x00142400000e0000 */
.L_x_1611:
        /* <DEDUP_REMOVED lines=13> */
.L_x_1515:
[----:B------:R-:W-:Y:S05]  /*89b0*/  BSYNC B1 ;  /* 0x0000000000017941 */ /* 0x000fea0003800000 */
.L_x_1514:
[----:B------:R-:W-:Y:S01]  /*89c0*/  ISETP.GT.U32.AND P0, PT, R236, 0x17, PT ;  /* 0x00000017ec00780c */ /* 0x000fe20003f04070 */
[----:B------:R-:W-:Y:S05]  /*89d0*/  BRA.DIV ~URZ, `(.L_x_1516) ;  /* 0x00007ca27f007947 */ /* 0x000fea000b800000 */
[----:B----4-:R4:W2:Y:S04]  /*89e0*/  SHFL.DOWN PT, R67, R71, 0x8, 0x1f ;  /* 0x09001f0047437f89 */ /* 0x0108a800000e0000 */
[----:B-1----:R4:W1:Y:S04]  /*89f0*/  SHFL.DOWN PT, R69, R74, 0x8, 0x1f ;  /* 0x09001f004a457f89 */ /* 0x00286800000e0000 */
[----:B---3--:R4:W3:Y:S04]  /*8a00*/  SHFL.DOWN PT, R70, R68, 0x8, 0x1f ;  /* 0x09001f0044467f89 */ /* 0x0088e800000e0000 */
[----:B0-----:R4:W0:Y:S02]  /*8a10*/  SHFL.DOWN PT, R66, R72, 0x8, 0x1f ;  /* 0x09001f0048427f89 */ /* 0x00182400000e0000 */
.L_x_1612:
        /* <DEDUP_REMOVED lines=13> */
.L_x_1518:
[----:B------:R-:W-:Y:S05]  /*8af0*/  BSYNC B1 ;  /* 0x0000000000017941 */ /* 0x000fea0003800000 */
.L_x_1517:
[----:B------:R-:W-:Y:S01]  /*8b00*/  ISETP.GT.U32.AND P0, PT, R236, 0xf, PT ;  /* 0x0000000fec00780c */ /* 0x000fe20003f04070 */
[----:B------:R-:W-:Y:S10]  /*8b10*/  BRA.DIV ~URZ, `(.L_x_1519) ;  /* 0x00007d227f007947 */ /* 0x000ff4000b800000 */
[----:B--2---:R2:W4:Y:S02]  /*8b20*/  SHFL.DOWN PT, R67, R71, 0x10, 0x1f ;  /* 0x0a001f0047437f89 */ /* 0x00452400000e0000 */
.L_x_1613:
[----:B------:R-:W-:Y:S05]  /*8b30*/  BRA.DIV ~URZ, `(.L_x_1520) ;  /* 0x00007d827f007947 */ /* 0x000fea000b800000 */
[----:B-1----:R1:W2:Y:S04]  /*8b40*/  SHFL.DOWN PT, R69, R74, 0x10, 0x1f ;  /* 0x0a001f004a457f89 */ /* 0x0022a800000e0000 */
[----:B---3--:R1:W3:Y:S04]  /*8b50*/  SHFL.DOWN PT, R70, R68, 0x10, 0x1f ;  /* 0x0a001f0044467f89 */ /* 0x0082e800000e0000 */
[----:B0-----:R1:W0:Y:S02]  /*8b60*/  SHFL.DOWN PT, R66, R72, 0x10, 0x1f ;  /* 0x0a001f0048427f89 */ /* 0x00122400000e0000 */
.L_x_1614:
        /* <DEDUP_REMOVED lines=13> */
.L_x_1522:
[----:B------:R-:W-:Y:S05]  /*8c40*/  BSYNC B1 ;  /* 0x0000000000017941 */ /* 0x000fea0003800000 */
.L_x_1521:
        /* <DEDUP_REMOVED lines=20> */
.L_x_1615:
        /* <DEDUP_REMOVED lines=21> */
.L_x_1525:
[----:B------:R-:W-:Y:S05]  /*8ee0*/  BSYNC B1 ;  /* 0x0000000000017941 */ /* 0x000fea0003800000 */
.L_x_1524:
[----:B------:R-:W0:Y:S04]  /*8ef0*/  LDS.128 R72, [R234+0xd0b0] ;  /* 0x00d0b000ea487984 */ /* 0x000e280000000c00 */
[----:B------:R-:W-:Y:S01]  /*8f00*/  STS.128 [R234+0xd0b0], R64 ;  /* 0x00d0b040ea007388 */ /* 0x000fe20000000c00 */
[----:B0-----:R-:W-:-:S02]  /*8f10*/  FMUL.FTZ R71, R73, R67 ;  /* 0x0000004349477220 */ /* 0x001fc40000410000 */
[C---:B---3--:R-:W-:Y:S02]  /*8f20*/  FMUL.FTZ R68, R73.reuse, R66 ;  /* 0x0000004249447220 */ /* 0x048fe40000410000 */
[C---:B------:R-:W-:Y:S02]  /*8f30*/  FMUL.FTZ R69, R73.reuse, R65 ;  /* 0x0000004149457220 */ /* 0x040fe40000410000 */
[----:B------:R-:W-:Y:S02]  /*8f40*/  FMUL.FTZ R73, R73, R64 ;  /* 0x0000004049497220 */ /* 0x000fe40000410000 */
[C---:B------:R-:W-:Y:S02]  /*8f50*/  FFMA.FTZ R71, R72.reuse, R66, -R71 ;  /* 0x0000004248477223 */ /* 0x040fe40000010847 */
[C---:B------:R-:W-:Y:S02]  /*8f60*/  FFMA.FTZ R76, R72.reuse, R67, R68 ;  /* 0x00000043484c7223 */ /* 0x040fe40000010044 */
[----:B------:R-:W-:-:S02]  /*8f70*/  FFMA.FTZ R68, R72, R64, -R69 ;  /* 0x0000004048447223 */ /* 0x000fc40000010845 */
        /* <DEDUP_REMOVED lines=28> */
.L_x_1504:
[----:B0-----:R-:W-:Y:S05]  /*9140*/  BSYNC B0 ;  /* 0x0000000000007941 */ /* 0x001fea0003800000 */
.L_x_1503:
[----:B------:R-:W-:Y:S01]  /*9150*/  WARPSYNC 0xffffffff ;  /* 0xffffffff00007948 */ /* 0x000fe20003800000 */
[----:B------:R-:W-:Y:S02]  /*9160*/  ISETP.NE.AND P0, PT, R122, RZ, PT ;  /* 0x000000ff7a00720c */ /* 0x000fe40003f05270 */
[----:B------:R-:W-:Y:S06]  /*9170*/  BAR.SYNC.DEFER_BLOCKING 0x0 ;  /* 0x0000000000007b1d */ /* 0x000fec0000010000 */
[----:B------:R-:W-:Y:S01]  /*9180*/  BSSY B0, `(.L_x_1526) ;  /* 0x00002d6000007945 */ /* 0x000fe20003800000 */
[----:B------:R-:W0:Y:S04]  /*9190*/  LDS.64 R64, [R233.X16+0xd088] ;  /* 0x00d08800e9407984 */ /* 0x000e28000000ca00 */
[----:B------:R2:W-:Y:S01]  /*91a0*/  @!P0 STS.128 [UR11+0xee80], R60 ;  /* 0x00ee803cff008988 */ /* 0x0005e20008000c0b */
[----:B------:R-:W-:-:S02]  /*91b0*/  ULDC UR11, c[0x0][0x168] ;  /* 0x00005a00000b7ab9 */ /* 0x000fc40000000800 */
[----:B------:R-:W-:Y:S01]  /*91c0*/  UIADD3 UR11, -UR12, UR11, URZ ;  /* 0x0000000b0c0b7290 */ /* 0x000fe2000fffe13f */
[CC--:B0-----:R-:W-:Y:S02]  /*91d0*/  FMUL.FTZ R66, R64.reuse, -R95.reuse ;  /* 0x8000005f40427220 */ /* 0x0c1fe40000410000 */
[C---:B------:R-:W-:Y:S02]  /*91e0*/  FMUL.FTZ R95, R65.reuse, -R95 ;  /* 0x8000005f415f7220 */ /* 0x040fe40000410000 */
[-C--:B------:R-:W-:Y:S02]  /*91f0*/  FFMA.FTZ R65, R65, R94.reuse, R66 ;  /* 0x0000005e41417223 */ /* 0x080fe40000010042 */
[----:B------:R-:W-:Y:S01]  /*9200*/  FFMA.FTZ R64, R64, R94, -R95 ;  /* 0x0000005e40407223 */ /* 0x000fe2000001085f */
[----:B------:R-:W-:Y:S01]  /*9210*/  IADD3 R95, R122, 0xc80, RZ ;  /* 0x00000c807a5f7810 */ /* 0x000fe20007ffe0ff */
[----:B------:R-:W-:Y:S02]  /*9220*/  FADD.FTZ R154, -R154, R65 ;  /* 0x000000419a9a7221 */ /* 0x000fe40000010100 */
[----:B------:R-:W-:Y:S01]  /*9230*/  FADD.FTZ R66, R153, R64 ;  /* 0x0000004099427221 */ /* 0x000fe20000010000 */
[----:B------:R-:W-:Y:S01]  /*9240*/  HADD2.F32 R64, -RZ, R117.H0_H0 ;  /* 0x20000075ff407230 */ /* 0x000fe20000004100 */
[----:B------:R-:W-:-:S02]  /*9250*/  FMUL.FTZ R65, R33, -R154 ;  /* 0x8000009a21417220 */ /* 0x000fc40000410000 */
[----:B------:R-:W-:Y:S02]  /*9260*/  FMUL.FTZ R33, R33, -R66 ;  /* 0x8000004221217220 */ /* 0x000fe40000410000 */
[----:B------:R-:W-:Y:S02]  /*9270*/  FMUL.FTZ R67, R83, R64 ;  /* 0x0000004053437220 */ /* 0x000fe40000410000 */
[----:B--2---:R-:W-:Y:S02]  /*9280*/  FMUL.FTZ R61, R0, R154 ;  /* 0x0000009a003d7220 */ /* 0x004fe40000410000 */
[C---:B------:R-:W-:Y:S02]  /*9290*/  FFMA.FTZ R60, R34.reuse, R66, -R65 ;  /* 0x00000042223c7223 */ /* 0x040fe40000010841 */
[----:B------:R-:W-:Y:S02]  /*92a0*/  FFMA.FTZ R33, R34, R154, R33 ;  /* 0x0000009a22217223 */ /* 0x000fe40000010021 */
[----:B------:R-:W-:-:S02]  /*92b0*/  FMUL.FTZ R34, R66, UR36 ;  /* 0x0000002442227c20 */ /* 0x000fc40008410000 */
[-C--:B------:R-:W-:Y:S02]  /*92c0*/  FFMA.FTZ R0, R0, -R67.reuse, R198 ;  /* 0x8000004300007223 */ /* 0x080fe400000100c6 */
[C---:B------:R-:W-:Y:S02]  /*92d0*/  FFMA.FTZ R67, R2.reuse, -R67, R197 ;  /* 0x8000004302437223 */ /* 0x040fe400000100c5 */
[----:B------:R-:W-:Y:S02]  /*92e0*/  FFMA.FTZ R62, R2, R66, R61 ;  /* 0x00000042023e7223 */ /* 0x000fe4000001003d */
[C---:B------:R-:W-:Y:S02]  /*92f0*/  FMUL.FTZ R2, R154.reuse, UR36 ;  /* 0x000000249a027c20 */ /* 0x040fe40008410000 */
[----:B------:R-:W-:Y:S02]  /*9300*/  FFMA.FTZ R61, R154, UR35, -R34 ;  /* 0x000000239a3d7c23 */ /* 0x000fe40008010822 */
[----:B------:R-:W-:-:S02]  /*9310*/  FMUL.FTZ R65, R83, R154 ;  /* 0x0000009a53417220 */ /* 0x000fc40000410000 */
[----:B------:R-:W-:Y:S02]  /*9320*/  FMUL.FTZ R63, R83, R66 ;  /* 0x00000042533f7220 */ /* 0x000fe40000410000 */
[----:B------:R-:W-:Y:S02]  /*9330*/  FFMA.FTZ R34, R66, UR35, R2 ;  /* 0x0000002342227c23 */ /* 0x000fe40008010002 */
[C---:B------:R-:W-:Y:S02]  /*9340*/  FMUL.FTZ R61, R0.reuse, R61 ;  /* 0x0000003d003d7220 */ /* 0x040fe40000410000 */
[C---:B------:R-:W-:Y:S02]  /*9350*/  FMUL.FTZ R2, R0.reuse, R65 ;  /* 0x0000004100027220 */ /* 0x040fe40000410000 */
[----:B------:R-:W-:Y:S02]  /*9360*/  FMUL.FTZ R0, R0, R63 ;  /* 0x0000003f00007220 */ /* 0x000fe40000410000 */
[----:B------:R-:W-:Y:S01]  /*9370*/  FADD.FTZ R66, -R152, R33 ;  /* 0x0000002198427221 */ /* 0x000fe20000010100 */
[----:B------:R-:W-:Y:S01]  /*9380*/  HADD2.F32 R33, -RZ, R118.H0_H0 ;  /* 0x20000076ff217230 */ /* 0x000fe20000004100 */
[----:B------:R-:W-:-:S02]  /*9390*/  FADD.FTZ R151, R151, R60 ;  /* 0x0000003c97977221 */ /* 0x000fc40000010000 */
[C---:B------:R-:W-:Y:S02]  /*93a0*/  FFMA.FTZ R2, R67.reuse, R63, R2 ;  /* 0x0000003f43027223 */ /* 0x040fe40000010002 */
[C---:B------:R-:W-:Y:S02]  /*93b0*/  FFMA.FTZ R0, R67.reuse, R65, -R0 ;  /* 0x0000004143007223 */ /* 0x040fe40000010800 */
[----:B------:R-:W-:Y:S02]  /*93c0*/  FFMA.FTZ R67, R67, R34, R61 ;  /* 0x0000002243437223 */ /* 0x000fe4000001003d */
[C---:B------:R-:W-:Y:S02]  /*93d0*/  FMUL.FTZ R34, R35.reuse, -R66 ;  /* 0x8000004223227220 */ /* 0x040fe40000410000 */
[----:B------:R-:W-:Y:S02]  /*93e0*/  FMUL.FTZ R35, R35, -R151 ;  /* 0x8000009723237220 */ /* 0x000fe40000410000 */
[----:B------:R-:W-:-:S02]  /*93f0*/  FFMA.FTZ R217, R83, R62, R217 ;  /* 0x0000003e53d97223 */ /* 0x000fc400000100d9 */
[----:B-1----:R-:W-:Y:S02]  /*9400*/  FFMA.FTZ R69, R64, R62, R67 ;  /* 0x0000003e40457223 */ /* 0x002fe40000010043 */
[----:B------:R-:W-:Y:S02]  /*9410*/  FMUL.FTZ R62, R84, R33 ;  /* 0x00000021543e7220 */ /* 0x000fe40000410000 */
[C---:B------:R-:W-:Y:S02]  /*9420*/  FFMA.FTZ R34, R36.reuse, R151, -R34 ;  /* 0x0000009724227223 */ /* 0x040fe40000010822 */
[----:B------:R-:W-:Y:S02]  /*9430*/  FFMA.FTZ R35, R36, R66, R35 ;  /* 0x0000004224237223 */ /* 0x000fe40000010023 */
[C---:B------:R-:W-:Y:S02]  /*9440*/  FMUL.FTZ R60, R64.reuse, R63 ;  /* 0x0000003f403c7220 */ /* 0x040fe40000410000 */
[----:B------:R-:W-:-:S02]  /*9450*/  FMUL.FTZ R61, R64, R65 ;  /* 0x00000041403d7220 */ /* 0x000fc40000410000 */
[----:B------:R-:W-:Y:S02]  /*9460*/  FMUL.FTZ R36, R3, R66 ;  /* 0x0000004203247220 */ /* 0x000fe40000410000 */
[----:B------:R-:W-:Y:S02]  /*9470*/  FMUL.FTZ R64, R151, UR36 ;  /* 0x0000002497407c20 */ /* 0x000fe40008410000 */
[-C--:B------:R-:W-:Y:S02]  /*9480*/  FFMA.FTZ R3, R3, -R62.reuse, R196 ;  /* 0x8000003e03037223 */ /* 0x080fe400000100c4 */
[C---:B------:R-:W-:Y:S02]  /*9490*/  FFMA.FTZ R62, R4.reuse, -R62, R195 ;  /* 0x8000003e043e7223 */ /* 0x040fe400000100c3 */
[----:B------:R-:W-:Y:S02]  /*94a0*/  FFMA.FTZ R63, R4, R151, R36 ;  /* 0x00000097043f7223 */ /* 0x000fe40000010024 */
[----:B------:R-:W-:-:S02]  /*94b0*/  FMUL.FTZ R4, R66, UR36 ;  /* 0x0000002442047c20 */ /* 0x000fc40008410000 */
[----:B------:R-:W-:Y:S02]  /*94c0*/  FFMA.FTZ R64, R66, UR35, -R64 ;  /* 0x0000002342407c23 */ /* 0x000fe40008010840 */
[C---:B------:R-:W-:Y:S02]  /*94d0*/  FMUL.FTZ R66, R84.reuse, R66 ;  /* 0x0000004254427220 */ /* 0x040fe40000410000 */
[----:B------:R-:W-:Y:S02]  /*94e0*/  FFMA.FTZ R65, R151, UR35, R4 ;  /* 0x0000002397417c23 */ /* 0x000fe40008010004 */
[----:B------:R-:W-:Y:S02]  /*94f0*/  FMUL.FTZ R36, R84, R151 ;  /* 0x0000009754247220 */ /* 0x000fe40000410000 */
[----:B------:R-:W-:Y:S02]  /*9500*/  FADD.FTZ R150, -R150, R35 ;  /* 0x0000002396967221 */ /* 0x000fe40000010100 */
[----:B------:R-:W-:-:S02]  /*9510*/  FMUL.FTZ R64, R3, R64 ;  /* 0x0000004003407220 */ /* 0x000fc40000410000 */
[----:B------:R-:W-:Y:S02]  /*9520*/  FMUL.FTZ R35, R3, R66 ;  /* 0x0000004203237220 */ /* 0x000fe40000410000 */
[----:B------:R-:W-:Y:S01]  /*9530*/  FADD.FTZ R149, R149, R34 ;  /* 0x0000002295957221 */ /* 0x000fe20000010000 */
[----:B------:R-:W-:Y:S01]  /*9540*/  HADD2.F32 R34, -RZ, R155.H0_H0 ;  /* 0x2000009bff227230 */ /* 0x000fe20000004100 */
[-C--:B------:R-:W-:Y:S02]  /*9550*/  FMUL.FTZ R67, R3, R36.reuse ;  /* 0x0000002403437220 */ /* 0x080fe40000410000 */
[C---:B------:R-:W-:Y:S02]  /*9560*/  FFMA.FTZ R64, R62.reuse, R65, R64 ;  /* 0x000000413e407223 */ /* 0x040fe40000010040 */
[----:B------:R-:W-:Y:S02]  /*9570*/  FFMA.FTZ R3, R62, R36, R35 ;  /* 0x000000243e037223 */ /* 0x000fe40000010023 */
[----:B------:R-:W-:-:S02]  /*9580*/  FMUL.FTZ R35, R37, -R150 ;  /* 0x8000009625237220 */ /* 0x000fc40000410000 */
[----:B------:R-:W-:Y:S02]  /*9590*/  FFMA.FTZ R4, R62, R66, -R67 ;  /* 0x000000423e047223 */ /* 0x000fe40000010843 */
[-C--:B------:R-:W-:Y:S02]  /*95a0*/  FFMA.FTZ R218, R84, R63.reuse, R218 ;  /* 0x0000003f54da7223 */ /* 0x080fe400000100da */
[C---:B------:R-:W-:Y:S02]  /*95b0*/  FFMA.FTZ R65, R33.reuse, R63, R64 ;  /* 0x0000003f21417223 */ /* 0x040fe40000010040 */
[C---:B------:R-:W-:Y:S02]  /*95c0*/  FMUL.FTZ R36, R33.reuse, R36 ;  /* 0x0000002421247220 */ /* 0x040fe40000410000 */
[----:B------:R-:W-:Y:S02]  /*95d0*/  FMUL.FTZ R62, R33, R66 ;  /* 0x00000042213e7220 */ /* 0x000fe40000410000 */
[----:B------:R-:W-:-:S02]  /*95e0*/  FMUL.FTZ R63, R85, R34 ;  /* 0x00000022553f7220 */ /* 0x000fc40000410000 */
[-C--:B------:R-:W-:Y:S02]  /*95f0*/  FFMA.FTZ R64, R38, R149.reuse, -R35 ;  /* 0x0000009526407223 */ /* 0x080fe40000010823 */
[----:B------:R-:W-:Y:S02]  /*9600*/  FMUL.FTZ R33, R5, R150 ;  /* 0x0000009605217220 */ /* 0x000fe40000410000 */
[----:B------:R-:W-:Y:S02]  /*9610*/  FMUL.FTZ R37, R37, -R149 ;  /* 0x8000009525257220 */ /* 0x000fe40000410000 */
[----:B------:R-:W-:Y:S02]  /*9620*/  FMUL.FTZ R35, R149, UR36 ;  /* 0x0000002495237c20 */ /* 0x000fe40008410000 */
[-C--:B------:R-:W-:Y:S02]  /*9630*/  FFMA.FTZ R5, R5, -R63.reuse, R194 ;  /* 0x8000003f05057223 */ /* 0x080fe400000100c2 */
[----:B------:R-:W-:-:S02]  /*9640*/  FFMA.FTZ R63, R6, -R63, R193 ;  /* 0x8000003f063f7223 */ /* 0x000fc400000100c1 */
[----:B------:R-:W-:Y:S01]  /*9650*/  FFMA.FTZ R66, R6, R149, R33 ;  /* 0x0000009506427223 */ /* 0x000fe20000010021 */
[----:B------:R-:W-:Y:S01]  /*9660*/  HADD2.F32 R33, -RZ, R156.H0_H0 ;  /* 0x2000009cff217230 */ /* 0x000fe20000004100 */
[----:B------:R-:W-:Y:S02]  /*9670*/  FADD.FTZ R147, R147, R64 ;  /* 0x0000004093937221 */ /* 0x000fe40000010000 */
[-C--:B------:R-:W-:Y:S02]  /*9680*/  FFMA.FTZ R37, R38, R150.reuse, R37 ;  /* 0x0000009626257223 */ /* 0x080fe40000010025 */
[C---:B------:R-:W-:Y:S02]  /*9690*/  FMUL.FTZ R6, R150.reuse, UR36 ;  /* 0x0000002496067c20 */ /* 0x040fe40008410000 */
[----:B------:R-:W-:Y:S02]  /*96a0*/  FFMA.FTZ R64, R150, UR35, -R35 ;  /* 0x0000002396407c23 */ /* 0x000fe40008010823 */
[----:B------:R-:W-:-:S02]  /*96b0*/  FMUL.FTZ R150, R85, R150 ;  /* 0x0000009655967220 */ /* 0x000fc40000410000 */
[----:B------:R-:W-:Y:S02]  /*96c0*/  FMUL.FTZ R68, R85, R149 ;  /* 0x0000009555447220 */ /* 0x000fe40000410000 */
[----:B------:R-:W-:Y:S01]  /*96d0*/  FFMA.FTZ R38, R149, UR35, R6 ;  /* 0x0000002395267c23 */ /* 0x000fe20008010006 */
[----:B------:R-:W-:Y:S01]  /*96e0*/  LEA.HI.SX32 R149, R122, R122, 0x1b ;  /* 0x0000007a7a957211 */ /* 0x000fe200078fdaff */
[C---:B------:R-:W-:Y:S02]  /*96f0*/  FMUL.FTZ R6, R5.reuse, R150 ;  /* 0x0000009605067220 */ /* 0x040fe40000410000 */
[C---:B------:R-:W-:Y:S02]  /*9700*/  FMUL.FTZ R35, R5.reuse, R68 ;  /* 0x0000004405237220 */ /* 0x040fe40000410000 */
[----:B------:R-:W-:Y:S02]  /*9710*/  FADD.FTZ R72, -R148, R37 ;  /* 0x0000002594487221 */ /* 0x000fe40000010100 */
[----:B------:R-:W-:-:S02]  /*9720*/  FMUL.FTZ R64, R5, R64 ;  /* 0x0000004005407220 */ /* 0x000fc40000410000 */
[C---:B------:R-:W-:Y:S02]  /*9730*/  FFMA.FTZ R5, R63.reuse, R68, R6 ;  /* 0x000000443f057223 */ /* 0x040fe40000010006 */
[C---:B------:R-:W-:Y:S02]  /*9740*/  FFMA.FTZ R6, R63.reuse, R150, -R35 ;  /* 0x000000963f067223 */ /* 0x040fe40000010823 */
[----:B------:R-:W-:Y:S02]  /*9750*/  FFMA.FTZ R63, R63, R38, R64 ;  /* 0x000000263f3f7223 */ /* 0x000fe40000010040 */
[C---:B------:R-:W-:Y:S02]  /*9760*/  FMUL.FTZ R35, R39.reuse, -R72 ;  /* 0x8000004827237220 */ /* 0x040fe40000410000 */
[----:B------:R-:W-:Y:S02]  /*9770*/  FMUL.FTZ R39, R39, -R147 ;  /* 0x8000009327277220 */ /* 0x000fe40000410000 */
[----:B------:R-:W-:-:S02]  /*9780*/  FADD.FTZ R216, R65, R216 ;  /* 0x000000d841d87221 */ /* 0x000fc40000010000 */
[----:B------:R-:W-:Y:S02]  /*9790*/  FMUL.FTZ R37, R86, R33 ;  /* 0x0000002156257220 */ /* 0x000fe40000410000 */
[C---:B------:R-:W-:Y:S02]  /*97a0*/  FMUL.FTZ R38, R34.reuse, R68 ;  /* 0x0000004422267220 */ /* 0x040fe40000410000 */
[----:B------:R-:W-:Y:S02]  /*97b0*/  FMUL.FTZ R65, R147, UR36 ;  /* 0x0000002493417c20 */ /* 0x000fe40008410000 */
[C---:B------:R-:W-:Y:S02]  /*97c0*/  FMUL.FTZ R64, R34.reuse, R150 ;  /* 0x0000009622407220 */ /* 0x040fe40000410000 */
[----:B------:R-:W-:Y:S02]  /*97d0*/  FFMA.FTZ R68, R34, R66, R63 ;  /* 0x0000004222447223 */ /* 0x000fe4000001003f */
[----:B------:R-:W-:-:S02]  /*97e0*/  FFMA.FTZ R34, R40, R147, -R35 ;  /* 0x0000009328227223 */ /* 0x000fc40000010823 */
[----:B------:R-:W-:Y:S02]  /*97f0*/  FFMA.FTZ R39, R40, R72, R39 ;  /* 0x0000004828277223 */ /* 0x000fe40000010027 */
[----:B------:R-:W-:Y:S02]  /*9800*/  FFMA.FTZ R219, R85, R66, R219 ;  /* 0x0000004255db7223 */ /* 0x000fe400000100db */
[C---:B------:R-:W-:Y:S02]  /*9810*/  FFMA.FTZ R40, R7.reuse, -R37, R192 ;  /* 0x8000002507287223 */ /* 0x040fe400000100c0 */
[----:B------:R-:W-:Y:S02]  /*9820*/  FMUL.FTZ R7, R7, R72 ;  /* 0x0000004807077220 */ /* 0x000fe40000410000 */
[C---:B------:R-:W-:Y:S02]  /*9830*/  FMUL.FTZ R66, R72.reuse, UR36 ;  /* 0x0000002448427c20 */ /* 0x040fe40008410000 */
[----:B------:R-:W-:-:S02]  /*9840*/  FFMA.FTZ R65, R72, UR35, -R65 ;  /* 0x0000002348417c23 */ /* 0x000fc40008010841 */
[C---:B------:R-:W-:Y:S02]  /*9850*/  FMUL.FTZ R72, R86.reuse, R72 ;  /* 0x0000004856487220 */ /* 0x040fe40000410000 */
[----:B------:R-:W-:Y:S02]  /*9860*/  FMUL.FTZ R70, R86, R147 ;  /* 0x0000009356467220 */ /* 0x000fe40000410000 */
[C---:B------:R-:W-:Y:S02]  /*9870*/  FFMA.FTZ R35, R8.reuse, -R37, R191 ;  /* 0x8000002508237223 */ /* 0x040fe400000100bf */
[----:B------:R-:W-:Y:S01]  /*9880*/  FFMA.FTZ R63, R8, R147, R7 ;  /* 0x00000093083f7223 */ /* 0x000fe20000010007 */
[----:B------:R-:W-:Y:S01]  /*9890*/  HADD2.F32 R8, -RZ, R157.H0_H0 ;  /* 0x2000009dff087230 */ /* 0x000fe20000004100 */
[----:B------:R-:W-:Y:S01]  /*98a0*/  FFMA.FTZ R66, R147, UR35, R66 ;  /* 0x0000002393427c23 */ /* 0x000fe20008010042 */
[----:B------:R-:W-:Y:S01]  /*98b0*/  IADD3 R147, R122, 0x200, RZ ;  /* 0x000002007a937810 */ /* 0x000fe20007ffe0ff */
[----:B------:R-:W-:-:S02]  /*98c0*/  FMUL.FTZ R37, R40, R72 ;  /* 0x0000004828257220 */ /* 0x000fc40000410000 */
[CC--:B------:R-:W-:Y:S02]  /*98d0*/  FMUL.FTZ R7, R40.reuse, R70.reuse ;  /* 0x0000004628077220 */ /* 0x0c0fe40000410000 */
[----:B------:R-:W-:Y:S02]  /*98e0*/  FMUL.FTZ R65, R40, R65 ;  /* 0x0000004128417220 */ /* 0x000fe40000410000 */
[----:B------:R-:W-:Y:S02]  /*98f0*/  FADD.FTZ R146, -R146, R39 ;  /* 0x0000002792927221 */ /* 0x000fe40000010100 */
[----:B------:R-:W-:Y:S02]  /*9900*/  FADD.FTZ R215, R68, R215 ;  /* 0x000000d744d77221 */ /* 0x000fe40000010000 */
[C---:B------:R-:W-:Y:S02]  /*9910*/  FFMA.FTZ R37, R35.reuse, R70, R37 ;  /* 0x0000004623257223 */ /* 0x040fe40000010025 */
[----:B------:R-:W-:-:S02]  /*9920*/  FFMA.FTZ R7, R35, R72, -R7 ;  /* 0x0000004823077223 */ /* 0x000fc40000010807 */
[----:B------:R-:W-:Y:S02]  /*9930*/  FFMA.FTZ R68, R35, R66, R65 ;  /* 0x0000004223447223 */ /* 0x000fe40000010041 */
[----:B------:R-:W-:Y:S02]  /*9940*/  FADD.FTZ R34, R145, R34 ;  /* 0x0000002291227221 */ /* 0x000fe40000010000 */
[----:B------:R-:W-:Y:S02]  /*9950*/  FMUL.FTZ R35, R41, -R146 ;  /* 0x8000009229237220 */ /* 0x000fe40000410000 */
[----:B------:R-:W-:Y:S02]  /*9960*/  FMUL.FTZ R39, R87, R8 ;  /* 0x0000000857277220 */ /* 0x000fe40000410000 */
[C---:B------:R-:W-:Y:S02]  /*9970*/  FFMA.FTZ R67, R33.reuse, R63, R68 ;  /* 0x0000003f21437223 */ /* 0x040fe40000010044 */
[----:B------:R-:W-:-:S02]  /*9980*/  FMUL.FTZ R40, R33, R70 ;  /* 0x0000004621287220 */ /* 0x000fc40000410000 */
[----:B------:R-:W-:Y:S02]  /*9990*/  FMUL.FTZ R66, R33, R72 ;  /* 0x0000004821427220 */ /* 0x000fe40000410000 */
[----:B------:R-:W-:Y:S02]  /*99a0*/  FFMA.FTZ R68, R42, R34, -R35 ;  /* 0x000000222a447223 */ /* 0x000fe40000010823 */
[C---:B------:R-:W-:Y:S02]  /*99b0*/  FMUL.FTZ R33, R10.reuse, R146 ;  /* 0x000000920a217220 */ /* 0x040fe40000410000 */
[-C--:B------:R-:W-:Y:S02]  /*99c0*/  FFMA.FTZ R35, R10, -R39.reuse, R189 ;  /* 0x800000270a237223 */ /* 0x080fe400000100bd */
[----:B------:R-:W-:Y:S02]  /*99d0*/  FMUL.FTZ R41, R41, -R34 ;  /* 0x8000002229297220 */ /* 0x000fe40000410000 */
[----:B------:R-:W-:-:S02]  /*99e0*/  FFMA.FTZ R10, R9, -R39, R190 ;  /* 0x80000027090a7223 */ /* 0x000fc400000100be */
[----:B------:R-:W-:Y:S02]  /*99f0*/  FMUL.FTZ R39, R34, UR36 ;  /* 0x0000002422277c20 */ /* 0x000fe40008410000 */
[----:B------:R-:W-:Y:S02]  /*9a00*/  FFMA.FTZ R70, R9, R34, R33 ;  /* 0x0000002209467223 */ /* 0x000fe40000010021 */
[----:B------:R-:W-:Y:S02]  /*9a10*/  FFMA.FTZ R220, R86, R63, R220 ;  /* 0x0000003f56dc7223 */ /* 0x000fe400000100dc */
[----:B------:R-:W-:Y:S02]  /*9a20*/  FFMA.FTZ R41, R42, R146, R41 ;  /* 0x000000922a297223 */ /* 0x000fe40000010029 */
[C---:B------:R-:W-:Y:S02]  /*9a30*/  FMUL.FTZ R9, R146.reuse, UR36 ;  /* 0x0000002492097c20 */ /* 0x040fe40008410000 */
[----:B------:R-:W-:-:S02]  /*9a40*/  FFMA.FTZ R42, R146, UR35, -R39 ;  /* 0x00000023922a7c23 */ /* 0x000fc40008010827 */
[C---:B------:R-:W-:Y:S02]  /*9a50*/  FMUL.FTZ R65, R87.reuse, R146 ;  /* 0x0000009257417220 */ /* 0x040fe40000410000 */
[----:B------:R-:W-:Y:S02]  /*9a60*/  FMUL.FTZ R63, R87, R34 ;  /* 0x00000022573f7220 */ /* 0x000fe40000410000 */
[----:B------:R-:W-:Y:S01]  /*9a70*/  FFMA.FTZ R33, R34, UR35, R9 ;  /* 0x0000002322217c23 */ /* 0x000fe20008010009 */
[----:B------:R-:W-:Y:S01]  /*9a80*/  HADD2.F32 R9, -RZ, R158.H0_H0 ;  /* 0x2000009eff097230 */ /* 0x000fe20000004100 */
[----:B------:R-:W-:Y:S02]  /*9a90*/  FADD.FTZ R144, -R144, R41 ;  /* 0x0000002990907221 */ /* 0x000fe40000010100 */
[C---:B------:R-:W-:Y:S02]  /*9aa0*/  FMUL.FTZ R39, R35.reuse, R65 ;  /* 0x0000004123277220 */ /* 0x040fe40000410000 */
[----:B------:R-:W-:-:S02]  /*9ab0*/  FMUL.FTZ R42, R35, R42 ;  /* 0x0000002a232a7220 */ /* 0x000fc40000410000 */
[-C--:B------:R-:W-:Y:S02]  /*9ac0*/  FMUL.FTZ R41, R35, R63.reuse ;  /* 0x0000003f23297220 */ /* 0x080fe40000410000 */
[----:B------:R-:W-:Y:S02]  /*9ad0*/  FADD.FTZ R143, R143, R68 ;  /* 0x000000448f8f7221 */ /* 0x000fe40000010000 */
[C---:B------:R-:W-:Y:S02]  /*9ae0*/  FFMA.FTZ R39, R10.reuse, R63, R39 ;  /* 0x0000003f0a277223 */ /* 0x040fe40000010027 */
[C---:B------:R-:W-:Y:S02]  /*9af0*/  FFMA.FTZ R41, R10.reuse, R65, -R41 ;  /* 0x000000410a297223 */ /* 0x040fe40000010829 */
[----:B------:R-:W-:Y:S02]  /*9b00*/  FFMA.FTZ R35, R10, R33, R42 ;  /* 0x000000210a237223 */ /* 0x000fe4000001002a */
[----:B------:R-:W-:-:S02]  /*9b10*/  FMUL.FTZ R33, R88, R9 ;  /* 0x0000000958217220 */ /* 0x000fc40000410000 */
[C---:B------:R-:W-:Y:S02]  /*9b20*/  FMUL.FTZ R10, R43.reuse, -R144 ;  /* 0x800000902b0a7220 */ /* 0x040fe40000410000 */
[----:B------:R-:W-:Y:S02]  /*9b30*/  FMUL.FTZ R43, R43, -R143 ;  /* 0x8000008f2b2b7220 */ /* 0x000fe40000410000 */
[----:B------:R-:W-:Y:S02]  /*9b40*/  FFMA.FTZ R34, R12, -R33, R187 ;  /* 0x800000210c227223 */ /* 0x000fe400000100bb */
[----:B------:R-:W-:Y:S02]  /*9b50*/  FFMA.FTZ R221, R87, R70, R221 ;  /* 0x0000004657dd7223 */ /* 0x000fe400000100dd */
[C---:B------:R-:W-:Y:S02]  /*9b60*/  FFMA.FTZ R10, R44.reuse, R143, -R10 ;  /* 0x0000008f2c0a7223 */ /* 0x040fe4000001080a */
[----:B------:R-:W-:-:S02]  /*9b70*/  FFMA.FTZ R43, R44, R144, R43 ;  /* 0x000000902c2b7223 */ /* 0x000fc4000001002b */
[----:B------:R-:W-:Y:S02]  /*9b80*/  FMUL.FTZ R12, R12, R144 ;  /* 0x000000900c0c7220 */ /* 0x000fe40000410000 */
[----:B------:R-:W-:Y:S02]  /*9b90*/  FFMA.FTZ R70, R8, R70, R35 ;  /* 0x0000004608467223 */ /* 0x000fe40000010023 */
[----:B------:R-:W-:Y:S02]  /*9ba0*/  FMUL.FTZ R44, R144, UR36 ;  /* 0x00000024902c7c20 */ /* 0x000fe40008410000 */
[C---:B------:R-:W-:Y:S02]  /*9bb0*/  FMUL.FTZ R68, R8.reuse, R63 ;  /* 0x0000003f08447220 */ /* 0x040fe40000410000 */
[----:B------:R-:W-:Y:S02]  /*9bc0*/  FMUL.FTZ R42, R8, R65 ;  /* 0x00000041082a7220 */ /* 0x000fe40000410000 */
[----:B------:R-:W-:-:S02]  /*9bd0*/  FMUL.FTZ R35, R143, UR36 ;  /* 0x000000248f237c20 */ /* 0x000fc40008410000 */
[C---:B------:R-:W-:Y:S02]  /*9be0*/  FFMA.FTZ R8, R11.reuse, -R33, R188 ;  /* 0x800000210b087223 */ /* 0x040fe400000100bc */
[-C--:B------:R-:W-:Y:S02]  /*9bf0*/  FFMA.FTZ R33, R11, R143.reuse, R12 ;  /* 0x0000008f0b217223 */ /* 0x080fe4000001000c */
[----:B------:R-:W-:Y:S02]  /*9c00*/  FFMA.FTZ R11, R143, UR35, R44 ;  /* 0x000000238f0b7c23 */ /* 0x000fe4000801002c */
[----:B------:R-:W-:Y:S02]  /*9c10*/  FFMA.FTZ R35, R144, UR35, -R35 ;  /* 0x0000002390237c23 */ /* 0x000fe40008010823 */
[C---:B------:R-:W-:Y:S02]  /*9c20*/  FMUL.FTZ R65, R88.reuse, R144 ;  /* 0x0000009058417220 */ /* 0x040fe40000410000 */
[----:B------:R-:W-:-:S02]  /*9c30*/  FMUL.FTZ R143, R88, R143 ;  /* 0x0000008f588f7220 */ /* 0x000fc40000410000 */
[----:B------:R-:W-:Y:S02]  /*9c40*/  FADD.FTZ R142, -R142, R43 ;  /* 0x0000002b8e8e7221 */ /* 0x000fe40000010100 */
[C---:B------:R-:W-:Y:S02]  /*9c50*/  FMUL.FTZ R43, R34.reuse, R65 ;  /* 0x00000041222b7220 */ /* 0x040fe40000410000 */
[C---:B------:R-:W-:Y:S02]  /*9c60*/  FMUL.FTZ R63, R34.reuse, R143 ;  /* 0x0000008f223f7220 */ /* 0x040fe40000410000 */
[----:B------:R-:W-:Y:S02]  /*9c70*/  FMUL.FTZ R35, R34, R35 ;  /* 0x0000002322237220 */ /* 0x000fe40000410000 */
[----:B------:R-:W-:Y:S01]  /*9c80*/  FADD.FTZ R72, R141, R10 ;  /* 0x0000000a8d487221 */ /* 0x000fe20000010000 */
[----:B------:R-:W-:Y:S01]  /*9c90*/  IADD3 R141, R122, 0xf80, RZ ;  /* 0x00000f807a8d7810 */ /* 0x000fe20007ffe0ff */
[----:B------:R-:W-:-:S02]  /*9ca0*/  FFMA.FTZ R43, R8, R143, R43 ;  /* 0x0000008f082b7223 */ /* 0x000fc4000001002b */
[C---:B------:R-:W-:Y:S02]  /*9cb0*/  FFMA.FTZ R63, R8.reuse, R65, -R63 ;  /* 0x00000041083f7223 */ /* 0x040fe4000001083f */
[----:B------:R-:W-:Y:S01]  /*9cc0*/  FFMA.FTZ R10, R8, R11, R35 ;  /* 0x0000000b080a7223 */ /* 0x000fe20000010023 */
[----:B------:R-:W-:Y:S01]  /*9cd0*/  HADD2.F32 R8, -RZ, R159.H0_H0 ;  /* 0x2000009fff087230 */ /* 0x000fe20000004100 */
[----:B------:R-:W-:Y:S02]  /*9ce0*/  FADD.FTZ R211, R70, R211 ;  /* 0x000000d346d37221 */ /* 0x000fe40000010000 */
[C---:B------:R-:W-:Y:S02]  /*9cf0*/  FMUL.FTZ R70, R9.reuse, R65 ;  /* 0x0000004109467220 */ /* 0x040fe40000410000 */
[----:B------:R-:W-:Y:S02]  /*9d00*/  FMUL.FTZ R44, R9, R143 ;  /* 0x0000008f092c7220 */ /* 0x000fe40000410000 */
[----:B------:R-:W-:-:S02]  /*9d10*/  FFMA.FTZ R222, R88, R33, R222 ;  /* 0x0000002158de7223 */ /* 0x000fc400000100de */
[----:B------:R-:W-:Y:S02]  /*9d20*/  FMUL.FTZ R11, R45, -R142 ;  /* 0x8000008e2d0b7220 */ /* 0x000fe40000410000 */
[----:B------:R-:W-:Y:S02]  /*9d30*/  FFMA.FTZ R65, R9, R33, R10 ;  /* 0x0000002109417223 */ /* 0x000fe4000001000a */
[----:B------:R-:W-:Y:S02]  /*9d40*/  FMUL.FTZ R9, R89, R8 ;  /* 0x0000000859097220 */ /* 0x000fe40000410000 */
[----:B------:R-:W-:Y:S02]  /*9d50*/  FMUL.FTZ R12, R14, R142 ;  /* 0x0000008e0e0c7220 */ /* 0x000fe40000410000 */
[----:B------:R-:W-:Y:S02]  /*9d60*/  FMUL.FTZ R33, R72, UR36 ;  /* 0x0000002448217c20 */ /* 0x000fe40008410000 */
[----:B------:R-:W-:-:S02]  /*9d70*/  FMUL.FTZ R45, R45, -R72 ;  /* 0x800000482d2d7220 */ /* 0x000fc40000410000 */
[-C--:B------:R-:W-:Y:S02]  /*9d80*/  FFMA.FTZ R10, R46, R72.reuse, -R11 ;  /* 0x000000482e0a7223 */ /* 0x080fe4000001080b */
[-C--:B------:R-:W-:Y:S02]  /*9d90*/  FFMA.FTZ R14, R14, -R9.reuse, R185 ;  /* 0x800000090e0e7223 */ /* 0x080fe400000100b9 */
[C---:B------:R-:W-:Y:S02]  /*9da0*/  FFMA.FTZ R11, R13.reuse, -R9, R186 ;  /* 0x800000090d0b7223 */ /* 0x040fe400000100ba */
[----:B------:R-:W-:Y:S02]  /*9db0*/  FFMA.FTZ R12, R13, R72, R12 ;  /* 0x000000480d0c7223 */ /* 0x000fe4000001000c */
[----:B------:R-:W-:Y:S02]  /*9dc0*/  FFMA.FTZ R33, R142, UR35, -R33 ;  /* 0x000000238e217c23 */ /* 0x000fe40008010821 */
[----:B------:R-:W-:-:S02]  /*9dd0*/  FMUL.FTZ R35, R89, R142 ;  /* 0x0000008e59237220 */ /* 0x000fc40000410000 */
[----:B------:R-:W-:Y:S02]  /*9de0*/  FMUL.FTZ R9, R142, UR36 ;  /* 0x000000248e097c20 */ /* 0x000fe40008410000 */
[----:B------:R-:W-:Y:S02]  /*9df0*/  FMUL.FTZ R13, R89, R72 ;  /* 0x00000048590d7220 */ /* 0x000fe40000410000 */
[----:B------:R-:W-:Y:S02]  /*9e00*/  FFMA.FTZ R45, R46, R142, R45 ;  /* 0x0000008e2e2d7223 */ /* 0x000fe4000001002d */
[----:B------:R-:W-:Y:S02]  /*9e10*/  FADD.FTZ R139, R139, R10 ;  /* 0x0000000a8b8b7221 */ /* 0x000fe40000010000 */
[C---:B------:R-:W-:Y:S02]  /*9e20*/  FMUL.FTZ R34, R14.reuse, R35 ;  /* 0x000000230e227220 */ /* 0x040fe40000410000 */
[----:B------:R-:W-:-:S02]  /*9e30*/  FMUL.FTZ R33, R14, R33 ;  /* 0x000000210e217220 */ /* 0x000fc40000410000 */
[----:B------:R-:W-:Y:S01]  /*9e40*/  FFMA.FTZ R10, R72, UR35, R9 ;  /* 0x00000023480a7c23 */ /* 0x000fe20008010009 */
[----:B------:R-:W-:Y:S01]  /*9e50*/  HADD2.F32 R9, -RZ, R160.H0_H0 ;  /* 0x200000a0ff097230 */ /* 0x000fe20000004100 */
[-C--:B------:R-:W-:Y:S02]  /*9e60*/  FMUL.FTZ R14, R14, R13.reuse ;  /* 0x0000000d0e0e7220 */ /* 0x080fe40000410000 */
[----:B------:R-:W-:Y:S02]  /*9e70*/  FADD.FTZ R74, -R140, R45 ;  /* 0x0000002d8c4a7221 */ /* 0x000fe40000010100 */
[----:B------:R-:W-:Y:S02]  /*9e80*/  FADD.FTZ R210, R65, R210 ;  /* 0x000000d241d27221 */ /* 0x000fe40000010000 */
[C---:B------:R-:W-:Y:S02]  /*9e90*/  FFMA.FTZ R45, R11.reuse, R13, R34 ;  /* 0x0000000d0b2d7223 */ /* 0x040fe40000010022 */
[----:B------:R-:W-:-:S02]  /*9ea0*/  FFMA.FTZ R65, R11, R35, -R14 ;  /* 0x000000230b417223 */ /* 0x000fc4000001080e */
[----:B------:R-:W-:Y:S02]  /*9eb0*/  FFMA.FTZ R33, R11, R10, R33 ;  /* 0x0000000a0b217223 */ /* 0x000fe40000010021 */
[C---:B------:R-:W-:Y:S02]  /*9ec0*/  FMUL.FTZ R11, R47.reuse, -R74 ;  /* 0x8000004a2f0b7220 */ /* 0x040fe40000410000 */
[----:B------:R-:W-:Y:S02]  /*9ed0*/  FMUL.FTZ R46, R8, R13 ;  /* 0x0000000d082e7220 */ /* 0x000fe40000410000 */
[----:B------:R-:W-:Y:S02]  /*9ee0*/  FMUL.FTZ R47, R47, -R139 ;  /* 0x8000008b2f2f7220 */ /* 0x000fe40000410000 */
[----:B------:R-:W-:Y:S02]  /*9ef0*/  FMUL.FTZ R10, R90, R9 ;  /* 0x000000095a0a7220 */ /* 0x000fe40000410000 */
[----:B------:R-:W-:-:S02]  /*9f00*/  FMUL.FTZ R13, R139, UR36 ;  /* 0x000000248b0d7c20 */ /* 0x000fc40008410000 */
[C---:B------:R-:W-:Y:S01]  /*9f10*/  FMUL.FTZ R72, R8.reuse, R35 ;  /* 0x0000002308487220 */ /* 0x040fe20000410000 */
[----:B------:R-:W-:Y:S01]  /*9f20*/  HADD2.F32 R35, -RZ, R168.H0_H0 ;  /* 0x200000a8ff237230 */ /* 0x000fe20000004100 */
[-C--:B------:R-:W-:Y:S02]  /*9f30*/  FFMA.FTZ R34, R8, R12.reuse, R33 ;  /* 0x0000000c08227223 */ /* 0x080fe40000010021 */
[----:B------:R-:W-:Y:S02]  /*9f40*/  FFMA.FTZ R223, R89, R12, R223 ;  /* 0x0000000c59df7223 */ /* 0x000fe400000100df */
[C---:B------:R-:W-:Y:S02]  /*9f50*/  FFMA.FTZ R8, R48.reuse, R139, -R11 ;  /* 0x0000008b30087223 */ /* 0x040fe4000001080b */
[----:B------:R-:W-:Y:S02]  /*9f60*/  FFMA.FTZ R47, R48, R74, R47 ;  /* 0x0000004a302f7223 */ /* 0x000fe4000001002f */
[----:B------:R-:W-:-:S02]  /*9f70*/  FFMA.FTZ R11, R16, -R10, R183 ;  /* 0x8000000a100b7223 */ /* 0x000fc400000100b7 */
[C---:B------:R-:W-:Y:S02]  /*9f80*/  FMUL.FTZ R12, R74.reuse, UR36 ;  /* 0x000000244a0c7c20 */ /* 0x040fe40008410000 */
[----:B------:R-:W-:Y:S02]  /*9f90*/  FFMA.FTZ R14, R74, UR35, -R13 ;  /* 0x000000234a0e7c23 */ /* 0x000fe4000801080d */
[-C--:B------:R-:W-:Y:S02]  /*9fa0*/  FMUL.FTZ R16, R16, R74.reuse ;  /* 0x0000004a10107220 */ /* 0x080fe40000410000 */
[C---:B------:R-:W-:Y:S02]  /*9fb0*/  FMUL.FTZ R74, R90.reuse, R74 ;  /* 0x0000004a5a4a7220 */ /* 0x040fe40000410000 */
[----:B------:R-:W-:Y:S02]  /*9fc0*/  FMUL.FTZ R48, R90, R139 ;  /* 0x0000008b5a307220 */ /* 0x000fe40000410000 */
[----:B------:R-:W-:-:S02]  /*9fd0*/  FADD.FTZ R76, -R138, R47 ;  /* 0x0000002f8a4c7221 */ /* 0x000fc40000010100 */
[----:B------:R-:W-:Y:S02]  /*9fe0*/  FFMA.FTZ R10, R15, -R10, R184 ;  /* 0x8000000a0f0a7223 */ /* 0x000fe400000100b8 */
[----:B------:R-:W-:Y:S02]  /*9ff0*/  FFMA.FTZ R13, R139, UR35, R12 ;  /* 0x000000238b0d7c23 */ /* 0x000fe4000801000c */
[----:B------:R-:W-:Y:S02]  /*a000*/  FMUL.FTZ R14, R11, R14 ;  /* 0x0000000e0b0e7220 */ /* 0x000fe40000410000 */
[----:B------:R-:W-:Y:S02]  /*a010*/  FADD.FTZ R212, R67, R212 ;  /* 0x000000d443d47221 */ /* 0x000fe40000010000 */
[----:B------:R-:W-:Y:S01]  /*a020*/  FFMA.FTZ R15, R15, R139, R16 ;  /* 0x0000008b0f0f7223 */ /* 0x000fe20000010010 */
[----:B------:R-:W-:Y:S01]  /*a030*/  IADD3 R139, R122, 0xf00, RZ ;  /* 0x00000f007a8b7810 */ /* 0x000fe20007ffe0ff */
[----:B------:R-:W-:-:S02]  /*a040*/  FMUL.FTZ R47, R11, R74 ;  /* 0x0000004a0b2f7220 */ /* 0x000fc40000410000 */
[----:B------:R-:W-:Y:S02]  /*a050*/  FMUL.FTZ R67, R11, R48 ;  /* 0x000000300b437220 */ /* 0x000fe40000410000 */
[----:B------:R-:W-:Y:S01]  /*a060*/  FADD.FTZ R16, R137, R8 ;  /* 0x0000000889107221 */ /* 0x000fe20000010000 */
[----:B------:R-:W-:Y:S01]  /*a070*/  IADD3 R137, R122, 0xe80, RZ ;  /* 0x00000e807a897810 */ /* 0x000fe20007ffe0ff */
[----:B------:R-:W-:Y:S01]  /*a080*/  FADD.FTZ R209, R34, R209 ;  /* 0x000000d122d17221 */ /* 0x000fe20000010000 */
[----:B------:R-:W-:Y:S01]  /*a090*/  HADD2.F32 R34, -RZ, R161.H0_H0 ;  /* 0x200000a1ff227230 */ /* 0x000fe20000004100 */
[----:B------:R-:W-:Y:S02]  /*a0a0*/  FMUL.FTZ R11, R49, -R76 ;  /* 0x8000004c310b7220 */ /* 0x000fe40000410000 */
[C---:B------:R-:W-:Y:S02]  /*a0b0*/  FFMA.FTZ R14, R10.reuse, R13, R14 ;  /* 0x0000000d0a0e7223 */ /* 0x040fe4000001000e */
[----:B------:R-:W-:-:S02]  /*a0c0*/  FFMA.FTZ R47, R10, R48, R47 ;  /* 0x000000300a2f7223 */ /* 0x000fc4000001002f */
[----:B------:R-:W-:Y:S02]  /*a0d0*/  FFMA.FTZ R67, R10, R74, -R67 ;  /* 0x0000004a0a437223 */ /* 0x000fe40000010843 */
[----:B------:R-:W-:Y:S02]  /*a0e0*/  FFMA.FTZ R224, R90, R15, R224 ;  /* 0x0000000f5ae07223 */ /* 0x000fe400000100e0 */
[----:B------:R-:W-:Y:S02]  /*a0f0*/  FFMA.FTZ R8, R50, R16, -R11 ;  /* 0x0000001032087223 */ /* 0x000fe4000001080b */
[C---:B------:R-:W-:Y:S02]  /*a100*/  FMUL.FTZ R48, R9.reuse, R48 ;  /* 0x0000003009307220 */ /* 0x040fe40000410000 */
[----:B------:R-:W-:Y:S02]  /*a110*/  FMUL.FTZ R74, R9, R74 ;  /* 0x0000004a094a7220 */ /* 0x000fe40000410000 */
[----:B------:R-:W-:-:S02]  /*a120*/  FMUL.FTZ R49, R49, -R16 ;  /* 0x8000001031317220 */ /* 0x000fc40000410000 */
[----:B------:R-:W-:Y:S02]  /*a130*/  FFMA.FTZ R15, R9, R15, R14 ;  /* 0x0000000f090f7223 */ /* 0x000fe4000001000e */
[----:B------:R-:W-:Y:S02]  /*a140*/  FMUL.FTZ R11, R16, UR36 ;  /* 0x00000024100b7c20 */ /* 0x000fe40008410000 */
[----:B------:R-:W-:Y:S02]  /*a150*/  FMUL.FTZ R9, R91, R34 ;  /* 0x000000225b097220 */ /* 0x000fe40000410000 */
[----:B------:R-:W-:Y:S02]  /*a160*/  FADD.FTZ R135, R135, R8 ;  /* 0x0000000887877221 */ /* 0x000fe40000010000 */
[-C--:B------:R-:W-:Y:S02]  /*a170*/  FFMA.FTZ R49, R50, R76.reuse, R49 ;  /* 0x0000004c32317223 */ /* 0x080fe40000010031 */
[----:B------:R-:W-:-:S02]  /*a180*/  FMUL.FTZ R10, R18, R76 ;  /* 0x0000004c120a7220 */ /* 0x000fc40000410000 */
[C---:B------:R-:W-:Y:S02]  /*a190*/  FMUL.FTZ R8, R76.reuse, UR36 ;  /* 0x000000244c087c20 */ /* 0x040fe40008410000 */
[----:B------:R-:W-:Y:S02]  /*a1a0*/  FFMA.FTZ R11, R76, UR35, -R11 ;  /* 0x000000234c0b7c23 */ /* 0x000fe4000801080b */
[-C--:B------:R-:W-:Y:S02]  /*a1b0*/  FFMA.FTZ R18, R18, -R9.reuse, R181 ;  /* 0x8000000912127223 */ /* 0x080fe400000100b5 */
[----:B------:R-:W-:Y:S02]  /*a1c0*/  FMUL.FTZ R76, R91, R76 ;  /* 0x0000004c5b4c7220 */ /* 0x000fe40000410000 */
[----:B------:R-:W-:Y:S02]  /*a1d0*/  FFMA.FTZ R12, R16, UR35, R8 ;  /* 0x00000023100c7c23 */ /* 0x000fe40008010008 */
[----:B------:R-:W-:-:S02]  /*a1e0*/  FFMA.FTZ R9, R17, -R9, R182 ;  /* 0x8000000911097223 */ /* 0x000fc400000100b6 */
[----:B------:R-:W-:Y:S02]  /*a1f0*/  FMUL.FTZ R13, R91, R16 ;  /* 0x000000105b0d7220 */ /* 0x000fe40000410000 */
[----:B------:R-:W-:Y:S02]  /*a200*/  FMUL.FTZ R8, R18, R76 ;  /* 0x0000004c12087220 */ /* 0x000fe40000410000 */
[----:B------:R-:W-:Y:S02]  /*a210*/  FADD.FTZ R136, -R136, R49 ;  /* 0x0000003188887221 */ /* 0x000fe40000010100 */
[----:B------:R-:W-:Y:S02]  /*a220*/  FFMA.FTZ R49, R9, R13, R8 ;  /* 0x0000000d09317223 */ /* 0x000fe40000010008 */
[C---:B------:R-:W-:Y:S02]  /*a230*/  FMUL.FTZ R8, R51.reuse, -R136 ;  /* 0x8000008833087220 */ /* 0x040fe40000410000 */
[----:B------:R-:W-:-:S02]  /*a240*/  FMUL.FTZ R51, R51, -R135 ;  /* 0x8000008733337220 */ /* 0x000fc40000410000 */
[----:B------:R-:W-:Y:S01]  /*a250*/  FADD.FTZ R208, R15, R208 ;  /* 0x000000d00fd07221 */ /* 0x000fe20000010000 */
[----:B------:R-:W-:Y:S01]  /*a260*/  HADD2.F32 R15, -RZ, R162.H0_H0 ;  /* 0x200000a2ff0f7230 */ /* 0x000fe20000004100 */
[C---:B------:R-:W-:Y:S02]  /*a270*/  FFMA.FTZ R51, R52.reuse, R136, R51 ;  /* 0x0000008834337223 */ /* 0x040fe40000010033 */
[----:B------:R-:W-:Y:S02]  /*a280*/  FFMA.FTZ R8, R52, R135, -R8 ;  /* 0x0000008734087223 */ /* 0x000fe40000010808 */
[C---:B------:R-:W-:Y:S02]  /*a290*/  FMUL.FTZ R11, R18.reuse, R11 ;  /* 0x0000000b120b7220 */ /* 0x040fe40000410000 */
[----:B------:R-:W-:Y:S02]  /*a2a0*/  FMUL.FTZ R50, R18, R13 ;  /* 0x0000000d12327220 */ /* 0x000fe40000410000 */
[----:B------:R-:W-:-:S02]  /*a2b0*/  FADD.FTZ R134, -R134, R51 ;  /* 0x0000003386867221 */ /* 0x000fc40000010100 */
[----:B------:R-:W-:Y:S02]  /*a2c0*/  FADD.FTZ R133, R133, R8 ;  /* 0x0000000885857221 */ /* 0x000fe40000010000 */
[----:B------:R-:W-:Y:S01]  /*a2d0*/  FFMA.FTZ R10, R17, R16, R10 ;  /* 0x00000010110a7223 */ /* 0x000fe2000001000a */
[----:B------:R-:W-:Y:S01]  /*a2e0*/  HADD2.F32 R17, -RZ, R167.H0_H0 ;  /* 0x200000a7ff117230 */ /* 0x000fe20000004100 */
[C---:B------:R-:W-:Y:S01]  /*a2f0*/  FFMA.FTZ R50, R9.reuse, R76, -R50 ;  /* 0x0000004c09327223 */ /* 0x040fe20000010832 */
[----:B------:R-:W-:Y:S01]  /*a300*/  HADD2.F32 R16, -RZ, R166.H0_H0 ;  /* 0x200000a6ff107230 */ /* 0x000fe20000004100 */
[----:B------:R-:W-:Y:S02]  /*a310*/  FFMA.FTZ R11, R9, R12, R11 ;  /* 0x0000000c090b7223 */ /* 0x000fe4000001000b */
[----:B------:R-:W-:Y:S02]  /*a320*/  FMUL.FTZ R9, R92, R15 ;  /* 0x0000000f5c097220 */ /* 0x000fe40000410000 */
[----:B------:R-:W-:-:S02]  /*a330*/  FMUL.FTZ R8, R53, -R134 ;  /* 0x8000008635087220 */ /* 0x000fc40000410000 */
[----:B------:R-:W-:Y:S02]  /*a340*/  FMUL.FTZ R53, R53, -R133 ;  /* 0x8000008535357220 */ /* 0x000fe40000410000 */
[----:B------:R-:W-:Y:S02]  /*a350*/  FFMA.FTZ R14, R34, R10, R11 ;  /* 0x0000000a220e7223 */ /* 0x000fe4000001000b */
[-C--:B------:R-:W-:Y:S02]  /*a360*/  FFMA.FTZ R12, R20, -R9.reuse, R179 ;  /* 0x80000009140c7223 */ /* 0x080fe400000100b3 */
[----:B------:R-:W-:Y:S02]  /*a370*/  FFMA.FTZ R11, R19, -R9, R180 ;  /* 0x80000009130b7223 */ /* 0x000fe400000100b4 */
[----:B------:R-:W-:Y:S02]  /*a380*/  FMUL.FTZ R9, R135, UR36 ;  /* 0x0000002487097c20 */ /* 0x000fe40008410000 */
[----:B------:R-:W-:-:S02]  /*a390*/  FFMA.FTZ R53, R54, R134, R53 ;  /* 0x0000008636357223 */ /* 0x000fc40000010035 */
[----:B------:R-:W-:Y:S02]  /*a3a0*/  FFMA.FTZ R8, R54, R133, -R8 ;  /* 0x0000008536087223 */ /* 0x000fe40000010808 */
[----:B------:R-:W-:Y:S02]  /*a3b0*/  FFMA.FTZ R225, R91, R10, R225 ;  /* 0x0000000a5be17223 */ /* 0x000fe400000100e1 */
[----:B------:R-:W-:Y:S02]  /*a3c0*/  FFMA.FTZ R9, R136, UR35, -R9 ;  /* 0x0000002388097c23 */ /* 0x000fe40008010809 */
[----:B------:R-:W-:Y:S02]  /*a3d0*/  FMUL.FTZ R10, R20, R136 ;  /* 0x00000088140a7220 */ /* 0x000fe40000410000 */
[----:B------:R-:W-:Y:S02]  /*a3e0*/  FADD.FTZ R143, -R132, R53 ;  /* 0x00000035848f7221 */ /* 0x000fe40000010100 */
[----:B------:R-:W-:Y:S01]  /*a3f0*/  FADD.FTZ R20, R131, R8 ;  /* 0x0000000883147221 */ /* 0x000fe20000010000 */
[----:B------:R-:W-:Y:S01]  /*a400*/  IADD3 R131, R122, 0xd00, RZ ;  /* 0x00000d007a837810 */ /* 0x000fe20007ffe0ff */
[----:B------:R-:W-:-:S02]  /*a410*/  FMUL.FTZ R52, R34, R13 ;  /* 0x0000000d22347220 */ /* 0x000fc40000410000 */
[----:B------:R-:W-:Y:S02]  /*a420*/  FMUL.FTZ R8, R136, UR36 ;  /* 0x0000002488087c20 */ /* 0x000fe40008410000 */
[----:B------:R-:W-:Y:S02]  /*a430*/  FMUL.FTZ R13, R12, R9 ;  /* 0x000000090c0d7220 */ /* 0x000fe40000410000 */
[----:B------:R-:W-:Y:S02]  /*a440*/  FMUL.FTZ R9, R55, -R143 ;  /* 0x8000008f37097220 */ /* 0x000fe40000410000 */
[----:B------:R-:W-:Y:S02]  /*a450*/  FFMA.FTZ R19, R19, R135, R10 ;  /* 0x0000008713137223 */ /* 0x000fe4000001000a */
[----:B------:R-:W-:Y:S02]  /*a460*/  FMUL.FTZ R55, R55, -R20 ;  /* 0x8000001437377220 */ /* 0x000fe40000410000 */
[----:B------:R-:W-:Y:S01]  /*a470*/  FFMA.FTZ R10, R135, UR35, R8 ;  /* 0x00000023870a7c23 */ /* 0x000fe20008010008 */
[----:B------:R-:W-:Y:S01]  /*a480*/  HADD2.F32 R8, -RZ, R163.H0_H0 ;  /* 0x200000a3ff087230 */ /* 0x000fe20000004100 */
[----:B------:R-:W-:-:S02]  /*a490*/  FMUL.FTZ R54, R92, R136 ;  /* 0x000000885c367220 */ /* 0x000fc40000410000 */
[----:B------:R-:W-:Y:S02]  /*a4a0*/  FMUL.FTZ R135, R92, R135 ;  /* 0x000000875c877220 */ /* 0x000fe40000410000 */
[----:B------:R-:W-:Y:S02]  /*a4b0*/  FFMA.FTZ R55, R56, R143, R55 ;  /* 0x0000008f38377223 */ /* 0x000fe40000010037 */
[----:B------:R-:W-:Y:S02]  /*a4c0*/  FADD.FTZ R207, R14, R207 ;  /* 0x000000cf0ecf7221 */ /* 0x000fe40000010000 */
[C---:B------:R-:W-:Y:S02]  /*a4d0*/  FMUL.FTZ R14, R12.reuse, R54 ;  /* 0x000000360c0e7220 */ /* 0x040fe40000410000 */
[----:B------:R-:W-:Y:S02]  /*a4e0*/  FMUL.FTZ R53, R12, R135 ;  /* 0x000000870c357220 */ /* 0x000fe40000410000 */
[----:B------:R-:W-:-:S02]  /*a4f0*/  FFMA.FTZ R12, R11, R10, R13 ;  /* 0x0000000a0b0c7223 */ /* 0x000fc4000001000d */
[----:B------:R-:W-:Y:S02]  /*a500*/  FFMA.FTZ R10, R56, R20, -R9 ;  /* 0x00000014380a7223 */ /* 0x000fe40000010809 */
[----:B------:R-:W-:Y:S02]  /*a510*/  FADD.FTZ R145, -R130, R55 ;  /* 0x0000003782917221 */ /* 0x000fe40000010100 */
[----:B------:R-:W-:Y:S02]  /*a520*/  FADD.FTZ R129, R129, R10 ;  /* 0x0000000a81817221 */ /* 0x000fe40000010000 */
[C---:B------:R-:W-:Y:S02]  /*a530*/  FMUL.FTZ R9, R57.reuse, -R145 ;  /* 0x8000009139097220 */ /* 0x040fe40000410000 */
[-C--:B------:R-:W-:Y:S02]  /*a540*/  FMUL.FTZ R57, R57, -R129.reuse ;  /* 0x8000008139397220 */ /* 0x080fe40000410000 */
[----:B------:R-:W-:-:S02]  /*a550*/  FFMA.FTZ R10, R58, R129, -R9 ;  /* 0x000000813a0a7223 */ /* 0x000fc40000010809 */
[----:B------:R-:W-:Y:S02]  /*a560*/  FMUL.FTZ R9, R133, UR36 ;  /* 0x0000002485097c20 */ /* 0x000fe40008410000 */
[----:B------:R-:W-:Y:S02]  /*a570*/  FFMA.FTZ R57, R58, R145, R57 ;  /* 0x000000913a397223 */ /* 0x000fe40000010039 */
[----:B------:R-:W-:Y:S02]  /*a580*/  FADD.FTZ R127, R127, R10 ;  /* 0x0000000a7f7f7221 */ /* 0x000fe40000010000 */
[----:B------:R-:W-:Y:S02]  /*a590*/  FFMA.FTZ R13, R134, UR35, -R9 ;  /* 0x00000023860d7c23 */ /* 0x000fe40008010809 */
[----:B------:R-:W-:Y:S02]  /*a5a0*/  FADD.FTZ R128, -R128, R57 ;  /* 0x0000003980807221 */ /* 0x000fe40000010100 */
[----:B------:R-:W-:-:S02]  /*a5b0*/  FMUL.FTZ R9, R59, -R127 ;  /* 0x8000007f3b097220 */ /* 0x000fc40000410000 */
[C---:B------:R-:W-:Y:S02]  /*a5c0*/  FFMA.FTZ R51, R11.reuse, R135, R14 ;  /* 0x000000870b337223 */ /* 0x040fe4000001000e */
[----:B------:R-:W-:Y:S02]  /*a5d0*/  FFMA.FTZ R53, R11, R54, -R53 ;  /* 0x000000360b357223 */ /* 0x000fe40000010835 */
[----:B------:R-:W-:Y:S02]  /*a5e0*/  FMUL.FTZ R11, R93, R8 ;  /* 0x000000085d0b7220 */ /* 0x000fe40000410000 */
[-C--:B------:R-:W-:Y:S02]  /*a5f0*/  FMUL.FTZ R59, R59, -R128.reuse ;  /* 0x800000803b3b7220 */ /* 0x080fe40000410000 */
[----:B------:R-:W-:Y:S02]  /*a600*/  FFMA.FTZ R9, R80, R128, R9 ;  /* 0x0000008050097223 */ /* 0x000fe40000010009 */
[----:B------:R-:W-:-:S02]  /*a610*/  FFMA.FTZ R226, R92, R19, R226 ;  /* 0x000000135ce27223 */ /* 0x000fc400000100e2 */
[----:B------:R-:W-:Y:S02]  /*a620*/  FFMA.FTZ R19, R15, R19, R12 ;  /* 0x000000130f137223 */ /* 0x000fe4000001000c */
[----:B------:R-:W-:Y:S02]  /*a630*/  FFMA.FTZ R12, R21, -R11, R178 ;  /* 0x8000000b150c7223 */ /* 0x000fe400000100b2 */
[----:B------:R-:W-:Y:S02]  /*a640*/  FMUL.FTZ R10, R134, UR36 ;  /* 0x00000024860a7c20 */ /* 0x000fe40008410000 */
[----:B------:R-:W-:Y:S02]  /*a650*/  FFMA.FTZ R80, R80, R127, -R59 ;  /* 0x0000007f50507223 */ /* 0x000fe4000001083b */
[----:B------:R-:W-:Y:S02]  /*a660*/  FADD.FTZ R126, -R126, R9 ;  /* 0x000000097e7e7221 */ /* 0x000fe40000010100 */
[----:B------:R-:W-:-:S02]  /*a670*/  FFMA.FTZ R11, R22, -R11, R177 ;  /* 0x8000000b160b7223 */ /* 0x000fc400000100b1 */
[----:B------:R-:W-:Y:S02]  /*a680*/  FFMA.FTZ R10, R133, UR35, R10 ;  /* 0x00000023850a7c23 */ /* 0x000fe4000801000a */
[----:B------:R-:W-:Y:S02]  /*a690*/  FMUL.FTZ R13, R12, R13 ;  /* 0x0000000d0c0d7220 */ /* 0x000fe40000410000 */
[----:B------:R-:W-:Y:S02]  /*a6a0*/  FADD.FTZ R125, R125, R80 ;  /* 0x000000507d7d7221 */ /* 0x000fe40000010000 */
[----:B------:R-:W-:Y:S02]  /*a6b0*/  FMUL.FTZ R9, R81, -R126 ;  /* 0x8000007e51097220 */ /* 0x000fe40000410000 */
[----:B------:R-:W-:Y:S02]  /*a6c0*/  FFMA.FTZ R13, R11, R10, R13 ;  /* 0x0000000a0b0d7223 */ /* 0x000fe4000001000d */
[----:B------:R-:W-:Y:S01]  /*a6d0*/  FFMA.FTZ R10, R82, R125, -R9 ;  /* 0x0000007d520a7223 */ /* 0x000fe20000010809 */
[----:B------:R-:W-:Y:S01]  /*a6e0*/  HADD2.F32 R9, -RZ, R199.H0_H0 ;  /* 0x200000c7ff097230 */ /* 0x000fe20000004100 */
[----:B------:R-:W-:-:S02]  /*a6f0*/  FMUL.FTZ R21, R21, R134 ;  /* 0x0000008615157220 */ /* 0x000fc40000410000 */
[----:B------:R-:W-:Y:S02]  /*a700*/  FMUL.FTZ R81, R81, -R125 ;  /* 0x8000007d51517220 */ /* 0x000fe40000410000 */
[C---:B------:R-:W-:Y:S01]  /*a710*/  FMUL.FTZ R56, R15.reuse, R135 ;  /* 0x000000870f387220 */ /* 0x040fe20000410000 */
[----:B------:R-:W-:Y:S01]  /*a720*/  IADD3 R135, R122, 0xe00, RZ ;  /* 0x00000e007a877810 */ /* 0x000fe20007ffe0ff */
[----:B------:R-:W-:Y:S02]  /*a730*/  FMUL.FTZ R54, R15, R54 ;  /* 0x000000360f367220 */ /* 0x000fe40000410000 */
[-C--:B------:R-:W-:Y:S01]  /*a740*/  FFMA.FTZ R22, R22, R133.reuse, R21 ;  /* 0x0000008516167223 */ /* 0x080fe20000010015 */
[----:B------:R-:W-:Y:S01]  /*a750*/  SHF.L.U32 R21, R122, 0x5, RZ ;  /* 0x000000057a157819 */ /* 0x000fe200000006ff */
[C---:B------:R-:W-:Y:S02]  /*a760*/  FMUL.FTZ R15, R93.reuse, R134 ;  /* 0x000000865d0f7220 */ /* 0x040fe40000410000 */
[----:B------:R-:W-:Y:S01]  /*a770*/  FMUL.FTZ R133, R93, R133 ;  /* 0x000000855d857220 */ /* 0x000fe20000410000 */
[C---:B------:R-:W-:Y:S01]  /*a780*/  IADD3 R144, R21.reuse, 0x1, RZ ;  /* 0x0000000115907810 */ /* 0x040fe20007ffe0ff */
[----:B------:R-:W-:Y:S01]  /*a790*/  FMUL.FTZ R33, R100, R9 ;  /* 0x0000000964217220 */ /* 0x000fe20000410000 */
[C---:B------:R-:W-:Y:S01]  /*a7a0*/  IADD3 R146, R21.reuse, 0x2, RZ ;  /* 0x0000000215927810 */ /* 0x040fe20007ffe0ff */
[----:B------:R-:W-:Y:S01]  /*a7b0*/  FFMA.FTZ R81, R82, R126, R81 ;  /* 0x0000007e52517223 */ /* 0x000fe20000010051 */
[----:B------:R-:W-:Y:S01]  /*a7c0*/  IADD3 R148, R21, 0x3, RZ ;  /* 0x0000000315947810 */ /* 0x000fe20007ffe0ff */
[----:B------:R-:W-:Y:S01]  /*a7d0*/  FADD.FTZ R123, R123, R10 ;  /* 0x0000000a7b7b7221 */ /* 0x000fe20000010000 */
[-C--:B------:R-:W-:Y:S01]  /*a7e0*/  LEA.HI.SX32 R144, R144, R21.reuse, 0x1b ;  /* 0x0000001590907211 */ /* 0x080fe200078fdaff */
[----:B------:R-:W-:Y:S01]  /*a7f0*/  FMUL.FTZ R76, R34, R76 ;  /* 0x0000004c224c7220 */ /* 0x000fe20000410000 */
[----:B------:R-:W-:Y:S01]  /*a800*/  LEA.HI.SX32 R146, R146, R21, 0x1b ;  /* 0x0000001592927211 */ /* 0x000fe200078fdaff */
[----:B------:R-:W-:Y:S01]  /*a810*/  FMUL.FTZ R14, R12, R15 ;  /* 0x0000000f0c0e7220 */ /* 0x000fe20000410000 */
[----:B------:R-:W-:Y:S01]  /*a820*/  LEA.HI.SX32 R148, R148, R21, 0x1b ;  /* 0x0000001594947211 */ /* 0x000fe200078fdaff */
[----:B------:R-:W-:Y:S01]  /*a830*/  FMUL.FTZ R12, R12, R133 ;  /* 0x000000850c0c7220 */ /* 0x000fe20000410000 */
[----:B------:R-:W-:Y:S01]  /*a840*/  LEA.HI.SX32 R21, R21, R21, 0x1b ;  /* 0x0000001515157211 */ /* 0x000fe200078fdaff */
[----:B------:R-:W-:-:S02]  /*a850*/  FFMA.FTZ R34, R31, -R33, R214 ;  /* 0x800000211f227223 */ /* 0x000fc400000100d6 */
[----:B------:R-:W-:Y:S02]  /*a860*/  FADD.FTZ R124, -R124, R81 ;  /* 0x000000517c7c7221 */ /* 0x000fe40000010100 */
[----:B------:R-:W-:Y:S02]  /*a870*/  FFMA.FTZ R33, R32, -R33, R213 ;  /* 0x8000002120217223 */ /* 0x000fe400000100d5 */
[----:B------:R-:W-:Y:S02]  /*a880*/  FMUL.FTZ R10, R100, R123 ;  /* 0x0000007b640a7220 */ /* 0x000fe40000410000 */
[C---:B------:R-:W-:Y:S02]  /*a890*/  FMUL.FTZ R78, R8.reuse, R133 ;  /* 0x00000085084e7220 */ /* 0x040fe40000410000 */
[-C--:B------:R-:W-:Y:S02]  /*a8a0*/  FMUL.FTZ R58, R8, R15.reuse ;  /* 0x0000000f083a7220 */ /* 0x080fe40000410000 */
[----:B------:R-:W-:-:S02]  /*a8b0*/  FFMA.FTZ R57, R11, R15, -R12 ;  /* 0x0000000f0b397223 */ /* 0x000fc4000001080c */
[----:B------:R-:W-:Y:S02]  /*a8c0*/  FFMA.FTZ R8, R8, R22, R13 ;  /* 0x0000001608087223 */ /* 0x000fe4000001000d */
[----:B------:R-:W-:Y:S02]  /*a8d0*/  FMUL.FTZ R12, R100, R124 ;  /* 0x0000007c640c7220 */ /* 0x000fe40000410000 */
[----:B------:R-:W-:Y:S02]  /*a8e0*/  FMUL.FTZ R13, R33, R10 ;  /* 0x0000000a210d7220 */ /* 0x000fe40000410000 */
[----:B------:R-:W-:Y:S02]  /*a8f0*/  FMUL.FTZ R18, R99, R35 ;  /* 0x0000002363127220 */ /* 0x000fe40000410000 */
[----:B------:R-:W-:Y:S01]  /*a900*/  FFMA.FTZ R55, R11, R133, R14 ;  /* 0x000000850b377223 */ /* 0x000fe2000001000e */
[----:B------:R-:W-:Y:S01]  /*a910*/  IADD3 R133, R122, 0xd80, RZ ;  /* 0x00000d807a857810 */ /* 0x000fe20007ffe0ff */
[----:B------:R-:W-:-:S02]  /*a920*/  FADD.FTZ R206, R19, R206 ;  /* 0x000000ce13ce7221 */ /* 0x000fc40000010000 */
[-C--:B------:R-:W-:Y:S02]  /*a930*/  FMUL.FTZ R11, R33, R12.reuse ;  /* 0x0000000c210b7220 */ /* 0x080fe40000410000 */
[-C--:B------:R-:W-:Y:S02]  /*a940*/  FFMA.FTZ R13, R34, R12.reuse, -R13 ;  /* 0x0000000c220d7223 */ /* 0x080fe4000001080d */
[----:B------:R-:W-:Y:S02]  /*a950*/  FMUL.FTZ R15, R9, R12 ;  /* 0x0000000c090f7220 */ /* 0x000fe40000410000 */
[----:B------:R-:W-:Y:S02]  /*a960*/  FFMA.FTZ R19, R29, -R18, R170 ;  /* 0x800000121d137223 */ /* 0x000fe400000100aa */
[----:B------:R-:W-:Y:S02]  /*a970*/  FMUL.FTZ R12, R99, R125 ;  /* 0x0000007d630c7220 */ /* 0x000fe40000410000 */
[----:B------:R-:W-:-:S02]  /*a980*/  FADD.FTZ R164, R69, R164 ;  /* 0x000000a445a47221 */ /* 0x000fc40000010000 */
[----:B------:R-:W-:Y:S02]  /*a990*/  FFMA.FTZ R227, R93, R22, R227 ;  /* 0x000000165de37223 */ /* 0x000fe400000100e3 */
[----:B------:R-:W-:Y:S02]  /*a9a0*/  FMUL.FTZ R22, R99, R126 ;  /* 0x0000007e63167220 */ /* 0x000fe40000410000 */
[----:B------:R-:W-:Y:S02]  /*a9b0*/  FFMA.FTZ R18, R30, -R18, R169 ;  /* 0x800000121e127223 */ /* 0x000fe400000100a9 */
[C---:B------:R-:W-:Y:S02]  /*a9c0*/  FMUL.FTZ R69, R19.reuse, R12 ;  /* 0x0000000c13457220 */ /* 0x040fe40000410000 */
[----:B------:R-:W-:Y:S02]  /*a9d0*/  FFMA.FTZ R11, R34, R10, R11 ;  /* 0x0000000a220b7223 */ /* 0x000fe4000001000b */
[----:B------:R-:W-:-:S02]  /*a9e0*/  FMUL.FTZ R59, R19, R22 ;  /* 0x00000016133b7220 */ /* 0x000fc40000410000 */
[C---:B------:R-:W-:Y:S02]  /*a9f0*/  FFMA.FTZ R80, R18.reuse, R22, -R69 ;  /* 0x0000001612507223 */ /* 0x040fe40000010845 */
[----:B------:R-:W-:Y:S02]  /*aa00*/  FADD.FTZ R13, RZ, R13 ;  /* 0x0000000dff0d7221 */ /* 0x000fe40000010000 */
[----:B------:R-:W-:Y:S02]  /*aa10*/  FMUL.FTZ R10, R9, R10 ;  /* 0x0000000a090a7220 */ /* 0x000fe40000410000 */
[----:B------:R-:W-:Y:S02]  /*aa20*/  FFMA.FTZ R14, R18, R12, R59 ;  /* 0x0000000c120e7223 */ /* 0x000fe4000001003b */
[----:B------:R-:W-:Y:S01]  /*aa30*/  FADD.FTZ R11, RZ, R11 ;  /* 0x0000000bff0b7221 */ /* 0x000fe20000010000 */
[----:B------:R0:W-:Y:S01]  /*aa40*/  STS [R21.X4+0x4200], R10 ;  /* 0x0042000a15007388 */ /* 0x0001e20000004800 */
[----:B------:R-:W-:-:S02]  /*aa50*/  FADD.FTZ R80, R13, R80 ;  /* 0x000000500d507221 */ /* 0x000fc40000010000 */
[C---:B------:R-:W-:Y:S01]  /*aa60*/  FMUL.FTZ R13, R98.reuse, R17 ;  /* 0x00000011620d7220 */ /* 0x040fe20000410000 */
[----:B------:R1:W-:Y:S01]  /*aa70*/  STS [R144.X4+0x4204], R15 ;  /* 0x0042040f90007388 */ /* 0x0003e20000004800 */
[C---:B------:R-:W-:Y:S02]  /*aa80*/  FMUL.FTZ R94, R98.reuse, R128 ;  /* 0x00000080625e7220 */ /* 0x040fe40000410000 */
[----:B------:R-:W-:Y:S02]  /*aa90*/  FMUL.FTZ R59, R35, R12 ;  /* 0x0000000c233b7220 */ /* 0x000fe40000410000 */
[----:B------:R-:W-:Y:S02]  /*aaa0*/  FMUL.FTZ R82, R98, R127 ;  /* 0x0000007f62527220 */ /* 0x000fe40000410000 */
[----:B0-----:R-:W-:Y:S01]  /*aab0*/  FADD.FTZ R10, R11, R14 ;  /* 0x0000000e0b0a7221 */ /* 0x001fe20000010000 */
[----:B------:R0:W-:Y:S01]  /*aac0*/  STS [R146.X4+0x4208], R59 ;  /* 0x0042083b92007388 */ /* 0x0001e20000004800 */
[----:B------:R-:W-:Y:S01]  /*aad0*/  FFMA.FTZ R14, R27, -R13, R172 ;  /* 0x8000000d1b0e7223 */ /* 0x000fe200000100ac */
[----:B-1----:R-:W-:Y:S01]  /*aae0*/  HADD2.F32 R15, -RZ, R165.H0_H0 ;  /* 0x200000a5ff0f7230 */ /* 0x002fe20000004100 */
[----:B------:R-:W-:-:S02]  /*aaf0*/  FMUL.FTZ R11, R97, R16 ;  /* 0x00000010610b7220 */ /* 0x000fc40000410000 */
[----:B------:R-:W-:Y:S02]  /*ab00*/  FFMA.FTZ R13, R28, -R13, R171 ;  /* 0x8000000d1c0d7223 */ /* 0x000fe400000100ab */
[-C--:B------:R-:W-:Y:S02]  /*ab10*/  FFMA.FTZ R12, R26, -R11.reuse, R173 ;  /* 0x8000000b1a0c7223 */ /* 0x080fe400000100ad */
[----:B------:R-:W-:Y:S02]  /*ab20*/  FMUL.FTZ R69, R13, R94 ;  /* 0x0000005e0d457220 */ /* 0x000fe40000410000 */
[----:B------:R-:W-:Y:S02]  /*ab30*/  FFMA.FTZ R11, R25, -R11, R174 ;  /* 0x8000000b190b7223 */ /* 0x000fe400000100ae */
[----:B------:R-:W-:Y:S02]  /*ab40*/  FMUL.FTZ R75, R97, R145 ;  /* 0x00000091614b7220 */ /* 0x000fe40000410000 */
[----:B------:R-:W-:-:S02]  /*ab50*/  FMUL.FTZ R71, R13, R82 ;  /* 0x000000520d477220 */ /* 0x000fc40000410000 */
[----:B------:R-:W-:Y:S02]  /*ab60*/  FFMA.FTZ R69, R14, R82, R69 ;  /* 0x000000520e457223 */ /* 0x000fe40000010045 */
[----:B------:R-:W-:Y:S02]  /*ab70*/  FMUL.FTZ R73, R97, R129 ;  /* 0x0000008161497220 */ /* 0x000fe40000410000 */
[----:B------:R-:W-:Y:S02]  /*ab80*/  FMUL.FTZ R77, R11, R75 ;  /* 0x0000004b0b4d7220 */ /* 0x000fe40000410000 */
[----:B------:R-:W-:Y:S02]  /*ab90*/  FMUL.FTZ R79, R96, R15 ;  /* 0x0000000f604f7220 */ /* 0x000fe40000410000 */
[----:B------:R-:W-:Y:S02]  /*aba0*/  FFMA.FTZ R71, R14, R94, -R71 ;  /* 0x0000005e0e477223 */ /* 0x000fe40000010847 */
[----:B------:R-:W-:-:S02]  /*abb0*/  FADD.FTZ R10, R10, R69 ;  /* 0x000000450a0a7221 */ /* 0x000fc40000010000 */
[-C--:B------:R-:W-:Y:S02]  /*abc0*/  FFMA.FTZ R77, R12, R73.reuse, R77 ;  /* 0x000000490c4d7223 */ /* 0x080fe4000001004d */
[----:B------:R-:W-:Y:S02]  /*abd0*/  FMUL.FTZ R69, R11, R73 ;  /* 0x000000490b457220 */ /* 0x000fe40000410000 */
[----:B0-----:R-:W-:Y:S02]  /*abe0*/  FMUL.FTZ R59, R35, R22 ;  /* 0x00000016233b7220 */ /* 0x001fe40000410000 */
[----:B------:R-:W-:Y:S02]  /*abf0*/  FFMA.FTZ R22, R24, -R79, R175 ;  /* 0x8000004f18167223 */ /* 0x000fe400000100af */
[----:B------:R-:W-:Y:S01]  /*ac00*/  FMUL.FTZ R81, R96, R143 ;  /* 0x0000008f60517220 */ /* 0x000fe20000410000 */
[----:B------:R0:W-:Y:S01]  /*ac10*/  STS [R148.X4+0x420c], R59 ;  /* 0x00420c3b94007388 */ /* 0x0001e20000004800 */
[----:B------:R-:W-:-:S02]  /*ac20*/  FADD.FTZ R71, R80, R71 ;  /* 0x0000004750477221 */ /* 0x000fc40000010000 */
[----:B------:R-:W-:Y:S01]  /*ac30*/  FADD.FTZ R77, R10, R77 ;  /* 0x0000004d0a4d7221 */ /* 0x000fe20000010000 */
[----:B------:R-:W-:Y:S01]  /*ac40*/  STS [R21.X4+0x4228], R78 ;  /* 0x0042284e15007388 */ /* 0x000fe20000004800 */
[----:B------:R-:W-:Y:S02]  /*ac50*/  FFMA.FTZ R80, R12, R75, -R69 ;  /* 0x0000004b0c507223 */ /* 0x000fe40000010845 */
[----:B------:R-:W-:Y:S01]  /*ac60*/  FFMA.FTZ R10, R23, -R79, R176 ;  /* 0x8000004f170a7223 */ /* 0x000fe200000100b0 */
[----:B------:R-:W-:Y:S01]  /*ac70*/  STS [R21.X4+0x422c], R58 ;  /* 0x00422c3a15007388 */ /* 0x000fe20000004800 */
[----:B------:R-:W-:Y:S02]  /*ac80*/  FMUL.FTZ R69, R96, R20 ;  /* 0x0000001460457220 */ /* 0x000fe40000410000 */
[C---:B------:R-:W-:Y:S01]  /*ac90*/  FMUL.FTZ R79, R22.reuse, R81 ;  /* 0x00000051164f7220 */ /* 0x040fe20000410000 */
[----:B------:R-:W-:Y:S01]  /*aca0*/  STS [R21.X4+0x4230], R56 ;  /* 0x0042303815007388 */ /* 0x000fe20000004800 */
[----:B0-----:R-:W-:-:S02]  /*acb0*/  FMUL.FTZ R59, R22, R69 ;  /* 0x00000045163b7220 */ /* 0x001fc40000410000 */
[----:B------:R-:W-:Y:S01]  /*acc0*/  FFMA.FTZ R132, R10, R69, R79 ;  /* 0x000000450a847223 */ /* 0x000fe2000001004f */
[----:B------:R-:W-:Y:S01]  /*acd0*/  STS [R21.X4+0x4234], R54 ;  /* 0x0042343615007388 */ /* 0x000fe20000004800 */
[----:B------:R-:W-:Y:S01]  /*ace0*/  FADD.FTZ R71, R71, R80 ;  /* 0x0000005047477221 */ /* 0x000fe20000010000 */
[----:B------:R-:W-:Y:S01]  /*acf0*/  IADD3 R79, R122, 0xb80, RZ ;  /* 0x00000b807a4f7810 */ /* 0x000fe20007ffe0ff */
[----:B------:R-:W-:Y:S01]  /*ad00*/  FFMA.FTZ R134, R10, R81, -R59 ;  /* 0x000000510a867223 */ /* 0x000fe2000001083b */
[----:B------:R-:W-:Y:S01]  /*ad10*/  STS [R21.X4+0x4238], R52 ;  /* 0x0042383415007388 */ /* 0x000fe20000004800 */
[----:B------:R-:W-:Y:S01]  /*ad20*/  FADD.FTZ R132, R77, R132 ;  /* 0x000000844d847221 */ /* 0x000fe20000010000 */
[----:B------:R-:W-:Y:S01]  /*ad30*/  IADD3 R59, R122, 0x680, RZ ;  /* 0x000006807a3b7810 */ /* 0x000fe20007ffe0ff */
[----:B------:R-:W-:Y:S01]  /*ad40*/  FADD.FTZ R134, R71, R134 ;  /* 0x0000008647867221 */ /* 0x000fe20000010000 */
        /* <DEDUP_REMOVED lines=10> */
[C---:B------:R-:W-:Y:S01]  /*adf0*/  IADD3 R49, R122.reuse, 0x400, RZ ;  /* 0x000004007a317810 */ /* 0x040fe20007ffe0ff */
[----:B------:R-:W-:Y:S01]  /*ae00*/  FMUL.FTZ R82, R17, R82 ;  /* 0x0000005211527220 */ /* 0x000fe20000410000 */
[----:B------:R-:W-:Y:S01]  /*ae10*/  STS [R21.X4+0x4248], R46 ;  /* 0x0042482e15007388 */ /* 0x000fe20000004800 */
[----:B------:R-:W-:Y:S01]  /*ae20*/  FMUL.FTZ R136, R15, R69 ;  /* 0x000000450f887220 */ /* 0x000fe20000410000 */
[----:B------:R-:W-:Y:S01]  /*ae30*/  IADD3 R57, R122, 0x600, RZ ;  /* 0x000006007a397810 */ /* 0x000fe20007ffe0ff */
        /* <DEDUP_REMOVED lines=28> */
[----:B------:R-:W-:Y:S01]  /*b000*/  FMUL.FTZ R214, R116, R214 ;  /* 0x000000d674d67220 */ /* 0x000fe20000410000 */
[----:B------:R0:W-:Y:S01]  /*b010*/  STS [R21.X4+0x4250], R44 ;  /* 0x0042502c15007388 */ /* 0x0001e20000004800 */
[----:B------:R-:W-:Y:S01]  /*b020*/  IADD3 R37, R122, 0x80, RZ ;  /* 0x000000807a257810 */ /* 0x000fe20007ffe0ff */
[----:B------:R-:W-:Y:S01]  /*b030*/  FADD.FTZ R7, R150, R7 ;  /* 0x0000000796077221 */ /* 0x000fe20000010000 */
[C---:B------:R-:W-:Y:S01]  /*b040*/  IADD3 R53, R122.reuse, 0x500, RZ ;  /* 0x000005007a357810 */ /* 0x040fe20007ffe0ff */
[----:B------:R-:W-:Y:S01]  /*b050*/  STS [R21.X4+0x4254], R70 ;  /* 0x0042544615007388 */ /* 0x000fe20000004800 */
[----:B------:R-:W-:Y:S01]  /*b060*/  IADD3 R63, R122, 0x780, RZ ;  /* 0x000007807a3f7810 */ /* 0x000fe20007ffe0ff */
[----:B------:R-:W-:Y:S01]  /*b070*/  FFMA.FTZ R213, -R116, R213, -RZ ;  /* 0x000000d574d57223 */ /* 0x000fe200000109ff */
[C---:B------:R-:W-:Y:S01]  /*b080*/  IADD3 R65, R122.reuse, 0x800, RZ ;  /* 0x000008007a417810 */ /* 0x040fe20007ffe0ff */
[----:B------:R-:W-:Y:S01]  /*b090*/  STS [R21.X4+0x4258], R68 ;  /* 0x0042584415007388 */ /* 0x000fe20000004800 */
[C---:B------:R-:W-:Y:S01]  /*b0a0*/  IADD3 R67, R122.reuse, 0x880, RZ ;  /* 0x000008807a437810 */ /* 0x040fe20007ffe0ff */
[----:B------:R-:W-:Y:S01]  /*b0b0*/  FMUL.FTZ R169, R115, R169 ;  /* 0x000000a973a97220 */ /* 0x000fe20000410000 */
[C---:B------:R-:W-:Y:S01]  /*b0c0*/  IADD3 R73, R122.reuse, 0xa00, RZ ;  /* 0x00000a007a497810 */ /* 0x040fe20007ffe0ff */
[----:B------:R1:W-:Y:S01]  /*b0d0*/  STS [R21.X4+0x425c], R42 ;  /* 0x00425c2a15007388 */ /* 0x0003e20000004800 */
[----:B------:R-:W-:Y:S01]  /*b0e0*/  IADD3 R75, R122, 0xa80, RZ ;  /* 0x00000a807a4b7810 */ /* 0x000fe20007ffe0ff */
[----:B------:R-:W-:Y:S01]  /*b0f0*/  FMUL.FTZ R150, R20, UR36 ;  /* 0x0000002414967c20 */ /* 0x000fe20008410000 */
[C---:B------:R-:W-:Y:S01]  /*b100*/  IADD3 R77, R122.reuse, 0xb00, RZ ;  /* 0x00000b007a4d7810 */ /* 0x040fe20007ffe0ff */
[----:B------:R2:W-:Y:S01]  /*b110*/  STS [R21.X4+0x4260], R40 ;  /* 0x0042602815007388 */ /* 0x0005e20000004800 */
[----:B------:R-:W-:Y:S01]  /*b120*/  IADD3 R81, R122, 0xc00, RZ ;  /* 0x00000c007a517810 */ /* 0x000fe20007ffe0ff */
[----:B------:R-:W-:Y:S01]  /*b130*/  FADD.FTZ R7, R7, R6 ;  /* 0x0000000607077221 */ /* 0x000fe20000010000 */
[-C--:B0-----:R-:W-:Y:S01]  /*b140*/  LEA.HI.SX32 R44, R51, R122.reuse, 0x1b ;  /* 0x0000007a332c7211 */ /* 0x081fe200078fdaff */
[----:B------:R-:W-:Y:S01]  /*b150*/  STS [R21.X4+0x4264], R66 ;  /* 0x0042644215007388 */ /* 0x000fe20000004800 */
[-C--:B------:R-:W-:Y:S01]  /*b160*/  LEA.HI.SX32 R46, R55, R122.reuse, 0x1b ;  /* 0x0000007a372e7211 */ /* 0x080fe200078fdaff */
[----:B------:R-:W-:Y:S01]  /*b170*/  FADD.FTZ R152, R152, R5 ;  /* 0x0000000598987221 */ /* 0x000fe20000010000 */
[-C--:B-1----:R-:W-:Y:S01]  /*b180*/  LEA.HI.SX32 R42, R47, R122.reuse, 0x1b ;  /* 0x0000007a2f2a7211 */ /* 0x082fe200078fdaff */
[----:B------:R0:W-:Y:S01]  /*b190*/  STS [R21.X4+0x4268], R38 ;  /* 0x0042682615007388 */ /* 0x0001e20000004800 */
[-C--:B------:R-:W-:Y:S01]  /*b1a0*/  LEA.HI.SX32 R47, R57, R122.reuse, 0x1b ;  /* 0x0000007a392f7211 */ /* 0x080fe200078fdaff */
[----:B------:R-:W-:Y:S01]  /*b1b0*/  FMUL.FTZ R24, R24, R143 ;  /* 0x0000008f18187220 */ /* 0x000fe20000410000 */
[-C--:B--2---:R-:W-:Y:S01]  /*b1c0*/  LEA.HI.SX32 R40, R43, R122.reuse, 0x1b ;  /* 0x0000007a2b287211 */ /* 0x084fe200078fdaff */
[----:B------:R-:W-:Y:S01]  /*b1d0*/  STS [R21.X4+0x426c], R64 ;  /* 0x00426c4015007388 */ /* 0x000fe20000004800 */
[-C--:B------:R-:W-:Y:S01]  /*b1e0*/  LEA.HI.SX32 R43, R49, R122.reuse, 0x1b ;  /* 0x0000007a312b7211 */ /* 0x080fe200078fdaff */
[----:B------:R-:W-:Y:S01]  /*b1f0*/  FFMA.FTZ R5, R143, UR35, -R150 ;  /* 0x000000238f057c23 */ /* 0x000fe20008010896 */
[-C--:B------:R-:W-:Y:S01]  /*b200*/  LEA.HI.SX32 R48, R59, R122.reuse, 0x1b ;  /* 0x0000007a3b307211 */ /* 0x080fe200078fdaff */
[----:B------:R1:W-:Y:S01]  /*b210*/  STS [R21.X4+0x4270], R36 ;  /* 0x0042702415007388 */ /* 0x0003e20000004800 */
[-C--:B------:R-:W-:Y:S01]  /*b220*/  LEA.HI.SX32 R50, R63, R122.reuse, 0x1b ;  /* 0x0000007a3f327211 */ /* 0x080fe200078fdaff */
[----:B------:R-:W-:Y:S01]  /*b230*/  FMUL.FTZ R143, R143, UR36 ;  /* 0x000000248f8f7c20 */ /* 0x000fe20008410000 */
[-C--:B0-----:R-:W-:Y:S01]  /*b240*/  LEA.HI.SX32 R38, R41, R122.reuse, 0x1b ;  /* 0x0000007a29267211 */ /* 0x081fe200078fdaff */
[----:B------:R-:W-:Y:S01]  /*b250*/  STS [R21.X4+0x4274], R62 ;  /* 0x0042743e15007388 */ /* 0x000fe20000004800 */
[----:B------:R-:W-:Y:S01]  /*b260*/  LEA.HI.SX32 R41, R45, R122, 0x1b ;  /* 0x0000007a2d297211 */ /* 0x000fe200078fdaff */
[----:B------:R-:W-:Y:S01]  /*b270*/  FFMA.FTZ R151, -R115, R170, -RZ ;  /* 0x000000aa73977223 */ /* 0x000fe200000109ff */
[-C--:B------:R-:W-:Y:S01]  /*b280*/  LEA.HI.SX32 R45, R53, R122.reuse, 0x1b ;  /* 0x0000007a352d7211 */ /* 0x080fe200078fdaff */
[----:B------:R-:W-:Y:S01]  /*b290*/  STS [R21.X4+0x4278], R60 ;  /* 0x0042783c15007388 */ /* 0x000fe20000004800 */
[----:B------:R-:W-:Y:S01]  /*b2a0*/  LEA.HI.SX32 R51, R65, R122, 0x1b ;  /* 0x0000007a41337211 */ /* 0x000fe200078fdaff */
[----:B------:R-:W-:Y:S01]  /*b2b0*/  FFMA.FTZ R24, R23, R20, R24 ;  /* 0x0000001417187223 */ /* 0x000fe20000010018 */
[-C--:B-1----:R-:W-:Y:S01]  /*b2c0*/  LEA.HI.SX32 R36, R37, R122.reuse, 0x1b ;  /* 0x0000007a25247211 */ /* 0x082fe200078fdaff */
[----:B------:R0:W-:Y:S01]  /*b2d0*/  STS [R21.X4+0x427c], R61 ;  /* 0x00427c3d15007388 */ /* 0x0001e20000004800 */
[-C--:B------:R-:W-:Y:S01]  /*b2e0*/  LEA.HI.SX32 R37, R39, R122.reuse, 0x1b ;  /* 0x0000007a27257211 */ /* 0x080fe200078fdaff */
[----:B------:R-:W-:Y:S01]  /*b2f0*/  FFMA.FTZ R6, -R112, R175, -RZ ;  /* 0x000000af70067223 */ /* 0x000fe200000109ff */
[-C--:B------:R-:W-:Y:S01]  /*b300*/  LEA.HI.SX32 R39, R147, R122.reuse, 0x1b ;  /* 0x0000007a93277211 */ /* 0x080fe200078fdaff */
[----:B------:R-:W-:Y:S01]  /*b310*/  BAR.SYNC.DEFER_BLOCKING 0x0 ;  /* 0x0000000000007b1d */ /* 0x000fe20000010000 */
[----:B------:R-:W-:Y:S01]  /*b320*/  LEA.HI.SX32 R52, R67, R122, 0x1b ;  /* 0x0000007a43347211 */ /* 0x000fe200078fdaff */
[----:B------:R-:W-:Y:S01]  /*b330*/  FMUL.FTZ R172, R114, R172 ;  /* 0x000000ac72ac7220 */ /* 0x000fe20000410000 */
[----:B------:R-:W-:Y:S01]  /*b340*/  LEA.HI.SX32 R53, R69, R122, 0x1b ;  /* 0x0000007a45357211 */ /* 0x000fe200078fdaff */
[----:B------:R-:W-:Y:S01]  /*b350*/  FFMA.FTZ R174, -R113, R174, -RZ ;  /* 0x000000ae71ae7223 */ /* 0x000fe200000109ff */
[----:B------:R-:W-:Y:S01]  /*b360*/  LEA.HI.SX32 R54, R71, R122, 0x1b ;  /* 0x0000007a47367211 */ /* 0x000fe200078fdaff */
[----:B------:R-:W-:Y:S01]  /*b370*/  FMUL.FTZ R176, R112, R176 ;  /* 0x000000b070b07220 */ /* 0x000fe20000410000 */
[----:B0-----:R-:W-:Y:S01]  /*b380*/  IADD3 R61, R122, 0x700, RZ ;  /* 0x000007007a3d7810 */ /* 0x001fe20007ffe0ff */
[----:B------:R-:W-:Y:S01]  /*b390*/  FFMA.FTZ R178, -R111, R178, -RZ ;  /* 0x000000b26fb27223 */ /* 0x000fe200000109ff */
[----:B------:R-:W-:Y:S01]  /*b3a0*/  LEA.HI.SX32 R55, R73, R122, 0x1b ;  /* 0x0000007a49377211 */ /* 0x000fe200078fdaff */
[----:B------:R-:W-:Y:S01]  /*b3b0*/  FMUL.FTZ R180, R110, R180 ;  /* 0x000000b46eb47220 */ /* 0x000fe20000410000 */
        /* <DEDUP_REMOVED lines=11> */
[----:B------:R-:W-:Y:S01]  /*b470*/  FFMA.FTZ R192, -R104, R192, -RZ ;  /* 0x000000c068c07223 */ /* 0x000fe200000109ff */
[-C--:B------:R-:W-:Y:S01]  /*b480*/  LEA.HI.SX32 R61, R131, R122.reuse, 0x1b ;  /* 0x0000007a833d7211 */ /* 0x080fe200078fdaff */
[----:B------:R-:W0:Y:S01]  /*b490*/  LDS R147, [R149.X4+0x4200] ;  /* 0x0042000095937984 */ /* 0x000e220000004800 */
[-C--:B------:R-:W-:Y:S01]  /*b4a0*/  LEA.HI.SX32 R62, R133, R122.reuse, 0x1b ;  /* 0x0000007a853e7211 */ /* 0x080fe200078fdaff */
[----:B------:R-:W-:Y:S01]  /*b4b0*/  FMUL.FTZ R150, R103, R193 ;  /* 0x000000c167967220 */ /* 0x000fe20000410000 */
[-C--:B------:R-:W-:Y:S01]  /*b4c0*/  LEA.HI.SX32 R63, R135, R122.reuse, 0x1b ;  /* 0x0000007a873f7211 */ /* 0x080fe200078fdaff */
[----:B------:R-:W1:Y:S01]  /*b4d0*/  LDS R67, [R36.X4+0x4400] ;  /* 0x0044000024437984 */ /* 0x000e620000004800 */
[----:B------:R-:W-:Y:S01]  /*b4e0*/  LEA.HI.SX32 R64, R137, R122, 0x1b ;  /* 0x0000007a89407211 */ /* 0x000fe200078fdaff */
[----:B------:R-:W-:Y:S01]  /*b4f0*/  FFMA.FTZ R194, -R103, R194, -RZ ;  /* 0x000000c267c27223 */ /* 0x000fe200000109ff */
[-C--:B------:R-:W-:Y:S01]  /*b500*/  LEA.HI.SX32 R65, R139, R122.reuse, 0x1b ;  /* 0x0000007a8b417211 */ /* 0x080fe200078fdaff */
[----:B------:R-:W2:Y:S01]  /*b510*/  LDS R68, [R37.X4+0x4600] ;  /* 0x0046000025447984 */ /* 0x000ea20000004800 */
[----:B------:R-:W-:Y:S01]  /*b520*/  LEA.HI.SX32 R66, R141, R122, 0x1b ;  /* 0x0000007a8d427211 */ /* 0x000fe200078fdaff */
[----:B------:R-:W-:-:S02]  /*b530*/  FFMA.FTZ R196, -R102, R196, -RZ ;  /* 0x000000c466c47223 */ /* 0x000fc400000109ff */
[----:B------:R-:W3:Y:S01]  /*b540*/  LDS R69, [R38.X4+0x4800] ;  /* 0x0048000026457984 */ /* 0x000ee20000004800 */
[----:B------:R-:W-:Y:S02]  /*b550*/  FFMA.FTZ R198, -R101, R198, -RZ ;  /* 0x000000c665c67223 */ /* 0x000fe400000109ff */
[----:B------:R-:W-:Y:S01]  /*b560*/  FADD.FTZ R3, R152, R3 ;  /* 0x0000000398037221 */ /* 0x000fe20000010000 */
[----:B------:R-:W4:Y:S01]  /*b570*/  LDS R70, [R39.X4+0x4a00] ;  /* 0x004a000027467984 */ /* 0x000f220000004800 */
[----:B------:R-:W-:Y:S02]  /*b580*/  FMUL.FTZ R170, R129, UR36 ;  /* 0x0000002481aa7c20 */ /* 0x000fe40008410000 */
[----:B------:R-:W-:Y:S01]  /*b590*/  FMUL.FTZ R153, R25, R145 ;  /* 0x0000009119997220 */ /* 0x000fe20000410000 */
[----:B------:R-:W0:Y:S01]  /*b5a0*/  LDS R71, [R40.X4+0x4c00] ;  /* 0x004c000028477984 */ /* 0x000e220000004800 */
[----:B------:R-:W-:-:S03]  /*b5b0*/  FFMA.FTZ R170, R145, UR35, -R170 ;  /* 0x0000002391aa7c23 */ /* 0x000fc600080108aa */
[----:B------:R-:W0:Y:S04]  /*b5c0*/  LDS R72, [R41.X4+0x4e00] ;  /* 0x004e000029487984 */ /* 0x000e280000004800 */
        /* <DEDUP_REMOVED lines=25> */
[----:B------:R-:W-:Y:S04]  /*b760*/  STS [R21.X4+0x8400], R214 ;  /* 0x008400d615007388 */ /* 0x000fe80000004800 */
[----:B------:R5:W-:Y:S04]  /*b770*/  STS [R144.X4+0x8404], R213 ;  /* 0x008404d590007388 */ /* 0x000be80000004800 */
[----:B------:R1:W-:Y:S04]  /*b780*/  STS [R146.X4+0x8408], R169 ;  /* 0x008408a992007388 */ /* 0x0003e80000004800 */
[----:B------:R2:W-:Y:S01]  /*b790*/  STS [R148.X4+0x840c], R151 ;  /* 0x00840c9794007388 */ /* 0x0005e20000004800 */
[----:B-----5:R-:W-:-:S02]  /*b7a0*/  FFMA.FTZ R144, R20, UR35, R143 ;  /* 0x0000002314907c23 */ /* 0x020fc4000801008f */
[----:B------:R-:W-:Y:S01]  /*b7b0*/  FMUL.FTZ R143, R22, R5 ;  /* 0x00000005168f7220 */ /* 0x000fe20000410000 */
[----:B------:R-:W-:Y:S01]  /*b7c0*/  MOV R5, UR11 ;  /* 0x0000000b00057c02 */ /* 0x000fe20008000f00 */
[----:B-1----:R-:W-:Y:S01]  /*b7d0*/  FADD.FTZ R146, R7, R4 ;  /* 0x0000000407927221 */ /* 0x002fe20000010000 */
[----:B------:R1:W-:Y:S01]  /*b7e0*/  STS [R21.X4+0x8424], R6 ;  /* 0x0084240615007388 */ /* 0x0003e20000004800 */
[----:B------:R-:W-:Y:S01]  /*b7f0*/  FFMA.FTZ R4, -R114, R171, -RZ ;  /* 0x000000ab72047223 */ /* 0x000fe200000109ff */
[----:B------:R-:W-:Y:S01]  /*b800*/  LEA R154, R5, -R122, 0x1 ;  /* 0x8000007a059a7211 */ /* 0x000fe200078e08ff */
[----:B------:R-:W-:Y:S01]  /*b810*/  FMUL.FTZ R20, R113, R173 ;  /* 0x000000ad71147220 */ /* 0x000fe20000410000 */
[----:B------:R-:W-:Y:S01]  /*b820*/  STS [R21.X4+0x8410], R172 ;  /* 0x008410ac15007388 */ /* 0x000fe20000004800 */
[----:B------:R-:W-:Y:S01]  /*b830*/  FMUL.FTZ R22, R111, R177 ;  /* 0x000000b16f167220 */ /* 0x000fe20000410000 */
[----:B------:R-:W-:Y:S01]  /*b840*/  ISETP.GE.AND P0, PT, R154, 0x1, PT ;  /* 0x000000019a00780c */ /* 0x000fe20003f06270 */
[----:B--2---:R-:W-:Y:S01]  /*b850*/  FFMA.FTZ R148, -R106, R187, -RZ ;  /* 0x000000bb6a947223 */ /* 0x004fe200000109ff */
[----:B------:R2:W-:Y:S01]  /*b860*/  STS [R21.X4+0x8414], R4 ;  /* 0x0084140415007388 */ /* 0x0005e20000004800 */
[----:B------:R-:W-:-:S02]  /*b870*/  FMUL.FTZ R5, R127, UR36 ;  /* 0x000000247f057c20 */ /* 0x000fc40008410000 */
[----:B-1----:R-:W-:Y:S01]  /*b880*/  FFMA.FTZ R6, -R108, R183, -RZ ;  /* 0x000000b76c067223 */ /* 0x002fe200000109ff */
[----:B------:R1:W-:Y:S01]  /*b890*/  STS [R21.X4+0x8418], R20 ;  /* 0x0084181415007388 */ /* 0x0003e20000004800 */
[----:B------:R-:W-:Y:S02]  /*b8a0*/  FFMA.FTZ R152, R128, UR35, -R5 ;  /* 0x0000002380987c23 */ /* 0x000fe40008010805 */
[----:B------:R-:W-:Y:S01]  /*b8b0*/  FMUL.FTZ R7, R125, UR36 ;  /* 0x000000247d077c20 */ /* 0x000fe20008410000 */
[----:B------:R5:W-:Y:S01]  /*b8c0*/  STS [R21.X4+0x8428], R22 ;  /* 0x0084281615007388 */ /* 0x000be20000004800 */
[----:B------:R-:W-:Y:S02]  /*b8d0*/  FMUL.FTZ R5, R123, UR36 ;  /* 0x000000247b057c20 */ /* 0x000fe40008410000 */
[----:B--2---:R-:W-:Y:S01]  /*b8e0*/  FFMA.FTZ R4, -R110, R179, -RZ ;  /* 0x000000b36e047223 */ /* 0x004fe200000109ff */
[----:B------:R2:W-:Y:S01]  /*b8f0*/  STS [R21.X4+0x8444], R6 ;  /* 0x0084440615007388 */ /* 0x0005e20000004800 */
[----:B-1----:R-:W-:-:S03]  /*b900*/  FFMA.FTZ R20, -R109, R181, -RZ ;  /* 0x000000b56d147223 */ /* 0x002fc600000109ff */
[----:B------:R1:W-:Y:S01]  /*b910*/  STS [R21.X4+0x8434], R4 ;  /* 0x0084340415007388 */ /* 0x0003e20000004800 */
[----:B-----5:R-:W-:-:S03]  /*b920*/  FFMA.FTZ R22, -R107, R185, -RZ ;  /* 0x000000b96b167223 */ /* 0x020fc600000109ff */
[----:B------:R5:W-:Y:S01]  /*b930*/  STS [R21.X4+0x843c], R20 ;  /* 0x00843c1415007388 */ /* 0x000be20000004800 */
[----:B--2---:R-:W-:-:S03]  /*b940*/  FMUL.FTZ R6, R145, UR36 ;  /* 0x0000002491067c20 */ /* 0x004fc60008410000 */
[----:B------:R2:W-:Y:S01]  /*b950*/  STS [R21.X4+0x844c], R22 ;  /* 0x00844c1615007388 */ /* 0x0005e20000004800 */
[----:B-1----:R-:W-:-:S03]  /*b960*/  FFMA.FTZ R4, -R105, R189, -RZ ;  /* 0x000000bd69047223 */ /* 0x002fc600000109ff */
[----:B------:R1:W-:Y:S01]  /*b970*/  STS [R21.X4+0x8454], R148 ;  /* 0x0084549415007388 */ /* 0x0003e20000004800 */
[----:B------:R-:W-:Y:S02]  /*b980*/  FFMA.FTZ R169, R129, UR35, R6 ;  /* 0x0000002381a97c23 */ /* 0x000fe40008010006 */
[----:B-----5:R-:W-:Y:S01]  /*b990*/  FMUL.FTZ R20, R104, R191 ;  /* 0x000000bf68147220 */ /* 0x020fe20000410000 */
[----:B------:R5:W-:Y:S01]  /*b9a0*/  STS [R21.X4+0x845c], R4 ;  /* 0x00845c0415007388 */ /* 0x000be20000004800 */
[----:B------:R-:W-:Y:S02]  /*b9b0*/  FMUL.FTZ R6, R126, UR36 ;  /* 0x000000247e067c20 */ /* 0x000fe40008410000 */
[----:B--2---:R-:W-:Y:S01]  /*b9c0*/  FMUL.FTZ R22, R102, R195 ;  /* 0x000000c366167220 */ /* 0x004fe20000410000 */
[----:B------:R-:W-:Y:S01]  /*b9d0*/  STS [R21.X4+0x841c], R174 ;  /* 0x00841cae15007388 */ /* 0x000fe20000004800 */
[----:B------:R-:W-:Y:S02]  /*b9e0*/  FFMA.FTZ R145, R125, UR35, R6 ;  /* 0x000000237d917c23 */ /* 0x000fe40008010006 */
[----:B-1----:R-:W-:Y:S01]  /*b9f0*/  FMUL.FTZ R148, R101, R197 ;  /* 0x000000c565947220 */ /* 0x002fe20000410000 */
[----:B------:R-:W-:Y:S01]  /*ba00*/  STS [R21.X4+0x8420], R176 ;  /* 0x008420b015007388 */ /* 0x000fe20000004800 */
[----:B-----5:R-:W-:-:S03]  /*ba10*/  FMUL.FTZ R4, R128, UR36 ;  /* 0x0000002480047c20 */ /* 0x020fc60008410000 */
[----:B------:R-:W-:Y:S01]  /*ba20*/  STS [R21.X4+0x842c], R178 ;  /* 0x00842cb215007388 */ /* 0x000fe20000004800 */
[----:B------:R-:W-:-:S03]  /*ba30*/  FFMA.FTZ R151, R127, UR35, R4 ;  /* 0x000000237f977c23 */ /* 0x000fc60008010004 */
[----:B------:R-:W-:Y:S01]  /*ba40*/  STS [R21.X4+0x8430], R180 ;  /* 0x008430b415007388 */ /* 0x000fe20000004800 */
[----:B------:R-:W-:-:S03]  /*ba50*/  FMUL.FTZ R4, R124, UR36 ;  /* 0x000000247c047c20 */ /* 0x000fc60008410000 */
[----:B------:R-:W-:Y:S01]  /*ba60*/  STS [R21.X4+0x8438], R182 ;  /* 0x008438b615007388 */ /* 0x000fe20000004800 */
[----:B------:R-:W-:-:S03]  /*ba70*/  FFMA.FTZ R25, R123, UR35, R4 ;  /* 0x000000237b197c23 */ /* 0x000fc60008010004 */
[----:B------:R-:W-:Y:S04]  /*ba80*/  STS [R21.X4+0x8440], R184 ;  /* 0x008440b815007388 */ /* 0x000fe80000004800 */
[----:B------:R-:W-:Y:S04]  /*ba90*/  STS [R21.X4+0x8448], R186 ;  /* 0x008448ba15007388 */ /* 0x000fe80000004800 */
[----:B------:R-:W-:Y:S04]  /*baa0*/  STS [R21.X4+0x8450], R188 ;  /* 0x008450bc15007388 */ /* 0x000fe80000004800 */
[----:B------:R-:W-:Y:S04]  /*bab0*/  STS [R21.X4+0x8458], R190 ;  /* 0x008458be15007388 */ /* 0x000fe80000004800 */
[----:B------:R-:W-:Y:S04]  /*bac0*/  STS [R21.X4+0x8460], R20 ;  /* 0x0084601415007388 */ /* 0x000fe80000004800 */
[----:B------:R-:W-:Y:S04]  /*bad0*/  STS [R21.X4+0x8464], R192 ;  /* 0x008464c015007388 */ /* 0x000fe80000004800 */
[----:B------:R1:W-:Y:S04]  /*bae0*/  STS [R21.X4+0x8468], R150 ;  /* 0x0084689615007388 */ /* 0x0003e80000004800 */
[----:B------:R-:W-:Y:S04]  /*baf0*/  STS [R21.X4+0x846c], R194 ;  /* 0x00846cc215007388 */ /* 0x000fe80000004800 */
[----:B------:R-:W-:Y:S01]  /*bb00*/  STS [R21.X4+0x8470], R22 ;  /* 0x0084701615007388 */ /* 0x000fe20000004800 */
[----:B-1----:R-:W-:-:S03]  /*bb10*/  FFMA.FTZ R150, R126, UR35, -R7 ;  /* 0x000000237e967c23 */ /* 0x002fc60008010807 */
[----:B------:R-:W-:Y:S04]  /*bb20*/  STS [R21.X4+0x8474], R196 ;  /* 0x008474c415007388 */ /* 0x000fe80000004800 */
[----:B------:R1:W-:Y:S04]  /*bb30*/  STS [R21.X4+0x8478], R148 ;  /* 0x0084789415007388 */ /* 0x0003e80000004800 */
[----:B------:R2:W-:Y:S01]  /*bb40*/  STS [R21.X4+0x847c], R198 ;  /* 0x00847cc615007388 */ /* 0x0005e20000004800 */
[----:B-1----:R-:W-:-:S03]  /*bb50*/  FFMA.FTZ R148, R124, UR35, -R5 ;  /* 0x000000237c947c23 */ /* 0x002fc60008010805 */
[----:B------:R-:W-:Y:S06]  /*bb60*/  BAR.SYNC.DEFER_BLOCKING 0x0 ;  /* 0x0000000000007b1d */ /* 0x000fec0000010000 */
[----:B------:R-:W-:Y:S05]  /*bb70*/  @!P0 BRA `(.L_x_1527) ;  /* 0x0000036000008947 */ /* 0x000fea0003800000 */
[----:B0-234-:R-:W-:Y:S01]  /*bb80*/  UMOV UR48, 0x1 ;  /* 0x0000000100307882 */ /* 0x01dfe20000000000 */
[----:B------:R-:W0:Y:S01]  /*bb90*/  LDS R149, [R149.X4+0x8400] ;  /* 0x0084000095957984 */ /* 0x000e220000004800 */
[----:B------:R-:W-:Y:S01]  /*bba0*/  ULDC.64 UR34, c[0x0][0x298] ;  /* 0x0000a60000227ab9 */ /* 0x000fe20000000a00 */
[----:B------:R-:W-:Y:S01]  /*bbb0*/  MOV R5, UR6 ;  /* 0x0000000600057c02 */ /* 0x000fe20008000f00 */
[----:B------:R-:W-:Y:S01]  /*bbc0*/  ULDC.64 UR36, c[0x0][0x2b8] ;  /* 0x0000ae0000247ab9 */ /* 0x000fe20000000a00 */
[----:B------:R-:W-:Y:S01]  /*bbd0*/  MOV R21, UR6 ;  /* 0x0000000600157c02 */ /* 0x000fe20008000f00 */
[----:B------:R-:W-:-:S02]  /*bbe0*/  USHF.R.U64 UR39, UR34, UR48, UR35 ;  /* 0x0000003022277299 */ /* 0x000fc40008001223 */
[----:B------:R-:W-:Y:S02]  /*bbf0*/  USHF.R.U64 UR48, UR36, UR48, UR37 ;  /* 0x0000003024307299 */ /* 0x000fe40008001225 */
[----:B------:R-:W-:Y:S02]  /*bc00*/  USHF.R.U32.HI UR52, URZ, 0x1, UR37 ;  /* 0x000000013f347899 */ /* 0x000fe40008011625 */
[----:B------:R-:W-:Y:S02]  /*bc10*/  USHF.R.U32.HI UR50, URZ, 0x1, UR35 ;  /* 0x000000013f327899 */ /* 0x000fe40008011623 */
[----:B------:R-:W-:Y:S02]  /*bc20*/  ULDC.64 UR36, c[0x0][0x2a0] ;  /* 0x0000a80000247ab9 */ /* 0x000fe40000000a00 */
[----:B------:R-:W-:Y:S02]  /*bc30*/  UIMAD UR53, UR24, UR36, URZ ;  /* 0x00000024183572a4 */ /* 0x000fe4000f8e023f */
[----:B------:R-:W-:-:S02]  /*bc40*/  ULDC.64 UR34, c[0x0][0x2b0] ;  /* 0x0000ac0000227ab9 */ /* 0x000fc40000000a00 */
[----:B------:R-:W-:Y:S02]  /*bc50*/  UIMAD UR34, UR38, UR34, URZ ;  /* 0x00000022262272a4 */ /* 0x000fe4000f8e023f */
[----:B------:R-:W-:Y:S02]  /*bc60*/  UIMAD.WIDE.U32 UR44, UR25, UR36, URZ ;  /* 0x00000024192c72a5 */ /* 0x000fe4000f8e003f */
[----:B------:R-:W-:Y:S02]  /*bc70*/  UIMAD UR53, UR25, UR37, UR53 ;  /* 0x00000025193572a4 */ /* 0x000fe4000f8e0235 */
[----:B------:R-:W-:Y:S02]  /*bc80*/  ULEA UR56, UR13, 0xfffff000, 0xc ;  /* 0xfffff0000d387891 */ /* 0x000fe4000f8e603f */
[----:B------:R-:W-:Y:S02]  /*bc90*/  ULDC.64 UR36, c[0x0][0x2c0] ;  /* 0x0000b00000247ab9 */ /* 0x000fe40000000a00 */
[----:B------:R-:W-:-:S02]  /*bca0*/  UIMAD UR54, UR24, UR36, URZ ;  /* 0x00000024183672a4 */ /* 0x000fc4000f8e023f */
[----:B------:R-:W-:Y:S01]  /*bcb0*/  UIMAD UR49, UR6, UR35, UR34 ;  /* 0x00000023063172a4 */ /* 0x000fe2000f8e0222 */
[----:B------:R-:W-:Y:S01]  /*bcc0*/  IADD3 R6, P0, R122, UR56, RZ ;  /* 0x000000387a067c10 */ /* 0x000fe2000ff1e0ff */
[----:B------:R-:W-:Y:S01]  /*bcd0*/  UIMAD.WIDE.U32 UR46, UR25, UR36, URZ ;  /* 0x00000024192e72a5 */ /* 0x000fe2000f8e003f */
[----:B------:R-:W-:Y:S01]  /*bce0*/  MOV R4, UR56 ;  /* 0x0000003800047c02 */ /* 0x000fe20008000f00 */
[----:B------:R-:W-:Y:S02]  /*bcf0*/  ULDC.64 UR34, c[0x0][0x2d0] ;  /* 0x0000b40000227ab9 */ /* 0x000fe40000000a00 */
[----:B------:R-:W-:Y:S01]  /*bd00*/  UIMAD UR54, UR25, UR37, UR54 ;  /* 0x00000025193672a4 */ /* 0x000fe2000f8e0236 */
[----:B------:R-:W-:Y:S01]  /*bd10*/  LEA.HI.X.SX32 R7, R4, RZ, 0x1, P0 ;  /* 0x000000ff04077211 */ /* 0x000fe200000f0eff */
[----:B------:R-:W-:Y:S02]  /*bd20*/  UIMAD UR34, UR38, UR34, URZ ;  /* 0x00000022262272a4 */ /* 0x000fe4000f8e023f */
[----:B------:R-:W-:-:S02]  /*bd30*/  UIMAD UR50, UR50, UR27, URZ ;  /* 0x0000001b323272a4 */ /* 0x000fc4000f8e023f */
[----:B------:R-:W-:Y:S01]  /*bd40*/  UIADD3 UR45, UR45, UR53, URZ ;  /* 0x000000352d2d7290 */ /* 0x000fe2000fffe03f */
[--C-:B------:R-:W-:Y:S01]  /*bd50*/  IMAD.WIDE.U32 R4, R5, c[0x0][0x2b0], R6.reuse ;  /* 0x0000ac0005047a25 */ /* 0x100fe200078e0006 */
[----:B------:R-:W-:Y:S02]  /*bd60*/  UIMAD UR55, UR52, UR27, URZ ;  /* 0x0000001b343772a4 */ /* 0x000fe4000f8e023f */
[----:B------:R-:W-:Y:S01]  /*bd70*/  UIADD3 UR47, UR47, UR54, URZ ;  /* 0x000000362f2f7290 */ /* 0x000fe2000fffe03f */
[----:B------:R-:W-:Y:S01]  /*bd80*/  IMAD.WIDE.U32 R6, R21, c[0x0][0x2d0], R6 ;  /* 0x0000b40015067a25 */ /* 0x000fe200078e0006 */
[----:B------:R-:W-:Y:S01]  /*bd90*/  UIMAD UR52, UR26, UR39, UR50 ;  /* 0x000000271a3472a4 */ /* 0x000fe2000f8e0232 */
[----:B------:R-:W-:Y:S01]  /*bda0*/  IADD3 R21, R5, UR49, RZ ;  /* 0x0000003105157c10 */ /* 0x000fe2000fffe0ff */
[----:B------:R-:W-:Y:S02]  /*bdb0*/  UIMAD.WIDE.U32 UR44, UR27, UR39, UR44 ;  /* 0x000000271b2c72a5 */ /* 0x000fe4000f8e002c */
[----:B------:R-:W-:-:S02]  /*bdc0*/  UIMAD UR51, UR6, UR35, UR34 ;  /* 0x00000023063372a4 */ /* 0x000fc4000f8e0222 */
[----:B------:R-:W-:Y:S02]  /*bdd0*/  UIMAD UR50, UR26, UR48, UR55 ;  /* 0x000000301a3272a4 */ /* 0x000fe4000f8e0237 */
[----:B------:R-:W-:Y:S02]  /*bde0*/  UIMAD.WIDE.U32 UR46, UR27, UR48, UR46 ;  /* 0x000000301b2e72a5 */ /* 0x000fe4000f8e002e */
[----:B------:R-:W-:Y:S01]  /*bdf0*/  ULDC.64 UR34, c[0x0][0x318] ;  /* 0x0000c60000227ab9 */ /* 0x000fe20000000a00 */
[----:B------:R-:W-:Y:S01]  /*be00*/  IADD3 R5, R7, UR51, RZ ;  /* 0x0000003307057c10 */ /* 0x000fe2000fffe0ff */
[----:B------:R-:W-:Y:S02]  /*be10*/  ULDC.64 UR36, c[0x0][0x320] ;  /* 0x0000c80000247ab9 */ /* 0x000fe40000000a00 */
[----:B------:R-:W-:Y:S02]  /*be20*/  UIADD3 UR39, UR45, UR52, URZ ;  /* 0x000000342d277290 */ /* 0x000fe4000fffe03f */
[----:B------:R-:W-:-:S02]  /*be30*/  ULEA UR34, UP0, UR44, UR34, 0x3 ;  /* 0x000000222c227291 */ /* 0x000fc4000f80183f */
[----:B------:R-:W-:Y:S02]  /*be40*/  UIADD3 UR50, UR47, UR50, URZ ;  /* 0x000000322f327290 */ /* 0x000fe4000fffe03f */
[----:B------:R-:W-:Y:S02]  /*be50*/  ULEA UR36, UP1, UR46, UR36, 0x3 ;  /* 0x000000242e247291 */ /* 0x000fe4000f82183f */
[----:B------:R-:W-:Y:S01]  /*be60*/  ULEA.HI.X UR35, UR44, UR35, UR39, 0x3, UP0 ;  /* 0x000000232c237291 */ /* 0x000fe200080f1c27 */
[----:B------:R-:W-:Y:S01]  /*be70*/  LEA R20, P0, R4, UR34, 0x2 ;  /* 0x0000002204147c11 */ /* 0x000fe2000f8010ff */
[----:B------:R-:W-:Y:S02]  /*be80*/  ULEA.HI.X UR37, UR46, UR37, UR50, 0x3, UP1 ;  /* 0x000000252e257291 */ /* 0x000fe400088f1c32 */
[----:B------:R-:W-:Y:S02]  /*be90*/  LEA R22, P1, R6, UR36, 0x2 ;  /* 0x0000002406167c11 */ /* 0x000fe4000f8210ff */
[----:B------:R-:W-:-:S02]  /*bea0*/  LEA.HI.X R21, R4, UR35, R21, 0x2, P0 ;  /* 0x0000002304157c11 */ /* 0x000fc400080f1415 */
[----:B------:R-:W-:-:S03]  /*beb0*/  LEA.HI.X R23, R6, UR37, R5, 0x2, P1 ;  /* 0x0000002506177c11 */ /* 0x000fc600088f1405 */
[----:B------:R1:W-:Y:S04]  /*bec0*/  RED.E.ADD.F32.FTZ.RN.STRONG.GPU [R20.64], R147 ;  /* 0x000000931400798e */ /* 0x0003e8000c10e7a8 */
[----:B0-----:R1:W-:Y:S02]  /*bed0*/  RED.E.ADD.F32.FTZ.RN.STRONG.GPU [R22.64], R149 ;  /* 0x000000951600798e */ /* 0x0013e4000c10e7a8 */
.L_x_1527:
[----:B0-234-:R-:W-:Y:S05]  /*bee0*/  BSYNC B0 ;  /* 0x0000000000007941 */ /* 0x01dfea0003800000 */
.L_x_1526:
[----:B------:R-:W-:Y:S01]  /*bef0*/  ULDC.64 UR34, c[0x0][0x298] ;  /* 0x0000a60000227ab9 */ /* 0x000fe20000000a00 */
[----:B------:R-:W-:Y:S01]  /*bf00*/  FADD.FTZ R2, R3, R2 ;  /* 0x0000000203027221 */ /* 0x000fe20000010000 */
[----:B------:R-:W-:Y:S01]  /*bf10*/  USHF.R.U64 UR44, UR34, 0x1, UR35 ;  /* 0x00000001222c7899 */ /* 0x000fe20008001223 */
[----:B------:R0:W2:Y:S01]  /*bf20*/  LDS R3, [R36.X4+0x8600] ;  /* 0x0086000024037984 */ /* 0x0000a20000004800 */
[----:B------:R-:W-:Y:S01]  /*bf30*/  USHF.R.U32.HI UR38, URZ, 0x1, UR35 ;  /* 0x000000013f267899 */ /* 0x000fe20008011623 */
[----:B------:R-:W-:Y:S01]  /*bf40*/  SHF.L.U32 R6, R122, 0x2, RZ ;  /* 0x000000027a067819 */ /* 0x000fe200000006ff */
[----:B------:R-:W-:Y:S01]  /*bf50*/  ULDC.64 UR36, c[0x0][0x2c0] ;  /* 0x0000b00000247ab9 */ /* 0x000fe20000000a00 */
[----:B------:R-:W-:Y:S01]  /*bf60*/  SHF.R.U32.HI R7, RZ, 0x1e, R122 ;  /* 0x0000001eff077819 */ /* 0x000fe2000001167a */
[----:B------:R-:W-:Y:S01]  /*bf70*/  ULDC.64 UR34, c[0x0][0x2b8] ;  /* 0x0000ae0000227ab9 */ /* 0x000fe20000000a00 */
[----:B------:R-:W-:Y:S01]  /*bf80*/  BSSY B0, `(.L_x_1528) ;  /* 0x000003a000007945 */ /* 0x000fe20003800000 */
[----:B------:R-:W-:Y:S01]  /*bf90*/  USHF.R.U32.HI UR45, URZ, 0x1, UR35 ;  /* 0x000000013f2d7899 */ /* 0x000fe20008011623 */
[----:B------:R-:W-:Y:S01]  /*bfa0*/  ISETP.GE.AND P2, PT, R154, 0x181, PT ;  /* 0x000001819a00780c */ /* 0x000fe20003f46270 */
[----:B------:R-:W-:Y:S01]  /*bfb0*/  UIMAD UR47, UR38, UR27, URZ ;  /* 0x0000001b262f72a4 */ /* 0x000fe2000f8e023f */
[----:B------:R-:W-:Y:S01]  /*bfc0*/  FADD.FTZ R0, R146, R0 ;  /* 0x0000000092007221 */ /* 0x000fe20000010000 */
[----:B------:R-:W-:-:S02]  /*bfd0*/  USHF.R.U64 UR46, UR34, 0x1, UR35 ;  /* 0x00000001222e7899 */ /* 0x000fc40008001223 */
[----:B------:R-:W-:Y:S02]  /*bfe0*/  UIMAD UR49, UR45, UR27, URZ ;  /* 0x0000001b2d3172a4 */ /* 0x000fe4000f8e023f */
[----:B------:R-:W-:Y:S02]  /*bff0*/  UIMAD.WIDE.U32 UR38, UR44, UR27, URZ ;  /* 0x0000001b2c2672a5 */ /* 0x000fe4000f8e003f */
[----:B------:R-:W-:Y:S02]  /*c000*/  UIMAD UR47, UR26, UR44, UR47 ;  /* 0x0000002c1a2f72a4 */ /* 0x000fe4000f8e022f */
[----:B------:R-:W-:Y:S02]  /*c010*/  UIMAD.WIDE.U32 UR44, UR46, UR27, URZ ;  /* 0x0000001b2e2c72a5 */ /* 0x000fe4000f8e003f */
[----:B------:R-:W-:Y:S02]  /*c020*/  UIMAD UR46, UR26, UR46, UR49 ;  /* 0x0000002e1a2e72a4 */ /* 0x000fe4000f8e0231 */
[----:B------:R-:W-:-:S02]  /*c030*/  ULDC.64 UR34, c[0x0][0x2a0] ;  /* 0x0000a80000227ab9 */ /* 0x000fc40000000a00 */
[----:B------:R-:W-:Y:S02]  /*c040*/  UIADD3 UR39, UR39, UR47, URZ ;  /* 0x0000002f27277290 */ /* 0x000fe4000fffe03f */
[----:B------:R-:W-:Y:S02]  /*c050*/  UIMAD UR48, UR24, UR34, URZ ;  /* 0x00000022183072a4 */ /* 0x000fe4000f8e023f */
[----:B------:R-:W-:Y:S02]  /*c060*/  UIADD3 UR45, UR45, UR46, URZ ;  /* 0x0000002e2d2d7290 */ /* 0x000fe4000fffe03f */
[----:B------:R-:W-:Y:S02]  /*c070*/  UIMAD UR49, UR24, UR36, URZ ;  /* 0x00000024183172a4 */ /* 0x000fe4000f8e023f */
[----:B------:R-:W-:Y:S02]  /*c080*/  UIMAD.WIDE.U32 UR38, UR25, UR34, UR38 ;  /* 0x00000022192672a5 */ /* 0x000fe4000f8e0026 */
[----:B------:R-:W-:-:S02]  /*c090*/  UIMAD UR47, UR25, UR35, UR48 ;  /* 0x00000023192f72a4 */ /* 0x000fc4000f8e0230 */
[----:B------:R-:W-:Y:S02]  /*c0a0*/  UIMAD.WIDE.U32 UR44, UR25, UR36, UR44 ;  /* 0x00000024192c72a5 */ /* 0x000fe4000f8e002c */
[----:B------:R-:W-:Y:S02]  /*c0b0*/  UIMAD UR49, UR25, UR37, UR49 ;  /* 0x00000025193172a4 */ /* 0x000fe4000f8e0231 */
[----:B------:R-:W-:Y:S02]  /*c0c0*/  ULDC.64 UR34, c[0x0][0x318] ;  /* 0x0000c60000227ab9 */ /* 0x000fe40000000a00 */
[----:B------:R-:W-:Y:S02]  /*c0d0*/  ULDC.64 UR36, c[0x0][0x320] ;  /* 0x0000c80000247ab9 */ /* 0x000fe40000000a00 */
[----:B------:R-:W-:Y:S02]  /*c0e0*/  ULEA UR46, UP0, UR38, UR34, 0x3 ;  /* 0x00000022262e7291 */ /* 0x000fe4000f80183f */
[----:B------:R-:W-:-:S02]  /*c0f0*/  ULEA UR34, UP1, UR44, UR36, 0x3 ;  /* 0x000000242c227291 */ /* 0x000fc4000f82183f */
[----:B------:R-:W-:Y:S02]  /*c100*/  UIADD3 UR47, UR47, UR39, URZ ;  /* 0x000000272f2f7290 */ /* 0x000fe4000fffe03f */
[----:B------:R-:W-:Y:S01]  /*c110*/  ULDC UR36, c[0x0][0x174] ;  /* 0x00005d0000247ab9 */ /* 0x000fe20000000800 */
[C---:B------:R-:W-:Y:S01]  /*c120*/  IADD3 R4, P0, R6.reuse, UR46, RZ ;  /* 0x0000002e06047c10 */ /* 0x040fe2000ff1e0ff */
[----:B------:R-:W-:Y:S01]  /*c130*/  UIADD3 UR39, UR49, UR45, URZ ;  /* 0x0000002d31277290 */ /* 0x000fe2000fffe03f */
[----:B------:R-:W-:Y:S01]  /*c140*/  IADD3 R6, P1, R6, UR34, RZ ;  /* 0x0000002206067c10 */ /* 0x000fe2000ff3e0ff */
[----:B------:R-:W-:Y:S02]  /*c150*/  UIADD3 UR36, UR7, -UR36, URZ ;  /* 0x8000002407247290 */ /* 0x000fe4000fffe03f */
[----:B------:R-:W-:Y:S02]  /*c160*/  ULEA.HI.X UR35, UR38, UR35, UR47, 0x3, UP0 ;  /* 0x0000002326237291 */ /* 0x000fe400080f1c2f */
[----:B------:R-:W-:-:S02]  /*c170*/  ULEA.HI.X UR37, UR44, UR37, UR39, 0x3, UP1 ;  /* 0x000000252c257291 */ /* 0x000fc400088f1c27 */
[----:B------:R-:W-:Y:S02]  /*c180*/  UIMAD UR36, UR36, -0x1000, URZ ;  /* 0xfffff000242478a4 */ /* 0x000fe4000f8e023f */
[C---:B------:R-:W-:Y:S01]  /*c190*/  IADD3.X R5, R7.reuse, UR35, RZ, P0, !PT ;  /* 0x0000002307057c10 */ /* 0x040fe200087fe4ff */
[----:B------:R-:W-:Y:S01]  /*c1a0*/  USHF.L.U32 UR38, UR5, 0x2, URZ ;  /* 0x0000000205267899 */ /* 0x000fe2000800063f */
[----:B------:R-:W-:Y:S01]  /*c1b0*/  IADD3.X R7, R7, UR37, RZ, P1, !PT ;  /* 0x0000002507077c10 */ /* 0x000fe20008ffe4ff */
[----:B------:R-:W-:Y:S01]  /*c1c0*/  USHF.L.U64.HI UR39, UR5, 0x2, UR4 ;  /* 0x0000000205277899 */ /* 0x000fe20008010204 */
[----:B-1----:R-:W-:Y:S01]  /*c1d0*/  MOV R21, UR36 ;  /* 0x0000002400157c02 */ /* 0x002fe20008000f00 */
[----:B------:R-:W-:Y:S01]  /*c1e0*/  ULDC.64 UR34, c[0x0][0x2b0] ;  /* 0x0000ac0000227ab9 */ /* 0x000fe20000000a00 */
[----:B------:R-:W-:Y:S01]  /*c1f0*/  MOV R23, UR36 ;  /* 0x0000002400177c02 */ /* 0x000fe20008000f00 */
[----:B------:R-:W-:Y:S01]  /*c200*/  ULDC.64 UR36, c[0x0][0x2d0] ;  /* 0x0000b40000247ab9 */ /* 0x000fe20000000a00 */
[C---:B------:R-:W-:Y:S01]  /*c210*/  ISETP.GE.AND P0, PT, R154.reuse, 0x81, PT ;  /* 0x000000819a00780c */ /* 0x040fe20003f06270 */
[----:B------:R-:W-:Y:S01]  /*c220*/  IMAD.WIDE R4, R21, 0x4, R4 ;  /* 0x0000000415047825 */ /* 0x000fe200078e0204 */
[----:B------:R-:W-:Y:S01]  /*c230*/  UIMAD UR34, UR39, UR34, URZ ;  /* 0x00000022272272a4 */ /* 0x000fe2000f8e023f */
[----:B------:R-:W-:Y:S01]  /*c240*/  MOV R21, UR38 ;  /* 0x0000002600157c02 */ /* 0x000fe20008000f00 */
[----:B------:R-:W-:Y:S01]  /*c250*/  UIMAD UR36, UR39, UR36, URZ ;  /* 0x00000024272472a4 */ /* 0x000fe2000f8e023f */
[----:B------:R-:W-:Y:S01]  /*c260*/  IMAD.WIDE R6, R23, 0x4, R6 ;  /* 0x0000000417067825 */ /* 0x000fe200078e0206 */
[----:B------:R-:W-:Y:S01]  /*c270*/  MOV R23, UR38 ;  /* 0x0000002600177c02 */ /* 0x000fe20008000f00 */
[----:B------:R-:W-:Y:S01]  /*c280*/  UIMAD UR34, UR38, UR35, UR34 ;  /* 0x00000023262272a4 */ /* 0x000fe2000f8e0222 */
[----:B------:R-:W-:Y:S01]  /*c290*/  ISETP.GE.AND P1, PT, R154, 0x101, PT ;  /* 0x000001019a00780c */ /* 0x000fe20003f26270 */
[----:B------:R-:W-:Y:S01]  /*c2a0*/  UIMAD UR36, UR38, UR37, UR36 ;  /* 0x00000025262472a4 */ /* 0x000fe2000f8e0224 */
[----:B------:R-:W-:-:S04]  /*c2b0*/  IMAD.WIDE.U32 R4, R21, c[0x0][0x2b0], R4 ;  /* 0x0000ac0015047a25 */ /* 0x000fc800078e0004 */
[----:B------:R-:W-:Y:S01]  /*c2c0*/  IMAD.WIDE.U32 R6, R23, c[0x0][0x2d0], R6 ;  /* 0x0000b40017067a25 */ /* 0x000fe200078e0006 */
[----:B------:R-:W-:-:S04]  /*c2d0*/  IADD3 R5, R5, UR34, RZ ;  /* 0x0000002205057c10 */ /* 0x000fc8000fffe0ff */
[----:B------:R-:W-:Y:S01]  /*c2e0*/  IADD3 R7, R7, UR36, RZ ;  /* 0x0000002407077c10 */ /* 0x000fe2000fffe0ff */
[----:B------:R-:W-:Y:S05]  /*c2f0*/  @!P0 BRA `(.L_x_1529) ;  /* 0x0000002000008947 */ /* 0x000fea0003800000 */
[----:B0-2---:R0:W-:Y:S04]  /*c300*/  RED.E.ADD.F32.FTZ.RN.STRONG.GPU [R4.64+-0x3e00], R67 ;  /* 0xffc200430400798e */ /* 0x0051e8000c10e7a8 */
[----:B------:R0:W-:Y:S02]  /*c310*/  RED.E.ADD.F32.FTZ.RN.STRONG.GPU [R6.64+-0x3e00], R3 ;  /* 0xffc200030600798e */ /* 0x0001e4000c10e7a8 */
.L_x_1529:
[----:B0-2---:R-:W-:Y:S05]  /*c320*/  BSYNC B0 ;  /* 0x0000000000007941 */ /* 0x005fea0003800000 */
.L_x_1528:
[----:B------:R-:W0:Y:S01]  /*c330*/  LDS R37, [R37.X4+0x8800] ;  /* 0x0088000025257984 */ /* 0x000e220000004800 */
[----:B------:R-:W-:Y:S01]  /*c340*/  BSSY B0, `(.L_x_1530) ;  /* 0x0000004000007945 */ /* 0x000fe20003800000 */
[----:B------:R-:W-:Y:S05]  /*c350*/  @!P1 BRA `(.L_x_1531) ;  /* 0x0000002000009947 */ /* 0x000fea0003800000 */
[----:B------:R1:W-:Y:S04]  /*c360*/  RED.E.ADD.F32.FTZ.RN.STRONG.GPU [R4.64+-0x3c00], R68 ;  /* 0xffc400440400798e */ /* 0x0003e8000c10e7a8 */
[----:B0-----:R1:W-:Y:S02]  /*c370*/  RED.E.ADD.F32.FTZ.RN.STRONG.GPU [R6.64+-0x3c00], R37 ;  /* 0xffc400250600798e */ /* 0x0013e4000c10e7a8 */
.L_x_1531:
[----:B------:R-:W-:Y:S05]  /*c380*/  BSYNC B0 ;  /* 0x0000000000007941 */ /* 0x000fea0003800000 */
.L_x_1530:
[----:B------:R2:W3:Y:S01]  /*c390*/  LDS R3, [R38.X4+0x8a00] ;  /* 0x008a000026037984 */ /* 0x0004e20000004800 */
[----:B------:R-:W-:Y:S01]  /*c3a0*/  BSSY B0, `(.L_x_1532) ;  /* 0x0000004000007945 */ /* 0x000fe20003800000 */
[----:B------:R-:W-:Y:S05]  /*c3b0*/  @!P2 BRA `(.L_x_1533) ;  /* 0x000000200000a947 */ /* 0x000fea0003800000 */
[----:B------:R4:W-:Y:S04]  /*c3c0*/  RED.E.ADD.F32.FTZ.RN.STRONG.GPU [R4.64+-0x3a00], R69 ;  /* 0xffc600450400798e */ /* 0x0009e8000c10e7a8 */
[----:B---3--:R4:W-:Y:S02]  /*c3d0*/  RED.E.ADD.F32.FTZ.RN.STRONG.GPU [R6.64+-0x3a00], R3 ;  /* 0xffc600030600798e */ /* 0x0089e4000c10e7a8 */
.L_x_1533:
[----:B------:R-:W-:Y:S05]  /*c3e0*/  BSYNC B0 ;  /* 0x0000000000007941 */ /* 0x000fea0003800000 */
.L_x_1532:
[----:B------:R-:W1:Y:S01]  /*c3f0*/  LDS R39, [R39.X4+0x8c00] ;  /* 0x008c000027277984 */ /* 0x000e620000004800 */
[C---:B------:R-:W-:Y:S01]  /*c400*/  ISETP.GE.AND P6, PT, R154.reuse, 0x201, PT ;  /* 0x000002019a00780c */ /* 0x040fe20003fc6270 */
[----:B------:R-:W-:Y:S01]  /*c410*/  BSSY B0, `(.L_x_1534) ;  /* 0x000000a000007945 */ /* 0x000fe20003800000 */
[----:B------:R-:W-:-:S02]  /*c420*/  ISETP.GE.AND P0, PT, R154, 0x281, PT ;  /* 0x000002819a00780c */ /* 0x000fc40003f06270 */
[C---:B------:R-:W-:Y:S02]  /*c430*/  ISETP.GE.AND P1, PT, R154.reuse, 0x301, PT ;  /* 0x000003019a00780c */ /* 0x040fe40003f26270 */
[C---:B------:R-:W-:Y:S02]  /*c440*/  ISETP.GE.AND P2, PT, R154.reuse, 0x381, PT ;  /* 0x000003819a00780c */ /* 0x040fe40003f46270 */
[C---:B------:R-:W-:Y:S02]  /*c450*/  ISETP.GE.AND P3, PT, R154.reuse, 0x401, PT ;  /* 0x000004019a00780c */ /* 0x040fe40003f66270 */
[C---:B------:R-:W-:Y:S02]  /*c460*/  ISETP.GE.AND P4, PT, R154.reuse, 0x481, PT ;  /* 0x000004819a00780c */ /* 0x040fe40003f86270 */
[----:B------:R-:W-:Y:S01]  /*c470*/  ISETP.GE.AND P5, PT, R154, 0x501, PT ;  /* 0x000005019a00780c */ /* 0x000fe20003fa6270 */
[----:B------:R-:W-:Y:S07]  /*c480*/  @!P6 BRA `(.L_x_1535) ;  /* 0x000000200000e947 */ /* 0x000fee0003800000 */
[----:B------:R2:W-:Y:S04]  /*c490*/  RED.E.ADD.F32.FTZ.RN.STRONG.GPU [R4.64+-0x3800], R70 ;  /* 0xffc800460400798e */ /* 0x0005e8000c10e7a8 */
[----:B-1----:R2:W-:Y:S02]  /*c4a0*/  RED.E.ADD.F32.FTZ.RN.STRONG.GPU [R6.64+-0x3800], R39 ;  /* 0xffc800270600798e */ /* 0x0025e4000c10e7a8 */
.L_x_1535:
[----:B------:R-:W-:Y:S05]  /*c4b0*/  BSYNC B0 ;  /* 0x0000000000007941 */ /* 0x000fea0003800000 */
.L_x_1534:
[----:B---34-:R3:W4:Y:S01]  /*c4c0*/  LDS R3, [R40.X4+0x8e00] ;  /* 0x008e000028037984 */ /* 0x0187220000004800 */
[----:B------:R-:W-:Y:S01]  /*c4d0*/  BSSY B0, `(.L_x_1536) ;  /* 0x0000004000007945 */ /* 0x000fe20003800000 */
[----:B------:R-:W-:Y:S05]  /*c4e0*/  @!P0 BRA `(.L_x_1537) ;  /* 0x0000002000008947 */ /* 0x000fea0003800000 */
[----:B------:R2:W-:Y:S04]  /*c4f0*/  RED.E.ADD.F32.FTZ.RN.STRONG.GPU [R4.64+-0x3600], R71 ;  /* 0xffca00470400798e */ /* 0x0005e8000c10e7a8 */
[----:B----4-:R2:W-:Y:S02]  /*c500*/  RED.E.ADD.F32.FTZ.RN.STRONG.GPU [R6.64+-0x3600], R3 ;  /* 0xffca00030600798e */ /* 0x0105e4000c10e7a8 */
.L_x_1537:
[----:B------:R-:W-:Y:S05]  /*c510*/  BSYNC B0 ;  /* 0x0000000000007941 */ /* 0x000fea0003800000 */
.L_x_1536:
[----:B------:R-:W2:Y:S01]  /*c520*/  LDS R41, [R41.X4+0x9000] ;  /* 0x0090000029297984 */ /* 0x000ea20000004800 */
[----:B------:R-:W-:Y:S01]  /*c530*/  BSSY B0, `(.L_x_1538) ;  /* 0x0000004000007945 */ /* 0x000fe20003800000 */
[----:B------:R-:W-:Y:S05]  /*c540*/  @!P1 BRA `(.L_x_1539) ;  /* 0x0000002000009947 */ /* 0x000fea0003800000 */
[----:B------:R3:W-:Y:S04]  /*c550*/  RED.E.ADD.F32.FTZ.RN.STRONG.GPU [R4.64+-0x3400], R72 ;  /* 0xffcc00480400798e */ /* 0x0007e8000c10e7a8 */
[----:B--2---:R3:W-:Y:S02]  /*c560*/  RED.E.ADD.F32.FTZ.RN.STRONG.GPU [R6.64+-0x3400], R41 ;  /* 0xffcc00290600798e */ /* 0x0047e4000c10e7a8 */
.L_x_1539:
[----:B------:R-:W-:Y:S05]  /*c570*/  BSYNC B0 ;  /* 0x0000000000007941 */ /* 0x000fea0003800000 */
.L_x_1538:
[----:B--2-4-:R2:W4:Y:S01]  /*c580*/  LDS R3, [R42.X4+0x9200] ;  /* 0x009200002a037984 */ /* 0x0145220000004800 */
[----:B------:R-:W-:Y:S01]  /*c590*/  BSSY B0, `(.L_x_1540) ;  /* 0x0000004000007945 */ /* 0x000fe20003800000 */
[----:B------:R-:W-:Y:S05]  /*c5a0*/  @!P2 BRA `(.L_x_1541) ;  /* 0x000000200000a947 */ /* 0x000fea0003800000 */
[----:B------:R2:W-:Y:S04]  /*c5b0*/  RED.E.ADD.F32.FTZ.RN.STRONG.GPU [R4.64+-0x3200], R73 ;  /* 0xffce00490400798e */ /* 0x0005e8000c10e7a8 */
[----:B----4-:R2:W-:Y:S02]  /*c5c0*/  RED.E.ADD.F32.FTZ.RN.STRONG.GPU [R6.64+-0x3200], R3 ;  /* 0xffce00030600798e */ /* 0x0105e4000c10e7a8 */
.L_x_1541:
[----:B------:R-:W-:Y:S05]  /*c5d0*/  BSYNC B0 ;  /* 0x0000000000007941 */ /* 0x000fea0003800000 */
.L_x_1540:
[----:B------:R-:W2:Y:S01]  /*c5e0*/  LDS R43, [R43.X4+0x9400] ;  /* 0x009400002b2b7984 */ /* 0x000ea20000004800 */
[----:B------:R-:W-:Y:S01]  /*c5f0*/  BSSY B0, `(.L_x_1542) ;  /* 0x0000004000007945 */ /* 0x000fe20003800000 */
[----:B------:R-:W-:Y:S05]  /*c600*/  @!P3 BRA `(.L_x_1543) ;  /* 0x000000200000b947 */ /* 0x000fea0003800000 */
[----:B------:R3:W-:Y:S04]  /*c610*/  RED.E.ADD.F32.FTZ.RN.STRONG.GPU [R4.64+-0x3000], R74 ;  /* 0xffd0004a0400798e */ /* 0x0007e8000c10e7a8 */
[----:B--2---:R3:W-:Y:S02]  /*c620*/  RED.E.ADD.F32.FTZ.RN.STRONG.GPU [R6.64+-0x3000], R43 ;  /* 0xffd0002b0600798e */ /* 0x0047e4000c10e7a8 */
.L_x_1543:
[----:B------:R-:W-:Y:S05]  /*c630*/  BSYNC B0 ;  /* 0x0000000000007941 */ /* 0x000fea0003800000 */
.L_x_1542:
[----:B--2-4-:R2:W4:Y:S01]  /*c640*/  LDS R3, [R44.X4+0x9600] ;  /* 0x009600002c037984 */ /* 0x0145220000004800 */
[----:B------:R-:W-:Y:S01]  /*c650*/  BSSY B0, `(.L_x_1544) ;  /* 0x0000004000007945 */ /* 0x000fe20003800000 */
[----:B------:R-:W-:Y:S05]  /*c660*/  @!P4 BRA `(.L_x_1545) ;  /* 0x000000200000c947 */ /* 0x000fea0003800000 */
[----:B------:R2:W-:Y:S04]  /*c670*/  RED.E.ADD.F32.FTZ.RN.STRONG.GPU [R4.64+-0x2e00], R75 ;  /* 0xffd2004b0400798e */ /* 0x0005e8000c10e7a8 */
[----:B----4-:R2:W-:Y:S02]  /*c680*/  RED.E.ADD.F32.FTZ.RN.STRONG.GPU [R6.64+-0x2e00], R3 ;  /* 0xffd200030600798e */ /* 0x0105e4000c10e7a8 */
.L_x_1545:
[----:B------:R-:W-:Y:S05]  /*c690*/  BSYNC B0 ;  /* 0x0000000000007941 */ /* 0x000fea0003800000 */
.L_x_1544:
[----:B------:R-:W2:Y:S01]  /*c6a0*/  LDS R45, [R45.X4+0x9800] ;  /* 0x009800002d2d7984 */ /* 0x000ea20000004800 */
[----:B------:R-:W-:Y:S01]  /*c6b0*/  BSSY B0, `(.L_x_1546) ;  /* 0x0000004000007945 */ /* 0x000fe20003800000 */
[----:B------:R-:W-:Y:S05]  /*c6c0*/  @!P5 BRA `(.L_x_1547) ;  /* 0x000000200000d947 */ /* 0x000fea0003800000 */
[----:B------:R3:W-:Y:S04]  /*c6d0*/  RED.E.ADD.F32.FTZ.RN.STRONG.GPU [R4.64+-0x2c00], R76 ;  /* 0xffd4004c0400798e */ /* 0x0007e8000c10e7a8 */
[----:B--2---:R3:W-:Y:S02]  /*c6e0*/  RED.E.ADD.F32.FTZ.RN.STRONG.GPU [R6.64+-0x2c00], R45 ;  /* 0xffd4002d0600798e */ /* 0x0047e4000c10e7a8 */
.L_x_1547:
[----:B------:R-:W-:Y:S05]  /*c6f0*/  BSYNC B0 ;  /* 0x0000000000007941 */ /* 0x000fea0003800000 */
.L_x_1546:
[----:B--2-4-:R2:W4:Y:S01]  /*c700*/  LDS R3, [R46.X4+0x9a00] ;  /* 0x009a00002e037984 */ /* 0x0145220000004800 */
        /* <DEDUP_REMOVED lines=9> */
[----:B--2---:R2:W-:Y:S04]  /*c7a0*/  RED.E.ADD.F32.FTZ.RN.STRONG.GPU [R4.64+-0x2a00], R77 ;  /* 0xffd6004d0400798e */ /* 0x0045e8000c10e7a8 */
[----:B----4-:R2:W-:Y:S02]  /*c7b0*/  RED.E.ADD.F32.FTZ.RN.STRONG.GPU [R6.64+-0x2a00], R3 ;  /* 0xffd600030600798e */ /* 0x0105e4000c10e7a8 */
.L_x_1549:
[----:B--2---:R-:W-:Y:S05]  /*c7c0*/  BSYNC B0 ;  /* 0x0000000000007941 */ /* 0x004fea0003800000 */
.L_x_1548:
[----:B------:R-:W2:Y:S01]  /*c7d0*/  LDS R47, [R47.X4+0x9c00] ;  /* 0x009c00002f2f7984 */ /* 0x000ea20000004800 */
[----:B------:R-:W-:Y:S01]  /*c7e0*/  BSSY B0, `(.L_x_1550) ;  /* 0x0000004000007945 */ /* 0x000fe20003800000 */
[----:B------:R-:W-:Y:S05]  /*c7f0*/  @!P0 BRA `(.L_x_1551) ;  /* 0x0000002000008947 */ /* 0x000fea0003800000 */
[----:B------:R3:W-:Y:S04]  /*c800*/  RED.E.ADD.F32.FTZ.RN.STRONG.GPU [R4.64+-0x2800], R78 ;  /* 0xffd8004e0400798e */ /* 0x0007e8000c10e7a8 */
[----:B--2---:R3:W-:Y:S02]  /*c810*/  RED.E.ADD.F32.FTZ.RN.STRONG.GPU [R6.64+-0x2800], R47 ;  /* 0xffd8002f0600798e */ /* 0x0047e4000c10e7a8 */
.L_x_1551:
[----:B------:R-:W-:Y:S05]  /*c820*/  BSYNC B0 ;  /* 0x0000000000007941 */ /* 0x000fea0003800000 */
.L_x_1550:
[----:B----4-:R4:W3:Y:S01]  /*c830*/  LDS R3, [R48.X4+0x9e00] ;  /* 0x009e000030037984 */ /* 0x0108e20000004800 */
[----:B------:R-:W-:Y:S01]  /*c840*/  BSSY B0, `(.L_x_1552) ;  /* 0x0000004000007945 */ /* 0x000fe20003800000 */
[----:B------:R-:W-:Y:S05]  /*c850*/  @!P1 BRA `(.L_x_1553) ;  /* 0x0000002000009947 */ /* 0x000fea0003800000 */
[----:B------:R4:W-:Y:S04]  /*c860*/  RED.E.ADD.F32.FTZ.RN.STRONG.GPU [R4.64+-0x2600], R79 ;  /* 0xffda004f0400798e */ /* 0x0009e8000c10e7a8 */
[----:B---3--:R4:W-:Y:S02]  /*c870*/  RED.E.ADD.F32.FTZ.RN.STRONG.GPU [R6.64+-0x2600], R3 ;  /* 0xffda00030600798e */ /* 0x0089e4000c10e7a8 */
.L_x_1553:
[----:B------:R-:W-:Y:S05]  /*c880*/  BSYNC B0 ;  /* 0x0000000000007941 */ /* 0x000fea0003800000 */
.L_x_1552:
[----:B------:R-:W4:Y:S01]  /*c890*/  LDS R49, [R49.X4+0xa000] ;  /* 0x00a0000031317984 */ /* 0x000f220000004800 */
[----:B------:R-:W-:Y:S01]  /*c8a0*/  BSSY B0, `(.L_x_1554) ;  /* 0x0000004000007945 */ /* 0x000fe20003800000 */
[----:B------:R-:W-:Y:S05]  /*c8b0*/  @!P2 BRA `(.L_x_1555) ;  /* 0x000000200000a947 */ /* 0x000fea0003800000 */
[----:B------:R4:W-:Y:S04]  /*c8c0*/  RED.E.ADD.F32.FTZ.RN.STRONG.GPU [R4.64+-0x2400], R80 ;  /* 0xffdc00500400798e */ /* 0x0009e8000c10e7a8 */
[----:B----4-:R4:W-:Y:S02]  /*c8d0*/  RED.E.ADD.F32.FTZ.RN.STRONG.GPU [R6.64+-0x2400], R49 ;  /* 0xffdc00310600798e */ /* 0x0109e4000c10e7a8 */
.L_x_1555:
[----:B------:R-:W-:Y:S05]  /*c8e0*/  BSYNC B0 ;  /* 0x0000000000007941 */ /* 0x000fea0003800000 */
.L_x_1554:
[----:B---34-:R3:W4:Y:S01]  /*c8f0*/  LDS R3, [R50.X4+0xa200] ;  /* 0x00a2000032037984 */ /* 0x0187220000004800 */
[----:B------:R-:W-:Y:S01]  /*c900*/  BSSY B0, `(.L_x_1556) ;  /* 0x0000004000007945 */ /* 0x000fe20003800000 */
[----:B------:R-:W-:Y:S05]  /*c910*/  @!P3 BRA `(.L_x_1557) ;  /* 0x000000200000b947 */ /* 0x000fea0003800000 */
[----:B------:R3:W-:Y:S04]  /*c920*/  RED.E.ADD.F32.FTZ.RN.STRONG.GPU [R4.64+-0x2200], R81 ;  /* 0xffde00510400798e */ /* 0x0007e8000c10e7a8 */
[----:B----4-:R3:W-:Y:S02]  /*c930*/  RED.E.ADD.F32.FTZ.RN.STRONG.GPU [R6.64+-0x2200], R3 ;  /* 0xffde00030600798e */ /* 0x0107e4000c10e7a8 */
.L_x_1557:
[----:B------:R-:W-:Y:S05]  /*c940*/  BSYNC B0 ;  /* 0x0000000000007941 */ /* 0x000fea0003800000 */
.L_x_1556:
[----:B------:R-:W3:Y:S01]  /*c950*/  LDS R51, [R51.X4+0xa400] ;  /* 0x00a4000033337984 */ /* 0x000ee20000004800 */
[----:B------:R-:W-:Y:S01]  /*c960*/  BSSY B0, `(.L_x_1558) ;  /* 0x0000004000007945 */ /* 0x000fe20003800000 */
[----:B------:R-:W-:Y:S05]  /*c970*/  @!P4 BRA `(.L_x_1559) ;  /* 0x000000200000c947 */ /* 0x000fea0003800000 */
[----:B------:R4:W-:Y:S04]  /*c980*/  RED.E.ADD.F32.FTZ.RN.STRONG.GPU [R4.64+-0x2000], R82 ;  /* 0xffe000520400798e */ /* 0x0009e8000c10e7a8 */
[----:B---3--:R4:W-:Y:S02]  /*c990*/  RED.E.ADD.F32.FTZ.RN.STRONG.GPU [R6.64+-0x2000], R51 ;  /* 0xffe000330600798e */ /* 0x0089e4000c10e7a8 */
.L_x_1559:
[----:B------:R-:W-:Y:S05]  /*c9a0*/  BSYNC B0 ;  /* 0x0000000000007941 */ /* 0x000fea0003800000 */
.L_x_1558:
[----:B---34-:R3:W4:Y:S01]  /*c9b0*/  LDS R3, [R52.X4+0xa600] ;  /* 0x00a6000034037984 */ /* 0x0187220000004800 */
[----:B------:R-:W-:Y:S01]  /*c9c0*/  BSSY B0, `(.L_x_1560) ;  /* 0x0000004000007945 */ /* 0x000fe20003800000 */
[----:B------:R-:W-:Y:S05]  /*c9d0*/  @!P5 BRA `(.L_x_1561) ;  /* 0x000000200000d947 */ /* 0x000fea0003800000 */
[----:B------:R3:W-:Y:S04]  /*c9e0*/  RED.E.ADD.F32.FTZ.RN.STRONG.GPU [R4.64+-0x1e00], R94 ;  /* 0xffe2005e0400798e */ /* 0x0007e8000c10e7a8 */
[----:B----4-:R3:W-:Y:S02]  /*c9f0*/  RED.E.ADD.F32.FTZ.RN.STRONG.GPU [R6.64+-0x1e00], R3 ;  /* 0xffe200030600798e */ /* 0x0107e4000c10e7a8 */
.L_x_1561:
[----:B------:R-:W-:Y:S05]  /*ca00*/  BSYNC B0 ;  /* 0x0000000000007941 */ /* 0x000fea0003800000 */
.L_x_1560:
[----:B------:R-:W3:Y:S01]  /*ca10*/  LDS R53, [R53.X4+0xa800] ;  /* 0x00a8000035357984 */ /* 0x000ee20000004800 */
        /* <DEDUP_REMOVED lines=10> */
[----:B---3--:R4:W-:Y:S02]  /*cac0*/  RED.E.ADD.F32.FTZ.RN.STRONG.GPU [R6.64+-0x1c00], R53 ;  /* 0xffe400350600798e */ /* 0x0089e4000c10e7a8 */
.L_x_1563:
[----:B------:R-:W-:Y:S05]  /*cad0*/  BSYNC B0 ;  /* 0x0000000000007941 */ /* 0x000fea0003800000 */
.L_x_1562:
[----:B---34-:R3:W4:Y:S01]  /*cae0*/  LDS R3, [R54.X4+0xaa00] ;  /* 0x00aa000036037984 */ /* 0x0187220000004800 */
[----:B------:R-:W-:Y:S01]  /*caf0*/  BSSY B0, `(.L_x_1564) ;  /* 0x0000004000007945 */ /* 0x000fe20003800000 */
[----:B------:R-:W-:Y:S05]  /*cb00*/  @!P0 BRA `(.L_x_1565) ;  /* 0x0000002000008947 */ /* 0x000fea0003800000 */
[----:B------:R3:W-:Y:S04]  /*cb10*/  RED.E.ADD.F32.FTZ.RN.STRONG.GPU [R4.64+-0x1a00], R130 ;  /* 0xffe600820400798e */ /* 0x0007e8000c10e7a8 */
[----:B----4-:R3:W-:Y:S02]  /*cb20*/  RED.E.ADD.F32.FTZ.RN.STRONG.GPU [R6.64+-0x1a00], R3 ;  /* 0xffe600030600798e */ /* 0x0107e4000c10e7a8 */
.L_x_1565:
[----:B------:R-:W-:Y:S05]  /*cb30*/  BSYNC B0 ;  /* 0x0000000000007941 */ /* 0x000fea0003800000 */
.L_x_1564:
[----:B------:R-:W3:Y:S01]  /*cb40*/  LDS R55, [R55.X4+0xac00] ;  /* 0x00ac000037377984 */ /* 0x000ee20000004800 */
[----:B------:R-:W-:Y:S01]  /*cb50*/  BSSY B0, `(.L_x_1566) ;  /* 0x0000004000007945 */ /* 0x000fe20003800000 */
[----:B------:R-:W-:Y:S05]  /*cb60*/  @!P1 BRA `(.L_x_1567) ;  /* 0x0000002000009947 */ /* 0x000fea0003800000 */
[----:B------:R4:W-:Y:S04]  /*cb70*/  RED.E.ADD.F32.FTZ.RN.STRONG.GPU [R4.64+-0x1800], R131 ;  /* 0xffe800830400798e */ /* 0x0009e8000c10e7a8 */
[----:B---3--:R4:W-:Y:S02]  /*cb80*/  RED.E.ADD.F32.FTZ.RN.STRONG.GPU [R6.64+-0x1800], R55 ;  /* 0xffe800370600798e */ /* 0x0089e4000c10e7a8 */
.L_x_1567:
[----:B------:R-:W-:Y:S05]  /*cb90*/  BSYNC B0 ;  /* 0x0000000000007941 */ /* 0x000fea0003800000 */
.L_x_1566:
[----:B---34-:R3:W4:Y:S01]  /*cba0*/  LDS R3, [R56.X4+0xae00] ;  /* 0x00ae000038037984 */ /* 0x0187220000004800 */
[----:B------:R-:W-:Y:S01]  /*cbb0*/  BSSY B0, `(.L_x_1568) ;  /* 0x0000004000007945 */ /* 0x000fe20003800000 */
[----:B------:R-:W-:Y:S05]  /*cbc0*/  @!P2 BRA `(.L_x_1569) ;  /* 0x000000200000a947 */ /* 0x000fea0003800000 */
[----:B------:R3:W-:Y:S04]  /*cbd0*/  RED.E.ADD.F32.FTZ.RN.STRONG.GPU [R4.64+-0x1600], R132 ;  /* 0xffea00840400798e */ /* 0x0007e8000c10e7a8 */
[----:B----4-:R3:W-:Y:S02]  /*cbe0*/  RED.E.ADD.F32.FTZ.RN.STRONG.GPU [R6.64+-0x1600], R3 ;  /* 0xffea00030600798e */ /* 0x0107e4000c10e7a8 */
.L_x_1569:
[----:B------:R-:W-:Y:S05]  /*cbf0*/  BSYNC B0 ;  /* 0x0000000000007941 */ /* 0x000fea0003800000 */
.L_x_1568:
[----:B------:R-:W3:Y:S01]  /*cc00*/  LDS R57, [R57.X4+0xb000] ;  /* 0x00b0000039397984 */ /* 0x000ee20000004800 */
[----:B------:R-:W-:Y:S01]  /*cc10*/  BSSY B0, `(.L_x_1570) ;  /* 0x0000004000007945 */ /* 0x000fe20003800000 */
[----:B------:R-:W-:Y:S05]  /*cc20*/  @!P3 BRA `(.L_x_1571) ;  /* 0x000000200000b947 */ /* 0x000fea0003800000 */
[----:B------:R4:W-:Y:S04]  /*cc30*/  RED.E.ADD.F32.FTZ.RN.STRONG.GPU [R4.64+-0x1400], R133 ;  /* 0xffec00850400798e */ /* 0x0009e8000c10e7a8 */
[----:B---3--:R4:W-:Y:S02]  /*cc40*/  RED.E.ADD.F32.FTZ.RN.STRONG.GPU [R6.64+-0x1400], R57 ;  /* 0xffec00390600798e */ /* 0x0089e4000c10e7a8 */
.L_x_1571:
[----:B------:R-:W-:Y:S05]  /*cc50*/  BSYNC B0 ;  /* 0x0000000000007941 */ /* 0x000fea0003800000 */
.L_x_1570:
[----:B---34-:R3:W4:Y:S01]  /*cc60*/  LDS R3, [R58.X4+0xb200] ;  /* 0x00b200003a037984 */ /* 0x0187220000004800 */
[----:B------:R-:W-:Y:S01]  /*cc70*/  BSSY B0, `(.L_x_1572) ;  /* 0x0000004000007945 */ /* 0x000fe20003800000 */
[----:B------:R-:W-:Y:S05]  /*cc80*/  @!P4 BRA `(.L_x_1573) ;  /* 0x000000200000c947 */ /* 0x000fea0003800000 */
[----:B------:R3:W-:Y:S04]  /*cc90*/  RED.E.ADD.F32.FTZ.RN.STRONG.GPU [R4.64+-0x1200], R134 ;  /* 0xffee00860400798e */ /* 0x0007e8000c10e7a8 */
[----:B----4-:R3:W-:Y:S02]  /*cca0*/  RED.E.ADD.F32.FTZ.RN.STRONG.GPU [R6.64+-0x1200], R3 ;  /* 0xffee00030600798e */ /* 0x0107e4000c10e7a8 */
.L_x_1573:
[----:B------:R-:W-:Y:S05]  /*ccb0*/  BSYNC B0 ;  /* 0x0000000000007941 */ /* 0x000fea0003800000 */
.L_x_1572:
[----:B------:R-:W3:Y:S01]  /*ccc0*/  LDS R59, [R59.X4+0xb400] ;  /* 0x00b400003b3b7984 */ /* 0x000ee20000004800 */
[----:B------:R-:W-:Y:S01]  /*ccd0*/  BSSY B0, `(.L_x_1574) ;  /* 0x0000004000007945 */ /* 0x000fe20003800000 */
[----:B------:R-:W-:Y:S05]  /*cce0*/  @!P5 BRA `(.L_x_1575) ;  /* 0x000000200000d947 */ /* 0x000fea0003800000 */
[----:B------:R4:W-:Y:S04]  /*ccf0*/  RED.E.ADD.F32.FTZ.RN.STRONG.GPU [R4.64+-0x1000], R135 ;  /* 0xfff000870400798e */ /* 0x0009e8000c10e7a8 */
[----:B---3--:R4:W-:Y:S02]  /*cd00*/  RED.E.ADD.F32.FTZ.RN.STRONG.GPU [R6.64+-0x1000], R59 ;  /* 0xfff0003b0600798e */ /* 0x0089e4000c10e7a8 */
.L_x_1575:
[----:B------:R-:W-:Y:S05]  /*cd10*/  BSYNC B0 ;  /* 0x0000000000007941 */ /* 0x000fea0003800000 */
.L_x_1574:
[----:B---34-:R3:W4:Y:S01]  /*cd20*/  LDS R3, [R60.X4+0xb600] ;  /* 0x00b600003c037984 */ /* 0x0187220000004800 */
        /* <DEDUP_REMOVED lines=9> */
[----:B---3--:R3:W-:Y:S04]  /*cdc0*/  RED.E.ADD.F32.FTZ.RN.STRONG.GPU [R4.64+-0xe00], R136 ;  /* 0xfff200880400798e */ /* 0x0087e8000c10e7a8 */
[----:B----4-:R3:W-:Y:S02]  /*cdd0*/  RED.E.ADD.F32.FTZ.RN.STRONG.GPU [R6.64+-0xe00], R3 ;  /* 0xfff200030600798e */ /* 0x0107e4000c10e7a8 */
.L_x_1577:
[----:B---3--:R-:W-:Y:S05]  /*cde0*/  BSYNC B0 ;  /* 0x0000000000007941 */ /* 0x008fea0003800000 */
.L_x_1576:
[----:B------:R-:W3:Y:S01]  /*cdf0*/  LDS R61, [R61.X4+0xb800] ;  /* 0x00b800003d3d7984 */ /* 0x000ee20000004800 */
[----:B------:R-:W-:Y:S01]  /*ce00*/  BSSY B0, `(.L_x_1578) ;  /* 0x0000004000007945 */ /* 0x000fe20003800000 */
[----:B------:R-:W-:Y:S05]  /*ce10*/  @!P0 BRA `(.L_x_1579) ;  /* 0x0000002000008947 */ /* 0x000fea0003800000 */
[----:B------:R4:W-:Y:S04]  /*ce20*/  RED.E.ADD.F32.FTZ.RN.STRONG.GPU [R4.64+-0xc00], R137 ;  /* 0xfff400890400798e */ /* 0x0009e8000c10e7a8 */
[----:B---3--:R4:W-:Y:S02]  /*ce30*/  RED.E.ADD.F32.FTZ.RN.STRONG.GPU [R6.64+-0xc00], R61 ;  /* 0xfff4003d0600798e */ /* 0x0089e4000c10e7a8 */
.L_x_1579:
[----:B------:R-:W-:Y:S05]  /*ce40*/  BSYNC B0 ;  /* 0x0000000000007941 */ /* 0x000fea0003800000 */
.L_x_1578:
[----:B----4-:R4:W3:Y:S01]  /*ce50*/  LDS R3, [R62.X4+0xba00] ;  /* 0x00ba00003e037984 */ /* 0x0108e20000004800 */
[----:B------:R-:W-:Y:S01]  /*ce60*/  BSSY B0, `(.L_x_1580) ;  /* 0x0000004000007945 */ /* 0x000fe20003800000 */
[----:B------:R-:W-:Y:S05]  /*ce70*/  @!P1 BRA `(.L_x_1581) ;  /* 0x0000002000009947 */ /* 0x000fea0003800000 */
[----:B------:R4:W-:Y:S04]  /*ce80*/  RED.E.ADD.F32.FTZ.RN.STRONG.GPU [R4.64+-0xa00], R138 ;  /* 0xfff6008a0400798e */ /* 0x0009e8000c10e7a8 */
[----:B---3--:R4:W-:Y:S02]  /*ce90*/  RED.E.ADD.F32.FTZ.RN.STRONG.GPU [R6.64+-0xa00], R3 ;  /* 0xfff600030600798e */ /* 0x0089e4000c10e7a8 */
.L_x_1581:
[----:B------:R-:W-:Y:S05]  /*cea0*/  BSYNC B0 ;  /* 0x0000000000007941 */ /* 0x000fea0003800000 */
.L_x_1580:
[----:B------:R-:W4:Y:S01]  /*ceb0*/  LDS R63, [R63.X4+0xbc00] ;  /* 0x00bc00003f3f7984 */ /* 0x000f220000004800 */
[----:B------:R-:W-:Y:S01]  /*cec0*/  BSSY B0, `(.L_x_1582) ;  /* 0x0000004000007945 */ /* 0x000fe20003800000 */
[----:B------:R-:W-:Y:S05]  /*ced0*/  @!P2 BRA `(.L_x_1583) ;  /* 0x000000200000a947 */ /* 0x000fea0003800000 */
[----:B------:R4:W-:Y:S04]  /*cee0*/  RED.E.ADD.F32.FTZ.RN.STRONG.GPU [R4.64+-0x800], R139 ;  /* 0xfff8008b0400798e */ /* 0x0009e8000c10e7a8 */
[----:B----4-:R4:W-:Y:S02]  /*cef0*/  RED.E.ADD.F32.FTZ.RN.STRONG.GPU [R6.64+-0x800], R63 ;  /* 0xfff8003f0600798e */ /* 0x0109e4000c10e7a8 */
.L_x_1583:
[----:B------:R-:W-:Y:S05]  /*cf00*/  BSYNC B0 ;  /* 0x0000000000007941 */ /* 0x000fea0003800000 */
.L_x_1582:
[----:B---34-:R3:W4:Y:S01]  /*cf10*/  LDS R3, [R64.X4+0xbe00] ;  /* 0x00be000040037984 */ /* 0x0187220000004800 */
[----:B------:R-:W-:Y:S01]  /*cf20*/  BSSY B0, `(.L_x_1584) ;  /* 0x0000004000007945 */ /* 0x000fe20003800000 */
[----:B------:R-:W-:Y:S05]  /*cf30*/  @!P3 BRA `(.L_x_1585) ;  /* 0x000000200000b947 */ /* 0x000fea0003800000 */
[----:B------:R3:W-:Y:S04]  /*cf40*/  RED.E.ADD.F32.FTZ.RN.STRONG.GPU [R4.64+-0x600], R140 ;  /* 0xfffa008c0400798e */ /* 0x0007e8000c10e7a8 */
[----:B----4-:R3:W-:Y:S02]  /*cf50*/  RED.E.ADD.F32.FTZ.RN.STRONG.GPU [R6.64+-0x600], R3 ;  /* 0xfffa00030600798e */ /* 0x0107e4000c10e7a8 */
.L_x_1585:
[----:B------:R-:W-:Y:S05]  /*cf60*/  BSYNC B0 ;  /* 0x0000000000007941 */ /* 0x000fea0003800000 */
.L_x_1584:
[----:B------:R-:W3:Y:S01]  /*cf70*/  LDS R65, [R65.X4+0xc000] ;  /* 0x00c0000041417984 */ /* 0x000ee20000004800 */
[----:B------:R-:W-:Y:S01]  /*cf80*/  BSSY B0, `(.L_x_1586) ;  /* 0x0000004000007945 */ /* 0x000fe20003800000 */
[----:B------:R-:W-:Y:S05]  /*cf90*/  @!P4 BRA `(.L_x_1587) ;  /* 0x000000200000c947 */ /* 0x000fea0003800000 */
[----:B------:R4:W-:Y:S04]  /*cfa0*/  RED.E.ADD.F32.FTZ.RN.STRONG.GPU [R4.64+-0x400], R141 ;  /* 0xfffc008d0400798e */ /* 0x0009e8000c10e7a8 */
[----:B---3--:R4:W-:Y:S02]  /*cfb0*/  RED.E.ADD.F32.FTZ.RN.STRONG.GPU [R6.64+-0x400], R65 ;  /* 0xfffc00410600798e */ /* 0x0089e4000c10e7a8 */
.L_x_1587:
[----:B------:R-:W-:Y:S05]  /*cfc0*/  BSYNC B0 ;  /* 0x0000000000007941 */ /* 0x000fea0003800000 */
.L_x_1586:
[----:B---34-:R3:W4:Y:S01]  /*cfd0*/  LDS R3, [R66.X4+0xc200] ;  /* 0x00c2000042037984 */ /* 0x0187220000004800 */
[----:B------:R-:W-:Y:S01]  /*cfe0*/  BSSY B0, `(.L_x_1588) ;  /* 0x0000004000007945 */ /* 0x000fe20003800000 */
[----:B------:R-:W-:Y:S05]  /*cff0*/  @!P5 BRA `(.L_x_1589) ;  /* 0x000000200000d947 */ /* 0x000fea0003800000 */
[----:B------:R3:W-:Y:S04]  /*d000*/  RED.E.ADD.F32.FTZ.RN.STRONG.GPU [R4.64+-0x200], R142 ;  /* 0xfffe008e0400798e */ /* 0x0007e8000c10e7a8 */
[----:B----4-:R3:W-:Y:S02]  /*d010*/  RED.E.ADD.F32.FTZ.RN.STRONG.GPU [R6.64+-0x200], R3 ;  /* 0xfffe00030600798e */ /* 0x0107e4000c10e7a8 */
.L_x_1589:
[----:B------:R-:W-:Y:S05]  /*d020*/  BSYNC B0 ;  /* 0x0000000000007941 */ /* 0x000fea0003800000 */
.L_x_1588:
[----:B-1-3--:R-:W1:Y:S01]  /*d030*/  SHFL.DOWN PT, R5, R0, 0x1, 0x1f ;  /* 0x08201f0000057f89 */ /* 0x00ae6200000e0000 */
[----:B------:R-:W-:Y:S01]  /*d040*/  ISETP.GT.AND P0, PT, R121, 0x1e, PT ;  /* 0x0000001e7900780c */ /* 0x000fe20003f04270 */
[----:B------:R-:W-:Y:S01]  /*d050*/  FMUL.FTZ R29, R29, R126 ;  /* 0x0000007e1d1d7220 */ /* 0x000fe20000410000 */
[----:B------:R-:W-:Y:S01]  /*d060*/  ISETP.NE.AND P1, PT, R121, RZ, PT ;  /* 0x000000ff7900720c */ /* 0x000fe20003f25270 */
[----:B----4-:R-:W3:Y:S01]  /*d070*/  SHFL.DOWN PT, R3, R2, 0x1, 0x1f ;  /* 0x08201f0002037f89 */ /* 0x010ee200000e0000 */
[----:B------:R-:W-:Y:S01]  /*d080*/  ISETP.NE.AND P2, PT, R122, RZ, PT ;  /* 0x000000ff7a00720c */ /* 0x000fe20003f45270 */
[----:B------:R-:W-:Y:S01]  /*d090*/  FMUL.FTZ R170, R11, R170 ;  /* 0x000000aa0baa7220 */ /* 0x000fe20000410000 */
[----:B------:R-:W-:Y:S01]  /*d0a0*/  BSSY B0, `(.L_x_1590) ;  /* 0x0000049000007945 */ /* 0x000fe20003800000 */
[----:B------:R-:W-:-:S02]  /*d0b0*/  FMUL.FTZ R28, R28, R128 ;  /* 0x000000801c1c7220 */ /* 0x000fc40000410000 */
[----:B------:R-:W-:Y:S02]  /*d0c0*/  FMUL.FTZ R152, R13, R152 ;  /* 0x000000980d987220 */ /* 0x000fe40000410000 */
[----:B------:R-:W-:Y:S02]  /*d0d0*/  FMUL.FTZ R150, R19, R150 ;  /* 0x0000009613967220 */ /* 0x000fe40000410000 */
[----:B------:R-:W-:Y:S02]  /*d0e0*/  FMUL.FTZ R32, R32, R124 ;  /* 0x0000007c20207220 */ /* 0x000fe40000410000 */
[----:B------:R-:W-:Y:S02]  /*d0f0*/  FMUL.FTZ R148, R33, R148 ;  /* 0x0000009421947220 */ /* 0x000fe40000410000 */
[----:B------:R-:W-:Y:S02]  /*d100*/  FFMA.FTZ R30, R30, R125, R29 ;  /* 0x0000007d1e1e7223 */ /* 0x000fe4000001001d */
[----:B------:R-:W-:-:S02]  /*d110*/  FFMA.FTZ R143, R10, R144, R143 ;  /* 0x000000900a8f7223 */ /* 0x000fc4000001008f */
[----:B------:R-:W-:Y:S02]  /*d120*/  FFMA.FTZ R26, R26, R129, R153 ;  /* 0x000000811a1a7223 */ /* 0x000fe40000010099 */
[----:B-1----:R-:W-:Y:S02]  /*d130*/  @!P0 FADD.FTZ R0, R0, R5 ;  /* 0x0000000500008221 */ /* 0x002fe40000010000 */
[----:B------:R-:W-:Y:S02]  /*d140*/  FFMA.FTZ R169, R12, R169, R170 ;  /* 0x000000a90ca97223 */ /* 0x000fe400000100aa */
[----:B---3--:R-:W-:Y:S01]  /*d150*/  @!P0 FADD.FTZ R2, R2, R3 ;  /* 0x0000000302028221 */ /* 0x008fe20000010000 */
[----:B------:R-:W1:Y:S01]  /*d160*/  SHFL.DOWN PT, R5, R0, 0x2, 0x1f ;  /* 0x08401f0000057f89 */ /* 0x000e6200000e0000 */
        /* <DEDUP_REMOVED lines=11> */
[----:B------:R-:W-:Y:S02]  /*d220*/  FFMA.FTZ R30, R35, R30, R145 ;  /* 0x0000001e231e7223 */ /* 0x000fe40000010091 */
[----:B------:R-:W-:Y:S02]  /*d230*/  FFMA.FTZ R9, R9, R31, R148 ;  /* 0x0000001f09097223 */ /* 0x000fe40000010094 */
[----:B-1----:R-:W-:Y:S02]  /*d240*/  @!P0 FADD.FTZ R0, R0, R5 ;  /* 0x0000000500008221 */ /* 0x002fe40000010000 */
[----:B------:R-:W-:Y:S02]  /*d250*/  FADD.FTZ R205, R8, R205 ;  /* 0x000000cd08cd7221 */ /* 0x000fe40000010000 */
[----:B---3--:R-:W-:Y:S01]  /*d260*/  @!P0 FADD.FTZ R2, R2, R3 ;  /* 0x0000000302028221 */ /* 0x008fe20000010000 */
[----:B------:R-:W1:Y:S01]  /*d270*/  SHFL.DOWN PT, R5, R0, 0x4, 0x1f ;  /* 0x08801f0000057f89 */ /* 0x000e6200000e0000 */
[----:B------:R-:W-:Y:S01]  /*d280*/  ISETP.GT.AND P0, PT, R121, 0x1b, PT ;  /* 0x0000001b7900780c */ /* 0x000fe20003f04270 */
[----:B------:R-:W-:-:S02]  /*d290*/  FFMA.FTZ R228, R96, R24, R228 ;  /* 0x0000001860e47223 */ /* 0x000fc400000100e4 */
[----:B------:R-:W3:Y:S01]  /*d2a0*/  SHFL.DOWN PT, R3, R2, 0x4, 0x1f ;  /* 0x08801f0002037f89 */ /* 0x000ee200000e0000 */
[----:B------:R-:W-:Y:S02]  /*d2b0*/  FFMA.FTZ R229, R97, R26, R229 ;  /* 0x0000001a61e57223 */ /* 0x000fe400000100e5 */
[----:B------:R-:W-:Y:S02]  /*d2c0*/  FADD.FTZ R204, R143, R204 ;  /* 0x000000cc8fcc7221 */ /* 0x000fe40000010000 */
[----:B------:R-:W-:Y:S02]  /*d2d0*/  FADD.FTZ R203, R16, R203 ;  /* 0x000000cb10cb7221 */ /* 0x000fe40000010000 */
[----:B------:R-:W-:Y:S02]  /*d2e0*/  FFMA.FTZ R230, R98, R27, R230 ;  /* 0x0000001b62e67223 */ /* 0x000fe400000100e6 */
[----:B------:R-:W-:Y:S02]  /*d2f0*/  FADD.FTZ R202, R17, R202 ;  /* 0x000000ca11ca7221 */ /* 0x000fe40000010000 */
[----:B------:R-:W-:-:S02]  /*d300*/  FFMA.FTZ R232, R100, R31, R232 ;  /* 0x0000001f64e87223 */ /* 0x000fc400000100e8 */
[----:B------:R-:W-:Y:S02]  /*d310*/  FADD.FTZ R201, R30, R201 ;  /* 0x000000c91ec97221 */ /* 0x000fe40000010000 */
[----:B------:R-:W-:Y:S02]  /*d320*/  FADD.FTZ R200, R9, R200 ;  /* 0x000000c809c87221 */ /* 0x000fe40000010000 */
[----:B-1----:R-:W-:Y:S02]  /*d330*/  @!P0 FADD.FTZ R0, R0, R5 ;  /* 0x0000000500008221 */ /* 0x002fe40000010000 */
[----:B---3--:R-:W-:-:S03]  /*d340*/  @!P0 FADD.FTZ R2, R2, R3 ;  /* 0x0000000302028221 */ /* 0x008fc60000010000 */
[----:B------:R-:W1:Y:S01]  /*d350*/  SHFL.DOWN PT, R5, R0, 0x8, 0x1f ;  /* 0x09001f0000057f89 */ /* 0x000e6200000e0000 */
[----:B------:R-:W-:-:S03]  /*d360*/  ISETP.GT.AND P0, PT, R121, 0x17, PT ;  /* 0x000000177900780c */ /* 0x000fc60003f04270 */
[----:B------:R-:W3:Y:S10]  /*d370*/  SHFL.DOWN PT, R3, R2, 0x8, 0x1f ;  /* 0x09001f0002037f89 */ /* 0x000ef400000e0000 */
[----:B-1----:R-:W-:-:S02]  /*d380*/  @!P0 FADD.FTZ R0, R0, R5 ;  /* 0x0000000500008221 */ /* 0x002fc40000010000 */
[----:B---3--:R-:W-:-:S03]  /*d390*/  @!P0 FADD.FTZ R2, R2, R3 ;  /* 0x0000000302028221 */ /* 0x008fc60000010000 */
[----:B------:R-:W1:Y:S01]  /*d3a0*/  SHFL.DOWN PT, R5, R0, 0x10, 0x1f ;  /* 0x0a001f0000057f89 */ /* 0x000e6200000e0000 */
[----:B------:R-:W-:-:S03]  /*d3b0*/  ISETP.GT.AND P0, PT, R121, 0xf, PT ;  /* 0x0000000f7900780c */ /* 0x000fc60003f04270 */
[----:B------:R-:W3:Y:S10]  /*d3c0*/  SHFL.DOWN PT, R3, R2, 0x10, 0x1f ;  /* 0x0a001f0002037f89 */ /* 0x000ef400000e0000 */
[----:B-1----:R-:W-:-:S02]  /*d3d0*/  @!P0 FADD.FTZ R0, R0, R5 ;  /* 0x0000000500008221 */ /* 0x002fc40000010000 */
[----:B---3--:R-:W-:-:S03]  /*d3e0*/  @!P0 FADD.FTZ R2, R2, R3 ;  /* 0x0000000302028221 */ /* 0x008fc60000010000 */
[----:B------:R-:W-:-:S05]  /*d3f0*/  MOV R3, R0 ;  /* 0x0000000000037202 */ /* 0x000fca0000000f00 */
[----:B------:R1:W-:Y:S04]  /*d400*/  @!P1 STS.64 [R235.X8+0xc608], R2 ;  /* 0x00c60802eb009388 */ /* 0x0003e80000008a00 */
[----:B------:R-:W-:Y:S06]  /*d410*/  BAR.SYNC.DEFER_BLOCKING 0x0 ;  /* 0x0000000000007b1d */ /* 0x000fec0000010000 */
[----:B------:R-:W-:Y:S05]  /*d420*/  @P2 BRA `(.L_x_1591) ;  /* 0x0000010000002947 */ /* 0x000fea0003800000 */
[----:B------:R-:W-:Y:S01]  /*d430*/  ULDC UR34, c[0x0][0x174] ;  /* 0x00005d0000227ab9 */ /* 0x000fe20000000800 */
[----:B------:R-:W3:Y:S01]  /*d440*/  LDS.128 R4, [0xc610] ;  /* 0x00c61000ff047984 */ /* 0x000ee20000000c00 */
[----:B------:R-:W-:-:S02]  /*d450*/  UISETP.NE.AND UP0, UPT, UR13, UR34, UPT ;  /* 0x000000220d00728c */ /* 0x000fc4000bf05270 */
[----:B------:R-:W-:Y:S01]  /*d460*/  USHF.L.U32 UR34, UR6, 0x3, URZ ;  /* 0x0000000306227899 */ /* 0x000fe2000800063f */
[----:B------:R-:W4:Y:S03]  /*d470*/  LDS.64 R8, [0xc620] ;  /* 0x00c62000ff087984 */ /* 0x000f260000000a00 */
[----:B------:R-:W-:-:S13]  /*d480*/  PLOP3.LUT P0, PT, PT, PT, UP0, 0x80, 0x0 ;  /* 0x000000000000781c */ /* 0x000fda0003f0f008 */
[----:B------:R-:W5:Y:S01]  /*d490*/  @P0 LDS.64 R10, [UR34+0xfe80] ;  /* 0x00fe8022ff0a0984 */ /* 0x000f620008000a00 */
[----:B---3--:R-:W-:Y:S02]  /*d4a0*/  FADD.FTZ R0, R3, R5 ;  /* 0x0000000503007221 */ /* 0x008fe40000010000 */
[----:B-1----:R-:W-:Y:S02]  /*d4b0*/  FADD.FTZ R3, R2, R4 ;  /* 0x0000000402037221 */ /* 0x002fe40000010000 */
[----:B------:R-:W-:Y:S02]  /*d4c0*/  FADD.FTZ R0, R7, R0 ;  /* 0x0000000007007221 */ /* 0x000fe40000010000 */
[----:B------:R-:W-:Y:S02]  /*d4d0*/  FADD.FTZ R6, R6, R3 ;  /* 0x0000000306067221 */ /* 0x000fe40000010000 */
[----:B----4-:R-:W-:Y:S02]  /*d4e0*/  FADD.FTZ R3, R0, R9 ;  /* 0x0000000900037221 */ /* 0x010fe40000010000 */
[----:B------:R-:W-:-:S02]  /*d4f0*/  FADD.FTZ R2, R6, R8 ;  /* 0x0000000806027221 */ /* 0x000fc40000010000 */
[----:B-----5:R-:W-:Y:S02]  /*d500*/  @P0 FADD.FTZ R3, R3, R11 ;  /* 0x0000000b03030221 */ /* 0x020fe40000010000 */
[----:B------:R-:W-:-:S05]  /*d510*/  @P0 FADD.FTZ R2, R2, R10 ;  /* 0x0000000a02020221 */ /* 0x000fca0000010000 */
[----:B------:R1:W-:Y:S02]  /*d520*/  STS.64 [UR34+0xfe80], R2 ;  /* 0x00fe8002ff007988 */ /* 0x0003e40008000a22 */
.L_x_1591:
[----:B------:R-:W-:Y:S05]  /*d530*/  BSYNC B0 ;  /* 0x0000000000007941 */ /* 0x000fea0003800000 */
.L_x_1590:
[----:B------:R-:W-:Y:S02]  /*d540*/  UIADD3 UR6, UR6, 0x1, URZ ;  /* 0x0000000106067890 */ /* 0x000fe4000fffe03f */
[----:B------:R-:W-:Y:S02]  /*d550*/  ULDC UR34, c[0x0][0x16c] ;  /* 0x00005b0000227ab9 */ /* 0x000fe40000000800 */
[----:B------:R-:W-:Y:S02]  /*d560*/  UISETP.GE.AND UP0, UPT, UR6, UR34, UPT ;  /* 0x000000220600728c */ /* 0x000fe4000bf06270 */
[----:B------:R-:W-:-:S04]  /*d570*/  UIADD3 UR5, UP1, UR5, 0x1, URZ ;  /* 0x0000000105057890 */ /* 0x000fc8000ff3e03f */
[----:B------:R-:W-:Y:S01]  /*d580*/  PLOP3.LUT P0, PT, PT, PT, UP0, 0x80, 0x0 ;  /* 0x000000000000781c */ /* 0x000fe20003f0f008 */
[----:B------:R-:W-:-:S12]  /*d590*/  UIADD3.X UR4, URZ, UR4, URZ, UP1, !UPT ;  /* 0x000000043f047290 */ /* 0x000fd80008ffe43f */
[----:B012---:R-:W-:Y:S01]  /*d5a0*/  @P0 CALL.REL.NOINC `(.L_x_1491) ;  /* 0x0000001000000944 */ /* 0x007fe20003c00000 */
[----:B------:R-:W-:Y:S05]  /*d5b0*/  BRA `(.L_x_1592) ;  /* 0xffff526000007947 */ /* 0x000fea000383ffff */
.L_x_1491:
[----:B0-----:R-:W2:Y:S04]  /*d5c0*/  LDL R47, [R1+0x4] ;  /* 0x00000400012f7983 */ /* 0x001ea80000100800 */
[----:B------:R-:W3:Y:S01]  /*d5d0*/  LDL R45, [R1] ;  /* 0x00000000012d7983 */ /* 0x000ee20000100800 */
[----:B------:R-:W-:Y:S01]  /*d5e0*/  F2FP.PACK_AB R231, R231, R232 ;  /* 0x000000e8e7e7723e */ /* 0x000fe200000000ff */
[----:B------:R-:W-:Y:S01]  /*d5f0*/  ULDC.64 UR34, c[0x0][0x2d8] ;  /* 0x0000b60000227ab9 */ /* 0x000fe20000000a00 */
[----:B------:R-:W-:Y:S01]  /*d600*/  F2FP.PACK_AB R229, R229, R230 ;  /* 0x000000e6e5e5723e */ /* 0x000fe200000000ff */
[----:B------:R-:W-:Y:S01]  /*d610*/  BAR.SYNC.DEFER_BLOCKING 0x0 ;  /* 0x0000000000007b1d */ /* 0x000fe20000010000 */
[----:B------:R-:W-:Y:S01]  /*d620*/  F2FP.PACK_AB R227, R227, R228 ;  /* 0x000000e4e3e3723e */ /* 0x000fe200000000ff */
[----:B------:R-:W-:Y:S01]  /*d630*/  UIMAD UR6, UR26, UR34, URZ ;  /* 0x000000221a0672a4 */ /* 0x000fe2000f8e023f */
[----:B------:R-:W-:Y:S01]  /*d640*/  PRMT R0, R231, 0x7632, R0 ;  /* 0x00007632e7007816 */ /* 0x000fe20000000000 */
[----:B------:R-:W-:Y:S01]  /*d650*/  UIMAD.WIDE.U32 UR4, UR27, UR34, URZ ;  /* 0x000000221b0472a5 */ /* 0x000fe2000f8e003f */
[----:B------:R-:W-:Y:S01]  /*d660*/  F2FP.PACK_AB R225, R225, R226 ;  /* 0x000000e2e1e1723e */ /* 0x000fe200000000ff */
[----:B------:R-:W-:Y:S01]  /*d670*/  ULDC.64 UR36, c[0x0][0x2f8] ;  /* 0x0000be0000247ab9 */ /* 0x000fe20000000a00 */
[----:B------:R-:W-:Y:S01]  /*d680*/  PRMT R2, R229, 0x7632, R2 ;  /* 0x00007632e5027816 */ /* 0x000fe20000000002 */
[----:B------:R-:W-:Y:S01]  /*d690*/  UIMAD UR38, UR27, UR35, UR6 ;  /* 0x000000231b2672a4 */ /* 0x000fe2000f8e0206 */
[----:B------:R-:W-:Y:S01]  /*d6a0*/  PRMT R3, R227, 0x7632, R3 ;  /* 0x00007632e3037816 */ /* 0x000fe20000000003 */
[----:B------:R-:W-:Y:S01]  /*d6b0*/  UIMAD UR6, UR26, UR36, URZ ;  /* 0x000000241a0672a4 */ /* 0x000fe2000f8e023f */
[----:B------:R-:W-:Y:S01]  /*d6c0*/  ISETP.NE.AND P0, PT, R122, RZ, PT ;  /* 0x000000ff7a00720c */ /* 0x000fe20003f05270 */
        /* <DEDUP_REMOVED lines=10> */
[----:B------:R0:W-:Y:S01]  /*d770*/  STS.U16 [R119+0x2], R0 ;  /* 0x0000020077007388 */ /* 0x0001e20000000400 */
[----:B------:R-:W-:-:S03]  /*d780*/  SHF.R.S32.HI R43, RZ, 0x1f, R120 ;  /* 0x0000001fff2b7819 */ /* 0x000fc60000011478 */
[----:B------:R1:W-:Y:S04]  /*d790*/  STS.U16 [R119+0x6], R2 ;  /* 0x0000060277007388 */ /* 0x0003e80000000400 */
[----:B------:R4:W-:Y:S01]  /*d7a0*/  STS.U16 [R119+0xa], R3 ;  /* 0x00000a0377007388 */ /* 0x0009e20000000400 */
[----:B0-----:R-:W-:-:S03]  /*d7b0*/  PRMT R0, R225, 0x7632, R0 ;  /* 0x00007632e1007816 */ /* 0x001fc60000000000 */
[----:B------:R-:W-:Y:S01]  /*d7c0*/  STS.U16 [R119], R231 ;  /* 0x000000e777007388 */ /* 0x000fe20000000400 */
[----:B-1----:R-:W-:-:S03]  /*d7d0*/  PRMT R2, R221, 0x7632, R2 ;  /* 0x00007632dd027816 */ /* 0x002fc60000000002 */
[----:B------:R0:W-:Y:S01]  /*d7e0*/  STS.U16 [R119+0xe], R0 ;  /* 0x00000e0077007388 */ /* 0x0001e20000000400 */
[----:B----4-:R-:W-:-:S03]  /*d7f0*/  PRMT R3, R219, 0x7632, R3 ;  /* 0x00007632db037816 */ /* 0x010fc60000000003 */
[----:B------:R-:W-:Y:S04]  /*d800*/  STS.U16 [R119+0x4], R229 ;  /* 0x000004e577007388 */ /* 0x000fe80000000400 */
[----:B------:R-:W-:Y:S01]  /*d810*/  STS.U16 [R119+0x8], R227 ;  /* 0x000008e377007388 */ /* 0x000fe20000000400 */
[----:B0-----:R-:W-:-:S03]  /*d820*/  MOV R0, UR11 ;  /* 0x0000000b00007c02 */ /* 0x001fc60008000f00 */
[----:B------:R-:W-:Y:S04]  /*d830*/  STS.U16 [R119+0xc], R225 ;  /* 0x00000ce177007388 */ /* 0x000fe80000000400 */
[----:B------:R-:W-:Y:S04]  /*d840*/  STS.U16 [R119+0x10], R223 ;  /* 0x000010df77007388 */ /* 0x000fe80000000400 */
[----:B------:R-:W-:Y:S04]  /*d850*/  STS.U16 [R119+0x12], R4 ;  /* 0x0000120477007388 */ /* 0x000fe80000000400 */
[----:B------:R-:W-:Y:S04]  /*d860*/  STS.U16 [R119+0x14], R221 ;  /* 0x000014dd77007388 */ /* 0x000fe80000000400 */
[----:B------:R0:W-:Y:S04]  /*d870*/  STS.U16 [R119+0x16], R2 ;  /* 0x0000160277007388 */ /* 0x0001e80000000400 */
[----:B------:R-:W-:Y:S04]  /*d880*/  STS.U16 [R119+0x18], R219 ;  /* 0x000018db77007388 */ /* 0x000fe80000000400 */
[----:B------:R-:W-:Y:S01]  /*d890*/  STS.U16 [R119+0x1a], R3 ;  /* 0x00001a0377007388 */ /* 0x000fe20000000400 */
[----:B0-----:R-:W-:-:S03]  /*d8a0*/  IADD3 R2, P2, R120, UR12, RZ ;  /* 0x0000000c78027c10 */ /* 0x001fc6000ff5e0ff */
        /* <DEDUP_REMOVED lines=19> */
[----:B------:R0:W-:Y:S04]  /*d9e0*/  @!P0 STS [0x1080], R0 ;  /* 0x00108000ff008388 */ /* 0x0001e80000000800 */
[----:B------:R-:W-:Y:S01]  /*d9f0*/  BAR.SYNC.DEFER_BLOCKING 0x0 ;  /* 0x0000000000007b1d */ /* 0x000fe20000010000 */
[----:B0-----:R-:W-:-:S04]  /*da00*/  MOV R0, UR12 ;  /* 0x0000000c00007c02 */ /* 0x001fc80008000f00 */
[----:B------:R-:W-:Y:S01]  /*da10*/  LEA.HI.X.SX32 R3, R0, R43, 0x1, P2 ;  /* 0x0000002b00037211 */ /* 0x000fe200010f0eff */
        /* <DEDUP_REMOVED lines=15> */
.L_x_1594:
[----:B------:R-:W-:Y:S05]  /*db10*/  BSYNC B0 ;  /* 0x0000000000007941 */ /* 0x000fea0003800000 */
.L_x_1593:
[----:B0-----:R-:W2:Y:S01]  /*db20*/  LDL.LU R7, [R1+0x8] ;  /* 0x0000080001077983 */ /* 0x001ea20000300800 */
        /* <DEDUP_REMOVED lines=21> */
[----:B------:R-:W-:Y:S01]  /*dc80*/  LOP3.LUT R32, R120, 0xc0, RZ, 0xfc, !PT ;  /* 0x000000c078207812 */ /* 0x000fe200078efcff */
[----:B------:R-:W-:Y:S01]  /*dc90*/  UIADD3.X UR4, UR36, UR37, UR5, UP0, !UPT ;  /* 0x0000002524047290 */ /* 0x000fe200087fe405 */
[----:B------:R-:W-:-:S02]  /*dca0*/  MOV R5, UR10 ;  /* 0x0000000a00057c02 */ /* 0x000fc40008000f00 */
[C---:B------:R-:W-:Y:S02]  /*dcb0*/  LOP3.LUT R34, R120.reuse, 0xe0, RZ, 0xfc, !PT ;  /* 0x000000e078227812 */ /* 0x040fe400078efcff */
[C---:B------:R-:W-:Y:S02]  /*dcc0*/  LEA R4, P4, R5.reuse, R4, 0x1 ;  /* 0x0000000405047211 */ /* 0x040fe400078808ff */
[----:B------:R-:W-:Y:S02]  /*dcd0*/  MOV R6, UR4 ;  /* 0x0000000400067c02 */ /* 0x000fe40008000f00 */
[C---:B------:R-:W-:Y:S02]  /*dce0*/  LOP3.LUT R36, R120.reuse, 0x100, RZ, 0xfc, !PT ;  /* 0x0000010078247812 */ /* 0x040fe400078efcff */
[----:B------:R-:W-:Y:S02]  /*dcf0*/  LEA.HI.X R5, R5, R0, R6, 0x1, P4 ;  /* 0x0000000005057211 */ /* 0x000fe400020f0c06 */
[----:B------:R-:W-:-:S02]  /*dd00*/  LOP3.LUT R38, R120, 0x120, RZ, 0xfc, !PT ;  /* 0x0000012078267812 */ /* 0x000fc400078efcff */
[-C--:B------:R-:W-:Y:S01]  /*dd10*/  ISETP.GE.AND P4, PT, R34, R41.reuse, PT ;  /* 0x000000292200720c */ /* 0x080fe20003f86270 */
[----:B------:R0:W-:Y:S01]  /*dd20*/  @!P1 STG.E.U16 [R4.64+-0xfc0], R11 ;  /* 0xfff0400b04009986 */ /* 0x0001e2000c101528 */
[-C--:B------:R-:W-:Y:S02]  /*dd30*/  ISETP.GE.AND P1, PT, R28, R41.reuse, PT ;  /* 0x000000291c00720c */ /* 0x080fe40003f26270 */
[-C--:B------:R-:W-:Y:S01]  /*dd40*/  ISETP.GE.AND P5, PT, R36, R41.reuse, PT ;  /* 0x000000292400720c */ /* 0x080fe20003fa6270 */
[----:B------:R1:W-:Y:S01]  /*dd50*/  @!P2 STG.E.U16 [R4.64+-0xf80], R13 ;  /* 0xfff0800d0400a986 */ /* 0x0003e2000c101528 */
[-C--:B------:R-:W-:Y:S02]  /*dd60*/  ISETP.GE.AND P2, PT, R30, R41.reuse, PT ;  /* 0x000000291e00720c */ /* 0x080fe40003f46270 */
[-C--:B------:R-:W-:Y:S01]  /*dd70*/  ISETP.GE.AND P6, PT, R38, R41.reuse, PT ;  /* 0x000000292600720c */ /* 0x080fe20003fc6270 */
[----:B------:R-:W-:Y:S01]  /*dd80*/  @!P3 STG.E.U16 [R4.64+-0xf40], R15 ;  /* 0xfff0c00f0400b986 */ /* 0x000fe2000c101528 */
        /* <DEDUP_REMOVED lines=28> */
[-C--:B------:R-:W-:Y:S01]  /*df50*/  LEA.HI.SX32 R6, R6, R52.reuse, 0x1b ;  /* 0x0000003406067211 */ /* 0x080fe200078fdaff */
[----:B------:R-:W-:Y:S01]  /*df60*/  @!P5 STG.E.U16 [R4.64+-0xc80], R37 ;  /* 0xfff380250400d986 */ /* 0x000fe2000c101528 */
[C---:B------:R-:W-:Y:S02]  /*df70*/  IADD3 R10, R52.reuse, 0x4, RZ ;  /* 0x00000004340a7810 */ /* 0x040fe40007ffe0ff */
[C---:B0-----:R-:W-:Y:S01]  /*df80*/  IADD3 R11, R52.reuse, 0x5, RZ ;  /* 0x00000005340b7810 */ /* 0x041fe20007ffe0ff */
[----:B------:R0:W-:Y:S01]  /*df90*/  @!P6 STG.E.U16 [R4.64+-0xc40], R39 ;  /* 0xfff3c0270400e986 */ /* 0x0001e2000c101528 */
[----:B------:R-:W-:Y:S02]  /*dfa0*/  LEA.HI.SX32 R9, R9, R52, 0x1b ;  /* 0x0000003409097211 */ /* 0x000fe400078fdaff */
[C---:B------:R-:W-:Y:S02]  /*dfb0*/  IADD3 R12, R52.reuse, 0x6, RZ ;  /* 0x00000006340c7810 */ /* 0x040fe40007ffe0ff */
[----:B-1----:R-:W-:-:S02]  /*dfc0*/  IADD3 R13, R52, 0x7, RZ ;  /* 0x00000007340d7810 */ /* 0x002fc40007ffe0ff */
[----:B------:R-:W-:Y:S02]  /*dfd0*/  SHF.L.U32 R6, R6, 0x1, RZ ;  /* 0x0000000106067819 */ /* 0x000fe400000006ff */
[----:B------:R-:W-:Y:S02]  /*dfe0*/  IADD3 R14, R52, 0x8, RZ ;  /* 0x00000008340e7810 */ /* 0x000fe40007ffe0ff */
[----:B------:R-:W-:Y:S02]  /*dff0*/  LEA.HI.SX32 R10, R10, R52, 0x1b ;  /* 0x000000340a0a7211 */ /* 0x000fe400078fdaff */
[----:B0-----:R-:W-:Y:S02]  /*e000*/  F2FP.PACK_AB R4, R207, R206 ;  /* 0x000000cecf04723e */ /* 0x001fe400000000ff */
[----:B------:R-:W-:Y:S02]  /*e010*/  IADD3 R15, R52, 0x9, RZ ;  /* 0x00000009340f7810 */ /* 0x000fe40007ffe0ff */
[----:B------:R-:W-:-:S02]  /*e020*/  LEA.HI.SX32 R11, R11, R52, 0x1b ;  /* 0x000000340b0b7211 */ /* 0x000fc400078fdaff */
[----:B------:R-:W-:Y:S02]  /*e030*/  SHF.L.U32 R9, R9, 0x1, RZ ;  /* 0x0000000109097819 */ /* 0x000fe400000006ff */
[----:B------:R-:W-:Y:S02]  /*e040*/  IADD3 R16, R52, 0xa, RZ ;  /* 0x0000000a34107810 */ /* 0x000fe40007ffe0ff */
[----:B------:R-:W-:Y:S02]  /*e050*/  LEA.HI.SX32 R12, R12, R52, 0x1b ;  /* 0x000000340c0c7211 */ /* 0x000fe400078fdaff */
[C---:B------:R-:W-:Y:S02]  /*e060*/  PRMT R27, R4.reuse, 0x7610, R27 ;  /* 0x00007610041b7816 */ /* 0x040fe4000000001b */
[----:B------:R-:W-:Y:S02]  /*e070*/  PRMT R29, R4, 0x7632, R29 ;  /* 0x00007632041d7816 */ /* 0x000fe4000000001d */
[----:B------:R-:W-:-:S02]  /*e080*/  IADD3 R17, R52, 0xb, RZ ;  /* 0x0000000b34117810 */ /* 0x000fc40007ffe0ff */
[----:B------:R-:W-:Y:S02]  /*e090*/  LEA.HI.SX32 R13, R13, R52, 0x1b ;  /* 0x000000340d0d7211 */ /* 0x000fe400078fdaff */
[----:B------:R-:W-:Y:S02]  /*e0a0*/  F2FP.PACK_AB R4, R211, R210 ;  /* 0x000000d2d304723e */ /* 0x000fe400000000ff */
[----:B------:R-:W-:Y:S02]  /*e0b0*/  IADD3 R18, R52, 0xc, RZ ;  /* 0x0000000c34127810 */ /* 0x000fe40007ffe0ff */
[----:B------:R-:W-:Y:S02]  /*e0c0*/  LEA.HI.SX32 R14, R14, R52, 0x1b ;  /* 0x000000340e0e7211 */ /* 0x000fe400078fdaff */
[----:B------:R-:W-:Y:S02]  /*e0d0*/  SHF.L.U32 R10, R10, 0x1, RZ ;  /* 0x000000010a0a7819 */ /* 0x000fe400000006ff */
[----:B------:R-:W-:-:S02]  /*e0e0*/  F2FP.PACK_AB R5, R209, R208 ;  /* 0x000000d0d105723e */ /* 0x000fc400000000ff */
[C---:B------:R-:W-:Y:S02]  /*e0f0*/  IADD3 R19, R52.reuse, 0xd, RZ ;  /* 0x0000000d34137810 */ /* 0x040fe40007ffe0ff */
[-C--:B------:R-:W-:Y:S02]  /*e100*/  LEA.HI.SX32 R15, R15, R52.reuse, 0x1b ;  /* 0x000000340f0f7211 */ /* 0x080fe400078fdaff */
[----:B------:R-:W-:Y:S02]  /*e110*/  SHF.L.U32 R11, R11, 0x1, RZ ;  /* 0x000000010b0b7819 */ /* 0x000fe400000006ff */
[----:B------:R-:W-:Y:S02]  /*e120*/  IADD3 R20, R52, 0xe, RZ ;  /* 0x0000000e34147810 */ /* 0x000fe40007ffe0ff */
[----:B------:R-:W-:Y:S02]  /*e130*/  LEA.HI.SX32 R16, R16, R52, 0x1b ;  /* 0x0000003410107211 */ /* 0x000fe400078fdaff */
[----:B------:R-:W-:-:S02]  /*e140*/  SHF.L.U32 R12, R12, 0x1, RZ ;  /* 0x000000010c0c7819 */ /* 0x000fc400000006ff */
[----:B------:R-:W-:Y:S02]  /*e150*/  IADD3 R21, R52, 0xf, RZ ;  /* 0x0000000f34157810 */ /* 0x000fe40007ffe0ff */
[-C--:B------:R-:W-:Y:S02]  /*e160*/  LEA.HI.SX32 R17, R17, R52.reuse, 0x1b ;  /* 0x0000003411117211 */ /* 0x080fe400078fdaff */
[----:B------:R-:W-:Y:S02]  /*e170*/  SHF.L.U32 R13, R13, 0x1, RZ ;  /* 0x000000010d0d7819 */ /* 0x000fe400000006ff */
[-C--:B------:R-:W-:Y:S02]  /*e180*/  LEA.HI.SX32 R18, R18, R52.reuse, 0x1b ;  /* 0x0000003412127211 */ /* 0x080fe400078fdaff */
[----:B------:R-:W-:Y:S02]  /*e190*/  SHF.L.U32 R14, R14, 0x1, RZ ;  /* 0x000000010e0e7819 */ /* 0x000fe400000006ff */
[----:B------:R-:W-:-:S02]  /*e1a0*/  LEA.HI.SX32 R19, R19, R52, 0x1b ;  /* 0x0000003413137211 */ /* 0x000fc400078fdaff */
[----:B------:R-:W-:Y:S02]  /*e1b0*/  SHF.L.U32 R15, R15, 0x1, RZ ;  /* 0x000000010f0f7819 */ /* 0x000fe400000006ff */
[-C--:B------:R-:W-:Y:S02]  /*e1c0*/  LEA.HI.SX32 R20, R20, R52.reuse, 0x1b ;  /* 0x0000003414147211 */ /* 0x080fe400078fdaff */
[----:B------:R-:W-:Y:S02]  /*e1d0*/  SHF.L.U32 R16, R16, 0x1, RZ ;  /* 0x0000000110107819 */ /* 0x000fe400000006ff */
[----:B------:R-:W-:Y:S02]  /*e1e0*/  LEA.HI.SX32 R21, R21, R52, 0x1b ;  /* 0x0000003415157211 */ /* 0x000fe400078fdaff */
[----:B------:R-:W-:Y:S02]  /*e1f0*/  SHF.L.U32 R17, R17, 0x1, RZ ;  /* 0x0000000111117819 */ /* 0x000fe400000006ff */
[----:B------:R-:W-:-:S02]  /*e200*/  SHF.L.U32 R18, R18, 0x1, RZ ;  /* 0x0000000112127819 */ /* 0x000fc400000006ff */
[----:B------:R-:W-:Y:S02]  /*e210*/  SHF.L.U32 R19, R19, 0x1, RZ ;  /* 0x0000000113137819 */ /* 0x000fe400000006ff */
[----:B------:R-:W-:Y:S02]  /*e220*/  SHF.L.U32 R20, R20, 0x1, RZ ;  /* 0x0000000114147819 */ /* 0x000fe400000006ff */
[----:B------:R-:W-:Y:S01]  /*e230*/  SHF.L.U32 R21, R21, 0x1, RZ ;  /* 0x0000000115157819 */ /* 0x000fe200000006ff */
[----:B--2---:R-:W-:Y:S01]  /*e240*/  FADD.FTZ R0, R200, R7 ;  /* 0x00000007c8007221 */ /* 0x004fe20000010000 */
[----:B------:R-:W-:Y:S02]  /*e250*/  IADD3 R7, R52, 0x2, RZ ;  /* 0x0000000234077810 */ /* 0x000fe40007ffe0ff */
[----:B------:R-:W-:Y:S01]  /*e260*/  F2FP.PACK_AB R200, R201, R200 ;  /* 0x000000c8c9c8723e */ /* 0x000fe200000000ff */
[----:B------:R-:W-:Y:S01]  /*e270*/  BAR.SYNC.DEFER_BLOCKING 0x0 ;  /* 0x0000000000007b1d */ /* 0x000fe20000010000 */
[----:B------:R-:W-:Y:S01]  /*e280*/  LEA.HI.SX32 R8, R7, R52, 0x1b ;  /* 0x0000003407087211 */ /* 0x000fe200078fdaff */
[----:B------:R-:W-:-:S03]  /*e290*/  FADD.FTZ R7, R0, R201 ;  /* 0x000000c900077221 */ /* 0x000fc60000010000 */
[----:B------:R-:W-:Y:S01]  /*e2a0*/  SHF.L.U32 R8, R8, 0x1, RZ ;  /* 0x0000000108087819 */ /* 0x000fe200000006ff */
[----:B------:R-:W-:Y:S01]  /*e2b0*/  FADD.FTZ R0, R7, R202 ;  /* 0x000000ca07007221 */ /* 0x000fe20000010000 */
[----:B------:R-:W-:-:S03]  /*e2c0*/  F2FP.PACK_AB R202, R203, R202 ;  /* 0x000000cacbca723e */ /* 0x000fc600000000ff */
[----:B------:R-:W-:Y:S01]  /*e2d0*/  FADD.FTZ R7, R0, R203 ;  /* 0x000000cb00077221 */ /* 0x000fe20000010000 */
[----:B------:R-:W-:-:S03]  /*e2e0*/  PRMT R23, R202, 0x7632, R23 ;  /* 0x00007632ca177816 */ /* 0x000fc60000000017 */
[----:B------:R-:W-:Y:S01]  /*e2f0*/  FADD.FTZ R0, R7, R204 ;  /* 0x000000cc07007221 */ /* 0x000fe20000010000 */
[----:B------:R-:W-:Y:S02]  /*e300*/  PRMT R7, R200, 0x7632, R7 ;  /* 0x00007632c8077816 */ /* 0x000fe40000000007 */
[----:B------:R-:W-:Y:S01]  /*e310*/  F2FP.PACK_AB R204, R205, R204 ;  /* 0x000000cccdcc723e */ /* 0x000fe200000000ff */
[----:B------:R-:W-:Y:S01]  /*e320*/  FADD.FTZ R205, R0, R205 ;  /* 0x000000cd00cd7221 */ /* 0x000fe20000010000 */
[----:B------:R-:W-:Y:S02]  /*e330*/  IADD3 R0, P1, R120, -0x7e0, RZ ;  /* 0xfffff82078007810 */ /* 0x000fe40007f3e0ff */
[----:B------:R-:W-:Y:S01]  /*e340*/  PRMT R25, R204, 0x7632, R25 ;  /* 0x00007632cc197816 */ /* 0x000fe20000000019 */
[----:B------:R-:W-:Y:S01]  /*e350*/  FADD.FTZ R206, R205, R206 ;  /* 0x000000cecdce7221 */ /* 0x000fe20000010000 */
[----:B------:R-:W-:Y:S01]  /*e360*/  IADD3.X R43, R43, -0x1, RZ, P1, !PT ;  /* 0xffffffff2b2b7810 */ /* 0x000fe20000ffe4ff */
[----:B------:R-:W-:Y:S02]  /*e370*/  STS.U16 [R119], R200 ;  /* 0x000000c877007388 */ /* 0x000fe40000000400 */
[----:B------:R-:W-:-:S02]  /*e380*/  FADD.FTZ R207, R206, R207 ;  /* 0x000000cfcecf7221 */ /* 0x000fc40000010000 */
[----:B------:R0:W-:Y:S02]  /*e390*/  STS.U16 [R6+0x2], R7 ;  /* 0x0000020706007388 */ /* 0x0001e40000000400 */
[----:B------:R-:W-:Y:S02]  /*e3a0*/  FADD.FTZ R208, R207, R208 ;  /* 0x000000d0cfd07221 */ /* 0x000fe40000010000 */
[----:B------:R1:W-:Y:S02]  /*e3b0*/  STS.U16 [R8+0x4], R202 ;  /* 0x000004ca08007388 */ /* 0x0003e40000000400 */
[----:B------:R-:W-:Y:S02]  /*e3c0*/  FADD.FTZ R209, R208, R209 ;  /* 0x000000d1d0d17221 */ /* 0x000fe40000010000 */
[----:B------:R2:W-:Y:S01]  /*e3d0*/  STS.U16 [R9+0x6], R23 ;  /* 0x0000061709007388 */ /* 0x0005e20000000400 */
[----:B0-----:R-:W-:Y:S01]  /*e3e0*/  PRMT R7, R5, 0x7610, R7 ;  /* 0x0000761005077816 */ /* 0x001fe20000000007 */
[----:B------:R-:W-:-:S02]  /*e3f0*/  FADD.FTZ R210, R209, R210 ;  /* 0x000000d2d1d27221 */ /* 0x000fc40000010000 */
[----:B------:R0:W-:Y:S01]  /*e400*/  STS.U16 [R10+0x8], R204 ;  /* 0x000008cc0a007388 */ /* 0x0001e20000000400 */
[----:B------:R-:W-:Y:S02]  /*e410*/  PRMT R6, R5, 0x7632, R6 ;  /* 0x0000763205067816 */ /* 0x000fe40000000006 */
[----:B-1----:R-:W-:Y:S01]  /*e420*/  PRMT R8, R4, 0x7610, R8 ;  /* 0x0000761004087816 */ /* 0x002fe20000000008 */
[----:B------:R-:W-:Y:S01]  /*e430*/  STS.U16 [R11+0xa], R25 ;  /* 0x00000a190b007388 */ /* 0x000fe20000000400 */
[----:B------:R-:W-:Y:S01]  /*e440*/  F2FP.PACK_AB R5, R164, R216 ;  /* 0x000000d8a405723e */ /* 0x000fe200000000ff */
[----:B------:R-:W-:Y:S01]  /*e450*/  FADD.FTZ R211, R210, R211 ;  /* 0x000000d3d2d37221 */ /* 0x000fe20000010000 */
[----:B--2---:R-:W-:Y:S01]  /*e460*/  PRMT R9, R4, 0x7632, R9 ;  /* 0x0000763204097816 */ /* 0x004fe20000000009 */
[----:B------:R1:W-:Y:S01]  /*e470*/  STS.U16 [R12+0xc], R27 ;  /* 0x00000c1b0c007388 */ /* 0x0003e20000000400 */
[----:B------:R-:W-:Y:S01]  /*e480*/  F2FP.PACK_AB R4, R215, R212 ;  /* 0x000000d4d704723e */ /* 0x000fe200000000ff */
[----:B------:R-:W-:-:S02]  /*e490*/  FADD.FTZ R212, R211, R212 ;  /* 0x000000d4d3d47221 */ /* 0x000fc40000010000 */
[----:B------:R-:W-:Y:S01]  /*e4a0*/  STS.U16 [R13+0xe], R29 ;  /* 0x00000e1d0d007388 */ /* 0x000fe20000000400 */
[----:B0-----:R-:W-:Y:S01]  /*e4b0*/  PRMT R10, R4, 0x7610, R10 ;  /* 0x00007610040a7816 */ /* 0x001fe2000000000a */
[----:B------:R-:W-:Y:S02]  /*e4c0*/  FADD.FTZ R215, R212, R215 ;  /* 0x000000d7d4d77221 */ /* 0x000fe40000010000 */
[----:B------:R-:W-:Y:S01]  /*e4d0*/  STS.U16 [R14+0x10], R7 ;  /* 0x000010070e007388 */ /* 0x000fe20000000400 */
[----:B-1----:R-:W-:Y:S01]  /*e4e0*/  PRMT R12, R4, 0x7632, R12 ;  /* 0x00007632040c7816 */ /* 0x002fe2000000000c */
[----:B------:R-:W-:Y:S02]  /*e4f0*/  FADD.FTZ R215, R215, R216 ;  /* 0x000000d8d7d77221 */ /* 0x000fe40000010000 */
[----:B------:R0:W-:Y:S01]  /*e500*/  STS.U16 [R15+0x12], R6 ;  /* 0x000012060f007388 */ /* 0x0001e20000000400 */
[----:B------:R-:W-:Y:S01]  /*e510*/  MOV R4, UR11 ;  /* 0x0000000b00047c02 */ /* 0x000fe20008000f00 */
[----:B------:R-:W-:-:S02]  /*e520*/  UIADD3 UR11, UR35, UR6, URZ ;  /* 0x00000006230b7290 */ /* 0x000fc4000fffe03f */
[----:B------:R-:W-:Y:S04]  /*e530*/  STS.U16 [R16+0x14], R8 ;  /* 0x0000140810007388 */ /* 0x000fe80000000400 */
[----:B------:R-:W-:Y:S01]  /*e540*/  STS.U16 [R17+0x16], R9 ;  /* 0x0000160911007388 */ /* 0x000fe20000000400 */
[----:B0-----:R-:W-:-:S03]  /*e550*/  PRMT R6, R5, 0x7632, R6 ;  /* 0x0000763205067816 */ /* 0x001fc60000000006 */
        /* <DEDUP_REMOVED lines=23> */
[----:B0-----:R-:W-:-:S05]  /*e6d0*/  FADD.FTZ R4, R215, R164 ;  /* 0x000000a4d7047221 */ /* 0x001fca0000010000 */
        /* <DEDUP_REMOVED lines=16> */
.L_x_1596:
[----:B------:R-:W-:Y:S05]  /*e7e0*/  BSYNC B0 ;  /* 0x0000000000007941 */ /* 0x000fea0003800000 */
.L_x_1595:
        /* <DEDUP_REMOVED lines=23> */
[----:B------:R-:W-:Y:S01]  /*e960*/  UIADD3 UR21, UP5, UR21, -0x1000, URZ ;  /* 0xfffff00015157890 */ /* 0x000fe2000ffbe03f */
[----:B------:R-:W-:Y:S01]  /*e970*/  LEA.HI.X R3, R3, R0, R4, 0x1, P0 ;  /* 0x0000000003037211 */ /* 0x000fe200000f0c04 */
[----:B------:R-:W-:Y:S01]  /*e980*/  UIADD3 UR7, UR7, 0x1, URZ ;  /* 0x0000000107077890 */ /* 0x000fe2000fffe03f */
        /* <DEDUP_REMOVED lines=9> */
[-C--:B------:R-:W-:Y:S01]  /*ea20*/  ISETP.GE.AND P5, PT, R40, R25.reuse, PT ;  /* 0x000000192800720c */ /* 0x080fe20003fa6270 */
[----:B------:R-:W-:Y:S02]  /*ea30*/  UIADD3.X UR18, UR18, -0x1, URZ, UP4, !UPT ;  /* 0xffffffff12127890 */ /* 0x000fe4000a7fe43f */
[----:B------:R0:W-:Y:S01]  /*ea40*/  @!P6 STG.E.U16 [R2.64+0xc0], R13 ;  /* 0x0000c00d0200e986 */ /* 0x0001e2000c101528 */
[-C--:B------:R-:W-:Y:S01]  /*ea50*/  ISETP.GE.AND P6, PT, R42, R25.reuse, PT ;  /* 0x000000192a00720c */ /* 0x080fe20003fc6270 */
[----:B------:R-:W-:Y:S02]  /*ea60*/  UIADD3.X UR20, UR20, -0x1, URZ, UP5, !UPT ;  /* 0xffffffff14147890 */ /* 0x000fe4000affe43f */
        /* <DEDUP_REMOVED lines=18> */
.L_x_1490:
[----:B------:R-:W-:Y:S02]  /*eb90*/  ISETP.NE.U32.AND P0, PT, RZ, c[0x0][0x328], PT ;  /* 0x0000ca00ff007a0c */ /* 0x000fe40003f05070 */
[----:B------:R-:W-:Y:S02]  /*eba0*/  ISETP.NE.U32.AND P2, PT, RZ, c[0x0][0x348], PT ;  /* 0x0000d200ff007a0c */ /* 0x000fe40003f45070 */
[----:B------:R-:W-:Y:S02]  /*ebb0*/  ISETP.NE.AND.EX P1, PT, RZ, c[0x0][0x32c], PT, P0 ;  /* 0x0000cb00ff007a0c */ /* 0x000fe40003f25300 */
[----:B------:R-:W-:-:S11]  /*ebc0*/  ISETP.NE.AND.EX P0, PT, RZ, c[0x0][0x34c], PT, P2 ;  /* 0x0000d300ff007a0c */ /* 0x000fd60003f05320 */
[----:B------:R-:W-:Y:S05]  /*ebd0*/  @!P1 BRA `(.L_x_1598) ;  /* 0x000001f000009947 */ /* 0x000fea0003800000 */
[----:B-1----:R-:W3:Y:S01]  /*ebe0*/  LDL.LU R2, [R1+0xc] ;  /* 0x00000c0001027983 */ /* 0x002ee20000300800 */
[----:B------:R-:W-:Y:S03]  /*ebf0*/  BSSY B0, `(.L_x_1598) ;  /* 0x000001d000007945 */ /* 0x000fe60003800000 */
[----:B------:R-:W1:Y:S04]  /*ec00*/  S2R R6, SR_LANEID ;  /* 0x0000000000067919 */ /* 0x000e680000000000 */
[----:B------:R-:W4:Y:S01]  /*ec10*/  S2R R7, SR_TID.X ;  /* 0x0000000000077919 */ /* 0x000f220000002100 */
[----:B-1----:R-:W-:-:S13]  /*ec20*/  ISETP.NE.AND P2, PT, R6, RZ, PT ;  /* 0x000000ff0600720c */ /* 0x002fda0003f45270 */
[----:B----4-:R-:W-:-:S04]  /*ec30*/  @!P2 SHF.R.S32.HI R6, RZ, 0x1f, R7 ;  /* 0x0000001fff06a819 */ /* 0x010fc80000011407 */
[----:B------:R-:W-:-:S04]  /*ec40*/  @!P2 LEA.HI R6, R6, R7, RZ, 0x5 ;  /* 0x000000070606a211 */ /* 0x000fc800078f28ff */
[----:B------:R-:W-:Y:S01]  /*ec50*/  @!P2 SHF.R.S32.HI R9, RZ, 0x5, R6 ;  /* 0x00000005ff09a819 */ /* 0x000fe20000011406 */
[----:B---3--:R-:W1:Y:S02]  /*ec60*/  SHFL.DOWN P1, R0, R2, 0x1, 0x1f ;  /* 0x08201f0002007f89 */ /* 0x008e640000020000 */
[----:B-1----:R-:W-:-:S05]  /*ec70*/  @P1 FADD R0, R0, R2 ;  /* 0x0000000200001221 */ /* 0x002fca0000000000 */
[----:B------:R-:W1:Y:S02]  /*ec80*/  SHFL.DOWN P1, R3, R0, 0x2, 0x1f ;  /* 0x08401f0000037f89 */ /* 0x000e640000020000 */
        /* <DEDUP_REMOVED lines=19> */
.L_x_1599:
[----:B-1----:R-:W-:Y:S05]  /*edc0*/  BSYNC B0 ;  /* 0x0000000000007941 */ /* 0x002fea0003800000 */
.L_x_1598:
[----:B------:R-:W-:Y:S01]  /*edd0*/  BSSY B0, `(.L_x_1600) ;  /* 0x0000023000007945 */ /* 0x000fe20003800000 */
[----:B------:R-:W-:Y:S05]  /*ede0*/  @!P0 BRA `(.L_x_1601) ;  /* 0x0000020000008947 */ /* 0x000fea0003800000 */
[----:B-1----:R-:W3:Y:S04]  /*edf0*/  LDL.LU R2, [R1+0x8] ;  /* 0x0000080001027983 */ /* 0x002ee80000300800 */
[----:B------:R-:W1:Y:S04]  /*ee00*/  S2R R6, SR_LANEID ;  /* 0x0000000000067919 */ /* 0x000e680000000000 */
[----:B------:R-:W4:Y:S04]  /*ee10*/  S2R R7, SR_TID.X ;  /* 0x0000000000077919 */ /* 0x000f280000002100 */
[----:B------:R-:W-:Y:S01]  /*ee20*/  BAR.SYNC.DEFER_BLOCKING 0x0 ;  /* 0x0000000000007b1d */ /* 0x000fe20000010000 */
        /* <DEDUP_REMOVED lines=28> */
.L_x_1601:
[----:B------:R-:W3:Y:S02]  /*eff0*/  S2R R7, SR_TID.X ;  /* 0x0000000000077919 */ /* 0x000ee40000002100 */
.L_x_1602:
[----:B-1----:R-:W-:Y:S05]  /*f000*/  BSYNC B0 ;  /* 0x0000000000007941 */ /* 0x002fea0003800000 */
.L_x_1600:
[----:B---3--:R-:W-:-:S13]  /*f010*/  ISETP.GE.AND P0, PT, R7, c[0x0][0x16c], PT ;  /* 0x00005b0007007a0c */ /* 0x008fda0003f06270 */
[----:B------:R-:W-:Y:S05]  /*f020*/  @P0 EXIT ;  /* 0x000000000000094d */ /* 0x000fea0003800000 */
[----:B------:R-:W-:Y:S02]  /*f030*/  ULDC.64 UR6, c[0x0][0x288] ;  /* 0x0000a20000067ab9 */ /* 0x000fe40000000a00 */
[----:B------:R-:W-:Y:S02]  /*f040*/  UIMAD UR28, UR28, UR6, URZ ;  /* 0x000000061c1c72a4 */ /* 0x000fe4000f8e023f */
[----:B------:R-:W-:Y:S02]  /*f050*/  UIMAD.WIDE.U32 UR4, UR29, UR6, URZ ;  /* 0x000000061d0472a5 */ /* 0x000fe4000f8e003f */
[----:B------:R-:W-:-:S04]  /*f060*/  UIMAD UR6, UR29, UR7, UR28 ;  /* 0x000000071d0672a4 */ /* 0x000fc8000f8e021c */
[----:B------:R-:W-:Y:S02]  /*f070*/  UIADD3 UR6, UR5, UR6, URZ ;  /* 0x0000000605067290 */ /* 0x000fe4000fffe03f */
.L_x_1603:
[----:B-1----:R1:W3:Y:S01]  /*f080*/  LDS.64 R8, [R7.X8+0xfe80] ;  /* 0x00fe800007087984 */ /* 0x0022e20000008a00 */
[----:B------:R-:W-:Y:S02]  /*f090*/  SHF.R.S32.HI R0, RZ, 0x1f, R7 ;  /* 0x0000001fff007819 */ /* 0x000fe40000011407 */
[----:B------:R-:W-:Y:S02]  /*f0a0*/  MOV R2, UR4 ;  /* 0x0000000400027c02 */ /* 0x000fe40008000f00 */
[----:B------:R-:W-:Y:S01]  /*f0b0*/  MOV R5, UR6 ;  /* 0x0000000600057c02 */ /* 0x000fe20008000f00 */
[----:B------:R-:W-:Y:S01]  /*f0c0*/  IMAD R0, R0, c[0x0][0x290], RZ ;  /* 0x0000a40000007a24 */ /* 0x000fe200078e02ff */
[----:B------:R-:W-:Y:S02]  /*f0d0*/  MOV R4, R2 ;  /* 0x0000000200047202 */ /* 0x000fe40000000f00 */
[----:B------:R-:W-:Y:S01]  /*f0e0*/  MOV R3, UR5 ;  /* 0x0000000500037c02 */ /* 0x000fe20008000f00 */
[C---:B------:R-:W-:Y:S01]  /*f0f0*/  IMAD R3, R7.reuse, c[0x0][0x294], R0 ;  /* 0x0000a50007037a24 */ /* 0x040fe200078e0200 */
[----:B------:R-:W-:Y:S01]  /*f100*/  YIELD ;  /* 0x0000000000007946 */ /* 0x000fe20003800000 */
[C---:B------:R-:W-:Y:S01]  /*f110*/  IMAD.WIDE.U32 R4, R7.reuse, c[0x0][0x290], R4 ;  /* 0x0000a40007047a25 */ /* 0x040fe200078e0004 */
[----:B-1----:R-:W-:-:S04]  /*f120*/  IADD3 R7, R7, c[0x0][0x0], RZ ;  /* 0x0000000007077a10 */ /* 0x002fc80007ffe0ff */
[----:B------:R-:W-:Y:S02]  /*f130*/  IADD3 R3, R5, R3, RZ ;  /* 0x0000000305037210 */ /* 0x000fe40007ffe0ff */
[----:B------:R-:W-:-:S04]  /*f140*/  LEA R2, P0, R4, c[0x0][0x310], 0x3 ;  /* 0x0000c40004027a11 */ /* 0x000fc800078018ff */
[----:B------:R-:W-:Y:S02]  /*f150*/  LEA.HI.X R3, R4, c[0x0][0x314], R3, 0x3, P0 ;  /* 0x0000c50004037a11 */ /* 0x000fe400000f1c03 */
[----:B------:R-:W-:-:S03]  /*f160*/  ISETP.GE.AND P0, PT, R7, c[0x0][0x16c], PT ;  /* 0x00005b0007007a0c */ /* 0x000fc60003f06270 */
[----:B---3--:R1:W-:Y:S04]  /*f170*/  RED.E.ADD.F32.FTZ.RN.STRONG.GPU [R2.64], R8 ;  /* 0x000000080200798e */ /* 0x0083e8000c10e7a8 */
[----:B------:R1:W-:Y:S06]  /*f180*/  RED.E.ADD.F32.FTZ.RN.STRONG.GPU [R2.64+0x4], R9 ;  /* 0x000004090200798e */ /* 0x0003ec000c10e7a8 */
[----:B------:R-:W-:Y:S05]  /*f190*/  @!P0 BRA `(.L_x_1603) ;  /* 0xfffffee000008947 */ /* 0x000fea000383ffff */
[----:B------:R-:W-:Y:S05]  /*f1a0*/  EXIT ;  /* 0x000000000000794d */ /* 0x000fea0003800000 */
.L_x_1496:
[----:B------:R-:W-:Y:S01]  /*f1b0*/  HFMA2.MMA R66, -RZ, RZ, 0, 5.9604644775390625e-08 ;  /* 0x00000001ff427435 */ /* 0x000fe200000001ff */
[----:B------:R-:W-:-:S02]  /*f1c0*/  MOV R65, R68 ;  /* 0x0000004400417202 */ /* 0x000fc40000000f00 */
[----:B------:R-:W-:Y:S02]  /*f1d0*/  MOV R214, RZ ;  /* 0x000000ff00d67202 */ /* 0x000fe40000000f00 */
[----:B------:R-:W-:Y:S02]  /*f1e0*/  MOV R75, 0xffffffff ;  /* 0xffffffff004b7802 */ /* 0x000fe40000000f00 */
[----:B------:R-:W-:Y:S02]  /*f1f0*/  MOV R64, 0xf210 ;  /* 0x0000f21000407802 */ /* 0x000fe40000000f00 */
[----:B0-2--5:R-:W-:Y:S05]  /*f200*/  CALL.REL.NOINC `($__internal_38_$__cuda_sm70_shflsync_up) ;  /* 0x00001e1000007944 */ /* 0x025fea0003c00000 */
[----:B-1----:R-:W-:Y:S01]  /*f210*/  MOV R67, R66 ;  /* 0x0000004200437202 */ /* 0x002fe20000000f00 */
[----:B------:R-:W-:Y:S05]  /*f220*/  BRA `(.L_x_1604) ;  /* 0xffff769000007947 */ /* 0x000fea000383ffff */
.L_x_1497:
[----:B------:R-:W-:Y:S01]  /*f230*/  HFMA2.MMA R66, -RZ, RZ, 0, 5.9604644775390625e-08 ;  /* 0x00000001ff427435 */ /* 0x000fe200000001ff */
[----:B------:R-:W-:Y:S02]  /*f240*/  MOV R65, R70 ;  /* 0x0000004600417202 */ /* 0x000fe40000000f00 */
[----:B------:R-:W-:Y:S02]  /*f250*/  MOV R214, RZ ;  /* 0x000000ff00d67202 */ /* 0x000fe40000000f00 */
[----:B------:R-:W-:-:S02]  /*f260*/  MOV R75, 0xffffffff ;  /* 0xffffffff004b7802 */ /* 0x000fc40000000f00 */
[----:B------:R-:W-:Y:S02]  /*f270*/  MOV R64, 0xf290 ;  /* 0x0000f29000407802 */ /* 0x000fe40000000f00 */
[----:B0123-5:R-:W-:Y:S05]  /*f280*/  CALL.REL.NOINC `($__internal_38_$__cuda_sm70_shflsync_up) ;  /* 0x00001d9000007944 */ /* 0x02ffea0003c00000 */
[----:B-1----:R-:W-:Y:S01]  /*f290*/  MOV R71, R66 ;  /* 0x0000004200477202 */ /* 0x002fe20000000f00 */
[----:B------:R-:W-:Y:S01]  /*f2a0*/  HFMA2.MMA R66, -RZ, RZ, 0, 5.9604644775390625e-08 ;  /* 0x00000001ff427435 */ /* 0x000fe200000001ff */
[----:B------:R-:W-:Y:S02]  /*f2b0*/  MOV R65, R73 ;  /* 0x0000004900417202 */ /* 0x000fe40000000f00 */
[----:B------:R-:W-:Y:S02]  /*f2c0*/  MOV R214, RZ ;  /* 0x000000ff00d67202 */ /* 0x000fe40000000f00 */
[----:B------:R-:W-:Y:S02]  /*f2d0*/  MOV R75, 0xffffffff ;  /* 0xffffffff004b7802 */ /* 0x000fe40000000f00 */
[----:B------:R-:W-:Y:S02]  /*f2e0*/  MOV R64, 0xf300 ;  /* 0x0000f30000407802 */ /* 0x000fe40000000f00 */
[----:B------:R-:W-:Y:S05]  /*f2f0*/  CALL.REL.NOINC `($__internal_38_$__cuda_sm70_shflsync_up) ;  /* 0x00001d2000007944 */ /* 0x000fea0003c00000 */
[----:B-1----:R-:W-:Y:S01]  /*f300*/  MOV R72, R66 ;  /* 0x0000004200487202 */ /* 0x002fe20000000f00 */
[----:B------:R-:W-:Y:S01]  /*f310*/  HFMA2.MMA R66, -RZ, RZ, 0, 5.9604644775390625e-08 ;  /* 0x00000001ff427435 */ /* 0x000fe200000001ff */
[----:B------:R-:W-:-:S02]  /*f320*/  MOV R65, R69 ;  /* 0x0000004500417202 */ /* 0x000fc40000000f00 */
[----:B------:R-:W-:Y:S02]  /*f330*/  MOV R214, RZ ;  /* 0x000000ff00d67202 */ /* 0x000fe40000000f00 */
[----:B------:R-:W-:Y:S02]  /*f340*/  MOV R75, 0xffffffff ;  /* 0xffffffff004b7802 */ /* 0x000fe40000000f00 */
[----:B------:R-:W-:Y:S02]  /*f350*/  MOV R64, 0xf370 ;  /* 0x0000f37000407802 */ /* 0x000fe40000000f00 */
[----:B------:R-:W-:Y:S05]  /*f360*/  CALL.REL.NOINC `($__internal_38_$__cuda_sm70_shflsync_up) ;  /* 0x00001cb000007944 */ /* 0x000fea0003c00000 */
[C---:B------:R-:W-:Y:S01]  /*f370*/  FMUL.FTZ R65, R70.reuse, R71 ;  /* 0x0000004746417220 */ /* 0x040fe20000410000 */
[----:B------:R-:W-:Y:S01]  /*f380*/  ISETP.GE.AND P0, PT, R121, 0x1, PT ;  /* 0x000000017900780c */ /* 0x000fe20003f06270 */
[-C--:B------:R-:W-:Y:S01]  /*f390*/  FMUL.FTZ R64, R70, R67.reuse ;  /* 0x0000004346407220 */ /* 0x080fe20000410000 */
[----:B------:R-:W-:Y:S01]  /*f3a0*/  MOV R214, RZ ;  /* 0x000000ff00d67202 */ /* 0x000fe20000000f00 */
[C---:B------:R-:W-:Y:S01]  /*f3b0*/  FFMA.FTZ R65, R68.reuse, R67, -R65 ;  /* 0x0000004344417223 */ /* 0x040fe20000010841 */
[----:B------:R-:W-:Y:S01]  /*f3c0*/  MOV R75, 0xffffffff ;  /* 0xffffffff004b7802 */ /* 0x000fe20000000f00 */
[----:B------:R-:W-:-:S02]  /*f3d0*/  FFMA.FTZ R67, R68, R71, R64 ;  /* 0x0000004744437223 */ /* 0x000fc40000010040 */
[----:B-1----:R-:W-:-:S04]  /*f3e0*/  FMUL.FTZ R71, R70, R66 ;  /* 0x0000004246477220 */ /* 0x002fc80000410000 */
[-C--:B------:R-:W-:Y:S02]  /*f3f0*/  FFMA.FTZ R64, R68, R72.reuse, -R71 ;  /* 0x0000004844407223 */ /* 0x080fe40000010847 */
[C---:B------:R-:W-:Y:S01]  /*f400*/  FMUL.FTZ R71, R70.reuse, R72 ;  /* 0x0000004846477220 */ /* 0x040fe20000410000 */
[----:B------:R-:W-:Y:S01]  /*f410*/  FSEL R70, R70, R67, !P0 ;  /* 0x0000004346467208 */ /* 0x000fe20004000000 */
[C---:B------:R-:W-:Y:S02]  /*f420*/  FADD.FTZ R64, R73.reuse, R64 ;  /* 0x0000004049407221 */ /* 0x040fe40000010000 */
[C---:B------:R-:W-:Y:S01]  /*f430*/  FFMA.FTZ R66, R68.reuse, R66, R71 ;  /* 0x0000004244427223 */ /* 0x040fe20000010047 */
[----:B------:R-:W-:Y:S02]  /*f440*/  FSEL R68, R68, R65, !P0 ;  /* 0x0000004144447208 */ /* 0x000fe40004000000 */
[----:B------:R-:W-:Y:S01]  /*f450*/  FSEL R73, R73, R64, !P0 ;  /* 0x0000004049497208 */ /* 0x000fe20004000000 */
[----:B------:R-:W-:Y:S01]  /*f460*/  FADD.FTZ R66, R69, R66 ;  /* 0x0000004245427221 */ /* 0x000fe20000010000 */
[----:B------:R-:W-:-:S02]  /*f470*/  MOV R65, R68 ;  /* 0x0000004400417202 */ /* 0x000fc40000000f00 */
[----:B------:R-:W-:Y:S02]  /*f480*/  MOV R64, 0xf4c0 ;  /* 0x0000f4c000407802 */ /* 0x000fe40000000f00 */
[----:B------:R-:W-:Y:S01]  /*f490*/  FSEL R69, R69, R66, !P0 ;  /* 0x0000004245457208 */ /* 0x000fe20004000000 */
[----:B------:R-:W-:-:S06]  /*f4a0*/  HFMA2.MMA R66, -RZ, RZ, 0, 1.1920928955078125e-07 ;  /* 0x00000002ff427435 */ /* 0x000fcc00000001ff */
[----:B------:R-:W-:Y:S05]  /*f4b0*/  CALL.REL.NOINC `($__internal_38_$__cuda_sm70_shflsync_up) ;  /* 0x00001b6000007944 */ /* 0x000fea0003c00000 */
[----:B-1----:R-:W-:Y:S01]  /*f4c0*/  MOV R67, R66 ;  /* 0x0000004200437202 */ /* 0x002fe20000000f00 */
[----:B------:R-:W-:Y:S01]  /*f4d0*/  HFMA2.MMA R66, -RZ, RZ, 0, 1.1920928955078125e-07 ;  /* 0x00000002ff427435 */ /* 0x000fe200000001ff */
[----:B------:R-:W-:Y:S02]  /*f4e0*/  MOV R65, R70 ;  /* 0x0000004600417202 */ /* 0x000fe40000000f00 */
[----:B------:R-:W-:Y:S02]  /*f4f0*/  MOV R214, RZ ;  /* 0x000000ff00d67202 */ /* 0x000fe40000000f00 */
[----:B------:R-:W-:Y:S02]  /*f500*/  MOV R75, 0xffffffff ;  /* 0xffffffff004b7802 */ /* 0x000fe40000000f00 */
[----:B------:R-:W-:-:S02]  /*f510*/  MOV R64, 0xf530 ;  /* 0x0000f53000407802 */ /* 0x000fc40000000f00 */
[----:B------:R-:W-:Y:S05]  /*f520*/  CALL.REL.NOINC `($__internal_38_$__cuda_sm70_shflsync_up) ;  /* 0x00001af000007944 */ /* 0x000fea0003c00000 */
[----:B-1----:R-:W-:Y:S01]  /*f530*/  MOV R71, R66 ;  /* 0x0000004200477202 */ /* 0x002fe20000000f00 */
[----:B------:R-:W-:Y:S01]  /*f540*/  HFMA2.MMA R66, -RZ, RZ, 0, 1.1920928955078125e-07 ;  /* 0x00000002ff427435 */ /* 0x000fe200000001ff */
[----:B------:R-:W-:-:S02]  /*f550*/  MOV R65, R73 ;  /* 0x0000004900417202 */ /* 0x000fc40000000f00 */
[----:B------:R-:W-:Y:S02]  /*f560*/  MOV R214, RZ ;  /* 0x000000ff00d67202 */ /* 0x000fe40000000f00 */
[----:B------:R-:W-:Y:S02]  /*f570*/  MOV R75, 0xffffffff ;  /* 0xffffffff004b7802 */ /* 0x000fe40000000f00 */
[----:B------:R-:W-:Y:S02]  /*f580*/  MOV R64, 0xf5a0 ;  /* 0x0000f5a000407802 */ /* 0x000fe40000000f00 */
[----:B------:R-:W-:Y:S05]  /*f590*/  CALL.REL.NOINC `($__internal_38_$__cuda_sm70_shflsync_up) ;  /* 0x00001a8000007944 */ /* 0x000fea0003c00000 */
[----:B-1----:R-:W-:Y:S01]  /*f5a0*/  MOV R72, R66 ;  /* 0x0000004200487202 */ /* 0x002fe20000000f00 */
[----:B------:R-:W-:Y:S01]  /*f5b0*/  HFMA2.MMA R66, -RZ, RZ, 0, 1.1920928955078125e-07 ;  /* 0x00000002ff427435 */ /* 0x000fe200000001ff */
[----:B------:R-:W-:Y:S02]  /*f5c0*/  MOV R65, R69 ;  /* 0x0000004500417202 */ /* 0x000fe40000000f00 */
[----:B------:R-:W-:Y:S02]  /*f5d0*/  MOV R214, RZ ;  /* 0x000000ff00d67202 */ /* 0x000fe40000000f00 */
[----:B------:R-:W-:-:S02]  /*f5e0*/  MOV R75, 0xffffffff ;  /* 0xffffffff004b7802 */ /* 0x000fc40000000f00 */
[----:B------:R-:W-:Y:S02]  /*f5f0*/  MOV R64, 0xf610 ;  /* 0x0000f61000407802 */ /* 0x000fe40000000f00 */
[----:B------:R-:W-:Y:S05]  /*f600*/  CALL.REL.NOINC `($__internal_38_$__cuda_sm70_shflsync_up) ;  /* 0x00001a1000007944 */ /* 0x000fea0003c00000 */
[----:B-1----:R-:W-:Y:S01]  /*f610*/  FMUL.FTZ R65, R70, R66 ;  /* 0x0000004246417220 */ /* 0x002fe20000410000 */
[----:B------:R-:W-:Y:S02]  /*f620*/  ISETP.GE.AND P0, PT, R121, 0x2, PT ;  /* 0x000000027900780c */ /* 0x000fe40003f06270 */
[----:B------:R-:W-:Y:S01]  /*f630*/  MOV R214, RZ ;  /* 0x000000ff00d67202 */ /* 0x000fe20000000f00 */
[C---:B------:R-:W-:Y:S01]  /*f640*/  FFMA.FTZ R64, R72.reuse, R68, -R65 ;  /* 0x0000004448407223 */ /* 0x040fe20000010841 */
[----:B------:R-:W-:Y:S01]  /*f650*/  MOV R75, 0xffffffff ;  /* 0xffffffff004b7802 */ /* 0x000fe20000000f00 */
[----:B------:R-:W-:-:S04]  /*f660*/  FMUL.FTZ R65, R72, R70 ;  /* 0x0000004648417220 */ /* 0x000fc80000410000 */
[----:B------:R-:W-:Y:S02]  /*f670*/  FFMA.FTZ R66, R68, R66, R65 ;  /* 0x0000004244427223 */ /* 0x000fe40000010041 */
[----:B------:R-:W-:Y:S02]  /*f680*/  FMUL.FTZ R65, R67, R70 ;  /* 0x0000004643417220 */ /* 0x000fe40000410000 */
[----:B------:R-:W-:Y:S01]  /*f690*/  @P0 FADD.FTZ R69, R69, R66 ;  /* 0x0000004245450221 */ /* 0x000fe20000010000 */
[----:B------:R-:W-:Y:S01]  /*f6a0*/  HFMA2.MMA R66, -RZ, RZ, 0, 2.384185791015625e-07 ;  /* 0x00000004ff427435 */ /* 0x000fe200000001ff */
[C---:B------:R-:W-:Y:S02]  /*f6b0*/  FFMA.FTZ R65, R71.reuse, R68, R65 ;  /* 0x0000004447417223 */ /* 0x040fe40000010041 */
[----:B------:R-:W-:Y:S02]  /*f6c0*/  FMUL.FTZ R71, R71, R70 ;  /* 0x0000004647477220 */ /* 0x000fe40000410000 */
[----:B------:R-:W-:Y:S01]  /*f6d0*/  @P0 FADD.FTZ R73, R73, R64 ;  /* 0x0000004049490221 */ /* 0x000fe20000010000 */
[----:B------:R-:W-:Y:S01]  /*f6e0*/  FSEL R70, R70, R65, !P0 ;  /* 0x0000004146467208 */ /* 0x000fe20004000000 */
[----:B------:R-:W-:Y:S01]  /*f6f0*/  @P0 FFMA.FTZ R68, R67, R68, -R71 ;  /* 0x0000004443440223 */ /* 0x000fe20000010847 */
[----:B------:R-:W-:-:S04]  /*f700*/  MOV R64, 0xf760 ;  /* 0x0000f76000407802 */ /* 0x000fc80000000f00 */
[----:B------:R-:W-:Y:S02]  /*f710*/  MOV R67, R68 ;  /* 0x0000004400437202 */ /* 0x000fe40000000f00 */
[----:B------:R-:W-:Y:S02]  /*f720*/  MOV R68, R69 ;  /* 0x0000004500447202 */ /* 0x000fe40000000f00 */
[----:B------:R-:W-:Y:S02]  /*f730*/  MOV R69, R73 ;  /* 0x0000004900457202 */ /* 0x000fe40000000f00 */
[----:B------:R-:W-:Y:S02]  /*f740*/  MOV R65, R67 ;  /* 0x0000004300417202 */ /* 0x000fe40000000f00 */
[----:B------:R-:W-:Y:S05]  /*f750*/  CALL.REL.NOINC `($__internal_38_$__cuda_sm70_shflsync_up) ;  /* 0x000018c000007944 */ /* 0x000fea0003c00000 */
[----:B-1----:R-:W-:Y:S01]  /*f760*/  MOV R71, R66 ;  /* 0x0000004200477202 */ /* 0x002fe20000000f00 */
[----:B------:R-:W-:Y:S01]  /*f770*/  HFMA2.MMA R66, -RZ, RZ, 0, 2.384185791015625e-07 ;  /* 0x00000004ff427435 */ /* 0x000fe200000001ff */
[----:B------:R-:W-:Y:S02]  /*f780*/  MOV R65, R70 ;  /* 0x0000004600417202 */ /* 0x000fe40000000f00 */
[----:B------:R-:W-:-:S02]  /*f790*/  MOV R214, RZ ;  /* 0x000000ff00d67202 */ /* 0x000fc40000000f00 */
[----:B------:R-:W-:Y:S02]  /*f7a0*/  MOV R75, 0xffffffff ;  /* 0xffffffff004b7802 */ /* 0x000fe40000000f00 */
[----:B------:R-:W-:Y:S02]  /*f7b0*/  MOV R64, 0xf7d0 ;  /* 0x0000f7d000407802 */ /* 0x000fe40000000f00 */
[----:B------:R-:W-:Y:S05]  /*f7c0*/  CALL.REL.NOINC `($__internal_38_$__cuda_sm70_shflsync_up) ;  /* 0x0000185000007944 */ /* 0x000fea0003c00000 */
[----:B-1----:R-:W-:Y:S01]  /*f7d0*/  MOV R72, R66 ;  /* 0x0000004200487202 */ /* 0x002fe20000000f00 */
[----:B------:R-:W-:Y:S01]  /*f7e0*/  HFMA2.MMA R66, -RZ, RZ, 0, 2.384185791015625e-07 ;  /* 0x00000004ff427435 */ /* 0x000fe200000001ff */
[----:B------:R-:W-:Y:S02]  /*f7f0*/  MOV R65, R69 ;  /* 0x0000004500417202 */ /* 0x000fe40000000f00 */
[----:B------:R-:W-:Y:S02]  /*f800*/  MOV R214, RZ ;  /* 0x000000ff00d67202 */ /* 0x000fe40000000f00 */
[----:B------:R-:W-:Y:S02]  /*f810*/  MOV R75, 0xffffffff ;  /* 0xffffffff004b7802 */ /* 0x000fe40000000f00 */
[----:B------:R-:W-:-:S02]  /*f820*/  MOV R64, 0xf840 ;  /* 0x0000f84000407802 */ /* 0x000fc40000000f00 */
[----:B------:R-:W-:Y:S05]  /*f830*/  CALL.REL.NOINC `($__internal_38_$__cuda_sm70_shflsync_up) ;  /* 0x000017e000007944 */ /* 0x000fea0003c00000 */
[----:B-1----:R-:W-:Y:S01]  /*f840*/  MOV R73, R66 ;  /* 0x0000004200497202 */ /* 0x002fe20000000f00 */
[----:B------:R-:W-:Y:S01]  /*f850*/  HFMA2.MMA R66, -RZ, RZ, 0, 2.384185791015625e-07 ;  /* 0x00000004ff427435 */ /* 0x000fe200000001ff */
[----:B------:R-:W-:-:S02]  /*f860*/  MOV R65, R68 ;  /* 0x0000004400417202 */ /* 0x000fc40000000f00 */
[----:B------:R-:W-:Y:S02]  /*f870*/  MOV R214, RZ ;  /* 0x000000ff00d67202 */ /* 0x000fe40000000f00 */
[----:B------:R-:W-:Y:S02]  /*f880*/  MOV R75, 0xffffffff ;  /* 0xffffffff004b7802 */ /* 0x000fe40000000f00 */
[----:B------:R-:W-:Y:S02]  /*f890*/  MOV R64, 0xf8b0 ;  /* 0x0000f8b000407802 */ /* 0x000fe40000000f00 */
[----:B------:R-:W-:Y:S05]  /*f8a0*/  CALL.REL.NOINC `($__internal_38_$__cuda_sm70_shflsync_up) ;  /* 0x0000177000007944 */ /* 0x000fea0003c00000 */
        /* <DEDUP_REMOVED lines=17> */
[----:B------:R-:W-:Y:S05]  /*f9c0*/  CALL.REL.NOINC `($__internal_38_$__cuda_sm70_shflsync_up) ;  /* 0x0000165000007944 */ /* 0x000fea0003c00000 */
[----:B-1----:R-:W-:Y:S01]  /*f9d0*/  MOV R71, R66 ;  /* 0x0000004200477202 */ /* 0x002fe20000000f00 */
[----:B------:R-:W-:Y:S01]  /*f9e0*/  HFMA2.MMA R66, -RZ, RZ, 0, 4.76837158203125e-07 ;  /* 0x00000008ff427435 */ /* 0x000fe200000001ff */
[----:B------:R-:W-:Y:S02]  /*f9f0*/  MOV R65, R70 ;  /* 0x0000004600417202 */ /* 0x000fe40000000f00 */
[----:B------:R-:W-:Y:S02]  /*fa00*/  MOV R214, RZ ;  /* 0x000000ff00d67202 */ /* 0x000fe40000000f00 */
[----:B------:R-:W-:Y:S02]  /*fa10*/  MOV R75, 0xffffffff ;  /* 0xffffffff004b7802 */ /* 0x000fe40000000f00 */
[----:B------:R-:W-:Y:S02]  /*fa20*/  MOV R64, 0xfa40 ;  /* 0x0000fa4000407802 */ /* 0x000fe40000000f00 */
[----:B------:R-:W-:Y:S05]  /*fa30*/  CALL.REL.NOINC `($__internal_38_$__cuda_sm70_shflsync_up) ;  /* 0x000015e000007944 */ /* 0x000fea0003c00000 */
[----:B-1----:R-:W-:Y:S01]  /*fa40*/  MOV R72, R66 ;  /* 0x0000004200487202 */ /* 0x002fe20000000f00 */
[----:B------:R-:W-:Y:S01]  /*fa50*/  HFMA2.MMA R66, -RZ, RZ, 0, 4.76837158203125e-07 ;  /* 0x00000008ff427435 */ /* 0x000fe200000001ff */
[----:B------:R-:W-:-:S02]  /*fa60*/  MOV R65, R69 ;  /* 0x0000004500417202 */ /* 0x000fc40000000f00 */
[----:B------:R-:W-:Y:S02]  /*fa70*/  MOV R214, RZ ;  /* 0x000000ff00d67202 */ /* 0x000fe40000000f00 */
[----:B------:R-:W-:Y:S02]  /*fa80*/  MOV R75, 0xffffffff ;  /* 0xffffffff004b7802 */ /* 0x000fe40000000f00 */
[----:B------:R-:W-:Y:S02]  /*fa90*/  MOV R64, 0xfab0 ;  /* 0x0000fab000407802 */ /* 0x000fe40000000f00 */
[----:B------:R-:W-:Y:S05]  /*faa0*/  CALL.REL.NOINC `($__internal_38_$__cuda_sm70_shflsync_up) ;  /* 0x0000157000007944 */ /* 0x000fea0003c00000 */
[----:B-1----:R-:W-:Y:S01]  /*fab0*/  MOV R73, R66 ;  /* 0x0000004200497202 */ /* 0x002fe20000000f00 */
[----:B------:R-:W-:Y:S01]  /*fac0*/  HFMA2.MMA R66, -RZ, RZ, 0, 4.76837158203125e-07 ;  /* 0x00000008ff427435 */ /* 0x000fe200000001ff */
[----:B------:R-:W-:Y:S02]  /*fad0*/  MOV R65, R68 ;  /* 0x0000004400417202 */ /* 0x000fe40000000f00 */
[----:B------:R-:W-:Y:S02]  /*fae0*/  MOV R214, RZ ;  /* 0x000000ff00d67202 */ /* 0x000fe40000000f00 */
[----:B------:R-:W-:-:S02]  /*faf0*/  MOV R75, 0xffffffff ;  /* 0xffffffff004b7802 */ /* 0x000fc40000000f00 */
        /* <DEDUP_REMOVED lines=22> */
[----:B------:R-:W-:Y:S05]  /*fc60*/  CALL.REL.NOINC `($__internal_38_$__cuda_sm70_shflsync_up) ;  /* 0x000013b000007944 */ /* 0x000fea0003c00000 */
[----:B-1----:R-:W-:Y:S01]  /*fc70*/  MOV R67, R66 ;  /* 0x0000004200437202 */ /* 0x002fe20000000f00 */
[----:B------:R-:W-:Y:S01]  /*fc80*/  HFMA2.MMA R66, -RZ, RZ, 0, 9.5367431640625e-07 ;  /* 0x00000010ff427435 */ /* 0x000fe200000001ff */
[----:B------:R-:W-:Y:S02]  /*fc90*/  MOV R65, R70 ;  /* 0x0000004600417202 */ /* 0x000fe40000000f00 */
[----:B------:R-:W-:Y:S02]  /*fca0*/  MOV R214, RZ ;  /* 0x000000ff00d67202 */ /* 0x000fe40000000f00 */
[----:B------:R-:W-:Y:S02]  /*fcb0*/  MOV R75, 0xffffffff ;  /* 0xffffffff004b7802 */ /* 0x000fe40000000f00 */
[----:B------:R-:W-:-:S02]  /*fcc0*/  MOV R64, 0xfce0 ;  /* 0x0000fce000407802 */ /* 0x000fc40000000f00 */
[----:B------:R-:W-:Y:S05]  /*fcd0*/  CALL.REL.NOINC `($__internal_38_$__cuda_sm70_shflsync_up) ;  /* 0x0000134000007944 */ /* 0x000fea0003c00000 */
[----:B-1----:R-:W-:Y:S01]  /*fce0*/  MOV R70, R66 ;  /* 0x0000004200467202 */ /* 0x002fe20000000f00 */
[----:B------:R-:W-:Y:S01]  /*fcf0*/  HFMA2.MMA R66, -RZ, RZ, 0, 9.5367431640625e-07 ;  /* 0x00000010ff427435 */ /* 0x000fe200000001ff */
[----:B------:R-:W-:-:S02]  /*fd00*/  MOV R65, R69 ;  /* 0x0000004500417202 */ /* 0x000fc40000000f00 */
[----:B------:R-:W-:Y:S02]  /*fd10*/  MOV R214, RZ ;  /* 0x000000ff00d67202 */ /* 0x000fe40000000f00 */
[----:B------:R-:W-:Y:S02]  /*fd20*/  MOV R75, 0xffffffff ;  /* 0xffffffff004b7802 */ /* 0x000fe40000000f00 */
[----:B------:R-:W-:Y:S02]  /*fd30*/  MOV R64, 0xfd50 ;  /* 0x0000fd5000407802 */ /* 0x000fe40000000f00 */
[----:B------:R-:W-:Y:S05]  /*fd40*/  CALL.REL.NOINC `($__internal_38_$__cuda_sm70_shflsync_up) ;  /* 0x000012d000007944 */ /* 0x000fea0003c00000 */
[----:B-1----:R-:W-:Y:S01]  /*fd50*/  MOV R72, R66 ;  /* 0x0000004200487202 */ /* 0x002fe20000000f00 */
[----:B------:R-:W-:Y:S01]  /*fd60*/  HFMA2.MMA R66, -RZ, RZ, 0, 9.5367431640625e-07 ;  /* 0x00000010ff427435 */ /* 0x000fe200000001ff */
[----:B------:R-:W-:Y:S02]  /*fd70*/  MOV R65, R68 ;  /* 0x0000004400417202 */ /* 0x000fe40000000f00 */
[----:B------:R-:W-:Y:S02]  /*fd80*/  MOV R214, RZ ;  /* 0x000000ff00d67202 */ /* 0x000fe40000000f00 */
[----:B------:R-:W-:-:S02]  /*fd90*/  MOV R75, 0xffffffff ;  /* 0xffffffff004b7802 */ /* 0x000fc40000000f00 */
[----:B------:R-:W-:Y:S02]  /*fda0*/  MOV R64, 0xfdc0 ;  /* 0x0000fdc000407802 */ /* 0x000fe40000000f00 */
[----:B------:R-:W-:Y:S05]  /*fdb0*/  CALL.REL.NOINC `($__internal_38_$__cuda_sm70_shflsync_up) ;  /* 0x0000126000007944 */ /* 0x000fea0003c00000 */
[----:B-1----:R-:W-:Y:S05]  /*fdc0*/  BRA `(.L_x_1605) ;  /* 0xffff6f5000007947 */ /* 0x002fea000383ffff */
.L_x_1502:
[----:B-1----:R-:W-:Y:S01]  /*fdd0*/  HFMA2.MMA R66, -RZ, RZ, 0, 5.9604644775390625e-08 ;  /* 0x00000001ff427435 */ /* 0x002fe200000001ff */
[----:B------:R-:W-:Y:S02]  /*fde0*/  MOV R65, R69 ;  /* 0x0000004500417202 */ /* 0x000fe40000000f00 */
[----:B------:R-:W-:Y:S02]  /*fdf0*/  MOV R214, RZ ;  /* 0x000000ff00d67202 */ /* 0x000fe40000000f00 */
[----:B------:R-:W-:Y:S02]  /*fe00*/  MOV R75, 0xffffffff ;  /* 0xffffffff004b7802 */ /* 0x000fe40000000f00 */
[----:B------:R-:W-:Y:S02]  /*fe10*/  MOV R64, 0xfe30 ;  /* 0x0000fe3000407802 */ /* 0x000fe40000000f00 */
[----:B0---45:R-:W-:Y:S05]  /*fe20*/  CALL.REL.NOINC `($__internal_38_$__cuda_sm70_shflsync_up) ;  /* 0x000011f000007944 */ /* 0x031fea0003c00000 */
[----:B-1----:R-:W-:Y:S01]  /*fe30*/  MOV R69, R66 ;  /* 0x0000004200457202 */ /* 0x002fe20000000f00 */
[----:B------:R-:W-:Y:S01]  /*fe40*/  HFMA2.MMA R66, -RZ, RZ, 0, 5.9604644775390625e-08 ;  /* 0x00000001ff427435 */ /* 0x000fe200000001ff */
[----:B------:R-:W-:Y:S02]  /*fe50*/  MOV R65, R68 ;  /* 0x0000004400417202 */ /* 0x000fe40000000f00 */
[----:B------:R-:W-:-:S02]  /*fe60*/  MOV R214, RZ ;  /* 0x000000ff00d67202 */ /* 0x000fc40000000f00 */
[----:B------:R-:W-:Y:S02]  /*fe70*/  MOV R75, 0xffffffff ;  /* 0xffffffff004b7802 */ /* 0x000fe40000000f00 */
[----:B------:R-:W-:Y:S02]  /*fe80*/  MOV R64, 0xfea0 ;  /* 0x0000fea000407802 */ /* 0x000fe40000000f00 */
[----:B------:R-:W-:Y:S05]  /*fe90*/  CALL.REL.NOINC `($__internal_38_$__cuda_sm70_shflsync_up) ;  /* 0x0000118000007944 */ /* 0x000fea0003c00000 */
[----:B-1----:R-:W-:Y:S01]  /*fea0*/  MOV R68, R66 ;  /* 0x0000004200447202 */ /* 0x002fe20000000f00 */
[----:B------:R-:W-:Y:S01]  /*feb0*/  HFMA2.MMA R66, -RZ, RZ, 0, 5.9604644775390625e-08 ;  /* 0x00000001ff427435 */ /* 0x000fe200000001ff */
[----:B------:R-:W-:Y:S02]  /*fec0*/  MOV R65, R70 ;  /* 0x0000004600417202 */ /* 0x000fe40000000f00 */
[----:B------:R-:W-:Y:S02]  /*fed0*/  MOV R214, RZ ;  /* 0x000000ff00d67202 */ /* 0x000fe40000000f00 */
[----:B------:R-:W-:Y:S02]  /*fee0*/  MOV R75, 0xffffffff ;  /* 0xffffffff004b7802 */ /* 0x000fe40000000f00 */
[----:B------:R-:W-:-:S02]  /*fef0*/  MOV R64, 0xff10 ;  /* 0x0000ff1000407802 */ /* 0x000fc40000000f00 */
        /* <DEDUP_REMOVED lines=8> */
[----:B-1----:R-:W-:Y:S01]  /*ff80*/  MOV R67, R66 ;  /* 0x0000004200437202 */ /* 0x002fe20000000f00 */
[----:B------:R-:W-:Y:S01]  /*ff90*/  HFMA2.MMA R66, -RZ, RZ, 0, 0 ;  /* 0x00000000ff427435 */ /* 0x000fe200000001ff */
[----:B------:R-:W-:Y:S02]  /*ffa0*/  MOV R64, R60 ;  /* 0x0000003c00407202 */ /* 0x000fe40000000f00 */
[----:B------:R-:W-:Y:S02]  /*ffb0*/  MOV R247, 0xffffffff ;  /* 0xffffffff00f77802 */ /* 0x000fe40000000f00 */
[----:B------:R-:W-:-:S02]  /*ffc0*/  MOV R65, 0xffe0 ;  /* 0x0000ffe000417802 */ /* 0x000fc40000000f00 */
[----:B------:R-:W-:Y:S05]  /*ffd0*/  CALL.REL.NOINC `($__internal_37_$__cuda_sm70_shflsync_idx_p) ;  /* 0x00000fd000007944 */ /* 0x000fea0003c00000 */
[----:B-1----:R-:W-:Y:S01]  /*ffe0*/  MOV R72, R66 ;  /* 0x0000004200487202 */ /* 0x002fe20000000f00 */
[----:B------:R-:W-:Y:S01]  /*fff0*/  HFMA2.MMA R66, -RZ, RZ, 0, 0 ;  /* 0x00000000ff427435 */ /* 0x000fe200000001ff */
[----:B------:R-:W-:-:S02]  /*10000*/  MOV R64, R61 ;  /* 0x0000003d00407202 */ /* 0x000fc40000000f00 */
[----:B------:R-:W-:Y:S02]  /*10010*/  MOV R247, 0xffffffff ;  /* 0xffffffff00f77802 */ /* 0x000fe40000000f00 */
[----:B------:R-:W-:Y:S02]  /*10020*/  MOV R65, 0x10040 ;  /* 0x0001004000417802 */ /* 0x000fe40000000f00 */
[----:B0-----:R-:W-:Y:S05]  /*10030*/  CALL.REL.NOINC `($__internal_37_$__cuda_sm70_shflsync_idx_p) ;  /* 0x00000f7000007944 */ /* 0x001fea0003c00000 */
[----:B-1----:R-:W-:Y:S01]  /*10040*/  MOV R73, R66 ;  /* 0x0000004200497202 */ /* 0x002fe20000000f00 */
[----:B------:R-:W-:Y:S01]  /*10050*/  HFMA2.MMA R66, -RZ, RZ, 0, 0 ;  /* 0x00000000ff427435 */ /* 0x000fe200000001ff */
[----:B------:R-:W-:Y:S02]  /*10060*/  MOV R64, R62 ;  /* 0x0000003e00407202 */ /* 0x000fe40000000f00 */
[----:B------:R-:W-:Y:S02]  /*10070*/  MOV R247, 0xffffffff ;  /* 0xffffffff00f77802 */ /* 0x000fe40000000f00 */
[----:B------:R-:W-:Y:S02]  /*10080*/  MOV R65, 0x100a0 ;  /* 0x000100a000417802 */ /* 0x000fe40000000f00 */
[----:B0-----:R-:W-:Y:S05]  /*10090*/  CALL.REL.NOINC `($__internal_37_$__cuda_sm70_shflsync_idx_p) ;  /* 0x00000f1000007944 */ /* 0x001fea0003c00000 */
[----:B-1----:R-:W-:Y:S01]  /*100a0*/  MOV R62, R66 ;  /* 0x00000042003e7202 */ /* 0x002fe20000000f00 */
[----:B------:R-:W-:Y:S01]  /*100b0*/  HFMA2.MMA R66, -RZ, RZ, 0, 0 ;  /* 0x00000000ff427435 */ /* 0x000fe200000001ff */
[----:B------:R-:W-:-:S02]  /*100c0*/  MOV R64, R63 ;  /* 0x0000003f00407202 */ /* 0x000fc40000000f00 */
[----:B------:R-:W-:Y:S02]  /*100d0*/  MOV R247, 0xffffffff ;  /* 0xffffffff00f77802 */ /* 0x000fe40000000f00 */
[----:B------:R-:W-:Y:S02]  /*100e0*/  MOV R65, 0x10100 ;  /* 0x0001010000417802 */ /* 0x000fe40000000f00 */
[----:B0-----:R-:W-:Y:S05]  /*100f0*/  CALL.REL.NOINC `($__internal_37_$__cuda_sm70_shflsync_idx_p) ;  /* 0x00000eb000007944 */ /* 0x001fea0003c00000 */
[----:B-1----:R-:W-:Y:S01]  /*10100*/  MOV R75, R66 ;  /* 0x00000042004b7202 */ /* 0x002fe20000000f00 */
[----:B0-----:R-:W-:Y:S05]  /*10110*/  BRA `(.L_x_1606) ;  /* 0xffff6f0000007947 */ /* 0x001fea000383ffff */
.L_x_1505:
[----:B------:R-:W-:Y:S01]  /*10120*/  HFMA2.MMA R66, -RZ, RZ, 0, 5.9604644775390625e-08 ;  /* 0x00000001ff427435 */ /* 0x000fe200000001ff */
[----:B------:R-:W-:Y:S02]  /*10130*/  MOV R75, R71 ;  /* 0x00000047004b7202 */ /* 0x000fe40000000f00 */
[----:B------:R-:W-:Y:S02]  /*10140*/  MOV R76, 0x1f ;  /* 0x0000001f004c7802 */ /* 0x000fe40000000f00 */
[----:B------:R-:W-:Y:S02]  /*10150*/  MOV R65, 0xffffffff ;  /* 0xffffffff00417802 */ /* 0x000fe40000000f00 */
[----:B------:R-:W-:-:S02]  /*10160*/  MOV R64, 0x10180 ;  /* 0x0001018000407802 */ /* 0x000fc40000000f00 */
[----:B------:R-:W-:Y:S05]  /*10170*/  CALL.REL.NOINC `($__internal_36_$__cuda_sm70_shflsync_down) ;  /* 0x00000df000007944 */ /* 0x000fea0003c00000 */
[----:B-1----:R-:W-:Y:S01]  /*10180*/  MOV R67, R66 ;  /* 0x0000004200437202 */ /* 0x002fe20000000f00 */
[----:B------:R-:W-:Y:S05]  /*10190*/  BRA `(.L_x_1607) ;  /* 0xffff847000007947 */ /* 0x000fea000383ffff */
.L_x_1506:
[----:B------:R-:W-:Y:S01]  /*101a0*/  HFMA2.MMA R66, -RZ, RZ, 0, 5.9604644775390625e-08 ;  /* 0x00000001ff427435 */ /* 0x000fe200000001ff */
[----:B------:R-:W-:-:S02]  /*101b0*/  MOV R75, R69 ;  /* 0x00000045004b7202 */ /* 0x000fc40000000f00 */
[----:B------:R-:W-:Y:S02]  /*101c0*/  MOV R76, 0x1f ;  /* 0x0000001f004c7802 */ /* 0x000fe40000000f00 */
[----:B------:R-:W-:Y:S02]  /*101d0*/  MOV R65, 0xffffffff ;  /* 0xffffffff00417802 */ /* 0x000fe40000000f00 */
[----:B------:R-:W-:Y:S02]  /*101e0*/  MOV R64, 0x10200 ;  /* 0x0001020000407802 */ /* 0x000fe40000000f00 */
[----:B01----:R-:W-:Y:S05]  /*101f0*/  CALL.REL.NOINC `($__internal_36_$__cuda_sm70_shflsync_down) ;  /* 0x00000d7000007944 */ /* 0x003fea0003c00000 */
[----:B-1----:R-:W-:Y:S01]  /*10200*/  MOV R69, R66 ;  /* 0x0000004200457202 */ /* 0x002fe20000000f00 */
[----:B------:R-:W-:Y:S01]  /*10210*/  HFMA2.MMA R66, -RZ, RZ, 0, 5.9604644775390625e-08 ;  /* 0x00000001ff427435 */ /* 0x000fe200000001ff */
[----:B------:R-:W-:Y:S02]  /*10220*/  MOV R75, R68 ;  /* 0x00000044004b7202 */ /* 0x000fe40000000f00 */
[----:B------:R-:W-:Y:S02]  /*10230*/  MOV R76, 0x1f ;  /* 0x0000001f004c7802 */ /* 0x000fe40000000f00 */
[----:B------:R-:W-:-:S02]  /*10240*/  MOV R65, 0xffffffff ;  /* 0xffffffff00417802 */ /* 0x000fc40000000f00 */
[----:B------:R-:W-:Y:S02]  /*10250*/  MOV R64, 0x10270 ;  /* 0x0001027000407802 */ /* 0x000fe40000000f00 */
[----:B------:R-:W-:Y:S05]  /*10260*/  CALL.REL.NOINC `($__internal_36_$__cuda_sm70_shflsync_down) ;  /* 0x00000d0000007944 */ /* 0x000fea0003c00000 */
[----:B-1----:R-:W-:Y:S01]  /*10270*/  MOV R73, R66 ;  /* 0x0000004200497202 */ /* 0x002fe20000000f00 */
[----:B------:R-:W-:Y:S01]  /*10280*/  HFMA2.MMA R66, -RZ, RZ, 0, 5.9604644775390625e-08 ;  /* 0x00000001ff427435 */ /* 0x000fe200000001ff */
[----:B------:R-:W-:Y:S02]  /*10290*/  MOV R75, R70 ;  /* 0x00000046004b7202 */ /* 0x000fe40000000f00 */
[----:B------:R-:W-:Y:S02]  /*102a0*/  MOV R76, 0x1f ;  /* 0x0000001f004c7802 */ /* 0x000fe40000000f00 */
[----:B------:R-:W-:Y:S02]  /*102b0*/  MOV R65, 0xffffffff ;  /* 0xffffffff00417802 */ /* 0x000fe40000000f00 */
[----:B------:R-:W-:Y:S02]  /*102c0*/  MOV R64, 0x102e0 ;  /* 0x000102e000407802 */ /* 0x000fe40000000f00 */
[----:B------:R-:W-:Y:S05]  /*102d0*/  CALL.REL.NOINC `($__internal_36_$__cuda_sm70_shflsync_down) ;  /* 0x00000c9000007944 */ /* 0x000fea0003c00000 */
[----:B-1----:R-:W-:Y:S05]  /*102e0*/  BRA `(.L_x_1608) ;  /* 0xffff836000007947 */ /* 0x002fea000383ffff */
.L_x_1509:
[----:B0-----:R-:W-:Y:S01]  /*102f0*/  HFMA2.MMA R66, -RZ, RZ, 0, 1.1920928955078125e-07 ;  /* 0x00000002ff427435 */ /* 0x001fe200000001ff */
[----:B------:R-:W-:Y:S02]  /*10300*/  MOV R75, R71 ;  /* 0x00000047004b7202 */ /* 0x000fe40000000f00 */
[----:B------:R-:W-:-:S02]  /*10310*/  MOV R76, 0x1f ;  /* 0x0000001f004c7802 */ /* 0x000fc40000000f00 */
[----:B------:R-:W-:Y:S02]  /*10320*/  MOV R65, 0xffffffff ;  /* 0xffffffff00417802 */ /* 0x000fe40000000f00 */
[----:B------:R-:W-:Y:S02]  /*10330*/  MOV R64, 0x10350 ;  /* 0x0001035000407802 */ /* 0x000fe40000000f00 */
[----:B-1234-:R-:W-:Y:S05]  /*10340*/  CALL.REL.NOINC `($__internal_36_$__cuda_sm70_shflsync_down) ;  /* 0x00000c2000007944 */ /* 0x01efea0003c00000 */
[----:B-1----:R-:W-:Y:S01]  /*10350*/  MOV R67, R66 ;  /* 0x0000004200437202 */ /* 0x002fe20000000f00 */
[----:B------:R-:W-:Y:S01]  /*10360*/  HFMA2.MMA R66, -RZ, RZ, 0, 1.1920928955078125e-07 ;  /* 0x00000002ff427435 */ /* 0x000fe200000001ff */
[----:B------:R-:W-:Y:S02]  /*10370*/  MOV R75, R74 ;  /* 0x0000004a004b7202 */ /* 0x000fe40000000f00 */
[----:B------:R-:W-:Y:S02]  /*10380*/  MOV R76, 0x1f ;  /* 0x0000001f004c7802 */ /* 0x000fe40000000f00 */
[----:B------:R-:W-:Y:S02]  /*10390*/  MOV R65, 0xffffffff ;  /* 0xffffffff00417802 */ /* 0x000fe40000000f00 */
[----:B------:R-:W-:-:S02]  /*103a0*/  MOV R64, 0x103c0 ;  /* 0x000103c000407802 */ /* 0x000fc40000000f00 */
[----:B------:R-:W-:Y:S05]  /*103b0*/  CALL.REL.NOINC `($__internal_36_$__cuda_sm70_shflsync_down) ;  /* 0x00000bb000007944 */ /* 0x000fea0003c00000 */
[----:B-1----:R-:W-:Y:S01]  /*103c0*/  MOV R69, R66 ;  /* 0x0000004200457202 */ /* 0x002fe20000000f00 */
[----:B------:R-:W-:Y:S01]  /*103d0*/  HFMA2.MMA R66, -RZ, RZ, 0, 1.1920928955078125e-07 ;  /* 0x00000002ff427435 */ /* 0x000fe200000001ff */
[----:B------:R-:W-:-:S02]  /*103e0*/  MOV R75, R68 ;  /* 0x00000044004b7202 */ /* 0x000fc40000000f00 */
[----:B------:R-:W-:Y:S02]  /*103f0*/  MOV R76, 0x1f ;  /* 0x0000001f004c7802 */ /* 0x000fe40000000f00 */
[----:B------:R-:W-:Y:S02]  /*10400*/  MOV R65, 0xffffffff ;  /* 0xffffffff00417802 */ /* 0x000fe40000000f00 */
[----:B------:R-:W-:Y:S02]  /*10410*/  MOV R64, 0x10430 ;  /* 0x0001043000407802 */ /* 0x000fe40000000f00 */
[----:B------:R-:W-:Y:S05]  /*10420*/  CALL.REL.NOINC `($__internal_36_$__cuda_sm70_shflsync_down) ;  /* 0x00000b4000007944 */ /* 0x000fea0003c00000 */
[----:B-1----:R-:W-:Y:S01]  /*10430*/  MOV R70, R66 ;  /* 0x0000004200467202 */ /* 0x002fe20000000f00 */
[----:B------:R-:W-:Y:S01]  /*10440*/  HFMA2.MMA R66, -RZ, RZ, 0, 1.1920928955078125e-07 ;  /* 0x00000002ff427435 */ /* 0x000fe200000001ff */
[----:B------:R-:W-:Y:S02]  /*10450*/  MOV R75, R72 ;  /* 0x00000048004b7202 */ /* 0x000fe40000000f00 */
[----:B------:R-:W-:Y:S02]  /*10460*/  MOV R76, 0x1f ;  /* 0x0000001f004c7802 */ /* 0x000fe40000000f00 */
[----:B------:R-:W-:-:S02]  /*10470*/  MOV R65, 0xffffffff ;  /* 0xffffffff00417802 */ /* 0x000fc40000000f00 */
[----:B------:R-:W-:Y:S02]  /*10480*/  MOV R64, 0x104a0 ;  /* 0x000104a000407802 */ /* 0x000fe40000000f00 */
[----:B------:R-:W-:Y:S05]  /*10490*/  CALL.REL.NOINC `($__internal_36_$__cuda_sm70_shflsync_down) ;  /* 0x00000ad000007944 */ /* 0x000fea0003c00000 */
[----:B-1----:R-:W-:Y:S05]  /*104a0*/  BRA `(.L_x_1609) ;  /* 0xffff82e000007947 */ /* 0x002fea000383ffff */
.L_x_1512:
[----:B0-----:R-:W-:Y:S01]  /*104b0*/  HFMA2.MMA R66, -RZ, RZ, 0, 2.384185791015625e-07 ;  /* 0x00000004ff427435 */ /* 0x001fe200000001ff */
[----:B------:R-:W-:Y:S02]  /*104c0*/  MOV R75, R71 ;  /* 0x00000047004b7202 */ /* 0x000fe40000000f00 */
[----:B------:R-:W-:Y:S02]  /*104d0*/  MOV R76, 0x1f ;  /* 0x0000001f004c7802 */ /* 0x000fe40000000f00 */
[----:B------:R-:W-:Y:S02]  /*104e0*/  MOV R65, 0xffffffff ;  /* 0xffffffff00417802 */ /* 0x000fe40000000f00 */
[----:B------:R-:W-:Y:S02]  /*104f0*/  MOV R64, 0x10510 ;  /* 0x0001051000407802 */ /* 0x000fe40000000f00 */
[----:B-1234-:R-:W-:Y:S05]  /*10500*/  CALL.REL.NOINC `($__internal_36_$__cuda_sm70_shflsync_down) ;  /* 0x00000a6000007944 */ /* 0x01efea0003c00000 */
[----:B-1----:R-:W-:Y:S01]  /*10510*/  MOV R67, R66 ;  /* 0x0000004200437202 */ /* 0x002fe20000000f00 */
[----:B------:R-:W-:Y:S05]  /*10520*/  BRA `(.L_x_1610) ;  /* 0xffff837000007947 */ /* 0x000fea000383ffff */
.L_x_1513:
[----:B0-----:R-:W-:Y:S01]  /*10530*/  HFMA2.MMA R66, -RZ, RZ, 0, 2.384185791015625e-07 ;  /* 0x00000004ff427435 */ /* 0x001fe200000001ff */
[----:B------:R-:W-:Y:S02]  /*10540*/  MOV R75, R74 ;  /* 0x0000004a004b7202 */ /* 0x000fe40000000f00 */
[----:B------:R-:W-:-:S02]  /*10550*/  MOV R76, 0x1f ;  /* 0x0000001f004c7802 */ /* 0x000fc40000000f00 */
[----:B------:R-:W-:Y:S02]  /*10560*/  MOV R65, 0xffffffff ;  /* 0xffffffff00417802 */ /* 0x000fe40000000f00 */
[----:B------:R-:W-:Y:S02]  /*10570*/  MOV R64, 0x10590 ;  /* 0x0001059000407802 */ /* 0x000fe40000000f00 */
[----:B-1234-:R-:W-:Y:S05]  /*10580*/  CALL.REL.NOINC `($__internal_36_$__cuda_sm70_shflsync_down) ;  /* 0x000009e000007944 */ /* 0x01efea0003c00000 */
[----:B-1----:R-:W-:Y:S01]  /*10590*/  MOV R69, R66 ;  /* 0x0000004200457202 */ /* 0x002fe20000000f00 */
[----:B------:R-:W-:Y:S01]  /*105a0*/  HFMA2.MMA R66, -RZ, RZ, 0, 2.384185791015625e-07 ;  /* 0x00000004ff427435 */ /* 0x000fe200000001ff */
[----:B------:R-:W-:Y:S02]  /*105b0*/  MOV R75, R68 ;  /* 0x00000044004b7202 */ /* 0x000fe40000000f00 */
[----:B------:R-:W-:Y:S02]  /*105c0*/  MOV R76, 0x1f ;  /* 0x0000001f004c7802 */ /* 0x000fe40000000f00 */
[----:B------:R-:W-:Y:S02]  /*105d0*/  MOV R65, 0xffffffff ;  /* 0xffffffff00417802 */ /* 0x000fe40000000f00 */
[----:B------:R-:W-:-:S02]  /*105e0*/  MOV R64, 0x10600 ;  /* 0x0001060000407802 */ /* 0x000fc40000000f00 */
[----:B------:R-:W-:Y:S05]  /*105f0*/  CALL.REL.NOINC `($__internal_36_$__cuda_sm70_shflsync_down) ;  /* 0x0000097000007944 */ /* 0x000fea0003c00000 */
[----:B-1----:R-:W-:Y:S01]  /*10600*/  MOV R70, R66 ;  /* 0x0000004200467202 */ /* 0x002fe20000000f00 */
[----:B------:R-:W-:Y:S01]  /*10610*/  HFMA2.MMA R66, -RZ, RZ, 0, 2.384185791015625e-07 ;  /* 0x00000004ff427435 */ /* 0x000fe200000001ff */
[----:B------:R-:W-:-:S02]  /*10620*/  MOV R75, R72 ;  /* 0x00000048004b7202 */ /* 0x000fc40000000f00 */
[----:B------:R-:W-:Y:S02]  /*10630*/  MOV R76, 0x1f ;  /* 0x0000001f004c7802 */ /* 0x000fe40000000f00 */
[----:B------:R-:W-:Y:S02]  /*10640*/  MOV R65, 0xffffffff ;  /* 0xffffffff00417802 */ /* 0x000fe40000000f00 */
[----:B------:R-:W-:Y:S02]  /*10650*/  MOV R64, 0x10670 ;  /* 0x0001067000407802 */ /* 0x000fe40000000f00 */
[----:B------:R-:W-:Y:S05]  /*10660*/  CALL.REL.NOINC `($__internal_36_$__cuda_sm70_shflsync_down) ;  /* 0x0000090000007944 */ /* 0x000fea0003c00000 */
[----:B-1----:R-:W-:Y:S05]  /*10670*/  BRA `(.L_x_1611) ;  /* 0xffff826000007947 */ /* 0x002fea000383ffff */
.L_x_1516:
[----:B0-----:R-:W-:Y:S01]  /*10680*/  HFMA2.MMA R66, -RZ, RZ, 0, 4.76837158203125e-07 ;  /* 0x00000008ff427435 */ /* 0x001fe200000001ff */
[----:B------:R-:W-:Y:S02]  /*10690*/  MOV R75, R71 ;  /* 0x00000047004b7202 */ /* 0x000fe40000000f00 */
[----:B------:R-:W-:Y:S02]  /*106a0*/  MOV R76, 0x1f ;  /* 0x0000001f004c7802 */ /* 0x000fe40000000f00 */
[----:B------:R-:W-:Y:S02]  /*106b0*/  MOV R65, 0xffffffff ;  /* 0xffffffff00417802 */ /* 0x000fe40000000f00 */
[----:B------:R-:W-:-:S02]  /*106c0*/  MOV R64, 0x106e0 ;  /* 0x000106e000407802 */ /* 0x000fc40000000f00 */
[----:B-1234-:R-:W-:Y:S05]  /*106d0*/  CALL.REL.NOINC `($__internal_36_$__cuda_sm70_shflsync_down) ;  /* 0x0000089000007944 */ /* 0x01efea0003c00000 */
[----:B-1----:R-:W-:Y:S01]  /*106e0*/  MOV R67, R66 ;  /* 0x0000004200437202 */ /* 0x002fe20000000f00 */
[----:B------:R-:W-:Y:S01]  /*106f0*/  HFMA2.MMA R66, -RZ, RZ, 0, 4.76837158203125e-07 ;  /* 0x00000008ff427435 */ /* 0x000fe200000001ff */
[----:B------:R-:W-:-:S02]  /*10700*/  MOV R75, R74 ;  /* 0x0000004a004b7202 */ /* 0x000fc40000000f00 */
[----:B------:R-:W-:Y:S02]  /*10710*/  MOV R76, 0x1f ;  /* 0x0000001f004c7802 */ /* 0x000fe40000000f00 */
[----:B------:R-:W-:Y:S02]  /*10720*/  MOV R65, 0xffffffff ;  /* 0xffffffff00417802 */ /* 0x000fe40000000f00 */
[----:B------:R-:W-:Y:S02]  /*10730*/  MOV R64, 0x10750 ;  /* 0x0001075000407802 */ /* 0x000fe40000000f00 */
[----:B------:R-:W-:Y:S05]  /*10740*/  CALL.REL.NOINC `($__internal_36_$__cuda_sm70_shflsync_down) ;  /* 0x0000082000007944 */ /* 0x000fea0003c00000 */
[----:B-1----:R-:W-:Y:S01]  /*10750*/  MOV R69, R66 ;  /* 0x0000004200457202 */ /* 0x002fe20000000f00 */
[----:B------:R-:W-:Y:S01]  /*10760*/  HFMA2.MMA R66, -RZ, RZ, 0, 4.76837158203125e-07 ;  /* 0x00000008ff427435 */ /* 0x000fe200000001ff */
[----:B------:R-:W-:Y:S02]  /*10770*/  MOV R75, R68 ;  /* 0x00000044004b7202 */ /* 0x000fe40000000f00 */
[----:B------:R-:W-:Y:S02]  /*10780*/  MOV R76, 0x1f ;  /* 0x0000001f004c7802 */ /* 0x000fe40000000f00 */
[----:B------:R-:W-:-:S02]  /*10790*/  MOV R65, 0xffffffff ;  /* 0xffffffff00417802 */ /* 0x000fc40000000f00 */
[----:B------:R-:W-:Y:S02]  /*107a0*/  MOV R64, 0x107c0 ;  /* 0x000107c000407802 */ /* 0x000fe40000000f00 */
[----:B------:R-:W-:Y:S05]  /*107b0*/  CALL.REL.NOINC `($__internal_36_$__cuda_sm70_shflsync_down) ;  /* 0x000007b000007944 */ /* 0x000fea0003c00000 */
[----:B-1----:R-:W-:Y:S01]  /*107c0*/  MOV R70, R66 ;  /* 0x0000004200467202 */ /* 0x002fe20000000f00 */
[----:B------:R-:W-:Y:S01]  /*107d0*/  HFMA2.MMA R66, -RZ, RZ, 0, 4.76837158203125e-07 ;  /* 0x00000008ff427435 */ /* 0x000fe200000001ff */
[----:B------:R-:W-:Y:S02]  /*107e0*/  MOV R75, R72 ;  /* 0x00000048004b7202 */ /* 0x000fe40000000f00 */
[----:B------:R-:W-:Y:S02]  /*107f0*/  MOV R76, 0x1f ;  /* 0x0000001f004c7802 */ /* 0x000fe40000000f00 */
[----:B------:R-:W-:Y:S02]  /*10800*/  MOV R65, 0xffffffff ;  /* 0xffffffff00417802 */ /* 0x000fe40000000f00 */
[----:B------:R-:W-:Y:S02]  /*10810*/  MOV R64, 0x10830 ;  /* 0x0001083000407802 */ /* 0x000fe40000000f00 */
[----:B------:R-:W-:Y:S05]  /*10820*/  CALL.REL.NOINC `($__internal_36_$__cuda_sm70_shflsync_down) ;  /* 0x0000074000007944 */ /* 0x000fea0003c00000 */
[----:B-1----:R-:W-:Y:S05]  /*10830*/  BRA `(.L_x_1612) ;  /* 0xffff81e000007947 */ /* 0x002fea000383ffff */
.L_x_1519:
[----:B0-----:R-:W-:Y:S01]  /*10840*/  HFMA2.MMA R66, -RZ, RZ, 0, 9.5367431640625e-07 ;  /* 0x00000010ff427435 */ /* 0x001fe200000001ff */
[----:B------:R-:W-:Y:S02]  /*10850*/  MOV R75, R71 ;  /* 0x00000047004b7202 */ /* 0x000fe40000000f00 */
[----:B------:R-:W-:-:S02]  /*10860*/  MOV R76, 0x1f ;  /* 0x0000001f004c7802 */ /* 0x000fc40000000f00 */
[----:B------:R-:W-:Y:S02]  /*10870*/  MOV R65, 0xffffffff ;  /* 0xffffffff00417802 */ /* 0x000fe40000000f00 */
[----:B------:R-:W-:Y:S02]  /*10880*/  MOV R64, 0x108a0 ;  /* 0x000108a000407802 */ /* 0x000fe40000000f00 */
[----:B-1234-:R-:W-:Y:S05]  /*10890*/  CALL.REL.NOINC `($__internal_36_$__cuda_sm70_shflsync_down) ;  /* 0x000006d000007944 */ /* 0x01efea0003c00000 */
[----:B-1----:R-:W-:Y:S01]  /*108a0*/  MOV R67, R66 ;  /* 0x0000004200437202 */ /* 0x002fe20000000f00 */
[----:B------:R-:W-:Y:S05]  /*108b0*/  BRA `(.L_x_1613) ;  /* 0xffff827000007947 */ /* 0x000fea000383ffff */
.L_x_1520:
[----:B0-----:R-:W-:Y:S01]  /*108c0*/  HFMA2.MMA R66, -RZ, RZ, 0, 9.5367431640625e-07 ;  /* 0x00000010ff427435 */ /* 0x001fe200000001ff */
[----:B------:R-:W-:Y:S02]  /*108d0*/  MOV R75, R74 ;  /* 0x0000004a004b7202 */ /* 0x000fe40000000f00 */
[----:B------:R-:W-:Y:S02]  /*108e0*/  MOV R76, 0x1f ;  /* 0x0000001f004c7802 */ /* 0x000fe40000000f00 */
[----:B------:R-:W-:Y:S02]  /*108f0*/  MOV R65, 0xffffffff ;  /* 0xffffffff00417802 */ /* 0x000fe40000000f00 */
[----:B------:R-:W-:-:S02]  /*10900*/  MOV R64, 0x10920 ;  /* 0x0001092000407802 */ /* 0x000fc40000000f00 */
[----:B-1234-:R-:W-:Y:S05]  /*10910*/  CALL.REL.NOINC `($__internal_36_$__cuda_sm70_shflsync_down) ;  /* 0x0000065000007944 */ /* 0x01efea0003c00000 */
[----:B-1----:R-:W-:Y:S01]  /*10920*/  MOV R69, R66 ;  /* 0x0000004200457202 */ /* 0x002fe20000000f00 */
[----:B------:R-:W-:Y:S01]  /*10930*/  HFMA2.MMA R66, -RZ, RZ, 0, 9.5367431640625e-07 ;  /* 0x00000010ff427435 */ /* 0x000fe200000001ff */
[----:B------:R-:W-:-:S02]  /*10940*/  MOV R75, R68 ;  /* 0x00000044004b7202 */ /* 0x000fc40000000f00 */
[----:B------:R-:W-:Y:S02]  /*10950*/  MOV R76, 0x1f ;  /* 0x0000001f004c7802 */ /* 0x000fe40000000f00 */
[----:B------:R-:W-:Y:S02]  /*10960*/  MOV R65, 0xffffffff ;  /* 0xffffffff00417802 */ /* 0x000fe40000000f00 */
[----:B------:R-:W-:Y:S02]  /*10970*/  MOV R64, 0x10990 ;  /* 0x0001099000407802 */ /* 0x000fe40000000f00 */
[----:B------:R-:W-:Y:S05]  /*10980*/  CALL.REL.NOINC `($__internal_36_$__cuda_sm70_shflsync_down) ;  /* 0x000005e000007944 */ /* 0x000fea0003c00000 */
[----:B-1----:R-:W-:Y:S01]  /*10990*/  MOV R70, R66 ;  /* 0x0000004200467202 */ /* 0x002fe20000000f00 */
[----:B------:R-:W-:Y:S01]  /*109a0*/  HFMA2.MMA R66, -RZ, RZ, 0, 9.5367431640625e-07 ;  /* 0x00000010ff427435 */ /* 0x000fe200000001ff */
[----:B------:R-:W-:Y:S02]  /*109b0*/  MOV R75, R72 ;  /* 0x00000048004b7202 */ /* 0x000fe40000000f00 */
[----:B------:R-:W-:Y:S02]  /*109c0*/  MOV R76, 0x1f ;  /* 0x0000001f004c7802 */ /* 0x000fe40000000f00 */
[----:B------:R-:W-:-:S02]  /*109d0*/  MOV R65, 0xffffffff ;  /* 0xffffffff00417802 */ /* 0x000fc40000000f00 */
[----:B------:R-:W-:Y:S02]  /*109e0*/  MOV R64, 0x10a00 ;  /* 0x00010a0000407802 */ /* 0x000fe40000000f00 */
[----:B------:R-:W-:Y:S05]  /*109f0*/  CALL.REL.NOINC `($__internal_36_$__cuda_sm70_shflsync_down) ;  /* 0x0000057000007944 */ /* 0x000fea0003c00000 */
[----:B-1----:R-:W-:Y:S05]  /*10a00*/  BRA `(.L_x_1614) ;  /* 0xffff816000007947 */ /* 0x002fea000383ffff */
.L_x_1523:
[----:B0-----:R-:W-:Y:S01]  /*10a10*/  HFMA2.MMA R66, -RZ, RZ, 0, 0 ;  /* 0x00000000ff427435 */ /* 0x001fe200000001ff */
[----:B------:R-:W-:Y:S02]  /*10a20*/  MOV R64, R71 ;  /* 0x0000004700407202 */ /* 0x000fe40000000f00 */
[----:B------:R-:W-:Y:S02]  /*10a30*/  MOV R247, 0xffffffff ;  /* 0xffffffff00f77802 */ /* 0x000fe40000000f00 */
[----:B------:R-:W-:Y:S02]  /*10a40*/  MOV R65, 0x10a60 ;  /* 0x00010a6000417802 */ /* 0x000fe40000000f00 */
[----:B-1234-:R-:W-:Y:S05]  /*10a50*/  CALL.REL.NOINC `($__internal_37_$__cuda_sm70_shflsync_idx_p) ;  /* 0x0000055000007944 */ /* 0x01efea0003c00000 */
[----:B-1----:R-:W-:Y:S01]  /*10a60*/  MOV R69, R66 ;  /* 0x0000004200457202 */ /* 0x002fe20000000f00 */
[----:B------:R-:W-:Y:S01]  /*10a70*/  HFMA2.MMA R66, -RZ, RZ, 0, 0 ;  /* 0x00000000ff427435 */ /* 0x000fe200000001ff */
[----:B------:R-:W-:Y:S02]  /*10a80*/  MOV R64, R74 ;  /* 0x0000004a00407202 */ /* 0x000fe40000000f00 */
[----:B------:R-:W-:Y:S02]  /*10a90*/  MOV R247, 0xffffffff ;  /* 0xffffffff00f77802 */ /* 0x000fe40000000f00 */
[----:B------:R-:W-:-:S02]  /*10aa0*/  MOV R65, 0x10ac0 ;  /* 0x00010ac000417802 */ /* 0x000fc40000000f00 */
        /* <DEDUP_REMOVED lines=21> */
[----:B0-----:R-:W-:Y:S05]  /*10c00*/  CALL.REL.NOINC `($__internal_36_$__cuda_sm70_shflsync_down) ;  /* 0x0000036000007944 */ /* 0x001fea0003c00000 */
[----:B-1----:R-:W-:Y:S01]  /*10c10*/  MOV R71, R66 ;  /* 0x0000004200477202 */ /* 0x002fe20000000f00 */
[----:B------:R-:W-:Y:S01]  /*10c20*/  HFMA2.MMA R66, -RZ, RZ, 0, 5.9604644775390625e-08 ;  /* 0x00000001ff427435 */ /* 0x000fe200000001ff */
[----:B------:R-:W-:-:S02]  /*10c30*/  MOV R75, R74 ;  /* 0x0000004a004b7202 */ /* 0x000fc40000000f00 */
[----:B------:R-:W-:Y:S02]  /*10c40*/  MOV R76, 0x1f ;  /* 0x0000001f004c7802 */ /* 0x000fe40000000f00 */
[----:B------:R-:W-:Y:S02]  /*10c50*/  MOV R65, 0xffffffff ;  /* 0xffffffff00417802 */ /* 0x000fe40000000f00 */
[----:B------:R-:W-:Y:S02]  /*10c60*/  MOV R64, 0x10c80 ;  /* 0x00010c8000407802 */ /* 0x000fe40000000f00 */
[----:B------:R-:W-:Y:S05]  /*10c70*/  CALL.REL.NOINC `($__internal_36_$__cuda_sm70_shflsync_down) ;  /* 0x000002f000007944 */ /* 0x000fea0003c00000 */
        /* <DEDUP_REMOVED lines=26> */
[----:B------:R-:W-:Y:S05]  /*10e20*/  CALL.REL.NOINC `($__internal_37_$__cuda_sm70_shflsync_idx_p) ;  /* 0x0000018000007944 */ /* 0x000fea0003c00000 */
        /* <DEDUP_REMOVED lines=8> */
[----:B------:R-:W-:Y:S02]  /*10eb0*/  MOV R64, R62 ;  /* 0x0000003e00407202 */ /* 0x000fe40000000f00 */
[----:B------:R-:W-:-:S02]  /*10ec0*/  MOV R247, 0xffffffff ;  /* 0xffffffff00f77802 */ /* 0x000fc40000000f00 */
        /* <DEDUP_REMOVED lines=9> */
[----:B0-----:R-:W-:Y:S05]  /*10f60*/  BRA `(.L_x_1615) ;  /* 0xffff7e2000007947 */ /* 0x001fea000383ffff */
        .weak           $__internal_36_$__cuda_sm70_shflsync_down
        .type           $__internal_36_$__cuda_sm70_shflsync_down,@function
        .size           $__internal_36_$__cuda_sm70_shflsync_down,($__internal_37_$__cuda_sm70_shflsync_idx_p - $__internal_36_$__cuda_sm70_shflsync_down)
$__internal_36_$__cuda_sm70_shflsync_down:
[----:B------:R-:W-:Y:S04]  /*10f70*/  WARPSYNC R65 ;  /* 0x0000004100007348 */ /* 0x000fe80003800000 */
[----:B------:R0:W1:Y:S02]  /*10f80*/  SHFL.DOWN PT, R66, R75, R66, R76 ;  /* 0x080000424b427389 */ /* 0x00006400000e004c */
[----:B0-----:R-:W-:-:S06]  /*10f90*/  HFMA2.MMA R65, -RZ, RZ, 0, 0 ;  /* 0x00000000ff417435 */ /* 0x001fcc00000001ff */
[----:B------:R-:W-:Y:S05]  /*10fa0*/  RET.REL.NODEC R64 `(_Z25selective_scan_bwd_kernelI32Selective_Scan_bwd_kernel_traitsILi128ELi16ELb0ELb1ELb1ELb0ELb0EN3c104HalfENS1_7complexIfEEEEv12SSMParamsBwd) ;  /* 0xfffef05040007950 */ /* 0x000fea0003c3ffff */
        .weak           $__internal_37_$__cuda_sm70_shflsync_idx_p
        .type           $__internal_37_$__cuda_sm70_shflsync_idx_p,@function
        .size           $__internal_37_$__cuda_sm70_shflsync_idx_p,($__internal_38_$__cuda_sm70_shflsync_up - $__internal_37_$__cuda_sm70_shflsync_idx_p)
$__internal_37_$__cuda_sm70_shflsync_idx_p:
[----:B------:R-:W-:Y:S01]  /*10fb0*/  MOV R121, 0x1f ;  /* 0x0000001f00797802 */ /* 0x000fe20000000f00 */
[----:B------:R-:W-:Y:S04]  /*10fc0*/  WARPSYNC R247 ;  /* 0x000000f700007348 */ /* 0x000fe80003800000 */
[----:B------:R0:W1:Y:S04]  /*10fd0*/  SHFL.IDX PT, R66, R64, R66, R121 ;  /* 0x0000004240427389 */ /* 0x00006800000e0079 */
[----:B0-----:R-:W0:Y:S01]  /*10fe0*/  S2R R121, SR_LANEID ;  /* 0x0000000000797919 */ /* 0x001e220000000000 */
[----:B------:R-:W-:Y:S01]  /*10ff0*/  MOV R64, R65 ;  /* 0x0000004100407202 */ /* 0x000fe20000000f00 */
[----:B------:R-:W-:-:S06]  /*11000*/  HFMA2.MMA R65, -RZ, RZ, 0, 0 ;  /* 0x00000000ff417435 */ /* 0x000fcc00000001ff */
[----:B------:R-:W-:Y:S05]  /*11010*/  RET.REL.NODEC R64 `(_Z25selective_scan_bwd_kernelI32Selective_Scan_bwd_kernel_traitsILi128ELi16ELb0ELb1ELb1ELb0ELb0EN3c104HalfENS1_7complexIfEEEEv12SSMParamsBwd) ;  /* 0xfffeefe040007950 */ /* 0x000fea0003c3ffff */
        .weak           $__internal_38_$__cuda_sm70_shflsync_up
        .type           $__internal_38_$__cuda_sm70_shflsync_up,@function
        .size           $__internal_38_$__cuda_sm70_shflsync_up,(.L_x_14470 - $__internal_38_$__cuda_sm70_shflsync_up)
$__internal_38_$__cuda_sm70_shflsync_up:
[----:B------:R-:W-:Y:S04]  /*11020*/  WARPSYNC R75 ;  /* 0x0000004b00007348 */ /* 0x000fe80003800000 */
[----:B------:R0:W1:Y:S02]  /*11030*/  SHFL.UP PT, R66, R65, R66, R214 ;  /* 0x0400004241427389 */ /* 0x00006400000e00d6 */
[----:B0-----:R-:W-:-:S04]  /*11040*/  MOV R65, 0x0 ;  /* 0x0000000000417802 */ /* 0x001fc80000000f00 */
[----:B------:R-:W-:Y:S05]  /*11050*/  RET.REL.NODEC R64 `(_Z25selective_scan_bwd_kernelI32Selective_Scan_bwd_kernel_traitsILi128ELi16ELb0ELb1ELb1ELb0ELb0EN3c104HalfENS1_7complexIfEEEEv12SSMParamsBwd) ;  /* 0xfffeefa040007950 */ /* 0x000fea0003c3ffff */
.L_x_1616:
        /* <DEDUP_REMOVED lines=10> */
.L_x_14470:


//--------------------- .text._Z25selective_scan_bwd_kernelI32Selective_Scan_bwd_kernel_traitsILi128ELi16ELb0ELb1ELb1ELb0ELb1EN3c104HalfENS1_7complexIfEEEEv12SSMParamsBwd --------------------------
	.section	.text._Z25selective_scan_bwd_kernelI32Selective_Scan_bwd_kernel_traitsILi128ELi16ELb0ELb1ELb1ELb0ELb1EN3c104HalfENS1_7complexIfEEEEv12SSMParamsBwd,"ax",@progbits
	.sectioninfo	@"SHI_REGISTERS=255"
	.align	128
        .global         _Z25selective_scan_bwd_kernelI32Selective_Scan_bwd_kernel_traitsILi128ELi16ELb0ELb1ELb1ELb0ELb1EN3c104HalfENS1_7complexIfEEEEv12SSMParamsBwd
        .type           _Z25selective_scan_bwd_kernelI32Selective_Scan_bwd_kernel_traitsILi128ELi16ELb0ELb1ELb1ELb0ELb1EN3c104HalfENS1_7complexIfEEEEv12SSMParamsBwd,@function
        .size           _Z25selective_scan_bwd_kernelI32Selective_Scan_bwd_kernel_traitsILi128ELi16ELb0ELb1ELb1ELb0ELb1EN3c104HalfENS1_7complexIfEEEEv12SSMParamsBwd,(.L_x_14473 - _Z25selective_scan_bwd_kernelI32Selective_Scan_bwd_kernel_traitsILi128ELi16ELb0ELb1ELb1ELb0ELb1EN3c104HalfENS1_7complexIfEEEEv12SSMParamsBwd)
        .other          _Z25selective_scan_bwd_kernelI32Selective_Scan_bwd_kernel_traitsILi128ELi16ELb0ELb1ELb1ELb0ELb1EN3c104HalfENS1_7complexIfEEEEv12SSMParamsBwd,@"STO_CUDA_ENTRY STV_DEFAULT"
_Z25selective_scan_bwd_kernelI32Selective_Scan_bwd_kernel_traitsILi128ELi16ELb0ELb1ELb1ELb0ELb1EN3c104HalfENS1_7complexIfEEEEv12SSMParamsBwd:
.text._Z25selective_scan_bwd_kernelI32Selective_Scan_bwd_kernel_traitsILi128ELi16ELb0ELb1ELb1ELb0ELb1EN3c104HalfENS1_7complexIfEEEEv12SSMParamsBwd:
        /* <DEDUP_REMOVED lines=40> */
[----:B------:R-:W-:Y:S01]  /*0280*/  UISETP.NE.AND.EX UP1, UPT, URZ, UR27, UPT, UP1 ;  /* 0x0000001b3f00728c */ /* 0x000fe2000bf25310 */
[----:B0-----:R-:W0:Y:S01]  /*0290*/  MUFU.RCP R0, R0 ;  /* 0x0000000000007308 */ /* 0x001e220000001000 */
[----:B------:R-:W-:Y:S02]  /*02a0*/  UISETP.NE.U32.AND UP2, UPT, URZ, UR28, UPT ;  /* 0x0000001c3f00728c */ /* 0x000fe4000bf45070 */
[----:B------:R-:W-:Y:S02]  /*02b0*/  ULDC.64 UR6, c[0x0][0x1d0] ;  /* 0x0000740000067ab9 */ /* 0x000fe40000000a00 */
[----:B------:R-:W-:Y:S02]  /*02c0*/  UIMAD.WIDE.U32 UR20, UR12, UR24, URZ ;  /* 0x000000180c1472a5 */ /* 0x000fe4000f8e003f */
[----:B------:R-:W-:-:S02]  /*02d0*/  UISETP.NE.AND.EX UP2, UPT, URZ, UR29, UPT, UP2 ;  /* 0x0000001d3f00728c */ /* 0x000fc4000bf45320 */
[----:B------:R-:W-:Y:S02]  /*02e0*/  UIMAD UR4, UR13, UR6, URZ ;  /* 0x000000060d0472a4 */ /* 0x000fe4000f8e023f */
[----:B------:R-:W-:Y:S02]  /*02f0*/  UIMAD.WIDE.U32 UR22, UR12, UR6, URZ ;  /* 0x000000060c1672a5 */ /* 0x000fe4000f8e003f */
[----:B------:R-:W-:Y:S02]  /*0300*/  UIMAD UR4, UR12, UR7, UR4 ;  /* 0x000000070c0472a4 */ /* 0x000fe4000f8e0204 */
[----:B------:R-:W-:Y:S01]  /*0310*/  UMOV UR40, URZ ;  /* 0x0000003f00287c82 */ /* 0x000fe20008000000 */
[----:B0-----:R-:W-:Y:S01]  /*0320*/  IADD3 R0, R0, 0xffffffe, RZ ;  /* 0x0ffffffe00007810 */ /* 0x001fe20007ffe0ff */
[----:B------:R-:W-:Y:S02]  /*0330*/  ULDC.64 UR6, c[0x0][0x278] ;  /* 0x00009e0000067ab9 */ /* 0x000fe40000000a00 */
[----:B------:R-:W-:-:S02]  /*0340*/  UIMAD UR19, UR13, UR16, URZ ;  /* 0x000000100d1372a4 */ /* 0x000fc4000f8e023f */
[----:B------:R-:W-:Y:S01]  /*0350*/  @UP1 ULEA UR40, UP3, UR10, UR26, 0x2 ;  /* 0x0000001a0a281291 */ /* 0x000fe2000f86103f */
[----:B------:R-:W0:Y:S01]  /*0360*/  F2I.FTZ.U32.TRUNC.NTZ R0, R0 ;  /* 0x0000000000007305 */ /* 0x000e22000021f000 */
[----:B------:R-:W-:Y:S02]  /*0370*/  UIMAD UR18, UR13, UR6, URZ ;  /* 0x000000060d1272a4 */ /* 0x000fe4000f8e023f */
[----:B------:R-:W-:Y:S02]  /*0380*/  UMOV UR41, URZ ;  /* 0x0000003f00297c82 */ /* 0x000fe40008000000 */
[----:B------:R-:W-:Y:S02]  /*0390*/  UIMAD.WIDE.U32 UR8, UR12, UR16, URZ ;  /* 0x000000100c0872a5 */ /* 0x000fe4000f8e003f */
[----:B------:R-:W-:Y:S02]  /*03a0*/  UIMAD UR19, UR12, UR17, UR19 ;  /* 0x000000110c1372a4 */ /* 0x000fe4000f8e0213 */
[----:B------:R-:W-:-:S02]  /*03b0*/  @UP1 ULEA.HI.X UR41, UR10, UR27, UR11, 0x2, UP3 ;  /* 0x0000001b0a291291 */ /* 0x000fc400098f140b */
[----:B------:R-:W-:Y:S02]  /*03c0*/  UMOV UR36, URZ ;  /* 0x0000003f00247c82 */ /* 0x000fe40008000000 */
[----:B------:R-:W-:Y:S02]  /*03d0*/  ULDC.64 UR16, c[0x0][0x1b0] ;  /* 0x00006c0000107ab9 */ /* 0x000fe40000000a00 */
[----:B------:R-:W-:Y:S01]  /*03e0*/  @UP2 ULEA UR36, UP1, UR10, UR28, 0x2 ;  /* 0x0000001c0a242291 */ /* 0x000fe2000f82103f */
[----:B0-----:R0:W4:Y:S01]  /*03f0*/  R2UR UR5, R0 ;  /* 0x00000000000573c2 */ /* 0x00112200000e0000 */
[----:B------:R-:W-:Y:S02]  /*0400*/  UIMAD.WIDE.U32 UR14, UR12, UR6, URZ ;  /* 0x000000060c0e72a5 */ /* 0x000fe4000f8e003f */
[----:B------:R-:W-:Y:S02]  /*0410*/  UIMAD UR18, UR12, UR7, UR18 ;  /* 0x000000070c1272a4 */ /* 0x000fe4000f8e0212 */
[----:B------:R-:W-:-:S02]  /*0420*/  UIMAD.WIDE.U32 UR6, UR12, UR16, URZ ;  /* 0x000000100c0672a5 */ /* 0x000fc4000f8e003f */
[----:B------:R-:W-:Y:S01]  /*0430*/  UIMAD UR16, UR13, UR16, URZ ;  /* 0x000000100d1072a4 */ /* 0x000fe2000f8e023f */
[----:B0-----:R-:W-:Y:S01]  /*0440*/  IABS R0, UR10 ;  /* 0x0000000a00007c13 */ /* 0x001fe20008000000 */
[----:B------:R-:W-:Y:S02]  /*0450*/  ULDC.64 UR26, c[0x0][0x1d8] ;  /* 0x00007600001a7ab9 */ /* 0x000fe40000000a00 */
[----:B------:R-:W-:Y:S01]  /*0460*/  UIADD3 UR23, UR23, UR4, URZ ;  /* 0x0000000417177290 */ /* 0x000fe2000fffe03f */
[----:B------:R-:W0:Y:S01]  /*0470*/  R2UR UR24, R0 ;  /* 0x00000000001873c2 */ /* 0x000e2200000e0000 */
[----:B------:R-:W-:Y:S02]  /*0480*/  UIMAD UR16, UR12, UR17, UR16 ;  /* 0x000000110c1072a4 */ /* 0x000fe4000f8e0210 */
[----:B------:R-:W-:Y:S02]  /*0490*/  UMOV UR37, URZ ;  /* 0x0000003f00257c82 */ /* 0x000fe40008000000 */
[----:B------:R-:W-:-:S02]  /*04a0*/  UMOV UR4, URZ ;  /* 0x0000003f00047c82 */ /* 0x000fc40008000000 */
[----:B------:R-:W-:Y:S02]  /*04b0*/  @UP2 ULEA.HI.X UR37, UR10, UR29, UR11, 0x2, UP1 ;  /* 0x0000001d0a252291 */ /* 0x000fe400088f140b */
[----:B------:R-:W-:Y:S02]  /*04c0*/  UIMAD UR17, UR11, UR26, URZ ;  /* 0x0000001a0b1172a4 */ /* 0x000fe4000f8e023f */
[----:B------:R-:W-:Y:S02]  /*04d0*/  UIADD3 UR21, UR21, UR25, URZ ;  /* 0x0000001915157290 */ /* 0x000fe4000fffe03f */
[----:B----4-:R-:W-:Y:S02]  /*04e0*/  UIADD3 UR28, URZ, -UR5, URZ ;  /* 0x800000053f1c7290 */ /* 0x010fe4000fffe03f */
[----:B------:R-:W-:Y:S02]  /*04f0*/  UIMAD UR17, UR10, UR27, UR17 ;  /* 0x0000001b0a1172a4 */ /* 0x000fe4000f8e0211 */
        /* <DEDUP_REMOVED lines=12> */
[----:B------:R-:W-:-:S02]  /*05c0*/  ULDC UR28, c[0x0][0x174] ;  /* 0x00005d00001c7ab9 */ /* 0x000fc40000000800 */
[----:B------:R-:W-:Y:S02]  /*05d0*/  ULDC.64 UR22, c[0x0][0x280] ;  /* 0x0000a00000167ab9 */ /* 0x000fe40000000a00 */
[----:B------:R-:W-:Y:S02]  /*05e0*/  UIMAD UR18, UR11, UR22, URZ ;  /* 0x000000160b1272a4 */ /* 0x000fe4000f8e023f */
[----:B------:R-:W-:Y:S02]  /*05f0*/  ULEA UR26, UR28, 0xfffff800, 0xb ;  /* 0xfffff8001c1a7891 */ /* 0x000fe4000f8e583f */
[----:B------:R-:W-:Y:S02]  /*0600*/  @!UP1 UIADD3 UR24, UR24, -UR30, URZ ;  /* 0x8000001e18189290 */ /* 0x000fe4000fffe03f */
[----:B------:R-:W-:Y:S02]  /*0610*/  UIMAD UR31, UR10, UR23, UR18 ;  /* 0x000000170a1f72a4 */ /* 0x000fe4000f8e0212 */
[----:B------:R-:W-:-:S02]  /*0620*/  USHF.R.S32.HI UR29, URZ, 0x1f, UR26 ;  /* 0x0000001f3f1d7899 */ /* 0x000fc4000801141a */
[----:B------:R-:W-:Y:S02]  /*0630*/  UIADD3 UR18, UP2, UR26, UR4, URZ ;  /* 0x000000041a127290 */ /* 0x000fe4000ff5e03f */
[----:B------:R-:W-:Y:S02]  /*0640*/  UISETP.GE.U32.AND UP3, UPT, UR24, UR30, UPT ;  /* 0x0000001e1800728c */ /* 0x000fe4000bf66070 */
[----:B------:R-:W-:Y:S02]  /*0650*/  UIMAD.WIDE.U32 UR22, UR10, UR22, UR14 ;  /* 0x000000160a1672a5 */ /* 0x000fe4000f8e000e */
[----:B------:R-:W-:Y:S02]  /*0660*/  ULDC UR33, c[0x0][0x178] ;  /* 0x00005e0000217ab9 */ /* 0x000fe40000000800 */
[----:B------:R-:W-:Y:S02]  /*0670*/  ULDC.64 UR14, c[0x0][0x240] ;  /* 0x00009000000e7ab9 */ /* 0x000fe40000000a00 */
[----:B------:R-:W-:-:S02]  /*0680*/  UIADD3.X UR4, UR29, UR5, UR17, UP2, !UPT ;  /* 0x000000051d047290 */ /* 0x000fc400097fe411 */
[----:B------:R-:W-:Y:S02]  /*0690*/  ULEA UR17, UP2, UR18, UR14, 0x1 ;  /* 0x0000000e12117291 */ /* 0x000fe4000f84083f */
[----:B------:R-:W-:Y:S02]  /*06a0*/  ULOP3.LUT UR32, UR10, UR33, URZ, 0x3c, !UPT ;  /* 0x000000210a207292 */ /* 0x000fe4000f8e3c3f */
[----:B------:R-:W-:Y:S02]  /*06b0*/  @!UP1 UIADD3 UR27, UR27, 0x1, URZ ;  /* 0x000000011b1b9890 */ /* 0x000fe4000fffe03f */
[----:B------:R-:W-:Y:S02]  /*06c0*/  ULEA.HI.X UR18, UR18, UR15, UR4, 0x1, UP2 ;  /* 0x0000000f12127291 */ /* 0x000fe400090f0c04 */
[----:B------:R-:W-:Y:S02]  /*06d0*/  UISETP.GE.AND UP2, UPT, UR32, URZ, UPT ;  /* 0x0000003f2000728c */ /* 0x000fe4000bf46270 */
[----:B------:R-:W-:-:S02]  /*06e0*/  UISETP.NE.AND UP1, UPT, URZ, UR33, UPT ;  /* 0x000000213f00728c */ /* 0x000fc4000bf25270 */
[----:B------:R-:W-:Y:S02]  /*06f0*/  @UP3 UIADD3 UR27, UR27, 0x1, URZ ;  /* 0x000000011b1b3890 */ /* 0x000fe4000fffe03f */
[----:B------:R-:W-:Y:S02]  /*0700*/  UIADD3 UR20, UP4, UR26, UR20, URZ ;  /* 0x000000141a147290 */ /* 0x000fe4000ff9e03f */
[----:B------:R-:W-:Y:S02]  /*0710*/  ULDC.64 UR4, c[0x0][0x248] ;  /* 0x0000920000047ab9 */ /* 0x000fe40000000a00 */
[----:B------:R-:W-:Y:S02]  /*0720*/  UIADD3.X UR25, UR29, UR21, UR25, UP4, !UPT ;  /* 0x000000151d197290 */ /* 0x000fe4000a7fe419 */
[----:B------:R-:W-:Y:S02]  /*0730*/  UMOV UR14, UR27 ;  /* 0x0000001b000e7c82 */ /* 0x000fe40008000000 */
[----:B------:R-:W-:-:S02]  /*0740*/  @!UP2 UIADD3 UR14, -UR14, URZ, URZ ;  /* 0x0000003f0e0ea290 */ /* 0x000fc4000fffe13f */
[----:B------:R-:W-:Y:S02]  /*0750*/  ULEA UR21, UP4, UR20, UR4, 0x1 ;  /* 0x0000000414157291 */ /* 0x000fe4000f88083f */
[----:B------:R-:W-:Y:S02]  /*0760*/  @!UP1 ULOP3.LUT UR14, URZ, UR33, URZ, 0x33, !UPT ;  /* 0x000000213f0e9292 */ /* 0x000fe4000f8e333f */
[----:B------:R-:W-:Y:S02]  /*0770*/  UIADD3 UR22, UP2, UR26, UR22, URZ ;  /* 0x000000161a167290 */ /* 0x000fe4000ff5e03f */
[----:B------:R-:W-:Y:S02]  /*0780*/  ULEA.HI.X UR20, UR20, UR5, UR25, 0x1, UP4 ;  /* 0x0000000514147291 */ /* 0x000fe4000a0f0c19 */
[----:B------:R-:W-:Y:S02]  /*0790*/  USHF.R.S32.HI UR15, URZ, 0x1f, UR14 ;  /* 0x0000001f3f0f7899 */ /* 0x000fe4000801140e */
[----:B------:R-:W-:-:S02]  /*07a0*/  ULDC.64 UR4, c[0x0][0x308] ;  /* 0x0000c20000047ab9 */ /* 0x000fc40000000a00 */
[----:B------:R-:W-:Y:S02]  /*07b0*/  UIADD3 UR25, UR9, UR19, URZ ;  /* 0x0000001309197290 */ /* 0x000fe4000fffe03f */
[----:B------:R-:W-:Y:S02]  /*07c0*/  ULDC.64 UR26, c[0x0][0x1a8] ;  /* 0x00006a00001a7ab9 */ /* 0x000fe40000000a00 */
[----:B------:R-:W-:Y:S02]  /*07d0*/  ULEA UR9, UP1, UR22, UR4, 0x1 ;  /* 0x0000000416097291 */ /* 0x000fe4000f82083f */
[----:B------:R-:W-:Y:S02]  /*07e0*/  UIMAD UR4, UR15, UR26, URZ ;  /* 0x0000001a0f0472a4 */ /* 0x000fe4000f8e023f */
[----:B------:R-:W-:Y:S02]  /*07f0*/  UMOV UR24, UR8 ;  /* 0x0000000800187c82 */ /* 0x000fe40008000000 */
[----:B------:R-:W-:-:S02]  /*0800*/  UIADD3.X UR23, UR29, UR23, UR31, UP2, !UPT ;  /* 0x000000171d177290 */ /* 0x000fc400097fe41f */
[----:B------:R-:W-:Y:S02]  /*0810*/  UIMAD.WIDE.U32 UR24, UR14, UR26, UR24 ;  /* 0x0000001a0e1872a5 */ /* 0x000fe4000f8e0018 */
[----:B------:R-:W-:Y:S02]  /*0820*/  ULEA UR19, UR28, 0xfffff000, 0xc ;  /* 0xfffff0001c137891 */ /* 0x000fe4000f8e603f */
[----:B------:R-:W-:Y:S02]  /*0830*/  UIMAD UR8, UR14, UR27, UR4 ;  /* 0x0000001b0e0872a4 */ /* 0x000fe4000f8e0204 */
[----:B------:R-:W-:Y:S02]  /*0840*/  ULEA.HI.X UR22, UR22, UR5, UR23, 0x1, UP1 ;  /* 0x0000000516167291 */ /* 0x000fe400088f0c17 */
[----:B------:R-:W-:Y:S02]  /*0850*/  UIADD3 UR7, UR7, UR16, URZ ;  /* 0x0000001007077290 */ /* 0x000fe4000fffe03f */
[----:B------:R-:W-:-:S02]  /*0860*/  UIADD3 UR16, UP1, UR19, UR24, URZ ;  /* 0x0000001813107290 */ /* 0x000fc4000ff3e03f */
[----:B------:R-:W-:Y:S02]  /*0870*/  ULDC.64 UR26, c[0x0][0x1c8] ;  /* 0x00007200001a7ab9 */ /* 0x000fe40000000a00 */
[----:B------:R-:W-:Y:S02]  /*0880*/  USHF.R.S32.HI UR23, URZ, 0x1f, UR19 ;  /* 0x0000001f3f177899 */ /* 0x000fe40008011413 */
[----:B------:R-:W-:Y:S02]  /*0890*/  UIADD3 UR24, UR25, UR8, URZ ;  /* 0x0000000819187290 */ /* 0x000fe4000fffe03f */
[----:B------:R-:W-:Y:S02]  /*08a0*/  ULDC.64 UR4, c[0x0][0x228] ;  /* 0x00008a0000047ab9 */ /* 0x000fe40000000a00 */
[----:B------:R-:W-:Y:S02]  /*08b0*/  UIMAD UR29, UR15, UR26, URZ ;  /* 0x0000001a0f1d72a4 */ /* 0x000fe4000f8e023f */
[----:B------:R-:W-:-:S02]  /*08c0*/  ULEA UR8, UP2, UR16, UR4, 0x1 ;  /* 0x0000000410087291 */ /* 0x000fc4000f84083f */
[----:B------:R-:W-:Y:S02]  /*08d0*/  UIADD3.X UR4, UR23, UR24, URZ, UP1, !UPT ;  /* 0x0000001817047290 */ /* 0x000fe40008ffe43f */
[----:B------:R-:W-:Y:S02]  /*08e0*/  UIMAD.WIDE.U32 UR24, UR14, UR26, UR6 ;  /* 0x0000001a0e1872a5 */ /* 0x000fe4000f8e0006 */
[----:B------:R-:W-:Y:S02]  /*08f0*/  UIMAD UR27, UR14, UR27, UR29 ;  /* 0x0000001b0e1b72a4 */ /* 0x000fe4000f8e021d */
[----:B------:R-:W-:Y:S02]  /*0900*/  UIADD3 UR19, UP1, UR19, UR24, URZ ;  /* 0x0000001813137290 */ /* 0x000fe4000ff3e03f */
[----:B------:R-:W-:Y:S02]  /*0910*/  UIADD3 UR25, UR25, UR27, URZ ;  /* 0x0000001b19197290 */ /* 0x000fe4000fffe03f */
[----:B------:R-:W-:-:S02]  /*0920*/  ULEA.HI.X UR26, UR16, UR5, UR4, 0x1, UP2 ;  /* 0x00000005101a7291 */ /* 0x000fc400090f0c04 */
[----:B------:R-:W-:Y:S02]  /*0930*/  ULDC.64 UR6, c[0x0][0x230] ;  /* 0x00008c0000067ab9 */ /* 0x000fe40000000a00 */
[----:B------:R-:W-:Y:S02]  /*0940*/  ULDC UR16, c[0x0][0x164] ;  /* 0x0000590000107ab9 */ /* 0x000fe40000000800 */
[----:B------:R-:W-:Y:S02]  /*0950*/  ULEA UR24, UP2, UR19, UR6, 0x1 ;  /* 0x0000000613187291 */ /* 0x000fe4000f84083f */
[----:B------:R-:W-:Y:S02]  /*0960*/  UIADD3.X UR25, UR23, UR25, URZ, UP1, !UPT ;  /* 0x0000001917197290 */ /* 0x000fe40008ffe43f */
[----:B------:R-:W-:Y:S02]  /*0970*/  @UP0 UIMAD UR6, UR12, UR16, UR10 ;  /* 0x000000100c0602a4 */ /* 0x000fe4000f8e020a */
[----:B------:R-:W-:-:S02]  /*0980*/  UISETP.GE.AND UP1, UPT, UR28, 0x1, UPT ;  /* 0x000000011c00788c */ /* 0x000fc4000bf26270 */
[----:B------:R-:W-:Y:S02]  /*0990*/  UMOV UR4, URZ ;  /* 0x0000003f00047c82 */ /* 0x000fe40008000000 */
[----:B------:R-:W-:Y:S02]  /*09a0*/  @UP0 UIMAD UR6, UR6, UR28, URZ ;  /* 0x0000001c060602a4 */ /* 0x000fe4000f8e023f */
[----:B------:R-:W-:Y:S02]  /*09b0*/  ULEA.HI.X UR25, UR19, UR7, UR25, 0x1, UP2 ;  /* 0x0000000713197291 */ /* 0x000fe400090f0c19 */
[----:B------:R-:W-:Y:S02]  /*09c0*/  ULDC.64 UR44, c[0x0][0x260] ;  /* 0x00009800002c7ab9 */ /* 0x000fe40000000a00 */
[----:B------:R-:W-:Y:S02]  /*09d0*/  ULDC UR7, c[0x0][0x16c] ;  /* 0x00005b0000077ab9 */ /* 0x000fe40000000800 */
[----:B------:R-:W-:-:S02]  /*09e0*/  @UP0 UIMAD UR6, UR6, UR7, URZ ;  /* 0x00000007060602a4 */ /* 0x000fc4000f8e023f */
[----:B------:R-:W-:Y:S02]  /*09f0*/  UMOV UR5, URZ ;  /* 0x0000003f00057c82 */ /* 0x000fe40008000000 */
[----:B------:R-:W-:Y:S02]  /*0a00*/  @UP0 UMOV UR7, 0x10 ;  /* 0x0000001000070882 */ /* 0x000fe40000000000 */
        /* <DEDUP_REMOVED lines=8> */
[----:B------:R-:W-:Y:S02]  /*0a90*/  UMOV UR16, UR17 ;  /* 0x0000001100107c82 */ /* 0x000fe40008000000 */
[----:B------:R-:W-:Y:S01]  /*0aa0*/  UMOV UR17, UR18 ;  /* 0x0000001200117c82 */ /* 0x000fe20008000000 */
[----:B------:R4:W-:Y:S01]  /*0ab0*/  STL [R1+0x10], RZ ;  /* 0x000010ff01007387 */ /* 0x0009e20000100800 */
[----:B------:R-:W-:-:S02]  /*0ac0*/  UMOV UR18, UR21 ;  /* 0x0000001500127c82 */ /* 0x000fc40008000000 */
[----:B------:R-:W-:Y:S01]  /*0ad0*/  UMOV UR19, UR20 ;  /* 0x0000001400137c82 */ /* 0x000fe20008000000 */
[----:B------:R-:W1:Y:S01]  /*0ae0*/  S2R R121, SR_LANEID ;  /* 0x0000000000797919 */ /* 0x000e620000000000 */
[----:B------:R-:W-:Y:S02]  /*0af0*/  UMOV UR21, UR22 ;  /* 0x0000001600157c82 */ /* 0x000fe40008000000 */
[----:B------:R-:W-:Y:S01]  /*0b00*/  UMOV UR20, UR9 ;  /* 0x0000000900147c82 */ /* 0x000fe20008000000 */
[----:B------:R4:W-:Y:S01]  /*0b10*/  STL [R1+0x14], RZ ;  /* 0x000014ff01007387 */ /* 0x0009e20000100800 */
[----:B------:R-:W-:Y:S02]  /*0b20*/  UMOV UR22, UR8 ;  /* 0x0000000800167c82 */ /* 0x000fe40008000000 */
[----:B------:R-:W-:Y:S02]  /*0b30*/  UMOV UR23, UR26 ;  /* 0x0000001a00177c82 */ /* 0x000fe40008000000 */
[----:B------:R-:W-:Y:S01]  /*0b40*/  UMOV UR6, URZ ;  /* 0x0000003f00067c82 */ /* 0x000fe20008000000 */
[----:B---3--:R-:W-:-:S02]  /*0b50*/  SHF.L.U32 R0, R122, 0x4, RZ ;  /* 0x000000047a007819 */ /* 0x008fc400000006ff */
[--C-:B------:R-:W-:Y:S02]  /*0b60*/  SHF.R.S32.HI R5, RZ, 0x1f, R122.reuse ;  /* 0x0000001fff057819 */ /* 0x100fe4000001147a */
[----:B------:R-:W-:Y:S02]  /*0b70*/  LOP3.LUT R3, R0, 0xfffffe00, RZ, 0xc0, !PT ;  /* 0xfffffe0000037812 */ /* 0x000fe400078ec0ff */
[----:B------:R-:W-:Y:S02]  /*0b80*/  LEA.HI R5, R5, R122, RZ, 0x5 ;  /* 0x0000007a05057211 */ /* 0x000fe400078f28ff */
[----:B------:R-:W-:Y:S02]  /*0b90*/  LOP3.LUT R120, R3, 0x1f, R122, 0xf8, !PT ;  /* 0x0000001f03787812 */ /* 0x000fe400078ef87a */
[----:B------:R-:W-:Y:S02]  /*0ba0*/  LOP3.LUT R236, R122, 0x1f, RZ, 0xc0, !PT ;  /* 0x0000001f7aec7812 */ /* 0x000fe400078ec0ff */
[----:B------:R-:W-:-:S02]  /*0bb0*/  SHF.R.S32.HI R235, RZ, 0x5, R5 ;  /* 0x00000005ffeb7819 */ /* 0x000fc40000011405 */
[----:B-1--4-:R-:W-:Y:S02]  /*0bc0*/  SHF.R.S32.HI R0, RZ, 0x1f, R120 ;  /* 0x0000001fff007819 */ /* 0x012fe40000011478 */
.L_x_1729:
        /* <DEDUP_REMOVED lines=14> */
[----:B------:R-:W-:-:S02]  /*0cb0*/  LOP3.LUT R6, R120, 0x80, RZ, 0xfc, !PT ;  /* 0x0000008078067812 */ /* 0x000fc400078efcff */
[----:B------:R-:W-:Y:S02]  /*0cc0*/  ISETP.GE.AND P2, PT, R120, UR28, PT ;  /* 0x0000001c78007c0c */ /* 0x000fe4000bf46270 */
[----:B------:R-:W-:Y:S02]  /*0cd0*/  ISETP.GE.AND P1, PT, R18, UR28, PT ;  /* 0x0000001c12007c0c */ /* 0x000fe4000bf26270 */
[----:B------:R-:W-:Y:S02]  /*0ce0*/  PRMT R5, RZ, 0x7610, R5 ;  /* 0x00007610ff057816 */ /* 0x000fe40000000005 */
[C---:B------:R-:W-:Y:S02]  /*0cf0*/  LOP3.LUT R7, R120.reuse, 0xa0, RZ, 0xfc, !PT ;  /* 0x000000a078077812 */ /* 0x040fe400078efcff */
[C---:B------:R-:W-:Y:S02]  /*0d00*/  LEA.HI.X R3, R120.reuse, UR17, R124, 0x1, P3 ;  /* 0x0000001178037c11 */ /* 0x040fe400098f0c7c */
[----:B------:R-:W-:-:S02]  /*0d10*/  LOP3.LUT R8, R120, 0xc0, RZ, 0xfc, !PT ;  /* 0x000000c078087812 */ /* 0x000fc400078efcff */
[----:B------:R-:W-:Y:S01]  /*0d20*/  ISETP.GE.AND P0, PT, R19, UR28, PT ;  /* 0x0000001c13007c0c */ /* 0x000fe2000bf06270 */
[----:B------:R1:W3:Y:S01]  /*0d30*/  @!P2 LDG.E.U16 R4, [R2.64] ;  /* 0x0000002a0204a981 */ /* 0x0002e2000c1e1500 */
[----:B------:R-:W-:Y:S02]  /*0d40*/  LOP3.LUT R9, R120, 0xe0, RZ, 0xfc, !PT ;  /* 0x000000e078097812 */ /* 0x000fe400078efcff */
[----:B------:R-:W-:Y:S01]  /*0d50*/  ISETP.GE.AND P4, PT, R0, UR28, PT ;  /* 0x0000001c00007c0c */ /* 0x000fe2000bf86270 */
[----:B------:R1:W4:Y:S01]  /*0d60*/  @!P1 LDG.E.U16 R5, [R2.64+0x40] ;  /* 0x0000402a02059981 */ /* 0x000322000c1e1500 */
[----:B------:R-:W-:Y:S02]  /*0d70*/  LOP3.LUT R10, R120, 0x100, RZ, 0xfc, !PT ;  /* 0x00000100780a7812 */ /* 0x000fe400078efcff */
[----:B------:R-:W-:Y:S02]  /*0d80*/  ISETP.GE.AND P6, PT, R6, UR28, PT ;  /* 0x0000001c06007c0c */ /* 0x000fe4000bfc6270 */
[----:B------:R-:W-:-:S02]  /*0d90*/  ISETP.GE.AND P5, PT, R7, UR28, PT ;  /* 0x0000001c07007c0c */ /* 0x000fc4000bfa6270 */
[----:B------:R-:W-:Y:S02]  /*0da0*/  ISETP.GE.AND P3, PT, R8, UR28, PT ;  /* 0x0000001c08007c0c */ /* 0x000fe4000bf66270 */
[----:B------:R-:W-:Y:S02]  /*0db0*/  ISETP.GE.AND P2, PT, R9, UR28, PT ;  /* 0x0000001c09007c0c */ /* 0x000fe4000bf46270 */
[----:B------:R-:W-:Y:S02]  /*0dc0*/  ISETP.GE.AND P1, PT, R10, UR28, PT ;  /* 0x0000001c0a007c0c */ /* 0x000fe4000bf26270 */
        /* <DEDUP_REMOVED lines=15> */
[C---:B------:R-:W-:Y:S01]  /*0ec0*/  LOP3.LUT R15, R120.reuse, 0x1a0, RZ, 0xfc, !PT ;  /* 0x000001a0780f7812 */ /* 0x040fe200078efcff */
[----:B------:R1:W2:Y:S01]  /*0ed0*/  @!P3 LDG.E.U16 R25, [R2.64+0x180] ;  /* 0x0001802a0219b981 */ /* 0x0002a2000c1e1500 */
[----:B------:R-:W-:Y:S02]  /*0ee0*/  ISETP.GE.AND P0, PT, R11, UR28, PT ;  /* 0x0000001c0b007c0c */ /* 0x000fe4000bf06270 */
[----:B------:R-:W-:Y:S01]  /*0ef0*/  LOP3.LUT R16, R120, 0x1c0, RZ, 0xfc, !PT ;  /* 0x000001c078107812 */ /* 0x000fe200078efcff */
[----:B------:R1:W2:Y:S01]  /*0f00*/  @!P2 LDG.E.U16 R24, [R2.64+0x1c0] ;  /* 0x0001c02a0218a981 */ /* 0x0002a2000c1e1500 */
[----:B------:R-:W-:-:S02]  /*0f10*/  ISETP.GE.AND P4, PT, R12, UR28, PT ;  /* 0x0000001c0c007c0c */ /* 0x000fc4000bf86270 */
[----:B------:R-:W-:Y:S01]  /*0f20*/  LOP3.LUT R17, R120, 0x1e0, RZ, 0xfc, !PT ;  /* 0x000001e078117812 */ /* 0x000fe200078efcff */
[----:B------:R1:W2:Y:S01]  /*0f30*/  @!P1 LDG.E.U16 R27, [R2.64+0x200] ;  /* 0x0002002a021b9981 */ /* 0x0002a2000c1e1500 */
        /* <DEDUP_REMOVED lines=70> */
[----:B------:R-:W-:Y:S02]  /*13a0*/  ISETP.GE.AND P2, PT, R120, UR28, PT ;  /* 0x0000001c78007c0c */ /* 0x000fe4000bf46270 */
[----:B------:R-:W-:Y:S02]  /*13b0*/  ISETP.GE.AND P1, PT, R18, UR28, PT ;  /* 0x0000001c12007c0c */ /* 0x000fe4000bf26270 */
[----:B------:R-:W-:Y:S02]  /*13c0*/  SHF.L.U64.HI R42, R120, 0x1, R124 ;  /* 0x00000001782a7819 */ /* 0x000fe4000001027c */
[----:B------:R-:W-:Y:S02]  /*13d0*/  IADD3 R2, P0, R56, UR18, RZ ;  /* 0x0000001238027c10 */ /* 0x000fe4000ff1e0ff */
[----:B------:R-:W-:Y:S02]  /*13e0*/  ISETP.GE.AND P4, PT, R0, UR28, PT ;  /* 0x0000001c00007c0c */ /* 0x000fe4000bf86270 */
[----:B------:R-:W-:-:S02]  /*13f0*/  IADD3.X R3, R42, UR19, RZ, P0, !PT ;  /* 0x000000132a037c10 */ /* 0x000fc400087fe4ff */
[----:B------:R-:W-:Y:S02]  /*1400*/  ISETP.GE.AND P0, PT, R19, UR28, PT ;  /* 0x0000001c13007c0c */ /* 0x000fe4000bf06270 */
[----:B------:R-:W-:Y:S02]  /*1410*/  ISETP.GE.AND P6, PT, R6, UR28, PT ;  /* 0x0000001c06007c0c */ /* 0x000fe4000bfc6270 */
[----:B------:R-:W-:Y:S02]  /*1420*/  ISETP.GE.AND P5, PT, R7, UR28, PT ;  /* 0x0000001c07007c0c */ /* 0x000fe4000bfa6270 */
[----:B------:R-:W-:Y:S01]  /*1430*/  ISETP.GE.AND P3, PT, R8, UR28, PT ;  /* 0x0000001c08007c0c */ /* 0x000fe2000bf66270 */
[----:B---3--:R1:W-:Y:S04]  /*1440*/  STS.U16 [R128], R4 ;  /* 0x0000000480007388 */ /* 0x0083e80000000400 */
[----:B----4-:R3:W-:Y:S01]  /*1450*/  STS.U16 [R126+0x40], R5 ;  /* 0x000040057e007388 */ /* 0x0107e20000000400 */
[----:B-1----:R-:W-:-:S04]  /*1460*/  LEA R4, R121, R36, 0x4 ;  /* 0x0000002479047211 */ /* 0x002fc800078e20ff */
[----:B------:R-:W-:Y:S01]  /*1470*/  LEA.HI.SX32 R119, R4, R4, 0x1b ;  /* 0x0000000404777211 */ /* 0x000fe200078fdaff */
[----:B-----5:R-:W-:Y:S04]  /*1480*/  STS.U16 [R252+0x80], R21 ;  /* 0x00008015fc007388 */ /* 0x020fe80000000400 */
[----:B--2---:R1:W-:Y:S04]  /*1490*/  STS.U16 [R251+0xc0], R20 ;  /* 0x0000c014fb007388 */ /* 0x0043e80000000400 */
[----:B------:R-:W-:Y:S04]  /*14a0*/  STS.U16 [R250+0x100], R23 ;  /* 0x00010017fa007388 */ /* 0x000fe80000000400 */
[----:B------:R2:W-:Y:S04]  /*14b0*/  STS.U16 [R249+0x140], R22 ;  /* 0x00014016f9007388 */ /* 0x0005e80000000400 */
[----:B------:R-:W-:Y:S04]  /*14c0*/  STS.U16 [R248+0x180], R25 ;  /* 0x00018019f8007388 */ /* 0x000fe80000000400 */
[----:B------:R4:W-:Y:S04]  /*14d0*/  STS.U16 [R245+0x1c0], R24 ;  /* 0x0001c018f5007388 */ /* 0x0009e80000000400 */
[----:B------:R-:W-:Y:S01]  /*14e0*/  STS.U16 [R244+0x200], R27 ;  /* 0x0002001bf4007388 */ /* 0x000fe20000000400 */
[----:B------:R-:W-:-:S03]  /*14f0*/  SHF.L.U32 R119, R119, 0x1, RZ ;  /* 0x0000000177777819 */ /* 0x000fc600000006ff */
[----:B------:R5:W-:Y:S04]  /*1500*/  STS.U16 [R243+0x240], R26 ;  /* 0x0002401af3007388 */ /* 0x000be80000000400 */
[----:B------:R-:W-:Y:S04]  /*1510*/  STS.U16 [R242+0x280], R29 ;  /* 0x0002801df2007388 */ /* 0x000fe80000000400 */
[----:B------:R0:W-:Y:S04]  /*1520*/  STS.U16 [R241+0x2c0], R28 ;  /* 0x0002c01cf1007388 */ /* 0x0001e80000000400 */
        /* <DEDUP_REMOVED lines=24> */
[----:B------:R-:W-:Y:S02]  /*16b0*/  PRMT R21, RZ, 0x7610, R21 ;  /* 0x00007610ff157816 */ /* 0x000fe40000000015 */
[----:B--2---:R-:W-:Y:S02]  /*16c0*/  PRMT R22, RZ, 0x7610, R22 ;  /* 0x00007610ff167816 */ /* 0x004fe40000000016 */
[----:B------:R-:W-:Y:S02]  /*16d0*/  PRMT R23, RZ, 0x7610, R23 ;  /* 0x00007610ff177816 */ /* 0x000fe40000000017 */
[----:B----4-:R-:W-:Y:S02]  /*16e0*/  PRMT R24, RZ, 0x7610, R24 ;  /* 0x00007610ff187816 */ /* 0x010fe40000000018 */
[----:B------:R-:W-:-:S02]  /*16f0*/  PRMT R25, RZ, 0x7610, R25 ;  /* 0x00007610ff197816 */ /* 0x000fc40000000019 */
[----:B-----5:R-:W-:Y:S02]  /*1700*/  PRMT R26, RZ, 0x7610, R26 ;  /* 0x00007610ff1a7816 */ /* 0x020fe4000000001a */
        /* <DEDUP_REMOVED lines=19> */
[----:B0-----:R-:W-:Y:S02]  /*1840*/  PRMT R28, RZ, 0x7610, R28 ;  /* 0x00007610ff1c7816 */ /* 0x001fe4000000001c */
        /* <DEDUP_REMOVED lines=16> */
[C---:B-1----:R-:W-:Y:S02]  /*1950*/  LEA R2, P0, R120.reuse, UR20, 0x1 ;  /* 0x0000001478027c11 */ /* 0x042fe4000f8008ff */
[----:B------:R-:W-:Y:S02]  /*1960*/  PRMT R39, RZ, 0x7610, R39 ;  /* 0x00007610ff277816 */ /* 0x000fe40000000027 */
[----:B------:R-:W-:Y:S02]  /*1970*/  LEA.HI.X R3, R120, UR21, R124, 0x1, P0 ;  /* 0x0000001578037c11 */ /* 0x000fe400080f0c7c */
[----:B------:R-:W-:-:S02]  /*1980*/  ISETP.GE.AND P0, PT, R19, UR28, PT ;  /* 0x0000001c13007c0c */ /* 0x000fc4000bf06270 */
[----:B------:R-:W-:Y:S02]  /*1990*/  ISETP.GE.AND P4, PT, R0, UR28, PT ;  /* 0x0000001c00007c0c */ /* 0x000fe4000bf86270 */
[----:B------:R-:W-:Y:S02]  /*19a0*/  ISETP.GE.AND P6, PT, R6, UR28, PT ;  /* 0x0000001c06007c0c */ /* 0x000fe4000bfc6270 */
[----:B------:R-:W-:Y:S02]  /*19b0*/  ISETP.GE.AND P5, PT, R7, UR28, PT ;  /* 0x0000001c07007c0c */ /* 0x000fe4000bfa6270 */
[----:B------:R-:W-:Y:S02]  /*19c0*/  ISETP.GE.AND P3, PT, R8, UR28, PT ;  /* 0x0000001c08007c0c */ /* 0x000fe4000bf66270 */
        /* <DEDUP_REMOVED lines=16> */
[----:B----4-:R0:W-:Y:S04]  /*1ad0*/  STS.U16 [R252+0x80], R21 ;  /* 0x00008015fc007388 */ /* 0x0101e80000000400 */
        /* <DEDUP_REMOVED lines=31> */
[----:B------:R2:W3:Y:S01]  /*1cd0*/  @!P2 LDG.E.U16 R38, [R2.64] ;  /* 0x0000002a0226a981 */ /* 0x0004e2000c1e1500 */
        /* <DEDUP_REMOVED lines=17> */
[----:B------:R2:W5:Y:S04]  /*1df0*/  @!P0 LDG.E.U16 R48, [R2.64+0x240] ;  /* 0x0002402a02308981 */ /* 0x000568000c1e1500 */
[----:B------:R2:W5:Y:S04]  /*1e00*/  @!P4 LDG.E.U16 R51, [R2.64+0x280] ;  /* 0x0002802a0233c981 */ /* 0x000568000c1e1500 */
[----:B------:R2:W5:Y:S04]  /*1e10*/  @!P6 LDG.E.U16 R50, [R2.64+0x2c0] ;  /* 0x0002c02a0232e981 */ /* 0x000568000c1e1500 */
[----:B------:R2:W5:Y:S04]  /*1e20*/  @!P5 LDG.E.U16 R53, [R2.64+0x300] ;  /* 0x0003002a0235d981 */ /* 0x000568000c1e1500 */
[----:B------:R2:W5:Y:S04]  /*1e30*/  @!P3 LDG.E.U16 R52, [R2.64+0x340] ;  /* 0x0003402a0234b981 */ /* 0x000568000c1e1500 */
[----:B------:R2:W5:Y:S04]  /*1e40*/  @!P2 LDG.E.U16 R55, [R2.64+0x380] ;  /* 0x0003802a0237a981 */ /* 0x000568000c1e1500 */
[----:B------:R2:W5:Y:S01]  /*1e50*/  @!P1 LDG.E.U16 R54, [R2.64+0x3c0] ;  /* 0x0003c02a02369981 */ /* 0x000562000c1e1500 */
[----:B------:R-:W-:Y:S01]  /*1e60*/  ISETP.GE.AND P0, PT, R120, UR28, PT ;  /* 0x0000001c78007c0c */ /* 0x000fe2000bf06270 */
[----:B------:R-:W-:-:S02]  /*1e70*/  USHF.R.S32.HI UR38, URZ, 0x1f, UR27 ;  /* 0x0000001f3f267899 */ /* 0x000fc4000801141b */
[----:B------:R-:W-:Y:S01]  /*1e80*/  UIMAD UR7, UR13, UR8, URZ ;  /* 0x000000080d0772a4 */ /* 0x000fe2000f8e023f */
[----:B0-----:R-:W-:Y:S01]  /*1e90*/  MOV R21, UR12 ;  /* 0x0000000c00157c02 */ /* 0x001fe20008000f00 */
[----:B------:R-:W-:Y:S01]  /*1ea0*/  UIMAD.WIDE.U32 UR34, UR12, UR8, URZ ;  /* 0x000000080c2272a5 */ /* 0x000fe2000f8e003f */
[----:B------:R-:W-:Y:S01]  /*1eb0*/  MOV R43, UR12 ;  /* 0x0000000c002b7c02 */ /* 0x000fe20008000f00 */
[----:B------:R-:W-:Y:S01]  /*1ec0*/  UIMAD UR7, UR12, UR9, UR7 ;  /* 0x000000090c0772a4 */ /* 0x000fe2000f8e0207 */
[----:B--2---:R-:W-:Y:S01]  /*1ed0*/  MOV R2, UR27 ;  /* 0x0000001b00027c02 */ /* 0x004fe20008000f00 */
[----:B------:R-:W-:Y:S01]  /*1ee0*/  UIMAD.WIDE.U32 UR32, UR12, UR30, URZ ;  /* 0x0000001e0c2072a5 */ /* 0x000fe2000f8e003f */
[----:B------:R-:W-:Y:S01]  /*1ef0*/  MOV R3, UR38 ;  /* 0x0000002600037c02 */ /* 0x000fe20008000f00 */
[----:B------:R-:W-:Y:S01]  /*1f00*/  ULDC.64 UR8, c[0x0][0x1f8] ;  /* 0x00007e0000087ab9 */ /* 0x000fe20000000a00 */
[----:B-1----:R-:W-:Y:S01]  /*1f10*/  MOV R4, UR27 ;  /* 0x0000001b00047c02 */ /* 0x002fe20008000f00 */
[----:B------:R-:W-:Y:S01]  /*1f20*/  UIMAD UR30, UR13, UR30, URZ ;  /* 0x0000001e0d1e72a4 */ /* 0x000fe2000f8e023f */
[----:B------:R-:W-:Y:S01]  /*1f30*/  MOV R5, UR38 ;  /* 0x0000002600057c02 */ /* 0x000fe20008000f00 */
[----:B------:R-:W-:Y:S01]  /*1f40*/  UIMAD UR29, UR11, UR8, URZ ;  /* 0x000000080b1d72a4 */ /* 0x000fe2000f8e023f */
[----:B------:R-:W-:Y:S01]  /*1f50*/  @!P0 IMAD.WIDE.U32 R2, R21, c[0x0][0x1f0], R2 ;  /* 0x00007c0015028a25 */ /* 0x000fe200078e0002 */
[----:B------:R-:W-:-:S03]  /*1f60*/  UIMAD UR39, UR12, UR31, UR30 ;  /* 0x0000001f0c2772a4 */ /* 0x000fc6000f8e021e */
[----:B------:R-:W-:Y:S01]  /*1f70*/  @!P0 IMAD.WIDE.U32 R4, R43, c[0x0][0x200], R4 ;  /* 0x000080002b048a25 */ /* 0x000fe200078e0004 */
[----:B------:R-:W-:Y:S01]  /*1f80*/  UIADD3 UR35, UR35, UR7, URZ ;  /* 0x0000000723237290 */ /* 0x000fe2000fffe03f */
[----:B------:R-:W-:Y:S01]  /*1f90*/  @!P0 IADD3 R3, R3, UR7, RZ ;  /* 0x0000000703038c10 */ /* 0x000fe2000fffe0ff */
[----:B------:R-:W-:Y:S01]  /*1fa0*/  UIMAD UR7, UR10, UR9, UR29 ;  /* 0x000000090a0772a4 */ /* 0x000fe2000f8e021d */
[----:B------:R-:W-:Y:S01]  /*1fb0*/  MOV R43, UR10 ;  /* 0x0000000a002b7c02 */ /* 0x000fe20008000f00 */
[----:B------:R-:W-:Y:S01]  /*1fc0*/  ULDC.64 UR30, c[0x0][0x208] ;  /* 0x00008200001e7ab9 */ /* 0x000fe20000000a00 */
[----:B------:R-:W-:Y:S01]  /*1fd0*/  @!P0 IADD3 R5, R5, UR39, RZ ;  /* 0x0000002705058c10 */ /* 0x000fe2000fffe0ff */
[----:B------:R-:W-:Y:S01]  /*1fe0*/  ULDC UR29, c[0x0][0x174] ;  /* 0x00005d00001d7ab9 */ /* 0x000fe20000000800 */
[----:B------:R-:W-:Y:S01]  /*1ff0*/  MOV R21, UR10 ;  /* 0x0000000a00157c02 */ /* 0x000fe20008000f00 */
[----:B------:R-:W-:Y:S02]  /*2000*/  UIADD3 UR29, UR6, -UR29, URZ ;  /* 0x8000001d061d7290 */ /* 0x000fe4000fffe03f */
[----:B------:R-:W-:Y:S01]  /*2010*/  UIMAD.WIDE.U32 UR8, UR10, UR8, UR34 ;  /* 0x000000080a0872a5 */ /* 0x000fe2000f8e0022 */
[----:B------:R-:W-:Y:S01]  /*2020*/  @!P0 IMAD.WIDE.U32 R4, R43, c[0x0][0x208], R4 ;  /* 0x000082002b048a25 */ /* 0x000fe200078e0004 */
[----:B------:R-:W-:-:S02]  /*2030*/  UIADD3 UR33, UR33, UR39, URZ ;  /* 0x0000002721217290 */ /* 0x000fc4000fffe03f */
[----:B------:R-:W-:Y:S01]  /*2040*/  UIMAD UR34, UR11, UR30, URZ ;  /* 0x0000001e0b2272a4 */ /* 0x000fe2000f8e023f */
[----:B------:R-:W-:Y:S01]  /*2050*/  @!P0 IMAD.WIDE.U32 R2, R21, c[0x0][0x1f8], R2 ;  /* 0x00007e0015028a25 */ /* 0x000fe200078e0002 */
[----:B------:R-:W-:Y:S02]  /*2060*/  UIMAD UR29, UR29, -0x800, URZ ;  /* 0xfffff8001d1d78a4 */ /* 0x000fe4000f8e023f */
[----:B------:R-:W-:Y:S02]  /*2070*/  UIMAD UR31, UR10, UR31, UR34 ;  /* 0x0000001f0a1f72a4 */ /* 0x000fe4000f8e0222 */
[----:B------:R-:W-:Y:S01]  /*2080*/  UIMAD.WIDE.U32 UR32, UR10, UR30, UR32 ;  /* 0x0000001e0a2072a5 */ /* 0x000fe2000f8e0020 */
[C---:B------:R-:W-:Y:S01]  /*2090*/  @!P0 IADD3 R56, P2, R120.reuse, R4, RZ ;  /* 0x0000000478388210 */ /* 0x040fe20007f5e0ff */
[----:B------:R-:W-:Y:S02]  /*20a0*/  USHF.R.S32.HI UR30, URZ, 0x1f, UR29 ;  /* 0x0000001f3f1e7899 */ /* 0x000fe4000801141d */
[----:B------:R-:W-:Y:S01]  /*20b0*/  UIADD3 UR35, UP0, UR29, UR8, URZ ;  /* 0x000000081d237290 */ /* 0x000fe2000ff1e03f */
[----:B------:R-:W-:-:S02]  /*20c0*/  @!P0 IADD3 R43, P1, R120, R2, RZ ;  /* 0x00000002782b8210 */ /* 0x000fc40007f3e0ff */
[C---:B------:R-:W-:Y:S01]  /*20d0*/  @!P0 IADD3.X R5, R124.reuse, UR31, R5, P2, !PT ;  /* 0x0000001f7c058c10 */ /* 0x040fe200097fe405 */
[----:B------:R-:W-:Y:S01]  /*20e0*/  UIADD3.X UR8, UR30, UR7, UR9, UP0, !UPT ;  /* 0x000000071e087290 */ /* 0x000fe200087fe409 */
[----:B------:R-:W-:Y:S02]  /*20f0*/  @!P0 IADD3.X R58, R124, UR7, R3, P1, !PT ;  /* 0x000000077c3a8c10 */ /* 0x000fe40008ffe403 */
[C---:B------:R-:W-:Y:S02]  /*2100*/  LEA R2, P2, R120.reuse, c[0x0][0x258], 0x1 ;  /* 0x0000960078027a11 */ /* 0x040fe400078408ff */
[C---:B------:R-:W-:Y:S02]  /*2110*/  LEA R20, P1, R120.reuse, c[0x0][0x268], 0x1 ;  /* 0x00009a0078147a11 */ /* 0x040fe400078208ff */
[----:B------:R-:W-:Y:S02]  /*2120*/  MOV R57, UR35 ;  /* 0x0000002300397c02 */ /* 0x000fe40008000f00 */
[----:B------:R-:W-:-:S02]  /*2130*/  LEA.HI.X R3, R120, c[0x0][0x25c], R124, 0x1, P2 ;  /* 0x0000970078037a11 */ /* 0x000fc400010f0c7c */
[----:B------:R-:W-:Y:S01]  /*2140*/  MOV R60, UR8 ;  /* 0x00000008003c7c02 */ /* 0x000fe20008000f00 */
[----:B------:R-:W-:Y:S01]  /*2150*/  UIADD3 UR34, UP1, UR29, UR32, URZ ;  /* 0x000000201d227290 */ /* 0x000fe2000ff3e03f */
[----:B------:R-:W-:Y:S02]  /*2160*/  LEA.HI.X R21, R120, c[0x0][0x26c], R124, 0x1, P1 ;  /* 0x00009b0078157a11 */ /* 0x000fe400008f0c7c */
        /* <DEDUP_REMOVED lines=13> */
[----:B------:R-:W-:Y:S01]  /*2240*/  STL [R1+0x4], R128 ;  /* 0x0000048001007387 */ /* 0x000fe20000100800 */
[----:B------:R-:W-:Y:S01]  /*2250*/  LEA R20, P2, R57, R20, 0x1 ;  /* 0x0000001439147211 */ /* 0x000fe200078408ff */
[----:B------:R-:W-:-:S03]  /*2260*/  ULDC.64 UR8, c[0x0][0x2e8] ;  /* 0x0000ba0000087ab9 */ /* 0x000fc60000000a00 */
[----:B------:R-:W-:Y:S02]  /*2270*/  LEA.HI.X R21, R57, R21, R60, 0x1, P2 ;  /* 0x0000001539157211 */ /* 0x000fe400010f0c3c */
[----:B------:R-:W-:-:S04]  /*2280*/  @!P0 LEA R42, P1, R43, c[0x0][0x268], 0x1 ;  /* 0x00009a002b2a8a11 */ /* 0x000fc800078208ff */
[----:B------:R-:W-:Y:S02]  /*2290*/  @!P0 LEA.HI.X R43, R43, c[0x0][0x26c], R58, 0x1, P1 ;  /* 0x00009b002b2b8a11 */ /* 0x000fe400008f0c3a */
[----:B------:R-:W-:Y:S01]  /*22a0*/  ISETP.GE.AND P1, PT, R19, UR28, PT ;  /* 0x0000001c13007c0c */ /* 0x000fe2000bf26270 */
[----:B------:R-:W-:Y:S01]  /*22b0*/  UIADD3.X UR32, UR30, UR31, UR33, UP1, !UPT ;  /* 0x0000001f1e207290 */ /* 0x000fe20008ffe421 */
[----:B------:R-:W-:-:S04]  /*22c0*/  MOV R59, UR34 ;  /* 0x00000022003b7c02 */ /* 0x000fc80008000f00 */
[----:B------:R-:W-:Y:S02]  /*22d0*/  LEA R2, P4, R59, R2, 0x1 ;  /* 0x000000023b027211 */ /* 0x000fe400078808ff */
[----:B------:R-:W-:-:S04]  /*22e0*/  MOV R62, UR32 ;  /* 0x00000020003e7c02 */ /* 0x000fc80008000f00 */
[----:B------:R-:W-:Y:S02]  /*22f0*/  LEA.HI.X R3, R59, R3, R62, 0x1, P4 ;  /* 0x000000033b037211 */ /* 0x000fe400020f0c3e */
[----:B------:R-:W-:Y:S02]  /*2300*/  PRMT R59, RZ, 0x7610, R59 ;  /* 0x00007610ff3b7816 */ /* 0x000fe4000000003b */
[----:B------:R-:W-:Y:S02]  /*2310*/  @!P0 LEA R4, P3, R56, c[0x0][0x258], 0x1 ;  /* 0x0000960038048a11 */ /* 0x000fe400078608ff */
[----:B------:R-:W-:Y:S02]  /*2320*/  ISETP.GE.AND P2, PT, R6, UR28, PT ;  /* 0x0000001c06007c0c */ /* 0x000fe4000bf46270 */
[----:B------:R-:W-:Y:S02]  /*2330*/  @!P0 LEA.HI.X R5, R56, c[0x0][0x25c], R5, 0x1, P3 ;  /* 0x0000970038058a11 */ /* 0x000fe400018f0c05 */
        /* <DEDUP_REMOVED lines=8> */
[----:B---3--:R-:W-:Y:S04]  /*23c0*/  STS.U16 [R128], R38 ;  /* 0x0000002680007388 */ /* 0x008fe80000000400 */
        /* <DEDUP_REMOVED lines=36> */
[----:B------:R-:W-:Y:S02]  /*2610*/  ISETP.GE.AND P1, PT, R9, UR28, PT ;  /* 0x0000001c09007c0c */ /* 0x000fe4000bf26270 */
[----:B--2---:R-:W-:Y:S01]  /*2620*/  PRMT R54, RZ, 0x7610, R54 ;  /* 0x00007610ff367816 */ /* 0x004fe20000000036 */
[----:B------:R-:W2:Y:S10]  /*2630*/  @!P6 LDG.E.U16 R57, [R20.64+-0xe80] ;  /* 0xfff1802a1439e981 */ /* 0x000eb4000c1e1500 */
[----:B------:R-:W4:Y:S01]  /*2640*/  @!P1 LDG.E.U16 R52, [R20.64+-0xe40] ;  /* 0xfff1c02a14349981 */ /* 0x000f22000c1e1500 */
[----:B------:R-:W-:-:S02]  /*2650*/  ISETP.GE.AND P1, PT, R10, UR28, PT ;  /* 0x0000001c0a007c0c */ /* 0x000fc4000bf26270 */
[----:B------:R-:W-:Y:S02]  /*2660*/  PRMT R53, RZ, 0x7610, R53 ;  /* 0x00007610ff357816 */ /* 0x000fe40000000035 */
[----:B------:R-:W-:Y:S02]  /*2670*/  PRMT R46, RZ, 0x7610, R46 ;  /* 0x00007610ff2e7816 */ /* 0x000fe4000000002e */
[----:B------:R-:W-:Y:S02]  /*2680*/  PRMT R48, RZ, 0x7610, R48 ;  /* 0x00007610ff307816 */ /* 0x000fe40000000030 */
[----:B------:R-:W-:Y:S01]  /*2690*/  PRMT R44, RZ, 0x7610, R44 ;  /* 0x00007610ff2c7816 */ /* 0x000fe2000000002c */
[----:B------:R-:W5:Y:S04]  /*26a0*/  @!P2 LDG.E.U16 R53, [R20.64+-0xf00] ;  /* 0xfff1002a1435a981 */ /* 0x000f68000c1e1500 */
[----:B------:R-:W2:Y:S01]  /*26b0*/  @!P1 LDG.E.U16 R59, [R20.64+-0xe00] ;  /* 0xfff2002a143b9981 */ /* 0x000ea2000c1e1500 */
[----:B------:R-:W-:-:S02]  /*26c0*/  ISETP.GE.AND P1, PT, R11, UR28, PT ;  /* 0x0000001c0b007c0c */ /* 0x000fc4000bf26270 */
[----:B------:R-:W-:Y:S01]  /*26d0*/  PRMT R50, RZ, 0x7610, R50 ;  /* 0x00007610ff327816 */ /* 0x000fe20000000032 */
[----:B------:R-:W2:Y:S01]  /*26e0*/  @!P3 LDG.E.U16 R46, [R20.64+-0xfc0] ;  /* 0xfff0402a142eb981 */ /* 0x000ea2000c1e1500 */
[----:B------:R-:W-:Y:S02]  /*26f0*/  ISETP.GE.AND P2, PT, R13, UR28, PT ;  /* 0x0000001c0d007c0c */ /* 0x000fe4000bf46270 */
[----:B------:R-:W-:Y:S01]  /*2700*/  ISETP.GE.AND P3, PT, R14, UR28, PT ;  /* 0x0000001c0e007c0c */ /* 0x000fe2000bf66270 */
[----:B------:R-:W2:Y:S01]  /*2710*/  @!P4 LDG.E.U16 R48, [R20.64+-0xf40] ;  /* 0xfff0c02a1430c981 */ /* 0x000ea2000c1e1500 */
[----:B------:R-:W-:-:S03]  /*2720*/  ISETP.GE.AND P4, PT, R15, UR28, PT ;  /* 0x0000001c0f007c0c */ /* 0x000fc6000bf86270 */
[----:B------:R0:W2:Y:S04]  /*2730*/  @!P0 LDG.E.U16 R44, [R42.64] ;  /* 0x0000002a2a2c8981 */ /* 0x0000a8000c1e1500 */
[----:B------:R-:W3:Y:S01]  /*2740*/  @!P1 LDG.E.U16 R54, [R20.64+-0xdc0] ;  /* 0xfff2402a14369981 */ /* 0x000ee2000c1e1500 */
[----:B------:R-:W-:-:S03]  /*2750*/  ISETP.GE.AND P1, PT, R12, UR28, PT ;  /* 0x0000001c0c007c0c */ /* 0x000fc6000bf26270 */
[----:B------:R-:W3:Y:S01]  /*2760*/  @!P5 LDG.E.U16 R50, [R20.64+-0xec0] ;  /* 0xfff1402a1432d981 */ /* 0x000ee2000c1e1500 */
[----:B------:R-:W-:Y:S02]  /*2770*/  ISETP.GE.AND P5, PT, R16, UR28, PT ;  /* 0x0000001c10007c0c */ /* 0x000fe4000bfa6270 */
[----:B------:R-:W-:Y:S01]  /*2780*/  ISETP.GE.AND P6, PT, R17, UR28, PT ;  /* 0x0000001c11007c0c */ /* 0x000fe2000bfc6270 */
        /* <DEDUP_REMOVED lines=9> */
[----:B------:R-:W-:Y:S01]  /*2820*/  ISETP.GE.AND P1, PT, R18, UR28, PT ;  /* 0x0000001c12007c0c */ /* 0x000fe2000bf26270 */
[----:B--2---:R0:W-:Y:S04]  /*2830*/  STS.U16 [R128], R44 ;  /* 0x0000002c80007388 */ /* 0x0041e80000000400 */
[----:B------:R-:W-:Y:S04]  /*2840*/  STS.U16 [R126+0x40], R46 ;  /* 0x0000402e7e007388 */ /* 0x000fe80000000400 */
        /* <DEDUP_REMOVED lines=35> */
[----:B------:R-:W-:-:S03]  /*2a80*/  ISETP.GE.AND P0, PT, R19, UR28, PT ;  /* 0x0000001c13007c0c */ /* 0x000fc6000bf06270 */
[----:B------:R1:W5:Y:S01]  /*2a90*/  @!P1 LDG.E.U16 R67, [R2.64+-0xfc0] ;  /* 0xfff0402a02439981 */ /* 0x000362000c1e1500 */
[----:B------:R-:W-:-:S03]  /*2aa0*/  ISETP.GE.AND P1, PT, R0, UR28, PT ;  /* 0x0000001c00007c0c */ /* 0x000fc6000bf26270 */
[----:B------:R1:W5:Y:S04]  /*2ab0*/  @!P2 LDG.E.U16 R78, [R2.64+-0xd40] ;  /* 0xfff2c02a024ea981 */ /* 0x000368000c1e1500 */
[----:B------:R1:W5:Y:S04]  /*2ac0*/  @!P3 LDG.E.U16 R83, [R2.64+-0xd00] ;  /* 0xfff3002a0253b981 */ /* 0x000368000c1e1500 */
[----:B------:R1:W5:Y:S01]  /*2ad0*/  @!P0 LDG.E.U16 R69, [R2.64+-0xf80] ;  /* 0xfff0802a02458981 */ /* 0x000362000c1e1500 */
[----:B------:R-:W-:-:S03]  /*2ae0*/  ISETP.GE.AND P0, PT, R6, UR28, PT ;  /* 0x0000001c06007c0c */ /* 0x000fc6000bf06270 */
[----:B------:R1:W5:Y:S01]  /*2af0*/  @!P1 LDG.E.U16 R68, [R2.64+-0xf40] ;  /* 0xfff0c02a02449981 */ /* 0x000362000c1e1500 */
[----:B------:R-:W-:-:S03]  /*2b00*/  ISETP.GE.AND P1, PT, R7, UR28, PT ;  /* 0x0000001c07007c0c */ /* 0x000fc6000bf26270 */
[----:B------:R1:W5:Y:S04]  /*2b10*/  @!P4 LDG.E.U16 R80, [R2.64+-0xcc0] ;  /* 0xfff3402a0250c981 */ /* 0x000368000c1e1500 */
[----:B------:R1:W5:Y:S04]  /*2b20*/  @!P5 LDG.E.U16 R85, [R2.64+-0xc80] ;  /* 0xfff3802a0255d981 */ /* 0x000368000c1e1500 */
[----:B------:R1:W5:Y:S01]  /*2b30*/  @!P0 LDG.E.U16 R77, [R2.64+-0xf00] ;  /* 0xfff1002a024d8981 */ /* 0x000362000c1e1500 */
[----:B------:R-:W-:Y:S02]  /*2b40*/  ISETP.GE.AND P0, PT, R8, UR28, PT ;  /* 0x0000001c08007c0c */ /* 0x000fe4000bf06270 */
[----:B0-----:R-:W-:Y:S01]  /*2b50*/  PRMT R5, RZ, 0x7610, R5 ;  /* 0x00007610ff057816 */ /* 0x001fe20000000005 */
[----:B------:R1:W5:Y:S01]  /*2b60*/  @!P1 LDG.E.U16 R74, [R2.64+-0xec0] ;  /* 0xfff1402a024a9981 */ /* 0x000362000c1e1500 */
[----:B------:R-:W-:-:S03]  /*2b70*/  ISETP.GE.AND P1, PT, R9, UR28, PT ;  /* 0x0000001c09007c0c */ /* 0x000fc6000bf26270 */
[----:B------:R1:W5:Y:S06]  /*2b80*/  @!P6 LDG.E.U16 R82, [R2.64+-0xc40] ;  /* 0xfff3c02a0252e981 */ /* 0x00036c000c1e1500 */
[----:B------:R1:W5:Y:S01]  /*2b90*/  @!P0 LDG.E.U16 R5, [R2.64+-0xe80] ;  /* 0xfff1802a02058981 */ /* 0x000362000c1e1500 */
[----:B------:R-:W-:Y:S02]  /*2ba0*/  ISETP.GE.AND P0, PT, R10, UR28, PT ;  /* 0x0000001c0a007c0c */ /* 0x000fe4000bf06270 */
[----:B------:R-:W-:-:S06]  /*2bb0*/  PRMT R4, RZ, 0x7610, R4 ;  /* 0x00007610ff047816 */ /* 0x000fcc0000000004 */
[----:B------:R1:W5:Y:S01]  /*2bc0*/  @!P1 LDG.E.U16 R4, [R2.64+-0xe40] ;  /* 0xfff1c02a02049981 */ /* 0x000362000c1e1500 */
[----:B------:R-:W-:-:S04]  /*2bd0*/  ISETP.NE.AND P1, PT, R75, RZ, PT ;  /* 0x000000ff4b00720c */ /* 0x000fc80003f25270 */
[----:B------:R1:W5:Y:S01]  /*2be0*/  @!P0 LDG.E.U16 R79, [R2.64+-0xe00] ;  /* 0xfff2002a024f8981 */ /* 0x000362000c1e1500 */
[----:B------:R-:W-:-:S08]  /*2bf0*/  ISETP.GE.AND P0, PT, R11, UR28, PT ;  /* 0x0000001c0b007c0c */ /* 0x000fd0000bf06270 */
        /* <DEDUP_REMOVED lines=18> */
[----:B------:R4:W0:Y:S01]  /*2d20*/  MUFU.EX2 R84, R75 ;  /* 0x0000004b00547308 */ /* 0x0008220000000800 */
        /* <DEDUP_REMOVED lines=11> */
[----:B-1----:R-:W-:Y:S01]  /*2de0*/  FADD.FTZ R2, R21, 1 ;  /* 0x3f80000015027421 */ /* 0x002fe20000010000 */
[----:B------:R-:W-:-:S05]  /*2df0*/  HADD2.F32 R50, -RZ, R50.H0_H0 ;  /* 0x20000032ff327230 */ /* 0x000fca0000004100 */
[----:B------:R-:W-:Y:S01]  /*2e00*/  MUFU.RCP R75, R75 ;  /* 0x0000004b004b7308 */ /* 0x000fe20000001000 */
[----:B------:R-:W-:Y:S01]  /*2e10*/  FMUL.FTZ R86, R50, -1.4426950216293334961 ;  /* 0xbfb8aa3b32567820 */ /* 0x000fe20000410000 */
[----:B------:R-:W-:Y:S01]  /*2e20*/  HADD2.F32 R52, -RZ, R52.H0_H0 ;  /* 0x20000034ff347230 */ /* 0x000fe20000004100 */
[----:B---3--:R-:W-:Y:S01]  /*2e30*/  FADD.FTZ R3, R3, 1 ;  /* 0x3f80000003037421 */ /* 0x008fe20000010000 */
[----:B------:R-:W-:-:S04]  /*2e40*/  HADD2.F32 R51, -RZ, R51.H0_H0 ;  /* 0x20000033ff337230 */ /* 0x000fc80000004100 */
[----:B------:R-:W-:Y:S01]  /*2e50*/  MUFU.EX2 R86, R86 ;  /* 0x0000005600567308 */ /* 0x000fe20000000800 */
[----:B------:R-:W-:Y:S01]  /*2e60*/  HADD2.F32 R63, -RZ, R63.H0_H0 ;  /* 0x2000003fff3f7230 */ /* 0x000fe20000004100 */
[----:B------:R-:W-:Y:S01]  /*2e70*/  FMUL.FTZ R88, R52, -1.4426950216293334961 ;  /* 0xbfb8aa3b34587820 */ /* 0x000fe20000410000 */
[----:B------:R-:W-:Y:S01]  /*2e80*/  HADD2.F32 R64, -RZ, R64.H0_H0 ;  /* 0x20000040ff407230 */ /* 0x000fe20000004100 */
[----:B------:R-:W-:Y:S01]  /*2e90*/  FMUL.FTZ R87, R51, -1.4426950216293334961 ;  /* 0xbfb8aa3b33577820 */ /* 0x000fe20000410000 */
[----:B------:R-:W-:-:S03]  /*2ea0*/  HADD2.F32 R56, -RZ, R56.H0_H0 ;  /* 0x20000038ff387230 */ /* 0x000fc60000004100 */
[----:B------:R-:W-:Y:S02]  /*2eb0*/  MUFU.EX2 R88, R88 ;  /* 0x0000005800587308 */ /* 0x000fe40000000800 */
[----:B------:R-:W-:-:S06]  /*2ec0*/  FMUL.FTZ R91, R56, -1.4426950216293334961 ;  /* 0xbfb8aa3b385b7820 */ /* 0x000fcc0000410000 */
[----:B------:R-:W-:Y:S01]  /*2ed0*/  MUFU.EX2 R87, R87 ;  /* 0x0000005700577308 */ /* 0x000fe20000000800 */
[----:B------:R-:W-:-:S07]  /*2ee0*/  HADD2.F32 R65, -RZ, R65.H0_H0 ;  /* 0x20000041ff417230 */ /* 0x000fce0000004100 */
[----:B------:R-:W-:Y:S01]  /*2ef0*/  MUFU.EX2 R91, R91 ;  /* 0x0000005b005b7308 */ /* 0x000fe20000000800 */
        /* <DEDUP_REMOVED lines=24> */
[----:B------:R-:W5:Y:S01]  /*3080*/  LDS.U16 R68, [R119+0x8] ;  /* 0x0000080077447984 */ /* 0x000f620000000400 */
[----:B-1----:R1:W-:Y:S01]  /*3090*/  MUFU.RCP R79, R3 ;  /* 0x00000003004f7308 */ /* 0x0023e20000001000 */
[----:B------:R-:W-:-:S02]  /*30a0*/  FADD.FTZ R77, R84, 1 ;  /* 0x3f800000544d7421 */ /* 0x000fc40000010000 */
[----:B------:R-:W5:Y:S01]  /*30b0*/  LDS.U16 R69, [R119+0xa] ;  /* 0x00000a0077457984 */ /* 0x000f620000000400 */
[----:B0-----:R-:W-:-:S04]  /*30c0*/  FADD.FTZ R2, -R74, 1 ;  /* 0x3f8000004a027421 */ /* 0x001fc80000010100 */
[----:B--2---:R-:W-:Y:S02]  /*30d0*/  FFMA.FTZ R85, R43, R2, 1 ;  /* 0x3f8000002b557423 */ /* 0x004fe40000010002 */
[----:B------:R-:W0:Y:S01]  /*30e0*/  LDS.U16 R2, [R119+0xc] ;  /* 0x00000c0077027984 */ /* 0x000e220000000400 */
[----:B-1----:R-:W-:Y:S01]  /*30f0*/  FADD.FTZ R3, -R75, 1 ;  /* 0x3f8000004b037421 */ /* 0x002fe20000010100 */
[----:B------:R-:W1:Y:S03]  /*3100*/  MUFU.RCP R77, R77 ;  /* 0x0000004d004d7308 */ /* 0x000e660000001000 */
[----:B------:R-:W-:Y:S01]  /*3110*/  FFMA.FTZ R3, R42, R3, 1 ;  /* 0x3f8000002a037423 */ /* 0x000fe20000010003 */
[----:B---3--:R-:W-:Y:S02]  /*3120*/  HADD2.F32 R20, -RZ, R20.H0_H0 ;  /* 0x20000014ff147230 */ /* 0x008fe40000004100 */
[----:B----4-:R-:W-:-:S03]  /*3130*/  HADD2.F32 R21, -RZ, R21.H0_H0 ;  /* 0x20000015ff157230 */ /* 0x010fc60000004100 */
[----:B------:R-:W-:Y:S02]  /*3140*/  FMUL.FTZ R4, R63, R20 ;  /* 0x000000143f047220 */ /* 0x000fe40000410000 */
[----:B------:R-:W-:Y:S02]  /*3150*/  FMUL.FTZ R5, R64, R21 ;  /* 0x0000001540057220 */ /* 0x000fe40000410000 */
[----:B------:R-:W-:Y:S02]  /*3160*/  FMUL.FTZ R4, R75, R4 ;  /* 0x000000044b047220 */ /* 0x000fe40000410000 */
[----:B------:R-:W-:Y:S02]  /*3170*/  FMUL.FTZ R78, R74, R5 ;  /* 0x000000054a4e7220 */ /* 0x000fe40000410000 */
[----:B------:R-:W-:Y:S02]  /*3180*/  FMUL.FTZ R5, R4, R3 ;  /* 0x0000000304057220 */ /* 0x000fe40000410000 */
[----:B------:R-:W-:Y:S01]  /*3190*/  FADD.FTZ R81, R86, 1 ;  /* 0x3f80000056517421 */ /* 0x000fe20000010000 */
[----:B------:R-:W2:Y:S04]  /*31a0*/  LDS.U16 R3, [R119+0xe] ;  /* 0x00000e0077037984 */ /* 0x000ea80000000400 */
[----:B------:R-:W3:Y:S01]  /*31b0*/  LDS.U16 R4, [R119+0x10] ;  /* 0x0000100077047984 */ /* 0x000ee20000000400 */
[----:B------:R-:W4:Y:S01]  /*31c0*/  MUFU.RCP R81, R81 ;  /* 0x0000005100517308 */ /* 0x000f220000001000 */
[----:B-----5:R-:W-:Y:S01]  /*31d0*/  HADD2.F32 R44, -RZ, R44.H0_H0 ;  /* 0x2000002cff2c7230 */ /* 0x020fe20000004100 */
[----:B------:R-:W-:Y:S01]  /*31e0*/  FADD.FTZ R83, R88, 1 ;  /* 0x3f80000058537421 */ /* 0x000fe20000010000 */
[----:B------:R-:W-:Y:S01]  /*31f0*/  HADD2.F32 R67, -RZ, R67.H0_H0 ;  /* 0x20000043ff437230 */ /* 0x000fe20000004100 */
[----:B------:R-:W-:-:S02]  /*3200*/  FADD.FTZ R76, R87, 1 ;  /* 0x3f800000574c7421 */ /* 0x000fc40000010000 */
[----:B------:R-:W-:Y:S01]  /*3210*/  FADD.FTZ R80, R89, 1 ;  /* 0x3f80000059507421 */ /* 0x000fe20000010000 */
[----:B------:R-:W-:Y:S01]  /*3220*/  HADD2.F32 R68, -RZ, R68.H0_H0 ;  /* 0x20000044ff447230 */ /* 0x000fe20000004100 */
[----:B-1----:R-:W-:Y:S01]  /*3230*/  FADD.FTZ R87, -R77, 1 ;  /* 0x3f8000004d577421 */ /* 0x002fe20000010100 */
[----:B------:R-:W-:Y:S01]  /*3240*/  HADD2.F32 R59, -RZ, R59.H0_H0 ;  /* 0x2000003bff3b7230 */ /* 0x000fe20000004100 */
[----:B------:R-:W-:Y:S01]  /*3250*/  FMUL.FTZ R82, R65, R44 ;  /* 0x0000002c41527220 */ /* 0x000fe20000410000 */
[----:B------:R-:W1:Y:S01]  /*3260*/  MUFU.RCP R83, R83 ;  /* 0x0000005300537308 */ /* 0x000e620000001000 */
[----:B------:R-:W-:Y:S02]  /*3270*/  FMUL.FTZ R100, R78, R85 ;  /* 0x000000554e647220 */ /* 0x000fe40000410000 */
[----:B------:R-:W-:Y:S01]  /*3280*/  FADD.FTZ R90, R90, 1 ;  /* 0x3f8000005a5a7421 */ /* 0x000fe20000010000 */
[----:B------:R-:W-:Y:S01]  /*3290*/  HADD2.F32 R72, -RZ, R72.H0_H0 ;  /* 0x20000048ff487230 */ /* 0x000fe20000004100 */
[----:B------:R-:W-:Y:S01]  /*32a0*/  FFMA.FTZ R89, R46, R87, 1 ;  /* 0x3f8000002e597423 */ /* 0x000fe20000010057 */
[----:B------:R-:W-:Y:S01]  /*32b0*/  HADD2.F32 R69, -RZ, R69.H0_H0 ;  /* 0x20000045ff457230 */ /* 0x000fe20000004100 */
[----:B------:R-:W-:Y:S01]  /*32c0*/  FMUL.FTZ R82, R77, R82 ;  /* 0x000000524d527220 */ /* 0x000fe20000410000 */
[----:B------:R-:W-:Y:S01]  /*32d0*/  HADD2.F32 R57, -RZ, R57.H0_H0 ;  /* 0x20000039ff397230 */ /* 0x000fe20000004100 */
[C---:B------:R-:W-:Y:S01]  /*32e0*/  FADD.FTZ R85, -R79.reuse, 1 ;  /* 0x3f8000004f557421 */ /* 0x040fe20000010100 */
[----:B------:R-:W-:Y:S01]  /*32f0*/  LDS.U16 R86, [R119+0x14] ;  /* 0x0000140077567984 */ /* 0x000fe20000000400 */
[----:B------:R-:W-:Y:S01]  /*3300*/  FMUL.FTZ R78, R70, R67 ;  /* 0x00000043464e7220 */ /* 0x000fe20000410000 */
[----:B------:R-:W5:Y:S01]  /*3310*/  MUFU.RCP R76, R76 ;  /* 0x0000004c004c7308 */ /* 0x000f620000001000 */
[----:B------:R-:W-:Y:S01]  /*3320*/  FMUL.FTZ R101, R82, R89 ;  /* 0x0000005952657220 */ /* 0x000fe20000410000 */
[----:B------:R-:W-:Y:S01]  /*3330*/  HADD2.F32 R62, -RZ, R62.H0_H0 ;  /* 0x2000003eff3e7230 */ /* 0x000fe20000004100 */
[----:B------:R-:W-:Y:S01]  /*3340*/  FFMA.FTZ R85, R48, R85, 1 ;  /* 0x3f80000030557423 */ /* 0x000fe20000010055 */
[----:B------:R-:W-:Y:S01]  /*3350*/  LDS.U16 R88, [R119+0x16] ;  /* 0x0000160077587984 */ /* 0x000fe20000000400 */
[----:B------:R-:W-:-:S02]  /*3360*/  FMUL.FTZ R78, R79, R78 ;  /* 0x0000004e4f4e7220 */ /* 0x000fc40000410000 */
[----:B------:R-:W-:Y:S02]  /*3370*/  FADD.FTZ R89, R91, 1 ;  /* 0x3f8000005b597421 */ /* 0x000fe40000010000 */
[----:B----4-:R-:W-:Y:S02]  /*3380*/  FADD.FTZ R91, -R81, 1 ;  /* 0x3f800000515b7421 */ /* 0x010fe40000010100 */
[----:B------:R-:W-:Y:S02]  /*3390*/  FMUL.FTZ R82, R73, R68 ;  /* 0x0000004449527220 */ /* 0x000fe40000410000 */
[----:B------:R-:W-:Y:S01]  /*33a0*/  FMUL.FTZ R102, R78, R85 ;  /* 0x000000554e667220 */ /* 0x000fe20000410000 */
[----:B------:R-:W-:Y:S01]  /*33b0*/  HADD2.F32 R78, -RZ, R71.H0_H0 ;  /* 0x20000047ff4e7230 */ /* 0x000fe20000004100 */
[----:B------:R-:W-:Y:S01]  /*33c0*/  FFMA.FTZ R91, R50, R91, 1 ;  /* 0x3f800000325b7423 */ /* 0x000fe2000001005b */
[----:B0-----:R-:W-:Y:S01]  /*33d0*/  HADD2.F32 R71, -RZ, R2.H0_H0 ;  /* 0x20000002ff477230 */ /* 0x001fe20000004100 */
[----:B------:R-:W-:Y:S01]  /*33e0*/  FMUL.FTZ R82, R81, R82 ;  /* 0x0000005251527220 */ /* 0x000fe20000410000 */
[----:B------:R-:W0:Y:S01]  /*33f0*/  MUFU.RCP R80, R80 ;  /* 0x0000005000507308 */ /* 0x000e220000001000 */
[----:B------:R-:W-:Y:S01]  /*3400*/  FMUL.FTZ R93, R59, -1.4426950216293334961 ;  /* 0xbfb8aa3b3b5d7820 */ /* 0x000fe20000410000 */
[----:B------:R-:W4:Y:S01]  /*3410*/  LDS.U16 R2, [R119+0x12] ;  /* 0x0000120077027984 */ /* 0x000f220000000400 */
[----:B------:R-:W-:-:S02]  /*3420*/  FMUL.FTZ R103, R82, R91 ;  /* 0x0000005b52677220 */ /* 0x000fc40000410000 */
[C---:B-1----:R-:W-:Y:S02]  /*3430*/  FADD.FTZ R85, -R83.reuse, 1 ;  /* 0x3f80000053557421 */ /* 0x042fe40000010100 */
[----:B------:R-:W-:Y:S01]  /*3440*/  FMUL.FTZ R82, R78, R71 ;  /* 0x000000474e527220 */ /* 0x000fe20000410000 */
[----:B------:R1:W0:Y:S01]  /*3450*/  MUFU.RCP R87, R90 ;  /* 0x0000005a00577308 */ /* 0x0002220000001000 */
[----:B------:R-:W-:Y:S02]  /*3460*/  FFMA.FTZ R91, R52, R85, 1 ;  /* 0x3f800000345b7423 */ /* 0x000fe40000010055 */
[----:B------:R-:W-:Y:S02]  /*3470*/  FMUL.FTZ R82, R83, R82 ;  /* 0x0000005253527220 */ /* 0x000fe40000410000 */
[----:B-----5:R-:W-:-:S03]  /*3480*/  FADD.FTZ R84, -R76, 1 ;  /* 0x3f8000004c547421 */ /* 0x020fc60000010100 */
[----:B------:R5:W0:Y:S01]  /*3490*/  MUFU.EX2 R95, R93 ;  /* 0x0000005d005f7308 */ /* 0x000a220000000800 */
[----:B------:R-:W-:Y:S01]  /*34a0*/  HADD2.F32 R85, -RZ, R60.H0_H0 ;  /* 0x2000003cff557230 */ /* 0x000fe20000004100 */
[----:B------:R-:W-:Y:S01]  /*34b0*/  FMUL.FTZ R105, R82, R91 ;  /* 0x0000005b52697220 */ /* 0x000fe20000410000 */
[----:B--2---:R-:W-:Y:S01]  /*34c0*/  HADD2.F32 R60, -RZ, R3.H0_H0 ;  /* 0x20000003ff3c7230 */ /* 0x004fe20000004100 */
[----:B------:R-:W-:Y:S01]  /*34d0*/  FFMA.FTZ R84, R51, R84, 1 ;  /* 0x3f80000033547423 */ /* 0x000fe20000010054 */
[----:B------:R-:W-:Y:S01]  /*34e0*/  HADD2.F32 R82, -RZ, R55.H0_H0 ;  /* 0x20000037ff527230 */ /* 0x000fe20000004100 */
[----:B------:R-:W-:Y:S01]  /*34f0*/  FMUL.FTZ R92, R57, -1.4426950216293334961 ;  /* 0xbfb8aa3b395c7820 */ /* 0x000fe20000410000 */
[----:B-1----:R-:W1:Y:S01]  /*3500*/  LDS.U16 R90, [R119+0x18] ;  /* 0x00001800775a7984 */ /* 0x002e620000000400 */
[----:B-----5:R-:W-:Y:S01]  /*3510*/  FMUL.FTZ R93, R72, R69 ;  /* 0x00000045485d7220 */ /* 0x020fe20000410000 */
[----:B---3--:R-:W-:-:S03]  /*3520*/  HADD2.F32 R55, -RZ, R4.H0_H0 ;  /* 0x20000004ff377230 */ /* 0x008fc60000004100 */
[----:B------:R-:W-:Y:S02]  /*3530*/  FMUL.FTZ R93, R76, R93 ;  /* 0x0000005d4c5d7220 */ /* 0x000fe40000410000 */
[----:B------:R-:W-:Y:S02]  /*3540*/  FMUL.FTZ R3, R85, R60 ;  /* 0x0000003c55037220 */ /* 0x000fe40000410000 */
[----:B------:R-:W-:Y:S02]  /*3550*/  FMUL.FTZ R104, R93, R84 ;  /* 0x000000545d687220 */ /* 0x000fe40000410000 */
[----:B------:R-:W-:Y:S01]  /*3560*/  FADD.FTZ R93, R94, 1 ;  /* 0x3f8000005e5d7421 */ /* 0x000fe20000010000 */
[----:B------:R-:W2:Y:S01]  /*3570*/  MUFU.EX2 R92, R92 ;  /* 0x0000005c005c7308 */ /* 0x000ea20000000800 */
[----:B0-----:R-:W-:Y:S02]  /*3580*/  FADD.FTZ R84, -R80, 1 ;  /* 0x3f80000050547421 */ /* 0x001fe40000010100 */
[----:B------:R-:W-:-:S02]  /*3590*/  FMUL.FTZ R94, R82, R55 ;  /* 0x00000037525e7220 */ /* 0x000fc40000410000 */
[----:B------:R-:W-:Y:S02]  /*35a0*/  FADD.FTZ R91, -R87, 1 ;  /* 0x3f800000575b7421 */ /* 0x000fe40000010100 */
[----:B------:R-:W-:Y:S02]  /*35b0*/  FMUL.FTZ R96, R62, -1.4426950216293334961 ;  /* 0xbfb8aa3b3e607820 */ /* 0x000fe40000410000 */
[----:B------:R-:W-:Y:S02]  /*35c0*/  FMUL.FTZ R3, R80, R3 ;  /* 0x0000000350037220 */ /* 0x000fe40000410000 */
[----:B------:R-:W-:Y:S02]  /*35d0*/  FADD.FTZ R95, R95, 1 ;  /* 0x3f8000005f5f7421 */ /* 0x000fe40000010000 */
[----:B------:R-:W-:Y:S02]  /*35e0*/  FFMA.FTZ R84, R53, R84, 1 ;  /* 0x3f80000035547423 */ /* 0x000fe40000010054 */
[----:B------:R-:W-:-:S02]  /*35f0*/  FMUL.FTZ R94, R87, R94 ;  /* 0x0000005e575e7220 */ /* 0x000fc40000410000 */
[----:B------:R-:W-:Y:S01]  /*3600*/  FFMA.FTZ R91, R54, R91, 1 ;  /* 0x3f800000365b7423 */ /* 0x000fe2000001005b */
[----:B------:R-:W-:Y:S01]  /*3610*/  MUFU.EX2 R99, R96 ;  /* 0x0000006000637308 */ /* 0x000fe20000000800 */
[----:B------:R-:W-:Y:S02]  /*3620*/  FMUL.FTZ R4, R3, R84 ;  /* 0x0000005403047220 */ /* 0x000fe40000410000 */
[----:B------:R-:W0:Y:S01]  /*3630*/  LDS.U16 R3, [R119+0x1a] ;  /* 0x00001a0077037984 */ /* 0x000e220000000400 */
[----:B------:R-:W-:-:S03]  /*3640*/  FMUL.FTZ R106, R94, R91 ;  /* 0x0000005b5e6a7220 */ /* 0x000fc60000410000 */
[----:B------:R-:W-:Y:S01]  /*3650*/  LDS.U16 R94, [R119+0x1e] ;  /* 0x00001e00775e7984 */ /* 0x000fe20000000400 */
[----:B------:R3:W-:Y:S01]  /*3660*/  MUFU.RCP R96, R95 ;  /* 0x0000005f00607308 */ /* 0x0007e20000001000 */
[----:B--2---:R-:W-:-:S07]  /*3670*/  FADD.FTZ R92, R92, 1 ;  /* 0x3f8000005c5c7421 */ /* 0x004fce0000010000 */
[----:B------:R-:W2:Y:S01]  /*3680*/  MUFU.RCP R89, R89 ;  /* 0x0000005900597308 */ /* 0x000ea20000001000 */
[----:B---3--:R-:W3:Y:S01]  /*3690*/  LDS.U16 R95, [R119+0x1c] ;  /* 0x00001c00775f7984 */ /* 0x008ee20000000400 */
[----:B------:R-:W-:-:S06]  /*36a0*/  HADD2.F32 R84, -RZ, R49.H0_H0 ;  /* 0x20000031ff547230 */ /* 0x000fcc0000004100 */
[----:B------:R-:W5:Y:S01]  /*36b0*/  MUFU.RCP R93, R93 ;  /* 0x0000005d005d7308 */ /* 0x000f620000001000 */
[----:B------:R-:W-:Y:S02]  /*36c0*/  HADD2.F32 R49, -RZ, R47.H0_H0 ;  /* 0x2000002fff317230 */ /* 0x000fe40000004100 */
[----:B------:R-:W-:Y:S02]  /*36d0*/  HADD2.F32 R47, -RZ, R45.H0_H0 ;  /* 0x2000002dff2f7230 */ /* 0x000fe40000004100 */
[----:B------:R-:W-:-:S03]  /*36e0*/  HADD2.F32 R45, -RZ, R41.H0_H0 ;  /* 0x20000029ff2d7230 */ /* 0x000fc60000004100 */
[----:B------:R-:W0:Y:S01]  /*36f0*/  MUFU.RCP R92, R92 ;  /* 0x0000005c005c7308 */ /* 0x000e220000001000 */
[----:B--2---:R-:W-:Y:S02]  /*3700*/  FADD.FTZ R41, -R89, 1 ;  /* 0x3f80000059297421 */ /* 0x004fe40000010100 */
[----:B------:R-:W-:Y:S02]  /*3710*/  FADD.FTZ R98, R97, 1 ;  /* 0x3f80000061627421 */ /* 0x000fe40000010000 */
[----:B------:R-:W-:Y:S01]  /*3720*/  FFMA.FTZ R91, R56, R41, 1 ;  /* 0x3f800000385b7423 */ /* 0x000fe20000010029 */
[----:B----4-:R-:W-:Y:S01]  /*3730*/  HADD2.F32 R41, -RZ, R2.H0_H0 ;  /* 0x20000002ff297230 */ /* 0x010fe20000004100 */
[----:B------:R-:W-:Y:S02]  /*3740*/  FADD.FTZ R97, R99, 1 ;  /* 0x3f80000063617421 */ /* 0x000fe40000010000 */
[----:B------:R-:W-:Y:S01]  /*3750*/  FADD.FTZ R99, R107, 1 ;  /* 0x3f8000006b637421 */ /* 0x000fe20000010000 */
[----:B------:R-:W-:Y:S01]  /*3760*/  HADD2.F32 R86, -RZ, R86.H0_H0 ;  /* 0x20000056ff567230 */ /* 0x000fe20000004100 */
[----:B-----5:R-:W-:Y:S01]  /*3770*/  FADD.FTZ R107, -R93, 1 ;  /* 0x3f8000005d6b7421 */ /* 0x020fe20000010100 */
[----:B------:R-:W2:Y:S01]  /*3780*/  MUFU.RCP R98, R98 ;  /* 0x0000006200627308 */ /* 0x000ea20000001000 */
[----:B------:R-:W-:Y:S01]  /*3790*/  FMUL.FTZ R2, R84, R41 ;  /* 0x0000002954027220 */ /* 0x000fe20000410000 */
[----:B-1----:R-:W-:Y:S01]  /*37a0*/  HADD2.F32 R90, -RZ, R90.H0_H0 ;  /* 0x2000005aff5a7230 */ /* 0x002fe20000004100 */
[----:B------:R-:W-:-:S02]  /*37b0*/  FFMA.FTZ R111, R58, R107, 1 ;  /* 0x3f8000003a6f7423 */ /* 0x000fc4000001006b */
[----:B0-----:R-:W-:Y:S01]  /*37c0*/  FADD.FTZ R108, -R92, 1 ;  /* 0x3f8000005c6c7421 */ /* 0x001fe20000010100 */
[----:B------:R-:W-:Y:S01]  /*37d0*/  HADD2.F32 R88, -RZ, R88.H0_H0 ;  /* 0x20000058ff587230 */ /* 0x000fe20000004100 */
[----:B------:R-:W-:Y:S01]  /*37e0*/  FMUL.FTZ R107, R49, R86 ;  /* 0x00000056316b7220 */ /* 0x000fe20000410000 */
[----:B------:R-:W0:Y:S01]  /*37f0*/  MUFU.RCP R97, R97 ;  /* 0x0000006100617308 */ /* 0x000e220000001000 */
[----:B------:R-:W-:Y:S02]  /*3800*/  FADD.FTZ R110, -R96, 1 ;  /* 0x3f800000606e7421 */ /* 0x000fe40000010100 */
[----:B------:R-:W-:-:S05]  /*3810*/  FMUL.FTZ R2, R89, R2 ;  /* 0x0000000259027220 */ /* 0x000fca0000410000 */
[----:B------:R-:W1:Y:S01]  /*3820*/  MUFU.RCP R99, R99 ;  /* 0x0000006300637308 */ /* 0x000e620000001000 */
[----:B------:R-:W-:Y:S02]  /*3830*/  FFMA.FTZ R109, R57, R108, 1 ;  /* 0x3f800000396d7423 */ /* 0x000fe4000001006c */
[----:B------:R-:W-:Y:S02]  /*3840*/  FMUL.FTZ R108, R92, R107 ;  /* 0x0000006b5c6c7220 */ /* 0x000fe40000410000 */
[----:B------:R-:W-:Y:S02]  /*3850*/  FFMA.FTZ R112, R59, R110, 1 ;  /* 0x3f8000003b707423 */ /* 0x000fe4000001006e */
[----:B------:R-:W-:Y:S02]  /*3860*/  FMUL.FTZ R113, R45, R90 ;  /* 0x0000005a2d717220 */ /* 0x000fe40000410000 */
        /* <DEDUP_REMOVED lines=8> */
[----:B---3--:R-:W-:Y:S02]  /*38f0*/  HADD2.F32 R95, -RZ, R95.H0_H0 ;  /* 0x2000005fff5f7230 */ /* 0x008fe40000004100 */
[----:B------:R-:W-:Y:S01]  /*3900*/  HADD2.F32 R94, -RZ, R94.H0_H0 ;  /* 0x2000005eff5e7230 */ /* 0x000fe20000004100 */
[----:B------:R-:W-:Y:S01]  /*3910*/  FMUL.FTZ R112, R113, R112 ;  /* 0x0000007071707220 */ /* 0x000fe20000410000 */
[----:B------:R-:W-:Y:S01]  /*3920*/  F2FP.PACK_AB R113, R100, R5 ;  /* 0x000000056471723e */ /* 0x000fe200000000ff */
[----:B------:R-:W-:Y:S01]  /*3930*/  BAR.SYNC.DEFER_BLOCKING 0x0 ;  /* 0x0000000000007b1d */ /* 0x000fe20000010000 */
[----:B------:R-:W-:Y:S02]  /*3940*/  FMUL.FTZ R108, R108, R109 ;  /* 0x0000006d6c6c7220 */ /* 0x000fe40000410000 */
[----:B------:R-:W-:Y:S02]  /*3950*/  FMUL.FTZ R111, R110, R111 ;  /* 0x0000006f6e6f7220 */ /* 0x000fe40000410000 */
[----:B--2---:R-:W-:-:S02]  /*3960*/  FADD.FTZ R2, -R98, 1 ;  /* 0x3f80000062027421 */ /* 0x004fc40000010100 */
[----:B------:R-:W-:Y:S02]  /*3970*/  FMUL.FTZ R3, R91, R38 ;  /* 0x000000265b037220 */ /* 0x000fe40000410000 */
[----:B0-----:R-:W-:Y:S02]  /*3980*/  FADD.FTZ R5, -R97, 1 ;  /* 0x3f80000061057421 */ /* 0x001fe40000010100 */
[----:B-1----:R-:W-:Y:S02]  /*3990*/  FADD.FTZ R109, -R99, 1 ;  /* 0x3f800000636d7421 */ /* 0x002fe40000010100 */
[----:B------:R-:W-:Y:S02]  /*39a0*/  FMUL.FTZ R100, R40, R95 ;  /* 0x0000005f28647220 */ /* 0x000fe40000410000 */
[----:B------:R-:W-:Y:S02]  /*39b0*/  FMUL.FTZ R110, R39, R94 ;  /* 0x0000005e276e7220 */ /* 0x000fe40000410000 */
[----:B------:R-:W-:-:S02]  /*39c0*/  FFMA.FTZ R2, R61, R2, 1 ;  /* 0x3f8000003d027423 */ /* 0x000fc40000010002 */
[----:B------:R-:W-:Y:S02]  /*39d0*/  FMUL.FTZ R3, R98, R3 ;  /* 0x0000000362037220 */ /* 0x000fe40000410000 */
[----:B------:R-:W-:Y:S02]  /*39e0*/  FFMA.FTZ R5, R62, R5, 1 ;  /* 0x3f8000003e057423 */ /* 0x000fe40000010005 */
[----:B------:R-:W-:Y:S02]  /*39f0*/  FMUL.FTZ R100, R97, R100 ;  /* 0x0000006461647220 */ /* 0x000fe40000410000 */
[----:B------:R-:W-:Y:S02]  /*3a00*/  FFMA.FTZ R109, R66, R109, 1 ;  /* 0x3f800000426d7423 */ /* 0x000fe4000001006d */
[----:B------:R-:W-:Y:S01]  /*3a10*/  FMUL.FTZ R110, R99, R110 ;  /* 0x0000006e636e7220 */ /* 0x000fe20000410000 */
[----:B------:R-:W-:Y:S01]  /*3a20*/  F2FP.PACK_AB R101, R102, R101 ;  /* 0x000000656665723e */ /* 0x000fe200000000ff */
[----:B------:R-:W-:Y:S01]  /*3a30*/  FMUL.FTZ R3, R3, R2 ;  /* 0x0000000203037220 */ /* 0x000fe20000410000 */
[----:B------:R-:W-:Y:S01]  /*3a40*/  F2FP.PACK_AB R103, R104, R103 ;  /* 0x000000676867723e */ /* 0x000fe200000000ff */
[----:B------:R-:W-:Y:S01]  /*3a50*/  FMUL.FTZ R5, R100, R5 ;  /* 0x0000000564057220 */ /* 0x000fe20000410000 */
[----:B------:R-:W-:Y:S01]  /*3a60*/  PRMT R2, R113, 0x7632, R2 ;  /* 0x0000763271027816 */ /* 0x000fe20000000002 */
[----:B------:R-:W-:Y:S01]  /*3a70*/  FMUL.FTZ R110, R110, R109 ;  /* 0x0000006d6e6e7220 */ /* 0x000fe20000410000 */
[----:B------:R-:W-:-:S02]  /*3a80*/  F2FP.PACK_AB R4, R4, R105 ;  /* 0x000000690404723e */ /* 0x000fc400000000ff */
[----:B------:R-:W-:Y:S02]  /*3a90*/  PRMT R100, R101, 0x7632, R100 ;  /* 0x0000763265647816 */ /* 0x000fe40000000064 */
[----:B------:R-:W-:Y:S01]  /*3aa0*/  PRMT R102, R103, 0x7632, R102 ;  /* 0x0000763267667816 */ /* 0x000fe20000000066 */
[----:B------:R0:W-:Y:S01]  /*3ab0*/  STS.U16 [R119+0x2], R2 ;  /* 0x0000020277007388 */ /* 0x0001e20000000400 */
[----:B------:R-:W-:Y:S02]  /*3ac0*/  ISETP.NE.AND P6, PT, R122, RZ, PT ;  /* 0x000000ff7a00720c */ /* 0x000fe40003fc5270 */
[----:B------:R-:W-:Y:S02]  /*3ad0*/  F2FP.PACK_AB R106, R107, R106 ;  /* 0x0000006a6b6a723e */ /* 0x000fe400000000ff */
[----:B------:R-:W-:Y:S02]  /*3ae0*/  F2FP.PACK_AB R108, R111, R108 ;  /* 0x0000006c6f6c723e */ /* 0x000fe400000000ff */
[----:B------:R-:W-:-:S02]  /*3af0*/  F2FP.PACK_AB R3, R3, R112 ;  /* 0x000000700303723e */ /* 0x000fc400000000ff */
[----:B------:R-:W-:Y:S02]  /*3b00*/  F2FP.PACK_AB R5, R110, R5 ;  /* 0x000000056e05723e */ /* 0x000fe400000000ff */
[----:B0-----:R-:W-:Y:S01]  /*3b10*/  PRMT R2, R4, 0x7632, R2 ;  /* 0x0000763204027816 */ /* 0x001fe20000000002 */
[----:B------:R0:W-:Y:S01]  /*3b20*/  STS.U16 [R119+0x6], R100 ;  /* 0x0000066477007388 */ /* 0x0001e20000000400 */
[----:B------:R-:W-:-:S03]  /*3b30*/  PRMT R104, R106, 0x7632, R104 ;  /* 0x000076326a687816 */ /* 0x000fc60000000068 */
[----:B------:R1:W-:Y:S04]  /*3b40*/  STS.U16 [R119+0xa], R102 ;  /* 0x00000a6677007388 */ /* 0x0003e80000000400 */
[----:B------:R2:W-:Y:S01]  /*3b50*/  STS.U16 [R119+0xc], R4 ;  /* 0x00000c0477007388 */ /* 0x0005e20000000400 */
[----:B0-----:R-:W-:-:S03]  /*3b60*/  PRMT R100, R108, 0x7632, R100 ;  /* 0x000076326c647816 */ /* 0x001fc60000000064 */
[----:B------:R0:W-:Y:S01]  /*3b70*/  STS.U16 [R119+0xe], R2 ;  /* 0x00000e0277007388 */ /* 0x0001e20000000400 */
[----:B-1----:R-:W-:Y:S02]  /*3b80*/  PRMT R102, R3, 0x7632, R102 ;  /* 0x0000763203667816 */ /* 0x002fe40000000066 */
[----:B--2---:R-:W-:Y:S01]  /*3b90*/  PRMT R4, R5, 0x7632, R4 ;  /* 0x0000763205047816 */ /* 0x004fe20000000004 */
[----:B------:R-:W-:Y:S01]  /*3ba0*/  STS.U16 [R119], R113 ;  /* 0x0000007177007388 */ /* 0x000fe20000000400 */
[----:B0-----:R-:W-:-:S03]  /*3bb0*/  MOV R2, UR28 ;  /* 0x0000001c00027c02 */ /* 0x001fc60008000f00 */
        /* <DEDUP_REMOVED lines=53> */
.L_x_1619:
[----:B-1----:R-:W-:Y:S05]  /*3f10*/  BSYNC B0 ;  /* 0x0000000000007941 */ /* 0x002fea0003800000 */
.L_x_1618:
        /* <DEDUP_REMOVED lines=67> */
[----:B------:R-:W-:Y:S01]  /*4350*/  FMUL.FTZ R59, R59, R96 ;  /* 0x000000603b3b7220 */ /* 0x000fe20000410000 */
[----:B------:R-:W-:Y:S01]  /*4360*/  ISETP.GE.AND P1, PT, R16, R139, PT ;  /* 0x0000008b1000720c */ /* 0x000fe20003f26270 */
[----:B------:R-:W-:Y:S01]  /*4370*/  FMUL.FTZ R61, R61, R98 ;  /* 0x000000623d3d7220 */ /* 0x000fe20000410000 */
[----:B------:R-:W-:Y:S01]  /*4380*/  @!P4 STG.E.U16 [R2.64+-0xd00], R131 ;  /* 0xfff300830200c986 */ /* 0x000fe2000c10152a */
[----:B------:R-:W-:Y:S02]  /*4390*/  FMUL.FTZ R62, R62, R97 ;  /* 0x000000613e3e7220 */ /* 0x000fe40000410000 */
[----:B------:R-:W-:Y:S01]  /*43a0*/  FMUL.FTZ R66, R66, R99 ;  /* 0x0000006342427220 */ /* 0x000fe20000410000 */
[----:B------:R-:W-:Y:S01]  /*43b0*/  @!P5 STG.E.U16 [R2.64+-0xcc0], R133 ;  /* 0xfff340850200d986 */ /* 0x000fe2000c10152a */
[----:B------:R-:W-:-:S02]  /*43c0*/  FADD.FTZ R116, R37, UR5 ;  /* 0x0000000525747e21 */ /* 0x000fc40008010000 */
[----:B0-----:R-:W-:Y:S01]  /*43d0*/  FADD.FTZ R115, R36, UR5 ;  /* 0x0000000524737e21 */ /* 0x001fe20008010000 */
[----:B------:R0:W-:Y:S01]  /*43e0*/  @!P2 STG.E.U16 [R2.64+-0xfc0], R103 ;  /* 0xfff040670200a986 */ /* 0x0001e2000c10152a */
[----:B------:R-:W-:Y:S02]  /*43f0*/  FADD.FTZ R114, R35, UR5 ;  /* 0x0000000523727e21 */ /* 0x000fe40008010000 */
[----:B-1----:R-:W-:Y:S01]  /*4400*/  FADD.FTZ R113, R34, UR5 ;  /* 0x0000000522717e21 */ /* 0x002fe20008010000 */
[----:B------:R-:W-:Y:S01]  /*4410*/  @!P1 STG.E.U16 [R2.64+-0xc80], R135 ;  /* 0xfff3808702009986 */ /* 0x000fe2000c10152a */
        /* <DEDUP_REMOVED lines=12> */
[----:B------:R-:W-:Y:S02]  /*44e0*/  FADD.FTZ R101, R22, UR5 ;  /* 0x0000000516657e21 */ /* 0x000fe40008010000 */
        /* <DEDUP_REMOVED lines=13> */
[----:B-1----:R-:W-:Y:S02]  /*45c0*/  FMUL.FTZ R2, R91, R61 ;  /* 0x0000003d5b027220 */ /* 0x002fe40000410000 */
[----:B------:R-:W-:-:S02]  /*45d0*/  FMUL.FTZ R40, R40, R62 ;  /* 0x0000003e28287220 */ /* 0x000fc40000410000 */
        /* <DEDUP_REMOVED lines=24> */
[----:B------:R0:W-:Y:S01]  /*4760*/  STS.U16 [R119+0x2], R4 ;  /* 0x0000020477007388 */ /* 0x0001e20000000400 */
[----:B------:R-:W-:Y:S01]  /*4770*/  FMUL.FTZ R59, R59, R90 ;  /* 0x0000005a3b3b7220 */ /* 0x000fe20000410000 */
[----:B------:R-:W-:Y:S01]  /*4780*/  F2FP.PACK_AB R41, R41, R54 ;  /* 0x000000362929723e */ /* 0x000fe200000000ff */
[----:B------:R-:W-:Y:S01]  /*4790*/  FMUL.FTZ R38, R61, R38 ;  /* 0x000000263d267220 */ /* 0x000fe20000410000 */
[----:B------:R-:W-:Y:S01]  /*47a0*/  F2FP.PACK_AB R57, R58, R57 ;  /* 0x000000393a39723e */ /* 0x000fe200000000ff */
[----:B------:R-:W-:Y:S01]  /*47b0*/  FMUL.FTZ R62, R62, R95 ;  /* 0x0000005f3e3e7220 */ /* 0x000fe20000410000 */
[----:B------:R1:W-:Y:S01]  /*47c0*/  STS.U16 [R119], R20 ;  /* 0x0000001477007388 */ /* 0x0003e20000000400 */
[----:B------:R-:W-:Y:S01]  /*47d0*/  FMUL.FTZ R3, R66, R94 ;  /* 0x0000005e42037220 */ /* 0x000fe20000410000 */
[----:B------:R-:W-:Y:S01]  /*47e0*/  F2FP.PACK_AB R38, R38, R59 ;  /* 0x0000003b2626723e */ /* 0x000fe200000000ff */
[----:B------:R-:W-:Y:S01]  /*47f0*/  UIMAD.WIDE.U32 UR32, UR12, UR8, URZ ;  /* 0x000000080c2072a5 */ /* 0x000fe2000f8e003f */
[----:B0-----:R-:W-:Y:S01]  /*4800*/  PRMT R4, R52, 0x7632, R4 ;  /* 0x0000763234047816 */ /* 0x001fe20000000004 */
[----:B------:R0:W-:Y:S01]  /*4810*/  STS.U16 [R119+0x6], R5 ;  /* 0x0000060577007388 */ /* 0x0001e20000000400 */
[----:B------:R-:W-:Y:S01]  /*4820*/  F2FP.PACK_AB R3, R3, R62 ;  /* 0x0000003e0303723e */ /* 0x000fe200000000ff */
[----:B------:R-:W-:Y:S01]  /*4830*/  UIMAD UR31, UR12, UR9, UR7 ;  /* 0x000000090c1f72a4 */ /* 0x000fe2000f8e0207 */
[----:B------:R-:W-:Y:S01]  /*4840*/  BSSY B0, `(.L_x_1621) ;  /* 0x0000039000007945 */ /* 0x000fe20003800000 */
[----:B------:R2:W-:Y:S01]  /*4850*/  STS.U16 [R119+0xa], R21 ;  /* 0x00000a1577007388 */ /* 0x0005e20000000400 */
[----:B-1----:R-:W-:Y:S01]  /*4860*/  PRMT R20, R41, 0x7632, R20 ;  /* 0x0000763229147816 */ /* 0x002fe20000000014 */
[----:B------:R-:W-:Y:S01]  /*4870*/  UIADD3 UR7, UR33, UR31, URZ ;  /* 0x0000001f21077290 */ /* 0x000fe2000fffe03f */
[C---:B------:R-:W-:Y:S01]  /*4880*/  PRMT R22, R3.reuse, 0x7610, R22 ;  /* 0x0000761003167816 */ /* 0x040fe20000000016 */
[----:B------:R1:W-:Y:S01]  /*4890*/  STS.U16 [R119+0xe], R4 ;  /* 0x00000e0477007388 */ /* 0x0003e20000000400 */
[----:B------:R-:W-:-:S02]  /*48a0*/  PRMT R24, R3, 0x7632, R24 ;  /* 0x0000763203187816 */ /* 0x000fc40000000018 */
[----:B0-----:R-:W-:Y:S01]  /*48b0*/  PRMT R5, R57, 0x7632, R5 ;  /* 0x0000763239057816 */ /* 0x001fe20000000005 */
[----:B------:R-:W-:Y:S01]  /*48c0*/  STS.U16 [R119+0x4], R44 ;  /* 0x0000042c77007388 */ /* 0x000fe20000000400 */
[----:B--2---:R-:W-:-:S03]  /*48d0*/  PRMT R21, R38, 0x7632, R21 ;  /* 0x0000763226157816 */ /* 0x004fc60000000015 */
[----:B------:R-:W-:Y:S01]  /*48e0*/  STS.U16 [R119+0x8], R50 ;  /* 0x0000083277007388 */ /* 0x000fe20000000400 */
[----:B-1----:R-:W-:-:S03]  /*48f0*/  MOV R4, UR28 ;  /* 0x0000001c00047c02 */ /* 0x002fc60008000f00 */
        /* <DEDUP_REMOVED lines=45> */
.L_x_1622:
[----:B------:R-:W-:Y:S05]  /*4bd0*/  BSYNC B0 ;  /* 0x0000000000007941 */ /* 0x000fea0003800000 */
.L_x_1621:
        /* <DEDUP_REMOVED lines=43> */
.L_x_1620:
[----:B------:R-:W2:Y:S01]  /*4e90*/  LDL.LU R3, [R1+0x14] ;  /* 0x0000140001037983 */ /* 0x000ea20000300800 */
[----:B------:R-:W-:Y:S01]  /*4ea0*/  HADD2.F32 R0, -RZ, R195.H0_H0 ;  /* 0x200000c3ff007230 */ /* 0x000fe20000004100 */
[----:B------:R-:W-:Y:S01]  /*4eb0*/  HFMA2.MMA R164, -RZ, RZ, 0, 0 ;  /* 0x00000000ffa47435 */ /* 0x000fe200000001ff */
[----:B0-----:R-:W-:Y:S01]  /*4ec0*/  HADD2.F32 R4, -RZ, R194.H0_H0 ;  /* 0x200000c2ff047230 */ /* 0x001fe20000004100 */
        /* <DEDUP_REMOVED lines=31> */
[----:B------:R-:W-:-:S03]  /*50c0*/  HADD2.F32 R4, -RZ, R165.H0_H0 ;  /* 0x200000a5ff047230 */ /* 0x000fc60000004100 */
[----:B------:R-:W-:Y:S01]  /*50d0*/  FFMA.FTZ R0, R70, R5, R3 ;  /* 0x0000000546007223 */ /* 0x000fe20000010003 */
[----:B------:R-:W-:-:S03]  /*50e0*/  HADD2.F32 R5, -RZ, R163.H0_H0 ;  /* 0x200000a3ff057230 */ /* 0x000fc60000004100 */
[----:B------:R-:W-:Y:S01]  /*50f0*/  FFMA.FTZ R3, R73, R4, R0 ;  /* 0x0000000449037223 */ /* 0x000fe20000010000 */
[----:B------:R-:W-:Y:S02]  /*5100*/  HADD2.F32 R0, -RZ, R162.H0_H0 ;  /* 0x200000a2ff007230 */ /* 0x000fe40000004100 */
[----:B------:R-:W-:Y:S01]  /*5110*/  HADD2.F32 R4, -RZ, R161.H0_H0 ;  /* 0x200000a1ff047230 */ /* 0x000fe20000004100 */
        /* <DEDUP_REMOVED lines=17> */
[----:B------:R-:W-:-:S03]  /*5230*/  MOV R5, c[0x0][0x16c] ;  /* 0x00005b0000057a02 */ /* 0x000fc60000000f00 */
[----:B------:R-:W-:Y:S01]  /*5240*/  FFMA.FTZ R0, R40, R0, R3 ;  /* 0x0000000028007223 */ /* 0x000fe20000010003 */
[----:B------:R-:W-:-:S03]  /*5250*/  ISETP.GE.AND P0, PT, R5, 0x1, PT ;  /* 0x000000010500780c */ /* 0x000fc60003f06270 */
[----:B------:R-:W-:-:S05]  /*5260*/  FFMA.FTZ R0, R39, R4, R0 ;  /* 0x0000000427007223 */ /* 0x000fca0000010000 */
[----:B------:R0:W-:Y:S05]  /*5270*/  STL [R1+0x14], R0 ;  /* 0x0000140001007387 */ /* 0x0001ea0000100800 */
        /* <DEDUP_REMOVED lines=25> */
.L_x_1724:
[----:B0-----:R-:W-:Y:S01]  /*5410*/  LOP3.LUT R0, R122, 0x7ffffe0, RZ, 0xc0, !PT ;  /* 0x07ffffe07a007812 */ /* 0x001fe200078ec0ff */
[----:B------:R-:W-:Y:S01]  /*5420*/  USHF.R.S32.HI UR38, URZ, 0x1f, UR7 ;  /* 0x0000001f3f267899 */ /* 0x000fe20008011407 */
[----:B------:R-:W-:Y:S01]  /*5430*/  MOV R5, UR7 ;  /* 0x0000000700057c02 */ /* 0x000fe20008000f00 */
[----:B------:R-:W-:Y:S01]  /*5440*/  ULDC.64 UR32, c[0x0][0x1a0] ;  /* 0x0000680000207ab9 */ /* 0x000fe20000000a00 */
[----:B------:R-:W-:Y:S01]  /*5450*/  SHF.L.U32 R7, R0, 0x5, RZ ;  /* 0x0000000500077819 */ /* 0x000fe200000006ff */
[----:B------:R-:W-:Y:S01]  /*5460*/  UIMAD UR32, UR38, UR32, URZ ;  /* 0x00000020262072a4 */ /* 0x000fe2000f8e023f */
[----:B------:R-:W-:Y:S01]  /*5470*/  PRMT R16, RZ, 0x7610, R16 ;  /* 0x00007610ff107816 */ /* 0x000fe20000000010 */
[----:B------:R-:W-:Y:S01]  /*5480*/  ULDC UR28, c[0x0][0x168] ;  /* 0x00005a00001c7ab9 */ /* 0x000fe20000000800 */
[----:B------:R-:W-:Y:S01]  /*5490*/  LOP3.LUT R6, R7, 0xffffffe0, R236, 0xe2, !PT ;  /* 0xffffffe007067812 */ /* 0x000fe200078ee2ec */
[----:B------:R-:W-:Y:S01]  /*54a0*/  UIMAD UR32, UR7, UR33, UR32 ;  /* 0x00000021072072a4 */ /* 0x000fe2000f8e0220 */
[----:B------:R-:W-:Y:S01]  /*54b0*/  PRMT R17, RZ, 0x7610, R17 ;  /* 0x00007610ff117816 */ /* 0x000fe20000000011 */
[----:B------:R-:W-:Y:S01]  /*54c0*/  UIADD3 UR28, -UR27, UR28, URZ ;  /* 0x0000001c1b1c7290 */ /* 0x000fe2000fffe13f */
[----:B------:R-:W-:-:S02]  /*54d0*/  SHF.R.S32.HI R7, RZ, 0x1f, R6 ;  /* 0x0000001fff077819 */ /* 0x000fc40000011406 */
[C---:B------:R-:W-:Y:S01]  /*54e0*/  LOP3.LUT R20, R6.reuse, 0x20, RZ, 0xfc, !PT ;  /* 0x0000002006147812 */ /* 0x040fe200078efcff */
[----:B------:R-:W-:Y:S01]  /*54f0*/  USHF.L.U32 UR28, UR28, 0x1, URZ ;  /* 0x000000011c1c7899 */ /* 0x000fe2000800063f */
[C---:B------:R-:W-:Y:S01]  /*5500*/  LOP3.LUT R140, R6.reuse, 0x40, RZ, 0xfc, !PT ;  /* 0x00000040068c7812 */ /* 0x040fe200078efcff */
[----:B------:R-:W-:Y:S01]  /*5510*/  IMAD.WIDE.U32 R4, R5, c[0x0][0x1a0], R6 ;  /* 0x0000680005047a25 */ /* 0x000fe200078e0006 */
[C---:B------:R-:W-:Y:S02]  /*5520*/  LOP3.LUT R139, R6.reuse, 0x60, RZ, 0xfc, !PT ;  /* 0x00000060068b7812 */ /* 0x040fe400078efcff */
[----:B------:R-:W-:Y:S02]  /*5530*/  LOP3.LUT R75, R6, 0x80, RZ, 0xfc, !PT ;  /* 0x00000080064b7812 */ /* 0x000fe400078efcff */
[----:B------:R-:W-:Y:S01]  /*5540*/  IADD3 R3, R5, UR32, RZ ;  /* 0x0000002005037c10 */ /* 0x000fe2000fffe0ff */
[----:B------:R-:W-:Y:S01]  /*5550*/  ULDC.64 UR32, c[0x0][0x180] ;  /* 0x0000600000207ab9 */ /* 0x000fe20000000a00 */
[----:B------:R-:W-:-:S02]  /*5560*/  LEA R2, P0, R4, UR22, 0x1 ;  /* 0x0000001604027c11 */ /* 0x000fc4000f8008ff */
[----:B------:R-:W-:Y:S02]  /*5570*/  ISETP.GE.AND P5, PT, R6, UR28, PT ;  /* 0x0000001c06007c0c */ /* 0x000fe4000bfa6270 */
[----:B------:R-:W-:Y:S02]  /*5580*/  LEA.HI.X R3, R4, UR23, R3, 0x1, P0 ;  /* 0x0000001704037c11 */ /* 0x000fe400080f0c03 */
[----:B------:R-:W-:Y:S02]  /*5590*/  ISETP.GE.AND P0, PT, R20, UR28, PT ;  /* 0x0000001c14007c0c */ /* 0x000fe4000bf06270 */
[C---:B------:R-:W-:Y:S02]  /*55a0*/  LOP3.LUT R73, R6.reuse, 0xa0, RZ, 0xfc, !PT ;  /* 0x000000a006497812 */ /* 0x040fe400078efcff */
[----:B------:R-:W-:Y:S02]  /*55b0*/  LOP3.LUT R138, R6, 0xc0, RZ, 0xfc, !PT ;  /* 0x000000c0068a7812 */ /* 0x000fe400078efcff */
[----:B------:R-:W-:-:S02]  /*55c0*/  ISETP.GE.AND P1, PT, R140, UR28, PT ;  /* 0x0000001c8c007c0c */ /* 0x000fc4000bf26270 */
[----:B------:R-:W-:Y:S01]  /*55d0*/  LOP3.LUT R137, R6, 0xe0, RZ, 0xfc, !PT ;  /* 0x000000e006897812 */ /* 0x000fe200078efcff */
[----:B------:R0:W2:Y:S01]  /*55e0*/  @!P5 LDG.E.U16 R16, [R2.64] ;  /* 0x0000002a0210d981 */ /* 0x0000a2000c1e1500 */
[----:B------:R-:W-:Y:S02]  /*55f0*/  ISETP.GE.AND P2, PT, R139, UR28, PT ;  /* 0x0000001c8b007c0c */ /* 0x000fe4000bf46270 */
[----:B------:R-:W-:Y:S01]  /*5600*/  ISETP.GE.AND P3, PT, R75, UR28, PT ;  /* 0x0000001c4b007c0c */ /* 0x000fe2000bf66270 */
[----:B------:R0:W3:Y:S01]  /*5610*/  @!P0 LDG.E.U16 R17, [R2.64+0x40] ;  /* 0x0000402a02118981 */ /* 0x0000e2000c1e1500 */
        /* <DEDUP_REMOVED lines=10> */
[----:B------:R0:W5:Y:S01]  /*56c0*/  @!P2 LDG.E.U16 R12, [R2.64+0xc0] ;  /* 0x0000c02a020ca981 */ /* 0x000162000c1e1500 */
[----:B------:R-:W-:-:S02]  /*56d0*/  LOP3.LUT R135, R6, 0x120, RZ, 0xfc, !PT ;  /* 0x0000012006877812 */ /* 0x000fc400078efcff */
[----:B------:R-:W-:Y:S01]  /*56e0*/  PRMT R46, RZ, 0x7610, R46 ;  /* 0x00007610ff2e7816 */ /* 0x000fe2000000002e */
[----:B------:R0:W5:Y:S01]  /*56f0*/  @!P3 LDG.E.U16 R57, [R2.64+0x100] ;  /* 0x0001002a0239b981 */ /* 0x000162000c1e1500 */
[C---:B------:R-:W-:Y:S02]  /*5700*/  LOP3.LUT R134, R6.reuse, 0x140, RZ, 0xfc, !PT ;  /* 0x0000014006867812 */ /* 0x040fe400078efcff */
[C---:B------:R-:W-:Y:S01]  /*5710*/  LOP3.LUT R132, R6.reuse, 0x160, RZ, 0xfc, !PT ;  /* 0x0000016006847812 */ /* 0x040fe200078efcff */
[----:B------:R0:W5:Y:S01]  /*5720*/  @!P4 LDG.E.U16 R13, [R2.64+0x140] ;  /* 0x0001402a020dc981 */ /* 0x000162000c1e1500 */
[----:B------:R-:W-:Y:S02]  /*5730*/  LOP3.LUT R133, R6, 0x180, RZ, 0xfc, !PT ;  /* 0x0000018006857812 */ /* 0x000fe400078efcff */
[----:B------:R-:W-:Y:S01]  /*5740*/  ISETP.GE.AND P1, PT, R136, UR28, PT ;  /* 0x0000001c88007c0c */ /* 0x000fe2000bf26270 */
[----:B------:R0:W5:Y:S01]  /*5750*/  @!P5 LDG.E.U16 R9, [R2.64+0x180] ;  /* 0x0001802a0209d981 */ /* 0x000162000c1e1500 */
[----:B------:R-:W-:-:S02]  /*5760*/  LOP3.LUT R131, R6, 0x1a0, RZ, 0xfc, !PT ;  /* 0x000001a006837812 */ /* 0x000fc400078efcff */
[----:B------:R-:W-:Y:S01]  /*5770*/  ISETP.GE.AND P2, PT, R135, UR28, PT ;  /* 0x0000001c87007c0c */ /* 0x000fe2000bf46270 */
[----:B------:R0:W5:Y:S01]  /*5780*/  @!P0 LDG.E.U16 R46, [R2.64+0x1c0] ;  /* 0x0001c02a022e8981 */ /* 0x000162000c1e1500 */
[----:B------:R-:W-:Y:S02]  /*5790*/  ISETP.GE.AND P3, PT, R134, UR28, PT ;  /* 0x0000001c86007c0c */ /* 0x000fe4000bf66270 */
[----:B------:R-:W-:Y:S02]  /*57a0*/  ISETP.GE.AND P4, PT, R132, UR28, PT ;  /* 0x0000001c84007c0c */ /* 0x000fe4000bf86270 */
[----:B------:R-:W-:Y:S02]  /*57b0*/  ISETP.GE.AND P5, PT, R133, UR28, PT ;  /* 0x0000001c85007c0c */ /* 0x000fe4000bfa6270 */
[----:B------:R-:W-:Y:S02]  /*57c0*/  ISETP.GE.AND P0, PT, R131, UR28, PT ;  /* 0x0000001c83007c0c */ /* 0x000fe4000bf06270 */
        /* <DEDUP_REMOVED lines=49> */
[----:B------:R-:W-:Y:S02]  /*5ae0*/  SHF.L.U32 R5, R122, 0x5, RZ ;  /* 0x000000057a057819 */ /* 0x000fe400000006ff */
[----:B------:R-:W-:Y:S02]  /*5af0*/  PRMT R36, RZ, 0x7610, R36 ;  /* 0x00007610ff247816 */ /* 0x000fe40000000024 */
[----:B------:R-:W-:Y:S01]  /*5b00*/  PRMT R22, RZ, 0x7610, R22 ;  /* 0x00007610ff167816 */ /* 0x000fe20000000016 */
[----:B------:R0:W5:Y:S01]  /*5b10*/  @!P1 LDG.E.U16 R38, [R2.64+0x500] ;  /* 0x0005002a02269981 */ /* 0x000162000c1e1500 */
[----:B------:R-:W-:Y:S02]  /*5b20*/  PRMT R34, RZ, 0x7610, R34 ;  /* 0x00007610ff227816 */ /* 0x000fe40000000022 */
[----:B------:R-:W-:Y:S01]  /*5b30*/  LOP3.LUT R23, R6, 0x340, RZ, 0xfc, !PT ;  /* 0x0000034006177812 */ /* 0x000fe200078efcff */
[----:B------:R0:W5:Y:S01]  /*5b40*/  @!P2 LDG.E.U16 R36, [R2.64+0x540] ;  /* 0x0005402a0224a981 */ /* 0x000162000c1e1500 */
[----:B------:R-:W-:-:S02]  /*5b50*/  LOP3.LUT R10, R5, 0xffffffe0, R236, 0xe2, !PT ;  /* 0xffffffe0050a7812 */ /* 0x000fc400078ee2ec */
[----:B------:R-:W-:Y:S01]  /*5b60*/  PRMT R32, RZ, 0x7610, R32 ;  /* 0x00007610ff207816 */ /* 0x000fe20000000020 */
[----:B------:R0:W5:Y:S01]  /*5b70*/  @!P3 LDG.E.U16 R22, [R2.64+0x580] ;  /* 0x0005802a0216b981 */ /* 0x000162000c1e1500 */
[C---:B------:R-:W-:Y:S02]  /*5b80*/  LOP3.LUT R19, R6.reuse, 0x360, RZ, 0xfc, !PT ;  /* 0x0000036006137812 */ /* 0x040fe400078efcff */
[----:B------:R-:W-:Y:S01]  /*5b90*/  PRMT R41, RZ, 0x7610, R41 ;  /* 0x00007610ff297816 */ /* 0x000fe20000000029 */
[----:B------:R0:W5:Y:S01]  /*5ba0*/  @!P4 LDG.E.U16 R34, [R2.64+0x5c0] ;  /* 0x0005c02a0222c981 */ /* 0x000162000c1e1500 */
[C---:B------:R-:W-:Y:S02]  /*5bb0*/  LOP3.LUT R15, R6.reuse, 0x380, RZ, 0xfc, !PT ;  /* 0x00000380060f7812 */ /* 0x040fe400078efcff */
[C---:B------:R-:W-:Y:S01]  /*5bc0*/  LOP3.LUT R11, R6.reuse, 0x3a0, RZ, 0xfc, !PT ;  /* 0x000003a0060b7812 */ /* 0x040fe200078efcff */
[----:B------:R0:W5:Y:S01]  /*5bd0*/  @!P5 LDG.E.U16 R32, [R2.64+0x600] ;  /* 0x0006002a0220d981 */ /* 0x000162000c1e1500 */
[----:B------:R-:W-:-:S02]  /*5be0*/  LOP3.LUT R0, R6, 0x3c0, RZ, 0xfc, !PT ;  /* 0x000003c006007812 */ /* 0x000fc400078efcff */
[----:B------:R-:W-:Y:S01]  /*5bf0*/  ISETP.GE.AND P1, PT, R23, UR28, PT ;  /* 0x0000001c17007c0c */ /* 0x000fe2000bf26270 */
[----:B------:R0:W5:Y:S01]  /*5c00*/  @!P0 LDG.E.U16 R41, [R2.64+0x640] ;  /* 0x0006402a02298981 */ /* 0x000162000c1e1500 */
[----:B------:R-:W-:Y:S02]  /*5c10*/  LOP3.LUT R10, R10, 0x3e0, RZ, 0xfc, !PT ;  /* 0x000003e00a0a7812 */ /* 0x000fe400078efcff */
[----:B------:R-:W-:Y:S02]  /*5c20*/  ISETP.GE.AND P2, PT, R19, UR28, PT ;  /* 0x0000001c13007c0c */ /* 0x000fe4000bf46270 */
[----:B------:R-:W-:Y:S02]  /*5c30*/  ISETP.GE.AND P3, PT, R15, UR28, PT ;  /* 0x0000001c0f007c0c */ /* 0x000fe4000bf66270 */
[----:B------:R-:W-:Y:S02]  /*5c40*/  ISETP.GE.AND P4, PT, R11, UR28, PT ;  /* 0x0000001c0b007c0c */ /* 0x000fe4000bf86270 */
[----:B------:R-:W-:-:S02]  /*5c50*/  ISETP.GE.AND P5, PT, R0, UR28, PT ;  /* 0x0000001c00007c0c */ /* 0x000fc4000bfa6270 */
[----:B------:R-:W-:Y:S02]  /*5c60*/  ISETP.GE.AND P0, PT, R10, UR28, PT ;  /* 0x0000001c0a007c0c */ /* 0x000fe4000bf06270 */
        /* <DEDUP_REMOVED lines=25> */
[----:B------:R-:W-:Y:S01]  /*5e00*/  MOV R5, UR33 ;  /* 0x0000002100057c02 */ /* 0x000fe20008000f00 */
[----:B------:R-:W-:-:S05]  /*5e10*/  ULDC.64 UR32, c[0x0][0x1c0] ;  /* 0x0000700000207ab9 */ /* 0x000fca0000000a00 */
[----:B------:R-:W5:Y:S01]  /*5e20*/  LDG.E.64 R4, [R4.64] ;  /* 0x0000002a04047981 */ /* 0x000f62000c1e1b00 */
[----:B------:R-:W-:-:S04]  /*5e30*/  SHF.L.U32 R28, R122, 0x5, RZ ;  /* 0x000000057a1c7819 */ /* 0x000fc800000006ff */
[----:B------:R-:W-:-:S04]  /*5e40*/  LOP3.LUT R28, R28, 0xfffffc00, RZ, 0xc0, !PT ;  /* 0xfffffc001c1c7812 */ /* 0x000fc800078ec0ff */
[----:B0-----:R-:W-:Y:S02]  /*5e50*/  IADD3 R3, R28, R121, RZ ;  /* 0x000000791c037210 */ /* 0x001fe40007ffe0ff */
[----:B------:R-:W-:Y:S02]  /*5e60*/  ISETP.GE.AND P1, PT, R20, UR28, PT ;  /* 0x0000001c14007c0c */ /* 0x000fe4000bf26270 */
[C---:B------:R-:W-:Y:S02]  /*5e70*/  IADD3 R2, R3.reuse, 0x20, RZ ;  /* 0x0000002003027810 */ /* 0x040fe40007ffe0ff */
[C---:B------:R-:W-:Y:S02]  /*5e80*/  IADD3 R20, R3.reuse, 0x40, RZ ;  /* 0x0000004003147810 */ /* 0x040fe40007ffe0ff */
[C---:B------:R-:W-:Y:S02]  /*5e90*/  IADD3 R24, R3.reuse, 0x60, RZ ;  /* 0x0000006003187810 */ /* 0x040fe40007ffe0ff */
[----:B------:R-:W-:-:S02]  /*5ea0*/  LEA.HI.SX32 R59, R3, R3, 0x1b ;  /* 0x00000003033b7211 */ /* 0x000fc400078fdaff */
[C---:B------:R-:W-:Y:S02]  /*5eb0*/  IADD3 R26, R3.reuse, 0x80, RZ ;  /* 0x00000080031a7810 */ /* 0x040fe40007ffe0ff */
[C---:B------:R-:W-:Y:S02]  /*5ec0*/  IADD3 R30, R3.reuse, 0xa0, RZ ;  /* 0x000000a0031e7810 */ /* 0x040fe40007ffe0ff */
[-C--:B------:R-:W-:Y:S02]  /*5ed0*/  LEA.HI.SX32 R58, R2, R3.reuse, 0x1b ;  /* 0x00000003023a7211 */ /* 0x080fe400078fdaff */
[----:B------:R-:W-:Y:S02]  /*5ee0*/  IADD3 R52, R3, 0xc0, RZ ;  /* 0x000000c003347810 */ /* 0x000fe40007ffe0ff */
[----:B------:R-:W-:Y:S02]  /*5ef0*/  LEA.HI.SX32 R20, R20, R3, 0x1b ;  /* 0x0000000314147211 */ /* 0x000fe400078fdaff */
[----:B------:R-:W-:-:S02]  /*5f00*/  MOV R21, UR7 ;  /* 0x0000000700157c02 */ /* 0x000fc40008000f00 */
[C---:B------:R-:W-:Y:S02]  /*5f10*/  IADD3 R54, R3.reuse, 0xe0, RZ ;  /* 0x000000e003367810 */ /* 0x040fe40007ffe0ff */
[-C--:B------:R-:W-:Y:S02]  /*5f20*/  LEA.HI.SX32 R24, R24, R3.reuse, 0x1b ;  /* 0x0000000318187211 */ /* 0x080fe400078fdaff */
[----:B------:R-:W-:Y:S02]  /*5f30*/  IADD3 R56, R3, 0x100, RZ ;  /* 0x0000010003387810 */ /* 0x000fe40007ffe0ff */
[----:B------:R-:W-:Y:S02]  /*5f40*/  SHF.L.U32 R59, R59, 0x1, RZ ;  /* 0x000000013b3b7819 */ /* 0x000fe400000006ff */
[----:B------:R-:W-:Y:S01]  /*5f50*/  LEA.HI.SX32 R26, R26, R3, 0x1b ;  /* 0x000000031a1a7211 */ /* 0x000fe200078fdaff */
[----:B------:R-:W-:Y:S01]  /*5f60*/  UIMAD UR32, UR38, UR32, URZ ;  /* 0x00000020262072a4 */ /* 0x000fe2000f8e023f */
[----:B------:R-:W-:-:S02]  /*5f70*/  IADD3 R60, R3, 0x120, RZ ;  /* 0x00000120033c7810 */ /* 0x000fc40007ffe0ff */
[-C--:B------:R-:W-:Y:S02]  /*5f80*/  LEA.HI.SX32 R72, R30, R3.reuse, 0x1b ;  /* 0x000000031e487211 */ /* 0x080fe400078fdaff */
[----:B------:R-:W-:Y:S02]  /*5f90*/  SHF.L.U32 R58, R58, 0x1, RZ ;  /* 0x000000013a3a7819 */ /* 0x000fe400000006ff */
[----:B------:R-:W-:Y:S02]  /*5fa0*/  IADD3 R66, R3, 0x140, RZ ;  /* 0x0000014003427810 */ /* 0x000fe40007ffe0ff */
[----:B------:R-:W-:Y:S02]  /*5fb0*/  LEA.HI.SX32 R52, R52, R3, 0x1b ;  /* 0x0000000334347211 */ /* 0x000fe400078fdaff */
[----:B------:R-:W-:Y:S02]  /*5fc0*/  SHF.L.U32 R77, R20, 0x1, RZ ;  /* 0x00000001144d7819 */ /* 0x000fe400000006ff */
[----:B------:R-:W-:Y:S01]  /*5fd0*/  ISETP.GE.AND P0, PT, R6, UR28, PT ;  /* 0x0000001c06007c0c */ /* 0x000fe2000bf06270 */
[----:B------:R-:W-:Y:S01]  /*5fe0*/  IMAD.WIDE.U32 R6, R21, c[0x0][0x1c0], R6 ;  /* 0x0000700015067a25 */ /* 0x000fe200078e0006 */
[----:B------:R-:W-:-:S02]  /*5ff0*/  IADD3 R68, R3, 0x160, RZ ;  /* 0x0000016003447810 */ /* 0x000fc40007ffe0ff */
[-C--:B------:R-:W-:Y:S02]  /*6000*/  LEA.HI.SX32 R54, R54, R3.reuse, 0x1b ;  /* 0x0000000336367211 */ /* 0x080fe400078fdaff */
[----:B------:R-:W-:Y:S02]  /*6010*/  SHF.L.U32 R29, R24, 0x1, RZ ;  /* 0x00000001181d7819 */ /* 0x000fe400000006ff */
[C---:B------:R-:W-:Y:S02]  /*6020*/  IADD3 R70, R3.reuse, 0x180, RZ ;  /* 0x0000018003467810 */ /* 0x040fe40007ffe0ff */
[----:B------:R-:W-:Y:S02]  /*6030*/  LEA.HI.SX32 R56, R56, R3, 0x1b ;  /* 0x0000000338387211 */ /* 0x000fe400078fdaff */
[----:B------:R-:W-:Y:S01]  /*6040*/  SHF.L.U32 R30, R26, 0x1, RZ ;  /* 0x000000011a1e7819 */ /* 0x000fe200000006ff */
[----:B------:R-:W-:Y:S01]  /*6050*/  UIMAD UR32, UR7, UR33, UR32 ;  /* 0x00000021072072a4 */ /* 0x000fe2000f8e0220 */
[----:B------:R-:W-:-:S02]  /*6060*/  IADD3 R74, R3, 0x1a0, RZ ;  /* 0x000001a0034a7810 */ /* 0x000fc40007ffe0ff */
[-C--:B------:R-:W-:Y:S02]  /*6070*/  LEA.HI.SX32 R21, R60, R3.reuse, 0x1b ;  /* 0x000000033c157211 */ /* 0x080fe400078fdaff */
[----:B------:R-:W-:Y:S01]  /*6080*/  SHF.L.U32 R72, R72, 0x1, RZ ;  /* 0x0000000148487819 */ /* 0x000fe200000006ff */
[----:B--2---:R-:W-:Y:S01]  /*6090*/  STS.U16 [R59], R16 ;  /* 0x000000103b007388 */ /* 0x004fe20000000400 */
[C---:B------:R-:W-:Y:S02]  /*60a0*/  IADD3 R78, R3.reuse, 0x1c0, RZ ;  /* 0x000001c0034e7810 */ /* 0x040fe40007ffe0ff */
[----:B------:R-:W-:Y:S01]  /*60b0*/  LEA.HI.SX32 R66, R66, R3, 0x1b ;  /* 0x0000000342427211 */ /* 0x000fe200078fdaff */
[----:B---3--:R0:W-:Y:S01]  /*60c0*/  STS.U16 [R58+0x40], R17 ;  /* 0x000040113a007388 */ /* 0x0081e20000000400 */
[----:B------:R-:W-:Y:S02]  /*60d0*/  SHF.L.U32 R26, R52, 0x1, RZ ;  /* 0x00000001341a7819 */ /* 0x000fe400000006ff */
[----:B------:R-:W-:-:S02]  /*60e0*/  IADD3 R80, R3, 0x1e0, RZ ;  /* 0x000001e003507810 */ /* 0x000fc40007ffe0ff */
[-C--:B------:R-:W-:Y:S02]  /*60f0*/  LEA.HI.SX32 R68, R68, R3.reuse, 0x1b ;  /* 0x0000000344447211 */ /* 0x080fe400078fdaff */
[----:B------:R-:W-:Y:S02]  /*6100*/  SHF.L.U32 R79, R54, 0x1, RZ ;  /* 0x00000001364f7819 */ /* 0x000fe400000006ff */
[C---:B------:R-:W-:Y:S02]  /*6110*/  IADD3 R82, R3.reuse, 0x200, RZ ;  /* 0x0000020003527810 */ /* 0x040fe40007ffe0ff */
[----:B------:R-:W-:Y:S02]  /*6120*/  LEA.HI.SX32 R70, R70, R3, 0x1b ;  /* 0x0000000346467211 */ /* 0x000fe400078fdaff */
[----:B------:R-:W-:Y:S01]  /*6130*/  SHF.L.U32 R24, R56, 0x1, RZ ;  /* 0x0000000138187819 */ /* 0x000fe200000006ff */
[----:B----4-:R-:W-:Y:S01]  /*6140*/  STS.U16 [R77+0x80], R8 ;  /* 0x000080084d007388 */ /* 0x010fe20000000400 */
[----:B------:R-:W-:-:S02]  /*6150*/  IADD3 R94, R3, 0x220, RZ ;  /* 0x00000220035e7810 */ /* 0x000fc40007ffe0ff */
[-C--:B------:R-:W-:Y:S01]  /*6160*/  LEA.HI.SX32 R74, R74, R3.reuse, 0x1b ;  /* 0x000000034a4a7211 */ /* 0x080fe200078fdaff */
[----:B-----5:R-:W-:Y:S01]  /*6170*/  STS.U16 [R29+0xc0], R12 ;  /* 0x0000c00c1d007388 */ /* 0x020fe20000000400 */
[----:B------:R-:W-:Y:S02]  /*6180*/  SHF.L.U32 R21, R21, 0x1, RZ ;  /* 0x0000000115157819 */ /* 0x000fe400000006ff */
[C---:B------:R-:W-:Y:S01]  /*6190*/  IADD3 R124, R3.reuse, 0x240, RZ ;  /* 0x00000240037c7810 */ /* 0x040fe20007ffe0ff */
[----:B------:R-:W-:Y:S01]  /*61a0*/  STS.U16 [R30+0x100], R57 ;  /* 0x000100391e007388 */ /* 0x000fe20000000400 */
[----:B------:R-:W-:Y:S02]  /*61b0*/  LEA.HI.SX32 R78, R78, R3, 0x1b ;  /* 0x000000034e4e7211 */ /* 0x000fe400078fdaff */
[----:B------:R-:W-:Y:S01]  /*61c0*/  SHF.L.U32 R20, R66, 0x1, RZ ;  /* 0x0000000142147819 */ /* 0x000fe200000006ff */
[----:B------:R1:W-:Y:S01]  /*61d0*/  STS.U16 [R72+0x140], R13 ;  /* 0x0001400d48007388 */ /* 0x0003e20000000400 */
[----:B------:R-:W-:-:S02]  /*61e0*/  IADD3 R142, R3, 0x260, RZ ;  /* 0x00000260038e7810 */ /* 0x000fc40007ffe0ff */
[C---:B------:R-:W-:Y:S01]  /*61f0*/  IADD3 R144, R3.reuse, 0x280, RZ ;  /* 0x0000028003907810 */ /* 0x040fe20007ffe0ff */
[----:B------:R2:W-:Y:S01]  /*6200*/  STS.U16 [R26+0x180], R9 ;  /* 0x000180091a007388 */ /* 0x0005e20000000400 */
[C---:B------:R-:W-:Y:S02]  /*6210*/  IADD3 R146, R3.reuse, 0x2a0, RZ ;  /* 0x000002a003927810 */ /* 0x040fe40007ffe0ff */
[C---:B------:R-:W-:Y:S01]  /*6220*/  IADD3 R148, R3.reuse, 0x2c0, RZ ;  /* 0x000002c003947810 */ /* 0x040fe20007ffe0ff */
[----:B------:R-:W-:Y:S01]  /*6230*/  STS.U16 [R79+0x1c0], R46 ;  /* 0x0001c02e4f007388 */ /* 0x000fe20000000400 */
        /* <DEDUP_REMOVED lines=9> */
[-C--:B------:R-:W-:Y:S02]  /*62d0*/  LEA.HI.SX32 R80, R80, R3.reuse, 0x1b ;  /* 0x0000000350507211 */ /* 0x080fe400078fdaff */
[----:B0-----:R-:W-:Y:S01]  /*62e0*/  SHF.L.U32 R17, R68, 0x1, RZ ;  /* 0x0000000144117819 */ /* 0x001fe200000006ff */
[----:B------:R-:W-:Y:S01]  /*62f0*/  STS.U16 [R24+0x200], R55 ;  /* 0x0002003718007388 */ /* 0x000fe20000000400 */
[-C--:B------:R-:W-:Y:S02]  /*6300*/  LEA.HI.SX32 R82, R82, R3.reuse, 0x1b ;  /* 0x0000000352527211 */ /* 0x080fe400078fdaff */
[----:B------:R-:W-:Y:S02]  /*6310*/  IADD3 R7, R7, UR32, RZ ;  /* 0x0000002007077c10 */ /* 0x000fe4000fffe0ff */
[----:B------:R-:W-:Y:S02]  /*6320*/  LEA R2, P2, R6, UR24, 0x1 ;  /* 0x0000001806027c11 */ /* 0x000fe4000f8408ff */
[----:B------:R-:W-:Y:S01]  /*6330*/  SHF.L.U32 R16, R70, 0x1, RZ ;  /* 0x0000000146107819 */ /* 0x000fe200000006ff */
[----:B------:R-:W-:Y:S01]  /*6340*/  STS.U16 [R21+0x240], R50 ;  /* 0x0002403215007388 */ /* 0x000fe20000000400 */
[----:B------:R-:W-:-:S02]  /*6350*/  LEA.HI.SX32 R94, R94, R3, 0x1b ;  /* 0x000000035e5e7211 */ /* 0x000fc400078fdaff */
[----:B-1----:R-:W-:Y:S01]  /*6360*/  SHF.L.U32 R13, R74, 0x1, RZ ;  /* 0x000000014a0d7819 */ /* 0x002fe200000006ff */
[----:B------:R-:W-:Y:S01]  /*6370*/  STS.U16 [R20+0x280], R53 ;  /* 0x0002803514007388 */ /* 0x000fe20000000400 */
[-C--:B------:R-:W-:Y:S02]  /*6380*/  LEA.HI.SX32 R60, R124, R3.reuse, 0x1b ;  /* 0x000000037c3c7211 */ /* 0x080fe400078fdaff */
[----:B------:R-:W-:Y:S01]  /*6390*/  SHF.L.U32 R12, R78, 0x1, RZ ;  /* 0x000000014e0c7819 */ /* 0x000fe200000006ff */
[----:B------:R-:W-:Y:S01]  /*63a0*/  STS.U16 [R17+0x2c0], R48 ;  /* 0x0002c03011007388 */ /* 0x000fe20000000400 */
        /* <DEDUP_REMOVED lines=13> */
[----:B--2---:R-:W-:Y:S01]  /*6480*/  SHF.L.U32 R9, R80, 0x1, RZ ;  /* 0x0000000150097819 */ /* 0x004fe200000006ff */
[----:B------:R-:W-:Y:S01]  /*6490*/  STS.U16 [R16+0x300], R47 ;  /* 0x0003002f10007388 */ /* 0x000fe20000000400 */
[----:B------:R-:W-:-:S02]  /*64a0*/  LEA.HI.X R3, R6, UR25, R7, 0x1, P2 ;  /* 0x0000001906037c11 */ /* 0x000fc400090f0c07 */
[----:B------:R-:W-:Y:S01]  /*64b0*/  SHF.L.U32 R8, R82, 0x1, RZ ;  /* 0x0000000152087819 */ /* 0x000fe200000006ff */
[----:B------:R-:W-:Y:S01]  /*64c0*/  STS.U16 [R13+0x340], R44 ;  /* 0x0003402c0d007388 */ /* 0x000fe20000000400 */
[----:B------:R-:W-:Y:S02]  /*64d0*/  SHF.L.U32 R6, R94, 0x1, RZ ;  /* 0x000000015e067819 */ /* 0x000fe400000006ff */
[----:B------:R-:W-:Y:S01]  /*64e0*/  SHF.L.U32 R60, R60, 0x1, RZ ;  /* 0x000000013c3c7819 */ /* 0x000fe200000006ff */
[----:B------:R-:W-:Y:S01]  /*64f0*/  STS.U16 [R12+0x380], R51 ;  /* 0x000380330c007388 */ /* 0x000fe20000000400 */
[----:B------:R-:W-:Y:S02]  /*6500*/  SHF.L.U32 R61, R61, 0x1, RZ ;  /* 0x000000013d3d7819 */ /* 0x000fe400000006ff */
[----:B------:R-:W-:Y:S01]  /*6510*/  SHF.L.U32 R67, R67, 0x1, RZ ;  /* 0x0000000143437819 */ /* 0x000fe200000006ff */
[----:B------:R-:W-:Y:S01]  /*6520*/  STS.U16 [R9+0x3c0], R42 ;  /* 0x0003c02a09007388 */ /* 0x000fe20000000400 */
[----:B------:R-:W-:-:S02]  /*6530*/  SHF.L.U32 R65, R65, 0x1, RZ ;  /* 0x0000000141417819 */ /* 0x000fc400000006ff */
[----:B------:R-:W-:Y:S01]  /*6540*/  SHF.L.U32 R71, R71, 0x1, RZ ;  /* 0x0000000147477819 */ /* 0x000fe200000006ff */
[----:B------:R-:W-:Y:S01]  /*6550*/  STS.U16 [R8+0x400], R49 ;  /* 0x0004003108007388 */ /* 0x000fe20000000400 */
[----:B------:R-:W-:-:S03]  /*6560*/  SHF.L.U32 R123, R123, 0x1, RZ ;  /* 0x000000017b7b7819 */ /* 0x000fc600000006ff */
        /* <DEDUP_REMOVED lines=10> */
[----:B------:R0:W-:Y:S01]  /*6610*/  STS.U16 [R71+0x580], R22 ;  /* 0x0005801647007388 */ /* 0x0001e20000000400 */
[----:B------:R-:W-:-:S03]  /*6620*/  SHF.L.U32 R70, R174, 0x1, RZ ;  /* 0x00000001ae467819 */ /* 0x000fc600000006ff */
[----:B------:R-:W-:Y:S01]  /*6630*/  STS.U16 [R123+0x5c0], R34 ;  /* 0x0005c0227b007388 */ /* 0x000fe20000000400 */
[----:B------:R-:W-:-:S03]  /*6640*/  SHF.L.U32 R69, R69, 0x1, RZ ;  /* 0x0000000145457819 */ /* 0x000fc600000006ff */
[----:B------:R-:W-:Y:S01]  /*6650*/  STS.U16 [R125+0x600], R32 ;  /* 0x000600207d007388 */ /* 0x000fe20000000400 */
[----:B------:R-:W-:-:S03]  /*6660*/  SHF.L.U32 R68, R178, 0x1, RZ ;  /* 0x00000001b2447819 */ /* 0x000fc600000006ff */
[----:B------:R-:W-:Y:S01]  /*6670*/  STS.U16 [R124+0x640], R41 ;  /* 0x000640297c007388 */ /* 0x000fe20000000400 */
[----:B------:R-:W-:Y:S02]  /*6680*/  PRMT R176, RZ, 0x7610, R176 ;  /* 0x00007610ffb07816 */ /* 0x000fe400000000b0 */
[----:B------:R-:W-:Y:S01]  /*6690*/  PRMT R81, RZ, 0x7610, R81 ;  /* 0x00007610ff517816 */ /* 0x000fe20000000051 */
[----:B------:R-:W-:Y:S04]  /*66a0*/  STS.U16 [R66+0x680], R39 ;  /* 0x0006802742007388 */ /* 0x000fe80000000400 */
[----:B------:R1:W-:Y:S04]  /*66b0*/  STS.U16 [R95+0x6c0], R14 ;  /* 0x0006c00e5f007388 */ /* 0x0003e80000000400 */
[----:B------:R-:W-:Y:S04]  /*66c0*/  STS.U16 [R94+0x700], R37 ;  /* 0x000700255e007388 */ /* 0x000fe80000000400 */
[----:B------:R-:W-:Y:S04]  /*66d0*/  STS.U16 [R70+0x740], R35 ;  /* 0x0007402346007388 */ /* 0x000fe80000000400 */
[----:B------:R2:W-:Y:S04]  /*66e0*/  STS.U16 [R69+0x780], R18 ;  /* 0x0007801245007388 */ /* 0x0005e80000000400 */
[----:B------:R-:W-:Y:S01]  /*66f0*/  STS.U16 [R68+0x7c0], R33 ;  /* 0x0007c02144007388 */ /* 0x000fe20000000400 */
[----:B------:R-:W-:-:S06]  /*6700*/  NOP ;  /* 0x0000000000007918 */ /* 0x000fcc0000000000 */
[----:B------:R3:W4:Y:S01]  /*6710*/  @!P0 LDG.E.U16 R176, [R2.64] ;  /* 0x0000002a02b08981 */ /* 0x000722000c1e1500 */
[----:B------:R-:W-:-:S03]  /*6720*/  ISETP.GE.AND P0, PT, R140, UR28, PT ;  /* 0x0000001c8c007c0c */ /* 0x000fc6000bf06270 */
[----:B------:R3:W5:Y:S01]  /*6730*/  @!P1 LDG.E.U16 R81, [R2.64+0x40] ;  /* 0x0000402a02519981 */ /* 0x000762000c1e1500 */
[----:B------:R-:W-:-:S09]  /*6740*/  PRMT R174, RZ, 0x7610, R174 ;  /* 0x00007610ffae7816 */ /* 0x000fd200000000ae */
[----:B------:R3:W3:Y:S01]  /*6750*/  @!P0 LDG.E.U16 R174, [R2.64+0x80] ;  /* 0x0000802a02ae8981 */ /* 0x0006e2000c1e1500 */
[----:B------:R-:W-:Y:S02]  /*6760*/  ISETP.GE.AND P0, PT, R139, UR28, PT ;  /* 0x0000001c8b007c0c */ /* 0x000fe4000bf06270 */
[----:B------:R-:W-:Y:S02]  /*6770*/  ISETP.GE.AND P1, PT, R75, UR28, PT ;  /* 0x0000001c4b007c0c */ /* 0x000fe4000bf26270 */
[----:B------:R-:W-:Y:S02]  /*6780*/  PRMT R74, RZ, 0x7610, R74 ;  /* 0x00007610ff4a7816 */ /* 0x000fe4000000004a */
[----:B------:R-:W-:Y:S02]  /*6790*/  PRMT R75, RZ, 0x7610, R75 ;  /* 0x00007610ff4b7816 */ /* 0x000fe4000000004b */
[----:B------:R-:W-:-:S05]  /*67a0*/  ISETP.GE.AND P2, PT, R73, UR28, PT ;  /* 0x0000001c49007c0c */ /* 0x000fca000bf46270 */
[----:B------:R3:W3:Y:S04]  /*67b0*/  @!P0 LDG.E.U16 R74, [R2.64+0xc0] ;  /* 0x0000c02a024a8981 */ /* 0x0006e8000c1e1500 */
[----:B------:R3:W3:Y:S01]  /*67c0*/  @!P1 LDG.E.U16 R75, [R2.64+0x100] ;  /* 0x0001002a024b9981 */ /* 0x0006e2000c1e1500 */
[----:B------:R-:W-:-:S06]  /*67d0*/  PRMT R73, RZ, 0x7610, R73 ;  /* 0x00007610ff497816 */ /* 0x000fcc0000000049 */
        /* <DEDUP_REMOVED lines=10> */
[----:B------:R-:W-:Y:S01]  /*6880*/  ISETP.GE.AND P3, PT, R135, UR28, PT ;  /* 0x0000001c87007c0c */ /* 0x000fe2000bf66270 */
[----:B------:R-:W1:Y:S01]  /*6890*/  R2UR UR34, R5 ;  /* 0x00000000052273c2 */ /* 0x000e6200000e0000 */
[----:B0-----:R-:W-:Y:S02]  /*68a0*/  PRMT R22, RZ, 0x7610, R22 ;  /* 0x00007610ff167816 */ /* 0x001fe40000000016 */
[----:B------:R-:W-:Y:S02]  /*68b0*/  ISETP.GE.AND P2, PT, R134, UR28, PT ;  /* 0x0000001c86007c0c */ /* 0x000fe4000bf46270 */
[----:B------:R-:W-:-:S07]  /*68c0*/  PRMT R153, RZ, 0x7610, R153 ;  /* 0x00007610ff997816 */ /* 0x000fce0000000099 */
[----:B------:R3:W3:Y:S04]  /*68d0*/  @!P3 LDG.E.U16 R22, [R2.64+0x240] ;  /* 0x0002402a0216b981 */ /* 0x0006e8000c1e1500 */
[----:B------:R3:W3:Y:S01]  /*68e0*/  @!P2 LDG.E.U16 R153, [R2.64+0x280] ;  /* 0x0002802a0299a981 */ /* 0x0006e2000c1e1500 */
[----:B-1----:R-:W-:Y:S02]  /*68f0*/  FMUL.FTZ R7, R115, UR34 ;  /* 0x0000002273077c20 */ /* 0x002fe40008410000 */
[----:B------:R-:W-:Y:S02]  /*6900*/  FMUL.FTZ R5, R112, UR34 ;  /* 0x0000002270057c20 */ /* 0x000fe40008410000 */
[----:B------:R-:W-:Y:S02]  /*6910*/  FMUL.RZ R14, R7, 0.15915493667125701904 ;  /* 0x3e22f983070e7820 */ /* 0x000fe4000040c000 */
[----:B------:R-:W-:-:S02]  /*6920*/  FMUL.FTZ R7, R114, UR34 ;  /* 0x0000002272077c20 */ /* 0x000fc40008410000 */
[----:B------:R-:W-:Y:S02]  /*6930*/  MUFU.SIN R175, R14 ;  /* 0x0000000e00af7308 */ /* 0x000fe40000000400 */
[----:B--2---:R-:W-:Y:S01]  /*6940*/  FMUL.RZ R18, R7, 0.15915493667125701904 ;  /* 0x3e22f98307127820 */ /* 0x004fe2000040c000 */
[----:B------:R-:W-:-:S05]  /*6950*/  ISETP.GE.AND P5, PT, R132, UR28, PT ;  /* 0x0000001c84007c0c */ /* 0x000fca000bfa6270 */
[----:B------:R0:W-:Y:S02]  /*6960*/  MUFU.COS R82, R14 ;  /* 0x0000000e00527308 */ /* 0x0001e40000000000 */
[----:B0-----:R-:W-:Y:S02]  /*6970*/  FMUL.RZ R14, R5, 0.15915493667125701904 ;  /* 0x3e22f983050e7820 */ /* 0x001fe4000040c000 */
[----:B------:R-:W-:-:S04]  /*6980*/  FMUL.FTZ R5, R111, UR34 ;  /* 0x000000226f057c20 */ /* 0x000fc80008410000 */
[----:B------:R-:W-:Y:S08]  /*6990*/  MUFU.SIN R172, R18 ;  /* 0x0000001200ac7308 */ /* 0x000ff00000000400 */
[----:B------:R0:W-:Y:S02]  /*69a0*/  MUFU.COS R80, R18 ;  /* 0x0000001200507308 */ /* 0x0001e40000000000 */
[----:B0-----:R-:W-:-:S06]  /*69b0*/  FMUL.RZ R18, R5, 0.15915493667125701904 ;  /* 0x3e22f98305127820 */ /* 0x001fcc000040c000 */
[----:B------:R-:W-:Y:S01]  /*69c0*/  MUFU.SIN R53, R18 ;  /* 0x0000001200357308 */ /* 0x000fe20000000400 */
[----:B------:R-:W-:-:S07]  /*69d0*/  ISETP.GE.AND P4, PT, R133, UR28, PT ;  /* 0x0000001c85007c0c */ /* 0x000fce000bf86270 */
[----:B------:R0:W-:Y:S02]  /*69e0*/  MUFU.COS R54, R18 ;  /* 0x0000001200367308 */ /* 0x0001e40000000000 */
[----:B0-----:R-:W-:-:S06]  /*69f0*/  PRMT R18, RZ, 0x7610, R18 ;  /* 0x00007610ff127816 */ /* 0x001fcc0000000012 */
[----:B------:R3:W2:Y:S01]  /*6a00*/  @!P5 LDG.E.U16 R18, [R2.64+0x2c0] ;  /* 0x0002c02a0212d981 */ /* 0x0006a2000c1e1500 */
[----:B------:R-:W-:Y:S01]  /*6a10*/  PRMT R149, RZ, 0x7610, R149 ;  /* 0x00007610ff957816 */ /* 0x000fe20000000095 */
[----:B------:R-:W-:-:S05]  /*6a20*/  FMUL.FTZ R7, R113, UR34 ;  /* 0x0000002271077c20 */ /* 0x000fca0008410000 */
[----:B------:R3:W2:Y:S01]  /*6a30*/  @!P4 LDG.E.U16 R149, [R2.64+0x300] ;  /* 0x0003002a0295c981 */ /* 0x0006a2000c1e1500 */
[----:B------:R-:W-:Y:S02]  /*6a40*/  FMUL.RZ R7, R7, 0.15915493667125701904 ;  /* 0x3e22f98307077820 */ /* 0x000fe4000040c000 */
[----:B------:R-:W-:Y:S02]  /*6a50*/  FMUL.FTZ R5, R110, UR34 ;  /* 0x000000226e057c20 */ /* 0x000fe40008410000 */
[----:B------:R-:W-:Y:S01]  /*6a60*/  MUFU.SIN R57, R7 ;  /* 0x0000000700397308 */ /* 0x000fe20000000400 */
[----:B------:R-:W-:-:S07]  /*6a70*/  ISETP.GE.AND P1, PT, R131, UR28, PT ;  /* 0x0000001c83007c0c */ /* 0x000fce000bf26270 */
        /* <DEDUP_REMOVED lines=11> */
[----:B------:R-:W-:-:S06]  /*6b30*/  PRMT R145, RZ, 0x7610, R145 ;  /* 0x00007610ff917816 */ /* 0x000fcc0000000091 */
[----:B------:R3:W2:Y:S01]  /*6b40*/  @!P3 LDG.E.U16 R145, [R2.64+0x380] ;  /* 0x0003802a0291b981 */ /* 0x0006a2000c1e1500 */
[----:B------:R-:W-:Y:S02]  /*6b50*/  ISETP.GE.AND P2, PT, R129, UR28, PT ;  /* 0x0000001c81007c0c */ /* 0x000fe4000bf46270 */
[----:B------:R-:W-:Y:S02]  /*6b60*/  ISETP.GE.AND P0, PT, R10, UR28, PT ;  /* 0x0000001c0a007c0c */ /* 0x000fe4000bf06270 */
[----:B------:R-:W-:Y:S01]  /*6b70*/  PRMT R10, RZ, 0x7610, R10 ;  /* 0x00007610ff0a7816 */ /* 0x000fe2000000000a */
[----:B------:R-:W0:Y:S01]  /*6b80*/  R2UR UR33, R4 ;  /* 0x00000000042173c2 */ /* 0x000e2200000e0000 */
[----:B------:R-:W-:Y:S02]  /*6b90*/  ISETP.GE.AND P5, PT, R128, UR28, PT ;  /* 0x0000001c80007c0c */ /* 0x000fe4000bfa6270 */
[----:B------:R-:W-:-:S05]  /*6ba0*/  ISETP.GE.AND P4, PT, R127, UR28, PT ;  /* 0x0000001c7f007c0c */ /* 0x000fca000bf86270 */
[----:B------:R3:W2:Y:S01]  /*6bb0*/  @!P2 LDG.E.U16 R10, [R2.64+0x3c0] ;  /* 0x0003c02a020aa981 */ /* 0x0006a2000c1e1500 */
[----:B------:R-:W-:Y:S02]  /*6bc0*/  PRMT R141, RZ, 0x7610, R141 ;  /* 0x00007610ff8d7816 */ /* 0x000fe4000000008d */
[----:B------:R-:W-:Y:S02]  /*6bd0*/  PRMT R137, RZ, 0x7610, R137 ;  /* 0x00007610ff897816 */ /* 0x000fe40000000089 */
[----:B------:R-:W-:Y:S02]  /*6be0*/  ISETP.GE.AND P1, PT, R126, UR28, PT ;  /* 0x0000001c7e007c0c */ /* 0x000fe4000bf26270 */
[----:B------:R-:W-:Y:S01]  /*6bf0*/  ISETP.GE.AND P3, PT, R76, UR28, PT ;  /* 0x0000001c4c007c0c */ /* 0x000fe2000bf66270 */
[----:B------:R3:W2:Y:S01]  /*6c00*/  @!P5 LDG.E.U16 R141, [R2.64+0x400] ;  /* 0x0004002a028dd981 */ /* 0x0006a2000c1e1500 */
[----:B------:R-:W-:Y:S01]  /*6c10*/  ISETP.GE.AND P2, PT, R64, UR28, PT ;  /* 0x0000001c40007c0c */ /* 0x000fe2000bf46270 */
[----:B------:R-:W-:Y:S01]  /*6c20*/  FMUL.FTZ R5, R108, UR34 ;  /* 0x000000226c057c20 */ /* 0x000fe20008410000 */
[----:B------:R-:W-:Y:S01]  /*6c30*/  ISETP.GE.AND P5, PT, R63, UR28, PT ;  /* 0x0000001c3f007c0c */ /* 0x000fe2000bfa6270 */
[----:B------:R3:W2:Y:S01]  /*6c40*/  @!P4 LDG.E.U16 R137, [R2.64+0x440] ;  /* 0x0004402a0289c981 */ /* 0x0006a2000c1e1500 */
[----:B------:R-:W-:-:S02]  /*6c50*/  ISETP.GE.AND P4, PT, R62, UR28, PT ;  /* 0x0000001c3e007c0c */ /* 0x000fc4000bf86270 */
[----:B------:R-:W-:Y:S02]  /*6c60*/  PRMT R63, RZ, 0x7610, R63 ;  /* 0x00007610ff3f7816 */ /* 0x000fe4000000003f */
[----:B------:R-:W-:Y:S02]  /*6c70*/  PRMT R62, RZ, 0x7610, R62 ;  /* 0x00007610ff3e7816 */ /* 0x000fe4000000003e */
[----:B------:R-:W-:Y:S01]  /*6c80*/  PRMT R128, RZ, 0x7610, R128 ;  /* 0x00007610ff807816 */ /* 0x000fe20000000080 */
[----:B------:R-:W-:Y:S01]  /*6c90*/  MUFU.SIN R51, R7 ;  /* 0x0000000700337308 */ /* 0x000fe20000000400 */
[----:B------:R3:W2:Y:S01]  /*6ca0*/  @!P1 LDG.E.U16 R63, [R2.64+0x480] ;  /* 0x0004802a023f9981 */ /* 0x0006a2000c1e1500 */
[----:B------:R-:W-:Y:S02]  /*6cb0*/  ISETP.GE.AND P1, PT, R31, UR28, PT ;  /* 0x0000001c1f007c0c */ /* 0x000fe4000bf26270 */
[----:B0-----:R-:W-:Y:S01]  /*6cc0*/  MOV R76, UR33 ;  /* 0x00000021004c7c02 */ /* 0x001fe20008000f00 */
[----:B------:R3:W2:Y:S03]  /*6cd0*/  @!P3 LDG.E.U16 R62, [R2.64+0x4c0] ;  /* 0x0004c02a023eb981 */ /* 0x0006a6000c1e1500 */
[----:B------:R0:W-:Y:S01]  /*6ce0*/  MUFU.COS R52, R7 ;  /* 0x0000000700347308 */ /* 0x0001e20000000000 */
[----:B------:R3:W2:Y:S01]  /*6cf0*/  @!P2 LDG.E.U16 R128, [R2.64+0x500] ;  /* 0x0005002a0280a981 */ /* 0x0006a2000c1e1500 */
[----:B------:R-:W-:-:S02]  /*6d00*/  ISETP.GE.AND P3, PT, R27, UR28, PT ;  /* 0x0000001c1b007c0c */ /* 0x000fc4000bf66270 */
[----:B------:R-:W-:Y:S01]  /*6d10*/  ISETP.GE.AND P2, PT, R25, UR28, PT ;  /* 0x0000001c19007c0c */ /* 0x000fe2000bf46270 */
[----:B0-----:R-:W-:Y:S02]  /*6d20*/  FMUL.RZ R7, R5, 0.15915493667125701904 ;  /* 0x3e22f98305077820 */ /* 0x001fe4000040c000 */
[----:B------:R-:W-:-:S04]  /*6d30*/  FMUL.FTZ R5, R107, UR34 ;  /* 0x000000226b057c20 */ /* 0x000fc80008410000 */
[----:B------:R-:W-:Y:S02]  /*6d40*/  FMUL.RZ R32, R5, 0.15915493667125701904 ;  /* 0x3e22f98305207820 */ /* 0x000fe4000040c000 */
[----:B------:R-:W-:Y:S01]  /*6d50*/  FMUL.FTZ R5, R106, UR34 ;  /* 0x000000226a057c20 */ /* 0x000fe20008410000 */
[----:B------:R-:W-:Y:S01]  /*6d60*/  MUFU.SIN R47, R7 ;  /* 0x00000007002f7308 */ /* 0x000fe20000000400 */
[----:B------:R-:W-:Y:S01]  /*6d70*/  FMUL.FTZ R76, R76, 1.4426950216293334961 ;  /* 0x3fb8aa3b4c4c7820 */ /* 0x000fe20000410000 */
[----:B------:R-:W-:Y:S02]  /*6d80*/  PRMT R126, RZ, 0x7610, R126 ;  /* 0x00007610ff7e7816 */ /* 0x000fe4000000007e */
[----:B------:R-:W-:Y:S02]  /*6d90*/  PRMT R134, RZ, 0x7610, R134 ;  /* 0x00007610ff867816 */ /* 0x000fe40000000086 */
[----:B------:R-:W-:Y:S02]  /*6da0*/  PRMT R132, RZ, 0x7610, R132 ;  /* 0x00007610ff847816 */ /* 0x000fe40000000084 */
[----:B------:R0:W-:Y:S01]  /*6db0*/  MUFU.COS R48, R7 ;  /* 0x0000000700307308 */ /* 0x0001e20000000000 */
[----:B------:R-:W-:-:S02]  /*6dc0*/  PRMT R130, RZ, 0x7610, R130 ;  /* 0x00007610ff827816 */ /* 0x000fc40000000082 */
[----:B------:R-:W-:Y:S01]  /*6dd0*/  PRMT R127, RZ, 0x7610, R127 ;  /* 0x00007610ff7f7816 */ /* 0x000fe2000000007f */
[----:B------:R-:W-:Y:S01]  /*6de0*/  FMUL.FTZ R177, R115, R76 ;  /* 0x0000004c73b17220 */ /* 0x000fe20000410000 */
[----:B------:R3:W2:Y:S01]  /*6df0*/  @!P5 LDG.E.U16 R126, [R2.64+0x540] ;  /* 0x0005402a027ed981 */ /* 0x0006a2000c1e1500 */
[----:B0-----:R-:W-:Y:S02]  /*6e00*/  FMUL.RZ R7, R5, 0.15915493667125701904 ;  /* 0x3e22f98305077820 */ /* 0x001fe4000040c000 */
[----:B------:R-:W-:Y:S01]  /*6e10*/  MUFU.SIN R45, R32 ;  /* 0x00000020002d7308 */ /* 0x000fe20000000400 */
[----:B------:R-:W-:Y:S01]  /*6e20*/  FMUL.FTZ R5, R105, UR34 ;  /* 0x0000002269057c20 */ /* 0x000fe20008410000 */
[----:B------:R3:W2:Y:S01]  /*6e30*/  @!P4 LDG.E.U16 R134, [R2.64+0x580] ;  /* 0x0005802a0286c981 */ /* 0x0006a2000c1e1500 */
[----:B------:R-:W-:Y:S02]  /*6e40*/  ISETP.GE.AND P5, PT, R23, UR28, PT ;  /* 0x0000001c17007c0c */ /* 0x000fe4000bfa6270 */
[----:B------:R-:W-:Y:S01]  /*6e50*/  ISETP.GE.AND P4, PT, R19, UR28, PT ;  /* 0x0000001c13007c0c */ /* 0x000fe2000bf86270 */
[----:B------:R3:W2:Y:S02]  /*6e60*/  @!P1 LDG.E.U16 R132, [R2.64+0x5c0] ;  /* 0x0005c02a02849981 */ /* 0x0006a4000c1e1500 */
[----:B------:R0:W-:Y:S01]  /*6e70*/  MUFU.COS R46, R32 ;  /* 0x00000020002e7308 */ /* 0x0001e20000000000 */
[----:B------:R-:W-:Y:S01]  /*6e80*/  ISETP.GE.AND P1, PT, R15, UR28, PT ;  /* 0x0000001c0f007c0c */ /* 0x000fe2000bf26270 */
[----:B------:R3:W2:Y:S01]  /*6e90*/  @!P3 LDG.E.U16 R130, [R2.64+0x600] ;  /* 0x0006002a0282b981 */ /* 0x0006a2000c1e1500 */
[----:B------:R-:W-:-:S03]  /*6ea0*/  ISETP.GE.AND P3, PT, R11, UR28, PT ;  /* 0x0000001c0b007c0c */ /* 0x000fc6000bf66270 */
[----:B------:R3:W2:Y:S01]  /*6eb0*/  @!P2 LDG.E.U16 R127, [R2.64+0x640] ;  /* 0x0006402a027fa981 */ /* 0x0006a2000c1e1500 */
[----:B------:R-:W-:Y:S01]  /*6ec0*/  ISETP.GE.AND P2, PT, R0, UR28, PT ;  /* 0x0000001c00007c0c */ /* 0x000fe2000bf46270 */
[----:B0-----:R-:W-:Y:S02]  /*6ed0*/  FMUL.RZ R32, R5, 0.15915493667125701904 ;  /* 0x3e22f98305207820 */ /* 0x001fe4000040c000 */
[----:B------:R-:W-:Y:S01]  /*6ee0*/  FMUL.FTZ R5, R104, UR34 ;  /* 0x0000002268057c20 */ /* 0x000fe20008410000 */
[----:B------:R-:W-:Y:S01]  /*6ef0*/  LEA R28, R121, R28, 0x5 ;  /* 0x0000001c791c7211 */ /* 0x000fe200078e28ff */
[----:B------:R-:W0:Y:S01]  /*6f00*/  MUFU.EX2 R177, R177 ;  /* 0x000000b100b17308 */ /* 0x000e220000000800 */
[----:B------:R-:W-:Y:S02]  /*6f10*/  FMUL.FTZ R180, R113, R76 ;  /* 0x0000004c71b47220 */ /* 0x000fe40000410000 */
[----:B------:R-:W-:-:S05]  /*6f20*/  LEA.HI.SX32 R64, R28, R28, 0x1b ;  /* 0x0000001c1c407211 */ /* 0x000fca00078fdaff */
[----:B------:R-:W-:Y:S01]  /*6f30*/  MUFU.SIN R43, R7 ;  /* 0x00000007002b7308 */ /* 0x000fe20000000400 */
[----:B------:R-:W-:Y:S01]  /*6f40*/  PRMT R135, RZ, 0x7610, R135 ;  /* 0x00007610ff877816 */ /* 0x000fe20000000087 */
[----:B------:R-:W-:Y:S01]  /*6f50*/  FMUL.FTZ R0, R102, UR34 ;  /* 0x0000002266007c20 */ /* 0x000fe20008410000 */
[----:B------:R-:W-:-:S05]  /*6f60*/  PRMT R138, RZ, 0x7610, R138 ;  /* 0x00007610ff8a7816 */ /* 0x000fca000000008a */
[----:B------:R1:W-:Y:S01]  /*6f70*/  MUFU.COS R44, R7 ;  /* 0x00000007002c7308 */ /* 0x0003e20000000000 */
[----:B------:R-:W-:Y:S02]  /*6f80*/  PRMT R129, RZ, 0x7610, R129 ;  /* 0x00007610ff817816 */ /* 0x000fe40000000081 */
[----:B------:R-:W-:Y:S02]  /*6f90*/  PRMT R133, RZ, 0x7610, R133 ;  /* 0x00007610ff857816 */ /* 0x000fe40000000085 */
[----:B------:R-:W-:Y:S02]  /*6fa0*/  PRMT R136, RZ, 0x7610, R136 ;  /* 0x00007610ff887816 */ /* 0x000fe40000000088 */
[----:B------:R-:W-:Y:S02]  /*6fb0*/  PRMT R131, RZ, 0x7610, R131 ;  /* 0x00007610ff837816 */ /* 0x000fe40000000083 */
[----:B------:R-:W-:Y:S01]  /*6fc0*/  SHF.L.U32 R64, R64, 0x1, RZ ;  /* 0x0000000140407819 */ /* 0x000fe200000006ff */
[----:B-1----:R-:W-:Y:S01]  /*6fd0*/  FMUL.RZ R7, R5, 0.15915493667125701904 ;  /* 0x3e22f98305077820 */ /* 0x002fe2000040c000 */
[----:B------:R-:W1:Y:S01]  /*6fe0*/  MUFU.EX2 R180, R180 ;  /* 0x000000b400b47308 */ /* 0x000e620000000800 */
[----:B------:R-:W-:Y:S01]  /*6ff0*/  FMUL.FTZ R5, R103, UR34 ;  /* 0x0000002267057c20 */ /* 0x000fe20008410000 */
[----:B------:R3:W2:Y:S03]  /*7000*/  @!P5 LDG.E.U16 R135, [R2.64+0x680] ;  /* 0x0006802a0287d981 */ /* 0x0006a6000c1e1500 */
[----:B------:R-:W-:Y:S01]  /*7010*/  FMUL.RZ R5, R5, 0.15915493667125701904 ;  /* 0x3e22f98305057820 */ /* 0x000fe2000040c000 */
[----:B------:R3:W2:Y:S01]  /*7020*/  @!P4 LDG.E.U16 R138, [R2.64+0x6c0] ;  /* 0x0006c02a028ac981 */ /* 0x0006a2000c1e1500 */
[----:B------:R-:W-:Y:S01]  /*7030*/  FMUL.FTZ R178, R114, R76 ;  /* 0x0000004c72b27220 */ /* 0x000fe20000410000 */
[----:B------:R-:W-:Y:S01]  /*7040*/  MUFU.SIN R41, R32 ;  /* 0x0000002000297308 */ /* 0x000fe20000000400 */
[----:B------:R-:W-:Y:S01]  /*7050*/  FMUL.RZ R36, R0, 0.15915493667125701904 ;  /* 0x3e22f98300247820 */ /* 0x000fe2000040c000 */
[----:B------:R3:W2:Y:S04]  /*7060*/  @!P1 LDG.E.U16 R129, [R2.64+0x700] ;  /* 0x0007002a02819981 */ /* 0x0006a8000c1e1500 */
[----:B------:R3:W2:Y:S02]  /*7070*/  @!P3 LDG.E.U16 R133, [R2.64+0x740] ;  /* 0x0007402a0285b981 */ /* 0x0006a4000c1e1500 */
[----:B------:R0:W-:Y:S02]  /*7080*/  MUFU.COS R42, R32 ;  /* 0x00000020002a7308 */ /* 0x0001e40000000000 */
[----:B------:R3:W2:Y:S04]  /*7090*/  @!P2 LDG.E.U16 R136, [R2.64+0x780] ;  /* 0x0007802a0288a981 */ /* 0x0006a8000c1e1500 */
[----:B------:R3:W2:Y:S02]  /*70a0*/  @!P0 LDG.E.U16 R131, [R2.64+0x7c0] ;  /* 0x0007c02a02838981 */ /* 0x0006a4000c1e1500 */
[----:B------:R-:W-:Y:S02]  /*70b0*/  MUFU.SIN R39, R7 ;  /* 0x0000000700277308 */ /* 0x000fe40000000400 */
[----:B------:R-:W1:Y:S04]  /*70c0*/  LDS.U16 R34, [R64] ;  /* 0x0000000040227984 */ /* 0x000e680000000400 */
[----:B------:R-:W1:Y:S02]  /*70d0*/  LDS.U16 R33, [R64+0x2] ;  /* 0x0000020040217984 */ /* 0x000e640000000400 */
[----:B------:R1:W-:Y:S02]  /*70e0*/  MUFU.COS R40, R7 ;  /* 0x0000000700287308 */ /* 0x0003e40000000000 */
[----:B0-----:R-:W-:Y:S04]  /*70f0*/  LDS.U16 R32, [R64+0x4] ;  /* 0x0000040040207984 */ /* 0x001fe80000000400 */
[----:B------:R-:W0:Y:S02]  /*7100*/  LDS.U16 R31, [R64+0x6] ;  /* 0x00000600401f7984 */ /* 0x000e240000000400 */
[----:B------:R-:W-:Y:S02]  /*7110*/  MUFU.SIN R37, R5 ;  /* 0x0000000500257308 */ /* 0x000fe40000000400 */
[----:B------:R-:W-:Y:S04]  /*7120*/  LDS.U16 R27, [R64+0x8] ;  /* 0x00000800401b7984 */ /* 0x000fe80000000400 */
[----:B------:R-:W0:Y:S02]  /*7130*/  LDS.U16 R28, [R64+0xa] ;  /* 0x00000a00401c7984 */ /* 0x000e240000000400 */
[----:B------:R0:W-:Y:S02]  /*7140*/  MUFU.COS R38, R5 ;  /* 0x0000000500267308 */ /* 0x0001e40000000000 */
[----:B------:R-:W-:Y:S04]  /*7150*/  LDS.U16 R25, [R64+0xc] ;  /* 0x00000c0040197984 */ /* 0x000fe80000000400 */
[----:B------:R-:W0:Y:S02]  /*7160*/  LDS.U16 R168, [R64+0xe] ;  /* 0x00000e0040a87984 */ /* 0x000e240000000400 */
[----:B------:R-:W0:Y:S02]  /*7170*/  MUFU.EX2 R179, R178 ;  /* 0x000000b200b37308 */ /* 0x000e240000000800 */
[----:B------:R-:W-:Y:S04]  /*7180*/  LDS.U16 R23, [R64+0x10] ;  /* 0x0000100040177984 */ /* 0x000fe80000000400 */
[----:B------:R-:W0:Y:S04]  /*7190*/  LDS.U16 R169, [R64+0x12] ;  /* 0x0000120040a97984 */ /* 0x000e280000000400 */
        /* <DEDUP_REMOVED lines=9> */
[----:B------:R-:W2:Y:S04]  /*7230*/  LDS.U16 R147, [R64+0x26] ;  /* 0x0000260040937984 */ /* 0x000ea80000000400 */
[----:B------:R-:W-:Y:S04]  /*7240*/  LDS.U16 R11, [R64+0x28] ;  /* 0x00002800400b7984 */ /* 0x000fe80000000400 */
[----:B------:R-:W2:Y:S04]  /*7250*/  LDS.U16 R144, [R64+0x2a] ;  /* 0x00002a0040907984 */ /* 0x000ea80000000400 */
[----:B------:R-:W-:Y:S04]  /*7260*/  LDS.U16 R142, [R64+0x2c] ;  /* 0x00002c00408e7984 */ /* 0x000fe80000000400 */
[----:B------:R-:W2:Y:S04]  /*7270*/  LDS.U16 R143, [R64+0x2e] ;  /* 0x00002e00408f7984 */ /* 0x000ea80000000400 */
[----:B-1----:R-:W-:Y:S04]  /*7280*/  LDS.U16 R7, [R64+0x30] ;  /* 0x0000300040077984 */ /* 0x002fe80000000400 */
[----:B------:R-:W1:Y:S04]  /*7290*/  LDS.U16 R140, [R64+0x32] ;  /* 0x00003200408c7984 */ /* 0x000e680000000400 */
[----:B------:R-:W-:Y:S04]  /*72a0*/  LDS.U16 R139, [R64+0x34] ;  /* 0x00003400408b7984 */ /* 0x000fe80000000400 */
[----:B0-----:R-:W0:Y:S04]  /*72b0*/  LDS.U16 R5, [R64+0x36] ;  /* 0x0000360040057984 */ /* 0x001e280000000400 */
[----:B------:R-:W0:Y:S04]  /*72c0*/  LDS.U16 R4, [R64+0x38] ;  /* 0x0000380040047984 */ /* 0x000e280000000400 */
[----:B---3--:R-:W3:Y:S04]  /*72d0*/  LDS.U16 R3, [R64+0x3a] ;  /* 0x00003a0040037984 */ /* 0x008ee80000000400 */
[----:B------:R-:W0:Y:S04]  /*72e0*/  LDS.U16 R2, [R64+0x3c] ;  /* 0x00003c0040027984 */ /* 0x000e280000000400 */
[----:B------:R-:W0:Y:S04]  /*72f0*/  LDS.U16 R0, [R64+0x3e] ;  /* 0x00003e0040007984 */ /* 0x000e280000000400 */
[----:B----4-:R-:W-:Y:S04]  /*7300*/  STS.U16 [R59+0x2100], R176 ;  /* 0x002100b03b007388 */ /* 0x010fe80000000400 */
[----:B-----5:R4:W-:Y:S02]  /*7310*/  STS.U16 [R58+0x2140], R81 ;  /* 0x002140513a007388 */ /* 0x0209e40000000400 */
[----:B----4-:R-:W-:-:S02]  /*7320*/  FMUL.FTZ R81, R177, R175 ;  /* 0x000000afb1517220 */ /* 0x010fc40000410000 */
[-C--:B------:R-:W-:Y:S02]  /*7330*/  FMUL.FTZ R175, R110, R76.reuse ;  /* 0x0000004c6eaf7220 */ /* 0x080fe40000410000 */
[----:B------:R-:W-:Y:S01]  /*7340*/  FMUL.FTZ R176, R112, R76 ;  /* 0x0000004c70b07220 */ /* 0x000fe20000410000 */
[----:B------:R4:W-:Y:S03]  /*7350*/  STS.U16 [R77+0x2180], R174 ;  /* 0x002180ae4d007388 */ /* 0x0009e60000000400 */
[----:B------:R-:W5:Y:S01]  /*7360*/  MUFU.EX2 R175, R175 ;  /* 0x000000af00af7308 */ /* 0x000f620000000800 */
[----:B------:R-:W-:Y:S02]  /*7370*/  FMUL.FTZ R58, R180, R78 ;  /* 0x0000004eb43a7220 */ /* 0x000fe40000410000 */
[-C--:B------:R-:W-:Y:S02]  /*7380*/  FMUL.FTZ R78, R108, R76.reuse ;  /* 0x0000004c6c4e7220 */ /* 0x080fe40000410000 */
[----:B----4-:R-:W-:-:S03]  /*7390*/  FMUL.FTZ R77, R109, R76 ;  /* 0x0000004c6d4d7220 */ /* 0x010fc60000410000 */
[----:B------:R-:W4:Y:S01]  /*73a0*/  MUFU.EX2 R176, R176 ;  /* 0x000000b000b07308 */ /* 0x000f220000000800 */
[----:B------:R-:W-:Y:S02]  /*73b0*/  FMUL.FTZ R59, R179, R172 ;  /* 0x000000acb33b7220 */ /* 0x000fe40000410000 */
[----:B------:R-:W-:-:S05]  /*73c0*/  FMUL.FTZ R174, R107, R76 ;  /* 0x0000004c6bae7220 */ /* 0x000fca0000410000 */
[----:B------:R0:W1:Y:S01]  /*73d0*/  MUFU.EX2 R172, R77 ;  /* 0x0000004d00ac7308 */ /* 0x0000620000000800 */
[C---:B-----5:R-:W-:Y:S02]  /*73e0*/  FMUL.FTZ R52, R175.reuse, R52 ;  /* 0x00000034af347220 */ /* 0x060fe40000410000 */
[----:B------:R-:W-:-:S05]  /*73f0*/  FMUL.FTZ R51, R175, R51 ;  /* 0x00000033af337220 */ /* 0x000fca0000410000 */
[----:B------:R-:W5:Y:S01]  /*7400*/  MUFU.EX2 R78, R78 ;  /* 0x0000004e004e7308 */ /* 0x000f620000000800 */
[-C--:B0-----:R-:W-:Y:S02]  /*7410*/  FMUL.FTZ R77, R106, R76.reuse ;  /* 0x0000004c6a4d7220 */ /* 0x081fe40000410000 */
[----:B------:R-:W-:Y:S02]  /*7420*/  FMUL.FTZ R175, R105, R76 ;  /* 0x0000004c69af7220 */ /* 0x000fe40000410000 */
[C---:B----4-:R-:W-:Y:S02]  /*7430*/  FMUL.FTZ R56, R176.reuse, R56 ;  /* 0x00000038b0387220 */ /* 0x050fe40000410000 */
[----:B------:R-:W-:Y:S01]  /*7440*/  FMUL.FTZ R55, R176, R55 ;  /* 0x00000037b0377220 */ /* 0x000fe20000410000 */
[----:B------:R-:W0:Y:S01]  /*7450*/  MUFU.EX2 R174, R174 ;  /* 0x000000ae00ae7308 */ /* 0x000e220000000800 */
[----:B------:R-:W-:Y:S02]  /*7460*/  FMUL.FTZ R176, R103, R76 ;  /* 0x0000004c67b07220 */ /* 0x000fe40000410000 */
[----:B------:R-:W-:-:S05]  /*7470*/  FMUL.FTZ R82, R177, R82 ;  /* 0x00000052b1527220 */ /* 0x000fca0000410000 */
[----:B------:R-:W4:Y:S01]  /*7480*/  MUFU.EX2 R77, R77 ;  /* 0x0000004d004d7308 */ /* 0x000f220000000800 */
[C---:B-1----:R-:W-:Y:S02]  /*7490*/  FMUL.FTZ R50, R172.reuse, R50 ;  /* 0x00000032ac327220 */ /* 0x042fe40000410000 */
[----:B------:R-:W-:Y:S02]  /*74a0*/  FMUL.FTZ R49, R172, R49 ;  /* 0x00000031ac317220 */ /* 0x000fe40000410000 */
[----:B------:R-:W-:-:S03]  /*74b0*/  FMUL.FTZ R172, R104, R76 ;  /* 0x0000004c68ac7220 */ /* 0x000fc60000410000 */
[----:B------:R-:W1:Y:S01]  /*74c0*/  MUFU.EX2 R175, R175 ;  /* 0x000000af00af7308 */ /* 0x000e620000000800 */
[----:B------:R-:W-:Y:S02]  /*74d0*/  FMUL.FTZ R177, R102, R76 ;  /* 0x0000004c66b17220 */ /* 0x000fe40000410000 */
[C---:B-----5:R-:W-:Y:S02]  /*74e0*/  FMUL.FTZ R48, R78.reuse, R48 ;  /* 0x000000304e307220 */ /* 0x060fe40000410000 */
[----:B------:R-:W-:Y:S02]  /*74f0*/  FMUL.FTZ R47, R78, R47 ;  /* 0x0000002f4e2f7220 */ /* 0x000fe40000410000 */
[----:B------:R-:W-:Y:S01]  /*7500*/  FMUL.FTZ R78, R101, UR34 ;  /* 0x00000022654e7c20 */ /* 0x000fe20008410000 */
[----:B------:R-:W5:Y:S01]  /*7510*/  MUFU.EX2 R176, R176 ;  /* 0x000000b000b07308 */ /* 0x000f620000000800 */
[----:B------:R-:W-:Y:S02]  /*7520*/  HADD2.F32 R34, -RZ, R34.H0_H0 ;  /* 0x20000022ff227230 */ /* 0x000fe40000004100 */
[----:B------:R-:W-:-:S05]  /*7530*/  FMUL.RZ R178, R78, 0.15915493667125701904 ;  /* 0x3e22f9834eb27820 */ /* 0x000fca000040c000 */
[----:B------:R-:W-:Y:S01]  /*7540*/  MUFU.SIN R35, R36 ;  /* 0x0000002400237308 */ /* 0x000fe20000000400 */
[C---:B0-----:R-:W-:Y:S02]  /*7550*/  FMUL.FTZ R46, R174.reuse, R46 ;  /* 0x0000002eae2e7220 */ /* 0x041fe40000410000 */
[----:B------:R-:W-:-:S05]  /*7560*/  FMUL.FTZ R45, R174, R45 ;  /* 0x0000002dae2d7220 */ /* 0x000fca0000410000 */
[----:B------:R-:W-:Y:S01]  /*7570*/  MUFU.COS R36, R36 ;  /* 0x0000002400247308 */ /* 0x000fe20000000000 */
[C---:B----4-:R-:W-:Y:S01]  /*7580*/  FMUL.FTZ R44, R77.reuse, R44 ;  /* 0x0000002c4d2c7220 */ /* 0x050fe20000410000 */
[----:B------:R0:W-:Y:S01]  /*7590*/  STS.U16 [R29+0x21c0], R74 ;  /* 0x0021c04a1d007388 */ /* 0x0001e20000000400 */
[----:B------:R-:W-:-:S05]  /*75a0*/  FMUL.FTZ R43, R77, R43 ;  /* 0x0000002b4d2b7220 */ /* 0x000fca0000410000 */
[----:B------:R-:W4:Y:S01]  /*75b0*/  MUFU.EX2 R172, R172 ;  /* 0x000000ac00ac7308 */ /* 0x000f220000000800 */
[----:B------:R-:W-:Y:S01]  /*75c0*/  FMUL.FTZ R77, R101, R76 ;  /* 0x0000004c654d7220 */ /* 0x000fe20000410000 */
[----:B------:R-:W-:-:S06]  /*75d0*/  HADD2.F32 R33, -RZ, R33.H0_H0 ;  /* 0x20000021ff217230 */ /* 0x000fcc0000004100 */
[----:B------:R-:W3:Y:S01]  /*75e0*/  MUFU.EX2 R177, R177 ;  /* 0x000000b100b17308 */ /* 0x000ee20000000800 */
[----:B0-----:R-:W-:Y:S02]  /*75f0*/  FMUL.FTZ R74, R116, R34 ;  /* 0x00000022744a7220 */ /* 0x001fe40000410000 */
[C---:B-1----:R-:W-:Y:S02]  /*7600*/  FMUL.FTZ R42, R175.reuse, R42 ;  /* 0x0000002aaf2a7220 */ /* 0x042fe40000410000 */
[----:B------:R-:W-:-:S03]  /*7610*/  FMUL.FTZ R41, R175, R41 ;  /* 0x00000029af297220 */ /* 0x000fc60000410000 */
[----:B------:R-:W-:Y:S01]  /*7620*/  MUFU.SIN R78, R178 ;  /* 0x000000b2004e7308 */ /* 0x000fe20000000400 */
[----:B------:R-:W-:Y:S01]  /*7630*/  FMUL.FTZ R80, R179, R80 ;  /* 0x00000050b3507220 */ /* 0x000fe20000410000 */
[----:B------:R0:W-:Y:S01]  /*7640*/  STS.U16 [R30+0x2200], R75 ;  /* 0x0022004b1e007388 */ /* 0x0001e20000000400 */
[----:B------:R-:W-:-:S05]  /*7650*/  FMUL.FTZ R175, R116, UR34 ;  /* 0x0000002274af7c20 */ /* 0x000fca0008410000 */
[----:B------:R1:W-:Y:S01]  /*7660*/  MUFU.COS R174, R178 ;  /* 0x000000b200ae7308 */ /* 0x0003e20000000000 */
[----:B------:R-:W-:Y:S01]  /*7670*/  HADD2.F32 R31, -RZ, R31.H0_H0 ;  /* 0x2000001fff1f7230 */ /* 0x000fe20000004100 */
[----:B-----5:R-:W-:Y:S02]  /*7680*/  FMUL.FTZ R38, R176, R38 ;  /* 0x00000026b0267220 */ /* 0x020fe40000410000 */
[----:B0-----:R-:W-:Y:S01]  /*7690*/  FMUL.FTZ R75, R116, R33 ;  /* 0x00000021744b7220 */ /* 0x001fe20000410000 */
[----:B-1----:R-:W-:-:S03]  /*76a0*/  HADD2.F32 R178, -RZ, R195.H0_H0 ;  /* 0x200000c3ffb27230 */ /* 0x002fc60000004100 */
[----:B------:R0:W1:Y:S01]  /*76b0*/  MUFU.EX2 R179, R77 ;  /* 0x0000004d00b37308 */ /* 0x0000620000000800 */
[----:B------:R-:W-:Y:S02]  /*76c0*/  FMUL.FTZ R37, R176, R37 ;  /* 0x00000025b0257220 */ /* 0x000fe40000410000 */
[----:B------:R-:W-:Y:S01]  /*76d0*/  FMUL.FTZ R74, R178, R74 ;  /* 0x0000004ab24a7220 */ /* 0x000fe20000410000 */
[----:B------:R-:W-:Y:S01]  /*76e0*/  HADD2.F32 R32, -RZ, R32.H0_H0 ;  /* 0x20000020ff207230 */ /* 0x000fe20000004100 */
[----:B------:R-:W-:Y:S01]  /*76f0*/  FMUL.FTZ R57, R180, R57 ;  /* 0x00000039b4397220 */ /* 0x000fe20000410000 */
[----:B------:R-:W-:Y:S01]  /*7700*/  HADD2.F32 R180, -RZ, R194.H0_H0 ;  /* 0x200000c2ffb47230 */ /* 0x000fe20000004100 */
[----:B------:R-:W-:Y:S02]  /*7710*/  FMUL.RZ R175, R175, 0.15915493667125701904 ;  /* 0x3e22f983afaf7820 */ /* 0x000fe4000040c000 */
[----:B------:R-:W-:Y:S02]  /*7720*/  FMUL.FTZ R176, R116, R76 ;  /* 0x0000004c74b07220 */ /* 0x000fe40000410000 */
[----:B0-----:R-:W-:-:S02]  /*7730*/  FMUL.FTZ R77, R115, R31 ;  /* 0x0000001f734d7220 */ /* 0x001fc40000410000 */
[----:B------:R-:W-:Y:S02]  /*7740*/  FMUL.FTZ R75, R178, R75 ;  /* 0x0000004bb24b7220 */ /* 0x000fe40000410000 */
[----:B------:R-:W-:Y:S02]  /*7750*/  FMUL.FTZ R30, R74, R81 ;  /* 0x000000514a1e7220 */ /* 0x000fe40000410000 */
[C---:B----4-:R-:W-:Y:S02]  /*7760*/  FMUL.FTZ R40, R172.reuse, R40 ;  /* 0x00000028ac287220 */ /* 0x050fe40000410000 */
[----:B------:R-:W-:Y:S02]  /*7770*/  FMUL.FTZ R39, R172, R39 ;  /* 0x00000027ac277220 */ /* 0x000fe40000410000 */
[C---:B---3--:R-:W-:Y:S01]  /*7780*/  FMUL.FTZ R36, R177.reuse, R36 ;  /* 0x00000024b1247220 */ /* 0x048fe20000410000 */
[----:B------:R-:W-:Y:S01]  /*7790*/  MUFU.COS R172, R175 ;  /* 0x000000af00ac7308 */ /* 0x000fe20000000000 */
[----:B------:R-:W-:-:S02]  /*77a0*/  FMUL.FTZ R35, R177, R35 ;  /* 0x00000023b1237220 */ /* 0x000fc40000410000 */
[----:B------:R-:W-:Y:S02]  /*77b0*/  FMUL.FTZ R181, R111, R76 ;  /* 0x0000004c6fb57220 */ /* 0x000fe40000410000 */
[----:B------:R-:W-:-:S03]  /*77c0*/  FMUL.FTZ R76, R115, R32 ;  /* 0x00000020734c7220 */ /* 0x000fc60000410000 */
[----:B------:R-:W0:Y:S01]  /*77d0*/  MUFU.EX2 R177, R176 ;  /* 0x000000b000b17308 */ /* 0x000e220000000800 */
[C---:B------:R-:W-:Y:S02]  /*77e0*/  FMUL.FTZ R77, R180.reuse, R77 ;  /* 0x0000004db44d7220 */ /* 0x040fe40000410000 */
[C---:B------:R-:W-:Y:S02]  /*77f0*/  FMUL.FTZ R29, R75.reuse, R81 ;  /* 0x000000514b1d7220 */ /* 0x040fe40000410000 */
[----:B------:R-:W-:Y:S01]  /*7800*/  FFMA.FTZ R30, R75, R82, R30 ;  /* 0x000000524b1e7223 */ /* 0x000fe2000001001e */
[----:B------:R3:W-:Y:S02]  /*7810*/  STS.U16 [R72+0x2240], R73 ;  /* 0x0022404948007388 */ /* 0x0007e40000000400 */
[----:B------:R-:W4:Y:S01]  /*7820*/  MUFU.SIN R176, R175 ;  /* 0x000000af00b07308 */ /* 0x000f220000000400 */
[----:B------:R-:W-:Y:S02]  /*7830*/  FMUL.FTZ R76, R180, R76 ;  /* 0x0000004cb44c7220 */ /* 0x000fe40000410000 */
[----:B------:R-:W-:-:S02]  /*7840*/  FADD.FTZ R178, R77, R30 ;  /* 0x0000001e4db27221 */ /* 0x000fc40000010000 */
[----:B-1----:R-:W-:Y:S02]  /*7850*/  FMUL.FTZ R30, R179, R174 ;  /* 0x000000aeb31e7220 */ /* 0x002fe40000410000 */
[----:B---3--:R-:W-:Y:S02]  /*7860*/  FFMA.FTZ R73, R74, R82, -R29 ;  /* 0x000000524a497223 */ /* 0x008fe4000001081d */
[----:B------:R-:W-:Y:S02]  /*7870*/  FMUL.FTZ R174, R59, R178 ;  /* 0x000000b23bae7220 */ /* 0x000fe40000410000 */
[----:B------:R-:W-:Y:S02]  /*7880*/  FADD.FTZ R73, R76, R73 ;  /* 0x000000494c497221 */ /* 0x000fe40000010000 */
[----:B0-----:R-:W-:Y:S02]  /*7890*/  FMUL.FTZ R72, R177, R172 ;  /* 0x000000acb1487220 */ /* 0x001fe40000410000 */
[----:B------:R-:W-:-:S02]  /*78a0*/  FFMA.FTZ R174, R80, R73, -R174 ;  /* 0x0000004950ae7223 */ /* 0x000fc400000108ae */
[----:B------:R-:W-:Y:S02]  /*78b0*/  FMUL.FTZ R73, R59, R73 ;  /* 0x000000493b497220 */ /* 0x000fe40000410000 */
[----:B------:R-:W-:Y:S01]  /*78c0*/  FMUL.FTZ R29, R179, R78 ;  /* 0x0000004eb31d7220 */ /* 0x000fe20000410000 */
[----:B------:R-:W-:Y:S01]  /*78d0*/  HADD2.F32 R28, -RZ, R28.H0_H0 ;  /* 0x2000001cff1c7230 */ /* 0x000fe20000004100 */
[----:B------:R-:W-:Y:S02]  /*78e0*/  FFMA.FTZ R179, R80, R178, R73 ;  /* 0x000000b250b37223 */ /* 0x000fe40000010049 */
[----:B----4-:R-:W-:Y:S02]  /*78f0*/  FMUL.FTZ R73, R177, R176 ;  /* 0x000000b0b1497220 */ /* 0x010fe40000410000 */
[----:B------:R-:W-:Y:S01]  /*7900*/  FMUL.FTZ R78, R72, R81 ;  /* 0x00000051484e7220 */ /* 0x000fe20000410000 */
[----:B------:R-:W0:Y:S01]  /*7910*/  MUFU.EX2 R181, R181 ;  /* 0x000000b500b57308 */ /* 0x000e220000000800 */
[----:B------:R-:W-:-:S02]  /*7920*/  HADD2.F32 R27, -RZ, R27.H0_H0 ;  /* 0x2000001bff1b7230 */ /* 0x000fc40000004100 */
[----:B------:R-:W-:Y:S01]  /*7930*/  FFMA.FTZ R176, R73, R82, R78 ;  /* 0x0000005249b07223 */ /* 0x000fe2000001004e */
[----:B------:R-:W-:Y:S01]  /*7940*/  HADD2.F32 R177, -RZ, R193.H0_H0 ;  /* 0x200000c1ffb17230 */ /* 0x000fe20000004100 */
[C---:B------:R-:W-:Y:S01]  /*7950*/  FMUL.FTZ R78, R114.reuse, R28 ;  /* 0x0000001c724e7220 */ /* 0x040fe20000410000 */
[----:B------:R1:W-:Y:S03]  /*7960*/  STS.U16 [R26+0x2280], R173 ;  /* 0x002280ad1a007388 */ /* 0x0003e60000000400 */
[----:B------:R-:W-:Y:S01]  /*7970*/  FMUL.FTZ R78, R177, R78 ;  /* 0x0000004eb14e7220 */ /* 0x000fe20000410000 */
[----:B------:R3:W-:Y:S01]  /*7980*/  STS.U16 [R79+0x22c0], R170 ;  /* 0x0022c0aa4f007388 */ /* 0x0007e20000000400 */
[----:B-1----:R-:W-:Y:S02]  /*7990*/  FMUL.FTZ R26, R114, R27 ;  /* 0x0000001b721a7220 */ /* 0x002fe40000410000 */
[----:B------:R-:W-:-:S02]  /*79a0*/  FADD.FTZ R179, R78, R179 ;  /* 0x000000b34eb37221 */ /* 0x000fc40000010000 */
[----:B---3--:R-:W-:Y:S02]  /*79b0*/  FMUL.FTZ R79, R177, R26 ;  /* 0x0000001ab14f7220 */ /* 0x008fe40000410000 */
[----:B------:R-:W-:Y:S01]  /*79c0*/  FMUL.FTZ R175, R73, R81 ;  /* 0x0000005149af7220 */ /* 0x000fe20000410000 */
[----:B------:R-:W-:Y:S01]  /*79d0*/  HADD2.F32 R26, -RZ, R168.H0_H0 ;  /* 0x200000a8ff1a7230 */ /* 0x000fe20000004100 */
[----:B------:R-:W-:Y:S02]  /*79e0*/  FADD.FTZ R174, R79, R174 ;  /* 0x000000ae4fae7221 */ /* 0x000fe40000010000 */
[----:B------:R-:W-:Y:S01]  /*79f0*/  FMUL.FTZ R173, R57, R179 ;  /* 0x000000b339ad7220 */ /* 0x000fe20000410000 */
[----:B------:R-:W-:Y:S01]  /*7a00*/  HADD2.F32 R25, -RZ, R25.H0_H0 ;  /* 0x20000019ff197230 */ /* 0x000fe20000004100 */
[----:B------:R-:W-:Y:S02]  /*7a10*/  FFMA.FTZ R175, R72, R82, -R175 ;  /* 0x0000005248af7223 */ /* 0x000fe400000108af */
[----:B------:R-:W-:-:S02]  /*7a20*/  FMUL.FTZ R172, R59, R176 ;  /* 0x000000b03bac7220 */ /* 0x000fc40000410000 */
[C---:B0-----:R-:W-:Y:S02]  /*7a30*/  FMUL.FTZ R54, R181.reuse, R54 ;  /* 0x00000036b5367220 */ /* 0x041fe40000410000 */
[----:B------:R-:W-:Y:S01]  /*7a40*/  FMUL.FTZ R53, R181, R53 ;  /* 0x00000035b5357220 */ /* 0x000fe20000410000 */
[----:B------:R-:W-:Y:S01]  /*7a50*/  HADD2.F32 R181, -RZ, R166.H0_H0 ;  /* 0x200000a6ffb57230 */ /* 0x000fe20000004100 */
[-C--:B------:R-:W-:Y:S02]  /*7a60*/  FFMA.FTZ R177, R58, R174.reuse, -R173 ;  /* 0x000000ae3ab17223 */ /* 0x080fe400000108ad */
[----:B------:R-:W-:Y:S02]  /*7a70*/  FMUL.FTZ R174, R57, R174 ;  /* 0x000000ae39ae7220 */ /* 0x000fe40000410000 */
[----:B------:R-:W-:Y:S02]  /*7a80*/  FMUL.FTZ R170, R113, R26 ;  /* 0x0000001a71aa7220 */ /* 0x000fe40000410000 */
[-C--:B------:R-:W-:Y:S01]  /*7a90*/  FFMA.FTZ R172, R80, R175.reuse, -R172 ;  /* 0x000000af50ac7223 */ /* 0x080fe200000108ac */
[----:B------:R0:W-:Y:S01]  /*7aa0*/  STS.U16 [R24+0x2300], R167 ;  /* 0x002300a718007388 */ /* 0x0001e20000000400 */
[----:B------:R-:W-:-:S02]  /*7ab0*/  FMUL.FTZ R175, R59, R175 ;  /* 0x000000af3baf7220 */ /* 0x000fc40000410000 */
[----:B------:R-:W-:Y:S02]  /*7ac0*/  FMUL.FTZ R168, R113, R25 ;  /* 0x0000001971a87220 */ /* 0x000fe40000410000 */
[----:B------:R-:W-:Y:S02]  /*7ad0*/  FFMA.FTZ R174, R58, R179, R174 ;  /* 0x000000b33aae7223 */ /* 0x000fe400000100ae */
[----:B------:R-:W-:Y:S02]  /*7ae0*/  FFMA.FTZ R175, R80, R176, R175 ;  /* 0x000000b050af7223 */ /* 0x000fe400000100af */
[C---:B0-----:R-:W-:Y:S02]  /*7af0*/  FMUL.FTZ R167, R181.reuse, R170 ;  /* 0x000000aab5a77220 */ /* 0x041fe40000410000 */
[----:B------:R-:W-:Y:S02]  /*7b00*/  FMUL.FTZ R168, R181, R168 ;  /* 0x000000a8b5a87220 */ /* 0x000fe40000410000 */
[----:B------:R-:W-:-:S02]  /*7b10*/  FMUL.FTZ R24, R57, R172 ;  /* 0x000000ac39187220 */ /* 0x000fc40000410000 */
[----:B------:R-:W-:Y:S02]  /*7b20*/  FADD.FTZ R174, R167, R174 ;  /* 0x000000aea7ae7221 */ /* 0x000fe40000010000 */
[-C--:B------:R-:W-:Y:S02]  /*7b30*/  FMUL.FTZ R173, R57, R175.reuse ;  /* 0x000000af39ad7220 */ /* 0x080fe40000410000 */
[----:B------:R-:W-:Y:S02]  /*7b40*/  FADD.FTZ R177, R168, R177 ;  /* 0x000000b1a8b17221 */ /* 0x000fe40000010000 */
[C---:B------:R-:W-:Y:S02]  /*7b50*/  FFMA.FTZ R175, R58.reuse, R175, R24 ;  /* 0x000000af3aaf7223 */ /* 0x040fe40000010018 */
[----:B------:R-:W-:Y:S02]  /*7b60*/  FMUL.FTZ R24, R55, R174 ;  /* 0x000000ae37187220 */ /* 0x000fe40000410000 */
[----:B------:R-:W-:-:S02]  /*7b70*/  FFMA.FTZ R172, R58, R172, -R173 ;  /* 0x000000ac3aac7223 */ /* 0x000fc400000108ad */
[-C--:B------:R-:W-:Y:S02]  /*7b80*/  FMUL.FTZ R173, R55, R177.reuse ;  /* 0x000000b137ad7220 */ /* 0x080fe40000410000 */
[----:B------:R-:W-:Y:S01]  /*7b90*/  FFMA.FTZ R177, R56, R177, -R24 ;  /* 0x000000b138b17223 */ /* 0x000fe20000010818 */
[----:B------:R-:W-:Y:S02]  /*7ba0*/  HADD2.F32 R24, -RZ, R169.H0_H0 ;  /* 0x200000a9ff187230 */ /* 0x000fe40000004100 */
[----:B------:R-:W-:Y:S02]  /*7bb0*/  HADD2.F32 R23, -RZ, R23.H0_H0 ;  /* 0x20000017ff177230 */ /* 0x000fe40000004100 */
[----:B------:R-:W-:Y:S01]  /*7bc0*/  HADD2.F32 R176, -RZ, R165.H0_H0 ;  /* 0x200000a5ffb07230 */ /* 0x000fe20000004100 */
[----:B------:R-:W-:Y:S02]  /*7bd0*/  FMUL.FTZ R169, R112, R24 ;  /* 0x0000001870a97220 */ /* 0x000fe40000410000 */
[----:B------:R-:W-:-:S02]  /*7be0*/  FFMA.FTZ R174, R56, R174, R173 ;  /* 0x000000ae38ae7223 */ /* 0x000fc400000100ad */
[C---:B------:R-:W-:Y:S02]  /*7bf0*/  FMUL.FTZ R173, R55.reuse, R175 ;  /* 0x000000af37ad7220 */ /* 0x040fe40000410000 */
[----:B------:R-:W-:Y:S02]  /*7c00*/  FMUL.FTZ R170, R112, R23 ;  /* 0x0000001770aa7220 */ /* 0x000fe40000410000 */
[----:B------:R-:W-:Y:S02]  /*7c10*/  FMUL.FTZ R169, R176, R169 ;  /* 0x000000a9b0a97220 */ /* 0x000fe40000410000 */
[-C--:B------:R-:W-:Y:S02]  /*7c20*/  FFMA.FTZ R173, R56, R172.reuse, -R173 ;  /* 0x000000ac38ad7223 */ /* 0x080fe400000108ad */
[----:B------:R-:W-:Y:S02]  /*7c30*/  FMUL.FTZ R172, R55, R172 ;  /* 0x000000ac37ac7220 */ /* 0x000fe40000410000 */
[----:B------:R-:W-:-:S02]  /*7c40*/  FMUL.FTZ R170, R176, R170 ;  /* 0x000000aab0aa7220 */ /* 0x000fc40000410000 */
[----:B------:R-:W-:Y:S01]  /*7c50*/  FADD.FTZ R174, R169, R174 ;  /* 0x000000aea9ae7221 */ /* 0x000fe20000010000 */
[----:B------:R0:W-:Y:S01]  /*7c60*/  STS.U16 [R21+0x2340], R22 ;  /* 0x0023401615007388 */ /* 0x0001e20000000400 */
[----:B------:R-:W-:Y:S02]  /*7c70*/  FFMA.FTZ R175, R56, R175, R172 ;  /* 0x000000af38af7223 */ /* 0x000fe400000100ac */
[----:B------:R-:W-:Y:S02]  /*7c80*/  FADD.FTZ R177, R170, R177 ;  /* 0x000000b1aab17221 */ /* 0x000fe40000010000 */
[----:B------:R-:W-:Y:S01]  /*7c90*/  FMUL.FTZ R172, R53, R174 ;  /* 0x000000ae35ac7220 */ /* 0x000fe20000410000 */
[----:B0-----:R-:W-:-:S03]  /*7ca0*/  HADD2.F32 R22, -RZ, R171.H0_H0 ;  /* 0x200000abff167230 */ /* 0x001fc60000004100 */
[CC--:B------:R-:W-:Y:S01]  /*7cb0*/  FFMA.FTZ R179, R54.reuse, R177.reuse, -R172 ;  /* 0x000000b136b37223 */ /* 0x0c0fe200000108ac */
[----:B------:R-:W-:Y:S01]  /*7cc0*/  HADD2.F32 R21, -RZ, R154.H0_H0 ;  /* 0x2000009aff157230 */ /* 0x000fe20000004100 */
[----:B------:R-:W-:Y:S01]  /*7cd0*/  FMUL.FTZ R177, R53, R177 ;  /* 0x000000b135b17220 */ /* 0x000fe20000410000 */
[----:B------:R-:W-:Y:S01]  /*7ce0*/  HADD2.F32 R154, -RZ, R163.H0_H0 ;  /* 0x200000a3ff9a7230 */ /* 0x000fe20000004100 */
[C---:B------:R-:W-:Y:S02]  /*7cf0*/  FMUL.FTZ R171, R111.reuse, R22 ;  /* 0x000000166fab7220 */ /* 0x040fe40000410000 */
[----:B------:R-:W-:Y:S02]  /*7d00*/  FMUL.FTZ R172, R111, R21 ;  /* 0x000000156fac7220 */ /* 0x000fe40000410000 */
[----:B------:R-:W-:Y:S02]  /*7d10*/  FFMA.FTZ R174, R54, R174, R177 ;  /* 0x000000ae36ae7223 */ /* 0x000fe400000100b1 */
[C---:B------:R-:W-:Y:S01]  /*7d20*/  FMUL.FTZ R171, R154.reuse, R171 ;  /* 0x000000ab9aab7220 */ /* 0x040fe20000410000 */
[----:B------:R0:W-:Y:S01]  /*7d30*/  STS.U16 [R20+0x2380], R153 ;  /* 0x0023809914007388 */ /* 0x0001e20000000400 */
[----:B------:R-:W-:-:S02]  /*7d40*/  FMUL.FTZ R172, R154, R172 ;  /* 0x000000ac9aac7220 */ /* 0x000fc40000410000 */
[----:B------:R-:W-:Y:S02]  /*7d50*/  FADD.FTZ R174, R171, R174 ;  /* 0x000000aeabae7221 */ /* 0x000fe40000010000 */
[----:B------:R-:W-:Y:S02]  /*7d60*/  FADD.FTZ R179, R172, R179 ;  /* 0x000000b3acb37221 */ /* 0x000fe40000010000 */
[----:B0-----:R-:W-:-:S04]  /*7d70*/  FMUL.FTZ R20, R53, R175 ;  /* 0x000000af35147220 */ /* 0x001fc80000410000 */
[-C--:B------:R-:W-:Y:S02]  /*7d80*/  FFMA.FTZ R153, R54, R173.reuse, -R20 ;  /* 0x000000ad36997223 */ /* 0x080fe40000010814 */
[-C--:B------:R-:W-:Y:S02]  /*7d90*/  FMUL.FTZ R20, R51, R174.reuse ;  /* 0x000000ae33147220 */ /* 0x080fe40000410000 */
[----:B------:R-:W-:Y:S02]  /*7da0*/  FMUL.FTZ R154, R53, R173 ;  /* 0x000000ad359a7220 */ /* 0x000fe40000410000 */
[-C--:B------:R-:W-:Y:S02]  /*7db0*/  FMUL.FTZ R173, R51, R179.reuse ;  /* 0x000000b333ad7220 */ /* 0x080fe40000410000 */
[----:B------:R-:W-:Y:S01]  /*7dc0*/  FFMA.FTZ R179, R52, R179, -R20 ;  /* 0x000000b334b37223 */ /* 0x000fe20000010814 */
[----:B------:R-:W-:Y:S01]  /*7dd0*/  HADD2.F32 R20, -RZ, R152.H0_H0 ;  /* 0x20000098ff147230 */ /* 0x000fe20000004100 */
[----:B------:R-:W-:Y:S01]  /*7de0*/  FFMA.FTZ R154, R54, R175, R154 ;  /* 0x000000af369a7223 */ /* 0x000fe2000001009a */
[----:B------:R-:W-:Y:S01]  /*7df0*/  HADD2.F32 R19, -RZ, R19.H0_H0 ;  /* 0x20000013ff137230 */ /* 0x000fe20000004100 */
[----:B------:R-:W-:Y:S01]  /*7e00*/  FFMA.FTZ R176, R52, R174, R173 ;  /* 0x000000ae34b07223 */ /* 0x000fe200000100ad */
[----:B------:R-:W-:Y:S01]  /*7e10*/  HADD2.F32 R175, -RZ, R162.H0_H0 ;  /* 0x200000a2ffaf7230 */ /* 0x000fe20000004100 */
[----:B------:R-:W-:-:S02]  /*7e20*/  FMUL.FTZ R173, R110, R20 ;  /* 0x000000146ead7220 */ /* 0x000fc40000410000 */
[----:B------:R-:W-:Y:S02]  /*7e30*/  FMUL.FTZ R152, R51, R154 ;  /* 0x0000009a33987220 */ /* 0x000fe40000410000 */
[----:B------:R-:W-:Y:S02]  /*7e40*/  FMUL.FTZ R174, R110, R19 ;  /* 0x000000136eae7220 */ /* 0x000fe40000410000 */
[----:B------:R-:W-:Y:S02]  /*7e50*/  FMUL.FTZ R173, R175, R173 ;  /* 0x000000adafad7220 */ /* 0x000fe40000410000 */
[-C--:B------:R-:W-:Y:S02]  /*7e60*/  FFMA.FTZ R152, R52, R153.reuse, -R152 ;  /* 0x0000009934987223 */ /* 0x080fe40000010898 */
[----:B------:R-:W-:Y:S02]  /*7e70*/  FMUL.FTZ R153, R51, R153 ;  /* 0x0000009933997220 */ /* 0x000fe40000410000 */
[----:B------:R-:W-:-:S02]  /*7e80*/  FMUL.FTZ R174, R175, R174 ;  /* 0x000000aeafae7220 */ /* 0x000fc40000410000 */
[----:B------:R-:W-:Y:S01]  /*7e90*/  FADD.FTZ R177, R173, R176 ;  /* 0x000000b0adb17221 */ /* 0x000fe20000010000 */
[----:B--2---:R0:W-:Y:S01]  /*7ea0*/  STS.U16 [R17+0x23c0], R18 ;  /* 0x0023c01211007388 */ /* 0x0041e20000000400 */
[----:B------:R-:W-:Y:S02]  /*7eb0*/  FFMA.FTZ R153, R52, R154, R153 ;  /* 0x0000009a34997223 */ /* 0x000fe40000010099 */
[----:B------:R-:W-:Y:S02]  /*7ec0*/  FADD.FTZ R179, R174, R179 ;  /* 0x000000b3aeb37221 */ /* 0x000fe40000010000 */
[C---:B------:R-:W-:Y:S01]  /*7ed0*/  FMUL.FTZ R154, R49.reuse, R177 ;  /* 0x000000b1319a7220 */ /* 0x040fe20000410000 */
[----:B------:R-:W-:Y:S02]  /*7ee0*/  HADD2.F32 R178, -RZ, R161.H0_H0 ;  /* 0x200000a1ffb27230 */ /* 0x000fe40000004100 */
[----:B0-----:R-:W-:Y:S01]  /*7ef0*/  HADD2.F32 R18, -RZ, R151.H0_H0 ;  /* 0x20000097ff127230 */ /* 0x001fe20000004100 */
[-C--:B------:R-:W-:Y:S01]  /*7f00*/  FFMA.FTZ R151, R50, R179.reuse, -R154 ;  /* 0x000000b332977223 */ /* 0x080fe2000001089a */
[----:B------:R-:W-:Y:S01]  /*7f10*/  HADD2.F32 R17, -RZ, R150.H0_H0 ;  /* 0x20000096ff117230 */ /* 0x000fe20000004100 */
[----:B------:R-:W-:-:S02]  /*7f20*/  FMUL.FTZ R179, R49, R179 ;  /* 0x000000b331b37220 */ /* 0x000fc40000410000 */
[C---:B------:R-:W-:Y:S02]  /*7f30*/  FMUL.FTZ R175, R109.reuse, R18 ;  /* 0x000000126daf7220 */ /* 0x040fe40000410000 */
[----:B------:R-:W-:Y:S02]  /*7f40*/  FMUL.FTZ R176, R109, R17 ;  /* 0x000000116db07220 */ /* 0x000fe40000410000 */
[----:B------:R-:W-:Y:S02]  /*7f50*/  FFMA.FTZ R150, R50, R177, R179 ;  /* 0x000000b132967223 */ /* 0x000fe400000100b3 */
[C---:B------:R-:W-:Y:S01]  /*7f60*/  FMUL.FTZ R175, R178.reuse, R175 ;  /* 0x000000afb2af7220 */ /* 0x040fe20000410000 */
[----:B------:R0:W-:Y:S01]  /*7f70*/  STS.U16 [R16+0x2400], R149 ;  /* 0x0024009510007388 */ /* 0x0001e20000000400 */
[----:B------:R-:W-:Y:S02]  /*7f80*/  FMUL.FTZ R176, R178, R176 ;  /* 0x000000b0b2b07220 */ /* 0x000fe40000410000 */
[----:B------:R-:W-:-:S02]  /*7f90*/  FADD.FTZ R150, R175, R150 ;  /* 0x00000096af967221 */ /* 0x000fc40000010000 */
[----:B------:R-:W-:Y:S02]  /*7fa0*/  FADD.FTZ R151, R176, R151 ;  /* 0x00000097b0977221 */ /* 0x000fe40000010000 */
[C---:B0-----:R-:W-:Y:S02]  /*7fb0*/  FMUL.FTZ R16, R49.reuse, R152 ;  /* 0x0000009831107220 */ /* 0x041fe40000410000 */
[-C--:B------:R-:W-:Y:S02]  /*7fc0*/  FMUL.FTZ R149, R49, R153.reuse ;  /* 0x0000009931957220 */ /* 0x080fe40000410000 */
[----:B------:R-:W-:Y:S02]  /*7fd0*/  FFMA.FTZ R153, R50, R153, R16 ;  /* 0x0000009932997223 */ /* 0x000fe40000010010 */
[C---:B------:R-:W-:Y:S02]  /*7fe0*/  FMUL.FTZ R16, R47.reuse, R150 ;  /* 0x000000962f107220 */ /* 0x040fe40000410000 */
[----:B------:R-:W-:-:S02]  /*7ff0*/  FMUL.FTZ R177, R47, R151 ;  /* 0x000000972fb17220 */ /* 0x000fc40000410000 */
[----:B------:R-:W-:Y:S01]  /*8000*/  FFMA.FTZ R151, R48, R151, -R16 ;  /* 0x0000009730977223 */ /* 0x000fe20000010810 */
[----:B------:R-:W-:Y:S01]  /*8010*/  HADD2.F32 R16, -RZ, R148.H0_H0 ;  /* 0x20000094ff107230 */ /* 0x000fe20000004100 */
[----:B------:R-:W-:Y:S01]  /*8020*/  FFMA.FTZ R149, R50, R152, -R149 ;  /* 0x0000009832957223 */ /* 0x000fe20000010895 */
[----:B------:R-:W-:Y:S01]  /*8030*/  HADD2.F32 R15, -RZ, R15.H0_H0 ;  /* 0x2000000fff0f7230 */ /* 0x000fe20000004100 */
[----:B------:R-:W-:Y:S01]  /*8040*/  FFMA.FTZ R150, R48, R150, R177 ;  /* 0x0000009630967223 */ /* 0x000fe200000100b1 */
[----:B------:R-:W-:Y:S01]  /*8050*/  HADD2.F32 R152, -RZ, R160.H0_H0 ;  /* 0x200000a0ff987230 */ /* 0x000fe20000004100 */
[C---:B------:R-:W-:Y:S02]  /*8060*/  FMUL.FTZ R177, R108.reuse, R16 ;  /* 0x000000106cb17220 */ /* 0x040fe40000410000 */
[----:B------:R-:W-:Y:S02]  /*8070*/  FMUL.FTZ R178, R108, R15 ;  /* 0x0000000f6cb27220 */ /* 0x000fe40000410000 */
[----:B------:R-:W-:-:S02]  /*8080*/  FMUL.FTZ R177, R152, R177 ;  /* 0x000000b198b17220 */ /* 0x000fc40000410000 */
[----:B------:R-:W-:Y:S02]  /*8090*/  FMUL.FTZ R178, R152, R178 ;  /* 0x000000b298b27220 */ /* 0x000fe40000410000 */
[----:B------:R-:W-:Y:S01]  /*80a0*/  FADD.FTZ R150, R177, R150 ;  /* 0x00000096b1967221 */ /* 0x000fe20000010000 */
[----:B------:R0:W-:Y:S01]  /*80b0*/  STS.U16 [R13+0x2440], R14 ;  /* 0x0024400e0d007388 */ /* 0x0001e20000000400 */
[----:B------:R-:W-:Y:S02]  /*80c0*/  FADD.FTZ R151, R178, R151 ;  /* 0x00000097b2977221 */ /* 0x000fe40000010000 */
[----:B------:R-:W-:Y:S02]  /*80d0*/  FMUL.FTZ R152, R45, R150 ;  /* 0x000000962d987220 */ /* 0x000fe40000410000 */
[----:B------:R-:W-:Y:S01]  /*80e0*/  FMUL.FTZ R148, R47, R153 ;  /* 0x000000992f947220 */ /* 0x000fe20000410000 */
[----:B0-----:R-:W-:Y:S01]  /*80f0*/  HADD2.F32 R14, -RZ, R147.H0_H0 ;  /* 0x20000093ff0e7230 */ /* 0x001fe20000004100 */
[-C--:B------:R-:W-:Y:S01]  /*8100*/  FFMA.FTZ R147, R46, R151.reuse, -R152 ;  /* 0x000000972e937223 */ /* 0x080fe20000010898 */
[----:B------:R-:W-:Y:S01]  /*8110*/  HADD2.F32 R13, -RZ, R146.H0_H0 ;  /* 0x20000092ff0d7230 */ /* 0x000fe20000004100 */
[----:B------:R-:W-:Y:S01]  /*8120*/  FMUL.FTZ R151, R45, R151 ;  /* 0x000000972d977220 */ /* 0x000fe20000410000 */
[----:B------:R-:W-:Y:S01]  /*8130*/  HADD2.F32 R146, -RZ, R159.H0_H0 ;  /* 0x2000009fff927230 */ /* 0x000fe20000004100 */
[----:B------:R-:W-:-:S02]  /*8140*/  FMUL.FTZ R179, R107, R14 ;  /* 0x0000000e6bb37220 */ /* 0x000fc40000410000 */
[-C--:B------:R-:W-:Y:S02]  /*8150*/  FFMA.FTZ R148, R48, R149.reuse, -R148 ;  /* 0x0000009530947223 */ /* 0x080fe40000010894 */
[----:B------:R-:W-:Y:S02]  /*8160*/  FMUL.FTZ R149, R47, R149 ;  /* 0x000000952f957220 */ /* 0x000fe40000410000 */
[----:B------:R-:W-:Y:S02]  /*8170*/  FMUL.FTZ R180, R107, R13 ;  /* 0x0000000d6bb47220 */ /* 0x000fe40000410000 */
[----:B------:R-:W-:Y:S02]  /*8180*/  FFMA.FTZ R150, R46, R150, R151 ;  /* 0x000000962e967223 */ /* 0x000fe40000010097 */
[----:B------:R-:W-:Y:S01]  /*8190*/  FMUL.FTZ R179, R146, R179 ;  /* 0x000000b392b37220 */ /* 0x000fe20000410000 */
[----:B------:R0:W-:Y:S01]  /*81a0*/  STS.U16 [R12+0x2480], R145 ;  /* 0x002480910c007388 */ /* 0x0001e20000000400 */
[----:B------:R-:W-:-:S02]  /*81b0*/  FFMA.FTZ R149, R48, R153, R149 ;  /* 0x0000009930957223 */ /* 0x000fc40000010095 */
[----:B------:R-:W-:Y:S02]  /*81c0*/  FMUL.FTZ R180, R146, R180 ;  /* 0x000000b492b47220 */ /* 0x000fe40000410000 */
[----:B------:R-:W-:Y:S02]  /*81d0*/  FADD.FTZ R150, R179, R150 ;  /* 0x00000096b3967221 */ /* 0x000fe40000010000 */
[C---:B0-----:R-:W-:Y:S02]  /*81e0*/  FMUL.FTZ R12, R45.reuse, R148 ;  /* 0x000000942d0c7220 */ /* 0x041fe40000410000 */
[-C--:B------:R-:W-:Y:S02]  /*81f0*/  FMUL.FTZ R145, R45, R149.reuse ;  /* 0x000000952d917220 */ /* 0x080fe40000410000 */
[----:B------:R-:W-:Y:S02]  /*8200*/  FADD.FTZ R147, R180, R147 ;  /* 0x00000093b4937221 */ /* 0x000fe40000010000 */
[----:B------:R-:W-:-:S02]  /*8210*/  FFMA.FTZ R149, R46, R149, R12 ;  /* 0x000000952e957223 */ /* 0x000fc4000001000c */
[C---:B------:R-:W-:Y:S02]  /*8220*/  FMUL.FTZ R12, R43.reuse, R150 ;  /* 0x000000962b0c7220 */ /* 0x040fe40000410000 */
[-C--:B------:R-:W-:Y:S02]  /*8230*/  FMUL.FTZ R151, R43, R147.reuse ;  /* 0x000000932b977220 */ /* 0x080fe40000410000 */
[----:B------:R-:W-:Y:S01]  /*8240*/  FFMA.FTZ R147, R44, R147, -R12 ;  /* 0x000000932c937223 */ /* 0x000fe2000001080c */
[----:B------:R-:W-:Y:S02]  /*8250*/  HADD2.F32 R12, -RZ, R144.H0_H0 ;  /* 0x20000090ff0c7230 */ /* 0x000fe40000004100 */
[----:B------:R-:W-:Y:S02]  /*8260*/  HADD2.F32 R11, -RZ, R11.H0_H0 ;  /* 0x2000000bff0b7230 */ /* 0x000fe40000004100 */
[----:B------:R-:W-:Y:S01]  /*8270*/  HADD2.F32 R146, -RZ, R158.H0_H0 ;  /* 0x2000009eff927230 */ /* 0x000fe20000004100 */
[----:B------:R-:W-:-:S02]  /*8280*/  FMUL.FTZ R181, R106, R12 ;  /* 0x0000000c6ab57220 */ /* 0x000fc40000410000 */
[----:B------:R-:W-:Y:S02]  /*8290*/  FFMA.FTZ R150, R44, R150, R151 ;  /* 0x000000962c967223 */ /* 0x000fe40000010097 */
[----:B------:R-:W-:Y:S02]  /*82a0*/  FMUL.FTZ R182, R106, R11 ;  /* 0x0000000b6ab67220 */ /* 0x000fe40000410000 */
[C---:B------:R-:W-:Y:S02]  /*82b0*/  FMUL.FTZ R181, R146.reuse, R181 ;  /* 0x000000b592b57220 */ /* 0x040fe40000410000 */
[----:B------:R-:W-:Y:S02]  /*82c0*/  FMUL.FTZ R182, R146, R182 ;  /* 0x000000b692b67220 */ /* 0x000fe40000410000 */
[----:B------:R-:W-:Y:S01]  /*82d0*/  FADD.FTZ R150, R181, R150 ;  /* 0x00000096b5967221 */ /* 0x000fe20000010000 */
[----:B------:R0:W-:Y:S01]  /*82e0*/  STS.U16 [R9+0x24c0], R10 ;  /* 0x0024c00a09007388 */ /* 0x0001e20000000400 */
[----:B------:R-:W-:-:S02]  /*82f0*/  FADD.FTZ R147, R182, R147 ;  /* 0x00000093b6937221 */ /* 0x000fc40000010000 */
[----:B------:R-:W-:Y:S02]  /*8300*/  FMUL.FTZ R146, R41, R150 ;  /* 0x0000009629927220 */ /* 0x000fe40000410000 */
[----:B------:R-:W-:Y:S02]  /*8310*/  FFMA.FTZ R145, R46, R148, -R145 ;  /* 0x000000942e917223 */ /* 0x000fe40000010891 */
        /* <DEDUP_REMOVED lines=33> */
[----:B------:R-:W-:Y:S01]  /*8530*/  FADD.FTZ R143, R186, R143 ;  /* 0x0000008fba8f7221 */ /* 0x000fe20000010000 */
[----:B------:R-:W-:Y:S01]  /*8540*/  HADD2.F32 R5, -RZ, R5.H0_H0 ;  /* 0x20000005ff057230 */ /* 0x000fe20000004100 */
[----:B------:R-:W-:-:S02]  /*8550*/  FFMA.FTZ R141, R42, R144, -R141 ;  /* 0x000000902a8d7223 */ /* 0x000fc4000001088d */
[----:B0-----:R-:W-:Y:S01]  /*8560*/  FMUL.FTZ R137, R37, R150 ;  /* 0x0000009625897220 */ /* 0x001fe20000410000 */
[----:B------:R-:W-:Y:S01]  /*8570*/  HADD2.F32 R6, -RZ, R139.H0_H0 ;  /* 0x2000008bff067230 */ /* 0x000fe20000004100 */
[----:B------:R-:W-:Y:S01]  /*8580*/  FMUL.FTZ R188, R103, R5 ;  /* 0x0000000567bc7220 */ /* 0x000fe20000410000 */
[----:B------:R-:W-:Y:S01]  /*8590*/  HADD2.F32 R139, -RZ, R155.H0_H0 ;  /* 0x2000009bff8b7230 */ /* 0x000fe20000004100 */
[-C--:B------:R-:W-:Y:S02]  /*85a0*/  FFMA.FTZ R142, R38, R143.reuse, -R137 ;  /* 0x0000008f268e7223 */ /* 0x080fe40000010889 */
[----:B------:R-:W-:Y:S02]  /*85b0*/  FMUL.FTZ R143, R37, R143 ;  /* 0x0000008f258f7220 */ /* 0x000fe40000410000 */
[----:B------:R-:W-:Y:S02]  /*85c0*/  FMUL.FTZ R140, R39, R145 ;  /* 0x00000091278c7220 */ /* 0x000fe40000410000 */
[----:B------:R-:W-:-:S02]  /*85d0*/  FMUL.FTZ R187, R103, R6 ;  /* 0x0000000667bb7220 */ /* 0x000fc40000410000 */
[----:B------:R-:W-:Y:S02]  /*85e0*/  FFMA.FTZ R143, R38, R150, R143 ;  /* 0x00000096268f7223 */ /* 0x000fe4000001008f */
[----:B------:R-:W-:Y:S02]  /*85f0*/  FMUL.FTZ R188, R139, R188 ;  /* 0x000000bc8bbc7220 */ /* 0x000fe40000410000 */
[-C--:B------:R-:W-:Y:S02]  /*8600*/  FFMA.FTZ R140, R40, R141.reuse, -R140 ;  /* 0x0000008d288c7223 */ /* 0x080fe4000001088c */
[----:B------:R-:W-:Y:S02]  /*8610*/  FMUL.FTZ R141, R39, R141 ;  /* 0x0000008d278d7220 */ /* 0x000fe40000410000 */
[----:B------:R-:W-:Y:S02]  /*8620*/  FMUL.FTZ R187, R139, R187 ;  /* 0x000000bb8bbb7220 */ /* 0x000fe40000410000 */
[----:B------:R-:W-:-:S02]  /*8630*/  FADD.FTZ R143, R188, R143 ;  /* 0x0000008fbc8f7221 */ /* 0x000fc40000010000 */
[----:B------:R-:W-:Y:S01]  /*8640*/  FFMA.FTZ R141, R40, R145, R141 ;  /* 0x00000091288d7223 */ /* 0x000fe2000001008d */
[----:B------:R-:W-:Y:S01]  /*8650*/  HADD2.F32 R4, -RZ, R4.H0_H0 ;  /* 0x20000004ff047230 */ /* 0x000fe20000004100 */
[----:B------:R-:W-:Y:S01]  /*8660*/  FADD.FTZ R142, R187, R142 ;  /* 0x0000008ebb8e7221 */ /* 0x000fe20000010000 */
[----:B------:R-:W-:Y:S01]  /*8670*/  HADD2.F32 R3, -RZ, R3.H0_H0 ;  /* 0x20000003ff037230 */ /* 0x000fe20000004100 */
[----:B------:R-:W-:Y:S01]  /*8680*/  FMUL.FTZ R137, R35, R143 ;  /* 0x0000008f23897220 */ /* 0x000fe20000410000 */
[----:B------:R0:W-:Y:S01]  /*8690*/  STS.U16 [R60+0x2580], R63 ;  /* 0x0025803f3c007388 */ /* 0x0001e20000000400 */
[----:B------:R-:W-:Y:S02]  /*86a0*/  FMUL.FTZ R190, R102, R4 ;  /* 0x0000000466be7220 */ /* 0x000fe40000410000 */
[----:B------:R-:W-:Y:S01]  /*86b0*/  FFMA.FTZ R139, R36, R142, -R137 ;  /* 0x0000008e248b7223 */ /* 0x000fe20000010889 */
[----:B------:R-:W-:Y:S01]  /*86c0*/  HADD2.F32 R137, -RZ, R118.H0_H0 ;  /* 0x20000076ff897230 */ /* 0x000fe20000004100 */
[----:B------:R-:W-:-:S02]  /*86d0*/  FMUL.FTZ R189, R102, R3 ;  /* 0x0000000366bd7220 */ /* 0x000fc40000410000 */
[C---:B0-----:R-:W-:Y:S01]  /*86e0*/  FMUL.FTZ R63, R37.reuse, R141 ;  /* 0x0000008d253f7220 */ /* 0x041fe20000410000 */
[----:B------:R-:W-:Y:S01]  /*86f0*/  ISETP.NE.AND P1, PT, R122, RZ, PT ;  /* 0x000000ff7a00720c */ /* 0x000fe20003f25270 */
[-C--:B------:R-:W-:Y:S02]  /*8700*/  FMUL.FTZ R60, R37, R140.reuse ;  /* 0x0000008c253c7220 */ /* 0x080fe40000410000 */
[C---:B------:R-:W-:Y:S02]  /*8710*/  FFMA.FTZ R63, R38.reuse, R140, -R63 ;  /* 0x0000008c263f7223 */ /* 0x040fe4000001083f */
[C---:B------:R-:W-:Y:S02]  /*8720*/  FMUL.FTZ R189, R137.reuse, R189 ;  /* 0x000000bd89bd7220 */ /* 0x040fe40000410000 */
[----:B------:R-:W-:Y:S02]  /*8730*/  FMUL.FTZ R190, R137, R190 ;  /* 0x000000be89be7220 */ /* 0x000fe40000410000 */
[----:B------:R-:W-:-:S02]  /*8740*/  FFMA.FTZ R141, R38, R141, R60 ;  /* 0x0000008d268d7223 */ /* 0x000fc4000001003c */
[C---:B------:R-:W-:Y:S02]  /*8750*/  FMUL.FTZ R137, R35.reuse, R63 ;  /* 0x0000003f23897220 */ /* 0x040fe40000410000 */
[C---:B------:R-:W-:Y:S01]  /*8760*/  FMUL.FTZ R142, R35.reuse, R142 ;  /* 0x0000008e238e7220 */ /* 0x040fe20000410000 */
[----:B------:R0:W-:Y:S03]  /*8770*/  STS.U16 [R61+0x25c0], R62 ;  /* 0x0025c03e3d007388 */ /* 0x0001e60000000400 */
[----:B------:R-:W-:Y:S01]  /*8780*/  FFMA.FTZ R142, R36, R143, R142 ;  /* 0x0000008f248e7223 */ /* 0x000fe2000001008e */
[----:B------:R-:W-:Y:S01]  /*8790*/  STS.U16 [R67+0x2600], R128 ;  /* 0x0026008043007388 */ /* 0x000fe20000000400 */
[----:B------:R-:W-:-:S03]  /*87a0*/  FMUL.FTZ R60, R35, R141 ;  /* 0x0000008d233c7220 */ /* 0x000fc60000410000 */
[----:B------:R1:W-:Y:S01]  /*87b0*/  STS.U16 [R65+0x2640], R126 ;  /* 0x0026407e41007388 */ /* 0x0003e20000000400 */
[----:B0-----:R-:W-:Y:S01]  /*87c0*/  FFMA.FTZ R61, R36, R141, R137 ;  /* 0x0000008d243d7223 */ /* 0x001fe20000010089 */
[----:B------:R-:W-:Y:S02]  /*87d0*/  MOV R137, UR31 ;  /* 0x0000001f00897c02 */ /* 0x000fe40008000f00 */
[----:B------:R-:W-:Y:S01]  /*87e0*/  STS.U16 [R71+0x2680], R134 ;  /* 0x0026808647007388 */ /* 0x000fe20000000400 */
[----:B------:R-:W-:Y:S02]  /*87f0*/  FADD.FTZ R142, R189, R142 ;  /* 0x0000008ebd8e7221 */ /* 0x000fe40000010000 */
[----:B------:R-:W-:Y:S01]  /*8800*/  FADD.FTZ R139, R190, R139 ;  /* 0x0000008bbe8b7221 */ /* 0x000fe20000010000 */
[----:B------:R-:W-:Y:S01]  /*8810*/  STS.U16 [R123+0x26c0], R132 ;  /* 0x0026c0847b007388 */ /* 0x000fe20000000400 */
[----:B------:R-:W-:Y:S02]  /*8820*/  LEA R137, R137, UR7, 0x8 ;  /* 0x0000000789897c11 */ /* 0x000fe4000f8e40ff */
[----:B------:R-:W-:Y:S01]  /*8830*/  @P1 IADD3 R137, R122, 0x200, RZ ;  /* 0x000002007a891810 */ /* 0x000fe20007ffe0ff */
[----:B------:R-:W-:Y:S01]  /*8840*/  STS.U16 [R125+0x2700], R130 ;  /* 0x002700827d007388 */ /* 0x000fe20000000400 */
[----:B------:R-:W-:-:S03]  /*8850*/  FFMA.FTZ R60, R36, R63, -R60 ;  /* 0x0000003f243c7223 */ /* 0x000fc6000001083c */
[----:B------:R-:W-:Y:S01]  /*8860*/  STS.U16 [R124+0x2740], R127 ;  /* 0x0027407f7c007388 */ /* 0x000fe20000000400 */
[----:B------:R-:W-:-:S03]  /*8870*/  FMUL.FTZ R62, R29, R142 ;  /* 0x0000008e1d3e7220 */ /* 0x000fc60000410000 */
[----:B------:R-:W-:Y:S01]  /*8880*/  STS.U16 [R66+0x2780], R135 ;  /* 0x0027808742007388 */ /* 0x000fe20000000400 */
[-C--:B------:R-:W-:Y:S01]  /*8890*/  FMUL.FTZ R63, R29, R139.reuse ;  /* 0x0000008b1d3f7220 */ /* 0x080fe20000410000 */
[----:B------:R-:W-:Y:S02]  /*88a0*/  SHF.L.U32 R144, R137, 0x3, RZ ;  /* 0x0000000389907819 */ /* 0x000fe400000006ff */
[----:B------:R-:W-:Y:S04]  /*88b0*/  STS.U16 [R95+0x27c0], R138 ;  /* 0x0027c08a5f007388 */ /* 0x000fe80000000400 */
[----:B------:R0:W-:Y:S01]  /*88c0*/  STS.U16 [R94+0x2800], R129 ;  /* 0x002800815e007388 */ /* 0x0001e20000000400 */
[----:B------:R-:W-:-:S03]  /*88d0*/  FFMA.FTZ R62, R30, R139, -R62 ;  /* 0x0000008b1e3e7223 */ /* 0x000fc6000001083e */
[----:B------:R2:W-:Y:S01]  /*88e0*/  STS.U16 [R70+0x2840], R133 ;  /* 0x0028408546007388 */ /* 0x0005e20000000400 */
[----:B------:R-:W-:-:S03]  /*88f0*/  FFMA.FTZ R63, R30, R142, R63 ;  /* 0x0000008e1e3f7223 */ /* 0x000fc6000001003f */
[----:B------:R2:W-:Y:S04]  /*8900*/  STS.U16 [R69+0x2880], R136 ;  /* 0x0028808845007388 */ /* 0x0005e80000000400 */
[----:B------:R2:W-:Y:S01]  /*8910*/  STS.U16 [R68+0x28c0], R131 ;  /* 0x0028c08344007388 */ /* 0x0005e20000000400 */
[----:B------:R-:W-:-:S06]  /*8920*/  NOP ;  /* 0x0000000000007918 */ /* 0x000fcc0000000000 */
[----:B------:R2:W3:Y:S04]  /*8930*/  LDS.U16 R141, [R64+0x2100] ;  /* 0x00210000408d7984 */ /* 0x0004e80000000400 */
[----:B------:R2:W4:Y:S04]  /*8940*/  LDS.U16 R125, [R64+0x2102] ;  /* 0x00210200407d7984 */ /* 0x0005280000000400 */
        /* <DEDUP_REMOVED lines=24> */
[----:B------:R2:W2:Y:S04]  /*8ad0*/  LDS.U16 R66, [R64+0x2134] ;  /* 0x0021340040427984 */ /* 0x0004a80000000400 */
[----:B------:R0:W2:Y:S04]  /*8ae0*/  LDS.U16 R150, [R64+0x2136] ;  /* 0x0021360040967984 */ /* 0x0000a80000000400 */
[----:B------:R0:W2:Y:S04]  /*8af0*/  LDS.U16 R151, [R64+0x2138] ;  /* 0x0021380040977984 */ /* 0x0000a80000000400 */
[----:B------:R0:W2:Y:S04]  /*8b00*/  LDS.U16 R124, [R64+0x213a] ;  /* 0x00213a00407c7984 */ /* 0x0000a80000000400 */
[----:B------:R0:W2:Y:S04]  /*8b10*/  LDS.U16 R123, [R64+0x213c] ;  /* 0x00213c00407b7984 */ /* 0x0000a80000000400 */
[----:B------:R0:W2:Y:S04]  /*8b20*/  LDS.U16 R154, [R64+0x213e] ;  /* 0x00213e00409a7984 */ /* 0x0000a80000000400 */
[----:B------:R0:W-:Y:S04]  /*8b30*/  STS.64 [R144+0xda80], R72 ;  /* 0x00da804890007388 */ /* 0x0001e80000000a00 */
[----:B------:R-:W-:Y:S01]  /*8b40*/  BAR.SYNC.DEFER_BLOCKING 0x0 ;  /* 0x0000000000007b1d */ /* 0x000fe20000010000 */
[----:B------:R-:W-:Y:S01]  /*8b50*/  ISETP.NE.AND P0, PT, R122, 0x7f, PT ;  /* 0x0000007f7a00780c */ /* 0x000fe20003f05270 */
[----:B------:R-:W-:-:S02]  /*8b60*/  HADD2.F32 R2, -RZ, R2.H0_H0 ;  /* 0x20000002ff027230 */ /* 0x000fc40000004100 */
[----:B------:R-:W-:Y:S02]  /*8b70*/  HADD2.F32 R0, -RZ, R0.H0_H0 ;  /* 0x20000000ff007230 */ /* 0x000fe40000004100 */
[----:B-1----:R-:W-:Y:S01]  /*8b80*/  HADD2.F32 R65, -RZ, R117.H0_H0 ;  /* 0x20000075ff417230 */ /* 0x002fe20000004100 */
[C---:B------:R-:W-:Y:S02]  /*8b90*/  FMUL.FTZ R191, R101.reuse, R2 ;  /* 0x0000000265bf7220 */ /* 0x040fe40000410000 */
[----:B------:R-:W-:Y:S02]  /*8ba0*/  FMUL.FTZ R192, R101, R0 ;  /* 0x0000000065c07220 */ /* 0x000fe40000410000 */
[----:B0-----:R-:W-:Y:S02]  /*8bb0*/  FMUL.FTZ R94, R29, R60 ;  /* 0x0000003c1d5e7220 */ /* 0x001fe40000410000 */
[C---:B------:R-:W-:Y:S02]  /*8bc0*/  FMUL.FTZ R191, R65.reuse, R191 ;  /* 0x000000bf41bf7220 */ /* 0x040fe40000410000 */
[----:B------:R-:W-:-:S02]  /*8bd0*/  FMUL.FTZ R192, R65, R192 ;  /* 0x000000c041c07220 */ /* 0x000fc40000410000 */
[-C--:B------:R-:W-:Y:S02]  /*8be0*/  FMUL.FTZ R65, R29, R61.reuse ;  /* 0x0000003d1d417220 */ /* 0x080fe40000410000 */
[C---:B------:R-:W-:Y:S02]  /*8bf0*/  FFMA.FTZ R61, R30.reuse, R61, R94 ;  /* 0x0000003d1e3d7223 */ /* 0x040fe4000001005e */
[----:B------:R0:W1:Y:S01]  /*8c00*/  @P0 LDS.64 R94, [R122.X8+0xea88] ;  /* 0x00ea88007a5e0984 */ /* 0x0000620000008a00 */
[----:B------:R-:W-:Y:S01]  /*8c10*/  BSSY B0, `(.L_x_1624) ;  /* 0x0000012000007945 */ /* 0x000fe20003800000 */
[----:B------:R-:W-:Y:S01]  /*8c20*/  FFMA.FTZ R60, R30, R60, -R65 ;  /* 0x0000003c1e3c7223 */ /* 0x000fe20000010841 */
[----:B------:R-:W-:Y:S01]  /*8c30*/  LEA.HI R233, R122, R122, RZ, 0x1e ;  /* 0x0000007a7ae97211 */ /* 0x000fe200078ff0ff */
[----:B------:R-:W-:Y:S02]  /*8c40*/  FADD.FTZ R62, R191, R62 ;  /* 0x0000003ebf3e7221 */ /* 0x000fe40000010000 */
[----:B------:R-:W-:Y:S01]  /*8c50*/  FADD.FTZ R63, R192, R63 ;  /* 0x0000003fc03f7221 */ /* 0x000fe20000010000 */
[----:B------:R-:W-:Y:S05]  /*8c60*/  @P0 BRA `(.L_x_1625) ;  /* 0x000000c000000947 */ /* 0x000fea0003800000 */
[----:B---34-:R-:W-:Y:S01]  /*8c70*/  ULDC UR32, c[0x0][0x174] ;  /* 0x00005d0000207ab9 */ /* 0x018fe20000000800 */
[----:B-1----:R-:W-:Y:S01]  /*8c80*/  HFMA2.MMA R95, -RZ, RZ, 0, 0 ;  /* 0x00000000ff5f7435 */ /* 0x002fe200000001ff */
        /* <DEDUP_REMOVED lines=8> */
[----:B--2---:R-:W-:-:S05]  /*8d10*/  MOV R64, UR28 ;  /* 0x0000001c00407c02 */ /* 0x004fca0008000f00 */
[----:B------:R1:W2:Y:S02]  /*8d20*/  @P0 LDS.64 R94, [R64.X8+0xda80] ;  /* 0x00da8000405e0984 */ /* 0x0002a40000008a00 */
.L_x_1625:
[----:B---34-:R-:W-:Y:S05]  /*8d30*/  BSYNC B0 ;  /* 0x0000000000007941 */ /* 0x018fea0003800000 */
.L_x_1624:
[----:B------:R-:W-:Y:S01]  /*8d40*/  UISETP.GE.AND UP0, UPT, UR26, 0x2, UPT ;  /* 0x000000021a00788c */ /* 0x000fe2000bf06270 */
[----:B-12---:R-:W-:Y:S01]  /*8d50*/  MOV R64, UR26 ;  /* 0x0000001a00407c02 */ /* 0x006fe20008000f00 */
[----:B------:R1:W-:Y:S01]  /*8d60*/  STS.128 [R233.X16+0xc670], R60 ;  /* 0x00c6703ce9007388 */ /* 0x0003e2000000cc00 */
[----:B------:R-:W-:-:S03]  /*8d70*/  MOV R65, c[0x0][0x16c] ;  /* 0x00005b0000417a02 */ /* 0x000fc60000000f00 */
[----:B------:R-:W-:-:S04]  /*8d80*/  PLOP3.LUT P0, PT, PT, PT, UP0, 0x80, 0x0 ;  /* 0x000000000000781c */ /* 0x000fc80003f0f008 */
[----:B------:R-:W-:Y:S01]  /*8d90*/  ISETP.NE.OR P0, PT, R236, RZ, !P0 ;  /* 0x000000ffec00720c */ /* 0x000fe20004705670 */
[----:B-1----:R-:W-:Y:S01]  /*8da0*/  HFMA2.MMA R60, -RZ, RZ, 1.875, 0 ;  /* 0x3f800000ff3c7435 */ /* 0x002fe200000001ff */
[----:B------:R-:W-:Y:S01]  /*8db0*/  MOV R61, RZ ;  /* 0x000000ff003d7202 */ /* 0x000fe20000000f00 */
[----:B------:R-:W-:-:S10]  /*8dc0*/  CS2R R62, SRZ ;  /* 0x00000000003e7805 */ /* 0x000fd4000001ff00 */
[----:B------:R-:W-:-:S05]  /*8dd0*/  @!P0 IADD3 R64, R64, -0x2, RZ ;  /* 0xfffffffe40408810 */ /* 0x000fca0007ffe0ff */
[----:B------:R-:W-:Y:S01]  /*8de0*/  @!P0 IMAD R64, R64, R65, UR7 ;  /* 0x0000000740408e24 */ /* 0x000fe2000f8e0241 */
[----:B------:R-:W-:Y:S01]  /*8df0*/  HFMA2.MMA R65, -RZ, RZ, 0, 9.5367431640625e-07 ;  /* 0x00000010ff417435 */ /* 0x000fe200000001ff */
[----:B------:R-:W-:-:S09]  /*8e00*/  HADD2.F32 R125, -RZ, R125.H0_H0 ;  /* 0x2000007dff7d7230 */ /* 0x000fd20000004100 */
[----:B------:R-:W-:Y:S01]  /*8e10*/  @!P0 IMAD.WIDE R64, R64, R65, UR44 ;  /* 0x0000002c40408e25 */ /* 0x000fe2000f8e0241 */
[----:B------:R-:W-:-:S04]  /*8e20*/  HADD2.F32 R128, -RZ, R128.H0_H0 ;  /* 0x20000080ff807230 */ /* 0x000fc80000004100 */
[----:B------:R1:W5:Y:S01]  /*8e30*/  @!P0 LDG.E.128 R60, [R64.64] ;  /* 0x0000002a403c8981 */ /* 0x000362000c1e1d00 */
[----:B------:R-:W-:Y:S01]  /*8e40*/  ISETP.GT.U32.AND P0, PT, R122, 0x1f, PT ;  /* 0x0000001f7a00780c */ /* 0x000fe20003f04070 */
[----:B------:R-:W-:Y:S01]  /*8e50*/  HADD2.F32 R129, -RZ, R129.H0_H0 ;  /* 0x20000081ff817230 */ /* 0x000fe20000004100 */
[----:B------:R-:W-:Y:S01]  /*8e60*/  BSSY B0, `(.L_x_1626) ;  /* 0x000010c000007945 */ /* 0x000fe20003800000 */
[----:B------:R-:W-:Y:S02]  /*8e70*/  HADD2.F32 R132, -RZ, R132.H0_H0 ;  /* 0x20000084ff847230 */ /* 0x000fe40000004100 */
[----:B------:R-:W-:Y:S02]  /*8e80*/  HADD2.F32 R133, -RZ, R133.H0_H0 ;  /* 0x20000085ff857230 */ /* 0x000fe40000004100 */
[----:B------:R-:W-:Y:S02]  /*8e90*/  HADD2.F32 R136, -RZ, R136.H0_H0 ;  /* 0x20000088ff887230 */ /* 0x000fe40000004100 */
[----:B-1----:R-:W-:Y:S01]  /*8ea0*/  HADD2.F32 R65, -RZ, R124.H0_H0 ;  /* 0x2000007cff417230 */ /* 0x002fe20000004100 */
        /* <DEDUP_REMOVED lines=50> */
[----:B------:R-:W-:-:S02]  /*91d0*/  FMUL.FTZ R141, R89, R70 ;  /* 0x00000046598d7220 */ /* 0x000fc40000410000 */
[C---:B------:R-:W-:Y:S02]  /*91e0*/  FMUL.FTZ R149, R85.reuse, R66 ;  /* 0x0000004255957220 */ /* 0x040fe40000410000 */
        /* <DEDUP_REMOVED lines=10> */
[-C--:B-1----:R-:W-:Y:S02]  /*9290*/  FMUL.FTZ R210, R65, R69.reuse ;  /* 0x0000004541d27220 */ /* 0x082fe40000410000 */
        /* <DEDUP_REMOVED lines=32> */
[----:B------:R1:W2:Y:S02]  /*94a0*/  SHFL.UP PT, R66, R68, 0x1, RZ ;  /* 0x0420000044427989 */ /* 0x0002a400000e00ff */
.L_x_1736:
[----:B------:R-:W-:Y:S05]  /*94b0*/  BRA.DIV ~URZ, `(.L_x_1629) ;  /* 0x000089727f007947 */ /* 0x000fea000b800000 */
[----:B------:R-:W3:Y:S01]  /*94c0*/  SHFL.UP PT, R70, R210, 0x1, RZ ;  /* 0x04200000d2467989 */ /* 0x000ee200000e00ff */
[----:B------:R-:W-:-:S03]  /*94d0*/  ISETP.GE.AND P0, PT, R121, 0x1, PT ;  /* 0x000000017900780c */ /* 0x000fc60003f06270 */
[----:B------:R-:W4:Y:S04]  /*94e0*/  SHFL.UP PT, R67, R211, 0x1, RZ ;  /* 0x04200000d3437989 */ /* 0x000f2800000e00ff */
[----:B------:R-:W0:Y:S01]  /*94f0*/  SHFL.UP PT, R64, R69, 0x1, RZ ;  /* 0x0420000045407989 */ /* 0x000e2200000e00ff */
[----:B---3--:R-:W-:-:S04]  /*9500*/  FMUL.FTZ R65, R69, R70 ;  /* 0x0000004645417220 */ /* 0x008fc80000410000 */
[CC--:B----4-:R-:W-:Y:S02]  /*9510*/  FFMA.FTZ R65, R68.reuse, R67.reuse, -R65 ;  /* 0x0000004344417223 */ /* 0x0d0fe40000010841 */
[----:B------:R-:W-:Y:S02]  /*9520*/  FMUL.FTZ R67, R69, R67 ;  /* 0x0000004345437220 */ /* 0x000fe40000410000 */
[----:B------:R-:W-:Y:S02]  /*9530*/  @P0 FADD.FTZ R211, R211, R65 ;  /* 0x00000041d3d30221 */ /* 0x000fe40000010000 */
[----:B------:R-:W-:Y:S02]  /*9540*/  FFMA.FTZ R70, R68, R70, R67 ;  /* 0x0000004644467223 */ /* 0x000fe40000010043 */
[----:B--2---:R-:W-:Y:S01]  /*9550*/  FMUL.FTZ R67, R69, R66 ;  /* 0x0000004245437220 */ /* 0x004fe20000410000 */
[----:B------:R-:W-:Y:S01]  /*9560*/  SHFL.UP PT, R65, R211, 0x2, RZ ;  /* 0x04400000d3417989 */ /* 0x000fe200000e00ff */
[----:B------:R-:W-:-:S02]  /*9570*/  @P0 FADD.FTZ R210, R210, R70 ;  /* 0x00000046d2d20221 */ /* 0x000fc40000010000 */
[-C--:B0-----:R-:W-:Y:S02]  /*9580*/  FFMA.FTZ R67, R68, R64.reuse, R67 ;  /* 0x0000004044437223 */ /* 0x081fe40000010043 */
[----:B------:R-:W-:-:S03]  /*9590*/  FMUL.FTZ R64, R69, R64 ;  /* 0x0000004045407220 */ /* 0x000fc60000410000 */
[----:B------:R-:W-:Y:S01]  /*95a0*/  FSEL R67, R69, R67, !P0 ;  /* 0x0000004345437208 */ /* 0x000fe20004000000 */
[----:B-1----:R-:W-:Y:S01]  /*95b0*/  @P0 FFMA.FTZ R68, R68, R66, -R64 ;  /* 0x0000004244440223 */ /* 0x002fe20000010840 */
        /* <DEDUP_REMOVED lines=51> */
.L_x_1737:
        /* <DEDUP_REMOVED lines=20> */
[----:B-----5:R-:W-:Y:S05]  /*9a30*/  CALL.REL.NOINC `($__internal_40_$__cuda_sm70_shflsync_idx_p) ;  /* 0x0000a14000007944 */ /* 0x020fea0003c00000 */
.L_x_1630:
[----:B------:R-:W-:Y:S05]  /*9a40*/  BRA.CONV ~URZ, `(.L_x_1631) ;  /* 0x000000537f007947 */ /* 0x000fea000b800000 */
[----:B-1----:R-:W-:Y:S01]  /*9a50*/  HFMA2.MMA R66, -RZ, RZ, 0, 1.847743988037109375e-06 ;  /* 0x0000001fff427435 */ /* 0x002fe200000001ff */
[----:B------:R-:W-:-:S02]  /*9a60*/  MOV R64, R69 ;  /* 0x0000004500407202 */ /* 0x000fc40000000f00 */
[----:B------:R-:W-:Y:S02]  /*9a70*/  MOV R247, 0xffffffff ;  /* 0xffffffff00f77802 */ /* 0x000fe40000000f00 */
[----:B------:R-:W-:Y:S02]  /*9a80*/  MOV R65, 0x9aa0 ;  /* 0x00009aa000417802 */ /* 0x000fe40000000f00 */
[----:B0----5:R-:W-:Y:S05]  /*9a90*/  CALL.REL.NOINC `($__internal_40_$__cuda_sm70_shflsync_idx_p) ;  /* 0x0000a0e000007944 */ /* 0x021fea0003c00000 */
.L_x_1631:
[----:B------:R-:W-:Y:S05]  /*9aa0*/  BRA.CONV ~URZ, `(.L_x_1632) ;  /* 0x000000537f007947 */ /* 0x000fea000b800000 */
[----:B-1----:R-:W-:Y:S01]  /*9ab0*/  HFMA2.MMA R66, -RZ, RZ, 0, 1.847743988037109375e-06 ;  /* 0x0000001fff427435 */ /* 0x002fe200000001ff */
[----:B------:R-:W-:Y:S02]  /*9ac0*/  MOV R64, R68 ;  /* 0x0000004400407202 */ /* 0x000fe40000000f00 */
[----:B------:R-:W-:Y:S02]  /*9ad0*/  MOV R247, 0xffffffff ;  /* 0xffffffff00f77802 */ /* 0x000fe40000000f00 */
[----:B------:R-:W-:Y:S02]  /*9ae0*/  MOV R65, 0x9b00 ;  /* 0x00009b0000417802 */ /* 0x000fe40000000f00 */
[----:B0----5:R-:W-:Y:S05]  /*9af0*/  CALL.REL.NOINC `($__internal_40_$__cuda_sm70_shflsync_idx_p) ;  /* 0x0000a08000007944 */ /* 0x021fea0003c00000 */
.L_x_1632:
[----:B------:R-:W-:Y:S05]  /*9b00*/  BRA.CONV ~URZ, `(.L_x_1633) ;  /* 0x000000537f007947 */ /* 0x000fea000b800000 */
[----:B-1----:R-:W-:Y:S01]  /*9b10*/  HFMA2.MMA R66, -RZ, RZ, 0, 1.847743988037109375e-06 ;  /* 0x0000001fff427435 */ /* 0x002fe200000001ff */
[----:B------:R-:W-:Y:S02]  /*9b20*/  MOV R64, R67 ;  /* 0x0000004300407202 */ /* 0x000fe40000000f00 */
[----:B------:R-:W-:-:S02]  /*9b30*/  MOV R247, 0xffffffff ;  /* 0xffffffff00f77802 */ /* 0x000fc40000000f00 */
[----:B------:R-:W-:Y:S02]  /*9b40*/  MOV R65, 0x9b60 ;  /* 0x00009b6000417802 */ /* 0x000fe40000000f00 */
[----:B0----5:R-:W-:Y:S05]  /*9b50*/  CALL.REL.NOINC `($__internal_40_$__cuda_sm70_shflsync_idx_p) ;  /* 0x0000a02000007944 */ /* 0x021fea0003c00000 */
.L_x_1633:
[----:B------:R-:W-:Y:S05]  /*9b60*/  BRA.DIV ~URZ, `(.L_x_1634) ;  /* 0x00008e427f007947 */ /* 0x000fea000b800000 */
[----:B-----5:R2:W3:Y:S04]  /*9b70*/  SHFL.IDX PT, R70, R60, RZ, 0x1f ;  /* 0x00001fff3c467589 */ /* 0x0204e800000e0000 */
[----:B------:R2:W4:Y:S04]  /*9b80*/  SHFL.UP PT, R60, R71, 0x1, RZ ;  /* 0x04200000473c7989 */ /* 0x00052800000e00ff */
[----:B------:R-:W1:Y:S04]  /*9b90*/  SHFL.IDX PT, R61, R61, RZ, 0x1f ;  /* 0x00001fff3d3d7589 */ /* 0x000e6800000e0000 */
[----:B------:R-:W0:Y:S04]  /*9ba0*/  SHFL.IDX PT, R62, R62, RZ, 0x1f ;  /* 0x00001fff3e3e7589 */ /* 0x000e2800000e0000 */
[----:B------:R-:W0:Y:S04]  /*9bb0*/  SHFL.IDX PT, R63, R63, RZ, 0x1f ;  /* 0x00001fff3f3f7589 */ /* 0x000e2800000e0000 */
[----:B------:R-:W0:Y:S04]  /*9bc0*/  SHFL.UP PT, R69, R69, 0x1, RZ ;  /* 0x0420000045457989 */ /* 0x000e2800000e00ff */
[----:B------:R-:W0:Y:S04]  /*9bd0*/  SHFL.UP PT, R68, R68, 0x1, RZ ;  /* 0x0420000044447989 */ /* 0x000e2800000e00ff */
[----:B------:R2:W0:Y:S02]  /*9be0*/  SHFL.UP PT, R71, R67, 0x1, RZ ;  /* 0x0420000043477989 */ /* 0x00042400000e00ff */
.L_x_1738:
        /* <DEDUP_REMOVED lines=51> */
.L_x_1627:
[----:B------:R-:W-:Y:S05]  /*9f20*/  BSYNC B0 ;  /* 0x0000000000007941 */ /* 0x000fea0003800000 */
.L_x_1626:
[----:B------:R-:W-:Y:S02]  /*9f30*/  WARPSYNC 0xffffffff ;  /* 0xffffffff00007948 */ /* 0x000fe40003800000 */
[----:B------:R-:W-:Y:S01]  /*9f40*/  BAR.SYNC.DEFER_BLOCKING 0x0 ;  /* 0x0000000000007b1d */ /* 0x000fe20000010000 */
[----:B-1---5:R-:W-:-:S05]  /*9f50*/  FMUL.FTZ R62, R30, R154 ;  /* 0x0000009a1e3e7220 */ /* 0x022fca0000410000 */
[----:B------:R-:W-:Y:S01]  /*9f60*/  ULDC UR28, c[0x0][0x174] ;  /* 0x00005d00001c7ab9 */ /* 0x000fe20000000800 */
[----:B------:R-:W-:Y:S01]  /*9f70*/  BSSY B0, `(.L_x_1635) ;  /* 0x00001de000007945 */ /* 0x000fe20003800000 */
[----:B------:R-:W-:Y:S02]  /*9f80*/  UISETP.GE.AND UP0, UPT, UR26, UR28, UPT ;  /* 0x0000001c1a00728c */ /* 0x000fe4000bf06270 */
[----:B------:R-:W-:-:S04]  /*9f90*/  USHF.L.U32 UR28, UR7, 0x4, URZ ;  /* 0x00000004071c7899 */ /* 0x000fc8000800063f */
[----:B------:R-:W-:-:S04]  /*9fa0*/  PLOP3.LUT P0, PT, PT, PT, UP0, 0x80, 0x0 ;  /* 0x000000000000781c */ /* 0x000fc80003f0f008 */
[----:B------:R-:W-:Y:S01]  /*9fb0*/  ISETP.NE.OR P0, PT, R236, RZ, P0 ;  /* 0x000000ffec00720c */ /* 0x000fe20000705670 */
[----:B------:R-:W1:Y:S02]  /*9fc0*/  LDS.64 R60, [R233.X16+0xc678] ;  /* 0x00c67800e93c7984 */ /* 0x000e64000000ca00 */
[CC--:B-1----:R-:W-:Y:S02]  /*9fd0*/  FMUL.FTZ R69, R73.reuse, R61.reuse ;  /* 0x0000003d49457220 */ /* 0x0c2fe40000410000 */
[-C--:B------:R-:W-:Y:S02]  /*9fe0*/  FMUL.FTZ R73, R73, R60.reuse ;  /* 0x0000003c49497220 */ /* 0x080fe40000410000 */
[C---:B------:R-:W-:Y:S02]  /*9ff0*/  FFMA.FTZ R69, R72.reuse, R60, -R69 ;  /* 0x0000003c48457223 */ /* 0x040fe40000010845 */
[----:B------:R-:W-:Y:S02]  /*a000*/  FMUL.FTZ R60, R29, R154 ;  /* 0x0000009a1d3c7220 */ /* 0x000fe40000410000 */
[----:B------:R-:W-:-:S02]  /*a010*/  FFMA.FTZ R72, R72, R61, R73 ;  /* 0x0000003d48487223 */ /* 0x000fc40000010049 */
[-C--:B------:R-:W-:Y:S02]  /*a020*/  FFMA.FTZ R60, R30, R153.reuse, -R60 ;  /* 0x000000991e3c7223 */ /* 0x080fe4000001083c */
[----:B------:R-:W-:Y:S02]  /*a030*/  FFMA.FTZ R61, -R29, R153, -R62 ;  /* 0x000000991d3d7223 */ /* 0x000fe4000001093e */
[----:B------:R-:W-:Y:S02]  /*a040*/  FADD.FTZ R60, R151, R60 ;  /* 0x0000003c973c7221 */ /* 0x000fe40000010000 */
[----:B------:R-:W-:Y:S02]  /*a050*/  FADD.FTZ R61, -R152, R61 ;  /* 0x0000003d983d7221 */ /* 0x000fe40000010100 */
[C---:B------:R-:W-:Y:S02]  /*a060*/  FMUL.FTZ R62, R35.reuse, -R60 ;  /* 0x8000003c233e7220 */ /* 0x040fe40000410000 */
[----:B------:R-:W-:-:S02]  /*a070*/  FMUL.FTZ R63, R35, -R61 ;  /* 0x8000003d233f7220 */ /* 0x000fc40000410000 */
[----:B------:R-:W-:Y:S02]  /*a080*/  FFMA.FTZ R67, R36, R61, R62 ;  /* 0x0000003d24437223 */ /* 0x000fe4000001003e */
[CC--:B------:R-:W-:Y:S02]  /*a090*/  FMUL.FTZ R62, R29.reuse, -R94.reuse ;  /* 0x8000005e1d3e7220 */ /* 0x0c0fe40000410000 */
[-C--:B------:R-:W-:Y:S02]  /*a0a0*/  FMUL.FTZ R61, R29, R95.reuse ;  /* 0x0000005f1d3d7220 */ /* 0x080fe40000410000 */
[C---:B------:R-:W-:Y:S02]  /*a0b0*/  FFMA.FTZ R62, R30.reuse, -R95, R62 ;  /* 0x8000005f1e3e7223 */ /* 0x040fe4000001003e */
[----:B------:R-:W-:Y:S02]  /*a0c0*/  FFMA.FTZ R61, R30, R94, -R61 ;  /* 0x0000005e1e3d7223 */ /* 0x000fe4000001083d */
[----:B------:R-:W-:-:S02]  /*a0d0*/  FFMA.FTZ R60, R36, R60, -R63 ;  /* 0x0000003c243c7223 */ /* 0x000fc4000001083f */
[C---:B------:R-:W-:Y:S02]  /*a0e0*/  FMUL.FTZ R63, R35.reuse, -R62 ;  /* 0x8000003e233f7220 */ /* 0x040fe40000410000 */
        /* <DEDUP_REMOVED lines=13> */
[C---:B------:R-:W-:Y:S02]  /*a1c0*/  FFMA.FTZ R61, R38.reuse, R61, -R60 ;  /* 0x0000003d263d7223 */ /* 0x040fe4000001083c */
[C---:B------:R-:W-:Y:S02]  /*a1d0*/  FMUL.FTZ R60, R39.reuse, -R64 ;  /* 0x80000040273c7220 */ /* 0x040fe40000410000 */
[----:B------:R-:W-:Y:S02]  /*a1e0*/  FFMA.FTZ R62, R38, R62, R63 ;  /* 0x0000003e263e7223 */ /* 0x000fe4000001003f */
[----:B------:R-:W-:-:S02]  /*a1f0*/  FMUL.FTZ R63, R39, -R65 ;  /* 0x80000041273f7220 */ /* 0x000fc40000410000 */
[C---:B------:R-:W-:Y:S02]  /*a200*/  FFMA.FTZ R65, R40.reuse, R65, R60 ;  /* 0x0000004128417223 */ /* 0x040fe4000001003c */
[----:B------:R-:W-:Y:S02]  /*a210*/  FFMA.FTZ R64, R40, R64, -R63 ;  /* 0x0000004028407223 */ /* 0x000fe4000001083f */
[C---:B------:R-:W-:Y:S02]  /*a220*/  FMUL.FTZ R63, R39.reuse, -R61 ;  /* 0x8000003d273f7220 */ /* 0x040fe40000410000 */
[----:B------:R-:W-:Y:S02]  /*a230*/  FADD.FTZ R65, -R146, R65 ;  /* 0x0000004192417221 */ /* 0x000fe40000010100 */
[----:B------:R-:W-:Y:S02]  /*a240*/  FMUL.FTZ R60, R39, -R62 ;  /* 0x8000003e273c7220 */ /* 0x000fe40000410000 */
[----:B------:R-:W-:-:S02]  /*a250*/  FADD.FTZ R64, R145, R64 ;  /* 0x0000004091407221 */ /* 0x000fc40000010000 */
[C---:B------:R-:W-:Y:S02]  /*a260*/  FFMA.FTZ R62, R40.reuse, R62, R63 ;  /* 0x0000003e283e7223 */ /* 0x040fe4000001003f */
[C---:B------:R-:W-:Y:S02]  /*a270*/  FMUL.FTZ R63, R41.reuse, -R65 ;  /* 0x80000041293f7220 */ /* 0x040fe40000410000 */
[----:B------:R-:W-:Y:S02]  /*a280*/  FFMA.FTZ R61, R40, R61, -R60 ;  /* 0x0000003d283d7223 */ /* 0x000fe4000001083c */
[-C--:B------:R-:W-:Y:S02]  /*a290*/  FMUL.FTZ R60, R41, -R64.reuse ;  /* 0x80000040293c7220 */ /* 0x080fe40000410000 */
[C---:B------:R-:W-:Y:S02]  /*a2a0*/  FFMA.FTZ R64, R42.reuse, R64, -R63 ;  /* 0x000000402a407223 */ /* 0x040fe4000001083f */
[----:B------:R-:W-:-:S02]  /*a2b0*/  FFMA.FTZ R65, R42, R65, R60 ;  /* 0x000000412a417223 */ /* 0x000fc4000001003c */
[----:B------:R-:W-:Y:S02]  /*a2c0*/  FMUL.FTZ R60, R41, -R62 ;  /* 0x8000003e293c7220 */ /* 0x000fe40000410000 */
[----:B------:R-:W-:Y:S02]  /*a2d0*/  FADD.FTZ R64, R143, R64 ;  /* 0x000000408f407221 */ /* 0x000fe40000010000 */
[-C--:B------:R-:W-:Y:S02]  /*a2e0*/  FMUL.FTZ R63, R41, -R61.reuse ;  /* 0x8000003d293f7220 */ /* 0x080fe40000410000 */
[----:B------:R-:W-:Y:S02]  /*a2f0*/  FADD.FTZ R65, -R144, R65 ;  /* 0x0000004190417221 */ /* 0x000fe40000010100 */
[----:B------:R-:W-:Y:S02]  /*a300*/  FFMA.FTZ R61, R42, R61, -R60 ;  /* 0x0000003d2a3d7223 */ /* 0x000fe4000001083c */
[----:B------:R-:W-:-:S02]  /*a310*/  FMUL.FTZ R60, R43, -R64 ;  /* 0x800000402b3c7220 */ /* 0x000fc40000410000 */
[----:B------:R-:W-:Y:S02]  /*a320*/  FFMA.FTZ R62, R42, R62, R63 ;  /* 0x0000003e2a3e7223 */ /* 0x000fe4000001003f */
[CC--:B------:R-:W-:Y:S02]  /*a330*/  FMUL.FTZ R63, R43.reuse, -R65.reuse ;  /* 0x800000412b3f7220 */ /* 0x0c0fe40000410000 */
[C---:B------:R-:W-:Y:S02]  /*a340*/  FFMA.FTZ R65, R44.reuse, R65, R60 ;  /* 0x000000412c417223 */ /* 0x040fe4000001003c */
[----:B------:R-:W-:Y:S02]  /*a350*/  FFMA.FTZ R64, R44, R64, -R63 ;  /* 0x000000402c407223 */ /* 0x000fe4000001083f */
[----:B------:R-:W-:Y:S02]  /*a360*/  FMUL.FTZ R63, R43, -R61 ;  /* 0x8000003d2b3f7220 */ /* 0x000fe40000410000 */
[----:B------:R-:W-:-:S02]  /*a370*/  FADD.FTZ R65, -R142, R65 ;  /* 0x000000418e417221 */ /* 0x000fc40000010100 */
[-C--:B------:R-:W-:Y:S02]  /*a380*/  FMUL.FTZ R60, R43, -R62.reuse ;  /* 0x8000003e2b3c7220 */ /* 0x080fe40000410000 */
        /* <DEDUP_REMOVED lines=13> */
[----:B------:R-:W-:Y:S02]  /*a460*/  FFMA.FTZ R62, R46, R62, R63 ;  /* 0x0000003e2e3e7223 */ /* 0x000fe4000001003f */
[-C--:B------:R-:W-:Y:S02]  /*a470*/  FMUL.FTZ R63, R47, -R65.reuse ;  /* 0x800000412f3f7220 */ /* 0x080fe40000410000 */
[C---:B------:R-:W-:Y:S02]  /*a480*/  FFMA.FTZ R65, R48.reuse, R65, R60 ;  /* 0x0000004130417223 */ /* 0x040fe4000001003c */
[----:B------:R-:W-:-:S02]  /*a490*/  FFMA.FTZ R64, R48, R64, -R63 ;  /* 0x0000004030407223 */ /* 0x000fc4000001083f */
[C---:B------:R-:W-:Y:S02]  /*a4a0*/  FMUL.FTZ R63, R47.reuse, -R61 ;  /* 0x8000003d2f3f7220 */ /* 0x040fe40000410000 */
[----:B------:R-:W-:Y:S02]  /*a4b0*/  FADD.FTZ R65, -R138, R65 ;  /* 0x000000418a417221 */ /* 0x000fe40000010100 */
[-C--:B------:R-:W-:Y:S02]  /*a4c0*/  FMUL.FTZ R60, R47, -R62.reuse ;  /* 0x8000003e2f3c7220 */ /* 0x080fe40000410000 */
[----:B------:R-:W-:Y:S02]  /*a4d0*/  FADD.FTZ R64, R137, R64 ;  /* 0x0000004089407221 */ /* 0x000fe40000010000 */
[----:B------:R-:W-:Y:S02]  /*a4e0*/  FFMA.FTZ R62, R48, R62, R63 ;  /* 0x0000003e303e7223 */ /* 0x000fe4000001003f */
[----:B------:R-:W-:-:S02]  /*a4f0*/  FMUL.FTZ R63, R49, -R65 ;  /* 0x80000041313f7220 */ /* 0x000fc40000410000 */
[----:B------:R-:W-:Y:S02]  /*a500*/  FFMA.FTZ R61, R48, R61, -R60 ;  /* 0x0000003d303d7223 */ /* 0x000fe4000001083c */
        /* <DEDUP_REMOVED lines=42> */
[C---:B------:R-:W-:Y:S02]  /*a7b0*/  FFMA.FTZ R65, R58.reuse, R65, R60 ;  /* 0x000000413a417223 */ /* 0x040fe4000001003c */
[----:B------:R-:W-:Y:S02]  /*a7c0*/  FMUL.FTZ R60, R57, -R62 ;  /* 0x8000003e393c7220 */ /* 0x000fe40000410000 */
[----:B------:R-:W-:Y:S02]  /*a7d0*/  FADD.FTZ R64, R127, R64 ;  /* 0x000000407f407221 */ /* 0x000fe40000010000 */
[-C--:B------:R-:W-:Y:S02]  /*a7e0*/  FMUL.FTZ R63, R57, -R61.reuse ;  /* 0x8000003d393f7220 */ /* 0x080fe40000410000 */
[----:B------:R-:W-:-:S02]  /*a7f0*/  FFMA.FTZ R61, R58, R61, -R60 ;  /* 0x0000003d3a3d7223 */ /* 0x000fc4000001083c */
[----:B------:R-:W-:Y:S02]  /*a800*/  FADD.FTZ R65, -R128, R65 ;  /* 0x0000004180417221 */ /* 0x000fe40000010100 */
[C---:B------:R-:W-:Y:S02]  /*a810*/  FMUL.FTZ R60, R59.reuse, -R64 ;  /* 0x800000403b3c7220 */ /* 0x040fe40000410000 */
[----:B------:R-:W-:Y:S02]  /*a820*/  FFMA.FTZ R62, R58, R62, R63 ;  /* 0x0000003e3a3e7223 */ /* 0x000fe4000001003f */
[-C--:B------:R-:W-:Y:S02]  /*a830*/  FMUL.FTZ R63, R59, -R65.reuse ;  /* 0x800000413b3f7220 */ /* 0x080fe40000410000 */
[C---:B------:R-:W-:Y:S02]  /*a840*/  FFMA.FTZ R65, R80.reuse, R65, R60 ;  /* 0x0000004150417223 */ /* 0x040fe4000001003c */
[----:B------:R-:W-:-:S02]  /*a850*/  FFMA.FTZ R64, R80, R64, -R63 ;  /* 0x0000004050407223 */ /* 0x000fc4000001083f */
[----:B------:R-:W-:Y:S02]  /*a860*/  FADD.FTZ R65, -R126, R65 ;  /* 0x000000417e417221 */ /* 0x000fe40000010100 */
[C---:B------:R-:W-:Y:S02]  /*a870*/  FMUL.FTZ R63, R59.reuse, -R61 ;  /* 0x8000003d3b3f7220 */ /* 0x040fe40000410000 */
[-C--:B------:R-:W-:Y:S02]  /*a880*/  FMUL.FTZ R60, R59, -R62.reuse ;  /* 0x8000003e3b3c7220 */ /* 0x080fe40000410000 */
[----:B------:R-:W-:Y:S02]  /*a890*/  FADD.FTZ R64, R125, R64 ;  /* 0x000000407d407221 */ /* 0x000fe40000010000 */
[----:B------:R-:W-:Y:S02]  /*a8a0*/  FMUL.FTZ R67, R81, -R65 ;  /* 0x8000004151437220 */ /* 0x000fe40000410000 */
[----:B------:R-:W-:-:S02]  /*a8b0*/  FFMA.FTZ R63, R80, R62, R63 ;  /* 0x0000003e503f7223 */ /* 0x000fc4000001003f */
[----:B------:R-:W-:Y:S02]  /*a8c0*/  FFMA.FTZ R61, R80, R61, -R60 ;  /* 0x0000003d503d7223 */ /* 0x000fe4000001083c */
[----:B------:R-:W-:Y:S02]  /*a8d0*/  FADD.FTZ R209, R75, R72 ;  /* 0x000000484bd17221 */ /* 0x000fe40000010000 */
[CC--:B------:R-:W-:Y:S02]  /*a8e0*/  FMUL.FTZ R60, R81.reuse, -R64.reuse ;  /* 0x80000040513c7220 */ /* 0x0c0fe40000410000 */
[----:B------:R-:W-:Y:S02]  /*a8f0*/  FFMA.FTZ R66, R82, R64, -R67 ;  /* 0x0000004052427223 */ /* 0x000fe40000010843 */
[----:B------:R-:W-:Y:S02]  /*a900*/  FMUL.FTZ R64, R81, -R63 ;  /* 0x8000003f51407220 */ /* 0x000fe40000410000 */
[----:B------:R-:W-:-:S02]  /*a910*/  FADD.FTZ R210, R74, R69 ;  /* 0x000000454ad27221 */ /* 0x000fc40000010000 */
[C---:B------:R-:W-:Y:S02]  /*a920*/  FMUL.FTZ R69, R81.reuse, R209 ;  /* 0x000000d151457220 */ /* 0x040fe40000410000 */
[C---:B------:R-:W-:Y:S01]  /*a930*/  FFMA.FTZ R67, R82.reuse, R65, R60 ;  /* 0x0000004152437223 */ /* 0x040fe2000001003c */
[----:B------:R-:W-:Y:S01]  /*a940*/  MOV R60, 0x3f800000 ;  /* 0x3f800000003c7802 */ /* 0x000fe20000000f00 */
[CC--:B------:R-:W-:Y:S02]  /*a950*/  FMUL.FTZ R65, R81.reuse, -R61.reuse ;  /* 0x8000003d51417220 */ /* 0x0c0fe40000410000 */
[C---:B------:R-:W-:Y:S01]  /*a960*/  FFMA.FTZ R64, R82.reuse, R61, -R64 ;  /* 0x0000003d52407223 */ /* 0x040fe20000010840 */
[----:B------:R-:W-:Y:S01]  /*a970*/  HFMA2.MMA R61, -RZ, RZ, 0, 0 ;  /* 0x00000000ff3d7435 */ /* 0x000fe200000001ff */
[-C--:B------:R-:W-:Y:S02]  /*a980*/  FMUL.FTZ R68, R81, R210.reuse ;  /* 0x000000d251447220 */ /* 0x080fe40000410000 */
[----:B------:R-:W-:-:S02]  /*a990*/  FFMA.FTZ R69, R82, R210, -R69 ;  /* 0x000000d252457223 */ /* 0x000fc40000010845 */
[C---:B------:R-:W-:Y:S02]  /*a9a0*/  FFMA.FTZ R65, R82.reuse, R63, R65 ;  /* 0x0000003f52417223 */ /* 0x040fe40000010041 */
[----:B------:R-:W-:Y:S01]  /*a9b0*/  CS2R R62, SRZ ;  /* 0x00000000003e7805 */ /* 0x000fe2000001ff00 */
[----:B------:R-:W-:Y:S02]  /*a9c0*/  FFMA.FTZ R68, R82, R209, R68 ;  /* 0x000000d152447223 */ /* 0x000fe40000010044 */
[----:B------:R-:W-:Y:S02]  /*a9d0*/  FADD.FTZ R211, R76, R69 ;  /* 0x000000454cd37221 */ /* 0x000fe40000010000 */
[----:B------:R-:W-:Y:S01]  /*a9e0*/  FADD.FTZ R67, -R124, R67 ;  /* 0x000000437c437221 */ /* 0x000fe20000010100 */
[----:B------:R-:W1:Y:S01]  /*a9f0*/  @!P0 LDS.128 R60, [UR28+0xee80] ;  /* 0x00ee801cff3c8984 */ /* 0x000e620008000c00 */
[----:B------:R-:W-:Y:S01]  /*aa00*/  FADD.FTZ R66, R123, R66 ;  /* 0x000000427b427221 */ /* 0x000fe20000010000 */
[----:B------:R-:W-:Y:S01]  /*aa10*/  ISETP.GT.U32.AND P0, PT, R122, 0x1f, PT ;  /* 0x0000001f7a00780c */ /* 0x000fe20003f04070 */
[----:B------:R-:W-:-:S02]  /*aa20*/  FADD.FTZ R212, R77, R68 ;  /* 0x000000444dd47221 */ /* 0x000fc40000010000 */
[----:B------:R-:W-:Y:S01]  /*aa30*/  FMUL.FTZ R69, R59, R211 ;  /* 0x000000d33b457220 */ /* 0x000fe20000410000 */
[----:B------:R2:W-:Y:S03]  /*aa40*/  STS.128 [R233.X16+0xd080], R64 ;  /* 0x00d08040e9007388 */ /* 0x0005e6000000cc00 */
[----:B------:R-:W-:-:S04]  /*aa50*/  FFMA.FTZ R69, R80, R212, R69 ;  /* 0x000000d450457223 */ /* 0x000fc80000010045 */
[----:B------:R-:W-:Y:S02]  /*aa60*/  FADD.FTZ R213, R78, R69 ;  /* 0x000000454ed57221 */ /* 0x000fe40000010000 */
[----:B--2---:R-:W-:Y:S02]  /*aa70*/  FMUL.FTZ R64, R59, R212 ;  /* 0x000000d43b407220 */ /* 0x004fe40000410000 */
        /* <DEDUP_REMOVED lines=8> */
[----:B------:R-:W-:-:S02]  /*ab00*/  FMUL.FTZ R64, R55, R168 ;  /* 0x000000a837407220 */ /* 0x000fc40000410000 */
[-C--:B------:R-:W-:Y:S02]  /*ab10*/  FMUL.FTZ R65, R55, R167.reuse ;  /* 0x000000a737417220 */ /* 0x080fe40000410000 */
[C---:B------:R-:W-:Y:S02]  /*ab20*/  FFMA.FTZ R64, R56.reuse, R167, R64 ;  /* 0x000000a738407223 */ /* 0x040fe40000010040 */
[----:B------:R-:W-:Y:S02]  /*ab30*/  FFMA.FTZ R65, R56, R168, -R65 ;  /* 0x000000a838417223 */ /* 0x000fe40000010841 */
[----:B------:R-:W-:Y:S02]  /*ab40*/  FADD.FTZ R169, R169, R64 ;  /* 0x00000040a9a97221 */ /* 0x000fe40000010000 */
[----:B------:R-:W-:Y:S02]  /*ab50*/  FADD.FTZ R170, R170, R65 ;  /* 0x00000041aaaa7221 */ /* 0x000fe40000010000 */
[----:B------:R-:W-:-:S02]  /*ab60*/  FMUL.FTZ R65, R53, R169 ;  /* 0x000000a935417220 */ /* 0x000fc40000410000 */
        /* <DEDUP_REMOVED lines=67> */
[----:B-1----:R-:W-:Y:S01]  /*afa0*/  IMAD R234, R122, 0x50, RZ ;  /* 0x000000507aea7824 */ /* 0x002fe200078e02ff */
[----:B------:R-:W-:-:S04]  /*afb0*/  ISETP.NE.AND P0, PT, R236, 0x1f, PT ;  /* 0x0000001fec00780c */ /* 0x000fc80003f05270 */
[----:B------:R-:W-:Y:S04]  /*afc0*/  LDS.128 R64, [R234+0xd0a0] ;  /* 0x00d0a000ea407984 */ /* 0x000fe80000000c00 */
[----:B------:R-:W1:Y:S02]  /*afd0*/  LDS.128 R68, [R234+0xd0b0] ;  /* 0x00d0b000ea447984 */ /* 0x000e640000000c00 */
[----:B-1----:R-:W-:-:S04]  /*afe0*/  FMUL.FTZ R73, R65, R69 ;  /* 0x0000004541497220 */ /* 0x002fc80000410000 */
        /* <DEDUP_REMOVED lines=21> */
[C---:B-1----:R-:W-:Y:S02]  /*b140*/  FMUL.FTZ R71, R65.reuse, R69 ;  /* 0x0000004541477220 */ /* 0x042fe40000410000 */
        /* <DEDUP_REMOVED lines=12> */
[----:B------:R1:W2:Y:S02]  /*b210*/  SHFL.DOWN PT, R67, R71, 0x1, 0x1f ;  /* 0x08201f0047437f89 */ /* 0x0002a400000e0000 */
.L_x_1739:
[----:B------:R-:W-:Y:S05]  /*b220*/  BRA.DIV ~URZ, `(.L_x_1638) ;  /* 0x00007b427f007947 */ /* 0x000fea000b800000 */
[----:B------:R-:W3:Y:S04]  /*b230*/  SHFL.DOWN PT, R69, R69, 0x1, 0x1f ;  /* 0x08201f0045457f89 */ /* 0x000ee800000e0000 */
[----:B------:R4:W0:Y:S04]  /*b240*/  SHFL.DOWN PT, R73, R68, 0x1, 0x1f ;  /* 0x08201f0044497f89 */ /* 0x00082800000e0000 */
[----:B------:R4:W1:Y:S02]  /*b250*/  SHFL.DOWN PT, R66, R70, 0x1, 0x1f ;  /* 0x08201f0046427f89 */ /* 0x00086400000e0000 */
.L_x_1740:
[----:B------:R-:W-:Y:S01]  /*b260*/  BSSY B1, `(.L_x_1639) ;  /* 0x000000d000017945 */ /* 0x000fe20003800000 */
[----:B------:R-:W-:Y:S05]  /*b270*/  @!P0 BRA `(.L_x_1640) ;  /* 0x000000b000008947 */ /* 0x000fea0003800000 */
[----:B-1----:R-:W-:-:S04]  /*b280*/  FMUL.FTZ R64, R74, R66 ;  /* 0x000000424a407220 */ /* 0x002fc80000410000 */
[C---:B0-----:R-:W-:Y:S02]  /*b290*/  FFMA.FTZ R65, R71.reuse, R73, -R64 ;  /* 0x0000004947417223 */ /* 0x041fe40000010840 */
[C---:B---3--:R-:W-:Y:S02]  /*b2a0*/  FMUL.FTZ R64, R74.reuse, R69 ;  /* 0x000000454a407220 */ /* 0x048fe40000410000 */
[C---:B------:R-:W-:Y:S02]  /*b2b0*/  FMUL.FTZ R73, R74.reuse, R73 ;  /* 0x000000494a497220 */ /* 0x040fe40000410000 */
[-C--:B--2---:R-:W-:Y:S02]  /*b2c0*/  FMUL.FTZ R74, R74, R67.reuse ;  /* 0x000000434a4a7220 */ /* 0x084fe40000410000 */
[C---:B------:R-:W-:Y:S02]  /*b2d0*/  FFMA.FTZ R64, R71.reuse, R67, -R64 ;  /* 0x0000004347407223 */ /* 0x040fe40000010840 */
[----:B------:R-:W-:-:S02]  /*b2e0*/  FFMA.FTZ R73, R71, R66, R73 ;  /* 0x0000004247497223 */ /* 0x000fc40000010049 */
[----:B------:R-:W-:Y:S01]  /*b2f0*/  FFMA.FTZ R74, R71, R69, R74 ;  /* 0x00000045474a7223 */ /* 0x000fe2000001004a */
[----:B------:R-:W-:Y:S01]  /*b300*/  MOV R71, R64 ;  /* 0x0000004000477202 */ /* 0x000fe20000000f00 */
[----:B----4-:R-:W-:Y:S02]  /*b310*/  FADD.FTZ R68, R68, R65 ;  /* 0x0000004144447221 */ /* 0x010fe40000010000 */
[----:B------:R-:W-:Y:S02]  /*b320*/  FADD.FTZ R72, R72, R73 ;  /* 0x0000004948487221 */ /* 0x000fe40000010000 */
.L_x_1640:
[----:B------:R-:W-:Y:S05]  /*b330*/  BSYNC B1 ;  /* 0x0000000000017941 */ /* 0x000fea0003800000 */
.L_x_1639:
[----:B------:R-:W-:Y:S01]  /*b340*/  ISETP.GT.U32.AND P0, PT, R236, 0x1d, PT ;  /* 0x0000001dec00780c */ /* 0x000fe20003f04070 */
[----:B------:R-:W-:Y:S05]  /*b350*/  BRA.DIV ~URZ, `(.L_x_1641) ;  /* 0x00007b627f007947 */ /* 0x000fea000b800000 */
[----:B--2---:R2:W4:Y:S04]  /*b360*/  SHFL.DOWN PT, R67, R71, 0x2, 0x1f ;  /* 0x08401f0047437f89 */ /* 0x00452800000e0000 */
[----:B---3--:R2:W3:Y:S04]  /*b370*/  SHFL.DOWN PT, R69, R74, 0x2, 0x1f ;  /* 0x08401f004a457f89 */ /* 0x0084e800000e0000 */
[----:B----4-:R2:W4:Y:S04]  /*b380*/  SHFL.DOWN PT, R70, R68, 0x2, 0x1f ;  /* 0x08401f0044467f89 */ /* 0x01052800000e0000 */
[----:B-1----:R2:W1:Y:S02]  /*b390*/  SHFL.DOWN PT, R66, R72, 0x2, 0x1f ;  /* 0x08401f0048427f89 */ /* 0x00246400000e0000 */
.L_x_1741:
[----:B------:R-:W-:Y:S01]  /*b3a0*/  BSSY B1, `(.L_x_1642) ;  /* 0x000000d000017945 */ /* 0x000fe20003800000 */
[----:B------:R-:W-:Y:S05]  /*b3b0*/  @P0 BRA `(.L_x_1643) ;  /* 0x000000b000000947 */ /* 0x000fea0003800000 */
[C---:B---3--:R-:W-:Y:S02]  /*b3c0*/  FMUL.FTZ R64, R74.reuse, R69 ;  /* 0x000000454a407220 */ /* 0x048fe40000410000 */
[----:B-1----:R-:W-:-:S02]  /*b3d0*/  FMUL.FTZ R65, R74, R66 ;  /* 0x000000424a417220 */ /* 0x002fc40000410000 */
[CC--:B0---4-:R-:W-:Y:S02]  /*b3e0*/  FMUL.FTZ R73, R74.reuse, R70.reuse ;  /* 0x000000464a497220 */ /* 0x0d1fe40000410000 */
        /* <DEDUP_REMOVED lines=8> */
.L_x_1643:
[----:B------:R-:W-:Y:S05]  /*b470*/  BSYNC B1 ;  /* 0x0000000000017941 */ /* 0x000fea0003800000 */
.L_x_1642:
[----:B------:R-:W-:Y:S01]  /*b480*/  ISETP.GT.U32.AND P0, PT, R236, 0x1b, PT ;  /* 0x0000001bec00780c */ /* 0x000fe20003f04070 */
[----:B------:R-:W-:Y:S10]  /*b490*/  BRA.DIV ~URZ, `(.L_x_1644) ;  /* 0x00007be27f007947 */ /* 0x000ff4000b800000 */
[----:B------:R2:W4:Y:S02]  /*b4a0*/  SHFL.DOWN PT, R67, R71, 0x4, 0x1f ;  /* 0x08801f0047437f89 */ /* 0x00052400000e0000 */
.L_x_1742:
[----:B------:R-:W-:Y:S05]  /*b4b0*/  BRA.DIV ~URZ, `(.L_x_1645) ;  /* 0x00007c427f007947 */ /* 0x000fea000b800000 */
[----:B---3--:R3:W2:Y:S04]  /*b4c0*/  SHFL.DOWN PT, R69, R74, 0x4, 0x1f ;  /* 0x08801f004a457f89 */ /* 0x0086a800000e0000 */
[----:B----4-:R3:W4:Y:S04]  /*b4d0*/  SHFL.DOWN PT, R70, R68, 0x4, 0x1f ;  /* 0x08801f0044467f89 */ /* 0x01072800000e0000 */
[----:B-1----:R3:W1:Y:S02]  /*b4e0*/  SHFL.DOWN PT, R66, R72, 0x4, 0x1f ;  /* 0x08801f0048427f89 */ /* 0x00266400000e0000 */
.L_x_1743:
[----:B------:R-:W-:Y:S01]  /*b4f0*/  BSSY B1, `(.L_x_1646) ;  /* 0x000000d000017945 */ /* 0x000fe20003800000 */
[----:B------:R-:W-:Y:S05]  /*b500*/  @P0 BRA `(.L_x_1647) ;  /* 0x000000b000000947 */ /* 0x000fea0003800000 */
[C---:B--2---:R-:W-:Y:S02]  /*b510*/  FMUL.FTZ R64, R74.reuse, R69 ;  /* 0x000000454a407220 */ /* 0x044fe40000410000 */
[----:B-1----:R-:W-:-:S02]  /*b520*/  FMUL.FTZ R65, R74, R66 ;  /* 0x000000424a417220 */ /* 0x002fc40000410000 */
[CC--:B0---4-:R-:W-:Y:S02]  /*b530*/  FMUL.FTZ R73, R74.reuse, R70.reuse ;  /* 0x000000464a497220 */ /* 0x0d1fe40000410000 */
[-C--:B---3--:R-:W-:Y:S02]  /*b540*/  FMUL.FTZ R74, R74, R67.reuse ;  /* 0x000000434a4a7220 */ /* 0x088fe40000410000 */
[C---:B------:R-:W-:Y:S02]  /*b550*/  FFMA.FTZ R64, R71.reuse, R67, -R64 ;  /* 0x0000004347407223 */ /* 0x040fe40000010840 */
[C---:B------:R-:W-:Y:S02]  /*b560*/  FFMA.FTZ R65, R71.reuse, R70, -R65 ;  /* 0x0000004647417223 */ /* 0x040fe40000010841 */
[C---:B------:R-:W-:Y:S02]  /*b570*/  FFMA.FTZ R73, R71.reuse, R66, R73 ;  /* 0x0000004247497223 */ /* 0x040fe40000010049 */
[----:B------:R-:W-:Y:S01]  /*b580*/  FFMA.FTZ R74, R71, R69, R74 ;  /* 0x00000045474a7223 */ /* 0x000fe2000001004a */
[----:B------:R-:W-:Y:S01]  /*b590*/  MOV R71, R64 ;  /* 0x0000004000477202 */ /* 0x000fe20000000f00 */
[----:B------:R-:W-:-:S02]  /*b5a0*/  FADD.FTZ R68, R68, R65 ;  /* 0x0000004144447221 */ /* 0x000fc40000010000 */
[----:B------:R-:W-:Y:S02]  /*b5b0*/  FADD.FTZ R72, R72, R73 ;  /* 0x0000004948487221 */ /* 0x000fe40000010000 */
.L_x_1647:
[----:B------:R-:W-:Y:S05]  /*b5c0*/  BSYNC B1 ;  /* 0x0000000000017941 */ /* 0x000fea0003800000 */
.L_x_1646:
[----:B------:R-:W-:Y:S01]  /*b5d0*/  ISETP.GT.U32.AND P0, PT, R236, 0x17, PT ;  /* 0x00000017ec00780c */ /* 0x000fe20003f04070 */
[----:B------:R-:W-:Y:S05]  /*b5e0*/  BRA.DIV ~URZ, `(.L_x_1648) ;  /* 0x00007c627f007947 */ /* 0x000fea000b800000 */
[----:B------:R3:W4:Y:S04]  /*b5f0*/  SHFL.DOWN PT, R67, R71, 0x8, 0x1f ;  /* 0x09001f0047437f89 */ /* 0x00072800000e0000 */
[----:B--2---:R3:W2:Y:S04]  /*b600*/  SHFL.DOWN PT, R69, R74, 0x8, 0x1f ;  /* 0x09001f004a457f89 */ /* 0x0046a800000e0000 */
[----:B----4-:R3:W4:Y:S04]  /*b610*/  SHFL.DOWN PT, R70, R68, 0x8, 0x1f ;  /* 0x09001f0044467f89 */ /* 0x01072800000e0000 */
[----:B-1----:R3:W1:Y:S02]  /*b620*/  SHFL.DOWN PT, R66, R72, 0x8, 0x1f ;  /* 0x09001f0048427f89 */ /* 0x00266400000e0000 */
.L_x_1744:
        /* <DEDUP_REMOVED lines=13> */
.L_x_1650:
[----:B------:R-:W-:Y:S05]  /*b700*/  BSYNC B1 ;  /* 0x0000000000017941 */ /* 0x000fea0003800000 */
.L_x_1649:
[----:B------:R-:W-:Y:S01]  /*b710*/  ISETP.GT.U32.AND P0, PT, R236, 0xf, PT ;  /* 0x0000000fec00780c */ /* 0x000fe20003f04070 */
[----:B------:R-:W-:Y:S10]  /*b720*/  BRA.DIV ~URZ, `(.L_x_1651) ;  /* 0x00007ce27f007947 */ /* 0x000ff4000b800000 */
[----:B------:R3:W4:Y:S02]  /*b730*/  SHFL.DOWN PT, R67, R71, 0x10, 0x1f ;  /* 0x0a001f0047437f89 */ /* 0x00072400000e0000 */
.L_x_1745:
[----:B------:R-:W-:Y:S05]  /*b740*/  BRA.DIV ~URZ, `(.L_x_1652) ;  /* 0x00007d427f007947 */ /* 0x000fea000b800000 */
[----:B--2---:R2:W3:Y:S04]  /*b750*/  SHFL.DOWN PT, R69, R74, 0x10, 0x1f ;  /* 0x0a001f004a457f89 */ /* 0x0044e800000e0000 */
[----:B----4-:R2:W4:Y:S04]  /*b760*/  SHFL.DOWN PT, R70, R68, 0x10, 0x1f ;  /* 0x0a001f0044467f89 */ /* 0x01052800000e0000 */
[----:B-1----:R2:W1:Y:S02]  /*b770*/  SHFL.DOWN PT, R66, R72, 0x10, 0x1f ;  /* 0x0a001f0048427f89 */ /* 0x00246400000e0000 */
.L_x_1746:
        /* <DEDUP_REMOVED lines=13> */
.L_x_1654:
[----:B------:R-:W-:Y:S05]  /*b850*/  BSYNC B1 ;  /* 0x0000000000017941 */ /* 0x000fea0003800000 */
.L_x_1653:
        /* <DEDUP_REMOVED lines=20> */
.L_x_1747:
        /* <DEDUP_REMOVED lines=19> */
[----:B----4-:R-:W-:-:S02]  /*bad0*/  FADD.FTZ R66, R69, R68 ;  /* 0x0000004445427221 */ /* 0x010fc40000010000 */
[----:B------:R-:W-:Y:S02]  /*bae0*/  FADD.FTZ R67, R67, R72 ;  /* 0x0000004843437221 */ /* 0x000fe40000010000 */
.L_x_1657:
[----:B------:R-:W-:Y:S05]  /*baf0*/  BSYNC B1 ;  /* 0x0000000000017941 */ /* 0x000fea0003800000 */
.L_x_1656:
[----:B------:R-:W0:Y:S04]  /*bb00*/  LDS.128 R72, [R234+0xd0b0] ;  /* 0x00d0b000ea487984 */ /* 0x000e280000000c00 */
[----:B------:R-:W-:Y:S01]  /*bb10*/  STS.128 [R234+0xd0b0], R64 ;  /* 0x00d0b040ea007388 */ /* 0x000fe20000000c00 */
[C---:B0-----:R-:W-:Y:S02]  /*bb20*/  FMUL.FTZ R70, R73.reuse, R67 ;  /* 0x0000004349467220 */ /* 0x041fe40000410000 */
[C---:B------:R-:W-:Y:S02]  /*bb30*/  FMUL.FTZ R71, R73.reuse, R66 ;  /* 0x0000004249477220 */ /* 0x040fe40000410000 */
[C---:B----4-:R-:W-:Y:S02]  /*bb40*/  FMUL.FTZ R68, R73.reuse, R65 ;  /* 0x0000004149447220 */ /* 0x050fe40000410000 */
        /* <DEDUP_REMOVED lines=32> */
.L_x_1636:
[----:B-1----:R-:W-:Y:S05]  /*bd50*/  BSYNC B0 ;  /* 0x0000000000007941 */ /* 0x002fea0003800000 */
.L_x_1635:
[----:B------:R-:W-:Y:S02]  /*bd60*/  WARPSYNC 0xffffffff ;  /* 0xffffffff00007948 */ /* 0x000fe40003800000 */
[----:B------:R-:W-:Y:S01]  /*bd70*/  BAR.SYNC.DEFER_BLOCKING 0x0 ;  /* 0x0000000000007b1d */ /* 0x000fe20000010000 */
[----:B------:R-:W-:-:S05]  /*bd80*/  ISETP.NE.AND P0, PT, R122, RZ, PT ;  /* 0x000000ff7a00720c */ /* 0x000fca0003f05270 */
[----:B------:R-:W-:Y:S01]  /*bd90*/  BSSY B0, `(.L_x_1658) ;  /* 0x00002d9000007945 */ /* 0x000fe20003800000 */
[----:B------:R-:W1:Y:S07]  /*bda0*/  LDS.64 R64, [R233.X16+0xd088] ;  /* 0x00d08800e9407984 */ /* 0x000e6e000000ca00 */
[----:B------:R2:W-:Y:S01]  /*bdb0*/  @!P0 STS.128 [UR28+0xee80], R60 ;  /* 0x00ee803cff008988 */ /* 0x0005e20008000c1c */
[----:B------:R-:W-:Y:S02]  /*bdc0*/  ULDC UR28, c[0x0][0x168] ;  /* 0x00005a00001c7ab9 */ /* 0x000fe40000000800 */
[----:B------:R-:W-:Y:S01]  /*bdd0*/  UIADD3 UR28, -UR27, UR28, URZ ;  /* 0x0000001c1b1c7290 */ /* 0x000fe2000fffe13f */
[----:B--2---:R-:W-:-:S05]  /*bde0*/  HADD2.F32 R62, -RZ, R117.H0_H0 ;  /* 0x20000075ff3e7230 */ /* 0x004fca0000004100 */
[----:B------:R-:W-:Y:S02]  /*bdf0*/  FMUL.FTZ R61, R101, R62 ;  /* 0x0000003e653d7220 */ /* 0x000fe40000410000 */
[CC--:B-1----:R-:W-:Y:S02]  /*be00*/  FMUL.FTZ R66, R64.reuse, -R95.reuse ;  /* 0x8000005f40427220 */ /* 0x0c2fe40000410000 */
[C---:B------:R-:W-:Y:S02]  /*be10*/  FMUL.FTZ R95, R65.reuse, -R95 ;  /* 0x8000005f415f7220 */ /* 0x040fe40000410000 */
[-C--:B------:R-:W-:Y:S02]  /*be20*/  FFMA.FTZ R65, R65, R94.reuse, R66 ;  /* 0x0000005e41417223 */ /* 0x080fe40000010042 */
[----:B------:R-:W-:Y:S01]  /*be30*/  FFMA.FTZ R64, R64, R94, -R95 ;  /* 0x0000005e40407223 */ /* 0x000fe2000001085f */
[----:B------:R-:W-:Y:S01]  /*be40*/  IADD3 R95, R122, 0xd00, RZ ;  /* 0x00000d007a5f7810 */ /* 0x000fe20007ffe0ff */
[----:B------:R-:W-:-:S02]  /*be50*/  FADD.FTZ R154, -R154, R65 ;  /* 0x000000419a9a7221 */ /* 0x000fc40000010100 */
[----:B------:R-:W-:Y:S02]  /*be60*/  FADD.FTZ R153, R153, R64 ;  /* 0x0000004099997221 */ /* 0x000fe40000010000 */
[CC--:B------:R-:W-:Y:S02]  /*be70*/  FMUL.FTZ R64, R29.reuse, -R154.reuse ;  /* 0x8000009a1d407220 */ /* 0x0c0fe40000410000 */
[-C--:B------:R-:W-:Y:S02]  /*be80*/  FMUL.FTZ R29, R29, -R153.reuse ;  /* 0x800000991d1d7220 */ /* 0x080fe40000410000 */
[C---:B------:R-:W-:Y:S02]  /*be90*/  FFMA.FTZ R66, R30.reuse, R153, -R64 ;  /* 0x000000991e427223 */ /* 0x040fe40000010840 */
[-C--:B------:R-:W-:Y:S02]  /*bea0*/  FFMA.FTZ R29, R30, R154.reuse, R29 ;  /* 0x0000009a1e1d7223 */ /* 0x080fe4000001001d */
[----:B------:R-:W-:-:S02]  /*beb0*/  FMUL.FTZ R64, R0, R154 ;  /* 0x0000009a00407220 */ /* 0x000fc40000410000 */
[-C--:B------:R-:W-:Y:S02]  /*bec0*/  FFMA.FTZ R30, R0, -R61.reuse, R192 ;  /* 0x8000003d001e7223 */ /* 0x080fe400000100c0 */
[C---:B------:R-:W-:Y:S02]  /*bed0*/  FFMA.FTZ R0, R2.reuse, -R61, R191 ;  /* 0x8000003d02007223 */ /* 0x040fe400000100bf */
[----:B------:R-:W-:Y:S02]  /*bee0*/  FMUL.FTZ R61, R153, UR34 ;  /* 0x00000022993d7c20 */ /* 0x000fe40008410000 */
[----:B------:R-:W-:Y:S02]  /*bef0*/  FFMA.FTZ R64, R2, R153, R64 ;  /* 0x0000009902407223 */ /* 0x000fe40000010040 */
[C---:B------:R-:W-:Y:S02]  /*bf00*/  FFMA.FTZ R63, R154.reuse, UR33, -R61 ;  /* 0x000000219a3f7c23 */ /* 0x040fe4000801083d */
[----:B------:R-:W-:-:S02]  /*bf10*/  FMUL.FTZ R2, R154, UR34 ;  /* 0x000000229a027c20 */ /* 0x000fc40008410000 */
[----:B------:R-:W-:Y:S02]  /*bf20*/  FMUL.FTZ R63, R30, R63 ;  /* 0x0000003f1e3f7220 */ /* 0x000fe40000410000 */
[----:B------:R-:W-:Y:S02]  /*bf30*/  FFMA.FTZ R61, R153, UR33, R2 ;  /* 0x00000021993d7c23 */ /* 0x000fe40008010002 */
[----:B------:R-:W-:Y:S02]  /*bf40*/  FADD.FTZ R152, -R152, R29 ;  /* 0x0000001d98987221 */ /* 0x000fe40000010100 */
[----:B------:R-:W-:Y:S02]  /*bf50*/  FFMA.FTZ R29, R0, R61, R63 ;  /* 0x0000003d001d7223 */ /* 0x000fe4000001003f */
[C---:B------:R-:W-:Y:S02]  /*bf60*/  FMUL.FTZ R61, R101.reuse, R154 ;  /* 0x0000009a653d7220 */ /* 0x040fe40000410000 */
[----:B------:R-:W-:-:S02]  /*bf70*/  FMUL.FTZ R153, R101, R153 ;  /* 0x0000009965997220 */ /* 0x000fc40000410000 */
[C---:B------:R-:W-:Y:S02]  /*bf80*/  FMUL.FTZ R2, R30.reuse, R61 ;  /* 0x0000003d1e027220 */ /* 0x040fe40000410000 */
[-C--:B------:R-:W-:Y:S02]  /*bf90*/  FMUL.FTZ R30, R30, R153.reuse ;  /* 0x000000991e1e7220 */ /* 0x080fe40000410000 */
[C---:B------:R-:W-:Y:S02]  /*bfa0*/  FFMA.FTZ R2, R0.reuse, R153, R2 ;  /* 0x0000009900027223 */ /* 0x040fe40000010002 */
[-C--:B------:R-:W-:Y:S02]  /*bfb0*/  FFMA.FTZ R0, R0, R61.reuse, -R30 ;  /* 0x0000003d00007223 */ /* 0x080fe4000001081e */
[----:B------:R-:W-:Y:S02]  /*bfc0*/  FMUL.FTZ R60, R62, R61 ;  /* 0x0000003d3e3c7220 */ /* 0x000fe40000410000 */
[----:B------:R-:W-:-:S02]  /*bfd0*/  FADD.FTZ R151, R151, R66 ;  /* 0x0000004297977221 */ /* 0x000fc40000010000 */
[C---:B------:R-:W-:Y:S02]  /*bfe0*/  FMUL.FTZ R61, R35.reuse, -R152 ;  /* 0x80000098233d7220 */ /* 0x040fe40000410000 */
[C---:B------:R-:W-:Y:S02]  /*bff0*/  FMUL.FTZ R30, R62.reuse, R153 ;  /* 0x000000993e1e7220 */ /* 0x040fe40000410000 */
[----:B------:R-:W-:Y:S02]  /*c000*/  FFMA.FTZ R29, R62, R64, R29 ;  /* 0x000000403e1d7223 */ /* 0x000fe4000001001d */
[-C--:B------:R-:W-:Y:S01]  /*c010*/  FFMA.FTZ R62, R36, R151.reuse, -R61 ;  /* 0x00000097243e7223 */ /* 0x080fe2000001083d */
[----:B------:R-:W-:Y:S01]  /*c020*/  HADD2.F32 R61, -RZ, R118.H0_H0 ;  /* 0x20000076ff3d7230 */ /* 0x000fe20000004100 */
[----:B------:R-:W-:Y:S02]  /*c030*/  FMUL.FTZ R35, R35, -R151 ;  /* 0x8000009723237220 */ /* 0x000fe40000410000 */
[----:B------:R-:W-:-:S02]  /*c040*/  FMUL.FTZ R63, R3, R152 ;  /* 0x00000098033f7220 */ /* 0x000fc40000410000 */
[----:B------:R-:W-:Y:S02]  /*c050*/  FFMA.FTZ R35, R36, R152, R35 ;  /* 0x0000009824237223 */ /* 0x000fe40000010023 */
[----:B------:R-:W-:Y:S02]  /*c060*/  FMUL.FTZ R36, R102, R61 ;  /* 0x0000003d66247220 */ /* 0x000fe40000410000 */
[----:B------:R-:W-:Y:S02]  /*c070*/  FMUL.FTZ R65, R151, UR34 ;  /* 0x0000002297417c20 */ /* 0x000fe40008410000 */
[-C--:B------:R-:W-:Y:S02]  /*c080*/  FFMA.FTZ R3, R3, -R36.reuse, R189 ;  /* 0x8000002403037223 */ /* 0x080fe400000100bd */
[C---:B------:R-:W-:Y:S02]  /*c090*/  FFMA.FTZ R36, R4.reuse, -R36, R190 ;  /* 0x8000002404247223 */ /* 0x040fe400000100be */
[----:B------:R-:W-:-:S02]  /*c0a0*/  FFMA.FTZ R63, R4, R151, R63 ;  /* 0x00000097043f7223 */ /* 0x000fc4000001003f */
[----:B------:R-:W-:Y:S02]  /*c0b0*/  FADD.FTZ R149, R149, R62 ;  /* 0x0000003e95957221 */ /* 0x000fe40000010000 */
[C---:B------:R-:W-:Y:S02]  /*c0c0*/  FFMA.FTZ R62, R152.reuse, UR33, -R65 ;  /* 0x00000021983e7c23 */ /* 0x040fe40008010841 */
[----:B------:R-:W-:Y:S02]  /*c0d0*/  FMUL.FTZ R4, R152, UR34 ;  /* 0x0000002298047c20 */ /* 0x000fe40008410000 */
[----:B------:R-:W-:Y:S02]  /*c0e0*/  FFMA.FTZ R217, R101, R64, R217 ;  /* 0x0000004065d97223 */ /* 0x000fe400000100d9 */
[----:B------:R-:W-:Y:S02]  /*c0f0*/  FFMA.FTZ R65, R151, UR33, R4 ;  /* 0x0000002197417c23 */ /* 0x000fe40008010004 */
[----:B------:R-:W-:-:S02]  /*c100*/  FMUL.FTZ R62, R3, R62 ;  /* 0x0000003e033e7220 */ /* 0x000fc40000410000 */
[C---:B------:R-:W-:Y:S02]  /*c110*/  FMUL.FTZ R152, R102.reuse, R152 ;  /* 0x0000009866987220 */ /* 0x040fe40000410000 */
[----:B------:R-:W-:Y:S02]  /*c120*/  FMUL.FTZ R64, R102, R151 ;  /* 0x0000009766407220 */ /* 0x000fe40000410000 */
[----:B------:R-:W-:Y:S02]  /*c130*/  FADD.FTZ R150, -R150, R35 ;  /* 0x0000002396967221 */ /* 0x000fe40000010100 */
[----:B------:R-:W-:Y:S02]  /*c140*/  FFMA.FTZ R62, R36, R65, R62 ;  /* 0x00000041243e7223 */ /* 0x000fe4000001003e */
[C---:B------:R-:W-:Y:S02]  /*c150*/  FMUL.FTZ R35, R3.reuse, R152 ;  /* 0x0000009803237220 */ /* 0x040fe40000410000 */
[----:B------:R-:W-:-:S02]  /*c160*/  FMUL.FTZ R65, R3, R64 ;  /* 0x0000004003417220 */ /* 0x000fc40000410000 */
[----:B------:R-:W-:Y:S02]  /*c170*/  FADD.FTZ R164, R29, R164 ;  /* 0x000000a41da47221 */ /* 0x000fe40000010000 */
[----:B------:R-:W-:Y:S02]  /*c180*/  FMUL.FTZ R29, R37, -R150 ;  /* 0x80000096251d7220 */ /* 0x000fe40000410000 */
[C---:B------:R-:W-:Y:S02]  /*c190*/  FFMA.FTZ R3, R36.reuse, R64, R35 ;  /* 0x0000004024037223 */ /* 0x040fe40000010023 */
[----:B------:R-:W-:Y:S02]  /*c1a0*/  FFMA.FTZ R4, R36, R152, -R65 ;  /* 0x0000009824047223 */ /* 0x000fe40000010841 */
[C---:B------:R-:W-:Y:S01]  /*c1b0*/  FMUL.FTZ R35, R61.reuse, R64 ;  /* 0x000000403d237220 */ /* 0x040fe20000410000 */
[----:B------:R-:W-:Y:S01]  /*c1c0*/  HADD2.F32 R64, -RZ, R155.H0_H0 ;  /* 0x2000009bff407230 */ /* 0x000fe20000004100 */
[----:B------:R-:W-:-:S02]  /*c1d0*/  FMUL.FTZ R36, R61, R152 ;  /* 0x000000983d247220 */ /* 0x000fc40000410000 */
[----:B------:R-:W-:Y:S02]  /*c1e0*/  FFMA.FTZ R61, R61, R63, R62 ;  /* 0x0000003f3d3d7223 */ /* 0x000fe4000001003e */
[-C--:B------:R-:W-:Y:S02]  /*c1f0*/  FMUL.FTZ R37, R37, -R149.reuse ;  /* 0x8000009525257220 */ /* 0x080fe40000410000 */
[C---:B------:R-:W-:Y:S02]  /*c200*/  FFMA.FTZ R62, R38.reuse, R149, -R29 ;  /* 0x00000095263e7223 */ /* 0x040fe4000001081d */
[-C--:B------:R-:W-:Y:S02]  /*c210*/  FMUL.FTZ R29, R5, R150.reuse ;  /* 0x00000096051d7220 */ /* 0x080fe40000410000 */
[----:B------:R-:W-:Y:S02]  /*c220*/  FFMA.FTZ R37, R38, R150, R37 ;  /* 0x0000009626257223 */ /* 0x000fe40000010025 */
[----:B------:R-:W-:-:S02]  /*c230*/  FMUL.FTZ R38, R103, R64 ;  /* 0x0000004067267220 */ /* 0x000fc40000410000 */
[C---:B------:R-:W-:Y:S02]  /*c240*/  FFMA.FTZ R66, R6.reuse, R149, R29 ;  /* 0x0000009506427223 */ /* 0x040fe4000001001d */
[----:B------:R-:W-:Y:S02]  /*c250*/  FMUL.FTZ R29, R149, UR34 ;  /* 0x00000022951d7c20 */ /* 0x000fe40008410000 */
[-C--:B------:R-:W-:Y:S02]  /*c260*/  FFMA.FTZ R5, R5, -R38.reuse, R188 ;  /* 0x8000002605057223 */ /* 0x080fe400000100bc */
[----:B------:R-:W-:Y:S02]  /*c270*/  FFMA.FTZ R38, R6, -R38, R187 ;  /* 0x8000002606267223 */ /* 0x000fe400000100bb */
[----:B------:R-:W-:Y:S02]  /*c280*/  FADD.FTZ R147, R147, R62 ;  /* 0x0000003e93937221 */ /* 0x000fe40000010000 */
[----:B------:R-:W-:-:S02]  /*c290*/  FMUL.FTZ R6, R150, UR34 ;  /* 0x0000002296067c20 */ /* 0x000fc40008410000 */
[----:B------:R-:W-:Y:S02]  /*c2a0*/  FFMA.FTZ R62, R150, UR33, -R29 ;  /* 0x00000021963e7c23 */ /* 0x000fe4000801081d */
[----:B------:R-:W-:Y:S02]  /*c2b0*/  FFMA.FTZ R218, R102, R63, R218 ;  /* 0x0000003f66da7223 */ /* 0x000fe400000100da */
[----:B------:R-:W-:Y:S02]  /*c2c0*/  FADD.FTZ R63, -R148, R37 ;  /* 0x00000025943f7221 */ /* 0x000fe40000010100 */
[----:B------:R-:W-:Y:S02]  /*c2d0*/  FFMA.FTZ R29, R149, UR33, R6 ;  /* 0x00000021951d7c23 */ /* 0x000fe40008010006 */
[----:B------:R-:W-:Y:S02]  /*c2e0*/  FMUL.FTZ R62, R5, R62 ;  /* 0x0000003e053e7220 */ /* 0x000fe40000410000 */
[----:B------:R-:W-:-:S02]  /*c2f0*/  FMUL.FTZ R65, R103, R150 ;  /* 0x0000009667417220 */ /* 0x000fc40000410000 */
[----:B------:R-:W-:Y:S02]  /*c300*/  FMUL.FTZ R37, R103, R149 ;  /* 0x0000009567257220 */ /* 0x000fe40000410000 */
[C---:B------:R-:W-:Y:S02]  /*c310*/  FFMA.FTZ R29, R38.reuse, R29, R62 ;  /* 0x0000001d261d7223 */ /* 0x040fe4000001003e */
[C---:B------:R-:W-:Y:S02]  /*c320*/  FMUL.FTZ R6, R5.reuse, R65 ;  /* 0x0000004105067220 */ /* 0x040fe40000410000 */
[-C--:B------:R-:W-:Y:S02]  /*c330*/  FMUL.FTZ R62, R5, R37.reuse ;  /* 0x00000025053e7220 */ /* 0x080fe40000410000 */
[C---:B------:R-:W-:Y:S02]  /*c340*/  FFMA.FTZ R5, R38.reuse, R37, R6 ;  /* 0x0000002526057223 */ /* 0x040fe40000010006 */
[----:B------:R-:W-:-:S02]  /*c350*/  FFMA.FTZ R6, R38, R65, -R62 ;  /* 0x0000004126067223 */ /* 0x000fc4000001083e */
[C---:B------:R-:W-:Y:S02]  /*c360*/  FMUL.FTZ R37, R64.reuse, R37 ;  /* 0x0000002540257220 */ /* 0x040fe40000410000 */
[C---:B------:R-:W-:Y:S02]  /*c370*/  FMUL.FTZ R38, R64.reuse, R65 ;  /* 0x0000004140267220 */ /* 0x040fe40000410000 */
[----:B------:R-:W-:Y:S01]  /*c380*/  FFMA.FTZ R64, R64, R66, R29 ;  /* 0x0000004240407223 */ /* 0x000fe2000001001d */
[----:B------:R-:W-:Y:S01]  /*c390*/  HADD2.F32 R29, -RZ, R156.H0_H0 ;  /* 0x2000009cff1d7230 */ /* 0x000fe20000004100 */
[C---:B------:R-:W-:Y:S02]  /*c3a0*/  FMUL.FTZ R62, R39.reuse, -R63 ;  /* 0x8000003f273e7220 */ /* 0x040fe40000410000 */
[----:B------:R-:W-:Y:S02]  /*c3b0*/  FMUL.FTZ R39, R39, -R147 ;  /* 0x8000009327277220 */ /* 0x000fe40000410000 */
[----:B------:R-:W-:-:S02]  /*c3c0*/  FADD.FTZ R216, R61, R216 ;  /* 0x000000d83dd87221 */ /* 0x000fc40000010000 */
[----:B------:R-:W-:Y:S02]  /*c3d0*/  FMUL.FTZ R61, R104, R29 ;  /* 0x0000001d683d7220 */ /* 0x000fe40000410000 */
[C---:B------:R-:W-:Y:S02]  /*c3e0*/  FFMA.FTZ R62, R40.reuse, R147, -R62 ;  /* 0x00000093283e7223 */ /* 0x040fe4000001083e */
[-C--:B------:R-:W-:Y:S02]  /*c3f0*/  FFMA.FTZ R39, R40, R63.reuse, R39 ;  /* 0x0000003f28277223 */ /* 0x080fe40000010027 */
[----:B------:R-:W-:Y:S02]  /*c400*/  FFMA.FTZ R219, R103, R66, R219 ;  /* 0x0000004267db7223 */ /* 0x000fe400000100db */
[----:B------:R-:W-:Y:S02]  /*c410*/  FMUL.FTZ R40, R8, R63 ;  /* 0x0000003f08287220 */ /* 0x000fe40000410000 */
[----:B------:R-:W-:-:S02]  /*c420*/  FMUL.FTZ R66, R147, UR34 ;  /* 0x0000002293427c20 */ /* 0x000fc40008410000 */
[-C--:B------:R-:W-:Y:S02]  /*c430*/  FFMA.FTZ R8, R8, -R61.reuse, R185 ;  /* 0x8000003d08087223 */ /* 0x080fe400000100b9 */
[C---:B------:R-:W-:Y:S02]  /*c440*/  FFMA.FTZ R61, R7.reuse, -R61, R186 ;  /* 0x8000003d073d7223 */ /* 0x040fe400000100ba */
[----:B------:R-:W-:Y:S02]  /*c450*/  FFMA.FTZ R65, R7, R147, R40 ;  /* 0x0000009307417223 */ /* 0x000fe40000010028 */
[C---:B------:R-:W-:Y:S02]  /*c460*/  FMUL.FTZ R40, R63.reuse, UR34 ;  /* 0x000000223f287c20 */ /* 0x040fe40008410000 */
[----:B------:R-:W-:Y:S02]  /*c470*/  FFMA.FTZ R7, R63, UR33, -R66 ;  /* 0x000000213f077c23 */ /* 0x000fe40008010842 */
[----:B------:R-:W-:-:S02]  /*c480*/  FMUL.FTZ R68, R104, R63 ;  /* 0x0000003f68447220 */ /* 0x000fc40000410000 */
[----:B------:R-:W-:Y:S02]  /*c490*/  FFMA.FTZ R40, R147, UR33, R40 ;  /* 0x0000002193287c23 */ /* 0x000fe40008010028 */
[----:B------:R-:W-:Y:S02]  /*c4a0*/  FMUL.FTZ R66, R104, R147 ;  /* 0x0000009368427220 */ /* 0x000fe40000410000 */
[----:B------:R-:W-:Y:S02]  /*c4b0*/  FMUL.FTZ R63, R8, R7 ;  /* 0x00000007083f7220 */ /* 0x000fe40000410000 */
[----:B------:R-:W-:Y:S02]  /*c4c0*/  FADD.FTZ R146, -R146, R39 ;  /* 0x0000002792927221 */ /* 0x000fe40000010100 */
[----:B------:R-:W-:Y:S02]  /*c4d0*/  FADD.FTZ R215, R64, R215 ;  /* 0x000000d740d77221 */ /* 0x000fe40000010000 */
[----:B------:R-:W-:-:S02]  /*c4e0*/  FMUL.FTZ R39, R8, R68 ;  /* 0x0000004408277220 */ /* 0x000fc40000410000 */
[----:B------:R-:W-:Y:S01]  /*c4f0*/  FMUL.FTZ R7, R8, R66 ;  /* 0x0000004208077220 */ /* 0x000fe20000410000 */
[----:B------:R-:W-:Y:S01]  /*c500*/  HADD2.F32 R8, -RZ, R157.H0_H0 ;  /* 0x2000009dff087230 */ /* 0x000fe20000004100 */
[----:B------:R-:W-:Y:S02]  /*c510*/  FFMA.FTZ R64, R61, R40, R63 ;  /* 0x000000283d407223 */ /* 0x000fe4000001003f */
[----:B------:R-:W-:Y:S02]  /*c520*/  FADD.FTZ R62, R145, R62 ;  /* 0x0000003e913e7221 */ /* 0x000fe40000010000 */
[----:B------:R-:W-:Y:S02]  /*c530*/  FMUL.FTZ R63, R41, -R146 ;  /* 0x80000092293f7220 */ /* 0x000fe40000410000 */
[----:B------:R-:W-:Y:S02]  /*c540*/  FFMA.FTZ R71, R29, R65, R64 ;  /* 0x000000411d477223 */ /* 0x000fe40000010040 */
[----:B------:R-:W-:-:S02]  /*c550*/  FFMA.FTZ R39, R61, R66, R39 ;  /* 0x000000423d277223 */ /* 0x000fc40000010027 */
[----:B------:R-:W-:Y:S02]  /*c560*/  FFMA.FTZ R7, R61, R68, -R7 ;  /* 0x000000443d077223 */ /* 0x000fe40000010807 */
[----:B------:R-:W-:Y:S02]  /*c570*/  FFMA.FTZ R220, R104, R65, R220 ;  /* 0x0000004168dc7223 */ /* 0x000fe400000100dc */
[----:B------:R-:W-:Y:S02]  /*c580*/  FFMA.FTZ R64, R42, R62, -R63 ;  /* 0x0000003e2a407223 */ /* 0x000fe4000001083f */
[C---:B------:R-:W-:Y:S02]  /*c590*/  FMUL.FTZ R40, R29.reuse, R66 ;  /* 0x000000421d287220 */ /* 0x040fe40000410000 */
[----:B------:R-:W-:Y:S02]  /*c5a0*/  FMUL.FTZ R61, R29, R68 ;  /* 0x000000441d3d7220 */ /* 0x000fe40000410000 */
[----:B------:R-:W-:-:S02]  /*c5b0*/  FMUL.FTZ R65, R105, R8 ;  /* 0x0000000869417220 */ /* 0x000fc40000410000 */
[----:B------:R-:W-:Y:S02]  /*c5c0*/  FMUL.FTZ R63, R62, UR34 ;  /* 0x000000223e3f7c20 */ /* 0x000fe40008410000 */
[C---:B------:R-:W-:Y:S02]  /*c5d0*/  FMUL.FTZ R29, R10.reuse, R146 ;  /* 0x000000920a1d7220 */ /* 0x040fe40000410000 */
[----:B------:R-:W-:Y:S02]  /*c5e0*/  FMUL.FTZ R41, R41, -R62 ;  /* 0x8000003e29297220 */ /* 0x000fe40000410000 */
[----:B------:R-:W-:Y:S02]  /*c5f0*/  FFMA.FTZ R10, R10, -R65, R183 ;  /* 0x800000410a0a7223 */ /* 0x000fe400000100b7 */
[----:B------:R-:W-:Y:S02]  /*c600*/  FFMA.FTZ R63, R146, UR33, -R63 ;  /* 0x00000021923f7c23 */ /* 0x000fe4000801083f */
[----:B------:R-:W-:-:S02]  /*c610*/  FMUL.FTZ R69, R105, R146 ;  /* 0x0000009269457220 */ /* 0x000fc40000410000 */
[C---:B------:R-:W-:Y:S02]  /*c620*/  FFMA.FTZ R65, R9.reuse, -R65, R184 ;  /* 0x8000004109417223 */ /* 0x040fe400000100b8 */
[-C--:B------:R-:W-:Y:S02]  /*c630*/  FFMA.FTZ R66, R9, R62.reuse, R29 ;  /* 0x0000003e09427223 */ /* 0x080fe4000001001d */
[----:B------:R-:W-:Y:S02]  /*c640*/  FMUL.FTZ R67, R105, R62 ;  /* 0x0000003e69437220 */ /* 0x000fe40000410000 */
[----:B------:R-:W-:Y:S02]  /*c650*/  FFMA.FTZ R41, R42, R146, R41 ;  /* 0x000000922a297223 */ /* 0x000fe40000010029 */
[----:B------:R-:W-:Y:S02]  /*c660*/  FMUL.FTZ R9, R146, UR34 ;  /* 0x0000002292097c20 */ /* 0x000fe40008410000 */
[----:B------:R-:W-:-:S02]  /*c670*/  FMUL.FTZ R42, R10, R69 ;  /* 0x000000450a2a7220 */ /* 0x000fc40000410000 */
[C---:B------:R-:W-:Y:S02]  /*c680*/  FMUL.FTZ R63, R10.reuse, R63 ;  /* 0x0000003f0a3f7220 */ /* 0x040fe40000410000 */
[----:B------:R-:W-:Y:S02]  /*c690*/  FADD.FTZ R143, R143, R64 ;  /* 0x000000408f8f7221 */ /* 0x000fe40000010000 */
[-C--:B------:R-:W-:Y:S02]  /*c6a0*/  FMUL.FTZ R10, R10, R67.reuse ;  /* 0x000000430a0a7220 */ /* 0x080fe40000410000 */
[----:B------:R-:W-:Y:S01]  /*c6b0*/  FFMA.FTZ R64, R62, UR33, R9 ;  /* 0x000000213e407c23 */ /* 0x000fe20008010009 */
[----:B------:R-:W-:Y:S01]  /*c6c0*/  HADD2.F32 R9, -RZ, R158.H0_H0 ;  /* 0x2000009eff097230 */ /* 0x000fe20000004100 */
[----:B------:R-:W-:Y:S02]  /*c6d0*/  FADD.FTZ R144, -R144, R41 ;  /* 0x0000002990907221 */ /* 0x000fe40000010100 */
[----:B------:R-:W-:-:S02]  /*c6e0*/  FFMA.FTZ R41, R65, R67, R42 ;  /* 0x0000004341297223 */ /* 0x000fc4000001002a */
[----:B------:R-:W-:Y:S02]  /*c6f0*/  FFMA.FTZ R42, R65, R69, -R10 ;  /* 0x00000045412a7223 */ /* 0x000fe4000001080a */
[C---:B------:R-:W-:Y:S02]  /*c700*/  FMUL.FTZ R10, R43.reuse, -R144 ;  /* 0x800000902b0a7220 */ /* 0x040fe40000410000 */
[----:B------:R-:W-:Y:S02]  /*c710*/  FMUL.FTZ R43, R43, -R143 ;  /* 0x8000008f2b2b7220 */ /* 0x000fe40000410000 */
[----:B------:R-:W-:Y:S02]  /*c720*/  FMUL.FTZ R29, R106, R9 ;  /* 0x000000096a1d7220 */ /* 0x000fe40000410000 */
[----:B------:R-:W-:Y:S02]  /*c730*/  FFMA.FTZ R63, R65, R64, R63 ;  /* 0x00000040413f7223 */ /* 0x000fe4000001003f */
[----:B------:R-:W-:-:S02]  /*c740*/  FFMA.FTZ R10, R44, R143, -R10 ;  /* 0x0000008f2c0a7223 */ /* 0x000fc4000001080a */
[----:B------:R-:W-:Y:S02]  /*c750*/  FFMA.FTZ R43, R44, R144, R43 ;  /* 0x000000902c2b7223 */ /* 0x000fe4000001002b */
[----:B------:R-:W-:Y:S02]  /*c760*/  FFMA.FTZ R44, R12, -R29, R181 ;  /* 0x8000001d0c2c7223 */ /* 0x000fe400000100b5 */
[-C--:B------:R-:W-:Y:S02]  /*c770*/  FFMA.FTZ R221, R105, R66.reuse, R221 ;  /* 0x0000004269dd7223 */ /* 0x080fe400000100dd */
[----:B------:R-:W-:Y:S02]  /*c780*/  FFMA.FTZ R68, R8, R66, R63 ;  /* 0x0000004208447223 */ /* 0x000fe4000001003f */
[----:B------:R-:W-:Y:S02]  /*c790*/  FMUL.FTZ R12, R12, R144 ;  /* 0x000000900c0c7220 */ /* 0x000fe40000410000 */
[----:B------:R-:W-:-:S02]  /*c7a0*/  FMUL.FTZ R66, R144, UR34 ;  /* 0x0000002290427c20 */ /* 0x000fc40008410000 */
[C---:B------:R-:W-:Y:S02]  /*c7b0*/  FMUL.FTZ R62, R8.reuse, R67 ;  /* 0x00000043083e7220 */ /* 0x040fe40000410000 */
[----:B------:R-:W-:Y:S02]  /*c7c0*/  FMUL.FTZ R64, R8, R69 ;  /* 0x0000004508407220 */ /* 0x000fe40000410000 */
[----:B------:R-:W-:Y:S02]  /*c7d0*/  FMUL.FTZ R63, R143, UR34 ;  /* 0x000000228f3f7c20 */ /* 0x000fe40008410000 */
[C---:B------:R-:W-:Y:S02]  /*c7e0*/  FFMA.FTZ R8, R11.reuse, -R29, R182 ;  /* 0x8000001d0b087223 */ /* 0x040fe400000100b6 */
[----:B------:R-:W-:Y:S02]  /*c7f0*/  FFMA.FTZ R29, R11, R143, R12 ;  /* 0x0000008f0b1d7223 */ /* 0x000fe4000001000c */
[----:B------:R-:W-:-:S02]  /*c800*/  FFMA.FTZ R11, R143, UR33, R66 ;  /* 0x000000218f0b7c23 */ /* 0x000fc40008010042 */
[----:B------:R-:W-:Y:S02]  /*c810*/  FMUL.FTZ R143, R106, R143 ;  /* 0x0000008f6a8f7220 */ /* 0x000fe40000410000 */
[----:B------:R-:W-:Y:S02]  /*c820*/  FFMA.FTZ R63, R144, UR33, -R63 ;  /* 0x00000021903f7c23 */ /* 0x000fe4000801083f */
[----:B------:R-:W-:Y:S01]  /*c830*/  FMUL.FTZ R65, R106, R144 ;  /* 0x000000906a417220 */ /* 0x000fe20000410000 */
[----:B------:R-:W-:Y:S01]  /*c840*/  LEA.HI.SX32 R144, R122, R122, 0x1b ;  /* 0x0000007a7a907211 */ /* 0x000fe200078fdaff */
[----:B------:R-:W-:Y:S01]  /*c850*/  FADD.FTZ R72, -R142, R43 ;  /* 0x0000002b8e487221 */ /* 0x000fe20000010100 */
[----:B------:R-:W-:Y:S01]  /*c860*/  SHF.L.U32 R142, R122, 0x5, RZ ;  /* 0x000000057a8e7819 */ /* 0x000fe200000006ff */
[C---:B------:R-:W-:Y:S02]  /*c870*/  FMUL.FTZ R12, R44.reuse, R143 ;  /* 0x0000008f2c0c7220 */ /* 0x040fe40000410000 */
[----:B------:R-:W-:-:S02]  /*c880*/  FMUL.FTZ R43, R44, R65 ;  /* 0x000000412c2b7220 */ /* 0x000fc40000410000 */
[----:B------:R-:W-:Y:S02]  /*c890*/  FMUL.FTZ R63, R44, R63 ;  /* 0x0000003f2c3f7220 */ /* 0x000fe40000410000 */
[C---:B------:R-:W-:Y:S02]  /*c8a0*/  FFMA.FTZ R44, R8.reuse, R65, -R12 ;  /* 0x00000041082c7223 */ /* 0x040fe4000001080c */
[C---:B------:R-:W-:Y:S02]  /*c8b0*/  FFMA.FTZ R43, R8.reuse, R143, R43 ;  /* 0x0000008f082b7223 */ /* 0x040fe4000001002b */
[----:B------:R-:W-:Y:S01]  /*c8c0*/  FFMA.FTZ R12, R8, R11, R63 ;  /* 0x0000000b080c7223 */ /* 0x000fe2000001003f */
[----:B------:R-:W-:Y:S01]  /*c8d0*/  HADD2.F32 R8, -RZ, R159.H0_H0 ;  /* 0x2000009fff087230 */ /* 0x000fe20000004100 */
[----:B------:R-:W-:Y:S02]  /*c8e0*/  FADD.FTZ R10, R141, R10 ;  /* 0x0000000a8d0a7221 */ /* 0x000fe40000010000 */
[----:B------:R-:W-:-:S02]  /*c8f0*/  FADD.FTZ R207, R68, R207 ;  /* 0x000000cf44cf7221 */ /* 0x000fc40000010000 */
[----:B------:R-:W-:Y:S02]  /*c900*/  FMUL.FTZ R68, R9, R65 ;  /* 0x0000004109447220 */ /* 0x000fe40000410000 */
[-C--:B------:R-:W-:Y:S02]  /*c910*/  FFMA.FTZ R222, R106, R29.reuse, R222 ;  /* 0x0000001d6ade7223 */ /* 0x080fe400000100de */
[----:B------:R-:W-:Y:S02]  /*c920*/  FMUL.FTZ R11, R45, -R72 ;  /* 0x800000482d0b7220 */ /* 0x000fe40000410000 */
[C---:B------:R-:W-:Y:S02]  /*c930*/  FFMA.FTZ R65, R9.reuse, R29, R12 ;  /* 0x0000001d09417223 */ /* 0x040fe4000001000c */
[----:B------:R-:W-:Y:S02]  /*c940*/  FMUL.FTZ R66, R9, R143 ;  /* 0x0000008f09427220 */ /* 0x000fe40000410000 */
[----:B------:R-:W-:-:S02]  /*c950*/  FMUL.FTZ R29, R107, R8 ;  /* 0x000000086b1d7220 */ /* 0x000fc40000410000 */
[----:B------:R-:W-:Y:S02]  /*c960*/  FMUL.FTZ R45, R45, -R10 ;  /* 0x8000000a2d2d7220 */ /* 0x000fe40000410000 */
[----:B------:R-:W-:Y:S02]  /*c970*/  FMUL.FTZ R9, R14, R72 ;  /* 0x000000480e097220 */ /* 0x000fe40000410000 */
[----:B------:R-:W-:Y:S02]  /*c980*/  FFMA.FTZ R12, R46, R10, -R11 ;  /* 0x0000000a2e0c7223 */ /* 0x000fe4000001080b */
[----:B------:R-:W-:Y:S02]  /*c990*/  FFMA.FTZ R11, R14, -R29, R179 ;  /* 0x8000001d0e0b7223 */ /* 0x000fe400000100b3 */
[----:B------:R-:W-:Y:S02]  /*c9a0*/  FFMA.FTZ R45, R46, R72, R45 ;  /* 0x000000482e2d7223 */ /* 0x000fe4000001002d */
[----:B------:R-:W-:-:S02]  /*c9b0*/  FFMA.FTZ R14, R13, R10, R9 ;  /* 0x0000000a0d0e7223 */ /* 0x000fc40000010009 */
[----:B------:R-:W-:Y:S02]  /*c9c0*/  FMUL.FTZ R46, R10, UR34 ;  /* 0x000000220a2e7c20 */ /* 0x000fe40008410000 */
[C---:B------:R-:W-:Y:S02]  /*c9d0*/  FMUL.FTZ R9, R72.reuse, UR34 ;  /* 0x0000002248097c20 */ /* 0x040fe40008410000 */
[----:B------:R-:W-:Y:S02]  /*c9e0*/  FADD.FTZ R139, R139, R12 ;  /* 0x0000000c8b8b7221 */ /* 0x000fe40000010000 */
[----:B------:R-:W-:Y:S02]  /*c9f0*/  FFMA.FTZ R46, R72, UR33, -R46 ;  /* 0x00000021482e7c23 */ /* 0x000fe4000801082e */
[----:B------:R-:W-:Y:S01]  /*ca00*/  FFMA.FTZ R12, R10, UR33, R9 ;  /* 0x000000210a0c7c23 */ /* 0x000fe20008010009 */
[----:B------:R-:W-:Y:S01]  /*ca10*/  HADD2.F32 R9, -RZ, R160.H0_H0 ;  /* 0x200000a0ff097230 */ /* 0x000fe20000004100 */
[----:B------:R-:W-:-:S02]  /*ca20*/  FMUL.FTZ R72, R107, R72 ;  /* 0x000000486b487220 */ /* 0x000fc40000410000 */
[----:B------:R-:W-:Y:S02]  /*ca30*/  FMUL.FTZ R10, R107, R10 ;  /* 0x0000000a6b0a7220 */ /* 0x000fe40000410000 */
[----:B------:R-:W-:Y:S02]  /*ca40*/  FADD.FTZ R140, -R140, R45 ;  /* 0x0000002d8c8c7221 */ /* 0x000fe40000010100 */
[----:B------:R-:W-:Y:S02]  /*ca50*/  FFMA.FTZ R29, R13, -R29, R180 ;  /* 0x8000001d0d1d7223 */ /* 0x000fe400000100b4 */
[C---:B------:R-:W-:Y:S02]  /*ca60*/  FMUL.FTZ R45, R11.reuse, R72 ;  /* 0x000000480b2d7220 */ /* 0x040fe40000410000 */
[C---:B------:R-:W-:Y:S02]  /*ca70*/  FMUL.FTZ R63, R11.reuse, R10 ;  /* 0x0000000a0b3f7220 */ /* 0x040fe40000410000 */
[----:B------:R-:W-:-:S02]  /*ca80*/  FMUL.FTZ R46, R11, R46 ;  /* 0x0000002e0b2e7220 */ /* 0x000fc40000410000 */
[C---:B------:R-:W-:Y:S02]  /*ca90*/  FFMA.FTZ R45, R29.reuse, R10, R45 ;  /* 0x0000000a1d2d7223 */ /* 0x040fe4000001002d */
[C---:B------:R-:W-:Y:S02]  /*caa0*/  FFMA.FTZ R63, R29.reuse, R72, -R63 ;  /* 0x000000481d3f7223 */ /* 0x040fe4000001083f */
[----:B------:R-:W-:Y:S02]  /*cab0*/  FFMA.FTZ R29, R29, R12, R46 ;  /* 0x0000000c1d1d7223 */ /* 0x000fe4000001002e */
[----:B------:R-:W-:Y:S02]  /*cac0*/  FMUL.FTZ R11, R108, R9 ;  /* 0x000000096c0b7220 */ /* 0x000fe40000410000 */
[----:B------:R-:W-:Y:S02]  /*cad0*/  FMUL.FTZ R70, R8, R10 ;  /* 0x0000000a08467220 */ /* 0x000fe40000410000 */
[----:B------:R-:W-:-:S02]  /*cae0*/  FMUL.FTZ R13, R139, UR34 ;  /* 0x000000228b0d7c20 */ /* 0x000fc40008410000 */
[C---:B------:R-:W-:Y:S02]  /*caf0*/  FMUL.FTZ R10, R47.reuse, -R140 ;  /* 0x8000008c2f0a7220 */ /* 0x040fe40000410000 */
[----:B------:R-:W-:Y:S02]  /*cb00*/  FMUL.FTZ R47, R47, -R139 ;  /* 0x8000008b2f2f7220 */ /* 0x000fe40000410000 */
[----:B------:R-:W-:Y:S02]  /*cb10*/  FFMA.FTZ R223, R107, R14, R223 ;  /* 0x0000000e6bdf7223 */ /* 0x000fe400000100df */
[C---:B------:R-:W-:Y:S02]  /*cb20*/  FMUL.FTZ R46, R8.reuse, R72 ;  /* 0x00000048082e7220 */ /* 0x040fe40000410000 */
[----:B------:R-:W-:Y:S02]  /*cb30*/  FFMA.FTZ R14, R8, R14, R29 ;  /* 0x0000000e080e7223 */ /* 0x000fe4000001001d */
[----:B------:R-:W-:-:S02]  /*cb40*/  FFMA.FTZ R8, R16, -R11, R177 ;  /* 0x8000000b10087223 */ /* 0x000fc400000100b1 */
[C---:B------:R-:W-:Y:S02]  /*cb50*/  FMUL.FTZ R12, R140.reuse, UR34 ;  /* 0x000000228c0c7c20 */ /* 0x040fe40008410000 */
[----:B------:R-:W-:Y:S02]  /*cb60*/  FFMA.FTZ R13, R140, UR33, -R13 ;  /* 0x000000218c0d7c23 */ /* 0x000fe4000801080d */
[CC--:B------:R-:W-:Y:S02]  /*cb70*/  FFMA.FTZ R10, R48.reuse, R139.reuse, -R10 ;  /* 0x0000008b300a7223 */ /* 0x0c0fe4000001080a */
[-C--:B------:R-:W-:Y:S02]  /*cb80*/  FFMA.FTZ R47, R48, R140.reuse, R47 ;  /* 0x0000008c302f7223 */ /* 0x080fe4000001002f */
[C---:B------:R-:W-:Y:S02]  /*cb90*/  FMUL.FTZ R72, R108.reuse, R140 ;  /* 0x0000008c6c487220 */ /* 0x040fe40000410000 */
[----:B------:R-:W-:-:S02]  /*cba0*/  FMUL.FTZ R48, R108, R139 ;  /* 0x0000008b6c307220 */ /* 0x000fc40000410000 */
[----:B------:R-:W-:Y:S02]  /*cbb0*/  FMUL.FTZ R16, R16, R140 ;  /* 0x0000008c10107220 */ /* 0x000fe40000410000 */
[----:B------:R-:W-:Y:S02]  /*cbc0*/  FFMA.FTZ R11, R15, -R11, R178 ;  /* 0x8000000b0f0b7223 */ /* 0x000fe400000100b2 */
[----:B------:R-:W-:Y:S02]  /*cbd0*/  FFMA.FTZ R12, R139, UR33, R12 ;  /* 0x000000218b0c7c23 */ /* 0x000fe4000801000c */
[----:B------:R-:W-:Y:S02]  /*cbe0*/  FMUL.FTZ R13, R8, R13 ;  /* 0x0000000d080d7220 */ /* 0x000fe40000410000 */
[----:B------:R-:W-:Y:S02]  /*cbf0*/  FADD.FTZ R206, R65, R206 ;  /* 0x000000ce41ce7221 */ /* 0x000fe40000010000 */
[----:B------:R-:W-:-:S02]  /*cc00*/  FADD.FTZ R138, -R138, R47 ;  /* 0x0000002f8a8a7221 */ /* 0x000fc40000010100 */
[C---:B------:R-:W-:Y:S02]  /*cc10*/  FMUL.FTZ R47, R8.reuse, R72 ;  /* 0x00000048082f7220 */ /* 0x040fe40000410000 */
[----:B------:R-:W-:Y:S01]  /*cc20*/  FMUL.FTZ R65, R8, R48 ;  /* 0x0000003008417220 */ /* 0x000fe20000410000 */
[----:B------:R-:W-:Y:S01]  /*cc30*/  HADD2.F32 R8, -RZ, R161.H0_H0 ;  /* 0x200000a1ff087230 */ /* 0x000fe20000004100 */
[----:B------:R-:W-:Y:S01]  /*cc40*/  FFMA.FTZ R15, R15, R139, R16 ;  /* 0x0000008b0f0f7223 */ /* 0x000fe20000010010 */
[C---:B------:R-:W-:Y:S01]  /*cc50*/  IADD3 R139, R122.reuse, 0x200, RZ ;  /* 0x000002007a8b7810 */ /* 0x040fe20007ffe0ff */
[----:B------:R-:W-:Y:S02]  /*cc60*/  FFMA.FTZ R12, R11, R12, R13 ;  /* 0x0000000c0b0c7223 */ /* 0x000fe4000001000d */
[----:B------:R-:W-:Y:S01]  /*cc70*/  FADD.FTZ R16, R137, R10 ;  /* 0x0000000a89107221 */ /* 0x000fe20000010000 */
[----:B------:R-:W-:Y:S01]  /*cc80*/  IADD3 R137, R122, 0xf80, RZ ;  /* 0x00000f807a897810 */ /* 0x000fe20007ffe0ff */
[----:B------:R-:W-:-:S02]  /*cc90*/  FFMA.FTZ R47, R11, R48, R47 ;  /* 0x000000300b2f7223 */ /* 0x000fc4000001002f */
[----:B------:R-:W-:Y:S02]  /*cca0*/  FFMA.FTZ R65, R11, R72, -R65 ;  /* 0x000000480b417223 */ /* 0x000fe40000010841 */
[C---:B------:R-:W-:Y:S02]  /*ccb0*/  FMUL.FTZ R48, R9.reuse, R48 ;  /* 0x0000003009307220 */ /* 0x040fe40000410000 */
[----:B------:R-:W-:Y:S02]  /*ccc0*/  FMUL.FTZ R72, R9, R72 ;  /* 0x0000004809487220 */ /* 0x000fe40000410000 */
[----:B------:R-:W-:Y:S02]  /*ccd0*/  FMUL.FTZ R11, R49, -R138 ;  /* 0x8000008a310b7220 */ /* 0x000fe40000410000 */
[----:B------:R-:W-:Y:S02]  /*cce0*/  FFMA.FTZ R29, R9, R15, R12 ;  /* 0x0000000f091d7223 */ /* 0x000fe4000001000c */
[----:B------:R-:W-:-:S02]  /*ccf0*/  FMUL.FTZ R9, R109, R8 ;  /* 0x000000086d097220 */ /* 0x000fc40000410000 */
[----:B------:R-:W-:Y:S02]  /*cd00*/  FMUL.FTZ R13, R16, UR34 ;  /* 0x00000022100d7c20 */ /* 0x000fe40008410000 */
[----:B------:R-:W-:Y:S02]  /*cd10*/  FMUL.FTZ R12, R18, R138 ;  /* 0x0000008a120c7220 */ /* 0x000fe40000410000 */
[-C--:B------:R-:W-:Y:S02]  /*cd20*/  FFMA.FTZ R10, R50, R16.reuse, -R11 ;  /* 0x00000010320a7223 */ /* 0x080fe4000001080b */
[-C--:B------:R-:W-:Y:S02]  /*cd30*/  FFMA.FTZ R18, R18, -R9.reuse, R175 ;  /* 0x8000000912127223 */ /* 0x080fe400000100af */
[----:B------:R-:W-:Y:S02]  /*cd40*/  FFMA.FTZ R11, R17, -R9, R176 ;  /* 0x80000009110b7223 */ /* 0x000fe400000100b0 */
[----:B------:R-:W-:-:S02]  /*cd50*/  FMUL.FTZ R49, R49, -R16 ;  /* 0x8000001031317220 */ /* 0x000fc40000410000 */
[C---:B------:R-:W-:Y:S02]  /*cd60*/  FMUL.FTZ R9, R138.reuse, UR34 ;  /* 0x000000228a097c20 */ /* 0x040fe40008410000 */
[----:B------:R-:W-:Y:S02]  /*cd70*/  FFMA.FTZ R13, R138, UR33, -R13 ;  /* 0x000000218a0d7c23 */ /* 0x000fe4000801080d */
[----:B------:R-:W-:Y:S02]  /*cd80*/  FFMA.FTZ R12, R17, R16, R12 ;  /* 0x00000010110c7223 */ /* 0x000fe4000001000c */
[----:B------:R-:W-:Y:S02]  /*cd90*/  FFMA.FTZ R224, R108, R15, R224 ;  /* 0x0000000f6ce07223 */ /* 0x000fe400000100e0 */
[----:B------:R-:W-:Y:S02]  /*cda0*/  FMUL.FTZ R17, R109, R138 ;  /* 0x0000008a6d117220 */ /* 0x000fe40000410000 */
[----:B------:R-:W-:-:S02]  /*cdb0*/  FADD.FTZ R135, R135, R10 ;  /* 0x0000000a87877221 */ /* 0x000fc40000010000 */
[----:B------:R-:W-:Y:S02]  /*cdc0*/  FMUL.FTZ R15, R109, R16 ;  /* 0x000000106d0f7220 */ /* 0x000fe40000410000 */
[----:B------:R-:W-:Y:S02]  /*cdd0*/  FFMA.FTZ R49, R50, R138, R49 ;  /* 0x0000008a32317223 */ /* 0x000fe40000010031 */
[----:B------:R-:W-:Y:S01]  /*cde0*/  FFMA.FTZ R10, R16, UR33, R9 ;  /* 0x00000021100a7c23 */ /* 0x000fe20008010009 */
[----:B------:R-:W-:Y:S01]  /*cdf0*/  HADD2.F32 R9, -RZ, R162.H0_H0 ;  /* 0x200000a2ff097230 */ /* 0x000fe20000004100 */
[----:B------:R-:W-:Y:S02]  /*ce00*/  FMUL.FTZ R13, R18, R13 ;  /* 0x0000000d120d7220 */ /* 0x000fe40000410000 */
[----:B------:R-:W-:Y:S02]  /*ce10*/  FADD.FTZ R205, R14, R205 ;  /* 0x000000cd0ecd7221 */ /* 0x000fe40000010000 */
[----:B------:R-:W-:-:S02]  /*ce20*/  FMUL.FTZ R14, R18, R17 ;  /* 0x00000011120e7220 */ /* 0x000fc40000410000 */
[-C--:B------:R-:W-:Y:S02]  /*ce30*/  FMUL.FTZ R18, R18, R15.reuse ;  /* 0x0000000f12127220 */ /* 0x080fe40000410000 */
[----:B------:R-:W-:Y:S02]  /*ce40*/  FADD.FTZ R76, -R136, R49 ;  /* 0x00000031884c7221 */ /* 0x000fe40000010100 */
[C---:B------:R-:W-:Y:S02]  /*ce50*/  FFMA.FTZ R13, R11.reuse, R10, R13 ;  /* 0x0000000a0b0d7223 */ /* 0x040fe4000001000d */
[C---:B------:R-:W-:Y:S02]  /*ce60*/  FFMA.FTZ R49, R11.reuse, R15, R14 ;  /* 0x0000000f0b317223 */ /* 0x040fe4000001000e */
[----:B------:R-:W-:Y:S02]  /*ce70*/  FFMA.FTZ R67, R11, R17, -R18 ;  /* 0x000000110b437223 */ /* 0x000fe40000010812 */
[----:B------:R-:W-:-:S02]  /*ce80*/  FMUL.FTZ R11, R51, -R76 ;  /* 0x8000004c330b7220 */ /* 0x000fc40000410000 */
[----:B------:R-:W-:Y:S02]  /*ce90*/  FFMA.FTZ R16, R8, R12, R13 ;  /* 0x0000000c08107223 */ /* 0x000fe4000001000d */
[----:B------:R-:W-:Y:S02]  /*cea0*/  FMUL.FTZ R10, R110, R9 ;  /* 0x000000096e0a7220 */ /* 0x000fe40000410000 */
[----:B------:R-:W-:Y:S02]  /*ceb0*/  FMUL.FTZ R13, R135, UR34 ;  /* 0x00000022870d7c20 */ /* 0x000fe40008410000 */
[C---:B------:R-:W-:Y:S02]  /*cec0*/  FMUL.FTZ R74, R8.reuse, R15 ;  /* 0x0000000f084a7220 */ /* 0x040fe40000410000 */
[----:B------:R-:W-:Y:S02]  /*ced0*/  FMUL.FTZ R50, R8, R17 ;  /* 0x0000001108327220 */ /* 0x000fe40000410000 */
[----:B------:R-:W-:-:S02]  /*cee0*/  FMUL.FTZ R51, R51, -R135 ;  /* 0x8000008733337220 */ /* 0x000fc40000410000 */
[----:B------:R-:W-:Y:S02]  /*cef0*/  FFMA.FTZ R225, R109, R12, R225 ;  /* 0x0000000c6de17223 */ /* 0x000fe400000100e1 */
[----:B------:R-:W-:Y:S02]  /*cf00*/  FFMA.FTZ R8, R52, R135, -R11 ;  /* 0x0000008734087223 */ /* 0x000fe4000001080b */
[----:B------:R-:W-:Y:S02]  /*cf10*/  FFMA.FTZ R11, R20, -R10, R173 ;  /* 0x8000000a140b7223 */ /* 0x000fe400000100ad */
[C---:B------:R-:W-:Y:S02]  /*cf20*/  FMUL.FTZ R12, R76.reuse, UR34 ;  /* 0x000000224c0c7c20 */ /* 0x040fe40008410000 */
[----:B------:R-:W-:Y:S02]  /*cf30*/  FFMA.FTZ R14, R76, UR33, -R13 ;  /* 0x000000214c0e7c23 */ /* 0x000fe4000801080d */
[----:B------:R-:W-:-:S02]  /*cf40*/  FFMA.FTZ R51, R52, R76, R51 ;  /* 0x0000004c34337223 */ /* 0x000fc40000010033 */
[-C--:B------:R-:W-:Y:S02]  /*cf50*/  FMUL.FTZ R20, R20, R76.reuse ;  /* 0x0000004c14147220 */ /* 0x080fe40000410000 */
[C---:B------:R-:W-:Y:S02]  /*cf60*/  FMUL.FTZ R76, R110.reuse, R76 ;  /* 0x0000004c6e4c7220 */ /* 0x040fe40000410000 */
[----:B------:R-:W-:Y:S02]  /*cf70*/  FMUL.FTZ R78, R110, R135 ;  /* 0x000000876e4e7220 */ /* 0x000fe40000410000 */
[----:B------:R-:W-:Y:S02]  /*cf80*/  FFMA.FTZ R10, R19, -R10, R174 ;  /* 0x8000000a130a7223 */ /* 0x000fe400000100ae */
[----:B------:R-:W-:Y:S02]  /*cf90*/  FFMA.FTZ R13, R135, UR33, R12 ;  /* 0x00000021870d7c23 */ /* 0x000fe4000801000c */
[----:B------:R-:W-:-:S02]  /*cfa0*/  FMUL.FTZ R14, R11, R14 ;  /* 0x0000000e0b0e7220 */ /* 0x000fc40000410000 */
[----:B------:R-:W-:Y:S02]  /*cfb0*/  FADD.FTZ R134, -R134, R51 ;  /* 0x0000003386867221 */ /* 0x000fe40000010100 */
[----:B------:R-:W-:Y:S01]  /*cfc0*/  FFMA.FTZ R19, R19, R135, R20 ;  /* 0x0000008713137223 */ /* 0x000fe20000010014 */
[----:B------:R-:W-:Y:S01]  /*cfd0*/  IADD3 R135, R122, 0xf00, RZ ;  /* 0x00000f007a877810 */ /* 0x000fe20007ffe0ff */
[C---:B------:R-:W-:Y:S02]  /*cfe0*/  FMUL.FTZ R51, R11.reuse, R76 ;  /* 0x0000004c0b337220 */ /* 0x040fe40000410000 */
[-C--:B------:R-:W-:Y:S02]  /*cff0*/  FMUL.FTZ R15, R11, R78.reuse ;  /* 0x0000004e0b0f7220 */ /* 0x080fe40000410000 */
[----:B------:R-:W-:Y:S02]  /*d000*/  FFMA.FTZ R14, R10, R13, R14 ;  /* 0x0000000d0a0e7223 */ /* 0x000fe4000001000e */
[----:B------:R-:W-:Y:S01]  /*d010*/  FADD.FTZ R18, R133, R8 ;  /* 0x0000000885127221 */ /* 0x000fe20000010000 */
[----:B------:R-:W-:Y:S01]  /*d020*/  IADD3 R133, R122, 0xe80, RZ ;  /* 0x00000e807a857810 */ /* 0x000fe20007ffe0ff */
[----:B------:R-:W-:-:S02]  /*d030*/  FFMA.FTZ R51, R10, R78, R51 ;  /* 0x0000004e0a337223 */ /* 0x000fc40000010033 */
[----:B------:R-:W-:Y:S01]  /*d040*/  FFMA.FTZ R52, R10, R76, -R15 ;  /* 0x0000004c0a347223 */ /* 0x000fe2000001080f */
[----:B------:R-:W-:Y:S01]  /*d050*/  HADD2.F32 R10, -RZ, R163.H0_H0 ;  /* 0x200000a3ff0a7230 */ /* 0x000fe20000004100 */
[-C--:B------:R-:W-:Y:S02]  /*d060*/  FFMA.FTZ R226, R110, R19.reuse, R226 ;  /* 0x000000136ee27223 */ /* 0x080fe400000100e2 */
[C---:B------:R-:W-:Y:S02]  /*d070*/  FMUL.FTZ R78, R9.reuse, R78 ;  /* 0x0000004e094e7220 */ /* 0x040fe40000410000 */
[C---:B------:R-:W-:Y:S02]  /*d080*/  FMUL.FTZ R76, R9.reuse, R76 ;  /* 0x0000004c094c7220 */ /* 0x040fe40000410000 */
[----:B------:R-:W-:Y:S02]  /*d090*/  FFMA.FTZ R19, R9, R19, R14 ;  /* 0x0000001309137223 */ /* 0x000fe4000001000e */
[----:B------:R-:W-:-:S02]  /*d0a0*/  FMUL.FTZ R9, R53, -R134 ;  /* 0x8000008635097220 */ /* 0x000fc40000410000 */
[-C--:B------:R-:W-:Y:S02]  /*d0b0*/  FMUL.FTZ R53, R53, -R18.reuse ;  /* 0x8000001235357220 */ /* 0x080fe40000410000 */
[C---:B------:R-:W-:Y:S02]  /*d0c0*/  FFMA.FTZ R8, R54.reuse, R18, -R9 ;  /* 0x0000001236087223 */ /* 0x040fe40000010809 */
[-C--:B------:R-:W-:Y:S02]  /*d0d0*/  FFMA.FTZ R11, R54, R134.reuse, R53 ;  /* 0x00000086360b7223 */ /* 0x080fe40000010035 */
[----:B------:R-:W-:Y:S02]  /*d0e0*/  FMUL.FTZ R12, R22, R134 ;  /* 0x00000086160c7220 */ /* 0x000fe40000410000 */
[----:B------:R-:W-:Y:S02]  /*d0f0*/  FADD.FTZ R131, R131, R8 ;  /* 0x0000000883837221 */ /* 0x000fe40000010000 */
[----:B------:R-:W-:-:S02]  /*d100*/  FMUL.FTZ R8, R134, UR34 ;  /* 0x0000002286087c20 */ /* 0x000fc40008410000 */
[----:B------:R-:W-:Y:S02]  /*d110*/  FMUL.FTZ R13, R111, R10 ;  /* 0x0000000a6f0d7220 */ /* 0x000fe40000410000 */
[----:B------:R-:W-:Y:S02]  /*d120*/  FADD.FTZ R11, -R132, R11 ;  /* 0x0000000b840b7221 */ /* 0x000fe40000010100 */
[----:B------:R-:W-:Y:S02]  /*d130*/  FFMA.FTZ R14, R21, R18, R12 ;  /* 0x00000012150e7223 */ /* 0x000fe4000001000c */
[----:B------:R-:W-:Y:S02]  /*d140*/  FFMA.FTZ R12, R18, UR33, R8 ;  /* 0x00000021120c7c23 */ /* 0x000fe40008010008 */
[----:B------:R-:W-:Y:S02]  /*d150*/  FFMA.FTZ R22, R22, -R13, R171 ;  /* 0x8000000d16167223 */ /* 0x000fe400000100ab */
[----:B------:R-:W-:-:S02]  /*d160*/  FMUL.FTZ R9, R18, UR34 ;  /* 0x0000002212097c20 */ /* 0x000fc40008410000 */
[----:B------:R-:W-:Y:S02]  /*d170*/  FMUL.FTZ R17, R111, R134 ;  /* 0x000000866f117220 */ /* 0x000fe40000410000 */
[C---:B------:R-:W-:Y:S02]  /*d180*/  FMUL.FTZ R8, R55.reuse, -R11 ;  /* 0x8000000b37087220 */ /* 0x040fe40000410000 */
[----:B------:R-:W-:Y:S02]  /*d190*/  FMUL.FTZ R55, R55, -R131 ;  /* 0x8000008337377220 */ /* 0x000fe40000410000 */
[----:B------:R-:W-:Y:S02]  /*d1a0*/  FADD.FTZ R203, R16, R203 ;  /* 0x000000cb10cb7221 */ /* 0x000fe40000010000 */
[----:B------:R-:W-:Y:S02]  /*d1b0*/  FMUL.FTZ R15, R111, R18 ;  /* 0x000000126f0f7220 */ /* 0x000fe40000410000 */
[----:B------:R-:W-:Y:S01]  /*d1c0*/  FFMA.FTZ R13, R21, -R13, R172 ;  /* 0x8000000d150d7223 */ /* 0x000fe200000100ac */
[----:B------:R-:W-:Y:S01]  /*d1d0*/  IADD3 R21, R142, 0x1, RZ ;  /* 0x000000018e157810 */ /* 0x000fe20007ffe0ff */
[----:B------:R-:W-:-:S02]  /*d1e0*/  FFMA.FTZ R9, R134, UR33, -R9 ;  /* 0x0000002186097c23 */ /* 0x000fc40008010809 */
[----:B------:R-:W-:Y:S02]  /*d1f0*/  FMUL.FTZ R16, R22, R17 ;  /* 0x0000001116107220 */ /* 0x000fe40000410000 */
[C---:B------:R-:W-:Y:S02]  /*d200*/  FFMA.FTZ R55, R56.reuse, R11, R55 ;  /* 0x0000000b38377223 */ /* 0x040fe40000010037 */
[----:B------:R-:W-:Y:S02]  /*d210*/  FFMA.FTZ R8, R56, R131, -R8 ;  /* 0x0000008338087223 */ /* 0x000fe40000010808 */
[C---:B------:R-:W-:Y:S02]  /*d220*/  FMUL.FTZ R54, R22.reuse, R15 ;  /* 0x0000000f16367220 */ /* 0x040fe40000410000 */
[----:B------:R-:W-:Y:S01]  /*d230*/  FMUL.FTZ R9, R22, R9 ;  /* 0x0000000916097220 */ /* 0x000fe20000410000 */
[----:B------:R-:W-:Y:S01]  /*d240*/  HADD2.F32 R22, -RZ, R193.H0_H0 ;  /* 0x200000c1ff167230 */ /* 0x000fe20000004100 */
[----:B------:R-:W-:-:S02]  /*d250*/  FFMA.FTZ R53, R13, R15, R16 ;  /* 0x0000000f0d357223 */ /* 0x000fc40000010010 */
[----:B------:R-:W-:Y:S02]  /*d260*/  FADD.FTZ R16, -R130, R55 ;  /* 0x0000003782107221 */ /* 0x000fe40000010100 */
[----:B------:R-:W-:Y:S01]  /*d270*/  FADD.FTZ R141, R129, R8 ;  /* 0x00000008818d7221 */ /* 0x000fe20000010000 */
[----:B------:R-:W-:Y:S01]  /*d280*/  HADD2.F32 R8, -RZ, R165.H0_H0 ;  /* 0x200000a5ff087230 */ /* 0x000fe20000004100 */
[C---:B------:R-:W-:Y:S01]  /*d290*/  FFMA.FTZ R54, R13.reuse, R17, -R54 ;  /* 0x000000110d367223 */ /* 0x040fe20000010836 */
[----:B------:R-:W-:Y:S01]  /*d2a0*/  IADD3 R129, R122, 0xd80, RZ ;  /* 0x00000d807a817810 */ /* 0x000fe20007ffe0ff */
[----:B------:R-:W-:Y:S02]  /*d2b0*/  FFMA.FTZ R13, R13, R12, R9 ;  /* 0x0000000c0d0d7223 */ /* 0x000fe40000010009 */
[C---:B------:R-:W-:Y:S02]  /*d2c0*/  FMUL.FTZ R9, R57.reuse, -R16 ;  /* 0x8000001039097220 */ /* 0x040fe40000410000 */
[----:B------:R-:W-:-:S02]  /*d2d0*/  FMUL.FTZ R57, R57, -R141 ;  /* 0x8000008d39397220 */ /* 0x000fc40000410000 */
[C---:B------:R-:W-:Y:S02]  /*d2e0*/  FFMA.FTZ R12, R58.reuse, R141, -R9 ;  /* 0x0000008d3a0c7223 */ /* 0x040fe40000010809 */
[----:B------:R-:W-:Y:S02]  /*d2f0*/  FFMA.FTZ R57, R58, R16, R57 ;  /* 0x000000103a397223 */ /* 0x000fe40000010039 */
[C---:B------:R-:W-:Y:S02]  /*d300*/  FFMA.FTZ R9, R10.reuse, R14, R13 ;  /* 0x0000000e0a097223 */ /* 0x040fe4000001000d */
[C---:B------:R-:W-:Y:S02]  /*d310*/  FMUL.FTZ R94, R10.reuse, R15 ;  /* 0x0000000f0a5e7220 */ /* 0x040fe40000410000 */
[----:B------:R-:W-:Y:S01]  /*d320*/  FMUL.FTZ R56, R10, R17 ;  /* 0x000000110a387220 */ /* 0x000fe20000410000 */
[----:B------:R-:W-:Y:S01]  /*d330*/  LEA.HI.SX32 R17, R142, R142, 0x1b ;  /* 0x0000008e8e117211 */ /* 0x000fe200078fdaff */
[----:B------:R-:W-:-:S02]  /*d340*/  FMUL.FTZ R13, R112, R8 ;  /* 0x00000008700d7220 */ /* 0x000fc40000410000 */
[----:B------:R-:W-:Y:S02]  /*d350*/  FMUL.FTZ R10, R24, R11 ;  /* 0x0000000b180a7220 */ /* 0x000fe40000410000 */
[----:B------:R-:W-:Y:S02]  /*d360*/  FADD.FTZ R128, -R128, R57 ;  /* 0x0000003980807221 */ /* 0x000fe40000010100 */
[----:B------:R-:W-:Y:S02]  /*d370*/  FFMA.FTZ R227, R111, R14, R227 ;  /* 0x0000000e6fe37223 */ /* 0x000fe400000100e3 */
[----:B------:R-:W-:Y:S02]  /*d380*/  FADD.FTZ R127, R127, R12 ;  /* 0x0000000c7f7f7221 */ /* 0x000fe40000010000 */
[C---:B------:R-:W-:Y:S02]  /*d390*/  FFMA.FTZ R14, R23.reuse, -R13, R170 ;  /* 0x8000000d170e7223 */ /* 0x040fe400000100aa */
[----:B------:R-:W-:-:S02]  /*d3a0*/  FFMA.FTZ R23, R23, R131, R10 ;  /* 0x0000008317177223 */ /* 0x000fc4000001000a */
[----:B------:R-:W-:Y:S02]  /*d3b0*/  FMUL.FTZ R10, R59, -R128 ;  /* 0x800000803b0a7220 */ /* 0x000fe40000410000 */
[----:B------:R-:W-:Y:S02]  /*d3c0*/  FMUL.FTZ R18, R131, UR34 ;  /* 0x0000002283127c20 */ /* 0x000fe40008410000 */
[----:B------:R-:W-:Y:S02]  /*d3d0*/  FMUL.FTZ R59, R59, -R127 ;  /* 0x8000007f3b3b7220 */ /* 0x000fe40000410000 */
[----:B------:R-:W-:Y:S02]  /*d3e0*/  FFMA.FTZ R24, R24, -R13, R169 ;  /* 0x8000000d18187223 */ /* 0x000fe400000100a9 */
[C---:B------:R-:W-:Y:S02]  /*d3f0*/  FMUL.FTZ R12, R11.reuse, UR34 ;  /* 0x000000220b0c7c20 */ /* 0x040fe40008410000 */
[----:B------:R-:W-:-:S02]  /*d400*/  FFMA.FTZ R13, R11, UR33, -R18 ;  /* 0x000000210b0d7c23 */ /* 0x000fc40008010812 */
[C---:B------:R-:W-:Y:S02]  /*d410*/  FFMA.FTZ R59, R80.reuse, R128, R59 ;  /* 0x00000080503b7223 */ /* 0x040fe4000001003b */
[----:B------:R-:W-:Y:S02]  /*d420*/  FFMA.FTZ R10, R80, R127, -R10 ;  /* 0x0000007f500a7223 */ /* 0x000fe4000001080a */
[C---:B------:R-:W-:Y:S02]  /*d430*/  FMUL.FTZ R55, R112.reuse, R11 ;  /* 0x0000000b70377220 */ /* 0x040fe40000410000 */
[----:B------:R-:W-:Y:S01]  /*d440*/  FFMA.FTZ R11, R131, UR33, R12 ;  /* 0x00000021830b7c23 */ /* 0x000fe2000801000c */
[----:B------:R-:W-:Y:S01]  /*d450*/  HADD2.F32 R12, -RZ, R166.H0_H0 ;  /* 0x200000a6ff0c7230 */ /* 0x000fe20000004100 */
[----:B------:R-:W-:Y:S01]  /*d460*/  FMUL.FTZ R57, R112, R131 ;  /* 0x0000008370397220 */ /* 0x000fe20000410000 */
[----:B------:R-:W-:Y:S01]  /*d470*/  IADD3 R131, R122, 0xe00, RZ ;  /* 0x00000e007a837810 */ /* 0x000fe20007ffe0ff */
[----:B------:R-:W-:-:S02]  /*d480*/  FMUL.FTZ R13, R24, R13 ;  /* 0x0000000d180d7220 */ /* 0x000fc40000410000 */
[----:B------:R-:W-:Y:S02]  /*d490*/  FADD.FTZ R126, -R126, R59 ;  /* 0x0000003b7e7e7221 */ /* 0x000fe40000010100 */
[----:B------:R-:W-:Y:S02]  /*d4a0*/  FADD.FTZ R125, R125, R10 ;  /* 0x0000000a7d7d7221 */ /* 0x000fe40000010000 */
[C---:B------:R-:W-:Y:S02]  /*d4b0*/  FMUL.FTZ R10, R24.reuse, R55 ;  /* 0x00000037180a7220 */ /* 0x040fe40000410000 */
[----:B------:R-:W-:Y:S02]  /*d4c0*/  FMUL.FTZ R58, R24, R57 ;  /* 0x00000039183a7220 */ /* 0x000fe40000410000 */
[----:B------:R-:W-:Y:S02]  /*d4d0*/  FFMA.FTZ R11, R14, R11, R13 ;  /* 0x0000000b0e0b7223 */ /* 0x000fe4000001000d */
[----:B------:R-:W-:-:S02]  /*d4e0*/  FMUL.FTZ R13, R81, -R126 ;  /* 0x8000007e510d7220 */ /* 0x000fc40000410000 */
[C---:B------:R-:W-:Y:S01]  /*d4f0*/  FFMA.FTZ R59, R14.reuse, R57, R10 ;  /* 0x000000390e3b7223 */ /* 0x040fe2000001000a */
[----:B------:R-:W-:Y:S01]  /*d500*/  HADD2.F32 R10, -RZ, R195.H0_H0 ;  /* 0x200000c3ff0a7230 */ /* 0x000fe20000004100 */
[----:B------:R-:W-:Y:S02]  /*d510*/  FFMA.FTZ R58, R14, R55, -R58 ;  /* 0x000000370e3a7223 */ /* 0x000fe4000001083a */
[-C--:B------:R-:W-:Y:S02]  /*d520*/  FMUL.FTZ R81, R81, -R125.reuse ;  /* 0x8000007d51517220 */ /* 0x080fe40000410000 */
[C---:B------:R-:W-:Y:S02]  /*d530*/  FFMA.FTZ R14, R82.reuse, R125, -R13 ;  /* 0x0000007d520e7223 */ /* 0x040fe4000001080d */
[----:B------:R-:W-:Y:S02]  /*d540*/  FMUL.FTZ R15, R113, R12 ;  /* 0x0000000c710f7220 */ /* 0x000fe40000410000 */
[----:B------:R-:W-:-:S02]  /*d550*/  FFMA.FTZ R81, R82, R126, R81 ;  /* 0x0000007e52517223 */ /* 0x000fc40000010051 */
[----:B------:R-:W-:Y:S02]  /*d560*/  FMUL.FTZ R24, R116, R10 ;  /* 0x0000000a74187220 */ /* 0x000fe40000410000 */
[----:B------:R-:W-:Y:S02]  /*d570*/  FADD.FTZ R123, R123, R14 ;  /* 0x0000000e7b7b7221 */ /* 0x000fe40000010000 */
[C---:B------:R-:W-:Y:S02]  /*d580*/  FMUL.FTZ R18, R26.reuse, R16 ;  /* 0x000000101a127220 */ /* 0x040fe40000410000 */
[-C--:B------:R-:W-:Y:S02]  /*d590*/  FFMA.FTZ R140, R26, -R15.reuse, R167 ;  /* 0x8000000f1a8c7223 */ /* 0x080fe400000100a7 */
[----:B------:R-:W-:Y:S02]  /*d5a0*/  FFMA.FTZ R13, R25, -R15, R168 ;  /* 0x8000000f190d7223 */ /* 0x000fe400000100a8 */
[----:B------:R-:W-:-:S02]  /*d5b0*/  FADD.FTZ R124, -R124, R81 ;  /* 0x000000517c7c7221 */ /* 0x000fc40000010100 */
[----:B------:R-:W-:Y:S02]  /*d5c0*/  FFMA.FTZ R26, R33, -R24, R209 ;  /* 0x80000018211a7223 */ /* 0x000fe400000100d1 */
[C---:B------:R-:W-:Y:S02]  /*d5d0*/  FMUL.FTZ R15, R116.reuse, R123 ;  /* 0x0000007b740f7220 */ /* 0x040fe40000410000 */
[----:B------:R-:W-:Y:S01]  /*d5e0*/  FADD.FTZ R204, R29, R204 ;  /* 0x000000cc1dcc7221 */ /* 0x000fe20000010000 */
[----:B------:R-:W-:Y:S01]  /*d5f0*/  HADD2.F32 R29, -RZ, R194.H0_H0 ;  /* 0x200000c2ff1d7230 */ /* 0x000fe20000004100 */
[----:B------:R-:W-:Y:S02]  /*d600*/  FADD.FTZ R202, R19, R202 ;  /* 0x000000ca13ca7221 */ /* 0x000fe40000010000 */
[----:B------:R-:W-:Y:S02]  /*d610*/  FMUL.FTZ R19, R116, R124 ;  /* 0x0000007c74137220 */ /* 0x000fe40000410000 */
[----:B------:R-:W-:-:S02]  /*d620*/  FFMA.FTZ R24, R34, -R24, R210 ;  /* 0x8000001822187223 */ /* 0x000fc400000100d2 */
[----:B------:R-:W-:Y:S02]  /*d630*/  FMUL.FTZ R20, R26, R15 ;  /* 0x0000000f1a147220 */ /* 0x000fe40000410000 */
[----:B------:R-:W-:Y:S01]  /*d640*/  FFMA.FTZ R25, R25, R141, R18 ;  /* 0x0000008d19197223 */ /* 0x000fe20000010012 */
[----:B------:R-:W-:Y:S01]  /*d650*/  LEA.HI.SX32 R18, R21, R142, 0x1b ;  /* 0x0000008e15127211 */ /* 0x000fe200078fdaff */
[----:B------:R-:W-:Y:S02]  /*d660*/  FFMA.FTZ R75, R24, R19, -R20 ;  /* 0x00000013184b7223 */ /* 0x000fe40000010814 */
[----:B------:R-:W-:Y:S02]  /*d670*/  FMUL.FTZ R20, R115, R29 ;  /* 0x0000001d73147220 */ /* 0x000fe40000410000 */
[----:B------:R-:W-:Y:S02]  /*d680*/  FMUL.FTZ R80, R10, R15 ;  /* 0x0000000f0a507220 */ /* 0x000fe40000410000 */
[----:B------:R-:W-:-:S02]  /*d690*/  FMUL.FTZ R14, R26, R19 ;  /* 0x000000131a0e7220 */ /* 0x000fc40000410000 */
[-C--:B------:R-:W-:Y:S01]  /*d6a0*/  FFMA.FTZ R21, R32, -R20.reuse, R211 ;  /* 0x8000001420157223 */ /* 0x080fe200000100d3 */
[----:B------:R1:W-:Y:S01]  /*d6b0*/  STS [R17.X4+0x4200], R80 ;  /* 0x0042005011007388 */ /* 0x0003e20000004800 */
[----:B------:R-:W-:Y:S02]  /*d6c0*/  FFMA.FTZ R20, R31, -R20, R212 ;  /* 0x800000141f147223 */ /* 0x000fe400000100d4 */
[----:B------:R-:W-:Y:S02]  /*d6d0*/  FMUL.FTZ R82, R115, R126 ;  /* 0x0000007e73527220 */ /* 0x000fe40000410000 */
[----:B------:R-:W-:Y:S02]  /*d6e0*/  FADD.FTZ R208, R71, R208 ;  /* 0x000000d047d07221 */ /* 0x000fe40000010000 */
[----:B------:R-:W-:Y:S02]  /*d6f0*/  FFMA.FTZ R73, R24, R15, R14 ;  /* 0x0000000f18497223 */ /* 0x000fe4000001000e */
[----:B------:R-:W-:Y:S01]  /*d700*/  FMUL.FTZ R71, R10, R19 ;  /* 0x000000130a477220 */ /* 0x000fe20000410000 */
[----:B------:R-:W-:Y:S01]  /*d710*/  IADD3 R19, R142, 0x2, RZ ;  /* 0x000000028e137810 */ /* 0x000fe20007ffe0ff */
[----:B------:R-:W-:-:S02]  /*d720*/  FMUL.FTZ R14, R114, R22 ;  /* 0x00000016720e7220 */ /* 0x000fc40000410000 */
[----:B-1----:R-:W-:Y:S01]  /*d730*/  FMUL.FTZ R80, R115, R125 ;  /* 0x0000007d73507220 */ /* 0x002fe20000410000 */
[----:B------:R1:W-:Y:S01]  /*d740*/  STS [R18.X4+0x4204], R71 ;  /* 0x0042044712007388 */ /* 0x0003e20000004800 */
[C---:B------:R-:W-:Y:S01]  /*d750*/  FMUL.FTZ R77, R20.reuse, R82 ;  /* 0x00000052144d7220 */ /* 0x040fe20000410000 */
[----:B------:R-:W-:Y:S01]  /*d760*/  LEA.HI.SX32 R19, R19, R142, 0x1b ;  /* 0x0000008e13137211 */ /* 0x000fe200078fdaff */
[----:B------:R-:W-:Y:S02]  /*d770*/  FFMA.FTZ R15, R27, -R14, R214 ;  /* 0x8000000e1b0f7223 */ /* 0x000fe400000100d6 */
[----:B------:R-:W-:Y:S02]  /*d780*/  FMUL.FTZ R79, R20, R80 ;  /* 0x00000050144f7220 */ /* 0x000fe40000410000 */
[----:B------:R-:W-:Y:S02]  /*d790*/  FFMA.FTZ R14, R28, -R14, R213 ;  /* 0x8000000e1c0e7223 */ /* 0x000fe400000100d5 */
[----:B------:R-:W-:-:S02]  /*d7a0*/  FMUL.FTZ R69, R114, R128 ;  /* 0x0000008072457220 */ /* 0x000fc40000410000 */
[-C--:B------:R-:W-:Y:S02]  /*d7b0*/  FFMA.FTZ R130, R21, R80.reuse, R77 ;  /* 0x0000005015827223 */ /* 0x080fe4000001004d */
[----:B------:R-:W-:Y:S02]  /*d7c0*/  FADD.FTZ R73, RZ, R73 ;  /* 0x00000049ff497221 */ /* 0x000fe40000010000 */
[----:B-1----:R-:W-:Y:S02]  /*d7d0*/  FMUL.FTZ R71, R114, R127 ;  /* 0x0000007f72477220 */ /* 0x002fe40000410000 */
[----:B------:R-:W-:Y:S02]  /*d7e0*/  FMUL.FTZ R132, R29, R80 ;  /* 0x000000501d847220 */ /* 0x000fe40000410000 */
[----:B------:R-:W-:Y:S02]  /*d7f0*/  FFMA.FTZ R80, R21, R82, -R79 ;  /* 0x0000005215507223 */ /* 0x000fe4000001084f */
[----:B------:R-:W-:Y:S01]  /*d800*/  FADD.FTZ R75, RZ, R75 ;  /* 0x0000004bff4b7221 */ /* 0x000fe20000010000 */
[----:B------:R1:W-:Y:S01]  /*d810*/  STS [R19.X4+0x4208], R132 ;  /* 0x0042088413007388 */ /* 0x0003e20000004800 */
[----:B------:R-:W-:-:S02]  /*d820*/  FMUL.FTZ R134, R14, R69 ;  /* 0x000000450e867220 */ /* 0x000fc40000410000 */
[----:B------:R-:W-:Y:S02]  /*d830*/  FADD.FTZ R73, R73, R130 ;  /* 0x0000008249497221 */ /* 0x000fe40000010000 */
[----:B------:R-:W-:Y:S02]  /*d840*/  FMUL.FTZ R79, R113, R16 ;  /* 0x00000010714f7220 */ /* 0x000fe40000410000 */
[-C--:B------:R-:W-:Y:S02]  /*d850*/  FMUL.FTZ R130, R14, R71.reuse ;  /* 0x000000470e827220 */ /* 0x080fe40000410000 */
[----:B------:R-:W-:Y:S02]  /*d860*/  FADD.FTZ R75, R75, R80 ;  /* 0x000000504b4b7221 */ /* 0x000fe40000010000 */
[----:B------:R-:W-:Y:S02]  /*d870*/  FFMA.FTZ R134, R15, R71, R134 ;  /* 0x000000470f867223 */ /* 0x000fe40000010086 */
[----:B------:R-:W-:-:S02]  /*d880*/  FMUL.FTZ R77, R113, R141 ;  /* 0x0000008d714d7220 */ /* 0x000fc40000410000 */
[----:B------:R-:W-:Y:S02]  /*d890*/  FMUL.FTZ R80, R140, R79 ;  /* 0x0000004f8c507220 */ /* 0x000fe40000410000 */
[----:B------:R-:W-:Y:S02]  /*d8a0*/  FFMA.FTZ R130, R15, R69, -R130 ;  /* 0x000000450f827223 */ /* 0x000fe40000010882 */
[----:B------:R-:W-:Y:S01]  /*d8b0*/  FADD.FTZ R134, R73, R134 ;  /* 0x0000008649867221 */ /* 0x000fe20000010000 */
[----:B------:R-:W-:Y:S01]  /*d8c0*/  IADD3 R73, R142, 0x3, RZ ;  /* 0x000000038e497810 */ /* 0x000fe20007ffe0ff */
[-C--:B------:R-:W-:Y:S02]  /*d8d0*/  FFMA.FTZ R81, R13, R77.reuse, R80 ;  /* 0x0000004d0d517223 */ /* 0x080fe40000010050 */
[----:B------:R-:W-:Y:S01]  /*d8e0*/  FADD.FTZ R75, R75, R130 ;  /* 0x000000824b4b7221 */ /* 0x000fe20000010000 */
[----:B------:R-:W-:Y:S01]  /*d8f0*/  LEA.HI.SX32 R142, R73, R142, 0x1b ;  /* 0x0000008e498e7211 */ /* 0x000fe200078fdaff */
[----:B------:R-:W-:-:S02]  /*d900*/  FMUL.FTZ R130, R140, R77 ;  /* 0x0000004d8c827220 */ /* 0x000fc40000410000 */
[----:B------:R-:W-:Y:S01]  /*d910*/  FADD.FTZ R134, R134, R81 ;  /* 0x0000005186867221 */ /* 0x000fe20000010000 */
[----:B------:R-:W-:Y:S01]  /*d920*/  IADD3 R81, R122, 0xc80, RZ ;  /* 0x00000c807a517810 */ /* 0x000fe20007ffe0ff */
[----:B------:R-:W-:Y:S02]  /*d930*/  FFMA.FTZ R130, R13, R79, -R130 ;  /* 0x0000004f0d827223 */ /* 0x000fe40000010882 */
[----:B------:R-:W-:Y:S01]  /*d940*/  FADD.FTZ R134, R134, R59 ;  /* 0x0000003b86867221 */ /* 0x000fe20000010000 */
[----:B------:R-:W-:Y:S01]  /*d950*/  IADD3 R59, R122, 0x700, RZ ;  /* 0x000007007a3b7810 */ /* 0x000fe20007ffe0ff */
[----:B------:R-:W-:Y:S02]  /*d960*/  FADD.FTZ R75, R75, R130 ;  /* 0x000000824b4b7221 */ /* 0x000fe40000010000 */
[----:B------:R-:W-:Y:S01]  /*d970*/  FADD.FTZ R134, R134, R53 ;  /* 0x0000003586867221 */ /* 0x000fe20000010000 */
[----:B------:R-:W-:Y:S01]  /*d980*/  IADD3 R53, R122, 0x580, RZ ;  /* 0x000005807a357810 */ /* 0x000fe20007ffe0ff */
[----:B------:R-:W-:Y:S01]  /*d990*/  FADD.FTZ R75, R75, R58 ;  /* 0x0000003a4b4b7221 */ /* 0x000fe20000010000 */
[----:B------:R-:W-:Y:S01]  /*d9a0*/  LEA.HI.SX32 R58, R81, R122, 0x1b ;  /* 0x0000007a513a7211 */ /* 0x000fe200078fdaff */
[----:B------:R-:W-:Y:S01]  /*d9b0*/  FADD.FTZ R134, R134, R51 ;  /* 0x0000003386867221 */ /* 0x000fe20000010000 */
[----:B------:R-:W-:Y:S01]  /*d9c0*/  IADD3 R51, R122, 0x500, RZ ;  /* 0x000005007a337810 */ /* 0x000fe20007ffe0ff */
[----:B------:R-:W-:-:S02]  /*d9d0*/  FADD.FTZ R75, R75, R54 ;  /* 0x000000364b4b7221 */ /* 0x000fc40000010000 */
[----:B------:R-:W-:Y:S01]  /*d9e0*/  FADD.FTZ R134, R134, R49 ;  /* 0x0000003186867221 */ /* 0x000fe20000010000 */
[C---:B------:R-:W-:Y:S01]  /*d9f0*/  IADD3 R49, R122.reuse, 0x480, RZ ;  /* 0x000004807a317810 */ /* 0x040fe20007ffe0ff */
[----:B------:R-:W-:Y:S02]  /*da00*/  FMUL.FTZ R73, R29, R82 ;  /* 0x000000521d497220 */ /* 0x000fe40000410000 */
[----:B------:R-:W-:Y:S01]  /*da10*/  FADD.FTZ R52, R75, R52 ;  /* 0x000000344b347221 */ /* 0x000fe20000010000 */
[----:B------:R-:W-:Y:S01]  /*da20*/  IADD3 R75, R122, 0xb00, RZ ;  /* 0x00000b007a4b7810 */ /* 0x000fe20007ffe0ff */
[C---:B------:R-:W-:Y:S01]  /*da30*/  FMUL.FTZ R80, R22.reuse, R71 ;  /* 0x0000004716507220 */ /* 0x040fe20000410000 */
[----:B------:R2:W-:Y:S01]  /*da40*/  STS [R142.X4+0x420c], R73 ;  /* 0x00420c498e007388 */ /* 0x0005e20000004800 */
[----:B------:R-:W-:Y:S01]  /*da50*/  FMUL.FTZ R82, R22, R69 ;  /* 0x0000004516527220 */ /* 0x000fe20000410000 */
[----:B------:R-:W-:Y:S01]  /*da60*/  IADD3 R69, R122, 0x980, RZ ;  /* 0x000009807a457810 */ /* 0x000fe20007ffe0ff */
[C---:B------:R-:W-:Y:S01]  /*da70*/  FMUL.FTZ R130, R12.reuse, R77 ;  /* 0x0000004d0c827220 */ /* 0x040fe20000410000 */
[----:B------:R-:W-:Y:S01]  /*da80*/  STS [R17.X4+0x4210], R80 ;  /* 0x0042105011007388 */ /* 0x000fe20000004800 */
[----:B-1----:R-:W-:Y:S01]  /*da90*/  FMUL.FTZ R132, R12, R79 ;  /* 0x0000004f0c847220 */ /* 0x002fe20000410000 */
[----:B------:R-:W-:Y:S01]  /*daa0*/  IADD3 R71, R122, 0xa00, RZ ;  /* 0x00000a007a477810 */ /* 0x000fe20007ffe0ff */
[C---:B------:R-:W-:Y:S01]  /*dab0*/  FMUL.FTZ R136, R8.reuse, R57 ;  /* 0x0000003908887220 */ /* 0x040fe20000410000 */
        /* <DEDUP_REMOVED lines=21> */
[C---:B------:R-:W-:Y:S01]  /*dc10*/  IADD3 R39, R122.reuse, 0x180, RZ ;  /* 0x000001807a277810 */ /* 0x040fe20007ffe0ff */
[----:B------:R-:W-:Y:S01]  /*dc20*/  FADD.FTZ R146, R63, R42 ;  /* 0x0000002a3f927221 */ /* 0x000fe20000010000 */
[C---:B------:R-:W-:Y:S01]  /*dc30*/  IADD3 R57, R122.reuse, 0x680, RZ ;  /* 0x000006807a397810 */ /* 0x040fe20007ffe0ff */
[----:B------:R1:W-:Y:S01]  /*dc40*/  STS [R17.X4+0x422c], R56 ;  /* 0x00422c3811007388 */ /* 0x0003e20000004800 */
[----:B------:R-:W-:Y:S01]  /*dc50*/  IADD3 R63, R122, 0x800, RZ ;  /* 0x000008007a3f7810 */ /* 0x000fe20007ffe0ff */
[----:B------:R-:W-:Y:S01]  /*dc60*/  FMUL.FTZ R210, R100, R210 ;  /* 0x000000d264d27220 */ /* 0x000fe20000410000 */
[C---:B------:R-:W-:Y:S01]  /*dc70*/  IADD3 R65, R122.reuse, 0x880, RZ ;  /* 0x000008807a417810 */ /* 0x040fe20007ffe0ff */
[----:B------:R-:W-:Y:S01]  /*dc80*/  STS [R17.X4+0x4230], R78 ;  /* 0x0042304e11007388 */ /* 0x000fe20000004800 */
[----:B------:R-:W-:Y:S01]  /*dc90*/  IADD3 R67, R122, 0x900, RZ ;  /* 0x000009007a437810 */ /* 0x000fe20007ffe0ff */
[----:B------:R-:W-:Y:S01]  /*dca0*/  FFMA.FTZ R209, -R100, R209, -RZ ;  /* 0x000000d164d17223 */ /* 0x000fe200000109ff */
[C---:B--2---:R-:W-:Y:S01]  /*dcb0*/  IADD3 R73, R122.reuse, 0xa80, RZ ;  /* 0x00000a807a497810 */ /* 0x044fe20007ffe0ff */
[----:B------:R-:W-:Y:S01]  /*dcc0*/  STS [R17.X4+0x4234], R76 ;  /* 0x0042344c11007388 */ /* 0x000fe20000004800 */
[----:B------:R-:W-:Y:S01]  /*dcd0*/  IADD3 R77, R122, 0xb80, RZ ;  /* 0x00000b807a4d7810 */ /* 0x000fe20007ffe0ff */
[----:B------:R-:W-:Y:S01]  /*dce0*/  FADD.FTZ R7, R146, R7 ;  /* 0x0000000792077221 */ /* 0x000fe20000010000 */
[----:B------:R-:W-:Y:S01]  /*dcf0*/  IADD3 R79, R122, 0xc00, RZ ;  /* 0x00000c007a4f7810 */ /* 0x000fe20007ffe0ff */
[----:B------:R-:W-:Y:S01]  /*dd00*/  STS [R17.X4+0x4238], R74 ;  /* 0x0042384a11007388 */ /* 0x000fe20000004800 */
[-C--:B------:R-:W-:Y:S01]  /*dd10*/  LEA.HI.SX32 R42, R49, R122.reuse, 0x1b ;  /* 0x0000007a312a7211 */ /* 0x080fe200078fdaff */
[----:B------:R-:W-:Y:S01]  /*dd20*/  FMUL.FTZ R150, R99, R211 ;  /* 0x000000d363967220 */ /* 0x000fe20000410000 */
[-C--:B------:R-:W-:Y:S01]  /*dd30*/  LEA.HI.SX32 R44, R53, R122.reuse, 0x1b ;  /* 0x0000007a352c7211 */ /* 0x080fe200078fdaff */
[----:B------:R2:W-:Y:S01]  /*dd40*/  STS [R17.X4+0x423c], R50 ;  /* 0x00423c3211007388 */ /* 0x0005e20000004800 */
[----:B------:R-:W-:Y:S01]  /*dd50*/  LEA.HI.SX32 R49, R63, R122, 0x1b ;  /* 0x0000007a3f317211 */ /* 0x000fe200078fdaff */
[----:B------:R-:W-:Y:S01]  /*dd60*/  FFMA.FTZ R145, -R99, R212, -RZ ;  /* 0x000000d463917223 */ /* 0x000fe200000109ff */
[-C--:B------:R-:W-:Y:S01]  /*dd70*/  LEA.HI.SX32 R52, R69, R122.reuse, 0x1b ;  /* 0x0000007a45347211 */ /* 0x080fe200078fdaff */
[----:B------:R-:W-:Y:S01]  /*dd80*/  STS [R17.X4+0x4240], R48 ;  /* 0x0042403011007388 */ /* 0x000fe20000004800 */
[-C--:B------:R-:W-:Y:S01]  /*dd90*/  LEA.HI.SX32 R53, R71, R122.reuse, 0x1b ;  /* 0x0000007a47357211 */ /* 0x080fe200078fdaff */
[----:B------:R-:W-:Y:S01]  /*dda0*/  FADD.FTZ R148, R148, R5 ;  /* 0x0000000594947221 */ /* 0x000fe20000010000 */
[-C--:B------:R-:W-:Y:S01]  /*ddb0*/  LEA.HI.SX32 R54, R73, R122.reuse, 0x1b ;  /* 0x0000007a49367211 */ /* 0x080fe200078fdaff */
[----:B------:R-:W-:Y:S01]  /*ddc0*/  STS [R17.X4+0x4244], R72 ;  /* 0x0042444811007388 */ /* 0x000fe20000004800 */
[-C--:B-1----:R-:W-:Y:S01]  /*ddd0*/  LEA.HI.SX32 R56, R77, R122.reuse, 0x1b ;  /* 0x0000007a4d387211 */ /* 0x082fe200078fdaff */
[----:B------:R-:W-:Y:S01]  /*dde0*/  FADD.FTZ R7, R7, R6 ;  /* 0x0000000607077221 */ /* 0x000fe20000010000 */
[-C--:B--2---:R-:W-:Y:S01]  /*ddf0*/  LEA.HI.SX32 R50, R65, R122.reuse, 0x1b ;  /* 0x0000007a41327211 */ /* 0x084fe200078fdaff */
[----:B------:R-:W-:Y:S01]  /*de00*/  STS [R17.X4+0x4248], R70 ;  /* 0x0042484611007388 */ /* 0x000fe20000004800 */
[----:B------:R-:W-:Y:S01]  /*de10*/  LEA.HI.SX32 R63, R135, R122, 0x1b ;  /* 0x0000007a873f7211 */ /* 0x000fe200078fdaff */
[----:B------:R-:W-:-:S02]  /*de20*/  FMUL.FTZ R5, R141, UR34 ;  /* 0x000000228d057c20 */ /* 0x000fc40008410000 */
[----:B------:R1:W-:Y:S01]  /*de30*/  STS [R17.X4+0x424c], R46 ;  /* 0x00424c2e11007388 */ /* 0x0003e20000004800 */
[----:B------:R-:W-:Y:S02]  /*de40*/  FFMA.FTZ R6, -R97, R167, -RZ ;  /* 0x000000a761067223 */ /* 0x000fe400000109ff */
[C---:B------:R-:W-:Y:S01]  /*de50*/  FFMA.FTZ R5, R16.reuse, UR33, -R5 ;  /* 0x0000002110057c23 */ /* 0x040fe20008010805 */
[----:B------:R-:W-:Y:S01]  /*de60*/  STS [R17.X4+0x4250], R66 ;  /* 0x0042504211007388 */ /* 0x000fe20000004800 */
[----:B------:R-:W-:Y:S02]  /*de70*/  FMUL.FTZ R16, R16, UR34 ;  /* 0x0000002210107c20 */ /* 0x000fe40008410000 */
[----:B------:R-:W-:Y:S01]  /*de80*/  FMUL.FTZ R140, R140, R5 ;  /* 0x000000058c8c7220 */ /* 0x000fe20000410000 */
[----:B------:R-:W-:Y:S01]  /*de90*/  STS [R17.X4+0x4254], R68 ;  /* 0x0042544411007388 */ /* 0x000fe20000004800 */
[----:B------:R-:W-:Y:S01]  /*dea0*/  MOV R5, UR28 ;  /* 0x0000001c00057c02 */ /* 0x000fe20008000f00 */
[----:B------:R-:W-:Y:S01]  /*deb0*/  FFMA.FTZ R141, R141, UR33, R16 ;  /* 0x000000218d8d7c23 */ /* 0x000fe20008010010 */
[-C--:B-1----:R-:W-:Y:S01]  /*dec0*/  LEA.HI.SX32 R46, R57, R122.reuse, 0x1b ;  /* 0x0000007a392e7211 */ /* 0x082fe200078fdaff */
[----:B------:R1:W-:Y:S01]  /*ded0*/  STS [R17.X4+0x4258], R62 ;  /* 0x0042583e11007388 */ /* 0x0003e20000004800 */
[----:B------:R-:W-:Y:S01]  /*dee0*/  LEA.HI.SX32 R57, R79, R122, 0x1b ;  /* 0x0000007a4f397211 */ /* 0x000fe200078fdaff */
[----:B------:R-:W-:-:S02]  /*def0*/  FFMA.FTZ R16, -R96, R169, -RZ ;  /* 0x000000a960107223 */ /* 0x000fc400000109ff */
[----:B------:R2:W-:Y:S01]  /*df00*/  STS [R17.X4+0x425c], R64 ;  /* 0x00425c4011007388 */ /* 0x0005e20000004800 */
[----:B------:R-:W-:Y:S02]  /*df10*/  FFMA.FTZ R146, -R91, R175, -RZ ;  /* 0x000000af5b927223 */ /* 0x000fe400000109ff */
[----:B------:R-:W-:Y:S01]  /*df20*/  FMUL.FTZ R214, R98, R214 ;  /* 0x000000d662d67220 */ /* 0x000fe20000410000 */
[----:B------:R3:W-:Y:S01]  /*df30*/  STS [R17.X4+0x4260], R40 ;  /* 0x0042602811007388 */ /* 0x0007e20000004800 */
[----:B------:R-:W-:Y:S01]  /*df40*/  FMUL.FTZ R168, R97, R168 ;  /* 0x000000a861a87220 */ /* 0x000fe20000410000 */
[----:B-1----:R-:W-:Y:S01]  /*df50*/  LEA.HI.SX32 R62, R133, R122, 0x1b ;  /* 0x0000007a853e7211 */ /* 0x002fe200078fdaff */
[----:B------:R-:W-:Y:S01]  /*df60*/  FMUL.FTZ R170, R96, R170 ;  /* 0x000000aa60aa7220 */ /* 0x000fe20000410000 */
[----:B------:R1:W-:Y:S01]  /*df70*/  STS [R17.X4+0x4264], R61 ;  /* 0x0042643d11007388 */ /* 0x0003e20000004800 */
[----:B------:R-:W-:Y:S01]  /*df80*/  FMUL.FTZ R172, R93, R172 ;  /* 0x000000ac5dac7220 */ /* 0x000fe20000410000 */
[----:B--2---:R-:W-:Y:S01]  /*df90*/  LEA.HI.SX32 R64, R137, R122, 0x1b ;  /* 0x0000007a89407211 */ /* 0x004fe200078fdaff */
[----:B------:R-:W-:Y:S01]  /*dfa0*/  FMUL.FTZ R174, R92, R174 ;  /* 0x000000ae5cae7220 */ /* 0x000fe20000410000 */
[----:B------:R2:W-:Y:S01]  /*dfb0*/  STS [R17.X4+0x4268], R37 ;  /* 0x0042682511007388 */ /* 0x0005e20000004800 */
[----:B------:R-:W-:Y:S01]  /*dfc0*/  FMUL.FTZ R176, R91, R176 ;  /* 0x000000b05bb07220 */ /* 0x000fe20000410000 */
[----:B---3--:R-:W-:Y:S01]  /*dfd0*/  LEA.HI.SX32 R40, R45, R122, 0x1b ;  /* 0x0000007a2d287211 */ /* 0x008fe200078fdaff */
[----:B------:R-:W-:Y:S01]  /*dfe0*/  FMUL.FTZ R178, R90, R178 ;  /* 0x000000b25ab27220 */ /* 0x000fe20000410000 */
[----:B------:R3:W-:Y:S01]  /*dff0*/  STS [R17.X4+0x426c], R38 ;  /* 0x00426c2611007388 */ /* 0x0007e20000004800 */
[----:B------:R-:W-:Y:S01]  /*e000*/  LEA.HI.SX32 R45, R55, R122, 0x1b ;  /* 0x0000007a372d7211 */ /* 0x000fe200078fdaff */
[----:B------:R-:W-:Y:S01]  /*e010*/  FMUL.FTZ R180, R89, R180 ;  /* 0x000000b459b47220 */ /* 0x000fe20000410000 */
[----:B-1----:R-:W-:Y:S01]  /*e020*/  IADD3 R61, R122, 0x780, RZ ;  /* 0x000007807a3d7810 */ /* 0x002fe20007ffe0ff */
[----:B------:R1:W-:Y:S01]  /*e030*/  STS [R17.X4+0x4270], R35 ;  /* 0x0042702311007388 */ /* 0x0003e20000004800 */
[----:B------:R-:W-:Y:S01]  /*e040*/  LEA.HI.SX32 R55, R75, R122, 0x1b ;  /* 0x0000007a4b377211 */ /* 0x000fe200078fdaff */
[----:B------:R-:W-:Y:S01]  /*e050*/  FMUL.FTZ R182, R88, R182 ;  /* 0x000000b658b67220 */ /* 0x000fe20000410000 */
[----:B--2---:R-:W-:Y:S01]  /*e060*/  IADD3 R37, R122, 0x80, RZ ;  /* 0x000000807a257810 */ /* 0x004fe20007ffe0ff */
[----:B------:R2:W-:Y:S01]  /*e070*/  STS [R17.X4+0x4274], R36 ;  /* 0x0042742411007388 */ /* 0x0005e20000004800 */
[----:B------:R-:W-:Y:S01]  /*e080*/  LEA.HI.SX32 R48, R61, R122, 0x1b ;  /* 0x0000007a3d307211 */ /* 0x000fe200078fdaff */
[----:B------:R-:W-:Y:S01]  /*e090*/  FMUL.FTZ R184, R87, R184 ;  /* 0x000000b857b87220 */ /* 0x000fe20000410000 */
[-C--:B---3--:R-:W-:Y:S01]  /*e0a0*/  LEA.HI.SX32 R38, R41, R122.reuse, 0x1b ;  /* 0x0000007a29267211 */ /* 0x088fe200078fdaff */
[----:B------:R3:W-:Y:S01]  /*e0b0*/  STS [R17.X4+0x4278], R30 ;  /* 0x0042781e11007388 */ /* 0x0007e20000004800 */
[----:B------:R-:W-:Y:S01]  /*e0c0*/  LEA.HI.SX32 R41, R47, R122, 0x1b ;  /* 0x0000007a2f297211 */ /* 0x000fe200078fdaff */
[----:B------:R-:W-:Y:S01]  /*e0d0*/  FMUL.FTZ R186, R86, R186 ;  /* 0x000000ba56ba7220 */ /* 0x000fe20000410000 */
[----:B-1----:R-:W-:Y:S01]  /*e0e0*/  IADD3 R35, R122, 0x100, RZ ;  /* 0x000001007a237810 */ /* 0x002fe20007ffe0ff */
[----:B------:R1:W-:Y:S01]  /*e0f0*/  STS [R17.X4+0x427c], R60 ;  /* 0x00427c3c11007388 */ /* 0x0003e20000004800 */
[----:B------:R-:W-:Y:S01]  /*e100*/  LEA.HI.SX32 R47, R59, R122, 0x1b ;  /* 0x0000007a3b2f7211 */ /* 0x000fe200078fdaff */
[----:B------:R-:W-:Y:S01]  /*e110*/  FFMA.FTZ R188, -R85, R188, -RZ ;  /* 0x000000bc55bc7223 */ /* 0x000fe200000109ff */
[-C--:B--2---:R-:W-:Y:S01]  /*e120*/  LEA.HI.SX32 R36, R39, R122.reuse, 0x1b ;  /* 0x0000007a27247211 */ /* 0x084fe200078fdaff */
[----:B------:R-:W-:Y:S01]  /*e130*/  BAR.SYNC.DEFER_BLOCKING 0x0 ;  /* 0x0000000000007b1d */ /* 0x000fe20000010000 */
[----:B------:R-:W-:Y:S01]  /*e140*/  LEA.HI.SX32 R39, R43, R122, 0x1b ;  /* 0x0000007a2b277211 */ /* 0x000fe200078fdaff */
[----:B------:R-:W-:Y:S01]  /*e150*/  FMUL.FTZ R190, R84, R190 ;  /* 0x000000be54be7220 */ /* 0x000fe20000410000 */
[----:B---3--:R-:W-:Y:S01]  /*e160*/  LEA.HI.SX32 R30, R37, R122, 0x1b ;  /* 0x0000007a251e7211 */ /* 0x008fe200078fdaff */
[----:B------:R-:W-:Y:S01]  /*e170*/  FFMA.FTZ R192, -R83, R192, -RZ ;  /* 0x000000c053c07223 */ /* 0x000fe200000109ff */
[-C--:B------:R-:W-:Y:S01]  /*e180*/  LEA.HI.SX32 R43, R51, R122.reuse, 0x1b ;  /* 0x0000007a332b7211 */ /* 0x080fe200078fdaff */
[----:B------:R-:W-:Y:S01]  /*e190*/  FADD.FTZ R3, R148, R3 ;  /* 0x0000000394037221 */ /* 0x000fe20000010000 */
[-C--:B------:R-:W-:Y:S01]  /*e1a0*/  LEA.HI.SX32 R35, R35, R122.reuse, 0x1b ;  /* 0x0000007a23237211 */ /* 0x080fe200078fdaff */
[----:B------:R-:W-:Y:S01]  /*e1b0*/  FMUL.FTZ R151, R127, UR34 ;  /* 0x000000227f977c20 */ /* 0x000fe20008410000 */
[-C--:B------:R-:W-:Y:S01]  /*e1c0*/  LEA.HI.SX32 R37, R139, R122.reuse, 0x1b ;  /* 0x0000007a8b257211 */ /* 0x080fe200078fdaff */
[C---:B------:R-:W-:Y:S01]  /*e1d0*/  FMUL.FTZ R148, R128.reuse, UR34 ;  /* 0x0000002280947c20 */ /* 0x040fe20008410000 */
[-C--:B------:R-:W-:Y:S01]  /*e1e0*/  LEA.HI.SX32 R51, R67, R122.reuse, 0x1b ;  /* 0x0000007a43337211 */ /* 0x080fe200078fdaff */
[----:B------:R-:W-:Y:S01]  /*e1f0*/  FMUL.FTZ R149, R125, UR34 ;  /* 0x000000227d957c20 */ /* 0x000fe20008410000 */
[-C--:B------:R-:W-:Y:S01]  /*e200*/  LEA.HI.SX32 R59, R95, R122.reuse, 0x1b ;  /* 0x0000007a5f3b7211 */ /* 0x080fe200078fdaff */
[----:B------:R-:W-:Y:S01]  /*e210*/  FMUL.FTZ R147, R123, UR34 ;  /* 0x000000227b937c20 */ /* 0x000fe20008410000 */
[-C--:B-1----:R-:W-:Y:S01]  /*e220*/  LEA.HI.SX32 R60, R129, R122.reuse, 0x1b ;  /* 0x0000007a813c7211 */ /* 0x082fe200078fdaff */
[----:B------:R-:W-:Y:S01]  /*e230*/  FFMA.FTZ R151, R128, UR33, -R151 ;  /* 0x0000002180977c23 */ /* 0x000fe20008010897 */
[----:B------:R-:W-:Y:S01]  /*e240*/  LEA.HI.SX32 R61, R131, R122, 0x1b ;  /* 0x0000007a833d7211 */ /* 0x000fe200078fdaff */
[----:B------:R-:W-:-:S02]  /*e250*/  FFMA.FTZ R148, R127, UR33, R148 ;  /* 0x000000217f947c23 */ /* 0x000fc40008010094 */
[----:B------:R-:W-:Y:S02]  /*e260*/  FFMA.FTZ R149, R126, UR33, -R149 ;  /* 0x000000217e957c23 */ /* 0x000fe40008010895 */
[----:B------:R-:W-:Y:S01]  /*e270*/  FFMA.FTZ R147, R124, UR33, -R147 ;  /* 0x000000217c937c23 */ /* 0x000fe20008010893 */
[----:B------:R-:W1:Y:S04]  /*e280*/  LDS R143, [R144.X4+0x4200] ;  /* 0x00420000908f7984 */ /* 0x000e680000004800 */
[----:B------:R-:W2:Y:S04]  /*e290*/  LDS R65, [R30.X4+0x4400] ;  /* 0x004400001e417984 */ /* 0x000ea80000004800 */
[----:B------:R-:W3:Y:S04]  /*e2a0*/  LDS R66, [R35.X4+0x4600] ;  /* 0x0046000023427984 */ /* 0x000ee80000004800 */
[----:B------:R-:W4:Y:S04]  /*e2b0*/  LDS R67, [R36.X4+0x4800] ;  /* 0x0048000024437984 */ /* 0x000f280000004800 */
        /* <DEDUP_REMOVED lines=32> */
[----:B-----5:R-:W-:-:S03]  /*e4c0*/  FFMA.FTZ R18, -R93, R171, -RZ ;  /* 0x000000ab5d127223 */ /* 0x020fc600000109ff */
[----:B------:R5:W-:Y:S01]  /*e4d0*/  STS [R17.X4+0x841c], R6 ;  /* 0x00841c0611007388 */ /* 0x000be20000004800 */
[----:B-1----:R-:W-:-:S03]  /*e4e0*/  LEA R150, R5, -R122, 0x1 ;  /* 0x8000007a05967211 */ /* 0x002fc600078e08ff */
[----:B------:R1:W-:Y:S01]  /*e4f0*/  STS [R17.X4+0x8424], R16 ;  /* 0x0084241011007388 */ /* 0x0003e20000004800 */
[----:B--2---:R-:W-:Y:S01]  /*e500*/  FADD.FTZ R142, R7, R4 ;  /* 0x00000004078e7221 */ /* 0x004fe20000010000 */
[----:B------:R-:W-:Y:S01]  /*e510*/  ISETP.GE.AND P0, PT, R150, 0x1, PT ;  /* 0x000000019600780c */ /* 0x000fe20003f06270 */
[----:B------:R-:W-:Y:S01]  /*e520*/  FFMA.FTZ R4, -R98, R213, -RZ ;  /* 0x000000d562047223 */ /* 0x000fe200000109ff */
[----:B------:R2:W-:Y:S01]  /*e530*/  STS [R17.X4+0x843c], R146 ;  /* 0x00843c9211007388 */ /* 0x0005e20000004800 */
[----:B-----5:R-:W-:-:S03]  /*e540*/  FFMA.FTZ R6, -R90, R177, -RZ ;  /* 0x000000b15a067223 */ /* 0x020fc600000109ff */
[----:B------:R5:W-:Y:S01]  /*e550*/  STS [R17.X4+0x8414], R4 ;  /* 0x0084140411007388 */ /* 0x000be20000004800 */
[----:B-1----:R-:W-:-:S03]  /*e560*/  FFMA.FTZ R16, -R89, R179, -RZ ;  /* 0x000000b359107223 */ /* 0x002fc600000109ff */
[----:B------:R1:W-:Y:S01]  /*e570*/  STS [R17.X4+0x842c], R18 ;  /* 0x00842c1211007388 */ /* 0x0003e20000004800 */
[----:B--2---:R-:W-:-:S03]  /*e580*/  FFMA.FTZ R146, -R86, R185, -RZ ;  /* 0x000000b956927223 */ /* 0x004fc600000109ff */
[----:B------:R2:W-:Y:S01]  /*e590*/  STS [R17.X4+0x8444], R6 ;  /* 0x0084440611007388 */ /* 0x0005e20000004800 */
[----:B-----5:R-:W-:-:S03]  /*e5a0*/  FFMA.FTZ R4, -R92, R173, -RZ ;  /* 0x000000ad5c047223 */ /* 0x020fc600000109ff */
[----:B------:R5:W-:Y:S01]  /*e5b0*/  STS [R17.X4+0x844c], R16 ;  /* 0x00844c1011007388 */ /* 0x000be20000004800 */
[----:B-1----:R-:W-:-:S03]  /*e5c0*/  FFMA.FTZ R18, -R87, R183, -RZ ;  /* 0x000000b757127223 */ /* 0x002fc600000109ff */
[----:B------:R1:W-:Y:S01]  /*e5d0*/  STS [R17.X4+0x8434], R4 ;  /* 0x0084340411007388 */ /* 0x0003e20000004800 */
[----:B--2---:R-:W-:-:S03]  /*e5e0*/  FMUL.FTZ R6, R85, R187 ;  /* 0x000000bb55067220 */ /* 0x004fc60000410000 */
[----:B------:R2:W-:Y:S01]  /*e5f0*/  STS [R17.X4+0x8464], R146 ;  /* 0x0084649211007388 */ /* 0x0005e20000004800 */
[----:B-----5:R-:W-:-:S03]  /*e600*/  FMUL.FTZ R16, R83, R191 ;  /* 0x000000bf53107220 */ /* 0x020fc60000410000 */
[----:B------:R-:W-:Y:S01]  /*e610*/  STS [R17.X4+0x8410], R214 ;  /* 0x008410d611007388 */ /* 0x000fe20000004800 */
[----:B-1----:R-:W-:-:S03]  /*e620*/  FFMA.FTZ R4, -R88, R181, -RZ ;  /* 0x000000b558047223 */ /* 0x002fc600000109ff */
[----:B------:R-:W-:Y:S01]  /*e630*/  STS [R17.X4+0x8418], R168 ;  /* 0x008418a811007388 */ /* 0x000fe20000004800 */
[----:B--2---:R-:W-:-:S03]  /*e640*/  FMUL.FTZ R146, R126, UR34 ;  /* 0x000000227e927c20 */ /* 0x004fc60008410000 */
[----:B------:R1:W-:Y:S01]  /*e650*/  STS [R17.X4+0x8454], R4 ;  /* 0x0084540411007388 */ /* 0x0003e20000004800 */
[----:B------:R-:W-:-:S03]  /*e660*/  FFMA.FTZ R146, R125, UR33, R146 ;  /* 0x000000217d927c23 */ /* 0x000fc60008010092 */
[----:B------:R-:W-:Y:S04]  /*e670*/  STS [R17.X4+0x8420], R170 ;  /* 0x008420aa11007388 */ /* 0x000fe80000004800 */
[----:B------:R-:W-:Y:S01]  /*e680*/  STS [R17.X4+0x8428], R172 ;  /* 0x008428ac11007388 */ /* 0x000fe20000004800 */
[----:B-1----:R-:W-:-:S03]  /*e690*/  FFMA.FTZ R4, -R84, R189, -RZ ;  /* 0x000000bd54047223 */ /* 0x002fc600000109ff */
[----:B------:R-:W-:Y:S04]  /*e6a0*/  STS [R17.X4+0x8430], R174 ;  /* 0x008430ae11007388 */ /* 0x000fe80000004800 */
[----:B------:R1:W-:Y:S04]  /*e6b0*/  STS [R17.X4+0x8474], R4 ;  /* 0x0084740411007388 */ /* 0x0003e80000004800 */
[----:B------:R2:W-:Y:S04]  /*e6c0*/  STS [R17.X4+0x8438], R176 ;  /* 0x008438b011007388 */ /* 0x0005e80000004800 */
[----:B------:R2:W-:Y:S01]  /*e6d0*/  STS [R17.X4+0x8440], R178 ;  /* 0x008440b211007388 */ /* 0x0005e20000004800 */
[----:B-1----:R-:W-:-:S03]  /*e6e0*/  FMUL.FTZ R4, R124, UR34 ;  /* 0x000000227c047c20 */ /* 0x002fc60008410000 */
[----:B------:R2:W-:Y:S01]  /*e6f0*/  STS [R17.X4+0x8448], R180 ;  /* 0x008448b411007388 */ /* 0x0005e20000004800 */
[----:B------:R-:W-:-:S03]  /*e700*/  FFMA.FTZ R145, R123, UR33, R4 ;  /* 0x000000217b917c23 */ /* 0x000fc60008010004 */
[----:B------:R2:W-:Y:S04]  /*e710*/  STS [R17.X4+0x8450], R182 ;  /* 0x008450b611007388 */ /* 0x0005e80000004800 */
        /* <DEDUP_REMOVED lines=64> */
.L_x_1659:
[----:B0-234-:R-:W-:Y:S05]  /*eb20*/  BSYNC B0 ;  /* 0x0000000000007941 */ /* 0x01dfea0003800000 */
.L_x_1658:
        /* <DEDUP_REMOVED lines=67> */
.L_x_1661:
[----:B0-2---:R-:W-:Y:S05]  /*ef60*/  BSYNC B0 ;  /* 0x0000000000007941 */ /* 0x005fea0003800000 */
.L_x_1660:
[----:B------:R-:W0:Y:S01]  /*ef70*/  LDS R35, [R35.X4+0x8800] ;  /* 0x0088000023237984 */ /* 0x000e220000004800 */
[----:B------:R-:W-:Y:S01]  /*ef80*/  BSSY B0, `(.L_x_1662) ;  /* 0x0000004000007945 */ /* 0x000fe20003800000 */
[----:B------:R-:W-:Y:S05]  /*ef90*/  @!P1 BRA `(.L_x_1663) ;  /* 0x0000002000009947 */ /* 0x000fea0003800000 */
[----:B------:R1:W-:Y:S04]  /*efa0*/  RED.E.ADD.F32.FTZ.RN.STRONG.GPU [R4.64+-0x3c00], R66 ;  /* 0xffc400420400798e */ /* 0x0003e8000c10e7aa */
[----:B0-----:R1:W-:Y:S02]  /*efb0*/  RED.E.ADD.F32.FTZ.RN.STRONG.GPU [R6.64+-0x3c00], R35 ;  /* 0xffc400230600798e */ /* 0x0013e4000c10e7aa */
.L_x_1663:
[----:B------:R-:W-:Y:S05]  /*efc0*/  BSYNC B0 ;  /* 0x0000000000007941 */ /* 0x000fea0003800000 */
.L_x_1662:
[----:B------:R2:W3:Y:S01]  /*efd0*/  LDS R3, [R36.X4+0x8a00] ;  /* 0x008a000024037984 */ /* 0x0004e20000004800 */
[----:B------:R-:W-:Y:S01]  /*efe0*/  BSSY B0, `(.L_x_1664) ;  /* 0x0000004000007945 */ /* 0x000fe20003800000 */
[----:B------:R-:W-:Y:S05]  /*eff0*/  @!P2 BRA `(.L_x_1665) ;  /* 0x000000200000a947 */ /* 0x000fea0003800000 */
[----:B------:R4:W-:Y:S04]  /*f000*/  RED.E.ADD.F32.FTZ.RN.STRONG.GPU [R4.64+-0x3a00], R67 ;  /* 0xffc600430400798e */ /* 0x0009e8000c10e7aa */
[----:B---3--:R4:W-:Y:S02]  /*f010*/  RED.E.ADD.F32.FTZ.RN.STRONG.GPU [R6.64+-0x3a00], R3 ;  /* 0xffc600030600798e */ /* 0x0089e4000c10e7aa */
.L_x_1665:
[----:B------:R-:W-:Y:S05]  /*f020*/  BSYNC B0 ;  /* 0x0000000000007941 */ /* 0x000fea0003800000 */
.L_x_1664:
        /* <DEDUP_REMOVED lines=12> */
.L_x_1667:
[----:B------:R-:W-:Y:S05]  /*f0f0*/  BSYNC B0 ;  /* 0x0000000000007941 */ /* 0x000fea0003800000 */
.L_x_1666:
[----:B---34-:R3:W4:Y:S01]  /*f100*/  LDS R3, [R38.X4+0x8e00] ;  /* 0x008e000026037984 */ /* 0x0187220000004800 */
[----:B------:R-:W-:Y:S01]  /*f110*/  BSSY B0, `(.L_x_1668) ;  /* 0x0000004000007945 */ /* 0x000fe20003800000 */
[----:B------:R-:W-:Y:S05]  /*f120*/  @!P0 BRA `(.L_x_1669) ;  /* 0x0000002000008947 */ /* 0x000fea0003800000 */
[----:B------:R2:W-:Y:S04]  /*f130*/  RED.E.ADD.F32.FTZ.RN.STRONG.GPU [R4.64+-0x3600], R69 ;  /* 0xffca00450400798e */ /* 0x0005e8000c10e7aa */
[----:B----4-:R2:W-:Y:S02]  /*f140*/  RED.E.ADD.F32.FTZ.RN.STRONG.GPU [R6.64+-0x3600], R3 ;  /* 0xffca00030600798e */ /* 0x0105e4000c10e7aa */
.L_x_1669:
[----:B------:R-:W-:Y:S05]  /*f150*/  BSYNC B0 ;  /* 0x0000000000007941 */ /* 0x000fea0003800000 */
.L_x_1668:
[----:B------:R-:W2:Y:S01]  /*f160*/  LDS R39, [R39.X4+0x9000] ;  /* 0x0090000027277984 */ /* 0x000ea20000004800 */
[----:B------:R-:W-:Y:S01]  /*f170*/  BSSY B0, `(.L_x_1670) ;  /* 0x0000004000007945 */ /* 0x000fe20003800000 */
[----:B------:R-:W-:Y:S05]  /*f180*/  @!P1 BRA `(.L_x_1671) ;  /* 0x0000002000009947 */ /* 0x000fea0003800000 */
[----:B------:R3:W-:Y:S04]  /*f190*/  RED.E.ADD.F32.FTZ.RN.STRONG.GPU [R4.64+-0x3400], R70 ;  /* 0xffcc00460400798e */ /* 0x0007e8000c10e7aa */
[----:B--2---:R3:W-:Y:S02]  /*f1a0*/  RED.E.ADD.F32.FTZ.RN.STRONG.GPU [R6.64+-0x3400], R39 ;  /* 0xffcc00270600798e */ /* 0x0047e4000c10e7aa */
.L_x_1671:
[----:B------:R-:W-:Y:S05]  /*f1b0*/  BSYNC B0 ;  /* 0x0000000000007941 */ /* 0x000fea0003800000 */
.L_x_1670:
[----:B--2-4-:R2:W4:Y:S01]  /*f1c0*/  LDS R3, [R40.X4+0x9200] ;  /* 0x0092000028037984 */ /* 0x0145220000004800 */
[----:B------:R-:W-:Y:S01]  /*f1d0*/  BSSY B0, `(.L_x_1672) ;  /* 0x0000004000007945 */ /* 0x000fe20003800000 */
[----:B------:R-:W-:Y:S05]  /*f1e0*/  @!P2 BRA `(.L_x_1673) ;  /* 0x000000200000a947 */ /* 0x000fea0003800000 */
[----:B------:R2:W-:Y:S04]  /*f1f0*/  RED.E.ADD.F32.FTZ.RN.STRONG.GPU [R4.64+-0x3200], R71 ;  /* 0xffce00470400798e */ /* 0x0005e8000c10e7aa */
[----:B----4-:R2:W-:Y:S02]  /*f200*/  RED.E.ADD.F32.FTZ.RN.STRONG.GPU [R6.64+-0x3200], R3 ;  /* 0xffce00030600798e */ /* 0x0105e4000c10e7aa */
.L_x_1673:
[----:B------:R-:W-:Y:S05]  /*f210*/  BSYNC B0 ;  /* 0x0000000000007941 */ /* 0x000fea0003800000 */
.L_x_1672:
[----:B------:R-:W2:Y:S01]  /*f220*/  LDS R41, [R41.X4+0x9400] ;  /* 0x0094000029297984 */ /* 0x000ea20000004800 */
[----:B------:R-:W-:Y:S01]  /*f230*/  BSSY B0, `(.L_x_1674) ;  /* 0x0000004000007945 */ /* 0x000fe20003800000 */
[----:B------:R-:W-:Y:S05]  /*f240*/  @!P3 BRA `(.L_x_1675) ;  /* 0x000000200000b947 */ /* 0x000fea0003800000 */
[----:B------:R3:W-:Y:S04]  /*f250*/  RED.E.ADD.F32.FTZ.RN.STRONG.GPU [R4.64+-0x3000], R72 ;  /* 0xffd000480400798e */ /* 0x0007e8000c10e7aa */
[----:B--2---:R3:W-:Y:S02]  /*f260*/  RED.E.ADD.F32.FTZ.RN.STRONG.GPU [R6.64+-0x3000], R41 ;  /* 0xffd000290600798e */ /* 0x0047e4000c10e7aa */
.L_x_1675:
[----:B------:R-:W-:Y:S05]  /*f270*/  BSYNC B0 ;  /* 0x0000000000007941 */ /* 0x000fea0003800000 */
.L_x_1674:
[----:B--2-4-:R2:W4:Y:S01]  /*f280*/  LDS R3, [R42.X4+0x9600] ;  /* 0x009600002a037984 */ /* 0x0145220000004800 */
[----:B------:R-:W-:Y:S01]  /*f290*/  BSSY B0, `(.L_x_1676) ;  /* 0x0000004000007945 */ /* 0x000fe20003800000 */
[----:B------:R-:W-:Y:S05]  /*f2a0*/  @!P4 BRA `(.L_x_1677) ;  /* 0x000000200000c947 */ /* 0x000fea0003800000 */
[----:B------:R2:W-:Y:S04]  /*f2b0*/  RED.E.ADD.F32.FTZ.RN.STRONG.GPU [R4.64+-0x2e00], R73 ;  /* 0xffd200490400798e */ /* 0x0005e8000c10e7aa */
[----:B----4-:R2:W-:Y:S02]  /*f2c0*/  RED.E.ADD.F32.FTZ.RN.STRONG.GPU [R6.64+-0x2e00], R3 ;  /* 0xffd200030600798e */ /* 0x0105e4000c10e7aa */
.L_x_1677:
[----:B------:R-:W-:Y:S05]  /*f2d0*/  BSYNC B0 ;  /* 0x0000000000007941 */ /* 0x000fea0003800000 */
.L_x_1676:
[----:B------:R-:W2:Y:S01]  /*f2e0*/  LDS R43, [R43.X4+0x9800] ;  /* 0x009800002b2b7984 */ /* 0x000ea20000004800 */
[----:B------:R-:W-:Y:S01]  /*f2f0*/  BSSY B0, `(.L_x_1678) ;  /* 0x0000004000007945 */ /* 0x000fe20003800000 */
[----:B------:R-:W-:Y:S05]  /*f300*/  @!P5 BRA `(.L_x_1679) ;  /* 0x000000200000d947 */ /* 0x000fea0003800000 */
[----:B------:R3:W-:Y:S04]  /*f310*/  RED.E.ADD.F32.FTZ.RN.STRONG.GPU [R4.64+-0x2c00], R74 ;  /* 0xffd4004a0400798e */ /* 0x0007e8000c10e7aa */
[----:B--2---:R3:W-:Y:S02]  /*f320*/  RED.E.ADD.F32.FTZ.RN.STRONG.GPU [R6.64+-0x2c00], R43 ;  /* 0xffd4002b0600798e */ /* 0x0047e4000c10e7aa */
.L_x_1679:
[----:B------:R-:W-:Y:S05]  /*f330*/  BSYNC B0 ;  /* 0x0000000000007941 */ /* 0x000fea0003800000 */
.L_x_1678:
        /* <DEDUP_REMOVED lines=12> */
.L_x_1681:
[----:B--2---:R-:W-:Y:S05]  /*f400*/  BSYNC B0 ;  /* 0x0000000000007941 */ /* 0x004fea0003800000 */
.L_x_1680:
[----:B------:R-:W2:Y:S01]  /*f410*/  LDS R45, [R45.X4+0x9c00] ;  /* 0x009c00002d2d7984 */ /* 0x000ea20000004800 */
[----:B------:R-:W-:Y:S01]  /*f420*/  BSSY B0, `(.L_x_1682) ;  /* 0x0000004000007945 */ /* 0x000fe20003800000 */
[----:B------:R-:W-:Y:S05]  /*f430*/  @!P0 BRA `(.L_x_1683) ;  /* 0x0000002000008947 */ /* 0x000fea0003800000 */
[----:B------:R3:W-:Y:S04]  /*f440*/  RED.E.ADD.F32.FTZ.RN.STRONG.GPU [R4.64+-0x2800], R76 ;  /* 0xffd8004c0400798e */ /* 0x0007e8000c10e7aa */
[----:B--2---:R3:W-:Y:S02]  /*f450*/  RED.E.ADD.F32.FTZ.RN.STRONG.GPU [R6.64+-0x2800], R45 ;  /* 0xffd8002d0600798e */ /* 0x0047e4000c10e7aa */
.L_x_1683:
[----:B------:R-:W-:Y:S05]  /*f460*/  BSYNC B0 ;  /* 0x0000000000007941 */ /* 0x000fea0003800000 */
.L_x_1682:
[----:B----4-:R4:W3:Y:S01]  /*f470*/  LDS R3, [R46.X4+0x9e00] ;  /* 0x009e00002e037984 */ /* 0x0108e20000004800 */
[----:B------:R-:W-:Y:S01]  /*f480*/  BSSY B0, `(.L_x_1684) ;  /* 0x0000004000007945 */ /* 0x000fe20003800000 */
[----:B------:R-:W-:Y:S05]  /*f490*/  @!P1 BRA `(.L_x_1685) ;  /* 0x0000002000009947 */ /* 0x000fea0003800000 */
[----:B------:R4:W-:Y:S04]  /*f4a0*/  RED.E.ADD.F32.FTZ.RN.STRONG.GPU [R4.64+-0x2600], R77 ;  /* 0xffda004d0400798e */ /* 0x0009e8000c10e7aa */
[----:B---3--:R4:W-:Y:S02]  /*f4b0*/  RED.E.ADD.F32.FTZ.RN.STRONG.GPU [R6.64+-0x2600], R3 ;  /* 0xffda00030600798e */ /* 0x0089e4000c10e7aa */
.L_x_1685:
[----:B------:R-:W-:Y:S05]  /*f4c0*/  BSYNC B0 ;  /* 0x0000000000007941 */ /* 0x000fea0003800000 */
.L_x_1684:
[----:B------:R-:W4:Y:S01]  /*f4d0*/  LDS R47, [R47.X4+0xa000] ;  /* 0x00a000002f2f7984 */ /* 0x000f220000004800 */
[----:B------:R-:W-:Y:S01]  /*f4e0*/  BSSY B0, `(.L_x_1686) ;  /* 0x0000004000007945 */ /* 0x000fe20003800000 */
[----:B------:R-:W-:Y:S05]  /*f4f0*/  @!P2 BRA `(.L_x_1687) ;  /* 0x000000200000a947 */ /* 0x000fea0003800000 */
[----:B------:R4:W-:Y:S04]  /*f500*/  RED.E.ADD.F32.FTZ.RN.STRONG.GPU [R4.64+-0x2400], R78 ;  /* 0xffdc004e0400798e */ /* 0x0009e8000c10e7aa */
[----:B----4-:R4:W-:Y:S02]  /*f510*/  RED.E.ADD.F32.FTZ.RN.STRONG.GPU [R6.64+-0x2400], R47 ;  /* 0xffdc002f0600798e */ /* 0x0109e4000c10e7aa */
.L_x_1687:
[----:B------:R-:W-:Y:S05]  /*f520*/  BSYNC B0 ;  /* 0x0000000000007941 */ /* 0x000fea0003800000 */
.L_x_1686:
[----:B---34-:R3:W4:Y:S01]  /*f530*/  LDS R3, [R48.X4+0xa200] ;  /* 0x00a2000030037984 */ /* 0x0187220000004800 */
[----:B------:R-:W-:Y:S01]  /*f540*/  BSSY B0, `(.L_x_1688) ;  /* 0x0000004000007945 */ /* 0x000fe20003800000 */
[----:B------:R-:W-:Y:S05]  /*f550*/  @!P3 BRA `(.L_x_1689) ;  /* 0x000000200000b947 */ /* 0x000fea0003800000 */
[----:B------:R3:W-:Y:S04]  /*f560*/  RED.E.ADD.F32.FTZ.RN.STRONG.GPU [R4.64+-0x2200], R79 ;  /* 0xffde004f0400798e */ /* 0x0007e8000c10e7aa */
[----:B----4-:R3:W-:Y:S02]  /*f570*/  RED.E.ADD.F32.FTZ.RN.STRONG.GPU [R6.64+-0x2200], R3 ;  /* 0xffde00030600798e */ /* 0x0107e4000c10e7aa */
.L_x_1689:
[----:B------:R-:W-:Y:S05]  /*f580*/  BSYNC B0 ;  /* 0x0000000000007941 */ /* 0x000fea0003800000 */
.L_x_1688:
[----:B------:R-:W3:Y:S01]  /*f590*/  LDS R49, [R49.X4+0xa400] ;  /* 0x00a4000031317984 */ /* 0x000ee20000004800 */
[----:B------:R-:W-:Y:S01]  /*f5a0*/  BSSY B0, `(.L_x_1690) ;  /* 0x0000004000007945 */ /* 0x000fe20003800000 */
[----:B------:R-:W-:Y:S05]  /*f5b0*/  @!P4 BRA `(.L_x_1691) ;  /* 0x000000200000c947 */ /* 0x000fea0003800000 */
[----:B------:R4:W-:Y:S04]  /*f5c0*/  RED.E.ADD.F32.FTZ.RN.STRONG.GPU [R4.64+-0x2000], R80 ;  /* 0xffe000500400798e */ /* 0x0009e8000c10e7aa */
[----:B---3--:R4:W-:Y:S02]  /*f5d0*/  RED.E.ADD.F32.FTZ.RN.STRONG.GPU [R6.64+-0x2000], R49 ;  /* 0xffe000310600798e */ /* 0x0089e4000c10e7aa */
.L_x_1691:
[----:B------:R-:W-:Y:S05]  /*f5e0*/  BSYNC B0 ;  /* 0x0000000000007941 */ /* 0x000fea0003800000 */
.L_x_1690:
[----:B---34-:R3:W4:Y:S01]  /*f5f0*/  LDS R3, [R50.X4+0xa600] ;  /* 0x00a6000032037984 */ /* 0x0187220000004800 */
[----:B------:R-:W-:Y:S01]  /*f600*/  BSSY B0, `(.L_x_1692) ;  /* 0x0000004000007945 */ /* 0x000fe20003800000 */
[----:B------:R-:W-:Y:S05]  /*f610*/  @!P5 BRA `(.L_x_1693) ;  /* 0x000000200000d947 */ /* 0x000fea0003800000 */
[----:B------:R3:W-:Y:S04]  /*f620*/  RED.E.ADD.F32.FTZ.RN.STRONG.GPU [R4.64+-0x1e00], R81 ;  /* 0xffe200510400798e */ /* 0x0007e8000c10e7aa */
[----:B----4-:R3:W-:Y:S02]  /*f630*/  RED.E.ADD.F32.FTZ.RN.STRONG.GPU [R6.64+-0x1e00], R3 ;  /* 0xffe200030600798e */ /* 0x0107e4000c10e7aa */
.L_x_1693:
[----:B------:R-:W-:Y:S05]  /*f640*/  BSYNC B0 ;  /* 0x0000000000007941 */ /* 0x000fea0003800000 */
.L_x_1692:
        /* <DEDUP_REMOVED lines=12> */
.L_x_1695:
[----:B------:R-:W-:Y:S05]  /*f710*/  BSYNC B0 ;  /* 0x0000000000007941 */ /* 0x000fea0003800000 */
.L_x_1694:
[----:B---34-:R3:W4:Y:S01]  /*f720*/  LDS R3, [R52.X4+0xaa00] ;  /* 0x00aa000034037984 */ /* 0x0187220000004800 */
[----:B------:R-:W-:Y:S01]  /*f730*/  BSSY B0, `(.L_x_1696) ;  /* 0x0000004000007945 */ /* 0x000fe20003800000 */
[----:B------:R-:W-:Y:S05]  /*f740*/  @!P0 BRA `(.L_x_1697) ;  /* 0x0000002000008947 */ /* 0x000fea0003800000 */
[----:B------:R3:W-:Y:S04]  /*f750*/  RED.E.ADD.F32.FTZ.RN.STRONG.GPU [R4.64+-0x1a00], R94 ;  /* 0xffe6005e0400798e */ /* 0x0007e8000c10e7aa */
[----:B----4-:R3:W-:Y:S02]  /*f760*/  RED.E.ADD.F32.FTZ.RN.STRONG.GPU [R6.64+-0x1a00], R3 ;  /* 0xffe600030600798e */ /* 0x0107e4000c10e7aa */
.L_x_1697:
[----:B------:R-:W-:Y:S05]  /*f770*/  BSYNC B0 ;  /* 0x0000000000007941 */ /* 0x000fea0003800000 */
.L_x_1696:
[----:B------:R-:W3:Y:S01]  /*f780*/  LDS R53, [R53.X4+0xac00] ;  /* 0x00ac000035357984 */ /* 0x000ee20000004800 */
[----:B------:R-:W-:Y:S01]  /*f790*/  BSSY B0, `(.L_x_1698) ;  /* 0x0000004000007945 */ /* 0x000fe20003800000 */
[----:B------:R-:W-:Y:S05]  /*f7a0*/  @!P1 BRA `(.L_x_1699) ;  /* 0x0000002000009947 */ /* 0x000fea0003800000 */
[----:B------:R4:W-:Y:S04]  /*f7b0*/  RED.E.ADD.F32.FTZ.RN.STRONG.GPU [R4.64+-0x1800], R95 ;  /* 0xffe8005f0400798e */ /* 0x0009e8000c10e7aa */
[----:B---3--:R4:W-:Y:S02]  /*f7c0*/  RED.E.ADD.F32.FTZ.RN.STRONG.GPU [R6.64+-0x1800], R53 ;  /* 0xffe800350600798e */ /* 0x0089e4000c10e7aa */
.L_x_1699:
[----:B------:R-:W-:Y:S05]  /*f7d0*/  BSYNC B0 ;  /* 0x0000000000007941 */ /* 0x000fea0003800000 */
.L_x_1698:
[----:B---34-:R3:W4:Y:S01]  /*f7e0*/  LDS R3, [R54.X4+0xae00] ;  /* 0x00ae000036037984 */ /* 0x0187220000004800 */
[----:B------:R-:W-:Y:S01]  /*f7f0*/  BSSY B0, `(.L_x_1700) ;  /* 0x0000004000007945 */ /* 0x000fe20003800000 */
[----:B------:R-:W-:Y:S05]  /*f800*/  @!P2 BRA `(.L_x_1701) ;  /* 0x000000200000a947 */ /* 0x000fea0003800000 */
[----:B------:R3:W-:Y:S04]  /*f810*/  RED.E.ADD.F32.FTZ.RN.STRONG.GPU [R4.64+-0x1600], R129 ;  /* 0xffea00810400798e */ /* 0x0007e8000c10e7aa */
[----:B----4-:R3:W-:Y:S02]  /*f820*/  RED.E.ADD.F32.FTZ.RN.STRONG.GPU [R6.64+-0x1600], R3 ;  /* 0xffea00030600798e */ /* 0x0107e4000c10e7aa */
.L_x_1701:
[----:B------:R-:W-:Y:S05]  /*f830*/  BSYNC B0 ;  /* 0x0000000000007941 */ /* 0x000fea0003800000 */
.L_x_1700:
[----:B------:R-:W3:Y:S01]  /*f840*/  LDS R55, [R55.X4+0xb000] ;  /* 0x00b0000037377984 */ /* 0x000ee20000004800 */
[----:B------:R-:W-:Y:S01]  /*f850*/  BSSY B0, `(.L_x_1702) ;  /* 0x0000004000007945 */ /* 0x000fe20003800000 */
[----:B------:R-:W-:Y:S05]  /*f860*/  @!P3 BRA `(.L_x_1703) ;  /* 0x000000200000b947 */ /* 0x000fea0003800000 */
[----:B------:R4:W-:Y:S04]  /*f870*/  RED.E.ADD.F32.FTZ.RN.STRONG.GPU [R4.64+-0x1400], R130 ;  /* 0xffec00820400798e */ /* 0x0009e8000c10e7aa */
[----:B---3--:R4:W-:Y:S02]  /*f880*/  RED.E.ADD.F32.FTZ.RN.STRONG.GPU [R6.64+-0x1400], R55 ;  /* 0xffec00370600798e */ /* 0x0089e4000c10e7aa */
.L_x_1703:
[----:B------:R-:W-:Y:S05]  /*f890*/  BSYNC B0 ;  /* 0x0000000000007941 */ /* 0x000fea0003800000 */
.L_x_1702:
[----:B---34-:R3:W4:Y:S01]  /*f8a0*/  LDS R3, [R56.X4+0xb200] ;  /* 0x00b2000038037984 */ /* 0x0187220000004800 */
[----:B------:R-:W-:Y:S01]  /*f8b0*/  BSSY B0, `(.L_x_1704) ;  /* 0x0000004000007945 */ /* 0x000fe20003800000 */
[----:B------:R-:W-:Y:S05]  /*f8c0*/  @!P4 BRA `(.L_x_1705) ;  /* 0x000000200000c947 */ /* 0x000fea0003800000 */
[----:B------:R3:W-:Y:S04]  /*f8d0*/  RED.E.ADD.F32.FTZ.RN.STRONG.GPU [R4.64+-0x1200], R131 ;  /* 0xffee00830400798e */ /* 0x0007e8000c10e7aa */
[----:B----4-:R3:W-:Y:S02]  /*f8e0*/  RED.E.ADD.F32.FTZ.RN.STRONG.GPU [R6.64+-0x1200], R3 ;  /* 0xffee00030600798e */ /* 0x0107e4000c10e7aa */
.L_x_1705:
[----:B------:R-:W-:Y:S05]  /*f8f0*/  BSYNC B0 ;  /* 0x0000000000007941 */ /* 0x000fea0003800000 */
.L_x_1704:
[----:B------:R-:W3:Y:S01]  /*f900*/  LDS R57, [R57.X4+0xb400] ;  /* 0x00b4000039397984 */ /* 0x000ee20000004800 */
[----:B------:R-:W-:Y:S01]  /*f910*/  BSSY B0, `(.L_x_1706) ;  /* 0x0000004000007945 */ /* 0x000fe20003800000 */
[----:B------:R-:W-:Y:S05]  /*f920*/  @!P5 BRA `(.L_x_1707) ;  /* 0x000000200000d947 */ /* 0x000fea0003800000 */
[----:B------:R4:W-:Y:S04]  /*f930*/  RED.E.ADD.F32.FTZ.RN.STRONG.GPU [R4.64+-0x1000], R132 ;  /* 0xfff000840400798e */ /* 0x0009e8000c10e7aa */
[----:B---3--:R4:W-:Y:S02]  /*f940*/  RED.E.ADD.F32.FTZ.RN.STRONG.GPU [R6.64+-0x1000], R57 ;  /* 0xfff000390600798e */ /* 0x0089e4000c10e7aa */
.L_x_1707:
[----:B------:R-:W-:Y:S05]  /*f950*/  BSYNC B0 ;  /* 0x0000000000007941 */ /* 0x000fea0003800000 */
.L_x_1706:
        /* <DEDUP_REMOVED lines=12> */
.L_x_1709:
[----:B---3--:R-:W-:Y:S05]  /*fa20*/  BSYNC B0 ;  /* 0x0000000000007941 */ /* 0x008fea0003800000 */
.L_x_1708:
[----:B------:R-:W3:Y:S01]  /*fa30*/  LDS R59, [R59.X4+0xb800] ;  /* 0x00b800003b3b7984 */ /* 0x000ee20000004800 */
[----:B------:R-:W-:Y:S01]  /*fa40*/  BSSY B0, `(.L_x_1710) ;  /* 0x0000004000007945 */ /* 0x000fe20003800000 */
[----:B------:R-:W-:Y:S05]  /*fa50*/  @!P0 BRA `(.L_x_1711) ;  /* 0x0000002000008947 */ /* 0x000fea0003800000 */
[----:B------:R4:W-:Y:S04]  /*fa60*/  RED.E.ADD.F32.FTZ.RN.STRONG.GPU [R4.64+-0xc00], R134 ;  /* 0xfff400860400798e */ /* 0x0009e8000c10e7aa */
[----:B---3--:R4:W-:Y:S02]  /*fa70*/  RED.E.ADD.F32.FTZ.RN.STRONG.GPU [R6.64+-0xc00], R59 ;  /* 0xfff4003b0600798e */ /* 0x0089e4000c10e7aa */
.L_x_1711:
[----:B------:R-:W-:Y:S05]  /*fa80*/  BSYNC B0 ;  /* 0x0000000000007941 */ /* 0x000fea0003800000 */
.L_x_1710:
[----:B----4-:R4:W3:Y:S01]  /*fa90*/  LDS R3, [R60.X4+0xba00] ;  /* 0x00ba00003c037984 */ /* 0x0108e20000004800 */
[----:B------:R-:W-:Y:S01]  /*faa0*/  BSSY B0, `(.L_x_1712) ;  /* 0x0000004000007945 */ /* 0x000fe20003800000 */
[----:B------:R-:W-:Y:S05]  /*fab0*/  @!P1 BRA `(.L_x_1713) ;  /* 0x0000002000009947 */ /* 0x000fea0003800000 */
[----:B------:R4:W-:Y:S04]  /*fac0*/  RED.E.ADD.F32.FTZ.RN.STRONG.GPU [R4.64+-0xa00], R135 ;  /* 0xfff600870400798e */ /* 0x0009e8000c10e7aa */
[----:B---3--:R4:W-:Y:S02]  /*fad0*/  RED.E.ADD.F32.FTZ.RN.STRONG.GPU [R6.64+-0xa00], R3 ;  /* 0xfff600030600798e */ /* 0x0089e4000c10e7aa */
.L_x_1713:
[----:B------:R-:W-:Y:S05]  /*fae0*/  BSYNC B0 ;  /* 0x0000000000007941 */ /* 0x000fea0003800000 */
.L_x_1712:
[----:B------:R-:W4:Y:S01]  /*faf0*/  LDS R61, [R61.X4+0xbc00] ;  /* 0x00bc00003d3d7984 */ /* 0x000f220000004800 */
[----:B------:R-:W-:Y:S01]  /*fb00*/  BSSY B0, `(.L_x_1714) ;  /* 0x0000004000007945 */ /* 0x000fe20003800000 */
[----:B------:R-:W-:Y:S05]  /*fb10*/  @!P2 BRA `(.L_x_1715) ;  /* 0x000000200000a947 */ /* 0x000fea0003800000 */
[----:B------:R4:W-:Y:S04]  /*fb20*/  RED.E.ADD.F32.FTZ.RN.STRONG.GPU [R4.64+-0x800], R136 ;  /* 0xfff800880400798e */ /* 0x0009e8000c10e7aa */
[----:B----4-:R4:W-:Y:S02]  /*fb30*/  RED.E.ADD.F32.FTZ.RN.STRONG.GPU [R6.64+-0x800], R61 ;  /* 0xfff8003d0600798e */ /* 0x0109e4000c10e7aa */
.L_x_1715:
[----:B------:R-:W-:Y:S05]  /*fb40*/  BSYNC B0 ;  /* 0x0000000000007941 */ /* 0x000fea0003800000 */
.L_x_1714:
[----:B---34-:R3:W4:Y:S01]  /*fb50*/  LDS R3, [R62.X4+0xbe00] ;  /* 0x00be00003e037984 */ /* 0x0187220000004800 */
[----:B------:R-:W-:Y:S01]  /*fb60*/  BSSY B0, `(.L_x_1716) ;  /* 0x0000004000007945 */ /* 0x000fe20003800000 */
[----:B------:R-:W-:Y:S05]  /*fb70*/  @!P3 BRA `(.L_x_1717) ;  /* 0x000000200000b947 */ /* 0x000fea0003800000 */
[----:B------:R3:W-:Y:S04]  /*fb80*/  RED.E.ADD.F32.FTZ.RN.STRONG.GPU [R4.64+-0x600], R137 ;  /* 0xfffa00890400798e */ /* 0x0007e8000c10e7aa */
[----:B----4-:R3:W-:Y:S02]  /*fb90*/  RED.E.ADD.F32.FTZ.RN.STRONG.GPU [R6.64+-0x600], R3 ;  /* 0xfffa00030600798e */ /* 0x0107e4000c10e7aa */
.L_x_1717:
[----:B------:R-:W-:Y:S05]  /*fba0*/  BSYNC B0 ;  /* 0x0000000000007941 */ /* 0x000fea0003800000 */
.L_x_1716:
[----:B------:R-:W3:Y:S01]  /*fbb0*/  LDS R63, [R63.X4+0xc000] ;  /* 0x00c000003f3f7984 */ /* 0x000ee20000004800 */
[----:B------:R-:W-:Y:S01]  /*fbc0*/  BSSY B0, `(.L_x_1718) ;  /* 0x0000004000007945 */ /* 0x000fe20003800000 */
[----:B------:R-:W-:Y:S05]  /*fbd0*/  @!P4 BRA `(.L_x_1719) ;  /* 0x000000200000c947 */ /* 0x000fea0003800000 */
[----:B------:R4:W-:Y:S04]  /*fbe0*/  RED.E.ADD.F32.FTZ.RN.STRONG.GPU [R4.64+-0x400], R138 ;  /* 0xfffc008a0400798e */ /* 0x0009e8000c10e7aa */
[----:B---3--:R4:W-:Y:S02]  /*fbf0*/  RED.E.ADD.F32.FTZ.RN.STRONG.GPU [R6.64+-0x400], R63 ;  /* 0xfffc003f0600798e */ /* 0x0089e4000c10e7aa */
.L_x_1719:
[----:B------:R-:W-:Y:S05]  /*fc00*/  BSYNC B0 ;  /* 0x0000000000007941 */ /* 0x000fea0003800000 */
.L_x_1718:
[----:B---34-:R3:W4:Y:S01]  /*fc10*/  LDS R3, [R64.X4+0xc200] ;  /* 0x00c2000040037984 */ /* 0x0187220000004800 */
[----:B------:R-:W-:Y:S01]  /*fc20*/  BSSY B0, `(.L_x_1720) ;  /* 0x0000004000007945 */ /* 0x000fe20003800000 */
[----:B------:R-:W-:Y:S05]  /*fc30*/  @!P5 BRA `(.L_x_1721) ;  /* 0x000000200000d947 */ /* 0x000fea0003800000 */
[----:B------:R3:W-:Y:S04]  /*fc40*/  RED.E.ADD.F32.FTZ.RN.STRONG.GPU [R4.64+-0x200], R139 ;  /* 0xfffe008b0400798e */ /* 0x0007e8000c10e7aa */
[----:B----4-:R3:W-:Y:S02]  /*fc50*/  RED.E.ADD.F32.FTZ.RN.STRONG.GPU [R6.64+-0x200], R3 ;  /* 0xfffe00030600798e */ /* 0x0107e4000c10e7aa */
.L_x_1721:
[----:B------:R-:W-:Y:S05]  /*fc60*/  BSYNC B0 ;  /* 0x0000000000007941 */ /* 0x000fea0003800000 */
.L_x_1720:
[----:B-1-3--:R-:W1:Y:S01]  /*fc70*/  SHFL.DOWN PT, R5, R0, 0x1, 0x1f ;  /* 0x08201f0000057f89 */ /* 0x00ae6200000e0000 */
[C---:B------:R-:W-:Y:S01]  /*fc80*/  ISETP.GT.AND P0, PT, R121.reuse, 0x1e, PT ;  /* 0x0000001e7900780c */ /* 0x040fe20003f04270 */
        /* <DEDUP_REMOVED lines=10> */
[----:B------:R-:W-:Y:S02]  /*fd30*/  FFMA.FTZ R27, R27, R127, R28 ;  /* 0x0000007f1b1b7223 */ /* 0x000fe4000001001c */
        /* <DEDUP_REMOVED lines=17> */
[----:B------:R-:W-:Y:S02]  /*fe50*/  FADD.FTZ R201, R9, R201 ;  /* 0x000000c909c97221 */ /* 0x000fe40000010000 */
[----:B------:R-:W-:Y:S02]  /*fe60*/  FFMA.FTZ R228, R112, R23, R228 ;  /* 0x0000001770e47223 */ /* 0x000fe400000100e4 */
[----:B------:R-:W-:Y:S02]  /*fe70*/  FFMA.FTZ R229, R113, R25, R229 ;  /* 0x0000001971e57223 */ /* 0x000fe400000100e5 */
[----:B-1----:R-:W-:Y:S02]  /*fe80*/  @!P0 FADD.FTZ R0, R0, R5 ;  /* 0x0000000500008221 */ /* 0x002fe40000010000 */
[----:B------:R-:W-:Y:S02]  /*fe90*/  FADD.FTZ R200, R11, R200 ;  /* 0x000000c80bc87221 */ /* 0x000fe40000010000 */
[----:B---3--:R-:W-:Y:S01]  /*fea0*/  @!P0 FADD.FTZ R2, R2, R3 ;  /* 0x0000000302028221 */ /* 0x008fe20000010000 */
[----:B------:R-:W1:Y:S01]  /*feb0*/  SHFL.DOWN PT, R5, R0, 0x4, 0x1f ;  /* 0x08801f0000057f89 */ /* 0x000e6200000e0000 */
[----:B------:R-:W-:Y:S01]  /*fec0*/  ISETP.GT.AND P0, PT, R121, 0x1b, PT ;  /* 0x0000001b7900780c */ /* 0x000fe20003f04270 */
[----:B------:R-:W-:-:S02]  /*fed0*/  FADD.FTZ R199, R140, R199 ;  /* 0x000000c78cc77221 */ /* 0x000fc40000010000 */
[----:B------:R-:W3:Y:S01]  /*fee0*/  SHFL.DOWN PT, R3, R2, 0x4, 0x1f ;  /* 0x08801f0002037f89 */ /* 0x000ee200000e0000 */
[----:B------:R-:W-:Y:S02]  /*fef0*/  FFMA.FTZ R231, R115, R32, R231 ;  /* 0x0000002073e77223 */ /* 0x000fe400000100e7 */
[----:B------:R-:W-:Y:S02]  /*ff00*/  FADD.FTZ R198, R27, R198 ;  /* 0x000000c61bc67221 */ /* 0x000fe40000010000 */
[----:B------:R-:W-:Y:S02]  /*ff10*/  FFMA.FTZ R232, R116, R33, R232 ;  /* 0x0000002174e87223 */ /* 0x000fe400000100e8 */
[----:B------:R-:W-:Y:S02]  /*ff20*/  FADD.FTZ R197, R146, R197 ;  /* 0x000000c592c57221 */ /* 0x000fe40000010000 */
[----:B------:R-:W-:Y:S02]  /*ff30*/  FADD.FTZ R196, R145, R196 ;  /* 0x000000c491c47221 */ /* 0x000fe40000010000 */
[----:B-1----:R-:W-:-:S02]  /*ff40*/  @!P0 FADD.FTZ R0, R0, R5 ;  /* 0x0000000500008221 */ /* 0x002fc40000010000 */
        /* <DEDUP_REMOVED lines=31> */
.L_x_1723:
[----:B------:R-:W-:Y:S05]  /*10140*/  BSYNC B0 ;  /* 0x0000000000007941 */ /* 0x000fea0003800000 */
.L_x_1722:
        /* <DEDUP_REMOVED lines=8> */
.L_x_1623:
        /* <DEDUP_REMOVED lines=11> */
[----:B------:R-:W-:Y:S01]  /*10280*/  F2FP.PACK_AB R225, R225, R226 ;  /* 0x000000e2e1e1723e */ /* 0x000fe200000000ff */
[----:B------:R-:W-:Y:S01]  /*10290*/  ULDC.64 UR32, c[0x0][0x2f8] ;  /* 0x0000be0000207ab9 */ /* 0x000fe20000000a00 */
[----:B------:R-:W-:Y:S01]  /*102a0*/  PRMT R2, R229, 0x7632, R2 ;  /* 0x00007632e5027816 */ /* 0x000fe20000000002 */
[----:B------:R-:W-:Y:S01]  /*102b0*/  UIMAD UR8, UR13, UR32, URZ ;  /* 0x000000200d0872a4 */ /* 0x000fe2000f8e023f */
[----:B------:R-:W-:Y:S01]  /*102c0*/  PRMT R3, R227, 0x7632, R3 ;  /* 0x00007632e3037816 */ /* 0x000fe20000000003 */
[----:B------:R-:W-:Y:S01]  /*102d0*/  UIMAD UR27, UR12, UR9, UR7 ;  /* 0x000000090c1b72a4 */ /* 0x000fe2000f8e0207 */
        /* <DEDUP_REMOVED lines=17> */
[----:B------:R0:W-:Y:S01]  /*103f0*/  STS.U16 [R119+0xe], R0 ;  /* 0x00000e0077007388 */ /* 0x0001e20000000400 */
[----:B-1----:R-:W-:-:S03]  /*10400*/  PRMT R3, R219, 0x7632, R3 ;  /* 0x00007632db037816 */ /* 0x002fc60000000003 */
[----:B------:R-:W-:Y:S04]  /*10410*/  STS.U16 [R119+0x4], R229 ;  /* 0x000004e577007388 */ /* 0x000fe80000000400 */
[----:B------:R-:W-:Y:S01]  /*10420*/  STS.U16 [R119+0x8], R227 ;  /* 0x000008e377007388 */ /* 0x000fe20000000400 */
        /* <DEDUP_REMOVED lines=46> */
.L_x_1726:
[----:B------:R-:W-:Y:S05]  /*10710*/  BSYNC B0 ;  /* 0x0000000000007941 */ /* 0x000fea0003800000 */
.L_x_1725:
        /* <DEDUP_REMOVED lines=58> */
[----:B------:R-:W-:Y:S04]  /*10ac0*/  @!P2 STG.E.U16 [R2.64+-0xd00], R31 ;  /* 0xfff3001f0200a986 */ /* 0x000fe8000c10152a */
[----:B------:R-:W-:Y:S04]  /*10ad0*/  @!P3 STG.E.U16 [R2.64+-0xcc0], R33 ;  /* 0xfff340210200b986 */ /* 0x000fe8000c10152a */
[----:B------:R-:W-:Y:S04]  /*10ae0*/  @!P4 STG.E.U16 [R2.64+-0xc80], R35 ;  /* 0xfff380230200c986 */ /* 0x000fe8000c10152a */
[----:B------:R4:W-:Y:S01]  /*10af0*/  @!P5 STG.E.U16 [R2.64+-0xc40], R37 ;  /* 0xfff3c0250200d986 */ /* 0x0009e2000c10152a */
[----:B------:R-:W-:-:S04]  /*10b00*/  LEA R50, R121, R0, 0x4 ;  /* 0x0000000079327211 */ /* 0x000fc800078e20ff */
[C---:B------:R-:W-:Y:S02]  /*10b10*/  IADD3 R4, R50.reuse, 0x1, RZ ;  /* 0x0000000132047810 */ /* 0x040fe40007ffe0ff */
[C---:B------:R-:W-:Y:S02]  /*10b20*/  IADD3 R7, R50.reuse, 0x3, RZ ;  /* 0x0000000332077810 */ /* 0x040fe40007ffe0ff */
[----:B------:R-:W-:Y:S02]  /*10b30*/  IADD3 R8, R50, 0x4, RZ ;  /* 0x0000000432087810 */ /* 0x000fe40007ffe0ff */
[-C--:B------:R-:W-:Y:S02]  /*10b40*/  LEA.HI.SX32 R4, R4, R50.reuse, 0x1b ;  /* 0x0000003204047211 */ /* 0x080fe400078fdaff */
[-C--:B------:R-:W-:Y:S02]  /*10b50*/  LEA.HI.SX32 R7, R7, R50.reuse, 0x1b ;  /* 0x0000003207077211 */ /* 0x080fe400078fdaff */
[----:B------:R-:W-:-:S02]  /*10b60*/  LEA.HI.SX32 R8, R8, R50, 0x1b ;  /* 0x0000003208087211 */ /* 0x000fc400078fdaff */
[----:B------:R-:W-:Y:S02]  /*10b70*/  SHF.L.U32 R4, R4, 0x1, RZ ;  /* 0x0000000104047819 */ /* 0x000fe400000006ff */
[C---:B0-----:R-:W-:Y:S02]  /*10b80*/  IADD3 R9, R50.reuse, 0x5, RZ ;  /* 0x0000000532097810 */ /* 0x041fe40007ffe0ff */
[----:B------:R-:W-:Y:S02]  /*10b90*/  SHF.L.U32 R7, R7, 0x1, RZ ;  /* 0x0000000107077819 */ /* 0x000fe400000006ff */
[----:B------:R-:W-:Y:S02]  /*10ba0*/  IADD3 R10, R50, 0x6, RZ ;  /* 0x00000006320a7810 */ /* 0x000fe40007ffe0ff */
[----:B------:R-:W-:Y:S02]  /*10bb0*/  SHF.L.U32 R8, R8, 0x1, RZ ;  /* 0x0000000108087819 */ /* 0x000fe400000006ff */
[----:B-1----:R-:W-:-:S02]  /*10bc0*/  IADD3 R11, R50, 0x7, RZ ;  /* 0x00000007320b7810 */ /* 0x002fc40007ffe0ff */
[C---:B------:R-:W-:Y:S02]  /*10bd0*/  IADD3 R12, R50.reuse, 0x8, RZ ;  /* 0x00000008320c7810 */ /* 0x040fe40007ffe0ff */
[-C--:B------:R-:W-:Y:S02]  /*10be0*/  LEA.HI.SX32 R9, R9, R50.reuse, 0x1b ;  /* 0x0000003209097211 */ /* 0x080fe400078fdaff */
[----:B---3--:R-:W-:Y:S02]  /*10bf0*/  IADD3 R13, R50, 0x9, RZ ;  /* 0x00000009320d7810 */ /* 0x008fe40007ffe0ff */
[-C--:B------:R-:W-:Y:S02]  /*10c00*/  LEA.HI.SX32 R10, R10, R50.reuse, 0x1b ;  /* 0x000000320a0a7211 */ /* 0x080fe400078fdaff */
[----:B------:R-:W-:Y:S02]  /*10c10*/  IADD3 R14, R50, 0xa, RZ ;  /* 0x0000000a320e7810 */ /* 0x000fe40007ffe0ff */
[----:B------:R-:W-:-:S02]  /*10c20*/  LEA.HI.SX32 R11, R11, R50, 0x1b ;  /* 0x000000320b0b7211 */ /* 0x000fc400078fdaff */
[----:B----4-:R-:W-:Y:S02]  /*10c30*/  F2FP.PACK_AB R2, R203, R202 ;  /* 0x000000cacb02723e */ /* 0x010fe400000000ff */
[----:B------:R-:W-:Y:S02]  /*10c40*/  IADD3 R15, R50, 0xb, RZ ;  /* 0x0000000b320f7810 */ /* 0x000fe40007ffe0ff */
[----:B------:R-:W-:Y:S02]  /*10c50*/  LEA.HI.SX32 R12, R12, R50, 0x1b ;  /* 0x000000320c0c7211 */ /* 0x000fe400078fdaff */
[C---:B------:R-:W-:Y:S02]  /*10c60*/  IADD3 R16, R50.reuse, 0xc, RZ ;  /* 0x0000000c32107810 */ /* 0x040fe40007ffe0ff */
[----:B------:R-:W-:Y:S02]  /*10c70*/  SHF.L.U32 R9, R9, 0x1, RZ ;  /* 0x0000000109097819 */ /* 0x000fe400000006ff */
[----:B------:R-:W-:-:S02]  /*10c80*/  IADD3 R17, R50, 0xd, RZ ;  /* 0x0000000d32117810 */ /* 0x000fc40007ffe0ff */
[----:B------:R-:W-:Y:S02]  /*10c90*/  LEA.HI.SX32 R13, R13, R50, 0x1b ;  /* 0x000000320d0d7211 */ /* 0x000fe400078fdaff */
[----:B------:R-:W-:Y:S02]  /*10ca0*/  F2FP.PACK_AB R3, R205, R204 ;  /* 0x000000cccd03723e */ /* 0x000fe400000000ff */
[----:B------:R-:W-:Y:S02]  /*10cb0*/  SHF.L.U32 R10, R10, 0x1, RZ ;  /* 0x000000010a0a7819 */ /* 0x000fe400000006ff */
[----:B------:R-:W-:Y:S02]  /*10cc0*/  IADD3 R18, R50, 0xe, RZ ;  /* 0x0000000e32127810 */ /* 0x000fe40007ffe0ff */
[----:B------:R-:W-:Y:S02]  /*10cd0*/  LEA.HI.SX32 R14, R14, R50, 0x1b ;  /* 0x000000320e0e7211 */ /* 0x000fe400078fdaff */
[----:B------:R-:W-:-:S02]  /*10ce0*/  PRMT R27, R2, 0x7632, R27 ;  /* 0x00007632021b7816 */ /* 0x000fc4000000001b */
[----:B------:R-:W-:Y:S02]  /*10cf0*/  SHF.L.U32 R11, R11, 0x1, RZ ;  /* 0x000000010b0b7819 */ /* 0x000fe400000006ff */
[----:B------:R-:W-:Y:S02]  /*10d00*/  IADD3 R19, R50, 0xf, RZ ;  /* 0x0000000f32137810 */ /* 0x000fe40007ffe0ff */
[-C--:B------:R-:W-:Y:S02]  /*10d10*/  LEA.HI.SX32 R15, R15, R50.reuse, 0x1b ;  /* 0x000000320f0f7211 */ /* 0x080fe400078fdaff */
[----:B------:R-:W-:Y:S02]  /*10d20*/  SHF.L.U32 R12, R12, 0x1, RZ ;  /* 0x000000010c0c7819 */ /* 0x000fe400000006ff */
[-C--:B------:R-:W-:Y:S02]  /*10d30*/  LEA.HI.SX32 R16, R16, R50.reuse, 0x1b ;  /* 0x0000003210107211 */ /* 0x080fe400078fdaff */
        /* <DEDUP_REMOVED lines=17> */
[----:B------:R-:W-:Y:S02]  /*10e50*/  F2FP.PACK_AB R198, R199, R198 ;  /* 0x000000c6c7c6723e */ /* 0x000fe400000000ff */
[----:B------:R-:W-:Y:S01]  /*10e60*/  PRMT R21, R196, 0x7632, R21 ;  /* 0x00007632c4157816 */ /* 0x000fe20000000015 */
[----:B------:R-:W-:Y:S01]  /*10e70*/  FADD.FTZ R5, R0, R199 ;  /* 0x000000c700057221 */ /* 0x000fe20000010000 */
[----:B------:R-:W-:-:S02]  /*10e80*/  SHF.L.U32 R6, R6, 0x1, RZ ;  /* 0x0000000106067819 */ /* 0x000fc400000006ff */
[----:B------:R-:W-:Y:S02]  /*10e90*/  PRMT R23, R198, 0x7632, R23 ;  /* 0x00007632c6177816 */ /* 0x000fe40000000017 */
[----:B------:R-:W-:-:S04]  /*10ea0*/  F2FP.PACK_AB R0, R201, R200 ;  /* 0x000000c8c900723e */ /* 0x000fc800000000ff */
[----:B------:R-:W-:Y:S01]  /*10eb0*/  PRMT R25, R0, 0x7632, R25 ;  /* 0x0000763200197816 */ /* 0x000fe20000000019 */
[----:B------:R-:W-:Y:S04]  /*10ec0*/  STS.U16 [R119], R196 ;  /* 0x000000c477007388 */ /* 0x000fe80000000400 */
[----:B------:R0:W-:Y:S04]  /*10ed0*/  STS.U16 [R4+0x2], R21 ;  /* 0x0000021504007388 */ /* 0x0001e80000000400 */
[----:B------:R-:W-:Y:S04]  /*10ee0*/  STS.U16 [R6+0x4], R198 ;  /* 0x000004c606007388 */ /* 0x000fe80000000400 */
[----:B------:R-:W-:Y:S04]  /*10ef0*/  STS.U16 [R7+0x6], R23 ;  /* 0x0000061707007388 */ /* 0x000fe80000000400 */
[----:B------:R1:W-:Y:S01]  /*10f00*/  STS.U16 [R8+0x8], R0 ;  /* 0x0000080008007388 */ /* 0x0003e20000000400 */
[----:B0-----:R-:W-:-:S03]  /*10f10*/  PRMT R4, R3, 0x7632, R4 ;  /* 0x0000763203047816 */ /* 0x001fc60000000004 */
[----:B------:R-:W-:Y:S01]  /*10f20*/  STS.U16 [R9+0xa], R25 ;  /* 0x00000a1909007388 */ /* 0x000fe20000000400 */
[----:B-1----:R-:W-:-:S03]  /*10f30*/  F2FP.PACK_AB R0, R207, R206 ;  /* 0x000000cecf00723e */ /* 0x002fc600000000ff */
[----:B------:R0:W-:Y:S01]  /*10f40*/  STS.U16 [R10+0xc], R2 ;  /* 0x00000c020a007388 */ /* 0x0001e20000000400 */
[C---:B------:R-:W-:Y:S02]  /*10f50*/  PRMT R7, R0.reuse, 0x7610, R7 ;  /* 0x0000761000077816 */ /* 0x040fe40000000007 */
[----:B------:R-:W-:Y:S02]  /*10f60*/  PRMT R6, R0, 0x7632, R6 ;  /* 0x0000763200067816 */ /* 0x000fe40000000006 */
[----:B------:R-:W-:Y:S01]  /*10f70*/  F2FP.PACK_AB R0, R215, R208 ;  /* 0x000000d0d700723e */ /* 0x000fe200000000ff */
[----:B------:R-:W-:Y:S01]  /*10f80*/  STS.U16 [R11+0xe], R27 ;  /* 0x00000e1b0b007388 */ /* 0x000fe20000000400 */
[----:B0-----:R-:W-:-:S03]  /*10f90*/  F2FP.PACK_AB R2, R164, R216 ;  /* 0x000000d8a402723e */ /* 0x001fc600000000ff */
[----:B------:R0:W-:Y:S01]  /*10fa0*/  STS.U16 [R12+0x10], R3 ;  /* 0x000010030c007388 */ /* 0x0001e20000000400 */
[----:B------:R-:W-:-:S03]  /*10fb0*/  PRMT R8, R0, 0x7610, R8 ;  /* 0x0000761000087816 */ /* 0x000fc60000000008 */
[----:B------:R1:W-:Y:S04]  /*10fc0*/  STS.U16 [R13+0x12], R4 ;  /* 0x000012040d007388 */ /* 0x0003e80000000400 */
[----:B------:R-:W-:Y:S01]  /*10fd0*/  STS.U16 [R14+0x14], R7 ;  /* 0x000014070e007388 */ /* 0x000fe20000000400 */
[----:B0-----:R-:W-:-:S03]  /*10fe0*/  PRMT R3, R0, 0x7632, R3 ;  /* 0x0000763200037816 */ /* 0x001fc60000000003 */
[----:B------:R-:W-:Y:S01]  /*10ff0*/  STS.U16 [R15+0x16], R6 ;  /* 0x000016060f007388 */ /* 0x000fe20000000400 */
[----:B-1----:R-:W-:-:S03]  /*11000*/  PRMT R4, R2, 0x7632, R4 ;  /* 0x0000763202047816 */ /* 0x002fc60000000004 */
[----:B------:R-:W-:Y:S01]  /*11010*/  STS.U16 [R16+0x18], R8 ;  /* 0x0000180810007388 */ /* 0x000fe20000000400 */
[----:B------:R-:W-:-:S03]  /*11020*/  MOV R0, UR28 ;  /* 0x0000001c00007c02 */ /* 0x000fc60008000f00 */
        /* <DEDUP_REMOVED lines=54> */
.L_x_1728:
[----:B0-----:R-:W-:Y:S05]  /*11390*/  BSYNC B0 ;  /* 0x0000000000007941 */ /* 0x001fea0003800000 */
.L_x_1727:
        /* <DEDUP_REMOVED lines=24> */
[----:B------:R-:W-:Y:S01]  /*11520*/  UIADD3 UR20, UP5, UR20, -0x1000, URZ ;  /* 0xfffff00014147890 */ /* 0x000fe2000ffbe03f */
[----:B------:R-:W-:Y:S01]  /*11530*/  LEA.HI.X R3, R3, R0, R4, 0x1, P0 ;  /* 0x0000000003037211 */ /* 0x000fe200000f0c04 */
[----:B------:R-:W-:Y:S01]  /*11540*/  UIADD3 UR6, UR6, 0x1, URZ ;  /* 0x0000000106067890 */ /* 0x000fe2000fffe03f */
        /* <DEDUP_REMOVED lines=10> */
[-C--:B------:R-:W-:Y:S01]  /*115f0*/  ISETP.GE.AND P0, PT, R28, R25.reuse, PT ;  /* 0x000000191c00720c */ /* 0x080fe20003f06270 */
[----:B------:R-:W-:Y:S01]  /*11600*/  UIADD3.X UR19, UR19, -0x1, URZ, UP4, !UPT ;  /* 0xffffffff13137890 */ /* 0x000fe2000a7fe43f */
[-C--:B------:R-:W-:Y:S01]  /*11610*/  ISETP.GE.AND P4, PT, R36, R25.reuse, PT ;  /* 0x000000192400720c */ /* 0x080fe20003f86270 */
        /* <DEDUP_REMOVED lines=23> */
.L_x_1617:
        /* <DEDUP_REMOVED lines=35> */
.L_x_1731:
[----:B-1----:R-:W-:Y:S05]  /*119c0*/  BSYNC B0 ;  /* 0x0000000000007941 */ /* 0x002fea0003800000 */
.L_x_1730:
        /* <DEDUP_REMOVED lines=34> */
.L_x_1733:
[----:B------:R-:W3:Y:S02]  /*11bf0*/  S2R R7, SR_TID.X ;  /* 0x0000000000077919 */ /* 0x000ee40000002100 */
.L_x_1734:
[----:B-1----:R-:W-:Y:S05]  /*11c00*/  BSYNC B0 ;  /* 0x0000000000007941 */ /* 0x002fea0003800000 */
.L_x_1732:
[----:B---3--:R-:W-:-:S13]  /*11c10*/  ISETP.GE.AND P0, PT, R7, c[0x0][0x16c], PT ;  /* 0x00005b0007007a0c */ /* 0x008fda0003f06270 */
[----:B------:R-:W-:Y:S05]  /*11c20*/  @P0 EXIT ;  /* 0x000000000000094d */ /* 0x000fea0003800000 */
[----:B------:R-:W-:Y:S02]  /*11c30*/  ULDC.64 UR6, c[0x0][0x288] ;  /* 0x0000a20000067ab9 */ /* 0x000fe40000000a00 */
[----:B------:R-:W-:Y:S02]  /*11c40*/  UIMAD UR11, UR11, UR6, URZ ;  /* 0x000000060b0b72a4 */ /* 0x000fe4000f8e023f */
[----:B0-2---:R-:W-:Y:S02]  /*11c50*/  UIMAD.WIDE.U32 UR4, UR10, UR6, URZ ;  /* 0x000000060a0472a5 */ /* 0x005fe4000f8e003f */
[----:B------:R-:W-:-:S04]  /*11c60*/  UIMAD UR6, UR10, UR7, UR11 ;  /* 0x000000070a0672a4 */ /* 0x000fc8000f8e020b */
[----:B------:R-:W-:Y:S02]  /*11c70*/  UIADD3 UR6, UR5, UR6, URZ ;  /* 0x0000000605067290 */ /* 0x000fe4000fffe03f */
.L_x_1735:
[----:B0-----:R0:W1:Y:S01]  /*11c80*/  LDS.64 R8, [R7.X8+0xfe80] ;  /* 0x00fe800007087984 */ /* 0x0010620000008a00 */
        /* <DEDUP_REMOVED lines=9> */
[----:B0-----:R-:W-:-:S04]  /*11d20*/  IADD3 R7, R7, c[0x0][0x0], RZ ;  /* 0x0000000007077a10 */ /* 0x001fc80007ffe0ff */
[----:B------:R-:W-:Y:S02]  /*11d30*/  IADD3 R3, R5, R3, RZ ;  /* 0x0000000305037210 */ /* 0x000fe40007ffe0ff */
[----:B------:R-:W-:-:S04]  /*11d40*/  LEA R2, P0, R4, c[0x0][0x310], 0x3 ;  /* 0x0000c40004027a11 */ /* 0x000fc800078018ff */
[----:B------:R-:W-:Y:S02]  /*11d50*/  LEA.HI.X R3, R4, c[0x0][0x314], R3, 0x3, P0 ;  /* 0x0000c50004037a11 */ /* 0x000fe400000f1c03 */
[----:B------:R-:W-:-:S03]  /*11d60*/  ISETP.GE.AND P0, PT, R7, c[0x0][0x16c], PT ;  /* 0x00005b0007007a0c */ /* 0x000fc60003f06270 */
[----:B-1----:R0:W-:Y:S04]  /*11d70*/  RED.E.ADD.F32.FTZ.RN.STRONG.GPU [R2.64], R8 ;  /* 0x000000080200798e */ /* 0x0021e8000c10e7aa */
[----:B------:R0:W-:Y:S06]  /*11d80*/  RED.E.ADD.F32.FTZ.RN.STRONG.GPU [R2.64+0x4], R9 ;  /* 0x000004090200798e */ /* 0x0001ec000c10e7aa */
[----:B------:R-:W-:Y:S05]  /*11d90*/  @!P0 BRA `(.L_x_1735) ;  /* 0xfffffee000008947 */ /* 0x000fea000383ffff */
[----:B------:R-:W-:Y:S05]  /*11da0*/  EXIT ;  /* 0x000000000000794d */ /* 0x000fea0003800000 */
.L_x_1628:
[----:B------:R-:W-:Y:S01]  /*11db0*/  HFMA2.MMA R65, -RZ, RZ, 0, 5.9604644775390625e-08 ;  /* 0x00000001ff417435 */ /* 0x000fe200000001ff */
[----:B------:R-:W-:-:S02]  /*11dc0*/  MOV R71, R68 ;  /* 0x0000004400477202 */ /* 0x000fc40000000f00 */
[----:B------:R-:W-:Y:S02]  /*11dd0*/  MOV R213, RZ ;  /* 0x000000ff00d57202 */ /* 0x000fe40000000f00 */
[----:B------:R-:W-:Y:S02]  /*11de0*/  MOV R212, 0xffffffff ;  /* 0xffffffff00d47802 */ /* 0x000fe40000000f00 */
[----:B------:R-:W-:Y:S02]  /*11df0*/  MOV R64, 0x11e10 ;  /* 0x00011e1000407802 */ /* 0x000fe40000000f00 */
[----:B0----5:R-:W-:Y:S05]  /*11e00*/  CALL.REL.NOINC `($__internal_41_$__cuda_sm70_shflsync_up) ;  /* 0x00001de000007944 */ /* 0x021fea0003c00000 */
[----:B-1----:R-:W-:Y:S01]  /*11e10*/  MOV R66, R71 ;  /* 0x0000004700427202 */ /* 0x002fe20000000f00 */
[----:B------:R-:W-:Y:S05]  /*11e20*/  BRA `(.L_x_1736) ;  /* 0xffff768000007947 */ /* 0x000fea000383ffff */
.L_x_1629:
[----:B------:R-:W-:Y:S01]  /*11e30*/  HFMA2.MMA R65, -RZ, RZ, 0, 5.9604644775390625e-08 ;  /* 0x00000001ff417435 */ /* 0x000fe200000001ff */
[----:B------:R-:W-:Y:S02]  /*11e40*/  MOV R71, R69 ;  /* 0x0000004500477202 */ /* 0x000fe40000000f00 */
[----:B------:R-:W-:Y:S02]  /*11e50*/  MOV R213, RZ ;  /* 0x000000ff00d57202 */ /* 0x000fe40000000f00 */
[----:B------:R-:W-:-:S02]  /*11e60*/  MOV R212, 0xffffffff ;  /* 0xffffffff00d47802 */ /* 0x000fc40000000f00 */
[----:B------:R-:W-:Y:S02]  /*11e70*/  MOV R64, 0x11e90 ;  /* 0x00011e9000407802 */ /* 0x000fe40000000f00 */
[----:B012--5:R-:W-:Y:S05]  /*11e80*/  CALL.REL.NOINC `($__internal_41_$__cuda_sm70_shflsync_up) ;  /* 0x00001d6000007944 */ /* 0x027fea0003c00000 */
[----:B------:R-:W-:Y:S01]  /*11e90*/  HFMA2.MMA R65, -RZ, RZ, 0, 5.9604644775390625e-08 ;  /* 0x00000001ff417435 */ /* 0x000fe200000001ff */
[----:B-1----:R-:W-:Y:S02]  /*11ea0*/  MOV R67, R71 ;  /* 0x0000004700437202 */ /* 0x002fe40000000f00 */
[----:B------:R-:W-:Y:S02]  /*11eb0*/  MOV R71, R211 ;  /* 0x000000d300477202 */ /* 0x000fe40000000f00 */
[----:B------:R-:W-:Y:S02]  /*11ec0*/  MOV R213, RZ ;  /* 0x000000ff00d57202 */ /* 0x000fe40000000f00 */
[----:B------:R-:W-:Y:S02]  /*11ed0*/  MOV R212, 0xffffffff ;  /* 0xffffffff00d47802 */ /* 0x000fe40000000f00 */
[----:B------:R-:W-:Y:S02]  /*11ee0*/  MOV R64, 0x11f00 ;  /* 0x00011f0000407802 */ /* 0x000fe40000000f00 */
[----:B------:R-:W-:Y:S05]  /*11ef0*/  CALL.REL.NOINC `($__internal_41_$__cuda_sm70_shflsync_up) ;  /* 0x00001cf000007944 */ /* 0x000fea0003c00000 */
[----:B------:R-:W-:Y:S01]  /*11f00*/  HFMA2.MMA R65, -RZ, RZ, 0, 5.9604644775390625e-08 ;  /* 0x00000001ff417435 */ /* 0x000fe200000001ff */
[----:B-1----:R-:W-:-:S02]  /*11f10*/  MOV R70, R71 ;  /* 0x0000004700467202 */ /* 0x002fc40000000f00 */
[----:B------:R-:W-:Y:S02]  /*11f20*/  MOV R71, R210 ;  /* 0x000000d200477202 */ /* 0x000fe40000000f00 */
[----:B------:R-:W-:Y:S02]  /*11f30*/  MOV R213, RZ ;  /* 0x000000ff00d57202 */ /* 0x000fe40000000f00 */
[----:B------:R-:W-:Y:S02]  /*11f40*/  MOV R212, 0xffffffff ;  /* 0xffffffff00d47802 */ /* 0x000fe40000000f00 */
[----:B------:R-:W-:Y:S02]  /*11f50*/  MOV R64, 0x11f70 ;  /* 0x00011f7000407802 */ /* 0x000fe40000000f00 */
[----:B------:R-:W-:Y:S05]  /*11f60*/  CALL.REL.NOINC `($__internal_41_$__cuda_sm70_shflsync_up) ;  /* 0x00001c8000007944 */ /* 0x000fea0003c00000 */
        /* <DEDUP_REMOVED lines=20> */
[----:B------:R-:W-:Y:S05]  /*120b0*/  CALL.REL.NOINC `($__internal_41_$__cuda_sm70_shflsync_up) ;  /* 0x00001b3000007944 */ /* 0x000fea0003c00000 */
[----:B------:R-:W-:Y:S01]  /*120c0*/  HFMA2.MMA R65, -RZ, RZ, 0, 1.1920928955078125e-07 ;  /* 0x00000002ff417435 */ /* 0x000fe200000001ff */
[----:B-1----:R-:W-:Y:S02]  /*120d0*/  MOV R66, R71 ;  /* 0x0000004700427202 */ /* 0x002fe40000000f00 */
[----:B------:R-:W-:Y:S02]  /*120e0*/  MOV R71, R69 ;  /* 0x0000004500477202 */ /* 0x000fe40000000f00 */
[----:B------:R-:W-:Y:S02]  /*120f0*/  MOV R213, RZ ;  /* 0x000000ff00d57202 */ /* 0x000fe40000000f00 */
[----:B------:R-:W-:-:S02]  /*12100*/  MOV R212, 0xffffffff ;  /* 0xffffffff00d47802 */ /* 0x000fc40000000f00 */
[----:B------:R-:W-:Y:S02]  /*12110*/  MOV R64, 0x12130 ;  /* 0x0001213000407802 */ /* 0x000fe40000000f00 */
[----:B------:R-:W-:Y:S05]  /*12120*/  CALL.REL.NOINC `($__internal_41_$__cuda_sm70_shflsync_up) ;  /* 0x00001ac000007944 */ /* 0x000fea0003c00000 */
[----:B------:R-:W-:Y:S01]  /*12130*/  HFMA2.MMA R65, -RZ, RZ, 0, 1.1920928955078125e-07 ;  /* 0x00000002ff417435 */ /* 0x000fe200000001ff */
[----:B-1----:R-:W-:Y:S02]  /*12140*/  MOV R67, R71 ;  /* 0x0000004700437202 */ /* 0x002fe40000000f00 */
[----:B------:R-:W-:Y:S02]  /*12150*/  MOV R71, R211 ;  /* 0x000000d300477202 */ /* 0x000fe40000000f00 */
[----:B------:R-:W-:Y:S02]  /*12160*/  MOV R213, RZ ;  /* 0x000000ff00d57202 */ /* 0x000fe40000000f00 */
[----:B------:R-:W-:Y:S02]  /*12170*/  MOV R212, 0xffffffff ;  /* 0xffffffff00d47802 */ /* 0x000fe40000000f00 */
[----:B------:R-:W-:Y:S02]  /*12180*/  MOV R64, 0x121a0 ;  /* 0x000121a000407802 */ /* 0x000fe40000000f00 */
[----:B------:R-:W-:Y:S05]  /*12190*/  CALL.REL.NOINC `($__internal_41_$__cuda_sm70_shflsync_up) ;  /* 0x00001a5000007944 */ /* 0x000fea0003c00000 */
[----:B------:R-:W-:Y:S01]  /*121a0*/  HFMA2.MMA R65, -RZ, RZ, 0, 1.1920928955078125e-07 ;  /* 0x00000002ff417435 */ /* 0x000fe200000001ff */
[----:B-1----:R-:W-:-:S02]  /*121b0*/  MOV R70, R71 ;  /* 0x0000004700467202 */ /* 0x002fc40000000f00 */
[----:B------:R-:W-:Y:S02]  /*121c0*/  MOV R71, R210 ;  /* 0x000000d200477202 */ /* 0x000fe40000000f00 */
[----:B------:R-:W-:Y:S02]  /*121d0*/  MOV R213, RZ ;  /* 0x000000ff00d57202 */ /* 0x000fe40000000f00 */
[----:B------:R-:W-:Y:S02]  /*121e0*/  MOV R212, 0xffffffff ;  /* 0xffffffff00d47802 */ /* 0x000fe40000000f00 */
[----:B------:R-:W-:Y:S02]  /*121f0*/  MOV R64, 0x12210 ;  /* 0x0001221000407802 */ /* 0x000fe40000000f00 */
[----:B------:R-:W-:Y:S05]  /*12200*/  CALL.REL.NOINC `($__internal_41_$__cuda_sm70_shflsync_up) ;  /* 0x000019e000007944 */ /* 0x000fea0003c00000 */
        /* <DEDUP_REMOVED lines=18> */
[----:B------:R-:W-:Y:S05]  /*12330*/  CALL.REL.NOINC `($__internal_41_$__cuda_sm70_shflsync_up) ;  /* 0x000018b000007944 */ /* 0x000fea0003c00000 */
[----:B------:R-:W-:Y:S01]  /*12340*/  HFMA2.MMA R65, -RZ, RZ, 0, 2.384185791015625e-07 ;  /* 0x00000004ff417435 */ /* 0x000fe200000001ff */
[----:B-1----:R-:W-:Y:S02]  /*12350*/  MOV R66, R71 ;  /* 0x0000004700427202 */ /* 0x002fe40000000f00 */
[----:B------:R-:W-:Y:S02]  /*12360*/  MOV R71, R69 ;  /* 0x0000004500477202 */ /* 0x000fe40000000f00 */
[----:B------:R-:W-:Y:S02]  /*12370*/  MOV R213, RZ ;  /* 0x000000ff00d57202 */ /* 0x000fe40000000f00 */
[----:B------:R-:W-:Y:S02]  /*12380*/  MOV R212, 0xffffffff ;  /* 0xffffffff00d47802 */ /* 0x000fe40000000f00 */
[----:B------:R-:W-:Y:S02]  /*12390*/  MOV R64, 0x123b0 ;  /* 0x000123b000407802 */ /* 0x000fe40000000f00 */
[----:B------:R-:W-:Y:S05]  /*123a0*/  CALL.REL.NOINC `($__internal_41_$__cuda_sm70_shflsync_up) ;  /* 0x0000184000007944 */ /* 0x000fea0003c00000 */
[----:B------:R-:W-:Y:S01]  /*123b0*/  HFMA2.MMA R65, -RZ, RZ, 0, 2.384185791015625e-07 ;  /* 0x00000004ff417435 */ /* 0x000fe200000001ff */
[----:B-1----:R-:W-:-:S02]  /*123c0*/  MOV R67, R71 ;  /* 0x0000004700437202 */ /* 0x002fc40000000f00 */
[----:B------:R-:W-:Y:S02]  /*123d0*/  MOV R71, R70 ;  /* 0x0000004600477202 */ /* 0x000fe40000000f00 */
[----:B------:R-:W-:Y:S02]  /*123e0*/  MOV R213, RZ ;  /* 0x000000ff00d57202 */ /* 0x000fe40000000f00 */
[----:B------:R-:W-:Y:S02]  /*123f0*/  MOV R212, 0xffffffff ;  /* 0xffffffff00d47802 */ /* 0x000fe40000000f00 */
[----:B------:R-:W-:Y:S02]  /*12400*/  MOV R64, 0x12420 ;  /* 0x0001242000407802 */ /* 0x000fe40000000f00 */
[----:B------:R-:W-:Y:S05]  /*12410*/  CALL.REL.NOINC `($__internal_41_$__cuda_sm70_shflsync_up) ;  /* 0x000017d000007944 */ /* 0x000fea0003c00000 */
[----:B------:R-:W-:Y:S01]  /*12420*/  HFMA2.MMA R65, -RZ, RZ, 0, 2.384185791015625e-07 ;  /* 0x00000004ff417435 */ /* 0x000fe200000001ff */
[----:B-1----:R-:W-:Y:S02]  /*12430*/  MOV R211, R71 ;  /* 0x0000004700d37202 */ /* 0x002fe40000000f00 */
[----:B------:R-:W-:Y:S02]  /*12440*/  MOV R71, R210 ;  /* 0x000000d200477202 */ /* 0x000fe40000000f00 */
[----:B------:R-:W-:-:S02]  /*12450*/  MOV R213, RZ ;  /* 0x000000ff00d57202 */ /* 0x000fc40000000f00 */
[----:B------:R-:W-:Y:S02]  /*12460*/  MOV R212, 0xffffffff ;  /* 0xffffffff00d47802 */ /* 0x000fe40000000f00 */
[----:B------:R-:W-:Y:S02]  /*12470*/  MOV R64, 0x12490 ;  /* 0x0001249000407802 */ /* 0x000fe40000000f00 */
[----:B------:R-:W-:Y:S05]  /*12480*/  CALL.REL.NOINC `($__internal_41_$__cuda_sm70_shflsync_up) ;  /* 0x0000176000007944 */ /* 0x000fea0003c00000 */
        /* <DEDUP_REMOVED lines=17> */
[----:B------:R-:W-:Y:S05]  /*125a0*/  CALL.REL.NOINC `($__internal_41_$__cuda_sm70_shflsync_up) ;  /* 0x0000164000007944 */ /* 0x000fea0003c00000 */
[----:B------:R-:W-:Y:S01]  /*125b0*/  HFMA2.MMA R65, -RZ, RZ, 0, 4.76837158203125e-07 ;  /* 0x00000008ff417435 */ /* 0x000fe200000001ff */
[----:B-1----:R-:W-:-:S02]  /*125c0*/  MOV R66, R71 ;  /* 0x0000004700427202 */ /* 0x002fc40000000f00 */
[----:B------:R-:W-:Y:S02]  /*125d0*/  MOV R71, R67 ;  /* 0x0000004300477202 */ /* 0x000fe40000000f00 */
[----:B------:R-:W-:Y:S02]  /*125e0*/  MOV R213, RZ ;  /* 0x000000ff00d57202 */ /* 0x000fe40000000f00 */
[----:B------:R-:W-:Y:S02]  /*125f0*/  MOV R212, 0xffffffff ;  /* 0xffffffff00d47802 */ /* 0x000fe40000000f00 */
[----:B------:R-:W-:Y:S02]  /*12600*/  MOV R64, 0x12620 ;  /* 0x0001262000407802 */ /* 0x000fe40000000f00 */
[----:B------:R-:W-:Y:S05]  /*12610*/  CALL.REL.NOINC `($__internal_41_$__cuda_sm70_shflsync_up) ;  /* 0x000015d000007944 */ /* 0x000fea0003c00000 */
[----:B------:R-:W-:Y:S01]  /*12620*/  HFMA2.MMA R65, -RZ, RZ, 0, 4.76837158203125e-07 ;  /* 0x00000008ff417435 */ /* 0x000fe200000001ff */
[----:B-1----:R-:W-:Y:S02]  /*12630*/  MOV R69, R71 ;  /* 0x0000004700457202 */ /* 0x002fe40000000f00 */
[----:B------:R-:W-:Y:S02]  /*12640*/  MOV R71, R70 ;  /* 0x0000004600477202 */ /* 0x000fe40000000f00 */
[----:B------:R-:W-:-:S02]  /*12650*/  MOV R213, RZ ;  /* 0x000000ff00d57202 */ /* 0x000fc40000000f00 */
[----:B------:R-:W-:Y:S02]  /*12660*/  MOV R212, 0xffffffff ;  /* 0xffffffff00d47802 */ /* 0x000fe40000000f00 */
[----:B------:R-:W-:Y:S02]  /*12670*/  MOV R64, 0x12690 ;  /* 0x0001269000407802 */ /* 0x000fe40000000f00 */
[----:B------:R-:W-:Y:S05]  /*12680*/  CALL.REL.NOINC `($__internal_41_$__cuda_sm70_shflsync_up) ;  /* 0x0000156000007944 */ /* 0x000fea0003c00000 */
[----:B------:R-:W-:Y:S01]  /*12690*/  HFMA2.MMA R65, -RZ, RZ, 0, 4.76837158203125e-07 ;  /* 0x00000008ff417435 */ /* 0x000fe200000001ff */
[----:B-1----:R-:W-:Y:S02]  /*126a0*/  MOV R211, R71 ;  /* 0x0000004700d37202 */ /* 0x002fe40000000f00 */
[----:B------:R-:W-:Y:S02]  /*126b0*/  MOV R71, R210 ;  /* 0x000000d200477202 */ /* 0x000fe40000000f00 */
[----:B------:R-:W-:Y:S02]  /*126c0*/  MOV R213, RZ ;  /* 0x000000ff00d57202 */ /* 0x000fe40000000f00 */
[----:B------:R-:W-:Y:S02]  /*126d0*/  MOV R212, 0xffffffff ;  /* 0xffffffff00d47802 */ /* 0x000fe40000000f00 */
[----:B------:R-:W-:-:S02]  /*126e0*/  MOV R64, 0x12700 ;  /* 0x0001270000407802 */ /* 0x000fc40000000f00 */
[----:B------:R-:W-:Y:S05]  /*126f0*/  CALL.REL.NOINC `($__internal_41_$__cuda_sm70_shflsync_up) ;  /* 0x000014f000007944 */ /* 0x000fea0003c00000 */
        /* <DEDUP_REMOVED lines=19> */
[----:B------:R-:W-:Y:S05]  /*12830*/  CALL.REL.NOINC `($__internal_41_$__cuda_sm70_shflsync_up) ;  /* 0x000013b000007944 */ /* 0x000fea0003c00000 */
[----:B------:R-:W-:Y:S01]  /*12840*/  HFMA2.MMA R65, -RZ, RZ, 0, 9.5367431640625e-07 ;  /* 0x00000010ff417435 */ /* 0x000fe200000001ff */
[----:B-1----:R-:W-:Y:S02]  /*12850*/  MOV R66, R71 ;  /* 0x0000004700427202 */ /* 0x002fe40000000f00 */
[----:B------:R-:W-:Y:S02]  /*12860*/  MOV R71, R67 ;  /* 0x0000004300477202 */ /* 0x000fe40000000f00 */
[----:B------:R-:W-:Y:S02]  /*12870*/  MOV R213, RZ ;  /* 0x000000ff00d57202 */ /* 0x000fe40000000f00 */
[----:B------:R-:W-:Y:S02]  /*12880*/  MOV R212, 0xffffffff ;  /* 0xffffffff00d47802 */ /* 0x000fe40000000f00 */
[----:B------:R-:W-:-:S02]  /*12890*/  MOV R64, 0x128b0 ;  /* 0x000128b000407802 */ /* 0x000fc40000000f00 */
[----:B------:R-:W-:Y:S05]  /*128a0*/  CALL.REL.NOINC `($__internal_41_$__cuda_sm70_shflsync_up) ;  /* 0x0000134000007944 */ /* 0x000fea0003c00000 */
[----:B------:R-:W-:Y:S01]  /*128b0*/  HFMA2.MMA R65, -RZ, RZ, 0, 9.5367431640625e-07 ;  /* 0x00000010ff417435 */ /* 0x000fe200000001ff */
[----:B-1----:R-:W-:-:S02]  /*128c0*/  MOV R67, R71 ;  /* 0x0000004700437202 */ /* 0x002fc40000000f00 */
[----:B------:R-:W-:Y:S02]  /*128d0*/  MOV R71, R70 ;  /* 0x0000004600477202 */ /* 0x000fe40000000f00 */
[----:B------:R-:W-:Y:S02]  /*128e0*/  MOV R213, RZ ;  /* 0x000000ff00d57202 */ /* 0x000fe40000000f00 */
[----:B------:R-:W-:Y:S02]  /*128f0*/  MOV R212, 0xffffffff ;  /* 0xffffffff00d47802 */ /* 0x000fe40000000f00 */
[----:B------:R-:W-:Y:S02]  /*12900*/  MOV R64, 0x12920 ;  /* 0x0001292000407802 */ /* 0x000fe40000000f00 */
[----:B------:R-:W-:Y:S05]  /*12910*/  CALL.REL.NOINC `($__internal_41_$__cuda_sm70_shflsync_up) ;  /* 0x000012d000007944 */ /* 0x000fea0003c00000 */
[----:B------:R-:W-:Y:S01]  /*12920*/  HFMA2.MMA R65, -RZ, RZ, 0, 9.5367431640625e-07 ;  /* 0x00000010ff417435 */ /* 0x000fe200000001ff */
[----:B-1----:R-:W-:Y:S02]  /*12930*/  MOV R70, R71 ;  /* 0x0000004700467202 */ /* 0x002fe40000000f00 */
[----:B------:R-:W-:Y:S02]  /*12940*/  MOV R71, R210 ;  /* 0x000000d200477202 */ /* 0x000fe40000000f00 */
[----:B------:R-:W-:-:S02]  /*12950*/  MOV R213, RZ ;  /* 0x000000ff00d57202 */ /* 0x000fc40000000f00 */
[----:B------:R-:W-:Y:S02]  /*12960*/  MOV R212, 0xffffffff ;  /* 0xffffffff00d47802 */ /* 0x000fe40000000f00 */
[----:B------:R-:W-:Y:S02]  /*12970*/  MOV R64, 0x12990 ;  /* 0x0001299000407802 */ /* 0x000fe40000000f00 */
[----:B------:R-:W-:Y:S05]  /*12980*/  CALL.REL.NOINC `($__internal_41_$__cuda_sm70_shflsync_up) ;  /* 0x0000126000007944 */ /* 0x000fea0003c00000 */
[----:B-1----:R-:W-:Y:S01]  /*12990*/  MOV R64, R71 ;  /* 0x0000004700407202 */ /* 0x002fe20000000f00 */
[----:B------:R-:W-:Y:S05]  /*129a0*/  BRA `(.L_x_1737) ;  /* 0xffff6f4000007947 */ /* 0x000fea000383ffff */
.L_x_1634:
[----:B------:R-:W-:Y:S01]  /*129b0*/  HFMA2.MMA R65, -RZ, RZ, 0, 5.9604644775390625e-08 ;  /* 0x00000001ff417435 */ /* 0x000fe200000001ff */
[----:B------:R-:W-:Y:S02]  /*129c0*/  MOV R213, RZ ;  /* 0x000000ff00d57202 */ /* 0x000fe40000000f00 */
[----:B------:R-:W-:Y:S02]  /*129d0*/  MOV R212, 0xffffffff ;  /* 0xffffffff00d47802 */ /* 0x000fe40000000f00 */
[----:B------:R-:W-:Y:S02]  /*129e0*/  MOV R64, 0x12a00 ;  /* 0x00012a0000407802 */ /* 0x000fe40000000f00 */
[----:B01---5:R-:W-:Y:S05]  /*129f0*/  CALL.REL.NOINC `($__internal_41_$__cuda_sm70_shflsync_up) ;  /* 0x000011f000007944 */ /* 0x023fea0003c00000 */
[----:B------:R-:W-:Y:S01]  /*12a00*/  HFMA2.MMA R65, -RZ, RZ, 0, 5.9604644775390625e-08 ;  /* 0x00000001ff417435 */ /* 0x000fe200000001ff */
[----:B-1----:R-:W-:Y:S02]  /*12a10*/  MOV R66, R71 ;  /* 0x0000004700427202 */ /* 0x002fe40000000f00 */
[----:B------:R-:W-:-:S02]  /*12a20*/  MOV R71, R69 ;  /* 0x0000004500477202 */ /* 0x000fc40000000f00 */
[----:B------:R-:W-:Y:S02]  /*12a30*/  MOV R213, RZ ;  /* 0x000000ff00d57202 */ /* 0x000fe40000000f00 */
[----:B------:R-:W-:Y:S02]  /*12a40*/  MOV R212, 0xffffffff ;  /* 0xffffffff00d47802 */ /* 0x000fe40000000f00 */
[----:B------:R-:W-:Y:S02]  /*12a50*/  MOV R64, 0x12a70 ;  /* 0x00012a7000407802 */ /* 0x000fe40000000f00 */
[----:B------:R-:W-:Y:S05]  /*12a60*/  CALL.REL.NOINC `($__internal_41_$__cuda_sm70_shflsync_up) ;  /* 0x0000118000007944 */ /* 0x000fea0003c00000 */
[----:B------:R-:W-:Y:S01]  /*12a70*/  HFMA2.MMA R65, -RZ, RZ, 0, 5.9604644775390625e-08 ;  /* 0x00000001ff417435 */ /* 0x000fe200000001ff */
[----:B-1----:R-:W-:Y:S02]  /*12a80*/  MOV R69, R71 ;  /* 0x0000004700457202 */ /* 0x002fe40000000f00 */
[----:B------:R-:W-:Y:S02]  /*12a90*/  MOV R71, R68 ;  /* 0x0000004400477202 */ /* 0x000fe40000000f00 */
[----:B------:R-:W-:Y:S02]  /*12aa0*/  MOV R213, RZ ;  /* 0x000000ff00d57202 */ /* 0x000fe40000000f00 */
[----:B------:R-:W-:-:S02]  /*12ab0*/  MOV R212, 0xffffffff ;  /* 0xffffffff00d47802 */ /* 0x000fc40000000f00 */
[----:B------:R-:W-:Y:S02]  /*12ac0*/  MOV R64, 0x12ae0 ;  /* 0x00012ae000407802 */ /* 0x000fe40000000f00 */
[----:B------:R-:W-:Y:S05]  /*12ad0*/  CALL.REL.NOINC `($__internal_41_$__cuda_sm70_shflsync_up) ;  /* 0x0000111000007944 */ /* 0x000fea0003c00000 */
[----:B------:R-:W-:Y:S01]  /*12ae0*/  HFMA2.MMA R65, -RZ, RZ, 0, 5.9604644775390625e-08 ;  /* 0x00000001ff417435 */ /* 0x000fe200000001ff */
[----:B-1----:R-:W-:Y:S02]  /*12af0*/  MOV R68, R71 ;  /* 0x0000004700447202 */ /* 0x002fe40000000f00 */
[----:B------:R-:W-:Y:S02]  /*12b00*/  MOV R71, R67 ;  /* 0x0000004300477202 */ /* 0x000fe40000000f00 */
[----:B------:R-:W-:Y:S02]  /*12b10*/  MOV R213, RZ ;  /* 0x000000ff00d57202 */ /* 0x000fe40000000f00 */
[----:B------:R-:W-:Y:S02]  /*12b20*/  MOV R212, 0xffffffff ;  /* 0xffffffff00d47802 */ /* 0x000fe40000000f00 */
[----:B------:R-:W-:Y:S02]  /*12b30*/  MOV R64, 0x12b50 ;  /* 0x00012b5000407802 */ /* 0x000fe40000000f00 */
[----:B------:R-:W-:Y:S05]  /*12b40*/  CALL.REL.NOINC `($__internal_41_$__cuda_sm70_shflsync_up) ;  /* 0x000010a000007944 */ /* 0x000fea0003c00000 */
[----:B------:R-:W-:Y:S02]  /*12b50*/  MOV R64, R60 ;  /* 0x0000003c00407202 */ /* 0x000fe40000000f00 */
[----:B------:R-:W-:Y:S01]  /*12b60*/  MOV R60, R66 ;  /* 0x00000042003c7202 */ /* 0x000fe20000000f00 */
[----:B------:R-:W-:Y:S01]  /*12b70*/  HFMA2.MMA R66, -RZ, RZ, 0, 0 ;  /* 0x00000000ff427435 */ /* 0x000fe200000001ff */
[----:B------:R-:W-:-:S02]  /*12b80*/  MOV R247, 0xffffffff ;  /* 0xffffffff00f77802 */ /* 0x000fc40000000f00 */
[----:B------:R-:W-:-:S03]  /*12b90*/  MOV R65, 0x12bb0 ;  /* 0x00012bb000417802 */ /* 0x000fc60000000f00 */
[----:B-1----:R-:W-:Y:S05]  /*12ba0*/  CALL.REL.NOINC `($__internal_40_$__cuda_sm70_shflsync_idx_p) ;  /* 0x00000fd000007944 */ /* 0x002fea0003c00000 */
[----:B-1----:R-:W-:Y:S01]  /*12bb0*/  MOV R70, R66 ;  /* 0x0000004200467202 */ /* 0x002fe20000000f00 */
[----:B------:R-:W-:Y:S01]  /*12bc0*/  HFMA2.MMA R66, -RZ, RZ, 0, 0 ;  /* 0x00000000ff427435 */ /* 0x000fe200000001ff */
[----:B------:R-:W-:Y:S02]  /*12bd0*/  MOV R64, R61 ;  /* 0x0000003d00407202 */ /* 0x000fe40000000f00 */
[----:B------:R-:W-:Y:S02]  /*12be0*/  MOV R247, 0xffffffff ;  /* 0xffffffff00f77802 */ /* 0x000fe40000000f00 */
[----:B------:R-:W-:Y:S02]  /*12bf0*/  MOV R65, 0x12c10 ;  /* 0x00012c1000417802 */ /* 0x000fe40000000f00 */
[----:B0-----:R-:W-:Y:S05]  /*12c00*/  CALL.REL.NOINC `($__internal_40_$__cuda_sm70_shflsync_idx_p) ;  /* 0x00000f7000007944 */ /* 0x001fea0003c00000 */
[----:B-1----:R-:W-:Y:S01]  /*12c10*/  MOV R61, R66 ;  /* 0x00000042003d7202 */ /* 0x002fe20000000f00 */
[----:B------:R-:W-:Y:S01]  /*12c20*/  HFMA2.MMA R66, -RZ, RZ, 0, 0 ;  /* 0x00000000ff427435 */ /* 0x000fe200000001ff */
[----:B------:R-:W-:Y:S02]  /*12c30*/  MOV R64, R62 ;  /* 0x0000003e00407202 */ /* 0x000fe40000000f00 */
[----:B------:R-:W-:-:S02]  /*12c40*/  MOV R247, 0xffffffff ;  /* 0xffffffff00f77802 */ /* 0x000fc40000000f00 */
[----:B------:R-:W-:Y:S02]  /*12c50*/  MOV R65, 0x12c70 ;  /* 0x00012c7000417802 */ /* 0x000fe40000000f00 */
[----:B0-----:R-:W-:Y:S05]  /*12c60*/  CALL.REL.NOINC `($__internal_40_$__cuda_sm70_shflsync_idx_p) ;  /* 0x00000f1000007944 */ /* 0x001fea0003c00000 */
[----:B-1----:R-:W-:Y:S01]  /*12c70*/  MOV R62, R66 ;  /* 0x00000042003e7202 */ /* 0x002fe20000000f00 */
[----:B------:R-:W-:Y:S01]  /*12c80*/  HFMA2.MMA R66, -RZ, RZ, 0, 0 ;  /* 0x00000000ff427435 */ /* 0x000fe200000001ff */
[----:B------:R-:W-:Y:S02]  /*12c90*/  MOV R64, R63 ;  /* 0x0000003f00407202 */ /* 0x000fe40000000f00 */
[----:B------:R-:W-:Y:S02]  /*12ca0*/  MOV R247, 0xffffffff ;  /* 0xffffffff00f77802 */ /* 0x000fe40000000f00 */
[----:B------:R-:W-:Y:S02]  /*12cb0*/  MOV R65, 0x12cd0 ;  /* 0x00012cd000417802 */ /* 0x000fe40000000f00 */
[----:B0-----:R-:W-:Y:S05]  /*12cc0*/  CALL.REL.NOINC `($__internal_40_$__cuda_sm70_shflsync_idx_p) ;  /* 0x00000eb000007944 */ /* 0x001fea0003c00000 */
[----:B-1----:R-:W-:Y:S01]  /*12cd0*/  MOV R63, R66 ;  /* 0x00000042003f7202 */ /* 0x002fe20000000f00 */
[----:B0-----:R-:W-:Y:S05]  /*12ce0*/  BRA `(.L_x_1738) ;  /* 0xffff6f0000007947 */ /* 0x001fea000383ffff */
.L_x_1637:
[----:B------:R-:W-:Y:S01]  /*12cf0*/  HFMA2.MMA R66, -RZ, RZ, 0, 5.9604644775390625e-08 ;  /* 0x00000001ff427435 */ /* 0x000fe200000001ff */
[----:B------:R-:W-:Y:S02]  /*12d00*/  MOV R75, R71 ;  /* 0x00000047004b7202 */ /* 0x000fe40000000f00 */
[----:B------:R-:W-:-:S02]  /*12d10*/  MOV R76, 0x1f ;  /* 0x0000001f004c7802 */ /* 0x000fc40000000f00 */
[----:B------:R-:W-:Y:S02]  /*12d20*/  MOV R65, 0xffffffff ;  /* 0xffffffff00417802 */ /* 0x000fe40000000f00 */
[----:B------:R-:W-:Y:S02]  /*12d30*/  MOV R64, 0x12d50 ;  /* 0x00012d5000407802 */ /* 0x000fe40000000f00 */
[----:B0-----:R-:W-:Y:S05]  /*12d40*/  CALL.REL.NOINC `($__internal_39_$__cuda_sm70_shflsync_down) ;  /* 0x00000df000007944 */ /* 0x001fea0003c00000 */
[----:B-1----:R-:W-:Y:S01]  /*12d50*/  MOV R67, R66 ;  /* 0x0000004200437202 */ /* 0x002fe20000000f00 */
[----:B------:R-:W-:Y:S05]  /*12d60*/  BRA `(.L_x_1739) ;  /* 0xffff84b000007947 */ /* 0x000fea000383ffff */
.L_x_1638:
[----:B------:R-:W-:Y:S01]  /*12d70*/  HFMA2.MMA R66, -RZ, RZ, 0, 5.9604644775390625e-08 ;  /* 0x00000001ff427435 */ /* 0x000fe200000001ff */
[----:B------:R-:W-:Y:S02]  /*12d80*/  MOV R75, R69 ;  /* 0x00000045004b7202 */ /* 0x000fe40000000f00 */
[----:B------:R-:W-:Y:S02]  /*12d90*/  MOV R76, 0x1f ;  /* 0x0000001f004c7802 */ /* 0x000fe40000000f00 */
[----:B------:R-:W-:Y:S02]  /*12da0*/  MOV R65, 0xffffffff ;  /* 0xffffffff00417802 */ /* 0x000fe40000000f00 */
[----:B------:R-:W-:-:S02]  /*12db0*/  MOV R64, 0x12dd0 ;  /* 0x00012dd000407802 */ /* 0x000fc40000000f00 */
[----:B012---:R-:W-:Y:S05]  /*12dc0*/  CALL.REL.NOINC `($__internal_39_$__cuda_sm70_shflsync_down) ;  /* 0x00000d7000007944 */ /* 0x007fea0003c00000 */
[----:B-1----:R-:W-:Y:S01]  /*12dd0*/  MOV R69, R66 ;  /* 0x0000004200457202 */ /* 0x002fe20000000f00 */
[----:B------:R-:W-:Y:S01]  /*12de0*/  HFMA2.MMA R66, -RZ, RZ, 0, 5.9604644775390625e-08 ;  /* 0x00000001ff427435 */ /* 0x000fe200000001ff */
[----:B------:R-:W-:-:S02]  /*12df0*/  MOV R75, R68 ;  /* 0x00000044004b7202 */ /* 0x000fc40000000f00 */
[----:B------:R-:W-:Y:S02]  /*12e00*/  MOV R76, 0x1f ;  /* 0x0000001f004c7802 */ /* 0x000fe40000000f00 */
[----:B------:R-:W-:Y:S02]  /*12e10*/  MOV R65, 0xffffffff ;  /* 0xffffffff00417802 */ /* 0x000fe40000000f00 */
[----:B------:R-:W-:Y:S02]  /*12e20*/  MOV R64, 0x12e40 ;  /* 0x00012e4000407802 */ /* 0x000fe40000000f00 */
[----:B------:R-:W-:Y:S05]  /*12e30*/  CALL.REL.NOINC `($__internal_39_$__cuda_sm70_shflsync_down) ;  /* 0x00000d0000007944 */ /* 0x000fea0003c00000 */
[----:B-1----:R-:W-:Y:S01]  /*12e40*/  MOV R73, R66 ;  /* 0x0000004200497202 */ /* 0x002fe20000000f00 */
[----:B------:R-:W-:Y:S01]  /*12e50*/  HFMA2.MMA R66, -RZ, RZ, 0, 5.9604644775390625e-08 ;  /* 0x00000001ff427435 */ /* 0x000fe200000001ff */
[----:B------:R-:W-:Y:S02]  /*12e60*/  MOV R75, R70 ;  /* 0x00000046004b7202 */ /* 0x000fe40000000f00 */
[----:B------:R-:W-:Y:S02]  /*12e70*/  MOV R76, 0x1f ;  /* 0x0000001f004c7802 */ /* 0x000fe40000000f00 */
[----:B------:R-:W-:-:S02]  /*12e80*/  MOV R65, 0xffffffff ;  /* 0xffffffff00417802 */ /* 0x000fc40000000f00 */
[----:B------:R-:W-:Y:S02]  /*12e90*/  MOV R64, 0x12eb0 ;  /* 0x00012eb000407802 */ /* 0x000fe40000000f00 */
[----:B------:R-:W-:Y:S05]  /*12ea0*/  CALL.REL.NOINC `($__internal_39_$__cuda_sm70_shflsync_down) ;  /* 0x00000c9000007944 */ /* 0x000fea0003c00000 */
[----:B-1----:R-:W-:Y:S05]  /*12eb0*/  BRA `(.L_x_1740) ;  /* 0xffff83a000007947 */ /* 0x002fea000383ffff */
.L_x_1641:
[----:B-1----:R-:W-:Y:S01]  /*12ec0*/  HFMA2.MMA R66, -RZ, RZ, 0, 1.1920928955078125e-07 ;  /* 0x00000002ff427435 */ /* 0x002fe200000001ff */
[----:B------:R-:W-:Y:S02]  /*12ed0*/  MOV R75, R71 ;  /* 0x00000047004b7202 */ /* 0x000fe40000000f00 */
[----:B------:R-:W-:Y:S02]  /*12ee0*/  MOV R76, 0x1f ;  /* 0x0000001f004c7802 */ /* 0x000fe40000000f00 */
[----:B------:R-:W-:Y:S02]  /*12ef0*/  MOV R65, 0xffffffff ;  /* 0xffffffff00417802 */ /* 0x000fe40000000f00 */
[----:B------:R-:W-:Y:S02]  /*12f00*/  MOV R64, 0x12f20 ;  /* 0x00012f2000407802 */ /* 0x000fe40000000f00 */
[----:B0-234-:R-:W-:Y:S05]  /*12f10*/  CALL.REL.NOINC `($__internal_39_$__cuda_sm70_shflsync_down) ;  /* 0x00000c2000007944 */ /* 0x01dfea0003c00000 */
[----:B-1----:R-:W-:Y:S01]  /*12f20*/  MOV R67, R66 ;  /* 0x0000004200437202 */ /* 0x002fe20000000f00 */
[----:B------:R-:W-:Y:S01]  /*12f30*/  HFMA2.MMA R66, -RZ, RZ, 0, 1.1920928955078125e-07 ;  /* 0x00000002ff427435 */ /* 0x000fe200000001ff */
[----:B------:R-:W-:Y:S02]  /*12f40*/  MOV R75, R74 ;  /* 0x0000004a004b7202 */ /* 0x000fe40000000f00 */
[----:B------:R-:W-:-:S02]  /*12f50*/  MOV R76, 0x1f ;  /* 0x0000001f004c7802 */ /* 0x000fc40000000f00 */
[----:B------:R-:W-:Y:S02]  /*12f60*/  MOV R65, 0xffffffff ;  /* 0xffffffff00417802 */ /* 0x000fe40000000f00 */
[----:B------:R-:W-:Y:S02]  /*12f70*/  MOV R64, 0x12f90 ;  /* 0x00012f9000407802 */ /* 0x000fe40000000f00 */
[----:B------:R-:W-:Y:S05]  /*12f80*/  CALL.REL.NOINC `($__internal_39_$__cuda_sm70_shflsync_down) ;  /* 0x00000bb000007944 */ /* 0x000fea0003c00000 */
[----:B-1----:R-:W-:Y:S01]  /*12f90*/  MOV R69, R66 ;  /* 0x0000004200457202 */ /* 0x002fe20000000f00 */
[----:B------:R-:W-:Y:S01]  /*12fa0*/  HFMA2.MMA R66, -RZ, RZ, 0, 1.1920928955078125e-07 ;  /* 0x00000002ff427435 */ /* 0x000fe200000001ff */
[----:B------:R-:W-:Y:S02]  /*12fb0*/  MOV R75, R68 ;  /* 0x00000044004b7202 */ /* 0x000fe40000000f00 */
[----:B------:R-:W-:Y:S02]  /*12fc0*/  MOV R76, 0x1f ;  /* 0x0000001f004c7802 */ /* 0x000fe40000000f00 */
[----:B------:R-:W-:Y:S02]  /*12fd0*/  MOV R65, 0xffffffff ;  /* 0xffffffff00417802 */ /* 0x000fe40000000f00 */
[----:B------:R-:W-:-:S02]  /*12fe0*/  MOV R64, 0x13000 ;  /* 0x0001300000407802 */ /* 0x000fc40000000f00 */
[----:B------:R-:W-:Y:S05]  /*12ff0*/  CALL.REL.NOINC `($__internal_39_$__cuda_sm70_shflsync_down) ;  /* 0x00000b4000007944 */ /* 0x000fea0003c00000 */
[----:B-1----:R-:W-:Y:S01]  /*13000*/  MOV R70, R66 ;  /* 0x0000004200467202 */ /* 0x002fe20000000f00 */
[----:B------:R-:W-:Y:S01]  /*13010*/  HFMA2.MMA R66, -RZ, RZ, 0, 1.1920928955078125e-07 ;  /* 0x00000002ff427435 */ /* 0x000fe200000001ff */
[----:B------:R-:W-:-:S02]  /*13020*/  MOV R75, R72 ;  /* 0x00000048004b7202 */ /* 0x000fc40000000f00 */
[----:B------:R-:W-:Y:S02]  /*13030*/  MOV R76, 0x1f ;  /* 0x0000001f004c7802 */ /* 0x000fe40000000f00 */
[----:B------:R-:W-:Y:S02]  /*13040*/  MOV R65, 0xffffffff ;  /* 0xffffffff00417802 */ /* 0x000fe40000000f00 */
[----:B------:R-:W-:Y:S02]  /*13050*/  MOV R64, 0x13070 ;  /* 0x0001307000407802 */ /* 0x000fe40000000f00 */
[----:B------:R-:W-:Y:S05]  /*13060*/  CALL.REL.NOINC `($__internal_39_$__cuda_sm70_shflsync_down) ;  /* 0x00000ad000007944 */ /* 0x000fea0003c00000 */
[----:B-1----:R-:W-:Y:S05]  /*13070*/  BRA `(.L_x_1741) ;  /* 0xffff832000007947 */ /* 0x002fea000383ffff */
.L_x_1644:
[----:B-1----:R-:W-:Y:S01]  /*13080*/  HFMA2.MMA R66, -RZ, RZ, 0, 2.384185791015625e-07 ;  /* 0x00000004ff427435 */ /* 0x002fe200000001ff */
[----:B------:R-:W-:Y:S02]  /*13090*/  MOV R75, R71 ;  /* 0x00000047004b7202 */ /* 0x000fe40000000f00 */
[----:B------:R-:W-:Y:S02]  /*130a0*/  MOV R76, 0x1f ;  /* 0x0000001f004c7802 */ /* 0x000fe40000000f00 */
[----:B------:R-:W-:Y:S02]  /*130b0*/  MOV R65, 0xffffffff ;  /* 0xffffffff00417802 */ /* 0x000fe40000000f00 */
[----:B------:R-:W-:-:S02]  /*130c0*/  MOV R64, 0x130e0 ;  /* 0x000130e000407802 */ /* 0x000fc40000000f00 */
[----:B0-234-:R-:W-:Y:S05]  /*130d0*/  CALL.REL.NOINC `($__internal_39_$__cuda_sm70_shflsync_down) ;  /* 0x00000a6000007944 */ /* 0x01dfea0003c00000 */
[----:B-1----:R-:W-:Y:S01]  /*130e0*/  MOV R67, R66 ;  /* 0x0000004200437202 */ /* 0x002fe20000000f00 */
[----:B------:R-:W-:Y:S05]  /*130f0*/  BRA `(.L_x_1742) ;  /* 0xffff83b000007947 */ /* 0x000fea000383ffff */
.L_x_1645:
[----:B-1----:R-:W-:Y:S01]  /*13100*/  HFMA2.MMA R66, -RZ, RZ, 0, 2.384185791015625e-07 ;  /* 0x00000004ff427435 */ /* 0x002fe200000001ff */
[----:B------:R-:W-:-:S02]  /*13110*/  MOV R75, R74 ;  /* 0x0000004a004b7202 */ /* 0x000fc40000000f00 */
[----:B------:R-:W-:Y:S02]  /*13120*/  MOV R76, 0x1f ;  /* 0x0000001f004c7802 */ /* 0x000fe40000000f00 */
[----:B------:R-:W-:Y:S02]  /*13130*/  MOV R65, 0xffffffff ;  /* 0xffffffff00417802 */ /* 0x000fe40000000f00 */
[----:B------:R-:W-:Y:S02]  /*13140*/  MOV R64, 0x13160 ;  /* 0x0001316000407802 */ /* 0x000fe40000000f00 */
[----:B0-234-:R-:W-:Y:S05]  /*13150*/  CALL.REL.NOINC `($__internal_39_$__cuda_sm70_shflsync_down) ;  /* 0x000009e000007944 */ /* 0x01dfea0003c00000 */
[----:B-1----:R-:W-:Y:S01]  /*13160*/  MOV R69, R66 ;  /* 0x0000004200457202 */ /* 0x002fe20000000f00 */
[----:B------:R-:W-:Y:S01]  /*13170*/  HFMA2.MMA R66, -RZ, RZ, 0, 2.384185791015625e-07 ;  /* 0x00000004ff427435 */ /* 0x000fe200000001ff */
[----:B------:R-:W-:Y:S02]  /*13180*/  MOV R75, R68 ;  /* 0x00000044004b7202 */ /* 0x000fe40000000f00 */
[----:B------:R-:W-:Y:S02]  /*13190*/  MOV R76, 0x1f ;  /* 0x0000001f004c7802 */ /* 0x000fe40000000f00 */
[----:B------:R-:W-:-:S02]  /*131a0*/  MOV R65, 0xffffffff ;  /* 0xffffffff00417802 */ /* 0x000fc40000000f00 */
[----:B------:R-:W-:Y:S02]  /*131b0*/  MOV R64, 0x131d0 ;  /* 0x000131d000407802 */ /* 0x000fe40000000f00 */
[----:B------:R-:W-:Y:S05]  /*131c0*/  CALL.REL.NOINC `($__internal_39_$__cuda_sm70_shflsync_down) ;  /* 0x0000097000007944 */ /* 0x000fea0003c00000 */
[----:B-1----:R-:W-:Y:S01]  /*131d0*/  MOV R70, R66 ;  /* 0x0000004200467202 */ /* 0x002fe20000000f00 */
[----:B------:R-:W-:Y:S01]  /*131e0*/  HFMA2.MMA R66, -RZ, RZ, 0, 2.384185791015625e-07 ;  /* 0x00000004ff427435 */ /* 0x000fe200000001ff */
[----:B------:R-:W-:Y:S02]  /*131f0*/  MOV R75, R72 ;  /* 0x00000048004b7202 */ /* 0x000fe40000000f00 */
[----:B------:R-:W-:Y:S02]  /*13200*/  MOV R76, 0x1f ;  /* 0x0000001f004c7802 */ /* 0x000fe40000000f00 */
[----:B------:R-:W-:Y:S02]  /*13210*/  MOV R65, 0xffffffff ;  /* 0xffffffff00417802 */ /* 0x000fe40000000f00 */
[----:B------:R-:W-:Y:S02]  /*13220*/  MOV R64, 0x13240 ;  /* 0x0001324000407802 */ /* 0x000fe40000000f00 */
[----:B------:R-:W-:Y:S05]  /*13230*/  CALL.REL.NOINC `($__internal_39_$__cuda_sm70_shflsync_down) ;  /* 0x0000090000007944 */ /* 0x000fea0003c00000 */
[----:B-1----:R-:W-:Y:S05]  /*13240*/  BRA `(.L_x_1743) ;  /* 0xffff82a000007947 */ /* 0x002fea000383ffff */
.L_x_1648:
[----:B-1----:R-:W-:Y:S01]  /*13250*/  HFMA2.MMA R66, -RZ, RZ, 0, 4.76837158203125e-07 ;  /* 0x00000008ff427435 */ /* 0x002fe200000001ff */
[----:B------:R-:W-:Y:S02]  /*13260*/  MOV R75, R71 ;  /* 0x00000047004b7202 */ /* 0x000fe40000000f00 */
[----:B------:R-:W-:-:S02]  /*13270*/  MOV R76, 0x1f ;  /* 0x0000001f004c7802 */ /* 0x000fc40000000f00 */
[----:B------:R-:W-:Y:S02]  /*13280*/  MOV R65, 0xffffffff ;  /* 0xffffffff00417802 */ /* 0x000fe40000000f00 */
[----:B------:R-:W-:Y:S02]  /*13290*/  MOV R64, 0x132b0 ;  /* 0x000132b000407802 */ /* 0x000fe40000000f00 */
[----:B0-234-:R-:W-:Y:S05]  /*132a0*/  CALL.REL.NOINC `($__internal_39_$__cuda_sm70_shflsync_down) ;  /* 0x0000089000007944 */ /* 0x01dfea0003c00000 */
[----:B-1----:R-:W-:Y:S01]  /*132b0*/  MOV R67, R66 ;  /* 0x0000004200437202 */ /* 0x002fe20000000f00 */
[----:B------:R-:W-:Y:S01]  /*132c0*/  HFMA2.MMA R66, -RZ, RZ, 0, 4.76837158203125e-07 ;  /* 0x00000008ff427435 */ /* 0x000fe200000001ff */
[----:B------:R-:W-:Y:S02]  /*132d0*/  MOV R75, R74 ;  /* 0x0000004a004b7202 */ /* 0x000fe40000000f00 */
[----:B------:R-:W-:Y:S02]  /*132e0*/  MOV R76, 0x1f ;  /* 0x0000001f004c7802 */ /* 0x000fe40000000f00 */
[----:B------:R-:W-:Y:S02]  /*132f0*/  MOV R65, 0xffffffff ;  /* 0xffffffff00417802 */ /* 0x000fe40000000f00 */
[----:B------:R-:W-:-:S02]  /*13300*/  MOV R64, 0x13320 ;  /* 0x0001332000407802 */ /* 0x000fc40000000f00 */
[----:B------:R-:W-:Y:S05]  /*13310*/  CALL.REL.NOINC `($__internal_39_$__cuda_sm70_shflsync_down) ;  /* 0x0000082000007944 */ /* 0x000fea0003c00000 */
[----:B-1----:R-:W-:Y:S01]  /*13320*/  MOV R69, R66 ;  /* 0x0000004200457202 */ /* 0x002fe20000000f00 */
[----:B------:R-:W-:Y:S01]  /*13330*/  HFMA2.MMA R66, -RZ, RZ, 0, 4.76837158203125e-07 ;  /* 0x00000008ff427435 */ /* 0x000fe200000001ff */
[----:B------:R-:W-:-:S02]  /*13340*/  MOV R75, R68 ;  /* 0x00000044004b7202 */ /* 0x000fc40000000f00 */
[----:B------:R-:W-:Y:S02]  /*13350*/  MOV R76, 0x1f ;  /* 0x0000001f004c7802 */ /* 0x000fe40000000f00 */
[----:B------:R-:W-:Y:S02]  /*13360*/  MOV R65, 0xffffffff ;  /* 0xffffffff00417802 */ /* 0x000fe40000000f00 */
[----:B------:R-:W-:Y:S02]  /*13370*/  MOV R64, 0x13390 ;  /* 0x0001339000407802 */ /* 0x000fe40000000f00 */
[----:B------:R-:W-:Y:S05]  /*13380*/  CALL.REL.NOINC `($__internal_39_$__cuda_sm70_shflsync_down) ;  /* 0x000007b000007944 */ /* 0x000fea0003c00000 */
[----:B-1----:R-:W-:Y:S01]  /*13390*/  MOV R70, R66 ;  /* 0x0000004200467202 */ /* 0x002fe20000000f00 */
[----:B------:R-:W-:Y:S01]  /*133a0*/  HFMA2.MMA R66, -RZ, RZ, 0, 4.76837158203125e-07 ;  /* 0x00000008ff427435 */ /* 0x000fe200000001ff */
[----:B------:R-:W-:Y:S02]  /*133b0*/  MOV R75, R72 ;  /* 0x00000048004b7202 */ /* 0x000fe40000000f00 */
[----:B------:R-:W-:Y:S02]  /*133c0*/  MOV R76, 0x1f ;  /* 0x0000001f004c7802 */ /* 0x000fe40000000f00 */
[----:B------:R-:W-:-:S02]  /*133d0*/  MOV R65, 0xffffffff ;  /* 0xffffffff00417802 */ /* 0x000fc40000000f00 */
[----:B------:R-:W-:Y:S02]  /*133e0*/  MOV R64, 0x13400 ;  /* 0x0001340000407802 */ /* 0x000fe40000000f00 */
[----:B------:R-:W-:Y:S05]  /*133f0*/  CALL.REL.NOINC `($__internal_39_$__cuda_sm70_shflsync_down) ;  /* 0x0000074000007944 */ /* 0x000fea0003c00000 */
[----:B-1----:R-:W-:Y:S05]  /*13400*/  BRA `(.L_x_1744) ;  /* 0xffff822000007947 */ /* 0x002fea000383ffff */
.L_x_1651:
[----:B-1----:R-:W-:Y:S01]  /*13410*/  HFMA2.MMA R66, -RZ, RZ, 0, 9.5367431640625e-07 ;  /* 0x00000010ff427435 */ /* 0x002fe200000001ff */
[----:B------:R-:W-:Y:S02]  /*13420*/  MOV R75, R71 ;  /* 0x00000047004b7202 */ /* 0x000fe40000000f00 */
[----:B------:R-:W-:Y:S02]  /*13430*/  MOV R76, 0x1f ;  /* 0x0000001f004c7802 */ /* 0x000fe40000000f00 */
[----:B------:R-:W-:Y:S02]  /*13440*/  MOV R65, 0xffffffff ;  /* 0xffffffff00417802 */ /* 0x000fe40000000f00 */
[----:B------:R-:W-:Y:S02]  /*13450*/  MOV R64, 0x13470 ;  /* 0x0001347000407802 */ /* 0x000fe40000000f00 */
[----:B0-234-:R-:W-:Y:S05]  /*13460*/  CALL.REL.NOINC `($__internal_39_$__cuda_sm70_shflsync_down) ;  /* 0x000006d000007944 */ /* 0x01dfea0003c00000 */
[----:B-1----:R-:W-:Y:S01]  /*13470*/  MOV R67, R66 ;  /* 0x0000004200437202 */ /* 0x002fe20000000f00 */
[----:B------:R-:W-:Y:S05]  /*13480*/  BRA `(.L_x_1745) ;  /* 0xffff82b000007947 */ /* 0x000fea000383ffff */
.L_x_1652:
[----:B-1----:R-:W-:Y:S01]  /*13490*/  HFMA2.MMA R66, -RZ, RZ, 0, 9.5367431640625e-07 ;  /* 0x00000010ff427435 */ /* 0x002fe200000001ff */
[----:B------:R-:W-:Y:S02]  /*134a0*/  MOV R75, R74 ;  /* 0x0000004a004b7202 */ /* 0x000fe40000000f00 */
[----:B------:R-:W-:-:S02]  /*134b0*/  MOV R76, 0x1f ;  /* 0x0000001f004c7802 */ /* 0x000fc40000000f00 */
[----:B------:R-:W-:Y:S02]  /*134c0*/  MOV R65, 0xffffffff ;  /* 0xffffffff00417802 */ /* 0x000fe40000000f00 */
[----:B------:R-:W-:Y:S02]  /*134d0*/  MOV R64, 0x134f0 ;  /* 0x000134f000407802 */ /* 0x000fe40000000f00 */
[----:B0-234-:R-:W-:Y:S05]  /*134e0*/  CALL.REL.NOINC `($__internal_39_$__cuda_sm70_shflsync_down) ;  /* 0x0000065000007944 */ /* 0x01dfea0003c00000 */
[----:B-1----:R-:W-:Y:S01]  /*134f0*/  MOV R69, R66 ;  /* 0x0000004200457202 */ /* 0x002fe20000000f00 */
[----:B------:R-:W-:Y:S01]  /*13500*/  HFMA2.MMA R66, -RZ, RZ, 0, 9.5367431640625e-07 ;  /* 0x00000010ff427435 */ /* 0x000fe200000001ff */
[----:B------:R-:W-:Y:S02]  /*13510*/  MOV R75, R68 ;  /* 0x00000044004b7202 */ /* 0x000fe40000000f00 */
[----:B------:R-:W-:Y:S02]  /*13520*/  MOV R76, 0x1f ;  /* 0x0000001f004c7802 */ /* 0x000fe40000000f00 */
[----:B------:R-:W-:Y:S02]  /*13530*/  MOV R65, 0xffffffff ;  /* 0xffffffff00417802 */ /* 0x000fe40000000f00 */
[----:B------:R-:W-:-:S02]  /*13540*/  MOV R64, 0x13560 ;  /* 0x0001356000407802 */ /* 0x000fc40000000f00 */
[----:B------:R-:W-:Y:S05]  /*13550*/  CALL.REL.NOINC `($__internal_39_$__cuda_sm70_shflsync_down) ;  /* 0x000005e000007944 */ /* 0x000fea0003c00000 */
[----:B-1----:R-:W-:Y:S01]  /*13560*/  MOV R70, R66 ;  /* 0x0000004200467202 */ /* 0x002fe20000000f00 */
[----:B------:R-:W-:Y:S01]  /*13570*/  HFMA2.MMA R66, -RZ, RZ, 0, 9.5367431640625e-07 ;  /* 0x00000010ff427435 */ /* 0x000fe200000001ff */
[----:B------:R-:W-:-:S02]  /*13580*/  MOV R75, R72 ;  /* 0x00000048004b7202 */ /* 0x000fc40000000f00 */
[----:B------:R-:W-:Y:S02]  /*13590*/  MOV R76, 0x1f ;  /* 0x0000001f004c7802 */ /* 0x000fe40000000f00 */
[----:B------:R-:W-:Y:S02]  /*135a0*/  MOV R65, 0xffffffff ;  /* 0xffffffff00417802 */ /* 0x000fe40000000f00 */
[----:B------:R-:W-:Y:S02]  /*135b0*/  MOV R64, 0x135d0 ;  /* 0x000135d000407802 */ /* 0x000fe40000000f00 */
[----:B------:R-:W-:Y:S05]  /*135c0*/  CALL.REL.NOINC `($__internal_39_$__cuda_sm70_shflsync_down) ;  /* 0x0000057000007944 */ /* 0x000fea0003c00000 */
[----:B-1----:R-:W-:Y:S05]  /*135d0*/  BRA `(.L_x_1746) ;  /* 0xffff81a000007947 */ /* 0x002fea000383ffff */
.L_x_1655:
[----:B-1----:R-:W-:Y:S01]  /*135e0*/  HFMA2.MMA R66, -RZ, RZ, 0, 0 ;  /* 0x00000000ff427435 */ /* 0x002fe200000001ff */
[----:B------:R-:W-:Y:S02]  /*135f0*/  MOV R64, R71 ;  /* 0x0000004700407202 */ /* 0x000fe40000000f00 */
[----:B------:R-:W-:Y:S02]  /*13600*/  MOV R247, 0xffffffff ;  /* 0xffffffff00f77802 */ /* 0x000fe40000000f00 */
[----:B------:R-:W-:Y:S02]  /*13610*/  MOV R65, 0x13630 ;  /* 0x0001363000417802 */ /* 0x000fe40000000f00 */
[----:B0-234-:R-:W-:Y:S05]  /*13620*/  CALL.REL.NOINC `($__internal_40_$__cuda_sm70_shflsync_idx_p) ;  /* 0x0000055000007944 */ /* 0x01dfea0003c00000 */
[----:B-1----:R-:W-:Y:S01]  /*13630*/  MOV R69, R66 ;  /* 0x0000004200457202 */ /* 0x002fe20000000f00 */
[----:B------:R-:W-:Y:S01]  /*13640*/  HFMA2.MMA R66, -RZ, RZ, 0, 0 ;  /* 0x00000000ff427435 */ /* 0x000fe200000001ff */
[----:B------:R-:W-:-:S02]  /*13650*/  MOV R64, R74 ;  /* 0x0000004a00407202 */ /* 0x000fc40000000f00 */
[----:B------:R-:W-:Y:S02]  /*13660*/  MOV R247, 0xffffffff ;  /* 0xffffffff00f77802 */ /* 0x000fe40000000f00 */
        /* <DEDUP_REMOVED lines=10> */
[----:B------:R-:W-:-:S02]  /*13710*/  MOV R64, R72 ;  /* 0x0000004800407202 */ /* 0x000fc40000000f00 */
[----:B------:R-:W-:Y:S02]  /*13720*/  MOV R247, 0xffffffff ;  /* 0xffffffff00f77802 */ /* 0x000fe40000000f00 */
[----:B------:R-:W-:Y:S02]  /*13730*/  MOV R65, 0x13750 ;  /* 0x0001375000417802 */ /* 0x000fe40000000f00 */
[----:B0-----:R-:W-:Y:S05]  /*13740*/  CALL.REL.NOINC `($__internal_40_$__cuda_sm70_shflsync_idx_p) ;  /* 0x0000043000007944 */ /* 0x001fea0003c00000 */
        /* <DEDUP_REMOVED lines=8> */
[----:B0-----:R-:W-:Y:S05]  /*137d0*/  CALL.REL.NOINC `($__internal_39_$__cuda_sm70_shflsync_down) ;  /* 0x0000036000007944 */ /* 0x001fea0003c00000 */
[----:B-1----:R-:W-:Y:S01]  /*137e0*/  MOV R71, R66 ;  /* 0x0000004200477202 */ /* 0x002fe20000000f00 */
[----:B------:R-:W-:Y:S01]  /*137f0*/  HFMA2.MMA R66, -RZ, RZ, 0, 5.9604644775390625e-08 ;  /* 0x00000001ff427435 */ /* 0x000fe200000001ff */
[----:B------:R-:W-:Y:S02]  /*13800*/  MOV R75, R74 ;  /* 0x0000004a004b7202 */ /* 0x000fe40000000f00 */
[----:B------:R-:W-:Y:S02]  /*13810*/  MOV R76, 0x1f ;  /* 0x0000001f004c7802 */ /* 0x000fe40000000f00 */
[----:B------:R-:W-:Y:S02]  /*13820*/  MOV R65, 0xffffffff ;  /* 0xffffffff00417802 */ /* 0x000fe40000000f00 */
[----:B------:R-:W-:-:S02]  /*13830*/  MOV R64, 0x13850 ;  /* 0x0001385000407802 */ /* 0x000fc40000000f00 */
[----:B------:R-:W-:Y:S05]  /*13840*/  CALL.REL.NOINC `($__internal_39_$__cuda_sm70_shflsync_down) ;  /* 0x000002f000007944 */ /* 0x000fea0003c00000 */
        /* <DEDUP_REMOVED lines=26> */
[----:B------:R-:W-:Y:S05]  /*139f0*/  CALL.REL.NOINC `($__internal_40_$__cuda_sm70_shflsync_idx_p) ;  /* 0x0000018000007944 */ /* 0x000fea0003c00000 */
        /* <DEDUP_REMOVED lines=20> */
        .weak           $__internal_39_$__cuda_sm70_shflsync_down
        .type           $__internal_39_$__cuda_sm70_shflsync_down,@function
        .size           $__internal_39_$__cuda_sm70_shflsync_down,($__internal_40_$__cuda_sm70_shflsync_idx_p - $__internal_39_$__cuda_sm70_shflsync_down)
$__internal_39_$__cuda_sm70_shflsync_down:
[----:B------:R-:W-:Y:S04]  /*13b40*/  WARPSYNC R65 ;  /* 0x0000004100007348 */ /* 0x000fe80003800000 */
[----:B------:R0:W1:Y:S02]  /*13b50*/  SHFL.DOWN PT, R66, R75, R66, R76 ;  /* 0x080000424b427389 */ /* 0x00006400000e004c */
[----:B0-----:R-:W-:-:S06]  /*13b60*/  HFMA2.MMA R65, -RZ, RZ, 0, 0 ;  /* 0x00000000ff417435 */ /* 0x001fcc00000001ff */
[----:B------:R-:W-:Y:S05]  /*13b70*/  RET.REL.NODEC R64 `(_Z25selective_scan_bwd_kernelI32Selective_Scan_bwd_kernel_traitsILi128ELi16ELb0ELb1ELb1ELb0ELb1EN3c104HalfENS1_7complexIfEEEEv12SSMParamsBwd) ;  /* 0xfffec48040007950 */ /* 0x000fea0003c3ffff */
        .weak           $__internal_40_$__cuda_sm70_shflsync_idx_p
        .type           $__internal_40_$__cuda_sm70_shflsync_idx_p,@function
        .size           $__internal_40_$__cuda_sm70_shflsync_idx_p,($__internal_41_$__cuda_sm70_shflsync_up - $__internal_40_$__cuda_sm70_shflsync_idx_p)
$__internal_40_$__cuda_sm70_shflsync_idx_p:
[----:B------:R-:W-:Y:S01]  /*13b80*/  MOV R121, 0x1f ;  /* 0x0000001f00797802 */ /* 0x000fe20000000f00 */
[----:B------:R-:W-:Y:S04]  /*13b90*/  WARPSYNC R247 ;  /* 0x000000f700007348 */ /* 0x000fe80003800000 */
[----:B------:R0:W1:Y:S04]  /*13ba0*/  SHFL.IDX PT, R66, R64, R66, R121 ;  /* 0x0000004240427389 */ /* 0x00006800000e0079 */
[----:B0-----:R-:W0:Y:S01]  /*13bb0*/  S2R R121, SR_LANEID ;  /* 0x0000000000797919 */ /* 0x001e220000000000 */
[----:B------:R-:W-:Y:S01]  /*13bc0*/  MOV R64, R65 ;  /* 0x0000004100407202 */ /* 0x000fe20000000f00 */
[----:B------:R-:W-:-:S06]  /*13bd0*/  HFMA2.MMA R65, -RZ, RZ, 0, 0 ;  /* 0x00000000ff417435 */ /* 0x000fcc00000001ff */
[----:B------:R-:W-:Y:S05]  /*13be0*/  RET.REL.NODEC R64 `(_Z25selective_scan_bwd_kernelI32Selective_Scan_bwd_kernel_traitsILi128ELi16ELb0ELb1ELb1ELb0ELb1EN3c104HalfENS1_7complexIfEEEEv12SSMParamsBwd) ;  /* 0xfffec41040007950 */ /* 0x000fea0003c3ffff */
        .weak           $__internal_41_$__cuda_sm70_shflsync_up
        .type           $__internal_41_$__cuda_sm70_shflsync_up,@function
        .size           $__internal_41_$__cuda_sm70_shflsync_up,(.L_x_14473 - $__internal_41_$__cuda_sm70_shflsync_up)
$__internal_41_$__cuda_sm70_shflsync_up:
[----:B------:R-:W-:Y:S04]  /*13bf0*/  WARPSYNC R212 ;  /* 0x000000d400007348 */ /* 0x000fe80003800000 */
[----:B------:R0:W1:Y:S02]  /*13c00*/  SHFL.UP PT, R71, R71, R65, R213 ;  /* 0x0400004147477389 */ /* 0x00006400000e00d5 */
[----:B0-----:R-:W-:-:S04]  /*13c10*/  MOV R65, 0x0 ;  /* 0x0000000000417802 */ /* 0x001fc80000000f00 */
[----:B------:R-:W-:Y:S05]  /*13c20*/  RET.REL.NODEC R64 `(_Z25selective_scan_bwd_kernelI32Selective_Scan_bwd_kernel_traitsILi128ELi16ELb0ELb1ELb1ELb0ELb1EN3c104HalfENS1_7complexIfEEEEv12SSMParamsBwd) ;  /* 0xfffec3d040007950 */ /* 0x000fea0003c3ffff */
.L_x_1748:
        /* <DEDUP_REMOVED lines=13> */
.L_x_14473:


//--------------------- .text._Z25selective_scan_bwd_kernelI32Selective_Scan_bwd_kernel_traitsILi128ELi16ELb0ELb1ELb1ELb1ELb0EN3c104HalfENS1_7complexIfEEEEv12SSMParamsBwd --------------------------
	.section	.text._Z25selective_scan_bwd_kernelI32Selective_Scan_bwd_kernel_traitsILi128ELi16ELb0ELb1ELb1ELb1ELb0EN3c104HalfENS1_7complexIfEEEEv12SSMParamsBwd,"ax",@progbits
	.sectioninfo	@"SHI_REGISTERS=255"
	.align	128
        .global         _Z25selective_scan_bwd_kernelI32Selective_Scan_bwd_kernel_traitsILi128ELi16ELb0ELb1ELb1ELb1ELb0EN3c104HalfENS1_7complexIfEEEEv12SSMParamsBwd
        .type           _Z25selective_scan_bwd_kernelI32Selective_Scan_bwd_kernel_traitsILi128ELi16ELb0ELb1ELb1ELb1ELb0EN3c104HalfENS1_7complexIfEEEEv12SSMParamsBwd,@function
        .size           _Z25selective_scan_bwd_kernelI32Selective_Scan_bwd_kernel_traitsILi128ELi16ELb0ELb1ELb1ELb1ELb0EN3c104HalfENS1_7complexIfEEEEv12SSMParamsBwd,(.L_x_14476 - _Z25selective_scan_bwd_kernelI32Selective_Scan_bwd_kernel_traitsILi128ELi16ELb0ELb1ELb1ELb1ELb0EN3c104HalfENS1_7complexIfEEEEv12SSMParamsBwd)
        .other          _Z25selective_scan_bwd_kernelI32Selective_Scan_bwd_kernel_traitsILi128ELi16ELb0ELb1ELb1ELb1ELb0EN3c104HalfENS1_7complexIfEEEEv12SSMParamsBwd,@"STO_CUDA_ENTRY STV_DEFAULT"
_Z25selective_scan_bwd_kernelI32Selective_Scan_bwd_kernel_traitsILi128ELi16ELb0ELb1ELb1ELb1ELb0EN3c104HalfENS1_7complexIfEEEEv12SSMParamsBwd:
.text._Z25selective_scan_bwd_kernelI32Selective_Scan_bwd_kernel_traitsILi128ELi16ELb0ELb1ELb1ELb1ELb0EN3c104HalfENS1_7complexIfEEEEv12SSMParamsBwd:
        /* <DEDUP_REMOVED lines=174> */
.L_x_1888:
[----:B------:R-:W-:Y:S01]  /*0ae0*/  ULDC UR13, c[0x0][0x174] ;  /* 0x00005d00000d7ab9 */ /* 0x000fe20000000800 */
[----:B------:R-:W-:Y:S01]  /*0af0*/  SHF.L.U32 R0, R122, 0x4, RZ ;  /* 0x000000047a007819 */ /* 0x000fe200000006ff */
[----:B------:R-:W-:Y:S01]  /*0b00*/  UIADD3 UR13, -UR7, UR13, URZ ;  /* 0x0000000d070d7290 */ /* 0x000fe2000fffe13f */
[----:B------:R-:W-:Y:S02]  /*0b10*/  BAR.SYNC.DEFER_BLOCKING 0x0 ;  /* 0x0000000000007b1d */ /* 0x000fe40000010000 */
[----:B------:R-:W-:Y:S01]  /*0b20*/  LOP3.LUT R0, R0, 0xfffffe00, RZ, 0xc0, !PT ;  /* 0xfffffe0000007812 */ /* 0x000fe200078ec0ff */
[----:B------:R-:W-:-:S03]  /*0b30*/  ULEA UR12, UR13, 0xfffff800, 0xb ;  /* 0xfffff8000d0c7891 */ /* 0x000fc6000f8e583f */
[----:B------:R-:W-:Y:S01]  /*0b40*/  ULDC UR11, c[0x0][0x168] ;  /* 0x00005a00000b7ab9 */ /* 0x000fe20000000800 */
[----:B------:R-:W-:Y:S01]  /*0b50*/  LOP3.LUT R120, R0, 0x1f, R122, 0xf8, !PT ;  /* 0x0000001f00787812 */ /* 0x000fe200078ef87a */
[----:B------:R-:W-:Y:S01]  /*0b60*/  UIADD3 UR11, -UR12, UR11, URZ ;  /* 0x0000000b0c0b7290 */ /* 0x000fe2000fffe13f */
[----:B------:R-:W3:Y:S01]  /*0b70*/  LDL.LU R51, [R1+0x14] ;  /* 0x0000140001337983 */ /* 0x000ee20000300800 */
[----:B------:R-:W-:Y:S02]  /*0b80*/  MOV R2, UR23 ;  /* 0x0000001700027c02 */ /* 0x000fe40008000f00 */
[C---:B------:R-:W-:Y:S02]  /*0b90*/  LOP3.LUT R22, R120.reuse, 0x20, RZ, 0xfc, !PT ;  /* 0x0000002078167812 */ /* 0x040fe400078efcff */
[----:B------:R-:W-:Y:S02]  /*0ba0*/  ISETP.GE.AND P2, PT, R120, UR11, PT ;  /* 0x0000000b78007c0c */ /* 0x000fe4000bf46270 */
[----:B------:R-:W-:-:S02]  /*0bb0*/  ISETP.GE.AND P1, PT, R22, UR11, PT ;  /* 0x0000000b16007c0c */ /* 0x000fc4000bf26270 */
[----:B------:R-:W-:Y:S02]  /*0bc0*/  MOV R3, UR22 ;  /* 0x0000001600037c02 */ /* 0x000fe40008000f00 */
[C---:B------:R-:W-:Y:S02]  /*0bd0*/  LOP3.LUT R24, R120.reuse, 0x40, RZ, 0xfc, !PT ;  /* 0x0000004078187812 */ /* 0x040fe400078efcff */
[C---:B------:R-:W-:Y:S01]  /*0be0*/  LOP3.LUT R26, R120.reuse, 0x60, RZ, 0xfc, !PT ;  /* 0x00000060781a7812 */ /* 0x040fe200078efcff */
[C---:B------:R-:W-:Y:S01]  /*0bf0*/  IMAD.WIDE R2, R120.reuse, 0x2, R2 ;  /* 0x0000000278027825 */ /* 0x040fe200078e0202 */
[----:B------:R-:W-:Y:S02]  /*0c00*/  PRMT R4, RZ, 0x7610, R4 ;  /* 0x00007610ff047816 */ /* 0x000fe40000000004 */
[----:B------:R-:W-:Y:S02]  /*0c10*/  LOP3.LUT R30, R120, 0x80, RZ, 0xfc, !PT ;  /* 0x00000080781e7812 */ /* 0x000fe400078efcff */
[----:B------:R-:W-:-:S02]  /*0c20*/  PRMT R5, RZ, 0x7610, R5 ;  /* 0x00007610ff057816 */ /* 0x000fc40000000005 */
[C---:B------:R-:W-:Y:S01]  /*0c30*/  LOP3.LUT R32, R120.reuse, 0xa0, RZ, 0xfc, !PT ;  /* 0x000000a078207812 */ /* 0x040fe200078efcff */
[----:B------:R1:W4:Y:S01]  /*0c40*/  @!P2 LDG.E.U16 R4, [R2.64] ;  /* 0x000000280204a981 */ /* 0x000322000c1e1500 */
[----:B------:R-:W-:Y:S02]  /*0c50*/  LOP3.LUT R34, R120, 0xc0, RZ, 0xfc, !PT ;  /* 0x000000c078227812 */ /* 0x000fe400078efcff */
[----:B------:R-:W-:Y:S01]  /*0c60*/  ISETP.GE.AND P0, PT, R24, UR11, PT ;  /* 0x0000000b18007c0c */ /* 0x000fe2000bf06270 */
[----:B------:R1:W5:Y:S01]  /*0c70*/  @!P1 LDG.E.U16 R5, [R2.64+0x40] ;  /* 0x0000402802059981 */ /* 0x000362000c1e1500 */
[----:B------:R-:W-:Y:S02]  /*0c80*/  LOP3.LUT R36, R120, 0xe0, RZ, 0xfc, !PT ;  /* 0x000000e078247812 */ /* 0x000fe400078efcff */
[----:B------:R-:W-:Y:S02]  /*0c90*/  ISETP.GE.AND P4, PT, R26, UR11, PT ;  /* 0x0000000b1a007c0c */ /* 0x000fe4000bf86270 */
[----:B------:R-:W-:-:S02]  /*0ca0*/  LOP3.LUT R38, R120, 0x100, RZ, 0xfc, !PT ;  /* 0x0000010078267812 */ /* 0x000fc400078efcff */
[----:B------:R-:W-:Y:S02]  /*0cb0*/  ISETP.GE.AND P6, PT, R30, UR11, PT ;  /* 0x0000000b1e007c0c */ /* 0x000fe4000bfc6270 */
        /* <DEDUP_REMOVED lines=8> */
[----:B--2---:R1:W2:Y:S01]  /*0d40*/  @!P0 LDG.E.U16 R6, [R2.64+0x80] ;  /* 0x0000802802068981 */ /* 0x0042a2000c1e1500 */
[C---:B------:R-:W-:Y:S02]  /*0d50*/  LOP3.LUT R28, R120.reuse, 0x120, RZ, 0xfc, !PT ;  /* 0x00000120781c7812 */ /* 0x040fe400078efcff */
[----:B------:R-:W-:Y:S01]  /*0d60*/  PRMT R11, RZ, 0x7610, R11 ;  /* 0x00007610ff0b7816 */ /* 0x000fe2000000000b */
[----:B------:R1:W3:Y:S01]  /*0d70*/  @!P4 LDG.E.U16 R7, [R2.64+0xc0] ;  /* 0x0000c0280207c981 */ /* 0x0002e2000c1e1500 */
        /* <DEDUP_REMOVED lines=9> */
[----:B------:R-:W-:-:S02]  /*0e10*/  ISETP.GE.AND P0, PT, R28, UR11, PT ;  /* 0x0000000b1c007c0c */ /* 0x000fc4000bf06270 */
[----:B------:R-:W-:Y:S01]  /*0e20*/  LOP3.LUT R48, R120, 0x1c0, RZ, 0xfc, !PT ;  /* 0x000001c078307812 */ /* 0x000fe200078efcff */
[----:B------:R1:W3:Y:S01]  /*0e30*/  @!P2 LDG.E.U16 R10, [R2.64+0x1c0] ;  /* 0x0001c028020aa981 */ /* 0x0002e2000c1e1500 */
[----:B------:R-:W-:Y:S02]  /*0e40*/  ISETP.GE.AND P4, PT, R40, UR11, PT ;  /* 0x0000000b28007c0c */ /* 0x000fe4000bf86270 */
[----:B------:R-:W-:Y:S01]  /*0e50*/  LOP3.LUT R50, R120, 0x1e0, RZ, 0xfc, !PT ;  /* 0x000001e078327812 */ /* 0x000fe200078efcff */
[----:B------:R1:W3:Y:S01]  /*0e60*/  @!P1 LDG.E.U16 R13, [R2.64+0x200] ;  /* 0x00020028020d9981 */ /* 0x0002e2000c1e1500 */
        /* <DEDUP_REMOVED lines=22> */
[C---:B------:R-:W-:Y:S02]  /*0fd0*/  LEA.HI.SX32 R21, R20.reuse, R20, 0x1b ;  /* 0x0000001414157211 */ /* 0x040fe400078fdaff */
[C---:B-1----:R-:W-:Y:S02]  /*0fe0*/  IADD3 R3, R20.reuse, 0x60, RZ ;  /* 0x0000006014037810 */ /* 0x042fe40007ffe0ff */
        /* <DEDUP_REMOVED lines=47> */
[----:B------:R-:W-:Y:S02]  /*12e0*/  MOV R92, UR21 ;  /* 0x00000015005c7c02 */ /* 0x000fe40008000f00 */
[----:B------:R-:W-:-:S05]  /*12f0*/  MOV R93, UR20 ;  /* 0x00000014005d7c02 */ /* 0x000fca0008000f00 */
[C---:B------:R-:W-:Y:S01]  /*1300*/  IMAD.WIDE R92, R120.reuse, 0x2, R92 ;  /* 0x00000002785c7825 */ /* 0x040fe200078e025c */
[----:B------:R-:W-:Y:S02]  /*1310*/  ISETP.GE.AND P1, PT, R120, UR11, PT ;  /* 0x0000000b78007c0c */ /* 0x000fe4000bf26270 */
[----:B------:R-:W-:Y:S02]  /*1320*/  ISETP.GE.AND P2, PT, R22, UR11, PT ;  /* 0x0000000b16007c0c */ /* 0x000fe4000bf46270 */
[----:B------:R-:W-:Y:S02]  /*1330*/  ISETP.GE.AND P3, PT, R24, UR11, PT ;  /* 0x0000000b18007c0c */ /* 0x000fe4000bf66270 */
[----:B------:R-:W-:Y:S02]  /*1340*/  ISETP.GE.AND P4, PT, R32, UR11, PT ;  /* 0x0000000b20007c0c */ /* 0x000fe4000bf86270 */
[----:B------:R-:W-:Y:S02]  /*1350*/  ISETP.GE.AND P5, PT, R26, UR11, PT ;  /* 0x0000000b1a007c0c */ /* 0x000fe4000bfa6270 */
[----:B------:R-:W-:-:S02]  /*1360*/  ISETP.GE.AND P6, PT, R30, UR11, PT ;  /* 0x0000000b1e007c0c */ /* 0x000fc4000bfc6270 */
        /* <DEDUP_REMOVED lines=39> */
[----:B------:R-:W-:Y:S02]  /*15e0*/  ISETP.GE.AND P0, PT, R36, UR11, PT ;  /* 0x0000000b24007c0c */ /* 0x000fe4000bf06270 */
[----:B---3--:R-:W-:Y:S01]  /*15f0*/  PRMT R11, RZ, 0x7610, R11 ;  /* 0x00007610ff0b7816 */ /* 0x008fe2000000000b */
[----:B------:R-:W3:Y:S01]  /*1600*/  @!P1 LDG.E.U16 R2, [R92.64] ;  /* 0x000000285c029981 */ /* 0x000ee2000c1e1500 */
[----:B------:R-:W-:Y:S02]  /*1610*/  PRMT R4, RZ, 0x7610, R4 ;  /* 0x00007610ff047816 */ /* 0x000fe40000000004 */
[----:B------:R-:W-:Y:S01]  /*1620*/  PRMT R6, RZ, 0x7610, R6 ;  /* 0x00007610ff067816 */ /* 0x000fe20000000006 */
[----:B------:R-:W2:Y:S06]  /*1630*/  @!P2 LDG.E.U16 R3, [R92.64+0x40] ;  /* 0x000040285c03a981 */ /* 0x000eac000c1e1500 */
[----:B------:R-:W2:Y:S01]  /*1640*/  @!P0 LDG.E.U16 R8, [R92.64+0x1c0] ;  /* 0x0001c0285c088981 */ /* 0x000ea2000c1e1500 */
[----:B------:R-:W-:-:S02]  /*1650*/  ISETP.GE.AND P0, PT, R38, UR11, PT ;  /* 0x0000000b26007c0c */ /* 0x000fc4000bf06270 */
[----:B------:R-:W-:Y:S01]  /*1660*/  PRMT R5, RZ, 0x7610, R5 ;  /* 0x00007610ff057816 */ /* 0x000fe20000000005 */
[----:B------:R-:W2:Y:S01]  /*1670*/  @!P3 LDG.E.U16 R4, [R92.64+0x80] ;  /* 0x000080285c04b981 */ /* 0x000ea2000c1e1500 */
[----:B------:R-:W-:Y:S02]  /*1680*/  PRMT R7, RZ, 0x7610, R7 ;  /* 0x00007610ff077816 */ /* 0x000fe40000000007 */
[----:B------:R-:W-:Y:S01]  /*1690*/  ISETP.GE.AND P1, PT, R40, UR11, PT ;  /* 0x0000000b28007c0c */ /* 0x000fe2000bf26270 */
[----:B------:R-:W2:Y:S01]  /*16a0*/  @!P4 LDG.E.U16 R6, [R92.64+0x140] ;  /* 0x000140285c06c981 */ /* 0x000ea2000c1e1500 */
[----:B------:R-:W-:-:S05]  /*16b0*/  ISETP.GE.AND P2, PT, R42, UR11, PT ;  /* 0x0000000b2a007c0c */ /* 0x000fca000bf46270 */
[----:B------:R-:W2:Y:S01]  /*16c0*/  @!P0 LDG.E.U16 R11, [R92.64+0x200] ;  /* 0x000200285c0b8981 */ /* 0x000ea2000c1e1500 */
[----:B------:R-:W-:Y:S02]  /*16d0*/  ISETP.GE.AND P0, PT, R28, UR11, PT ;  /* 0x0000000b1c007c0c */ /* 0x000fe4000bf06270 */
[----:B------:R-:W-:Y:S01]  /*16e0*/  ISETP.GE.AND P3, PT, R44, UR11, PT ;  /* 0x0000000b2c007c0c */ /* 0x000fe2000bf66270 */
[----:B------:R-:W2:Y:S01]  /*16f0*/  @!P5 LDG.E.U16 R5, [R92.64+0xc0] ;  /* 0x0000c0285c05d981 */ /* 0x000ea2000c1e1500 */
[----:B------:R-:W-:Y:S02]  /*1700*/  ISETP.GE.AND P4, PT, R46, UR11, PT ;  /* 0x0000000b2e007c0c */ /* 0x000fe4000bf86270 */
[----:B------:R-:W-:Y:S01]  /*1710*/  ISETP.GE.AND P5, PT, R48, UR11, PT ;  /* 0x0000000b30007c0c */ /* 0x000fe2000bfa6270 */
[----:B------:R-:W2:Y:S01]  /*1720*/  @!P6 LDG.E.U16 R7, [R92.64+0x100] ;  /* 0x000100285c07e981 */ /* 0x000ea2000c1e1500 */
[----:B------:R-:W-:Y:S02]  /*1730*/  ISETP.GE.AND P6, PT, R50, UR11, PT ;  /* 0x0000000b32007c0c */ /* 0x000fe4000bfc6270 */
        /* <DEDUP_REMOVED lines=15> */
[----:B------:R-:W-:Y:S02]  /*1830*/  ISETP.GE.AND P0, PT, R120, UR11, PT ;  /* 0x0000000b78007c0c */ /* 0x000fe4000bf06270 */
[----:B------:R-:W-:Y:S02]  /*1840*/  P2R R27, PR, RZ, 0x2 ;  /* 0x00000002ff1b7803 */ /* 0x000fe40000000000 */
        /* <DEDUP_REMOVED lines=48> */
[----:B------:R-:W-:-:S03]  /*1b50*/  ISETP.GE.AND P0, PT, R24, UR11, PT ;  /* 0x0000000b18007c0c */ /* 0x000fc6000bf06270 */
[----:B------:R0:W5:Y:S01]  /*1b60*/  @!P1 LDG.E.U16 R20, [R6.64+0x40] ;  /* 0x0000402806149981 */ /* 0x000162000c1e1500 */
[----:B------:R-:W-:-:S03]  /*1b70*/  ISETP.GE.AND P1, PT, R26, UR11, PT ;  /* 0x0000000b1a007c0c */ /* 0x000fc6000bf26270 */
[----:B------:R0:W5:Y:S04]  /*1b80*/  @!P3 LDG.E.U16 R31, [R6.64+0x300] ;  /* 0x00030028061fb981 */ /* 0x000168000c1e1500 */
[----:B------:R0:W5:Y:S04]  /*1b90*/  @!P5 LDG.E.U16 R33, [R6.64+0x380] ;  /* 0x000380280621d981 */ /* 0x000168000c1e1500 */
[----:B------:R0:W5:Y:S01]  /*1ba0*/  @!P0 LDG.E.U16 R21, [R6.64+0x80] ;  /* 0x0000802806158981 */ /* 0x000162000c1e1500 */
[----:B------:R-:W-:-:S03]  /*1bb0*/  ISETP.GE.AND P0, PT, R30, UR11, PT ;  /* 0x0000000b1e007c0c */ /* 0x000fc6000bf06270 */
[----:B------:R0:W5:Y:S01]  /*1bc0*/  @!P1 LDG.E.U16 R22, [R6.64+0xc0] ;  /* 0x0000c02806169981 */ /* 0x000162000c1e1500 */
[----:B------:R-:W-:Y:S02]  /*1bd0*/  ISETP.GE.AND P1, PT, R32, UR11, PT ;  /* 0x0000000b20007c0c */ /* 0x000fe4000bf26270 */
[----:B------:R-:W-:-:S07]  /*1be0*/  PRMT R24, RZ, 0x7610, R24 ;  /* 0x00007610ff187816 */ /* 0x000fce0000000018 */
        /* <DEDUP_REMOVED lines=8> */
[----:B------:R-:W-:Y:S02]  /*1c70*/  ISETP.NE.AND P1, PT, R27, RZ, PT ;  /* 0x000000ff1b00720c */ /* 0x000fe40003f25270 */
[----:B------:R-:W-:-:S07]  /*1c80*/  PRMT R27, RZ, 0x7610, R27 ;  /* 0x00007610ff1b7816 */ /* 0x000fce000000001b */
[----:B------:R0:W5:Y:S01]  /*1c90*/  @!P0 LDG.E.U16 R27, [R6.64+0x200] ;  /* 0x00020028061b8981 */ /* 0x000162000c1e1500 */
[----:B------:R-:W-:Y:S02]  /*1ca0*/  ISETP.NE.AND P0, PT, R28, RZ, PT ;  /* 0x000000ff1c00720c */ /* 0x000fe40003f05270 */
[----:B------:R-:W-:Y:S01]  /*1cb0*/  PRMT R28, RZ, 0x7610, R28 ;  /* 0x00007610ff1c7816 */ /* 0x000fe2000000001c */
[----:B------:R0:W5:Y:S01]  /*1cc0*/  @!P1 LDG.E.U16 R29, [R6.64+0x280] ;  /* 0x00028028061d9981 */ /* 0x000162000c1e1500 */
[----:B------:R-:W-:Y:S02]  /*1cd0*/  PRMT R30, RZ, 0x7610, R30 ;  /* 0x00007610ff1e7816 */ /* 0x000fe4000000001e */
[----:B------:R-:W-:Y:S02]  /*1ce0*/  PRMT R32, RZ, 0x7610, R32 ;  /* 0x00007610ff207816 */ /* 0x000fe40000000020 */
[----:B------:R-:W-:Y:S02]  /*1cf0*/  PRMT R34, RZ, 0x7610, R34 ;  /* 0x00007610ff227816 */ /* 0x000fe40000000022 */
        /* <DEDUP_REMOVED lines=9> */
[----:B------:R-:W-:Y:S04]  /*1d90*/  STL [R1+0x4], R53 ;  /* 0x0000043501007387 */ /* 0x000fe80000100800 */
[----:B------:R-:W-:Y:S01]  /*1da0*/  STL [R1], R52 ;  /* 0x0000003401007387 */ /* 0x000fe20000100800 */
[----:B------:R-:W-:Y:S01]  /*1db0*/  FSETP.GTU.FTZ.AND P4, PT, R118, 20, PT ;  /* 0x41a000007600780b */ /* 0x000fe20003f9c000 */
[----:B-1----:R-:W-:Y:S02]  /*1dc0*/  HADD2.F32 R9, -RZ, R9.H0_H0 ;  /* 0x20000009ff097230 */ /* 0x002fe40000004100 */
[----:B--2---:R-:W-:Y:S02]  /*1dd0*/  HADD2.F32 R10, -RZ, R10.H0_H0 ;  /* 0x2000000aff0a7230 */ /* 0x004fe40000004100 */
[----:B---3--:R-:W-:-:S02]  /*1de0*/  HADD2.F32 R11, -RZ, R11.H0_H0 ;  /* 0x2000000bff0b7230 */ /* 0x008fc40000004100 */
[----:B----4-:R-:W-:Y:S02]  /*1df0*/  HADD2.F32 R12, -RZ, R12.H0_H0 ;  /* 0x2000000cff0c7230 */ /* 0x010fe40000004100 */
[----:B------:R-:W-:Y:S01]  /*1e00*/  HADD2.F32 R13, -RZ, R13.H0_H0 ;  /* 0x2000000dff0d7230 */ /* 0x000fe20000004100 */
[----:B------:R-:W-:Y:S01]  /*1e10*/  FADD.FTZ R117, R9, UR8 ;  /* 0x0000000809757e21 */ /* 0x000fe20008010000 */
[----:B------:R-:W-:Y:S01]  /*1e20*/  HADD2.F32 R14, -RZ, R14.H0_H0 ;  /* 0x2000000eff0e7230 */ /* 0x000fe20000004100 */
[----:B------:R-:W-:Y:S02]  /*1e30*/  FADD.FTZ R116, R10, UR8 ;  /* 0x000000080a747e21 */ /* 0x000fe40008010000 */
        /* <DEDUP_REMOVED lines=106> */
.L_x_1751:
[----:B--23--:R-:W-:Y:S05]  /*24e0*/  BSYNC B0 ;  /* 0x0000000000007941 */ /* 0x00cfea0003800000 */
.L_x_1750:
        /* <DEDUP_REMOVED lines=39> */
.L_x_1753:
[----:B------:R-:W-:Y:S05]  /*2760*/  BSYNC B0 ;  /* 0x0000000000007941 */ /* 0x000fea0003800000 */
.L_x_1752:
        /* <DEDUP_REMOVED lines=39> */
.L_x_1755:
[----:B------:R-:W-:Y:S05]  /*29e0*/  BSYNC B0 ;  /* 0x0000000000007941 */ /* 0x000fea0003800000 */
.L_x_1754:
        /* <DEDUP_REMOVED lines=39> */
.L_x_1757:
[----:B------:R-:W-:Y:S05]  /*2c60*/  BSYNC B0 ;  /* 0x0000000000007941 */ /* 0x000fea0003800000 */
.L_x_1756:
        /* <DEDUP_REMOVED lines=39> */
.L_x_1759:
[----:B------:R-:W-:Y:S05]  /*2ee0*/  BSYNC B0 ;  /* 0x0000000000007941 */ /* 0x000fea0003800000 */
.L_x_1758:
        /* <DEDUP_REMOVED lines=39> */
.L_x_1761:
[----:B------:R-:W-:Y:S05]  /*3160*/  BSYNC B0 ;  /* 0x0000000000007941 */ /* 0x000fea0003800000 */
.L_x_1760:
        /* <DEDUP_REMOVED lines=38> */
.L_x_1763:
[----:B------:R-:W-:Y:S05]  /*33d0*/  BSYNC B0 ;  /* 0x0000000000007941 */ /* 0x000fea0003800000 */
.L_x_1762:
[----:B------:R-:W-:Y:S01]  /*33e0*/  FFMA.FTZ R4, R83, R7, R8 ;  /* 0x0000000753047223 */ /* 0x000fe20000010008 */
[----:B------:R-:W-:Y:S01]  /*33f0*/  HADD2.F32 R3, -RZ, R3.H0_H0 ;  /* 0x20000003ff037230 */ /* 0x000fe20000004100 */
[----:B------:R-:W-:Y:S01]  /*3400*/  BSSY B0, `(.L_x_1764) ;  /* 0x0000026000007945 */ /* 0x000fe20003800000 */
[----:B------:R-:W-:Y:S01]  /*3410*/  HFMA2.MMA R207, -RZ, RZ, 0, 0 ;  /* 0x00000000ffcf7435 */ /* 0x000fe200000001ff */
[----:B------:R-:W-:Y:S01]  /*3420*/  FSETP.GTU.FTZ.AND P4, PT, R106, 20, PT ;  /* 0x41a000006a00780b */ /* 0x000fe20003f9c000 */
[----:B------:R0:W-:Y:S01]  /*3430*/  STL [R1+0x14], R4 ;  /* 0x0000140401007387 */ /* 0x0001e20000100800 */
[----:B------:R-:W-:Y:S01]  /*3440*/  LOP3.LUT R238, R122, 0x1f, RZ, 0xc0, !PT ;  /* 0x0000001f7aee7812 */ /* 0x000fe200078ec0ff */
        /* <DEDUP_REMOVED lines=33> */
.L_x_1765:
[----:B------:R-:W-:Y:S05]  /*3660*/  BSYNC B0 ;  /* 0x0000000000007941 */ /* 0x000fea0003800000 */
.L_x_1764:
        /* <DEDUP_REMOVED lines=39> */
.L_x_1767:
[----:B------:R-:W-:Y:S05]  /*38e0*/  BSYNC B0 ;  /* 0x0000000000007941 */ /* 0x000fea0003800000 */
.L_x_1766:
        /* <DEDUP_REMOVED lines=39> */
.L_x_1769:
[----:B------:R-:W-:Y:S05]  /*3b60*/  BSYNC B0 ;  /* 0x0000000000007941 */ /* 0x000fea0003800000 */
.L_x_1768:
[----:B------:R-:W-:Y:S01]  /*3b70*/  BSSY B0, `(.L_x_1770) ;  /* 0x0000027000007945 */ /* 0x000fe20003800000 */
[----:B------:R-:W-:Y:S01]  /*3b80*/  HFMA2.MMA R198, -RZ, RZ, 0, 0 ;  /* 0x00000000ffc67435 */ /* 0x000fe200000001ff */
[----:B------:R-:W-:Y:S01]  /*3b90*/  FSETP.GTU.FTZ.AND P1, PT, R103, 20, PT ;  /* 0x41a000006700780b */ /* 0x000fe20003f3c000 */
[----:B------:R-:W-:Y:S01]  /*3ba0*/  HFMA2.MMA R168, -RZ, RZ, 0, 0 ;  /* 0x00000000ffa87435 */ /* 0x000fe200000001ff */
[----:B------:R-:W-:Y:S01]  /*3bb0*/  CS2R R196, SRZ ;  /* 0x0000000000c47805 */ /* 0x000fe2000001ff00 */
[----:B------:R-:W-:Y:S02]  /*3bc0*/  MOV R195, RZ ;  /* 0x000000ff00c37202 */ /* 0x000fe40000000f00 */
        /* <DEDUP_REMOVED lines=33> */
.L_x_1771:
[----:B------:R-:W-:Y:S05]  /*3de0*/  BSYNC B0 ;  /* 0x0000000000007941 */ /* 0x000fea0003800000 */
.L_x_1770:
        /* <DEDUP_REMOVED lines=33> */
.L_x_1773:
[----:B------:R-:W-:Y:S05]  /*4000*/  BSYNC B0 ;  /* 0x0000000000007941 */ /* 0x000fea0003800000 */
.L_x_1772:
        /* <DEDUP_REMOVED lines=33> */
.L_x_1775:
[----:B------:R-:W-:Y:S05]  /*4220*/  BSYNC B0 ;  /* 0x0000000000007941 */ /* 0x000fea0003800000 */
.L_x_1774:
        /* <DEDUP_REMOVED lines=33> */
.L_x_1777:
[----:B------:R-:W-:Y:S05]  /*4440*/  BSYNC B0 ;  /* 0x0000000000007941 */ /* 0x000fea0003800000 */
.L_x_1776:
        /* <DEDUP_REMOVED lines=33> */
.L_x_1779:
[----:B------:R-:W-:Y:S05]  /*4660*/  BSYNC B0 ;  /* 0x0000000000007941 */ /* 0x000fea0003800000 */
.L_x_1778:
        /* <DEDUP_REMOVED lines=33> */
.L_x_1781:
[----:B------:R-:W-:Y:S05]  /*4880*/  BSYNC B0 ;  /* 0x0000000000007941 */ /* 0x000fea0003800000 */
.L_x_1780:
        /* <DEDUP_REMOVED lines=37> */
[----:B------:R-:W-:Y:S01]  /*4ae0*/  MOV R195, RZ ;  /* 0x000000ff00c37202 */ /* 0x000fe20000000f00 */
[----:B------:R-:W-:Y:S01]  /*4af0*/  FADD.FTZ R89, R89, R89 ;  /* 0x0000005959597221 */ /* 0x000fe20000010000 */
[----:B------:R-:W-:Y:S01]  /*4b00*/  MOV R168, RZ ;  /* 0x000000ff00a87202 */ /* 0x000fe20000000f00 */
        /* <DEDUP_REMOVED lines=11> */
.L_x_1883:
        /* <DEDUP_REMOVED lines=16> */
[----:B0-----:R-:W-:Y:S01]  /*4cc0*/  IMAD.WIDE.U32 R4, R5, c[0x0][0x1a0], R6 ;  /* 0x0000680005047a25 */ /* 0x001fe200078e0006 */
        /* <DEDUP_REMOVED lines=47> */
[C---:B------:R-:W-:Y:S01]  /*4fc0*/  LOP3.LUT R59, R6.reuse, 0x200, RZ, 0xfc, !PT ;  /* 0x00000200063b7812 */ /* 0x040fe200078efcff */
        /* <DEDUP_REMOVED lines=24> */
[----:B------:R-:W-:Y:S01]  /*5150*/  LOP3.LUT R73, R6, 0x2c0, RZ, 0xfc, !PT ;  /* 0x000002c006497812 */ /* 0x000fe200078efcff */
[----:B------:R0:W4:Y:S01]  /*5160*/  @!P3 LDG.E.U16 R24, [R2.64+0x3c0] ;  /* 0x0003c0280218b981 */ /* 0x000122000c1e1500 */
[----:B------:R-:W-:Y:S02]  /*5170*/  ISETP.GE.AND P0, PT, R80, UR11, PT ;  /* 0x0000000b50007c0c */ /* 0x000fe4000bf06270 */
[----:B------:R-:W-:Y:S01]  /*5180*/  LOP3.LUT R65, R6, 0x2e0, RZ, 0xfc, !PT ;  /* 0x000002e006417812 */ /* 0x000fe200078efcff */
        /* <DEDUP_REMOVED lines=68> */
[----:B------:R-:W4:Y:S01]  /*55d0*/  LDG.E.64 R4, [R4.64] ;  /* 0x0000002804047981 */ /* 0x000f22000c1e1b00 */
[----:B------:R-:W-:-:S04]  /*55e0*/  SHF.L.U32 R0, R122, 0x5, RZ ;  /* 0x000000057a007819 */ /* 0x000fc800000006ff */
[----:B------:R-:W-:-:S04]  /*55f0*/  LOP3.LUT R0, R0, 0xfffffc00, RZ, 0xc0, !PT ;  /* 0xfffffc0000007812 */ /* 0x000fc800078ec0ff */
[----:B0-----:R-:W-:Y:S02]  /*5600*/  IADD3 R3, R0, R121, RZ ;  /* 0x0000007900037210 */ /* 0x001fe40007ffe0ff */
[----:B------:R-:W-:Y:S02]  /*5610*/  MOV R33, UR6 ;  /* 0x0000000600217c02 */ /* 0x000fe40008000f00 */
[C---:B------:R-:W-:Y:S02]  /*5620*/  IADD3 R2, R3.reuse, 0x20, RZ ;  /* 0x0000002003027810 */ /* 0x040fe40007ffe0ff */
[C---:B------:R-:W-:Y:S02]  /*5630*/  IADD3 R46, R3.reuse, 0x40, RZ ;  /* 0x00000040032e7810 */ /* 0x040fe40007ffe0ff */
[----:B------:R-:W-:Y:S02]  /*5640*/  ISETP.GE.AND P1, PT, R42, UR11, PT ;  /* 0x0000000b2a007c0c */ /* 0x000fe4000bf26270 */
[----:B------:R-:W-:-:S02]  /*5650*/  IADD3 R48, R3, 0x60, RZ ;  /* 0x0000006003307810 */ /* 0x000fc40007ffe0ff */
[----:B------:R-:W-:Y:S01]  /*5660*/  ISETP.GE.AND P0, PT, R6, UR11, PT ;  /* 0x0000000b06007c0c */ /* 0x000fe2000bf06270 */
[----:B------:R-:W-:Y:S01]  /*5670*/  IMAD.WIDE.U32 R6, R33, c[0x0][0x1c0], R6 ;  /* 0x0000700021067a25 */ /* 0x000fe200078e0006 */
[CC--:B------:R-:W-:Y:S02]  /*5680*/  LEA.HI.SX32 R42, R3.reuse, R3.reuse, 0x1b ;  /* 0x00000003032a7211 */ /* 0x0c0fe400078fdaff */
[C---:B------:R-:W-:Y:S02]  /*5690*/  IADD3 R50, R3.reuse, 0x80, RZ ;  /* 0x0000008003327810 */ /* 0x040fe40007ffe0ff */
[C---:B------:R-:W-:Y:S02]  /*56a0*/  IADD3 R52, R3.reuse, 0xa0, RZ ;  /* 0x000000a003347810 */ /* 0x040fe40007ffe0ff */
[----:B------:R-:W-:Y:S02]  /*56b0*/  LEA.HI.SX32 R43, R2, R3, 0x1b ;  /* 0x00000003022b7211 */ /* 0x000fe400078fdaff */
[----:B------:R-:W-:-:S02]  /*56c0*/  IADD3 R54, R3, 0xc0, RZ ;  /* 0x000000c003367810 */ /* 0x000fc40007ffe0ff */
[-C--:B------:R-:W-:Y:S02]  /*56d0*/  LEA.HI.SX32 R33, R46, R3.reuse, 0x1b ;  /* 0x000000032e217211 */ /* 0x080fe400078fdaff */
[C---:B------:R-:W-:Y:S02]  /*56e0*/  IADD3 R56, R3.reuse, 0xe0, RZ ;  /* 0x000000e003387810 */ /* 0x040fe40007ffe0ff */
[-C--:B------:R-:W-:Y:S02]  /*56f0*/  LEA.HI.SX32 R48, R48, R3.reuse, 0x1b ;  /* 0x0000000330307211 */ /* 0x080fe400078fdaff */
[----:B------:R-:W-:Y:S02]  /*5700*/  IADD3 R58, R3, 0x100, RZ ;  /* 0x00000100033a7810 */ /* 0x000fe40007ffe0ff */
[----:B------:R-:W-:Y:S02]  /*5710*/  SHF.L.U32 R42, R42, 0x1, RZ ;  /* 0x000000012a2a7819 */ /* 0x000fe400000006ff */
[----:B------:R-:W-:-:S02]  /*5720*/  LEA.HI.SX32 R50, R50, R3, 0x1b ;  /* 0x0000000332327211 */ /* 0x000fc400078fdaff */
[C---:B------:R-:W-:Y:S02]  /*5730*/  IADD3 R60, R3.reuse, 0x120, RZ ;  /* 0x00000120033c7810 */ /* 0x040fe40007ffe0ff */
[----:B------:R-:W-:Y:S02]  /*5740*/  IADD3 R94, R3, 0x260, RZ ;  /* 0x00000260035e7810 */ /* 0x000fe40007ffe0ff */
[----:B------:R-:W-:Y:S02]  /*5750*/  LEA.HI.SX32 R52, R52, R3, 0x1b ;  /* 0x0000000334347211 */ /* 0x000fe400078fdaff */
[----:B------:R-:W-:Y:S02]  /*5760*/  SHF.L.U32 R43, R43, 0x1, RZ ;  /* 0x000000012b2b7819 */ /* 0x000fe400000006ff */
[C---:B------:R-:W-:Y:S02]  /*5770*/  IADD3 R62, R3.reuse, 0x140, RZ ;  /* 0x00000140033e7810 */ /* 0x040fe40007ffe0ff */
[----:B------:R-:W-:-:S02]  /*5780*/  IADD3 R78, R3, 0x240, RZ ;  /* 0x00000240034e7810 */ /* 0x000fc40007ffe0ff */
[-C--:B------:R-:W-:Y:S02]  /*5790*/  LEA.HI.SX32 R54, R54, R3.reuse, 0x1b ;  /* 0x0000000336367211 */ /* 0x080fe400078fdaff */
[----:B------:R-:W-:Y:S02]  /*57a0*/  SHF.L.U32 R33, R33, 0x1, RZ ;  /* 0x0000000121217819 */ /* 0x000fe400000006ff */
[C---:B------:R-:W-:Y:S02]  /*57b0*/  IADD3 R64, R3.reuse, 0x160, RZ ;  /* 0x0000016003407810 */ /* 0x040fe40007ffe0ff */
[----:B------:R-:W-:Y:S02]  /*57c0*/  IADD3 R76, R3, 0x220, RZ ;  /* 0x00000220034c7810 */ /* 0x000fe40007ffe0ff */
[----:B------:R-:W-:Y:S02]  /*57d0*/  LEA.HI.SX32 R56, R56, R3, 0x1b ;  /* 0x0000000338387211 */ /* 0x000fe400078fdaff */
[----:B------:R-:W-:-:S02]  /*57e0*/  SHF.L.U32 R75, R48, 0x1, RZ ;  /* 0x00000001304b7819 */ /* 0x000fc400000006ff */
[C---:B------:R-:W-:Y:S02]  /*57f0*/  IADD3 R66, R3.reuse, 0x180, RZ ;  /* 0x0000018003427810 */ /* 0x040fe40007ffe0ff */
[-C--:B------:R-:W-:Y:S02]  /*5800*/  LEA.HI.SX32 R58, R58, R3.reuse, 0x1b ;  /* 0x000000033a3a7211 */ /* 0x080fe400078fdaff */
[----:B------:R-:W-:Y:S01]  /*5810*/  SHF.L.U32 R71, R50, 0x1, RZ ;  /* 0x0000000132477819 */ /* 0x000fe200000006ff */
[----:B--2---:R-:W-:Y:S01]  /*5820*/  STS.U16 [R42], R39 ;  /* 0x000000272a007388 */ /* 0x004fe20000000400 */
[C---:B------:R-:W-:Y:S02]  /*5830*/  IADD3 R68, R3.reuse, 0x1a0, RZ ;  /* 0x000001a003447810 */ /* 0x040fe40007ffe0ff */
[----:B------:R-:W-:Y:S01]  /*5840*/  IADD3 R126, R3, 0x2a0, RZ ;  /* 0x000002a0037e7810 */ /* 0x000fe20007ffe0ff */
[----:B---3--:R-:W-:Y:S01]  /*5850*/  STS.U16 [R43+0x40], R44 ;  /* 0x0000402c2b007388 */ /* 0x008fe20000000400 */
[----:B------:R-:W-:-:S02]  /*5860*/  LEA.HI.SX32 R60, R60, R3, 0x1b ;  /* 0x000000033c3c7211 */ /* 0x000fc400078fdaff */
[-C--:B------:R-:W-:Y:S02]  /*5870*/  LEA.HI.SX32 R69, R94, R3.reuse, 0x1b ;  /* 0x000000035e457211 */ /* 0x080fe400078fdaff */
[----:B------:R-:W-:Y:S01]  /*5880*/  SHF.L.U32 R125, R52, 0x1, RZ ;  /* 0x00000001347d7819 */ /* 0x000fe200000006ff */
[----:B----4-:R0:W-:Y:S01]  /*5890*/  STS.U16 [R33+0x80], R34 ;  /* 0x0000802221007388 */ /* 0x0101e20000000400 */
[C---:B------:R-:W-:Y:S02]  /*58a0*/  IADD3 R70, R3.reuse, 0x1c0, RZ ;  /* 0x000001c003467810 */ /* 0x040fe40007ffe0ff */
[-C--:B------:R-:W-:Y:S02]  /*58b0*/  LEA.HI.SX32 R62, R62, R3.reuse, 0x1b ;  /* 0x000000033e3e7211 */ /* 0x080fe400078fdaff */
[----:B------:R-:W-:Y:S02]  /*58c0*/  LEA.HI.SX32 R46, R78, R3, 0x1b ;  /* 0x000000034e2e7211 */ /* 0x000fe400078fdaff */
[----:B------:R-:W-:Y:S01]  /*58d0*/  SHF.L.U32 R94, R54, 0x1, RZ ;  /* 0x00000001365e7819 */ /* 0x000fe200000006ff */
[----:B------:R1:W-:Y:S01]  /*58e0*/  STS.U16 [R75+0xc0], R40 ;  /* 0x0000c0284b007388 */ /* 0x0003e20000000400 */
[----:B------:R-:W-:-:S02]  /*58f0*/  IADD3 R72, R3, 0x1e0, RZ ;  /* 0x000001e003487810 */ /* 0x000fc40007ffe0ff */
[C---:B------:R-:W-:Y:S02]  /*5900*/  IADD3 R124, R3.reuse, 0x280, RZ ;  /* 0x00000280037c7810 */ /* 0x040fe40007ffe0ff */
[-C--:B------:R-:W-:Y:S02]  /*5910*/  LEA.HI.SX32 R64, R64, R3.reuse, 0x1b ;  /* 0x0000000340407211 */ /* 0x080fe400078fdaff */
[-C--:B------:R-:W-:Y:S02]  /*5920*/  LEA.HI.SX32 R129, R76, R3.reuse, 0x1b ;  /* 0x000000034c817211 */ /* 0x080fe400078fdaff */
[----:B------:R-:W-:Y:S02]  /*5930*/  SHF.L.U32 R78, R56, 0x1, RZ ;  /* 0x00000001384e7819 */ /* 0x000fe400000006ff */
[----:B------:R-:W-:Y:S02]  /*5940*/  IADD3 R74, R3, 0x200, RZ ;  /* 0x00000200034a7810 */ /* 0x000fe40007ffe0ff */
[----:B------:R-:W-:-:S02]  /*5950*/  LEA.HI.SX32 R66, R66, R3, 0x1b ;  /* 0x0000000342427211 */ /* 0x000fc400078fdaff */
[----:B------:R-:W-:Y:S01]  /*5960*/  SHF.L.U32 R76, R58, 0x1, RZ ;  /* 0x000000013a4c7819 */ /* 0x000fe200000006ff */
[----:B------:R-:W-:Y:S01]  /*5970*/  STS.U16 [R71+0x100], R38 ;  /* 0x0001002647007388 */ /* 0x000fe20000000400 */
[-C--:B------:R-:W-:Y:S02]  /*5980*/  LEA.HI.SX32 R68, R68, R3.reuse, 0x1b ;  /* 0x0000000344447211 */ /* 0x080fe400078fdaff */
[-C--:B------:R-:W-:Y:S01]  /*5990*/  LEA.HI.SX32 R63, R126, R3.reuse, 0x1b ;  /* 0x000000037e3f7211 */ /* 0x080fe200078fdaff */
[----:B------:R-:W-:Y:S01]  /*59a0*/  STS.U16 [R125+0x140], R36 ;  /* 0x000140247d007388 */ /* 0x000fe20000000400 */
[----:B------:R-:W-:Y:S02]  /*59b0*/  SHF.L.U32 R79, R60, 0x1, RZ ;  /* 0x000000013c4f7819 */ /* 0x000fe400000006ff */
[----:B------:R-:W-:Y:S01]  /*59c0*/  LEA.HI.SX32 R70, R70, R3, 0x1b ;  /* 0x0000000346467211 */ /* 0x000fe200078fdaff */
[----:B------:R2:W-:Y:S01]  /*59d0*/  STS.U16 [R94+0x180], R37 ;  /* 0x000180255e007388 */ /* 0x0005e20000000400 */
[----:B------:R-:W-:-:S02]  /*59e0*/  SHF.L.U32 R126, R62, 0x1, RZ ;  /* 0x000000013e7e7819 */ /* 0x000fc400000006ff */
[----:B------:R-:W-:Y:S01]  /*59f0*/  IADD3 R128, R3, 0x2c0, RZ ;  /* 0x000002c003807810 */ /* 0x000fe20007ffe0ff */
[----:B------:R-:W-:Y:S01]  /*5a00*/  STS.U16 [R78+0x1c0], R29 ;  /* 0x0001c01d4e007388 */ /* 0x000fe20000000400 */
[-C--:B------:R-:W-:Y:S02]  /*5a10*/  LEA.HI.SX32 R72, R72, R3.reuse, 0x1b ;  /* 0x0000000348487211 */ /* 0x080fe400078fdaff */
[-C--:B------:R-:W-:Y:S02]  /*5a20*/  LEA.HI.SX32 R61, R124, R3.reuse, 0x1b ;  /* 0x000000037c3d7211 */ /* 0x080fe400078fdaff */
[----:B------:R-:W-:Y:S01]  /*5a30*/  SHF.L.U32 R127, R64, 0x1, RZ ;  /* 0x00000001407f7819 */ /* 0x000fe200000006ff */
[----:B------:R3:W-:Y:S01]  /*5a40*/  STS.U16 [R76+0x200], R35 ;  /* 0x000200234c007388 */ /* 0x0007e20000000400 */
[----:B------:R-:W-:Y:S02]  /*5a50*/  LEA.HI.SX32 R74, R74, R3, 0x1b ;  /* 0x000000034a4a7211 */ /* 0x000fe400078fdaff */
[----:B------:R-:W-:Y:S01]  /*5a60*/  SHF.L.U32 R124, R66, 0x1, RZ ;  /* 0x00000001427c7819 */ /* 0x000fe200000006ff */
[----:B------:R-:W-:Y:S01]  /*5a70*/  STS.U16 [R79+0x240], R32 ;  /* 0x000240204f007388 */ /* 0x000fe20000000400 */
[----:B------:R-:W-:-:S02]  /*5a80*/  SHF.L.U32 R123, R68, 0x1, RZ ;  /* 0x00000001447b7819 */ /* 0x000fc400000006ff */
[----:B------:R-:W-:Y:S01]  /*5a90*/  SHF.L.U32 R77, R70, 0x1, RZ ;  /* 0x00000001464d7819 */ /* 0x000fe200000006ff */
[----:B------:R-:W-:Y:S01]  /*5aa0*/  STS.U16 [R126+0x280], R31 ;  /* 0x0002801f7e007388 */ /* 0x000fe20000000400 */
[C---:B------:R-:W-:Y:S02]  /*5ab0*/  IADD3 R130, R3.reuse, 0x2e0, RZ ;  /* 0x000002e003827810 */ /* 0x040fe40007ffe0ff */
[----:B------:R-:W-:Y:S02]  /*5ac0*/  LEA.HI.SX32 R67, R128, R3, 0x1b ;  /* 0x0000000380437211 */ /* 0x000fe400078fdaff */
[----:B------:R-:W-:Y:S02]  /*5ad0*/  SHF.L.U32 R95, R72, 0x1, RZ ;  /* 0x00000001485f7819 */ /* 0x000fe400000006ff */
[----:B------:R-:W-:Y:S02]  /*5ae0*/  IADD3 R132, R3, 0x300, RZ ;  /* 0x0000030003847810 */ /* 0x000fe40007ffe0ff */
[----:B------:R-:W-:-:S02]  /*5af0*/  SHF.L.U32 R128, R74, 0x1, RZ ;  /* 0x000000014a807819 */ /* 0x000fc400000006ff */
[----:B------:R-:W-:Y:S02]  /*5b00*/  IADD3 R134, R3, 0x320, RZ ;  /* 0x0000032003867810 */ /* 0x000fe40007ffe0ff */
[----:B------:R-:W-:Y:S01]  /*5b10*/  SHF.L.U32 R129, R129, 0x1, RZ ;  /* 0x0000000181817819 */ /* 0x000fe200000006ff */
[----:B------:R-:W-:Y:S01]  /*5b20*/  STS.U16 [R127+0x2c0], R30 ;  /* 0x0002c01e7f007388 */ /* 0x000fe20000000400 */
[C---:B------:R-:W-:Y:S01]  /*5b30*/  IADD3 R136, R3.reuse, 0x340, RZ ;  /* 0x0000034003887810 */ /* 0x040fe20007ffe0ff */
[----:B------:R-:W-:Y:S01]  /*5b40*/  UIMAD UR34, UR38, UR34, URZ ;  /* 0x00000022262272a4 */ /* 0x000fe2000f8e023f */
[----:B------:R-:W-:Y:S01]  /*5b50*/  SHF.L.U32 R60, R46, 0x1, RZ ;  /* 0x000000012e3c7819 */ /* 0x000fe200000006ff */
[----:B------:R-:W-:Y:S01]  /*5b60*/  STS.U16 [R124+0x300], R25 ;  /* 0x000300197c007388 */ /* 0x000fe20000000400 */
[----:B------:R-:W-:Y:S02]  /*5b70*/  IADD3 R152, R3, 0x360, RZ ;  /* 0x0000036003987810 */ /* 0x000fe40007ffe0ff */
[----:B------:R-:W-:Y:S01]  /*5b80*/  LEA.HI.SX32 R130, R130, R3, 0x1b ;  /* 0x0000000382827211 */ /* 0x000fe200078fdaff */
[----:B------:R-:W-:Y:S01]  /*5b90*/  STS.U16 [R123+0x340], R28 ;  /* 0x0003401c7b007388 */ /* 0x000fe20000000400 */
[----:B------:R-:W-:-:S02]  /*5ba0*/  SHF.L.U32 R69, R69, 0x1, RZ ;  /* 0x0000000145457819 */ /* 0x000fc400000006ff */
[----:B------:R-:W-:Y:S01]  /*5bb0*/  IADD3 R154, R3, 0x380, RZ ;  /* 0x00000380039a7810 */ /* 0x000fe20007ffe0ff */
[----:B------:R-:W-:Y:S01]  /*5bc0*/  STS.U16 [R77+0x380], R26 ;  /* 0x0003801a4d007388 */ /* 0x000fe20000000400 */
[-C--:B------:R-:W-:Y:S02]  /*5bd0*/  LEA.HI.SX32 R132, R132, R3.reuse, 0x1b ;  /* 0x0000000384847211 */ /* 0x080fe400078fdaff */
[----:B------:R-:W-:Y:S01]  /*5be0*/  SHF.L.U32 R62, R61, 0x1, RZ ;  /* 0x000000013d3e7819 */ /* 0x000fe200000006ff */
[----:B------:R-:W-:Y:S01]  /*5bf0*/  STS.U16 [R95+0x3c0], R24 ;  /* 0x0003c0185f007388 */ /* 0x000fe20000000400 */
[----:B------:R-:W-:Y:S02]  /*5c00*/  IADD3 R170, R3, 0x3a0, RZ ;  /* 0x000003a003aa7810 */ /* 0x000fe40007ffe0ff */
[-C--:B------:R-:W-:Y:S01]  /*5c10*/  LEA.HI.SX32 R134, R134, R3.reuse, 0x1b ;  /* 0x0000000386867211 */ /* 0x080fe200078fdaff */
[----:B------:R-:W-:Y:S01]  /*5c20*/  STS.U16 [R128+0x400], R27 ;  /* 0x0004001b80007388 */ /* 0x000fe20000000400 */
[----:B------:R-:W-:Y:S01]  /*5c30*/  SHF.L.U32 R63, R63, 0x1, RZ ;  /* 0x000000013f3f7819 */ /* 0x000fe200000006ff */
[----:B------:R-:W-:Y:S01]  /*5c40*/  UIMAD UR34, UR6, UR35, UR34 ;  /* 0x00000023062272a4 */ /* 0x000fe2000f8e0222 */
[----:B------:R-:W-:Y:S01]  /*5c50*/  IADD3 R172, R3, 0x3c0, RZ ;  /* 0x000003c003ac7810 */ /* 0x000fe20007ffe0ff */
[----:B------:R-:W-:Y:S01]  /*5c60*/  STS.U16 [R129+0x440], R18 ;  /* 0x0004401281007388 */ /* 0x000fe20000000400 */
[----:B------:R-:W-:-:S02]  /*5c70*/  LEA.HI.SX32 R131, R136, R3, 0x1b ;  /* 0x0000000388837211 */ /* 0x000fc400078fdaff */
[----:B------:R-:W-:Y:S02]  /*5c80*/  SHF.L.U32 R68, R67, 0x1, RZ ;  /* 0x0000000143447819 */ /* 0x000fe400000006ff */
[----:B------:R-:W-:Y:S02]  /*5c90*/  IADD3 R174, R3, 0x3e0, RZ ;  /* 0x000003e003ae7810 */ /* 0x000fe40007ffe0ff */
[-C--:B------:R-:W-:Y:S02]  /*5ca0*/  LEA.HI.SX32 R133, R152, R3.reuse, 0x1b ;  /* 0x0000000398857211 */ /* 0x080fe400078fdaff */
[----:B------:R-:W-:Y:S02]  /*5cb0*/  SHF.L.U32 R61, R130, 0x1, RZ ;  /* 0x00000001823d7819 */ /* 0x000fe400000006ff */
[----:B------:R-:W-:Y:S02]  /*5cc0*/  LEA.HI.SX32 R154, R154, R3, 0x1b ;  /* 0x000000039a9a7211 */ /* 0x000fe400078fdaff */
[----:B------:R-:W-:-:S02]  /*5cd0*/  SHF.L.U32 R136, R132, 0x1, RZ ;  /* 0x0000000184887819 */ /* 0x000fc400000006ff */
[----:B------:R-:W-:Y:S01]  /*5ce0*/  LEA.HI.SX32 R170, R170, R3, 0x1b ;  /* 0x00000003aaaa7211 */ /* 0x000fe200078fdaff */
[----:B------:R-:W-:Y:S01]  /*5cf0*/  STS.U16 [R60+0x480], R23 ;  /* 0x000480173c007388 */ /* 0x000fe20000000400 */
[----:B------:R-:W-:-:S03]  /*5d00*/  SHF.L.U32 R135, R134, 0x1, RZ ;  /* 0x0000000186877819 */ /* 0x000fc600000006ff */
[----:B------:R-:W-:Y:S01]  /*5d10*/  STS.U16 [R69+0x4c0], R22 ;  /* 0x0004c01645007388 */ /* 0x000fe20000000400 */
[-C--:B------:R-:W-:Y:S02]  /*5d20*/  LEA.HI.SX32 R172, R172, R3.reuse, 0x1b ;  /* 0x00000003acac7211 */ /* 0x080fe400078fdaff */
[----:B------:R-:W-:Y:S01]  /*5d30*/  SHF.L.U32 R134, R131, 0x1, RZ ;  /* 0x0000000183867819 */ /* 0x000fe200000006ff */
[----:B------:R-:W-:Y:S01]  /*5d40*/  STS.U16 [R62+0x500], R21 ;  /* 0x000500153e007388 */ /* 0x000fe20000000400 */
[----:B------:R-:W-:Y:S02]  /*5d50*/  LEA.HI.SX32 R174, R174, R3, 0x1b ;  /* 0x00000003aeae7211 */ /* 0x000fe400078fdaff */
[----:B------:R-:W-:Y:S01]  /*5d60*/  SHF.L.U32 R133, R133, 0x1, RZ ;  /* 0x0000000185857819 */ /* 0x000fe200000006ff */
[----:B------:R-:W-:Y:S01]  /*5d70*/  STS.U16 [R63+0x540], R20 ;  /* 0x000540143f007388 */ /* 0x000fe20000000400 */
[----:B------:R-:W-:-:S03]  /*5d80*/  SHF.L.U32 R130, R154, 0x1, RZ ;  /* 0x000000019a827819 */ /* 0x000fc600000006ff */
[----:B------:R-:W-:Y:S01]  /*5d90*/  STS.U16 [R68+0x580], R15 ;  /* 0x0005800f44007388 */ /* 0x000fe20000000400 */
[----:B------:R-:W-:Y:S02]  /*5da0*/  IADD3 R7, R7, UR34, RZ ;  /* 0x0000002207077c10 */ /* 0x000fe4000fffe0ff */
[----:B------:R-:W-:Y:S01]  /*5db0*/  LEA R2, P2, R6, UR15, 0x1 ;  /* 0x0000000f06027c11 */ /* 0x000fe2000f8408ff */
[----:B------:R-:W-:Y:S01]  /*5dc0*/  STS.U16 [R61+0x5c0], R16 ;  /* 0x0005c0103d007388 */ /* 0x000fe20000000400 */
[----:B------:R-:W-:Y:S02]  /*5dd0*/  SHF.L.U32 R132, R170, 0x1, RZ ;  /* 0x00000001aa847819 */ /* 0x000fe400000006ff */
[----:B------:R-:W-:Y:S01]  /*5de0*/  SHF.L.U32 R131, R172, 0x1, RZ ;  /* 0x00000001ac837819 */ /* 0x000fe200000006ff */
[----:B------:R-:W-:Y:S01]  /*5df0*/  STS.U16 [R136+0x600], R19 ;  /* 0x0006001388007388 */ /* 0x000fe20000000400 */
[----:B------:R-:W-:Y:S02]  /*5e00*/  SHF.L.U32 R70, R174, 0x1, RZ ;  /* 0x00000001ae467819 */ /* 0x000fe400000006ff */
[----:B------:R-:W-:-:S02]  /*5e10*/  PRMT R67, RZ, 0x7610, R67 ;  /* 0x00007610ff437816 */ /* 0x000fc40000000043 */
[----:B------:R-:W-:Y:S02]  /*5e20*/  LEA.HI.X R3, R6, UR14, R7, 0x1, P2 ;  /* 0x0000000e06037c11 */ /* 0x000fe400090f0c07 */
[----:B------:R-:W-:Y:S01]  /*5e30*/  PRMT R52, RZ, 0x7610, R52 ;  /* 0x00007610ff347816 */ /* 0x000fe20000000034 */
        /* <DEDUP_REMOVED lines=8> */
[----:B------:R4:W2:Y:S01]  /*5ec0*/  @!P0 LDG.E.U16 R67, [R2.64] ;  /* 0x0000002802438981 */ /* 0x0008a2000c1e1500 */
[----:B------:R-:W-:-:S03]  /*5ed0*/  ISETP.GE.AND P5, PT, R148, UR11, PT ;  /* 0x0000000b94007c0c */ /* 0x000fc6000bfa6270 */
[----:B------:R4:W2:Y:S01]  /*5ee0*/  @!P1 LDG.E.U16 R52, [R2.64+0x40] ;  /* 0x0000402802349981 */ /* 0x0008a2000c1e1500 */
[----:B------:R-:W-:Y:S02]  /*5ef0*/  ISETP.GE.AND P1, PT, R151, UR11, PT ;  /* 0x0000000b97007c0c */ /* 0x000fe4000bf26270 */
[----:B------:R-:W-:Y:S02]  /*5f00*/  ISETP.GE.AND P4, PT, R150, UR11, PT ;  /* 0x0000000b96007c0c */ /* 0x000fe4000bf86270 */
[----:B------:R-:W-:Y:S02]  /*5f10*/  ISETP.GE.AND P3, PT, R149, UR11, PT ;  /* 0x0000000b95007c0c */ /* 0x000fe4000bf66270 */
[----:B------:R-:W-:Y:S02]  /*5f20*/  ISETP.GE.AND P2, PT, R147, UR11, PT ;  /* 0x0000000b93007c0c */ /* 0x000fe4000bf46270 */
[----:B0-----:R-:W-:Y:S02]  /*5f30*/  PRMT R34, RZ, 0x7610, R34 ;  /* 0x00007610ff227816 */ /* 0x001fe40000000022 */
[----:B------:R-:W-:-:S02]  /*5f40*/  PRMT R148, RZ, 0x7610, R148 ;  /* 0x00007610ff947816 */ /* 0x000fc40000000094 */
[----:B------:R-:W-:Y:S02]  /*5f50*/  PRMT R170, RZ, 0x7610, R170 ;  /* 0x00007610ffaa7816 */ /* 0x000fe400000000aa */
[----:B------:R-:W-:Y:S01]  /*5f60*/  PRMT R154, RZ, 0x7610, R154 ;  /* 0x00007610ff9a7816 */ /* 0x000fe2000000009a */
[----:B------:R4:W2:Y:S01]  /*5f70*/  @!P5 LDG.E.U16 R34, [R2.64+0x80] ;  /* 0x000080280222d981 */ /* 0x0008a2000c1e1500 */
[----:B------:R-:W-:Y:S02]  /*5f80*/  PRMT R147, RZ, 0x7610, R147 ;  /* 0x00007610ff937816 */ /* 0x000fe40000000093 */
[----:B------:R-:W-:Y:S01]  /*5f90*/  ISETP.GE.AND P6, PT, R146, UR11, PT ;  /* 0x0000000b92007c0c */ /* 0x000fe2000bfc6270 */
[----:B------:R4:W2:Y:S01]  /*5fa0*/  @!P1 LDG.E.U16 R148, [R2.64+0xc0] ;  /* 0x0000c02802949981 */ /* 0x0008a2000c1e1500 */
[----:B------:R-:W-:Y:S02]  /*5fb0*/  ISETP.GE.AND P5, PT, R144, UR11, PT ;  /* 0x0000000b90007c0c */ /* 0x000fe4000bfa6270 */
[----:B------:R-:W-:Y:S01]  /*5fc0*/  ISETP.GE.AND P1, PT, R145, UR11, PT ;  /* 0x0000000b91007c0c */ /* 0x000fe2000bf26270 */
[----:B------:R4:W2:Y:S01]  /*5fd0*/  @!P4 LDG.E.U16 R170, [R2.64+0x100] ;  /* 0x0001002802aac981 */ /* 0x0008a2000c1e1500 */
[----:B------:R-:W-:-:S03]  /*5fe0*/  ISETP.GE.AND P4, PT, R143, UR11, PT ;  /* 0x0000000b8f007c0c */ /* 0x000fc6000bf86270 */
[----:B------:R4:W2:Y:S01]  /*5ff0*/  @!P3 LDG.E.U16 R154, [R2.64+0x140] ;  /* 0x00014028029ab981 */ /* 0x0008a2000c1e1500 */
[----:B------:R-:W-:-:S03]  /*6000*/  ISETP.GE.AND P3, PT, R142, UR11, PT ;  /* 0x0000000b8e007c0c */ /* 0x000fc6000bf66270 */
[----:B------:R4:W2:Y:S01]  /*6010*/  @!P2 LDG.E.U16 R147, [R2.64+0x180] ;  /* 0x000180280293a981 */ /* 0x0008a2000c1e1500 */
        /* <DEDUP_REMOVED lines=68> */
[----:B------:R4:W3:Y:S04]  /*6460*/  @!P2 LDG.E.U16 R176, [R2.64+0x780] ;  /* 0x0007802802b0a981 */ /* 0x0008e8000c1e1500 */
[----:B------:R4:W3:Y:S01]  /*6470*/  @!P0 LDG.E.U16 R171, [R2.64+0x7c0] ;  /* 0x0007c02802ab8981 */ /* 0x0008e2000c1e1500 */
[----:B------:R-:W0:Y:S02]  /*6480*/  R2UR UR36, R5 ;  /* 0x00000000052473c2 */ /* 0x000e2400000e0000 */
[----:B0-----:R-:W-:-:S04]  /*6490*/  FMUL.FTZ R5, R117, UR36 ;  /* 0x0000002475057c20 */ /* 0x001fc80008410000 */
[----:B------:R-:W-:Y:S02]  /*64a0*/  FMUL.RZ R6, R5, 0.15915493667125701904 ;  /* 0x3e22f98305067820 */ /* 0x000fe4000040c000 */
        /* <DEDUP_REMOVED lines=11> */
[----:B------:R-:W-:Y:S01]  /*6560*/  MUFU.SIN R57, R6 ;  /* 0x0000000600397308 */ /* 0x000fe20000000400 */
[----:B----4-:R-:W-:-:S07]  /*6570*/  FMUL.FTZ R2, R108, UR36 ;  /* 0x000000246c027c20 */ /* 0x010fce0008410000 */
[----:B------:R0:W-:Y:S01]  /*6580*/  MUFU.COS R58, R6 ;  /* 0x00000006003a7308 */ /* 0x0001e20000000000 */
[----:B------:R-:W4:Y:S01]  /*6590*/  R2UR UR35, R4 ;  /* 0x00000000042373c2 */ /* 0x000f2200000e0000 */
[----:B0-----:R-:W-:Y:S02]  /*65a0*/  FMUL.RZ R6, R5, 0.15915493667125701904 ;  /* 0x3e22f98305067820 */ /* 0x001fe4000040c000 */
        /* <DEDUP_REMOVED lines=10> */
[----:B------:R0:W-:Y:S01]  /*6650*/  MUFU.COS R72, R7 ;  /* 0x0000000700487308 */ /* 0x0001e20000000000 */
[----:B------:R-:W-:Y:S02]  /*6660*/  FMUL.RZ R8, R5, 0.15915493667125701904 ;  /* 0x3e22f98305087820 */ /* 0x000fe4000040c000 */
[----:B------:R-:W-:Y:S02]  /*6670*/  FMUL.FTZ R5, R109, UR36 ;  /* 0x000000246d057c20 */ /* 0x000fe40008410000 */
[----:B0-----:R-:W-:Y:S02]  /*6680*/  FMUL.RZ R7, R2, 0.15915493667125701904 ;  /* 0x3e22f98302077820 */ /* 0x001fe4000040c000 */
[----:B------:R-:W-:Y:S01]  /*6690*/  FMUL.FTZ R2, R107, UR36 ;  /* 0x000000246b027c20 */ /* 0x000fe20008410000 */
[----:B------:R-:W-:Y:S01]  /*66a0*/  MUFU.SIN R49, R6 ;  /* 0x0000000600317308 */ /* 0x000fe20000000400 */
[----:B------:R-:W-:-:S07]  /*66b0*/  FMUL.RZ R5, R5, 0.15915493667125701904 ;  /* 0x3e22f98305057820 */ /* 0x000fce000040c000 */
[----:B------:R0:W-:Y:S02]  /*66c0*/  MUFU.COS R50, R6 ;  /* 0x0000000600327308 */ /* 0x0001e40000000000 */
[----:B0-----:R-:W-:Y:S02]  /*66d0*/  FMUL.RZ R6, R2, 0.15915493667125701904 ;  /* 0x3e22f98302067820 */ /* 0x001fe4000040c000 */
        /* <DEDUP_REMOVED lines=11> */
[----:B0-----:R-:W-:Y:S01]  /*6790*/  FMUL.RZ R7, R2, 0.15915493667125701904 ;  /* 0x3e22f98302077820 */ /* 0x001fe2000040c000 */
[----:B----4-:R-:W-:-:S05]  /*67a0*/  MOV R2, UR35 ;  /* 0x0000002300027c02 */ /* 0x010fca0008000f00 */
[----:B------:R-:W-:Y:S01]  /*67b0*/  FMUL.FTZ R2, R2, 1.4426950216293334961 ;  /* 0x3fb8aa3b02027820 */ /* 0x000fe20000410000 */
[----:B------:R-:W-:-:S03]  /*67c0*/  LEA R0, R121, R0, 0x5 ;  /* 0x0000000079007211 */ /* 0x000fc600078e28ff */
[----:B------:R-:W-:Y:S01]  /*67d0*/  FMUL.FTZ R183, R2, R115 ;  /* 0x0000007302b77220 */ /* 0x000fe20000410000 */
[----:B------:R-:W-:Y:S01]  /*67e0*/  LEA.HI.SX32 R74, R0, R0, 0x1b ;  /* 0x00000000004a7211 */ /* 0x000fe200078fdaff */
[C---:B------:R-:W-:Y:S02]  /*67f0*/  FMUL.FTZ R182, R2.reuse, R116 ;  /* 0x0000007402b67220 */ /* 0x040fe40000410000 */
[----:B------:R-:W-:Y:S02]  /*6800*/  FMUL.FTZ R0, R2, R117 ;  /* 0x0000007502007220 */ /* 0x000fe40000410000 */
[----:B------:R-:W0:Y:S01]  /*6810*/  MUFU.EX2 R183, R183 ;  /* 0x000000b700b77308 */ /* 0x000e220000000800 */
[----:B------:R-:W-:Y:S01]  /*6820*/  SHF.L.U32 R74, R74, 0x1, RZ ;  /* 0x000000014a4a7819 */ /* 0x000fe200000006ff */
[----:B------:R-:W-:-:S04]  /*6830*/  FMUL.FTZ R185, R2, R112 ;  /* 0x0000007002b97220 */ /* 0x000fc80000410000 */
[----:B------:R-:W4:Y:S02]  /*6840*/  LDS.U16 R32, [R74] ;  /* 0x000000004a207984 */ /* 0x000f240000000400 */
[----:B------:R-:W0:Y:S02]  /*6850*/  MUFU.EX2 R182, R182 ;  /* 0x000000b600b67308 */ /* 0x000e240000000800 */
[----:B------:R-:W0:Y:S04]  /*6860*/  LDS.U16 R31, [R74+0x2] ;  /* 0x000002004a1f7984 */ /* 0x000e280000000400 */
[----:B------:R-:W-:Y:S02]  /*6870*/  LDS.U16 R29, [R74+0x4] ;  /* 0x000004004a1d7984 */ /* 0x000fe40000000400 */
[----:B------:R-:W-:Y:S02]  /*6880*/  MUFU.SIN R41, R6 ;  /* 0x0000000600297308 */ /* 0x000fe40000000400 */
[----:B------:R-:W0:Y:S04]  /*6890*/  LDS.U16 R30, [R74+0x6] ;  /* 0x000006004a1e7984 */ /* 0x000e280000000400 */
[----:B------:R-:W0:Y:S02]  /*68a0*/  LDS.U16 R28, [R74+0x8] ;  /* 0x000008004a1c7984 */ /* 0x000e240000000400 */
[----:B------:R-:W-:Y:S02]  /*68b0*/  MUFU.COS R3, R6 ;  /* 0x0000000600037308 */ /* 0x000fe40000000000 */
[----:B------:R-:W0:Y:S04]  /*68c0*/  LDS.U16 R27, [R74+0xa] ;  /* 0x00000a004a1b7984 */ /* 0x000e280000000400 */
[----:B------:R-:W-:Y:S02]  /*68d0*/  LDS.U16 R25, [R74+0xc] ;  /* 0x00000c004a197984 */ /* 0x000fe40000000400 */
[----:B------:R-:W-:Y:S02]  /*68e0*/  MUFU.SIN R39, R8 ;  /* 0x0000000800277308 */ /* 0x000fe40000000400 */
[----:B------:R-:W0:Y:S04]  /*68f0*/  LDS.U16 R26, [R74+0xe] ;  /* 0x00000e004a1a7984 */ /* 0x000e280000000400 */
[----:B------:R-:W0:Y:S02]  /*6900*/  LDS.U16 R24, [R74+0x10] ;  /* 0x000010004a187984 */ /* 0x000e240000000400 */
[----:B-1----:R1:W-:Y:S02]  /*6910*/  MUFU.COS R40, R8 ;  /* 0x0000000800287308 */ /* 0x0023e40000000000 */
[----:B------:R-:W0:Y:S04]  /*6920*/  LDS.U16 R23, [R74+0x12] ;  /* 0x000012004a177984 */ /* 0x000e280000000400 */
[----:B------:R-:W-:Y:S02]  /*6930*/  LDS.U16 R21, [R74+0x14] ;  /* 0x000014004a157984 */ /* 0x000fe40000000400 */
[----:B--2---:R-:W-:Y:S02]  /*6940*/  MUFU.SIN R37, R5 ;  /* 0x0000000500257308 */ /* 0x004fe40000000400 */
[----:B------:R-:W2:Y:S04]  /*6950*/  LDS.U16 R22, [R74+0x16] ;  /* 0x000016004a167984 */ /* 0x000ea80000000400 */
[----:B------:R-:W-:Y:S02]  /*6960*/  LDS.U16 R19, [R74+0x18] ;  /* 0x000018004a137984 */ /* 0x000fe40000000400 */
[----:B------:R-:W-:Y:S02]  /*6970*/  MUFU.COS R38, R5 ;  /* 0x0000000500267308 */ /* 0x000fe40000000000 */
[----:B------:R-:W0:Y:S04]  /*6980*/  LDS.U16 R20, [R74+0x1a] ;  /* 0x00001a004a147984 */ /* 0x000e280000000400 */
[----:B------:R-:W-:Y:S02]  /*6990*/  LDS.U16 R17, [R74+0x1c] ;  /* 0x00001c004a117984 */ /* 0x000fe40000000400 */
[----:B---3--:R-:W-:Y:S02]  /*69a0*/  MUFU.SIN R35, R7 ;  /* 0x0000000700237308 */ /* 0x008fe40000000400 */
[----:B------:R-:W3:Y:S04]  /*69b0*/  LDS.U16 R18, [R74+0x1e] ;  /* 0x00001e004a127984 */ /* 0x000ee80000000400 */
[----:B------:R-:W0:Y:S02]  /*69c0*/  LDS.U16 R15, [R74+0x20] ;  /* 0x000020004a0f7984 */ /* 0x000e240000000400 */
[----:B------:R1:W-:Y:S02]  /*69d0*/  MUFU.COS R36, R7 ;  /* 0x0000000700247308 */ /* 0x0003e40000000000 */
[----:B------:R-:W0:Y:S04]  /*69e0*/  LDS.U16 R16, [R74+0x22] ;  /* 0x000022004a107984 */ /* 0x000e280000000400 */
[----:B------:R-:W-:Y:S02]  /*69f0*/  LDS.U16 R13, [R74+0x24] ;  /* 0x000024004a0d7984 */ /* 0x000fe40000000400 */
[----:B------:R0:W-:Y:S02]  /*6a00*/  MUFU.EX2 R179, R0 ;  /* 0x0000000000b37308 */ /* 0x0001e40000000800 */
[----:B------:R-:W0:Y:S04]  /*6a10*/  LDS.U16 R14, [R74+0x26] ;  /* 0x000026004a0e7984 */ /* 0x000e280000000400 */
[----:B------:R-:W-:Y:S04]  /*6a20*/  LDS.U16 R11, [R74+0x28] ;  /* 0x000028004a0b7984 */ /* 0x000fe80000000400 */
[----:B------:R-:W0:Y:S04]  /*6a30*/  LDS.U16 R12, [R74+0x2a] ;  /* 0x00002a004a0c7984 */ /* 0x000e280000000400 */
[----:B------:R-:W-:Y:S04]  /*6a40*/  LDS.U16 R10, [R74+0x2c] ;  /* 0x00002c004a0a7984 */ /* 0x000fe80000000400 */
[----:B------:R-:W2:Y:S04]  /*6a50*/  LDS.U16 R9, [R74+0x2e] ;  /* 0x00002e004a097984 */ /* 0x000ea80000000400 */
[----:B-1----:R-:W-:Y:S04]  /*6a60*/  LDS.U16 R8, [R74+0x30] ;  /* 0x000030004a087984 */ /* 0x002fe80000000400 */
[----:B------:R-:W1:Y:S04]  /*6a70*/  LDS.U16 R7, [R74+0x32] ;  /* 0x000032004a077984 */ /* 0x000e680000000400 */
[----:B------:R-:W-:Y:S04]  /*6a80*/  LDS.U16 R6, [R74+0x34] ;  /* 0x000034004a067984 */ /* 0x000fe80000000400 */
[----:B------:R-:W1:Y:S04]  /*6a90*/  LDS.U16 R5, [R74+0x36] ;  /* 0x000036004a057984 */ /* 0x000e680000000400 */
[----:B------:R-:W1:Y:S04]  /*6aa0*/  LDS.U16 R4, [R74+0x38] ;  /* 0x000038004a047984 */ /* 0x000e680000000400 */
[----:B------:R-:W1:Y:S04]  /*6ab0*/  LDS.U16 R65, [R74+0x3a] ;  /* 0x00003a004a417984 */ /* 0x000e680000000400 */
[----:B------:R-:W-:Y:S04]  /*6ac0*/  LDS.U16 R64, [R74+0x3c] ;  /* 0x00003c004a407984 */ /* 0x000fe80000000400 */
[----:B0-----:R-:W0:Y:S01]  /*6ad0*/  LDS.U16 R0, [R74+0x3e] ;  /* 0x00003e004a007984 */ /* 0x001e220000000400 */
[----:B------:R-:W-:-:S03]  /*6ae0*/  FMUL.FTZ R184, R2, R114 ;  /* 0x0000007202b87220 */ /* 0x000fc60000410000 */
[----:B------:R2:W-:Y:S01]  /*6af0*/  STS.U16 [R42+0x2100], R67 ;  /* 0x002100432a007388 */ /* 0x0005e20000000400 */
[C---:B------:R-:W-:Y:S02]  /*6b00*/  FMUL.FTZ R181, R2.reuse, R113 ;  /* 0x0000007102b57220 */ /* 0x040fe40000410000 */
[C---:B------:R-:W-:Y:S01]  /*6b10*/  FMUL.FTZ R58, R183.reuse, R58 ;  /* 0x0000003ab73a7220 */ /* 0x040fe20000410000 */
[----:B------:R3:W-:Y:S01]  /*6b20*/  STS.U16 [R43+0x2140], R52 ;  /* 0x002140342b007388 */ /* 0x0007e20000000400 */
[----:B--2---:R-:W2:Y:S01]  /*6b30*/  MUFU.EX2 R42, R185 ;  /* 0x000000b9002a7308 */ /* 0x004ea20000000800 */
[C---:B------:R-:W-:Y:S02]  /*6b40*/  FMUL.FTZ R67, R2.reuse, R111 ;  /* 0x0000006f02437220 */ /* 0x040fe40000410000 */
[----:B------:R-:W-:Y:S02]  /*6b50*/  FMUL.FTZ R57, R183, R57 ;  /* 0x00000039b7397220 */ /* 0x000fe40000410000 */
[----:B---3--:R-:W-:-:S02]  /*6b60*/  FMUL.FTZ R43, R2, R110 ;  /* 0x0000006e022b7220 */ /* 0x008fc40000410000 */
[----:B------:R-:W-:Y:S01]  /*6b70*/  FMUL.FTZ R183, R2, R108 ;  /* 0x0000006c02b77220 */ /* 0x000fe20000410000 */
[----:B------:R-:W3:Y:S01]  /*6b80*/  MUFU.EX2 R184, R184 ;  /* 0x000000b800b87308 */ /* 0x000ee20000000800 */
[C---:B------:R-:W-:Y:S02]  /*6b90*/  FMUL.FTZ R80, R182.reuse, R80 ;  /* 0x00000050b6507220 */ /* 0x040fe40000410000 */
[----:B------:R-:W-:Y:S02]  /*6ba0*/  FMUL.FTZ R59, R182, R59 ;  /* 0x0000003bb63b7220 */ /* 0x000fe40000410000 */
[----:B------:R-:W-:-:S03]  /*6bb0*/  FMUL.FTZ R182, R2, R107 ;  /* 0x0000006b02b67220 */ /* 0x000fc60000410000 */
[----:B------:R-:W0:Y:S01]  /*6bc0*/  MUFU.EX2 R181, R181 ;  /* 0x000000b500b57308 */ /* 0x000e220000000800 */
[C---:B--2---:R-:W-:Y:S02]  /*6bd0*/  FMUL.FTZ R52, R42.reuse, R72 ;  /* 0x000000482a347220 */ /* 0x044fe40000410000 */
[----:B------:R-:W-:-:S05]  /*6be0*/  FMUL.FTZ R51, R42, R51 ;  /* 0x000000332a337220 */ /* 0x000fca0000410000 */
[----:B------:R-:W2:Y:S01]  /*6bf0*/  MUFU.EX2 R67, R67 ;  /* 0x0000004300437308 */ /* 0x000ea20000000800 */
[----:B------:R-:W-:-:S07]  /*6c00*/  FMUL.FTZ R42, R118, UR36 ;  /* 0x00000024762a7c20 */ /* 0x000fce0008410000 */
[----:B------:R-:W0:Y:S01]  /*6c10*/  MUFU.EX2 R43, R43 ;  /* 0x0000002b002b7308 */ /* 0x000e220000000800 */
[----:B------:R-:W-:-:S07]  /*6c20*/  FMUL.FTZ R72, R2, R106 ;  /* 0x0000006a02487220 */ /* 0x000fce0000410000 */
[----:B------:R-:W1:Y:S01]  /*6c30*/  MUFU.EX2 R183, R183 ;  /* 0x000000b700b77308 */ /* 0x000e620000000800 */
[----:B------:R-:W-:Y:S02]  /*6c40*/  FMUL.FTZ R73, R2, R118 ;  /* 0x0000007602497220 */ /* 0x000fe40000410000 */
[----:B------:R-:W-:-:S05]  /*6c50*/  FMUL.RZ R185, R42, 0.15915493667125701904 ;  /* 0x3e22f9832ab97820 */ /* 0x000fca000040c000 */
[----:B------:R-:W1:Y:S01]  /*6c60*/  MUFU.EX2 R182, R182 ;  /* 0x000000b600b67308 */ /* 0x000e620000000800 */
[C---:B---3--:R-:W-:Y:S02]  /*6c70*/  FMUL.FTZ R56, R184.reuse, R56 ;  /* 0x00000038b8387220 */ /* 0x048fe40000410000 */
[----:B------:R-:W-:Y:S02]  /*6c80*/  FMUL.FTZ R55, R184, R55 ;  /* 0x00000037b8377220 */ /* 0x000fe40000410000 */
[----:B0-----:R-:W-:-:S03]  /*6c90*/  FMUL.FTZ R54, R181, R54 ;  /* 0x00000036b5367220 */ /* 0x001fc60000410000 */
[----:B------:R-:W0:Y:S01]  /*6ca0*/  MUFU.EX2 R72, R72 ;  /* 0x0000004800487308 */ /* 0x000e220000000800 */
[----:B------:R-:W-:Y:S02]  /*6cb0*/  FMUL.FTZ R53, R181, R53 ;  /* 0x00000035b5357220 */ /* 0x000fe40000410000 */
[C---:B--2---:R-:W-:Y:S02]  /*6cc0*/  FMUL.FTZ R50, R67.reuse, R50 ;  /* 0x0000003243327220 */ /* 0x044fe40000410000 */
[----:B------:R-:W-:-:S03]  /*6cd0*/  FMUL.FTZ R49, R67, R49 ;  /* 0x0000003143317220 */ /* 0x000fc60000410000 */
[----:B------:R-:W-:Y:S01]  /*6ce0*/  MUFU.EX2 R73, R73 ;  /* 0x0000004900497308 */ /* 0x000fe20000000800 */
[----:B------:R-:W-:Y:S02]  /*6cf0*/  FMUL.FTZ R181, R2, R105 ;  /* 0x0000006902b57220 */ /* 0x000fe40000410000 */
[C---:B------:R-:W-:Y:S02]  /*6d00*/  FMUL.FTZ R48, R43.reuse, R48 ;  /* 0x000000302b307220 */ /* 0x040fe40000410000 */
[----:B------:R-:W-:-:S03]  /*6d10*/  FMUL.FTZ R47, R43, R47 ;  /* 0x0000002f2b2f7220 */ /* 0x000fc60000410000 */
[----:B------:R-:W2:Y:S01]  /*6d20*/  MUFU.COS R184, R185 ;  /* 0x000000b900b87308 */ /* 0x000ea20000000000 */
[----:B------:R-:W-:Y:S02]  /*6d30*/  FMUL.FTZ R67, R2, R104 ;  /* 0x0000006802437220 */ /* 0x000fe40000410000 */
[----:B-1----:R-:W-:-:S05]  /*6d40*/  FMUL.FTZ R43, R183, R66 ;  /* 0x00000042b72b7220 */ /* 0x002fca0000410000 */
[----:B------:R-:W1:Y:S01]  /*6d50*/  MUFU.SIN R66, R185 ;  /* 0x000000b900427308 */ /* 0x000e620000000400 */
[----:B------:R-:W-:Y:S02]  /*6d60*/  FMUL.FTZ R42, R182, R3 ;  /* 0x00000003b62a7220 */ /* 0x000fe40000410000 */
[----:B------:R-:W-:-:S05]  /*6d70*/  FMUL.FTZ R3, R103, UR36 ;  /* 0x0000002467037c20 */ /* 0x000fca0008410000 */
[----:B------:R-:W3:Y:S01]  /*6d80*/  MUFU.EX2 R181, R181 ;  /* 0x000000b500b57308 */ /* 0x000ee20000000800 */
[C---:B------:R-:W-:Y:S02]  /*6d90*/  FMUL.FTZ R82, R179.reuse, R82 ;  /* 0x00000052b3527220 */ /* 0x040fe40000410000 */
[----:B------:R-:W-:-:S05]  /*6da0*/  FMUL.FTZ R81, R179, R81 ;  /* 0x00000051b3517220 */ /* 0x000fca0000410000 */
[----:B------:R-:W1:Y:S01]  /*6db0*/  MUFU.EX2 R67, R67 ;  /* 0x0000004300437308 */ /* 0x000e620000000800 */
[----:B------:R-:W-:Y:S01]  /*6dc0*/  FMUL.FTZ R44, R183, R44 ;  /* 0x0000002cb72c7220 */ /* 0x000fe20000410000 */
[----:B------:R-:W-:Y:S01]  /*6dd0*/  LOP3.LUT P0, RZ, R122, 0x1f, RZ, 0xc0, !PT ;  /* 0x0000001f7aff7812 */ /* 0x000fe2000780c0ff */
[----:B------:R-:W-:Y:S02]  /*6de0*/  FMUL.FTZ R179, R2, R109 ;  /* 0x0000006d02b37220 */ /* 0x000fe40000410000 */
[----:B------:R-:W-:Y:S01]  /*6df0*/  FMUL.RZ R183, R3, 0.15915493667125701904 ;  /* 0x3e22f98303b77820 */ /* 0x000fe2000040c000 */
[----:B------:R-:W-:Y:S01]  /*6e00*/  MOV R3, UR13 ;  /* 0x0000000d00037c02 */ /* 0x000fe20008000f00 */
[C---:B0-----:R-:W-:Y:S02]  /*6e10*/  FMUL.FTZ R40, R72.reuse, R40 ;  /* 0x0000002848287220 */ /* 0x041fe40000410000 */
[----:B------:R-:W-:Y:S02]  /*6e20*/  FMUL.FTZ R39, R72, R39 ;  /* 0x0000002748277220 */ /* 0x000fe40000410000 */
[----:B--2---:R-:W-:Y:S01]  /*6e30*/  FMUL.FTZ R72, R73, R184 ;  /* 0x000000b849487220 */ /* 0x004fe20000410000 */
[----:B------:R-:W-:Y:S01]  /*6e40*/  ISETP.LT.OR P0, PT, R3, 0x2, P0 ;  /* 0x000000020300780c */ /* 0x000fe20000701670 */
[----:B------:R-:W0:Y:S01]  /*6e50*/  MUFU.EX2 R179, R179 ;  /* 0x000000b300b37308 */ /* 0x000e220000000800 */
[----:B------:R-:W-:-:S02]  /*6e60*/  FMUL.FTZ R2, R2, R103 ;  /* 0x0000006702027220 */ /* 0x000fc40000410000 */
[----:B------:R-:W-:Y:S02]  /*6e70*/  FMUL.FTZ R3, R72, R81 ;  /* 0x0000005148037220 */ /* 0x000fe40000410000 */
[----:B-1----:R-:W-:Y:S01]  /*6e80*/  FMUL.FTZ R73, R73, R66 ;  /* 0x0000004249497220 */ /* 0x002fe20000410000 */
[----:B------:R1:W-:Y:S01]  /*6e90*/  STS.U16 [R33+0x2180], R34 ;  /* 0x0021802221007388 */ /* 0x0003e20000000400 */
[C---:B---3--:R-:W-:Y:S02]  /*6ea0*/  FMUL.FTZ R38, R181.reuse, R38 ;  /* 0x00000026b5267220 */ /* 0x048fe40000410000 */
[----:B------:R-:W-:Y:S01]  /*6eb0*/  FMUL.FTZ R37, R181, R37 ;  /* 0x00000025b5257220 */ /* 0x000fe20000410000 */
[----:B------:R-:W-:Y:S01]  /*6ec0*/  STS.U16 [R75+0x21c0], R148 ;  /* 0x0021c0944b007388 */ /* 0x000fe20000000400 */
[C---:B------:R-:W-:Y:S01]  /*6ed0*/  FMUL.FTZ R36, R67.reuse, R36 ;  /* 0x0000002443247220 */ /* 0x040fe20000410000 */
[----:B------:R-:W-:Y:S01]  /*6ee0*/  MUFU.EX2 R2, R2 ;  /* 0x0000000200027308 */ /* 0x000fe20000000800 */
[----:B------:R-:W-:Y:S01]  /*6ef0*/  FMUL.FTZ R35, R67, R35 ;  /* 0x0000002343237220 */ /* 0x000fe20000410000 */
[----:B------:R-:W-:Y:S01]  /*6f00*/  STS.U16 [R71+0x2200], R170 ;  /* 0x002200aa47007388 */ /* 0x000fe20000000400 */
[----:B------:R-:W-:-:S03]  /*6f10*/  FFMA.FTZ R181, R73, R82, R3 ;  /* 0x0000005249b57223 */ /* 0x000fc60000010003 */
[----:B------:R-:W-:Y:S02]  /*6f20*/  STS.U16 [R125+0x2240], R154 ;  /* 0x0022409a7d007388 */ /* 0x000fe40000000400 */
[----:B------:R-:W1:Y:S02]  /*6f30*/  MUFU.COS R67, R183 ;  /* 0x000000b700437308 */ /* 0x000e640000000000 */
[----:B------:R-:W-:Y:S06]  /*6f40*/  STS.U16 [R94+0x2280], R147 ;  /* 0x002280935e007388 */ /* 0x000fec0000000400 */
[----:B------:R-:W2:Y:S01]  /*6f50*/  MUFU.SIN R3, R183 ;  /* 0x000000b700037308 */ /* 0x000ea20000000400 */
[----:B------:R-:W-:Y:S04]  /*6f60*/  STS.U16 [R78+0x22c0], R151 ;  /* 0x0022c0974e007388 */ /* 0x000fe80000000400 */
[----:B------:R-:W-:Y:S04]  /*6f70*/  STS.U16 [R76+0x2300], R149 ;  /* 0x002300954c007388 */ /* 0x000fe80000000400 */
[----:B------:R-:W-:Y:S01]  /*6f80*/  STS.U16 [R79+0x2340], R172 ;  /* 0x002340ac4f007388 */ /* 0x000fe20000000400 */
[----:B------:R-:W-:-:S03]  /*6f90*/  ISETP.NE.AND P1, PT, R122, RZ, PT ;  /* 0x000000ff7a00720c */ /* 0x000fc60003f25270 */
[----:B------:R-:W-:Y:S01]  /*6fa0*/  STS.U16 [R126+0x2380], R145 ;  /* 0x002380917e007388 */ /* 0x000fe20000000400 */
[----:B0-----:R-:W-:-:S03]  /*6fb0*/  FMUL.FTZ R46, R179, R46 ;  /* 0x0000002eb32e7220 */ /* 0x001fc60000410000 */
[----:B------:R-:W-:Y:S01]  /*6fc0*/  STS.U16 [R127+0x23c0], R152 ;  /* 0x0023c0987f007388 */ /* 0x000fe20000000400 */
[----:B------:R-:W-:-:S03]  /*6fd0*/  FMUL.FTZ R45, R179, R45 ;  /* 0x0000002db32d7220 */ /* 0x000fc60000410000 */
[----:B------:R-:W-:Y:S01]  /*6fe0*/  STS.U16 [R124+0x2400], R153 ;  /* 0x002400997c007388 */ /* 0x000fe20000000400 */
[----:B------:R-:W-:-:S03]  /*6ff0*/  FMUL.FTZ R179, R73, R81 ;  /* 0x0000005149b37220 */ /* 0x000fc60000410000 */
[----:B------:R-:W-:Y:S04]  /*7000*/  STS.U16 [R123+0x2440], R150 ;  /* 0x002440967b007388 */ /* 0x000fe80000000400 */
[----:B------:R-:W-:Y:S01]  /*7010*/  STS.U16 [R77+0x2480], R146 ;  /* 0x002480924d007388 */ /* 0x000fe20000000400 */
[----:B------:R-:W-:-:S03]  /*7020*/  FMUL.FTZ R41, R182, R41 ;  /* 0x00000029b6297220 */ /* 0x000fc60000410000 */
[----:B------:R-:W-:Y:S01]  /*7030*/  STS.U16 [R95+0x24c0], R144 ;  /* 0x0024c0905f007388 */ /* 0x000fe20000000400 */
[----:B------:R-:W-:-:S03]  /*7040*/  FFMA.FTZ R179, R72, R82, -R179 ;  /* 0x0000005248b37223 */ /* 0x000fc600000108b3 */
[----:B------:R-:W-:Y:S01]  /*7050*/  STS.U16 [R128+0x2500], R143 ;  /* 0x0025008f80007388 */ /* 0x000fe20000000400 */
[----:B------:R-:W-:-:S03]  /*7060*/  FMUL.FTZ R182, R59, R181 ;  /* 0x000000b53bb67220 */ /* 0x000fc60000410000 */
[----:B------:R-:W-:Y:S01]  /*7070*/  STS.U16 [R129+0x2540], R174 ;  /* 0x002540ae81007388 */ /* 0x000fe20000000400 */
[----:B------:R-:W-:Y:S01]  /*7080*/  MOV R66, UR13 ;  /* 0x0000000d00427c02 */ /* 0x000fe20008000f00 */
[C---:B-1----:R-:W-:Y:S02]  /*7090*/  FMUL.FTZ R34, R2.reuse, R67 ;  /* 0x0000004302227220 */ /* 0x042fe40000410000 */
[----:B------:R-:W-:Y:S01]  /*70a0*/  STS.U16 [R60+0x2580], R169 ;  /* 0x002580a93c007388 */ /* 0x000fe20000000400 */
[----:B--2---:R-:W-:Y:S01]  /*70b0*/  FMUL.FTZ R33, R2, R3 ;  /* 0x0000000302217220 */ /* 0x004fe20000410000 */
[----:B------:R-:W-:Y:S02]  /*70c0*/  MOV R2, UR10 ;  /* 0x0000000a00027c02 */ /* 0x000fe40008000f00 */
[----:B------:R-:W-:Y:S01]  /*70d0*/  STS.U16 [R69+0x25c0], R140 ;  /* 0x0025c08c45007388 */ /* 0x000fe20000000400 */
[----:B------:R-:W-:-:S03]  /*70e0*/  FFMA.FTZ R182, R80, R179, -R182 ;  /* 0x000000b350b67223 */ /* 0x000fc600000108b6 */
[----:B------:R-:W-:Y:S01]  /*70f0*/  STS.U16 [R62+0x2600], R141 ;  /* 0x0026008d3e007388 */ /* 0x000fe20000000400 */
[----:B------:R-:W-:-:S03]  /*7100*/  @!P0 IADD3 R66, R66, -0x2, RZ ;  /* 0xfffffffe42428810 */ /* 0x000fc60007ffe0ff */
[----:B------:R-:W-:Y:S01]  /*7110*/  STS.U16 [R63+0x2640], R138 ;  /* 0x0026408a3f007388 */ /* 0x000fe20000000400 */
[----:B------:R-:W-:Y:S01]  /*7120*/  FMUL.FTZ R179, R59, R179 ;  /* 0x000000b33bb37220 */ /* 0x000fe20000410000 */
[----:B------:R-:W-:Y:S02]  /*7130*/  MOV R185, c[0x0][0x16c] ;  /* 0x00005b0000b97a02 */ /* 0x000fe40000000f00 */
[----:B------:R0:W-:Y:S01]  /*7140*/  STS.U16 [R68+0x2680], R137 ;  /* 0x0026808944007388 */ /* 0x0001e20000000400 */
[----:B------:R-:W-:-:S03]  /*7150*/  LEA R2, R2, UR6, 0x8 ;  /* 0x0000000602027c11 */ /* 0x000fc6000f8e40ff */
[----:B------:R1:W-:Y:S01]  /*7160*/  STS.U16 [R61+0x26c0], R142 ;  /* 0x0026c08e3d007388 */ /* 0x0003e20000000400 */
[----:B------:R-:W-:-:S03]  /*7170*/  @P1 IADD3 R2, R122, 0x200, RZ ;  /* 0x000002007a021810 */ /* 0x000fc60007ffe0ff */
[----:B------:R-:W-:Y:S01]  /*7180*/  STS.U16 [R136+0x2700], R139 ;  /* 0x0027008b88007388 */ /* 0x000fe20000000400 */
[----:B0-----:R-:W-:-:S03]  /*7190*/  HFMA2.MMA R68, -RZ, RZ, 0, 9.5367431640625e-07 ;  /* 0x00000010ff447435 */ /* 0x001fc600000001ff */
[----:B------:R-:W-:Y:S01]  /*71a0*/  STS.U16 [R135+0x2740], R180 ;  /* 0x002740b487007388 */ /* 0x000fe20000000400 */
[----:B------:R-:W-:-:S03]  /*71b0*/  FFMA.FTZ R181, R80, R181, R179 ;  /* 0x000000b550b57223 */ /* 0x000fc600000100b3 */
[----:B------:R-:W-:Y:S01]  /*71c0*/  STS.U16 [R134+0x2780], R177 ;  /* 0x002780b186007388 */ /* 0x000fe20000000400 */
[----:B------:R-:W-:Y:S01]  /*71d0*/  @!P0 IMAD R179, R66, R185, UR6 ;  /* 0x0000000642b38e24 */ /* 0x000fe2000f8e02b9 */
[----:B------:R-:W-:Y:S02]  /*71e0*/  SHF.L.U32 R77, R2, 0x3, RZ ;  /* 0x00000003024d7819 */ /* 0x000fe400000006ff */
[----:B------:R-:W-:Y:S04]  /*71f0*/  STS.U16 [R133+0x27c0], R178 ;  /* 0x0027c0b285007388 */ /* 0x000fe80000000400 */
[----:B------:R-:W-:Y:S01]  /*7200*/  STS.U16 [R130+0x2800], R175 ;  /* 0x002800af82007388 */ /* 0x000fe20000000400 */
[----:B------:R-:W-:-:S03]  /*7210*/  @!P0 IMAD.WIDE R2, R179, R68, UR42 ;  /* 0x0000002ab3028e25 */ /* 0x000fc6000f8e0244 */
[----:B------:R-:W-:Y:S04]  /*7220*/  STS.U16 [R132+0x2840], R173 ;  /* 0x002840ad84007388 */ /* 0x000fe80000000400 */
[----:B------:R-:W-:Y:S04]  /*7230*/  STS.U16 [R131+0x2880], R176 ;  /* 0x002880b083007388 */ /* 0x000fe80000000400 */
[----:B------:R-:W-:Y:S01]  /*7240*/  STS.U16 [R70+0x28c0], R171 ;  /* 0x0028c0ab46007388 */ /* 0x000fe20000000400 */
[----:B------:R-:W-:-:S06]  /*7250*/  NOP ;  /* 0x0000000000007918 */ /* 0x000fcc0000000000 */
[----:B------:R-:W0:Y:S04]  /*7260*/  LDS.U16 R145, [R74+0x2100] ;  /* 0x002100004a917984 */ /* 0x000e280000000400 */
[----:B------:R-:W2:Y:S04]  /*7270*/  LDS.U16 R125, [R74+0x2102] ;  /* 0x002102004a7d7984 */ /* 0x000ea80000000400 */
[----:B------:R-:W3:Y:S04]  /*7280*/  LDS.U16 R128, [R74+0x2104] ;  /* 0x002104004a807984 */ /* 0x000ee80000000400 */
        /* <DEDUP_REMOVED lines=30> */
[----:B----4-:R-:W-:-:S02]  /*7470*/  HADD2.F32 R32, -RZ, R32.H0_H0 ;  /* 0x20000020ff207230 */ /* 0x010fc40000004100 */
[----:B------:R-:W-:Y:S01]  /*7480*/  HADD2.F32 R31, -RZ, R31.H0_H0 ;  /* 0x2000001fff1f7230 */ /* 0x000fe20000004100 */
[----:B------:R-:W-:Y:S01]  /*7490*/  HFMA2.MMA R60, -RZ, RZ, 1.875, 0 ;  /* 0x3f800000ff3c7435 */ /* 0x000fe200000001ff */
[----:B------:R-:W-:Y:S01]  /*74a0*/  HADD2.F32 R78, -RZ, R218.H0_H0 ;  /* 0x200000daff4e7230 */ /* 0x000fe20000004100 */
[-C--:B------:R-:W-:Y:S01]  /*74b0*/  FMUL.FTZ R75, R32, R118.reuse ;  /* 0x00000076204b7220 */ /* 0x080fe20000410000 */
[----:B------:R-:W-:Y:S01]  /*74c0*/  HADD2.F32 R30, -RZ, R30.H0_H0 ;  /* 0x2000001eff1e7230 */ /* 0x000fe20000004100 */
[----:B------:R-:W-:Y:S01]  /*74d0*/  FMUL.FTZ R76, R31, R118 ;  /* 0x000000761f4c7220 */ /* 0x000fe20000410000 */
[----:B-1----:R-:W-:Y:S01]  /*74e0*/  MOV R61, RZ ;  /* 0x000000ff003d7202 */ /* 0x002fe20000000f00 */
[----:B------:R-:W-:Y:S01]  /*74f0*/  CS2R R62, SRZ ;  /* 0x00000000003e7805 */ /* 0x000fe2000001ff00 */
[----:B------:R-:W-:Y:S01]  /*7500*/  BAR.SYNC.DEFER_BLOCKING 0x0 ;  /* 0x0000000000007b1d */ /* 0x000fe20000010000 */
[C---:B------:R-:W-:Y:S01]  /*7510*/  FMUL.FTZ R74, R78.reuse, R75 ;  /* 0x0000004b4e4a7220 */ /* 0x040fe20000410000 */
[----:B------:R-:W-:Y:S01]  /*7520*/  HADD2.F32 R29, -RZ, R29.H0_H0 ;  /* 0x2000001dff1d7230 */ /* 0x000fe20000004100 */
[----:B------:R-:W-:Y:S01]  /*7530*/  FMUL.FTZ R75, R78, R76 ;  /* 0x0000004c4e4b7220 */ /* 0x000fe20000410000 */
[----:B------:R-:W-:Y:S01]  /*7540*/  HADD2.F32 R94, -RZ, R217.H0_H0 ;  /* 0x200000d9ff5e7230 */ /* 0x000fe20000004100 */
[----:B------:R-:W-:-:S02]  /*7550*/  FMUL.FTZ R76, R30, R117 ;  /* 0x000000751e4c7220 */ /* 0x000fc40000410000 */
[----:B------:R-:W-:Y:S02]  /*7560*/  FMUL.FTZ R78, R74, R81 ;  /* 0x000000514a4e7220 */ /* 0x000fe40000410000 */
[----:B--2---:R-:W-:Y:S02]  /*7570*/  FMUL.FTZ R77, R29, R117 ;  /* 0x000000751d4d7220 */ /* 0x004fe40000410000 */
[C---:B------:R-:W-:Y:S02]  /*7580*/  FMUL.FTZ R76, R94.reuse, R76 ;  /* 0x0000004c5e4c7220 */ /* 0x040fe40000410000 */
[C---:B------:R-:W-:Y:S01]  /*7590*/  FFMA.FTZ R79, R75.reuse, R82, R78 ;  /* 0x000000524b4f7223 */ /* 0x040fe2000001004e */
[----:B------:R-:W-:Y:S01]  /*75a0*/  HADD2.F32 R28, -RZ, R28.H0_H0 ;  /* 0x2000001cff1c7230 */ /* 0x000fe20000004100 */
[----:B------:R-:W-:Y:S01]  /*75b0*/  FMUL.FTZ R77, R94, R77 ;  /* 0x0000004d5e4d7220 */ /* 0x000fe20000410000 */
[----:B------:R1:W5:Y:S01]  /*75c0*/  @!P0 LDG.E.128 R60, [R2.64] ;  /* 0x00000028023c8981 */ /* 0x000362000c1e1d00 */
[----:B------:R-:W-:Y:S01]  /*75d0*/  HADD2.F32 R27, -RZ, R27.H0_H0 ;  /* 0x2000001bff1b7230 */ /* 0x000fe20000004100 */
[----:B-1----:R-:W-:-:S04]  /*75e0*/  FMUL.FTZ R3, R75, R81 ;  /* 0x000000514b037220 */ /* 0x002fc80000410000 */
[----:B------:R-:W-:Y:S02]  /*75f0*/  FFMA.FTZ R2, R74, R82, -R3 ;  /* 0x000000524a027223 */ /* 0x000fe40000010803 */
[----:B------:R-:W-:Y:S01]  /*7600*/  FADD.FTZ R3, R76, R79 ;  /* 0x0000004f4c037221 */ /* 0x000fe20000010000 */
[----:B------:R-:W-:Y:S01]  /*7610*/  HADD2.F32 R148, -RZ, R216.H0_H0 ;  /* 0x200000d8ff947230 */ /* 0x000fe20000004100 */
[----:B------:R-:W-:Y:S02]  /*7620*/  FADD.FTZ R2, R77, R2 ;  /* 0x000000024d027221 */ /* 0x000fe40000010000 */
[----:B------:R-:W-:Y:S02]  /*7630*/  FMUL.FTZ R95, R59, R3 ;  /* 0x000000033b5f7220 */ /* 0x000fe40000410000 */
[----:B------:R-:W-:Y:S02]  /*7640*/  FMUL.FTZ R78, R28, R116 ;  /* 0x000000741c4e7220 */ /* 0x000fe40000410000 */
[----:B------:R-:W-:-:S02]  /*7650*/  FMUL.FTZ R66, R57, R182 ;  /* 0x000000b639427220 */ /* 0x000fc40000410000 */
[----:B------:R-:W-:Y:S02]  /*7660*/  FMUL.FTZ R94, R59, R2 ;  /* 0x000000023b5e7220 */ /* 0x000fe40000410000 */
[----:B------:R-:W-:Y:S02]  /*7670*/  FMUL.FTZ R79, R27, R116 ;  /* 0x000000741b4f7220 */ /* 0x000fe40000410000 */
[----:B------:R-:W-:Y:S02]  /*7680*/  FFMA.FTZ R95, R80, R2, -R95 ;  /* 0x00000002505f7223 */ /* 0x000fe4000001085f */
[----:B------:R-:W-:Y:S01]  /*7690*/  FMUL.FTZ R78, R148, R78 ;  /* 0x0000004e944e7220 */ /* 0x000fe20000410000 */
[----:B------:R-:W-:Y:S01]  /*76a0*/  HADD2.F32 R26, -RZ, R26.H0_H0 ;  /* 0x2000001aff1a7230 */ /* 0x000fe20000004100 */
[-C--:B------:R-:W-:Y:S02]  /*76b0*/  FMUL.FTZ R67, R57, R181.reuse ;  /* 0x000000b539437220 */ /* 0x080fe40000410000 */
[----:B------:R-:W-:-:S02]  /*76c0*/  FFMA.FTZ R66, R58, R181, R66 ;  /* 0x000000b53a427223 */ /* 0x000fc40000010042 */
[----:B------:R-:W-:Y:S02]  /*76d0*/  FFMA.FTZ R94, R80, R3, R94 ;  /* 0x00000003505e7223 */ /* 0x000fe4000001005e */
[----:B------:R-:W-:Y:S02]  /*76e0*/  FMUL.FTZ R79, R148, R79 ;  /* 0x0000004f944f7220 */ /* 0x000fe40000410000 */
[----:B------:R-:W-:Y:S01]  /*76f0*/  FADD.FTZ R95, R78, R95 ;  /* 0x0000005f4e5f7221 */ /* 0x000fe20000010000 */
[----:B------:R-:W-:Y:S01]  /*7700*/  HADD2.F32 R149, -RZ, R215.H0_H0 ;  /* 0x200000d7ff957230 */ /* 0x000fe20000004100 */
[----:B------:R-:W-:Y:S01]  /*7710*/  FFMA.FTZ R67, R58, R182, -R67 ;  /* 0x000000b63a437223 */ /* 0x000fe20000010843 */
[----:B------:R-:W-:Y:S01]  /*7720*/  HADD2.F32 R25, -RZ, R25.H0_H0 ;  /* 0x20000019ff197230 */ /* 0x000fe20000004100 */
[----:B------:R-:W-:Y:S02]  /*7730*/  FMUL.FTZ R2, R55, R66 ;  /* 0x0000004237027220 */ /* 0x000fe40000410000 */
[----:B------:R-:W-:-:S02]  /*7740*/  FADD.FTZ R94, R79, R94 ;  /* 0x0000005e4f5e7221 */ /* 0x000fc40000010000 */
[C---:B------:R-:W-:Y:S02]  /*7750*/  FMUL.FTZ R3, R57.reuse, R95 ;  /* 0x0000005f39037220 */ /* 0x040fe40000410000 */
[----:B------:R-:W-:Y:S02]  /*7760*/  FMUL.FTZ R169, R26, R115 ;  /* 0x000000731aa97220 */ /* 0x000fe40000410000 */
[----:B------:R-:W-:Y:S02]  /*7770*/  FFMA.FTZ R148, R56, R67, -R2 ;  /* 0x0000004338947223 */ /* 0x000fe40000010802 */
[-C--:B------:R-:W-:Y:S02]  /*7780*/  FFMA.FTZ R2, R58, R94.reuse, R3 ;  /* 0x0000005e3a027223 */ /* 0x080fe40000010003 */
[----:B------:R-:W-:Y:S02]  /*7790*/  FMUL.FTZ R94, R57, R94 ;  /* 0x0000005e395e7220 */ /* 0x000fe40000410000 */
[----:B------:R-:W-:-:S02]  /*77a0*/  FMUL.FTZ R170, R25, R115 ;  /* 0x0000007319aa7220 */ /* 0x000fc40000410000 */
[C---:B------:R-:W-:Y:S01]  /*77b0*/  FMUL.FTZ R169, R149.reuse, R169 ;  /* 0x000000a995a97220 */ /* 0x040fe20000410000 */
[----:B------:R-:W-:Y:S01]  /*77c0*/  HADD2.F32 R24, -RZ, R24.H0_H0 ;  /* 0x20000018ff187230 */ /* 0x000fe20000004100 */
[----:B------:R-:W-:Y:S02]  /*77d0*/  FFMA.FTZ R95, R58, R95, -R94 ;  /* 0x0000005f3a5f7223 */ /* 0x000fe4000001085e */
[----:B------:R-:W-:Y:S02]  /*77e0*/  FMUL.FTZ R170, R149, R170 ;  /* 0x000000aa95aa7220 */ /* 0x000fe40000410000 */
[----:B------:R-:W-:Y:S01]  /*77f0*/  FADD.FTZ R2, R169, R2 ;  /* 0x00000002a9027221 */ /* 0x000fe20000010000 */
[----:B------:R-:W-:Y:S01]  /*7800*/  HADD2.F32 R23, -RZ, R23.H0_H0 ;  /* 0x20000017ff177230 */ /* 0x000fe20000004100 */
[----:B------:R-:W-:Y:S01]  /*7810*/  FMUL.FTZ R67, R55, R67 ;  /* 0x0000004337437220 */ /* 0x000fe20000410000 */
[----:B------:R-:W-:Y:S01]  /*7820*/  HADD2.F32 R94, -RZ, R208.H0_H0 ;  /* 0x200000d0ff5e7230 */ /* 0x000fe20000004100 */
[----:B------:R-:W-:-:S02]  /*7830*/  FADD.FTZ R95, R170, R95 ;  /* 0x0000005faa5f7221 */ /* 0x000fc40000010000 */
[C---:B------:R-:W-:Y:S02]  /*7840*/  FMUL.FTZ R3, R55.reuse, R2 ;  /* 0x0000000237037220 */ /* 0x040fe40000410000 */
[----:B------:R-:W-:Y:S02]  /*7850*/  FMUL.FTZ R171, R24, R114 ;  /* 0x0000007218ab7220 */ /* 0x000fe40000410000 */
[C---:B------:R-:W-:Y:S02]  /*7860*/  FFMA.FTZ R67, R56.reuse, R66, R67 ;  /* 0x0000004238437223 */ /* 0x040fe40000010043 */
        /* <DEDUP_REMOVED lines=13> */
[C---:B------:R-:W-:Y:S02]  /*7940*/  FMUL.FTZ R3, R53.reuse, R67 ;  /* 0x0000004335037220 */ /* 0x040fe40000410000 */
[-C--:B------:R-:W-:Y:S02]  /*7950*/  FFMA.FTZ R2, R54, R149.reuse, R2 ;  /* 0x0000009536027223 */ /* 0x080fe40000010002 */
[----:B------:R-:W-:Y:S02]  /*7960*/  FMUL.FTZ R149, R53, R149 ;  /* 0x0000009535957220 */ /* 0x000fe40000410000 */
[----:B------:R-:W-:Y:S02]  /*7970*/  FMUL.FTZ R174, R21, R113 ;  /* 0x0000007115ae7220 */ /* 0x000fe40000410000 */
[----:B------:R-:W-:-:S02]  /*7980*/  FMUL.FTZ R173, R94, R173 ;  /* 0x000000ad5ead7220 */ /* 0x000fc40000410000 */
[CC--:B------:R-:W-:Y:S02]  /*7990*/  FFMA.FTZ R3, R54.reuse, R148.reuse, -R3 ;  /* 0x0000009436037223 */ /* 0x0c0fe40000010803 */
        /* <DEDUP_REMOVED lines=8> */
[C---:B------:R-:W-:Y:S01]  /*7a20*/  FMUL.FTZ R67, R51.reuse, R2 ;  /* 0x0000000233437220 */ /* 0x040fe20000410000 */
[----:B------:R-:W-:Y:S01]  /*7a30*/  HADD2.F32 R94, -RZ, R157.H0_H0 ;  /* 0x2000009dff5e7230 */ /* 0x000fe20000004100 */
[-C--:B------:R-:W-:Y:S02]  /*7a40*/  FMUL.FTZ R175, R20, R112.reuse ;  /* 0x0000007014af7220 */ /* 0x080fe40000410000 */
[-C--:B------:R-:W-:Y:S02]  /*7a50*/  FFMA.FTZ R67, R52, R149.reuse, -R67 ;  /* 0x0000009534437223 */ /* 0x080fe40000010843 */
[----:B------:R-:W-:Y:S02]  /*7a60*/  FMUL.FTZ R149, R51, R149 ;  /* 0x0000009533957220 */ /* 0x000fe40000410000 */
[----:B------:R-:W-:Y:S02]  /*7a70*/  FMUL.FTZ R176, R19, R112 ;  /* 0x0000007013b07220 */ /* 0x000fe40000410000 */
[----:B------:R-:W-:-:S02]  /*7a80*/  FMUL.FTZ R66, R51, R148 ;  /* 0x0000009433427220 */ /* 0x000fc40000410000 */
[----:B------:R-:W-:Y:S02]  /*7a90*/  FFMA.FTZ R2, R52, R2, R149 ;  /* 0x0000000234027223 */ /* 0x000fe40000010095 */
[C---:B------:R-:W-:Y:S02]  /*7aa0*/  FMUL.FTZ R175, R94.reuse, R175 ;  /* 0x000000af5eaf7220 */ /* 0x040fe40000410000 */
[----:B------:R-:W-:Y:S02]  /*7ab0*/  FMUL.FTZ R176, R94, R176 ;  /* 0x000000b05eb07220 */ /* 0x000fe40000410000 */
[-C--:B------:R-:W-:Y:S01]  /*7ac0*/  FFMA.FTZ R66, R52, R3.reuse, -R66 ;  /* 0x0000000334427223 */ /* 0x080fe20000010842 */
[----:B------:R-:W-:Y:S01]  /*7ad0*/  HADD2.F32 R18, -RZ, R18.H0_H0 ;  /* 0x20000012ff127230 */ /* 0x000fe20000004100 */
[----:B------:R-:W-:Y:S02]  /*7ae0*/  FMUL.FTZ R3, R51, R3 ;  /* 0x0000000333037220 */ /* 0x000fe40000410000 */
[----:B------:R-:W-:Y:S01]  /*7af0*/  FADD.FTZ R2, R175, R2 ;  /* 0x00000002af027221 */ /* 0x000fe20000010000 */
[----:B------:R-:W-:Y:S01]  /*7b00*/  HADD2.F32 R17, -RZ, R17.H0_H0 ;  /* 0x20000011ff117230 */ /* 0x000fe20000004100 */
[----:B------:R-:W-:-:S02]  /*7b10*/  FADD.FTZ R67, R176, R67 ;  /* 0x00000043b0437221 */ /* 0x000fc40000010000 */
[----:B------:R-:W-:Y:S01]  /*7b20*/  FFMA.FTZ R3, R52, R148, R3 ;  /* 0x0000009434037223 */ /* 0x000fe20000010003 */
[----:B------:R-:W-:Y:S01]  /*7b30*/  HADD2.F32 R148, -RZ, R156.H0_H0 ;  /* 0x2000009cff947230 */ /* 0x000fe20000004100 */
[C---:B------:R-:W-:Y:S02]  /*7b40*/  FMUL.FTZ R94, R49.reuse, R2 ;  /* 0x00000002315e7220 */ /* 0x040fe40000410000 */
[----:B------:R-:W-:Y:S02]  /*7b50*/  FMUL.FTZ R149, R49, R67 ;  /* 0x0000004331957220 */ /* 0x000fe40000410000 */
[-C--:B------:R-:W-:Y:S02]  /*7b60*/  FMUL.FTZ R177, R18, R111.reuse ;  /* 0x0000006f12b17220 */ /* 0x080fe40000410000 */
[----:B------:R-:W-:Y:S02]  /*7b70*/  FMUL.FTZ R178, R17, R111 ;  /* 0x0000006f11b27220 */ /* 0x000fe40000410000 */
[----:B------:R-:W-:-:S02]  /*7b80*/  FFMA.FTZ R95, R50, R67, -R94 ;  /* 0x00000043325f7223 */ /* 0x000fc4000001085e */
[----:B------:R-:W-:Y:S02]  /*7b90*/  FFMA.FTZ R94, R50, R2, R149 ;  /* 0x00000002325e7223 */ /* 0x000fe40000010095 */
[C---:B------:R-:W-:Y:S01]  /*7ba0*/  FMUL.FTZ R177, R148.reuse, R177 ;  /* 0x000000b194b17220 */ /* 0x040fe20000410000 */
[----:B------:R-:W-:Y:S01]  /*7bb0*/  HADD2.F32 R15, -RZ, R15.H0_H0 ;  /* 0x2000000fff0f7230 */ /* 0x000fe20000004100 */
[----:B------:R-:W-:Y:S02]  /*7bc0*/  FMUL.FTZ R178, R148, R178 ;  /* 0x000000b294b27220 */ /* 0x000fe40000410000 */
[C---:B------:R-:W-:Y:S02]  /*7bd0*/  FMUL.FTZ R67, R49.reuse, R3 ;  /* 0x0000000331437220 */ /* 0x040fe40000410000 */
[----:B------:R-:W-:Y:S01]  /*7be0*/  FMUL.FTZ R2, R49, R66 ;  /* 0x0000004231027220 */ /* 0x000fe20000410000 */
[----:B------:R-:W-:Y:S01]  /*7bf0*/  HADD2.F32 R16, -RZ, R16.H0_H0 ;  /* 0x20000010ff107230 */ /* 0x000fe20000004100 */
[----:B------:R-:W-:-:S02]  /*7c00*/  FADD.FTZ R94, R177, R94 ;  /* 0x0000005eb15e7221 */ /* 0x000fc40000010000 */
[----:B------:R-:W-:Y:S02]  /*7c10*/  FADD.FTZ R95, R178, R95 ;  /* 0x0000005fb25f7221 */ /* 0x000fe40000010000 */
[C---:B------:R-:W-:Y:S01]  /*7c20*/  FFMA.FTZ R67, R50.reuse, R66, -R67 ;  /* 0x0000004232437223 */ /* 0x040fe20000010843 */
[----:B------:R-:W-:Y:S01]  /*7c30*/  HADD2.F32 R66, -RZ, R155.H0_H0 ;  /* 0x2000009bff427230 */ /* 0x000fe20000004100 */
[----:B------:R-:W-:Y:S02]  /*7c40*/  FFMA.FTZ R2, R50, R3, R2 ;  /* 0x0000000332027223 */ /* 0x000fe40000010002 */
        /* <DEDUP_REMOVED lines=9> */
[----:B------:R-:W-:-:S02]  /*7ce0*/  FMUL.FTZ R3, R47, R2 ;  /* 0x000000022f037220 */ /* 0x000fc40000410000 */
[----:B------:R-:W-:Y:S02]  /*7cf0*/  FADD.FTZ R149, R180, R149 ;  /* 0x00000095b4957221 */ /* 0x000fe40000010000 */
[-C--:B------:R-:W-:Y:S01]  /*7d00*/  FMUL.FTZ R95, R47, R67.reuse ;  /* 0x000000432f5f7220 */ /* 0x080fe20000410000 */
[----:B------:R-:W-:Y:S01]  /*7d10*/  HADD2.F32 R13, -RZ, R13.H0_H0 ;  /* 0x2000000dff0d7230 */ /* 0x000fe20000004100 */
[----:B------:R-:W-:Y:S01]  /*7d20*/  FADD.FTZ R94, R179, R94 ;  /* 0x0000005eb35e7221 */ /* 0x000fe20000010000 */
[----:B------:R-:W-:Y:S01]  /*7d30*/  HADD2.F32 R148, -RZ, R165.H0_H0 ;  /* 0x200000a5ff947230 */ /* 0x000fe20000004100 */
[----:B------:R-:W-:Y:S02]  /*7d40*/  FFMA.FTZ R3, R48, R67, -R3 ;  /* 0x0000004330037223 */ /* 0x000fe40000010803 */
[----:B------:R-:W-:Y:S02]  /*7d50*/  FMUL.FTZ R67, R45, R149 ;  /* 0x000000952d437220 */ /* 0x000fe40000410000 */
[----:B------:R-:W-:-:S02]  /*7d60*/  FMUL.FTZ R181, R14, R109 ;  /* 0x0000006d0eb57220 */ /* 0x000fc40000410000 */
[----:B------:R-:W-:Y:S02]  /*7d70*/  FFMA.FTZ R95, R48, R2, R95 ;  /* 0x00000002305f7223 */ /* 0x000fe4000001005f */
[-C--:B------:R-:W-:Y:S02]  /*7d80*/  FMUL.FTZ R2, R45, R94.reuse ;  /* 0x0000005e2d027220 */ /* 0x080fe40000410000 */
[----:B------:R-:W-:Y:S02]  /*7d90*/  FFMA.FTZ R94, R46, R94, R67 ;  /* 0x0000005e2e5e7223 */ /* 0x000fe40000010043 */
[----:B------:R-:W-:Y:S02]  /*7da0*/  FMUL.FTZ R182, R13, R109 ;  /* 0x0000006d0db67220 */ /* 0x000fe40000410000 */
[----:B------:R-:W-:Y:S02]  /*7db0*/  FMUL.FTZ R181, R148, R181 ;  /* 0x000000b594b57220 */ /* 0x000fe40000410000 */
[----:B------:R-:W-:-:S02]  /*7dc0*/  FFMA.FTZ R149, R46, R149, -R2 ;  /* 0x000000952e957223 */ /* 0x000fc40000010802 */
[----:B------:R-:W-:Y:S02]  /*7dd0*/  FMUL.FTZ R2, R45, R95 ;  /* 0x0000005f2d027220 */ /* 0x000fe40000410000 */
[----:B------:R-:W-:Y:S02]  /*7de0*/  FMUL.FTZ R182, R148, R182 ;  /* 0x000000b694b67220 */ /* 0x000fe40000410000 */
[----:B------:R-:W-:Y:S01]  /*7df0*/  FADD.FTZ R94, R181, R94 ;  /* 0x0000005eb55e7221 */ /* 0x000fe20000010000 */
[----:B------:R-:W-:Y:S01]  /*7e00*/  HADD2.F32 R12, -RZ, R12.H0_H0 ;  /* 0x2000000cff0c7230 */ /* 0x000fe20000004100 */
[-C--:B------:R-:W-:Y:S02]  /*7e10*/  FMUL.FTZ R66, R45, R3.reuse ;  /* 0x000000032d427220 */ /* 0x080fe40000410000 */
[----:B------:R-:W-:Y:S02]  /*7e20*/  FFMA.FTZ R2, R46, R3, -R2 ;  /* 0x000000032e027223 */ /* 0x000fe40000010802 */
[----:B------:R-:W-:-:S02]  /*7e30*/  FADD.FTZ R149, R182, R149 ;  /* 0x00000095b6957221 */ /* 0x000fc40000010000 */
[C---:B------:R-:W-:Y:S01]  /*7e40*/  FMUL.FTZ R3, R43.reuse, R94 ;  /* 0x0000005e2b037220 */ /* 0x040fe20000410000 */
[----:B------:R-:W-:Y:S01]  /*7e50*/  HADD2.F32 R11, -RZ, R11.H0_H0 ;  /* 0x2000000bff0b7230 */ /* 0x000fe20000004100 */
[----:B------:R-:W-:Y:S01]  /*7e60*/  FFMA.FTZ R66, R46, R95, R66 ;  /* 0x0000005f2e427223 */ /* 0x000fe20000010042 */
[----:B------:R-:W-:Y:S01]  /*7e70*/  HADD2.F32 R67, -RZ, R164.H0_H0 ;  /* 0x200000a4ff437230 */ /* 0x000fe20000004100 */
[-C--:B------:R-:W-:Y:S02]  /*7e80*/  FFMA.FTZ R95, R44, R149.reuse, -R3 ;  /* 0x000000952c5f7223 */ /* 0x080fe40000010803 */
[----:B------:R-:W-:Y:S02]  /*7e90*/  FMUL.FTZ R149, R43, R149 ;  /* 0x000000952b957220 */ /* 0x000fe40000410000 */
[-C--:B------:R-:W-:Y:S02]  /*7ea0*/  FMUL.FTZ R183, R12, R108.reuse ;  /* 0x0000006c0cb77220 */ /* 0x080fe40000410000 */
[----:B------:R-:W-:-:S02]  /*7eb0*/  FMUL.FTZ R184, R11, R108 ;  /* 0x0000006c0bb87220 */ /* 0x000fc40000410000 */
[----:B------:R-:W-:Y:S02]  /*7ec0*/  FFMA.FTZ R94, R44, R94, R149 ;  /* 0x0000005e2c5e7223 */ /* 0x000fe40000010095 */
[----:B------:R-:W-:Y:S02]  /*7ed0*/  FMUL.FTZ R183, R67, R183 ;  /* 0x000000b743b77220 */ /* 0x000fe40000410000 */
[----:B------:R-:W-:Y:S02]  /*7ee0*/  FMUL.FTZ R3, R43, R66 ;  /* 0x000000422b037220 */ /* 0x000fe40000410000 */
[----:B------:R-:W-:Y:S02]  /*7ef0*/  FMUL.FTZ R184, R67, R184 ;  /* 0x000000b843b87220 */ /* 0x000fe40000410000 */
[----:B------:R-:W-:Y:S02]  /*7f00*/  FADD.FTZ R94, R183, R94 ;  /* 0x0000005eb75e7221 */ /* 0x000fe40000010000 */
[----:B------:R-:W-:-:S02]  /*7f10*/  FMUL.FTZ R67, R43, R2 ;  /* 0x000000022b437220 */ /* 0x000fc40000410000 */
[----:B------:R-:W-:Y:S01]  /*7f20*/  FFMA.FTZ R3, R44, R2, -R3 ;  /* 0x000000022c037223 */ /* 0x000fe20000010803 */
[----:B------:R-:W-:Y:S01]  /*7f30*/  HADD2.F32 R9, -RZ, R9.H0_H0 ;  /* 0x20000009ff097230 */ /* 0x000fe20000004100 */
[----:B------:R-:W-:Y:S02]  /*7f40*/  FADD.FTZ R95, R184, R95 ;  /* 0x0000005fb85f7221 */ /* 0x000fe40000010000 */
[C---:B------:R-:W-:Y:S01]  /*7f50*/  FMUL.FTZ R2, R41.reuse, R94 ;  /* 0x0000005e29027220 */ /* 0x040fe20000410000 */
[----:B------:R-:W-:Y:S01]  /*7f60*/  HADD2.F32 R10, -RZ, R10.H0_H0 ;  /* 0x2000000aff0a7230 */ /* 0x000fe20000004100 */
[-C--:B------:R-:W-:Y:S02]  /*7f70*/  FMUL.FTZ R149, R41, R95.reuse ;  /* 0x0000005f29957220 */ /* 0x080fe40000410000 */
[----:B------:R-:W-:Y:S01]  /*7f80*/  FFMA.FTZ R148, R42, R95, -R2 ;  /* 0x0000005f2a947223 */ /* 0x000fe20000010802 */
[----:B------:R-:W-:Y:S01]  /*7f90*/  HADD2.F32 R2, -RZ, R163.H0_H0 ;  /* 0x200000a3ff027230 */ /* 0x000fe20000004100 */
[----:B------:R-:W-:-:S02]  /*7fa0*/  FMUL.FTZ R186, R9, R107 ;  /* 0x0000006b09ba7220 */ /* 0x000fc40000410000 */
[----:B------:R-:W-:Y:S02]  /*7fb0*/  FMUL.FTZ R185, R10, R107 ;  /* 0x0000006b0ab97220 */ /* 0x000fe40000410000 */
[----:B------:R-:W-:Y:S02]  /*7fc0*/  FFMA.FTZ R67, R44, R66, R67 ;  /* 0x000000422c437223 */ /* 0x000fe40000010043 */
[----:B------:R-:W-:Y:S02]  /*7fd0*/  FFMA.FTZ R149, R42, R94, R149 ;  /* 0x0000005e2a957223 */ /* 0x000fe40000010095 */
[C---:B------:R-:W-:Y:S02]  /*7fe0*/  FMUL.FTZ R186, R2.reuse, R186 ;  /* 0x000000ba02ba7220 */ /* 0x040fe40000410000 */
[----:B------:R-:W-:Y:S02]  /*7ff0*/  FMUL.FTZ R185, R2, R185 ;  /* 0x000000b902b97220 */ /* 0x000fe40000410000 */
[----:B------:R-:W-:-:S02]  /*8000*/  FMUL.FTZ R2, R41, R67 ;  /* 0x0000004329027220 */ /* 0x000fc40000410000 */
[----:B------:R-:W-:Y:S02]  /*8010*/  FADD.FTZ R149, R186, R149 ;  /* 0x00000095ba957221 */ /* 0x000fe40000010000 */
[-C--:B------:R-:W-:Y:S02]  /*8020*/  FMUL.FTZ R66, R41, R3.reuse ;  /* 0x0000000329427220 */ /* 0x080fe40000410000 */
[C---:B------:R-:W-:Y:S02]  /*8030*/  FFMA.FTZ R2, R42.reuse, R3, -R2 ;  /* 0x000000032a027223 */ /* 0x040fe40000010802 */
[----:B------:R-:W-:Y:S01]  /*8040*/  FADD.FTZ R148, R185, R148 ;  /* 0x00000094b9947221 */ /* 0x000fe20000010000 */
[----:B------:R-:W-:Y:S01]  /*8050*/  HADD2.F32 R7, -RZ, R7.H0_H0 ;  /* 0x20000007ff077230 */ /* 0x000fe20000004100 */
[----:B------:R-:W-:Y:S01]  /*8060*/  FMUL.FTZ R3, R39, R149 ;  /* 0x0000009527037220 */ /* 0x000fe20000410000 */
[----:B------:R-:W-:Y:S01]  /*8070*/  HADD2.F32 R8, -RZ, R8.H0_H0 ;  /* 0x20000008ff087230 */ /* 0x000fe20000004100 */
[----:B------:R-:W-:-:S02]  /*8080*/  FFMA.FTZ R66, R42, R67, R66 ;  /* 0x000000432a427223 */ /* 0x000fc40000010042 */
[-C--:B------:R-:W-:Y:S02]  /*8090*/  FMUL.FTZ R67, R39, R148.reuse ;  /* 0x0000009427437220 */ /* 0x080fe40000410000 */
[----:B------:R-:W-:Y:S01]  /*80a0*/  FFMA.FTZ R148, R40, R148, -R3 ;  /* 0x0000009428947223 */ /* 0x000fe20000010803 */
[----:B------:R-:W-:Y:S01]  /*80b0*/  HADD2.F32 R3, -RZ, R162.H0_H0 ;  /* 0x200000a2ff037230 */ /* 0x000fe20000004100 */
[-C--:B------:R-:W-:Y:S02]  /*80c0*/  FMUL.FTZ R188, R7, R106.reuse ;  /* 0x0000006a07bc7220 */ /* 0x080fe40000410000 */
[----:B------:R-:W-:Y:S02]  /*80d0*/  FMUL.FTZ R187, R8, R106 ;  /* 0x0000006a08bb7220 */ /* 0x000fe40000410000 */
[----:B------:R-:W-:Y:S02]  /*80e0*/  FFMA.FTZ R149, R40, R149, R67 ;  /* 0x0000009528957223 */ /* 0x000fe40000010043 */
[----:B------:R-:W-:-:S02]  /*80f0*/  FMUL.FTZ R188, R3, R188 ;  /* 0x000000bc03bc7220 */ /* 0x000fc40000410000 */
[----:B------:R-:W-:Y:S02]  /*8100*/  FMUL.FTZ R187, R3, R187 ;  /* 0x000000bb03bb7220 */ /* 0x000fe40000410000 */
[C---:B------:R-:W-:Y:S02]  /*8110*/  FMUL.FTZ R3, R39.reuse, R66 ;  /* 0x0000004227037220 */ /* 0x040fe40000410000 */
        /* <DEDUP_REMOVED lines=19> */
[----:B------:R-:W-:Y:S02]  /*8250*/  FFMA.FTZ R2, R38, R2, -R3 ;  /* 0x0000000226027223 */ /* 0x000fe40000010803 */
[----:B------:R-:W-:-:S02]  /*8260*/  FADD.FTZ R148, R189, R148 ;  /* 0x00000094bd947221 */ /* 0x000fc40000010000 */
[C---:B------:R-:W-:Y:S01]  /*8270*/  FMUL.FTZ R3, R35.reuse, R149 ;  /* 0x0000009523037220 */ /* 0x040fe20000410000 */
[----:B------:R-:W-:Y:S01]  /*8280*/  HADD2.F32 R4, -RZ, R4.H0_H0 ;  /* 0x20000004ff047230 */ /* 0x000fe20000004100 */
[----:B------:R-:W-:Y:S02]  /*8290*/  FFMA.FTZ R66, R38, R66, R67 ;  /* 0x0000004226427223 */ /* 0x000fe40000010043 */
[-C--:B------:R-:W-:Y:S02]  /*82a0*/  FMUL.FTZ R67, R35, R148.reuse ;  /* 0x0000009423437220 */ /* 0x080fe40000410000 */
[----:B------:R-:W-:Y:S01]  /*82b0*/  FFMA.FTZ R148, R36, R148, -R3 ;  /* 0x0000009424947223 */ /* 0x000fe20000010803 */
[----:B------:R-:W-:Y:S01]  /*82c0*/  HADD2.F32 R3, -RZ, R65.H0_H0 ;  /* 0x20000041ff037230 */ /* 0x000fe20000004100 */
[----:B------:R-:W-:Y:S01]  /*82d0*/  FMUL.FTZ R191, R4, R104 ;  /* 0x0000006804bf7220 */ /* 0x000fe20000410000 */
[----:B------:R-:W-:-:S03]  /*82e0*/  HADD2.F32 R65, -RZ, R160.H0_H0 ;  /* 0x200000a0ff417230 */ /* 0x000fc60000004100 */
[----:B------:R-:W-:Y:S02]  /*82f0*/  FMUL.FTZ R192, R3, R104 ;  /* 0x0000006803c07220 */ /* 0x000fe40000410000 */
[C---:B------:R-:W-:Y:S02]  /*8300*/  FMUL.FTZ R191, R65.reuse, R191 ;  /* 0x000000bf41bf7220 */ /* 0x040fe40000410000 */
[----:B------:R-:W-:Y:S02]  /*8310*/  FFMA.FTZ R149, R36, R149, R67 ;  /* 0x0000009524957223 */ /* 0x000fe40000010043 */
[----:B------:R-:W-:Y:S02]  /*8320*/  FMUL.FTZ R192, R65, R192 ;  /* 0x000000c041c07220 */ /* 0x000fe40000410000 */
[----:B------:R-:W-:Y:S02]  /*8330*/  FMUL.FTZ R67, R35, R66 ;  /* 0x0000004223437220 */ /* 0x000fe40000410000 */
[----:B------:R-:W-:-:S02]  /*8340*/  FADD.FTZ R148, R191, R148 ;  /* 0x00000094bf947221 */ /* 0x000fc40000010000 */
[-C--:B------:R-:W-:Y:S02]  /*8350*/  FMUL.FTZ R65, R35, R2.reuse ;  /* 0x0000000223417220 */ /* 0x080fe40000410000 */
[----:B------:R-:W-:Y:S02]  /*8360*/  FFMA.FTZ R67, R36, R2, -R67 ;  /* 0x0000000224437223 */ /* 0x000fe40000010843 */
[----:B------:R-:W-:Y:S02]  /*8370*/  FADD.FTZ R149, R192, R149 ;  /* 0x00000095c0957221 */ /* 0x000fe40000010000 */
[C---:B------:R-:W-:Y:S01]  /*8380*/  FMUL.FTZ R2, R33.reuse, R148 ;  /* 0x0000009421027220 */ /* 0x040fe20000410000 */
[----:B------:R-:W-:Y:S01]  /*8390*/  ISETP.NE.AND P0, PT, R122, 0x7f, PT ;  /* 0x0000007f7a00780c */ /* 0x000fe20003f05270 */
[-C--:B------:R-:W-:Y:S01]  /*83a0*/  FMUL.FTZ R95, R33, R149.reuse ;  /* 0x00000095215f7220 */ /* 0x080fe20000410000 */
[----:B------:R-:W-:Y:S01]  /*83b0*/  HADD2.F32 R0, -RZ, R0.H0_H0 ;  /* 0x20000000ff007230 */ /* 0x000fe20000004100 */
[----:B------:R-:W-:Y:S01]  /*83c0*/  FFMA.FTZ R149, R34, R149, R2 ;  /* 0x0000009522957223 */ /* 0x000fe20000010002 */
[----:B------:R-:W-:-:S02]  /*83d0*/  HADD2.F32 R2, -RZ, R64.H0_H0 ;  /* 0x20000040ff027230 */ /* 0x000fc40000004100 */
[----:B------:R-:W-:Y:S01]  /*83e0*/  HADD2.F32 R64, -RZ, R159.H0_H0 ;  /* 0x2000009fff407230 */ /* 0x000fe20000004100 */
[-C--:B------:R-:W-:Y:S02]  /*83f0*/  FMUL.FTZ R194, R0, R103.reuse ;  /* 0x0000006700c27220 */ /* 0x080fe40000410000 */
[----:B------:R-:W-:Y:S02]  /*8400*/  FMUL.FTZ R193, R2, R103 ;  /* 0x0000006702c17220 */ /* 0x000fe40000410000 */
[----:B------:R-:W-:Y:S02]  /*8410*/  FFMA.FTZ R65, R36, R66, R65 ;  /* 0x0000004224417223 */ /* 0x000fe40000010041 */
[----:B------:R-:W-:Y:S02]  /*8420*/  FMUL.FTZ R94, R33, R67 ;  /* 0x00000043215e7220 */ /* 0x000fe40000410000 */
[C---:B------:R-:W-:Y:S02]  /*8430*/  FMUL.FTZ R193, R64.reuse, R193 ;  /* 0x000000c140c17220 */ /* 0x040fe40000410000 */
[----:B------:R-:W-:-:S02]  /*8440*/  FMUL.FTZ R194, R64, R194 ;  /* 0x000000c240c27220 */ /* 0x000fc40000410000 */
[-C--:B------:R-:W-:Y:S02]  /*8450*/  FMUL.FTZ R64, R33, R65.reuse ;  /* 0x0000004121407220 */ /* 0x080fe40000410000 */
[C---:B------:R-:W-:Y:S02]  /*8460*/  FFMA.FTZ R66, R34.reuse, R148, -R95 ;  /* 0x0000009422427223 */ /* 0x040fe4000001085f */
[C---:B------:R-:W-:Y:S02]  /*8470*/  FFMA.FTZ R65, R34.reuse, R65, R94 ;  /* 0x0000004122417223 */ /* 0x040fe4000001005e */
[----:B------:R1:W2:Y:S01]  /*8480*/  @P0 LDS.64 R94, [R122.X8+0xea88] ;  /* 0x00ea88007a5e0984 */ /* 0x0002a20000008a00 */
[----:B------:R-:W-:Y:S01]  /*8490*/  BSSY B0, `(.L_x_1783) ;  /* 0x0000012000007945 */ /* 0x000fe20003800000 */
[----:B------:R-:W-:Y:S01]  /*84a0*/  FFMA.FTZ R64, R34, R67, -R64 ;  /* 0x0000004322407223 */ /* 0x000fe20000010840 */
[----:B------:R-:W-:Y:S01]  /*84b0*/  LEA.HI R235, R122, R122, RZ, 0x1e ;  /* 0x0000007a7aeb7211 */ /* 0x000fe200078ff0ff */
[----:B------:R-:W-:-:S02]  /*84c0*/  FADD.FTZ R66, R193, R66 ;  /* 0x00000042c1427221 */ /* 0x000fc40000010000 */
[----:B------:R-:W-:Y:S01]  /*84d0*/  FADD.FTZ R67, R194, R149 ;  /* 0x00000095c2437221 */ /* 0x000fe20000010000 */
[----:B------:R-:W-:Y:S05]  /*84e0*/  @P0 BRA `(.L_x_1784) ;  /* 0x000000c000000947 */ /* 0x000fea0003800000 */
[----:B0--3--:R-:W-:Y:S01]  /*84f0*/  ULDC UR34, c[0x0][0x174] ;  /* 0x00005d0000227ab9 */ /* 0x009fe20000000800 */
[----:B--2---:R-:W-:Y:S01]  /*8500*/  MOV R95, RZ ;  /* 0x000000ff005f7202 */ /* 0x004fe20000000f00 */
        /* <DEDUP_REMOVED lines=10> */
.L_x_1784:
[----:B0--3--:R-:W-:Y:S05]  /*85b0*/  BSYNC B0 ;  /* 0x0000000000007941 */ /* 0x009fea0003800000 */
.L_x_1783:
        /* <DEDUP_REMOVED lines=10> */
[----:B------:R-:W-:Y:S02]  /*8660*/  HADD2.F32 R145, -RZ, R145.H0_H0 ;  /* 0x20000091ff917230 */ /* 0x000fe40000004100 */
[----:B------:R-:W-:Y:S02]  /*8670*/  HADD2.F32 R140, -RZ, R140.H0_H0 ;  /* 0x2000008cff8c7230 */ /* 0x000fe40000004100 */
[----:B0-----:R-:W-:Y:S01]  /*8680*/  HADD2.F32 R65, -RZ, R124.H0_H0 ;  /* 0x2000007cff417230 */ /* 0x001fe20000004100 */
        /* <DEDUP_REMOVED lines=45> */
[----:B------:R-:W-:Y:S02]  /*8960*/  FMUL.FTZ R146, R87, R146 ;  /* 0x0000009257927220 */ /* 0x000fe40000410000 */
[C---:B------:R-:W-:Y:S02]  /*8970*/  FMUL.FTZ R147, R86.reuse, R147 ;  /* 0x0000009356937220 */ /* 0x040fe40000410000 */
[----:B------:R-:W-:Y:S02]  /*8980*/  FMUL.FTZ R148, R86, R67 ;  /* 0x0000004356947220 */ /* 0x000fe40000410000 */
[C---:B------:R-:W-:Y:S02]  /*8990*/  FMUL.FTZ R149, R85.reuse, R66 ;  /* 0x0000004255957220 */ /* 0x040fe40000410000 */
[----:B------:R-:W-:Y:S02]  /*89a0*/  FMUL.FTZ R150, R85, R150 ;  /* 0x0000009655967220 */ /* 0x000fe40000410000 */
[----:B------:R-:W-:-:S02]  /*89b0*/  FMUL.FTZ R151, R84, R151 ;  /* 0x0000009754977220 */ /* 0x000fc40000410000 */
[----:B------:R-:W-:Y:S02]  /*89c0*/  FMUL.FTZ R152, R84, R65 ;  /* 0x0000004154987220 */ /* 0x000fe40000410000 */
[C---:B------:R-:W-:Y:S02]  /*89d0*/  FMUL.FTZ R153, R83.reuse, R64 ;  /* 0x0000004053997220 */ /* 0x040fe40000410000 */
[----:B------:R-:W-:Y:S01]  /*89e0*/  FMUL.FTZ R154, R83, R154 ;  /* 0x0000009a539a7220 */ /* 0x000fe20000410000 */
[----:B------:R-:W-:Y:S06]  /*89f0*/  BAR.SYNC.DEFER_BLOCKING 0x0 ;  /* 0x0000000000007b1d */ /* 0x000fec0000010000 */
[----:B------:R-:W-:Y:S05]  /*8a00*/  @P0 BRA `(.L_x_1786) ;  /* 0x00000cd000000947 */ /* 0x000fea0003800000 */
[----:B------:R-:W-:-:S05]  /*8a10*/  IMAD R209, R122, 0x50, RZ ;  /* 0x000000507ad17824 */ /* 0x000fca00078e02ff */
[----:B------:R-:W-:Y:S04]  /*8a20*/  LDS.128 R64, [R209+0xc670] ;  /* 0x00c67000d1407984 */ /* 0x000fe80000000c00 */
[----:B------:R-:W0:Y:S02]  /*8a30*/  LDS.128 R68, [R209+0xc680] ;  /* 0x00c68000d1447984 */ /* 0x000e240000000c00 */
[----:B0-----:R-:W-:-:S04]  /*8a40*/  FMUL.FTZ R211, R65, R69 ;  /* 0x0000004541d37220 */ /* 0x001fc80000410000 */
[C---:B------:R-:W-:Y:S02]  /*8a50*/  FFMA.FTZ R210, R64.reuse, R68, -R211 ;  /* 0x0000004440d27223 */ /* 0x040fe400000108d3 */
[----:B------:R-:W-:-:S04]  /*8a60*/  FMUL.FTZ R211, R64, R69 ;  /* 0x0000004540d37220 */ /* 0x000fc80000410000 */
[----:B------:R-:W-:Y:S02]  /*8a70*/  FFMA.FTZ R211, R65, R68, R211 ;  /* 0x0000004441d37223 */ /* 0x000fe400000100d3 */
[----:B------:R-:W-:-:S04]  /*8a80*/  FMUL.FTZ R65, R67, R69 ;  /* 0x0000004543417220 */ /* 0x000fc80000410000 */
[C---:B------:R-:W-:Y:S02]  /*8a90*/  FFMA.FTZ R65, R66.reuse, R68, -R65 ;  /* 0x0000004442417223 */ /* 0x040fe40000010841 */
[----:B------:R-:W-:-:S04]  /*8aa0*/  FMUL.FTZ R66, R66, R69 ;  /* 0x0000004542427220 */ /* 0x000fc80000410000 */
[----:B------:R-:W-:Y:S02]  /*8ab0*/  FFMA.FTZ R66, R67, R68, R66 ;  /* 0x0000004443427223 */ /* 0x000fe40000010042 */
[----:B------:R-:W-:Y:S02]  /*8ac0*/  FADD.FTZ R68, R70, R65 ;  /* 0x0000004146447221 */ /* 0x000fe40000010000 */
[----:B------:R-:W-:Y:S02]  /*8ad0*/  FADD.FTZ R71, R71, R66 ;  /* 0x0000004247477221 */ /* 0x000fe40000010000 */
[----:B------:R-:W0:Y:S02]  /*8ae0*/  LDS.128 R64, [R209+0xc690] ;  /* 0x00c69000d1407984 */ /* 0x000e240000000c00 */
[C---:B0-----:R-:W-:Y:S02]  /*8af0*/  FMUL.FTZ R70, R65.reuse, R210 ;  /* 0x000000d241467220 */ /* 0x041fe40000410000 */
[----:B------:R-:W-:-:S02]  /*8b00*/  FMUL.FTZ R69, R65, R211 ;  /* 0x000000d341457220 */ /* 0x000fc40000410000 */
[C---:B------:R-:W-:Y:S02]  /*8b10*/  FFMA.FTZ R70, R64.reuse, R211, R70 ;  /* 0x000000d340467223 */ /* 0x040fe40000010046 */
[CC--:B------:R-:W-:Y:S02]  /*8b20*/  FMUL.FTZ R211, R65.reuse, R71.reuse ;  /* 0x0000004741d37220 */ /* 0x0c0fe40000410000 */
[----:B------:R-:W-:Y:S02]  /*8b30*/  FMUL.FTZ R65, R65, R68 ;  /* 0x0000004441417220 */ /* 0x000fe40000410000 */
[C---:B------:R-:W-:Y:S02]  /*8b40*/  FFMA.FTZ R69, R64.reuse, R210, -R69 ;  /* 0x000000d240457223 */ /* 0x040fe40000010845 */
[C---:B------:R-:W-:Y:S02]  /*8b50*/  FFMA.FTZ R211, R64.reuse, R68, -R211 ;  /* 0x0000004440d37223 */ /* 0x040fe400000108d3 */
[----:B------:R-:W-:-:S02]  /*8b60*/  FFMA.FTZ R210, R64, R71, R65 ;  /* 0x0000004740d27223 */ /* 0x000fc40000010041 */
[----:B------:R-:W-:Y:S02]  /*8b70*/  FADD.FTZ R71, R66, R211 ;  /* 0x000000d342477221 */ /* 0x000fe40000010000 */
[----:B------:R-:W-:Y:S02]  /*8b80*/  FADD.FTZ R210, R67, R210 ;  /* 0x000000d243d27221 */ /* 0x000fe40000010000 */
[----:B------:R-:W0:Y:S02]  /*8b90*/  LDS.128 R64, [R209+0xc6a0] ;  /* 0x00c6a000d1407984 */ /* 0x000e240000000c00 */
[C---:B0-----:R-:W-:Y:S02]  /*8ba0*/  FMUL.FTZ R68, R65.reuse, R70 ;  /* 0x0000004641447220 */ /* 0x041fe40000410000 */
[----:B------:R-:W-:Y:S02]  /*8bb0*/  FMUL.FTZ R211, R65, R210 ;  /* 0x000000d241d37220 */ /* 0x000fe40000410000 */
[----:B------:R-:W-:-:S02]  /*8bc0*/  FFMA.FTZ R68, R64, R69, -R68 ;  /* 0x0000004540447223 */ /* 0x000fc40000010844 */
[C---:B------:R-:W-:Y:S02]  /*8bd0*/  FMUL.FTZ R69, R65.reuse, R69 ;  /* 0x0000004541457220 */ /* 0x040fe40000410000 */
[-C--:B------:R-:W-:Y:S02]  /*8be0*/  FMUL.FTZ R65, R65, R71.reuse ;  /* 0x0000004741417220 */ /* 0x080fe40000410000 */
[C---:B------:R-:W-:Y:S02]  /*8bf0*/  FFMA.FTZ R211, R64.reuse, R71, -R211 ;  /* 0x0000004740d37223 */ /* 0x040fe400000108d3 */
[C---:B------:R-:W-:Y:S02]  /*8c00*/  FFMA.FTZ R210, R64.reuse, R210, R65 ;  /* 0x000000d240d27223 */ /* 0x040fe40000010041 */
[----:B------:R-:W-:Y:S02]  /*8c10*/  FFMA.FTZ R70, R64, R70, R69 ;  /* 0x0000004640467223 */ /* 0x000fe40000010045 */
[----:B------:R-:W-:-:S02]  /*8c20*/  FADD.FTZ R69, R67, R210 ;  /* 0x000000d243457221 */ /* 0x000fc40000010000 */
[----:B------:R-:W-:Y:S01]  /*8c30*/  FADD.FTZ R211, R66, R211 ;  /* 0x000000d342d37221 */ /* 0x000fe20000010000 */
[----:B------:R-:W-:Y:S05]  /*8c40*/  BRA.DIV ~URZ, `(.L_x_1787) ;  /* 0x000096727f007947 */ /* 0x000fea000b800000 */
[----:B------:R0:W3:Y:S02]  /*8c50*/  SHFL.UP PT, R67, R68, 0x1, RZ ;  /* 0x0420000044437989 */ /* 0x0000e400000e00ff */
.L_x_1895:
[----:B------:R-:W-:Y:S05]  /*8c60*/  BRA.DIV ~URZ, `(.L_x_1788) ;  /* 0x000096d27f007947 */ /* 0x000fea000b800000 */
[----:B------:R-:W4:Y:S01]  /*8c70*/  SHFL.UP PT, R213, R211, 0x1, RZ ;  /* 0x04200000d3d57989 */ /* 0x000f2200000e00ff */
[----:B------:R-:W-:-:S03]  /*8c80*/  ISETP.GE.AND P0, PT, R121, 0x1, PT ;  /* 0x000000017900780c */ /* 0x000fc60003f06270 */
[----:B------:R-:W0:Y:S04]  /*8c90*/  SHFL.UP PT, R71, R69, 0x1, RZ ;  /* 0x0420000045477989 */ /* 0x000e2800000e00ff */
[----:B------:R-:W1:Y:S01]  /*8ca0*/  SHFL.UP PT, R65, R70, 0x1, RZ ;  /* 0x0420000046417989 */ /* 0x000e6200000e00ff */
[C---:B----4-:R-:W-:Y:S02]  /*8cb0*/  FMUL.FTZ R66, R70.reuse, R213 ;  /* 0x000000d546427220 */ /* 0x050fe40000410000 */
[-C--:B0-----:R-:W-:Y:S02]  /*8cc0*/  FMUL.FTZ R64, R70, R71.reuse ;  /* 0x0000004746407220 */ /* 0x081fe40000410000 */
[----:B------:R-:W-:Y:S02]  /*8cd0*/  FFMA.FTZ R66, R68, R71, R66 ;  /* 0x0000004744427223 */ /* 0x000fe40000010042 */
[----:B---3--:R-:W-:-:S02]  /*8ce0*/  FMUL.FTZ R71, R70, R67 ;  /* 0x0000004346477220 */ /* 0x008fc40000410000 */
[C---:B------:R-:W-:Y:S02]  /*8cf0*/  FFMA.FTZ R64, R68.reuse, R213, -R64 ;  /* 0x000000d544407223 */ /* 0x040fe40000010840 */
[----:B------:R-:W-:Y:S02]  /*8d00*/  @P0 FADD.FTZ R69, R69, R66 ;  /* 0x0000004245450221 */ /* 0x000fe40000010000 */
[-C--:B-1----:R-:W-:Y:S02]  /*8d10*/  FFMA.FTZ R71, R68, R65.reuse, R71 ;  /* 0x0000004144477223 */ /* 0x082fe40000010047 */
[C---:B------:R-:W-:Y:S02]  /*8d20*/  FMUL.FTZ R65, R70.reuse, R65 ;  /* 0x0000004146417220 */ /* 0x040fe40000410000 */
[----:B------:R-:W-:Y:S01]  /*8d30*/  @P0 FADD.FTZ R211, R211, R64 ;  /* 0x00000040d3d30221 */ /* 0x000fe20000010000 */
[----:B------:R-:W-:Y:S01]  /*8d40*/  FSEL R71, R70, R71, !P0 ;  /* 0x0000004746477208 */ /* 0x000fe20004000000 */
[----:B------:R-:W0:Y:S01]  /*8d50*/  SHFL.UP PT, R64, R69, 0x2, RZ ;  /* 0x0440000045407989 */ /* 0x000e2200000e00ff */
[----:B------:R-:W-:Y:S01]  /*8d60*/  @P0 FFMA.FTZ R68, R68, R67, -R65 ;  /* 0x0000004344440223 */ /* 0x000fe20000010841 */
[----:B------:R-:W-:-:S02]  /*8d70*/  ISETP.GE.AND P0, PT, R121, 0x2, PT ;  /* 0x000000027900780c */ /* 0x000fc40003f06270 */
[----:B------:R-:W1:Y:S01]  /*8d80*/  SHFL.UP PT, R65, R211, 0x2, RZ ;  /* 0x04400000d3417989 */ /* 0x000e6200000e00ff */
[----:B0-----:R-:W-:-:S04]  /*8d90*/  FMUL.FTZ R66, R71, R64 ;  /* 0x0000004047427220 */ /* 0x001fc80000410000 */
[-C--:B-1----:R-:W-:Y:S02]  /*8da0*/  FFMA.FTZ R66, R68, R65.reuse, -R66 ;  /* 0x0000004144427223 */ /* 0x082fe40000010842 */
[----:B------:R-:W-:-:S04]  /*8db0*/  FMUL.FTZ R65, R71, R65 ;  /* 0x0000004147417220 */ /* 0x000fc80000410000 */
[----:B------:R-:W-:Y:S02]  /*8dc0*/  @P0 FADD.FTZ R211, R211, R66 ;  /* 0x00000042d3d30221 */ /* 0x000fe40000010000 */
[----:B------:R-:W-:Y:S02]  /*8dd0*/  FFMA.FTZ R64, R68, R64, R65 ;  /* 0x0000004044407223 */ /* 0x000fe40000010041 */
[----:B------:R-:W0:Y:S02]  /*8de0*/  SHFL.UP PT, R65, R71, 0x2, RZ ;  /* 0x0440000047417989 */ /* 0x000e2400000e00ff */
[----:B------:R-:W-:Y:S02]  /*8df0*/  @P0 FADD.FTZ R69, R69, R64 ;  /* 0x0000004045450221 */ /* 0x000fe40000010000 */
[----:B------:R-:W1:Y:S01]  /*8e00*/  SHFL.UP PT, R64, R68, 0x2, RZ ;  /* 0x0440000044407989 */ /* 0x000e6200000e00ff */
[C---:B0-----:R-:W-:Y:S02]  /*8e10*/  FMUL.FTZ R67, R71.reuse, R65 ;  /* 0x0000004147437220 */ /* 0x041fe40000410000 */
[----:B-1----:R-:W-:-:S04]  /*8e20*/  FMUL.FTZ R66, R71, R64 ;  /* 0x0000004047427220 */ /* 0x002fc80000410000 */
[C---:B------:R-:W-:Y:S02]  /*8e30*/  FFMA.FTZ R66, R68.reuse, R65, R66 ;  /* 0x0000004144427223 */ /* 0x040fe40000010042 */
[----:B------:R-:W0:Y:S01]  /*8e40*/  SHFL.UP PT, R65, R69, 0x4, RZ ;  /* 0x0480000045417989 */ /* 0x000e2200000e00ff */
[----:B------:R-:W-:Y:S02]  /*8e50*/  @P0 FFMA.FTZ R68, R68, R64, -R67 ;  /* 0x0000004044440223 */ /* 0x000fe40000010843 */
[----:B------:R-:W-:Y:S01]  /*8e60*/  FSEL R64, R71, R66, !P0 ;  /* 0x0000004247407208 */ /* 0x000fe20004000000 */
[----:B------:R-:W1:Y:S01]  /*8e70*/  SHFL.UP PT, R67, R211, 0x4, RZ ;  /* 0x04800000d3437989 */ /* 0x000e6200000e00ff */
[----:B------:R-:W-:-:S03]  /*8e80*/  ISETP.GE.AND P0, PT, R121, 0x4, PT ;  /* 0x000000047900780c */ /* 0x000fc60003f06270 */
        /* <DEDUP_REMOVED lines=20> */
[----:B------:R-:W-:Y:S02]  /*8fd0*/  FFMA.FTZ R66, R68, R66, R67 ;  /* 0x0000004244427223 */ /* 0x000fe40000010043 */
[----:B------:R-:W0:Y:S02]  /*8fe0*/  SHFL.UP PT, R67, R65, 0x8, RZ ;  /* 0x0500000041437989 */ /* 0x000e2400000e00ff */
[----:B------:R-:W-:Y:S02]  /*8ff0*/  @P0 FADD.FTZ R69, R69, R66 ;  /* 0x0000004245450221 */ /* 0x000fe40000010000 */
[----:B------:R-:W1:Y:S04]  /*9000*/  SHFL.UP PT, R66, R68, 0x8, RZ ;  /* 0x0500000044427989 */ /* 0x000e6800000e00ff */
[----:B------:R-:W3:Y:S01]  /*9010*/  SHFL.UP PT, R210, R211, 0x10, RZ ;  /* 0x06000000d3d27989 */ /* 0x000ee200000e00ff */
[----:B0-----:R-:W-:-:S02]  /*9020*/  FMUL.FTZ R71, R65, R67 ;  /* 0x0000004341477220 */ /* 0x001fc40000410000 */
[----:B-1----:R-:W-:-:S04]  /*9030*/  FMUL.FTZ R64, R65, R66 ;  /* 0x0000004241407220 */ /* 0x002fc80000410000 */
[C---:B------:R-:W-:Y:S02]  /*9040*/  FFMA.FTZ R64, R68.reuse, R67, R64 ;  /* 0x0000004344407223 */ /* 0x040fe40000010040 */
[----:B------:R-:W-:-:S03]  /*9050*/  @P0 FFMA.FTZ R68, R68, R66, -R71 ;  /* 0x0000004244440223 */ /* 0x000fc60000010847 */
[----:B------:R-:W-:Y:S02]  /*9060*/  FSEL R70, R65, R64, !P0 ;  /* 0x0000004041467208 */ /* 0x000fe40004000000 */
[----:B------:R-:W0:Y:S01]  /*9070*/  SHFL.UP PT, R64, R69, 0x10, RZ ;  /* 0x0600000045407989 */ /* 0x000e2200000e00ff */
[----:B------:R-:W-:-:S03]  /*9080*/  MOV R212, R68 ;  /* 0x0000004400d47202 */ /* 0x000fc60000000f00 */
[----:B------:R-:W1:Y:S04]  /*9090*/  SHFL.UP PT, R71, R70, 0x10, RZ ;  /* 0x0600000046477989 */ /* 0x000e6800000e00ff */
[----:B------:R4:W2:Y:S02]  /*90a0*/  SHFL.UP PT, R67, R68, 0x10, RZ ;  /* 0x0600000044437989 */ /* 0x0008a400000e00ff */
[----:B----4-:R-:W-:Y:S02]  /*90b0*/  MOV R68, R69 ;  /* 0x0000004500447202 */ /* 0x010fe40000000f00 */
.L_x_1896:
[----:B---3--:R-:W-:Y:S01]  /*90c0*/  ISETP.GE.AND P0, PT, R121, 0x10, PT ;  /* 0x000000107900780c */ /* 0x008fe20003f06270 */
[----:B0-----:R-:W-:Y:S01]  /*90d0*/  FMUL.FTZ R65, R64, R70 ;  /* 0x0000004640417220 */ /* 0x001fe20000410000 */
[----:B------:R-:W-:Y:S01]  /*90e0*/  MOV R69, R212 ;  /* 0x000000d400457202 */ /* 0x000fe20000000f00 */
[----:B--2---:R-:W-:-:S04]  /*90f0*/  FMUL.FTZ R66, R67, R70 ;  /* 0x0000004643427220 */ /* 0x004fc80000410000 */
[CC--:B------:R-:W-:Y:S02]  /*9100*/  FFMA.FTZ R65, R210.reuse, R69.reuse, -R65 ;  /* 0x00000045d2417223 */ /* 0x0c0fe40000010841 */
[-C--:B------:R-:W-:Y:S02]  /*9110*/  FMUL.FTZ R210, R210, R70.reuse ;  /* 0x00000046d2d27220 */ /* 0x080fe40000410000 */
[CC--:B-1----:R-:W-:Y:S02]  /*9120*/  FFMA.FTZ R66, R71.reuse, R69.reuse, R66 ;  /* 0x0000004547427223 */ /* 0x0c2fe40000010042 */
        /* <DEDUP_REMOVED lines=13> */
[----:B-----5:R-:W-:Y:S05]  /*9200*/  CALL.REL.NOINC `($__internal_43_$__cuda_sm70_shflsync_idx_p) ;  /* 0x0000aee000007944 */ /* 0x020fea0003c00000 */
.L_x_1789:
[----:B------:R-:W-:Y:S05]  /*9210*/  BRA.CONV ~URZ, `(.L_x_1790) ;  /* 0x000000537f007947 */ /* 0x000fea000b800000 */
[----:B-1----:R-:W-:Y:S01]  /*9220*/  HFMA2.MMA R66, -RZ, RZ, 0, 1.847743988037109375e-06 ;  /* 0x0000001fff427435 */ /* 0x002fe200000001ff */
[----:B------:R-:W-:-:S02]  /*9230*/  MOV R64, R68 ;  /* 0x0000004400407202 */ /* 0x000fc40000000f00 */
[----:B------:R-:W-:Y:S02]  /*9240*/  MOV R247, 0xffffffff ;  /* 0xffffffff00f77802 */ /* 0x000fe40000000f00 */
[----:B------:R-:W-:Y:S02]  /*9250*/  MOV R65, 0x9270 ;  /* 0x0000927000417802 */ /* 0x000fe40000000f00 */
[----:B0----5:R-:W-:Y:S05]  /*9260*/  CALL.REL.NOINC `($__internal_43_$__cuda_sm70_shflsync_idx_p) ;  /* 0x0000ae8000007944 */ /* 0x021fea0003c00000 */
.L_x_1790:
[----:B------:R-:W-:Y:S05]  /*9270*/  BRA.CONV ~URZ, `(.L_x_1791) ;  /* 0x000000537f007947 */ /* 0x000fea000b800000 */
[----:B-1----:R-:W-:Y:S01]  /*9280*/  HFMA2.MMA R66, -RZ, RZ, 0, 1.847743988037109375e-06 ;  /* 0x0000001fff427435 */ /* 0x002fe200000001ff */
[----:B------:R-:W-:Y:S02]  /*9290*/  MOV R64, R210 ;  /* 0x000000d200407202 */ /* 0x000fe40000000f00 */
[----:B------:R-:W-:Y:S02]  /*92a0*/  MOV R247, 0xffffffff ;  /* 0xffffffff00f77802 */ /* 0x000fe40000000f00 */
[----:B------:R-:W-:Y:S02]  /*92b0*/  MOV R65, 0x92d0 ;  /* 0x000092d000417802 */ /* 0x000fe40000000f00 */
[----:B0----5:R-:W-:Y:S05]  /*92c0*/  CALL.REL.NOINC `($__internal_43_$__cuda_sm70_shflsync_idx_p) ;  /* 0x0000ae2000007944 */ /* 0x021fea0003c00000 */
.L_x_1791:
[----:B------:R-:W-:Y:S05]  /*92d0*/  BRA.CONV ~URZ, `(.L_x_1792) ;  /* 0x000000537f007947 */ /* 0x000fea000b800000 */
[----:B-1----:R-:W-:Y:S01]  /*92e0*/  HFMA2.MMA R66, -RZ, RZ, 0, 1.847743988037109375e-06 ;  /* 0x0000001fff427435 */ /* 0x002fe200000001ff */
[----:B------:R-:W-:Y:S02]  /*92f0*/  MOV R64, R67 ;  /* 0x0000004300407202 */ /* 0x000fe40000000f00 */
[----:B------:R-:W-:-:S02]  /*9300*/  MOV R247, 0xffffffff ;  /* 0xffffffff00f77802 */ /* 0x000fc40000000f00 */
[----:B------:R-:W-:Y:S02]  /*9310*/  MOV R65, 0x9330 ;  /* 0x0000933000417802 */ /* 0x000fe40000000f00 */
[----:B0----5:R-:W-:Y:S05]  /*9320*/  CALL.REL.NOINC `($__internal_43_$__cuda_sm70_shflsync_idx_p) ;  /* 0x0000adc000007944 */ /* 0x021fea0003c00000 */
.L_x_1792:
[----:B------:R-:W-:Y:S05]  /*9330*/  BRA.DIV ~URZ, `(.L_x_1793) ;  /* 0x00009ba27f007947 */ /* 0x000fea000b800000 */
[----:B-----5:R2:W3:Y:S04]  /*9340*/  SHFL.IDX PT, R212, R60, RZ, 0x1f ;  /* 0x00001fff3cd47589 */ /* 0x0204e800000e0000 */
[----:B------:R-:W4:Y:S04]  /*9350*/  SHFL.IDX PT, R61, R61, RZ, 0x1f ;  /* 0x00001fff3d3d7589 */ /* 0x000f2800000e0000 */
[----:B------:R-:W1:Y:S04]  /*9360*/  SHFL.IDX PT, R62, R62, RZ, 0x1f ;  /* 0x00001fff3e3e7589 */ /* 0x000e6800000e0000 */
[----:B------:R2:W0:Y:S04]  /*9370*/  SHFL.IDX PT, R71, R63, RZ, 0x1f ;  /* 0x00001fff3f477589 */ /* 0x00042800000e0000 */
[----:B------:R2:W0:Y:S04]  /*9380*/  SHFL.UP PT, R60, R69, 0x1, RZ ;  /* 0x04200000453c7989 */ /* 0x00042800000e00ff */
[----:B------:R2:W0:Y:S04]  /*9390*/  SHFL.UP PT, R211, R68, 0x1, RZ ;  /* 0x0420000044d37989 */ /* 0x00042800000e00ff */
[----:B------:R-:W0:Y:S04]  /*93a0*/  SHFL.UP PT, R210, R210, 0x1, RZ ;  /* 0x04200000d2d27989 */ /* 0x000e2800000e00ff */
[----:B------:R-:W0:Y:S02]  /*93b0*/  SHFL.UP PT, R67, R67, 0x1, RZ ;  /* 0x0420000043437989 */ /* 0x000e2400000e00ff */
.L_x_1897:
[----:B-1234-:R-:W-:Y:S02]  /*93c0*/  MOV R70, R62 ;  /* 0x0000003e00467202 */ /* 0x01efe40000000f00 */
[----:B------:R-:W-:-:S02]  /*93d0*/  MOV R69, R61 ;  /* 0x0000003d00457202 */ /* 0x000fc40000000f00 */
[----:B------:R-:W-:Y:S01]  /*93e0*/  MOV R68, R212 ;  /* 0x000000d400447202 */ /* 0x000fe20000000f00 */
[-C--:B0-----:R-:W-:Y:S02]  /*93f0*/  FMUL.FTZ R62, R70, R211.reuse ;  /* 0x000000d3463e7220 */ /* 0x081fe40000410000 */
[-C--:B------:R-:W-:Y:S02]  /*9400*/  FMUL.FTZ R61, R69, R211.reuse ;  /* 0x000000d3453d7220 */ /* 0x080fe40000410000 */
[C---:B------:R-:W-:Y:S02]  /*9410*/  FFMA.FTZ R64, R71.reuse, R60, R62 ;  /* 0x0000003c47407223 */ /* 0x040fe4000001003e */
[-C--:B------:R-:W-:Y:S02]  /*9420*/  FMUL.FTZ R62, R71, R211.reuse ;  /* 0x000000d3473e7220 */ /* 0x080fe40000410000 */
[----:B------:R-:W-:Y:S02]  /*9430*/  @P1 FADD.FTZ R71, R64, R67 ;  /* 0x0000004340471221 */ /* 0x000fe40000010000 */
[----:B------:R-:W0:Y:S01]  /*9440*/  LDS.128 R64, [R209+0xc670] ;  /* 0x00c67000d1407984 */ /* 0x000e220000000c00 */
[----:B------:R-:W-:-:S02]  /*9450*/  FMUL.FTZ R211, R68, R211 ;  /* 0x000000d344d37220 */ /* 0x000fc40000410000 */
[-C--:B------:R-:W-:Y:S02]  /*9460*/  @P1 FFMA.FTZ R68, R68, R60.reuse, -R61 ;  /* 0x0000003c44441223 */ /* 0x080fe4000001083d */
[-C--:B------:R-:W-:Y:S02]  /*9470*/  FFMA.FTZ R61, R70, R60.reuse, -R62 ;  /* 0x0000003c463d7223 */ /* 0x080fe4000001083e */
[----:B------:R-:W-:Y:S02]  /*9480*/  @P1 FFMA.FTZ R69, R69, R60, R211 ;  /* 0x0000003c45451223 */ /* 0x000fe400000100d3 */
[----:B------:R-:W-:-:S05]  /*9490*/  @P1 FADD.FTZ R70, R61, R210 ;  /* 0x000000d23d461221 */ /* 0x000fca0000010000 */
[----:B------:R1:W-:Y:S01]  /*94a0*/  STS.128 [R209+0xc670], R68 ;  /* 0x00c67044d1007388 */ /* 0x0003e20000000c00 */
[C---:B0-----:R-:W-:Y:S02]  /*94b0*/  FMUL.FTZ R61, R65.reuse, R71 ;  /* 0x00000047413d7220 */ /* 0x041fe40000410000 */
[CC--:B------:R-:W-:Y:S02]  /*94c0*/  FMUL.FTZ R60, R65.reuse, R70.reuse ;  /* 0x00000046413c7220 */ /* 0x0c0fe40000410000 */
[C---:B------:R-:W-:Y:S02]  /*94d0*/  FFMA.FTZ R210, R64.reuse, R70, -R61 ;  /* 0x0000004640d27223 */ /* 0x040fe4000001083d */
[C---:B------:R-:W-:Y:S02]  /*94e0*/  FMUL.FTZ R61, R65.reuse, R69 ;  /* 0x00000045413d7220 */ /* 0x040fe40000410000 */
[-C--:B------:R-:W-:Y:S02]  /*94f0*/  FMUL.FTZ R65, R65, R68.reuse ;  /* 0x0000004441417220 */ /* 0x080fe40000410000 */
[----:B-1----:R-:W-:-:S02]  /*9500*/  FFMA.FTZ R68, R64, R68, -R61 ;  /* 0x0000004440447223 */ /* 0x002fc4000001083d */
[C---:B------:R-:W-:Y:S02]  /*9510*/  FFMA.FTZ R69, R64.reuse, R69, R65 ;  /* 0x0000004540457223 */ /* 0x040fe40000010041 */
[----:B------:R-:W-:Y:S02]  /*9520*/  FFMA.FTZ R64, R64, R71, R60 ;  /* 0x0000004740407223 */ /* 0x000fe4000001003c */
[----:B------:R-:W0:Y:S01]  /*9530*/  LDS.128 R60, [R209+0xc680] ;  /* 0x00c68000d13c7984 */ /* 0x000e220000000c00 */
[----:B------:R-:W-:Y:S02]  /*9540*/  FADD.FTZ R70, R66, R210 ;  /* 0x000000d242467221 */ /* 0x000fe40000010000 */
[----:B------:R-:W-:-:S05]  /*9550*/  FADD.FTZ R71, R67, R64 ;  /* 0x0000004043477221 */ /* 0x000fca0000010000 */
        /* <DEDUP_REMOVED lines=24> */
.L_x_1786:
[----:B------:R-:W-:Y:S05]  /*96e0*/  BSYNC B0 ;  /* 0x0000000000007941 */ /* 0x000fea0003800000 */
.L_x_1785:
        /* <DEDUP_REMOVED lines=11> */
[----:B-1----:R-:W-:Y:S02]  /*97a0*/  FFMA.FTZ R64, R36, R62, R63 ;  /* 0x0000003e24407223 */ /* 0x002fe4000001003f */
[-C--:B------:R-:W-:Y:S02]  /*97b0*/  FMUL.FTZ R62, R34, R154.reuse ;  /* 0x0000009a223e7220 */ /* 0x080fe40000410000 */
[----:B------:R-:W-:Y:S02]  /*97c0*/  FFMA.FTZ R60, R36, R61, -R60 ;  /* 0x0000003d243c7223 */ /* 0x000fe4000001083c */
[C---:B------:R-:W-:Y:S02]  /*97d0*/  FMUL.FTZ R61, R33.reuse, R154 ;  /* 0x0000009a213d7220 */ /* 0x040fe40000410000 */
[-C--:B------:R-:W-:Y:S02]  /*97e0*/  FFMA.FTZ R63, -R33, R153.reuse, -R62 ;  /* 0x00000099213f7223 */ /* 0x080fe4000001093e */
[----:B------:R-:W-:-:S02]  /*97f0*/  FFMA.FTZ R62, R34, R153, -R61 ;  /* 0x00000099223e7223 */ /* 0x000fc4000001083d */
[----:B------:R-:W-:Y:S01]  /*9800*/  FADD.FTZ R63, -R152, R63 ;  /* 0x0000003f983f7221 */ /* 0x000fe20000010100 */
[----:B------:R-:W0:Y:S01]  /*9810*/  LDS.64 R68, [R235.X16+0xc678] ;  /* 0x00c67800eb447984 */ /* 0x000e22000000ca00 */
[----:B------:R-:W-:Y:S02]  /*9820*/  FADD.FTZ R62, R151, R62 ;  /* 0x0000003e973e7221 */ /* 0x000fe40000010000 */
[CC--:B------:R-:W-:Y:S02]  /*9830*/  FMUL.FTZ R61, R35.reuse, -R63.reuse ;  /* 0x8000003f233d7220 */ /* 0x0c0fe40000410000 */
        /* <DEDUP_REMOVED lines=123> */
[----:B------:R-:W-:Y:S02]  /*9ff0*/  FADD.FTZ R62, R125, R62 ;  /* 0x0000003e7d3e7221 */ /* 0x000fe40000010000 */
[----:B------:R-:W-:Y:S02]  /*a000*/  FADD.FTZ R63, -R126, R63 ;  /* 0x0000003f7e3f7221 */ /* 0x000fe40000010100 */
[----:B0-----:R-:W-:Y:S02]  /*a010*/  FMUL.FTZ R70, R73, R68 ;  /* 0x0000004449467220 */ /* 0x001fe40000410000 */
[C---:B------:R-:W-:Y:S02]  /*a020*/  FMUL.FTZ R60, R81.reuse, -R62 ;  /* 0x8000003e513c7220 */ /* 0x040fe40000410000 */
[----:B------:R-:W-:Y:S02]  /*a030*/  FMUL.FTZ R61, R81, -R63 ;  /* 0x8000003f513d7220 */ /* 0x000fe40000410000 */
[----:B------:R-:W-:-:S02]  /*a040*/  FMUL.FTZ R73, R73, R69 ;  /* 0x0000004549497220 */ /* 0x000fc40000410000 */
[----:B------:R-:W-:Y:S02]  /*a050*/  FFMA.FTZ R70, R72, R69, R70 ;  /* 0x0000004548467223 */ /* 0x000fe40000010046 */
[C---:B------:R-:W-:Y:S01]  /*a060*/  FFMA.FTZ R67, R82.reuse, R63, R60 ;  /* 0x0000003f52437223 */ /* 0x040fe2000001003c */
[----:B------:R-:W-:Y:S01]  /*a070*/  MOV R60, UR13 ;  /* 0x0000000d003c7c02 */ /* 0x000fe20008000f00 */
[----:B------:R-:W-:Y:S02]  /*a080*/  FFMA.FTZ R66, R82, R62, -R61 ;  /* 0x0000003e52427223 */ /* 0x000fe4000001083d */
        /* <DEDUP_REMOVED lines=121> */
[----:B------:R-:W0:Y:S01]  /*a820*/  LDS.128 R68, [R237+0xd090] ;  /* 0x00d09000ed447984 */ /* 0x000e220000000c00 */
[----:B------:R-:W-:Y:S02]  /*a830*/  FADD.FTZ R67, R67, R64 ;  /* 0x0000004043437221 */ /* 0x000fe40000010000 */
[----:B0-----:R-:W-:-:S04]  /*a840*/  FMUL.FTZ R65, R69, R73 ;  /* 0x0000004945417220 */ /* 0x001fc80000410000 */
[CC--:B------:R-:W-:Y:S02]  /*a850*/  FFMA.FTZ R74, R68.reuse, R72.reuse, -R65 ;  /* 0x00000048444a7223 */ /* 0x0c0fe40000010841 */
[C---:B------:R-:W-:Y:S02]  /*a860*/  FMUL.FTZ R65, R69.reuse, R67 ;  /* 0x0000004345417220 */ /* 0x040fe40000410000 */
[C---:B------:R-:W-:Y:S02]  /*a870*/  FMUL.FTZ R72, R69.reuse, R72 ;  /* 0x0000004845487220 */ /* 0x040fe40000410000 */
[CC--:B------:R-:W-:Y:S02]  /*a880*/  FFMA.FTZ R65, R68.reuse, R66.reuse, -R65 ;  /* 0x0000004244417223 */ /* 0x0c0fe40000010841 */
[----:B------:R-:W-:Y:S02]  /*a890*/  FMUL.FTZ R69, R69, R66 ;  /* 0x0000004245457220 */ /* 0x000fe40000410000 */
[----:B------:R-:W-:-:S02]  /*a8a0*/  FFMA.FTZ R73, R68, R73, R72 ;  /* 0x0000004944497223 */ /* 0x000fc40000010048 */
[----:B------:R-:W-:Y:S02]  /*a8b0*/  FFMA.FTZ R68, R68, R67, R69 ;  /* 0x0000004344447223 */ /* 0x000fe40000010045 */
[----:B------:R-:W-:Y:S02]  /*a8c0*/  FADD.FTZ R70, R70, R65 ;  /* 0x0000004146467221 */ /* 0x000fe40000010000 */
[----:B------:R-:W0:Y:S01]  /*a8d0*/  LDS.128 R64, [R237+0xd080] ;  /* 0x00d08000ed407984 */ /* 0x000e220000000c00 */
[----:B------:R-:W-:Y:S02]  /*a8e0*/  FADD.FTZ R68, R71, R68 ;  /* 0x0000004447447221 */ /* 0x000fe40000010000 */
[C---:B0-----:R-:W-:Y:S02]  /*a8f0*/  FMUL.FTZ R69, R65.reuse, R74 ;  /* 0x0000004a41457220 */ /* 0x041fe40000410000 */
[-C--:B------:R-:W-:Y:S02]  /*a900*/  FMUL.FTZ R71, R65, R73.reuse ;  /* 0x0000004941477220 */ /* 0x080fe40000410000 */
[----:B------:R-:W-:-:S02]  /*a910*/  FFMA.FTZ R69, R64, R73, R69 ;  /* 0x0000004940457223 */ /* 0x000fc40000010045 */
[C---:B------:R-:W-:Y:S02]  /*a920*/  FMUL.FTZ R73, R65.reuse, R68 ;  /* 0x0000004441497220 */ /* 0x040fe40000410000 */
[-C--:B------:R-:W-:Y:S02]  /*a930*/  FMUL.FTZ R65, R65, R70.reuse ;  /* 0x0000004641417220 */ /* 0x080fe40000410000 */
[C---:B------:R-:W-:Y:S02]  /*a940*/  FFMA.FTZ R73, R64.reuse, R70, -R73 ;  /* 0x0000004640497223 */ /* 0x040fe40000010849 */
[C---:B------:R-:W-:Y:S02]  /*a950*/  FFMA.FTZ R70, R64.reuse, R68, R65 ;  /* 0x0000004440467223 */ /* 0x040fe40000010041 */
[----:B------:R-:W-:Y:S01]  /*a960*/  FFMA.FTZ R71, R64, R74, -R71 ;  /* 0x0000004a40477223 */ /* 0x000fe20000010847 */
[----:B------:R-:W-:Y:S01]  /*a970*/  MOV R74, R69 ;  /* 0x00000045004a7202 */ /* 0x000fe20000000f00 */
[----:B------:R-:W-:-:S02]  /*a980*/  FADD.FTZ R70, R67, R70 ;  /* 0x0000004643467221 */ /* 0x000fc40000010000 */
[----:B------:R-:W-:-:S03]  /*a990*/  FADD.FTZ R68, R66, R73 ;  /* 0x0000004942447221 */ /* 0x000fc60000010000 */
[----:B------:R-:W-:Y:S01]  /*a9a0*/  MOV R72, R70 ;  /* 0x0000004600487202 */ /* 0x000fe20000000f00 */
[----:B------:R-:W-:Y:S05]  /*a9b0*/  BRA.DIV ~URZ, `(.L_x_1796) ;  /* 0x000088a27f007947 */ /* 0x000fea000b800000 */
[----:B------:R0:W1:Y:S02]  /*a9c0*/  SHFL.DOWN PT, R67, R71, 0x1, 0x1f ;  /* 0x08201f0047437f89 */ /* 0x00006400000e0000 */
.L_x_1898:
[----:B------:R-:W-:Y:S05]  /*a9d0*/  BRA.DIV ~URZ, `(.L_x_1797) ;  /* 0x000089027f007947 */ /* 0x000fea000b800000 */
[----:B------:R-:W2:Y:S04]  /*a9e0*/  SHFL.DOWN PT, R69, R69, 0x1, 0x1f ;  /* 0x08201f0045457f89 */ /* 0x000ea800000e0000 */
[----:B------:R3:W4:Y:S04]  /*a9f0*/  SHFL.DOWN PT, R73, R68, 0x1, 0x1f ;  /* 0x08201f0044497f89 */ /* 0x00072800000e0000 */
[----:B------:R3:W0:Y:S02]  /*aa00*/  SHFL.DOWN PT, R66, R70, 0x1, 0x1f ;  /* 0x08201f0046427f89 */ /* 0x00062400000e0000 */
.L_x_1899:
        /* <DEDUP_REMOVED lines=13> */
.L_x_1799:
[----:B------:R-:W-:Y:S05]  /*aae0*/  BSYNC B1 ;  /* 0x0000000000017941 */ /* 0x000fea0003800000 */
.L_x_1798:
[----:B------:R-:W-:Y:S01]  /*aaf0*/  ISETP.GT.U32.AND P0, PT, R238, 0x1d, PT ;  /* 0x0000001dee00780c */ /* 0x000fe20003f04070 */
[----:B------:R-:W-:Y:S05]  /*ab00*/  BRA.DIV ~URZ, `(.L_x_1800) ;  /* 0x000089227f007947 */ /* 0x000fea000b800000 */
[----:B-1----:R1:W3:Y:S04]  /*ab10*/  SHFL.DOWN PT, R67, R71, 0x2, 0x1f ;  /* 0x08401f0047437f89 */ /* 0x0022e800000e0000 */
[----:B--2---:R1:W2:Y:S04]  /*ab20*/  SHFL.DOWN PT, R69, R74, 0x2, 0x1f ;  /* 0x08401f004a457f89 */ /* 0x0042a800000e0000 */
[----:B---3--:R1:W3:Y:S04]  /*ab30*/  SHFL.DOWN PT, R70, R68, 0x2, 0x1f ;  /* 0x08401f0044467f89 */ /* 0x0082e800000e0000 */
[----:B0-----:R1:W0:Y:S02]  /*ab40*/  SHFL.DOWN PT, R66, R72, 0x2, 0x1f ;  /* 0x08401f0048427f89 */ /* 0x00122400000e0000 */
.L_x_1900:
[----:B------:R-:W-:Y:S01]  /*ab50*/  BSSY B1, `(.L_x_1801) ;  /* 0x000000d000017945 */ /* 0x000fe20003800000 */
[----:B------:R-:W-:Y:S05]  /*ab60*/  @P0 BRA `(.L_x_1802) ;  /* 0x000000b000000947 */ /* 0x000fea0003800000 */
[C---:B0-----:R-:W-:Y:S02]  /*ab70*/  FMUL.FTZ R65, R74.reuse, R66 ;  /* 0x000000424a417220 */ /* 0x041fe40000410000 */
[----:B--2---:R-:W-:-:S02]  /*ab80*/  FMUL.FTZ R64, R74, R69 ;  /* 0x000000454a407220 */ /* 0x004fc40000410000 */
[CC--:B---3--:R-:W-:Y:S02]  /*ab90*/  FFMA.FTZ R65, R71.reuse, R70.reuse, -R65 ;  /* 0x0000004647417223 */ /* 0x0c8fe40000010841 */
[C---:B------:R-:W-:Y:S02]  /*aba0*/  FMUL.FTZ R70, R74.reuse, R70 ;  /* 0x000000464a467220 */ /* 0x040fe40000410000 */
[-C--:B-1----:R-:W-:Y:S02]  /*abb0*/  FMUL.FTZ R74, R74, R67.reuse ;  /* 0x000000434a4a7220 */ /* 0x082fe40000410000 */
[C---:B------:R-:W-:Y:S02]  /*abc0*/  FFMA.FTZ R64, R71.reuse, R67, -R64 ;  /* 0x0000004347407223 */ /* 0x040fe40000010840 */
[C---:B----4-:R-:W-:Y:S02]  /*abd0*/  FFMA.FTZ R73, R71.reuse, R66, R70 ;  /* 0x0000004247497223 */ /* 0x050fe40000010046 */
[----:B------:R-:W-:Y:S01]  /*abe0*/  FFMA.FTZ R74, R71, R69, R74 ;  /* 0x00000045474a7223 */ /* 0x000fe2000001004a */
[----:B------:R-:W-:Y:S01]  /*abf0*/  MOV R71, R64 ;  /* 0x0000004000477202 */ /* 0x000fe20000000f00 */
[----:B------:R-:W-:-:S02]  /*ac00*/  FADD.FTZ R68, R68, R65 ;  /* 0x0000004144447221 */ /* 0x000fc40000010000 */
[----:B------:R-:W-:Y:S02]  /*ac10*/  FADD.FTZ R72, R72, R73 ;  /* 0x0000004948487221 */ /* 0x000fe40000010000 */
.L_x_1802:
[----:B------:R-:W-:Y:S05]  /*ac20*/  BSYNC B1 ;  /* 0x0000000000017941 */ /* 0x000fea0003800000 */
.L_x_1801:
[----:B------:R-:W-:Y:S01]  /*ac30*/  ISETP.GT.U32.AND P0, PT, R238, 0x1b, PT ;  /* 0x0000001bee00780c */ /* 0x000fe20003f04070 */
[----:B------:R-:W-:Y:S10]  /*ac40*/  BRA.DIV ~URZ, `(.L_x_1803) ;  /* 0x000089a27f007947 */ /* 0x000ff4000b800000 */
[----:B------:R1:W4:Y:S02]  /*ac50*/  SHFL.DOWN PT, R67, R71, 0x4, 0x1f ;  /* 0x08801f0047437f89 */ /* 0x00032400000e0000 */
.L_x_1901:
[----:B------:R-:W-:Y:S05]  /*ac60*/  BRA.DIV ~URZ, `(.L_x_1804) ;  /* 0x00008a027f007947 */ /* 0x000fea000b800000 */
[----:B--2---:R2:W1:Y:S04]  /*ac70*/  SHFL.DOWN PT, R69, R74, 0x4, 0x1f ;  /* 0x08801f004a457f89 */ /* 0x00446800000e0000 */
[----:B---3--:R2:W3:Y:S04]  /*ac80*/  SHFL.DOWN PT, R70, R68, 0x4, 0x1f ;  /* 0x08801f0044467f89 */ /* 0x0084e800000e0000 */
[----:B0-----:R2:W0:Y:S02]  /*ac90*/  SHFL.DOWN PT, R66, R72, 0x4, 0x1f ;  /* 0x08801f0048427f89 */ /* 0x00142400000e0000 */
.L_x_1902:
[----:B------:R-:W-:Y:S01]  /*aca0*/  BSSY B1, `(.L_x_1805) ;  /* 0x000000d000017945 */ /* 0x000fe20003800000 */
[----:B------:R-:W-:Y:S05]  /*acb0*/  @P0 BRA `(.L_x_1806) ;  /* 0x000000b000000947 */ /* 0x000fea0003800000 */
[C---:B0-----:R-:W-:Y:S02]  /*acc0*/  FMUL.FTZ R65, R74.reuse, R66 ;  /* 0x000000424a417220 */ /* 0x041fe40000410000 */
[----:B-1----:R-:W-:-:S02]  /*acd0*/  FMUL.FTZ R64, R74, R69 ;  /* 0x000000454a407220 */ /* 0x002fc40000410000 */
[CC--:B---3--:R-:W-:Y:S02]  /*ace0*/  FFMA.FTZ R65, R71.reuse, R70.reuse, -R65 ;  /* 0x0000004647417223 */ /* 0x0c8fe40000010841 */
[C---:B------:R-:W-:Y:S02]  /*acf0*/  FMUL.FTZ R70, R74.reuse, R70 ;  /* 0x000000464a467220 */ /* 0x040fe40000410000 */
[-C--:B--2-4-:R-:W-:Y:S02]  /*ad00*/  FMUL.FTZ R74, R74, R67.reuse ;  /* 0x000000434a4a7220 */ /* 0x094fe40000410000 */
[C---:B------:R-:W-:Y:S02]  /*ad10*/  FFMA.FTZ R64, R71.reuse, R67, -R64 ;  /* 0x0000004347407223 */ /* 0x040fe40000010840 */
[C---:B------:R-:W-:Y:S02]  /*ad20*/  FFMA.FTZ R73, R71.reuse, R66, R70 ;  /* 0x0000004247497223 */ /* 0x040fe40000010046 */
[----:B------:R-:W-:Y:S01]  /*ad30*/  FFMA.FTZ R74, R71, R69, R74 ;  /* 0x00000045474a7223 */ /* 0x000fe2000001004a */
[----:B------:R-:W-:Y:S01]  /*ad40*/  MOV R71, R64 ;  /* 0x0000004000477202 */ /* 0x000fe20000000f00 */
[----:B------:R-:W-:-:S02]  /*ad50*/  FADD.FTZ R68, R68, R65 ;  /* 0x0000004144447221 */ /* 0x000fc40000010000 */
[----:B------:R-:W-:Y:S02]  /*ad60*/  FADD.FTZ R72, R72, R73 ;  /* 0x0000004948487221 */ /* 0x000fe40000010000 */
.L_x_1806:
[----:B------:R-:W-:Y:S05]  /*ad70*/  BSYNC B1 ;  /* 0x0000000000017941 */ /* 0x000fea0003800000 */
.L_x_1805:
[----:B------:R-:W-:Y:S01]  /*ad80*/  ISETP.GT.U32.AND P0, PT, R238, 0x17, PT ;  /* 0x00000017ee00780c */ /* 0x000fe20003f04070 */
[----:B------:R-:W-:Y:S05]  /*ad90*/  BRA.DIV ~URZ, `(.L_x_1807) ;  /* 0x00008a227f007947 */ /* 0x000fea000b800000 */
[----:B----4-:R4:W2:Y:S04]  /*ada0*/  SHFL.DOWN PT, R67, R71, 0x8, 0x1f ;  /* 0x09001f0047437f89 */ /* 0x0108a800000e0000 */
[----:B-1----:R4:W1:Y:S04]  /*adb0*/  SHFL.DOWN PT, R69, R74, 0x8, 0x1f ;  /* 0x09001f004a457f89 */ /* 0x00286800000e0000 */
[----:B---3--:R4:W3:Y:S04]  /*adc0*/  SHFL.DOWN PT, R70, R68, 0x8, 0x1f ;  /* 0x09001f0044467f89 */ /* 0x0088e800000e0000 */
[----:B0-----:R4:W0:Y:S02]  /*add0*/  SHFL.DOWN PT, R66, R72, 0x8, 0x1f ;  /* 0x09001f0048427f89 */ /* 0x00182400000e0000 */
.L_x_1903:
        /* <DEDUP_REMOVED lines=13> */
.L_x_1809:
[----:B------:R-:W-:Y:S05]  /*aeb0*/  BSYNC B1 ;  /* 0x0000000000017941 */ /* 0x000fea0003800000 */
.L_x_1808:
[----:B------:R-:W-:Y:S01]  /*aec0*/  ISETP.GT.U32.AND P0, PT, R238, 0xf, PT ;  /* 0x0000000fee00780c */ /* 0x000fe20003f04070 */
[----:B------:R-:W-:Y:S10]  /*aed0*/  BRA.DIV ~URZ, `(.L_x_1810) ;  /* 0x00008aa27f007947 */ /* 0x000ff4000b800000 */
[----:B--2---:R2:W4:Y:S02]  /*aee0*/  SHFL.DOWN PT, R67, R71, 0x10, 0x1f ;  /* 0x0a001f0047437f89 */ /* 0x00452400000e0000 */
.L_x_1904:
[----:B------:R-:W-:Y:S05]  /*aef0*/  BRA.DIV ~URZ, `(.L_x_1811) ;  /* 0x00008b027f007947 */ /* 0x000fea000b800000 */
[----:B-1----:R1:W2:Y:S04]  /*af00*/  SHFL.DOWN PT, R69, R74, 0x10, 0x1f ;  /* 0x0a001f004a457f89 */ /* 0x0022a800000e0000 */
[----:B---3--:R1:W3:Y:S04]  /*af10*/  SHFL.DOWN PT, R70, R68, 0x10, 0x1f ;  /* 0x0a001f0044467f89 */ /* 0x0082e800000e0000 */
[----:B0-----:R1:W0:Y:S02]  /*af20*/  SHFL.DOWN PT, R66, R72, 0x10, 0x1f ;  /* 0x0a001f0048427f89 */ /* 0x00122400000e0000 */
.L_x_1905:
[----:B------:R-:W-:Y:S01]  /*af30*/  BSSY B1, `(.L_x_1812) ;  /* 0x000000d000017945 */ /* 0x000fe20003800000 */
[----:B------:R-:W-:Y:S05]  /*af40*/  @P0 BRA `(.L_x_1813) ;  /* 0x000000b000000947 */ /* 0x000fea0003800000 */
[C---:B0-----:R-:W-:Y:S02]  /*af50*/  FMUL.FTZ R65, R74.reuse, R66 ;  /* 0x000000424a417220 */ /* 0x041fe40000410000 */
[----:B--2---:R-:W-:-:S02]  /*af60*/  FMUL.FTZ R64, R74, R69 ;  /* 0x000000454a407220 */ /* 0x004fc40000410000 */
[CC--:B---3--:R-:W-:Y:S02]  /*af70*/  FFMA.FTZ R65, R71.reuse, R70.reuse, -R65 ;  /* 0x0000004647417223 */ /* 0x0c8fe40000010841 */
[C---:B------:R-:W-:Y:S02]  /*af80*/  FMUL.FTZ R70, R74.reuse, R70 ;  /* 0x000000464a467220 */ /* 0x040fe40000410000 */
[-C--:B-1--4-:R-:W-:Y:S02]  /*af90*/  FMUL.FTZ R74, R74, R67.reuse ;  /* 0x000000434a4a7220 */ /* 0x092fe40000410000 */
[C---:B------:R-:W-:Y:S02]  /*afa0*/  FFMA.FTZ R64, R71.reuse, R67, -R64 ;  /* 0x0000004347407223 */ /* 0x040fe40000010840 */
[C---:B------:R-:W-:Y:S02]  /*afb0*/  FFMA.FTZ R73, R71.reuse, R66, R70 ;  /* 0x0000004247497223 */ /* 0x040fe40000010046 */
[----:B------:R-:W-:Y:S01]  /*afc0*/  FFMA.FTZ R74, R71, R69, R74 ;  /* 0x00000045474a7223 */ /* 0x000fe2000001004a */
[----:B------:R-:W-:Y:S01]  /*afd0*/  MOV R71, R64 ;  /* 0x0000004000477202 */ /* 0x000fe20000000f00 */
[----:B------:R-:W-:-:S02]  /*afe0*/  FADD.FTZ R68, R68, R65 ;  /* 0x0000004144447221 */ /* 0x000fc40000010000 */
[----:B------:R-:W-:Y:S02]  /*aff0*/  FADD.FTZ R72, R72, R73 ;  /* 0x0000004948487221 */ /* 0x000fe40000010000 */
.L_x_1813:
[----:B------:R-:W-:Y:S05]  /*b000*/  BSYNC B1 ;  /* 0x0000000000017941 */ /* 0x000fea0003800000 */
.L_x_1812:
        /* <DEDUP_REMOVED lines=20> */
.L_x_1906:
        /* <DEDUP_REMOVED lines=21> */
.L_x_1816:
[----:B------:R-:W-:Y:S05]  /*b2a0*/  BSYNC B1 ;  /* 0x0000000000017941 */ /* 0x000fea0003800000 */
.L_x_1815:
[----:B------:R-:W0:Y:S04]  /*b2b0*/  LDS.128 R72, [R237+0xd0b0] ;  /* 0x00d0b000ed487984 */ /* 0x000e280000000c00 */
[----:B------:R-:W-:Y:S01]  /*b2c0*/  STS.128 [R237+0xd0b0], R64 ;  /* 0x00d0b040ed007388 */ /* 0x000fe20000000c00 */
[C---:B0-----:R-:W-:Y:S02]  /*b2d0*/  FMUL.FTZ R71, R73.reuse, R67 ;  /* 0x0000004349477220 */ /* 0x041fe40000410000 */
[C---:B------:R-:W-:Y:S02]  /*b2e0*/  FMUL.FTZ R76, R73.reuse, R66 ;  /* 0x00000042494c7220 */ /* 0x040fe40000410000 */
[C---:B------:R-:W-:Y:S02]  /*b2f0*/  FMUL.FTZ R69, R73.reuse, R65 ;  /* 0x0000004149457220 */ /* 0x040fe40000410000 */
[----:B------:R-:W-:-:S02]  /*b300*/  FMUL.FTZ R73, R73, R64 ;  /* 0x0000004049497220 */ /* 0x000fc40000410000 */
[C---:B------:R-:W-:Y:S02]  /*b310*/  FFMA.FTZ R71, R72.reuse, R66, -R71 ;  /* 0x0000004248477223 */ /* 0x040fe40000010847 */
[C---:B------:R-:W-:Y:S02]  /*b320*/  FFMA.FTZ R76, R72.reuse, R67, R76 ;  /* 0x00000043484c7223 */ /* 0x040fe4000001004c */
[----:B---3--:R-:W-:Y:S02]  /*b330*/  FFMA.FTZ R68, R72, R64, -R69 ;  /* 0x0000004048447223 */ /* 0x008fe40000010845 */
[----:B------:R-:W-:Y:S02]  /*b340*/  FADD.FTZ R70, R74, R71 ;  /* 0x000000474a467221 */ /* 0x000fe40000010000 */
[----:B------:R-:W-:Y:S02]  /*b350*/  FFMA.FTZ R69, R72, R65, R73 ;  /* 0x0000004148457223 */ /* 0x000fe40000010049 */
        /* <DEDUP_REMOVED lines=26> */
.L_x_1795:
[----:B0-----:R-:W-:Y:S05]  /*b500*/  BSYNC B0 ;  /* 0x0000000000007941 */ /* 0x001fea0003800000 */
.L_x_1794:
        /* <DEDUP_REMOVED lines=11> */
[----:B------:R-:W-:Y:S02]  /*b5c0*/  FFMA.FTZ R64, R64, R94, -R95 ;  /* 0x0000005e40407223 */ /* 0x000fe4000001085f */
[----:B------:R-:W-:Y:S02]  /*b5d0*/  FADD.FTZ R154, -R154, R65 ;  /* 0x000000419a9a7221 */ /* 0x000fe40000010100 */
[----:B-1----:R-:W-:Y:S01]  /*b5e0*/  FADD.FTZ R68, R153, R64 ;  /* 0x0000004099447221 */ /* 0x002fe20000010000 */
[----:B------:R-:W-:Y:S01]  /*b5f0*/  HADD2.F32 R64, -RZ, R159.H0_H0 ;  /* 0x2000009fff407230 */ /* 0x000fe20000004100 */
[----:B------:R-:W-:-:S02]  /*b600*/  FMUL.FTZ R65, R33, -R154 ;  /* 0x8000009a21417220 */ /* 0x000fc40000410000 */
[----:B------:R-:W-:Y:S02]  /*b610*/  FMUL.FTZ R33, R33, -R68 ;  /* 0x8000004421217220 */ /* 0x000fe40000410000 */
[----:B--2---:R-:W-:Y:S02]  /*b620*/  FMUL.FTZ R63, R64, R103 ;  /* 0x00000067403f7220 */ /* 0x004fe40000410000 */
[----:B------:R-:W-:Y:S02]  /*b630*/  FMUL.FTZ R61, R0, R154 ;  /* 0x0000009a003d7220 */ /* 0x000fe40000410000 */
[----:B------:R-:W-:Y:S02]  /*b640*/  FMUL.FTZ R60, R68, UR36 ;  /* 0x00000024443c7c20 */ /* 0x000fe40008410000 */
[C---:B------:R-:W-:Y:S02]  /*b650*/  FFMA.FTZ R66, R34.reuse, R68, -R65 ;  /* 0x0000004422427223 */ /* 0x040fe40000010841 */
[----:B------:R-:W-:-:S02]  /*b660*/  FFMA.FTZ R33, R34, R154, R33 ;  /* 0x0000009a22217223 */ /* 0x000fc40000010021 */
[-C--:B------:R-:W-:Y:S02]  /*b670*/  FFMA.FTZ R34, R0, -R63.reuse, R194 ;  /* 0x8000003f00227223 */ /* 0x080fe400000100c2 */
[C---:B------:R-:W-:Y:S02]  /*b680*/  FFMA.FTZ R0, R2.reuse, -R63, R193 ;  /* 0x8000003f02007223 */ /* 0x040fe400000100c1 */
[----:B------:R-:W-:Y:S02]  /*b690*/  FFMA.FTZ R62, R2, R68, R61 ;  /* 0x00000044023e7223 */ /* 0x000fe4000001003d */
[C---:B------:R-:W-:Y:S02]  /*b6a0*/  FMUL.FTZ R2, R154.reuse, UR36 ;  /* 0x000000249a027c20 */ /* 0x040fe40008410000 */
[C---:B------:R-:W-:Y:S02]  /*b6b0*/  FFMA.FTZ R61, R154.reuse, UR35, -R60 ;  /* 0x000000239a3d7c23 */ /* 0x040fe4000801083c */
[----:B------:R-:W-:-:S02]  /*b6c0*/  FMUL.FTZ R65, R154, R103 ;  /* 0x000000679a417220 */ /* 0x000fc40000410000 */
[----:B------:R-:W-:Y:S02]  /*b6d0*/  FADD.FTZ R152, -R152, R33 ;  /* 0x0000002198987221 */ /* 0x000fe40000010100 */
[C---:B------:R-:W-:Y:S02]  /*b6e0*/  FMUL.FTZ R63, R68.reuse, R103 ;  /* 0x00000067443f7220 */ /* 0x040fe40000410000 */
[----:B------:R-:W-:Y:S02]  /*b6f0*/  FFMA.FTZ R33, R68, UR35, R2 ;  /* 0x0000002344217c23 */ /* 0x000fe40008010002 */
[C---:B------:R-:W-:Y:S02]  /*b700*/  FMUL.FTZ R61, R34.reuse, R61 ;  /* 0x0000003d223d7220 */ /* 0x040fe40000410000 */
[C---:B------:R-:W-:Y:S02]  /*b710*/  FMUL.FTZ R2, R34.reuse, R65 ;  /* 0x0000004122027220 */ /* 0x040fe40000410000 */
[----:B------:R-:W-:-:S02]  /*b720*/  FMUL.FTZ R34, R34, R63 ;  /* 0x0000003f22227220 */ /* 0x000fc40000410000 */
[C---:B------:R-:W-:Y:S02]  /*b730*/  FFMA.FTZ R33, R0.reuse, R33, R61 ;  /* 0x0000002100217223 */ /* 0x040fe4000001003d */
[----:B------:R-:W-:Y:S02]  /*b740*/  FADD.FTZ R151, R151, R66 ;  /* 0x0000004297977221 */ /* 0x000fe40000010000 */
[C---:B------:R-:W-:Y:S02]  /*b750*/  FFMA.FTZ R2, R0.reuse, R63, R2 ;  /* 0x0000003f00027223 */ /* 0x040fe40000010002 */
[----:B------:R-:W-:Y:S02]  /*b760*/  FFMA.FTZ R0, R0, R65, -R34 ;  /* 0x0000004100007223 */ /* 0x000fe40000010822 */
[C---:B------:R-:W-:Y:S02]  /*b770*/  FMUL.FTZ R60, R64.reuse, R63 ;  /* 0x0000003f403c7220 */ /* 0x040fe40000410000 */
[----:B------:R-:W-:Y:S01]  /*b780*/  FFMA.FTZ R34, R64, R62, R33 ;  /* 0x0000003e40227223 */ /* 0x000fe20000010021 */
[----:B------:R-:W-:Y:S01]  /*b790*/  HADD2.F32 R33, -RZ, R160.H0_H0 ;  /* 0x200000a0ff217230 */ /* 0x000fe20000004100 */
[----:B------:R-:W-:-:S02]  /*b7a0*/  FMUL.FTZ R63, R35, -R152 ;  /* 0x80000098233f7220 */ /* 0x000fc40000410000 */
[----:B------:R-:W-:Y:S02]  /*b7b0*/  FMUL.FTZ R35, R35, -R151 ;  /* 0x8000009723237220 */ /* 0x000fe40000410000 */
[----:B------:R-:W-:Y:S02]  /*b7c0*/  FFMA.FTZ R219, R62, R103, R219 ;  /* 0x000000673edb7223 */ /* 0x000fe400000100db */
[C---:B------:R-:W-:Y:S02]  /*b7d0*/  FFMA.FTZ R62, R36.reuse, R151, -R63 ;  /* 0x00000097243e7223 */ /* 0x040fe4000001083f */
[----:B------:R-:W-:Y:S02]  /*b7e0*/  FFMA.FTZ R35, R36, R152, R35 ;  /* 0x0000009824237223 */ /* 0x000fe40000010023 */
[----:B------:R-:W-:Y:S02]  /*b7f0*/  FMUL.FTZ R63, R33, R104 ;  /* 0x00000068213f7220 */ /* 0x000fe40000410000 */
[----:B------:R-:W-:-:S02]  /*b800*/  FMUL.FTZ R61, R64, R65 ;  /* 0x00000041403d7220 */ /* 0x000fc40000410000 */
[----:B------:R-:W-:Y:S02]  /*b810*/  FMUL.FTZ R36, R3, R152 ;  /* 0x0000009803247220 */ /* 0x000fe40000410000 */
[----:B------:R-:W-:Y:S02]  /*b820*/  FMUL.FTZ R65, R151, UR36 ;  /* 0x0000002497417c20 */ /* 0x000fe40008410000 */
[-C--:B------:R-:W-:Y:S02]  /*b830*/  FFMA.FTZ R3, R3, -R63.reuse, R192 ;  /* 0x8000003f03037223 */ /* 0x080fe400000100c0 */
[C---:B------:R-:W-:Y:S02]  /*b840*/  FFMA.FTZ R64, R4.reuse, -R63, R191 ;  /* 0x8000003f04407223 */ /* 0x040fe400000100bf */
[----:B------:R-:W-:Y:S02]  /*b850*/  FFMA.FTZ R63, R4, R151, R36 ;  /* 0x00000097043f7223 */ /* 0x000fe40000010024 */
[----:B------:R-:W-:-:S02]  /*b860*/  FADD.FTZ R149, R149, R62 ;  /* 0x0000003e95957221 */ /* 0x000fc40000010000 */
[C---:B------:R-:W-:Y:S02]  /*b870*/  FMUL.FTZ R4, R152.reuse, UR36 ;  /* 0x0000002498047c20 */ /* 0x040fe40008410000 */
[C---:B------:R-:W-:Y:S02]  /*b880*/  FFMA.FTZ R36, R152.reuse, UR35, -R65 ;  /* 0x0000002398247c23 */ /* 0x040fe40008010841 */
[-C--:B------:R-:W-:Y:S02]  /*b890*/  FMUL.FTZ R152, R152, R104.reuse ;  /* 0x0000006898987220 */ /* 0x080fe40000410000 */
[----:B------:R-:W-:Y:S02]  /*b8a0*/  FMUL.FTZ R62, R151, R104 ;  /* 0x00000068973e7220 */ /* 0x000fe40000410000 */
[----:B------:R-:W-:Y:S02]  /*b8b0*/  FADD.FTZ R150, -R150, R35 ;  /* 0x0000002396967221 */ /* 0x000fe40000010100 */
[----:B------:R-:W-:-:S02]  /*b8c0*/  FMUL.FTZ R65, R3, R152 ;  /* 0x0000009803417220 */ /* 0x000fc40000410000 */
[----:B------:R-:W-:Y:S02]  /*b8d0*/  FMUL.FTZ R67, R3, R62 ;  /* 0x0000003e03437220 */ /* 0x000fe40000410000 */
[----:B------:R-:W-:Y:S01]  /*b8e0*/  FFMA.FTZ R35, R151, UR35, R4 ;  /* 0x0000002397237c23 */ /* 0x000fe20008010004 */
[----:B------:R-:W-:Y:S01]  /*b8f0*/  IADD3 R151, R122, 0x200, RZ ;  /* 0x000002007a977810 */ /* 0x000fe20007ffe0ff */
[----:B------:R-:W-:Y:S02]  /*b900*/  FMUL.FTZ R36, R3, R36 ;  /* 0x0000002403247220 */ /* 0x000fe40000410000 */
[----:B------:R-:W-:Y:S01]  /*b910*/  FADD.FTZ R207, R34, R207 ;  /* 0x000000cf22cf7221 */ /* 0x000fe20000010000 */
[----:B------:R-:W-:Y:S01]  /*b920*/  HADD2.F32 R34, -RZ, R161.H0_H0 ;  /* 0x200000a1ff227230 */ /* 0x000fe20000004100 */
[C---:B------:R-:W-:Y:S02]  /*b930*/  FFMA.FTZ R3, R64.reuse, R62, R65 ;  /* 0x0000003e40037223 */ /* 0x040fe40000010041 */
[----:B------:R-:W-:-:S02]  /*b940*/  FFMA.FTZ R4, R64, R152, -R67 ;  /* 0x0000009840047223 */ /* 0x000fc40000010843 */
[----:B------:R-:W-:Y:S02]  /*b950*/  FFMA.FTZ R64, R64, R35, R36 ;  /* 0x0000002340407223 */ /* 0x000fe40000010024 */
[----:B------:R-:W-:Y:S02]  /*b960*/  FMUL.FTZ R35, R37, -R150 ;  /* 0x8000009625237220 */ /* 0x000fe40000410000 */
[----:B------:R-:W-:Y:S02]  /*b970*/  FMUL.FTZ R36, R33, R62 ;  /* 0x0000003e21247220 */ /* 0x000fe40000410000 */
[----:B------:R-:W-:Y:S02]  /*b980*/  FFMA.FTZ R220, R63, R104, R220 ;  /* 0x000000683fdc7223 */ /* 0x000fe400000100dc */
[C---:B------:R-:W-:Y:S02]  /*b990*/  FFMA.FTZ R65, R33.reuse, R63, R64 ;  /* 0x0000003f21417223 */ /* 0x040fe40000010040 */
[----:B------:R-:W-:-:S02]  /*b9a0*/  FMUL.FTZ R62, R33, R152 ;  /* 0x00000098213e7220 */ /* 0x000fc40000410000 */
[----:B------:R-:W-:Y:S02]  /*b9b0*/  FMUL.FTZ R63, R34, R105 ;  /* 0x00000069223f7220 */ /* 0x000fe40000410000 */
[-C--:B------:R-:W-:Y:S02]  /*b9c0*/  FFMA.FTZ R64, R38, R149.reuse, -R35 ;  /* 0x0000009526407223 */ /* 0x080fe40000010823 */
[----:B------:R-:W-:Y:S02]  /*b9d0*/  FMUL.FTZ R33, R5, R150 ;  /* 0x0000009605217220 */ /* 0x000fe40000410000 */
[----:B------:R-:W-:Y:S02]  /*b9e0*/  FMUL.FTZ R37, R37, -R149 ;  /* 0x8000009525257220 */ /* 0x000fe40000410000 */
[----:B------:R-:W-:Y:S02]  /*b9f0*/  FMUL.FTZ R35, R149, UR36 ;  /* 0x0000002495237c20 */ /* 0x000fe40008410000 */
[----:B------:R-:W-:-:S02]  /*ba00*/  FFMA.FTZ R5, R5, -R63, R190 ;  /* 0x8000003f05057223 */ /* 0x000fc400000100be */
[C---:B------:R-:W-:Y:S02]  /*ba10*/  FFMA.FTZ R63, R6.reuse, -R63, R189 ;  /* 0x8000003f063f7223 */ /* 0x040fe400000100bd */
[----:B------:R-:W-:Y:S02]  /*ba20*/  FFMA.FTZ R66, R6, R149, R33 ;  /* 0x0000009506427223 */ /* 0x000fe40000010021 */
[----:B------:R-:W-:Y:S02]  /*ba30*/  FFMA.FTZ R37, R38, R150, R37 ;  /* 0x0000009626257223 */ /* 0x000fe40000010025 */
[C---:B------:R-:W-:Y:S02]  /*ba40*/  FMUL.FTZ R6, R150.reuse, UR36 ;  /* 0x0000002496067c20 */ /* 0x040fe40008410000 */
[C---:B------:R-:W-:Y:S02]  /*ba50*/  FFMA.FTZ R68, R150.reuse, UR35, -R35 ;  /* 0x0000002396447c23 */ /* 0x040fe40008010823 */
[----:B------:R-:W-:-:S02]  /*ba60*/  FMUL.FTZ R150, R150, R105 ;  /* 0x0000006996967220 */ /* 0x000fc40000410000 */
[C---:B------:R-:W-:Y:S02]  /*ba70*/  FMUL.FTZ R70, R149.reuse, R105 ;  /* 0x0000006995467220 */ /* 0x040fe40000410000 */
[----:B------:R-:W-:Y:S02]  /*ba80*/  FFMA.FTZ R38, R149, UR35, R6 ;  /* 0x0000002395267c23 */ /* 0x000fe40008010006 */
[C---:B------:R-:W-:Y:S02]  /*ba90*/  FMUL.FTZ R6, R5.reuse, R150 ;  /* 0x0000009605067220 */ /* 0x040fe40000410000 */
[C---:B------:R-:W-:Y:S02]  /*baa0*/  FMUL.FTZ R33, R5.reuse, R70 ;  /* 0x0000004605217220 */ /* 0x040fe40000410000 */
[----:B------:R-:W-:Y:S02]  /*bab0*/  FMUL.FTZ R68, R5, R68 ;  /* 0x0000004405447220 */ /* 0x000fe40000410000 */
[----:B------:R-:W-:-:S02]  /*bac0*/  FADD.FTZ R148, -R148, R37 ;  /* 0x0000002594947221 */ /* 0x000fc40000010100 */
[C---:B------:R-:W-:Y:S02]  /*bad0*/  FFMA.FTZ R5, R63.reuse, R70, R6 ;  /* 0x000000463f057223 */ /* 0x040fe40000010006 */
[C---:B------:R-:W-:Y:S01]  /*bae0*/  FFMA.FTZ R6, R63.reuse, R150, -R33 ;  /* 0x000000963f067223 */ /* 0x040fe20000010821 */
[----:B------:R-:W-:Y:S01]  /*baf0*/  HADD2.F32 R33, -RZ, R162.H0_H0 ;  /* 0x200000a2ff217230 */ /* 0x000fe20000004100 */
[----:B------:R-:W-:Y:S02]  /*bb00*/  FFMA.FTZ R63, R63, R38, R68 ;  /* 0x000000263f3f7223 */ /* 0x000fe40000010044 */
[----:B------:R-:W-:Y:S02]  /*bb10*/  FADD.FTZ R147, R147, R64 ;  /* 0x0000004093937221 */ /* 0x000fe40000010000 */
[----:B------:R-:W-:Y:S02]  /*bb20*/  FMUL.FTZ R35, R39, -R148 ;  /* 0x8000009427237220 */ /* 0x000fe40000410000 */
[----:B------:R-:W-:-:S02]  /*bb30*/  FFMA.FTZ R221, R66, R105, R221 ;  /* 0x0000006942dd7223 */ /* 0x000fc400000100dd */
[C---:B------:R-:W-:Y:S02]  /*bb40*/  FMUL.FTZ R37, R34.reuse, R70 ;  /* 0x0000004622257220 */ /* 0x040fe40000410000 */
[C---:B------:R-:W-:Y:S02]  /*bb50*/  FMUL.FTZ R38, R34.reuse, R150 ;  /* 0x0000009622267220 */ /* 0x040fe40000410000 */
[----:B------:R-:W-:Y:S02]  /*bb60*/  FFMA.FTZ R66, R34, R66, R63 ;  /* 0x0000004222427223 */ /* 0x000fe4000001003f */
[----:B------:R-:W-:Y:S02]  /*bb70*/  FMUL.FTZ R63, R33, R106 ;  /* 0x0000006a213f7220 */ /* 0x000fe40000410000 */
[-C--:B------:R-:W-:Y:S02]  /*bb80*/  FFMA.FTZ R34, R40, R147.reuse, -R35 ;  /* 0x0000009328227223 */ /* 0x080fe40000010823 */
[----:B------:R-:W-:-:S02]  /*bb90*/  FMUL.FTZ R39, R39, -R147 ;  /* 0x8000009327277220 */ /* 0x000fc40000410000 */
[-C--:B------:R-:W-:Y:S02]  /*bba0*/  FMUL.FTZ R35, R7, R148.reuse ;  /* 0x0000009407237220 */ /* 0x080fe40000410000 */
[----:B------:R-:W-:Y:S02]  /*bbb0*/  FMUL.FTZ R67, R147, UR36 ;  /* 0x0000002493437c20 */ /* 0x000fe40008410000 */
[----:B------:R-:W-:Y:S02]  /*bbc0*/  FADD.FTZ R206, R65, R206 ;  /* 0x000000ce41ce7221 */ /* 0x000fe40000010000 */
[-C--:B------:R-:W-:Y:S02]  /*bbd0*/  FFMA.FTZ R7, R7, -R63.reuse, R188 ;  /* 0x8000003f07077223 */ /* 0x080fe400000100bc */
[----:B------:R-:W-:Y:S02]  /*bbe0*/  FFMA.FTZ R39, R40, R148, R39 ;  /* 0x0000009428277223 */ /* 0x000fe40000010027 */
[----:B------:R-:W-:-:S02]  /*bbf0*/  FFMA.FTZ R63, R8, -R63, R187 ;  /* 0x8000003f083f7223 */ /* 0x000fc400000100bb */
[----:B------:R-:W-:Y:S02]  /*bc00*/  FFMA.FTZ R65, R8, R147, R35 ;  /* 0x0000009308417223 */ /* 0x000fe40000010023 */
[C---:B------:R-:W-:Y:S02]  /*bc10*/  FMUL.FTZ R8, R148.reuse, UR36 ;  /* 0x0000002494087c20 */ /* 0x040fe40008410000 */
[C---:B------:R-:W-:Y:S02]  /*bc20*/  FFMA.FTZ R40, R148.reuse, UR35, -R67 ;  /* 0x0000002394287c23 */ /* 0x040fe40008010843 */
[-C--:B------:R-:W-:Y:S02]  /*bc30*/  FMUL.FTZ R148, R148, R106.reuse ;  /* 0x0000006a94947220 */ /* 0x080fe40000410000 */
[----:B------:R-:W-:Y:S02]  /*bc40*/  FMUL.FTZ R64, R147, R106 ;  /* 0x0000006a93407220 */ /* 0x000fe40000410000 */
[----:B------:R-:W-:-:S02]  /*bc50*/  FADD.FTZ R145, R145, R34 ;  /* 0x0000002291917221 */ /* 0x000fc40000010000 */
[----:B------:R-:W-:Y:S01]  /*bc60*/  FFMA.FTZ R34, R147, UR35, R8 ;  /* 0x0000002393227c23 */ /* 0x000fe20008010008 */
[----:B------:R-:W-:Y:S01]  /*bc70*/  HADD2.F32 R8, -RZ, R163.H0_H0 ;  /* 0x200000a3ff087230 */ /* 0x000fe20000004100 */
[C---:B------:R-:W-:Y:S01]  /*bc80*/  FMUL.FTZ R35, R7.reuse, R40 ;  /* 0x0000002807237220 */ /* 0x040fe20000410000 */
[----:B------:R-:W-:Y:S01]  /*bc90*/  LEA.HI.SX32 R147, R122, R122, 0x1b ;  /* 0x0000007a7a937211 */ /* 0x000fe200078fdaff */
[----:B------:R-:W-:Y:S02]  /*bca0*/  FADD.FTZ R72, -R146, R39 ;  /* 0x0000002792487221 */ /* 0x000fe40000010100 */
[C---:B------:R-:W-:Y:S02]  /*bcb0*/  FMUL.FTZ R39, R7.reuse, R148 ;  /* 0x0000009407277220 */ /* 0x040fe40000410000 */
[----:B------:R-:W-:Y:S02]  /*bcc0*/  FMUL.FTZ R40, R7, R64 ;  /* 0x0000004007287220 */ /* 0x000fe40000410000 */
[----:B------:R-:W-:-:S02]  /*bcd0*/  FFMA.FTZ R34, R63, R34, R35 ;  /* 0x000000223f227223 */ /* 0x000fc40000010023 */
[C---:B------:R-:W-:Y:S02]  /*bce0*/  FFMA.FTZ R39, R63.reuse, R64, R39 ;  /* 0x000000403f277223 */ /* 0x040fe40000010027 */
[----:B------:R-:W-:Y:S02]  /*bcf0*/  FFMA.FTZ R40, R63, R148, -R40 ;  /* 0x000000943f287223 */ /* 0x000fe40000010828 */
[----:B------:R-:W-:Y:S02]  /*bd00*/  FMUL.FTZ R63, R33, R64 ;  /* 0x00000040213f7220 */ /* 0x000fe40000410000 */
[----:B------:R-:W-:Y:S02]  /*bd10*/  FMUL.FTZ R7, R41, -R72 ;  /* 0x8000004829077220 */ /* 0x000fe40000410000 */
[----:B------:R-:W-:Y:S02]  /*bd20*/  FFMA.FTZ R222, R65, R106, R222 ;  /* 0x0000006a41de7223 */ /* 0x000fe400000100de */
[----:B------:R-:W-:-:S02]  /*bd30*/  FMUL.FTZ R35, R8, R107 ;  /* 0x0000006b08237220 */ /* 0x000fc40000410000 */
[----:B------:R-:W-:Y:S02]  /*bd40*/  FMUL.FTZ R64, R33, R148 ;  /* 0x0000009421407220 */ /* 0x000fe40000410000 */
[----:B------:R-:W-:Y:S02]  /*bd50*/  FMUL.FTZ R41, R41, -R145 ;  /* 0x8000009129297220 */ /* 0x000fe40000410000 */
[----:B------:R-:W-:Y:S02]  /*bd60*/  FFMA.FTZ R65, R33, R65, R34 ;  /* 0x0000004121417223 */ /* 0x000fe40000010022 */
[----:B------:R-:W-:Y:S02]  /*bd70*/  FMUL.FTZ R33, R145, UR36 ;  /* 0x0000002491217c20 */ /* 0x000fe40008410000 */
[C---:B------:R-:W-:Y:S02]  /*bd80*/  FFMA.FTZ R34, R42.reuse, R145, -R7 ;  /* 0x000000912a227223 */ /* 0x040fe40000010807 */
[----:B------:R-:W-:-:S02]  /*bd90*/  FFMA.FTZ R41, R42, R72, R41 ;  /* 0x000000482a297223 */ /* 0x000fc40000010029 */
[C---:B------:R-:W-:Y:S02]  /*bda0*/  FFMA.FTZ R7, R9.reuse, -R35, R186 ;  /* 0x8000002309077223 */ /* 0x040fe400000100ba */
[----:B------:R-:W-:Y:S02]  /*bdb0*/  FMUL.FTZ R9, R9, R72 ;  /* 0x0000004809097220 */ /* 0x000fe40000410000 */
[C---:B------:R-:W-:Y:S02]  /*bdc0*/  FMUL.FTZ R42, R72.reuse, UR36 ;  /* 0x00000024482a7c20 */ /* 0x040fe40008410000 */
[C---:B------:R-:W-:Y:S02]  /*bdd0*/  FFMA.FTZ R68, R72.reuse, UR35, -R33 ;  /* 0x0000002348447c23 */ /* 0x040fe40008010821 */
[-C--:B------:R-:W-:Y:S02]  /*bde0*/  FMUL.FTZ R72, R72, R107.reuse ;  /* 0x0000006b48487220 */ /* 0x080fe40000410000 */
[----:B------:R-:W-:-:S02]  /*bdf0*/  FMUL.FTZ R70, R145, R107 ;  /* 0x0000006b91467220 */ /* 0x000fc40000410000 */
[----:B------:R-:W-:Y:S02]  /*be00*/  FADD.FTZ R205, R66, R205 ;  /* 0x000000cd42cd7221 */ /* 0x000fe40000010000 */
[----:B------:R-:W-:Y:S02]  /*be10*/  FFMA.FTZ R66, R145, UR35, R42 ;  /* 0x0000002391427c23 */ /* 0x000fe4000801002a */
[----:B------:R-:W-:Y:S02]  /*be20*/  FADD.FTZ R67, -R144, R41 ;  /* 0x0000002990437221 */ /* 0x000fe40000010100 */
[----:B------:R-:W-:Y:S02]  /*be30*/  FFMA.FTZ R35, R10, -R35, R185 ;  /* 0x800000230a237223 */ /* 0x000fe400000100b9 */
[C---:B------:R-:W-:Y:S02]  /*be40*/  FMUL.FTZ R42, R7.reuse, R72 ;  /* 0x00000048072a7220 */ /* 0x040fe40000410000 */
[----:B------:R-:W-:-:S02]  /*be50*/  FMUL.FTZ R41, R7, R70 ;  /* 0x0000004607297220 */ /* 0x000fc40000410000 */
[----:B------:R-:W-:Y:S01]  /*be60*/  FMUL.FTZ R68, R7, R68 ;  /* 0x0000004407447220 */ /* 0x000fe20000410000 */
[----:B------:R-:W-:Y:S01]  /*be70*/  HADD2.F32 R7, -RZ, R164.H0_H0 ;  /* 0x200000a4ff077230 */ /* 0x000fe20000004100 */
[C---:B------:R-:W-:Y:S02]  /*be80*/  FFMA.FTZ R42, R35.reuse, R70, R42 ;  /* 0x00000046232a7223 */ /* 0x040fe4000001002a */
[C---:B------:R-:W-:Y:S02]  /*be90*/  FFMA.FTZ R41, R35.reuse, R72, -R41 ;  /* 0x0000004823297223 */ /* 0x040fe40000010829 */
[----:B------:R-:W-:Y:S02]  /*bea0*/  FFMA.FTZ R10, R10, R145, R9 ;  /* 0x000000910a0a7223 */ /* 0x000fe40000010009 */
[----:B------:R-:W-:Y:S02]  /*beb0*/  FFMA.FTZ R35, R35, R66, R68 ;  /* 0x0000004223237223 */ /* 0x000fe40000010044 */
[----:B------:R-:W-:-:S02]  /*bec0*/  FADD.FTZ R143, R143, R34 ;  /* 0x000000228f8f7221 */ /* 0x000fc40000010000 */
[-C--:B------:R-:W-:Y:S02]  /*bed0*/  FMUL.FTZ R9, R43, -R67.reuse ;  /* 0x800000432b097220 */ /* 0x080fe40000410000 */
[C---:B------:R-:W-:Y:S02]  /*bee0*/  FMUL.FTZ R66, R8.reuse, R70 ;  /* 0x0000004608427220 */ /* 0x040fe40000410000 */
[C---:B------:R-:W-:Y:S02]  /*bef0*/  FMUL.FTZ R68, R8.reuse, R72 ;  /* 0x0000004808447220 */ /* 0x040fe40000410000 */
[----:B------:R-:W-:Y:S02]  /*bf00*/  FFMA.FTZ R74, R8, R10, R35 ;  /* 0x0000000a084a7223 */ /* 0x000fe40000010023 */
[----:B------:R-:W-:Y:S02]  /*bf10*/  FMUL.FTZ R33, R7, R108 ;  /* 0x0000006c07217220 */ /* 0x000fe40000410000 */
[----:B------:R-:W-:-:S02]  /*bf20*/  FMUL.FTZ R8, R12, R67 ;  /* 0x000000430c087220 */ /* 0x000fc40000410000 */
[----:B------:R-:W-:Y:S02]  /*bf30*/  FFMA.FTZ R223, R10, R107, R223 ;  /* 0x0000006b0adf7223 */ /* 0x000fe400000100df */
[-C--:B------:R-:W-:Y:S02]  /*bf40*/  FMUL.FTZ R43, R43, -R143.reuse ;  /* 0x8000008f2b2b7220 */ /* 0x080fe40000410000 */
[----:B------:R-:W-:Y:S02]  /*bf50*/  FFMA.FTZ R10, R44, R143, -R9 ;  /* 0x0000008f2c0a7223 */ /* 0x000fe40000010809 */
[----:B------:R-:W-:Y:S02]  /*bf60*/  FMUL.FTZ R34, R143, UR36 ;  /* 0x000000248f227c20 */ /* 0x000fe40008410000 */
[-C--:B------:R-:W-:Y:S02]  /*bf70*/  FFMA.FTZ R12, R12, -R33.reuse, R183 ;  /* 0x800000210c0c7223 */ /* 0x080fe400000100b7 */
[----:B------:R-:W-:-:S02]  /*bf80*/  FFMA.FTZ R9, R11, -R33, R184 ;  /* 0x800000210b097223 */ /* 0x000fc400000100b8 */
[----:B------:R-:W-:Y:S02]  /*bf90*/  FFMA.FTZ R33, R11, R143, R8 ;  /* 0x0000008f0b217223 */ /* 0x000fe40000010008 */
[----:B------:R-:W-:Y:S02]  /*bfa0*/  FFMA.FTZ R43, R44, R67, R43 ;  /* 0x000000432c2b7223 */ /* 0x000fe4000001002b */
[C---:B------:R-:W-:Y:S02]  /*bfb0*/  FMUL.FTZ R8, R67.reuse, UR36 ;  /* 0x0000002443087c20 */ /* 0x040fe40008410000 */
[C---:B------:R-:W-:Y:S02]  /*bfc0*/  FFMA.FTZ R11, R67.reuse, UR35, -R34 ;  /* 0x00000023430b7c23 */ /* 0x040fe40008010822 */
[-C--:B------:R-:W-:Y:S02]  /*bfd0*/  FMUL.FTZ R72, R67, R108.reuse ;  /* 0x0000006c43487220 */ /* 0x080fe40000410000 */
[----:B------:R-:W-:-:S02]  /*bfe0*/  FMUL.FTZ R70, R143, R108 ;  /* 0x0000006c8f467220 */ /* 0x000fc40000410000 */
[----:B------:R-:W-:Y:S01]  /*bff0*/  FFMA.FTZ R34, R143, UR35, R8 ;  /* 0x000000238f227c23 */ /* 0x000fe20008010008 */
[----:B------:R-:W-:Y:S01]  /*c000*/  HADD2.F32 R8, -RZ, R165.H0_H0 ;  /* 0x200000a5ff087230 */ /* 0x000fe20000004100 */
[----:B------:R-:W-:Y:S01]  /*c010*/  FADD.FTZ R76, -R142, R43 ;  /* 0x0000002b8e4c7221 */ /* 0x000fe20000010100 */
[----:B------:R-:W-:Y:S01]  /*c020*/  HADD2.F32 R143, -RZ, R158.H0_H0 ;  /* 0x2000009eff8f7230 */ /* 0x000fe20000004100 */
[C---:B------:R-:W-:Y:S02]  /*c030*/  FMUL.FTZ R44, R12.reuse, R72 ;  /* 0x000000480c2c7220 */ /* 0x040fe40000410000 */
[C---:B------:R-:W-:Y:S02]  /*c040*/  FMUL.FTZ R11, R12.reuse, R11 ;  /* 0x0000000b0c0b7220 */ /* 0x040fe40000410000 */
[-C--:B------:R-:W-:Y:S02]  /*c050*/  FMUL.FTZ R43, R12, R70.reuse ;  /* 0x000000460c2b7220 */ /* 0x080fe40000410000 */
[----:B------:R-:W-:-:S02]  /*c060*/  FFMA.FTZ R44, R9, R70, R44 ;  /* 0x00000046092c7223 */ /* 0x000fc4000001002c */
[C---:B------:R-:W-:Y:S02]  /*c070*/  FFMA.FTZ R43, R9.reuse, R72, -R43 ;  /* 0x00000048092b7223 */ /* 0x040fe4000001082b */
[----:B------:R-:W-:Y:S02]  /*c080*/  FFMA.FTZ R34, R9, R34, R11 ;  /* 0x0000002209227223 */ /* 0x000fe4000001000b */
[----:B------:R-:W-:Y:S01]  /*c090*/  FADD.FTZ R10, R141, R10 ;  /* 0x0000000a8d0a7221 */ /* 0x000fe20000010000 */
[----:B------:R-:W-:Y:S01]  /*c0a0*/  IADD3 R141, R122, 0xf80, RZ ;  /* 0x00000f807a8d7810 */ /* 0x000fe20007ffe0ff */
[----:B------:R-:W-:Y:S02]  /*c0b0*/  FMUL.FTZ R11, R8, R109 ;  /* 0x0000006d080b7220 */ /* 0x000fe40000410000 */
[----:B------:R-:W-:Y:S02]  /*c0c0*/  FMUL.FTZ R9, R45, -R76 ;  /* 0x8000004c2d097220 */ /* 0x000fe40000410000 */
[----:B------:R-:W-:-:S02]  /*c0d0*/  FMUL.FTZ R70, R7, R70 ;  /* 0x0000004607467220 */ /* 0x000fc40000410000 */
[C---:B------:R-:W-:Y:S02]  /*c0e0*/  FMUL.FTZ R72, R7.reuse, R72 ;  /* 0x0000004807487220 */ /* 0x040fe40000410000 */
[----:B------:R-:W-:Y:S02]  /*c0f0*/  FFMA.FTZ R35, R7, R33, R34 ;  /* 0x0000002107237223 */ /* 0x000fe40000010022 */
[----:B------:R-:W-:Y:S02]  /*c100*/  FMUL.FTZ R45, R45, -R10 ;  /* 0x8000000a2d2d7220 */ /* 0x000fe40000410000 */
[----:B------:R-:W-:Y:S02]  /*c110*/  FFMA.FTZ R224, R33, R108, R224 ;  /* 0x0000006c21e07223 */ /* 0x000fe400000100e0 */
[----:B------:R-:W-:Y:S02]  /*c120*/  FFMA.FTZ R12, R46, R10, -R9 ;  /* 0x0000000a2e0c7223 */ /* 0x000fe40000010809 */
[----:B------:R-:W-:-:S02]  /*c130*/  FFMA.FTZ R7, R14, -R11, R181 ;  /* 0x8000000b0e077223 */ /* 0x000fc400000100b5 */
[-C--:B------:R-:W-:Y:S02]  /*c140*/  FMUL.FTZ R14, R14, R76.reuse ;  /* 0x0000004c0e0e7220 */ /* 0x080fe40000410000 */
[----:B------:R-:W-:Y:S02]  /*c150*/  FMUL.FTZ R33, R10, UR36 ;  /* 0x000000240a217c20 */ /* 0x000fe40008410000 */
[----:B------:R-:W-:Y:S02]  /*c160*/  FMUL.FTZ R9, R76, UR36 ;  /* 0x000000244c097c20 */ /* 0x000fe40008410000 */
[----:B------:R-:W-:Y:S02]  /*c170*/  FFMA.FTZ R45, R46, R76, R45 ;  /* 0x0000004c2e2d7223 */ /* 0x000fe4000001002d */
[----:B------:R-:W-:Y:S02]  /*c180*/  FFMA.FTZ R14, R13, R10, R14 ;  /* 0x0000000a0d0e7223 */ /* 0x000fe4000001000e */
[----:B------:R-:W-:-:S02]  /*c190*/  FFMA.FTZ R46, R76, UR35, -R33 ;  /* 0x000000234c2e7c23 */ /* 0x000fc40008010821 */
[----:B------:R-:W-:Y:S02]  /*c1a0*/  FFMA.FTZ R34, R10, UR35, R9 ;  /* 0x000000230a227c23 */ /* 0x000fe40008010009 */
[-C--:B------:R-:W-:Y:S02]  /*c1b0*/  FMUL.FTZ R76, R76, R109.reuse ;  /* 0x0000006d4c4c7220 */ /* 0x080fe40000410000 */
[----:B------:R-:W-:Y:S02]  /*c1c0*/  FMUL.FTZ R10, R10, R109 ;  /* 0x0000006d0a0a7220 */ /* 0x000fe40000410000 */
[----:B------:R-:W-:Y:S02]  /*c1d0*/  FADD.FTZ R204, R65, R204 ;  /* 0x000000cc41cc7221 */ /* 0x000fe40000010000 */
[----:B------:R-:W-:Y:S02]  /*c1e0*/  FADD.FTZ R33, -R140, R45 ;  /* 0x0000002d8c217221 */ /* 0x000fe40000010100 */
[----:B------:R-:W-:-:S02]  /*c1f0*/  FFMA.FTZ R11, R13, -R11, R182 ;  /* 0x8000000b0d0b7223 */ /* 0x000fc400000100b6 */
[C---:B------:R-:W-:Y:S02]  /*c200*/  FMUL.FTZ R65, R7.reuse, R76 ;  /* 0x0000004c07417220 */ /* 0x040fe40000410000 */
[C---:B------:R-:W-:Y:S02]  /*c210*/  FMUL.FTZ R45, R7.reuse, R10 ;  /* 0x0000000a072d7220 */ /* 0x040fe40000410000 */
[----:B------:R-:W-:Y:S01]  /*c220*/  FMUL.FTZ R46, R7, R46 ;  /* 0x0000002e072e7220 */ /* 0x000fe20000410000 */
[----:B------:R-:W-:Y:S01]  /*c230*/  HADD2.F32 R7, -RZ, R155.H0_H0 ;  /* 0x2000009bff077230 */ /* 0x000fe20000004100 */
[C---:B------:R-:W-:Y:S02]  /*c240*/  FFMA.FTZ R65, R11.reuse, R10, R65 ;  /* 0x0000000a0b417223 */ /* 0x040fe40000010041 */
[----:B------:R-:W-:Y:S02]  /*c250*/  FFMA.FTZ R45, R11, R76, -R45 ;  /* 0x0000004c0b2d7223 */ /* 0x000fe4000001082d */
[----:B------:R-:W-:Y:S01]  /*c260*/  FADD.FTZ R78, R139, R12 ;  /* 0x0000000c8b4e7221 */ /* 0x000fe20000010000 */
[----:B------:R-:W-:Y:S01]  /*c270*/  IADD3 R139, R122, 0xf00, RZ ;  /* 0x00000f007a8b7810 */ /* 0x000fe20007ffe0ff */
[----:B------:R-:W-:-:S02]  /*c280*/  FFMA.FTZ R11, R11, R34, R46 ;  /* 0x000000220b0b7223 */ /* 0x000fc4000001002e */
[----:B------:R-:W-:Y:S02]  /*c290*/  FFMA.FTZ R225, R14, R109, R225 ;  /* 0x0000006d0ee17223 */ /* 0x000fe400000100e1 */
[C---:B------:R-:W-:Y:S02]  /*c2a0*/  FMUL.FTZ R9, R47.reuse, -R33 ;  /* 0x800000212f097220 */ /* 0x040fe40000410000 */
[----:B------:R-:W-:Y:S02]  /*c2b0*/  FMUL.FTZ R47, R47, -R78 ;  /* 0x8000004e2f2f7220 */ /* 0x000fe40000410000 */
[----:B------:R-:W-:Y:S02]  /*c2c0*/  FFMA.FTZ R14, R8, R14, R11 ;  /* 0x0000000e080e7223 */ /* 0x000fe4000001000b */
[----:B------:R-:W-:Y:S02]  /*c2d0*/  FMUL.FTZ R11, R7, R110 ;  /* 0x0000006e070b7220 */ /* 0x000fe40000410000 */
[----:B------:R-:W-:-:S02]  /*c2e0*/  FMUL.FTZ R12, R78, UR36 ;  /* 0x000000244e0c7c20 */ /* 0x000fc40008410000 */
[----:B------:R-:W-:Y:S02]  /*c2f0*/  FADD.FTZ R203, R74, R203 ;  /* 0x000000cb4acb7221 */ /* 0x000fe40000010000 */
[C---:B------:R-:W-:Y:S02]  /*c300*/  FMUL.FTZ R74, R8.reuse, R10 ;  /* 0x0000000a084a7220 */ /* 0x040fe40000410000 */
[----:B------:R-:W-:Y:S02]  /*c310*/  FMUL.FTZ R46, R8, R76 ;  /* 0x0000004c082e7220 */ /* 0x000fe40000410000 */
[C---:B------:R-:W-:Y:S02]  /*c320*/  FFMA.FTZ R8, R48.reuse, R78, -R9 ;  /* 0x0000004e30087223 */ /* 0x040fe40000010809 */
[-C--:B------:R-:W-:Y:S02]  /*c330*/  FFMA.FTZ R47, R48, R33.reuse, R47 ;  /* 0x00000021302f7223 */ /* 0x080fe4000001002f */
[----:B------:R-:W-:-:S02]  /*c340*/  FMUL.FTZ R10, R16, R33 ;  /* 0x00000021100a7220 */ /* 0x000fc40000410000 */
[-C--:B------:R-:W-:Y:S02]  /*c350*/  FFMA.FTZ R16, R16, -R11.reuse, R179 ;  /* 0x8000000b10107223 */ /* 0x080fe400000100b3 */
[C---:B------:R-:W-:Y:S02]  /*c360*/  FMUL.FTZ R9, R33.reuse, UR36 ;  /* 0x0000002421097c20 */ /* 0x040fe40008410000 */
[C---:B------:R-:W-:Y:S02]  /*c370*/  FFMA.FTZ R13, R33.reuse, UR35, -R12 ;  /* 0x00000023210d7c23 */ /* 0x040fe4000801080c */
[-C--:B------:R-:W-:Y:S02]  /*c380*/  FMUL.FTZ R76, R33, R110.reuse ;  /* 0x0000006e214c7220 */ /* 0x080fe40000410000 */
[----:B------:R-:W-:Y:S02]  /*c390*/  FMUL.FTZ R48, R78, R110 ;  /* 0x0000006e4e307220 */ /* 0x000fe40000410000 */
[----:B------:R-:W-:-:S02]  /*c3a0*/  FFMA.FTZ R11, R15, -R11, R180 ;  /* 0x8000000b0f0b7223 */ /* 0x000fc400000100b4 */
[----:B------:R-:W-:Y:S02]  /*c3b0*/  FFMA.FTZ R15, R15, R78, R10 ;  /* 0x0000004e0f0f7223 */ /* 0x000fe4000001000a */
[----:B------:R-:W-:Y:S01]  /*c3c0*/  FADD.FTZ R34, R137, R8 ;  /* 0x0000000889227221 */ /* 0x000fe20000010000 */
[----:B------:R-:W-:Y:S01]  /*c3d0*/  HADD2.F32 R8, -RZ, R156.H0_H0 ;  /* 0x2000009cff087230 */ /* 0x000fe20000004100 */
[----:B------:R-:W-:Y:S01]  /*c3e0*/  FADD.FTZ R138, -R138, R47 ;  /* 0x0000002f8a8a7221 */ /* 0x000fe20000010100 */
[----:B------:R-:W-:Y:S01]  /*c3f0*/  IADD3 R137, R122, 0xe80, RZ ;  /* 0x00000e807a897810 */ /* 0x000fe20007ffe0ff */
[----:B------:R-:W-:Y:S02]  /*c400*/  FFMA.FTZ R10, R78, UR35, R9 ;  /* 0x000000234e0a7c23 */ /* 0x000fe40008010009 */
[C---:B------:R-:W-:Y:S02]  /*c410*/  FMUL.FTZ R67, R16.reuse, R76 ;  /* 0x0000004c10437220 */ /* 0x040fe40000410000 */
[----:B------:R-:W-:-:S02]  /*c420*/  FMUL.FTZ R13, R16, R13 ;  /* 0x0000000d100d7220 */ /* 0x000fc40000410000 */
[-C--:B------:R-:W-:Y:S02]  /*c430*/  FMUL.FTZ R47, R16, R48.reuse ;  /* 0x00000030102f7220 */ /* 0x080fe40000410000 */
[C---:B------:R-:W-:Y:S02]  /*c440*/  FFMA.FTZ R67, R11.reuse, R48, R67 ;  /* 0x000000300b437223 */ /* 0x040fe40000010043 */
[C---:B------:R-:W-:Y:S02]  /*c450*/  FFMA.FTZ R47, R11.reuse, R76, -R47 ;  /* 0x0000004c0b2f7223 */ /* 0x040fe4000001082f */
[----:B------:R-:W-:Y:S02]  /*c460*/  FFMA.FTZ R10, R11, R10, R13 ;  /* 0x0000000a0b0a7223 */ /* 0x000fe4000001000d */
[----:B------:R-:W-:Y:S02]  /*c470*/  FMUL.FTZ R11, R8, R111 ;  /* 0x0000006f080b7220 */ /* 0x000fe40000410000 */
[----:B------:R-:W-:-:S02]  /*c480*/  FMUL.FTZ R9, R49, -R138 ;  /* 0x8000008a31097220 */ /* 0x000fc40000410000 */
[----:B------:R-:W-:Y:S02]  /*c490*/  FMUL.FTZ R49, R49, -R34 ;  /* 0x8000002231317220 */ /* 0x000fe40000410000 */
[----:B------:R-:W-:Y:S02]  /*c4a0*/  FFMA.FTZ R226, R15, R110, R226 ;  /* 0x0000006e0fe27223 */ /* 0x000fe400000100e2 */
[C---:B------:R-:W-:Y:S02]  /*c4b0*/  FMUL.FTZ R48, R7.reuse, R48 ;  /* 0x0000003007307220 */ /* 0x040fe40000410000 */
[C---:B------:R-:W-:Y:S02]  /*c4c0*/  FMUL.FTZ R76, R7.reuse, R76 ;  /* 0x0000004c074c7220 */ /* 0x040fe40000410000 */
[----:B------:R-:W-:Y:S02]  /*c4d0*/  FFMA.FTZ R15, R7, R15, R10 ;  /* 0x0000000f070f7223 */ /* 0x000fe4000001000a */
[----:B------:R-:W-:-:S02]  /*c4e0*/  FFMA.FTZ R7, R18, -R11, R177 ;  /* 0x8000000b12077223 */ /* 0x000fc400000100b1 */
[----:B------:R-:W-:Y:S02]  /*c4f0*/  FMUL.FTZ R12, R34, UR36 ;  /* 0x00000024220c7c20 */ /* 0x000fe40008410000 */
[----:B------:R-:W-:Y:S02]  /*c500*/  FMUL.FTZ R18, R18, R138 ;  /* 0x0000008a12127220 */ /* 0x000fe40000410000 */
[C---:B------:R-:W-:Y:S02]  /*c510*/  FFMA.FTZ R10, R50.reuse, R34, -R9 ;  /* 0x00000022320a7223 */ /* 0x040fe40000010809 */
[----:B------:R-:W-:Y:S02]  /*c520*/  FFMA.FTZ R49, R50, R138, R49 ;  /* 0x0000008a32317223 */ /* 0x000fe40000010031 */
[----:B------:R-:W-:Y:S02]  /*c530*/  FADD.FTZ R201, R14, R201 ;  /* 0x000000c90ec97221 */ /* 0x000fe40000010000 */
[----:B------:R-:W-:-:S02]  /*c540*/  FMUL.FTZ R50, R138, R111 ;  /* 0x0000006f8a327220 */ /* 0x000fc40000410000 */
[----:B------:R-:W-:Y:S02]  /*c550*/  FMUL.FTZ R78, R34, R111 ;  /* 0x0000006f224e7220 */ /* 0x000fe40000410000 */
[C---:B------:R-:W-:Y:S02]  /*c560*/  FMUL.FTZ R9, R138.reuse, UR36 ;  /* 0x000000248a097c20 */ /* 0x040fe40008410000 */
[----:B------:R-:W-:Y:S02]  /*c570*/  FFMA.FTZ R14, R138, UR35, -R12 ;  /* 0x000000238a0e7c23 */ /* 0x000fe4000801080c */
[C---:B------:R-:W-:Y:S02]  /*c580*/  FFMA.FTZ R11, R17.reuse, -R11, R178 ;  /* 0x8000000b110b7223 */ /* 0x040fe400000100b2 */
[----:B------:R-:W-:Y:S02]  /*c590*/  FFMA.FTZ R18, R17, R34, R18 ;  /* 0x0000002211127223 */ /* 0x000fe40000010012 */
[----:B------:R-:W-:-:S02]  /*c5a0*/  FADD.FTZ R17, -R136, R49 ;  /* 0x0000003188117221 */ /* 0x000fc40000010100 */
[C---:B------:R-:W-:Y:S02]  /*c5b0*/  FMUL.FTZ R69, R7.reuse, R50 ;  /* 0x0000003207457220 */ /* 0x040fe40000410000 */
[----:B------:R-:W-:Y:S02]  /*c5c0*/  FMUL.FTZ R49, R7, R78 ;  /* 0x0000004e07317220 */ /* 0x000fe40000410000 */
[----:B------:R-:W-:Y:S01]  /*c5d0*/  FFMA.FTZ R12, R34, UR35, R9 ;  /* 0x00000023220c7c23 */ /* 0x000fe20008010009 */
[----:B------:R-:W-:Y:S01]  /*c5e0*/  HADD2.F32 R34, -RZ, R216.H0_H0 ;  /* 0x200000d8ff227230 */ /* 0x000fe20000004100 */
[----:B------:R-:W-:Y:S01]  /*c5f0*/  FADD.FTZ R16, R135, R10 ;  /* 0x0000000a87107221 */ /* 0x000fe20000010000 */
[----:B------:R-:W-:Y:S01]  /*c600*/  IADD3 R135, R122, 0xe00, RZ ;  /* 0x00000e007a877810 */ /* 0x000fe20007ffe0ff */
[----:B------:R-:W-:Y:S01]  /*c610*/  FMUL.FTZ R14, R7, R14 ;  /* 0x0000000e070e7220 */ /* 0x000fe20000410000 */
[----:B------:R-:W-:Y:S01]  /*c620*/  HADD2.F32 R7, -RZ, R157.H0_H0 ;  /* 0x2000009dff077230 */ /* 0x000fe20000004100 */
[----:B------:R-:W-:-:S02]  /*c630*/  FFMA.FTZ R69, R11, R78, R69 ;  /* 0x0000004e0b457223 */ /* 0x000fc40000010045 */
[----:B------:R-:W-:Y:S02]  /*c640*/  FFMA.FTZ R49, R11, R50, -R49 ;  /* 0x000000320b317223 */ /* 0x000fe40000010831 */
[----:B------:R-:W-:Y:S02]  /*c650*/  FMUL.FTZ R9, R51, -R17 ;  /* 0x8000001133097220 */ /* 0x000fe40000410000 */
[----:B------:R-:W-:Y:S02]  /*c660*/  FFMA.FTZ R11, R11, R12, R14 ;  /* 0x0000000c0b0b7223 */ /* 0x000fe4000001000e */
[----:B------:R-:W-:Y:S02]  /*c670*/  FMUL.FTZ R51, R51, -R16 ;  /* 0x8000001033337220 */ /* 0x000fe40000410000 */
[----:B------:R-:W-:Y:S02]  /*c680*/  FFMA.FTZ R227, R18, R111, R227 ;  /* 0x0000006f12e37223 */ /* 0x000fe400000100e3 */
[----:B------:R-:W-:-:S02]  /*c690*/  FMUL.FTZ R78, R8, R78 ;  /* 0x0000004e084e7220 */ /* 0x000fc40000410000 */
[C---:B------:R-:W-:Y:S02]  /*c6a0*/  FMUL.FTZ R50, R8.reuse, R50 ;  /* 0x0000003208327220 */ /* 0x040fe40000410000 */
[----:B------:R-:W-:Y:S02]  /*c6b0*/  FFMA.FTZ R18, R8, R18, R11 ;  /* 0x0000001208127223 */ /* 0x000fe4000001000b */
[C---:B------:R-:W-:Y:S02]  /*c6c0*/  FFMA.FTZ R51, R52.reuse, R17, R51 ;  /* 0x0000001134337223 */ /* 0x040fe40000010033 */
[----:B------:R-:W-:Y:S02]  /*c6d0*/  FFMA.FTZ R8, R52, R16, -R9 ;  /* 0x0000001034087223 */ /* 0x000fe40000010809 */
[----:B------:R-:W-:Y:S02]  /*c6e0*/  FMUL.FTZ R11, R7, R112 ;  /* 0x00000070070b7220 */ /* 0x000fe40000410000 */
[----:B------:R-:W-:-:S02]  /*c6f0*/  FMUL.FTZ R9, R17, UR36 ;  /* 0x0000002411097c20 */ /* 0x000fc40008410000 */
[----:B------:R-:W-:Y:S02]  /*c700*/  FMUL.FTZ R10, R20, R17 ;  /* 0x00000011140a7220 */ /* 0x000fe40000410000 */
[----:B------:R-:W-:Y:S02]  /*c710*/  FADD.FTZ R134, -R134, R51 ;  /* 0x0000003386867221 */ /* 0x000fe40000010100 */
[----:B------:R-:W-:Y:S01]  /*c720*/  FADD.FTZ R8, R133, R8 ;  /* 0x0000000885087221 */ /* 0x000fe20000010000 */
[----:B------:R-:W-:Y:S01]  /*c730*/  IADD3 R133, R122, 0xd80, RZ ;  /* 0x00000d807a857810 */ /* 0x000fe20007ffe0ff */
[-C--:B------:R-:W-:Y:S02]  /*c740*/  FFMA.FTZ R20, R20, -R11.reuse, R175 ;  /* 0x8000000b14147223 */ /* 0x080fe400000100af */
[----:B------:R-:W-:Y:S02]  /*c750*/  FFMA.FTZ R11, R19, -R11, R176 ;  /* 0x8000000b130b7223 */ /* 0x000fe400000100b0 */
[----:B------:R-:W-:-:S02]  /*c760*/  FFMA.FTZ R12, R16, UR35, R9 ;  /* 0x00000023100c7c23 */ /* 0x000fc40008010009 */
[----:B------:R-:W-:Y:S02]  /*c770*/  FFMA.FTZ R19, R19, R16, R10 ;  /* 0x0000001013137223 */ /* 0x000fe4000001000a */
[C---:B------:R-:W-:Y:S02]  /*c780*/  FMUL.FTZ R9, R53.reuse, -R134 ;  /* 0x8000008635097220 */ /* 0x040fe40000410000 */
[----:B------:R-:W-:Y:S02]  /*c790*/  FMUL.FTZ R10, R16, UR36 ;  /* 0x00000024100a7c20 */ /* 0x000fe40008410000 */
[----:B------:R-:W-:Y:S02]  /*c7a0*/  FMUL.FTZ R53, R53, -R8 ;  /* 0x8000000835357220 */ /* 0x000fe40000410000 */
[----:B------:R-:W-:Y:S02]  /*c7b0*/  FFMA.FTZ R13, R17, UR35, -R10 ;  /* 0x00000023110d7c23 */ /* 0x000fe4000801080a */
[----:B------:R-:W-:-:S02]  /*c7c0*/  FFMA.FTZ R53, R54, R134, R53 ;  /* 0x0000008636357223 */ /* 0x000fc40000010035 */
[----:B------:R-:W-:Y:S02]  /*c7d0*/  FFMA.FTZ R10, R54, R8, -R9 ;  /* 0x00000008360a7223 */ /* 0x000fe40000010809 */
[----:B------:R-:W-:Y:S02]  /*c7e0*/  FADD.FTZ R132, -R132, R53 ;  /* 0x0000003584847221 */ /* 0x000fe40000010100 */
[----:B------:R-:W-:Y:S02]  /*c7f0*/  FADD.FTZ R131, R131, R10 ;  /* 0x0000000a83837221 */ /* 0x000fe40000010000 */
[----:B------:R-:W-:Y:S02]  /*c800*/  FMUL.FTZ R14, R16, R112 ;  /* 0x00000070100e7220 */ /* 0x000fe40000410000 */
[----:B------:R-:W-:Y:S02]  /*c810*/  FMUL.FTZ R13, R20, R13 ;  /* 0x0000000d140d7220 */ /* 0x000fe40000410000 */
[----:B------:R-:W-:-:S02]  /*c820*/  FMUL.FTZ R9, R55, -R132 ;  /* 0x8000008437097220 */ /* 0x000fc40000410000 */
[----:B------:R-:W-:Y:S02]  /*c830*/  FMUL.FTZ R55, R55, -R131 ;  /* 0x8000008337377220 */ /* 0x000fe40000410000 */
[----:B------:R-:W-:Y:S02]  /*c840*/  FMUL.FTZ R94, R17, R112 ;  /* 0x00000070115e7220 */ /* 0x000fe40000410000 */
[----:B------:R-:W-:Y:S02]  /*c850*/  FMUL.FTZ R52, R20, R14 ;  /* 0x0000000e14347220 */ /* 0x000fe40000410000 */
[----:B------:R-:W-:Y:S02]  /*c860*/  FFMA.FTZ R12, R11, R12, R13 ;  /* 0x0000000c0b0c7223 */ /* 0x000fe4000001000d */
[----:B------:R-:W-:Y:S02]  /*c870*/  FFMA.FTZ R17, R56, R132, R55 ;  /* 0x0000008438117223 */ /* 0x000fe40000010037 */
[----:B------:R-:W-:-:S02]  /*c880*/  FMUL.FTZ R51, R20, R94 ;  /* 0x0000005e14337220 */ /* 0x000fc40000410000 */
[----:B------:R-:W-:Y:S02]  /*c890*/  FFMA.FTZ R52, R11, R94, -R52 ;  /* 0x0000005e0b347223 */ /* 0x000fe40000010834 */
[----:B------:R-:W-:Y:S02]  /*c8a0*/  FFMA.FTZ R10, R56, R131, -R9 ;  /* 0x00000083380a7223 */ /* 0x000fe40000010809 */
[C---:B------:R-:W-:Y:S02]  /*c8b0*/  FMUL.FTZ R54, R7.reuse, R14 ;  /* 0x0000000e07367220 */ /* 0x040fe40000410000 */
[C---:B------:R-:W-:Y:S02]  /*c8c0*/  FMUL.FTZ R94, R7.reuse, R94 ;  /* 0x0000005e075e7220 */ /* 0x040fe40000410000 */
[----:B------:R-:W-:Y:S02]  /*c8d0*/  FFMA.FTZ R16, R7, R19, R12 ;  /* 0x0000001307107223 */ /* 0x000fe4000001000c */
[----:B------:R-:W-:-:S02]  /*c8e0*/  FMUL.FTZ R9, R143, R113 ;  /* 0x000000718f097220 */ /* 0x000fc40000410000 */
[----:B------:R-:W-:Y:S02]  /*c8f0*/  FMUL.FTZ R7, R22, R134 ;  /* 0x0000008616077220 */ /* 0x000fe40000410000 */
[----:B------:R-:W-:Y:S02]  /*c900*/  FADD.FTZ R17, -R130, R17 ;  /* 0x0000001182117221 */ /* 0x000fe40000010100 */
[----:B------:R-:W-:Y:S02]  /*c910*/  FFMA.FTZ R51, R11, R14, R51 ;  /* 0x0000000e0b337223 */ /* 0x000fe40000010033 */
[----:B------:R-:W-:Y:S02]  /*c920*/  FADD.FTZ R129, R129, R10 ;  /* 0x0000000a81817221 */ /* 0x000fe40000010000 */
[C---:B------:R-:W-:Y:S02]  /*c930*/  FFMA.FTZ R11, R21.reuse, -R9, R174 ;  /* 0x80000009150b7223 */ /* 0x040fe400000100ae */
[----:B------:R-:W-:-:S02]  /*c940*/  FFMA.FTZ R21, R21, R8, R7 ;  /* 0x0000000815157223 */ /* 0x000fc40000010007 */
[C---:B------:R-:W-:Y:S02]  /*c950*/  FMUL.FTZ R7, R57.reuse, -R17 ;  /* 0x8000001139077220 */ /* 0x040fe40000410000 */
[----:B------:R-:W-:Y:S02]  /*c960*/  FMUL.FTZ R57, R57, -R129 ;  /* 0x8000008139397220 */ /* 0x000fe40000410000 */
[----:B------:R-:W-:Y:S02]  /*c970*/  FFMA.FTZ R13, R22, -R9, R173 ;  /* 0x80000009160d7223 */ /* 0x000fe400000100ad */
[C---:B------:R-:W-:Y:S02]  /*c980*/  FFMA.FTZ R57, R58.reuse, R17, R57 ;  /* 0x000000113a397223 */ /* 0x040fe40000010039 */
[----:B------:R-:W-:Y:S01]  /*c990*/  FFMA.FTZ R10, R58, R129, -R7 ;  /* 0x000000813a0a7223 */ /* 0x000fe20000010807 */
[----:B------:R-:W-:Y:S01]  /*c9a0*/  HADD2.F32 R7, -RZ, R208.H0_H0 ;  /* 0x200000d0ff077230 */ /* 0x000fe20000004100 */
[----:B------:R-:W-:-:S02]  /*c9b0*/  FMUL.FTZ R9, R134, UR36 ;  /* 0x0000002486097c20 */ /* 0x000fc40008410000 */
[----:B------:R-:W-:Y:S02]  /*c9c0*/  FADD.FTZ R128, -R128, R57 ;  /* 0x0000003980807221 */ /* 0x000fe40000010100 */
[----:B------:R-:W-:Y:S02]  /*c9d0*/  FADD.FTZ R200, R15, R200 ;  /* 0x000000c80fc87221 */ /* 0x000fe40000010000 */
[----:B------:R-:W-:Y:S02]  /*c9e0*/  FADD.FTZ R199, R18, R199 ;  /* 0x000000c712c77221 */ /* 0x000fe40000010000 */
[C---:B------:R-:W-:Y:S02]  /*c9f0*/  FMUL.FTZ R15, R8.reuse, UR36 ;  /* 0x00000024080f7c20 */ /* 0x040fe40008410000 */
[----:B------:R-:W-:Y:S02]  /*ca00*/  FADD.FTZ R127, R127, R10 ;  /* 0x0000000a7f7f7221 */ /* 0x000fe40000010000 */
[----:B------:R-:W-:-:S02]  /*ca10*/  FFMA.FTZ R18, R8, UR35, R9 ;  /* 0x0000002308127c23 */ /* 0x000fc40008010009 */
[-C--:B------:R-:W-:Y:S02]  /*ca20*/  FMUL.FTZ R58, R8, R113.reuse ;  /* 0x00000071083a7220 */ /* 0x080fe40000410000 */
[C---:B------:R-:W-:Y:S02]  /*ca30*/  FMUL.FTZ R8, R59.reuse, -R128 ;  /* 0x800000803b087220 */ /* 0x040fe40000410000 */
[C---:B------:R-:W-:Y:S02]  /*ca40*/  FFMA.FTZ R12, R134.reuse, UR35, -R15 ;  /* 0x00000023860c7c23 */ /* 0x040fe4000801080f */
[----:B------:R-:W-:Y:S02]  /*ca50*/  FMUL.FTZ R56, R134, R113 ;  /* 0x0000007186387220 */ /* 0x000fe40000410000 */
[-C--:B------:R-:W-:Y:S02]  /*ca60*/  FMUL.FTZ R59, R59, -R127.reuse ;  /* 0x8000007f3b3b7220 */ /* 0x080fe40000410000 */
[----:B------:R-:W-:-:S02]  /*ca70*/  FFMA.FTZ R8, R80, R127, -R8 ;  /* 0x0000007f50087223 */ /* 0x000fc40000010808 */
[C---:B------:R-:W-:Y:S02]  /*ca80*/  FMUL.FTZ R55, R13.reuse, R56 ;  /* 0x000000380d377220 */ /* 0x040fe40000410000 */
[C---:B------:R-:W-:Y:S02]  /*ca90*/  FMUL.FTZ R12, R13.reuse, R12 ;  /* 0x0000000c0d0c7220 */ /* 0x040fe40000410000 */
[----:B------:R-:W-:Y:S02]  /*caa0*/  FMUL.FTZ R53, R13, R58 ;  /* 0x0000003a0d357220 */ /* 0x000fe40000410000 */
[----:B------:R-:W-:Y:S02]  /*cab0*/  FFMA.FTZ R59, R80, R128, R59 ;  /* 0x00000080503b7223 */ /* 0x000fe4000001003b */
[----:B------:R-:W-:Y:S02]  /*cac0*/  FMUL.FTZ R9, R7, R114 ;  /* 0x0000007207097220 */ /* 0x000fe40000410000 */
[----:B------:R-:W-:-:S02]  /*cad0*/  FMUL.FTZ R13, R131, UR36 ;  /* 0x00000024830d7c20 */ /* 0x000fc40008410000 */
[----:B------:R-:W-:Y:S02]  /*cae0*/  FADD.FTZ R125, R125, R8 ;  /* 0x000000087d7d7221 */ /* 0x000fe40000010000 */
[----:B------:R-:W-:Y:S02]  /*caf0*/  FMUL.FTZ R8, R132, UR36 ;  /* 0x0000002484087c20 */ /* 0x000fe40008410000 */
[C---:B------:R-:W-:Y:S02]  /*cb00*/  FFMA.FTZ R55, R11.reuse, R58, R55 ;  /* 0x0000003a0b377223 */ /* 0x040fe40000010037 */
[C---:B------:R-:W-:Y:S02]  /*cb10*/  FFMA.FTZ R53, R11.reuse, R56, -R53 ;  /* 0x000000380b357223 */ /* 0x040fe40000010835 */
[----:B------:R-:W-:Y:S02]  /*cb20*/  FFMA.FTZ R18, R11, R18, R12 ;  /* 0x000000120b127223 */ /* 0x000fe4000001000c */
[----:B------:R-:W-:-:S02]  /*cb30*/  FADD.FTZ R126, -R126, R59 ;  /* 0x0000003b7e7e7221 */ /* 0x000fc40000010100 */
[----:B------:R-:W-:Y:S02]  /*cb40*/  FFMA.FTZ R11, R23, -R9, R172 ;  /* 0x80000009170b7223 */ /* 0x000fe400000100ac */
[C---:B------:R-:W-:Y:S02]  /*cb50*/  FFMA.FTZ R10, R132.reuse, UR35, -R13 ;  /* 0x00000023840a7c23 */ /* 0x040fe4000801080d */
[-C--:B------:R-:W-:Y:S02]  /*cb60*/  FMUL.FTZ R80, R132, R114.reuse ;  /* 0x0000007284507220 */ /* 0x080fe40000410000 */
[C---:B------:R-:W-:Y:S02]  /*cb70*/  FMUL.FTZ R130, R131.reuse, R114 ;  /* 0x0000007283827220 */ /* 0x040fe40000410000 */
[----:B------:R-:W-:Y:S02]  /*cb80*/  FFMA.FTZ R12, R131, UR35, R8 ;  /* 0x00000023830c7c23 */ /* 0x000fe40008010008 */
[----:B------:R-:W-:-:S02]  /*cb90*/  FMUL.FTZ R8, R81, -R126 ;  /* 0x8000007e51087220 */ /* 0x000fc40000410000 */
[----:B------:R-:W-:Y:S02]  /*cba0*/  FFMA.FTZ R9, R24, -R9, R171 ;  /* 0x8000000918097223 */ /* 0x000fe400000100ab */
[C---:B------:R-:W-:Y:S02]  /*cbb0*/  FMUL.FTZ R59, R11.reuse, R80 ;  /* 0x000000500b3b7220 */ /* 0x040fe40000410000 */
[C---:B------:R-:W-:Y:S02]  /*cbc0*/  FMUL.FTZ R13, R11.reuse, R10 ;  /* 0x0000000a0b0d7220 */ /* 0x040fe40000410000 */
[----:B------:R-:W-:Y:S02]  /*cbd0*/  FMUL.FTZ R57, R11, R130 ;  /* 0x000000820b397220 */ /* 0x000fe40000410000 */
[-C--:B------:R-:W-:Y:S02]  /*cbe0*/  FMUL.FTZ R81, R81, -R125.reuse ;  /* 0x8000007d51517220 */ /* 0x080fe40000410000 */
[----:B------:R-:W-:-:S02]  /*cbf0*/  FFMA.FTZ R10, R82, R125, -R8 ;  /* 0x0000007d520a7223 */ /* 0x000fc40000010808 */
[C---:B------:R-:W-:Y:S02]  /*cc00*/  FFMA.FTZ R59, R9.reuse, R130, R59 ;  /* 0x00000082093b7223 */ /* 0x040fe4000001003b */
[C---:B------:R-:W-:Y:S02]  /*cc10*/  FFMA.FTZ R57, R9.reuse, R80, -R57 ;  /* 0x0000005009397223 */ /* 0x040fe40000010839 */
[----:B------:R-:W-:Y:S01]  /*cc20*/  FFMA.FTZ R8, R9, R12, R13 ;  /* 0x0000000c09087223 */ /* 0x000fe2000001000d */
[----:B------:R-:W-:Y:S01]  /*cc30*/  HADD2.F32 R9, -RZ, R218.H0_H0 ;  /* 0x200000daff097230 */ /* 0x000fe20000004100 */
[----:B------:R-:W-:Y:S02]  /*cc40*/  FMUL.FTZ R23, R23, R132 ;  /* 0x0000008417177220 */ /* 0x000fe40000410000 */
[----:B------:R-:W-:Y:S02]  /*cc50*/  FFMA.FTZ R81, R82, R126, R81 ;  /* 0x0000007e52517223 */ /* 0x000fe40000010051 */
[----:B------:R-:W-:Y:S01]  /*cc60*/  FADD.FTZ R202, R35, R202 ;  /* 0x000000ca23ca7221 */ /* 0x000fe20000010000 */
[----:B------:R-:W-:Y:S01]  /*cc70*/  HADD2.F32 R35, -RZ, R217.H0_H0 ;  /* 0x200000d9ff237230 */ /* 0x000fe20000004100 */
[----:B------:R-:W-:Y:S01]  /*cc80*/  FFMA.FTZ R24, R24, R131, R23 ;  /* 0x0000008318187223 */ /* 0x000fe20000010017 */
[----:B------:R-:W-:Y:S01]  /*cc90*/  IADD3 R131, R122, 0xd00, RZ ;  /* 0x00000d007a837810 */ /* 0x000fe20007ffe0ff */
[----:B------:R-:W-:-:S02]  /*cca0*/  FMUL.FTZ R23, R9, R118 ;  /* 0x0000007609177220 */ /* 0x000fc40000410000 */
[----:B------:R-:W-:Y:S02]  /*ccb0*/  FADD.FTZ R124, -R124, R81 ;  /* 0x000000517c7c7221 */ /* 0x000fe40000010100 */
[----:B------:R-:W-:Y:S02]  /*ccc0*/  FMUL.FTZ R15, R35, R117 ;  /* 0x00000075230f7220 */ /* 0x000fe40000410000 */
[-C--:B------:R-:W-:Y:S02]  /*ccd0*/  FFMA.FTZ R33, R32, -R23.reuse, R210 ;  /* 0x8000001720217223 */ /* 0x080fe400000100d2 */
[----:B------:R-:W-:Y:S02]  /*cce0*/  FADD.FTZ R123, R123, R10 ;  /* 0x0000000a7b7b7221 */ /* 0x000fe40000010000 */
[----:B------:R-:W-:Y:S02]  /*ccf0*/  FFMA.FTZ R23, R31, -R23, R209 ;  /* 0x800000171f177223 */ /* 0x000fe400000100d1 */
[----:B------:R-:W-:-:S02]  /*cd00*/  FMUL.FTZ R14, R124, R118 ;  /* 0x000000767c0e7220 */ /* 0x000fc40000410000 */
[-C--:B------:R-:W-:Y:S02]  /*cd10*/  FFMA.FTZ R22, R29, -R15.reuse, R211 ;  /* 0x8000000f1d167223 */ /* 0x080fe400000100d3 */
[----:B------:R-:W-:Y:S02]  /*cd20*/  FFMA.FTZ R15, R30, -R15, R212 ;  /* 0x8000000f1e0f7223 */ /* 0x000fe400000100d4 */
[----:B------:R-:W-:Y:S02]  /*cd30*/  FMUL.FTZ R12, R123, R118 ;  /* 0x000000767b0c7220 */ /* 0x000fe40000410000 */
[-C--:B------:R-:W-:Y:S02]  /*cd40*/  FMUL.FTZ R10, R126, R117.reuse ;  /* 0x000000757e0a7220 */ /* 0x080fe40000410000 */
[----:B------:R-:W-:Y:S02]  /*cd50*/  FMUL.FTZ R11, R23, R14 ;  /* 0x0000000e170b7220 */ /* 0x000fe40000410000 */
[----:B------:R-:W-:Y:S01]  /*cd60*/  FFMA.FTZ R228, R19, R112, R228 ;  /* 0x0000007013e47223 */ /* 0x000fe200000100e4 */
[----:B------:R-:W-:Y:S01]  /*cd70*/  SHF.L.U32 R19, R122, 0x5, RZ ;  /* 0x000000057a137819 */ /* 0x000fe200000006ff */
[----:B------:R-:W-:-:S02]  /*cd80*/  FMUL.FTZ R132, R125, R117 ;  /* 0x000000757d847220 */ /* 0x000fc40000410000 */
[----:B------:R-:W-:Y:S01]  /*cd90*/  FMUL.FTZ R75, R15, R10 ;  /* 0x0000000a0f4b7220 */ /* 0x000fe20000410000 */
[----:B------:R-:W-:Y:S01]  /*cda0*/  IADD3 R20, R19, 0x1, RZ ;  /* 0x0000000113147810 */ /* 0x000fe20007ffe0ff */
[-C--:B------:R-:W-:Y:S01]  /*cdb0*/  FFMA.FTZ R11, R33, R12.reuse, R11 ;  /* 0x0000000c210b7223 */ /* 0x080fe2000001000b */
[----:B------:R-:W-:Y:S01]  /*cdc0*/  IADD3 R145, R19, 0x2, RZ ;  /* 0x0000000213917810 */ /* 0x000fe20007ffe0ff */
[-C--:B------:R-:W-:Y:S01]  /*cdd0*/  FMUL.FTZ R13, R23, R12.reuse ;  /* 0x0000000c170d7220 */ /* 0x080fe20000410000 */
[----:B------:R-:W-:Y:S01]  /*cde0*/  IADD3 R146, R19, 0x3, RZ ;  /* 0x0000000313927810 */ /* 0x000fe20007ffe0ff */
[----:B------:R-:W-:Y:S01]  /*cdf0*/  FMUL.FTZ R82, R9, R12 ;  /* 0x0000000c09527220 */ /* 0x000fe20000410000 */
[-C--:B------:R-:W-:Y:S01]  /*ce00*/  LEA.HI.SX32 R20, R20, R19.reuse, 0x1b ;  /* 0x0000001314147211 */ /* 0x080fe200078fdaff */
[----:B------:R-:W-:Y:S01]  /*ce10*/  FFMA.FTZ R12, R22, R132, R75 ;  /* 0x00000084160c7223 */ /* 0x000fe2000001004b */
[-C--:B------:R-:W-:Y:S01]  /*ce20*/  LEA.HI.SX32 R145, R145, R19.reuse, 0x1b ;  /* 0x0000001391917211 */ /* 0x080fe200078fdaff */
[----:B------:R-:W-:Y:S01]  /*ce30*/  FADD.FTZ R11, RZ, R11 ;  /* 0x0000000bff0b7221 */ /* 0x000fe20000010000 */
[-C--:B------:R-:W-:Y:S01]  /*ce40*/  LEA.HI.SX32 R146, R146, R19.reuse, 0x1b ;  /* 0x0000001392927211 */ /* 0x080fe200078fdaff */
[----:B------:R-:W-:Y:S01]  /*ce50*/  FMUL.FTZ R77, R34, R116 ;  /* 0x00000074224d7220 */ /* 0x000fe20000410000 */
[----:B------:R-:W-:Y:S01]  /*ce60*/  LEA.HI.SX32 R19, R19, R19, 0x1b ;  /* 0x0000001313137211 */ /* 0x000fe200078fdaff */
[----:B------:R-:W-:-:S02]  /*ce70*/  FFMA.FTZ R71, R33, R14, -R13 ;  /* 0x0000000e21477223 */ /* 0x000fc4000001080d */
[----:B------:R-:W-:Y:S02]  /*ce80*/  FADD.FTZ R75, R11, R12 ;  /* 0x0000000c0b4b7221 */ /* 0x000fe40000010000 */
[-C--:B------:R-:W-:Y:S01]  /*ce90*/  FFMA.FTZ R13, R28, -R77.reuse, R214 ;  /* 0x8000004d1c0d7223 */ /* 0x080fe200000100d6 */
[----:B------:R0:W-:Y:S01]  /*cea0*/  STS [R19.X4+0x4200], R82 ;  /* 0x0042005213007388 */ /* 0x0001e20000004800 */
[----:B------:R-:W-:Y:S02]  /*ceb0*/  FFMA.FTZ R12, R27, -R77, R213 ;  /* 0x8000004d1b0c7223 */ /* 0x000fe400000100d5 */
[----:B------:R-:W-:Y:S02]  /*cec0*/  FMUL.FTZ R11, R15, R132 ;  /* 0x000000840f0b7220 */ /* 0x000fe40000410000 */
[----:B------:R-:W-:Y:S02]  /*ced0*/  FMUL.FTZ R77, R127, R116 ;  /* 0x000000747f4d7220 */ /* 0x000fe40000410000 */
[----:B------:R-:W-:Y:S01]  /*cee0*/  FMUL.FTZ R73, R9, R14 ;  /* 0x0000000e09497220 */ /* 0x000fe20000410000 */
[----:B------:R-:W-:Y:S01]  /*cef0*/  HADD2.F32 R14, -RZ, R215.H0_H0 ;  /* 0x200000d7ff0e7230 */ /* 0x000fe20000004100 */
[----:B------:R-:W-:-:S02]  /*cf00*/  FMUL.FTZ R79, R128, R116 ;  /* 0x00000074804f7220 */ /* 0x000fc40000410000 */
[----:B------:R-:W-:Y:S01]  /*cf10*/  FFMA.FTZ R134, R22, R10, -R11 ;  /* 0x0000000a16867223 */ /* 0x000fe2000001080b */
[----:B------:R1:W-:Y:S01]  /*cf20*/  STS [R20.X4+0x4204], R73 ;  /* 0x0042044914007388 */ /* 0x0003e20000004800 */
[----:B------:R-:W-:Y:S02]  /*cf30*/  FADD.FTZ R71, RZ, R71 ;  /* 0x00000047ff477221 */ /* 0x000fe40000010000 */
[C---:B------:R-:W-:Y:S02]  /*cf40*/  FMUL.FTZ R136, R12.reuse, R77 ;  /* 0x0000004d0c887220 */ /* 0x040fe40000410000 */
[-C--:B0-----:R-:W-:Y:S02]  /*cf50*/  FMUL.FTZ R82, R12, R79.reuse ;  /* 0x0000004f0c527220 */ /* 0x081fe40000410000 */
[----:B------:R-:W-:Y:S02]  /*cf60*/  FADD.FTZ R71, R71, R134 ;  /* 0x0000008647477221 */ /* 0x000fe40000010000 */
[----:B------:R-:W-:-:S02]  /*cf70*/  FFMA.FTZ R136, R13, R79, -R136 ;  /* 0x0000004f0d887223 */ /* 0x000fc40000010888 */
[----:B-1----:R-:W-:Y:S02]  /*cf80*/  FMUL.FTZ R73, R14, R115 ;  /* 0x000000730e497220 */ /* 0x002fe40000410000 */
[----:B------:R-:W-:Y:S02]  /*cf90*/  FFMA.FTZ R82, R13, R77, R82 ;  /* 0x0000004d0d527223 */ /* 0x000fe40000010052 */
[----:B------:R-:W-:Y:S02]  /*cfa0*/  FFMA.FTZ R11, R26, -R73, R169 ;  /* 0x800000491a0b7223 */ /* 0x000fe400000100a9 */
[-C--:B------:R-:W-:Y:S02]  /*cfb0*/  FMUL.FTZ R95, R17, R115.reuse ;  /* 0x00000073115f7220 */ /* 0x080fe40000410000 */
[----:B------:R-:W-:Y:S02]  /*cfc0*/  FADD.FTZ R136, R71, R136 ;  /* 0x0000008847887221 */ /* 0x000fe40000010000 */
[----:B------:R-:W-:-:S02]  /*cfd0*/  FMUL.FTZ R81, R129, R115 ;  /* 0x0000007381517220 */ /* 0x000fc40000410000 */
[----:B------:R-:W-:Y:S02]  /*cfe0*/  FMUL.FTZ R71, R35, R10 ;  /* 0x0000000a23477220 */ /* 0x000fe40000410000 */
[----:B------:R-:W-:Y:S02]  /*cff0*/  FFMA.FTZ R10, R25, -R73, R170 ;  /* 0x80000049190a7223 */ /* 0x000fe400000100aa */
[----:B------:R-:W-:Y:S02]  /*d000*/  FADD.FTZ R75, R75, R82 ;  /* 0x000000524b4b7221 */ /* 0x000fe40000010000 */
[C---:B------:R-:W-:Y:S02]  /*d010*/  FMUL.FTZ R73, R11.reuse, R95 ;  /* 0x0000005f0b497220 */ /* 0x040fe40000410000 */
[-C--:B------:R-:W-:Y:S02]  /*d020*/  FMUL.FTZ R82, R11, R81.reuse ;  /* 0x000000510b527220 */ /* 0x080fe40000410000 */
[----:B------:R-:W-:-:S02]  /*d030*/  FFMA.FTZ R134, R10, R81, R73 ;  /* 0x000000510a867223 */ /* 0x000fc40000010049 */
[----:B------:R-:W-:Y:S02]  /*d040*/  FFMA.FTZ R73, R10, R95, -R82 ;  /* 0x0000005f0a497223 */ /* 0x000fe40000010852 */
[----:B------:R-:W-:Y:S01]  /*d050*/  FADD.FTZ R134, R75, R134 ;  /* 0x000000864b867221 */ /* 0x000fe20000010000 */
[----:B------:R-:W-:Y:S01]  /*d060*/  IADD3 R75, R122, 0xa80, RZ ;  /* 0x00000a807a4b7810 */ /* 0x000fe20007ffe0ff */
        /* <DEDUP_REMOVED lines=8> */
[----:B------:R-:W-:-:S02]  /*d0f0*/  FADD.FTZ R53, R136, R53 ;  /* 0x0000003588357221 */ /* 0x000fc40000010000 */
[----:B------:R-:W-:Y:S02]  /*d100*/  FMUL.FTZ R132, R35, R132 ;  /* 0x0000008423847220 */ /* 0x000fe40000410000 */
[----:B------:R-:W-:Y:S01]  /*d110*/  FADD.FTZ R52, R53, R52 ;  /* 0x0000003435347221 */ /* 0x000fe20000010000 */
[----:B------:R-:W-:Y:S01]  /*d120*/  IADD3 R53, R122, 0x500, RZ ;  /* 0x000005007a357810 */ /* 0x000fe20007ffe0ff */
[----:B------:R-:W-:Y:S01]  /*d130*/  FADD.FTZ R134, R134, R51 ;  /* 0x0000003386867221 */ /* 0x000fe20000010000 */
[----:B------:R0:W-:Y:S01]  /*d140*/  STS [R145.X4+0x4208], R132 ;  /* 0x0042088491007388 */ /* 0x0001e20000004800 */
[----:B------:R-:W-:Y:S01]  /*d150*/  FADD.FTZ R52, R52, R49 ;  /* 0x0000003134347221 */ /* 0x000fe20000010000 */
[----:B------:R-:W-:Y:S01]  /*d160*/  IADD3 R49, R122, 0x400, RZ ;  /* 0x000004007a317810 */ /* 0x000fe20007ffe0ff */
[----:B------:R-:W-:Y:S01]  /*d170*/  FADD.FTZ R134, R134, R69 ;  /* 0x0000004586867221 */ /* 0x000fe20000010000 */
[----:B------:R1:W-:Y:S01]  /*d180*/  STS [R146.X4+0x420c], R71 ;  /* 0x00420c4792007388 */ /* 0x0003e20000004800 */
[----:B------:R-:W-:Y:S01]  /*d190*/  FMUL.FTZ R82, R34, R77 ;  /* 0x0000004d22527220 */ /* 0x000fe20000410000 */
[----:B------:R-:W-:Y:S01]  /*d1a0*/  IADD3 R51, R122, 0x480, RZ ;  /* 0x000004807a337810 */ /* 0x000fe20007ffe0ff */
[C---:B------:R-:W-:Y:S01]  /*d1b0*/  FMUL.FTZ R138, R14.reuse, R81 ;  /* 0x000000510e8a7220 */ /* 0x040fe20000410000 */
[----:B------:R2:W-:Y:S01]  /*d1c0*/  STS [R19.X4+0x4230], R54 ;  /* 0x0042303613007388 */ /* 0x0005e20000004800 */
[----:B------:R-:W-:Y:S01]  /*d1d0*/  FMUL.FTZ R140, R14, R95 ;  /* 0x0000005f0e8c7220 */ /* 0x000fe20000410000 */
[----:B------:R-:W-:Y:S01]  /*d1e0*/  IADD3 R69, R122, 0x900, RZ ;  /* 0x000009007a457810 */ /* 0x000fe20007ffe0ff */
[----:B0-----:R-:W-:Y:S01]  /*d1f0*/  FMUL.FTZ R132, R34, R79 ;  /* 0x0000004f22847220 */ /* 0x001fe20000410000 */
[----:B------:R-:W-:Y:S01]  /*d200*/  STS [R19.X4+0x4210], R82 ;  /* 0x0042105213007388 */ /* 0x000fe20000004800 */
[C---:B------:R-:W-:Y:S01]  /*d210*/  FMUL.FTZ R130, R7.reuse, R130 ;  /* 0x0000008207827220 */ /* 0x040fe20000410000 */
[C---:B-1----:R-:W-:Y:S01]  /*d220*/  IADD3 R71, R122.reuse, 0x980, RZ ;  /* 0x000009807a477810 */ /* 0x042fe20007ffe0ff */
[----:B------:R-:W-:Y:S01]  /*d230*/  FMUL.FTZ R80, R7, R80 ;  /* 0x0000005007507220 */ /* 0x000fe20000410000 */
[----:B------:R-:W-:Y:S01]  /*d240*/  STS [R19.X4+0x4214], R132 ;  /* 0x0042148413007388 */ /* 0x000fe20000004800 */
[C---:B------:R-:W-:Y:S01]  /*d250*/  FMUL.FTZ R58, R143.reuse, R58 ;  /* 0x0000003a8f3a7220 */ /* 0x040fe20000410000 */
[----:B------:R-:W-:Y:S01]  /*d260*/  IADD3 R77, R122, 0xb00, RZ ;  /* 0x00000b007a4d7810 */ /* 0x000fe20007ffe0ff */
[----:B------:R-:W-:Y:S01]  /*d270*/  FMUL.FTZ R56, R143, R56 ;  /* 0x000000388f387220 */ /* 0x000fe20000410000 */
        /* <DEDUP_REMOVED lines=15> */
[----:B------:R-:W-:Y:S01]  /*d370*/  FADD.FTZ R42, R65, R42 ;  /* 0x0000002a412a7221 */ /* 0x000fe20000010000 */
[----:B------:R-:W-:Y:S01]  /*d380*/  STS [R19.X4+0x4228], R58 ;  /* 0x0042283a13007388 */ /* 0x000fe20000004800 */
[----:B------:R-:W-:Y:S01]  /*d390*/  FADD.FTZ R149, R41, R40 ;  /* 0x0000002829957221 */ /* 0x000fe20000010000 */
[----:B------:R-:W-:Y:S01]  /*d3a0*/  IADD3 R41, R122, 0x180, RZ ;  /* 0x000001807a297810 */ /* 0x000fe20007ffe0ff */
[----:B------:R-:W-:Y:S01]  /*d3b0*/  FADD.FTZ R148, R42, R39 ;  /* 0x000000272a947221 */ /* 0x000fe20000010000 */
[----:B------:R-:W-:Y:S01]  /*d3c0*/  STS [R19.X4+0x422c], R56 ;  /* 0x00422c3813007388 */ /* 0x000fe20000004800 */
[----:B------:R-:W-:Y:S01]  /*d3d0*/  IADD3 R39, R122, 0x100, RZ ;  /* 0x000001007a277810 */ /* 0x000fe20007ffe0ff */
[----:B------:R-:W-:Y:S01]  /*d3e0*/  FMUL.FTZ R210, R102, R210 ;  /* 0x000000d266d27220 */ /* 0x000fe20000410000 */
[C---:B------:R-:W-:Y:S01]  /*d3f0*/  IADD3 R65, R122.reuse, 0x800, RZ ;  /* 0x000008007a417810 */ /* 0x040fe20007ffe0ff */
[----:B------:R-:W-:Y:S01]  /*d400*/  STS [R19.X4+0x4234], R94 ;  /* 0x0042345e13007388 */ /* 0x000fe20000004800 */
[C---:B------:R-:W-:Y:S01]  /*d410*/  IADD3 R79, R122.reuse, 0xb80, RZ ;  /* 0x00000b807a4f7810 */ /* 0x040fe20007ffe0ff */
[----:B------:R-:W-:Y:S01]  /*d420*/  FADD.FTZ R149, R149, R6 ;  /* 0x0000000695957221 */ /* 0x000fe20000010000 */
[C---:B------:R-:W-:Y:S01]  /*d430*/  IADD3 R81, R122.reuse, 0xc00, RZ ;  /* 0x00000c007a517810 */ /* 0x040fe20007ffe0ff */
[----:B------:R-:W-:Y:S01]  /*d440*/  STS [R19.X4+0x4238], R78 ;  /* 0x0042384e13007388 */ /* 0x000fe20000004800 */
[----:B------:R-:W-:Y:S01]  /*d450*/  IADD3 R95, R122, 0xc80, RZ ;  /* 0x00000c807a5f7810 */ /* 0x000fe20007ffe0ff */
[----:B------:R-:W-:Y:S01]  /*d460*/  FFMA.FTZ R209, -R102, R209, -RZ ;  /* 0x000000d166d17223 */ /* 0x000fe200000109ff */
[-C--:B------:R-:W-:Y:S01]  /*d470*/  LEA.HI.SX32 R40, R43, R122.reuse, 0x1b ;  /* 0x0000007a2b287211 */ /* 0x080fe200078fdaff */
[----:B------:R-:W-:Y:S01]  /*d480*/  STS [R19.X4+0x423c], R50 ;  /* 0x00423c3213007388 */ /* 0x000fe20000004800 */
[-C--:B------:R-:W-:Y:S01]  /*d490*/  LEA.HI.SX32 R42, R47, R122.reuse, 0x1b ;  /* 0x0000007a2f2a7211 */ /* 0x080fe200078fdaff */
[----:B------:R-:W-:Y:S01]  /*d4a0*/  FMUL.FTZ R150, R101, R211 ;  /* 0x000000d365967220 */ /* 0x000fe20000410000 */
[-C--:B------:R-:W-:Y:S01]  /*d4b0*/  LEA.HI.SX32 R43, R49, R122.reuse, 0x1b ;  /* 0x0000007a312b7211 */ /* 0x080fe200078fdaff */
[----:B------:R0:W-:Y:S01]  /*d4c0*/  STS [R19.X4+0x4240], R48 ;  /* 0x0042403013007388 */ /* 0x0001e20000004800 */
[-C--:B------:R-:W-:Y:S01]  /*d4d0*/  LEA.HI.SX32 R44, R51, R122.reuse, 0x1b ;  /* 0x0000007a332c7211 */ /* 0x080fe200078fdaff */
[----:B------:R-:W-:Y:S01]  /*d4e0*/  FADD.FTZ R6, R149, R4 ;  /* 0x0000000495067221 */ /* 0x000fe20000010000 */
[-C--:B------:R-:W-:Y:S01]  /*d4f0*/  LEA.HI.SX32 R47, R57, R122.reuse, 0x1b ;  /* 0x0000007a392f7211 */ /* 0x080fe200078fdaff */
[----:B------:R-:W-:Y:S01]  /*d500*/  STS [R19.X4+0x4244], R76 ;  /* 0x0042444c13007388 */ /* 0x000fe20000004800 */
[-C--:B------:R-:W-:Y:S01]  /*d510*/  LEA.HI.SX32 R51, R65, R122.reuse, 0x1b ;  /* 0x0000007a41337211 */ /* 0x080fe200078fdaff */
[----:B------:R-:W-:Y:S01]  /*d520*/  FFMA.FTZ R4, -R100, R213, -RZ ;  /* 0x000000d564047223 */ /* 0x000fe200000109ff */
[-C--:B------:R-:W-:Y:S01]  /*d530*/  LEA.HI.SX32 R52, R67, R122.reuse, 0x1b ;  /* 0x0000007a43347211 */ /* 0x080fe200078fdaff */
[----:B------:R-:W-:Y:S01]  /*d540*/  STS [R19.X4+0x4248], R74 ;  /* 0x0042484a13007388 */ /* 0x000fe20000004800 */
[-C--:B--2---:R-:W-:Y:S01]  /*d550*/  LEA.HI.SX32 R54, R71, R122.reuse, 0x1b ;  /* 0x0000007a47367211 */ /* 0x084fe200078fdaff */
[----:B------:R-:W-:Y:S01]  /*d560*/  FFMA.FTZ R143, R143, R21, R18 ;  /* 0x000000158f8f7223 */ /* 0x000fe20000010012 */
[-C--:B0-----:R-:W-:Y:S01]  /*d570*/  LEA.HI.SX32 R48, R59, R122.reuse, 0x1b ;  /* 0x0000007a3b307211 */ /* 0x081fe200078fdaff */
        /* <DEDUP_REMOVED lines=9> */
[-C--:B------:R-:W-:Y:S01]  /*d610*/  LEA.HI.SX32 R65, R139, R122.reuse, 0x1b ;  /* 0x0000007a8b417211 */ /* 0x080fe200078fdaff */
[----:B------:R-:W-:Y:S01]  /*d620*/  FFMA.FTZ R18, -R97, R173, -RZ ;  /* 0x000000ad61127223 */ /* 0x000fe200000109ff */
[-C--:B0-----:R-:W-:Y:S01]  /*d630*/  LEA.HI.SX32 R46, R55, R122.reuse, 0x1b ;  /* 0x0000007a372e7211 */ /* 0x081fe200078fdaff */
[----:B------:R0:W-:Y:S01]  /*d640*/  STS [R19.X4+0x4258], R66 ;  /* 0x0042584213007388 */ /* 0x0001e20000004800 */
[----:B------:R-:W-:Y:S01]  /*d650*/  LEA.HI.SX32 R55, R73, R122, 0x1b ;  /* 0x0000007a49377211 */ /* 0x000fe200078fdaff */
[----:B------:R-:W-:-:S02]  /*d660*/  FADD.FTZ R148, R148, R5 ;  /* 0x0000000594947221 */ /* 0x000fc40000010000 */
[----:B------:R-:W-:Y:S01]  /*d670*/  STS [R19.X4+0x425c], R68 ;  /* 0x00425c4413007388 */ /* 0x000fe20000004800 */
[----:B------:R-:W-:Y:S02]  /*d680*/  FMUL.FTZ R214, R100, R214 ;  /* 0x000000d664d67220 */ /* 0x000fe40000410000 */
[----:B------:R-:W-:Y:S01]  /*d690*/  FADD.FTZ R3, R148, R3 ;  /* 0x0000000394037221 */ /* 0x000fe20000010000 */
[----:B------:R1:W-:Y:S01]  /*d6a0*/  STS [R19.X4+0x4260], R63 ;  /* 0x0042603f13007388 */ /* 0x0003e20000004800 */
[----:B------:R-:W-:Y:S01]  /*d6b0*/  FMUL.FTZ R170, R99, R170 ;  /* 0x000000aa63aa7220 */ /* 0x000fe20000410000 */
[----:B0-----:R-:W-:Y:S01]  /*d6c0*/  LEA.HI.SX32 R66, R141, R122, 0x1b ;  /* 0x0000007a8d427211 */ /* 0x001fe200078fdaff */
[----:B------:R-:W-:Y:S01]  /*d6d0*/  FFMA.FTZ R172, -R98, R172, -RZ ;  /* 0x000000ac62ac7223 */ /* 0x000fe200000109ff */
[----:B------:R-:W-:Y:S01]  /*d6e0*/  STS [R19.X4+0x4264], R64 ;  /* 0x0042644013007388 */ /* 0x000fe20000004800 */
[----:B------:R-:W-:Y:S02]  /*d6f0*/  FMUL.FTZ R174, R97, R174 ;  /* 0x000000ae61ae7220 */ /* 0x000fe40000410000 */
[----:B------:R-:W-:Y:S01]  /*d700*/  FMUL.FTZ R176, R96, R176 ;  /* 0x000000b060b07220 */ /* 0x000fe20000410000 */
[----:B------:R0:W-:Y:S01]  /*d710*/  STS [R19.X4+0x4268], R37 ;  /* 0x0042682513007388 */ /* 0x0001e20000004800 */
[----:B------:R-:W-:Y:S01]  /*d720*/  FMUL.FTZ R178, R91, R178 ;  /* 0x000000b25bb27220 */ /* 0x000fe20000410000 */
[----:B-1----:R-:W-:Y:S01]  /*d730*/  IADD3 R63, R122, 0x780, RZ ;  /* 0x000007807a3f7810 */ /* 0x002fe20007ffe0ff */
[----:B------:R-:W-:Y:S01]  /*d740*/  FMUL.FTZ R180, R90, R180 ;  /* 0x000000b45ab47220 */ /* 0x000fe20000410000 */
[----:B------:R1:W-:Y:S01]  /*d750*/  STS [R19.X4+0x426c], R38 ;  /* 0x00426c2613007388 */ /* 0x0003e20000004800 */
[----:B------:R-:W-:Y:S01]  /*d760*/  FMUL.FTZ R182, R89, R182 ;  /* 0x000000b659b67220 */ /* 0x000fe20000410000 */
[----:B------:R-:W-:Y:S01]  /*d770*/  LEA.HI.SX32 R50, R63, R122, 0x1b ;  /* 0x0000007a3f327211 */ /* 0x000fe200078fdaff */
[----:B------:R-:W-:Y:S01]  /*d780*/  FMUL.FTZ R184, R88, R184 ;  /* 0x000000b858b87220 */ /* 0x000fe20000410000 */
[----:B------:R2:W-:Y:S01]  /*d790*/  STS [R19.X4+0x4270], R36 ;  /* 0x0042702413007388 */ /* 0x0005e20000004800 */
[----:B------:R-:W-:Y:S01]  /*d7a0*/  LEA.HI.SX32 R63, R135, R122, 0x1b ;  /* 0x0000007a873f7211 */ /* 0x000fe200078fdaff */
[----:B------:R-:W-:Y:S01]  /*d7b0*/  FFMA.FTZ R186, -R87, R186, -RZ ;  /* 0x000000ba57ba7223 */ /* 0x000fe200000109ff */
[----:B0-----:R-:W-:Y:S01]  /*d7c0*/  IADD3 R37, R122, 0x80, RZ ;  /* 0x000000807a257810 */ /* 0x001fe20007ffe0ff */
[----:B------:R-:W-:Y:S01]  /*d7d0*/  STS [R19.X4+0x4274], R62 ;  /* 0x0042743e13007388 */ /* 0x000fe20000004800 */
[----:B------:R-:W-:Y:S01]  /*d7e0*/  LEA.HI.SX32 R64, R137, R122, 0x1b ;  /* 0x0000007a89407211 */ /* 0x000fe200078fdaff */
[----:B------:R-:W-:Y:S01]  /*d7f0*/  FFMA.FTZ R188, -R86, R188, -RZ ;  /* 0x000000bc56bc7223 */ /* 0x000fe200000109ff */
[-C--:B-1----:R-:W-:Y:S01]  /*d800*/  LEA.HI.SX32 R38, R41, R122.reuse, 0x1b ;  /* 0x0000007a29267211 */ /* 0x082fe200078fdaff */
[----:B------:R0:W-:Y:S01]  /*d810*/  STS [R19.X4+0x4278], R60 ;  /* 0x0042783c13007388 */ /* 0x0001e20000004800 */
[-C--:B------:R-:W-:Y:S01]  /*d820*/  LEA.HI.SX32 R41, R45, R122.reuse, 0x1b ;  /* 0x0000007a2d297211 */ /* 0x080fe200078fdaff */
[----:B------:R-:W-:Y:S01]  /*d830*/  FMUL.FTZ R148, R85, R189 ;  /* 0x000000bd55947220 */ /* 0x000fe20000410000 */
[-C--:B--2---:R-:W-:Y:S01]  /*d840*/  LEA.HI.SX32 R36, R37, R122.reuse, 0x1b ;  /* 0x0000007a25247211 */ /* 0x084fe200078fdaff */
[----:B------:R1:W-:Y:S01]  /*d850*/  STS [R19.X4+0x427c], R61 ;  /* 0x00427c3d13007388 */ /* 0x0003e20000004800 */
[----:B------:R-:W-:Y:S01]  /*d860*/  LEA.HI.SX32 R37, R39, R122, 0x1b ;  /* 0x0000007a27257211 */ /* 0x000fe200078fdaff */
[----:B------:R-:W-:Y:S01]  /*d870*/  FFMA.FTZ R190, -R85, R190, -RZ ;  /* 0x000000be55be7223 */ /* 0x000fe200000109ff */
[-C--:B------:R-:W-:Y:S01]  /*d880*/  LEA.HI.SX32 R45, R53, R122.reuse, 0x1b ;  /* 0x0000007a352d7211 */ /* 0x080fe200078fdaff */
[----:B------:R-:W-:Y:S01]  /*d890*/  BAR.SYNC.DEFER_BLOCKING 0x0 ;  /* 0x0000000000007b1d */ /* 0x000fe20000010000 */
[----:B------:R-:W-:Y:S01]  /*d8a0*/  LEA.HI.SX32 R39, R151, R122, 0x1b ;  /* 0x0000007a97277211 */ /* 0x000fe200078fdaff */
[----:B------:R-:W-:Y:S01]  /*d8b0*/  FFMA.FTZ R151, -R101, R212, -RZ ;  /* 0x000000d465977223 */ /* 0x000fe200000109ff */
[----:B------:R-:W-:Y:S01]  /*d8c0*/  LEA.HI.SX32 R53, R69, R122, 0x1b ;  /* 0x0000007a45357211 */ /* 0x000fe200078fdaff */
[----:B------:R-:W-:Y:S01]  /*d8d0*/  FFMA.FTZ R192, -R84, R192, -RZ ;  /* 0x000000c054c07223 */ /* 0x000fe200000109ff */
[----:B0-----:R-:W-:Y:S01]  /*d8e0*/  LEA.HI.SX32 R60, R95, R122, 0x1b ;  /* 0x0000007a5f3c7211 */ /* 0x001fe200078fdaff */
[----:B------:R-:W-:Y:S01]  /*d8f0*/  FFMA.FTZ R194, -R83, R194, -RZ ;  /* 0x000000c253c27223 */ /* 0x000fe200000109ff */
[----:B-1----:R-:W-:Y:S01]  /*d900*/  IADD3 R61, R122, 0x700, RZ ;  /* 0x000007007a3d7810 */ /* 0x002fe20007ffe0ff */
[----:B------:R-:W-:Y:S01]  /*d910*/  FMUL.FTZ R154, R129, UR36 ;  /* 0x00000024819a7c20 */ /* 0x000fe20008410000 */
[-C--:B------:R-:W-:Y:S01]  /*d920*/  LEA.HI.SX32 R62, R133, R122.reuse, 0x1b ;  /* 0x0000007a853e7211 */ /* 0x080fe200078fdaff */
[----:B------:R-:W-:Y:S01]  /*d930*/  FMUL.FTZ R152, R26, R17 ;  /* 0x000000111a987220 */ /* 0x000fe20000410000 */
[-C--:B------:R-:W-:Y:S01]  /*d940*/  LEA.HI.SX32 R49, R61, R122.reuse, 0x1b ;  /* 0x0000007a3d317211 */ /* 0x080fe200078fdaff */
[----:B------:R-:W-:Y:S01]  /*d950*/  FFMA.FTZ R154, R17, UR35, -R154 ;  /* 0x00000023119a7c23 */ /* 0x000fe2000801089a */
[----:B------:R-:W-:Y:S01]  /*d960*/  LEA.HI.SX32 R61, R131, R122, 0x1b ;  /* 0x0000007a833d7211 */ /* 0x000fe200078fdaff */
[----:B------:R-:W-:-:S02]  /*d970*/  FMUL.FTZ R149, R127, UR36 ;  /* 0x000000247f957c20 */ /* 0x000fc40008410000 */
[----:B------:R-:W-:Y:S02]  /*d980*/  FMUL.FTZ R5, R123, UR36 ;  /* 0x000000247b057c20 */ /* 0x000fe40008410000 */
[----:B------:R-:W-:Y:S02]  /*d990*/  FMUL.FTZ R26, R124, UR36 ;  /* 0x000000247c1a7c20 */ /* 0x000fe40008410000 */
[----:B------:R-:W-:Y:S02]  /*d9a0*/  FFMA.FTZ R229, R21, R113, R229 ;  /* 0x0000007115e57223 */ /* 0x000fe400000100e5 */
[----:B------:R-:W-:Y:S01]  /*d9b0*/  FFMA.FTZ R149, R128, UR35, -R149 ;  /* 0x0000002380957c23 */ /* 0x000fe20008010895 */
[----:B------:R-:W0:Y:S01]  /*d9c0*/  LDS R144, [R147.X4+0x4200] ;  /* 0x0042000093907984 */ /* 0x000e220000004800 */
[----:B------:R-:W-:-:S03]  /*d9d0*/  FFMA.FTZ R26, R123, UR35, R26 ;  /* 0x000000237b1a7c23 */ /* 0x000fc6000801001a */
        /* <DEDUP_REMOVED lines=37> */
[----:B-1----:R-:W-:-:S03]  /*dc30*/  FMUL.FTZ R150, R128, UR36 ;  /* 0x0000002480967c20 */ /* 0x002fc60008410000 */
[----:B------:R1:W-:Y:S01]  /*dc40*/  STS [R19.X4+0x841c], R16 ;  /* 0x00841c1013007388 */ /* 0x0003e20000004800 */
[----:B--2---:R-:W-:Y:S01]  /*dc50*/  MOV R151, UR11 ;  /* 0x0000000b00977c02 */ /* 0x004fe20008000f00 */
[----:B------:R-:W-:Y:S02]  /*dc60*/  FMUL.FTZ R146, R98, R171 ;  /* 0x000000ab62927220 */ /* 0x000fe40000410000 */
[----:B------:R2:W-:Y:S01]  /*dc70*/  STS [R19.X4+0x842c], R18 ;  /* 0x00842c1213007388 */ /* 0x0005e20000004800 */
[----:B------:R-:W-:Y:S01]  /*dc80*/  FFMA.FTZ R150, R127, UR35, R150 ;  /* 0x000000237f967c23 */ /* 0x000fe20008010096 */
[----:B------:R-:W-:Y:S01]  /*dc90*/  LEA R151, R151, -R122, 0x1 ;  /* 0x8000007a97977211 */ /* 0x000fe200078e08ff */
[----:B-----5:R-:W-:Y:S01]  /*dca0*/  FFMA.FTZ R4, -R96, R175, -RZ ;  /* 0x000000af60047223 */ /* 0x020fe200000109ff */
[----:B------:R5:W-:Y:S01]  /*dcb0*/  STS [R19.X4+0x8420], R146 ;  /* 0x0084209213007388 */ /* 0x000be20000004800 */
[----:B-1----:R-:W-:Y:S01]  /*dcc0*/  FFMA.FTZ R16, -R90, R179, -RZ ;  /* 0x000000b35a107223 */ /* 0x002fe200000109ff */
[----:B------:R-:W-:-:S02]  /*dcd0*/  ISETP.GE.AND P0, PT, R151, 0x1, PT ;  /* 0x000000019700780c */ /* 0x000fc40003f06270 */
[----:B------:R1:W-:Y:S01]  /*dce0*/  STS [R19.X4+0x8434], R4 ;  /* 0x0084340413007388 */ /* 0x0003e20000004800 */
[----:B--2---:R-:W-:-:S03]  /*dcf0*/  FFMA.FTZ R18, -R89, R181, -RZ ;  /* 0x000000b559127223 */ /* 0x004fc600000109ff */
[----:B------:R2:W-:Y:S01]  /*dd00*/  STS [R19.X4+0x843c], R20 ;  /* 0x00843c1413007388 */ /* 0x0005e20000004800 */
[----:B-----5:R-:W-:-:S03]  /*dd10*/  FFMA.FTZ R146, -R88, R183, -RZ ;  /* 0x000000b758927223 */ /* 0x020fc600000109ff */
[----:B------:R5:W-:Y:S01]  /*dd20*/  STS [R19.X4+0x8444], R16 ;  /* 0x0084441013007388 */ /* 0x000be20000004800 */
[----:B-1----:R-:W-:-:S03]  /*dd30*/  FMUL.FTZ R4, R87, R185 ;  /* 0x000000b957047220 */ /* 0x002fc60000410000 */
[----:B------:R1:W-:Y:S01]  /*dd40*/  STS [R19.X4+0x844c], R18 ;  /* 0x00844c1213007388 */ /* 0x0003e20000004800 */
[----:B--2---:R-:W-:-:S03]  /*dd50*/  FMUL.FTZ R20, R86, R187 ;  /* 0x000000bb56147220 */ /* 0x004fc60000410000 */
[----:B------:R2:W-:Y:S01]  /*dd60*/  STS [R19.X4+0x8458], R4 ;  /* 0x0084580413007388 */ /* 0x0005e20000004800 */
[----:B-----5:R-:W-:-:S03]  /*dd70*/  FMUL.FTZ R16, R84, R191 ;  /* 0x000000bf54107220 */ /* 0x020fc60000410000 */
[----:B------:R-:W-:Y:S01]  /*dd80*/  STS [R19.X4+0x8410], R214 ;  /* 0x008410d613007388 */ /* 0x000fe20000004800 */
[----:B-1----:R-:W-:-:S03]  /*dd90*/  FMUL.FTZ R18, R83, R193 ;  /* 0x000000c153127220 */ /* 0x002fc60000410000 */
[----:B------:R-:W-:Y:S01]  /*dda0*/  STS [R19.X4+0x8418], R170 ;  /* 0x008418aa13007388 */ /* 0x000fe20000004800 */
[----:B--2---:R-:W-:-:S03]  /*ddb0*/  FMUL.FTZ R4, R17, UR36 ;  /* 0x0000002411047c20 */ /* 0x004fc60008410000 */
[----:B------:R-:W-:Y:S01]  /*ddc0*/  STS [R19.X4+0x8424], R172 ;  /* 0x008424ac13007388 */ /* 0x000fe20000004800 */
[----:B------:R-:W-:Y:S02]  /*ddd0*/  FMUL.FTZ R17, R125, UR36 ;  /* 0x000000247d117c20 */ /* 0x000fe40008410000 */
[----:B------:R-:W-:Y:S01]  /*dde0*/  FFMA.FTZ R153, R129, UR35, R4 ;  /* 0x0000002381997c23 */ /* 0x000fe20008010004 */
        /* <DEDUP_REMOVED lines=14> */
[----:B------:R2:W-:Y:S04]  /*ded0*/  STS [R19.X4+0x846c], R190 ;  /* 0x00846cbe13007388 */ /* 0x0005e80000004800 */
[----:B------:R2:W-:Y:S01]  /*dee0*/  STS [R19.X4+0x8470], R16 ;  /* 0x0084701013007388 */ /* 0x0005e20000004800 */
[----:B-1----:R-:W-:-:S03]  /*def0*/  FFMA.FTZ R148, R126, UR35, -R17 ;  /* 0x000000237e947c23 */ /* 0x002fc60008010811 */
        /* <DEDUP_REMOVED lines=59> */
.L_x_1818:
[----:B0-234-:R-:W-:Y:S05]  /*e2b0*/  BSYNC B0 ;  /* 0x0000000000007941 */ /* 0x01dfea0003800000 */
.L_x_1817:
        /* <DEDUP_REMOVED lines=50> */
[----:B------:R-:W-:Y:S01]  /*e5e0*/  ISETP.GE.AND P0, PT, R151, 0x81, PT ;  /* 0x000000819700780c */ /* 0x000fe20003f06270 */
        /* <DEDUP_REMOVED lines=16> */
.L_x_1820:
[----:B0-2---:R-:W-:Y:S05]  /*e6f0*/  BSYNC B0 ;  /* 0x0000000000007941 */ /* 0x005fea0003800000 */
.L_x_1819:
[----:B------:R-:W0:Y:S01]  /*e700*/  LDS R37, [R37.X4+0x8800] ;  /* 0x0088000025257984 */ /* 0x000e220000004800 */
[----:B------:R-:W-:Y:S01]  /*e710*/  BSSY B0, `(.L_x_1821) ;  /* 0x0000004000007945 */ /* 0x000fe20003800000 */
[----:B------:R-:W-:Y:S05]  /*e720*/  @!P1 BRA `(.L_x_1822) ;  /* 0x0000002000009947 */ /* 0x000fea0003800000 */
[----:B------:R1:W-:Y:S04]  /*e730*/  RED.E.ADD.F32.FTZ.RN.STRONG.GPU [R4.64+-0x3c00], R68 ;  /* 0xffc400440400798e */ /* 0x0003e8000c10e7a8 */
[----:B0-----:R1:W-:Y:S02]  /*e740*/  RED.E.ADD.F32.FTZ.RN.STRONG.GPU [R16.64+-0x3c00], R37 ;  /* 0xffc400251000798e */ /* 0x0013e4000c10e7a8 */
.L_x_1822:
[----:B------:R-:W-:Y:S05]  /*e750*/  BSYNC B0 ;  /* 0x0000000000007941 */ /* 0x000fea0003800000 */
.L_x_1821:
[----:B------:R2:W3:Y:S01]  /*e760*/  LDS R3, [R38.X4+0x8a00] ;  /* 0x008a000026037984 */ /* 0x0004e20000004800 */
[----:B------:R-:W-:Y:S01]  /*e770*/  BSSY B0, `(.L_x_1823) ;  /* 0x0000004000007945 */ /* 0x000fe20003800000 */
[----:B------:R-:W-:Y:S05]  /*e780*/  @!P2 BRA `(.L_x_1824) ;  /* 0x000000200000a947 */ /* 0x000fea0003800000 */
[----:B------:R4:W-:Y:S04]  /*e790*/  RED.E.ADD.F32.FTZ.RN.STRONG.GPU [R4.64+-0x3a00], R69 ;  /* 0xffc600450400798e */ /* 0x0009e8000c10e7a8 */
[----:B---3--:R4:W-:Y:S02]  /*e7a0*/  RED.E.ADD.F32.FTZ.RN.STRONG.GPU [R16.64+-0x3a00], R3 ;  /* 0xffc600031000798e */ /* 0x0089e4000c10e7a8 */
.L_x_1824:
[----:B------:R-:W-:Y:S05]  /*e7b0*/  BSYNC B0 ;  /* 0x0000000000007941 */ /* 0x000fea0003800000 */
.L_x_1823:
        /* <DEDUP_REMOVED lines=12> */
.L_x_1826:
[----:B------:R-:W-:Y:S05]  /*e880*/  BSYNC B0 ;  /* 0x0000000000007941 */ /* 0x000fea0003800000 */
.L_x_1825:
[----:B---34-:R3:W4:Y:S01]  /*e890*/  LDS R3, [R40.X4+0x8e00] ;  /* 0x008e000028037984 */ /* 0x0187220000004800 */
[----:B------:R-:W-:Y:S01]  /*e8a0*/  BSSY B0, `(.L_x_1827) ;  /* 0x0000004000007945 */ /* 0x000fe20003800000 */
[----:B------:R-:W-:Y:S05]  /*e8b0*/  @!P0 BRA `(.L_x_1828) ;  /* 0x0000002000008947 */ /* 0x000fea0003800000 */
[----:B------:R2:W-:Y:S04]  /*e8c0*/  RED.E.ADD.F32.FTZ.RN.STRONG.GPU [R4.64+-0x3600], R71 ;  /* 0xffca00470400798e */ /* 0x0005e8000c10e7a8 */
[----:B----4-:R2:W-:Y:S02]  /*e8d0*/  RED.E.ADD.F32.FTZ.RN.STRONG.GPU [R16.64+-0x3600], R3 ;  /* 0xffca00031000798e */ /* 0x0105e4000c10e7a8 */
.L_x_1828:
[----:B------:R-:W-:Y:S05]  /*e8e0*/  BSYNC B0 ;  /* 0x0000000000007941 */ /* 0x000fea0003800000 */
.L_x_1827:
[----:B------:R-:W2:Y:S01]  /*e8f0*/  LDS R41, [R41.X4+0x9000] ;  /* 0x0090000029297984 */ /* 0x000ea20000004800 */
[----:B------:R-:W-:Y:S01]  /*e900*/  BSSY B0, `(.L_x_1829) ;  /* 0x0000004000007945 */ /* 0x000fe20003800000 */
[----:B------:R-:W-:Y:S05]  /*e910*/  @!P1 BRA `(.L_x_1830) ;  /* 0x0000002000009947 */ /* 0x000fea0003800000 */
[----:B------:R3:W-:Y:S04]  /*e920*/  RED.E.ADD.F32.FTZ.RN.STRONG.GPU [R4.64+-0x3400], R72 ;  /* 0xffcc00480400798e */ /* 0x0007e8000c10e7a8 */
[----:B--2---:R3:W-:Y:S02]  /*e930*/  RED.E.ADD.F32.FTZ.RN.STRONG.GPU [R16.64+-0x3400], R41 ;  /* 0xffcc00291000798e */ /* 0x0047e4000c10e7a8 */
.L_x_1830:
[----:B------:R-:W-:Y:S05]  /*e940*/  BSYNC B0 ;  /* 0x0000000000007941 */ /* 0x000fea0003800000 */
.L_x_1829:
[----:B--2-4-:R2:W4:Y:S01]  /*e950*/  LDS R3, [R42.X4+0x9200] ;  /* 0x009200002a037984 */ /* 0x0145220000004800 */
[----:B------:R-:W-:Y:S01]  /*e960*/  BSSY B0, `(.L_x_1831) ;  /* 0x0000004000007945 */ /* 0x000fe20003800000 */
[----:B------:R-:W-:Y:S05]  /*e970*/  @!P2 BRA `(.L_x_1832) ;  /* 0x000000200000a947 */ /* 0x000fea0003800000 */
[----:B------:R2:W-:Y:S04]  /*e980*/  RED.E.ADD.F32.FTZ.RN.STRONG.GPU [R4.64+-0x3200], R73 ;  /* 0xffce00490400798e */ /* 0x0005e8000c10e7a8 */
[----:B----4-:R2:W-:Y:S02]  /*e990*/  RED.E.ADD.F32.FTZ.RN.STRONG.GPU [R16.64+-0x3200], R3 ;  /* 0xffce00031000798e */ /* 0x0105e4000c10e7a8 */
.L_x_1832:
[----:B------:R-:W-:Y:S05]  /*e9a0*/  BSYNC B0 ;  /* 0x0000000000007941 */ /* 0x000fea0003800000 */
.L_x_1831:
[----:B------:R-:W2:Y:S01]  /*e9b0*/  LDS R43, [R43.X4+0x9400] ;  /* 0x009400002b2b7984 */ /* 0x000ea20000004800 */
[----:B------:R-:W-:Y:S01]  /*e9c0*/  BSSY B0, `(.L_x_1833) ;  /* 0x0000004000007945 */ /* 0x000fe20003800000 */
[----:B------:R-:W-:Y:S05]  /*e9d0*/  @!P3 BRA `(.L_x_1834) ;  /* 0x000000200000b947 */ /* 0x000fea0003800000 */
[----:B------:R3:W-:Y:S04]  /*e9e0*/  RED.E.ADD.F32.FTZ.RN.STRONG.GPU [R4.64+-0x3000], R74 ;  /* 0xffd0004a0400798e */ /* 0x0007e8000c10e7a8 */
[----:B--2---:R3:W-:Y:S02]  /*e9f0*/  RED.E.ADD.F32.FTZ.RN.STRONG.GPU [R16.64+-0x3000], R43 ;  /* 0xffd0002b1000798e */ /* 0x0047e4000c10e7a8 */
.L_x_1834:
[----:B------:R-:W-:Y:S05]  /*ea00*/  BSYNC B0 ;  /* 0x0000000000007941 */ /* 0x000fea0003800000 */
.L_x_1833:
[----:B--2-4-:R2:W4:Y:S01]  /*ea10*/  LDS R3, [R44.X4+0x9600] ;  /* 0x009600002c037984 */ /* 0x0145220000004800 */
[----:B------:R-:W-:Y:S01]  /*ea20*/  BSSY B0, `(.L_x_1835) ;  /* 0x0000004000007945 */ /* 0x000fe20003800000 */
[----:B------:R-:W-:Y:S05]  /*ea30*/  @!P4 BRA `(.L_x_1836) ;  /* 0x000000200000c947 */ /* 0x000fea0003800000 */
[----:B------:R2:W-:Y:S04]  /*ea40*/  RED.E.ADD.F32.FTZ.RN.STRONG.GPU [R4.64+-0x2e00], R75 ;  /* 0xffd2004b0400798e */ /* 0x0005e8000c10e7a8 */
[----:B----4-:R2:W-:Y:S02]  /*ea50*/  RED.E.ADD.F32.FTZ.RN.STRONG.GPU [R16.64+-0x2e00], R3 ;  /* 0xffd200031000798e */ /* 0x0105e4000c10e7a8 */
.L_x_1836:
[----:B------:R-:W-:Y:S05]  /*ea60*/  BSYNC B0 ;  /* 0x0000000000007941 */ /* 0x000fea0003800000 */
.L_x_1835:
[----:B------:R-:W2:Y:S01]  /*ea70*/  LDS R45, [R45.X4+0x9800] ;  /* 0x009800002d2d7984 */ /* 0x000ea20000004800 */
[----:B------:R-:W-:Y:S01]  /*ea80*/  BSSY B0, `(.L_x_1837) ;  /* 0x0000004000007945 */ /* 0x000fe20003800000 */
[----:B------:R-:W-:Y:S05]  /*ea90*/  @!P5 BRA `(.L_x_1838) ;  /* 0x000000200000d947 */ /* 0x000fea0003800000 */
[----:B------:R3:W-:Y:S04]  /*eaa0*/  RED.E.ADD.F32.FTZ.RN.STRONG.GPU [R4.64+-0x2c00], R76 ;  /* 0xffd4004c0400798e */ /* 0x0007e8000c10e7a8 */
[----:B--2---:R3:W-:Y:S02]  /*eab0*/  RED.E.ADD.F32.FTZ.RN.STRONG.GPU [R16.64+-0x2c00], R45 ;  /* 0xffd4002d1000798e */ /* 0x0047e4000c10e7a8 */
.L_x_1838:
[----:B------:R-:W-:Y:S05]  /*eac0*/  BSYNC B0 ;  /* 0x0000000000007941 */ /* 0x000fea0003800000 */
.L_x_1837:
        /* <DEDUP_REMOVED lines=12> */
.L_x_1840:
[----:B--2---:R-:W-:Y:S05]  /*eb90*/  BSYNC B0 ;  /* 0x0000000000007941 */ /* 0x004fea0003800000 */
.L_x_1839:
[----:B------:R-:W2:Y:S01]  /*eba0*/  LDS R47, [R47.X4+0x9c00] ;  /* 0x009c00002f2f7984 */ /* 0x000ea20000004800 */
[----:B------:R-:W-:Y:S01]  /*ebb0*/  BSSY B0, `(.L_x_1841) ;  /* 0x0000004000007945 */ /* 0x000fe20003800000 */
[----:B------:R-:W-:Y:S05]  /*ebc0*/  @!P0 BRA `(.L_x_1842) ;  /* 0x0000002000008947 */ /* 0x000fea0003800000 */
[----:B------:R3:W-:Y:S04]  /*ebd0*/  RED.E.ADD.F32.FTZ.RN.STRONG.GPU [R4.64+-0x2800], R78 ;  /* 0xffd8004e0400798e */ /* 0x0007e8000c10e7a8 */
[----:B--2---:R3:W-:Y:S02]  /*ebe0*/  RED.E.ADD.F32.FTZ.RN.STRONG.GPU [R16.64+-0x2800], R47 ;  /* 0xffd8002f1000798e */ /* 0x0047e4000c10e7a8 */
.L_x_1842:
[----:B------:R-:W-:Y:S05]  /*ebf0*/  BSYNC B0 ;  /* 0x0000000000007941 */ /* 0x000fea0003800000 */
.L_x_1841:
[----:B----4-:R4:W3:Y:S01]  /*ec00*/  LDS R3, [R48.X4+0x9e00] ;  /* 0x009e000030037984 */ /* 0x0108e20000004800 */
[----:B------:R-:W-:Y:S01]  /*ec10*/  BSSY B0, `(.L_x_1843) ;  /* 0x0000004000007945 */ /* 0x000fe20003800000 */
[----:B------:R-:W-:Y:S05]  /*ec20*/  @!P1 BRA `(.L_x_1844) ;  /* 0x0000002000009947 */ /* 0x000fea0003800000 */
[----:B------:R4:W-:Y:S04]  /*ec30*/  RED.E.ADD.F32.FTZ.RN.STRONG.GPU [R4.64+-0x2600], R79 ;  /* 0xffda004f0400798e */ /* 0x0009e8000c10e7a8 */
[----:B---3--:R4:W-:Y:S02]  /*ec40*/  RED.E.ADD.F32.FTZ.RN.STRONG.GPU [R16.64+-0x2600], R3 ;  /* 0xffda00031000798e */ /* 0x0089e4000c10e7a8 */
.L_x_1844:
[----:B------:R-:W-:Y:S05]  /*ec50*/  BSYNC B0 ;  /* 0x0000000000007941 */ /* 0x000fea0003800000 */
.L_x_1843:
[----:B------:R-:W4:Y:S01]  /*ec60*/  LDS R49, [R49.X4+0xa000] ;  /* 0x00a0000031317984 */ /* 0x000f220000004800 */
[----:B------:R-:W-:Y:S01]  /*ec70*/  BSSY B0, `(.L_x_1845) ;  /* 0x0000004000007945 */ /* 0x000fe20003800000 */
[----:B------:R-:W-:Y:S05]  /*ec80*/  @!P2 BRA `(.L_x_1846) ;  /* 0x000000200000a947 */ /* 0x000fea0003800000 */
[----:B------:R4:W-:Y:S04]  /*ec90*/  RED.E.ADD.F32.FTZ.RN.STRONG.GPU [R4.64+-0x2400], R80 ;  /* 0xffdc00500400798e */ /* 0x0009e8000c10e7a8 */
[----:B----4-:R4:W-:Y:S02]  /*eca0*/  RED.E.ADD.F32.FTZ.RN.STRONG.GPU [R16.64+-0x2400], R49 ;  /* 0xffdc00311000798e */ /* 0x0109e4000c10e7a8 */
.L_x_1846:
[----:B------:R-:W-:Y:S05]  /*ecb0*/  BSYNC B0 ;  /* 0x0000000000007941 */ /* 0x000fea0003800000 */
.L_x_1845:
[----:B---34-:R3:W4:Y:S01]  /*ecc0*/  LDS R3, [R50.X4+0xa200] ;  /* 0x00a2000032037984 */ /* 0x0187220000004800 */
[----:B------:R-:W-:Y:S01]  /*ecd0*/  BSSY B0, `(.L_x_1847) ;  /* 0x0000004000007945 */ /* 0x000fe20003800000 */
[----:B------:R-:W-:Y:S05]  /*ece0*/  @!P3 BRA `(.L_x_1848) ;  /* 0x000000200000b947 */ /* 0x000fea0003800000 */
[----:B------:R3:W-:Y:S04]  /*ecf0*/  RED.E.ADD.F32.FTZ.RN.STRONG.GPU [R4.64+-0x2200], R81 ;  /* 0xffde00510400798e */ /* 0x0007e8000c10e7a8 */
[----:B----4-:R3:W-:Y:S02]  /*ed00*/  RED.E.ADD.F32.FTZ.RN.STRONG.GPU [R16.64+-0x2200], R3 ;  /* 0xffde00031000798e */ /* 0x0107e4000c10e7a8 */
.L_x_1848:
[----:B------:R-:W-:Y:S05]  /*ed10*/  BSYNC B0 ;  /* 0x0000000000007941 */ /* 0x000fea0003800000 */
.L_x_1847:
[----:B------:R-:W3:Y:S01]  /*ed20*/  LDS R51, [R51.X4+0xa400] ;  /* 0x00a4000033337984 */ /* 0x000ee20000004800 */
[----:B------:R-:W-:Y:S01]  /*ed30*/  BSSY B0, `(.L_x_1849) ;  /* 0x0000004000007945 */ /* 0x000fe20003800000 */
[----:B------:R-:W-:Y:S05]  /*ed40*/  @!P4 BRA `(.L_x_1850) ;  /* 0x000000200000c947 */ /* 0x000fea0003800000 */
[----:B------:R4:W-:Y:S04]  /*ed50*/  RED.E.ADD.F32.FTZ.RN.STRONG.GPU [R4.64+-0x2000], R82 ;  /* 0xffe000520400798e */ /* 0x0009e8000c10e7a8 */
[----:B---3--:R4:W-:Y:S02]  /*ed60*/  RED.E.ADD.F32.FTZ.RN.STRONG.GPU [R16.64+-0x2000], R51 ;  /* 0xffe000331000798e */ /* 0x0089e4000c10e7a8 */
.L_x_1850:
[----:B------:R-:W-:Y:S05]  /*ed70*/  BSYNC B0 ;  /* 0x0000000000007941 */ /* 0x000fea0003800000 */
.L_x_1849:
[----:B---34-:R3:W4:Y:S01]  /*ed80*/  LDS R3, [R52.X4+0xa600] ;  /* 0x00a6000034037984 */ /* 0x0187220000004800 */
[----:B------:R-:W-:Y:S01]  /*ed90*/  BSSY B0, `(.L_x_1851) ;  /* 0x0000004000007945 */ /* 0x000fe20003800000 */
[----:B------:R-:W-:Y:S05]  /*eda0*/  @!P5 BRA `(.L_x_1852) ;  /* 0x000000200000d947 */ /* 0x000fea0003800000 */
[----:B------:R3:W-:Y:S04]  /*edb0*/  RED.E.ADD.F32.FTZ.RN.STRONG.GPU [R4.64+-0x1e00], R94 ;  /* 0xffe2005e0400798e */ /* 0x0007e8000c10e7a8 */
[----:B----4-:R3:W-:Y:S02]  /*edc0*/  RED.E.ADD.F32.FTZ.RN.STRONG.GPU [R16.64+-0x1e00], R3 ;  /* 0xffe200031000798e */ /* 0x0107e4000c10e7a8 */
.L_x_1852:
[----:B------:R-:W-:Y:S05]  /*edd0*/  BSYNC B0 ;  /* 0x0000000000007941 */ /* 0x000fea0003800000 */
.L_x_1851:
        /* <DEDUP_REMOVED lines=12> */
.L_x_1854:
[----:B------:R-:W-:Y:S05]  /*eea0*/  BSYNC B0 ;  /* 0x0000000000007941 */ /* 0x000fea0003800000 */
.L_x_1853:
[----:B---34-:R3:W4:Y:S01]  /*eeb0*/  LDS R3, [R54.X4+0xaa00] ;  /* 0x00aa000036037984 */ /* 0x0187220000004800 */
[----:B------:R-:W-:Y:S01]  /*eec0*/  BSSY B0, `(.L_x_1855) ;  /* 0x0000004000007945 */ /* 0x000fe20003800000 */
[----:B------:R-:W-:Y:S05]  /*eed0*/  @!P0 BRA `(.L_x_1856) ;  /* 0x0000002000008947 */ /* 0x000fea0003800000 */
[----:B------:R3:W-:Y:S04]  /*eee0*/  RED.E.ADD.F32.FTZ.RN.STRONG.GPU [R4.64+-0x1a00], R130 ;  /* 0xffe600820400798e */ /* 0x0007e8000c10e7a8 */
[----:B----4-:R3:W-:Y:S02]  /*eef0*/  RED.E.ADD.F32.FTZ.RN.STRONG.GPU [R16.64+-0x1a00], R3 ;  /* 0xffe600031000798e */ /* 0x0107e4000c10e7a8 */
.L_x_1856:
[----:B------:R-:W-:Y:S05]  /*ef00*/  BSYNC B0 ;  /* 0x0000000000007941 */ /* 0x000fea0003800000 */
.L_x_1855:
[----:B------:R-:W3:Y:S01]  /*ef10*/  LDS R55, [R55.X4+0xac00] ;  /* 0x00ac000037377984 */ /* 0x000ee20000004800 */
[----:B------:R-:W-:Y:S01]  /*ef20*/  BSSY B0, `(.L_x_1857) ;  /* 0x0000004000007945 */ /* 0x000fe20003800000 */
[----:B------:R-:W-:Y:S05]  /*ef30*/  @!P1 BRA `(.L_x_1858) ;  /* 0x0000002000009947 */ /* 0x000fea0003800000 */
[----:B------:R4:W-:Y:S04]  /*ef40*/  RED.E.ADD.F32.FTZ.RN.STRONG.GPU [R4.64+-0x1800], R131 ;  /* 0xffe800830400798e */ /* 0x0009e8000c10e7a8 */
[----:B---3--:R4:W-:Y:S02]  /*ef50*/  RED.E.ADD.F32.FTZ.RN.STRONG.GPU [R16.64+-0x1800], R55 ;  /* 0xffe800371000798e */ /* 0x0089e4000c10e7a8 */
.L_x_1858:
[----:B------:R-:W-:Y:S05]  /*ef60*/  BSYNC B0 ;  /* 0x0000000000007941 */ /* 0x000fea0003800000 */
.L_x_1857:
[----:B---34-:R3:W4:Y:S01]  /*ef70*/  LDS R3, [R56.X4+0xae00] ;  /* 0x00ae000038037984 */ /* 0x0187220000004800 */
[----:B------:R-:W-:Y:S01]  /*ef80*/  BSSY B0, `(.L_x_1859) ;  /* 0x0000004000007945 */ /* 0x000fe20003800000 */
[----:B------:R-:W-:Y:S05]  /*ef90*/  @!P2 BRA `(.L_x_1860) ;  /* 0x000000200000a947 */ /* 0x000fea0003800000 */
[----:B------:R3:W-:Y:S04]  /*efa0*/  RED.E.ADD.F32.FTZ.RN.STRONG.GPU [R4.64+-0x1600], R132 ;  /* 0xffea00840400798e */ /* 0x0007e8000c10e7a8 */
[----:B----4-:R3:W-:Y:S02]  /*efb0*/  RED.E.ADD.F32.FTZ.RN.STRONG.GPU [R16.64+-0x1600], R3 ;  /* 0xffea00031000798e */ /* 0x0107e4000c10e7a8 */
.L_x_1860:
[----:B------:R-:W-:Y:S05]  /*efc0*/  BSYNC B0 ;  /* 0x0000000000007941 */ /* 0x000fea0003800000 */
.L_x_1859:
[----:B------:R-:W3:Y:S01]  /*efd0*/  LDS R57, [R57.X4+0xb000] ;  /* 0x00b0000039397984 */ /* 0x000ee20000004800 */
[----:B------:R-:W-:Y:S01]  /*efe0*/  BSSY B0, `(.L_x_1861) ;  /* 0x0000004000007945 */ /* 0x000fe20003800000 */
[----:B------:R-:W-:Y:S05]  /*eff0*/  @!P3 BRA `(.L_x_1862) ;  /* 0x000000200000b947 */ /* 0x000fea0003800000 */
[----:B------:R4:W-:Y:S04]  /*f000*/  RED.E.ADD.F32.FTZ.RN.STRONG.GPU [R4.64+-0x1400], R133 ;  /* 0xffec00850400798e */ /* 0x0009e8000c10e7a8 */
[----:B---3--:R4:W-:Y:S02]  /*f010*/  RED.E.ADD.F32.FTZ.RN.STRONG.GPU [R16.64+-0x1400], R57 ;  /* 0xffec00391000798e */ /* 0x0089e4000c10e7a8 */
.L_x_1862:
[----:B------:R-:W-:Y:S05]  /*f020*/  BSYNC B0 ;  /* 0x0000000000007941 */ /* 0x000fea0003800000 */
.L_x_1861:
[----:B---34-:R3:W4:Y:S01]  /*f030*/  LDS R3, [R58.X4+0xb200] ;  /* 0x00b200003a037984 */ /* 0x0187220000004800 */
[----:B------:R-:W-:Y:S01]  /*f040*/  BSSY B0, `(.L_x_1863) ;  /* 0x0000004000007945 */ /* 0x000fe20003800000 */
[----:B------:R-:W-:Y:S05]  /*f050*/  @!P4 BRA `(.L_x_1864) ;  /* 0x000000200000c947 */ /* 0x000fea0003800000 */
[----:B------:R3:W-:Y:S04]  /*f060*/  RED.E.ADD.F32.FTZ.RN.STRONG.GPU [R4.64+-0x1200], R134 ;  /* 0xffee00860400798e */ /* 0x0007e8000c10e7a8 */
[----:B----4-:R3:W-:Y:S02]  /*f070*/  RED.E.ADD.F32.FTZ.RN.STRONG.GPU [R16.64+-0x1200], R3 ;  /* 0xffee00031000798e */ /* 0x0107e4000c10e7a8 */
.L_x_1864:
[----:B------:R-:W-:Y:S05]  /*f080*/  BSYNC B0 ;  /* 0x0000000000007941 */ /* 0x000fea0003800000 */
.L_x_1863:
[----:B------:R-:W3:Y:S01]  /*f090*/  LDS R59, [R59.X4+0xb400] ;  /* 0x00b400003b3b7984 */ /* 0x000ee20000004800 */
[----:B------:R-:W-:Y:S01]  /*f0a0*/  BSSY B0, `(.L_x_1865) ;  /* 0x0000004000007945 */ /* 0x000fe20003800000 */
[----:B------:R-:W-:Y:S05]  /*f0b0*/  @!P5 BRA `(.L_x_1866) ;  /* 0x000000200000d947 */ /* 0x000fea0003800000 */
[----:B------:R4:W-:Y:S04]  /*f0c0*/  RED.E.ADD.F32.FTZ.RN.STRONG.GPU [R4.64+-0x1000], R135 ;  /* 0xfff000870400798e */ /* 0x0009e8000c10e7a8 */
[----:B---3--:R4:W-:Y:S02]  /*f0d0*/  RED.E.ADD.F32.FTZ.RN.STRONG.GPU [R16.64+-0x1000], R59 ;  /* 0xfff0003b1000798e */ /* 0x0089e4000c10e7a8 */
.L_x_1866:
[----:B------:R-:W-:Y:S05]  /*f0e0*/  BSYNC B0 ;  /* 0x0000000000007941 */ /* 0x000fea0003800000 */
.L_x_1865:
        /* <DEDUP_REMOVED lines=12> */
.L_x_1868:
[----:B---3--:R-:W-:Y:S05]  /*f1b0*/  BSYNC B0 ;  /* 0x0000000000007941 */ /* 0x008fea0003800000 */
.L_x_1867:
[----:B------:R-:W3:Y:S01]  /*f1c0*/  LDS R61, [R61.X4+0xb800] ;  /* 0x00b800003d3d7984 */ /* 0x000ee20000004800 */
[----:B------:R-:W-:Y:S01]  /*f1d0*/  BSSY B0, `(.L_x_1869) ;  /* 0x0000004000007945 */ /* 0x000fe20003800000 */
[----:B------:R-:W-:Y:S05]  /*f1e0*/  @!P0 BRA `(.L_x_1870) ;  /* 0x0000002000008947 */ /* 0x000fea0003800000 */
[----:B------:R4:W-:Y:S04]  /*f1f0*/  RED.E.ADD.F32.FTZ.RN.STRONG.GPU [R4.64+-0xc00], R137 ;  /* 0xfff400890400798e */ /* 0x0009e8000c10e7a8 */
[----:B---3--:R4:W-:Y:S02]  /*f200*/  RED.E.ADD.F32.FTZ.RN.STRONG.GPU [R16.64+-0xc00], R61 ;  /* 0xfff4003d1000798e */ /* 0x0089e4000c10e7a8 */
.L_x_1870:
[----:B------:R-:W-:Y:S05]  /*f210*/  BSYNC B0 ;  /* 0x0000000000007941 */ /* 0x000fea0003800000 */
.L_x_1869:
[----:B----4-:R4:W3:Y:S01]  /*f220*/  LDS R3, [R62.X4+0xba00] ;  /* 0x00ba00003e037984 */ /* 0x0108e20000004800 */
[----:B------:R-:W-:Y:S01]  /*f230*/  BSSY B0, `(.L_x_1871) ;  /* 0x0000004000007945 */ /* 0x000fe20003800000 */
[----:B------:R-:W-:Y:S05]  /*f240*/  @!P1 BRA `(.L_x_1872) ;  /* 0x0000002000009947 */ /* 0x000fea0003800000 */
[----:B------:R4:W-:Y:S04]  /*f250*/  RED.E.ADD.F32.FTZ.RN.STRONG.GPU [R4.64+-0xa00], R138 ;  /* 0xfff6008a0400798e */ /* 0x0009e8000c10e7a8 */
[----:B---3--:R4:W-:Y:S02]  /*f260*/  RED.E.ADD.F32.FTZ.RN.STRONG.GPU [R16.64+-0xa00], R3 ;  /* 0xfff600031000798e */ /* 0x0089e4000c10e7a8 */
.L_x_1872:
[----:B------:R-:W-:Y:S05]  /*f270*/  BSYNC B0 ;  /* 0x0000000000007941 */ /* 0x000fea0003800000 */
.L_x_1871:
[----:B------:R-:W4:Y:S01]  /*f280*/  LDS R63, [R63.X4+0xbc00] ;  /* 0x00bc00003f3f7984 */ /* 0x000f220000004800 */
[----:B------:R-:W-:Y:S01]  /*f290*/  BSSY B0, `(.L_x_1873) ;  /* 0x0000004000007945 */ /* 0x000fe20003800000 */
[----:B------:R-:W-:Y:S05]  /*f2a0*/  @!P2 BRA `(.L_x_1874) ;  /* 0x000000200000a947 */ /* 0x000fea0003800000 */
[----:B------:R4:W-:Y:S04]  /*f2b0*/  RED.E.ADD.F32.FTZ.RN.STRONG.GPU [R4.64+-0x800], R139 ;  /* 0xfff8008b0400798e */ /* 0x0009e8000c10e7a8 */
[----:B----4-:R4:W-:Y:S02]  /*f2c0*/  RED.E.ADD.F32.FTZ.RN.STRONG.GPU [R16.64+-0x800], R63 ;  /* 0xfff8003f1000798e */ /* 0x0109e4000c10e7a8 */
.L_x_1874:
[----:B------:R-:W-:Y:S05]  /*f2d0*/  BSYNC B0 ;  /* 0x0000000000007941 */ /* 0x000fea0003800000 */
.L_x_1873:
[----:B---34-:R3:W4:Y:S01]  /*f2e0*/  LDS R3, [R64.X4+0xbe00] ;  /* 0x00be000040037984 */ /* 0x0187220000004800 */
[----:B------:R-:W-:Y:S01]  /*f2f0*/  BSSY B0, `(.L_x_1875) ;  /* 0x0000004000007945 */ /* 0x000fe20003800000 */
[----:B------:R-:W-:Y:S05]  /*f300*/  @!P3 BRA `(.L_x_1876) ;  /* 0x000000200000b947 */ /* 0x000fea0003800000 */
[----:B------:R3:W-:Y:S04]  /*f310*/  RED.E.ADD.F32.FTZ.RN.STRONG.GPU [R4.64+-0x600], R140 ;  /* 0xfffa008c0400798e */ /* 0x0007e8000c10e7a8 */
[----:B----4-:R3:W-:Y:S02]  /*f320*/  RED.E.ADD.F32.FTZ.RN.STRONG.GPU [R16.64+-0x600], R3 ;  /* 0xfffa00031000798e */ /* 0x0107e4000c10e7a8 */
.L_x_1876:
[----:B------:R-:W-:Y:S05]  /*f330*/  BSYNC B0 ;  /* 0x0000000000007941 */ /* 0x000fea0003800000 */
.L_x_1875:
[----:B------:R-:W3:Y:S01]  /*f340*/  LDS R65, [R65.X4+0xc000] ;  /* 0x00c0000041417984 */ /* 0x000ee20000004800 */
[----:B------:R-:W-:Y:S01]  /*f350*/  BSSY B0, `(.L_x_1877) ;  /* 0x0000004000007945 */ /* 0x000fe20003800000 */
[----:B------:R-:W-:Y:S05]  /*f360*/  @!P4 BRA `(.L_x_1878) ;  /* 0x000000200000c947 */ /* 0x000fea0003800000 */
[----:B------:R4:W-:Y:S04]  /*f370*/  RED.E.ADD.F32.FTZ.RN.STRONG.GPU [R4.64+-0x400], R141 ;  /* 0xfffc008d0400798e */ /* 0x0009e8000c10e7a8 */
[----:B---3--:R4:W-:Y:S02]  /*f380*/  RED.E.ADD.F32.FTZ.RN.STRONG.GPU [R16.64+-0x400], R65 ;  /* 0xfffc00411000798e */ /* 0x0089e4000c10e7a8 */
.L_x_1878:
[----:B------:R-:W-:Y:S05]  /*f390*/  BSYNC B0 ;  /* 0x0000000000007941 */ /* 0x000fea0003800000 */
.L_x_1877:
[----:B---34-:R3:W4:Y:S01]  /*f3a0*/  LDS R3, [R66.X4+0xc200] ;  /* 0x00c2000042037984 */ /* 0x0187220000004800 */
[----:B------:R-:W-:Y:S01]  /*f3b0*/  BSSY B0, `(.L_x_1879) ;  /* 0x0000004000007945 */ /* 0x000fe20003800000 */
[----:B------:R-:W-:Y:S05]  /*f3c0*/  @!P5 BRA `(.L_x_1880) ;  /* 0x000000200000d947 */ /* 0x000fea0003800000 */
[----:B------:R3:W-:Y:S04]  /*f3d0*/  RED.E.ADD.F32.FTZ.RN.STRONG.GPU [R4.64+-0x200], R142 ;  /* 0xfffe008e0400798e */ /* 0x0007e8000c10e7a8 */
[----:B----4-:R3:W-:Y:S02]  /*f3e0*/  RED.E.ADD.F32.FTZ.RN.STRONG.GPU [R16.64+-0x200], R3 ;  /* 0xfffe00031000798e */ /* 0x0107e4000c10e7a8 */
.L_x_1880:
[----:B------:R-:W-:Y:S05]  /*f3f0*/  BSYNC B0 ;  /* 0x0000000000007941 */ /* 0x000fea0003800000 */
.L_x_1879:
        /* <DEDUP_REMOVED lines=32> */
[----:B------:R-:W-:Y:S02]  /*f600*/  FADD.FTZ R197, R143, R197 ;  /* 0x000000c58fc57221 */ /* 0x000fe40000010000 */
[----:B-1----:R-:W-:Y:S02]  /*f610*/  @!P0 FADD.FTZ R0, R0, R5 ;  /* 0x0000000500008221 */ /* 0x002fe40000010000 */
[----:B------:R-:W-:Y:S02]  /*f620*/  FFMA.FTZ R230, R24, R114, R230 ;  /* 0x0000007218e67223 */ /* 0x000fe400000100e6 */
[----:B---3--:R-:W-:Y:S01]  /*f630*/  @!P0 FADD.FTZ R2, R2, R3 ;  /* 0x0000000302028221 */ /* 0x008fe20000010000 */
[----:B------:R-:W1:Y:S01]  /*f640*/  SHFL.DOWN PT, R5, R0, 0x4, 0x1f ;  /* 0x08801f0000057f89 */ /* 0x000e6200000e0000 */
[----:B------:R-:W-:Y:S01]  /*f650*/  ISETP.GT.AND P0, PT, R121, 0x1b, PT ;  /* 0x0000001b7900780c */ /* 0x000fe20003f04270 */
[----:B------:R-:W-:-:S02]  /*f660*/  FFMA.FTZ R231, R152, R115, R231 ;  /* 0x0000007398e77223 */ /* 0x000fc400000100e7 */
[----:B------:R-:W3:Y:S01]  /*f670*/  SHFL.DOWN PT, R3, R2, 0x4, 0x1f ;  /* 0x08801f0002037f89 */ /* 0x000ee200000e0000 */
[----:B------:R-:W-:Y:S02]  /*f680*/  FADD.FTZ R196, R7, R196 ;  /* 0x000000c407c47221 */ /* 0x000fe40000010000 */
[----:B------:R-:W-:Y:S02]  /*f690*/  FADD.FTZ R195, R14, R195 ;  /* 0x000000c30ec37221 */ /* 0x000fe40000010000 */
[----:B------:R-:W-:Y:S02]  /*f6a0*/  FFMA.FTZ R232, R27, R116, R232 ;  /* 0x000000741be87223 */ /* 0x000fe400000100e8 */
[----:B------:R-:W-:Y:S02]  /*f6b0*/  FADD.FTZ R168, R149, R168 ;  /* 0x000000a895a87221 */ /* 0x000fe40000010000 */
[----:B------:R-:W-:Y:S02]  /*f6c0*/  FFMA.FTZ R234, R31, R118, R234 ;  /* 0x000000761fea7223 */ /* 0x000fe400000100ea */
[----:B------:R-:W-:-:S02]  /*f6d0*/  FADD.FTZ R167, R30, R167 ;  /* 0x000000a71ea77221 */ /* 0x000fc40000010000 */
        /* <DEDUP_REMOVED lines=33> */
.L_x_1882:
[----:B------:R-:W-:Y:S05]  /*f8f0*/  BSYNC B0 ;  /* 0x0000000000007941 */ /* 0x000fea0003800000 */
.L_x_1881:
        /* <DEDUP_REMOVED lines=8> */
.L_x_1782:
[----:B------:R-:W-:Y:S01]  /*f980*/  BAR.SYNC.DEFER_BLOCKING 0x0 ;  /* 0x0000000000007b1d */ /* 0x000fe20000010000 */
[C---:B------:R-:W-:Y:S02]  /*f990*/  LOP3.LUT R14, R120.reuse, 0x20, RZ, 0xfc, !PT ;  /* 0x00000020780e7812 */ /* 0x040fe400078efcff */
[----:B------:R-:W-:Y:S02]  /*f9a0*/  ISETP.GE.AND P2, PT, R120, UR11, PT ;  /* 0x0000000b78007c0c */ /* 0x000fe4000bf46270 */
[----:B------:R-:W-:Y:S01]  /*f9b0*/  ISETP.GE.AND P1, PT, R14, UR11, PT ;  /* 0x0000000b0e007c0c */ /* 0x000fe2000bf26270 */
[----:B------:R-:W2:Y:S01]  /*f9c0*/  LDL R52, [R1+0xc] ;  /* 0x00000c0001347983 */ /* 0x000ea20000100800 */
[C---:B------:R-:W-:Y:S01]  /*f9d0*/  LOP3.LUT R15, R120.reuse, 0x40, RZ, 0xfc, !PT ;  /* 0x00000040780f7812 */ /* 0x040fe200078efcff */
[----:B------:R-:W-:Y:S01]  /*f9e0*/  ULDC.64 UR36, c[0x0][0x2d8] ;  /* 0x0000b60000247ab9 */ /* 0x000fe20000000a00 */
[----:B------:R-:W-:Y:S01]  /*f9f0*/  LOP3.LUT R0, R120, 0x60, RZ, 0xfc, !PT ;  /* 0x0000006078007812 */ /* 0x000fe200078efcff */
[----:B------:R-:W3:Y:S01]  /*fa00*/  LDL R50, [R1+0x8] ;  /* 0x0000080001327983 */ /* 0x000ee20000100800 */
[----:B------:R-:W-:-:S02]  /*fa10*/  PRMT R16, RZ, 0x7610, R16 ;  /* 0x00007610ff107816 */ /* 0x000fc40000000010 */
[C---:B------:R-:W-:Y:S01]  /*fa20*/  LOP3.LUT R2, R120.reuse, 0x80, RZ, 0xfc, !PT ;  /* 0x0000008078027812 */ /* 0x040fe200078efcff */
[----:B------:R-:W4:Y:S01]  /*fa30*/  LDL R48, [R1+0x4] ;  /* 0x0000040001307983 */ /* 0x000f220000100800 */
[----:B------:R-:W-:Y:S02]  /*fa40*/  PRMT R17, RZ, 0x7610, R17 ;  /* 0x00007610ff117816 */ /* 0x000fe40000000011 */
[C---:B------:R-:W-:Y:S01]  /*fa50*/  LOP3.LUT R3, R120.reuse, 0xa0, RZ, 0xfc, !PT ;  /* 0x000000a078037812 */ /* 0x040fe200078efcff */
[----:B------:R-:W5:Y:S01]  /*fa60*/  LDL R46, [R1] ;  /* 0x00000000012e7983 */ /* 0x000f620000100800 */
[C---:B0-----:R-:W-:Y:S02]  /*fa70*/  LOP3.LUT R4, R120.reuse, 0xc0, RZ, 0xfc, !PT ;  /* 0x000000c078047812 */ /* 0x041fe400078efcff */
[----:B------:R-:W-:Y:S02]  /*fa80*/  ISETP.GE.AND P0, PT, R15, UR11, PT ;  /* 0x0000000b0f007c0c */ /* 0x000fe4000bf06270 */
[----:B------:R-:W-:Y:S01]  /*fa90*/  LOP3.LUT R5, R120, 0xe0, RZ, 0xfc, !PT ;  /* 0x000000e078057812 */ /* 0x000fe200078efcff */
[----:B------:R-:W2:Y:S01]  /*faa0*/  @!P2 LDG.E.U16 R16, [R92.64] ;  /* 0x000000285c10a981 */ /* 0x000ea2000c1e1500 */
[----:B------:R-:W-:-:S02]  /*fab0*/  ISETP.GE.AND P4, PT, R0, UR11, PT ;  /* 0x0000000b00007c0c */ /* 0x000fc4000bf86270 */
[----:B------:R-:W-:Y:S01]  /*fac0*/  LOP3.LUT R6, R120, 0x100, RZ, 0xfc, !PT ;  /* 0x0000010078067812 */ /* 0x000fe200078efcff */
[----:B------:R-:W3:Y:S01]  /*fad0*/  @!P1 LDG.E.U16 R17, [R92.64+0x40] ;  /* 0x000040285c119981 */ /* 0x000ee2000c1e1500 */
        /* <DEDUP_REMOVED lines=22> */
[----:B------:R-:W-:-:S02]  /*fc40*/  ISETP.GE.AND P0, PT, R7, UR11, PT ;  /* 0x0000000b07007c0c */ /* 0x000fc4000bf06270 */
[----:B------:R-:W-:Y:S01]  /*fc50*/  LOP3.LUT R12, R120, 0x1c0, RZ, 0xfc, !PT ;  /* 0x000001c0780c7812 */ /* 0x000fe200078efcff */
[----:B------:R-:W5:Y:S01]  /*fc60*/  @!P2 LDG.E.U16 R22, [R92.64+0x1c0] ;  /* 0x0001c0285c16a981 */ /* 0x000f62000c1e1500 */
[----:B------:R-:W-:Y:S02]  /*fc70*/  ISETP.GE.AND P4, PT, R8, UR11, PT ;  /* 0x0000000b08007c0c */ /* 0x000fe4000bf86270 */
[----:B------:R-:W-:Y:S01]  /*fc80*/  LOP3.LUT R13, R120, 0x1e0, RZ, 0xfc, !PT ;  /* 0x000001e0780d7812 */ /* 0x000fe200078efcff */
[----:B------:R-:W5:Y:S01]  /*fc90*/  @!P1 LDG.E.U16 R25, [R92.64+0x200] ;  /* 0x000200285c199981 */ /* 0x000f62000c1e1500 */
        /* <DEDUP_REMOVED lines=44> */
[----:B------:R-:W-:Y:S04]  /*ff60*/  LDS.U16 R21, [R119+0x12] ;  /* 0x0000120077157984 */ /* 0x000fe80000000400 */
[----:B------:R-:W-:Y:S01]  /*ff70*/  LDS.U16 R20, [R119+0x10] ;  /* 0x0000100077147984 */ /* 0x000fe20000000400 */
[----:B0-----:R-:W-:-:S02]  /*ff80*/  HADD2.F32 R18, -RZ, R18.H0_H0 ;  /* 0x20000012ff127230 */ /* 0x001fc40000004100 */
[----:B-1----:R-:W-:-:S03]  /*ff90*/  HADD2.F32 R16, -RZ, R16.H0_H0 ;  /* 0x20000010ff107230 */ /* 0x002fc60000004100 */
[----:B------:R-:W-:Y:S02]  /*ffa0*/  FADD.FTZ R24, R18, UR8 ;  /* 0x0000000812187e21 */ /* 0x000fe40008010000 */
[----:B------:R-:W-:Y:S01]  /*ffb0*/  LDS.U16 R18, [R119+0xc] ;  /* 0x00000c0077127984 */ /* 0x000fe20000000400 */
[----:B------:R-:W-:Y:S02]  /*ffc0*/  FADD.FTZ R22, R16, UR8 ;  /* 0x0000000810167e21 */ /* 0x000fe40008010000 */
[----:B------:R-:W-:Y:S01]  /*ffd0*/  FSETP.GTU.FTZ.AND P5, PT, R24, 20, PT ;  /* 0x41a000001800780b */ /* 0x000fe20003fbc000 */
[----:B------:R-:W0:Y:S01]  /*ffe0*/  LDS.U16 R16, [R119+0x8] ;  /* 0x0000080077107984 */ /* 0x000e220000000400 */
[----:B--2---:R-:W-:-:S05]  /*fff0*/  HADD2.F32 R17, -RZ, R17.H0_H0 ;  /* 0x20000011ff117230 */ /* 0x004fca0000004100 */
[----:B------:R-:W-:Y:S01]  /*10000*/  FADD.FTZ R23, R17, UR8 ;  /* 0x0000000811177e21 */ /* 0x000fe20008010000 */
[----:B------:R-:W-:Y:S01]  /*10010*/  FSETP.GTU.FTZ.AND P1, PT, R22, 20, PT ;  /* 0x41a000001600780b */ /* 0x000fe20003f3c000 */
[----:B---3--:R-:W-:Y:S01]  /*10020*/  HADD2.F32 R19, -RZ, R19.H0_H0 ;  /* 0x20000013ff137230 */ /* 0x008fe20000004100 */
[----:B------:R-:W1:Y:S03]  /*10030*/  LDS.U16 R17, [R119+0xa] ;  /* 0x00000a0077117984 */ /* 0x000e660000000400 */
[----:B------:R-:W-:Y:S01]  /*10040*/  @!P5 FMUL.FTZ R24, R24, -1.4426950216293334961 ;  /* 0xbfb8aa3b1818d820 */ /* 0x000fe20000410000 */
[----:B------:R-:W-:Y:S01]  /*10050*/  FSETP.GTU.FTZ.AND P6, PT, R23, 20, PT ;  /* 0x41a000001700780b */ /* 0x000fe20003fdc000 */
[----:B------:R-:W-:Y:S02]  /*10060*/  FADD.FTZ R25, R19, UR8 ;  /* 0x0000000813197e21 */ /* 0x000fe40008010000 */
[----:B------:R-:W2:Y:S02]  /*10070*/  LDS.U16 R19, [R119+0xe] ;  /* 0x00000e0077137984 */ /* 0x000ea40000000400 */
[----:B------:R-:W3:Y:S02]  /*10080*/  @!P5 MUFU.EX2 R24, R24 ;  /* 0x000000180018d308 */ /* 0x000ee40000000800 */
[----:B------:R-:W-:-:S06]  /*10090*/  @!P1 FMUL.FTZ R22, R22, -1.4426950216293334961 ;  /* 0xbfb8aa3b16169820 */ /* 0x000fcc0000410000 */
[----:B------:R-:W-:Y:S01]  /*100a0*/  @!P6 FMUL.FTZ R23, R23, -1.4426950216293334961 ;  /* 0xbfb8aa3b1717e820 */ /* 0x000fe20000410000 */
[----:B------:R-:W4:Y:S01]  /*100b0*/  @!P1 MUFU.EX2 R22, R22 ;  /* 0x0000001600169308 */ /* 0x000f220000000800 */
[----:B---3--:R-:W-:-:S07]  /*100c0*/  @!P5 FADD.FTZ R24, R24, 1 ;  /* 0x3f8000001818d421 */ /* 0x008fce0000010000 */
[----:B------:R-:W3:Y:S01]  /*100d0*/  @!P6 MUFU.EX2 R23, R23 ;  /* 0x000000170017e308 */ /* 0x000ee20000000800 */
[----:B0-----:R-:W-:-:S07]  /*100e0*/  HADD2.F32 R16, -RZ, R16.H0_H0 ;  /* 0x20000010ff107230 */ /* 0x001fce0000004100 */
[----:B------:R-:W0:Y:S01]  /*100f0*/  @!P5 MUFU.RCP R29, R24 ;  /* 0x00000018001dd308 */ /* 0x000e220000001000 */
[----:B------:R-:W-:Y:S01]  /*10100*/  FADD.FTZ R16, R16, UR8 ;  /* 0x0000000810107e21 */ /* 0x000fe20008010000 */
[----:B------:R-:W-:Y:S01]  /*10110*/  HADD2.F32 R21, -RZ, R21.H0_H0 ;  /* 0x20000015ff157230 */ /* 0x000fe20000004100 */
[----:B----4-:R-:W-:-:S03]  /*10120*/  @!P1 FADD.FTZ R22, R22, 1 ;  /* 0x3f80000016169421 */ /* 0x010fc60000010000 */
[----:B------:R-:W-:Y:S01]  /*10130*/  FSETP.GTU.FTZ.AND P4, PT, R16, 20, PT ;  /* 0x41a000001000780b */ /* 0x000fe20003f9c000 */
[----:B---3--:R-:W-:Y:S02]  /*10140*/  @!P6 FADD.FTZ R23, R23, 1 ;  /* 0x3f8000001717e421 */ /* 0x008fe40000010000 */
[----:B------:R-:W-:Y:S01]  /*10150*/  FADD.FTZ R21, R21, UR8 ;  /* 0x0000000815157e21 */ /* 0x000fe20008010000 */
[----:B------:R-:W3:Y:S01]  /*10160*/  @!P1 MUFU.RCP R27, R22 ;  /* 0x00000016001b9308 */ /* 0x000ee20000001000 */
[----:B-1----:R-:W-:Y:S02]  /*10170*/  HADD2.F32 R17, -RZ, R17.H0_H0 ;  /* 0x20000011ff117230 */ /* 0x002fe40000004100 */
[----:B------:R-:W-:Y:S01]  /*10180*/  HADD2.F32 R18, -RZ, R18.H0_H0 ;  /* 0x20000012ff127230 */ /* 0x000fe20000004100 */
[----:B0-----:R-:W-:Y:S01]  /*10190*/  @!P5 FMUL.FTZ R168, R168, R29 ;  /* 0x0000001da8a8d220 */ /* 0x001fe20000410000 */
[----:B------:R-:W-:-:S03]  /*101a0*/  FSETP.GTU.FTZ.AND P5, PT, R21, 20, PT ;  /* 0x41a000001500780b */ /* 0x000fc60003fbc000 */
[----:B------:R-:W0:Y:S01]  /*101b0*/  @!P6 MUFU.RCP R26, R23 ;  /* 0x00000017001ae308 */ /* 0x000e220000001000 */
[----:B------:R-:W-:Y:S01]  /*101c0*/  FADD.FTZ R17, R17, UR8 ;  /* 0x0000000811117e21 */ /* 0x000fe20008010000 */
[----:B--2---:R-:W-:Y:S01]  /*101d0*/  HADD2.F32 R19, -RZ, R19.H0_H0 ;  /* 0x20000013ff137230 */ /* 0x004fe20000004100 */
[----:B------:R-:W-:Y:S01]  /*101e0*/  FADD.FTZ R18, R18, UR8 ;  /* 0x0000000812127e21 */ /* 0x000fe20008010000 */
[----:B------:R-:W-:Y:S01]  /*101f0*/  HADD2.F32 R20, -RZ, R20.H0_H0 ;  /* 0x20000014ff147230 */ /* 0x000fe20000004100 */
[----:B------:R-:W-:Y:S01]  /*10200*/  @!P4 FMUL.FTZ R16, R16, -1.4426950216293334961 ;  /* 0xbfb8aa3b1010c820 */ /* 0x000fe20000410000 */
[----:B------:R-:W-:Y:S01]  /*10210*/  FSETP.GTU.FTZ.AND P3, PT, R17, 20, PT ;  /* 0x41a000001100780b */ /* 0x000fe20003f7c000 */
[----:B------:R-:W-:Y:S01]  /*10220*/  FADD.FTZ R19, R19, UR8 ;  /* 0x0000000813137e21 */ /* 0x000fe20008010000 */
[----:B------:R-:W-:Y:S01]  /*10230*/  FSETP.GTU.FTZ.AND P2, PT, R18, 20, PT ;  /* 0x41a000001200780b */ /* 0x000fe20003f5c000 */
[----:B------:R-:W-:Y:S02]  /*10240*/  FADD.FTZ R20, R20, UR8 ;  /* 0x0000000814147e21 */ /* 0x000fe40008010000 */
[----:B------:R-:W1:Y:S01]  /*10250*/  @!P4 MUFU.EX2 R16, R16 ;  /* 0x000000100010c308 */ /* 0x000e620000000800 */
[----:B------:R-:W-:-:S02]  /*10260*/  @!P5 FMUL.FTZ R21, R21, -1.4426950216293334961 ;  /* 0xbfb8aa3b1515d820 */ /* 0x000fc40000410000 */
[----:B---3--:R-:W-:Y:S01]  /*10270*/  @!P1 FMUL.FTZ R166, R166, R27 ;  /* 0x0000001ba6a69220 */ /* 0x008fe20000410000 */
[----:B------:R-:W-:Y:S01]  /*10280*/  FSETP.GTU.FTZ.AND P1, PT, R19, 20, PT ;  /* 0x41a000001300780b */ /* 0x000fe20003f3c000 */
[----:B0-----:R-:W-:Y:S01]  /*10290*/  @!P6 FMUL.FTZ R167, R167, R26 ;  /* 0x0000001aa7a7e220 */ /* 0x001fe20000410000 */
[----:B------:R-:W-:Y:S02]  /*102a0*/  FSETP.GTU.FTZ.AND P6, PT, R20, 20, PT ;  /* 0x41a000001400780b */ /* 0x000fe40003fdc000 */
[----:B------:R-:W0:Y:S01]  /*102b0*/  @!P5 MUFU.EX2 R21, R21 ;  /* 0x000000150015d308 */ /* 0x000e220000000800 */
[----:B------:R-:W-:Y:S02]  /*102c0*/  FSETP.GTU.FTZ.AND P0, PT, R25, 20, PT ;  /* 0x41a000001900780b */ /* 0x000fe40003f1c000 */
[----:B------:R-:W-:Y:S01]  /*102d0*/  SHF.L.U32 R22, R122, 0x4, RZ ;  /* 0x000000047a167819 */ /* 0x000fe200000006ff */
[----:B------:R-:W-:Y:S02]  /*102e0*/  @!P3 FMUL.FTZ R17, R17, -1.4426950216293334961 ;  /* 0xbfb8aa3b1111b820 */ /* 0x000fe40000410000 */
[----:B------:R-:W-:Y:S01]  /*102f0*/  @!P2 FMUL.FTZ R18, R18, -1.4426950216293334961 ;  /* 0xbfb8aa3b1212a820 */ /* 0x000fe20000410000 */
[----:B------:R-:W-:Y:S01]  /*10300*/  LOP3.LUT R22, R22, 0xfffffe00, RZ, 0xc0, !PT ;  /* 0xfffffe0016167812 */ /* 0x000fe200078ec0ff */
[----:B-1----:R-:W-:-:S02]  /*10310*/  @!P4 FADD.FTZ R16, R16, 1 ;  /* 0x3f8000001010c421 */ /* 0x002fc40000010000 */
[----:B------:R-:W-:Y:S01]  /*10320*/  @!P1 FMUL.FTZ R19, R19, -1.4426950216293334961 ;  /* 0xbfb8aa3b13139820 */ /* 0x000fe20000410000 */
[----:B------:R-:W1:Y:S01]  /*10330*/  @!P3 MUFU.EX2 R17, R17 ;  /* 0x000000110011b308 */ /* 0x000e620000000800 */
[----:B------:R-:W-:Y:S01]  /*10340*/  @!P6 FMUL.FTZ R20, R20, -1.4426950216293334961 ;  /* 0xbfb8aa3b1414e820 */ /* 0x000fe20000410000 */
[----:B------:R-:W-:Y:S01]  /*10350*/  LEA R47, R121, R22, 0x4 ;  /* 0x00000016792f7211 */ /* 0x000fe200078e20ff */
[----:B------:R-:W-:-:S05]  /*10360*/  @!P0 FMUL.FTZ R25, R25, -1.4426950216293334961 ;  /* 0xbfb8aa3b19198820 */ /* 0x000fca0000410000 */
[----:B------:R-:W2:Y:S01]  /*10370*/  @!P2 MUFU.EX2 R18, R18 ;  /* 0x000000120012a308 */ /* 0x000ea20000000800 */
[----:B0-----:R-:W-:-:S07]  /*10380*/  @!P5 FADD.FTZ R21, R21, 1 ;  /* 0x3f8000001515d421 */ /* 0x001fce0000010000 */
[----:B------:R0:W-:Y:S08]  /*10390*/  @!P4 MUFU.RCP R41, R16 ;  /* 0x000000100029c308 */ /* 0x0001f00000001000 */
[----:B------:R-:W3:Y:S01]  /*103a0*/  @!P1 MUFU.EX2 R19, R19 ;  /* 0x0000001300139308 */ /* 0x000ee20000000800 */
[----:B0-----:R-:W-:-:S07]  /*103b0*/  IADD3 R16, R47, 0x5, RZ ;  /* 0x000000052f107810 */ /* 0x001fce0007ffe0ff */
[----:B------:R-:W0:Y:S01]  /*103c0*/  @!P6 MUFU.EX2 R20, R20 ;  /* 0x000000140014e308 */ /* 0x000e220000000800 */
[----:B------:R-:W-:Y:S01]  /*103d0*/  LEA.HI.SX32 R29, R16, R47, 0x1b ;  /* 0x0000002f101d7211 */ /* 0x000fe200078fdaff */
[----:B-1----:R-:W-:-:S06]  /*103e0*/  @!P3 FADD.FTZ R17, R17, 1 ;  /* 0x3f8000001111b421 */ /* 0x002fcc0000010000 */
[----:B------:R1:W4:Y:S01]  /*103f0*/  @!P5 MUFU.RCP R16, R21 ;  /* 0x000000150010d308 */ /* 0x0003220000001000 */
[----:B--2---:R-:W-:-:S07]  /*10400*/  @!P2 FADD.FTZ R18, R18, 1 ;  /* 0x3f8000001212a421 */ /* 0x004fce0000010000 */
[----:B------:R-:W2:Y:S01]  /*10410*/  @!P0 MUFU.EX2 R25, R25 ;  /* 0x0000001900198308 */ /* 0x000ea20000000800 */
[----:B---3--:R-:W-:Y:S01]  /*10420*/  @!P1 FADD.FTZ R19, R19, 1 ;  /* 0x3f80000013139421 */ /* 0x008fe20000010000 */
[----:B-1----:R-:W-:Y:S01]  /*10430*/  LDS.U16 R21, [R119+0x1e] ;  /* 0x00001e0077157984 */ /* 0x002fe20000000400 */
[----:B0-----:R-:W-:-:S05]  /*10440*/  @!P6 FADD.FTZ R20, R20, 1 ;  /* 0x3f8000001414e421 */ /* 0x001fca0000010000 */
[----:B------:R0:W-:Y:S01]  /*10450*/  @!P3 MUFU.RCP R42, R17 ;  /* 0x00000011002ab308 */ /* 0x0001e20000001000 */
[----:B----4-:R-:W-:Y:S02]  /*10460*/  @!P5 FMUL.FTZ R201, R201, R16 ;  /* 0x00000010c9c9d220 */ /* 0x010fe40000410000 */
[----:B------:R-:W1:Y:S05]  /*10470*/  LDS.U16 R16, [R119+0x14] ;  /* 0x0000140077107984 */ /* 0x000e6a0000000400 */
[----:B------:R3:W-:Y:S01]  /*10480*/  @!P2 MUFU.RCP R43, R18 ;  /* 0x00000012002ba308 */ /* 0x0007e20000001000 */
[----:B0-----:R-:W-:Y:S01]  /*10490*/  IADD3 R17, R47, 0x8, RZ ;  /* 0x000000082f117810 */ /* 0x001fe20007ffe0ff */
[----:B--2---:R-:W-:Y:S01]  /*104a0*/  @!P0 FADD.FTZ R25, R25, 1 ;  /* 0x3f80000019198421 */ /* 0x004fe20000010000 */
[----:B---3--:R-:W-:-:S05]  /*104b0*/  IADD3 R18, R47, 0xd, RZ ;  /* 0x0000000d2f127810 */ /* 0x008fca0007ffe0ff */
[----:B------:R0:W-:Y:S01]  /*104c0*/  @!P1 MUFU.RCP R44, R19 ;  /* 0x00000013002c9308 */ /* 0x0001e20000001000 */
[-C--:B------:R-:W-:Y:S02]  /*104d0*/  LEA.HI.SX32 R32, R17, R47.reuse, 0x1b ;  /* 0x0000002f11207211 */ /* 0x080fe400078fdaff */
[----:B------:R-:W-:Y:S01]  /*104e0*/  LEA.HI.SX32 R37, R18, R47, 0x1b ;  /* 0x0000002f12257211 */ /* 0x000fe200078fdaff */
[----:B------:R-:W2:Y:S04]  /*104f0*/  LDS.U16 R17, [R119+0x16] ;  /* 0x0000160077117984 */ /* 0x000ea80000000400 */
[----:B------:R3:W-:Y:S01]  /*10500*/  @!P6 MUFU.RCP R45, R20 ;  /* 0x00000014002de308 */ /* 0x0007e20000001000 */
[----:B------:R-:W4:Y:S04]  /*10510*/  LDS.U16 R18, [R119+0x18] ;  /* 0x0000180077127984 */ /* 0x000f280000000400 */
[----:B0-----:R-:W0:Y:S04]  /*10520*/  LDS.U16 R19, [R119+0x1a] ;  /* 0x00001a0077137984 */ /* 0x001e280000000400 */
[----:B---3--:R-:W3:Y:S01]  /*10530*/  LDS.U16 R20, [R119+0x1c] ;  /* 0x00001c0077147984 */ /* 0x008ee20000000400 */
[----:B------:R5:W1:Y:S03]  /*10540*/  @!P0 MUFU.RCP R40, R25 ;  /* 0x0000001900288308 */ /* 0x000a660000001000 */
[----:B------:R-:W-:Y:S01]  /*10550*/  BAR.SYNC.DEFER_BLOCKING 0x0 ;  /* 0x0000000000007b1d */ /* 0x000fe20000010000 */
[----:B------:R-:W-:-:S02]  /*10560*/  IADD3 R22, R47, 0x1, RZ ;  /* 0x000000012f167810 */ /* 0x000fc40007ffe0ff */
[C---:B------:R-:W-:Y:S02]  /*10570*/  IADD3 R23, R47.reuse, 0x2, RZ ;  /* 0x000000022f177810 */ /* 0x040fe40007ffe0ff */
[C---:B------:R-:W-:Y:S02]  /*10580*/  IADD3 R24, R47.reuse, 0x3, RZ ;  /* 0x000000032f187810 */ /* 0x040fe40007ffe0ff */
[C---:B-----5:R-:W-:Y:S02]  /*10590*/  IADD3 R25, R47.reuse, 0x4, RZ ;  /* 0x000000042f197810 */ /* 0x060fe40007ffe0ff */
[C---:B------:R-:W-:Y:S02]  /*105a0*/  IADD3 R26, R47.reuse, 0x6, RZ ;  /* 0x000000062f1a7810 */ /* 0x040fe40007ffe0ff */
[----:B------:R-:W-:Y:S02]  /*105b0*/  LEA.HI.SX32 R22, R22, R47, 0x1b ;  /* 0x0000002f16167211 */ /* 0x000fe400078fdaff */
[----:B------:R-:W-:-:S02]  /*105c0*/  IADD3 R27, R47, 0x7, RZ ;  /* 0x000000072f1b7810 */ /* 0x000fc40007ffe0ff */
[-C--:B------:R-:W-:Y:S01]  /*105d0*/  LEA.HI.SX32 R23, R23, R47.reuse, 0x1b ;  /* 0x0000002f17177211 */ /* 0x080fe200078fdaff */
[----:B-1----:R-:W-:Y:S01]  /*105e0*/  @!P0 FMUL.FTZ R195, R195, R40 ;  /* 0x00000028c3c38220 */ /* 0x002fe20000410000 */
[-C--:B------:R-:W-:Y:S02]  /*105f0*/  LEA.HI.SX32 R24, R24, R47.reuse, 0x1b ;  /* 0x0000002f18187211 */ /* 0x080fe400078fdaff */
[----:B------:R-:W-:Y:S01]  /*10600*/  LEA.HI.SX32 R28, R25, R47, 0x1b ;  /* 0x0000002f191c7211 */ /* 0x000fe200078fdaff */
[----:B------:R-:W-:Y:S01]  /*10610*/  @!P4 FMUL.FTZ R196, R196, R41 ;  /* 0x00000029c4c4c220 */ /* 0x000fe20000410000 */
[----:B------:R-:W-:Y:S02]  /*10620*/  IADD3 R33, R47, 0x9, RZ ;  /* 0x000000092f217810 */ /* 0x000fe40007ffe0ff */
[----:B------:R-:W-:Y:S02]  /*10630*/  LEA.HI.SX32 R30, R26, R47, 0x1b ;  /* 0x0000002f1a1e7211 */ /* 0x000fe400078fdaff */
[----:B------:R-:W-:-:S02]  /*10640*/  PRMT R40, R233, 0x7632, R40 ;  /* 0x00007632e9287816 */ /* 0x000fc40000000028 */
[----:B------:R-:W-:Y:S02]  /*10650*/  SHF.L.U32 R25, R22, 0x1, RZ ;  /* 0x0000000116197819 */ /* 0x000fe400000006ff */
[----:B------:R-:W-:Y:S02]  /*10660*/  IADD3 R34, R47, 0xa, RZ ;  /* 0x0000000a2f227810 */ /* 0x000fe40007ffe0ff */
[----:B------:R-:W-:Y:S02]  /*10670*/  LEA.HI.SX32 R31, R27, R47, 0x1b ;  /* 0x0000002f1b1f7211 */ /* 0x000fe400078fdaff */
[----:B------:R-:W-:Y:S02]  /*10680*/  SHF.L.U32 R26, R23, 0x1, RZ ;  /* 0x00000001171a7819 */ /* 0x000fe400000006ff */
[----:B------:R-:W-:Y:S02]  /*10690*/  IADD3 R35, R47, 0xb, RZ ;  /* 0x0000000b2f237810 */ /* 0x000fe40007ffe0ff */
[----:B------:R-:W-:-:S02]  /*106a0*/  PRMT R41, R231, 0x7632, R41 ;  /* 0x00007632e7297816 */ /* 0x000fc40000000029 */
[----:B------:R-:W-:Y:S01]  /*106b0*/  SHF.L.U32 R27, R24, 0x1, RZ ;  /* 0x00000001181b7819 */ /* 0x000fe200000006ff */
[----:B------:R-:W-:Y:S01]  /*106c0*/  STS.U16 [R119], R233 ;  /* 0x000000e977007388 */ /* 0x000fe20000000400 */
[----:B------:R-:W-:Y:S02]  /*106d0*/  IADD3 R36, R47, 0xc, RZ ;  /* 0x0000000c2f247810 */ /* 0x000fe40007ffe0ff */
[----:B------:R-:W-:Y:S01]  /*106e0*/  SHF.L.U32 R28, R28, 0x1, RZ ;  /* 0x000000011c1c7819 */ /* 0x000fe200000006ff */
[----:B------:R1:W-:Y:S01]  /*106f0*/  STS.U16 [R25+0x2], R40 ;  /* 0x0000022819007388 */ /* 0x0003e20000000400 */
[----:B------:R-:W-:Y:S02]  /*10700*/  LEA.HI.SX32 R33, R33, R47, 0x1b ;  /* 0x0000002f21217211 */ /* 0x000fe400078fdaff */
[----:B------:R-:W-:Y:S02]  /*10710*/  F2FP.PACK_AB R225, R225, R226 ;  /* 0x000000e2e1e1723e */ /* 0x000fe400000000ff */
[----:B------:R-:W-:-:S02]  /*10720*/  PRMT R22, R229, 0x7632, R22 ;  /* 0x00007632e5167816 */ /* 0x000fc40000000016 */
        /* <DEDUP_REMOVED lines=8> */
[----:B------:R-:W-:Y:S02]  /*107b0*/  PRMT R23, R227, 0x7632, R23 ;  /* 0x00007632e3177816 */ /* 0x000fe40000000017 */
[----:B------:R-:W-:Y:S02]  /*107c0*/  SHF.L.U32 R31, R31, 0x1, RZ ;  /* 0x000000011f1f7819 */ /* 0x000fe400000006ff */
[----:B------:R-:W-:Y:S01]  /*107d0*/  F2FP.PACK_AB R223, R223, R224 ;  /* 0x000000e0dfdf723e */ /* 0x000fe200000000ff */
[----:B------:R-:W-:Y:S01]  /*107e0*/  STS.U16 [R28+0x8], R229 ;  /* 0x000008e51c007388 */ /* 0x000fe20000000400 */
[----:B------:R-:W-:Y:S02]  /*107f0*/  LEA.HI.SX32 R36, R36, R47, 0x1b ;  /* 0x0000002f24247211 */ /* 0x000fe400078fdaff */
[----:B------:R-:W-:Y:S01]  /*10800*/  SHF.L.U32 R32, R32, 0x1, RZ ;  /* 0x0000000120207819 */ /* 0x000fe200000006ff */
[----:B------:R-:W-:Y:S01]  /*10810*/  STS.U16 [R29+0xa], R22 ;  /* 0x00000a161d007388 */ /* 0x000fe20000000400 */
[----:B------:R-:W-:-:S02]  /*10820*/  F2FP.PACK_AB R221, R221, R222 ;  /* 0x000000dedddd723e */ /* 0x000fc400000000ff */
[----:B------:R-:W-:Y:S02]  /*10830*/  PRMT R24, R225, 0x7632, R24 ;  /* 0x00007632e1187816 */ /* 0x000fe40000000018 */
[----:B------:R-:W-:Y:S01]  /*10840*/  SHF.L.U32 R33, R33, 0x1, RZ ;  /* 0x0000000121217819 */ /* 0x000fe200000006ff */
[----:B------:R-:W-:Y:S01]  /*10850*/  STS.U16 [R30+0xc], R227 ;  /* 0x00000ce31e007388 */ /* 0x000fe20000000400 */
[-C--:B------:R-:W-:Y:S02]  /*10860*/  LEA.HI.SX32 R38, R38, R47.reuse, 0x1b ;  /* 0x0000002f26267211 */ /* 0x080fe400078fdaff */
[----:B------:R-:W-:Y:S02]  /*10870*/  SHF.L.U32 R34, R34, 0x1, RZ ;  /* 0x0000000122227819 */ /* 0x000fe400000006ff */
[----:B------:R-:W-:Y:S01]  /*10880*/  ISETP.NE.AND P4, PT, R122, RZ, PT ;  /* 0x000000ff7a00720c */ /* 0x000fe20003f85270 */
[----:B------:R5:W-:Y:S01]  /*10890*/  STS.U16 [R31+0xe], R23 ;  /* 0x00000e171f007388 */ /* 0x000be20000000400 */
[----:B------:R-:W-:-:S02]  /*108a0*/  LEA.HI.SX32 R39, R39, R47, 0x1b ;  /* 0x0000002f27277211 */ /* 0x000fc400078fdaff */
[----:B-1----:R-:W-:Y:S02]  /*108b0*/  PRMT R40, R223, 0x7632, R40 ;  /* 0x00007632df287816 */ /* 0x002fe40000000028 */
[----:B------:R-:W-:Y:S02]  /*108c0*/  SHF.L.U32 R35, R35, 0x1, RZ ;  /* 0x0000000123237819 */ /* 0x000fe400000006ff */
[----:B------:R-:W-:Y:S01]  /*108d0*/  F2FP.PACK_AB R219, R219, R220 ;  /* 0x000000dcdbdb723e */ /* 0x000fe200000000ff */
[----:B------:R-:W-:Y:S01]  /*108e0*/  STS.U16 [R32+0x10], R225 ;  /* 0x000010e120007388 */ /* 0x000fe20000000400 */
[----:B------:R-:W-:Y:S01]  /*108f0*/  SHF.L.U32 R36, R36, 0x1, RZ ;  /* 0x0000000124247819 */ /* 0x000fe200000006ff */
[----:B------:R-:W-:Y:S01]  /*10900*/  @!P3 FMUL.FTZ R197, R197, R42 ;  /* 0x0000002ac5c5b220 */ /* 0x000fe20000410000 */
[----:B-----5:R-:W-:Y:S01]  /*10910*/  PRMT R23, R221, 0x7632, R23 ;  /* 0x00007632dd177816 */ /* 0x020fe20000000017 */
[----:B------:R1:W-:Y:S01]  /*10920*/  STS.U16 [R33+0x12], R24 ;  /* 0x0000121821007388 */ /* 0x0003e20000000400 */
[----:B------:R-:W-:-:S02]  /*10930*/  SHF.L.U32 R37, R37, 0x1, RZ ;  /* 0x0000000125257819 */ /* 0x000fc400000006ff */
[----:B------:R-:W-:Y:S01]  /*10940*/  SHF.L.U32 R38, R38, 0x1, RZ ;  /* 0x0000000126267819 */ /* 0x000fe200000006ff */
[----:B------:R-:W-:Y:S01]  /*10950*/  STS.U16 [R34+0x14], R223 ;  /* 0x000014df22007388 */ /* 0x000fe20000000400 */
[----:B------:R-:W-:Y:S02]  /*10960*/  PRMT R42, R219, 0x7632, R42 ;  /* 0x00007632db2a7816 */ /* 0x000fe4000000002a */
[----:B------:R-:W-:Y:S01]  /*10970*/  SHF.L.U32 R39, R39, 0x1, RZ ;  /* 0x0000000127277819 */ /* 0x000fe200000006ff */
[----:B------:R-:W-:Y:S01]  /*10980*/  STS.U16 [R35+0x16], R40 ;  /* 0x0000162823007388 */ /* 0x000fe20000000400 */
[----:B-1----:R-:W-:-:S03]  /*10990*/  MOV R24, UR11 ;  /* 0x0000000b00187c02 */ /* 0x002fc60008000f00 */
[----:B------:R-:W-:Y:S01]  /*109a0*/  STS.U16 [R36+0x18], R221 ;  /* 0x000018dd24007388 */ /* 0x000fe20000000400 */
[----:B------:R-:W-:-:S03]  /*109b0*/  @!P2 FMUL.FTZ R198, R198, R43 ;  /* 0x0000002bc6c6a220 */ /* 0x000fc60000410000 */
[----:B------:R1:W-:Y:S01]  /*109c0*/  STS.U16 [R37+0x1a], R23 ;  /* 0x00001a1725007388 */ /* 0x0003e20000000400 */
[----:B------:R-:W-:-:S03]  /*109d0*/  @!P6 FMUL.FTZ R200, R200, R45 ;  /* 0x0000002dc8c8e220 */ /* 0x000fc60000410000 */
        /* <DEDUP_REMOVED lines=21> */
[----:B------:R-:W-:-:S02]  /*10b30*/  HADD2.F32 R16, -RZ, R16.H0_H0 ;  /* 0x20000010ff107230 */ /* 0x000fc40000004100 */
[----:B--2---:R-:W-:Y:S02]  /*10b40*/  HADD2.F32 R17, -RZ, R17.H0_H0 ;  /* 0x20000011ff117230 */ /* 0x004fe40000004100 */
[----:B----4-:R-:W-:Y:S01]  /*10b50*/  HADD2.F32 R18, -RZ, R18.H0_H0 ;  /* 0x20000012ff127230 */ /* 0x010fe20000004100 */
[----:B------:R-:W-:Y:S02]  /*10b60*/  FADD.FTZ R16, R16, UR8 ;  /* 0x0000000810107e21 */ /* 0x000fe40008010000 */
[----:B------:R-:W-:Y:S02]  /*10b70*/  FADD.FTZ R17, R17, UR8 ;  /* 0x0000000811117e21 */ /* 0x000fe40008010000 */
[----:B------:R-:W-:Y:S01]  /*10b80*/  FADD.FTZ R22, R18, UR8 ;  /* 0x0000000812167e21 */ /* 0x000fe20008010000 */
[----:B------:R-:W-:Y:S01]  /*10b90*/  FSETP.GTU.FTZ.AND P0, PT, R16, 20, PT ;  /* 0x41a000001000780b */ /* 0x000fe20003f1c000 */
[----:B------:R-:W-:Y:S01]  /*10ba0*/  @!P1 FMUL.FTZ R199, R199, R44 ;  /* 0x0000002cc7c79220 */ /* 0x000fe20000410000 */
[----:B------:R-:W-:-:S02]  /*10bb0*/  FSETP.GTU.FTZ.AND P1, PT, R17, 20, PT ;  /* 0x41a000001100780b */ /* 0x000fc40003f3c000 */
[----:B------:R-:W-:Y:S01]  /*10bc0*/  FSETP.GTU.FTZ.AND P2, PT, R22, 20, PT ;  /* 0x41a000001600780b */ /* 0x000fe20003f5c000 */
[----:B------:R-:W2:Y:S01]  /*10bd0*/  LDS R73, [0x1080] ;  /* 0x00108000ff497984 */ /* 0x000ea20000000800 */
[----:B0-----:R-:W-:Y:S02]  /*10be0*/  HADD2.F32 R19, -RZ, R19.H0_H0 ;  /* 0x20000013ff137230 */ /* 0x001fe40000004100 */
[----:B---3--:R-:W-:Y:S02]  /*10bf0*/  HADD2.F32 R20, -RZ, R20.H0_H0 ;  /* 0x20000014ff147230 */ /* 0x008fe40000004100 */
[----:B------:R-:W-:Y:S01]  /*10c00*/  HADD2.F32 R21, -RZ, R21.H0_H0 ;  /* 0x20000015ff157230 */ /* 0x000fe20000004100 */
[----:B-1----:R-:W-:Y:S02]  /*10c10*/  FADD.FTZ R23, R19, UR8 ;  /* 0x0000000813177e21 */ /* 0x002fe40008010000 */
[----:B-----5:R-:W-:Y:S02]  /*10c20*/  FADD.FTZ R24, R20, UR8 ;  /* 0x0000000814187e21 */ /* 0x020fe40008010000 */
[----:B------:R-:W-:-:S02]  /*10c30*/  @!P0 FMUL.FTZ R18, R16, -1.4426950216293334961 ;  /* 0xbfb8aa3b10128820 */ /* 0x000fc40000410000 */
[----:B------:R-:W-:Y:S02]  /*10c40*/  @!P1 FMUL.FTZ R19, R17, -1.4426950216293334961 ;  /* 0xbfb8aa3b11139820 */ /* 0x000fe40000410000 */
[----:B------:R-:W-:Y:S01]  /*10c50*/  @!P2 FMUL.FTZ R20, R22, -1.4426950216293334961 ;  /* 0xbfb8aa3b1614a820 */ /* 0x000fe20000410000 */
[----:B------:R-:W-:Y:S01]  /*10c60*/  SHF.R.S32.HI R79, RZ, 0x1f, R120 ;  /* 0x0000001fff4f7819 */ /* 0x000fe20000011478 */
[----:B------:R-:W-:Y:S01]  /*10c70*/  FADD.FTZ R40, R21, UR8 ;  /* 0x0000000815287e21 */ /* 0x000fe20008010000 */
[----:B------:R-:W-:Y:S02]  /*10c80*/  IADD3 R16, P5, R120, UR12, RZ ;  /* 0x0000000c78107c10 */ /* 0x000fe4000ffbe0ff */
[----:B------:R-:W-:Y:S02]  /*10c90*/  MOV R42, UR12 ;  /* 0x0000000c002a7c02 */ /* 0x000fe40008000f00 */
[----:B------:R-:W-:Y:S01]  /*10ca0*/  FSETP.GTU.FTZ.AND P3, PT, R23, 20, PT ;  /* 0x41a000001700780b */ /* 0x000fe20003f7c000 */
[----:B------:R-:W0:Y:S01]  /*10cb0*/  @!P0 MUFU.EX2 R18, R18 ;  /* 0x0000001200128308 */ /* 0x000e220000000800 */
[----:B------:R-:W-:-:S02]  /*10cc0*/  FSETP.GTU.FTZ.AND P4, PT, R24, 20, PT ;  /* 0x41a000001800780b */ /* 0x000fc40003f9c000 */
[----:B------:R-:W-:Y:S02]  /*10cd0*/  LEA.HI.X.SX32 R17, R42, R79, 0x1, P5 ;  /* 0x0000004f2a117211 */ /* 0x000fe400028f0eff */
[----:B------:R-:W-:-:S03]  /*10ce0*/  FSETP.GTU.FTZ.AND P5, PT, R40, 20, PT ;  /* 0x41a000002800780b */ /* 0x000fc60003fbc000 */
[----:B------:R-:W1:Y:S08]  /*10cf0*/  @!P1 MUFU.EX2 R19, R19 ;  /* 0x0000001300139308 */ /* 0x000e700000000800 */
[----:B------:R-:W3:Y:S01]  /*10d00*/  @!P2 MUFU.EX2 R20, R20 ;  /* 0x000000140014a308 */ /* 0x000ee20000000800 */
[----:B------:R-:W-:Y:S02]  /*10d10*/  @!P3 FMUL.FTZ R21, R23, -1.4426950216293334961 ;  /* 0xbfb8aa3b1715b820 */ /* 0x000fe40000410000 */
[----:B------:R-:W-:-:S02]  /*10d20*/  @!P4 FMUL.FTZ R22, R24, -1.4426950216293334961 ;  /* 0xbfb8aa3b1816c820 */ /* 0x000fc40000410000 */
[----:B------:R-:W-:Y:S01]  /*10d30*/  @!P5 FMUL.FTZ R24, R40, -1.4426950216293334961 ;  /* 0xbfb8aa3b2818d820 */ /* 0x000fe20000410000 */
[----:B--2---:R-:W-:Y:S01]  /*10d40*/  ISETP.GE.AND P6, PT, R120, R73, PT ;  /* 0x000000497800720c */ /* 0x004fe20003fc6270 */
[----:B0-----:R-:W-:Y:S01]  /*10d50*/  @!P0 FADD.FTZ R18, R18, 1 ;  /* 0x3f80000012128421 */ /* 0x001fe20000010000 */
[----:B------:R-:W0:Y:S01]  /*10d60*/  @!P3 MUFU.EX2 R21, R21 ;  /* 0x000000150015b308 */ /* 0x000e220000000800 */
[----:B-1----:R-:W-:Y:S01]  /*10d70*/  @!P1 FADD.FTZ R19, R19, 1 ;  /* 0x3f80000013139421 */ /* 0x002fe20000010000 */
[----:B------:R-:W-:Y:S01]  /*10d80*/  UIMAD UR4, UR26, UR36, URZ ;  /* 0x000000241a0472a4 */ /* 0x000fe2000f8e023f */
[----:B---3--:R-:W-:-:S05]  /*10d90*/  @!P2 FADD.FTZ R20, R20, 1 ;  /* 0x3f8000001414a421 */ /* 0x008fca0000010000 */
[----:B------:R-:W1:Y:S01]  /*10da0*/  @!P5 MUFU.EX2 R24, R24 ;  /* 0x000000180018d308 */ /* 0x000e620000000800 */
[----:B------:R-:W-:Y:S02]  /*10db0*/  UIMAD.WIDE.U32 UR34, UR27, UR36, URZ ;  /* 0x000000241b2272a5 */ /* 0x000fe4000f8e003f */
[----:B------:R-:W-:-:S03]  /*10dc0*/  UIMAD UR12, UR27, UR37, UR4 ;  /* 0x000000251b0c72a4 */ /* 0x000fc6000f8e0204 */
[----:B------:R-:W-:Y:S02]  /*10dd0*/  ULDC.64 UR36, c[0x0][0x2f8] ;  /* 0x0000be0000247ab9 */ /* 0x000fe40000000a00 */
[----:B------:R-:W2:Y:S01]  /*10de0*/  @!P0 MUFU.RCP R75, R18 ;  /* 0x00000012004b8308 */ /* 0x000ea20000001000 */
[----:B------:R-:W-:-:S07]  /*10df0*/  UIMAD UR6, UR26, UR36, URZ ;  /* 0x000000241a0672a4 */ /* 0x000fce000f8e023f */
[----:B------:R-:W3:Y:S08]  /*10e00*/  @!P1 MUFU.RCP R40, R19 ;  /* 0x0000001300289308 */ /* 0x000ef00000001000 */
[----:B------:R-:W4:Y:S01]  /*10e10*/  @!P2 MUFU.RCP R77, R20 ;  /* 0x00000014004da308 */ /* 0x000f220000001000 */
[----:B------:R-:W-:Y:S01]  /*10e20*/  UIMAD.WIDE.U32 UR4, UR27, UR36, URZ ;  /* 0x000000241b0472a5 */ /* 0x000fe2000f8e003f */
[----:B------:R-:W-:Y:S01]  /*10e30*/  BSSY B0, `(.L_x_1884) ;  /* 0x0000012000007945 */ /* 0x000fe20003800000 */
[----:B------:R-:W-:-:S02]  /*10e40*/  UIMAD UR6, UR27, UR37, UR6 ;  /* 0x000000251b0672a4 */ /* 0x000fc4000f8e0206 */
[----:B------:R-:W-:-:S03]  /*10e50*/  UIADD3 UR10, UR35, UR12, URZ ;  /* 0x0000000c230a7290 */ /* 0x000fc6000fffe03f */
[----:B------:R0:W1:Y:S02]  /*10e60*/  @!P4 MUFU.EX2 R23, R22 ;  /* 0x000000160017c308 */ /* 0x0000640000000800 */
[----:B0-----:R-:W-:Y:S01]  /*10e70*/  @!P3 FADD.FTZ R22, R21, 1 ;  /* 0x3f8000001516b421 */ /* 0x001fe20000010000 */
[----:B------:R-:W-:Y:S05]  /*10e80*/  @P6 BRA `(.L_x_1885) ;  /* 0x000000c000006947 */ /* 0x000fea0003800000 */
[----:B--234-:R-:W-:Y:S01]  /*10e90*/  MOV R19, UR27 ;  /* 0x0000001b00137c02 */ /* 0x01cfe20008000f00 */
        /* <DEDUP_REMOVED lines=11> */
.L_x_1885:
[----:B--234-:R-:W-:Y:S05]  /*10f50*/  BSYNC B0 ;  /* 0x0000000000007941 */ /* 0x01cfea0003800000 */
.L_x_1884:
[----:B0-----:R-:W2:Y:S01]  /*10f60*/  LDL.LU R41, [R1+0x10] ;  /* 0x0000100001297983 */ /* 0x001ea20000300800 */
[----:B------:R-:W-:Y:S01]  /*10f70*/  ULDC UR12, c[0x0][0x174] ;  /* 0x00005d00000c7ab9 */ /* 0x000fe20000000800 */
[----:B------:R-:W-:Y:S01]  /*10f80*/  @!P0 FMUL.FTZ R202, R202, R75 ;  /* 0x0000004bcaca8220 */ /* 0x000fe20000410000 */
[----:B------:R-:W-:Y:S01]  /*10f90*/  UIADD3 UR12, UR7, -UR12, URZ ;  /* 0x8000000c070c7290 */ /* 0x000fe2000fffe03f */
[----:B------:R-:W-:Y:S01]  /*10fa0*/  LEA R18, P0, R120, c[0x0][0x330], 0x1 ;  /* 0x0000cc0078127a11 */ /* 0x000fe200078008ff */
[----:B------:R-:W-:Y:S01]  /*10fb0*/  ULDC.64 UR36, c[0x0][0x2e0] ;  /* 0x0000b80000247ab9 */ /* 0x000fe20000000a00 */
[----:B-1----:R-:W-:Y:S01]  /*10fc0*/  @!P4 FADD.FTZ R23, R23, 1 ;  /* 0x3f8000001717c421 */ /* 0x002fe20000010000 */
[----:B------:R-:W-:Y:S01]  /*10fd0*/  UMOV UR35, UR10 ;  /* 0x0000000a00237c82 */ /* 0x000fe20008000000 */
[----:B------:R-:W-:Y:S01]  /*10fe0*/  @!P5 FADD.FTZ R24, R24, 1 ;  /* 0x3f8000001818d421 */ /* 0x000fe20000010000 */
[----:B------:R-:W-:Y:S01]  /*10ff0*/  UIMAD.WIDE.U32 UR34, UR29, UR36, UR34 ;  /* 0x000000241d2272a5 */ /* 0x000fe2000f8e0022 */
[----:B------:R-:W-:Y:S01]  /*11000*/  LEA.HI.X R19, R120, c[0x0][0x334], R79, 0x1, P0 ;  /* 0x0000cd0078137a11 */ /* 0x000fe200000f0c4f */
[----:B------:R-:W-:Y:S01]  /*11010*/  UIMAD UR10, UR28, UR36, URZ ;  /* 0x000000241c0a72a4 */ /* 0x000fe2000f8e023f */
[----:B------:R-:W0:Y:S01]  /*11020*/  @!P3 MUFU.RCP R22, R22 ;  /* 0x000000160016b308 */ /* 0x000e220000001000 */
[----:B------:R-:W-:Y:S01]  /*11030*/  UIMAD UR36, UR12, -0x800, URZ ;  /* 0xfffff8000c2478a4 */ /* 0x000fe2000f8e023f */
[----:B------:R-:W-:Y:S01]  /*11040*/  @!P1 FMUL.FTZ R203, R203, R40 ;  /* 0x00000028cbcb9220 */ /* 0x000fe20000410000 */
[----:B------:R-:W-:Y:S01]  /*11050*/  UIMAD UR10, UR29, UR37, UR10 ;  /* 0x000000251d0a72a4 */ /* 0x000fe2000f8e020a */
[----:B------:R-:W-:Y:S01]  /*11060*/  @!P2 FMUL.FTZ R204, R204, R77 ;  /* 0x0000004dcccca220 */ /* 0x000fe20000410000 */
[----:B------:R-:W-:Y:S01]  /*11070*/  UIADD3 UR12, UP0, UR36, UR34, URZ ;  /* 0x00000022240c7290 */ /* 0x000fe2000ff1e03f */
[-C--:B------:R-:W-:Y:S01]  /*11080*/  ISETP.GE.AND P2, PT, R15, R73.reuse, PT ;  /* 0x000000490f00720c */ /* 0x080fe20003f46270 */
[----:B------:R-:W-:Y:S01]  /*11090*/  USHF.R.S32.HI UR37, URZ, 0x1f, UR36 ;  /* 0x0000001f3f257899 */ /* 0x000fe20008011424 */
[----:B------:R-:W1:Y:S01]  /*110a0*/  @!P4 MUFU.RCP R23, R23 ;  /* 0x000000170017c308 */ /* 0x000e620000001000 */
[----:B------:R-:W-:Y:S01]  /*110b0*/  ISETP.GE.AND P1, PT, R2, R73, PT ;  /* 0x000000490200720c */ /* 0x000fe20003f26270 */
[----:B------:R-:W-:Y:S01]  /*110c0*/  BSSY B0, `(.L_x_1886) ;  /* 0x0000083000007945 */ /* 0x000fe20003800000 */
[----:B------:R-:W-:Y:S01]  /*110d0*/  UIADD3.X UR34, UR37, UR10, UR35, UP0, !UPT ;  /* 0x0000000a25227290 */ /* 0x000fe200087fe423 */
[----:B------:R-:W-:Y:S01]  /*110e0*/  MOV R20, UR12 ;  /* 0x0000000c00147c02 */ /* 0x000fe20008000f00 */
[----:B------:R-:W-:Y:S01]  /*110f0*/  UIADD3 UR12, UR5, UR6, URZ ;  /* 0x00000006050c7290 */ /* 0x000fe2000fffe03f */
[----:B------:R-:W-:-:S02]  /*11100*/  ISETP.NE.AND P6, PT, R122, RZ, PT ;  /* 0x000000ff7a00720c */ /* 0x000fc40003fc5270 */
[----:B------:R-:W-:Y:S01]  /*11110*/  LEA R18, P0, R20, R18, 0x1 ;  /* 0x0000001214127211 */ /* 0x000fe200078008ff */
[----:B------:R-:W3:Y:S01]  /*11120*/  @!P5 MUFU.RCP R24, R24 ;  /* 0x000000180018d308 */ /* 0x000ee20000001000 */
[----:B------:R-:W-:Y:S01]  /*11130*/  MOV R21, UR34 ;  /* 0x0000002200157c02 */ /* 0x000fe20008000f00 */
[----:B0-----:R-:W-:Y:S01]  /*11140*/  @!P3 FMUL.FTZ R205, R205, R22 ;  /* 0x00000016cdcdb220 */ /* 0x001fe20000410000 */
[----:B------:R-:W-:Y:S02]  /*11150*/  ISETP.GE.AND P3, PT, R6, R73, PT ;  /* 0x000000490600720c */ /* 0x000fe40003f66270 */
[----:B------:R-:W-:Y:S02]  /*11160*/  LEA.HI.X R19, R20, R19, R21, 0x1, P0 ;  /* 0x0000001314137211 */ /* 0x000fe400000f0c15 */
[----:B------:R-:W-:Y:S01]  /*11170*/  ISETP.GE.AND P0, PT, R0, R73, PT ;  /* 0x000000490000720c */ /* 0x000fe20003f06270 */
[----:B-1----:R-:W-:Y:S01]  /*11180*/  @!P4 FMUL.FTZ R206, R206, R23 ;  /* 0x00000017cecec220 */ /* 0x002fe20000410000 */
[-C--:B------:R-:W-:Y:S01]  /*11190*/  ISETP.GE.AND P4, PT, R5, R73.reuse, PT ;  /* 0x000000490500720c */ /* 0x080fe20003f86270 */
[----:B------:R-:W-:Y:S01]  /*111a0*/  @!P2 STG.E.U16 [R18.64+-0xf80], R45 ;  /* 0xfff0802d1200a986 */ /* 0x000fe2000c101528 */
[----:B------:R-:W-:-:S03]  /*111b0*/  ISETP.GE.AND P2, PT, R3, R73, PT ;  /* 0x000000490300720c */ /* 0x000fc60003f46270 */
[----:B------:R-:W-:Y:S01]  /*111c0*/  @!P1 STG.E.U16 [R18.64+-0xf00], R49 ;  /* 0xfff1003112009986 */ /* 0x000fe2000c101528 */
[-C--:B------:R-:W-:Y:S01]  /*111d0*/  ISETP.GE.AND P1, PT, R8, R73.reuse, PT ;  /* 0x000000490800720c */ /* 0x080fe20003f26270 */
[----:B---3--:R-:W-:Y:S01]  /*111e0*/  @!P5 FMUL.FTZ R207, R207, R24 ;  /* 0x00000018cfcfd220 */ /* 0x008fe20000410000 */
        /* <DEDUP_REMOVED lines=21> */
[----:B0-----:R-:W-:-:S02]  /*11340*/  F2FP.PACK_AB R18, R199, R198 ;  /* 0x000000c6c712723e */ /* 0x001fc400000000ff */
[----:B------:R-:W-:Y:S02]  /*11350*/  F2FP.PACK_AB R19, R201, R200 ;  /* 0x000000c8c913723e */ /* 0x000fe400000000ff */
[C---:B------:R-:W-:Y:S02]  /*11360*/  PRMT R24, R18.reuse, 0x7610, R24 ;  /* 0x0000761012187816 */ /* 0x040fe40000000018 */
[----:B------:R-:W-:Y:S02]  /*11370*/  PRMT R40, R18, 0x7632, R40 ;  /* 0x0000763212287816 */ /* 0x000fe40000000028 */
[----:B------:R-:W-:Y:S01]  /*11380*/  F2FP.PACK_AB R18, R203, R202 ;  /* 0x000000cacb12723e */ /* 0x000fe200000000ff */
[----:B--2---:R-:W-:Y:S01]  /*11390*/  FADD.FTZ R20, R166, R41 ;  /* 0x00000029a6147221 */ /* 0x004fe20000010000 */
[----:B------:R-:W-:Y:S01]  /*113a0*/  F2FP.PACK_AB R166, R167, R166 ;  /* 0x000000a6a7a6723e */ /* 0x000fe200000000ff */
[----:B------:R-:W-:Y:S02]  /*113b0*/  BAR.SYNC.DEFER_BLOCKING 0x0 ;  /* 0x0000000000007b1d */ /* 0x000fe40000010000 */
[----:B------:R-:W-:-:S04]  /*113c0*/  FADD.FTZ R21, R20, R167 ;  /* 0x000000a714157221 */ /* 0x000fc80000010000 */
        /* <DEDUP_REMOVED lines=14> */
[----:B------:R0:W-:Y:S03]  /*114b0*/  STS.U16 [R25+0x2], R21 ;  /* 0x0000021519007388 */ /* 0x0001e60000000400 */
[----:B------:R-:W-:Y:S01]  /*114c0*/  FADD.FTZ R200, R199, R200 ;  /* 0x000000c8c7c87221 */ /* 0x000fe20000010000 */
[----:B------:R1:W-:Y:S03]  /*114d0*/  STS.U16 [R26+0x4], R168 ;  /* 0x000004a81a007388 */ /* 0x0003e60000000400 */
[----:B------:R-:W-:Y:S01]  /*114e0*/  FADD.FTZ R201, R200, R201 ;  /* 0x000000c9c8c97221 */ /* 0x000fe20000010000 */
[----:B------:R2:W-:Y:S01]  /*114f0*/  STS.U16 [R27+0x6], R22 ;  /* 0x000006161b007388 */ /* 0x0005e20000000400 */
[----:B0-----:R-:W-:-:S02]  /*11500*/  PRMT R25, R19, 0x7610, R25 ;  /* 0x0000761013197816 */ /* 0x001fc40000000019 */
[----:B------:R-:W-:Y:S01]  /*11510*/  FADD.FTZ R202, R201, R202 ;  /* 0x000000cac9ca7221 */ /* 0x000fe20000010000 */
[----:B------:R0:W-:Y:S01]  /*11520*/  STS.U16 [R28+0x8], R196 ;  /* 0x000008c41c007388 */ /* 0x0001e20000000400 */
[----:B------:R-:W-:Y:S02]  /*11530*/  F2FP.PACK_AB R21, R207, R206 ;  /* 0x000000cecf15723e */ /* 0x000fe400000000ff */
[----:B-1----:R-:W-:Y:S01]  /*11540*/  PRMT R26, R19, 0x7632, R26 ;  /* 0x00007632131a7816 */ /* 0x002fe2000000001a */
[----:B------:R-:W-:Y:S01]  /*11550*/  STS.U16 [R29+0xa], R23 ;  /* 0x00000a171d007388 */ /* 0x000fe20000000400 */
[----:B------:R-:W-:Y:S01]  /*11560*/  F2FP.PACK_AB R19, R205, R204 ;  /* 0x000000cccd13723e */ /* 0x000fe200000000ff */
[----:B------:R-:W-:Y:S01]  /*11570*/  FADD.FTZ R203, R202, R203 ;  /* 0x000000cbcacb7221 */ /* 0x000fe20000010000 */
[C---:B--2---:R-:W-:Y:S01]  /*11580*/  PRMT R22, R18.reuse, 0x7610, R22 ;  /* 0x0000761012167816 */ /* 0x044fe20000000016 */
[----:B------:R1:W-:Y:S01]  /*11590*/  STS.U16 [R30+0xc], R24 ;  /* 0x00000c181e007388 */ /* 0x0003e20000000400 */
[----:B------:R-:W-:Y:S01]  /*115a0*/  PRMT R27, R18, 0x7632, R27 ;  /* 0x00007632121b7816 */ /* 0x000fe2000000001b */
[----:B------:R-:W-:Y:S01]  /*115b0*/  FADD.FTZ R204, R203, R204 ;  /* 0x000000cccbcc7221 */ /* 0x000fe20000010000 */
[----:B0-----:R-:W-:Y:S01]  /*115c0*/  PRMT R28, R19, 0x7632, R28 ;  /* 0x00007632131c7816 */ /* 0x001fe2000000001c */
[----:B------:R-:W-:Y:S01]  /*115d0*/  STS.U16 [R31+0xe], R40 ;  /* 0x00000e281f007388 */ /* 0x000fe20000000400 */
[----:B------:R-:W-:Y:S01]  /*115e0*/  MOV R18, UR11 ;  /* 0x0000000b00127c02 */ /* 0x000fe20008000f00 */
[----:B------:R-:W-:-:S02]  /*115f0*/  FADD.FTZ R205, R204, R205 ;  /* 0x000000cdcccd7221 */ /* 0x000fc40000010000 */
[----:B------:R-:W-:Y:S01]  /*11600*/  STS.U16 [R32+0x10], R25 ;  /* 0x0000101920007388 */ /* 0x000fe20000000400 */
[----:B-1----:R-:W-:Y:S01]  /*11610*/  PRMT R24, R21, 0x7610, R24 ;  /* 0x0000761015187816 */ /* 0x002fe20000000018 */
[----:B------:R-:W-:Y:S02]  /*11620*/  FADD.FTZ R206, R205, R206 ;  /* 0x000000cecdce7221 */ /* 0x000fe40000010000 */
[----:B------:R-:W-:Y:S01]  /*11630*/  STS.U16 [R33+0x12], R26 ;  /* 0x0000121a21007388 */ /* 0x000fe20000000400 */
[----:B------:R-:W-:-:S03]  /*11640*/  PRMT R30, R21, 0x7632, R30 ;  /* 0x00007632151e7816 */ /* 0x000fc6000000001e */
        /* <DEDUP_REMOVED lines=42> */
.L_x_1887:
[----:B------:R-:W-:Y:S05]  /*118f0*/  BSYNC B0 ;  /* 0x0000000000007941 */ /* 0x000fea0003800000 */
.L_x_1886:
[----:B------:R-:W-:Y:S01]  /*11900*/  ULDC.64 UR10, c[0x0][0x300] ;  /* 0x0000c000000a7ab9 */ /* 0x000fe20000000a00 */
[----:B------:R-:W-:Y:S01]  /*11910*/  LEA R16, P0, R20, c[0x0][0x340], 0x1 ;  /* 0x0000d00014107a11 */ /* 0x000fe200078008ff */
        /* <DEDUP_REMOVED lines=54> */
[----:B01----:R-:W-:Y:S01]  /*11c80*/  @!P0 CALL.REL.NOINC `(.L_x_1749) ;  /* 0x0000001000008944 */ /* 0x003fe20003c00000 */
[----:B------:R-:W-:Y:S05]  /*11c90*/  BRA `(.L_x_1888) ;  /* 0xfffeee4000007947 */ /* 0x000fea000383ffff */
.L_x_1749:
        /* <DEDUP_REMOVED lines=35> */
.L_x_1890:
[----:B-1----:R-:W-:Y:S05]  /*11ed0*/  BSYNC B0 ;  /* 0x0000000000007941 */ /* 0x002fea0003800000 */
.L_x_1889:
        /* <DEDUP_REMOVED lines=34> */
.L_x_1892:
[----:B------:R-:W3:Y:S02]  /*12100*/  S2R R7, SR_TID.X ;  /* 0x0000000000077919 */ /* 0x000ee40000002100 */
.L_x_1893:
[----:B-1----:R-:W-:Y:S05]  /*12110*/  BSYNC B0 ;  /* 0x0000000000007941 */ /* 0x002fea0003800000 */
.L_x_1891:
[----:B---3--:R-:W-:-:S13]  /*12120*/  ISETP.GE.AND P0, PT, R7, c[0x0][0x16c], PT ;  /* 0x00005b0007007a0c */ /* 0x008fda0003f06270 */
[----:B------:R-:W-:Y:S05]  /*12130*/  @P0 EXIT ;  /* 0x000000000000094d */ /* 0x000fea0003800000 */
[----:B------:R-:W-:Y:S02]  /*12140*/  ULDC.64 UR6, c[0x0][0x288] ;  /* 0x0000a20000067ab9 */ /* 0x000fe40000000a00 */
[----:B------:R-:W-:Y:S02]  /*12150*/  UIMAD UR28, UR28, UR6, URZ ;  /* 0x000000061c1c72a4 */ /* 0x000fe4000f8e023f */
[----:B------:R-:W-:Y:S02]  /*12160*/  UIMAD.WIDE.U32 UR4, UR29, UR6, URZ ;  /* 0x000000061d0472a5 */ /* 0x000fe4000f8e003f */
[----:B------:R-:W-:-:S04]  /*12170*/  UIMAD UR6, UR29, UR7, UR28 ;  /* 0x000000071d0672a4 */ /* 0x000fc8000f8e021c */
[----:B------:R-:W-:Y:S02]  /*12180*/  UIADD3 UR6, UR5, UR6, URZ ;  /* 0x0000000605067290 */ /* 0x000fe4000fffe03f */
.L_x_1894:
        /* <DEDUP_REMOVED lines=19> */
.L_x_1787:
[----:B------:R-:W-:Y:S01]  /*122c0*/  HFMA2.MMA R66, -RZ, RZ, 0, 5.9604644775390625e-08 ;  /* 0x00000001ff427435 */ /* 0x000fe200000001ff */
[----:B------:R-:W-:-:S02]  /*122d0*/  MOV R65, R68 ;  /* 0x0000004400417202 */ /* 0x000fc40000000f00 */
[----:B------:R-:W-:Y:S02]  /*122e0*/  MOV R214, RZ ;  /* 0x000000ff00d67202 */ /* 0x000fe40000000f00 */
[----:B------:R-:W-:Y:S02]  /*122f0*/  MOV R213, 0xffffffff ;  /* 0xffffffff00d57802 */ /* 0x000fe40000000f00 */
[----:B------:R-:W-:Y:S02]  /*12300*/  MOV R64, 0x12320 ;  /* 0x0001232000407802 */ /* 0x000fe40000000f00 */
[----:B-12--5:R-:W-:Y:S05]  /*12310*/  CALL.REL.NOINC `($__internal_44_$__cuda_sm70_shflsync_up) ;  /* 0x00001e4000007944 */ /* 0x026fea0003c00000 */
[----:B-1----:R-:W-:Y:S01]  /*12320*/  MOV R67, R66 ;  /* 0x0000004200437202 */ /* 0x002fe20000000f00 */
[----:B------:R-:W-:Y:S05]  /*12330*/  BRA `(.L_x_1895) ;  /* 0xffff692000007947 */ /* 0x000fea000383ffff */
.L_x_1788:
[----:B------:R-:W-:Y:S01]  /*12340*/  HFMA2.MMA R66, -RZ, RZ, 0, 5.9604644775390625e-08 ;  /* 0x00000001ff427435 */ /* 0x000fe200000001ff */
[----:B------:R-:W-:Y:S02]  /*12350*/  MOV R65, R70 ;  /* 0x0000004600417202 */ /* 0x000fe40000000f00 */
[----:B------:R-:W-:Y:S02]  /*12360*/  MOV R214, RZ ;  /* 0x000000ff00d67202 */ /* 0x000fe40000000f00 */
[----:B------:R-:W-:-:S02]  /*12370*/  MOV R213, 0xffffffff ;  /* 0xffffffff00d57802 */ /* 0x000fc40000000f00 */
[----:B------:R-:W-:Y:S02]  /*12380*/  MOV R64, 0x123a0 ;  /* 0x000123a000407802 */ /* 0x000fe40000000f00 */
[----:B0123-5:R-:W-:Y:S05]  /*12390*/  CALL.REL.NOINC `($__internal_44_$__cuda_sm70_shflsync_up) ;  /* 0x00001dc000007944 */ /* 0x02ffea0003c00000 */
[----:B-1----:R-:W-:Y:S01]  /*123a0*/  MOV R71, R66 ;  /* 0x0000004200477202 */ /* 0x002fe20000000f00 */
[----:B------:R-:W-:Y:S01]  /*123b0*/  HFMA2.MMA R66, -RZ, RZ, 0, 5.9604644775390625e-08 ;  /* 0x00000001ff427435 */ /* 0x000fe200000001ff */
[----:B------:R-:W-:Y:S02]  /*123c0*/  MOV R65, R211 ;  /* 0x000000d300417202 */ /* 0x000fe40000000f00 */
[----:B------:R-:W-:Y:S02]  /*123d0*/  MOV R214, RZ ;  /* 0x000000ff00d67202 */ /* 0x000fe40000000f00 */
[----:B------:R-:W-:Y:S02]  /*123e0*/  MOV R213, 0xffffffff ;  /* 0xffffffff00d57802 */ /* 0x000fe40000000f00 */
[----:B------:R-:W-:Y:S02]  /*123f0*/  MOV R64, 0x12410 ;  /* 0x0001241000407802 */ /* 0x000fe40000000f00 */
[----:B------:R-:W-:Y:S05]  /*12400*/  CALL.REL.NOINC `($__internal_44_$__cuda_sm70_shflsync_up) ;  /* 0x00001d5000007944 */ /* 0x000fea0003c00000 */
[----:B-1----:R-:W-:Y:S01]  /*12410*/  MOV R210, R66 ;  /* 0x0000004200d27202 */ /* 0x002fe20000000f00 */
[----:B------:R-:W-:Y:S01]  /*12420*/  HFMA2.MMA R66, -RZ, RZ, 0, 5.9604644775390625e-08 ;  /* 0x00000001ff427435 */ /* 0x000fe200000001ff */
[----:B------:R-:W-:-:S02]  /*12430*/  MOV R65, R69 ;  /* 0x0000004500417202 */ /* 0x000fc40000000f00 */
[----:B------:R-:W-:Y:S02]  /*12440*/  MOV R214, RZ ;  /* 0x000000ff00d67202 */ /* 0x000fe40000000f00 */
[----:B------:R-:W-:Y:S02]  /*12450*/  MOV R213, 0xffffffff ;  /* 0xffffffff00d57802 */ /* 0x000fe40000000f00 */
[----:B------:R-:W-:Y:S02]  /*12460*/  MOV R64, 0x12480 ;  /* 0x0001248000407802 */ /* 0x000fe40000000f00 */
[----:B------:R-:W-:Y:S05]  /*12470*/  CALL.REL.NOINC `($__internal_44_$__cuda_sm70_shflsync_up) ;  /* 0x00001ce000007944 */ /* 0x000fea0003c00000 */
        /* <DEDUP_REMOVED lines=20> */
[----:B------:R-:W-:Y:S05]  /*125c0*/  CALL.REL.NOINC `($__internal_44_$__cuda_sm70_shflsync_up) ;  /* 0x00001b9000007944 */ /* 0x000fea0003c00000 */
[----:B-1----:R-:W-:Y:S01]  /*125d0*/  MOV R67, R66 ;  /* 0x0000004200437202 */ /* 0x002fe20000000f00 */
[----:B------:R-:W-:Y:S01]  /*125e0*/  HFMA2.MMA R66, -RZ, RZ, 0, 1.1920928955078125e-07 ;  /* 0x00000002ff427435 */ /* 0x000fe200000001ff */
[----:B------:R-:W-:Y:S02]  /*125f0*/  MOV R65, R70 ;  /* 0x0000004600417202 */ /* 0x000fe40000000f00 */
[----:B------:R-:W-:Y:S02]  /*12600*/  MOV R214, RZ ;  /* 0x000000ff00d67202 */ /* 0x000fe40000000f00 */
[----:B------:R-:W-:Y:S02]  /*12610*/  MOV R213, 0xffffffff ;  /* 0xffffffff00d57802 */ /* 0x000fe40000000f00 */
[----:B------:R-:W-:-:S02]  /*12620*/  MOV R64, 0x12640 ;  /* 0x0001264000407802 */ /* 0x000fc40000000f00 */
[----:B------:R-:W-:Y:S05]  /*12630*/  CALL.REL.NOINC `($__internal_44_$__cuda_sm70_shflsync_up) ;  /* 0x00001b2000007944 */ /* 0x000fea0003c00000 */
[----:B-1----:R-:W-:Y:S01]  /*12640*/  MOV R71, R66 ;  /* 0x0000004200477202 */ /* 0x002fe20000000f00 */
[----:B------:R-:W-:Y:S01]  /*12650*/  HFMA2.MMA R66, -RZ, RZ, 0, 1.1920928955078125e-07 ;  /* 0x00000002ff427435 */ /* 0x000fe200000001ff */
[----:B------:R-:W-:-:S02]  /*12660*/  MOV R65, R211 ;  /* 0x000000d300417202 */ /* 0x000fc40000000f00 */
[----:B------:R-:W-:Y:S02]  /*12670*/  MOV R214, RZ ;  /* 0x000000ff00d67202 */ /* 0x000fe40000000f00 */
[----:B------:R-:W-:Y:S02]  /*12680*/  MOV R213, 0xffffffff ;  /* 0xffffffff00d57802 */ /* 0x000fe40000000f00 */
[----:B------:R-:W-:Y:S02]  /*12690*/  MOV R64, 0x126b0 ;  /* 0x000126b000407802 */ /* 0x000fe40000000f00 */
[----:B------:R-:W-:Y:S05]  /*126a0*/  CALL.REL.NOINC `($__internal_44_$__cuda_sm70_shflsync_up) ;  /* 0x00001ab000007944 */ /* 0x000fea0003c00000 */
[----:B-1----:R-:W-:Y:S01]  /*126b0*/  MOV R210, R66 ;  /* 0x0000004200d27202 */ /* 0x002fe20000000f00 */
[----:B------:R-:W-:Y:S01]  /*126c0*/  HFMA2.MMA R66, -RZ, RZ, 0, 1.1920928955078125e-07 ;  /* 0x00000002ff427435 */ /* 0x000fe200000001ff */
[----:B------:R-:W-:Y:S02]  /*126d0*/  MOV R65, R69 ;  /* 0x0000004500417202 */ /* 0x000fe40000000f00 */
[----:B------:R-:W-:Y:S02]  /*126e0*/  MOV R214, RZ ;  /* 0x000000ff00d67202 */ /* 0x000fe40000000f00 */
[----:B------:R-:W-:-:S02]  /*126f0*/  MOV R213, 0xffffffff ;  /* 0xffffffff00d57802 */ /* 0x000fc40000000f00 */
[----:B------:R-:W-:Y:S02]  /*12700*/  MOV R64, 0x12720 ;  /* 0x0001272000407802 */ /* 0x000fe40000000f00 */
[----:B------:R-:W-:Y:S05]  /*12710*/  CALL.REL.NOINC `($__internal_44_$__cuda_sm70_shflsync_up) ;  /* 0x00001a4000007944 */ /* 0x000fea0003c00000 */
        /* <DEDUP_REMOVED lines=20> */
[----:B------:R-:W-:Y:S05]  /*12860*/  CALL.REL.NOINC `($__internal_44_$__cuda_sm70_shflsync_up) ;  /* 0x000018f000007944 */ /* 0x000fea0003c00000 */
[----:B-1----:R-:W-:Y:S01]  /*12870*/  MOV R71, R66 ;  /* 0x0000004200477202 */ /* 0x002fe20000000f00 */
[----:B------:R-:W-:Y:S01]  /*12880*/  HFMA2.MMA R66, -RZ, RZ, 0, 2.384185791015625e-07 ;  /* 0x00000004ff427435 */ /* 0x000fe200000001ff */
[----:B------:R-:W-:Y:S02]  /*12890*/  MOV R65, R70 ;  /* 0x0000004600417202 */ /* 0x000fe40000000f00 */
[----:B------:R-:W-:-:S02]  /*128a0*/  MOV R214, RZ ;  /* 0x000000ff00d67202 */ /* 0x000fc40000000f00 */
[----:B------:R-:W-:Y:S02]  /*128b0*/  MOV R213, 0xffffffff ;  /* 0xffffffff00d57802 */ /* 0x000fe40000000f00 */
[----:B------:R-:W-:Y:S02]  /*128c0*/  MOV R64, 0x128e0 ;  /* 0x000128e000407802 */ /* 0x000fe40000000f00 */
[----:B------:R-:W-:Y:S05]  /*128d0*/  CALL.REL.NOINC `($__internal_44_$__cuda_sm70_shflsync_up) ;  /* 0x0000188000007944 */ /* 0x000fea0003c00000 */
[----:B-1----:R-:W-:Y:S01]  /*128e0*/  MOV R210, R66 ;  /* 0x0000004200d27202 */ /* 0x002fe20000000f00 */
[----:B------:R-:W-:Y:S01]  /*128f0*/  HFMA2.MMA R66, -RZ, RZ, 0, 2.384185791015625e-07 ;  /* 0x00000004ff427435 */ /* 0x000fe200000001ff */
[----:B------:R-:W-:Y:S02]  /*12900*/  MOV R65, R69 ;  /* 0x0000004500417202 */ /* 0x000fe40000000f00 */
[----:B------:R-:W-:Y:S02]  /*12910*/  MOV R214, RZ ;  /* 0x000000ff00d67202 */ /* 0x000fe40000000f00 */
[----:B------:R-:W-:Y:S02]  /*12920*/  MOV R213, 0xffffffff ;  /* 0xffffffff00d57802 */ /* 0x000fe40000000f00 */
[----:B------:R-:W-:-:S02]  /*12930*/  MOV R64, 0x12950 ;  /* 0x0001295000407802 */ /* 0x000fc40000000f00 */
[----:B------:R-:W-:Y:S05]  /*12940*/  CALL.REL.NOINC `($__internal_44_$__cuda_sm70_shflsync_up) ;  /* 0x0000181000007944 */ /* 0x000fea0003c00000 */
[----:B-1----:R-:W-:Y:S01]  /*12950*/  MOV R211, R66 ;  /* 0x0000004200d37202 */ /* 0x002fe20000000f00 */
[----:B------:R-:W-:Y:S01]  /*12960*/  HFMA2.MMA R66, -RZ, RZ, 0, 2.384185791015625e-07 ;  /* 0x00000004ff427435 */ /* 0x000fe200000001ff */
[----:B------:R-:W-:-:S02]  /*12970*/  MOV R65, R68 ;  /* 0x0000004400417202 */ /* 0x000fc40000000f00 */
[----:B------:R-:W-:Y:S02]  /*12980*/  MOV R214, RZ ;  /* 0x000000ff00d67202 */ /* 0x000fe40000000f00 */
[----:B------:R-:W-:Y:S02]  /*12990*/  MOV R213, 0xffffffff ;  /* 0xffffffff00d57802 */ /* 0x000fe40000000f00 */
[----:B------:R-:W-:Y:S02]  /*129a0*/  MOV R64, 0x129c0 ;  /* 0x000129c000407802 */ /* 0x000fe40000000f00 */
[----:B------:R-:W-:Y:S05]  /*129b0*/  CALL.REL.NOINC `($__internal_44_$__cuda_sm70_shflsync_up) ;  /* 0x000017a000007944 */ /* 0x000fea0003c00000 */
        /* <DEDUP_REMOVED lines=8> */
[C---:B------:R-:W-:Y:S01]  /*12a40*/  FFMA.FTZ R211, R210.reuse, R67, R66 ;  /* 0x00000043d2d37223 */ /* 0x040fe20000010042 */
[----:B------:R-:W-:Y:S01]  /*12a50*/  HFMA2.MMA R66, -RZ, RZ, 0, 4.76837158203125e-07 ;  /* 0x00000008ff427435 */ /* 0x000fe200000001ff */
[----:B------:R-:W-:Y:S02]  /*12a60*/  FMUL.FTZ R210, R210, R70 ;  /* 0x00000046d2d27220 */ /* 0x000fe40000410000 */
[----:B------:R-:W-:Y:S01]  /*12a70*/  @P0 FADD.FTZ R69, R69, R64 ;  /* 0x0000004045450221 */ /* 0x000fe20000010000 */
[----:B------:R-:W-:Y:S01]  /*12a80*/  FSEL R70, R70, R211, !P0 ;  /* 0x000000d346467208 */ /* 0x000fe20004000000 */
[----:B------:R-:W-:Y:S01]  /*12a90*/  @P0 FFMA.FTZ R67, R71, R67, -R210 ;  /* 0x0000004347430223 */ /* 0x000fe200000108d2 */
[----:B------:R-:W-:Y:S01]  /*12aa0*/  MOV R64, 0x12ae0 ;  /* 0x00012ae000407802 */ /* 0x000fe20000000f00 */
[----:B------:R-:W-:-:S03]  /*12ab0*/  @P0 FADD.FTZ R68, R68, R65 ;  /* 0x0000004144440221 */ /* 0x000fc60000010000 */
[----:B------:R-:W-:Y:S02]  /*12ac0*/  MOV R65, R67 ;  /* 0x0000004300417202 */ /* 0x000fe40000000f00 */
[----:B------:R-:W-:Y:S05]  /*12ad0*/  CALL.REL.NOINC `($__internal_44_$__cuda_sm70_shflsync_up) ;  /* 0x0000168000007944 */ /* 0x000fea0003c00000 */
[----:B-1----:R-:W-:Y:S01]  /*12ae0*/  MOV R71, R66 ;  /* 0x0000004200477202 */ /* 0x002fe20000000f00 */
[----:B------:R-:W-:Y:S01]  /*12af0*/  HFMA2.MMA R66, -RZ, RZ, 0, 4.76837158203125e-07 ;  /* 0x00000008ff427435 */ /* 0x000fe200000001ff */
[----:B------:R-:W-:Y:S02]  /*12b00*/  MOV R65, R70 ;  /* 0x0000004600417202 */ /* 0x000fe40000000f00 */
[----:B------:R-:W-:Y:S02]  /*12b10*/  MOV R214, RZ ;  /* 0x000000ff00d67202 */ /* 0x000fe40000000f00 */
[----:B------:R-:W-:Y:S02]  /*12b20*/  MOV R213, 0xffffffff ;  /* 0xffffffff00d57802 */ /* 0x000fe40000000f00 */
[----:B------:R-:W-:Y:S02]  /*12b30*/  MOV R64, 0x12b50 ;  /* 0x00012b5000407802 */ /* 0x000fe40000000f00 */
[----:B------:R-:W-:Y:S05]  /*12b40*/  CALL.REL.NOINC `($__internal_44_$__cuda_sm70_shflsync_up) ;  /* 0x0000161000007944 */ /* 0x000fea0003c00000 */
[----:B-1----:R-:W-:Y:S01]  /*12b50*/  MOV R210, R66 ;  /* 0x0000004200d27202 */ /* 0x002fe20000000f00 */
[----:B------:R-:W-:Y:S01]  /*12b60*/  HFMA2.MMA R66, -RZ, RZ, 0, 4.76837158203125e-07 ;  /* 0x00000008ff427435 */ /* 0x000fe200000001ff */
[----:B------:R-:W-:-:S02]  /*12b70*/  MOV R65, R69 ;  /* 0x0000004500417202 */ /* 0x000fc40000000f00 */
[----:B------:R-:W-:Y:S02]  /*12b80*/  MOV R214, RZ ;  /* 0x000000ff00d67202 */ /* 0x000fe40000000f00 */
[----:B------:R-:W-:Y:S02]  /*12b90*/  MOV R213, 0xffffffff ;  /* 0xffffffff00d57802 */ /* 0x000fe40000000f00 */
[----:B------:R-:W-:Y:S02]  /*12ba0*/  MOV R64, 0x12bc0 ;  /* 0x00012bc000407802 */ /* 0x000fe40000000f00 */
[----:B------:R-:W-:Y:S05]  /*12bb0*/  CALL.REL.NOINC `($__internal_44_$__cuda_sm70_shflsync_up) ;  /* 0x000015a000007944 */ /* 0x000fea0003c00000 */
[----:B-1----:R-:W-:Y:S01]  /*12bc0*/  MOV R211, R66 ;  /* 0x0000004200d37202 */ /* 0x002fe20000000f00 */
[----:B------:R-:W-:Y:S01]  /*12bd0*/  HFMA2.MMA R66, -RZ, RZ, 0, 4.76837158203125e-07 ;  /* 0x00000008ff427435 */ /* 0x000fe200000001ff */
[----:B------:R-:W-:Y:S02]  /*12be0*/  MOV R65, R68 ;  /* 0x0000004400417202 */ /* 0x000fe40000000f00 */
[----:B------:R-:W-:Y:S02]  /*12bf0*/  MOV R214, RZ ;  /* 0x000000ff00d67202 */ /* 0x000fe40000000f00 */
[----:B------:R-:W-:-:S02]  /*12c00*/  MOV R213, 0xffffffff ;  /* 0xffffffff00d57802 */ /* 0x000fc40000000f00 */
        /* <DEDUP_REMOVED lines=8> */
[-C--:B------:R-:W-:Y:S02]  /*12c90*/  FMUL.FTZ R66, R71, R70.reuse ;  /* 0x0000004647427220 */ /* 0x080fe40000410000 */
[-C--:B------:R-:W-:Y:S02]  /*12ca0*/  FFMA.FTZ R64, R211, R67.reuse, -R64 ;  /* 0x00000043d3407223 */ /* 0x080fe40000010840 */
[C---:B------:R-:W-:Y:S01]  /*12cb0*/  FFMA.FTZ R211, R210.reuse, R67, R66 ;  /* 0x00000043d2d37223 */ /* 0x040fe20000010042 */
[----:B------:R-:W-:Y:S01]  /*12cc0*/  HFMA2.MMA R66, -RZ, RZ, 0, 9.5367431640625e-07 ;  /* 0x00000010ff427435 */ /* 0x000fe200000001ff */
[----:B------:R-:W-:-:S02]  /*12cd0*/  FMUL.FTZ R210, R210, R70 ;  /* 0x00000046d2d27220 */ /* 0x000fc40000410000 */
[----:B------:R-:W-:Y:S01]  /*12ce0*/  @P0 FADD.FTZ R69, R69, R64 ;  /* 0x0000004045450221 */ /* 0x000fe20000010000 */
[----:B------:R-:W-:Y:S01]  /*12cf0*/  FSEL R70, R70, R211, !P0 ;  /* 0x000000d346467208 */ /* 0x000fe20004000000 */
[----:B------:R-:W-:Y:S01]  /*12d00*/  @P0 FFMA.FTZ R67, R71, R67, -R210 ;  /* 0x0000004347430223 */ /* 0x000fe200000108d2 */
[----:B------:R-:W-:Y:S01]  /*12d10*/  MOV R64, 0x12d70 ;  /* 0x00012d7000407802 */ /* 0x000fe20000000f00 */
[----:B------:R-:W-:Y:S01]  /*12d20*/  @P0 FADD.FTZ R68, R68, R65 ;  /* 0x0000004144440221 */ /* 0x000fe20000010000 */
[----:B------:R-:W-:Y:S02]  /*12d30*/  MOV R211, R69 ;  /* 0x0000004500d37202 */ /* 0x000fe40000000f00 */
[-C--:B------:R-:W-:Y:S02]  /*12d40*/  MOV R212, R67.reuse ;  /* 0x0000004300d47202 */ /* 0x080fe40000000f00 */
[----:B------:R-:W-:Y:S02]  /*12d50*/  MOV R65, R67 ;  /* 0x0000004300417202 */ /* 0x000fe40000000f00 */
[----:B------:R-:W-:Y:S05]  /*12d60*/  CALL.REL.NOINC `($__internal_44_$__cuda_sm70_shflsync_up) ;  /* 0x000013f000007944 */ /* 0x000fea0003c00000 */
[----:B-1----:R-:W-:Y:S01]  /*12d70*/  MOV R67, R66 ;  /* 0x0000004200437202 */ /* 0x002fe20000000f00 */
[----:B------:R-:W-:Y:S01]  /*12d80*/  HFMA2.MMA R66, -RZ, RZ, 0, 9.5367431640625e-07 ;  /* 0x00000010ff427435 */ /* 0x000fe200000001ff */
[----:B------:R-:W-:-:S02]  /*12d90*/  MOV R65, R70 ;  /* 0x0000004600417202 */ /* 0x000fc40000000f00 */
[----:B------:R-:W-:Y:S02]  /*12da0*/  MOV R214, RZ ;  /* 0x000000ff00d67202 */ /* 0x000fe40000000f00 */
[----:B------:R-:W-:Y:S02]  /*12db0*/  MOV R213, 0xffffffff ;  /* 0xffffffff00d57802 */ /* 0x000fe40000000f00 */
[----:B------:R-:W-:Y:S02]  /*12dc0*/  MOV R64, 0x12de0 ;  /* 0x00012de000407802 */ /* 0x000fe40000000f00 */
[----:B------:R-:W-:Y:S05]  /*12dd0*/  CALL.REL.NOINC `($__internal_44_$__cuda_sm70_shflsync_up) ;  /* 0x0000138000007944 */ /* 0x000fea0003c00000 */
[----:B-1----:R-:W-:Y:S01]  /*12de0*/  MOV R71, R66 ;  /* 0x0000004200477202 */ /* 0x002fe20000000f00 */
[----:B------:R-:W-:Y:S01]  /*12df0*/  HFMA2.MMA R66, -RZ, RZ, 0, 9.5367431640625e-07 ;  /* 0x00000010ff427435 */ /* 0x000fe200000001ff */
[----:B------:R-:W-:Y:S02]  /*12e00*/  MOV R65, R69 ;  /* 0x0000004500417202 */ /* 0x000fe40000000f00 */
[----:B------:R-:W-:Y:S02]  /*12e10*/  MOV R214, RZ ;  /* 0x000000ff00d67202 */ /* 0x000fe40000000f00 */
[----:B------:R-:W-:-:S02]  /*12e20*/  MOV R213, 0xffffffff ;  /* 0xffffffff00d57802 */ /* 0x000fc40000000f00 */
[----:B------:R-:W-:Y:S02]  /*12e30*/  MOV R64, 0x12e50 ;  /* 0x00012e5000407802 */ /* 0x000fe40000000f00 */
[----:B------:R-:W-:Y:S05]  /*12e40*/  CALL.REL.NOINC `($__internal_44_$__cuda_sm70_shflsync_up) ;  /* 0x0000131000007944 */ /* 0x000fea0003c00000 */
[----:B-1----:R-:W-:Y:S01]  /*12e50*/  MOV R210, R66 ;  /* 0x0000004200d27202 */ /* 0x002fe20000000f00 */
[----:B------:R-:W-:Y:S01]  /*12e60*/  HFMA2.MMA R66, -RZ, RZ, 0, 9.5367431640625e-07 ;  /* 0x00000010ff427435 */ /* 0x000fe200000001ff */
[----:B------:R-:W-:Y:S02]  /*12e70*/  MOV R65, R68 ;  /* 0x0000004400417202 */ /* 0x000fe40000000f00 */
[----:B------:R-:W-:Y:S02]  /*12e80*/  MOV R214, RZ ;  /* 0x000000ff00d67202 */ /* 0x000fe40000000f00 */
[----:B------:R-:W-:Y:S02]  /*12e90*/  MOV R213, 0xffffffff ;  /* 0xffffffff00d57802 */ /* 0x000fe40000000f00 */
[----:B------:R-:W-:Y:S02]  /*12ea0*/  MOV R64, 0x12ec0 ;  /* 0x00012ec000407802 */ /* 0x000fe40000000f00 */
[----:B------:R-:W-:Y:S05]  /*12eb0*/  CALL.REL.NOINC `($__internal_44_$__cuda_sm70_shflsync_up) ;  /* 0x000012a000007944 */ /* 0x000fea0003c00000 */
[----:B-1----:R-:W-:Y:S01]  /*12ec0*/  MOV R64, R66 ;  /* 0x0000004200407202 */ /* 0x002fe20000000f00 */
[----:B------:R-:W-:Y:S05]  /*12ed0*/  BRA `(.L_x_1896) ;  /* 0xffff61e000007947 */ /* 0x000fea000383ffff */
.L_x_1793:
[----:B-1----:R-:W-:Y:S01]  /*12ee0*/  HFMA2.MMA R66, -RZ, RZ, 0, 5.9604644775390625e-08 ;  /* 0x00000001ff427435 */ /* 0x002fe200000001ff */
[----:B------:R-:W-:-:S02]  /*12ef0*/  MOV R65, R69 ;  /* 0x0000004500417202 */ /* 0x000fc40000000f00 */
[----:B------:R-:W-:Y:S02]  /*12f00*/  MOV R214, RZ ;  /* 0x000000ff00d67202 */ /* 0x000fe40000000f00 */
[----:B------:R-:W-:Y:S02]  /*12f10*/  MOV R213, 0xffffffff ;  /* 0xffffffff00d57802 */ /* 0x000fe40000000f00 */
[----:B------:R-:W-:Y:S02]  /*12f20*/  MOV R64, 0x12f40 ;  /* 0x00012f4000407802 */ /* 0x000fe40000000f00 */
[----:B0----5:R-:W-:Y:S05]  /*12f30*/  CALL.REL.NOINC `($__internal_44_$__cuda_sm70_shflsync_up) ;  /* 0x0000122000007944 */ /* 0x021fea0003c00000 */
[----:B-1----:R-:W-:Y:S01]  /*12f40*/  MOV R69, R66 ;  /* 0x0000004200457202 */ /* 0x002fe20000000f00 */
[----:B------:R-:W-:Y:S01]  /*12f50*/  HFMA2.MMA R66, -RZ, RZ, 0, 5.9604644775390625e-08 ;  /* 0x00000001ff427435 */ /* 0x000fe200000001ff */
[----:B------:R-:W-:Y:S02]  /*12f60*/  MOV R65, R68 ;  /* 0x0000004400417202 */ /* 0x000fe40000000f00 */
[----:B------:R-:W-:Y:S02]  /*12f70*/  MOV R214, RZ ;  /* 0x000000ff00d67202 */ /* 0x000fe40000000f00 */
[----:B------:R-:W-:-:S02]  /*12f80*/  MOV R213, 0xffffffff ;  /* 0xffffffff00d57802 */ /* 0x000fc40000000f00 */
[----:B------:R-:W-:Y:S02]  /*12f90*/  MOV R64, 0x12fb0 ;  /* 0x00012fb000407802 */ /* 0x000fe40000000f00 */
[----:B------:R-:W-:Y:S05]  /*12fa0*/  CALL.REL.NOINC `($__internal_44_$__cuda_sm70_shflsync_up) ;  /* 0x000011b000007944 */ /* 0x000fea0003c00000 */
        /* <DEDUP_REMOVED lines=14> */
[----:B-1----:R-:W-:Y:S01]  /*13090*/  MOV R67, R66 ;  /* 0x0000004200437202 */ /* 0x002fe20000000f00 */
[----:B------:R-:W-:Y:S01]  /*130a0*/  HFMA2.MMA R66, -RZ, RZ, 0, 0 ;  /* 0x00000000ff427435 */ /* 0x000fe200000001ff */
[----:B------:R-:W-:Y:S02]  /*130b0*/  MOV R64, R60 ;  /* 0x0000003c00407202 */ /* 0x000fe40000000f00 */
[----:B------:R-:W-:Y:S02]  /*130c0*/  MOV R60, R69 ;  /* 0x00000045003c7202 */ /* 0x000fe40000000f00 */
[----:B------:R-:W-:-:S02]  /*130d0*/  MOV R211, R68 ;  /* 0x0000004400d37202 */ /* 0x000fc40000000f00 */
[----:B------:R-:W-:Y:S02]  /*130e0*/  MOV R210, R70 ;  /* 0x0000004600d27202 */ /* 0x000fe40000000f00 */
[----:B------:R-:W-:Y:S02]  /*130f0*/  MOV R247, 0xffffffff ;  /* 0xffffffff00f77802 */ /* 0x000fe40000000f00 */
[----:B------:R-:W-:Y:S02]  /*13100*/  MOV R65, 0x13120 ;  /* 0x0001312000417802 */ /* 0x000fe40000000f00 */
[----:B------:R-:W-:Y:S05]  /*13110*/  CALL.REL.NOINC `($__internal_43_$__cuda_sm70_shflsync_idx_p) ;  /* 0x00000fd000007944 */ /* 0x000fea0003c00000 */
[----:B-1----:R-:W-:Y:S01]  /*13120*/  MOV R212, R66 ;  /* 0x0000004200d47202 */ /* 0x002fe20000000f00 */
[----:B------:R-:W-:Y:S01]  /*13130*/  HFMA2.MMA R66, -RZ, RZ, 0, 0 ;  /* 0x00000000ff427435 */ /* 0x000fe200000001ff */
[----:B------:R-:W-:Y:S02]  /*13140*/  MOV R64, R61 ;  /* 0x0000003d00407202 */ /* 0x000fe40000000f00 */
[----:B------:R-:W-:Y:S02]  /*13150*/  MOV R247, 0xffffffff ;  /* 0xffffffff00f77802 */ /* 0x000fe40000000f00 */
[----:B------:R-:W-:-:S02]  /*13160*/  MOV R65, 0x13180 ;  /* 0x0001318000417802 */ /* 0x000fc40000000f00 */
[----:B0-----:R-:W-:Y:S05]  /*13170*/  CALL.REL.NOINC `($__internal_43_$__cuda_sm70_shflsync_idx_p) ;  /* 0x00000f7000007944 */ /* 0x001fea0003c00000 */
[----:B-1----:R-:W-:Y:S01]  /*13180*/  MOV R61, R66 ;  /* 0x00000042003d7202 */ /* 0x002fe20000000f00 */
[----:B------:R-:W-:Y:S01]  /*13190*/  HFMA2.MMA R66, -RZ, RZ, 0, 0 ;  /* 0x00000000ff427435 */ /* 0x000fe200000001ff */
[----:B------:R-:W-:-:S02]  /*131a0*/  MOV R64, R62 ;  /* 0x0000003e00407202 */ /* 0x000fc40000000f00 */
[----:B------:R-:W-:Y:S02]  /*131b0*/  MOV R247, 0xffffffff ;  /* 0xffffffff00f77802 */ /* 0x000fe40000000f00 */
[----:B------:R-:W-:Y:S02]  /*131c0*/  MOV R65, 0x131e0 ;  /* 0x000131e000417802 */ /* 0x000fe40000000f00 */
[----:B0-----:R-:W-:Y:S05]  /*131d0*/  CALL.REL.NOINC `($__internal_43_$__cuda_sm70_shflsync_idx_p) ;  /* 0x00000f1000007944 */ /* 0x001fea0003c00000 */
[----:B-1----:R-:W-:Y:S01]  /*131e0*/  MOV R62, R66 ;  /* 0x00000042003e7202 */ /* 0x002fe20000000f00 */
[----:B------:R-:W-:Y:S01]  /*131f0*/  HFMA2.MMA R66, -RZ, RZ, 0, 0 ;  /* 0x00000000ff427435 */ /* 0x000fe200000001ff */
[----:B------:R-:W-:Y:S02]  /*13200*/  MOV R64, R63 ;  /* 0x0000003f00407202 */ /* 0x000fe40000000f00 */
[----:B------:R-:W-:Y:S02]  /*13210*/  MOV R247, 0xffffffff ;  /* 0xffffffff00f77802 */ /* 0x000fe40000000f00 */
[----:B------:R-:W-:Y:S02]  /*13220*/  MOV R65, 0x13240 ;  /* 0x0001324000417802 */ /* 0x000fe40000000f00 */
[----:B0-----:R-:W-:Y:S05]  /*13230*/  CALL.REL.NOINC `($__internal_43_$__cuda_sm70_shflsync_idx_p) ;  /* 0x00000eb000007944 */ /* 0x001fea0003c00000 */
[----:B-1----:R-:W-:Y:S01]  /*13240*/  MOV R71, R66 ;  /* 0x0000004200477202 */ /* 0x002fe20000000f00 */
[----:B0-----:R-:W-:Y:S05]  /*13250*/  BRA `(.L_x_1897) ;  /* 0xffff616000007947 */ /* 0x001fea000383ffff */
.L_x_1796:
[----:B------:R-:W-:Y:S01]  /*13260*/  HFMA2.MMA R66, -RZ, RZ, 0, 5.9604644775390625e-08 ;  /* 0x00000001ff427435 */ /* 0x000fe200000001ff */
[----:B------:R-:W-:-:S02]  /*13270*/  MOV R75, R71 ;  /* 0x00000047004b7202 */ /* 0x000fc40000000f00 */
[----:B------:R-:W-:Y:S02]  /*13280*/  MOV R76, 0x1f ;  /* 0x0000001f004c7802 */ /* 0x000fe40000000f00 */
[----:B------:R-:W-:Y:S02]  /*13290*/  MOV R65, 0xffffffff ;  /* 0xffffffff00417802 */ /* 0x000fe40000000f00 */
[----:B------:R-:W-:Y:S02]  /*132a0*/  MOV R64, 0x132c0 ;  /* 0x000132c000407802 */ /* 0x000fe40000000f00 */
[----:B------:R-:W-:Y:S05]  /*132b0*/  CALL.REL.NOINC `($__internal_42_$__cuda_sm70_shflsync_down) ;  /* 0x00000df000007944 */ /* 0x000fea0003c00000 */
[----:B-1----:R-:W-:Y:S01]  /*132c0*/  MOV R67, R66 ;  /* 0x0000004200437202 */ /* 0x002fe20000000f00 */
[----:B------:R-:W-:Y:S05]  /*132d0*/  BRA `(.L_x_1898) ;  /* 0xffff76f000007947 */ /* 0x000fea000383ffff */
.L_x_1797:
[----:B------:R-:W-:Y:S01]  /*132e0*/  HFMA2.MMA R66, -RZ, RZ, 0, 5.9604644775390625e-08 ;  /* 0x00000001ff427435 */ /* 0x000fe200000001ff */
[----:B------:R-:W-:Y:S02]  /*132f0*/  MOV R75, R69 ;  /* 0x00000045004b7202 */ /* 0x000fe40000000f00 */
[----:B------:R-:W-:Y:S02]  /*13300*/  MOV R76, 0x1f ;  /* 0x0000001f004c7802 */ /* 0x000fe40000000f00 */
[----:B------:R-:W-:-:S02]  /*13310*/  MOV R65, 0xffffffff ;  /* 0xffffffff00417802 */ /* 0x000fc40000000f00 */
[----:B------:R-:W-:Y:S02]  /*13320*/  MOV R64, 0x13340 ;  /* 0x0001334000407802 */ /* 0x000fe40000000f00 */
[----:B01----:R-:W-:Y:S05]  /*13330*/  CALL.REL.NOINC `($__internal_42_$__cuda_sm70_shflsync_down) ;  /* 0x00000d7000007944 */ /* 0x003fea0003c00000 */
[----:B-1----:R-:W-:Y:S01]  /*13340*/  MOV R69, R66 ;  /* 0x0000004200457202 */ /* 0x002fe20000000f00 */
[----:B------:R-:W-:Y:S01]  /*13350*/  HFMA2.MMA R66, -RZ, RZ, 0, 5.9604644775390625e-08 ;  /* 0x00000001ff427435 */ /* 0x000fe200000001ff */
[----:B------:R-:W-:Y:S02]  /*13360*/  MOV R75, R68 ;  /* 0x00000044004b7202 */ /* 0x000fe40000000f00 */
[----:B------:R-:W-:Y:S02]  /*13370*/  MOV R76, 0x1f ;  /* 0x0000001f004c7802 */ /* 0x000fe40000000f00 */
[----:B------:R-:W-:Y:S02]  /*13380*/  MOV R65, 0xffffffff ;  /* 0xffffffff00417802 */ /* 0x000fe40000000f00 */
[----:B------:R-:W-:Y:S02]  /*13390*/  MOV R64, 0x133b0 ;  /* 0x000133b000407802 */ /* 0x000fe40000000f00 */
[----:B------:R-:W-:Y:S05]  /*133a0*/  CALL.REL.NOINC `($__internal_42_$__cuda_sm70_shflsync_down) ;  /* 0x00000d0000007944 */ /* 0x000fea0003c00000 */
[----:B-1----:R-:W-:Y:S01]  /*133b0*/  MOV R73, R66 ;  /* 0x0000004200497202 */ /* 0x002fe20000000f00 */
[----:B------:R-:W-:Y:S01]  /*133c0*/  HFMA2.MMA R66, -RZ, RZ, 0, 5.9604644775390625e-08 ;  /* 0x00000001ff427435 */ /* 0x000fe200000001ff */
[----:B------:R-:W-:-:S02]  /*133d0*/  MOV R75, R70 ;  /* 0x00000046004b7202 */ /* 0x000fc40000000f00 */
[----:B------:R-:W-:Y:S02]  /*133e0*/  MOV R76, 0x1f ;  /* 0x0000001f004c7802 */ /* 0x000fe40000000f00 */
[----:B------:R-:W-:Y:S02]  /*133f0*/  MOV R65, 0xffffffff ;  /* 0xffffffff00417802 */ /* 0x000fe40000000f00 */
[----:B------:R-:W-:Y:S02]  /*13400*/  MOV R64, 0x13420 ;  /* 0x0001342000407802 */ /* 0x000fe40000000f00 */
[----:B------:R-:W-:Y:S05]  /*13410*/  CALL.REL.NOINC `($__internal_42_$__cuda_sm70_shflsync_down) ;  /* 0x00000c9000007944 */ /* 0x000fea0003c00000 */
[----:B-1----:R-:W-:Y:S05]  /*13420*/  BRA `(.L_x_1899) ;  /* 0xffff75e000007947 */ /* 0x002fea000383ffff */
.L_x_1800:
[----:B0-----:R-:W-:Y:S01]  /*13430*/  HFMA2.MMA R66, -RZ, RZ, 0, 1.1920928955078125e-07 ;  /* 0x00000002ff427435 */ /* 0x001fe200000001ff */
[----:B------:R-:W-:Y:S02]  /*13440*/  MOV R75, R71 ;  /* 0x00000047004b7202 */ /* 0x000fe40000000f00 */
[----:B------:R-:W-:Y:S02]  /*13450*/  MOV R76, 0x1f ;  /* 0x0000001f004c7802 */ /* 0x000fe40000000f00 */
[----:B------:R-:W-:Y:S02]  /*13460*/  MOV R65, 0xffffffff ;  /* 0xffffffff00417802 */ /* 0x000fe40000000f00 */
[----:B------:R-:W-:-:S02]  /*13470*/  MOV R64, 0x13490 ;  /* 0x0001349000407802 */ /* 0x000fc40000000f00 */
[----:B-1234-:R-:W-:Y:S05]  /*13480*/  CALL.REL.NOINC `($__internal_42_$__cuda_sm70_shflsync_down) ;  /* 0x00000c2000007944 */ /* 0x01efea0003c00000 */
[----:B-1----:R-:W-:Y:S01]  /*13490*/  MOV R67, R66 ;  /* 0x0000004200437202 */ /* 0x002fe20000000f00 */
[----:B------:R-:W-:Y:S01]  /*134a0*/  HFMA2.MMA R66, -RZ, RZ, 0, 1.1920928955078125e-07 ;  /* 0x00000002ff427435 */ /* 0x000fe200000001ff */
[----:B------:R-:W-:-:S02]  /*134b0*/  MOV R75, R74 ;  /* 0x0000004a004b7202 */ /* 0x000fc40000000f00 */
[----:B------:R-:W-:Y:S02]  /*134c0*/  MOV R76, 0x1f ;  /* 0x0000001f004c7802 */ /* 0x000fe40000000f00 */
[----:B------:R-:W-:Y:S02]  /*134d0*/  MOV R65, 0xffffffff ;  /* 0xffffffff00417802 */ /* 0x000fe40000000f00 */
[----:B------:R-:W-:Y:S02]  /*134e0*/  MOV R64, 0x13500 ;  /* 0x0001350000407802 */ /* 0x000fe40000000f00 */
[----:B------:R-:W-:Y:S05]  /*134f0*/  CALL.REL.NOINC `($__internal_42_$__cuda_sm70_shflsync_down) ;  /* 0x00000bb000007944 */ /* 0x000fea0003c00000 */
[----:B-1----:R-:W-:Y:S01]  /*13500*/  MOV R69, R66 ;  /* 0x0000004200457202 */ /* 0x002fe20000000f00 */
[----:B------:R-:W-:Y:S01]  /*13510*/  HFMA2.MMA R66, -RZ, RZ, 0, 1.1920928955078125e-07 ;  /* 0x00000002ff427435 */ /* 0x000fe200000001ff */
[----:B------:R-:W-:Y:S02]  /*13520*/  MOV R75, R68 ;  /* 0x00000044004b7202 */ /* 0x000fe40000000f00 */
[----:B------:R-:W-:Y:S02]  /*13530*/  MOV R76, 0x1f ;  /* 0x0000001f004c7802 */ /* 0x000fe40000000f00 */
[----:B------:R-:W-:-:S02]  /*13540*/  MOV R65, 0xffffffff ;  /* 0xffffffff00417802 */ /* 0x000fc40000000f00 */
[----:B------:R-:W-:Y:S02]  /*13550*/  MOV R64, 0x13570 ;  /* 0x0001357000407802 */ /* 0x000fe40000000f00 */
[----:B------:R-:W-:Y:S05]  /*13560*/  CALL.REL.NOINC `($__internal_42_$__cuda_sm70_shflsync_down) ;  /* 0x00000b4000007944 */ /* 0x000fea0003c00000 */
[----:B-1----:R-:W-:Y:S01]  /*13570*/  MOV R70, R66 ;  /* 0x0000004200467202 */ /* 0x002fe20000000f00 */
[----:B------:R-:W-:Y:S01]  /*13580*/  HFMA2.MMA R66, -RZ, RZ, 0, 1.1920928955078125e-07 ;  /* 0x00000002ff427435 */ /* 0x000fe200000001ff */
[----:B------:R-:W-:Y:S02]  /*13590*/  MOV R75, R72 ;  /* 0x00000048004b7202 */ /* 0x000fe40000000f00 */
[----:B------:R-:W-:Y:S02]  /*135a0*/  MOV R76, 0x1f ;  /* 0x0000001f004c7802 */ /* 0x000fe40000000f00 */
[----:B------:R-:W-:Y:S02]  /*135b0*/  MOV R65, 0xffffffff ;  /* 0xffffffff00417802 */ /* 0x000fe40000000f00 */
[----:B------:R-:W-:Y:S02]  /*135c0*/  MOV R64, 0x135e0 ;  /* 0x000135e000407802 */ /* 0x000fe40000000f00 */
[----:B------:R-:W-:Y:S05]  /*135d0*/  CALL.REL.NOINC `($__internal_42_$__cuda_sm70_shflsync_down) ;  /* 0x00000ad000007944 */ /* 0x000fea0003c00000 */
[----:B-1----:R-:W-:Y:S05]  /*135e0*/  BRA `(.L_x_1900) ;  /* 0xffff756000007947 */ /* 0x002fea000383ffff */
.L_x_1803:
[----:B0-----:R-:W-:Y:S01]  /*135f0*/  HFMA2.MMA R66, -RZ, RZ, 0, 2.384185791015625e-07 ;  /* 0x00000004ff427435 */ /* 0x001fe200000001ff */
[----:B------:R-:W-:Y:S02]  /*13600*/  MOV R75, R71 ;  /* 0x00000047004b7202 */ /* 0x000fe40000000f00 */
[----:B------:R-:W-:-:S02]  /*13610*/  MOV R76, 0x1f ;  /* 0x0000001f004c7802 */ /* 0x000fc40000000f00 */
[----:B------:R-:W-:Y:S02]  /*13620*/  MOV R65, 0xffffffff ;  /* 0xffffffff00417802 */ /* 0x000fe40000000f00 */
[----:B------:R-:W-:Y:S02]  /*13630*/  MOV R64, 0x13650 ;  /* 0x0001365000407802 */ /* 0x000fe40000000f00 */
[----:B-1234-:R-:W-:Y:S05]  /*13640*/  CALL.REL.NOINC `($__internal_42_$__cuda_sm70_shflsync_down) ;  /* 0x00000a6000007944 */ /* 0x01efea0003c00000 */
[----:B-1----:R-:W-:Y:S01]  /*13650*/  MOV R67, R66 ;  /* 0x0000004200437202 */ /* 0x002fe20000000f00 */
[----:B------:R-:W-:Y:S05]  /*13660*/  BRA `(.L_x_1901) ;  /* 0xffff75f000007947 */ /* 0x000fea000383ffff */
.L_x_1804:
[----:B0-----:R-:W-:Y:S01]  /*13670*/  HFMA2.MMA R66, -RZ, RZ, 0, 2.384185791015625e-07 ;  /* 0x00000004ff427435 */ /* 0x001fe200000001ff */
[----:B------:R-:W-:Y:S02]  /*13680*/  MOV R75, R74 ;  /* 0x0000004a004b7202 */ /* 0x000fe40000000f00 */
[----:B------:R-:W-:Y:S02]  /*13690*/  MOV R76, 0x1f ;  /* 0x0000001f004c7802 */ /* 0x000fe40000000f00 */
[----:B------:R-:W-:Y:S02]  /*136a0*/  MOV R65, 0xffffffff ;  /* 0xffffffff00417802 */ /* 0x000fe40000000f00 */
[----:B------:R-:W-:-:S02]  /*136b0*/  MOV R64, 0x136d0 ;  /* 0x000136d000407802 */ /* 0x000fc40000000f00 */
[----:B-1234-:R-:W-:Y:S05]  /*136c0*/  CALL.REL.NOINC `($__internal_42_$__cuda_sm70_shflsync_down) ;  /* 0x000009e000007944 */ /* 0x01efea0003c00000 */
[----:B-1----:R-:W-:Y:S01]  /*136d0*/  MOV R69, R66 ;  /* 0x0000004200457202 */ /* 0x002fe20000000f00 */
[----:B------:R-:W-:Y:S01]  /*136e0*/  HFMA2.MMA R66, -RZ, RZ, 0, 2.384185791015625e-07 ;  /* 0x00000004ff427435 */ /* 0x000fe200000001ff */
[----:B------:R-:W-:-:S02]  /*136f0*/  MOV R75, R68 ;  /* 0x00000044004b7202 */ /* 0x000fc40000000f00 */
[----:B------:R-:W-:Y:S02]  /*13700*/  MOV R76, 0x1f ;  /* 0x0000001f004c7802 */ /* 0x000fe40000000f00 */
[----:B------:R-:W-:Y:S02]  /*13710*/  MOV R65, 0xffffffff ;  /* 0xffffffff00417802 */ /* 0x000fe40000000f00 */
[----:B------:R-:W-:Y:S02]  /*13720*/  MOV R64, 0x13740 ;  /* 0x0001374000407802 */ /* 0x000fe40000000f00 */
[----:B------:R-:W-:Y:S05]  /*13730*/  CALL.REL.NOINC `($__internal_42_$__cuda_sm70_shflsync_down) ;  /* 0x0000097000007944 */ /* 0x000fea0003c00000 */
[----:B-1----:R-:W-:Y:S01]  /*13740*/  MOV R70, R66 ;  /* 0x0000004200467202 */ /* 0x002fe20000000f00 */
[----:B------:R-:W-:Y:S01]  /*13750*/  HFMA2.MMA R66, -RZ, RZ, 0, 2.384185791015625e-07 ;  /* 0x00000004ff427435 */ /* 0x000fe200000001ff */
[----:B------:R-:W-:Y:S02]  /*13760*/  MOV R75, R72 ;  /* 0x00000048004b7202 */ /* 0x000fe40000000f00 */
[----:B------:R-:W-:Y:S02]  /*13770*/  MOV R76, 0x1f ;  /* 0x0000001f004c7802 */ /* 0x000fe40000000f00 */
[----:B------:R-:W-:-:S02]  /*13780*/  MOV R65, 0xffffffff ;  /* 0xffffffff00417802 */ /* 0x000fc40000000f00 */
[----:B------:R-:W-:Y:S02]  /*13790*/  MOV R64, 0x137b0 ;  /* 0x000137b000407802 */ /* 0x000fe40000000f00 */
[----:B------:R-:W-:Y:S05]  /*137a0*/  CALL.REL.NOINC `($__internal_42_$__cuda_sm70_shflsync_down) ;  /* 0x0000090000007944 */ /* 0x000fea0003c00000 */
[----:B-1----:R-:W-:Y:S05]  /*137b0*/  BRA `(.L_x_1902) ;  /* 0xffff74e000007947 */ /* 0x002fea000383ffff */
.L_x_1807:
[----:B0-----:R-:W-:Y:S01]  /*137c0*/  HFMA2.MMA R66, -RZ, RZ, 0, 4.76837158203125e-07 ;  /* 0x00000008ff427435 */ /* 0x001fe200000001ff */
[----:B------:R-:W-:Y:S02]  /*137d0*/  MOV R75, R71 ;  /* 0x00000047004b7202 */ /* 0x000fe40000000f00 */
[----:B------:R-:W-:Y:S02]  /*137e0*/  MOV R76, 0x1f ;  /* 0x0000001f004c7802 */ /* 0x000fe40000000f00 */
[----:B------:R-:W-:Y:S02]  /*137f0*/  MOV R65, 0xffffffff ;  /* 0xffffffff00417802 */ /* 0x000fe40000000f00 */
[----:B------:R-:W-:Y:S02]  /*13800*/  MOV R64, 0x13820 ;  /* 0x0001382000407802 */ /* 0x000fe40000000f00 */
[----:B-1234-:R-:W-:Y:S05]  /*13810*/  CALL.REL.NOINC `($__internal_42_$__cuda_sm70_shflsync_down) ;  /* 0x0000089000007944 */ /* 0x01efea0003c00000 */
[----:B-1----:R-:W-:Y:S01]  /*13820*/  MOV R67, R66 ;  /* 0x0000004200437202 */ /* 0x002fe20000000f00 */
[----:B------:R-:W-:Y:S01]  /*13830*/  HFMA2.MMA R66, -RZ, RZ, 0, 4.76837158203125e-07 ;  /* 0x00000008ff427435 */ /* 0x000fe200000001ff */
[----:B------:R-:W-:Y:S02]  /*13840*/  MOV R75, R74 ;  /* 0x0000004a004b7202 */ /* 0x000fe40000000f00 */
[----:B------:R-:W-:-:S02]  /*13850*/  MOV R76, 0x1f ;  /* 0x0000001f004c7802 */ /* 0x000fc40000000f00 */
[----:B------:R-:W-:Y:S02]  /*13860*/  MOV R65, 0xffffffff ;  /* 0xffffffff00417802 */ /* 0x000fe40000000f00 */
[----:B------:R-:W-:Y:S02]  /*13870*/  MOV R64, 0x13890 ;  /* 0x0001389000407802 */ /* 0x000fe40000000f00 */
[----:B------:R-:W-:Y:S05]  /*13880*/  CALL.REL.NOINC `($__internal_42_$__cuda_sm70_shflsync_down) ;  /* 0x0000082000007944 */ /* 0x000fea0003c00000 */
[----:B-1----:R-:W-:Y:S01]  /*13890*/  MOV R69, R66 ;  /* 0x0000004200457202 */ /* 0x002fe20000000f00 */
[----:B------:R-:W-:Y:S01]  /*138a0*/  HFMA2.MMA R66, -RZ, RZ, 0, 4.76837158203125e-07 ;  /* 0x00000008ff427435 */ /* 0x000fe200000001ff */
[----:B------:R-:W-:Y:S02]  /*138b0*/  MOV R75, R68 ;  /* 0x00000044004b7202 */ /* 0x000fe40000000f00 */
[----:B------:R-:W-:Y:S02]  /*138c0*/  MOV R76, 0x1f ;  /* 0x0000001f004c7802 */ /* 0x000fe40000000f00 */
[----:B------:R-:W-:Y:S02]  /*138d0*/  MOV R65, 0xffffffff ;  /* 0xffffffff00417802 */ /* 0x000fe40000000f00 */
[----:B------:R-:W-:-:S02]  /*138e0*/  MOV R64, 0x13900 ;  /* 0x0001390000407802 */ /* 0x000fc40000000f00 */
[----:B------:R-:W-:Y:S05]  /*138f0*/  CALL.REL.NOINC `($__internal_42_$__cuda_sm70_shflsync_down) ;  /* 0x000007b000007944 */ /* 0x000fea0003c00000 */
[----:B-1----:R-:W-:Y:S01]  /*13900*/  MOV R70, R66 ;  /* 0x0000004200467202 */ /* 0x002fe20000000f00 */
[----:B------:R-:W-:Y:S01]  /*13910*/  HFMA2.MMA R66, -RZ, RZ, 0, 4.76837158203125e-07 ;  /* 0x00000008ff427435 */ /* 0x000fe200000001ff */
[----:B------:R-:W-:-:S02]  /*13920*/  MOV R75, R72 ;  /* 0x00000048004b7202 */ /* 0x000fc40000000f00 */
[----:B------:R-:W-:Y:S02]  /*13930*/  MOV R76, 0x1f ;  /* 0x0000001f004c7802 */ /* 0x000fe40000000f00 */
[----:B------:R-:W-:Y:S02]  /*13940*/  MOV R65, 0xffffffff ;  /* 0xffffffff00417802 */ /* 0x000fe40000000f00 */
[----:B------:R-:W-:Y:S02]  /*13950*/  MOV R64, 0x13970 ;  /* 0x0001397000407802 */ /* 0x000fe40000000f00 */
[----:B------:R-:W-:Y:S05]  /*13960*/  CALL.REL.NOINC `($__internal_42_$__cuda_sm70_shflsync_down) ;  /* 0x0000074000007944 */ /* 0x000fea0003c00000 */
[----:B-1----:R-:W-:Y:S05]  /*13970*/  BRA `(.L_x_1903) ;  /* 0xffff746000007947 */ /* 0x002fea000383ffff */
.L_x_1810:
[----:B0-----:R-:W-:Y:S01]  /*13980*/  HFMA2.MMA R66, -RZ, RZ, 0, 9.5367431640625e-07 ;  /* 0x00000010ff427435 */ /* 0x001fe200000001ff */
[----:B------:R-:W-:Y:S02]  /*13990*/  MOV R75, R71 ;  /* 0x00000047004b7202 */ /* 0x000fe40000000f00 */
[----:B------:R-:W-:Y:S02]  /*139a0*/  MOV R76, 0x1f ;  /* 0x0000001f004c7802 */ /* 0x000fe40000000f00 */
[----:B------:R-:W-:Y:S02]  /*139b0*/  MOV R65, 0xffffffff ;  /* 0xffffffff00417802 */ /* 0x000fe40000000f00 */
[----:B------:R-:W-:-:S02]  /*139c0*/  MOV R64, 0x139e0 ;  /* 0x000139e000407802 */ /* 0x000fc40000000f00 */
[----:B-1234-:R-:W-:Y:S05]  /*139d0*/  CALL.REL.NOINC `($__internal_42_$__cuda_sm70_shflsync_down) ;  /* 0x000006d000007944 */ /* 0x01efea0003c00000 */
[----:B-1----:R-:W-:Y:S01]  /*139e0*/  MOV R67, R66 ;  /* 0x0000004200437202 */ /* 0x002fe20000000f00 */
[----:B------:R-:W-:Y:S05]  /*139f0*/  BRA `(.L_x_1904) ;  /* 0xffff74f000007947 */ /* 0x000fea000383ffff */
.L_x_1811:
[----:B0-----:R-:W-:Y:S01]  /*13a00*/  HFMA2.MMA R66, -RZ, RZ, 0, 9.5367431640625e-07 ;  /* 0x00000010ff427435 */ /* 0x001fe200000001ff */
[----:B------:R-:W-:-:S02]  /*13a10*/  MOV R75, R74 ;  /* 0x0000004a004b7202 */ /* 0x000fc40000000f00 */
[----:B------:R-:W-:Y:S02]  /*13a20*/  MOV R76, 0x1f ;  /* 0x0000001f004c7802 */ /* 0x000fe40000000f00 */
[----:B------:R-:W-:Y:S02]  /*13a30*/  MOV R65, 0xffffffff ;  /* 0xffffffff00417802 */ /* 0x000fe40000000f00 */
[----:B------:R-:W-:Y:S02]  /*13a40*/  MOV R64, 0x13a60 ;  /* 0x00013a6000407802 */ /* 0x000fe40000000f00 */
[----:B-1234-:R-:W-:Y:S05]  /*13a50*/  CALL.REL.NOINC `($__internal_42_$__cuda_sm70_shflsync_down) ;  /* 0x0000065000007944 */ /* 0x01efea0003c00000 */
[----:B-1----:R-:W-:Y:S01]  /*13a60*/  MOV R69, R66 ;  /* 0x0000004200457202 */ /* 0x002fe20000000f00 */
[----:B------:R-:W-:Y:S01]  /*13a70*/  HFMA2.MMA R66, -RZ, RZ, 0, 9.5367431640625e-07 ;  /* 0x00000010ff427435 */ /* 0x000fe200000001ff */
[----:B------:R-:W-:Y:S02]  /*13a80*/  MOV R75, R68 ;  /* 0x00000044004b7202 */ /* 0x000fe40000000f00 */
[----:B------:R-:W-:Y:S02]  /*13a90*/  MOV R76, 0x1f ;  /* 0x0000001f004c7802 */ /* 0x000fe40000000f00 */
[----:B------:R-:W-:-:S02]  /*13aa0*/  MOV R65, 0xffffffff ;  /* 0xffffffff00417802 */ /* 0x000fc40000000f00 */
[----:B------:R-:W-:Y:S02]  /*13ab0*/  MOV R64, 0x13ad0 ;  /* 0x00013ad000407802 */ /* 0x000fe40000000f00 */
[----:B------:R-:W-:Y:S05]  /*13ac0*/  CALL.REL.NOINC `($__internal_42_$__cuda_sm70_shflsync_down) ;  /* 0x000005e000007944 */ /* 0x000fea0003c00000 */
[----:B-1----:R-:W-:Y:S01]  /*13ad0*/  MOV R70, R66 ;  /* 0x0000004200467202 */ /* 0x002fe20000000f00 */
[----:B------:R-:W-:Y:S01]  /*13ae0*/  HFMA2.MMA R66, -RZ, RZ, 0, 9.5367431640625e-07 ;  /* 0x00000010ff427435 */ /* 0x000fe200000001ff */
[----:B------:R-:W-:Y:S02]  /*13af0*/  MOV R75, R72 ;  /* 0x00000048004b7202 */ /* 0x000fe40000000f00 */
[----:B------:R-:W-:Y:S02]  /*13b00*/  MOV R76, 0x1f ;  /* 0x0000001f004c7802 */ /* 0x000fe40000000f00 */
[----:B------:R-:W-:Y:S02]  /*13b10*/  MOV R65, 0xffffffff ;  /* 0xffffffff00417802 */ /* 0x000fe40000000f00 */
[----:B------:R-:W-:Y:S02]  /*13b20*/  MOV R64, 0x13b40 ;  /* 0x00013b4000407802 */ /* 0x000fe40000000f00 */
[----:B------:R-:W-:Y:S05]  /*13b30*/  CALL.REL.NOINC `($__internal_42_$__cuda_sm70_shflsync_down) ;  /* 0x0000057000007944 */ /* 0x000fea0003c00000 */
[----:B-1----:R-:W-:Y:S05]  /*13b40*/  BRA `(.L_x_1905) ;  /* 0xffff73e000007947 */ /* 0x002fea000383ffff */
.L_x_1814:
[----:B0-----:R-:W-:Y:S01]  /*13b50*/  HFMA2.MMA R66, -RZ, RZ, 0, 0 ;  /* 0x00000000ff427435 */ /* 0x001fe200000001ff */
[----:B------:R-:W-:Y:S02]  /*13b60*/  MOV R64, R71 ;  /* 0x0000004700407202 */ /* 0x000fe40000000f00 */
[----:B------:R-:W-:-:S02]  /*13b70*/  MOV R247, 0xffffffff ;  /* 0xffffffff00f77802 */ /* 0x000fc40000000f00 */
[----:B------:R-:W-:Y:S02]  /*13b80*/  MOV R65, 0x13ba0 ;  /* 0x00013ba000417802 */ /* 0x000fe40000000f00 */
[----:B-1234-:R-:W-:Y:S05]  /*13b90*/  CALL.REL.NOINC `($__internal_43_$__cuda_sm70_shflsync_idx_p) ;  /* 0x0000055000007944 */ /* 0x01efea0003c00000 */
[----:B-1----:R-:W-:Y:S01]  /*13ba0*/  MOV R69, R66 ;  /* 0x0000004200457202 */ /* 0x002fe20000000f00 */
[----:B------:R-:W-:Y:S01]  /*13bb0*/  HFMA2.MMA R66, -RZ, RZ, 0, 0 ;  /* 0x00000000ff427435 */ /* 0x000fe200000001ff */
[----:B------:R-:W-:Y:S02]  /*13bc0*/  MOV R64, R74 ;  /* 0x0000004a00407202 */ /* 0x000fe40000000f00 */
[----:B------:R-:W-:Y:S02]  /*13bd0*/  MOV R247, 0xffffffff ;  /* 0xffffffff00f77802 */ /* 0x000fe40000000f00 */
[----:B------:R-:W-:Y:S02]  /*13be0*/  MOV R65, 0x13c00 ;  /* 0x00013c0000417802 */ /* 0x000fe40000000f00 */
[----:B0-----:R-:W-:Y:S05]  /*13bf0*/  CALL.REL.NOINC `($__internal_43_$__cuda_sm70_shflsync_idx_p) ;  /* 0x000004f000007944 */ /* 0x001fea0003c00000 */
[----:B-1----:R-:W-:Y:S01]  /*13c00*/  MOV R73, R66 ;  /* 0x0000004200497202 */ /* 0x002fe20000000f00 */
[----:B------:R-:W-:Y:S01]  /*13c10*/  HFMA2.MMA R66, -RZ, RZ, 0, 0 ;  /* 0x00000000ff427435 */ /* 0x000fe200000001ff */
[----:B------:R-:W-:Y:S02]  /*13c20*/  MOV R64, R68 ;  /* 0x0000004400407202 */ /* 0x000fe40000000f00 */
[----:B------:R-:W-:-:S02]  /*13c30*/  MOV R247, 0xffffffff ;  /* 0xffffffff00f77802 */ /* 0x000fc40000000f00 */
        /* <DEDUP_REMOVED lines=16> */
[----:B0-----:R-:W-:Y:S05]  /*13d40*/  CALL.REL.NOINC `($__internal_42_$__cuda_sm70_shflsync_down) ;  /* 0x0000036000007944 */ /* 0x001fea0003c00000 */
[----:B-1----:R-:W-:Y:S01]  /*13d50*/  MOV R71, R66 ;  /* 0x0000004200477202 */ /* 0x002fe20000000f00 */
[----:B------:R-:W-:Y:S01]  /*13d60*/  HFMA2.MMA R66, -RZ, RZ, 0, 5.9604644775390625e-08 ;  /* 0x00000001ff427435 */ /* 0x000fe200000001ff */
[----:B------:R-:W-:Y:S02]  /*13d70*/  MOV R75, R74 ;  /* 0x0000004a004b7202 */ /* 0x000fe40000000f00 */
[----:B------:R-:W-:Y:S02]  /*13d80*/  MOV R76, 0x1f ;  /* 0x0000001f004c7802 */ /* 0x000fe40000000f00 */
[----:B------:R-:W-:-:S02]  /*13d90*/  MOV R65, 0xffffffff ;  /* 0xffffffff00417802 */ /* 0x000fc40000000f00 */
[----:B------:R-:W-:Y:S02]  /*13da0*/  MOV R64, 0x13dc0 ;  /* 0x00013dc000407802 */ /* 0x000fe40000000f00 */
[----:B------:R-:W-:Y:S05]  /*13db0*/  CALL.REL.NOINC `($__internal_42_$__cuda_sm70_shflsync_down) ;  /* 0x000002f000007944 */ /* 0x000fea0003c00000 */
        /* <DEDUP_REMOVED lines=26> */
[----:B------:R-:W-:Y:S05]  /*13f60*/  CALL.REL.NOINC `($__internal_43_$__cuda_sm70_shflsync_idx_p) ;  /* 0x0000018000007944 */ /* 0x000fea0003c00000 */
        /* <DEDUP_REMOVED lines=20> */
        .weak           $__internal_42_$__cuda_sm70_shflsync_down
        .type           $__internal_42_$__cuda_sm70_shflsync_down,@function
        .size           $__internal_42_$__cuda_sm70_shflsync_down,($__internal_43_$__cuda_sm70_shflsync_idx_p - $__internal_42_$__cuda_sm70_shflsync_down)
$__internal_42_$__cuda_sm70_shflsync_down:
[----:B------:R-:W-:Y:S04]  /*140b0*/  WARPSYNC R65 ;  /* 0x0000004100007348 */ /* 0x000fe80003800000 */
[----:B------:R0:W1:Y:S02]  /*140c0*/  SHFL.DOWN PT, R66, R75, R66, R76 ;  /* 0x080000424b427389 */ /* 0x00006400000e004c */
[----:B0-----:R-:W-:-:S06]  /*140d0*/  HFMA2.MMA R65, -RZ, RZ, 0, 0 ;  /* 0x00000000ff417435 */ /* 0x001fcc00000001ff */
[----:B------:R-:W-:Y:S05]  /*140e0*/  RET.REL.NODEC R64 `(_Z25selective_scan_bwd_kernelI32Selective_Scan_bwd_kernel_traitsILi128ELi16ELb0ELb1ELb1ELb1ELb0EN3c104HalfENS1_7complexIfEEEEv12SSMParamsBwd) ;  /* 0xfffebf1040007950 */ /* 0x000fea0003c3ffff */
        .weak           $__internal_43_$__cuda_sm70_shflsync_idx_p
        .type           $__internal_43_$__cuda_sm70_shflsync_idx_p,@function
        .size           $__internal_43_$__cuda_sm70_shflsync_idx_p,($__internal_44_$__cuda_sm70_shflsync_up - $__internal_43_$__cuda_sm70_shflsync_idx_p)
$__internal_43_$__cuda_sm70_shflsync_idx_p:
[----:B------:R-:W-:Y:S01]  /*140f0*/  MOV R121, 0x1f ;  /* 0x0000001f00797802 */ /* 0x000fe20000000f00 */
[----:B------:R-:W-:Y:S04]  /*14100*/  WARPSYNC R247 ;  /* 0x000000f700007348 */ /* 0x000fe80003800000 */
[----:B------:R0:W1:Y:S04]  /*14110*/  SHFL.IDX PT, R66, R64, R66, R121 ;  /* 0x0000004240427389 */ /* 0x00006800000e0079 */
[----:B0-----:R-:W0:Y:S01]  /*14120*/  S2R R121, SR_LANEID ;  /* 0x0000000000797919 */ /* 0x001e220000000000 */
[----:B------:R-:W-:Y:S01]  /*14130*/  MOV R64, R65 ;  /* 0x0000004100407202 */ /* 0x000fe20000000f00 */
[----:B------:R-:W-:-:S06]  /*14140*/  HFMA2.MMA R65, -RZ, RZ, 0, 0 ;  /* 0x00000000ff417435 */ /* 0x000fcc00000001ff */
[----:B------:R-:W-:Y:S05]  /*14150*/  RET.REL.NODEC R64 `(_Z25selective_scan_bwd_kernelI32Selective_Scan_bwd_kernel_traitsILi128ELi16ELb0ELb1ELb1ELb1ELb0EN3c104HalfENS1_7complexIfEEEEv12SSMParamsBwd) ;  /* 0xfffebea040007950 */ /* 0x000fea0003c3ffff */
        .weak           $__internal_44_$__cuda_sm70_shflsync_up
        .type           $__internal_44_$__cuda_sm70_shflsync_up,@function
        .size           $__internal_44_$__cuda_sm70_shflsync_up,(.L_x_14476 - $__internal_44_$__cuda_sm70_shflsync_up)
$__internal_44_$__cuda_sm70_shflsync_up:
[----:B------:R-:W-:Y:S04]  /*14160*/  WARPSYNC R213 ;  /* 0x000000d500007348 */ /* 0x000fe80003800000 */
[----:B------:R0:W1:Y:S02]  /*14170*/  SHFL.UP PT, R66, R65, R66, R214 ;  /* 0x0400004241427389 */ /* 0x00006400000e00d6 */
[----:B0-----:R-:W-:-:S04]  /*14180*/  MOV R65, 0x0 ;  /* 0x0000000000417802 */ /* 0x001fc80000000f00 */
[----:B------:R-:W-:Y:S05]  /*14190*/  RET.REL.NODEC R64 `(_Z25selective_scan_bwd_kernelI32Selective_Scan_bwd_kernel_traitsILi128ELi16ELb0ELb1ELb1ELb1ELb0EN3c104HalfENS1_7complexIfEEEEv12SSMParamsBwd) ;  /* 0xfffebe6040007950 */ /* 0x000fea0003c3ffff */
.L_x_1907:
        /* <DEDUP_REMOVED lines=14> */
.L_x_14476:


//--------------------- .text._Z25selective_scan_bwd_kernelI32Selective_Scan_bwd_kernel_traitsILi128ELi16ELb0ELb1ELb1ELb1ELb1EN3c104HalfENS1_7complexIfEEEEv12SSMParamsBwd --------------------------
	.section	.text._Z25selective_scan_bwd_kernelI32Selective_Scan_bwd_kernel_traitsILi128ELi16ELb0ELb1ELb1ELb1ELb1EN3c104HalfENS1_7complexIfEEEEv12SSMParamsBwd,"ax",@progbits
	.sectioninfo	@"SHI_REGISTERS=255"
	.align	128
        .global         _Z25selective_scan_bwd_kernelI32Selective_Scan_bwd_kernel_traitsILi128ELi16ELb0ELb1ELb1ELb1ELb1EN3c104HalfENS1_7complexIfEEEEv12SSMParamsBwd
        .type           _Z25selective_scan_bwd_kernelI32Selective_Scan_bwd_kernel_traitsILi128ELi16ELb0ELb1ELb1ELb1ELb1EN3c104HalfENS1_7complexIfEEEEv12SSMParamsBwd,@function
        .size           _Z25selective_scan_bwd_kernelI32Selective_Scan_bwd_kernel_traitsILi128ELi16ELb0ELb1ELb1ELb1ELb1EN3c104HalfENS1_7complexIfEEEEv12SSMParamsBwd,(.L_x_14479 - _Z25selective_scan_bwd_kernelI32Selective_Scan_bwd_kernel_traitsILi128ELi16ELb0ELb1ELb1ELb1ELb1EN3c104HalfENS1_7complexIfEEEEv12SSMParamsBwd)
        .other          _Z25selective_scan_bwd_kernelI32Selective_Scan_bwd_kernel_traitsILi128ELi16ELb0ELb1ELb1ELb1ELb1EN3c104HalfENS1_7complexIfEEEEv12SSMParamsBwd,@"STO_CUDA_ENTRY STV_DEFAULT"
_Z25selective_scan_bwd_kernelI32Selective_Scan_bwd_kernel_traitsILi128ELi16ELb0ELb1ELb1ELb1ELb1EN3c104HalfENS1_7complexIfEEEEv12SSMParamsBwd:
.text._Z25selective_scan_bwd_kernelI32Selective_Scan_bwd_kernel_traitsILi128ELi16ELb0ELb1ELb1ELb1ELb1EN3c104HalfENS1_7complexIfEEEEv12SSMParamsBwd:
        /* <DEDUP_REMOVED lines=189> */
.L_x_2052:
        /* <DEDUP_REMOVED lines=13> */
[----:B------:R-:W-:Y:S02]  /*0ca0*/  ISETP.GE.AND P2, PT, R120, UR28, PT ;  /* 0x0000001c78007c0c */ /* 0x000fe4000bf46270 */
[----:B------:R-:W-:Y:S02]  /*0cb0*/  ISETP.GE.AND P1, PT, R18, UR28, PT ;  /* 0x0000001c12007c0c */ /* 0x000fe4000bf26270 */
[----:B------:R-:W-:Y:S02]  /*0cc0*/  PRMT R5, RZ, 0x7610, R5 ;  /* 0x00007610ff057816 */ /* 0x000fe40000000005 */
[----:B------:R-:W-:-:S02]  /*0cd0*/  LOP3.LUT R7, R120, 0xa0, RZ, 0xfc, !PT ;  /* 0x000000a078077812 */ /* 0x000fc400078efcff */
[C---:B------:R-:W-:Y:S02]  /*0ce0*/  LEA.HI.X R3, R120.reuse, UR17, R102, 0x1, P3 ;  /* 0x0000001178037c11 */ /* 0x040fe400098f0c66 */
[C---:B------:R-:W-:Y:S02]  /*0cf0*/  LOP3.LUT R8, R120.reuse, 0xc0, RZ, 0xfc, !PT ;  /* 0x000000c078087812 */ /* 0x040fe400078efcff */
[----:B------:R-:W-:Y:S01]  /*0d00*/  ISETP.GE.AND P0, PT, R19, UR28, PT ;  /* 0x0000001c13007c0c */ /* 0x000fe2000bf06270 */
[----:B------:R1:W3:Y:S01]  /*0d10*/  @!P2 LDG.E.U16 R4, [R2.64] ;  /* 0x0000002a0204a981 */ /* 0x0002e2000c1e1500 */
[----:B------:R-:W-:Y:S02]  /*0d20*/  LOP3.LUT R9, R120, 0xe0, RZ, 0xfc, !PT ;  /* 0x000000e078097812 */ /* 0x000fe400078efcff */
[----:B------:R-:W-:Y:S01]  /*0d30*/  ISETP.GE.AND P4, PT, R0, UR28, PT ;  /* 0x0000001c00007c0c */ /* 0x000fe2000bf86270 */
[----:B------:R1:W4:Y:S01]  /*0d40*/  @!P1 LDG.E.U16 R5, [R2.64+0x40] ;  /* 0x0000402a02059981 */ /* 0x000322000c1e1500 */
        /* <DEDUP_REMOVED lines=105> */
[----:B------:R-:W-:Y:S02]  /*13e0*/  ISETP.GE.AND P0, PT, R18, UR28, PT ;  /* 0x0000001c12007c0c */ /* 0x000fe4000bf06270 */
[----:B------:R-:W-:Y:S02]  /*13f0*/  ISETP.GE.AND P2, PT, R19, UR28, PT ;  /* 0x0000001c13007c0c */ /* 0x000fe4000bf46270 */
[----:B------:R-:W-:Y:S02]  /*1400*/  ISETP.GE.AND P3, PT, R0, UR28, PT ;  /* 0x0000001c00007c0c */ /* 0x000fe4000bf66270 */
[----:B------:R-:W-:Y:S02]  /*1410*/  ISETP.GE.AND P4, PT, R8, UR28, PT ;  /* 0x0000001c08007c0c */ /* 0x000fe4000bf86270 */
[----:B------:R-:W-:-:S02]  /*1420*/  ISETP.GE.AND P5, PT, R6, UR28, PT ;  /* 0x0000001c06007c0c */ /* 0x000fc4000bfa6270 */
[----:B------:R-:W-:Y:S02]  /*1430*/  ISETP.GE.AND P6, PT, R7, UR28, PT ;  /* 0x0000001c07007c0c */ /* 0x000fe4000bfc6270 */
        /* <DEDUP_REMOVED lines=38> */
[C---:B------:R-:W-:Y:S01]  /*16a0*/  LEA.HI.X R21, R120.reuse, UR21, R102, 0x1, P1 ;  /* 0x0000001578157c11 */ /* 0x040fe200088f0c66 */
[----:B------:R-:W2:Y:S01]  /*16b0*/  @!P0 LDG.E.U16 R4, [R92.64+0x40] ;  /* 0x0000402a5c048981 */ /* 0x000ea2000c1e1500 */
[----:B------:R-:W-:Y:S02]  /*16c0*/  ISETP.GE.AND P0, PT, R9, UR28, PT ;  /* 0x0000001c09007c0c */ /* 0x000fe4000bf06270 */
[----:B------:R-:W-:Y:S02]  /*16d0*/  ISETP.GE.AND P1, PT, R120, UR28, PT ;  /* 0x0000001c78007c0c */ /* 0x000fe4000bf26270 */
[----:B------:R-:W-:-:S09]  /*16e0*/  PRMT R27, RZ, 0x7610, R27 ;  /* 0x00007610ff1b7816 */ /* 0x000fd2000000001b */
[----:B------:R-:W2:Y:S01]  /*16f0*/  @!P0 LDG.E.U16 R26, [R92.64+0x1c0] ;  /* 0x0001c02a5c1a8981 */ /* 0x000ea2000c1e1500 */
[----:B------:R-:W-:Y:S02]  /*1700*/  ISETP.GE.AND P0, PT, R10, UR28, PT ;  /* 0x0000001c0a007c0c */ /* 0x000fe4000bf06270 */
        /* <DEDUP_REMOVED lines=8> */
[----:B------:R-:W-:Y:S02]  /*1790*/  ISETP.GE.AND P0, PT, R11, UR28, PT ;  /* 0x0000001c0b007c0c */ /* 0x000fe4000bf06270 */
[----:B------:R-:W-:Y:S01]  /*17a0*/  ISETP.GE.AND P1, PT, R12, UR28, PT ;  /* 0x0000001c0c007c0c */ /* 0x000fe2000bf26270 */
[----:B------:R-:W2:Y:S01]  /*17b0*/  @!P3 LDG.E.U16 R22, [R92.64+0xc0] ;  /* 0x0000c02a5c16b981 */ /* 0x000ea2000c1e1500 */
[----:B------:R-:W-:Y:S02]  /*17c0*/  ISETP.GE.AND P2, PT, R13, UR28, PT ;  /* 0x0000001c0d007c0c */ /* 0x000fe4000bf46270 */
[----:B------:R-:W-:Y:S01]  /*17d0*/  ISETP.GE.AND P3, PT, R14, UR28, PT ;  /* 0x0000001c0e007c0c */ /* 0x000fe2000bf66270 */
[----:B------:R-:W2:Y:S01]  /*17e0*/  @!P4 LDG.E.U16 R25, [R92.64+0x180] ;  /* 0x0001802a5c19c981 */ /* 0x000ea2000c1e1500 */
[----:B------:R-:W-:-:S03]  /*17f0*/  ISETP.GE.AND P4, PT, R15, UR28, PT ;  /* 0x0000001c0f007c0c */ /* 0x000fc6000bf86270 */
[----:B------:R-:W2:Y:S01]  /*1800*/  @!P5 LDG.E.U16 R23, [R92.64+0x100] ;  /* 0x0001002a5c17d981 */ /* 0x000ea2000c1e1500 */
[----:B------:R-:W-:-:S03]  /*1810*/  ISETP.GE.AND P5, PT, R16, UR28, PT ;  /* 0x0000001c10007c0c */ /* 0x000fc6000bfa6270 */
[----:B------:R-:W2:Y:S01]  /*1820*/  @!P6 LDG.E.U16 R24, [R92.64+0x140] ;  /* 0x0001402a5c18e981 */ /* 0x000ea2000c1e1500 */
[----:B------:R-:W-:Y:S02]  /*1830*/  ISETP.GE.AND P6, PT, R17, UR28, PT ;  /* 0x0000001c11007c0c */ /* 0x000fe4000bfc6270 */
        /* <DEDUP_REMOVED lines=15> */
[----:B------:R-:W-:Y:S02]  /*1930*/  ISETP.GE.AND P0, PT, R120, UR28, PT ;  /* 0x0000001c78007c0c */ /* 0x000fe4000bf06270 */
[----:B------:R-:W-:Y:S02]  /*1940*/  PRMT R34, RZ, 0x7610, R34 ;  /* 0x00007610ff227816 */ /* 0x000fe40000000022 */
[----:B------:R-:W-:Y:S02]  /*1950*/  P2R R42, PR, RZ, 0x2 ;  /* 0x00000002ff2a7803 */ /* 0x000fe40000000000 */
        /* <DEDUP_REMOVED lines=23> */
[----:B---3--:R-:W-:Y:S04]  /*1ad0*/  STS.U16 [R245+0x240], R28 ;  /* 0x0002401cf5007388 */ /* 0x008fe80000000400 */
[----:B----4-:R-:W-:Y:S04]  /*1ae0*/  STS.U16 [R244+0x280], R29 ;  /* 0x0002801df4007388 */ /* 0x010fe80000000400 */
[----:B-----5:R-:W-:Y:S04]  /*1af0*/  STS.U16 [R243+0x2c0], R30 ;  /* 0x0002c01ef3007388 */ /* 0x020fe80000000400 */
        /* <DEDUP_REMOVED lines=21> */
[----:B------:R-:W-:Y:S06]  /*1c50*/  BAR.SYNC.DEFER_BLOCKING 0x0 ;  /* 0x0000000000007b1d */ /* 0x000fec0000010000 */
[----:B------:R-:W5:Y:S01]  /*1c60*/  @!P0 LDG.E.U16 R34, [R20.64] ;  /* 0x0000002a14228981 */ /* 0x000f62000c1e1500 */
[----:B------:R-:W-:-:S03]  /*1c70*/  ISETP.GE.AND P0, PT, R19, UR28, PT ;  /* 0x0000001c13007c0c */ /* 0x000fc6000bf06270 */
[----:B------:R-:W5:Y:S01]  /*1c80*/  @!P1 LDG.E.U16 R35, [R20.64+0x40] ;  /* 0x0000402a14239981 */ /* 0x000f62000c1e1500 */
[----:B------:R-:W-:-:S03]  /*1c90*/  ISETP.GE.AND P1, PT, R0, UR28, PT ;  /* 0x0000001c00007c0c */ /* 0x000fc6000bf26270 */
[----:B------:R-:W5:Y:S04]  /*1ca0*/  @!P3 LDG.E.U16 R47, [R20.64+0x300] ;  /* 0x0003002a142fb981 */ /* 0x000f68000c1e1500 */
[----:B------:R-:W5:Y:S04]  /*1cb0*/  @!P4 LDG.E.U16 R46, [R20.64+0x340] ;  /* 0x0003402a142ec981 */ /* 0x000f68000c1e1500 */
[----:B------:R-:W5:Y:S01]  /*1cc0*/  @!P0 LDG.E.U16 R36, [R20.64+0x80] ;  /* 0x0000802a14248981 */ /* 0x000f62000c1e1500 */
        /* <DEDUP_REMOVED lines=8> */
[----:B------:R-:W-:-:S09]  /*1d50*/  ISETP.GE.AND P1, PT, R9, UR28, PT ;  /* 0x0000001c09007c0c */ /* 0x000fd2000bf26270 */
[----:B------:R-:W5:Y:S01]  /*1d60*/  @!P0 LDG.E.U16 R41, [R20.64+0x180] ;  /* 0x0001802a14298981 */ /* 0x000f62000c1e1500 */
[----:B------:R-:W-:-:S03]  /*1d70*/  ISETP.GE.AND P0, PT, R10, UR28, PT ;  /* 0x0000001c0a007c0c */ /* 0x000fc6000bf06270 */
[----:B------:R-:W5:Y:S01]  /*1d80*/  @!P1 LDG.E.U16 R40, [R20.64+0x1c0] ;  /* 0x0001c02a14289981 */ /* 0x000f62000c1e1500 */
[----:B------:R-:W-:-:S09]  /*1d90*/  ISETP.NE.AND P1, PT, R42, RZ, PT ;  /* 0x000000ff2a00720c */ /* 0x000fd20003f25270 */
[----:B------:R-:W5:Y:S01]  /*1da0*/  @!P0 LDG.E.U16 R43, [R20.64+0x200] ;  /* 0x0002002a142b8981 */ /* 0x000f62000c1e1500 */
[----:B------:R-:W-:Y:S02]  /*1db0*/  ISETP.NE.AND P0, PT, R44, RZ, PT ;  /* 0x000000ff2c00720c */ /* 0x000fe40003f05270 */
[----:B------:R-:W-:Y:S01]  /*1dc0*/  PRMT R42, RZ, 0x7610, R42 ;  /* 0x00007610ff2a7816 */ /* 0x000fe2000000002a */
[----:B------:R-:W5:Y:S01]  /*1dd0*/  @!P1 LDG.E.U16 R45, [R20.64+0x280] ;  /* 0x0002802a142d9981 */ /* 0x000f62000c1e1500 */
[----:B------:R-:W-:-:S06]  /*1de0*/  PRMT R44, RZ, 0x7610, R44 ;  /* 0x00007610ff2c7816 */ /* 0x000fcc000000002c */
[----:B------:R-:W5:Y:S04]  /*1df0*/  @!P2 LDG.E.U16 R44, [R20.64+0x2c0] ;  /* 0x0002c02a142ca981 */ /* 0x000f68000c1e1500 */
[----:B------:R-:W5:Y:S01]  /*1e00*/  @!P0 LDG.E.U16 R42, [R20.64+0x240] ;  /* 0x0002402a142a8981 */ /* 0x000f62000c1e1500 */
[----:B-1----:R-:W-:-:S03]  /*1e10*/  HADD2.F32 R5, -RZ, R5.H0_H0 ;  /* 0x20000005ff057230 */ /* 0x002fc60000004100 */
[----:B------:R1:W-:Y:S02]  /*1e20*/  STL [R1+0xc], R130 ;  /* 0x00000c8201007387 */ /* 0x0003e40000100800 */
[----:B------:R-:W-:Y:S02]  /*1e30*/  FADD.FTZ R118, R5, UR5 ;  /* 0x0000000505767e21 */ /* 0x000fe40008010000 */
[----:B------:R1:W-:Y:S04]  /*1e40*/  STL [R1+0x8], R128 ;  /* 0x0000088001007387 */ /* 0x0003e80000100800 */
[----:B------:R1:W-:Y:S04]  /*1e50*/  STL [R1+0x4], R126 ;  /* 0x0000047e01007387 */ /* 0x0003e80000100800 */
[----:B------:R1:W-:Y:S01]  /*1e60*/  STL [R1], R124 ;  /* 0x0000007c01007387 */ /* 0x0003e20000100800 */
[----:B------:R-:W-:Y:S01]  /*1e70*/  FSETP.GTU.FTZ.AND P2, PT, R118, 20, PT ;  /* 0x41a000007600780b */ /* 0x000fe20003f5c000 */
[----:B--2---:R-:W-:-:S02]  /*1e80*/  HADD2.F32 R22, -RZ, R22.H0_H0 ;  /* 0x20000016ff167230 */ /* 0x004fc40000004100 */
[----:B---3--:R-:W-:Y:S02]  /*1e90*/  HADD2.F32 R23, -RZ, R23.H0_H0 ;  /* 0x20000017ff177230 */ /* 0x008fe40000004100 */
[----:B----4-:R-:W-:Y:S02]  /*1ea0*/  HADD2.F32 R24, -RZ, R24.H0_H0 ;  /* 0x20000018ff187230 */ /* 0x010fe40000004100 */
[----:B------:R-:W-:Y:S02]  /*1eb0*/  HADD2.F32 R25, -RZ, R25.H0_H0 ;  /* 0x20000019ff197230 */ /* 0x000fe40000004100 */
[----:B0-----:R-:W-:Y:S02]  /*1ec0*/  HADD2.F32 R26, -RZ, R26.H0_H0 ;  /* 0x2000001aff1a7230 */ /* 0x001fe40000004100 */
        /* <DEDUP_REMOVED lines=65> */
.L_x_1910:
[----:B------:R-:W-:Y:S05]  /*22e0*/  BSYNC B0 ;  /* 0x0000000000007941 */ /* 0x000fea0003800000 */
.L_x_1909:
        /* <DEDUP_REMOVED lines=36> */
.L_x_1912:
[----:B------:R-:W-:Y:S05]  /*2530*/  BSYNC B0 ;  /* 0x0000000000007941 */ /* 0x000fea0003800000 */
.L_x_1911:
        /* <DEDUP_REMOVED lines=36> */
.L_x_1914:
[----:B------:R-:W-:Y:S05]  /*2780*/  BSYNC B0 ;  /* 0x0000000000007941 */ /* 0x000fea0003800000 */
.L_x_1913:
        /* <DEDUP_REMOVED lines=36> */
.L_x_1916:
[----:B------:R-:W-:Y:S05]  /*29d0*/  BSYNC B0 ;  /* 0x0000000000007941 */ /* 0x000fea0003800000 */
.L_x_1915:
        /* <DEDUP_REMOVED lines=36> */
.L_x_1918:
[----:B------:R-:W-:Y:S05]  /*2c20*/  BSYNC B0 ;  /* 0x0000000000007941 */ /* 0x000fea0003800000 */
.L_x_1917:
        /* <DEDUP_REMOVED lines=36> */
.L_x_1920:
[----:B------:R-:W-:Y:S05]  /*2e70*/  BSYNC B0 ;  /* 0x0000000000007941 */ /* 0x000fea0003800000 */
.L_x_1919:
        /* <DEDUP_REMOVED lines=36> */
.L_x_1922:
[----:B------:R-:W-:Y:S05]  /*30c0*/  BSYNC B0 ;  /* 0x0000000000007941 */ /* 0x000fea0003800000 */
.L_x_1921:
        /* <DEDUP_REMOVED lines=36> */
.L_x_1924:
[----:B------:R-:W-:Y:S05]  /*3310*/  BSYNC B0 ;  /* 0x0000000000007941 */ /* 0x000fea0003800000 */
.L_x_1923:
        /* <DEDUP_REMOVED lines=36> */
.L_x_1926:
[----:B------:R-:W-:Y:S05]  /*3560*/  BSYNC B0 ;  /* 0x0000000000007941 */ /* 0x000fea0003800000 */
.L_x_1925:
[----:B------:R-:W-:Y:S01]  /*3570*/  BSSY B0, `(.L_x_1927) ;  /* 0x0000022000007945 */ /* 0x000fe20003800000 */
[----:B------:R-:W-:Y:S01]  /*3580*/  FSETP.GTU.FTZ.AND P3, PT, R103, 20, PT ;  /* 0x41a000006700780b */ /* 0x000fe20003f7c000 */
[----:B------:R-:W-:Y:S07]  /*3590*/  @P4 BRA `(.L_x_1928) ;  /* 0x000001f000004947 */ /* 0x000fee0003800000 */
        /* <DEDUP_REMOVED lines=31> */
.L_x_1928:
[----:B------:R-:W-:Y:S05]  /*3790*/  BSYNC B0 ;  /* 0x0000000000007941 */ /* 0x000fea0003800000 */
.L_x_1927:
        /* <DEDUP_REMOVED lines=33> */
.L_x_1930:
[----:B------:R-:W-:Y:S05]  /*39b0*/  BSYNC B0 ;  /* 0x0000000000007941 */ /* 0x000fea0003800000 */
.L_x_1929:
        /* <DEDUP_REMOVED lines=33> */
.L_x_1932:
[----:B------:R-:W-:Y:S05]  /*3bd0*/  BSYNC B0 ;  /* 0x0000000000007941 */ /* 0x000fea0003800000 */
.L_x_1931:
        /* <DEDUP_REMOVED lines=33> */
.L_x_1934:
[----:B------:R-:W-:Y:S05]  /*3df0*/  BSYNC B0 ;  /* 0x0000000000007941 */ /* 0x000fea0003800000 */
.L_x_1933:
        /* <DEDUP_REMOVED lines=33> */
.L_x_1936:
[----:B------:R-:W-:Y:S05]  /*4010*/  BSYNC B0 ;  /* 0x0000000000007941 */ /* 0x000fea0003800000 */
.L_x_1935:
        /* <DEDUP_REMOVED lines=33> */
.L_x_1938:
[----:B------:R-:W-:Y:S05]  /*4230*/  BSYNC B0 ;  /* 0x0000000000007941 */ /* 0x000fea0003800000 */
.L_x_1937:
        /* <DEDUP_REMOVED lines=33> */
.L_x_1940:
[----:B------:R-:W-:Y:S05]  /*4450*/  BSYNC B0 ;  /* 0x0000000000007941 */ /* 0x000fea0003800000 */
.L_x_1939:
[----:B------:R-:W-:Y:S01]  /*4460*/  ULDC.64 UR8, c[0x0][0x1f0] ;  /* 0x00007c0000087ab9 */ /* 0x000fe20000000a00 */
[----:B------:R-:W-:Y:S01]  /*4470*/  ISETP.GE.AND P0, PT, R120, UR28, PT ;  /* 0x0000001c78007c0c */ /* 0x000fe2000bf06270 */
[----:B------:R-:W-:Y:S01]  /*4480*/  UIMAD UR7, UR13, UR8, URZ ;  /* 0x000000080d0772a4 */ /* 0x000fe2000f8e023f */
[----:B------:R-:W-:Y:S01]  /*4490*/  MOV R21, UR12 ;  /* 0x0000000c00157c02 */ /* 0x000fe20008000f00 */
[----:B------:R-:W-:Y:S01]  /*44a0*/  ULDC.64 UR30, c[0x0][0x200] ;  /* 0x00008000001e7ab9 */ /* 0x000fe20000000a00 */
[----:B------:R-:W-:Y:S01]  /*44b0*/  MOV R2, UR27 ;  /* 0x0000001b00027c02 */ /* 0x000fe20008000f00 */
[----:B------:R-:W-:Y:S01]  /*44c0*/  UIMAD UR29, UR12, UR9, UR7 ;  /* 0x000000090c1d72a4 */ /* 0x000fe2000f8e0207 */
[----:B------:R-:W-:Y:S01]  /*44d0*/  MOV R23, UR12 ;  /* 0x0000000c00177c02 */ /* 0x000fe20008000f00 */
[----:B------:R-:W-:Y:S01]  /*44e0*/  USHF.R.S32.HI UR7, URZ, 0x1f, UR27 ;  /* 0x0000001f3f077899 */ /* 0x000fe2000801141b */
[----:B------:R-:W-:Y:S01]  /*44f0*/  MOV R4, UR27 ;  /* 0x0000001b00047c02 */ /* 0x000fe20008000f00 */
[----:B------:R-:W-:Y:S01]  /*4500*/  UIMAD.WIDE.U32 UR32, UR12, UR30, URZ ;  /* 0x0000001e0c2072a5 */ /* 0x000fe2000f8e003f */
[----:B------:R-:W0:Y:S01]  /*4510*/  LDS.U16 R51, [R119] ;  /* 0x0000000077337984 */ /* 0x000e220000000400 */
[----:B------:R-:W-:-:S02]  /*4520*/  UIMAD UR30, UR13, UR30, URZ ;  /* 0x0000001e0d1e72a4 */ /* 0x000fc4000f8e023f */
[----:B------:R-:W-:Y:S01]  /*4530*/  MOV R3, UR7 ;  /* 0x0000000700037c02 */ /* 0x000fe20008000f00 */
[----:B------:R-:W-:Y:S01]  /*4540*/  UIMAD.WIDE.U32 UR34, UR12, UR8, URZ ;  /* 0x000000080c2272a5 */ /* 0x000fe2000f8e003f */
[----:B------:R-:W-:Y:S01]  /*4550*/  MOV R5, UR7 ;  /* 0x0000000700057c02 */ /* 0x000fe20008000f00 */
[----:B------:R-:W-:Y:S01]  /*4560*/  UIMAD UR39, UR12, UR31, UR30 ;  /* 0x0000001f0c2772a4 */ /* 0x000fe2000f8e021e */
[----:B------:R-:W2:Y:S01]  /*4570*/  LDS.U16 R53, [R119+0x2] ;  /* 0x0000020077357984 */ /* 0x000ea20000000400 */
[----:B------:R-:W-:Y:S01]  /*4580*/  @!P0 IMAD.WIDE.U32 R2, R21, c[0x0][0x1f0], R2 ;  /* 0x00007c0015028a25 */ /* 0x000fe200078e0002 */
[----:B------:R-:W-:Y:S01]  /*4590*/  ULDC.64 UR8, c[0x0][0x1f8] ;  /* 0x00007e0000087ab9 */ /* 0x000fe20000000a00 */
[----:B------:R-:W-:Y:S01]  /*45a0*/  MOV R21, UR10 ;  /* 0x0000000a00157c02 */ /* 0x000fe20008000f00 */
[----:B------:R-:W-:Y:S01]  /*45b0*/  UIMAD UR38, UR11, UR8, URZ ;  /* 0x000000080b2672a4 */ /* 0x000fe2000f8e023f */
[----:B------:R-:W-:Y:S01]  /*45c0*/  @!P0 IMAD.WIDE.U32 R4, R23, c[0x0][0x200], R4 ;  /* 0x0000800017048a25 */ /* 0x000fe200078e0004 */
[----:B------:R-:W-:Y:S01]  /*45d0*/  UIADD3 UR35, UR35, UR29, URZ ;  /* 0x0000001d23237290 */ /* 0x000fe2000fffe03f */
[----:B------:R-:W-:Y:S01]  /*45e0*/  @!P0 IADD3 R3, R3, UR29, RZ ;  /* 0x0000001d03038c10 */ /* 0x000fe2000fffe0ff */
[----:B------:R-:W-:Y:S01]  /*45f0*/  UIMAD UR38, UR10, UR9, UR38 ;  /* 0x000000090a2672a4 */ /* 0x000fe2000f8e0226 */
[----:B------:R-:W-:Y:S01]  /*4600*/  MOV R23, UR10 ;  /* 0x0000000a00177c02 */ /* 0x000fe20008000f00 */
[----:B------:R-:W-:Y:S01]  /*4610*/  ULDC UR29, c[0x0][0x174] ;  /* 0x00005d00001d7ab9 */ /* 0x000fe20000000800 */
[----:B------:R-:W-:Y:S01]  /*4620*/  @!P0 IADD3 R5, R5, UR39, RZ ;  /* 0x0000002705058c10 */ /* 0x000fe2000fffe0ff */
[----:B------:R-:W-:Y:S01]  /*4630*/  ULDC.64 UR30, c[0x0][0x208] ;  /* 0x00008200001e7ab9 */ /* 0x000fe20000000a00 */
[----:B------:R-:W-:Y:S01]  /*4640*/  @!P0 IMAD.WIDE.U32 R2, R21, c[0x0][0x1f8], R2 ;  /* 0x00007e0015028a25 */ /* 0x000fe200078e0002 */
[----:B------:R-:W-:Y:S01]  /*4650*/  UIADD3 UR29, UR6, -UR29, URZ ;  /* 0x8000001d061d7290 */ /* 0x000fe2000fffe03f */
[----:B------:R-:W3:Y:S01]  /*4660*/  LDS.U16 R56, [R119+0x4] ;  /* 0x0000040077387984 */ /* 0x000ee20000000400 */
[----:B------:R-:W-:Y:S01]  /*4670*/  UIADD3 UR33, UR33, UR39, URZ ;  /* 0x0000002721217290 */ /* 0x000fe2000fffe03f */
[----:B------:R-:W-:Y:S01]  /*4680*/  @!P0 IMAD.WIDE.U32 R4, R23, c[0x0][0x208], R4 ;  /* 0x0000820017048a25 */ /* 0x000fe200078e0004 */
[----:B------:R-:W-:Y:S01]  /*4690*/  UIMAD.WIDE.U32 UR8, UR10, UR8, UR34 ;  /* 0x000000080a0872a5 */ /* 0x000fe2000f8e0022 */
[C---:B------:R-:W-:Y:S01]  /*46a0*/  @!P0 IADD3 R22, P1, R120.reuse, R2, RZ ;  /* 0x0000000278168210 */ /* 0x040fe20007f3e0ff */
[----:B------:R-:W-:Y:S01]  /*46b0*/  UIMAD UR34, UR11, UR30, URZ ;  /* 0x0000001e0b2272a4 */ /* 0x000fe2000f8e023f */
[----:B------:R-:W-:Y:S01]  /*46c0*/  LDS.U16 R64, [R119+0x6] ;  /* 0x0000060077407984 */ /* 0x000fe20000000400 */
[----:B------:R-:W-:Y:S01]  /*46d0*/  UIMAD UR29, UR29, -0x800, URZ ;  /* 0xfffff8001d1d78a4 */ /* 0x000fe2000f8e023f */
[----:B------:R-:W-:Y:S01]  /*46e0*/  @!P0 IADD3 R20, P2, R120, R4, RZ ;  /* 0x0000000478148210 */ /* 0x000fe20007f5e0ff */
[----:B------:R-:W-:Y:S01]  /*46f0*/  UIMAD.WIDE.U32 UR32, UR10, UR30, UR32 ;  /* 0x0000001e0a2072a5 */ /* 0x000fe2000f8e0020 */
[----:B------:R-:W-:Y:S01]  /*4700*/  @!P0 IADD3.X R23, R102, UR38, R3, P1, !PT ;  /* 0x0000002666178c10 */ /* 0x000fe20008ffe403 */
[----:B------:R-:W-:Y:S01]  /*4710*/  UIMAD UR31, UR10, UR31, UR34 ;  /* 0x0000001f0a1f72a4 */ /* 0x000fe2000f8e0222 */
[----:B------:R-:W-:Y:S01]  /*4720*/  LEA R32, P1, R120, c[0x0][0x268], 0x1 ;  /* 0x00009a0078207a11 */ /* 0x000fe200078208ff */
[----:B------:R-:W-:Y:S01]  /*4730*/  USHF.R.S32.HI UR30, URZ, 0x1f, UR29 ;  /* 0x0000001f3f1e7899 */ /* 0x000fe2000801141d */
[----:B------:R-:W-:Y:S01]  /*4740*/  @!P0 LEA R4, P3, R20, c[0x0][0x258], 0x1 ;  /* 0x0000960014048a11 */ /* 0x000fe200078608ff */
[----:B------:R-:W-:Y:S01]  /*4750*/  UIADD3 UR35, UP0, UR29, UR8, URZ ;  /* 0x000000081d237290 */ /* 0x000fe2000ff1e03f */
[----:B------:R-:W-:Y:S01]  /*4760*/  LEA.HI.X R21, R120, c[0x0][0x26c], R102, 0x1, P1 ;  /* 0x00009b0078157a11 */ /* 0x000fe200008f0c66 */
        /* <DEDUP_REMOVED lines=8> */
[----:B------:R-:W-:Y:S01]  /*47f0*/  LEA.HI.X R3, R120, c[0x0][0x25c], R102, 0x1, P2 ;  /* 0x0000970078037a11 */ /* 0x000fe200010f0c66 */
[----:B------:R-:W-:Y:S01]  /*4800*/  LDS.U16 R63, [R119+0xa] ;  /* 0x00000a00773f7984 */ /* 0x000fe20000000400 */
[----:B------:R-:W-:Y:S02]  /*4810*/  LEA R32, P2, R25, R32, 0x1 ;  /* 0x0000002019207211 */ /* 0x000fe400078408ff */
[----:B------:R-:W-:Y:S01]  /*4820*/  MOV R26, UR8 ;  /* 0x00000008001a7c02 */ /* 0x000fe20008000f00 */
[----:B-1----:R-:W-:Y:S01]  /*4830*/  LDS.U16 R45, [R119+0xc] ;  /* 0x00000c00772d7984 */ /* 0x002fe20000000400 */
[----:B------:R-:W-:-:S03]  /*4840*/  MOV R28, UR32 ;  /* 0x00000020001c7c02 */ /* 0x000fc60008000f00 */
[----:B------:R-:W-:Y:S01]  /*4850*/  LDS.U16 R40, [R119+0xe] ;  /* 0x00000e0077287984 */ /* 0x000fe20000000400 */
[----:B------:R-:W-:-:S03]  /*4860*/  LEA R2, P4, R27, R2, 0x1 ;  /* 0x000000021b027211 */ /* 0x000fc600078808ff */
[----:B------:R-:W-:Y:S01]  /*4870*/  LDS.U16 R37, [R119+0x10] ;  /* 0x0000100077257984 */ /* 0x000fe20000000400 */
[----:B------:R-:W-:-:S03]  /*4880*/  @!P0 LEA R24, P1, R22, c[0x0][0x268], 0x1 ;  /* 0x00009a0016188a11 */ /* 0x000fc600078208ff */
[----:B------:R-:W-:Y:S01]  /*4890*/  LDS.U16 R30, [R119+0x12] ;  /* 0x00001200771e7984 */ /* 0x000fe20000000400 */
[----:B------:R-:W-:Y:S02]  /*48a0*/  LEA.HI.X R33, R25, R21, R26, 0x1, P2 ;  /* 0x0000001519217211 */ /* 0x000fe400010f0c1a */
[----:B------:R-:W-:Y:S01]  /*48b0*/  PRMT R31, RZ, 0x7610, R31 ;  /* 0x00007610ff1f7816 */ /* 0x000fe2000000001f */
[----:B------:R-:W-:Y:S01]  /*48c0*/  LDS.U16 R26, [R119+0x16] ;  /* 0x00001600771a7984 */ /* 0x000fe20000000400 */
[----:B------:R-:W-:Y:S02]  /*48d0*/  LEA.HI.X R3, R27, R3, R28, 0x1, P4 ;  /* 0x000000031b037211 */ /* 0x000fe400020f0c1c */
[----:B------:R-:W-:Y:S01]  /*48e0*/  PRMT R38, RZ, 0x7610, R38 ;  /* 0x00007610ff267816 */ /* 0x000fe20000000026 */
[----:B------:R-:W-:Y:S01]  /*48f0*/  LDS.U16 R28, [R119+0x14] ;  /* 0x00001400771c7984 */ /* 0x000fe20000000400 */
[----:B------:R-:W-:Y:S02]  /*4900*/  @!P0 LEA.HI.X R25, R22, c[0x0][0x26c], R23, 0x1, P1 ;  /* 0x00009b0016198a11 */ /* 0x000fe400008f0c17 */
[----:B------:R-:W-:Y:S01]  /*4910*/  PRMT R41, RZ, 0x7610, R41 ;  /* 0x00007610ff297816 */ /* 0x000fe20000000029 */
[----:B------:R-:W-:Y:S01]  /*4920*/  LDS.U16 R23, [R119+0x18] ;  /* 0x0000180077177984 */ /* 0x000fe20000000400 */
[----:B------:R-:W-:-:S02]  /*4930*/  @!P0 LEA.HI.X R5, R20, c[0x0][0x25c], R5, 0x1, P3 ;  /* 0x0000970014058a11 */ /* 0x000fc400018f0c05 */
[----:B------:R-:W-:Y:S01]  /*4940*/  ISETP.GE.AND P5, PT, R8, UR28, PT ;  /* 0x0000001c08007c0c */ /* 0x000fe2000bfa6270 */
[----:B------:R-:W-:Y:S01]  /*4950*/  LDS.U16 R22, [R119+0x1a] ;  /* 0x00001a0077167984 */ /* 0x000fe20000000400 */
[----:B------:R-:W-:Y:S02]  /*4960*/  ISETP.GE.AND P6, PT, R7, UR28, PT ;  /* 0x0000001c07007c0c */ /* 0x000fe4000bfc6270 */
[----:B------:R-:W-:Y:S01]  /*4970*/  PRMT R42, RZ, 0x7610, R42 ;  /* 0x00007610ff2a7816 */ /* 0x000fe2000000002a */
[----:B------:R-:W-:Y:S01]  /*4980*/  LDS.U16 R21, [R119+0x1c] ;  /* 0x00001c0077157984 */ /* 0x000fe20000000400 */
[----:B------:R-:W-:Y:S02]  /*4990*/  ISETP.GE.AND P2, PT, R6, UR28, PT ;  /* 0x0000001c06007c0c */ /* 0x000fe4000bf46270 */
[----:B------:R-:W-:Y:S01]  /*49a0*/  PRMT R35, RZ, 0x7610, R35 ;  /* 0x00007610ff237816 */ /* 0x000fe20000000023 */
[----:B------:R-:W-:Y:S01]  /*49b0*/  LDS.U16 R20, [R119+0x1e] ;  /* 0x00001e0077147984 */ /* 0x000fe20000000400 */
[----:B------:R-:W-:-:S02]  /*49c0*/  PRMT R29, RZ, 0x7610, R29 ;  /* 0x00007610ff1d7816 */ /* 0x000fc4000000001d */
[----:B------:R-:W-:Y:S01]  /*49d0*/  PRMT R34, RZ, 0x7610, R34 ;  /* 0x00007610ff227816 */ /* 0x000fe20000000022 */
[----:B------:R-:W-:Y:S01]  /*49e0*/  BAR.SYNC.DEFER_BLOCKING 0x0 ;  /* 0x0000000000007b1d */ /* 0x000fe20000010000 */
[----:B------:R-:W-:Y:S02]  /*49f0*/  ISETP.GE.AND P1, PT, R19, UR28, PT ;  /* 0x0000001c13007c0c */ /* 0x000fe4000bf26270 */
        /* <DEDUP_REMOVED lines=11> */
[----:B------:R-:W4:Y:S01]  /*4ab0*/  @!P1 LDG.E.U16 R31, [R32.64+-0xf80] ;  /* 0xfff0802a201f9981 */ /* 0x000f22000c1e1500 */
[----:B------:R-:W-:Y:S02]  /*4ac0*/  ISETP.GE.AND P1, PT, R9, UR28, PT ;  /* 0x0000001c09007c0c */ /* 0x000fe4000bf26270 */
[----:B------:R-:W-:Y:S01]  /*4ad0*/  PRMT R55, RZ, 0x7610, R55 ;  /* 0x00007610ff377816 */ /* 0x000fe20000000037 */
[----:B------:R-:W5:Y:S01]  /*4ae0*/  @!P2 LDG.E.U16 R35, [R32.64+-0xf00] ;  /* 0xfff1002a2023a981 */ /* 0x000f62000c1e1500 */
[----:B------:R-:W-:Y:S02]  /*4af0*/  ISETP.GE.AND P3, PT, R18, UR28, PT ;  /* 0x0000001c12007c0c */ /* 0x000fe4000bf66270 */
[----:B------:R-:W-:Y:S01]  /*4b00*/  PRMT R54, RZ, 0x7610, R54 ;  /* 0x00007610ff367816 */ /* 0x000fe20000000036 */
[----:B------:R1:W4:Y:S01]  /*4b10*/  @!P0 LDG.E.U16 R27, [R24.64] ;  /* 0x0000002a181b8981 */ /* 0x000322000c1e1500 */
[----:B------:R-:W-:-:S02]  /*4b20*/  ISETP.GE.AND P4, PT, R0, UR28, PT ;  /* 0x0000001c00007c0c */ /* 0x000fc4000bf86270 */
[----:B------:R-:W-:Y:S01]  /*4b30*/  PRMT R58, RZ, 0x7610, R58 ;  /* 0x00007610ff3a7816 */ /* 0x000fe2000000003a */
[----:B------:R-:W5:Y:S01]  /*4b40*/  @!P5 LDG.E.U16 R39, [R32.64+-0xe80] ;  /* 0xfff1802a2027d981 */ /* 0x000f62000c1e1500 */
[----:B------:R-:W-:Y:S02]  /*4b50*/  PRMT R59, RZ, 0x7610, R59 ;  /* 0x00007610ff3b7816 */ /* 0x000fe4000000003b */
[----:B------:R-:W-:Y:S01]  /*4b60*/  PRMT R60, RZ, 0x7610, R60 ;  /* 0x00007610ff3c7816 */ /* 0x000fe2000000003c */
[----:B------:R-:W5:Y:S01]  /*4b70*/  @!P1 LDG.E.U16 R38, [R32.64+-0xe40] ;  /* 0xfff1c02a20269981 */ /* 0x000f62000c1e1500 */
[----:B------:R-:W-:Y:S02]  /*4b80*/  ISETP.GE.AND P1, PT, R10, UR28, PT ;  /* 0x0000001c0a007c0c */ /* 0x000fe4000bf26270 */
[----:B------:R-:W-:Y:S01]  /*4b90*/  PRMT R61, RZ, 0x7610, R61 ;  /* 0x00007610ff3d7816 */ /* 0x000fe2000000003d */
[----:B------:R-:W5:Y:S01]  /*4ba0*/  @!P3 LDG.E.U16 R29, [R32.64+-0xfc0] ;  /* 0xfff0402a201db981 */ /* 0x000f62000c1e1500 */
[----:B------:R-:W-:-:S02]  /*4bb0*/  ISETP.GE.AND P2, PT, R13, UR28, PT ;  /* 0x0000001c0d007c0c */ /* 0x000fc4000bf46270 */
[----:B------:R-:W-:Y:S01]  /*4bc0*/  PRMT R62, RZ, 0x7610, R62 ;  /* 0x00007610ff3e7816 */ /* 0x000fe2000000003e */
[----:B------:R-:W5:Y:S01]  /*4bd0*/  @!P4 LDG.E.U16 R34, [R32.64+-0xf40] ;  /* 0xfff0c02a2022c981 */ /* 0x000f62000c1e1500 */
[----:B-1----:R-:W-:Y:S02]  /*4be0*/  PRMT R25, RZ, 0x7610, R25 ;  /* 0x00007610ff197816 */ /* 0x002fe40000000019 */
[----:B------:R-:W-:Y:S01]  /*4bf0*/  PRMT R65, RZ, 0x7610, R65 ;  /* 0x00007610ff417816 */ /* 0x000fe20000000041 */
[----:B------:R-:W5:Y:S01]  /*4c00*/  @!P6 LDG.E.U16 R36, [R32.64+-0xec0] ;  /* 0xfff1402a2024e981 */ /* 0x000f62000c1e1500 */
[----:B------:R-:W-:Y:S02]  /*4c10*/  PRMT R24, RZ, 0x7610, R24 ;  /* 0x00007610ff187816 */ /* 0x000fe40000000018 */
[----:B------:R-:W-:Y:S01]  /*4c20*/  PRMT R68, RZ, 0x7610, R68 ;  /* 0x00007610ff447816 */ /* 0x000fe20000000044 */
[----:B------:R-:W5:Y:S01]  /*4c30*/  @!P1 LDG.E.U16 R41, [R32.64+-0xe00] ;  /* 0xfff2002a20299981 */ /* 0x000f62000c1e1500 */
[----:B------:R-:W-:Y:S01]  /*4c40*/  ISETP.GE.AND P1, PT, R11, UR28, PT ;  /* 0x0000001c0b007c0c */ /* 0x000fe2000bf26270 */
[----:B0-----:R-:W-:Y:S01]  /*4c50*/  HADD2.F32 R51, -RZ, R51.H0_H0 ;  /* 0x20000033ff337230 */ /* 0x001fe20000004100 */
[----:B------:R-:W-:Y:S01]  /*4c60*/  ISETP.GE.AND P3, PT, R14, UR28, PT ;  /* 0x0000001c0e007c0c */ /* 0x000fe2000bf66270 */
[----:B------:R-:W5:Y:S01]  /*4c70*/  @!P2 LDG.E.U16 R24, [R32.64+-0xd40] ;  /* 0xfff2c02a2018a981 */ /* 0x000f62000c1e1500 */
[----:B------:R-:W-:Y:S01]  /*4c80*/  ISETP.GE.AND P4, PT, R15, UR28, PT ;  /* 0x0000001c0f007c0c */ /* 0x000fe2000bf86270 */
[----:B--2---:R-:W-:Y:S01]  /*4c90*/  HADD2.F32 R53, -RZ, R53.H0_H0 ;  /* 0x20000035ff357230 */ /* 0x004fe20000004100 */
[----:B------:R-:W-:Y:S01]  /*4ca0*/  ISETP.GE.AND P5, PT, R16, UR28, PT ;  /* 0x0000001c10007c0c */ /* 0x000fe2000bfa6270 */
[----:B---3--:R-:W-:Y:S01]  /*4cb0*/  HADD2.F32 R56, -RZ, R56.H0_H0 ;  /* 0x20000038ff387230 */ /* 0x008fe20000004100 */
[----:B------:R-:W-:-:S05]  /*4cc0*/  ULDC.64 UR8, c[0x0][0x2e8] ;  /* 0x0000ba0000087ab9 */ /* 0x000fca0000000a00 */
[----:B------:R-:W2:Y:S01]  /*4cd0*/  @!P1 LDG.E.U16 R42, [R32.64+-0xdc0] ;  /* 0xfff2402a202a9981 */ /* 0x000ea2000c1e1500 */
[----:B------:R-:W-:Y:S02]  /*4ce0*/  ISETP.GE.AND P1, PT, R12, UR28, PT ;  /* 0x0000001c0c007c0c */ /* 0x000fe4000bf26270 */
[----:B------:R-:W-:Y:S01]  /*4cf0*/  ISETP.GE.AND P6, PT, R17, UR28, PT ;  /* 0x0000001c11007c0c */ /* 0x000fe2000bfc6270 */
[----:B------:R-:W3:Y:S04]  /*4d00*/  @!P3 LDG.E.U16 R43, [R32.64+-0xd00] ;  /* 0xfff3002a202bb981 */ /* 0x000ee8000c1e1500 */
[----:B------:R-:W3:Y:S04]  /*4d10*/  @!P4 LDG.E.U16 R44, [R32.64+-0xcc0] ;  /* 0xfff3402a202cc981 */ /* 0x000ee8000c1e1500 */
[----:B------:R-:W3:Y:S04]  /*4d20*/  @!P5 LDG.E.U16 R47, [R32.64+-0xc80] ;  /* 0xfff3802a202fd981 */ /* 0x000ee8000c1e1500 */
[----:B------:R-:W3:Y:S04]  /*4d30*/  @!P1 LDG.E.U16 R25, [R32.64+-0xd80] ;  /* 0xfff2802a20199981 */ /* 0x000ee8000c1e1500 */
[----:B------:R-:W3:Y:S01]  /*4d40*/  @!P6 LDG.E.U16 R46, [R32.64+-0xc40] ;  /* 0xfff3c02a202ee981 */ /* 0x000ee2000c1e1500 */
[----:B------:R-:W-:-:S02]  /*4d50*/  P2R R57, PR, RZ, 0x2 ;  /* 0x00000002ff397803 */ /* 0x000fc40000000000 */
[----:B------:R-:W-:Y:S01]  /*4d60*/  ISETP.GE.AND P1, PT, R18, UR28, PT ;  /* 0x0000001c12007c0c */ /* 0x000fe2000bf26270 */
[----:B----4-:R-:W-:Y:S04]  /*4d70*/  STS.U16 [R130], R27 ;  /* 0x0000001b82007388 */ /* 0x010fe80000000400 */
        /* <DEDUP_REMOVED lines=8> */
[----:B--2---:R-:W-:Y:S04]  /*4e00*/  STS.U16 [R245+0x240], R42 ;  /* 0x0002402af5007388 */ /* 0x004fe80000000400 */
[----:B---3--:R-:W-:Y:S04]  /*4e10*/  STS.U16 [R244+0x280], R25 ;  /* 0x00028019f4007388 */ /* 0x008fe80000000400 */
[----:B------:R-:W-:Y:S04]  /*4e20*/  STS.U16 [R243+0x2c0], R24 ;  /* 0x0002c018f3007388 */ /* 0x000fe80000000400 */
[----:B------:R-:W-:Y:S04]  /*4e30*/  STS.U16 [R242+0x300], R43 ;  /* 0x0003002bf2007388 */ /* 0x000fe80000000400 */
[----:B------:R-:W-:Y:S04]  /*4e40*/  STS.U16 [R241+0x340], R44 ;  /* 0x0003402cf1007388 */ /* 0x000fe80000000400 */
[----:B------:R-:W-:Y:S04]  /*4e50*/  STS.U16 [R240+0x380], R47 ;  /* 0x0003802ff0007388 */ /* 0x000fe80000000400 */
[----:B------:R-:W-:Y:S01]  /*4e60*/  STS.U16 [R239+0x3c0], R46 ;  /* 0x0003c02eef007388 */ /* 0x000fe20000000400 */
[----:B------:R-:W-:-:S06]  /*4e70*/  NOP ;  /* 0x0000000000007918 */ /* 0x000fcc0000000000 */
[----:B------:R-:W-:Y:S04]  /*4e80*/  LDS.U16 R27, [R119] ;  /* 0x00000000771b7984 */ /* 0x000fe80000000400 */
[----:B------:R-:W0:Y:S04]  /*4e90*/  LDS.U16 R29, [R119+0x2] ;  /* 0x00000200771d7984 */ /* 0x000e280000000400 */
[----:B------:R-:W-:Y:S04]  /*4ea0*/  LDS.U16 R31, [R119+0x4] ;  /* 0x00000400771f7984 */ /* 0x000fe80000000400 */
[----:B------:R-:W1:Y:S04]  /*4eb0*/  LDS.U16 R32, [R119+0x6] ;  /* 0x0000060077207984 */ /* 0x000e680000000400 */
[----:B------:R-:W-:Y:S04]  /*4ec0*/  LDS.U16 R33, [R119+0x8] ;  /* 0x0000080077217984 */ /* 0x000fe80000000400 */
[----:B------:R-:W2:Y:S04]  /*4ed0*/  LDS.U16 R34, [R119+0xa] ;  /* 0x00000a0077227984 */ /* 0x000ea80000000400 */
[----:B------:R-:W-:Y:S04]  /*4ee0*/  LDS.U16 R35, [R119+0xc] ;  /* 0x00000c0077237984 */ /* 0x000fe80000000400 */
[----:B------:R-:W3:Y:S04]  /*4ef0*/  LDS.U16 R36, [R119+0xe] ;  /* 0x00000e0077247984 */ /* 0x000ee80000000400 */
[----:B------:R-:W-:Y:S04]  /*4f00*/  LDS.U16 R38, [R119+0x10] ;  /* 0x0000100077267984 */ /* 0x000fe80000000400 */
[----:B------:R-:W4:Y:S04]  /*4f10*/  LDS.U16 R39, [R119+0x12] ;  /* 0x0000120077277984 */ /* 0x000f280000000400 */
[----:B------:R-:W-:Y:S04]  /*4f20*/  LDS.U16 R41, [R119+0x14] ;  /* 0x0000140077297984 */ /* 0x000fe80000000400 */
[----:B------:R-:W2:Y:S04]  /*4f30*/  LDS.U16 R42, [R119+0x16] ;  /* 0x00001600772a7984 */ /* 0x000ea80000000400 */
[----:B------:R-:W-:Y:S04]  /*4f40*/  LDS.U16 R43, [R119+0x18] ;  /* 0x00001800772b7984 */ /* 0x000fe80000000400 */
[----:B------:R-:W0:Y:S04]  /*4f50*/  LDS.U16 R44, [R119+0x1a] ;  /* 0x00001a00772c7984 */ /* 0x000e280000000400 */
[----:B------:R-:W0:Y:S04]  /*4f60*/  LDS.U16 R46, [R119+0x1c] ;  /* 0x00001c00772e7984 */ /* 0x000e280000000400 */
[----:B------:R-:W0:Y:S04]  /*4f70*/  LDS.U16 R47, [R119+0x1e] ;  /* 0x00001e00772f7984 */ /* 0x000e280000000400 */
[----:B------:R-:W-:Y:S06]  /*4f80*/  BAR.SYNC.DEFER_BLOCKING 0x0 ;  /* 0x0000000000007b1d */ /* 0x000fec0000010000 */
        /* <DEDUP_REMOVED lines=15> */
[----:B------:R-:W-:Y:S02]  /*5080*/  ISETP.GE.AND P1, PT, R9, UR28, PT ;  /* 0x0000001c09007c0c */ /* 0x000fe4000bf26270 */
[----:B0-----:R-:W-:Y:S01]  /*5090*/  PRMT R5, RZ, 0x7610, R5 ;  /* 0x00007610ff057816 */ /* 0x001fe20000000005 */
[----:B------:R0:W5:Y:S01]  /*50a0*/  @!P6 LDG.E.U16 R68, [R2.64+-0xc40] ;  /* 0xfff3c02a0244e981 */ /* 0x000162000c1e1500 */
[----:B------:R-:W-:-:S05]  /*50b0*/  PRMT R4, RZ, 0x7610, R4 ;  /* 0x00007610ff047816 */ /* 0x000fca0000000004 */
[----:B------:R0:W5:Y:S01]  /*50c0*/  @!P0 LDG.E.U16 R5, [R2.64+-0xe80] ;  /* 0xfff1802a02058981 */ /* 0x000162000c1e1500 */
[----:B------:R-:W-:-:S03]  /*50d0*/  ISETP.GE.AND P0, PT, R10, UR28, PT ;  /* 0x0000001c0a007c0c */ /* 0x000fc6000bf06270 */
[----:B------:R0:W5:Y:S01]  /*50e0*/  @!P1 LDG.E.U16 R4, [R2.64+-0xe40] ;  /* 0xfff1c02a02049981 */ /* 0x000162000c1e1500 */
[----:B------:R-:W-:Y:S02]  /*50f0*/  ISETP.NE.AND P1, PT, R57, RZ, PT ;  /* 0x000000ff3900720c */ /* 0x000fe40003f25270 */
[----:B------:R-:W-:-:S07]  /*5100*/  PRMT R57, RZ, 0x7610, R57 ;  /* 0x00007610ff397816 */ /* 0x000fce0000000039 */
[----:B------:R0:W5:Y:S01]  /*5110*/  @!P0 LDG.E.U16 R57, [R2.64+-0xe00] ;  /* 0xfff2002a02398981 */ /* 0x000162000c1e1500 */
[----:B------:R-:W-:-:S03]  /*5120*/  ISETP.GE.AND P0, PT, R11, UR28, PT ;  /* 0x0000001c0b007c0c */ /* 0x000fc6000bf06270 */
[----:B------:R0:W5:Y:S10]  /*5130*/  @!P1 LDG.E.U16 R59, [R2.64+-0xd80] ;  /* 0xfff2802a023b9981 */ /* 0x000174000c1e1500 */
[----:B------:R0:W5:Y:S01]  /*5140*/  @!P0 LDG.E.U16 R58, [R2.64+-0xdc0] ;  /* 0xfff2402a023a8981 */ /* 0x000162000c1e1500 */
[----:B------:R-:W-:-:S02]  /*5150*/  HADD2.F32 R25, -RZ, R29.H0_H0 ;  /* 0x2000001dff197230 */ /* 0x000fc40000004100 */
[----:B-1----:R-:W-:Y:S02]  /*5160*/  HADD2.F32 R29, -RZ, R32.H0_H0 ;  /* 0x20000020ff1d7230 */ /* 0x002fe40000004100 */
[----:B--2---:R-:W-:Y:S02]  /*5170*/  HADD2.F32 R32, -RZ, R34.H0_H0 ;  /* 0x20000022ff207230 */ /* 0x004fe40000004100 */
[----:B------:R-:W-:Y:S02]  /*5180*/  HADD2.F32 R24, -RZ, R27.H0_H0 ;  /* 0x2000001bff187230 */ /* 0x000fe40000004100 */
[----:B---3--:R-:W-:Y:S02]  /*5190*/  HADD2.F32 R34, -RZ, R36.H0_H0 ;  /* 0x20000024ff227230 */ /* 0x008fe40000004100 */
[----:B------:R-:W-:Y:S02]  /*51a0*/  HADD2.F32 R27, -RZ, R31.H0_H0 ;  /* 0x2000001fff1b7230 */ /* 0x000fe40000004100 */
[----:B----4-:R-:W-:-:S02]  /*51b0*/  HADD2.F32 R36, -RZ, R39.H0_H0 ;  /* 0x20000027ff247230 */ /* 0x010fc40000004100 */
[----:B------:R-:W-:Y:S02]  /*51c0*/  HADD2.F32 R31, -RZ, R33.H0_H0 ;  /* 0x20000021ff1f7230 */ /* 0x000fe40000004100 */
[----:B------:R-:W-:Y:S02]  /*51d0*/  HADD2.F32 R39, -RZ, R42.H0_H0 ;  /* 0x2000002aff277230 */ /* 0x000fe40000004100 */
[----:B------:R-:W-:Y:S02]  /*51e0*/  HADD2.F32 R33, -RZ, R35.H0_H0 ;  /* 0x20000023ff217230 */ /* 0x000fe40000004100 */
[----:B------:R-:W-:Y:S02]  /*51f0*/  HADD2.F32 R42, -RZ, R44.H0_H0 ;  /* 0x2000002cff2a7230 */ /* 0x000fe40000004100 */
[----:B------:R-:W-:Y:S02]  /*5200*/  HADD2.F32 R35, -RZ, R38.H0_H0 ;  /* 0x20000026ff237230 */ /* 0x000fe40000004100 */
[----:B------:R-:W-:Y:S01]  /*5210*/  HADD2.F32 R38, -RZ, R41.H0_H0 ;  /* 0x20000029ff267230 */ /* 0x000fe20000004100 */
[----:B------:R-:W-:Y:S01]  /*5220*/  FMUL.FTZ R69, R25, -1.4426950216293334961 ;  /* 0xbfb8aa3b19457820 */ /* 0x000fe20000410000 */
[----:B------:R-:W-:-:S02]  /*5230*/  HADD2.F32 R41, -RZ, R43.H0_H0 ;  /* 0x2000002bff297230 */ /* 0x000fc40000004100 */
[----:B------:R-:W-:Y:S01]  /*5240*/  HADD2.F32 R43, -RZ, R46.H0_H0 ;  /* 0x2000002eff2b7230 */ /* 0x000fe20000004100 */
[----:B------:R-:W-:Y:S02]  /*5250*/  FMUL.FTZ R46, R42, -1.4426950216293334961 ;  /* 0xbfb8aa3b2a2e7820 */ /* 0x000fe40000410000 */
[----:B------:R-:W-:Y:S01]  /*5260*/  MUFU.EX2 R69, R69 ;  /* 0x0000004500457308 */ /* 0x000fe20000000800 */
[----:B------:R-:W-:-:S07]  /*5270*/  FMUL.FTZ R67, R24, -1.4426950216293334961 ;  /* 0xbfb8aa3b18437820 */ /* 0x000fce0000410000 */
[----:B------:R-:W-:Y:S01]  /*5280*/  MUFU.EX2 R80, R46 ;  /* 0x0000002e00507308 */ /* 0x000fe20000000800 */
[----:B0-----:R-:W-:-:S07]  /*5290*/  FMUL.FTZ R2, R29, -1.4426950216293334961 ;  /* 0xbfb8aa3b1d027820 */ /* 0x001fce0000410000 */
[----:B------:R-:W0:Y:S01]  /*52a0*/  MUFU.EX2 R67, R67 ;  /* 0x0000004300437308 */ /* 0x000e220000000800 */
[----:B------:R-:W-:Y:S01]  /*52b0*/  FMUL.FTZ R3, R31, -1.4426950216293334961 ;  /* 0xbfb8aa3b1f037820 */ /* 0x000fe20000410000 */
[----:B------:R-:W-:Y:S01]  /*52c0*/  HADD2.F32 R44, -RZ, R47.H0_H0 ;  /* 0x2000002fff2c7230 */ /* 0x000fe20000004100 */
[----:B------:R-:W-:-:S05]  /*52d0*/  FMUL.FTZ R70, R27, -1.4426950216293334961 ;  /* 0xbfb8aa3b1b467820 */ /* 0x000fca0000410000 */
[----:B------:R-:W1:Y:S01]  /*52e0*/  MUFU.EX2 R2, R2 ;  /* 0x0000000200027308 */ /* 0x000e620000000800 */
[----:B0-----:R-:W-:-:S07]  /*52f0*/  FADD.FTZ R47, R67, 1 ;  /* 0x3f800000432f7421 */ /* 0x001fce0000010000 */
[----:B------:R-:W0:Y:S08]  /*5300*/  MUFU.EX2 R3, R3 ;  /* 0x0000000300037308 */ /* 0x000e300000000800 */
[----:B------:R-:W-:Y:S01]  /*5310*/  MUFU.EX2 R70, R70 ;  /* 0x0000004600467308 */ /* 0x000fe20000000800 */
[----:B-1----:R-:W-:-:S07]  /*5320*/  FADD.FTZ R2, R2, 1 ;  /* 0x3f80000002027421 */ /* 0x002fce0000010000 */
[----:B------:R-:W-:Y:S01]  /*5330*/  MUFU.RCP R47, R47 ;  /* 0x0000002f002f7308 */ /* 0x000fe20000001000 */
[----:B------:R-:W-:Y:S02]  /*5340*/  FMUL.FTZ R71, R32, -1.4426950216293334961 ;  /* 0xbfb8aa3b20477820 */ /* 0x000fe40000410000 */
[----:B0-----:R-:W-:-:S05]  /*5350*/  FADD.FTZ R3, R3, 1 ;  /* 0x3f80000003037421 */ /* 0x001fca0000010000 */
[----:B------:R-:W-:Y:S01]  /*5360*/  MUFU.EX2 R71, R71 ;  /* 0x0000004700477308 */ /* 0x000fe20000000800 */
[----:B------:R-:W-:Y:S02]  /*5370*/  FMUL.FTZ R72, R33, -1.4426950216293334961 ;  /* 0xbfb8aa3b21487820 */ /* 0x000fe40000410000 */
[----:B------:R-:W-:-:S05]  /*5380*/  FMUL.FTZ R73, R34, -1.4426950216293334961 ;  /* 0xbfb8aa3b22497820 */ /* 0x000fca0000410000 */
[----:B------:R-:W-:Y:S01]  /*5390*/  MUFU.EX2 R72, R72 ;  /* 0x0000004800487308 */ /* 0x000fe20000000800 */
[----:B------:R-:W-:-:S07]  /*53a0*/  FMUL.FTZ R74, R35, -1.4426950216293334961 ;  /* 0xbfb8aa3b234a7820 */ /* 0x000fce0000410000 */
[----:B------:R-:W-:Y:S01]  /*53b0*/  MUFU.EX2 R73, R73 ;  /* 0x0000004900497308 */ /* 0x000fe20000000800 */
[----:B------:R-:W-:Y:S01]  /*53c0*/  FMUL.FTZ R81, R44, -1.4426950216293334961 ;  /* 0xbfb8aa3b2c517820 */ /* 0x000fe20000410000 */
[----:B------:R-:W-:-:S06]  /*53d0*/  HADD2.F32 R64, -RZ, R64.H0_H0 ;  /* 0x20000040ff407230 */ /* 0x000fcc0000004100 */
[----:B------:R-:W0:Y:S01]  /*53e0*/  MUFU.EX2 R74, R74 ;  /* 0x0000004a004a7308 */ /* 0x000e220000000800 */
[----:B------:R-:W-:Y:S02]  /*53f0*/  FMUL.FTZ R75, R36, -1.4426950216293334961 ;  /* 0xbfb8aa3b244b7820 */ /* 0x000fe40000410000 */
[----:B------:R-:W-:Y:S02]  /*5400*/  FMUL.FTZ R76, R38, -1.4426950216293334961 ;  /* 0xbfb8aa3b264c7820 */ /* 0x000fe40000410000 */
[----:B------:R-:W-:-:S03]  /*5410*/  FMUL.FTZ R78, R41, -1.4426950216293334961 ;  /* 0xbfb8aa3b294e7820 */ /* 0x000fc60000410000 */
[----:B------:R-:W-:Y:S01]  /*5420*/  MUFU.EX2 R84, R81 ;  /* 0x0000005100547308 */ /* 0x000fe20000000800 */
[----:B------:R-:W-:Y:S01]  /*5430*/  HADD2.F32 R66, -RZ, R66.H0_H0 ;  /* 0x20000042ff427230 */ /* 0x000fe20000004100 */
[----:B------:R-:W-:Y:S01]  /*5440*/  FMUL.FTZ R77, R39, -1.4426950216293334961 ;  /* 0xbfb8aa3b274d7820 */ /* 0x000fe20000410000 */
[----:B------:R-:W-:-:S05]  /*5450*/  HADD2.F32 R63, -RZ, R63.H0_H0 ;  /* 0x2000003fff3f7230 */ /* 0x000fca0000004100 */
[----:B------:R-:W-:Y:S01]  /*5460*/  MUFU.EX2 R75, R75 ;  /* 0x0000004b004b7308 */ /* 0x000fe20000000800 */
[----:B0-----:R-:W-:Y:S01]  /*5470*/  FADD.FTZ R74, R74, 1 ;  /* 0x3f8000004a4a7421 */ /* 0x001fe20000010000 */
[----:B-----5:R-:W-:Y:S04]  /*5480*/  STS.U16 [R130], R48 ;  /* 0x0000003082007388 */ /* 0x020fe80000000400 */
        /* <DEDUP_REMOVED lines=16> */
[----:B------:R-:W4:Y:S04]  /*5590*/  LDS.U16 R46, [R119] ;  /* 0x00000000772e7984 */ /* 0x000f280000000400 */
[----:B------:R-:W5:Y:S01]  /*55a0*/  LDS.U16 R48, [R119+0x2] ;  /* 0x0000020077307984 */ /* 0x000f620000000400 */
[----:B0-----:R-:W-:-:S03]  /*55b0*/  FADD.FTZ R50, R69, 1 ;  /* 0x3f80000045327421 */ /* 0x001fc60000010000 */
[----:B------:R-:W0:Y:S03]  /*55c0*/  LDS.U16 R49, [R119+0x4] ;  /* 0x0000040077317984 */ /* 0x000e260000000400 */
[----:B------:R-:W2:Y:S01]  /*55d0*/  MUFU.RCP R50, R50 ;  /* 0x0000003200327308 */ /* 0x000ea20000001000 */
[----:B------:R-:W0:Y:S04]  /*55e0*/  LDS.U16 R59, [R119+0x6] ;  /* 0x00000600773b7984 */ /* 0x000e280000000400 */
[----:B------:R-:W0:Y:S03]  /*55f0*/  LDS.U16 R61, [R119+0x8] ;  /* 0x00000800773d7984 */ /* 0x000e260000000400 */
[----:B-1----:R2:W-:Y:S01]  /*5600*/  MUFU.RCP R54, R2 ;  /* 0x0000000200367308 */ /* 0x0025e20000001000 */
[----:B------:R-:W1:Y:S01]  /*5610*/  LDS.U16 R62, [R119+0xa] ;  /* 0x00000a00773e7984 */ /* 0x000e620000000400 */
[----:B------:R-:W-:-:S02]  /*5620*/  FADD.FTZ R52, R70, 1 ;  /* 0x3f80000046347421 */ /* 0x000fc40000010000 */
[----:B--2---:R-:W-:-:S04]  /*5630*/  FADD.FTZ R2, -R50, 1 ;  /* 0x3f80000032027421 */ /* 0x004fc80000010100 */
[----:B------:R2:W-:Y:S01]  /*5640*/  MUFU.RCP R58, R3 ;  /* 0x00000003003a7308 */ /* 0x0005e20000001000 */
[----:B---3--:R-:W-:Y:S02]  /*5650*/  FFMA.FTZ R68, R25, R2, 1 ;  /* 0x3f80000019447423 */ /* 0x008fe40000010002 */
[----:B------:R-:W3:Y:S01]  /*5660*/  LDS.U16 R2, [R119+0xc] ;  /* 0x00000c0077027984 */ /* 0x000ee20000000400 */
[----:B----4-:R-:W-:Y:S01]  /*5670*/  HADD2.F32 R46, -RZ, R46.H0_H0 ;  /* 0x2000002eff2e7230 */ /* 0x010fe20000004100 */
[----:B--2---:R-:W-:Y:S01]  /*5680*/  FADD.FTZ R3, -R47, 1 ;  /* 0x3f8000002f037421 */ /* 0x004fe20000010100 */
[----:B-----5:R-:W-:-:S03]  /*5690*/  HADD2.F32 R48, -RZ, R48.H0_H0 ;  /* 0x20000030ff307230 */ /* 0x020fc60000004100 */
[----:B------:R-:W-:Y:S01]  /*56a0*/  FMUL.FTZ R4, R51, R46 ;  /* 0x0000002e33047220 */ /* 0x000fe20000410000 */
[----:B------:R-:W2:Y:S01]  /*56b0*/  MUFU.RCP R52, R52 ;  /* 0x0000003400347308 */ /* 0x000ea20000001000 */
[----:B------:R-:W-:Y:S02]  /*56c0*/  FFMA.FTZ R3, R24, R3, 1 ;  /* 0x3f80000018037423 */ /* 0x000fe40000010003 */
[----:B------:R-:W-:Y:S02]  /*56d0*/  FMUL.FTZ R5, R53, R48 ;  /* 0x0000003035057220 */ /* 0x000fe40000410000 */
[----:B------:R-:W-:Y:S02]  /*56e0*/  FMUL.FTZ R4, R47, R4 ;  /* 0x000000042f047220 */ /* 0x000fe40000410000 */
[----:B------:R-:W-:Y:S02]  /*56f0*/  FMUL.FTZ R65, R50, R5 ;  /* 0x0000000532417220 */ /* 0x000fe40000410000 */
[----:B------:R-:W-:-:S02]  /*5700*/  FMUL.FTZ R5, R4, R3 ;  /* 0x0000000304057220 */ /* 0x000fc40000410000 */
[----:B------:R-:W4:Y:S01]  /*5710*/  LDS.U16 R3, [R119+0xe] ;  /* 0x00000e0077037984 */ /* 0x000f220000000400 */
[----:B------:R-:W-:-:S03]  /*5720*/  FADD.FTZ R55, R71, 1 ;  /* 0x3f80000047377421 */ /* 0x000fc60000010000 */
[----:B------:R-:W5:Y:S01]  /*5730*/  LDS.U16 R4, [R119+0x10] ;  /* 0x0000100077047984 */ /* 0x000f620000000400 */
[----:B0-----:R-:W-:Y:S01]  /*5740*/  HADD2.F32 R49, -RZ, R49.H0_H0 ;  /* 0x20000031ff317230 */ /* 0x001fe20000004100 */
[----:B--2---:R-:W-:Y:S01]  /*5750*/  FADD.FTZ R70, -R52, 1 ;  /* 0x3f80000034467421 */ /* 0x004fe20000010100 */
[----:B------:R-:W0:Y:S03]  /*5760*/  MUFU.RCP R55, R55 ;  /* 0x0000003700377308 */ /* 0x000e260000001000 */
[----:B------:R-:W-:Y:S01]  /*5770*/  FMUL.FTZ R67, R56, R49 ;  /* 0x0000003138437220 */ /* 0x000fe20000410000 */
[----:B------:R-:W-:Y:S01]  /*5780*/  HADD2.F32 R59, -RZ, R59.H0_H0 ;  /* 0x2000003bff3b7230 */ /* 0x000fe20000004100 */
[----:B------:R-:W-:Y:S02]  /*5790*/  FADD.FTZ R60, R72, 1 ;  /* 0x3f800000483c7421 */ /* 0x000fe40000010000 */
[----:B------:R-:W-:-:S02]  /*57a0*/  FFMA.FTZ R70, R27, R70, 1 ;  /* 0x3f8000001b467423 */ /* 0x000fc40000010046 */
[----:B------:R-:W-:Y:S02]  /*57b0*/  FMUL.FTZ R67, R52, R67 ;  /* 0x0000004334437220 */ /* 0x000fe40000410000 */
[----:B------:R-:W2:Y:S02]  /*57c0*/  MUFU.RCP R60, R60 ;  /* 0x0000003c003c7308 */ /* 0x000ea40000001000 */
[----:B------:R-:W-:Y:S02]  /*57d0*/  FMUL.FTZ R81, R67, R70 ;  /* 0x0000004643517220 */ /* 0x000fe40000410000 */
[----:B------:R-:W-:Y:S02]  /*57e0*/  FADD.FTZ R70, -R54, 1 ;  /* 0x3f80000036467421 */ /* 0x000fe40000010100 */
[----:B------:R-:W-:Y:S01]  /*57f0*/  FMUL.FTZ R67, R64, R59 ;  /* 0x0000003b40437220 */ /* 0x000fe20000410000 */
[----:B------:R-:W-:Y:S01]  /*5800*/  HADD2.F32 R61, -RZ, R61.H0_H0 ;  /* 0x2000003dff3d7230 */ /* 0x000fe20000004100 */
[----:B------:R-:W2:Y:S01]  /*5810*/  MUFU.EX2 R76, R76 ;  /* 0x0000004c004c7308 */ /* 0x000ea20000000800 */
[----:B------:R-:W-:-:S02]  /*5820*/  FADD.FTZ R57, R73, 1 ;  /* 0x3f80000049397421 */ /* 0x000fc40000010000 */
[----:B------:R-:W-:Y:S02]  /*5830*/  FFMA.FTZ R70, R29, R70, 1 ;  /* 0x3f8000001d467423 */ /* 0x000fe40000010046 */
[----:B------:R-:W-:Y:S01]  /*5840*/  FMUL.FTZ R67, R54, R67 ;  /* 0x0000004336437220 */ /* 0x000fe20000410000 */
[----:B-1----:R-:W-:Y:S01]  /*5850*/  HADD2.F32 R62, -RZ, R62.H0_H0 ;  /* 0x2000003eff3e7230 */ /* 0x002fe20000004100 */
[----:B0-----:R-:W-:Y:S01]  /*5860*/  FADD.FTZ R71, -R55, 1 ;  /* 0x3f80000037477421 */ /* 0x001fe20000010100 */
[----:B------:R-:W0:Y:S01]  /*5870*/  MUFU.EX2 R78, R78 ;  /* 0x0000004e004e7308 */ /* 0x000e220000000800 */
[----:B------:R-:W-:Y:S02]  /*5880*/  FADD.FTZ R72, -R58, 1 ;  /* 0x3f8000003a487421 */ /* 0x000fe40000010100 */
[----:B------:R-:W-:Y:S02]  /*5890*/  FMUL.FTZ R69, R66, R61 ;  /* 0x0000003d42457220 */ /* 0x000fe40000410000 */
[----:B------:R-:W-:Y:S01]  /*58a0*/  FMUL.FTZ R86, R67, R70 ;  /* 0x0000004643567220 */ /* 0x000fe20000410000 */
[----:B------:R-:W-:Y:S01]  /*58b0*/  HADD2.F32 R70, -RZ, R45.H0_H0 ;  /* 0x2000002dff467230 */ /* 0x000fe20000004100 */
[----:B------:R-:W-:Y:S01]  /*58c0*/  FMUL.FTZ R82, R65, R68 ;  /* 0x0000004441527220 */ /* 0x000fe20000410000 */
[----:B------:R-:W1:Y:S01]  /*58d0*/  MUFU.EX2 R77, R77 ;  /* 0x0000004d004d7308 */ /* 0x000e620000000800 */
[----:B------:R-:W-:Y:S01]  /*58e0*/  FFMA.FTZ R73, R32, R71, 1 ;  /* 0x3f80000020497423 */ /* 0x000fe20000010047 */
[----:B---3--:R-:W-:Y:S01]  /*58f0*/  HADD2.F32 R45, -RZ, R2.H0_H0 ;  /* 0x20000002ff2d7230 */ /* 0x008fe20000004100 */
[----:B------:R-:W-:-:S02]  /*5900*/  FFMA.FTZ R72, R31, R72, 1 ;  /* 0x3f8000001f487423 */ /* 0x000fc40000010048 */
[----:B------:R-:W-:-:S03]  /*5910*/  FMUL.FTZ R71, R58, R69 ;  /* 0x000000453a477220 */ /* 0x000fc60000410000 */
[----:B------:R-:W3:Y:S01]  /*5920*/  MUFU.RCP R57, R57 ;  /* 0x0000003900397308 */ /* 0x000ee20000001000 */
[----:B------:R-:W-:Y:S02]  /*5930*/  FMUL.FTZ R87, R71, R72 ;  /* 0x0000004847577220 */ /* 0x000fe40000410000 */
[----:B------:R-:W-:-:S05]  /*5940*/  FMUL.FTZ R67, R70, R45 ;  /* 0x0000002d46437220 */ /* 0x000fca0000410000 */
[----:B------:R0:W1:Y:S01]  /*5950*/  MUFU.RCP R68, R74 ;  /* 0x0000004a00447308 */ /* 0x0000620000001000 */
[----:B--2---:R-:W-:Y:S02]  /*5960*/  FADD.FTZ R72, -R60, 1 ;  /* 0x3f8000003c487421 */ /* 0x004fe40000010100 */
[----:B------:R-:W-:Y:S02]  /*5970*/  FMUL.FTZ R79, R43, -1.4426950216293334961 ;  /* 0xbfb8aa3b2b4f7820 */ /* 0x000fe40000410000 */
[----:B0-----:R-:W-:-:S04]  /*5980*/  FMUL.FTZ R74, R63, R62 ;  /* 0x0000003e3f4a7220 */ /* 0x001fc80000410000 */
[----:B------:R-:W-:Y:S02]  /*5990*/  FMUL.FTZ R74, R55, R74 ;  /* 0x0000004a374a7220 */ /* 0x000fe40000410000 */
[----:B------:R-:W-:Y:S01]  /*59a0*/  FMUL.FTZ R2, R60, R67 ;  /* 0x000000433c027220 */ /* 0x000fe20000410000 */
[----:B------:R-:W-:Y:S01]  /*59b0*/  HADD2.F32 R67, -RZ, R40.H0_H0 ;  /* 0x20000028ff437230 */ /* 0x000fe20000004100 */
[----:B------:R-:W-:Y:S01]  /*59c0*/  FADD.FTZ R65, R75, 1 ;  /* 0x3f8000004b417421 */ /* 0x000fe20000010000 */
[----:B------:R0:W2:Y:S01]  /*59d0*/  MUFU.EX2 R83, R79 ;  /* 0x0000004f00537308 */ /* 0x0000a20000000800 */
[----:B------:R-:W-:Y:S01]  /*59e0*/  FADD.FTZ R76, R76, 1 ;  /* 0x3f8000004c4c7421 */ /* 0x000fe20000010000 */
[----:B------:R-:W-:Y:S01]  /*59f0*/  LDS.U16 R75, [R119+0x14] ;  /* 0x00001400774b7984 */ /* 0x000fe20000000400 */
[----:B------:R-:W-:Y:S01]  /*5a00*/  FMUL.FTZ R88, R74, R73 ;  /* 0x000000494a587220 */ /* 0x000fe20000410000 */
[----:B----4-:R-:W-:Y:S01]  /*5a10*/  HADD2.F32 R40, -RZ, R3.H0_H0 ;  /* 0x20000003ff287230 */ /* 0x010fe20000004100 */
[----:B------:R-:W-:Y:S01]  /*5a20*/  FFMA.FTZ R71, R33, R72, 1 ;  /* 0x3f80000021477423 */ /* 0x000fe20000010048 */
[----:B------:R-:W4:Y:S01]  /*5a30*/  LDS.U16 R73, [R119+0x12] ;  /* 0x0000120077497984 */ /* 0x000f220000000400 */
[----:B------:R-:W-:Y:S01]  /*5a40*/  HADD2.F32 R72, -RZ, R37.H0_H0 ;  /* 0x20000025ff487230 */ /* 0x000fe20000004100 */
[----:B0-----:R-:W-:Y:S01]  /*5a50*/  FADD.FTZ R79, R78, 1 ;  /* 0x3f8000004e4f7421 */ /* 0x001fe20000010000 */
[----:B-----5:R-:W-:Y:S01]  /*5a60*/  HADD2.F32 R37, -RZ, R4.H0_H0 ;  /* 0x20000004ff257230 */ /* 0x020fe20000004100 */
[----:B------:R-:W-:Y:S01]  /*5a70*/  MUFU.RCP R69, R76 ;  /* 0x0000004c00457308 */ /* 0x000fe20000001000 */
[----:B-1----:R-:W-:Y:S01]  /*5a80*/  FADD.FTZ R74, R77, 1 ;  /* 0x3f8000004d4a7421 */ /* 0x002fe20000010000 */
[----:B------:R-:W-:Y:S01]  /*5a90*/  LDS.U16 R78, [R119+0x18] ;  /* 0x00001800774e7984 */ /* 0x000fe20000000400 */
[----:B------:R-:W-:-:S02]  /*5aa0*/  FMUL.FTZ R89, R2, R71 ;  /* 0x0000004702597220 */ /* 0x000fc40000410000 */
[----:B---3--:R-:W-:Y:S01]  /*5ab0*/  FADD.FTZ R3, -R57, 1 ;  /* 0x3f80000039037421 */ /* 0x008fe20000010100 */
[----:B------:R-:W0:Y:S01]  /*5ac0*/  LDS.U16 R77, [R119+0x16] ;  /* 0x00001600774d7984 */ /* 0x000e220000000400 */
[----:B------:R-:W-:Y:S01]  /*5ad0*/  FMUL.FTZ R2, R67, R40 ;  /* 0x0000002843027220 */ /* 0x000fe20000410000 */
[----:B------:R1:W3:Y:S01]  /*5ae0*/  MUFU.RCP R76, R79 ;  /* 0x0000004f004c7308 */ /* 0x0002e20000001000 */
[----:B------:R-:W-:Y:S02]  /*5af0*/  FADD.FTZ R4, -R68, 1 ;  /* 0x3f80000044047421 */ /* 0x000fe40000010100 */
[----:B------:R-:W-:Y:S02]  /*5b00*/  FFMA.FTZ R3, R34, R3, 1 ;  /* 0x3f80000022037423 */ /* 0x000fe40000010003 */
[----:B------:R-:W-:Y:S02]  /*5b10*/  FMUL.FTZ R2, R57, R2 ;  /* 0x0000000239027220 */ /* 0x000fe40000410000 */
[----:B-1----:R-:W-:-:S02]  /*5b20*/  FMUL.FTZ R79, R72, R37 ;  /* 0x00000025484f7220 */ /* 0x002fc40000410000 */
[----:B------:R-:W-:Y:S02]  /*5b30*/  FFMA.FTZ R4, R35, R4, 1 ;  /* 0x3f80000023047423 */ /* 0x000fe40000010004 */
[----:B------:R-:W-:Y:S02]  /*5b40*/  FMUL.FTZ R79, R68, R79 ;  /* 0x0000004f444f7220 */ /* 0x000fe40000410000 */
[----:B------:R-:W-:Y:S02]  /*5b50*/  FMUL.FTZ R90, R2, R3 ;  /* 0x00000003025a7220 */ /* 0x000fe40000410000 */
[----:B------:R-:W-:Y:S01]  /*5b60*/  FMUL.FTZ R91, R79, R4 ;  /* 0x000000044f5b7220 */ /* 0x000fe20000410000 */
[----:B------:R-:W1:Y:S04]  /*5b70*/  LDS.U16 R2, [R119+0x1a] ;  /* 0x00001a0077027984 */ /* 0x000e680000000400 */
[----:B------:R-:W5:Y:S04]  /*5b80*/  LDS.U16 R3, [R119+0x1c] ;  /* 0x00001c0077037984 */ /* 0x000f680000000400 */
[----:B------:R-:W1:Y:S01]  /*5b90*/  LDS.U16 R4, [R119+0x1e] ;  /* 0x00001e0077047984 */ /* 0x000e620000000400 */
[----:B------:R-:W0:Y:S08]  /*5ba0*/  MUFU.RCP R74, R74 ;  /* 0x0000004a004a7308 */ /* 0x000e300000001000 */
[----:B------:R-:W4:Y:S01]  /*5bb0*/  MUFU.RCP R65, R65 ;  /* 0x0000004100417308 */ /* 0x000f220000001000 */
[----:B------:R-:W-:-:S02]  /*5bc0*/  FADD.FTZ R71, R80, 1 ;  /* 0x3f80000050477421 */ /* 0x000fc40000010000 */
[----:B--2---:R-:W-:Y:S02]  /*5bd0*/  FADD.FTZ R80, R83, 1 ;  /* 0x3f80000053507421 */ /* 0x004fe40000010000 */
[----:B------:R-:W-:Y:S01]  /*5be0*/  FADD.FTZ R79, R84, 1 ;  /* 0x3f800000544f7421 */ /* 0x000fe20000010000 */
[----:B------:R-:W-:Y:S01]  /*5bf0*/  HADD2.F32 R30, -RZ, R30.H0_H0 ;  /* 0x2000001eff1e7230 */ /* 0x000fe20000004100 */
[----:B---3--:R-:W-:Y:S01]  /*5c00*/  FADD.FTZ R94, -R76, 1 ;  /* 0x3f8000004c5e7421 */ /* 0x008fe20000010100 */
[----:B------:R-:W-:Y:S01]  /*5c10*/  HADD2.F32 R28, -RZ, R28.H0_H0 ;  /* 0x2000001cff1c7230 */ /* 0x000fe20000004100 */
[----:B0-----:R-:W-:Y:S01]  /*5c20*/  FADD.FTZ R84, -R74, 1 ;  /* 0x3f8000004a547421 */ /* 0x001fe20000010100 */
[----:B----4-:R-:W-:Y:S02]  /*5c30*/  HADD2.F32 R73, -RZ, R73.H0_H0 ;  /* 0x20000049ff497230 */ /* 0x010fe40000004100 */
[----:B------:R-:W-:Y:S01]  /*5c40*/  HADD2.F32 R75, -RZ, R75.H0_H0 ;  /* 0x2000004bff4b7230 */ /* 0x000fe20000004100 */
[----:B------:R-:W0:Y:S01]  /*5c50*/  MUFU.RCP R71, R71 ;  /* 0x0000004700477308 */ /* 0x000e220000001000 */
[----:B------:R-:W-:Y:S01]  /*5c60*/  FADD.FTZ R85, -R69, 1 ;  /* 0x3f80000045557421 */ /* 0x000fe20000010100 */
[----:B------:R-:W-:Y:S01]  /*5c70*/  HADD2.F32 R26, -RZ, R26.H0_H0 ;  /* 0x2000001aff1a7230 */ /* 0x000fe20000004100 */
[----:B------:R-:W-:Y:S01]  /*5c80*/  FFMA.FTZ R98, R39, R84, 1 ;  /* 0x3f80000027627423 */ /* 0x000fe20000010054 */
[----:B------:R-:W-:Y:S01]  /*5c90*/  HADD2.F32 R77, -RZ, R77.H0_H0 ;  /* 0x2000004dff4d7230 */ /* 0x000fe20000004100 */
[----:B------:R-:W-:-:S02]  /*5ca0*/  FFMA.FTZ R100, R41, R94, 1 ;  /* 0x3f80000029647423 */ /* 0x000fc4000001005e */
[----:B------:R-:W-:Y:S01]  /*5cb0*/  FADD.FTZ R83, -R65, 1 ;  /* 0x3f80000041537421 */ /* 0x000fe20000010100 */
[----:B------:R-:W2:Y:S01]  /*5cc0*/  MUFU.RCP R80, R80 ;  /* 0x0000005000507308 */ /* 0x000ea20000001000 */
[----:B------:R-:W-:Y:S02]  /*5cd0*/  FMUL.FTZ R84, R30, R73 ;  /* 0x000000491e547220 */ /* 0x000fe40000410000 */
[----:B------:R-:W-:-:S05]  /*5ce0*/  FMUL.FTZ R94, R28, R75 ;  /* 0x0000004b1c5e7220 */ /* 0x000fca0000410000 */
[----:B------:R-:W3:Y:S01]  /*5cf0*/  MUFU.RCP R79, R79 ;  /* 0x0000004f004f7308 */ /* 0x000ee20000001000 */
[----:B------:R-:W-:Y:S02]  /*5d00*/  FFMA.FTZ R96, R38, R85, 1 ;  /* 0x3f80000026607423 */ /* 0x000fe40000010055 */
[----:B------:R-:W-:Y:S02]  /*5d10*/  FFMA.FTZ R83, R36, R83, 1 ;  /* 0x3f80000024537423 */ /* 0x000fe40000010053 */
[----:B------:R-:W-:Y:S02]  /*5d20*/  FMUL.FTZ R84, R65, R84 ;  /* 0x0000005441547220 */ /* 0x000fe40000410000 */
[----:B------:R-:W-:Y:S02]  /*5d30*/  FMUL.FTZ R85, R69, R94 ;  /* 0x0000005e45557220 */ /* 0x000fe40000410000 */
[----:B------:R-:W-:Y:S02]  /*5d40*/  FMUL.FTZ R95, R26, R77 ;  /* 0x0000004d1a5f7220 */ /* 0x000fe40000410000 */
[----:B------:R-:W-:Y:S01]  /*5d50*/  FMUL.FTZ R94, R84, R83 ;  /* 0x00000053545e7220 */ /* 0x000fe20000410000 */
[----:B------:R-:W-:Y:S01]  /*5d60*/  HADD2.F32 R84, -RZ, R21.H0_H0 ;  /* 0x20000015ff547230 */ /* 0x000fe20000004100 */
[----:B------:R-:W-:Y:S01]  /*5d70*/  FMUL.FTZ R96, R85, R96 ;  /* 0x0000006055607220 */ /* 0x000fe20000410000 */
[----:B------:R-:W-:Y:S01]  /*5d80*/  HADD2.F32 R85, -RZ, R22.H0_H0 ;  /* 0x20000016ff557230 */ /* 0x000fe20000004100 */
[----:B------:R-:W-:Y:S01]  /*5d90*/  FMUL.FTZ R95, R74, R95 ;  /* 0x0000005f4a5f7220 */ /* 0x000fe20000410000 */
[----:B------:R-:W-:-:S02]  /*5da0*/  HADD2.F32 R83, -RZ, R20.H0_H0 ;  /* 0x20000014ff537230 */ /* 0x000fc40000004100 */
[----:B------:R-:W-:Y:S02]  /*5db0*/  HADD2.F32 R23, -RZ, R23.H0_H0 ;  /* 0x20000017ff177230 */ /* 0x000fe40000004100 */
[----:B------:R-:W-:Y:S02]  /*5dc0*/  HADD2.F32 R78, -RZ, R78.H0_H0 ;  /* 0x2000004eff4e7230 */ /* 0x000fe40000004100 */
[----:B-1----:R-:W-:Y:S02]  /*5dd0*/  HADD2.F32 R20, -RZ, R2.H0_H0 ;  /* 0x20000002ff147230 */ /* 0x002fe40000004100 */
[----:B-----5:R-:W-:Y:S02]  /*5de0*/  HADD2.F32 R21, -RZ, R3.H0_H0 ;  /* 0x20000003ff157230 */ /* 0x020fe40000004100 */
[----:B------:R-:W-:Y:S01]  /*5df0*/  HADD2.F32 R22, -RZ, R4.H0_H0 ;  /* 0x20000004ff167230 */ /* 0x000fe20000004100 */
[----:B------:R-:W-:Y:S01]  /*5e00*/  FMUL.FTZ R95, R95, R98 ;  /* 0x000000625f5f7220 */ /* 0x000fe20000410000 */
[----:B------:R-:W-:Y:S01]  /*5e10*/  F2FP.PACK_AB R98, R82, R5 ;  /* 0x000000055262723e */ /* 0x000fe200000000ff */
[----:B------:R-:W-:Y:S01]  /*5e20*/  BAR.SYNC.DEFER_BLOCKING 0x0 ;  /* 0x0000000000007b1d */ /* 0x000fe20000010000 */
[----:B------:R-:W-:-:S02]  /*5e30*/  FMUL.FTZ R97, R23, R78 ;  /* 0x0000004e17617220 */ /* 0x000fc40000410000 */
[----:B0-----:R-:W-:Y:S02]  /*5e40*/  FADD.FTZ R5, -R71, 1 ;  /* 0x3f80000047057421 */ /* 0x001fe40000010100 */
[----:B--2---:R-:W-:Y:S02]  /*5e50*/  FADD.FTZ R82, -R80, 1 ;  /* 0x3f80000050527421 */ /* 0x004fe40000010100 */
[----:B---3--:R-:W-:Y:S02]  /*5e60*/  FADD.FTZ R99, -R79, 1 ;  /* 0x3f8000004f637421 */ /* 0x008fe40000010100 */
[----:B------:R-:W-:Y:S02]  /*5e70*/  FMUL.FTZ R2, R85, R20 ;  /* 0x0000001455027220 */ /* 0x000fe40000410000 */
        /* <DEDUP_REMOVED lines=13> */
[----:B------:R-:W-:Y:S02]  /*5f50*/  FMUL.FTZ R3, R3, R82 ;  /* 0x0000005203037220 */ /* 0x000fe40000410000 */
[----:B------:R-:W-:Y:S01]  /*5f60*/  FMUL.FTZ R4, R4, R99 ;  /* 0x0000006304047220 */ /* 0x000fe20000410000 */
[----:B------:R-:W-:Y:S02]  /*5f70*/  PRMT R5, R98, 0x7632, R5 ;  /* 0x0000763262057816 */ /* 0x000fe40000000005 */
[----:B------:R-:W-:-:S02]  /*5f80*/  PRMT R82, R81, 0x7632, R82 ;  /* 0x0000763251527816 */ /* 0x000fc40000000052 */
[----:B------:R-:W-:Y:S02]  /*5f90*/  PRMT R86, R87, 0x7632, R86 ;  /* 0x0000763257567816 */ /* 0x000fe40000000056 */
[----:B------:R-:W-:Y:S02]  /*5fa0*/  ISETP.NE.AND P6, PT, R122, RZ, PT ;  /* 0x000000ff7a00720c */ /* 0x000fe40003fc5270 */
[----:B------:R-:W-:Y:S02]  /*5fb0*/  F2FP.PACK_AB R89, R90, R89 ;  /* 0x000000595a59723e */ /* 0x000fe400000000ff */
[----:B------:R-:W-:Y:S02]  /*5fc0*/  F2FP.PACK_AB R91, R94, R91 ;  /* 0x0000005b5e5b723e */ /* 0x000fe400000000ff */
[----:B------:R-:W-:Y:S02]  /*5fd0*/  F2FP.PACK_AB R95, R95, R96 ;  /* 0x000000605f5f723e */ /* 0x000fe400000000ff */
[----:B------:R-:W-:-:S02]  /*5fe0*/  F2FP.PACK_AB R2, R2, R97 ;  /* 0x000000610202723e */ /* 0x000fc400000000ff */
[----:B------:R-:W-:Y:S01]  /*5ff0*/  F2FP.PACK_AB R3, R4, R3 ;  /* 0x000000030403723e */ /* 0x000fe200000000ff */
[----:B------:R0:W-:Y:S01]  /*6000*/  STS.U16 [R119+0x2], R5 ;  /* 0x0000020577007388 */ /* 0x0001e20000000400 */
[----:B------:R-:W-:Y:S02]  /*6010*/  PRMT R88, R91, 0x7632, R88 ;  /* 0x000076325b587816 */ /* 0x000fe40000000058 */
[----:B------:R-:W-:Y:S01]  /*6020*/  PRMT R4, R95, 0x7632, R4 ;  /* 0x000076325f047816 */ /* 0x000fe20000000004 */
[----:B------:R1:W-:Y:S01]  /*6030*/  STS.U16 [R119+0x6], R82 ;  /* 0x0000065277007388 */ /* 0x0003e20000000400 */
[----:B------:R-:W-:-:S03]  /*6040*/  PRMT R90, R3, 0x7632, R90 ;  /* 0x00007632035a7816 */ /* 0x000fc6000000005a */
[----:B------:R2:W-:Y:S01]  /*6050*/  STS.U16 [R119+0xa], R86 ;  /* 0x00000a5677007388 */ /* 0x0005e20000000400 */
[----:B0-----:R-:W-:Y:S02]  /*6060*/  PRMT R5, R89, 0x7632, R5 ;  /* 0x0000763259057816 */ /* 0x001fe40000000005 */
[C---:B-1----:R-:W-:Y:S02]  /*6070*/  PRMT R82, R2.reuse, 0x7610, R82 ;  /* 0x0000761002527816 */ /* 0x042fe40000000052 */
[----:B--2---:R-:W-:Y:S02]  /*6080*/  PRMT R86, R2, 0x7632, R86 ;  /* 0x0000763202567816 */ /* 0x004fe40000000056 */
[----:B------:R-:W-:Y:S01]  /*6090*/  MOV R2, UR28 ;  /* 0x0000001c00027c02 */ /* 0x000fe20008000f00 */
        /* <DEDUP_REMOVED lines=55> */
.L_x_1942:
[----:B-1----:R-:W-:Y:S05]  /*6410*/  BSYNC B0 ;  /* 0x0000000000007941 */ /* 0x002fea0003800000 */
.L_x_1941:
        /* <DEDUP_REMOVED lines=11> */
[----:B------:R-:W-:Y:S01]  /*64d0*/  ISETP.GE.AND P4, PT, R10, R139, PT ;  /* 0x0000008b0a00720c */ /* 0x000fe20003f86270 */
[----:B------:R-:W-:Y:S01]  /*64e0*/  FMUL.FTZ R24, R24, R47 ;  /* 0x0000002f18187220 */ /* 0x000fe20000410000 */
[----:B------:R-:W-:Y:S01]  /*64f0*/  ISETP.GE.AND P5, PT, R11, R139, PT ;  /* 0x0000008b0b00720c */ /* 0x000fe20003fa6270 */
[----:B------:R-:W-:Y:S01]  /*6500*/  UIADD3.X UR32, UR30, UR8, UR33, UP0, !UPT ;  /* 0x000000081e207290 */ /* 0x000fe200087fe421 */
[----:B0-----:R-:W-:Y:S01]  /*6510*/  MOV R4, UR7 ;  /* 0x0000000700047c02 */ /* 0x001fe20008000f00 */
[----:B------:R-:W-:-:S02]  /*6520*/  FMUL.FTZ R25, R25, R50 ;  /* 0x0000003219197220 */ /* 0x000fc40000410000 */
[----:B------:R-:W-:Y:S01]  /*6530*/  FMUL.FTZ R27, R27, R52 ;  /* 0x000000341b1b7220 */ /* 0x000fe20000410000 */
[----:B------:R-:W-:Y:S01]  /*6540*/  LEA R2, P1, R4, R2, 0x1 ;  /* 0x0000000204027211 */ /* 0x000fe200078208ff */
        /* <DEDUP_REMOVED lines=92> */
[----:B------:R-:W-:Y:S01]  /*6b10*/  UIMAD UR31, UR12, UR9, UR7 ;  /* 0x000000090c1f72a4 */ /* 0x000fe2000f8e0207 */
[----:B------:R-:W-:Y:S01]  /*6b20*/  F2FP.PACK_AB R21, R22, R21 ;  /* 0x000000151615723e */ /* 0x000fe200000000ff */
[----:B------:R-:W-:Y:S01]  /*6b30*/  BSSY B0, `(.L_x_1944) ;  /* 0x000003a000007945 */ /* 0x000fe20003800000 */
[----:B------:R3:W-:Y:S01]  /*6b40*/  STS.U16 [R119+0xa], R5 ;  /* 0x00000a0577007388 */ /* 0x0007e20000000400 */
[----:B0-----:R-:W-:Y:S01]  /*6b50*/  PRMT R24, R35, 0x7632, R24 ;  /* 0x0000763223187816 */ /* 0x001fe20000000018 */
[----:B------:R-:W-:Y:S01]  /*6b60*/  UIADD3 UR7, UR33, UR31, URZ ;  /* 0x0000001f21077290 */ /* 0x000fe2000fffe03f */
[----:B-1----:R-:W-:Y:S01]  /*6b70*/  PRMT R3, R33, 0x7632, R3 ;  /* 0x0000763221037816 */ /* 0x002fe20000000003 */
[----:B------:R0:W-:Y:S01]  /*6b80*/  STS.U16 [R119+0x4], R2 ;  /* 0x0000040277007388 */ /* 0x0001e20000000400 */
[----:B------:R-:W-:-:S02]  /*6b90*/  PRMT R22, R21, 0x7610, R22 ;  /* 0x0000761015167816 */ /* 0x000fc40000000016 */
[----:B--2---:R-:W-:Y:S01]  /*6ba0*/  PRMT R4, R38, 0x7632, R4 ;  /* 0x0000763226047816 */ /* 0x004fe20000000004 */
[----:B------:R-:W-:Y:S01]  /*6bb0*/  STS.U16 [R119+0x8], R31 ;  /* 0x0000081f77007388 */ /* 0x000fe20000000400 */
[----:B------:R-:W-:Y:S02]  /*6bc0*/  PRMT R32, R21, 0x7632, R32 ;  /* 0x0000763215207816 */ /* 0x000fe40000000020 */
[----:B---3--:R-:W-:Y:S01]  /*6bd0*/  PRMT R5, R20, 0x7632, R5 ;  /* 0x0000763214057816 */ /* 0x008fe20000000005 */
        /* <DEDUP_REMOVED lines=47> */
.L_x_1945:
[----:B------:R-:W-:Y:S05]  /*6ed0*/  BSYNC B0 ;  /* 0x0000000000007941 */ /* 0x000fea0003800000 */
.L_x_1944:
        /* <DEDUP_REMOVED lines=43> */
.L_x_1943:
[----:B0-----:R-:W2:Y:S01]  /*7190*/  LDL.LU R3, [R1+0x1c] ;  /* 0x00001c0001037983 */ /* 0x001ea20000300800 */
[----:B------:R-:W-:Y:S01]  /*71a0*/  HADD2.F32 R0, -RZ, R218.H0_H0 ;  /* 0x200000daff007230 */ /* 0x000fe20000004100 */
[----:B------:R-:W-:Y:S01]  /*71b0*/  HFMA2.MMA R208, -RZ, RZ, 0, 0 ;  /* 0x00000000ffd07435 */ /* 0x000fe200000001ff */
[----:B------:R-:W-:Y:S01]  /*71c0*/  HADD2.F32 R2, -RZ, R217.H0_H0 ;  /* 0x200000d9ff027230 */ /* 0x000fe20000004100 */
[----:B------:R-:W-:Y:S01]  /*71d0*/  HFMA2.MMA R193, -RZ, RZ, 0, 0 ;  /* 0x00000000ffc17435 */ /* 0x000fe200000001ff */
        /* <DEDUP_REMOVED lines=26> */
[----:B--2---:R-:W-:-:S04]  /*7380*/  FFMA.FTZ R0, R51, R0, R3 ;  /* 0x0000000033007223 */ /* 0x004fc80000010003 */
[----:B------:R-:W-:Y:S01]  /*7390*/  FFMA.FTZ R3, R53, R2, R0 ;  /* 0x0000000235037223 */ /* 0x000fe20000010000 */
[----:B------:R-:W-:Y:S02]  /*73a0*/  HADD2.F32 R0, -RZ, R215.H0_H0 ;  /* 0x200000d7ff007230 */ /* 0x000fe40000004100 */
[----:B------:R-:W-:Y:S01]  /*73b0*/  HADD2.F32 R2, -RZ, R166.H0_H0 ;  /* 0x200000a6ff027230 */ /* 0x000fe20000004100 */
        /* <DEDUP_REMOVED lines=55> */
[----:B------:R-:W-:Y:S01]  /*7730*/  UIADD3 UR31, UR31, -UR9, URZ ;  /* 0x800000091f1f7290 */ /* 0x000fe2000fffe03f */
[----:B------:R-:W-:Y:S01]  /*7740*/  FADD.FTZ R85, R85, R85 ;  /* 0x0000005555557221 */ /* 0x000fe20000010000 */
[----:B------:R-:W-:Y:S01]  /*7750*/  UMOV UR7, URZ ;  /* 0x0000003f00077c82 */ /* 0x000fe20008000000 */
[----:B------:R-:W-:Y:S01]  /*7760*/  FADD.FTZ R84, R84, R84 ;  /* 0x0000005454547221 */ /* 0x000fe20000010000 */
[----:B------:R-:W-:Y:S01]  /*7770*/  UMOV UR8, URZ ;  /* 0x0000003f00087c82 */ /* 0x000fe20008000000 */
[----:B------:R-:W-:Y:S01]  /*7780*/  FADD.FTZ R83, R83, R83 ;  /* 0x0000005353537221 */ /* 0x000fe20000010000 */
[----:B------:R-:W-:-:S02]  /*7790*/  UMOV UR9, URZ ;  /* 0x0000003f00097c82 */ /* 0x000fc40008000000 */
.L_x_2047:
        /* <DEDUP_REMOVED lines=172> */
[C---:B------:R-:W-:Y:S02]  /*8260*/  IADD3 R80, R3.reuse, 0x240, RZ ;  /* 0x0000024003507810 */ /* 0x040fe40007ffe0ff */
[----:B------:R-:W-:Y:S02]  /*8270*/  LEA.HI.SX32 R76, R2, R3, 0x1b ;  /* 0x00000003024c7211 */ /* 0x000fe400078fdaff */
[----:B------:R-:W-:Y:S02]  /*8280*/  MOV R23, UR7 ;  /* 0x0000000700177c02 */ /* 0x000fe40008000f00 */
[----:B------:R-:W-:-:S02]  /*8290*/  IADD3 R50, R3, 0xc0, RZ ;  /* 0x000000c003327810 */ /* 0x000fc40007ffe0ff */
[C---:B------:R-:W-:Y:S02]  /*82a0*/  IADD3 R170, R3.reuse, 0x3e0, RZ ;  /* 0x000003e003aa7810 */ /* 0x040fe40007ffe0ff */
[-C--:B------:R-:W-:Y:S02]  /*82b0*/  LEA.HI.SX32 R18, R18, R3.reuse, 0x1b ;  /* 0x0000000312127211 */ /* 0x080fe400078fdaff */
[C---:B------:R-:W-:Y:S02]  /*82c0*/  IADD3 R52, R3.reuse, 0xe0, RZ ;  /* 0x000000e003347810 */ /* 0x040fe40007ffe0ff */
[----:B------:R-:W-:Y:S02]  /*82d0*/  LEA.HI.SX32 R22, R22, R3, 0x1b ;  /* 0x0000000316167211 */ /* 0x000fe400078fdaff */
[C---:B------:R-:W-:Y:S02]  /*82e0*/  IADD3 R54, R3.reuse, 0x100, RZ ;  /* 0x0000010003367810 */ /* 0x040fe40007ffe0ff */
[----:B------:R-:W-:-:S02]  /*82f0*/  IADD3 R56, R3, 0x120, RZ ;  /* 0x0000012003387810 */ /* 0x000fc40007ffe0ff */
[----:B------:R-:W-:Y:S02]  /*8300*/  SHF.L.U32 R81, R81, 0x1, RZ ;  /* 0x0000000151517819 */ /* 0x000fe400000006ff */
[-C--:B------:R-:W-:Y:S01]  /*8310*/  LEA.HI.SX32 R30, R30, R3.reuse, 0x1b ;  /* 0x000000031e1e7211 */ /* 0x080fe200078fdaff */
[----:B------:R-:W-:Y:S01]  /*8320*/  UIMAD UR32, UR38, UR32, URZ ;  /* 0x00000020262072a4 */ /* 0x000fe2000f8e023f */
[----:B------:R-:W-:Y:S02]  /*8330*/  IADD3 R72, R3, 0x200, RZ ;  /* 0x0000020003487810 */ /* 0x000fe40007ffe0ff */
[-C--:B------:R-:W-:Y:S02]  /*8340*/  LEA.HI.SX32 R48, R48, R3.reuse, 0x1b ;  /* 0x0000000330307211 */ /* 0x080fe400078fdaff */
[----:B------:R-:W-:Y:S02]  /*8350*/  LEA.HI.SX32 R67, R80, R3, 0x1b ;  /* 0x0000000350437211 */ /* 0x000fe400078fdaff */
[----:B------:R-:W-:-:S02]  /*8360*/  SHF.L.U32 R76, R76, 0x1, RZ ;  /* 0x000000014c4c7819 */ /* 0x000fc400000006ff */
[----:B------:R-:W-:Y:S01]  /*8370*/  ISETP.GE.AND P0, PT, R6, UR28, PT ;  /* 0x0000001c06007c0c */ /* 0x000fe2000bf06270 */
[----:B------:R-:W-:Y:S01]  /*8380*/  IMAD.WIDE.U32 R6, R23, c[0x0][0x1c0], R6 ;  /* 0x0000700017067a25 */ /* 0x000fe200078e0006 */
[C---:B------:R-:W-:Y:S02]  /*8390*/  IADD3 R58, R3.reuse, 0x140, RZ ;  /* 0x00000140033a7810 */ /* 0x040fe40007ffe0ff */
[----:B------:R-:W-:Y:S02]  /*83a0*/  IADD3 R78, R3, 0x220, RZ ;  /* 0x00000220034e7810 */ /* 0x000fe40007ffe0ff */
[-C--:B------:R-:W-:Y:S02]  /*83b0*/  LEA.HI.SX32 R50, R50, R3.reuse, 0x1b ;  /* 0x0000000332327211 */ /* 0x080fe400078fdaff */
[----:B------:R-:W-:Y:S02]  /*83c0*/  LEA.HI.SX32 R69, R170, R3, 0x1b ;  /* 0x00000003aa457211 */ /* 0x000fe400078fdaff */
[----:B------:R-:W-:-:S02]  /*83d0*/  SHF.L.U32 R80, R18, 0x1, RZ ;  /* 0x0000000112507819 */ /* 0x000fc400000006ff */
[C---:B------:R-:W-:Y:S02]  /*83e0*/  IADD3 R60, R3.reuse, 0x160, RZ ;  /* 0x00000160033c7810 */ /* 0x040fe40007ffe0ff */
[-C--:B------:R-:W-:Y:S02]  /*83f0*/  LEA.HI.SX32 R52, R52, R3.reuse, 0x1b ;  /* 0x0000000334347211 */ /* 0x080fe400078fdaff */
[----:B------:R-:W-:Y:S02]  /*8400*/  SHF.L.U32 R170, R22, 0x1, RZ ;  /* 0x0000000116aa7819 */ /* 0x000fe400000006ff */
[----:B------:R-:W-:Y:S01]  /*8410*/  IADD3 R62, R3, 0x180, RZ ;  /* 0x00000180033e7810 */ /* 0x000fe20007ffe0ff */
[----:B--2---:R-:W-:Y:S01]  /*8420*/  STS.U16 [R81], R14 ;  /* 0x0000000e51007388 */ /* 0x004fe20000000400 */
[-C--:B------:R-:W-:Y:S02]  /*8430*/  LEA.HI.SX32 R54, R54, R3.reuse, 0x1b ;  /* 0x0000000336367211 */ /* 0x080fe400078fdaff */
[----:B------:R-:W-:-:S02]  /*8440*/  LEA.HI.SX32 R23, R56, R3, 0x1b ;  /* 0x0000000338177211 */ /* 0x000fc400078fdaff */
[----:B------:R-:W-:Y:S01]  /*8450*/  SHF.L.U32 R30, R30, 0x1, RZ ;  /* 0x000000011e1e7819 */ /* 0x000fe200000006ff */
[----:B------:R-:W-:Y:S01]  /*8460*/  UIMAD UR32, UR7, UR33, UR32 ;  /* 0x00000021072072a4 */ /* 0x000fe2000f8e0220 */
[C---:B------:R-:W-:Y:S01]  /*8470*/  IADD3 R66, R3.reuse, 0x1a0, RZ ;  /* 0x000001a003427810 */ /* 0x040fe20007ffe0ff */
[----:B---3--:R0:W-:Y:S01]  /*8480*/  STS.U16 [R76+0x40], R19 ;  /* 0x000040134c007388 */ /* 0x0081e20000000400 */
[-C--:B------:R-:W-:Y:S02]  /*8490*/  LEA.HI.SX32 R56, R72, R3.reuse, 0x1b ;  /* 0x0000000348387211 */ /* 0x080fe400078fdaff */
[----:B------:R-:W-:Y:S02]  /*84a0*/  SHF.L.U32 R73, R48, 0x1, RZ ;  /* 0x0000000130497819 */ /* 0x000fe400000006ff */
[----:B------:R-:W-:Y:S02]  /*84b0*/  IADD3 R68, R3, 0x1c0, RZ ;  /* 0x000001c003447810 */ /* 0x000fe40007ffe0ff */
[----:B------:R-:W-:-:S02]  /*84c0*/  LEA.HI.SX32 R58, R58, R3, 0x1b ;  /* 0x000000033a3a7211 */ /* 0x000fc400078fdaff */
[-C--:B------:R-:W-:Y:S01]  /*84d0*/  LEA.HI.SX32 R65, R78, R3.reuse, 0x1b ;  /* 0x000000034e417211 */ /* 0x080fe200078fdaff */
[----:B----4-:R-:W-:Y:S01]  /*84e0*/  STS.U16 [R80+0x80], R11 ;  /* 0x0000800b50007388 */ /* 0x010fe20000000400 */
[----:B------:R-:W-:Y:S02]  /*84f0*/  SHF.L.U32 R72, R50, 0x1, RZ ;  /* 0x0000000132487819 */ /* 0x000fe400000006ff */
[----:B------:R-:W-:Y:S01]  /*8500*/  IADD3 R70, R3, 0x1e0, RZ ;  /* 0x000001e003467810 */ /* 0x000fe20007ffe0ff */
[----:B-----5:R-:W-:Y:S01]  /*8510*/  STS.U16 [R170+0xc0], R57 ;  /* 0x0000c039aa007388 */ /* 0x020fe20000000400 */
        /* <DEDUP_REMOVED lines=8> */
[----:B------:R1:W-:Y:S01]  /*85a0*/  STS.U16 [R72+0x180], R15 ;  /* 0x0001800f48007388 */ /* 0x0003e20000000400 */
[----:B------:R-:W-:Y:S02]  /*85b0*/  LEA.HI.SX32 R68, R68, R3, 0x1b ;  /* 0x0000000344447211 */ /* 0x000fe400078fdaff */
[----:B------:R-:W-:Y:S01]  /*85c0*/  SHF.L.U32 R22, R58, 0x1, RZ ;  /* 0x000000013a167819 */ /* 0x000fe200000006ff */
[----:B------:R-:W-:Y:S01]  /*85d0*/  STS.U16 [R78+0x1c0], R51 ;  /* 0x0001c0334e007388 */ /* 0x000fe20000000400 */
        /* <DEDUP_REMOVED lines=13> */
[----:B0-----:R-:W-:Y:S01]  /*86b0*/  SHF.L.U32 R19, R60, 0x1, RZ ;  /* 0x000000013c137819 */ /* 0x001fe200000006ff */
[----:B------:R-:W-:Y:S01]  /*86c0*/  STS.U16 [R77+0x200], R46 ;  /* 0x0002002e4d007388 */ /* 0x000fe20000000400 */
[----:B------:R-:W-:Y:S02]  /*86d0*/  IADD3 R7, R7, UR32, RZ ;  /* 0x0000002007077c10 */ /* 0x000fe4000fffe0ff */
[----:B------:R-:W-:Y:S02]  /*86e0*/  LEA R2, P2, R6, UR24, 0x1 ;  /* 0x0000001806027c11 */ /* 0x000fe4000f8408ff */
[----:B------:R-:W-:Y:S01]  /*86f0*/  SHF.L.U32 R18, R62, 0x1, RZ ;  /* 0x000000013e127819 */ /* 0x000fe200000006ff */
[----:B------:R-:W-:Y:S01]  /*8700*/  STS.U16 [R23+0x240], R44 ;  /* 0x0002402c17007388 */ /* 0x000fe20000000400 */
[----:B-1----:R-:W-:Y:S02]  /*8710*/  SHF.L.U32 R15, R66, 0x1, RZ ;  /* 0x00000001420f7819 */ /* 0x002fe400000006ff */
[----:B------:R-:W-:Y:S01]  /*8720*/  SHF.L.U32 R14, R68, 0x1, RZ ;  /* 0x00000001440e7819 */ /* 0x000fe200000006ff */
[----:B------:R-:W-:Y:S01]  /*8730*/  STS.U16 [R22+0x280], R53 ;  /* 0x0002803516007388 */ /* 0x000fe20000000400 */
[----:B------:R-:W-:-:S02]  /*8740*/  LEA.HI.SX32 R94, R94, R3, 0x1b ;  /* 0x000000035e5e7211 */ /* 0x000fc400078fdaff */
[-C--:B------:R-:W-:Y:S01]  /*8750*/  LEA.HI.SX32 R124, R124, R3.reuse, 0x1b ;  /* 0x000000037c7c7211 */ /* 0x080fe200078fdaff */
[----:B------:R-:W-:Y:S01]  /*8760*/  STS.U16 [R19+0x2c0], R42 ;  /* 0x0002c02a13007388 */ /* 0x000fe20000000400 */
        /* <DEDUP_REMOVED lines=9> */
[----:B------:R-:W-:Y:S02]  /*8800*/  LEA.HI.SX32 R168, R168, R3, 0x1b ;  /* 0x00000003a8a87211 */ /* 0x000fe400078fdaff */
[----:B------:R-:W-:Y:S01]  /*8810*/  SHF.L.U32 R11, R70, 0x1, RZ ;  /* 0x00000001460b7819 */ /* 0x000fe200000006ff */
        /* <DEDUP_REMOVED lines=31> */
[----:B------:R-:W-:-:S03]  /*8a10*/  PRMT R176, RZ, 0x7610, R176 ;  /* 0x00007610ffb07816 */ /* 0x000fc600000000b0 */
[----:B------:R-:W-:Y:S04]  /*8a20*/  STS.U16 [R68+0x680], R33 ;  /* 0x0006802144007388 */ /* 0x000fe80000000400 */
[----:B------:R1:W-:Y:S04]  /*8a30*/  STS.U16 [R95+0x6c0], R12 ;  /* 0x0006c00c5f007388 */ /* 0x0003e80000000400 */
[----:B------:R-:W-:Y:S04]  /*8a40*/  STS.U16 [R94+0x700], R31 ;  /* 0x0007001f5e007388 */ /* 0x000fe80000000400 */
[----:B------:R-:W-:Y:S04]  /*8a50*/  STS.U16 [R71+0x740], R20 ;  /* 0x0007401447007388 */ /* 0x000fe80000000400 */
[----:B------:R-:W-:Y:S04]  /*8a60*/  STS.U16 [R70+0x780], R29 ;  /* 0x0007801d46007388 */ /* 0x000fe80000000400 */
[----:B------:R2:W-:Y:S01]  /*8a70*/  STS.U16 [R69+0x7c0], R16 ;  /* 0x0007c01045007388 */ /* 0x0005e20000000400 */
[----:B------:R-:W-:-:S06]  /*8a80*/  NOP ;  /* 0x0000000000007918 */ /* 0x000fcc0000000000 */
[----:B------:R3:W4:Y:S01]  /*8a90*/  @!P0 LDG.E.U16 R176, [R2.64] ;  /* 0x0000002a02b08981 */ /* 0x000722000c1e1500 */
[----:B------:R-:W-:Y:S02]  /*8aa0*/  PRMT R177, RZ, 0x7610, R177 ;  /* 0x00007610ffb17816 */ /* 0x000fe400000000b1 */
[----:B------:R-:W-:Y:S02]  /*8ab0*/  ISETP.GE.AND P0, PT, R82, UR28, PT ;  /* 0x0000001c52007c0c */ /* 0x000fe4000bf06270 */
[----:B------:R-:W-:Y:S02]  /*8ac0*/  PRMT R173, RZ, 0x7610, R173 ;  /* 0x00007610ffad7816 */ /* 0x000fe400000000ad */
[----:B------:R3:W5:Y:S01]  /*8ad0*/  @!P1 LDG.E.U16 R177, [R2.64+0x40] ;  /* 0x0000402a02b19981 */ /* 0x000762000c1e1500 */
[----:B------:R-:W-:Y:S02]  /*8ae0*/  ISETP.GE.AND P1, PT, R59, UR28, PT ;  /* 0x0000001c3b007c0c */ /* 0x000fe4000bf26270 */
[----:B------:R-:W-:-:S06]  /*8af0*/  PRMT R175, RZ, 0x7610, R175 ;  /* 0x00007610ffaf7816 */ /* 0x000fcc00000000af */
[----:B------:R3:W3:Y:S05]  /*8b00*/  @!P0 LDG.E.U16 R173, [R2.64+0x80] ;  /* 0x0000802a02ad8981 */ /* 0x0006ea000c1e1500 */
[----:B------:R3:W3:Y:S01]  /*8b10*/  @!P1 LDG.E.U16 R175, [R2.64+0xc0] ;  /* 0x0000c02a02af9981 */ /* 0x0006e2000c1e1500 */
[----:B------:R-:W-:Y:S02]  /*8b20*/  ISETP.GE.AND P0, PT, R137, UR28, PT ;  /* 0x0000001c89007c0c */ /* 0x000fe4000bf06270 */
[----:B------:R-:W-:Y:S02]  /*8b30*/  ISETP.GE.AND P1, PT, R75, UR28, PT ;  /* 0x0000001c4b007c0c */ /* 0x000fe4000bf26270 */
[----:B------:R-:W-:-:S02]  /*8b40*/  ISETP.GE.AND P2, PT, R74, UR28, PT ;  /* 0x0000001c4a007c0c */ /* 0x000fc4000bf46270 */
[----:B------:R-:W-:Y:S02]  /*8b50*/  PRMT R75, RZ, 0x7610, R75 ;  /* 0x00007610ff4b7816 */ /* 0x000fe4000000004b */
[----:B------:R-:W-:Y:S02]  /*8b60*/  PRMT R74, RZ, 0x7610, R74 ;  /* 0x00007610ff4a7816 */ /* 0x000fe4000000004a */
[----:B------:R-:W-:-:S03]  /*8b70*/  PRMT R171, RZ, 0x7610, R171 ;  /* 0x00007610ffab7816 */ /* 0x000fc600000000ab */
[----:B------:R3:W3:Y:S04]  /*8b80*/  @!P0 LDG.E.U16 R75, [R2.64+0x100] ;  /* 0x0001002a024b8981 */ /* 0x0006e8000c1e1500 */
[----:B------:R3:W3:Y:S04]  /*8b90*/  @!P1 LDG.E.U16 R74, [R2.64+0x140] ;  /* 0x0001402a024a9981 */ /* 0x0006e8000c1e1500 */
[----:B------:R3:W3:Y:S01]  /*8ba0*/  @!P2 LDG.E.U16 R171, [R2.64+0x180] ;  /* 0x0001802a02aba981 */ /* 0x0006e2000c1e1500 */
[----:B------:R-:W-:Y:S02]  /*8bb0*/  ISETP.GE.AND P0, PT, R79, UR28, PT ;  /* 0x0000001c4f007c0c */ /* 0x000fe4000bf06270 */
[----:B------:R-:W-:-:S02]  /*8bc0*/  ISETP.GE.AND P1, PT, R136, UR28, PT ;  /* 0x0000001c88007c0c */ /* 0x000fc4000bf26270 */
[----:B------:R-:W-:Y:S02]  /*8bd0*/  PRMT R79, RZ, 0x7610, R79 ;  /* 0x00007610ff4f7816 */ /* 0x000fe4000000004f */
[----:B------:R-:W-:-:S07]  /*8be0*/  PRMT R168, RZ, 0x7610, R168 ;  /* 0x00007610ffa87816 */ /* 0x000fce00000000a8 */
[----:B------:R3:W3:Y:S04]  /*8bf0*/  @!P0 LDG.E.U16 R79, [R2.64+0x1c0] ;  /* 0x0001c02a024f8981 */ /* 0x0006e8000c1e1500 */
        /* <DEDUP_REMOVED lines=10> */
[----:B--2---:R-:W-:Y:S02]  /*8ca0*/  FMUL.RZ R16, R12, 0.15915493667125701904 ;  /* 0x3e22f9830c107820 */ /* 0x004fe4000040c000 */
[----:B------:R-:W-:-:S02]  /*8cb0*/  FMUL.FTZ R12, R116, UR34 ;  /* 0x00000022740c7c20 */ /* 0x000fc40008410000 */
[----:B------:R-:W-:Y:S02]  /*8cc0*/  MUFU.SIN R174, R16 ;  /* 0x0000001000ae7308 */ /* 0x000fe40000000400 */
[----:B------:R-:W-:Y:S01]  /*8cd0*/  FMUL.RZ R20, R12, 0.15915493667125701904 ;  /* 0x3e22f9830c147820 */ /* 0x000fe2000040c000 */
        /* <DEDUP_REMOVED lines=32> */
[----:B------:R-:W-:Y:S01]  /*8ee0*/  ISETP.GE.AND P4, PT, R129, UR28, PT ;  /* 0x0000001c81007c0c */ /* 0x000fe2000bf86270 */
        /* <DEDUP_REMOVED lines=8> */
[----:B------:R-:W-:Y:S02]  /*8f70*/  ISETP.GE.AND P1, PT, R127, UR28, PT ;  /* 0x0000001c7f007c0c */ /* 0x000fe4000bf26270 */
[----:B------:R-:W-:Y:S01]  /*8f80*/  ISETP.GE.AND P0, PT, R8, UR28, PT ;  /* 0x0000001c08007c0c */ /* 0x000fe2000bf06270 */
[----:B------:R-:W-:Y:S01]  /*8f90*/  FMUL.RZ R8, R5, 0.15915493667125701904 ;  /* 0x3e22f98305087820 */ /* 0x000fe2000040c000 */
[----:B------:R-:W-:-:S03]  /*8fa0*/  ISETP.GE.AND P2, PT, R126, UR28, PT ;  /* 0x0000001c7e007c0c */ /* 0x000fc6000bf46270 */
[----:B------:R-:W-:Y:S01]  /*8fb0*/  MUFU.SIN R47, R8 ;  /* 0x00000008002f7308 */ /* 0x000fe20000000400 */
[----:B------:R-:W-:Y:S01]  /*8fc0*/  ISETP.GE.AND P3, PT, R125, UR28, PT ;  /* 0x0000001c7d007c0c */ /* 0x000fe2000bf66270 */
[----:B------:R-:W0:Y:S01]  /*8fd0*/  R2UR UR33, R4 ;  /* 0x00000000042173c2 */ /* 0x000e2200000e0000 */
[----:B------:R-:W-:-:S05]  /*8fe0*/  ISETP.GE.AND P4, PT, R64, UR28, PT ;  /* 0x0000001c40007c0c */ /* 0x000fca000bf86270 */
[----:B------:R1:W-:Y:S01]  /*8ff0*/  MUFU.COS R48, R8 ;  /* 0x0000000800307308 */ /* 0x0003e20000000000 */
[----:B------:R-:W-:Y:S02]  /*9000*/  ISETP.GE.AND P5, PT, R63, UR28, PT ;  /* 0x0000001c3f007c0c */ /* 0x000fe4000bfa6270 */
[----:B-1----:R-:W-:Y:S02]  /*9010*/  PRMT R8, RZ, 0x7610, R8 ;  /* 0x00007610ff087816 */ /* 0x002fe40000000008 */
[----:B------:R-:W-:Y:S02]  /*9020*/  PRMT R137, RZ, 0x7610, R137 ;  /* 0x00007610ff897816 */ /* 0x000fe40000000089 */
[----:B------:R-:W-:Y:S02]  /*9030*/  PRMT R63, RZ, 0x7610, R63 ;  /* 0x00007610ff3f7816 */ /* 0x000fe4000000003f */
[----:B------:R3:W2:Y:S01]  /*9040*/  @!P1 LDG.E.U16 R8, [R2.64+0x440] ;  /* 0x0004402a02089981 */ /* 0x0006a2000c1e1500 */
[----:B------:R-:W-:-:S02]  /*9050*/  ISETP.GE.AND P1, PT, R61, UR28, PT ;  /* 0x0000001c3d007c0c */ /* 0x000fc4000bf26270 */
[----:B------:R-:W-:Y:S01]  /*9060*/  PRMT R61, RZ, 0x7610, R61 ;  /* 0x00007610ff3d7816 */ /* 0x000fe2000000003d */
[----:B------:R-:W-:Y:S01]  /*9070*/  FMUL.FTZ R5, R109, UR34 ;  /* 0x000000226d057c20 */ /* 0x000fe20008410000 */
[----:B------:R3:W2:Y:S01]  /*9080*/  @!P2 LDG.E.U16 R137, [R2.64+0x480] ;  /* 0x0004802a0289a981 */ /* 0x0006a2000c1e1500 */
[----:B------:R-:W-:-:S03]  /*9090*/  ISETP.GE.AND P2, PT, R28, UR28, PT ;  /* 0x0000001c1c007c0c */ /* 0x000fc6000bf46270 */
[----:B------:R3:W2:Y:S01]  /*90a0*/  @!P3 LDG.E.U16 R63, [R2.64+0x4c0] ;  /* 0x0004c02a023fb981 */ /* 0x0006a2000c1e1500 */
[----:B------:R-:W-:Y:S01]  /*90b0*/  ISETP.GE.AND P3, PT, R27, UR28, PT ;  /* 0x0000001c1b007c0c */ /* 0x000fe2000bf66270 */
[----:B------:R-:W-:Y:S02]  /*90c0*/  FMUL.RZ R29, R5, 0.15915493667125701904 ;  /* 0x3e22f983051d7820 */ /* 0x000fe4000040c000 */
[----:B------:R3:W2:Y:S01]  /*90d0*/  @!P4 LDG.E.U16 R61, [R2.64+0x500] ;  /* 0x0005002a023dc981 */ /* 0x0006a2000c1e1500 */
[----:B------:R-:W-:Y:S01]  /*90e0*/  ISETP.GE.AND P4, PT, R25, UR28, PT ;  /* 0x0000001c19007c0c */ /* 0x000fe2000bf86270 */
[----:B------:R-:W-:Y:S01]  /*90f0*/  MUFU.SIN R45, R29 ;  /* 0x0000001d002d7308 */ /* 0x000fe20000000400 */
[----:B------:R-:W-:Y:S01]  /*9100*/  PRMT R125, RZ, 0x7610, R125 ;  /* 0x00007610ff7d7816 */ /* 0x000fe2000000007d */
[----:B------:R-:W-:Y:S01]  /*9110*/  FMUL.FTZ R5, R108, UR34 ;  /* 0x000000226c057c20 */ /* 0x000fe20008410000 */
[----:B------:R-:W-:Y:S02]  /*9120*/  PRMT R126, RZ, 0x7610, R126 ;  /* 0x00007610ff7e7816 */ /* 0x000fe4000000007e */
[----:B------:R-:W-:-:S03]  /*9130*/  PRMT R128, RZ, 0x7610, R128 ;  /* 0x00007610ff807816 */ /* 0x000fc60000000080 */
[----:B------:R1:W-:Y:S01]  /*9140*/  MUFU.COS R46, R29 ;  /* 0x0000001d002e7308 */ /* 0x0003e20000000000 */
[----:B------:R-:W-:Y:S02]  /*9150*/  PRMT R130, RZ, 0x7610, R130 ;  /* 0x00007610ff827816 */ /* 0x000fe40000000082 */
[----:B------:R-:W-:Y:S01]  /*9160*/  PRMT R127, RZ, 0x7610, R127 ;  /* 0x00007610ff7f7816 */ /* 0x000fe2000000007f */
[----:B------:R-:W-:Y:S01]  /*9170*/  FMUL.RZ R31, R5, 0.15915493667125701904 ;  /* 0x3e22f983051f7820 */ /* 0x000fe2000040c000 */
[----:B------:R3:W2:Y:S01]  /*9180*/  @!P5 LDG.E.U16 R125, [R2.64+0x540] ;  /* 0x0005402a027dd981 */ /* 0x0006a2000c1e1500 */
[----:B-1----:R-:W-:-:S03]  /*9190*/  FMUL.FTZ R29, R104, UR34 ;  /* 0x00000022681d7c20 */ /* 0x002fc60008410000 */
[----:B------:R3:W2:Y:S01]  /*91a0*/  @!P1 LDG.E.U16 R126, [R2.64+0x580] ;  /* 0x0005802a027e9981 */ /* 0x0006a2000c1e1500 */
[----:B------:R-:W-:Y:S01]  /*91b0*/  FMUL.RZ R181, R29, 0.15915493667125701904 ;  /* 0x3e22f9831db57820 */ /* 0x000fe2000040c000 */
[----:B0-----:R-:W-:Y:S01]  /*91c0*/  MOV R29, UR33 ;  /* 0x00000021001d7c02 */ /* 0x001fe20008000f00 */
[----:B------:R-:W-:Y:S01]  /*91d0*/  FMUL.FTZ R5, R107, UR34 ;  /* 0x000000226b057c20 */ /* 0x000fe20008410000 */
[----:B------:R3:W2:Y:S01]  /*91e0*/  @!P2 LDG.E.U16 R128, [R2.64+0x5c0] ;  /* 0x0005c02a0280a981 */ /* 0x0006a2000c1e1500 */
[----:B------:R-:W-:Y:S02]  /*91f0*/  ISETP.GE.AND P5, PT, R21, UR28, PT ;  /* 0x0000001c15007c0c */ /* 0x000fe4000bfa6270 */
[----:B------:R-:W-:Y:S01]  /*9200*/  ISETP.GE.AND P1, PT, R13, UR28, PT ;  /* 0x0000001c0d007c0c */ /* 0x000fe2000bf26270 */
[----:B------:R3:W2:Y:S01]  /*9210*/  @!P3 LDG.E.U16 R130, [R2.64+0x600] ;  /* 0x0006002a0282b981 */ /* 0x0006a2000c1e1500 */
[----:B------:R-:W-:Y:S02]  /*9220*/  ISETP.GE.AND P2, PT, R17, UR28, PT ;  /* 0x0000001c11007c0c */ /* 0x000fe4000bf46270 */
[----:B------:R-:W-:Y:S01]  /*9230*/  ISETP.GE.AND P3, PT, R9, UR28, PT ;  /* 0x0000001c09007c0c */ /* 0x000fe2000bf66270 */
[----:B------:R3:W2:Y:S01]  /*9240*/  @!P4 LDG.E.U16 R127, [R2.64+0x640] ;  /* 0x0006402a027fc981 */ /* 0x0006a2000c1e1500 */
[----:B------:R-:W-:Y:S01]  /*9250*/  ISETP.GE.AND P4, PT, R0, UR28, PT ;  /* 0x0000001c00007c0c */ /* 0x000fe2000bf86270 */
[----:B------:R-:W-:Y:S01]  /*9260*/  FMUL.FTZ R29, R29, 1.4426950216293334961 ;  /* 0x3fb8aa3b1d1d7820 */ /* 0x000fe20000410000 */
[----:B------:R-:W-:Y:S01]  /*9270*/  LEA R26, R121, R26, 0x5 ;  /* 0x0000001a791a7211 */ /* 0x000fe200078e28ff */
[----:B------:R-:W-:-:S02]  /*9280*/  FMUL.RZ R25, R5, 0.15915493667125701904 ;  /* 0x3e22f98305197820 */ /* 0x000fc4000040c000 */
[----:B------:R-:W-:Y:S01]  /*9290*/  FMUL.FTZ R5, R106, UR34 ;  /* 0x000000226a057c20 */ /* 0x000fe20008410000 */
[----:B------:R-:W-:Y:S01]  /*92a0*/  LEA.HI.SX32 R64, R26, R26, 0x1b ;  /* 0x0000001a1a407211 */ /* 0x000fe200078fdaff */
[----:B------:R-:W-:Y:S01]  /*92b0*/  FMUL.FTZ R178, R29, R117 ;  /* 0x000000751db27220 */ /* 0x000fe20000410000 */
[----:B------:R-:W-:Y:S01]  /*92c0*/  PRMT R129, RZ, 0x7610, R129 ;  /* 0x00007610ff817816 */ /* 0x000fe20000000081 */
[----:B------:R-:W-:Y:S01]  /*92d0*/  FMUL.RZ R5, R5, 0.15915493667125701904 ;  /* 0x3e22f98305057820 */ /* 0x000fe2000040c000 */
[----:B------:R-:W-:Y:S01]  /*92e0*/  PRMT R132, RZ, 0x7610, R132 ;  /* 0x00007610ff847816 */ /* 0x000fe20000000084 */
[----:B------:R-:W-:Y:S01]  /*92f0*/  FMUL.FTZ R0, R105, UR34 ;  /* 0x0000002269007c20 */ /* 0x000fe20008410000 */
[----:B------:R-:W-:Y:S02]  /*9300*/  PRMT R131, RZ, 0x7610, R131 ;  /* 0x00007610ff837816 */ /* 0x000fe40000000083 */
[----:B------:R-:W-:Y:S02]  /*9310*/  PRMT R134, RZ, 0x7610, R134 ;  /* 0x00007610ff867816 */ /* 0x000fe40000000086 */
[----:B------:R-:W-:-:S02]  /*9320*/  PRMT R133, RZ, 0x7610, R133 ;  /* 0x00007610ff857816 */ /* 0x000fc40000000085 */
[----:B------:R-:W-:Y:S01]  /*9330*/  PRMT R136, RZ, 0x7610, R136 ;  /* 0x00007610ff887816 */ /* 0x000fe20000000088 */
[----:B------:R-:W0:Y:S01]  /*9340*/  MUFU.EX2 R179, R178 ;  /* 0x000000b200b37308 */ /* 0x000e220000000800 */
[----:B------:R-:W-:Y:S01]  /*9350*/  SHF.L.U32 R64, R64, 0x1, RZ ;  /* 0x0000000140407819 */ /* 0x000fe200000006ff */
[----:B------:R-:W-:Y:S01]  /*9360*/  FMUL.RZ R38, R0, 0.15915493667125701904 ;  /* 0x3e22f98300267820 */ /* 0x000fe2000040c000 */
[----:B------:R3:W2:Y:S04]  /*9370*/  @!P5 LDG.E.U16 R129, [R2.64+0x680] ;  /* 0x0006802a0281d981 */ /* 0x0006a8000c1e1500 */
[----:B------:R3:W2:Y:S01]  /*9380*/  @!P1 LDG.E.U16 R132, [R2.64+0x6c0] ;  /* 0x0006c02a02849981 */ /* 0x0006a2000c1e1500 */
[----:B------:R-:W-:Y:S03]  /*9390*/  MUFU.SIN R43, R31 ;  /* 0x0000001f002b7308 */ /* 0x000fe60000000400 */
[----:B------:R3:W2:Y:S04]  /*93a0*/  @!P2 LDG.E.U16 R131, [R2.64+0x700] ;  /* 0x0007002a0283a981 */ /* 0x0006a8000c1e1500 */
[----:B------:R3:W2:Y:S01]  /*93b0*/  @!P3 LDG.E.U16 R134, [R2.64+0x740] ;  /* 0x0007402a0286b981 */ /* 0x0006a2000c1e1500 */
[----:B------:R1:W-:Y:S03]  /*93c0*/  MUFU.COS R44, R31 ;  /* 0x0000001f002c7308 */ /* 0x0003e60000000000 */
[----:B------:R3:W2:Y:S04]  /*93d0*/  @!P4 LDG.E.U16 R133, [R2.64+0x780] ;  /* 0x0007802a0285c981 */ /* 0x0006a8000c1e1500 */
[----:B------:R3:W2:Y:S01]  /*93e0*/  @!P0 LDG.E.U16 R136, [R2.64+0x7c0] ;  /* 0x0007c02a02888981 */ /* 0x0006a2000c1e1500 */
[----:B------:R-:W-:Y:S03]  /*93f0*/  MUFU.SIN R41, R25 ;  /* 0x0000001900297308 */ /* 0x000fe60000000400 */
[----:B------:R-:W0:Y:S04]  /*9400*/  LDS.U16 R34, [R64] ;  /* 0x0000000040227984 */ /* 0x000e280000000400 */
[----:B------:R-:W0:Y:S01]  /*9410*/  LDS.U16 R33, [R64+0x2] ;  /* 0x0000020040217984 */ /* 0x000e220000000400 */
[----:B------:R3:W-:Y:S03]  /*9420*/  MUFU.COS R42, R25 ;  /* 0x00000019002a7308 */ /* 0x0007e60000000000 */
[----:B------:R-:W-:Y:S04]  /*9430*/  LDS.U16 R32, [R64+0x4] ;  /* 0x0000040040207984 */ /* 0x000fe80000000400 */
[----:B-1----:R-:W1:Y:S01]  /*9440*/  LDS.U16 R31, [R64+0x6] ;  /* 0x00000600401f7984 */ /* 0x002e620000000400 */
[----:B------:R-:W-:Y:S03]  /*9450*/  MUFU.SIN R39, R5 ;  /* 0x0000000500277308 */ /* 0x000fe60000000400 */
[----:B------:R-:W-:Y:S04]  /*9460*/  LDS.U16 R27, [R64+0x8] ;  /* 0x00000800401b7984 */ /* 0x000fe80000000400 */
[----:B------:R-:W0:Y:S01]  /*9470*/  LDS.U16 R28, [R64+0xa] ;  /* 0x00000a00401c7984 */ /* 0x000e220000000400 */
[----:B------:R0:W-:Y:S03]  /*9480*/  MUFU.COS R40, R5 ;  /* 0x0000000500287308 */ /* 0x0001e60000000000 */
[----:B---3--:R-:W-:Y:S04]  /*9490*/  LDS.U16 R25, [R64+0xc] ;  /* 0x00000c0040197984 */ /* 0x008fe80000000400 */
[----:B------:R-:W3:Y:S04]  /*94a0*/  LDS.U16 R26, [R64+0xe] ;  /* 0x00000e00401a7984 */ /* 0x000ee80000000400 */
        /* <DEDUP_REMOVED lines=9> */
[----:B------:R-:W1:Y:S04]  /*9540*/  LDS.U16 R147, [R64+0x22] ;  /* 0x0000220040937984 */ /* 0x000e680000000400 */
        /* <DEDUP_REMOVED lines=8> */
[----:B0-----:R-:W-:Y:S04]  /*95d0*/  LDS.U16 R5, [R64+0x34] ;  /* 0x0000340040057984 */ /* 0x001fe80000000400 */
[----:B------:R-:W0:Y:S04]  /*95e0*/  LDS.U16 R135, [R64+0x36] ;  /* 0x0000360040877984 */ /* 0x000e280000000400 */
[----:B------:R-:W-:Y:S04]  /*95f0*/  LDS.U16 R3, [R64+0x38] ;  /* 0x0000380040037984 */ /* 0x000fe80000000400 */
[----:B------:R-:W0:Y:S04]  /*9600*/  LDS.U16 R4, [R64+0x3a] ;  /* 0x00003a0040047984 */ /* 0x000e280000000400 */
[----:B------:R-:W0:Y:S04]  /*9610*/  LDS.U16 R2, [R64+0x3c] ;  /* 0x00003c0040027984 */ /* 0x000e280000000400 */
[----:B------:R-:W0:Y:S04]  /*9620*/  LDS.U16 R0, [R64+0x3e] ;  /* 0x00003e0040007984 */ /* 0x000e280000000400 */
[----:B----4-:R4:W-:Y:S02]  /*9630*/  STS.U16 [R81+0x2100], R176 ;  /* 0x002100b051007388 */ /* 0x0109e40000000400 */
[----:B----4-:R-:W-:-:S02]  /*9640*/  FMUL.FTZ R176, R29, R116 ;  /* 0x000000741db07220 */ /* 0x010fc40000410000 */
[----:B-----5:R4:W-:Y:S01]  /*9650*/  STS.U16 [R76+0x2140], R177 ;  /* 0x002140b14c007388 */ /* 0x0209e20000000400 */
[----:B------:R-:W-:-:S03]  /*9660*/  FMUL.FTZ R81, R179, R174 ;  /* 0x000000aeb3517220 */ /* 0x000fc60000410000 */
[----:B------:R-:W5:Y:S01]  /*9670*/  MUFU.EX2 R176, R176 ;  /* 0x000000b000b07308 */ /* 0x000f620000000800 */
[C---:B------:R-:W-:Y:S02]  /*9680*/  FMUL.FTZ R174, R29.reuse, R109 ;  /* 0x0000006d1dae7220 */ /* 0x040fe40000410000 */
[C---:B----4-:R-:W-:Y:S01]  /*9690*/  FMUL.FTZ R76, R29.reuse, R114 ;  /* 0x000000721d4c7220 */ /* 0x050fe20000410000 */
[----:B------:R4:W-:Y:S04]  /*96a0*/  STS.U16 [R80+0x2180], R173 ;  /* 0x002180ad50007388 */ /* 0x0009e80000000400 */
[----:B------:R-:W0:Y:S08]  /*96b0*/  MUFU.EX2 R174, R174 ;  /* 0x000000ae00ae7308 */ /* 0x000e300000000800 */
[----:B------:R-:W1:Y:S01]  /*96c0*/  MUFU.EX2 R76, R76 ;  /* 0x0000004c004c7308 */ /* 0x000e620000000800 */
[----:B----4-:R-:W-:-:S02]  /*96d0*/  FMUL.FTZ R173, R29, R112 ;  /* 0x000000701dad7220 */ /* 0x010fc40000410000 */
[----:B-----5:R-:W-:Y:S02]  /*96e0*/  FMUL.FTZ R80, R176, R172 ;  /* 0x000000acb0507220 */ /* 0x020fe40000410000 */
[----:B------:R-:W-:-:S03]  /*96f0*/  FMUL.FTZ R172, R29, R110 ;  /* 0x0000006e1dac7220 */ /* 0x000fc60000410000 */
[----:B------:R-:W4:Y:S01]  /*9700*/  MUFU.EX2 R173, R173 ;  /* 0x000000ad00ad7308 */ /* 0x000f220000000800 */
[----:B------:R5:W-:Y:S01]  /*9710*/  STS.U16 [R170+0x21c0], R175 ;  /* 0x0021c0afaa007388 */ /* 0x000be20000000400 */
[----:B------:R-:W-:Y:S02]  /*9720*/  FMUL.FTZ R177, R29, R113 ;  /* 0x000000711db17220 */ /* 0x000fe40000410000 */
[----:B0-----:R-:W-:-:S04]  /*9730*/  FMUL.FTZ R46, R174, R46 ;  /* 0x0000002eae2e7220 */ /* 0x001fc80000410000 */
[----:B------:R-:W0:Y:S01]  /*9740*/  MUFU.EX2 R172, R172 ;  /* 0x000000ac00ac7308 */ /* 0x000e220000000800 */
[C---:B-----5:R-:W-:Y:S02]  /*9750*/  FMUL.FTZ R170, R29.reuse, R111 ;  /* 0x0000006f1daa7220 */ /* 0x060fe40000410000 */
[C---:B-1----:R-:W-:Y:S02]  /*9760*/  FMUL.FTZ R56, R76.reuse, R56 ;  /* 0x000000384c387220 */ /* 0x042fe40000410000 */
[----:B------:R-:W-:Y:S02]  /*9770*/  FMUL.FTZ R55, R76, R55 ;  /* 0x000000374c377220 */ /* 0x000fe40000410000 */
[C---:B------:R-:W-:Y:S01]  /*9780*/  FMUL.FTZ R76, R29.reuse, R108 ;  /* 0x0000006c1d4c7220 */ /* 0x040fe20000410000 */
[----:B------:R-:W1:Y:S01]  /*9790*/  MUFU.EX2 R170, R170 ;  /* 0x000000aa00aa7308 */ /* 0x000e620000000800 */
[----:B------:R-:W-:Y:S02]  /*97a0*/  FMUL.FTZ R45, R174, R45 ;  /* 0x0000002dae2d7220 */ /* 0x000fe40000410000 */
[----:B------:R-:W-:-:S02]  /*97b0*/  FMUL.FTZ R174, R29, R104 ;  /* 0x000000681dae7220 */ /* 0x000fc40000410000 */
[----:B----4-:R-:W-:-:S03]  /*97c0*/  FMUL.FTZ R52, R173, R52 ;  /* 0x00000034ad347220 */ /* 0x010fc60000410000 */
[----:B------:R-:W4:Y:S01]  /*97d0*/  MUFU.EX2 R177, R177 ;  /* 0x000000b100b17308 */ /* 0x000f220000000800 */
[----:B------:R-:W-:Y:S02]  /*97e0*/  FMUL.FTZ R51, R173, R51 ;  /* 0x00000033ad337220 */ /* 0x000fe40000410000 */
[----:B------:R-:W-:-:S05]  /*97f0*/  FMUL.FTZ R173, R29, R107 ;  /* 0x0000006b1dad7220 */ /* 0x000fca0000410000 */
[----:B------:R-:W5:Y:S01]  /*9800*/  MUFU.EX2 R76, R76 ;  /* 0x0000004c004c7308 */ /* 0x000f620000000800 */
[----:B------:R-:W-:Y:S02]  /*9810*/  FMUL.FTZ R175, R29, R106 ;  /* 0x0000006a1daf7220 */ /* 0x000fe40000410000 */
[----:B0-----:R-:W-:-:S05]  /*9820*/  FMUL.FTZ R48, R172, R48 ;  /* 0x00000030ac307220 */ /* 0x001fca0000410000 */
[----:B------:R-:W-:Y:S01]  /*9830*/  MUFU.SIN R35, R181 ;  /* 0x000000b500237308 */ /* 0x000fe20000000400 */
[----:B------:R-:W-:-:S07]  /*9840*/  FMUL.FTZ R47, R172, R47 ;  /* 0x0000002fac2f7220 */ /* 0x000fce0000410000 */
[----:B------:R-:W-:Y:S01]  /*9850*/  MUFU.COS R36, R181 ;  /* 0x000000b500247308 */ /* 0x000fe20000000000 */
[----:B------:R-:W-:-:S07]  /*9860*/  FMUL.FTZ R172, R29, R105 ;  /* 0x000000691dac7220 */ /* 0x000fce0000410000 */
[----:B------:R-:W0:Y:S01]  /*9870*/  MUFU.EX2 R174, R174 ;  /* 0x000000ae00ae7308 */ /* 0x000e220000000800 */
[----:B------:R-:W-:Y:S02]  /*9880*/  FMUL.FTZ R59, R176, R59 ;  /* 0x0000003bb03b7220 */ /* 0x000fe40000410000 */
[C---:B-1----:R-:W-:Y:S02]  /*9890*/  FMUL.FTZ R50, R170.reuse, R50 ;  /* 0x00000032aa327220 */ /* 0x042fe40000410000 */
[----:B------:R-:W-:-:S03]  /*98a0*/  FMUL.FTZ R49, R170, R49 ;  /* 0x00000031aa317220 */ /* 0x000fc60000410000 */
[----:B------:R-:W1:Y:S01]  /*98b0*/  MUFU.EX2 R173, R173 ;  /* 0x000000ad00ad7308 */ /* 0x000e620000000800 */
[----:B------:R-:W-:Y:S02]  /*98c0*/  FMUL.FTZ R170, R118, UR34 ;  /* 0x0000002276aa7c20 */ /* 0x000fe40008410000 */
[----:B----4-:R-:W-:-:S05]  /*98d0*/  FMUL.FTZ R54, R177, R54 ;  /* 0x00000036b1367220 */ /* 0x010fca0000410000 */
[----:B------:R-:W-:Y:S01]  /*98e0*/  MUFU.SIN R37, R38 ;  /* 0x0000002600257308 */ /* 0x000fe20000000400 */
[----:B------:R-:W-:Y:S01]  /*98f0*/  FMUL.FTZ R53, R177, R53 ;  /* 0x00000035b1357220 */ /* 0x000fe20000410000 */
[----:B------:R-:W-:Y:S01]  /*9900*/  HADD2.F32 R34, -RZ, R34.H0_H0 ;  /* 0x20000022ff227230 */ /* 0x000fe20000004100 */
[----:B------:R-:W-:-:S05]  /*9910*/  FMUL.RZ R177, R170, 0.15915493667125701904 ;  /* 0x3e22f983aab17820 */ /* 0x000fca000040c000 */
[----:B------:R-:W-:Y:S01]  /*9920*/  MUFU.COS R38, R38 ;  /* 0x0000002600267308 */ /* 0x000fe20000000000 */
[C---:B-----5:R-:W-:Y:S02]  /*9930*/  FMUL.FTZ R44, R76.reuse, R44 ;  /* 0x0000002c4c2c7220 */ /* 0x060fe40000410000 */
[----:B------:R-:W-:-:S05]  /*9940*/  FMUL.FTZ R43, R76, R43 ;  /* 0x0000002b4c2b7220 */ /* 0x000fca0000410000 */
[----:B------:R-:W4:Y:S01]  /*9950*/  MUFU.EX2 R175, R175 ;  /* 0x000000af00af7308 */ /* 0x000f220000000800 */
[----:B------:R-:W-:-:S07]  /*9960*/  FMUL.FTZ R76, R103, UR34 ;  /* 0x00000022674c7c20 */ /* 0x000fce0008410000 */
[----:B------:R-:W5:Y:S01]  /*9970*/  MUFU.EX2 R176, R172 ;  /* 0x000000ac00b07308 */ /* 0x000f620000000800 */
[C---:B0-----:R-:W-:Y:S01]  /*9980*/  FMUL.FTZ R36, R174.reuse, R36 ;  /* 0x00000024ae247220 */ /* 0x041fe20000410000 */
[----:B------:R-:W-:Y:S01]  /*9990*/  STS.U16 [R30+0x2200], R75 ;  /* 0x0022004b1e007388 */ /* 0x000fe20000000400 */
[----:B------:R-:W-:Y:S02]  /*99a0*/  FMUL.FTZ R35, R174, R35 ;  /* 0x00000023ae237220 */ /* 0x000fe40000410000 */
[----:B------:R-:W-:Y:S01]  /*99b0*/  FMUL.FTZ R174, R29, R103 ;  /* 0x000000671dae7220 */ /* 0x000fe20000410000 */
[----:B------:R0:W-:Y:S01]  /*99c0*/  STS.U16 [R73+0x2240], R74 ;  /* 0x0022404a49007388 */ /* 0x0001e20000000400 */
[----:B------:R-:W-:Y:S01]  /*99d0*/  FMUL.RZ R76, R76, 0.15915493667125701904 ;  /* 0x3e22f9834c4c7820 */ /* 0x000fe2000040c000 */
[----:B------:R-:W-:Y:S01]  /*99e0*/  MUFU.SIN R170, R177 ;  /* 0x000000b100aa7308 */ /* 0x000fe20000000400 */
[----:B------:R-:W-:Y:S01]  /*99f0*/  HADD2.F32 R33, -RZ, R33.H0_H0 ;  /* 0x20000021ff217230 */ /* 0x000fe20000004100 */
[----:B------:R3:W-:Y:S01]  /*9a00*/  STS.U16 [R72+0x2280], R171 ;  /* 0x002280ab48007388 */ /* 0x0007e20000000400 */
[----:B-1----:R-:W-:-:S05]  /*9a10*/  FMUL.FTZ R42, R173, R42 ;  /* 0x0000002aad2a7220 */ /* 0x002fca0000410000 */
[----:B------:R1:W-:Y:S01]  /*9a20*/  MUFU.COS R172, R177 ;  /* 0x000000b100ac7308 */ /* 0x0003e20000000000 */
[-C--:B0-----:R-:W-:Y:S02]  /*9a30*/  FMUL.FTZ R74, R34, R118.reuse ;  /* 0x00000076224a7220 */ /* 0x081fe40000410000 */
[-C--:B---3--:R-:W-:Y:S01]  /*9a40*/  FMUL.FTZ R72, R29, R118.reuse ;  /* 0x000000761d487220 */ /* 0x088fe20000410000 */
[----:B------:R-:W-:Y:S01]  /*9a50*/  HADD2.F32 R31, -RZ, R31.H0_H0 ;  /* 0x2000001fff1f7230 */ /* 0x000fe20000004100 */
[----:B------:R-:W-:Y:S01]  /*9a60*/  FMUL.FTZ R41, R173, R41 ;  /* 0x00000029ad297220 */ /* 0x000fe20000410000 */
[----:B-1----:R-:W-:Y:S02]  /*9a70*/  HADD2.F32 R177, -RZ, R218.H0_H0 ;  /* 0x200000daffb17230 */ /* 0x002fe40000004100 */
[----:B------:R-:W-:Y:S01]  /*9a80*/  MUFU.SIN R173, R76 ;  /* 0x0000004c00ad7308 */ /* 0x000fe20000000400 */
[----:B------:R-:W-:Y:S01]  /*9a90*/  FMUL.FTZ R200, R33, R118 ;  /* 0x0000007621c87220 */ /* 0x000fe20000410000 */
[----:B------:R-:W-:Y:S01]  /*9aa0*/  HADD2.F32 R32, -RZ, R32.H0_H0 ;  /* 0x20000020ff207230 */ /* 0x000fe20000004100 */
[----:B------:R-:W-:-:S05]  /*9ab0*/  FMUL.FTZ R74, R177, R74 ;  /* 0x0000004ab14a7220 */ /* 0x000fca0000410000 */
[----:B------:R-:W0:Y:S01]  /*9ac0*/  MUFU.EX2 R174, R174 ;  /* 0x000000ae00ae7308 */ /* 0x000e220000000800 */
[C---:B----4-:R-:W-:Y:S02]  /*9ad0*/  FMUL.FTZ R40, R175.reuse, R40 ;  /* 0x00000028af287220 */ /* 0x050fe40000410000 */
[----:B------:R-:W-:Y:S02]  /*9ae0*/  FMUL.FTZ R39, R175, R39 ;  /* 0x00000027af277220 */ /* 0x000fe40000410000 */
[----:B-----5:R-:W-:-:S03]  /*9af0*/  FMUL.FTZ R38, R176, R38 ;  /* 0x00000026b0267220 */ /* 0x020fc60000410000 */
[----:B------:R-:W1:Y:S01]  /*9b00*/  MUFU.EX2 R73, R72 ;  /* 0x0000004800497308 */ /* 0x000e620000000800 */
[----:B------:R-:W-:Y:S01]  /*9b10*/  FMUL.FTZ R37, R176, R37 ;  /* 0x00000025b0257220 */ /* 0x000fe20000410000 */
[----:B------:R-:W-:Y:S01]  /*9b20*/  HADD2.F32 R176, -RZ, R217.H0_H0 ;  /* 0x200000d9ffb07230 */ /* 0x000fe20000004100 */
[----:B------:R-:W-:Y:S02]  /*9b30*/  FMUL.FTZ R82, R179, R82 ;  /* 0x00000052b3527220 */ /* 0x000fe40000410000 */
[----:B------:R-:W-:Y:S02]  /*9b40*/  FMUL.FTZ R200, R177, R200 ;  /* 0x000000c8b1c87220 */ /* 0x000fe40000410000 */
[----:B------:R-:W-:Y:S01]  /*9b50*/  FMUL.FTZ R171, R74, R81 ;  /* 0x000000514aab7220 */ /* 0x000fe20000410000 */
[----:B------:R3:W4:Y:S01]  /*9b60*/  MUFU.COS R175, R76 ;  /* 0x0000004c00af7308 */ /* 0x0007220000000000 */
[----:B------:R-:W-:Y:S02]  /*9b70*/  FMUL.FTZ R180, R29, R115 ;  /* 0x000000731db47220 */ /* 0x000fe40000410000 */
[----:B------:R-:W-:-:S02]  /*9b80*/  FMUL.FTZ R75, R32, R117 ;  /* 0x00000075204b7220 */ /* 0x000fc40000410000 */
[C---:B------:R-:W-:Y:S02]  /*9b90*/  FMUL.FTZ R29, R200.reuse, R81 ;  /* 0x00000051c81d7220 */ /* 0x040fe40000410000 */
[----:B---3--:R-:W-:Y:S02]  /*9ba0*/  FMUL.FTZ R76, R31, R117 ;  /* 0x000000751f4c7220 */ /* 0x008fe40000410000 */
[----:B------:R-:W-:Y:S02]  /*9bb0*/  FFMA.FTZ R171, R200, R82, R171 ;  /* 0x00000052c8ab7223 */ /* 0x000fe400000100ab */
[C---:B------:R-:W-:Y:S02]  /*9bc0*/  FMUL.FTZ R76, R176.reuse, R76 ;  /* 0x0000004cb04c7220 */ /* 0x040fe40000410000 */
[----:B------:R-:W-:Y:S01]  /*9bd0*/  FMUL.FTZ R75, R176, R75 ;  /* 0x0000004bb04b7220 */ /* 0x000fe20000410000 */
[----:B------:R-:W3:Y:S01]  /*9be0*/  MUFU.EX2 R180, R180 ;  /* 0x000000b400b47308 */ /* 0x000ee20000000800 */
[----:B------:R-:W-:-:S02]  /*9bf0*/  FFMA.FTZ R30, R74, R82, -R29 ;  /* 0x000000524a1e7223 */ /* 0x000fc4000001081d */
[----:B------:R-:W-:Y:S01]  /*9c00*/  FADD.FTZ R176, R76, R171 ;  /* 0x000000ab4cb07221 */ /* 0x000fe20000010000 */
[----:B------:R-:W-:Y:S01]  /*9c10*/  HADD2.F32 R28, -RZ, R28.H0_H0 ;  /* 0x2000001cff1c7230 */ /* 0x000fe20000004100 */
[C---:B0-----:R-:W-:Y:S02]  /*9c20*/  FMUL.FTZ R29, R174.reuse, R173 ;  /* 0x000000adae1d7220 */ /* 0x041fe40000410000 */
[----:B------:R-:W-:Y:S02]  /*9c30*/  FADD.FTZ R171, R75, R30 ;  /* 0x0000001e4bab7221 */ /* 0x000fe40000010000 */
[----:B------:R-:W-:Y:S02]  /*9c40*/  FMUL.FTZ R173, R59, R176 ;  /* 0x000000b03bad7220 */ /* 0x000fe40000410000 */
[C---:B-1----:R-:W-:Y:S01]  /*9c50*/  FMUL.FTZ R72, R73.reuse, R172 ;  /* 0x000000ac49487220 */ /* 0x042fe20000410000 */
[----:B------:R-:W-:Y:S01]  /*9c60*/  HADD2.F32 R27, -RZ, R27.H0_H0 ;  /* 0x2000001bff1b7230 */ /* 0x000fe20000004100 */
[----:B----4-:R-:W-:Y:S01]  /*9c70*/  FMUL.FTZ R30, R174, R175 ;  /* 0x000000afae1e7220 */ /* 0x010fe20000410000 */
[----:B------:R-:W-:Y:S01]  /*9c80*/  HADD2.F32 R174, -RZ, R216.H0_H0 ;  /* 0x200000d8ffae7230 */ /* 0x000fe20000004100 */
[----:B------:R-:W-:-:S02]  /*9c90*/  FMUL.FTZ R73, R73, R170 ;  /* 0x000000aa49497220 */ /* 0x000fc40000410000 */
[-C--:B------:R-:W-:Y:S02]  /*9ca0*/  FMUL.FTZ R177, R59, R171.reuse ;  /* 0x000000ab3bb17220 */ /* 0x080fe40000410000 */
[----:B------:R-:W-:Y:S02]  /*9cb0*/  FFMA.FTZ R175, R80, R171, -R173 ;  /* 0x000000ab50af7223 */ /* 0x000fe400000108ad */
[-C--:B------:R-:W-:Y:S02]  /*9cc0*/  FMUL.FTZ R172, R72, R81.reuse ;  /* 0x0000005148ac7220 */ /* 0x080fe40000410000 */
[-C--:B------:R-:W-:Y:S01]  /*9cd0*/  FMUL.FTZ R171, R28, R116.reuse ;  /* 0x000000741cab7220 */ /* 0x080fe20000410000 */
[----:B------:R0:W-:Y:S01]  /*9ce0*/  STS.U16 [R78+0x22c0], R79 ;  /* 0x0022c04f4e007388 */ /* 0x0001e20000000400 */
[----:B------:R-:W-:Y:S02]  /*9cf0*/  FMUL.FTZ R173, R73, R81 ;  /* 0x0000005149ad7220 */ /* 0x000fe40000410000 */
[----:B------:R-:W-:Y:S01]  /*9d00*/  FMUL.FTZ R170, R27, R116 ;  /* 0x000000741baa7220 */ /* 0x000fe20000410000 */
[----:B------:R1:W-:Y:S01]  /*9d10*/  STS.U16 [R77+0x2300], R168 ;  /* 0x002300a84d007388 */ /* 0x0003e20000000400 */
[----:B------:R-:W-:-:S02]  /*9d20*/  FFMA.FTZ R172, R73, R82, R172 ;  /* 0x0000005249ac7223 */ /* 0x000fc400000100ac */
[----:B------:R-:W-:Y:S02]  /*9d30*/  FFMA.FTZ R176, R80, R176, R177 ;  /* 0x000000b050b07223 */ /* 0x000fe400000100b1 */
[----:B------:R-:W-:Y:S02]  /*9d40*/  FFMA.FTZ R173, R72, R82, -R173 ;  /* 0x0000005248ad7223 */ /* 0x000fe400000108ad */
[C---:B0-----:R-:W-:Y:S02]  /*9d50*/  FMUL.FTZ R78, R174.reuse, R170 ;  /* 0x000000aaae4e7220 */ /* 0x041fe40000410000 */
[----:B-1----:R-:W-:Y:S02]  /*9d60*/  FMUL.FTZ R77, R174, R171 ;  /* 0x000000abae4d7220 */ /* 0x002fe40000410000 */
[----:B------:R-:W-:Y:S02]  /*9d70*/  FMUL.FTZ R79, R59, R172 ;  /* 0x000000ac3b4f7220 */ /* 0x000fe40000410000 */
[----:B---3--:R-:W-:-:S02]  /*9d80*/  FMUL.FTZ R57, R180, R57 ;  /* 0x00000039b4397220 */ /* 0x008fc40000410000 */
[----:B------:R-:W-:Y:S02]  /*9d90*/  FADD.FTZ R176, R77, R176 ;  /* 0x000000b04db07221 */ /* 0x000fe40000010000 */
[-C--:B------:R-:W-:Y:S01]  /*9da0*/  FMUL.FTZ R171, R59, R173.reuse ;  /* 0x000000ad3bab7220 */ /* 0x080fe20000410000 */
[----:B------:R-:W-:Y:S01]  /*9db0*/  HADD2.F32 R26, -RZ, R26.H0_H0 ;  /* 0x2000001aff1a7230 */ /* 0x000fe20000004100 */
[----:B------:R-:W-:Y:S02]  /*9dc0*/  FADD.FTZ R175, R78, R175 ;  /* 0x000000af4eaf7221 */ /* 0x000fe40000010000 */
[----:B------:R-:W-:Y:S02]  /*9dd0*/  FFMA.FTZ R173, R80, R173, -R79 ;  /* 0x000000ad50ad7223 */ /* 0x000fe4000001084f */
[----:B------:R-:W-:Y:S02]  /*9de0*/  FMUL.FTZ R58, R180, R58 ;  /* 0x0000003ab43a7220 */ /* 0x000fe40000410000 */
[----:B------:R-:W-:-:S02]  /*9df0*/  FMUL.FTZ R79, R57, R176 ;  /* 0x000000b0394f7220 */ /* 0x000fc40000410000 */
[----:B------:R-:W-:Y:S01]  /*9e00*/  FFMA.FTZ R172, R80, R172, R171 ;  /* 0x000000ac50ac7223 */ /* 0x000fe200000100ab */
[----:B------:R-:W-:Y:S01]  /*9e10*/  HADD2.F32 R25, -RZ, R25.H0_H0 ;  /* 0x20000019ff197230 */ /* 0x000fe20000004100 */
[-C--:B------:R-:W-:Y:S01]  /*9e20*/  FMUL.FTZ R171, R57, R175.reuse ;  /* 0x000000af39ab7220 */ /* 0x080fe20000410000 */
[----:B------:R-:W-:Y:S01]  /*9e30*/  HADD2.F32 R170, -RZ, R215.H0_H0 ;  /* 0x200000d7ffaa7230 */ /* 0x000fe20000004100 */
[----:B------:R-:W-:Y:S02]  /*9e40*/  FFMA.FTZ R175, R58, R175, -R79 ;  /* 0x000000af3aaf7223 */ /* 0x000fe4000001084f */
[-C--:B------:R-:W-:Y:S02]  /*9e50*/  FMUL.FTZ R79, R26, R115.reuse ;  /* 0x000000731a4f7220 */ /* 0x080fe40000410000 */
[----:B------:R-:W-:Y:S02]  /*9e60*/  FFMA.FTZ R176, R58, R176, R171 ;  /* 0x000000b03ab07223 */ /* 0x000fe400000100ab */
[----:B------:R-:W-:-:S02]  /*9e70*/  FMUL.FTZ R168, R25, R115 ;  /* 0x0000007319a87220 */ /* 0x000fc40000410000 */
[C---:B------:R-:W-:Y:S02]  /*9e80*/  FMUL.FTZ R79, R170.reuse, R79 ;  /* 0x0000004faa4f7220 */ /* 0x040fe40000410000 */
[----:B------:R-:W-:Y:S02]  /*9e90*/  FMUL.FTZ R168, R170, R168 ;  /* 0x000000a8aaa87220 */ /* 0x000fe40000410000 */
[----:B------:R-:W-:Y:S01]  /*9ea0*/  FADD.FTZ R176, R79, R176 ;  /* 0x000000b04fb07221 */ /* 0x000fe20000010000 */
[----:B------:R0:W-:Y:S01]  /*9eb0*/  STS.U16 [R23+0x2340], R24 ;  /* 0x0023401817007388 */ /* 0x0001e20000000400 */
[----:B------:R-:W-:Y:S02]  /*9ec0*/  FMUL.FTZ R171, R57, R172 ;  /* 0x000000ac39ab7220 */ /* 0x000fe40000410000 */
[----:B------:R-:W-:Y:S02]  /*9ed0*/  FADD.FTZ R175, R168, R175 ;  /* 0x000000afa8af7221 */ /* 0x000fe40000010000 */
[----:B------:R-:W-:-:S02]  /*9ee0*/  FMUL.FTZ R170, R55, R176 ;  /* 0x000000b037aa7220 */ /* 0x000fc40000410000 */
[-C--:B------:R-:W-:Y:S01]  /*9ef0*/  FFMA.FTZ R171, R58, R173.reuse, -R171 ;  /* 0x000000ad3aab7223 */ /* 0x080fe200000108ab */
[----:B0-----:R-:W-:Y:S01]  /*9f00*/  HADD2.F32 R24, -RZ, R169.H0_H0 ;  /* 0x200000a9ff187230 */ /* 0x001fe20000004100 */
[----:B------:R-:W-:Y:S01]  /*9f10*/  FMUL.FTZ R173, R57, R173 ;  /* 0x000000ad39ad7220 */ /* 0x000fe20000410000 */
[----:B------:R-:W-:Y:S01]  /*9f20*/  HADD2.F32 R23, -RZ, R154.H0_H0 ;  /* 0x2000009aff177230 */ /* 0x000fe20000004100 */
[-C--:B------:R-:W-:Y:S01]  /*9f30*/  FFMA.FTZ R177, R56, R175.reuse, -R170 ;  /* 0x000000af38b17223 */ /* 0x080fe200000108aa */
[----:B------:R-:W-:Y:S01]  /*9f40*/  HADD2.F32 R154, -RZ, R166.H0_H0 ;  /* 0x200000a6ff9a7230 */ /* 0x000fe20000004100 */
[----:B------:R-:W-:Y:S02]  /*9f50*/  FMUL.FTZ R175, R55, R175 ;  /* 0x000000af37af7220 */ /* 0x000fe40000410000 */
[----:B------:R-:W-:Y:S02]  /*9f60*/  FMUL.FTZ R169, R24, R114 ;  /* 0x0000007218a97220 */ /* 0x000fe40000410000 */
[----:B------:R-:W-:-:S02]  /*9f70*/  FFMA.FTZ R173, R58, R172, R173 ;  /* 0x000000ac3aad7223 */ /* 0x000fc400000100ad */
[----:B------:R-:W-:Y:S02]  /*9f80*/  FMUL.FTZ R170, R23, R114 ;  /* 0x0000007217aa7220 */ /* 0x000fe40000410000 */
[----:B------:R-:W-:Y:S02]  /*9f90*/  FFMA.FTZ R176, R56, R176, R175 ;  /* 0x000000b038b07223 */ /* 0x000fe400000100af */
[C---:B------:R-:W-:Y:S01]  /*9fa0*/  FMUL.FTZ R169, R154.reuse, R169 ;  /* 0x000000a99aa97220 */ /* 0x040fe20000410000 */
[----:B------:R0:W-:Y:S01]  /*9fb0*/  STS.U16 [R22+0x2380], R153 ;  /* 0x0023809916007388 */ /* 0x0001e20000000400 */
[----:B------:R-:W-:Y:S02]  /*9fc0*/  FMUL.FTZ R170, R154, R170 ;  /* 0x000000aa9aaa7220 */ /* 0x000fe40000410000 */
[----:B------:R-:W-:Y:S02]  /*9fd0*/  FADD.FTZ R176, R169, R176 ;  /* 0x000000b0a9b07221 */ /* 0x000fe40000010000 */
[----:B------:R-:W-:-:S02]  /*9fe0*/  FADD.FTZ R177, R170, R177 ;  /* 0x000000b1aab17221 */ /* 0x000fc40000010000 */
        /* <DEDUP_REMOVED lines=22> */
[----:B------:R-:W-:Y:S01]  /*a150*/  FMUL.FTZ R154, R51, R176 ;  /* 0x000000b0339a7220 */ /* 0x000fe20000410000 */
[----:B0-----:R-:W-:-:S03]  /*a160*/  HADD2.F32 R20, -RZ, R151.H0_H0 ;  /* 0x20000097ff147230 */ /* 0x001fc60000004100 */
[-C--:B------:R-:W-:Y:S01]  /*a170*/  FFMA.FTZ R151, R52, R177.reuse, -R154 ;  /* 0x000000b134977223 */ /* 0x080fe2000001089a */
[----:B------:R-:W-:Y:S01]  /*a180*/  HADD2.F32 R19, -RZ, R150.H0_H0 ;  /* 0x20000096ff137230 */ /* 0x000fe20000004100 */
[----:B------:R-:W-:Y:S01]  /*a190*/  FMUL.FTZ R177, R51, R177 ;  /* 0x000000b133b17220 */ /* 0x000fe20000410000 */
[----:B------:R-:W-:Y:S01]  /*a1a0*/  HADD2.F32 R150, -RZ, R164.H0_H0 ;  /* 0x200000a4ff967230 */ /* 0x000fe20000004100 */
[-C--:B------:R-:W-:Y:S02]  /*a1b0*/  FMUL.FTZ R173, R20, R112.reuse ;  /* 0x0000007014ad7220 */ /* 0x080fe40000410000 */
[----:B------:R-:W-:Y:S02]  /*a1c0*/  FMUL.FTZ R174, R19, R112 ;  /* 0x0000007013ae7220 */ /* 0x000fe40000410000 */
[----:B------:R-:W-:Y:S02]  /*a1d0*/  FFMA.FTZ R176, R52, R176, R177 ;  /* 0x000000b034b07223 */ /* 0x000fe400000100b1 */
[C---:B------:R-:W-:Y:S01]  /*a1e0*/  FMUL.FTZ R173, R150.reuse, R173 ;  /* 0x000000ad96ad7220 */ /* 0x040fe20000410000 */
[----:B------:R0:W-:Y:S01]  /*a1f0*/  STS.U16 [R18+0x2400], R149 ;  /* 0x0024009512007388 */ /* 0x0001e20000000400 */
[----:B------:R-:W-:-:S02]  /*a200*/  FMUL.FTZ R174, R150, R174 ;  /* 0x000000ae96ae7220 */ /* 0x000fc40000410000 */
[----:B------:R-:W-:Y:S02]  /*a210*/  FADD.FTZ R176, R173, R176 ;  /* 0x000000b0adb07221 */ /* 0x000fe40000010000 */
[----:B------:R-:W-:Y:S02]  /*a220*/  FADD.FTZ R151, R174, R151 ;  /* 0x00000097ae977221 */ /* 0x000fe40000010000 */
[C---:B0-----:R-:W-:Y:S02]  /*a230*/  FMUL.FTZ R18, R51.reuse, R152 ;  /* 0x0000009833127220 */ /* 0x041fe40000410000 */
[-C--:B------:R-:W-:Y:S02]  /*a240*/  FMUL.FTZ R149, R51, R153.reuse ;  /* 0x0000009933957220 */ /* 0x080fe40000410000 */
[----:B------:R-:W-:Y:S02]  /*a250*/  FFMA.FTZ R153, R52, R153, R18 ;  /* 0x0000009934997223 */ /* 0x000fe40000010012 */
[----:B------:R-:W-:-:S02]  /*a260*/  FMUL.FTZ R18, R49, R176 ;  /* 0x000000b031127220 */ /* 0x000fc40000410000 */
[-C--:B------:R-:W-:Y:S02]  /*a270*/  FMUL.FTZ R175, R49, R151.reuse ;  /* 0x0000009731af7220 */ /* 0x080fe40000410000 */
[----:B------:R-:W-:Y:S01]  /*a280*/  FFMA.FTZ R151, R50, R151, -R18 ;  /* 0x0000009732977223 */ /* 0x000fe20000010812 */
[----:B------:R-:W-:Y:S01]  /*a290*/  HADD2.F32 R18, -RZ, R148.H0_H0 ;  /* 0x20000094ff127230 */ /* 0x000fe20000004100 */
[----:B------:R-:W-:Y:S01]  /*a2a0*/  FFMA.FTZ R149, R52, R152, -R149 ;  /* 0x0000009834957223 */ /* 0x000fe20000010895 */
[----:B------:R-:W-:Y:S01]  /*a2b0*/  HADD2.F32 R17, -RZ, R17.H0_H0 ;  /* 0x20000011ff117230 */ /* 0x000fe20000004100 */
[----:B------:R-:W-:Y:S01]  /*a2c0*/  FFMA.FTZ R150, R50, R176, R175 ;  /* 0x000000b032967223 */ /* 0x000fe200000100af */
[----:B------:R-:W-:Y:S01]  /*a2d0*/  HADD2.F32 R152, -RZ, R163.H0_H0 ;  /* 0x200000a3ff987230 */ /* 0x000fe20000004100 */
[-C--:B------:R-:W-:Y:S02]  /*a2e0*/  FMUL.FTZ R175, R18, R111.reuse ;  /* 0x0000006f12af7220 */ /* 0x080fe40000410000 */
[----:B------:R-:W-:-:S02]  /*a2f0*/  FMUL.FTZ R176, R17, R111 ;  /* 0x0000006f11b07220 */ /* 0x000fc40000410000 */
[C---:B------:R-:W-:Y:S02]  /*a300*/  FMUL.FTZ R175, R152.reuse, R175 ;  /* 0x000000af98af7220 */ /* 0x040fe40000410000 */
        /* <DEDUP_REMOVED lines=110> */
[----:B------:R-:W-:Y:S01]  /*a9f0*/  FFMA.FTZ R137, R40, R140, -R137 ;  /* 0x0000008c28897223 */ /* 0x000fe20000010889 */
[----:B------:R-:W-:Y:S01]  /*aa00*/  HADD2.F32 R4, -RZ, R4.H0_H0 ;  /* 0x20000004ff047230 */ /* 0x000fe20000004100 */
[----:B------:R-:W-:Y:S01]  /*aa10*/  FMUL.FTZ R135, R37, R141 ;  /* 0x0000008d25877220 */ /* 0x000fe20000410000 */
[----:B------:R-:W-:Y:S01]  /*aa20*/  HADD2.F32 R3, -RZ, R3.H0_H0 ;  /* 0x20000003ff037230 */ /* 0x000fe20000004100 */
[----:B------:R-:W-:Y:S01]  /*aa30*/  FADD.FTZ R139, R188, R139 ;  /* 0x0000008bbc8b7221 */ /* 0x000fe20000010000 */
[----:B------:R-:W-:Y:S01]  /*aa40*/  HADD2.F32 R138, -RZ, R156.H0_H0 ;  /* 0x2000009cff8a7230 */ /* 0x000fe20000004100 */
[----:B0-----:R-:W-:-:S02]  /*aa50*/  FMUL.FTZ R62, R35, R150 ;  /* 0x00000096233e7220 */ /* 0x001fc40000410000 */
[----:B------:R-:W-:Y:S02]  /*aa60*/  FFMA.FTZ R135, R38, R137, -R135 ;  /* 0x0000008926877223 */ /* 0x000fe40000010887 */
[----:B------:R-:W-:Y:S02]  /*aa70*/  FFMA.FTZ R63, R36, R139, -R62 ;  /* 0x0000008b243f7223 */ /* 0x000fe4000001083e */
[----:B------:R-:W-:Y:S02]  /*aa80*/  FMUL.FTZ R137, R37, R137 ;  /* 0x0000008925897220 */ /* 0x000fe40000410000 */
[----:B------:R-:W-:Y:S02]  /*aa90*/  FMUL.FTZ R139, R35, R139 ;  /* 0x0000008b238b7220 */ /* 0x000fe40000410000 */
[-C--:B------:R-:W-:Y:S02]  /*aaa0*/  FMUL.FTZ R189, R4, R104.reuse ;  /* 0x0000006804bd7220 */ /* 0x080fe40000410000 */
[----:B------:R-:W-:-:S02]  /*aab0*/  FMUL.FTZ R190, R3, R104 ;  /* 0x0000006803be7220 */ /* 0x000fc40000410000 */
[----:B------:R-:W-:Y:S02]  /*aac0*/  FFMA.FTZ R137, R38, R141, R137 ;  /* 0x0000008d26897223 */ /* 0x000fe40000010089 */
[----:B------:R-:W-:Y:S02]  /*aad0*/  FFMA.FTZ R150, R36, R150, R139 ;  /* 0x0000009624967223 */ /* 0x000fe4000001008b */
[C---:B------:R-:W-:Y:S02]  /*aae0*/  FMUL.FTZ R189, R138.reuse, R189 ;  /* 0x000000bd8abd7220 */ /* 0x040fe40000410000 */
[----:B------:R-:W-:Y:S01]  /*aaf0*/  FMUL.FTZ R190, R138, R190 ;  /* 0x000000be8abe7220 */ /* 0x000fe20000410000 */
[----:B------:R0:W-:Y:S01]  /*ab00*/  STS.U16 [R60+0x2600], R61 ;  /* 0x0026003d3c007388 */ /* 0x0001e20000000400 */
[----:B------:R-:W-:Y:S01]  /*ab10*/  FADD.FTZ R150, R189, R150 ;  /* 0x00000096bd967221 */ /* 0x000fe20000010000 */
[----:B------:R-:W-:Y:S01]  /*ab20*/  ISETP.NE.AND P1, PT, R122, RZ, PT ;  /* 0x000000ff7a00720c */ /* 0x000fe20003f25270 */
[----:B------:R-:W-:-:S02]  /*ab30*/  FADD.FTZ R63, R190, R63 ;  /* 0x0000003fbe3f7221 */ /* 0x000fc40000010000 */
[----:B------:R-:W-:Y:S02]  /*ab40*/  FMUL.FTZ R62, R29, R150 ;  /* 0x000000961d3e7220 */ /* 0x000fe40000410000 */
[C---:B0-----:R-:W-:Y:S02]  /*ab50*/  FMUL.FTZ R60, R35.reuse, R137 ;  /* 0x00000089233c7220 */ /* 0x041fe40000410000 */
[-C--:B------:R-:W-:Y:S02]  /*ab60*/  FMUL.FTZ R61, R35, R135.reuse ;  /* 0x00000087233d7220 */ /* 0x080fe40000410000 */
[----:B------:R-:W-:Y:S02]  /*ab70*/  FFMA.FTZ R60, R36, R135, -R60 ;  /* 0x00000087243c7223 */ /* 0x000fe4000001083c */
[-C--:B------:R-:W-:Y:S02]  /*ab80*/  FMUL.FTZ R135, R29, R63.reuse ;  /* 0x0000003f1d877220 */ /* 0x080fe40000410000 */
[----:B------:R-:W-:-:S02]  /*ab90*/  FFMA.FTZ R62, R30, R63, -R62 ;  /* 0x0000003f1e3e7223 */ /* 0x000fc4000001083e */
[----:B------:R-:W-:Y:S01]  /*aba0*/  FFMA.FTZ R63, R30, R150, R135 ;  /* 0x000000961e3f7223 */ /* 0x000fe20000010087 */
[----:B------:R-:W-:Y:S01]  /*abb0*/  MOV R135, UR31 ;  /* 0x0000001f00877c02 */ /* 0x000fe20008000f00 */
[----:B------:R-:W-:Y:S04]  /*abc0*/  STS.U16 [R66+0x2640], R125 ;  /* 0x0026407d42007388 */ /* 0x000fe80000000400 */
[----:B------:R-:W-:Y:S01]  /*abd0*/  STS.U16 [R67+0x2680], R126 ;  /* 0x0026807e43007388 */ /* 0x000fe20000000400 */
[----:B------:R-:W-:-:S03]  /*abe0*/  LEA R135, R135, UR7, 0x8 ;  /* 0x0000000787877c11 */ /* 0x000fc6000f8e40ff */
[----:B------:R-:W-:Y:S01]  /*abf0*/  STS.U16 [R123+0x26c0], R128 ;  /* 0x0026c0807b007388 */ /* 0x000fe20000000400 */
[----:B------:R-:W-:-:S03]  /*ac00*/  @P1 IADD3 R135, R122, 0x200, RZ ;  /* 0x000002007a871810 */ /* 0x000fc60007ffe0ff */
[----:B------:R0:W-:Y:S04]  /*ac10*/  STS.U16 [R65+0x2700], R130 ;  /* 0x0027008241007388 */ /* 0x0001e80000000400 */
[----:B------:R-:W-:Y:S01]  /*ac20*/  STS.U16 [R124+0x2740], R127 ;  /* 0x0027407f7c007388 */ /* 0x000fe20000000400 */
[----:B------:R-:W-:-:S03]  /*ac30*/  SHF.L.U32 R144, R135, 0x3, RZ ;  /* 0x0000000387907819 */ /* 0x000fc600000006ff */
[----:B------:R-:W-:Y:S04]  /*ac40*/  STS.U16 [R68+0x2780], R129 ;  /* 0x0027808144007388 */ /* 0x000fe80000000400 */
[----:B------:R-:W-:Y:S04]  /*ac50*/  STS.U16 [R95+0x27c0], R132 ;  /* 0x0027c0845f007388 */ /* 0x000fe80000000400 */
[----:B------:R1:W-:Y:S01]  /*ac60*/  STS.U16 [R94+0x2800], R131 ;  /* 0x002800835e007388 */ /* 0x0003e20000000400 */
[----:B------:R-:W-:-:S03]  /*ac70*/  FFMA.FTZ R61, R36, R137, R61 ;  /* 0x00000089243d7223 */ /* 0x000fc6000001003d */
[----:B------:R2:W-:Y:S04]  /*ac80*/  STS.U16 [R71+0x2840], R134 ;  /* 0x0028408647007388 */ /* 0x0005e80000000400 */
        /* <DEDUP_REMOVED lines=40> */
[----:B0-----:R-:W-:Y:S01]  /*af10*/  HADD2.F32 R65, -RZ, R155.H0_H0 ;  /* 0x2000009bff417230 */ /* 0x001fe20000004100 */
[-C--:B------:R-:W-:Y:S02]  /*af20*/  FMUL.FTZ R191, R2, R103.reuse ;  /* 0x0000006702bf7220 */ /* 0x080fe40000410000 */
[----:B------:R-:W-:Y:S02]  /*af30*/  FMUL.FTZ R192, R0, R103 ;  /* 0x0000006700c07220 */ /* 0x000fe40000410000 */
[----:B-1----:R-:W-:Y:S02]  /*af40*/  FMUL.FTZ R94, R29, R60 ;  /* 0x0000003c1d5e7220 */ /* 0x002fe40000410000 */
        /* <DEDUP_REMOVED lines=23> */
.L_x_1948:
[----:B---34-:R-:W-:Y:S05]  /*b0c0*/  BSYNC B0 ;  /* 0x0000000000007941 */ /* 0x018fea0003800000 */
.L_x_1947:
        /* <DEDUP_REMOVED lines=119> */
.L_x_2059:
        /* <DEDUP_REMOVED lines=68> */
.L_x_2060:
        /* <DEDUP_REMOVED lines=20> */
[----:B-----5:R-:W-:Y:S05]  /*bdc0*/  CALL.REL.NOINC `($__internal_46_$__cuda_sm70_shflsync_idx_p) ;  /* 0x0000af0000007944 */ /* 0x020fea0003c00000 */
.L_x_1953:
[----:B------:R-:W-:Y:S05]  /*bdd0*/  BRA.CONV ~URZ, `(.L_x_1954) ;  /* 0x000000537f007947 */ /* 0x000fea000b800000 */
[----:B-1----:R-:W-:Y:S01]  /*bde0*/  HFMA2.MMA R66, -RZ, RZ, 0, 1.847743988037109375e-06 ;  /* 0x0000001fff427435 */ /* 0x002fe200000001ff */
[----:B------:R-:W-:Y:S02]  /*bdf0*/  MOV R64, R69 ;  /* 0x0000004500407202 */ /* 0x000fe40000000f00 */
[----:B------:R-:W-:Y:S02]  /*be00*/  MOV R247, 0xffffffff ;  /* 0xffffffff00f77802 */ /* 0x000fe40000000f00 */
[----:B------:R-:W-:-:S02]  /*be10*/  MOV R65, 0xbe30 ;  /* 0x0000be3000417802 */ /* 0x000fc40000000f00 */
[----:B0----5:R-:W-:Y:S05]  /*be20*/  CALL.REL.NOINC `($__internal_46_$__cuda_sm70_shflsync_idx_p) ;  /* 0x0000aea000007944 */ /* 0x021fea0003c00000 */
.L_x_1954:
[----:B------:R-:W-:Y:S05]  /*be30*/  BRA.CONV ~URZ, `(.L_x_1955) ;  /* 0x000000537f007947 */ /* 0x000fea000b800000 */
[----:B-1----:R-:W-:Y:S01]  /*be40*/  HFMA2.MMA R66, -RZ, RZ, 0, 1.847743988037109375e-06 ;  /* 0x0000001fff427435 */ /* 0x002fe200000001ff */
[----:B------:R-:W-:-:S02]  /*be50*/  MOV R64, R68 ;  /* 0x0000004400407202 */ /* 0x000fc40000000f00 */
[----:B------:R-:W-:Y:S02]  /*be60*/  MOV R247, 0xffffffff ;  /* 0xffffffff00f77802 */ /* 0x000fe40000000f00 */
[----:B------:R-:W-:Y:S02]  /*be70*/  MOV R65, 0xbe90 ;  /* 0x0000be9000417802 */ /* 0x000fe40000000f00 */
[----:B0----5:R-:W-:Y:S05]  /*be80*/  CALL.REL.NOINC `($__internal_46_$__cuda_sm70_shflsync_idx_p) ;  /* 0x0000ae4000007944 */ /* 0x021fea0003c00000 */
.L_x_1955:
[----:B------:R-:W-:Y:S05]  /*be90*/  BRA.CONV ~URZ, `(.L_x_1956) ;  /* 0x000000537f007947 */ /* 0x000fea000b800000 */
[----:B-1----:R-:W-:Y:S01]  /*bea0*/  HFMA2.MMA R66, -RZ, RZ, 0, 1.847743988037109375e-06 ;  /* 0x0000001fff427435 */ /* 0x002fe200000001ff */
[----:B------:R-:W-:Y:S02]  /*beb0*/  MOV R64, R67 ;  /* 0x0000004300407202 */ /* 0x000fe40000000f00 */
[----:B------:R-:W-:Y:S02]  /*bec0*/  MOV R247, 0xffffffff ;  /* 0xffffffff00f77802 */ /* 0x000fe40000000f00 */
[----:B------:R-:W-:Y:S02]  /*bed0*/  MOV R65, 0xbef0 ;  /* 0x0000bef000417802 */ /* 0x000fe40000000f00 */
[----:B0----5:R-:W-:Y:S05]  /*bee0*/  CALL.REL.NOINC `($__internal_46_$__cuda_sm70_shflsync_idx_p) ;  /* 0x0000ade000007944 */ /* 0x021fea0003c00000 */
.L_x_1956:
        /* <DEDUP_REMOVED lines=9> */
.L_x_2061:
        /* <DEDUP_REMOVED lines=51> */
.L_x_1950:
[----:B------:R-:W-:Y:S05]  /*c2b0*/  BSYNC B0 ;  /* 0x0000000000007941 */ /* 0x000fea0003800000 */
.L_x_1949:
[----:B------:R-:W-:Y:S02]  /*c2c0*/  WARPSYNC 0xffffffff ;  /* 0xffffffff00007948 */ /* 0x000fe40003800000 */
[----:B------:R-:W-:Y:S01]  /*c2d0*/  BAR.SYNC.DEFER_BLOCKING 0x0 ;  /* 0x0000000000007b1d */ /* 0x000fe20000010000 */
[----:B-1---5:R-:W-:-:S04]  /*c2e0*/  FMUL.FTZ R62, R30, R154 ;  /* 0x0000009a1e3e7220 */ /* 0x022fc80000410000 */
        /* <DEDUP_REMOVED lines=21> */
[----:B------:R-:W-:Y:S02]  /*c440*/  FFMA.FTZ R67, R36, R63, R62 ;  /* 0x0000003f24437223 */ /* 0x000fe4000001003e */
[CC--:B------:R-:W-:Y:S02]  /*c450*/  FMUL.FTZ R62, R29.reuse, -R94.reuse ;  /* 0x8000005e1d3e7220 */ /* 0x0c0fe40000410000 */
[-C--:B------:R-:W-:Y:S02]  /*c460*/  FMUL.FTZ R63, R29, R95.reuse ;  /* 0x0000005f1d3f7220 */ /* 0x080fe40000410000 */
[C---:B------:R-:W-:Y:S02]  /*c470*/  FFMA.FTZ R64, R30.reuse, -R95, R62 ;  /* 0x8000005f1e407223 */ /* 0x040fe4000001003e */
        /* <DEDUP_REMOVED lines=10> */
[----:B------:R-:W-:Y:S02]  /*c520*/  FFMA.FTZ R67, R38, R67, R64 ;  /* 0x0000004326437223 */ /* 0x000fe40000010040 */
        /* <DEDUP_REMOVED lines=9> */
[----:B------:R-:W-:Y:S02]  /*c5c0*/  FFMA.FTZ R67, R40, R67, R64 ;  /* 0x0000004328437223 */ /* 0x000fe40000010040 */
        /* <DEDUP_REMOVED lines=104> */
[C---:B------:R-:W-:Y:S02]  /*cc50*/  FFMA.FTZ R63, R80.reuse, R63, R64 ;  /* 0x0000003f503f7223 */ /* 0x040fe40000010040 */
[----:B------:R-:W-:Y:S02]  /*cc60*/  FFMA.FTZ R62, R80, R62, -R65 ;  /* 0x0000003e503e7223 */ /* 0x000fe40000010841 */
[----:B------:R-:W-:-:S02]  /*cc70*/  FMUL.FTZ R65, R81, -R67 ;  /* 0x8000004351417220 */ /* 0x000fc40000410000 */
[C---:B------:R-:W-:Y:S02]  /*cc80*/  FMUL.FTZ R64, R81.reuse, -R60 ;  /* 0x8000003c51407220 */ /* 0x040fe40000410000 */
[C---:B------:R-:W-:Y:S02]  /*cc90*/  FMUL.FTZ R61, R81.reuse, -R63 ;  /* 0x8000003f513d7220 */ /* 0x040fe40000410000 */
[C---:B------:R-:W-:Y:S02]  /*cca0*/  FMUL.FTZ R68, R81.reuse, R200 ;  /* 0x000000c851447220 */ /* 0x040fe40000410000 */
[C---:B------:R-:W-:Y:S01]  /*ccb0*/  FFMA.FTZ R66, R82.reuse, R60, -R65 ;  /* 0x0000003c52427223 */ /* 0x040fe20000010841 */
[----:B------:R-:W-:Y:S01]  /*ccc0*/  MOV R60, 0x3f800000 ;  /* 0x3f800000003c7802 */ /* 0x000fe20000000f00 */
[----:B------:R-:W-:Y:S02]  /*ccd0*/  FFMA.FTZ R67, R82, R67, R64 ;  /* 0x0000004352437223 */ /* 0x000fe40000010040 */
[----:B------:R-:W-:-:S02]  /*cce0*/  FMUL.FTZ R65, R81, -R62 ;  /* 0x8000003e51417220 */ /* 0x000fc40000410000 */
[C---:B------:R-:W-:Y:S01]  /*ccf0*/  FFMA.FTZ R64, R82.reuse, R62, -R61 ;  /* 0x0000003e52407223 */ /* 0x040fe2000001083d */
[----:B------:R-:W-:Y:S01]  /*cd00*/  HFMA2.MMA R61, -RZ, RZ, 0, 0 ;  /* 0x00000000ff3d7435 */ /* 0x000fe200000001ff */
[CC--:B------:R-:W-:Y:S02]  /*cd10*/  FFMA.FTZ R68, R82.reuse, R209.reuse, -R68 ;  /* 0x000000d152447223 */ /* 0x0c0fe40000010844 */
[----:B------:R-:W-:Y:S02]  /*cd20*/  FMUL.FTZ R69, R81, R209 ;  /* 0x000000d151457220 */ /* 0x000fe40000410000 */
[C---:B------:R-:W-:Y:S02]  /*cd30*/  FFMA.FTZ R65, R82.reuse, R63, R65 ;  /* 0x0000003f52417223 */ /* 0x040fe40000010041 */
[----:B------:R-:W-:Y:S01]  /*cd40*/  CS2R R62, SRZ ;  /* 0x00000000003e7805 */ /* 0x000fe2000001ff00 */
[----:B------:R-:W-:Y:S02]  /*cd50*/  FADD.FTZ R210, R75, R68 ;  /* 0x000000444bd27221 */ /* 0x000fe40000010000 */
[----:B------:R-:W-:-:S02]  /*cd60*/  FFMA.FTZ R69, R82, R200, R69 ;  /* 0x000000c852457223 */ /* 0x000fc40000010045 */
[----:B------:R-:W-:Y:S01]  /*cd70*/  FADD.FTZ R67, -R124, R67 ;  /* 0x000000437c437221 */ /* 0x000fe20000010100 */
[----:B------:R-:W1:Y:S01]  /*cd80*/  @!P0 LDS.128 R60, [UR28+0xee80] ;  /* 0x00ee801cff3c8984 */ /* 0x000e620008000c00 */
[----:B------:R-:W-:Y:S01]  /*cd90*/  FADD.FTZ R66, R123, R66 ;  /* 0x000000427b427221 */ /* 0x000fe20000010000 */
[----:B------:R-:W-:Y:S01]  /*cda0*/  ISETP.GT.U32.AND P0, PT, R122, 0x1f, PT ;  /* 0x0000001f7a00780c */ /* 0x000fe20003f04070 */
[----:B------:R-:W-:Y:S02]  /*cdb0*/  FADD.FTZ R211, R76, R69 ;  /* 0x000000454cd37221 */ /* 0x000fe40000010000 */
        /* <DEDUP_REMOVED lines=8> */
[----:B------:R-:W-:-:S04]  /*ce40*/  FFMA.FTZ R65, R58, R213, -R64 ;  /* 0x000000d53a417223 */ /* 0x000fc80000010840 */
[----:B------:R-:W-:Y:S02]  /*ce50*/  FADD.FTZ R168, R168, R65 ;  /* 0x00000041a8a87221 */ /* 0x000fe40000010000 */
[----:B------:R-:W-:-:S04]  /*ce60*/  FMUL.FTZ R65, R57, R213 ;  /* 0x000000d539417220 */ /* 0x000fc80000410000 */
[----:B------:R-:W-:Y:S02]  /*ce70*/  FFMA.FTZ R214, R58, R212, R65 ;  /* 0x000000d43ad67223 */ /* 0x000fe40000010041 */
[----:B------:R-:W-:Y:S02]  /*ce80*/  FMUL.FTZ R65, R55, R168 ;  /* 0x000000a837417220 */ /* 0x000fe40000410000 */
[----:B------:R-:W-:-:S04]  /*ce90*/  FADD.FTZ R214, R79, R214 ;  /* 0x000000d64fd67221 */ /* 0x000fc80000010000 */
[CC--:B------:R-:W-:Y:S02]  /*cea0*/  FFMA.FTZ R64, R56.reuse, R214.reuse, R65 ;  /* 0x000000d638407223 */ /* 0x0c0fe40000010041 */
[----:B------:R-:W-:Y:S02]  /*ceb0*/  FMUL.FTZ R65, R55, R214 ;  /* 0x000000d637417220 */ /* 0x000fe40000410000 */
[----:B------:R-:W-:Y:S02]  /*cec0*/  FADD.FTZ R169, R169, R64 ;  /* 0x00000040a9a97221 */ /* 0x000fe40000010000 */
        /* <DEDUP_REMOVED lines=109> */
[----:B------:R1:W2:Y:S02]  /*d5a0*/  SHFL.DOWN PT, R67, R71, 0x1, 0x1f ;  /* 0x08201f0047437f89 */ /* 0x0002a400000e0000 */
.L_x_2062:
[----:B------:R-:W-:Y:S05]  /*d5b0*/  BRA.DIV ~URZ, `(.L_x_1961) ;  /* 0x000088b27f007947 */ /* 0x000fea000b800000 */
[----:B------:R-:W3:Y:S04]  /*d5c0*/  SHFL.DOWN PT, R69, R69, 0x1, 0x1f ;  /* 0x08201f0045457f89 */ /* 0x000ee800000e0000 */
[----:B------:R4:W0:Y:S04]  /*d5d0*/  SHFL.DOWN PT, R73, R68, 0x1, 0x1f ;  /* 0x08201f0044497f89 */ /* 0x00082800000e0000 */
[----:B------:R4:W1:Y:S02]  /*d5e0*/  SHFL.DOWN PT, R64, R70, 0x1, 0x1f ;  /* 0x08201f0046407f89 */ /* 0x00086400000e0000 */
.L_x_2063:
[----:B------:R-:W-:Y:S01]  /*d5f0*/  BSSY B1, `(.L_x_1962) ;  /* 0x000000d000017945 */ /* 0x000fe20003800000 */
[----:B------:R-:W-:Y:S05]  /*d600*/  @!P0 BRA `(.L_x_1963) ;  /* 0x000000b000008947 */ /* 0x000fea0003800000 */
[----:B-1----:R-:W-:-:S04]  /*d610*/  FMUL.FTZ R65, R74, R64 ;  /* 0x000000404a417220 */ /* 0x002fc80000410000 */
[CC--:B0-----:R-:W-:Y:S02]  /*d620*/  FFMA.FTZ R65, R71.reuse, R73.reuse, -R65 ;  /* 0x0000004947417223 */ /* 0x0c1fe40000010841 */
[----:B------:R-:W-:Y:S02]  /*d630*/  FMUL.FTZ R73, R74, R73 ;  /* 0x000000494a497220 */ /* 0x000fe40000410000 */
[----:B----4-:R-:W-:Y:S02]  /*d640*/  FADD.FTZ R68, R68, R65 ;  /* 0x0000004144447221 */ /* 0x010fe40000010000 */
[----:B------:R-:W-:Y:S02]  /*d650*/  FFMA.FTZ R73, R71, R64, R73 ;  /* 0x0000004047497223 */ /* 0x000fe40000010049 */
[C---:B---3--:R-:W-:Y:S02]  /*d660*/  FMUL.FTZ R64, R74.reuse, R69 ;  /* 0x000000454a407220 */ /* 0x048fe40000410000 */
[----:B--2---:R-:W-:-:S02]  /*d670*/  FMUL.FTZ R74, R74, R67 ;  /* 0x000000434a4a7220 */ /* 0x004fc40000410000 */
[C---:B------:R-:W-:Y:S02]  /*d680*/  FFMA.FTZ R64, R71.reuse, R67, -R64 ;  /* 0x0000004347407223 */ /* 0x040fe40000010840 */
[----:B------:R-:W-:Y:S02]  /*d690*/  FFMA.FTZ R74, R71, R69, R74 ;  /* 0x00000045474a7223 */ /* 0x000fe4000001004a */
[----:B------:R-:W-:Y:S01]  /*d6a0*/  FADD.FTZ R72, R72, R73 ;  /* 0x0000004948487221 */ /* 0x000fe20000010000 */
[----:B------:R-:W-:Y:S02]  /*d6b0*/  MOV R71, R64 ;  /* 0x0000004000477202 */ /* 0x000fe40000000f00 */
.L_x_1963:
[----:B------:R-:W-:Y:S05]  /*d6c0*/  BSYNC B1 ;  /* 0x0000000000017941 */ /* 0x000fea0003800000 */
.L_x_1962:
[----:B------:R-:W-:Y:S01]  /*d6d0*/  ISETP.GT.U32.AND P0, PT, R238, 0x1d, PT ;  /* 0x0000001dee00780c */ /* 0x000fe20003f04070 */
[----:B------:R-:W-:Y:S05]  /*d6e0*/  BRA.DIV ~URZ, `(.L_x_1964) ;  /* 0x000088e27f007947 */ /* 0x000fea000b800000 */
[----:B--2---:R2:W4:Y:S04]  /*d6f0*/  SHFL.DOWN PT, R67, R71, 0x2, 0x1f ;  /* 0x08401f0047437f89 */ /* 0x00452800000e0000 */
[----:B---3--:R2:W3:Y:S04]  /*d700*/  SHFL.DOWN PT, R69, R74, 0x2, 0x1f ;  /* 0x08401f004a457f89 */ /* 0x0084e800000e0000 */
[----:B----4-:R2:W4:Y:S04]  /*d710*/  SHFL.DOWN PT, R70, R68, 0x2, 0x1f ;  /* 0x08401f0044467f89 */ /* 0x01052800000e0000 */
[----:B-1----:R2:W1:Y:S02]  /*d720*/  SHFL.DOWN PT, R64, R72, 0x2, 0x1f ;  /* 0x08401f0048407f89 */ /* 0x00246400000e0000 */
.L_x_2064:
[----:B------:R-:W-:Y:S01]  /*d730*/  BSSY B1, `(.L_x_1965) ;  /* 0x000000d000017945 */ /* 0x000fe20003800000 */
[----:B------:R-:W-:Y:S05]  /*d740*/  @P0 BRA `(.L_x_1966) ;  /* 0x000000b000000947 */ /* 0x000fea0003800000 */
[----:B-1----:R-:W-:-:S04]  /*d750*/  FMUL.FTZ R65, R74, R64 ;  /* 0x000000404a417220 */ /* 0x002fc80000410000 */
[CC--:B----4-:R-:W-:Y:S02]  /*d760*/  FFMA.FTZ R65, R71.reuse, R70.reuse, -R65 ;  /* 0x0000004647417223 */ /* 0x0d0fe40000010841 */
[----:B------:R-:W-:Y:S02]  /*d770*/  FMUL.FTZ R70, R74, R70 ;  /* 0x000000464a467220 */ /* 0x000fe40000410000 */
[----:B--2---:R-:W-:Y:S02]  /*d780*/  FADD.FTZ R68, R68, R65 ;  /* 0x0000004144447221 */ /* 0x004fe40000010000 */
[----:B------:R-:W-:Y:S02]  /*d790*/  FFMA.FTZ R70, R71, R64, R70 ;  /* 0x0000004047467223 */ /* 0x000fe40000010046 */
[C---:B---3--:R-:W-:Y:S02]  /*d7a0*/  FMUL.FTZ R64, R74.reuse, R69 ;  /* 0x000000454a407220 */ /* 0x048fe40000410000 */
[----:B------:R-:W-:-:S02]  /*d7b0*/  FMUL.FTZ R74, R74, R67 ;  /* 0x000000434a4a7220 */ /* 0x000fc40000410000 */
[C---:B------:R-:W-:Y:S02]  /*d7c0*/  FFMA.FTZ R64, R71.reuse, R67, -R64 ;  /* 0x0000004347407223 */ /* 0x040fe40000010840 */
[----:B------:R-:W-:Y:S02]  /*d7d0*/  FFMA.FTZ R74, R71, R69, R74 ;  /* 0x00000045474a7223 */ /* 0x000fe4000001004a */
[----:B------:R-:W-:Y:S01]  /*d7e0*/  FADD.FTZ R72, R72, R70 ;  /* 0x0000004648487221 */ /* 0x000fe20000010000 */
[----:B------:R-:W-:Y:S02]  /*d7f0*/  MOV R71, R64 ;  /* 0x0000004000477202 */ /* 0x000fe40000000f00 */
.L_x_1966:
[----:B------:R-:W-:Y:S05]  /*d800*/  BSYNC B1 ;  /* 0x0000000000017941 */ /* 0x000fea0003800000 */
.L_x_1965:
[----:B------:R-:W-:Y:S01]  /*d810*/  ISETP.GT.U32.AND P0, PT, R238, 0x1b, PT ;  /* 0x0000001bee00780c */ /* 0x000fe20003f04070 */
[----:B------:R-:W-:Y:S10]  /*d820*/  BRA.DIV ~URZ, `(.L_x_1967) ;  /* 0x000089727f007947 */ /* 0x000ff4000b800000 */
[----:B------:R2:W4:Y:S02]  /*d830*/  SHFL.DOWN PT, R67, R71, 0x4, 0x1f ;  /* 0x08801f0047437f89 */ /* 0x00052400000e0000 */
.L_x_2065:
[----:B------:R-:W-:Y:S05]  /*d840*/  BRA.DIV ~URZ, `(.L_x_1968) ;  /* 0x000089d27f007947 */ /* 0x000fea000b800000 */
[----:B---3--:R3:W2:Y:S04]  /*d850*/  SHFL.DOWN PT, R69, R74, 0x4, 0x1f ;  /* 0x08801f004a457f89 */ /* 0x0086a800000e0000 */
[----:B----4-:R3:W4:Y:S04]  /*d860*/  SHFL.DOWN PT, R70, R68, 0x4, 0x1f ;  /* 0x08801f0044467f89 */ /* 0x01072800000e0000 */
[----:B-1----:R3:W1:Y:S02]  /*d870*/  SHFL.DOWN PT, R64, R72, 0x4, 0x1f ;  /* 0x08801f0048407f89 */ /* 0x00266400000e0000 */
.L_x_2066:
[----:B------:R-:W-:Y:S01]  /*d880*/  BSSY B1, `(.L_x_1969) ;  /* 0x000000d000017945 */ /* 0x000fe20003800000 */
[----:B------:R-:W-:Y:S05]  /*d890*/  @P0 BRA `(.L_x_1970) ;  /* 0x000000b000000947 */ /* 0x000fea0003800000 */
[----:B-1----:R-:W-:-:S04]  /*d8a0*/  FMUL.FTZ R65, R74, R64 ;  /* 0x000000404a417220 */ /* 0x002fc80000410000 */
[CC--:B----4-:R-:W-:Y:S02]  /*d8b0*/  FFMA.FTZ R65, R71.reuse, R70.reuse, -R65 ;  /* 0x0000004647417223 */ /* 0x0d0fe40000010841 */
[----:B------:R-:W-:Y:S02]  /*d8c0*/  FMUL.FTZ R70, R74, R70 ;  /* 0x000000464a467220 */ /* 0x000fe40000410000 */
[----:B--23--:R-:W-:Y:S02]  /*d8d0*/  FADD.FTZ R68, R68, R65 ;  /* 0x0000004144447221 */ /* 0x00cfe40000010000 */
[----:B------:R-:W-:Y:S02]  /*d8e0*/  FFMA.FTZ R70, R71, R64, R70 ;  /* 0x0000004047467223 */ /* 0x000fe40000010046 */
[C---:B------:R-:W-:Y:S02]  /*d8f0*/  FMUL.FTZ R64, R74.reuse, R69 ;  /* 0x000000454a407220 */ /* 0x040fe40000410000 */
[----:B------:R-:W-:-:S02]  /*d900*/  FMUL.FTZ R74, R74, R67 ;  /* 0x000000434a4a7220 */ /* 0x000fc40000410000 */
[C---:B------:R-:W-:Y:S02]  /*d910*/  FFMA.FTZ R64, R71.reuse, R67, -R64 ;  /* 0x0000004347407223 */ /* 0x040fe40000010840 */
[----:B------:R-:W-:Y:S02]  /*d920*/  FFMA.FTZ R74, R71, R69, R74 ;  /* 0x00000045474a7223 */ /* 0x000fe4000001004a */
[----:B------:R-:W-:Y:S01]  /*d930*/  FADD.FTZ R72, R72, R70 ;  /* 0x0000004648487221 */ /* 0x000fe20000010000 */
[----:B------:R-:W-:Y:S02]  /*d940*/  MOV R71, R64 ;  /* 0x0000004000477202 */ /* 0x000fe40000000f00 */
.L_x_1970:
[----:B------:R-:W-:Y:S05]  /*d950*/  BSYNC B1 ;  /* 0x0000000000017941 */ /* 0x000fea0003800000 */
.L_x_1969:
[----:B------:R-:W-:Y:S01]  /*d960*/  ISETP.GT.U32.AND P0, PT, R238, 0x17, PT ;  /* 0x00000017ee00780c */ /* 0x000fe20003f04070 */
[----:B------:R-:W-:Y:S05]  /*d970*/  BRA.DIV ~URZ, `(.L_x_1971) ;  /* 0x00008a027f007947 */ /* 0x000fea000b800000 */
[----:B------:R3:W4:Y:S04]  /*d980*/  SHFL.DOWN PT, R67, R71, 0x8, 0x1f ;  /* 0x09001f0047437f89 */ /* 0x00072800000e0000 */
[----:B--2---:R3:W2:Y:S04]  /*d990*/  SHFL.DOWN PT, R69, R74, 0x8, 0x1f ;  /* 0x09001f004a457f89 */ /* 0x0046a800000e0000 */
[----:B----4-:R3:W4:Y:S04]  /*d9a0*/  SHFL.DOWN PT, R70, R68, 0x8, 0x1f ;  /* 0x09001f0044467f89 */ /* 0x01072800000e0000 */
[----:B-1----:R3:W1:Y:S02]  /*d9b0*/  SHFL.DOWN PT, R64, R72, 0x8, 0x1f ;  /* 0x09001f0048407f89 */ /* 0x00266400000e0000 */
.L_x_2067:
[----:B------:R-:W-:Y:S01]  /*d9c0*/  BSSY B1, `(.L_x_1972) ;  /* 0x000000d000017945 */ /* 0x000fe20003800000 */
[----:B------:R-:W-:Y:S05]  /*d9d0*/  @P0 BRA `(.L_x_1973) ;  /* 0x000000b000000947 */ /* 0x000fea0003800000 */
[----:B-1----:R-:W-:-:S04]  /*d9e0*/  FMUL.FTZ R65, R74, R64 ;  /* 0x000000404a417220 */ /* 0x002fc80000410000 */
[CC--:B----4-:R-:W-:Y:S02]  /*d9f0*/  FFMA.FTZ R65, R71.reuse, R70.reuse, -R65 ;  /* 0x0000004647417223 */ /* 0x0d0fe40000010841 */
[----:B------:R-:W-:Y:S02]  /*da00*/  FMUL.FTZ R70, R74, R70 ;  /* 0x000000464a467220 */ /* 0x000fe40000410000 */
[----:B---3--:R-:W-:Y:S02]  /*da10*/  FADD.FTZ R68, R68, R65 ;  /* 0x0000004144447221 */ /* 0x008fe40000010000 */
[----:B------:R-:W-:Y:S02]  /*da20*/  FFMA.FTZ R70, R71, R64, R70 ;  /* 0x0000004047467223 */ /* 0x000fe40000010046 */
[C---:B--2---:R-:W-:Y:S02]  /*da30*/  FMUL.FTZ R64, R74.reuse, R69 ;  /* 0x000000454a407220 */ /* 0x044fe40000410000 */
[----:B------:R-:W-:-:S02]  /*da40*/  FMUL.FTZ R74, R74, R67 ;  /* 0x000000434a4a7220 */ /* 0x000fc40000410000 */
[C---:B------:R-:W-:Y:S02]  /*da50*/  FFMA.FTZ R64, R71.reuse, R67, -R64 ;  /* 0x0000004347407223 */ /* 0x040fe40000010840 */
[----:B------:R-:W-:Y:S02]  /*da60*/  FFMA.FTZ R74, R71, R69, R74 ;  /* 0x00000045474a7223 */ /* 0x000fe4000001004a */
[----:B------:R-:W-:Y:S01]  /*da70*/  FADD.FTZ R72, R72, R70 ;  /* 0x0000004648487221 */ /* 0x000fe20000010000 */
[----:B------:R-:W-:Y:S02]  /*da80*/  MOV R71, R64 ;  /* 0x0000004000477202 */ /* 0x000fe40000000f00 */
.L_x_1973:
[----:B------:R-:W-:Y:S05]  /*da90*/  BSYNC B1 ;  /* 0x0000000000017941 */ /* 0x000fea0003800000 */
.L_x_1972:
[----:B------:R-:W-:Y:S01]  /*daa0*/  ISETP.GT.U32.AND P0, PT, R238, 0xf, PT ;  /* 0x0000000fee00780c */ /* 0x000fe20003f04070 */
[----:B------:R-:W-:Y:S10]  /*dab0*/  BRA.DIV ~URZ, `(.L_x_1974) ;  /* 0x00008a927f007947 */ /* 0x000ff4000b800000 */
[----:B------:R3:W4:Y:S02]  /*dac0*/  SHFL.DOWN PT, R67, R71, 0x10, 0x1f ;  /* 0x0a001f0047437f89 */ /* 0x00072400000e0000 */
.L_x_2068:
[----:B------:R-:W-:Y:S05]  /*dad0*/  BRA.DIV ~URZ, `(.L_x_1975) ;  /* 0x00008af27f007947 */ /* 0x000fea000b800000 */
[----:B--2---:R2:W3:Y:S04]  /*dae0*/  SHFL.DOWN PT, R69, R74, 0x10, 0x1f ;  /* 0x0a001f004a457f89 */ /* 0x0044e800000e0000 */
[----:B----4-:R2:W4:Y:S04]  /*daf0*/  SHFL.DOWN PT, R70, R68, 0x10, 0x1f ;  /* 0x0a001f0044467f89 */ /* 0x01052800000e0000 */
[----:B-1----:R2:W1:Y:S02]  /*db00*/  SHFL.DOWN PT, R64, R72, 0x10, 0x1f ;  /* 0x0a001f0048407f89 */ /* 0x00246400000e0000 */
.L_x_2069:
        /* <DEDUP_REMOVED lines=13> */
.L_x_1977:
[----:B------:R-:W-:Y:S05]  /*dbe0*/  BSYNC B1 ;  /* 0x0000000000017941 */ /* 0x000fea0003800000 */
.L_x_1976:
[----:B------:R-:W-:Y:S05]  /*dbf0*/  BRA.DIV ~URZ, `(.L_x_1978) ;  /* 0x00008b327f007947 */ /* 0x000fea000b800000 */
[----:B-1----:R-:W1:Y:S04]  /*dc00*/  SHFL.IDX PT, R64, R74, RZ, 0x1f ;  /* 0x00001fff4a407589 */ /* 0x002e6800000e0000 */
[----:B----4-:R-:W4:Y:S04]  /*dc10*/  SHFL.IDX PT, R70, R71, RZ, 0x1f ;  /* 0x00001fff47467589 */ /* 0x010f2800000e0000 */
[----:B---3--:R-:W3:Y:S04]  /*dc20*/  SHFL.IDX PT, R69, R68, RZ, 0x1f ;  /* 0x00001fff44457589 */ /* 0x008ee800000e0000 */
[----:B------:R-:W2:Y:S04]  /*dc30*/  SHFL.IDX PT, R67, R72, RZ, 0x1f ;  /* 0x00001fff48437589 */ /* 0x000ea800000e0000 */
[----:B0-----:R-:W0:Y:S04]  /*dc40*/  SHFL.IDX PT, R73, R62, RZ, 0x1f ;  /* 0x00001fff3e497589 */ /* 0x001e2800000e0000 */
[----:B------:R-:W0:Y:S04]  /*dc50*/  SHFL.IDX PT, R247, R63, RZ, 0x1f ;  /* 0x00001fff3ff77589 */ /* 0x000e2800000e0000 */
[----:B------:R-:W0:Y:S01]  /*dc60*/  SHFL.DOWN PT, R71, R71, 0x1, 0x1f ;  /* 0x08201f0047477f89 */ /* 0x000e2200000e0000 */
[----:B-1----:R-:W-:-:S02]  /*dc70*/  FMUL.FTZ R75, R63, R64 ;  /* 0x000000403f4b7220 */ /* 0x002fc40000410000 */
[----:B------:R-:W-:Y:S01]  /*dc80*/  FMUL.FTZ R76, R62, R64 ;  /* 0x000000403e4c7220 */ /* 0x000fe20000410000 */
[----:B--2---:R-:W1:Y:S01]  /*dc90*/  SHFL.DOWN PT, R74, R74, 0x1, 0x1f ;  /* 0x08201f004a4a7f89 */ /* 0x004e6200000e0000 */
[C---:B----4-:R-:W-:Y:S02]  /*dca0*/  FMUL.FTZ R78, R60.reuse, R70 ;  /* 0x000000463c4e7220 */ /* 0x050fe40000410000 */
[----:B------:R-:W-:Y:S01]  /*dcb0*/  FMUL.FTZ R77, R60, R64 ;  /* 0x000000403c4d7220 */ /* 0x000fe20000410000 */
[----:B------:R-:W2:Y:S01]  /*dcc0*/  SHFL.DOWN PT, R68, R68, 0x1, 0x1f ;  /* 0x08201f0044447f89 */ /* 0x000ea200000e0000 */
[-C--:B------:R-:W-:Y:S02]  /*dcd0*/  FFMA.FTZ R75, R62, R70.reuse, -R75 ;  /* 0x000000463e4b7223 */ /* 0x080fe4000001084b */
[----:B------:R-:W-:Y:S01]  /*dce0*/  FFMA.FTZ R76, R63, R70, R76 ;  /* 0x000000463f4c7223 */ /* 0x000fe2000001004c */
[----:B------:R-:W4:Y:S04]  /*dcf0*/  SHFL.DOWN PT, R72, R72, 0x1, 0x1f ;  /* 0x08201f0048487f89 */ /* 0x000f2800000e0000 */
[----:B------:R-:W0:Y:S04]  /*dd00*/  SHFL.IDX PT, R79, R61, RZ, 0x1f ;  /* 0x00001fff3d4f7589 */ /* 0x000e2800000e0000 */
[----:B------:R5:W0:Y:S02]  /*dd10*/  SHFL.IDX PT, R246, R60, RZ, 0x1f ;  /* 0x00001fff3cf67589 */ /* 0x000a2400000e0000 */
[----:B-----5:R-:W-:-:S02]  /*dd20*/  FMUL.FTZ R60, R61, R64 ;  /* 0x000000403d3c7220 */ /* 0x020fc40000410000 */
.L_x_2070:
[----:B-1-3--:R-:W-:Y:S01]  /*dd30*/  ISETP.NE.AND P0, PT, R122, 0x1f, PT ;  /* 0x0000001f7a00780c */ /* 0x00afe20003f05270 */
        /* <DEDUP_REMOVED lines=18> */
[----:B--2---:R-:W-:-:S02]  /*de60*/  FADD.FTZ R66, R69, R68 ;  /* 0x0000004445427221 */ /* 0x004fc40000010000 */
[----:B----4-:R-:W-:Y:S02]  /*de70*/  FADD.FTZ R67, R67, R72 ;  /* 0x0000004843437221 */ /* 0x010fe40000010000 */
.L_x_1980:
[----:B------:R-:W-:Y:S05]  /*de80*/  BSYNC B1 ;  /* 0x0000000000017941 */ /* 0x000fea0003800000 */
.L_x_1979:
[----:B----4-:R-:W0:Y:S04]  /*de90*/  LDS.128 R72, [R236+0xd0b0] ;  /* 0x00d0b000ec487984 */ /* 0x010e280000000c00 */
[----:B------:R-:W-:Y:S01]  /*dea0*/  STS.128 [R236+0xd0b0], R64 ;  /* 0x00d0b040ec007388 */ /* 0x000fe20000000c00 */
[C---:B0-----:R-:W-:Y:S02]  /*deb0*/  FMUL.FTZ R70, R73.reuse, R67 ;  /* 0x0000004349467220 */ /* 0x041fe40000410000 */
[C---:B------:R-:W-:Y:S02]  /*dec0*/  FMUL.FTZ R71, R73.reuse, R66 ;  /* 0x0000004249477220 */ /* 0x040fe40000410000 */
[C---:B--2---:R-:W-:Y:S02]  /*ded0*/  FMUL.FTZ R68, R73.reuse, R65 ;  /* 0x0000004149447220 */ /* 0x044fe40000410000 */
        /* <DEDUP_REMOVED lines=32> */
.L_x_1959:
[----:B-1----:R-:W-:Y:S05]  /*e0e0*/  BSYNC B0 ;  /* 0x0000000000007941 */ /* 0x002fea0003800000 */
.L_x_1958:
        /* <DEDUP_REMOVED lines=13> */
[----:B------:R-:W-:Y:S02]  /*e1c0*/  FFMA.FTZ R64, R64, R94, -R95 ;  /* 0x0000005e40407223 */ /* 0x000fe4000001085f */
[----:B------:R-:W-:-:S02]  /*e1d0*/  FADD.FTZ R154, -R154, R65 ;  /* 0x000000419a9a7221 */ /* 0x000fc40000010100 */
[----:B------:R-:W-:Y:S02]  /*e1e0*/  FADD.FTZ R153, R153, R64 ;  /* 0x0000004099997221 */ /* 0x000fe40000010000 */
[CC--:B------:R-:W-:Y:S02]  /*e1f0*/  FMUL.FTZ R64, R29.reuse, -R154.reuse ;  /* 0x8000009a1d407220 */ /* 0x0c0fe40000410000 */
[----:B------:R-:W-:Y:S02]  /*e200*/  FMUL.FTZ R29, R29, -R153 ;  /* 0x800000991d1d7220 */ /* 0x000fe40000410000 */
[-C--:B------:R-:W-:Y:S02]  /*e210*/  FMUL.FTZ R62, R0, R154.reuse ;  /* 0x0000009a003e7220 */ /* 0x080fe40000410000 */
[----:B------:R-:W-:Y:S02]  /*e220*/  FFMA.FTZ R65, R30, R154, R29 ;  /* 0x0000009a1e417223 */ /* 0x000fe4000001001d */
[----:B------:R-:W-:-:S02]  /*e230*/  FFMA.FTZ R29, R0, -R61, R192 ;  /* 0x8000003d001d7223 */ /* 0x000fc400000100c0 */
[C---:B------:R-:W-:Y:S02]  /*e240*/  FFMA.FTZ R0, R2.reuse, -R61, R191 ;  /* 0x8000003d02007223 */ /* 0x040fe400000100bf */
[----:B------:R-:W-:Y:S02]  /*e250*/  FMUL.FTZ R61, R153, UR34 ;  /* 0x00000022993d7c20 */ /* 0x000fe40008410000 */
[-C--:B------:R-:W-:Y:S02]  /*e260*/  FFMA.FTZ R62, R2, R153.reuse, R62 ;  /* 0x00000099023e7223 */ /* 0x080fe4000001003e */
[----:B------:R-:W-:Y:S02]  /*e270*/  FMUL.FTZ R2, R154, UR34 ;  /* 0x000000229a027c20 */ /* 0x000fe40008410000 */
[----:B------:R-:W-:Y:S02]  /*e280*/  FFMA.FTZ R64, R30, R153, -R64 ;  /* 0x000000991e407223 */ /* 0x000fe40000010840 */
[----:B------:R-:W-:-:S02]  /*e290*/  FFMA.FTZ R30, R154, UR33, -R61 ;  /* 0x000000219a1e7c23 */ /* 0x000fc4000801083d */
[----:B------:R-:W-:Y:S02]  /*e2a0*/  FADD.FTZ R61, -R152, R65 ;  /* 0x00000041983d7221 */ /* 0x000fe40000010100 */
[C---:B------:R-:W-:Y:S02]  /*e2b0*/  FFMA.FTZ R63, R153.reuse, UR33, R2 ;  /* 0x00000021993f7c23 */ /* 0x040fe40008010002 */
[-C--:B------:R-:W-:Y:S02]  /*e2c0*/  FMUL.FTZ R65, R154, R103.reuse ;  /* 0x000000679a417220 */ /* 0x080fe40000410000 */
[----:B------:R-:W-:Y:S02]  /*e2d0*/  FMUL.FTZ R153, R153, R103 ;  /* 0x0000006799997220 */ /* 0x000fe40000410000 */
[C---:B------:R-:W-:Y:S02]  /*e2e0*/  FMUL.FTZ R30, R29.reuse, R30 ;  /* 0x0000001e1d1e7220 */ /* 0x040fe40000410000 */
[----:B------:R-:W-:-:S02]  /*e2f0*/  FMUL.FTZ R2, R29, R65 ;  /* 0x000000411d027220 */ /* 0x000fc40000410000 */
[----:B------:R-:W-:Y:S02]  /*e300*/  FMUL.FTZ R29, R29, R153 ;  /* 0x000000991d1d7220 */ /* 0x000fe40000410000 */
[C---:B------:R-:W-:Y:S02]  /*e310*/  FFMA.FTZ R63, R0.reuse, R63, R30 ;  /* 0x0000003f003f7223 */ /* 0x040fe4000001001e */
[----:B------:R-:W-:Y:S02]  /*e320*/  FADD.FTZ R151, R151, R64 ;  /* 0x0000004097977221 */ /* 0x000fe40000010000 */
[C---:B------:R-:W-:Y:S02]  /*e330*/  FFMA.FTZ R2, R0.reuse, R153, R2 ;  /* 0x0000009900027223 */ /* 0x040fe40000010002 */
[----:B------:R-:W-:Y:S02]  /*e340*/  FFMA.FTZ R0, R0, R65, -R29 ;  /* 0x0000004100007223 */ /* 0x000fe4000001081d */
[----:B------:R-:W-:-:S02]  /*e350*/  FMUL.FTZ R29, R60, R153 ;  /* 0x000000993c1d7220 */ /* 0x000fc40000410000 */
[C---:B------:R-:W-:Y:S01]  /*e360*/  FMUL.FTZ R30, R60.reuse, R65 ;  /* 0x000000413c1e7220 */ /* 0x040fe20000410000 */
[----:B------:R-:W-:Y:S01]  /*e370*/  HADD2.F32 R65, -RZ, R156.H0_H0 ;  /* 0x2000009cff417230 */ /* 0x000fe20000004100 */
[----:B------:R-:W-:Y:S02]  /*e380*/  FFMA.FTZ R63, R60, R62, R63 ;  /* 0x0000003e3c3f7223 */ /* 0x000fe4000001003f */
[C---:B------:R-:W-:Y:S02]  /*e390*/  FMUL.FTZ R60, R35.reuse, -R61 ;  /* 0x8000003d233c7220 */ /* 0x040fe40000410000 */
[-C--:B------:R-:W-:Y:S02]  /*e3a0*/  FMUL.FTZ R35, R35, -R151.reuse ;  /* 0x8000009723237220 */ /* 0x080fe40000410000 */
[C---:B------:R-:W-:Y:S02]  /*e3b0*/  FFMA.FTZ R60, R36.reuse, R151, -R60 ;  /* 0x00000097243c7223 */ /* 0x040fe4000001083c */
[----:B------:R-:W-:-:S02]  /*e3c0*/  FFMA.FTZ R35, R36, R61, R35 ;  /* 0x0000003d24237223 */ /* 0x000fc40000010023 */
[----:B------:R-:W-:Y:S02]  /*e3d0*/  FMUL.FTZ R36, R4, R61 ;  /* 0x0000003d04247220 */ /* 0x000fe40000410000 */
[----:B------:R-:W-:Y:S02]  /*e3e0*/  FFMA.FTZ R219, R62, R103, R219 ;  /* 0x000000673edb7223 */ /* 0x000fe400000100db */
[----:B------:R-:W-:Y:S02]  /*e3f0*/  FFMA.FTZ R67, R3, R151, R36 ;  /* 0x0000009703437223 */ /* 0x000fe40000010024 */
[----:B------:R-:W-:Y:S02]  /*e400*/  FMUL.FTZ R36, R151, UR34 ;  /* 0x0000002297247c20 */ /* 0x000fe40008410000 */
[----:B------:R-:W-:Y:S02]  /*e410*/  FMUL.FTZ R62, R65, R104 ;  /* 0x00000068413e7220 */ /* 0x000fe40000410000 */
[----:B------:R-:W-:-:S02]  /*e420*/  FFMA.FTZ R69, R61, UR33, -R36 ;  /* 0x000000213d457c23 */ /* 0x000fc40008010824 */
[-C--:B------:R-:W-:Y:S02]  /*e430*/  FFMA.FTZ R64, R4, -R62.reuse, R189 ;  /* 0x8000003e04407223 */ /* 0x080fe400000100bd */
[----:B------:R-:W-:Y:S02]  /*e440*/  FMUL.FTZ R36, R61, UR34 ;  /* 0x000000223d247c20 */ /* 0x000fe40008410000 */
[----:B------:R-:W-:Y:S02]  /*e450*/  FFMA.FTZ R4, R3, -R62, R190 ;  /* 0x8000003e03047223 */ /* 0x000fe400000100be */
[----:B------:R-:W-:Y:S02]  /*e460*/  FFMA.FTZ R3, R151, UR33, R36 ;  /* 0x0000002197037c23 */ /* 0x000fe40008010024 */
[----:B------:R-:W-:Y:S02]  /*e470*/  FMUL.FTZ R69, R64, R69 ;  /* 0x0000004540457220 */ /* 0x000fe40000410000 */
[----:B------:R-:W-:-:S02]  /*e480*/  FADD.FTZ R150, -R150, R35 ;  /* 0x0000002396967221 */ /* 0x000fc40000010100 */
[-C--:B------:R-:W-:Y:S02]  /*e490*/  FMUL.FTZ R61, R61, R104.reuse ;  /* 0x000000683d3d7220 */ /* 0x080fe40000410000 */
[----:B------:R-:W-:Y:S02]  /*e4a0*/  FMUL.FTZ R35, R151, R104 ;  /* 0x0000006897237220 */ /* 0x000fe40000410000 */
[----:B------:R-:W-:Y:S02]  /*e4b0*/  FFMA.FTZ R62, R4, R3, R69 ;  /* 0x00000003043e7223 */ /* 0x000fe40000010045 */
[C---:B------:R-:W-:Y:S02]  /*e4c0*/  FMUL.FTZ R3, R64.reuse, R61 ;  /* 0x0000003d40037220 */ /* 0x040fe40000410000 */
[-C--:B------:R-:W-:Y:S02]  /*e4d0*/  FMUL.FTZ R64, R64, R35.reuse ;  /* 0x0000002340407220 */ /* 0x080fe40000410000 */
[----:B------:R-:W-:Y:S01]  /*e4e0*/  FADD.FTZ R60, R149, R60 ;  /* 0x0000003c953c7221 */ /* 0x000fe20000010000 */
[----:B------:R-:W-:Y:S01]  /*e4f0*/  MOV R149, UR28 ;  /* 0x0000001c00957c02 */ /* 0x000fe20008000f00 */
[----:B------:R-:W-:-:S02]  /*e500*/  FFMA.FTZ R3, R4, R35, R3 ;  /* 0x0000002304037223 */ /* 0x000fc40000010003 */
[-C--:B------:R-:W-:Y:S01]  /*e510*/  FFMA.FTZ R4, R4, R61.reuse, -R64 ;  /* 0x0000003d04047223 */ /* 0x080fe20000010840 */
[----:B------:R-:W-:Y:S01]  /*e520*/  HADD2.F32 R64, -RZ, R157.H0_H0 ;  /* 0x2000009dff407230 */ /* 0x000fe20000004100 */
[----:B------:R-:W-:Y:S01]  /*e530*/  FMUL.FTZ R36, R65, R61 ;  /* 0x0000003d41247220 */ /* 0x000fe20000410000 */
[----:B------:R-:W-:Y:S01]  /*e540*/  LEA R149, R149, -R122, 0x1 ;  /* 0x8000007a95957211 */ /* 0x000fe200078e08ff */
[C---:B------:R-:W-:Y:S02]  /*e550*/  FMUL.FTZ R61, R37.reuse, -R150 ;  /* 0x80000096253d7220 */ /* 0x040fe40000410000 */
[-C--:B------:R-:W-:Y:S01]  /*e560*/  FMUL.FTZ R37, R37, -R60.reuse ;  /* 0x8000003c25257220 */ /* 0x080fe20000410000 */
[----:B------:R-:W-:Y:S01]  /*e570*/  ISETP.GE.AND P0, PT, R149, 0x1, PT ;  /* 0x000000019500780c */ /* 0x000fe20003f06270 */
[C---:B------:R-:W-:Y:S02]  /*e580*/  FFMA.FTZ R68, R38.reuse, R60, -R61 ;  /* 0x0000003c26447223 */ /* 0x040fe4000001083d */
[----:B------:R-:W-:-:S02]  /*e590*/  FFMA.FTZ R37, R38, R150, R37 ;  /* 0x0000009626257223 */ /* 0x000fc40000010025 */
[----:B------:R-:W-:Y:S02]  /*e5a0*/  FMUL.FTZ R38, R64, R105 ;  /* 0x0000006940267220 */ /* 0x000fe40000410000 */
[C---:B------:R-:W-:Y:S02]  /*e5b0*/  FMUL.FTZ R66, R6.reuse, R150 ;  /* 0x0000009606427220 */ /* 0x040fe40000410000 */
[-C--:B------:R-:W-:Y:S02]  /*e5c0*/  FFMA.FTZ R61, R6, -R38.reuse, R187 ;  /* 0x80000026063d7223 */ /* 0x080fe400000100bb */
[C---:B------:R-:W-:Y:S02]  /*e5d0*/  FFMA.FTZ R6, R5.reuse, -R38, R188 ;  /* 0x8000002605067223 */ /* 0x040fe400000100bc */
[----:B------:R-:W-:Y:S02]  /*e5e0*/  FFMA.FTZ R66, R5, R60, R66 ;  /* 0x0000003c05427223 */ /* 0x000fe40000010042 */
[----:B------:R-:W-:-:S02]  /*e5f0*/  FMUL.FTZ R5, R60, UR34 ;  /* 0x000000223c057c20 */ /* 0x000fc40008410000 */
[----:B------:R-:W-:Y:S02]  /*e600*/  FFMA.FTZ R62, R65, R67, R62 ;  /* 0x00000043413e7223 */ /* 0x000fe4000001003e */
[C---:B------:R-:W-:Y:S02]  /*e610*/  FFMA.FTZ R38, R150.reuse, UR33, -R5 ;  /* 0x0000002196267c23 */ /* 0x040fe40008010805 */
[----:B------:R-:W-:Y:S02]  /*e620*/  FMUL.FTZ R5, R150, UR34 ;  /* 0x0000002296057c20 */ /* 0x000fe40008410000 */
[----:B------:R-:W-:Y:S02]  /*e630*/  FFMA.FTZ R220, R67, R104, R220 ;  /* 0x0000006843dc7223 */ /* 0x000fe400000100dc */
[----:B------:R-:W-:Y:S02]  /*e640*/  FADD.FTZ R208, R63, R208 ;  /* 0x000000d03fd07221 */ /* 0x000fe40000010000 */
[----:B------:R-:W-:-:S02]  /*e650*/  FFMA.FTZ R5, R60, UR33, R5 ;  /* 0x000000213c057c23 */ /* 0x000fc40008010005 */
[----:B------:R-:W-:Y:S02]  /*e660*/  FMUL.FTZ R38, R61, R38 ;  /* 0x000000263d267220 */ /* 0x000fe40000410000 */
[----:B------:R-:W-:Y:S02]  /*e670*/  FADD.FTZ R63, -R148, R37 ;  /* 0x00000025943f7221 */ /* 0x000fe40000010100 */
[-C--:B------:R-:W-:Y:S02]  /*e680*/  FMUL.FTZ R67, R150, R105.reuse ;  /* 0x0000006996437220 */ /* 0x080fe40000410000 */
[----:B------:R-:W-:Y:S02]  /*e690*/  FMUL.FTZ R37, R60, R105 ;  /* 0x000000693c257220 */ /* 0x000fe40000410000 */
[----:B------:R-:W-:Y:S02]  /*e6a0*/  FMUL.FTZ R35, R65, R35 ;  /* 0x0000002341237220 */ /* 0x000fe40000410000 */
[----:B------:R-:W-:-:S02]  /*e6b0*/  FFMA.FTZ R65, R6, R5, R38 ;  /* 0x0000000506417223 */ /* 0x000fc40000010026 */
[C---:B------:R-:W-:Y:S02]  /*e6c0*/  FMUL.FTZ R5, R61.reuse, R67 ;  /* 0x000000433d057220 */ /* 0x040fe40000410000 */
[-C--:B------:R-:W-:Y:S02]  /*e6d0*/  FMUL.FTZ R61, R61, R37.reuse ;  /* 0x000000253d3d7220 */ /* 0x080fe40000410000 */
[C---:B------:R-:W-:Y:S02]  /*e6e0*/  FFMA.FTZ R5, R6.reuse, R37, R5 ;  /* 0x0000002506057223 */ /* 0x040fe40000010005 */
[----:B------:R-:W-:Y:S02]  /*e6f0*/  FFMA.FTZ R6, R6, R67, -R61 ;  /* 0x0000004306067223 */ /* 0x000fe4000001083d */
[----:B------:R-:W-:Y:S01]  /*e700*/  FFMA.FTZ R61, R64, R66, R65 ;  /* 0x00000042403d7223 */ /* 0x000fe20000010041 */
[----:B------:R-:W-:Y:S01]  /*e710*/  HADD2.F32 R65, -RZ, R158.H0_H0 ;  /* 0x2000009eff417230 */ /* 0x000fe20000004100 */
[----:B------:R-:W-:-:S02]  /*e720*/  FADD.FTZ R147, R147, R68 ;  /* 0x0000004493937221 */ /* 0x000fc40000010000 */
[C---:B------:R-:W-:Y:S02]  /*e730*/  FMUL.FTZ R60, R39.reuse, -R63 ;  /* 0x8000003f273c7220 */ /* 0x040fe40000410000 */
[----:B------:R-:W-:Y:S02]  /*e740*/  FADD.FTZ R207, R62, R207 ;  /* 0x000000cf3ecf7221 */ /* 0x000fe40000010000 */
[-C--:B------:R-:W-:Y:S02]  /*e750*/  FMUL.FTZ R39, R39, -R147.reuse ;  /* 0x8000009327277220 */ /* 0x080fe40000410000 */
[----:B------:R-:W-:Y:S02]  /*e760*/  FMUL.FTZ R62, R65, R106 ;  /* 0x0000006a413e7220 */ /* 0x000fe40000410000 */
[----:B------:R-:W-:Y:S02]  /*e770*/  FFMA.FTZ R60, R40, R147, -R60 ;  /* 0x00000093283c7223 */ /* 0x000fe4000001083c */
[----:B------:R-:W-:-:S02]  /*e780*/  FMUL.FTZ R37, R64, R37 ;  /* 0x0000002540257220 */ /* 0x000fc40000410000 */
[----:B------:R-:W-:Y:S02]  /*e790*/  FMUL.FTZ R38, R64, R67 ;  /* 0x0000004340267220 */ /* 0x000fe40000410000 */
[-C--:B------:R-:W-:Y:S02]  /*e7a0*/  FFMA.FTZ R39, R40, R63.reuse, R39 ;  /* 0x0000003f28277223 */ /* 0x080fe40000010027 */
[C---:B------:R-:W-:Y:S02]  /*e7b0*/  FMUL.FTZ R40, R8.reuse, R63 ;  /* 0x0000003f08287220 */ /* 0x040fe40000410000 */
[-C--:B------:R-:W-:Y:S02]  /*e7c0*/  FFMA.FTZ R64, R8, -R62.reuse, R185 ;  /* 0x8000003e08407223 */ /* 0x080fe400000100b9 */
[----:B------:R-:W-:Y:S02]  /*e7d0*/  FFMA.FTZ R8, R7, -R62, R186 ;  /* 0x8000003e07087223 */ /* 0x000fe400000100ba */
[----:B------:R-:W-:-:S02]  /*e7e0*/  FADD.FTZ R62, R145, R60 ;  /* 0x0000003c913e7221 */ /* 0x000fc40000010000 */
[----:B------:R-:W-:Y:S02]  /*e7f0*/  FMUL.FTZ R60, R147, UR34 ;  /* 0x00000022933c7c20 */ /* 0x000fe40008410000 */
[----:B------:R-:W-:Y:S02]  /*e800*/  FFMA.FTZ R67, R7, R147, R40 ;  /* 0x0000009307437223 */ /* 0x000fe40000010028 */
[----:B------:R-:W-:Y:S02]  /*e810*/  FADD.FTZ R146, -R146, R39 ;  /* 0x0000002792927221 */ /* 0x000fe40000010100 */
[C---:B------:R-:W-:Y:S02]  /*e820*/  FMUL.FTZ R40, R63.reuse, UR34 ;  /* 0x000000223f287c20 */ /* 0x040fe40008410000 */
[----:B------:R-:W-:Y:S02]  /*e830*/  FFMA.FTZ R39, R63, UR33, -R60 ;  /* 0x000000213f277c23 */ /* 0x000fe4000801083c */
[----:B------:R-:W-:-:S02]  /*e840*/  FFMA.FTZ R7, R147, UR33, R40 ;  /* 0x0000002193077c23 */ /* 0x000fc40008010028 */
[----:B------:R-:W-:Y:S02]  /*e850*/  FMUL.FTZ R39, R64, R39 ;  /* 0x0000002740277220 */ /* 0x000fe40000410000 */
[-C--:B------:R-:W-:Y:S02]  /*e860*/  FMUL.FTZ R63, R63, R106.reuse ;  /* 0x0000006a3f3f7220 */ /* 0x080fe40000410000 */
[----:B------:R-:W-:Y:S02]  /*e870*/  FMUL.FTZ R147, R147, R106 ;  /* 0x0000006a93937220 */ /* 0x000fe40000410000 */
[----:B------:R-:W-:Y:S02]  /*e880*/  FFMA.FTZ R221, R66, R105, R221 ;  /* 0x0000006942dd7223 */ /* 0x000fe400000100dd */
[----:B------:R-:W-:Y:S02]  /*e890*/  FFMA.FTZ R66, R8, R7, R39 ;  /* 0x0000000708427223 */ /* 0x000fe40000010027 */
[----:B------:R-:W-:-:S02]  /*e8a0*/  FMUL.FTZ R39, R64, R63 ;  /* 0x0000003f40277220 */ /* 0x000fc40000410000 */
[-C--:B------:R-:W-:Y:S02]  /*e8b0*/  FMUL.FTZ R7, R64, R147.reuse ;  /* 0x0000009340077220 */ /* 0x080fe40000410000 */
[C---:B------:R-:W-:Y:S02]  /*e8c0*/  FFMA.FTZ R39, R8.reuse, R147, R39 ;  /* 0x0000009308277223 */ /* 0x040fe40000010027 */
[-C--:B------:R-:W-:Y:S01]  /*e8d0*/  FFMA.FTZ R7, R8, R63.reuse, -R7 ;  /* 0x0000003f08077223 */ /* 0x080fe20000010807 */
[----:B------:R-:W-:Y:S01]  /*e8e0*/  HADD2.F32 R8, -RZ, R159.H0_H0 ;  /* 0x2000009fff087230 */ /* 0x000fe20000004100 */
[----:B------:R-:W-:Y:S02]  /*e8f0*/  FMUL.FTZ R60, R65, R63 ;  /* 0x0000003f413c7220 */ /* 0x000fe40000410000 */
[C---:B------:R-:W-:Y:S02]  /*e900*/  FMUL.FTZ R63, R41.reuse, -R146 ;  /* 0x80000092293f7220 */ /* 0x040fe40000410000 */
[----:B------:R-:W-:-:S02]  /*e910*/  FMUL.FTZ R41, R41, -R62 ;  /* 0x8000003e29297220 */ /* 0x000fc40000410000 */
[----:B------:R-:W-:Y:S02]  /*e920*/  FADD.FTZ R206, R61, R206 ;  /* 0x000000ce3dce7221 */ /* 0x000fe40000010000 */
[----:B------:R-:W-:Y:S02]  /*e930*/  FMUL.FTZ R61, R8, R107 ;  /* 0x0000006b083d7220 */ /* 0x000fe40000410000 */
[----:B------:R-:W-:Y:S02]  /*e940*/  FFMA.FTZ R64, R65, R67, R66 ;  /* 0x0000004341407223 */ /* 0x000fe40000010042 */
[C---:B------:R-:W-:Y:S02]  /*e950*/  FFMA.FTZ R66, R42.reuse, R62, -R63 ;  /* 0x0000003e2a427223 */ /* 0x040fe4000001083f */
[-C--:B------:R-:W-:Y:S02]  /*e960*/  FFMA.FTZ R41, R42, R146.reuse, R41 ;  /* 0x000000922a297223 */ /* 0x080fe40000010029 */
[----:B------:R-:W-:-:S02]  /*e970*/  FMUL.FTZ R42, R10, R146 ;  /* 0x000000920a2a7220 */ /* 0x000fc40000410000 */
[-C--:B------:R-:W-:Y:S02]  /*e980*/  FFMA.FTZ R63, R10, -R61.reuse, R183 ;  /* 0x8000003d0a3f7223 */ /* 0x080fe400000100b7 */
[C---:B------:R-:W-:Y:S02]  /*e990*/  FFMA.FTZ R10, R9.reuse, -R61, R184 ;  /* 0x8000003d090a7223 */ /* 0x040fe400000100b8 */
[----:B------:R-:W-:Y:S02]  /*e9a0*/  FMUL.FTZ R61, R62, UR34 ;  /* 0x000000223e3d7c20 */ /* 0x000fe40008410000 */
[----:B------:R-:W-:Y:S02]  /*e9b0*/  FFMA.FTZ R68, R9, R62, R42 ;  /* 0x0000003e09447223 */ /* 0x000fe4000001002a */
[C---:B------:R-:W-:Y:S02]  /*e9c0*/  FMUL.FTZ R9, R146.reuse, UR34 ;  /* 0x0000002292097c20 */ /* 0x040fe40008410000 */
[----:B------:R-:W-:-:S02]  /*e9d0*/  FFMA.FTZ R42, R146, UR33, -R61 ;  /* 0x00000021922a7c23 */ /* 0x000fc4000801083d */
[----:B------:R-:W-:Y:S02]  /*e9e0*/  FMUL.FTZ R40, R65, R147 ;  /* 0x0000009341287220 */ /* 0x000fe40000410000 */
[----:B------:R-:W-:Y:S02]  /*e9f0*/  FFMA.FTZ R222, R67, R106, R222 ;  /* 0x0000006a43de7223 */ /* 0x000fe400000100de */
[-C--:B------:R-:W-:Y:S02]  /*ea00*/  FMUL.FTZ R67, R146, R107.reuse ;  /* 0x0000006b92437220 */ /* 0x080fe40000410000 */
[C---:B------:R-:W-:Y:S02]  /*ea10*/  FFMA.FTZ R9, R62.reuse, UR33, R9 ;  /* 0x000000213e097c23 */ /* 0x040fe40008010009 */
[----:B------:R-:W-:Y:S02]  /*ea20*/  FMUL.FTZ R65, R62, R107 ;  /* 0x0000006b3e417220 */ /* 0x000fe40000410000 */
[----:B------:R-:W-:-:S02]  /*ea30*/  FMUL.FTZ R62, R63, R42 ;  /* 0x0000002a3f3e7220 */ /* 0x000fc40000410000 */
[----:B------:R-:W-:Y:S02]  /*ea40*/  FADD.FTZ R61, -R144, R41 ;  /* 0x00000029903d7221 */ /* 0x000fe40000010100 */
[C---:B------:R-:W-:Y:S02]  /*ea50*/  FMUL.FTZ R41, R63.reuse, R67 ;  /* 0x000000433f297220 */ /* 0x040fe40000410000 */
[----:B------:R-:W-:Y:S02]  /*ea60*/  FMUL.FTZ R42, R63, R65 ;  /* 0x000000413f2a7220 */ /* 0x000fe40000410000 */
[C---:B------:R-:W-:Y:S01]  /*ea70*/  FFMA.FTZ R63, R10.reuse, R9, R62 ;  /* 0x000000090a3f7223 */ /* 0x040fe2000001003e */
[----:B------:R-:W-:Y:S01]  /*ea80*/  HADD2.F32 R9, -RZ, R160.H0_H0 ;  /* 0x200000a0ff097230 */ /* 0x000fe20000004100 */
[----:B------:R-:W-:Y:S02]  /*ea90*/  FADD.FTZ R143, R143, R66 ;  /* 0x000000428f8f7221 */ /* 0x000fe40000010000 */
[----:B------:R-:W-:-:S02]  /*eaa0*/  FFMA.FTZ R41, R10, R65, R41 ;  /* 0x000000410a297223 */ /* 0x000fc40000010029 */
[----:B------:R-:W-:Y:S02]  /*eab0*/  FFMA.FTZ R42, R10, R67, -R42 ;  /* 0x000000430a2a7223 */ /* 0x000fe4000001082a */
[C---:B------:R-:W-:Y:S02]  /*eac0*/  FMUL.FTZ R10, R43.reuse, -R61 ;  /* 0x8000003d2b0a7220 */ /* 0x040fe40000410000 */
[----:B------:R-:W-:Y:S02]  /*ead0*/  FMUL.FTZ R43, R43, -R143 ;  /* 0x8000008f2b2b7220 */ /* 0x000fe40000410000 */
[----:B------:R-:W-:Y:S02]  /*eae0*/  FFMA.FTZ R69, R8, R68, R63 ;  /* 0x0000004408457223 */ /* 0x000fe4000001003f */
[----:B------:R-:W-:Y:S02]  /*eaf0*/  FADD.FTZ R205, R64, R205 ;  /* 0x000000cd40cd7221 */ /* 0x000fe40000010000 */
[----:B------:R-:W-:-:S02]  /*eb00*/  FMUL.FTZ R63, R9, R108 ;  /* 0x0000006c093f7220 */ /* 0x000fc40000410000 */
[C---:B------:R-:W-:Y:S02]  /*eb10*/  FMUL.FTZ R62, R8.reuse, R65 ;  /* 0x00000041083e7220 */ /* 0x040fe40000410000 */
[----:B------:R-:W-:Y:S02]  /*eb20*/  FMUL.FTZ R64, R8, R67 ;  /* 0x0000004308407220 */ /* 0x000fe40000410000 */
[----:B------:R-:W-:Y:S02]  /*eb30*/  FMUL.FTZ R8, R12, R61 ;  /* 0x0000003d0c087220 */ /* 0x000fe40000410000 */
[C---:B------:R-:W-:Y:S02]  /*eb40*/  FFMA.FTZ R10, R44.reuse, R143, -R10 ;  /* 0x0000008f2c0a7223 */ /* 0x040fe4000001080a */
[----:B------:R-:W-:Y:S02]  /*eb50*/  FFMA.FTZ R43, R44, R61, R43 ;  /* 0x0000003d2c2b7223 */ /* 0x000fe4000001002b */
[----:B------:R-:W-:-:S02]  /*eb60*/  FFMA.FTZ R44, R12, -R63, R181 ;  /* 0x8000003f0c2c7223 */ /* 0x000fc400000100b5 */
[C---:B------:R-:W-:Y:S02]  /*eb70*/  FFMA.FTZ R12, R11.reuse, -R63, R182 ;  /* 0x8000003f0b0c7223 */ /* 0x040fe400000100b6 */
[----:B------:R-:W-:Y:S02]  /*eb80*/  FFMA.FTZ R63, R11, R143, R8 ;  /* 0x0000008f0b3f7223 */ /* 0x000fe40000010008 */
[----:B------:R-:W-:Y:S02]  /*eb90*/  FMUL.FTZ R66, R143, UR34 ;  /* 0x000000228f427c20 */ /* 0x000fe40008410000 */
[C---:B------:R-:W-:Y:S02]  /*eba0*/  FMUL.FTZ R8, R61.reuse, UR34 ;  /* 0x000000223d087c20 */ /* 0x040fe40008410000 */
[C---:B------:R-:W-:Y:S02]  /*ebb0*/  FFMA.FTZ R65, R61.reuse, UR33, -R66 ;  /* 0x000000213d417c23 */ /* 0x040fe40008010842 */
[----:B------:R-:W-:-:S02]  /*ebc0*/  FMUL.FTZ R67, R61, R108 ;  /* 0x0000006c3d437220 */ /* 0x000fc40000410000 */
[C---:B------:R-:W-:Y:S01]  /*ebd0*/  FFMA.FTZ R11, R143.reuse, UR33, R8 ;  /* 0x000000218f0b7c23 */ /* 0x040fe20008010008 */
[----:B------:R-:W-:Y:S01]  /*ebe0*/  HADD2.F32 R8, -RZ, R161.H0_H0 ;  /* 0x200000a1ff087230 */ /* 0x000fe20000004100 */
[----:B------:R-:W-:Y:S02]  /*ebf0*/  FMUL.FTZ R143, R143, R108 ;  /* 0x0000006c8f8f7220 */ /* 0x000fe40000410000 */
[----:B------:R-:W-:Y:S01]  /*ec00*/  FADD.FTZ R72, -R142, R43 ;  /* 0x0000002b8e487221 */ /* 0x000fe20000010100 */
[----:B------:R-:W-:Y:S01]  /*ec10*/  LEA.HI.SX32 R142, R122, R122, 0x1b ;  /* 0x0000007a7a8e7211 */ /* 0x000fe200078fdaff */
[C---:B------:R-:W-:Y:S02]  /*ec20*/  FMUL.FTZ R43, R44.reuse, R67 ;  /* 0x000000432c2b7220 */ /* 0x040fe40000410000 */
[C---:B------:R-:W-:Y:S02]  /*ec30*/  FMUL.FTZ R65, R44.reuse, R65 ;  /* 0x000000412c417220 */ /* 0x040fe40000410000 */
[----:B------:R-:W-:-:S02]  /*ec40*/  FMUL.FTZ R44, R44, R143 ;  /* 0x0000008f2c2c7220 */ /* 0x000fc40000410000 */
[----:B------:R-:W-:Y:S01]  /*ec50*/  FADD.FTZ R10, R141, R10 ;  /* 0x0000000a8d0a7221 */ /* 0x000fe20000010000 */
[----:B------:R-:W-:Y:S01]  /*ec60*/  IADD3 R141, R122, 0x200, RZ ;  /* 0x000002007a8d7810 */ /* 0x000fe20007ffe0ff */
[C---:B------:R-:W-:Y:S02]  /*ec70*/  FFMA.FTZ R43, R12.reuse, R143, R43 ;  /* 0x0000008f0c2b7223 */ /* 0x040fe4000001002b */
[C---:B------:R-:W-:Y:S02]  /*ec80*/  FFMA.FTZ R44, R12.reuse, R67, -R44 ;  /* 0x000000430c2c7223 */ /* 0x040fe4000001082c */
[----:B------:R-:W-:Y:S02]  /*ec90*/  FFMA.FTZ R12, R12, R11, R65 ;  /* 0x0000000b0c0c7223 */ /* 0x000fe40000010041 */
[C---:B------:R-:W-:Y:S02]  /*eca0*/  FMUL.FTZ R11, R45.reuse, -R72 ;  /* 0x800000482d0b7220 */ /* 0x040fe40000410000 */
[----:B------:R-:W-:-:S02]  /*ecb0*/  FMUL.FTZ R45, R45, -R10 ;  /* 0x8000000a2d2d7220 */ /* 0x000fc40000410000 */
[----:B------:R-:W-:Y:S02]  /*ecc0*/  FMUL.FTZ R61, R8, R109 ;  /* 0x0000006d083d7220 */ /* 0x000fe40000410000 */
[----:B------:R-:W-:Y:S02]  /*ecd0*/  FFMA.FTZ R223, R68, R107, R223 ;  /* 0x0000006b44df7223 */ /* 0x000fe400000100df */
[C---:B------:R-:W-:Y:S02]  /*ece0*/  FFMA.FTZ R74, R9.reuse, R63, R12 ;  /* 0x0000003f094a7223 */ /* 0x040fe4000001000c */
[C---:B------:R-:W-:Y:S02]  /*ecf0*/  FMUL.FTZ R66, R9.reuse, R143 ;  /* 0x0000008f09427220 */ /* 0x040fe40000410000 */
[----:B------:R-:W-:Y:S02]  /*ed00*/  FMUL.FTZ R68, R9, R67 ;  /* 0x0000004309447220 */ /* 0x000fe40000410000 */
[----:B------:R-:W-:-:S02]  /*ed10*/  FFMA.FTZ R12, R46, R10, -R11 ;  /* 0x0000000a2e0c7223 */ /* 0x000fc4000001080b */
[-C--:B------:R-:W-:Y:S02]  /*ed20*/  FFMA.FTZ R45, R46, R72.reuse, R45 ;  /* 0x000000482e2d7223 */ /* 0x080fe4000001002d */
[-C--:B------:R-:W-:Y:S02]  /*ed30*/  FFMA.FTZ R11, R14, -R61.reuse, R179 ;  /* 0x8000003d0e0b7223 */ /* 0x080fe400000100b3 */
[----:B------:R-:W-:Y:S02]  /*ed40*/  FMUL.FTZ R46, R10, UR34 ;  /* 0x000000220a2e7c20 */ /* 0x000fe40008410000 */
[----:B------:R-:W-:Y:S02]  /*ed50*/  FFMA.FTZ R9, R13, -R61, R180 ;  /* 0x8000003d0d097223 */ /* 0x000fe400000100b4 */
[----:B------:R-:W-:Y:S02]  /*ed60*/  FMUL.FTZ R14, R14, R72 ;  /* 0x000000480e0e7220 */ /* 0x000fe40000410000 */
[----:B------:R-:W-:-:S02]  /*ed70*/  FMUL.FTZ R61, R72, UR34 ;  /* 0x00000022483d7c20 */ /* 0x000fc40008410000 */
[----:B------:R-:W-:Y:S02]  /*ed80*/  FFMA.FTZ R70, R72, UR33, -R46 ;  /* 0x0000002148467c23 */ /* 0x000fe4000801082e */
[----:B------:R-:W-:Y:S02]  /*ed90*/  FFMA.FTZ R14, R13, R10, R14 ;  /* 0x0000000a0d0e7223 */ /* 0x000fe4000001000e */
[----:B------:R-:W-:Y:S02]  /*eda0*/  FFMA.FTZ R46, R10, UR33, R61 ;  /* 0x000000210a2e7c23 */ /* 0x000fe4000801003d */
[-C--:B------:R-:W-:Y:S02]  /*edb0*/  FMUL.FTZ R72, R72, R109.reuse ;  /* 0x0000006d48487220 */ /* 0x080fe40000410000 */
[----:B------:R-:W-:Y:S02]  /*edc0*/  FMUL.FTZ R10, R10, R109 ;  /* 0x0000006d0a0a7220 */ /* 0x000fe40000410000 */
[----:B------:R-:W-:-:S02]  /*edd0*/  FFMA.FTZ R224, R63, R108, R224 ;  /* 0x0000006c3fe07223 */ /* 0x000fc400000100e0 */
[----:B------:R-:W-:Y:S01]  /*ede0*/  FADD.FTZ R63, -R140, R45 ;  /* 0x0000002d8c3f7221 */ /* 0x000fe20000010100 */
[----:B------:R-:W-:Y:S01]  /*edf0*/  SHF.L.U32 R140, R122, 0x5, RZ ;  /* 0x000000057a8c7819 */ /* 0x000fe200000006ff */
[C---:B------:R-:W-:Y:S02]  /*ee00*/  FMUL.FTZ R45, R11.reuse, R72 ;  /* 0x000000480b2d7220 */ /* 0x040fe40000410000 */
[C---:B------:R-:W-:Y:S01]  /*ee10*/  FMUL.FTZ R61, R11.reuse, R10 ;  /* 0x0000000a0b3d7220 */ /* 0x040fe20000410000 */
[C---:B------:R-:W-:Y:S01]  /*ee20*/  IADD3 R67, R140.reuse, 0x2, RZ ;  /* 0x000000028c437810 */ /* 0x040fe20007ffe0ff */
[----:B------:R-:W-:Y:S01]  /*ee30*/  FMUL.FTZ R70, R11, R70 ;  /* 0x000000460b467220 */ /* 0x000fe20000410000 */
[----:B------:R-:W-:Y:S01]  /*ee40*/  IADD3 R95, R140, 0x3, RZ ;  /* 0x000000038c5f7810 */ /* 0x000fe20007ffe0ff */
[C---:B------:R-:W-:Y:S02]  /*ee50*/  FFMA.FTZ R45, R9.reuse, R10, R45 ;  /* 0x0000000a092d7223 */ /* 0x040fe4000001002d */
[----:B------:R-:W-:-:S02]  /*ee60*/  FFMA.FTZ R61, R9, R72, -R61 ;  /* 0x00000048093d7223 */ /* 0x000fc4000001083d */
[----:B------:R-:W-:Y:S01]  /*ee70*/  FFMA.FTZ R11, R9, R46, R70 ;  /* 0x0000002e090b7223 */ /* 0x000fe20000010046 */
[----:B------:R-:W-:Y:S01]  /*ee80*/  HADD2.F32 R9, -RZ, R162.H0_H0 ;  /* 0x200000a2ff097230 */ /* 0x000fe20000004100 */
[----:B------:R-:W-:Y:S02]  /*ee90*/  FADD.FTZ R139, R139, R12 ;  /* 0x0000000c8b8b7221 */ /* 0x000fe40000010000 */
[C---:B------:R-:W-:Y:S02]  /*eea0*/  FFMA.FTZ R65, R8.reuse, R14, R11 ;  /* 0x0000000e08417223 */ /* 0x040fe4000001000b */
[----:B------:R-:W-:Y:S02]  /*eeb0*/  FMUL.FTZ R11, R9, R110 ;  /* 0x0000006e090b7220 */ /* 0x000fe40000410000 */
[C---:B------:R-:W-:Y:S02]  /*eec0*/  FMUL.FTZ R70, R8.reuse, R10 ;  /* 0x0000000a08467220 */ /* 0x040fe40000410000 */
[----:B------:R-:W-:-:S02]  /*eed0*/  FMUL.FTZ R46, R8, R72 ;  /* 0x00000048082e7220 */ /* 0x000fc40000410000 */
[CC--:B------:R-:W-:Y:S02]  /*eee0*/  FMUL.FTZ R10, R47.reuse, -R63.reuse ;  /* 0x8000003f2f0a7220 */ /* 0x0c0fe40000410000 */
[C---:B------:R-:W-:Y:S02]  /*eef0*/  FMUL.FTZ R8, R16.reuse, R63 ;  /* 0x0000003f10087220 */ /* 0x040fe40000410000 */
[----:B------:R-:W-:Y:S02]  /*ef00*/  FMUL.FTZ R47, R47, -R139 ;  /* 0x8000008b2f2f7220 */ /* 0x000fe40000410000 */
[-C--:B------:R-:W-:Y:S02]  /*ef10*/  FFMA.FTZ R16, R16, -R11.reuse, R177 ;  /* 0x8000000b10107223 */ /* 0x080fe400000100b1 */
[----:B------:R-:W-:Y:S02]  /*ef20*/  FMUL.FTZ R12, R139, UR34 ;  /* 0x000000228b0c7c20 */ /* 0x000fe40008410000 */
[----:B------:R-:W-:-:S02]  /*ef30*/  FFMA.FTZ R11, R15, -R11, R178 ;  /* 0x8000000b0f0b7223 */ /* 0x000fc400000100b2 */
[-C--:B------:R-:W-:Y:S02]  /*ef40*/  FFMA.FTZ R15, R15, R139.reuse, R8 ;  /* 0x0000008b0f0f7223 */ /* 0x080fe40000010008 */
[C---:B------:R-:W-:Y:S02]  /*ef50*/  FFMA.FTZ R10, R48.reuse, R139, -R10 ;  /* 0x0000008b300a7223 */ /* 0x040fe4000001080a */
[----:B------:R-:W-:Y:S02]  /*ef60*/  FFMA.FTZ R47, R48, R63, R47 ;  /* 0x0000003f302f7223 */ /* 0x000fe4000001002f */
[C---:B------:R-:W-:Y:S02]  /*ef70*/  FMUL.FTZ R8, R63.reuse, UR34 ;  /* 0x000000223f087c20 */ /* 0x040fe40008410000 */
[C---:B------:R-:W-:Y:S02]  /*ef80*/  FFMA.FTZ R13, R63.reuse, UR33, -R12 ;  /* 0x000000213f0d7c23 */ /* 0x040fe4000801080c */
[----:B------:R-:W-:-:S02]  /*ef90*/  FMUL.FTZ R72, R63, R110 ;  /* 0x0000006e3f487220 */ /* 0x000fc40000410000 */
[C---:B------:R-:W-:Y:S02]  /*efa0*/  FMUL.FTZ R48, R139.reuse, R110 ;  /* 0x0000006e8b307220 */ /* 0x040fe40000410000 */
[----:B------:R-:W-:Y:S01]  /*efb0*/  FFMA.FTZ R12, R139, UR33, R8 ;  /* 0x000000218b0c7c23 */ /* 0x000fe20008010008 */
[----:B------:R-:W-:Y:S01]  /*efc0*/  HADD2.F32 R8, -RZ, R163.H0_H0 ;  /* 0x200000a3ff087230 */ /* 0x000fe20000004100 */
[----:B------:R-:W-:Y:S02]  /*efd0*/  FADD.FTZ R138, -R138, R47 ;  /* 0x0000002f8a8a7221 */ /* 0x000fe40000010100 */
[C---:B------:R-:W-:Y:S02]  /*efe0*/  FMUL.FTZ R47, R16.reuse, R72 ;  /* 0x00000048102f7220 */ /* 0x040fe40000410000 */
[C---:B------:R-:W-:Y:S02]  /*eff0*/  FMUL.FTZ R13, R16.reuse, R13 ;  /* 0x0000000d100d7220 */ /* 0x040fe40000410000 */
[----:B------:R-:W-:-:S02]  /*f000*/  FMUL.FTZ R63, R16, R48 ;  /* 0x00000030103f7220 */ /* 0x000fc40000410000 */
[C---:B------:R-:W-:Y:S02]  /*f010*/  FFMA.FTZ R47, R11.reuse, R48, R47 ;  /* 0x000000300b2f7223 */ /* 0x040fe4000001002f */
[C---:B------:R-:W-:Y:S02]  /*f020*/  FFMA.FTZ R63, R11.reuse, R72, -R63 ;  /* 0x000000480b3f7223 */ /* 0x040fe4000001083f */
[----:B------:R-:W-:Y:S02]  /*f030*/  FFMA.FTZ R12, R11, R12, R13 ;  /* 0x0000000c0b0c7223 */ /* 0x000fe4000001000d */
[----:B------:R-:W-:Y:S01]  /*f040*/  FADD.FTZ R10, R137, R10 ;  /* 0x0000000a890a7221 */ /* 0x000fe20000010000 */
[----:B------:R-:W-:Y:S01]  /*f050*/  IADD3 R137, R122, 0xf80, RZ ;  /* 0x00000f807a897810 */ /* 0x000fe20007ffe0ff */
[----:B------:R-:W-:Y:S02]  /*f060*/  FMUL.FTZ R13, R8, R111 ;  /* 0x0000006f080d7220 */ /* 0x000fe40000410000 */
[----:B------:R-:W-:-:S02]  /*f070*/  FMUL.FTZ R11, R49, -R138 ;  /* 0x8000008a310b7220 */ /* 0x000fc40000410000 */
[----:B------:R-:W-:Y:S02]  /*f080*/  FADD.FTZ R203, R74, R203 ;  /* 0x000000cb4acb7221 */ /* 0x000fe40000010000 */
[----:B------:R-:W-:Y:S02]  /*f090*/  FFMA.FTZ R225, R14, R109, R225 ;  /* 0x0000006d0ee17223 */ /* 0x000fe400000100e1 */
[C---:B------:R-:W-:Y:S02]  /*f0a0*/  FMUL.FTZ R48, R9.reuse, R48 ;  /* 0x0000003009307220 */ /* 0x040fe40000410000 */
[C---:B------:R-:W-:Y:S02]  /*f0b0*/  FMUL.FTZ R72, R9.reuse, R72 ;  /* 0x0000004809487220 */ /* 0x040fe40000410000 */
[----:B------:R-:W-:Y:S02]  /*f0c0*/  FFMA.FTZ R74, R9, R15, R12 ;  /* 0x0000000f094a7223 */ /* 0x000fe4000001000c */
[----:B------:R-:W-:-:S02]  /*f0d0*/  FFMA.FTZ R12, R50, R10, -R11 ;  /* 0x0000000a320c7223 */ /* 0x000fc4000001080b */
[----:B------:R-:W-:Y:S02]  /*f0e0*/  FFMA.FTZ R9, R18, -R13, R175 ;  /* 0x8000000d12097223 */ /* 0x000fe400000100af */
[----:B------:R-:W-:Y:S02]  /*f0f0*/  FMUL.FTZ R14, R10, UR34 ;  /* 0x000000220a0e7c20 */ /* 0x000fe40008410000 */
[----:B------:R-:W-:Y:S02]  /*f100*/  FMUL.FTZ R49, R49, -R10 ;  /* 0x8000000a31317220 */ /* 0x000fe40000410000 */
[----:B------:R-:W-:Y:S02]  /*f110*/  FMUL.FTZ R18, R18, R138 ;  /* 0x0000008a12127220 */ /* 0x000fe40000410000 */
[C---:B------:R-:W-:Y:S02]  /*f120*/  FMUL.FTZ R11, R138.reuse, UR34 ;  /* 0x000000228a0b7c20 */ /* 0x040fe40008410000 */
[----:B------:R-:W-:-:S02]  /*f130*/  FFMA.FTZ R16, R138, UR33, -R14 ;  /* 0x000000218a107c23 */ /* 0x000fc4000801080e */
[----:B------:R-:W-:Y:S02]  /*f140*/  FFMA.FTZ R49, R50, R138, R49 ;  /* 0x0000008a32317223 */ /* 0x000fe40000010031 */
[C---:B------:R-:W-:Y:S02]  /*f150*/  FFMA.FTZ R18, R17.reuse, R10, R18 ;  /* 0x0000000a11127223 */ /* 0x040fe40000010012 */
[----:B------:R-:W-:Y:S02]  /*f160*/  FFMA.FTZ R14, R10, UR33, R11 ;  /* 0x000000210a0e7c23 */ /* 0x000fe4000801000b */
[-C--:B------:R-:W-:Y:S02]  /*f170*/  FMUL.FTZ R50, R138, R111.reuse ;  /* 0x0000006f8a327220 */ /* 0x080fe40000410000 */
[----:B------:R-:W-:Y:S02]  /*f180*/  FMUL.FTZ R10, R10, R111 ;  /* 0x0000006f0a0a7220 */ /* 0x000fe40000410000 */
[----:B------:R-:W-:-:S02]  /*f190*/  FFMA.FTZ R13, R17, -R13, R176 ;  /* 0x8000000d110d7223 */ /* 0x000fc400000100b0 */
[----:B------:R-:W-:Y:S02]  /*f1a0*/  FADD.FTZ R202, R65, R202 ;  /* 0x000000ca41ca7221 */ /* 0x000fe40000010000 */
[----:B------:R-:W-:Y:S02]  /*f1b0*/  FADD.FTZ R17, -R136, R49 ;  /* 0x0000003188117221 */ /* 0x000fe40000010100 */
[C---:B------:R-:W-:Y:S02]  /*f1c0*/  FMUL.FTZ R49, R9.reuse, R50 ;  /* 0x0000003209317220 */ /* 0x040fe40000410000 */
[C---:B------:R-:W-:Y:S02]  /*f1d0*/  FMUL.FTZ R65, R9.reuse, R10 ;  /* 0x0000000a09417220 */ /* 0x040fe40000410000 */
[----:B------:R-:W-:Y:S01]  /*f1e0*/  FMUL.FTZ R16, R9, R16 ;  /* 0x0000001009107220 */ /* 0x000fe20000410000 */
[----:B------:R-:W-:Y:S01]  /*f1f0*/  HADD2.F32 R9, -RZ, R164.H0_H0 ;  /* 0x200000a4ff097230 */ /* 0x000fe20000004100 */
[----:B------:R-:W-:-:S02]  /*f200*/  FFMA.FTZ R49, R13, R10, R49 ;  /* 0x0000000a0d317223 */ /* 0x000fc40000010031 */
[C---:B------:R-:W-:Y:S02]  /*f210*/  FFMA.FTZ R65, R13.reuse, R50, -R65 ;  /* 0x000000320d417223 */ /* 0x040fe40000010841 */
[----:B------:R-:W-:Y:S02]  /*f220*/  FFMA.FTZ R13, R13, R14, R16 ;  /* 0x0000000e0d0d7223 */ /* 0x000fe40000010010 */
[----:B------:R-:W-:Y:S02]  /*f230*/  FFMA.FTZ R226, R15, R110, R226 ;  /* 0x0000006e0fe27223 */ /* 0x000fe400000100e2 */
[----:B------:R-:W-:Y:S01]  /*f240*/  FADD.FTZ R15, R135, R12 ;  /* 0x0000000c870f7221 */ /* 0x000fe20000010000 */
[----:B------:R-:W-:Y:S01]  /*f250*/  IADD3 R135, R122, 0xf00, RZ ;  /* 0x00000f007a877810 */ /* 0x000fe20007ffe0ff */
[----:B------:R-:W-:Y:S02]  /*f260*/  FADD.FTZ R201, R74, R201 ;  /* 0x000000c94ac97221 */ /* 0x000fe40000010000 */
[----:B------:R-:W-:-:S02]  /*f270*/  FFMA.FTZ R227, R18, R111, R227 ;  /* 0x0000006f12e37223 */ /* 0x000fc400000100e3 */
[----:B------:R-:W-:Y:S02]  /*f280*/  FMUL.FTZ R12, R9, R112 ;  /* 0x00000070090c7220 */ /* 0x000fe40000410000 */
[C---:B------:R-:W-:Y:S02]  /*f290*/  FMUL.FTZ R74, R8.reuse, R10 ;  /* 0x0000000a084a7220 */ /* 0x040fe40000410000 */
[C---:B------:R-:W-:Y:S02]  /*f2a0*/  FMUL.FTZ R50, R8.reuse, R50 ;  /* 0x0000003208327220 */ /* 0x040fe40000410000 */
[----:B------:R-:W-:Y:S02]  /*f2b0*/  FFMA.FTZ R18, R8, R18, R13 ;  /* 0x0000001208127223 */ /* 0x000fe4000001000d */
[-C--:B------:R-:W-:Y:S02]  /*f2c0*/  FMUL.FTZ R11, R51, -R17.reuse ;  /* 0x80000011330b7220 */ /* 0x080fe40000410000 */
[----:B------:R-:W-:-:S02]  /*f2d0*/  FMUL.FTZ R8, R20, R17 ;  /* 0x0000001114087220 */ /* 0x000fc40000410000 */
[-C--:B------:R-:W-:Y:S02]  /*f2e0*/  FFMA.FTZ R20, R20, -R12.reuse, R173 ;  /* 0x8000000c14147223 */ /* 0x080fe400000100ad */
[-C--:B------:R-:W-:Y:S02]  /*f2f0*/  FMUL.FTZ R51, R51, -R15.reuse ;  /* 0x8000000f33337220 */ /* 0x080fe40000410000 */
[C---:B------:R-:W-:Y:S02]  /*f300*/  FFMA.FTZ R12, R19.reuse, -R12, R174 ;  /* 0x8000000c130c7223 */ /* 0x040fe400000100ae */
[-C--:B------:R-:W-:Y:S02]  /*f310*/  FFMA.FTZ R10, R52, R15.reuse, -R11 ;  /* 0x0000000f340a7223 */ /* 0x080fe4000001080b */
[----:B------:R-:W-:Y:S02]  /*f320*/  FFMA.FTZ R19, R19, R15, R8 ;  /* 0x0000000f13137223 */ /* 0x000fe40000010008 */
[----:B------:R-:W-:-:S02]  /*f330*/  FMUL.FTZ R11, R15, UR34 ;  /* 0x000000220f0b7c20 */ /* 0x000fc40008410000 */
[C---:B------:R-:W-:Y:S02]  /*f340*/  FMUL.FTZ R8, R17.reuse, UR34 ;  /* 0x0000002211087c20 */ /* 0x040fe40008410000 */
[----:B------:R-:W-:Y:S02]  /*f350*/  FFMA.FTZ R51, R52, R17, R51 ;  /* 0x0000001134337223 */ /* 0x000fe40000010033 */
[----:B------:R-:W-:Y:S02]  /*f360*/  FFMA.FTZ R11, R17, UR33, -R11 ;  /* 0x00000021110b7c23 */ /* 0x000fe4000801080b */
[----:B------:R-:W-:Y:S02]  /*f370*/  FFMA.FTZ R13, R15, UR33, R8 ;  /* 0x000000210f0d7c23 */ /* 0x000fe40008010008 */
[-C--:B------:R-:W-:Y:S02]  /*f380*/  FMUL.FTZ R17, R17, R112.reuse ;  /* 0x0000007011117220 */ /* 0x080fe40000410000 */
[----:B------:R-:W-:-:S02]  /*f390*/  FMUL.FTZ R15, R15, R112 ;  /* 0x000000700f0f7220 */ /* 0x000fc40000410000 */
[----:B------:R-:W-:Y:S02]  /*f3a0*/  FADD.FTZ R134, -R134, R51 ;  /* 0x0000003386867221 */ /* 0x000fe40000010100 */
[----:B------:R-:W-:Y:S01]  /*f3b0*/  FADD.FTZ R10, R133, R10 ;  /* 0x0000000a850a7221 */ /* 0x000fe20000010000 */
[----:B------:R-:W-:Y:S01]  /*f3c0*/  IADD3 R133, R122, 0xe80, RZ ;  /* 0x00000e807a857810 */ /* 0x000fe20007ffe0ff */
[C---:B------:R-:W-:Y:S02]  /*f3d0*/  FMUL.FTZ R51, R20.reuse, R17 ;  /* 0x0000001114337220 */ /* 0x040fe40000410000 */
[C---:B------:R-:W-:Y:S02]  /*f3e0*/  FMUL.FTZ R8, R20.reuse, R11 ;  /* 0x0000000b14087220 */ /* 0x040fe40000410000 */
[----:B------:R-:W-:Y:S01]  /*f3f0*/  FMUL.FTZ R52, R20, R15 ;  /* 0x0000000f14347220 */ /* 0x000fe20000410000 */
[----:B------:R-:W-:Y:S01]  /*f400*/  HADD2.F32 R20, -RZ, R216.H0_H0 ;  /* 0x200000d8ff147230 */ /* 0x000fe20000004100 */
[----:B------:R-:W-:-:S02]  /*f410*/  FMUL.FTZ R11, R53, -R134 ;  /* 0x80000086350b7220 */ /* 0x000fc40000410000 */
[-C--:B------:R-:W-:Y:S02]  /*f420*/  FMUL.FTZ R53, R53, -R10.reuse ;  /* 0x8000000a35357220 */ /* 0x080fe40000410000 */
[C---:B------:R-:W-:Y:S02]  /*f430*/  FFMA.FTZ R51, R12.reuse, R15, R51 ;  /* 0x0000000f0c337223 */ /* 0x040fe40000010033 */
[C---:B------:R-:W-:Y:S02]  /*f440*/  FFMA.FTZ R52, R12.reuse, R17, -R52 ;  /* 0x000000110c347223 */ /* 0x040fe40000010834 */
[----:B------:R-:W-:Y:S01]  /*f450*/  FFMA.FTZ R14, R12, R13, R8 ;  /* 0x0000000d0c0e7223 */ /* 0x000fe20000010008 */
[----:B------:R-:W-:Y:S01]  /*f460*/  HADD2.F32 R8, -RZ, R165.H0_H0 ;  /* 0x200000a5ff087230 */ /* 0x000fe20000004100 */
[C---:B------:R-:W-:Y:S02]  /*f470*/  FFMA.FTZ R12, R54.reuse, R10, -R11 ;  /* 0x0000000a360c7223 */ /* 0x040fe4000001080b */
[----:B------:R-:W-:-:S02]  /*f480*/  FFMA.FTZ R11, R54, R134, R53 ;  /* 0x00000086360b7223 */ /* 0x000fc40000010035 */
[----:B------:R-:W-:Y:S02]  /*f490*/  FFMA.FTZ R228, R19, R112, R228 ;  /* 0x0000007013e47223 */ /* 0x000fe400000100e4 */
[----:B------:R-:W-:Y:S02]  /*f4a0*/  FADD.FTZ R11, -R132, R11 ;  /* 0x0000000b840b7221 */ /* 0x000fe40000010100 */
[----:B------:R-:W-:Y:S02]  /*f4b0*/  FADD.FTZ R131, R131, R12 ;  /* 0x0000000c83837221 */ /* 0x000fe40000010000 */
[C---:B------:R-:W-:Y:S02]  /*f4c0*/  FMUL.FTZ R76, R9.reuse, R15 ;  /* 0x0000000f094c7220 */ /* 0x040fe40000410000 */
[C---:B------:R-:W-:Y:S02]  /*f4d0*/  FMUL.FTZ R54, R9.reuse, R17 ;  /* 0x0000001109367220 */ /* 0x040fe40000410000 */
[----:B------:R-:W-:-:S02]  /*f4e0*/  FFMA.FTZ R19, R9, R19, R14 ;  /* 0x0000001309137223 */ /* 0x000fc4000001000e */
[----:B------:R-:W-:Y:S02]  /*f4f0*/  FMUL.FTZ R12, R22, R134 ;  /* 0x00000086160c7220 */ /* 0x000fe40000410000 */
[----:B------:R-:W-:Y:S02]  /*f500*/  FMUL.FTZ R9, R55, -R11 ;  /* 0x8000000b37097220 */ /* 0x000fe40000410000 */
[----:B------:R-:W-:Y:S02]  /*f510*/  FMUL.FTZ R13, R8, R113 ;  /* 0x00000071080d7220 */ /* 0x000fe40000410000 */
[----:B------:R-:W-:Y:S02]  /*f520*/  FFMA.FTZ R14, R21, R10, R12 ;  /* 0x0000000a150e7223 */ /* 0x000fe4000001000c */
[-C--:B------:R-:W-:Y:S02]  /*f530*/  FMUL.FTZ R55, R55, -R131.reuse ;  /* 0x8000008337377220 */ /* 0x080fe40000410000 */
[----:B------:R-:W-:-:S02]  /*f540*/  FFMA.FTZ R12, R56, R131, -R9 ;  /* 0x00000083380c7223 */ /* 0x000fc40000010809 */
[----:B------:R-:W-:Y:S02]  /*f550*/  FADD.FTZ R198, R19, R198 ;  /* 0x000000c613c67221 */ /* 0x000fe40000010000 */
[----:B------:R-:W-:Y:S02]  /*f560*/  FMUL.FTZ R9, R134, UR34 ;  /* 0x0000002286097c20 */ /* 0x000fe40008410000 */
[----:B------:R-:W-:Y:S02]  /*f570*/  FFMA.FTZ R22, R22, -R13, R171 ;  /* 0x8000000d16167223 */ /* 0x000fe400000100ab */
[----:B------:R-:W-:Y:S02]  /*f580*/  FMUL.FTZ R19, R134, R113 ;  /* 0x0000007186137220 */ /* 0x000fe40000410000 */
[----:B------:R-:W-:Y:S02]  /*f590*/  FFMA.FTZ R55, R56, R11, R55 ;  /* 0x0000000b38377223 */ /* 0x000fe40000010037 */
[----:B------:R-:W-:Y:S01]  /*f5a0*/  FADD.FTZ R139, R129, R12 ;  /* 0x0000000c818b7221 */ /* 0x000fe20000010000 */
[----:B------:R-:W-:Y:S01]  /*f5b0*/  IADD3 R129, R122, 0xd80, RZ ;  /* 0x00000d807a817810 */ /* 0x000fe20007ffe0ff */
[----:B------:R-:W-:-:S02]  /*f5c0*/  FMUL.FTZ R15, R10, UR34 ;  /* 0x000000220a0f7c20 */ /* 0x000fc40008410000 */
[C---:B------:R-:W-:Y:S01]  /*f5d0*/  FFMA.FTZ R12, R10.reuse, UR33, R9 ;  /* 0x000000210a0c7c23 */ /* 0x040fe20008010009 */
[----:B------:R-:W-:Y:S01]  /*f5e0*/  HADD2.F32 R9, -RZ, R166.H0_H0 ;  /* 0x200000a6ff097230 */ /* 0x000fe20000004100 */
[----:B------:R-:W-:Y:S02]  /*f5f0*/  FMUL.FTZ R17, R10, R113 ;  /* 0x000000710a117220 */ /* 0x000fe40000410000 */
[----:B------:R-:W-:Y:S01]  /*f600*/  FFMA.FTZ R13, R21, -R13, R172 ;  /* 0x8000000d150d7223 */ /* 0x000fe200000100ac */
[----:B------:R-:W-:Y:S01]  /*f610*/  HADD2.F32 R21, -RZ, R217.H0_H0 ;  /* 0x200000d9ff157230 */ /* 0x000fe20000004100 */
[----:B------:R-:W-:Y:S02]  /*f620*/  FMUL.FTZ R10, R22, R19 ;  /* 0x00000013160a7220 */ /* 0x000fe40000410000 */
[----:B------:R-:W-:Y:S02]  /*f630*/  FADD.FTZ R16, -R130, R55 ;  /* 0x0000003782107221 */ /* 0x000fe40000010100 */
[----:B------:R-:W-:-:S02]  /*f640*/  FFMA.FTZ R53, R13, R17, R10 ;  /* 0x000000110d357223 */ /* 0x000fc4000001000a */
[CC--:B------:R-:W-:Y:S02]  /*f650*/  FMUL.FTZ R10, R57.reuse, -R16.reuse ;  /* 0x80000010390a7220 */ /* 0x0c0fe40000410000 */
[-C--:B------:R-:W-:Y:S02]  /*f660*/  FMUL.FTZ R57, R57, -R139.reuse ;  /* 0x8000008b39397220 */ /* 0x080fe40000410000 */
[----:B------:R-:W-:Y:S02]  /*f670*/  FFMA.FTZ R15, R134, UR33, -R15 ;  /* 0x00000021860f7c23 */ /* 0x000fe4000801080f */
[C---:B------:R-:W-:Y:S02]  /*f680*/  FFMA.FTZ R57, R58.reuse, R16, R57 ;  /* 0x000000103a397223 */ /* 0x040fe40000010039 */
[----:B------:R-:W-:Y:S02]  /*f690*/  FFMA.FTZ R10, R58, R139, -R10 ;  /* 0x0000008b3a0a7223 */ /* 0x000fe4000001080a */
[----:B------:R-:W-:-:S02]  /*f6a0*/  FADD.FTZ R128, -R128, R57 ;  /* 0x0000003980807221 */ /* 0x000fc40000010100 */
[----:B------:R-:W-:Y:S02]  /*f6b0*/  FMUL.FTZ R15, R22, R15 ;  /* 0x0000000f160f7220 */ /* 0x000fe40000410000 */
[----:B------:R-:W-:Y:S02]  /*f6c0*/  FADD.FTZ R127, R127, R10 ;  /* 0x0000000a7f7f7221 */ /* 0x000fe40000010000 */
[----:B------:R-:W-:Y:S02]  /*f6d0*/  FMUL.FTZ R10, R59, -R128 ;  /* 0x800000803b0a7220 */ /* 0x000fe40000410000 */
[----:B------:R-:W-:Y:S02]  /*f6e0*/  FADD.FTZ R199, R18, R199 ;  /* 0x000000c712c77221 */ /* 0x000fe40000010000 */
[----:B------:R-:W-:Y:S02]  /*f6f0*/  FMUL.FTZ R22, R22, R17 ;  /* 0x0000001116167220 */ /* 0x000fe40000410000 */
[----:B------:R-:W-:-:S02]  /*f700*/  FFMA.FTZ R15, R13, R12, R15 ;  /* 0x0000000c0d0f7223 */ /* 0x000fc4000001000f */
[----:B------:R-:W-:Y:S02]  /*f710*/  FMUL.FTZ R59, R59, -R127 ;  /* 0x8000007f3b3b7220 */ /* 0x000fe40000410000 */
[----:B------:R-:W-:Y:S02]  /*f720*/  FMUL.FTZ R12, R9, R114 ;  /* 0x00000072090c7220 */ /* 0x000fe40000410000 */
[----:B------:R-:W-:Y:S02]  /*f730*/  FMUL.FTZ R18, R131, UR34 ;  /* 0x0000002283127c20 */ /* 0x000fe40008410000 */
[C---:B------:R-:W-:Y:S02]  /*f740*/  FMUL.FTZ R58, R8.reuse, R17 ;  /* 0x00000011083a7220 */ /* 0x040fe40000410000 */
[-C--:B------:R-:W-:Y:S02]  /*f750*/  FMUL.FTZ R56, R8, R19.reuse ;  /* 0x0000001308387220 */ /* 0x080fe40000410000 */
[----:B------:R-:W-:-:S02]  /*f760*/  FFMA.FTZ R55, R13, R19, -R22 ;  /* 0x000000130d377223 */ /* 0x000fc40000010816 */
[----:B------:R-:W-:Y:S02]  /*f770*/  FFMA.FTZ R229, R14, R113, R229 ;  /* 0x000000710ee57223 */ /* 0x000fe400000100e5 */
[----:B------:R-:W-:Y:S01]  /*f780*/  FFMA.FTZ R8, R8, R14, R15 ;  /* 0x0000000e08087223 */ /* 0x000fe2000001000f */
[----:B------:R-:W-:Y:S01]  /*f790*/  HADD2.F32 R15, -RZ, R215.H0_H0 ;  /* 0x200000d7ff0f7230 */ /* 0x000fe20000004100 */
[----:B------:R-:W-:Y:S02]  /*f7a0*/  FFMA.FTZ R59, R80, R128, R59 ;  /* 0x00000080503b7223 */ /* 0x000fe4000001003b */
[----:B------:R-:W-:Y:S02]  /*f7b0*/  FFMA.FTZ R13, R24, -R12, R169 ;  /* 0x8000000c180d7223 */ /* 0x000fe400000100a9 */
[C---:B------:R-:W-:Y:S02]  /*f7c0*/  FMUL.FTZ R14, R11.reuse, UR34 ;  /* 0x000000220b0e7c20 */ /* 0x040fe40008410000 */
[----:B------:R-:W-:-:S02]  /*f7d0*/  FFMA.FTZ R18, R11, UR33, -R18 ;  /* 0x000000210b127c23 */ /* 0x000fc40008010812 */
[----:B------:R-:W-:Y:S02]  /*f7e0*/  FFMA.FTZ R10, R80, R127, -R10 ;  /* 0x0000007f500a7223 */ /* 0x000fe4000001080a */
[-C--:B------:R-:W-:Y:S02]  /*f7f0*/  FMUL.FTZ R78, R11, R114.reuse ;  /* 0x000000720b4e7220 */ /* 0x080fe40000410000 */
[----:B------:R-:W-:Y:S02]  /*f800*/  FMUL.FTZ R80, R131, R114 ;  /* 0x0000007283507220 */ /* 0x000fe40000410000 */
[----:B------:R-:W-:Y:S02]  /*f810*/  FMUL.FTZ R24, R24, R11 ;  /* 0x0000000b18187220 */ /* 0x000fe40000410000 */
[----:B------:R-:W-:Y:S02]  /*f820*/  FADD.FTZ R126, -R126, R59 ;  /* 0x0000003b7e7e7221 */ /* 0x000fe40000010100 */
[----:B------:R-:W-:-:S02]  /*f830*/  FFMA.FTZ R12, R23, -R12, R170 ;  /* 0x8000000c170c7223 */ /* 0x000fc400000100aa */
[----:B------:R-:W-:Y:S02]  /*f840*/  FFMA.FTZ R11, R131, UR33, R14 ;  /* 0x00000021830b7c23 */ /* 0x000fe4000801000e */
[----:B------:R-:W-:Y:S02]  /*f850*/  FMUL.FTZ R18, R13, R18 ;  /* 0x000000120d127220 */ /* 0x000fe40000410000 */
[----:B------:R-:W-:Y:S02]  /*f860*/  FADD.FTZ R125, R125, R10 ;  /* 0x0000000a7d7d7221 */ /* 0x000fe40000010000 */
[C---:B------:R-:W-:Y:S02]  /*f870*/  FMUL.FTZ R57, R13.reuse, R78 ;  /* 0x0000004e0d397220 */ /* 0x040fe40000410000 */
[----:B------:R-:W-:Y:S02]  /*f880*/  FMUL.FTZ R59, R13, R80 ;  /* 0x000000500d3b7220 */ /* 0x000fe40000410000 */
[----:B------:R-:W-:-:S02]  /*f890*/  FMUL.FTZ R10, R81, -R126 ;  /* 0x8000007e510a7220 */ /* 0x000fc40000410000 */
[----:B------:R-:W-:Y:S01]  /*f8a0*/  FFMA.FTZ R23, R23, R131, R24 ;  /* 0x0000008317177223 */ /* 0x000fe20000010018 */
[----:B------:R-:W-:Y:S01]  /*f8b0*/  IADD3 R131, R122, 0xe00, RZ ;  /* 0x00000e007a837810 */ /* 0x000fe20007ffe0ff */
[C---:B------:R-:W-:Y:S02]  /*f8c0*/  FFMA.FTZ R18, R12.reuse, R11, R18 ;  /* 0x0000000b0c127223 */ /* 0x040fe40000010012 */
[C---:B------:R-:W-:Y:S02]  /*f8d0*/  FFMA.FTZ R57, R12.reuse, R80, R57 ;  /* 0x000000500c397223 */ /* 0x040fe40000010039 */
[----:B------:R-:W-:Y:S02]  /*f8e0*/  FFMA.FTZ R59, R12, R78, -R59 ;  /* 0x0000004e0c3b7223 */ /* 0x000fe4000001083b */
[-C--:B------:R-:W-:Y:S02]  /*f8f0*/  FMUL.FTZ R81, R81, -R125.reuse ;  /* 0x8000007d51517220 */ /* 0x080fe40000410000 */
[----:B------:R-:W-:-:S02]  /*f900*/  FFMA.FTZ R12, R82, R125, -R10 ;  /* 0x0000007d520c7223 */ /* 0x000fc4000001080a */
[C---:B------:R-:W-:Y:S02]  /*f910*/  FMUL.FTZ R80, R9.reuse, R80 ;  /* 0x0000005009507220 */ /* 0x040fe40000410000 */
[C---:B------:R-:W-:Y:S02]  /*f920*/  FMUL.FTZ R78, R9.reuse, R78 ;  /* 0x0000004e094e7220 */ /* 0x040fe40000410000 */
[----:B------:R-:W-:Y:S01]  /*f930*/  FFMA.FTZ R10, R9, R23, R18 ;  /* 0x00000017090a7223 */ /* 0x000fe20000010012 */
[----:B------:R-:W-:Y:S01]  /*f940*/  HADD2.F32 R9, -RZ, R218.H0_H0 ;  /* 0x200000daff097230 */ /* 0x000fe20000004100 */
[----:B------:R-:W-:Y:S02]  /*f950*/  FFMA.FTZ R81, R82, R126, R81 ;  /* 0x0000007e52517223 */ /* 0x000fe40000010051 */
[----:B------:R-:W-:Y:S02]  /*f960*/  FADD.FTZ R123, R123, R12 ;  /* 0x0000000c7b7b7221 */ /* 0x000fe40000010000 */
[----:B------:R-:W-:-:S02]  /*f970*/  FMUL.FTZ R13, R9, R118 ;  /* 0x00000076090d7220 */ /* 0x000fc40000410000 */
[----:B------:R-:W-:Y:S02]  /*f980*/  FADD.FTZ R124, -R124, R81 ;  /* 0x000000517c7c7221 */ /* 0x000fe40000010100 */
[----:B------:R-:W-:Y:S02]  /*f990*/  FFMA.FTZ R14, R34, -R13, R209 ;  /* 0x8000000d220e7223 */ /* 0x000fe400000100d1 */
[----:B------:R-:W-:Y:S02]  /*f9a0*/  FMUL.FTZ R11, R21, R117 ;  /* 0x00000075150b7220 */ /* 0x000fe40000410000 */
[----:B------:R-:W-:Y:S02]  /*f9b0*/  FFMA.FTZ R13, R33, -R13, R200 ;  /* 0x8000000d210d7223 */ /* 0x000fe400000100c8 */
[----:B------:R-:W-:Y:S02]  /*f9c0*/  FMUL.FTZ R130, R124, R118 ;  /* 0x000000767c827220 */ /* 0x000fe40000410000 */
[----:B------:R-:W-:-:S02]  /*f9d0*/  FFMA.FTZ R12, R31, -R11, R211 ;  /* 0x8000000b1f0c7223 */ /* 0x000fc400000100d3 */
[----:B------:R-:W-:Y:S02]  /*f9e0*/  FMUL.FTZ R82, R126, R117 ;  /* 0x000000757e527220 */ /* 0x000fe40000410000 */
[----:B------:R-:W-:Y:S02]  /*f9f0*/  FMUL.FTZ R94, R123, R118 ;  /* 0x000000767b5e7220 */ /* 0x000fe40000410000 */
[----:B------:R-:W-:Y:S02]  /*fa00*/  FMUL.FTZ R17, R13, R130 ;  /* 0x000000820d117220 */ /* 0x000fe40000410000 */
[----:B------:R-:W-:Y:S02]  /*fa10*/  FFMA.FTZ R11, R32, -R11, R210 ;  /* 0x8000000b200b7223 */ /* 0x000fe400000100d2 */
[----:B------:R-:W-:Y:S02]  /*fa20*/  FMUL.FTZ R132, R125, R117 ;  /* 0x000000757d847220 */ /* 0x000fe40000410000 */
[----:B------:R-:W-:-:S02]  /*fa30*/  FMUL.FTZ R18, R12, R82 ;  /* 0x000000520c127220 */ /* 0x000fc40000410000 */
[----:B------:R-:W-:Y:S02]  /*fa40*/  FFMA.FTZ R17, R14, R94, R17 ;  /* 0x0000005e0e117223 */ /* 0x000fe40000010011 */
[----:B------:R-:W-:Y:S02]  /*fa50*/  FMUL.FTZ R19, R15, R115 ;  /* 0x000000730f137220 */ /* 0x000fe40000410000 */
[----:B------:R-:W-:Y:S02]  /*fa60*/  FFMA.FTZ R18, R11, R132, R18 ;  /* 0x000000840b127223 */ /* 0x000fe40000010012 */
[----:B------:R-:W-:Y:S02]  /*fa70*/  FADD.FTZ R17, RZ, R17 ;  /* 0x00000011ff117221 */ /* 0x000fe40000010000 */
[-C--:B------:R-:W-:Y:S02]  /*fa80*/  FFMA.FTZ R138, R26, -R19.reuse, R214 ;  /* 0x800000131a8a7223 */ /* 0x080fe400000100d6 */
[----:B------:R-:W-:Y:S01]  /*fa90*/  FFMA.FTZ R22, R25, -R19, R168 ;  /* 0x8000001319167223 */ /* 0x000fe200000100a8 */
[----:B------:R-:W-:Y:S01]  /*faa0*/  IADD3 R19, R140, 0x1, RZ ;  /* 0x000000018c137810 */ /* 0x000fe20007ffe0ff */
[----:B------:R-:W-:-:S02]  /*fab0*/  FFMA.FTZ R230, R23, R114, R230 ;  /* 0x0000007217e67223 */ /* 0x000fc400000100e6 */
[----:B------:R-:W-:Y:S02]  /*fac0*/  FMUL.FTZ R24, R26, R16 ;  /* 0x000000101a187220 */ /* 0x000fe40000410000 */
[----:B------:R-:W-:Y:S02]  /*fad0*/  FMUL.FTZ R23, R20, R116 ;  /* 0x0000007414177220 */ /* 0x000fe40000410000 */
[----:B------:R-:W-:Y:S01]  /*fae0*/  FADD.FTZ R75, R17, R18 ;  /* 0x00000012114b7221 */ /* 0x000fe20000010000 */
[----:B------:R-:W-:Y:S01]  /*faf0*/  LEA.HI.SX32 R18, R19, R140, 0x1b ;  /* 0x0000008c13127211 */ /* 0x000fe200078fdaff */
[----:B------:R-:W-:Y:S01]  /*fb00*/  FMUL.FTZ R71, R13, R94 ;  /* 0x0000005e0d477220 */ /* 0x000fe20000410000 */
[-C--:B------:R-:W-:Y:S01]  /*fb10*/  LEA.HI.SX32 R19, R67, R140.reuse, 0x1b ;  /* 0x0000008c43137211 */ /* 0x080fe200078fdaff */
[----:B------:R-:W-:Y:S01]  /*fb20*/  FFMA.FTZ R25, R25, R139, R24 ;  /* 0x0000008b19197223 */ /* 0x000fe20000010018 */
[-C--:B------:R-:W-:Y:S01]  /*fb30*/  LEA.HI.SX32 R17, R140, R140.reuse, 0x1b ;  /* 0x0000008c8c117211 */ /* 0x080fe200078fdaff */
[-C--:B------:R-:W-:Y:S01]  /*fb40*/  FFMA.FTZ R24, R27, -R23.reuse, R213 ;  /* 0x800000171b187223 */ /* 0x080fe200000100d5 */
[----:B------:R-:W-:Y:S01]  /*fb50*/  LEA.HI.SX32 R140, R95, R140, 0x1b ;  /* 0x0000008c5f8c7211 */ /* 0x000fe200078fdaff */
[----:B------:R-:W-:Y:S01]  /*fb60*/  FFMA.FTZ R23, R28, -R23, R212 ;  /* 0x800000171c177223 */ /* 0x000fe200000100d4 */
[----:B------:R-:W-:Y:S01]  /*fb70*/  IADD3 R95, R122, 0xd00, RZ ;  /* 0x00000d007a5f7810 */ /* 0x000fe20007ffe0ff */
[----:B------:R-:W-:-:S02]  /*fb80*/  FMUL.FTZ R67, R128, R116 ;  /* 0x0000007480437220 */ /* 0x000fc40000410000 */
[----:B------:R-:W-:Y:S02]  /*fb90*/  FMUL.FTZ R26, R12, R132 ;  /* 0x000000840c1a7220 */ /* 0x000fe40000410000 */
[----:B------:R-:W-:Y:S02]  /*fba0*/  FFMA.FTZ R71, R14, R130, -R71 ;  /* 0x000000820e477223 */ /* 0x000fe40000010847 */
[----:B------:R-:W-:Y:S02]  /*fbb0*/  FADD.FTZ R204, R69, R204 ;  /* 0x000000cc45cc7221 */ /* 0x000fe40000010000 */
[----:B------:R-:W-:Y:S02]  /*fbc0*/  FMUL.FTZ R69, R127, R116 ;  /* 0x000000747f457220 */ /* 0x000fe40000410000 */
[----:B------:R-:W-:Y:S02]  /*fbd0*/  FMUL.FTZ R77, R23, R67 ;  /* 0x00000043174d7220 */ /* 0x000fe40000410000 */
[----:B------:R-:W-:-:S02]  /*fbe0*/  FFMA.FTZ R26, R11, R82, -R26 ;  /* 0x000000520b1a7223 */ /* 0x000fc4000001081a */
[----:B------:R-:W-:Y:S02]  /*fbf0*/  FADD.FTZ R71, RZ, R71 ;  /* 0x00000047ff477221 */ /* 0x000fe40000010000 */
[----:B------:R-:W-:Y:S02]  /*fc00*/  FMUL.FTZ R79, R16, R115 ;  /* 0x00000073104f7220 */ /* 0x000fe40000410000 */
[C---:B------:R-:W-:Y:S02]  /*fc10*/  FMUL.FTZ R94, R9.reuse, R94 ;  /* 0x0000005e095e7220 */ /* 0x040fe40000410000 */
[----:B------:R-:W-:Y:S02]  /*fc20*/  FMUL.FTZ R73, R9, R130 ;  /* 0x0000008209497220 */ /* 0x000fe40000410000 */
[----:B------:R-:W-:Y:S01]  /*fc30*/  FFMA.FTZ R130, R24, R69, R77 ;  /* 0x0000004518827223 */ /* 0x000fe2000001004d */
[----:B------:R-:W-:Y:S01]  /*fc40*/  STS [R17.X4+0x4200], R94 ;  /* 0x0042005e11007388 */ /* 0x000fe20000004800 */
[----:B------:R-:W-:-:S02]  /*fc50*/  FADD.FTZ R26, R71, R26 ;  /* 0x0000001a471a7221 */ /* 0x000fc40000010000 */
[----:B------:R-:W-:Y:S01]  /*fc60*/  FMUL.FTZ R77, R139, R115 ;  /* 0x000000738b4d7220 */ /* 0x000fe20000410000 */
[----:B------:R1:W-:Y:S01]  /*fc70*/  STS [R18.X4+0x4204], R73 ;  /* 0x0042044912007388 */ /* 0x0003e20000004800 */
[----:B------:R-:W-:Y:S02]  /*fc80*/  FMUL.FTZ R81, R138, R79 ;  /* 0x0000004f8a517220 */ /* 0x000fe40000410000 */
[----:B------:R-:W-:Y:S02]  /*fc90*/  FMUL.FTZ R71, R23, R69 ;  /* 0x0000004517477220 */ /* 0x000fe40000410000 */
[----:B------:R-:W-:Y:S02]  /*fca0*/  FADD.FTZ R130, R75, R130 ;  /* 0x000000824b827221 */ /* 0x000fe40000010000 */
[----:B------:R-:W-:Y:S02]  /*fcb0*/  FFMA.FTZ R81, R22, R77, R81 ;  /* 0x0000004d16517223 */ /* 0x000fe40000010051 */
[----:B------:R-:W-:-:S02]  /*fcc0*/  FFMA.FTZ R75, R24, R67, -R71 ;  /* 0x00000043184b7223 */ /* 0x000fc40000010847 */
[----:B-1----:R-:W-:Y:S02]  /*fcd0*/  FMUL.FTZ R73, R138, R77 ;  /* 0x0000004d8a497220 */ /* 0x002fe40000410000 */
[----:B------:R-:W-:Y:S01]  /*fce0*/  FADD.FTZ R130, R130, R81 ;  /* 0x0000005182827221 */ /* 0x000fe20000010000 */
[----:B------:R-:W-:Y:S01]  /*fcf0*/  IADD3 R81, R122, 0xc80, RZ ;  /* 0x00000c807a517810 */ /* 0x000fe20007ffe0ff */
[----:B------:R-:W-:Y:S01]  /*fd00*/  FADD.FTZ R26, R26, R75 ;  /* 0x0000004b1a1a7221 */ /* 0x000fe20000010000 */
[----:B------:R-:W-:Y:S01]  /*fd10*/  IADD3 R75, R122, 0xb00, RZ ;  /* 0x00000b007a4b7810 */ /* 0x000fe20007ffe0ff */
        /* <DEDUP_REMOVED lines=9> */
[----:B------:R-:W-:-:S02]  /*fdb0*/  FMUL.FTZ R132, R21, R132 ;  /* 0x0000008415847220 */ /* 0x000fc40000410000 */
[----:B------:R-:W-:Y:S01]  /*fdc0*/  FADD.FTZ R130, R130, R51 ;  /* 0x0000003382827221 */ /* 0x000fe20000010000 */
[----:B------:R-:W-:Y:S01]  /*fdd0*/  IADD3 R51, R122, 0x500, RZ ;  /* 0x000005007a337810 */ /* 0x000fe20007ffe0ff */
[----:B------:R-:W-:Y:S01]  /*fde0*/  FADD.FTZ R55, R26, R55 ;  /* 0x000000371a377221 */ /* 0x000fe20000010000 */
[----:B------:R1:W-:Y:S01]  /*fdf0*/  STS [R19.X4+0x4208], R132 ;  /* 0x0042088413007388 */ /* 0x0003e20000004800 */
        /* <DEDUP_REMOVED lines=8> */
[C---:B------:R-:W-:Y:S01]  /*fe80*/  IADD3 R67, R122.reuse, 0x900, RZ ;  /* 0x000009007a437810 */ /* 0x040fe20007ffe0ff */
[C---:B-1----:R-:W-:Y:S01]  /*fe90*/  FMUL.FTZ R132, R15.reuse, R77 ;  /* 0x0000004d0f847220 */ /* 0x042fe20000410000 */
        /* <DEDUP_REMOVED lines=25> */
[----:B------:R-:W-:Y:S01]  /*10030*/  IADD3 R61, R122, 0x780, RZ ;  /* 0x000007807a3d7810 */ /* 0x000fe20007ffe0ff */
[----:B------:R-:W-:Y:S01]  /*10040*/  FADD.FTZ R7, R144, R7 ;  /* 0x0000000790077221 */ /* 0x000fe20000010000 */
[C---:B------:R-:W-:Y:S01]  /*10050*/  IADD3 R63, R122.reuse, 0x800, RZ ;  /* 0x000008007a3f7810 */ /* 0x040fe20007ffe0ff */
[----:B------:R1:W-:Y:S01]  /*10060*/  STS [R17.X4+0x422c], R56 ;  /* 0x00422c3811007388 */ /* 0x0003e20000004800 */
[----:B------:R-:W-:Y:S01]  /*10070*/  IADD3 R65, R122, 0x880, RZ ;  /* 0x000008807a417810 */ /* 0x000fe20007ffe0ff */
[----:B------:R-:W-:Y:S01]  /*10080*/  FMUL.FTZ R148, R102, R209 ;  /* 0x000000d166947220 */ /* 0x000fe20000410000 */
[C---:B--2---:R-:W-:Y:S01]  /*10090*/  IADD3 R71, R122.reuse, 0xa00, RZ ;  /* 0x00000a007a477810 */ /* 0x044fe20007ffe0ff */
[----:B------:R-:W-:Y:S01]  /*100a0*/  STS [R17.X4+0x4230], R76 ;  /* 0x0042304c11007388 */ /* 0x000fe20000004800 */
[C---:B------:R-:W-:Y:S01]  /*100b0*/  IADD3 R77, R122.reuse, 0xb80, RZ ;  /* 0x00000b807a4d7810 */ /* 0x040fe20007ffe0ff */
[----:B------:R-:W-:Y:S01]  /*100c0*/  FMUL.FTZ R5, R139, UR34 ;  /* 0x000000228b057c20 */ /* 0x000fe20008410000 */
[----:B------:R-:W-:Y:S01]  /*100d0*/  IADD3 R79, R122, 0xc00, RZ ;  /* 0x00000c007a4f7810 */ /* 0x000fe20007ffe0ff */
[----:B------:R2:W-:Y:S01]  /*100e0*/  STS [R17.X4+0x4234], R54 ;  /* 0x0042343611007388 */ /* 0x0005e20000004800 */
[----:B------:R-:W-:Y:S01]  /*100f0*/  LEA.HI.SX32 R42, R53, R122, 0x1b ;  /* 0x0000007a352a7211 */ /* 0x000fe200078fdaff */
[----:B------:R-:W-:Y:S01]  /*10100*/  FFMA.FTZ R143, -R102, R200, -RZ ;  /* 0x000000c8668f7223 */ /* 0x000fe200000109ff */
[-C--:B------:R-:W-:Y:S01]  /*10110*/  LEA.HI.SX32 R44, R57, R122.reuse, 0x1b ;  /* 0x0000007a392c7211 */ /* 0x080fe200078fdaff */
[----:B------:R-:W-:Y:S01]  /*10120*/  STS [R17.X4+0x4238], R74 ;  /* 0x0042384a11007388 */ /* 0x000fe20000004800 */
[----:B------:R-:W-:Y:S01]  /*10130*/  LEA.HI.SX32 R52, R73, R122, 0x1b ;  /* 0x0000007a49347211 */ /* 0x000fe200078fdaff */
[----:B------:R-:W-:Y:S01]  /*10140*/  FMUL.FTZ R210, R101, R210 ;  /* 0x000000d265d27220 */ /* 0x000fe20000410000 */
[-C--:B------:R-:W-:Y:S01]  /*10150*/  LEA.HI.SX32 R53, R75, R122.reuse, 0x1b ;  /* 0x0000007a4b357211 */ /* 0x080fe200078fdaff */
[----:B------:R3:W-:Y:S01]  /*10160*/  STS [R17.X4+0x423c], R50 ;  /* 0x00423c3211007388 */ /* 0x0007e20000004800 */
[-C--:B-1----:R-:W-:Y:S01]  /*10170*/  LEA.HI.SX32 R56, R81, R122.reuse, 0x1b ;  /* 0x0000007a51387211 */ /* 0x082fe200078fdaff */
[----:B------:R-:W-:Y:S01]  /*10180*/  FFMA.FTZ R211, -R101, R211, -RZ ;  /* 0x000000d365d37223 */ /* 0x000fe200000109ff */
[-C--:B--2---:R-:W-:Y:S01]  /*10190*/  LEA.HI.SX32 R54, R77, R122.reuse, 0x1b ;  /* 0x0000007a4d367211 */ /* 0x084fe200078fdaff */
[----:B------:R1:W-:Y:S01]  /*101a0*/  STS [R17.X4+0x4240], R48 ;  /* 0x0042403011007388 */ /* 0x0003e20000004800 */
[-C--:B------:R-:W-:Y:S01]  /*101b0*/  LEA.HI.SX32 R57, R95, R122.reuse, 0x1b ;  /* 0x0000007a5f397211 */ /* 0x080fe200078fdaff */
[----:B------:R-:W-:Y:S01]  /*101c0*/  FADD.FTZ R7, R7, R6 ;  /* 0x0000000607077221 */ /* 0x000fe20000010000 */
[-C--:B------:R-:W-:Y:S01]  /*101d0*/  LEA.HI.SX32 R58, R129, R122.reuse, 0x1b ;  /* 0x0000007a813a7211 */ /* 0x080fe200078fdaff */
[----:B------:R-:W-:Y:S01]  /*101e0*/  STS [R17.X4+0x4244], R72 ;  /* 0x0042444811007388 */ /* 0x000fe20000004800 */
[----:B------:R-:W-:Y:S01]  /*101f0*/  FFMA.FTZ R5, R16, UR33, -R5 ;  /* 0x0000002110057c23 */ /* 0x000fe20008010805 */
[-C--:B---3--:R-:W-:Y:S01]  /*10200*/  LEA.HI.SX32 R50, R69, R122.reuse, 0x1b ;  /* 0x0000007a45327211 */ /* 0x088fe200078fdaff */
[----:B------:R-:W-:Y:S01]  /*10210*/  FMUL.FTZ R6, R100, R213 ;  /* 0x000000d564067220 */ /* 0x000fe20000410000 */
[----:B------:R-:W-:Y:S01]  /*10220*/  STS [R17.X4+0x4248], R70 ;  /* 0x0042484611007388 */ /* 0x000fe20000004800 */
[----:B------:R-:W-:Y:S01]  /*10230*/  FMUL.FTZ R16, R16, UR34 ;  /* 0x0000002210107c20 */ /* 0x000fe20008410000 */
[----:B-1----:R-:W-:Y:S01]  /*10240*/  LEA.HI.SX32 R48, R65, R122, 0x1b ;  /* 0x0000007a41307211 */ /* 0x002fe200078fdaff */
[----:B------:R-:W-:Y:S01]  /*10250*/  FFMA.FTZ R144, -R89, R179, -RZ ;  /* 0x000000b359907223 */ /* 0x000fe200000109ff */
[----:B------:R1:W-:Y:S01]  /*10260*/  STS [R17.X4+0x424c], R46 ;  /* 0x00424c2e11007388 */ /* 0x0003e20000004800 */
[----:B------:R-:W-:-:S02]  /*10270*/  FFMA.FTZ R139, R139, UR33, R16 ;  /* 0x000000218b8b7c23 */ /* 0x000fc40008010010 */
[----:B------:R-:W-:Y:S01]  /*10280*/  FFMA.FTZ R16, -R96, R173, -RZ ;  /* 0x000000ad60107223 */ /* 0x000fe200000109ff */
[----:B------:R-:W-:Y:S01]  /*10290*/  STS [R17.X4+0x4250], R66 ;  /* 0x0042504211007388 */ /* 0x000fe20000004800 */
[----:B------:R-:W-:Y:S02]  /*102a0*/  FMUL.FTZ R138, R138, R5 ;  /* 0x000000058a8a7220 */ /* 0x000fe40000410000 */
[----:B------:R-:W-:Y:S01]  /*102b0*/  FFMA.FTZ R212, -R100, R212, -RZ ;  /* 0x000000d464d47223 */ /* 0x000fe200000109ff */
[----:B------:R-:W-:Y:S01]  /*102c0*/  STS [R17.X4+0x4254], R68 ;  /* 0x0042544411007388 */ /* 0x000fe20000004800 */
[----:B------:R-:W-:Y:S01]  /*102d0*/  FMUL.FTZ R168, R99, R168 ;  /* 0x000000a863a87220 */ /* 0x000fe20000410000 */
[----:B-1----:R-:W-:Y:S01]  /*102e0*/  LEA.HI.SX32 R46, R61, R122, 0x1b ;  /* 0x0000007a3d2e7211 */ /* 0x002fe200078fdaff */
[----:B------:R-:W-:Y:S01]  /*102f0*/  FFMA.FTZ R214, -R99, R214, -RZ ;  /* 0x000000d663d67223 */ /* 0x000fe200000109ff */
[----:B------:R1:W-:Y:S01]  /*10300*/  STS [R17.X4+0x4258], R62 ;  /* 0x0042583e11007388 */ /* 0x0003e20000004800 */
[----:B------:R-:W-:Y:S01]  /*10310*/  LEA.HI.SX32 R61, R135, R122, 0x1b ;  /* 0x0000007a873d7211 */ /* 0x000fe200078fdaff */
[----:B------:R-:W-:-:S02]  /*10320*/  FMUL.FTZ R170, R98, R170 ;  /* 0x000000aa62aa7220 */ /* 0x000fc40000410000 */
[----:B------:R-:W-:Y:S01]  /*10330*/  STS [R17.X4+0x425c], R64 ;  /* 0x00425c4011007388 */ /* 0x000fe20000004800 */
[----:B------:R-:W-:Y:S02]  /*10340*/  FMUL.FTZ R172, R97, R172 ;  /* 0x000000ac61ac7220 */ /* 0x000fe40000410000 */
[----:B------:R-:W-:Y:S01]  /*10350*/  FMUL.FTZ R174, R96, R174 ;  /* 0x000000ae60ae7220 */ /* 0x000fe20000410000 */
[----:B------:R2:W-:Y:S01]  /*10360*/  STS [R17.X4+0x4260], R40 ;  /* 0x0042602811007388 */ /* 0x0005e20000004800 */
[----:B------:R-:W-:Y:S01]  /*10370*/  FMUL.FTZ R176, R91, R176 ;  /* 0x000000b05bb07220 */ /* 0x000fe20000410000 */
[----:B-1----:R-:W-:Y:S01]  /*10380*/  LEA.HI.SX32 R62, R137, R122, 0x1b ;  /* 0x0000007a893e7211 */ /* 0x002fe200078fdaff */
[----:B------:R-:W-:Y:S01]  /*10390*/  FMUL.FTZ R178, R90, R178 ;  /* 0x000000b25ab27220 */ /* 0x000fe20000410000 */
[----:B------:R1:W-:Y:S01]  /*103a0*/  STS [R17.X4+0x4264], R60 ;  /* 0x0042643c11007388 */ /* 0x0003e20000004800 */
[----:B------:R-:W-:Y:S02]  /*103b0*/  FMUL.FTZ R180, R89, R180 ;  /* 0x000000b459b47220 */ /* 0x000fe40000410000 */
[----:B------:R-:W-:Y:S01]  /*103c0*/  FMUL.FTZ R182, R88, R182 ;  /* 0x000000b658b67220 */ /* 0x000fe20000410000 */
[----:B------:R3:W-:Y:S01]  /*103d0*/  STS [R17.X4+0x4268], R37 ;  /* 0x0042682511007388 */ /* 0x0007e20000004800 */
[----:B------:R-:W-:Y:S01]  /*103e0*/  FMUL.FTZ R184, R87, R184 ;  /* 0x000000b857b87220 */ /* 0x000fe20000410000 */
[----:B--2---:R-:W-:Y:S01]  /*103f0*/  LEA.HI.SX32 R40, R49, R122, 0x1b ;  /* 0x0000007a31287211 */ /* 0x004fe200078fdaff */
[----:B------:R-:W-:Y:S01]  /*10400*/  FMUL.FTZ R186, R86, R186 ;  /* 0x000000ba56ba7220 */ /* 0x000fe20000410000 */
[----:B------:R-:W-:Y:S01]  /*10410*/  STS [R17.X4+0x426c], R38 ;  /* 0x00426c2611007388 */ /* 0x000fe20000004800 */
[----:B------:R-:W-:Y:S01]  /*10420*/  LEA.HI.SX32 R49, R67, R122, 0x1b ;  /* 0x0000007a43317211 */ /* 0x000fe200078fdaff */
[----:B------:R-:W-:Y:S01]  /*10430*/  FMUL.FTZ R188, R85, R188 ;  /* 0x000000bc55bc7220 */ /* 0x000fe20000410000 */
[----:B-1----:R-:W-:Y:S01]  /*10440*/  LEA.HI.SX32 R60, R133, R122, 0x1b ;  /* 0x0000007a853c7211 */ /* 0x002fe200078fdaff */
[----:B------:R1:W-:Y:S01]  /*10450*/  STS [R17.X4+0x4270], R35 ;  /* 0x0042702311007388 */ /* 0x0003e20000004800 */
[----:B------:R-:W-:Y:S01]  /*10460*/  FMUL.FTZ R190, R84, R190 ;  /* 0x000000be54be7220 */ /* 0x000fe20000410000 */
[----:B---3--:R-:W-:Y:S01]  /*10470*/  IADD3 R37, R122, 0x80, RZ ;  /* 0x000000807a257810 */ /* 0x008fe20007ffe0ff */
[----:B------:R-:W-:Y:S01]  /*10480*/  FFMA.FTZ R192, -R83, R192, -RZ ;  /* 0x000000c053c07223 */ /* 0x000fe200000109ff */
[----:B------:R2:W-:Y:S01]  /*10490*/  STS [R17.X4+0x4274], R36 ;  /* 0x0042742411007388 */ /* 0x0005e20000004800 */
[----:B------:R-:W-:Y:S01]  /*104a0*/  FMUL.FTZ R5, R127, UR34 ;  /* 0x000000227f057c20 */ /* 0x000fe20008410000 */
[-C--:B------:R-:W-:Y:S01]  /*104b0*/  LEA.HI.SX32 R26, R37, R122.reuse, 0x1b ;  /* 0x0000007a251a7211 */ /* 0x080fe200078fdaff */
[----:B------:R-:W-:Y:S01]  /*104c0*/  FMUL.FTZ R145, R125, UR34 ;  /* 0x000000227d917c20 */ /* 0x000fe20008410000 */
[----:B------:R3:W-:Y:S01]  /*104d0*/  STS [R17.X4+0x4278], R29 ;  /* 0x0042781d11007388 */ /* 0x0007e20000004800 */
[-C--:B------:R-:W-:Y:S01]  /*104e0*/  LEA.HI.SX32 R37, R43, R122.reuse, 0x1b ;  /* 0x0000007a2b257211 */ /* 0x080fe200078fdaff */
[----:B------:R-:W-:Y:S01]  /*104f0*/  FADD.FTZ R3, R146, R3 ;  /* 0x0000000392037221 */ /* 0x000fe20000010000 */
[----:B-1----:R-:W-:Y:S01]  /*10500*/  IADD3 R35, R122, 0x100, RZ ;  /* 0x000001007a237810 */ /* 0x002fe20007ffe0ff */
[----:B------:R1:W-:Y:S01]  /*10510*/  STS [R17.X4+0x427c], R30 ;  /* 0x00427c1e11007388 */ /* 0x0003e20000004800 */
[-C--:B------:R-:W-:Y:S01]  /*10520*/  LEA.HI.SX32 R38, R45, R122.reuse, 0x1b ;  /* 0x0000007a2d267211 */ /* 0x080fe200078fdaff */
[----:B------:R-:W-:Y:S01]  /*10530*/  FFMA.FTZ R145, R126, UR33, -R145 ;  /* 0x000000217e917c23 */ /* 0x000fe20008010891 */
[-C--:B--2---:R-:W-:Y:S01]  /*10540*/  LEA.HI.SX32 R36, R41, R122.reuse, 0x1b ;  /* 0x0000007a29247211 */ /* 0x084fe200078fdaff */
[----:B------:R-:W-:Y:S01]  /*10550*/  BAR.SYNC.DEFER_BLOCKING 0x0 ;  /* 0x0000000000007b1d */ /* 0x000fe20000010000 */
[----:B------:R-:W-:-:S02]  /*10560*/  LEA.HI.SX32 R41, R51, R122, 0x1b ;  /* 0x0000007a33297211 */ /* 0x000fc400078fdaff */
[-C--:B---3--:R-:W-:Y:S02]  /*10570*/  LEA.HI.SX32 R29, R35, R122.reuse, 0x1b ;  /* 0x0000007a231d7211 */ /* 0x088fe400078fdaff */
[-C--:B------:R-:W-:Y:S02]  /*10580*/  LEA.HI.SX32 R43, R55, R122.reuse, 0x1b ;  /* 0x0000007a372b7211 */ /* 0x080fe400078fdaff */
[-C--:B-1----:R-:W-:Y:S02]  /*10590*/  LEA.HI.SX32 R30, R39, R122.reuse, 0x1b ;  /* 0x0000007a271e7211 */ /* 0x082fe400078fdaff */
[-C--:B------:R-:W-:Y:S02]  /*105a0*/  LEA.HI.SX32 R39, R47, R122.reuse, 0x1b ;  /* 0x0000007a2f277211 */ /* 0x080fe400078fdaff */
[-C--:B------:R-:W-:Y:S02]  /*105b0*/  LEA.HI.SX32 R45, R59, R122.reuse, 0x1b ;  /* 0x0000007a3b2d7211 */ /* 0x080fe400078fdaff */
[----:B------:R-:W-:-:S02]  /*105c0*/  LEA.HI.SX32 R35, R141, R122, 0x1b ;  /* 0x0000007a8d237211 */ /* 0x000fc400078fdaff */
[-C--:B------:R-:W-:Y:S02]  /*105d0*/  LEA.HI.SX32 R47, R63, R122.reuse, 0x1b ;  /* 0x0000007a3f2f7211 */ /* 0x080fe400078fdaff */
[-C--:B------:R-:W-:Y:S02]  /*105e0*/  LEA.HI.SX32 R51, R71, R122.reuse, 0x1b ;  /* 0x0000007a47337211 */ /* 0x080fe400078fdaff */
[-C--:B------:R-:W-:Y:S02]  /*105f0*/  LEA.HI.SX32 R55, R79, R122.reuse, 0x1b ;  /* 0x0000007a4f377211 */ /* 0x080fe400078fdaff */
[----:B------:R-:W-:Y:S01]  /*10600*/  LEA.HI.SX32 R59, R131, R122, 0x1b ;  /* 0x0000007a833b7211 */ /* 0x000fe200078fdaff */
        /* <DEDUP_REMOVED lines=32> */
[----:B------:R5:W-:Y:S04]  /*10810*/  STS [R17.X4+0x8400], R148 ;  /* 0x0084009411007388 */ /* 0x000be80000004800 */
[----:B------:R1:W-:Y:S04]  /*10820*/  STS [R18.X4+0x8404], R143 ;  /* 0x0084048f12007388 */ /* 0x0003e80000004800 */
[----:B------:R-:W-:Y:S01]  /*10830*/  STS [R19.X4+0x8408], R210 ;  /* 0x008408d213007388 */ /* 0x000fe20000004800 */
[----:B-----5:R-:W-:-:S03]  /*10840*/  FFMA.FTZ R148, R128, UR33, -R5 ;  /* 0x0000002180947c23 */ /* 0x020fc60008010805 */
[----:B------:R5:W-:Y:S01]  /*10850*/  STS [R140.X4+0x840c], R211 ;  /* 0x00840cd38c007388 */ /* 0x000be20000004800 */
[----:B------:R-:W-:Y:S02]  /*10860*/  FMUL.FTZ R5, R123, UR34 ;  /* 0x000000227b057c20 */ /* 0x000fe40008410000 */
[----:B-1----:R-:W-:Y:S01]  /*10870*/  FFMA.FTZ R18, -R91, R175, -RZ ;  /* 0x000000af5b127223 */ /* 0x002fe200000109ff */
[----:B------:R1:W-:Y:S01]  /*10880*/  STS [R17.X4+0x8410], R6 ;  /* 0x0084100611007388 */ /* 0x0003e20000004800 */
[----:B------:R-:W-:-:S03]  /*10890*/  FFMA.FTZ R146, R124, UR33, -R5 ;  /* 0x000000217c927c23 */ /* 0x000fc60008010805 */
[----:B------:R2:W-:Y:S01]  /*108a0*/  STS [R17.X4+0x8434], R16 ;  /* 0x0084341011007388 */ /* 0x0005e20000004800 */
[----:B-----5:R-:W-:Y:S02]  /*108b0*/  FADD.FTZ R140, R7, R4 ;  /* 0x00000004078c7221 */ /* 0x020fe40000010000 */
[----:B------:R-:W-:Y:S01]  /*108c0*/  FFMA.FTZ R4, -R98, R169, -RZ ;  /* 0x000000a962047223 */ /* 0x000fe200000109ff */
        /* <DEDUP_REMOVED lines=13> */
[----:B-1----:R-:W-:-:S03]  /*109a0*/  FMUL.FTZ R16, R83, R191 ;  /* 0x000000bf53107220 */ /* 0x002fc60000410000 */
[----:B------:R1:W-:Y:S01]  /*109b0*/  STS [R17.X4+0x846c], R144 ;  /* 0x00846c9011007388 */ /* 0x0003e20000004800 */
[----:B--2---:R-:W-:-:S03]  /*109c0*/  FMUL.FTZ R4, R128, UR34 ;  /* 0x0000002280047c20 */ /* 0x004fc60008410000 */
[----:B------:R2:W-:Y:S01]  /*109d0*/  STS [R17.X4+0x8414], R212 ;  /* 0x008414d411007388 */ /* 0x0005e20000004800 */
[----:B-----5:R-:W-:Y:S02]  /*109e0*/  FFMA.FTZ R6, -R84, R189, -RZ ;  /* 0x000000bd54067223 */ /* 0x020fe400000109ff */
[----:B------:R-:W-:Y:S01]  /*109f0*/  FFMA.FTZ R147, R127, UR33, R4 ;  /* 0x000000217f937c23 */ /* 0x000fe20008010004 */
[----:B------:R2:W-:Y:S01]  /*10a00*/  STS [R17.X4+0x8418], R168 ;  /* 0x008418a811007388 */ /* 0x0005e20000004800 */
[----:B-1----:R-:W-:Y:S02]  /*10a10*/  FMUL.FTZ R144, R126, UR34 ;  /* 0x000000227e907c20 */ /* 0x002fe40008410000 */
[----:B------:R-:W-:Y:S01]  /*10a20*/  FMUL.FTZ R4, R124, UR34 ;  /* 0x000000227c047c20 */ /* 0x000fe20008410000 */
[----:B------:R2:W-:Y:S01]  /*10a30*/  STS [R17.X4+0x841c], R214 ;  /* 0x00841cd611007388 */ /* 0x0005e20000004800 */
[----:B------:R-:W-:Y:S02]  /*10a40*/  FFMA.FTZ R144, R125, UR33, R144 ;  /* 0x000000217d907c23 */ /* 0x000fe40008010090 */
[----:B------:R-:W-:Y:S01]  /*10a50*/  FFMA.FTZ R143, R123, UR33, R4 ;  /* 0x000000217b8f7c23 */ /* 0x000fe20008010004 */
        /* <DEDUP_REMOVED lines=71> */
.L_x_1982:
[----:B0-234-:R-:W-:Y:S05]  /*10ed0*/  BSYNC B0 ;  /* 0x0000000000007941 */ /* 0x01dfea0003800000 */
.L_x_1981:
        /* <DEDUP_REMOVED lines=67> */
.L_x_1984:
[----:B0-2---:R-:W-:Y:S05]  /*11310*/  BSYNC B0 ;  /* 0x0000000000007941 */ /* 0x005fea0003800000 */
.L_x_1983:
[----:B------:R-:W0:Y:S01]  /*11320*/  LDS R29, [R29.X4+0x8800] ;  /* 0x008800001d1d7984 */ /* 0x000e220000004800 */
[----:B------:R-:W-:Y:S01]  /*11330*/  BSSY B0, `(.L_x_1985) ;  /* 0x0000004000007945 */ /* 0x000fe20003800000 */
[----:B------:R-:W-:Y:S05]  /*11340*/  @!P1 BRA `(.L_x_1986) ;  /* 0x0000002000009947 */ /* 0x000fea0003800000 */
[----:B------:R1:W-:Y:S04]  /*11350*/  RED.E.ADD.F32.FTZ.RN.STRONG.GPU [R4.64+-0x3c00], R64 ;  /* 0xffc400400400798e */ /* 0x0003e8000c10e7aa */
[----:B0-----:R1:W-:Y:S02]  /*11360*/  RED.E.ADD.F32.FTZ.RN.STRONG.GPU [R6.64+-0x3c00], R29 ;  /* 0xffc4001d0600798e */ /* 0x0013e4000c10e7aa */
.L_x_1986:
[----:B------:R-:W-:Y:S05]  /*11370*/  BSYNC B0 ;  /* 0x0000000000007941 */ /* 0x000fea0003800000 */
.L_x_1985:
[----:B------:R2:W3:Y:S01]  /*11380*/  LDS R3, [R30.X4+0x8a00] ;  /* 0x008a00001e037984 */ /* 0x0004e20000004800 */
[----:B------:R-:W-:Y:S01]  /*11390*/  BSSY B0, `(.L_x_1987) ;  /* 0x0000004000007945 */ /* 0x000fe20003800000 */
[----:B------:R-:W-:Y:S05]  /*113a0*/  @!P2 BRA `(.L_x_1988) ;  /* 0x000000200000a947 */ /* 0x000fea0003800000 */
[----:B------:R4:W-:Y:S04]  /*113b0*/  RED.E.ADD.F32.FTZ.RN.STRONG.GPU [R4.64+-0x3a00], R65 ;  /* 0xffc600410400798e */ /* 0x0009e8000c10e7aa */
[----:B---3--:R4:W-:Y:S02]  /*113c0*/  RED.E.ADD.F32.FTZ.RN.STRONG.GPU [R6.64+-0x3a00], R3 ;  /* 0xffc600030600798e */ /* 0x0089e4000c10e7aa */
.L_x_1988:
[----:B------:R-:W-:Y:S05]  /*113d0*/  BSYNC B0 ;  /* 0x0000000000007941 */ /* 0x000fea0003800000 */
.L_x_1987:
        /* <DEDUP_REMOVED lines=12> */
.L_x_1990:
[----:B------:R-:W-:Y:S05]  /*114a0*/  BSYNC B0 ;  /* 0x0000000000007941 */ /* 0x000fea0003800000 */
.L_x_1989:
[----:B---34-:R3:W4:Y:S01]  /*114b0*/  LDS R3, [R36.X4+0x8e00] ;  /* 0x008e000024037984 */ /* 0x0187220000004800 */
[----:B------:R-:W-:Y:S01]  /*114c0*/  BSSY B0, `(.L_x_1991) ;  /* 0x0000004000007945 */ /* 0x000fe20003800000 */
[----:B------:R-:W-:Y:S05]  /*114d0*/  @!P0 BRA `(.L_x_1992) ;  /* 0x0000002000008947 */ /* 0x000fea0003800000 */
[----:B------:R2:W-:Y:S04]  /*114e0*/  RED.E.ADD.F32.FTZ.RN.STRONG.GPU [R4.64+-0x3600], R67 ;  /* 0xffca00430400798e */ /* 0x0005e8000c10e7aa */
[----:B----4-:R2:W-:Y:S02]  /*114f0*/  RED.E.ADD.F32.FTZ.RN.STRONG.GPU [R6.64+-0x3600], R3 ;  /* 0xffca00030600798e */ /* 0x0105e4000c10e7aa */
.L_x_1992:
[----:B------:R-:W-:Y:S05]  /*11500*/  BSYNC B0 ;  /* 0x0000000000007941 */ /* 0x000fea0003800000 */
.L_x_1991:
[----:B------:R-:W2:Y:S01]  /*11510*/  LDS R37, [R37.X4+0x9000] ;  /* 0x0090000025257984 */ /* 0x000ea20000004800 */
[----:B------:R-:W-:Y:S01]  /*11520*/  BSSY B0, `(.L_x_1993) ;  /* 0x0000004000007945 */ /* 0x000fe20003800000 */
[----:B------:R-:W-:Y:S05]  /*11530*/  @!P1 BRA `(.L_x_1994) ;  /* 0x0000002000009947 */ /* 0x000fea0003800000 */
[----:B------:R3:W-:Y:S04]  /*11540*/  RED.E.ADD.F32.FTZ.RN.STRONG.GPU [R4.64+-0x3400], R68 ;  /* 0xffcc00440400798e */ /* 0x0007e8000c10e7aa */
[----:B--2---:R3:W-:Y:S02]  /*11550*/  RED.E.ADD.F32.FTZ.RN.STRONG.GPU [R6.64+-0x3400], R37 ;  /* 0xffcc00250600798e */ /* 0x0047e4000c10e7aa */
.L_x_1994:
[----:B------:R-:W-:Y:S05]  /*11560*/  BSYNC B0 ;  /* 0x0000000000007941 */ /* 0x000fea0003800000 */
.L_x_1993:
[----:B--2-4-:R2:W4:Y:S01]  /*11570*/  LDS R3, [R38.X4+0x9200] ;  /* 0x0092000026037984 */ /* 0x0145220000004800 */
[----:B------:R-:W-:Y:S01]  /*11580*/  BSSY B0, `(.L_x_1995) ;  /* 0x0000004000007945 */ /* 0x000fe20003800000 */
[----:B------:R-:W-:Y:S05]  /*11590*/  @!P2 BRA `(.L_x_1996) ;  /* 0x000000200000a947 */ /* 0x000fea0003800000 */
[----:B------:R2:W-:Y:S04]  /*115a0*/  RED.E.ADD.F32.FTZ.RN.STRONG.GPU [R4.64+-0x3200], R69 ;  /* 0xffce00450400798e */ /* 0x0005e8000c10e7aa */
[----:B----4-:R2:W-:Y:S02]  /*115b0*/  RED.E.ADD.F32.FTZ.RN.STRONG.GPU [R6.64+-0x3200], R3 ;  /* 0xffce00030600798e */ /* 0x0105e4000c10e7aa */
.L_x_1996:
[----:B------:R-:W-:Y:S05]  /*115c0*/  BSYNC B0 ;  /* 0x0000000000007941 */ /* 0x000fea0003800000 */
.L_x_1995:
[----:B------:R-:W2:Y:S01]  /*115d0*/  LDS R39, [R39.X4+0x9400] ;  /* 0x0094000027277984 */ /* 0x000ea20000004800 */
[----:B------:R-:W-:Y:S01]  /*115e0*/  BSSY B0, `(.L_x_1997) ;  /* 0x0000004000007945 */ /* 0x000fe20003800000 */
[----:B------:R-:W-:Y:S05]  /*115f0*/  @!P3 BRA `(.L_x_1998) ;  /* 0x000000200000b947 */ /* 0x000fea0003800000 */
[----:B------:R3:W-:Y:S04]  /*11600*/  RED.E.ADD.F32.FTZ.RN.STRONG.GPU [R4.64+-0x3000], R70 ;  /* 0xffd000460400798e */ /* 0x0007e8000c10e7aa */
[----:B--2---:R3:W-:Y:S02]  /*11610*/  RED.E.ADD.F32.FTZ.RN.STRONG.GPU [R6.64+-0x3000], R39 ;  /* 0xffd000270600798e */ /* 0x0047e4000c10e7aa */
.L_x_1998:
[----:B------:R-:W-:Y:S05]  /*11620*/  BSYNC B0 ;  /* 0x0000000000007941 */ /* 0x000fea0003800000 */
.L_x_1997:
[----:B--2-4-:R2:W4:Y:S01]  /*11630*/  LDS R3, [R40.X4+0x9600] ;  /* 0x0096000028037984 */ /* 0x0145220000004800 */
[----:B------:R-:W-:Y:S01]  /*11640*/  BSSY B0, `(.L_x_1999) ;  /* 0x0000004000007945 */ /* 0x000fe20003800000 */
[----:B------:R-:W-:Y:S05]  /*11650*/  @!P4 BRA `(.L_x_2000) ;  /* 0x000000200000c947 */ /* 0x000fea0003800000 */
[----:B------:R2:W-:Y:S04]  /*11660*/  RED.E.ADD.F32.FTZ.RN.STRONG.GPU [R4.64+-0x2e00], R71 ;  /* 0xffd200470400798e */ /* 0x0005e8000c10e7aa */
[----:B----4-:R2:W-:Y:S02]  /*11670*/  RED.E.ADD.F32.FTZ.RN.STRONG.GPU [R6.64+-0x2e00], R3 ;  /* 0xffd200030600798e */ /* 0x0105e4000c10e7aa */
.L_x_2000:
[----:B------:R-:W-:Y:S05]  /*11680*/  BSYNC B0 ;  /* 0x0000000000007941 */ /* 0x000fea0003800000 */
.L_x_1999:
[----:B------:R-:W2:Y:S01]  /*11690*/  LDS R41, [R41.X4+0x9800] ;  /* 0x0098000029297984 */ /* 0x000ea20000004800 */
[----:B------:R-:W-:Y:S01]  /*116a0*/  BSSY B0, `(.L_x_2001) ;  /* 0x0000004000007945 */ /* 0x000fe20003800000 */
[----:B------:R-:W-:Y:S05]  /*116b0*/  @!P5 BRA `(.L_x_2002) ;  /* 0x000000200000d947 */ /* 0x000fea0003800000 */
[----:B------:R3:W-:Y:S04]  /*116c0*/  RED.E.ADD.F32.FTZ.RN.STRONG.GPU [R4.64+-0x2c00], R72 ;  /* 0xffd400480400798e */ /* 0x0007e8000c10e7aa */
[----:B--2---:R3:W-:Y:S02]  /*116d0*/  RED.E.ADD.F32.FTZ.RN.STRONG.GPU [R6.64+-0x2c00], R41 ;  /* 0xffd400290600798e */ /* 0x0047e4000c10e7aa */
.L_x_2002:
[----:B------:R-:W-:Y:S05]  /*116e0*/  BSYNC B0 ;  /* 0x0000000000007941 */ /* 0x000fea0003800000 */
.L_x_2001:
        /* <DEDUP_REMOVED lines=12> */
.L_x_2004:
[----:B--2---:R-:W-:Y:S05]  /*117b0*/  BSYNC B0 ;  /* 0x0000000000007941 */ /* 0x004fea0003800000 */
.L_x_2003:
[----:B------:R-:W2:Y:S01]  /*117c0*/  LDS R43, [R43.X4+0x9c00] ;  /* 0x009c00002b2b7984 */ /* 0x000ea20000004800 */
[----:B------:R-:W-:Y:S01]  /*117d0*/  BSSY B0, `(.L_x_2005) ;  /* 0x0000004000007945 */ /* 0x000fe20003800000 */
[----:B------:R-:W-:Y:S05]  /*117e0*/  @!P0 BRA `(.L_x_2006) ;  /* 0x0000002000008947 */ /* 0x000fea0003800000 */
[----:B------:R3:W-:Y:S04]  /*117f0*/  RED.E.ADD.F32.FTZ.RN.STRONG.GPU [R4.64+-0x2800], R74 ;  /* 0xffd8004a0400798e */ /* 0x0007e8000c10e7aa */
[----:B--2---:R3:W-:Y:S02]  /*11800*/  RED.E.ADD.F32.FTZ.RN.STRONG.GPU [R6.64+-0x2800], R43 ;  /* 0xffd8002b0600798e */ /* 0x0047e4000c10e7aa */
.L_x_2006:
[----:B------:R-:W-:Y:S05]  /*11810*/  BSYNC B0 ;  /* 0x0000000000007941 */ /* 0x000fea0003800000 */
.L_x_2005:
[----:B----4-:R4:W3:Y:S01]  /*11820*/  LDS R3, [R44.X4+0x9e00] ;  /* 0x009e00002c037984 */ /* 0x0108e20000004800 */
[----:B------:R-:W-:Y:S01]  /*11830*/  BSSY B0, `(.L_x_2007) ;  /* 0x0000004000007945 */ /* 0x000fe20003800000 */
[----:B------:R-:W-:Y:S05]  /*11840*/  @!P1 BRA `(.L_x_2008) ;  /* 0x0000002000009947 */ /* 0x000fea0003800000 */
[----:B------:R4:W-:Y:S04]  /*11850*/  RED.E.ADD.F32.FTZ.RN.STRONG.GPU [R4.64+-0x2600], R75 ;  /* 0xffda004b0400798e */ /* 0x0009e8000c10e7aa */
[----:B---3--:R4:W-:Y:S02]  /*11860*/  RED.E.ADD.F32.FTZ.RN.STRONG.GPU [R6.64+-0x2600], R3 ;  /* 0xffda00030600798e */ /* 0x0089e4000c10e7aa */
.L_x_2008:
[----:B------:R-:W-:Y:S05]  /*11870*/  BSYNC B0 ;  /* 0x0000000000007941 */ /* 0x000fea0003800000 */
.L_x_2007:
[----:B------:R-:W4:Y:S01]  /*11880*/  LDS R45, [R45.X4+0xa000] ;  /* 0x00a000002d2d7984 */ /* 0x000f220000004800 */
[----:B------:R-:W-:Y:S01]  /*11890*/  BSSY B0, `(.L_x_2009) ;  /* 0x0000004000007945 */ /* 0x000fe20003800000 */
[----:B------:R-:W-:Y:S05]  /*118a0*/  @!P2 BRA `(.L_x_2010) ;  /* 0x000000200000a947 */ /* 0x000fea0003800000 */
[----:B------:R4:W-:Y:S04]  /*118b0*/  RED.E.ADD.F32.FTZ.RN.STRONG.GPU [R4.64+-0x2400], R76 ;  /* 0xffdc004c0400798e */ /* 0x0009e8000c10e7aa */
[----:B----4-:R4:W-:Y:S02]  /*118c0*/  RED.E.ADD.F32.FTZ.RN.STRONG.GPU [R6.64+-0x2400], R45 ;  /* 0xffdc002d0600798e */ /* 0x0109e4000c10e7aa */
.L_x_2010:
[----:B------:R-:W-:Y:S05]  /*118d0*/  BSYNC B0 ;  /* 0x0000000000007941 */ /* 0x000fea0003800000 */
.L_x_2009:
[----:B---34-:R3:W4:Y:S01]  /*118e0*/  LDS R3, [R46.X4+0xa200] ;  /* 0x00a200002e037984 */ /* 0x0187220000004800 */
[----:B------:R-:W-:Y:S01]  /*118f0*/  BSSY B0, `(.L_x_2011) ;  /* 0x0000004000007945 */ /* 0x000fe20003800000 */
[----:B------:R-:W-:Y:S05]  /*11900*/  @!P3 BRA `(.L_x_2012) ;  /* 0x000000200000b947 */ /* 0x000fea0003800000 */
[----:B------:R3:W-:Y:S04]  /*11910*/  RED.E.ADD.F32.FTZ.RN.STRONG.GPU [R4.64+-0x2200], R77 ;  /* 0xffde004d0400798e */ /* 0x0007e8000c10e7aa */
[----:B----4-:R3:W-:Y:S02]  /*11920*/  RED.E.ADD.F32.FTZ.RN.STRONG.GPU [R6.64+-0x2200], R3 ;  /* 0xffde00030600798e */ /* 0x0107e4000c10e7aa */
.L_x_2012:
[----:B------:R-:W-:Y:S05]  /*11930*/  BSYNC B0 ;  /* 0x0000000000007941 */ /* 0x000fea0003800000 */
.L_x_2011:
[----:B------:R-:W3:Y:S01]  /*11940*/  LDS R47, [R47.X4+0xa400] ;  /* 0x00a400002f2f7984 */ /* 0x000ee20000004800 */
[----:B------:R-:W-:Y:S01]  /*11950*/  BSSY B0, `(.L_x_2013) ;  /* 0x0000004000007945 */ /* 0x000fe20003800000 */
[----:B------:R-:W-:Y:S05]  /*11960*/  @!P4 BRA `(.L_x_2014) ;  /* 0x000000200000c947 */ /* 0x000fea0003800000 */
[----:B------:R4:W-:Y:S04]  /*11970*/  RED.E.ADD.F32.FTZ.RN.STRONG.GPU [R4.64+-0x2000], R78 ;  /* 0xffe0004e0400798e */ /* 0x0009e8000c10e7aa */
[----:B---3--:R4:W-:Y:S02]  /*11980*/  RED.E.ADD.F32.FTZ.RN.STRONG.GPU [R6.64+-0x2000], R47 ;  /* 0xffe0002f0600798e */ /* 0x0089e4000c10e7aa */
.L_x_2014:
[----:B------:R-:W-:Y:S05]  /*11990*/  BSYNC B0 ;  /* 0x0000000000007941 */ /* 0x000fea0003800000 */
.L_x_2013:
[----:B---34-:R3:W4:Y:S01]  /*119a0*/  LDS R3, [R48.X4+0xa600] ;  /* 0x00a6000030037984 */ /* 0x0187220000004800 */
[----:B------:R-:W-:Y:S01]  /*119b0*/  BSSY B0, `(.L_x_2015) ;  /* 0x0000004000007945 */ /* 0x000fe20003800000 */
[----:B------:R-:W-:Y:S05]  /*119c0*/  @!P5 BRA `(.L_x_2016) ;  /* 0x000000200000d947 */ /* 0x000fea0003800000 */
[----:B------:R3:W-:Y:S04]  /*119d0*/  RED.E.ADD.F32.FTZ.RN.STRONG.GPU [R4.64+-0x1e00], R79 ;  /* 0xffe2004f0400798e */ /* 0x0007e8000c10e7aa */
[----:B----4-:R3:W-:Y:S02]  /*119e0*/  RED.E.ADD.F32.FTZ.RN.STRONG.GPU [R6.64+-0x1e00], R3 ;  /* 0xffe200030600798e */ /* 0x0107e4000c10e7aa */
.L_x_2016:
[----:B------:R-:W-:Y:S05]  /*119f0*/  BSYNC B0 ;  /* 0x0000000000007941 */ /* 0x000fea0003800000 */
.L_x_2015:
        /* <DEDUP_REMOVED lines=12> */
.L_x_2018:
[----:B------:R-:W-:Y:S05]  /*11ac0*/  BSYNC B0 ;  /* 0x0000000000007941 */ /* 0x000fea0003800000 */
.L_x_2017:
[----:B---34-:R3:W4:Y:S01]  /*11ad0*/  LDS R3, [R50.X4+0xaa00] ;  /* 0x00aa000032037984 */ /* 0x0187220000004800 */
[----:B------:R-:W-:Y:S01]  /*11ae0*/  BSSY B0, `(.L_x_2019) ;  /* 0x0000004000007945 */ /* 0x000fe20003800000 */
[----:B------:R-:W-:Y:S05]  /*11af0*/  @!P0 BRA `(.L_x_2020) ;  /* 0x0000002000008947 */ /* 0x000fea0003800000 */
[----:B------:R3:W-:Y:S04]  /*11b00*/  RED.E.ADD.F32.FTZ.RN.STRONG.GPU [R4.64+-0x1a00], R81 ;  /* 0xffe600510400798e */ /* 0x0007e8000c10e7aa */
[----:B----4-:R3:W-:Y:S02]  /*11b10*/  RED.E.ADD.F32.FTZ.RN.STRONG.GPU [R6.64+-0x1a00], R3 ;  /* 0xffe600030600798e */ /* 0x0107e4000c10e7aa */
.L_x_2020:
[----:B------:R-:W-:Y:S05]  /*11b20*/  BSYNC B0 ;  /* 0x0000000000007941 */ /* 0x000fea0003800000 */
.L_x_2019:
[----:B------:R-:W3:Y:S01]  /*11b30*/  LDS R51, [R51.X4+0xac00] ;  /* 0x00ac000033337984 */ /* 0x000ee20000004800 */
[----:B------:R-:W-:Y:S01]  /*11b40*/  BSSY B0, `(.L_x_2021) ;  /* 0x0000004000007945 */ /* 0x000fe20003800000 */
[----:B------:R-:W-:Y:S05]  /*11b50*/  @!P1 BRA `(.L_x_2022) ;  /* 0x0000002000009947 */ /* 0x000fea0003800000 */
[----:B------:R4:W-:Y:S04]  /*11b60*/  RED.E.ADD.F32.FTZ.RN.STRONG.GPU [R4.64+-0x1800], R82 ;  /* 0xffe800520400798e */ /* 0x0009e8000c10e7aa */
[----:B---3--:R4:W-:Y:S02]  /*11b70*/  RED.E.ADD.F32.FTZ.RN.STRONG.GPU [R6.64+-0x1800], R51 ;  /* 0xffe800330600798e */ /* 0x0089e4000c10e7aa */
.L_x_2022:
[----:B------:R-:W-:Y:S05]  /*11b80*/  BSYNC B0 ;  /* 0x0000000000007941 */ /* 0x000fea0003800000 */
.L_x_2021:
[----:B---34-:R3:W4:Y:S01]  /*11b90*/  LDS R3, [R52.X4+0xae00] ;  /* 0x00ae000034037984 */ /* 0x0187220000004800 */
[----:B------:R-:W-:Y:S01]  /*11ba0*/  BSSY B0, `(.L_x_2023) ;  /* 0x0000004000007945 */ /* 0x000fe20003800000 */
[----:B------:R-:W-:Y:S05]  /*11bb0*/  @!P2 BRA `(.L_x_2024) ;  /* 0x000000200000a947 */ /* 0x000fea0003800000 */
[----:B------:R3:W-:Y:S04]  /*11bc0*/  RED.E.ADD.F32.FTZ.RN.STRONG.GPU [R4.64+-0x1600], R94 ;  /* 0xffea005e0400798e */ /* 0x0007e8000c10e7aa */
[----:B----4-:R3:W-:Y:S02]  /*11bd0*/  RED.E.ADD.F32.FTZ.RN.STRONG.GPU [R6.64+-0x1600], R3 ;  /* 0xffea00030600798e */ /* 0x0107e4000c10e7aa */
.L_x_2024:
[----:B------:R-:W-:Y:S05]  /*11be0*/  BSYNC B0 ;  /* 0x0000000000007941 */ /* 0x000fea0003800000 */
.L_x_2023:
[----:B------:R-:W3:Y:S01]  /*11bf0*/  LDS R53, [R53.X4+0xb000] ;  /* 0x00b0000035357984 */ /* 0x000ee20000004800 */
[----:B------:R-:W-:Y:S01]  /*11c00*/  BSSY B0, `(.L_x_2025) ;  /* 0x0000004000007945 */ /* 0x000fe20003800000 */
[----:B------:R-:W-:Y:S05]  /*11c10*/  @!P3 BRA `(.L_x_2026) ;  /* 0x000000200000b947 */ /* 0x000fea0003800000 */
[----:B------:R4:W-:Y:S04]  /*11c20*/  RED.E.ADD.F32.FTZ.RN.STRONG.GPU [R4.64+-0x1400], R95 ;  /* 0xffec005f0400798e */ /* 0x0009e8000c10e7aa */
[----:B---3--:R4:W-:Y:S02]  /*11c30*/  RED.E.ADD.F32.FTZ.RN.STRONG.GPU [R6.64+-0x1400], R53 ;  /* 0xffec00350600798e */ /* 0x0089e4000c10e7aa */
.L_x_2026:
[----:B------:R-:W-:Y:S05]  /*11c40*/  BSYNC B0 ;  /* 0x0000000000007941 */ /* 0x000fea0003800000 */
.L_x_2025:
[----:B---34-:R3:W4:Y:S01]  /*11c50*/  LDS R3, [R54.X4+0xb200] ;  /* 0x00b2000036037984 */ /* 0x0187220000004800 */
[----:B------:R-:W-:Y:S01]  /*11c60*/  BSSY B0, `(.L_x_2027) ;  /* 0x0000004000007945 */ /* 0x000fe20003800000 */
[----:B------:R-:W-:Y:S05]  /*11c70*/  @!P4 BRA `(.L_x_2028) ;  /* 0x000000200000c947 */ /* 0x000fea0003800000 */
[----:B------:R3:W-:Y:S04]  /*11c80*/  RED.E.ADD.F32.FTZ.RN.STRONG.GPU [R4.64+-0x1200], R129 ;  /* 0xffee00810400798e */ /* 0x0007e8000c10e7aa */
[----:B----4-:R3:W-:Y:S02]  /*11c90*/  RED.E.ADD.F32.FTZ.RN.STRONG.GPU [R6.64+-0x1200], R3 ;  /* 0xffee00030600798e */ /* 0x0107e4000c10e7aa */
.L_x_2028:
[----:B------:R-:W-:Y:S05]  /*11ca0*/  BSYNC B0 ;  /* 0x0000000000007941 */ /* 0x000fea0003800000 */
.L_x_2027:
[----:B------:R-:W3:Y:S01]  /*11cb0*/  LDS R55, [R55.X4+0xb400] ;  /* 0x00b4000037377984 */ /* 0x000ee20000004800 */
[----:B------:R-:W-:Y:S01]  /*11cc0*/  BSSY B0, `(.L_x_2029) ;  /* 0x0000004000007945 */ /* 0x000fe20003800000 */
[----:B------:R-:W-:Y:S05]  /*11cd0*/  @!P5 BRA `(.L_x_2030) ;  /* 0x000000200000d947 */ /* 0x000fea0003800000 */
[----:B------:R4:W-:Y:S04]  /*11ce0*/  RED.E.ADD.F32.FTZ.RN.STRONG.GPU [R4.64+-0x1000], R130 ;  /* 0xfff000820400798e */ /* 0x0009e8000c10e7aa */
[----:B---3--:R4:W-:Y:S02]  /*11cf0*/  RED.E.ADD.F32.FTZ.RN.STRONG.GPU [R6.64+-0x1000], R55 ;  /* 0xfff000370600798e */ /* 0x0089e4000c10e7aa */
.L_x_2030:
[----:B------:R-:W-:Y:S05]  /*11d00*/  BSYNC B0 ;  /* 0x0000000000007941 */ /* 0x000fea0003800000 */
.L_x_2029:
        /* <DEDUP_REMOVED lines=12> */
.L_x_2032:
[----:B---3--:R-:W-:Y:S05]  /*11dd0*/  BSYNC B0 ;  /* 0x0000000000007941 */ /* 0x008fea0003800000 */
.L_x_2031:
[----:B------:R-:W3:Y:S01]  /*11de0*/  LDS R57, [R57.X4+0xb800] ;  /* 0x00b8000039397984 */ /* 0x000ee20000004800 */
[----:B------:R-:W-:Y:S01]  /*11df0*/  BSSY B0, `(.L_x_2033) ;  /* 0x0000004000007945 */ /* 0x000fe20003800000 */
[----:B------:R-:W-:Y:S05]  /*11e00*/  @!P0 BRA `(.L_x_2034) ;  /* 0x0000002000008947 */ /* 0x000fea0003800000 */
[----:B------:R4:W-:Y:S04]  /*11e10*/  RED.E.ADD.F32.FTZ.RN.STRONG.GPU [R4.64+-0xc00], R132 ;  /* 0xfff400840400798e */ /* 0x0009e8000c10e7aa */
[----:B---3--:R4:W-:Y:S02]  /*11e20*/  RED.E.ADD.F32.FTZ.RN.STRONG.GPU [R6.64+-0xc00], R57 ;  /* 0xfff400390600798e */ /* 0x0089e4000c10e7aa */
.L_x_2034:
[----:B------:R-:W-:Y:S05]  /*11e30*/  BSYNC B0 ;  /* 0x0000000000007941 */ /* 0x000fea0003800000 */
.L_x_2033:
[----:B----4-:R4:W3:Y:S01]  /*11e40*/  LDS R3, [R58.X4+0xba00] ;  /* 0x00ba00003a037984 */ /* 0x0108e20000004800 */
[----:B------:R-:W-:Y:S01]  /*11e50*/  BSSY B0, `(.L_x_2035) ;  /* 0x0000004000007945 */ /* 0x000fe20003800000 */
[----:B------:R-:W-:Y:S05]  /*11e60*/  @!P1 BRA `(.L_x_2036) ;  /* 0x0000002000009947 */ /* 0x000fea0003800000 */
[----:B------:R4:W-:Y:S04]  /*11e70*/  RED.E.ADD.F32.FTZ.RN.STRONG.GPU [R4.64+-0xa00], R133 ;  /* 0xfff600850400798e */ /* 0x0009e8000c10e7aa */
[----:B---3--:R4:W-:Y:S02]  /*11e80*/  RED.E.ADD.F32.FTZ.RN.STRONG.GPU [R6.64+-0xa00], R3 ;  /* 0xfff600030600798e */ /* 0x0089e4000c10e7aa */
.L_x_2036:
[----:B------:R-:W-:Y:S05]  /*11e90*/  BSYNC B0 ;  /* 0x0000000000007941 */ /* 0x000fea0003800000 */
.L_x_2035:
[----:B------:R-:W4:Y:S01]  /*11ea0*/  LDS R59, [R59.X4+0xbc00] ;  /* 0x00bc00003b3b7984 */ /* 0x000f220000004800 */
[----:B------:R-:W-:Y:S01]  /*11eb0*/  BSSY B0, `(.L_x_2037) ;  /* 0x0000004000007945 */ /* 0x000fe20003800000 */
[----:B------:R-:W-:Y:S05]  /*11ec0*/  @!P2 BRA `(.L_x_2038) ;  /* 0x000000200000a947 */ /* 0x000fea0003800000 */
[----:B------:R4:W-:Y:S04]  /*11ed0*/  RED.E.ADD.F32.FTZ.RN.STRONG.GPU [R4.64+-0x800], R134 ;  /* 0xfff800860400798e */ /* 0x0009e8000c10e7aa */
[----:B----4-:R4:W-:Y:S02]  /*11ee0*/  RED.E.ADD.F32.FTZ.RN.STRONG.GPU [R6.64+-0x800], R59 ;  /* 0xfff8003b0600798e */ /* 0x0109e4000c10e7aa */
.L_x_2038:
[----:B------:R-:W-:Y:S05]  /*11ef0*/  BSYNC B0 ;  /* 0x0000000000007941 */ /* 0x000fea0003800000 */
.L_x_2037:
[----:B---34-:R3:W4:Y:S01]  /*11f00*/  LDS R3, [R60.X4+0xbe00] ;  /* 0x00be00003c037984 */ /* 0x0187220000004800 */
[----:B------:R-:W-:Y:S01]  /*11f10*/  BSSY B0, `(.L_x_2039) ;  /* 0x0000004000007945 */ /* 0x000fe20003800000 */
[----:B------:R-:W-:Y:S05]  /*11f20*/  @!P3 BRA `(.L_x_2040) ;  /* 0x000000200000b947 */ /* 0x000fea0003800000 */
[----:B------:R3:W-:Y:S04]  /*11f30*/  RED.E.ADD.F32.FTZ.RN.STRONG.GPU [R4.64+-0x600], R135 ;  /* 0xfffa00870400798e */ /* 0x0007e8000c10e7aa */
[----:B----4-:R3:W-:Y:S02]  /*11f40*/  RED.E.ADD.F32.FTZ.RN.STRONG.GPU [R6.64+-0x600], R3 ;  /* 0xfffa00030600798e */ /* 0x0107e4000c10e7aa */
.L_x_2040:
[----:B------:R-:W-:Y:S05]  /*11f50*/  BSYNC B0 ;  /* 0x0000000000007941 */ /* 0x000fea0003800000 */
.L_x_2039:
[----:B------:R-:W3:Y:S01]  /*11f60*/  LDS R61, [R61.X4+0xc000] ;  /* 0x00c000003d3d7984 */ /* 0x000ee20000004800 */
[----:B------:R-:W-:Y:S01]  /*11f70*/  BSSY B0, `(.L_x_2041) ;  /* 0x0000004000007945 */ /* 0x000fe20003800000 */
[----:B------:R-:W-:Y:S05]  /*11f80*/  @!P4 BRA `(.L_x_2042) ;  /* 0x000000200000c947 */ /* 0x000fea0003800000 */
[----:B------:R4:W-:Y:S04]  /*11f90*/  RED.E.ADD.F32.FTZ.RN.STRONG.GPU [R4.64+-0x400], R136 ;  /* 0xfffc00880400798e */ /* 0x0009e8000c10e7aa */
[----:B---3--:R4:W-:Y:S02]  /*11fa0*/  RED.E.ADD.F32.FTZ.RN.STRONG.GPU [R6.64+-0x400], R61 ;  /* 0xfffc003d0600798e */ /* 0x0089e4000c10e7aa */
.L_x_2042:
[----:B------:R-:W-:Y:S05]  /*11fb0*/  BSYNC B0 ;  /* 0x0000000000007941 */ /* 0x000fea0003800000 */
.L_x_2041:
[----:B---34-:R3:W4:Y:S01]  /*11fc0*/  LDS R3, [R62.X4+0xc200] ;  /* 0x00c200003e037984 */ /* 0x0187220000004800 */
[----:B------:R-:W-:Y:S01]  /*11fd0*/  BSSY B0, `(.L_x_2043) ;  /* 0x0000004000007945 */ /* 0x000fe20003800000 */
[----:B------:R-:W-:Y:S05]  /*11fe0*/  @!P5 BRA `(.L_x_2044) ;  /* 0x000000200000d947 */ /* 0x000fea0003800000 */
[----:B------:R3:W-:Y:S04]  /*11ff0*/  RED.E.ADD.F32.FTZ.RN.STRONG.GPU [R4.64+-0x200], R137 ;  /* 0xfffe00890400798e */ /* 0x0007e8000c10e7aa */
[----:B----4-:R3:W-:Y:S02]  /*12000*/  RED.E.ADD.F32.FTZ.RN.STRONG.GPU [R6.64+-0x200], R3 ;  /* 0xfffe00030600798e */ /* 0x0107e4000c10e7aa */
.L_x_2044:
[----:B------:R-:W-:Y:S05]  /*12010*/  BSYNC B0 ;  /* 0x0000000000007941 */ /* 0x000fea0003800000 */
.L_x_2043:
        /* <DEDUP_REMOVED lines=28> */
[----:B------:R-:W-:Y:S02]  /*121e0*/  FADD.FTZ R197, R8, R197 ;  /* 0x000000c508c57221 */ /* 0x000fe40000010000 */
[----:B------:R-:W-:-:S02]  /*121f0*/  FFMA.FTZ R231, R25, R115, R231 ;  /* 0x0000007319e77223 */ /* 0x000fc400000100e7 */
[----:B------:R-:W-:Y:S02]  /*12200*/  FADD.FTZ R196, R10, R196 ;  /* 0x000000c40ac47221 */ /* 0x000fe40000010000 */
[----:B------:R-:W-:Y:S02]  /*12210*/  FADD.FTZ R195, R138, R195 ;  /* 0x000000c38ac37221 */ /* 0x000fe40000010000 */
[----:B------:R-:W-:Y:S02]  /*12220*/  FFMA.FTZ R232, R27, R116, R232 ;  /* 0x000000741be87223 */ /* 0x000fe400000100e8 */
[----:B-1----:R-:W-:Y:S02]  /*12230*/  @!P0 FADD.FTZ R0, R0, R5 ;  /* 0x0000000500008221 */ /* 0x002fe40000010000 */
[----:B------:R-:W-:Y:S02]  /*12240*/  FFMA.FTZ R233, R32, R117, R233 ;  /* 0x0000007520e97223 */ /* 0x000fe400000100e9 */
[----:B---3--:R-:W-:Y:S01]  /*12250*/  @!P0 FADD.FTZ R2, R2, R3 ;  /* 0x0000000302028221 */ /* 0x008fe20000010000 */
[----:B------:R-:W1:Y:S01]  /*12260*/  SHFL.DOWN PT, R5, R0, 0x4, 0x1f ;  /* 0x08801f0000057f89 */ /* 0x000e6200000e0000 */
[----:B------:R-:W-:Y:S01]  /*12270*/  ISETP.GT.AND P0, PT, R121, 0x1b, PT ;  /* 0x0000001b7900780c */ /* 0x000fe20003f04270 */
[----:B------:R-:W-:-:S02]  /*12280*/  FADD.FTZ R194, R147, R194 ;  /* 0x000000c293c27221 */ /* 0x000fc40000010000 */
[----:B------:R-:W3:Y:S01]  /*12290*/  SHFL.DOWN PT, R3, R2, 0x4, 0x1f ;  /* 0x08801f0002037f89 */ /* 0x000ee200000e0000 */
[----:B------:R-:W-:Y:S02]  /*122a0*/  FFMA.FTZ R234, R33, R118, R234 ;  /* 0x0000007621ea7223 */ /* 0x000fe400000100ea */
[----:B------:R-:W-:Y:S02]  /*122b0*/  FADD.FTZ R193, R144, R193 ;  /* 0x000000c190c17221 */ /* 0x000fe40000010000 */
[----:B------:R-:W-:-:S05]  /*122c0*/  FADD.FTZ R167, R146, R167 ;  /* 0x000000a792a77221 */ /* 0x000fca0000010000 */
        /* <DEDUP_REMOVED lines=32> */
.L_x_2046:
[----:B------:R-:W-:Y:S05]  /*124d0*/  BSYNC B0 ;  /* 0x0000000000007941 */ /* 0x000fea0003800000 */
.L_x_2045:
        /* <DEDUP_REMOVED lines=8> */
.L_x_1946:
[----:B------:R-:W-:Y:S01]  /*12560*/  BAR.SYNC.DEFER_BLOCKING 0x0 ;  /* 0x0000000000007b1d */ /* 0x000fe20000010000 */
[C---:B------:R-:W-:Y:S02]  /*12570*/  LOP3.LUT R14, R120.reuse, 0x20, RZ, 0xfc, !PT ;  /* 0x00000020780e7812 */ /* 0x040fe400078efcff */
[C---:B------:R-:W-:Y:S02]  /*12580*/  LOP3.LUT R15, R120.reuse, 0x40, RZ, 0xfc, !PT ;  /* 0x00000040780f7812 */ /* 0x040fe400078efcff */
[C---:B0-----:R-:W-:Y:S01]  /*12590*/  LOP3.LUT R0, R120.reuse, 0x60, RZ, 0xfc, !PT ;  /* 0x0000006078007812 */ /* 0x041fe200078efcff */
[----:B------:R-:W2:Y:S01]  /*125a0*/  LDL R48, [R1+0xc] ;  /* 0x00000c0001307983 */ /* 0x000ea20000100800 */
[----:B------:R-:W-:Y:S01]  /*125b0*/  ISETP.GE.AND P1, PT, R120, UR28, PT ;  /* 0x0000001c78007c0c */ /* 0x000fe2000bf26270 */
[----:B------:R-:W-:Y:S01]  /*125c0*/  ULDC.64 UR8, c[0x0][0x2d8] ;  /* 0x0000b60000087ab9 */ /* 0x000fe20000000a00 */
[----:B------:R-:W-:Y:S01]  /*125d0*/  ISETP.GE.AND P2, PT, R14, UR28, PT ;  /* 0x0000001c0e007c0c */ /* 0x000fe2000bf46270 */
[----:B------:R-:W3:Y:S01]  /*125e0*/  LDL R46, [R1+0x8] ;  /* 0x00000800012e7983 */ /* 0x000ee20000100800 */
[----:B------:R-:W-:Y:S01]  /*125f0*/  ISETP.GE.AND P3, PT, R15, UR28, PT ;  /* 0x0000001c0f007c0c */ /* 0x000fe2000bf66270 */
[----:B------:R-:W-:Y:S01]  /*12600*/  ULDC.64 UR32, c[0x0][0x2f8] ;  /* 0x0000be0000207ab9 */ /* 0x000fe20000000a00 */
[----:B------:R-:W-:Y:S01]  /*12610*/  ISETP.GE.AND P4, PT, R0, UR28, PT ;  /* 0x0000001c00007c0c */ /* 0x000fe2000bf86270 */
        /* <DEDUP_REMOVED lines=14> */
[----:B------:R-:W-:Y:S01]  /*12700*/  ISETP.GE.AND P5, PT, R2, UR28, PT ;  /* 0x0000001c02007c0c */ /* 0x000fe2000bfa6270 */
[----:B------:R-:W4:Y:S01]  /*12710*/  @!P3 LDG.E.U16 R18, [R92.64+0x80] ;  /* 0x0000802a5c12b981 */ /* 0x000f22000c1e1500 */
[----:B------:R-:W-:Y:S02]  /*12720*/  LOP3.LUT R7, R120, 0x120, RZ, 0xfc, !PT ;  /* 0x0000012078077812 */ /* 0x000fe400078efcff */
[----:B------:R-:W-:Y:S01]  /*12730*/  ISETP.GE.AND P0, PT, R3, UR28, PT ;  /* 0x0000001c03007c0c */ /* 0x000fe2000bf06270 */
[----:B------:R-:W4:Y:S01]  /*12740*/  @!P4 LDG.E.U16 R19, [R92.64+0xc0] ;  /* 0x0000c02a5c13c981 */ /* 0x000f22000c1e1500 */
        /* <DEDUP_REMOVED lines=63> */
[----:B------:R-:W0:Y:S01]  /*12b40*/  LDS.U16 R20, [R119+0x10] ;  /* 0x0000100077147984 */ /* 0x000e220000000400 */
[----:B-1----:R-:W-:-:S05]  /*12b50*/  HADD2.F32 R16, -RZ, R16.H0_H0 ;  /* 0x20000010ff107230 */ /* 0x002fca0000004100 */
[----:B------:R-:W-:Y:S01]  /*12b60*/  FADD.FTZ R21, R16, UR5 ;  /* 0x0000000510157e21 */ /* 0x000fe20008010000 */
[----:B--2---:R-:W-:Y:S01]  /*12b70*/  HADD2.F32 R18, -RZ, R18.H0_H0 ;  /* 0x20000012ff127230 */ /* 0x004fe20000004100 */
[----:B------:R-:W-:Y:S03]  /*12b80*/  LDS.U16 R16, [R119+0x8] ;  /* 0x0000080077107984 */ /* 0x000fe60000000400 */
[----:B------:R-:W-:Y:S01]  /*12b90*/  FSETP.GTU.FTZ.AND P4, PT, R21, 20, PT ;  /* 0x41a000001500780b */ /* 0x000fe20003f9c000 */
[----:B---3--:R-:W-:Y:S01]  /*12ba0*/  HADD2.F32 R19, -RZ, R19.H0_H0 ;  /* 0x20000013ff137230 */ /* 0x008fe20000004100 */
[----:B------:R-:W-:Y:S01]  /*12bb0*/  FADD.FTZ R24, R18, UR5 ;  /* 0x0000000512187e21 */ /* 0x000fe20008010000 */
[----:B----4-:R-:W-:Y:S01]  /*12bc0*/  HADD2.F32 R17, -RZ, R17.H0_H0 ;  /* 0x20000011ff117230 */ /* 0x010fe20000004100 */
[----:B------:R-:W-:Y:S02]  /*12bd0*/  LDS.U16 R18, [R119+0xc] ;  /* 0x00000c0077127984 */ /* 0x000fe40000000400 */
[----:B------:R-:W-:Y:S01]  /*12be0*/  FADD.FTZ R25, R19, UR5 ;  /* 0x0000000513197e21 */ /* 0x000fe20008010000 */
[----:B------:R-:W-:-:S06]  /*12bf0*/  FSETP.GTU.FTZ.AND P0, PT, R24, 20, PT ;  /* 0x41a000001800780b */ /* 0x000fcc0003f1c000 */
[----:B------:R-:W-:Y:S01]  /*12c00*/  @!P4 FMUL.FTZ R21, R21, -1.4426950216293334961 ;  /* 0xbfb8aa3b1515c820 */ /* 0x000fe20000410000 */
[----:B------:R-:W-:Y:S01]  /*12c10*/  FSETP.GTU.FTZ.AND P1, PT, R25, 20, PT ;  /* 0x41a000001900780b */ /* 0x000fe20003f3c000 */
[----:B------:R-:W-:Y:S01]  /*12c20*/  FADD.FTZ R23, R17, UR5 ;  /* 0x0000000511177e21 */ /* 0x000fe20008010000 */
[----:B------:R-:W-:Y:S01]  /*12c30*/  LDS.U16 R19, [R119+0xe] ;  /* 0x00000e0077137984 */ /* 0x000fe20000000400 */
[----:B------:R1:W-:Y:S03]  /*12c40*/  @!P4 MUFU.EX2 R22, R21 ;  /* 0x000000150016c308 */ /* 0x0003e60000000800 */
[----:B------:R-:W-:Y:S01]  /*12c50*/  @!P0 FMUL.FTZ R24, R24, -1.4426950216293334961 ;  /* 0xbfb8aa3b18188820 */ /* 0x000fe20000410000 */
[----:B------:R-:W-:Y:S04]  /*12c60*/  LDS.U16 R17, [R119+0xa] ;  /* 0x00000a0077117984 */ /* 0x000fe80000000400 */
[----:B-1----:R-:W1:Y:S02]  /*12c70*/  LDS.U16 R21, [R119+0x12] ;  /* 0x0000120077157984 */ /* 0x002e640000000400 */
[----:B------:R-:W-:Y:S01]  /*12c80*/  @!P1 FMUL.FTZ R25, R25, -1.4426950216293334961 ;  /* 0xbfb8aa3b19199820 */ /* 0x000fe20000410000 */
[C---:B------:R-:W-:Y:S01]  /*12c90*/  FSETP.GTU.FTZ.AND P5, PT, R23.reuse, 20, PT ;  /* 0x41a000001700780b */ /* 0x040fe20003fbc000 */
[----:B------:R-:W2:Y:S08]  /*12ca0*/  @!P0 MUFU.EX2 R24, R24 ;  /* 0x0000001800188308 */ /* 0x000eb00000000800 */
[----:B------:R-:W3:Y:S04]  /*12cb0*/  @!P1 MUFU.EX2 R25, R25 ;  /* 0x0000001900199308 */ /* 0x000ee80000000800 */
[----:B------:R-:W-:-:S02]  /*12cc0*/  @!P5 FMUL.FTZ R23, R23, -1.4426950216293334961 ;  /* 0xbfb8aa3b1717d820 */ /* 0x000fc40000410000 */
[----:B--2---:R-:W-:-:S04]  /*12cd0*/  @!P0 FADD.FTZ R24, R24, 1 ;  /* 0x3f80000018188421 */ /* 0x004fc80000010000 */
[----:B------:R-:W2:Y:S01]  /*12ce0*/  @!P5 MUFU.EX2 R23, R23 ;  /* 0x000000170017d308 */ /* 0x000ea20000000800 */
[----:B---3--:R-:W-:-:S07]  /*12cf0*/  @!P1 FADD.FTZ R25, R25, 1 ;  /* 0x3f80000019199421 */ /* 0x008fce0000010000 */
[----:B------:R-:W3:Y:S01]  /*12d00*/  @!P0 MUFU.RCP R27, R24 ;  /* 0x00000018001b8308 */ /* 0x000ee20000001000 */
[----:B------:R-:W-:-:S07]  /*12d10*/  @!P4 FADD.FTZ R22, R22, 1 ;  /* 0x3f8000001616c421 */ /* 0x000fce0000010000 */
[----:B------:R-:W4:Y:S01]  /*12d20*/  @!P1 MUFU.RCP R28, R25 ;  /* 0x00000019001c9308 */ /* 0x000f220000001000 */
[----:B0-----:R-:W-:Y:S02]  /*12d30*/  HADD2.F32 R20, -RZ, R20.H0_H0 ;  /* 0x20000014ff147230 */ /* 0x001fe40000004100 */
[----:B-1----:R-:W-:Y:S01]  /*12d40*/  HADD2.F32 R21, -RZ, R21.H0_H0 ;  /* 0x20000015ff157230 */ /* 0x002fe20000004100 */
[----:B--2---:R-:W-:Y:S02]  /*12d50*/  @!P5 FADD.FTZ R23, R23, 1 ;  /* 0x3f8000001717d421 */ /* 0x004fe40000010000 */
[----:B------:R-:W-:Y:S02]  /*12d60*/  FADD.FTZ R20, R20, UR5 ;  /* 0x0000000514147e21 */ /* 0x000fe40008010000 */
[----:B------:R-:W0:Y:S01]  /*12d70*/  @!P4 MUFU.RCP R22, R22 ;  /* 0x000000160016c308 */ /* 0x000e220000001000 */
[----:B------:R-:W-:Y:S02]  /*12d80*/  FADD.FTZ R21, R21, UR5 ;  /* 0x0000000515157e21 */ /* 0x000fe40008010000 */
[----:B---3--:R-:W-:Y:S01]  /*12d90*/  @!P0 FMUL.FTZ R194, R194, R27 ;  /* 0x0000001bc2c28220 */ /* 0x008fe20000410000 */
[----:B------:R-:W-:Y:S01]  /*12da0*/  FSETP.GTU.FTZ.AND P0, PT, R20, 20, PT ;  /* 0x41a000001400780b */ /* 0x000fe20003f1c000 */
[----:B------:R-:W-:Y:S01]  /*12db0*/  HADD2.F32 R16, -RZ, R16.H0_H0 ;  /* 0x20000010ff107230 */ /* 0x000fe20000004100 */
[----:B----4-:R-:W-:-:S02]  /*12dc0*/  @!P1 FMUL.FTZ R195, R195, R28 ;  /* 0x0000001cc3c39220 */ /* 0x010fc40000410000 */
[----:B------:R-:W1:Y:S01]  /*12dd0*/  @!P5 MUFU.RCP R26, R23 ;  /* 0x00000017001ad308 */ /* 0x000e620000001000 */
[----:B------:R-:W-:Y:S01]  /*12de0*/  FSETP.GTU.FTZ.AND P1, PT, R21, 20, PT ;  /* 0x41a000001500780b */ /* 0x000fe20003f3c000 */
[----:B------:R-:W-:Y:S02]  /*12df0*/  HADD2.F32 R17, -RZ, R17.H0_H0 ;  /* 0x20000011ff117230 */ /* 0x000fe40000004100 */
[----:B------:R-:W-:Y:S01]  /*12e00*/  HADD2.F32 R18, -RZ, R18.H0_H0 ;  /* 0x20000012ff127230 */ /* 0x000fe20000004100 */
[----:B------:R-:W-:Y:S01]  /*12e10*/  FADD.FTZ R16, R16, UR5 ;  /* 0x0000000510107e21 */ /* 0x000fe20008010000 */
[----:B------:R-:W-:Y:S01]  /*12e20*/  HADD2.F32 R19, -RZ, R19.H0_H0 ;  /* 0x20000013ff137230 */ /* 0x000fe20000004100 */
[----:B------:R-:W-:Y:S02]  /*12e30*/  FADD.FTZ R17, R17, UR5 ;  /* 0x0000000511117e21 */ /* 0x000fe40008010000 */
[----:B------:R-:W-:Y:S01]  /*12e40*/  FADD.FTZ R18, R18, UR5 ;  /* 0x0000000512127e21 */ /* 0x000fe20008010000 */
[----:B------:R-:W-:Y:S01]  /*12e50*/  FSETP.GTU.FTZ.AND P2, PT, R16, 20, PT ;  /* 0x41a000001000780b */ /* 0x000fe20003f5c000 */
[----:B0-----:R-:W-:Y:S01]  /*12e60*/  @!P4 FMUL.FTZ R167, R167, R22 ;  /* 0x00000016a7a7c220 */ /* 0x001fe20000410000 */
[----:B------:R-:W-:Y:S01]  /*12e70*/  FSETP.GTU.FTZ.AND P3, PT, R17, 20, PT ;  /* 0x41a000001100780b */ /* 0x000fe20003f7c000 */
[----:B------:R-:W-:Y:S01]  /*12e80*/  FADD.FTZ R19, R19, UR5 ;  /* 0x0000000513137e21 */ /* 0x000fe20008010000 */
[----:B------:R-:W-:Y:S01]  /*12e90*/  FSETP.GTU.FTZ.AND P4, PT, R18, 20, PT ;  /* 0x41a000001200780b */ /* 0x000fe20003f9c000 */
[----:B------:R-:W-:-:S02]  /*12ea0*/  @!P0 FMUL.FTZ R20, R20, -1.4426950216293334961 ;  /* 0xbfb8aa3b14148820 */ /* 0x000fc40000410000 */
[----:B------:R-:W-:Y:S02]  /*12eb0*/  @!P1 FMUL.FTZ R21, R21, -1.4426950216293334961 ;  /* 0xbfb8aa3b15159820 */ /* 0x000fe40000410000 */
[----:B-1----:R-:W-:Y:S01]  /*12ec0*/  @!P5 FMUL.FTZ R193, R193, R26 ;  /* 0x0000001ac1c1d220 */ /* 0x002fe20000410000 */
[----:B------:R-:W-:Y:S01]  /*12ed0*/  FSETP.GTU.FTZ.AND P5, PT, R19, 20, PT ;  /* 0x41a000001300780b */ /* 0x000fe20003fbc000 */
[----:B------:R-:W0:Y:S02]  /*12ee0*/  @!P0 MUFU.EX2 R20, R20 ;  /* 0x0000001400148308 */ /* 0x000e240000000800 */
[----:B------:R-:W-:-:S06]  /*12ef0*/  @!P2 FMUL.FTZ R16, R16, -1.4426950216293334961 ;  /* 0xbfb8aa3b1010a820 */ /* 0x000fcc0000410000 */
[----:B------:R-:W1:Y:S01]  /*12f00*/  @!P1 MUFU.EX2 R21, R21 ;  /* 0x0000001500159308 */ /* 0x000e620000000800 */
[----:B------:R-:W-:Y:S02]  /*12f10*/  @!P3 FMUL.FTZ R17, R17, -1.4426950216293334961 ;  /* 0xbfb8aa3b1111b820 */ /* 0x000fe40000410000 */
[----:B------:R-:W-:Y:S02]  /*12f20*/  @!P4 FMUL.FTZ R18, R18, -1.4426950216293334961 ;  /* 0xbfb8aa3b1212c820 */ /* 0x000fe40000410000 */
[----:B------:R-:W-:-:S03]  /*12f30*/  @!P5 FMUL.FTZ R19, R19, -1.4426950216293334961 ;  /* 0xbfb8aa3b1313d820 */ /* 0x000fc60000410000 */
[----:B------:R-:W2:Y:S01]  /*12f40*/  @!P2 MUFU.EX2 R16, R16 ;  /* 0x000000100010a308 */ /* 0x000ea20000000800 */
[----:B0-----:R-:W-:-:S07]  /*12f50*/  @!P0 FADD.FTZ R20, R20, 1 ;  /* 0x3f80000014148421 */ /* 0x001fce0000010000 */
[----:B------:R-:W0:Y:S01]  /*12f60*/  @!P3 MUFU.EX2 R17, R17 ;  /* 0x000000110011b308 */ /* 0x000e220000000800 */
[----:B-1----:R-:W-:-:S07]  /*12f70*/  @!P1 FADD.FTZ R21, R21, 1 ;  /* 0x3f80000015159421 */ /* 0x002fce0000010000 */
[----:B------:R-:W1:Y:S01]  /*12f80*/  @!P4 MUFU.EX2 R18, R18 ;  /* 0x000000120012c308 */ /* 0x000e620000000800 */
[----:B------:R-:W-:-:S07]  /*12f90*/  SHF.L.U32 R22, R122, 0x4, RZ ;  /* 0x000000047a167819 */ /* 0x000fce00000006ff */
[----:B------:R-:W3:Y:S01]  /*12fa0*/  @!P5 MUFU.EX2 R19, R19 ;  /* 0x000000130013d308 */ /* 0x000ee20000000800 */
[----:B------:R-:W-:Y:S01]  /*12fb0*/  LOP3.LUT R22, R22, 0xfffffe00, RZ, 0xc0, !PT ;  /* 0xfffffe0016167812 */ /* 0x000fe200078ec0ff */
[----:B--2---:R-:W-:-:S06]  /*12fc0*/  @!P2 FADD.FTZ R16, R16, 1 ;  /* 0x3f8000001010a421 */ /* 0x004fcc0000010000 */
[----:B------:R-:W2:Y:S01]  /*12fd0*/  @!P0 MUFU.RCP R20, R20 ;  /* 0x0000001400148308 */ /* 0x000ea20000001000 */
[----:B0-----:R-:W-:-:S07]  /*12fe0*/  @!P3 FADD.FTZ R17, R17, 1 ;  /* 0x3f8000001111b421 */ /* 0x001fce0000010000 */
[----:B------:R-:W0:Y:S01]  /*12ff0*/  @!P1 MUFU.RCP R21, R21 ;  /* 0x0000001500159308 */ /* 0x000e220000001000 */
[----:B-1----:R-:W-:Y:S01]  /*13000*/  @!P4 FADD.FTZ R18, R18, 1 ;  /* 0x3f8000001212c421 */ /* 0x002fe20000010000 */
[----:B------:R-:W-:Y:S01]  /*13010*/  LEA R41, R121, R22, 0x4 ;  /* 0x0000001679297211 */ /* 0x000fe200078e20ff */
[----:B---3--:R-:W-:-:S05]  /*13020*/  @!P5 FADD.FTZ R19, R19, 1 ;  /* 0x3f8000001313d421 */ /* 0x008fca0000010000 */
[----:B------:R1:W3:Y:S01]  /*13030*/  @!P2 MUFU.RCP R37, R16 ;  /* 0x000000100025a308 */ /* 0x0002e20000001000 */
[----:B--2---:R-:W-:Y:S02]  /*13040*/  @!P0 FMUL.FTZ R201, R201, R20 ;  /* 0x00000014c9c98220 */ /* 0x004fe40000410000 */
[----:B------:R-:W-:Y:S05]  /*13050*/  LDS.U16 R20, [R119+0x1c] ;  /* 0x00001c0077147984 */ /* 0x000fea0000000400 */
[----:B------:R2:W4:Y:S01]  /*13060*/  @!P3 MUFU.RCP R38, R17 ;  /* 0x000000110026b308 */ /* 0x0005220000001000 */
[----:B-1----:R-:W-:Y:S01]  /*13070*/  IADD3 R16, R41, 0x4, RZ ;  /* 0x0000000429107810 */ /* 0x002fe20007ffe0ff */
[----:B0-----:R-:W-:-:S02]  /*13080*/  @!P1 FMUL.FTZ R202, R202, R21 ;  /* 0x00000015caca9220 */ /* 0x001fc40000410000 */
[----:B------:R-:W-:Y:S04]  /*13090*/  LDS.U16 R21, [R119+0x1e] ;  /* 0x00001e0077157984 */ /* 0x000fe80000000400 */
[----:B------:R0:W1:Y:S01]  /*130a0*/  @!P4 MUFU.RCP R39, R18 ;  /* 0x000000120027c308 */ /* 0x0000620000001000 */
[C---:B--2---:R-:W-:Y:S02]  /*130b0*/  IADD3 R17, R41.reuse, 0x7, RZ ;  /* 0x0000000729117810 */ /* 0x044fe40007ffe0ff */
[----:B------:R-:W-:Y:S02]  /*130c0*/  LEA.HI.SX32 R25, R16, R41, 0x1b ;  /* 0x0000002910197211 */ /* 0x000fe400078fdaff */
[----:B0-----:R-:W-:-:S03]  /*130d0*/  IADD3 R18, R41, 0xc, RZ ;  /* 0x0000000c29127810 */ /* 0x001fc60007ffe0ff */
[----:B------:R0:W2:Y:S01]  /*130e0*/  @!P5 MUFU.RCP R40, R19 ;  /* 0x000000130028d308 */ /* 0x0000a20000001000 */
[-C--:B------:R-:W-:Y:S01]  /*130f0*/  LEA.HI.SX32 R28, R17, R41.reuse, 0x1b ;  /* 0x00000029111c7211 */ /* 0x080fe200078fdaff */
[----:B------:R-:W1:Y:S01]  /*13100*/  LDS.U16 R16, [R119+0x14] ;  /* 0x0000140077107984 */ /* 0x000e620000000400 */
[----:B------:R-:W-:-:S03]  /*13110*/  LEA.HI.SX32 R33, R18, R41, 0x1b ;  /* 0x0000002912217211 */ /* 0x000fc600078fdaff */
[----:B------:R-:W1:Y:S04]  /*13120*/  LDS.U16 R17, [R119+0x16] ;  /* 0x0000160077117984 */ /* 0x000e680000000400 */
[----:B------:R-:W1:Y:S04]  /*13130*/  LDS.U16 R18, [R119+0x18] ;  /* 0x0000180077127984 */ /* 0x000e680000000400 */
[----:B0-----:R-:W0:Y:S04]  /*13140*/  LDS.U16 R19, [R119+0x1a] ;  /* 0x00001a0077137984 */ /* 0x001e280000000400 */
[----:B------:R-:W-:Y:S01]  /*13150*/  BAR.SYNC.DEFER_BLOCKING 0x0 ;  /* 0x0000000000007b1d */ /* 0x000fe20000010000 */
[----:B------:R-:W-:-:S02]  /*13160*/  IADD3 R22, R41, 0x1, RZ ;  /* 0x0000000129167810 */ /* 0x000fc40007ffe0ff */
[C---:B------:R-:W-:Y:S02]  /*13170*/  IADD3 R23, R41.reuse, 0x2, RZ ;  /* 0x0000000229177810 */ /* 0x040fe40007ffe0ff */
[C---:B------:R-:W-:Y:S02]  /*13180*/  IADD3 R24, R41.reuse, 0x3, RZ ;  /* 0x0000000329187810 */ /* 0x040fe40007ffe0ff */
[C---:B------:R-:W-:Y:S02]  /*13190*/  IADD3 R26, R41.reuse, 0x5, RZ ;  /* 0x00000005291a7810 */ /* 0x040fe40007ffe0ff */
[-C--:B------:R-:W-:Y:S02]  /*131a0*/  LEA.HI.SX32 R22, R22, R41.reuse, 0x1b ;  /* 0x0000002916167211 */ /* 0x080fe400078fdaff */
[----:B------:R-:W-:Y:S02]  /*131b0*/  IADD3 R27, R41, 0x6, RZ ;  /* 0x00000006291b7810 */ /* 0x000fe40007ffe0ff */
[----:B------:R-:W-:Y:S01]  /*131c0*/  LEA.HI.SX32 R23, R23, R41, 0x1b ;  /* 0x0000002917177211 */ /* 0x000fe200078fdaff */
[----:B---3--:R-:W-:Y:S01]  /*131d0*/  @!P2 FMUL.FTZ R196, R196, R37 ;  /* 0x00000025c4c4a220 */ /* 0x008fe20000410000 */
[----:B------:R-:W-:-:S02]  /*131e0*/  LEA.HI.SX32 R24, R24, R41, 0x1b ;  /* 0x0000002918187211 */ /* 0x000fc400078fdaff */
[----:B------:R-:W-:Y:S01]  /*131f0*/  IADD3 R29, R41, 0x8, RZ ;  /* 0x00000008291d7810 */ /* 0x000fe20007ffe0ff */
[----:B----4-:R-:W-:Y:S01]  /*13200*/  @!P3 FMUL.FTZ R197, R197, R38 ;  /* 0x00000026c5c5b220 */ /* 0x010fe20000410000 */
[----:B------:R-:W-:Y:S02]  /*13210*/  IADD3 R30, R41, 0x9, RZ ;  /* 0x00000009291e7810 */ /* 0x000fe40007ffe0ff */
[----:B------:R-:W-:Y:S02]  /*13220*/  LEA.HI.SX32 R26, R26, R41, 0x1b ;  /* 0x000000291a1a7211 */ /* 0x000fe400078fdaff */
[----:B------:R-:W-:Y:S02]  /*13230*/  PRMT R37, R233, 0x7632, R37 ;  /* 0x00007632e9257816 */ /* 0x000fe40000000025 */
[----:B------:R-:W-:Y:S02]  /*13240*/  SHF.L.U32 R22, R22, 0x1, RZ ;  /* 0x0000000116167819 */ /* 0x000fe400000006ff */
[----:B------:R-:W-:-:S02]  /*13250*/  F2FP.PACK_AB R229, R229, R230 ;  /* 0x000000e6e5e5723e */ /* 0x000fc400000000ff */
[----:B------:R-:W-:Y:S02]  /*13260*/  IADD3 R31, R41, 0xa, RZ ;  /* 0x0000000a291f7810 */ /* 0x000fe40007ffe0ff */
[----:B------:R-:W-:Y:S02]  /*13270*/  LEA.HI.SX32 R27, R27, R41, 0x1b ;  /* 0x000000291b1b7211 */ /* 0x000fe400078fdaff */
[----:B------:R-:W-:Y:S01]  /*13280*/  SHF.L.U32 R23, R23, 0x1, RZ ;  /* 0x0000000117177819 */ /* 0x000fe200000006ff */
[----:B-1----:R-:W-:Y:S01]  /*13290*/  @!P4 FMUL.FTZ R198, R198, R39 ;  /* 0x00000027c6c6c220 */ /* 0x002fe20000410000 */
[----:B------:R-:W-:Y:S02]  /*132a0*/  IADD3 R32, R41, 0xb, RZ ;  /* 0x0000000b29207810 */ /* 0x000fe40007ffe0ff */
[----:B------:R-:W-:Y:S02]  /*132b0*/  F2FP.PACK_AB R227, R227, R228 ;  /* 0x000000e4e3e3723e */ /* 0x000fe400000000ff */
[----:B------:R-:W-:-:S02]  /*132c0*/  PRMT R38, R231, 0x7632, R38 ;  /* 0x00007632e7267816 */ /* 0x000fc40000000026 */
[----:B------:R-:W-:Y:S01]  /*132d0*/  SHF.L.U32 R24, R24, 0x1, RZ ;  /* 0x0000000118187819 */ /* 0x000fe200000006ff */
[----:B------:R-:W-:Y:S01]  /*132e0*/  STS.U16 [R119], R233 ;  /* 0x000000e977007388 */ /* 0x000fe20000000400 */
[-C--:B------:R-:W-:Y:S02]  /*132f0*/  LEA.HI.SX32 R29, R29, R41.reuse, 0x1b ;  /* 0x000000291d1d7211 */ /* 0x080fe400078fdaff */
[----:B------:R-:W-:Y:S01]  /*13300*/  SHF.L.U32 R25, R25, 0x1, RZ ;  /* 0x0000000119197819 */ /* 0x000fe200000006ff */
[----:B------:R1:W-:Y:S01]  /*13310*/  STS.U16 [R22+0x2], R37 ;  /* 0x0000022516007388 */ /* 0x0003e20000000400 */
[----:B------:R-:W-:Y:S02]  /*13320*/  IADD3 R34, R41, 0xd, RZ ;  /* 0x0000000d29227810 */ /* 0x000fe40007ffe0ff */
[----:B------:R-:W-:Y:S02]  /*13330*/  LEA.HI.SX32 R30, R30, R41, 0x1b ;  /* 0x000000291e1e7211 */ /* 0x000fe400078fdaff */
[----:B------:R-:W-:-:S02]  /*13340*/  PRMT R39, R229, 0x7632, R39 ;  /* 0x00007632e5277816 */ /* 0x000fc40000000027 */
[----:B------:R-:W-:Y:S02]  /*13350*/  SHF.L.U32 R26, R26, 0x1, RZ ;  /* 0x000000011a1a7819 */ /* 0x000fe400000006ff */
[----:B------:R-:W-:Y:S01]  /*13360*/  F2FP.PACK_AB R225, R225, R226 ;  /* 0x000000e2e1e1723e */ /* 0x000fe200000000ff */
[----:B------:R-:W-:Y:S01]  /*13370*/  STS.U16 [R23+0x4], R231 ;  /* 0x000004e717007388 */ /* 0x000fe20000000400 */
[----:B------:R-:W-:Y:S02]  /*13380*/  IADD3 R35, R41, 0xe, RZ ;  /* 0x0000000e29237810 */ /* 0x000fe40007ffe0ff */
[-C--:B------:R-:W-:Y:S02]  /*13390*/  LEA.HI.SX32 R31, R31, R41.reuse, 0x1b ;  /* 0x000000291f1f7211 */ /* 0x080fe400078fdaff */
[----:B------:R-:W-:Y:S01]  /*133a0*/  SHF.L.U32 R27, R27, 0x1, RZ ;  /* 0x000000011b1b7819 */ /* 0x000fe200000006ff */
[----:B--2---:R-:W-:Y:S01]  /*133b0*/  @!P5 FMUL.FTZ R199, R199, R40 ;  /* 0x00000028c7c7d220 */ /* 0x004fe20000410000 */
[----:B------:R-:W-:Y:S01]  /*133c0*/  IADD3 R36, R41, 0xf, RZ ;  /* 0x0000000f29247810 */ /* 0x000fe20007ffe0ff */
[----:B------:R2:W-:Y:S01]  /*133d0*/  STS.U16 [R24+0x6], R38 ;  /* 0x0000062618007388 */ /* 0x0005e20000000400 */
[----:B------:R-:W-:-:S02]  /*133e0*/  LEA.HI.SX32 R32, R32, R41, 0x1b ;  /* 0x0000002920207211 */ /* 0x000fc400078fdaff */
[----:B------:R-:W-:Y:S02]  /*133f0*/  F2FP.PACK_AB R223, R223, R224 ;  /* 0x000000e0dfdf723e */ /* 0x000fe400000000ff */
[----:B-1----:R-:W-:Y:S02]  /*13400*/  PRMT R37, R227, 0x7632, R37 ;  /* 0x00007632e3257816 */ /* 0x002fe40000000025 */
[----:B------:R-:W-:Y:S01]  /*13410*/  SHF.L.U32 R28, R28, 0x1, RZ ;  /* 0x000000011c1c7819 */ /* 0x000fe200000006ff */
[----:B------:R-:W-:Y:S01]  /*13420*/  STS.U16 [R25+0x8], R229 ;  /* 0x000008e519007388 */ /* 0x000fe20000000400 */
[----:B------:R-:W-:Y:S02]  /*13430*/  SHF.L.U32 R29, R29, 0x1, RZ ;  /* 0x000000011d1d7819 */ /* 0x000fe400000006ff */
[----:B------:R-:W-:Y:S01]  /*13440*/  LEA.HI.SX32 R34, R34, R41, 0x1b ;  /* 0x0000002922227211 */ /* 0x000fe200078fdaff */
[----:B------:R-:W-:Y:S01]  /*13450*/  STS.U16 [R26+0xa], R39 ;  /* 0x00000a271a007388 */ /* 0x000fe20000000400 */
[----:B------:R-:W-:-:S02]  /*13460*/  PRMT R40, R225, 0x7632, R40 ;  /* 0x00007632e1287816 */ /* 0x000fc40000000028 */
[----:B------:R-:W-:Y:S02]  /*13470*/  SHF.L.U32 R30, R30, 0x1, RZ ;  /* 0x000000011e1e7819 */ /* 0x000fe400000006ff */
[----:B------:R-:W-:Y:S01]  /*13480*/  F2FP.PACK_AB R221, R221, R222 ;  /* 0x000000dedddd723e */ /* 0x000fe200000000ff */
[----:B------:R-:W-:Y:S01]  /*13490*/  STS.U16 [R27+0xc], R227 ;  /* 0x00000ce31b007388 */ /* 0x000fe20000000400 */
[-C--:B------:R-:W-:Y:S02]  /*134a0*/  LEA.HI.SX32 R35, R35, R41.reuse, 0x1b ;  /* 0x0000002923237211 */ /* 0x080fe400078fdaff */
[----:B------:R-:W-:Y:S02]  /*134b0*/  SHF.L.U32 R31, R31, 0x1, RZ ;  /* 0x000000011f1f7819 */ /* 0x000fe400000006ff */
[----:B------:R-:W-:Y:S01]  /*134c0*/  ISETP.NE.AND P6, PT, R122, RZ, PT ;  /* 0x000000ff7a00720c */ /* 0x000fe20003fc5270 */
[----:B------:R1:W-:Y:S01]  /*134d0*/  STS.U16 [R28+0xe], R37 ;  /* 0x00000e251c007388 */ /* 0x0003e20000000400 */
[----:B------:R-:W-:-:S02]  /*134e0*/  LEA.HI.SX32 R36, R36, R41, 0x1b ;  /* 0x0000002924247211 */ /* 0x000fc400078fdaff */
[----:B--2---:R-:W-:Y:S02]  /*134f0*/  PRMT R38, R223, 0x7632, R38 ;  /* 0x00007632df267816 */ /* 0x004fe40000000026 */
[----:B------:R-:W-:Y:S02]  /*13500*/  SHF.L.U32 R32, R32, 0x1, RZ ;  /* 0x0000000120207819 */ /* 0x000fe400000006ff */
[----:B------:R-:W-:Y:S01]  /*13510*/  F2FP.PACK_AB R219, R219, R220 ;  /* 0x000000dcdbdb723e */ /* 0x000fe200000000ff */
[----:B------:R-:W-:Y:S01]  /*13520*/  STS.U16 [R29+0x10], R225 ;  /* 0x000010e11d007388 */ /* 0x000fe20000000400 */
[----:B------:R-:W-:Y:S02]  /*13530*/  SHF.L.U32 R33, R33, 0x1, RZ ;  /* 0x0000000121217819 */ /* 0x000fe400000006ff */
[----:B-1----:R-:W-:Y:S01]  /*13540*/  PRMT R37, R221, 0x7632, R37 ;  /* 0x00007632dd257816 */ /* 0x002fe20000000025 */
[----:B------:R-:W-:Y:S01]  /*13550*/  STS.U16 [R30+0x12], R40 ;  /* 0x000012281e007388 */ /* 0x000fe20000000400 */
[----:B------:R-:W-:-:S02]  /*13560*/  SHF.L.U32 R34, R34, 0x1, RZ ;  /* 0x0000000122227819 */ /* 0x000fc400000006ff */
[----:B------:R-:W-:Y:S01]  /*13570*/  SHF.L.U32 R35, R35, 0x1, RZ ;  /* 0x0000000123237819 */ /* 0x000fe200000006ff */
[----:B------:R-:W-:Y:S01]  /*13580*/  STS.U16 [R31+0x14], R223 ;  /* 0x000014df1f007388 */ /* 0x000fe20000000400 */
[----:B------:R-:W-:Y:S02]  /*13590*/  PRMT R39, R219, 0x7632, R39 ;  /* 0x00007632db277816 */ /* 0x000fe40000000027 */
[----:B------:R-:W-:Y:S01]  /*135a0*/  SHF.L.U32 R36, R36, 0x1, RZ ;  /* 0x0000000124247819 */ /* 0x000fe200000006ff */
[----:B------:R1:W-:Y:S04]  /*135b0*/  STS.U16 [R32+0x16], R38 ;  /* 0x0000162620007388 */ /* 0x0003e80000000400 */
[----:B------:R-:W-:Y:S04]  /*135c0*/  STS.U16 [R33+0x18], R221 ;  /* 0x000018dd21007388 */ /* 0x000fe80000000400 */
[----:B------:R-:W-:Y:S01]  /*135d0*/  STS.U16 [R34+0x1a], R37 ;  /* 0x00001a2522007388 */ /* 0x000fe20000000400 */
[----:B-1----:R-:W-:-:S03]  /*135e0*/  MOV R38, UR28 ;  /* 0x0000001c00267c02 */ /* 0x002fc60008000f00 */
        /* <DEDUP_REMOVED lines=22> */
[----:B------:R-:W-:Y:S02]  /*13750*/  HADD2.F32 R17, -RZ, R17.H0_H0 ;  /* 0x20000011ff117230 */ /* 0x000fe40000004100 */
[----:B------:R-:W-:Y:S02]  /*13760*/  HADD2.F32 R18, -RZ, R18.H0_H0 ;  /* 0x20000012ff127230 */ /* 0x000fe40000004100 */
[----:B0-----:R-:W-:Y:S01]  /*13770*/  HADD2.F32 R19, -RZ, R19.H0_H0 ;  /* 0x20000013ff137230 */ /* 0x001fe20000004100 */
        /* <DEDUP_REMOVED lines=12> */
[----:B------:R-:W-:Y:S02]  /*13840*/  FADD.FTZ R20, R20, UR5 ;  /* 0x0000000514147e21 */ /* 0x000fe40008010000 */
[----:B------:R-:W-:Y:S02]  /*13850*/  @!P1 FMUL.FTZ R17, R17, -1.4426950216293334961 ;  /* 0xbfb8aa3b11119820 */ /* 0x000fe40000410000 */
[----:B------:R-:W-:Y:S02]  /*13860*/  @!P2 FMUL.FTZ R18, R18, -1.4426950216293334961 ;  /* 0xbfb8aa3b1212a820 */ /* 0x000fe40000410000 */
[----:B------:R-:W-:Y:S01]  /*13870*/  @!P3 FMUL.FTZ R19, R19, -1.4426950216293334961 ;  /* 0xbfb8aa3b1313b820 */ /* 0x000fe20000410000 */
[----:B------:R-:W-:Y:S01]  /*13880*/  FSETP.GTU.FTZ.AND P4, PT, R20, 20, PT ;  /* 0x41a000001400780b */ /* 0x000fe20003f9c000 */
[----:B------:R-:W-:Y:S01]  /*13890*/  FADD.FTZ R21, R21, UR5 ;  /* 0x0000000515157e21 */ /* 0x000fe20008010000 */
[----:B------:R-:W1:Y:S04]  /*138a0*/  @!P0 MUFU.EX2 R16, R16 ;  /* 0x0000001000108308 */ /* 0x000e680000000800 */
[----:B------:R-:W-:-:S04]  /*138b0*/  FSETP.GTU.FTZ.AND P5, PT, R21, 20, PT ;  /* 0x41a000001500780b */ /* 0x000fc80003fbc000 */
[----:B------:R-:W2:Y:S08]  /*138c0*/  @!P1 MUFU.EX2 R17, R17 ;  /* 0x0000001100119308 */ /* 0x000eb00000000800 */
[----:B------:R-:W3:Y:S08]  /*138d0*/  @!P2 MUFU.EX2 R18, R18 ;  /* 0x000000120012a308 */ /* 0x000ef00000000800 */
[----:B------:R-:W4:Y:S01]  /*138e0*/  @!P3 MUFU.EX2 R19, R19 ;  /* 0x000000130013b308 */ /* 0x000f220000000800 */
[----:B------:R-:W-:-:S02]  /*138f0*/  @!P4 FMUL.FTZ R20, R20, -1.4426950216293334961 ;  /* 0xbfb8aa3b1414c820 */ /* 0x000fc40000410000 */
[----:B------:R-:W-:Y:S01]  /*13900*/  @!P5 FMUL.FTZ R21, R21, -1.4426950216293334961 ;  /* 0xbfb8aa3b1515d820 */ /* 0x000fe20000410000 */
[----:B0-----:R-:W-:Y:S01]  /*13910*/  ISETP.GE.AND P6, PT, R120, R69, PT ;  /* 0x000000457800720c */ /* 0x001fe20003fc6270 */
[----:B-1----:R-:W-:Y:S02]  /*13920*/  @!P0 FADD.FTZ R16, R16, 1 ;  /* 0x3f80000010108421 */ /* 0x002fe40000010000 */
[----:B--2---:R-:W-:Y:S01]  /*13930*/  @!P1 FADD.FTZ R17, R17, 1 ;  /* 0x3f80000011119421 */ /* 0x004fe20000010000 */
[----:B------:R-:W0:Y:S01]  /*13940*/  @!P4 MUFU.EX2 R20, R20 ;  /* 0x000000140014c308 */ /* 0x000e220000000800 */
[----:B---3--:R-:W-:Y:S01]  /*13950*/  @!P2 FADD.FTZ R18, R18, 1 ;  /* 0x3f8000001212a421 */ /* 0x008fe20000010000 */
[----:B------:R-:W-:Y:S01]  /*13960*/  UIMAD UR7, UR13, UR8, URZ ;  /* 0x000000080d0772a4 */ /* 0x000fe2000f8e023f */
[----:B----4-:R-:W-:-:S05]  /*13970*/  @!P3 FADD.FTZ R19, R19, 1 ;  /* 0x3f8000001313b421 */ /* 0x010fca0000010000 */
[----:B------:R-:W1:Y:S01]  /*13980*/  @!P5 MUFU.EX2 R21, R21 ;  /* 0x000000150015d308 */ /* 0x000e620000000800 */
[----:B------:R-:W-:Y:S02]  /*13990*/  UIMAD UR27, UR12, UR9, UR7 ;  /* 0x000000090c1b72a4 */ /* 0x000fe4000f8e0207 */
[----:B------:R-:W-:-:S05]  /*139a0*/  UIMAD UR7, UR13, UR32, URZ ;  /* 0x000000200d0772a4 */ /* 0x000fca000f8e023f */
[----:B------:R2:W3:Y:S01]  /*139b0*/  @!P0 MUFU.RCP R38, R16 ;  /* 0x0000001000268308 */ /* 0x0004e20000001000 */
[----:B------:R-:W-:-:S07]  /*139c0*/  UIMAD.WIDE.U32 UR34, UR12, UR8, URZ ;  /* 0x000000080c2272a5 */ /* 0x000fce000f8e003f */
[----:B------:R2:W4:Y:S08]  /*139d0*/  @!P1 MUFU.RCP R71, R17 ;  /* 0x0000001100479308 */ /* 0x0005300000001000 */
[----:B------:R2:W1:Y:S08]  /*139e0*/  @!P2 MUFU.RCP R40, R18 ;  /* 0x000000120028a308 */ /* 0x0004700000001000 */
[----:B------:R2:W1:Y:S01]  /*139f0*/  @!P3 MUFU.RCP R73, R19 ;  /* 0x000000130049b308 */ /* 0x0004620000001000 */
[----:B------:R-:W-:Y:S01]  /*13a00*/  UIMAD UR31, UR12, UR33, UR7 ;  /* 0x000000210c1f72a4 */ /* 0x000fe2000f8e0207 */
[----:B------:R-:W-:Y:S01]  /*13a10*/  BSSY B0, `(.L_x_2048) ;  /* 0x0000013000007945 */ /* 0x000fe20003800000 */
[----:B------:R-:W-:-:S02]  /*13a20*/  UIMAD.WIDE.U32 UR8, UR12, UR32, URZ ;  /* 0x000000200c0872a5 */ /* 0x000fc4000f8e003f */
[----:B------:R-:W-:Y:S01]  /*13a30*/  UIADD3 UR7, UR35, UR27, URZ ;  /* 0x0000001b23077290 */ /* 0x000fe2000fffe03f */
[----:B0-----:R-:W-:Y:S01]  /*13a40*/  @!P4 FADD.FTZ R20, R20, 1 ;  /* 0x3f8000001414c421 */ /* 0x001fe20000010000 */
[----:B------:R-:W-:Y:S05]  /*13a50*/  @P6 BRA `(.L_x_2049) ;  /* 0x000000e000006947 */ /* 0x000fea0003800000 */
[----:B--234-:R-:W-:Y:S01]  /*13a60*/  MOV R19, UR12 ;  /* 0x0000000c00137c02 */ /* 0x01cfe20008000f00 */
        /* <DEDUP_REMOVED lines=13> */
.L_x_2049:
[----:B---34-:R-:W-:Y:S05]  /*13b40*/  BSYNC B0 ;  /* 0x0000000000007941 */ /* 0x018fea0003800000 */
.L_x_2048:
[----:B------:R-:W3:Y:S01]  /*13b50*/  LDL.LU R50, [R1+0x18] ;  /* 0x0000180001327983 */ /* 0x000ee20000300800 */
[----:B------:R-:W-:Y:S01]  /*13b60*/  ULDC.64 UR32, c[0x0][0x2e0] ;  /* 0x0000b80000207ab9 */ /* 0x000fe20000000a00 */
[----:B-1----:R-:W-:Y:S01]  /*13b70*/  @!P5 FADD.FTZ R21, R21, 1 ;  /* 0x3f8000001515d421 */ /* 0x002fe20000010000 */
[----:B------:R-:W-:Y:S01]  /*13b80*/  UMOV UR35, UR7 ;  /* 0x0000000700237c82 */ /* 0x000fe20008000000 */
[----:B------:R-:W-:Y:S01]  /*13b90*/  @!P0 FMUL.FTZ R203, R203, R38 ;  /* 0x00000026cbcb8220 */ /* 0x000fe20000410000 */
[----:B------:R-:W-:Y:S01]  /*13ba0*/  UIMAD.WIDE.U32 UR34, UR10, UR32, UR34 ;  /* 0x000000200a2272a5 */ /* 0x000fe2000f8e0022 */
[----:B--2---:R-:W-:Y:S01]  /*13bb0*/  LEA R16, P0, R120, c[0x0][0x330], 0x1 ;  /* 0x0000cc0078107a11 */ /* 0x004fe200078008ff */
[----:B------:R-:W-:Y:S01]  /*13bc0*/  UIMAD UR32, UR11, UR32, URZ ;  /* 0x000000200b2072a4 */ /* 0x000fe2000f8e023f */
[----:B------:R-:W-:Y:S01]  /*13bd0*/  SHF.R.S32.HI R17, RZ, 0x1f, R120 ;  /* 0x0000001fff117819 */ /* 0x000fe20000011478 */
[----:B------:R-:W-:Y:S01]  /*13be0*/  UIADD3 UR7, UP0, UR29, UR34, URZ ;  /* 0x000000221d077290 */ /* 0x000fe2000ff1e03f */
[----:B------:R-:W1:Y:S01]  /*13bf0*/  @!P4 MUFU.RCP R20, R20 ;  /* 0x000000140014c308 */ /* 0x000e620000001000 */
[----:B------:R-:W-:Y:S01]  /*13c00*/  UIMAD UR32, UR10, UR33, UR32 ;  /* 0x000000210a2072a4 */ /* 0x000fe2000f8e0220 */
[----:B------:R-:W-:Y:S01]  /*13c10*/  @!P1 FMUL.FTZ R204, R204, R71 ;  /* 0x00000047cccc9220 */ /* 0x000fe20000410000 */
[----:B------:R-:W-:Y:S01]  /*13c20*/  LEA.HI.X R17, R120, c[0x0][0x334], R17, 0x1, P0 ;  /* 0x0000cd0078117a11 */ /* 0x000fe200000f0c11 */
[----:B------:R-:W-:Y:S01]  /*13c30*/  @!P2 FMUL.FTZ R205, R205, R40 ;  /* 0x00000028cdcda220 */ /* 0x000fe20000410000 */
[----:B------:R-:W-:Y:S01]  /*13c40*/  UIADD3.X UR34, UR30, UR32, UR35, UP0, !UPT ;  /* 0x000000201e227290 */ /* 0x000fe200087fe423 */
[----:B0-----:R-:W-:Y:S01]  /*13c50*/  MOV R18, UR7 ;  /* 0x0000000700127c02 */ /* 0x001fe20008000f00 */
[----:B------:R-:W-:Y:S01]  /*13c60*/  @!P3 FMUL.FTZ R206, R206, R73 ;  /* 0x00000049ceceb220 */ /* 0x000fe20000410000 */
[----:B------:R-:W0:Y:S01]  /*13c70*/  @!P5 MUFU.RCP R21, R21 ;  /* 0x000000150015d308 */ /* 0x000e220000001000 */
[-C--:B------:R-:W-:Y:S01]  /*13c80*/  ISETP.GE.AND P1, PT, R15, R69.reuse, PT ;  /* 0x000000450f00720c */ /* 0x080fe20003f26270 */
[----:B------:R-:W-:Y:S01]  /*13c90*/  UIADD3 UR7, UR9, UR31, URZ ;  /* 0x0000001f09077290 */ /* 0x000fe2000fffe03f */
[-C--:B------:R-:W-:Y:S01]  /*13ca0*/  ISETP.GE.AND P0, PT, R0, R69.reuse, PT ;  /* 0x000000450000720c */ /* 0x080fe20003f06270 */
[----:B------:R-:W-:Y:S01]  /*13cb0*/  BSSY B0, `(.L_x_2050) ;  /* 0x000007e000007945 */ /* 0x000fe20003800000 */
[----:B------:R-:W-:-:S02]  /*13cc0*/  ISETP.GE.AND P2, PT, R2, R69, PT ;  /* 0x000000450200720c */ /* 0x000fc40003f46270 */
[C---:B------:R-:W-:Y:S01]  /*13cd0*/  LEA R16, P3, R18.reuse, R16, 0x1 ;  /* 0x0000001012107211 */ /* 0x040fe200078608ff */
[----:B-1----:R-:W-:Y:S01]  /*13ce0*/  @!P4 FMUL.FTZ R207, R207, R20 ;  /* 0x00000014cfcfc220 */ /* 0x002fe20000410000 */
[----:B------:R-:W-:Y:S02]  /*13cf0*/  MOV R19, UR34 ;  /* 0x0000002200137c02 */ /* 0x000fe40008000f00 */
[----:B------:R-:W-:Y:S02]  /*13d00*/  ISETP.GE.AND P4, PT, R5, R69, PT ;  /* 0x000000450500720c */ /* 0x000fe40003f86270 */
[----:B------:R-:W-:Y:S02]  /*13d10*/  LEA.HI.X R17, R18, R17, R19, 0x1, P3 ;  /* 0x0000001112117211 */ /* 0x000fe400018f0c13 */
[----:B------:R-:W-:Y:S01]  /*13d20*/  ISETP.GE.AND P3, PT, R3, R69, PT ;  /* 0x000000450300720c */ /* 0x000fe20003f66270 */
[----:B0-----:R-:W-:Y:S01]  /*13d30*/  @!P5 FMUL.FTZ R208, R208, R21 ;  /* 0x00000015d0d0d220 */ /* 0x001fe20000410000 */
[-C--:B------:R-:W-:Y:S01]  /*13d40*/  ISETP.GE.AND P5, PT, R4, R69.reuse, PT ;  /* 0x000000450400720c */ /* 0x080fe20003fa6270 */
[----:B------:R-:W-:Y:S01]  /*13d50*/  @!P1 STG.E.U16 [R16.64+-0xf80], R41 ;  /* 0xfff0802910009986 */ /* 0x000fe2000c10152a */
[----:B------:R-:W-:-:S02]  /*13d60*/  ISETP.GE.AND P1, PT, R6, R69, PT ;  /* 0x000000450600720c */ /* 0x000fc40003f26270 */
        /* <DEDUP_REMOVED lines=27> */
[----:B------:R-:W-:Y:S02]  /*13f20*/  F2FP.PACK_AB R17, R202, R201 ;  /* 0x000000c9ca11723e */ /* 0x000fe400000000ff */
[C---:B------:R-:W-:Y:S02]  /*13f30*/  PRMT R38, R16.reuse, 0x7610, R38 ;  /* 0x0000761010267816 */ /* 0x040fe40000000026 */
[----:B------:R-:W-:-:S02]  /*13f40*/  PRMT R39, R16, 0x7632, R39 ;  /* 0x0000763210277816 */ /* 0x000fc40000000027 */
[----:B------:R-:W-:Y:S01]  /*13f50*/  F2FP.PACK_AB R16, R204, R203 ;  /* 0x000000cbcc10723e */ /* 0x000fe200000000ff */
[----:B---3--:R-:W-:Y:S01]  /*13f60*/  FADD.FTZ R18, R167, R50 ;  /* 0x00000032a7127221 */ /* 0x008fe20000010000 */
[----:B------:R-:W-:Y:S01]  /*13f70*/  F2FP.PACK_AB R167, R193, R167 ;  /* 0x000000a7c1a7723e */ /* 0x000fe200000000ff */
[----:B------:R-:W-:Y:S02]  /*13f80*/  BAR.SYNC.DEFER_BLOCKING 0x0 ;  /* 0x0000000000007b1d */ /* 0x000fe40000010000 */
[----:B------:R-:W-:-:S04]  /*13f90*/  FADD.FTZ R19, R18, R193 ;  /* 0x000000c112137221 */ /* 0x000fc80000010000 */
[----:B------:R-:W-:Y:S01]  /*13fa0*/  FADD.FTZ R18, R19, R194 ;  /* 0x000000c213127221 */ /* 0x000fe20000010000 */
[----:B------:R-:W-:-:S03]  /*13fb0*/  F2FP.PACK_AB R194, R195, R194 ;  /* 0x000000c2c3c2723e */ /* 0x000fc600000000ff */
[----:B------:R-:W-:Y:S01]  /*13fc0*/  FADD.FTZ R19, R18, R195 ;  /* 0x000000c312137221 */ /* 0x000fe20000010000 */
[----:B------:R-:W-:Y:S02]  /*13fd0*/  PRMT R18, R167, 0x7632, R18 ;  /* 0x00007632a7127816 */ /* 0x000fe40000000012 */
[----:B------:R-:W-:Y:S01]  /*13fe0*/  PRMT R20, R194, 0x7632, R20 ;  /* 0x00007632c2147816 */ /* 0x000fe20000000014 */
[----:B------:R-:W-:-:S04]  /*13ff0*/  FADD.FTZ R196, R19, R196 ;  /* 0x000000c413c47221 */ /* 0x000fc80000010000 */
[----:B------:R-:W-:-:S04]  /*14000*/  FADD.FTZ R197, R196, R197 ;  /* 0x000000c5c4c57221 */ /* 0x000fc80000010000 */
[----:B------:R-:W-:Y:S01]  /*14010*/  FADD.FTZ R198, R197, R198 ;  /* 0x000000c6c5c67221 */ /* 0x000fe20000010000 */
[----:B------:R-:W-:Y:S03]  /*14020*/  STS.U16 [R119], R167 ;  /* 0x000000a777007388 */ /* 0x000fe60000000400 */
        /* <DEDUP_REMOVED lines=8> */
[----:B------:R-:W-:Y:S01]  /*140b0*/  STS.U16 [R25+0x8], R21 ;  /* 0x0000081519007388 */ /* 0x000fe20000000400 */
[----:B------:R-:W-:Y:S02]  /*140c0*/  F2FP.PACK_AB R18, R208, R207 ;  /* 0x000000cfd012723e */ /* 0x000fe400000000ff */
[----:B-1----:R-:W-:Y:S01]  /*140d0*/  PRMT R23, R17, 0x7632, R23 ;  /* 0x0000763211177816 */ /* 0x002fe20000000017 */
[----:B------:R0:W-:Y:S01]  /*140e0*/  STS.U16 [R26+0xa], R37 ;  /* 0x00000a251a007388 */ /* 0x0001e20000000400 */
[----:B------:R-:W-:Y:S01]  /*140f0*/  F2FP.PACK_AB R17, R206, R205 ;  /* 0x000000cdce11723e */ /* 0x000fe200000000ff */
[----:B------:R-:W-:Y:S01]  /*14100*/  FADD.FTZ R204, R203, R204 ;  /* 0x000000cccbcc7221 */ /* 0x000fe20000010000 */
[C---:B--2---:R-:W-:Y:S01]  /*14110*/  PRMT R20, R16.reuse, 0x7610, R20 ;  /* 0x0000761010147816 */ /* 0x044fe20000000014 */
[----:B------:R-:W-:Y:S01]  /*14120*/  STS.U16 [R27+0xc], R38 ;  /* 0x00000c261b007388 */ /* 0x000fe20000000400 */
[----:B------:R-:W-:Y:S01]  /*14130*/  PRMT R24, R16, 0x7632, R24 ;  /* 0x0000763210187816 */ /* 0x000fe20000000018 */
[----:B------:R-:W-:Y:S01]  /*14140*/  FADD.FTZ R205, R204, R205 ;  /* 0x000000cdcccd7221 */ /* 0x000fe20000010000 */
[----:B------:R-:W-:Y:S01]  /*14150*/  MOV R16, UR28 ;  /* 0x0000001c00107c02 */ /* 0x000fe20008000f00 */
[----:B------:R-:W-:Y:S01]  /*14160*/  STS.U16 [R28+0xe], R39 ;  /* 0x00000e271c007388 */ /* 0x000fe20000000400 */
[----:B0-----:R-:W-:Y:S01]  /*14170*/  PRMT R26, R17, 0x7632, R26 ;  /* 0x00007632111a7816 */ /* 0x001fe2000000001a */
[----:B------:R-:W-:-:S02]  /*14180*/  FADD.FTZ R206, R205, R206 ;  /* 0x000000cecdce7221 */ /* 0x000fc40000010000 */
[----:B------:R0:W-:Y:S02]  /*14190*/  STS.U16 [R29+0x10], R22 ;  /* 0x000010161d007388 */ /* 0x0001e40000000400 */
[----:B------:R-:W-:Y:S02]  /*141a0*/  FADD.FTZ R207, R206, R207 ;  /* 0x000000cfcecf7221 */ /* 0x000fe40000010000 */
[----:B------:R-:W-:Y:S04]  /*141b0*/  STS.U16 [R30+0x12], R23 ;  /* 0x000012171e007388 */ /* 0x000fe80000000400 */
[----:B------:R-:W-:Y:S01]  /*141c0*/  STS.U16 [R31+0x14], R20 ;  /* 0x000014141f007388 */ /* 0x000fe20000000400 */
[----:B0-----:R-:W-:-:S03]  /*141d0*/  PRMT R22, R18, 0x7632, R22 ;  /* 0x0000763212167816 */ /* 0x001fc60000000016 */
        /* <DEDUP_REMOVED lines=43> */
.L_x_2051:
[----:B------:R-:W-:Y:S05]  /*14490*/  BSYNC B0 ;  /* 0x0000000000007941 */ /* 0x000fea0003800000 */
.L_x_2050:
        /* <DEDUP_REMOVED lines=15> */
[----:B0-----:R-:W-:Y:S01]  /*14590*/  MOV R18, UR29 ;  /* 0x0000001d00127c02 */ /* 0x001fe20008000f00 */
[----:B------:R-:W-:Y:S01]  /*145a0*/  UISETP.GT.AND UP0, UPT, UR26, 0x1, UPT ;  /* 0x000000011a00788c */ /* 0x000fe2000bf04270 */
[-C--:B------:R-:W-:Y:S01]  /*145b0*/  ISETP.GE.AND P4, PT, R15, R41.reuse, PT ;  /* 0x000000290f00720c */ /* 0x080fe20003f86270 */
[----:B------:R-:W-:Y:S01]  /*145c0*/  UIADD3 UR24, UP2, UR24, -0x2000, URZ ;  /* 0xffffe00018187890 */ /* 0x000fe2000ff5e03f */
[----:B------:R-:W-:Y:S01]  /*145d0*/  IADD3.X R15, R17, c[0x0][0x344], RZ, P0, !PT ;  /* 0x0000d100110f7a10 */ /* 0x000fe200007fe4ff */
[----:B------:R-:W-:Y:S01]  /*145e0*/  UIADD3 UR18, UP3, UR18, -0x1000, URZ ;  /* 0xfffff00012127890 */ /* 0x000fe2000ff7e03f */
[----:B------:R-:W-:Y:S01]  /*145f0*/  LEA R14, P0, R18, R16, 0x1 ;  /* 0x00000010120e7211 */ /* 0x000fe200078008ff */
[----:B------:R-:W-:Y:S01]  /*14600*/  UIADD3 UR16, UP4, UR16, -0x1000, URZ ;  /* 0xfffff00010107890 */ /* 0x000fe2000ff9e03f */
[----:B------:R-:W-:Y:S01]  /*14610*/  MOV R16, UR8 ;  /* 0x0000000800107c02 */ /* 0x000fe20008000f00 */
[----:B------:R-:W-:Y:S01]  /*14620*/  UIADD3 UR20, UP5, UR20, -0x1000, URZ ;  /* 0xfffff00014147890 */ /* 0x000fe2000ffbe03f */
[----:B------:R-:W-:Y:S01]  /*14630*/  ISETP.GE.AND P5, PT, R0, R41, PT ;  /* 0x000000290000720c */ /* 0x000fe20003fa6270 */
        /* <DEDUP_REMOVED lines=37> */
.L_x_1908:
        /* <DEDUP_REMOVED lines=35> */
.L_x_2054:
[----:B-1----:R-:W-:Y:S05]  /*14ac0*/  BSYNC B0 ;  /* 0x0000000000007941 */ /* 0x002fea0003800000 */
.L_x_2053:
        /* <DEDUP_REMOVED lines=34> */
.L_x_2056:
[----:B------:R-:W3:Y:S02]  /*14cf0*/  S2R R7, SR_TID.X ;  /* 0x0000000000077919 */ /* 0x000ee40000002100 */
.L_x_2057:
[----:B-1----:R-:W-:Y:S05]  /*14d00*/  BSYNC B0 ;  /* 0x0000000000007941 */ /* 0x002fea0003800000 */
.L_x_2055:
[----:B---3--:R-:W-:-:S13]  /*14d10*/  ISETP.GE.AND P0, PT, R7, c[0x0][0x16c], PT ;  /* 0x00005b0007007a0c */ /* 0x008fda0003f06270 */
[----:B------:R-:W-:Y:S05]  /*14d20*/  @P0 EXIT ;  /* 0x000000000000094d */ /* 0x000fea0003800000 */
[----:B------:R-:W-:Y:S02]  /*14d30*/  ULDC.64 UR6, c[0x0][0x288] ;  /* 0x0000a20000067ab9 */ /* 0x000fe40000000a00 */
[----:B------:R-:W-:Y:S02]  /*14d40*/  UIMAD UR11, UR11, UR6, URZ ;  /* 0x000000060b0b72a4 */ /* 0x000fe4000f8e023f */
[----:B0-2---:R-:W-:Y:S02]  /*14d50*/  UIMAD.WIDE.U32 UR4, UR10, UR6, URZ ;  /* 0x000000060a0472a5 */ /* 0x005fe4000f8e003f */
[----:B------:R-:W-:-:S04]  /*14d60*/  UIMAD UR6, UR10, UR7, UR11 ;  /* 0x000000070a0672a4 */ /* 0x000fc8000f8e020b */
[----:B------:R-:W-:Y:S02]  /*14d70*/  UIADD3 UR6, UR5, UR6, URZ ;  /* 0x0000000605067290 */ /* 0x000fe4000fffe03f */
.L_x_2058:
        /* <DEDUP_REMOVED lines=19> */
.L_x_1951:
[----:B------:R-:W-:Y:S01]  /*14eb0*/  HFMA2.MMA R65, -RZ, RZ, 0, 5.9604644775390625e-08 ;  /* 0x00000001ff417435 */ /* 0x000fe200000001ff */
[----:B------:R-:W-:-:S02]  /*14ec0*/  MOV R71, R68 ;  /* 0x0000004400477202 */ /* 0x000fc40000000f00 */
[----:B------:R-:W-:Y:S02]  /*14ed0*/  MOV R213, RZ ;  /* 0x000000ff00d57202 */ /* 0x000fe40000000f00 */
[----:B------:R-:W-:Y:S02]  /*14ee0*/  MOV R212, 0xffffffff ;  /* 0xffffffff00d47802 */ /* 0x000fe40000000f00 */
[----:B------:R-:W-:Y:S02]  /*14ef0*/  MOV R64, 0x14f10 ;  /* 0x00014f1000407802 */ /* 0x000fe40000000f00 */
[----:B0----5:R-:W-:Y:S05]  /*14f00*/  CALL.REL.NOINC `($__internal_47_$__cuda_sm70_shflsync_up) ;  /* 0x00001e3000007944 */ /* 0x021fea0003c00000 */
[----:B-1----:R-:W-:Y:S01]  /*14f10*/  MOV R66, R71 ;  /* 0x0000004700427202 */ /* 0x002fe20000000f00 */
[----:B------:R-:W-:Y:S05]  /*14f20*/  BRA `(.L_x_2059) ;  /* 0xffff691000007947 */ /* 0x000fea000383ffff */
.L_x_1952:
[----:B------:R-:W-:Y:S01]  /*14f30*/  HFMA2.MMA R65, -RZ, RZ, 0, 5.9604644775390625e-08 ;  /* 0x00000001ff417435 */ /* 0x000fe200000001ff */
[----:B------:R-:W-:Y:S02]  /*14f40*/  MOV R71, R69 ;  /* 0x0000004500477202 */ /* 0x000fe40000000f00 */
[----:B------:R-:W-:Y:S02]  /*14f50*/  MOV R213, RZ ;  /* 0x000000ff00d57202 */ /* 0x000fe40000000f00 */
[----:B------:R-:W-:-:S02]  /*14f60*/  MOV R212, 0xffffffff ;  /* 0xffffffff00d47802 */ /* 0x000fc40000000f00 */
[----:B------:R-:W-:Y:S02]  /*14f70*/  MOV R64, 0x14f90 ;  /* 0x00014f9000407802 */ /* 0x000fe40000000f00 */
[----:B012--5:R-:W-:Y:S05]  /*14f80*/  CALL.REL.NOINC `($__internal_47_$__cuda_sm70_shflsync_up) ;  /* 0x00001db000007944 */ /* 0x027fea0003c00000 */
[----:B------:R-:W-:Y:S01]  /*14f90*/  HFMA2.MMA R65, -RZ, RZ, 0, 5.9604644775390625e-08 ;  /* 0x00000001ff417435 */ /* 0x000fe200000001ff */
[----:B-1----:R-:W-:Y:S02]  /*14fa0*/  MOV R67, R71 ;  /* 0x0000004700437202 */ /* 0x002fe40000000f00 */
[----:B------:R-:W-:Y:S02]  /*14fb0*/  MOV R71, R211 ;  /* 0x000000d300477202 */ /* 0x000fe40000000f00 */
[----:B------:R-:W-:Y:S02]  /*14fc0*/  MOV R213, RZ ;  /* 0x000000ff00d57202 */ /* 0x000fe40000000f00 */
[----:B------:R-:W-:Y:S02]  /*14fd0*/  MOV R212, 0xffffffff ;  /* 0xffffffff00d47802 */ /* 0x000fe40000000f00 */
[----:B------:R-:W-:Y:S02]  /*14fe0*/  MOV R64, 0x15000 ;  /* 0x0001500000407802 */ /* 0x000fe40000000f00 */
[----:B------:R-:W-:Y:S05]  /*14ff0*/  CALL.REL.NOINC `($__internal_47_$__cuda_sm70_shflsync_up) ;  /* 0x00001d4000007944 */ /* 0x000fea0003c00000 */
[----:B------:R-:W-:Y:S01]  /*15000*/  HFMA2.MMA R65, -RZ, RZ, 0, 5.9604644775390625e-08 ;  /* 0x00000001ff417435 */ /* 0x000fe200000001ff */
[----:B-1----:R-:W-:-:S02]  /*15010*/  MOV R70, R71 ;  /* 0x0000004700467202 */ /* 0x002fc40000000f00 */
[----:B------:R-:W-:Y:S02]  /*15020*/  MOV R71, R210 ;  /* 0x000000d200477202 */ /* 0x000fe40000000f00 */
[----:B------:R-:W-:Y:S02]  /*15030*/  MOV R213, RZ ;  /* 0x000000ff00d57202 */ /* 0x000fe40000000f00 */
[----:B------:R-:W-:Y:S02]  /*15040*/  MOV R212, 0xffffffff ;  /* 0xffffffff00d47802 */ /* 0x000fe40000000f00 */
[----:B------:R-:W-:Y:S02]  /*15050*/  MOV R64, 0x15070 ;  /* 0x0001507000407802 */ /* 0x000fe40000000f00 */
[----:B------:R-:W-:Y:S05]  /*15060*/  CALL.REL.NOINC `($__internal_47_$__cuda_sm70_shflsync_up) ;  /* 0x00001cd000007944 */ /* 0x000fea0003c00000 */
        /* <DEDUP_REMOVED lines=20> */
[----:B------:R-:W-:Y:S05]  /*151b0*/  CALL.REL.NOINC `($__internal_47_$__cuda_sm70_shflsync_up) ;  /* 0x00001b8000007944 */ /* 0x000fea0003c00000 */
[----:B------:R-:W-:Y:S01]  /*151c0*/  HFMA2.MMA R65, -RZ, RZ, 0, 1.1920928955078125e-07 ;  /* 0x00000002ff417435 */ /* 0x000fe200000001ff */
[----:B-1----:R-:W-:Y:S02]  /*151d0*/  MOV R66, R71 ;  /* 0x0000004700427202 */ /* 0x002fe40000000f00 */
[----:B------:R-:W-:Y:S02]  /*151e0*/  MOV R71, R69 ;  /* 0x0000004500477202 */ /* 0x000fe40000000f00 */
[----:B------:R-:W-:Y:S02]  /*151f0*/  MOV R213, RZ ;  /* 0x000000ff00d57202 */ /* 0x000fe40000000f00 */
[----:B------:R-:W-:-:S02]  /*15200*/  MOV R212, 0xffffffff ;  /* 0xffffffff00d47802 */ /* 0x000fc40000000f00 */
[----:B------:R-:W-:Y:S02]  /*15210*/  MOV R64, 0x15230 ;  /* 0x0001523000407802 */ /* 0x000fe40000000f00 */
[----:B------:R-:W-:Y:S05]  /*15220*/  CALL.REL.NOINC `($__internal_47_$__cuda_sm70_shflsync_up) ;  /* 0x00001b1000007944 */ /* 0x000fea0003c00000 */
[----:B------:R-:W-:Y:S01]  /*15230*/  HFMA2.MMA R65, -RZ, RZ, 0, 1.1920928955078125e-07 ;  /* 0x00000002ff417435 */ /* 0x000fe200000001ff */
[----:B-1----:R-:W-:Y:S02]  /*15240*/  MOV R67, R71 ;  /* 0x0000004700437202 */ /* 0x002fe40000000f00 */
[----:B------:R-:W-:Y:S02]  /*15250*/  MOV R71, R211 ;  /* 0x000000d300477202 */ /* 0x000fe40000000f00 */
[----:B------:R-:W-:Y:S02]  /*15260*/  MOV R213, RZ ;  /* 0x000000ff00d57202 */ /* 0x000fe40000000f00 */
[----:B------:R-:W-:Y:S02]  /*15270*/  MOV R212, 0xffffffff ;  /* 0xffffffff00d47802 */ /* 0x000fe40000000f00 */
[----:B------:R-:W-:Y:S02]  /*15280*/  MOV R64, 0x152a0 ;  /* 0x000152a000407802 */ /* 0x000fe40000000f00 */
[----:B------:R-:W-:Y:S05]  /*15290*/  CALL.REL.NOINC `($__internal_47_$__cuda_sm70_shflsync_up) ;  /* 0x00001aa000007944 */ /* 0x000fea0003c00000 */
[----:B------:R-:W-:Y:S01]  /*152a0*/  HFMA2.MMA R65, -RZ, RZ, 0, 1.1920928955078125e-07 ;  /* 0x00000002ff417435 */ /* 0x000fe200000001ff */
[----:B-1----:R-:W-:-:S02]  /*152b0*/  MOV R70, R71 ;  /* 0x0000004700467202 */ /* 0x002fc40000000f00 */
[----:B------:R-:W-:Y:S02]  /*152c0*/  MOV R71, R210 ;  /* 0x000000d200477202 */ /* 0x000fe40000000f00 */
[----:B------:R-:W-:Y:S02]  /*152d0*/  MOV R213, RZ ;  /* 0x000000ff00d57202 */ /* 0x000fe40000000f00 */
[----:B------:R-:W-:Y:S02]  /*152e0*/  MOV R212, 0xffffffff ;  /* 0xffffffff00d47802 */ /* 0x000fe40000000f00 */
[----:B------:R-:W-:Y:S02]  /*152f0*/  MOV R64, 0x15310 ;  /* 0x0001531000407802 */ /* 0x000fe40000000f00 */
[----:B------:R-:W-:Y:S05]  /*15300*/  CALL.REL.NOINC `($__internal_47_$__cuda_sm70_shflsync_up) ;  /* 0x00001a3000007944 */ /* 0x000fea0003c00000 */
        /* <DEDUP_REMOVED lines=18> */
[----:B------:R-:W-:Y:S05]  /*15430*/  CALL.REL.NOINC `($__internal_47_$__cuda_sm70_shflsync_up) ;  /* 0x0000190000007944 */ /* 0x000fea0003c00000 */
[----:B------:R-:W-:Y:S01]  /*15440*/  HFMA2.MMA R65, -RZ, RZ, 0, 2.384185791015625e-07 ;  /* 0x00000004ff417435 */ /* 0x000fe200000001ff */
[----:B-1----:R-:W-:Y:S02]  /*15450*/  MOV R66, R71 ;  /* 0x0000004700427202 */ /* 0x002fe40000000f00 */
[----:B------:R-:W-:Y:S02]  /*15460*/  MOV R71, R69 ;  /* 0x0000004500477202 */ /* 0x000fe40000000f00 */
[----:B------:R-:W-:Y:S02]  /*15470*/  MOV R213, RZ ;  /* 0x000000ff00d57202 */ /* 0x000fe40000000f00 */
[----:B------:R-:W-:Y:S02]  /*15480*/  MOV R212, 0xffffffff ;  /* 0xffffffff00d47802 */ /* 0x000fe40000000f00 */
[----:B------:R-:W-:Y:S02]  /*15490*/  MOV R64, 0x154b0 ;  /* 0x000154b000407802 */ /* 0x000fe40000000f00 */
[----:B------:R-:W-:Y:S05]  /*154a0*/  CALL.REL.NOINC `($__internal_47_$__cuda_sm70_shflsync_up) ;  /* 0x0000189000007944 */ /* 0x000fea0003c00000 */
[----:B------:R-:W-:Y:S01]  /*154b0*/  HFMA2.MMA R65, -RZ, RZ, 0, 2.384185791015625e-07 ;  /* 0x00000004ff417435 */ /* 0x000fe200000001ff */
[----:B-1----:R-:W-:-:S02]  /*154c0*/  MOV R67, R71 ;  /* 0x0000004700437202 */ /* 0x002fc40000000f00 */
[----:B------:R-:W-:Y:S02]  /*154d0*/  MOV R71, R70 ;  /* 0x0000004600477202 */ /* 0x000fe40000000f00 */
[----:B------:R-:W-:Y:S02]  /*154e0*/  MOV R213, RZ ;  /* 0x000000ff00d57202 */ /* 0x000fe40000000f00 */
[----:B------:R-:W-:Y:S02]  /*154f0*/  MOV R212, 0xffffffff ;  /* 0xffffffff00d47802 */ /* 0x000fe40000000f00 */
[----:B------:R-:W-:Y:S02]  /*15500*/  MOV R64, 0x15520 ;  /* 0x0001552000407802 */ /* 0x000fe40000000f00 */
[----:B------:R-:W-:Y:S05]  /*15510*/  CALL.REL.NOINC `($__internal_47_$__cuda_sm70_shflsync_up) ;  /* 0x0000182000007944 */ /* 0x000fea0003c00000 */
[----:B------:R-:W-:Y:S01]  /*15520*/  HFMA2.MMA R65, -RZ, RZ, 0, 2.384185791015625e-07 ;  /* 0x00000004ff417435 */ /* 0x000fe200000001ff */
[----:B-1----:R-:W-:Y:S02]  /*15530*/  MOV R211, R71 ;  /* 0x0000004700d37202 */ /* 0x002fe40000000f00 */
[----:B------:R-:W-:Y:S02]  /*15540*/  MOV R71, R210 ;  /* 0x000000d200477202 */ /* 0x000fe40000000f00 */
[----:B------:R-:W-:-:S02]  /*15550*/  MOV R213, RZ ;  /* 0x000000ff00d57202 */ /* 0x000fc40000000f00 */
[----:B------:R-:W-:Y:S02]  /*15560*/  MOV R212, 0xffffffff ;  /* 0xffffffff00d47802 */ /* 0x000fe40000000f00 */
[----:B------:R-:W-:Y:S02]  /*15570*/  MOV R64, 0x15590 ;  /* 0x0001559000407802 */ /* 0x000fe40000000f00 */
[----:B------:R-:W-:Y:S05]  /*15580*/  CALL.REL.NOINC `($__internal_47_$__cuda_sm70_shflsync_up) ;  /* 0x000017b000007944 */ /* 0x000fea0003c00000 */
        /* <DEDUP_REMOVED lines=17> */
[----:B------:R-:W-:Y:S05]  /*156a0*/  CALL.REL.NOINC `($__internal_47_$__cuda_sm70_shflsync_up) ;  /* 0x0000169000007944 */ /* 0x000fea0003c00000 */
[----:B------:R-:W-:Y:S01]  /*156b0*/  HFMA2.MMA R65, -RZ, RZ, 0, 4.76837158203125e-07 ;  /* 0x00000008ff417435 */ /* 0x000fe200000001ff */
[----:B-1----:R-:W-:-:S02]  /*156c0*/  MOV R66, R71 ;  /* 0x0000004700427202 */ /* 0x002fc40000000f00 */
[----:B------:R-:W-:Y:S02]  /*156d0*/  MOV R71, R67 ;  /* 0x0000004300477202 */ /* 0x000fe40000000f00 */
[----:B------:R-:W-:Y:S02]  /*156e0*/  MOV R213, RZ ;  /* 0x000000ff00d57202 */ /* 0x000fe40000000f00 */
[----:B------:R-:W-:Y:S02]  /*156f0*/  MOV R212, 0xffffffff ;  /* 0xffffffff00d47802 */ /* 0x000fe40000000f00 */
[----:B------:R-:W-:Y:S02]  /*15700*/  MOV R64, 0x15720 ;  /* 0x0001572000407802 */ /* 0x000fe40000000f00 */
[----:B------:R-:W-:Y:S05]  /*15710*/  CALL.REL.NOINC `($__internal_47_$__cuda_sm70_shflsync_up) ;  /* 0x0000162000007944 */ /* 0x000fea0003c00000 */
[----:B------:R-:W-:Y:S01]  /*15720*/  HFMA2.MMA R65, -RZ, RZ, 0, 4.76837158203125e-07 ;  /* 0x00000008ff417435 */ /* 0x000fe200000001ff */
[----:B-1----:R-:W-:Y:S02]  /*15730*/  MOV R69, R71 ;  /* 0x0000004700457202 */ /* 0x002fe40000000f00 */
[----:B------:R-:W-:Y:S02]  /*15740*/  MOV R71, R70 ;  /* 0x0000004600477202 */ /* 0x000fe40000000f00 */
[----:B------:R-:W-:-:S02]  /*15750*/  MOV R213, RZ ;  /* 0x000000ff00d57202 */ /* 0x000fc40000000f00 */
[----:B------:R-:W-:Y:S02]  /*15760*/  MOV R212, 0xffffffff ;  /* 0xffffffff00d47802 */ /* 0x000fe40000000f00 */
[----:B------:R-:W-:Y:S02]  /*15770*/  MOV R64, 0x15790 ;  /* 0x0001579000407802 */ /* 0x000fe40000000f00 */
[----:B------:R-:W-:Y:S05]  /*15780*/  CALL.REL.NOINC `($__internal_47_$__cuda_sm70_shflsync_up) ;  /* 0x000015b000007944 */ /* 0x000fea0003c00000 */
[----:B------:R-:W-:Y:S01]  /*15790*/  HFMA2.MMA R65, -RZ, RZ, 0, 4.76837158203125e-07 ;  /* 0x00000008ff417435 */ /* 0x000fe200000001ff */
[----:B-1----:R-:W-:Y:S02]  /*157a0*/  MOV R211, R71 ;  /* 0x0000004700d37202 */ /* 0x002fe40000000f00 */
[----:B------:R-:W-:Y:S02]  /*157b0*/  MOV R71, R210 ;  /* 0x000000d200477202 */ /* 0x000fe40000000f00 */
[----:B------:R-:W-:Y:S02]  /*157c0*/  MOV R213, RZ ;  /* 0x000000ff00d57202 */ /* 0x000fe40000000f00 */
[----:B------:R-:W-:Y:S02]  /*157d0*/  MOV R212, 0xffffffff ;  /* 0xffffffff00d47802 */ /* 0x000fe40000000f00 */
[----:B------:R-:W-:-:S02]  /*157e0*/  MOV R64, 0x15800 ;  /* 0x0001580000407802 */ /* 0x000fc40000000f00 */
[----:B------:R-:W-:Y:S05]  /*157f0*/  CALL.REL.NOINC `($__internal_47_$__cuda_sm70_shflsync_up) ;  /* 0x0000154000007944 */ /* 0x000fea0003c00000 */
        /* <DEDUP_REMOVED lines=19> */
[----:B------:R-:W-:Y:S05]  /*15930*/  CALL.REL.NOINC `($__internal_47_$__cuda_sm70_shflsync_up) ;  /* 0x0000140000007944 */ /* 0x000fea0003c00000 */
[----:B------:R-:W-:Y:S01]  /*15940*/  HFMA2.MMA R65, -RZ, RZ, 0, 9.5367431640625e-07 ;  /* 0x00000010ff417435 */ /* 0x000fe200000001ff */
[----:B-1----:R-:W-:Y:S02]  /*15950*/  MOV R66, R71 ;  /* 0x0000004700427202 */ /* 0x002fe40000000f00 */
[----:B------:R-:W-:Y:S02]  /*15960*/  MOV R71, R67 ;  /* 0x0000004300477202 */ /* 0x000fe40000000f00 */
[----:B------:R-:W-:Y:S02]  /*15970*/  MOV R213, RZ ;  /* 0x000000ff00d57202 */ /* 0x000fe40000000f00 */
[----:B------:R-:W-:Y:S02]  /*15980*/  MOV R212, 0xffffffff ;  /* 0xffffffff00d47802 */ /* 0x000fe40000000f00 */
[----:B------:R-:W-:-:S02]  /*15990*/  MOV R64, 0x159b0 ;  /* 0x000159b000407802 */ /* 0x000fc40000000f00 */
[----:B------:R-:W-:Y:S05]  /*159a0*/  CALL.REL.NOINC `($__internal_47_$__cuda_sm70_shflsync_up) ;  /* 0x0000139000007944 */ /* 0x000fea0003c00000 */
[----:B------:R-:W-:Y:S01]  /*159b0*/  HFMA2.MMA R65, -RZ, RZ, 0, 9.5367431640625e-07 ;  /* 0x00000010ff417435 */ /* 0x000fe200000001ff */
[----:B-1----:R-:W-:-:S02]  /*159c0*/  MOV R67, R71 ;  /* 0x0000004700437202 */ /* 0x002fc40000000f00 */
[----:B------:R-:W-:Y:S02]  /*159d0*/  MOV R71, R70 ;  /* 0x0000004600477202 */ /* 0x000fe40000000f00 */
[----:B------:R-:W-:Y:S02]  /*159e0*/  MOV R213, RZ ;  /* 0x000000ff00d57202 */ /* 0x000fe40000000f00 */
[----:B------:R-:W-:Y:S02]  /*159f0*/  MOV R212, 0xffffffff ;  /* 0xffffffff00d47802 */ /* 0x000fe40000000f00 */
[----:B------:R-:W-:Y:S02]  /*15a00*/  MOV R64, 0x15a20 ;  /* 0x00015a2000407802 */ /* 0x000fe40000000f00 */
[----:B------:R-:W-:Y:S05]  /*15a10*/  CALL.REL.NOINC `($__internal_47_$__cuda_sm70_shflsync_up) ;  /* 0x0000132000007944 */ /* 0x000fea0003c00000 */
[----:B------:R-:W-:Y:S01]  /*15a20*/  HFMA2.MMA R65, -RZ, RZ, 0, 9.5367431640625e-07 ;  /* 0x00000010ff417435 */ /* 0x000fe200000001ff */
[----:B-1----:R-:W-:Y:S02]  /*15a30*/  MOV R70, R71 ;  /* 0x0000004700467202 */ /* 0x002fe40000000f00 */
[----:B------:R-:W-:Y:S02]  /*15a40*/  MOV R71, R210 ;  /* 0x000000d200477202 */ /* 0x000fe40000000f00 */
[----:B------:R-:W-:-:S02]  /*15a50*/  MOV R213, RZ ;  /* 0x000000ff00d57202 */ /* 0x000fc40000000f00 */
[----:B------:R-:W-:Y:S02]  /*15a60*/  MOV R212, 0xffffffff ;  /* 0xffffffff00d47802 */ /* 0x000fe40000000f00 */
[----:B------:R-:W-:Y:S02]  /*15a70*/  MOV R64, 0x15a90 ;  /* 0x00015a9000407802 */ /* 0x000fe40000000f00 */
[----:B------:R-:W-:Y:S05]  /*15a80*/  CALL.REL.NOINC `($__internal_47_$__cuda_sm70_shflsync_up) ;  /* 0x000012b000007944 */ /* 0x000fea0003c00000 */
[----:B-1----:R-:W-:Y:S01]  /*15a90*/  MOV R64, R71 ;  /* 0x0000004700407202 */ /* 0x002fe20000000f00 */
[----:B------:R-:W-:Y:S05]  /*15aa0*/  BRA `(.L_x_2060) ;  /* 0xffff61d000007947 */ /* 0x000fea000383ffff */
.L_x_1957:
[----:B------:R-:W-:Y:S01]  /*15ab0*/  HFMA2.MMA R65, -RZ, RZ, 0, 5.9604644775390625e-08 ;  /* 0x00000001ff417435 */ /* 0x000fe200000001ff */
[----:B------:R-:W-:Y:S02]  /*15ac0*/  MOV R213, RZ ;  /* 0x000000ff00d57202 */ /* 0x000fe40000000f00 */
[----:B------:R-:W-:Y:S02]  /*15ad0*/  MOV R212, 0xffffffff ;  /* 0xffffffff00d47802 */ /* 0x000fe40000000f00 */
[----:B------:R-:W-:Y:S02]  /*15ae0*/  MOV R64, 0x15b00 ;  /* 0x00015b0000407802 */ /* 0x000fe40000000f00 */
[----:B01---5:R-:W-:Y:S05]  /*15af0*/  CALL.REL.NOINC `($__internal_47_$__cuda_sm70_shflsync_up) ;  /* 0x0000124000007944 */ /* 0x023fea0003c00000 */
[----:B------:R-:W-:Y:S01]  /*15b00*/  HFMA2.MMA R65, -RZ, RZ, 0, 5.9604644775390625e-08 ;  /* 0x00000001ff417435 */ /* 0x000fe200000001ff */
[----:B-1----:R-:W-:Y:S02]  /*15b10*/  MOV R66, R71 ;  /* 0x0000004700427202 */ /* 0x002fe40000000f00 */
[----:B------:R-:W-:-:S02]  /*15b20*/  MOV R71, R69 ;  /* 0x0000004500477202 */ /* 0x000fc40000000f00 */
[----:B------:R-:W-:Y:S02]  /*15b30*/  MOV R213, RZ ;  /* 0x000000ff00d57202 */ /* 0x000fe40000000f00 */
[----:B------:R-:W-:Y:S02]  /*15b40*/  MOV R212, 0xffffffff ;  /* 0xffffffff00d47802 */ /* 0x000fe40000000f00 */
[----:B------:R-:W-:Y:S02]  /*15b50*/  MOV R64, 0x15b70 ;  /* 0x00015b7000407802 */ /* 0x000fe40000000f00 */
[----:B------:R-:W-:Y:S05]  /*15b60*/  CALL.REL.NOINC `($__internal_47_$__cuda_sm70_shflsync_up) ;  /* 0x000011d000007944 */ /* 0x000fea0003c00000 */
[----:B------:R-:W-:Y:S01]  /*15b70*/  HFMA2.MMA R65, -RZ, RZ, 0, 5.9604644775390625e-08 ;  /* 0x00000001ff417435 */ /* 0x000fe200000001ff */
[----:B-1----:R-:W-:Y:S02]  /*15b80*/  MOV R69, R71 ;  /* 0x0000004700457202 */ /* 0x002fe40000000f00 */
[----:B------:R-:W-:Y:S02]  /*15b90*/  MOV R71, R68 ;  /* 0x0000004400477202 */ /* 0x000fe40000000f00 */
[----:B------:R-:W-:Y:S02]  /*15ba0*/  MOV R213, RZ ;  /* 0x000000ff00d57202 */ /* 0x000fe40000000f00 */
[----:B------:R-:W-:-:S02]  /*15bb0*/  MOV R212, 0xffffffff ;  /* 0xffffffff00d47802 */ /* 0x000fc40000000f00 */
[----:B------:R-:W-:Y:S02]  /*15bc0*/  MOV R64, 0x15be0 ;  /* 0x00015be000407802 */ /* 0x000fe40000000f00 */
[----:B------:R-:W-:Y:S05]  /*15bd0*/  CALL.REL.NOINC `($__internal_47_$__cuda_sm70_shflsync_up) ;  /* 0x0000116000007944 */ /* 0x000fea0003c00000 */
[----:B------:R-:W-:Y:S01]  /*15be0*/  HFMA2.MMA R65, -RZ, RZ, 0, 5.9604644775390625e-08 ;  /* 0x00000001ff417435 */ /* 0x000fe200000001ff */
[----:B-1----:R-:W-:Y:S02]  /*15bf0*/  MOV R68, R71 ;  /* 0x0000004700447202 */ /* 0x002fe40000000f00 */
[----:B------:R-:W-:Y:S02]  /*15c00*/  MOV R71, R67 ;  /* 0x0000004300477202 */ /* 0x000fe40000000f00 */
[----:B------:R-:W-:Y:S02]  /*15c10*/  MOV R213, RZ ;  /* 0x000000ff00d57202 */ /* 0x000fe40000000f00 */
[----:B------:R-:W-:Y:S02]  /*15c20*/  MOV R212, 0xffffffff ;  /* 0xffffffff00d47802 */ /* 0x000fe40000000f00 */
[----:B------:R-:W-:Y:S02]  /*15c30*/  MOV R64, 0x15c50 ;  /* 0x00015c5000407802 */ /* 0x000fe40000000f00 */
[----:B------:R-:W-:Y:S05]  /*15c40*/  CALL.REL.NOINC `($__internal_47_$__cuda_sm70_shflsync_up) ;  /* 0x000010f000007944 */ /* 0x000fea0003c00000 */
[----:B------:R-:W-:Y:S02]  /*15c50*/  MOV R64, R60 ;  /* 0x0000003c00407202 */ /* 0x000fe40000000f00 */
[----:B------:R-:W-:Y:S01]  /*15c60*/  MOV R60, R66 ;  /* 0x00000042003c7202 */ /* 0x000fe20000000f00 */
[----:B------:R-:W-:Y:S01]  /*15c70*/  HFMA2.MMA R66, -RZ, RZ, 0, 0 ;  /* 0x00000000ff427435 */ /* 0x000fe200000001ff */
[----:B------:R-:W-:-:S02]  /*15c80*/  MOV R247, 0xffffffff ;  /* 0xffffffff00f77802 */ /* 0x000fc40000000f00 */
[----:B------:R-:W-:-:S03]  /*15c90*/  MOV R65, 0x15cb0 ;  /* 0x00015cb000417802 */ /* 0x000fc60000000f00 */
[----:B-1----:R-:W-:Y:S05]  /*15ca0*/  CALL.REL.NOINC `($__internal_46_$__cuda_sm70_shflsync_idx_p) ;  /* 0x0000102000007944 */ /* 0x002fea0003c00000 */
[----:B-1----:R-:W-:Y:S01]  /*15cb0*/  MOV R70, R66 ;  /* 0x0000004200467202 */ /* 0x002fe20000000f00 */
[----:B------:R-:W-:Y:S01]  /*15cc0*/  HFMA2.MMA R66, -RZ, RZ, 0, 0 ;  /* 0x00000000ff427435 */ /* 0x000fe200000001ff */
[----:B------:R-:W-:Y:S02]  /*15cd0*/  MOV R64, R61 ;  /* 0x0000003d00407202 */ /* 0x000fe40000000f00 */
[----:B------:R-:W-:Y:S02]  /*15ce0*/  MOV R247, 0xffffffff ;  /* 0xffffffff00f77802 */ /* 0x000fe40000000f00 */
[----:B------:R-:W-:Y:S02]  /*15cf0*/  MOV R65, 0x15d10 ;  /* 0x00015d1000417802 */ /* 0x000fe40000000f00 */
[----:B0-----:R-:W-:Y:S05]  /*15d00*/  CALL.REL.NOINC `($__internal_46_$__cuda_sm70_shflsync_idx_p) ;  /* 0x00000fc000007944 */ /* 0x001fea0003c00000 */
[----:B-1----:R-:W-:Y:S01]  /*15d10*/  MOV R61, R66 ;  /* 0x00000042003d7202 */ /* 0x002fe20000000f00 */
[----:B------:R-:W-:Y:S01]  /*15d20*/  HFMA2.MMA R66, -RZ, RZ, 0, 0 ;  /* 0x00000000ff427435 */ /* 0x000fe200000001ff */
[----:B------:R-:W-:Y:S02]  /*15d30*/  MOV R64, R62 ;  /* 0x0000003e00407202 */ /* 0x000fe40000000f00 */
[----:B------:R-:W-:-:S02]  /*15d40*/  MOV R247, 0xffffffff ;  /* 0xffffffff00f77802 */ /* 0x000fc40000000f00 */
[----:B------:R-:W-:Y:S02]  /*15d50*/  MOV R65, 0x15d70 ;  /* 0x00015d7000417802 */ /* 0x000fe40000000f00 */
[----:B0-----:R-:W-:Y:S05]  /*15d60*/  CALL.REL.NOINC `($__internal_46_$__cuda_sm70_shflsync_idx_p) ;  /* 0x00000f6000007944 */ /* 0x001fea0003c00000 */
[----:B-1----:R-:W-:Y:S01]  /*15d70*/  MOV R62, R66 ;  /* 0x00000042003e7202 */ /* 0x002fe20000000f00 */
[----:B------:R-:W-:Y:S01]  /*15d80*/  HFMA2.MMA R66, -RZ, RZ, 0, 0 ;  /* 0x00000000ff427435 */ /* 0x000fe200000001ff */
[----:B------:R-:W-:Y:S02]  /*15d90*/  MOV R64, R63 ;  /* 0x0000003f00407202 */ /* 0x000fe40000000f00 */
[----:B------:R-:W-:Y:S02]  /*15da0*/  MOV R247, 0xffffffff ;  /* 0xffffffff00f77802 */ /* 0x000fe40000000f00 */
[----:B------:R-:W-:Y:S02]  /*15db0*/  MOV R65, 0x15dd0 ;  /* 0x00015dd000417802 */ /* 0x000fe40000000f00 */
[----:B0-----:R-:W-:Y:S05]  /*15dc0*/  CALL.REL.NOINC `($__internal_46_$__cuda_sm70_shflsync_idx_p) ;  /* 0x00000f0000007944 */ /* 0x001fea0003c00000 */
[----:B-1----:R-:W-:Y:S01]  /*15dd0*/  MOV R63, R66 ;  /* 0x00000042003f7202 */ /* 0x002fe20000000f00 */
[----:B0-----:R-:W-:Y:S05]  /*15de0*/  BRA `(.L_x_2061) ;  /* 0xffff619000007947 */ /* 0x001fea000383ffff */
.L_x_1960:
[----:B------:R-:W-:Y:S01]  /*15df0*/  HFMA2.MMA R66, -RZ, RZ, 0, 5.9604644775390625e-08 ;  /* 0x00000001ff427435 */ /* 0x000fe200000001ff */
[----:B------:R-:W-:Y:S02]  /*15e00*/  MOV R75, R71 ;  /* 0x00000047004b7202 */ /* 0x000fe40000000f00 */
[----:B------:R-:W-:-:S02]  /*15e10*/  MOV R76, 0x1f ;  /* 0x0000001f004c7802 */ /* 0x000fc40000000f00 */
[----:B------:R-:W-:Y:S02]  /*15e20*/  MOV R65, 0xffffffff ;  /* 0xffffffff00417802 */ /* 0x000fe40000000f00 */
[----:B------:R-:W-:Y:S02]  /*15e30*/  MOV R64, 0x15e50 ;  /* 0x00015e5000407802 */ /* 0x000fe40000000f00 */
[----:B0-----:R-:W-:Y:S05]  /*15e40*/  CALL.REL.NOINC `($__internal_45_$__cuda_sm70_shflsync_down) ;  /* 0x00000e4000007944 */ /* 0x001fea0003c00000 */
[----:B-1----:R-:W-:Y:S01]  /*15e50*/  MOV R67, R66 ;  /* 0x0000004200437202 */ /* 0x002fe20000000f00 */
[----:B------:R-:W-:Y:S05]  /*15e60*/  BRA `(.L_x_2062) ;  /* 0xffff774000007947 */ /* 0x000fea000383ffff */
.L_x_1961:
[----:B------:R-:W-:Y:S01]  /*15e70*/  HFMA2.MMA R66, -RZ, RZ, 0, 5.9604644775390625e-08 ;  /* 0x00000001ff427435 */ /* 0x000fe200000001ff */
[----:B------:R-:W-:Y:S02]  /*15e80*/  MOV R75, R69 ;  /* 0x00000045004b7202 */ /* 0x000fe40000000f00 */
[----:B------:R-:W-:Y:S02]  /*15e90*/  MOV R76, 0x1f ;  /* 0x0000001f004c7802 */ /* 0x000fe40000000f00 */
[----:B------:R-:W-:Y:S02]  /*15ea0*/  MOV R65, 0xffffffff ;  /* 0xffffffff00417802 */ /* 0x000fe40000000f00 */
[----:B------:R-:W-:-:S02]  /*15eb0*/  MOV R64, 0x15ed0 ;  /* 0x00015ed000407802 */ /* 0x000fc40000000f00 */
[----:B012---:R-:W-:Y:S05]  /*15ec0*/  CALL.REL.NOINC `($__internal_45_$__cuda_sm70_shflsync_down) ;  /* 0x00000dc000007944 */ /* 0x007fea0003c00000 */
[----:B-1----:R-:W-:Y:S01]  /*15ed0*/  MOV R69, R66 ;  /* 0x0000004200457202 */ /* 0x002fe20000000f00 */
[----:B------:R-:W-:Y:S01]  /*15ee0*/  HFMA2.MMA R66, -RZ, RZ, 0, 5.9604644775390625e-08 ;  /* 0x00000001ff427435 */ /* 0x000fe200000001ff */
[----:B------:R-:W-:-:S02]  /*15ef0*/  MOV R75, R68 ;  /* 0x00000044004b7202 */ /* 0x000fc40000000f00 */
[----:B------:R-:W-:Y:S02]  /*15f00*/  MOV R76, 0x1f ;  /* 0x0000001f004c7802 */ /* 0x000fe40000000f00 */
[----:B------:R-:W-:Y:S02]  /*15f10*/  MOV R65, 0xffffffff ;  /* 0xffffffff00417802 */ /* 0x000fe40000000f00 */
[----:B------:R-:W-:Y:S02]  /*15f20*/  MOV R64, 0x15f40 ;  /* 0x00015f4000407802 */ /* 0x000fe40000000f00 */
[----:B------:R-:W-:Y:S05]  /*15f30*/  CALL.REL.NOINC `($__internal_45_$__cuda_sm70_shflsync_down) ;  /* 0x00000d5000007944 */ /* 0x000fea0003c00000 */
[----:B-1----:R-:W-:Y:S01]  /*15f40*/  MOV R73, R66 ;  /* 0x0000004200497202 */ /* 0x002fe20000000f00 */
[----:B------:R-:W-:Y:S01]  /*15f50*/  HFMA2.MMA R66, -RZ, RZ, 0, 5.9604644775390625e-08 ;  /* 0x00000001ff427435 */ /* 0x000fe200000001ff */
[----:B------:R-:W-:Y:S02]  /*15f60*/  MOV R75, R70 ;  /* 0x00000046004b7202 */ /* 0x000fe40000000f00 */
[----:B------:R-:W-:Y:S02]  /*15f70*/  MOV R76, 0x1f ;  /* 0x0000001f004c7802 */ /* 0x000fe40000000f00 */
[----:B------:R-:W-:-:S02]  /*15f80*/  MOV R65, 0xffffffff ;  /* 0xffffffff00417802 */ /* 0x000fc40000000f00 */
[----:B------:R-:W-:Y:S02]  /*15f90*/  MOV R64, 0x15fb0 ;  /* 0x00015fb000407802 */ /* 0x000fe40000000f00 */
[----:B------:R-:W-:Y:S05]  /*15fa0*/  CALL.REL.NOINC `($__internal_45_$__cuda_sm70_shflsync_down) ;  /* 0x00000ce000007944 */ /* 0x000fea0003c00000 */
[----:B-1----:R-:W-:Y:S01]  /*15fb0*/  MOV R64, R66 ;  /* 0x0000004200407202 */ /* 0x002fe20000000f00 */
[----:B------:R-:W-:Y:S05]  /*15fc0*/  BRA `(.L_x_2063) ;  /* 0xffff762000007947 */ /* 0x000fea000383ffff */
.L_x_1964:
[----:B------:R-:W-:Y:S01]  /*15fd0*/  HFMA2.MMA R66, -RZ, RZ, 0, 1.1920928955078125e-07 ;  /* 0x00000002ff427435 */ /* 0x000fe200000001ff */
[----:B------:R-:W-:Y:S02]  /*15fe0*/  MOV R75, R71 ;  /* 0x00000047004b7202 */ /* 0x000fe40000000f00 */
[----:B------:R-:W-:Y:S02]  /*15ff0*/  MOV R76, 0x1f ;  /* 0x0000001f004c7802 */ /* 0x000fe40000000f00 */
[----:B------:R-:W-:Y:S02]  /*16000*/  MOV R65, 0xffffffff ;  /* 0xffffffff00417802 */ /* 0x000fe40000000f00 */
[----:B-1----:R-:W-:Y:S02]  /*16010*/  MOV R64, 0x16030 ;  /* 0x0001603000407802 */ /* 0x002fe40000000f00 */
[----:B0-234-:R-:W-:Y:S05]  /*16020*/  CALL.REL.NOINC `($__internal_45_$__cuda_sm70_shflsync_down) ;  /* 0x00000c6000007944 */ /* 0x01dfea0003c00000 */
[----:B-1----:R-:W-:Y:S01]  /*16030*/  MOV R67, R66 ;  /* 0x0000004200437202 */ /* 0x002fe20000000f00 */
[----:B------:R-:W-:Y:S01]  /*16040*/  HFMA2.MMA R66, -RZ, RZ, 0, 1.1920928955078125e-07 ;  /* 0x00000002ff427435 */ /* 0x000fe200000001ff */
[----:B------:R-:W-:-:S02]  /*16050*/  MOV R75, R74 ;  /* 0x0000004a004b7202 */ /* 0x000fc40000000f00 */
[----:B------:R-:W-:Y:S02]  /*16060*/  MOV R76, 0x1f ;  /* 0x0000001f004c7802 */ /* 0x000fe40000000f00 */
[----:B------:R-:W-:Y:S02]  /*16070*/  MOV R65, 0xffffffff ;  /* 0xffffffff00417802 */ /* 0x000fe40000000f00 */
[----:B------:R-:W-:Y:S02]  /*16080*/  MOV R64, 0x160a0 ;  /* 0x000160a000407802 */ /* 0x000fe40000000f00 */
[----:B------:R-:W-:Y:S05]  /*16090*/  CALL.REL.NOINC `($__internal_45_$__cuda_sm70_shflsync_down) ;  /* 0x00000bf000007944 */ /* 0x000fea0003c00000 */
[----:B-1----:R-:W-:Y:S01]  /*160a0*/  MOV R69, R66 ;  /* 0x0000004200457202 */ /* 0x002fe20000000f00 */
[----:B------:R-:W-:Y:S01]  /*160b0*/  HFMA2.MMA R66, -RZ, RZ, 0, 1.1920928955078125e-07 ;  /* 0x00000002ff427435 */ /* 0x000fe200000001ff */
[----:B------:R-:W-:Y:S02]  /*160c0*/  MOV R75, R68 ;  /* 0x00000044004b7202 */ /* 0x000fe40000000f00 */
[----:B------:R-:W-:Y:S02]  /*160d0*/  MOV R76, 0x1f ;  /* 0x0000001f004c7802 */ /* 0x000fe40000000f00 */
[----:B------:R-:W-:-:S02]  /*160e0*/  MOV R65, 0xffffffff ;  /* 0xffffffff00417802 */ /* 0x000fc40000000f00 */
[----:B------:R-:W-:Y:S02]  /*160f0*/  MOV R64, 0x16110 ;  /* 0x0001611000407802 */ /* 0x000fe40000000f00 */
[----:B------:R-:W-:Y:S05]  /*16100*/  CALL.REL.NOINC `($__internal_45_$__cuda_sm70_shflsync_down) ;  /* 0x00000b8000007944 */ /* 0x000fea0003c00000 */
[----:B-1----:R-:W-:Y:S01]  /*16110*/  MOV R70, R66 ;  /* 0x0000004200467202 */ /* 0x002fe20000000f00 */
[----:B------:R-:W-:Y:S01]  /*16120*/  HFMA2.MMA R66, -RZ, RZ, 0, 1.1920928955078125e-07 ;  /* 0x00000002ff427435 */ /* 0x000fe200000001ff */
[----:B------:R-:W-:Y:S02]  /*16130*/  MOV R75, R72 ;  /* 0x00000048004b7202 */ /* 0x000fe40000000f00 */
[----:B------:R-:W-:Y:S02]  /*16140*/  MOV R76, 0x1f ;  /* 0x0000001f004c7802 */ /* 0x000fe40000000f00 */
[----:B------:R-:W-:Y:S02]  /*16150*/  MOV R65, 0xffffffff ;  /* 0xffffffff00417802 */ /* 0x000fe40000000f00 */
[----:B------:R-:W-:Y:S02]  /*16160*/  MOV R64, 0x16180 ;  /* 0x0001618000407802 */ /* 0x000fe40000000f00 */
[----:B------:R-:W-:Y:S05]  /*16170*/  CALL.REL.NOINC `($__internal_45_$__cuda_sm70_shflsync_down) ;  /* 0x00000b1000007944 */ /* 0x000fea0003c00000 */
[----:B-1----:R-:W-:Y:S01]  /*16180*/  MOV R64, R66 ;  /* 0x0000004200407202 */ /* 0x002fe20000000f00 */
[----:B------:R-:W-:Y:S05]  /*16190*/  BRA `(.L_x_2064) ;  /* 0xffff759000007947 */ /* 0x000fea000383ffff */
.L_x_1967:
[----:B------:R-:W-:Y:S01]  /*161a0*/  HFMA2.MMA R66, -RZ, RZ, 0, 2.384185791015625e-07 ;  /* 0x00000004ff427435 */ /* 0x000fe200000001ff */
[----:B------:R-:W-:-:S02]  /*161b0*/  MOV R75, R71 ;  /* 0x00000047004b7202 */ /* 0x000fc40000000f00 */
[----:B------:R-:W-:Y:S02]  /*161c0*/  MOV R76, 0x1f ;  /* 0x0000001f004c7802 */ /* 0x000fe40000000f00 */
[----:B------:R-:W-:Y:S02]  /*161d0*/  MOV R65, 0xffffffff ;  /* 0xffffffff00417802 */ /* 0x000fe40000000f00 */
[----:B-1----:R-:W-:Y:S02]  /*161e0*/  MOV R64, 0x16200 ;  /* 0x0001620000407802 */ /* 0x002fe40000000f00 */
[----:B0-234-:R-:W-:Y:S05]  /*161f0*/  CALL.REL.NOINC `($__internal_45_$__cuda_sm70_shflsync_down) ;  /* 0x00000a9000007944 */ /* 0x01dfea0003c00000 */
[----:B-1----:R-:W-:Y:S01]  /*16200*/  MOV R67, R66 ;  /* 0x0000004200437202 */ /* 0x002fe20000000f00 */
[----:B------:R-:W-:Y:S05]  /*16210*/  BRA `(.L_x_2065) ;  /* 0xffff762000007947 */ /* 0x000fea000383ffff */
.L_x_1968:
[----:B------:R-:W-:Y:S01]  /*16220*/  HFMA2.MMA R66, -RZ, RZ, 0, 2.384185791015625e-07 ;  /* 0x00000004ff427435 */ /* 0x000fe200000001ff */
[----:B------:R-:W-:Y:S02]  /*16230*/  MOV R75, R74 ;  /* 0x0000004a004b7202 */ /* 0x000fe40000000f00 */
[----:B------:R-:W-:Y:S02]  /*16240*/  MOV R76, 0x1f ;  /* 0x0000001f004c7802 */ /* 0x000fe40000000f00 */
[----:B------:R-:W-:-:S02]  /*16250*/  MOV R65, 0xffffffff ;  /* 0xffffffff00417802 */ /* 0x000fc40000000f00 */
[----:B-1----:R-:W-:Y:S02]  /*16260*/  MOV R64, 0x16280 ;  /* 0x0001628000407802 */ /* 0x002fe40000000f00 */
[----:B0-234-:R-:W-:Y:S05]  /*16270*/  CALL.REL.NOINC `($__internal_45_$__cuda_sm70_shflsync_down) ;  /* 0x00000a1000007944 */ /* 0x01dfea0003c00000 */
[----:B-1----:R-:W-:Y:S01]  /*16280*/  MOV R69, R66 ;  /* 0x0000004200457202 */ /* 0x002fe20000000f00 */
[----:B------:R-:W-:Y:S01]  /*16290*/  HFMA2.MMA R66, -RZ, RZ, 0, 2.384185791015625e-07 ;  /* 0x00000004ff427435 */ /* 0x000fe200000001ff */
[----:B------:R-:W-:Y:S02]  /*162a0*/  MOV R75, R68 ;  /* 0x00000044004b7202 */ /* 0x000fe40000000f00 */
[----:B------:R-:W-:Y:S02]  /*162b0*/  MOV R76, 0x1f ;  /* 0x0000001f004c7802 */ /* 0x000fe40000000f00 */
[----:B------:R-:W-:Y:S02]  /*162c0*/  MOV R65, 0xffffffff ;  /* 0xffffffff00417802 */ /* 0x000fe40000000f00 */
[----:B------:R-:W-:Y:S02]  /*162d0*/  MOV R64, 0x162f0 ;  /* 0x000162f000407802 */ /* 0x000fe40000000f00 */
[----:B------:R-:W-:Y:S05]  /*162e0*/  CALL.REL.NOINC `($__internal_45_$__cuda_sm70_shflsync_down) ;  /* 0x000009a000007944 */ /* 0x000fea0003c00000 */
[----:B-1----:R-:W-:Y:S01]  /*162f0*/  MOV R70, R66 ;  /* 0x0000004200467202 */ /* 0x002fe20000000f00 */
[----:B------:R-:W-:Y:S01]  /*16300*/  HFMA2.MMA R66, -RZ, RZ, 0, 2.384185791015625e-07 ;  /* 0x00000004ff427435 */ /* 0x000fe200000001ff */
[----:B------:R-:W-:-:S02]  /*16310*/  MOV R75, R72 ;  /* 0x00000048004b7202 */ /* 0x000fc40000000f00 */
[----:B------:R-:W-:Y:S02]  /*16320*/  MOV R76, 0x1f ;  /* 0x0000001f004c7802 */ /* 0x000fe40000000f00 */
[----:B------:R-:W-:Y:S02]  /*16330*/  MOV R65, 0xffffffff ;  /* 0xffffffff00417802 */ /* 0x000fe40000000f00 */
[----:B------:R-:W-:Y:S02]  /*16340*/  MOV R64, 0x16360 ;  /* 0x0001636000407802 */ /* 0x000fe40000000f00 */
[----:B------:R-:W-:Y:S05]  /*16350*/  CALL.REL.NOINC `($__internal_45_$__cuda_sm70_shflsync_down) ;  /* 0x0000093000007944 */ /* 0x000fea0003c00000 */
[----:B-1----:R-:W-:Y:S01]  /*16360*/  MOV R64, R66 ;  /* 0x0000004200407202 */ /* 0x002fe20000000f00 */
[----:B------:R-:W-:Y:S05]  /*16370*/  BRA `(.L_x_2066) ;  /* 0xffff750000007947 */ /* 0x000fea000383ffff */
.L_x_1971:
[----:B------:R-:W-:Y:S01]  /*16380*/  HFMA2.MMA R66, -RZ, RZ, 0, 4.76837158203125e-07 ;  /* 0x00000008ff427435 */ /* 0x000fe200000001ff */
[----:B------:R-:W-:Y:S02]  /*16390*/  MOV R75, R71 ;  /* 0x00000047004b7202 */ /* 0x000fe40000000f00 */
[----:B------:R-:W-:Y:S02]  /*163a0*/  MOV R76, 0x1f ;  /* 0x0000001f004c7802 */ /* 0x000fe40000000f00 */
[----:B------:R-:W-:-:S02]  /*163b0*/  MOV R65, 0xffffffff ;  /* 0xffffffff00417802 */ /* 0x000fc40000000f00 */
[----:B-1----:R-:W-:Y:S02]  /*163c0*/  MOV R64, 0x163e0 ;  /* 0x000163e000407802 */ /* 0x002fe40000000f00 */
[----:B0-234-:R-:W-:Y:S05]  /*163d0*/  CALL.REL.NOINC `($__internal_45_$__cuda_sm70_shflsync_down) ;  /* 0x000008b000007944 */ /* 0x01dfea0003c00000 */
[----:B-1----:R-:W-:Y:S01]  /*163e0*/  MOV R67, R66 ;  /* 0x0000004200437202 */ /* 0x002fe20000000f00 */
[----:B------:R-:W-:Y:S01]  /*163f0*/  HFMA2.MMA R66, -RZ, RZ, 0, 4.76837158203125e-07 ;  /* 0x00000008ff427435 */ /* 0x000fe200000001ff */
[----:B------:R-:W-:Y:S02]  /*16400*/  MOV R75, R74 ;  /* 0x0000004a004b7202 */ /* 0x000fe40000000f00 */
[----:B------:R-:W-:Y:S02]  /*16410*/  MOV R76, 0x1f ;  /* 0x0000001f004c7802 */ /* 0x000fe40000000f00 */
[----:B------:R-:W-:Y:S02]  /*16420*/  MOV R65, 0xffffffff ;  /* 0xffffffff00417802 */ /* 0x000fe40000000f00 */
[----:B------:R-:W-:Y:S02]  /*16430*/  MOV R64, 0x16450 ;  /* 0x0001645000407802 */ /* 0x000fe40000000f00 */
[----:B------:R-:W-:Y:S05]  /*16440*/  CALL.REL.NOINC `($__internal_45_$__cuda_sm70_shflsync_down) ;  /* 0x0000084000007944 */ /* 0x000fea0003c00000 */
[----:B-1----:R-:W-:Y:S01]  /*16450*/  MOV R69, R66 ;  /* 0x0000004200457202 */ /* 0x002fe20000000f00 */
[----:B------:R-:W-:Y:S01]  /*16460*/  HFMA2.MMA R66, -RZ, RZ, 0, 4.76837158203125e-07 ;  /* 0x00000008ff427435 */ /* 0x000fe200000001ff */
[----:B------:R-:W-:-:S02]  /*16470*/  MOV R75, R68 ;  /* 0x00000044004b7202 */ /* 0x000fc40000000f00 */
[----:B------:R-:W-:Y:S02]  /*16480*/  MOV R76, 0x1f ;  /* 0x0000001f004c7802 */ /* 0x000fe40000000f00 */
[----:B------:R-:W-:Y:S02]  /*16490*/  MOV R65, 0xffffffff ;  /* 0xffffffff00417802 */ /* 0x000fe40000000f00 */
[----:B------:R-:W-:Y:S02]  /*164a0*/  MOV R64, 0x164c0 ;  /* 0x000164c000407802 */ /* 0x000fe40000000f00 */
[----:B------:R-:W-:Y:S05]  /*164b0*/  CALL.REL.NOINC `($__internal_45_$__cuda_sm70_shflsync_down) ;  /* 0x000007d000007944 */ /* 0x000fea0003c00000 */
[----:B-1----:R-:W-:Y:S01]  /*164c0*/  MOV R70, R66 ;  /* 0x0000004200467202 */ /* 0x002fe20000000f00 */
[----:B------:R-:W-:Y:S01]  /*164d0*/  HFMA2.MMA R66, -RZ, RZ, 0, 4.76837158203125e-07 ;  /* 0x00000008ff427435 */ /* 0x000fe200000001ff */
[----:B------:R-:W-:Y:S02]  /*164e0*/  MOV R75, R72 ;  /* 0x00000048004b7202 */ /* 0x000fe40000000f00 */
[----:B------:R-:W-:Y:S02]  /*164f0*/  MOV R76, 0x1f ;  /* 0x0000001f004c7802 */ /* 0x000fe40000000f00 */
[----:B------:R-:W-:-:S02]  /*16500*/  MOV R65, 0xffffffff ;  /* 0xffffffff00417802 */ /* 0x000fc40000000f00 */
[----:B------:R-:W-:Y:S02]  /*16510*/  MOV R64, 0x16530 ;  /* 0x0001653000407802 */ /* 0x000fe40000000f00 */
[----:B------:R-:W-:Y:S05]  /*16520*/  CALL.REL.NOINC `($__internal_45_$__cuda_sm70_shflsync_down) ;  /* 0x0000076000007944 */ /* 0x000fea0003c00000 */
[----:B-1----:R-:W-:Y:S01]  /*16530*/  MOV R64, R66 ;  /* 0x0000004200407202 */ /* 0x002fe20000000f00 */
[----:B------:R-:W-:Y:S05]  /*16540*/  BRA `(.L_x_2067) ;  /* 0xffff747000007947 */ /* 0x000fea000383ffff */
.L_x_1974:
[----:B------:R-:W-:Y:S01]  /*16550*/  HFMA2.MMA R66, -RZ, RZ, 0, 9.5367431640625e-07 ;  /* 0x00000010ff427435 */ /* 0x000fe200000001ff */
[----:B------:R-:W-:Y:S02]  /*16560*/  MOV R75, R71 ;  /* 0x00000047004b7202 */ /* 0x000fe40000000f00 */
[----:B------:R-:W-:Y:S02]  /*16570*/  MOV R76, 0x1f ;  /* 0x0000001f004c7802 */ /* 0x000fe40000000f00 */
[----:B------:R-:W-:Y:S02]  /*16580*/  MOV R65, 0xffffffff ;  /* 0xffffffff00417802 */ /* 0x000fe40000000f00 */
[----:B-1----:R-:W-:Y:S02]  /*16590*/  MOV R64, 0x165b0 ;  /* 0x000165b000407802 */ /* 0x002fe40000000f00 */
[----:B0-234-:R-:W-:Y:S05]  /*165a0*/  CALL.REL.NOINC `($__internal_45_$__cuda_sm70_shflsync_down) ;  /* 0x000006e000007944 */ /* 0x01dfea0003c00000 */
[----:B-1----:R-:W-:Y:S01]  /*165b0*/  MOV R67, R66 ;  /* 0x0000004200437202 */ /* 0x002fe20000000f00 */
[----:B------:R-:W-:Y:S05]  /*165c0*/  BRA `(.L_x_2068) ;  /* 0xffff750000007947 */ /* 0x000fea000383ffff */
.L_x_1975:
[----:B------:R-:W-:Y:S01]  /*165d0*/  HFMA2.MMA R66, -RZ, RZ, 0, 9.5367431640625e-07 ;  /* 0x00000010ff427435 */ /* 0x000fe200000001ff */
[----:B------:R-:W-:-:S02]  /*165e0*/  MOV R75, R74 ;  /* 0x0000004a004b7202 */ /* 0x000fc40000000f00 */
[----:B------:R-:W-:Y:S02]  /*165f0*/  MOV R76, 0x1f ;  /* 0x0000001f004c7802 */ /* 0x000fe40000000f00 */
[----:B------:R-:W-:Y:S02]  /*16600*/  MOV R65, 0xffffffff ;  /* 0xffffffff00417802 */ /* 0x000fe40000000f00 */
[----:B-1----:R-:W-:Y:S02]  /*16610*/  MOV R64, 0x16630 ;  /* 0x0001663000407802 */ /* 0x002fe40000000f00 */
[----:B0-234-:R-:W-:Y:S05]  /*16620*/  CALL.REL.NOINC `($__internal_45_$__cuda_sm70_shflsync_down) ;  /* 0x0000066000007944 */ /* 0x01dfea0003c00000 */
[----:B-1----:R-:W-:Y:S01]  /*16630*/  MOV R69, R66 ;  /* 0x0000004200457202 */ /* 0x002fe20000000f00 */
[----:B------:R-:W-:Y:S01]  /*16640*/  HFMA2.MMA R66, -RZ, RZ, 0, 9.5367431640625e-07 ;  /* 0x00000010ff427435 */ /* 0x000fe200000001ff */
[----:B------:R-:W-:Y:S02]  /*16650*/  MOV R75, R68 ;  /* 0x00000044004b7202 */ /* 0x000fe40000000f00 */
[----:B------:R-:W-:Y:S02]  /*16660*/  MOV R76, 0x1f ;  /* 0x0000001f004c7802 */ /* 0x000fe40000000f00 */
[----:B------:R-:W-:-:S02]  /*16670*/  MOV R65, 0xffffffff ;  /* 0xffffffff00417802 */ /* 0x000fc40000000f00 */
[----:B------:R-:W-:Y:S02]  /*16680*/  MOV R64, 0x166a0 ;  /* 0x000166a000407802 */ /* 0x000fe40000000f00 */
[----:B------:R-:W-:Y:S05]  /*16690*/  CALL.REL.NOINC `($__internal_45_$__cuda_sm70_shflsync_down) ;  /* 0x000005f000007944 */ /* 0x000fea0003c00000 */
[----:B-1----:R-:W-:Y:S01]  /*166a0*/  MOV R70, R66 ;  /* 0x0000004200467202 */ /* 0x002fe20000000f00 */
[----:B------:R-:W-:Y:S01]  /*166b0*/  HFMA2.MMA R66, -RZ, RZ, 0, 9.5367431640625e-07 ;  /* 0x00000010ff427435 */ /* 0x000fe200000001ff */
[----:B------:R-:W-:Y:S02]  /*166c0*/  MOV R75, R72 ;  /* 0x00000048004b7202 */ /* 0x000fe40000000f00 */
[----:B------:R-:W-:Y:S02]  /*166d0*/  MOV R76, 0x1f ;  /* 0x0000001f004c7802 */ /* 0x000fe40000000f00 */
[----:B------:R-:W-:Y:S02]  /*166e0*/  MOV R65, 0xffffffff ;  /* 0xffffffff00417802 */ /* 0x000fe40000000f00 */
[----:B------:R-:W-:Y:S02]  /*166f0*/  MOV R64, 0x16710 ;  /* 0x0001671000407802 */ /* 0x000fe40000000f00 */
[----:B------:R-:W-:Y:S05]  /*16700*/  CALL.REL.NOINC `($__internal_45_$__cuda_sm70_shflsync_down) ;  /* 0x0000058000007944 */ /* 0x000fea0003c00000 */
[----:B-1----:R-:W-:Y:S01]  /*16710*/  MOV R64, R66 ;  /* 0x0000004200407202 */ /* 0x002fe20000000f00 */
[----:B------:R-:W-:Y:S05]  /*16720*/  BRA `(.L_x_2069) ;  /* 0xffff73e000007947 */ /* 0x000fea000383ffff */
.L_x_1978:
[----:B------:R-:W-:Y:S01]  /*16730*/  HFMA2.MMA R66, -RZ, RZ, 0, 0 ;  /* 0x00000000ff427435 */ /* 0x000fe200000001ff */
[----:B-1----:R-:W-:-:S02]  /*16740*/  MOV R64, R71 ;  /* 0x0000004700407202 */ /* 0x002fc40000000f00 */
[----:B------:R-:W-:Y:S02]  /*16750*/  MOV R247, 0xffffffff ;  /* 0xffffffff00f77802 */ /* 0x000fe40000000f00 */
[----:B------:R-:W-:Y:S02]  /*16760*/  MOV R65, 0x16780 ;  /* 0x0001678000417802 */ /* 0x000fe40000000f00 */
[----:B0-234-:R-:W-:Y:S05]  /*16770*/  CALL.REL.NOINC `($__internal_46_$__cuda_sm70_shflsync_idx_p) ;  /* 0x0000055000007944 */ /* 0x01dfea0003c00000 */
        /* <DEDUP_REMOVED lines=8> */
[----:B------:R-:W-:-:S02]  /*16800*/  MOV R64, R68 ;  /* 0x0000004400407202 */ /* 0x000fc40000000f00 */
[----:B------:R-:W-:Y:S02]  /*16810*/  MOV R247, 0xffffffff ;  /* 0xffffffff00f77802 */ /* 0x000fe40000000f00 */
        /* <DEDUP_REMOVED lines=16> */
[----:B0-----:R-:W-:Y:S05]  /*16920*/  CALL.REL.NOINC `($__internal_45_$__cuda_sm70_shflsync_down) ;  /* 0x0000036000007944 */ /* 0x001fea0003c00000 */
        /* <DEDUP_REMOVED lines=15> */
[----:B------:R-:W-:Y:S01]  /*16a20*/  HFMA2.MMA R66, -RZ, RZ, 0, 5.9604644775390625e-08 ;  /* 0x00000001ff427435 */ /* 0x000fe200000001ff */
[----:B------:R-:W-:Y:S02]  /*16a30*/  MOV R75, R72 ;  /* 0x00000048004b7202 */ /* 0x000fe40000000f00 */
[----:B------:R-:W-:Y:S02]  /*16a40*/  MOV R76, 0x1f ;  /* 0x0000001f004c7802 */ /* 0x000fe40000000f00 */
[----:B------:R-:W-:Y:S02]  /*16a50*/  MOV R65, 0xffffffff ;  /* 0xffffffff00417802 */ /* 0x000fe40000000f00 */
[----:B------:R-:W-:Y:S02]  /*16a60*/  MOV R64, 0x16a80 ;  /* 0x00016a8000407802 */ /* 0x000fe40000000f00 */
[----:B------:R-:W-:Y:S05]  /*16a70*/  CALL.REL.NOINC `($__internal_45_$__cuda_sm70_shflsync_down) ;  /* 0x0000021000007944 */ /* 0x000fea0003c00000 */
        /* <DEDUP_REMOVED lines=12> */
[----:B------:R-:W-:Y:S05]  /*16b40*/  CALL.REL.NOINC `($__internal_46_$__cuda_sm70_shflsync_idx_p) ;  /* 0x0000018000007944 */ /* 0x000fea0003c00000 */
        /* <DEDUP_REMOVED lines=20> */
        .weak           $__internal_45_$__cuda_sm70_shflsync_down
        .type           $__internal_45_$__cuda_sm70_shflsync_down,@function
        .size           $__internal_45_$__cuda_sm70_shflsync_down,($__internal_46_$__cuda_sm70_shflsync_idx_p - $__internal_45_$__cuda_sm70_shflsync_down)
$__internal_45_$__cuda_sm70_shflsync_down:
[----:B------:R-:W-:Y:S04]  /*16c90*/  WARPSYNC R65 ;  /* 0x0000004100007348 */ /* 0x000fe80003800000 */
[----:B------:R0:W1:Y:S02]  /*16ca0*/  SHFL.DOWN PT, R66, R75, R66, R76 ;  /* 0x080000424b427389 */ /* 0x00006400000e004c */
[----:B0-----:R-:W-:-:S06]  /*16cb0*/  HFMA2.MMA R65, -RZ, RZ, 0, 0 ;  /* 0x00000000ff417435 */ /* 0x001fcc00000001ff */
[----:B------:R-:W-:Y:S05]  /*16cc0*/  RET.REL.NODEC R64 `(_Z25selective_scan_bwd_kernelI32Selective_Scan_bwd_kernel_traitsILi128ELi16ELb0ELb1ELb1ELb1ELb1EN3c104HalfENS1_7complexIfEEEEv12SSMParamsBwd) ;  /* 0xfffe933040007950 */ /* 0x000fea0003c3ffff */
        .weak           $__internal_46_$__cuda_sm70_shflsync_idx_p
        .type           $__internal_46_$__cuda_sm70_shflsync_idx_p,@function
        .size           $__internal_46_$__cuda_sm70_shflsync_idx_p,($__internal_47_$__cuda_sm70_shflsync_up - $__internal_46_$__cuda_sm70_shflsync_idx_p)
$__internal_46_$__cuda_sm70_shflsync_idx_p:
[----:B------:R-:W-:Y:S01]  /*16cd0*/  MOV R121, 0x1f ;  /* 0x0000001f00797802 */ /* 0x000fe20000000f00 */
[----:B------:R-:W-:Y:S04]  /*16ce0*/  WARPSYNC R247 ;  /* 0x000000f700007348 */ /* 0x000fe80003800000 */
[----:B------:R0:W1:Y:S04]  /*16cf0*/  SHFL.IDX PT, R66, R64, R66, R121 ;  /* 0x0000004240427389 */ /* 0x00006800000e0079 */
[----:B0-----:R-:W0:Y:S01]  /*16d00*/  S2R R121, SR_LANEID ;  /* 0x0000000000797919 */ /* 0x001e220000000000 */
[----:B------:R-:W-:Y:S01]  /*16d10*/  MOV R64, R65 ;  /* 0x0000004100407202 */ /* 0x000fe20000000f00 */
[----:B------:R-:W-:-:S06]  /*16d20*/  HFMA2.MMA R65, -RZ, RZ, 0, 0 ;  /* 0x00000000ff417435 */ /* 0x000fcc00000001ff */
[----:B------:R-:W-:Y:S05]  /*16d30*/  RET.REL.NODEC R64 `(_Z25selective_scan_bwd_kernelI32Selective_Scan_bwd_kernel_traitsILi128ELi16ELb0ELb1ELb1ELb1ELb1EN3c104HalfENS1_7complexIfEEEEv12SSMParamsBwd) ;  /* 0xfffe92c040007950 */ /* 0x000fea0003c3ffff */
        .weak           $__internal_47_$__cuda_sm70_shflsync_up
        .type           $__internal_47_$__cuda_sm70_shflsync_up,@function
        .size           $__internal_47_$__cuda_sm70_shflsync_up,(.L_x_14479 - $__internal_47_$__cuda_sm70_shflsync_up)
$__internal_47_$__cuda_sm70_shflsync_up:
[----:B------:R-:W-:Y:S04]  /*16d40*/  WARPSYNC R212 ;  /* 0x000000d400007348 */ /* 0x000fe80003800000 */
[----:B------:R0:W1:Y:S02]  /*16d50*/  SHFL.UP PT, R71, R71, R65, R213 ;  /* 0x0400004147477389 */ /* 0x00006400000e00d5 */
[----:B0-----:R-:W-:-:S04]  /*16d60*/  MOV R65, 0x0 ;  /* 0x0000000000417802 */ /* 0x001fc80000000f00 */
[----:B------:R-:W-:Y:S05]  /*16d70*/  RET.REL.NODEC R64 `(_Z25selective_scan_bwd_kernelI32Selective_Scan_bwd_kernel_traitsILi128ELi16ELb0ELb1ELb1ELb1ELb1EN3c104HalfENS1_7complexIfEEEEv12SSMParamsBwd) ;  /* 0xfffe928040007950 */ /* 0x000fea0003c3ffff */
.L_x_2071:
        /* <DEDUP_REMOVED lines=16> */
.L_x_14479:


//--------------------- .text._Z25selective_scan_bwd_kernelI32Selective_Scan_bwd_kernel_traitsILi128ELi16ELb1ELb0ELb0ELb0ELb0EN3c104HalfENS1_7complexIfEEEEv12SSMParamsBwd --------------------------
	.section	.text._Z25selective_scan_bwd_kernelI32Selective_Scan_bwd_kernel_traitsILi128ELi16ELb1ELb0ELb0ELb0ELb0EN3c104HalfENS1_7complexIfEEEEv12SSMParamsBwd,"ax",@progbits
	.sectioninfo	@"SHI_REGISTERS=237"
	.align	128
        .global         _Z25selective_scan_bwd_kernelI32Selective_Scan_bwd_kernel_traitsILi128ELi16ELb1ELb0ELb0ELb0ELb0EN3c104HalfENS1_7complexIfEEEEv12SSMParamsBwd
        .type           _Z25selective_scan_bwd_kernelI32Selective_Scan_bwd_kernel_traitsILi128ELi16ELb1ELb0ELb0ELb0ELb0EN3c104HalfENS1_7complexIfEEEEv12SSMParamsBwd,@function
        .size           _Z25selective_scan_bwd_kernelI32Selective_Scan_bwd_kernel_traitsILi128ELi16ELb1ELb0ELb0ELb0ELb0EN3c104HalfENS1_7complexIfEEEEv12SSMParamsBwd,(.L_x_14482 - _Z25selective_scan_bwd_kernelI32Selective_Scan_bwd_kernel_traitsILi128ELi16ELb1ELb0ELb0ELb0ELb0EN3c104HalfENS1_7complexIfEEEEv12SSMParamsBwd)
        .other          _Z25selective_scan_bwd_kernelI32Selective_Scan_bwd_kernel_traitsILi128ELi16ELb1ELb0ELb0ELb0ELb0EN3c104HalfENS1_7complexIfEEEEv12SSMParamsBwd,@"STO_CUDA_ENTRY STV_DEFAULT"
_Z25selective_scan_bwd_kernelI32Selective_Scan_bwd_kernel_traitsILi128ELi16ELb1ELb0ELb0ELb0ELb0EN3c104HalfENS1_7complexIfEEEEv12SSMParamsBwd:
.text._Z25selective_scan_bwd_kernelI32Selective_Scan_bwd_kernel_traitsILi128ELi16ELb1ELb0ELb0ELb0ELb0EN3c104HalfENS1_7complexIfEEEEv12SSMParamsBwd:
[----:B------:R-:W-:Y:S02]  /*0000*/  MOV R1, c[0x0][0x28] ;  /* 0x00000a0000017a02 */ /* 0x000fe40000000f00 */
[----:B------:R-:W0:Y:S01]  /*0010*/  S2R R5, SR_CTAID.X ;  /* 0x0000000000057919 */ /* 0x000e220000002500 */
[----:B------:R-:W-:Y:S01]  /*0020*/  ISETP.NE.U32.AND P0, PT, RZ, c[0x0][0x238], PT ;  /* 0x00008e00ff007a0c */ /* 0x000fe20003f05070 */
[----:B------:R-:W-:Y:S01]  /*0030*/  HFMA2.MMA R2, -RZ, RZ, 0, 0 ;  /* 0x00000000ff027435 */ /* 0x000fe200000001ff */
[----:B------:R-:W-:Y:S01]  /*0040*/  ISETP.NE.U32.AND P1, PT, RZ, c[0x0][0x250], PT ;  /* 0x00009400ff007a0c */ /* 0x000fe20003f25070 */
[----:B------:R-:W1:Y:S01]  /*0050*/  S2R R0, SR_CTAID.Y ;  /* 0x0000000000007919 */ /* 0x000e620000002600 */
[----:B------:R-:W-:Y:S01]  /*0060*/  ISETP.NE.AND.EX P0, PT, RZ, c[0x0][0x23c], PT, P0 ;  /* 0x00008f00ff007a0c */ /* 0x000fe20003f05300 */
[----:B------:R-:W-:Y:S01]  /*0070*/  ULDC.64 UR4, c[0x0][0x118] ;  /* 0x0000460000047ab9 */ /* 0x000fe20000000a00 */
[----:B------:R-:W-:Y:S02]  /*0080*/  ISETP.NE.AND.EX P1, PT, RZ, c[0x0][0x254], PT, P1 ;  /* 0x00009500ff007a0c */ /* 0x000fe40003f25310 */
[----:B------:R-:W-:Y:S02]  /*0090*/  MOV R4, RZ ;  /* 0x000000ff00047202 */ /* 0x000fe40000000f00 */
[----:B0-----:R-:W-:Y:S01]  /*00a0*/  SHF.R.S32.HI R6, RZ, 0x1f, R5 ;  /* 0x0000001fff067819 */ /* 0x001fe20000011405 */
[----:B------:R-:W-:Y:S01]  /*00b0*/  IMAD.WIDE.U32 R8, R5, c[0x0][0x1d0], RZ ;  /* 0x0000740005087a25 */ /* 0x000fe200078e00ff */
[----:B-1----:R-:W-:-:S03]  /*00c0*/  SHF.R.S32.HI R3, RZ, 0x1f, R0 ;  /* 0x0000001fff037819 */ /* 0x002fc60000011400 */
[----:B------:R-:W-:Y:S02]  /*00d0*/  IMAD R10, R6, c[0x0][0x1d0], RZ ;  /* 0x00007400060a7a24 */ /* 0x000fe400078e02ff */
[----:B------:R-:W-:Y:S01]  /*00e0*/  @P0 LEA R12, P2, R0, c[0x0][0x238], 0x2 ;  /* 0x00008e00000c0a11 */ /* 0x000fe200078410ff */
[----:B------:R-:W-:Y:S01]  /*00f0*/  IMAD R16, R6, c[0x0][0x1e0], RZ ;  /* 0x0000780006107a24 */ /* 0x000fe200078e02ff */
[C---:B------:R-:W-:Y:S01]  /*0100*/  @P1 LEA R14, P3, R0.reuse, c[0x0][0x250], 0x2 ;  /* 0x00009400000e1a11 */ /* 0x040fe200078610ff */
[C---:B------:R-:W-:Y:S01]  /*0110*/  IMAD R7, R5.reuse, c[0x0][0x1d4], R10 ;  /* 0x0000750005077a24 */ /* 0x040fe200078e020a */
[C-C-:B------:R-:W-:Y:S01]  /*0120*/  @P0 LEA.HI.X R13, R0.reuse, c[0x0][0x23c], R3.reuse, 0x2, P2 ;  /* 0x00008f00000d0a11 */ /* 0x140fe200010f1403 */
[----:B------:R-:W-:Y:S01]  /*0130*/  IMAD.WIDE.U32 R10, R5, c[0x0][0x1e0], RZ ;  /* 0x00007800050a7a25 */ /* 0x000fe200078e00ff */
[----:B------:R-:W-:-:S03]  /*0140*/  @P1 LEA.HI.X R15, R0, c[0x0][0x254], R3, 0x2, P3 ;  /* 0x00009500000f1a11 */ /* 0x000fc600018f1403 */
[----:B------:R-:W-:Y:S01]  /*0150*/  IMAD R17, R5, c[0x0][0x1e4], R16 ;  /* 0x0000790005117a24 */ /* 0x000fe200078e0210 */
[----:B------:R-:W-:Y:S01]  /*0160*/  IADD3 R9, R9, R7, RZ ;  /* 0x0000000709097210 */ /* 0x000fe20007ffe0ff */
[----:B------:R-:W-:Y:S01]  /*0170*/  IMAD R18, R6, c[0x0][0x278], RZ ;  /* 0x00009e0006127a24 */ /* 0x000fe200078e02ff */
[----:B------:R-:W-:Y:S01]  /*0180*/  MOV R16, c[0x0][0x174] ;  /* 0x00005d0000107a02 */ /* 0x000fe20000000f00 */
[----:B------:R0:W5:Y:S01]  /*0190*/  @P0 LDG.E R2, [R12.64] ;  /* 0x000000040c020981 */ /* 0x000162000c1e1900 */
[----:B------:R-:W-:Y:S01]  /*01a0*/  IADD3 R11, R11, R17, RZ ;  /* 0x000000110b0b7210 */ /* 0x000fe20007ffe0ff */
[----:B------:R-:W-:Y:S01]  /*01b0*/  IMAD.WIDE.U32 R8, R0, c[0x0][0x1d8], R8 ;  /* 0x0000760000087a25 */ /* 0x000fe200078e0008 */
[----:B------:R-:W-:Y:S01]  /*01c0*/  ISETP.NE.U32.AND P0, PT, RZ, c[0x0][0x260], PT ;  /* 0x00009800ff007a0c */ /* 0x000fe20003f05070 */
[----:B------:R1:W5:Y:S01]  /*01d0*/  @P1 LDG.E R4, [R14.64] ;  /* 0x000000040e041981 */ /* 0x000362000c1e1900 */
[C---:B------:R-:W-:Y:S01]  /*01e0*/  LEA R7, R16.reuse, 0xfffff800, 0xb ;  /* 0xfffff80010077811 */ /* 0x040fe200078e58ff */
[C---:B------:R-:W-:Y:S01]  /*01f0*/  IMAD R17, R3.reuse, c[0x0][0x1d8], RZ ;  /* 0x0000760003117a24 */ /* 0x040fe200078e02ff */
[----:B------:R-:W-:Y:S01]  /*0200*/  ISETP.NE.AND.EX P0, PT, RZ, c[0x0][0x264], PT, P0 ;  /* 0x00009900ff007a0c */ /* 0x000fe20003f05300 */
[----:B------:R-:W-:Y:S01]  /*0210*/  IMAD R19, R3, c[0x0][0x1e8], RZ ;  /* 0x00007a0003137a24 */ /* 0x000fe200078e02ff */
[----:B------:R-:W-:Y:S01]  /*0220*/  ISETP.GE.AND P3, PT, R16, 0x1, PT ;  /* 0x000000011000780c */ /* 0x000fe20003f66270 */
[----:B0-----:R-:W-:Y:S01]  /*0230*/  IMAD.WIDE.U32 R12, R5, c[0x0][0x278], RZ ;  /* 0x00009e00050c7a25 */ /* 0x001fe200078e00ff */
[----:B------:R-:W-:Y:S01]  /*0240*/  CS2R R188, SRZ ;  /* 0x0000000000bc7805 */ /* 0x000fe2000001ff00 */
[----:B------:R-:W-:-:S02]  /*0250*/  CS2R R186, SRZ ;  /* 0x0000000000ba7805 */ /* 0x000fc4000001ff00 */
[----:B-1----:R-:W-:Y:S01]  /*0260*/  IMAD R15, R5, c[0x0][0x27c], R18 ;  /* 0x00009f00050f7a24 */ /* 0x002fe200078e0212 */
[----:B------:R-:W-:Y:S01]  /*0270*/  IADD3 R18, P1, R7, R8, RZ ;  /* 0x0000000807127210 */ /* 0x000fe20007f3e0ff */
[----:B------:R-:W-:-:S03]  /*0280*/  IMAD.WIDE.U32 R10, R0, c[0x0][0x1e8], R10 ;  /* 0x00007a00000a7a25 */ /* 0x000fc600078e000a */
[----:B------:R-:W-:Y:S01]  /*0290*/  IADD3 R13, R13, R15, RZ ;  /* 0x0000000f0d0d7210 */ /* 0x000fe20007ffe0ff */
[C---:B------:R-:W-:Y:S01]  /*02a0*/  IMAD R14, R0.reuse, c[0x0][0x1dc], R17 ;  /* 0x00007700000e7a24 */ /* 0x040fe200078e0211 */
[----:B------:R-:W-:Y:S01]  /*02b0*/  SHF.R.S32.HI R15, RZ, 0x1f, R7 ;  /* 0x0000001fff0f7819 */ /* 0x000fe20000011407 */
[C---:B------:R-:W-:Y:S01]  /*02c0*/  IMAD R19, R0.reuse, c[0x0][0x1ec], R19 ;  /* 0x00007b0000137a24 */ /* 0x040fe200078e0213 */
[----:B------:R-:W-:Y:S01]  /*02d0*/  IADD3 R8, P2, R7, R10, RZ ;  /* 0x0000000a07087210 */ /* 0x000fe20007f5e0ff */
[----:B------:R-:W-:Y:S01]  /*02e0*/  IMAD.WIDE.U32 R12, R0, c[0x0][0x280], R12 ;  /* 0x0000a000000c7a25 */ /* 0x000fe200078e000c */
[C---:B------:R-:W-:Y:S02]  /*02f0*/  IADD3.X R9, R15.reuse, R9, R14, P1, !PT ;  /* 0x000000090f097210 */ /* 0x040fe40000ffe40e */
[----:B------:R-:W-:Y:S01]  /*0300*/  IADD3.X R11, R15, R11, R19, P2, !PT ;  /* 0x0000000b0f0b7210 */ /* 0x000fe200017fe413 */
[----:B------:R-:W-:Y:S01]  /*0310*/  IMAD R21, R3, c[0x0][0x280], RZ ;  /* 0x0000a00003157a24 */ /* 0x000fe200078e02ff */
[----:B------:R-:W-:-:S02]  /*0320*/  ISETP.NE.U32.AND P1, PT, RZ, c[0x0][0x328], PT ;  /* 0x0000ca00ff007a0c */ /* 0x000fc40003f25070 */
[----:B------:R-:W-:Y:S01]  /*0330*/  ISETP.NE.U32.AND P2, PT, RZ, c[0x0][0x348], PT ;  /* 0x0000d200ff007a0c */ /* 0x000fe20003f45070 */
[----:B------:R-:W-:Y:S01]  /*0340*/  IMAD R21, R0, c[0x0][0x284], R21 ;  /* 0x0000a10000157a24 */ /* 0x000fe200078e0215 */
[----:B------:R-:W-:Y:S02]  /*0350*/  ISETP.NE.AND.EX P1, PT, RZ, c[0x0][0x32c], PT, P1 ;  /* 0x0000cb00ff007a0c */ /* 0x000fe40003f25310 */
[----:B------:R-:W-:Y:S02]  /*0360*/  ISETP.NE.AND.EX P2, PT, RZ, c[0x0][0x34c], PT, P2 ;  /* 0x0000d300ff007a0c */ /* 0x000fe40003f45320 */
[----:B------:R-:W-:Y:S01]  /*0370*/  IADD3 R17, P4, R7, R12, RZ ;  /* 0x0000000c07117210 */ /* 0x000fe20007f9e0ff */
[----:B------:R-:W-:Y:S01]  /*0380*/  @P0 IMAD R7, R5, c[0x0][0x164], R0 ;  /* 0x0000590005070a24 */ /* 0x000fe200078e0200 */
[----:B------:R-:W-:Y:S02]  /*0390*/  LEA R14, P5, R8, c[0x0][0x248], 0x1 ;  /* 0x00009200080e7a11 */ /* 0x000fe400078a08ff */
[----:B------:R-:W-:Y:S01]  /*03a0*/  IADD3.X R12, R15, R13, R21, P4, !PT ;  /* 0x0000000d0f0c7210 */ /* 0x000fe200027fe415 */
[----:B------:R-:W-:Y:S01]  /*03b0*/  @P0 IMAD R7, R7, c[0x0][0x174], RZ ;  /* 0x00005d0007070a24 */ /* 0x000fe200078e02ff */
[----:B------:R-:W-:-:S02]  /*03c0*/  LEA R13, P4, R18, c[0x0][0x240], 0x1 ;  /* 0x00009000120d7a11 */ /* 0x000fc400078808ff */
[----:B------:R-:W-:Y:S01]  /*03d0*/  @P0 MOV R190, 0x10 ;  /* 0x0000001000be0802 */ /* 0x000fe20000000f00 */
[----:B------:R-:W-:Y:S01]  /*03e0*/  @P0 IMAD R7, R7, c[0x0][0x16c], RZ ;  /* 0x00005b0007070a24 */ /* 0x000fe200078e02ff */
[----:B------:R-:W-:Y:S02]  /*03f0*/  LEA.HI.X R18, R18, c[0x0][0x244], R9, 0x1, P4 ;  /* 0x0000910012127a11 */ /* 0x000fe400020f0c09 */
[----:B------:R-:W-:Y:S01]  /*0400*/  LEA.HI.X R15, R8, c[0x0][0x24c], R11, 0x1, P5 ;  /* 0x00009300080f7a11 */ /* 0x000fe200028f0c0b */
[----:B------:R-:W-:Y:S01]  /*0410*/  @P0 IMAD.WIDE R190, R7, R190, c[0x0][0x260] ;  /* 0x0000980007be0625 */ /* 0x000fe200078e02be */
[----:B------:R-:W-:Y:S01]  /*0420*/  LEA R16, P6, R17, c[0x0][0x308], 0x1 ;  /* 0x0000c20011107a11 */ /* 0x000fe200078c08ff */
[----:B------:R-:W-:Y:S01]  /*0430*/  HFMA2.MMA R7, -RZ, RZ, 0, 0 ;  /* 0x00000000ff077435 */ /* 0x000fe200000001ff */
[C---:B------:R-:W-:Y:S01]  /*0440*/  @P1 LEA R188, P4, R0.reuse, c[0x0][0x328], 0x2 ;  /* 0x0000ca0000bc1a11 */ /* 0x040fe200078810ff */
[----:B------:R-:W-:Y:S01]  /*0450*/  @!P0 CS2R R190, SRZ ;  /* 0x0000000000be8805 */ /* 0x000fe2000001ff00 */
[----:B------:R-:W-:-:S02]  /*0460*/  @P2 LEA R186, P5, R0, c[0x0][0x348], 0x2 ;  /* 0x0000d20000ba2a11 */ /* 0x000fc400078a10ff */
[----:B------:R-:W-:Y:S02]  /*0470*/  LEA.HI.X R17, R17, c[0x0][0x30c], R12, 0x1, P6 ;  /* 0x0000c30011117a11 */ /* 0x000fe400030f0c0c */
[C-C-:B------:R-:W-:Y:S02]  /*0480*/  @P1 LEA.HI.X R189, R0.reuse, c[0x0][0x32c], R3.reuse, 0x2, P4 ;  /* 0x0000cb0000bd1a11 */ /* 0x140fe400020f1403 */
[----:B------:R-:W-:Y:S02]  /*0490*/  @P2 LEA.HI.X R187, R0, c[0x0][0x34c], R3, 0x2, P5 ;  /* 0x0000d30000bb2a11 */ /* 0x000fe400028f1403 */
[----:B------:R-:W-:Y:S01]  /*04a0*/  MOV R8, RZ ;  /* 0x000000ff00087202 */ /* 0x000fe20000000f00 */
[----:B------:R-:W-:Y:S05]  /*04b0*/  @!P3 BRA `(.L_x_2072) ;  /* 0x000075c00000b947 */ /* 0x000fea0003800000 */
[----:B------:R-:W0:Y:S01]  /*04c0*/  S2R R9, SR_TID.X ;  /* 0x0000000000097919 */ /* 0x000e220000002100 */
[----:B------:R-:W-:Y:S02]  /*04d0*/  MOV R12, R13 ;  /* 0x0000000d000c7202 */ /* 0x000fe40000000f00 */
[----:B------:R-:W-:Y:S01]  /*04e0*/  MOV R13, R18 ;  /* 0x00000012000d7202 */ /* 0x000fe20000000f00 */
[----:B------:R-:W1:Y:S01]  /*04f0*/  S2R R10, SR_LANEID ;  /* 0x00000000000a7919 */ /* 0x000e620000000000 */
[----:B------:R-:W-:-:S02]  /*0500*/  MOV R11, c[0x0][0x174] ;  /* 0x00005d00000b7a02 */ /* 0x000fc40000000f00 */
[----:B------:R-:W-:Y:S02]  /*0510*/  MOV R7, RZ ;  /* 0x000000ff00077202 */ /* 0x000fe40000000f00 */
[----:B0-----:R-:W-:Y:S02]  /*0520*/  SHF.R.S32.HI R8, RZ, 0x1f, R9 ;  /* 0x0000001fff087819 */ /* 0x001fe40000011409 */
[----:B------:R-:W-:Y:S02]  /*0530*/  SHF.L.U32 R19, R9, 0x1, RZ ;  /* 0x0000000109137819 */ /* 0x000fe400000006ff */
[----:B------:R-:W-:Y:S02]  /*0540*/  LEA.HI R18, R8, R9, RZ, 0x5 ;  /* 0x0000000908127211 */ /* 0x000fe400078f28ff */
[----:B------:R-:W-:Y:S02]  /*0550*/  MOV R8, RZ ;  /* 0x000000ff00087202 */ /* 0x000fe40000000f00 */
[----:B------:R-:W-:-:S02]  /*0560*/  LOP3.LUT R19, R19, 0xffffffc0, RZ, 0xc0, !PT ;  /* 0xffffffc013137812 */ /* 0x000fc400078ec0ff */
[----:B-1----:R-:W-:Y:S02]  /*0570*/  SHF.R.S32.HI R18, RZ, 0x5, R18 ;  /* 0x00000005ff127819 */ /* 0x002fe40000011412 */
.L_x_2111:
[----:B------:R-:W-:Y:S01]  /*0580*/  BAR.SYNC.DEFER_BLOCKING 0x0 ;  /* 0x0000000000007b1d */ /* 0x000fe20000010000 */
[----:B------:R-:W-:-:S05]  /*0590*/  LOP3.LUT R20, R19, 0x1f, R9, 0xf8, !PT ;  /* 0x0000001f13147812 */ /* 0x000fca00078ef809 */
[----:B------:R-:W-:-:S05]  /*05a0*/  IMAD.WIDE R22, R20, 0x10, R12 ;  /* 0x0000001014167825 */ /* 0x000fca00078e020c */
[----:B------:R-:W2:Y:S04]  /*05b0*/  LDG.E.128 R28, [R22.64] ;  /* 0x00000004161c7981 */ /* 0x000ea8000c1e1d00 */
[----:B------:R-:W3:Y:S01]  /*05c0*/  LDG.E.128 R32, [R22.64+0x200] ;  /* 0x0002000416207981 */ /* 0x000ee2000c1e1d00 */
[----:B------:R-:W-:Y:S01]  /*05d0*/  IADD3 R21, R19, R10, RZ ;  /* 0x0000000a13157210 */ /* 0x000fe20007ffe0ff */
[----:B------:R-:W-:-:S03]  /*05e0*/  IMAD.WIDE R24, R20, 0x10, R14 ;  /* 0x0000001014187825 */ /* 0x000fc600078e020e */
[----:B------:R-:W-:Y:S01]  /*05f0*/  IADD3 R36, R21, R10, RZ ;  /* 0x0000000a15247210 */ /* 0x000fe20007ffe0ff */
[----:B--2---:R0:W-:Y:S04]  /*0600*/  STS.128 [R21.X16], R28 ;  /* 0x0000001c15007388 */ /* 0x0041e8000000cc00 */
[----:B---3--:R1:W-:Y:S01]  /*0610*/  STS.128 [R21.X16+0x200], R32 ;  /* 0x0002002015007388 */ /* 0x0083e2000000cc00 */
[----:B------:R-:W-:-:S06]  /*0620*/  NOP ;  /* 0x0000000000007918 */ /* 0x000fcc0000000000 */
[----:B------:R-:W2:Y:S04]  /*0630*/  LDS.128 R60, [R36.X16] ;  /* 0x00000000243c7984 */ /* 0x000ea8000000cc00 */
[----:B------:R-:W-:Y:S04]  /*0640*/  LDS.128 R56, [R36.X16+0x10] ;  /* 0x0000100024387984 */ /* 0x000fe8000000cc00 */
[----:B------:R-:W-:Y:S06]  /*0650*/  BAR.SYNC.DEFER_BLOCKING 0x0 ;  /* 0x0000000000007b1d */ /* 0x000fec0000010000 */
[----:B------:R-:W3:Y:S04]  /*0660*/  LDG.E.128 R40, [R24.64] ;  /* 0x0000000418287981 */ /* 0x000ee8000c1e1d00 */
[----:B------:R-:W4:Y:S01]  /*0670*/  LDG.E.128 R44, [R24.64+0x200] ;  /* 0x00020004182c7981 */ /* 0x000f22000c1e1d00 */
[----:B------:R-:W-:-:S03]  /*0680*/  IMAD.WIDE R22, R20, 0x10, R16 ;  /* 0x0000001014167825 */ /* 0x000fc600078e0210 */
[----:B---3--:R-:W-:Y:S04]  /*0690*/  STS.128 [R21.X16], R40 ;  /* 0x0000002815007388 */ /* 0x008fe8000000cc00 */
[----:B----4-:R-:W-:Y:S01]  /*06a0*/  STS.128 [R21.X16+0x200], R44 ;  /* 0x0002002c15007388 */ /* 0x010fe2000000cc00 */
[----:B------:R-:W-:-:S06]  /*06b0*/  NOP ;  /* 0x0000000000007918 */ /* 0x000fcc0000000000 */
[----:B------:R-:W-:Y:S04]  /*06c0*/  LDS.128 R68, [R36.X16] ;  /* 0x0000000024447984 */ /* 0x000fe8000000cc00 */
[----:B------:R-:W-:Y:S04]  /*06d0*/  LDS.128 R64, [R36.X16+0x10] ;  /* 0x0000100024407984 */ /* 0x000fe8000000cc00 */
[----:B------:R-:W-:Y:S06]  /*06e0*/  BAR.SYNC.DEFER_BLOCKING 0x0 ;  /* 0x0000000000007b1d */ /* 0x000fec0000010000 */
[----:B0-----:R0:W3:Y:S04]  /*06f0*/  LDG.E.128 R28, [R22.64] ;  /* 0x00000004161c7981 */ /* 0x0010e8000c1e1d00 */
[----:B-1----:R0:W4:Y:S01]  /*0700*/  LDG.E.128 R32, [R22.64+0x200] ;  /* 0x0002000416207981 */ /* 0x002122000c1e1d00 */
[----:B--2---:R-:W-:-:S02]  /*0710*/  HADD2.F32 R37, -RZ, R60.H0_H0 ;  /* 0x2000003cff257230 */ /* 0x004fc40000004100 */
[----:B------:R-:W-:Y:S02]  /*0720*/  HADD2.F32 R39, -RZ, R60.H1_H1 ;  /* 0x3000003cff277230 */ /* 0x000fe40000004100 */
[----:B0-----:R-:W-:Y:S02]  /*0730*/  HADD2.F32 R22, -RZ, R61.H1_H1 ;  /* 0x3000003dff167230 */ /* 0x001fe40000004100 */
[----:B------:R-:W-:Y:S01]  /*0740*/  HADD2.F32 R23, -RZ, R62.H1_H1 ;  /* 0x3000003eff177230 */ /* 0x000fe20000004100 */
[----:B---3--:R0:W-:Y:S04]  /*0750*/  STS.128 [R21.X16], R28 ;  /* 0x0000001c15007388 */ /* 0x0081e8000000cc00 */
[----:B----4-:R1:W-:Y:S01]  /*0760*/  STS.128 [R21.X16+0x200], R32 ;  /* 0x0002002015007388 */ /* 0x0103e2000000cc00 */
[----:B------:R-:W-:-:S06]  /*0770*/  NOP ;  /* 0x0000000000007918 */ /* 0x000fcc0000000000 */
[----:B------:R-:W2:Y:S04]  /*0780*/  LDS.128 R40, [R36.X16] ;  /* 0x0000000024287984 */ /* 0x000ea8000000cc00 */
[----:B------:R3:W4:Y:S01]  /*0790*/  LDS.128 R24, [R36.X16+0x10] ;  /* 0x0000100024187984 */ /* 0x000722000000cc00 */
[----:B0-----:R-:W-:Y:S01]  /*07a0*/  CS2R R28, SRZ ;  /* 0x00000000001c7805 */ /* 0x001fe2000001ff00 */
[----:B------:R-:W-:Y:S01]  /*07b0*/  CS2R R30, SRZ ;  /* 0x00000000001e7805 */ /* 0x000fe2000001ff00 */
[----:B-1----:R-:W-:Y:S01]  /*07c0*/  CS2R R32, SRZ ;  /* 0x0000000000207805 */ /* 0x002fe2000001ff00 */
[----:B------:R-:W-:Y:S01]  /*07d0*/  CS2R R34, SRZ ;  /* 0x0000000000227805 */ /* 0x000fe2000001ff00 */
[--C-:B--2---:R-:W-:Y:S02]  /*07e0*/  HADD2.F32 R54, -RZ, R40.reuse.H0_H0 ;  /* 0x20000028ff367230 */ /* 0x104fe40000004100 */
[----:B------:R-:W-:-:S02]  /*07f0*/  HADD2.F32 R55, -RZ, R40.H1_H1 ;  /* 0x30000028ff377230 */ /* 0x000fc40000004100 */
[----:B------:R-:W-:Y:S01]  /*0800*/  HADD2.F32 R77, -RZ, R41.H0_H0 ;  /* 0x20000029ff4d7230 */ /* 0x000fe20000004100 */
[C---:B------:R-:W-:Y:S01]  /*0810*/  FFMA.FTZ R38, R54.reuse, R37, R7 ;  /* 0x0000002536267223 */ /* 0x040fe20000010007 */
[----:B------:R-:W-:Y:S01]  /*0820*/  HADD2.F32 R7, -RZ, R61.H0_H0 ;  /* 0x2000003dff077230 */ /* 0x000fe20000004100 */
[----:B---3--:R-:W-:Y:S01]  /*0830*/  CS2R R36, SRZ ;  /* 0x0000000000247805 */ /* 0x008fe2000001ff00 */
[----:B------:R-:W-:Y:S01]  /*0840*/  HADD2.F32 R89, -RZ, R41.H1_H1 ;  /* 0x30000029ff597230 */ /* 0x000fe20000004100 */
[C---:B------:R-:W-:Y:S01]  /*0850*/  FFMA.FTZ R38, R55.reuse, R39, R38 ;  /* 0x0000002737267223 */ /* 0x040fe20000010026 */
[--C-:B------:R-:W-:Y:S01]  /*0860*/  HADD2.F32 R81, -RZ, R42.reuse.H0_H0 ;  /* 0x2000002aff517230 */ /* 0x100fe20000004100 */
[-C--:B-----5:R-:W-:Y:S01]  /*0870*/  FMUL.FTZ R39, R55, R2.reuse ;  /* 0x0000000237277220 */ /* 0x0a0fe20000410000 */
[----:B------:R-:W-:Y:S01]  /*0880*/  HADD2.F32 R91, -RZ, R42.H1_H1 ;  /* 0x3000002aff5b7230 */ /* 0x000fe20000004100 */
[C---:B------:R-:W-:Y:S01]  /*0890*/  FFMA.FTZ R38, R77.reuse, R7, R38 ;  /* 0x000000074d267223 */ /* 0x040fe20000010026 */
[----:B------:R-:W-:Y:S01]  /*08a0*/  HADD2.F32 R7, -RZ, R62.H0_H0 ;  /* 0x2000003eff077230 */ /* 0x000fe20000004100 */
[----:B------:R-:W-:Y:S01]  /*08b0*/  FMUL.FTZ R40, R77, R2 ;  /* 0x000000024d287220 */ /* 0x000fe20000410000 */
[--C-:B------:R-:W-:Y:S01]  /*08c0*/  HADD2.F32 R87, -RZ, R43.reuse.H0_H0 ;  /* 0x2000002bff577230 */ /* 0x100fe20000004100 */
[----:B------:R-:W-:Y:S01]  /*08d0*/  FFMA.FTZ R22, R89, R22, R38 ;  /* 0x0000001659167223 */ /* 0x000fe20000010026 */
[----:B------:R-:W-:Y:S01]  /*08e0*/  HADD2.F32 R93, -RZ, R43.H1_H1 ;  /* 0x3000002bff5d7230 */ /* 0x000fe20000004100 */
[-C--:B------:R-:W-:Y:S01]  /*08f0*/  FMUL.FTZ R38, R54, R2.reuse ;  /* 0x0000000236267220 */ /* 0x080fe20000410000 */
[--C-:B----4-:R-:W-:Y:S01]  /*0900*/  HADD2.F32 R95, -RZ, R24.reuse.H0_H0 ;  /* 0x20000018ff5f7230 */ /* 0x110fe20000004100 */
[----:B------:R-:W-:Y:S01]  /*0910*/  FFMA.FTZ R22, R81, R7, R22 ;  /* 0x0000000751167223 */ /* 0x000fe20000010016 */
[--C-:B------:R-:W-:Y:S01]  /*0920*/  HADD2.F32 R7, -RZ, R63.reuse.H0_H0 ;  /* 0x2000003fff077230 */ /* 0x100fe20000004100 */
[-C--:B------:R-:W-:Y:S01]  /*0930*/  FMUL.FTZ R41, R89, R2.reuse ;  /* 0x0000000259297220 */ /* 0x080fe20000410000 */
[----:B------:R-:W-:Y:S01]  /*0940*/  HADD2.F32 R97, -RZ, R24.H1_H1 ;  /* 0x30000018ff617230 */ /* 0x000fe20000004100 */
[----:B------:R-:W-:Y:S01]  /*0950*/  FFMA.FTZ R22, R91, R23, R22 ;  /* 0x000000175b167223 */ /* 0x000fe20000010016 */
[----:B------:R-:W-:Y:S01]  /*0960*/  HADD2.F32 R23, -RZ, R63.H1_H1 ;  /* 0x3000003fff177230 */ /* 0x000fe20000004100 */
[-C--:B------:R-:W-:Y:S01]  /*0970*/  FMUL.FTZ R42, R81, R2.reuse ;  /* 0x00000002512a7220 */ /* 0x080fe20000410000 */
[--C-:B------:R-:W-:Y:S01]  /*0980*/  HADD2.F32 R99, -RZ, R25.reuse.H0_H0 ;  /* 0x20000019ff637230 */ /* 0x100fe20000004100 */
[----:B------:R-:W-:Y:S01]  /*0990*/  FFMA.FTZ R22, R87, R7, R22 ;  /* 0x0000000757167223 */ /* 0x000fe20000010016 */
[--C-:B------:R-:W-:Y:S01]  /*09a0*/  HADD2.F32 R7, -RZ, R56.reuse.H0_H0 ;  /* 0x20000038ff077230 */ /* 0x100fe20000004100 */
[-C--:B------:R-:W-:Y:S01]  /*09b0*/  FMUL.FTZ R43, R91, R2.reuse ;  /* 0x000000025b2b7220 */ /* 0x080fe20000410000 */
[----:B------:R-:W-:Y:S01]  /*09c0*/  HADD2.F32 R105, -RZ, R25.H1_H1 ;  /* 0x30000019ff697230 */ /* 0x000fe20000004100 */
[----:B------:R-:W-:Y:S01]  /*09d0*/  FFMA.FTZ R22, R93, R23, R22 ;  /* 0x000000175d167223 */ /* 0x000fe20000010016 */
[----:B------:R-:W-:Y:S01]  /*09e0*/  HADD2.F32 R23, -RZ, R56.H1_H1 ;  /* 0x30000038ff177230 */ /* 0x000fe20000004100 */
[----:B------:R-:W-:Y:S01]  /*09f0*/  MOV R25, c[0x0][0x16c] ;  /* 0x00005b0000197a02 */ /* 0x000fe20000000f00 */
[--C-:B------:R-:W-:Y:S01]  /*0a00*/  HADD2.F32 R111, -RZ, R26.reuse.H0_H0 ;  /* 0x2000001aff6f7230 */ /* 0x100fe20000004100 */
[----:B------:R-:W-:Y:S01]  /*0a10*/  FFMA.FTZ R22, R95, R7, R22 ;  /* 0x000000075f167223 */ /* 0x000fe20000010016 */
[--C-:B------:R-:W-:Y:S01]  /*0a20*/  HADD2.F32 R7, -RZ, R57.reuse.H0_H0 ;  /* 0x20000039ff077230 */ /* 0x100fe20000004100 */
[----:B------:R-:W-:Y:S01]  /*0a30*/  ISETP.GE.AND P0, PT, R25, 0x1, PT ;  /* 0x000000011900780c */ /* 0x000fe20003f06270 */
        /* <DEDUP_REMOVED lines=11> */
[----:B------:R-:W-:Y:S01]  /*0af0*/  CS2R R26, SRZ ;  /* 0x00000000001a7805 */ /* 0x000fe2000001ff00 */
[----:B------:R-:W-:-:S02]  /*0b00*/  FMUL.FTZ R46, R95, R2 ;  /* 0x000000025f2e7220 */ /* 0x000fc40000410000 */
[----:B------:R-:W-:Y:S01]  /*0b10*/  FFMA.FTZ R22, R111, R7, R22 ;  /* 0x000000076f167223 */ /* 0x000fe20000010016 */
[--C-:B------:R-:W-:Y:S01]  /*0b20*/  HADD2.F32 R7, -RZ, R59.reuse.H0_H0 ;  /* 0x2000003bff077230 */ /* 0x100fe20000004100 */
[-C--:B------:R-:W-:Y:S02]  /*0b30*/  FMUL.FTZ R47, R97, R2.reuse ;  /* 0x00000002612f7220 */ /* 0x080fe40000410000 */
[----:B------:R-:W-:Y:S01]  /*0b40*/  FFMA.FTZ R22, R115, R23, R22 ;  /* 0x0000001773167223 */ /* 0x000fe20000010016 */
[----:B------:R-:W-:Y:S01]  /*0b50*/  HADD2.F32 R23, -RZ, R59.H1_H1 ;  /* 0x3000003bff177230 */ /* 0x000fe20000004100 */
[-C--:B------:R-:W-:Y:S02]  /*0b60*/  FMUL.FTZ R48, R99, R2.reuse ;  /* 0x0000000263307220 */ /* 0x080fe40000410000 */
[----:B------:R-:W-:Y:S02]  /*0b70*/  FFMA.FTZ R24, R119, R7, R22 ;  /* 0x0000000777187223 */ /* 0x000fe40000010016 */
[----:B------:R-:W-:-:S02]  /*0b80*/  FMUL.FTZ R49, R105, R2 ;  /* 0x0000000269317220 */ /* 0x000fc40000410000 */
[----:B------:R-:W-:Y:S02]  /*0b90*/  FFMA.FTZ R7, R123, R23, R24 ;  /* 0x000000177b077223 */ /* 0x000fe40000010018 */
[----:B------:R-:W-:Y:S01]  /*0ba0*/  CS2R R22, SRZ ;  /* 0x0000000000167805 */ /* 0x000fe2000001ff00 */
[----:B------:R-:W-:Y:S01]  /*0bb0*/  CS2R R24, SRZ ;  /* 0x0000000000187805 */ /* 0x000fe2000001ff00 */
[-C--:B------:R-:W-:Y:S02]  /*0bc0*/  FMUL.FTZ R50, R111, R2.reuse ;  /* 0x000000026f327220 */ /* 0x080fe40000410000 */
[-C--:B------:R-:W-:Y:S02]  /*0bd0*/  FMUL.FTZ R51, R115, R2.reuse ;  /* 0x0000000273337220 */ /* 0x080fe40000410000 */
[-C--:B------:R-:W-:Y:S02]  /*0be0*/  FMUL.FTZ R52, R119, R2.reuse ;  /* 0x0000000277347220 */ /* 0x080fe40000410000 */
[----:B------:R-:W-:Y:S01]  /*0bf0*/  FMUL.FTZ R53, R123, R2 ;  /* 0x000000027b357220 */ /* 0x000fe20000410000 */
[----:B------:R-:W-:Y:S06]  /*0c00*/  BAR.SYNC.DEFER_BLOCKING 0x0 ;  /* 0x0000000000007b1d */ /* 0x000fec0000010000 */
[----:B------:R-:W-:Y:S05]  /*0c10*/  @!P0 BRA `(.L_x_2073) ;  /* 0x0000692000008947 */ /* 0x000fea0003800000 */
[----:B------:R-:W-:Y:S01]  /*0c20*/  HADD2.F32 R79, -RZ, R69.H0_H0 ;  /* 0x20000045ff4f7230 */ /* 0x000fe20000004100 */
[----:B------:R-:W-:Y:S01]  /*0c30*/  FADD.FTZ R94, R95, R95 ;  /* 0x0000005f5f5e7221 */ /* 0x000fe20000010000 */
[----:B------:R-:W-:Y:S01]  /*0c40*/  HADD2.F32 R101, -RZ, R71.H0_H0 ;  /* 0x20000047ff657230 */ /* 0x000fe20000004100 */
[----:B------:R-:W-:Y:S01]  /*0c50*/  FADD.FTZ R95, R97, R97 ;  /* 0x00000061615f7221 */ /* 0x000fe20000010000 */
[----:B------:R-:W-:Y:S01]  /*0c60*/  HADD2.F32 R109, -RZ, R65.H0_H0 ;  /* 0x20000041ff6d7230 */ /* 0x000fe20000004100 */
[----:B------:R-:W-:Y:S01]  /*0c70*/  HFMA2.MMA R106, -RZ, RZ, 0, 0 ;  /* 0x00000000ff6a7435 */ /* 0x000fe200000001ff */
[----:B------:R-:W-:Y:S01]  /*0c80*/  HADD2.F32 R121, -RZ, R67.H0_H0 ;  /* 0x20000043ff797230 */ /* 0x000fe20000004100 */
[----:B------:R-:W-:Y:S01]  /*0c90*/  FADD.FTZ R96, R99, R99 ;  /* 0x0000006363607221 */ /* 0x000fe20000010000 */
[--C-:B------:R-:W-:Y:S01]  /*0ca0*/  HADD2.F32 R73, -RZ, R68.reuse.H0_H0 ;  /* 0x20000044ff497230 */ /* 0x100fe20000004100 */
[----:B------:R-:W-:Y:S01]  /*0cb0*/  FADD.FTZ R97, R105, R105 ;  /* 0x0000006969617221 */ /* 0x000fe20000010000 */
[----:B------:R-:W-:Y:S01]  /*0cc0*/  HADD2.F32 R75, -RZ, R68.H1_H1 ;  /* 0x30000044ff4b7230 */ /* 0x000fe20000004100 */
[----:B------:R-:W-:Y:S01]  /*0cd0*/  FADD.FTZ R54, R54, R54 ;  /* 0x0000003636367221 */ /* 0x000fe20000010000 */
[----:B------:R-:W-:Y:S01]  /*0ce0*/  HADD2.F32 R69, -RZ, R69.H1_H1 ;  /* 0x30000045ff457230 */ /* 0x000fe20000004100 */
        /* <DEDUP_REMOVED lines=19> */
[----:B------:R-:W-:Y:S01]  /*0e20*/  CS2R R22, SRZ ;  /* 0x0000000000167805 */ /* 0x000fe2000001ff00 */
[----:B------:R-:W-:Y:S01]  /*0e30*/  FADD.FTZ R105, R123, R123 ;  /* 0x0000007b7b697221 */ /* 0x000fe20000010000 */
[----:B------:R-:W-:Y:S01]  /*0e40*/  CS2R R24, SRZ ;  /* 0x0000000000187805 */ /* 0x000fe2000001ff00 */
[----:B------:R-:W-:Y:S01]  /*0e50*/  CS2R R26, SRZ ;  /* 0x00000000001a7805 */ /* 0x000fe2000001ff00 */
[----:B------:R-:W-:Y:S01]  /*0e60*/  CS2R R28, SRZ ;  /* 0x00000000001c7805 */ /* 0x000fe2000001ff00 */
[----:B------:R-:W-:Y:S01]  /*0e70*/  CS2R R30, SRZ ;  /* 0x00000000001e7805 */ /* 0x000fe2000001ff00 */
[----:B------:R-:W-:Y:S01]  /*0e80*/  CS2R R32, SRZ ;  /* 0x0000000000207805 */ /* 0x000fe2000001ff00 */
[----:B------:R-:W-:Y:S01]  /*0e90*/  CS2R R34, SRZ ;  /* 0x0000000000227805 */ /* 0x000fe2000001ff00 */
[----:B------:R-:W-:Y:S01]  /*0ea0*/  CS2R R36, SRZ ;  /* 0x0000000000247805 */ /* 0x000fe2000001ff00 */
[----:B------:R-:W-:-:S02]  /*0eb0*/  FADD.FTZ R108, R73, R4 ;  /* 0x00000004496c7221 */ /* 0x000fc40000010000 */
[--C-:B------:R-:W-:Y:S02]  /*0ec0*/  FADD.FTZ R110, R75, R4.reuse ;  /* 0x000000044b6e7221 */ /* 0x100fe40000010000 */
[--C-:B------:R-:W-:Y:S02]  /*0ed0*/  FADD.FTZ R112, R79, R4.reuse ;  /* 0x000000044f707221 */ /* 0x100fe40000010000 */
[--C-:B------:R-:W-:Y:S02]  /*0ee0*/  FADD.FTZ R114, R69, R4.reuse ;  /* 0x0000000445727221 */ /* 0x100fe40000010000 */
[--C-:B------:R-:W-:Y:S02]  /*0ef0*/  FADD.FTZ R116, R83, R4.reuse ;  /* 0x0000000453747221 */ /* 0x100fe40000010000 */
[--C-:B------:R-:W-:Y:S02]  /*0f00*/  FADD.FTZ R118, R85, R4.reuse ;  /* 0x0000000455767221 */ /* 0x100fe40000010000 */
        /* <DEDUP_REMOVED lines=9> */
[----:B------:R-:W-:Y:S02]  /*0fa0*/  FADD.FTZ R138, R67, R4 ;  /* 0x00000004438a7221 */ /* 0x000fe40000010000 */
.L_x_2110:
        /* <DEDUP_REMOVED lines=12> */
[C---:B------:R-:W-:Y:S02]  /*1070*/  IMAD R69, R3.reuse, c[0x0][0x198], RZ ;  /* 0x0000660003457a24 */ /* 0x040fe400078e02ff */
[----:B------:R-:W-:Y:S02]  /*1080*/  IMAD R71, R3, c[0x0][0x1b8], RZ ;  /* 0x00006e0003477a24 */ /* 0x000fe400078e02ff */
[----:B------:R-:W-:-:S04]  /*1090*/  IMAD.WIDE.U32 R64, R0, c[0x0][0x198], RZ ;  /* 0x0000660000407a25 */ /* 0x000fc800078e00ff */
[C---:B------:R-:W-:Y:S02]  /*10a0*/  IMAD R69, R0.reuse, c[0x0][0x19c], R69 ;  /* 0x0000670000457a24 */ /* 0x040fe400078e0245 */
[----:B------:R-:W-:-:S03]  /*10b0*/  IMAD.WIDE.U32 R66, R0, c[0x0][0x1b8], RZ ;  /* 0x00006e0000427a25 */ /* 0x000fc600078e00ff */
[----:B------:R-:W-:Y:S01]  /*10c0*/  IADD3 R65, R65, R69, RZ ;  /* 0x0000004541417210 */ /* 0x000fe20007ffe0ff */
[----:B------:R-:W-:Y:S02]  /*10d0*/  IMAD R71, R0, c[0x0][0x1bc], R71 ;  /* 0x00006f0000477a24 */ /* 0x000fe400078e0247 */
[----:B------:R-:W-:Y:S02]  /*10e0*/  IMAD R69, R68, c[0x0][0x1a0], RZ ;  /* 0x0000680044457a24 */ /* 0x000fe400078e02ff */
[----:B------:R-:W-:Y:S01]  /*10f0*/  IMAD.WIDE.U32 R64, R106, c[0x0][0x1a0], R64 ;  /* 0x000068006a407a25 */ /* 0x000fe200078e0040 */
[----:B------:R-:W-:-:S03]  /*1100*/  IADD3 R67, R67, R71, RZ ;  /* 0x0000004743437210 */ /* 0x000fc60007ffe0ff */
[----:B------:R-:W-:Y:S01]  /*1110*/  IMAD R71, R68, c[0x0][0x1c0], RZ ;  /* 0x0000700044477a24 */ /* 0x000fe200078e02ff */
[----:B------:R-:W-:Y:S01]  /*1120*/  LEA R68, P0, R64, c[0x0][0x228], 0x3 ;  /* 0x00008a0040447a11 */ /* 0x000fe200078018ff */
[C---:B------:R-:W-:Y:S02]  /*1130*/  IMAD R69, R106.reuse, c[0x0][0x1a4], R69 ;  /* 0x000069006a457a24 */ /* 0x040fe400078e0245 */
[C---:B------:R-:W-:Y:S02]  /*1140*/  IMAD R71, R106.reuse, c[0x0][0x1c4], R71 ;  /* 0x000071006a477a24 */ /* 0x040fe400078e0247 */
[----:B------:R-:W-:Y:S01]  /*1150*/  IMAD.WIDE.U32 R66, R106, c[0x0][0x1c0], R66 ;  /* 0x000070006a427a25 */ /* 0x000fe200078e0042 */
[----:B------:R-:W-:-:S04]  /*1160*/  IADD3 R69, R65, R69, RZ ;  /* 0x0000004541457210 */ /* 0x000fc80007ffe0ff */
[----:B------:R-:W-:Y:S02]  /*1170*/  IADD3 R65, R67, R71, RZ ;  /* 0x0000004743417210 */ /* 0x000fe40007ffe0ff */
[----:B------:R-:W-:Y:S02]  /*1180*/  LEA R70, P1, R66, c[0x0][0x230], 0x3 ;  /* 0x00008c0042467a11 */ /* 0x000fe400078218ff */
[----:B------:R-:W-:Y:S02]  /*1190*/  LEA.HI.X R69, R64, c[0x0][0x22c], R69, 0x3, P0 ;  /* 0x00008b0040457a11 */ /* 0x000fe400000f1c45 */
[----:B------:R-:W-:-:S04]  /*11a0*/  LEA.HI.X R71, R66, c[0x0][0x234], R65, 0x3, P1 ;  /* 0x00008d0042477a11 */ /* 0x000fc800008f1c41 */
[----:B------:R-:W3:Y:S04]  /*11b0*/  LDG.E.64 R68, [R68.64] ;  /* 0x0000000444447981 */ /* 0x000ee8000c1e1b00 */
[----:B------:R-:W3:Y:S01]  /*11c0*/  LDG.E.64 R70, [R70.64] ;  /* 0x0000000446467981 */ /* 0x000ee2000c1e1b00 */
[C---:B------:R-:W-:Y:S02]  /*11d0*/  ISETP.NE.AND P1, PT, R9.reuse, RZ, PT ;  /* 0x000000ff0900720c */ /* 0x040fe40003f25270 */
[----:B------:R-:W-:-:S04]  /*11e0*/  LOP3.LUT P0, RZ, R9, 0x1f, RZ, 0xc0, !PT ;  /* 0x0000001f09ff7812 */ /* 0x000fc8000780c0ff */
[----:B------:R-:W-:Y:S01]  /*11f0*/  ISETP.LT.OR P0, PT, R11, 0x2, P0 ;  /* 0x000000020b00780c */ /* 0x000fe20000701670 */
[--C-:B------:R-:W-:Y:S02]  /*1200*/  HADD2.F32 R219, -RZ, R60.reuse.H0_H0 ;  /* 0x2000003cffdb7230 */ /* 0x100fe40000004100 */
[----:B------:R-:W-:-:S03]  /*1210*/  HADD2.F32 R217, -RZ, R60.H1_H1 ;  /* 0x3000003cffd97230 */ /* 0x000fc60000004100 */
[----:B------:R-:W-:Y:S02]  /*1220*/  FMUL.FTZ R219, R108, R219 ;  /* 0x000000db6cdb7220 */ /* 0x000fe40000410000 */
[----:B------:R-:W-:Y:S01]  /*1230*/  FMUL.FTZ R217, R110, R217 ;  /* 0x000000d96ed97220 */ /* 0x000fe20000410000 */
[----:B------:R-:W-:-:S05]  /*1240*/  HADD2.F32 R215, -RZ, R61.H0_H0 ;  /* 0x2000003dffd77230 */ /* 0x000fca0000004100 */
[----:B------:R-:W-:Y:S01]  /*1250*/  FMUL.FTZ R215, R112, R215 ;  /* 0x000000d770d77220 */ /* 0x000fe20000410000 */
[----:B------:R-:W-:-:S05]  /*1260*/  HADD2.F32 R213, -RZ, R61.H1_H1 ;  /* 0x3000003dffd57230 */ /* 0x000fca0000004100 */
[----:B------:R-:W-:Y:S01]  /*1270*/  FMUL.FTZ R213, R114, R213 ;  /* 0x000000d572d57220 */ /* 0x000fe20000410000 */
[----:B------:R-:W-:-:S05]  /*1280*/  HADD2.F32 R211, -RZ, R62.H0_H0 ;  /* 0x2000003effd37230 */ /* 0x000fca0000004100 */
[----:B------:R-:W-:Y:S01]  /*1290*/  FMUL.FTZ R211, R116, R211 ;  /* 0x000000d374d37220 */ /* 0x000fe20000410000 */
[----:B------:R-:W-:-:S05]  /*12a0*/  HADD2.F32 R209, -RZ, R62.H1_H1 ;  /* 0x3000003effd17230 */ /* 0x000fca0000004100 */
[----:B------:R-:W-:Y:S01]  /*12b0*/  FMUL.FTZ R209, R118, R209 ;  /* 0x000000d176d17220 */ /* 0x000fe20000410000 */
[----:B------:R-:W-:-:S05]  /*12c0*/  HADD2.F32 R207, -RZ, R63.H0_H0 ;  /* 0x2000003fffcf7230 */ /* 0x000fca0000004100 */
[----:B------:R-:W-:Y:S01]  /*12d0*/  FMUL.FTZ R207, R120, R207 ;  /* 0x000000cf78cf7220 */ /* 0x000fe20000410000 */
[----:B------:R-:W-:-:S05]  /*12e0*/  HADD2.F32 R205, -RZ, R56.H0_H0 ;  /* 0x20000038ffcd7230 */ /* 0x000fca0000004100 */
[----:B------:R-:W-:Y:S02]  /*12f0*/  FMUL.FTZ R205, R124, R205 ;  /* 0x000000cd7ccd7220 */ /* 0x000fe40000410000 */
[-C--:B--2---:R-:W-:Y:S02]  /*1300*/  FMUL.FTZ R64, R108, R101.reuse ;  /* 0x000000656c407220 */ /* 0x084fe40000410000 */
[----:B------:R-:W-:Y:S02]  /*1310*/  FMUL.FTZ R73, R100, 1.4426950216293334961 ;  /* 0x3fb8aa3b64497820 */ /* 0x000fe40000410000 */
[----:B------:R-:W-:Y:S02]  /*1320*/  FMUL.RZ R74, R64, 0.15915493667125701904 ;  /* 0x3e22f983404a7820 */ /* 0x000fe4000040c000 */
[----:B------:R-:W-:Y:S02]  /*1330*/  FMUL.FTZ R65, R110, R101 ;  /* 0x000000656e417220 */ /* 0x000fe40000410000 */
[----:B------:R-:W-:Y:S01]  /*1340*/  FMUL.FTZ R64, R108, R73 ;  /* 0x000000496c407220 */ /* 0x000fe20000410000 */
[----:B------:R-:W-:Y:S01]  /*1350*/  MUFU.COS R84, R74 ;  /* 0x0000004a00547308 */ /* 0x000fe20000000000 */
[----:B------:R-:W-:-:S02]  /*1360*/  FMUL.RZ R75, R65, 0.15915493667125701904 ;  /* 0x3e22f983414b7820 */ /* 0x000fc4000040c000 */
[----:B------:R-:W-:Y:S02]  /*1370*/  FMUL.FTZ R65, R110, R73 ;  /* 0x000000496e417220 */ /* 0x000fe40000410000 */
[----:B------:R-:W-:-:S03]  /*1380*/  FMUL.FTZ R67, R112, R101 ;  /* 0x0000006570437220 */ /* 0x000fc60000410000 */
[----:B------:R0:W1:Y:S01]  /*1390*/  MUFU.EX2 R85, R64 ;  /* 0x0000004000557308 */ /* 0x0000620000000800 */
[----:B------:R-:W-:Y:S02]  /*13a0*/  FMUL.RZ R77, R67, 0.15915493667125701904 ;  /* 0x3e22f983434d7820 */ /* 0x000fe4000040c000 */
[----:B------:R-:W-:-:S05]  /*13b0*/  FMUL.FTZ R67, R112, R73 ;  /* 0x0000004970437220 */ /* 0x000fca0000410000 */
[----:B------:R2:W-:Y:S01]  /*13c0*/  MUFU.EX2 R151, R65 ;  /* 0x0000004100977308 */ /* 0x0005e20000000800 */
[----:B0-----:R-:W-:-:S04]  /*13d0*/  FMUL.FTZ R64, R114, R101 ;  /* 0x0000006572407220 */ /* 0x001fc80000410000 */
[----:B------:R-:W-:Y:S02]  /*13e0*/  FMUL.RZ R79, R64, 0.15915493667125701904 ;  /* 0x3e22f983404f7820 */ /* 0x000fe4000040c000 */
[----:B------:R-:W-:Y:S01]  /*13f0*/  FMUL.FTZ R64, R114, R73 ;  /* 0x0000004972407220 */ /* 0x000fe20000410000 */
[----:B------:R-:W-:Y:S01]  /*1400*/  MUFU.SIN R76, R77 ;  /* 0x0000004d004c7308 */ /* 0x000fe20000000400 */
[-C--:B--2---:R-:W-:Y:S02]  /*1410*/  FMUL.FTZ R65, R116, R101.reuse ;  /* 0x0000006574417220 */ /* 0x084fe40000410000 */
[----:B-1----:R-:W-:Y:S02]  /*1420*/  FMUL.FTZ R84, R85, R84 ;  /* 0x0000005455547220 */ /* 0x002fe40000410000 */
[----:B------:R-:W-:Y:S02]  /*1430*/  FMUL.RZ R81, R65, 0.15915493667125701904 ;  /* 0x3e22f98341517820 */ /* 0x000fe4000040c000 */
[----:B------:R-:W-:Y:S01]  /*1440*/  FMUL.FTZ R65, R118, R101 ;  /* 0x0000006576417220 */ /* 0x000fe20000410000 */
[----:B------:R0:W-:Y:S08]  /*1450*/  MUFU.EX2 R147, R64 ;  /* 0x0000004000937308 */ /* 0x0001f00000000800 */
[----:B------:R1:W-:Y:S01]  /*1460*/  MUFU.COS R150, R77 ;  /* 0x0000004d00967308 */ /* 0x0003e20000000000 */
[----:B0-----:R-:W-:-:S07]  /*1470*/  IADD3 R64, R11, -0x1, RZ ;  /* 0xffffffff0b407810 */ /* 0x001fce0007ffe0ff */
[----:B------:R0:W2:Y:S01]  /*1480*/  MUFU.SIN R66, R74 ;  /* 0x0000004a00427308 */ /* 0x0000a20000000400 */
[----:B-1----:R-:W-:Y:S01]  /*1490*/  FMUL.RZ R77, R65, 0.15915493667125701904 ;  /* 0x3e22f983414d7820 */ /* 0x002fe2000040c000 */
[----:B------:R-:W-:-:S04]  /*14a0*/  LEA.HI R65, R64, R64, RZ, 0x1 ;  /* 0x0000004040417211 */ /* 0x000fc800078f08ff */
[----:B------:R-:W-:Y:S02]  /*14b0*/  LOP3.LUT R65, R65, 0xfffffe, RZ, 0xc0, !PT ;  /* 0x00fffffe41417812 */ /* 0x000fe400078ec0ff */
[----:B------:R1:W-:Y:S01]  /*14c0*/  MUFU.EX2 R149, R67 ;  /* 0x0000004300957308 */ /* 0x0003e20000000800 */
[----:B0-----:R-:W-:Y:S01]  /*14d0*/  FMUL.FTZ R74, R116, R73 ;  /* 0x00000049744a7220 */ /* 0x001fe20000410000 */
[----:B------:R-:W-:Y:S02]  /*14e0*/  IADD3 R65, R64, -R65, RZ ;  /* 0x8000004140417210 */ /* 0x000fe40007ffe0ff */
[----:B------:R-:W-:-:S04]  /*14f0*/  MOV R64, 0x3f800000 ;  /* 0x3f80000000407802 */ /* 0x000fc80000000f00 */
[----:B------:R-:W-:Y:S01]  /*1500*/  MUFU.SIN R78, R79 ;  /* 0x0000004f004e7308 */ /* 0x000fe20000000400 */
[----:B-1----:R-:W-:Y:S02]  /*1510*/  FMUL.FTZ R67, R120, R101 ;  /* 0x0000006578437220 */ /* 0x002fe40000410000 */
[----:B--2---:R-:W-:-:S05]  /*1520*/  FMUL.FTZ R85, R85, R66 ;  /* 0x0000004255557220 */ /* 0x004fca0000410000 */
[----:B------:R0:W-:Y:S08]  /*1530*/  MUFU.COS R148, R79 ;  /* 0x0000004f00947308 */ /* 0x0001f00000000000 */
[----:B------:R-:W-:Y:S01]  /*1540*/  MUFU.SIN R72, R75 ;  /* 0x0000004b00487308 */ /* 0x000fe20000000400 */
[----:B0-----:R-:W-:Y:S01]  /*1550*/  FMUL.RZ R79, R67, 0.15915493667125701904 ;  /* 0x3e22f983434f7820 */ /* 0x001fe2000040c000 */
[----:B------:R-:W-:-:S02]  /*1560*/  IADD3 R67, R9, 0x200, RZ ;  /* 0x0000020009437810 */ /* 0x000fc40007ffe0ff */
[----:B------:R-:W-:Y:S02]  /*1570*/  @!P1 LEA R67, R65, R106, 0x8 ;  /* 0x0000006a41439211 */ /* 0x000fe400078e40ff */
[----:B------:R-:W-:Y:S02]  /*1580*/  MOV R65, RZ ;  /* 0x000000ff00417202 */ /* 0x000fe40000000f00 */
[----:B------:R-:W-:Y:S01]  /*1590*/  SHF.L.U32 R83, R67, 0x3, RZ ;  /* 0x0000000343537819 */ /* 0x000fe200000006ff */
[----:B------:R0:W1:Y:S01]  /*15a0*/  MUFU.COS R152, R75 ;  /* 0x0000004b00987308 */ /* 0x0000620000000000 */
[----:B------:R-:W-:-:S03]  /*15b0*/  CS2R R66, SRZ ;  /* 0x0000000000427805 */ /* 0x000fc6000001ff00 */
[----:B------:R2:W-:Y:S04]  /*15c0*/  STS.64 [R83+0x2510], R84 ;  /* 0x0025105453007388 */ /* 0x0005e80000000a00 */
[----:B------:R4:W-:Y:S01]  /*15d0*/  MUFU.EX2 R145, R74 ;  /* 0x0000004a00917308 */ /* 0x0009e20000000800 */
[----:B0-----:R-:W-:-:S07]  /*15e0*/  FMUL.FTZ R75, R118, R73 ;  /* 0x00000049764b7220 */ /* 0x001fce0000410000 */
[----:B------:R0:W-:Y:S01]  /*15f0*/  MUFU.EX2 R143, R75 ;  /* 0x0000004b008f7308 */ /* 0x0001e20000000800 */
[----:B----4-:R-:W-:-:S04]  /*1600*/  FMUL.FTZ R74, R122, R101 ;  /* 0x000000657a4a7220 */ /* 0x010fc80000410000 */
[----:B------:R-:W-:-:S03]  /*1610*/  FMUL.RZ R87, R74, 0.15915493667125701904 ;  /* 0x3e22f9834a577820 */ /* 0x000fc6000040c000 */
[----:B------:R-:W-:Y:S01]  /*1620*/  MUFU.SIN R82, R77 ;  /* 0x0000004d00527308 */ /* 0x000fe20000000400 */
[----:B0-----:R-:W-:-:S05]  /*1630*/  @!P0 IADD3 R75, R11, -0x2, RZ ;  /* 0xfffffffe0b4b8810 */ /* 0x001fca0007ffe0ff */
[----:B------:R-:W-:Y:S02]  /*1640*/  @!P0 IMAD R75, R75, c[0x0][0x16c], R106 ;  /* 0x00005b004b4b8a24 */ /* 0x000fe400078e026a */
[----:B------:R0:W-:Y:S02]  /*1650*/  MUFU.COS R144, R77 ;  /* 0x0000004d00907308 */ /* 0x0001e40000000000 */
[----:B------:R-:W-:Y:S01]  /*1660*/  @!P0 IMAD.WIDE R74, R75, 0x10, R190 ;  /* 0x000000104b4a8825 */ /* 0x000fe200078e02be */
[----:B------:R-:W-:Y:S06]  /*1670*/  BAR.SYNC.DEFER_BLOCKING 0x0 ;  /* 0x0000000000007b1d */ /* 0x000fec0000010000 */
[----:B------:R-:W-:Y:S01]  /*1680*/  MUFU.SIN R80, R81 ;  /* 0x0000005100507308 */ /* 0x000fe20000000400 */
[----:B0-----:R-:W-:-:S07]  /*1690*/  FMUL.FTZ R77, R120, R73 ;  /* 0x00000049784d7220 */ /* 0x001fce0000410000 */
[----:B------:R0:W-:Y:S01]  /*16a0*/  MUFU.COS R146, R81 ;  /* 0x0000005100927308 */ /* 0x0001e20000000000 */
[----:B--2---:R-:W-:-:S07]  /*16b0*/  FMUL.FTZ R83, R126, R101 ;  /* 0x000000657e537220 */ /* 0x004fce0000410000 */
[----:B------:R-:W-:Y:S01]  /*16c0*/  MUFU.SIN R102, R87 ;  /* 0x0000005700667308 */ /* 0x000fe20000000400 */
[----:B0-----:R-:W-:Y:S01]  /*16d0*/  FMUL.FTZ R81, R124, R101 ;  /* 0x000000657c517220 */ /* 0x001fe20000410000 */
[----:B------:R0:W5:Y:S03]  /*16e0*/  @!P0 LDG.E.128 R64, [R74.64] ;  /* 0x000000044a408981 */ /* 0x000166000c1e1d00 */
[----:B------:R-:W-:-:S03]  /*16f0*/  FMUL.RZ R103, R81, 0.15915493667125701904 ;  /* 0x3e22f98351677820 */ /* 0x000fc6000040c000 */
[----:B------:R2:W-:Y:S01]  /*1700*/  MUFU.COS R140, R87 ;  /* 0x00000057008c7308 */ /* 0x0005e20000000000 */
[----:B0-----:R-:W-:-:S07]  /*1710*/  FMUL.FTZ R75, R128, R101 ;  /* 0x00000065804b7220 */ /* 0x001fce0000410000 */
[----:B------:R-:W-:Y:S01]  /*1720*/  MUFU.SIN R86, R79 ;  /* 0x0000004f00567308 */ /* 0x000fe20000000400 */
[----:B--2---:R-:W-:Y:S02]  /*1730*/  FMUL.RZ R87, R75, 0.15915493667125701904 ;  /* 0x3e22f9834b577820 */ /* 0x004fe4000040c000 */
[----:B------:R-:W-:-:S05]  /*1740*/  FMUL.FTZ R75, R130, R101 ;  /* 0x00000065824b7220 */ /* 0x000fca0000410000 */
[----:B------:R-:W-:Y:S01]  /*1750*/  MUFU.COS R142, R79 ;  /* 0x0000004f008e7308 */ /* 0x000fe20000000000 */
[----:B------:R-:W-:Y:S02]  /*1760*/  FMUL.FTZ R74, R126, R73 ;  /* 0x000000497e4a7220 */ /* 0x000fe40000410000 */
[----:B---3--:R-:W-:-:S05]  /*1770*/  FMUL.FTZ R170, R69, R70 ;  /* 0x0000004645aa7220 */ /* 0x008fca0000410000 */
[----:B------:R-:W0:Y:S01]  /*1780*/  MUFU.EX2 R77, R77 ;  /* 0x0000004d004d7308 */ /* 0x000e220000000800 */
[----:B------:R-:W-:-:S07]  /*1790*/  FMUL.RZ R107, R83, 0.15915493667125701904 ;  /* 0x3e22f983536b7820 */ /* 0x000fce000040c000 */
[----:B------:R-:W-:Y:S01]  /*17a0*/  MUFU.SIN R154, R103 ;  /* 0x00000067009a7308 */ /* 0x000fe20000000400 */
[----:B------:R-:W-:-:S07]  /*17b0*/  FFMA.FTZ R170, R68, R71, R170 ;  /* 0x0000004744aa7223 */ /* 0x000fce00000100aa */
[----:B------:R2:W-:Y:S01]  /*17c0*/  MUFU.COS R156, R103 ;  /* 0x00000067009c7308 */ /* 0x0005e20000000000 */
[----:B-1----:R-:W-:Y:S02]  /*17d0*/  FMUL.FTZ R152, R151, R152 ;  /* 0x0000009897987220 */ /* 0x002fe40000410000 */
[----:B--2---:R-:W-:Y:S02]  /*17e0*/  FMUL.RZ R103, R75, 0.15915493667125701904 ;  /* 0x3e22f9834b677820 */ /* 0x004fe4000040c000 */
[----:B------:R-:W-:-:S03]  /*17f0*/  FMUL.FTZ R75, R69, R71 ;  /* 0x00000047454b7220 */ /* 0x000fc60000410000 */
[----:B------:R-:W-:Y:S01]  /*1800*/  MUFU.SIN R131, R107 ;  /* 0x0000006b00837308 */ /* 0x000fe20000000400 */
[----:B------:R-:W-:Y:S02]  /*1810*/  FMUL.FTZ R69, R132, R101 ;  /* 0x0000006584457220 */ /* 0x000fe40000410000 */
[----:B------:R-:W-:Y:S02]  /*1820*/  FFMA.FTZ R162, R68, R70, -R75 ;  /* 0x0000004644a27223 */ /* 0x000fe4000001084b */
[----:B------:R-:W-:Y:S02]  /*1830*/  FMUL.FTZ R68, R130, R73 ;  /* 0x0000004982447220 */ /* 0x000fe40000410000 */
[----:B------:R-:W-:Y:S01]  /*1840*/  FMUL.FTZ R151, R151, R72 ;  /* 0x0000004897977220 */ /* 0x000fe20000410000 */
[----:B------:R-:W-:Y:S01]  /*1850*/  MUFU.COS R133, R107 ;  /* 0x0000006b00857308 */ /* 0x000fe20000000000 */
[C---:B------:R-:W-:Y:S02]  /*1860*/  FMUL.FTZ R150, R149.reuse, R150 ;  /* 0x0000009695967220 */ /* 0x040fe40000410000 */
[----:B------:R-:W-:-:S05]  /*1870*/  FMUL.FTZ R149, R149, R76 ;  /* 0x0000004c95957220 */ /* 0x000fca0000410000 */
[----:B------:R-:W1:Y:S01]  /*1880*/  MUFU.EX2 R74, R74 ;  /* 0x0000004a004a7308 */ /* 0x000e620000000800 */
[----:B------:R-:W-:Y:S02]  /*1890*/  FMUL.RZ R76, R69, 0.15915493667125701904 ;  /* 0x3e22f983454c7820 */ /* 0x000fe4000040c000 */
[-C--:B------:R-:W-:Y:S02]  /*18a0*/  FMUL.FTZ R75, RZ, R151.reuse ;  /* 0x00000097ff4b7220 */ /* 0x080fe40000410000 */
[C---:B0-----:R-:W-:Y:S02]  /*18b0*/  FMUL.FTZ R142, R77.reuse, R142 ;  /* 0x0000008e4d8e7220 */ /* 0x041fe40000410000 */
[----:B------:R-:W-:Y:S01]  /*18c0*/  FMUL.FTZ R141, R77, R86 ;  /* 0x000000564d8d7220 */ /* 0x000fe20000410000 */
[----:B------:R-:W-:Y:S01]  /*18d0*/  MUFU.SIN R123, R103 ;  /* 0x00000067007b7308 */ /* 0x000fe20000000400 */
[----:B------:R-:W-:-:S07]  /*18e0*/  FMUL.FTZ R77, R219, R151 ;  /* 0x00000097db4d7220 */ /* 0x000fce0000410000 */
[----:B------:R-:W-:Y:S01]  /*18f0*/  MUFU.COS R125, R103 ;  /* 0x00000067007d7308 */ /* 0x000fe20000000000 */
[----:B------:R-:W-:-:S07]  /*1900*/  FFMA.FTZ R77, RZ, R152, R77 ;  /* 0x00000098ff4d7223 */ /* 0x000fce000001004d */
[----:B------:R-:W0:Y:S01]  /*1910*/  MUFU.EX2 R68, R68 ;  /* 0x0000004400447308 */ /* 0x000e220000000800 */
[----:B------:R-:W-:-:S07]  /*1920*/  FMUL.FTZ R71, R134, R101 ;  /* 0x0000006586477220 */ /* 0x000fce0000410000 */
[----:B------:R-:W-:Y:S01]  /*1930*/  MUFU.SIN R70, R76 ;  /* 0x0000004c00467308 */ /* 0x000fe20000000400 */
[----:B------:R-:W-:-:S07]  /*1940*/  FADD.FTZ R77, RZ, R77 ;  /* 0x0000004dff4d7221 */ /* 0x000fce0000010000 */
[----:B------:R2:W-:Y:S01]  /*1950*/  MUFU.COS R72, R76 ;  /* 0x0000004c00487308 */ /* 0x0005e20000000000 */
[----:B------:R-:W-:Y:S02]  /*1960*/  FMUL.FTZ R148, R147, R148 ;  /* 0x0000009493947220 */ /* 0x000fe40000410000 */
[----:B--2---:R-:W-:-:S04]  /*1970*/  FFMA.FTZ R76, R219, R152, -R75 ;  /* 0x00000098db4c7223 */ /* 0x004fc8000001084b */
[----:B------:R-:W-:Y:S02]  /*1980*/  FADD.FTZ R76, R217, R76 ;  /* 0x0000004cd94c7221 */ /* 0x000fe40000010000 */
[C---:B-1----:R-:W-:Y:S02]  /*1990*/  FMUL.FTZ R133, R74.reuse, R133 ;  /* 0x000000854a857220 */ /* 0x042fe40000410000 */
[----:B------:R-:W-:Y:S02]  /*19a0*/  FMUL.FTZ R131, R74, R131 ;  /* 0x000000834a837220 */ /* 0x000fe40000410000 */
[----:B------:R-:W-:Y:S02]  /*19b0*/  FMUL.FTZ R147, R147, R78 ;  /* 0x0000004e93937220 */ /* 0x000fe40000410000 */
[----:B------:R-:W-:Y:S02]  /*19c0*/  FMUL.FTZ R74, R149, R76 ;  /* 0x0000004c954a7220 */ /* 0x000fe40000410000 */
[----:B------:R-:W-:-:S02]  /*19d0*/  FMUL.FTZ R69, R132, R73 ;  /* 0x0000004984457220 */ /* 0x000fc40000410000 */
[----:B------:R-:W-:Y:S02]  /*19e0*/  FMUL.RZ R78, R71, 0.15915493667125701904 ;  /* 0x3e22f983474e7820 */ /* 0x000fe4000040c000 */
[-C--:B------:R-:W-:Y:S02]  /*19f0*/  FMUL.FTZ R71, R149, R77.reuse ;  /* 0x0000004d95477220 */ /* 0x080fe40000410000 */
[----:B------:R-:W-:Y:S02]  /*1a00*/  FFMA.FTZ R74, R150, R77, R74 ;  /* 0x0000004d964a7223 */ /* 0x000fe4000001004a */
[C---:B0-----:R-:W-:Y:S02]  /*1a10*/  FMUL.FTZ R125, R68.reuse, R125 ;  /* 0x0000007d447d7220 */ /* 0x041fe40000410000 */
[----:B------:R-:W-:Y:S01]  /*1a20*/  FMUL.FTZ R123, R68, R123 ;  /* 0x0000007b447b7220 */ /* 0x000fe20000410000 */
[----:B------:R-:W0:Y:S01]  /*1a30*/  MUFU.EX2 R69, R69 ;  /* 0x0000004500457308 */ /* 0x000e220000000800 */
[----:B------:R-:W-:-:S02]  /*1a40*/  FFMA.FTZ R76, R150, R76, -R71 ;  /* 0x0000004c964c7223 */ /* 0x000fc40000010847 */
[----:B------:R-:W-:Y:S02]  /*1a50*/  FMUL.FTZ R68, R134, R73 ;  /* 0x0000004986447220 */ /* 0x000fe40000410000 */
[----:B------:R-:W-:Y:S02]  /*1a60*/  FADD.FTZ R74, RZ, R74 ;  /* 0x0000004aff4a7221 */ /* 0x000fe40000010000 */
[----:B------:R-:W-:Y:S01]  /*1a70*/  FADD.FTZ R76, R215, R76 ;  /* 0x0000004cd74c7221 */ /* 0x000fe20000010000 */
[----:B------:R-:W-:Y:S01]  /*1a80*/  MUFU.SIN R115, R78 ;  /* 0x0000004e00737308 */ /* 0x000fe20000000400 */
[C---:B------:R-:W-:Y:S02]  /*1a90*/  FMUL.FTZ R71, R147.reuse, R74 ;  /* 0x0000004a93477220 */ /* 0x040fe40000410000 */
[----:B------:R-:W-:-:S05]  /*1aa0*/  FMUL.FTZ R75, R147, R76 ;  /* 0x0000004c934b7220 */ /* 0x000fca0000410000 */
[----:B------:R-:W-:Y:S01]  /*1ab0*/  MUFU.COS R117, R78 ;  /* 0x0000004e00757308 */ /* 0x000fe20000000000 */
[----:B------:R-:W-:-:S07]  /*1ac0*/  FFMA.FTZ R76, R148, R76, -R71 ;  /* 0x0000004c944c7223 */ /* 0x000fce0000010847 */
[----:B------:R-:W1:Y:S01]  /*1ad0*/  MUFU.EX2 R68, R68 ;  /* 0x0000004400447308 */ /* 0x000e620000000800 */
[----:B------:R-:W-:Y:S02]  /*1ae0*/  FFMA.FTZ R75, R148, R74, R75 ;  /* 0x0000004a944b7223 */ /* 0x000fe4000001004b */
[C---:B------:R-:W-:Y:S02]  /*1af0*/  FMUL.FTZ R146, R145.reuse, R146 ;  /* 0x0000009291927220 */ /* 0x040fe40000410000 */
[----:B------:R-:W-:Y:S02]  /*1b00*/  FMUL.FTZ R145, R145, R80 ;  /* 0x0000005091917220 */ /* 0x000fe40000410000 */
[----:B------:R-:W-:Y:S02]  /*1b10*/  FADD.FTZ R76, R213, R76 ;  /* 0x0000004cd54c7221 */ /* 0x000fe40000010000 */
[----:B------:R-:W-:Y:S02]  /*1b20*/  FADD.FTZ R75, RZ, R75 ;  /* 0x0000004bff4b7221 */ /* 0x000fe40000010000 */
[----:B0-----:R-:W-:-:S02]  /*1b30*/  FMUL.FTZ R121, R69, R72 ;  /* 0x0000004845797220 */ /* 0x001fc40000410000 */
[C---:B------:R-:W-:Y:S02]  /*1b40*/  FMUL.FTZ R72, R145.reuse, R76 ;  /* 0x0000004c91487220 */ /* 0x040fe40000410000 */
[----:B------:R-:W-:Y:S02]  /*1b50*/  FMUL.FTZ R71, R145, R75 ;  /* 0x0000004b91477220 */ /* 0x000fe40000410000 */
[C---:B-1----:R-:W-:Y:S02]  /*1b60*/  FMUL.FTZ R117, R68.reuse, R117 ;  /* 0x0000007544757220 */ /* 0x042fe40000410000 */
[----:B------:R-:W-:Y:S02]  /*1b70*/  FMUL.FTZ R115, R68, R115 ;  /* 0x0000007344737220 */ /* 0x000fe40000410000 */
[----:B------:R-:W-:Y:S02]  /*1b80*/  FFMA.FTZ R72, R146, R75, R72 ;  /* 0x0000004b92487223 */ /* 0x000fe40000010048 */
[----:B------:R-:W-:-:S02]  /*1b90*/  FMUL.FTZ R79, R122, R73 ;  /* 0x000000497a4f7220 */ /* 0x000fc40000410000 */
[-C--:B------:R-:W-:Y:S02]  /*1ba0*/  FMUL.FTZ R68, R84, R151.reuse ;  /* 0x0000009754447220 */ /* 0x080fe40000410000 */
[----:B------:R-:W-:Y:S02]  /*1bb0*/  FFMA.FTZ R76, R146, R76, -R71 ;  /* 0x0000004c924c7223 */ /* 0x000fe40000010847 */
[----:B------:R-:W-:Y:S02]  /*1bc0*/  FADD.FTZ R75, RZ, R72 ;  /* 0x00000048ff4b7221 */ /* 0x000fe40000010000 */
[----:B------:R-:W-:Y:S02]  /*1bd0*/  FMUL.FTZ R144, R143, R144 ;  /* 0x000000908f907220 */ /* 0x000fe40000410000 */
[C---:B------:R-:W-:Y:S02]  /*1be0*/  FMUL.FTZ R71, R85.reuse, R151 ;  /* 0x0000009755477220 */ /* 0x040fe40000410000 */
[----:B------:R-:W-:Y:S01]  /*1bf0*/  FFMA.FTZ R72, R85, R152, R68 ;  /* 0x0000009855487223 */ /* 0x000fe20000010044 */
[----:B------:R-:W0:Y:S01]  /*1c00*/  MUFU.EX2 R79, R79 ;  /* 0x0000004f004f7308 */ /* 0x000e220000000800 */
[----:B------:R-:W-:-:S02]  /*1c10*/  FMUL.FTZ R143, R143, R82 ;  /* 0x000000528f8f7220 */ /* 0x000fc40000410000 */
[----:B------:R-:W-:Y:S02]  /*1c20*/  FADD.FTZ R76, R211, R76 ;  /* 0x0000004cd34c7221 */ /* 0x000fe40000010000 */
[----:B------:R-:W-:Y:S02]  /*1c30*/  FMUL.FTZ R119, R69, R70 ;  /* 0x0000004645777220 */ /* 0x000fe40000410000 */
[----:B------:R-:W-:Y:S02]  /*1c40*/  FMUL.FTZ R70, R136, R101 ;  /* 0x0000006588467220 */ /* 0x000fe40000410000 */
[----:B------:R-:W-:Y:S02]  /*1c50*/  FFMA.FTZ R71, R84, R152, -R71 ;  /* 0x0000009854477223 */ /* 0x000fe40000010847 */
[----:B------:R-:W-:Y:S02]  /*1c60*/  FMUL.FTZ R68, R149, R72 ;  /* 0x0000004895447220 */ /* 0x000fe40000410000 */
[----:B------:R-:W-:-:S02]  /*1c70*/  FMUL.FTZ R78, R143, R76 ;  /* 0x0000004c8f4e7220 */ /* 0x000fc40000410000 */
[----:B------:R-:W-:Y:S02]  /*1c80*/  FMUL.FTZ R69, R136, R73 ;  /* 0x0000004988457220 */ /* 0x000fe40000410000 */
[----:B------:R-:W-:Y:S02]  /*1c90*/  FMUL.FTZ R77, R143, R75 ;  /* 0x0000004b8f4d7220 */ /* 0x000fe40000410000 */
[----:B------:R-:W-:Y:S02]  /*1ca0*/  FMUL.RZ R80, R70, 0.15915493667125701904 ;  /* 0x3e22f98346507820 */ /* 0x000fe4000040c000 */
[-C--:B------:R-:W-:Y:S02]  /*1cb0*/  FFMA.FTZ R74, R150, R71.reuse, -R68 ;  /* 0x00000047964a7223 */ /* 0x080fe40000010844 */
[----:B------:R-:W-:Y:S02]  /*1cc0*/  FMUL.FTZ R71, R149, R71 ;  /* 0x0000004795477220 */ /* 0x000fe40000410000 */
[C---:B------:R-:W-:Y:S01]  /*1cd0*/  FFMA.FTZ R78, R144.reuse, R75, R78 ;  /* 0x0000004b904e7223 */ /* 0x040fe2000001004e */
[----:B------:R-:W-:Y:S01]  /*1ce0*/  MUFU.EX2 R69, R69 ;  /* 0x0000004500457308 */ /* 0x000fe20000000800 */
[----:B------:R-:W-:-:S02]  /*1cf0*/  FFMA.FTZ R76, R144, R76, -R77 ;  /* 0x0000004c904c7223 */ /* 0x000fc4000001084d */
[----:B------:R-:W-:Y:S02]  /*1d00*/  FFMA.FTZ R71, R150, R72, R71 ;  /* 0x0000004896477223 */ /* 0x000fe40000010047 */
[----:B------:R-:W-:-:S03]  /*1d10*/  FADD.FTZ R78, RZ, R78 ;  /* 0x0000004eff4e7221 */ /* 0x000fc60000010000 */
[----:B------:R-:W1:Y:S01]  /*1d20*/  MUFU.SIN R68, R80 ;  /* 0x0000005000447308 */ /* 0x000e620000000400 */
[----:B------:R-:W-:Y:S02]  /*1d30*/  FMUL.FTZ R81, R124, R73 ;  /* 0x000000497c517220 */ /* 0x000fe40000410000 */
[----:B------:R-:W-:Y:S02]  /*1d40*/  FADD.FTZ R76, R209, R76 ;  /* 0x0000004cd14c7221 */ /* 0x000fe40000010000 */
[----:B------:R-:W-:-:S03]  /*1d50*/  FMUL.FTZ R75, R147, R71 ;  /* 0x00000047934b7220 */ /* 0x000fc60000410000 */
[----:B------:R-:W2:Y:S01]  /*1d60*/  MUFU.COS R70, R80 ;  /* 0x0000005000467308 */ /* 0x000ea20000000000 */
[----:B------:R-:W-:Y:S02]  /*1d70*/  FMUL.FTZ R77, R141, R78 ;  /* 0x0000004e8d4d7220 */ /* 0x000fe40000410000 */
[C---:B0-----:R-:W-:Y:S02]  /*1d80*/  FMUL.FTZ R140, R79.reuse, R140 ;  /* 0x0000008c4f8c7220 */ /* 0x041fe40000410000 */
[----:B------:R-:W-:Y:S02]  /*1d90*/  FMUL.FTZ R139, R79, R102 ;  /* 0x000000664f8b7220 */ /* 0x000fe40000410000 */
[----:B------:R-:W-:Y:S01]  /*1da0*/  FMUL.FTZ R79, R141, R76 ;  /* 0x0000004c8d4f7220 */ /* 0x000fe20000410000 */
[----:B------:R-:W0:Y:S01]  /*1db0*/  MUFU.EX2 R81, R81 ;  /* 0x0000005100517308 */ /* 0x000e220000000800 */
[-C--:B------:R-:W-:Y:S02]  /*1dc0*/  FMUL.FTZ R72, R147, R74.reuse ;  /* 0x0000004a93487220 */ /* 0x080fe40000410000 */
[----:B------:R-:W-:-:S02]  /*1dd0*/  FFMA.FTZ R75, R148, R74, -R75 ;  /* 0x0000004a944b7223 */ /* 0x000fc4000001084b */
[C---:B------:R-:W-:Y:S02]  /*1de0*/  FFMA.FTZ R76, R142.reuse, R76, -R77 ;  /* 0x0000004c8e4c7223 */ /* 0x040fe4000001084d */
[----:B------:R-:W-:Y:S02]  /*1df0*/  FFMA.FTZ R79, R142, R78, R79 ;  /* 0x0000004e8e4f7223 */ /* 0x000fe4000001004f */
[----:B------:R-:W-:Y:S02]  /*1e00*/  FFMA.FTZ R72, R148, R71, R72 ;  /* 0x0000004794487223 */ /* 0x000fe40000010048 */
[----:B------:R-:W-:Y:S02]  /*1e10*/  FMUL.FTZ R71, R145, R75 ;  /* 0x0000004b91477220 */ /* 0x000fe40000410000 */
[----:B------:R-:W-:Y:S02]  /*1e20*/  FADD.FTZ R76, R207, R76 ;  /* 0x0000004ccf4c7221 */ /* 0x000fe40000010000 */
[----:B------:R-:W-:-:S02]  /*1e30*/  FADD.FTZ R79, RZ, R79 ;  /* 0x0000004fff4f7221 */ /* 0x000fc40000010000 */
[----:B-1----:R-:W-:Y:S02]  /*1e40*/  FMUL.FTZ R111, R69, R68 ;  /* 0x00000044456f7220 */ /* 0x002fe40000410000 */
[----:B------:R-:W-:Y:S02]  /*1e50*/  FFMA.FTZ R71, R146, R72, R71 ;  /* 0x0000004892477223 */ /* 0x000fe40000010047 */
[----:B------:R-:W-:Y:S02]  /*1e60*/  FMUL.FTZ R68, R139, R76 ;  /* 0x0000004c8b447220 */ /* 0x000fe40000410000 */
[----:B--2---:R-:W-:Y:S02]  /*1e70*/  FMUL.FTZ R113, R69, R70 ;  /* 0x0000004645717220 */ /* 0x004fe40000410000 */
[----:B------:R-:W-:Y:S01]  /*1e80*/  FMUL.FTZ R72, R145, R72 ;  /* 0x0000004891487220 */ /* 0x000fe20000410000 */
[----:B------:R-:W-:Y:S01]  /*1e90*/  HADD2.F32 R77, -RZ, R63.H1_H1 ;  /* 0x3000003fff4d7230 */ /* 0x000fe20000004100 */
[----:B------:R-:W-:-:S02]  /*1ea0*/  FMUL.FTZ R69, R139, R79 ;  /* 0x0000004f8b457220 */ /* 0x000fc40000410000 */
[----:B------:R-:W-:Y:S02]  /*1eb0*/  FFMA.FTZ R68, R140, R79, R68 ;  /* 0x0000004f8c447223 */ /* 0x000fe40000010044 */
[----:B------:R-:W-:Y:S02]  /*1ec0*/  FFMA.FTZ R72, R146, R75, -R72 ;  /* 0x0000004b92487223 */ /* 0x000fe40000010848 */
[----:B------:R-:W-:Y:S02]  /*1ed0*/  FFMA.FTZ R75, R140, R76, -R69 ;  /* 0x0000004c8c4b7223 */ /* 0x000fe40000010845 */
[----:B------:R-:W-:Y:S02]  /*1ee0*/  FMUL.FTZ R69, R143, R71 ;  /* 0x000000478f457220 */ /* 0x000fe40000410000 */
[----:B0-----:R-:W-:Y:S02]  /*1ef0*/  FMUL.FTZ R135, R81, R154 ;  /* 0x0000009a51877220 */ /* 0x001fe40000410000 */
[----:B------:R-:W-:-:S02]  /*1f00*/  FMUL.FTZ R216, R122, R77 ;  /* 0x0000004d7ad87220 */ /* 0x000fc40000410000 */
[----:B------:R-:W-:Y:S02]  /*1f10*/  FADD.FTZ R74, RZ, R68 ;  /* 0x00000044ff4a7221 */ /* 0x000fe40000010000 */
[-C--:B------:R-:W-:Y:S02]  /*1f20*/  FMUL.FTZ R68, R143, R72.reuse ;  /* 0x000000488f447220 */ /* 0x080fe40000410000 */
[----:B------:R-:W-:Y:S02]  /*1f30*/  FFMA.FTZ R69, R144, R72, -R69 ;  /* 0x0000004890457223 */ /* 0x000fe40000010845 */
[----:B------:R-:W-:Y:S02]  /*1f40*/  FMUL.FTZ R137, R81, R156 ;  /* 0x0000009c51897220 */ /* 0x000fe40000410000 */
[----:B------:R-:W-:Y:S02]  /*1f50*/  FADD.FTZ R70, R216, R75 ;  /* 0x0000004bd8467221 */ /* 0x000fe40000010000 */
[----:B------:R-:W-:-:S02]  /*1f60*/  FMUL.FTZ R72, R135, R74 ;  /* 0x0000004a87487220 */ /* 0x000fc40000410000 */
[----:B------:R-:W-:Y:S02]  /*1f70*/  FFMA.FTZ R71, R144, R71, R68 ;  /* 0x0000004790477223 */ /* 0x000fe40000010044 */
[-C--:B------:R-:W-:Y:S02]  /*1f80*/  FFMA.FTZ R76, R137, R70.reuse, -R72 ;  /* 0x00000046894c7223 */ /* 0x080fe40000010848 */
[----:B------:R-:W-:Y:S02]  /*1f90*/  FMUL.FTZ R72, R135, R70 ;  /* 0x0000004687487220 */ /* 0x000fe40000410000 */
[----:B------:R-:W-:Y:S02]  /*1fa0*/  FMUL.FTZ R83, R128, R73 ;  /* 0x0000004980537220 */ /* 0x000fe40000410000 */
[----:B------:R-:W-:Y:S02]  /*1fb0*/  FMUL.FTZ R70, R141, R71 ;  /* 0x000000478d467220 */ /* 0x000fe40000410000 */
[----:B------:R-:W-:-:S02]  /*1fc0*/  FMUL.FTZ R68, R138, R101 ;  /* 0x000000658a447220 */ /* 0x000fc40000410000 */
[----:B------:R-:W-:Y:S02]  /*1fd0*/  FFMA.FTZ R74, R137, R74, R72 ;  /* 0x0000004a894a7223 */ /* 0x000fe40000010048 */
[-C--:B------:R-:W-:Y:S01]  /*1fe0*/  FFMA.FTZ R72, R142, R69.reuse, -R70 ;  /* 0x000000458e487223 */ /* 0x080fe20000010846 */
[----:B------:R-:W-:Y:S01]  /*1ff0*/  MUFU.SIN R158, R87 ;  /* 0x00000057009e7308 */ /* 0x000fe20000000400 */
[----:B------:R-:W-:Y:S02]  /*2000*/  FMUL.FTZ R69, R141, R69 ;  /* 0x000000458d457220 */ /* 0x000fe40000410000 */
[----:B------:R-:W-:Y:S02]  /*2010*/  FMUL.RZ R79, R68, 0.15915493667125701904 ;  /* 0x3e22f983444f7820 */ /* 0x000fe4000040c000 */
[----:B------:R-:W-:-:S03]  /*2020*/  FADD.FTZ R68, RZ, R74 ;  /* 0x0000004aff447221 */ /* 0x000fc60000010000 */
[----:B------:R-:W0:Y:S01]  /*2030*/  MUFU.EX2 R83, R83 ;  /* 0x0000005300537308 */ /* 0x000e220000000800 */
[----:B------:R-:W-:Y:S02]  /*2040*/  FFMA.FTZ R69, R142, R71, R69 ;  /* 0x000000478e457223 */ /* 0x000fe40000010045 */
[----:B------:R-:W-:Y:S02]  /*2050*/  FADD.FTZ R76, R205, R76 ;  /* 0x0000004ccd4c7221 */ /* 0x000fe40000010000 */
[----:B------:R-:W-:-:S03]  /*2060*/  FMUL.FTZ R74, R131, R68 ;  /* 0x00000044834a7220 */ /* 0x000fc60000410000 */
[----:B------:R-:W1:Y:S01]  /*2070*/  MUFU.COS R160, R87 ;  /* 0x0000005700a07308 */ /* 0x000e620000000000 */
[----:B------:R-:W-:Y:S02]  /*2080*/  FMUL.FTZ R71, R139, R69 ;  /* 0x000000458b477220 */ /* 0x000fe40000410000 */
[----:B------:R-:W-:Y:S02]  /*2090*/  FMUL.FTZ R73, R138, R73 ;  /* 0x000000498a497220 */ /* 0x000fe40000410000 */
[-C--:B------:R-:W-:Y:S01]  /*20a0*/  FMUL.FTZ R77, R131, R76.reuse ;  /* 0x0000004c834d7220 */ /* 0x080fe20000410000 */
[----:B------:R-:W-:Y:S01]  /*20b0*/  HADD2.F32 R81, -RZ, R56.H1_H1 ;  /* 0x30000038ff517230 */ /* 0x000fe20000004100 */
[----:B------:R-:W-:Y:S02]  /*20c0*/  FFMA.FTZ R75, R133, R76, -R74 ;  /* 0x0000004c854b7223 */ /* 0x000fe4000001084a */
[-C--:B------:R-:W-:Y:S02]  /*20d0*/  FFMA.FTZ R74, R140, R72.reuse, -R71 ;  /* 0x000000488c4a7223 */ /* 0x080fe40000010847 */
[----:B------:R-:W-:-:S02]  /*20e0*/  FMUL.FTZ R72, R139, R72 ;  /* 0x000000488b487220 */ /* 0x000fc40000410000 */
[----:B------:R-:W-:Y:S01]  /*20f0*/  FFMA.FTZ R77, R133, R68, R77 ;  /* 0x00000044854d7223 */ /* 0x000fe2000001004d */
[----:B------:R-:W-:Y:S01]  /*2100*/  MUFU.EX2 R73, R73 ;  /* 0x0000004900497308 */ /* 0x000fe20000000800 */
[----:B------:R-:W-:Y:S02]  /*2110*/  FMUL.FTZ R214, R126, R81 ;  /* 0x000000517ed67220 */ /* 0x000fe40000410000 */
[----:B0-----:R-:W-:Y:S02]  /*2120*/  FMUL.FTZ R127, R83, R158 ;  /* 0x0000009e537f7220 */ /* 0x001fe40000410000 */
[----:B------:R-:W-:-:S03]  /*2130*/  FFMA.FTZ R72, R140, R69, R72 ;  /* 0x000000458c487223 */ /* 0x000fc60000010048 */
[----:B------:R-:W0:Y:S01]  /*2140*/  MUFU.COS R70, R79 ;  /* 0x0000004f00467308 */ /* 0x000e220000000000 */
[----:B------:R-:W-:Y:S01]  /*2150*/  FADD.FTZ R78, RZ, R77 ;  /* 0x0000004dff4e7221 */ /* 0x000fe20000010000 */
[----:B------:R-:W-:Y:S01]  /*2160*/  HADD2.F32 R203, -RZ, R57.H0_H0 ;  /* 0x20000039ffcb7230 */ /* 0x000fe20000004100 */
[----:B------:R-:W-:-:S05]  /*2170*/  FADD.FTZ R76, R214, R75 ;  /* 0x0000004bd64c7221 */ /* 0x000fca0000010000 */
[----:B------:R-:W2:Y:S01]  /*2180*/  MUFU.SIN R68, R79 ;  /* 0x0000004f00447308 */ /* 0x000ea20000000400 */
[----:B-1----:R-:W-:Y:S02]  /*2190*/  FMUL.FTZ R129, R83, R160 ;  /* 0x000000a053817220 */ /* 0x002fe40000410000 */
[----:B------:R-:W-:Y:S02]  /*21a0*/  FMUL.FTZ R69, R135, R72 ;  /* 0x0000004887457220 */ /* 0x000fe40000410000 */
[----:B------:R-:W-:Y:S02]  /*21b0*/  FMUL.FTZ R75, R127, R78 ;  /* 0x0000004e7f4b7220 */ /* 0x000fe40000410000 */
[----:B------:R-:W-:Y:S02]  /*21c0*/  FMUL.FTZ R71, R135, R74 ;  /* 0x0000004a87477220 */ /* 0x000fe40000410000 */
[----:B------:R-:W-:Y:S02]  /*21d0*/  FMUL.FTZ R77, R127, R76 ;  /* 0x0000004c7f4d7220 */ /* 0x000fe40000410000 */
[----:B------:R-:W-:-:S02]  /*21e0*/  FFMA.FTZ R74, R137, R74, -R69 ;  /* 0x0000004a894a7223 */ /* 0x000fc40000010845 */
[C---:B------:R-:W-:Y:S02]  /*21f0*/  FFMA.FTZ R76, R129.reuse, R76, -R75 ;  /* 0x0000004c814c7223 */ /* 0x040fe4000001084b */
[----:B------:R-:W-:Y:S02]  /*2200*/  FMUL.FTZ R203, R128, R203 ;  /* 0x000000cb80cb7220 */ /* 0x000fe40000410000 */
[----:B------:R-:W-:Y:S02]  /*2210*/  FFMA.FTZ R77, R129, R78, R77 ;  /* 0x0000004e814d7223 */ /* 0x000fe4000001004d */
[----:B------:R-:W-:Y:S02]  /*2220*/  FFMA.FTZ R72, R137, R72, R71 ;  /* 0x0000004889487223 */ /* 0x000fe40000010047 */
[----:B------:R-:W-:Y:S02]  /*2230*/  FMUL.FTZ R69, R131, R74 ;  /* 0x0000004a83457220 */ /* 0x000fe40000410000 */
[----:B------:R-:W-:-:S02]  /*2240*/  FADD.FTZ R76, R203, R76 ;  /* 0x0000004ccb4c7221 */ /* 0x000fc40000010000 */
[C---:B0-----:R-:W-:Y:S02]  /*2250*/  FMUL.FTZ R109, R73.reuse, R70 ;  /* 0x00000046496d7220 */ /* 0x041fe40000410000 */
[----:B--2---:R-:W-:Y:S02]  /*2260*/  FMUL.FTZ R107, R73, R68 ;  /* 0x00000044496b7220 */ /* 0x004fe40000410000 */
[----:B------:R-:W-:Y:S02]  /*2270*/  FADD.FTZ R70, RZ, R77 ;  /* 0x0000004dff467221 */ /* 0x000fe40000010000 */
[----:B------:R-:W-:Y:S02]  /*2280*/  FFMA.FTZ R68, R133, R72, R69 ;  /* 0x0000004885447223 */ /* 0x000fe40000010045 */
[----:B------:R-:W-:Y:S01]  /*2290*/  FMUL.FTZ R71, R123, R76 ;  /* 0x0000004c7b477220 */ /* 0x000fe20000410000 */
[----:B------:R-:W-:Y:S01]  /*22a0*/  HADD2.F32 R73, -RZ, R57.H1_H1 ;  /* 0x30000039ff497230 */ /* 0x000fe20000004100 */
[----:B------:R-:W-:-:S02]  /*22b0*/  FMUL.FTZ R72, R131, R72 ;  /* 0x0000004883487220 */ /* 0x000fc40000410000 */
[-C--:B------:R-:W-:Y:S02]  /*22c0*/  FMUL.FTZ R69, R123, R70.reuse ;  /* 0x000000467b457220 */ /* 0x080fe40000410000 */
[----:B------:R-:W-:Y:S02]  /*22d0*/  FFMA.FTZ R70, R125, R70, R71 ;  /* 0x000000467d467223 */ /* 0x000fe40000010047 */
[----:B------:R-:W-:Y:S02]  /*22e0*/  FFMA.FTZ R72, R133, R74, -R72 ;  /* 0x0000004a85487223 */ /* 0x000fe40000010848 */
[----:B------:R-:W-:Y:S02]  /*22f0*/  FFMA.FTZ R71, R125, R76, -R69 ;  /* 0x0000004c7d477223 */ /* 0x000fe40000010845 */
[----:B------:R-:W-:Y:S02]  /*2300*/  FMUL.FTZ R212, R130, R73 ;  /* 0x0000004982d47220 */ /* 0x000fe40000410000 */
[----:B------:R-:W-:-:S02]  /*2310*/  FADD.FTZ R76, RZ, R70 ;  /* 0x00000046ff4c7221 */ /* 0x000fc40000010000 */
[C---:B------:R-:W-:Y:S02]  /*2320*/  FMUL.FTZ R70, R127.reuse, R72 ;  /* 0x000000487f467220 */ /* 0x040fe40000410000 */
[-C--:B------:R-:W-:Y:S01]  /*2330*/  FMUL.FTZ R69, R127, R68.reuse ;  /* 0x000000447f457220 */ /* 0x080fe20000410000 */
[----:B------:R-:W-:Y:S01]  /*2340*/  ISETP.NE.AND P0, PT, R9, 0x7f, PT ;  /* 0x0000007f0900780c */ /* 0x000fe20003f05270 */
[----:B------:R-:W-:Y:S02]  /*2350*/  FADD.FTZ R74, R212, R71 ;  /* 0x00000047d44a7221 */ /* 0x000fe40000010000 */
[C---:B------:R-:W-:Y:S02]  /*2360*/  FFMA.FTZ R70, R129.reuse, R68, R70 ;  /* 0x0000004481467223 */ /* 0x040fe40000010046 */
[----:B------:R-:W-:Y:S01]  /*2370*/  FFMA.FTZ R72, R129, R72, -R69 ;  /* 0x0000004881487223 */ /* 0x000fe20000010845 */
[----:B------:R-:W-:Y:S01]  /*2380*/  HADD2.F32 R193, -RZ, R58.H0_H0 ;  /* 0x2000003affc17230 */ /* 0x000fe20000004100 */
[----:B------:R-:W-:-:S02]  /*2390*/  FMUL.FTZ R69, R119, R76 ;  /* 0x0000004c77457220 */ /* 0x000fc40000410000 */
[----:B------:R-:W-:Y:S02]  /*23a0*/  FMUL.FTZ R71, R119, R74 ;  /* 0x0000004a77477220 */ /* 0x000fe40000410000 */
[----:B------:R-:W-:Y:S02]  /*23b0*/  FMUL.FTZ R68, R123, R70 ;  /* 0x000000467b447220 */ /* 0x000fe40000410000 */
[C---:B------:R-:W-:Y:S01]  /*23c0*/  FFMA.FTZ R74, R121.reuse, R74, -R69 ;  /* 0x0000004a794a7223 */ /* 0x040fe20000010845 */
[----:B------:R0:W1:Y:S01]  /*23d0*/  @P0 LDS.64 R102, [R9.X8+0x3518] ;  /* 0x0035180009660984 */ /* 0x0000620000008a00 */
[----:B------:R-:W-:Y:S02]  /*23e0*/  FFMA.FTZ R71, R121, R76, R71 ;  /* 0x0000004c79477223 */ /* 0x000fe40000010047 */
[----:B------:R-:W-:Y:S02]  /*23f0*/  FMUL.FTZ R69, R123, R72 ;  /* 0x000000487b457220 */ /* 0x000fe40000410000 */
[----:B------:R-:W-:-:S02]  /*2400*/  FMUL.FTZ R193, R132, R193 ;  /* 0x000000c184c17220 */ /* 0x000fc40000410000 */
[C---:B------:R-:W-:Y:S02]  /*2410*/  FFMA.FTZ R68, R125.reuse, R72, -R68 ;  /* 0x000000487d447223 */ /* 0x040fe40000010844 */
[----:B------:R-:W-:Y:S02]  /*2420*/  FADD.FTZ R76, RZ, R71 ;  /* 0x00000047ff4c7221 */ /* 0x000fe40000010000 */
[----:B------:R-:W-:Y:S01]  /*2430*/  FFMA.FTZ R70, R125, R70, R69 ;  /* 0x000000467d467223 */ /* 0x000fe20000010045 */
[----:B------:R-:W-:Y:S01]  /*2440*/  HADD2.F32 R75, -RZ, R58.H1_H1 ;  /* 0x3000003aff4b7230 */ /* 0x000fe20000004100 */
[----:B------:R-:W-:Y:S02]  /*2450*/  FADD.FTZ R74, R193, R74 ;  /* 0x0000004ac14a7221 */ /* 0x000fe40000010000 */
[----:B------:R-:W-:Y:S02]  /*2460*/  FMUL.FTZ R69, R119, R68 ;  /* 0x0000004477457220 */ /* 0x000fe40000410000 */
[----:B------:R-:W-:-:S02]  /*2470*/  FMUL.FTZ R71, R115, R76 ;  /* 0x0000004c73477220 */ /* 0x000fc40000410000 */
[----:B------:R-:W-:Y:S02]  /*2480*/  FMUL.FTZ R73, R115, R74 ;  /* 0x0000004a73497220 */ /* 0x000fe40000410000 */
[-C--:B------:R-:W-:Y:S02]  /*2490*/  FFMA.FTZ R72, R121, R70.reuse, R69 ;  /* 0x0000004679487223 */ /* 0x080fe40000010045 */
[----:B------:R-:W-:Y:S02]  /*24a0*/  FMUL.FTZ R70, R119, R70 ;  /* 0x0000004677467220 */ /* 0x000fe40000410000 */
[C---:B------:R-:W-:Y:S02]  /*24b0*/  FFMA.FTZ R71, R117.reuse, R74, -R71 ;  /* 0x0000004a75477223 */ /* 0x040fe40000010847 */
[----:B------:R-:W-:Y:S02]  /*24c0*/  FMUL.FTZ R192, R134, R75 ;  /* 0x0000004b86c07220 */ /* 0x000fe40000410000 */
[----:B------:R-:W-:-:S02]  /*24d0*/  FFMA.FTZ R73, R117, R76, R73 ;  /* 0x0000004c75497223 */ /* 0x000fc40000010049 */
[----:B------:R-:W-:Y:S02]  /*24e0*/  FFMA.FTZ R70, R121, R68, -R70 ;  /* 0x0000004479467223 */ /* 0x000fe40000010846 */
[----:B------:R-:W-:Y:S02]  /*24f0*/  FADD.FTZ R74, R192, R71 ;  /* 0x00000047c04a7221 */ /* 0x000fe40000010000 */
[C---:B------:R-:W-:Y:S02]  /*2500*/  FMUL.FTZ R68, R115.reuse, R72 ;  /* 0x0000004873447220 */ /* 0x040fe40000410000 */
[----:B------:R-:W-:Y:S02]  /*2510*/  FADD.FTZ R76, RZ, R73 ;  /* 0x00000049ff4c7221 */ /* 0x000fe40000010000 */
[----:B------:R-:W-:Y:S01]  /*2520*/  FMUL.FTZ R69, R115, R70 ;  /* 0x0000004673457220 */ /* 0x000fe20000410000 */
[----:B------:R-:W-:Y:S01]  /*2530*/  HADD2.F32 R87, -RZ, R59.H0_H0 ;  /* 0x2000003bff577230 */ /* 0x000fe20000004100 */
[----:B------:R-:W-:-:S02]  /*2540*/  FMUL.FTZ R71, R111, R74 ;  /* 0x0000004a6f477220 */ /* 0x000fc40000410000 */
[----:B------:R-:W-:Y:S02]  /*2550*/  FFMA.FTZ R68, R117, R70, -R68 ;  /* 0x0000004675447223 */ /* 0x000fe40000010844 */
[----:B------:R-:W-:Y:S02]  /*2560*/  FMUL.FTZ R70, R111, R76 ;  /* 0x0000004c6f467220 */ /* 0x000fe40000410000 */
[----:B------:R-:W-:Y:S02]  /*2570*/  FFMA.FTZ R72, R117, R72, R69 ;  /* 0x0000004875487223 */ /* 0x000fe40000010045 */
[C---:B------:R-:W-:Y:S02]  /*2580*/  FFMA.FTZ R71, R113.reuse, R76, R71 ;  /* 0x0000004c71477223 */ /* 0x040fe40000010047 */
[----:B------:R-:W-:Y:S02]  /*2590*/  FFMA.FTZ R74, R113, R74, -R70 ;  /* 0x0000004a714a7223 */ /* 0x000fe40000010846 */
[----:B------:R-:W-:-:S02]  /*25a0*/  FMUL.FTZ R87, R136, R87 ;  /* 0x0000005788577220 */ /* 0x000fc40000410000 */
[C---:B------:R-:W-:Y:S02]  /*25b0*/  FMUL.FTZ R69, R111.reuse, R72 ;  /* 0x000000486f457220 */ /* 0x040fe40000410000 */
[----:B------:R-:W-:Y:S02]  /*25c0*/  FADD.FTZ R76, RZ, R71 ;  /* 0x00000047ff4c7221 */ /* 0x000fe40000010000 */
[-C--:B------:R-:W-:Y:S02]  /*25d0*/  FMUL.FTZ R70, R111, R68.reuse ;  /* 0x000000446f467220 */ /* 0x080fe40000410000 */
[----:B------:R-:W-:Y:S02]  /*25e0*/  FADD.FTZ R74, R87, R74 ;  /* 0x0000004a574a7221 */ /* 0x000fe40000010000 */
[----:B------:R-:W-:Y:S01]  /*25f0*/  FFMA.FTZ R68, R113, R68, -R69 ;  /* 0x0000004471447223 */ /* 0x000fe20000010845 */
[----:B------:R-:W-:Y:S01]  /*2600*/  HADD2.F32 R75, -RZ, R59.H1_H1 ;  /* 0x3000003bff4b7230 */ /* 0x000fe20000004100 */
[----:B------:R-:W-:-:S02]  /*2610*/  FMUL.FTZ R69, R107, R76 ;  /* 0x0000004c6b457220 */ /* 0x000fc40000410000 */
[----:B------:R-:W-:Y:S02]  /*2620*/  FFMA.FTZ R70, R113, R72, R70 ;  /* 0x0000004871467223 */ /* 0x000fe40000010046 */
[-C--:B------:R-:W-:Y:S02]  /*2630*/  FMUL.FTZ R72, R107, R74.reuse ;  /* 0x0000004a6b487220 */ /* 0x080fe40000410000 */
[----:B------:R-:W-:Y:S02]  /*2640*/  FFMA.FTZ R73, R109, R74, -R69 ;  /* 0x0000004a6d497223 */ /* 0x000fe40000010845 */
[C---:B------:R-:W-:Y:S02]  /*2650*/  FMUL.FTZ R69, R107.reuse, R68 ;  /* 0x000000446b457220 */ /* 0x040fe40000410000 */
[----:B------:R-:W-:Y:S01]  /*2660*/  FMUL.FTZ R71, R107, R70 ;  /* 0x000000466b477220 */ /* 0x000fe20000410000 */
[----:B------:R-:W-:Y:S01]  /*2670*/  BSSY B0, `(.L_x_2074) ;  /* 0x0000011000007945 */ /* 0x000fe20003800000 */
[----:B------:R-:W-:-:S02]  /*2680*/  FFMA.FTZ R72, R109, R76, R72 ;  /* 0x0000004c6d487223 */ /* 0x000fc40000010048 */
[----:B------:R-:W-:Y:S01]  /*2690*/  FMUL.FTZ R86, R138, R75 ;  /* 0x0000004b8a567220 */ /* 0x000fe20000410000 */
[----:B------:R-:W-:Y:S01]  /*26a0*/  LEA.HI R153, R9, R9, RZ, 0x1e ;  /* 0x0000000909997211 */ /* 0x000fe200078ff0ff */
[C---:B------:R-:W-:Y:S02]  /*26b0*/  FFMA.FTZ R69, R109.reuse, R70, R69 ;  /* 0x000000466d457223 */ /* 0x040fe40000010045 */
[----:B------:R-:W-:Y:S02]  /*26c0*/  FFMA.FTZ R68, R109, R68, -R71 ;  /* 0x000000446d447223 */ /* 0x000fe40000010847 */
[----:B------:R-:W-:Y:S02]  /*26d0*/  FADD.FTZ R70, R86, R73 ;  /* 0x0000004956467221 */ /* 0x000fe40000010000 */
[----:B------:R-:W-:Y:S01]  /*26e0*/  FADD.FTZ R71, RZ, R72 ;  /* 0x00000048ff477221 */ /* 0x000fe20000010000 */
[----:B------:R-:W-:Y:S05]  /*26f0*/  @P0 BRA `(.L_x_2075) ;  /* 0x0000008000000947 */ /* 0x000fea0003800000 */
[----:B01----:R-:W-:Y:S01]  /*2700*/  ISETP.NE.AND P0, PT, R11, c[0x0][0x174], PT ;  /* 0x00005d000b007a0c */ /* 0x003fe20003f05270 */
[----:B------:R-:W-:Y:S01]  /*2710*/  HFMA2.MMA R103, -RZ, RZ, 0, 0 ;  /* 0x00000000ff677435 */ /* 0x000fe200000001ff */
[----:B------:R-:W-:-:S11]  /*2720*/  MOV R102, 0x3f800000 ;  /* 0x3f80000000667802 */ /* 0x000fd60000000f00 */
[----:B------:R-:W-:-:S04]  /*2730*/  @P0 LEA.HI R72, R11, R11, RZ, 0x1 ;  /* 0x0000000b0b480211 */ /* 0x000fc800078f08ff */
[----:B------:R-:W-:-:S04]  /*2740*/  @P0 LOP3.LUT R72, R72, 0xfffffe, RZ, 0xc0, !PT ;  /* 0x00fffffe48480812 */ /* 0x000fc800078ec0ff */
[----:B------:R-:W-:-:S04]  /*2750*/  @P0 IADD3 R73, -R72, R11, RZ ;  /* 0x0000000b48490210 */ /* 0x000fc80007ffe1ff */
[----:B------:R-:W-:-:S05]  /*2760*/  @P0 LEA R73, R73, R106, 0x8 ;  /* 0x0000006a49490211 */ /* 0x000fca00078e40ff */
[----:B------:R0:W1:Y:S02]  /*2770*/  @P0 LDS.64 R102, [R73.X8+0x2510] ;  /* 0x0025100049660984 */ /* 0x0000640000008a00 */
.L_x_2075:
[----:B01----:R-:W-:Y:S05]  /*2780*/  BSYNC B0 ;  /* 0x0000000000007941 */ /* 0x003fea0003800000 */
.L_x_2074:
        /* <DEDUP_REMOVED lines=33> */
[C---:B------:R-:W-:Y:S02]  /*29a0*/  FMUL.FTZ R162, R105.reuse, R162 ;  /* 0x000000a269a27220 */ /* 0x040fe40000410000 */
[----:B------:R-:W-:Y:S01]  /*29b0*/  FMUL.FTZ R170, R105, R170 ;  /* 0x000000aa69aa7220 */ /* 0x000fe20000410000 */
[----:B------:R-:W-:Y:S06]  /*29c0*/  BAR.SYNC.DEFER_BLOCKING 0x0 ;  /* 0x0000000000007b1d */ /* 0x000fec0000010000 */
[----:B------:R-:W-:Y:S05]  /*29d0*/  @P0 BRA `(.L_x_2077) ;  /* 0x00000cc000000947 */ /* 0x000fea0003800000 */
[----:B0-----:R-:W-:-:S05]  /*29e0*/  IMAD R194, R9, 0x50, RZ ;  /* 0x0000005009c27824 */ /* 0x001fca00078e02ff */
[----:B------:R-:W-:Y:S04]  /*29f0*/  LDS.128 R68, [R194+0x1100] ;  /* 0x00110000c2447984 */ /* 0x000fe80000000c00 */
[----:B------:R-:W0:Y:S04]  /*2a00*/  LDS.128 R72, [R194+0x1110] ;  /* 0x00111000c2487984 */ /* 0x000e280000000c00 */
[----:B------:R-:W1:Y:S04]  /*2a10*/  LDS.128 R76, [R194+0x1120] ;  /* 0x00112000c24c7984 */ /* 0x000e680000000c00 */
[----:B------:R-:W2:Y:S01]  /*2a20*/  LDS.128 R80, [R194+0x1130] ;  /* 0x00113000c2507984 */ /* 0x000ea20000000c00 */
        /* <DEDUP_REMOVED lines=8> */
[C---:B-1----:R-:W-:Y:S02]  /*2ab0*/  FMUL.FTZ R195, R77.reuse, R75 ;  /* 0x0000004b4dc37220 */ /* 0x042fe40000410000 */
        /* <DEDUP_REMOVED lines=11> */
[C---:B--2---:R-:W-:Y:S02]  /*2b70*/  FMUL.FTZ R73, R81.reuse, R78 ;  /* 0x0000004e51497220 */ /* 0x044fe40000410000 */
        /* <DEDUP_REMOVED lines=10> */
[----:B------:R0:W1:Y:S02]  /*2c20*/  SHFL.UP PT, R73, R70, 0x1, RZ ;  /* 0x0420000046497989 */ /* 0x00006400000e00ff */
.L_x_2118:
[----:B------:R-:W-:Y:S05]  /*2c30*/  BRA.DIV ~URZ, `(.L_x_2079) ;  /* 0x000058427f007947 */ /* 0x000fea000b800000 */
[----:B------:R-:W2:Y:S01]  /*2c40*/  SHFL.UP PT, R71, R82, 0x1, RZ ;  /* 0x0420000052477989 */ /* 0x000ea200000e00ff */
[----:B------:R-:W-:Y:S01]  /*2c50*/  ISETP.GE.AND P0, PT, R10, 0x1, PT ;  /* 0x000000010a00780c */ /* 0x000fe20003f06270 */
[----:B-1----:R-:W-:-:S02]  /*2c60*/  FMUL.FTZ R74, R80, R73 ;  /* 0x00000049504a7220 */ /* 0x002fc40000410000 */
[----:B------:R-:W1:Y:S04]  /*2c70*/  SHFL.UP PT, R75, R83, 0x1, RZ ;  /* 0x04200000534b7989 */ /* 0x000e6800000e00ff */
[----:B------:R-:W3:Y:S01]  /*2c80*/  SHFL.UP PT, R69, R80, 0x1, RZ ;  /* 0x0420000050457989 */ /* 0x000ee200000e00ff */
[C---:B--2---:R-:W-:Y:S02]  /*2c90*/  FMUL.FTZ R72, R80.reuse, R71 ;  /* 0x0000004750487220 */ /* 0x044fe40000410000 */
[-C--:B-1----:R-:W-:Y:S02]  /*2ca0*/  FMUL.FTZ R68, R80, R75.reuse ;  /* 0x0000004b50447220 */ /* 0x082fe40000410000 */
[C---:B------:R-:W-:Y:S02]  /*2cb0*/  FFMA.FTZ R72, R70.reuse, R75, R72 ;  /* 0x0000004b46487223 */ /* 0x040fe40000010048 */
[----:B------:R-:W-:-:S02]  /*2cc0*/  FFMA.FTZ R71, R70, R71, -R68 ;  /* 0x0000004746477223 */ /* 0x000fc40000010844 */
[-C--:B---3--:R-:W-:Y:S02]  /*2cd0*/  FFMA.FTZ R75, R70, R69.reuse, R74 ;  /* 0x00000045464b7223 */ /* 0x088fe4000001004a */
[C---:B------:R-:W-:Y:S02]  /*2ce0*/  FMUL.FTZ R69, R80.reuse, R69 ;  /* 0x0000004550457220 */ /* 0x040fe40000410000 */
[----:B------:R-:W-:Y:S01]  /*2cf0*/  @P0 FADD.FTZ R83, R83, R72 ;  /* 0x0000004853530221 */ /* 0x000fe20000010000 */
[----:B------:R-:W-:Y:S01]  /*2d00*/  FSEL R75, R80, R75, !P0 ;  /* 0x0000004b504b7208 */ /* 0x000fe20004000000 */
[----:B------:R-:W-:Y:S02]  /*2d10*/  @P0 FADD.FTZ R82, R82, R71 ;  /* 0x0000004752520221 */ /* 0x000fe40000010000 */
[----:B0-----:R-:W-:Y:S01]  /*2d20*/  @P0 FFMA.FTZ R70, R70, R73, -R69 ;  /* 0x0000004946460223 */ /* 0x001fe20000010845 */
[----:B------:R-:W0:Y:S01]  /*2d30*/  SHFL.UP PT, R72, R83, 0x2, RZ ;  /* 0x0440000053487989 */ /* 0x000e2200000e00ff */
[----:B------:R-:W-:-:S03]  /*2d40*/  ISETP.GE.AND P0, PT, R10, 0x2, PT ;  /* 0x000000020a00780c */ /* 0x000fc60003f06270 */
[----:B------:R-:W1:Y:S04]  /*2d50*/  SHFL.UP PT, R71, R82, 0x2, RZ ;  /* 0x0440000052477989 */ /* 0x000e6800000e00ff */
[----:B------:R-:W2:Y:S04]  /*2d60*/  SHFL.UP PT, R68, R70, 0x2, RZ ;  /* 0x0440000046447989 */ /* 0x000ea800000e00ff */
[----:B------:R-:W3:Y:S01]  /*2d70*/  SHFL.UP PT, R69, R75, 0x2, RZ ;  /* 0x044000004b457989 */ /* 0x000ee200000e00ff */
[C---:B0-----:R-:W-:Y:S02]  /*2d80*/  FMUL.FTZ R74, R75.reuse, R72 ;  /* 0x000000484b4a7220 */ /* 0x041fe40000410000 */
[----:B-1----:R-:W-:-:S02]  /*2d90*/  FMUL.FTZ R79, R75, R71 ;  /* 0x000000474b4f7220 */ /* 0x002fc40000410000 */
[C---:B------:R-:W-:Y:S02]  /*2da0*/  FFMA.FTZ R77, R70.reuse, R71, -R74 ;  /* 0x00000047464d7223 */ /* 0x040fe4000001084a */
[C---:B--2---:R-:W-:Y:S02]  /*2db0*/  FMUL.FTZ R73, R75.reuse, R68 ;  /* 0x000000444b497220 */ /* 0x044fe40000410000 */
[C---:B------:R-:W-:Y:S02]  /*2dc0*/  FFMA.FTZ R72, R70.reuse, R72, R79 ;  /* 0x0000004846487223 */ /* 0x040fe4000001004f */
[-C--:B---3--:R-:W-:Y:S02]  /*2dd0*/  FMUL.FTZ R71, R75, R69.reuse ;  /* 0x000000454b477220 */ /* 0x088fe40000410000 */
[----:B------:R-:W-:Y:S02]  /*2de0*/  FFMA.FTZ R74, R70, R69, R73 ;  /* 0x00000045464a7223 */ /* 0x000fe40000010049 */
[----:B------:R-:W-:-:S02]  /*2df0*/  @P0 FADD.FTZ R82, R82, R77 ;  /* 0x0000004d52520221 */ /* 0x000fc40000010000 */
[----:B------:R-:W-:Y:S01]  /*2e00*/  @P0 FFMA.FTZ R70, R70, R68, -R71 ;  /* 0x0000004446460223 */ /* 0x000fe20000010847 */
[----:B------:R-:W-:Y:S01]  /*2e10*/  FSEL R74, R75, R74, !P0 ;  /* 0x0000004a4b4a7208 */ /* 0x000fe20004000000 */
[----:B------:R-:W-:Y:S01]  /*2e20*/  @P0 FADD.FTZ R83, R83, R72 ;  /* 0x0000004853530221 */ /* 0x000fe20000010000 */
[----:B------:R-:W0:Y:S01]  /*2e30*/  SHFL.UP PT, R73, R82, 0x4, RZ ;  /* 0x0480000052497989 */ /* 0x000e2200000e00ff */
[----:B------:R-:W-:-:S03]  /*2e40*/  ISETP.GE.AND P0, PT, R10, 0x4, PT ;  /* 0x000000040a00780c */ /* 0x000fc60003f06270 */
[----:B------:R-:W1:Y:S04]  /*2e50*/  SHFL.UP PT, R69, R70, 0x4, RZ ;  /* 0x0480000046457989 */ /* 0x000e6800000e00ff */
[----:B------:R-:W2:Y:S04]  /*2e60*/  SHFL.UP PT, R75, R83, 0x4, RZ ;  /* 0x04800000534b7989 */ /* 0x000ea800000e00ff */
[----:B------:R-:W3:Y:S01]  /*2e70*/  SHFL.UP PT, R71, R74, 0x4, RZ ;  /* 0x048000004a477989 */ /* 0x000ee200000e00ff */
[C---:B0-----:R-:W-:Y:S02]  /*2e80*/  FMUL.FTZ R76, R74.reuse, R73 ;  /* 0x000000494a4c7220 */ /* 0x041fe40000410000 */
[----:B-1----:R-:W-:-:S02]  /*2e90*/  FMUL.FTZ R68, R74, R69 ;  /* 0x000000454a447220 */ /* 0x002fc40000410000 */
[-C--:B--2---:R-:W-:Y:S02]  /*2ea0*/  FMUL.FTZ R72, R74, R75.reuse ;  /* 0x0000004b4a487220 */ /* 0x084fe40000410000 */
[C---:B------:R-:W-:Y:S02]  /*2eb0*/  FFMA.FTZ R76, R70.reuse, R75, R76 ;  /* 0x0000004b464c7223 */ /* 0x040fe4000001004c */
[-C--:B---3--:R-:W-:Y:S02]  /*2ec0*/  FFMA.FTZ R75, R70, R71.reuse, R68 ;  /* 0x00000047464b7223 */ /* 0x088fe40000010044 */
        /* <DEDUP_REMOVED lines=13> */
[CC--:B--2---:R-:W-:Y:S02]  /*2fa0*/  FMUL.FTZ R79, R75.reuse, R71.reuse ;  /* 0x000000474b4f7220 */ /* 0x0c4fe40000410000 */
[C---:B------:R-:W-:Y:S02]  /*2fb0*/  FFMA.FTZ R77, R70.reuse, R71, -R74 ;  /* 0x00000047464d7223 */ /* 0x040fe4000001084a */
[CC--:B---3--:R-:W-:Y:S02]  /*2fc0*/  FFMA.FTZ R74, R70.reuse, R69.reuse, R73 ;  /* 0x00000045464a7223 */ /* 0x0c8fe40000010049 */
[C---:B------:R-:W-:Y:S02]  /*2fd0*/  FMUL.FTZ R71, R75.reuse, R69 ;  /* 0x000000454b477220 */ /* 0x040fe40000410000 */
[C---:B------:R-:W-:Y:S01]  /*2fe0*/  FFMA.FTZ R72, R70.reuse, R72, R79 ;  /* 0x0000004846487223 */ /* 0x040fe2000001004f */
[----:B------:R-:W-:Y:S01]  /*2ff0*/  FSEL R74, R75, R74, !P0 ;  /* 0x0000004a4b4a7208 */ /* 0x000fe20004000000 */
[----:B------:R-:W-:-:S02]  /*3000*/  @P0 FFMA.FTZ R70, R70, R68, -R71 ;  /* 0x0000004446460223 */ /* 0x000fc40000010847 */
[----:B------:R-:W-:Y:S02]  /*3010*/  @P0 FADD.FTZ R83, R83, R72 ;  /* 0x0000004853530221 */ /* 0x000fe40000010000 */
[----:B------:R-:W-:Y:S01]  /*3020*/  @P0 FADD.FTZ R82, R82, R77 ;  /* 0x0000004d52520221 */ /* 0x000fe20000010000 */
[----:B------:R0:W1:Y:S04]  /*3030*/  SHFL.UP PT, R73, R70, 0x10, RZ ;  /* 0x0600000046497989 */ /* 0x00006800000e00ff */
[----:B------:R0:W2:Y:S04]  /*3040*/  SHFL.UP PT, R71, R83, 0x10, RZ ;  /* 0x0600000053477989 */ /* 0x0000a800000e00ff */
[----:B------:R0:W3:Y:S04]  /*3050*/  SHFL.UP PT, R77, R82, 0x10, RZ ;  /* 0x06000000524d7989 */ /* 0x0000e800000e00ff */
[----:B------:R0:W4:Y:S02]  /*3060*/  SHFL.UP PT, R75, R74, 0x10, RZ ;  /* 0x060000004a4b7989 */ /* 0x00012400000e00ff */
.L_x_2119:
[----:B------:R-:W-:Y:S01]  /*3070*/  ISETP.GE.AND P0, PT, R10, 0x10, PT ;  /* 0x000000100a00780c */ /* 0x000fe20003f06270 */
[----:B-1----:R-:W-:Y:S01]  /*3080*/  FMUL.FTZ R68, R73, R74 ;  /* 0x0000004a49447220 */ /* 0x002fe20000410000 */
[----:B------:R-:W-:Y:S01]  /*3090*/  MOV R80, R70 ;  /* 0x0000004600507202 */ /* 0x000fe20000000f00 */
[----:B0-2---:R-:W-:-:S02]  /*30a0*/  FMUL.FTZ R70, R71, R74 ;  /* 0x0000004a47467220 */ /* 0x005fc40000410000 */
[----:B---3--:R-:W-:Y:S02]  /*30b0*/  FMUL.FTZ R72, R77, R74 ;  /* 0x0000004a4d487220 */ /* 0x008fe40000410000 */
[-C--:B----4-:R-:W-:Y:S02]  /*30c0*/  FFMA.FTZ R69, R75, R80.reuse, R68 ;  /* 0x000000504b457223 */ /* 0x090fe40000010044 */
[----:B------:R-:W-:Y:S02]  /*30d0*/  FFMA.FTZ R70, R77, R80, -R70 ;  /* 0x000000504d467223 */ /* 0x000fe40000010846 */
[----:B------:R-:W-:Y:S01]  /*30e0*/  FMUL.FTZ R68, R75, R74 ;  /* 0x0000004a4b447220 */ /* 0x000fe20000410000 */
[----:B------:R-:W-:Y:S01]  /*30f0*/  FSEL R77, R74, R69, !P0 ;  /* 0x000000454a4d7208 */ /* 0x000fe20004000000 */
[-C--:B------:R-:W-:Y:S02]  /*3100*/  FFMA.FTZ R72, R71, R80.reuse, R72 ;  /* 0x0000005047487223 */ /* 0x080fe40000010048 */
[----:B------:R-:W-:-:S02]  /*3110*/  @P0 FFMA.FTZ R80, R73, R80, -R68 ;  /* 0x0000005049500223 */ /* 0x000fc40000010844 */
[----:B------:R-:W-:Y:S02]  /*3120*/  @P0 FADD.FTZ R82, R70, R82 ;  /* 0x0000005246520221 */ /* 0x000fe40000010000 */
[----:B------:R-:W-:Y:S01]  /*3130*/  @P0 FADD.FTZ R83, R72, R83 ;  /* 0x0000005348530221 */ /* 0x000fe20000010000 */
[----:B------:R-:W-:Y:S05]  /*3140*/  BRA.CONV ~URZ, `(.L_x_2080) ;  /* 0x000000637f007947 */ /* 0x000fea000b800000 */
[----:B------:R-:W-:Y:S01]  /*3150*/  HFMA2.MMA R73, -RZ, RZ, 0, 1.847743988037109375e-06 ;  /* 0x0000001fff497435 */ /* 0x000fe200000001ff */
[----:B------:R-:W-:Y:S02]  /*3160*/  MOV R70, R80 ;  /* 0x0000005000467202 */ /* 0x000fe40000000f00 */
[----:B------:R-:W-:Y:S02]  /*3170*/  MOV R72, 0x1f ;  /* 0x0000001f00487802 */ /* 0x000fe40000000f00 */
[----:B------:R-:W-:Y:S02]  /*3180*/  MOV R71, 0xffffffff ;  /* 0xffffffff00477802 */ /* 0x000fe40000000f00 */
[----:B------:R-:W-:-:S02]  /*3190*/  MOV R68, 0x31b0 ;  /* 0x000031b000447802 */ /* 0x000fc40000000f00 */
[----:B-----5:R-:W-:Y:S05]  /*31a0*/  CALL.REL.NOINC `($__internal_49_$__cuda_sm70_shflsync_idx_p) ;  /* 0x0000712000007944 */ /* 0x020fea0003c00000 */
.L_x_2080:
[----:B------:R-:W-:Y:S05]  /*31b0*/  BRA.CONV ~URZ, `(.L_x_2081) ;  /* 0x000000637f007947 */ /* 0x000fea000b800000 */
[----:B0-----:R-:W-:Y:S01]  /*31c0*/  HFMA2.MMA R73, -RZ, RZ, 0, 1.847743988037109375e-06 ;  /* 0x0000001fff497435 */ /* 0x001fe200000001ff */
[----:B------:R-:W-:-:S02]  /*31d0*/  MOV R70, R77 ;  /* 0x0000004d00467202 */ /* 0x000fc40000000f00 */
[----:B------:R-:W-:Y:S02]  /*31e0*/  MOV R72, 0x1f ;  /* 0x0000001f00487802 */ /* 0x000fe40000000f00 */
[----:B-1----:R-:W-:Y:S02]  /*31f0*/  MOV R71, 0xffffffff ;  /* 0xffffffff00477802 */ /* 0x002fe40000000f00 */
[----:B------:R-:W-:Y:S02]  /*3200*/  MOV R68, 0x3220 ;  /* 0x0000322000447802 */ /* 0x000fe40000000f00 */
[----:B-----5:R-:W-:Y:S05]  /*3210*/  CALL.REL.NOINC `($__internal_49_$__cuda_sm70_shflsync_idx_p) ;  /* 0x000070b000007944 */ /* 0x020fea0003c00000 */
.L_x_2081:
[----:B------:R-:W-:Y:S05]  /*3220*/  BRA.CONV ~URZ, `(.L_x_2082) ;  /* 0x000000637f007947 */ /* 0x000fea000b800000 */
[----:B0-----:R-:W-:Y:S01]  /*3230*/  HFMA2.MMA R73, -RZ, RZ, 0, 1.847743988037109375e-06 ;  /* 0x0000001fff497435 */ /* 0x001fe200000001ff */
[----:B------:R-:W-:Y:S02]  /*3240*/  MOV R70, R82 ;  /* 0x0000005200467202 */ /* 0x000fe40000000f00 */
[----:B------:R-:W-:Y:S02]  /*3250*/  MOV R72, 0x1f ;  /* 0x0000001f00487802 */ /* 0x000fe40000000f00 */
[----:B-1----:R-:W-:Y:S02]  /*3260*/  MOV R71, 0xffffffff ;  /* 0xffffffff00477802 */ /* 0x002fe40000000f00 */
[----:B------:R-:W-:-:S02]  /*3270*/  MOV R68, 0x3290 ;  /* 0x0000329000447802 */ /* 0x000fc40000000f00 */
[----:B-----5:R-:W-:Y:S05]  /*3280*/  CALL.REL.NOINC `($__internal_49_$__cuda_sm70_shflsync_idx_p) ;  /* 0x0000704000007944 */ /* 0x020fea0003c00000 */
.L_x_2082:
[----:B------:R-:W-:Y:S05]  /*3290*/  BRA.CONV ~URZ, `(.L_x_2083) ;  /* 0x000000637f007947 */ /* 0x000fea000b800000 */
[----:B0-----:R-:W-:Y:S01]  /*32a0*/  HFMA2.MMA R73, -RZ, RZ, 0, 1.847743988037109375e-06 ;  /* 0x0000001fff497435 */ /* 0x001fe200000001ff */
[----:B------:R-:W-:-:S02]  /*32b0*/  MOV R70, R83 ;  /* 0x0000005300467202 */ /* 0x000fc40000000f00 */
[----:B------:R-:W-:Y:S02]  /*32c0*/  MOV R72, 0x1f ;  /* 0x0000001f00487802 */ /* 0x000fe40000000f00 */
[----:B-1----:R-:W-:Y:S02]  /*32d0*/  MOV R71, 0xffffffff ;  /* 0xffffffff00477802 */ /* 0x002fe40000000f00 */
[----:B------:R-:W-:Y:S02]  /*32e0*/  MOV R68, 0x3300 ;  /* 0x0000330000447802 */ /* 0x000fe40000000f00 */
[----:B-----5:R-:W-:Y:S05]  /*32f0*/  CALL.REL.NOINC `($__internal_49_$__cuda_sm70_shflsync_idx_p) ;  /* 0x00006fd000007944 */ /* 0x020fea0003c00000 */
.L_x_2083:
[----:B------:R-:W-:Y:S05]  /*3300*/  BRA.DIV ~URZ, `(.L_x_2084) ;  /* 0x00005cd27f007947 */ /* 0x000fea000b800000 */
[----:B-----5:R2:W3:Y:S04]  /*3310*/  SHFL.IDX PT, R195, R64, RZ, 0x1f ;  /* 0x00001fff40c37589 */ /* 0x0204e800000e0000 */
[----:B------:R2:W4:Y:S04]  /*3320*/  SHFL.IDX PT, R196, R65, RZ, 0x1f ;  /* 0x00001fff41c47589 */ /* 0x00052800000e0000 */
[----:B------:R2:W0:Y:S04]  /*3330*/  SHFL.IDX PT, R74, R66, RZ, 0x1f ;  /* 0x00001fff424a7589 */ /* 0x00042800000e0000 */
[----:B------:R2:W1:Y:S04]  /*3340*/  SHFL.IDX PT, R75, R67, RZ, 0x1f ;  /* 0x00001fff434b7589 */ /* 0x00046800000e0000 */
[----:B------:R-:W0:Y:S04]  /*3350*/  SHFL.UP PT, R80, R80, 0x1, RZ ;  /* 0x0420000050507989 */ /* 0x000e2800000e00ff */
[----:B------:R2:W0:Y:S04]  /*3360*/  SHFL.UP PT, R81, R77, 0x1, RZ ;  /* 0x042000004d517989 */ /* 0x00042800000e00ff */
[----:B------:R-:W0:Y:S04]  /*3370*/  SHFL.UP PT, R82, R82, 0x1, RZ ;  /* 0x0420000052527989 */ /* 0x000e2800000e00ff */
[----:B------:R-:W0:Y:S02]  /*3380*/  SHFL.UP PT, R83, R83, 0x1, RZ ;  /* 0x0420000053537989 */ /* 0x000e2400000e00ff */
.L_x_2120:
[----:B--234-:R-:W2:Y:S01]  /*3390*/  LDS.128 R76, [R194+0x1100] ;  /* 0x00110000c24c7984 */ /* 0x01cea20000000c00 */
[----:B0-----:R-:W-:-:S02]  /*33a0*/  FMUL.FTZ R72, R74, R81 ;  /* 0x000000514a487220 */ /* 0x001fc40000410000 */
[C---:B-1----:R-:W-:Y:S01]  /*33b0*/  FMUL.FTZ R73, R75.reuse, R81 ;  /* 0x000000514b497220 */ /* 0x042fe20000410000 */
[----:B------:R-:W0:Y:S01]  /*33c0*/  LDS.128 R64, [R194+0x1110] ;  /* 0x00111000c2407984 */ /* 0x000e220000000c00 */
[-C--:B------:R-:W-:Y:S02]  /*33d0*/  FFMA.FTZ R72, R75, R80.reuse, R72 ;  /* 0x000000504b487223 */ /* 0x080fe40000010048 */
[----:B------:R-:W-:Y:S01]  /*33e0*/  FFMA.FTZ R73, R74, R80, -R73 ;  /* 0x000000504a497223 */ /* 0x000fe20000010849 */
[----:B------:R-:W1:Y:S01]  /*33f0*/  LDS.128 R68, [R194+0x1120] ;  /* 0x00112000c2447984 */ /* 0x000e620000000c00 */
[----:B------:R-:W-:Y:S01]  /*3400*/  @P1 FADD.FTZ R75, R72, R83 ;  /* 0x00000053484b1221 */ /* 0x000fe20000010000 */
[----:B------:R-:W-:Y:S01]  /*3410*/  MOV R72, R195 ;  /* 0x000000c300487202 */ /* 0x000fe20000000f00 */
[----:B------:R-:W-:Y:S01]  /*3420*/  @P1 FADD.FTZ R74, R73, R82 ;  /* 0x00000052494a1221 */ /* 0x000fe20000010000 */
[----:B------:R-:W-:-:S05]  /*3430*/  MOV R73, R196 ;  /* 0x000000c400497202 */ /* 0x000fca0000000f00 */
        /* <DEDUP_REMOVED lines=38> */
.L_x_2077:
[----:B0-----:R-:W-:Y:S05]  /*36a0*/  BSYNC B0 ;  /* 0x0000000000007941 */ /* 0x001fea0003800000 */
.L_x_2076:
        /* <DEDUP_REMOVED lines=10> */
[----:B------:R-:W-:Y:S02]  /*3750*/  FMUL.FTZ R66, R107, R103 ;  /* 0x000000676b427220 */ /* 0x000fe40000410000 */
[----:B------:R-:W-:Y:S02]  /*3760*/  FADD.FTZ R72, -R169, R68 ;  /* 0x00000044a9487221 */ /* 0x000fe40000010100 */
[----:B------:R-:W-:Y:S02]  /*3770*/  FMUL.FTZ R69, R111, -R70 ;  /* 0x800000466f457220 */ /* 0x000fe40000410000 */
[-C--:B------:R-:W-:Y:S02]  /*3780*/  FMUL.FTZ R68, R107, -R102.reuse ;  /* 0x800000666b447220 */ /* 0x080fe40000410000 */
[----:B------:R-:W-:Y:S02]  /*3790*/  FFMA.FTZ R66, R109, R102, -R66 ;  /* 0x000000666d427223 */ /* 0x000fe40000010842 */
[----:B------:R-:W-:-:S02]  /*37a0*/  FMUL.FTZ R67, R111, -R72 ;  /* 0x800000486f437220 */ /* 0x000fc40000410000 */
        /* <DEDUP_REMOVED lines=9> */
[----:B------:R-:W-:Y:S02]  /*3840*/  FMUL.FTZ R69, R115, -R72 ;  /* 0x8000004873457220 */ /* 0x000fe40000410000 */
[----:B------:R-:W-:Y:S02]  /*3850*/  FFMA.FTZ R66, R113, R66, -R67 ;  /* 0x0000004271427223 */ /* 0x000fe40000010843 */
[C---:B------:R-:W-:Y:S02]  /*3860*/  FMUL.FTZ R67, R115.reuse, -R68 ;  /* 0x8000004473437220 */ /* 0x040fe40000410000 */
[----:B------:R-:W-:-:S02]  /*3870*/  FMUL.FTZ R73, R115, -R70 ;  /* 0x8000004673497220 */ /* 0x000fc40000410000 */
[----:B------:R-:W-:Y:S02]  /*3880*/  FFMA.FTZ R71, R117, R70, -R69 ;  /* 0x0000004675477223 */ /* 0x000fe40000010845 */
[-C--:B------:R-:W-:Y:S02]  /*3890*/  FMUL.FTZ R69, R115, -R66.reuse ;  /* 0x8000004273457220 */ /* 0x080fe40000410000 */
[C---:B------:R-:W-:Y:S02]  /*38a0*/  FFMA.FTZ R66, R117.reuse, R66, -R67 ;  /* 0x0000004275427223 */ /* 0x040fe40000010843 */
[C---:B------:R-:W-:Y:S02]  /*38b0*/  FFMA.FTZ R72, R117.reuse, R72, R73 ;  /* 0x0000004875487223 */ /* 0x040fe40000010049 */
[----:B------:R-:W-:Y:S02]  /*38c0*/  FADD.FTZ R70, R158, R71 ;  /* 0x000000479e467221 */ /* 0x000fe40000010000 */
[----:B------:R-:W-:-:S02]  /*38d0*/  FFMA.FTZ R68, R117, R68, R69 ;  /* 0x0000004475447223 */ /* 0x000fc40000010045 */
[----:B------:R-:W-:Y:S02]  /*38e0*/  FMUL.FTZ R69, R119, -R66 ;  /* 0x8000004277457220 */ /* 0x000fe40000410000 */
[----:B------:R-:W-:Y:S02]  /*38f0*/  FADD.FTZ R72, -R167, R72 ;  /* 0x00000048a7487221 */ /* 0x000fe40000010100 */
[C---:B------:R-:W-:Y:S02]  /*3900*/  FMUL.FTZ R71, R119.reuse, -R70 ;  /* 0x8000004677477220 */ /* 0x040fe40000410000 */
[-C--:B------:R-:W-:Y:S02]  /*3910*/  FMUL.FTZ R67, R119, -R68.reuse ;  /* 0x8000004477437220 */ /* 0x080fe40000410000 */
[----:B------:R-:W-:Y:S02]  /*3920*/  FFMA.FTZ R68, R121, R68, R69 ;  /* 0x0000004479447223 */ /* 0x000fe40000010045 */
[----:B------:R-:W-:-:S02]  /*3930*/  FMUL.FTZ R69, R119, -R72 ;  /* 0x8000004877457220 */ /* 0x000fc40000410000 */
[C---:B------:R-:W-:Y:S02]  /*3940*/  FFMA.FTZ R71, R121.reuse, R72, R71 ;  /* 0x0000004879477223 */ /* 0x040fe40000010047 */
[C---:B------:R-:W-:Y:S02]  /*3950*/  FFMA.FTZ R70, R121.reuse, R70, -R69 ;  /* 0x0000004679467223 */ /* 0x040fe40000010845 */
[----:B------:R-:W-:Y:S02]  /*3960*/  FADD.FTZ R72, -R166, R71 ;  /* 0x00000047a6487221 */ /* 0x000fe40000010100 */
[----:B------:R-:W-:Y:S02]  /*3970*/  FFMA.FTZ R66, R121, R66, -R67 ;  /* 0x0000004279427223 */ /* 0x000fe40000010843 */
[----:B------:R-:W-:Y:S02]  /*3980*/  FMUL.FTZ R67, R123, -R68 ;  /* 0x800000447b437220 */ /* 0x000fe40000410000 */
[----:B------:R-:W-:-:S02]  /*3990*/  FADD.FTZ R70, R157, R70 ;  /* 0x000000469d467221 */ /* 0x000fc40000010000 */
[C---:B------:R-:W-:Y:S02]  /*39a0*/  FMUL.FTZ R71, R123.reuse, -R72 ;  /* 0x800000487b477220 */ /* 0x040fe40000410000 */
[-C--:B------:R-:W-:Y:S02]  /*39b0*/  FMUL.FTZ R69, R123, -R66.reuse ;  /* 0x800000427b457220 */ /* 0x080fe40000410000 */
[C---:B------:R-:W-:Y:S02]  /*39c0*/  FFMA.FTZ R66, R125.reuse, R66, -R67 ;  /* 0x000000427d427223 */ /* 0x040fe40000010843 */
[-C--:B------:R-:W-:Y:S02]  /*39d0*/  FFMA.FTZ R71, R125, R70.reuse, -R71 ;  /* 0x000000467d477223 */ /* 0x080fe40000010847 */
[----:B0-----:R-:W-:Y:S02]  /*39e0*/  FMUL.FTZ R67, R85, R65 ;  /* 0x0000004155437220 */ /* 0x001fe40000410000 */
[----:B------:R-:W-:-:S02]  /*39f0*/  FMUL.FTZ R70, R123, -R70 ;  /* 0x800000467b467220 */ /* 0x000fc40000410000 */
[----:B------:R-:W-:Y:S02]  /*3a00*/  FMUL.FTZ R85, R85, R64 ;  /* 0x0000004055557220 */ /* 0x000fe40000410000 */
[C---:B------:R-:W-:Y:S02]  /*3a10*/  FFMA.FTZ R68, R125.reuse, R68, R69 ;  /* 0x000000447d447223 */ /* 0x040fe40000010045 */
[C---:B------:R-:W-:Y:S02]  /*3a20*/  FFMA.FTZ R64, R84.reuse, R64, -R67 ;  /* 0x0000004054407223 */ /* 0x040fe40000010843 */
[----:B------:R-:W-:Y:S02]  /*3a30*/  FFMA.FTZ R70, R125, R72, R70 ;  /* 0x000000487d467223 */ /* 0x000fe40000010046 */
[----:B------:R-:W-:Y:S02]  /*3a40*/  FFMA.FTZ R85, R84, R65, R85 ;  /* 0x0000004154557223 */ /* 0x000fe40000010055 */
[----:B------:R-:W-:-:S02]  /*3a50*/  FMUL.FTZ R65, R127, -R68 ;  /* 0x800000447f417220 */ /* 0x000fc40000410000 */
[----:B------:R-:W-:Y:S02]  /*3a60*/  FADD.FTZ R219, R219, R64 ;  /* 0x00000040dbdb7221 */ /* 0x000fe40000010000 */
[----:B------:R-:W-:Y:S02]  /*3a70*/  FADD.FTZ R70, -R165, R70 ;  /* 0x00000046a5467221 */ /* 0x000fe40000010100 */
[-C--:B------:R-:W-:Y:S02]  /*3a80*/  FFMA.FTZ R72, R129, R66.reuse, -R65 ;  /* 0x0000004281487223 */ /* 0x080fe40000010841 */
[----:B------:R-:W-:Y:S02]  /*3a90*/  FMUL.FTZ R64, R127, -R66 ;  /* 0x800000427f407220 */ /* 0x000fe40000410000 */
[----:B------:R-:W-:Y:S02]  /*3aa0*/  FADD.FTZ R195, RZ, R85 ;  /* 0x00000055ffc37221 */ /* 0x000fe40000010000 */
[----:B------:R-:W-:-:S02]  /*3ab0*/  FMUL.FTZ R65, R151, R219 ;  /* 0x000000db97417220 */ /* 0x000fc40000410000 */
[----:B------:R-:W-:Y:S02]  /*3ac0*/  FADD.FTZ R66, R156, R71 ;  /* 0x000000479c427221 */ /* 0x000fe40000010000 */
[----:B------:R-:W-:Y:S02]  /*3ad0*/  FMUL.FTZ R67, R127, -R70 ;  /* 0x800000467f437220 */ /* 0x000fe40000410000 */
[C---:B------:R-:W-:Y:S02]  /*3ae0*/  FFMA.FTZ R68, R129.reuse, R68, R64 ;  /* 0x0000004481447223 */ /* 0x040fe40000010040 */
[-C--:B------:R-:W-:Y:S02]  /*3af0*/  FFMA.FTZ R65, R152, R195.reuse, R65 ;  /* 0x000000c398417223 */ /* 0x080fe40000010041 */
[----:B------:R-:W-:Y:S02]  /*3b00*/  FFMA.FTZ R74, R129, R66, -R67 ;  /* 0x00000042814a7223 */ /* 0x000fe40000010843 */
[----:B------:R-:W-:-:S02]  /*3b10*/  FMUL.FTZ R64, R151, R195 ;  /* 0x000000c397407220 */ /* 0x000fc40000410000 */
[----:B------:R-:W-:Y:S02]  /*3b20*/  FMUL.FTZ R66, R127, -R66 ;  /* 0x800000427f427220 */ /* 0x000fe40000410000 */
[----:B------:R-:W-:Y:S02]  /*3b30*/  FADD.FTZ R194, RZ, R65 ;  /* 0x00000041ffc27221 */ /* 0x000fe40000010000 */
[----:B------:R-:W-:Y:S02]  /*3b40*/  FFMA.FTZ R64, R152, R219, -R64 ;  /* 0x000000db98407223 */ /* 0x000fe40000010840 */
[----:B------:R-:W-:Y:S02]  /*3b50*/  FFMA.FTZ R65, R129, R70, R66 ;  /* 0x0000004681417223 */ /* 0x000fe40000010042 */
        /* <DEDUP_REMOVED lines=8> */
[----:B------:R-:W-:Y:S02]  /*3be0*/  FMUL.FTZ R72, R131, -R72 ;  /* 0x8000004883487220 */ /* 0x000fe40000410000 */
[C---:B------:R-:W-:Y:S02]  /*3bf0*/  FFMA.FTZ R65, R150.reuse, R194, R65 ;  /* 0x000000c296417223 */ /* 0x040fe40000010041 */
[-C--:B------:R-:W-:Y:S02]  /*3c00*/  FFMA.FTZ R67, R133, R74.reuse, -R67 ;  /* 0x0000004a85437223 */ /* 0x080fe40000010843 */
        /* <DEDUP_REMOVED lines=9> */
[-C--:B------:R-:W-:Y:S02]  /*3ca0*/  FMUL.FTZ R65, R147, R215.reuse ;  /* 0x000000d793417220 */ /* 0x080fe40000410000 */
[-C--:B------:R-:W-:Y:S02]  /*3cb0*/  FFMA.FTZ R68, R137, R70.reuse, -R68 ;  /* 0x0000004689447223 */ /* 0x080fe40000010844 */
[C---:B------:R-:W-:Y:S02]  /*3cc0*/  FMUL.FTZ R70, R135.reuse, -R70 ;  /* 0x8000004687467220 */ /* 0x040fe40000410000 */
        /* <DEDUP_REMOVED lines=9> */
[-C--:B------:R-:W-:Y:S02]  /*3d60*/  FMUL.FTZ R65, R145, R213.reuse ;  /* 0x000000d591417220 */ /* 0x080fe40000410000 */
[----:B------:R-:W-:Y:S02]  /*3d70*/  FFMA.FTZ R66, R137, R74, R66 ;  /* 0x0000004a89427223 */ /* 0x000fe40000010042 */
[-C--:B------:R-:W-:Y:S02]  /*3d80*/  FMUL.FTZ R64, R145, R196.reuse ;  /* 0x000000c491407220 */ /* 0x080fe40000410000 */
[C---:B------:R-:W-:Y:S02]  /*3d90*/  FFMA.FTZ R65, R146.reuse, R196, R65 ;  /* 0x000000c492417223 */ /* 0x040fe40000010041 */
[----:B------:R-:W-:Y:S02]  /*3da0*/  FADD.FTZ R66, -R161, R66 ;  /* 0x00000042a1427221 */ /* 0x000fe40000010100 */
[----:B------:R-:W-:-:S02]  /*3db0*/  FFMA.FTZ R64, R146, R213, -R64 ;  /* 0x000000d592407223 */ /* 0x000fc40000010840 */
[----:B------:R-:W-:Y:S02]  /*3dc0*/  FADD.FTZ R199, RZ, R65 ;  /* 0x00000041ffc77221 */ /* 0x000fe40000010000 */
[----:B------:R-:W-:Y:S02]  /*3dd0*/  FMUL.FTZ R67, R139, -R70 ;  /* 0x800000468b437220 */ /* 0x000fe40000410000 */
[----:B------:R-:W-:Y:S02]  /*3de0*/  FADD.FTZ R72, R171, R72 ;  /* 0x00000048ab487221 */ /* 0x000fe40000010000 */
[----:B------:R-:W-:Y:S02]  /*3df0*/  FMUL.FTZ R65, R139, -R66 ;  /* 0x800000428b417220 */ /* 0x000fe40000410000 */
[----:B------:R-:W-:Y:S02]  /*3e00*/  FADD.FTZ R211, R211, R64 ;  /* 0x00000040d3d37221 */ /* 0x000fe40000010000 */
[----:B------:R-:W-:-:S02]  /*3e10*/  FMUL.FTZ R69, R139, -R68 ;  /* 0x800000448b457220 */ /* 0x000fc40000410000 */
[----:B------:R-:W-:Y:S02]  /*3e20*/  FMUL.FTZ R64, R143, R199 ;  /* 0x000000c78f407220 */ /* 0x000fe40000410000 */
[C---:B------:R-:W-:Y:S02]  /*3e30*/  FFMA.FTZ R67, R140.reuse, R68, -R67 ;  /* 0x000000448c437223 */ /* 0x040fe40000010843 */
[-C--:B------:R-:W-:Y:S02]  /*3e40*/  FMUL.FTZ R71, R139, -R72.reuse ;  /* 0x800000488b477220 */ /* 0x080fe40000410000 */
[C---:B------:R-:W-:Y:S02]  /*3e50*/  FFMA.FTZ R68, R140.reuse, R72, -R65 ;  /* 0x000000488c447223 */ /* 0x040fe40000010841 */
[----:B------:R-:W-:Y:S02]  /*3e60*/  FMUL.FTZ R65, R143, R211 ;  /* 0x000000d38f417220 */ /* 0x000fe40000410000 */
[----:B------:R-:W-:-:S02]  /*3e70*/  FFMA.FTZ R69, R140, R70, R69 ;  /* 0x000000468c457223 */ /* 0x000fc40000010045 */
[----:B------:R-:W-:Y:S02]  /*3e80*/  FFMA.FTZ R64, R144, R211, -R64 ;  /* 0x000000d390407223 */ /* 0x000fe40000010840 */
[----:B------:R-:W-:Y:S02]  /*3e90*/  FFMA.FTZ R71, R140, R66, R71 ;  /* 0x000000428c477223 */ /* 0x000fe40000010047 */
[----:B------:R-:W-:Y:S02]  /*3ea0*/  FFMA.FTZ R65, R144, R199, R65 ;  /* 0x000000c790417223 */ /* 0x000fe40000010041 */
[----:B------:R-:W-:Y:S02]  /*3eb0*/  FMUL.FTZ R70, R141, -R69 ;  /* 0x800000458d467220 */ /* 0x000fe40000410000 */
[----:B------:R-:W-:Y:S02]  /*3ec0*/  FADD.FTZ R209, R209, R64 ;  /* 0x00000040d1d17221 */ /* 0x000fe40000010000 */
[----:B------:R-:W-:-:S02]  /*3ed0*/  FADD.FTZ R71, -R172, R71 ;  /* 0x00000047ac477221 */ /* 0x000fc40000010100 */
[----:B------:R-:W-:Y:S02]  /*3ee0*/  FADD.FTZ R198, RZ, R65 ;  /* 0x00000041ffc67221 */ /* 0x000fe40000010000 */
[----:B------:R-:W-:Y:S02]  /*3ef0*/  FFMA.FTZ R70, R142, R67, -R70 ;  /* 0x000000438e467223 */ /* 0x000fe40000010846 */
[C---:B------:R-:W-:Y:S02]  /*3f00*/  FMUL.FTZ R65, R141.reuse, R209 ;  /* 0x000000d18d417220 */ /* 0x040fe40000410000 */
[----:B------:R-:W-:Y:S02]  /*3f10*/  FMUL.FTZ R67, R141, -R67 ;  /* 0x800000438d437220 */ /* 0x000fe40000410000 */
        /* <DEDUP_REMOVED lines=27> */
[C---:B------:R-:W-:Y:S02]  /*40d0*/  FMUL.FTZ R65, R135.reuse, R216 ;  /* 0x000000d887417220 */ /* 0x040fe40000410000 */
[----:B------:R-:W-:Y:S02]  /*40e0*/  FFMA.FTZ R66, R146, R69, -R64 ;  /* 0x0000004592427223 */ /* 0x000fe40000010840 */
[----:B------:R-:W-:Y:S02]  /*40f0*/  FFMA.FTZ R71, R144, R71, R72 ;  /* 0x0000004790477223 */ /* 0x000fe40000010048 */
[-C--:B------:R-:W-:Y:S02]  /*4100*/  FMUL.FTZ R64, R135, R200.reuse ;  /* 0x000000c887407220 */ /* 0x080fe40000410000 */
[----:B------:R-:W-:-:S02]  /*4110*/  FFMA.FTZ R65, R137, R200, R65 ;  /* 0x000000c889417223 */ /* 0x000fc40000010041 */
[----:B------:R-:W-:Y:S02]  /*4120*/  FADD.FTZ R71, -R176, R71 ;  /* 0x00000047b0477221 */ /* 0x000fe40000010100 */
[----:B------:R-:W-:Y:S02]  /*4130*/  FFMA.FTZ R64, R137, R216, -R64 ;  /* 0x000000d889407223 */ /* 0x000fe40000010840 */
[----:B------:R-:W-:Y:S02]  /*4140*/  FADD.FTZ R202, RZ, R65 ;  /* 0x00000041ffca7221 */ /* 0x000fe40000010000 */
[----:B------:R-:W-:Y:S02]  /*4150*/  FMUL.FTZ R69, R145, -R69 ;  /* 0x8000004591457220 */ /* 0x000fe40000410000 */
[----:B------:R-:W-:Y:S02]  /*4160*/  FADD.FTZ R68, R177, R68 ;  /* 0x00000044b1447221 */ /* 0x000fe40000010000 */
[----:B------:R-:W-:-:S02]  /*4170*/  FMUL.FTZ R65, R145, -R71 ;  /* 0x8000004791417220 */ /* 0x000fc40000410000 */
[----:B------:R-:W-:Y:S02]  /*4180*/  FADD.FTZ R205, R205, R64 ;  /* 0x00000040cdcd7221 */ /* 0x000fe40000010000 */
[----:B------:R-:W-:Y:S02]  /*4190*/  FMUL.FTZ R64, R131, R202 ;  /* 0x000000ca83407220 */ /* 0x000fe40000410000 */
[C---:B------:R-:W-:Y:S02]  /*41a0*/  FFMA.FTZ R69, R146.reuse, R70, R69 ;  /* 0x0000004692457223 */ /* 0x040fe40000010045 */
[----:B------:R-:W-:Y:S02]  /*41b0*/  FFMA.FTZ R70, R146, R68, -R65 ;  /* 0x0000004492467223 */ /* 0x000fe40000010841 */
[-C--:B------:R-:W-:Y:S02]  /*41c0*/  FFMA.FTZ R65, R133, R205.reuse, -R64 ;  /* 0x000000cd85417223 */ /* 0x080fe40000010840 */
[----:B------:R-:W-:-:S02]  /*41d0*/  FMUL.FTZ R64, R131, R205 ;  /* 0x000000cd83407220 */ /* 0x000fc40000410000 */
[----:B------:R-:W-:Y:S02]  /*41e0*/  FMUL.FTZ R68, R145, -R68 ;  /* 0x8000004491447220 */ /* 0x000fe40000410000 */
[----:B------:R-:W-:Y:S02]  /*41f0*/  FFMA.FTZ R64, R133, R202, R64 ;  /* 0x000000ca85407223 */ /* 0x000fe40000010040 */
[----:B------:R-:W-:Y:S02]  /*4200*/  FADD.FTZ R214, R214, R65 ;  /* 0x00000041d6d67221 */ /* 0x000fe40000010000 */
[----:B------:R-:W-:Y:S02]  /*4210*/  FFMA.FTZ R71, R146, R71, R68 ;  /* 0x0000004792477223 */ /* 0x000fe40000010044 */
[----:B------:R-:W-:Y:S02]  /*4220*/  FADD.FTZ R204, RZ, R64 ;  /* 0x00000040ffcc7221 */ /* 0x000fe40000010000 */
[----:B------:R-:W-:-:S02]  /*4230*/  FMUL.FTZ R65, R127, R214 ;  /* 0x000000d67f417220 */ /* 0x000fc40000410000 */
[----:B------:R-:W-:Y:S02]  /*4240*/  FADD.FTZ R71, -R178, R71 ;  /* 0x00000047b2477221 */ /* 0x000fe40000010100 */
[-C--:B------:R-:W-:Y:S02]  /*4250*/  FMUL.FTZ R64, R127, R204.reuse ;  /* 0x000000cc7f407220 */ /* 0x080fe40000410000 */
[----:B------:R-:W-:Y:S02]  /*4260*/  FFMA.FTZ R65, R129, R204, R65 ;  /* 0x000000cc81417223 */ /* 0x000fe40000010041 */
[----:B------:R-:W-:Y:S02]  /*4270*/  FMUL.FTZ R67, R147, -R69 ;  /* 0x8000004593437220 */ /* 0x000fe40000410000 */
[----:B------:R-:W-:Y:S02]  /*4280*/  FADD.FTZ R70, R179, R70 ;  /* 0x00000046b3467221 */ /* 0x000fe40000010000 */
[----:B------:R-:W-:-:S02]  /*4290*/  FMUL.FTZ R73, R147, -R71 ;  /* 0x8000004793497220 */ /* 0x000fc40000410000 */
[----:B------:R-:W-:Y:S02]  /*42a0*/  FFMA.FTZ R64, R129, R214, -R64 ;  /* 0x000000d681407223 */ /* 0x000fe40000010840 */
[----:B------:R-:W-:Y:S02]  /*42b0*/  FADD.FTZ R206, RZ, R65 ;  /* 0x00000041ffce7221 */ /* 0x000fe40000010000 */
[CC--:B------:R-:W-:Y:S02]  /*42c0*/  FFMA.FTZ R67, R148.reuse, R66.reuse, -R67 ;  /* 0x0000004294437223 */ /* 0x0c0fe40000010843 */
[----:B------:R-:W-:Y:S02]  /*42d0*/  FMUL.FTZ R66, R147, -R66 ;  /* 0x8000004293427220 */ /* 0x000fe40000410000 */
[----:B------:R-:W-:Y:S02]  /*42e0*/  FFMA.FTZ R68, R148, R70, -R73 ;  /* 0x0000004694447223 */ /* 0x000fe40000010849 */
[----:B------:R-:W-:-:S02]  /*42f0*/  FADD.FTZ R203, R203, R64 ;  /* 0x00000040cbcb7221 */ /* 0x000fc40000010000 */
[----:B------:R-:W-:Y:S02]  /*4300*/  FMUL.FTZ R70, R147, -R70 ;  /* 0x8000004693467220 */ /* 0x000fe40000410000 */
[----:B------:R-:W-:Y:S02]  /*4310*/  FMUL.FTZ R64, R123, R206 ;  /* 0x000000ce7b407220 */ /* 0x000fe40000410000 */
[C---:B------:R-:W-:Y:S02]  /*4320*/  FFMA.FTZ R66, R148.reuse, R69, R66 ;  /* 0x0000004594427223 */ /* 0x040fe40000010042 */
[----:B------:R-:W-:Y:S02]  /*4330*/  FFMA.FTZ R71, R148, R71, R70 ;  /* 0x0000004794477223 */ /* 0x000fe40000010046 */
[-C--:B------:R-:W-:Y:S02]  /*4340*/  FFMA.FTZ R65, R125, R203.reuse, -R64 ;  /* 0x000000cb7d417223 */ /* 0x080fe40000010840 */
[----:B------:R-:W-:-:S02]  /*4350*/  FMUL.FTZ R64, R123, R203 ;  /* 0x000000cb7b407220 */ /* 0x000fc40000410000 */
[----:B------:R-:W-:Y:S02]  /*4360*/  FMUL.FTZ R69, R149, -R66 ;  /* 0x8000004295457220 */ /* 0x000fe40000410000 */
[----:B------:R-:W-:Y:S02]  /*4370*/  FADD.FTZ R71, -R180, R71 ;  /* 0x00000047b4477221 */ /* 0x000fe40000010100 */
[----:B------:R-:W-:Y:S02]  /*4380*/  FADD.FTZ R68, R181, R68 ;  /* 0x00000044b5447221 */ /* 0x000fe40000010000 */
[----:B------:R-:W-:Y:S01]  /*4390*/  FFMA.FTZ R210, R125, R206, R64 ;  /* 0x000000ce7dd27223 */ /* 0x000fe20000010040 */
[----:B------:R-:W-:Y:S01]  /*43a0*/  MOV R64, 0x3f800000 ;  /* 0x3f80000000407802 */ /* 0x000fe20000000f00 */
[----:B------:R-:W-:Y:S02]  /*43b0*/  FFMA.FTZ R72, R150, R67, -R69 ;  /* 0x0000004396487223 */ /* 0x000fe40000010845 */
[----:B------:R-:W-:-:S02]  /*43c0*/  FMUL.FTZ R69, R149, -R71 ;  /* 0x8000004795457220 */ /* 0x000fc40000410000 */
[-C--:B------:R-:W-:Y:S02]  /*43d0*/  FMUL.FTZ R74, R149, -R68.reuse ;  /* 0x80000044954a7220 */ /* 0x080fe40000410000 */
[----:B------:R-:W-:Y:S01]  /*43e0*/  FADD.FTZ R212, R212, R65 ;  /* 0x00000041d4d47221 */ /* 0x000fe20000010000 */
[----:B------:R-:W-:Y:S01]  /*43f0*/  HFMA2.MMA R65, -RZ, RZ, 0, 0 ;  /* 0x00000000ff417435 */ /* 0x000fe200000001ff */
[----:B------:R-:W-:Y:S02]  /*4400*/  FADD.FTZ R210, RZ, R210 ;  /* 0x000000d2ffd27221 */ /* 0x000fe40000010000 */
[C---:B------:R-:W-:Y:S02]  /*4410*/  FFMA.FTZ R70, R150.reuse, R68, -R69 ;  /* 0x0000004496467223 */ /* 0x040fe40000010845 */
[----:B------:R-:W-:Y:S02]  /*4420*/  FFMA.FTZ R71, R150, R71, R74 ;  /* 0x0000004796477223 */ /* 0x000fe4000001004a */
[----:B------:R-:W-:-:S02]  /*4430*/  FMUL.FTZ R69, R119, R212 ;  /* 0x000000d477457220 */ /* 0x000fc40000410000 */
[-C--:B------:R-:W-:Y:S02]  /*4440*/  FMUL.FTZ R68, R119, R210.reuse ;  /* 0x000000d277447220 */ /* 0x080fe40000410000 */
[----:B------:R-:W-:Y:S02]  /*4450*/  FADD.FTZ R71, -R182, R71 ;  /* 0x00000047b6477221 */ /* 0x000fe40000010100 */
[C---:B------:R-:W-:Y:S02]  /*4460*/  FFMA.FTZ R69, R121.reuse, R210, R69 ;  /* 0x000000d279457223 */ /* 0x040fe40000010045 */
[----:B------:R-:W-:Y:S02]  /*4470*/  FFMA.FTZ R68, R121, R212, -R68 ;  /* 0x000000d479447223 */ /* 0x000fe40000010844 */
[----:B------:R-:W-:Y:S02]  /*4480*/  FADD.FTZ R70, R183, R70 ;  /* 0x00000046b7467221 */ /* 0x000fe40000010000 */
[----:B------:R-:W-:-:S02]  /*4490*/  FMUL.FTZ R75, R151, -R71 ;  /* 0x80000047974b7220 */ /* 0x000fc40000410000 */
[----:B------:R-:W-:Y:S02]  /*44a0*/  FADD.FTZ R208, RZ, R69 ;  /* 0x00000045ffd07221 */ /* 0x000fe40000010000 */
[----:B------:R-:W-:Y:S02]  /*44b0*/  FADD.FTZ R193, R193, R68 ;  /* 0x00000044c1c17221 */ /* 0x000fe40000010000 */
[----:B------:R-:W-:Y:S02]  /*44c0*/  FMUL.FTZ R67, R149, -R67 ;  /* 0x8000004395437220 */ /* 0x000fe40000410000 */
[-C--:B------:R-:W-:Y:S02]  /*44d0*/  FMUL.FTZ R69, R151, -R70.reuse ;  /* 0x8000004697457220 */ /* 0x080fe40000410000 */
[----:B------:R-:W-:Y:S02]  /*44e0*/  FFMA.FTZ R74, R152, R70, -R75 ;  /* 0x00000046984a7223 */ /* 0x000fe4000001084b */
[----:B------:R-:W-:-:S02]  /*44f0*/  FMUL.FTZ R68, R115, R208 ;  /* 0x000000d073447220 */ /* 0x000fc40000410000 */
[----:B------:R-:W-:Y:S02]  /*4500*/  FMUL.FTZ R70, R115, R193 ;  /* 0x000000c173467220 */ /* 0x000fe40000410000 */
[----:B------:R-:W-:Y:S02]  /*4510*/  FFMA.FTZ R73, R150, R66, R67 ;  /* 0x0000004296497223 */ /* 0x000fe40000010043 */
[----:B------:R-:W-:Y:S01]  /*4520*/  FFMA.FTZ R75, R152, R71, R69 ;  /* 0x00000047984b7223 */ /* 0x000fe20000010045 */
[----:B------:R-:W-:Y:S01]  /*4530*/  CS2R R66, SRZ ;  /* 0x0000000000427805 */ /* 0x000fe2000001ff00 */
[C---:B------:R-:W-:Y:S02]  /*4540*/  FFMA.FTZ R69, R117.reuse, R193, -R68 ;  /* 0x000000c175457223 */ /* 0x040fe40000010844 */
[----:B------:R-:W-:Y:S02]  /*4550*/  FFMA.FTZ R70, R117, R208, R70 ;  /* 0x000000d075467223 */ /* 0x000fe40000010046 */
[C---:B------:R-:W-:Y:S01]  /*4560*/  FMUL.FTZ R68, R151.reuse, -R72 ;  /* 0x8000004897447220 */ /* 0x040fe20000410000 */
[----:B------:R0:W1:Y:S01]  /*4570*/  @!P0 LDS.128 R64, [R106.X16+0x3910] ;  /* 0x003910006a408984 */ /* 0x000062000000cc00 */
[----:B------:R-:W-:Y:S01]  /*4580*/  FMUL.FTZ R71, R151, -R73 ;  /* 0x8000004997477220 */ /* 0x000fe20000410000 */
[----:B------:R-:W-:Y:S01]  /*4590*/  ISETP.GT.U32.AND P0, PT, R9, 0x1f, PT ;  /* 0x0000001f0900780c */ /* 0x000fe20003f04070 */
[----:B------:R-:W-:-:S02]  /*45a0*/  FADD.FTZ R192, R192, R69 ;  /* 0x00000045c0c07221 */ /* 0x000fc40000010000 */
[----:B------:R-:W-:Y:S02]  /*45b0*/  FADD.FTZ R218, RZ, R70 ;  /* 0x00000046ffda7221 */ /* 0x000fe40000010000 */
[C---:B------:R-:W-:Y:S02]  /*45c0*/  FFMA.FTZ R69, R152.reuse, R73, R68 ;  /* 0x0000004998457223 */ /* 0x040fe40000010044 */
[----:B------:R-:W-:Y:S02]  /*45d0*/  FFMA.FTZ R68, R152, R72, -R71 ;  /* 0x0000004898447223 */ /* 0x000fe40000010847 */
[C---:B------:R-:W-:Y:S02]  /*45e0*/  FMUL.FTZ R73, R111.reuse, R192 ;  /* 0x000000c06f497220 */ /* 0x040fe40000410000 */
[-C--:B------:R-:W-:Y:S02]  /*45f0*/  FMUL.FTZ R72, R111, R218.reuse ;  /* 0x000000da6f487220 */ /* 0x080fe40000410000 */
[----:B------:R-:W-:-:S02]  /*4600*/  FFMA.FTZ R73, R113, R218, R73 ;  /* 0x000000da71497223 */ /* 0x000fc40000010049 */
[----:B------:R-:W-:Y:S02]  /*4610*/  FFMA.FTZ R72, R113, R192, -R72 ;  /* 0x000000c071487223 */ /* 0x000fe40000010848 */
[----:B------:R-:W-:Y:S02]  /*4620*/  FADD.FTZ R220, RZ, R73 ;  /* 0x00000049ffdc7221 */ /* 0x000fe40000010000 */
[----:B------:R-:W-:Y:S02]  /*4630*/  FADD.FTZ R221, R87, R72 ;  /* 0x0000004857dd7221 */ /* 0x000fe40000010000 */
[----:B------:R-:W-:Y:S02]  /*4640*/  FADD.FTZ R71, -R184, R75 ;  /* 0x0000004bb8477221 */ /* 0x000fe40000010100 */
[----:B------:R-:W-:Y:S02]  /*4650*/  FADD.FTZ R70, R185, R74 ;  /* 0x0000004ab9467221 */ /* 0x000fe40000010000 */
[----:B------:R-:W-:-:S02]  /*4660*/  FMUL.FTZ R72, R107, R220 ;  /* 0x000000dc6b487220 */ /* 0x000fc40000410000 */
[-C--:B------:R-:W-:Y:S01]  /*4670*/  FMUL.FTZ R74, R107, R221.reuse ;  /* 0x000000dd6b4a7220 */ /* 0x080fe20000410000 */
[----:B------:R0:W-:Y:S01]  /*4680*/  STS.128 [R153.X16+0x1b10], R68 ;  /* 0x001b104499007388 */ /* 0x0001e2000000cc00 */
[C---:B------:R-:W-:Y:S02]  /*4690*/  FFMA.FTZ R73, R109.reuse, R221, -R72 ;  /* 0x000000dd6d497223 */ /* 0x040fe40000010848 */
[----:B------:R-:W-:Y:S02]  /*46a0*/  FFMA.FTZ R74, R109, R220, R74 ;  /* 0x000000dc6d4a7223 */ /* 0x000fe4000001004a */
[----:B------:R-:W-:Y:S02]  /*46b0*/  FADD.FTZ R222, R86, R73 ;  /* 0x0000004956de7221 */ /* 0x000fe40000010000 */
[----:B------:R-:W-:Y:S01]  /*46c0*/  FADD.FTZ R224, RZ, R74 ;  /* 0x0000004affe07221 */ /* 0x000fe20000010000 */
[----:B------:R-:W-:Y:S06]  /*46d0*/  BAR.SYNC.DEFER_BLOCKING 0x0 ;  /* 0x0000000000007b1d */ /* 0x000fec0000010000 */
[----:B------:R-:W-:Y:S05]  /*46e0*/  @P0 BRA `(.L_x_2086) ;  /* 0x00000dd000000947 */ /* 0x000fea0003800000 */
[C---:B-1----:R-:W-:Y:S01]  /*46f0*/  IMAD R223, R9.reuse, 0x50, RZ ;  /* 0x0000005009df7824 */ /* 0x042fe200078e02ff */
[----:B------:R-:W-:-:S04]  /*4700*/  LOP3.LUT R86, R9, 0x1f, RZ, 0xc0, !PT ;  /* 0x0000001f09567812 */ /* 0x000fc800078ec0ff */
[----:B0-----:R-:W-:Y:S01]  /*4710*/  LDS.128 R68, [R223+0x1b30] ;  /* 0x001b3000df447984 */ /* 0x001fe20000000c00 */
[----:B------:R-:W-:-:S03]  /*4720*/  ISETP.NE.AND P0, PT, R86, 0x1f, PT ;  /* 0x0000001f5600780c */ /* 0x000fc60003f05270 */
[----:B------:R-:W0:Y:S04]  /*4730*/  LDS.128 R72, [R223+0x1b40] ;  /* 0x001b4000df487984 */ /* 0x000e280000000c00 */
[----:B------:R-:W1:Y:S04]  /*4740*/  LDS.128 R76, [R223+0x1b20] ;  /* 0x001b2000df4c7984 */ /* 0x000e680000000c00 */
[----:B------:R-:W2:Y:S01]  /*4750*/  LDS.128 R80, [R223+0x1b10] ;  /* 0x001b1000df507984 */ /* 0x000ea20000000c00 */
[C---:B0-----:R-:W-:Y:S02]  /*4760*/  FMUL.FTZ R85, R69.reuse, R75 ;  /* 0x0000004b45557220 */ /* 0x041fe40000410000 */
[----:B------:R-:W-:-:S02]  /*4770*/  FMUL.FTZ R84, R69, R74 ;  /* 0x0000004a45547220 */ /* 0x000fc40000410000 */
[C---:B------:R-:W-:Y:S02]  /*4780*/  FFMA.FTZ R85, R68.reuse, R74, -R85 ;  /* 0x0000004a44557223 */ /* 0x040fe40000010855 */
[----:B------:R-:W-:Y:S02]  /*4790*/  FFMA.FTZ R84, R68, R75, R84 ;  /* 0x0000004b44547223 */ /* 0x000fe40000010054 */
[----:B------:R-:W-:Y:S02]  /*47a0*/  FADD.FTZ R70, R70, R85 ;  /* 0x0000005546467221 */ /* 0x000fe40000010000 */
[----:B------:R-:W-:Y:S02]  /*47b0*/  FADD.FTZ R84, R71, R84 ;  /* 0x0000005447547221 */ /* 0x000fe40000010000 */
[C---:B------:R-:W-:Y:S02]  /*47c0*/  FMUL.FTZ R71, R69.reuse, R73 ;  /* 0x0000004945477220 */ /* 0x040fe40000410000 */
[----:B------:R-:W-:-:S02]  /*47d0*/  FMUL.FTZ R69, R69, R72 ;  /* 0x0000004845457220 */ /* 0x000fc40000410000 */
[C---:B-1----:R-:W-:Y:S02]  /*47e0*/  FMUL.FTZ R85, R77.reuse, R70 ;  /* 0x000000464d557220 */ /* 0x042fe40000410000 */
[----:B------:R-:W-:Y:S02]  /*47f0*/  FMUL.FTZ R75, R77, R84 ;  /* 0x000000544d4b7220 */ /* 0x000fe40000410000 */
[C---:B------:R-:W-:Y:S02]  /*4800*/  FFMA.FTZ R71, R68.reuse, R72, -R71 ;  /* 0x0000004844477223 */ /* 0x040fe40000010847 */
[----:B------:R-:W-:Y:S02]  /*4810*/  FFMA.FTZ R69, R68, R73, R69 ;  /* 0x0000004944457223 */ /* 0x000fe40000010045 */
[C---:B------:R-:W-:Y:S02]  /*4820*/  FFMA.FTZ R84, R76.reuse, R84, R85 ;  /* 0x000000544c547223 */ /* 0x040fe40000010055 */
[----:B------:R-:W-:-:S02]  /*4830*/  FFMA.FTZ R75, R76, R70, -R75 ;  /* 0x000000464c4b7223 */ /* 0x000fc4000001084b */
[C---:B------:R-:W-:Y:S02]  /*4840*/  FMUL.FTZ R68, R77.reuse, R71 ;  /* 0x000000474d447220 */ /* 0x040fe40000410000 */
[-C--:B------:R-:W-:Y:S02]  /*4850*/  FMUL.FTZ R77, R77, R69.reuse ;  /* 0x000000454d4d7220 */ /* 0x080fe40000410000 */
[----:B------:R-:W-:Y:S02]  /*4860*/  FADD.FTZ R79, R79, R84 ;  /* 0x000000544f4f7221 */ /* 0x000fe40000010000 */
[----:B------:R-:W-:Y:S02]  /*4870*/  FADD.FTZ R75, R78, R75 ;  /* 0x0000004b4e4b7221 */ /* 0x000fe40000010000 */
[C---:B------:R-:W-:Y:S02]  /*4880*/  FFMA.FTZ R68, R76.reuse, R69, R68 ;  /* 0x000000454c447223 */ /* 0x040fe40000010044 */
[----:B------:R-:W-:-:S02]  /*4890*/  FFMA.FTZ R77, R76, R71, -R77 ;  /* 0x000000474c4d7223 */ /* 0x000fc4000001084d */
[C---:B--2---:R-:W-:Y:S02]  /*48a0*/  FMUL.FTZ R70, R81.reuse, R79 ;  /* 0x0000004f51467220 */ /* 0x044fe40000410000 */
[CC--:B------:R-:W-:Y:S02]  /*48b0*/  FMUL.FTZ R71, R81.reuse, R75.reuse ;  /* 0x0000004b51477220 */ /* 0x0c0fe40000410000 */
[C---:B------:R-:W-:Y:S02]  /*48c0*/  FMUL.FTZ R69, R81.reuse, R68 ;  /* 0x0000004451457220 */ /* 0x040fe40000410000 */
[C---:B------:R-:W-:Y:S02]  /*48d0*/  FFMA.FTZ R75, R80.reuse, R75, -R70 ;  /* 0x0000004b504b7223 */ /* 0x040fe40000010846 */
[----:B------:R-:W-:Y:S02]  /*48e0*/  FMUL.FTZ R81, R81, R77 ;  /* 0x0000004d51517220 */ /* 0x000fe40000410000 */
[----:B------:R-:W-:-:S02]  /*48f0*/  FFMA.FTZ R70, R80, R79, R71 ;  /* 0x0000004f50467223 */ /* 0x000fc40000010047 */
[C---:B------:R-:W-:Y:S02]  /*4900*/  FFMA.FTZ R76, R80.reuse, R77, -R69 ;  /* 0x0000004d504c7223 */ /* 0x040fe40000010845 */
[----:B------:R-:W-:Y:S02]  /*4910*/  FFMA.FTZ R77, R80, R68, R81 ;  /* 0x00000044504d7223 */ /* 0x000fe40000010051 */
[----:B------:R-:W-:Y:S02]  /*4920*/  FADD.FTZ R75, R82, R75 ;  /* 0x0000004b524b7221 */ /* 0x000fe40000010000 */
[----:B------:R-:W-:Y:S01]  /*4930*/  FADD.FTZ R74, R83, R70 ;  /* 0x00000046534a7221 */ /* 0x000fe20000010000 */
[----:B------:R-:W-:Y:S05]  /*4940*/  BRA.DIV ~URZ, `(.L_x_2087) ;  /* 0x00004a527f007947 */ /* 0x000fea000b800000 */
[----:B------:R0:W1:Y:S02]  /*4950*/  SHFL.DOWN PT, R70, R76, 0x1, 0x1f ;  /* 0x08201f004c467f89 */ /* 0x00006400000e0000 */
.L_x_2121:
[----:B------:R-:W-:Y:S05]  /*4960*/  BRA.DIV ~URZ, `(.L_x_2088) ;  /* 0x00004ab27f007947 */ /* 0x000fea000b800000 */
[----:B------:R2:W3:Y:S04]  /*4970*/  SHFL.DOWN PT, R71, R77, 0x1, 0x1f ;  /* 0x08201f004d477f89 */ /* 0x0004e800000e0000 */
[----:B------:R2:W4:Y:S04]  /*4980*/  SHFL.DOWN PT, R72, R75, 0x1, 0x1f ;  /* 0x08201f004b487f89 */ /* 0x00052800000e0000 */
[----:B------:R2:W0:Y:S02]  /*4990*/  SHFL.DOWN PT, R68, R74, 0x1, 0x1f ;  /* 0x08201f004a447f89 */ /* 0x00042400000e0000 */
.L_x_2122:
[----:B------:R-:W-:Y:S01]  /*49a0*/  LOP3.LUT R69, R9, 0x1f, RZ, 0xc0, !PT ;  /* 0x0000001f09457812 */ /* 0x000fe200078ec0ff */
[----:B------:R-:W-:Y:S03]  /*49b0*/  BSSY B1, `(.L_x_2089) ;  /* 0x000000e000017945 */ /* 0x000fe60003800000 */
[----:B------:R-:W-:Y:S01]  /*49c0*/  ISETP.GT.U32.AND P1, PT, R69, 0x1d, PT ;  /* 0x0000001d4500780c */ /* 0x000fe20003f24070 */
[----:B------:R-:W-:Y:S07]  /*49d0*/  @!P0 BRA `(.L_x_2090) ;  /* 0x000000b000008947 */ /* 0x000fee0003800000 */
[C---:B---3--:R-:W-:Y:S02]  /*49e0*/  FMUL.FTZ R69, R77.reuse, R71 ;  /* 0x000000474d457220 */ /* 0x048fe40000410000 */
[----:B0-----:R-:W-:-:S02]  /*49f0*/  FMUL.FTZ R73, R77, R68 ;  /* 0x000000444d497220 */ /* 0x001fc40000410000 */
[C---:B----4-:R-:W-:Y:S02]  /*4a00*/  FMUL.FTZ R79, R77.reuse, R72 ;  /* 0x000000484d4f7220 */ /* 0x050fe40000410000 */
[-C--:B-12---:R-:W-:Y:S02]  /*4a10*/  FMUL.FTZ R77, R77, R70.reuse ;  /* 0x000000464d4d7220 */ /* 0x086fe40000410000 */
[C---:B------:R-:W-:Y:S02]  /*4a20*/  FFMA.FTZ R69, R76.reuse, R70, -R69 ;  /* 0x000000464c457223 */ /* 0x040fe40000010845 */
[C---:B------:R-:W-:Y:S02]  /*4a30*/  FFMA.FTZ R72, R76.reuse, R72, -R73 ;  /* 0x000000484c487223 */ /* 0x040fe40000010849 */
[C---:B------:R-:W-:Y:S02]  /*4a40*/  FFMA.FTZ R79, R76.reuse, R68, R79 ;  /* 0x000000444c4f7223 */ /* 0x040fe4000001004f */
[----:B------:R-:W-:Y:S01]  /*4a50*/  FFMA.FTZ R77, R76, R71, R77 ;  /* 0x000000474c4d7223 */ /* 0x000fe2000001004d */
[----:B------:R-:W-:Y:S01]  /*4a60*/  MOV R76, R69 ;  /* 0x00000045004c7202 */ /* 0x000fe20000000f00 */
[----:B------:R-:W-:-:S02]  /*4a70*/  FADD.FTZ R75, R75, R72 ;  /* 0x000000484b4b7221 */ /* 0x000fc40000010000 */
[----:B------:R-:W-:Y:S02]  /*4a80*/  FADD.FTZ R74, R74, R79 ;  /* 0x0000004f4a4a7221 */ /* 0x000fe40000010000 */
.L_x_2090:
[----:B------:R-:W-:Y:S05]  /*4a90*/  BSYNC B1 ;  /* 0x0000000000017941 */ /* 0x000fea0003800000 */
.L_x_2089:
[----:B------:R-:W-:Y:S05]  /*4aa0*/  BRA.DIV ~URZ, `(.L_x_2091) ;  /* 0x00004ad27f007947 */ /* 0x000fea000b800000 */
[----:B-1----:R1:W2:Y:S04]  /*4ab0*/  SHFL.DOWN PT, R70, R76, 0x2, 0x1f ;  /* 0x08401f004c467f89 */ /* 0x0022a800000e0000 */
[----:B---3--:R1:W3:Y:S04]  /*4ac0*/  SHFL.DOWN PT, R71, R77, 0x2, 0x1f ;  /* 0x08401f004d477f89 */ /* 0x0082e800000e0000 */
[----:B----4-:R1:W4:Y:S04]  /*4ad0*/  SHFL.DOWN PT, R72, R75, 0x2, 0x1f ;  /* 0x08401f004b487f89 */ /* 0x01032800000e0000 */
[----:B0-----:R1:W0:Y:S02]  /*4ae0*/  SHFL.DOWN PT, R68, R74, 0x2, 0x1f ;  /* 0x08401f004a447f89 */ /* 0x00122400000e0000 */
.L_x_2123:
[----:B------:R-:W-:Y:S01]  /*4af0*/  LOP3.LUT R69, R9, 0x1f, RZ, 0xc0, !PT ;  /* 0x0000001f09457812 */ /* 0x000fe200078ec0ff */
[----:B------:R-:W-:Y:S03]  /*4b00*/  BSSY B1, `(.L_x_2092) ;  /* 0x000000e000017945 */ /* 0x000fe60003800000 */
[----:B------:R-:W-:Y:S01]  /*4b10*/  ISETP.GT.U32.AND P0, PT, R69, 0x1b, PT ;  /* 0x0000001b4500780c */ /* 0x000fe20003f04070 */
[----:B------:R-:W-:Y:S07]  /*4b20*/  @P1 BRA `(.L_x_2093) ;  /* 0x000000b000001947 */ /* 0x000fee0003800000 */
        /* <DEDUP_REMOVED lines=11> */
.L_x_2093:
[----:B------:R-:W-:Y:S05]  /*4be0*/  BSYNC B1 ;  /* 0x0000000000017941 */ /* 0x000fea0003800000 */
.L_x_2092:
[----:B------:R-:W-:Y:S05]  /*4bf0*/  BRA.DIV ~URZ, `(.L_x_2094) ;  /* 0x00004b527f007947 */ /* 0x000fea000b800000 */
[----:B--2---:R2:W1:Y:S02]  /*4c00*/  SHFL.DOWN PT, R70, R76, 0x4, 0x1f ;  /* 0x08801f004c467f89 */ /* 0x00446400000e0000 */
.L_x_2124:
[----:B------:R-:W-:Y:S05]  /*4c10*/  BRA.DIV ~URZ, `(.L_x_2095) ;  /* 0x00004bb27f007947 */ /* 0x000fea000b800000 */
[----:B---3--:R3:W2:Y:S04]  /*4c20*/  SHFL.DOWN PT, R71, R77, 0x4, 0x1f ;  /* 0x08801f004d477f89 */ /* 0x0086a800000e0000 */
[----:B----4-:R3:W4:Y:S04]  /*4c30*/  SHFL.DOWN PT, R72, R75, 0x4, 0x1f ;  /* 0x08801f004b487f89 */ /* 0x01072800000e0000 */
[----:B0-----:R3:W0:Y:S02]  /*4c40*/  SHFL.DOWN PT, R68, R74, 0x4, 0x1f ;  /* 0x08801f004a447f89 */ /* 0x00162400000e0000 */
.L_x_2125:
[----:B------:R-:W-:Y:S01]  /*4c50*/  LOP3.LUT R69, R9, 0x1f, RZ, 0xc0, !PT ;  /* 0x0000001f09457812 */ /* 0x000fe200078ec0ff */
[----:B------:R-:W-:Y:S03]  /*4c60*/  BSSY B1, `(.L_x_2096) ;  /* 0x000000e000017945 */ /* 0x000fe60003800000 */
[----:B------:R-:W-:Y:S01]  /*4c70*/  ISETP.GT.U32.AND P1, PT, R69, 0x17, PT ;  /* 0x000000174500780c */ /* 0x000fe20003f24070 */
[----:B------:R-:W-:Y:S07]  /*4c80*/  @P0 BRA `(.L_x_2097) ;  /* 0x000000b000000947 */ /* 0x000fee0003800000 */
[C---:B--2---:R-:W-:Y:S02]  /*4c90*/  FMUL.FTZ R69, R77.reuse, R71 ;  /* 0x000000474d457220 */ /* 0x044fe40000410000 */
[----:B0-----:R-:W-:-:S02]  /*4ca0*/  FMUL.FTZ R73, R77, R68 ;  /* 0x000000444d497220 */ /* 0x001fc40000410000 */
[C---:B----4-:R-:W-:Y:S02]  /*4cb0*/  FMUL.FTZ R79, R77.reuse, R72 ;  /* 0x000000484d4f7220 */ /* 0x050fe40000410000 */
[-C--:B-1-3--:R-:W-:Y:S02]  /*4cc0*/  FMUL.FTZ R77, R77, R70.reuse ;  /* 0x000000464d4d7220 */ /* 0x08afe40000410000 */
[C---:B------:R-:W-:Y:S02]  /*4cd0*/  FFMA.FTZ R69, R76.reuse, R70, -R69 ;  /* 0x000000464c457223 */ /* 0x040fe40000010845 */
[C---:B------:R-:W-:Y:S02]  /*4ce0*/  FFMA.FTZ R72, R76.reuse, R72, -R73 ;  /* 0x000000484c487223 */ /* 0x040fe40000010849 */
[C---:B------:R-:W-:Y:S02]  /*4cf0*/  FFMA.FTZ R79, R76.reuse, R68, R79 ;  /* 0x000000444c4f7223 */ /* 0x040fe4000001004f */
[----:B------:R-:W-:Y:S01]  /*4d00*/  FFMA.FTZ R77, R76, R71, R77 ;  /* 0x000000474c4d7223 */ /* 0x000fe2000001004d */
[----:B------:R-:W-:Y:S01]  /*4d10*/  MOV R76, R69 ;  /* 0x00000045004c7202 */ /* 0x000fe20000000f00 */
[----:B------:R-:W-:-:S02]  /*4d20*/  FADD.FTZ R75, R75, R72 ;  /* 0x000000484b4b7221 */ /* 0x000fc40000010000 */
[----:B------:R-:W-:Y:S02]  /*4d30*/  FADD.FTZ R74, R74, R79 ;  /* 0x0000004f4a4a7221 */ /* 0x000fe40000010000 */
.L_x_2097:
[----:B------:R-:W-:Y:S05]  /*4d40*/  BSYNC B1 ;  /* 0x0000000000017941 */ /* 0x000fea0003800000 */
.L_x_2096:
[----:B------:R-:W-:Y:S05]  /*4d50*/  BRA.DIV ~URZ, `(.L_x_2098) ;  /* 0x00004bd27f007947 */ /* 0x000fea000b800000 */
[----:B-1----:R1:W3:Y:S04]  /*4d60*/  SHFL.DOWN PT, R70, R76, 0x8, 0x1f ;  /* 0x09001f004c467f89 */ /* 0x0022e800000e0000 */
[----:B--2---:R1:W2:Y:S04]  /*4d70*/  SHFL.DOWN PT, R71, R77, 0x8, 0x1f ;  /* 0x09001f004d477f89 */ /* 0x0042a800000e0000 */
[----:B----4-:R1:W4:Y:S04]  /*4d80*/  SHFL.DOWN PT, R72, R75, 0x8, 0x1f ;  /* 0x09001f004b487f89 */ /* 0x01032800000e0000 */
[----:B0-----:R1:W0:Y:S02]  /*4d90*/  SHFL.DOWN PT, R68, R74, 0x8, 0x1f ;  /* 0x09001f004a447f89 */ /* 0x00122400000e0000 */
.L_x_2126:
        /* <DEDUP_REMOVED lines=15> */
.L_x_2100:
[----:B------:R-:W-:Y:S05]  /*4e90*/  BSYNC B1 ;  /* 0x0000000000017941 */ /* 0x000fea0003800000 */
.L_x_2099:
[----:B------:R-:W-:Y:S05]  /*4ea0*/  BRA.DIV ~URZ, `(.L_x_2101) ;  /* 0x00004c527f007947 */ /* 0x000fea000b800000 */
[----:B---3--:R3:W1:Y:S02]  /*4eb0*/  SHFL.DOWN PT, R70, R76, 0x10, 0x1f ;  /* 0x0a001f004c467f89 */ /* 0x00866400000e0000 */
.L_x_2127:
[----:B------:R-:W-:Y:S05]  /*4ec0*/  BRA.DIV ~URZ, `(.L_x_2102) ;  /* 0x00004cb27f007947 */ /* 0x000fea000b800000 */
[----:B--2---:R2:W3:Y:S04]  /*4ed0*/  SHFL.DOWN PT, R71, R77, 0x10, 0x1f ;  /* 0x0a001f004d477f89 */ /* 0x0044e800000e0000 */
[----:B----4-:R2:W4:Y:S04]  /*4ee0*/  SHFL.DOWN PT, R72, R75, 0x10, 0x1f ;  /* 0x0a001f004b487f89 */ /* 0x01052800000e0000 */
[----:B0-----:R2:W0:Y:S02]  /*4ef0*/  SHFL.DOWN PT, R68, R74, 0x10, 0x1f ;  /* 0x0a001f004a447f89 */ /* 0x00142400000e0000 */
.L_x_2128:
[----:B------:R-:W-:Y:S01]  /*4f00*/  BSSY B1, `(.L_x_2103) ;  /* 0x000000d000017945 */ /* 0x000fe20003800000 */
[----:B------:R-:W-:Y:S05]  /*4f10*/  @P0 BRA `(.L_x_2104) ;  /* 0x000000b000000947 */ /* 0x000fea0003800000 */
        /* <DEDUP_REMOVED lines=11> */
.L_x_2104:
[----:B------:R-:W-:Y:S05]  /*4fd0*/  BSYNC B1 ;  /* 0x0000000000017941 */ /* 0x000fea0003800000 */
.L_x_2103:
[----:B------:R-:W-:Y:S05]  /*4fe0*/  BRA.DIV ~URZ, `(.L_x_2105) ;  /* 0x00004cf27f007947 */ /* 0x000fea000b800000 */
[----:B------:R-:W5:Y:S04]  /*4ff0*/  SHFL.IDX PT, R232, R77, RZ, 0x1f ;  /* 0x00001fff4de87589 */ /* 0x000f6800000e0000 */
[----:B------:R-:W2:Y:S04]  /*5000*/  SHFL.IDX PT, R225, R76, RZ, 0x1f ;  /* 0x00001fff4ce17589 */ /* 0x000ea800000e0000 */
[----:B------:R4:W3:Y:S04]  /*5010*/  SHFL.DOWN PT, R87, R77, 0x1, 0x1f ;  /* 0x08201f004d577f89 */ /* 0x0008e800000e0000 */
[----:B------:R4:W1:Y:S04]  /*5020*/  SHFL.DOWN PT, R85, R76, 0x1, 0x1f ;  /* 0x08201f004c557f89 */ /* 0x00086800000e0000 */
[----:B------:R4:W0:Y:S04]  /*5030*/  SHFL.IDX PT, R226, R75, RZ, 0x1f ;  /* 0x00001fff4be27589 */ /* 0x00082800000e0000 */
[----:B------:R4:W0:Y:S04]  /*5040*/  SHFL.DOWN PT, R84, R75, 0x1, 0x1f ;  /* 0x08201f004b547f89 */ /* 0x00082800000e0000 */
[----:B------:R4:W0:Y:S01]  /*5050*/  SHFL.IDX PT, R227, R74, RZ, 0x1f ;  /* 0x00001fff4ae37589 */ /* 0x00082200000e0000 */
[----:B-----5:R-:W-:-:S02]  /*5060*/  FMUL.FTZ R231, R67, R232 ;  /* 0x000000e843e77220 */ /* 0x020fc40000410000 */
[-C--:B------:R-:W-:Y:S01]  /*5070*/  FMUL.FTZ R230, R66, R232.reuse ;  /* 0x000000e842e67220 */ /* 0x080fe20000410000 */
[----:B------:R4:W0:Y:S01]  /*5080*/  SHFL.DOWN PT, R86, R74, 0x1, 0x1f ;  /* 0x08201f004a567f89 */ /* 0x00082200000e0000 */
        /* <DEDUP_REMOVED lines=8> */
[----:B-1----:R4:W1:Y:S02]  /*5110*/  SHFL.IDX PT, R77, R65, RZ, 0x1f ;  /* 0x00001fff414d7589 */ /* 0x00286400000e0000 */
.L_x_2129:
[----:B---3--:R3:W4:Y:S01]  /*5120*/  LDS.128 R80, [R223+0x1b40] ;  /* 0x001b4000df507984 */ /* 0x0087220000000c00 */
[----:B------:R-:W-:Y:S01]  /*5130*/  ISETP.NE.AND P0, PT, R9, 0x1f, PT ;  /* 0x0000001f0900780c */ /* 0x000fe20003f05270 */
[----:B------:R-:W-:Y:S01]  /*5140*/  BSSY B1, `(.L_x_2106) ;  /* 0x0000011000017945 */ /* 0x000fe20003800000 */
[----:B--2-4-:R-:W-:Y:S01]  /*5150*/  MOV R76, R78 ;  /* 0x0000004e004c7202 */ /* 0x014fe20000000f00 */
[----:B0-----:R3:W0:Y:S01]  /*5160*/  LDS.128 R68, [R223+0x1b30] ;  /* 0x001b3000df447984 */ /* 0x0016220000000c00 */
[----:B------:R-:W-:Y:S02]  /*5170*/  MOV R78, R79 ;  /* 0x0000004f004e7202 */ /* 0x000fe40000000f00 */
[----:B------:R-:W-:Y:S01]  /*5180*/  MOV R79, R233 ;  /* 0x000000e9004f7202 */ /* 0x000fe20000000f00 */
[----:B------:R3:W2:Y:S06]  /*5190*/  LDS.128 R72, [R223+0x1b20] ;  /* 0x001b2000df487984 */ /* 0x0006ac0000000c00 */
[----:B------:R-:W-:Y:S05]  /*51a0*/  @!P0 BRA `(.L_x_2107) ;  /* 0x000000a000008947 */ /* 0x000fea0003800000 */
[-C--:B------:R-:W-:Y:S02]  /*51b0*/  FMUL.FTZ R67, R79, R87.reuse ;  /* 0x000000574f437220 */ /* 0x080fe40000410000 */
[----:B------:R-:W-:-:S02]  /*51c0*/  FMUL.FTZ R234, R78, R87 ;  /* 0x000000574eea7220 */ /* 0x000fc40000410000 */
[-C--:B-1----:R-:W-:Y:S02]  /*51d0*/  FMUL.FTZ R64, R77, R87.reuse ;  /* 0x000000574d407220 */ /* 0x082fe40000410000 */
[----:B------:R-:W-:Y:S02]  /*51e0*/  FMUL.FTZ R66, R76, R87 ;  /* 0x000000574c427220 */ /* 0x000fe40000410000 */
[-C--:B------:R-:W-:Y:S02]  /*51f0*/  FFMA.FTZ R67, R78, R85.reuse, -R67 ;  /* 0x000000554e437223 */ /* 0x080fe40000010843 */
[-C--:B------:R-:W-:Y:S02]  /*5200*/  FFMA.FTZ R79, R79, R85.reuse, R234 ;  /* 0x000000554f4f7223 */ /* 0x080fe400000100ea */
[-C--:B------:R-:W-:Y:S02]  /*5210*/  FFMA.FTZ R76, R76, R85.reuse, -R64 ;  /* 0x000000554c4c7223 */ /* 0x080fe40000010840 */
[----:B------:R-:W-:-:S02]  /*5220*/  FFMA.FTZ R77, R77, R85, R66 ;  /* 0x000000554d4d7223 */ /* 0x000fc40000010042 */
[----:B------:R-:W-:Y:S02]  /*5230*/  FADD.FTZ R78, R67, R84 ;  /* 0x00000054434e7221 */ /* 0x000fe40000010000 */
[----:B------:R-:W-:Y:S02]  /*5240*/  FADD.FTZ R79, R79, R86 ;  /* 0x000000564f4f7221 */ /* 0x000fe40000010000 */
.L_x_2107:
[----:B------:R-:W-:Y:S05]  /*5250*/  BSYNC B1 ;  /* 0x0000000000017941 */ /* 0x000fea0003800000 */
.L_x_2106:
[CC--:B------:R-:W-:Y:S01]  /*5260*/  FMUL.FTZ R67, R81.reuse, R79.reuse ;  /* 0x0000004f51437220 */ /* 0x0c0fe20000410000 */
[----:B-1----:R1:W-:Y:S01]  /*5270*/  STS.128 [R223+0x1b40], R76 ;  /* 0x001b404cdf007388 */ /* 0x0023e20000000c00 */
[-C--:B------:R-:W-:Y:S02]  /*5280*/  FMUL.FTZ R64, R81, R78.reuse ;  /* 0x0000004e51407220 */ /* 0x080fe40000410000 */
[C---:B------:R-:W-:Y:S02]  /*5290*/  FFMA.FTZ R67, R80.reuse, R78, -R67 ;  /* 0x0000004e50437223 */ /* 0x040fe40000010843 */
[----:B------:R-:W-:Y:S02]  /*52a0*/  FFMA.FTZ R64, R80, R79, R64 ;  /* 0x0000004f50407223 */ /* 0x000fe40000010040 */
[----:B------:R-:W-:-:S02]  /*52b0*/  FADD.FTZ R82, R82, R67 ;  /* 0x0000004352527221 */ /* 0x000fc40000010000 */
[----:B------:R-:W-:Y:S02]  /*52c0*/  FADD.FTZ R83, R83, R64 ;  /* 0x0000004053537221 */ /* 0x000fe40000010000 */
[C---:B------:R-:W-:Y:S02]  /*52d0*/  FMUL.FTZ R64, R81.reuse, R76 ;  /* 0x0000004c51407220 */ /* 0x040fe40000410000 */
[----:B------:R-:W-:Y:S02]  /*52e0*/  FMUL.FTZ R67, R81, R77 ;  /* 0x0000004d51437220 */ /* 0x000fe40000410000 */
[C---:B0-----:R-:W-:Y:S02]  /*52f0*/  FMUL.FTZ R66, R69.reuse, R82 ;  /* 0x0000005245427220 */ /* 0x041fe40000410000 */
[----:B------:R-:W-:Y:S02]  /*5300*/  FMUL.FTZ R85, R69, R83 ;  /* 0x0000005345557220 */ /* 0x000fe40000410000 */
[----:B------:R-:W-:-:S02]  /*5310*/  FFMA.FTZ R81, R80, R77, R64 ;  /* 0x0000004d50517223 */ /* 0x000fc40000010040 */
[----:B------:R-:W-:Y:S02]  /*5320*/  FFMA.FTZ R80, R80, R76, -R67 ;  /* 0x0000004c50507223 */ /* 0x000fe40000010843 */
[C---:B------:R-:W-:Y:S02]  /*5330*/  FFMA.FTZ R66, R68.reuse, R83, R66 ;  /* 0x0000005344427223 */ /* 0x040fe40000010042 */
[----:B------:R-:W-:Y:S01]  /*5340*/  FFMA.FTZ R233, R68, R82, -R85 ;  /* 0x0000005244e97223 */ /* 0x000fe20000010855 */
[----:B------:R1:W-:Y:S01]  /*5350*/  STS.128 [R223+0x1b30], R80 ;  /* 0x001b3050df007388 */ /* 0x0003e20000000c00 */
[C---:B------:R-:W-:Y:S02]  /*5360*/  FMUL.FTZ R67, R69.reuse, R81 ;  /* 0x0000005145437220 */ /* 0x040fe40000410000 */
[----:B------:R-:W-:Y:S02]  /*5370*/  FMUL.FTZ R85, R69, R80 ;  /* 0x0000005045557220 */ /* 0x000fe40000410000 */
[----:B------:R-:W-:-:S02]  /*5380*/  FADD.FTZ R87, R71, R66 ;  /* 0x0000004247577221 */ /* 0x000fc40000010000 */
[----:B------:R-:W-:Y:S02]  /*5390*/  FADD.FTZ R86, R70, R233 ;  /* 0x000000e946567221 */ /* 0x000fe40000010000 */
[C---:B------:R-:W-:Y:S02]  /*53a0*/  FFMA.FTZ R84, R68.reuse, R80, -R67 ;  /* 0x0000005044547223 */ /* 0x040fe40000010843 */
[----:B------:R-:W-:Y:S02]  /*53b0*/  FFMA.FTZ R85, R68, R81, R85 ;  /* 0x0000005144557223 */ /* 0x000fe40000010055 */
[C---:B--2---:R-:W-:Y:S02]  /*53c0*/  FMUL.FTZ R69, R73.reuse, R87 ;  /* 0x0000005749457220 */ /* 0x044fe40000410000 */
        /* <DEDUP_REMOVED lines=10> */
[----:B------:R-:W-:Y:S02]  /*5470*/  FFMA.FTZ R65, R65, R225, R228 ;  /* 0x000000e141417223 */ /* 0x000fe400000100e4 */
[----:B------:R-:W-:Y:S01]  /*5480*/  FADD.FTZ R64, -R232, R229 ;  /* 0x000000e5e8407221 */ /* 0x000fe20000010100 */
[----:B------:R1:W-:Y:S01]  /*5490*/  STS.128 [R223+0x1b10], R72 ;  /* 0x001b1048df007388 */ /* 0x0003e20000000c00 */
[----:B------:R-:W-:Y:S02]  /*54a0*/  FADD.FTZ R66, R231, R226 ;  /* 0x000000e2e7427221 */ /* 0x000fe40000010000 */
[----:B------:R-:W-:Y:S02]  /*54b0*/  FADD.FTZ R67, R230, R227 ;  /* 0x000000e3e6437221 */ /* 0x000fe40000010000 */
.L_x_2086:
[----:B-1----:R-:W-:Y:S05]  /*54c0*/  BSYNC B0 ;  /* 0x0000000000007941 */ /* 0x002fea0003800000 */
.L_x_2085:
[----:B------:R-:W-:Y:S01]  /*54d0*/  WARPSYNC 0xffffffff ;  /* 0xffffffff00007948 */ /* 0x000fe20003800000 */
[----:B------:R-:W-:Y:S01]  /*54e0*/  BAR.SYNC.DEFER_BLOCKING 0x0 ;  /* 0x0000000000007b1d */ /* 0x000fe20000010000 */
[----:B------:R-:W-:Y:S01]  /*54f0*/  ISETP.NE.AND P2, PT, R9, RZ, PT ;  /* 0x000000ff0900720c */ /* 0x000fe20003f45270 */
[----:B------:R-:W-:Y:S01]  /*5500*/  FFMA.FTZ R73, R54, -R195, RZ ;  /* 0x800000c336497223 */ /* 0x000fe200000100ff */
[----:B------:R-:W-:Y:S01]  /*5510*/  HADD2.F32 R87, -RZ, R59.H1_H1 ;  /* 0x3000003bff577230 */ /* 0x000fe20000004100 */
[----:B------:R-:W-:-:S02]  /*5520*/  ISETP.GT.AND P0, PT, R10, 0x1e, PT ;  /* 0x0000001e0a00780c */ /* 0x000fc40003f04270 */
[----:B------:R-:W-:Y:S01]  /*5530*/  FFMA.FTZ R73, R55, -R194, R73 ;  /* 0x800000c237497223 */ /* 0x000fe20000010049 */
[----:B------:R-:W-:Y:S01]  /*5540*/  ISETP.NE.AND P1, PT, R10, RZ, PT ;  /* 0x000000ff0a00720c */ /* 0x000fe20003f25270 */
[----:B------:R-:W-:Y:S02]  /*5550*/  BSSY B0, `(.L_x_2108) ;  /* 0x00001fa000007945 */ /* 0x000fe40003800000 */
[----:B------:R-:W-:Y:S01]  /*5560*/  FFMA.FTZ R73, R88, -R197, R73 ;  /* 0x800000c558497223 */ /* 0x000fe20000010049 */
[----:B0-----:R-:W0:Y:S04]  /*5570*/  LDS.64 R68, [R153.X16+0x1b18] ;  /* 0x001b180099447984 */ /* 0x001e28000000ca00 */
[----:B------:R1:W-:Y:S02]  /*5580*/  @!P2 STS.128 [R106.X16+0x3910], R64 ;  /* 0x003910406a00a388 */ /* 0x0003e4000000cc00 */
[----:B-1----:R-:W-:-:S04]  /*5590*/  FFMA.FTZ R65, R89, -R196, R73 ;  /* 0x800000c459417223 */ /* 0x002fc80000010049 */
[----:B------:R-:W-:-:S04]  /*55a0*/  FFMA.FTZ R65, R90, -R199, R65 ;  /* 0x800000c75a417223 */ /* 0x000fc80000010041 */
[----:B------:R-:W-:-:S04]  /*55b0*/  FFMA.FTZ R65, R91, -R198, R65 ;  /* 0x800000c65b417223 */ /* 0x000fc80000010041 */
[----:B------:R-:W-:-:S04]  /*55c0*/  FFMA.FTZ R65, R92, -R201, R65 ;  /* 0x800000c95c417223 */ /* 0x000fc80000010041 */
[----:B------:R-:W-:Y:S02]  /*55d0*/  FFMA.FTZ R65, R93, -R200, R65 ;  /* 0x800000c85d417223 */ /* 0x000fe40000010041 */
        /* <DEDUP_REMOVED lines=54> */
[----:B------:R-:W-:Y:S02]  /*5940*/  FFMA.FTZ R82, R54, R219, RZ ;  /* 0x000000db36527223 */ /* 0x000fe400000100ff */
[----:B------:R-:W-:Y:S02]  /*5950*/  FMUL.FTZ R69, R139, -R161 ;  /* 0x800000a18b457220 */ /* 0x000fe40000410000 */
[----:B------:R-:W-:Y:S02]  /*5960*/  FFMA.FTZ R71, R55, R217, R82 ;  /* 0x000000d937477223 */ /* 0x000fe40000010052 */
[-C--:B------:R-:W-:Y:S02]  /*5970*/  FMUL.FTZ R139, R139, -R171.reuse ;  /* 0x800000ab8b8b7220 */ /* 0x080fe40000410000 */
[----:B------:R-:W-:-:S02]  /*5980*/  FFMA.FTZ R82, R140, R171, -R69 ;  /* 0x000000ab8c527223 */ /* 0x000fc40000010845 */
[----:B------:R-:W-:Y:S02]  /*5990*/  FFMA.FTZ R84, R88, R215, R71 ;  /* 0x000000d758547223 */ /* 0x000fe40000010047 */
[----:B------:R-:W-:Y:S02]  /*59a0*/  FFMA.FTZ R69, R140, R161, R139 ;  /* 0x000000a18c457223 */ /* 0x000fe4000001008b */
[----:B------:R-:W-:Y:S02]  /*59b0*/  FADD.FTZ R173, R173, R82 ;  /* 0x00000052adad7221 */ /* 0x000fe40000010000 */
[----:B------:R-:W-:Y:S02]  /*59c0*/  FFMA.FTZ R84, R89, R213, R84 ;  /* 0x000000d559547223 */ /* 0x000fe40000010054 */
[----:B------:R-:W-:Y:S02]  /*59d0*/  FADD.FTZ R69, -R172, R69 ;  /* 0x00000045ac457221 */ /* 0x000fe40000010100 */
[----:B------:R-:W-:-:S02]  /*59e0*/  FMUL.FTZ R71, R141, -R173 ;  /* 0x800000ad8d477220 */ /* 0x000fc40000410000 */
[----:B------:R-:W-:Y:S02]  /*59f0*/  FFMA.FTZ R84, R90, R211, R84 ;  /* 0x000000d35a547223 */ /* 0x000fe40000010054 */
[-C--:B------:R-:W-:Y:S02]  /*5a00*/  FMUL.FTZ R141, R141, -R69.reuse ;  /* 0x800000458d8d7220 */ /* 0x080fe40000410000 */
[C---:B------:R-:W-:Y:S02]  /*5a10*/  FFMA.FTZ R71, R142.reuse, R69, R71 ;  /* 0x000000458e477223 */ /* 0x040fe40000010047 */
[----:B------:R-:W-:Y:S02]  /*5a20*/  FFMA.FTZ R84, R91, R209, R84 ;  /* 0x000000d15b547223 */ /* 0x000fe40000010054 */
[----:B------:R-:W-:Y:S02]  /*5a30*/  FFMA.FTZ R142, R142, R173, -R141 ;  /* 0x000000ad8e8e7223 */ /* 0x000fe4000001088d */
[----:B------:R-:W-:-:S02]  /*5a40*/  FADD.FTZ R71, -R174, R71 ;  /* 0x00000047ae477221 */ /* 0x000fc40000010100 */
[----:B------:R-:W-:Y:S02]  /*5a50*/  FFMA.FTZ R84, R92, R207, R84 ;  /* 0x000000cf5c547223 */ /* 0x000fe40000010054 */
[----:B------:R-:W-:Y:S01]  /*5a60*/  FADD.FTZ R175, R175, R142 ;  /* 0x0000008eafaf7221 */ /* 0x000fe20000010000 */
[----:B------:R-:W-:Y:S01]  /*5a70*/  HADD2.F32 R142, -RZ, R61.H1_H1 ;  /* 0x3000003dff8e7230 */ /* 0x000fe20000004100 */
[----:B------:R-:W-:Y:S02]  /*5a80*/  FMUL.FTZ R64, R143, -R71 ;  /* 0x800000478f407220 */ /* 0x000fe40000410000 */
[----:B------:R-:W-:Y:S02]  /*5a90*/  FFMA.FTZ R84, R93, R216, R84 ;  /* 0x000000d85d547223 */ /* 0x000fe40000010054 */
[-C--:B------:R-:W-:Y:S02]  /*5aa0*/  FMUL.FTZ R143, R143, -R175.reuse ;  /* 0x800000af8f8f7220 */ /* 0x080fe40000410000 */
[----:B------:R-:W-:-:S02]  /*5ab0*/  FFMA.FTZ R64, R144, R175, -R64 ;  /* 0x000000af90407223 */ /* 0x000fc40000010840 */
[----:B------:R-:W-:Y:S02]  /*5ac0*/  FFMA.FTZ R84, R94, R205, R84 ;  /* 0x000000cd5e547223 */ /* 0x000fe40000010054 */
[----:B------:R-:W-:Y:S01]  /*5ad0*/  FFMA.FTZ R73, R144, R71, R143 ;  /* 0x0000004790497223 */ /* 0x000fe2000001008f */
[----:B------:R-:W-:Y:S01]  /*5ae0*/  HADD2.F32 R143, -RZ, R58.H0_H0 ;  /* 0x2000003aff8f7230 */ /* 0x000fe20000004100 */
[----:B------:R-:W-:Y:S02]  /*5af0*/  FADD.FTZ R177, R177, R64 ;  /* 0x00000040b1b17221 */ /* 0x000fe40000010000 */
[----:B------:R-:W-:Y:S02]  /*5b00*/  FFMA.FTZ R84, R95, R214, R84 ;  /* 0x000000d65f547223 */ /* 0x000fe40000010054 */
[----:B------:R-:W-:Y:S02]  /*5b10*/  FFMA.FTZ R65, R94, -R202, R65 ;  /* 0x800000ca5e417223 */ /* 0x000fe40000010041 */
[----:B------:R-:W-:-:S02]  /*5b20*/  FADD.FTZ R73, -R176, R73 ;  /* 0x00000049b0497221 */ /* 0x000fc40000010100 */
[----:B------:R-:W-:Y:S02]  /*5b30*/  FMUL.FTZ R64, R145, -R177 ;  /* 0x800000b191407220 */ /* 0x000fe40000410000 */
[----:B------:R-:W-:Y:S02]  /*5b40*/  FFMA.FTZ R84, R96, R203, R84 ;  /* 0x000000cb60547223 */ /* 0x000fe40000010054 */
[----:B------:R-:W-:Y:S02]  /*5b50*/  FFMA.FTZ R65, R95, -R204, R65 ;  /* 0x800000cc5f417223 */ /* 0x000fe40000010041 */
[-C--:B------:R-:W-:Y:S02]  /*5b60*/  FMUL.FTZ R145, R145, -R73.reuse ;  /* 0x8000004991917220 */ /* 0x080fe40000410000 */
[----:B------:R-:W-:Y:S02]  /*5b70*/  FFMA.FTZ R75, R146, R73, R64 ;  /* 0x00000049924b7223 */ /* 0x000fe40000010040 */
[----:B------:R-:W-:-:S02]  /*5b80*/  FFMA.FTZ R84, R97, R212, R84 ;  /* 0x000000d461547223 */ /* 0x000fc40000010054 */
[----:B------:R-:W-:Y:S02]  /*5b90*/  FFMA.FTZ R65, R96, -R206, R65 ;  /* 0x800000ce60417223 */ /* 0x000fe40000010041 */
[----:B------:R-:W-:Y:S01]  /*5ba0*/  FFMA.FTZ R146, R146, R177, -R145 ;  /* 0x000000b192927223 */ /* 0x000fe20000010891 */
[----:B------:R-:W-:Y:S01]  /*5bb0*/  HADD2.F32 R145, -RZ, R58.H1_H1 ;  /* 0x3000003aff917230 */ /* 0x000fe20000004100 */
[----:B------:R-:W-:Y:S02]  /*5bc0*/  FADD.FTZ R75, -R178, R75 ;  /* 0x0000004bb24b7221 */ /* 0x000fe40000010100 */
[----:B------:R-:W-:Y:S02]  /*5bd0*/  FFMA.FTZ R84, R98, R193, R84 ;  /* 0x000000c162547223 */ /* 0x000fe40000010054 */
[----:B------:R-:W-:Y:S02]  /*5be0*/  FFMA.FTZ R65, R97, -R210, R65 ;  /* 0x800000d261417223 */ /* 0x000fe40000010041 */
[----:B------:R-:W-:-:S02]  /*5bf0*/  FADD.FTZ R179, R179, R146 ;  /* 0x00000092b3b37221 */ /* 0x000fc40000010000 */
[----:B------:R-:W-:Y:S02]  /*5c00*/  FMUL.FTZ R64, R147, -R75 ;  /* 0x8000004b93407220 */ /* 0x000fe40000410000 */
[C---:B------:R-:W-:Y:S02]  /*5c10*/  FFMA.FTZ R84, R99.reuse, R192, R84 ;  /* 0x000000c063547223 */ /* 0x040fe40000010054 */
[----:B------:R-:W-:Y:S02]  /*5c20*/  FFMA.FTZ R65, R98, -R208, R65 ;  /* 0x800000d062417223 */ /* 0x000fe40000010041 */
[----:B------:R-:W-:Y:S02]  /*5c30*/  FFMA.FTZ R64, R148, R179, -R64 ;  /* 0x000000b394407223 */ /* 0x000fe40000010840 */
[----:B------:R-:W-:Y:S01]  /*5c40*/  FFMA.FTZ R66, R104, R221, R84 ;  /* 0x000000dd68427223 */ /* 0x000fe20000010054 */
[----:B------:R-:W-:Y:S01]  /*5c50*/  HADD2.F32 R84, -RZ, R59.H0_H0 ;  /* 0x2000003bff547230 */ /* 0x000fe20000004100 */
[----:B------:R-:W-:-:S02]  /*5c60*/  FFMA.FTZ R65, R99, -R218, R65 ;  /* 0x800000da63417223 */ /* 0x000fc40000010041 */
[----:B------:R-:W-:Y:S02]  /*5c70*/  FMUL.FTZ R81, R101, R162 ;  /* 0x000000a265517220 */ /* 0x000fe40000410000 */
[-C--:B------:R-:W-:Y:S02]  /*5c80*/  FMUL.FTZ R85, R138, R170.reuse ;  /* 0x000000aa8a557220 */ /* 0x080fe40000410000 */
[----:B------:R-:W-:Y:S02]  /*5c90*/  FMUL.FTZ R147, R147, -R179 ;  /* 0x800000b393937220 */ /* 0x000fe40000410000 */
[----:B------:R-:W-:Y:S02]  /*5ca0*/  FMUL.FTZ R67, R101, R170 ;  /* 0x000000aa65437220 */ /* 0x000fe40000410000 */
[----:B------:R-:W-:Y:S02]  /*5cb0*/  FADD.FTZ R181, R181, R64 ;  /* 0x00000040b5b57221 */ /* 0x000fe40000010000 */
[----:B------:R-:W-:-:S02]  /*5cc0*/  FFMA.FTZ R66, R105, R222, R66 ;  /* 0x000000de69427223 */ /* 0x000fc40000010042 */
[----:B------:R-:W-:Y:S02]  /*5cd0*/  FFMA.FTZ R65, R104, -R220, R65 ;  /* 0x800000dc68417223 */ /* 0x000fe40000010041 */
[C---:B------:R-:W-:Y:S02]  /*5ce0*/  FFMA.FTZ R222, -R138.reuse, R87, R222 ;  /* 0x000000578ade7223 */ /* 0x040fe400000101de */
[----:B------:R-:W-:Y:S02]  /*5cf0*/  FMUL.FTZ R79, R138, R162 ;  /* 0x000000a28a4f7220 */ /* 0x000fe40000410000 */
[----:B------:R-:W-:Y:S02]  /*5d00*/  FFMA.FTZ R83, R100, R170, -R81 ;  /* 0x000000aa64537223 */ /* 0x000fe40000010851 */
[----:B------:R-:W-:Y:S02]  /*5d10*/  FMUL.FTZ R64, R224, R85 ;  /* 0x00000055e0407220 */ /* 0x000fe40000410000 */
[----:B------:R-:W-:-:S02]  /*5d20*/  FFMA.FTZ R77, R148, R75, R147 ;  /* 0x0000004b944d7223 */ /* 0x000fc40000010093 */
[----:B------:R-:W-:Y:S02]  /*5d30*/  FFMA.FTZ R81, R100, R162, R67 ;  /* 0x000000a264517223 */ /* 0x000fe40000010043 */
[----:B------:R-:W-:Y:S02]  /*5d40*/  FFMA.FTZ R67, R105, -R224, R65 ;  /* 0x800000e069437223 */ /* 0x000fe40000010041 */
[----:B------:R-:W-:Y:S02]  /*5d50*/  FADD.FTZ R53, R79, R53 ;  /* 0x000000354f357221 */ /* 0x000fe40000010000 */
[C---:B------:R-:W-:Y:S02]  /*5d60*/  FMUL.FTZ R83, R224.reuse, R83 ;  /* 0x00000053e0537220 */ /* 0x040fe40000410000 */
[-C--:B------:R-:W-:Y:S02]  /*5d70*/  FMUL.FTZ R65, R224, R79.reuse ;  /* 0x0000004fe0417220 */ /* 0x080fe40000410000 */
[----:B------:R-:W-:-:S02]  /*5d80*/  FFMA.FTZ R64, R222, R79, R64 ;  /* 0x0000004fde407223 */ /* 0x000fc40000010040 */
[----:B------:R-:W-:Y:S02]  /*5d90*/  FADD.FTZ R77, -R180, R77 ;  /* 0x0000004db44d7221 */ /* 0x000fe40000010100 */
[C---:B------:R-:W-:Y:S02]  /*5da0*/  FMUL.FTZ R79, R149.reuse, -R181 ;  /* 0x800000b5954f7220 */ /* 0x040fe40000410000 */
[----:B------:R-:W-:Y:S02]  /*5db0*/  FFMA.FTZ R81, R222, R81, R83 ;  /* 0x00000051de517223 */ /* 0x000fe40000010053 */
[-C--:B------:R-:W-:Y:S02]  /*5dc0*/  FMUL.FTZ R149, R149, -R77.reuse ;  /* 0x8000004d95957220 */ /* 0x080fe40000410000 */
[----:B------:R-:W-:Y:S02]  /*5dd0*/  FFMA.FTZ R79, R150, R77, R79 ;  /* 0x0000004d964f7223 */ /* 0x000fe4000001004f */
[----:B------:R-:W-:-:S02]  /*5de0*/  FFMA.FTZ R65, R222, R85, -R65 ;  /* 0x00000055de417223 */ /* 0x000fc40000010841 */
[----:B------:R-:W-:Y:S02]  /*5df0*/  FFMA.FTZ R85, R87, R162, R81 ;  /* 0x000000a257557223 */ /* 0x000fe40000010051 */
[----:B------:R-:W-:Y:S02]  /*5e00*/  FMUL.FTZ R83, R101, R160 ;  /* 0x000000a065537220 */ /* 0x000fe40000410000 */
[----:B------:R-:W-:Y:S02]  /*5e10*/  FFMA.FTZ R150, R150, R181, -R149 ;  /* 0x000000b596967223 */ /* 0x000fe40000010895 */
[----:B------:R-:W-:Y:S02]  /*5e20*/  FADD.FTZ R81, -R182, R79 ;  /* 0x0000004fb6517221 */ /* 0x000fe40000010100 */
[-C--:B------:R-:W-:Y:S02]  /*5e30*/  FMUL.FTZ R103, R136, R78.reuse ;  /* 0x0000004e88677220 */ /* 0x080fe40000410000 */
[----:B------:R-:W-:-:S02]  /*5e40*/  FFMA.FTZ R83, R100, R78, -R83 ;  /* 0x0000004e64537223 */ /* 0x000fc40000010853 */
[----:B------:R-:W-:Y:S02]  /*5e50*/  FMUL.FTZ R79, R101, R78 ;  /* 0x0000004e654f7220 */ /* 0x000fe40000410000 */
[----:B------:R-:W-:Y:S02]  /*5e60*/  FADD.FTZ R183, R183, R150 ;  /* 0x00000096b7b77221 */ /* 0x000fe40000010000 */
[----:B------:R-:W-:Y:S02]  /*5e70*/  FMUL.FTZ R78, R151, -R81 ;  /* 0x80000051974e7220 */ /* 0x000fe40000410000 */
[C---:B------:R-:W-:Y:S02]  /*5e80*/  FMUL.FTZ R87, R136.reuse, R160 ;  /* 0x000000a088577220 */ /* 0x040fe40000410000 */
[----:B------:R-:W-:Y:S02]  /*5e90*/  FFMA.FTZ R221, -R136, R84, R221 ;  /* 0x0000005488dd7223 */ /* 0x000fe400000101dd */
[----:B------:R-:W-:-:S02]  /*5ea0*/  FMUL.FTZ R82, R220, R103 ;  /* 0x00000067dc527220 */ /* 0x000fc40000410000 */
[----:B------:R-:W-:Y:S02]  /*5eb0*/  FMUL.FTZ R83, R220, R83 ;  /* 0x00000053dc537220 */ /* 0x000fe40000410000 */
[-C--:B------:R-:W-:Y:S02]  /*5ec0*/  FMUL.FTZ R151, R151, -R183.reuse ;  /* 0x800000b797977220 */ /* 0x080fe40000410000 */
[----:B------:R-:W-:Y:S02]  /*5ed0*/  FFMA.FTZ R78, R152, R183, -R78 ;  /* 0x000000b7984e7223 */ /* 0x000fe4000001084e */
[----:B------:R-:W-:Y:S02]  /*5ee0*/  FADD.FTZ R52, R87, R52 ;  /* 0x0000003457347221 */ /* 0x000fe40000010000 */
[-C--:B------:R-:W-:Y:S02]  /*5ef0*/  FMUL.FTZ R220, R220, R87.reuse ;  /* 0x00000057dcdc7220 */ /* 0x080fe40000410000 */
[----:B------:R-:W-:-:S02]  /*5f00*/  FFMA.FTZ R87, R221, R87, R82 ;  /* 0x00000057dd577223 */ /* 0x000fc40000010052 */
[----:B------:R-:W-:Y:S02]  /*5f10*/  FFMA.FTZ R82, R100, R160, R79 ;  /* 0x000000a064527223 */ /* 0x000fe4000001004f */
[----:B------:R-:W-:Y:S02]  /*5f20*/  FADD.FTZ R22, R85, R22 ;  /* 0x0000001655167221 */ /* 0x000fe40000010000 */
[----:B------:R-:W-:Y:S02]  /*5f30*/  FFMA.FTZ R85, R152, R81, R151 ;  /* 0x0000005198557223 */ /* 0x000fe40000010097 */
[----:B------:R-:W-:Y:S01]  /*5f40*/  FADD.FTZ R185, R185, R78 ;  /* 0x0000004eb9b97221 */ /* 0x000fe20000010000 */
[--C-:B------:R-:W-:Y:S01]  /*5f50*/  HADD2.F32 R78, -RZ, R60.reuse.H0_H0 ;  /* 0x2000003cff4e7230 */ /* 0x100fe20000004100 */
[----:B------:R-:W-:Y:S01]  /*5f60*/  FFMA.FTZ R83, R221, R82, R83 ;  /* 0x00000052dd537223 */ /* 0x000fe20000010053 */
[----:B------:R-:W-:Y:S01]  /*5f70*/  HADD2.F32 R82, -RZ, R60.H1_H1 ;  /* 0x3000003cff527230 */ /* 0x000fe20000004100 */
[----:B------:R-:W-:-:S02]  /*5f80*/  FADD.FTZ R85, -R184, R85 ;  /* 0x00000055b8557221 */ /* 0x000fc40000010100 */
[----:B------:R-:W-:Y:S02]  /*5f90*/  FMUL.FTZ R79, R108, R185 ;  /* 0x000000b96c4f7220 */ /* 0x000fe40000410000 */
[----:B------:R-:W-:Y:S02]  /*5fa0*/  FFMA.FTZ R160, R84, R160, R83 ;  /* 0x000000a054a07223 */ /* 0x000fe40000010053 */
[----:B------:R-:W-:Y:S02]  /*5fb0*/  FFMA.FTZ R84, -R108, R78, R219 ;  /* 0x0000004e6c547223 */ /* 0x000fe400000101db */
[----:B------:R-:W-:Y:S02]  /*5fc0*/  FMUL.FTZ R83, R110, R183 ;  /* 0x000000b76e537220 */ /* 0x000fe40000410000 */
[----:B------:R-:W-:Y:S02]  /*5fd0*/  FMUL.FTZ R86, R108, R85 ;  /* 0x000000556c567220 */ /* 0x000fe40000410000 */
[----:B------:R-:W-:-:S02]  /*5fe0*/  FMUL.FTZ R107, R195, R79 ;  /* 0x0000004fc36b7220 */ /* 0x000fc40000410000 */
[C---:B------:R-:W-:Y:S02]  /*5ff0*/  FFMA.FTZ R102, -R110.reuse, R82, R217 ;  /* 0x000000526e667223 */ /* 0x040fe400000101d9 */
[----:B------:R-:W-:Y:S02]  /*6000*/  FMUL.FTZ R111, R110, R81 ;  /* 0x000000516e6f7220 */ /* 0x000fe40000410000 */
[----:B------:R-:W-:Y:S02]  /*6010*/  FMUL.FTZ R113, R194, R83 ;  /* 0x00000053c2717220 */ /* 0x000fe40000410000 */
[-C--:B------:R-:W-:Y:S02]  /*6020*/  FFMA.FTZ R109, R84, R86.reuse, -R107 ;  /* 0x00000056546d7223 */ /* 0x080fe4000001086b */
[----:B------:R-:W-:Y:S01]  /*6030*/  FMUL.FTZ R107, R195, R86 ;  /* 0x00000056c36b7220 */ /* 0x000fe20000410000 */
[----:B------:R-:W-:Y:S01]  /*6040*/  HADD2.F32 R86, -RZ, R61.H0_H0 ;  /* 0x2000003dff567230 */ /* 0x000fe20000004100 */
[----:B------:R-:W-:-:S02]  /*6050*/  FFMA.FTZ R146, R102, R111, -R113 ;  /* 0x0000006f66927223 */ /* 0x000fc40000010871 */
[----:B------:R-:W-:Y:S02]  /*6060*/  FMUL.FTZ R111, R194, R111 ;  /* 0x0000006fc26f7220 */ /* 0x000fe40000410000 */
[----:B------:R-:W-:Y:S02]  /*6070*/  FFMA.FTZ R107, R84, R79, R107 ;  /* 0x0000004f546b7223 */ /* 0x000fe4000001006b */
[----:B------:R-:W-:Y:S02]  /*6080*/  FMUL.FTZ R140, R112, R181 ;  /* 0x000000b5708c7220 */ /* 0x000fe40000410000 */
[----:B------:R-:W-:Y:S02]  /*6090*/  FFMA.FTZ R144, R102, R83, R111 ;  /* 0x0000005366907223 */ /* 0x000fe4000001006f */
[----:B------:R-:W-:Y:S02]  /*60a0*/  FADD.FTZ R107, RZ, R107 ;  /* 0x0000006bff6b7221 */ /* 0x000fe40000010000 */
[----:B------:R-:W-:-:S02]  /*60b0*/  FFMA.FTZ R215, -R112, R86, R215 ;  /* 0x0000005670d77223 */ /* 0x000fc400000101d7 */
[----:B------:R-:W-:Y:S02]  /*60c0*/  FMUL.FTZ R148, R112, R77 ;  /* 0x0000004d70947220 */ /* 0x000fe40000410000 */
[----:B------:R-:W-:Y:S02]  /*60d0*/  FMUL.FTZ R111, R197, R140 ;  /* 0x0000008cc56f7220 */ /* 0x000fe40000410000 */
[----:B------:R-:W-:Y:S02]  /*60e0*/  FADD.FTZ R107, R107, R144 ;  /* 0x000000906b6b7221 */ /* 0x000fe40000010000 */
[----:B------:R-:W-:Y:S02]  /*60f0*/  FMUL.FTZ R144, R114, R179 ;  /* 0x000000b372907220 */ /* 0x000fe40000410000 */
[-C--:B------:R-:W-:Y:S02]  /*6100*/  FFMA.FTZ R150, R215, R148.reuse, -R111 ;  /* 0x00000094d7967223 */ /* 0x080fe4000001086f */
[----:B------:R-:W-:-:S02]  /*6110*/  FMUL.FTZ R148, R197, R148 ;  /* 0x00000094c5947220 */ /* 0x000fc40000410000 */
[C---:B------:R-:W-:Y:S02]  /*6120*/  FFMA.FTZ R213, -R114.reuse, R142, R213 ;  /* 0x0000008e72d57223 */ /* 0x040fe400000101d5 */
[----:B------:R-:W-:Y:S02]  /*6130*/  FADD.FTZ R109, RZ, R109 ;  /* 0x0000006dff6d7221 */ /* 0x000fe40000010000 */
        /* <DEDUP_REMOVED lines=14> */
[----:B------:R-:W-:Y:S01]  /*6220*/  HADD2.F32 R150, -RZ, R62.H1_H1 ;  /* 0x3000003eff967230 */ /* 0x000fe20000004100 */
[CC--:B------:R-:W-:Y:S02]  /*6230*/  FFMA.FTZ R172, R148.reuse, R113.reuse, -R115 ;  /* 0x0000007194ac7223 */ /* 0x0c0fe40000010873 */
[----:B------:R-:W-:Y:S02]  /*6240*/  FMUL.FTZ R113, R199, R113 ;  /* 0x00000071c7717220 */ /* 0x000fe40000410000 */
[----:B------:R-:W-:Y:S02]  /*6250*/  FADD.FTZ R111, R111, R152 ;  /* 0x000000986f6f7221 */ /* 0x000fe40000010000 */
[----:B------:R-:W-:-:S02]  /*6260*/  FFMA.FTZ R170, R148, R107, R113 ;  /* 0x0000006b94aa7223 */ /* 0x000fc40000010071 */
[C---:B------:R-:W-:Y:S02]  /*6270*/  FMUL.FTZ R152, R118.reuse, R175 ;  /* 0x000000af76987220 */ /* 0x040fe40000410000 */
[----:B------:R-:W-:Y:S01]  /*6280*/  FADD.FTZ R109, R109, R162 ;  /* 0x000000a26d6d7221 */ /* 0x000fe20000010000 */
[----:B------:R-:W-:Y:S01]  /*6290*/  HADD2.F32 R162, -RZ, R63.H0_H0 ;  /* 0x2000003fffa27230 */ /* 0x000fe20000004100 */
[----:B------:R-:W-:Y:S02]  /*62a0*/  FADD.FTZ R111, R111, R170 ;  /* 0x000000aa6f6f7221 */ /* 0x000fe40000010000 */
[C---:B------:R-:W-:Y:S02]  /*62b0*/  FFMA.FTZ R209, -R118.reuse, R150, R209 ;  /* 0x0000009676d17223 */ /* 0x040fe400000101d1 */
[----:B------:R-:W-:Y:S02]  /*62c0*/  FMUL.FTZ R113, R118, R71 ;  /* 0x0000004776717220 */ /* 0x000fe40000410000 */
[----:B------:R-:W-:-:S02]  /*62d0*/  FMUL.FTZ R174, R198, R152 ;  /* 0x00000098c6ae7220 */ /* 0x000fc40000410000 */
[C---:B------:R-:W-:Y:S02]  /*62e0*/  FMUL.FTZ R170, R120.reuse, R173 ;  /* 0x000000ad78aa7220 */ /* 0x040fe40000410000 */
[C---:B------:R-:W-:Y:S02]  /*62f0*/  FFMA.FTZ R207, -R120.reuse, R162, R207 ;  /* 0x000000a278cf7223 */ /* 0x040fe400000101cf */
[----:B------:R-:W-:Y:S02]  /*6300*/  FFMA.FTZ R115, R209, R113, -R174 ;  /* 0x00000071d1737223 */ /* 0x000fe400000108ae */
[----:B------:R-:W-:Y:S02]  /*6310*/  FMUL.FTZ R176, R120, R69 ;  /* 0x0000004578b07220 */ /* 0x000fe40000410000 */
[----:B------:R-:W-:Y:S02]  /*6320*/  FMUL.FTZ R117, R201, R170 ;  /* 0x000000aac9757220 */ /* 0x000fe40000410000 */
[----:B------:R-:W-:-:S02]  /*6330*/  FMUL.FTZ R113, R198, R113 ;  /* 0x00000071c6717220 */ /* 0x000fc40000410000 */
[----:B------:R-:W-:Y:S02]  /*6340*/  FFMA.FTZ R178, R207, R176, -R117 ;  /* 0x000000b0cfb27223 */ /* 0x000fe40000010875 */
[----:B------:R-:W-:Y:S02]  /*6350*/  FFMA.FTZ R174, R209, R152, R113 ;  /* 0x00000098d1ae7223 */ /* 0x000fe40000010071 */
[----:B------:R-:W-:Y:S02]  /*6360*/  FMUL.FTZ R176, R201, R176 ;  /* 0x000000b0c9b07220 */ /* 0x000fe40000410000 */
[----:B------:R-:W-:Y:S01]  /*6370*/  FADD.FTZ R172, R109, R172 ;  /* 0x000000ac6dac7221 */ /* 0x000fe20000010000 */
[----:B------:R-:W-:Y:S01]  /*6380*/  HADD2.F32 R109, -RZ, R63.H1_H1 ;  /* 0x3000003fff6d7230 */ /* 0x000fe20000004100 */
[----:B------:R-:W-:Y:S02]  /*6390*/  FADD.FTZ R174, R111, R174 ;  /* 0x000000ae6fae7221 */ /* 0x000fe40000010000 */
[----:B------:R-:W-:-:S02]  /*63a0*/  FFMA.FTZ R113, R207, R170, R176 ;  /* 0x000000aacf717223 */ /* 0x000fc400000100b0 */
[----:B------:R-:W-:Y:S02]  /*63b0*/  FMUL.FTZ R111, R122, R171 ;  /* 0x000000ab7a6f7220 */ /* 0x000fe40000410000 */
[----:B------:R-:W-:Y:S02]  /*63c0*/  FADD.FTZ R115, R172, R115 ;  /* 0x00000073ac737221 */ /* 0x000fe40000010000 */
[----:B------:R-:W-:Y:S01]  /*63d0*/  FADD.FTZ R174, R174, R113 ;  /* 0x00000071aeae7221 */ /* 0x000fe20000010000 */
[----:B------:R-:W-:Y:S01]  /*63e0*/  HADD2.F32 R113, -RZ, R56.H0_H0 ;  /* 0x20000038ff717230 */ /* 0x000fe20000004100 */
[C---:B------:R-:W-:Y:S02]  /*63f0*/  FFMA.FTZ R216, -R122.reuse, R109, R216 ;  /* 0x0000006d7ad87223 */ /* 0x040fe400000101d8 */
[----:B------:R-:W-:Y:S02]  /*6400*/  FMUL.FTZ R117, R122, R161 ;  /* 0x000000a17a757220 */ /* 0x000fe40000410000 */
[----:B------:R-:W-:-:S02]  /*6410*/  FMUL.FTZ R119, R200, R111 ;  /* 0x0000006fc8777220 */ /* 0x000fc40000410000 */
[----:B------:R-:W-:Y:S02]  /*6420*/  FADD.FTZ R178, R115, R178 ;  /* 0x000000b273b27221 */ /* 0x000fe40000010000 */
[----:B------:R-:W-:Y:S02]  /*6430*/  FMUL.FTZ R115, R124, R154 ;  /* 0x0000009a7c737220 */ /* 0x000fe40000410000 */
[-C--:B------:R-:W-:Y:S02]  /*6440*/  FFMA.FTZ R121, R216, R117.reuse, -R119 ;  /* 0x00000075d8797223 */ /* 0x080fe40000010877 */
[----:B------:R-:W-:Y:S01]  /*6450*/  FMUL.FTZ R119, R200, R117 ;  /* 0x00000075c8777220 */ /* 0x000fe20000410000 */
[----:B------:R-:W-:Y:S01]  /*6460*/  HADD2.F32 R117, -RZ, R56.H1_H1 ;  /* 0x30000038ff757230 */ /* 0x000fe20000004100 */
[C---:B------:R-:W-:Y:S02]  /*6470*/  FFMA.FTZ R205, -R124.reuse, R113, R205 ;  /* 0x000000717ccd7223 */ /* 0x040fe400000101cd */
[----:B------:R-:W-:-:S02]  /*6480*/  FMUL.FTZ R123, R124, R80 ;  /* 0x000000507c7b7220 */ /* 0x000fc40000410000 */
[----:B------:R-:W-:Y:S02]  /*6490*/  FMUL.FTZ R172, R202, R115 ;  /* 0x00000073caac7220 */ /* 0x000fe40000410000 */
[----:B------:R-:W-:Y:S02]  /*64a0*/  FFMA.FTZ R119, R216, R111, R119 ;  /* 0x0000006fd8777223 */ /* 0x000fe40000010077 */
[-C--:B------:R-:W-:Y:S02]  /*64b0*/  FFMA.FTZ R125, R205, R123.reuse, -R172 ;  /* 0x0000007bcd7d7223 */ /* 0x080fe400000108ac */
[----:B------:R-:W-:Y:S02]  /*64c0*/  FMUL.FTZ R172, R202, R123 ;  /* 0x0000007bcaac7220 */ /* 0x000fe40000410000 */
[----:B------:R-:W-:Y:S02]  /*64d0*/  FADD.FTZ R174, R174, R119 ;  /* 0x00000077aeae7221 */ /* 0x000fe40000010000 */
[----:B------:R-:W-:-:S02]  /*64e0*/  FMUL.FTZ R119, R126, R76 ;  /* 0x0000004c7e777220 */ /* 0x000fc40000410000 */
[----:B------:R-:W-:Y:S02]  /*64f0*/  FFMA.FTZ R123, R205, R115, R172 ;  /* 0x00000073cd7b7223 */ /* 0x000fe400000100ac */
[----:B------:R-:W-:Y:S01]  /*6500*/  FADD.FTZ R178, R178, R121 ;  /* 0x00000079b2b27221 */ /* 0x000fe20000010000 */
[----:B------:R-:W-:Y:S01]  /*6510*/  HADD2.F32 R121, -RZ, R57.H0_H0 ;  /* 0x20000039ff797230 */ /* 0x000fe20000004100 */
[C---:B------:R-:W-:Y:S02]  /*6520*/  FFMA.FTZ R214, -R126.reuse, R117, R214 ;  /* 0x000000757ed67223 */ /* 0x040fe400000101d6 */
[----:B------:R-:W-:Y:S02]  /*6530*/  FMUL.FTZ R127, R126, R164 ;  /* 0x000000a47e7f7220 */ /* 0x000fe40000410000 */
[----:B------:R-:W-:Y:S02]  /*6540*/  FMUL.FTZ R129, R204, R119 ;  /* 0x00000077cc817220 */ /* 0x000fe40000410000 */
[----:B------:R-:W-:-:S02]  /*6550*/  FADD.FTZ R174, R174, R123 ;  /* 0x0000007baeae7221 */ /* 0x000fc40000010000 */
[----:B------:R-:W-:Y:S02]  /*6560*/  FMUL.FTZ R123, R128, R156 ;  /* 0x0000009c807b7220 */ /* 0x000fe40000410000 */
[-C--:B------:R-:W-:Y:S02]  /*6570*/  FFMA.FTZ R129, R214, R127.reuse, -R129 ;  /* 0x0000007fd6817223 */ /* 0x080fe40000010881 */
[----:B------:R-:W-:Y:S02]  /*6580*/  FMUL.FTZ R127, R204, R127 ;  /* 0x0000007fcc7f7220 */ /* 0x000fe40000410000 */
[C---:B------:R-:W-:Y:S02]  /*6590*/  FFMA.FTZ R172, -R128.reuse, R121, R203 ;  /* 0x0000007980ac7223 */ /* 0x040fe400000101cb */
[----:B------:R-:W-:Y:S02]  /*65a0*/  FMUL.FTZ R131, R128, R74 ;  /* 0x0000004a80837220 */ /* 0x000fe40000410000 */
[----:B------:R-:W-:-:S02]  /*65b0*/  FMUL.FTZ R133, R206, R123 ;  /* 0x0000007bce857220 */ /* 0x000fc40000410000 */
[----:B------:R-:W-:Y:S02]  /*65c0*/  FFMA.FTZ R127, R214, R119, R127 ;  /* 0x00000077d67f7223 */ /* 0x000fe4000001007f */
[----:B------:R-:W-:Y:S01]  /*65d0*/  FADD.FTZ R178, R178, R125 ;  /* 0x0000007db2b27221 */ /* 0x000fe20000010000 */
[----:B------:R-:W-:Y:S01]  /*65e0*/  HADD2.F32 R125, -RZ, R57.H1_H1 ;  /* 0x30000039ff7d7230 */ /* 0x000fe20000004100 */
[-C--:B------:R-:W-:Y:S02]  /*65f0*/  FFMA.FTZ R176, R172, R131.reuse, -R133 ;  /* 0x00000083acb07223 */ /* 0x080fe40000010885 */
[----:B------:R-:W-:Y:S02]  /*6600*/  FMUL.FTZ R131, R206, R131 ;  /* 0x00000083ce837220 */ /* 0x000fe40000410000 */
[----:B------:R-:W-:Y:S02]  /*6610*/  FMUL.FTZ R135, R130, R166 ;  /* 0x000000a682877220 */ /* 0x000fe40000410000 */
[----:B------:R-:W-:-:S02]  /*6620*/  FADD.FTZ R127, R174, R127 ;  /* 0x0000007fae7f7221 */ /* 0x000fc40000010000 */
[----:B------:R-:W-:Y:S02]  /*6630*/  FFMA.FTZ R174, R172, R123, R131 ;  /* 0x0000007bacae7223 */ /* 0x000fe40000010083 */
[C---:B------:R-:W-:Y:S02]  /*6640*/  FMUL.FTZ R133, R130.reuse, R70 ;  /* 0x0000004682857220 */ /* 0x040fe40000410000 */
[----:B------:R-:W-:Y:S02]  /*6650*/  FFMA.FTZ R212, -R130, R125, R212 ;  /* 0x0000007d82d47223 */ /* 0x000fe400000101d4 */
[C---:B------:R-:W-:Y:S02]  /*6660*/  FMUL.FTZ R131, R210.reuse, R135 ;  /* 0x00000087d2837220 */ /* 0x040fe40000410000 */
[----:B------:R-:W-:Y:S02]  /*6670*/  FADD.FTZ R127, R127, R174 ;  /* 0x000000ae7f7f7221 */ /* 0x000fe40000010000 */
[----:B------:R-:W-:-:S02]  /*6680*/  FMUL.FTZ R137, R210, R133 ;  /* 0x00000085d2897220 */ /* 0x000fc40000410000 */
[----:B------:R-:W-:Y:S02]  /*6690*/  FFMA.FTZ R174, R212, R133, R131 ;  /* 0x00000085d4ae7223 */ /* 0x000fe40000010083 */
[----:B------:R-:W-:Y:S02]  /*66a0*/  FMUL.FTZ R131, R132, R158 ;  /* 0x0000009e84837220 */ /* 0x000fe40000410000 */
[----:B------:R-:W-:Y:S02]  /*66b0*/  FADD.FTZ R129, R178, R129 ;  /* 0x00000081b2817221 */ /* 0x000fe40000010000 */
[----:B------:R-:W-:Y:S02]  /*66c0*/  FFMA.FTZ R178, R212, R135, -R137 ;  /* 0x00000087d4b27223 */ /* 0x000fe40000010889 */
[----:B------:R-:W-:Y:S02]  /*66d0*/  FADD.FTZ R127, R127, R174 ;  /* 0x000000ae7f7f7221 */ /* 0x000fe40000010000 */
[----:B------:R-:W-:-:S02]  /*66e0*/  FFMA.FTZ R193, -R132, R143, R193 ;  /* 0x0000008f84c17223 */ /* 0x000fc400000101c1 */
[----:B------:R-:W-:Y:S02]  /*66f0*/  FMUL.FTZ R139, R134, R168 ;  /* 0x000000a8868b7220 */ /* 0x000fe40000410000 */
[----:B------:R-:W-:Y:S02]  /*6700*/  FMUL.FTZ R135, R132, R72 ;  /* 0x0000004884877220 */ /* 0x000fe40000410000 */
[----:B------:R-:W-:Y:S02]  /*6710*/  FMUL.FTZ R174, R208, R131 ;  /* 0x00000083d0ae7220 */ /* 0x000fe40000410000 */
[----:B------:R-:W-:Y:S02]  /*6720*/  FADD.FTZ R129, R129, R176 ;  /* 0x000000b081817221 */ /* 0x000fe40000010000 */
[C---:B------:R-:W-:Y:S02]  /*6730*/  FFMA.FTZ R192, -R134.reuse, R145, R192 ;  /* 0x0000009186c07223 */ /* 0x040fe400000101c0 */
[----:B------:R-:W-:-:S02]  /*6740*/  FMUL.FTZ R137, R134, R68 ;  /* 0x0000004486897220 */ /* 0x000fc40000410000 */
[----:B------:R-:W-:Y:S02]  /*6750*/  FMUL.FTZ R141, R218, R139 ;  /* 0x0000008bda8d7220 */ /* 0x000fe40000410000 */
[-C--:B------:R-:W-:Y:S02]  /*6760*/  FFMA.FTZ R176, R193, R135.reuse, -R174 ;  /* 0x00000087c1b07223 */ /* 0x080fe400000108ae */
[----:B------:R-:W-:Y:S02]  /*6770*/  FMUL.FTZ R174, R208, R135 ;  /* 0x00000087d0ae7220 */ /* 0x000fe40000410000 */
[----:B------:R-:W-:Y:S02]  /*6780*/  FADD.FTZ R51, R137, R51 ;  /* 0x0000003389337221 */ /* 0x000fe40000010000 */
[-C--:B------:R-:W-:Y:S02]  /*6790*/  FFMA.FTZ R180, R192, R137.reuse, R141 ;  /* 0x00000089c0b47223 */ /* 0x080fe4000001008d */
[----:B------:R-:W-:-:S02]  /*67a0*/  FMUL.FTZ R137, R218, R137 ;  /* 0x00000089da897220 */ /* 0x000fc40000410000 */
[----:B------:R-:W-:Y:S02]  /*67b0*/  FFMA.FTZ R174, R193, R131, R174 ;  /* 0x00000083c1ae7223 */ /* 0x000fe400000100ae */
[----:B------:R-:W-:Y:S02]  /*67c0*/  FADD.FTZ R129, R129, R178 ;  /* 0x000000b281817221 */ /* 0x000fe40000010000 */
[----:B------:R-:W-:Y:S02]  /*67d0*/  FFMA.FTZ R178, R192, R139, -R137 ;  /* 0x0000008bc0b27223 */ /* 0x000fe40000010889 */
[----:B------:R-:W-:Y:S02]  /*67e0*/  FADD.FTZ R127, R127, R174 ;  /* 0x000000ae7f7f7221 */ /* 0x000fe40000010000 */
[----:B------:R-:W-:Y:S02]  /*67f0*/  FADD.FTZ R129, R129, R176 ;  /* 0x000000b081817221 */ /* 0x000fe40000010000 */
[----:B------:R-:W-:-:S02]  /*6800*/  FFMA.FTZ R103, R221, R103, -R220 ;  /* 0x00000067dd677223 */ /* 0x000fc400000108dc */
[----:B------:R-:W-:Y:S02]  /*6810*/  FADD.FTZ R180, R127, R180 ;  /* 0x000000b47fb47221 */ /* 0x000fe40000010000 */
[----:B------:R-:W-:Y:S02]  /*6820*/  FADD.FTZ R178, R129, R178 ;  /* 0x000000b281b27221 */ /* 0x000fe40000010000 */
[----:B------:R-:W-:Y:S01]  /*6830*/  FADD.FTZ R127, R180, R87 ;  /* 0x00000057b47f7221 */ /* 0x000fe20000010000 */
[----:B------:R-:W0:Y:S01]  /*6840*/  SHFL.DOWN PT, R129, R66, 0x1, 0x1f ;  /* 0x08201f0042817f89 */ /* 0x000e2200000e0000 */
[----:B------:R-:W-:Y:S02]  /*6850*/  FADD.FTZ R178, R178, R103 ;  /* 0x00000067b2b27221 */ /* 0x000fe40000010000 */
[C---:B------:R-:W-:Y:S02]  /*6860*/  FMUL.FTZ R135, R101.reuse, R68 ;  /* 0x0000004465877220 */ /* 0x040fe40000410000 */
[----:B------:R-:W-:-:S02]  /*6870*/  FMUL.FTZ R87, R101, R158 ;  /* 0x0000009e65577220 */ /* 0x000fc40000410000 */
[----:B------:R-:W-:Y:S02]  /*6880*/  FADD.FTZ R127, R127, R64 ;  /* 0x000000407f7f7221 */ /* 0x000fe40000010000 */
[----:B------:R-:W-:Y:S02]  /*6890*/  FADD.FTZ R178, R178, R65 ;  /* 0x00000041b2b27221 */ /* 0x000fe40000010000 */
[CC--:B------:R-:W-:Y:S01]  /*68a0*/  FFMA.FTZ R137, R100.reuse, R168.reuse, -R135 ;  /* 0x000000a864897223 */ /* 0x0c0fe20000010887 */
[----:B------:R-:W1:Y:S01]  /*68b0*/  SHFL.DOWN PT, R103, R127, 0x1, 0x1f ;  /* 0x08201f007f677f89 */ /* 0x000e6200000e0000 */
[C---:B------:R-:W-:Y:S02]  /*68c0*/  FMUL.FTZ R135, R101.reuse, R168 ;  /* 0x000000a865877220 */ /* 0x040fe40000410000 */
[-C--:B------:R-:W-:Y:S01]  /*68d0*/  FFMA.FTZ R87, R100, R72.reuse, -R87 ;  /* 0x0000004864577223 */ /* 0x080fe20000010857 */
[----:B------:R-:W2:Y:S01]  /*68e0*/  SHFL.DOWN PT, R168, R67, 0x1, 0x1f ;  /* 0x08201f0043a87f89 */ /* 0x000ea200000e0000 */
[----:B------:R-:W-:-:S02]  /*68f0*/  FMUL.FTZ R65, R101, R72 ;  /* 0x0000004865417220 */ /* 0x000fc40000410000 */
[----:B------:R-:W-:Y:S01]  /*6900*/  FMUL.FTZ R87, R208, R87 ;  /* 0x00000057d0577220 */ /* 0x000fe20000410000 */
[----:B------:R-:W4:Y:S01]  /*6910*/  SHFL.DOWN PT, R72, R178, 0x1, 0x1f ;  /* 0x08201f00b2487f89 */ /* 0x000f2200000e0000 */
[C---:B------:R-:W-:Y:S02]  /*6920*/  FFMA.FTZ R64, R100.reuse, R158, R65 ;  /* 0x0000009e64407223 */ /* 0x040fe40000010041 */
[----:B------:R-:W-:Y:S02]  /*6930*/  FMUL.FTZ R65, R101, R70 ;  /* 0x0000004665417220 */ /* 0x000fe40000410000 */
[----:B------:R-:W-:Y:S01]  /*6940*/  FFMA.FTZ R87, R193, R64, R87 ;  /* 0x00000040c1577223 */ /* 0x000fe20000010057 */
[----:B------:R-:W-:Y:S01]  /*6950*/  MOV R64, R127 ;  /* 0x0000007f00407202 */ /* 0x000fe20000000f00 */
[----:B------:R-:W-:Y:S02]  /*6960*/  FFMA.FTZ R65, R100, R166, -R65 ;  /* 0x000000a664417223 */ /* 0x000fe40000010841 */
[----:B------:R-:W-:-:S02]  /*6970*/  FMUL.FTZ R137, R218, R137 ;  /* 0x00000089da897220 */ /* 0x000fc40000410000 */
[----:B------:R-:W-:Y:S01]  /*6980*/  FMUL.FTZ R210, R210, R65 ;  /* 0x00000041d2d27220 */ /* 0x000fe20000410000 */
[----:B------:R-:W-:Y:S01]  /*6990*/  MOV R65, R178 ;  /* 0x000000b200417202 */ /* 0x000fe20000000f00 */
[----:B------:R-:W-:Y:S02]  /*69a0*/  FFMA.FTZ R135, R100, R68, R135 ;  /* 0x0000004464877223 */ /* 0x000fe40000010087 */
[----:B0-----:R-:W-:Y:S02]  /*69b0*/  @!P0 FADD.FTZ R66, R66, R129 ;  /* 0x0000008142428221 */ /* 0x001fe40000010000 */
[----:B------:R-:W-:Y:S02]  /*69c0*/  FFMA.FTZ R135, R192, R135, R137 ;  /* 0x00000087c0877223 */ /* 0x000fe40000010089 */
[----:B-1----:R-:W-:Y:S02]  /*69d0*/  @!P0 FADD.FTZ R64, R64, R103 ;  /* 0x0000006740408221 */ /* 0x002fe40000010000 */
[----:B--2---:R-:W-:-:S02]  /*69e0*/  @!P0 FADD.FTZ R67, R67, R168 ;  /* 0x000000a843438221 */ /* 0x004fc40000010000 */
[----:B------:R-:W-:Y:S02]  /*69f0*/  FFMA.FTZ R135, R145, R68, R135 ;  /* 0x0000004491877223 */ /* 0x000fe40000010087 */
[----:B----4-:R-:W-:Y:S01]  /*6a00*/  @!P0 FADD.FTZ R65, R65, R72 ;  /* 0x0000004841418221 */ /* 0x010fe20000010000 */
[----:B------:R-:W-:Y:S01]  /*6a10*/  ISETP.GT.AND P0, PT, R10, 0x1d, PT ;  /* 0x0000001d0a00780c */ /* 0x000fe20003f04270 */
[----:B------:R-:W-:Y:S01]  /*6a20*/  FADD.FTZ R50, R131, R50 ;  /* 0x0000003283327221 */ /* 0x000fe20000010000 */
[----:B------:R-:W0:Y:S01]  /*6a30*/  SHFL.DOWN PT, R72, R67, 0x2, 0x1f ;  /* 0x08401f0043487f89 */ /* 0x000e2200000e0000 */
[----:B------:R-:W-:Y:S02]  /*6a40*/  FADD.FTZ R49, R133, R49 ;  /* 0x0000003185317221 */ /* 0x000fe40000010000 */
[----:B------:R-:W-:Y:S01]  /*6a50*/  FFMA.FTZ R158, R143, R158, R87 ;  /* 0x0000009e8f9e7223 */ /* 0x000fe20000010057 */
[----:B------:R-:W1:Y:S01]  /*6a60*/  SHFL.DOWN PT, R133, R66, 0x2, 0x1f ;  /* 0x08401f0042857f89 */ /* 0x000e6200000e0000 */
[----:B------:R-:W-:-:S02]  /*6a70*/  FMUL.FTZ R87, R101, R156 ;  /* 0x0000009c65577220 */ /* 0x000fc40000410000 */
[C---:B------:R-:W-:Y:S01]  /*6a80*/  FMUL.FTZ R127, R101.reuse, R166 ;  /* 0x000000a6657f7220 */ /* 0x040fe20000410000 */
[----:B------:R-:W2:Y:S01]  /*6a90*/  SHFL.DOWN PT, R68, R65, 0x2, 0x1f ;  /* 0x08401f0041447f89 */ /* 0x000ea200000e0000 */
[-C--:B------:R-:W-:Y:S02]  /*6aa0*/  FFMA.FTZ R87, R100, R74.reuse, -R87 ;  /* 0x0000004a64577223 */ /* 0x080fe40000010857 */
[C---:B------:R-:W-:Y:S01]  /*6ab0*/  FMUL.FTZ R103, R101.reuse, R74 ;  /* 0x0000004a65677220 */ /* 0x040fe20000410000 */
[----:B------:R-:W4:Y:S01]  /*6ac0*/  SHFL.DOWN PT, R131, R64, 0x2, 0x1f ;  /* 0x08401f0040837f89 */ /* 0x000f2200000e0000 */
[----:B------:R-:W-:Y:S02]  /*6ad0*/  FMUL.FTZ R206, R206, R87 ;  /* 0x00000057cece7220 */ /* 0x000fe40000410000 */
[----:B------:R-:W-:Y:S02]  /*6ae0*/  FFMA.FTZ R129, R100, R70, R127 ;  /* 0x0000004664817223 */ /* 0x000fe4000001007f */
[----:B------:R-:W-:-:S02]  /*6af0*/  FMUL.FTZ R87, R101, R76 ;  /* 0x0000004c65577220 */ /* 0x000fc40000410000 */
[C---:B------:R-:W-:Y:S02]  /*6b00*/  FFMA.FTZ R127, R100.reuse, R156, R103 ;  /* 0x0000009c647f7223 */ /* 0x040fe40000010067 */
[-C--:B------:R-:W-:Y:S02]  /*6b10*/  FFMA.FTZ R103, R100, R164.reuse, -R87 ;  /* 0x000000a464677223 */ /* 0x080fe40000010857 */
[----:B------:R-:W-:Y:S02]  /*6b20*/  FFMA.FTZ R127, R172, R127, R206 ;  /* 0x0000007fac7f7223 */ /* 0x000fe400000100ce */
[----:B0-----:R-:W-:Y:S02]  /*6b30*/  @!P0 FADD.FTZ R67, R67, R72 ;  /* 0x0000004843438221 */ /* 0x001fe40000010000 */
[----:B------:R-:W-:Y:S02]  /*6b40*/  FMUL.FTZ R87, R101, R164 ;  /* 0x000000a465577220 */ /* 0x000fe40000410000 */
[----:B-1----:R-:W-:Y:S01]  /*6b50*/  @!P0 FADD.FTZ R66, R66, R133 ;  /* 0x0000008542428221 */ /* 0x002fe20000010000 */
[----:B------:R-:W-:Y:S01]  /*6b60*/  SHFL.DOWN PT, R74, R67, 0x4, 0x1f ;  /* 0x08801f00434a7f89 */ /* 0x000fe200000e0000 */
[----:B------:R-:W-:-:S02]  /*6b70*/  FFMA.FTZ R156, R121, R156, R127 ;  /* 0x0000009c799c7223 */ /* 0x000fc4000001007f */
[----:B--2---:R-:W-:Y:S01]  /*6b80*/  @!P0 FADD.FTZ R65, R65, R68 ;  /* 0x0000004441418221 */ /* 0x004fe20000010000 */
[----:B------:R-:W0:Y:S01]  /*6b90*/  SHFL.DOWN PT, R121, R66, 0x4, 0x1f ;  /* 0x08801f0042797f89 */ /* 0x000e2200000e0000 */
[----:B------:R-:W-:Y:S02]  /*6ba0*/  FADD.FTZ R47, R119, R47 ;  /* 0x0000002f772f7221 */ /* 0x000fe40000010000 */
[----:B----4-:R-:W-:Y:S01]  /*6bb0*/  @!P0 FADD.FTZ R64, R64, R131 ;  /* 0x0000008340408221 */ /* 0x010fe20000010000 */
[----:B------:R-:W1:Y:S01]  /*6bc0*/  SHFL.DOWN PT, R72, R65, 0x4, 0x1f ;  /* 0x08801f0041487f89 */ /* 0x000e6200000e0000 */
[----:B------:R-:W-:Y:S01]  /*6bd0*/  FMUL.FTZ R103, R204, R103 ;  /* 0x00000067cc677220 */ /* 0x000fe20000410000 */
[----:B------:R-:W-:Y:S01]  /*6be0*/  ISETP.GT.AND P0, PT, R10, 0x1b, PT ;  /* 0x0000001b0a00780c */ /* 0x000fe20003f04270 */
[----:B------:R-:W-:Y:S01]  /*6bf0*/  FFMA.FTZ R87, R100, R76, R87 ;  /* 0x0000004c64577223 */ /* 0x000fe20000010057 */
[----:B------:R-:W2:Y:S01]  /*6c00*/  SHFL.DOWN PT, R119, R64, 0x4, 0x1f ;  /* 0x08801f0040777f89 */ /* 0x000ea200000e0000 */
[----:B------:R-:W-:-:S02]  /*6c10*/  FFMA.FTZ R129, R212, R129, R210 ;  /* 0x00000081d4817223 */ /* 0x000fc400000100d2 */
[----:B------:R-:W-:Y:S02]  /*6c20*/  FFMA.FTZ R87, R214, R87, R103 ;  /* 0x00000057d6577223 */ /* 0x000fe40000010067 */
[----:B------:R-:W-:Y:S02]  /*6c30*/  FMUL.FTZ R68, R101, R171 ;  /* 0x000000ab65447220 */ /* 0x000fe40000410000 */
[----:B------:R-:W-:Y:S02]  /*6c40*/  FFMA.FTZ R117, R117, R76, R87 ;  /* 0x0000004c75757223 */ /* 0x000fe40000010057 */
[----:B------:R-:W-:Y:S02]  /*6c50*/  FMUL.FTZ R87, R101, R154 ;  /* 0x0000009a65577220 */ /* 0x000fe40000410000 */
[----:B------:R-:W-:Y:S02]  /*6c60*/  FFMA.FTZ R129, R125, R70, R129 ;  /* 0x000000467d817223 */ /* 0x000fe40000010081 */
[----:B------:R-:W-:-:S02]  /*6c70*/  FFMA.FTZ R103, R100, R80, -R87 ;  /* 0x0000005064677223 */ /* 0x000fc40000010857 */
[C---:B------:R-:W-:Y:S02]  /*6c80*/  FMUL.FTZ R87, R101.reuse, R80 ;  /* 0x0000005065577220 */ /* 0x040fe40000410000 */
[----:B------:R-:W-:Y:S02]  /*6c90*/  FMUL.FTZ R103, R202, R103 ;  /* 0x00000067ca677220 */ /* 0x000fe40000410000 */
[C---:B------:R-:W-:Y:S02]  /*6ca0*/  FFMA.FTZ R70, R100.reuse, R154, R87 ;  /* 0x0000009a64467223 */ /* 0x040fe40000010057 */
[-C--:B------:R-:W-:Y:S02]  /*6cb0*/  FFMA.FTZ R87, R100, R161.reuse, -R68 ;  /* 0x000000a164577223 */ /* 0x080fe40000010844 */
[----:B------:R-:W-:Y:S02]  /*6cc0*/  FMUL.FTZ R161, R101, R161 ;  /* 0x000000a165a17220 */ /* 0x000fe40000410000 */
[----:B------:R-:W-:-:S02]  /*6cd0*/  FMUL.FTZ R87, R200, R87 ;  /* 0x00000057c8577220 */ /* 0x000fc40000410000 */
[----:B------:R-:W-:Y:S02]  /*6ce0*/  FFMA.FTZ R161, R100, R171, R161 ;  /* 0x000000ab64a17223 */ /* 0x000fe400000100a1 */
[----:B0-----:R-:W-:Y:S02]  /*6cf0*/  @!P0 FADD.FTZ R66, R66, R121 ;  /* 0x0000007942428221 */ /* 0x001fe40000010000 */
[----:B------:R-:W-:Y:S02]  /*6d00*/  @!P0 FADD.FTZ R67, R67, R74 ;  /* 0x0000004a43438221 */ /* 0x000fe40000010000 */
[----:B-1----:R-:W-:Y:S02]  /*6d10*/  @!P0 FADD.FTZ R65, R65, R72 ;  /* 0x0000004841418221 */ /* 0x002fe40000010000 */
[----:B--2---:R-:W-:Y:S01]  /*6d20*/  @!P0 FADD.FTZ R64, R64, R119 ;  /* 0x0000007740408221 */ /* 0x004fe20000010000 */
[----:B------:R-:W-:Y:S01]  /*6d30*/  SHFL.DOWN PT, R74, R67, 0x8, 0x1f ;  /* 0x09001f00434a7f89 */ /* 0x000fe200000e0000 */
[----:B------:R-:W-:Y:S01]  /*6d40*/  FMUL.FTZ R68, R101, R173 ;  /* 0x000000ad65447220 */ /* 0x000fe20000410000 */
[----:B------:R-:W-:Y:S01]  /*6d50*/  ISETP.GT.AND P0, PT, R10, 0x17, PT ;  /* 0x000000170a00780c */ /* 0x000fe20003f04270 */
[----:B------:R-:W-:Y:S01]  /*6d60*/  FFMA.FTZ R70, R205, R70, R103 ;  /* 0x00000046cd467223 */ /* 0x000fe20000010067 */
[----:B------:R-:W-:Y:S01]  /*6d70*/  SHFL.DOWN PT, R72, R65, 0x8, 0x1f ;  /* 0x09001f0041487f89 */ /* 0x000fe200000e0000 */
[----:B------:R-:W-:-:S02]  /*6d80*/  FFMA.FTZ R216, R216, R161, R87 ;  /* 0x000000a1d8d87223 */ /* 0x000fc40000010057 */
[-C--:B------:R-:W-:Y:S01]  /*6d90*/  FFMA.FTZ R68, R100, R69.reuse, -R68 ;  /* 0x0000004564447223 */ /* 0x080fe20000010844 */
[----:B------:R-:W0:Y:S01]  /*6da0*/  SHFL.DOWN PT, R103, R66, 0x8, 0x1f ;  /* 0x09001f0042677f89 */ /* 0x000e2200000e0000 */
[----:B------:R-:W-:Y:S02]  /*6db0*/  FFMA.FTZ R70, R113, R154, R70 ;  /* 0x0000009a71467223 */ /* 0x000fe40000010046 */
[----:B------:R-:W-:Y:S01]  /*6dc0*/  FMUL.FTZ R69, R101, R69 ;  /* 0x0000004565457220 */ /* 0x000fe20000410000 */
[----:B------:R-:W1:Y:S01]  /*6dd0*/  SHFL.DOWN PT, R87, R64, 0x8, 0x1f ;  /* 0x09001f0040577f89 */ /* 0x000e6200000e0000 */
[----:B------:R-:W-:Y:S02]  /*6de0*/  FMUL.FTZ R201, R201, R68 ;  /* 0x00000044c9c97220 */ /* 0x000fe40000410000 */
[----:B------:R-:W-:Y:S02]  /*6df0*/  FADD.FTZ R29, R70, R29 ;  /* 0x0000001d461d7221 */ /* 0x000fe40000010000 */
[----:B------:R-:W-:-:S02]  /*6e00*/  FMUL.FTZ R68, R101, R175 ;  /* 0x000000af65447220 */ /* 0x000fc40000410000 */
[C---:B------:R-:W-:Y:S02]  /*6e10*/  FFMA.FTZ R70, R100.reuse, R173, R69 ;  /* 0x000000ad64467223 */ /* 0x040fe40000010045 */
[----:B------:R-:W-:Y:S02]  /*6e20*/  FFMA.FTZ R69, R100, R71, -R68 ;  /* 0x0000004764457223 */ /* 0x000fe40000010844 */
[----:B------:R-:W-:Y:S02]  /*6e30*/  FFMA.FTZ R70, R207, R70, R201 ;  /* 0x00000046cf467223 */ /* 0x000fe400000100c9 */
[C---:B------:R-:W-:Y:S02]  /*6e40*/  FMUL.FTZ R68, R101.reuse, R177 ;  /* 0x000000b165447220 */ /* 0x040fe40000410000 */
[----:B------:R-:W-:Y:S02]  /*6e50*/  FMUL.FTZ R71, R101, R71 ;  /* 0x0000004765477220 */ /* 0x000fe40000410000 */
[----:B------:R-:W-:-:S02]  /*6e60*/  FFMA.FTZ R162, R162, R173, R70 ;  /* 0x000000ada2a27223 */ /* 0x000fc40000010046 */
[----:B------:R-:W-:Y:S02]  /*6e70*/  FFMA.FTZ R68, R100, R73, -R68 ;  /* 0x0000004964447223 */ /* 0x000fe40000010844 */
[----:B------:R-:W-:Y:S02]  /*6e80*/  FMUL.FTZ R69, R198, R69 ;  /* 0x00000045c6457220 */ /* 0x000fe40000410000 */
[----:B------:R-:W-:Y:S02]  /*6e90*/  FFMA.FTZ R70, R100, R175, R71 ;  /* 0x000000af64467223 */ /* 0x000fe40000010047 */
[----:B------:R-:W-:Y:S02]  /*6ea0*/  FMUL.FTZ R73, R101, R73 ;  /* 0x0000004965497220 */ /* 0x000fe40000410000 */
[----:B------:R-:W-:Y:S02]  /*6eb0*/  FFMA.FTZ R69, R209, R70, R69 ;  /* 0x00000046d1457223 */ /* 0x000fe40000010045 */
[----:B------:R-:W-:-:S02]  /*6ec0*/  FMUL.FTZ R68, R199, R68 ;  /* 0x00000044c7447220 */ /* 0x000fc40000410000 */
[----:B------:R-:W-:Y:S02]  /*6ed0*/  FFMA.FTZ R73, R100, R177, R73 ;  /* 0x000000b164497223 */ /* 0x000fe40000010049 */
[----:B0-----:R-:W-:Y:S02]  /*6ee0*/  @!P0 FADD.FTZ R66, R66, R103 ;  /* 0x0000006742428221 */ /* 0x001fe40000010000 */
[----:B------:R-:W-:Y:S02]  /*6ef0*/  @!P0 FADD.FTZ R67, R67, R74 ;  /* 0x0000004a43438221 */ /* 0x000fe40000010000 */
[----:B------:R-:W-:Y:S02]  /*6f00*/  @!P0 FADD.FTZ R65, R65, R72 ;  /* 0x0000004841418221 */ /* 0x000fe40000010000 */
[----:B-1----:R-:W-:Y:S01]  /*6f10*/  @!P0 FADD.FTZ R64, R64, R87 ;  /* 0x0000005740408221 */ /* 0x002fe20000010000 */
[----:B------:R-:W-:Y:S01]  /*6f20*/  SHFL.DOWN PT, R74, R67, 0x10, 0x1f ;  /* 0x0a001f00434a7f89 */ /* 0x000fe200000e0000 */
[----:B------:R-:W-:Y:S01]  /*6f30*/  FFMA.FTZ R69, R150, R175, R69 ;  /* 0x000000af96457223 */ /* 0x000fe20000010045 */
[----:B------:R-:W-:Y:S01]  /*6f40*/  ISETP.GT.AND P0, PT, R10, 0xf, PT ;  /* 0x0000000f0a00780c */ /* 0x000fe20003f04270 */
[----:B------:R-:W-:Y:S01]  /*6f50*/  FFMA.FTZ R73, R148, R73, R68 ;  /* 0x0000004994497223 */ /* 0x000fe20000010044 */
[----:B------:R-:W0:Y:S01]  /*6f60*/  SHFL.DOWN PT, R87, R66, 0x10, 0x1f ;  /* 0x0a001f0042577f89 */ /* 0x000e2200000e0000 */
[----:B------:R-:W-:-:S02]  /*6f70*/  FMUL.FTZ R68, R101, R179 ;  /* 0x000000b365447220 */ /* 0x000fc40000410000 */
[----:B------:R-:W-:Y:S01]  /*6f80*/  FADD.FTZ R32, R69, R32 ;  /* 0x0000002045207221 */ /* 0x000fe20000010000 */
[----:B------:R-:W1:Y:S01]  /*6f90*/  SHFL.DOWN PT, R72, R65, 0x10, 0x1f ;  /* 0x0a001f0041487f89 */ /* 0x000e6200000e0000 */
[-C--:B------:R-:W-:Y:S02]  /*6fa0*/  FFMA.FTZ R69, R100, R75.reuse, -R68 ;  /* 0x0000004b64457223 */ /* 0x080fe40000010844 */
[C---:B------:R-:W-:Y:S01]  /*6fb0*/  FMUL.FTZ R75, R101.reuse, R75 ;  /* 0x0000004b654b7220 */ /* 0x040fe20000410000 */
[----:B------:R-:W2:Y:S01]  /*6fc0*/  SHFL.DOWN PT, R71, R64, 0x10, 0x1f ;  /* 0x0a001f0040477f89 */ /* 0x000ea200000e0000 */
[----:B------:R-:W-:Y:S02]  /*6fd0*/  FMUL.FTZ R196, R196, R69 ;  /* 0x00000045c4c47220 */ /* 0x000fe40000410000 */
[----:B------:R-:W-:Y:S02]  /*6fe0*/  FFMA.FTZ R70, R100, R179, R75 ;  /* 0x000000b364467223 */ /* 0x000fe4000001004b */
[----:B------:R-:W-:-:S02]  /*6ff0*/  FMUL.FTZ R69, R101, R181 ;  /* 0x000000b565457220 */ /* 0x000fc40000410000 */
[----:B------:R-:W-:Y:S02]  /*7000*/  FMUL.FTZ R68, R101, R183 ;  /* 0x000000b765447220 */ /* 0x000fe40000410000 */
[----:B------:R-:W-:Y:S02]  /*7010*/  FFMA.FTZ R196, R213, R70, R196 ;  /* 0x00000046d5c47223 */ /* 0x000fe400000100c4 */
[C---:B------:R-:W-:Y:S02]  /*7020*/  FFMA.FTZ R70, R100.reuse, R77, -R69 ;  /* 0x0000004d64467223 */ /* 0x040fe40000010845 */
[----:B------:R-:W-:Y:S02]  /*7030*/  FFMA.FTZ R69, R100, R81, -R68 ;  /* 0x0000005164457223 */ /* 0x000fe40000010844 */
[C---:B------:R-:W-:Y:S02]  /*7040*/  FMUL.FTZ R68, R101.reuse, R185 ;  /* 0x000000b965447220 */ /* 0x040fe40000410000 */
[----:B------:R-:W-:-:S02]  /*7050*/  FMUL.FTZ R77, R101, R77 ;  /* 0x0000004d654d7220 */ /* 0x000fc40000410000 */
[C---:B------:R-:W-:Y:S02]  /*7060*/  FMUL.FTZ R81, R101.reuse, R81 ;  /* 0x0000005165517220 */ /* 0x040fe40000410000 */
[-C--:B------:R-:W-:Y:S02]  /*7070*/  FMUL.FTZ R101, R101, R85.reuse ;  /* 0x0000005565657220 */ /* 0x080fe40000410000 */
[----:B------:R-:W-:Y:S02]  /*7080*/  FFMA.FTZ R68, R100, R85, -R68 ;  /* 0x0000005564447223 */ /* 0x000fe40000010844 */
[----:B------:R-:W-:Y:S02]  /*7090*/  FMUL.FTZ R197, R197, R70 ;  /* 0x00000046c5c57220 */ /* 0x000fe40000410000 */
[----:B------:R-:W-:Y:S02]  /*70a0*/  FMUL.FTZ R69, R194, R69 ;  /* 0x00000045c2457220 */ /* 0x000fe40000410000 */
[----:B------:R-:W-:-:S02]  /*70b0*/  FFMA.FTZ R70, R100, R181, R77 ;  /* 0x000000b564467223 */ /* 0x000fc4000001004d */
[C---:B------:R-:W-:Y:S02]  /*70c0*/  FFMA.FTZ R81, R100.reuse, R183, R81 ;  /* 0x000000b764517223 */ /* 0x040fe40000010051 */
[----:B------:R-:W-:Y:S02]  /*70d0*/  FFMA.FTZ R101, R100, R185, R101 ;  /* 0x000000b964657223 */ /* 0x000fe40000010065 */
[----:B------:R-:W-:Y:S02]  /*70e0*/  FMUL.FTZ R68, R195, R68 ;  /* 0x00000044c3447220 */ /* 0x000fe40000410000 */
[----:B0-----:R-:W-:Y:S02]  /*70f0*/  @!P0 FADD.FTZ R66, R66, R87 ;  /* 0x0000005742428221 */ /* 0x001fe40000010000 */
[----:B------:R-:W-:Y:S02]  /*7100*/  @!P0 FADD.FTZ R67, R67, R74 ;  /* 0x0000004a43438221 */ /* 0x000fe40000010000 */
[----:B-1----:R-:W-:-:S02]  /*7110*/  @!P0 FADD.FTZ R65, R65, R72 ;  /* 0x0000004841418221 */ /* 0x002fc40000010000 */
[----:B--2---:R-:W-:Y:S02]  /*7120*/  @!P0 FADD.FTZ R64, R64, R71 ;  /* 0x0000004740408221 */ /* 0x004fe40000010000 */
        /* <DEDUP_REMOVED lines=40> */
[----:B------:R-:W4:Y:S04]  /*73b0*/  @P0 LDS.64 R82, [R81+0x5110] ;  /* 0x0051100051520984 */ /* 0x000f280000000a00 */
[----:B------:R-:W5:Y:S01]  /*73c0*/  @P0 LDS.64 R84, [R81+0x4910] ;  /* 0x0049100051540984 */ /* 0x000f620000000a00 */
        /* <DEDUP_REMOVED lines=12> */
[----:B----4-:R-:W-:-:S02]  /*7490*/  @P0 FADD.FTZ R67, R67, R83 ;  /* 0x0000005343430221 */ /* 0x010fc40000010000 */
[----:B------:R-:W-:Y:S02]  /*74a0*/  @P0 FADD.FTZ R66, R66, R82 ;  /* 0x0000005242420221 */ /* 0x000fe40000010000 */
[----:B-----5:R-:W-:Y:S02]  /*74b0*/  @P0 FADD.FTZ R65, R65, R85 ;  /* 0x0000005541410221 */ /* 0x020fe40000010000 */
[----:B------:R-:W-:Y:S01]  /*74c0*/  @P0 FADD.FTZ R64, R64, R84 ;  /* 0x0000005440400221 */ /* 0x000fe20000010000 */
[----:B------:R0:W-:Y:S04]  /*74d0*/  STS.64 [R81+0x5110], R66 ;  /* 0x0051104251007388 */ /* 0x0001e80000000a00 */
[----:B------:R0:W-:Y:S02]  /*74e0*/  STS.64 [R81+0x4910], R64 ;  /* 0x0049104051007388 */ /* 0x0001e40000000a00 */
.L_x_2109:
[----:B0-----:R-:W-:Y:S05]  /*74f0*/  BSYNC B0 ;  /* 0x0000000000007941 */ /* 0x001fea0003800000 */
.L_x_2108:
[----:B------:R-:W-:-:S04]  /*7500*/  IADD3 R106, R106, 0x1, RZ ;  /* 0x000000016a6a7810 */ /* 0x000fc80007ffe0ff */
[----:B------:R-:W-:-:S13]  /*7510*/  ISETP.GE.AND P0, PT, R106, c[0x0][0x16c], PT ;  /* 0x00005b006a007a0c */ /* 0x000fda0003f06270 */
[----:B---3--:R-:W-:Y:S01]  /*7520*/  @P0 CALL.REL.NOINC `(.L_x_2073) ;  /* 0x0000001000000944 */ /* 0x008fe20003c00000 */
[----:B------:R-:W-:Y:S05]  /*7530*/  BRA `(.L_x_2110) ;  /* 0xffff9a7000007947 */ /* 0x000fea000383ffff */
.L_x_2073:
[----:B------:R-:W-:Y:S01]  /*7540*/  BAR.SYNC.DEFER_BLOCKING 0x0 ;  /* 0x0000000000007b1d */ /* 0x000fe20000010000 */
[----:B------:R-:W-:Y:S01]  /*7550*/  F2FP.PACK_AB R59, R45, R44 ;  /* 0x0000002c2d3b723e */ /* 0x000fe200000000ff */
[----:B------:R-:W-:Y:S01]  /*7560*/  IMAD R45, R3, c[0x0][0x2e0], RZ ;  /* 0x0000b800032d7a24 */ /* 0x000fe200078e02ff */
[----:B------:R-:W-:Y:S02]  /*7570*/  F2FP.PACK_AB R55, R53, R52 ;  /* 0x000000343537723e */ /* 0x000fe400000000ff */
[----:B------:R-:W-:Y:S01]  /*7580*/  F2FP.PACK_AB R58, R43, R42 ;  /* 0x0000002a2b3a723e */ /* 0x000fe200000000ff */
[----:B------:R-:W-:Y:S01]  /*7590*/  IMAD R45, R0, c[0x0][0x2e4], R45 ;  /* 0x0000b900002d7a24 */ /* 0x000fe200078e022d */
[----:B------:R-:W-:Y:S02]  /*75a0*/  F2FP.PACK_AB R57, R41, R40 ;  /* 0x000000282939723e */ /* 0x000fe400000000ff */
[----:B------:R-:W-:Y:S01]  /*75b0*/  F2FP.PACK_AB R56, R39, R38 ;  /* 0x000000262738723e */ /* 0x000fe200000000ff */
[----:B------:R-:W-:Y:S01]  /*75c0*/  IMAD R38, R6, c[0x0][0x2d8], RZ ;  /* 0x0000b60006267a24 */ /* 0x000fe200078e02ff */
[----:B------:R-:W-:-:S02]  /*75d0*/  F2FP.PACK_AB R54, R51, R50 ;  /* 0x000000323336723e */ /* 0x000fc400000000ff */
[----:B------:R-:W-:Y:S01]  /*75e0*/  F2FP.PACK_AB R53, R49, R48 ;  /* 0x000000303135723e */ /* 0x000fe200000000ff */
[----:B------:R-:W-:Y:S01]  /*75f0*/  IMAD R43, R5, c[0x0][0x2dc], R38 ;  /* 0x0000b700052b7a24 */ /* 0x000fe200078e0226 */
[----:B------:R-:W-:Y:S02]  /*7600*/  LEA R44, R10, R19, 0x1 ;  /* 0x000000130a2c7211 */ /* 0x000fe400078e08ff */
[----:B------:R-:W-:Y:S02]  /*7610*/  F2FP.PACK_AB R52, R47, R46 ;  /* 0x0000002e2f34723e */ /* 0x000fe400000000ff */
[----:B------:R-:W-:Y:S02]  /*7620*/  IADD3 R46, R11, -0x1, RZ ;  /* 0xffffffff0b2e7810 */ /* 0x000fe40007ffe0ff */
[----:B------:R-:W-:Y:S02]  /*7630*/  IADD3 R16, P1, R16, -0x1000, RZ ;  /* 0xfffff00010107810 */ /* 0x000fe40007f3e0ff */
[----:B------:R-:W-:Y:S01]  /*7640*/  SHF.L.U32 R40, R46, 0xb, RZ ;  /* 0x0000000b2e287819 */ /* 0x000fe200000006ff */
[----:B------:R-:W-:Y:S01]  /*7650*/  STS.128 [R44.X16], R56 ;  /* 0x000000382c007388 */ /* 0x000fe2000000cc00 */
[----:B------:R-:W-:-:S02]  /*7660*/  IADD3 R14, P2, R14, -0x1000, RZ ;  /* 0xfffff0000e0e7810 */ /* 0x000fc40007f5e0ff */
[----:B------:R-:W-:Y:S01]  /*7670*/  SHF.R.S32.HI R41, RZ, 0x1f, R40 ;  /* 0x0000001fff297819 */ /* 0x000fe20000011428 */
[----:B------:R0:W-:Y:S01]  /*7680*/  STS.128 [R44.X16+0x10], R52 ;  /* 0x000010342c007388 */ /* 0x0001e2000000cc00 */
[----:B------:R-:W-:-:S06]  /*7690*/  NOP ;  /* 0x0000000000007918 */ /* 0x000fcc0000000000 */
[----:B------:R-:W1:Y:S01]  /*76a0*/  LDS.128 R48, [R21.X16] ;  /* 0x0000000015307984 */ /* 0x000e62000000cc00 */
[C-C-:B------:R-:W-:Y:S01]  /*76b0*/  IMAD.WIDE.U32 R38, R5.reuse, c[0x0][0x2d8], R40.reuse ;  /* 0x0000b60005267a25 */ /* 0x140fe200078e0028 */
[----:B------:R-:W-:Y:S02]  /*76c0*/  IADD3 R12, P3, R12, -0x1000, RZ ;  /* 0xfffff0000c0c7810 */ /* 0x000fe40007f7e0ff */
[----:B------:R-:W2:Y:S01]  /*76d0*/  LDS.128 R60, [R21.X16+0x200] ;  /* 0x00020000153c7984 */ /* 0x000ea2000000cc00 */
[----:B------:R-:W-:Y:S01]  /*76e0*/  IMAD.WIDE.U32 R40, R5, c[0x0][0x2f8], R40 ;  /* 0x0000be0005287a25 */ /* 0x000fe200078e0028 */
[----:B------:R-:W-:Y:S02]  /*76f0*/  IADD3 R39, R39, R43, RZ ;  /* 0x0000002b27277210 */ /* 0x000fe40007ffe0ff */
[----:B------:R-:W-:Y:S01]  /*7700*/  IADD3.X R17, R17, -0x1, RZ, P1, !PT ;  /* 0xffffffff11117810 */ /* 0x000fe20000ffe4ff */
[----:B------:R-:W-:Y:S01]  /*7710*/  FADD.FTZ R43, R8, R37 ;  /* 0x00000025082b7221 */ /* 0x000fe20000010000 */
[----:B0-----:R-:W-:Y:S01]  /*7720*/  F2FP.PACK_AB R53, R34, R35 ;  /* 0x000000232235723e */ /* 0x001fe200000000ff */
[----:B------:R-:W-:Y:S01]  /*7730*/  IMAD.WIDE.U32 R38, R0, c[0x0][0x2e0], R38 ;  /* 0x0000b80000267a25 */ /* 0x000fe200078e0026 */
[----:B------:R-:W-:-:S02]  /*7740*/  F2FP.PACK_AB R52, R36, R37 ;  /* 0x000000252434723e */ /* 0x000fc400000000ff */
[----:B------:R-:W-:Y:S01]  /*7750*/  F2FP.PACK_AB R55, R30, R31 ;  /* 0x0000001f1e37723e */ /* 0x000fe200000000ff */
[----:B------:R-:W-:Y:S01]  /*7760*/  FADD.FTZ R8, R43, R36 ;  /* 0x000000242b087221 */ /* 0x000fe20000010000 */
[----:B------:R-:W-:Y:S02]  /*7770*/  IADD3 R43, R39, R45, RZ ;  /* 0x0000002d272b7210 */ /* 0x000fe40007ffe0ff */
[----:B------:R-:W-:Y:S01]  /*7780*/  LEA R42, P0, R38, c[0x0][0x330], 0x1 ;  /* 0x0000cc00262a7a11 */ /* 0x000fe200078008ff */
[----:B------:R-:W-:Y:S01]  /*7790*/  FADD.FTZ R39, R8, R35 ;  /* 0x0000002308277221 */ /* 0x000fe20000010000 */
[----:B------:R-:W-:Y:S02]  /*77a0*/  F2FP.PACK_AB R54, R32, R33 ;  /* 0x000000212036723e */ /* 0x000fe400000000ff */
[----:B------:R-:W-:Y:S01]  /*77b0*/  LEA.HI.X R43, R38, c[0x0][0x334], R43, 0x1, P0 ;  /* 0x0000cd00262b7a11 */ /* 0x000fe200000f0c2b */
[----:B------:R-:W-:Y:S01]  /*77c0*/  FADD.FTZ R8, R39, R34 ;  /* 0x0000002227087221 */ /* 0x000fe20000010000 */
[----:B------:R-:W-:-:S02]  /*77d0*/  F2FP.PACK_AB R39, R22, R23 ;  /* 0x000000171627723e */ /* 0x000fc400000000ff */
[----:B------:R-:W-:Y:S01]  /*77e0*/  F2FP.PACK_AB R38, R24, R25 ;  /* 0x000000191826723e */ /* 0x000fe200000000ff */
[----:B------:R-:W-:Y:S01]  /*77f0*/  IMAD.WIDE R34, R20, 0x10, R42 ;  /* 0x0000001014227825 */ /* 0x000fe200078e022a */
[----:B------:R-:W-:Y:S02]  /*7800*/  F2FP.PACK_AB R37, R26, R27 ;  /* 0x0000001b1a25723e */ /* 0x000fe400000000ff */
[----:B------:R-:W-:Y:S01]  /*7810*/  F2FP.PACK_AB R36, R28, R29 ;  /* 0x0000001d1c24723e */ /* 0x000fe200000000ff */
[----:B------:R-:W-:Y:S01]  /*7820*/  IMAD R42, R6, c[0x0][0x2f8], RZ ;  /* 0x0000be00062a7a24 */ /* 0x000fe200078e02ff */
[----:B------:R-:W-:Y:S01]  /*7830*/  IADD3.X R15, R15, -0x1, RZ, P2, !PT ;  /* 0xffffffff0f0f7810 */ /* 0x000fe200017fe4ff */
[----:B------:R-:W-:Y:S01]  /*7840*/  FADD.FTZ R33, R8, R33 ;  /* 0x0000002108217221 */ /* 0x000fe20000010000 */
[----:B------:R-:W-:Y:S01]  /*7850*/  IADD3.X R13, R13, -0x1, RZ, P3, !PT ;  /* 0xffffffff0d0d7810 */ /* 0x000fe20001ffe4ff */
[----:B------:R-:W-:Y:S02]  /*7860*/  IMAD R43, R5, c[0x0][0x2fc], R42 ;  /* 0x0000bf00052b7a24 */ /* 0x000fe400078e022a */
[----:B------:R-:W-:-:S02]  /*7870*/  FADD.FTZ R32, R33, R32 ;  /* 0x0000002021207221 */ /* 0x000fc40000010000 */
[----:B------:R-:W-:Y:S01]  /*7880*/  IMAD R33, R3, c[0x0][0x300], RZ ;  /* 0x0000c00003217a24 */ /* 0x000fe200078e02ff */
[----:B-1----:R-:W-:Y:S01]  /*7890*/  STG.E.128 [R34.64], R48 ;  /* 0x0000003022007986 */ /* 0x002fe2000c101d04 */
[----:B------:R-:W-:Y:S01]  /*78a0*/  IADD3 R41, R41, R43, RZ ;  /* 0x0000002b29297210 */ /* 0x000fe20007ffe0ff */
[----:B------:R-:W-:Y:S02]  /*78b0*/  FADD.FTZ R31, R32, R31 ;  /* 0x0000001f201f7221 */ /* 0x000fe40000010000 */
[----:B--2---:R-:W-:Y:S01]  /*78c0*/  STG.E.128 [R34.64+0x200], R60 ;  /* 0x0002003c22007986 */ /* 0x004fe2000c101d04 */
[C---:B------:R-:W-:Y:S02]  /*78d0*/  IMAD R33, R0.reuse, c[0x0][0x304], R33 ;  /* 0x0000c10000217a24 */ /* 0x040fe400078e0221 */
[----:B------:R-:W-:Y:S01]  /*78e0*/  FADD.FTZ R8, R31, R30 ;  /* 0x0000001e1f087221 */ /* 0x000fe20000010000 */
[----:B------:R-:W-:Y:S01]  /*78f0*/  BAR.SYNC.DEFER_BLOCKING 0x0 ;  /* 0x0000000000007b1d */ /* 0x000fe20000010000 */
[----:B------:R-:W-:-:S04]  /*7900*/  IMAD.WIDE.U32 R30, R0, c[0x0][0x300], R40 ;  /* 0x0000c000001e7a25 */ /* 0x000fc800078e0028 */
[----:B------:R-:W-:Y:S01]  /*7910*/  FADD.FTZ R29, R8, R29 ;  /* 0x0000001d081d7221 */ /* 0x000fe20000010000 */
[----:B------:R-:W-:-:S03]  /*7920*/  LEA R32, P0, R30, c[0x0][0x340], 0x1 ;  /* 0x0000d0001e207a11 */ /* 0x000fc600078008ff */
[----:B------:R-:W-:-:S04]  /*7930*/  FADD.FTZ R28, R29, R28 ;  /* 0x0000001c1d1c7221 */ /* 0x000fc80000010000 */
[----:B------:R-:W-:-:S04]  /*7940*/  FADD.FTZ R27, R28, R27 ;  /* 0x0000001b1c1b7221 */ /* 0x000fc80000010000 */
[----:B------:R-:W-:-:S04]  /*7950*/  FADD.FTZ R26, R27, R26 ;  /* 0x0000001a1b1a7221 */ /* 0x000fc80000010000 */
[----:B------:R-:W-:Y:S01]  /*7960*/  FADD.FTZ R25, R26, R25 ;  /* 0x000000191a197221 */ /* 0x000fe20000010000 */
[----:B------:R-:W-:Y:S03]  /*7970*/  STS.128 [R44.X16], R52 ;  /* 0x000000342c007388 */ /* 0x000fe6000000cc00 */
[----:B------:R-:W-:Y:S01]  /*7980*/  FADD.FTZ R24, R25, R24 ;  /* 0x0000001819187221 */ /* 0x000fe20000010000 */
[----:B------:R-:W-:Y:S01]  /*7990*/  STS.128 [R44.X16+0x10], R36 ;  /* 0x000010242c007388 */ /* 0x000fe2000000cc00 */
[----:B------:R-:W-:-:S06]  /*79a0*/  NOP ;  /* 0x0000000000007918 */ /* 0x000fcc0000000000 */
[----:B------:R-:W0:Y:S01]  /*79b0*/  LDS.128 R56, [R21.X16] ;  /* 0x0000000015387984 */ /* 0x000e22000000cc00 */
[----:B------:R-:W-:-:S03]  /*79c0*/  FADD.FTZ R23, R24, R23 ;  /* 0x0000001718177221 */ /* 0x000fc60000010000 */
[----:B------:R1:W2:Y:S01]  /*79d0*/  LDS.128 R64, [R21.X16+0x200] ;  /* 0x0002000015407984 */ /* 0x0002a2000000cc00 */
[----:B------:R-:W-:Y:S01]  /*79e0*/  FADD.FTZ R8, R23, R22 ;  /* 0x0000001617087221 */ /* 0x000fe20000010000 */
[----:B-1----:R-:W-:-:S04]  /*79f0*/  IADD3 R21, R31, R33, RZ ;  /* 0x000000211f157210 */ /* 0x002fc80007ffe0ff */
[----:B------:R-:W-:Y:S02]  /*7a00*/  LEA.HI.X R33, R30, c[0x0][0x344], R21, 0x1, P0 ;  /* 0x0000d1001e217a11 */ /* 0x000fe400000f0c15 */
[----:B------:R-:W-:Y:S02]  /*7a10*/  ISETP.GT.AND P0, PT, R11, 0x1, PT ;  /* 0x000000010b00780c */ /* 0x000fe40003f04270 */
[----:B------:R-:W-:Y:S01]  /*7a20*/  MOV R11, R46 ;  /* 0x0000002e000b7202 */ /* 0x000fe20000000f00 */
[----:B------:R-:W-:-:S05]  /*7a30*/  IMAD.WIDE R20, R20, 0x10, R32 ;  /* 0x0000001014147825 */ /* 0x000fca00078e0220 */
[----:B0-----:R0:W-:Y:S04]  /*7a40*/  STG.E.128 [R20.64], R56 ;  /* 0x0000003814007986 */ /* 0x0011e8000c101d04 */
[----:B--2---:R0:W-:Y:S02]  /*7a50*/  STG.E.128 [R20.64+0x200], R64 ;  /* 0x0002004014007986 */ /* 0x0041e4000c101d04 */
[----:B0-----:R-:W-:Y:S01]  /*7a60*/  @!P0 CALL.REL.NOINC `(.L_x_2072) ;  /* 0x0000001000008944 */ /* 0x001fe20003c00000 */
[----:B------:R-:W-:Y:S05]  /*7a70*/  BRA `(.L_x_2111) ;  /* 0xffff8b0000007947 */ /* 0x000fea000383ffff */
.L_x_2072:
[----:B------:R-:W-:Y:S02]  /*7a80*/  ISETP.NE.U32.AND P0, PT, RZ, c[0x0][0x328], PT ;  /* 0x0000ca00ff007a0c */ /* 0x000fe40003f05070 */
[----:B------:R-:W-:Y:S02]  /*7a90*/  ISETP.NE.U32.AND P2, PT, RZ, c[0x0][0x348], PT ;  /* 0x0000d200ff007a0c */ /* 0x000fe40003f45070 */
[----:B------:R-:W-:-:S02]  /*7aa0*/  ISETP.NE.AND.EX P1, PT, RZ, c[0x0][0x32c], PT, P0 ;  /* 0x0000cb00ff007a0c */ /* 0x000fc40003f25300 */
[----:B------:R-:W-:-:S11]  /*7ab0*/  ISETP.NE.AND.EX P0, PT, RZ, c[0x0][0x34c], PT, P2 ;  /* 0x0000d300ff007a0c */ /* 0x000fd60003f05320 */
[----:B------:R-:W-:Y:S05]  /*7ac0*/  @!P1 BRA `(.L_x_2112) ;  /* 0x000001c000009947 */ /* 0x000fea0003800000 */
[----:B-----5:R-:W0:Y:S01]  /*7ad0*/  SHFL.DOWN P1, R2, R7, 0x1, 0x1f ;  /* 0x08201f0007027f89 */ /* 0x020e220000020000 */
[----:B------:R-:W-:Y:S03]  /*7ae0*/  BSSY B0, `(.L_x_2112) ;  /* 0x000001a000007945 */ /* 0x000fe60003800000 */
[----:B------:R-:W1:Y:S04]  /*7af0*/  S2R R10, SR_LANEID ;  /* 0x00000000000a7919 */ /* 0x000e680000000000 */
[----:B------:R-:W2:Y:S01]  /*7b00*/  S2R R11, SR_TID.X ;  /* 0x00000000000b7919 */ /* 0x000ea20000002100 */
[----:B0-----:R-:W-:Y:S01]  /*7b10*/  @P1 FADD R2, R2, R7 ;  /* 0x0000000702021221 */ /* 0x001fe20000000000 */
[----:B-1----:R-:W-:-:S04]  /*7b20*/  ISETP.NE.AND P2, PT, R10, RZ, PT ;  /* 0x000000ff0a00720c */ /* 0x002fc80003f45270 */
[----:B------:R-:W0:Y:S09]  /*7b30*/  SHFL.DOWN P1, R5, R2, 0x2, 0x1f ;  /* 0x08401f0002057f89 */ /* 0x000e320000020000 */
[----:B--2---:R-:W-:-:S04]  /*7b40*/  @!P2 SHF.R.S32.HI R10, RZ, 0x1f, R11 ;  /* 0x0000001fff0aa819 */ /* 0x004fc8000001140b */
        /* <DEDUP_REMOVED lines=14> */
[----:B------:R-:W1:Y:S01]  /*7c30*/  @!P1 LDS R7, [0x10a0] ;  /* 0x0010a000ff079984 */ /* 0x000e620000000800 */
[----:B0-----:R-:W-:-:S04]  /*7c40*/  @!P1 FADD.FTZ R4, R6, R4 ;  /* 0x0000000406049221 */ /* 0x001fc80000010000 */
[----:B------:R-:W-:-:S04]  /*7c50*/  @!P1 FADD.FTZ R4, R5, R4 ;  /* 0x0000000405049221 */ /* 0x000fc80000010000 */
[----:B-1----:R-:W-:-:S05]  /*7c60*/  @!P1 FADD.FTZ R6, R4, R7 ;  /* 0x0000000704069221 */ /* 0x002fca0000010000 */
[----:B------:R0:W-:Y:S02]  /*7c70*/  RED.E.ADD.F32.FTZ.RN.STRONG.GPU [R188.64], R6 ;  /* 0x00000006bc00798e */ /* 0x0001e4000c10e784 */
.L_x_2113:
[----:B0-----:R-:W-:Y:S05]  /*7c80*/  BSYNC B0 ;  /* 0x0000000000007941 */ /* 0x001fea0003800000 */
.L_x_2112:
[----:B------:R-:W-:Y:S01]  /*7c90*/  BSSY B0, `(.L_x_2114) ;  /* 0x0000020000007945 */ /* 0x000fe20003800000 */
[----:B------:R-:W-:Y:S05]  /*7ca0*/  @!P0 BRA `(.L_x_2115) ;  /* 0x000001d000008947 */ /* 0x000fea0003800000 */
[----:B------:R-:W-:Y:S06]  /*7cb0*/  BAR.SYNC.DEFER_BLOCKING 0x0 ;  /* 0x0000000000007b1d */ /* 0x000fec0000010000 */
[----:B------:R-:W0:Y:S04]  /*7cc0*/  SHFL.DOWN P0, R5, R8, 0x1, 0x1f ;  /* 0x08201f0008057f89 */ /* 0x000e280000000000 */
[----:B------:R-:W1:Y:S04]  /*7cd0*/  S2R R6, SR_LANEID ;  /* 0x0000000000067919 */ /* 0x000e680000000000 */
[----:B------:R-:W2:Y:S01]  /*7ce0*/  S2R R21, SR_TID.X ;  /* 0x0000000000157919 */ /* 0x000ea20000002100 */
[----:B0-----:R-:W-:Y:S01]  /*7cf0*/  @P0 FADD R5, R5, R8 ;  /* 0x0000000805050221 */ /* 0x001fe20000000000 */
[----:B-1----:R-:W-:-:S04]  /*7d00*/  ISETP.NE.AND P1, PT, R6, RZ, PT ;  /* 0x000000ff0600720c */ /* 0x002fc80003f25270 */
[----:B-----5:R-:W0:Y:S09]  /*7d10*/  SHFL.DOWN P0, R2, R5, 0x2, 0x1f ;  /* 0x08401f0005027f89 */ /* 0x020e320000000000 */
        /* <DEDUP_REMOVED lines=19> */
[----:B------:R0:W-:Y:S01]  /*7e50*/  RED.E.ADD.F32.FTZ.RN.STRONG.GPU [R186.64], R9 ;  /* 0x00000009ba00798e */ /* 0x0001e2000c10e784 */
[----:B------:R-:W-:Y:S01]  /*7e60*/  HFMA2.MMA R21, -RZ, RZ, 0, 0 ;  /* 0x00000000ff157435 */ /* 0x000fe200000001ff */
[----:B------:R-:W-:Y:S05]  /*7e70*/  BRA `(.L_x_2116) ;  /* 0x0000001000007947 */ /* 0x000fea0003800000 */
.L_x_2115:
[----:B------:R-:W0:Y:S02]  /*7e80*/  S2R R21, SR_TID.X ;  /* 0x0000000000157919 */ /* 0x000e240000002100 */
.L_x_2116:
[----:B0-----:R-:W-:Y:S05]  /*7e90*/  BSYNC B0 ;  /* 0x0000000000007941 */ /* 0x001fea0003800000 */
.L_x_2114:
[----:B------:R-:W-:-:S13]  /*7ea0*/  ISETP.GE.AND P0, PT, R21, c[0x0][0x16c], PT ;  /* 0x00005b0015007a0c */ /* 0x000fda0003f06270 */
[----:B------:R-:W-:Y:S05]  /*7eb0*/  @P0 EXIT ;  /* 0x000000000000094d */ /* 0x000fea0003800000 */
[C---:B------:R-:W-:Y:S02]  /*7ec0*/  IMAD R19, R3.reuse, c[0x0][0x1b8], RZ ;  /* 0x00006e0003137a24 */ /* 0x040fe400078e02ff */
[C---:B------:R-:W-:Y:S02]  /*7ed0*/  IMAD R5, R3.reuse, c[0x0][0x288], RZ ;  /* 0x0000a20003057a24 */ /* 0x040fe400078e02ff */
[C---:B------:R-:W-:Y:S02]  /*7ee0*/  IMAD R13, R3.reuse, c[0x0][0x2c8], RZ ;  /* 0x0000b200030d7a24 */ /* 0x040fe400078e02ff */
        /* <DEDUP_REMOVED lines=17> */
.L_x_2117:
[----:B0-----:R-:W0:Y:S01]  /*8000*/  LDS.64 R22, [R21.X8+0x4910] ;  /* 0x0049100015167984 */ /* 0x001e220000008a00 */
[----:B------:R-:W-:Y:S01]  /*8010*/  SHF.R.S32.HI R0, RZ, 0x1f, R21 ;  /* 0x0000001fff007819 */ /* 0x000fe20000011415 */
[----:B------:R-:W-:Y:S01]  /*8020*/  YIELD ;  /* 0x0000000000007946 */ /* 0x000fe20003800000 */
[----:B-----5:R-:W-:Y:S01]  /*8030*/  MOV R2, R6 ;  /* 0x0000000600027202 */ /* 0x020fe20000000f00 */
        /* <DEDUP_REMOVED lines=28> */
[----:B--2---:R-:W-:Y:S01]  /*8200*/  LEA R14, P1, R12, c[0x0][0x228], 0x3 ;  /* 0x00008a000c0e7a11 */ /* 0x004fe200078218ff */
        /* <DEDUP_REMOVED lines=31> */
.L_x_2078:
[----:B------:R-:W-:Y:S01]  /*8400*/  HFMA2.MMA R76, -RZ, RZ, 0, 5.9604644775390625e-08 ;  /* 0x00000001ff4c7435 */ /* 0x000fe200000001ff */
[----:B------:R-:W-:Y:S02]  /*8410*/  MOV R71, R70 ;  /* 0x0000004600477202 */ /* 0x000fe40000000f00 */
[----:B------:R-:W-:Y:S02]  /*8420*/  MOV R78, RZ ;  /* 0x000000ff004e7202 */ /* 0x000fe40000000f00 */
[----:B------:R-:W-:-:S02]  /*8430*/  MOV R81, 0xffffffff ;  /* 0xffffffff00517802 */ /* 0x000fc40000000f00 */
[----:B------:R-:W-:Y:S02]  /*8440*/  MOV R68, 0x8460 ;  /* 0x0000846000447802 */ /* 0x000fe40000000f00 */
[----:B-----5:R-:W-:Y:S05]  /*8450*/  CALL.REL.NOINC `($__internal_50_$__cuda_sm70_shflsync_up) ;  /* 0x00001eb000007944 */ /* 0x020fea0003c00000 */
[----:B-1----:R-:W-:Y:S01]  /*8460*/  MOV R73, R71 ;  /* 0x0000004700497202 */ /* 0x002fe20000000f00 */
[----:B0-----:R-:W-:Y:S05]  /*8470*/  BRA `(.L_x_2118) ;  /* 0xffffa7b000007947 */ /* 0x001fea000383ffff */
.L_x_2079:
[----:B------:R-:W-:Y:S01]  /*8480*/  HFMA2.MMA R76, -RZ, RZ, 0, 5.9604644775390625e-08 ;  /* 0x00000001ff4c7435 */ /* 0x000fe200000001ff */
[----:B------:R-:W-:Y:S02]  /*8490*/  MOV R71, R80 ;  /* 0x0000005000477202 */ /* 0x000fe40000000f00 */
[----:B------:R-:W-:Y:S02]  /*84a0*/  MOV R78, RZ ;  /* 0x000000ff004e7202 */ /* 0x000fe40000000f00 */
[----:B------:R-:W-:Y:S02]  /*84b0*/  MOV R81, 0xffffffff ;  /* 0xffffffff00517802 */ /* 0x000fe40000000f00 */
[----:B------:R-:W-:Y:S02]  /*84c0*/  MOV R68, 0x84e0 ;  /* 0x000084e000447802 */ /* 0x000fe40000000f00 */
[----:B01---5:R-:W-:Y:S05]  /*84d0*/  CALL.REL.NOINC `($__internal_50_$__cuda_sm70_shflsync_up) ;  /* 0x00001e3000007944 */ /* 0x023fea0003c00000 */
[----:B0-----:R-:W-:Y:S01]  /*84e0*/  HFMA2.MMA R76, -RZ, RZ, 0, 5.9604644775390625e-08 ;  /* 0x00000001ff4c7435 */ /* 0x001fe200000001ff */
[----:B-1----:R-:W-:Y:S02]  /*84f0*/  MOV R75, R71 ;  /* 0x00000047004b7202 */ /* 0x002fe40000000f00 */
[----:B------:R-:W-:-:S02]  /*8500*/  MOV R71, R82 ;  /* 0x0000005200477202 */ /* 0x000fc40000000f00 */
[----:B------:R-:W-:Y:S02]  /*8510*/  MOV R78, RZ ;  /* 0x000000ff004e7202 */ /* 0x000fe40000000f00 */
[----:B------:R-:W-:Y:S02]  /*8520*/  MOV R81, 0xffffffff ;  /* 0xffffffff00517802 */ /* 0x000fe40000000f00 */
[----:B------:R-:W-:Y:S02]  /*8530*/  MOV R68, 0x8550 ;  /* 0x0000855000447802 */ /* 0x000fe40000000f00 */
[----:B------:R-:W-:Y:S05]  /*8540*/  CALL.REL.NOINC `($__internal_50_$__cuda_sm70_shflsync_up) ;  /* 0x00001dc000007944 */ /* 0x000fea0003c00000 */
[----:B0-----:R-:W-:Y:S01]  /*8550*/  HFMA2.MMA R76, -RZ, RZ, 0, 5.9604644775390625e-08 ;  /* 0x00000001ff4c7435 */ /* 0x001fe200000001ff */
[----:B-1----:R-:W-:Y:S02]  /*8560*/  MOV R77, R71 ;  /* 0x00000047004d7202 */ /* 0x002fe40000000f00 */
[----:B------:R-:W-:Y:S02]  /*8570*/  MOV R71, R83 ;  /* 0x0000005300477202 */ /* 0x000fe40000000f00 */
[----:B------:R-:W-:Y:S02]  /*8580*/  MOV R78, RZ ;  /* 0x000000ff004e7202 */ /* 0x000fe40000000f00 */
[----:B------:R-:W-:-:S02]  /*8590*/  MOV R81, 0xffffffff ;  /* 0xffffffff00517802 */ /* 0x000fc40000000f00 */
[----:B------:R-:W-:Y:S02]  /*85a0*/  MOV R68, 0x85c0 ;  /* 0x000085c000447802 */ /* 0x000fe40000000f00 */
[----:B------:R-:W-:Y:S05]  /*85b0*/  CALL.REL.NOINC `($__internal_50_$__cuda_sm70_shflsync_up) ;  /* 0x00001d5000007944 */ /* 0x000fea0003c00000 */
[----:B------:R-:W-:Y:S01]  /*85c0*/  FMUL.FTZ R68, R80, R75 ;  /* 0x0000004b50447220 */ /* 0x000fe20000410000 */
[----:B------:R-:W-:Y:S01]  /*85d0*/  ISETP.GE.AND P0, PT, R10, 0x1, PT ;  /* 0x000000010a00780c */ /* 0x000fe20003f06270 */
[C---:B-1----:R-:W-:Y:S01]  /*85e0*/  FMUL.FTZ R72, R80.reuse, R71 ;  /* 0x0000004750487220 */ /* 0x042fe20000410000 */
[----:B0-----:R-:W-:Y:S01]  /*85f0*/  HFMA2.MMA R76, -RZ, RZ, 0, 1.1920928955078125e-07 ;  /* 0x00000002ff4c7435 */ /* 0x001fe200000001ff */
[C---:B------:R-:W-:Y:S01]  /*8600*/  FMUL.FTZ R74, R80.reuse, R77 ;  /* 0x0000004d504a7220 */ /* 0x040fe20000410000 */
[----:B------:R-:W-:Y:S01]  /*8610*/  MOV R78, RZ ;  /* 0x000000ff004e7202 */ /* 0x000fe20000000f00 */
[-C--:B------:R-:W-:Y:S01]  /*8620*/  FMUL.FTZ R69, R80, R73.reuse ;  /* 0x0000004950457220 */ /* 0x080fe20000410000 */
[----:B------:R-:W-:Y:S01]  /*8630*/  MOV R81, 0xffffffff ;  /* 0xffffffff00517802 */ /* 0x000fe20000000f00 */
[C---:B------:R-:W-:Y:S01]  /*8640*/  FFMA.FTZ R79, R70.reuse, R73, -R68 ;  /* 0x00000049464f7223 */ /* 0x040fe20000010844 */
[----:B------:R-:W-:Y:S01]  /*8650*/  MOV R68, 0x8710 ;  /* 0x0000871000447802 */ /* 0x000fe20000000f00 */
[----:B------:R-:W-:-:S02]  /*8660*/  FFMA.FTZ R73, R70, R77, -R72 ;  /* 0x0000004d46497223 */ /* 0x000fc40000010848 */
[C---:B------:R-:W-:Y:S01]  /*8670*/  FFMA.FTZ R74, R70.reuse, R71, R74 ;  /* 0x00000047464a7223 */ /* 0x040fe2000001004a */
[C---:B------:R-:W-:Y:S01]  /*8680*/  FSEL R79, R70.reuse, R79, !P0 ;  /* 0x0000004f464f7208 */ /* 0x040fe20004000000 */
[----:B------:R-:W-:Y:S02]  /*8690*/  FFMA.FTZ R69, R70, R75, R69 ;  /* 0x0000004b46457223 */ /* 0x000fe40000010045 */
[----:B------:R-:W-:Y:S01]  /*86a0*/  FADD.FTZ R73, R82, R73 ;  /* 0x0000004952497221 */ /* 0x000fe20000010000 */
[----:B------:R-:W-:Y:S01]  /*86b0*/  MOV R71, R79 ;  /* 0x0000004f00477202 */ /* 0x000fe20000000f00 */
[C---:B------:R-:W-:Y:S01]  /*86c0*/  FADD.FTZ R74, R83.reuse, R74 ;  /* 0x0000004a534a7221 */ /* 0x040fe20000010000 */
[----:B------:R-:W-:Y:S02]  /*86d0*/  FSEL R80, R80, R69, !P0 ;  /* 0x0000004550507208 */ /* 0x000fe40004000000 */
[----:B------:R-:W-:Y:S02]  /*86e0*/  FSEL R82, R82, R73, !P0 ;  /* 0x0000004952527208 */ /* 0x000fe40004000000 */
[----:B------:R-:W-:-:S02]  /*86f0*/  FSEL R74, R83, R74, !P0 ;  /* 0x0000004a534a7208 */ /* 0x000fc40004000000 */
[----:B------:R-:W-:Y:S05]  /*8700*/  CALL.REL.NOINC `($__internal_50_$__cuda_sm70_shflsync_up) ;  /* 0x00001c0000007944 */ /* 0x000fea0003c00000 */
[----:B0-----:R-:W-:Y:S01]  /*8710*/  HFMA2.MMA R76, -RZ, RZ, 0, 1.1920928955078125e-07 ;  /* 0x00000002ff4c7435 */ /* 0x001fe200000001ff */
[----:B-1----:R-:W-:-:S02]  /*8720*/  MOV R70, R71 ;  /* 0x0000004700467202 */ /* 0x002fc40000000f00 */
[----:B------:R-:W-:Y:S02]  /*8730*/  MOV R71, R80 ;  /* 0x0000005000477202 */ /* 0x000fe40000000f00 */
[----:B------:R-:W-:Y:S02]  /*8740*/  MOV R78, RZ ;  /* 0x000000ff004e7202 */ /* 0x000fe40000000f00 */
[----:B------:R-:W-:Y:S02]  /*8750*/  MOV R81, 0xffffffff ;  /* 0xffffffff00517802 */ /* 0x000fe40000000f00 */
[----:B------:R-:W-:Y:S02]  /*8760*/  MOV R68, 0x8780 ;  /* 0x0000878000447802 */ /* 0x000fe40000000f00 */
[----:B------:R-:W-:Y:S05]  /*8770*/  CALL.REL.NOINC `($__internal_50_$__cuda_sm70_shflsync_up) ;  /* 0x00001b9000007944 */ /* 0x000fea0003c00000 */
[----:B0-----:R-:W-:Y:S01]  /*8780*/  HFMA2.MMA R76, -RZ, RZ, 0, 1.1920928955078125e-07 ;  /* 0x00000002ff4c7435 */ /* 0x001fe200000001ff */
[----:B-1----:R-:W-:Y:S02]  /*8790*/  MOV R72, R71 ;  /* 0x0000004700487202 */ /* 0x002fe40000000f00 */
[----:B------:R-:W-:Y:S02]  /*87a0*/  MOV R71, R82 ;  /* 0x0000005200477202 */ /* 0x000fe40000000f00 */
[----:B------:R-:W-:-:S02]  /*87b0*/  MOV R78, RZ ;  /* 0x000000ff004e7202 */ /* 0x000fc40000000f00 */
[----:B------:R-:W-:Y:S02]  /*87c0*/  MOV R81, 0xffffffff ;  /* 0xffffffff00517802 */ /* 0x000fe40000000f00 */
[----:B------:R-:W-:Y:S02]  /*87d0*/  MOV R68, 0x87f0 ;  /* 0x000087f000447802 */ /* 0x000fe40000000f00 */
[----:B------:R-:W-:Y:S05]  /*87e0*/  CALL.REL.NOINC `($__internal_50_$__cuda_sm70_shflsync_up) ;  /* 0x00001b2000007944 */ /* 0x000fea0003c00000 */
[----:B0-----:R-:W-:Y:S01]  /*87f0*/  HFMA2.MMA R76, -RZ, RZ, 0, 1.1920928955078125e-07 ;  /* 0x00000002ff4c7435 */ /* 0x001fe200000001ff */
[----:B-1----:R-:W-:Y:S02]  /*8800*/  MOV R73, R71 ;  /* 0x0000004700497202 */ /* 0x002fe40000000f00 */
[----:B------:R-:W-:Y:S02]  /*8810*/  MOV R71, R74 ;  /* 0x0000004a00477202 */ /* 0x000fe40000000f00 */
[----:B------:R-:W-:Y:S02]  /*8820*/  MOV R78, RZ ;  /* 0x000000ff004e7202 */ /* 0x000fe40000000f00 */
[----:B------:R-:W-:Y:S02]  /*8830*/  MOV R81, 0xffffffff ;  /* 0xffffffff00517802 */ /* 0x000fe40000000f00 */
[----:B------:R-:W-:-:S02]  /*8840*/  MOV R68, 0x8860 ;  /* 0x0000886000447802 */ /* 0x000fc40000000f00 */
[----:B------:R-:W-:Y:S05]  /*8850*/  CALL.REL.NOINC `($__internal_50_$__cuda_sm70_shflsync_up) ;  /* 0x00001ab000007944 */ /* 0x000fea0003c00000 */
[----:B------:R-:W-:Y:S01]  /*8860*/  ISETP.GE.AND P0, PT, R10, 0x2, PT ;  /* 0x000000020a00780c */ /* 0x000fe20003f06270 */
[-C--:B------:R-:W-:Y:S01]  /*8870*/  FMUL.FTZ R68, R70, R80.reuse ;  /* 0x0000005046447220 */ /* 0x080fe20000410000 */
[----:B0-----:R-:W-:Y:S01]  /*8880*/  MOV R81, 0xffffffff ;  /* 0xffffffff00517802 */ /* 0x001fe20000000f00 */
[----:B------:R-:W-:-:S02]  /*8890*/  FMUL.FTZ R78, R73, R80 ;  /* 0x00000050494e7220 */ /* 0x000fc40000410000 */
        /* <DEDUP_REMOVED lines=8> */
[----:B------:R-:W-:Y:S01]  /*8920*/  MOV R78, RZ ;  /* 0x000000ff004e7202 */ /* 0x000fe20000000f00 */
[----:B------:R-:W-:Y:S01]  /*8930*/  @P0 FADD.FTZ R74, R74, R69 ;  /* 0x000000454a4a0221 */ /* 0x000fe20000010000 */
[----:B------:R-:W-:Y:S01]  /*8940*/  MOV R68, 0x8980 ;  /* 0x0000898000447802 */ /* 0x000fe20000000f00 */
[----:B------:R-:W-:Y:S01]  /*8950*/  @P0 FADD.FTZ R82, R82, R73 ;  /* 0x0000004952520221 */ /* 0x000fe20000010000 */
[----:B------:R-:W-:-:S02]  /*8960*/  MOV R71, R79 ;  /* 0x0000004f00477202 */ /* 0x000fc40000000f00 */
[----:B------:R-:W-:Y:S05]  /*8970*/  CALL.REL.NOINC `($__internal_50_$__cuda_sm70_shflsync_up) ;  /* 0x0000199000007944 */ /* 0x000fea0003c00000 */
[----:B0-----:R-:W-:Y:S01]  /*8980*/  HFMA2.MMA R76, -RZ, RZ, 0, 2.384185791015625e-07 ;  /* 0x00000004ff4c7435 */ /* 0x001fe200000001ff */
[----:B-1----:R-:W-:-:S02]  /*8990*/  MOV R70, R71 ;  /* 0x0000004700467202 */ /* 0x002fc40000000f00 */
[----:B------:R-:W-:Y:S02]  /*89a0*/  MOV R71, R80 ;  /* 0x0000005000477202 */ /* 0x000fe40000000f00 */
[----:B------:R-:W-:Y:S02]  /*89b0*/  MOV R78, RZ ;  /* 0x000000ff004e7202 */ /* 0x000fe40000000f00 */
[----:B------:R-:W-:Y:S02]  /*89c0*/  MOV R81, 0xffffffff ;  /* 0xffffffff00517802 */ /* 0x000fe40000000f00 */
[----:B------:R-:W-:Y:S02]  /*89d0*/  MOV R68, 0x89f0 ;  /* 0x000089f000447802 */ /* 0x000fe40000000f00 */
[----:B------:R-:W-:Y:S05]  /*89e0*/  CALL.REL.NOINC `($__internal_50_$__cuda_sm70_shflsync_up) ;  /* 0x0000192000007944 */ /* 0x000fea0003c00000 */
[----:B0-----:R-:W-:Y:S01]  /*89f0*/  HFMA2.MMA R76, -RZ, RZ, 0, 2.384185791015625e-07 ;  /* 0x00000004ff4c7435 */ /* 0x001fe200000001ff */
[----:B-1----:R-:W-:Y:S02]  /*8a00*/  MOV R72, R71 ;  /* 0x0000004700487202 */ /* 0x002fe40000000f00 */
[----:B------:R-:W-:Y:S02]  /*8a10*/  MOV R71, R82 ;  /* 0x0000005200477202 */ /* 0x000fe40000000f00 */
[----:B------:R-:W-:-:S02]  /*8a20*/  MOV R78, RZ ;  /* 0x000000ff004e7202 */ /* 0x000fc40000000f00 */
[----:B------:R-:W-:Y:S02]  /*8a30*/  MOV R81, 0xffffffff ;  /* 0xffffffff00517802 */ /* 0x000fe40000000f00 */
[----:B------:R-:W-:Y:S02]  /*8a40*/  MOV R68, 0x8a60 ;  /* 0x00008a6000447802 */ /* 0x000fe40000000f00 */
[----:B------:R-:W-:Y:S05]  /*8a50*/  CALL.REL.NOINC `($__internal_50_$__cuda_sm70_shflsync_up) ;  /* 0x000018b000007944 */ /* 0x000fea0003c00000 */
[----:B0-----:R-:W-:Y:S01]  /*8a60*/  HFMA2.MMA R76, -RZ, RZ, 0, 2.384185791015625e-07 ;  /* 0x00000004ff4c7435 */ /* 0x001fe200000001ff */
        /* <DEDUP_REMOVED lines=16> */
[----:B------:R-:W-:Y:S01]  /*8b70*/  HFMA2.MMA R76, -RZ, RZ, 0, 4.76837158203125e-07 ;  /* 0x00000008ff4c7435 */ /* 0x000fe200000001ff */
[----:B------:R-:W-:Y:S01]  /*8b80*/  @P0 FFMA.FTZ R79, R70, R79, -R68 ;  /* 0x0000004f464f0223 */ /* 0x000fe20000010844 */
[----:B------:R-:W-:Y:S01]  /*8b90*/  MOV R78, RZ ;  /* 0x000000ff004e7202 */ /* 0x000fe20000000f00 */
[----:B------:R-:W-:Y:S01]  /*8ba0*/  @P0 FADD.FTZ R74, R74, R71 ;  /* 0x000000474a4a0221 */ /* 0x000fe20000010000 */
[----:B------:R-:W-:Y:S01]  /*8bb0*/  MOV R68, 0x8c00 ;  /* 0x00008c0000447802 */ /* 0x000fe20000000f00 */
[----:B------:R-:W-:Y:S01]  /*8bc0*/  @P0 FADD.FTZ R82, R82, R69 ;  /* 0x0000004552520221 */ /* 0x000fe20000010000 */
[----:B------:R-:W-:-:S02]  /*8bd0*/  MOV R71, R79 ;  /* 0x0000004f00477202 */ /* 0x000fc40000000f00 */
[----:B------:R-:W-:Y:S02]  /*8be0*/  MOV R83, R74 ;  /* 0x0000004a00537202 */ /* 0x000fe40000000f00 */
[----:B------:R-:W-:Y:S05]  /*8bf0*/  CALL.REL.NOINC `($__internal_50_$__cuda_sm70_shflsync_up) ;  /* 0x0000171000007944 */ /* 0x000fea0003c00000 */
[----:B0-----:R-:W-:Y:S01]  /*8c00*/  HFMA2.MMA R76, -RZ, RZ, 0, 4.76837158203125e-07 ;  /* 0x00000008ff4c7435 */ /* 0x001fe200000001ff */
[----:B-1----:R-:W-:Y:S02]  /*8c10*/  MOV R70, R71 ;  /* 0x0000004700467202 */ /* 0x002fe40000000f00 */
[----:B------:R-:W-:Y:S02]  /*8c20*/  MOV R71, R80 ;  /* 0x0000005000477202 */ /* 0x000fe40000000f00 */
[----:B------:R-:W-:Y:S02]  /*8c30*/  MOV R78, RZ ;  /* 0x000000ff004e7202 */ /* 0x000fe40000000f00 */
[----:B------:R-:W-:Y:S02]  /*8c40*/  MOV R81, 0xffffffff ;  /* 0xffffffff00517802 */ /* 0x000fe40000000f00 */
[----:B------:R-:W-:Y:S02]  /*8c50*/  MOV R68, 0x8c70 ;  /* 0x00008c7000447802 */ /* 0x000fe40000000f00 */
[----:B------:R-:W-:Y:S05]  /*8c60*/  CALL.REL.NOINC `($__internal_50_$__cuda_sm70_shflsync_up) ;  /* 0x000016a000007944 */ /* 0x000fea0003c00000 */
[----:B0-----:R-:W-:Y:S01]  /*8c70*/  HFMA2.MMA R76, -RZ, RZ, 0, 4.76837158203125e-07 ;  /* 0x00000008ff4c7435 */ /* 0x001fe200000001ff */
[----:B-1----:R-:W-:-:S02]  /*8c80*/  MOV R72, R71 ;  /* 0x0000004700487202 */ /* 0x002fc40000000f00 */
[----:B------:R-:W-:Y:S02]  /*8c90*/  MOV R71, R82 ;  /* 0x0000005200477202 */ /* 0x000fe40000000f00 */
[----:B------:R-:W-:Y:S02]  /*8ca0*/  MOV R78, RZ ;  /* 0x000000ff004e7202 */ /* 0x000fe40000000f00 */
[----:B------:R-:W-:Y:S02]  /*8cb0*/  MOV R81, 0xffffffff ;  /* 0xffffffff00517802 */ /* 0x000fe40000000f00 */
[----:B------:R-:W-:Y:S02]  /*8cc0*/  MOV R68, 0x8ce0 ;  /* 0x00008ce000447802 */ /* 0x000fe40000000f00 */
[----:B------:R-:W-:Y:S05]  /*8cd0*/  CALL.REL.NOINC `($__internal_50_$__cuda_sm70_shflsync_up) ;  /* 0x0000163000007944 */ /* 0x000fea0003c00000 */
[----:B0-----:R-:W-:Y:S01]  /*8ce0*/  HFMA2.MMA R76, -RZ, RZ, 0, 4.76837158203125e-07 ;  /* 0x00000008ff4c7435 */ /* 0x001fe200000001ff */
[----:B-1----:R-:W-:Y:S02]  /*8cf0*/  MOV R73, R71 ;  /* 0x0000004700497202 */ /* 0x002fe40000000f00 */
[----:B------:R-:W-:Y:S02]  /*8d00*/  MOV R71, R83 ;  /* 0x0000005300477202 */ /* 0x000fe40000000f00 */
[----:B------:R-:W-:-:S02]  /*8d10*/  MOV R78, RZ ;  /* 0x000000ff004e7202 */ /* 0x000fc40000000f00 */
[----:B------:R-:W-:Y:S02]  /*8d20*/  MOV R81, 0xffffffff ;  /* 0xffffffff00517802 */ /* 0x000fe40000000f00 */
[----:B------:R-:W-:Y:S02]  /*8d30*/  MOV R68, 0x8d50 ;  /* 0x00008d5000447802 */ /* 0x000fe40000000f00 */
[----:B------:R-:W-:Y:S05]  /*8d40*/  CALL.REL.NOINC `($__internal_50_$__cuda_sm70_shflsync_up) ;  /* 0x000015c000007944 */ /* 0x000fea0003c00000 */
[----:B------:R-:W-:Y:S01]  /*8d50*/  ISETP.GE.AND P0, PT, R10, 0x8, PT ;  /* 0x000000080a00780c */ /* 0x000fe20003f06270 */
[-C--:B------:R-:W-:Y:S01]  /*8d60*/  FMUL.FTZ R68, R70, R80.reuse ;  /* 0x0000005046447220 */ /* 0x080fe20000410000 */
[----:B0-----:R-:W-:Y:S01]  /*8d70*/  MOV R78, RZ ;  /* 0x000000ff004e7202 */ /* 0x001fe20000000f00 */
[-C--:B------:R-:W-:Y:S01]  /*8d80*/  FMUL.FTZ R76, R73, R80.reuse ;  /* 0x00000050494c7220 */ /* 0x080fe20000410000 */
[----:B------:R-:W-:Y:S01]  /*8d90*/  MOV R81, 0xffffffff ;  /* 0xffffffff00517802 */ /* 0x000fe20000000f00 */
[----:B-1----:R-:W-:Y:S02]  /*8da0*/  FMUL.FTZ R74, R80, R71 ;  /* 0x00000047504a7220 */ /* 0x002fe40000410000 */
[C---:B------:R-:W-:Y:S02]  /*8db0*/  FFMA.FTZ R69, R72.reuse, R79, R68 ;  /* 0x0000004f48457223 */ /* 0x040fe40000010044 */
[----:B------:R-:W-:-:S02]  /*8dc0*/  FMUL.FTZ R68, R72, R80 ;  /* 0x0000005048447220 */ /* 0x000fc40000410000 */
[----:B------:R-:W-:Y:S02]  /*8dd0*/  FFMA.FTZ R76, R79, R71, R76 ;  /* 0x000000474f4c7223 */ /* 0x000fe4000001004c */
[----:B------:R-:W-:Y:S01]  /*8de0*/  FFMA.FTZ R73, R73, R79, -R74 ;  /* 0x0000004f49497223 */ /* 0x000fe2000001084a */
[----:B------:R-:W-:Y:S01]  /*8df0*/  FSEL R74, R80, R69, !P0 ;  /* 0x00000045504a7208 */ /* 0x000fe20004000000 */
[----:B------:R-:W-:Y:S01]  /*8e00*/  @P0 FFMA.FTZ R79, R70, R79, -R68 ;  /* 0x0000004f464f0223 */ /* 0x000fe20000010844 */
[----:B------:R-:W-:Y:S01]  /*8e10*/  MOV R68, 0x8e80 ;  /* 0x00008e8000447802 */ /* 0x000fe20000000f00 */
[----:B------:R-:W-:Y:S01]  /*8e20*/  @P0 FADD.FTZ R83, R83, R76 ;  /* 0x0000004c53530221 */ /* 0x000fe20000010000 */
[----:B------:R-:W-:Y:S01]  /*8e30*/  HFMA2.MMA R76, -RZ, RZ, 0, 9.5367431640625e-07 ;  /* 0x00000010ff4c7435 */ /* 0x000fe200000001ff */
[----:B------:R-:W-:Y:S01]  /*8e40*/  @P0 FADD.FTZ R82, R82, R73 ;  /* 0x0000004952520221 */ /* 0x000fe20000010000 */
[-C--:B------:R-:W-:Y:S02]  /*8e50*/  MOV R70, R79.reuse ;  /* 0x0000004f00467202 */ /* 0x080fe40000000f00 */
[----:B------:R-:W-:-:S02]  /*8e60*/  MOV R71, R79 ;  /* 0x0000004f00477202 */ /* 0x000fc40000000f00 */
[----:B------:R-:W-:Y:S05]  /*8e70*/  CALL.REL.NOINC `($__internal_50_$__cuda_sm70_shflsync_up) ;  /* 0x0000149000007944 */ /* 0x000fea0003c00000 */
[----:B0-----:R-:W-:Y:S01]  /*8e80*/  HFMA2.MMA R76, -RZ, RZ, 0, 9.5367431640625e-07 ;  /* 0x00000010ff4c7435 */ /* 0x001fe200000001ff */
[----:B-1----:R-:W-:-:S02]  /*8e90*/  MOV R73, R71 ;  /* 0x0000004700497202 */ /* 0x002fc40000000f00 */
[----:B------:R-:W-:Y:S02]  /*8ea0*/  MOV R71, R74 ;  /* 0x0000004a00477202 */ /* 0x000fe40000000f00 */
[----:B------:R-:W-:Y:S02]  /*8eb0*/  MOV R78, RZ ;  /* 0x000000ff004e7202 */ /* 0x000fe40000000f00 */
[----:B------:R-:W-:Y:S02]  /*8ec0*/  MOV R81, 0xffffffff ;  /* 0xffffffff00517802 */ /* 0x000fe40000000f00 */
[----:B------:R-:W-:Y:S02]  /*8ed0*/  MOV R68, 0x8ef0 ;  /* 0x00008ef000447802 */ /* 0x000fe40000000f00 */
[----:B------:R-:W-:Y:S05]  /*8ee0*/  CALL.REL.NOINC `($__internal_50_$__cuda_sm70_shflsync_up) ;  /* 0x0000142000007944 */ /* 0x000fea0003c00000 */
[----:B0-----:R-:W-:Y:S01]  /*8ef0*/  HFMA2.MMA R76, -RZ, RZ, 0, 9.5367431640625e-07 ;  /* 0x00000010ff4c7435 */ /* 0x001fe200000001ff */
[----:B-1----:R-:W-:Y:S02]  /*8f00*/  MOV R75, R71 ;  /* 0x00000047004b7202 */ /* 0x002fe40000000f00 */
[----:B------:R-:W-:Y:S02]  /*8f10*/  MOV R71, R82 ;  /* 0x0000005200477202 */ /* 0x000fe40000000f00 */
[----:B------:R-:W-:-:S02]  /*8f20*/  MOV R78, RZ ;  /* 0x000000ff004e7202 */ /* 0x000fc40000000f00 */
[----:B------:R-:W-:Y:S02]  /*8f30*/  MOV R81, 0xffffffff ;  /* 0xffffffff00517802 */ /* 0x000fe40000000f00 */
[----:B------:R-:W-:Y:S02]  /*8f40*/  MOV R68, 0x8f60 ;  /* 0x00008f6000447802 */ /* 0x000fe40000000f00 */
[----:B------:R-:W-:Y:S05]  /*8f50*/  CALL.REL.NOINC `($__internal_50_$__cuda_sm70_shflsync_up) ;  /* 0x000013b000007944 */ /* 0x000fea0003c00000 */
[----:B0-----:R-:W-:Y:S01]  /*8f60*/  HFMA2.MMA R76, -RZ, RZ, 0, 9.5367431640625e-07 ;  /* 0x00000010ff4c7435 */ /* 0x001fe200000001ff */
[----:B-1----:R-:W-:Y:S02]  /*8f70*/  MOV R77, R71 ;  /* 0x00000047004d7202 */ /* 0x002fe40000000f00 */
[----:B------:R-:W-:Y:S02]  /*8f80*/  MOV R71, R83 ;  /* 0x0000005300477202 */ /* 0x000fe40000000f00 */
[----:B------:R-:W-:Y:S02]  /*8f90*/  MOV R78, RZ ;  /* 0x000000ff004e7202 */ /* 0x000fe40000000f00 */
[----:B------:R-:W-:Y:S02]  /*8fa0*/  MOV R81, 0xffffffff ;  /* 0xffffffff00517802 */ /* 0x000fe40000000f00 */
[----:B------:R-:W-:-:S02]  /*8fb0*/  MOV R68, 0x8fd0 ;  /* 0x00008fd000447802 */ /* 0x000fc40000000f00 */
[----:B------:R-:W-:Y:S05]  /*8fc0*/  CALL.REL.NOINC `($__internal_50_$__cuda_sm70_shflsync_up) ;  /* 0x0000134000007944 */ /* 0x000fea0003c00000 */
[----:B01----:R-:W-:Y:S05]  /*8fd0*/  BRA `(.L_x_2119) ;  /* 0xffffa09000007947 */ /* 0x003fea000383ffff */
.L_x_2084:
[----:B------:R-:W-:Y:S01]  /*8fe0*/  HFMA2.MMA R76, -RZ, RZ, 0, 5.9604644775390625e-08 ;  /* 0x00000001ff4c7435 */ /* 0x000fe200000001ff */
[----:B-1----:R-:W-:-:S02]  /*8ff0*/  MOV R71, R80 ;  /* 0x0000005000477202 */ /* 0x002fc40000000f00 */
[----:B------:R-:W-:Y:S02]  /*9000*/  MOV R78, RZ ;  /* 0x000000ff004e7202 */ /* 0x000fe40000000f00 */
[----:B------:R-:W-:Y:S02]  /*9010*/  MOV R81, 0xffffffff ;  /* 0xffffffff00517802 */ /* 0x000fe40000000f00 */
[----:B------:R-:W-:Y:S02]  /*9020*/  MOV R68, 0x9040 ;  /* 0x0000904000447802 */ /* 0x000fe40000000f00 */
[----:B0----5:R-:W-:Y:S05]  /*9030*/  CALL.REL.NOINC `($__internal_50_$__cuda_sm70_shflsync_up) ;  /* 0x000012d000007944 */ /* 0x021fea0003c00000 */
[----:B0-----:R-:W-:Y:S01]  /*9040*/  HFMA2.MMA R76, -RZ, RZ, 0, 5.9604644775390625e-08 ;  /* 0x00000001ff4c7435 */ /* 0x001fe200000001ff */
[----:B-1----:R-:W-:Y:S02]  /*9050*/  MOV R72, R71 ;  /* 0x0000004700487202 */ /* 0x002fe40000000f00 */
[----:B------:R-:W-:Y:S02]  /*9060*/  MOV R71, R77 ;  /* 0x0000004d00477202 */ /* 0x000fe40000000f00 */
[----:B------:R-:W-:Y:S02]  /*9070*/  MOV R78, RZ ;  /* 0x000000ff004e7202 */ /* 0x000fe40000000f00 */
[----:B------:R-:W-:-:S02]  /*9080*/  MOV R81, 0xffffffff ;  /* 0xffffffff00517802 */ /* 0x000fc40000000f00 */
[----:B------:R-:W-:Y:S02]  /*9090*/  MOV R68, 0x90b0 ;  /* 0x000090b000447802 */ /* 0x000fe40000000f00 */
[----:B------:R-:W-:Y:S05]  /*90a0*/  CALL.REL.NOINC `($__internal_50_$__cuda_sm70_shflsync_up) ;  /* 0x0000126000007944 */ /* 0x000fea0003c00000 */
[----:B0-----:R-:W-:Y:S01]  /*90b0*/  HFMA2.MMA R76, -RZ, RZ, 0, 5.9604644775390625e-08 ;  /* 0x00000001ff4c7435 */ /* 0x001fe200000001ff */
[----:B-1----:R-:W-:Y:S02]  /*90c0*/  MOV R73, R71 ;  /* 0x0000004700497202 */ /* 0x002fe40000000f00 */
[----:B------:R-:W-:Y:S02]  /*90d0*/  MOV R71, R82 ;  /* 0x0000005200477202 */ /* 0x000fe40000000f00 */
[----:B------:R-:W-:Y:S02]  /*90e0*/  MOV R78, RZ ;  /* 0x000000ff004e7202 */ /* 0x000fe40000000f00 */
[----:B------:R-:W-:Y:S02]  /*90f0*/  MOV R81, 0xffffffff ;  /* 0xffffffff00517802 */ /* 0x000fe40000000f00 */
[----:B------:R-:W-:Y:S02]  /*9100*/  MOV R68, 0x9120 ;  /* 0x0000912000447802 */ /* 0x000fe40000000f00 */
[----:B------:R-:W-:Y:S05]  /*9110*/  CALL.REL.NOINC `($__internal_50_$__cuda_sm70_shflsync_up) ;  /* 0x000011f000007944 */ /* 0x000fea0003c00000 */
[----:B0-----:R-:W-:Y:S01]  /*9120*/  HFMA2.MMA R76, -RZ, RZ, 0, 5.9604644775390625e-08 ;  /* 0x00000001ff4c7435 */ /* 0x001fe200000001ff */
[----:B-1----:R-:W-:-:S02]  /*9130*/  MOV R74, R71 ;  /* 0x00000047004a7202 */ /* 0x002fc40000000f00 */
[----:B------:R-:W-:Y:S02]  /*9140*/  MOV R71, R83 ;  /* 0x0000005300477202 */ /* 0x000fe40000000f00 */
[----:B------:R-:W-:Y:S02]  /*9150*/  MOV R78, RZ ;  /* 0x000000ff004e7202 */ /* 0x000fe40000000f00 */
[----:B------:R-:W-:Y:S02]  /*9160*/  MOV R81, 0xffffffff ;  /* 0xffffffff00517802 */ /* 0x000fe40000000f00 */
[----:B------:R-:W-:Y:S02]  /*9170*/  MOV R68, 0x9190 ;  /* 0x0000919000447802 */ /* 0x000fe40000000f00 */
[----:B------:R-:W-:Y:S05]  /*9180*/  CALL.REL.NOINC `($__internal_50_$__cuda_sm70_shflsync_up) ;  /* 0x0000118000007944 */ /* 0x000fea0003c00000 */
[----:B------:R-:W-:Y:S01]  /*9190*/  MOV R80, R72 ;  /* 0x0000004800507202 */ /* 0x000fe20000000f00 */
[----:B------:R-:W-:Y:S01]  /*91a0*/  HFMA2.MMA R72, -RZ, RZ, 0, 0 ;  /* 0x00000000ff487435 */ /* 0x000fe200000001ff */
[----:B0-----:R-:W-:Y:S02]  /*91b0*/  MOV R81, R73 ;  /* 0x0000004900517202 */ /* 0x001fe40000000f00 */
[----:B-1----:R-:W-:-:S02]  /*91c0*/  MOV R83, R71 ;  /* 0x0000004700537202 */ /* 0x002fc40000000f00 */
[----:B------:R-:W-:Y:S02]  /*91d0*/  MOV R70, R64 ;  /* 0x0000004000467202 */ /* 0x000fe40000000f00 */
[----:B------:R-:W-:Y:S02]  /*91e0*/  MOV R82, R74 ;  /* 0x0000004a00527202 */ /* 0x000fe40000000f00 */
[----:B------:R-:W-:Y:S02]  /*91f0*/  MOV R73, 0x1f ;  /* 0x0000001f00497802 */ /* 0x000fe40000000f00 */
[----:B------:R-:W-:Y:S02]  /*9200*/  MOV R71, 0xffffffff ;  /* 0xffffffff00477802 */ /* 0x000fe40000000f00 */
[----:B------:R-:W-:Y:S02]  /*9210*/  MOV R68, 0x9230 ;  /* 0x0000923000447802 */ /* 0x000fe40000000f00 */
[----:B------:R-:W-:Y:S05]  /*9220*/  CALL.REL.NOINC `($__internal_49_$__cuda_sm70_shflsync_idx_p) ;  /* 0x000010a000007944 */ /* 0x000fea0003c00000 */
[----:B0-----:R-:W-:Y:S01]  /*9230*/  HFMA2.MMA R72, -RZ, RZ, 0, 0 ;  /* 0x00000000ff487435 */ /* 0x001fe200000001ff */
[----:B-1----:R-:W-:Y:S02]  /*9240*/  MOV R195, R71 ;  /* 0x0000004700c37202 */ /* 0x002fe40000000f00 */
[----:B------:R-:W-:-:S02]  /*9250*/  MOV R70, R65 ;  /* 0x0000004100467202 */ /* 0x000fc40000000f00 */
[----:B------:R-:W-:Y:S02]  /*9260*/  MOV R73, 0x1f ;  /* 0x0000001f00497802 */ /* 0x000fe40000000f00 */
[----:B------:R-:W-:Y:S02]  /*9270*/  MOV R71, 0xffffffff ;  /* 0xffffffff00477802 */ /* 0x000fe40000000f00 */
[----:B------:R-:W-:Y:S02]  /*9280*/  MOV R68, 0x92a0 ;  /* 0x000092a000447802 */ /* 0x000fe40000000f00 */
[----:B------:R-:W-:Y:S05]  /*9290*/  CALL.REL.NOINC `($__internal_49_$__cuda_sm70_shflsync_idx_p) ;  /* 0x0000103000007944 */ /* 0x000fea0003c00000 */
[----:B0-----:R-:W-:Y:S01]  /*92a0*/  HFMA2.MMA R72, -RZ, RZ, 0, 0 ;  /* 0x00000000ff487435 */ /* 0x001fe200000001ff */
[----:B-1----:R-:W-:Y:S02]  /*92b0*/  MOV R196, R71 ;  /* 0x0000004700c47202 */ /* 0x002fe40000000f00 */
[----:B------:R-:W-:Y:S02]  /*92c0*/  MOV R70, R66 ;  /* 0x0000004200467202 */ /* 0x000fe40000000f00 */
[----:B------:R-:W-:Y:S02]  /*92d0*/  MOV R73, 0x1f ;  /* 0x0000001f00497802 */ /* 0x000fe40000000f00 */
[----:B------:R-:W-:-:S02]  /*92e0*/  MOV R71, 0xffffffff ;  /* 0xffffffff00477802 */ /* 0x000fc40000000f00 */
[----:B------:R-:W-:Y:S02]  /*92f0*/  MOV R68, 0x9310 ;  /* 0x0000931000447802 */ /* 0x000fe40000000f00 */
[----:B------:R-:W-:Y:S05]  /*9300*/  CALL.REL.NOINC `($__internal_49_$__cuda_sm70_shflsync_idx_p) ;  /* 0x00000fc000007944 */ /* 0x000fea0003c00000 */
[----:B0-----:R-:W-:Y:S01]  /*9310*/  HFMA2.MMA R72, -RZ, RZ, 0, 0 ;  /* 0x00000000ff487435 */ /* 0x001fe200000001ff */
[----:B-1----:R-:W-:Y:S02]  /*9320*/  MOV R74, R71 ;  /* 0x00000047004a7202 */ /* 0x002fe40000000f00 */
[----:B------:R-:W-:Y:S02]  /*9330*/  MOV R70, R67 ;  /* 0x0000004300467202 */ /* 0x000fe40000000f00 */
[----:B------:R-:W-:Y:S02]  /*9340*/  MOV R73, 0x1f ;  /* 0x0000001f00497802 */ /* 0x000fe40000000f00 */
[----:B------:R-:W-:Y:S02]  /*9350*/  MOV R71, 0xffffffff ;  /* 0xffffffff00477802 */ /* 0x000fe40000000f00 */
[----:B------:R-:W-:Y:S02]  /*9360*/  MOV R68, 0x9380 ;  /* 0x0000938000447802 */ /* 0x000fe40000000f00 */
[----:B------:R-:W-:Y:S05]  /*9370*/  CALL.REL.NOINC `($__internal_49_$__cuda_sm70_shflsync_idx_p) ;  /* 0x00000f5000007944 */ /* 0x000fea0003c00000 */
[----:B-1----:R-:W-:Y:S01]  /*9380*/  MOV R75, R71 ;  /* 0x00000047004b7202 */ /* 0x002fe20000000f00 */
[----:B0-----:R-:W-:Y:S05]  /*9390*/  BRA `(.L_x_2120) ;  /* 0xffff9ff000007947 */ /* 0x001fea000383ffff */
.L_x_2087:
[----:B------:R-:W-:Y:S01]  /*93a0*/  HFMA2.MMA R86, -RZ, RZ, 0, 5.9604644775390625e-08 ;  /* 0x00000001ff567435 */ /* 0x000fe200000001ff */
[----:B------:R-:W-:-:S02]  /*93b0*/  MOV R73, R76 ;  /* 0x0000004c00497202 */ /* 0x000fc40000000f00 */
[----:B------:R-:W-:Y:S02]  /*93c0*/  MOV R79, 0x1f ;  /* 0x0000001f004f7802 */ /* 0x000fe40000000f00 */
[----:B------:R-:W-:Y:S02]  /*93d0*/  MOV R80, 0xffffffff ;  /* 0xffffffff00507802 */ /* 0x000fe40000000f00 */
[----:B------:R-:W-:Y:S02]  /*93e0*/  MOV R68, 0x9400 ;  /* 0x0000940000447802 */ /* 0x000fe40000000f00 */
[----:B------:R-:W-:Y:S05]  /*93f0*/  CALL.REL.NOINC `($__internal_48_$__cuda_sm70_shflsync_down) ;  /* 0x00000e9000007944 */ /* 0x000fea0003c00000 */
[----:B-1----:R-:W-:Y:S01]  /*9400*/  MOV R70, R86 ;  /* 0x0000005600467202 */ /* 0x002fe20000000f00 */
[----:B0-----:R-:W-:Y:S05]  /*9410*/  BRA `(.L_x_2121) ;  /* 0xffffb54000007947 */ /* 0x001fea000383ffff */
.L_x_2088:
[----:B------:R-:W-:Y:S01]  /*9420*/  HFMA2.MMA R86, -RZ, RZ, 0, 5.9604644775390625e-08 ;  /* 0x00000001ff567435 */ /* 0x000fe200000001ff */
[----:B------:R-:W-:Y:S02]  /*9430*/  MOV R73, R77 ;  /* 0x0000004d00497202 */ /* 0x000fe40000000f00 */
[----:B------:R-:W-:Y:S02]  /*9440*/  MOV R79, 0x1f ;  /* 0x0000001f004f7802 */ /* 0x000fe40000000f00 */
[----:B------:R-:W-:-:S02]  /*9450*/  MOV R80, 0xffffffff ;  /* 0xffffffff00507802 */ /* 0x000fc40000000f00 */
[----:B------:R-:W-:Y:S02]  /*9460*/  MOV R68, 0x9480 ;  /* 0x0000948000447802 */ /* 0x000fe40000000f00 */
[----:B01----:R-:W-:Y:S05]  /*9470*/  CALL.REL.NOINC `($__internal_48_$__cuda_sm70_shflsync_down) ;  /* 0x00000e1000007944 */ /* 0x003fea0003c00000 */
[----:B-1----:R-:W-:Y:S01]  /*9480*/  MOV R71, R86 ;  /* 0x0000005600477202 */ /* 0x002fe20000000f00 */
[----:B------:R-:W-:Y:S01]  /*9490*/  HFMA2.MMA R86, -RZ, RZ, 0, 5.9604644775390625e-08 ;  /* 0x00000001ff567435 */ /* 0x000fe200000001ff */
[----:B0-----:R-:W-:Y:S02]  /*94a0*/  MOV R73, R75 ;  /* 0x0000004b00497202 */ /* 0x001fe40000000f00 */
[----:B------:R-:W-:Y:S02]  /*94b0*/  MOV R79, 0x1f ;  /* 0x0000001f004f7802 */ /* 0x000fe40000000f00 */
[----:B------:R-:W-:Y:S02]  /*94c0*/  MOV R80, 0xffffffff ;  /* 0xffffffff00507802 */ /* 0x000fe40000000f00 */
[----:B------:R-:W-:Y:S02]  /*94d0*/  MOV R68, 0x94f0 ;  /* 0x000094f000447802 */ /* 0x000fe40000000f00 */
[----:B------:R-:W-:Y:S05]  /*94e0*/  CALL.REL.NOINC `($__internal_48_$__cuda_sm70_shflsync_down) ;  /* 0x00000da000007944 */ /* 0x000fea0003c00000 */
[----:B-1----:R-:W-:Y:S01]  /*94f0*/  MOV R72, R86 ;  /* 0x0000005600487202 */ /* 0x002fe20000000f00 */
[----:B------:R-:W-:Y:S01]  /*9500*/  HFMA2.MMA R86, -RZ, RZ, 0, 5.9604644775390625e-08 ;  /* 0x00000001ff567435 */ /* 0x000fe200000001ff */
[----:B0-----:R-:W-:-:S02]  /*9510*/  MOV R73, R74 ;  /* 0x0000004a00497202 */ /* 0x001fc40000000f00 */
[----:B------:R-:W-:Y:S02]  /*9520*/  MOV R79, 0x1f ;  /* 0x0000001f004f7802 */ /* 0x000fe40000000f00 */
[----:B------:R-:W-:Y:S02]  /*9530*/  MOV R80, 0xffffffff ;  /* 0xffffffff00507802 */ /* 0x000fe40000000f00 */
[----:B------:R-:W-:Y:S02]  /*9540*/  MOV R68, 0x9560 ;  /* 0x0000956000447802 */ /* 0x000fe40000000f00 */
[----:B------:R-:W-:Y:S05]  /*9550*/  CALL.REL.NOINC `($__internal_48_$__cuda_sm70_shflsync_down) ;  /* 0x00000d3000007944 */ /* 0x000fea0003c00000 */
[----:B-1----:R-:W-:Y:S01]  /*9560*/  MOV R68, R86 ;  /* 0x0000005600447202 */ /* 0x002fe20000000f00 */
[----:B0-----:R-:W-:Y:S05]  /*9570*/  BRA `(.L_x_2122) ;  /* 0xffffb42000007947 */ /* 0x001fea000383ffff */
.L_x_2091:
[----:B------:R-:W-:Y:S01]  /*9580*/  HFMA2.MMA R86, -RZ, RZ, 0, 1.1920928955078125e-07 ;  /* 0x00000002ff567435 */ /* 0x000fe200000001ff */
[----:B------:R-:W-:Y:S02]  /*9590*/  MOV R73, R76 ;  /* 0x0000004c00497202 */ /* 0x000fe40000000f00 */
[----:B------:R-:W-:Y:S02]  /*95a0*/  MOV R79, 0x1f ;  /* 0x0000001f004f7802 */ /* 0x000fe40000000f00 */
[----:B------:R-:W-:-:S02]  /*95b0*/  MOV R80, 0xffffffff ;  /* 0xffffffff00507802 */ /* 0x000fc40000000f00 */
[----:B0-----:R-:W-:Y:S02]  /*95c0*/  MOV R68, 0x95e0 ;  /* 0x000095e000447802 */ /* 0x001fe40000000f00 */
[----:B-1234-:R-:W-:Y:S05]  /*95d0*/  CALL.REL.NOINC `($__internal_48_$__cuda_sm70_shflsync_down) ;  /* 0x00000cb000007944 */ /* 0x01efea0003c00000 */
[----:B-1----:R-:W-:Y:S01]  /*95e0*/  MOV R70, R86 ;  /* 0x0000005600467202 */ /* 0x002fe20000000f00 */
[----:B------:R-:W-:Y:S01]  /*95f0*/  HFMA2.MMA R86, -RZ, RZ, 0, 1.1920928955078125e-07 ;  /* 0x00000002ff567435 */ /* 0x000fe200000001ff */
[----:B0-----:R-:W-:Y:S02]  /*9600*/  MOV R73, R77 ;  /* 0x0000004d00497202 */ /* 0x001fe40000000f00 */
[----:B------:R-:W-:Y:S02]  /*9610*/  MOV R79, 0x1f ;  /* 0x0000001f004f7802 */ /* 0x000fe40000000f00 */
[----:B------:R-:W-:Y:S02]  /*9620*/  MOV R80, 0xffffffff ;  /* 0xffffffff00507802 */ /* 0x000fe40000000f00 */
[----:B------:R-:W-:Y:S02]  /*9630*/  MOV R68, 0x9650 ;  /* 0x0000965000447802 */ /* 0x000fe40000000f00 */
[----:B------:R-:W-:Y:S05]  /*9640*/  CALL.REL.NOINC `($__internal_48_$__cuda_sm70_shflsync_down) ;  /* 0x00000c4000007944 */ /* 0x000fea0003c00000 */
[----:B-1----:R-:W-:Y:S01]  /*9650*/  MOV R71, R86 ;  /* 0x0000005600477202 */ /* 0x002fe20000000f00 */
[----:B------:R-:W-:Y:S01]  /*9660*/  HFMA2.MMA R86, -RZ, RZ, 0, 1.1920928955078125e-07 ;  /* 0x00000002ff567435 */ /* 0x000fe200000001ff */
[----:B0-----:R-:W-:-:S02]  /*9670*/  MOV R73, R75 ;  /* 0x0000004b00497202 */ /* 0x001fc40000000f00 */
[----:B------:R-:W-:Y:S02]  /*9680*/  MOV R79, 0x1f ;  /* 0x0000001f004f7802 */ /* 0x000fe40000000f00 */
[----:B------:R-:W-:Y:S02]  /*9690*/  MOV R80, 0xffffffff ;  /* 0xffffffff00507802 */ /* 0x000fe40000000f00 */
[----:B------:R-:W-:Y:S02]  /*96a0*/  MOV R68, 0x96c0 ;  /* 0x000096c000447802 */ /* 0x000fe40000000f00 */
[----:B------:R-:W-:Y:S05]  /*96b0*/  CALL.REL.NOINC `($__internal_48_$__cuda_sm70_shflsync_down) ;  /* 0x00000bd000007944 */ /* 0x000fea0003c00000 */
[----:B-1----:R-:W-:Y:S01]  /*96c0*/  MOV R72, R86 ;  /* 0x0000005600487202 */ /* 0x002fe20000000f00 */
[----:B------:R-:W-:Y:S01]  /*96d0*/  HFMA2.MMA R86, -RZ, RZ, 0, 1.1920928955078125e-07 ;  /* 0x00000002ff567435 */ /* 0x000fe200000001ff */
[----:B0-----:R-:W-:Y:S02]  /*96e0*/  MOV R73, R74 ;  /* 0x0000004a00497202 */ /* 0x001fe40000000f00 */
[----:B------:R-:W-:Y:S02]  /*96f0*/  MOV R79, 0x1f ;  /* 0x0000001f004f7802 */ /* 0x000fe40000000f00 */
[----:B------:R-:W-:-:S02]  /*9700*/  MOV R80, 0xffffffff ;  /* 0xffffffff00507802 */ /* 0x000fc40000000f00 */
[----:B------:R-:W-:Y:S02]  /*9710*/  MOV R68, 0x9730 ;  /* 0x0000973000447802 */ /* 0x000fe40000000f00 */
[----:B------:R-:W-:Y:S05]  /*9720*/  CALL.REL.NOINC `($__internal_48_$__cuda_sm70_shflsync_down) ;  /* 0x00000b6000007944 */ /* 0x000fea0003c00000 */
[----:B-1----:R-:W-:Y:S01]  /*9730*/  MOV R68, R86 ;  /* 0x0000005600447202 */ /* 0x002fe20000000f00 */
[----:B0-----:R-:W-:Y:S05]  /*9740*/  BRA `(.L_x_2123) ;  /* 0xffffb3a000007947 */ /* 0x001fea000383ffff */
.L_x_2094:
[----:B------:R-:W-:Y:S01]  /*9750*/  HFMA2.MMA R86, -RZ, RZ, 0, 2.384185791015625e-07 ;  /* 0x00000004ff567435 */ /* 0x000fe200000001ff */
[----:B------:R-:W-:Y:S02]  /*9760*/  MOV R73, R76 ;  /* 0x0000004c00497202 */ /* 0x000fe40000000f00 */
[----:B------:R-:W-:Y:S02]  /*9770*/  MOV R79, 0x1f ;  /* 0x0000001f004f7802 */ /* 0x000fe40000000f00 */
[----:B------:R-:W-:Y:S02]  /*9780*/  MOV R80, 0xffffffff ;  /* 0xffffffff00507802 */ /* 0x000fe40000000f00 */
[----:B0-----:R-:W-:Y:S02]  /*9790*/  MOV R68, 0x97b0 ;  /* 0x000097b000447802 */ /* 0x001fe40000000f00 */
[----:B-1234-:R-:W-:Y:S05]  /*97a0*/  CALL.REL.NOINC `($__internal_48_$__cuda_sm70_shflsync_down) ;  /* 0x00000ae000007944 */ /* 0x01efea0003c00000 */
[----:B-1----:R-:W-:Y:S01]  /*97b0*/  MOV R70, R86 ;  /* 0x0000005600467202 */ /* 0x002fe20000000f00 */
[----:B0-----:R-:W-:Y:S05]  /*97c0*/  BRA `(.L_x_2124) ;  /* 0xffffb44000007947 */ /* 0x001fea000383ffff */
.L_x_2095:
[----:B------:R-:W-:Y:S01]  /*97d0*/  HFMA2.MMA R86, -RZ, RZ, 0, 2.384185791015625e-07 ;  /* 0x00000004ff567435 */ /* 0x000fe200000001ff */
[----:B------:R-:W-:-:S02]  /*97e0*/  MOV R73, R77 ;  /* 0x0000004d00497202 */ /* 0x000fc40000000f00 */
[----:B------:R-:W-:Y:S02]  /*97f0*/  MOV R79, 0x1f ;  /* 0x0000001f004f7802 */ /* 0x000fe40000000f00 */
[----:B------:R-:W-:Y:S02]  /*9800*/  MOV R80, 0xffffffff ;  /* 0xffffffff00507802 */ /* 0x000fe40000000f00 */
[----:B0-----:R-:W-:Y:S02]  /*9810*/  MOV R68, 0x9830 ;  /* 0x0000983000447802 */ /* 0x001fe40000000f00 */
[----:B-1234-:R-:W-:Y:S05]  /*9820*/  CALL.REL.NOINC `($__internal_48_$__cuda_sm70_shflsync_down) ;  /* 0x00000a6000007944 */ /* 0x01efea0003c00000 */
[----:B-1----:R-:W-:Y:S01]  /*9830*/  MOV R71, R86 ;  /* 0x0000005600477202 */ /* 0x002fe20000000f00 */
[----:B------:R-:W-:Y:S01]  /*9840*/  HFMA2.MMA R86, -RZ, RZ, 0, 2.384185791015625e-07 ;  /* 0x00000004ff567435 */ /* 0x000fe200000001ff */
[----:B0-----:R-:W-:Y:S02]  /*9850*/  MOV R73, R75 ;  /* 0x0000004b00497202 */ /* 0x001fe40000000f00 */
[----:B------:R-:W-:Y:S02]  /*9860*/  MOV R79, 0x1f ;  /* 0x0000001f004f7802 */ /* 0x000fe40000000f00 */
[----:B------:R-:W-:-:S02]  /*9870*/  MOV R80, 0xffffffff ;  /* 0xffffffff00507802 */ /* 0x000fc40000000f00 */
[----:B------:R-:W-:Y:S02]  /*9880*/  MOV R68, 0x98a0 ;  /* 0x000098a000447802 */ /* 0x000fe40000000f00 */
[----:B------:R-:W-:Y:S05]  /*9890*/  CALL.REL.NOINC `($__internal_48_$__cuda_sm70_shflsync_down) ;  /* 0x000009f000007944 */ /* 0x000fea0003c00000 */
[----:B-1----:R-:W-:Y:S01]  /*98a0*/  MOV R72, R86 ;  /* 0x0000005600487202 */ /* 0x002fe20000000f00 */
[----:B------:R-:W-:Y:S01]  /*98b0*/  HFMA2.MMA R86, -RZ, RZ, 0, 2.384185791015625e-07 ;  /* 0x00000004ff567435 */ /* 0x000fe200000001ff */
[----:B0-----:R-:W-:Y:S02]  /*98c0*/  MOV R73, R74 ;  /* 0x0000004a00497202 */ /* 0x001fe40000000f00 */
[----:B------:R-:W-:Y:S02]  /*98d0*/  MOV R79, 0x1f ;  /* 0x0000001f004f7802 */ /* 0x000fe40000000f00 */
[----:B------:R-:W-:Y:S02]  /*98e0*/  MOV R80, 0xffffffff ;  /* 0xffffffff00507802 */ /* 0x000fe40000000f00 */
[----:B------:R-:W-:Y:S02]  /*98f0*/  MOV R68, 0x9910 ;  /* 0x0000991000447802 */ /* 0x000fe40000000f00 */
[----:B------:R-:W-:Y:S05]  /*9900*/  CALL.REL.NOINC `($__internal_48_$__cuda_sm70_shflsync_down) ;  /* 0x0000098000007944 */ /* 0x000fea0003c00000 */
[----:B-1----:R-:W-:Y:S01]  /*9910*/  MOV R68, R86 ;  /* 0x0000005600447202 */ /* 0x002fe20000000f00 */
[----:B0-----:R-:W-:Y:S05]  /*9920*/  BRA `(.L_x_2125) ;  /* 0xffffb32000007947 */ /* 0x001fea000383ffff */
.L_x_2098:
[----:B------:R-:W-:Y:S01]  /*9930*/  HFMA2.MMA R86, -RZ, RZ, 0, 4.76837158203125e-07 ;  /* 0x00000008ff567435 */ /* 0x000fe200000001ff */
[----:B------:R-:W-:-:S02]  /*9940*/  MOV R73, R76 ;  /* 0x0000004c00497202 */ /* 0x000fc40000000f00 */
[----:B------:R-:W-:Y:S02]  /*9950*/  MOV R79, 0x1f ;  /* 0x0000001f004f7802 */ /* 0x000fe40000000f00 */
[----:B------:R-:W-:Y:S02]  /*9960*/  MOV R80, 0xffffffff ;  /* 0xffffffff00507802 */ /* 0x000fe40000000f00 */
[----:B0-----:R-:W-:Y:S02]  /*9970*/  MOV R68, 0x9990 ;  /* 0x0000999000447802 */ /* 0x001fe40000000f00 */
[----:B-1234-:R-:W-:Y:S05]  /*9980*/  CALL.REL.NOINC `($__internal_48_$__cuda_sm70_shflsync_down) ;  /* 0x0000090000007944 */ /* 0x01efea0003c00000 */
[----:B-1----:R-:W-:Y:S01]  /*9990*/  MOV R70, R86 ;  /* 0x0000005600467202 */ /* 0x002fe20000000f00 */
[----:B------:R-:W-:Y:S01]  /*99a0*/  HFMA2.MMA R86, -RZ, RZ, 0, 4.76837158203125e-07 ;  /* 0x00000008ff567435 */ /* 0x000fe200000001ff */
[----:B0-----:R-:W-:Y:S02]  /*99b0*/  MOV R73, R77 ;  /* 0x0000004d00497202 */ /* 0x001fe40000000f00 */
[----:B------:R-:W-:Y:S02]  /*99c0*/  MOV R79, 0x1f ;  /* 0x0000001f004f7802 */ /* 0x000fe40000000f00 */
[----:B------:R-:W-:-:S02]  /*99d0*/  MOV R80, 0xffffffff ;  /* 0xffffffff00507802 */ /* 0x000fc40000000f00 */
[----:B------:R-:W-:Y:S02]  /*99e0*/  MOV R68, 0x9a00 ;  /* 0x00009a0000447802 */ /* 0x000fe40000000f00 */
[----:B------:R-:W-:Y:S05]  /*99f0*/  CALL.REL.NOINC `($__internal_48_$__cuda_sm70_shflsync_down) ;  /* 0x0000089000007944 */ /* 0x000fea0003c00000 */
[----:B-1----:R-:W-:Y:S01]  /*9a00*/  MOV R71, R86 ;  /* 0x0000005600477202 */ /* 0x002fe20000000f00 */
[----:B------:R-:W-:Y:S01]  /*9a10*/  HFMA2.MMA R86, -RZ, RZ, 0, 4.76837158203125e-07 ;  /* 0x00000008ff567435 */ /* 0x000fe200000001ff */
[----:B0-----:R-:W-:Y:S02]  /*9a20*/  MOV R73, R75 ;  /* 0x0000004b00497202 */ /* 0x001fe40000000f00 */
[----:B------:R-:W-:Y:S02]  /*9a30*/  MOV R79, 0x1f ;  /* 0x0000001f004f7802 */ /* 0x000fe40000000f00 */
[----:B------:R-:W-:Y:S02]  /*9a40*/  MOV R80, 0xffffffff ;  /* 0xffffffff00507802 */ /* 0x000fe40000000f00 */
[----:B------:R-:W-:Y:S02]  /*9a50*/  MOV R68, 0x9a70 ;  /* 0x00009a7000447802 */ /* 0x000fe40000000f00 */
[----:B------:R-:W-:Y:S05]  /*9a60*/  CALL.REL.NOINC `($__internal_48_$__cuda_sm70_shflsync_down) ;  /* 0x0000082000007944 */ /* 0x000fea0003c00000 */
[----:B-1----:R-:W-:Y:S01]  /*9a70*/  MOV R72, R86 ;  /* 0x0000005600487202 */ /* 0x002fe20000000f00 */
[----:B------:R-:W-:Y:S01]  /*9a80*/  HFMA2.MMA R86, -RZ, RZ, 0, 4.76837158203125e-07 ;  /* 0x00000008ff567435 */ /* 0x000fe200000001ff */
[----:B0-----:R-:W-:-:S02]  /*9a90*/  MOV R73, R74 ;  /* 0x0000004a00497202 */ /* 0x001fc40000000f00 */
[----:B------:R-:W-:Y:S02]  /*9aa0*/  MOV R79, 0x1f ;  /* 0x0000001f004f7802 */ /* 0x000fe40000000f00 */
[----:B------:R-:W-:Y:S02]  /*9ab0*/  MOV R80, 0xffffffff ;  /* 0xffffffff00507802 */ /* 0x000fe40000000f00 */
[----:B------:R-:W-:Y:S02]  /*9ac0*/  MOV R68, 0x9ae0 ;  /* 0x00009ae000447802 */ /* 0x000fe40000000f00 */
[----:B------:R-:W-:Y:S05]  /*9ad0*/  CALL.REL.NOINC `($__internal_48_$__cuda_sm70_shflsync_down) ;  /* 0x000007b000007944 */ /* 0x000fea0003c00000 */
[----:B-1----:R-:W-:Y:S01]  /*9ae0*/  MOV R68, R86 ;  /* 0x0000005600447202 */ /* 0x002fe20000000f00 */
[----:B0-----:R-:W-:Y:S05]  /*9af0*/  BRA `(.L_x_2126) ;  /* 0xffffb2a000007947 */ /* 0x001fea000383ffff */
.L_x_2101:
[----:B------:R-:W-:Y:S01]  /*9b00*/  HFMA2.MMA R86, -RZ, RZ, 0, 9.5367431640625e-07 ;  /* 0x00000010ff567435 */ /* 0x000fe200000001ff */
[----:B------:R-:W-:Y:S02]  /*9b10*/  MOV R73, R76 ;  /* 0x0000004c00497202 */ /* 0x000fe40000000f00 */
[----:B------:R-:W-:Y:S02]  /*9b20*/  MOV R79, 0x1f ;  /* 0x0000001f004f7802 */ /* 0x000fe40000000f00 */
[----:B------:R-:W-:-:S02]  /*9b30*/  MOV R80, 0xffffffff ;  /* 0xffffffff00507802 */ /* 0x000fc40000000f00 */
[----:B0-----:R-:W-:Y:S02]  /*9b40*/  MOV R68, 0x9b60 ;  /* 0x00009b6000447802 */ /* 0x001fe40000000f00 */
[----:B-1234-:R-:W-:Y:S05]  /*9b50*/  CALL.REL.NOINC `($__internal_48_$__cuda_sm70_shflsync_down) ;  /* 0x0000073000007944 */ /* 0x01efea0003c00000 */
[----:B-1----:R-:W-:Y:S01]  /*9b60*/  MOV R70, R86 ;  /* 0x0000005600467202 */ /* 0x002fe20000000f00 */
[----:B0-----:R-:W-:Y:S05]  /*9b70*/  BRA `(.L_x_2127) ;  /* 0xffffb34000007947 */ /* 0x001fea000383ffff */
.L_x_2102:
[----:B------:R-:W-:Y:S01]  /*9b80*/  HFMA2.MMA R86, -RZ, RZ, 0, 9.5367431640625e-07 ;  /* 0x00000010ff567435 */ /* 0x000fe200000001ff */
[----:B------:R-:W-:Y:S02]  /*9b90*/  MOV R73, R77 ;  /* 0x0000004d00497202 */ /* 0x000fe40000000f00 */
[----:B------:R-:W-:Y:S02]  /*9ba0*/  MOV R79, 0x1f ;  /* 0x0000001f004f7802 */ /* 0x000fe40000000f00 */
[----:B------:R-:W-:Y:S02]  /*9bb0*/  MOV R80, 0xffffffff ;  /* 0xffffffff00507802 */ /* 0x000fe40000000f00 */
[----:B0-----:R-:W-:Y:S02]  /*9bc0*/  MOV R68, 0x9be0 ;  /* 0x00009be000447802 */ /* 0x001fe40000000f00 */
[----:B-1234-:R-:W-:Y:S05]  /*9bd0*/  CALL.REL.NOINC `($__internal_48_$__cuda_sm70_shflsync_down) ;  /* 0x000006b000007944 */ /* 0x01efea0003c00000 */
[----:B-1----:R-:W-:Y:S01]  /*9be0*/  MOV R71, R86 ;  /* 0x0000005600477202 */ /* 0x002fe20000000f00 */
[----:B------:R-:W-:Y:S01]  /*9bf0*/  HFMA2.MMA R86, -RZ, RZ, 0, 9.5367431640625e-07 ;  /* 0x00000010ff567435 */ /* 0x000fe200000001ff */
[----:B0-----:R-:W-:-:S02]  /*9c00*/  MOV R73, R75 ;  /* 0x0000004b00497202 */ /* 0x001fc40000000f00 */
[----:B------:R-:W-:Y:S02]  /*9c10*/  MOV R79, 0x1f ;  /* 0x0000001f004f7802 */ /* 0x000fe40000000f00 */
[----:B------:R-:W-:Y:S02]  /*9c20*/  MOV R80, 0xffffffff ;  /* 0xffffffff00507802 */ /* 0x000fe40000000f00 */
[----:B------:R-:W-:Y:S02]  /*9c30*/  MOV R68, 0x9c50 ;  /* 0x00009c5000447802 */ /* 0x000fe40000000f00 */
[----:B------:R-:W-:Y:S05]  /*9c40*/  CALL.REL.NOINC `($__internal_48_$__cuda_sm70_shflsync_down) ;  /* 0x0000064000007944 */ /* 0x000fea0003c00000 */
[----:B-1----:R-:W-:Y:S01]  /*9c50*/  MOV R72, R86 ;  /* 0x0000005600487202 */ /* 0x002fe20000000f00 */
[----:B------:R-:W-:Y:S01]  /*9c60*/  HFMA2.MMA R86, -RZ, RZ, 0, 9.5367431640625e-07 ;  /* 0x00000010ff567435 */ /* 0x000fe200000001ff */
[----:B0-----:R-:W-:Y:S02]  /*9c70*/  MOV R73, R74 ;  /* 0x0000004a00497202 */ /* 0x001fe40000000f00 */
[----:B------:R-:W-:Y:S02]  /*9c80*/  MOV R79, 0x1f ;  /* 0x0000001f004f7802 */ /* 0x000fe40000000f00 */
[----:B------:R-:W-:-:S02]  /*9c90*/  MOV R80, 0xffffffff ;  /* 0xffffffff00507802 */ /* 0x000fc40000000f00 */
[----:B------:R-:W-:Y:S02]  /*9ca0*/  MOV R68, 0x9cc0 ;  /* 0x00009cc000447802 */ /* 0x000fe40000000f00 */
[----:B------:R-:W-:Y:S05]  /*9cb0*/  CALL.REL.NOINC `($__internal_48_$__cuda_sm70_shflsync_down) ;  /* 0x000005d000007944 */ /* 0x000fea0003c00000 */
[----:B-1----:R-:W-:Y:S01]  /*9cc0*/  MOV R68, R86 ;  /* 0x0000005600447202 */ /* 0x002fe20000000f00 */
[----:B0-----:R-:W-:Y:S05]  /*9cd0*/  BRA `(.L_x_2128) ;  /* 0xffffb22000007947 */ /* 0x001fea000383ffff */
.L_x_2105:
[----:B----4-:R-:W-:Y:S01]  /*9ce0*/  HFMA2.MMA R72, -RZ, RZ, 0, 0 ;  /* 0x00000000ff487435 */ /* 0x010fe200000001ff */
[----:B-1----:R-:W-:Y:S02]  /*9cf0*/  MOV R70, R76 ;  /* 0x0000004c00467202 */ /* 0x002fe40000000f00 */
[----:B------:R-:W-:Y:S02]  /*9d00*/  MOV R73, 0x1f ;  /* 0x0000001f00497802 */ /* 0x000fe40000000f00 */
[----:B---3--:R-:W-:Y:S02]  /*9d10*/  MOV R71, 0xffffffff ;  /* 0xffffffff00477802 */ /* 0x008fe40000000f00 */
[----:B0-----:R-:W-:Y:S02]  /*9d20*/  MOV R68, 0x9d40 ;  /* 0x00009d4000447802 */ /* 0x001fe40000000f00 */
[----:B--2---:R-:W-:Y:S05]  /*9d30*/  CALL.REL.NOINC `($__internal_49_$__cuda_sm70_shflsync_idx_p) ;  /* 0x0000059000007944 */ /* 0x004fea0003c00000 */
        /* <DEDUP_REMOVED lines=21> */
[----:B------:R-:W-:Y:S01]  /*9e90*/  HFMA2.MMA R86, -RZ, RZ, 0, 5.9604644775390625e-08 ;  /* 0x00000001ff567435 */ /* 0x000fe200000001ff */
[----:B-1----:R-:W-:-:S02]  /*9ea0*/  MOV R227, R71 ;  /* 0x0000004700e37202 */ /* 0x002fc40000000f00 */
[----:B0-----:R-:W-:Y:S02]  /*9eb0*/  MOV R73, R76 ;  /* 0x0000004c00497202 */ /* 0x001fe40000000f00 */
[----:B------:R-:W-:Y:S02]  /*9ec0*/  MOV R79, 0x1f ;  /* 0x0000001f004f7802 */ /* 0x000fe40000000f00 */
[----:B------:R-:W-:Y:S02]  /*9ed0*/  MOV R80, 0xffffffff ;  /* 0xffffffff00507802 */ /* 0x000fe40000000f00 */
[----:B------:R-:W-:Y:S02]  /*9ee0*/  MOV R68, 0x9f00 ;  /* 0x00009f0000447802 */ /* 0x000fe40000000f00 */
[----:B------:R-:W-:Y:S05]  /*9ef0*/  CALL.REL.NOINC `($__internal_48_$__cuda_sm70_shflsync_down) ;  /* 0x0000039000007944 */ /* 0x000fea0003c00000 */
[----:B-1----:R-:W-:Y:S01]  /*9f00*/  MOV R85, R86 ;  /* 0x0000005600557202 */ /* 0x002fe20000000f00 */
[----:B------:R-:W-:Y:S01]  /*9f10*/  HFMA2.MMA R86, -RZ, RZ, 0, 5.9604644775390625e-08 ;  /* 0x00000001ff567435 */ /* 0x000fe200000001ff */
[----:B0-----:R-:W-:Y:S02]  /*9f20*/  MOV R73, R77 ;  /* 0x0000004d00497202 */ /* 0x001fe40000000f00 */
[----:B------:R-:W-:-:S02]  /*9f30*/  MOV R79, 0x1f ;  /* 0x0000001f004f7802 */ /* 0x000fc40000000f00 */
[----:B------:R-:W-:Y:S02]  /*9f40*/  MOV R80, 0xffffffff ;  /* 0xffffffff00507802 */ /* 0x000fe40000000f00 */
[----:B------:R-:W-:Y:S02]  /*9f50*/  MOV R68, 0x9f70 ;  /* 0x00009f7000447802 */ /* 0x000fe40000000f00 */
[----:B------:R-:W-:Y:S05]  /*9f60*/  CALL.REL.NOINC `($__internal_48_$__cuda_sm70_shflsync_down) ;  /* 0x0000032000007944 */ /* 0x000fea0003c00000 */
[----:B-1----:R-:W-:Y:S01]  /*9f70*/  MOV R87, R86 ;  /* 0x0000005600577202 */ /* 0x002fe20000000f00 */
[----:B------:R-:W-:Y:S01]  /*9f80*/  HFMA2.MMA R86, -RZ, RZ, 0, 5.9604644775390625e-08 ;  /* 0x00000001ff567435 */ /* 0x000fe200000001ff */
[----:B0-----:R-:W-:Y:S02]  /*9f90*/  MOV R73, R75 ;  /* 0x0000004b00497202 */ /* 0x001fe40000000f00 */
[----:B------:R-:W-:Y:S02]  /*9fa0*/  MOV R79, 0x1f ;  /* 0x0000001f004f7802 */ /* 0x000fe40000000f00 */
[----:B------:R-:W-:Y:S02]  /*9fb0*/  MOV R80, 0xffffffff ;  /* 0xffffffff00507802 */ /* 0x000fe40000000f00 */
[----:B------:R-:W-:-:S02]  /*9fc0*/  MOV R68, 0x9fe0 ;  /* 0x00009fe000447802 */ /* 0x000fc40000000f00 */
        /* <DEDUP_REMOVED lines=8> */
[-C--:B------:R-:W-:Y:S01]  /*a050*/  FMUL.FTZ R228, R64, R78.reuse ;  /* 0x0000004e40e47220 */ /* 0x080fe20000410000 */
[----:B------:R-:W-:Y:S01]  /*a060*/  HFMA2.MMA R72, -RZ, RZ, 0, 0 ;  /* 0x00000000ff487435 */ /* 0x000fe200000001ff */
[----:B------:R-:W-:Y:S01]  /*a070*/  FMUL.FTZ R231, R67, R78 ;  /* 0x0000004e43e77220 */ /* 0x000fe20000410000 */
[----:B------:R-:W-:Y:S01]  /*a080*/  MOV R70, R64 ;  /* 0x0000004000467202 */ /* 0x000fe20000000f00 */
[-C--:B------:R-:W-:Y:S01]  /*a090*/  FMUL.FTZ R232, R65, R78.reuse ;  /* 0x0000004e41e87220 */ /* 0x080fe20000410000 */
[----:B0-----:R-:W-:Y:S01]  /*a0a0*/  MOV R73, 0x1f ;  /* 0x0000001f00497802 */ /* 0x001fe20000000f00 */
[----:B------:R-:W-:Y:S01]  /*a0b0*/  FMUL.FTZ R78, R66, R78 ;  /* 0x0000004e424e7220 */ /* 0x000fe20000410000 */
[----:B------:R-:W-:Y:S01]  /*a0c0*/  MOV R71, 0xffffffff ;  /* 0xffffffff00477802 */ /* 0x000fe20000000f00 */
[-C--:B------:R-:W-:Y:S01]  /*a0d0*/  FMUL.FTZ R229, R64, R225.reuse ;  /* 0x000000e140e57220 */ /* 0x080fe20000410000 */
[----:B------:R-:W-:Y:S01]  /*a0e0*/  MOV R68, 0xa120 ;  /* 0x0000a12000447802 */ /* 0x000fe20000000f00 */
[----:B------:R-:W-:-:S02]  /*a0f0*/  FFMA.FTZ R231, R66, R225, -R231 ;  /* 0x000000e142e77223 */ /* 0x000fc400000108e7 */
[----:B------:R-:W-:Y:S02]  /*a100*/  FFMA.FTZ R230, R67, R225, R78 ;  /* 0x000000e143e67223 */ /* 0x000fe4000001004e */
[----:B-1----:R-:W-:Y:S05]  /*a110*/  CALL.REL.NOINC `($__internal_49_$__cuda_sm70_shflsync_idx_p) ;  /* 0x000001b000007944 */ /* 0x002fea0003c00000 */
[----:B0-----:R-:W-:Y:S01]  /*a120*/  HFMA2.MMA R72, -RZ, RZ, 0, 0 ;  /* 0x00000000ff487435 */ /* 0x001fe200000001ff */
[----:B-1----:R-:W-:Y:S02]  /*a130*/  MOV R78, R71 ;  /* 0x00000047004e7202 */ /* 0x002fe40000000f00 */
[----:B------:R-:W-:Y:S02]  /*a140*/  MOV R70, R65 ;  /* 0x0000004100467202 */ /* 0x000fe40000000f00 */
[----:B------:R-:W-:Y:S02]  /*a150*/  MOV R73, 0x1f ;  /* 0x0000001f00497802 */ /* 0x000fe40000000f00 */
[----:B------:R-:W-:Y:S02]  /*a160*/  MOV R71, 0xffffffff ;  /* 0xffffffff00477802 */ /* 0x000fe40000000f00 */
[----:B------:R-:W-:Y:S02]  /*a170*/  MOV R68, 0xa190 ;  /* 0x0000a19000447802 */ /* 0x000fe40000000f00 */
[----:B------:R-:W-:Y:S05]  /*a180*/  CALL.REL.NOINC `($__internal_49_$__cuda_sm70_shflsync_idx_p) ;  /* 0x0000014000007944 */ /* 0x000fea0003c00000 */
[----:B0-----:R-:W-:Y:S01]  /*a190*/  HFMA2.MMA R72, -RZ, RZ, 0, 0 ;  /* 0x00000000ff487435 */ /* 0x001fe200000001ff */
[----:B-1----:R-:W-:-:S02]  /*a1a0*/  MOV R77, R71 ;  /* 0x00000047004d7202 */ /* 0x002fc40000000f00 */
[----:B------:R-:W-:Y:S02]  /*a1b0*/  MOV R70, R66 ;  /* 0x0000004200467202 */ /* 0x000fe40000000f00 */
[----:B------:R-:W-:Y:S02]  /*a1c0*/  MOV R73, 0x1f ;  /* 0x0000001f00497802 */ /* 0x000fe40000000f00 */
[----:B------:R-:W-:Y:S02]  /*a1d0*/  MOV R71, 0xffffffff ;  /* 0xffffffff00477802 */ /* 0x000fe40000000f00 */
[----:B------:R-:W-:Y:S02]  /*a1e0*/  MOV R68, 0xa200 ;  /* 0x0000a20000447802 */ /* 0x000fe40000000f00 */
[----:B------:R-:W-:Y:S05]  /*a1f0*/  CALL.REL.NOINC `($__internal_49_$__cuda_sm70_shflsync_idx_p) ;  /* 0x000000d000007944 */ /* 0x000fea0003c00000 */
[----:B0-----:R-:W-:Y:S01]  /*a200*/  HFMA2.MMA R72, -RZ, RZ, 0, 0 ;  /* 0x00000000ff487435 */ /* 0x001fe200000001ff */
[----:B-1----:R-:W-:Y:S02]  /*a210*/  MOV R79, R71 ;  /* 0x00000047004f7202 */ /* 0x002fe40000000f00 */
[----:B------:R-:W-:Y:S02]  /*a220*/  MOV R70, R67 ;  /* 0x0000004300467202 */ /* 0x000fe40000000f00 */
[----:B------:R-:W-:-:S02]  /*a230*/  MOV R73, 0x1f ;  /* 0x0000001f00497802 */ /* 0x000fc40000000f00 */
[----:B------:R-:W-:Y:S02]  /*a240*/  MOV R71, 0xffffffff ;  /* 0xffffffff00477802 */ /* 0x000fe40000000f00 */
[----:B------:R-:W-:Y:S02]  /*a250*/  MOV R68, 0xa270 ;  /* 0x0000a27000447802 */ /* 0x000fe40000000f00 */
[----:B------:R-:W-:Y:S05]  /*a260*/  CALL.REL.NOINC `($__internal_49_$__cuda_sm70_shflsync_idx_p) ;  /* 0x0000006000007944 */ /* 0x000fea0003c00000 */
[----:B-1----:R-:W-:Y:S01]  /*a270*/  MOV R233, R71 ;  /* 0x0000004700e97202 */ /* 0x002fe20000000f00 */
[----:B0-----:R-:W-:Y:S05]  /*a280*/  BRA `(.L_x_2129) ;  /* 0xffffae9000007947 */ /* 0x001fea000383ffff */
        .weak           $__internal_48_$__cuda_sm70_shflsync_down
        .type           $__internal_48_$__cuda_sm70_shflsync_down,@function
        .size           $__internal_48_$__cuda_sm70_shflsync_down,($__internal_49_$__cuda_sm70_shflsync_idx_p - $__internal_48_$__cuda_sm70_shflsync_down)
$__internal_48_$__cuda_sm70_shflsync_down:
[----:B------:R-:W-:Y:S01]  /*a290*/  HFMA2.MMA R69, -RZ, RZ, 0, 0 ;  /* 0x00000000ff457435 */ /* 0x000fe200000001ff */
[----:B------:R-:W-:Y:S04]  /*a2a0*/  WARPSYNC R80 ;  /* 0x0000005000007348 */ /* 0x000fe80003800000 */
[----:B------:R0:W1:Y:S01]  /*a2b0*/  SHFL.DOWN PT, R86, R73, R86, R79 ;  /* 0x0800005649567389 */ /* 0x00006200000e004f */
[----:B------:R-:W-:Y:S05]  /*a2c0*/  RET.REL.NODEC R68 `(_Z25selective_scan_bwd_kernelI32Selective_Scan_bwd_kernel_traitsILi128ELi16ELb1ELb0ELb0ELb0ELb0EN3c104HalfENS1_7complexIfEEEEv12SSMParamsBwd) ;  /* 0xffff5d3044007950 */ /* 0x000fea0003c3ffff */
        .weak           $__internal_49_$__cuda_sm70_shflsync_idx_p
        .type           $__internal_49_$__cuda_sm70_shflsync_idx_p,@function
        .size           $__internal_49_$__cuda_sm70_shflsync_idx_p,($__internal_50_$__cuda_sm70_shflsync_up - $__internal_49_$__cuda_sm70_shflsync_idx_p)
$__internal_49_$__cuda_sm70_shflsync_idx_p:
[----:B------:R-:W-:Y:S01]  /*a2d0*/  MOV R69, 0x0 ;  /* 0x0000000000457802 */ /* 0x000fe20000000f00 */
[----:B------:R-:W-:Y:S04]  /*a2e0*/  WARPSYNC R71 ;  /* 0x0000004700007348 */ /* 0x000fe80003800000 */
[----:B------:R0:W1:Y:S01]  /*a2f0*/  SHFL.IDX PT, R71, R70, R72, R73 ;  /* 0x0000004846477389 */ /* 0x00006200000e0049 */
[----:B------:R-:W-:Y:S05]  /*a300*/  RET.REL.NODEC R68 `(_Z25selective_scan_bwd_kernelI32Selective_Scan_bwd_kernel_traitsILi128ELi16ELb1ELb0ELb0ELb0ELb0EN3c104HalfENS1_7complexIfEEEEv12SSMParamsBwd) ;  /* 0xffff5cf044007950 */ /* 0x000fea0003c3ffff */
        .weak           $__internal_50_$__cuda_sm70_shflsync_up
        .type           $__internal_50_$__cuda_sm70_shflsync_up,@function
        .size           $__internal_50_$__cuda_sm70_shflsync_up,(.L_x_14482 - $__internal_50_$__cuda_sm70_shflsync_up)
$__internal_50_$__cuda_sm70_shflsync_up:
[----:B------:R-:W-:Y:S01]  /*a310*/  HFMA2.MMA R69, -RZ, RZ, 0, 0 ;  /* 0x00000000ff457435 */ /* 0x000fe200000001ff */
[----:B------:R-:W-:Y:S04]  /*a320*/  WARPSYNC R81 ;  /* 0x0000005100007348 */ /* 0x000fe80003800000 */
[----:B------:R0:W1:Y:S01]  /*a330*/  SHFL.UP PT, R71, R71, R76, R78 ;  /* 0x0400004c47477389 */ /* 0x00006200000e004e */
[----:B------:R-:W-:Y:S05]  /*a340*/  RET.REL.NODEC R68 `(_Z25selective_scan_bwd_kernelI32Selective_Scan_bwd_kernel_traitsILi128ELi16ELb1ELb0ELb0ELb0ELb0EN3c104HalfENS1_7complexIfEEEEv12SSMParamsBwd) ;  /* 0xffff5cb044007950 */ /* 0x000fea0003c3ffff */
.L_x_2130:
        /* <DEDUP_REMOVED lines=11> */
.L_x_14482:


//--------------------- .text._Z25selective_scan_bwd_kernelI32Selective_Scan_bwd_kernel_traitsILi128ELi16ELb1ELb0ELb0ELb0ELb1EN3c104HalfENS1_7complexIfEEEEv12SSMParamsBwd --------------------------
	.section	.text._Z25selective_scan_bwd_kernelI32Selective_Scan_bwd_kernel_traitsILi128ELi16ELb1ELb0ELb0ELb0ELb1EN3c104HalfENS1_7complexIfEEEEv12SSMParamsBwd,"ax",@progbits
	.sectioninfo	@"SHI_REGISTERS=240"
	.align	128
        .global         _Z25selective_scan_bwd_kernelI32Selective_Scan_bwd_kernel_traitsILi128ELi16ELb1ELb0ELb0ELb0ELb1EN3c104HalfENS1_7complexIfEEEEv12SSMParamsBwd
        .type           _Z25selective_scan_bwd_kernelI32Selective_Scan_bwd_kernel_traitsILi128ELi16ELb1ELb0ELb0ELb0ELb1EN3c104HalfENS1_7complexIfEEEEv12SSMParamsBwd,@function
        .size           _Z25selective_scan_bwd_kernelI32Selective_Scan_bwd_kernel_traitsILi128ELi16ELb1ELb0ELb0ELb0ELb1EN3c104HalfENS1_7complexIfEEEEv12SSMParamsBwd,(.L_x_14485 - _Z25selective_scan_bwd_kernelI32Selective_Scan_bwd_kernel_traitsILi128ELi16ELb1ELb0ELb0ELb0ELb1EN3c104HalfENS1_7complexIfEEEEv12SSMParamsBwd)
        .other          _Z25selective_scan_bwd_kernelI32Selective_Scan_bwd_kernel_traitsILi128ELi16ELb1ELb0ELb0ELb0ELb1EN3c104HalfENS1_7complexIfEEEEv12SSMParamsBwd,@"STO_CUDA_ENTRY STV_DEFAULT"
_Z25selective_scan_bwd_kernelI32Selective_Scan_bwd_kernel_traitsILi128ELi16ELb1ELb0ELb0ELb0ELb1EN3c104HalfENS1_7complexIfEEEEv12SSMParamsBwd:
.text._Z25selective_scan_bwd_kernelI32Selective_Scan_bwd_kernel_traitsILi128ELi16ELb1ELb0ELb0ELb0ELb1EN3c104HalfENS1_7complexIfEEEEv12SSMParamsBwd:
[----:B------:R-:W-:Y:S02]  /*0000*/  MOV R1, c[0x0][0x28] ;  /* 0x00000a0000017a02 */ /* 0x000fe40000000f00 */
[----:B------:R-:W0:Y:S01]  /*0010*/  S2R R118, SR_CTAID.X ;  /* 0x0000000000767919 */ /* 0x000e220000002500 */
[----:B------:R-:W-:Y:S01]  /*0020*/  ISETP.NE.U32.AND P1, PT, RZ, c[0x0][0x250], PT ;  /* 0x00009400ff007a0c */ /* 0x000fe20003f25070 */
[----:B------:R-:W-:Y:S01]  /*0030*/  CS2R R120, SRZ ;  /* 0x0000000000787805 */ /* 0x000fe2000001ff00 */
[----:B------:R-:W-:Y:S01]  /*0040*/  ISETP.NE.U32.AND P0, PT, RZ, c[0x0][0x238], PT ;  /* 0x00008e00ff007a0c */ /* 0x000fe20003f05070 */
[----:B------:R-:W1:Y:S01]  /*0050*/  S2R R123, SR_CTAID.Y ;  /* 0x00000000007b7919 */ /* 0x000e620000002600 */
[----:B------:R-:W-:Y:S01]  /*0060*/  ISETP.NE.AND.EX P1, PT, RZ, c[0x0][0x254], PT, P1 ;  /* 0x00009500ff007a0c */ /* 0x000fe20003f25310 */
[----:B------:R-:W-:Y:S01]  /*0070*/  ULDC.64 UR4, c[0x0][0x118] ;  /* 0x0000460000047ab9 */ /* 0x000fe20000000a00 */
[----:B------:R-:W-:Y:S02]  /*0080*/  ISETP.NE.AND.EX P0, PT, RZ, c[0x0][0x23c], PT, P0 ;  /* 0x00008f00ff007a0c */ /* 0x000fe40003f05300 */
[----:B0-----:R-:W-:Y:S01]  /*0090*/  SHF.R.S32.HI R116, RZ, 0x1f, R118 ;  /* 0x0000001fff747819 */ /* 0x001fe20000011476 */
[----:B------:R-:W-:Y:S01]  /*00a0*/  IMAD.WIDE.U32 R2, R118, c[0x0][0x1d0], RZ ;  /* 0x0000740076027a25 */ /* 0x000fe200078e00ff */
[----:B-1----:R-:W-:-:S03]  /*00b0*/  SHF.R.S32.HI R122, RZ, 0x1f, R123 ;  /* 0x0000001fff7a7819 */ /* 0x002fc6000001147b */
[----:B------:R-:W-:-:S04]  /*00c0*/  IMAD R5, R116, c[0x0][0x1d0], RZ ;  /* 0x0000740074057a24 */ /* 0x000fc800078e02ff */
[C---:B------:R-:W-:Y:S01]  /*00d0*/  @P1 LEA R8, P3, R123.reuse, c[0x0][0x250], 0x2 ;  /* 0x000094007b081a11 */ /* 0x040fe200078610ff */
        /* <DEDUP_REMOVED lines=12> */
[----:B------:R-:W-:Y:S02]  /*01a0*/  IMAD R0, R122, c[0x0][0x1d8], RZ ;  /* 0x000076007a007a24 */ /* 0x000fe400078e02ff */
[----:B------:R1:W5:Y:S01]  /*01b0*/  @P0 LDG.E R121, [R6.64] ;  /* 0x0000000406790981 */ /* 0x000362000c1e1900 */
[----:B------:R-:W-:Y:S01]  /*01c0*/  IMAD.WIDE.U32 R2, R123, c[0x0][0x1d8], R2 ;  /* 0x000076007b027a25 */ /* 0x000fe200078e0002 */
[----:B------:R-:W-:-:S03]  /*01d0*/  ISETP.NE.U32.AND P0, PT, RZ, c[0x0][0x260], PT ;  /* 0x00009800ff007a0c */ /* 0x000fc60003f05070 */
[----:B------:R-:W-:Y:S01]  /*01e0*/  IMAD.WIDE.U32 R4, R123, c[0x0][0x1e8], R4 ;  /* 0x00007a007b047a25 */ /* 0x000fe200078e0004 */
[----:B0-----:R-:W-:-:S03]  /*01f0*/  LEA R9, R12, 0xfffff800, 0xb ;  /* 0xfffff8000c097811 */ /* 0x001fc600078e58ff */
[----:B------:R-:W-:Y:S02]  /*0200*/  IMAD R8, R122, c[0x0][0x1e8], RZ ;  /* 0x00007a007a087a24 */ /* 0x000fe400078e02ff */
[----:B-1----:R-:W-:Y:S01]  /*0210*/  IMAD.WIDE.U32 R6, R118, c[0x0][0x278], RZ ;  /* 0x00009e0076067a25 */ /* 0x002fe200078e00ff */
[----:B------:R-:W-:-:S03]  /*0220*/  ISETP.NE.AND.EX P0, PT, RZ, c[0x0][0x264], PT, P0 ;  /* 0x00009900ff007a0c */ /* 0x000fc60003f05300 */
[----:B------:R-:W-:Y:S01]  /*0230*/  IMAD R15, R118, c[0x0][0x27c], R15 ;  /* 0x00009f00760f7a24 */ /* 0x000fe200078e020f */
[----:B------:R-:W-:Y:S01]  /*0240*/  SHF.R.S32.HI R11, RZ, 0x1f, R9 ;  /* 0x0000001fff0b7819 */ /* 0x000fe20000011409 */
[----:B------:R-:W-:Y:S01]  /*0250*/  IMAD R0, R123, c[0x0][0x1dc], R0 ;  /* 0x000077007b007a24 */ /* 0x000fe200078e0200 */
[----:B------:R-:W-:Y:S01]  /*0260*/  IADD3 R113, P1, R9, R2, RZ ;  /* 0x0000000209717210 */ /* 0x000fe20007f3e0ff */
[----:B------:R-:W-:Y:S01]  /*0270*/  IMAD R8, R123, c[0x0][0x1ec], R8 ;  /* 0x00007b007b087a24 */ /* 0x000fe200078e0208 */
[----:B------:R-:W-:Y:S02]  /*0280*/  IADD3 R111, P2, R9, R4, RZ ;  /* 0x00000004096f7210 */ /* 0x000fe40007f5e0ff */
[----:B------:R-:W-:Y:S02]  /*0290*/  IADD3 R7, R7, R15, RZ ;  /* 0x0000000f07077210 */ /* 0x000fe40007ffe0ff */
[C---:B------:R-:W-:Y:S02]  /*02a0*/  IADD3.X R2, R11.reuse, R3, R0, P1, !PT ;  /* 0x000000030b027210 */ /* 0x040fe40000ffe400 */
[----:B------:R-:W-:-:S02]  /*02b0*/  IADD3.X R4, R11, R5, R8, P2, !PT ;  /* 0x000000050b047210 */ /* 0x000fc400017fe408 */
[----:B------:R-:W-:Y:S02]  /*02c0*/  ISETP.NE.U32.AND P1, PT, RZ, c[0x0][0x328], PT ;  /* 0x0000ca00ff007a0c */ /* 0x000fe40003f25070 */
[----:B------:R-:W-:Y:S01]  /*02d0*/  ISETP.NE.U32.AND P2, PT, RZ, c[0x0][0x348], PT ;  /* 0x0000d200ff007a0c */ /* 0x000fe20003f45070 */
[----:B------:R-:W-:Y:S02]  /*02e0*/  IMAD R10, R122, c[0x0][0x280], RZ ;  /* 0x0000a0007a0a7a24 */ /* 0x000fe400078e02ff */
[C---:B------:R-:W-:Y:S01]  /*02f0*/  IMAD.WIDE.U32 R6, R123.reuse, c[0x0][0x280], R6 ;  /* 0x0000a0007b067a25 */ /* 0x040fe200078e0006 */
[----:B------:R-:W-:Y:S02]  /*0300*/  ISETP.NE.AND.EX P1, PT, RZ, c[0x0][0x32c], PT, P1 ;  /* 0x0000cb00ff007a0c */ /* 0x000fe40003f25310 */
[----:B------:R-:W-:Y:S01]  /*0310*/  ISETP.NE.AND.EX P2, PT, RZ, c[0x0][0x34c], PT, P2 ;  /* 0x0000d300ff007a0c */ /* 0x000fe20003f45320 */
[----:B------:R-:W-:Y:S01]  /*0320*/  IMAD R10, R123, c[0x0][0x284], R10 ;  /* 0x0000a1007b0a7a24 */ /* 0x000fe200078e020a */
[----:B------:R-:W-:Y:S01]  /*0330*/  ISETP.GE.AND P3, PT, R12, 0x1, PT ;  /* 0x000000010c00780c */ /* 0x000fe20003f66270 */
[----:B------:R-:W-:Y:S01]  /*0340*/  @P0 IMAD R0, R118, c[0x0][0x164], R123 ;  /* 0x0000590076000a24 */ /* 0x000fe200078e027b */
[----:B------:R-:W-:-:S02]  /*0350*/  IADD3 R9, P4, R9, R6, RZ ;  /* 0x0000000609097210 */ /* 0x000fc40007f9e0ff */
[----:B------:R-:W-:Y:S01]  /*0360*/  LEA R110, P5, R111, c[0x0][0x248], 0x1 ;  /* 0x000092006f6e7a11 */ /* 0x000fe200078a08ff */
[----:B------:R-:W-:Y:S01]  /*0370*/  @P0 IMAD R0, R0, c[0x0][0x174], RZ ;  /* 0x00005d0000000a24 */ /* 0x000fe200078e02ff */
[----:B------:R-:W-:Y:S02]  /*0380*/  IADD3.X R6, R11, R7, R10, P4, !PT ;  /* 0x000000070b067210 */ /* 0x000fe400027fe40a */
[C---:B------:R-:W-:Y:S01]  /*0390*/  LEA R112, P4, R113.reuse, c[0x0][0x240], 0x1 ;  /* 0x0000900071707a11 */ /* 0x040fe200078808ff */
[----:B------:R-:W-:Y:S01]  /*03a0*/  CS2R R192, SRZ ;  /* 0x0000000000c07805 */ /* 0x000fe2000001ff00 */
[----:B------:R-:W-:Y:S01]  /*03b0*/  CS2R R190, SRZ ;  /* 0x0000000000be7805 */ /* 0x000fe2000001ff00 */
[----:B------:R-:W-:Y:S01]  /*03c0*/  @P0 MOV R223, 0x10 ;  /* 0x0000001000df0802 */ /* 0x000fe20000000f00 */
[----:B------:R-:W-:Y:S01]  /*03d0*/  @P0 IMAD R0, R0, c[0x0][0x16c], RZ ;  /* 0x00005b0000000a24 */ /* 0x000fe200078e02ff */
[----:B------:R-:W-:Y:S02]  /*03e0*/  LEA.HI.X R113, R113, c[0x0][0x244], R2, 0x1, P4 ;  /* 0x0000910071717a11 */ /* 0x000fe400020f0c02 */
[----:B------:R-:W-:-:S02]  /*03f0*/  LEA.HI.X R111, R111, c[0x0][0x24c], R4, 0x1, P5 ;  /* 0x000093006f6f7a11 */ /* 0x000fc400028f0c04 */
[----:B------:R-:W-:Y:S02]  /*0400*/  LEA R108, P6, R9, c[0x0][0x308], 0x1 ;  /* 0x0000c200096c7a11 */ /* 0x000fe400078c08ff */
[C---:B------:R-:W-:Y:S02]  /*0410*/  @P1 LEA R192, P4, R123.reuse, c[0x0][0x328], 0x2 ;  /* 0x0000ca007bc01a11 */ /* 0x040fe400078810ff */
[----:B------:R-:W-:Y:S01]  /*0420*/  @P2 LEA R190, P5, R123, c[0x0][0x348], 0x2 ;  /* 0x0000d2007bbe2a11 */ /* 0x000fe200078a10ff */
[----:B------:R-:W-:Y:S01]  /*0430*/  HFMA2.MMA R114, -RZ, RZ, 0, 0 ;  /* 0x00000000ff727435 */ /* 0x000fe200000001ff */
[----:B------:R-:W-:Y:S01]  /*0440*/  @P0 IMAD.WIDE R222, R0, R223, c[0x0][0x260] ;  /* 0x0000980000de0625 */ /* 0x000fe200078e02df */
[----:B------:R-:W-:Y:S01]  /*0450*/  LEA.HI.X R109, R9, c[0x0][0x30c], R6, 0x1, P6 ;  /* 0x0000c300096d7a11 */ /* 0x000fe200030f0c06 */
[----:B------:R-:W-:Y:S01]  /*0460*/  @!P0 CS2R R222, SRZ ;  /* 0x0000000000de8805 */ /* 0x000fe2000001ff00 */
[C-C-:B------:R-:W-:Y:S02]  /*0470*/  @P1 LEA.HI.X R193, R123.reuse, c[0x0][0x32c], R122.reuse, 0x2, P4 ;  /* 0x0000cb007bc11a11 */ /* 0x140fe400020f147a */
[----:B------:R-:W-:-:S02]  /*0480*/  @P2 LEA.HI.X R191, R123, c[0x0][0x34c], R122, 0x2, P5 ;  /* 0x0000d3007bbf2a11 */ /* 0x000fc400028f147a */
[----:B------:R-:W-:Y:S01]  /*0490*/  MOV R119, RZ ;  /* 0x000000ff00777202 */ /* 0x000fe20000000f00 */
[----:B------:R-:W-:Y:S05]  /*04a0*/  @!P3 BRA `(.L_x_2131) ;  /* 0x000089100000b947 */ /* 0x000fea0003800000 */
[----:B------:R-:W0:Y:S01]  /*04b0*/  S2R R117, SR_TID.X ;  /* 0x0000000000757919 */ /* 0x000e220000002100 */
[----:B------:R-:W-:Y:S02]  /*04c0*/  MOV R107, c[0x0][0x174] ;  /* 0x00005d00006b7a02 */ /* 0x000fe40000000f00 */
[----:B------:R-:W-:Y:S01]  /*04d0*/  MOV R119, RZ ;  /* 0x000000ff00777202 */ /* 0x000fe20000000f00 */
[----:B------:R-:W1:Y:S01]  /*04e0*/  S2R R115, SR_LANEID ;  /* 0x0000000000737919 */ /* 0x000e620000000000 */
[----:B------:R-:W-:Y:S02]  /*04f0*/  MOV R114, RZ ;  /* 0x000000ff00727202 */ /* 0x000fe40000000f00 */
[----:B0-----:R-:W-:Y:S02]  /*0500*/  SHF.R.S32.HI R0, RZ, 0x1f, R117 ;  /* 0x0000001fff007819 */ /* 0x001fe40000011475 */
[----:B------:R-:W-:-:S02]  /*0510*/  SHF.L.U32 R106, R117, 0x1, RZ ;  /* 0x00000001756a7819 */ /* 0x000fc400000006ff */
[----:B------:R-:W-:Y:S02]  /*0520*/  LEA.HI R0, R0, R117, RZ, 0x5 ;  /* 0x0000007500007211 */ /* 0x000fe400078f28ff */
[----:B------:R-:W-:Y:S02]  /*0530*/  LOP3.LUT R106, R106, 0xffffffc0, RZ, 0xc0, !PT ;  /* 0xffffffc06a6a7812 */ /* 0x000fe400078ec0ff */
[----:B-1----:R-:W-:Y:S02]  /*0540*/  SHF.R.S32.HI R105, RZ, 0x5, R0 ;  /* 0x00000005ff697819 */ /* 0x002fe40000011400 */
.L_x_2171:
        /* <DEDUP_REMOVED lines=8> */
[----:B--2---:R-:W-:Y:S04]  /*05d0*/  STS.128 [R99.X16], R4 ;  /* 0x0000000463007388 */ /* 0x004fe8000000cc00 */
[----:B---3--:R-:W-:Y:S01]  /*05e0*/  STS.128 [R99.X16+0x200], R8 ;  /* 0x0002000863007388 */ /* 0x008fe2000000cc00 */
[----:B------:R-:W-:-:S06]  /*05f0*/  NOP ;  /* 0x0000000000007918 */ /* 0x000fcc0000000000 */
[----:B------:R-:W-:Y:S04]  /*0600*/  LDS.128 R60, [R39.X16] ;  /* 0x00000000273c7984 */ /* 0x000fe8000000cc00 */
[----:B------:R-:W-:Y:S04]  /*0610*/  LDS.128 R56, [R39.X16+0x10] ;  /* 0x0000100027387984 */ /* 0x000fe8000000cc00 */
[----:B------:R-:W-:Y:S06]  /*0620*/  BAR.SYNC.DEFER_BLOCKING 0x0 ;  /* 0x0000000000007b1d */ /* 0x000fec0000010000 */
[----:B------:R-:W2:Y:S04]  /*0630*/  LDG.E.128 R16, [R12.64] ;  /* 0x000000040c107981 */ /* 0x000ea8000c1e1d00 */
[----:B------:R-:W3:Y:S01]  /*0640*/  LDG.E.128 R20, [R12.64+0x200] ;  /* 0x000200040c147981 */ /* 0x000ee2000c1e1d00 */
[----:B------:R-:W-:-:S03]  /*0650*/  IMAD.WIDE R2, R104, 0x10, R108 ;  /* 0x0000001068027825 */ /* 0x000fc600078e026c */
[----:B--2---:R-:W-:Y:S04]  /*0660*/  STS.128 [R99.X16], R16 ;  /* 0x0000001063007388 */ /* 0x004fe8000000cc00 */
[----:B---3--:R0:W-:Y:S01]  /*0670*/  STS.128 [R99.X16+0x200], R20 ;  /* 0x0002001463007388 */ /* 0x0081e2000000cc00 */
[----:B------:R-:W-:-:S06]  /*0680*/  NOP ;  /* 0x0000000000007918 */ /* 0x000fcc0000000000 */
[----:B------:R-:W-:Y:S04]  /*0690*/  LDS.128 R4, [R39.X16] ;  /* 0x0000000027047984 */ /* 0x000fe8000000cc00 */
[----:B------:R-:W-:Y:S04]  /*06a0*/  LDS.128 R8, [R39.X16+0x10] ;  /* 0x0000100027087984 */ /* 0x000fe8000000cc00 */
[----:B------:R-:W-:Y:S06]  /*06b0*/  BAR.SYNC.DEFER_BLOCKING 0x0 ;  /* 0x0000000000007b1d */ /* 0x000fec0000010000 */
[----:B------:R1:W2:Y:S04]  /*06c0*/  LDG.E.128 R24, [R2.64] ;  /* 0x0000000402187981 */ /* 0x0002a8000c1e1d00 */
[----:B------:R1:W3:Y:S01]  /*06d0*/  LDG.E.128 R32, [R2.64+0x200] ;  /* 0x0002000402207981 */ /* 0x0002e2000c1e1d00 */
[----:B------:R-:W-:Y:S01]  /*06e0*/  LEA R188, R107, 0xfffff800, 0xb ;  /* 0xfffff8006bbc7811 */ /* 0x000fe200078e58ff */
[----:B------:R-:W-:-:S02]  /*06f0*/  IMAD R13, R116, c[0x0][0x1f0], RZ ;  /* 0x00007c00740d7a24 */ /* 0x000fc400078e02ff */
[----:B------:R-:W-:Y:S01]  /*0700*/  IMAD R0, R122, c[0x0][0x1f8], RZ ;  /* 0x00007e007a007a24 */ /* 0x000fe200078e02ff */
[----:B------:R-:W-:Y:S01]  /*0710*/  SHF.R.S32.HI R189, RZ, 0x1f, R188 ;  /* 0x0000001fffbd7819 */ /* 0x000fe200000114bc */
[----:B------:R-:W-:-:S04]  /*0720*/  IMAD R15, R118, c[0x0][0x1f4], R13 ;  /* 0x00007d00760f7a24 */ /* 0x000fc800078e020d */
[----:B------:R-:W-:-:S05]  /*0730*/  IMAD.WIDE.U32 R12, R118, c[0x0][0x1f0], R188 ;  /* 0x00007c00760c7a25 */ /* 0x000fca00078e00bc */
[----:B------:R-:W-:Y:S01]  /*0740*/  IADD3 R13, R13, R15, RZ ;  /* 0x0000000f0d0d7210 */ /* 0x000fe20007ffe0ff */
[----:B------:R-:W-:-:S04]  /*0750*/  IMAD R15, R123, c[0x0][0x1fc], R0 ;  /* 0x00007f007b0f7a24 */ /* 0x000fc800078e0200 */
[----:B------:R-:W-:-:S05]  /*0760*/  IMAD.WIDE.U32 R12, R123, c[0x0][0x1f8], R12 ;  /* 0x00007e007b0c7a25 */ /* 0x000fca00078e000c */
[----:B-1----:R-:W-:Y:S02]  /*0770*/  IADD3 R3, R13, R15, RZ ;  /* 0x0000000f0d037210 */ /* 0x002fe40007ffe0ff */
[----:B------:R-:W-:-:S04]  /*0780*/  LEA R2, P0, R12, c[0x0][0x268], 0x1 ;  /* 0x00009a000c027a11 */ /* 0x000fc800078008ff */
[----:B------:R-:W-:-:S05]  /*0790*/  LEA.HI.X R3, R12, c[0x0][0x26c], R3, 0x1, P0 ;  /* 0x00009b000c037a11 */ /* 0x000fca00000f0c03 */
[----:B------:R-:W-:Y:S01]  /*07a0*/  IMAD.WIDE R2, R104, 0x10, R2 ;  /* 0x0000001068027825 */ /* 0x000fe200078e0202 */
[----:B--2---:R1:W-:Y:S04]  /*07b0*/  STS.128 [R99.X16], R24 ;  /* 0x0000001863007388 */ /* 0x0043e8000000cc00 */
[----:B---3--:R-:W-:Y:S01]  /*07c0*/  STS.128 [R99.X16+0x200], R32 ;  /* 0x0002002063007388 */ /* 0x008fe2000000cc00 */
[----:B------:R-:W-:-:S06]  /*07d0*/  NOP ;  /* 0x0000000000007918 */ /* 0x000fcc0000000000 */
[----:B------:R-:W2:Y:S04]  /*07e0*/  LDS.128 R28, [R39.X16] ;  /* 0x00000000271c7984 */ /* 0x000ea8000000cc00 */
[----:B------:R-:W-:Y:S04]  /*07f0*/  LDS.128 R16, [R39.X16+0x10] ;  /* 0x0000100027107984 */ /* 0x000fe8000000cc00 */
[----:B------:R-:W-:Y:S06]  /*0800*/  BAR.SYNC.DEFER_BLOCKING 0x0 ;  /* 0x0000000000007b1d */ /* 0x000fec0000010000 */
[----:B------:R3:W4:Y:S04]  /*0810*/  LDG.E.128 R40, [R2.64] ;  /* 0x0000000402287981 */ /* 0x000728000c1e1d00 */
[----:B------:R3:W2:Y:S01]  /*0820*/  LDG.E.128 R44, [R2.64+0x200] ;  /* 0x00020004022c7981 */ /* 0x0006a2000c1e1d00 */
[----:B------:R-:W-:-:S02]  /*0830*/  IMAD R13, R116, c[0x0][0x200], RZ ;  /* 0x00008000740d7a24 */ /* 0x000fc400078e02ff */
[----:B------:R-:W-:Y:S02]  /*0840*/  IMAD R0, R122, c[0x0][0x208], RZ ;  /* 0x000082007a007a24 */ /* 0x000fe400078e02ff */
[C---:B------:R-:W-:Y:S02]  /*0850*/  IMAD R15, R118.reuse, c[0x0][0x204], R13 ;  /* 0x00008100760f7a24 */ /* 0x040fe400078e020d */
[----:B------:R-:W-:-:S05]  /*0860*/  IMAD.WIDE.U32 R12, R118, c[0x0][0x200], R188 ;  /* 0x00008000760c7a25 */ /* 0x000fca00078e00bc */
[----:B------:R-:W-:Y:S01]  /*0870*/  IADD3 R13, R13, R15, RZ ;  /* 0x0000000f0d0d7210 */ /* 0x000fe20007ffe0ff */
[----:B------:R-:W-:-:S04]  /*0880*/  IMAD R15, R123, c[0x0][0x20c], R0 ;  /* 0x000083007b0f7a24 */ /* 0x000fc800078e0200 */
[----:B------:R-:W-:-:S05]  /*0890*/  IMAD.WIDE.U32 R12, R123, c[0x0][0x208], R12 ;  /* 0x000082007b0c7a25 */ /* 0x000fca00078e000c */
[----:B------:R-:W-:Y:S02]  /*08a0*/  IADD3 R13, R13, R15, RZ ;  /* 0x0000000f0d0d7210 */ /* 0x000fe40007ffe0ff */
[----:B------:R-:W-:-:S04]  /*08b0*/  LEA R14, P0, R12, c[0x0][0x258], 0x1 ;  /* 0x000096000c0e7a11 */ /* 0x000fc800078008ff */
[----:B------:R-:W-:-:S05]  /*08c0*/  LEA.HI.X R15, R12, c[0x0][0x25c], R13, 0x1, P0 ;  /* 0x000097000c0f7a11 */ /* 0x000fca00000f0c0d */
[----:B---3--:R-:W-:Y:S01]  /*08d0*/  IMAD.WIDE R2, R104, 0x10, R14 ;  /* 0x0000001068027825 */ /* 0x008fe200078e020e */
[----:B----4-:R-:W-:Y:S04]  /*08e0*/  STS.128 [R99.X16], R40 ;  /* 0x0000002863007388 */ /* 0x010fe8000000cc00 */
[----:B--2---:R-:W-:Y:S01]  /*08f0*/  STS.128 [R99.X16+0x200], R44 ;  /* 0x0002002c63007388 */ /* 0x004fe2000000cc00 */
[----:B------:R-:W-:-:S06]  /*0900*/  NOP ;  /* 0x0000000000007918 */ /* 0x000fcc0000000000 */
[----:B------:R-:W2:Y:S04]  /*0910*/  LDS.128 R32, [R39.X16] ;  /* 0x0000000027207984 */ /* 0x000ea8000000cc00 */
[----:B------:R-:W3:Y:S04]  /*0920*/  LDS.128 R12, [R39.X16+0x10] ;  /* 0x00001000270c7984 */ /* 0x000ee8000000cc00 */
[----:B------:R-:W-:Y:S06]  /*0930*/  BAR.SYNC.DEFER_BLOCKING 0x0 ;  /* 0x0000000000007b1d */ /* 0x000fec0000010000 */
[----:B0-----:R0:W4:Y:S04]  /*0940*/  LDG.E.128 R20, [R2.64] ;  /* 0x0000000402147981 */ /* 0x001128000c1e1d00 */
[----:B-1----:R0:W4:Y:S01]  /*0950*/  LDG.E.128 R24, [R2.64+0x200] ;  /* 0x0002000402187981 */ /* 0x002122000c1e1d00 */
[----:B------:R-:W-:-:S02]  /*0960*/  HADD2.F32 R53, -RZ, R28.H0_H0 ;  /* 0x2000001cff357230 */ /* 0x000fc40000004100 */
[----:B------:R-:W-:Y:S02]  /*0970*/  HADD2.F32 R55, -RZ, R28.H1_H1 ;  /* 0x3000001cff377230 */ /* 0x000fe40000004100 */
[--C-:B--2---:R-:W-:Y:S02]  /*0980*/  HADD2.F32 R36, -RZ, R32.reuse.H0_H0 ;  /* 0x20000020ff247230 */ /* 0x104fe40000004100 */
[----:B------:R-:W-:Y:S02]  /*0990*/  HADD2.F32 R48, -RZ, R32.H1_H1 ;  /* 0x30000020ff307230 */ /* 0x000fe40000004100 */
[--C-:B------:R-:W-:Y:S01]  /*09a0*/  HADD2.F32 R40, -RZ, R33.reuse.H0_H0 ;  /* 0x20000021ff287230 */ /* 0x100fe20000004100 */
[----:B------:R-:W-:Y:S01]  /*09b0*/  FMUL.FTZ R0, R36, -1.4426950216293334961 ;  /* 0xbfb8aa3b24007820 */ /* 0x000fe20000410000 */
[----:B------:R-:W-:Y:S01]  /*09c0*/  HADD2.F32 R43, -RZ, R33.H1_H1 ;  /* 0x30000021ff2b7230 */ /* 0x000fe20000004100 */
[----:B------:R-:W-:Y:S01]  /*09d0*/  FMUL.FTZ R32, R48, -1.4426950216293334961 ;  /* 0xbfb8aa3b30207820 */ /* 0x000fe20000410000 */
[--C-:B------:R-:W-:Y:S01]  /*09e0*/  HADD2.F32 R44, -RZ, R34.reuse.H0_H0 ;  /* 0x20000022ff2c7230 */ /* 0x100fe20000004100 */
[----:B------:R-:W-:Y:S01]  /*09f0*/  FMUL.FTZ R37, R40, -1.4426950216293334961 ;  /* 0xbfb8aa3b28257820 */ /* 0x000fe20000410000 */
[----:B------:R-:W-:Y:S01]  /*0a00*/  HADD2.F32 R45, -RZ, R34.H1_H1 ;  /* 0x30000022ff2d7230 */ /* 0x000fe20000004100 */
[----:B------:R-:W1:Y:S01]  /*0a10*/  MUFU.EX2 R0, R0 ;  /* 0x0000000000007308 */ /* 0x000e620000000800 */
[----:B0-----:R-:W-:Y:S01]  /*0a20*/  FMUL.FTZ R2, R43, -1.4426950216293334961 ;  /* 0xbfb8aa3b2b027820 */ /* 0x001fe20000410000 */
[--C-:B------:R-:W-:Y:S01]  /*0a30*/  HADD2.F32 R46, -RZ, R35.reuse.H0_H0 ;  /* 0x20000023ff2e7230 */ /* 0x100fe20000004100 */
[----:B------:R-:W-:Y:S01]  /*0a40*/  FMUL.FTZ R33, R44, -1.4426950216293334961 ;  /* 0xbfb8aa3b2c217820 */ /* 0x000fe20000410000 */
[----:B------:R-:W-:Y:S01]  /*0a50*/  HADD2.F32 R49, -RZ, R35.H1_H1 ;  /* 0x30000023ff317230 */ /* 0x000fe20000004100 */
[----:B------:R-:W-:Y:S01]  /*0a60*/  FMUL.FTZ R34, R45, -1.4426950216293334961 ;  /* 0xbfb8aa3b2d227820 */ /* 0x000fe20000410000 */
[----:B------:R-:W-:Y:S01]  /*0a70*/  HADD2.F32 R67, -RZ, R29.H0_H0 ;  /* 0x2000001dff437230 */ /* 0x000fe20000004100 */
[----:B------:R-:W-:Y:S01]  /*0a80*/  FMUL.FTZ R42, R46, -1.4426950216293334961 ;  /* 0xbfb8aa3b2e2a7820 */ /* 0x000fe20000410000 */
[----:B------:R-:W0:Y:S01]  /*0a90*/  MUFU.EX2 R32, R32 ;  /* 0x0000002000207308 */ /* 0x000e220000000800 */
[----:B------:R-:W-:-:S02]  /*0aa0*/  HADD2.F32 R75, -RZ, R31.H0_H0 ;  /* 0x2000001fff4b7230 */ /* 0x000fc40000004100 */
[----:B------:R-:W-:Y:S02]  /*0ab0*/  HADD2.F32 R77, -RZ, R31.H1_H1 ;  /* 0x3000001fff4d7230 */ /* 0x000fe40000004100 */
[--C-:B------:R-:W-:Y:S02]  /*0ac0*/  HADD2.F32 R71, -RZ, R30.reuse.H0_H0 ;  /* 0x2000001eff477230 */ /* 0x100fe40000004100 */
[----:B------:R-:W-:Y:S01]  /*0ad0*/  HADD2.F32 R73, -RZ, R30.H1_H1 ;  /* 0x3000001eff497230 */ /* 0x000fe20000004100 */
[----:B------:R-:W2:Y:S01]  /*0ae0*/  MUFU.EX2 R37, R37 ;  /* 0x0000002500257308 */ /* 0x000ea20000000800 */
[----:B-1----:R-:W-:Y:S01]  /*0af0*/  FADD.FTZ R0, R0, 1 ;  /* 0x3f80000000007421 */ /* 0x002fe20000010000 */
[----:B---3--:R-:W-:Y:S02]  /*0b00*/  HADD2.F32 R100, -RZ, R12.H1_H1 ;  /* 0x3000000cff647230 */ /* 0x008fe40000004100 */
[----:B------:R-:W-:Y:S02]  /*0b10*/  HADD2.F32 R102, -RZ, R13.H0_H0 ;  /* 0x2000000dff667230 */ /* 0x000fe40000004100 */
[----:B------:R-:W-:-:S02]  /*0b20*/  HADD2.F32 R69, -RZ, R29.H1_H1 ;  /* 0x3000001dff457230 */ /* 0x000fc40000004100 */
[----:B------:R-:W1:Y:S01]  /*0b30*/  MUFU.RCP R81, R0 ;  /* 0x0000000000517308 */ /* 0x000e620000001000 */
[----:B0-----:R-:W-:Y:S01]  /*0b40*/  FADD.FTZ R32, R32, 1 ;  /* 0x3f80000020207421 */ /* 0x001fe20000010000 */
[--C-:B------:R-:W-:Y:S02]  /*0b50*/  HADD2.F32 R82, -RZ, R16.reuse.H0_H0 ;  /* 0x20000010ff527230 */ /* 0x100fe40000004100 */
[----:B------:R-:W-:Y:S02]  /*0b60*/  HADD2.F32 R79, -RZ, R16.H1_H1 ;  /* 0x30000010ff4f7230 */ /* 0x000fe40000004100 */
[----:B------:R-:W-:Y:S02]  /*0b70*/  HADD2.F32 R84, -RZ, R17.H0_H0 ;  /* 0x20000011ff547230 */ /* 0x000fe40000004100 */
[----:B------:R-:W0:Y:S01]  /*0b80*/  MUFU.RCP R85, R32 ;  /* 0x0000002000557308 */ /* 0x000e220000001000 */
[----:B--2---:R-:W-:Y:S01]  /*0b90*/  FADD.FTZ R37, R37, 1 ;  /* 0x3f80000025257421 */ /* 0x004fe20000010000 */
[----:B------:R-:W-:-:S02]  /*0ba0*/  HADD2.F32 R54, -RZ, R62.H0_H0 ;  /* 0x2000003eff367230 */ /* 0x000fc40000004100 */
[----:B------:R-:W-:-:S04]  /*0bb0*/  HADD2.F32 R103, -RZ, R13.H1_H1 ;  /* 0x3000000dff677230 */ /* 0x000fc80000004100 */
[----:B------:R-:W2:Y:S01]  /*0bc0*/  MUFU.EX2 R2, R2 ;  /* 0x0000000200027308 */ /* 0x000ea20000000800 */
[----:B-1----:R-:W-:Y:S02]  /*0bd0*/  FMUL.FTZ R3, R36, R81 ;  /* 0x0000005124037220 */ /* 0x002fe40000410000 */
[----:B------:R-:W-:Y:S02]  /*0be0*/  FMUL.FTZ R13, R103, -1.4426950216293334961 ;  /* 0xbfb8aa3b670d7820 */ /* 0x000fe40000410000 */
[----:B------:R-:W-:-:S03]  /*0bf0*/  FMUL.FTZ R0, R53, R3 ;  /* 0x0000000335007220 */ /* 0x000fc60000410000 */
[----:B------:R-:W-:Y:S01]  /*0c00*/  MUFU.RCP R89, R37 ;  /* 0x0000002500597308 */ /* 0x000fe20000001000 */
[----:B0-----:R-:W-:-:S04]  /*0c10*/  FMUL.FTZ R28, R48, R85 ;  /* 0x00000055301c7220 */ /* 0x001fc80000410000 */
[----:B------:R-:W-:-:S03]  /*0c20*/  FMUL.FTZ R64, R55, R28 ;  /* 0x0000001c37407220 */ /* 0x000fc60000410000 */
[----:B------:R0:W1:Y:S01]  /*0c30*/  MUFU.EX2 R38, R33 ;  /* 0x0000002100267308 */ /* 0x0000620000000800 */
[----:B--2---:R-:W-:-:S07]  /*0c40*/  FADD.FTZ R35, R2, 1 ;  /* 0x3f80000002237421 */ /* 0x004fce0000010000 */
[----:B------:R2:W3:Y:S01]  /*0c50*/  MUFU.EX2 R41, R34 ;  /* 0x0000002200297308 */ /* 0x0004e20000000800 */
[----:B0-----:R-:W-:-:S05]  /*0c60*/  HADD2.F32 R33, -RZ, R60.H0_H0 ;  /* 0x2000003cff217230 */ /* 0x001fca0000004100 */
[----:B------:R-:W-:Y:S01]  /*0c70*/  FFMA.FTZ R51, R0, R33, R114 ;  /* 0x0000002100337223 */ /* 0x000fe20000010072 */
[----:B------:R-:W-:Y:S01]  /*0c80*/  HADD2.F32 R114, -RZ, R14.H0_H0 ;  /* 0x2000000eff727230 */ /* 0x000fe20000004100 */
[----:B------:R-:W-:Y:S01]  /*0c90*/  IMAD R33, R116, c[0x0][0x2e8], RZ ;  /* 0x0000ba0074217a24 */ /* 0x000fe200078e02ff */
[----:B--2---:R-:W-:Y:S01]  /*0ca0*/  HADD2.F32 R34, -RZ, R60.H1_H1 ;  /* 0x3000003cff227230 */ /* 0x004fe20000004100 */
[----:B------:R0:W2:Y:S01]  /*0cb0*/  MUFU.EX2 R47, R42 ;  /* 0x0000002a002f7308 */ /* 0x0000a20000000800 */
[----:B-1----:R-:W-:Y:S02]  /*0cc0*/  FADD.FTZ R38, R38, 1 ;  /* 0x3f80000026267421 */ /* 0x002fe40000010000 */
[----:B------:R-:W-:Y:S02]  /*0cd0*/  IMAD R37, R118, c[0x0][0x2ec], R33 ;  /* 0x0000bb0076257a24 */ /* 0x000fe400078e0221 */
[----:B------:R-:W-:Y:S02]  /*0ce0*/  FFMA.FTZ R51, R64, R34, R51 ;  /* 0x0000002240337223 */ /* 0x000fe40000010033 */
[----:B------:R-:W-:Y:S01]  /*0cf0*/  FMUL.FTZ R34, R40, R89 ;  /* 0x0000005928227220 */ /* 0x000fe20000410000 */
[----:B------:R1:W2:Y:S01]  /*0d00*/  MUFU.RCP R86, R35 ;  /* 0x0000002300567308 */ /* 0x0002a20000001000 */
[----:B0-----:R-:W-:Y:S01]  /*0d10*/  HADD2.F32 R42, -RZ, R61.H0_H0 ;  /* 0x2000003dff2a7230 */ /* 0x001fe20000004100 */
[----:B------:R-:W-:-:S04]  /*0d20*/  IMAD.WIDE.U32 R32, R118, c[0x0][0x2e8], R188 ;  /* 0x0000ba0076207a25 */ /* 0x000fc800078e00bc */
[----:B------:R-:W-:Y:S01]  /*0d30*/  FMUL.FTZ R2, R67, R34 ;  /* 0x0000002243027220 */ /* 0x000fe20000410000 */
[----:B------:R-:W-:Y:S01]  /*0d40*/  IADD3 R33, R33, R37, RZ ;  /* 0x0000002521217210 */ /* 0x000fe20007ffe0ff */
[----:B------:R0:W-:Y:S01]  /*0d50*/  MUFU.RCP R93, R38 ;  /* 0x00000026005d7308 */ /* 0x0001e20000001000 */
[----:B---3--:R-:W-:Y:S01]  /*0d60*/  FADD.FTZ R31, R41, 1 ;  /* 0x3f800000291f7421 */ /* 0x008fe20000010000 */
[----:B------:R-:W-:Y:S01]  /*0d70*/  HADD2.F32 R41, -RZ, R18.H0_H0 ;  /* 0x20000012ff297230 */ /* 0x000fe20000004100 */
[----:B------:R-:W-:Y:S01]  /*0d80*/  FFMA.FTZ R65, R2, R42, R51 ;  /* 0x0000002a02417223 */ /* 0x000fe20000010033 */
[----:B------:R-:W-:Y:S01]  /*0d90*/  HADD2.F32 R51, -RZ, R12.H0_H0 ;  /* 0x2000000cff337230 */ /* 0x000fe20000004100 */
[----:B------:R-:W-:Y:S01]  /*0da0*/  FMUL.FTZ R37, R49, -1.4426950216293334961 ;  /* 0xbfb8aa3b31257820 */ /* 0x000fe20000410000 */
[----:B-1----:R-:W-:Y:S01]  /*0db0*/  HADD2.F32 R35, -RZ, R61.H1_H1 ;  /* 0x3000003dff237230 */ /* 0x002fe20000004100 */
[----:B--2---:R-:W-:Y:S01]  /*0dc0*/  FADD.FTZ R47, R47, 1 ;  /* 0x3f8000002f2f7421 */ /* 0x004fe20000010000 */
[----:B------:R-:W1:Y:S01]  /*0dd0*/  MUFU.RCP R90, R31 ;  /* 0x0000001f005a7308 */ /* 0x000e620000001000 */
[----:B------:R-:W-:Y:S01]  /*0de0*/  FMUL.FTZ R30, R51, -1.4426950216293334961 ;  /* 0xbfb8aa3b331e7820 */ /* 0x000fe20000410000 */
[----:B0-----:R-:W-:Y:S01]  /*0df0*/  HADD2.F32 R38, -RZ, R18.H1_H1 ;  /* 0x30000012ff267230 */ /* 0x001fe20000004100 */
[----:B------:R-:W-:Y:S01]  /*0e00*/  FMUL.FTZ R12, R100, -1.4426950216293334961 ;  /* 0xbfb8aa3b640c7820 */ /* 0x000fe20000410000 */
[----:B------:R-:W-:Y:S01]  /*0e10*/  HADD2.F32 R42, -RZ, R17.H1_H1 ;  /* 0x30000011ff2a7230 */ /* 0x000fe20000004100 */
[----:B------:R-:W-:-:S02]  /*0e20*/  FMUL.FTZ R29, R43, R86 ;  /* 0x000000562b1d7220 */ /* 0x000fc40000410000 */
[----:B------:R-:W-:Y:S01]  /*0e30*/  FMUL.FTZ R18, R102, -1.4426950216293334961 ;  /* 0xbfb8aa3b66127820 */ /* 0x000fe20000410000 */
[----:B------:R0:W2:Y:S01]  /*0e40*/  MUFU.EX2 R50, R37 ;  /* 0x0000002500327308 */ /* 0x0000a20000000800 */
[----:B------:R-:W-:Y:S02]  /*0e50*/  FMUL.FTZ R66, R69, R29 ;  /* 0x0000001d45427220 */ /* 0x000fe40000410000 */
[----:B------:R-:W-:Y:S02]  /*0e60*/  FADD.FTZ R17, -R81, 1 ;  /* 0x3f80000051117421 */ /* 0x000fe40000010100 */
[----:B------:R-:W-:Y:S01]  /*0e70*/  FFMA.FTZ R65, R66, R35, R65 ;  /* 0x0000002342417223 */ /* 0x000fe20000010041 */
[--C-:B------:R-:W-:Y:S01]  /*0e80*/  HADD2.F32 R35, -RZ, R19.reuse.H1_H1 ;  /* 0x30000013ff237230 */ /* 0x100fe20000004100 */
[----:B------:R-:W-:Y:S01]  /*0e90*/  FFMA.FTZ R83, R36, R17, 1 ;  /* 0x3f80000024537423 */ /* 0x000fe20000010011 */
[----:B------:R3:W2:Y:S01]  /*0ea0*/  MUFU.EX2 R52, R30 ;  /* 0x0000001e00347308 */ /* 0x0006a20000000800 */
[----:B-1----:R-:W-:Y:S01]  /*0eb0*/  FMUL.FTZ R31, R45, R90 ;  /* 0x0000005a2d1f7220 */ /* 0x002fe20000410000 */
[----:B------:R-:W-:Y:S01]  /*0ec0*/  HADD2.F32 R36, -RZ, R62.H1_H1 ;  /* 0x3000003eff247230 */ /* 0x000fe20000004100 */
[----:B------:R-:W-:Y:S01]  /*0ed0*/  FADD.FTZ R17, -R85, 1 ;  /* 0x3f80000055117421 */ /* 0x000fe20000010100 */
[----:B0-----:R-:W-:Y:S01]  /*0ee0*/  HADD2.F32 R37, -RZ, R19.H0_H0 ;  /* 0x20000013ff257230 */ /* 0x001fe20000004100 */
[----:B------:R-:W-:-:S02]  /*0ef0*/  FMUL.FTZ R70, R73, R31 ;  /* 0x0000001f49467220 */ /* 0x000fc40000410000 */
[----:B------:R-:W-:Y:S01]  /*0f00*/  FFMA.FTZ R87, R48, R17, 1 ;  /* 0x3f80000030577423 */ /* 0x000fe20000010011 */
[----:B------:R-:W0:Y:S01]  /*0f10*/  MUFU.RCP R97, R47 ;  /* 0x0000002f00617308 */ /* 0x000e220000001000 */
[----:B---3--:R-:W-:Y:S01]  /*0f20*/  FMUL.FTZ R30, R44, R93 ;  /* 0x0000005d2c1e7220 */ /* 0x008fe20000410000 */
[----:B------:R-:W-:Y:S01]  /*0f30*/  HADD2.F32 R48, -RZ, R63.H1_H1 ;  /* 0x3000003fff307230 */ /* 0x000fe20000004100 */
[----:B--2---:R-:W-:Y:S02]  /*0f40*/  FADD.FTZ R50, R50, 1 ;  /* 0x3f80000032327421 */ /* 0x004fe40000010000 */
[----:B------:R-:W-:Y:S02]  /*0f50*/  FMUL.FTZ R68, R71, R30 ;  /* 0x0000001e47447220 */ /* 0x000fe40000410000 */
[----:B------:R-:W-:Y:S01]  /*0f60*/  FADD.FTZ R17, -R93, 1 ;  /* 0x3f8000005d117421 */ /* 0x000fe20000010100 */
[----:B------:R-:W1:Y:S01]  /*0f70*/  MUFU.EX2 R16, R12 ;  /* 0x0000000c00107308 */ /* 0x000e620000000800 */
[----:B------:R-:W-:Y:S01]  /*0f80*/  FFMA.FTZ R65, R68, R54, R65 ;  /* 0x0000003644417223 */ /* 0x000fe20000010041 */
[----:B------:R-:W-:Y:S01]  /*0f90*/  HADD2.F32 R54, -RZ, R15.H0_H0 ;  /* 0x2000000fff367230 */ /* 0x000fe20000004100 */
[----:B------:R-:W-:-:S02]  /*0fa0*/  FADD.FTZ R19, -R89, 1 ;  /* 0x3f80000059137421 */ /* 0x000fc40000010100 */
[----:B------:R-:W-:Y:S02]  /*0fb0*/  FADD.FTZ R52, R52, 1 ;  /* 0x3f80000034347421 */ /* 0x000fe40000010000 */
[----:B------:R-:W-:Y:S01]  /*0fc0*/  FFMA.FTZ R65, R70, R36, R65 ;  /* 0x0000002446417223 */ /* 0x000fe20000010041 */
[----:B------:R-:W2:Y:S01]  /*0fd0*/  MUFU.EX2 R47, R18 ;  /* 0x00000012002f7308 */ /* 0x000ea20000000800 */
[----:B0-----:R-:W-:Y:S02]  /*0fe0*/  FMUL.FTZ R36, R46, R97 ;  /* 0x000000612e247220 */ /* 0x001fe40000410000 */
[----:B------:R-:W-:Y:S02]  /*0ff0*/  FFMA.FTZ R95, R44, R17, 1 ;  /* 0x3f8000002c5f7423 */ /* 0x000fe40000010011 */
[----:B------:R-:W-:Y:S01]  /*1000*/  FFMA.FTZ R91, R40, R19, 1 ;  /* 0x3f800000285b7423 */ /* 0x000fe20000010013 */
[----:B------:R-:W-:Y:S01]  /*1010*/  HADD2.F32 R19, -RZ, R63.H0_H0 ;  /* 0x2000003fff137230 */ /* 0x000fe20000004100 */
[----:B------:R-:W-:Y:S01]  /*1020*/  FMUL.FTZ R72, R75, R36 ;  /* 0x000000244b487220 */ /* 0x000fe20000410000 */
[----:B------:R-:W0:Y:S01]  /*1030*/  MUFU.RCP R92, R50 ;  /* 0x00000032005c7308 */ /* 0x000e220000001000 */
[----:B-1----:R-:W-:-:S02]  /*1040*/  FADD.FTZ R44, R16, 1 ;  /* 0x3f800000102c7421 */ /* 0x002fc40000010000 */
[----:B------:R-:W-:Y:S02]  /*1050*/  FADD.FTZ R12, -R86, 1 ;  /* 0x3f800000560c7421 */ /* 0x000fe40000010100 */
[----:B------:R-:W-:Y:S02]  /*1060*/  FFMA.FTZ R65, R72, R19, R65 ;  /* 0x0000001348417223 */ /* 0x000fe40000010041 */
[----:B------:R-:W-:Y:S01]  /*1070*/  FFMA.FTZ R88, R43, R12, 1 ;  /* 0x3f8000002b587423 */ /* 0x000fe2000001000c */
[----:B------:R1:W-:Y:S01]  /*1080*/  MUFU.RCP R96, R52 ;  /* 0x0000003400607308 */ /* 0x0003e20000001000 */
[----:B--2---:R-:W-:Y:S02]  /*1090*/  FADD.FTZ R47, R47, 1 ;  /* 0x3f8000002f2f7421 */ /* 0x004fe40000010000 */
[----:B------:R-:W-:Y:S02]  /*10a0*/  FADD.FTZ R43, -R97, 1 ;  /* 0x3f800000612b7421 */ /* 0x000fe40000010100 */
[----:B------:R-:W-:-:S02]  /*10b0*/  FADD.FTZ R12, -R90, 1 ;  /* 0x3f8000005a0c7421 */ /* 0x000fc40000010100 */
[----:B------:R-:W-:Y:S01]  /*10c0*/  IMAD.WIDE.U32 R32, R123, c[0x0][0x2f0], R32 ;  /* 0x0000bc007b207a25 */ /* 0x000fe200078e0020 */
[----:B------:R-:W2:Y:S01]  /*10d0*/  MUFU.RCP R101, R44 ;  /* 0x0000002c00657308 */ /* 0x000ea20000001000 */
[----:B-1----:R-:W-:Y:S02]  /*10e0*/  HADD2.F32 R52, -RZ, R15.H1_H1 ;  /* 0x3000000fff347230 */ /* 0x002fe40000004100 */
[----:B0-----:R-:W-:-:S04]  /*10f0*/  FMUL.FTZ R40, R49, R92 ;  /* 0x0000005c31287220 */ /* 0x001fc80000410000 */
[----:B------:R-:W-:-:S04]  /*1100*/  FMUL.FTZ R80, R77, R40 ;  /* 0x000000284d507220 */ /* 0x000fc80000410000 */
[----:B------:R-:W-:Y:S02]  /*1110*/  FFMA.FTZ R65, R80, R48, R65 ;  /* 0x0000003050417223 */ /* 0x000fe40000010041 */
[----:B--2---:R-:W-:-:S04]  /*1120*/  FMUL.FTZ R44, R100, R101 ;  /* 0x00000065642c7220 */ /* 0x004fc80000410000 */
[----:B------:R-:W-:Y:S01]  /*1130*/  FMUL.FTZ R76, R79, R44 ;  /* 0x0000002c4f4c7220 */ /* 0x000fe20000410000 */
[----:B----4-:R0:W-:Y:S04]  /*1140*/  STS.128 [R99.X16], R20 ;  /* 0x0000001463007388 */ /* 0x0101e8000000cc00 */
[----:B------:R1:W-:Y:S01]  /*1150*/  STS.128 [R99.X16+0x200], R24 ;  /* 0x0002001863007388 */ /* 0x0003e2000000cc00 */
[----:B------:R-:W-:-:S06]  /*1160*/  NOP ;  /* 0x0000000000007918 */ /* 0x000fcc0000000000 */
[----:B------:R-:W2:Y:S01]  /*1170*/  LDS.128 R16, [R39.X16] ;  /* 0x0000000027107984 */ /* 0x000ea2000000cc00 */
[----:B0-----:R-:W-:Y:S01]  /*1180*/  FFMA.FTZ R21, R46, R43, 1 ;  /* 0x3f8000002e157423 */ /* 0x001fe2000001002b */
[--C-:B------:R-:W-:Y:S01]  /*1190*/  HADD2.F32 R20, -RZ, R56.reuse.H0_H0 ;  /* 0x20000038ff147230 */ /* 0x100fe20000004100 */
[----:B------:R-:W-:Y:S01]  /*11a0*/  FMUL.FTZ R43, R51, R96 ;  /* 0x00000060332b7220 */ /* 0x000fe20000410000 */
[----:B------:R-:W-:Y:S01]  /*11b0*/  HADD2.F32 R22, -RZ, R56.H1_H1 ;  /* 0x30000038ff167230 */ /* 0x000fe20000004100 */
[----:B-1----:R-:W0:Y:S01]  /*11c0*/  MUFU.RCP R25, R47 ;  /* 0x0000002f00197308 */ /* 0x002e220000001000 */
[----:B------:R-:W-:Y:S02]  /*11d0*/  FFMA.FTZ R24, R45, R12, 1 ;  /* 0x3f8000002d187423 */ /* 0x000fe4000001000c */
[----:B------:R-:W-:Y:S02]  /*11e0*/  FADD.FTZ R12, -R92, 1 ;  /* 0x3f8000005c0c7421 */ /* 0x000fe40000010100 */
[----:B------:R-:W-:-:S02]  /*11f0*/  FMUL.FTZ R78, R82, R43 ;  /* 0x0000002b524e7220 */ /* 0x000fc40000410000 */
[----:B------:R-:W-:Y:S01]  /*1200*/  FFMA.FTZ R94, R49, R12, 1 ;  /* 0x3f800000315e7423 */ /* 0x000fe2000001000c */
[----:B------:R1:W-:Y:S01]  /*1210*/  MUFU.EX2 R26, R13 ;  /* 0x0000000d001a7308 */ /* 0x0003e20000000800 */
[----:B------:R-:W-:Y:S02]  /*1220*/  FADD.FTZ R12, -R96, 1 ;  /* 0x3f800000600c7421 */ /* 0x000fe40000010100 */
[----:B------:R-:W-:Y:S01]  /*1230*/  FFMA.FTZ R23, R78, R20, R65 ;  /* 0x000000144e177223 */ /* 0x000fe20000010041 */
[----:B------:R-:W-:Y:S01]  /*1240*/  HADD2.F32 R65, -RZ, R14.H1_H1 ;  /* 0x3000000eff417230 */ /* 0x000fe20000004100 */
[----:B------:R-:W-:Y:S01]  /*1250*/  FFMA.FTZ R98, R51, R12, 1 ;  /* 0x3f80000033627423 */ /* 0x000fe2000001000c */
[----:B------:R-:W-:Y:S01]  /*1260*/  HADD2.F32 R12, -RZ, R57.H0_H0 ;  /* 0x20000039ff0c7230 */ /* 0x000fe20000004100 */
[----:B------:R-:W-:Y:S02]  /*1270*/  FMUL.FTZ R14, R114, -1.4426950216293334961 ;  /* 0xbfb8aa3b720e7820 */ /* 0x000fe40000410000 */
[----:B0-----:R-:W-:-:S02]  /*1280*/  FMUL.FTZ R45, R102, R25 ;  /* 0x00000019662d7220 */ /* 0x001fc40000410000 */
[----:B-1----:R-:W-:Y:S01]  /*1290*/  FADD.FTZ R13, -R101, 1 ;  /* 0x3f800000650d7421 */ /* 0x002fe20000010100 */
[----:B------:R0:W1:Y:S01]  /*12a0*/  MUFU.EX2 R124, R14 ;  /* 0x0000000e007c7308 */ /* 0x0000620000000800 */
[----:B------:R-:W-:Y:S02]  /*12b0*/  FADD.FTZ R15, -R25, 1 ;  /* 0x3f800000190f7421 */ /* 0x000fe40000010100 */
[----:B------:R-:W-:Y:S02]  /*12c0*/  FFMA.FTZ R47, R76, R22, R23 ;  /* 0x000000164c2f7223 */ /* 0x000fe40000010017 */
[----:B------:R-:W-:Y:S02]  /*12d0*/  FMUL.FTZ R74, R84, R45 ;  /* 0x0000002d544a7220 */ /* 0x000fe40000410000 */
[----:B------:R-:W-:Y:S02]  /*12e0*/  FFMA.FTZ R23, R100, R13, 1 ;  /* 0x3f80000064177423 */ /* 0x000fe4000001000d */
[----:B------:R-:W-:-:S02]  /*12f0*/  FFMA.FTZ R27, R102, R15, 1 ;  /* 0x3f800000661b7423 */ /* 0x000fc4000001000f */
[----:B------:R-:W-:Y:S01]  /*1300*/  FFMA.FTZ R127, R74, R12, R47 ;  /* 0x0000000c4a7f7223 */ /* 0x000fe2000001002f */
[--C-:B--2---:R-:W-:Y:S01]  /*1310*/  HADD2.F32 R46, -RZ, R16.reuse.H0_H0 ;  /* 0x20000010ff2e7230 */ /* 0x104fe20000004100 */
[----:B0-----:R0:W2:Y:S01]  /*1320*/  LDS.128 R12, [R39.X16+0x10] ;  /* 0x00001000270c7984 */ /* 0x0010a2000000cc00 */
[----:B------:R-:W-:Y:S01]  /*1330*/  FMUL.FTZ R22, R54, -1.4426950216293334961 ;  /* 0xbfb8aa3b36167820 */ /* 0x000fe20000410000 */
[----:B------:R-:W-:Y:S01]  /*1340*/  HADD2.F32 R47, -RZ, R16.H1_H1 ;  /* 0x30000010ff2f7230 */ /* 0x000fe20000004100 */
[----:B------:R-:W-:Y:S01]  /*1350*/  FMUL.FTZ R20, R65, -1.4426950216293334961 ;  /* 0xbfb8aa3b41147820 */ /* 0x000fe20000410000 */
[--C-:B------:R-:W-:Y:S01]  /*1360*/  HADD2.F32 R51, -RZ, R18.reuse.H0_H0 ;  /* 0x20000012ff337230 */ /* 0x100fe20000004100 */
[----:B------:R-:W3:Y:S01]  /*1370*/  MUFU.EX2 R102, R22 ;  /* 0x0000001600667308 */ /* 0x000ee20000000800 */
[----:B------:R-:W-:Y:S01]  /*1380*/  HADD2.F32 R50, -RZ, R18.H1_H1 ;  /* 0x30000012ff327230 */ /* 0x000fe20000004100 */
[----:B------:R-:W-:Y:S01]  /*1390*/  FMUL.FTZ R16, R53, R46 ;  /* 0x0000002e35107220 */ /* 0x000fe20000410000 */
[----:B------:R-:W-:Y:S01]  /*13a0*/  HADD2.F32 R49, -RZ, R17.H0_H0 ;  /* 0x20000011ff317230 */ /* 0x000fe20000004100 */
[----:B------:R-:W-:Y:S01]  /*13b0*/  FMUL.FTZ R18, R55, R47 ;  /* 0x0000002f37127220 */ /* 0x000fe20000410000 */
[--C-:B------:R-:W-:Y:S01]  /*13c0*/  HADD2.F32 R53, -RZ, R19.reuse.H0_H0 ;  /* 0x20000013ff357230 */ /* 0x100fe20000004100 */
[----:B-1----:R-:W-:Y:S01]  /*13d0*/  FADD.FTZ R124, R124, 1 ;  /* 0x3f8000007c7c7421 */ /* 0x002fe20000010000 */
[----:B------:R-:W-:Y:S01]  /*13e0*/  HADD2.F32 R55, -RZ, R19.H1_H1 ;  /* 0x30000013ff377230 */ /* 0x000fe20000004100 */
[----:B------:R-:W-:Y:S01]  /*13f0*/  FMUL.FTZ R19, R52, -1.4426950216293334961 ;  /* 0xbfb8aa3b34137820 */ /* 0x000fe20000410000 */
[----:B------:R1:W4:Y:S01]  /*1400*/  MUFU.EX2 R125, R20 ;  /* 0x00000014007d7308 */ /* 0x0003220000000800 */
[----:B------:R-:W-:Y:S01]  /*1410*/  HADD2.F32 R48, -RZ, R17.H1_H1 ;  /* 0x30000011ff307230 */ /* 0x000fe20000004100 */
[----:B------:R-:W-:Y:S01]  /*1420*/  FMUL.FTZ R18, R85, R18 ;  /* 0x0000001255127220 */ /* 0x000fe20000410000 */
[----:B------:R-:W-:Y:S01]  /*1430*/  HADD2.F32 R85, -RZ, R11.H1_H1 ;  /* 0x3000000bff557230 */ /* 0x000fe20000004100 */
[----:B------:R-:W-:-:S02]  /*1440*/  FADD.FTZ R17, R26, 1 ;  /* 0x3f8000001a117421 */ /* 0x000fc40000010000 */
[----:B------:R-:W-:Y:S02]  /*1450*/  FMUL.FTZ R87, R18, R87 ;  /* 0x0000005712577220 */ /* 0x000fe40000410000 */
[----:B------:R-:W-:Y:S01]  /*1460*/  MUFU.RCP R100, R17 ;  /* 0x0000001100647308 */ /* 0x000fe20000001000 */
[----:B-1----:R-:W-:Y:S02]  /*1470*/  FMUL.FTZ R20, R67, R49 ;  /* 0x0000003143147220 */ /* 0x002fe40000410000 */
[----:B---3--:R-:W-:Y:S02]  /*1480*/  FADD.FTZ R18, R102, 1 ;  /* 0x3f80000066127421 */ /* 0x008fe40000010000 */
[----:B------:R-:W-:Y:S02]  /*1490*/  FMUL.FTZ R69, R69, R48 ;  /* 0x0000003045457220 */ /* 0x000fe40000410000 */
[----:B------:R-:W-:Y:S01]  /*14a0*/  FMUL.FTZ R22, R71, R51 ;  /* 0x0000003347167220 */ /* 0x000fe20000410000 */
[----:B------:R-:W1:Y:S01]  /*14b0*/  MUFU.EX2 R67, R19 ;  /* 0x0000001300437308 */ /* 0x000e620000000800 */
[----:B------:R-:W-:Y:S01]  /*14c0*/  FMUL.FTZ R69, R86, R69 ;  /* 0x0000004556457220 */ /* 0x000fe20000410000 */
[----:B------:R-:W-:Y:S01]  /*14d0*/  HADD2.F32 R71, -RZ, R7.H1_H1 ;  /* 0x30000007ff477230 */ /* 0x000fe20000004100 */
[----:B------:R-:W-:-:S02]  /*14e0*/  FMUL.FTZ R73, R73, R50 ;  /* 0x0000003249497220 */ /* 0x000fc40000410000 */
[----:B----4-:R-:W-:Y:S02]  /*14f0*/  FADD.FTZ R125, R125, 1 ;  /* 0x3f8000007d7d7421 */ /* 0x010fe40000010000 */
[----:B------:R-:W-:Y:S01]  /*1500*/  FMUL.FTZ R20, R89, R20 ;  /* 0x0000001459147220 */ /* 0x000fe20000410000 */
[----:B0-----:R0:W3:Y:S01]  /*1510*/  MUFU.RCP R39, R18 ;  /* 0x0000001200277308 */ /* 0x0010e20000001000 */
[----:B------:R-:W-:Y:S01]  /*1520*/  FMUL.FTZ R22, R93, R22 ;  /* 0x000000165d167220 */ /* 0x000fe20000410000 */
[--C-:B--2---:R-:W-:Y:S01]  /*1530*/  HADD2.F32 R86, -RZ, R12.reuse.H0_H0 ;  /* 0x2000000cff567230 */ /* 0x104fe20000004100 */
[----:B------:R-:W-:Y:S01]  /*1540*/  FMUL.FTZ R26, R75, R53 ;  /* 0x000000354b1a7220 */ /* 0x000fe20000410000 */
[--C-:B------:R-:W-:Y:S01]  /*1550*/  HADD2.F32 R89, -RZ, R13.reuse.H0_H0 ;  /* 0x2000000dff597230 */ /* 0x100fe20000004100 */
[----:B------:R-:W-:Y:S01]  /*1560*/  FMUL.FTZ R73, R90, R73 ;  /* 0x000000495a497220 */ /* 0x000fe20000410000 */
[----:B------:R-:W-:Y:S01]  /*1570*/  HADD2.F32 R90, -RZ, R13.H1_H1 ;  /* 0x3000000dff5a7230 */ /* 0x000fe20000004100 */
[----:B------:R-:W-:Y:S01]  /*1580*/  FMUL.FTZ R69, R69, R88 ;  /* 0x0000005845457220 */ /* 0x000fe20000410000 */
[----:B------:R-:W2:Y:S01]  /*1590*/  MUFU.RCP R19, R124 ;  /* 0x0000007c00137308 */ /* 0x000ea20000001000 */
[----:B-1----:R-:W-:Y:S01]  /*15a0*/  FADD.FTZ R67, R67, 1 ;  /* 0x3f80000043437421 */ /* 0x002fe20000010000 */
[----:B------:R-:W-:Y:S01]  /*15b0*/  HADD2.F32 R88, -RZ, R12.H1_H1 ;  /* 0x3000000cff587230 */ /* 0x000fe20000004100 */
[----:B------:R-:W-:Y:S01]  /*15c0*/  FMUL.FTZ R13, R82, R86 ;  /* 0x00000056520d7220 */ /* 0x000fe20000410000 */
[--C-:B------:R-:W-:Y:S01]  /*15d0*/  HADD2.F32 R93, -RZ, R14.reuse.H1_H1 ;  /* 0x3000000eff5d7230 */ /* 0x100fe20000004100 */
[----:B------:R-:W-:Y:S01]  /*15e0*/  FMUL.FTZ R20, R20, R91 ;  /* 0x0000005b14147220 */ /* 0x000fe20000410000 */
[----:B------:R-:W-:Y:S01]  /*15f0*/  HADD2.F32 R91, -RZ, R14.H0_H0 ;  /* 0x2000000eff5b7230 */ /* 0x000fe20000004100 */
[----:B------:R-:W-:Y:S01]  /*1600*/  FMUL.FTZ R26, R97, R26 ;  /* 0x0000001a611a7220 */ /* 0x000fe20000410000 */
[----:B------:R-:W1:Y:S01]  /*1610*/  MUFU.RCP R102, R125 ;  /* 0x0000007d00667308 */ /* 0x000e620000001000 */
[----:B------:R-:W-:Y:S01]  /*1620*/  FMUL.FTZ R22, R22, R95 ;  /* 0x0000005f16167220 */ /* 0x000fe20000410000 */
[--C-:B------:R-:W-:Y:S01]  /*1630*/  HADD2.F32 R95, -RZ, R15.reuse.H0_H0 ;  /* 0x2000000fff5f7230 */ /* 0x100fe20000004100 */
[----:B------:R-:W-:Y:S01]  /*1640*/  FMUL.FTZ R13, R96, R13 ;  /* 0x0000000d600d7220 */ /* 0x000fe20000410000 */
[----:B------:R-:W-:Y:S01]  /*1650*/  HADD2.F32 R97, -RZ, R15.H1_H1 ;  /* 0x3000000fff617230 */ /* 0x000fe20000004100 */
[----:B------:R-:W-:-:S02]  /*1660*/  FADD.FTZ R14, -R100, 1 ;  /* 0x3f800000640e7421 */ /* 0x000fc40000010100 */
[----:B------:R-:W-:Y:S01]  /*1670*/  FMUL.FTZ R15, R42, R90 ;  /* 0x0000005a2a0f7220 */ /* 0x000fe20000410000 */
[----:B------:R-:W4:Y:S01]  /*1680*/  MUFU.RCP R75, R67 ;  /* 0x00000043004b7308 */ /* 0x000f220000001000 */
[----:B------:R-:W-:Y:S02]  /*1690*/  FMUL.FTZ R77, R77, R55 ;  /* 0x000000374d4d7220 */ /* 0x000fe40000410000 */
[----:B------:R-:W-:Y:S01]  /*16a0*/  FMUL.FTZ R12, R79, R88 ;  /* 0x000000584f0c7220 */ /* 0x000fe20000410000 */
[----:B------:R-:W-:Y:S01]  /*16b0*/  HADD2.F32 R79, -RZ, R9.H1_H1 ;  /* 0x30000009ff4f7230 */ /* 0x000fe20000004100 */
[----:B0-----:R-:W-:Y:S02]  /*16c0*/  FMUL.FTZ R18, R41, R91 ;  /* 0x0000005b29127220 */ /* 0x001fe40000410000 */
[----:B------:R-:W-:Y:S02]  /*16d0*/  FFMA.FTZ R14, R103, R14, 1 ;  /* 0x3f800000670e7423 */ /* 0x000fe4000001000e */
[----:B------:R-:W-:-:S02]  /*16e0*/  FMUL.FTZ R15, R100, R15 ;  /* 0x0000000f640f7220 */ /* 0x000fc40000410000 */
[----:B------:R-:W-:Y:S02]  /*16f0*/  FMUL.FTZ R98, R13, R98 ;  /* 0x000000620d627220 */ /* 0x000fe40000410000 */
[----:B------:R-:W-:Y:S02]  /*1700*/  FMUL.FTZ R77, R92, R77 ;  /* 0x0000004d5c4d7220 */ /* 0x000fe40000410000 */
[----:B------:R-:W-:Y:S02]  /*1710*/  FMUL.FTZ R12, R101, R12 ;  /* 0x0000000c650c7220 */ /* 0x000fe40000410000 */
[----:B---3--:R-:W-:Y:S02]  /*1720*/  FADD.FTZ R13, -R39, 1 ;  /* 0x3f800000270d7421 */ /* 0x008fe40000010100 */
[----:B--2---:R-:W-:Y:S02]  /*1730*/  FADD.FTZ R17, -R19, 1 ;  /* 0x3f80000013117421 */ /* 0x004fe40000010100 */
[----:B------:R-:W-:-:S02]  /*1740*/  FMUL.FTZ R92, R114, R19 ;  /* 0x00000013725c7220 */ /* 0x000fc40000410000 */
[----:B------:R-:W-:Y:S02]  /*1750*/  FMUL.FTZ R84, R84, R89 ;  /* 0x0000005954547220 */ /* 0x000fe40000410000 */
[----:B------:R-:W-:Y:S02]  /*1760*/  FMUL.FTZ R19, R19, R18 ;  /* 0x0000001213137220 */ /* 0x000fe40000410000 */
[----:B------:R-:W-:Y:S02]  /*1770*/  FMUL.FTZ R18, R15, R14 ;  /* 0x0000000e0f127220 */ /* 0x000fe40000410000 */
[----:B------:R-:W-:Y:S02]  /*1780*/  FMUL.FTZ R23, R12, R23 ;  /* 0x000000170c177220 */ /* 0x000fe40000410000 */
[----:B------:R-:W-:Y:S02]  /*1790*/  FFMA.FTZ R15, R54, R13, 1 ;  /* 0x3f800000360f7423 */ /* 0x000fe4000001000d */
[----:B-1----:R-:W-:-:S02]  /*17a0*/  FADD.FTZ R12, -R102, 1 ;  /* 0x3f800000660c7421 */ /* 0x002fc40000010100 */
[----:B------:R-:W-:Y:S02]  /*17b0*/  FMUL.FTZ R13, R38, R93 ;  /* 0x0000005d260d7220 */ /* 0x000fe40000410000 */
[----:B------:R-:W-:Y:S02]  /*17c0*/  FMUL.FTZ R21, R26, R21 ;  /* 0x000000151a157220 */ /* 0x000fe40000410000 */
[----:B------:R-:W-:Y:S02]  /*17d0*/  FMUL.FTZ R84, R25, R84 ;  /* 0x0000005419547220 */ /* 0x000fe40000410000 */
[----:B------:R-:W-:Y:S02]  /*17e0*/  FMUL.FTZ R73, R73, R24 ;  /* 0x0000001849497220 */ /* 0x000fe40000410000 */
[----:B----4-:R-:W-:Y:S02]  /*17f0*/  FADD.FTZ R25, -R75, 1 ;  /* 0x3f8000004b197421 */ /* 0x010fe40000010100 */
[----:B------:R-:W-:-:S02]  /*1800*/  FMUL.FTZ R14, R37, R95 ;  /* 0x0000005f250e7220 */ /* 0x000fc40000410000 */
[----:B------:R-:W-:Y:S02]  /*1810*/  FMUL.FTZ R26, R35, R97 ;  /* 0x00000061231a7220 */ /* 0x000fe40000410000 */
[----:B------:R-:W-:Y:S01]  /*1820*/  FFMA.FTZ R24, R114, R17, 1 ;  /* 0x3f80000072187423 */ /* 0x000fe20000010011 */
[----:B------:R-:W-:Y:S01]  /*1830*/  HADD2.F32 R114, -RZ, R59.H1_H1 ;  /* 0x3000003bff727230 */ /* 0x000fe20000004100 */
[----:B------:R-:W-:Y:S01]  /*1840*/  FMUL.FTZ R16, R81, R16 ;  /* 0x0000001051107220 */ /* 0x000fe20000410000 */
[----:B------:R-:W-:Y:S01]  /*1850*/  HADD2.F32 R81, -RZ, R10.H0_H0 ;  /* 0x2000000aff517230 */ /* 0x000fe20000004100 */
[----:B------:R-:W-:Y:S02]  /*1860*/  FFMA.FTZ R12, R65, R12, 1 ;  /* 0x3f800000410c7423 */ /* 0x000fe4000001000c */
[----:B------:R-:W-:Y:S02]  /*1870*/  FMUL.FTZ R13, R102, R13 ;  /* 0x0000000d660d7220 */ /* 0x000fe40000410000 */
[----:B------:R-:W-:-:S02]  /*1880*/  FMUL.FTZ R17, R84, R27 ;  /* 0x0000001b54117220 */ /* 0x000fc40000410000 */
[----:B------:R-:W-:Y:S02]  /*1890*/  FFMA.FTZ R27, R52, R25, 1 ;  /* 0x3f800000341b7423 */ /* 0x000fe40000010019 */
[----:B------:R-:W-:Y:S01]  /*18a0*/  FMUL.FTZ R14, R39, R14 ;  /* 0x0000000e270e7220 */ /* 0x000fe20000410000 */
[----:B------:R-:W-:Y:S01]  /*18b0*/  F2FP.PACK_AB R17, R18, R17 ;  /* 0x000000111211723e */ /* 0x000fe200000000ff */
[----:B------:R-:W-:Y:S02]  /*18c0*/  FMUL.FTZ R26, R75, R26 ;  /* 0x0000001a4b1a7220 */ /* 0x000fe40000410000 */
[----:B------:R-:W-:Y:S02]  /*18d0*/  FMUL.FTZ R103, R103, R100 ;  /* 0x0000006467677220 */ /* 0x000fe40000410000 */
[----:B------:R-:W-:Y:S02]  /*18e0*/  FMUL.FTZ R19, R19, R24 ;  /* 0x0000001813137220 */ /* 0x000fe40000410000 */
[----:B------:R-:W-:Y:S01]  /*18f0*/  FMUL.FTZ R16, R16, R83 ;  /* 0x0000005310107220 */ /* 0x000fe20000410000 */
[----:B------:R-:W-:Y:S01]  /*1900*/  HADD2.F32 R83, -RZ, R11.H0_H0 ;  /* 0x2000000bff537230 */ /* 0x000fe20000004100 */
[----:B------:R-:W-:Y:S01]  /*1910*/  FMUL.FTZ R24, R13, R12 ;  /* 0x0000000c0d187220 */ /* 0x000fe20000410000 */
[----:B------:R-:W-:Y:S01]  /*1920*/  F2FP.PACK_AB R13, R69, R20 ;  /* 0x00000014450d723e */ /* 0x000fe200000000ff */
[----:B------:R-:W-:Y:S01]  /*1930*/  FMUL.FTZ R94, R77, R94 ;  /* 0x0000005e4d5e7220 */ /* 0x000fe20000410000 */
[----:B------:R-:W-:Y:S01]  /*1940*/  HADD2.F32 R20, -RZ, R57.H1_H1 ;  /* 0x30000039ff147230 */ /* 0x000fe20000004100 */
[----:B------:R-:W-:Y:S01]  /*1950*/  FMUL.FTZ R25, R14, R15 ;  /* 0x0000000f0e197220 */ /* 0x000fe20000410000 */
[----:B------:R-:W-:Y:S01]  /*1960*/  F2FP.PACK_AB R12, R87, R16 ;  /* 0x00000010570c723e */ /* 0x000fe200000000ff */
[----:B------:R-:W-:Y:S01]  /*1970*/  FMUL.FTZ R26, R26, R27 ;  /* 0x0000001b1a1a7220 */ /* 0x000fe20000410000 */
[----:B------:R-:W-:Y:S01]  /*1980*/  F2FP.PACK_AB R16, R23, R98 ;  /* 0x000000621710723e */ /* 0x000fe200000000ff */
[----:B------:R-:W-:Y:S01]  /*1990*/  FMUL.FTZ R82, R42, R103 ;  /* 0x000000672a527220 */ /* 0x000fe20000410000 */
[----:B------:R-:W-:Y:S01]  /*19a0*/  F2FP.PACK_AB R18, R24, R19 ;  /* 0x000000131812723e */ /* 0x000fe200000000ff */
[----:B------:R-:W-:Y:S01]  /*19b0*/  FMUL.FTZ R84, R41, R92 ;  /* 0x0000005c29547220 */ /* 0x000fe20000410000 */
[----:B------:R-:W-:Y:S01]  /*19c0*/  F2FP.PACK_AB R14, R73, R22 ;  /* 0x00000016490e723e */ /* 0x000fe200000000ff */
[----:B------:R-:W-:Y:S01]  /*19d0*/  FFMA.FTZ R127, R82, R20, R127 ;  /* 0x00000014527f7223 */ /* 0x000fe2000001007f */
[----:B------:R-:W-:Y:S01]  /*19e0*/  F2FP.PACK_AB R15, R94, R21 ;  /* 0x000000155e0f723e */ /* 0x000fe200000000ff */
[----:B------:R-:W-:Y:S01]  /*19f0*/  IMAD R20, R122, c[0x0][0x2f0], RZ ;  /* 0x0000bc007a147a24 */ /* 0x000fe200078e02ff */
[----:B------:R-:W-:Y:S01]  /*1a00*/  LEA R98, R115, R106, 0x1 ;  /* 0x0000006a73627211 */ /* 0x000fe200078e08ff */
[----:B------:R-:W-:Y:S01]  /*1a10*/  BAR.SYNC.DEFER_BLOCKING 0x0 ;  /* 0x0000000000007b1d */ /* 0x000fe20000010000 */
[----:B------:R-:W-:Y:S01]  /*1a20*/  F2FP.PACK_AB R19, R26, R25 ;  /* 0x000000191a13723e */ /* 0x000fe200000000ff */
[----:B------:R-:W-:Y:S01]  /*1a30*/  IMAD R67, R123, c[0x0][0x2f4], R20 ;  /* 0x0000bd007b437a24 */ /* 0x000fe200078e0214 */
[--C-:B------:R-:W-:Y:S01]  /*1a40*/  HADD2.F32 R41, -RZ, R5.reuse.H0_H0 ;  /* 0x20000005ff297230 */ /* 0x100fe20000004100 */
[----:B------:R-:W-:Y:S01]  /*1a50*/  FMUL.FTZ R87, R65, R102 ;  /* 0x0000006641577220 */ /* 0x000fe20000410000 */
[----:B------:R-:W-:Y:S01]  /*1a60*/  HADD2.F32 R65, -RZ, R5.H1_H1 ;  /* 0x30000005ff417230 */ /* 0x000fe20000004100 */
[----:B------:R-:W-:Y:S01]  /*1a70*/  FMUL.FTZ R54, R54, R39 ;  /* 0x0000002736367220 */ /* 0x000fe20000410000 */
[----:B------:R-:W-:Y:S01]  /*1a80*/  HADD2.F32 R39, -RZ, R4.H1_H1 ;  /* 0x30000004ff277230 */ /* 0x000fe20000004100 */
[----:B------:R-:W-:Y:S01]  /*1a90*/  FMUL.FTZ R100, R38, R87 ;  /* 0x0000005726647220 */ /* 0x000fe20000410000 */
[----:B------:R-:W-:Y:S01]  /*1aa0*/  HADD2.F32 R42, -RZ, R58.H0_H0 ;  /* 0x2000003aff2a7230 */ /* 0x000fe20000004100 */
[----:B------:R-:W-:Y:S01]  /*1ab0*/  FMUL.FTZ R102, R37, R54 ;  /* 0x0000003625667220 */ /* 0x000fe20000410000 */
[----:B------:R-:W-:Y:S01]  /*1ac0*/  HADD2.F32 R69, -RZ, R6.H1_H1 ;  /* 0x30000006ff457230 */ /* 0x000fe20000004100 */
[----:B------:R-:W-:Y:S01]  /*1ad0*/  FMUL.FTZ R52, R52, R75 ;  /* 0x0000004b34347220 */ /* 0x000fe20000410000 */
[----:B------:R-:W-:Y:S01]  /*1ae0*/  HADD2.F32 R37, -RZ, R7.H0_H0 ;  /* 0x20000007ff257230 */ /* 0x000fe20000004100 */
[----:B------:R-:W-:Y:S01]  /*1af0*/  FFMA.FTZ R127, R84, R42, R127 ;  /* 0x0000002a547f7223 */ /* 0x000fe2000001007f */
[--C-:B------:R-:W-:Y:S01]  /*1b00*/  HADD2.F32 R73, -RZ, R8.reuse.H0_H0 ;  /* 0x20000008ff497230 */ /* 0x100fe20000004100 */
[----:B------:R-:W-:Y:S01]  /*1b10*/  FMUL.FTZ R124, R35, R52 ;  /* 0x00000034237c7220 */ /* 0x000fe20000410000 */
[----:B------:R-:W-:-:S02]  /*1b20*/  HADD2.F32 R75, -RZ, R8.H1_H1 ;  /* 0x30000008ff4b7230 */ /* 0x000fc40000004100 */
[----:B------:R-:W-:Y:S02]  /*1b30*/  HADD2.F32 R77, -RZ, R9.H0_H0 ;  /* 0x20000009ff4d7230 */ /* 0x000fe40000004100 */
[----:B------:R-:W-:Y:S01]  /*1b40*/  HADD2.F32 R35, -RZ, R10.H1_H1 ;  /* 0x3000000aff237230 */ /* 0x000fe20000004100 */
[----:B------:R0:W-:Y:S04]  /*1b50*/  STS.128 [R98.X16], R12 ;  /* 0x0000000c62007388 */ /* 0x0001e8000000cc00 */
[----:B------:R-:W-:Y:S01]  /*1b60*/  STS.128 [R98.X16+0x10], R16 ;  /* 0x0000101062007388 */ /* 0x000fe2000000cc00 */
[----:B------:R-:W-:-:S06]  /*1b70*/  NOP ;  /* 0x0000000000007918 */ /* 0x000fcc0000000000 */
[----:B------:R-:W1:Y:S04]  /*1b80*/  LDS.128 R20, [R99.X16] ;  /* 0x0000000063147984 */ /* 0x000e68000000cc00 */
[----:B------:R-:W2:Y:S01]  /*1b90*/  LDS.128 R24, [R99.X16+0x200] ;  /* 0x0002000063187984 */ /* 0x000ea2000000cc00 */
[----:B0-----:R-:W-:Y:S01]  /*1ba0*/  IADD3 R13, R33, R67, RZ ;  /* 0x00000043210d7210 */ /* 0x001fe20007ffe0ff */
[----:B------:R-:W-:Y:S01]  /*1bb0*/  HADD2.F32 R33, -RZ, R4.H0_H0 ;  /* 0x20000004ff217230 */ /* 0x000fe20000004100 */
[C---:B------:R-:W-:Y:S01]  /*1bc0*/  LEA R12, P0, R32.reuse, c[0x0][0x338], 0x1 ;  /* 0x0000ce00200c7a11 */ /* 0x040fe200078008ff */
[----:B------:R-:W-:Y:S01]  /*1bd0*/  HADD2.F32 R14, -RZ, R58.H1_H1 ;  /* 0x3000003aff0e7230 */ /* 0x000fe20000004100 */
[----:B------:R-:W-:Y:S01]  /*1be0*/  MOV R15, c[0x0][0x16c] ;  /* 0x00005b00000f7a02 */ /* 0x000fe20000000f00 */
[----:B------:R-:W-:Y:S01]  /*1bf0*/  HADD2.F32 R67, -RZ, R6.H0_H0 ;  /* 0x20000006ff437230 */ /* 0x000fe20000004100 */
[----:B------:R-:W-:-:S02]  /*1c00*/  LEA.HI.X R13, R32, c[0x0][0x33c], R13, 0x1, P0 ;  /* 0x0000cf00200d7a11 */ /* 0x000fc400000f0c0d */
[----:B------:R-:W-:Y:S01]  /*1c10*/  ISETP.NE.U32.AND P0, PT, RZ, c[0x0][0x270], PT ;  /* 0x00009c00ff007a0c */ /* 0x000fe20003f05070 */
[----:B------:R-:W-:Y:S01]  /*1c20*/  FFMA.FTZ R127, R100, R14, R127 ;  /* 0x0000000e647f7223 */ /* 0x000fe2000001007f */
[----:B------:R-:W-:Y:S01]  /*1c30*/  HADD2.F32 R14, -RZ, R59.H0_H0 ;  /* 0x2000003bff0e7230 */ /* 0x000fe20000004100 */
[----:B------:R-:W-:Y:S01]  /*1c40*/  IMAD.WIDE R4, R104, 0x10, R12 ;  /* 0x0000001068047825 */ /* 0x000fe200078e020c */
[----:B------:R-:W-:Y:S02]  /*1c50*/  ISETP.NE.AND.EX P0, PT, RZ, c[0x0][0x274], PT, P0 ;  /* 0x00009d00ff007a0c */ /* 0x000fe40003f05300 */
[----:B------:R-:W-:Y:S01]  /*1c60*/  ISETP.GE.AND P1, PT, R15, 0x1, PT ;  /* 0x000000010f00780c */ /* 0x000fe20003f26270 */
[----:B------:R-:W-:-:S04]  /*1c70*/  FFMA.FTZ R127, R102, R14, R127 ;  /* 0x0000000e667f7223 */ /* 0x000fc8000001007f */
[----:B------:R-:W-:Y:S01]  /*1c80*/  FFMA.FTZ R114, R124, R114, R127 ;  /* 0x000000727c727223 */ /* 0x000fe2000001007f */
[----:B-1----:R0:W-:Y:S04]  /*1c90*/  STG.E.128 [R4.64], R20 ;  /* 0x0000001404007986 */ /* 0x0021e8000c101d04 */
[----:B--2---:R0:W-:Y:S01]  /*1ca0*/  STG.E.128 [R4.64+0x200], R24 ;  /* 0x0002001804007986 */ /* 0x0041e2000c101d04 */
[----:B------:R-:W-:Y:S05]  /*1cb0*/  @!P0 BRA `(.L_x_2132) ;  /* 0x000002b000008947 */ /* 0x000fea0003800000 */
[----:B------:R-:W-:Y:S01]  /*1cc0*/  BAR.SYNC.DEFER_BLOCKING 0x0 ;  /* 0x0000000000007b1d */ /* 0x000fe20000010000 */
[----:B------:R-:W-:Y:S02]  /*1cd0*/  FMUL.FTZ R12, R3, R46 ;  /* 0x0000002e030c7220 */ /* 0x000fe40000410000 */
[----:B------:R-:W-:Y:S02]  /*1ce0*/  FMUL.FTZ R47, R28, R47 ;  /* 0x0000002f1c2f7220 */ /* 0x000fe40000410000 */
[----:B------:R-:W-:-:S02]  /*1cf0*/  FMUL.FTZ R13, R34, R49 ;  /* 0x00000031220d7220 */ /* 0x000fc40000410000 */
[----:B------:R-:W-:Y:S01]  /*1d00*/  FMUL.FTZ R48, R29, R48 ;  /* 0x000000301d307220 */ /* 0x000fe20000410000 */
[----:B------:R-:W-:Y:S01]  /*1d10*/  F2FP.PACK_AB R12, R47, R12 ;  /* 0x0000000c2f0c723e */ /* 0x000fe200000000ff */
[----:B------:R-:W-:Y:S02]  /*1d20*/  FMUL.FTZ R14, R30, R51 ;  /* 0x000000331e0e7220 */ /* 0x000fe40000410000 */
[----:B------:R-:W-:Y:S01]  /*1d30*/  FMUL.FTZ R31, R31, R50 ;  /* 0x000000321f1f7220 */ /* 0x000fe20000410000 */
[----:B------:R-:W-:Y:S01]  /*1d40*/  F2FP.PACK_AB R13, R48, R13 ;  /* 0x0000000d300d723e */ /* 0x000fe200000000ff */
[----:B------:R-:W-:Y:S02]  /*1d50*/  FMUL.FTZ R15, R36, R53 ;  /* 0x00000035240f7220 */ /* 0x000fe40000410000 */
[----:B------:R-:W-:Y:S01]  /*1d60*/  FMUL.FTZ R40, R40, R55 ;  /* 0x0000003728287220 */ /* 0x000fe20000410000 */
[----:B------:R-:W-:Y:S01]  /*1d70*/  F2FP.PACK_AB R14, R31, R14 ;  /* 0x0000000e1f0e723e */ /* 0x000fe200000000ff */
[----:B------:R-:W-:-:S02]  /*1d80*/  FMUL.FTZ R16, R43, R86 ;  /* 0x000000562b107220 */ /* 0x000fc40000410000 */
[----:B------:R-:W-:Y:S01]  /*1d90*/  FMUL.FTZ R3, R44, R88 ;  /* 0x000000582c037220 */ /* 0x000fe20000410000 */
[----:B------:R-:W-:Y:S01]  /*1da0*/  F2FP.PACK_AB R15, R40, R15 ;  /* 0x0000000f280f723e */ /* 0x000fe200000000ff */
[----:B------:R-:W-:Y:S02]  /*1db0*/  FMUL.FTZ R17, R45, R89 ;  /* 0x000000592d117220 */ /* 0x000fe40000410000 */
[----:B------:R-:W-:Y:S01]  /*1dc0*/  FMUL.FTZ R90, R103, R90 ;  /* 0x0000005a675a7220 */ /* 0x000fe20000410000 */
[----:B------:R-:W-:Y:S01]  /*1dd0*/  F2FP.PACK_AB R16, R3, R16 ;  /* 0x000000100310723e */ /* 0x000fe200000000ff */
[----:B------:R-:W-:Y:S01]  /*1de0*/  FMUL.FTZ R18, R92, R91 ;  /* 0x0000005b5c127220 */ /* 0x000fe20000410000 */
[----:B------:R1:W-:Y:S01]  /*1df0*/  STS.128 [R98.X16], R12 ;  /* 0x0000000c62007388 */ /* 0x0003e2000000cc00 */
[----:B------:R-:W-:Y:S01]  /*1e00*/  FMUL.FTZ R87, R87, R93 ;  /* 0x0000005d57577220 */ /* 0x000fe20000410000 */
[----:B------:R-:W-:Y:S01]  /*1e10*/  F2FP.PACK_AB R17, R90, R17 ;  /* 0x000000115a11723e */ /* 0x000fe200000000ff */
[----:B------:R-:W-:-:S02]  /*1e20*/  FMUL.FTZ R19, R54, R95 ;  /* 0x0000005f36137220 */ /* 0x000fc40000410000 */
[----:B------:R-:W-:Y:S01]  /*1e30*/  FMUL.FTZ R52, R52, R97 ;  /* 0x0000006134347220 */ /* 0x000fe20000410000 */
[----:B------:R-:W-:Y:S01]  /*1e40*/  F2FP.PACK_AB R18, R87, R18 ;  /* 0x000000125712723e */ /* 0x000fe200000000ff */
[----:B------:R-:W-:Y:S02]  /*1e50*/  IMAD R3, R116, c[0x0][0x210], RZ ;  /* 0x0000840074037a24 */ /* 0x000fe400078e02ff */
[----:B0-----:R-:W-:Y:S01]  /*1e60*/  IMAD.WIDE.U32 R20, R118, c[0x0][0x210], R188 ;  /* 0x0000840076147a25 */ /* 0x001fe200078e00bc */
[----:B------:R-:W-:-:S03]  /*1e70*/  F2FP.PACK_AB R19, R52, R19 ;  /* 0x000000133413723e */ /* 0x000fc600000000ff */
[----:B------:R-:W-:Y:S02]  /*1e80*/  IMAD R3, R118, c[0x0][0x214], R3 ;  /* 0x0000850076037a24 */ /* 0x000fe400078e0203 */
[----:B------:R-:W-:Y:S01]  /*1e90*/  STS.128 [R98.X16+0x10], R16 ;  /* 0x0000101062007388 */ /* 0x000fe2000000cc00 */
[----:B------:R-:W-:-:S06]  /*1ea0*/  NOP ;  /* 0x0000000000007918 */ /* 0x000fcc0000000000 */
[----:B------:R-:W0:Y:S01]  /*1eb0*/  LDS.128 R4, [R99.X16] ;  /* 0x0000000063047984 */ /* 0x000e22000000cc00 */
[----:B------:R-:W-:Y:S01]  /*1ec0*/  IADD3 R21, R21, R3, RZ ;  /* 0x0000000315157210 */ /* 0x000fe20007ffe0ff */
[----:B------:R-:W-:Y:S02]  /*1ed0*/  IMAD R22, R122, c[0x0][0x218], RZ ;  /* 0x000086007a167a24 */ /* 0x000fe400078e02ff */
[----:B------:R-:W2:Y:S02]  /*1ee0*/  LDS.128 R8, [R99.X16+0x200] ;  /* 0x0002000063087984 */ /* 0x000ea4000000cc00 */
[C---:B------:R-:W-:Y:S02]  /*1ef0*/  IMAD R3, R123.reuse, c[0x0][0x21c], R22 ;  /* 0x000087007b037a24 */ /* 0x040fe400078e0216 */
[----:B-1----:R-:W-:-:S05]  /*1f00*/  IMAD.WIDE.U32 R12, R123, c[0x0][0x218], R20 ;  /* 0x000086007b0c7a25 */ /* 0x002fca00078e0014 */
[----:B------:R-:W-:Y:S02]  /*1f10*/  IADD3 R3, R13, R3, RZ ;  /* 0x000000030d037210 */ /* 0x000fe40007ffe0ff */
[----:B------:R-:W-:-:S04]  /*1f20*/  LEA R14, P0, R12, c[0x0][0x270], 0x1 ;  /* 0x00009c000c0e7a11 */ /* 0x000fc800078008ff */
[----:B------:R-:W-:-:S05]  /*1f30*/  LEA.HI.X R15, R12, c[0x0][0x274], R3, 0x1, P0 ;  /* 0x00009d000c0f7a11 */ /* 0x000fca00000f0c03 */
[----:B------:R-:W-:-:S05]  /*1f40*/  IMAD.WIDE R12, R104, 0x10, R14 ;  /* 0x00000010680c7825 */ /* 0x000fca00078e020e */
[----:B0-----:R0:W-:Y:S04]  /*1f50*/  STG.E.128 [R12.64], R4 ;  /* 0x000000040c007986 */ /* 0x0011e8000c101d04 */
[----:B--2---:R0:W-:Y:S02]  /*1f60*/  STG.E.128 [R12.64+0x200], R8 ;  /* 0x000200080c007986 */ /* 0x0041e4000c101d04 */
.L_x_2132:
[----:B------:R-:W-:Y:S01]  /*1f70*/  BAR.SYNC.DEFER_BLOCKING 0x0 ;  /* 0x0000000000007b1d */ /* 0x000fe20000010000 */
[--C-:B-----5:R-:W-:Y:S01]  /*1f80*/  FADD.FTZ R49, R33, R120.reuse ;  /* 0x0000007821317221 */ /* 0x120fe20000010000 */
[----:B------:R-:W-:Y:S01]  /*1f90*/  CS2R R96, SRZ ;  /* 0x0000000000607805 */ /* 0x000fe2000001ff00 */
[--C-:B------:R-:W-:Y:S01]  /*1fa0*/  FADD.FTZ R48, R39, R120.reuse ;  /* 0x0000007827307221 */ /* 0x100fe20000010000 */
[----:B------:R-:W-:Y:S01]  /*1fb0*/  CS2R R94, SRZ ;  /* 0x00000000005e7805 */ /* 0x000fe2000001ff00 */
[--C-:B------:R-:W-:Y:S01]  /*1fc0*/  FADD.FTZ R47, R41, R120.reuse ;  /* 0x00000078292f7221 */ /* 0x100fe20000010000 */
[----:B------:R-:W-:Y:S01]  /*1fd0*/  CS2R R92, SRZ ;  /* 0x00000000005c7805 */ /* 0x000fe2000001ff00 */
[--C-:B------:R-:W-:Y:S01]  /*1fe0*/  FADD.FTZ R43, R37, R120.reuse ;  /* 0x00000078252b7221 */ /* 0x100fe20000010000 */
[----:B------:R-:W-:Y:S01]  /*1ff0*/  CS2R R90, SRZ ;  /* 0x00000000005a7805 */ /* 0x000fe2000001ff00 */
[--C-:B------:R-:W-:Y:S01]  /*2000*/  FADD.FTZ R36, R35, R120.reuse ;  /* 0x0000007823247221 */ /* 0x100fe20000010000 */
        /* <DEDUP_REMOVED lines=14> */
[----:B------:R-:W-:Y:S02]  /*20f0*/  FADD.FTZ R34, R85, R120 ;  /* 0x0000007855227221 */ /* 0x000fe40000010000 */
[-C--:B------:R-:W-:Y:S02]  /*2100*/  FMUL.FTZ R33, R0, R121.reuse ;  /* 0x0000007900217220 */ /* 0x080fe40000410000 */
[----:B------:R-:W-:-:S02]  /*2110*/  FMUL.FTZ R32, R64, R121 ;  /* 0x0000007940207220 */ /* 0x000fc40000410000 */
[-C--:B------:R-:W-:Y:S02]  /*2120*/  FMUL.FTZ R31, R2, R121.reuse ;  /* 0x00000079021f7220 */ /* 0x080fe40000410000 */
[-C--:B------:R-:W-:Y:S02]  /*2130*/  FMUL.FTZ R30, R66, R121.reuse ;  /* 0x00000079421e7220 */ /* 0x080fe40000410000 */
[-C--:B------:R-:W-:Y:S02]  /*2140*/  FMUL.FTZ R29, R68, R121.reuse ;  /* 0x00000079441d7220 */ /* 0x080fe40000410000 */
[-C--:B------:R-:W-:Y:S02]  /*2150*/  FMUL.FTZ R28, R70, R121.reuse ;  /* 0x00000079461c7220 */ /* 0x080fe40000410000 */
[-C--:B0-----:R-:W-:Y:S02]  /*2160*/  FMUL.FTZ R27, R72, R121.reuse ;  /* 0x00000079481b7220 */ /* 0x081fe40000410000 */
        /* <DEDUP_REMOVED lines=8> */
[----:B------:R-:W-:Y:S01]  /*21f0*/  FMUL.FTZ R18, R124, R121 ;  /* 0x000000797c127220 */ /* 0x000fe20000410000 */
[----:B------:R-:W-:Y:S05]  /*2200*/  @!P1 BRA `(.L_x_2133) ;  /* 0x000066b000009947 */ /* 0x000fea0003800000 */
[----:B------:R-:W-:Y:S01]  /*2210*/  FADD.FTZ R17, R0, R0 ;  /* 0x0000000000117221 */ /* 0x000fe20000010000 */
[----:B------:R-:W-:Y:S01]  /*2220*/  HFMA2.MMA R0, -RZ, RZ, 0, 0 ;  /* 0x00000000ff007435 */ /* 0x000fe200000001ff */
[----:B------:R-:W-:Y:S01]  /*2230*/  FADD.FTZ R15, R2, R2 ;  /* 0x00000002020f7221 */ /* 0x000fe20000010000 */
[----:B------:R-:W-:Y:S01]  /*2240*/  MOV R97, RZ ;  /* 0x000000ff00617202 */ /* 0x000fe20000000f00 */
        /* <DEDUP_REMOVED lines=14> */
.L_x_2170:
        /* <DEDUP_REMOVED lines=37> */
[----:B------:R-:W-:-:S05]  /*2580*/  HADD2.F32 R208, -RZ, R60.H0_H0 ;  /* 0x2000003cffd07230 */ /* 0x000fca0000004100 */
[----:B------:R-:W-:Y:S01]  /*2590*/  FMUL.FTZ R208, R49, R208 ;  /* 0x000000d031d07220 */ /* 0x000fe20000410000 */
[----:B------:R-:W-:Y:S02]  /*25a0*/  HADD2.F32 R205, -RZ, R60.H1_H1 ;  /* 0x3000003cffcd7230 */ /* 0x000fe40000004100 */
[----:B------:R-:W-:-:S03]  /*25b0*/  HADD2.F32 R210, -RZ, R61.H0_H0 ;  /* 0x2000003dffd27230 */ /* 0x000fc60000004100 */
[----:B------:R-:W-:Y:S02]  /*25c0*/  FMUL.FTZ R205, R48, R205 ;  /* 0x000000cd30cd7220 */ /* 0x000fe40000410000 */
[----:B------:R-:W-:Y:S01]  /*25d0*/  FMUL.FTZ R210, R47, R210 ;  /* 0x000000d22fd27220 */ /* 0x000fe20000410000 */
[----:B------:R-:W-:-:S05]  /*25e0*/  HADD2.F32 R207, -RZ, R61.H1_H1 ;  /* 0x3000003dffcf7230 */ /* 0x000fca0000004100 */
[----:B------:R-:W-:Y:S01]  /*25f0*/  FMUL.FTZ R207, R46, R207 ;  /* 0x000000cf2ecf7220 */ /* 0x000fe20000410000 */
        /* <DEDUP_REMOVED lines=10> */
[----:B------:R-:W-:Y:S01]  /*26a0*/  HADD2.F32 R213, -RZ, R56.H1_H1 ;  /* 0x30000038ffd57230 */ /* 0x000fe20000004100 */
[CC--:B--2---:R-:W-:Y:S02]  /*26b0*/  FMUL.FTZ R64, R49.reuse, R101.reuse ;  /* 0x0000006531407220 */ /* 0x0c4fe40000410000 */
        /* <DEDUP_REMOVED lines=44> */
[----:B------:R-:W-:Y:S01]  /*2980*/  MUFU.SIN R83, R76 ;  /* 0x0000004c00537308 */ /* 0x000fe20000000400 */
[----:B0-----:R-:W-:-:S07]  /*2990*/  FMUL.FTZ R75, R44, R72 ;  /* 0x000000482c4b7220 */ /* 0x001fce0000410000 */
[----:B------:R0:W-:Y:S08]  /*29a0*/  MUFU.EX2 R144, R75 ;  /* 0x0000004b00907308 */ /* 0x0001f00000000800 */
[----:B------:R4:W-:Y:S01]  /*29b0*/  MUFU.COS R145, R76 ;  /* 0x0000004c00917308 */ /* 0x0009e20000000000 */
[----:B0-----:R-:W-:-:S05]  /*29c0*/  @!P0 IADD3 R75, R107, -0x2, RZ ;  /* 0xfffffffe6b4b8810 */ /* 0x001fca0007ffe0ff */
[----:B------:R-:W-:Y:S02]  /*29d0*/  @!P0 IMAD R75, R75, c[0x0][0x16c], R0 ;  /* 0x00005b004b4b8a24 */ /* 0x000fe400078e0200 */
[----:B------:R0:W-:Y:S01]  /*29e0*/  MUFU.EX2 R146, R74 ;  /* 0x0000004a00927308 */ /* 0x0001e20000000800 */
[----:B----4-:R-:W-:Y:S02]  /*29f0*/  FMUL.FTZ R76, R43, R72 ;  /* 0x000000482b4c7220 */ /* 0x010fe40000410000 */
[----:B--2---:R-:W-:-:S05]  /*2a00*/  FMUL.FTZ R82, R40, R101 ;  /* 0x0000006528527220 */ /* 0x004fca0000410000 */
[----:B------:R-:W-:Y:S01]  /*2a10*/  MUFU.SIN R87, R78 ;  /* 0x0000004e00577308 */ /* 0x000fe20000000400 */
[----:B0-----:R-:W-:-:S04]  /*2a20*/  FMUL.FTZ R74, R42, R101 ;  /* 0x000000652a4a7220 */ /* 0x001fc80000410000 */
[----:B------:R-:W-:Y:S02]  /*2a30*/  FMUL.RZ R86, R74, 0.15915493667125701904 ;  /* 0x3e22f9834a567820 */ /* 0x000fe4000040c000 */
[----:B------:R-:W-:Y:S01]  /*2a40*/  @!P0 IMAD.WIDE R74, R75, 0x10, R222 ;  /* 0x000000104b4a8825 */ /* 0x000fe200078e02de */
[----:B------:R-:W-:Y:S06]  /*2a50*/  BAR.SYNC.DEFER_BLOCKING 0x0 ;  /* 0x0000000000007b1d */ /* 0x000fec0000010000 */
[----:B------:R0:W-:Y:S08]  /*2a60*/  MUFU.COS R143, R78 ;  /* 0x0000004e008f7308 */ /* 0x0001f00000000000 */
[----:B------:R-:W2:Y:S01]  /*2a70*/  MUFU.EX2 R76, R76 ;  /* 0x0000004c004c7308 */ /* 0x000ea20000000800 */
[----:B------:R-:W-:-:S02]  /*2a80*/  FMUL.RZ R124, R82, 0.15915493667125701904 ;  /* 0x3e22f983527c7820 */ /* 0x000fc4000040c000 */
[----:B0-----:R-:W-:Y:S02]  /*2a90*/  FMUL.FTZ R78, R42, R72 ;  /* 0x000000482a4e7220 */ /* 0x001fe40000410000 */
[C---:B---3--:R-:W-:Y:S02]  /*2aa0*/  FMUL.FTZ R170, R69.reuse, R70 ;  /* 0x0000004645aa7220 */ /* 0x048fe40000410000 */
[C---:B-1----:R-:W-:Y:S01]  /*2ab0*/  FMUL.FTZ R153, R152.reuse, R153 ;  /* 0x0000009998997220 */ /* 0x042fe20000410000 */
[----:B------:R-:W-:Y:S01]  /*2ac0*/  MUFU.SIN R103, R86 ;  /* 0x0000005600677308 */ /* 0x000fe20000000400 */
[----:B------:R0:W5:Y:S01]  /*2ad0*/  @!P0 LDG.E.128 R64, [R74.64] ;  /* 0x000000044a408981 */ /* 0x000162000c1e1d00 */
[----:B------:R-:W-:Y:S02]  /*2ae0*/  FMUL.FTZ R152, R152, R73 ;  /* 0x0000004998987220 */ /* 0x000fe40000410000 */
[----:B------:R-:W-:-:S04]  /*2af0*/  FMUL.FTZ R155, R69, R71 ;  /* 0x00000047459b7220 */ /* 0x000fc80000410000 */
[----:B------:R-:W-:Y:S01]  /*2b00*/  MUFU.COS R147, R80 ;  /* 0x0000005000937308 */ /* 0x000fe20000000000 */
[----:B0-----:R-:W-:-:S07]  /*2b10*/  FMUL.FTZ R74, R40, R72 ;  /* 0x00000048284a7220 */ /* 0x001fce0000410000 */
[----:B------:R-:W-:Y:S01]  /*2b20*/  MUFU.SIN R75, R124 ;  /* 0x0000007c004b7308 */ /* 0x000fe20000000400 */
[----:B------:R-:W-:Y:S02]  /*2b30*/  FFMA.FTZ R170, R68, R71, R170 ;  /* 0x0000004744aa7223 */ /* 0x000fe400000100aa */
[----:B--2---:R-:W-:-:S05]  /*2b40*/  FMUL.FTZ R143, R76, R143 ;  /* 0x0000008f4c8f7220 */ /* 0x004fca0000410000 */
[----:B------:R-:W-:Y:S01]  /*2b50*/  MUFU.COS R137, R124 ;  /* 0x0000007c00897308 */ /* 0x000fe20000000000 */
[----:B------:R-:W-:Y:S02]  /*2b60*/  FMUL.FTZ R142, R76, R87 ;  /* 0x000000574c8e7220 */ /* 0x000fe40000410000 */
[----:B------:R-:W-:-:S05]  /*2b70*/  FMUL.FTZ R71, R36, R101 ;  /* 0x0000006524477220 */ /* 0x000fca0000410000 */
[----:B------:R-:W0:Y:S01]  /*2b80*/  MUFU.EX2 R74, R74 ;  /* 0x0000004a004a7308 */ /* 0x000e220000000800 */
[----:B------:R-:W-:Y:S02]  /*2b90*/  FMUL.FTZ R76, R208, R152 ;  /* 0x00000098d04c7220 */ /* 0x000fe40000410000 */
[----:B------:R-:W-:Y:S02]  /*2ba0*/  FMUL.FTZ R149, R148, R149 ;  /* 0x0000009594957220 */ /* 0x000fe40000410000 */
[----:B------:R-:W-:-:S03]  /*2bb0*/  FFMA.FTZ R155, R68, R70, -R155 ;  /* 0x00000046449b7223 */ /* 0x000fc6000001089b */
[----:B------:R1:W-:Y:S01]  /*2bc0*/  MUFU.COS R141, R86 ;  /* 0x00000056008d7308 */ /* 0x0003e20000000000 */
[----:B------:R-:W-:Y:S02]  /*2bd0*/  FMUL.FTZ R148, R148, R79 ;  /* 0x0000004f94947220 */ /* 0x000fe40000410000 */
[----:B------:R-:W-:-:S05]  /*2be0*/  FMUL.FTZ R68, R38, R72 ;  /* 0x0000004826447220 */ /* 0x000fca0000410000 */
[----:B------:R-:W2:Y:S01]  /*2bf0*/  MUFU.EX2 R78, R78 ;  /* 0x0000004e004e7308 */ /* 0x000ea20000000800 */
[----:B-1----:R-:W-:Y:S02]  /*2c00*/  FMUL.FTZ R86, R38, R101 ;  /* 0x0000006526567220 */ /* 0x002fe40000410000 */
[----:B------:R-:W-:Y:S02]  /*2c10*/  FMUL.FTZ R73, RZ, R152 ;  /* 0x00000098ff497220 */ /* 0x000fe40000410000 */
[----:B------:R-:W-:Y:S02]  /*2c20*/  FMUL.RZ R79, R71, 0.15915493667125701904 ;  /* 0x3e22f983474f7820 */ /* 0x000fe4000040c000 */
[----:B------:R-:W-:Y:S01]  /*2c30*/  FFMA.FTZ R71, RZ, R153, R76 ;  /* 0x00000099ff477223 */ /* 0x000fe2000001004c */
[----:B------:R-:W-:Y:S01]  /*2c40*/  MUFU.SIN R81, R80 ;  /* 0x0000005000517308 */ /* 0x000fe20000000400 */
[----:B------:R-:W-:Y:S02]  /*2c50*/  FMUL.RZ R86, R86, 0.15915493667125701904 ;  /* 0x3e22f98356567820 */ /* 0x000fe4000040c000 */
[----:B------:R-:W-:-:S02]  /*2c60*/  FMUL.FTZ R151, R150, R151 ;  /* 0x0000009796977220 */ /* 0x000fc40000410000 */
[----:B------:R-:W-:Y:S02]  /*2c70*/  FFMA.FTZ R76, R208, R153, -R73 ;  /* 0x00000099d04c7223 */ /* 0x000fe40000010849 */
[----:B------:R-:W-:Y:S01]  /*2c80*/  FMUL.FTZ R150, R150, R77 ;  /* 0x0000004d96967220 */ /* 0x000fe20000410000 */
[----:B------:R-:W-:Y:S01]  /*2c90*/  MUFU.SIN R129, R86 ;  /* 0x0000005600817308 */ /* 0x000fe20000000400 */
[----:B------:R-:W-:Y:S02]  /*2ca0*/  FADD.FTZ R73, RZ, R71 ;  /* 0x00000047ff497221 */ /* 0x000fe40000010000 */
[C---:B0-----:R-:W-:Y:S02]  /*2cb0*/  FMUL.FTZ R137, R74.reuse, R137 ;  /* 0x000000894a897220 */ /* 0x041fe40000410000 */
[----:B------:R-:W-:-:S03]  /*2cc0*/  FMUL.FTZ R136, R74, R75 ;  /* 0x0000004b4a887220 */ /* 0x000fc60000410000 */
[----:B------:R-:W-:Y:S01]  /*2cd0*/  MUFU.COS R133, R86 ;  /* 0x0000005600857308 */ /* 0x000fe20000000000 */
[----:B------:R-:W-:Y:S02]  /*2ce0*/  FMUL.FTZ R69, R37, R101 ;  /* 0x0000006525457220 */ /* 0x000fe40000410000 */
[----:B------:R-:W-:Y:S02]  /*2cf0*/  FADD.FTZ R76, R205, R76 ;  /* 0x0000004ccd4c7221 */ /* 0x000fe40000010000 */
[----:B------:R-:W-:-:S03]  /*2d00*/  FMUL.FTZ R74, R150, R73 ;  /* 0x00000049964a7220 */ /* 0x000fc60000410000 */
[----:B------:R-:W0:Y:S01]  /*2d10*/  MUFU.EX2 R68, R68 ;  /* 0x0000004400447308 */ /* 0x000e220000000800 */
[C---:B--2---:R-:W-:Y:S02]  /*2d20*/  FMUL.FTZ R141, R78.reuse, R141 ;  /* 0x0000008d4e8d7220 */ /* 0x044fe40000410000 */
[----:B------:R-:W-:Y:S02]  /*2d30*/  FMUL.FTZ R140, R78, R103 ;  /* 0x000000674e8c7220 */ /* 0x000fe40000410000 */
[----:B------:R-:W-:Y:S02]  /*2d40*/  FMUL.RZ R77, R69, 0.15915493667125701904 ;  /* 0x3e22f983454d7820 */ /* 0x000fe4000040c000 */
[-C--:B------:R-:W-:Y:S02]  /*2d50*/  FMUL.FTZ R78, R150, R76.reuse ;  /* 0x0000004c964e7220 */ /* 0x080fe40000410000 */
[----:B------:R-:W-:Y:S02]  /*2d60*/  FFMA.FTZ R75, R151, R76, -R74 ;  /* 0x0000004c974b7223 */ /* 0x000fe4000001084a */
[----:B------:R-:W-:-:S02]  /*2d70*/  FMUL.FTZ R69, R37, R72 ;  /* 0x0000004825457220 */ /* 0x000fc40000410000 */
[----:B------:R-:W-:Y:S02]  /*2d80*/  FFMA.FTZ R78, R151, R73, R78 ;  /* 0x00000049974e7223 */ /* 0x000fe4000001004e */
[----:B------:R-:W-:Y:S01]  /*2d90*/  FADD.FTZ R75, R210, R75 ;  /* 0x0000004bd24b7221 */ /* 0x000fe20000010000 */
[----:B------:R-:W-:Y:S01]  /*2da0*/  MUFU.COS R70, R77 ;  /* 0x0000004d00467308 */ /* 0x000fe20000000000 */
[----:B------:R-:W-:Y:S02]  /*2db0*/  FADD.FTZ R78, RZ, R78 ;  /* 0x0000004eff4e7221 */ /* 0x000fe40000010000 */
[----:B------:R-:W-:Y:S02]  /*2dc0*/  FMUL.FTZ R76, R148, R75 ;  /* 0x0000004b944c7220 */ /* 0x000fe40000410000 */
[----:B0-----:R-:W-:-:S03]  /*2dd0*/  FMUL.FTZ R133, R68, R133 ;  /* 0x0000008544857220 */ /* 0x001fc60000410000 */
[----:B------:R-:W0:Y:S01]  /*2de0*/  MUFU.EX2 R69, R69 ;  /* 0x0000004500457308 */ /* 0x000e220000000800 */
[----:B------:R-:W-:Y:S02]  /*2df0*/  FMUL.FTZ R132, R68, R129 ;  /* 0x0000008144847220 */ /* 0x000fe40000410000 */
[----:B------:R-:W-:Y:S02]  /*2e00*/  FMUL.FTZ R68, R36, R72 ;  /* 0x0000004824447220 */ /* 0x000fe40000410000 */
[-C--:B------:R-:W-:Y:S02]  /*2e10*/  FMUL.FTZ R74, R148, R78.reuse ;  /* 0x0000004e944a7220 */ /* 0x080fe40000410000 */
[----:B------:R-:W-:Y:S01]  /*2e20*/  FFMA.FTZ R76, R149, R78, R76 ;  /* 0x0000004e954c7223 */ /* 0x000fe2000001004c */
[----:B------:R1:W2:Y:S01]  /*2e30*/  MUFU.SIN R130, R77 ;  /* 0x0000004d00827308 */ /* 0x0002a20000000400 */
[C---:B------:R-:W-:Y:S02]  /*2e40*/  FMUL.FTZ R147, R146.reuse, R147 ;  /* 0x0000009392937220 */ /* 0x040fe40000410000 */
[----:B------:R-:W-:-:S02]  /*2e50*/  FMUL.FTZ R146, R146, R81 ;  /* 0x0000005192927220 */ /* 0x000fc40000410000 */
[----:B------:R-:W-:Y:S02]  /*2e60*/  FFMA.FTZ R74, R149, R75, -R74 ;  /* 0x0000004b954a7223 */ /* 0x000fe4000001084a */
[----:B------:R-:W-:Y:S01]  /*2e70*/  FADD.FTZ R76, RZ, R76 ;  /* 0x0000004cff4c7221 */ /* 0x000fe20000010000 */
[----:B------:R-:W-:Y:S01]  /*2e80*/  MUFU.SIN R71, R79 ;  /* 0x0000004f00477308 */ /* 0x000fe20000000400 */
[----:B------:R-:W-:Y:S02]  /*2e90*/  FMUL.FTZ R82, R39, R101 ;  /* 0x0000006527527220 */ /* 0x000fe40000410000 */
[----:B------:R-:W-:-:S05]  /*2ea0*/  FADD.FTZ R74, R207, R74 ;  /* 0x0000004acf4a7221 */ /* 0x000fca0000010000 */
[----:B------:R-:W3:Y:S01]  /*2eb0*/  MUFU.EX2 R68, R68 ;  /* 0x0000004400447308 */ /* 0x000ee20000000800 */
[----:B------:R-:W-:Y:S02]  /*2ec0*/  FMUL.FTZ R75, R146, R76 ;  /* 0x0000004c924b7220 */ /* 0x000fe40000410000 */
[----:B------:R-:W-:Y:S02]  /*2ed0*/  FMUL.RZ R126, R82, 0.15915493667125701904 ;  /* 0x3e22f983527e7820 */ /* 0x000fe4000040c000 */
[----:B0-----:R-:W-:-:S03]  /*2ee0*/  FMUL.FTZ R131, R69, R70 ;  /* 0x0000004645837220 */ /* 0x001fc60000410000 */
[----:B------:R-:W0:Y:S01]  /*2ef0*/  MUFU.COS R73, R79 ;  /* 0x0000004f00497308 */ /* 0x000e220000000000 */
[----:B------:R-:W-:Y:S02]  /*2f00*/  FMUL.FTZ R70, R35, R101 ;  /* 0x0000006523467220 */ /* 0x000fe40000410000 */
[-C--:B-1----:R-:W-:Y:S02]  /*2f10*/  FMUL.FTZ R77, R146, R74.reuse ;  /* 0x0000004a924d7220 */ /* 0x082fe40000410000 */
[----:B------:R-:W-:Y:S02]  /*2f20*/  FFMA.FTZ R75, R147, R74, -R75 ;  /* 0x0000004a934b7223 */ /* 0x000fe4000001084b */
[----:B------:R-:W-:Y:S01]  /*2f30*/  FMUL.FTZ R74, R84, R152 ;  /* 0x00000098544a7220 */ /* 0x000fe20000410000 */
[----:B------:R-:W-:Y:S01]  /*2f40*/  MUFU.SIN R127, R126 ;  /* 0x0000007e007f7308 */ /* 0x000fe20000000400 */
[----:B------:R-:W-:Y:S02]  /*2f50*/  FMUL.FTZ R145, R144, R145 ;  /* 0x0000009190917220 */ /* 0x000fe40000410000 */
[----:B------:R-:W-:-:S02]  /*2f60*/  FFMA.FTZ R74, R85, R153, R74 ;  /* 0x00000099554a7223 */ /* 0x000fc4000001004a */
[----:B------:R-:W-:-:S03]  /*2f70*/  FMUL.FTZ R82, R39, R72 ;  /* 0x0000004827527220 */ /* 0x000fc60000410000 */
[----:B------:R1:W-:Y:S01]  /*2f80*/  MUFU.COS R135, R126 ;  /* 0x0000007e00877308 */ /* 0x0003e20000000000 */
[----:B------:R-:W-:Y:S02]  /*2f90*/  FMUL.FTZ R144, R144, R83 ;  /* 0x0000005390907220 */ /* 0x000fe40000410000 */
[----:B--2---:R-:W-:Y:S02]  /*2fa0*/  FMUL.FTZ R130, R69, R130 ;  /* 0x0000008245827220 */ /* 0x004fe40000410000 */
[----:B------:R-:W-:Y:S02]  /*2fb0*/  FFMA.FTZ R77, R147, R76, R77 ;  /* 0x0000004c934d7223 */ /* 0x000fe4000001004d */
[----:B------:R-:W-:Y:S02]  /*2fc0*/  FADD.FTZ R75, R212, R75 ;  /* 0x0000004bd44b7221 */ /* 0x000fe40000010000 */
[----:B-1----:R-:W-:Y:S02]  /*2fd0*/  FMUL.RZ R126, R70, 0.15915493667125701904 ;  /* 0x3e22f983467e7820 */ /* 0x002fe4000040c000 */
[----:B------:R-:W-:-:S02]  /*2fe0*/  FMUL.FTZ R70, R85, R152 ;  /* 0x0000009855467220 */ /* 0x000fc40000410000 */
[----:B------:R-:W-:Y:S02]  /*2ff0*/  FMUL.FTZ R69, R35, R72 ;  /* 0x0000004823457220 */ /* 0x000fe40000410000 */
[----:B---3--:R-:W-:Y:S02]  /*3000*/  FMUL.FTZ R128, R68, R71 ;  /* 0x0000004744807220 */ /* 0x008fe40000410000 */
[----:B------:R-:W-:Y:S02]  /*3010*/  FFMA.FTZ R70, R84, R153, -R70 ;  /* 0x0000009954467223 */ /* 0x000fe40000010846 */
[----:B------:R-:W-:Y:S02]  /*3020*/  FMUL.FTZ R71, R150, R74 ;  /* 0x0000004a96477220 */ /* 0x000fe40000410000 */
[----:B------:R-:W-:Y:S02]  /*3030*/  FADD.FTZ R77, RZ, R77 ;  /* 0x0000004dff4d7221 */ /* 0x000fe40000010000 */
[----:B------:R-:W-:Y:S01]  /*3040*/  FMUL.FTZ R78, R144, R75 ;  /* 0x0000004b904e7220 */ /* 0x000fe20000410000 */
[----:B------:R-:W1:Y:S01]  /*3050*/  MUFU.EX2 R82, R82 ;  /* 0x0000005200527308 */ /* 0x000e620000000800 */
[----:B0-----:R-:W-:-:S02]  /*3060*/  FMUL.FTZ R129, R68, R73 ;  /* 0x0000004944817220 */ /* 0x001fc40000410000 */
[-C--:B------:R-:W-:Y:S02]  /*3070*/  FFMA.FTZ R71, R151, R70.reuse, -R71 ;  /* 0x0000004697477223 */ /* 0x080fe40000010847 */
[-C--:B------:R-:W-:Y:S02]  /*3080*/  FMUL.FTZ R76, R144, R77.reuse ;  /* 0x0000004d904c7220 */ /* 0x080fe40000410000 */
[----:B------:R-:W-:Y:S01]  /*3090*/  FMUL.FTZ R70, R150, R70 ;  /* 0x0000004696467220 */ /* 0x000fe20000410000 */
[----:B------:R-:W-:Y:S01]  /*30a0*/  MUFU.EX2 R69, R69 ;  /* 0x0000004500457308 */ /* 0x000fe20000000800 */
[----:B------:R-:W-:Y:S02]  /*30b0*/  FFMA.FTZ R78, R145, R77, R78 ;  /* 0x0000004d914e7223 */ /* 0x000fe4000001004e */
[----:B------:R-:W-:-:S05]  /*30c0*/  FMUL.FTZ R80, R41, R101 ;  /* 0x0000006529507220 */ /* 0x000fca0000410000 */
[----:B------:R-:W0:Y:S01]  /*30d0*/  MUFU.COS R68, R126 ;  /* 0x0000007e00447308 */ /* 0x000e220000000000 */
[----:B------:R-:W-:Y:S02]  /*30e0*/  FFMA.FTZ R76, R145, R75, -R76 ;  /* 0x0000004b914c7223 */ /* 0x000fe4000001084c */
[----:B------:R-:W-:Y:S02]  /*30f0*/  FFMA.FTZ R70, R151, R74, R70 ;  /* 0x0000004a97467223 */ /* 0x000fe40000010046 */
[----:B------:R-:W-:Y:S02]  /*3100*/  FADD.FTZ R78, RZ, R78 ;  /* 0x0000004eff4e7221 */ /* 0x000fe40000010000 */
[----:B------:R-:W-:Y:S02]  /*3110*/  FMUL.RZ R102, R80, 0.15915493667125701904 ;  /* 0x3e22f98350667820 */ /* 0x000fe4000040c000 */
[----:B------:R-:W-:Y:S02]  /*3120*/  FMUL.FTZ R80, R41, R72 ;  /* 0x0000004829507220 */ /* 0x000fe40000410000 */
[----:B------:R-:W-:-:S02]  /*3130*/  FADD.FTZ R76, R209, R76 ;  /* 0x0000004cd14c7221 */ /* 0x000fc40000010000 */
[----:B------:R-:W-:Y:S02]  /*3140*/  FMUL.FTZ R74, R148, R70 ;  /* 0x00000046944a7220 */ /* 0x000fe40000410000 */
[----:B------:R-:W-:Y:S01]  /*3150*/  FMUL.FTZ R75, R142, R78 ;  /* 0x0000004e8e4b7220 */ /* 0x000fe20000410000 */
[----:B------:R-:W-:Y:S01]  /*3160*/  MUFU.SIN R125, R102 ;  /* 0x00000066007d7308 */ /* 0x000fe20000000400 */
[-C--:B------:R-:W-:Y:S02]  /*3170*/  FMUL.FTZ R73, R148, R71.reuse ;  /* 0x0000004794497220 */ /* 0x080fe40000410000 */
[-C--:B------:R-:W-:Y:S02]  /*3180*/  FMUL.FTZ R77, R142, R76.reuse ;  /* 0x0000004c8e4d7220 */ /* 0x080fe40000410000 */
[----:B------:R-:W-:Y:S02]  /*3190*/  FFMA.FTZ R74, R149, R71, -R74 ;  /* 0x00000047954a7223 */ /* 0x000fe4000001084a */
[----:B------:R-:W-:Y:S01]  /*31a0*/  FFMA.FTZ R75, R143, R76, -R75 ;  /* 0x0000004c8f4b7223 */ /* 0x000fe2000001084b */
[----:B------:R-:W2:Y:S01]  /*31b0*/  MUFU.EX2 R80, R80 ;  /* 0x0000005000507308 */ /* 0x000ea20000000800 */
[----:B-1----:R-:W-:-:S02]  /*31c0*/  FMUL.FTZ R134, R82, R127 ;  /* 0x0000007f52867220 */ /* 0x002fc40000410000 */
[----:B0-----:R-:W-:-:S05]  /*31d0*/  FMUL.FTZ R127, R69, R68 ;  /* 0x00000044457f7220 */ /* 0x001fca0000410000 */
[----:B------:R-:W0:Y:S01]  /*31e0*/  MUFU.SIN R126, R126 ;  /* 0x0000007e007e7308 */ /* 0x000e220000000400 */
[----:B------:R-:W-:Y:S02]  /*31f0*/  FFMA.FTZ R73, R149, R70, R73 ;  /* 0x0000004695497223 */ /* 0x000fe40000010049 */
[----:B------:R-:W-:Y:S02]  /*3200*/  FFMA.FTZ R77, R143, R78, R77 ;  /* 0x0000004e8f4d7223 */ /* 0x000fe4000001004d */
[----:B------:R-:W-:Y:S02]  /*3210*/  FMUL.FTZ R68, R146, R74 ;  /* 0x0000004a92447220 */ /* 0x000fe40000410000 */
[----:B------:R-:W-:Y:S01]  /*3220*/  FADD.FTZ R75, R214, R75 ;  /* 0x0000004bd64b7221 */ /* 0x000fe20000010000 */
[----:B------:R-:W1:Y:S01]  /*3230*/  MUFU.COS R139, R102 ;  /* 0x00000066008b7308 */ /* 0x000e620000000000 */
[----:B------:R-:W-:Y:S02]  /*3240*/  FADD.FTZ R77, RZ, R77 ;  /* 0x0000004dff4d7221 */ /* 0x000fe40000010000 */
[----:B------:R-:W-:-:S02]  /*3250*/  FFMA.FTZ R68, R147, R73, R68 ;  /* 0x0000004993447223 */ /* 0x000fc40000010044 */
[----:B------:R-:W-:Y:S02]  /*3260*/  FMUL.FTZ R76, R140, R75 ;  /* 0x0000004b8c4c7220 */ /* 0x000fe40000410000 */
[----:B------:R-:W-:Y:S02]  /*3270*/  FMUL.FTZ R73, R146, R73 ;  /* 0x0000004992497220 */ /* 0x000fe40000410000 */
[-C--:B------:R-:W-:Y:S02]  /*3280*/  FMUL.FTZ R70, R140, R77.reuse ;  /* 0x0000004d8c467220 */ /* 0x080fe40000410000 */
[----:B------:R-:W-:Y:S02]  /*3290*/  FFMA.FTZ R76, R141, R77, R76 ;  /* 0x0000004d8d4c7223 */ /* 0x000fe4000001004c */
[----:B------:R-:W-:Y:S02]  /*32a0*/  FFMA.FTZ R73, R147, R74, -R73 ;  /* 0x0000004a93497223 */ /* 0x000fe40000010849 */
[----:B--2---:R-:W-:-:S02]  /*32b0*/  FMUL.FTZ R138, R80, R125 ;  /* 0x0000007d508a7220 */ /* 0x004fc40000410000 */
[----:B0-----:R-:W-:Y:S02]  /*32c0*/  FMUL.FTZ R126, R69, R126 ;  /* 0x0000007e457e7220 */ /* 0x001fe40000410000 */
[----:B------:R-:W-:Y:S02]  /*32d0*/  FFMA.FTZ R74, R141, R75, -R70 ;  /* 0x0000004b8d4a7223 */ /* 0x000fe40000010846 */
[----:B------:R-:W-:Y:S02]  /*32e0*/  FADD.FTZ R76, RZ, R76 ;  /* 0x0000004cff4c7221 */ /* 0x000fe40000010000 */
[C---:B------:R-:W-:Y:S02]  /*32f0*/  FMUL.FTZ R69, R144.reuse, R73 ;  /* 0x0000004990457220 */ /* 0x040fe40000410000 */
[----:B------:R-:W-:Y:S02]  /*3300*/  FMUL.FTZ R70, R144, R68 ;  /* 0x0000004490467220 */ /* 0x000fe40000410000 */
[----:B-1----:R-:W-:-:S02]  /*3310*/  FMUL.FTZ R139, R80, R139 ;  /* 0x0000008b508b7220 */ /* 0x002fc40000410000 */
[----:B------:R-:W-:Y:S02]  /*3320*/  FADD.FTZ R74, R211, R74 ;  /* 0x0000004ad34a7221 */ /* 0x000fe40000010000 */
[----:B------:R-:W-:Y:S02]  /*3330*/  FMUL.FTZ R71, R138, R76 ;  /* 0x0000004c8a477220 */ /* 0x000fe40000410000 */
[C---:B------:R-:W-:Y:S02]  /*3340*/  FFMA.FTZ R69, R145.reuse, R68, R69 ;  /* 0x0000004491457223 */ /* 0x040fe40000010045 */
[----:B------:R-:W-:Y:S02]  /*3350*/  FFMA.FTZ R70, R145, R73, -R70 ;  /* 0x0000004991467223 */ /* 0x000fe40000010846 */
[----:B------:R-:W-:Y:S02]  /*3360*/  FFMA.FTZ R73, R139, R74, -R71 ;  /* 0x0000004a8b497223 */ /* 0x000fe40000010847 */
[----:B------:R-:W-:-:S02]  /*3370*/  FMUL.FTZ R71, R142, R69 ;  /* 0x000000458e477220 */ /* 0x000fc40000410000 */
[----:B------:R-:W-:Y:S02]  /*3380*/  FMUL.FTZ R74, R138, R74 ;  /* 0x0000004a8a4a7220 */ /* 0x000fe40000410000 */
[-C--:B------:R-:W-:Y:S02]  /*3390*/  FFMA.FTZ R71, R143, R70.reuse, -R71 ;  /* 0x000000468f477223 */ /* 0x080fe40000010847 */
[----:B------:R-:W-:Y:S02]  /*33a0*/  FMUL.FTZ R70, R142, R70 ;  /* 0x000000468e467220 */ /* 0x000fe40000410000 */
[----:B------:R-:W-:Y:S02]  /*33b0*/  FMUL.FTZ R68, R34, R101 ;  /* 0x0000006522447220 */ /* 0x000fe40000410000 */
[----:B------:R-:W-:Y:S02]  /*33c0*/  FFMA.FTZ R74, R139, R76, R74 ;  /* 0x0000004c8b4a7223 */ /* 0x000fe4000001004a */
[----:B------:R-:W-:-:S02]  /*33d0*/  FFMA.FTZ R70, R143, R69, R70 ;  /* 0x000000458f467223 */ /* 0x000fc40000010046 */
[----:B------:R-:W-:Y:S02]  /*33e0*/  FMUL.RZ R77, R68, 0.15915493667125701904 ;  /* 0x3e22f983444d7820 */ /* 0x000fe4000040c000 */
[----:B------:R-:W-:Y:S02]  /*33f0*/  FADD.FTZ R74, RZ, R74 ;  /* 0x0000004aff4a7221 */ /* 0x000fe40000010000 */
[----:B------:R-:W-:Y:S02]  /*3400*/  FADD.FTZ R73, R216, R73 ;  /* 0x00000049d8497221 */ /* 0x000fe40000010000 */
[----:B------:R-:W-:Y:S02]  /*3410*/  FMUL.FTZ R68, R140, R70 ;  /* 0x000000468c447220 */ /* 0x000fe40000410000 */
[C---:B------:R-:W-:Y:S02]  /*3420*/  FMUL.FTZ R76, R136.reuse, R74 ;  /* 0x0000004a884c7220 */ /* 0x040fe40000410000 */
[----:B------:R-:W-:-:S02]  /*3430*/  FMUL.FTZ R69, R136, R73 ;  /* 0x0000004988457220 */ /* 0x000fc40000410000 */
[-C--:B------:R-:W-:Y:S02]  /*3440*/  FFMA.FTZ R68, R141, R71.reuse, -R68 ;  /* 0x000000478d447223 */ /* 0x080fe40000010844 */
[----:B------:R-:W-:Y:S02]  /*3450*/  FMUL.FTZ R72, R34, R72 ;  /* 0x0000004822487220 */ /* 0x000fe40000410000 */
[----:B------:R-:W-:Y:S02]  /*3460*/  FMUL.FTZ R71, R140, R71 ;  /* 0x000000478c477220 */ /* 0x000fe40000410000 */
[C---:B------:R-:W-:Y:S02]  /*3470*/  FFMA.FTZ R76, R137.reuse, R73, -R76 ;  /* 0x00000049894c7223 */ /* 0x040fe4000001084c */
[----:B------:R-:W-:Y:S02]  /*3480*/  FFMA.FTZ R74, R137, R74, R69 ;  /* 0x0000004a894a7223 */ /* 0x000fe40000010045 */
[----:B------:R-:W-:-:S02]  /*3490*/  FMUL.FTZ R213, R40, R213 ;  /* 0x000000d528d57220 */ /* 0x000fc40000410000 */
[----:B------:R-:W-:Y:S01]  /*34a0*/  FFMA.FTZ R71, R141, R70, R71 ;  /* 0x000000468d477223 */ /* 0x000fe20000010047 */
[----:B------:R-:W-:Y:S01]  /*34b0*/  MUFU.EX2 R72, R72 ;  /* 0x0000004800487308 */ /* 0x000fe20000000800 */
[----:B------:R-:W-:Y:S02]  /*34c0*/  FADD.FTZ R73, RZ, R74 ;  /* 0x0000004aff497221 */ /* 0x000fe40000010000 */
[----:B------:R-:W-:Y:S02]  /*34d0*/  FADD.FTZ R76, R213, R76 ;  /* 0x0000004cd54c7221 */ /* 0x000fe40000010000 */
[----:B------:R-:W-:-:S03]  /*34e0*/  FMUL.FTZ R70, R138, R71 ;  /* 0x000000478a467220 */ /* 0x000fc60000410000 */
[----:B------:R-:W0:Y:S01]  /*34f0*/  MUFU.COS R125, R77 ;  /* 0x0000004d007d7308 */ /* 0x000e220000000000 */
[----:B------:R-:W-:Y:S01]  /*3500*/  HADD2.F32 R218, -RZ, R57.H0_H0 ;  /* 0x20000039ffda7230 */ /* 0x000fe20000004100 */
[----:B------:R-:W-:-:S06]  /*3510*/  FMUL.FTZ R135, R82, R135 ;  /* 0x0000008752877220 */ /* 0x000fcc0000410000 */
[----:B------:R-:W1:Y:S01]  /*3520*/  MUFU.SIN R69, R77 ;  /* 0x0000004d00457308 */ /* 0x000e620000000400 */
[CC--:B------:R-:W-:Y:S02]  /*3530*/  FMUL.FTZ R75, R134.reuse, R73.reuse ;  /* 0x00000049864b7220 */ /* 0x0c0fe40000410000 */
[----:B------:R-:W-:Y:S02]  /*3540*/  FMUL.FTZ R78, R134, R76 ;  /* 0x0000004c864e7220 */ /* 0x000fe40000410000 */
[-C--:B------:R-:W-:Y:S02]  /*3550*/  FMUL.FTZ R74, R138, R68.reuse ;  /* 0x000000448a4a7220 */ /* 0x080fe40000410000 */
[----:B------:R-:W-:Y:S02]  /*3560*/  FFMA.FTZ R70, R139, R68, -R70 ;  /* 0x000000448b467223 */ /* 0x000fe40000010846 */
[C---:B------:R-:W-:Y:S02]  /*3570*/  FFMA.FTZ R75, R135.reuse, R76, -R75 ;  /* 0x0000004c874b7223 */ /* 0x040fe4000001084b */
[----:B------:R-:W-:-:S02]  /*3580*/  FFMA.FTZ R78, R135, R73, R78 ;  /* 0x00000049874e7223 */ /* 0x000fc4000001004e */
[----:B------:R-:W-:Y:S02]  /*3590*/  FMUL.FTZ R218, R39, R218 ;  /* 0x000000da27da7220 */ /* 0x000fe40000410000 */
[----:B------:R-:W-:Y:S02]  /*35a0*/  FFMA.FTZ R74, R139, R71, R74 ;  /* 0x000000478b4a7223 */ /* 0x000fe4000001004a */
[----:B------:R-:W-:Y:S02]  /*35b0*/  FMUL.FTZ R68, R136, R70 ;  /* 0x0000004688447220 */ /* 0x000fe40000410000 */
[----:B------:R-:W-:Y:S02]  /*35c0*/  FADD.FTZ R75, R218, R75 ;  /* 0x0000004bda4b7221 */ /* 0x000fe40000010000 */
[----:B------:R-:W-:Y:S02]  /*35d0*/  FADD.FTZ R78, RZ, R78 ;  /* 0x0000004eff4e7221 */ /* 0x000fe40000010000 */
[-C--:B------:R-:W-:Y:S01]  /*35e0*/  FFMA.FTZ R68, R137, R74.reuse, R68 ;  /* 0x0000004a89447223 */ /* 0x080fe20000010044 */
[----:B------:R-:W-:Y:S01]  /*35f0*/  HADD2.F32 R215, -RZ, R57.H1_H1 ;  /* 0x30000039ffd77230 */ /* 0x000fe20000004100 */
[----:B------:R-:W-:-:S02]  /*3600*/  FMUL.FTZ R74, R136, R74 ;  /* 0x0000004a884a7220 */ /* 0x000fc40000410000 */
[C---:B0-----:R-:W-:Y:S02]  /*3610*/  FMUL.FTZ R125, R72.reuse, R125 ;  /* 0x0000007d487d7220 */ /* 0x041fe40000410000 */
[----:B-1----:R-:W-:Y:S02]  /*3620*/  FMUL.FTZ R124, R72, R69 ;  /* 0x00000045487c7220 */ /* 0x002fe40000410000 */
[C---:B------:R-:W-:Y:S02]  /*3630*/  FMUL.FTZ R69, R132.reuse, R75 ;  /* 0x0000004b84457220 */ /* 0x040fe40000410000 */
[----:B------:R-:W-:Y:S02]  /*3640*/  FMUL.FTZ R72, R132, R78 ;  /* 0x0000004e84487220 */ /* 0x000fe40000410000 */
[----:B------:R-:W-:Y:S02]  /*3650*/  FFMA.FTZ R74, R137, R70, -R74 ;  /* 0x00000046894a7223 */ /* 0x000fe4000001084a */
[----:B------:R-:W-:-:S02]  /*3660*/  FFMA.FTZ R78, R133, R78, R69 ;  /* 0x0000004e854e7223 */ /* 0x000fc40000010045 */
[----:B------:R-:W-:Y:S02]  /*3670*/  FFMA.FTZ R72, R133, R75, -R72 ;  /* 0x0000004b85487223 */ /* 0x000fe40000010848 */
[----:B------:R-:W-:Y:S02]  /*3680*/  FMUL.FTZ R215, R38, R215 ;  /* 0x000000d726d77220 */ /* 0x000fe40000410000 */
[C---:B------:R-:W-:Y:S02]  /*3690*/  FMUL.FTZ R70, R134.reuse, R74 ;  /* 0x0000004a86467220 */ /* 0x040fe40000410000 */
[-C--:B------:R-:W-:Y:S02]  /*36a0*/  FMUL.FTZ R69, R134, R68.reuse ;  /* 0x0000004486457220 */ /* 0x080fe40000410000 */
[----:B------:R-:W-:Y:S02]  /*36b0*/  FADD.FTZ R78, RZ, R78 ;  /* 0x0000004eff4e7221 */ /* 0x000fe40000010000 */
[----:B------:R-:W-:Y:S01]  /*36c0*/  FADD.FTZ R72, R215, R72 ;  /* 0x00000048d7487221 */ /* 0x000fe20000010000 */
[----:B------:R-:W-:Y:S01]  /*36d0*/  ISETP.NE.AND P0, PT, R117, 0x7f, PT ;  /* 0x0000007f7500780c */ /* 0x000fe20003f05270 */
[----:B------:R-:W-:-:S02]  /*36e0*/  FFMA.FTZ R70, R135, R68, R70 ;  /* 0x0000004487467223 */ /* 0x000fc40000010046 */
[----:B------:R-:W-:Y:S01]  /*36f0*/  FFMA.FTZ R69, R135, R74, -R69 ;  /* 0x0000004a87457223 */ /* 0x000fe20000010845 */
[--C-:B------:R-:W-:Y:S01]  /*3700*/  HADD2.F32 R194, -RZ, R58.reuse.H0_H0 ;  /* 0x2000003affc27230 */ /* 0x100fe20000004100 */
[C---:B------:R-:W-:Y:S02]  /*3710*/  FMUL.FTZ R71, R130.reuse, R78 ;  /* 0x0000004e82477220 */ /* 0x040fe40000410000 */
[----:B------:R-:W-:Y:S02]  /*3720*/  FMUL.FTZ R74, R130, R72 ;  /* 0x00000048824a7220 */ /* 0x000fe40000410000 */
[C---:B------:R-:W-:Y:S02]  /*3730*/  FMUL.FTZ R68, R132.reuse, R70 ;  /* 0x0000004684447220 */ /* 0x040fe40000410000 */
[C---:B------:R-:W-:Y:S02]  /*3740*/  FFMA.FTZ R73, R131.reuse, R72, -R71 ;  /* 0x0000004883497223 */ /* 0x040fe40000010847 */
[----:B------:R-:W-:Y:S01]  /*3750*/  FFMA.FTZ R74, R131, R78, R74 ;  /* 0x0000004e834a7223 */ /* 0x000fe2000001004a */
[----:B------:R-:W-:Y:S01]  /*3760*/  HADD2.F32 R187, -RZ, R58.H1_H1 ;  /* 0x3000003affbb7230 */ /* 0x000fe20000004100 */
[----:B------:R-:W-:Y:S01]  /*3770*/  FMUL.FTZ R71, R132, R69 ;  /* 0x0000004584477220 */ /* 0x000fe20000410000 */
[----:B------:R0:W1:Y:S01]  /*3780*/  @P0 LDS.64 R102, [R117.X8+0x3518] ;  /* 0x0035180075660984 */ /* 0x0000620000008a00 */
[----:B------:R-:W-:-:S02]  /*3790*/  FMUL.FTZ R194, R37, R194 ;  /* 0x000000c225c27220 */ /* 0x000fc40000410000 */
[C---:B------:R-:W-:Y:S02]  /*37a0*/  FFMA.FTZ R68, R133.reuse, R69, -R68 ;  /* 0x0000004585447223 */ /* 0x040fe40000010844 */
[----:B------:R-:W-:Y:S02]  /*37b0*/  FADD.FTZ R74, RZ, R74 ;  /* 0x0000004aff4a7221 */ /* 0x000fe40000010000 */
[----:B------:R-:W-:Y:S02]  /*37c0*/  FFMA.FTZ R71, R133, R70, R71 ;  /* 0x0000004685477223 */ /* 0x000fe40000010047 */
        /* <DEDUP_REMOVED lines=13> */
[-C--:B------:R-:W-:Y:S02]  /*38a0*/  FMUL.FTZ R69, R128, R71.reuse ;  /* 0x0000004780457220 */ /* 0x080fe40000410000 */
[----:B------:R-:W-:Y:S01]  /*38b0*/  FMUL.FTZ R76, R126, R72 ;  /* 0x000000487e4c7220 */ /* 0x000fe20000410000 */
[----:B------:R-:W-:Y:S01]  /*38c0*/  HADD2.F32 R78, -RZ, R59.H0_H0 ;  /* 0x2000003bff4e7230 */ /* 0x000fe20000004100 */
[----:B------:R-:W-:-:S02]  /*38d0*/  FFMA.FTZ R68, R129, R71, -R68 ;  /* 0x0000004781447223 */ /* 0x000fc40000010844 */
[CC--:B------:R-:W-:Y:S02]  /*38e0*/  FMUL.FTZ R71, R126.reuse, R73.reuse ;  /* 0x000000497e477220 */ /* 0x0c0fe40000410000 */
[----:B------:R-:W-:Y:S02]  /*38f0*/  FFMA.FTZ R69, R129, R70, R69 ;  /* 0x0000004681457223 */ /* 0x000fe40000010045 */
[C---:B------:R-:W-:Y:S02]  /*3900*/  FFMA.FTZ R76, R127.reuse, R73, R76 ;  /* 0x000000497f4c7223 */ /* 0x040fe4000001004c */
[----:B------:R-:W-:Y:S02]  /*3910*/  FFMA.FTZ R74, R127, R72, -R71 ;  /* 0x000000487f4a7223 */ /* 0x000fe40000010847 */
[----:B------:R-:W-:Y:S02]  /*3920*/  FMUL.FTZ R70, R126, R69 ;  /* 0x000000457e467220 */ /* 0x000fe40000410000 */
[----:B------:R-:W-:-:S02]  /*3930*/  FMUL.FTZ R87, R35, R78 ;  /* 0x0000004e23577220 */ /* 0x000fc40000410000 */
[----:B------:R-:W-:Y:S02]  /*3940*/  FADD.FTZ R76, RZ, R76 ;  /* 0x0000004cff4c7221 */ /* 0x000fe40000010000 */
[-C--:B------:R-:W-:Y:S02]  /*3950*/  FMUL.FTZ R72, R126, R68.reuse ;  /* 0x000000447e487220 */ /* 0x080fe40000410000 */
[----:B------:R-:W-:Y:S02]  /*3960*/  FFMA.FTZ R68, R127, R68, -R70 ;  /* 0x000000447f447223 */ /* 0x000fe40000010846 */
[----:B------:R-:W-:Y:S01]  /*3970*/  FADD.FTZ R74, R87, R74 ;  /* 0x0000004a574a7221 */ /* 0x000fe20000010000 */
[----:B------:R-:W-:Y:S01]  /*3980*/  HADD2.F32 R75, -RZ, R59.H1_H1 ;  /* 0x3000003bff4b7230 */ /* 0x000fe20000004100 */
[----:B------:R-:W-:Y:S02]  /*3990*/  FMUL.FTZ R70, R124, R76 ;  /* 0x0000004c7c467220 */ /* 0x000fe40000410000 */
[----:B------:R-:W-:-:S02]  /*39a0*/  FFMA.FTZ R69, R127, R69, R72 ;  /* 0x000000457f457223 */ /* 0x000fc40000010048 */
[CC--:B------:R-:W-:Y:S02]  /*39b0*/  FMUL.FTZ R73, R124.reuse, R74.reuse ;  /* 0x0000004a7c497220 */ /* 0x0c0fe40000410000 */
[C---:B------:R-:W-:Y:S02]  /*39c0*/  FFMA.FTZ R71, R125.reuse, R74, -R70 ;  /* 0x0000004a7d477223 */ /* 0x040fe40000010846 */
[----:B------:R-:W-:Y:S02]  /*39d0*/  FMUL.FTZ R70, R124, R69 ;  /* 0x000000457c467220 */ /* 0x000fe40000410000 */
[----:B------:R-:W-:Y:S01]  /*39e0*/  FMUL.FTZ R86, R34, R75 ;  /* 0x0000004b22567220 */ /* 0x000fe20000410000 */
[----:B------:R-:W-:Y:S01]  /*39f0*/  BSSY B0, `(.L_x_2134) ;  /* 0x0000011000007945 */ /* 0x000fe20003800000 */
[----:B------:R-:W-:Y:S02]  /*3a00*/  FMUL.FTZ R72, R124, R68 ;  /* 0x000000447c487220 */ /* 0x000fe40000410000 */
[----:B------:R-:W-:-:S02]  /*3a10*/  FFMA.FTZ R73, R125, R76, R73 ;  /* 0x0000004c7d497223 */ /* 0x000fc40000010049 */
[----:B------:R-:W-:Y:S01]  /*3a20*/  FFMA.FTZ R68, R125, R68, -R70 ;  /* 0x000000447d447223 */ /* 0x000fe20000010846 */
[----:B------:R-:W-:Y:S01]  /*3a30*/  LEA.HI R154, R117, R117, RZ, 0x1e ;  /* 0x00000075759a7211 */ /* 0x000fe200078ff0ff */
[----:B------:R-:W-:Y:S02]  /*3a40*/  FADD.FTZ R70, R86, R71 ;  /* 0x0000004756467221 */ /* 0x000fe40000010000 */
[----:B------:R-:W-:Y:S02]  /*3a50*/  FFMA.FTZ R69, R125, R69, R72 ;  /* 0x000000457d457223 */ /* 0x000fe40000010048 */
[----:B------:R-:W-:Y:S01]  /*3a60*/  FADD.FTZ R71, RZ, R73 ;  /* 0x00000049ff477221 */ /* 0x000fe20000010000 */
[----:B------:R-:W-:Y:S05]  /*3a70*/  @P0 BRA `(.L_x_2135) ;  /* 0x0000008000000947 */ /* 0x000fea0003800000 */
[----:B01----:R-:W-:Y:S01]  /*3a80*/  ISETP.NE.AND P0, PT, R107, c[0x0][0x174], PT ;  /* 0x00005d006b007a0c */ /* 0x003fe20003f05270 */
[----:B------:R-:W-:Y:S01]  /*3a90*/  HFMA2.MMA R102, -RZ, RZ, 1.875, 0 ;  /* 0x3f800000ff667435 */ /* 0x000fe200000001ff */
[----:B------:R-:W-:-:S11]  /*3aa0*/  MOV R103, RZ ;  /* 0x000000ff00677202 */ /* 0x000fd60000000f00 */
[----:B------:R-:W-:-:S04]  /*3ab0*/  @P0 LEA.HI R72, R107, R107, RZ, 0x1 ;  /* 0x0000006b6b480211 */ /* 0x000fc800078f08ff */
[----:B------:R-:W-:-:S04]  /*3ac0*/  @P0 LOP3.LUT R72, R72, 0xfffffe, RZ, 0xc0, !PT ;  /* 0x00fffffe48480812 */ /* 0x000fc800078ec0ff */
[----:B------:R-:W-:-:S04]  /*3ad0*/  @P0 IADD3 R73, -R72, R107, RZ ;  /* 0x0000006b48490210 */ /* 0x000fc80007ffe1ff */
[----:B------:R-:W-:-:S05]  /*3ae0*/  @P0 LEA R73, R73, R0, 0x8 ;  /* 0x0000000049490211 */ /* 0x000fca00078e40ff */
[----:B------:R0:W1:Y:S02]  /*3af0*/  @P0 LDS.64 R102, [R73.X8+0x2510] ;  /* 0x0025100049660984 */ /* 0x0000640000008a00 */
.L_x_2135:
[----:B01----:R-:W-:Y:S05]  /*3b00*/  BSYNC B0 ;  /* 0x0000000000007941 */ /* 0x003fea0003800000 */
.L_x_2134:
        /* <DEDUP_REMOVED lines=74> */
.L_x_2178:
        /* <DEDUP_REMOVED lines=68> */
.L_x_2179:
        /* <DEDUP_REMOVED lines=19> */
[----:B-----5:R-:W-:Y:S05]  /*4520*/  CALL.REL.NOINC `($__internal_52_$__cuda_sm70_shflsync_idx_p) ;  /* 0x000070e000007944 */ /* 0x020fea0003c00000 */
.L_x_2140:
[----:B------:R-:W-:Y:S05]  /*4530*/  BRA.CONV ~URZ, `(.L_x_2141) ;  /* 0x000000637f007947 */ /* 0x000fea000b800000 */
[----:B0-----:R-:W-:Y:S01]  /*4540*/  HFMA2.MMA R73, -RZ, RZ, 0, 1.847743988037109375e-06 ;  /* 0x0000001fff497435 */ /* 0x001fe200000001ff */
[----:B------:R-:W-:-:S02]  /*4550*/  MOV R71, R77 ;  /* 0x0000004d00477202 */ /* 0x000fc40000000f00 */
[----:B------:R-:W-:Y:S02]  /*4560*/  MOV R72, 0x1f ;  /* 0x0000001f00487802 */ /* 0x000fe40000000f00 */
[----:B-1----:R-:W-:Y:S02]  /*4570*/  MOV R70, 0xffffffff ;  /* 0xffffffff00467802 */ /* 0x002fe40000000f00 */
[----:B------:R-:W-:Y:S02]  /*4580*/  MOV R68, 0x45a0 ;  /* 0x000045a000447802 */ /* 0x000fe40000000f00 */
[----:B-----5:R-:W-:Y:S05]  /*4590*/  CALL.REL.NOINC `($__internal_52_$__cuda_sm70_shflsync_idx_p) ;  /* 0x0000707000007944 */ /* 0x020fea0003c00000 */
.L_x_2141:
[----:B------:R-:W-:Y:S05]  /*45a0*/  BRA.CONV ~URZ, `(.L_x_2142) ;  /* 0x000000637f007947 */ /* 0x000fea000b800000 */
[----:B0-----:R-:W-:Y:S01]  /*45b0*/  HFMA2.MMA R73, -RZ, RZ, 0, 1.847743988037109375e-06 ;  /* 0x0000001fff497435 */ /* 0x001fe200000001ff */
[----:B------:R-:W-:Y:S02]  /*45c0*/  MOV R71, R82 ;  /* 0x0000005200477202 */ /* 0x000fe40000000f00 */
[----:B------:R-:W-:Y:S02]  /*45d0*/  MOV R72, 0x1f ;  /* 0x0000001f00487802 */ /* 0x000fe40000000f00 */
[----:B-1----:R-:W-:Y:S02]  /*45e0*/  MOV R70, 0xffffffff ;  /* 0xffffffff00467802 */ /* 0x002fe40000000f00 */
[----:B------:R-:W-:-:S02]  /*45f0*/  MOV R68, 0x4610 ;  /* 0x0000461000447802 */ /* 0x000fc40000000f00 */
[----:B-----5:R-:W-:Y:S05]  /*4600*/  CALL.REL.NOINC `($__internal_52_$__cuda_sm70_shflsync_idx_p) ;  /* 0x0000700000007944 */ /* 0x020fea0003c00000 */
.L_x_2142:
[----:B------:R-:W-:Y:S05]  /*4610*/  BRA.CONV ~URZ, `(.L_x_2143) ;  /* 0x000000637f007947 */ /* 0x000fea000b800000 */
[----:B0-----:R-:W-:Y:S01]  /*4620*/  HFMA2.MMA R73, -RZ, RZ, 0, 1.847743988037109375e-06 ;  /* 0x0000001fff497435 */ /* 0x001fe200000001ff */
[----:B------:R-:W-:-:S02]  /*4630*/  MOV R71, R83 ;  /* 0x0000005300477202 */ /* 0x000fc40000000f00 */
[----:B------:R-:W-:Y:S02]  /*4640*/  MOV R72, 0x1f ;  /* 0x0000001f00487802 */ /* 0x000fe40000000f00 */
[----:B-1----:R-:W-:Y:S02]  /*4650*/  MOV R70, 0xffffffff ;  /* 0xffffffff00467802 */ /* 0x002fe40000000f00 */
[----:B------:R-:W-:Y:S02]  /*4660*/  MOV R68, 0x4680 ;  /* 0x0000468000447802 */ /* 0x000fe40000000f00 */
[----:B-----5:R-:W-:Y:S05]  /*4670*/  CALL.REL.NOINC `($__internal_52_$__cuda_sm70_shflsync_idx_p) ;  /* 0x00006f9000007944 */ /* 0x020fea0003c00000 */
.L_x_2143:
        /* <DEDUP_REMOVED lines=9> */
.L_x_2180:
        /* <DEDUP_REMOVED lines=49> */
.L_x_2137:
[----:B0-----:R-:W-:Y:S05]  /*4a20*/  BSYNC B0 ;  /* 0x0000000000007941 */ /* 0x001fea0003800000 */
.L_x_2136:
[----:B------:R-:W-:Y:S01]  /*4a30*/  WARPSYNC 0xffffffff ;  /* 0xffffffff00007948 */ /* 0x000fe20003800000 */
[----:B------:R-:W-:Y:S01]  /*4a40*/  BAR.SYNC.DEFER_BLOCKING 0x0 ;  /* 0x0000000000007b1d */ /* 0x000fe20000010000 */
[CC--:B-----5:R-:W-:Y:S01]  /*4a50*/  FMUL.FTZ R64, R124.reuse, R170.reuse ;  /* 0x000000aa7c407220 */ /* 0x0e0fe20000410000 */
        /* <DEDUP_REMOVED lines=50> */
[----:B------:R-:W-:Y:S02]  /*4d80*/  FFMA.FTZ R68, R133, R71, R68 ;  /* 0x0000004785447223 */ /* 0x000fe40000010044 */
[CC--:B0-----:R-:W-:Y:S02]  /*4d90*/  FMUL.FTZ R67, R85.reuse, R65.reuse ;  /* 0x0000004155437220 */ /* 0x0c1fe40000410000 */
[-C--:B------:R-:W-:Y:S02]  /*4da0*/  FMUL.FTZ R85, R85, R64.reuse ;  /* 0x0000004055557220 */ /* 0x080fe40000410000 */
[----:B------:R-:W-:Y:S02]  /*4db0*/  FADD.FTZ R68, -R165, R68 ;  /* 0x00000044a5447221 */ /* 0x000fe40000010100 */
[C---:B------:R-:W-:Y:S02]  /*4dc0*/  FFMA.FTZ R85, R84.reuse, R65, R85 ;  /* 0x0000004154557223 */ /* 0x040fe40000010055 */
[----:B------:R-:W-:-:S02]  /*4dd0*/  FFMA.FTZ R67, R84, R64, -R67 ;  /* 0x0000004054437223 */ /* 0x000fc40000010843 */
[----:B------:R-:W-:Y:S02]  /*4de0*/  FMUL.FTZ R64, R134, -R70 ;  /* 0x8000004686407220 */ /* 0x000fe40000410000 */
[----:B------:R-:W-:Y:S02]  /*4df0*/  FADD.FTZ R69, R160, R69 ;  /* 0x00000045a0457221 */ /* 0x000fe40000010000 */
[----:B------:R-:W-:Y:S02]  /*4e00*/  FMUL.FTZ R72, R134, -R68 ;  /* 0x8000004486487220 */ /* 0x000fe40000410000 */
[----:B------:R-:W-:Y:S02]  /*4e10*/  FADD.FTZ R206, RZ, R85 ;  /* 0x00000055ffce7221 */ /* 0x000fe40000010000 */
[----:B------:R-:W-:Y:S02]  /*4e20*/  FADD.FTZ R208, R208, R67 ;  /* 0x00000043d0d07221 */ /* 0x000fe40000010000 */
[----:B------:R-:W-:-:S02]  /*4e30*/  FFMA.FTZ R67, R135, R66, -R64 ;  /* 0x0000004287437223 */ /* 0x000fc40000010840 */
[CC--:B------:R-:W-:Y:S02]  /*4e40*/  FFMA.FTZ R72, R135.reuse, R69.reuse, -R72 ;  /* 0x0000004587487223 */ /* 0x0c0fe40000010848 */
[C---:B------:R-:W-:Y:S02]  /*4e50*/  FMUL.FTZ R66, R134.reuse, -R66 ;  /* 0x8000004286427220 */ /* 0x040fe40000410000 */
[----:B------:R-:W-:Y:S02]  /*4e60*/  FMUL.FTZ R69, R134, -R69 ;  /* 0x8000004586457220 */ /* 0x000fe40000410000 */
[----:B------:R-:W-:Y:S02]  /*4e70*/  FMUL.FTZ R64, R152, R206 ;  /* 0x000000ce98407220 */ /* 0x000fe40000410000 */
[C---:B------:R-:W-:Y:S02]  /*4e80*/  FFMA.FTZ R70, R135.reuse, R70, R66 ;  /* 0x0000004687467223 */ /* 0x040fe40000010042 */
[----:B------:R-:W-:-:S02]  /*4e90*/  FFMA.FTZ R69, R135, R68, R69 ;  /* 0x0000004487457223 */ /* 0x000fc40000010045 */
[-C--:B------:R-:W-:Y:S02]  /*4ea0*/  FMUL.FTZ R65, R152, R208.reuse ;  /* 0x000000d098417220 */ /* 0x080fe40000410000 */
[C---:B------:R-:W-:Y:S02]  /*4eb0*/  FFMA.FTZ R64, R153.reuse, R208, -R64 ;  /* 0x000000d099407223 */ /* 0x040fe40000010840 */
[----:B------:R-:W-:Y:S02]  /*4ec0*/  FMUL.FTZ R66, R136, -R70 ;  /* 0x8000004688427220 */ /* 0x000fe40000410000 */
[----:B------:R-:W-:Y:S02]  /*4ed0*/  FADD.FTZ R69, -R164, R69 ;  /* 0x00000045a4457221 */ /* 0x000fe40000010100 */
[----:B------:R-:W-:Y:S02]  /*4ee0*/  FFMA.FTZ R65, R153, R206, R65 ;  /* 0x000000ce99417223 */ /* 0x000fe40000010041 */
[----:B------:R-:W-:-:S02]  /*4ef0*/  FADD.FTZ R205, R205, R64 ;  /* 0x00000040cdcd7221 */ /* 0x000fc40000010000 */
[----:B------:R-:W-:Y:S02]  /*4f00*/  FFMA.FTZ R68, R137, R67, -R66 ;  /* 0x0000004389447223 */ /* 0x000fe40000010842 */
[----:B------:R-:W-:Y:S02]  /*4f10*/  FADD.FTZ R72, R161, R72 ;  /* 0x00000048a1487221 */ /* 0x000fe40000010000 */
[----:B------:R-:W-:Y:S02]  /*4f20*/  FMUL.FTZ R71, R136, -R69 ;  /* 0x8000004588477220 */ /* 0x000fe40000410000 */
[----:B------:R-:W-:Y:S02]  /*4f30*/  FADD.FTZ R203, RZ, R65 ;  /* 0x00000041ffcb7221 */ /* 0x000fe40000010000 */
[----:B------:R-:W-:Y:S02]  /*4f40*/  FMUL.FTZ R66, R150, R205 ;  /* 0x000000cd96427220 */ /* 0x000fe40000410000 */
[----:B------:R-:W-:-:S02]  /*4f50*/  FMUL.FTZ R67, R136, -R67 ;  /* 0x8000004388437220 */ /* 0x000fc40000410000 */
[-C--:B------:R-:W-:Y:S02]  /*4f60*/  FFMA.FTZ R71, R137, R72.reuse, -R71 ;  /* 0x0000004889477223 */ /* 0x080fe40000010847 */
[-C--:B------:R-:W-:Y:S02]  /*4f70*/  FMUL.FTZ R64, R150, R203.reuse ;  /* 0x000000cb96407220 */ /* 0x080fe40000410000 */
[----:B------:R-:W-:Y:S02]  /*4f80*/  FFMA.FTZ R66, R151, R203, R66 ;  /* 0x000000cb97427223 */ /* 0x000fe40000010042 */
[----:B------:R-:W-:Y:S02]  /*4f90*/  FMUL.FTZ R72, R136, -R72 ;  /* 0x8000004888487220 */ /* 0x000fe40000410000 */
[----:B------:R-:W-:Y:S02]  /*4fa0*/  FFMA.FTZ R67, R137, R70, R67 ;  /* 0x0000004689437223 */ /* 0x000fe40000010043 */
[----:B------:R-:W-:-:S02]  /*4fb0*/  FFMA.FTZ R65, R151, R205, -R64 ;  /* 0x000000cd97417223 */ /* 0x000fc40000010840 */
[----:B------:R-:W-:Y:S02]  /*4fc0*/  FADD.FTZ R204, RZ, R66 ;  /* 0x00000042ffcc7221 */ /* 0x000fe40000010000 */
[----:B------:R-:W-:Y:S02]  /*4fd0*/  FFMA.FTZ R72, R137, R69, R72 ;  /* 0x0000004589487223 */ /* 0x000fe40000010048 */
[----:B------:R-:W-:Y:S02]  /*4fe0*/  FMUL.FTZ R66, R138, -R67 ;  /* 0x800000438a427220 */ /* 0x000fe40000410000 */
[----:B------:R-:W-:Y:S02]  /*4ff0*/  FADD.FTZ R210, R210, R65 ;  /* 0x00000041d2d27221 */ /* 0x000fe40000010000 */
        /* <DEDUP_REMOVED lines=16> */
[-C--:B------:R-:W-:Y:S02]  /*5100*/  FFMA.FTZ R66, R147, R201.reuse, R66 ;  /* 0x000000c993427223 */ /* 0x080fe40000010042 */
[----:B------:R-:W-:Y:S02]  /*5110*/  FMUL.FTZ R64, R146, R201 ;  /* 0x000000c992407220 */ /* 0x000fe40000410000 */
[----:B------:R-:W-:Y:S02]  /*5120*/  FADD.FTZ R72, -R171, R72 ;  /* 0x00000048ab487221 */ /* 0x000fe40000010100 */
[----:B------:R-:W-:-:S02]  /*5130*/  FMUL.FTZ R70, R140, -R68 ;  /* 0x800000448c467220 */ /* 0x000fc40000410000 */
[----:B------:R-:W-:Y:S02]  /*5140*/  FADD.FTZ R202, RZ, R66 ;  /* 0x00000042ffca7221 */ /* 0x000fe40000010000 */
[----:B------:R-:W-:Y:S02]  /*5150*/  FFMA.FTZ R65, R147, R207, -R64 ;  /* 0x000000cf93417223 */ /* 0x000fe40000010840 */
[----:B------:R-:W-:Y:S02]  /*5160*/  FADD.FTZ R67, R172, R67 ;  /* 0x00000043ac437221 */ /* 0x000fe40000010000 */
[C---:B------:R-:W-:Y:S02]  /*5170*/  FMUL.FTZ R66, R140.reuse, -R72 ;  /* 0x800000488c427220 */ /* 0x040fe40000410000 */
[-C--:B------:R-:W-:Y:S02]  /*5180*/  FFMA.FTZ R70, R141, R69.reuse, -R70 ;  /* 0x000000458d467223 */ /* 0x080fe40000010846 */
        /* <DEDUP_REMOVED lines=17> */
[C---:B------:R-:W-:Y:S02]  /*52a0*/  FMUL.FTZ R68, R142.reuse, -R72 ;  /* 0x800000488e447220 */ /* 0x040fe40000410000 */
[----:B------:R-:W-:-:S02]  /*52b0*/  FMUL.FTZ R66, R142, R209 ;  /* 0x000000d18e427220 */ /* 0x000fc40000410000 */
[C---:B------:R-:W-:Y:S02]  /*52c0*/  FFMA.FTZ R70, R143.reuse, R69, R70 ;  /* 0x000000458f467223 */ /* 0x040fe40000010046 */
[C---:B------:R-:W-:Y:S02]  /*52d0*/  FMUL.FTZ R64, R142.reuse, R199 ;  /* 0x000000c78e407220 */ /* 0x040fe40000410000 */
[C---:B------:R-:W-:Y:S02]  /*52e0*/  FFMA.FTZ R69, R143.reuse, R71, -R68 ;  /* 0x000000478f457223 */ /* 0x040fe40000010844 */
[C---:B------:R-:W-:Y:S02]  /*52f0*/  FFMA.FTZ R66, R143.reuse, R199, R66 ;  /* 0x000000c78f427223 */ /* 0x040fe40000010042 */
[----:B------:R-:W-:Y:S02]  /*5300*/  FMUL.FTZ R71, R142, -R71 ;  /* 0x800000478e477220 */ /* 0x000fe40000410000 */
[----:B------:R-:W-:-:S02]  /*5310*/  FFMA.FTZ R65, R143, R209, -R64 ;  /* 0x000000d18f417223 */ /* 0x000fc40000010840 */
[----:B------:R-:W-:Y:S02]  /*5320*/  FMUL.FTZ R64, R144, -R70 ;  /* 0x8000004690407220 */ /* 0x000fe40000410000 */
[----:B------:R-:W-:Y:S02]  /*5330*/  FADD.FTZ R200, RZ, R66 ;  /* 0x00000042ffc87221 */ /* 0x000fe40000010000 */
[----:B------:R-:W-:Y:S02]  /*5340*/  FFMA.FTZ R72, R143, R72, R71 ;  /* 0x000000488f487223 */ /* 0x000fe40000010047 */
[----:B------:R-:W-:Y:S02]  /*5350*/  FFMA.FTZ R68, R145, R67, -R64 ;  /* 0x0000004391447223 */ /* 0x000fe40000010840 */
[----:B------:R-:W-:Y:S02]  /*5360*/  FADD.FTZ R214, R214, R65 ;  /* 0x00000041d6d67221 */ /* 0x000fe40000010000 */
[----:B------:R-:W-:-:S02]  /*5370*/  FMUL.FTZ R64, R140, R200 ;  /* 0x000000c88c407220 */ /* 0x000fc40000410000 */
[----:B------:R-:W-:Y:S02]  /*5380*/  FADD.FTZ R72, -R175, R72 ;  /* 0x00000048af487221 */ /* 0x000fe40000010100 */
[-C--:B------:R-:W-:Y:S02]  /*5390*/  FMUL.FTZ R65, R140, R214.reuse ;  /* 0x000000d68c417220 */ /* 0x080fe40000410000 */
[----:B------:R-:W-:Y:S02]  /*53a0*/  FFMA.FTZ R64, R141, R214, -R64 ;  /* 0x000000d68d407223 */ /* 0x000fe40000010840 */
[----:B------:R-:W-:Y:S02]  /*53b0*/  FADD.FTZ R69, R176, R69 ;  /* 0x00000045b0457221 */ /* 0x000fe40000010000 */
[C---:B------:R-:W-:Y:S02]  /*53c0*/  FMUL.FTZ R66, R144.reuse, -R72 ;  /* 0x8000004890427220 */ /* 0x040fe40000410000 */
[----:B------:R-:W-:-:S02]  /*53d0*/  FMUL.FTZ R67, R144, -R67 ;  /* 0x8000004390437220 */ /* 0x000fc40000410000 */
[----:B------:R-:W-:Y:S02]  /*53e0*/  FADD.FTZ R211, R211, R64 ;  /* 0x00000040d3d37221 */ /* 0x000fe40000010000 */
[----:B------:R-:W-:Y:S02]  /*53f0*/  FFMA.FTZ R65, R141, R200, R65 ;  /* 0x000000c88d417223 */ /* 0x000fe40000010041 */
[CC--:B------:R-:W-:Y:S02]  /*5400*/  FFMA.FTZ R71, R145.reuse, R69.reuse, -R66 ;  /* 0x0000004591477223 */ /* 0x0c0fe40000010842 */
[----:B------:R-:W-:Y:S02]  /*5410*/  FMUL.FTZ R69, R144, -R69 ;  /* 0x8000004590457220 */ /* 0x000fe40000410000 */
[----:B------:R-:W-:Y:S02]  /*5420*/  FFMA.FTZ R67, R145, R70, R67 ;  /* 0x0000004691437223 */ /* 0x000fe40000010043 */
[----:B------:R-:W-:-:S02]  /*5430*/  FADD.FTZ R197, RZ, R65 ;  /* 0x00000041ffc57221 */ /* 0x000fc40000010000 */
[----:B------:R-:W-:Y:S02]  /*5440*/  FMUL.FTZ R66, R138, R211 ;  /* 0x000000d38a427220 */ /* 0x000fe40000410000 */
[----:B------:R-:W-:Y:S02]  /*5450*/  FFMA.FTZ R72, R145, R72, R69 ;  /* 0x0000004891487223 */ /* 0x000fe40000010045 */
[----:B------:R-:W-:Y:S02]  /*5460*/  FMUL.FTZ R64, R146, -R67 ;  /* 0x8000004392407220 */ /* 0x000fe40000410000 */
[----:B------:R-:W-:Y:S02]  /*5470*/  FFMA.FTZ R66, R139, R197, R66 ;  /* 0x000000c58b427223 */ /* 0x000fe40000010042 */
[----:B------:R-:W-:Y:S02]  /*5480*/  FADD.FTZ R72, -R177, R72 ;  /* 0x00000048b1487221 */ /* 0x000fe40000010100 */
[----:B------:R-:W-:-:S02]  /*5490*/  FFMA.FTZ R69, R147, R68, -R64 ;  /* 0x0000004493457223 */ /* 0x000fc40000010840 */
[----:B------:R-:W-:Y:S02]  /*54a0*/  FMUL.FTZ R68, R146, -R68 ;  /* 0x8000004492447220 */ /* 0x000fe40000410000 */
[----:B------:R-:W-:Y:S02]  /*54b0*/  FADD.FTZ R198, RZ, R66 ;  /* 0x00000042ffc67221 */ /* 0x000fe40000010000 */
[----:B------:R-:W-:Y:S02]  /*54c0*/  FADD.FTZ R71, R178, R71 ;  /* 0x00000047b2477221 */ /* 0x000fe40000010000 */
[----:B------:R-:W-:Y:S02]  /*54d0*/  FMUL.FTZ R66, R146, -R72 ;  /* 0x8000004892427220 */ /* 0x000fe40000410000 */
[----:B------:R-:W-:Y:S02]  /*54e0*/  FMUL.FTZ R64, R138, R197 ;  /* 0x000000c58a407220 */ /* 0x000fe40000410000 */
[----:B------:R-:W-:-:S02]  /*54f0*/  FFMA.FTZ R68, R147, R67, R68 ;  /* 0x0000004393447223 */ /* 0x000fc40000010044 */
[-C--:B------:R-:W-:Y:S02]  /*5500*/  FFMA.FTZ R67, R147, R71.reuse, -R66 ;  /* 0x0000004793437223 */ /* 0x080fe40000010842 */
[----:B------:R-:W-:Y:S02]  /*5510*/  FMUL.FTZ R71, R146, -R71 ;  /* 0x8000004792477220 */ /* 0x000fe40000410000 */
[----:B------:R-:W-:Y:S02]  /*5520*/  FFMA.FTZ R65, R139, R211, -R64 ;  /* 0x000000d38b417223 */ /* 0x000fe40000010840 */
[----:B------:R-:W-:Y:S02]  /*5530*/  FFMA.FTZ R72, R147, R72, R71 ;  /* 0x0000004893487223 */ /* 0x000fe40000010047 */
[----:B------:R-:W-:Y:S02]  /*5540*/  FADD.FTZ R216, R216, R65 ;  /* 0x00000041d8d87221 */ /* 0x000fe40000010000 */
[----:B------:R-:W-:-:S02]  /*5550*/  FMUL.FTZ R64, R136, R198 ;  /* 0x000000c688407220 */ /* 0x000fc40000410000 */
[----:B------:R-:W-:Y:S02]  /*5560*/  FADD.FTZ R72, -R179, R72 ;  /* 0x00000048b3487221 */ /* 0x000fe40000010100 */
[-C--:B------:R-:W-:Y:S02]  /*5570*/  FMUL.FTZ R65, R136, R216.reuse ;  /* 0x000000d888417220 */ /* 0x080fe40000410000 */
[C---:B------:R-:W-:Y:S02]  /*5580*/  FFMA.FTZ R64, R137.reuse, R216, -R64 ;  /* 0x000000d889407223 */ /* 0x040fe40000010840 */
[----:B------:R-:W-:Y:S02]  /*5590*/  FADD.FTZ R67, R180, R67 ;  /* 0x00000043b4437221 */ /* 0x000fe40000010000 */
[----:B------:R-:W-:Y:S02]  /*55a0*/  FMUL.FTZ R74, R148, -R72 ;  /* 0x80000048944a7220 */ /* 0x000fe40000410000 */
[----:B------:R-:W-:-:S02]  /*55b0*/  FFMA.FTZ R65, R137, R198, R65 ;  /* 0x000000c689417223 */ /* 0x000fc40000010041 */
[C---:B------:R-:W-:Y:S02]  /*55c0*/  FMUL.FTZ R66, R148.reuse, -R68 ;  /* 0x8000004494427220 */ /* 0x040fe40000410000 */
[----:B------:R-:W-:Y:S02]  /*55d0*/  FADD.FTZ R213, R213, R64 ;  /* 0x00000040d5d57221 */ /* 0x000fe40000010000 */
[CC--:B------:R-:W-:Y:S02]  /*55e0*/  FFMA.FTZ R71, R149.reuse, R67.reuse, -R74 ;  /* 0x0000004395477223 */ /* 0x0c0fe4000001084a */
[----:B------:R-:W-:Y:S02]  /*55f0*/  FMUL.FTZ R67, R148, -R67 ;  /* 0x8000004394437220 */ /* 0x000fe40000410000 */
[----:B------:R-:W-:Y:S02]  /*5600*/  FADD.FTZ R195, RZ, R65 ;  /* 0x00000041ffc37221 */ /* 0x000fe40000010000 */
[----:B------:R-:W-:-:S02]  /*5610*/  FFMA.FTZ R70, R149, R69, -R66 ;  /* 0x0000004595467223 */ /* 0x000fc40000010842 */
[----:B------:R-:W-:Y:S02]  /*5620*/  FMUL.FTZ R69, R148, -R69 ;  /* 0x8000004594457220 */ /* 0x000fe40000410000 */
[C---:B------:R-:W-:Y:S02]  /*5630*/  FMUL.FTZ R66, R134.reuse, R213 ;  /* 0x000000d586427220 */ /* 0x040fe40000410000 */
[C---:B------:R-:W-:Y:S02]  /*5640*/  FFMA.FTZ R72, R149.reuse, R72, R67 ;  /* 0x0000004895487223 */ /* 0x040fe40000010043 */
[-C--:B------:R-:W-:Y:S02]  /*5650*/  FMUL.FTZ R64, R134, R195.reuse ;  /* 0x000000c386407220 */ /* 0x080fe40000410000 */
[----:B------:R-:W-:Y:S02]  /*5660*/  FFMA.FTZ R69, R149, R68, R69 ;  /* 0x0000004495457223 */ /* 0x000fe40000010045 */
[----:B------:R-:W-:-:S02]  /*5670*/  FFMA.FTZ R66, R135, R195, R66 ;  /* 0x000000c387427223 */ /* 0x000fc40000010042 */
[----:B------:R-:W-:Y:S02]  /*5680*/  FADD.FTZ R72, -R181, R72 ;  /* 0x00000048b5487221 */ /* 0x000fe40000010100 */
[----:B------:R-:W-:Y:S02]  /*5690*/  FFMA.FTZ R65, R135, R213, -R64 ;  /* 0x000000d587417223 */ /* 0x000fe40000010840 */
[----:B------:R-:W-:Y:S02]  /*56a0*/  FMUL.FTZ R64, R150, -R69 ;  /* 0x8000004596407220 */ /* 0x000fe40000410000 */
[----:B------:R-:W-:Y:S02]  /*56b0*/  FADD.FTZ R196, RZ, R66 ;  /* 0x00000042ffc47221 */ /* 0x000fe40000010000 */
[----:B------:R-:W-:Y:S02]  /*56c0*/  FADD.FTZ R71, R182, R71 ;  /* 0x00000047b6477221 */ /* 0x000fe40000010000 */
[----:B------:R-:W-:-:S02]  /*56d0*/  FMUL.FTZ R66, R150, -R72 ;  /* 0x8000004896427220 */ /* 0x000fc40000410000 */
[----:B------:R-:W-:Y:S02]  /*56e0*/  FADD.FTZ R218, R218, R65 ;  /* 0x00000041dada7221 */ /* 0x000fe40000010000 */
[C---:B------:R-:W-:Y:S02]  /*56f0*/  FFMA.FTZ R73, R151.reuse, R70, -R64 ;  /* 0x0000004697497223 */ /* 0x040fe40000010840 */
[-C--:B------:R-:W-:Y:S02]  /*5700*/  FMUL.FTZ R65, R150, -R71.reuse ;  /* 0x8000004796417220 */ /* 0x080fe40000410000 */
[C---:B------:R-:W-:Y:S02]  /*5710*/  FMUL.FTZ R64, R132.reuse, R196 ;  /* 0x000000c484407220 */ /* 0x040fe40000410000 */
[----:B------:R-:W-:Y:S02]  /*5720*/  FFMA.FTZ R71, R151, R71, -R66 ;  /* 0x0000004797477223 */ /* 0x000fe40000010842 */
[----:B------:R-:W-:-:S02]  /*5730*/  FMUL.FTZ R66, R132, R218 ;  /* 0x000000da84427220 */ /* 0x000fc40000410000 */
[C---:B------:R-:W-:Y:S02]  /*5740*/  FFMA.FTZ R64, R133.reuse, R218, -R64 ;  /* 0x000000da85407223 */ /* 0x040fe40000010840 */
[----:B------:R-:W-:Y:S02]  /*5750*/  FFMA.FTZ R217, R133, R196, R66 ;  /* 0x000000c485d97223 */ /* 0x000fe40000010042 */
[----:B------:R-:W-:Y:S01]  /*5760*/  FMUL.FTZ R70, R150, -R70 ;  /* 0x8000004696467220 */ /* 0x000fe20000410000 */
[----:B------:R-:W-:Y:S01]  /*5770*/  CS2R R66, SRZ ;  /* 0x0000000000427805 */ /* 0x000fe2000001ff00 */
[----:B------:R-:W-:Y:S01]  /*5780*/  FADD.FTZ R215, R215, R64 ;  /* 0x00000040d7d77221 */ /* 0x000fe20000010000 */
[----:B------:R-:W-:Y:S01]  /*5790*/  MOV R64, 0x3f800000 ;  /* 0x3f80000000407802 */ /* 0x000fe20000000f00 */
[----:B------:R-:W-:Y:S02]  /*57a0*/  FADD.FTZ R217, RZ, R217 ;  /* 0x000000d9ffd97221 */ /* 0x000fe40000010000 */
[----:B------:R-:W-:-:S02]  /*57b0*/  FFMA.FTZ R74, R151, R69, R70 ;  /* 0x00000045974a7223 */ /* 0x000fc40000010046 */
[C---:B------:R-:W-:Y:S02]  /*57c0*/  FMUL.FTZ R70, R130.reuse, R215 ;  /* 0x000000d782467220 */ /* 0x040fe40000410000 */
[-C--:B------:R-:W-:Y:S02]  /*57d0*/  FMUL.FTZ R68, R130, R217.reuse ;  /* 0x000000d982447220 */ /* 0x080fe40000410000 */
[----:B------:R-:W-:Y:S01]  /*57e0*/  FFMA.FTZ R72, R151, R72, R65 ;  /* 0x0000004897487223 */ /* 0x000fe20000010041 */
[----:B------:R-:W-:Y:S01]  /*57f0*/  HFMA2.MMA R65, -RZ, RZ, 0, 0 ;  /* 0x00000000ff417435 */ /* 0x000fe200000001ff */
[C---:B------:R-:W-:Y:S02]  /*5800*/  FFMA.FTZ R70, R131.reuse, R217, R70 ;  /* 0x000000d983467223 */ /* 0x040fe40000010046 */
[----:B------:R-:W-:Y:S02]  /*5810*/  FFMA.FTZ R69, R131, R215, -R68 ;  /* 0x000000d783457223 */ /* 0x000fe40000010844 */
[----:B------:R-:W-:-:S02]  /*5820*/  FADD.FTZ R72, -R183, R72 ;  /* 0x00000048b7487221 */ /* 0x000fc40000010100 */
[----:B------:R-:W-:Y:S02]  /*5830*/  FADD.FTZ R71, R184, R71 ;  /* 0x00000047b8477221 */ /* 0x000fe40000010000 */
[----:B------:R-:W-:Y:S01]  /*5840*/  FADD.FTZ R220, RZ, R70 ;  /* 0x00000046ffdc7221 */ /* 0x000fe20000010000 */
[----:B------:R0:W1:Y:S01]  /*5850*/  @!P0 LDS.128 R64, [R0.X16+0x3910] ;  /* 0x0039100000408984 */ /* 0x000062000000cc00 */
[----:B------:R-:W-:Y:S01]  /*5860*/  FADD.FTZ R194, R194, R69 ;  /* 0x00000045c2c27221 */ /* 0x000fe20000010000 */
[----:B------:R-:W-:Y:S01]  /*5870*/  ISETP.GT.U32.AND P0, PT, R117, 0x1f, PT ;  /* 0x0000001f7500780c */ /* 0x000fe20003f04070 */
[C---:B------:R-:W-:Y:S02]  /*5880*/  FMUL.FTZ R76, R152.reuse, -R72 ;  /* 0x80000048984c7220 */ /* 0x040fe40000410000 */
[----:B------:R-:W-:Y:S02]  /*5890*/  FMUL.FTZ R70, R152, -R71 ;  /* 0x8000004798467220 */ /* 0x000fe40000410000 */
[----:B------:R-:W-:-:S02]  /*58a0*/  FMUL.FTZ R68, R128, R220 ;  /* 0x000000dc80447220 */ /* 0x000fc40000410000 */
[----:B------:R-:W-:Y:S02]  /*58b0*/  FMUL.FTZ R69, R128, R194 ;  /* 0x000000c280457220 */ /* 0x000fe40000410000 */
[C---:B------:R-:W-:Y:S02]  /*58c0*/  FFMA.FTZ R75, R153.reuse, R71, -R76 ;  /* 0x00000047994b7223 */ /* 0x040fe4000001084c */
[----:B------:R-:W-:Y:S02]  /*58d0*/  FFMA.FTZ R76, R153, R72, R70 ;  /* 0x00000048994c7223 */ /* 0x000fe40000010046 */
[C---:B------:R-:W-:Y:S02]  /*58e0*/  FFMA.FTZ R68, R129.reuse, R194, -R68 ;  /* 0x000000c281447223 */ /* 0x040fe40000010844 */
[----:B------:R-:W-:Y:S02]  /*58f0*/  FFMA.FTZ R70, R129, R220, R69 ;  /* 0x000000dc81467223 */ /* 0x000fe40000010045 */
[----:B------:R-:W-:-:S02]  /*5900*/  FMUL.FTZ R71, R152, -R73 ;  /* 0x8000004998477220 */ /* 0x000fc40000410000 */
[-C--:B------:R-:W-:Y:S02]  /*5910*/  FMUL.FTZ R72, R152, -R74.reuse ;  /* 0x8000004a98487220 */ /* 0x080fe40000410000 */
[----:B------:R-:W-:Y:S02]  /*5920*/  FADD.FTZ R219, R187, R68 ;  /* 0x00000044bbdb7221 */ /* 0x000fe40000010000 */
[----:B------:R-:W-:Y:S02]  /*5930*/  FADD.FTZ R187, RZ, R70 ;  /* 0x00000046ffbb7221 */ /* 0x000fe40000010000 */
[C---:B------:R-:W-:Y:S02]  /*5940*/  FFMA.FTZ R69, R153.reuse, R74, R71 ;  /* 0x0000004a99457223 */ /* 0x040fe40000010047 */
[----:B------:R-:W-:Y:S02]  /*5950*/  FFMA.FTZ R68, R153, R73, -R72 ;  /* 0x0000004999447223 */ /* 0x000fe40000010848 */
[----:B------:R-:W-:-:S02]  /*5960*/  FMUL.FTZ R74, R126, R219 ;  /* 0x000000db7e4a7220 */ /* 0x000fc40000410000 */
[-C--:B------:R-:W-:Y:S02]  /*5970*/  FMUL.FTZ R72, R126, R187.reuse ;  /* 0x000000bb7e487220 */ /* 0x080fe40000410000 */
[C---:B------:R-:W-:Y:S02]  /*5980*/  FFMA.FTZ R74, R127.reuse, R187, R74 ;  /* 0x000000bb7f4a7223 */ /* 0x040fe4000001004a */
[----:B------:R-:W-:Y:S02]  /*5990*/  FFMA.FTZ R72, R127, R219, -R72 ;  /* 0x000000db7f487223 */ /* 0x000fe40000010848 */
[----:B------:R-:W-:Y:S02]  /*59a0*/  FADD.FTZ R224, RZ, R74 ;  /* 0x0000004affe07221 */ /* 0x000fe40000010000 */
[----:B------:R-:W-:Y:S02]  /*59b0*/  FADD.FTZ R226, R87, R72 ;  /* 0x0000004857e27221 */ /* 0x000fe40000010000 */
        /* <DEDUP_REMOVED lines=50> */
.L_x_2181:
[----:B------:R-:W-:Y:S05]  /*5ce0*/  BRA.DIV ~URZ, `(.L_x_2148) ;  /* 0x00004a727f007947 */ /* 0x000fea000b800000 */
[----:B------:R2:W3:Y:S04]  /*5cf0*/  SHFL.DOWN PT, R71, R77, 0x1, 0x1f ;  /* 0x08201f004d477f89 */ /* 0x0004e800000e0000 */
[----:B------:R2:W4:Y:S04]  /*5d00*/  SHFL.DOWN PT, R72, R75, 0x1, 0x1f ;  /* 0x08201f004b487f89 */ /* 0x00052800000e0000 */
[----:B------:R2:W0:Y:S02]  /*5d10*/  SHFL.DOWN PT, R68, R74, 0x1, 0x1f ;  /* 0x08201f004a447f89 */ /* 0x00042400000e0000 */
.L_x_2182:
        /* <DEDUP_REMOVED lines=15> */
.L_x_2150:
[----:B------:R-:W-:Y:S05]  /*5e10*/  BSYNC B1 ;  /* 0x0000000000017941 */ /* 0x000fea0003800000 */
.L_x_2149:
[----:B------:R-:W-:Y:S05]  /*5e20*/  BRA.DIV ~URZ, `(.L_x_2151) ;  /* 0x00004a927f007947 */ /* 0x000fea000b800000 */
[----:B-1----:R1:W2:Y:S04]  /*5e30*/  SHFL.DOWN PT, R70, R76, 0x2, 0x1f ;  /* 0x08401f004c467f89 */ /* 0x0022a800000e0000 */
[----:B---3--:R1:W3:Y:S04]  /*5e40*/  SHFL.DOWN PT, R71, R77, 0x2, 0x1f ;  /* 0x08401f004d477f89 */ /* 0x0082e800000e0000 */
[----:B----4-:R1:W4:Y:S04]  /*5e50*/  SHFL.DOWN PT, R72, R75, 0x2, 0x1f ;  /* 0x08401f004b487f89 */ /* 0x01032800000e0000 */
[----:B0-----:R1:W0:Y:S02]  /*5e60*/  SHFL.DOWN PT, R68, R74, 0x2, 0x1f ;  /* 0x08401f004a447f89 */ /* 0x00122400000e0000 */
.L_x_2183:
        /* <DEDUP_REMOVED lines=15> */
.L_x_2153:
[----:B------:R-:W-:Y:S05]  /*5f60*/  BSYNC B1 ;  /* 0x0000000000017941 */ /* 0x000fea0003800000 */
.L_x_2152:
[----:B------:R-:W-:Y:S05]  /*5f70*/  BRA.DIV ~URZ, `(.L_x_2154) ;  /* 0x00004b127f007947 */ /* 0x000fea000b800000 */
[----:B--2---:R2:W1:Y:S02]  /*5f80*/  SHFL.DOWN PT, R70, R76, 0x4, 0x1f ;  /* 0x08801f004c467f89 */ /* 0x00446400000e0000 */
.L_x_2184:
[----:B------:R-:W-:Y:S05]  /*5f90*/  BRA.DIV ~URZ, `(.L_x_2155) ;  /* 0x00004b727f007947 */ /* 0x000fea000b800000 */
[----:B---3--:R3:W2:Y:S04]  /*5fa0*/  SHFL.DOWN PT, R71, R77, 0x4, 0x1f ;  /* 0x08801f004d477f89 */ /* 0x0086a800000e0000 */
[----:B----4-:R3:W4:Y:S04]  /*5fb0*/  SHFL.DOWN PT, R72, R75, 0x4, 0x1f ;  /* 0x08801f004b487f89 */ /* 0x01072800000e0000 */
[----:B0-----:R3:W0:Y:S02]  /*5fc0*/  SHFL.DOWN PT, R68, R74, 0x4, 0x1f ;  /* 0x08801f004a447f89 */ /* 0x00162400000e0000 */
.L_x_2185:
        /* <DEDUP_REMOVED lines=15> */
.L_x_2157:
[----:B------:R-:W-:Y:S05]  /*60c0*/  BSYNC B1 ;  /* 0x0000000000017941 */ /* 0x000fea0003800000 */
.L_x_2156:
[----:B------:R-:W-:Y:S05]  /*60d0*/  BRA.DIV ~URZ, `(.L_x_2158) ;  /* 0x00004b927f007947 */ /* 0x000fea000b800000 */
[----:B-1----:R1:W3:Y:S04]  /*60e0*/  SHFL.DOWN PT, R70, R76, 0x8, 0x1f ;  /* 0x09001f004c467f89 */ /* 0x0022e800000e0000 */
[----:B--2---:R1:W2:Y:S04]  /*60f0*/  SHFL.DOWN PT, R71, R77, 0x8, 0x1f ;  /* 0x09001f004d477f89 */ /* 0x0042a800000e0000 */
[----:B----4-:R1:W4:Y:S04]  /*6100*/  SHFL.DOWN PT, R72, R75, 0x8, 0x1f ;  /* 0x09001f004b487f89 */ /* 0x01032800000e0000 */
[----:B0-----:R1:W0:Y:S02]  /*6110*/  SHFL.DOWN PT, R68, R74, 0x8, 0x1f ;  /* 0x09001f004a447f89 */ /* 0x00122400000e0000 */
.L_x_2186:
        /* <DEDUP_REMOVED lines=15> */
.L_x_2160:
[----:B------:R-:W-:Y:S05]  /*6210*/  BSYNC B1 ;  /* 0x0000000000017941 */ /* 0x000fea0003800000 */
.L_x_2159:
[----:B------:R-:W-:Y:S05]  /*6220*/  BRA.DIV ~URZ, `(.L_x_2161) ;  /* 0x00004c127f007947 */ /* 0x000fea000b800000 */
[----:B---3--:R3:W1:Y:S02]  /*6230*/  SHFL.DOWN PT, R70, R76, 0x10, 0x1f ;  /* 0x0a001f004c467f89 */ /* 0x00866400000e0000 */
.L_x_2187:
[----:B------:R-:W-:Y:S05]  /*6240*/  BRA.DIV ~URZ, `(.L_x_2162) ;  /* 0x00004c727f007947 */ /* 0x000fea000b800000 */
[----:B--2---:R2:W3:Y:S04]  /*6250*/  SHFL.DOWN PT, R71, R77, 0x10, 0x1f ;  /* 0x0a001f004d477f89 */ /* 0x0044e800000e0000 */
[----:B----4-:R2:W4:Y:S04]  /*6260*/  SHFL.DOWN PT, R72, R75, 0x10, 0x1f ;  /* 0x0a001f004b487f89 */ /* 0x01052800000e0000 */
[----:B0-----:R2:W0:Y:S02]  /*6270*/  SHFL.DOWN PT, R68, R74, 0x10, 0x1f ;  /* 0x0a001f004a447f89 */ /* 0x00142400000e0000 */
.L_x_2188:
        /* <DEDUP_REMOVED lines=13> */
.L_x_2164:
[----:B------:R-:W-:Y:S05]  /*6350*/  BSYNC B1 ;  /* 0x0000000000017941 */ /* 0x000fea0003800000 */
.L_x_2163:
        /* <DEDUP_REMOVED lines=9> */
[-C--:B0-----:R-:W-:Y:S01]  /*63f0*/  FMUL.FTZ R68, R66, R234.reuse ;  /* 0x000000ea42447220 */ /* 0x081fe20000410000 */
        /* <DEDUP_REMOVED lines=10> */
.L_x_2189:
[----:B---3--:R3:W4:Y:S01]  /*64a0*/  LDS.128 R80, [R227+0x1b40] ;  /* 0x001b4000e3507984 */ /* 0x0087220000000c00 */
[----:B------:R-:W-:Y:S01]  /*64b0*/  ISETP.NE.AND P0, PT, R117, 0x1f, PT ;  /* 0x0000001f7500780c */ /* 0x000fe20003f05270 */
[----:B------:R-:W-:Y:S01]  /*64c0*/  BSSY B1, `(.L_x_2166) ;  /* 0x0000011000017945 */ /* 0x000fe20003800000 */
[----:B--2-4-:R-:W-:Y:S01]  /*64d0*/  MOV R76, R78 ;  /* 0x0000004e004c7202 */ /* 0x014fe20000000f00 */
[----:B------:R3:W2:Y:S01]  /*64e0*/  LDS.128 R68, [R227+0x1b30] ;  /* 0x001b3000e3447984 */ /* 0x0006a20000000c00 */
[----:B0-----:R-:W-:Y:S02]  /*64f0*/  MOV R78, R79 ;  /* 0x0000004f004e7202 */ /* 0x001fe40000000f00 */
[----:B------:R-:W-:Y:S01]  /*6500*/  MOV R79, R236 ;  /* 0x000000ec004f7202 */ /* 0x000fe20000000f00 */
[----:B------:R3:W0:Y:S06]  /*6510*/  LDS.128 R72, [R227+0x1b20] ;  /* 0x001b2000e3487984 */ /* 0x00062c0000000c00 */
[----:B------:R-:W-:Y:S05]  /*6520*/  @!P0 BRA `(.L_x_2167) ;  /* 0x000000a000008947 */ /* 0x000fea0003800000 */
[----:B------:R-:W-:-:S04]  /*6530*/  FMUL.FTZ R64, R79, R86 ;  /* 0x000000564f407220 */ /* 0x000fc80000410000 */
[CC--:B------:R-:W-:Y:S02]  /*6540*/  FFMA.FTZ R67, R78.reuse, R85.reuse, -R64 ;  /* 0x000000554e437223 */ /* 0x0c0fe40000010840 */
[-C--:B------:R-:W-:Y:S02]  /*6550*/  FMUL.FTZ R78, R78, R86.reuse ;  /* 0x000000564e4e7220 */ /* 0x080fe40000410000 */
[-C--:B-1----:R-:W-:Y:S02]  /*6560*/  FMUL.FTZ R64, R77, R86.reuse ;  /* 0x000000564d407220 */ /* 0x082fe40000410000 */
[C---:B------:R-:W-:Y:S02]  /*6570*/  FMUL.FTZ R86, R76.reuse, R86 ;  /* 0x000000564c567220 */ /* 0x040fe40000410000 */
[-C--:B------:R-:W-:Y:S02]  /*6580*/  FFMA.FTZ R66, R79, R85.reuse, R78 ;  /* 0x000000554f427223 */ /* 0x080fe4000001004e */
[----:B------:R-:W-:-:S02]  /*6590*/  FFMA.FTZ R76, R76, R85, -R64 ;  /* 0x000000554c4c7223 */ /* 0x000fc40000010840 */
[----:B------:R-:W-:Y:S02]  /*65a0*/  FFMA.FTZ R77, R77, R85, R86 ;  /* 0x000000554d4d7223 */ /* 0x000fe40000010056 */
[----:B------:R-:W-:Y:S02]  /*65b0*/  FADD.FTZ R78, R67, R84 ;  /* 0x00000054434e7221 */ /* 0x000fe40000010000 */
[----:B------:R-:W-:Y:S02]  /*65c0*/  FADD.FTZ R79, R66, R87 ;  /* 0x00000057424f7221 */ /* 0x000fe40000010000 */
.L_x_2167:
[----:B------:R-:W-:Y:S05]  /*65d0*/  BSYNC B1 ;  /* 0x0000000000017941 */ /* 0x000fea0003800000 */
.L_x_2166:
[CC--:B------:R-:W-:Y:S01]  /*65e0*/  FMUL.FTZ R67, R81.reuse, R79.reuse ;  /* 0x0000004f51437220 */ /* 0x0c0fe20000410000 */
[----:B-1----:R1:W-:Y:S01]  /*65f0*/  STS.128 [R227+0x1b40], R76 ;  /* 0x001b404ce3007388 */ /* 0x0023e20000000c00 */
[-C--:B------:R-:W-:Y:S02]  /*6600*/  FMUL.FTZ R64, R81, R78.reuse ;  /* 0x0000004e51407220 */ /* 0x080fe40000410000 */
[C---:B------:R-:W-:Y:S02]  /*6610*/  FFMA.FTZ R67, R80.reuse, R78, -R67 ;  /* 0x0000004e50437223 */ /* 0x040fe40000010843 */
[----:B------:R-:W-:-:S02]  /*6620*/  FFMA.FTZ R64, R80, R79, R64 ;  /* 0x0000004f50407223 */ /* 0x000fc40000010040 */
[----:B------:R-:W-:Y:S02]  /*6630*/  FADD.FTZ R82, R82, R67 ;  /* 0x0000004352527221 */ /* 0x000fe40000010000 */
[----:B------:R-:W-:Y:S02]  /*6640*/  FADD.FTZ R83, R83, R64 ;  /* 0x0000004053537221 */ /* 0x000fe40000010000 */
[C---:B------:R-:W-:Y:S02]  /*6650*/  FMUL.FTZ R64, R81.reuse, R76 ;  /* 0x0000004c51407220 */ /* 0x040fe40000410000 */
[----:B------:R-:W-:Y:S02]  /*6660*/  FMUL.FTZ R67, R81, R77 ;  /* 0x0000004d51437220 */ /* 0x000fe40000410000 */
[C---:B--2---:R-:W-:Y:S02]  /*6670*/  FMUL.FTZ R66, R69.reuse, R82 ;  /* 0x0000005245427220 */ /* 0x044fe40000410000 */
[----:B------:R-:W-:-:S02]  /*6680*/  FMUL.FTZ R85, R69, R83 ;  /* 0x0000005345557220 */ /* 0x000fc40000410000 */
[C---:B------:R-:W-:Y:S02]  /*6690*/  FFMA.FTZ R81, R80.reuse, R77, R64 ;  /* 0x0000004d50517223 */ /* 0x040fe40000010040 */
[----:B------:R-:W-:Y:S02]  /*66a0*/  FFMA.FTZ R80, R80, R76, -R67 ;  /* 0x0000004c50507223 */ /* 0x000fe40000010843 */
[C---:B------:R-:W-:Y:S02]  /*66b0*/  FFMA.FTZ R66, R68.reuse, R83, R66 ;  /* 0x0000005344427223 */ /* 0x040fe40000010042 */
[----:B------:R-:W-:Y:S01]  /*66c0*/  FFMA.FTZ R237, R68, R82, -R85 ;  /* 0x0000005244ed7223 */ /* 0x000fe20000010855 */
[----:B------:R1:W-:Y:S01]  /*66d0*/  STS.128 [R227+0x1b30], R80 ;  /* 0x001b3050e3007388 */ /* 0x0003e20000000c00 */
[C---:B------:R-:W-:Y:S02]  /*66e0*/  FMUL.FTZ R67, R69.reuse, R81 ;  /* 0x0000005145437220 */ /* 0x040fe40000410000 */
[----:B------:R-:W-:-:S02]  /*66f0*/  FMUL.FTZ R85, R69, R80 ;  /* 0x0000005045557220 */ /* 0x000fc40000410000 */
[----:B------:R-:W-:Y:S02]  /*6700*/  FADD.FTZ R87, R71, R66 ;  /* 0x0000004247577221 */ /* 0x000fe40000010000 */
[----:B------:R-:W-:Y:S02]  /*6710*/  FADD.FTZ R86, R70, R237 ;  /* 0x000000ed46567221 */ /* 0x000fe40000010000 */
        /* <DEDUP_REMOVED lines=18> */
.L_x_2146:
[----:B-1----:R-:W-:Y:S05]  /*6840*/  BSYNC B0 ;  /* 0x0000000000007941 */ /* 0x002fea0003800000 */
.L_x_2145:
[----:B------:R-:W-:Y:S01]  /*6850*/  WARPSYNC 0xffffffff ;  /* 0xffffffff00007948 */ /* 0x000fe20003800000 */
[----:B------:R-:W-:Y:S01]  /*6860*/  BAR.SYNC.DEFER_BLOCKING 0x0 ;  /* 0x0000000000007b1d */ /* 0x000fe20000010000 */
[----:B------:R-:W-:Y:S01]  /*6870*/  FFMA.FTZ R78, R17, R208, RZ ;  /* 0x000000d0114e7223 */ /* 0x000fe200000100ff */
[----:B------:R-:W-:Y:S01]  /*6880*/  ISETP.NE.AND P2, PT, R117, RZ, PT ;  /* 0x000000ff7500720c */ /* 0x000fe20003f45270 */
[----:B------:R-:W-:Y:S01]  /*6890*/  FFMA.FTZ R80, R17, -R206, RZ ;  /* 0x800000ce11507223 */ /* 0x000fe200000100ff */
[----:B------:R-:W-:Y:S01]  /*68a0*/  HADD2.F32 R85, -RZ, R59.H1_H1 ;  /* 0x3000003bff557230 */ /* 0x000fe20000004100 */
[C---:B------:R-:W-:Y:S01]  /*68b0*/  FFMA.FTZ R78, R16.reuse, R205, R78 ;  /* 0x000000cd104e7223 */ /* 0x040fe2000001004e */
[C---:B------:R-:W-:Y:S01]  /*68c0*/  ISETP.GT.AND P0, PT, R115.reuse, 0x1e, PT ;  /* 0x0000001e7300780c */ /* 0x040fe20003f04270 */
[----:B------:R-:W-:Y:S01]  /*68d0*/  FFMA.FTZ R80, R16, -R203, R80 ;  /* 0x800000cb10507223 */ /* 0x000fe20000010050 */
[----:B------:R-:W-:Y:S01]  /*68e0*/  ISETP.NE.AND P1, PT, R115, RZ, PT ;  /* 0x000000ff7300720c */ /* 0x000fe20003f25270 */
[C---:B------:R-:W-:Y:S01]  /*68f0*/  FFMA.FTZ R78, R15.reuse, R210, R78 ;  /* 0x000000d20f4e7223 */ /* 0x040fe2000001004e */
[----:B------:R-:W-:Y:S01]  /*6900*/  BSSY B0, `(.L_x_2168) ;  /* 0x00001f7000007945 */ /* 0x000fe20003800000 */
[----:B------:R-:W-:-:S04]  /*6910*/  FFMA.FTZ R80, R15, -R204, R80 ;  /* 0x800000cc0f507223 */ /* 0x000fc80000010050 */
[----:B------:R-:W-:-:S04]  /*6920*/  FFMA.FTZ R80, R14, -R201, R80 ;  /* 0x800000c90e507223 */ /* 0x000fc80000010050 */
[----:B------:R-:W-:-:S04]  /*6930*/  FFMA.FTZ R80, R13, -R202, R80 ;  /* 0x800000ca0d507223 */ /* 0x000fc80000010050 */
[----:B------:R-:W-:Y:S01]  /*6940*/  FFMA.FTZ R80, R12, -R199, R80 ;  /* 0x800000c70c507223 */ /* 0x000fe20000010050 */
[----:B0-----:R-:W0:Y:S03]  /*6950*/  LDS.64 R68, [R154.X16+0x1b18] ;  /* 0x001b18009a447984 */ /* 0x001e26000000ca00 */
[----:B------:R-:W-:Y:S01]  /*6960*/  FFMA.FTZ R80, R11, -R200, R80 ;  /* 0x800000c80b507223 */ /* 0x000fe20000010050 */
[----:B------:R1:W-:Y:S03]  /*6970*/  @!P2 STS.128 [R0.X16+0x3910], R64 ;  /* 0x003910400000a388 */ /* 0x0003e6000000cc00 */
[----:B------:R-:W-:-:S04]  /*6980*/  FFMA.FTZ R80, R10, -R197, R80 ;  /* 0x800000c50a507223 */ /* 0x000fc80000010050 */
[----:B------:R-:W-:-:S04]  /*6990*/  FFMA.FTZ R80, R9, -R198, R80 ;  /* 0x800000c609507223 */ /* 0x000fc80000010050 */
[----:B-1----:R-:W-:-:S04]  /*69a0*/  FFMA.FTZ R66, R8, -R195, R80 ;  /* 0x800000c308427223 */ /* 0x002fc80000010050 */
        /* <DEDUP_REMOVED lines=49> */
[----:B------:R-:W-:Y:S01]  /*6cc0*/  HADD2.F32 R163, -RZ, R58.H1_H1 ;  /* 0x3000003affa37230 */ /* 0x000fe20000004100 */
        /* <DEDUP_REMOVED lines=11> */
[----:B------:R-:W-:Y:S02]  /*6d80*/  FFMA.FTZ R79, R14, R207, R78 ;  /* 0x000000cf0e4f7223 */ /* 0x000fe4000001004e */
[----:B------:R-:W-:Y:S02]  /*6d90*/  FADD.FTZ R76, -R173, R76 ;  /* 0x0000004cad4c7221 */ /* 0x000fe40000010100 */
[C---:B------:R-:W-:Y:S02]  /*6da0*/  FMUL.FTZ R78, R142.reuse, -R174 ;  /* 0x800000ae8e4e7220 */ /* 0x040fe40000410000 */
[----:B------:R-:W-:Y:S02]  /*6db0*/  FFMA.FTZ R81, R13, R212, R79 ;  /* 0x000000d40d517223 */ /* 0x000fe4000001004f */
[-C--:B------:R-:W-:Y:S02]  /*6dc0*/  FMUL.FTZ R142, R142, -R76.reuse ;  /* 0x8000004c8e8e7220 */ /* 0x080fe40000410000 */
[----:B------:R-:W-:-:S02]  /*6dd0*/  FFMA.FTZ R78, R143, R76, R78 ;  /* 0x0000004c8f4e7223 */ /* 0x000fc4000001004e */
[----:B------:R-:W-:Y:S02]  /*6de0*/  FFMA.FTZ R81, R12, R209, R81 ;  /* 0x000000d10c517223 */ /* 0x000fe40000010051 */
[----:B------:R-:W-:Y:S02]  /*6df0*/  FFMA.FTZ R79, R143, R174, -R142 ;  /* 0x000000ae8f4f7223 */ /* 0x000fe4000001088e */
[----:B------:R-:W-:Y:S02]  /*6e00*/  FADD.FTZ R175, -R175, R78 ;  /* 0x0000004eafaf7221 */ /* 0x000fe40000010100 */
[----:B------:R-:W-:Y:S02]  /*6e10*/  FFMA.FTZ R81, R11, R214, R81 ;  /* 0x000000d60b517223 */ /* 0x000fe40000010051 */
[----:B------:R-:W-:Y:S02]  /*6e20*/  FADD.FTZ R79, R176, R79 ;  /* 0x0000004fb04f7221 */ /* 0x000fe40000010000 */
[----:B------:R-:W-:-:S02]  /*6e30*/  FMUL.FTZ R64, R144, -R175 ;  /* 0x800000af90407220 */ /* 0x000fc40000410000 */
[----:B------:R-:W-:Y:S02]  /*6e40*/  FFMA.FTZ R81, R10, R211, R81 ;  /* 0x000000d30a517223 */ /* 0x000fe40000010051 */
[-C--:B------:R-:W-:Y:S02]  /*6e50*/  FMUL.FTZ R144, R144, -R79.reuse ;  /* 0x8000004f90907220 */ /* 0x080fe40000410000 */
[----:B------:R-:W-:Y:S02]  /*6e60*/  FFMA.FTZ R65, R145, R79, -R64 ;  /* 0x0000004f91417223 */ /* 0x000fe40000010840 */
[----:B------:R-:W-:Y:S02]  /*6e70*/  FFMA.FTZ R81, R9, R216, R81 ;  /* 0x000000d809517223 */ /* 0x000fe40000010051 */
        /* <DEDUP_REMOVED lines=15> */
[----:B------:R-:W-:Y:S02]  /*6f70*/  FFMA.FTZ R65, R149, R81, -R64 ;  /* 0x0000005195417223 */ /* 0x000fe40000010840 */
[----:B------:R-:W-:Y:S02]  /*6f80*/  FFMA.FTZ R64, R6, -R217, R66 ;  /* 0x800000d906407223 */ /* 0x000fe40000010042 */
[----:B------:R-:W-:Y:S02]  /*6f90*/  FFMA.FTZ R67, R3, R226, R67 ;  /* 0x000000e203437223 */ /* 0x000fe40000010043 */
[----:B------:R-:W-:Y:S02]  /*6fa0*/  FFMA.FTZ R64, R5, -R220, R64 ;  /* 0x800000dc05407223 */ /* 0x000fe40000010040 */
[----:B------:R-:W-:-:S02]  /*6fb0*/  FMUL.FTZ R148, R148, -R81 ;  /* 0x8000005194947220 */ /* 0x000fc40000410000 */
[----:B------:R-:W-:Y:S02]  /*6fc0*/  FMUL.FTZ R83, R101, R155 ;  /* 0x0000009b65537220 */ /* 0x000fe40000410000 */
[----:B------:R-:W-:Y:S02]  /*6fd0*/  FFMA.FTZ R64, R4, -R187, R64 ;  /* 0x800000bb04407223 */ /* 0x000fe40000010040 */
[----:B------:R-:W-:Y:S02]  /*6fe0*/  FMUL.FTZ R102, R34, R75 ;  /* 0x0000004b22667220 */ /* 0x000fe40000410000 */
[----:B------:R-:W-:Y:S02]  /*6ff0*/  FFMA.FTZ R66, R2, R225, R67 ;  /* 0x000000e102427223 */ /* 0x000fe40000010043 */
[----:B------:R-:W-:Y:S02]  /*7000*/  FFMA.FTZ R80, R149, R179, R148 ;  /* 0x000000b395507223 */ /* 0x000fe40000010094 */
[----:B------:R-:W-:-:S02]  /*7010*/  FMUL.FTZ R67, R101, R75 ;  /* 0x0000004b65437220 */ /* 0x000fc40000410000 */
[----:B------:R-:W-:Y:S02]  /*7020*/  FADD.FTZ R182, R182, R65 ;  /* 0x00000041b6b67221 */ /* 0x000fe40000010000 */
[----:B------:R-:W-:Y:S02]  /*7030*/  FFMA.FTZ R86, R100, R75, -R83 ;  /* 0x0000004b64567223 */ /* 0x000fe40000010853 */
[----:B------:R-:W-:Y:S02]  /*7040*/  FFMA.FTZ R64, R3, -R224, R64 ;  /* 0x800000e003407223 */ /* 0x000fe40000010040 */
[C---:B------:R-:W-:Y:S02]  /*7050*/  FFMA.FTZ R65, -R34.reuse, R85, R225 ;  /* 0x0000005522417223 */ /* 0x040fe400000101e1 */
[----:B------:R-:W-:Y:S02]  /*7060*/  FMUL.FTZ R82, R34, R155 ;  /* 0x0000009b22527220 */ /* 0x000fe40000410000 */
[----:B------:R-:W-:-:S02]  /*7070*/  FMUL.FTZ R75, R221, R102 ;  /* 0x00000066dd4b7220 */ /* 0x000fc40000410000 */
[----:B------:R-:W-:Y:S02]  /*7080*/  FADD.FTZ R80, -R181, R80 ;  /* 0x00000050b5507221 */ /* 0x000fe40000010100 */
[----:B------:R-:W-:Y:S02]  /*7090*/  FFMA.FTZ R84, R100, R155, R67 ;  /* 0x0000009b64547223 */ /* 0x000fe40000010043 */
[----:B------:R-:W-:Y:S02]  /*70a0*/  FFMA.FTZ R67, R2, -R221, R64 ;  /* 0x800000dd02437223 */ /* 0x000fe40000010040 */
[----:B------:R-:W-:Y:S02]  /*70b0*/  FFMA.FTZ R64, R65, R82, R75 ;  /* 0x0000005241407223 */ /* 0x000fe4000001004b */
[----:B------:R-:W-:Y:S02]  /*70c0*/  FMUL.FTZ R86, R221, R86 ;  /* 0x00000056dd567220 */ /* 0x000fe40000410000 */
[----:B------:R-:W-:-:S02]  /*70d0*/  FMUL.FTZ R75, R150, -R182 ;  /* 0x800000b6964b7220 */ /* 0x000fc40000410000 */
[----:B------:R-:W-:Y:S02]  /*70e0*/  FMUL.FTZ R150, R150, -R80 ;  /* 0x8000005096967220 */ /* 0x000fe40000410000 */
[----:B------:R-:W-:Y:S02]  /*70f0*/  FMUL.FTZ R83, R101, R156 ;  /* 0x0000009c65537220 */ /* 0x000fe40000410000 */
[----:B------:R-:W-:Y:S02]  /*7100*/  FADD.FTZ R18, R82, R18 ;  /* 0x0000001252127221 */ /* 0x000fe40000010000 */
[----:B------:R-:W-:Y:S02]  /*7110*/  FMUL.FTZ R221, R221, R82 ;  /* 0x00000052dddd7220 */ /* 0x000fe40000410000 */
[----:B------:R-:W-:Y:S01]  /*7120*/  FFMA.FTZ R84, R65, R84, R86 ;  /* 0x0000005441547223 */ /* 0x000fe20000010056 */
[----:B------:R-:W-:Y:S01]  /*7130*/  HADD2.F32 R86, -RZ, R59.H0_H0 ;  /* 0x2000003bff567230 */ /* 0x000fe20000004100 */
[----:B------:R-:W-:-:S02]  /*7140*/  FFMA.FTZ R82, R151, R80, R75 ;  /* 0x0000005097527223 */ /* 0x000fc4000001004b */
[----:B------:R-:W-:Y:S02]  /*7150*/  FFMA.FTZ R75, R151, R182, -R150 ;  /* 0x000000b6974b7223 */ /* 0x000fe40000010896 */
[----:B------:R-:W-:Y:S02]  /*7160*/  FMUL.FTZ R125, R35, R156 ;  /* 0x0000009c237d7220 */ /* 0x000fe40000410000 */
[----:B------:R-:W-:Y:S02]  /*7170*/  FFMA.FTZ R83, R100, R72, -R83 ;  /* 0x0000004864537223 */ /* 0x000fe40000010853 */
[----:B------:R-:W-:Y:S02]  /*7180*/  FADD.FTZ R183, -R183, R82 ;  /* 0x00000052b7b77221 */ /* 0x000fe40000010100 */
[----:B------:R-:W-:Y:S02]  /*7190*/  FFMA.FTZ R155, R85, R155, R84 ;  /* 0x0000009b559b7223 */ /* 0x000fe40000010054 */
[----:B------:R-:W-:-:S02]  /*71a0*/  FADD.FTZ R75, R184, R75 ;  /* 0x0000004bb84b7221 */ /* 0x000fc40000010000 */
[C---:B------:R-:W-:Y:S02]  /*71b0*/  FMUL.FTZ R85, R35.reuse, R72 ;  /* 0x0000004823557220 */ /* 0x040fe40000410000 */
[----:B------:R-:W-:Y:S02]  /*71c0*/  FFMA.FTZ R226, -R35, R86, R226 ;  /* 0x0000005623e27223 */ /* 0x000fe400000101e2 */
[C---:B------:R-:W-:Y:S02]  /*71d0*/  FMUL.FTZ R82, R224.reuse, R83 ;  /* 0x00000053e0527220 */ /* 0x040fe40000410000 */
[----:B------:R-:W-:Y:S02]  /*71e0*/  FMUL.FTZ R126, R224, R125 ;  /* 0x0000007de07e7220 */ /* 0x000fe40000410000 */
[----:B------:R-:W-:Y:S02]  /*71f0*/  FMUL.FTZ R83, R101, R72 ;  /* 0x0000004865537220 */ /* 0x000fe40000410000 */
[----:B------:R-:W-:-:S02]  /*7200*/  FMUL.FTZ R72, R152, -R183 ;  /* 0x800000b798487220 */ /* 0x000fc40000410000 */
[----:B------:R-:W-:Y:S02]  /*7210*/  FMUL.FTZ R152, R152, -R75 ;  /* 0x8000004b98987220 */ /* 0x000fe40000410000 */
[-C--:B------:R-:W-:Y:S02]  /*7220*/  FMUL.FTZ R84, R224, R85.reuse ;  /* 0x00000055e0547220 */ /* 0x080fe40000410000 */
[----:B------:R-:W-:Y:S02]  /*7230*/  FFMA.FTZ R126, R226, R85, -R126 ;  /* 0x00000055e27e7223 */ /* 0x000fe4000001087e */
[----:B------:R-:W-:Y:S02]  /*7240*/  FFMA.FTZ R85, R100, R156, R83 ;  /* 0x0000009c64557223 */ /* 0x000fe40000010053 */
[----:B------:R-:W-:Y:S02]  /*7250*/  FFMA.FTZ R65, R65, R102, -R221 ;  /* 0x0000006641417223 */ /* 0x000fe400000108dd */
[C---:B------:R-:W-:Y:S01]  /*7260*/  FFMA.FTZ R83, R153.reuse, R75, -R72 ;  /* 0x0000004b99537223 */ /* 0x040fe20000010848 */
[----:B------:R-:W-:Y:S01]  /*7270*/  HADD2.F32 R72, -RZ, R60.H0_H0 ;  /* 0x2000003cff487230 */ /* 0x000fe20000004100 */
[----:B------:R-:W-:-:S02]  /*7280*/  FFMA.FTZ R102, R153, R183, R152 ;  /* 0x000000b799667223 */ /* 0x000fc40000010098 */
[----:B------:R-:W-:Y:S02]  /*7290*/  FADD.FTZ R19, R125, R19 ;  /* 0x000000137d137221 */ /* 0x000fe40000010000 */
[----:B------:R-:W-:Y:S02]  /*72a0*/  FADD.FTZ R186, R186, R83 ;  /* 0x00000053baba7221 */ /* 0x000fe40000010000 */
[C---:B------:R-:W-:Y:S01]  /*72b0*/  FFMA.FTZ R125, R226.reuse, R125, R84 ;  /* 0x0000007de27d7223 */ /* 0x040fe20000010054 */
[----:B------:R-:W-:Y:S01]  /*72c0*/  HADD2.F32 R84, -RZ, R60.H1_H1 ;  /* 0x3000003cff547230 */ /* 0x000fe20000004100 */
[----:B------:R-:W-:Y:S02]  /*72d0*/  FADD.FTZ R102, -R185, R102 ;  /* 0x00000066b9667221 */ /* 0x000fe40000010100 */
[----:B------:R-:W-:Y:S02]  /*72e0*/  FFMA.FTZ R85, R226, R85, R82 ;  /* 0x00000055e2557223 */ /* 0x000fe40000010052 */
[----:B------:R-:W-:-:S02]  /*72f0*/  FMUL.FTZ R83, R48, R75 ;  /* 0x0000004b30537220 */ /* 0x000fc40000410000 */
[C---:B------:R-:W-:Y:S02]  /*7300*/  FMUL.FTZ R82, R49.reuse, R186 ;  /* 0x000000ba31527220 */ /* 0x040fe40000410000 */
[----:B------:R-:W-:Y:S02]  /*7310*/  FMUL.FTZ R87, R49, R102 ;  /* 0x0000006631577220 */ /* 0x000fe40000410000 */
[----:B------:R-:W-:Y:S02]  /*7320*/  FFMA.FTZ R156, R86, R156, R85 ;  /* 0x0000009c569c7223 */ /* 0x000fe40000010055 */
[C---:B------:R-:W-:Y:S02]  /*7330*/  FFMA.FTZ R86, -R48.reuse, R84, R205 ;  /* 0x0000005430567223 */ /* 0x040fe400000101cd */
[----:B------:R-:W-:Y:S02]  /*7340*/  FMUL.FTZ R127, R48, R183 ;  /* 0x000000b7307f7220 */ /* 0x000fe40000410000 */
[----:B------:R-:W-:-:S02]  /*7350*/  FMUL.FTZ R128, R203, R83 ;  /* 0x00000053cb807220 */ /* 0x000fc40000410000 */
[----:B------:R-:W-:Y:S02]  /*7360*/  FFMA.FTZ R85, -R49, R72, R208 ;  /* 0x0000004831557223 */ /* 0x000fe400000101d0 */
[CC--:B------:R-:W-:Y:S02]  /*7370*/  FMUL.FTZ R124, R206.reuse, R82.reuse ;  /* 0x00000052ce7c7220 */ /* 0x0c0fe40000410000 */
[----:B------:R-:W-:Y:S02]  /*7380*/  FMUL.FTZ R103, R206, R87 ;  /* 0x00000057ce677220 */ /* 0x000fe40000410000 */
[----:B------:R-:W-:Y:S02]  /*7390*/  FFMA.FTZ R130, R86, R127, -R128 ;  /* 0x0000007f56827223 */ /* 0x000fe40000010880 */
[----:B------:R-:W-:Y:S01]  /*73a0*/  FFMA.FTZ R129, R85, R87, -R124 ;  /* 0x0000005755817223 */ /* 0x000fe2000001087c */
[--C-:B------:R-:W-:Y:S01]  /*73b0*/  HADD2.F32 R87, -RZ, R61.reuse.H0_H0 ;  /* 0x2000003dff577230 */ /* 0x100fe20000004100 */
[----:B------:R-:W-:Y:S01]  /*73c0*/  FMUL.FTZ R128, R203, R127 ;  /* 0x0000007fcb807220 */ /* 0x000fe20000410000 */
[----:B------:R-:W-:Y:S01]  /*73d0*/  HADD2.F32 R124, -RZ, R61.H1_H1 ;  /* 0x3000003dff7c7230 */ /* 0x000fe20000004100 */
[----:B------:R-:W-:-:S02]  /*73e0*/  FFMA.FTZ R127, R85, R82, R103 ;  /* 0x00000052557f7223 */ /* 0x000fc40000010067 */
[C---:B------:R-:W-:Y:S02]  /*73f0*/  FMUL.FTZ R103, R47.reuse, R182 ;  /* 0x000000b62f677220 */ /* 0x040fe40000410000 */
[C---:B------:R-:W-:Y:S02]  /*7400*/  FFMA.FTZ R210, -R47.reuse, R87, R210 ;  /* 0x000000572fd27223 */ /* 0x040fe400000101d2 */
[----:B------:R-:W-:Y:S02]  /*7410*/  FMUL.FTZ R133, R47, R80 ;  /* 0x000000502f857220 */ /* 0x000fe40000410000 */
[----:B------:R-:W-:Y:S02]  /*7420*/  FMUL.FTZ R132, R204, R103 ;  /* 0x00000067cc847220 */ /* 0x000fe40000410000 */
[----:B------:R-:W-:Y:S02]  /*7430*/  FFMA.FTZ R128, R86, R83, R128 ;  /* 0x0000005356807223 */ /* 0x000fe40000010080 */
[----:B------:R-:W-:-:S02]  /*7440*/  FADD.FTZ R127, RZ, R127 ;  /* 0x0000007fff7f7221 */ /* 0x000fc40000010000 */
[-C--:B------:R-:W-:Y:S02]  /*7450*/  FFMA.FTZ R135, R210, R133.reuse, -R132 ;  /* 0x00000085d2877223 */ /* 0x080fe40000010884 */
[----:B------:R-:W-:Y:S01]  /*7460*/  FADD.FTZ R131, R127, R128 ;  /* 0x000000807f837221 */ /* 0x000fe20000010000 */
[----:B------:R-:W-:Y:S01]  /*7470*/  HADD2.F32 R127, -RZ, R62.H0_H0 ;  /* 0x2000003eff7f7230 */ /* 0x000fe20000004100 */
[----:B------:R-:W-:Y:S02]  /*7480*/  FADD.FTZ R129, RZ, R129 ;  /* 0x00000081ff817221 */ /* 0x000fe40000010000 */
[----:B------:R-:W-:Y:S02]  /*7490*/  FMUL.FTZ R133, R204, R133 ;  /* 0x00000085cc857220 */ /* 0x000fe40000410000 */
[----:B------:R-:W-:Y:S02]  /*74a0*/  FMUL.FTZ R128, R46, R81 ;  /* 0x000000512e807220 */ /* 0x000fe40000410000 */
[----:B------:R-:W-:-:S02]  /*74b0*/  FADD.FTZ R130, R129, R130 ;  /* 0x0000008281827221 */ /* 0x000fc40000010000 */
[----:B------:R-:W-:Y:S02]  /*74c0*/  FFMA.FTZ R132, R210, R103, R133 ;  /* 0x00000067d2847223 */ /* 0x000fe40000010085 */
[C---:B------:R-:W-:Y:S02]  /*74d0*/  FFMA.FTZ R207, -R46.reuse, R124, R207 ;  /* 0x0000007c2ecf7223 */ /* 0x040fe400000101cf */
[----:B------:R-:W-:Y:S02]  /*74e0*/  FMUL.FTZ R134, R46, R179 ;  /* 0x000000b32e867220 */ /* 0x000fe40000410000 */
[----:B------:R-:W-:Y:S02]  /*74f0*/  FMUL.FTZ R136, R201, R128 ;  /* 0x00000080c9887220 */ /* 0x000fe40000410000 */
[----:B------:R-:W-:Y:S02]  /*7500*/  FMUL.FTZ R129, R45, R178 ;  /* 0x000000b22d817220 */ /* 0x000fe40000410000 */
[----:B------:R-:W-:-:S02]  /*7510*/  FADD.FTZ R131, R131, R132 ;  /* 0x0000008483837221 */ /* 0x000fc40000010000 */
[----:B------:R-:W-:Y:S02]  /*7520*/  FFMA.FTZ R136, R207, R134, -R136 ;  /* 0x00000086cf887223 */ /* 0x000fe40000010888 */
[C---:B------:R-:W-:Y:S02]  /*7530*/  FFMA.FTZ R212, -R45.reuse, R127, R212 ;  /* 0x0000007f2dd47223 */ /* 0x040fe400000101d4 */
[----:B------:R-:W-:Y:S02]  /*7540*/  FMUL.FTZ R133, R45, R78 ;  /* 0x0000004e2d857220 */ /* 0x000fe40000410000 */
[----:B------:R-:W-:Y:S02]  /*7550*/  FMUL.FTZ R132, R202, R129 ;  /* 0x00000081ca847220 */ /* 0x000fe40000410000 */
[----:B------:R-:W-:Y:S02]  /*7560*/  FMUL.FTZ R134, R201, R134 ;  /* 0x00000086c9867220 */ /* 0x000fe40000410000 */
[----:B------:R-:W-:Y:S01]  /*7570*/  FADD.FTZ R135, R130, R135 ;  /* 0x0000008782877221 */ /* 0x000fe20000010000 */
[----:B------:R-:W-:Y:S01]  /*7580*/  HADD2.F32 R130, -RZ, R62.H1_H1 ;  /* 0x3000003eff827230 */ /* 0x000fe20000004100 */
[----:B------:R-:W-:-:S02]  /*7590*/  FFMA.FTZ R138, R212, R133, -R132 ;  /* 0x00000085d48a7223 */ /* 0x000fc40000010884 */
[----:B------:R-:W-:Y:S02]  /*75a0*/  FFMA.FTZ R134, R207, R128, R134 ;  /* 0x00000080cf867223 */ /* 0x000fe40000010086 */
[----:B------:R-:W-:Y:S02]  /*75b0*/  FMUL.FTZ R133, R202, R133 ;  /* 0x00000085ca857220 */ /* 0x000fe40000410000 */
[----:B------:R-:W-:Y:S02]  /*75c0*/  FMUL.FTZ R132, R44, R79 ;  /* 0x0000004f2c847220 */ /* 0x000fe40000410000 */
[----:B------:R-:W-:Y:S01]  /*75d0*/  FADD.FTZ R134, R131, R134 ;  /* 0x0000008683867221 */ /* 0x000fe20000010000 */
[----:B------:R-:W-:Y:S01]  /*75e0*/  HADD2.F32 R131, -RZ, R63.H0_H0 ;  /* 0x2000003fff837230 */ /* 0x000fe20000004100 */
[----:B------:R-:W-:Y:S02]  /*75f0*/  FFMA.FTZ R133, R212, R129, R133 ;  /* 0x00000081d4857223 */ /* 0x000fe40000010085 */
[----:B------:R-:W-:-:S02]  /*7600*/  FFMA.FTZ R209, -R44, R130, R209 ;  /* 0x000000822cd17223 */ /* 0x000fc400000101d1 */
[----:B------:R-:W-:Y:S02]  /*7610*/  FMUL.FTZ R140, R44, R175 ;  /* 0x000000af2c8c7220 */ /* 0x000fe40000410000 */
[----:B------:R-:W-:Y:S02]  /*7620*/  FMUL.FTZ R137, R199, R132 ;  /* 0x00000084c7897220 */ /* 0x000fe40000410000 */
[----:B------:R-:W-:Y:S02]  /*7630*/  FADD.FTZ R135, R135, R136 ;  /* 0x0000008887877221 */ /* 0x000fe40000010000 */
[----:B------:R-:W-:Y:S01]  /*7640*/  FADD.FTZ R136, R134, R133 ;  /* 0x0000008586887221 */ /* 0x000fe20000010000 */
[----:B------:R-:W-:Y:S01]  /*7650*/  HADD2.F32 R134, -RZ, R63.H1_H1 ;  /* 0x3000003fff867230 */ /* 0x000fe20000004100 */
[----:B------:R-:W-:Y:S02]  /*7660*/  FMUL.FTZ R133, R43, R174 ;  /* 0x000000ae2b857220 */ /* 0x000fe40000410000 */
[----:B------:R-:W-:-:S02]  /*7670*/  FFMA.FTZ R137, R209, R140, -R137 ;  /* 0x0000008cd1897223 */ /* 0x000fc40000010889 */
[----:B------:R-:W-:Y:S02]  /*7680*/  FMUL.FTZ R140, R199, R140 ;  /* 0x0000008cc78c7220 */ /* 0x000fe40000410000 */
[C---:B------:R-:W-:Y:S02]  /*7690*/  FFMA.FTZ R214, -R43.reuse, R131, R214 ;  /* 0x000000832bd67223 */ /* 0x040fe400000101d6 */
[----:B------:R-:W-:Y:S02]  /*76a0*/  FMUL.FTZ R139, R43, R76 ;  /* 0x0000004c2b8b7220 */ /* 0x000fe40000410000 */
[----:B------:R-:W-:Y:S02]  /*76b0*/  FMUL.FTZ R141, R200, R133 ;  /* 0x00000085c88d7220 */ /* 0x000fe40000410000 */
[----:B------:R-:W-:Y:S02]  /*76c0*/  FADD.FTZ R138, R135, R138 ;  /* 0x0000008a878a7221 */ /* 0x000fe40000010000 */
[----:B------:R-:W-:-:S02]  /*76d0*/  FFMA.FTZ R135, R209, R132, R140 ;  /* 0x00000084d1877223 */ /* 0x000fc4000001008c */
[-C--:B------:R-:W-:Y:S02]  /*76e0*/  FFMA.FTZ R141, R214, R139.reuse, -R141 ;  /* 0x0000008bd68d7223 */ /* 0x080fe4000001088d */
[----:B------:R-:W-:Y:S02]  /*76f0*/  FMUL.FTZ R140, R200, R139 ;  /* 0x0000008bc88c7220 */ /* 0x000fe40000410000 */
[----:B------:R-:W-:Y:S02]  /*7700*/  FADD.FTZ R139, R136, R135 ;  /* 0x00000087888b7221 */ /* 0x000fe40000010000 */
[C---:B------:R-:W-:Y:S02]  /*7710*/  FMUL.FTZ R135, R42.reuse, R77 ;  /* 0x0000004d2a877220 */ /* 0x040fe40000410000 */
[C---:B------:R-:W-:Y:S02]  /*7720*/  FFMA.FTZ R136, -R42.reuse, R134, R211 ;  /* 0x000000862a887223 */ /* 0x040fe400000101d3 */
[----:B------:R-:W-:-:S02]  /*7730*/  FMUL.FTZ R142, R42, R171 ;  /* 0x000000ab2a8e7220 */ /* 0x000fc40000410000 */
[----:B------:R-:W-:Y:S02]  /*7740*/  FMUL.FTZ R143, R197, R135 ;  /* 0x00000087c58f7220 */ /* 0x000fe40000410000 */
[----:B------:R-:W-:Y:S02]  /*7750*/  FFMA.FTZ R140, R214, R133, R140 ;  /* 0x00000085d68c7223 */ /* 0x000fe4000001008c */
[----:B------:R-:W-:Y:S01]  /*7760*/  FADD.FTZ R138, R138, R137 ;  /* 0x000000898a8a7221 */ /* 0x000fe20000010000 */
[----:B------:R-:W-:Y:S01]  /*7770*/  HADD2.F32 R137, -RZ, R56.H0_H0 ;  /* 0x20000038ff897230 */ /* 0x000fe20000004100 */
[-C--:B------:R-:W-:Y:S02]  /*7780*/  FFMA.FTZ R144, R136, R142.reuse, -R143 ;  /* 0x0000008e88907223 */ /* 0x080fe4000001088f */
[----:B------:R-:W-:Y:S02]  /*7790*/  FADD.FTZ R140, R139, R140 ;  /* 0x0000008c8b8c7221 */ /* 0x000fe40000010000 */
[----:B------:R-:W-:-:S02]  /*77a0*/  FMUL.FTZ R142, R197, R142 ;  /* 0x0000008ec58e7220 */ /* 0x000fc40000410000 */
[C---:B------:R-:W-:Y:S02]  /*77b0*/  FMUL.FTZ R139, R41.reuse, R162 ;  /* 0x000000a2298b7220 */ /* 0x040fe40000410000 */
[----:B------:R-:W-:Y:S02]  /*77c0*/  FFMA.FTZ R143, R136, R135, R142 ;  /* 0x00000087888f7223 */ /* 0x000fe4000001008e */
[C---:B------:R-:W-:Y:S02]  /*77d0*/  FFMA.FTZ R216, -R41.reuse, R137, R216 ;  /* 0x0000008929d87223 */ /* 0x040fe400000101d8 */
[----:B------:R-:W-:Y:S02]  /*77e0*/  FMUL.FTZ R145, R41, R74 ;  /* 0x0000004a29917220 */ /* 0x000fe40000410000 */
[----:B------:R-:W-:Y:S02]  /*77f0*/  FMUL.FTZ R142, R198, R139 ;  /* 0x0000008bc68e7220 */ /* 0x000fe40000410000 */
[----:B------:R-:W-:Y:S01]  /*7800*/  FADD.FTZ R141, R138, R141 ;  /* 0x0000008d8a8d7221 */ /* 0x000fe20000010000 */
[----:B------:R-:W-:Y:S01]  /*7810*/  HADD2.F32 R138, -RZ, R56.H1_H1 ;  /* 0x30000038ff8a7230 */ /* 0x000fe20000004100 */
[----:B------:R-:W-:-:S02]  /*7820*/  FFMA.FTZ R147, R216, R145, -R142 ;  /* 0x00000091d8937223 */ /* 0x000fc4000001088e */
[----:B------:R-:W-:Y:S02]  /*7830*/  FMUL.FTZ R145, R198, R145 ;  /* 0x00000091c6917220 */ /* 0x000fe40000410000 */
[----:B------:R-:W-:Y:S02]  /*7840*/  FADD.FTZ R143, R140, R143 ;  /* 0x0000008f8c8f7221 */ /* 0x000fe40000010000 */
[----:B------:R-:W-:Y:S02]  /*7850*/  FFMA.FTZ R142, R216, R139, R145 ;  /* 0x0000008bd88e7223 */ /* 0x000fe40000010091 */
[----:B------:R-:W-:Y:S02]  /*7860*/  FMUL.FTZ R140, R40, R161 ;  /* 0x000000a1288c7220 */ /* 0x000fe40000410000 */
[----:B------:R-:W-:Y:S01]  /*7870*/  FADD.FTZ R144, R141, R144 ;  /* 0x000000908d907221 */ /* 0x000fe20000010000 */
[----:B------:R-:W-:Y:S01]  /*7880*/  HADD2.F32 R141, -RZ, R57.H0_H0 ;  /* 0x20000039ff8d7230 */ /* 0x000fe20000004100 */
[----:B------:R-:W-:-:S02]  /*7890*/  FADD.FTZ R145, R143, R142 ;  /* 0x0000008e8f917221 */ /* 0x000fc40000010000 */
[C---:B------:R-:W-:Y:S02]  /*78a0*/  FFMA.FTZ R213, -R40.reuse, R138, R213 ;  /* 0x0000008a28d57223 */ /* 0x040fe400000101d5 */
[----:B------:R-:W-:Y:S02]  /*78b0*/  FMUL.FTZ R146, R40, R73 ;  /* 0x0000004928927220 */ /* 0x000fe40000410000 */
[----:B------:R-:W-:Y:S02]  /*78c0*/  FMUL.FTZ R148, R195, R140 ;  /* 0x0000008cc3947220 */ /* 0x000fe40000410000 */
[----:B------:R-:W-:Y:S02]  /*78d0*/  FMUL.FTZ R142, R39, R160 ;  /* 0x000000a0278e7220 */ /* 0x000fe40000410000 */
[----:B------:R-:W-:Y:S02]  /*78e0*/  FFMA.FTZ R148, R213, R146, -R148 ;  /* 0x00000092d5947223 */ /* 0x000fe40000010894 */
[----:B------:R-:W-:-:S02]  /*78f0*/  FFMA.FTZ R143, -R39, R141, R218 ;  /* 0x0000008d278f7223 */ /* 0x000fc400000101da */
[----:B------:R-:W-:Y:S02]  /*7900*/  FMUL.FTZ R149, R39, R70 ;  /* 0x0000004627957220 */ /* 0x000fe40000410000 */
[----:B------:R-:W-:Y:S02]  /*7910*/  FMUL.FTZ R150, R196, R142 ;  /* 0x0000008ec4967220 */ /* 0x000fe40000410000 */
[----:B------:R-:W-:Y:S02]  /*7920*/  FMUL.FTZ R146, R195, R146 ;  /* 0x00000092c3927220 */ /* 0x000fe40000410000 */
[----:B------:R-:W-:Y:S01]  /*7930*/  FADD.FTZ R147, R144, R147 ;  /* 0x0000009390937221 */ /* 0x000fe20000010000 */
[----:B------:R-:W-:Y:S01]  /*7940*/  HADD2.F32 R144, -RZ, R57.H1_H1 ;  /* 0x30000039ff907230 */ /* 0x000fe20000004100 */
[----:B------:R-:W-:Y:S02]  /*7950*/  FFMA.FTZ R152, R143, R149, -R150 ;  /* 0x000000958f987223 */ /* 0x000fe40000010896 */
[----:B------:R-:W-:-:S02]  /*7960*/  FFMA.FTZ R146, R213, R140, R146 ;  /* 0x0000008cd5927223 */ /* 0x000fc40000010092 */
[----:B------:R-:W-:Y:S02]  /*7970*/  FMUL.FTZ R149, R196, R149 ;  /* 0x00000095c4957220 */ /* 0x000fe40000410000 */
[C---:B------:R-:W-:Y:S02]  /*7980*/  FMUL.FTZ R154, R38.reuse, R71 ;  /* 0x00000047269a7220 */ /* 0x040fe40000410000 */
[----:B------:R-:W-:Y:S02]  /*7990*/  FADD.FTZ R145, R145, R146 ;  /* 0x0000009291917221 */ /* 0x000fe40000010000 */
[----:B------:R-:W-:Y:S02]  /*79a0*/  FFMA.FTZ R150, R143, R142, R149 ;  /* 0x0000008e8f967223 */ /* 0x000fe40000010095 */
[C---:B------:R-:W-:Y:S02]  /*79b0*/  FMUL.FTZ R146, R38.reuse, R159 ;  /* 0x0000009f26927220 */ /* 0x040fe40000410000 */
[----:B------:R-:W-:-:S02]  /*79c0*/  FFMA.FTZ R215, -R38, R144, R215 ;  /* 0x0000009026d77223 */ /* 0x000fc400000101d7 */
[----:B------:R-:W-:Y:S02]  /*79d0*/  FMUL.FTZ R149, R217, R154 ;  /* 0x0000009ad9957220 */ /* 0x000fe40000410000 */
[----:B------:R-:W-:Y:S01]  /*79e0*/  FADD.FTZ R50, R155, R50 ;  /* 0x000000329b327221 */ /* 0x000fe20000010000 */
[----:B------:R-:W-:Y:S01]  /*79f0*/  HADD2.F32 R155, -RZ, R58.H0_H0 ;  /* 0x2000003aff9b7230 */ /* 0x000fe20000004100 */
[----:B------:R-:W-:Y:S02]  /*7a00*/  FADD.FTZ R147, R147, R148 ;  /* 0x0000009493937221 */ /* 0x000fe40000010000 */
[-C--:B------:R-:W-:Y:S02]  /*7a10*/  FMUL.FTZ R151, R217, R146.reuse ;  /* 0x00000092d9977220 */ /* 0x080fe40000410000 */
[----:B------:R-:W-:Y:S02]  /*7a20*/  FADD.FTZ R145, R145, R150 ;  /* 0x0000009691917221 */ /* 0x000fe40000010000 */
[----:B------:R-:W-:-:S02]  /*7a30*/  FFMA.FTZ R148, R215, R146, R149 ;  /* 0x00000092d7947223 */ /* 0x000fc40000010095 */
[----:B------:R-:W-:Y:S02]  /*7a40*/  FMUL.FTZ R149, R37, R158 ;  /* 0x0000009e25957220 */ /* 0x000fe40000410000 */
[----:B------:R-:W-:Y:S02]  /*7a50*/  FFMA.FTZ R154, R215, R154, -R151 ;  /* 0x0000009ad79a7223 */ /* 0x000fe40000010897 */
[----:B------:R-:W-:Y:S02]  /*7a60*/  FADD.FTZ R145, R145, R148 ;  /* 0x0000009491917221 */ /* 0x000fe40000010000 */
[C---:B------:R-:W-:Y:S02]  /*7a70*/  FFMA.FTZ R194, -R37.reuse, R155, R194 ;  /* 0x0000009b25c27223 */ /* 0x040fe400000101c2 */
[----:B------:R-:W-:Y:S02]  /*7a80*/  FMUL.FTZ R151, R37, R68 ;  /* 0x0000004425977220 */ /* 0x000fe40000410000 */
[----:B------:R-:W-:-:S02]  /*7a90*/  FMUL.FTZ R148, R220, R149 ;  /* 0x00000095dc947220 */ /* 0x000fc40000410000 */
[----:B------:R-:W-:Y:S02]  /*7aa0*/  FMUL.FTZ R164, R36, R69 ;  /* 0x0000004524a47220 */ /* 0x000fe40000410000 */
[-C--:B------:R-:W-:Y:S02]  /*7ab0*/  FFMA.FTZ R150, R194, R151.reuse, -R148 ;  /* 0x00000097c2967223 */ /* 0x080fe40000010894 */
[----:B------:R-:W-:Y:S02]  /*7ac0*/  FMUL.FTZ R151, R220, R151 ;  /* 0x00000097dc977220 */ /* 0x000fe40000410000 */
[----:B------:R-:W-:Y:S02]  /*7ad0*/  FADD.FTZ R147, R147, R152 ;  /* 0x0000009893937221 */ /* 0x000fe40000010000 */
[C---:B------:R-:W-:Y:S02]  /*7ae0*/  FFMA.FTZ R219, -R36.reuse, R163, R219 ;  /* 0x000000a324db7223 */ /* 0x040fe400000101db */
[----:B------:R-:W-:-:S02]  /*7af0*/  FMUL.FTZ R152, R36, R157 ;  /* 0x0000009d24987220 */ /* 0x000fc40000410000 */
[----:B------:R-:W-:Y:S02]  /*7b00*/  FMUL.FTZ R153, R187, R164 ;  /* 0x000000a4bb997220 */ /* 0x000fe40000410000 */
[----:B------:R-:W-:Y:S02]  /*7b10*/  FFMA.FTZ R148, R194, R149, R151 ;  /* 0x00000095c2947223 */ /* 0x000fe40000010097 */
[----:B------:R-:W-:Y:S02]  /*7b20*/  FFMA.FTZ R166, R219, R152, R153 ;  /* 0x00000098dba67223 */ /* 0x000fe40000010099 */
[----:B------:R-:W-:Y:S02]  /*7b30*/  FADD.FTZ R145, R145, R148 ;  /* 0x0000009491917221 */ /* 0x000fe40000010000 */
[----:B------:R-:W-:Y:S02]  /*7b40*/  FADD.FTZ R20, R152, R20 ;  /* 0x0000001498147221 */ /* 0x000fe40000010000 */
[----:B------:R-:W-:-:S02]  /*7b50*/  FADD.FTZ R166, R145, R166 ;  /* 0x000000a691a67221 */ /* 0x000fc40000010000 */
[----:B------:R-:W-:Y:S02]  /*7b60*/  FMUL.FTZ R152, R187, R152 ;  /* 0x00000098bb987220 */ /* 0x000fe40000410000 */
[----:B------:R-:W-:Y:S02]  /*7b70*/  FADD.FTZ R147, R147, R154 ;  /* 0x0000009a93937221 */ /* 0x000fe40000010000 */
[----:B------:R-:W-:Y:S02]  /*7b80*/  FADD.FTZ R125, R166, R125 ;  /* 0x0000007da67d7221 */ /* 0x000fe40000010000 */
[----:B------:R-:W-:Y:S02]  /*7b90*/  FFMA.FTZ R152, R219, R164, -R152 ;  /* 0x000000a4db987223 */ /* 0x000fe40000010898 */
[----:B------:R-:W-:Y:S02]  /*7ba0*/  FADD.FTZ R147, R147, R150 ;  /* 0x0000009693937221 */ /* 0x000fe40000010000 */
[----:B------:R-:W-:Y:S01]  /*7bb0*/  FMUL.FTZ R151, R101, R157 ;  /* 0x0000009d65977220 */ /* 0x000fe20000410000 */
[----:B------:R-:W-:Y:S01]  /*7bc0*/  SHFL.DOWN PT, R150, R67, 0x1, 0x1f ;  /* 0x08201f0043967f89 */ /* 0x000fe200000e0000 */
[----:B------:R-:W-:-:S02]  /*7bd0*/  FADD.FTZ R125, R125, R64 ;  /* 0x000000407d7d7221 */ /* 0x000fc40000010000 */
[----:B------:R-:W-:Y:S02]  /*7be0*/  FADD.FTZ R147, R147, R152 ;  /* 0x0000009893937221 */ /* 0x000fe40000010000 */
[CC--:B------:R-:W-:Y:S01]  /*7bf0*/  FFMA.FTZ R148, R100.reuse, R69.reuse, -R151 ;  /* 0x0000004564947223 */ /* 0x0c0fe20000010897 */
[----:B------:R-:W0:Y:S01]  /*7c00*/  SHFL.DOWN PT, R145, R125, 0x1, 0x1f ;  /* 0x08201f007d917f89 */ /* 0x000e2200000e0000 */
[----:B------:R-:W-:Y:S02]  /*7c10*/  FMUL.FTZ R69, R101, R69 ;  /* 0x0000004565457220 */ /* 0x000fe40000410000 */
[----:B------:R-:W-:Y:S02]  /*7c20*/  FADD.FTZ R126, R147, R126 ;  /* 0x0000007e937e7221 */ /* 0x000fe40000010000 */
[----:B------:R-:W-:Y:S01]  /*7c30*/  FMUL.FTZ R187, R187, R148 ;  /* 0x00000094bbbb7220 */ /* 0x000fe20000410000 */
[----:B------:R-:W1:Y:S01]  /*7c40*/  SHFL.DOWN PT, R147, R66, 0x1, 0x1f ;  /* 0x08201f0042937f89 */ /* 0x000e6200000e0000 */
[----:B------:R-:W-:-:S02]  /*7c50*/  FFMA.FTZ R148, R100, R157, R69 ;  /* 0x0000009d64947223 */ /* 0x000fc40000010045 */
[C---:B------:R-:W-:Y:S02]  /*7c60*/  FMUL.FTZ R69, R101.reuse, R158 ;  /* 0x0000009e65457220 */ /* 0x040fe40000410000 */
[----:B------:R-:W-:Y:S02]  /*7c70*/  FADD.FTZ R126, R126, R65 ;  /* 0x000000417e7e7221 */ /* 0x000fe40000010000 */
[-C--:B------:R-:W-:Y:S02]  /*7c80*/  FFMA.FTZ R69, R100, R68.reuse, -R69 ;  /* 0x0000004464457223 */ /* 0x080fe40000010845 */
[C---:B------:R-:W-:Y:S02]  /*7c90*/  FMUL.FTZ R65, R101.reuse, R68 ;  /* 0x0000004465417220 */ /* 0x040fe40000410000 */
[----:B------:R-:W2:Y:S01]  /*7ca0*/  SHFL.DOWN PT, R68, R126, 0x1, 0x1f ;  /* 0x08201f007e447f89 */ /* 0x000ea200000e0000 */
[----:B------:R-:W-:Y:S02]  /*7cb0*/  FMUL.FTZ R64, R101, R159 ;  /* 0x0000009f65407220 */ /* 0x000fe40000410000 */
[----:B------:R-:W-:-:S02]  /*7cc0*/  FMUL.FTZ R69, R220, R69 ;  /* 0x00000045dc457220 */ /* 0x000fc40000410000 */
[C---:B------:R-:W-:Y:S02]  /*7cd0*/  FFMA.FTZ R64, R100.reuse, R71, -R64 ;  /* 0x0000004764407223 */ /* 0x040fe40000010840 */
[----:B------:R-:W-:Y:S02]  /*7ce0*/  FFMA.FTZ R65, R100, R158, R65 ;  /* 0x0000009e64417223 */ /* 0x000fe40000010041 */
[----:B------:R-:W-:Y:S01]  /*7cf0*/  FMUL.FTZ R217, R217, R64 ;  /* 0x00000040d9d97220 */ /* 0x000fe20000410000 */
[----:B------:R-:W-:Y:S01]  /*7d00*/  MOV R64, R125 ;  /* 0x0000007d00407202 */ /* 0x000fe20000000f00 */
[----:B------:R-:W-:Y:S02]  /*7d10*/  FFMA.FTZ R65, R194, R65, R69 ;  /* 0x00000041c2417223 */ /* 0x000fe40000010045 */
[----:B------:R-:W-:Y:S02]  /*7d20*/  FFMA.FTZ R148, R219, R148, R187 ;  /* 0x00000094db947223 */ /* 0x000fe400000100bb */
[----:B------:R-:W-:-:S02]  /*7d30*/  FFMA.FTZ R65, R155, R158, R65 ;  /* 0x0000009e9b417223 */ /* 0x000fc40000010041 */
[----:B0-----:R-:W-:Y:S02]  /*7d40*/  @!P0 FADD.FTZ R64, R64, R145 ;  /* 0x0000009140408221 */ /* 0x001fe40000010000 */
[----:B------:R-:W-:Y:S01]  /*7d50*/  FADD.FTZ R96, R65, R96 ;  /* 0x0000006041607221 */ /* 0x000fe20000010000 */
[----:B------:R-:W-:Y:S01]  /*7d60*/  MOV R65, R126 ;  /* 0x0000007e00417202 */ /* 0x000fe20000000f00 */
[----:B------:R-:W-:Y:S01]  /*7d70*/  FFMA.FTZ R148, R163, R157, R148 ;  /* 0x0000009da3947223 */ /* 0x000fe20000010094 */
[----:B------:R-:W0:Y:S01]  /*7d80*/  SHFL.DOWN PT, R125, R64, 0x2, 0x1f ;  /* 0x08401f00407d7f89 */ /* 0x000e2200000e0000 */
[----:B-1----:R-:W-:Y:S02]  /*7d90*/  @!P0 FADD.FTZ R66, R66, R147 ;  /* 0x0000009342428221 */ /* 0x002fe40000010000 */
[----:B------:R-:W-:Y:S02]  /*7da0*/  @!P0 FADD.FTZ R67, R67, R150 ;  /* 0x0000009643438221 */ /* 0x000fe40000010000 */
[----:B--2---:R-:W-:Y:S01]  /*7db0*/  @!P0 FADD.FTZ R65, R65, R68 ;  /* 0x0000004441418221 */ /* 0x004fe20000010000 */
[----:B------:R-:W1:Y:S01]  /*7dc0*/  SHFL.DOWN PT, R145, R66, 0x2, 0x1f ;  /* 0x08401f0042917f89 */ /* 0x000e6200000e0000 */
[----:B------:R-:W-:Y:S01]  /*7dd0*/  FADD.FTZ R97, R148, R97 ;  /* 0x0000006194617221 */ /* 0x000fe20000010000 */
[----:B------:R-:W-:Y:S01]  /*7de0*/  ISETP.GT.AND P0, PT, R115, 0x1d, PT ;  /* 0x0000001d7300780c */ /* 0x000fe20003f04270 */
[----:B------:R-:W-:Y:S01]  /*7df0*/  FADD.FTZ R22, R146, R22 ;  /* 0x0000001692167221 */ /* 0x000fe20000010000 */
[----:B------:R-:W2:Y:S01]  /*7e00*/  SHFL.DOWN PT, R148, R67, 0x2, 0x1f ;  /* 0x08401f0043947f89 */ /* 0x000ea200000e0000 */
[----:B------:R-:W-:-:S02]  /*7e10*/  FMUL.FTZ R69, R101, R160 ;  /* 0x000000a065457220 */ /* 0x000fc40000410000 */
[C---:B------:R-:W-:Y:S01]  /*7e20*/  FMUL.FTZ R68, R101.reuse, R161 ;  /* 0x000000a165447220 */ /* 0x040fe20000410000 */
[----:B------:R-:W4:Y:S01]  /*7e30*/  SHFL.DOWN PT, R146, R65, 0x2, 0x1f ;  /* 0x08401f0041927f89 */ /* 0x000f2200000e0000 */
[C---:B------:R-:W-:Y:S02]  /*7e40*/  FFMA.FTZ R69, R100.reuse, R70, -R69 ;  /* 0x0000004664457223 */ /* 0x040fe40000010845 */
[C---:B------:R-:W-:Y:S02]  /*7e50*/  FMUL.FTZ R71, R101.reuse, R71 ;  /* 0x0000004765477220 */ /* 0x040fe40000410000 */
[----:B------:R-:W-:Y:S02]  /*7e60*/  FFMA.FTZ R68, R100, R73, -R68 ;  /* 0x0000004964447223 */ /* 0x000fe40000010844 */
[----:B------:R-:W-:Y:S02]  /*7e70*/  FMUL.FTZ R196, R196, R69 ;  /* 0x00000045c4c47220 */ /* 0x000fe40000410000 */
[----:B------:R-:W-:-:S02]  /*7e80*/  FMUL.FTZ R73, R101, R73 ;  /* 0x0000004965497220 */ /* 0x000fc40000410000 */
[----:B------:R-:W-:Y:S02]  /*7e90*/  FMUL.FTZ R69, R101, R70 ;  /* 0x0000004665457220 */ /* 0x000fe40000410000 */
[----:B------:R-:W-:Y:S02]  /*7ea0*/  FFMA.FTZ R126, R100, R159, R71 ;  /* 0x0000009f647e7223 */ /* 0x000fe40000010047 */
[----:B0-----:R-:W-:Y:S02]  /*7eb0*/  @!P0 FADD.FTZ R64, R64, R125 ;  /* 0x0000007d40408221 */ /* 0x001fe40000010000 */
[----:B------:R-:W-:Y:S02]  /*7ec0*/  FMUL.FTZ R195, R195, R68 ;  /* 0x00000044c3c37220 */ /* 0x000fe40000410000 */
[----:B------:R-:W-:Y:S02]  /*7ed0*/  FFMA.FTZ R70, R100, R160, R69 ;  /* 0x000000a064467223 */ /* 0x000fe40000010045 */
[----:B------:R-:W-:-:S02]  /*7ee0*/  FFMA.FTZ R126, R215, R126, R217 ;  /* 0x0000007ed77e7223 */ /* 0x000fc400000100d9 */
[----:B------:R-:W-:Y:S02]  /*7ef0*/  FFMA.FTZ R68, R100, R161, R73 ;  /* 0x000000a164447223 */ /* 0x000fe40000010049 */
[----:B------:R-:W0:Y:S01]  /*7f00*/  SHFL.DOWN PT, R73, R64, 0x4, 0x1f ;  /* 0x08801f0040497f89 */ /* 0x000e2200000e0000 */
[----:B------:R-:W-:Y:S02]  /*7f10*/  FFMA.FTZ R70, R143, R70, R196 ;  /* 0x000000468f467223 */ /* 0x000fe400000100c4 */
[----:B------:R-:W-:Y:S02]  /*7f20*/  FFMA.FTZ R126, R144, R159, R126 ;  /* 0x0000009f907e7223 */ /* 0x000fe4000001007e */
[----:B-1----:R-:W-:Y:S02]  /*7f30*/  @!P0 FADD.FTZ R66, R66, R145 ;  /* 0x0000009142428221 */ /* 0x002fe40000010000 */
[----:B--2---:R-:W-:Y:S02]  /*7f40*/  @!P0 FADD.FTZ R67, R67, R148 ;  /* 0x0000009443438221 */ /* 0x004fe40000010000 */
[----:B----4-:R-:W-:Y:S01]  /*7f50*/  @!P0 FADD.FTZ R65, R65, R146 ;  /* 0x0000009241418221 */ /* 0x010fe20000010000 */
[----:B------:R-:W1:Y:S01]  /*7f60*/  SHFL.DOWN PT, R125, R66, 0x4, 0x1f ;  /* 0x08801f00427d7f89 */ /* 0x000e6200000e0000 */
[----:B------:R-:W-:Y:S01]  /*7f70*/  FFMA.FTZ R141, R141, R160, R70 ;  /* 0x000000a08d8d7223 */ /* 0x000fe20000010046 */
[----:B------:R-:W-:Y:S01]  /*7f80*/  ISETP.GT.AND P0, PT, R115, 0x1b, PT ;  /* 0x0000001b7300780c */ /* 0x000fe20003f04270 */
[----:B------:R-:W-:Y:S01]  /*7f90*/  FADD.FTZ R95, R126, R95 ;  /* 0x0000005f7e5f7221 */ /* 0x000fe20000010000 */
[----:B------:R-:W-:Y:S01]  /*7fa0*/  SHFL.DOWN PT, R70, R65, 0x4, 0x1f ;  /* 0x08801f0041467f89 */ /* 0x000fe200000e0000 */
[----:B------:R-:W-:-:S02]  /*7fb0*/  FMUL.FTZ R69, R101, R162 ;  /* 0x000000a265457220 */ /* 0x000fc40000410000 */
[----:B------:R-:W-:Y:S01]  /*7fc0*/  FFMA.FTZ R68, R213, R68, R195 ;  /* 0x00000044d5447223 */ /* 0x000fe200000100c3 */
[----:B------:R-:W2:Y:S01]  /*7fd0*/  SHFL.DOWN PT, R126, R67, 0x4, 0x1f ;  /* 0x08801f00437e7f89 */ /* 0x000ea200000e0000 */
[-C--:B------:R-:W-:Y:S02]  /*7fe0*/  FFMA.FTZ R71, R100, R74.reuse, -R69 ;  /* 0x0000004a64477223 */ /* 0x080fe40000010845 */
[----:B------:R-:W-:Y:S02]  /*7ff0*/  FMUL.FTZ R69, R101, R74 ;  /* 0x0000004a65457220 */ /* 0x000fe40000410000 */
[----:B------:R-:W-:Y:S02]  /*8000*/  FMUL.FTZ R71, R198, R71 ;  /* 0x00000047c6477220 */ /* 0x000fe40000410000 */
[----:B------:R-:W-:Y:S02]  /*8010*/  FFMA.FTZ R69, R100, R162, R69 ;  /* 0x000000a264457223 */ /* 0x000fe40000010045 */
[----:B------:R-:W-:-:S02]  /*8020*/  FFMA.FTZ R138, R138, R161, R68 ;  /* 0x000000a18a8a7223 */ /* 0x000fc40000010044 */
[C---:B------:R-:W-:Y:S02]  /*8030*/  FMUL.FTZ R68, R101.reuse, R77 ;  /* 0x0000004d65447220 */ /* 0x040fe40000410000 */
[----:B------:R-:W-:Y:S02]  /*8040*/  FFMA.FTZ R71, R216, R69, R71 ;  /* 0x00000045d8477223 */ /* 0x000fe40000010047 */
[C---:B------:R-:W-:Y:S02]  /*8050*/  FMUL.FTZ R69, R101.reuse, R174 ;  /* 0x000000ae65457220 */ /* 0x040fe40000410000 */
[-C--:B------:R-:W-:Y:S02]  /*8060*/  FFMA.FTZ R68, R100, R171.reuse, -R68 ;  /* 0x000000ab64447223 */ /* 0x080fe40000010844 */
[----:B0-----:R-:W-:Y:S02]  /*8070*/  @!P0 FADD.FTZ R64, R64, R73 ;  /* 0x0000004940408221 */ /* 0x001fe40000010000 */
[----:B------:R-:W-:-:S02]  /*8080*/  FMUL.FTZ R171, R101, R171 ;  /* 0x000000ab65ab7220 */ /* 0x000fc40000410000 */
[C---:B------:R-:W-:Y:S01]  /*8090*/  FFMA.FTZ R69, R100.reuse, R76, -R69 ;  /* 0x0000004c64457223 */ /* 0x040fe20000010845 */
[----:B------:R-:W0:Y:S01]  /*80a0*/  SHFL.DOWN PT, R73, R64, 0x8, 0x1f ;  /* 0x09001f0040497f89 */ /* 0x000e2200000e0000 */
[----:B------:R-:W-:Y:S02]  /*80b0*/  FMUL.FTZ R68, R197, R68 ;  /* 0x00000044c5447220 */ /* 0x000fe40000410000 */
[----:B------:R-:W-:Y:S02]  /*80c0*/  FFMA.FTZ R171, R100, R77, R171 ;  /* 0x0000004d64ab7223 */ /* 0x000fe400000100ab */
[----:B------:R-:W-:Y:S02]  /*80d0*/  FMUL.FTZ R200, R200, R69 ;  /* 0x00000045c8c87220 */ /* 0x000fe40000410000 */
[----:B------:R-:W-:Y:S02]  /*80e0*/  FMUL.FTZ R69, R101, R76 ;  /* 0x0000004c65457220 */ /* 0x000fe40000410000 */
[----:B------:R-:W-:-:S02]  /*80f0*/  FFMA.FTZ R68, R136, R171, R68 ;  /* 0x000000ab88447223 */ /* 0x000fc40000010044 */
[----:B-1----:R-:W-:Y:S02]  /*8100*/  @!P0 FADD.FTZ R66, R66, R125 ;  /* 0x0000007d42428221 */ /* 0x002fe40000010000 */
[----:B--2---:R-:W-:Y:S02]  /*8110*/  @!P0 FADD.FTZ R67, R67, R126 ;  /* 0x0000007e43438221 */ /* 0x004fe40000010000 */
[----:B------:R-:W-:Y:S01]  /*8120*/  @!P0 FADD.FTZ R65, R65, R70 ;  /* 0x0000004641418221 */ /* 0x000fe20000010000 */
[----:B------:R-:W-:Y:S01]  /*8130*/  ISETP.GT.AND P0, PT, R115, 0x17, PT ;  /* 0x000000177300780c */ /* 0x000fe20003f04270 */
[----:B------:R-:W-:Y:S01]  /*8140*/  FFMA.FTZ R69, R100, R174, R69 ;  /* 0x000000ae64457223 */ /* 0x000fe20000010045 */
[----:B------:R-:W-:Y:S01]  /*8150*/  SHFL.DOWN PT, R74, R67, 0x8, 0x1f ;  /* 0x09001f00434a7f89 */ /* 0x000fe200000e0000 */
[----:B------:R-:W-:Y:S02]  /*8160*/  FFMA.FTZ R134, R134, R77, R68 ;  /* 0x0000004d86867223 */ /* 0x000fe40000010044 */
[----:B------:R-:W-:Y:S01]  /*8170*/  FFMA.FTZ R69, R214, R69, R200 ;  /* 0x00000045d6457223 */ /* 0x000fe200000100c8 */
[----:B------:R-:W1:Y:S01]  /*8180*/  SHFL.DOWN PT, R77, R66, 0x8, 0x1f ;  /* 0x09001f00424d7f89 */ /* 0x000e6200000e0000 */
[----:B------:R-:W-:-:S02]  /*8190*/  FFMA.FTZ R71, R137, R162, R71 ;  /* 0x000000a289477223 */ /* 0x000fc40000010047 */
[----:B------:R-:W-:Y:S01]  /*81a0*/  FFMA.FTZ R131, R131, R174, R69 ;  /* 0x000000ae83837223 */ /* 0x000fe20000010045 */
[----:B------:R-:W2:Y:S01]  /*81b0*/  SHFL.DOWN PT, R70, R65, 0x8, 0x1f ;  /* 0x09001f0041467f89 */ /* 0x000ea200000e0000 */
[----:B------:R-:W-:Y:S02]  /*81c0*/  FMUL.FTZ R69, R101, R178 ;  /* 0x000000b265457220 */ /* 0x000fe40000410000 */
[----:B------:R-:W-:Y:S02]  /*81d0*/  FADD.FTZ R92, R71, R92 ;  /* 0x0000005c475c7221 */ /* 0x000fe40000010000 */
[-C--:B------:R-:W-:Y:S02]  /*81e0*/  FFMA.FTZ R71, R100, R78.reuse, -R69 ;  /* 0x0000004e64477223 */ /* 0x080fe40000010845 */
[C---:B------:R-:W-:Y:S02]  /*81f0*/  FMUL.FTZ R69, R101.reuse, R78 ;  /* 0x0000004e65457220 */ /* 0x040fe40000410000 */
[----:B------:R-:W-:-:S02]  /*8200*/  FMUL.FTZ R68, R101, R79 ;  /* 0x0000004f65447220 */ /* 0x000fc40000410000 */
[----:B------:R-:W-:Y:S02]  /*8210*/  FMUL.FTZ R71, R202, R71 ;  /* 0x00000047ca477220 */ /* 0x000fe40000410000 */
[----:B------:R-:W-:Y:S02]  /*8220*/  FFMA.FTZ R69, R100, R178, R69 ;  /* 0x000000b264457223 */ /* 0x000fe40000010045 */
[----:B0-----:R-:W-:Y:S02]  /*8230*/  @!P0 FADD.FTZ R64, R64, R73 ;  /* 0x0000004940408221 */ /* 0x001fe40000010000 */
[-C--:B------:R-:W-:Y:S02]  /*8240*/  FFMA.FTZ R68, R100, R175.reuse, -R68 ;  /* 0x000000af64447223 */ /* 0x080fe40000010844 */
[----:B------:R-:W-:Y:S02]  /*8250*/  FMUL.FTZ R175, R101, R175 ;  /* 0x000000af65af7220 */ /* 0x000fe40000410000 */
[----:B------:R-:W-:-:S02]  /*8260*/  FFMA.FTZ R69, R212, R69, R71 ;  /* 0x00000045d4457223 */ /* 0x000fc40000010047 */
[----:B------:R-:W0:Y:S01]  /*8270*/  SHFL.DOWN PT, R71, R64, 0x10, 0x1f ;  /* 0x0a001f0040477f89 */ /* 0x000e2200000e0000 */
[----:B------:R-:W-:Y:S02]  /*8280*/  FMUL.FTZ R199, R199, R68 ;  /* 0x00000044c7c77220 */ /* 0x000fe40000410000 */
[-C--:B------:R-:W-:Y:S02]  /*8290*/  FFMA.FTZ R68, R100, R79.reuse, R175 ;  /* 0x0000004f64447223 */ /* 0x080fe400000100af */
[----:B-1----:R-:W-:Y:S02]  /*82a0*/  @!P0 FADD.FTZ R66, R66, R77 ;  /* 0x0000004d42428221 */ /* 0x002fe40000010000 */
[----:B------:R-:W-:Y:S02]  /*82b0*/  @!P0 FADD.FTZ R67, R67, R74 ;  /* 0x0000004a43438221 */ /* 0x000fe40000010000 */
[----:B--2---:R-:W-:Y:S01]  /*82c0*/  @!P0 FADD.FTZ R65, R65, R70 ;  /* 0x0000004641418221 */ /* 0x004fe20000010000 */
[----:B------:R-:W1:Y:S01]  /*82d0*/  SHFL.DOWN PT, R73, R66, 0x10, 0x1f ;  /* 0x0a001f0042497f89 */ /* 0x000e6200000e0000 */
[----:B------:R-:W-:Y:S01]  /*82e0*/  FFMA.FTZ R68, R209, R68, R199 ;  /* 0x00000044d1447223 */ /* 0x000fe200000100c7 */
[----:B------:R-:W-:Y:S01]  /*82f0*/  ISETP.GT.AND P0, PT, R115, 0xf, PT ;  /* 0x0000000f7300780c */ /* 0x000fe20003f04270 */
[----:B------:R-:W-:Y:S01]  /*8300*/  FFMA.FTZ R69, R127, R178, R69 ;  /* 0x000000b27f457223 */ /* 0x000fe20000010045 */
[----:B------:R-:W2:Y:S01]  /*8310*/  SHFL.DOWN PT, R76, R67, 0x10, 0x1f ;  /* 0x0a001f00434c7f89 */ /* 0x000ea200000e0000 */
[----:B------:R-:W-:-:S02]  /*8320*/  FFMA.FTZ R130, R130, R79, R68 ;  /* 0x0000004f82827223 */ /* 0x000fc40000010044 */
[----:B------:R-:W-:Y:S01]  /*8330*/  FMUL.FTZ R68, R101, R81 ;  /* 0x0000005165447220 */ /* 0x000fe20000410000 */
[----:B------:R-:W4:Y:S01]  /*8340*/  SHFL.DOWN PT, R74, R65, 0x10, 0x1f ;  /* 0x0a001f00414a7f89 */ /* 0x000f2200000e0000 */
[----:B------:R-:W-:Y:S02]  /*8350*/  FADD.FTZ R88, R69, R88 ;  /* 0x0000005845587221 */ /* 0x000fe40000010000 */
[----:B------:R-:W-:Y:S02]  /*8360*/  FMUL.FTZ R69, R101, R182 ;  /* 0x000000b665457220 */ /* 0x000fe40000410000 */
[C---:B------:R-:W-:Y:S02]  /*8370*/  FFMA.FTZ R68, R100.reuse, R179, -R68 ;  /* 0x000000b364447223 */ /* 0x040fe40000010844 */
[----:B------:R-:W-:Y:S02]  /*8380*/  FFMA.FTZ R69, R100, R80, -R69 ;  /* 0x0000005064457223 */ /* 0x000fe40000010845 */
[----:B------:R-:W-:-:S02]  /*8390*/  FMUL.FTZ R201, R201, R68 ;  /* 0x00000044c9c97220 */ /* 0x000fc40000410000 */
[C---:B------:R-:W-:Y:S02]  /*83a0*/  FMUL.FTZ R68, R101.reuse, R75 ;  /* 0x0000004b65447220 */ /* 0x040fe40000410000 */
[----:B------:R-:W-:Y:S02]  /*83b0*/  FMUL.FTZ R204, R204, R69 ;  /* 0x00000045cccc7220 */ /* 0x000fe40000410000 */
[C---:B------:R-:W-:Y:S02]  /*83c0*/  FMUL.FTZ R69, R101.reuse, R186 ;  /* 0x000000ba65457220 */ /* 0x040fe40000410000 */
[----:B------:R-:W-:Y:S02]  /*83d0*/  FFMA.FTZ R68, R100, R183, -R68 ;  /* 0x000000b764447223 */ /* 0x000fe40000010844 */
[----:B0-----:R-:W-:Y:S02]  /*83e0*/  @!P0 FADD.FTZ R64, R64, R71 ;  /* 0x0000004740408221 */ /* 0x001fe40000010000 */
[----:B------:R-:W-:-:S02]  /*83f0*/  FMUL.FTZ R179, R101, R179 ;  /* 0x000000b365b37220 */ /* 0x000fc40000410000 */
[C---:B------:R-:W-:Y:S02]  /*8400*/  FMUL.FTZ R71, R101.reuse, R80 ;  /* 0x0000005065477220 */ /* 0x040fe40000410000 */
[C---:B------:R-:W-:Y:S02]  /*8410*/  FMUL.FTZ R183, R101.reuse, R183 ;  /* 0x000000b765b77220 */ /* 0x040fe40000410000 */
[-C--:B------:R-:W-:Y:S02]  /*8420*/  FMUL.FTZ R101, R101, R102.reuse ;  /* 0x0000006665657220 */ /* 0x080fe40000410000 */
[C---:B------:R-:W-:Y:S02]  /*8430*/  FFMA.FTZ R69, R100.reuse, R102, -R69 ;  /* 0x0000006664457223 */ /* 0x040fe40000010845 */
[C---:B------:R-:W-:Y:S02]  /*8440*/  FFMA.FTZ R70, R100.reuse, R81, R179 ;  /* 0x0000005164467223 */ /* 0x040fe400000100b3 */
[----:B------:R-:W-:-:S02]  /*8450*/  FFMA.FTZ R71, R100, R182, R71 ;  /* 0x000000b664477223 */ /* 0x000fc40000010047 */
[C---:B------:R-:W-:Y:S02]  /*8460*/  FFMA.FTZ R183, R100.reuse, R75, R183 ;  /* 0x0000004b64b77223 */ /* 0x040fe400000100b7 */
[----:B------:R-:W-:Y:S02]  /*8470*/  FMUL.FTZ R68, R203, R68 ;  /* 0x00000044cb447220 */ /* 0x000fe40000410000 */
[----:B------:R-:W-:Y:S02]  /*8480*/  FFMA.FTZ R100, R100, R186, R101 ;  /* 0x000000ba64647223 */ /* 0x000fe40000010065 */
[----:B------:R-:W-:Y:S02]  /*8490*/  FMUL.FTZ R69, R206, R69 ;  /* 0x00000045ce457220 */ /* 0x000fe40000410000 */
[----:B-1----:R-:W-:Y:S02]  /*84a0*/  @!P0 FADD.FTZ R66, R66, R73 ;  /* 0x0000004942428221 */ /* 0x002fe40000010000 */
[----:B--2---:R-:W-:-:S02]  /*84b0*/  @!P0 FADD.FTZ R67, R67, R76 ;  /* 0x0000004c43438221 */ /* 0x004fc40000010000 */
        /* <DEDUP_REMOVED lines=59> */
.L_x_2169:
[----:B0-----:R-:W-:Y:S05]  /*8870*/  BSYNC B0 ;  /* 0x0000000000007941 */ /* 0x001fea0003800000 */
.L_x_2168:
[----:B------:R-:W-:-:S04]  /*8880*/  IADD3 R0, R0, 0x1, RZ ;  /* 0x0000000100007810 */ /* 0x000fc80007ffe0ff */
[----:B------:R-:W-:-:S13]  /*8890*/  ISETP.GE.AND P0, PT, R0, c[0x0][0x16c], PT ;  /* 0x00005b0000007a0c */ /* 0x000fda0003f06270 */
[----:B---3--:R-:W-:Y:S01]  /*88a0*/  @P0 CALL.REL.NOINC `(.L_x_2133) ;  /* 0x0000001000000944 */ /* 0x008fe20003c00000 */
[----:B------:R-:W-:Y:S05]  /*88b0*/  BRA `(.L_x_2170) ;  /* 0xffff9a7000007947 */ /* 0x000fea000383ffff */
.L_x_2133:
[----:B------:R-:W-:Y:S01]  /*88c0*/  BAR.SYNC.DEFER_BLOCKING 0x0 ;  /* 0x0000000000007b1d */ /* 0x000fe20000010000 */
[----:B------:R-:W-:Y:S01]  /*88d0*/  F2FP.PACK_AB R19, R18, R19 ;  /* 0x000000131213723e */ /* 0x000fe200000000ff */
[----:B------:R-:W-:Y:S01]  /*88e0*/  IMAD R3, R116, c[0x0][0x2d8], RZ ;  /* 0x0000b60074037a24 */ /* 0x000fe200078e02ff */
[----:B------:R-:W-:Y:S01]  /*88f0*/  F2FP.PACK_AB R7, R26, R27 ;  /* 0x0000001b1a07723e */ /* 0x000fe200000000ff */
[----:B------:R-:W-:Y:S01]  /*8900*/  FADD.FTZ R0, R119, R52 ;  /* 0x0000003477007221 */ /* 0x000fe20000010000 */
[----:B------:R-:W-:Y:S02]  /*8910*/  F2FP.PACK_AB R6, R28, R29 ;  /* 0x0000001d1c06723e */ /* 0x000fe400000000ff */
[----:B------:R-:W-:Y:S02]  /*8920*/  F2FP.PACK_AB R5, R30, R31 ;  /* 0x0000001f1e05723e */ /* 0x000fe400000000ff */
[----:B------:R-:W-:Y:S01]  /*8930*/  F2FP.PACK_AB R4, R32, R33 ;  /* 0x000000212004723e */ /* 0x000fe200000000ff */
[----:B------:R-:W-:Y:S01]  /*8940*/  IMAD R33, R116, c[0x0][0x2f8], RZ ;  /* 0x0000be0074217a24 */ /* 0x000fe200078e02ff */
[----:B------:R-:W-:Y:S01]  /*8950*/  F2FP.PACK_AB R18, R20, R21 ;  /* 0x000000151412723e */ /* 0x000fe200000000ff */
[----:B------:R-:W-:Y:S01]  /*8960*/  IMAD R21, R118, c[0x0][0x2dc], R3 ;  /* 0x0000b70076157a24 */ /* 0x000fe200078e0203 */
[----:B------:R-:W-:Y:S01]  /*8970*/  F2FP.PACK_AB R17, R22, R23 ;  /* 0x000000171611723e */ /* 0x000fe200000000ff */
[----:B------:R-:W-:Y:S01]  /*8980*/  IMAD.WIDE.U32 R2, R118, c[0x0][0x2d8], R188 ;  /* 0x0000b60076027a25 */ /* 0x000fe200078e00bc */
[----:B------:R-:W-:-:S02]  /*8990*/  F2FP.PACK_AB R16, R24, R25 ;  /* 0x000000191810723e */ /* 0x000fc400000000ff */
[----:B------:R-:W-:Y:S01]  /*89a0*/  F2FP.PACK_AB R23, R50, R51 ;  /* 0x000000333217723e */ /* 0x000fe200000000ff */
[----:B------:R-:W-:Y:S01]  /*89b0*/  IMAD R20, R122, c[0x0][0x2e0], RZ ;  /* 0x0000b8007a147a24 */ /* 0x000fe200078e02ff */
[----:B------:R-:W-:Y:S01]  /*89c0*/  IADD3 R3, R3, R21, RZ ;  /* 0x0000001503037210 */ /* 0x000fe20007ffe0ff */
[----:B------:R-:W-:Y:S01]  /*89d0*/  IMAD R33, R118, c[0x0][0x2fc], R33 ;  /* 0x0000bf0076217a24 */ /* 0x000fe200078e0221 */
[----:B------:R-:W-:Y:S02]  /*89e0*/  F2FP.PACK_AB R22, R97, R96 ;  /* 0x000000606116723e */ /* 0x000fe400000000ff */
[----:B------:R-:W-:Y:S01]  /*89f0*/  F2FP.PACK_AB R21, R95, R94 ;  /* 0x0000005e5f15723e */ /* 0x000fe200000000ff */
[----:B------:R0:W-:Y:S01]  /*8a00*/  STS.128 [R98.X16], R4 ;  /* 0x0000000462007388 */ /* 0x0001e2000000cc00 */
[----:B------:R-:W-:Y:S01]  /*8a10*/  IMAD.WIDE.U32 R2, R123, c[0x0][0x2e0], R2 ;  /* 0x0000b8007b027a25 */ /* 0x000fe200078e0002 */
[----:B------:R-:W-:Y:S02]  /*8a20*/  IADD3 R112, P1, R112, -0x1000, RZ ;  /* 0xfffff00070707810 */ /* 0x000fe40007f3e0ff */
[----:B------:R1:W-:Y:S01]  /*8a30*/  STS.128 [R98.X16+0x10], R16 ;  /* 0x0000101062007388 */ /* 0x0003e2000000cc00 */
[----:B------:R-:W-:-:S06]  /*8a40*/  NOP ;  /* 0x0000000000007918 */ /* 0x000fcc0000000000 */
[----:B------:R-:W2:Y:S01]  /*8a50*/  LDS.128 R8, [R99.X16] ;  /* 0x0000000063087984 */ /* 0x000ea2000000cc00 */
[----:B------:R-:W-:Y:S02]  /*8a60*/  IADD3 R110, P2, R110, -0x1000, RZ ;  /* 0xfffff0006e6e7810 */ /* 0x000fe40007f5e0ff */
[----:B------:R-:W-:Y:S01]  /*8a70*/  IADD3 R108, P3, R108, -0x1000, RZ ;  /* 0xfffff0006c6c7810 */ /* 0x000fe20007f7e0ff */
[----:B------:R-:W3:Y:S01]  /*8a80*/  LDS.128 R12, [R99.X16+0x200] ;  /* 0x00020000630c7984 */ /* 0x000ee2000000cc00 */
[----:B0-----:R-:W-:Y:S01]  /*8a90*/  IMAD R7, R123, c[0x0][0x2e4], R20 ;  /* 0x0000b9007b077a24 */ /* 0x001fe200078e0214 */
[----:B------:R-:W-:Y:S01]  /*8aa0*/  LEA R4, P0, R2, c[0x0][0x330], 0x1 ;  /* 0x0000cc0002047a11 */ /* 0x000fe200078008ff */
[----:B------:R-:W-:Y:S01]  /*8ab0*/  FADD.FTZ R5, R0, R53 ;  /* 0x0000003500057221 */ /* 0x000fe20000010000 */
[----:B------:R-:W-:Y:S02]  /*8ac0*/  F2FP.PACK_AB R20, R93, R92 ;  /* 0x0000005c5d14723e */ /* 0x000fe400000000ff */
[----:B------:R-:W-:Y:S01]  /*8ad0*/  IADD3 R3, R3, R7, RZ ;  /* 0x0000000703037210 */ /* 0x000fe20007ffe0ff */
[----:B------:R-:W-:Y:S01]  /*8ae0*/  FADD.FTZ R0, R5, R54 ;  /* 0x0000003605007221 */ /* 0x000fe20000010000 */
[----:B-1----:R-:W-:-:S02]  /*8af0*/  F2FP.PACK_AB R17, R55, R54 ;  /* 0x000000363711723e */ /* 0x002fc400000000ff */
[----:B------:R-:W-:Y:S01]  /*8b00*/  LEA.HI.X R5, R2, c[0x0][0x334], R3, 0x1, P0 ;  /* 0x0000cd0002057a11 */ /* 0x000fe200000f0c03 */
[----:B------:R-:W-:Y:S01]  /*8b10*/  FADD.FTZ R7, R0, R55 ;  /* 0x0000003700077221 */ /* 0x000fe20000010000 */
[----:B------:R-:W-:Y:S01]  /*8b20*/  F2FP.PACK_AB R16, R53, R52 ;  /* 0x000000343510723e */ /* 0x000fe200000000ff */
[----:B------:R-:W-:Y:S01]  /*8b30*/  IMAD R0, R122, c[0x0][0x300], RZ ;  /* 0x0000c0007a007a24 */ /* 0x000fe200078e02ff */
[----:B------:R-:W-:Y:S01]  /*8b40*/  F2FP.PACK_AB R19, R91, R90 ;  /* 0x0000005a5b13723e */ /* 0x000fe200000000ff */
[----:B------:R-:W-:Y:S01]  /*8b50*/  IMAD.WIDE R2, R104, 0x10, R4 ;  /* 0x0000001068027825 */ /* 0x000fe200078e0204 */
[----:B------:R-:W-:Y:S02]  /*8b60*/  F2FP.PACK_AB R18, R89, R88 ;  /* 0x000000585912723e */ /* 0x000fe400000000ff */
[----:B------:R-:W-:Y:S01]  /*8b70*/  IADD3.X R113, R113, -0x1, RZ, P1, !PT ;  /* 0xffffffff71717810 */ /* 0x000fe20000ffe4ff */
[----:B------:R-:W-:Y:S01]  /*8b80*/  IMAD.WIDE.U32 R4, R118, c[0x0][0x2f8], R188 ;  /* 0x0000be0076047a25 */ /* 0x000fe200078e00bc */
[----:B------:R-:W-:-:S02]  /*8b90*/  IADD3.X R111, R111, -0x1, RZ, P2, !PT ;  /* 0xffffffff6f6f7810 */ /* 0x000fc400017fe4ff */
[----:B------:R-:W-:Y:S01]  /*8ba0*/  IADD3.X R109, R109, -0x1, RZ, P3, !PT ;  /* 0xffffffff6d6d7810 */ /* 0x000fe20001ffe4ff */
[----:B------:R-:W-:Y:S01]  /*8bb0*/  FADD.FTZ R88, R7, R88 ;  /* 0x0000005807587221 */ /* 0x000fe20000010000 */
[----:B------:R-:W-:Y:S01]  /*8bc0*/  IADD3 R5, R5, R33, RZ ;  /* 0x0000002105057210 */ /* 0x000fe20007ffe0ff */
[----:B------:R-:W-:Y:S02]  /*8bd0*/  IMAD R7, R123, c[0x0][0x304], R0 ;  /* 0x0000c1007b077a24 */ /* 0x000fe400078e0200 */
[----:B------:R-:W-:-:S04]  /*8be0*/  FADD.FTZ R89, R88, R89 ;  /* 0x0000005958597221 */ /* 0x000fc80000010000 */
[----:B------:R-:W-:-:S04]  /*8bf0*/  FADD.FTZ R90, R89, R90 ;  /* 0x0000005a595a7221 */ /* 0x000fc80000010000 */
[----:B------:R-:W-:Y:S01]  /*8c00*/  FADD.FTZ R91, R90, R91 ;  /* 0x0000005b5a5b7221 */ /* 0x000fe20000010000 */
[----:B--2---:R-:W-:Y:S03]  /*8c10*/  STG.E.128 [R2.64], R8 ;  /* 0x0000000802007986 */ /* 0x004fe6000c101d04 */
[----:B------:R-:W-:Y:S01]  /*8c20*/  FADD.FTZ R92, R91, R92 ;  /* 0x0000005c5b5c7221 */ /* 0x000fe20000010000 */
[----:B---3--:R0:W-:Y:S03]  /*8c30*/  STG.E.128 [R2.64+0x200], R12 ;  /* 0x0002000c02007986 */ /* 0x0081e6000c101d04 */
[----:B------:R-:W-:Y:S01]  /*8c40*/  FADD.FTZ R93, R92, R93 ;  /* 0x0000005d5c5d7221 */ /* 0x000fe20000010000 */
[----:B------:R-:W-:Y:S03]  /*8c50*/  BAR.SYNC.DEFER_BLOCKING 0x0 ;  /* 0x0000000000007b1d */ /* 0x000fe60000010000 */
[----:B------:R-:W-:-:S04]  /*8c60*/  FADD.FTZ R94, R93, R94 ;  /* 0x0000005e5d5e7221 */ /* 0x000fc80000010000 */
[----:B------:R-:W-:-:S04]  /*8c70*/  FADD.FTZ R95, R94, R95 ;  /* 0x0000005f5e5f7221 */ /* 0x000fc80000010000 */
[----:B------:R-:W-:Y:S02]  /*8c80*/  FADD.FTZ R96, R95, R96 ;  /* 0x000000605f607221 */ /* 0x000fe40000010000 */
[----:B0-----:R-:W-:-:S04]  /*8c90*/  IMAD.WIDE.U32 R2, R123, c[0x0][0x300], R4 ;  /* 0x0000c0007b027a25 */ /* 0x001fc800078e0004 */
[----:B------:R-:W-:Y:S01]  /*8ca0*/  FADD.FTZ R96, R96, R97 ;  /* 0x0000006160607221 */ /* 0x000fe20000010000 */
[----:B------:R-:W-:Y:S02]  /*8cb0*/  IADD3 R3, R3, R7, RZ ;  /* 0x0000000703037210 */ /* 0x000fe40007ffe0ff */
[----:B------:R-:W-:Y:S01]  /*8cc0*/  LEA R4, P0, R2, c[0x0][0x340], 0x1 ;  /* 0x0000d00002047a11 */ /* 0x000fe200078008ff */
[----:B------:R-:W-:Y:S01]  /*8cd0*/  FADD.FTZ R51, R96, R51 ;  /* 0x0000003360337221 */ /* 0x000fe20000010000 */
[----:B------:R-:W-:Y:S02]  /*8ce0*/  STS.128 [R98.X16], R16 ;  /* 0x0000001062007388 */ /* 0x000fe4000000cc00 */
[----:B------:R-:W-:Y:S01]  /*8cf0*/  LEA.HI.X R5, R2, c[0x0][0x344], R3, 0x1, P0 ;  /* 0x0000d10002057a11 */ /* 0x000fe200000f0c03 */
[----:B------:R-:W-:Y:S01]  /*8d00*/  FADD.FTZ R119, R51, R50 ;  /* 0x0000003233777221 */ /* 0x000fe20000010000 */
[----:B------:R-:W-:Y:S01]  /*8d10*/  ISETP.GT.AND P0, PT, R107, 0x1, PT ;  /* 0x000000016b00780c */ /* 0x000fe20003f04270 */
[----:B------:R-:W-:Y:S01]  /*8d20*/  STS.128 [R98.X16+0x10], R20 ;  /* 0x0000101462007388 */ /* 0x000fe2000000cc00 */
[----:B------:R-:W-:-:S06]  /*8d30*/  NOP ;  /* 0x0000000000007918 */ /* 0x000fcc0000000000 */
[----:B------:R-:W0:Y:S01]  /*8d40*/  LDS.128 R24, [R99.X16] ;  /* 0x0000000063187984 */ /* 0x000e22000000cc00 */
[----:B------:R-:W-:Y:S01]  /*8d50*/  IMAD.WIDE R2, R104, 0x10, R4 ;  /* 0x0000001068027825 */ /* 0x000fe200078e0204 */
[----:B------:R-:W-:Y:S02]  /*8d60*/  IADD3 R107, R107, -0x1, RZ ;  /* 0xffffffff6b6b7810 */ /* 0x000fe40007ffe0ff */
[----:B------:R-:W1:Y:S04]  /*8d70*/  LDS.128 R28, [R99.X16+0x200] ;  /* 0x00020000631c7984 */ /* 0x000e68000000cc00 */
[----:B0-----:R0:W-:Y:S04]  /*8d80*/  STG.E.128 [R2.64], R24 ;  /* 0x0000001802007986 */ /* 0x0011e8000c101d04 */
[----:B-1----:R0:W-:Y:S02]  /*8d90*/  STG.E.128 [R2.64+0x200], R28 ;  /* 0x0002001c02007986 */ /* 0x0021e4000c101d04 */
[----:B0-----:R-:W-:Y:S01]  /*8da0*/  @!P0 CALL.REL.NOINC `(.L_x_2131) ;  /* 0x0000001000008944 */ /* 0x001fe20003c00000 */
[----:B------:R-:W-:Y:S05]  /*8db0*/  BRA `(.L_x_2171) ;  /* 0xffff779000007947 */ /* 0x000fea000383ffff */
.L_x_2131:
[----:B------:R-:W-:Y:S02]  /*8dc0*/  ISETP.NE.U32.AND P0, PT, RZ, c[0x0][0x328], PT ;  /* 0x0000ca00ff007a0c */ /* 0x000fe40003f05070 */
[----:B------:R-:W-:-:S02]  /*8dd0*/  ISETP.NE.U32.AND P2, PT, RZ, c[0x0][0x348], PT ;  /* 0x0000d200ff007a0c */ /* 0x000fc40003f45070 */
[----:B------:R-:W-:Y:S02]  /*8de0*/  ISETP.NE.AND.EX P1, PT, RZ, c[0x0][0x32c], PT, P0 ;  /* 0x0000cb00ff007a0c */ /* 0x000fe40003f25300 */
[----:B------:R-:W-:-:S11]  /*8df0*/  ISETP.NE.AND.EX P0, PT, RZ, c[0x0][0x34c], PT, P2 ;  /* 0x0000d300ff007a0c */ /* 0x000fd60003f05320 */
[----:B------:R-:W-:Y:S05]  /*8e00*/  @!P1 BRA `(.L_x_2172) ;  /* 0x000001c000009947 */ /* 0x000fea0003800000 */
[----:B------:R-:W0:Y:S01]  /*8e10*/  SHFL.DOWN P1, R3, R114, 0x1, 0x1f ;  /* 0x08201f0072037f89 */ /* 0x000e220000020000 */
        /* <DEDUP_REMOVED lines=26> */
.L_x_2173:
[----:B0-----:R-:W-:Y:S05]  /*8fc0*/  BSYNC B0 ;  /* 0x0000000000007941 */ /* 0x001fea0003800000 */
.L_x_2172:
        /* <DEDUP_REMOVED lines=31> */
.L_x_2175:
[----:B------:R-:W0:Y:S02]  /*91c0*/  S2R R21, SR_TID.X ;  /* 0x0000000000157919 */ /* 0x000e240000002100 */
.L_x_2176:
[----:B0-----:R-:W-:Y:S05]  /*91d0*/  BSYNC B0 ;  /* 0x0000000000007941 */ /* 0x001fea0003800000 */
.L_x_2174:
[----:B------:R-:W-:-:S13]  /*91e0*/  ISETP.GE.AND P0, PT, R21, c[0x0][0x16c], PT ;  /* 0x00005b0015007a0c */ /* 0x000fda0003f06270 */
        /* <DEDUP_REMOVED lines=21> */
.L_x_2177:
        /* <DEDUP_REMOVED lines=64> */
.L_x_2138:
[----:B------:R-:W-:Y:S01]  /*9740*/  HFMA2.MMA R76, -RZ, RZ, 0, 5.9604644775390625e-08 ;  /* 0x00000001ff4c7435 */ /* 0x000fe200000001ff */
[----:B------:R-:W-:Y:S02]  /*9750*/  MOV R73, R70 ;  /* 0x0000004600497202 */ /* 0x000fe40000000f00 */
[----:B------:R-:W-:Y:S02]  /*9760*/  MOV R78, RZ ;  /* 0x000000ff004e7202 */ /* 0x000fe40000000f00 */
[----:B------:R-:W-:-:S02]  /*9770*/  MOV R81, 0xffffffff ;  /* 0xffffffff00517802 */ /* 0x000fc40000000f00 */
[----:B------:R-:W-:Y:S02]  /*9780*/  MOV R68, 0x97a0 ;  /* 0x000097a000447802 */ /* 0x000fe40000000f00 */
[----:B-----5:R-:W-:Y:S05]  /*9790*/  CALL.REL.NOINC `($__internal_53_$__cuda_sm70_shflsync_up) ;  /* 0x00001eb000007944 */ /* 0x020fea0003c00000 */
[----:B-1----:R-:W-:Y:S01]  /*97a0*/  MOV R71, R73 ;  /* 0x0000004900477202 */ /* 0x002fe20000000f00 */
[----:B0-----:R-:W-:Y:S05]  /*97b0*/  BRA `(.L_x_2178) ;  /* 0xffffa7f000007947 */ /* 0x001fea000383ffff */
.L_x_2139:
[----:B------:R-:W-:Y:S01]  /*97c0*/  HFMA2.MMA R76, -RZ, RZ, 0, 5.9604644775390625e-08 ;  /* 0x00000001ff4c7435 */ /* 0x000fe200000001ff */
[----:B------:R-:W-:Y:S02]  /*97d0*/  MOV R73, R80 ;  /* 0x0000005000497202 */ /* 0x000fe40000000f00 */
[----:B------:R-:W-:Y:S02]  /*97e0*/  MOV R78, RZ ;  /* 0x000000ff004e7202 */ /* 0x000fe40000000f00 */
[----:B------:R-:W-:Y:S02]  /*97f0*/  MOV R81, 0xffffffff ;  /* 0xffffffff00517802 */ /* 0x000fe40000000f00 */
[----:B------:R-:W-:Y:S02]  /*9800*/  MOV R68, 0x9820 ;  /* 0x0000982000447802 */ /* 0x000fe40000000f00 */
[----:B01---5:R-:W-:Y:S05]  /*9810*/  CALL.REL.NOINC `($__internal_53_$__cuda_sm70_shflsync_up) ;  /* 0x00001e3000007944 */ /* 0x023fea0003c00000 */
[----:B0-----:R-:W-:Y:S01]  /*9820*/  HFMA2.MMA R76, -RZ, RZ, 0, 5.9604644775390625e-08 ;  /* 0x00000001ff4c7435 */ /* 0x001fe200000001ff */
[----:B-1----:R-:W-:Y:S02]  /*9830*/  MOV R75, R73 ;  /* 0x00000049004b7202 */ /* 0x002fe40000000f00 */
[----:B------:R-:W-:-:S02]  /*9840*/  MOV R73, R82 ;  /* 0x0000005200497202 */ /* 0x000fc40000000f00 */
[----:B------:R-:W-:Y:S02]  /*9850*/  MOV R78, RZ ;  /* 0x000000ff004e7202 */ /* 0x000fe40000000f00 */
[----:B------:R-:W-:Y:S02]  /*9860*/  MOV R81, 0xffffffff ;  /* 0xffffffff00517802 */ /* 0x000fe40000000f00 */
[----:B------:R-:W-:Y:S02]  /*9870*/  MOV R68, 0x9890 ;  /* 0x0000989000447802 */ /* 0x000fe40000000f00 */
[----:B------:R-:W-:Y:S05]  /*9880*/  CALL.REL.NOINC `($__internal_53_$__cuda_sm70_shflsync_up) ;  /* 0x00001dc000007944 */ /* 0x000fea0003c00000 */
[----:B0-----:R-:W-:Y:S01]  /*9890*/  HFMA2.MMA R76, -RZ, RZ, 0, 5.9604644775390625e-08 ;  /* 0x00000001ff4c7435 */ /* 0x001fe200000001ff */
[----:B-1----:R-:W-:Y:S02]  /*98a0*/  MOV R77, R73 ;  /* 0x00000049004d7202 */ /* 0x002fe40000000f00 */
[----:B------:R-:W-:Y:S02]  /*98b0*/  MOV R73, R83 ;  /* 0x0000005300497202 */ /* 0x000fe40000000f00 */
[----:B------:R-:W-:Y:S02]  /*98c0*/  MOV R78, RZ ;  /* 0x000000ff004e7202 */ /* 0x000fe40000000f00 */
[----:B------:R-:W-:-:S02]  /*98d0*/  MOV R81, 0xffffffff ;  /* 0xffffffff00517802 */ /* 0x000fc40000000f00 */
[----:B------:R-:W-:Y:S02]  /*98e0*/  MOV R68, 0x9900 ;  /* 0x0000990000447802 */ /* 0x000fe40000000f00 */
[----:B------:R-:W-:Y:S05]  /*98f0*/  CALL.REL.NOINC `($__internal_53_$__cuda_sm70_shflsync_up) ;  /* 0x00001d5000007944 */ /* 0x000fea0003c00000 */
[C---:B------:R-:W-:Y:S01]  /*9900*/  FMUL.FTZ R68, R80.reuse, R75 ;  /* 0x0000004b50447220 */ /* 0x040fe20000410000 */
        /* <DEDUP_REMOVED lines=19> */
[----:B------:R-:W-:Y:S05]  /*9a40*/  CALL.REL.NOINC `($__internal_53_$__cuda_sm70_shflsync_up) ;  /* 0x00001c0000007944 */ /* 0x000fea0003c00000 */
[----:B0-----:R-:W-:Y:S01]  /*9a50*/  HFMA2.MMA R76, -RZ, RZ, 0, 1.1920928955078125e-07 ;  /* 0x00000002ff4c7435 */ /* 0x001fe200000001ff */
[----:B-1----:R-:W-:-:S02]  /*9a60*/  MOV R70, R73 ;  /* 0x0000004900467202 */ /* 0x002fc40000000f00 */
[----:B------:R-:W-:Y:S02]  /*9a70*/  MOV R73, R80 ;  /* 0x0000005000497202 */ /* 0x000fe40000000f00 */
[----:B------:R-:W-:Y:S02]  /*9a80*/  MOV R78, RZ ;  /* 0x000000ff004e7202 */ /* 0x000fe40000000f00 */
[----:B------:R-:W-:Y:S02]  /*9a90*/  MOV R81, 0xffffffff ;  /* 0xffffffff00517802 */ /* 0x000fe40000000f00 */
[----:B------:R-:W-:Y:S02]  /*9aa0*/  MOV R68, 0x9ac0 ;  /* 0x00009ac000447802 */ /* 0x000fe40000000f00 */
[----:B------:R-:W-:Y:S05]  /*9ab0*/  CALL.REL.NOINC `($__internal_53_$__cuda_sm70_shflsync_up) ;  /* 0x00001b9000007944 */ /* 0x000fea0003c00000 */
[----:B0-----:R-:W-:Y:S01]  /*9ac0*/  HFMA2.MMA R76, -RZ, RZ, 0, 1.1920928955078125e-07 ;  /* 0x00000002ff4c7435 */ /* 0x001fe200000001ff */
[----:B-1----:R-:W-:Y:S02]  /*9ad0*/  MOV R71, R73 ;  /* 0x0000004900477202 */ /* 0x002fe40000000f00 */
[----:B------:R-:W-:Y:S02]  /*9ae0*/  MOV R73, R82 ;  /* 0x0000005200497202 */ /* 0x000fe40000000f00 */
[----:B------:R-:W-:-:S02]  /*9af0*/  MOV R78, RZ ;  /* 0x000000ff004e7202 */ /* 0x000fc40000000f00 */
[----:B------:R-:W-:Y:S02]  /*9b00*/  MOV R81, 0xffffffff ;  /* 0xffffffff00517802 */ /* 0x000fe40000000f00 */
[----:B------:R-:W-:Y:S02]  /*9b10*/  MOV R68, 0x9b30 ;  /* 0x00009b3000447802 */ /* 0x000fe40000000f00 */
[----:B------:R-:W-:Y:S05]  /*9b20*/  CALL.REL.NOINC `($__internal_53_$__cuda_sm70_shflsync_up) ;  /* 0x00001b2000007944 */ /* 0x000fea0003c00000 */
[----:B0-----:R-:W-:Y:S01]  /*9b30*/  HFMA2.MMA R76, -RZ, RZ, 0, 1.1920928955078125e-07 ;  /* 0x00000002ff4c7435 */ /* 0x001fe200000001ff */
[----:B-1----:R-:W-:Y:S02]  /*9b40*/  MOV R72, R73 ;  /* 0x0000004900487202 */ /* 0x002fe40000000f00 */
[----:B------:R-:W-:Y:S02]  /*9b50*/  MOV R73, R74 ;  /* 0x0000004a00497202 */ /* 0x000fe40000000f00 */
[----:B------:R-:W-:Y:S02]  /*9b60*/  MOV R78, RZ ;  /* 0x000000ff004e7202 */ /* 0x000fe40000000f00 */
[----:B------:R-:W-:Y:S02]  /*9b70*/  MOV R81, 0xffffffff ;  /* 0xffffffff00517802 */ /* 0x000fe40000000f00 */
[----:B------:R-:W-:-:S02]  /*9b80*/  MOV R68, 0x9ba0 ;  /* 0x00009ba000447802 */ /* 0x000fc40000000f00 */
[----:B------:R-:W-:Y:S05]  /*9b90*/  CALL.REL.NOINC `($__internal_53_$__cuda_sm70_shflsync_up) ;  /* 0x00001ab000007944 */ /* 0x000fea0003c00000 */
[----:B------:R-:W-:Y:S01]  /*9ba0*/  ISETP.GE.AND P0, PT, R115, 0x2, PT ;  /* 0x000000027300780c */ /* 0x000fe20003f06270 */
[-C--:B------:R-:W-:Y:S01]  /*9bb0*/  FMUL.FTZ R68, R70, R80.reuse ;  /* 0x0000005046447220 */ /* 0x080fe20000410000 */
[----:B0-----:R-:W-:Y:S01]  /*9bc0*/  MOV R78, RZ ;  /* 0x000000ff004e7202 */ /* 0x001fe20000000f00 */
[----:B------:R-:W-:Y:S01]  /*9bd0*/  FMUL.FTZ R76, R72, R80 ;  /* 0x00000050484c7220 */ /* 0x000fe20000410000 */
[----:B------:R-:W-:Y:S01]  /*9be0*/  MOV R81, 0xffffffff ;  /* 0xffffffff00517802 */ /* 0x000fe20000000f00 */
[----:B-1----:R-:W-:-:S02]  /*9bf0*/  FMUL.FTZ R69, R80, R73 ;  /* 0x0000004950457220 */ /* 0x002fc40000410000 */
[C---:B------:R-:W-:Y:S02]  /*9c00*/  FFMA.FTZ R75, R71.reuse, R79, R68 ;  /* 0x0000004f474b7223 */ /* 0x040fe40000010044 */
[----:B------:R-:W-:Y:S02]  /*9c10*/  FMUL.FTZ R68, R71, R80 ;  /* 0x0000005047447220 */ /* 0x000fe40000410000 */
[----:B------:R-:W-:Y:S01]  /*9c20*/  FFMA.FTZ R71, R79, R73, R76 ;  /* 0x000000494f477223 */ /* 0x000fe2000001004c */
[----:B------:R-:W-:Y:S01]  /*9c30*/  HFMA2.MMA R76, -RZ, RZ, 0, 2.384185791015625e-07 ;  /* 0x00000004ff4c7435 */ /* 0x000fe200000001ff */
[----:B------:R-:W-:Y:S01]  /*9c40*/  FFMA.FTZ R69, R72, R79, -R69 ;  /* 0x0000004f48457223 */ /* 0x000fe20000010845 */
[----:B------:R-:W-:Y:S01]  /*9c50*/  FSEL R80, R80, R75, !P0 ;  /* 0x0000004b50507208 */ /* 0x000fe20004000000 */
[----:B------:R-:W-:Y:S01]  /*9c60*/  @P0 FFMA.FTZ R79, R70, R79, -R68 ;  /* 0x0000004f464f0223 */ /* 0x000fe20000010844 */
[----:B------:R-:W-:Y:S01]  /*9c70*/  MOV R68, 0x9cc0 ;  /* 0x00009cc000447802 */ /* 0x000fe20000000f00 */
[----:B------:R-:W-:-:S02]  /*9c80*/  @P0 FADD.FTZ R74, R74, R71 ;  /* 0x000000474a4a0221 */ /* 0x000fc40000010000 */
[----:B------:R-:W-:Y:S01]  /*9c90*/  @P0 FADD.FTZ R82, R82, R69 ;  /* 0x0000004552520221 */ /* 0x000fe20000010000 */
[----:B------:R-:W-:Y:S02]  /*9ca0*/  MOV R73, R79 ;  /* 0x0000004f00497202 */ /* 0x000fe40000000f00 */
[----:B------:R-:W-:Y:S05]  /*9cb0*/  CALL.REL.NOINC `($__internal_53_$__cuda_sm70_shflsync_up) ;  /* 0x0000199000007944 */ /* 0x000fea0003c00000 */
[----:B0-----:R-:W-:Y:S01]  /*9cc0*/  HFMA2.MMA R76, -RZ, RZ, 0, 2.384185791015625e-07 ;  /* 0x00000004ff4c7435 */ /* 0x001fe200000001ff */
[----:B-1----:R-:W-:Y:S02]  /*9cd0*/  MOV R70, R73 ;  /* 0x0000004900467202 */ /* 0x002fe40000000f00 */
[----:B------:R-:W-:Y:S02]  /*9ce0*/  MOV R73, R80 ;  /* 0x0000005000497202 */ /* 0x000fe40000000f00 */
[----:B------:R-:W-:Y:S02]  /*9cf0*/  MOV R78, RZ ;  /* 0x000000ff004e7202 */ /* 0x000fe40000000f00 */
[----:B------:R-:W-:Y:S02]  /*9d00*/  MOV R81, 0xffffffff ;  /* 0xffffffff00517802 */ /* 0x000fe40000000f00 */
[----:B------:R-:W-:-:S02]  /*9d10*/  MOV R68, 0x9d30 ;  /* 0x00009d3000447802 */ /* 0x000fc40000000f00 */
[----:B------:R-:W-:Y:S05]  /*9d20*/  CALL.REL.NOINC `($__internal_53_$__cuda_sm70_shflsync_up) ;  /* 0x0000192000007944 */ /* 0x000fea0003c00000 */
[----:B0-----:R-:W-:Y:S01]  /*9d30*/  HFMA2.MMA R76, -RZ, RZ, 0, 2.384185791015625e-07 ;  /* 0x00000004ff4c7435 */ /* 0x001fe200000001ff */
[----:B-1----:R-:W-:-:S02]  /*9d40*/  MOV R71, R73 ;  /* 0x0000004900477202 */ /* 0x002fc40000000f00 */
[----:B------:R-:W-:Y:S02]  /*9d50*/  MOV R73, R82 ;  /* 0x0000005200497202 */ /* 0x000fe40000000f00 */
[----:B------:R-:W-:Y:S02]  /*9d60*/  MOV R78, RZ ;  /* 0x000000ff004e7202 */ /* 0x000fe40000000f00 */
[----:B------:R-:W-:Y:S02]  /*9d70*/  MOV R81, 0xffffffff ;  /* 0xffffffff00517802 */ /* 0x000fe40000000f00 */
[----:B------:R-:W-:Y:S02]  /*9d80*/  MOV R68, 0x9da0 ;  /* 0x00009da000447802 */ /* 0x000fe40000000f00 */
[----:B------:R-:W-:Y:S05]  /*9d90*/  CALL.REL.NOINC `($__internal_53_$__cuda_sm70_shflsync_up) ;  /* 0x000018b000007944 */ /* 0x000fea0003c00000 */
[----:B0-----:R-:W-:Y:S01]  /*9da0*/  HFMA2.MMA R76, -RZ, RZ, 0, 2.384185791015625e-07 ;  /* 0x00000004ff4c7435 */ /* 0x001fe200000001ff */
[----:B-1----:R-:W-:Y:S02]  /*9db0*/  MOV R72, R73 ;  /* 0x0000004900487202 */ /* 0x002fe40000000f00 */
[----:B------:R-:W-:Y:S02]  /*9dc0*/  MOV R73, R74 ;  /* 0x0000004a00497202 */ /* 0x000fe40000000f00 */
[----:B------:R-:W-:-:S02]  /*9dd0*/  MOV R78, RZ ;  /* 0x000000ff004e7202 */ /* 0x000fc40000000f00 */
[----:B------:R-:W-:Y:S02]  /*9de0*/  MOV R81, 0xffffffff ;  /* 0xffffffff00517802 */ /* 0x000fe40000000f00 */
[----:B------:R-:W-:Y:S02]  /*9df0*/  MOV R68, 0x9e10 ;  /* 0x00009e1000447802 */ /* 0x000fe40000000f00 */
[----:B------:R-:W-:Y:S05]  /*9e00*/  CALL.REL.NOINC `($__internal_53_$__cuda_sm70_shflsync_up) ;  /* 0x0000184000007944 */ /* 0x000fea0003c00000 */
[----:B------:R-:W-:Y:S01]  /*9e10*/  ISETP.GE.AND P0, PT, R115, 0x4, PT ;  /* 0x000000047300780c */ /* 0x000fe20003f06270 */
[-C--:B------:R-:W-:Y:S01]  /*9e20*/  FMUL.FTZ R68, R70, R80.reuse ;  /* 0x0000005046447220 */ /* 0x080fe20000410000 */
[----:B0-----:R-:W-:Y:S01]  /*9e30*/  MOV R78, RZ ;  /* 0x000000ff004e7202 */ /* 0x001fe20000000f00 */
[-C--:B------:R-:W-:Y:S01]  /*9e40*/  FMUL.FTZ R76, R72, R80.reuse ;  /* 0x00000050484c7220 */ /* 0x080fe20000410000 */
[----:B------:R-:W-:Y:S01]  /*9e50*/  MOV R81, 0xffffffff ;  /* 0xffffffff00517802 */ /* 0x000fe20000000f00 */
[C---:B------:R-:W-:Y:S02]  /*9e60*/  FFMA.FTZ R75, R71.reuse, R79, R68 ;  /* 0x0000004f474b7223 */ /* 0x040fe40000010044 */
[C---:B-1----:R-:W-:Y:S02]  /*9e70*/  FMUL.FTZ R69, R80.reuse, R73 ;  /* 0x0000004950457220 */ /* 0x042fe40000410000 */
[----:B------:R-:W-:Y:S01]  /*9e80*/  FMUL.FTZ R68, R71, R80 ;  /* 0x0000005047447220 */ /* 0x000fe20000410000 */
[----:B------:R-:W-:Y:S01]  /*9e90*/  FSEL R80, R80, R75, !P0 ;  /* 0x0000004b50507208 */ /* 0x000fe20004000000 */
[----:B------:R-:W-:Y:S01]  /*9ea0*/  FFMA.FTZ R71, R79, R73, R76 ;  /* 0x000000494f477223 */ /* 0x000fe2000001004c */
[----:B------:R-:W-:Y:S01]  /*9eb0*/  HFMA2.MMA R76, -RZ, RZ, 0, 4.76837158203125e-07 ;  /* 0x00000008ff4c7435 */ /* 0x000fe200000001ff */
[----:B------:R-:W-:-:S02]  /*9ec0*/  FFMA.FTZ R69, R72, R79, -R69 ;  /* 0x0000004f48457223 */ /* 0x000fc40000010845 */
[----:B------:R-:W-:Y:S01]  /*9ed0*/  @P0 FFMA.FTZ R79, R70, R79, -R68 ;  /* 0x0000004f464f0223 */ /* 0x000fe20000010844 */
[----:B------:R-:W-:Y:S01]  /*9ee0*/  MOV R68, 0x9f40 ;  /* 0x00009f4000447802 */ /* 0x000fe20000000f00 */
[----:B------:R-:W-:Y:S02]  /*9ef0*/  @P0 FADD.FTZ R74, R74, R71 ;  /* 0x000000474a4a0221 */ /* 0x000fe40000010000 */
[----:B------:R-:W-:Y:S01]  /*9f00*/  @P0 FADD.FTZ R82, R82, R69 ;  /* 0x0000004552520221 */ /* 0x000fe20000010000 */
[----:B------:R-:W-:Y:S02]  /*9f10*/  MOV R73, R79 ;  /* 0x0000004f00497202 */ /* 0x000fe40000000f00 */
[----:B------:R-:W-:Y:S02]  /*9f20*/  MOV R83, R74 ;  /* 0x0000004a00537202 */ /* 0x000fe40000000f00 */
[----:B------:R-:W-:Y:S05]  /*9f30*/  CALL.REL.NOINC `($__internal_53_$__cuda_sm70_shflsync_up) ;  /* 0x0000171000007944 */ /* 0x000fea0003c00000 */
[----:B0-----:R-:W-:Y:S01]  /*9f40*/  HFMA2.MMA R76, -RZ, RZ, 0, 4.76837158203125e-07 ;  /* 0x00000008ff4c7435 */ /* 0x001fe200000001ff */
[----:B-1----:R-:W-:Y:S02]  /*9f50*/  MOV R70, R73 ;  /* 0x0000004900467202 */ /* 0x002fe40000000f00 */
[----:B------:R-:W-:-:S02]  /*9f60*/  MOV R73, R80 ;  /* 0x0000005000497202 */ /* 0x000fc40000000f00 */
[----:B------:R-:W-:Y:S02]  /*9f70*/  MOV R78, RZ ;  /* 0x000000ff004e7202 */ /* 0x000fe40000000f00 */
[----:B------:R-:W-:Y:S02]  /*9f80*/  MOV R81, 0xffffffff ;  /* 0xffffffff00517802 */ /* 0x000fe40000000f00 */
[----:B------:R-:W-:Y:S02]  /*9f90*/  MOV R68, 0x9fb0 ;  /* 0x00009fb000447802 */ /* 0x000fe40000000f00 */
[----:B------:R-:W-:Y:S05]  /*9fa0*/  CALL.REL.NOINC `($__internal_53_$__cuda_sm70_shflsync_up) ;  /* 0x000016a000007944 */ /* 0x000fea0003c00000 */
[----:B0-----:R-:W-:Y:S01]  /*9fb0*/  HFMA2.MMA R76, -RZ, RZ, 0, 4.76837158203125e-07 ;  /* 0x00000008ff4c7435 */ /* 0x001fe200000001ff */
[----:B-1----:R-:W-:Y:S02]  /*9fc0*/  MOV R71, R73 ;  /* 0x0000004900477202 */ /* 0x002fe40000000f00 */
[----:B------:R-:W-:Y:S02]  /*9fd0*/  MOV R73, R82 ;  /* 0x0000005200497202 */ /* 0x000fe40000000f00 */
[----:B------:R-:W-:Y:S02]  /*9fe0*/  MOV R78, RZ ;  /* 0x000000ff004e7202 */ /* 0x000fe40000000f00 */
[----:B------:R-:W-:-:S02]  /*9ff0*/  MOV R81, 0xffffffff ;  /* 0xffffffff00517802 */ /* 0x000fc40000000f00 */
[----:B------:R-:W-:Y:S02]  /*a000*/  MOV R68, 0xa020 ;  /* 0x0000a02000447802 */ /* 0x000fe40000000f00 */
[----:B------:R-:W-:Y:S05]  /*a010*/  CALL.REL.NOINC `($__internal_53_$__cuda_sm70_shflsync_up) ;  /* 0x0000163000007944 */ /* 0x000fea0003c00000 */
[----:B0-----:R-:W-:Y:S01]  /*a020*/  HFMA2.MMA R76, -RZ, RZ, 0, 4.76837158203125e-07 ;  /* 0x00000008ff4c7435 */ /* 0x001fe200000001ff */
[----:B-1----:R-:W-:Y:S02]  /*a030*/  MOV R72, R73 ;  /* 0x0000004900487202 */ /* 0x002fe40000000f00 */
[----:B------:R-:W-:Y:S02]  /*a040*/  MOV R73, R83 ;  /* 0x0000005300497202 */ /* 0x000fe40000000f00 */
[----:B------:R-:W-:Y:S02]  /*a050*/  MOV R78, RZ ;  /* 0x000000ff004e7202 */ /* 0x000fe40000000f00 */
[----:B------:R-:W-:Y:S02]  /*a060*/  MOV R81, 0xffffffff ;  /* 0xffffffff00517802 */ /* 0x000fe40000000f00 */
[----:B------:R-:W-:Y:S02]  /*a070*/  MOV R68, 0xa090 ;  /* 0x0000a09000447802 */ /* 0x000fe40000000f00 */
[----:B------:R-:W-:Y:S05]  /*a080*/  CALL.REL.NOINC `($__internal_53_$__cuda_sm70_shflsync_up) ;  /* 0x000015c000007944 */ /* 0x000fea0003c00000 */
[----:B------:R-:W-:Y:S01]  /*a090*/  ISETP.GE.AND P0, PT, R115, 0x8, PT ;  /* 0x000000087300780c */ /* 0x000fe20003f06270 */
[-C--:B------:R-:W-:Y:S01]  /*a0a0*/  FMUL.FTZ R68, R70, R80.reuse ;  /* 0x0000005046447220 */ /* 0x080fe20000410000 */
[----:B0-----:R-:W-:Y:S01]  /*a0b0*/  HFMA2.MMA R76, -RZ, RZ, 0, 9.5367431640625e-07 ;  /* 0x00000010ff4c7435 */ /* 0x001fe200000001ff */
[----:B------:R-:W-:Y:S01]  /*a0c0*/  FMUL.FTZ R74, R72, R80 ;  /* 0x00000050484a7220 */ /* 0x000fe20000410000 */
[----:B------:R-:W-:Y:S01]  /*a0d0*/  MOV R78, RZ ;  /* 0x000000ff004e7202 */ /* 0x000fe20000000f00 */
[----:B-1----:R-:W-:Y:S01]  /*a0e0*/  FMUL.FTZ R69, R80, R73 ;  /* 0x0000004950457220 */ /* 0x002fe20000410000 */
[----:B------:R-:W-:Y:S01]  /*a0f0*/  MOV R81, 0xffffffff ;  /* 0xffffffff00517802 */ /* 0x000fe20000000f00 */
[----:B------:R-:W-:-:S02]  /*a100*/  FFMA.FTZ R75, R71, R79, R68 ;  /* 0x0000004f474b7223 */ /* 0x000fc40000010044 */
[----:B------:R-:W-:Y:S02]  /*a110*/  FMUL.FTZ R68, R71, R80 ;  /* 0x0000005047447220 */ /* 0x000fe40000410000 */
[----:B------:R-:W-:Y:S02]  /*a120*/  FFMA.FTZ R74, R79, R73, R74 ;  /* 0x000000494f4a7223 */ /* 0x000fe4000001004a */
[-C--:B------:R-:W-:Y:S02]  /*a130*/  FFMA.FTZ R69, R72, R79.reuse, -R69 ;  /* 0x0000004f48457223 */ /* 0x080fe40000010845 */
[----:B------:R-:W-:Y:S01]  /*a140*/  @P0 FFMA.FTZ R79, R70, R79, -R68 ;  /* 0x0000004f464f0223 */ /* 0x000fe20000010844 */
[----:B------:R-:W-:Y:S01]  /*a150*/  MOV R68, 0xa1c0 ;  /* 0x0000a1c000447802 */ /* 0x000fe20000000f00 */
[----:B------:R-:W-:Y:S01]  /*a160*/  @P0 FADD.FTZ R83, R83, R74 ;  /* 0x0000004a53530221 */ /* 0x000fe20000010000 */
[----:B------:R-:W-:Y:S01]  /*a170*/  FSEL R74, R80, R75, !P0 ;  /* 0x0000004b504a7208 */ /* 0x000fe20004000000 */
[----:B------:R-:W-:Y:S01]  /*a180*/  @P0 FADD.FTZ R82, R82, R69 ;  /* 0x0000004552520221 */ /* 0x000fe20000010000 */
[----:B------:R-:W-:-:S02]  /*a190*/  MOV R70, R79 ;  /* 0x0000004f00467202 */ /* 0x000fc40000000f00 */
[----:B------:R-:W-:Y:S02]  /*a1a0*/  MOV R73, R79 ;  /* 0x0000004f00497202 */ /* 0x000fe40000000f00 */
[----:B------:R-:W-:Y:S05]  /*a1b0*/  CALL.REL.NOINC `($__internal_53_$__cuda_sm70_shflsync_up) ;  /* 0x0000149000007944 */ /* 0x000fea0003c00000 */
[----:B0-----:R-:W-:Y:S01]  /*a1c0*/  HFMA2.MMA R76, -RZ, RZ, 0, 9.5367431640625e-07 ;  /* 0x00000010ff4c7435 */ /* 0x001fe200000001ff */
[----:B-1----:R-:W-:Y:S02]  /*a1d0*/  MOV R71, R73 ;  /* 0x0000004900477202 */ /* 0x002fe40000000f00 */
[----:B------:R-:W-:Y:S02]  /*a1e0*/  MOV R73, R74 ;  /* 0x0000004a00497202 */ /* 0x000fe40000000f00 */
[----:B------:R-:W-:Y:S02]  /*a1f0*/  MOV R78, RZ ;  /* 0x000000ff004e7202 */ /* 0x000fe40000000f00 */
[----:B------:R-:W-:Y:S02]  /*a200*/  MOV R81, 0xffffffff ;  /* 0xffffffff00517802 */ /* 0x000fe40000000f00 */
[----:B------:R-:W-:Y:S02]  /*a210*/  MOV R68, 0xa230 ;  /* 0x0000a23000447802 */ /* 0x000fe40000000f00 */
[----:B------:R-:W-:Y:S05]  /*a220*/  CALL.REL.NOINC `($__internal_53_$__cuda_sm70_shflsync_up) ;  /* 0x0000142000007944 */ /* 0x000fea0003c00000 */
[----:B0-----:R-:W-:Y:S01]  /*a230*/  HFMA2.MMA R76, -RZ, RZ, 0, 9.5367431640625e-07 ;  /* 0x00000010ff4c7435 */ /* 0x001fe200000001ff */
[----:B-1----:R-:W-:-:S02]  /*a240*/  MOV R75, R73 ;  /* 0x00000049004b7202 */ /* 0x002fc40000000f00 */
[----:B------:R-:W-:Y:S02]  /*a250*/  MOV R73, R82 ;  /* 0x0000005200497202 */ /* 0x000fe40000000f00 */
[----:B------:R-:W-:Y:S02]  /*a260*/  MOV R78, RZ ;  /* 0x000000ff004e7202 */ /* 0x000fe40000000f00 */
[----:B------:R-:W-:Y:S02]  /*a270*/  MOV R81, 0xffffffff ;  /* 0xffffffff00517802 */ /* 0x000fe40000000f00 */
[----:B------:R-:W-:Y:S02]  /*a280*/  MOV R68, 0xa2a0 ;  /* 0x0000a2a000447802 */ /* 0x000fe40000000f00 */
[----:B------:R-:W-:Y:S05]  /*a290*/  CALL.REL.NOINC `($__internal_53_$__cuda_sm70_shflsync_up) ;  /* 0x000013b000007944 */ /* 0x000fea0003c00000 */
[----:B0-----:R-:W-:Y:S01]  /*a2a0*/  HFMA2.MMA R76, -RZ, RZ, 0, 9.5367431640625e-07 ;  /* 0x00000010ff4c7435 */ /* 0x001fe200000001ff */
[----:B-1----:R-:W-:Y:S02]  /*a2b0*/  MOV R77, R73 ;  /* 0x00000049004d7202 */ /* 0x002fe40000000f00 */
[----:B------:R-:W-:Y:S02]  /*a2c0*/  MOV R73, R83 ;  /* 0x0000005300497202 */ /* 0x000fe40000000f00 */
[----:B------:R-:W-:-:S02]  /*a2d0*/  MOV R78, RZ ;  /* 0x000000ff004e7202 */ /* 0x000fc40000000f00 */
[----:B------:R-:W-:Y:S02]  /*a2e0*/  MOV R81, 0xffffffff ;  /* 0xffffffff00517802 */ /* 0x000fe40000000f00 */
[----:B------:R-:W-:Y:S02]  /*a2f0*/  MOV R68, 0xa310 ;  /* 0x0000a31000447802 */ /* 0x000fe40000000f00 */
[----:B------:R-:W-:Y:S05]  /*a300*/  CALL.REL.NOINC `($__internal_53_$__cuda_sm70_shflsync_up) ;  /* 0x0000134000007944 */ /* 0x000fea0003c00000 */
[----:B01----:R-:W-:Y:S05]  /*a310*/  BRA `(.L_x_2179) ;  /* 0xffffa0d000007947 */ /* 0x003fea000383ffff */
.L_x_2144:
[----:B------:R-:W-:Y:S01]  /*a320*/  HFMA2.MMA R76, -RZ, RZ, 0, 5.9604644775390625e-08 ;  /* 0x00000001ff4c7435 */ /* 0x000fe200000001ff */
[----:B0-----:R-:W-:Y:S02]  /*a330*/  MOV R73, R80 ;  /* 0x0000005000497202 */ /* 0x001fe40000000f00 */
[----:B------:R-:W-:Y:S02]  /*a340*/  MOV R78, RZ ;  /* 0x000000ff004e7202 */ /* 0x000fe40000000f00 */
[----:B------:R-:W-:Y:S02]  /*a350*/  MOV R81, 0xffffffff ;  /* 0xffffffff00517802 */ /* 0x000fe40000000f00 */
[----:B------:R-:W-:Y:S02]  /*a360*/  MOV R68, 0xa380 ;  /* 0x0000a38000447802 */ /* 0x000fe40000000f00 */
[----:B-1---5:R-:W-:Y:S05]  /*a370*/  CALL.REL.NOINC `($__internal_53_$__cuda_sm70_shflsync_up) ;  /* 0x000012d000007944 */ /* 0x022fea0003c00000 */
[----:B0-----:R-:W-:Y:S01]  /*a380*/  HFMA2.MMA R76, -RZ, RZ, 0, 5.9604644775390625e-08 ;  /* 0x00000001ff4c7435 */ /* 0x001fe200000001ff */
[----:B-1----:R-:W-:-:S02]  /*a390*/  MOV R70, R73 ;  /* 0x0000004900467202 */ /* 0x002fc40000000f00 */
[----:B------:R-:W-:Y:S02]  /*a3a0*/  MOV R73, R77 ;  /* 0x0000004d00497202 */ /* 0x000fe40000000f00 */
[----:B------:R-:W-:Y:S02]  /*a3b0*/  MOV R78, RZ ;  /* 0x000000ff004e7202 */ /* 0x000fe40000000f00 */
[----:B------:R-:W-:Y:S02]  /*a3c0*/  MOV R81, 0xffffffff ;  /* 0xffffffff00517802 */ /* 0x000fe40000000f00 */
[----:B------:R-:W-:Y:S02]  /*a3d0*/  MOV R68, 0xa3f0 ;  /* 0x0000a3f000447802 */ /* 0x000fe40000000f00 */
[----:B------:R-:W-:Y:S05]  /*a3e0*/  CALL.REL.NOINC `($__internal_53_$__cuda_sm70_shflsync_up) ;  /* 0x0000126000007944 */ /* 0x000fea0003c00000 */
[----:B0-----:R-:W-:Y:S01]  /*a3f0*/  HFMA2.MMA R76, -RZ, RZ, 0, 5.9604644775390625e-08 ;  /* 0x00000001ff4c7435 */ /* 0x001fe200000001ff */
[----:B-1----:R-:W-:Y:S02]  /*a400*/  MOV R72, R73 ;  /* 0x0000004900487202 */ /* 0x002fe40000000f00 */
[----:B------:R-:W-:Y:S02]  /*a410*/  MOV R73, R82 ;  /* 0x0000005200497202 */ /* 0x000fe40000000f00 */
[----:B------:R-:W-:-:S02]  /*a420*/  MOV R78, RZ ;  /* 0x000000ff004e7202 */ /* 0x000fc40000000f00 */
[----:B------:R-:W-:Y:S02]  /*a430*/  MOV R81, 0xffffffff ;  /* 0xffffffff00517802 */ /* 0x000fe40000000f00 */
[----:B------:R-:W-:Y:S02]  /*a440*/  MOV R68, 0xa460 ;  /* 0x0000a46000447802 */ /* 0x000fe40000000f00 */
[----:B------:R-:W-:Y:S05]  /*a450*/  CALL.REL.NOINC `($__internal_53_$__cuda_sm70_shflsync_up) ;  /* 0x000011f000007944 */ /* 0x000fea0003c00000 */
[----:B0-----:R-:W-:Y:S01]  /*a460*/  HFMA2.MMA R76, -RZ, RZ, 0, 5.9604644775390625e-08 ;  /* 0x00000001ff4c7435 */ /* 0x001fe200000001ff */
[----:B-1----:R-:W-:Y:S02]  /*a470*/  MOV R74, R73 ;  /* 0x00000049004a7202 */ /* 0x002fe40000000f00 */
[----:B------:R-:W-:Y:S02]  /*a480*/  MOV R73, R83 ;  /* 0x0000005300497202 */ /* 0x000fe40000000f00 */
[----:B------:R-:W-:Y:S02]  /*a490*/  MOV R78, RZ ;  /* 0x000000ff004e7202 */ /* 0x000fe40000000f00 */
[----:B------:R-:W-:Y:S02]  /*a4a0*/  MOV R81, 0xffffffff ;  /* 0xffffffff00517802 */ /* 0x000fe40000000f00 */
[----:B------:R-:W-:-:S02]  /*a4b0*/  MOV R68, 0xa4d0 ;  /* 0x0000a4d000447802 */ /* 0x000fc40000000f00 */
[----:B------:R-:W-:Y:S05]  /*a4c0*/  CALL.REL.NOINC `($__internal_53_$__cuda_sm70_shflsync_up) ;  /* 0x0000118000007944 */ /* 0x000fea0003c00000 */
[----:B0-----:R-:W-:Y:S01]  /*a4d0*/  MOV R81, R72 ;  /* 0x0000004800517202 */ /* 0x001fe20000000f00 */
[----:B------:R-:W-:Y:S01]  /*a4e0*/  HFMA2.MMA R72, -RZ, RZ, 0, 0 ;  /* 0x00000000ff487435 */ /* 0x000fe200000001ff */
[----:B------:R-:W-:-:S02]  /*a4f0*/  MOV R80, R70 ;  /* 0x0000004600507202 */ /* 0x000fc40000000f00 */
[----:B-1----:R-:W-:Y:S02]  /*a500*/  MOV R83, R73 ;  /* 0x0000004900537202 */ /* 0x002fe40000000f00 */
[----:B------:R-:W-:Y:S02]  /*a510*/  MOV R71, R64 ;  /* 0x0000004000477202 */ /* 0x000fe40000000f00 */
[----:B------:R-:W-:Y:S02]  /*a520*/  MOV R82, R74 ;  /* 0x0000004a00527202 */ /* 0x000fe40000000f00 */
[----:B------:R-:W-:Y:S02]  /*a530*/  MOV R73, 0x1f ;  /* 0x0000001f00497802 */ /* 0x000fe40000000f00 */
[----:B------:R-:W-:Y:S02]  /*a540*/  MOV R70, 0xffffffff ;  /* 0xffffffff00467802 */ /* 0x000fe40000000f00 */
[----:B------:R-:W-:-:S02]  /*a550*/  MOV R68, 0xa570 ;  /* 0x0000a57000447802 */ /* 0x000fc40000000f00 */
[----:B------:R-:W-:Y:S05]  /*a560*/  CALL.REL.NOINC `($__internal_52_$__cuda_sm70_shflsync_idx_p) ;  /* 0x000010a000007944 */ /* 0x000fea0003c00000 */
[----:B0-----:R-:W-:Y:S01]  /*a570*/  HFMA2.MMA R72, -RZ, RZ, 0, 0 ;  /* 0x00000000ff487435 */ /* 0x001fe200000001ff */
[----:B-1----:R-:W-:-:S02]  /*a580*/  MOV R196, R70 ;  /* 0x0000004600c47202 */ /* 0x002fc40000000f00 */
[----:B------:R-:W-:Y:S02]  /*a590*/  MOV R71, R65 ;  /* 0x0000004100477202 */ /* 0x000fe40000000f00 */
[----:B------:R-:W-:Y:S02]  /*a5a0*/  MOV R73, 0x1f ;  /* 0x0000001f00497802 */ /* 0x000fe40000000f00 */
[----:B------:R-:W-:Y:S02]  /*a5b0*/  MOV R70, 0xffffffff ;  /* 0xffffffff00467802 */ /* 0x000fe40000000f00 */
[----:B------:R-:W-:Y:S02]  /*a5c0*/  MOV R68, 0xa5e0 ;  /* 0x0000a5e000447802 */ /* 0x000fe40000000f00 */
[----:B------:R-:W-:Y:S05]  /*a5d0*/  CALL.REL.NOINC `($__internal_52_$__cuda_sm70_shflsync_idx_p) ;  /* 0x0000103000007944 */ /* 0x000fea0003c00000 */
[----:B0-----:R-:W-:Y:S01]  /*a5e0*/  HFMA2.MMA R72, -RZ, RZ, 0, 0 ;  /* 0x00000000ff487435 */ /* 0x001fe200000001ff */
[----:B-1----:R-:W-:Y:S02]  /*a5f0*/  MOV R197, R70 ;  /* 0x0000004600c57202 */ /* 0x002fe40000000f00 */
[----:B------:R-:W-:Y:S02]  /*a600*/  MOV R71, R66 ;  /* 0x0000004200477202 */ /* 0x000fe40000000f00 */
[----:B------:R-:W-:-:S02]  /*a610*/  MOV R73, 0x1f ;  /* 0x0000001f00497802 */ /* 0x000fc40000000f00 */
[----:B------:R-:W-:Y:S02]  /*a620*/  MOV R70, 0xffffffff ;  /* 0xffffffff00467802 */ /* 0x000fe40000000f00 */
[----:B------:R-:W-:Y:S02]  /*a630*/  MOV R68, 0xa650 ;  /* 0x0000a65000447802 */ /* 0x000fe40000000f00 */
[----:B------:R-:W-:Y:S05]  /*a640*/  CALL.REL.NOINC `($__internal_52_$__cuda_sm70_shflsync_idx_p) ;  /* 0x00000fc000007944 */ /* 0x000fea0003c00000 */
[----:B0-----:R-:W-:Y:S01]  /*a650*/  HFMA2.MMA R72, -RZ, RZ, 0, 0 ;  /* 0x00000000ff487435 */ /* 0x001fe200000001ff */
[----:B-1----:R-:W-:Y:S02]  /*a660*/  MOV R74, R70 ;  /* 0x00000046004a7202 */ /* 0x002fe40000000f00 */
[----:B------:R-:W-:Y:S02]  /*a670*/  MOV R71, R67 ;  /* 0x0000004300477202 */ /* 0x000fe40000000f00 */
[----:B------:R-:W-:Y:S02]  /*a680*/  MOV R73, 0x1f ;  /* 0x0000001f00497802 */ /* 0x000fe40000000f00 */
[----:B------:R-:W-:Y:S02]  /*a690*/  MOV R70, 0xffffffff ;  /* 0xffffffff00467802 */ /* 0x000fe40000000f00 */
[----:B------:R-:W-:-:S02]  /*a6a0*/  MOV R68, 0xa6c0 ;  /* 0x0000a6c000447802 */ /* 0x000fc40000000f00 */
[----:B------:R-:W-:Y:S05]  /*a6b0*/  CALL.REL.NOINC `($__internal_52_$__cuda_sm70_shflsync_idx_p) ;  /* 0x00000f5000007944 */ /* 0x000fea0003c00000 */
[----:B-1----:R-:W-:Y:S01]  /*a6c0*/  MOV R75, R70 ;  /* 0x00000046004b7202 */ /* 0x002fe20000000f00 */
[----:B0-----:R-:W-:Y:S05]  /*a6d0*/  BRA `(.L_x_2180) ;  /* 0xffffa03000007947 */ /* 0x001fea000383ffff */
.L_x_2147:
[----:B------:R-:W-:Y:S01]  /*a6e0*/  HFMA2.MMA R80, -RZ, RZ, 0, 5.9604644775390625e-08 ;  /* 0x00000001ff507435 */ /* 0x000fe200000001ff */
[----:B------:R-:W-:-:S02]  /*a6f0*/  MOV R73, R76 ;  /* 0x0000004c00497202 */ /* 0x000fc40000000f00 */
[----:B------:R-:W-:Y:S02]  /*a700*/  MOV R87, 0x1f ;  /* 0x0000001f00577802 */ /* 0x000fe40000000f00 */
[----:B------:R-:W-:Y:S02]  /*a710*/  MOV R82, 0xffffffff ;  /* 0xffffffff00527802 */ /* 0x000fe40000000f00 */
[----:B------:R-:W-:Y:S02]  /*a720*/  MOV R68, 0xa740 ;  /* 0x0000a74000447802 */ /* 0x000fe40000000f00 */
[----:B------:R-:W-:Y:S05]  /*a730*/  CALL.REL.NOINC `($__internal_51_$__cuda_sm70_shflsync_down) ;  /* 0x00000e9000007944 */ /* 0x000fea0003c00000 */
[----:B-1----:R-:W-:Y:S01]  /*a740*/  MOV R70, R87 ;  /* 0x0000005700467202 */ /* 0x002fe20000000f00 */
[----:B0-----:R-:W-:Y:S05]  /*a750*/  BRA `(.L_x_2181) ;  /* 0xffffb58000007947 */ /* 0x001fea000383ffff */
.L_x_2148:
[----:B------:R-:W-:Y:S01]  /*a760*/  HFMA2.MMA R80, -RZ, RZ, 0, 5.9604644775390625e-08 ;  /* 0x00000001ff507435 */ /* 0x000fe200000001ff */
[----:B------:R-:W-:Y:S02]  /*a770*/  MOV R73, R77 ;  /* 0x0000004d00497202 */ /* 0x000fe40000000f00 */
[----:B------:R-:W-:Y:S02]  /*a780*/  MOV R87, 0x1f ;  /* 0x0000001f00577802 */ /* 0x000fe40000000f00 */
[----:B------:R-:W-:-:S02]  /*a790*/  MOV R82, 0xffffffff ;  /* 0xffffffff00527802 */ /* 0x000fc40000000f00 */
[----:B------:R-:W-:Y:S02]  /*a7a0*/  MOV R68, 0xa7c0 ;  /* 0x0000a7c000447802 */ /* 0x000fe40000000f00 */
[----:B01----:R-:W-:Y:S05]  /*a7b0*/  CALL.REL.NOINC `($__internal_51_$__cuda_sm70_shflsync_down) ;  /* 0x00000e1000007944 */ /* 0x003fea0003c00000 */
[----:B0-----:R-:W-:Y:S01]  /*a7c0*/  HFMA2.MMA R80, -RZ, RZ, 0, 5.9604644775390625e-08 ;  /* 0x00000001ff507435 */ /* 0x001fe200000001ff */
[----:B-1----:R-:W-:Y:S02]  /*a7d0*/  MOV R71, R87 ;  /* 0x0000005700477202 */ /* 0x002fe40000000f00 */
[----:B------:R-:W-:Y:S02]  /*a7e0*/  MOV R73, R75 ;  /* 0x0000004b00497202 */ /* 0x000fe40000000f00 */
[----:B------:R-:W-:Y:S02]  /*a7f0*/  MOV R87, 0x1f ;  /* 0x0000001f00577802 */ /* 0x000fe40000000f00 */
[----:B------:R-:W-:Y:S02]  /*a800*/  MOV R82, 0xffffffff ;  /* 0xffffffff00527802 */ /* 0x000fe40000000f00 */
[----:B------:R-:W-:Y:S02]  /*a810*/  MOV R68, 0xa830 ;  /* 0x0000a83000447802 */ /* 0x000fe40000000f00 */
[----:B------:R-:W-:Y:S05]  /*a820*/  CALL.REL.NOINC `($__internal_51_$__cuda_sm70_shflsync_down) ;  /* 0x00000da000007944 */ /* 0x000fea0003c00000 */
[----:B0-----:R-:W-:Y:S01]  /*a830*/  HFMA2.MMA R80, -RZ, RZ, 0, 5.9604644775390625e-08 ;  /* 0x00000001ff507435 */ /* 0x001fe200000001ff */
[----:B-1----:R-:W-:-:S02]  /*a840*/  MOV R72, R87 ;  /* 0x0000005700487202 */ /* 0x002fc40000000f00 */
[----:B------:R-:W-:Y:S02]  /*a850*/  MOV R73, R74 ;  /* 0x0000004a00497202 */ /* 0x000fe40000000f00 */
[----:B------:R-:W-:Y:S02]  /*a860*/  MOV R87, 0x1f ;  /* 0x0000001f00577802 */ /* 0x000fe40000000f00 */
[----:B------:R-:W-:Y:S02]  /*a870*/  MOV R82, 0xffffffff ;  /* 0xffffffff00527802 */ /* 0x000fe40000000f00 */
[----:B------:R-:W-:Y:S02]  /*a880*/  MOV R68, 0xa8a0 ;  /* 0x0000a8a000447802 */ /* 0x000fe40000000f00 */
[----:B------:R-:W-:Y:S05]  /*a890*/  CALL.REL.NOINC `($__internal_51_$__cuda_sm70_shflsync_down) ;  /* 0x00000d3000007944 */ /* 0x000fea0003c00000 */
[----:B-1----:R-:W-:Y:S01]  /*a8a0*/  MOV R68, R87 ;  /* 0x0000005700447202 */ /* 0x002fe20000000f00 */
[----:B0-----:R-:W-:Y:S05]  /*a8b0*/  BRA `(.L_x_2182) ;  /* 0xffffb46000007947 */ /* 0x001fea000383ffff */
.L_x_2151:
[----:B------:R-:W-:Y:S01]  /*a8c0*/  HFMA2.MMA R80, -RZ, RZ, 0, 1.1920928955078125e-07 ;  /* 0x00000002ff507435 */ /* 0x000fe200000001ff */
[----:B------:R-:W-:Y:S02]  /*a8d0*/  MOV R73, R76 ;  /* 0x0000004c00497202 */ /* 0x000fe40000000f00 */
[----:B------:R-:W-:-:S02]  /*a8e0*/  MOV R87, 0x1f ;  /* 0x0000001f00577802 */ /* 0x000fc40000000f00 */
[----:B------:R-:W-:Y:S02]  /*a8f0*/  MOV R82, 0xffffffff ;  /* 0xffffffff00527802 */ /* 0x000fe40000000f00 */
[----:B0-----:R-:W-:Y:S02]  /*a900*/  MOV R68, 0xa920 ;  /* 0x0000a92000447802 */ /* 0x001fe40000000f00 */
[----:B-1234-:R-:W-:Y:S05]  /*a910*/  CALL.REL.NOINC `($__internal_51_$__cuda_sm70_shflsync_down) ;  /* 0x00000cb000007944 */ /* 0x01efea0003c00000 */
[----:B0-----:R-:W-:Y:S01]  /*a920*/  HFMA2.MMA R80, -RZ, RZ, 0, 1.1920928955078125e-07 ;  /* 0x00000002ff507435 */ /* 0x001fe200000001ff */
[----:B-1----:R-:W-:Y:S02]  /*a930*/  MOV R70, R87 ;  /* 0x0000005700467202 */ /* 0x002fe40000000f00 */
[----:B------:R-:W-:Y:S02]  /*a940*/  MOV R73, R77 ;  /* 0x0000004d00497202 */ /* 0x000fe40000000f00 */
[----:B------:R-:W-:Y:S02]  /*a950*/  MOV R87, 0x1f ;  /* 0x0000001f00577802 */ /* 0x000fe40000000f00 */
[----:B------:R-:W-:Y:S02]  /*a960*/  MOV R82, 0xffffffff ;  /* 0xffffffff00527802 */ /* 0x000fe40000000f00 */
[----:B------:R-:W-:-:S02]  /*a970*/  MOV R68, 0xa990 ;  /* 0x0000a99000447802 */ /* 0x000fc40000000f00 */
[----:B------:R-:W-:Y:S05]  /*a980*/  CALL.REL.NOINC `($__internal_51_$__cuda_sm70_shflsync_down) ;  /* 0x00000c4000007944 */ /* 0x000fea0003c00000 */
[----:B0-----:R-:W-:Y:S01]  /*a990*/  HFMA2.MMA R80, -RZ, RZ, 0, 1.1920928955078125e-07 ;  /* 0x00000002ff507435 */ /* 0x001fe200000001ff */
[----:B-1----:R-:W-:-:S02]  /*a9a0*/  MOV R71, R87 ;  /* 0x0000005700477202 */ /* 0x002fc40000000f00 */
[----:B------:R-:W-:Y:S02]  /*a9b0*/  MOV R73, R75 ;  /* 0x0000004b00497202 */ /* 0x000fe40000000f00 */
[----:B------:R-:W-:Y:S02]  /*a9c0*/  MOV R87, 0x1f ;  /* 0x0000001f00577802 */ /* 0x000fe40000000f00 */
[----:B------:R-:W-:Y:S02]  /*a9d0*/  MOV R82, 0xffffffff ;  /* 0xffffffff00527802 */ /* 0x000fe40000000f00 */
[----:B------:R-:W-:Y:S02]  /*a9e0*/  MOV R68, 0xaa00 ;  /* 0x0000aa0000447802 */ /* 0x000fe40000000f00 */
[----:B------:R-:W-:Y:S05]  /*a9f0*/  CALL.REL.NOINC `($__internal_51_$__cuda_sm70_shflsync_down) ;  /* 0x00000bd000007944 */ /* 0x000fea0003c00000 */
[----:B0-----:R-:W-:Y:S01]  /*aa00*/  HFMA2.MMA R80, -RZ, RZ, 0, 1.1920928955078125e-07 ;  /* 0x00000002ff507435 */ /* 0x001fe200000001ff */
[----:B-1----:R-:W-:Y:S02]  /*aa10*/  MOV R72, R87 ;  /* 0x0000005700487202 */ /* 0x002fe40000000f00 */
[----:B------:R-:W-:Y:S02]  /*aa20*/  MOV R73, R74 ;  /* 0x0000004a00497202 */ /* 0x000fe40000000f00 */
[----:B------:R-:W-:-:S02]  /*aa30*/  MOV R87, 0x1f ;  /* 0x0000001f00577802 */ /* 0x000fc40000000f00 */
[----:B------:R-:W-:Y:S02]  /*aa40*/  MOV R82, 0xffffffff ;  /* 0xffffffff00527802 */ /* 0x000fe40000000f00 */
[----:B------:R-:W-:Y:S02]  /*aa50*/  MOV R68, 0xaa70 ;  /* 0x0000aa7000447802 */ /* 0x000fe40000000f00 */
[----:B------:R-:W-:Y:S05]  /*aa60*/  CALL.REL.NOINC `($__internal_51_$__cuda_sm70_shflsync_down) ;  /* 0x00000b6000007944 */ /* 0x000fea0003c00000 */
[----:B-1----:R-:W-:Y:S01]  /*aa70*/  MOV R68, R87 ;  /* 0x0000005700447202 */ /* 0x002fe20000000f00 */
[----:B0-----:R-:W-:Y:S05]  /*aa80*/  BRA `(.L_x_2183) ;  /* 0xffffb3e000007947 */ /* 0x001fea000383ffff */
.L_x_2154:
[----:B------:R-:W-:Y:S01]  /*aa90*/  HFMA2.MMA R80, -RZ, RZ, 0, 2.384185791015625e-07 ;  /* 0x00000004ff507435 */ /* 0x000fe200000001ff */
[----:B------:R-:W-:Y:S02]  /*aaa0*/  MOV R73, R76 ;  /* 0x0000004c00497202 */ /* 0x000fe40000000f00 */
[----:B------:R-:W-:Y:S02]  /*aab0*/  MOV R87, 0x1f ;  /* 0x0000001f00577802 */ /* 0x000fe40000000f00 */
[----:B------:R-:W-:Y:S02]  /*aac0*/  MOV R82, 0xffffffff ;  /* 0xffffffff00527802 */ /* 0x000fe40000000f00 */
[----:B0-----:R-:W-:-:S02]  /*aad0*/  MOV R68, 0xaaf0 ;  /* 0x0000aaf000447802 */ /* 0x001fc40000000f00 */
[----:B-1234-:R-:W-:Y:S05]  /*aae0*/  CALL.REL.NOINC `($__internal_51_$__cuda_sm70_shflsync_down) ;  /* 0x00000ae000007944 */ /* 0x01efea0003c00000 */
[----:B-1----:R-:W-:Y:S01]  /*aaf0*/  MOV R70, R87 ;  /* 0x0000005700467202 */ /* 0x002fe20000000f00 */
[----:B0-----:R-:W-:Y:S05]  /*ab00*/  BRA `(.L_x_2184) ;  /* 0xffffb48000007947 */ /* 0x001fea000383ffff */
.L_x_2155:
[----:B------:R-:W-:Y:S01]  /*ab10*/  HFMA2.MMA R80, -RZ, RZ, 0, 2.384185791015625e-07 ;  /* 0x00000004ff507435 */ /* 0x000fe200000001ff */
[----:B------:R-:W-:-:S02]  /*ab20*/  MOV R73, R77 ;  /* 0x0000004d00497202 */ /* 0x000fc40000000f00 */
[----:B------:R-:W-:Y:S02]  /*ab30*/  MOV R87, 0x1f ;  /* 0x0000001f00577802 */ /* 0x000fe40000000f00 */
[----:B------:R-:W-:Y:S02]  /*ab40*/  MOV R82, 0xffffffff ;  /* 0xffffffff00527802 */ /* 0x000fe40000000f00 */
[----:B0-----:R-:W-:Y:S02]  /*ab50*/  MOV R68, 0xab70 ;  /* 0x0000ab7000447802 */ /* 0x001fe40000000f00 */
[----:B-1234-:R-:W-:Y:S05]  /*ab60*/  CALL.REL.NOINC `($__internal_51_$__cuda_sm70_shflsync_down) ;  /* 0x00000a6000007944 */ /* 0x01efea0003c00000 */
[----:B0-----:R-:W-:Y:S01]  /*ab70*/  HFMA2.MMA R80, -RZ, RZ, 0, 2.384185791015625e-07 ;  /* 0x00000004ff507435 */ /* 0x001fe200000001ff */
[----:B-1----:R-:W-:Y:S02]  /*ab80*/  MOV R71, R87 ;  /* 0x0000005700477202 */ /* 0x002fe40000000f00 */
[----:B------:R-:W-:Y:S02]  /*ab90*/  MOV R73, R75 ;  /* 0x0000004b00497202 */ /* 0x000fe40000000f00 */
[----:B------:R-:W-:Y:S02]  /*aba0*/  MOV R87, 0x1f ;  /* 0x0000001f00577802 */ /* 0x000fe40000000f00 */
[----:B------:R-:W-:-:S02]  /*abb0*/  MOV R82, 0xffffffff ;  /* 0xffffffff00527802 */ /* 0x000fc40000000f00 */
[----:B------:R-:W-:Y:S02]  /*abc0*/  MOV R68, 0xabe0 ;  /* 0x0000abe000447802 */ /* 0x000fe40000000f00 */
[----:B------:R-:W-:Y:S05]  /*abd0*/  CALL.REL.NOINC `($__internal_51_$__cuda_sm70_shflsync_down) ;  /* 0x000009f000007944 */ /* 0x000fea0003c00000 */
[----:B0-----:R-:W-:Y:S01]  /*abe0*/  HFMA2.MMA R80, -RZ, RZ, 0, 2.384185791015625e-07 ;  /* 0x00000004ff507435 */ /* 0x001fe200000001ff */
[----:B-1----:R-:W-:Y:S02]  /*abf0*/  MOV R72, R87 ;  /* 0x0000005700487202 */ /* 0x002fe40000000f00 */
[----:B------:R-:W-:Y:S02]  /*ac00*/  MOV R73, R74 ;  /* 0x0000004a00497202 */ /* 0x000fe40000000f00 */
[----:B------:R-:W-:Y:S02]  /*ac10*/  MOV R87, 0x1f ;  /* 0x0000001f00577802 */ /* 0x000fe40000000f00 */
[----:B------:R-:W-:Y:S02]  /*ac20*/  MOV R82, 0xffffffff ;  /* 0xffffffff00527802 */ /* 0x000fe40000000f00 */
[----:B------:R-:W-:Y:S02]  /*ac30*/  MOV R68, 0xac50 ;  /* 0x0000ac5000447802 */ /* 0x000fe40000000f00 */
[----:B------:R-:W-:Y:S05]  /*ac40*/  CALL.REL.NOINC `($__internal_51_$__cuda_sm70_shflsync_down) ;  /* 0x0000098000007944 */ /* 0x000fea0003c00000 */
[----:B-1----:R-:W-:Y:S01]  /*ac50*/  MOV R68, R87 ;  /* 0x0000005700447202 */ /* 0x002fe20000000f00 */
[----:B0-----:R-:W-:Y:S05]  /*ac60*/  BRA `(.L_x_2185) ;  /* 0xffffb36000007947 */ /* 0x001fea000383ffff */
.L_x_2158:
[----:B------:R-:W-:Y:S01]  /*ac70*/  HFMA2.MMA R80, -RZ, RZ, 0, 4.76837158203125e-07 ;  /* 0x00000008ff507435 */ /* 0x000fe200000001ff */
[----:B------:R-:W-:-:S02]  /*ac80*/  MOV R73, R76 ;  /* 0x0000004c00497202 */ /* 0x000fc40000000f00 */
[----:B------:R-:W-:Y:S02]  /*ac90*/  MOV R87, 0x1f ;  /* 0x0000001f00577802 */ /* 0x000fe40000000f00 */
[----:B------:R-:W-:Y:S02]  /*aca0*/  MOV R82, 0xffffffff ;  /* 0xffffffff00527802 */ /* 0x000fe40000000f00 */
[----:B0-----:R-:W-:Y:S02]  /*acb0*/  MOV R68, 0xacd0 ;  /* 0x0000acd000447802 */ /* 0x001fe40000000f00 */
[----:B-1234-:R-:W-:Y:S05]  /*acc0*/  CALL.REL.NOINC `($__internal_51_$__cuda_sm70_shflsync_down) ;  /* 0x0000090000007944 */ /* 0x01efea0003c00000 */
[----:B0-----:R-:W-:Y:S01]  /*acd0*/  HFMA2.MMA R80, -RZ, RZ, 0, 4.76837158203125e-07 ;  /* 0x00000008ff507435 */ /* 0x001fe200000001ff */
[----:B-1----:R-:W-:Y:S02]  /*ace0*/  MOV R70, R87 ;  /* 0x0000005700467202 */ /* 0x002fe40000000f00 */
[----:B------:R-:W-:Y:S02]  /*acf0*/  MOV R73, R77 ;  /* 0x0000004d00497202 */ /* 0x000fe40000000f00 */
[----:B------:R-:W-:Y:S02]  /*ad00*/  MOV R87, 0x1f ;  /* 0x0000001f00577802 */ /* 0x000fe40000000f00 */
[----:B------:R-:W-:-:S02]  /*ad10*/  MOV R82, 0xffffffff ;  /* 0xffffffff00527802 */ /* 0x000fc40000000f00 */
[----:B------:R-:W-:Y:S02]  /*ad20*/  MOV R68, 0xad40 ;  /* 0x0000ad4000447802 */ /* 0x000fe40000000f00 */
[----:B------:R-:W-:Y:S05]  /*ad30*/  CALL.REL.NOINC `($__internal_51_$__cuda_sm70_shflsync_down) ;  /* 0x0000089000007944 */ /* 0x000fea0003c00000 */
[----:B0-----:R-:W-:Y:S01]  /*ad40*/  HFMA2.MMA R80, -RZ, RZ, 0, 4.76837158203125e-07 ;  /* 0x00000008ff507435 */ /* 0x001fe200000001ff */
[----:B-1----:R-:W-:Y:S02]  /*ad50*/  MOV R71, R87 ;  /* 0x0000005700477202 */ /* 0x002fe40000000f00 */
[----:B------:R-:W-:Y:S02]  /*ad60*/  MOV R73, R75 ;  /* 0x0000004b00497202 */ /* 0x000fe40000000f00 */
[----:B------:R-:W-:Y:S02]  /*ad70*/  MOV R87, 0x1f ;  /* 0x0000001f00577802 */ /* 0x000fe40000000f00 */
[----:B------:R-:W-:Y:S02]  /*ad80*/  MOV R82, 0xffffffff ;  /* 0xffffffff00527802 */ /* 0x000fe40000000f00 */
[----:B------:R-:W-:Y:S02]  /*ad90*/  MOV R68, 0xadb0 ;  /* 0x0000adb000447802 */ /* 0x000fe40000000f00 */
[----:B------:R-:W-:Y:S05]  /*ada0*/  CALL.REL.NOINC `($__internal_51_$__cuda_sm70_shflsync_down) ;  /* 0x0000082000007944 */ /* 0x000fea0003c00000 */
[----:B0-----:R-:W-:Y:S01]  /*adb0*/  HFMA2.MMA R80, -RZ, RZ, 0, 4.76837158203125e-07 ;  /* 0x00000008ff507435 */ /* 0x001fe200000001ff */
        /* <DEDUP_REMOVED lines=8> */
.L_x_2161:
[----:B------:R-:W-:Y:S01]  /*ae40*/  HFMA2.MMA R80, -RZ, RZ, 0, 9.5367431640625e-07 ;  /* 0x00000010ff507435 */ /* 0x000fe200000001ff */
[----:B------:R-:W-:Y:S02]  /*ae50*/  MOV R73, R76 ;  /* 0x0000004c00497202 */ /* 0x000fe40000000f00 */
[----:B------:R-:W-:-:S02]  /*ae60*/  MOV R87, 0x1f ;  /* 0x0000001f00577802 */ /* 0x000fc40000000f00 */
[----:B------:R-:W-:Y:S02]  /*ae70*/  MOV R82, 0xffffffff ;  /* 0xffffffff00527802 */ /* 0x000fe40000000f00 */
[----:B0-----:R-:W-:Y:S02]  /*ae80*/  MOV R68, 0xaea0 ;  /* 0x0000aea000447802 */ /* 0x001fe40000000f00 */
[----:B-1234-:R-:W-:Y:S05]  /*ae90*/  CALL.REL.NOINC `($__internal_51_$__cuda_sm70_shflsync_down) ;  /* 0x0000073000007944 */ /* 0x01efea0003c00000 */
[----:B-1----:R-:W-:Y:S01]  /*aea0*/  MOV R70, R87 ;  /* 0x0000005700467202 */ /* 0x002fe20000000f00 */
[----:B0-----:R-:W-:Y:S05]  /*aeb0*/  BRA `(.L_x_2187) ;  /* 0xffffb38000007947 */ /* 0x001fea000383ffff */
.L_x_2162:
[----:B------:R-:W-:Y:S01]  /*aec0*/  HFMA2.MMA R80, -RZ, RZ, 0, 9.5367431640625e-07 ;  /* 0x00000010ff507435 */ /* 0x000fe200000001ff */
[----:B------:R-:W-:Y:S02]  /*aed0*/  MOV R73, R77 ;  /* 0x0000004d00497202 */ /* 0x000fe40000000f00 */
[----:B------:R-:W-:Y:S02]  /*aee0*/  MOV R87, 0x1f ;  /* 0x0000001f00577802 */ /* 0x000fe40000000f00 */
[----:B------:R-:W-:Y:S02]  /*aef0*/  MOV R82, 0xffffffff ;  /* 0xffffffff00527802 */ /* 0x000fe40000000f00 */
[----:B0-----:R-:W-:-:S02]  /*af00*/  MOV R68, 0xaf20 ;  /* 0x0000af2000447802 */ /* 0x001fc40000000f00 */
[----:B-1234-:R-:W-:Y:S05]  /*af10*/  CALL.REL.NOINC `($__internal_51_$__cuda_sm70_shflsync_down) ;  /* 0x000006b000007944 */ /* 0x01efea0003c00000 */
[----:B0-----:R-:W-:Y:S01]  /*af20*/  HFMA2.MMA R80, -RZ, RZ, 0, 9.5367431640625e-07 ;  /* 0x00000010ff507435 */ /* 0x001fe200000001ff */
[----:B-1----:R-:W-:-:S02]  /*af30*/  MOV R71, R87 ;  /* 0x0000005700477202 */ /* 0x002fc40000000f00 */
[----:B------:R-:W-:Y:S02]  /*af40*/  MOV R73, R75 ;  /* 0x0000004b00497202 */ /* 0x000fe40000000f00 */
[----:B------:R-:W-:Y:S02]  /*af50*/  MOV R87, 0x1f ;  /* 0x0000001f00577802 */ /* 0x000fe40000000f00 */
[----:B------:R-:W-:Y:S02]  /*af60*/  MOV R82, 0xffffffff ;  /* 0xffffffff00527802 */ /* 0x000fe40000000f00 */
[----:B------:R-:W-:Y:S02]  /*af70*/  MOV R68, 0xaf90 ;  /* 0x0000af9000447802 */ /* 0x000fe40000000f00 */
[----:B------:R-:W-:Y:S05]  /*af80*/  CALL.REL.NOINC `($__internal_51_$__cuda_sm70_shflsync_down) ;  /* 0x0000064000007944 */ /* 0x000fea0003c00000 */
[----:B0-----:R-:W-:Y:S01]  /*af90*/  HFMA2.MMA R80, -RZ, RZ, 0, 9.5367431640625e-07 ;  /* 0x00000010ff507435 */ /* 0x001fe200000001ff */
        /* <DEDUP_REMOVED lines=8> */
.L_x_2165:
[----:B----4-:R-:W-:Y:S01]  /*b020*/  HFMA2.MMA R72, -RZ, RZ, 0, 0 ;  /* 0x00000000ff487435 */ /* 0x010fe200000001ff */
[----:B---3--:R-:W-:Y:S02]  /*b030*/  MOV R71, R76 ;  /* 0x0000004c00477202 */ /* 0x008fe40000000f00 */
[----:B------:R-:W-:Y:S02]  /*b040*/  MOV R73, 0x1f ;  /* 0x0000001f00497802 */ /* 0x000fe40000000f00 */
[----:B-1----:R-:W-:Y:S02]  /*b050*/  MOV R70, 0xffffffff ;  /* 0xffffffff00467802 */ /* 0x002fe40000000f00 */
[----:B0-----:R-:W-:-:S02]  /*b060*/  MOV R68, 0xb080 ;  /* 0x0000b08000447802 */ /* 0x001fc40000000f00 */
[----:B--2---:R-:W-:Y:S05]  /*b070*/  CALL.REL.NOINC `($__internal_52_$__cuda_sm70_shflsync_idx_p) ;  /* 0x0000059000007944 */ /* 0x004fea0003c00000 */
        /* <DEDUP_REMOVED lines=21> */
[----:B------:R-:W-:Y:S01]  /*b1d0*/  HFMA2.MMA R80, -RZ, RZ, 0, 5.9604644775390625e-08 ;  /* 0x00000001ff507435 */ /* 0x000fe200000001ff */
[----:B-1----:R-:W-:-:S02]  /*b1e0*/  MOV R230, R70 ;  /* 0x0000004600e67202 */ /* 0x002fc40000000f00 */
[----:B0-----:R-:W-:Y:S02]  /*b1f0*/  MOV R73, R76 ;  /* 0x0000004c00497202 */ /* 0x001fe40000000f00 */
[----:B------:R-:W-:Y:S02]  /*b200*/  MOV R87, 0x1f ;  /* 0x0000001f00577802 */ /* 0x000fe40000000f00 */
[----:B------:R-:W-:Y:S02]  /*b210*/  MOV R82, 0xffffffff ;  /* 0xffffffff00527802 */ /* 0x000fe40000000f00 */
[----:B------:R-:W-:Y:S02]  /*b220*/  MOV R68, 0xb240 ;  /* 0x0000b24000447802 */ /* 0x000fe40000000f00 */
[----:B------:R-:W-:Y:S05]  /*b230*/  CALL.REL.NOINC `($__internal_51_$__cuda_sm70_shflsync_down) ;  /* 0x0000039000007944 */ /* 0x000fea0003c00000 */
[----:B0-----:R-:W-:Y:S01]  /*b240*/  HFMA2.MMA R80, -RZ, RZ, 0, 5.9604644775390625e-08 ;  /* 0x00000001ff507435 */ /* 0x001fe200000001ff */
[----:B-1----:R-:W-:Y:S02]  /*b250*/  MOV R85, R87 ;  /* 0x0000005700557202 */ /* 0x002fe40000000f00 */
[----:B------:R-:W-:Y:S02]  /*b260*/  MOV R73, R77 ;  /* 0x0000004d00497202 */ /* 0x000fe40000000f00 */
[----:B------:R-:W-:-:S02]  /*b270*/  MOV R87, 0x1f ;  /* 0x0000001f00577802 */ /* 0x000fc40000000f00 */
[----:B------:R-:W-:Y:S02]  /*b280*/  MOV R82, 0xffffffff ;  /* 0xffffffff00527802 */ /* 0x000fe40000000f00 */
[----:B------:R-:W-:Y:S02]  /*b290*/  MOV R68, 0xb2b0 ;  /* 0x0000b2b000447802 */ /* 0x000fe40000000f00 */
[----:B------:R-:W-:Y:S05]  /*b2a0*/  CALL.REL.NOINC `($__internal_51_$__cuda_sm70_shflsync_down) ;  /* 0x0000032000007944 */ /* 0x000fea0003c00000 */
[----:B0-----:R-:W-:Y:S01]  /*b2b0*/  HFMA2.MMA R80, -RZ, RZ, 0, 5.9604644775390625e-08 ;  /* 0x00000001ff507435 */ /* 0x001fe200000001ff */
[----:B-1----:R-:W-:Y:S02]  /*b2c0*/  MOV R86, R87 ;  /* 0x0000005700567202 */ /* 0x002fe40000000f00 */
[----:B------:R-:W-:Y:S02]  /*b2d0*/  MOV R73, R75 ;  /* 0x0000004b00497202 */ /* 0x000fe40000000f00 */
[----:B------:R-:W-:Y:S02]  /*b2e0*/  MOV R87, 0x1f ;  /* 0x0000001f00577802 */ /* 0x000fe40000000f00 */
[----:B------:R-:W-:Y:S02]  /*b2f0*/  MOV R82, 0xffffffff ;  /* 0xffffffff00527802 */ /* 0x000fe40000000f00 */
[----:B------:R-:W-:-:S02]  /*b300*/  MOV R68, 0xb320 ;  /* 0x0000b32000447802 */ /* 0x000fc40000000f00 */
        /* <DEDUP_REMOVED lines=20> */
[----:B-1----:R-:W-:Y:S05]  /*b450*/  CALL.REL.NOINC `($__internal_52_$__cuda_sm70_shflsync_idx_p) ;  /* 0x000001b000007944 */ /* 0x002fea0003c00000 */
[----:B0-----:R-:W-:Y:S01]  /*b460*/  HFMA2.MMA R72, -RZ, RZ, 0, 0 ;  /* 0x00000000ff487435 */ /* 0x001fe200000001ff */
[----:B-1----:R-:W-:Y:S02]  /*b470*/  MOV R78, R70 ;  /* 0x00000046004e7202 */ /* 0x002fe40000000f00 */
[----:B------:R-:W-:Y:S02]  /*b480*/  MOV R71, R65 ;  /* 0x0000004100477202 */ /* 0x000fe40000000f00 */
[----:B------:R-:W-:Y:S02]  /*b490*/  MOV R73, 0x1f ;  /* 0x0000001f00497802 */ /* 0x000fe40000000f00 */
[----:B------:R-:W-:Y:S02]  /*b4a0*/  MOV R70, 0xffffffff ;  /* 0xffffffff00467802 */ /* 0x000fe40000000f00 */
[----:B------:R-:W-:Y:S02]  /*b4b0*/  MOV R68, 0xb4d0 ;  /* 0x0000b4d000447802 */ /* 0x000fe40000000f00 */
        /* <DEDUP_REMOVED lines=15> */
[----:B-1----:R-:W-:Y:S01]  /*b5b0*/  MOV R236, R70 ;  /* 0x0000004600ec7202 */ /* 0x002fe20000000f00 */
[----:B0-----:R-:W-:Y:S05]  /*b5c0*/  BRA `(.L_x_2189) ;  /* 0xffffaed000007947 */ /* 0x001fea000383ffff */
        .weak           $__internal_51_$__cuda_sm70_shflsync_down
        .type           $__internal_51_$__cuda_sm70_shflsync_down,@function
        .size           $__internal_51_$__cuda_sm70_shflsync_down,($__internal_52_$__cuda_sm70_shflsync_idx_p - $__internal_51_$__cuda_sm70_shflsync_down)
$__internal_51_$__cuda_sm70_shflsync_down:
[----:B------:R-:W-:Y:S01]  /*b5d0*/  HFMA2.MMA R69, -RZ, RZ, 0, 0 ;  /* 0x00000000ff457435 */ /* 0x000fe200000001ff */
[----:B------:R-:W-:Y:S04]  /*b5e0*/  WARPSYNC R82 ;  /* 0x0000005200007348 */ /* 0x000fe80003800000 */
[----:B------:R0:W1:Y:S01]  /*b5f0*/  SHFL.DOWN PT, R87, R73, R80, R87 ;  /* 0x0800005049577389 */ /* 0x00006200000e0057 */
[----:B------:R-:W-:Y:S05]  /*b600*/  RET.REL.NODEC R68 `(_Z25selective_scan_bwd_kernelI32Selective_Scan_bwd_kernel_traitsILi128ELi16ELb1ELb0ELb0ELb0ELb1EN3c104HalfENS1_7complexIfEEEEv12SSMParamsBwd) ;  /* 0xffff49f044007950 */ /* 0x000fea0003c3ffff */
        .weak           $__internal_52_$__cuda_sm70_shflsync_idx_p
        .type           $__internal_52_$__cuda_sm70_shflsync_idx_p,@function
        .size           $__internal_52_$__cuda_sm70_shflsync_idx_p,($__internal_53_$__cuda_sm70_shflsync_up - $__internal_52_$__cuda_sm70_shflsync_idx_p)
$__internal_52_$__cuda_sm70_shflsync_idx_p:
[----:B------:R-:W-:Y:S01]  /*b610*/  MOV R69, 0x0 ;  /* 0x0000000000457802 */ /* 0x000fe20000000f00 */
[----:B------:R-:W-:Y:S04]  /*b620*/  WARPSYNC R70 ;  /* 0x0000004600007348 */ /* 0x000fe80003800000 */
[----:B------:R0:W1:Y:S01]  /*b630*/  SHFL.IDX PT, R70, R71, R72, R73 ;  /* 0x0000004847467389 */ /* 0x00006200000e0049 */
[----:B------:R-:W-:Y:S05]  /*b640*/  RET.REL.NODEC R68 `(_Z25selective_scan_bwd_kernelI32Selective_Scan_bwd_kernel_traitsILi128ELi16ELb1ELb0ELb0ELb0ELb1EN3c104HalfENS1_7complexIfEEEEv12SSMParamsBwd) ;  /* 0xffff49b044007950 */ /* 0x000fea0003c3ffff */
        .weak           $__internal_53_$__cuda_sm70_shflsync_up
        .type           $__internal_53_$__cuda_sm70_shflsync_up,@function
        .size           $__internal_53_$__cuda_sm70_shflsync_up,(.L_x_14485 - $__internal_53_$__cuda_sm70_shflsync_up)
$__internal_53_$__cuda_sm70_shflsync_up:
[----:B------:R-:W-:Y:S01]  /*b650*/  HFMA2.MMA R69, -RZ, RZ, 0, 0 ;  /* 0x00000000ff457435 */ /* 0x000fe200000001ff */
[----:B------:R-:W-:Y:S04]  /*b660*/  WARPSYNC R81 ;  /* 0x0000005100007348 */ /* 0x000fe80003800000 */
[----:B------:R0:W1:Y:S01]  /*b670*/  SHFL.UP PT, R73, R73, R76, R78 ;  /* 0x0400004c49497389 */ /* 0x00006200000e004e */
[----:B------:R-:W-:Y:S05]  /*b680*/  RET.REL.NODEC R68 `(_Z25selective_scan_bwd_kernelI32Selective_Scan_bwd_kernel_traitsILi128ELi16ELb1ELb0ELb0ELb0ELb1EN3c104HalfENS1_7complexIfEEEEv12SSMParamsBwd) ;  /* 0xffff497044007950 */ /* 0x000fea0003c3ffff */
.L_x_2190:
        /* <DEDUP_REMOVED lines=15> */
.L_x_14485:


//--------------------- .text._Z25selective_scan_bwd_kernelI32Selective_Scan_bwd_kernel_traitsILi128ELi16ELb1ELb0ELb0ELb1ELb0EN3c104HalfENS1_7complexIfEEEEv12SSMParamsBwd --------------------------
	.section	.text._Z25selective_scan_bwd_kernelI32Selective_Scan_bwd_kernel_traitsILi128ELi16ELb1ELb0ELb0ELb1ELb0EN3c104HalfENS1_7complexIfEEEEv12SSMParamsBwd,"ax",@progbits
	.sectioninfo	@"SHI_REGISTERS=237"
	.align	128
        .global         _Z25selective_scan_bwd_kernelI32Selective_Scan_bwd_kernel_traitsILi128ELi16ELb1ELb0ELb0ELb1ELb0EN3c104HalfENS1_7complexIfEEEEv12SSMParamsBwd
        .type           _Z25selective_scan_bwd_kernelI32Selective_Scan_bwd_kernel_traitsILi128ELi16ELb1ELb0ELb0ELb1ELb0EN3c104HalfENS1_7complexIfEEEEv12SSMParamsBwd,@function
        .size           _Z25selective_scan_bwd_kernelI32Selective_Scan_bwd_kernel_traitsILi128ELi16ELb1ELb0ELb0ELb1ELb0EN3c104HalfENS1_7complexIfEEEEv12SSMParamsBwd,(.L_x_14488 - _Z25selective_scan_bwd_kernelI32Selective_Scan_bwd_kernel_traitsILi128ELi16ELb1ELb0ELb0ELb1ELb0EN3c104HalfENS1_7complexIfEEEEv12SSMParamsBwd)
        .other          _Z25selective_scan_bwd_kernelI32Selective_Scan_bwd_kernel_traitsILi128ELi16ELb1ELb0ELb0ELb1ELb0EN3c104HalfENS1_7complexIfEEEEv12SSMParamsBwd,@"STO_CUDA_ENTRY STV_DEFAULT"
_Z25selective_scan_bwd_kernelI32Selective_Scan_bwd_kernel_traitsILi128ELi16ELb1ELb0ELb0ELb1ELb0EN3c104HalfENS1_7complexIfEEEEv12SSMParamsBwd:
.text._Z25selective_scan_bwd_kernelI32Selective_Scan_bwd_kernel_traitsILi128ELi16ELb1ELb0ELb0ELb1ELb0EN3c104HalfENS1_7complexIfEEEEv12SSMParamsBwd:
        /* <DEDUP_REMOVED lines=27> */
[C---:B------:R-:W-:Y:S01]  /*01b0*/  IMAD R17, R3.reuse, c[0x0][0x1d8], RZ ;  /* 0x0000760003117a24 */ /* 0x040fe200078e02ff */
[----:B------:R-:W-:Y:S01]  /*01c0*/  ISETP.NE.U32.AND P0, PT, RZ, c[0x0][0x260], PT ;  /* 0x00009800ff007a0c */ /* 0x000fe20003f05070 */
[----:B------:R1:W5:Y:S01]  /*01d0*/  @P1 LDG.E R4, [R14.64] ;  /* 0x000000040e041981 */ /* 0x000362000c1e1900 */
[----:B------:R-:W-:Y:S01]  /*01e0*/  IMAD R19, R3, c[0x0][0x1e8], RZ ;  /* 0x00007a0003137a24 */ /* 0x000fe200078e02ff */
[----:B------:R-:W-:Y:S01]  /*01f0*/  LEA R7, R16, 0xfffff800, 0xb ;  /* 0xfffff80010077811 */ /* 0x000fe200078e58ff */
[----:B------:R-:W-:Y:S01]  /*0200*/  IMAD.WIDE.U32 R8, R0, c[0x0][0x1d8], R8 ;  /* 0x0000760000087a25 */ /* 0x000fe200078e0008 */
[----:B------:R-:W-:Y:S01]  /*0210*/  ISETP.NE.AND.EX P0, PT, RZ, c[0x0][0x264], PT, P0 ;  /* 0x00009900ff007a0c */ /* 0x000fe20003f05300 */
[----:B------:R-:W-:Y:S01]  /*0220*/  CS2R R188, SRZ ;  /* 0x0000000000bc7805 */ /* 0x000fe2000001ff00 */
[----:B------:R-:W-:Y:S01]  /*0230*/  ISETP.GE.AND P3, PT, R16, 0x1, PT ;  /* 0x000000011000780c */ /* 0x000fe20003f66270 */
[----:B0-----:R-:W-:Y:S01]  /*0240*/  IMAD.WIDE.U32 R12, R5, c[0x0][0x278], RZ ;  /* 0x00009e00050c7a25 */ /* 0x001fe200078e00ff */
[----:B------:R-:W-:Y:S01]  /*0250*/  CS2R R186, SRZ ;  /* 0x0000000000ba7805 */ /* 0x000fe2000001ff00 */
[----:B-1----:R-:W-:-:S02]  /*0260*/  IADD3 R14, P1, R7, R8, RZ ;  /* 0x00000008070e7210 */ /* 0x002fc40007f3e0ff */
[----:B------:R-:W-:Y:S02]  /*0270*/  IMAD R15, R5, c[0x0][0x27c], R18 ;  /* 0x00009f00050f7a24 */ /* 0x000fe400078e0212 */
        /* <DEDUP_REMOVED lines=37> */
[----:B------:R-:W-:Y:S02]  /*04d0*/  MOV R11, c[0x0][0x174] ;  /* 0x00005d00000b7a02 */ /* 0x000fe40000000f00 */
[----:B------:R-:W-:Y:S01]  /*04e0*/  MOV R7, RZ ;  /* 0x000000ff00077202 */ /* 0x000fe20000000f00 */
[----:B------:R-:W1:Y:S01]  /*04f0*/  S2R R10, SR_LANEID ;  /* 0x00000000000a7919 */ /* 0x000e620000000000 */
[----:B0-----:R-:W-:-:S02]  /*0500*/  SHF.R.S32.HI R8, RZ, 0x1f, R9 ;  /* 0x0000001fff087819 */ /* 0x001fc40000011409 */
[----:B------:R-:W-:Y:S02]  /*0510*/  SHF.L.U32 R16, R9, 0x1, RZ ;  /* 0x0000000109107819 */ /* 0x000fe400000006ff */
[----:B------:R-:W-:Y:S02]  /*0520*/  LEA.HI R17, R8, R9, RZ, 0x5 ;  /* 0x0000000908117211 */ /* 0x000fe400078f28ff */
[----:B------:R-:W-:Y:S02]  /*0530*/  MOV R8, RZ ;  /* 0x000000ff00087202 */ /* 0x000fe40000000f00 */
[----:B------:R-:W-:Y:S02]  /*0540*/  LOP3.LUT R16, R16, 0xffffffc0, RZ, 0xc0, !PT ;  /* 0xffffffc010107812 */ /* 0x000fe400078ec0ff */
[----:B-1----:R-:W-:Y:S02]  /*0550*/  SHF.R.S32.HI R17, RZ, 0x5, R17 ;  /* 0x00000005ff117819 */ /* 0x002fe40000011411 */
.L_x_2262:
        /* <DEDUP_REMOVED lines=9> */
[----:B---3--:R-:W-:Y:S01]  /*05f0*/  STS.128 [R19.X16+0x200], R32 ;  /* 0x0002002013007388 */ /* 0x008fe2000000cc00 */
[----:B------:R-:W-:-:S06]  /*0600*/  NOP ;  /* 0x0000000000007918 */ /* 0x000fcc0000000000 */
[----:B------:R-:W1:Y:S04]  /*0610*/  LDS.128 R60, [R18.X16] ;  /* 0x00000000123c7984 */ /* 0x000e68000000cc00 */
[----:B------:R-:W-:Y:S04]  /*0620*/  LDS.128 R56, [R18.X16+0x10] ;  /* 0x0000100012387984 */ /* 0x000fe8000000cc00 */
[----:B------:R-:W-:Y:S06]  /*0630*/  BAR.SYNC.DEFER_BLOCKING 0x0 ;  /* 0x0000000000007b1d */ /* 0x000fec0000010000 */
[----:B------:R-:W2:Y:S04]  /*0640*/  LDG.E.128 R36, [R22.64] ;  /* 0x0000000416247981 */ /* 0x000ea8000c1e1d00 */
[----:B------:R-:W3:Y:S01]  /*0650*/  LDG.E.128 R40, [R22.64+0x200] ;  /* 0x0002000416287981 */ /* 0x000ee2000c1e1d00 */
[----:B------:R-:W-:-:S03]  /*0660*/  IMAD.WIDE R20, R25, 0x10, R14 ;  /* 0x0000001019147825 */ /* 0x000fc600078e020e */
[----:B--2---:R-:W-:Y:S04]  /*0670*/  STS.128 [R19.X16], R36 ;  /* 0x0000002413007388 */ /* 0x004fe8000000cc00 */
[----:B---3--:R-:W-:Y:S01]  /*0680*/  STS.128 [R19.X16+0x200], R40 ;  /* 0x0002002813007388 */ /* 0x008fe2000000cc00 */
[----:B------:R-:W-:-:S06]  /*0690*/  NOP ;  /* 0x0000000000007918 */ /* 0x000fcc0000000000 */
[----:B------:R-:W2:Y:S04]  /*06a0*/  LDS.128 R24, [R18.X16] ;  /* 0x0000000012187984 */ /* 0x000ea8000000cc00 */
[----:B------:R-:W-:Y:S04]  /*06b0*/  LDS.128 R32, [R18.X16+0x10] ;  /* 0x0000100012207984 */ /* 0x000fe8000000cc00 */
[----:B------:R-:W-:Y:S06]  /*06c0*/  BAR.SYNC.DEFER_BLOCKING 0x0 ;  /* 0x0000000000007b1d */ /* 0x000fec0000010000 */
[----:B0-----:R0:W3:Y:S04]  /*06d0*/  LDG.E.128 R28, [R20.64] ;  /* 0x00000004141c7981 */ /* 0x0010e8000c1e1d00 */
[----:B------:R0:W4:Y:S01]  /*06e0*/  LDG.E.128 R44, [R20.64+0x200] ;  /* 0x00020004142c7981 */ /* 0x000122000c1e1d00 */
[--C-:B-1----:R-:W-:Y:S01]  /*06f0*/  HADD2.F32 R22, -RZ, R60.reuse.H0_H0 ;  /* 0x2000003cff167230 */ /* 0x102fe20000004100 */
[----:B------:R-:W-:Y:S01]  /*0700*/  BSSY B0, `(.L_x_2192) ;  /* 0x0000056000007945 */ /* 0x000fe20003800000 */
[----:B------:R-:W-:-:S02]  /*0710*/  HADD2.F32 R23, -RZ, R60.H1_H1 ;  /* 0x3000003cff177230 */ /* 0x000fc40000004100 */
[----:B--2---:R-:W-:Y:S02]  /*0720*/  HADD2.F32 R41, -RZ, R27.H0_H0 ;  /* 0x2000001bff297230 */ /* 0x004fe40000004100 */
[----:B0-----:R-:W-:Y:S02]  /*0730*/  HADD2.F32 R20, -RZ, R61.H1_H1 ;  /* 0x3000003dff147230 */ /* 0x001fe40000004100 */
[----:B------:R-:W-:Y:S01]  /*0740*/  HADD2.F32 R21, -RZ, R62.H1_H1 ;  /* 0x3000003eff157230 */ /* 0x000fe20000004100 */
[----:B---3--:R0:W-:Y:S04]  /*0750*/  STS.128 [R19.X16], R28 ;  /* 0x0000001c13007388 */ /* 0x0081e8000000cc00 */
[----:B----4-:R-:W-:Y:S01]  /*0760*/  STS.128 [R19.X16+0x200], R44 ;  /* 0x0002002c13007388 */ /* 0x010fe2000000cc00 */
[----:B------:R-:W-:-:S06]  /*0770*/  NOP ;  /* 0x0000000000007918 */ /* 0x000fcc0000000000 */
[----:B------:R-:W1:Y:S04]  /*0780*/  LDS.128 R108, [R18.X16] ;  /* 0x00000000126c7984 */ /* 0x000e68000000cc00 */
[----:B------:R-:W2:Y:S01]  /*0790*/  LDS.128 R36, [R18.X16+0x10] ;  /* 0x0000100012247984 */ /* 0x000ea2000000cc00 */
[--C-:B0-----:R-:W-:Y:S02]  /*07a0*/  HADD2.F32 R29, -RZ, R26.reuse.H0_H0 ;  /* 0x2000001aff1d7230 */ /* 0x101fe40000004100 */
[----:B------:R-:W-:Y:S01]  /*07b0*/  HADD2.F32 R31, -RZ, R26.H1_H1 ;  /* 0x3000001aff1f7230 */ /* 0x000fe20000004100 */
[----:B-----5:R-:W-:Y:S01]  /*07c0*/  FADD.FTZ R26, R41, R4 ;  /* 0x00000004291a7221 */ /* 0x020fe20000010000 */
[----:B------:R-:W-:Y:S02]  /*07d0*/  HADD2.F32 R30, -RZ, R63.H1_H1 ;  /* 0x3000003fff1e7230 */ /* 0x000fe40000004100 */
[----:B-1----:R-:W-:-:S02]  /*07e0*/  HADD2.F32 R104, -RZ, R108.H0_H0 ;  /* 0x2000006cff687230 */ /* 0x002fc40000004100 */
[----:B------:R-:W-:Y:S02]  /*07f0*/  HADD2.F32 R105, -RZ, R108.H1_H1 ;  /* 0x3000006cff697230 */ /* 0x000fe40000004100 */
[----:B------:R-:W-:Y:S01]  /*0800*/  HADD2.F32 R69, -RZ, R109.H0_H0 ;  /* 0x2000006dff457230 */ /* 0x000fe20000004100 */
[----:B------:R-:W-:Y:S01]  /*0810*/  FFMA.FTZ R22, R104, R22, R7 ;  /* 0x0000001668167223 */ /* 0x000fe20000010007 */
[----:B------:R-:W-:Y:S02]  /*0820*/  HADD2.F32 R7, -RZ, R61.H0_H0 ;  /* 0x2000003dff077230 */ /* 0x000fe40000004100 */
[----:B------:R-:W-:Y:S01]  /*0830*/  HADD2.F32 R107, -RZ, R109.H1_H1 ;  /* 0x3000006dff6b7230 */ /* 0x000fe20000004100 */
[----:B------:R-:W-:Y:S01]  /*0840*/  FFMA.FTZ R22, R105, R23, R22 ;  /* 0x0000001769167223 */ /* 0x000fe20000010016 */
[--C-:B------:R-:W-:Y:S02]  /*0850*/  HADD2.F32 R67, -RZ, R110.reuse.H0_H0 ;  /* 0x2000006eff437230 */ /* 0x100fe40000004100 */
[----:B------:R-:W-:Y:S01]  /*0860*/  HADD2.F32 R109, -RZ, R110.H1_H1 ;  /* 0x3000006eff6d7230 */ /* 0x000fe20000004100 */
[----:B------:R-:W-:Y:S01]  /*0870*/  FFMA.FTZ R22, R69, R7, R22 ;  /* 0x0000000745167223 */ /* 0x000fe20000010016 */
[----:B------:R-:W-:-:S02]  /*0880*/  HADD2.F32 R7, -RZ, R62.H0_H0 ;  /* 0x2000003eff077230 */ /* 0x000fc40000004100 */
[----:B------:R-:W-:Y:S01]  /*0890*/  HADD2.F32 R65, -RZ, R111.H0_H0 ;  /* 0x2000006fff417230 */ /* 0x000fe20000004100 */
[----:B------:R-:W-:Y:S01]  /*08a0*/  FFMA.FTZ R20, R107, R20, R22 ;  /* 0x000000146b147223 */ /* 0x000fe20000010016 */
[----:B------:R-:W-:Y:S01]  /*08b0*/  MOV R22, c[0x0][0x16c] ;  /* 0x00005b0000167a02 */ /* 0x000fe20000000f00 */
[----:B------:R-:W-:Y:S02]  /*08c0*/  HADD2.F32 R23, -RZ, R25.H0_H0 ;  /* 0x20000019ff177230 */ /* 0x000fe40000004100 */
[----:B------:R-:W-:Y:S01]  /*08d0*/  FFMA.FTZ R20, R67, R7, R20 ;  /* 0x0000000743147223 */ /* 0x000fe20000010014 */
[----:B------:R-:W-:Y:S01]  /*08e0*/  HADD2.F32 R7, -RZ, R63.H0_H0 ;  /* 0x2000003fff077230 */ /* 0x000fe20000004100 */
[----:B------:R-:W-:Y:S01]  /*08f0*/  ISETP.GE.AND P5, PT, R22, 0x1, PT ;  /* 0x000000011600780c */ /* 0x000fe20003fa6270 */
[----:B------:R-:W-:Y:S01]  /*0900*/  HADD2.F32 R25, -RZ, R25.H1_H1 ;  /* 0x30000019ff197230 */ /* 0x000fe20000004100 */
[----:B------:R-:W-:Y:S01]  /*0910*/  FFMA.FTZ R20, R109, R21, R20 ;  /* 0x000000156d147223 */ /* 0x000fe20000010014 */
[--C-:B------:R-:W-:Y:S01]  /*0920*/  HADD2.F32 R21, -RZ, R24.reuse.H1_H1 ;  /* 0x30000018ff157230 */ /* 0x100fe20000004100 */
[----:B------:R-:W-:Y:S01]  /*0930*/  FADD.FTZ R22, R23, R4 ;  /* 0x0000000417167221 */ /* 0x000fe20000010000 */
[----:B------:R-:W-:Y:S01]  /*0940*/  HADD2.F32 R111, -RZ, R111.H1_H1 ;  /* 0x3000006fff6f7230 */ /* 0x000fe20000004100 */
[----:B------:R-:W-:Y:S01]  /*0950*/  FFMA.FTZ R28, R65, R7, R20 ;  /* 0x00000007411c7223 */ /* 0x000fe20000010014 */
[----:B------:R-:W-:Y:S01]  /*0960*/  HADD2.F32 R7, -RZ, R24.H0_H0 ;  /* 0x20000018ff077230 */ /* 0x000fe20000004100 */
[--C-:B------:R-:W-:Y:S01]  /*0970*/  FADD.FTZ R23, R25, R4.reuse ;  /* 0x0000000419177221 */ /* 0x100fe20000010000 */
[----:B------:R-:W-:Y:S01]  /*0980*/  FSETP.GTU.FTZ.AND P2, PT, R22, 20, PT ;  /* 0x41a000001600780b */ /* 0x000fe20003f5c000 */
[--C-:B------:R-:W-:Y:S01]  /*0990*/  FADD.FTZ R21, R21, R4.reuse ;  /* 0x0000000415157221 */ /* 0x100fe20000010000 */
[----:B--2---:R-:W-:Y:S01]  /*09a0*/  HADD2.F32 R71, -RZ, R36.H0_H0 ;  /* 0x20000024ff477230 */ /* 0x004fe20000004100 */
[--C-:B------:R-:W-:Y:S01]  /*09b0*/  FADD.FTZ R20, R7, R4.reuse ;  /* 0x0000000407147221 */ /* 0x100fe20000010000 */
[----:B------:R-:W-:Y:S01]  /*09c0*/  FSETP.GTU.FTZ.AND P1, PT, R23, 20, PT ;  /* 0x41a000001700780b */ /* 0x000fe20003f3c000 */
[--C-:B------:R-:W-:Y:S01]  /*09d0*/  FADD.FTZ R24, R29, R4.reuse ;  /* 0x000000041d187221 */ /* 0x100fe20000010000 */
[----:B------:R-:W-:Y:S01]  /*09e0*/  FSETP.GTU.FTZ.AND P3, PT, R21, 20, PT ;  /* 0x41a000001500780b */ /* 0x000fe20003f7c000 */
[----:B------:R-:W-:Y:S01]  /*09f0*/  FADD.FTZ R25, R31, R4 ;  /* 0x000000041f197221 */ /* 0x000fe20000010000 */
[----:B------:R-:W-:Y:S01]  /*0a00*/  FSETP.GTU.FTZ.AND P4, PT, R20, 20, PT ;  /* 0x41a000001400780b */ /* 0x000fe20003f9c000 */
[----:B------:R-:W-:Y:S01]  /*0a10*/  HADD2.F32 R29, -RZ, R27.H1_H1 ;  /* 0x3000001bff1d7230 */ /* 0x000fe20000004100 */
[----:B------:R-:W-:Y:S01]  /*0a20*/  FSETP.GTU.FTZ.AND P0, PT, R24, 20, PT ;  /* 0x41a000001800780b */ /* 0x000fe20003f1c000 */
[----:B------:R-:W-:Y:S01]  /*0a30*/  FFMA.FTZ R30, R111, R30, R28 ;  /* 0x0000001e6f1e7223 */ /* 0x000fe2000001001c */
[----:B------:R-:W-:Y:S01]  /*0a40*/  FSETP.GTU.FTZ.AND P6, PT, R25, 20, PT ;  /* 0x41a000001900780b */ /* 0x000fe20003fdc000 */
[----:B------:R-:W-:-:S08]  /*0a50*/  HADD2.F32 R31, -RZ, R56.H0_H0 ;  /* 0x20000038ff1f7230 */ /* 0x000fd00000004100 */
        /* <DEDUP_REMOVED lines=32> */
.L_x_2193:
[----:B------:R-:W-:Y:S05]  /*0c60*/  BSYNC B0 ;  /* 0x0000000000007941 */ /* 0x000fea0003800000 */
.L_x_2192:
[----:B------:R-:W-:Y:S01]  /*0c70*/  BSSY B0, `(.L_x_2194) ;  /* 0x0000027000007945 */ /* 0x000fe20003800000 */
[----:B------:R-:W-:Y:S01]  /*0c80*/  FFMA.FTZ R30, R71, R31, R30 ;  /* 0x0000001f471e7223 */ /* 0x000fe2000001001e */
[----:B------:R-:W-:Y:S01]  /*0c90*/  FSETP.GTU.FTZ.AND P4, PT, R26, 20, PT ;  /* 0x41a000001a00780b */ /* 0x000fe20003f9c000 */
[----:B------:R-:W-:Y:S01]  /*0ca0*/  HADD2.F32 R40, -RZ, R56.H1_H1 ;  /* 0x30000038ff287230 */ /* 0x000fe20000004100 */
[----:B------:R-:W-:Y:S01]  /*0cb0*/  FADD.FTZ R27, R29, R4 ;  /* 0x000000041d1b7221 */ /* 0x000fe20000010000 */
[----:B------:R-:W-:Y:S02]  /*0cc0*/  HADD2.F32 R31, -RZ, R32.H0_H0 ;  /* 0x20000020ff1f7230 */ /* 0x000fe40000004100 */
[----:B------:R-:W-:Y:S01]  /*0cd0*/  HADD2.F32 R113, -RZ, R36.H1_H1 ;  /* 0x30000024ff717230 */ /* 0x000fe20000004100 */
        /* <DEDUP_REMOVED lines=32> */
.L_x_2195:
[----:B------:R-:W-:Y:S05]  /*0ee0*/  BSYNC B0 ;  /* 0x0000000000007941 */ /* 0x000fea0003800000 */
.L_x_2194:
[----:B------:R-:W-:Y:S01]  /*0ef0*/  BSSY B0, `(.L_x_2196) ;  /* 0x0000027000007945 */ /* 0x000fe20003800000 */
[----:B------:R-:W-:Y:S01]  /*0f00*/  FSETP.GTU.FTZ.AND P3, PT, R27, 20, PT ;  /* 0x41a000001b00780b */ /* 0x000fe20003f7c000 */
[----:B------:R-:W-:Y:S01]  /*0f10*/  FFMA.FTZ R40, R113, R40, R30 ;  /* 0x0000002871287223 */ /* 0x000fe2000001001e */
[----:B------:R-:W-:Y:S01]  /*0f20*/  HADD2.F32 R36, -RZ, R57.H0_H0 ;  /* 0x20000039ff247230 */ /* 0x000fe20000004100 */
[----:B------:R-:W-:Y:S01]  /*0f30*/  FADD.FTZ R28, R31, R4 ;  /* 0x000000041f1c7221 */ /* 0x000fe20000010000 */
[----:B------:R-:W-:Y:S02]  /*0f40*/  HADD2.F32 R41, -RZ, R32.H1_H1 ;  /* 0x30000020ff297230 */ /* 0x000fe40000004100 */
        /* <DEDUP_REMOVED lines=33> */
.L_x_2197:
[----:B------:R-:W-:Y:S05]  /*1160*/  BSYNC B0 ;  /* 0x0000000000007941 */ /* 0x000fea0003800000 */
.L_x_2196:
[----:B------:R-:W-:Y:S01]  /*1170*/  BSSY B0, `(.L_x_2198) ;  /* 0x0000027000007945 */ /* 0x000fe20003800000 */
[----:B------:R-:W-:Y:S01]  /*1180*/  FSETP.GTU.FTZ.AND P2, PT, R28, 20, PT ;  /* 0x41a000001c00780b */ /* 0x000fe20003f5c000 */
[----:B------:R-:W-:Y:S01]  /*1190*/  FFMA.FTZ R36, R73, R36, R40 ;  /* 0x0000002449247223 */ /* 0x000fe20000010028 */
        /* <DEDUP_REMOVED lines=36> */
.L_x_2199:
[----:B------:R-:W-:Y:S05]  /*13e0*/  BSYNC B0 ;  /* 0x0000000000007941 */ /* 0x000fea0003800000 */
.L_x_2198:
        /* <DEDUP_REMOVED lines=39> */
.L_x_2201:
[----:B------:R-:W-:Y:S05]  /*1660*/  BSYNC B0 ;  /* 0x0000000000007941 */ /* 0x000fea0003800000 */
.L_x_2200:
        /* <DEDUP_REMOVED lines=39> */
.L_x_2203:
[----:B------:R-:W-:Y:S05]  /*18e0*/  BSYNC B0 ;  /* 0x0000000000007941 */ /* 0x000fea0003800000 */
.L_x_2202:
        /* <DEDUP_REMOVED lines=39> */
.L_x_2205:
[----:B------:R-:W-:Y:S05]  /*1b60*/  BSYNC B0 ;  /* 0x0000000000007941 */ /* 0x000fea0003800000 */
.L_x_2204:
[----:B------:R-:W-:Y:S01]  /*1b70*/  BSSY B0, `(.L_x_2206) ;  /* 0x0000028000007945 */ /* 0x000fe20003800000 */
[----:B------:R-:W-:Y:S01]  /*1b80*/  FSETP.GTU.FTZ.AND P4, PT, R32, 20, PT ;  /* 0x41a000002000780b */ /* 0x000fe20003f9c000 */
[--C-:B------:R-:W-:Y:S01]  /*1b90*/  HADD2.F32 R43, -RZ, R35.reuse.H0_H0 ;  /* 0x20000023ff2b7230 */ /* 0x100fe20000004100 */
[----:B------:R-:W-:Y:S01]  /*1ba0*/  FFMA.FTZ R36, R77, R38, R36 ;  /* 0x000000264d247223 */ /* 0x000fe20000010024 */
[----:B------:R-:W-:Y:S01]  /*1bb0*/  HADD2.F32 R45, -RZ, R35.H1_H1 ;  /* 0x30000023ff2d7230 */ /* 0x000fe20000004100 */
[----:B------:R-:W-:Y:S01]  /*1bc0*/  FADD.FTZ R33, R41, R4 ;  /* 0x0000000429217221 */ /* 0x000fe20000010000 */
[----:B------:R-:W-:Y:S02]  /*1bd0*/  HADD2.F32 R119, -RZ, R39.H1_H1 ;  /* 0x30000027ff777230 */ /* 0x000fe40000004100 */
        /* <DEDUP_REMOVED lines=33> */
.L_x_2207:
[----:B------:R-:W-:Y:S05]  /*1df0*/  BSYNC B0 ;  /* 0x0000000000007941 */ /* 0x000fea0003800000 */
.L_x_2206:
[----:B------:R-:W-:Y:S01]  /*1e00*/  BSSY B0, `(.L_x_2208) ;  /* 0x0000026000007945 */ /* 0x000fe20003800000 */
[----:B------:R-:W-:Y:S01]  /*1e10*/  FFMA.FTZ R7, R119, R37, R36 ;  /* 0x0000002577077223 */ /* 0x000fe20000010024 */
[----:B------:R-:W-:Y:S01]  /*1e20*/  FSETP.GTU.FTZ.AND P3, PT, R33, 20, PT ;  /* 0x41a000002100780b */ /* 0x000fe20003f7c000 */
[----:B------:R-:W-:Y:S01]  /*1e30*/  CS2R R34, SRZ ;  /* 0x0000000000227805 */ /* 0x000fe2000001ff00 */
[----:B------:R-:W-:Y:S01]  /*1e40*/  CS2R R36, SRZ ;  /* 0x0000000000247805 */ /* 0x000fe2000001ff00 */
[----:B------:R-:W-:Y:S01]  /*1e50*/  FADD.FTZ R38, R43, R4 ;  /* 0x000000042b267221 */ /* 0x000fe20000010000 */
        /* <DEDUP_REMOVED lines=32> */
.L_x_2209:
[----:B------:R-:W-:Y:S05]  /*2060*/  BSYNC B0 ;  /* 0x0000000000007941 */ /* 0x000fea0003800000 */
.L_x_2208:
[----:B------:R-:W-:Y:S01]  /*2070*/  BSSY B0, `(.L_x_2210) ;  /* 0x0000026000007945 */ /* 0x000fe20003800000 */
[----:B------:R-:W-:Y:S01]  /*2080*/  HFMA2.MMA R39, -RZ, RZ, 0, 0 ;  /* 0x00000000ff277435 */ /* 0x000fe200000001ff */
[----:B------:R-:W-:Y:S01]  /*2090*/  FSETP.GTU.FTZ.AND P2, PT, R38, 20, PT ;  /* 0x41a000002600780b */ /* 0x000fe20003f5c000 */
[----:B------:R-:W-:Y:S01]  /*20a0*/  CS2R R40, SRZ ;  /* 0x0000000000287805 */ /* 0x000fe2000001ff00 */
[----:B------:R-:W-:Y:S01]  /*20b0*/  CS2R R42, SRZ ;  /* 0x00000000002a7805 */ /* 0x000fe2000001ff00 */
[----:B------:R-:W-:Y:S01]  /*20c0*/  FADD.FTZ R44, R45, R4 ;  /* 0x000000042d2c7221 */ /* 0x000fe20000010000 */
        /* <DEDUP_REMOVED lines=32> */
.L_x_2211:
[----:B------:R-:W-:Y:S05]  /*22d0*/  BSYNC B0 ;  /* 0x0000000000007941 */ /* 0x000fea0003800000 */
.L_x_2210:
        /* <DEDUP_REMOVED lines=38> */
.L_x_2213:
[----:B------:R-:W-:Y:S05]  /*2540*/  BSYNC B0 ;  /* 0x0000000000007941 */ /* 0x000fea0003800000 */
.L_x_2212:
        /* <DEDUP_REMOVED lines=33> */
.L_x_2215:
[----:B------:R-:W-:Y:S05]  /*2760*/  BSYNC B0 ;  /* 0x0000000000007941 */ /* 0x000fea0003800000 */
.L_x_2214:
        /* <DEDUP_REMOVED lines=33> */
.L_x_2217:
[----:B------:R-:W-:Y:S05]  /*2980*/  BSYNC B0 ;  /* 0x0000000000007941 */ /* 0x000fea0003800000 */
.L_x_2216:
        /* <DEDUP_REMOVED lines=33> */
.L_x_2219:
[----:B------:R-:W-:Y:S05]  /*2ba0*/  BSYNC B0 ;  /* 0x0000000000007941 */ /* 0x000fea0003800000 */
.L_x_2218:
        /* <DEDUP_REMOVED lines=33> */
.L_x_2221:
[----:B------:R-:W-:Y:S05]  /*2dc0*/  BSYNC B0 ;  /* 0x0000000000007941 */ /* 0x000fea0003800000 */
.L_x_2220:
        /* <DEDUP_REMOVED lines=33> */
.L_x_2223:
[----:B------:R-:W-:Y:S05]  /*2fe0*/  BSYNC B0 ;  /* 0x0000000000007941 */ /* 0x000fea0003800000 */
.L_x_2222:
[----:B------:R-:W-:Y:S01]  /*2ff0*/  BAR.SYNC.DEFER_BLOCKING 0x0 ;  /* 0x0000000000007b1d */ /* 0x000fe20000010000 */
[----:B------:R-:W-:Y:S01]  /*3000*/  HFMA2.MMA R51, -RZ, RZ, 0, 0 ;  /* 0x00000000ff337435 */ /* 0x000fe200000001ff */
        /* <DEDUP_REMOVED lines=16> */
[----:B------:R-:W-:Y:S05]  /*3110*/  @!P5 BRA `(.L_x_2224) ;  /* 0x000066b00000d947 */ /* 0x000fea0003800000 */
[----:B------:R-:W-:Y:S01]  /*3120*/  FADD.FTZ R104, R104, R104 ;  /* 0x0000006868687221 */ /* 0x000fe20000010000 */
[----:B------:R-:W-:Y:S01]  /*3130*/  MOV R120, RZ ;  /* 0x000000ff00787202 */ /* 0x000fe20000000f00 */
[----:B------:R-:W-:Y:S01]  /*3140*/  FADD.FTZ R105, R105, R105 ;  /* 0x0000006969697221 */ /* 0x000fe20000010000 */
[----:B------:R-:W-:Y:S01]  /*3150*/  MOV R34, RZ ;  /* 0x000000ff00227202 */ /* 0x000fe20000000f00 */
        /* <DEDUP_REMOVED lines=14> */
.L_x_2261:
        /* <DEDUP_REMOVED lines=54> */
[----:B------:R-:W-:Y:S02]  /*35a0*/  FMUL.FTZ R211, R211, R28 ;  /* 0x0000001cd3d37220 */ /* 0x000fe40000410000 */
        /* <DEDUP_REMOVED lines=17> */
[----:B--2---:R-:W-:Y:S02]  /*36c0*/  FMUL.FTZ R65, R101, R24 ;  /* 0x0000001865417220 */ /* 0x004fe40000410000 */
        /* <DEDUP_REMOVED lines=12> */
[----:B------:R-:W-:Y:S01]  /*3790*/  IADD3 R65, R64, -R65, RZ ;  /* 0x8000004140417210 */ /* 0x000fe20007ffe0ff */
[----:B------:R-:W-:-:S05]  /*37a0*/  HFMA2.MMA R64, -RZ, RZ, 1.875, 0 ;  /* 0x3f800000ff407435 */ /* 0x000fca00000001ff */
        /* <DEDUP_REMOVED lines=27> */
[----:B--2---:R-:W-:Y:S02]  /*3960*/  FMUL.FTZ R83, R101, R29 ;  /* 0x0000001d65537220 */ /* 0x004fe40000410000 */
[----:B---3--:R-:W-:-:S05]  /*3970*/  FMUL.FTZ R170, R69, R70 ;  /* 0x0000004645aa7220 */ /* 0x008fca0000410000 */
[----:B------:R-:W-:Y:S01]  /*3980*/  MUFU.SIN R86, R79 ;  /* 0x0000004f00567308 */ /* 0x000fe20000000400 */
[----:B0-----:R-:W-:Y:S01]  /*3990*/  FMUL.FTZ R81, R101, R28 ;  /* 0x0000001c65517220 */ /* 0x001fe20000410000 */
[----:B------:R0:W5:Y:S03]  /*39a0*/  @!P0 LDG.E.128 R64, [R74.64] ;  /* 0x000000044a408981 */ /* 0x000166000c1e1d00 */
[----:B------:R-:W-:-:S03]  /*39b0*/  FMUL.RZ R103, R81, 0.15915493667125701904 ;  /* 0x3e22f98351677820 */ /* 0x000fc6000040c000 */
[----:B------:R-:W-:Y:S01]  /*39c0*/  MUFU.COS R140, R79 ;  /* 0x0000004f008c7308 */ /* 0x000fe20000000000 */
[----:B0-----:R-:W-:-:S04]  /*39d0*/  FMUL.FTZ R75, R101, R30 ;  /* 0x0000001e654b7220 */ /* 0x001fc80000410000 */
[----:B------:R-:W-:-:S03]  /*39e0*/  FMUL.RZ R123, R75, 0.15915493667125701904 ;  /* 0x3e22f9834b7b7820 */ /* 0x000fc6000040c000 */
[----:B------:R-:W0:Y:S01]  /*39f0*/  MUFU.EX2 R77, R77 ;  /* 0x0000004d004d7308 */ /* 0x000e220000000800 */
[----:B------:R-:W-:Y:S02]  /*3a00*/  FMUL.FTZ R75, R101, R31 ;  /* 0x0000001f654b7220 */ /* 0x000fe40000410000 */
[----:B------:R-:W-:Y:S02]  /*3a10*/  FMUL.FTZ R74, R73, R29 ;  /* 0x0000001d494a7220 */ /* 0x000fe40000410000 */
[----:B------:R-:W-:-:S03]  /*3a20*/  FMUL.RZ R121, R83, 0.15915493667125701904 ;  /* 0x3e22f98353797820 */ /* 0x000fc6000040c000 */
[----:B------:R-:W-:Y:S01]  /*3a30*/  MUFU.SIN R122, R103 ;  /* 0x00000067007a7308 */ /* 0x000fe20000000400 */
[----:B------:R-:W-:-:S07]  /*3a40*/  FFMA.FTZ R170, R68, R71, R170 ;  /* 0x0000004744aa7223 */ /* 0x000fce00000100aa */
[----:B------:R2:W-:Y:S01]  /*3a50*/  MUFU.COS R136, R103 ;  /* 0x0000006700887308 */ /* 0x0005e20000000000 */
[----:B-1----:R-:W-:Y:S02]  /*3a60*/  FMUL.FTZ R150, R149, R150 ;  /* 0x0000009695967220 */ /* 0x002fe40000410000 */
[----:B------:R-:W-:Y:S02]  /*3a70*/  FMUL.FTZ R148, R147, R148 ;  /* 0x0000009493947220 */ /* 0x000fe40000410000 */
[----:B------:R-:W-:-:S03]  /*3a80*/  FMUL.FTZ R146, R145, R146 ;  /* 0x0000009291927220 */ /* 0x000fc60000410000 */
[----:B------:R-:W-:Y:S01]  /*3a90*/  MUFU.SIN R102, R87 ;  /* 0x0000005700667308 */ /* 0x000fe20000000400 */
[----:B--2---:R-:W-:Y:S02]  /*3aa0*/  FMUL.RZ R103, R75, 0.15915493667125701904 ;  /* 0x3e22f9834b677820 */ /* 0x004fe4000040c000 */
[----:B------:R-:W-:Y:S02]  /*3ab0*/  FMUL.FTZ R75, R69, R71 ;  /* 0x00000047454b7220 */ /* 0x000fe40000410000 */
[----:B------:R-:W-:Y:S02]  /*3ac0*/  FMUL.FTZ R149, R149, R72 ;  /* 0x0000004895957220 */ /* 0x000fe40000410000 */
[----:B------:R-:W-:Y:S01]  /*3ad0*/  FFMA.FTZ R160, R68, R70, -R75 ;  /* 0x0000004644a07223 */ /* 0x000fe2000001084b */
[----:B------:R-:W-:Y:S01]  /*3ae0*/  MUFU.SIN R133, R121 ;  /* 0x0000007900857308 */ /* 0x000fe20000000400 */
[----:B------:R-:W-:Y:S02]  /*3af0*/  FMUL.FTZ R68, R73, R31 ;  /* 0x0000001f49447220 */ /* 0x000fe40000410000 */
[----:B------:R-:W-:-:S05]  /*3b00*/  FMUL.FTZ R70, R101, R32 ;  /* 0x0000002065467220 */ /* 0x000fca0000410000 */
[----:B------:R-:W-:Y:S01]  /*3b10*/  MUFU.COS R83, R121 ;  /* 0x0000007900537308 */ /* 0x000fe20000000000 */
[----:B------:R-:W-:-:S07]  /*3b20*/  FMUL.FTZ R75, RZ, R149 ;  /* 0x00000095ff4b7220 */ /* 0x000fce0000410000 */
[----:B------:R-:W1:Y:S01]  /*3b30*/  MUFU.EX2 R74, R74 ;  /* 0x0000004a004a7308 */ /* 0x000e620000000800 */
[C---:B0-----:R-:W-:Y:S02]  /*3b40*/  FMUL.FTZ R140, R77.reuse, R140 ;  /* 0x0000008c4d8c7220 */ /* 0x041fe40000410000 */
[----:B------:R-:W-:Y:S02]  /*3b50*/  FMUL.FTZ R139, R77, R86 ;  /* 0x000000564d8b7220 */ /* 0x000fe40000410000 */
[----:B------:R-:W-:-:S03]  /*3b60*/  FMUL.FTZ R77, R219, R149 ;  /* 0x00000095db4d7220 */ /* 0x000fc60000410000 */
[----:B------:R-:W-:Y:S01]  /*3b70*/  MUFU.SIN R129, R103 ;  /* 0x0000006700817308 */ /* 0x000fe20000000400 */
[----:B------:R-:W-:Y:S02]  /*3b80*/  FMUL.FTZ R147, R147, R76 ;  /* 0x0000004c93937220 */ /* 0x000fe40000410000 */
[----:B------:R-:W-:Y:S02]  /*3b90*/  FMUL.RZ R76, R70, 0.15915493667125701904 ;  /* 0x3e22f983464c7820 */ /* 0x000fe4000040c000 */
[----:B------:R-:W-:-:S03]  /*3ba0*/  FFMA.FTZ R75, R219, R150, -R75 ;  /* 0x00000096db4b7223 */ /* 0x000fc6000001084b */
[----:B------:R-:W-:Y:S01]  /*3bb0*/  MUFU.COS R69, R103 ;  /* 0x0000006700457308 */ /* 0x000fe20000000000 */
[----:B------:R-:W-:Y:S02]  /*3bc0*/  FMUL.FTZ R70, R73, R32 ;  /* 0x0000002049467220 */ /* 0x000fe40000410000 */
[----:B------:R-:W-:-:S05]  /*3bd0*/  FFMA.FTZ R77, RZ, R150, R77 ;  /* 0x00000096ff4d7223 */ /* 0x000fca000001004d */
[----:B------:R-:W0:Y:S01]  /*3be0*/  MUFU.EX2 R68, R68 ;  /* 0x0000004400447308 */ /* 0x000e220000000800 */
[----:B------:R-:W-:Y:S02]  /*3bf0*/  FADD.FTZ R75, R216, R75 ;  /* 0x0000004bd84b7221 */ /* 0x000fe40000010000 */
[----:B------:R-:W-:Y:S02]  /*3c00*/  FMUL.FTZ R72, R101, R33 ;  /* 0x0000002165487220 */ /* 0x000fe40000410000 */
[----:B------:R-:W-:Y:S02]  /*3c10*/  FADD.FTZ R77, RZ, R77 ;  /* 0x0000004dff4d7221 */ /* 0x000fe40000010000 */
[C---:B-1----:R-:W-:Y:S01]  /*3c20*/  FMUL.FTZ R134, R74.reuse, R83 ;  /* 0x000000534a867220 */ /* 0x042fe20000410000 */
[----:B------:R-:W-:Y:S01]  /*3c30*/  MUFU.COS R71, R76 ;  /* 0x0000004c00477308 */ /* 0x000fe20000000000 */
[----:B------:R-:W-:Y:S02]  /*3c40*/  FMUL.FTZ R133, R74, R133 ;  /* 0x000000854a857220 */ /* 0x000fe40000410000 */
[----:B------:R-:W-:-:S02]  /*3c50*/  FMUL.FTZ R145, R145, R78 ;  /* 0x0000004e91917220 */ /* 0x000fc40000410000 */
[----:B------:R-:W-:-:S03]  /*3c60*/  FMUL.FTZ R74, R147, R75 ;  /* 0x0000004b934a7220 */ /* 0x000fc60000410000 */
[----:B------:R-:W1:Y:S01]  /*3c70*/  MUFU.EX2 R70, R70 ;  /* 0x0000004600467308 */ /* 0x000e620000000800 */
[----:B------:R-:W-:Y:S02]  /*3c80*/  FMUL.RZ R78, R72, 0.15915493667125701904 ;  /* 0x3e22f983484e7820 */ /* 0x000fe4000040c000 */
[-C--:B------:R-:W-:Y:S02]  /*3c90*/  FMUL.FTZ R72, R147, R77.reuse ;  /* 0x0000004d93487220 */ /* 0x080fe40000410000 */
[----:B------:R-:W-:Y:S02]  /*3ca0*/  FFMA.FTZ R74, R148, R77, R74 ;  /* 0x0000004d944a7223 */ /* 0x000fe4000001004a */
[C---:B0-----:R-:W-:Y:S02]  /*3cb0*/  FMUL.FTZ R130, R68.reuse, R69 ;  /* 0x0000004544827220 */ /* 0x041fe40000410000 */
[----:B------:R-:W-:Y:S02]  /*3cc0*/  FMUL.FTZ R129, R68, R129 ;  /* 0x0000008144817220 */ /* 0x000fe40000410000 */
[----:B------:R-:W-:-:S02]  /*3cd0*/  FFMA.FTZ R72, R148, R75, -R72 ;  /* 0x0000004b94487223 */ /* 0x000fc40000010848 */
[----:B------:R-:W-:Y:S02]  /*3ce0*/  FMUL.FTZ R68, R73, R33 ;  /* 0x0000002149447220 */ /* 0x000fe40000410000 */
[----:B------:R-:W-:Y:S01]  /*3cf0*/  FADD.FTZ R74, RZ, R74 ;  /* 0x0000004aff4a7221 */ /* 0x000fe20000010000 */
[----:B------:R-:W0:Y:S01]  /*3d00*/  MUFU.SIN R127, R76 ;  /* 0x0000004c007f7308 */ /* 0x000e220000000400 */
[----:B------:R-:W-:Y:S02]  /*3d10*/  FADD.FTZ R72, R217, R72 ;  /* 0x00000048d9487221 */ /* 0x000fe40000010000 */
[C---:B------:R-:W-:Y:S02]  /*3d20*/  FMUL.FTZ R69, R145.reuse, R74 ;  /* 0x0000004a91457220 */ /* 0x040fe40000410000 */
[----:B------:R-:W-:-:S03]  /*3d30*/  FMUL.FTZ R77, R145, R72 ;  /* 0x00000048914d7220 */ /* 0x000fc60000410000 */
[----:B------:R-:W-:Y:S01]  /*3d40*/  MUFU.SIN R125, R78 ;  /* 0x0000004e007d7308 */ /* 0x000fe20000000400 */
[----:B-1----:R-:W-:Y:S02]  /*3d50*/  FMUL.FTZ R128, R70, R71 ;  /* 0x0000004746807220 */ /* 0x002fe40000410000 */
[----:B------:R-:W-:-:S05]  /*3d60*/  FFMA.FTZ R71, R146, R72, -R69 ;  /* 0x0000004892477223 */ /* 0x000fca0000010845 */
[----:B------:R-:W-:Y:S01]  /*3d70*/  MUFU.COS R75, R78 ;  /* 0x0000004e004b7308 */ /* 0x000fe20000000000 */
[----:B------:R-:W-:-:S07]  /*3d80*/  FFMA.FTZ R77, R146, R74, R77 ;  /* 0x0000004a924d7223 */ /* 0x000fce000001004d */
[----:B------:R-:W1:Y:S01]  /*3d90*/  MUFU.EX2 R68, R68 ;  /* 0x0000004400447308 */ /* 0x000e620000000800 */
[C---:B------:R-:W-:Y:S02]  /*3da0*/  FMUL.FTZ R144, R143.reuse, R144 ;  /* 0x000000908f907220 */ /* 0x040fe40000410000 */
[----:B------:R-:W-:Y:S02]  /*3db0*/  FMUL.FTZ R143, R143, R80 ;  /* 0x000000508f8f7220 */ /* 0x000fe40000410000 */
[----:B------:R-:W-:Y:S02]  /*3dc0*/  FADD.FTZ R71, R214, R71 ;  /* 0x00000047d6477221 */ /* 0x000fe40000010000 */
[----:B------:R-:W-:Y:S01]  /*3dd0*/  FADD.FTZ R77, RZ, R77 ;  /* 0x0000004dff4d7221 */ /* 0x000fe20000010000 */
[----:B------:R2:W-:Y:S01]  /*3de0*/  MUFU.COS R138, R87 ;  /* 0x00000057008a7308 */ /* 0x0005e20000000000 */
[C---:B------:R-:W-:Y:S02]  /*3df0*/  FMUL.FTZ R74, R143.reuse, R71 ;  /* 0x000000478f4a7220 */ /* 0x040fe40000410000 */
[----:B------:R-:W-:-:S02]  /*3e00*/  FMUL.FTZ R72, R143, R77 ;  /* 0x0000004d8f487220 */ /* 0x000fc40000410000 */
[C---:B------:R-:W-:Y:S02]  /*3e10*/  FMUL.FTZ R79, R73.reuse, R27 ;  /* 0x0000001b494f7220 */ /* 0x040fe40000410000 */
[----:B--2---:R-:W-:Y:S02]  /*3e20*/  FMUL.FTZ R87, R73, R30 ;  /* 0x0000001e49577220 */ /* 0x004fe40000410000 */
[----:B0-----:R-:W-:Y:S02]  /*3e30*/  FMUL.FTZ R127, R70, R127 ;  /* 0x0000007f467f7220 */ /* 0x001fe40000410000 */
[----:B------:R-:W-:Y:S02]  /*3e40*/  FMUL.FTZ R70, R101, R38 ;  /* 0x0000002665467220 */ /* 0x000fe40000410000 */
[C---:B-1----:R-:W-:Y:S02]  /*3e50*/  FMUL.FTZ R126, R68.reuse, R75 ;  /* 0x0000004b447e7220 */ /* 0x042fe40000410000 */
[----:B------:R-:W-:-:S02]  /*3e60*/  FMUL.FTZ R125, R68, R125 ;  /* 0x0000007d447d7220 */ /* 0x000fc40000410000 */
[----:B------:R-:W-:Y:S01]  /*3e70*/  FFMA.FTZ R74, R144, R77, R74 ;  /* 0x0000004d904a7223 */ /* 0x000fe2000001004a */
[----:B------:R-:W-:Y:S01]  /*3e80*/  MUFU.SIN R124, R123 ;  /* 0x0000007b007c7308 */ /* 0x000fe20000000400 */
[----:B------:R-:W-:Y:S02]  /*3e90*/  FMUL.FTZ R68, R84, R149 ;  /* 0x0000009554447220 */ /* 0x000fe40000410000 */
[----:B------:R-:W-:Y:S02]  /*3ea0*/  FFMA.FTZ R72, R144, R71, -R72 ;  /* 0x0000004790487223 */ /* 0x000fe40000010848 */
[----:B------:R-:W-:-:S03]  /*3eb0*/  FMUL.FTZ R142, R141, R142 ;  /* 0x0000008e8d8e7220 */ /* 0x000fc60000410000 */
[----:B------:R-:W0:Y:S01]  /*3ec0*/  MUFU.EX2 R87, R87 ;  /* 0x0000005700577308 */ /* 0x000e220000000800 */
[----:B------:R-:W-:Y:S02]  /*3ed0*/  FMUL.FTZ R141, R141, R82 ;  /* 0x000000528d8d7220 */ /* 0x000fe40000410000 */
[----:B------:R-:W-:Y:S02]  /*3ee0*/  FMUL.RZ R78, R70, 0.15915493667125701904 ;  /* 0x3e22f983464e7820 */ /* 0x000fe4000040c000 */
[----:B------:R-:W-:Y:S02]  /*3ef0*/  FADD.FTZ R74, RZ, R74 ;  /* 0x0000004aff4a7221 */ /* 0x000fe40000010000 */
[C---:B------:R-:W-:Y:S01]  /*3f00*/  FMUL.FTZ R71, R85.reuse, R149 ;  /* 0x0000009555477220 */ /* 0x040fe20000410000 */
[----:B------:R-:W1:Y:S01]  /*3f10*/  MUFU.EX2 R79, R79 ;  /* 0x0000004f004f7308 */ /* 0x000e620000000800 */
[----:B------:R-:W-:Y:S02]  /*3f20*/  FFMA.FTZ R70, R85, R150, R68 ;  /* 0x0000009655467223 */ /* 0x000fe40000010044 */
[----:B------:R-:W-:-:S02]  /*3f30*/  FADD.FTZ R72, R215, R72 ;  /* 0x00000048d7487221 */ /* 0x000fc40000010000 */
[----:B------:R-:W-:Y:S02]  /*3f40*/  FMUL.FTZ R75, R141, R74 ;  /* 0x0000004a8d4b7220 */ /* 0x000fe40000410000 */
[----:B------:R-:W-:Y:S02]  /*3f50*/  FFMA.FTZ R71, R84, R150, -R71 ;  /* 0x0000009654477223 */ /* 0x000fe40000010847 */
[----:B------:R-:W-:Y:S02]  /*3f60*/  FMUL.FTZ R68, R147, R70 ;  /* 0x0000004693447220 */ /* 0x000fe40000410000 */
[-C--:B------:R-:W-:Y:S02]  /*3f70*/  FMUL.FTZ R77, R141, R72.reuse ;  /* 0x000000488d4d7220 */ /* 0x080fe40000410000 */
[----:B------:R-:W-:Y:S02]  /*3f80*/  FFMA.FTZ R75, R142, R72, -R75 ;  /* 0x000000488e4b7223 */ /* 0x000fe4000001084b */
[----:B------:R-:W-:-:S02]  /*3f90*/  FMUL.FTZ R69, R73, R38 ;  /* 0x0000002649457220 */ /* 0x000fc40000410000 */
[-C--:B------:R-:W-:Y:S02]  /*3fa0*/  FFMA.FTZ R72, R148, R71.reuse, -R68 ;  /* 0x0000004794487223 */ /* 0x080fe40000010844 */
[----:B------:R-:W-:Y:S02]  /*3fb0*/  FMUL.FTZ R71, R147, R71 ;  /* 0x0000004793477220 */ /* 0x000fe40000410000 */
[----:B------:R-:W-:Y:S01]  /*3fc0*/  FFMA.FTZ R77, R142, R74, R77 ;  /* 0x0000004a8e4d7223 */ /* 0x000fe2000001004d */
[----:B------:R-:W-:Y:S01]  /*3fd0*/  MUFU.EX2 R69, R69 ;  /* 0x0000004500457308 */ /* 0x000fe20000000800 */
[----:B0-----:R-:W-:Y:S02]  /*3fe0*/  FMUL.FTZ R131, R87, R124 ;  /* 0x0000007c57837220 */ /* 0x001fe40000410000 */
[----:B------:R-:W-:Y:S02]  /*3ff0*/  FFMA.FTZ R71, R148, R70, R71 ;  /* 0x0000004694477223 */ /* 0x000fe40000010047 */
[----:B------:R-:W-:-:S02]  /*4000*/  FADD.FTZ R77, RZ, R77 ;  /* 0x0000004dff4d7221 */ /* 0x000fc40000010000 */
[----:B------:R-:W-:Y:S01]  /*4010*/  FMUL.FTZ R81, R73, R28 ;  /* 0x0000001c49517220 */ /* 0x000fe20000410000 */
[----:B------:R-:W0:Y:S01]  /*4020*/  MUFU.COS R124, R78 ;  /* 0x0000004e007c7308 */ /* 0x000e220000000000 */
[----:B------:R-:W-:Y:S02]  /*4030*/  FADD.FTZ R74, R212, R75 ;  /* 0x0000004bd44a7221 */ /* 0x000fe40000010000 */
[C---:B-1----:R-:W-:Y:S02]  /*4040*/  FMUL.FTZ R138, R79.reuse, R138 ;  /* 0x0000008a4f8a7220 */ /* 0x042fe40000410000 */
[----:B------:R-:W-:-:S03]  /*4050*/  FMUL.FTZ R137, R79, R102 ;  /* 0x000000664f897220 */ /* 0x000fc60000410000 */
[----:B------:R-:W1:Y:S01]  /*4060*/  MUFU.SIN R68, R78 ;  /* 0x0000004e00447308 */ /* 0x000e620000000400 */
[----:B------:R-:W-:Y:S02]  /*4070*/  FMUL.FTZ R75, R145, R71 ;  /* 0x00000047914b7220 */ /* 0x000fe40000410000 */
[C---:B------:R-:W-:Y:S02]  /*4080*/  FMUL.FTZ R79, R139.reuse, R77 ;  /* 0x0000004d8b4f7220 */ /* 0x040fe40000410000 */
[----:B------:R-:W-:Y:S02]  /*4090*/  FMUL.FTZ R76, R139, R74 ;  /* 0x0000004a8b4c7220 */ /* 0x000fe40000410000 */
[-C--:B------:R-:W-:Y:S01]  /*40a0*/  FMUL.FTZ R70, R145, R72.reuse ;  /* 0x0000004891467220 */ /* 0x080fe20000410000 */
[----:B------:R-:W2:Y:S01]  /*40b0*/  MUFU.EX2 R81, R81 ;  /* 0x0000005100517308 */ /* 0x000ea20000000800 */
[----:B------:R-:W-:Y:S02]  /*40c0*/  FFMA.FTZ R75, R146, R72, -R75 ;  /* 0x00000048924b7223 */ /* 0x000fe4000001084b */
[----:B------:R-:W-:-:S02]  /*40d0*/  FFMA.FTZ R74, R140, R74, -R79 ;  /* 0x0000004a8c4a7223 */ /* 0x000fc4000001084f */
[----:B------:R-:W-:Y:S02]  /*40e0*/  FFMA.FTZ R76, R140, R77, R76 ;  /* 0x0000004d8c4c7223 */ /* 0x000fe4000001004c */
[----:B------:R-:W-:Y:S02]  /*40f0*/  FFMA.FTZ R70, R146, R71, R70 ;  /* 0x0000004792467223 */ /* 0x000fe40000010046 */
[----:B------:R-:W-:Y:S02]  /*4100*/  FMUL.FTZ R71, R143, R75 ;  /* 0x0000004b8f477220 */ /* 0x000fe40000410000 */
[----:B------:R-:W-:Y:S02]  /*4110*/  FADD.FTZ R74, R213, R74 ;  /* 0x0000004ad54a7221 */ /* 0x000fe40000010000 */
[----:B------:R-:W-:Y:S01]  /*4120*/  FADD.FTZ R76, RZ, R76 ;  /* 0x0000004cff4c7221 */ /* 0x000fe20000010000 */
[----:B------:R1:W3:Y:S01]  /*4130*/  MUFU.COS R132, R123 ;  /* 0x0000007b00847308 */ /* 0x0002e20000000000 */
[----:B------:R-:W-:-:S02]  /*4140*/  FFMA.FTZ R71, R144, R70, R71 ;  /* 0x0000004690477223 */ /* 0x000fc40000010047 */
[----:B------:R-:W-:Y:S02]  /*4150*/  FMUL.FTZ R77, R137, R74 ;  /* 0x0000004a894d7220 */ /* 0x000fe40000410000 */
[----:B0-----:R-:W-:Y:S02]  /*4160*/  FMUL.FTZ R124, R69, R124 ;  /* 0x0000007c457c7220 */ /* 0x001fe40000410000 */
[----:B------:R-:W-:Y:S02]  /*4170*/  FMUL.FTZ R70, R143, R70 ;  /* 0x000000468f467220 */ /* 0x000fe40000410000 */
[----:B-1----:R-:W-:Y:S02]  /*4180*/  FMUL.FTZ R123, R69, R68 ;  /* 0x00000044457b7220 */ /* 0x002fe40000410000 */
[-C--:B------:R-:W-:Y:S02]  /*4190*/  FMUL.FTZ R69, R137, R76.reuse ;  /* 0x0000004c89457220 */ /* 0x080fe40000410000 */
[----:B------:R-:W-:-:S02]  /*41a0*/  FFMA.FTZ R77, R138, R76, R77 ;  /* 0x0000004c8a4d7223 */ /* 0x000fc4000001004d */
[----:B------:R-:W-:Y:S02]  /*41b0*/  FFMA.FTZ R70, R144, R75, -R70 ;  /* 0x0000004b90467223 */ /* 0x000fe40000010846 */
[----:B------:R-:W-:Y:S02]  /*41c0*/  FFMA.FTZ R75, R138, R74, -R69 ;  /* 0x0000004a8a4b7223 */ /* 0x000fe40000010845 */
[----:B------:R-:W-:Y:S02]  /*41d0*/  FMUL.FTZ R69, R141, R71 ;  /* 0x000000478d457220 */ /* 0x000fe40000410000 */
[----:B--2---:R-:W-:Y:S02]  /*41e0*/  FMUL.FTZ R135, R81, R122 ;  /* 0x0000007a51877220 */ /* 0x004fe40000410000 */
[----:B------:R-:W-:Y:S02]  /*41f0*/  FADD.FTZ R77, RZ, R77 ;  /* 0x0000004dff4d7221 */ /* 0x000fe40000010000 */
[----:B------:R-:W-:-:S02]  /*4200*/  FMUL.FTZ R68, R141, R70 ;  /* 0x000000468d447220 */ /* 0x000fc40000410000 */
[----:B------:R-:W-:Y:S02]  /*4210*/  FFMA.FTZ R69, R142, R70, -R69 ;  /* 0x000000468e457223 */ /* 0x000fe40000010845 */
[----:B------:R-:W-:Y:S02]  /*4220*/  FMUL.FTZ R136, R81, R136 ;  /* 0x0000008851887220 */ /* 0x000fe40000410000 */
[----:B------:R-:W-:Y:S02]  /*4230*/  FADD.FTZ R75, R210, R75 ;  /* 0x0000004bd24b7221 */ /* 0x000fe40000010000 */
[----:B------:R-:W-:Y:S02]  /*4240*/  FMUL.FTZ R70, R135, R77 ;  /* 0x0000004d87467220 */ /* 0x000fe40000410000 */
[----:B------:R-:W-:Y:S02]  /*4250*/  FFMA.FTZ R71, R142, R71, R68 ;  /* 0x000000478e477223 */ /* 0x000fe40000010044 */
[----:B------:R-:W-:-:S02]  /*4260*/  FFMA.FTZ R72, R136, R75, -R70 ;  /* 0x0000004b88487223 */ /* 0x000fc40000010846 */
[----:B------:R-:W-:Y:S02]  /*4270*/  FMUL.FTZ R70, R139, R71 ;  /* 0x000000478b467220 */ /* 0x000fe40000410000 */
[----:B------:R-:W-:Y:S02]  /*4280*/  FMUL.FTZ R75, R135, R75 ;  /* 0x0000004b874b7220 */ /* 0x000fe40000410000 */
[-C--:B------:R-:W-:Y:S02]  /*4290*/  FFMA.FTZ R70, R140, R69.reuse, -R70 ;  /* 0x000000458c467223 */ /* 0x080fe40000010846 */
[----:B------:R-:W-:Y:S02]  /*42a0*/  FMUL.FTZ R69, R139, R69 ;  /* 0x000000458b457220 */ /* 0x000fe40000410000 */
[----:B------:R-:W-:Y:S02]  /*42b0*/  FMUL.FTZ R68, R101, R44 ;  /* 0x0000002c65447220 */ /* 0x000fe40000410000 */
[----:B------:R-:W-:-:S02]  /*42c0*/  FFMA.FTZ R75, R136, R77, R75 ;  /* 0x0000004d884b7223 */ /* 0x000fc4000001004b */
[----:B------:R-:W-:Y:S02]  /*42d0*/  FFMA.FTZ R69, R140, R71, R69 ;  /* 0x000000478c457223 */ /* 0x000fe40000010045 */
[----:B------:R-:W-:Y:S02]  /*42e0*/  FADD.FTZ R72, R211, R72 ;  /* 0x00000048d3487221 */ /* 0x000fe40000010000 */
[----:B------:R-:W-:Y:S02]  /*42f0*/  FMUL.RZ R76, R68, 0.15915493667125701904 ;  /* 0x3e22f983444c7820 */ /* 0x000fe4000040c000 */
[----:B------:R-:W-:Y:S02]  /*4300*/  FADD.FTZ R75, RZ, R75 ;  /* 0x0000004bff4b7221 */ /* 0x000fe40000010000 */
[----:B------:R-:W-:Y:S02]  /*4310*/  FMUL.FTZ R71, R137, R69 ;  /* 0x0000004589477220 */ /* 0x000fe40000410000 */
[----:B------:R-:W-:Y:S01]  /*4320*/  FMUL.FTZ R68, R133, R72 ;  /* 0x0000004885447220 */ /* 0x000fe20000410000 */
[----:B------:R-:W-:Y:S01]  /*4330*/  HADD2.F32 R208, -RZ, R56.H1_H1 ;  /* 0x30000038ffd07230 */ /* 0x000fe20000004100 */
[----:B------:R-:W-:-:S02]  /*4340*/  FMUL.FTZ R73, R73, R44 ;  /* 0x0000002c49497220 */ /* 0x000fc40000410000 */
[-C--:B------:R-:W-:Y:S02]  /*4350*/  FMUL.FTZ R77, R133, R75.reuse ;  /* 0x0000004b854d7220 */ /* 0x080fe40000410000 */
[-C--:B------:R-:W-:Y:S02]  /*4360*/  FFMA.FTZ R71, R138, R70.reuse, -R71 ;  /* 0x000000468a477223 */ /* 0x080fe40000010847 */
[----:B------:R-:W-:Y:S02]  /*4370*/  FMUL.FTZ R70, R137, R70 ;  /* 0x0000004689467220 */ /* 0x000fe40000410000 */
[C---:B------:R-:W-:Y:S01]  /*4380*/  FFMA.FTZ R75, R134.reuse, R75, R68 ;  /* 0x0000004b864b7223 */ /* 0x040fe20000010044 */
[----:B------:R-:W-:Y:S01]  /*4390*/  MUFU.EX2 R73, R73 ;  /* 0x0000004900497308 */ /* 0x000fe20000000800 */
[----:B------:R-:W-:Y:S02]  /*43a0*/  FFMA.FTZ R77, R134, R72, -R77 ;  /* 0x00000048864d7223 */ /* 0x000fe4000001084d */
[----:B------:R-:W-:-:S02]  /*43b0*/  FMUL.FTZ R208, R208, R29 ;  /* 0x0000001dd0d07220 */ /* 0x000fc40000410000 */
[----:B------:R-:W-:Y:S02]  /*43c0*/  FFMA.FTZ R70, R138, R69, R70 ;  /* 0x000000458a467223 */ /* 0x000fe40000010046 */
[----:B------:R-:W-:Y:S01]  /*43d0*/  FADD.FTZ R72, RZ, R75 ;  /* 0x0000004bff487221 */ /* 0x000fe20000010000 */
[----:B------:R-:W0:Y:S01]  /*43e0*/  MUFU.SIN R68, R76 ;  /* 0x0000004c00447308 */ /* 0x000e220000000400 */
[----:B------:R-:W-:Y:S01]  /*43f0*/  HADD2.F32 R209, -RZ, R57.H0_H0 ;  /* 0x20000039ffd17230 */ /* 0x000fe20000004100 */
[----:B------:R-:W-:Y:S02]  /*4400*/  FADD.FTZ R77, R208, R77 ;  /* 0x0000004dd04d7221 */ /* 0x000fe40000010000 */
[----:B---3--:R-:W-:Y:S02]  /*4410*/  FMUL.FTZ R132, R87, R132 ;  /* 0x0000008457847220 */ /* 0x008fe40000410000 */
[----:B------:R-:W-:Y:S02]  /*4420*/  FMUL.FTZ R69, R135, R70 ;  /* 0x0000004687457220 */ /* 0x000fe40000410000 */
[----:B------:R-:W-:-:S02]  /*4430*/  FMUL.FTZ R74, R131, R72 ;  /* 0x00000048834a7220 */ /* 0x000fc40000410000 */
[----:B------:R-:W-:Y:S02]  /*4440*/  FMUL.FTZ R75, R135, R71 ;  /* 0x00000047874b7220 */ /* 0x000fe40000410000 */
[----:B------:R-:W-:Y:S02]  /*4450*/  FMUL.FTZ R79, R131, R77 ;  /* 0x0000004d834f7220 */ /* 0x000fe40000410000 */
[----:B------:R-:W-:Y:S02]  /*4460*/  FFMA.FTZ R69, R136, R71, -R69 ;  /* 0x0000004788457223 */ /* 0x000fe40000010845 */
[----:B------:R-:W-:Y:S02]  /*4470*/  FFMA.FTZ R74, R132, R77, -R74 ;  /* 0x0000004d844a7223 */ /* 0x000fe4000001084a */
[----:B------:R-:W-:Y:S02]  /*4480*/  FMUL.FTZ R209, R209, R30 ;  /* 0x0000001ed1d17220 */ /* 0x000fe40000410000 */
[----:B------:R-:W-:-:S02]  /*4490*/  FFMA.FTZ R75, R136, R70, R75 ;  /* 0x00000046884b7223 */ /* 0x000fc4000001004b */
[----:B------:R-:W-:Y:S02]  /*44a0*/  FFMA.FTZ R79, R132, R72, R79 ;  /* 0x00000048844f7223 */ /* 0x000fe4000001004f */
[----:B------:R-:W-:Y:S02]  /*44b0*/  FMUL.FTZ R70, R133, R69 ;  /* 0x0000004585467220 */ /* 0x000fe40000410000 */
[----:B------:R-:W-:Y:S01]  /*44c0*/  FADD.FTZ R74, R209, R74 ;  /* 0x0000004ad14a7221 */ /* 0x000fe20000010000 */
[----:B------:R-:W1:Y:S01]  /*44d0*/  MUFU.COS R122, R76 ;  /* 0x0000004c007a7308 */ /* 0x000e620000000000 */
[----:B0-----:R-:W-:Y:S02]  /*44e0*/  FMUL.FTZ R121, R73, R68 ;  /* 0x0000004449797220 */ /* 0x001fe40000410000 */
[----:B------:R-:W-:Y:S02]  /*44f0*/  FADD.FTZ R79, RZ, R79 ;  /* 0x0000004fff4f7221 */ /* 0x000fe40000010000 */
[----:B------:R-:W-:-:S02]  /*4500*/  FFMA.FTZ R70, R134, R75, R70 ;  /* 0x0000004b86467223 */ /* 0x000fc40000010046 */
[-C--:B------:R-:W-:Y:S01]  /*4510*/  FMUL.FTZ R68, R129, R74.reuse ;  /* 0x0000004a81447220 */ /* 0x080fe20000410000 */
[----:B------:R-:W-:Y:S01]  /*4520*/  HADD2.F32 R206, -RZ, R57.H1_H1 ;  /* 0x30000039ffce7230 */ /* 0x000fe20000004100 */
[----:B------:R-:W-:Y:S02]  /*4530*/  FMUL.FTZ R75, R133, R75 ;  /* 0x0000004b854b7220 */ /* 0x000fe40000410000 */
[-C--:B------:R-:W-:Y:S02]  /*4540*/  FMUL.FTZ R71, R129, R79.reuse ;  /* 0x0000004f81477220 */ /* 0x080fe40000410000 */
[----:B------:R-:W-:Y:S02]  /*4550*/  FFMA.FTZ R79, R130, R79, R68 ;  /* 0x0000004f824f7223 */ /* 0x000fe40000010044 */
[----:B------:R-:W-:Y:S02]  /*4560*/  FFMA.FTZ R75, R134, R69, -R75 ;  /* 0x00000045864b7223 */ /* 0x000fe4000001084b */
[----:B------:R-:W-:-:S02]  /*4570*/  FFMA.FTZ R71, R130, R74, -R71 ;  /* 0x0000004a82477223 */ /* 0x000fc40000010847 */
[----:B------:R-:W-:Y:S02]  /*4580*/  FMUL.FTZ R206, R206, R31 ;  /* 0x0000001fcece7220 */ /* 0x000fe40000410000 */
[----:B------:R-:W-:Y:S02]  /*4590*/  FADD.FTZ R79, RZ, R79 ;  /* 0x0000004fff4f7221 */ /* 0x000fe40000010000 */
[----:B------:R-:W-:Y:S01]  /*45a0*/  FMUL.FTZ R69, R131, R75 ;  /* 0x0000004b83457220 */ /* 0x000fe20000410000 */
[----:B------:R-:W-:Y:S01]  /*45b0*/  ISETP.NE.AND P0, PT, R9, 0x7f, PT ;  /* 0x0000007f0900780c */ /* 0x000fe20003f05270 */
[----:B------:R-:W-:Y:S02]  /*45c0*/  FADD.FTZ R71, R206, R71 ;  /* 0x00000047ce477221 */ /* 0x000fe40000010000 */
[----:B------:R-:W-:Y:S02]  /*45d0*/  FMUL.FTZ R68, R131, R70 ;  /* 0x0000004683447220 */ /* 0x000fe40000410000 */
[----:B------:R-:W-:-:S02]  /*45e0*/  FMUL.FTZ R72, R127, R79 ;  /* 0x0000004f7f487220 */ /* 0x000fc40000410000 */
[C---:B------:R-:W-:Y:S01]  /*45f0*/  FFMA.FTZ R69, R132.reuse, R70, R69 ;  /* 0x0000004684457223 */ /* 0x040fe20000010045 */
[----:B------:R-:W-:Y:S01]  /*4600*/  HADD2.F32 R193, -RZ, R58.H0_H0 ;  /* 0x2000003affc17230 */ /* 0x000fe20000004100 */
[----:B-1----:R-:W-:Y:S02]  /*4610*/  FMUL.FTZ R122, R73, R122 ;  /* 0x0000007a497a7220 */ /* 0x002fe40000410000 */
[----:B------:R-:W-:Y:S02]  /*4620*/  FMUL.FTZ R73, R127, R71 ;  /* 0x000000477f497220 */ /* 0x000fe40000410000 */
[----:B------:R-:W-:Y:S01]  /*4630*/  FFMA.FTZ R68, R132, R75, -R68 ;  /* 0x0000004b84447223 */ /* 0x000fe20000010844 */
[----:B------:R0:W1:Y:S01]  /*4640*/  @P0 LDS.64 R102, [R9.X8+0x3518] ;  /* 0x0035180009660984 */ /* 0x0000620000008a00 */
[----:B------:R-:W-:Y:S02]  /*4650*/  FFMA.FTZ R72, R128, R71, -R72 ;  /* 0x0000004780487223 */ /* 0x000fe40000010848 */
[----:B------:R-:W-:-:S02]  /*4660*/  FMUL.FTZ R71, R129, R69 ;  /* 0x0000004581477220 */ /* 0x000fc40000410000 */
[----:B------:R-:W-:Y:S02]  /*4670*/  FFMA.FTZ R73, R128, R79, R73 ;  /* 0x0000004f80497223 */ /* 0x000fe40000010049 */
[----:B------:R-:W-:Y:S02]  /*4680*/  FMUL.FTZ R70, R129, R68 ;  /* 0x0000004481467220 */ /* 0x000fe40000410000 */
[----:B------:R-:W-:Y:S02]  /*4690*/  FMUL.FTZ R193, R193, R32 ;  /* 0x00000020c1c17220 */ /* 0x000fe40000410000 */
[C---:B------:R-:W-:Y:S02]  /*46a0*/  FFMA.FTZ R71, R130.reuse, R68, -R71 ;  /* 0x0000004482477223 */ /* 0x040fe40000010847 */
[----:B------:R-:W-:Y:S02]  /*46b0*/  FADD.FTZ R73, RZ, R73 ;  /* 0x00000049ff497221 */ /* 0x000fe40000010000 */
[----:B------:R-:W-:-:S02]  /*46c0*/  FFMA.FTZ R70, R130, R69, R70 ;  /* 0x0000004582467223 */ /* 0x000fc40000010046 */
[----:B------:R-:W-:Y:S01]  /*46d0*/  FADD.FTZ R72, R193, R72 ;  /* 0x00000048c1487221 */ /* 0x000fe20000010000 */
[----:B------:R-:W-:Y:S01]  /*46e0*/  HADD2.F32 R192, -RZ, R58.H1_H1 ;  /* 0x3000003affc07230 */ /* 0x000fe20000004100 */
[----:B------:R-:W-:Y:S02]  /*46f0*/  FMUL.FTZ R69, R127, R71 ;  /* 0x000000477f457220 */ /* 0x000fe40000410000 */
[C---:B------:R-:W-:Y:S02]  /*4700*/  FMUL.FTZ R75, R125.reuse, R73 ;  /* 0x000000497d4b7220 */ /* 0x040fe40000410000 */
[----:B------:R-:W-:Y:S02]  /*4710*/  FMUL.FTZ R68, R125, R72 ;  /* 0x000000487d447220 */ /* 0x000fe40000410000 */
[-C--:B------:R-:W-:Y:S02]  /*4720*/  FFMA.FTZ R69, R128, R70.reuse, R69 ;  /* 0x0000004680457223 */ /* 0x080fe40000010045 */
[----:B------:R-:W-:-:S02]  /*4730*/  FMUL.FTZ R70, R127, R70 ;  /* 0x000000467f467220 */ /* 0x000fc40000410000 */
[----:B------:R-:W-:Y:S02]  /*4740*/  FFMA.FTZ R75, R126, R72, -R75 ;  /* 0x000000487e4b7223 */ /* 0x000fe4000001084b */
[----:B------:R-:W-:Y:S02]  /*4750*/  FMUL.FTZ R192, R192, R33 ;  /* 0x00000021c0c07220 */ /* 0x000fe40000410000 */
[----:B------:R-:W-:Y:S02]  /*4760*/  FFMA.FTZ R68, R126, R73, R68 ;  /* 0x000000497e447223 */ /* 0x000fe40000010044 */
[----:B------:R-:W-:Y:S02]  /*4770*/  FFMA.FTZ R70, R128, R71, -R70 ;  /* 0x0000004780467223 */ /* 0x000fe40000010846 */
[----:B------:R-:W-:Y:S02]  /*4780*/  FMUL.FTZ R71, R125, R69 ;  /* 0x000000457d477220 */ /* 0x000fe40000410000 */
[----:B------:R-:W-:-:S02]  /*4790*/  FADD.FTZ R75, R192, R75 ;  /* 0x0000004bc04b7221 */ /* 0x000fc40000010000 */
[----:B------:R-:W-:Y:S01]  /*47a0*/  FADD.FTZ R72, RZ, R68 ;  /* 0x00000044ff487221 */ /* 0x000fe20000010000 */
[----:B------:R-:W-:Y:S01]  /*47b0*/  HADD2.F32 R87, -RZ, R59.H0_H0 ;  /* 0x2000003bff577230 */ /* 0x000fe20000004100 */
[-C--:B------:R-:W-:Y:S02]  /*47c0*/  FMUL.FTZ R68, R125, R70.reuse ;  /* 0x000000467d447220 */ /* 0x080fe40000410000 */
[C---:B------:R-:W-:Y:S02]  /*47d0*/  FFMA.FTZ R71, R126.reuse, R70, -R71 ;  /* 0x000000467e477223 */ /* 0x040fe40000010847 */
[C---:B------:R-:W-:Y:S02]  /*47e0*/  FMUL.FTZ R73, R123.reuse, R75 ;  /* 0x0000004b7b497220 */ /* 0x040fe40000410000 */
[----:B------:R-:W-:Y:S02]  /*47f0*/  FMUL.FTZ R70, R123, R72 ;  /* 0x000000487b467220 */ /* 0x000fe40000410000 */
[----:B------:R-:W-:-:S02]  /*4800*/  FFMA.FTZ R68, R126, R69, R68 ;  /* 0x000000457e447223 */ /* 0x000fc40000010044 */
[C---:B------:R-:W-:Y:S02]  /*4810*/  FFMA.FTZ R72, R124.reuse, R72, R73 ;  /* 0x000000487c487223 */ /* 0x040fe40000010049 */
[----:B------:R-:W-:Y:S02]  /*4820*/  FFMA.FTZ R70, R124, R75, -R70 ;  /* 0x0000004b7c467223 */ /* 0x000fe40000010846 */
[----:B------:R-:W-:Y:S02]  /*4830*/  FMUL.FTZ R87, R87, R38 ;  /* 0x0000002657577220 */ /* 0x000fe40000410000 */
[C---:B------:R-:W-:Y:S02]  /*4840*/  FMUL.FTZ R69, R123.reuse, R68 ;  /* 0x000000447b457220 */ /* 0x040fe40000410000 */
[----:B------:R-:W-:Y:S02]  /*4850*/  FMUL.FTZ R73, R123, R71 ;  /* 0x000000477b497220 */ /* 0x000fe40000410000 */
[----:B------:R-:W-:-:S02]  /*4860*/  FADD.FTZ R72, RZ, R72 ;  /* 0x00000048ff487221 */ /* 0x000fc40000010000 */
[----:B------:R-:W-:Y:S01]  /*4870*/  FADD.FTZ R70, R87, R70 ;  /* 0x0000004657467221 */ /* 0x000fe20000010000 */
[----:B------:R-:W-:Y:S01]  /*4880*/  HADD2.F32 R79, -RZ, R59.H1_H1 ;  /* 0x3000003bff4f7230 */ /* 0x000fe20000004100 */
[C---:B------:R-:W-:Y:S02]  /*4890*/  FFMA.FTZ R71, R124.reuse, R71, -R69 ;  /* 0x000000477c477223 */ /* 0x040fe40000010845 */
[----:B------:R-:W-:Y:S02]  /*48a0*/  FFMA.FTZ R73, R124, R68, R73 ;  /* 0x000000447c497223 */ /* 0x000fe40000010049 */
[C---:B------:R-:W-:Y:S02]  /*48b0*/  FMUL.FTZ R69, R121.reuse, R72 ;  /* 0x0000004879457220 */ /* 0x040fe40000410000 */
[-C--:B------:R-:W-:Y:S02]  /*48c0*/  FMUL.FTZ R77, R121, R70.reuse ;  /* 0x00000046794d7220 */ /* 0x080fe40000410000 */
[----:B------:R-:W-:-:S02]  /*48d0*/  FFMA.FTZ R75, R122, R70, -R69 ;  /* 0x000000467a4b7223 */ /* 0x000fc40000010845 */
[C---:B------:R-:W-:Y:S01]  /*48e0*/  FMUL.FTZ R68, R121.reuse, R73 ;  /* 0x0000004979447220 */ /* 0x040fe20000410000 */
[----:B------:R-:W-:Y:S01]  /*48f0*/  BSSY B0, `(.L_x_2225) ;  /* 0x0000012000007945 */ /* 0x000fe20003800000 */
[----:B------:R-:W-:Y:S02]  /*4900*/  FMUL.FTZ R69, R121, R71 ;  /* 0x0000004779457220 */ /* 0x000fe40000410000 */
[C---:B------:R-:W-:Y:S02]  /*4910*/  FFMA.FTZ R77, R122.reuse, R72, R77 ;  /* 0x000000487a4d7223 */ /* 0x040fe4000001004d */
[----:B------:R-:W-:Y:S01]  /*4920*/  FMUL.FTZ R86, R79, R44 ;  /* 0x0000002c4f567220 */ /* 0x000fe20000410000 */
[----:B------:R-:W-:Y:S01]  /*4930*/  LEA.HI R151, R9, R9, RZ, 0x1e ;  /* 0x0000000909977211 */ /* 0x000fe200078ff0ff */
[C---:B------:R-:W-:Y:S02]  /*4940*/  FFMA.FTZ R68, R122.reuse, R71, -R68 ;  /* 0x000000477a447223 */ /* 0x040fe40000010844 */
[----:B------:R-:W-:-:S02]  /*4950*/  FFMA.FTZ R69, R122, R73, R69 ;  /* 0x000000497a457223 */ /* 0x000fc40000010045 */
[----:B------:R-:W-:Y:S02]  /*4960*/  FADD.FTZ R70, R86, R75 ;  /* 0x0000004b56467221 */ /* 0x000fe40000010000 */
[----:B------:R-:W-:Y:S01]  /*4970*/  FADD.FTZ R71, RZ, R77 ;  /* 0x0000004dff477221 */ /* 0x000fe20000010000 */
[----:B------:R-:W-:Y:S05]  /*4980*/  @P0 BRA `(.L_x_2226) ;  /* 0x0000008000000947 */ /* 0x000fea0003800000 */
[----:B01----:R-:W-:Y:S02]  /*4990*/  ISETP.NE.AND P0, PT, R11, c[0x0][0x174], PT ;  /* 0x00005d000b007a0c */ /* 0x003fe40003f05270 */
[----:B------:R-:W-:Y:S02]  /*49a0*/  MOV R102, 0x3f800000 ;  /* 0x3f80000000667802 */ /* 0x000fe40000000f00 */
[----:B------:R-:W-:-:S09]  /*49b0*/  MOV R103, RZ ;  /* 0x000000ff00677202 */ /* 0x000fd20000000f00 */
[----:B------:R-:W-:-:S04]  /*49c0*/  @P0 LEA.HI R72, R11, R11, RZ, 0x1 ;  /* 0x0000000b0b480211 */ /* 0x000fc800078f08ff */
[----:B------:R-:W-:-:S04]  /*49d0*/  @P0 LOP3.LUT R72, R72, 0xfffffe, RZ, 0xc0, !PT ;  /* 0x00fffffe48480812 */ /* 0x000fc800078ec0ff */
[----:B------:R-:W-:-:S04]  /*49e0*/  @P0 IADD3 R73, -R72, R11, RZ ;  /* 0x0000000b48490210 */ /* 0x000fc80007ffe1ff */
[----:B------:R-:W-:-:S05]  /*49f0*/  @P0 LEA R73, R73, R120, 0x8 ;  /* 0x0000007849490211 */ /* 0x000fca00078e40ff */
[----:B------:R0:W1:Y:S02]  /*4a00*/  @P0 LDS.64 R102, [R73.X8+0x2510] ;  /* 0x0025100049660984 */ /* 0x0000640000008a00 */
.L_x_2226:
[----:B01----:R-:W-:Y:S05]  /*4a10*/  BSYNC B0 ;  /* 0x0000000000007941 */ /* 0x003fea0003800000 */
.L_x_2225:
        /* <DEDUP_REMOVED lines=74> */
.L_x_2269:
        /* <DEDUP_REMOVED lines=68> */
.L_x_2270:
        /* <DEDUP_REMOVED lines=19> */
[----:B-----5:R-:W-:Y:S05]  /*5430*/  CALL.REL.NOINC `($__internal_55_$__cuda_sm70_shflsync_idx_p) ;  /* 0x000079c000007944 */ /* 0x020fea0003c00000 */
.L_x_2231:
[----:B------:R-:W-:Y:S05]  /*5440*/  BRA.CONV ~URZ, `(.L_x_2232) ;  /* 0x000000637f007947 */ /* 0x000fea000b800000 */
[----:B0-----:R-:W-:Y:S01]  /*5450*/  HFMA2.MMA R73, -RZ, RZ, 0, 1.847743988037109375e-06 ;  /* 0x0000001fff497435 */ /* 0x001fe200000001ff */
[----:B------:R-:W-:-:S02]  /*5460*/  MOV R70, R77 ;  /* 0x0000004d00467202 */ /* 0x000fc40000000f00 */
[----:B------:R-:W-:Y:S02]  /*5470*/  MOV R72, 0x1f ;  /* 0x0000001f00487802 */ /* 0x000fe40000000f00 */
[----:B-1----:R-:W-:Y:S02]  /*5480*/  MOV R71, 0xffffffff ;  /* 0xffffffff00477802 */ /* 0x002fe40000000f00 */
[----:B------:R-:W-:Y:S02]  /*5490*/  MOV R68, 0x54b0 ;  /* 0x000054b000447802 */ /* 0x000fe40000000f00 */
[----:B-----5:R-:W-:Y:S05]  /*54a0*/  CALL.REL.NOINC `($__internal_55_$__cuda_sm70_shflsync_idx_p) ;  /* 0x0000795000007944 */ /* 0x020fea0003c00000 */
.L_x_2232:
[----:B------:R-:W-:Y:S05]  /*54b0*/  BRA.CONV ~URZ, `(.L_x_2233) ;  /* 0x000000637f007947 */ /* 0x000fea000b800000 */
[----:B0-----:R-:W-:Y:S01]  /*54c0*/  HFMA2.MMA R73, -RZ, RZ, 0, 1.847743988037109375e-06 ;  /* 0x0000001fff497435 */ /* 0x001fe200000001ff */
[----:B------:R-:W-:Y:S02]  /*54d0*/  MOV R70, R82 ;  /* 0x0000005200467202 */ /* 0x000fe40000000f00 */
[----:B------:R-:W-:Y:S02]  /*54e0*/  MOV R72, 0x1f ;  /* 0x0000001f00487802 */ /* 0x000fe40000000f00 */
[----:B-1----:R-:W-:Y:S02]  /*54f0*/  MOV R71, 0xffffffff ;  /* 0xffffffff00477802 */ /* 0x002fe40000000f00 */
[----:B------:R-:W-:-:S02]  /*5500*/  MOV R68, 0x5520 ;  /* 0x0000552000447802 */ /* 0x000fc40000000f00 */
[----:B-----5:R-:W-:Y:S05]  /*5510*/  CALL.REL.NOINC `($__internal_55_$__cuda_sm70_shflsync_idx_p) ;  /* 0x000078e000007944 */ /* 0x020fea0003c00000 */
.L_x_2233:
[----:B------:R-:W-:Y:S05]  /*5520*/  BRA.CONV ~URZ, `(.L_x_2234) ;  /* 0x000000637f007947 */ /* 0x000fea000b800000 */
[----:B0-----:R-:W-:Y:S01]  /*5530*/  HFMA2.MMA R73, -RZ, RZ, 0, 1.847743988037109375e-06 ;  /* 0x0000001fff497435 */ /* 0x001fe200000001ff */
[----:B------:R-:W-:-:S02]  /*5540*/  MOV R70, R83 ;  /* 0x0000005300467202 */ /* 0x000fc40000000f00 */
[----:B------:R-:W-:Y:S02]  /*5550*/  MOV R72, 0x1f ;  /* 0x0000001f00487802 */ /* 0x000fe40000000f00 */
[----:B-1----:R-:W-:Y:S02]  /*5560*/  MOV R71, 0xffffffff ;  /* 0xffffffff00477802 */ /* 0x002fe40000000f00 */
[----:B------:R-:W-:Y:S02]  /*5570*/  MOV R68, 0x5590 ;  /* 0x0000559000447802 */ /* 0x000fe40000000f00 */
[----:B-----5:R-:W-:Y:S05]  /*5580*/  CALL.REL.NOINC `($__internal_55_$__cuda_sm70_shflsync_idx_p) ;  /* 0x0000787000007944 */ /* 0x020fea0003c00000 */
.L_x_2234:
        /* <DEDUP_REMOVED lines=9> */
.L_x_2271:
        /* <DEDUP_REMOVED lines=49> */
.L_x_2228:
[----:B0-----:R-:W-:Y:S05]  /*5930*/  BSYNC B0 ;  /* 0x0000000000007941 */ /* 0x001fea0003800000 */
.L_x_2227:
        /* <DEDUP_REMOVED lines=23> */
[----:B------:R-:W-:Y:S02]  /*5ab0*/  FFMA.FTZ R69, R124, R66, R69 ;  /* 0x000000427c457223 */ /* 0x000fe40000010045 */
[----:B------:R-:W-:Y:S02]  /*5ac0*/  FADD.FTZ R71, R158, R71 ;  /* 0x000000479e477221 */ /* 0x000fe40000010000 */
[C---:B------:R-:W-:Y:S02]  /*5ad0*/  FMUL.FTZ R66, R125.reuse, -R73 ;  /* 0x800000497d427220 */ /* 0x040fe40000410000 */
[----:B------:R-:W-:Y:S02]  /*5ae0*/  FFMA.FTZ R68, R124, R67, -R68 ;  /* 0x000000437c447223 */ /* 0x000fe40000010844 */
[----:B------:R-:W-:Y:S02]  /*5af0*/  FMUL.FTZ R67, R125, -R69 ;  /* 0x800000457d437220 */ /* 0x000fe40000410000 */
[----:B------:R-:W-:-:S02]  /*5b00*/  FFMA.FTZ R70, R126, R71, -R66 ;  /* 0x000000477e467223 */ /* 0x000fc40000010842 */
[C---:B------:R-:W-:Y:S02]  /*5b10*/  FMUL.FTZ R72, R125.reuse, -R71 ;  /* 0x800000477d487220 */ /* 0x040fe40000410000 */
        /* <DEDUP_REMOVED lines=13> */
[C---:B------:R-:W-:Y:S02]  /*5bf0*/  FMUL.FTZ R67, R129.reuse, -R69 ;  /* 0x8000004581437220 */ /* 0x040fe40000410000 */
[----:B------:R-:W-:Y:S02]  /*5c00*/  FFMA.FTZ R71, R128, R70, -R71 ;  /* 0x0000004680477223 */ /* 0x000fe40000010847 */
[----:B------:R-:W-:Y:S02]  /*5c10*/  FADD.FTZ R73, -R166, R73 ;  /* 0x00000049a6497221 */ /* 0x000fe40000010100 */
[----:B------:R-:W-:-:S02]  /*5c20*/  FMUL.FTZ R66, R129, -R68 ;  /* 0x8000004481427220 */ /* 0x000fc40000410000 */
[----:B------:R-:W-:Y:S02]  /*5c30*/  FFMA.FTZ R68, R130, R68, -R67 ;  /* 0x0000004482447223 */ /* 0x000fe40000010843 */
[C---:B0-----:R-:W-:Y:S02]  /*5c40*/  FMUL.FTZ R67, R85.reuse, R65 ;  /* 0x0000004155437220 */ /* 0x041fe40000410000 */
[----:B------:R-:W-:Y:S02]  /*5c50*/  FMUL.FTZ R85, R85, R64 ;  /* 0x0000004055557220 */ /* 0x000fe40000410000 */
[----:B------:R-:W-:Y:S02]  /*5c60*/  FADD.FTZ R71, R156, R71 ;  /* 0x000000479c477221 */ /* 0x000fe40000010000 */
[----:B------:R-:W-:Y:S02]  /*5c70*/  FMUL.FTZ R70, R129, -R73 ;  /* 0x8000004981467220 */ /* 0x000fe40000410000 */
[----:B------:R-:W-:-:S02]  /*5c80*/  FFMA.FTZ R66, R130, R69, R66 ;  /* 0x0000004582427223 */ /* 0x000fc40000010042 */
[C---:B------:R-:W-:Y:S02]  /*5c90*/  FFMA.FTZ R64, R84.reuse, R64, -R67 ;  /* 0x0000004054407223 */ /* 0x040fe40000010843 */
[----:B------:R-:W-:Y:S02]  /*5ca0*/  FFMA.FTZ R85, R84, R65, R85 ;  /* 0x0000004154557223 */ /* 0x000fe40000010055 */
[-C--:B------:R-:W-:Y:S02]  /*5cb0*/  FFMA.FTZ R70, R130, R71.reuse, -R70 ;  /* 0x0000004782467223 */ /* 0x080fe40000010846 */
[----:B------:R-:W-:Y:S02]  /*5cc0*/  FMUL.FTZ R71, R129, -R71 ;  /* 0x8000004781477220 */ /* 0x000fe40000410000 */
[----:B------:R-:W-:Y:S02]  /*5cd0*/  FMUL.FTZ R65, R131, -R66 ;  /* 0x8000004283417220 */ /* 0x000fe40000410000 */
[----:B------:R-:W-:-:S02]  /*5ce0*/  FADD.FTZ R219, R219, R64 ;  /* 0x00000040dbdb7221 */ /* 0x000fc40000010000 */
[----:B------:R-:W-:Y:S02]  /*5cf0*/  FADD.FTZ R195, RZ, R85 ;  /* 0x00000055ffc37221 */ /* 0x000fe40000010000 */
[----:B------:R-:W-:Y:S02]  /*5d00*/  FFMA.FTZ R72, R130, R73, R71 ;  /* 0x0000004982487223 */ /* 0x000fe40000010047 */
[-C--:B------:R-:W-:Y:S02]  /*5d10*/  FFMA.FTZ R67, R132, R68.reuse, -R65 ;  /* 0x0000004484437223 */ /* 0x080fe40000010841 */
[----:B------:R-:W-:Y:S02]  /*5d20*/  FMUL.FTZ R69, R131, -R68 ;  /* 0x8000004483457220 */ /* 0x000fe40000410000 */
[----:B------:R-:W-:Y:S02]  /*5d30*/  FADD.FTZ R70, R155, R70 ;  /* 0x000000469b467221 */ /* 0x000fe40000010000 */
[----:B------:R-:W-:-:S02]  /*5d40*/  FMUL.FTZ R65, R149, R219 ;  /* 0x000000db95417220 */ /* 0x000fc40000410000 */
[-C--:B------:R-:W-:Y:S02]  /*5d50*/  FMUL.FTZ R64, R149, R195.reuse ;  /* 0x000000c395407220 */ /* 0x080fe40000410000 */
[----:B------:R-:W-:Y:S02]  /*5d60*/  FADD.FTZ R72, -R165, R72 ;  /* 0x00000048a5487221 */ /* 0x000fe40000010100 */
[----:B------:R-:W-:Y:S02]  /*5d70*/  FFMA.FTZ R69, R132, R66, R69 ;  /* 0x0000004284457223 */ /* 0x000fe40000010045 */
[----:B------:R-:W-:Y:S02]  /*5d80*/  FMUL.FTZ R73, R131, -R70 ;  /* 0x8000004683497220 */ /* 0x000fe40000410000 */
[C---:B------:R-:W-:Y:S02]  /*5d90*/  FFMA.FTZ R194, R150.reuse, R195, R65 ;  /* 0x000000c396c27223 */ /* 0x040fe40000010041 */
[----:B------:R-:W-:-:S02]  /*5da0*/  FFMA.FTZ R65, R150, R219, -R64 ;  /* 0x000000db96417223 */ /* 0x000fc40000010840 */
[-C--:B------:R-:W-:Y:S02]  /*5db0*/  FMUL.FTZ R71, R131, -R72.reuse ;  /* 0x8000004883477220 */ /* 0x080fe40000410000 */
[----:B------:R-:W-:Y:S02]  /*5dc0*/  FMUL.FTZ R64, R133, -R69 ;  /* 0x8000004585407220 */ /* 0x000fe40000410000 */
[----:B------:R-:W-:Y:S02]  /*5dd0*/  FFMA.FTZ R73, R132, R72, R73 ;  /* 0x0000004884497223 */ /* 0x000fe40000010049 */
[----:B------:R-:W-:Y:S02]  /*5de0*/  FADD.FTZ R216, R216, R65 ;  /* 0x00000041d8d87221 */ /* 0x000fe40000010000 */
[----:B------:R-:W-:Y:S02]  /*5df0*/  FFMA.FTZ R71, R132, R70, -R71 ;  /* 0x0000004684477223 */ /* 0x000fe40000010847 */
[----:B------:R-:W-:-:S02]  /*5e00*/  FFMA.FTZ R68, R134, R67, -R64 ;  /* 0x0000004386447223 */ /* 0x000fc40000010840 */
[----:B------:R-:W-:Y:S02]  /*5e10*/  FADD.FTZ R73, -R164, R73 ;  /* 0x00000049a4497221 */ /* 0x000fe40000010100 */
[----:B------:R-:W-:Y:S02]  /*5e20*/  FADD.FTZ R194, RZ, R194 ;  /* 0x000000c2ffc27221 */ /* 0x000fe40000010000 */
[----:B------:R-:W-:Y:S02]  /*5e30*/  FMUL.FTZ R64, R133, -R67 ;  /* 0x8000004385407220 */ /* 0x000fe40000410000 */
[----:B------:R-:W-:Y:S02]  /*5e40*/  FMUL.FTZ R67, R147, R216 ;  /* 0x000000d893437220 */ /* 0x000fe40000410000 */
[----:B------:R-:W-:Y:S02]  /*5e50*/  FADD.FTZ R71, R154, R71 ;  /* 0x000000479a477221 */ /* 0x000fe40000010000 */
[----:B------:R-:W-:-:S02]  /*5e60*/  FMUL.FTZ R66, R133, -R73 ;  /* 0x8000004985427220 */ /* 0x000fc40000410000 */
[-C--:B------:R-:W-:Y:S02]  /*5e70*/  FMUL.FTZ R65, R147, R194.reuse ;  /* 0x000000c293417220 */ /* 0x080fe40000410000 */
[----:B------:R-:W-:Y:S02]  /*5e80*/  FFMA.FTZ R67, R148, R194, R67 ;  /* 0x000000c294437223 */ /* 0x000fe40000010043 */
[C---:B------:R-:W-:Y:S02]  /*5e90*/  FFMA.FTZ R69, R134.reuse, R69, R64 ;  /* 0x0000004586457223 */ /* 0x040fe40000010040 */
[-C--:B------:R-:W-:Y:S02]  /*5ea0*/  FFMA.FTZ R70, R134, R71.reuse, -R66 ;  /* 0x0000004786467223 */ /* 0x080fe40000010842 */
[----:B------:R-:W-:Y:S02]  /*5eb0*/  FFMA.FTZ R64, R148, R216, -R65 ;  /* 0x000000d894407223 */ /* 0x000fe40000010841 */
[----:B------:R-:W-:-:S02]  /*5ec0*/  FMUL.FTZ R71, R133, -R71 ;  /* 0x8000004785477220 */ /* 0x000fc40000410000 */
[----:B------:R-:W-:Y:S02]  /*5ed0*/  FADD.FTZ R197, RZ, R67 ;  /* 0x00000043ffc57221 */ /* 0x000fe40000010000 */
[----:B------:R-:W-:Y:S02]  /*5ee0*/  FADD.FTZ R217, R217, R64 ;  /* 0x00000040d9d97221 */ /* 0x000fe40000010000 */
[----:B------:R-:W-:Y:S02]  /*5ef0*/  FMUL.FTZ R65, R135, -R69 ;  /* 0x8000004587417220 */ /* 0x000fe40000410000 */
[----:B------:R-:W-:Y:S02]  /*5f00*/  FFMA.FTZ R72, R134, R73, R71 ;  /* 0x0000004986487223 */ /* 0x000fe40000010047 */
[C---:B------:R-:W-:Y:S02]  /*5f10*/  FMUL.FTZ R64, R145.reuse, R197 ;  /* 0x000000c591407220 */ /* 0x040fe40000410000 */
[----:B------:R-:W-:-:S02]  /*5f20*/  FMUL.FTZ R66, R145, R217 ;  /* 0x000000d991427220 */ /* 0x000fc40000410000 */
[-C--:B------:R-:W-:Y:S02]  /*5f30*/  FFMA.FTZ R71, R136, R68.reuse, -R65 ;  /* 0x0000004488477223 */ /* 0x080fe40000010841 */
[----:B------:R-:W-:Y:S02]  /*5f40*/  FADD.FTZ R72, -R163, R72 ;  /* 0x00000048a3487221 */ /* 0x000fe40000010100 */
[----:B------:R-:W-:Y:S02]  /*5f50*/  FFMA.FTZ R65, R146, R217, -R64 ;  /* 0x000000d992417223 */ /* 0x000fe40000010840 */
[----:B------:R-:W-:Y:S02]  /*5f60*/  FMUL.FTZ R68, R135, -R68 ;  /* 0x8000004487447220 */ /* 0x000fe40000410000 */
[----:B------:R-:W-:Y:S02]  /*5f70*/  FADD.FTZ R70, R153, R70 ;  /* 0x0000004699467221 */ /* 0x000fe40000010000 */
[----:B------:R-:W-:-:S02]  /*5f80*/  FMUL.FTZ R67, R135, -R72 ;  /* 0x8000004887437220 */ /* 0x000fc40000410000 */
[----:B------:R-:W-:Y:S02]  /*5f90*/  FFMA.FTZ R66, R146, R197, R66 ;  /* 0x000000c592427223 */ /* 0x000fe40000010042 */
[----:B------:R-:W-:Y:S02]  /*5fa0*/  FADD.FTZ R214, R214, R65 ;  /* 0x00000041d6d67221 */ /* 0x000fe40000010000 */
[C---:B------:R-:W-:Y:S02]  /*5fb0*/  FFMA.FTZ R68, R136.reuse, R69, R68 ;  /* 0x0000004588447223 */ /* 0x040fe40000010044 */
[-C--:B------:R-:W-:Y:S02]  /*5fc0*/  FMUL.FTZ R65, R135, -R70.reuse ;  /* 0x8000004687417220 */ /* 0x080fe40000410000 */
[----:B------:R-:W-:Y:S02]  /*5fd0*/  FFMA.FTZ R69, R136, R70, -R67 ;  /* 0x0000004688457223 */ /* 0x000fe40000010843 */
[----:B------:R-:W-:-:S02]  /*5fe0*/  FADD.FTZ R196, RZ, R66 ;  /* 0x00000042ffc47221 */ /* 0x000fc40000010000 */
[----:B------:R-:W-:Y:S02]  /*5ff0*/  FMUL.FTZ R67, R143, R214 ;  /* 0x000000d68f437220 */ /* 0x000fe40000410000 */
[----:B------:R-:W-:Y:S02]  /*6000*/  FMUL.FTZ R64, R137, -R68 ;  /* 0x8000004489407220 */ /* 0x000fe40000410000 */
[----:B------:R-:W-:Y:S02]  /*6010*/  FFMA.FTZ R73, R136, R72, R65 ;  /* 0x0000004888497223 */ /* 0x000fe40000010041 */
[-C--:B------:R-:W-:Y:S02]  /*6020*/  FMUL.FTZ R65, R143, R196.reuse ;  /* 0x000000c48f417220 */ /* 0x080fe40000410000 */
[----:B------:R-:W-:Y:S02]  /*6030*/  FFMA.FTZ R67, R144, R196, R67 ;  /* 0x000000c490437223 */ /* 0x000fe40000010043 */
[----:B------:R-:W-:-:S02]  /*6040*/  FFMA.FTZ R66, R138, R71, -R64 ;  /* 0x000000478a427223 */ /* 0x000fc40000010840 */
[----:B------:R-:W-:Y:S02]  /*6050*/  FADD.FTZ R73, -R162, R73 ;  /* 0x00000049a2497221 */ /* 0x000fe40000010100 */
[----:B------:R-:W-:Y:S02]  /*6060*/  FFMA.FTZ R64, R144, R214, -R65 ;  /* 0x000000d690407223 */ /* 0x000fe40000010841 */
[----:B------:R-:W-:Y:S02]  /*6070*/  FADD.FTZ R199, RZ, R67 ;  /* 0x00000043ffc77221 */ /* 0x000fe40000010000 */
[C---:B------:R-:W-:Y:S02]  /*6080*/  FMUL.FTZ R71, R137.reuse, -R71 ;  /* 0x8000004789477220 */ /* 0x040fe40000410000 */
[----:B------:R-:W-:Y:S02]  /*6090*/  FADD.FTZ R69, R152, R69 ;  /* 0x0000004598457221 */ /* 0x000fe40000010000 */
[----:B------:R-:W-:-:S02]  /*60a0*/  FMUL.FTZ R65, R137, -R73 ;  /* 0x8000004989417220 */ /* 0x000fc40000410000 */
[----:B------:R-:W-:Y:S02]  /*60b0*/  FADD.FTZ R215, R215, R64 ;  /* 0x00000040d7d77221 */ /* 0x000fe40000010000 */
[----:B------:R-:W-:Y:S02]  /*60c0*/  FMUL.FTZ R64, R141, R199 ;  /* 0x000000c78d407220 */ /* 0x000fe40000410000 */
[C---:B------:R-:W-:Y:S02]  /*60d0*/  FFMA.FTZ R71, R138.reuse, R68, R71 ;  /* 0x000000448a477223 */ /* 0x040fe40000010047 */
[-C--:B------:R-:W-:Y:S02]  /*60e0*/  FFMA.FTZ R68, R138, R69.reuse, -R65 ;  /* 0x000000458a447223 */ /* 0x080fe40000010841 */
[----:B------:R-:W-:Y:S02]  /*60f0*/  FMUL.FTZ R69, R137, -R69 ;  /* 0x8000004589457220 */ /* 0x000fe40000410000 */
[----:B------:R-:W-:-:S02]  /*6100*/  FFMA.FTZ R65, R142, R215, -R64 ;  /* 0x000000d78e417223 */ /* 0x000fc40000010840 */
[----:B------:R-:W-:Y:S02]  /*6110*/  FMUL.FTZ R64, R141, R215 ;  /* 0x000000d78d407220 */ /* 0x000fe40000410000 */
[----:B------:R-:W-:Y:S02]  /*6120*/  FFMA.FTZ R70, R138, R73, R69 ;  /* 0x000000498a467223 */ /* 0x000fe40000010045 */
[----:B------:R-:W-:Y:S02]  /*6130*/  FMUL.FTZ R67, R139, -R71 ;  /* 0x800000478b437220 */ /* 0x000fe40000410000 */
[----:B------:R-:W-:Y:S02]  /*6140*/  FFMA.FTZ R64, R142, R199, R64 ;  /* 0x000000c78e407223 */ /* 0x000fe40000010040 */
[----:B------:R-:W-:Y:S02]  /*6150*/  FADD.FTZ R212, R212, R65 ;  /* 0x00000041d4d47221 */ /* 0x000fe40000010000 */
[----:B------:R-:W-:-:S02]  /*6160*/  FADD.FTZ R70, -R161, R70 ;  /* 0x00000046a1467221 */ /* 0x000fc40000010100 */
[----:B------:R-:W-:Y:S02]  /*6170*/  FFMA.FTZ R69, R140, R66, -R67 ;  /* 0x000000428c457223 */ /* 0x000fe40000010843 */
[----:B------:R-:W-:Y:S02]  /*6180*/  FADD.FTZ R198, RZ, R64 ;  /* 0x00000040ffc67221 */ /* 0x000fe40000010000 */
        /* <DEDUP_REMOVED lines=41> */
[----:B------:R-:W-:Y:S02]  /*6420*/  FMUL.FTZ R68, R143, -R68 ;  /* 0x800000448f447220 */ /* 0x000fe40000410000 */
[----:B------:R-:W-:Y:S02]  /*6430*/  FFMA.FTZ R72, R144, R70, -R65 ;  /* 0x0000004690487223 */ /* 0x000fe40000010841 */
[----:B------:R-:W-:Y:S02]  /*6440*/  FFMA.FTZ R65, R134, R211, -R64 ;  /* 0x000000d386417223 */ /* 0x000fe40000010840 */
[----:B------:R-:W-:Y:S02]  /*6450*/  FFMA.FTZ R68, R144, R69, R68 ;  /* 0x0000004590447223 */ /* 0x000fe40000010044 */
[----:B------:R-:W-:-:S02]  /*6460*/  FMUL.FTZ R64, R133, R211 ;  /* 0x000000d385407220 */ /* 0x000fc40000410000 */
[----:B------:R-:W-:Y:S02]  /*6470*/  FMUL.FTZ R70, R143, -R70 ;  /* 0x800000468f467220 */ /* 0x000fe40000410000 */
[C---:B------:R-:W-:Y:S02]  /*6480*/  FMUL.FTZ R67, R145.reuse, -R68 ;  /* 0x8000004491437220 */ /* 0x040fe40000410000 */
[----:B------:R-:W-:Y:S02]  /*6490*/  FFMA.FTZ R64, R134, R203, R64 ;  /* 0x000000cb86407223 */ /* 0x000fe40000010040 */
[----:B------:R-:W-:Y:S02]  /*64a0*/  FADD.FTZ R208, R208, R65 ;  /* 0x00000041d0d07221 */ /* 0x000fe40000010000 */
[----:B------:R-:W-:Y:S02]  /*64b0*/  FFMA.FTZ R73, R144, R73, R70 ;  /* 0x0000004990497223 */ /* 0x000fe40000010046 */
[----:B------:R-:W-:-:S02]  /*64c0*/  FMUL.FTZ R65, R145, -R66 ;  /* 0x8000004291417220 */ /* 0x000fc40000410000 */
[----:B------:R-:W-:Y:S02]  /*64d0*/  FFMA.FTZ R69, R146, R66, -R67 ;  /* 0x0000004292457223 */ /* 0x000fe40000010843 */
[----:B------:R-:W-:Y:S02]  /*64e0*/  FADD.FTZ R202, RZ, R64 ;  /* 0x00000040ffca7221 */ /* 0x000fe40000010000 */
[C---:B------:R-:W-:Y:S02]  /*64f0*/  FMUL.FTZ R67, R131.reuse, R208 ;  /* 0x000000d083437220 */ /* 0x040fe40000410000 */
[----:B------:R-:W-:Y:S02]  /*6500*/  FADD.FTZ R73, -R176, R73 ;  /* 0x00000049b0497221 */ /* 0x000fe40000010100 */
[----:B------:R-:W-:Y:S02]  /*6510*/  FFMA.FTZ R68, R146, R68, R65 ;  /* 0x0000004492447223 */ /* 0x000fe40000010041 */
[----:B------:R-:W-:-:S02]  /*6520*/  FMUL.FTZ R65, R131, R202 ;  /* 0x000000ca83417220 */ /* 0x000fc40000410000 */
[C---:B------:R-:W-:Y:S02]  /*6530*/  FFMA.FTZ R67, R132.reuse, R202, R67 ;  /* 0x000000ca84437223 */ /* 0x040fe40000010043 */
[----:B------:R-:W-:Y:S02]  /*6540*/  FADD.FTZ R72, R177, R72 ;  /* 0x00000048b1487221 */ /* 0x000fe40000010000 */
[----:B------:R-:W-:Y:S02]  /*6550*/  FMUL.FTZ R71, R145, -R73 ;  /* 0x8000004991477220 */ /* 0x000fe40000410000 */
        /* <DEDUP_REMOVED lines=9> */
[-C--:B------:R-:W-:Y:S02]  /*65f0*/  FFMA.FTZ R65, R130, R209.reuse, -R64 ;  /* 0x000000d182417223 */ /* 0x080fe40000010840 */
[----:B------:R-:W-:Y:S02]  /*6600*/  FMUL.FTZ R64, R129, R209 ;  /* 0x000000d181407220 */ /* 0x000fe40000410000 */
[----:B------:R-:W-:Y:S02]  /*6610*/  FADD.FTZ R73, -R178, R73 ;  /* 0x00000049b2497221 */ /* 0x000fe40000010100 */
[----:B------:R-:W-:Y:S02]  /*6620*/  FADD.FTZ R66, R179, R66 ;  /* 0x00000042b3427221 */ /* 0x000fe40000010000 */
[----:B------:R-:W-:Y:S01]  /*6630*/  FFMA.FTZ R204, R130, R205, R64 ;  /* 0x000000cd82cc7223 */ /* 0x000fe20000010040 */
[----:B------:R-:W-:Y:S01]  /*6640*/  MOV R64, 0x3f800000 ;  /* 0x3f80000000407802 */ /* 0x000fe20000000f00 */
[----:B------:R-:W-:-:S02]  /*6650*/  FMUL.FTZ R69, R147, -R69 ;  /* 0x8000004593457220 */ /* 0x000fc40000410000 */
[C---:B------:R-:W-:Y:S02]  /*6660*/  FMUL.FTZ R67, R147.reuse, -R73 ;  /* 0x8000004993437220 */ /* 0x040fe40000410000 */
[----:B------:R-:W-:Y:S02]  /*6670*/  FMUL.FTZ R70, R147, -R66 ;  /* 0x8000004293467220 */ /* 0x000fe40000410000 */
[----:B------:R-:W-:Y:S01]  /*6680*/  FADD.FTZ R206, R206, R65 ;  /* 0x00000041cece7221 */ /* 0x000fe20000010000 */
[----:B------:R-:W-:Y:S01]  /*6690*/  HFMA2.MMA R65, -RZ, RZ, 0, 0 ;  /* 0x00000000ff417435 */ /* 0x000fe200000001ff */
[----:B------:R-:W-:Y:S02]  /*66a0*/  FADD.FTZ R204, RZ, R204 ;  /* 0x000000ccffcc7221 */ /* 0x000fe40000010000 */
[C---:B------:R-:W-:Y:S02]  /*66b0*/  FFMA.FTZ R74, R148.reuse, R68, R69 ;  /* 0x00000044944a7223 */ /* 0x040fe40000010045 */
[----:B------:R-:W-:-:S02]  /*66c0*/  FFMA.FTZ R68, R148, R66, -R67 ;  /* 0x0000004294447223 */ /* 0x000fc40000010843 */
[----:B------:R-:W-:Y:S01]  /*66d0*/  FFMA.FTZ R73, R148, R73, R70 ;  /* 0x0000004994497223 */ /* 0x000fe20000010046 */
[----:B------:R-:W-:Y:S01]  /*66e0*/  CS2R R66, SRZ ;  /* 0x0000000000427805 */ /* 0x000fe2000001ff00 */
[C---:B------:R-:W-:Y:S02]  /*66f0*/  FMUL.FTZ R71, R127.reuse, R206 ;  /* 0x000000ce7f477220 */ /* 0x040fe40000410000 */
[-C--:B------:R-:W-:Y:S02]  /*6700*/  FMUL.FTZ R69, R127, R204.reuse ;  /* 0x000000cc7f457220 */ /* 0x080fe40000410000 */
[----:B------:R-:W-:Y:S01]  /*6710*/  FADD.FTZ R73, -R180, R73 ;  /* 0x00000049b4497221 */ /* 0x000fe20000010100 */
[----:B------:R0:W1:Y:S01]  /*6720*/  @!P0 LDS.128 R64, [R120.X16+0x3910] ;  /* 0x0039100078408984 */ /* 0x000062000000cc00 */
[----:B------:R-:W-:Y:S01]  /*6730*/  FADD.FTZ R70, R181, R68 ;  /* 0x00000044b5467221 */ /* 0x000fe20000010000 */
[----:B------:R-:W-:Y:S01]  /*6740*/  ISETP.GT.U32.AND P0, PT, R9, 0x1f, PT ;  /* 0x0000001f0900780c */ /* 0x000fe20003f04070 */
[----:B------:R-:W-:-:S02]  /*6750*/  FFMA.FTZ R71, R128, R204, R71 ;  /* 0x000000cc80477223 */ /* 0x000fc40000010047 */
[----:B------:R-:W-:Y:S02]  /*6760*/  FFMA.FTZ R68, R128, R206, -R69 ;  /* 0x000000ce80447223 */ /* 0x000fe40000010845 */
[----:B------:R-:W-:Y:S02]  /*6770*/  FMUL.FTZ R75, R149, -R73 ;  /* 0x80000049954b7220 */ /* 0x000fe40000410000 */
[----:B------:R-:W-:Y:S02]  /*6780*/  FADD.FTZ R207, RZ, R71 ;  /* 0x00000047ffcf7221 */ /* 0x000fe40000010000 */
[----:B------:R-:W-:Y:S02]  /*6790*/  FADD.FTZ R193, R193, R68 ;  /* 0x00000044c1c17221 */ /* 0x000fe40000010000 */
[-C--:B------:R-:W-:Y:S02]  /*67a0*/  FMUL.FTZ R69, R149, -R70.reuse ;  /* 0x8000004695457220 */ /* 0x080fe40000410000 */
[----:B------:R-:W-:-:S02]  /*67b0*/  FFMA.FTZ R76, R150, R70, -R75 ;  /* 0x00000046964c7223 */ /* 0x000fc4000001084b */
[C---:B------:R-:W-:Y:S02]  /*67c0*/  FMUL.FTZ R68, R125.reuse, R207 ;  /* 0x000000cf7d447220 */ /* 0x040fe40000410000 */
[----:B------:R-:W-:Y:S02]  /*67d0*/  FMUL.FTZ R70, R125, R193 ;  /* 0x000000c17d467220 */ /* 0x000fe40000410000 */
[----:B------:R-:W-:Y:S02]  /*67e0*/  FFMA.FTZ R75, R150, R73, R69 ;  /* 0x00000049964b7223 */ /* 0x000fe40000010045 */
[C---:B------:R-:W-:Y:S02]  /*67f0*/  FFMA.FTZ R69, R126.reuse, R193, -R68 ;  /* 0x000000c17e457223 */ /* 0x040fe40000010844 */
[----:B------:R-:W-:Y:S02]  /*6800*/  FFMA.FTZ R70, R126, R207, R70 ;  /* 0x000000cf7e467223 */ /* 0x000fe40000010046 */
[----:B------:R-:W-:-:S02]  /*6810*/  FMUL.FTZ R71, R149, -R74 ;  /* 0x8000004a95477220 */ /* 0x000fc40000410000 */
[-C--:B------:R-:W-:Y:S02]  /*6820*/  FMUL.FTZ R73, R149, -R72.reuse ;  /* 0x8000004895497220 */ /* 0x080fe40000410000 */
[----:B------:R-:W-:Y:S02]  /*6830*/  FADD.FTZ R192, R192, R69 ;  /* 0x00000045c0c07221 */ /* 0x000fe40000010000 */
[----:B------:R-:W-:Y:S02]  /*6840*/  FADD.FTZ R218, RZ, R70 ;  /* 0x00000046ffda7221 */ /* 0x000fe40000010000 */
[C---:B------:R-:W-:Y:S02]  /*6850*/  FFMA.FTZ R68, R150.reuse, R72, -R71 ;  /* 0x0000004896447223 */ /* 0x040fe40000010847 */
[----:B------:R-:W-:Y:S02]  /*6860*/  FFMA.FTZ R69, R150, R74, R73 ;  /* 0x0000004a96457223 */ /* 0x000fe40000010049 */
[----:B------:R-:W-:-:S02]  /*6870*/  FADD.FTZ R71, -R182, R75 ;  /* 0x0000004bb6477221 */ /* 0x000fc40000010100 */
[C---:B------:R-:W-:Y:S02]  /*6880*/  FMUL.FTZ R75, R123.reuse, R192 ;  /* 0x000000c07b4b7220 */ /* 0x040fe40000410000 */
[-C--:B------:R-:W-:Y:S02]  /*6890*/  FMUL.FTZ R73, R123, R218.reuse ;  /* 0x000000da7b497220 */ /* 0x080fe40000410000 */
[C---:B------:R-:W-:Y:S02]  /*68a0*/  FFMA.FTZ R75, R124.reuse, R218, R75 ;  /* 0x000000da7c4b7223 */ /* 0x040fe4000001004b */
[----:B------:R-:W-:Y:S02]  /*68b0*/  FFMA.FTZ R72, R124, R192, -R73 ;  /* 0x000000c07c487223 */ /* 0x000fe40000010849 */
[----:B------:R-:W-:Y:S02]  /*68c0*/  FADD.FTZ R221, RZ, R75 ;  /* 0x0000004bffdd7221 */ /* 0x000fe40000010000 */
[----:B------:R-:W-:-:S02]  /*68d0*/  FADD.FTZ R223, R87, R72 ;  /* 0x0000004857df7221 */ /* 0x000fc40000010000 */
        /* <DEDUP_REMOVED lines=49> */
.L_x_2272:
[----:B------:R-:W-:Y:S05]  /*6bf0*/  BRA.DIV ~URZ, `(.L_x_2239) ;  /* 0x000053527f007947 */ /* 0x000fea000b800000 */
[----:B------:R2:W3:Y:S04]  /*6c00*/  SHFL.DOWN PT, R71, R77, 0x1, 0x1f ;  /* 0x08201f004d477f89 */ /* 0x0004e800000e0000 */
[----:B------:R2:W4:Y:S04]  /*6c10*/  SHFL.DOWN PT, R72, R75, 0x1, 0x1f ;  /* 0x08201f004b487f89 */ /* 0x00052800000e0000 */
[----:B------:R2:W0:Y:S02]  /*6c20*/  SHFL.DOWN PT, R68, R74, 0x1, 0x1f ;  /* 0x08201f004a447f89 */ /* 0x00042400000e0000 */
.L_x_2273:
        /* <DEDUP_REMOVED lines=15> */
.L_x_2241:
[----:B------:R-:W-:Y:S05]  /*6d20*/  BSYNC B1 ;  /* 0x0000000000017941 */ /* 0x000fea0003800000 */
.L_x_2240:
[----:B------:R-:W-:Y:S05]  /*6d30*/  BRA.DIV ~URZ, `(.L_x_2242) ;  /* 0x000053727f007947 */ /* 0x000fea000b800000 */
[----:B-1----:R1:W2:Y:S04]  /*6d40*/  SHFL.DOWN PT, R70, R76, 0x2, 0x1f ;  /* 0x08401f004c467f89 */ /* 0x0022a800000e0000 */
[----:B---3--:R1:W3:Y:S04]  /*6d50*/  SHFL.DOWN PT, R71, R77, 0x2, 0x1f ;  /* 0x08401f004d477f89 */ /* 0x0082e800000e0000 */
[----:B----4-:R1:W4:Y:S04]  /*6d60*/  SHFL.DOWN PT, R72, R75, 0x2, 0x1f ;  /* 0x08401f004b487f89 */ /* 0x01032800000e0000 */
[----:B0-----:R1:W0:Y:S02]  /*6d70*/  SHFL.DOWN PT, R68, R74, 0x2, 0x1f ;  /* 0x08401f004a447f89 */ /* 0x00122400000e0000 */
.L_x_2274:
        /* <DEDUP_REMOVED lines=15> */
.L_x_2244:
[----:B------:R-:W-:Y:S05]  /*6e70*/  BSYNC B1 ;  /* 0x0000000000017941 */ /* 0x000fea0003800000 */
.L_x_2243:
[----:B------:R-:W-:Y:S05]  /*6e80*/  BRA.DIV ~URZ, `(.L_x_2245) ;  /* 0x000053f27f007947 */ /* 0x000fea000b800000 */
[----:B--2---:R2:W1:Y:S02]  /*6e90*/  SHFL.DOWN PT, R70, R76, 0x4, 0x1f ;  /* 0x08801f004c467f89 */ /* 0x00446400000e0000 */
.L_x_2275:
[----:B------:R-:W-:Y:S05]  /*6ea0*/  BRA.DIV ~URZ, `(.L_x_2246) ;  /* 0x000054527f007947 */ /* 0x000fea000b800000 */
[----:B---3--:R3:W2:Y:S04]  /*6eb0*/  SHFL.DOWN PT, R71, R77, 0x4, 0x1f ;  /* 0x08801f004d477f89 */ /* 0x0086a800000e0000 */
[----:B----4-:R3:W4:Y:S04]  /*6ec0*/  SHFL.DOWN PT, R72, R75, 0x4, 0x1f ;  /* 0x08801f004b487f89 */ /* 0x01072800000e0000 */
[----:B0-----:R3:W0:Y:S02]  /*6ed0*/  SHFL.DOWN PT, R68, R74, 0x4, 0x1f ;  /* 0x08801f004a447f89 */ /* 0x00162400000e0000 */
.L_x_2276:
        /* <DEDUP_REMOVED lines=15> */
.L_x_2248:
[----:B------:R-:W-:Y:S05]  /*6fd0*/  BSYNC B1 ;  /* 0x0000000000017941 */ /* 0x000fea0003800000 */
.L_x_2247:
[----:B------:R-:W-:Y:S05]  /*6fe0*/  BRA.DIV ~URZ, `(.L_x_2249) ;  /* 0x000054727f007947 */ /* 0x000fea000b800000 */
[----:B-1----:R1:W3:Y:S04]  /*6ff0*/  SHFL.DOWN PT, R70, R76, 0x8, 0x1f ;  /* 0x09001f004c467f89 */ /* 0x0022e800000e0000 */
[----:B--2---:R1:W2:Y:S04]  /*7000*/  SHFL.DOWN PT, R71, R77, 0x8, 0x1f ;  /* 0x09001f004d477f89 */ /* 0x0042a800000e0000 */
[----:B----4-:R1:W4:Y:S04]  /*7010*/  SHFL.DOWN PT, R72, R75, 0x8, 0x1f ;  /* 0x09001f004b487f89 */ /* 0x01032800000e0000 */
[----:B0-----:R1:W0:Y:S02]  /*7020*/  SHFL.DOWN PT, R68, R74, 0x8, 0x1f ;  /* 0x09001f004a447f89 */ /* 0x00122400000e0000 */
.L_x_2277:
        /* <DEDUP_REMOVED lines=15> */
.L_x_2251:
[----:B------:R-:W-:Y:S05]  /*7120*/  BSYNC B1 ;  /* 0x0000000000017941 */ /* 0x000fea0003800000 */
.L_x_2250:
[----:B------:R-:W-:Y:S05]  /*7130*/  BRA.DIV ~URZ, `(.L_x_2252) ;  /* 0x000054f27f007947 */ /* 0x000fea000b800000 */
[----:B---3--:R3:W1:Y:S02]  /*7140*/  SHFL.DOWN PT, R70, R76, 0x10, 0x1f ;  /* 0x0a001f004c467f89 */ /* 0x00866400000e0000 */
.L_x_2278:
[----:B------:R-:W-:Y:S05]  /*7150*/  BRA.DIV ~URZ, `(.L_x_2253) ;  /* 0x000055527f007947 */ /* 0x000fea000b800000 */
[----:B--2---:R2:W3:Y:S04]  /*7160*/  SHFL.DOWN PT, R71, R77, 0x10, 0x1f ;  /* 0x0a001f004d477f89 */ /* 0x0044e800000e0000 */
[----:B----4-:R2:W4:Y:S04]  /*7170*/  SHFL.DOWN PT, R72, R75, 0x10, 0x1f ;  /* 0x0a001f004b487f89 */ /* 0x01052800000e0000 */
[----:B0-----:R2:W0:Y:S02]  /*7180*/  SHFL.DOWN PT, R68, R74, 0x10, 0x1f ;  /* 0x0a001f004a447f89 */ /* 0x00142400000e0000 */
.L_x_2279:
        /* <DEDUP_REMOVED lines=13> */
.L_x_2255:
[----:B------:R-:W-:Y:S05]  /*7260*/  BSYNC B1 ;  /* 0x0000000000017941 */ /* 0x000fea0003800000 */
.L_x_2254:
        /* <DEDUP_REMOVED lines=20> */
.L_x_2280:
        /* <DEDUP_REMOVED lines=19> */
.L_x_2258:
[----:B------:R-:W-:Y:S05]  /*74e0*/  BSYNC B1 ;  /* 0x0000000000017941 */ /* 0x000fea0003800000 */
.L_x_2257:
        /* <DEDUP_REMOVED lines=38> */
.L_x_2237:
[----:B-1----:R-:W-:Y:S05]  /*7750*/  BSYNC B0 ;  /* 0x0000000000007941 */ /* 0x002fea0003800000 */
.L_x_2236:
[----:B------:R-:W-:Y:S01]  /*7760*/  WARPSYNC 0xffffffff ;  /* 0xffffffff00007948 */ /* 0x000fe20003800000 */
[----:B------:R-:W-:Y:S01]  /*7770*/  BAR.SYNC.DEFER_BLOCKING 0x0 ;  /* 0x0000000000007b1d */ /* 0x000fe20000010000 */
[----:B------:R-:W-:Y:S01]  /*7780*/  ISETP.NE.AND P2, PT, R9, RZ, PT ;  /* 0x000000ff0900720c */ /* 0x000fe20003f45270 */
[----:B------:R-:W-:Y:S01]  /*7790*/  HADD2.F32 R79, -RZ, R59.H1_H1 ;  /* 0x3000003bff4f7230 */ /* 0x000fe20000004100 */
[----:B------:R-:W-:-:S02]  /*77a0*/  ISETP.GT.AND P0, PT, R10, 0x1e, PT ;  /* 0x0000001e0a00780c */ /* 0x000fc40003f04270 */
[----:B------:R-:W-:Y:S01]  /*77b0*/  ISETP.NE.AND P1, PT, R10, RZ, PT ;  /* 0x000000ff0a00720c */ /* 0x000fe20003f25270 */
[----:B------:R-:W-:Y:S01]  /*77c0*/  BSSY B0, `(.L_x_2259) ;  /* 0x00001fc000007945 */ /* 0x000fe20003800000 */
[----:B0-----:R-:W0:Y:S07]  /*77d0*/  LDS.64 R68, [R151.X16+0x1b18] ;  /* 0x001b180097447984 */ /* 0x001e2e000000ca00 */
[----:B------:R1:W-:Y:S01]  /*77e0*/  @!P2 STS.128 [R120.X16+0x3910], R64 ;  /* 0x003910407800a388 */ /* 0x0003e2000000cc00 */
[----:B0-----:R-:W-:-:S02]  /*77f0*/  FMUL.FTZ R70, R68, -R103 ;  /* 0x8000006744467220 */ /* 0x001fc40000410000 */
[C---:B------:R-:W-:Y:S02]  /*7800*/  FMUL.FTZ R103, R69.reuse, -R103 ;  /* 0x8000006745677220 */ /* 0x040fe40000410000 */
[-C--:B------:R-:W-:Y:S02]  /*7810*/  FFMA.FTZ R71, R69, R102.reuse, R70 ;  /* 0x0000006645477223 */ /* 0x080fe40000010046 */
[----:B------:R-:W-:Y:S02]  /*7820*/  FFMA.FTZ R69, R68, R102, -R103 ;  /* 0x0000006644457223 */ /* 0x000fe40000010867 */
[----:B------:R-:W-:Y:S02]  /*7830*/  FADD.FTZ R71, -R170, R71 ;  /* 0x00000047aa477221 */ /* 0x000fe40000010100 */
[----:B------:R-:W-:Y:S02]  /*7840*/  FADD.FTZ R69, R160, R69 ;  /* 0x00000045a0457221 */ /* 0x000fe40000010000 */
[----:B------:R-:W-:-:S02]  /*7850*/  FMUL.FTZ R68, R121, -R71 ;  /* 0x8000004779447220 */ /* 0x000fc40000410000 */
[-C--:B------:R-:W-:Y:S02]  /*7860*/  FMUL.FTZ R121, R121, -R69.reuse ;  /* 0x8000004579797220 */ /* 0x080fe40000410000 */
[C---:B------:R-:W-:Y:S02]  /*7870*/  FFMA.FTZ R68, R122.reuse, R69, -R68 ;  /* 0x000000457a447223 */ /* 0x040fe40000010844 */
[----:B------:R-:W-:Y:S02]  /*7880*/  FFMA.FTZ R122, R122, R71, R121 ;  /* 0x000000477a7a7223 */ /* 0x000fe40000010079 */
[----:B------:R-:W-:Y:S02]  /*7890*/  FADD.FTZ R159, R159, R68 ;  /* 0x000000449f9f7221 */ /* 0x000fe40000010000 */
[----:B------:R-:W-:Y:S01]  /*78a0*/  FADD.FTZ R169, -R169, R122 ;  /* 0x0000007aa9a97221 */ /* 0x000fe20000010100 */
[----:B------:R-:W-:Y:S01]  /*78b0*/  HADD2.F32 R122, -RZ, R59.H0_H0 ;  /* 0x2000003bff7a7230 */ /* 0x000fe20000004100 */
[----:B------:R-:W-:-:S02]  /*78c0*/  FMUL.FTZ R68, R123, -R159 ;  /* 0x8000009f7b447220 */ /* 0x000fc40000410000 */
[-C--:B------:R-:W-:Y:S02]  /*78d0*/  FMUL.FTZ R123, R123, -R169.reuse ;  /* 0x800000a97b7b7220 */ /* 0x080fe40000410000 */
[C---:B------:R-:W-:Y:S02]  /*78e0*/  FFMA.FTZ R73, R124.reuse, R169, R68 ;  /* 0x000000a97c497223 */ /* 0x040fe40000010044 */
        /* <DEDUP_REMOVED lines=8> */
[----:B------:R-:W-:Y:S02]  /*7970*/  FADD.FTZ R167, -R167, R126 ;  /* 0x0000007ea7a77221 */ /* 0x000fe40000010100 */
        /* <DEDUP_REMOVED lines=29> */
[----:B------:R-:W-:Y:S02]  /*7b50*/  FFMA.FTZ R68, R104, R219, RZ ;  /* 0x000000db68447223 */ /* 0x000fe400000100ff */
[----:B------:R-:W-:-:S02]  /*7b60*/  FADD.FTZ R152, R152, R135 ;  /* 0x0000008798987221 */ /* 0x000fc40000010000 */
[----:B------:R-:W-:Y:S02]  /*7b70*/  FMUL.FTZ R73, R137, -R162 ;  /* 0x800000a289497220 */ /* 0x000fe40000410000 */
[----:B------:R-:W-:Y:S02]  /*7b80*/  FFMA.FTZ R70, R105, R216, R68 ;  /* 0x000000d869467223 */ /* 0x000fe40000010044 */
[-C--:B------:R-:W-:Y:S02]  /*7b90*/  FMUL.FTZ R137, R137, -R152.reuse ;  /* 0x8000009889897220 */ /* 0x080fe40000410000 */
[C---:B------:R-:W-:Y:S02]  /*7ba0*/  FFMA.FTZ R68, R138.reuse, R152, -R73 ;  /* 0x000000988a447223 */ /* 0x040fe40000010849 */
[----:B------:R-:W-:Y:S02]  /*7bb0*/  FFMA.FTZ R138, R138, R162, R137 ;  /* 0x000000a28a8a7223 */ /* 0x000fe40000010089 */
[----:B------:R-:W-:-:S02]  /*7bc0*/  FFMA.FTZ R70, R106, R217, R70 ;  /* 0x000000d96a467223 */ /* 0x000fc40000010046 */
[----:B------:R-:W-:Y:S02]  /*7bd0*/  FADD.FTZ R171, R171, R68 ;  /* 0x00000044abab7221 */ /* 0x000fe40000010000 */
[----:B------:R-:W-:Y:S02]  /*7be0*/  FADD.FTZ R161, -R161, R138 ;  /* 0x0000008aa1a17221 */ /* 0x000fe40000010100 */
[----:B------:R-:W-:Y:S02]  /*7bf0*/  FFMA.FTZ R72, R107, R214, R70 ;  /* 0x000000d66b487223 */ /* 0x000fe40000010046 */
[C---:B------:R-:W-:Y:S02]  /*7c00*/  FMUL.FTZ R68, R139.reuse, -R171 ;  /* 0x800000ab8b447220 */ /* 0x040fe40000410000 */
[----:B------:R-:W-:Y:S02]  /*7c10*/  FFMA.FTZ R70, R104, -R195, RZ ;  /* 0x800000c368467223 */ /* 0x000fe400000100ff */
[----:B------:R-:W-:-:S02]  /*7c20*/  FMUL.FTZ R139, R139, -R161 ;  /* 0x800000a18b8b7220 */ /* 0x000fc40000410000 */
[C---:B------:R-:W-:Y:S02]  /*7c30*/  FFMA.FTZ R73, R140.reuse, R161, R68 ;  /* 0x000000a18c497223 */ /* 0x040fe40000010044 */
[----:B------:R-:W-:Y:S02]  /*7c40*/  FFMA.FTZ R70, R105, -R194, R70 ;  /* 0x800000c269467223 */ /* 0x000fe40000010046 */
[----:B------:R-:W-:Y:S02]  /*7c50*/  FFMA.FTZ R68, R140, R171, -R139 ;  /* 0x000000ab8c447223 */ /* 0x000fe4000001088b */
[----:B------:R-:W-:Y:S02]  /*7c60*/  FADD.FTZ R172, -R172, R73 ;  /* 0x00000049acac7221 */ /* 0x000fe40000010100 */
[----:B------:R-:W-:Y:S02]  /*7c70*/  FFMA.FTZ R70, R106, -R197, R70 ;  /* 0x800000c56a467223 */ /* 0x000fe40000010046 */
[----:B------:R-:W-:-:S02]  /*7c80*/  FADD.FTZ R68, R173, R68 ;  /* 0x00000044ad447221 */ /* 0x000fc40000010000 */
[----:B-1----:R-:W-:Y:S02]  /*7c90*/  FMUL.FTZ R65, R141, -R172 ;  /* 0x800000ac8d417220 */ /* 0x002fe40000410000 */
[----:B------:R-:W-:Y:S02]  /*7ca0*/  FFMA.FTZ R72, R108, R215, R72 ;  /* 0x000000d76c487223 */ /* 0x000fe40000010048 */
[----:B------:R-:W-:Y:S02]  /*7cb0*/  FFMA.FTZ R70, R107, -R196, R70 ;  /* 0x800000c46b467223 */ /* 0x000fe40000010046 */
[-C--:B------:R-:W-:Y:S02]  /*7cc0*/  FMUL.FTZ R141, R141, -R68.reuse ;  /* 0x800000448d8d7220 */ /* 0x080fe40000410000 */
[----:B------:R-:W-:Y:S02]  /*7cd0*/  FFMA.FTZ R64, R142, R68, -R65 ;  /* 0x000000448e407223 */ /* 0x000fe40000010841 */
[----:B------:R-:W-:-:S02]  /*7ce0*/  FFMA.FTZ R72, R109, R212, R72 ;  /* 0x000000d46d487223 */ /* 0x000fc40000010048 */
[----:B------:R-:W-:Y:S02]  /*7cf0*/  FFMA.FTZ R70, R108, -R199, R70 ;  /* 0x800000c76c467223 */ /* 0x000fe40000010046 */
[----:B------:R-:W-:Y:S02]  /*7d00*/  FFMA.FTZ R73, R142, R172, R141 ;  /* 0x000000ac8e497223 */ /* 0x000fe4000001008d */
        /* <DEDUP_REMOVED lines=11> */
[----:B------:R-:W-:Y:S02]  /*7dc0*/  FFMA.FTZ R70, R144, R175, -R143 ;  /* 0x000000af90467223 */ /* 0x000fe4000001088f */
[----:B------:R-:W-:Y:S02]  /*7dd0*/  FADD.FTZ R176, -R176, R65 ;  /* 0x00000041b0b07221 */ /* 0x000fe40000010100 */
[----:B------:R-:W-:Y:S02]  /*7de0*/  FFMA.FTZ R72, R113, R208, R72 ;  /* 0x000000d071487223 */ /* 0x000fe40000010048 */
[----:B------:R-:W-:Y:S02]  /*7df0*/  FFMA.FTZ R66, R112, -R203, R66 ;  /* 0x800000cb70427223 */ /* 0x000fe40000010042 */
[----:B------:R-:W-:-:S02]  /*7e00*/  FADD.FTZ R70, R177, R70 ;  /* 0x00000046b1467221 */ /* 0x000fc40000010000 */
[----:B------:R-:W-:Y:S02]  /*7e10*/  FMUL.FTZ R65, R145, -R176 ;  /* 0x800000b091417220 */ /* 0x000fe40000410000 */
[----:B------:R-:W-:Y:S02]  /*7e20*/  FFMA.FTZ R72, R114, R209, R72 ;  /* 0x000000d172487223 */ /* 0x000fe40000010048 */
[----:B------:R-:W-:Y:S02]  /*7e30*/  FFMA.FTZ R66, R113, -R202, R66 ;  /* 0x800000ca71427223 */ /* 0x000fe40000010042 */
[----:B------:R-:W-:Y:S02]  /*7e40*/  FFMA.FTZ R64, R146, R70, -R65 ;  /* 0x0000004692407223 */ /* 0x000fe40000010841 */
[----:B------:R-:W-:Y:S02]  /*7e50*/  FFMA.FTZ R72, R115, R206, R72 ;  /* 0x000000ce73487223 */ /* 0x000fe40000010048 */
[----:B------:R-:W-:-:S02]  /*7e60*/  FFMA.FTZ R66, R114, -R205, R66 ;  /* 0x800000cd72427223 */ /* 0x000fc40000010042 */
[----:B------:R-:W-:Y:S02]  /*7e70*/  FADD.FTZ R179, R179, R64 ;  /* 0x00000040b3b37221 */ /* 0x000fe40000010000 */
[C---:B------:R-:W-:Y:S02]  /*7e80*/  FFMA.FTZ R72, R116.reuse, R193, R72 ;  /* 0x000000c174487223 */ /* 0x040fe40000010048 */
[----:B------:R-:W-:Y:S02]  /*7e90*/  FFMA.FTZ R64, R115, -R204, R66 ;  /* 0x800000cc73407223 */ /* 0x000fe40000010042 */
[----:B------:R-:W-:Y:S02]  /*7ea0*/  FMUL.FTZ R74, R101, R69 ;  /* 0x00000045654a7220 */ /* 0x000fe40000410000 */
[----:B------:R-:W-:Y:S02]  /*7eb0*/  FFMA.FTZ R72, R117, R192, R72 ;  /* 0x000000c075487223 */ /* 0x000fe40000010048 */
[----:B------:R-:W-:-:S02]  /*7ec0*/  FFMA.FTZ R64, R116, -R207, R64 ;  /* 0x800000cf74407223 */ /* 0x000fc40000010040 */
[-C--:B------:R-:W-:Y:S02]  /*7ed0*/  FMUL.FTZ R67, R101, R71.reuse ;  /* 0x0000004765437220 */ /* 0x080fe40000410000 */
[----:B------:R-:W-:Y:S02]  /*7ee0*/  FFMA.FTZ R77, R100, R71, -R74 ;  /* 0x00000047644d7223 */ /* 0x000fe4000001084a */
[----:B------:R-:W-:Y:S02]  /*7ef0*/  FMUL.FTZ R145, R145, -R70 ;  /* 0x8000004691917220 */ /* 0x000fe40000410000 */
[----:B------:R-:W-:Y:S02]  /*7f00*/  FFMA.FTZ R72, R118, R223, R72 ;  /* 0x000000df76487223 */ /* 0x000fe40000010048 */
[----:B------:R-:W-:Y:S02]  /*7f10*/  FFMA.FTZ R64, R117, -R218, R64 ;  /* 0x800000da75407223 */ /* 0x000fe40000010040 */
[----:B------:R-:W-:-:S02]  /*7f20*/  FMUL.FTZ R76, R71, R44 ;  /* 0x0000002c474c7220 */ /* 0x000fc40000410000 */
[----:B------:R-:W-:Y:S02]  /*7f30*/  FFMA.FTZ R65, R79, -R44, R220 ;  /* 0x8000002c4f417223 */ /* 0x000fe400000100dc */
[----:B------:R-:W-:Y:S02]  /*7f40*/  FFMA.FTZ R74, R100, R69, R67 ;  /* 0x00000045644a7223 */ /* 0x000fe40000010043 */
[----:B------:R-:W-:Y:S02]  /*7f50*/  FMUL.FTZ R77, R222, R77 ;  /* 0x0000004dde4d7220 */ /* 0x000fe40000410000 */
[----:B------:R-:W-:Y:S01]  /*7f60*/  FFMA.FTZ R75, R146, R176, R145 ;  /* 0x000000b0924b7223 */ /* 0x000fe20000010091 */
[----:B------:R-:W-:Y:S01]  /*7f70*/  HADD2.F32 R146, -RZ, R58.H0_H0 ;  /* 0x2000003aff927230 */ /* 0x000fe20000004100 */
[----:B------:R-:W-:Y:S02]  /*7f80*/  FFMA.FTZ R66, R119, R220, R72 ;  /* 0x000000dc77427223 */ /* 0x000fe40000010048 */
[----:B------:R-:W-:-:S02]  /*7f90*/  FFMA.FTZ R64, R118, -R221, R64 ;  /* 0x800000dd76407223 */ /* 0x000fc40000010040 */
[----:B------:R-:W-:Y:S02]  /*7fa0*/  FMUL.FTZ R72, R69, R44 ;  /* 0x0000002c45487220 */ /* 0x000fe40000410000 */
[----:B------:R-:W-:Y:S02]  /*7fb0*/  FMUL.FTZ R71, R222, R76 ;  /* 0x0000004cde477220 */ /* 0x000fe40000410000 */
[----:B------:R-:W-:Y:S02]  /*7fc0*/  FFMA.FTZ R74, R65, R74, R77 ;  /* 0x0000004a414a7223 */ /* 0x000fe4000001004d */
[----:B------:R-:W-:Y:S02]  /*7fd0*/  FADD.FTZ R75, -R178, R75 ;  /* 0x0000004bb24b7221 */ /* 0x000fe40000010100 */
[----:B------:R-:W-:Y:S02]  /*7fe0*/  FFMA.FTZ R67, R119, -R222, R64 ;  /* 0x800000de77437223 */ /* 0x000fe40000010040 */
[----:B------:R-:W-:-:S02]  /*7ff0*/  FFMA.FTZ R64, R65, R72, R71 ;  /* 0x0000004841407223 */ /* 0x000fc40000010047 */
[----:B------:R-:W-:Y:S02]  /*8000*/  FMUL.FTZ R71, R147, -R179 ;  /* 0x800000b393477220 */ /* 0x000fe40000410000 */
[----:B------:R-:W-:Y:S02]  /*8010*/  FFMA.FTZ R77, R79, R69, R74 ;  /* 0x000000454f4d7223 */ /* 0x000fe4000001004a */
[----:B------:R-:W-:Y:S02]  /*8020*/  FMUL.FTZ R147, R147, -R75 ;  /* 0x8000004b93937220 */ /* 0x000fe40000410000 */
[----:B------:R-:W-:Y:S02]  /*8030*/  FMUL.FTZ R69, R101, R159 ;  /* 0x0000009f65457220 */ /* 0x000fe40000410000 */
[----:B------:R-:W-:Y:S02]  /*8040*/  FMUL.FTZ R84, R169, R38 ;  /* 0x00000026a9547220 */ /* 0x000fe40000410000 */
[----:B------:R-:W-:-:S02]  /*8050*/  FADD.FTZ R99, R72, R99 ;  /* 0x0000006348637221 */ /* 0x000fc40000010000 */
[----:B------:R-:W-:Y:S02]  /*8060*/  FMUL.FTZ R222, R222, R72 ;  /* 0x00000048dede7220 */ /* 0x000fe40000410000 */
[C---:B------:R-:W-:Y:S02]  /*8070*/  FFMA.FTZ R71, R148.reuse, R75, R71 ;  /* 0x0000004b94477223 */ /* 0x040fe40000010047 */
[----:B------:R-:W-:Y:S01]  /*8080*/  FFMA.FTZ R72, R148, R179, -R147 ;  /* 0x000000b394487223 */ /* 0x000fe20000010893 */
[----:B------:R-:W-:Y:S01]  /*8090*/  HADD2.F32 R147, -RZ, R58.H1_H1 ;  /* 0x3000003aff937230 */ /* 0x000fe20000004100 */
[----:B------:R-:W-:Y:S02]  /*80a0*/  FFMA.FTZ R74, R100, R169, -R69 ;  /* 0x000000a9644a7223 */ /* 0x000fe40000010845 */
[-C--:B------:R-:W-:Y:S02]  /*80b0*/  FMUL.FTZ R82, R159, R38.reuse ;  /* 0x000000269f527220 */ /* 0x080fe40000410000 */
[----:B------:R-:W-:-:S02]  /*80c0*/  FFMA.FTZ R223, R122, -R38, R223 ;  /* 0x800000267adf7223 */ /* 0x000fc400000100df */
[C---:B------:R-:W-:Y:S02]  /*80d0*/  FMUL.FTZ R69, R221.reuse, R84 ;  /* 0x00000054dd457220 */ /* 0x040fe40000410000 */
[----:B------:R-:W-:Y:S02]  /*80e0*/  FADD.FTZ R180, -R180, R71 ;  /* 0x00000047b4b47221 */ /* 0x000fe40000010100 */
[----:B------:R-:W-:Y:S02]  /*80f0*/  FMUL.FTZ R71, R221, R74 ;  /* 0x0000004add477220 */ /* 0x000fe40000410000 */
[----:B------:R-:W-:Y:S02]  /*8100*/  FADD.FTZ R72, R181, R72 ;  /* 0x00000048b5487221 */ /* 0x000fe40000010000 */
[----:B------:R-:W-:Y:S02]  /*8110*/  FADD.FTZ R98, R82, R98 ;  /* 0x0000006252627221 */ /* 0x000fe40000010000 */
[----:B------:R-:W-:-:S02]  /*8120*/  FMUL.FTZ R221, R221, R82 ;  /* 0x00000052dddd7220 */ /* 0x000fc40000410000 */
[----:B------:R-:W-:Y:S02]  /*8130*/  FFMA.FTZ R82, R223, R82, R69 ;  /* 0x00000052df527223 */ /* 0x000fe40000010045 */
[C---:B------:R-:W-:Y:S02]  /*8140*/  FMUL.FTZ R69, R149.reuse, -R180 ;  /* 0x800000b495457220 */ /* 0x040fe40000410000 */
[-C--:B------:R-:W-:Y:S02]  /*8150*/  FMUL.FTZ R149, R149, -R72.reuse ;  /* 0x8000004895957220 */ /* 0x080fe40000410000 */
[----:B------:R-:W-:Y:S02]  /*8160*/  FMUL.FTZ R169, R101, R169 ;  /* 0x000000a965a97220 */ /* 0x000fe40000410000 */
[C---:B------:R-:W-:Y:S01]  /*8170*/  FFMA.FTZ R74, R150.reuse, R72, -R69 ;  /* 0x00000048964a7223 */ /* 0x040fe20000010845 */
[----:B------:R-:W-:Y:S01]  /*8180*/  HADD2.F32 R69, -RZ, R60.H0_H0 ;  /* 0x2000003cff457230 */ /* 0x000fe20000004100 */
[----:B------:R-:W-:-:S02]  /*8190*/  FFMA.FTZ R81, R150, R180, R149 ;  /* 0x000000b496517223 */ /* 0x000fc40000010095 */
[----:B------:R-:W-:Y:S02]  /*81a0*/  FFMA.FTZ R65, R65, R76, -R222 ;  /* 0x0000004c41417223 */ /* 0x000fe400000108de */
[----:B------:R-:W-:Y:S02]  /*81b0*/  FFMA.FTZ R76, R100, R159, R169 ;  /* 0x0000009f644c7223 */ /* 0x000fe400000100a9 */
[----:B------:R-:W-:Y:S02]  /*81c0*/  FADD.FTZ R183, R183, R74 ;  /* 0x0000004ab7b77221 */ /* 0x000fe40000010000 */
[----:B------:R-:W-:Y:S02]  /*81d0*/  FADD.FTZ R81, -R182, R81 ;  /* 0x00000051b6517221 */ /* 0x000fe40000010100 */
[----:B------:R-:W-:Y:S01]  /*81e0*/  FADD.FTZ R34, R77, R34 ;  /* 0x000000224d227221 */ /* 0x000fe20000010000 */
[----:B------:R-:W-:Y:S01]  /*81f0*/  HADD2.F32 R77, -RZ, R60.H1_H1 ;  /* 0x3000003cff4d7230 */ /* 0x000fe20000004100 */
[----:B------:R-:W-:-:S02]  /*8200*/  FFMA.FTZ R76, R223, R76, R71 ;  /* 0x0000004cdf4c7223 */ /* 0x000fc40000010047 */
[----:B------:R-:W-:Y:S02]  /*8210*/  FMUL.FTZ R74, R72, R21 ;  /* 0x00000015484a7220 */ /* 0x000fe40000410000 */
[-C--:B------:R-:W-:Y:S02]  /*8220*/  FMUL.FTZ R71, R183, R20.reuse ;  /* 0x00000014b7477220 */ /* 0x080fe40000410000 */
[----:B------:R-:W-:Y:S02]  /*8230*/  FMUL.FTZ R78, R81, R20 ;  /* 0x00000014514e7220 */ /* 0x000fe40000410000 */
[----:B------:R-:W-:Y:S02]  /*8240*/  FFMA.FTZ R122, R122, R159, R76 ;  /* 0x0000009f7a7a7223 */ /* 0x000fe4000001004c */
[-C--:B------:R-:W-:Y:S02]  /*8250*/  FFMA.FTZ R79, R77, -R21.reuse, R216 ;  /* 0x800000154d4f7223 */ /* 0x080fe400000100d8 */
[----:B------:R-:W-:-:S02]  /*8260*/  FMUL.FTZ R85, R180, R21 ;  /* 0x00000015b4557220 */ /* 0x000fc40000410000 */
[C---:B------:R-:W-:Y:S02]  /*8270*/  FMUL.FTZ R102, R194.reuse, R74 ;  /* 0x0000004ac2667220 */ /* 0x040fe40000410000 */
[----:B------:R-:W-:Y:S02]  /*8280*/  FFMA.FTZ R76, R69, -R20, R219 ;  /* 0x80000014454c7223 */ /* 0x000fe400000100db */
[C---:B------:R-:W-:Y:S02]  /*8290*/  FMUL.FTZ R83, R195.reuse, R71 ;  /* 0x00000047c3537220 */ /* 0x040fe40000410000 */
[----:B------:R-:W-:Y:S02]  /*82a0*/  FMUL.FTZ R80, R195, R78 ;  /* 0x0000004ec3507220 */ /* 0x000fe40000410000 */
[-C--:B------:R-:W-:Y:S02]  /*82b0*/  FFMA.FTZ R103, R79, R85.reuse, -R102 ;  /* 0x000000554f677223 */ /* 0x080fe40000010866 */
[----:B------:R-:W-:-:S02]  /*82c0*/  FMUL.FTZ R87, R194, R85 ;  /* 0x00000055c2577220 */ /* 0x000fc40000410000 */
[C---:B------:R-:W-:Y:S01]  /*82d0*/  FFMA.FTZ R86, R76.reuse, R78, -R83 ;  /* 0x0000004e4c567223 */ /* 0x040fe20000010853 */
[--C-:B------:R-:W-:Y:S01]  /*82e0*/  HADD2.F32 R78, -RZ, R61.reuse.H0_H0 ;  /* 0x2000003dff4e7230 */ /* 0x100fe20000004100 */
[----:B------:R-:W-:Y:S01]  /*82f0*/  FFMA.FTZ R85, R76, R71, R80 ;  /* 0x000000474c557223 */ /* 0x000fe20000010050 */
[----:B------:R-:W-:Y:S01]  /*8300*/  HADD2.F32 R83, -RZ, R61.H1_H1 ;  /* 0x3000003dff537230 */ /* 0x000fe20000004100 */
[----:B------:R-:W-:Y:S02]  /*8310*/  FMUL.FTZ R80, R179, R22 ;  /* 0x00000016b3507220 */ /* 0x000fe40000410000 */
[----:B------:R-:W-:Y:S02]  /*8320*/  FFMA.FTZ R102, R79, R74, R87 ;  /* 0x0000004a4f667223 */ /* 0x000fe40000010057 */
[----:B------:R-:W-:Y:S02]  /*8330*/  FADD.FTZ R85, RZ, R85 ;  /* 0x00000055ff557221 */ /* 0x000fe40000010000 */
[----:B------:R-:W-:-:S02]  /*8340*/  FFMA.FTZ R217, R78, -R22, R217 ;  /* 0x800000164ed97223 */ /* 0x000fc400000100d9 */
[----:B------:R-:W-:Y:S02]  /*8350*/  FMUL.FTZ R124, R75, R22 ;  /* 0x000000164b7c7220 */ /* 0x000fe40000410000 */
[----:B------:R-:W-:Y:S02]  /*8360*/  FMUL.FTZ R87, R197, R80 ;  /* 0x00000050c5577220 */ /* 0x000fe40000410000 */
[----:B------:R-:W-:Y:S02]  /*8370*/  FADD.FTZ R102, R85, R102 ;  /* 0x0000006655667221 */ /* 0x000fe40000010000 */
[----:B------:R-:W-:Y:S02]  /*8380*/  FMUL.FTZ R85, R70, R23 ;  /* 0x0000001746557220 */ /* 0x000fe40000410000 */
[-C--:B------:R-:W-:Y:S02]  /*8390*/  FFMA.FTZ R126, R217, R124.reuse, -R87 ;  /* 0x0000007cd97e7223 */ /* 0x080fe40000010857 */
[----:B------:R-:W-:-:S02]  /*83a0*/  FMUL.FTZ R124, R197, R124 ;  /* 0x0000007cc57c7220 */ /* 0x000fc40000410000 */
[-C--:B------:R-:W-:Y:S02]  /*83b0*/  FFMA.FTZ R214, R83, -R23.reuse, R214 ;  /* 0x8000001753d67223 */ /* 0x080fe400000100d6 */
[----:B------:R-:W-:Y:S02]  /*83c0*/  FMUL.FTZ R121, R176, R23 ;  /* 0x00000017b0797220 */ /* 0x000fe40000410000 */
[----:B------:R-:W-:Y:S02]  /*83d0*/  FMUL.FTZ R123, R196, R85 ;  /* 0x00000055c47b7220 */ /* 0x000fe40000410000 */
[----:B------:R-:W-:Y:S02]  /*83e0*/  FADD.FTZ R86, RZ, R86 ;  /* 0x00000056ff567221 */ /* 0x000fe40000010000 */
[----:B------:R-:W-:Y:S02]  /*83f0*/  FFMA.FTZ R87, R217, R80, R124 ;  /* 0x00000050d9577223 */ /* 0x000fe4000001007c */
[----:B------:R-:W-:-:S02]  /*8400*/  FFMA.FTZ R125, R214, R121, -R123 ;  /* 0x00000079d67d7223 */ /* 0x000fc4000001087b */
[----:B------:R-:W-:Y:S01]  /*8410*/  FADD.FTZ R103, R86, R103 ;  /* 0x0000006756677221 */ /* 0x000fe20000010000 */
[----:B------:R-:W-:Y:S01]  /*8420*/  HADD2.F32 R86, -RZ, R62.H0_H0 ;  /* 0x2000003eff567230 */ /* 0x000fe20000004100 */
[----:B------:R-:W-:Y:S02]  /*8430*/  FMUL.FTZ R123, R196, R121 ;  /* 0x00000079c47b7220 */ /* 0x000fe40000410000 */
[----:B------:R-:W-:Y:S02]  /*8440*/  FADD.FTZ R121, R102, R87 ;  /* 0x0000005766797221 */ /* 0x000fe40000010000 */
[-C--:B------:R-:W-:Y:S02]  /*8450*/  FMUL.FTZ R87, R175, R24.reuse ;  /* 0x00000018af577220 */ /* 0x080fe40000410000 */
[----:B------:R-:W-:Y:S02]  /*8460*/  FFMA.FTZ R124, R214, R85, R123 ;  /* 0x00000055d67c7223 */ /* 0x000fe4000001007b */
[----:B------:R-:W-:-:S02]  /*8470*/  FFMA.FTZ R102, R86, -R24, R215 ;  /* 0x8000001856667223 */ /* 0x000fc400000100d7 */
[----:B------:R-:W-:Y:S02]  /*8480*/  FMUL.FTZ R127, R73, R24 ;  /* 0x00000018497f7220 */ /* 0x000fe40000410000 */
[----:B------:R-:W-:Y:S02]  /*8490*/  FMUL.FTZ R128, R199, R87 ;  /* 0x00000057c7807220 */ /* 0x000fe40000410000 */
[----:B------:R-:W-:Y:S01]  /*84a0*/  FADD.FTZ R126, R103, R126 ;  /* 0x0000007e677e7221 */ /* 0x000fe20000010000 */
[----:B------:R-:W-:Y:S01]  /*84b0*/  HADD2.F32 R103, -RZ, R62.H1_H1 ;  /* 0x3000003eff677230 */ /* 0x000fe20000004100 */
[----:B------:R-:W-:Y:S01]  /*84c0*/  FADD.FTZ R123, R121, R124 ;  /* 0x0000007c797b7221 */ /* 0x000fe20000010000 */
[----:B------:R-:W-:Y:S01]  /*84d0*/  HADD2.F32 R124, -RZ, R63.H0_H0 ;  /* 0x2000003fff7c7230 */ /* 0x000fe20000004100 */
[----:B------:R-:W-:Y:S02]  /*84e0*/  FFMA.FTZ R128, R102, R127, -R128 ;  /* 0x0000007f66807223 */ /* 0x000fe40000010880 */
[----:B------:R-:W-:-:S02]  /*84f0*/  FMUL.FTZ R121, R68, R25 ;  /* 0x0000001944797220 */ /* 0x000fc40000410000 */
[----:B------:R-:W-:Y:S02]  /*8500*/  FMUL.FTZ R127, R199, R127 ;  /* 0x0000007fc77f7220 */ /* 0x000fe40000410000 */
[----:B------:R-:W-:Y:S02]  /*8510*/  FADD.FTZ R125, R126, R125 ;  /* 0x0000007d7e7d7221 */ /* 0x000fe40000010000 */
[-C--:B------:R-:W-:Y:S02]  /*8520*/  FFMA.FTZ R212, R103, -R25.reuse, R212 ;  /* 0x8000001967d47223 */ /* 0x080fe400000100d4 */
[----:B------:R-:W-:Y:S02]  /*8530*/  FMUL.FTZ R129, R172, R25 ;  /* 0x00000019ac817220 */ /* 0x000fe40000410000 */
[----:B------:R-:W-:Y:S02]  /*8540*/  FMUL.FTZ R130, R198, R121 ;  /* 0x00000079c6827220 */ /* 0x000fe40000410000 */
[----:B------:R-:W-:-:S02]  /*8550*/  FFMA.FTZ R126, R102, R87, R127 ;  /* 0x00000057667e7223 */ /* 0x000fc4000001007f */
[-C--:B------:R-:W-:Y:S02]  /*8560*/  FFMA.FTZ R131, R212, R129.reuse, -R130 ;  /* 0x00000081d4837223 */ /* 0x080fe40000010882 */
[----:B------:R-:W-:Y:S01]  /*8570*/  FADD.FTZ R127, R123, R126 ;  /* 0x0000007e7b7f7221 */ /* 0x000fe20000010000 */
[----:B------:R-:W-:Y:S01]  /*8580*/  HADD2.F32 R123, -RZ, R63.H1_H1 ;  /* 0x3000003fff7b7230 */ /* 0x000fe20000004100 */
[----:B------:R-:W-:Y:S02]  /*8590*/  FMUL.FTZ R129, R198, R129 ;  /* 0x00000081c6817220 */ /* 0x000fe40000410000 */
[----:B------:R-:W-:Y:S02]  /*85a0*/  FMUL.FTZ R126, R171, R26 ;  /* 0x0000001aab7e7220 */ /* 0x000fe40000410000 */
[----:B------:R-:W-:Y:S02]  /*85b0*/  FADD.FTZ R128, R125, R128 ;  /* 0x000000807d807221 */ /* 0x000fe40000010000 */
[----:B------:R-:W-:-:S02]  /*85c0*/  FFMA.FTZ R130, R212, R121, R129 ;  /* 0x00000079d4827223 */ /* 0x000fc40000010081 */
[-C--:B------:R-:W-:Y:S02]  /*85d0*/  FFMA.FTZ R213, R124, -R26.reuse, R213 ;  /* 0x8000001a7cd57223 */ /* 0x080fe400000100d5 */
[----:B------:R-:W-:Y:S02]  /*85e0*/  FMUL.FTZ R132, R161, R26 ;  /* 0x0000001aa1847220 */ /* 0x000fe40000410000 */
[----:B------:R-:W-:Y:S02]  /*85f0*/  FMUL.FTZ R133, R201, R126 ;  /* 0x0000007ec9857220 */ /* 0x000fe40000410000 */
[----:B------:R-:W-:Y:S02]  /*8600*/  FMUL.FTZ R125, R152, R27 ;  /* 0x0000001b987d7220 */ /* 0x000fe40000410000 */
[----:B------:R-:W-:Y:S02]  /*8610*/  FADD.FTZ R127, R127, R130 ;  /* 0x000000827f7f7221 */ /* 0x000fe40000010000 */
[----:B------:R-:W-:-:S02]  /*8620*/  FFMA.FTZ R134, R213, R132, -R133 ;  /* 0x00000084d5867223 */ /* 0x000fc40000010885 */
[-C--:B------:R-:W-:Y:S02]  /*8630*/  FFMA.FTZ R210, R123, -R27.reuse, R210 ;  /* 0x8000001b7bd27223 */ /* 0x080fe400000100d2 */
[----:B------:R-:W-:Y:S02]  /*8640*/  FMUL.FTZ R129, R162, R27 ;  /* 0x0000001ba2817220 */ /* 0x000fe40000410000 */
[----:B------:R-:W-:Y:S02]  /*8650*/  FMUL.FTZ R130, R200, R125 ;  /* 0x0000007dc8827220 */ /* 0x000fe40000410000 */
[----:B------:R-:W-:Y:S02]  /*8660*/  FMUL.FTZ R132, R201, R132 ;  /* 0x00000084c9847220 */ /* 0x000fe40000410000 */
[----:B------:R-:W-:Y:S02]  /*8670*/  FFMA.FTZ R136, R210, R129, -R130 ;  /* 0x00000081d2887223 */ /* 0x000fe40000010882 */
[----:B------:R-:W-:-:S02]  /*8680*/  FFMA.FTZ R132, R213, R126, R132 ;  /* 0x0000007ed5847223 */ /* 0x000fc40000010084 */
[----:B------:R-:W-:Y:S02]  /*8690*/  FMUL.FTZ R129, R200, R129 ;  /* 0x00000081c8817220 */ /* 0x000fe40000410000 */
[----:B------:R-:W-:Y:S01]  /*86a0*/  FADD.FTZ R131, R128, R131 ;  /* 0x0000008380837221 */ /* 0x000fe20000010000 */
[--C-:B------:R-:W-:Y:S01]  /*86b0*/  HADD2.F32 R128, -RZ, R56.reuse.H0_H0 ;  /* 0x20000038ff807230 */ /* 0x100fe20000004100 */
[----:B------:R-:W-:Y:S01]  /*86c0*/  FADD.FTZ R132, R127, R132 ;  /* 0x000000847f847221 */ /* 0x000fe20000010000 */
[----:B------:R-:W-:Y:S01]  /*86d0*/  HADD2.F32 R127, -RZ, R56.H1_H1 ;  /* 0x30000038ff7f7230 */ /* 0x000fe20000004100 */
[----:B------:R-:W-:Y:S02]  /*86e0*/  FFMA.FTZ R129, R210, R125, R129 ;  /* 0x0000007dd2817223 */ /* 0x000fe40000010081 */
[----:B------:R-:W-:Y:S02]  /*86f0*/  FMUL.FTZ R130, R153, R28 ;  /* 0x0000001c99827220 */ /* 0x000fe40000410000 */
[----:B------:R-:W-:-:S02]  /*8700*/  FADD.FTZ R131, R131, R134 ;  /* 0x0000008683837221 */ /* 0x000fc40000010000 */
[----:B------:R-:W-:Y:S01]  /*8710*/  FADD.FTZ R133, R132, R129 ;  /* 0x0000008184857221 */ /* 0x000fe20000010000 */
[----:B------:R-:W-:Y:S01]  /*8720*/  HADD2.F32 R132, -RZ, R57.H0_H0 ;  /* 0x20000039ff847230 */ /* 0x000fe20000004100 */
[-C--:B------:R-:W-:Y:S02]  /*8730*/  FFMA.FTZ R211, R128, -R28.reuse, R211 ;  /* 0x8000001c80d37223 */ /* 0x080fe400000100d3 */
[----:B------:R-:W-:Y:S02]  /*8740*/  FMUL.FTZ R134, R163, R28 ;  /* 0x0000001ca3867220 */ /* 0x000fe40000410000 */
[----:B------:R-:W-:Y:S02]  /*8750*/  FMUL.FTZ R135, R203, R130 ;  /* 0x00000082cb877220 */ /* 0x000fe40000410000 */
[-C--:B------:R-:W-:Y:S02]  /*8760*/  FMUL.FTZ R129, R154, R29.reuse ;  /* 0x0000001d9a817220 */ /* 0x080fe40000410000 */
[----:B------:R-:W-:-:S02]  /*8770*/  FFMA.FTZ R208, R127, -R29, R208 ;  /* 0x8000001d7fd07223 */ /* 0x000fc400000100d0 */
[-C--:B------:R-:W-:Y:S02]  /*8780*/  FFMA.FTZ R135, R211, R134.reuse, -R135 ;  /* 0x00000086d3877223 */ /* 0x080fe40000010887 */
[----:B------:R-:W-:Y:S02]  /*8790*/  FMUL.FTZ R137, R164, R29 ;  /* 0x0000001da4897220 */ /* 0x000fe40000410000 */
[----:B------:R-:W-:Y:S02]  /*87a0*/  FMUL.FTZ R138, R202, R129 ;  /* 0x00000081ca8a7220 */ /* 0x000fe40000410000 */
[----:B------:R-:W-:Y:S02]  /*87b0*/  FMUL.FTZ R134, R203, R134 ;  /* 0x00000086cb867220 */ /* 0x000fe40000410000 */
[----:B------:R-:W-:Y:S02]  /*87c0*/  FFMA.FTZ R140, R208, R137, -R138 ;  /* 0x00000089d08c7223 */ /* 0x000fe4000001088a */
[----:B------:R-:W-:-:S02]  /*87d0*/  FADD.FTZ R136, R131, R136 ;  /* 0x0000008883887221 */ /* 0x000fc40000010000 */
[----:B------:R-:W-:Y:S02]  /*87e0*/  FFMA.FTZ R134, R211, R130, R134 ;  /* 0x00000082d3867223 */ /* 0x000fe40000010086 */
[----:B------:R-:W-:Y:S02]  /*87f0*/  FMUL.FTZ R137, R202, R137 ;  /* 0x00000089ca897220 */ /* 0x000fe40000410000 */
[-C--:B------:R-:W-:Y:S02]  /*8800*/  FMUL.FTZ R131, R155, R30.reuse ;  /* 0x0000001e9b837220 */ /* 0x080fe40000410000 */
[----:B------:R-:W-:Y:S02]  /*8810*/  FADD.FTZ R133, R133, R134 ;  /* 0x0000008685857221 */ /* 0x000fe40000010000 */
[----:B------:R-:W-:Y:S02]  /*8820*/  FFMA.FTZ R138, R208, R129, R137 ;  /* 0x00000081d08a7223 */ /* 0x000fe40000010089 */
[----:B------:R-:W-:-:S02]  /*8830*/  FFMA.FTZ R134, R132, -R30, R209 ;  /* 0x8000001e84867223 */ /* 0x000fc400000100d1 */
[----:B------:R-:W-:Y:S02]  /*8840*/  FMUL.FTZ R137, R165, R30 ;  /* 0x0000001ea5897220 */ /* 0x000fe40000410000 */
[----:B------:R-:W-:Y:S02]  /*8850*/  FMUL.FTZ R139, R205, R131 ;  /* 0x00000083cd8b7220 */ /* 0x000fe40000410000 */
[----:B------:R-:W-:Y:S02]  /*8860*/  FADD.FTZ R135, R136, R135 ;  /* 0x0000008788877221 */ /* 0x000fe40000010000 */
[----:B------:R-:W-:Y:S01]  /*8870*/  FADD.FTZ R138, R133, R138 ;  /* 0x0000008a858a7221 */ /* 0x000fe20000010000 */
[----:B------:R-:W-:Y:S01]  /*8880*/  HADD2.F32 R133, -RZ, R57.H1_H1 ;  /* 0x30000039ff857230 */ /* 0x000fe20000004100 */
[-C--:B------:R-:W-:Y:S02]  /*8890*/  FFMA.FTZ R136, R134, R137.reuse, -R139 ;  /* 0x0000008986887223 */ /* 0x080fe4000001088b */
[----:B------:R-:W-:-:S02]  /*88a0*/  FMUL.FTZ R137, R205, R137 ;  /* 0x00000089cd897220 */ /* 0x000fc40000410000 */
[-C--:B------:R-:W-:Y:S02]  /*88b0*/  FMUL.FTZ R141, R166, R31.reuse ;  /* 0x0000001fa68d7220 */ /* 0x080fe40000410000 */
[----:B------:R-:W-:Y:S02]  /*88c0*/  FMUL.FTZ R139, R156, R31 ;  /* 0x0000001f9c8b7220 */ /* 0x000fe40000410000 */
[----:B------:R-:W-:Y:S02]  /*88d0*/  FADD.FTZ R135, R135, R140 ;  /* 0x0000008c87877221 */ /* 0x000fe40000010000 */
[----:B------:R-:W-:Y:S02]  /*88e0*/  FFMA.FTZ R137, R134, R131, R137 ;  /* 0x0000008386897223 */ /* 0x000fe40000010089 */
[----:B------:R-:W-:Y:S02]  /*88f0*/  FFMA.FTZ R206, R133, -R31, R206 ;  /* 0x8000001f85ce7223 */ /* 0x000fe400000100ce */
[----:B------:R-:W-:-:S02]  /*8900*/  FMUL.FTZ R142, R204, R141 ;  /* 0x0000008dcc8e7220 */ /* 0x000fc40000410000 */
[-C--:B------:R-:W-:Y:S02]  /*8910*/  FMUL.FTZ R143, R204, R139.reuse ;  /* 0x0000008bcc8f7220 */ /* 0x080fe40000410000 */
[----:B------:R-:W-:Y:S02]  /*8920*/  FADD.FTZ R135, R135, R136 ;  /* 0x0000008887877221 */ /* 0x000fe40000010000 */
[----:B------:R-:W-:Y:S02]  /*8930*/  FMUL.FTZ R136, R157, R32 ;  /* 0x000000209d887220 */ /* 0x000fe40000410000 */
[----:B------:R-:W-:Y:S02]  /*8940*/  FADD.FTZ R137, R138, R137 ;  /* 0x000000898a897221 */ /* 0x000fe40000010000 */
[C---:B------:R-:W-:Y:S02]  /*8950*/  FFMA.FTZ R142, R206.reuse, R139, R142 ;  /* 0x0000008bce8e7223 */ /* 0x040fe4000001008e */
[----:B------:R-:W-:-:S02]  /*8960*/  FFMA.FTZ R138, R206, R141, -R143 ;  /* 0x0000008dce8a7223 */ /* 0x000fc4000001088f */
[-C--:B------:R-:W-:Y:S02]  /*8970*/  FFMA.FTZ R193, R146, -R32.reuse, R193 ;  /* 0x8000002092c17223 */ /* 0x080fe400000100c1 */
[-C--:B------:R-:W-:Y:S02]  /*8980*/  FMUL.FTZ R145, R168, R33.reuse ;  /* 0x00000021a8917220 */ /* 0x080fe40000410000 */
[----:B------:R-:W-:Y:S02]  /*8990*/  FMUL.FTZ R140, R167, R32 ;  /* 0x00000020a78c7220 */ /* 0x000fe40000410000 */
[----:B------:R-:W-:Y:S02]  /*89a0*/  FMUL.FTZ R141, R207, R136 ;  /* 0x00000088cf8d7220 */ /* 0x000fe40000410000 */
[----:B------:R-:W-:Y:S02]  /*89b0*/  FADD.FTZ R137, R137, R142 ;  /* 0x0000008e89897221 */ /* 0x000fe40000010000 */
[----:B------:R-:W-:-:S02]  /*89c0*/  FFMA.FTZ R192, R147, -R33, R192 ;  /* 0x8000002193c07223 */ /* 0x000fc400000100c0 */
[----:B------:R-:W-:Y:S02]  /*89d0*/  FMUL.FTZ R143, R158, R33 ;  /* 0x000000219e8f7220 */ /* 0x000fe40000410000 */
[----:B------:R-:W-:Y:S02]  /*89e0*/  FMUL.FTZ R144, R218, R145 ;  /* 0x00000091da907220 */ /* 0x000fe40000410000 */
[-C--:B------:R-:W-:Y:S02]  /*89f0*/  FFMA.FTZ R142, R193, R140.reuse, -R141 ;  /* 0x0000008cc18e7223 */ /* 0x080fe4000001088d */
[----:B------:R-:W-:Y:S02]  /*8a00*/  FMUL.FTZ R140, R207, R140 ;  /* 0x0000008ccf8c7220 */ /* 0x000fe40000410000 */
[----:B------:R-:W-:Y:S02]  /*8a10*/  FADD.FTZ R97, R143, R97 ;  /* 0x000000618f617221 */ /* 0x000fe40000010000 */
[----:B------:R-:W-:-:S02]  /*8a20*/  FFMA.FTZ R144, R192, R143, R144 ;  /* 0x0000008fc0907223 */ /* 0x000fc40000010090 */
[----:B------:R-:W-:Y:S02]  /*8a30*/  FMUL.FTZ R143, R218, R143 ;  /* 0x0000008fda8f7220 */ /* 0x000fe40000410000 */
[----:B------:R-:W-:Y:S02]  /*8a40*/  FFMA.FTZ R140, R193, R136, R140 ;  /* 0x00000088c18c7223 */ /* 0x000fe4000001008c */
[----:B------:R-:W-:Y:S02]  /*8a50*/  FADD.FTZ R135, R135, R138 ;  /* 0x0000008a87877221 */ /* 0x000fe40000010000 */
[----:B------:R-:W-:Y:S02]  /*8a60*/  FFMA.FTZ R138, R192, R145, -R143 ;  /* 0x00000091c08a7223 */ /* 0x000fe4000001088f */
[----:B------:R-:W-:Y:S02]  /*8a70*/  FADD.FTZ R137, R137, R140 ;  /* 0x0000008c89897221 */ /* 0x000fe40000010000 */
[----:B------:R-:W-:Y:S01]  /*8a80*/  FADD.FTZ R135, R135, R142 ;  /* 0x0000008e87877221 */ /* 0x000fe20000010000 */
[----:B------:R-:W0:Y:S01]  /*8a90*/  SHFL.DOWN PT, R140, R67, 0x1, 0x1f ;  /* 0x08201f00438c7f89 */ /* 0x000e2200000e0000 */
[----:B------:R-:W-:-:S02]  /*8aa0*/  FMUL.FTZ R141, R101, R158 ;  /* 0x0000009e658d7220 */ /* 0x000fc40000410000 */
[----:B------:R-:W-:Y:S02]  /*8ab0*/  FFMA.FTZ R84, R223, R84, -R221 ;  /* 0x00000054df547223 */ /* 0x000fe400000108dd */
[----:B------:R-:W-:Y:S02]  /*8ac0*/  FADD.FTZ R137, R137, R144 ;  /* 0x0000009089897221 */ /* 0x000fe40000010000 */
[----:B------:R-:W-:Y:S02]  /*8ad0*/  FADD.FTZ R135, R135, R138 ;  /* 0x0000008a87877221 */ /* 0x000fe40000010000 */
[-C--:B------:R-:W-:Y:S02]  /*8ae0*/  FFMA.FTZ R143, R100, R168.reuse, -R141 ;  /* 0x000000a8648f7223 */ /* 0x080fe4000001088d */
[----:B------:R-:W-:Y:S02]  /*8af0*/  FMUL.FTZ R141, R101, R168 ;  /* 0x000000a8658d7220 */ /* 0x000fe40000410000 */
[----:B------:R-:W-:-:S02]  /*8b00*/  FADD.FTZ R137, R137, R82 ;  /* 0x0000005289897221 */ /* 0x000fc40000010000 */
[----:B------:R-:W-:Y:S02]  /*8b10*/  FADD.FTZ R84, R135, R84 ;  /* 0x0000005487547221 */ /* 0x000fe40000010000 */
[----:B------:R-:W-:Y:S02]  /*8b20*/  FMUL.FTZ R82, R101, R157 ;  /* 0x0000009d65527220 */ /* 0x000fe40000410000 */
[----:B------:R-:W-:Y:S02]  /*8b30*/  FMUL.FTZ R143, R218, R143 ;  /* 0x0000008fda8f7220 */ /* 0x000fe40000410000 */
[----:B------:R-:W-:Y:S02]  /*8b40*/  FFMA.FTZ R141, R100, R158, R141 ;  /* 0x0000009e648d7223 */ /* 0x000fe4000001008d */
[----:B------:R-:W-:Y:S02]  /*8b50*/  FADD.FTZ R137, R137, R64 ;  /* 0x0000004089897221 */ /* 0x000fe40000010000 */
[----:B------:R-:W-:-:S02]  /*8b60*/  FADD.FTZ R84, R84, R65 ;  /* 0x0000004154547221 */ /* 0x000fc40000010000 */
[-C--:B------:R-:W-:Y:S01]  /*8b70*/  FFMA.FTZ R82, R100, R167.reuse, -R82 ;  /* 0x000000a764527223 */ /* 0x080fe20000010852 */
[----:B------:R-:W-:Y:S01]  /*8b80*/  SHFL.DOWN PT, R135, R137, 0x1, 0x1f ;  /* 0x08201f0089877f89 */ /* 0x000fe200000e0000 */
[----:B------:R-:W-:Y:S02]  /*8b90*/  FMUL.FTZ R167, R101, R167 ;  /* 0x000000a765a77220 */ /* 0x000fe40000410000 */
[----:B------:R-:W-:Y:S01]  /*8ba0*/  FFMA.FTZ R141, R192, R141, R143 ;  /* 0x0000008dc08d7223 */ /* 0x000fe2000001008f */
[----:B------:R-:W1:Y:S01]  /*8bb0*/  SHFL.DOWN PT, R138, R84, 0x1, 0x1f ;  /* 0x08201f00548a7f89 */ /* 0x000e6200000e0000 */
[----:B------:R-:W-:Y:S02]  /*8bc0*/  FMUL.FTZ R82, R207, R82 ;  /* 0x00000052cf527220 */ /* 0x000fe40000410000 */
[----:B------:R-:W-:Y:S01]  /*8bd0*/  FFMA.FTZ R64, R100, R157, R167 ;  /* 0x0000009d64407223 */ /* 0x000fe200000100a7 */
[----:B------:R-:W2:Y:S01]  /*8be0*/  SHFL.DOWN PT, R143, R66, 0x1, 0x1f ;  /* 0x08201f00428f7f89 */ /* 0x000ea200000e0000 */
[----:B------:R-:W-:-:S02]  /*8bf0*/  FMUL.FTZ R65, R101, R156 ;  /* 0x0000009c65417220 */ /* 0x000fc40000410000 */
[----:B------:R-:W-:Y:S02]  /*8c00*/  FFMA.FTZ R64, R193, R64, R82 ;  /* 0x00000040c1407223 */ /* 0x000fe40000010052 */
[----:B------:R-:W-:Y:S02]  /*8c10*/  FFMA.FTZ R65, R100, R166, -R65 ;  /* 0x000000a664417223 */ /* 0x000fe40000010841 */
[----:B------:R-:W-:Y:S02]  /*8c20*/  FFMA.FTZ R64, R146, R157, R64 ;  /* 0x0000009d92407223 */ /* 0x000fe40000010040 */
[----:B------:R-:W-:Y:S01]  /*8c30*/  FMUL.FTZ R204, R204, R65 ;  /* 0x00000041cccc7220 */ /* 0x000fe20000410000 */
[----:B------:R-:W-:Y:S01]  /*8c40*/  MOV R65, R84 ;  /* 0x0000005400417202 */ /* 0x000fe20000000f00 */
[----:B------:R-:W-:Y:S02]  /*8c50*/  FADD.FTZ R37, R64, R37 ;  /* 0x0000002540257221 */ /* 0x000fe40000010000 */
[----:B------:R-:W-:-:S02]  /*8c60*/  FMUL.FTZ R64, R101, R155 ;  /* 0x0000009b65407220 */ /* 0x000fc40000410000 */
[----:B------:R-:W-:Y:S02]  /*8c70*/  FFMA.FTZ R141, R147, R158, R141 ;  /* 0x0000009e938d7223 */ /* 0x000fe4000001008d */
[----:B------:R-:W-:Y:S01]  /*8c80*/  FFMA.FTZ R82, R100, R165, -R64 ;  /* 0x000000a564527223 */ /* 0x000fe20000010840 */
[----:B------:R-:W-:Y:S01]  /*8c90*/  MOV R64, R137 ;  /* 0x0000008900407202 */ /* 0x000fe20000000f00 */
[----:B0-----:R-:W-:Y:S02]  /*8ca0*/  @!P0 FADD.FTZ R67, R67, R140 ;  /* 0x0000008c43438221 */ /* 0x001fe40000010000 */
[----:B-1----:R-:W-:Y:S02]  /*8cb0*/  @!P0 FADD.FTZ R65, R65, R138 ;  /* 0x0000008a41418221 */ /* 0x002fe40000010000 */
[----:B------:R-:W-:Y:S02]  /*8cc0*/  @!P0 FADD.FTZ R64, R64, R135 ;  /* 0x0000008740408221 */ /* 0x000fe40000010000 */
[----:B--2---:R-:W-:Y:S01]  /*8cd0*/  @!P0 FADD.FTZ R66, R66, R143 ;  /* 0x0000008f42428221 */ /* 0x004fe20000010000 */
[----:B------:R-:W0:Y:S01]  /*8ce0*/  SHFL.DOWN PT, R84, R65, 0x2, 0x1f ;  /* 0x08401f0041547f89 */ /* 0x000e2200000e0000 */
[----:B------:R-:W-:Y:S01]  /*8cf0*/  FADD.FTZ R35, R122, R35 ;  /* 0x000000237a237221 */ /* 0x000fe20000010000 */
[----:B------:R-:W-:Y:S01]  /*8d00*/  ISETP.GT.AND P0, PT, R10, 0x1d, PT ;  /* 0x0000001d0a00780c */ /* 0x000fe20003f04270 */
[----:B------:R-:W-:Y:S01]  /*8d10*/  FADD.FTZ R36, R141, R36 ;  /* 0x000000248d247221 */ /* 0x000fe20000010000 */
[----:B------:R-:W1:Y:S01]  /*8d20*/  SHFL.DOWN PT, R143, R66, 0x2, 0x1f ;  /* 0x08401f00428f7f89 */ /* 0x000e6200000e0000 */
[----:B------:R-:W-:-:S02]  /*8d30*/  FMUL.FTZ R137, R101, R166 ;  /* 0x000000a665897220 */ /* 0x000fc40000410000 */
[----:B------:R-:W-:Y:S01]  /*8d40*/  FADD.FTZ R95, R139, R95 ;  /* 0x0000005f8b5f7221 */ /* 0x000fe20000010000 */
[----:B------:R-:W2:Y:S01]  /*8d50*/  SHFL.DOWN PT, R122, R67, 0x2, 0x1f ;  /* 0x08401f00437a7f89 */ /* 0x000ea200000e0000 */
[----:B------:R-:W-:Y:S02]  /*8d60*/  FFMA.FTZ R139, R100, R156, R137 ;  /* 0x0000009c648b7223 */ /* 0x000fe40000010089 */
[C---:B------:R-:W-:Y:S01]  /*8d70*/  FMUL.FTZ R135, R101.reuse, R154 ;  /* 0x0000009a65877220 */ /* 0x040fe20000410000 */
[----:B------:R-:W4:Y:S01]  /*8d80*/  SHFL.DOWN PT, R141, R64, 0x2, 0x1f ;  /* 0x08401f00408d7f89 */ /* 0x000f2200000e0000 */
[----:B------:R-:W-:Y:S02]  /*8d90*/  FFMA.FTZ R139, R206, R139, R204 ;  /* 0x0000008bce8b7223 */ /* 0x000fe400000100cc */
[----:B------:R-:W-:Y:S02]  /*8da0*/  FMUL.FTZ R165, R101, R165 ;  /* 0x000000a565a57220 */ /* 0x000fe40000410000 */
[----:B------:R-:W-:-:S02]  /*8db0*/  FFMA.FTZ R137, R100, R164, -R135 ;  /* 0x000000a464897223 */ /* 0x000fc40000010887 */
[----:B------:R-:W-:Y:S02]  /*8dc0*/  FMUL.FTZ R135, R101, R164 ;  /* 0x000000a465877220 */ /* 0x000fe40000410000 */
[----:B------:R-:W-:Y:S02]  /*8dd0*/  FFMA.FTZ R156, R133, R156, R139 ;  /* 0x0000009c859c7223 */ /* 0x000fe4000001008b */
[----:B------:R-:W-:Y:S02]  /*8de0*/  FADD.FTZ R94, R131, R94 ;  /* 0x0000005e835e7221 */ /* 0x000fe40000010000 */
[----:B0-----:R-:W-:Y:S02]  /*8df0*/  @!P0 FADD.FTZ R65, R65, R84 ;  /* 0x0000005441418221 */ /* 0x001fe40000010000 */
[----:B------:R-:W-:Y:S02]  /*8e00*/  FMUL.FTZ R82, R205, R82 ;  /* 0x00000052cd527220 */ /* 0x000fe40000410000 */
[----:B-1----:R-:W-:Y:S01]  /*8e10*/  @!P0 FADD.FTZ R66, R66, R143 ;  /* 0x0000008f42428221 */ /* 0x002fe20000010000 */
[----:B------:R-:W-:Y:S01]  /*8e20*/  SHFL.DOWN PT, R84, R65, 0x4, 0x1f ;  /* 0x08801f0041547f89 */ /* 0x000fe200000e0000 */
[----:B------:R-:W-:-:S02]  /*8e30*/  FFMA.FTZ R165, R100, R155, R165 ;  /* 0x0000009b64a57223 */ /* 0x000fc400000100a5 */
[----:B--2---:R-:W-:Y:S01]  /*8e40*/  @!P0 FADD.FTZ R67, R67, R122 ;  /* 0x0000007a43438221 */ /* 0x004fe20000010000 */
[----:B------:R-:W0:Y:S01]  /*8e50*/  SHFL.DOWN PT, R133, R66, 0x4, 0x1f ;  /* 0x08801f0042857f89 */ /* 0x000e2200000e0000 */
[----:B------:R-:W-:Y:S02]  /*8e60*/  FMUL.FTZ R137, R202, R137 ;  /* 0x00000089ca897220 */ /* 0x000fe40000410000 */
[----:B----4-:R-:W-:Y:S01]  /*8e70*/  @!P0 FADD.FTZ R64, R64, R141 ;  /* 0x0000008d40408221 */ /* 0x010fe20000010000 */
[----:B------:R-:W1:Y:S01]  /*8e80*/  SHFL.DOWN PT, R122, R67, 0x4, 0x1f ;  /* 0x08801f00437a7f89 */ /* 0x000e6200000e0000 */
[----:B------:R-:W-:Y:S01]  /*8e90*/  FFMA.FTZ R135, R100, R154, R135 ;  /* 0x0000009a64877223 */ /* 0x000fe20000010087 */
[----:B------:R-:W-:Y:S01]  /*8ea0*/  ISETP.GT.AND P0, PT, R10, 0x1b, PT ;  /* 0x0000001b0a00780c */ /* 0x000fe20003f04270 */
[----:B------:R-:W-:Y:S01]  /*8eb0*/  FFMA.FTZ R82, R134, R165, R82 ;  /* 0x000000a586527223 */ /* 0x000fe20000010052 */
[----:B------:R-:W2:Y:S01]  /*8ec0*/  SHFL.DOWN PT, R131, R64, 0x4, 0x1f ;  /* 0x08801f0040837f89 */ /* 0x000ea200000e0000 */
[----:B------:R-:W-:-:S02]  /*8ed0*/  FFMA.FTZ R135, R208, R135, R137 ;  /* 0x00000087d0877223 */ /* 0x000fc40000010089 */
[----:B------:R-:W-:Y:S02]  /*8ee0*/  FFMA.FTZ R155, R132, R155, R82 ;  /* 0x0000009b849b7223 */ /* 0x000fe40000010052 */
[----:B------:R-:W-:Y:S02]  /*8ef0*/  FFMA.FTZ R154, R127, R154, R135 ;  /* 0x0000009a7f9a7223 */ /* 0x000fe40000010087 */
[C---:B------:R-:W-:Y:S02]  /*8f00*/  FMUL.FTZ R82, R101.reuse, R153 ;  /* 0x0000009965527220 */ /* 0x040fe40000410000 */
[----:B------:R-:W-:Y:S02]  /*8f10*/  FMUL.FTZ R127, R101, R152 ;  /* 0x00000098657f7220 */ /* 0x000fe40000410000 */
[----:B------:R-:W-:Y:S02]  /*8f20*/  FADD.FTZ R93, R129, R93 ;  /* 0x0000005d815d7221 */ /* 0x000fe40000010000 */
[----:B------:R-:W-:-:S02]  /*8f30*/  FFMA.FTZ R82, R100, R163, -R82 ;  /* 0x000000a364527223 */ /* 0x000fc40000010852 */
[C---:B------:R-:W-:Y:S02]  /*8f40*/  FMUL.FTZ R163, R101.reuse, R163 ;  /* 0x000000a365a37220 */ /* 0x040fe40000410000 */
[CC--:B------:R-:W-:Y:S02]  /*8f50*/  FFMA.FTZ R129, R100.reuse, R162.reuse, -R127 ;  /* 0x000000a264817223 */ /* 0x0c0fe4000001087f */
[----:B------:R-:W-:Y:S02]  /*8f60*/  FMUL.FTZ R127, R101, R162 ;  /* 0x000000a2657f7220 */ /* 0x000fe40000410000 */
[----:B------:R-:W-:Y:S02]  /*8f70*/  FMUL.FTZ R203, R203, R82 ;  /* 0x00000052cbcb7220 */ /* 0x000fe40000410000 */
[----:B------:R-:W-:Y:S02]  /*8f80*/  FFMA.FTZ R82, R100, R153, R163 ;  /* 0x0000009964527223 */ /* 0x000fe400000100a3 */
[----:B------:R-:W-:-:S02]  /*8f90*/  FMUL.FTZ R129, R200, R129 ;  /* 0x00000081c8817220 */ /* 0x000fc40000410000 */
[----:B------:R-:W-:Y:S02]  /*8fa0*/  FFMA.FTZ R127, R100, R152, R127 ;  /* 0x00000098647f7223 */ /* 0x000fe4000001007f */
[----:B------:R-:W-:Y:S02]  /*8fb0*/  FFMA.FTZ R203, R211, R82, R203 ;  /* 0x00000052d3cb7223 */ /* 0x000fe400000100cb */
[----:B------:R-:W-:Y:S02]  /*8fc0*/  FMUL.FTZ R82, R101, R171 ;  /* 0x000000ab65527220 */ /* 0x000fe40000410000 */
[----:B------:R-:W-:Y:S02]  /*8fd0*/  FFMA.FTZ R127, R210, R127, R129 ;  /* 0x0000007fd27f7223 */ /* 0x000fe40000010081 */
[----:B0-----:R-:W-:Y:S02]  /*8fe0*/  @!P0 FADD.FTZ R66, R66, R133 ;  /* 0x0000008542428221 */ /* 0x001fe40000010000 */
[----:B-1----:R-:W-:-:S02]  /*8ff0*/  @!P0 FADD.FTZ R67, R67, R122 ;  /* 0x0000007a43438221 */ /* 0x002fc40000010000 */
[----:B------:R-:W-:Y:S01]  /*9000*/  @!P0 FADD.FTZ R65, R65, R84 ;  /* 0x0000005441418221 */ /* 0x000fe20000010000 */
[----:B------:R-:W0:Y:S01]  /*9010*/  SHFL.DOWN PT, R129, R66, 0x8, 0x1f ;  /* 0x09001f0042817f89 */ /* 0x000e2200000e0000 */
[----:B--2---:R-:W-:Y:S01]  /*9020*/  @!P0 FADD.FTZ R64, R64, R131 ;  /* 0x0000008340408221 */ /* 0x004fe20000010000 */
[----:B------:R-:W-:Y:S01]  /*9030*/  ISETP.GT.AND P0, PT, R10, 0x17, PT ;  /* 0x000000170a00780c */ /* 0x000fe20003f04270 */
[-C--:B------:R-:W-:Y:S01]  /*9040*/  FFMA.FTZ R82, R100, R161.reuse, -R82 ;  /* 0x000000a164527223 */ /* 0x080fe20000010852 */
[----:B------:R-:W1:Y:S01]  /*9050*/  SHFL.DOWN PT, R122, R67, 0x8, 0x1f ;  /* 0x09001f00437a7f89 */ /* 0x000e6200000e0000 */
[----:B------:R-:W-:Y:S02]  /*9060*/  FFMA.FTZ R152, R123, R152, R127 ;  /* 0x000000987b987223 */ /* 0x000fe4000001007f */
[----:B------:R-:W-:Y:S01]  /*9070*/  FMUL.FTZ R161, R101, R161 ;  /* 0x000000a165a17220 */ /* 0x000fe20000410000 */
[----:B------:R-:W2:Y:S01]  /*9080*/  SHFL.DOWN PT, R84, R65, 0x8, 0x1f ;  /* 0x09001f0041547f89 */ /* 0x000ea200000e0000 */
[----:B------:R-:W-:-:S02]  /*9090*/  FMUL.FTZ R201, R201, R82 ;  /* 0x00000052c9c97220 */ /* 0x000fc40000410000 */
[-C--:B------:R-:W-:Y:S01]  /*90a0*/  FFMA.FTZ R82, R100, R171.reuse, R161 ;  /* 0x000000ab64527223 */ /* 0x080fe200000100a1 */
[----:B------:R-:W4:Y:S01]  /*90b0*/  SHFL.DOWN PT, R127, R64, 0x8, 0x1f ;  /* 0x09001f00407f7f89 */ /* 0x000f2200000e0000 */
[----:B------:R-:W-:Y:S02]  /*90c0*/  FMUL.FTZ R123, R101, R68 ;  /* 0x00000044657b7220 */ /* 0x000fe40000410000 */
[----:B------:R-:W-:Y:S02]  /*90d0*/  FFMA.FTZ R82, R213, R82, R201 ;  /* 0x00000052d5527223 */ /* 0x000fe400000100c9 */
[----:B------:R-:W-:Y:S02]  /*90e0*/  FADD.FTZ R91, R125, R91 ;  /* 0x0000005b7d5b7221 */ /* 0x000fe40000010000 */
[----:B------:R-:W-:Y:S02]  /*90f0*/  FFMA.FTZ R171, R124, R171, R82 ;  /* 0x000000ab7cab7223 */ /* 0x000fe40000010052 */
[----:B------:R-:W-:-:S02]  /*9100*/  FMUL.FTZ R82, R101, R175 ;  /* 0x000000af65527220 */ /* 0x000fc40000410000 */
[CC--:B------:R-:W-:Y:S02]  /*9110*/  FFMA.FTZ R125, R100.reuse, R172.reuse, -R123 ;  /* 0x000000ac647d7223 */ /* 0x0c0fe4000001087b */
[C---:B------:R-:W-:Y:S02]  /*9120*/  FMUL.FTZ R123, R101.reuse, R172 ;  /* 0x000000ac657b7220 */ /* 0x040fe40000410000 */
[-C--:B------:R-:W-:Y:S02]  /*9130*/  FFMA.FTZ R82, R100, R73.reuse, -R82 ;  /* 0x0000004964527223 */ /* 0x080fe40000010852 */
[----:B------:R-:W-:Y:S02]  /*9140*/  FMUL.FTZ R73, R101, R73 ;  /* 0x0000004965497220 */ /* 0x000fe40000410000 */
[----:B------:R-:W-:Y:S02]  /*9150*/  FMUL.FTZ R125, R198, R125 ;  /* 0x0000007dc67d7220 */ /* 0x000fe40000410000 */
[----:B------:R-:W-:-:S02]  /*9160*/  FFMA.FTZ R123, R100, R68, R123 ;  /* 0x00000044647b7223 */ /* 0x000fc4000001007b */
[----:B------:R-:W-:Y:S02]  /*9170*/  FMUL.FTZ R82, R199, R82 ;  /* 0x00000052c7527220 */ /* 0x000fe40000410000 */
[----:B------:R-:W-:Y:S02]  /*9180*/  FFMA.FTZ R73, R100, R175, R73 ;  /* 0x000000af64497223 */ /* 0x000fe40000010049 */
[----:B------:R-:W-:Y:S02]  /*9190*/  FFMA.FTZ R123, R212, R123, R125 ;  /* 0x0000007bd47b7223 */ /* 0x000fe4000001007d */
[----:B0-----:R-:W-:Y:S02]  /*91a0*/  @!P0 FADD.FTZ R66, R66, R129 ;  /* 0x0000008142428221 */ /* 0x001fe40000010000 */
[----:B-1----:R-:W-:Y:S02]  /*91b0*/  @!P0 FADD.FTZ R67, R67, R122 ;  /* 0x0000007a43438221 */ /* 0x002fe40000010000 */
[----:B--2---:R-:W-:-:S02]  /*91c0*/  @!P0 FADD.FTZ R65, R65, R84 ;  /* 0x0000005441418221 */ /* 0x004fc40000010000 */
[----:B----4-:R-:W-:Y:S01]  /*91d0*/  @!P0 FADD.FTZ R64, R64, R127 ;  /* 0x0000007f40408221 */ /* 0x010fe20000010000 */
[----:B------:R-:W-:Y:S01]  /*91e0*/  ISETP.GT.AND P0, PT, R10, 0xf, PT ;  /* 0x0000000f0a00780c */ /* 0x000fe20003f04270 */
[----:B------:R-:W-:Y:S01]  /*91f0*/  FFMA.FTZ R82, R102, R73, R82 ;  /* 0x0000004966527223 */ /* 0x000fe20000010052 */
[----:B------:R-:W-:Y:S01]  /*9200*/  SHFL.DOWN PT, R84, R65, 0x10, 0x1f ;  /* 0x0a001f0041547f89 */ /* 0x000fe200000e0000 */
[----:B------:R-:W-:Y:S02]  /*9210*/  FMUL.FTZ R73, R101, R70 ;  /* 0x0000004665497220 */ /* 0x000fe40000410000 */
[----:B------:R-:W-:Y:S01]  /*9220*/  FADD.FTZ R89, R121, R89 ;  /* 0x0000005979597221 */ /* 0x000fe20000010000 */
[----:B------:R-:W-:Y:S01]  /*9230*/  SHFL.DOWN PT, R102, R67, 0x10, 0x1f ;  /* 0x0a001f0043667f89 */ /* 0x000fe200000e0000 */
[----:B------:R-:W-:Y:S02]  /*9240*/  FFMA.FTZ R68, R103, R68, R123 ;  /* 0x0000004467447223 */ /* 0x000fe4000001007b */
[----:B------:R-:W-:Y:S01]  /*9250*/  FADD.FTZ R88, R87, R88 ;  /* 0x0000005857587221 */ /* 0x000fe20000010000 */
[----:B------:R-:W0:Y:S01]  /*9260*/  SHFL.DOWN PT, R121, R66, 0x10, 0x1f ;  /* 0x0a001f0042797f89 */ /* 0x000e2200000e0000 */
[----:B------:R-:W-:-:S02]  /*9270*/  FFMA.FTZ R87, R100, R176, -R73 ;  /* 0x000000b064577223 */ /* 0x000fc40000010849 */
[C---:B------:R-:W-:Y:S01]  /*9280*/  FMUL.FTZ R73, R101.reuse, R176 ;  /* 0x000000b065497220 */ /* 0x040fe20000410000 */
[----:B------:R-:W1:Y:S01]  /*9290*/  SHFL.DOWN PT, R103, R64, 0x10, 0x1f ;  /* 0x0a001f0040677f89 */ /* 0x000e6200000e0000 */
[----:B------:R-:W-:Y:S02]  /*92a0*/  FADD.FTZ R45, R68, R45 ;  /* 0x0000002d442d7221 */ /* 0x000fe40000010000 */
[----:B------:R-:W-:Y:S02]  /*92b0*/  FMUL.FTZ R68, R101, R179 ;  /* 0x000000b365447220 */ /* 0x000fe40000410000 */
[----:B------:R-:W-:Y:S02]  /*92c0*/  FADD.FTZ R55, R85, R55 ;  /* 0x0000003755377221 */ /* 0x000fe40000010000 */
[----:B------:R-:W-:Y:S02]  /*92d0*/  FFMA.FTZ R85, R100, R70, R73 ;  /* 0x0000004664557223 */ /* 0x000fe40000010049 */
[----:B------:R-:W-:-:S02]  /*92e0*/  FMUL.FTZ R73, R101, R72 ;  /* 0x0000004865497220 */ /* 0x000fc40000410000 */
[C---:B------:R-:W-:Y:S02]  /*92f0*/  FFMA.FTZ R68, R100.reuse, R75, -R68 ;  /* 0x0000004b64447223 */ /* 0x040fe40000010844 */
[----:B------:R-:W-:Y:S02]  /*9300*/  FFMA.FTZ R73, R100, R180, -R73 ;  /* 0x000000b464497223 */ /* 0x000fe40000010849 */
[----:B------:R-:W-:Y:S02]  /*9310*/  FMUL.FTZ R87, R196, R87 ;  /* 0x00000057c4577220 */ /* 0x000fe40000410000 */
[----:B------:R-:W-:Y:S02]  /*9320*/  FMUL.FTZ R197, R197, R68 ;  /* 0x00000044c5c57220 */ /* 0x000fe40000410000 */
[----:B------:R-:W-:Y:S02]  /*9330*/  FMUL.FTZ R68, R101, R183 ;  /* 0x000000b765447220 */ /* 0x000fe40000410000 */
[----:B------:R-:W-:-:S02]  /*9340*/  FMUL.FTZ R194, R194, R73 ;  /* 0x00000049c2c27220 */ /* 0x000fc40000410000 */
[----:B------:R-:W-:Y:S02]  /*9350*/  FFMA.FTZ R85, R214, R85, R87 ;  /* 0x00000055d6557223 */ /* 0x000fe40000010057 */
[C---:B------:R-:W-:Y:S02]  /*9360*/  FMUL.FTZ R75, R101.reuse, R75 ;  /* 0x0000004b654b7220 */ /* 0x040fe40000410000 */
[C---:B------:R-:W-:Y:S02]  /*9370*/  FMUL.FTZ R73, R101.reuse, R180 ;  /* 0x000000b465497220 */ /* 0x040fe40000410000 */
[-C--:B------:R-:W-:Y:S02]  /*9380*/  FMUL.FTZ R101, R101, R81.reuse ;  /* 0x0000005165657220 */ /* 0x080fe40000410000 */
[----:B------:R-:W-:Y:S02]  /*9390*/  FFMA.FTZ R68, R100, R81, -R68 ;  /* 0x0000005164447223 */ /* 0x000fe40000010844 */
[----:B------:R-:W-:-:S02]  /*93a0*/  FFMA.FTZ R175, R86, R175, R82 ;  /* 0x000000af56af7223 */ /* 0x000fc40000010052 */
[----:B------:R-:W-:Y:S02]  /*93b0*/  FFMA.FTZ R82, R83, R70, R85 ;  /* 0x0000004653527223 */ /* 0x000fe40000010055 */
[----:B------:R-:W-:Y:S02]  /*93c0*/  FADD.FTZ R54, R80, R54 ;  /* 0x0000003650367221 */ /* 0x000fe40000010000 */
[C---:B------:R-:W-:Y:S02]  /*93d0*/  FFMA.FTZ R80, R100.reuse, R179, R75 ;  /* 0x000000b364507223 */ /* 0x040fe4000001004b */
[C---:B------:R-:W-:Y:S02]  /*93e0*/  FFMA.FTZ R70, R100.reuse, R72, R73 ;  /* 0x0000004864467223 */ /* 0x040fe40000010049 */
[----:B------:R-:W-:Y:S02]  /*93f0*/  FFMA.FTZ R101, R100, R183, R101 ;  /* 0x000000b764657223 */ /* 0x000fe40000010065 */
[----:B------:R-:W-:-:S02]  /*9400*/  FMUL.FTZ R68, R195, R68 ;  /* 0x00000044c3447220 */ /* 0x000fc40000410000 */
[----:B0-----:R-:W-:Y:S02]  /*9410*/  @!P0 FADD.FTZ R66, R66, R121 ;  /* 0x0000007942428221 */ /* 0x001fe40000010000 */
[----:B------:R-:W-:Y:S02]  /*9420*/  @!P0 FADD.FTZ R67, R67, R102 ;  /* 0x0000006643438221 */ /* 0x000fe40000010000 */
[----:B------:R-:W-:Y:S02]  /*9430*/  @!P0 FADD.FTZ R65, R65, R84 ;  /* 0x0000005441418221 */ /* 0x000fe40000010000 */
[----:B-1----:R-:W-:Y:S02]  /*9440*/  @!P0 FADD.FTZ R64, R64, R103 ;  /* 0x0000006740408221 */ /* 0x002fe40000010000 */
        /* <DEDUP_REMOVED lines=51> */
.L_x_2260:
[----:B0-----:R-:W-:Y:S05]  /*9780*/  BSYNC B0 ;  /* 0x0000000000007941 */ /* 0x001fea0003800000 */
.L_x_2259:
[----:B------:R-:W-:-:S04]  /*9790*/  IADD3 R120, R120, 0x1, RZ ;  /* 0x0000000178787810 */ /* 0x000fc80007ffe0ff */
[----:B------:R-:W-:-:S13]  /*97a0*/  ISETP.GE.AND P0, PT, R120, c[0x0][0x16c], PT ;  /* 0x00005b0078007a0c */ /* 0x000fda0003f06270 */
[----:B---3--:R-:W-:Y:S01]  /*97b0*/  @P0 CALL.REL.NOINC `(.L_x_2224) ;  /* 0x0000001000000944 */ /* 0x008fe20003c00000 */
[----:B------:R-:W-:Y:S05]  /*97c0*/  BRA `(.L_x_2261) ;  /* 0xffff9a7000007947 */ /* 0x000fea000383ffff */
.L_x_2224:
[----:B------:R-:W-:Y:S01]  /*97d0*/  BAR.SYNC.DEFER_BLOCKING 0x0 ;  /* 0x0000000000007b1d */ /* 0x000fe20000010000 */
[----:B------:R-:W-:-:S05]  /*97e0*/  LOP3.LUT R73, R16, 0x1f, R9, 0xf8, !PT ;  /* 0x0000001f10497812 */ /* 0x000fca00078ef809 */
[----:B------:R-:W-:-:S05]  /*97f0*/  IMAD.WIDE R20, R73, 0x10, R184 ;  /* 0x0000001049147825 */ /* 0x000fca00078e02b8 */
[----:B------:R-:W2:Y:S04]  /*9800*/  LDG.E.128 R28, [R20.64] ;  /* 0x00000004141c7981 */ /* 0x000ea8000c1e1d00 */
[----:B------:R-:W3:Y:S01]  /*9810*/  LDG.E.128 R56, [R20.64+0x200] ;  /* 0x0002000414387981 */ /* 0x000ee2000c1e1d00 */
[----:B------:R-:W-:Y:S02]  /*9820*/  IADD3 R44, R11, -0x1, RZ ;  /* 0xffffffff0b2c7810 */ /* 0x000fe40007ffe0ff */
[----:B------:R-:W-:Y:S02]  /*9830*/  F2FP.PACK_AB R91, R91, R90 ;  /* 0x0000005a5b5b723e */ /* 0x000fe400000000ff */
[----:B------:R-:W-:Y:S02]  /*9840*/  F2FP.PACK_AB R99, R99, R98 ;  /* 0x000000626363723e */ /* 0x000fe400000000ff */
[----:B------:R-:W-:-:S02]  /*9850*/  F2FP.PACK_AB R90, R89, R88 ;  /* 0x00000058595a723e */ /* 0x000fc400000000ff */
[----:B------:R-:W-:Y:S02]  /*9860*/  F2FP.PACK_AB R98, R97, R96 ;  /* 0x000000606162723e */ /* 0x000fe400000000ff */
[----:B------:R-:W-:Y:S02]  /*9870*/  F2FP.PACK_AB R89, R55, R54 ;  /* 0x000000363759723e */ /* 0x000fe400000000ff */
[----:B------:R-:W-:Y:S02]  /*9880*/  F2FP.PACK_AB R88, R53, R52 ;  /* 0x000000343558723e */ /* 0x000fe400000000ff */
[----:B------:R-:W-:Y:S02]  /*9890*/  F2FP.PACK_AB R97, R95, R94 ;  /* 0x0000005e5f61723e */ /* 0x000fe400000000ff */
[----:B------:R-:W-:Y:S01]  /*98a0*/  F2FP.PACK_AB R96, R93, R92 ;  /* 0x0000005c5d60723e */ /* 0x000fe200000000ff */
[----:B--2---:R-:W-:Y:S04]  /*98b0*/  STS.128 [R19.X16], R28 ;  /* 0x0000001c13007388 */ /* 0x004fe8000000cc00 */
[----:B---3--:R-:W-:Y:S01]  /*98c0*/  STS.128 [R19.X16+0x200], R56 ;  /* 0x0002003813007388 */ /* 0x008fe2000000cc00 */
[----:B------:R-:W-:-:S06]  /*98d0*/  NOP ;  /* 0x0000000000007918 */ /* 0x000fcc0000000000 */
[----:B------:R-:W0:Y:S02]  /*98e0*/  LDS.128 R24, [R18.X16] ;  /* 0x0000000012187984 */ /* 0x000e24000000cc00 */
[--C-:B0-----:R-:W-:Y:S02]  /*98f0*/  HADD2.F32 R23, -RZ, R24.reuse.H0_H0 ;  /* 0x20000018ff177230 */ /* 0x101fe40000004100 */
[--C-:B------:R-:W-:Y:S02]  /*9900*/  HADD2.F32 R33, -RZ, R25.reuse.H0_H0 ;  /* 0x20000019ff217230 */ /* 0x100fe40000004100 */
[----:B------:R-:W-:Y:S01]  /*9910*/  HADD2.F32 R25, -RZ, R25.H1_H1 ;  /* 0x30000019ff197230 */ /* 0x000fe20000004100 */
[--C-:B------:R-:W-:Y:S01]  /*9920*/  FADD.FTZ R22, R23, R4.reuse ;  /* 0x0000000417167221 */ /* 0x100fe20000010000 */
[----:B------:R-:W-:Y:S01]  /*9930*/  HADD2.F32 R23, -RZ, R24.H1_H1 ;  /* 0x30000018ff177230 */ /* 0x000fe20000004100 */
[----:B------:R-:W-:Y:S01]  /*9940*/  FADD.FTZ R33, R33, R4 ;  /* 0x0000000421217221 */ /* 0x000fe20000010000 */
[----:B------:R-:W-:-:S02]  /*9950*/  HADD2.F32 R31, -RZ, R26.H0_H0 ;  /* 0x2000001aff1f7230 */ /* 0x000fc40000004100 */
[----:B------:R-:W-:Y:S01]  /*9960*/  FSETP.GTU.FTZ.AND P4, PT, R22, 20, PT ;  /* 0x41a000001600780b */ /* 0x000fe20003f9c000 */
[----:B------:R-:W-:Y:S01]  /*9970*/  FADD.FTZ R32, R23, R4 ;  /* 0x0000000417207221 */ /* 0x000fe20000010000 */
[----:B------:R-:W-:-:S04]  /*9980*/  FSETP.GTU.FTZ.AND P6, PT, R33, 20, PT ;  /* 0x41a000002100780b */ /* 0x000fc80003fdc000 */
[----:B------:R-:W-:-:S07]  /*9990*/  FSETP.GTU.FTZ.AND P5, PT, R32, 20, PT ;  /* 0x41a000002000780b */ /* 0x000fce0003fbc000 */
[----:B------:R-:W-:Y:S02]  /*99a0*/  @!P4 FMUL.FTZ R24, R22, -1.4426950216293334961 ;  /* 0xbfb8aa3b1618c820 */ /* 0x000fe40000410000 */
[----:B------:R0:W1:Y:S01]  /*99b0*/  LDS.128 R20, [R18.X16+0x10] ;  /* 0x0000100012147984 */ /* 0x000062000000cc00 */
[----:B------:R-:W-:-:S03]  /*99c0*/  @!P6 FMUL.FTZ R29, R33, -1.4426950216293334961 ;  /* 0xbfb8aa3b211de820 */ /* 0x000fc60000410000 */
[----:B------:R-:W2:Y:S01]  /*99d0*/  @!P4 MUFU.EX2 R24, R24 ;  /* 0x000000180018c308 */ /* 0x000ea20000000800 */
[----:B------:R-:W-:Y:S02]  /*99e0*/  @!P5 FMUL.FTZ R28, R32, -1.4426950216293334961 ;  /* 0xbfb8aa3b201cd820 */ /* 0x000fe40000410000 */
[----:B------:R-:W-:-:S05]  /*99f0*/  FADD.FTZ R32, R25, R4 ;  /* 0x0000000419207221 */ /* 0x000fca0000010000 */
[----:B------:R-:W3:Y:S01]  /*9a00*/  @!P5 MUFU.EX2 R28, R28 ;  /* 0x0000001c001cd308 */ /* 0x000ee20000000800 */
[----:B------:R-:W-:Y:S01]  /*9a10*/  BAR.SYNC.DEFER_BLOCKING 0x0 ;  /* 0x0000000000007b1d */ /* 0x000fe20000010000 */
[----:B------:R-:W-:Y:S01]  /*9a20*/  FSETP.GTU.FTZ.AND P0, PT, R32, 20, PT ;  /* 0x41a000002000780b */ /* 0x000fe20003f1c000 */
[----:B--2---:R-:W-:-:S05]  /*9a30*/  @!P4 FADD.FTZ R25, R24, 1 ;  /* 0x3f8000001819c421 */ /* 0x004fca0000010000 */
[----:B------:R-:W2:Y:S01]  /*9a40*/  @!P6 MUFU.EX2 R29, R29 ;  /* 0x0000001d001de308 */ /* 0x000ea20000000800 */
[----:B------:R-:W-:Y:S01]  /*9a50*/  FADD.FTZ R24, R31, R4 ;  /* 0x000000041f187221 */ /* 0x000fe20000010000 */
[----:B------:R-:W-:-:S05]  /*9a60*/  HADD2.F32 R31, -RZ, R26.H1_H1 ;  /* 0x3000001aff1f7230 */ /* 0x000fca0000004100 */
[----:B0-----:R-:W-:Y:S01]  /*9a70*/  @!P0 FMUL.FTZ R18, R32, -1.4426950216293334961 ;  /* 0xbfb8aa3b20128820 */ /* 0x001fe20000410000 */
[----:B------:R-:W-:Y:S01]  /*9a80*/  FSETP.GTU.FTZ.AND P1, PT, R24, 20, PT ;  /* 0x41a000001800780b */ /* 0x000fe20003f3c000 */
[----:B------:R1:W0:Y:S01]  /*9a90*/  @!P4 MUFU.RCP R30, R25 ;  /* 0x00000019001ec308 */ /* 0x0002220000001000 */
[--C-:B------:R-:W-:Y:S01]  /*9aa0*/  FADD.FTZ R26, R31, R4.reuse ;  /* 0x000000041f1a7221 */ /* 0x100fe20000010000 */
[--C-:B------:R-:W-:Y:S01]  /*9ab0*/  HADD2.F32 R31, -RZ, R27.reuse.H0_H0 ;  /* 0x2000001bff1f7230 */ /* 0x100fe20000004100 */
[----:B---3--:R-:W-:Y:S01]  /*9ac0*/  @!P5 FADD.FTZ R28, R28, 1 ;  /* 0x3f8000001c1cd421 */ /* 0x008fe20000010000 */
[----:B------:R-:W-:Y:S02]  /*9ad0*/  HADD2.F32 R27, -RZ, R27.H1_H1 ;  /* 0x3000001bff1b7230 */ /* 0x000fe40000004100 */
[----:B------:R-:W-:Y:S01]  /*9ae0*/  FSETP.GTU.FTZ.AND P2, PT, R26, 20, PT ;  /* 0x41a000001a00780b */ /* 0x000fe20003f5c000 */
[--C-:B------:R-:W-:Y:S01]  /*9af0*/  FADD.FTZ R31, R31, R4.reuse ;  /* 0x000000041f1f7221 */ /* 0x100fe20000010000 */
[----:B------:R-:W3:Y:S01]  /*9b00*/  @!P0 MUFU.EX2 R18, R18 ;  /* 0x0000001200128308 */ /* 0x000ee20000000800 */
[----:B------:R-:W-:Y:S01]  /*9b10*/  FADD.FTZ R32, R27, R4 ;  /* 0x000000041b207221 */ /* 0x000fe20000010000 */
[----:B-1----:R-:W-:-:S02]  /*9b20*/  HADD2.F32 R25, -RZ, R20.H0_H0 ;  /* 0x20000014ff197230 */ /* 0x002fc40000004100 */
[----:B------:R-:W-:Y:S01]  /*9b30*/  FSETP.GTU.FTZ.AND P3, PT, R31, 20, PT ;  /* 0x41a000001f00780b */ /* 0x000fe20003f7c000 */
[----:B------:R-:W-:Y:S02]  /*9b40*/  @!P1 FMUL.FTZ R24, R24, -1.4426950216293334961 ;  /* 0xbfb8aa3b18189820 */ /* 0x000fe40000410000 */
[----:B--2---:R-:W-:Y:S01]  /*9b50*/  @!P6 FADD.FTZ R29, R29, 1 ;  /* 0x3f8000001d1de421 */ /* 0x004fe20000010000 */
[----:B------:R-:W1:Y:S01]  /*9b60*/  @!P5 MUFU.RCP R28, R28 ;  /* 0x0000001c001cd308 */ /* 0x000e620000001000 */
[----:B0-----:R-:W-:Y:S01]  /*9b70*/  @!P4 FMUL.FTZ R51, R51, R30 ;  /* 0x0000001e3333c220 */ /* 0x001fe20000410000 */
[----:B------:R-:W-:Y:S01]  /*9b80*/  FSETP.GTU.FTZ.AND P4, PT, R32, 20, PT ;  /* 0x41a000002000780b */ /* 0x000fe20003f9c000 */
[----:B------:R-:W-:Y:S02]  /*9b90*/  FADD.FTZ R33, R25, R4 ;  /* 0x0000000419217221 */ /* 0x000fe40000010000 */
[----:B------:R-:W-:Y:S02]  /*9ba0*/  @!P2 FMUL.FTZ R25, R26, -1.4426950216293334961 ;  /* 0xbfb8aa3b1a19a820 */ /* 0x000fe40000410000 */
[----:B------:R-:W-:Y:S01]  /*9bb0*/  FADD.FTZ R8, R51, R8 ;  /* 0x0000000833087221 */ /* 0x000fe20000010000 */
[----:B------:R-:W0:Y:S01]  /*9bc0*/  @!P1 MUFU.EX2 R24, R24 ;  /* 0x0000001800189308 */ /* 0x000e220000000800 */
[----:B------:R-:W-:-:S02]  /*9bd0*/  @!P3 FMUL.FTZ R27, R31, -1.4426950216293334961 ;  /* 0xbfb8aa3b1f1bb820 */ /* 0x000fc40000410000 */
[----:B---3--:R-:W-:-:S04]  /*9be0*/  @!P0 FADD.FTZ R18, R18, 1 ;  /* 0x3f80000012128421 */ /* 0x008fc80000010000 */
[----:B------:R-:W-:Y:S01]  /*9bf0*/  @!P4 FMUL.FTZ R30, R32, -1.4426950216293334961 ;  /* 0xbfb8aa3b201ec820 */ /* 0x000fe20000410000 */
[----:B------:R-:W2:Y:S01]  /*9c00*/  @!P2 MUFU.EX2 R25, R25 ;  /* 0x000000190019a308 */ /* 0x000ea20000000800 */
[----:B-1----:R-:W-:Y:S01]  /*9c10*/  @!P5 FMUL.FTZ R49, R49, R28 ;  /* 0x0000001c3131d220 */ /* 0x002fe20000410000 */
[----:B------:R-:W-:-:S06]  /*9c20*/  FSETP.GTU.FTZ.AND P5, PT, R33, 20, PT ;  /* 0x41a000002100780b */ /* 0x000fcc0003fbc000 */
[----:B------:R-:W1:Y:S01]  /*9c30*/  @!P4 MUFU.EX2 R30, R30 ;  /* 0x0000001e001ec308 */ /* 0x000e620000000800 */
[----:B0-----:R-:W-:Y:S01]  /*9c40*/  @!P1 FADD.FTZ R26, R24, 1 ;  /* 0x3f800000181a9421 */ /* 0x001fe20000010000 */
[----:B------:R-:W-:-:S05]  /*9c50*/  SHF.L.U32 R24, R44, 0xb, RZ ;  /* 0x0000000b2c187819 */ /* 0x000fca00000006ff */
[----:B------:R-:W-:Y:S01]  /*9c60*/  @!P5 FMUL.FTZ R31, R33, -1.4426950216293334961 ;  /* 0xbfb8aa3b211fd820 */ /* 0x000fe20000410000 */
[----:B------:R-:W0:Y:S01]  /*9c70*/  @!P6 MUFU.RCP R29, R29 ;  /* 0x0000001d001de308 */ /* 0x000e220000001000 */
[----:B------:R-:W-:Y:S01]  /*9c80*/  HADD2.F32 R33, -RZ, R20.H1_H1 ;  /* 0x30000014ff217230 */ /* 0x000fe20000004100 */
[----:B--2---:R-:W-:Y:S01]  /*9c90*/  @!P2 FADD.FTZ R28, R25, 1 ;  /* 0x3f800000191ca421 */ /* 0x004fe20000010000 */
[----:B------:R-:W-:Y:S01]  /*9ca0*/  SHF.R.S32.HI R25, RZ, 0x1f, R24 ;  /* 0x0000001fff197819 */ /* 0x000fe20000011418 */
[----:B------:R-:W-:Y:S02]  /*9cb0*/  IMAD R20, R6, c[0x0][0x2d8], RZ ;  /* 0x0000b60006147a24 */ /* 0x000fe400078e02ff */
[----:B------:R-:W-:Y:S02]  /*9cc0*/  FADD.FTZ R38, R33, R4 ;  /* 0x0000000421267221 */ /* 0x000fe40000010000 */
[----:B------:R-:W2:Y:S01]  /*9cd0*/  @!P3 MUFU.EX2 R27, R27 ;  /* 0x0000001b001bb308 */ /* 0x000ea20000000800 */
[----:B-1----:R-:W-:-:S02]  /*9ce0*/  @!P4 FADD.FTZ R30, R30, 1 ;  /* 0x3f8000001e1ec421 */ /* 0x002fc40000010000 */
[----:B0-----:R-:W-:-:S05]  /*9cf0*/  @!P6 FMUL.FTZ R50, R50, R29 ;  /* 0x0000001d3232e220 */ /* 0x001fca0000410000 */
[----:B------:R2:W0:Y:S01]  /*9d00*/  @!P0 MUFU.RCP R32, R18 ;  /* 0x0000001200208308 */ /* 0x0004220000001000 */
[----:B------:R-:W-:Y:S01]  /*9d10*/  FSETP.GTU.FTZ.AND P6, PT, R38, 20, PT ;  /* 0x41a000002600780b */ /* 0x000fe20003fdc000 */
[----:B------:R-:W-:-:S06]  /*9d20*/  IMAD R29, R5, c[0x0][0x2dc], R20 ;  /* 0x0000b700051d7a24 */ /* 0x000fcc00078e0214 */
[----:B------:R1:W3:Y:S01]  /*9d30*/  @!P1 MUFU.RCP R57, R26 ;  /* 0x0000001a00399308 */ /* 0x0002e20000001000 */
[----:B--2---:R-:W-:-:S05]  /*9d40*/  @!P3 FADD.FTZ R18, R27, 1 ;  /* 0x3f8000001b12b421 */ /* 0x004fca0000010000 */
[----:B------:R-:W-:Y:S02]  /*9d50*/  @!P6 FMUL.FTZ R20, R38, -1.4426950216293334961 ;  /* 0xbfb8aa3b2614e820 */ /* 0x000fe40000410000 */
[----:B------:R-:W2:Y:S01]  /*9d60*/  @!P4 MUFU.RCP R30, R30 ;  /* 0x0000001e001ec308 */ /* 0x000ea20000001000 */
[----:B-1----:R-:W-:-:S04]  /*9d70*/  IMAD.WIDE.U32 R26, R5, c[0x0][0x2d8], R24 ;  /* 0x0000b600051a7a25 */ /* 0x002fc800078e0018 */
[----:B0-----:R-:W-:Y:S01]  /*9d80*/  @!P0 FMUL.FTZ R47, R47, R32 ;  /* 0x000000202f2f8220 */ /* 0x001fe20000410000 */
[----:B------:R-:W-:Y:S01]  /*9d90*/  IADD3 R27, R27, R29, RZ ;  /* 0x0000001d1b1b7210 */ /* 0x000fe20007ffe0ff */
[--C-:B------:R-:W-:Y:S01]  /*9da0*/  HADD2.F32 R29, -RZ, R21.reuse.H0_H0 ;  /* 0x20000015ff1d7230 */ /* 0x100fe20000004100 */
[----:B------:R-:W0:Y:S01]  /*9db0*/  @!P5 MUFU.EX2 R31, R31 ;  /* 0x0000001f001fd308 */ /* 0x000e220000000800 */
[----:B------:R-:W-:Y:S01]  /*9dc0*/  HADD2.F32 R21, -RZ, R21.H1_H1 ;  /* 0x30000015ff157230 */ /* 0x000fe20000004100 */
[----:B---3--:R-:W-:Y:S02]  /*9dd0*/  @!P1 FMUL.FTZ R48, R48, R57 ;  /* 0x0000003930309220 */ /* 0x008fe40000410000 */
[--C-:B------:R-:W-:Y:S02]  /*9de0*/  FADD.FTZ R32, R29, R4.reuse ;  /* 0x000000041d207221 */ /* 0x100fe40000010000 */
[--C-:B------:R-:W-:Y:S01]  /*9df0*/  FADD.FTZ R38, R21, R4.reuse ;  /* 0x0000000415267221 */ /* 0x100fe20000010000 */
[----:B------:R-:W-:Y:S01]  /*9e00*/  HADD2.F32 R21, -RZ, R22.H0_H0 ;  /* 0x20000016ff157230 */ /* 0x000fe20000004100 */
[----:B------:R-:W1:Y:S01]  /*9e10*/  @!P3 MUFU.RCP R33, R18 ;  /* 0x000000120021b308 */ /* 0x000e620000001000 */
[----:B--2---:R-:W-:Y:S01]  /*9e20*/  @!P4 FMUL.FTZ R43, R43, R30 ;  /* 0x0000001e2b2bc220 */ /* 0x004fe20000410000 */
[----:B------:R-:W-:Y:S01]  /*9e30*/  FSETP.GTU.FTZ.AND P0, PT, R32, 20, PT ;  /* 0x41a000002000780b */ /* 0x000fe20003f1c000 */
[----:B------:R-:W-:Y:S01]  /*9e40*/  IMAD R29, R3, c[0x0][0x2e0], RZ ;  /* 0x0000b800031d7a24 */ /* 0x000fe200078e02ff */
[----:B------:R-:W-:Y:S01]  /*9e50*/  FSETP.GTU.FTZ.AND P4, PT, R38, 20, PT ;  /* 0x41a000002600780b */ /* 0x000fe20003f9c000 */
[----:B------:R-:W-:-:S02]  /*9e60*/  FADD.FTZ R30, R21, R4 ;  /* 0x00000004151e7221 */ /* 0x000fc40000010000 */
[----:B------:R-:W-:Y:S01]  /*9e70*/  IMAD R57, R0, c[0x0][0x2e4], R29 ;  /* 0x0000b90000397a24 */ /* 0x000fe200078e021d */
[----:B------:R2:W3:Y:S01]  /*9e80*/  @!P6 MUFU.EX2 R18, R20 ;  /* 0x000000140012e308 */ /* 0x0004e20000000800 */
[----:B0-----:R-:W-:Y:S01]  /*9e90*/  @!P5 FADD.FTZ R31, R31, 1 ;  /* 0x3f8000001f1fd421 */ /* 0x001fe20000010000 */
[----:B------:R-:W-:Y:S01]  /*9ea0*/  HADD2.F32 R29, -RZ, R22.H1_H1 ;  /* 0x30000016ff1d7230 */ /* 0x000fe20000004100 */
[----:B------:R-:W-:-:S04]  /*9eb0*/  IMAD.WIDE.U32 R24, R5, c[0x0][0x2f8], R24 ;  /* 0x0000be0005187a25 */ /* 0x000fc800078e0018 */
[----:B------:R-:W-:Y:S01]  /*9ec0*/  FADD.FTZ R29, R29, R4 ;  /* 0x000000041d1d7221 */ /* 0x000fe20000010000 */
[----:B------:R-:W0:Y:S01]  /*9ed0*/  @!P2 MUFU.RCP R28, R28 ;  /* 0x0000001c001ca308 */ /* 0x000e220000001000 */
[----:B-1----:R-:W-:Y:S01]  /*9ee0*/  @!P3 FMUL.FTZ R46, R46, R33 ;  /* 0x000000212e2eb220 */ /* 0x002fe20000410000 */
[----:B------:R-:W-:Y:S01]  /*9ef0*/  FSETP.GTU.FTZ.AND P3, PT, R30, 20, PT ;  /* 0x41a000001e00780b */ /* 0x000fe20003f7c000 */
[----:B--2---:R-:W-:Y:S01]  /*9f00*/  IMAD.WIDE.U32 R20, R0, c[0x0][0x2e0], R26 ;  /* 0x0000b80000147a25 */ /* 0x004fe200078e001a */
[--C-:B------:R-:W-:Y:S02]  /*9f10*/  HADD2.F32 R33, -RZ, R23.reuse.H0_H0 ;  /* 0x20000017ff217230 */ /* 0x100fe40000004100 */
[----:B------:R-:W-:Y:S02]  /*9f20*/  HADD2.F32 R27, -RZ, R23.H1_H1 ;  /* 0x30000017ff1b7230 */ /* 0x000fe40000004100 */
[----:B------:R-:W1:Y:S01]  /*9f30*/  @!P5 MUFU.RCP R31, R31 ;  /* 0x0000001f001fd308 */ /* 0x000e620000001000 */
[----:B------:R-:W-:Y:S01]  /*9f40*/  IADD3 R23, R21, R57, RZ ;  /* 0x0000003915177210 */ /* 0x000fe20007ffe0ff */
[----:B---3--:R-:W-:Y:S01]  /*9f50*/  @!P6 FADD.FTZ R18, R18, 1 ;  /* 0x3f8000001212e421 */ /* 0x008fe20000010000 */
[----:B------:R-:W-:Y:S01]  /*9f60*/  LEA R22, P1, R20, c[0x0][0x330], 0x1 ;  /* 0x0000cc0014167a11 */ /* 0x000fe200078208ff */
[----:B------:R-:W-:-:S02]  /*9f70*/  FADD.FTZ R33, R33, R4 ;  /* 0x0000000421217221 */ /* 0x000fc40000010000 */
[----:B------:R-:W-:Y:S01]  /*9f80*/  @!P4 FMUL.FTZ R21, R38, -1.4426950216293334961 ;  /* 0xbfb8aa3b2615c820 */ /* 0x000fe20000410000 */
[----:B------:R-:W-:Y:S01]  /*9f90*/  LEA.HI.X R23, R20, c[0x0][0x334], R23, 0x1, P1 ;  /* 0x0000cd0014177a11 */ /* 0x000fe200008f0c17 */
[----:B------:R-:W-:Y:S01]  /*9fa0*/  @!P3 FMUL.FTZ R20, R30, -1.4426950216293334961 ;  /* 0xbfb8aa3b1e14b820 */ /* 0x000fe20000410000 */
[----:B------:R-:W-:Y:S01]  /*9fb0*/  FSETP.GTU.FTZ.AND P1, PT, R33, 20, PT ;  /* 0x41a000002100780b */ /* 0x000fe20003f3c000 */
[----:B0-----:R-:W-:Y:S01]  /*9fc0*/  @!P2 FMUL.FTZ R45, R45, R28 ;  /* 0x0000001c2d2da220 */ /* 0x001fe20000410000 */
[----:B------:R0:W2:Y:S01]  /*9fd0*/  @!P6 MUFU.RCP R30, R18 ;  /* 0x00000012001ee308 */ /* 0x0000a20000001000 */
[----:B------:R-:W-:Y:S01]  /*9fe0*/  @!P0 FMUL.FTZ R28, R32, -1.4426950216293334961 ;  /* 0xbfb8aa3b201c8820 */ /* 0x000fe20000410000 */
[----:B------:R-:W-:Y:S01]  /*9ff0*/  FSETP.GTU.FTZ.AND P2, PT, R29, 20, PT ;  /* 0x41a000001d00780b */ /* 0x000fe20003f5c000 */
[----:B------:R-:W-:Y:S02]  /*a000*/  FADD.FTZ R32, R27, R4 ;  /* 0x000000041b207221 */ /* 0x000fe40000010000 */
[----:B-1----:R-:W-:-:S03]  /*a010*/  @!P5 FMUL.FTZ R42, R42, R31 ;  /* 0x0000001f2a2ad220 */ /* 0x002fc60000410000 */
[----:B------:R-:W1:Y:S01]  /*a020*/  @!P3 MUFU.EX2 R20, R20 ;  /* 0x000000140014b308 */ /* 0x000e620000000800 */
[----:B0-----:R-:W-:Y:S02]  /*a030*/  LEA R18, R10, R16, 0x1 ;  /* 0x000000100a127211 */ /* 0x001fe400078e08ff */
[----:B------:R-:W-:Y:S01]  /*a040*/  FSETP.GTU.FTZ.AND P5, PT, R32, 20, PT ;  /* 0x41a000002000780b */ /* 0x000fe20003fbc000 */
[----:B------:R-:W-:Y:S02]  /*a050*/  @!P1 FMUL.FTZ R27, R33, -1.4426950216293334961 ;  /* 0xbfb8aa3b211b9820 */ /* 0x000fe40000410000 */
[----:B------:R-:W-:Y:S01]  /*a060*/  STS.128 [R18.X16], R88 ;  /* 0x0000005812007388 */ /* 0x000fe2000000cc00 */
[----:B------:R-:W-:Y:S01]  /*a070*/  @!P2 FMUL.FTZ R26, R29, -1.4426950216293334961 ;  /* 0xbfb8aa3b1d1aa820 */ /* 0x000fe20000410000 */
[----:B------:R-:W0:Y:S01]  /*a080*/  @!P4 MUFU.EX2 R21, R21 ;  /* 0x000000150015c308 */ /* 0x000e220000000800 */
[----:B--2---:R-:W-:Y:S01]  /*a090*/  @!P6 FMUL.FTZ R41, R41, R30 ;  /* 0x0000001e2929e220 */ /* 0x004fe20000410000 */
[----:B------:R-:W-:Y:S01]  /*a0a0*/  STS.128 [R18.X16+0x10], R96 ;  /* 0x0000106012007388 */ /* 0x000fe2000000cc00 */
[----:B------:R-:W-:-:S06]  /*a0b0*/  NOP ;  /* 0x0000000000007918 */ /* 0x000fcc0000000000 */
[----:B------:R-:W2:Y:S01]  /*a0c0*/  LDS.128 R52, [R19.X16] ;  /* 0x0000000013347984 */ /* 0x000ea2000000cc00 */
[----:B------:R-:W-:Y:S01]  /*a0d0*/  @!P5 FMUL.FTZ R29, R32, -1.4426950216293334961 ;  /* 0xbfb8aa3b201dd820 */ /* 0x000fe20000410000 */
[----:B------:R-:W3:Y:S01]  /*a0e0*/  @!P0 MUFU.EX2 R28, R28 ;  /* 0x0000001c001c8308 */ /* 0x000ee20000000800 */
[----:B-1----:R-:W-:Y:S01]  /*a0f0*/  @!P3 FADD.FTZ R20, R20, 1 ;  /* 0x3f8000001414b421 */ /* 0x002fe20000010000 */
[----:B------:R-:W1:Y:S01]  /*a100*/  LDS.128 R56, [R19.X16+0x200] ;  /* 0x0002000013387984 */ /* 0x000e62000000cc00 */
[----:B------:R-:W-:Y:S01]  /*a110*/  F2FP.PACK_AB R30, R45, R48 ;  /* 0x000000302d1e723e */ /* 0x000fe200000000ff */
[----:B0-----:R-:W-:Y:S01]  /*a120*/  @!P4 FADD.FTZ R21, R21, 1 ;  /* 0x3f8000001515c421 */ /* 0x001fe20000010000 */
[----:B------:R-:W-:-:S03]  /*a130*/  F2FP.PACK_AB R60, R41, R42 ;  /* 0x0000002a293c723e */ /* 0x000fc600000000ff */
[----:B------:R-:W0:Y:S08]  /*a140*/  @!P5 MUFU.EX2 R29, R29 ;  /* 0x0000001d001dd308 */ /* 0x000e300000000800 */
[----:B------:R-:W4:Y:S01]  /*a150*/  @!P3 MUFU.RCP R20, R20 ;  /* 0x000000140014b308 */ /* 0x000f220000001000 */
[----:B---3--:R-:W-:-:S07]  /*a160*/  @!P0 FADD.FTZ R28, R28, 1 ;  /* 0x3f8000001c1c8421 */ /* 0x008fce0000010000 */
[----:B------:R-:W3:Y:S01]  /*a170*/  @!P2 MUFU.EX2 R26, R26 ;  /* 0x0000001a001aa308 */ /* 0x000ee20000000800 */
[----:B0-----:R-:W-:-:S07]  /*a180*/  @!P5 FADD.FTZ R29, R29, 1 ;  /* 0x3f8000001d1dd421 */ /* 0x001fce0000010000 */
[----:B------:R-:W0:Y:S01]  /*a190*/  @!P1 MUFU.EX2 R27, R27 ;  /* 0x0000001b001b9308 */ /* 0x000e220000000800 */
[----:B----4-:R-:W-:Y:S01]  /*a1a0*/  @!P3 FMUL.FTZ R37, R37, R20 ;  /* 0x000000142525b220 */ /* 0x010fe20000410000 */
[----:B------:R-:W-:-:S04]  /*a1b0*/  IADD3 R14, P3, R14, -0x1000, RZ ;  /* 0xfffff0000e0e7810 */ /* 0x000fc80007f7e0ff */
[----:B------:R-:W-:Y:S02]  /*a1c0*/  IADD3.X R15, R15, -0x1, RZ, P3, !PT ;  /* 0xffffffff0f0f7810 */ /* 0x000fe40001ffe4ff */
[----:B------:R4:W5:Y:S01]  /*a1d0*/  @!P4 MUFU.RCP R32, R21 ;  /* 0x000000150020c308 */ /* 0x0009620000001000 */
[----:B---3--:R-:W-:Y:S02]  /*a1e0*/  @!P2 FADD.FTZ R26, R26, 1 ;  /* 0x3f8000001a1aa421 */ /* 0x008fe40000010000 */
[----:B0-----:R-:W-:-:S05]  /*a1f0*/  @!P1 FADD.FTZ R27, R27, 1 ;  /* 0x3f8000001b1b9421 */ /* 0x001fca0000010000 */
[----:B------:R-:W0:Y:S01]  /*a200*/  @!P0 MUFU.RCP R31, R28 ;  /* 0x0000001c001f8308 */ /* 0x000e220000001000 */
[----:B----4-:R-:W-:-:S05]  /*a210*/  IMAD.WIDE R20, R73, 0x10, R22 ;  /* 0x0000001049147825 */ /* 0x010fca00078e0216 */
[----:B--2---:R-:W-:Y:S01]  /*a220*/  STG.E.128 [R20.64], R52 ;  /* 0x0000003414007986 */ /* 0x004fe2000c101d04 */
[----:B-----5:R-:W-:Y:S01]  /*a230*/  @!P4 FMUL.FTZ R39, R39, R32 ;  /* 0x000000202727c220 */ /* 0x020fe20000410000 */
[----:B------:R-:W2:Y:S02]  /*a240*/  @!P2 MUFU.RCP R33, R26 ;  /* 0x0000001a0021a308 */ /* 0x000ea40000001000 */
[----:B-1----:R1:W-:Y:S06]  /*a250*/  STG.E.128 [R20.64+0x200], R56 ;  /* 0x0002003814007986 */ /* 0x0023ec000c101d04 */
[----:B------:R3:W4:Y:S01]  /*a260*/  @!P1 MUFU.RCP R28, R27 ;  /* 0x0000001b001c9308 */ /* 0x0007220000001000 */
[----:B0-----:R-:W-:Y:S01]  /*a270*/  @!P0 FMUL.FTZ R40, R40, R31 ;  /* 0x0000001f28288220 */ /* 0x001fe20000410000 */
[----:B------:R-:W-:-:S04]  /*a280*/  F2FP.PACK_AB R31, R43, R46 ;  /* 0x0000002e2b1f723e */ /* 0x000fc800000000ff */
[----:B------:R-:W-:Y:S02]  /*a290*/  F2FP.PACK_AB R61, R39, R40 ;  /* 0x00000028273d723e */ /* 0x000fe400000000ff */
[----:B------:R-:W0:Y:S01]  /*a2a0*/  @!P5 MUFU.RCP R29, R29 ;  /* 0x0000001d001dd308 */ /* 0x000e220000001000 */
[----:B--2---:R-:W-:Y:S01]  /*a2b0*/  @!P2 FMUL.FTZ R36, R36, R33 ;  /* 0x000000212424a220 */ /* 0x004fe20000410000 */
[----:B------:R-:W-:Y:S01]  /*a2c0*/  BAR.SYNC.DEFER_BLOCKING 0x0 ;  /* 0x0000000000007b1d */ /* 0x000fe20000010000 */
[----:B---3--:R-:W-:Y:S01]  /*a2d0*/  FADD.FTZ R27, R8, R49 ;  /* 0x00000031081b7221 */ /* 0x008fe20000010000 */
[----:B------:R-:W-:Y:S01]  /*a2e0*/  IADD3 R12, P2, R12, -0x1000, RZ ;  /* 0xfffff0000c0c7810 */ /* 0x000fe20007f5e0ff */
[----:B------:R-:W-:Y:S01]  /*a2f0*/  IMAD R8, R6, c[0x0][0x2f8], RZ ;  /* 0x0000be0006087a24 */ /* 0x000fe200078e02ff */
[----:B------:R-:W-:Y:S01]  /*a300*/  F2FP.PACK_AB R62, R36, R37 ;  /* 0x00000025243e723e */ /* 0x000fe200000000ff */
[----:B-1----:R-:W-:Y:S01]  /*a310*/  IMAD R21, R3, c[0x0][0x300], RZ ;  /* 0x0000c00003157a24 */ /* 0x002fe200078e02ff */
[----:B------:R-:W-:Y:S01]  /*a320*/  IADD3.X R13, R13, -0x1, RZ, P2, !PT ;  /* 0xffffffff0d0d7810 */ /* 0x000fe200017fe4ff */
[----:B----4-:R-:W-:Y:S01]  /*a330*/  @!P1 FMUL.FTZ R35, R35, R28 ;  /* 0x0000001c23239220 */ /* 0x010fe20000410000 */
[----:B------:R-:W-:Y:S01]  /*a340*/  F2FP.PACK_AB R28, R49, R51 ;  /* 0x00000033311c723e */ /* 0x000fe200000000ff */
[----:B------:R-:W-:Y:S01]  /*a350*/  IMAD R23, R5, c[0x0][0x2fc], R8 ;  /* 0x0000bf0005177a24 */ /* 0x000fe200078e0208 */
[----:B------:R-:W-:Y:S01]  /*a360*/  IADD3 R184, P1, R184, -0x1000, RZ ;  /* 0xfffff000b8b87810 */ /* 0x000fe20007f3e0ff */
[----:B------:R-:W-:-:S02]  /*a370*/  IMAD R21, R0, c[0x0][0x304], R21 ;  /* 0x0000c10000157a24 */ /* 0x000fc400078e0215 */
[----:B0-----:R-:W-:Y:S01]  /*a380*/  @!P5 FMUL.FTZ R34, R34, R29 ;  /* 0x0000001d2222d220 */ /* 0x001fe20000410000 */
[----:B------:R-:W-:Y:S01]  /*a390*/  F2FP.PACK_AB R29, R47, R50 ;  /* 0x000000322f1d723e */ /* 0x000fe200000000ff */
[----:B------:R-:W-:Y:S01]  /*a3a0*/  FADD.FTZ R50, R27, R50 ;  /* 0x000000321b327221 */ /* 0x000fe20000010000 */
[----:B------:R-:W-:Y:S02]  /*a3b0*/  IADD3 R25, R25, R23, RZ ;  /* 0x0000001719197210 */ /* 0x000fe40007ffe0ff */
[----:B------:R-:W-:Y:S01]  /*a3c0*/  F2FP.PACK_AB R63, R34, R35 ;  /* 0x00000023223f723e */ /* 0x000fe200000000ff */
[----:B------:R-:W-:Y:S01]  /*a3d0*/  FADD.FTZ R47, R50, R47 ;  /* 0x0000002f322f7221 */ /* 0x000fe20000010000 */
[----:B------:R-:W-:Y:S01]  /*a3e0*/  IADD3.X R185, R185, -0x1, RZ, P1, !PT ;  /* 0xffffffffb9b97810 */ /* 0x000fe20000ffe4ff */
[----:B------:R-:W-:Y:S02]  /*a3f0*/  STS.128 [R18.X16], R28 ;  /* 0x0000001c12007388 */ /* 0x000fe4000000cc00 */
[----:B------:R-:W-:-:S02]  /*a400*/  FADD.FTZ R48, R47, R48 ;  /* 0x000000302f307221 */ /* 0x000fc40000010000 */
[----:B------:R-:W-:Y:S01]  /*a410*/  STS.128 [R18.X16+0x10], R60 ;  /* 0x0000103c12007388 */ /* 0x000fe2000000cc00 */
[----:B------:R-:W-:-:S06]  /*a420*/  NOP ;  /* 0x0000000000007918 */ /* 0x000fcc0000000000 */
[----:B------:R-:W0:Y:S01]  /*a430*/  LDS.128 R64, [R19.X16] ;  /* 0x0000000013407984 */ /* 0x000e22000000cc00 */
[----:B------:R-:W-:-:S03]  /*a440*/  FADD.FTZ R45, R48, R45 ;  /* 0x0000002d302d7221 */ /* 0x000fc60000010000 */
[----:B------:R1:W2:Y:S01]  /*a450*/  LDS.128 R68, [R19.X16+0x200] ;  /* 0x0002000013447984 */ /* 0x0002a2000000cc00 */
[----:B------:R-:W-:-:S04]  /*a460*/  FADD.FTZ R46, R45, R46 ;  /* 0x0000002e2d2e7221 */ /* 0x000fc80000010000 */
[----:B------:R-:W-:Y:S02]  /*a470*/  FADD.FTZ R43, R46, R43 ;  /* 0x0000002b2e2b7221 */ /* 0x000fe40000010000 */
[----:B-1----:R-:W-:-:S04]  /*a480*/  IMAD.WIDE.U32 R18, R0, c[0x0][0x300], R24 ;  /* 0x0000c00000127a25 */ /* 0x002fc800078e0018 */
[----:B------:R-:W-:Y:S01]  /*a490*/  FADD.FTZ R42, R43, R42 ;  /* 0x0000002a2b2a7221 */ /* 0x000fe20000010000 */
[----:B------:R-:W-:Y:S02]  /*a4a0*/  IADD3 R19, R19, R21, RZ ;  /* 0x0000001513137210 */ /* 0x000fe40007ffe0ff */
[----:B------:R-:W-:Y:S01]  /*a4b0*/  LEA R20, P0, R18, c[0x0][0x340], 0x1 ;  /* 0x0000d00012147a11 */ /* 0x000fe200078008ff */
[----:B------:R-:W-:-:S03]  /*a4c0*/  FADD.FTZ R41, R42, R41 ;  /* 0x000000292a297221 */ /* 0x000fc60000010000 */
[----:B------:R-:W-:Y:S01]  /*a4d0*/  LEA.HI.X R21, R18, c[0x0][0x344], R19, 0x1, P0 ;  /* 0x0000d10012157a11 */ /* 0x000fe200000f0c13 */
[----:B------:R-:W-:Y:S01]  /*a4e0*/  FADD.FTZ R40, R41, R40 ;  /* 0x0000002829287221 */ /* 0x000fe20000010000 */
[----:B------:R-:W-:Y:S02]  /*a4f0*/  ISETP.GT.AND P0, PT, R11, 0x1, PT ;  /* 0x000000010b00780c */ /* 0x000fe40003f04270 */
[----:B------:R-:W-:Y:S01]  /*a500*/  MOV R11, R44 ;  /* 0x0000002c000b7202 */ /* 0x000fe20000000f00 */
[----:B------:R-:W-:-:S04]  /*a510*/  IMAD.WIDE R18, R73, 0x10, R20 ;  /* 0x0000001049127825 */ /* 0x000fc800078e0214 */
[----:B------:R-:W-:-:S04]  /*a520*/  FADD.FTZ R40, R40, R39 ;  /* 0x0000002728287221 */ /* 0x000fc80000010000 */
[----:B------:R-:W-:Y:S01]  /*a530*/  FADD.FTZ R37, R40, R37 ;  /* 0x0000002528257221 */ /* 0x000fe20000010000 */
[----:B0-----:R0:W-:Y:S03]  /*a540*/  STG.E.128 [R18.64], R64 ;  /* 0x0000004012007986 */ /* 0x0011e6000c101d04 */
[----:B------:R-:W-:Y:S01]  /*a550*/  FADD.FTZ R36, R37, R36 ;  /* 0x0000002425247221 */ /* 0x000fe20000010000 */
[----:B--2---:R0:W-:Y:S03]  /*a560*/  STG.E.128 [R18.64+0x200], R68 ;  /* 0x0002004412007986 */ /* 0x0041e6000c101d04 */
[----:B------:R-:W-:-:S04]  /*a570*/  FADD.FTZ R35, R36, R35 ;  /* 0x0000002324237221 */ /* 0x000fc80000010000 */
[----:B------:R-:W-:Y:S01]  /*a580*/  FADD.FTZ R8, R35, R34 ;  /* 0x0000002223087221 */ /* 0x000fe20000010000 */
[----:B0-----:R-:W-:Y:S01]  /*a590*/  @!P0 CALL.REL.NOINC `(.L_x_2191) ;  /* 0x0000001000008944 */ /* 0x001fe20003c00000 */
[----:B------:R-:W-:Y:S05]  /*a5a0*/  BRA `(.L_x_2262) ;  /* 0xffff5fb000007947 */ /* 0x000fea000383ffff */
.L_x_2191:
[----:B------:R-:W-:Y:S02]  /*a5b0*/  ISETP.NE.U32.AND P0, PT, RZ, c[0x0][0x328], PT ;  /* 0x0000ca00ff007a0c */ /* 0x000fe40003f05070 */
[----:B------:R-:W-:Y:S02]  /*a5c0*/  ISETP.NE.U32.AND P2, PT, RZ, c[0x0][0x348], PT ;  /* 0x0000d200ff007a0c */ /* 0x000fe40003f45070 */
[----:B------:R-:W-:Y:S02]  /*a5d0*/  ISETP.NE.AND.EX P1, PT, RZ, c[0x0][0x32c], PT, P0 ;  /* 0x0000cb00ff007a0c */ /* 0x000fe40003f25300 */
        /* <DEDUP_REMOVED lines=29> */
.L_x_2264:
[----:B0-----:R-:W-:Y:S05]  /*a7b0*/  BSYNC B0 ;  /* 0x0000000000007941 */ /* 0x001fea0003800000 */
.L_x_2263:
        /* <DEDUP_REMOVED lines=31> */
.L_x_2266:
[----:B------:R-:W0:Y:S02]  /*a9b0*/  S2R R21, SR_TID.X ;  /* 0x0000000000157919 */ /* 0x000e240000002100 */
.L_x_2267:
[----:B0-----:R-:W-:Y:S05]  /*a9c0*/  BSYNC B0 ;  /* 0x0000000000007941 */ /* 0x001fea0003800000 */
.L_x_2265:
        /* <DEDUP_REMOVED lines=22> */
.L_x_2268:
        /* <DEDUP_REMOVED lines=64> */
.L_x_2229:
[----:B------:R-:W-:Y:S01]  /*af30*/  HFMA2.MMA R76, -RZ, RZ, 0, 5.9604644775390625e-08 ;  /* 0x00000001ff4c7435 */ /* 0x000fe200000001ff */
[----:B------:R-:W-:Y:S02]  /*af40*/  MOV R71, R70 ;  /* 0x0000004600477202 */ /* 0x000fe40000000f00 */
[----:B------:R-:W-:Y:S02]  /*af50*/  MOV R78, RZ ;  /* 0x000000ff004e7202 */ /* 0x000fe40000000f00 */
[----:B------:R-:W-:-:S02]  /*af60*/  MOV R81, 0xffffffff ;  /* 0xffffffff00517802 */ /* 0x000fc40000000f00 */
[----:B------:R-:W-:Y:S02]  /*af70*/  MOV R68, 0xaf90 ;  /* 0x0000af9000447802 */ /* 0x000fe40000000f00 */
[----:B-----5:R-:W-:Y:S05]  /*af80*/  CALL.REL.NOINC `($__internal_56_$__cuda_sm70_shflsync_up) ;  /* 0x00001eb000007944 */ /* 0x020fea0003c00000 */
[----:B-1----:R-:W-:Y:S01]  /*af90*/  MOV R73, R71 ;  /* 0x0000004700497202 */ /* 0x002fe20000000f00 */
[----:B0-----:R-:W-:Y:S05]  /*afa0*/  BRA `(.L_x_2269) ;  /* 0xffff9f1000007947 */ /* 0x001fea000383ffff */
.L_x_2230:
[----:B------:R-:W-:Y:S01]  /*afb0*/  HFMA2.MMA R76, -RZ, RZ, 0, 5.9604644775390625e-08 ;  /* 0x00000001ff4c7435 */ /* 0x000fe200000001ff */
[----:B------:R-:W-:Y:S02]  /*afc0*/  MOV R71, R80 ;  /* 0x0000005000477202 */ /* 0x000fe40000000f00 */
[----:B------:R-:W-:Y:S02]  /*afd0*/  MOV R78, RZ ;  /* 0x000000ff004e7202 */ /* 0x000fe40000000f00 */
[----:B------:R-:W-:Y:S02]  /*afe0*/  MOV R81, 0xffffffff ;  /* 0xffffffff00517802 */ /* 0x000fe40000000f00 */
[----:B------:R-:W-:Y:S02]  /*aff0*/  MOV R68, 0xb010 ;  /* 0x0000b01000447802 */ /* 0x000fe40000000f00 */
[----:B01---5:R-:W-:Y:S05]  /*b000*/  CALL.REL.NOINC `($__internal_56_$__cuda_sm70_shflsync_up) ;  /* 0x00001e3000007944 */ /* 0x023fea0003c00000 */
[----:B0-----:R-:W-:Y:S01]  /*b010*/  HFMA2.MMA R76, -RZ, RZ, 0, 5.9604644775390625e-08 ;  /* 0x00000001ff4c7435 */ /* 0x001fe200000001ff */
[----:B-1----:R-:W-:Y:S02]  /*b020*/  MOV R75, R71 ;  /* 0x00000047004b7202 */ /* 0x002fe40000000f00 */
[----:B------:R-:W-:-:S02]  /*b030*/  MOV R71, R82 ;  /* 0x0000005200477202 */ /* 0x000fc40000000f00 */
[----:B------:R-:W-:Y:S02]  /*b040*/  MOV R78, RZ ;  /* 0x000000ff004e7202 */ /* 0x000fe40000000f00 */
[----:B------:R-:W-:Y:S02]  /*b050*/  MOV R81, 0xffffffff ;  /* 0xffffffff00517802 */ /* 0x000fe40000000f00 */
[----:B------:R-:W-:Y:S02]  /*b060*/  MOV R68, 0xb080 ;  /* 0x0000b08000447802 */ /* 0x000fe40000000f00 */
[----:B------:R-:W-:Y:S05]  /*b070*/  CALL.REL.NOINC `($__internal_56_$__cuda_sm70_shflsync_up) ;  /* 0x00001dc000007944 */ /* 0x000fea0003c00000 */
[----:B0-----:R-:W-:Y:S01]  /*b080*/  HFMA2.MMA R76, -RZ, RZ, 0, 5.9604644775390625e-08 ;  /* 0x00000001ff4c7435 */ /* 0x001fe200000001ff */
[----:B-1----:R-:W-:Y:S02]  /*b090*/  MOV R77, R71 ;  /* 0x00000047004d7202 */ /* 0x002fe40000000f00 */
[----:B------:R-:W-:Y:S02]  /*b0a0*/  MOV R71, R83 ;  /* 0x0000005300477202 */ /* 0x000fe40000000f00 */
[----:B------:R-:W-:Y:S02]  /*b0b0*/  MOV R78, RZ ;  /* 0x000000ff004e7202 */ /* 0x000fe40000000f00 */
[----:B------:R-:W-:-:S02]  /*b0c0*/  MOV R81, 0xffffffff ;  /* 0xffffffff00517802 */ /* 0x000fc40000000f00 */
[----:B------:R-:W-:Y:S02]  /*b0d0*/  MOV R68, 0xb0f0 ;  /* 0x0000b0f000447802 */ /* 0x000fe40000000f00 */
[----:B------:R-:W-:Y:S05]  /*b0e0*/  CALL.REL.NOINC `($__internal_56_$__cuda_sm70_shflsync_up) ;  /* 0x00001d5000007944 */ /* 0x000fea0003c00000 */
        /* <DEDUP_REMOVED lines=20> */
[----:B------:R-:W-:Y:S05]  /*b230*/  CALL.REL.NOINC `($__internal_56_$__cuda_sm70_shflsync_up) ;  /* 0x00001c0000007944 */ /* 0x000fea0003c00000 */
[----:B0-----:R-:W-:Y:S01]  /*b240*/  HFMA2.MMA R76, -RZ, RZ, 0, 1.1920928955078125e-07 ;  /* 0x00000002ff4c7435 */ /* 0x001fe200000001ff */
[----:B-1----:R-:W-:-:S02]  /*b250*/  MOV R70, R71 ;  /* 0x0000004700467202 */ /* 0x002fc40000000f00 */
[----:B------:R-:W-:Y:S02]  /*b260*/  MOV R71, R80 ;  /* 0x0000005000477202 */ /* 0x000fe40000000f00 */
[----:B------:R-:W-:Y:S02]  /*b270*/  MOV R78, RZ ;  /* 0x000000ff004e7202 */ /* 0x000fe40000000f00 */
[----:B------:R-:W-:Y:S02]  /*b280*/  MOV R81, 0xffffffff ;  /* 0xffffffff00517802 */ /* 0x000fe40000000f00 */
[----:B------:R-:W-:Y:S02]  /*b290*/  MOV R68, 0xb2b0 ;  /* 0x0000b2b000447802 */ /* 0x000fe40000000f00 */
[----:B------:R-:W-:Y:S05]  /*b2a0*/  CALL.REL.NOINC `($__internal_56_$__cuda_sm70_shflsync_up) ;  /* 0x00001b9000007944 */ /* 0x000fea0003c00000 */
[----:B0-----:R-:W-:Y:S01]  /*b2b0*/  HFMA2.MMA R76, -RZ, RZ, 0, 1.1920928955078125e-07 ;  /* 0x00000002ff4c7435 */ /* 0x001fe200000001ff */
[----:B-1----:R-:W-:Y:S02]  /*b2c0*/  MOV R72, R71 ;  /* 0x0000004700487202 */ /* 0x002fe40000000f00 */
[----:B------:R-:W-:Y:S02]  /*b2d0*/  MOV R71, R82 ;  /* 0x0000005200477202 */ /* 0x000fe40000000f00 */
[----:B------:R-:W-:-:S02]  /*b2e0*/  MOV R78, RZ ;  /* 0x000000ff004e7202 */ /* 0x000fc40000000f00 */
[----:B------:R-:W-:Y:S02]  /*b2f0*/  MOV R81, 0xffffffff ;  /* 0xffffffff00517802 */ /* 0x000fe40000000f00 */
[----:B------:R-:W-:Y:S02]  /*b300*/  MOV R68, 0xb320 ;  /* 0x0000b32000447802 */ /* 0x000fe40000000f00 */
[----:B------:R-:W-:Y:S05]  /*b310*/  CALL.REL.NOINC `($__internal_56_$__cuda_sm70_shflsync_up) ;  /* 0x00001b2000007944 */ /* 0x000fea0003c00000 */
[----:B0-----:R-:W-:Y:S01]  /*b320*/  HFMA2.MMA R76, -RZ, RZ, 0, 1.1920928955078125e-07 ;  /* 0x00000002ff4c7435 */ /* 0x001fe200000001ff */
[----:B-1----:R-:W-:Y:S02]  /*b330*/  MOV R73, R71 ;  /* 0x0000004700497202 */ /* 0x002fe40000000f00 */
[----:B------:R-:W-:Y:S02]  /*b340*/  MOV R71, R74 ;  /* 0x0000004a00477202 */ /* 0x000fe40000000f00 */
[----:B------:R-:W-:Y:S02]  /*b350*/  MOV R78, RZ ;  /* 0x000000ff004e7202 */ /* 0x000fe40000000f00 */
[----:B------:R-:W-:Y:S02]  /*b360*/  MOV R81, 0xffffffff ;  /* 0xffffffff00517802 */ /* 0x000fe40000000f00 */
[----:B------:R-:W-:-:S02]  /*b370*/  MOV R68, 0xb390 ;  /* 0x0000b39000447802 */ /* 0x000fc40000000f00 */
[----:B------:R-:W-:Y:S05]  /*b380*/  CALL.REL.NOINC `($__internal_56_$__cuda_sm70_shflsync_up) ;  /* 0x00001ab000007944 */ /* 0x000fea0003c00000 */
        /* <DEDUP_REMOVED lines=17> */
[----:B------:R-:W-:Y:S05]  /*b4a0*/  CALL.REL.NOINC `($__internal_56_$__cuda_sm70_shflsync_up) ;  /* 0x0000199000007944 */ /* 0x000fea0003c00000 */
[----:B0-----:R-:W-:Y:S01]  /*b4b0*/  HFMA2.MMA R76, -RZ, RZ, 0, 2.384185791015625e-07 ;  /* 0x00000004ff4c7435 */ /* 0x001fe200000001ff */
[----:B-1----:R-:W-:-:S02]  /*b4c0*/  MOV R70, R71 ;  /* 0x0000004700467202 */ /* 0x002fc40000000f00 */
[----:B------:R-:W-:Y:S02]  /*b4d0*/  MOV R71, R80 ;  /* 0x0000005000477202 */ /* 0x000fe40000000f00 */
[----:B------:R-:W-:Y:S02]  /*b4e0*/  MOV R78, RZ ;  /* 0x000000ff004e7202 */ /* 0x000fe40000000f00 */
[----:B------:R-:W-:Y:S02]  /*b4f0*/  MOV R81, 0xffffffff ;  /* 0xffffffff00517802 */ /* 0x000fe40000000f00 */
[----:B------:R-:W-:Y:S02]  /*b500*/  MOV R68, 0xb520 ;  /* 0x0000b52000447802 */ /* 0x000fe40000000f00 */
[----:B------:R-:W-:Y:S05]  /*b510*/  CALL.REL.NOINC `($__internal_56_$__cuda_sm70_shflsync_up) ;  /* 0x0000192000007944 */ /* 0x000fea0003c00000 */
[----:B0-----:R-:W-:Y:S01]  /*b520*/  HFMA2.MMA R76, -RZ, RZ, 0, 2.384185791015625e-07 ;  /* 0x00000004ff4c7435 */ /* 0x001fe200000001ff */
[----:B-1----:R-:W-:Y:S02]  /*b530*/  MOV R72, R71 ;  /* 0x0000004700487202 */ /* 0x002fe40000000f00 */
[----:B------:R-:W-:Y:S02]  /*b540*/  MOV R71, R82 ;  /* 0x0000005200477202 */ /* 0x000fe40000000f00 */
[----:B------:R-:W-:-:S02]  /*b550*/  MOV R78, RZ ;  /* 0x000000ff004e7202 */ /* 0x000fc40000000f00 */
[----:B------:R-:W-:Y:S02]  /*b560*/  MOV R81, 0xffffffff ;  /* 0xffffffff00517802 */ /* 0x000fe40000000f00 */
[----:B------:R-:W-:Y:S02]  /*b570*/  MOV R68, 0xb590 ;  /* 0x0000b59000447802 */ /* 0x000fe40000000f00 */
[----:B------:R-:W-:Y:S05]  /*b580*/  CALL.REL.NOINC `($__internal_56_$__cuda_sm70_shflsync_up) ;  /* 0x000018b000007944 */ /* 0x000fea0003c00000 */
[----:B0-----:R-:W-:Y:S01]  /*b590*/  HFMA2.MMA R76, -RZ, RZ, 0, 2.384185791015625e-07 ;  /* 0x00000004ff4c7435 */ /* 0x001fe200000001ff */
        /* <DEDUP_REMOVED lines=24> */
[----:B------:R-:W-:Y:S05]  /*b720*/  CALL.REL.NOINC `($__internal_56_$__cuda_sm70_shflsync_up) ;  /* 0x0000171000007944 */ /* 0x000fea0003c00000 */
[----:B0-----:R-:W-:Y:S01]  /*b730*/  HFMA2.MMA R76, -RZ, RZ, 0, 4.76837158203125e-07 ;  /* 0x00000008ff4c7435 */ /* 0x001fe200000001ff */
[----:B-1----:R-:W-:Y:S02]  /*b740*/  MOV R70, R71 ;  /* 0x0000004700467202 */ /* 0x002fe40000000f00 */
[----:B------:R-:W-:Y:S02]  /*b750*/  MOV R71, R80 ;  /* 0x0000005000477202 */ /* 0x000fe40000000f00 */
[----:B------:R-:W-:Y:S02]  /*b760*/  MOV R78, RZ ;  /* 0x000000ff004e7202 */ /* 0x000fe40000000f00 */
[----:B------:R-:W-:Y:S02]  /*b770*/  MOV R81, 0xffffffff ;  /* 0xffffffff00517802 */ /* 0x000fe40000000f00 */
[----:B------:R-:W-:Y:S02]  /*b780*/  MOV R68, 0xb7a0 ;  /* 0x0000b7a000447802 */ /* 0x000fe40000000f00 */
[----:B------:R-:W-:Y:S05]  /*b790*/  CALL.REL.NOINC `($__internal_56_$__cuda_sm70_shflsync_up) ;  /* 0x000016a000007944 */ /* 0x000fea0003c00000 */
[----:B0-----:R-:W-:Y:S01]  /*b7a0*/  HFMA2.MMA R76, -RZ, RZ, 0, 4.76837158203125e-07 ;  /* 0x00000008ff4c7435 */ /* 0x001fe200000001ff */
[----:B-1----:R-:W-:-:S02]  /*b7b0*/  MOV R72, R71 ;  /* 0x0000004700487202 */ /* 0x002fc40000000f00 */
[----:B------:R-:W-:Y:S02]  /*b7c0*/  MOV R71, R82 ;  /* 0x0000005200477202 */ /* 0x000fe40000000f00 */
[----:B------:R-:W-:Y:S02]  /*b7d0*/  MOV R78, RZ ;  /* 0x000000ff004e7202 */ /* 0x000fe40000000f00 */
[----:B------:R-:W-:Y:S02]  /*b7e0*/  MOV R81, 0xffffffff ;  /* 0xffffffff00517802 */ /* 0x000fe40000000f00 */
[----:B------:R-:W-:Y:S02]  /*b7f0*/  MOV R68, 0xb810 ;  /* 0x0000b81000447802 */ /* 0x000fe40000000f00 */
[----:B------:R-:W-:Y:S05]  /*b800*/  CALL.REL.NOINC `($__internal_56_$__cuda_sm70_shflsync_up) ;  /* 0x0000163000007944 */ /* 0x000fea0003c00000 */
[----:B0-----:R-:W-:Y:S01]  /*b810*/  HFMA2.MMA R76, -RZ, RZ, 0, 4.76837158203125e-07 ;  /* 0x00000008ff4c7435 */ /* 0x001fe200000001ff */
[----:B-1----:R-:W-:Y:S02]  /*b820*/  MOV R73, R71 ;  /* 0x0000004700497202 */ /* 0x002fe40000000f00 */
[----:B------:R-:W-:Y:S02]  /*b830*/  MOV R71, R83 ;  /* 0x0000005300477202 */ /* 0x000fe40000000f00 */
[----:B------:R-:W-:-:S02]  /*b840*/  MOV R78, RZ ;  /* 0x000000ff004e7202 */ /* 0x000fc40000000f00 */
[----:B------:R-:W-:Y:S02]  /*b850*/  MOV R81, 0xffffffff ;  /* 0xffffffff00517802 */ /* 0x000fe40000000f00 */
[----:B------:R-:W-:Y:S02]  /*b860*/  MOV R68, 0xb880 ;  /* 0x0000b88000447802 */ /* 0x000fe40000000f00 */
[----:B------:R-:W-:Y:S05]  /*b870*/  CALL.REL.NOINC `($__internal_56_$__cuda_sm70_shflsync_up) ;  /* 0x000015c000007944 */ /* 0x000fea0003c00000 */
        /* <DEDUP_REMOVED lines=18> */
[----:B------:R-:W-:Y:S05]  /*b9a0*/  CALL.REL.NOINC `($__internal_56_$__cuda_sm70_shflsync_up) ;  /* 0x0000149000007944 */ /* 0x000fea0003c00000 */
[----:B0-----:R-:W-:Y:S01]  /*b9b0*/  HFMA2.MMA R76, -RZ, RZ, 0, 9.5367431640625e-07 ;  /* 0x00000010ff4c7435 */ /* 0x001fe200000001ff */
[----:B-1----:R-:W-:-:S02]  /*b9c0*/  MOV R73, R71 ;  /* 0x0000004700497202 */ /* 0x002fc40000000f00 */
[----:B------:R-:W-:Y:S02]  /*b9d0*/  MOV R71, R74 ;  /* 0x0000004a00477202 */ /* 0x000fe40000000f00 */
[----:B------:R-:W-:Y:S02]  /*b9e0*/  MOV R78, RZ ;  /* 0x000000ff004e7202 */ /* 0x000fe40000000f00 */
[----:B------:R-:W-:Y:S02]  /*b9f0*/  MOV R81, 0xffffffff ;  /* 0xffffffff00517802 */ /* 0x000fe40000000f00 */
[----:B------:R-:W-:Y:S02]  /*ba00*/  MOV R68, 0xba20 ;  /* 0x0000ba2000447802 */ /* 0x000fe40000000f00 */
[----:B------:R-:W-:Y:S05]  /*ba10*/  CALL.REL.NOINC `($__internal_56_$__cuda_sm70_shflsync_up) ;  /* 0x0000142000007944 */ /* 0x000fea0003c00000 */
[----:B0-----:R-:W-:Y:S01]  /*ba20*/  HFMA2.MMA R76, -RZ, RZ, 0, 9.5367431640625e-07 ;  /* 0x00000010ff4c7435 */ /* 0x001fe200000001ff */
[----:B-1----:R-:W-:Y:S02]  /*ba30*/  MOV R75, R71 ;  /* 0x00000047004b7202 */ /* 0x002fe40000000f00 */
[----:B------:R-:W-:Y:S02]  /*ba40*/  MOV R71, R82 ;  /* 0x0000005200477202 */ /* 0x000fe40000000f00 */
[----:B------:R-:W-:-:S02]  /*ba50*/  MOV R78, RZ ;  /* 0x000000ff004e7202 */ /* 0x000fc40000000f00 */
[----:B------:R-:W-:Y:S02]  /*ba60*/  MOV R81, 0xffffffff ;  /* 0xffffffff00517802 */ /* 0x000fe40000000f00 */
[----:B------:R-:W-:Y:S02]  /*ba70*/  MOV R68, 0xba90 ;  /* 0x0000ba9000447802 */ /* 0x000fe40000000f00 */
[----:B------:R-:W-:Y:S05]  /*ba80*/  CALL.REL.NOINC `($__internal_56_$__cuda_sm70_shflsync_up) ;  /* 0x000013b000007944 */ /* 0x000fea0003c00000 */
[----:B0-----:R-:W-:Y:S01]  /*ba90*/  HFMA2.MMA R76, -RZ, RZ, 0, 9.5367431640625e-07 ;  /* 0x00000010ff4c7435 */ /* 0x001fe200000001ff */
[----:B-1----:R-:W-:Y:S02]  /*baa0*/  MOV R77, R71 ;  /* 0x00000047004d7202 */ /* 0x002fe40000000f00 */
[----:B------:R-:W-:Y:S02]  /*bab0*/  MOV R71, R83 ;  /* 0x0000005300477202 */ /* 0x000fe40000000f00 */
[----:B------:R-:W-:Y:S02]  /*bac0*/  MOV R78, RZ ;  /* 0x000000ff004e7202 */ /* 0x000fe40000000f00 */
[----:B------:R-:W-:Y:S02]  /*bad0*/  MOV R81, 0xffffffff ;  /* 0xffffffff00517802 */ /* 0x000fe40000000f00 */
[----:B------:R-:W-:-:S02]  /*bae0*/  MOV R68, 0xbb00 ;  /* 0x0000bb0000447802 */ /* 0x000fc40000000f00 */
[----:B------:R-:W-:Y:S05]  /*baf0*/  CALL.REL.NOINC `($__internal_56_$__cuda_sm70_shflsync_up) ;  /* 0x0000134000007944 */ /* 0x000fea0003c00000 */
[----:B01----:R-:W-:Y:S05]  /*bb00*/  BRA `(.L_x_2270) ;  /* 0xffff97f000007947 */ /* 0x003fea000383ffff */
.L_x_2235:
[----:B------:R-:W-:Y:S01]  /*bb10*/  HFMA2.MMA R76, -RZ, RZ, 0, 5.9604644775390625e-08 ;  /* 0x00000001ff4c7435 */ /* 0x000fe200000001ff */
[----:B-1----:R-:W-:-:S02]  /*bb20*/  MOV R71, R80 ;  /* 0x0000005000477202 */ /* 0x002fc40000000f00 */
[----:B------:R-:W-:Y:S02]  /*bb30*/  MOV R78, RZ ;  /* 0x000000ff004e7202 */ /* 0x000fe40000000f00 */
[----:B------:R-:W-:Y:S02]  /*bb40*/  MOV R81, 0xffffffff ;  /* 0xffffffff00517802 */ /* 0x000fe40000000f00 */
[----:B------:R-:W-:Y:S02]  /*bb50*/  MOV R68, 0xbb70 ;  /* 0x0000bb7000447802 */ /* 0x000fe40000000f00 */
[----:B0----5:R-:W-:Y:S05]  /*bb60*/  CALL.REL.NOINC `($__internal_56_$__cuda_sm70_shflsync_up) ;  /* 0x000012d000007944 */ /* 0x021fea0003c00000 */
[----:B0-----:R-:W-:Y:S01]  /*bb70*/  HFMA2.MMA R76, -RZ, RZ, 0, 5.9604644775390625e-08 ;  /* 0x00000001ff4c7435 */ /* 0x001fe200000001ff */
[----:B-1----:R-:W-:Y:S02]  /*bb80*/  MOV R72, R71 ;  /* 0x0000004700487202 */ /* 0x002fe40000000f00 */
[----:B------:R-:W-:Y:S02]  /*bb90*/  MOV R71, R77 ;  /* 0x0000004d00477202 */ /* 0x000fe40000000f00 */
[----:B------:R-:W-:Y:S02]  /*bba0*/  MOV R78, RZ ;  /* 0x000000ff004e7202 */ /* 0x000fe40000000f00 */
[----:B------:R-:W-:-:S02]  /*bbb0*/  MOV R81, 0xffffffff ;  /* 0xffffffff00517802 */ /* 0x000fc40000000f00 */
[----:B------:R-:W-:Y:S02]  /*bbc0*/  MOV R68, 0xbbe0 ;  /* 0x0000bbe000447802 */ /* 0x000fe40000000f00 */
[----:B------:R-:W-:Y:S05]  /*bbd0*/  CALL.REL.NOINC `($__internal_56_$__cuda_sm70_shflsync_up) ;  /* 0x0000126000007944 */ /* 0x000fea0003c00000 */
[----:B0-----:R-:W-:Y:S01]  /*bbe0*/  HFMA2.MMA R76, -RZ, RZ, 0, 5.9604644775390625e-08 ;  /* 0x00000001ff4c7435 */ /* 0x001fe200000001ff */
[----:B-1----:R-:W-:Y:S02]  /*bbf0*/  MOV R73, R71 ;  /* 0x0000004700497202 */ /* 0x002fe40000000f00 */
[----:B------:R-:W-:Y:S02]  /*bc00*/  MOV R71, R82 ;  /* 0x0000005200477202 */ /* 0x000fe40000000f00 */
[----:B------:R-:W-:Y:S02]  /*bc10*/  MOV R78, RZ ;  /* 0x000000ff004e7202 */ /* 0x000fe40000000f00 */
[----:B------:R-:W-:Y:S02]  /*bc20*/  MOV R81, 0xffffffff ;  /* 0xffffffff00517802 */ /* 0x000fe40000000f00 */
[----:B------:R-:W-:Y:S02]  /*bc30*/  MOV R68, 0xbc50 ;  /* 0x0000bc5000447802 */ /* 0x000fe40000000f00 */
[----:B------:R-:W-:Y:S05]  /*bc40*/  CALL.REL.NOINC `($__internal_56_$__cuda_sm70_shflsync_up) ;  /* 0x000011f000007944 */ /* 0x000fea0003c00000 */
[----:B0-----:R-:W-:Y:S01]  /*bc50*/  HFMA2.MMA R76, -RZ, RZ, 0, 5.9604644775390625e-08 ;  /* 0x00000001ff4c7435 */ /* 0x001fe200000001ff */
[----:B-1----:R-:W-:-:S02]  /*bc60*/  MOV R74, R71 ;  /* 0x00000047004a7202 */ /* 0x002fc40000000f00 */
[----:B------:R-:W-:Y:S02]  /*bc70*/  MOV R71, R83 ;  /* 0x0000005300477202 */ /* 0x000fe40000000f00 */
[----:B------:R-:W-:Y:S02]  /*bc80*/  MOV R78, RZ ;  /* 0x000000ff004e7202 */ /* 0x000fe40000000f00 */
[----:B------:R-:W-:Y:S02]  /*bc90*/  MOV R81, 0xffffffff ;  /* 0xffffffff00517802 */ /* 0x000fe40000000f00 */
[----:B------:R-:W-:Y:S02]  /*bca0*/  MOV R68, 0xbcc0 ;  /* 0x0000bcc000447802 */ /* 0x000fe40000000f00 */
[----:B------:R-:W-:Y:S05]  /*bcb0*/  CALL.REL.NOINC `($__internal_56_$__cuda_sm70_shflsync_up) ;  /* 0x0000118000007944 */ /* 0x000fea0003c00000 */
        /* <DEDUP_REMOVED lines=9> */
[----:B------:R-:W-:Y:S05]  /*bd50*/  CALL.REL.NOINC `($__internal_55_$__cuda_sm70_shflsync_idx_p) ;  /* 0x000010a000007944 */ /* 0x000fea0003c00000 */
[----:B0-----:R-:W-:Y:S01]  /*bd60*/  HFMA2.MMA R72, -RZ, RZ, 0, 0 ;  /* 0x00000000ff487435 */ /* 0x001fe200000001ff */
[----:B-1----:R-:W-:Y:S02]  /*bd70*/  MOV R195, R71 ;  /* 0x0000004700c37202 */ /* 0x002fe40000000f00 */
[----:B------:R-:W-:-:S02]  /*bd80*/  MOV R70, R65 ;  /* 0x0000004100467202 */ /* 0x000fc40000000f00 */
[----:B------:R-:W-:Y:S02]  /*bd90*/  MOV R73, 0x1f ;  /* 0x0000001f00497802 */ /* 0x000fe40000000f00 */
[----:B------:R-:W-:Y:S02]  /*bda0*/  MOV R71, 0xffffffff ;  /* 0xffffffff00477802 */ /* 0x000fe40000000f00 */
[----:B------:R-:W-:Y:S02]  /*bdb0*/  MOV R68, 0xbdd0 ;  /* 0x0000bdd000447802 */ /* 0x000fe40000000f00 */
[----:B------:R-:W-:Y:S05]  /*bdc0*/  CALL.REL.NOINC `($__internal_55_$__cuda_sm70_shflsync_idx_p) ;  /* 0x0000103000007944 */ /* 0x000fea0003c00000 */
[----:B0-----:R-:W-:Y:S01]  /*bdd0*/  HFMA2.MMA R72, -RZ, RZ, 0, 0 ;  /* 0x00000000ff487435 */ /* 0x001fe200000001ff */
[----:B-1----:R-:W-:Y:S02]  /*bde0*/  MOV R196, R71 ;  /* 0x0000004700c47202 */ /* 0x002fe40000000f00 */
[----:B------:R-:W-:Y:S02]  /*bdf0*/  MOV R70, R66 ;  /* 0x0000004200467202 */ /* 0x000fe40000000f00 */
[----:B------:R-:W-:Y:S02]  /*be00*/  MOV R73, 0x1f ;  /* 0x0000001f00497802 */ /* 0x000fe40000000f00 */
[----:B------:R-:W-:-:S02]  /*be10*/  MOV R71, 0xffffffff ;  /* 0xffffffff00477802 */ /* 0x000fc40000000f00 */
[----:B------:R-:W-:Y:S02]  /*be20*/  MOV R68, 0xbe40 ;  /* 0x0000be4000447802 */ /* 0x000fe40000000f00 */
[----:B------:R-:W-:Y:S05]  /*be30*/  CALL.REL.NOINC `($__internal_55_$__cuda_sm70_shflsync_idx_p) ;  /* 0x00000fc000007944 */ /* 0x000fea0003c00000 */
[----:B0-----:R-:W-:Y:S01]  /*be40*/  HFMA2.MMA R72, -RZ, RZ, 0, 0 ;  /* 0x00000000ff487435 */ /* 0x001fe200000001ff */
[----:B-1----:R-:W-:Y:S02]  /*be50*/  MOV R74, R71 ;  /* 0x00000047004a7202 */ /* 0x002fe40000000f00 */
[----:B------:R-:W-:Y:S02]  /*be60*/  MOV R70, R67 ;  /* 0x0000004300467202 */ /* 0x000fe40000000f00 */
[----:B------:R-:W-:Y:S02]  /*be70*/  MOV R73, 0x1f ;  /* 0x0000001f00497802 */ /* 0x000fe40000000f00 */
[----:B------:R-:W-:Y:S02]  /*be80*/  MOV R71, 0xffffffff ;  /* 0xffffffff00477802 */ /* 0x000fe40000000f00 */
[----:B------:R-:W-:Y:S02]  /*be90*/  MOV R68, 0xbeb0 ;  /* 0x0000beb000447802 */ /* 0x000fe40000000f00 */
[----:B------:R-:W-:Y:S05]  /*bea0*/  CALL.REL.NOINC `($__internal_55_$__cuda_sm70_shflsync_idx_p) ;  /* 0x00000f5000007944 */ /* 0x000fea0003c00000 */
[----:B-1----:R-:W-:Y:S01]  /*beb0*/  MOV R75, R71 ;  /* 0x00000047004b7202 */ /* 0x002fe20000000f00 */
[----:B0-----:R-:W-:Y:S05]  /*bec0*/  BRA `(.L_x_2271) ;  /* 0xffff975000007947 */ /* 0x001fea000383ffff */
.L_x_2238:
[----:B------:R-:W-:Y:S01]  /*bed0*/  HFMA2.MMA R86, -RZ, RZ, 0, 5.9604644775390625e-08 ;  /* 0x00000001ff567435 */ /* 0x000fe200000001ff */
[----:B------:R-:W-:-:S02]  /*bee0*/  MOV R73, R76 ;  /* 0x0000004c00497202 */ /* 0x000fc40000000f00 */
[----:B------:R-:W-:Y:S02]  /*bef0*/  MOV R79, 0x1f ;  /* 0x0000001f004f7802 */ /* 0x000fe40000000f00 */
[----:B------:R-:W-:Y:S02]  /*bf00*/  MOV R80, 0xffffffff ;  /* 0xffffffff00507802 */ /* 0x000fe40000000f00 */
[----:B------:R-:W-:Y:S02]  /*bf10*/  MOV R68, 0xbf30 ;  /* 0x0000bf3000447802 */ /* 0x000fe40000000f00 */
[----:B------:R-:W-:Y:S05]  /*bf20*/  CALL.REL.NOINC `($__internal_54_$__cuda_sm70_shflsync_down) ;  /* 0x00000e9000007944 */ /* 0x000fea0003c00000 */
[----:B-1----:R-:W-:Y:S01]  /*bf30*/  MOV R70, R86 ;  /* 0x0000005600467202 */ /* 0x002fe20000000f00 */
[----:B0-----:R-:W-:Y:S05]  /*bf40*/  BRA `(.L_x_2272) ;  /* 0xffffaca000007947 */ /* 0x001fea000383ffff */
.L_x_2239:
[----:B------:R-:W-:Y:S01]  /*bf50*/  HFMA2.MMA R86, -RZ, RZ, 0, 5.9604644775390625e-08 ;  /* 0x00000001ff567435 */ /* 0x000fe200000001ff */
[----:B------:R-:W-:Y:S02]  /*bf60*/  MOV R73, R77 ;  /* 0x0000004d00497202 */ /* 0x000fe40000000f00 */
[----:B------:R-:W-:Y:S02]  /*bf70*/  MOV R79, 0x1f ;  /* 0x0000001f004f7802 */ /* 0x000fe40000000f00 */
[----:B------:R-:W-:-:S02]  /*bf80*/  MOV R80, 0xffffffff ;  /* 0xffffffff00507802 */ /* 0x000fc40000000f00 */
[----:B------:R-:W-:Y:S02]  /*bf90*/  MOV R68, 0xbfb0 ;  /* 0x0000bfb000447802 */ /* 0x000fe40000000f00 */
[----:B01----:R-:W-:Y:S05]  /*bfa0*/  CALL.REL.NOINC `($__internal_54_$__cuda_sm70_shflsync_down) ;  /* 0x00000e1000007944 */ /* 0x003fea0003c00000 */
[----:B-1----:R-:W-:Y:S01]  /*bfb0*/  MOV R71, R86 ;  /* 0x0000005600477202 */ /* 0x002fe20000000f00 */
[----:B------:R-:W-:Y:S01]  /*bfc0*/  HFMA2.MMA R86, -RZ, RZ, 0, 5.9604644775390625e-08 ;  /* 0x00000001ff567435 */ /* 0x000fe200000001ff */
[----:B0-----:R-:W-:Y:S02]  /*bfd0*/  MOV R73, R75 ;  /* 0x0000004b00497202 */ /* 0x001fe40000000f00 */
[----:B------:R-:W-:Y:S02]  /*bfe0*/  MOV R79, 0x1f ;  /* 0x0000001f004f7802 */ /* 0x000fe40000000f00 */
[----:B------:R-:W-:Y:S02]  /*bff0*/  MOV R80, 0xffffffff ;  /* 0xffffffff00507802 */ /* 0x000fe40000000f00 */
[----:B------:R-:W-:Y:S02]  /*c000*/  MOV R68, 0xc020 ;  /* 0x0000c02000447802 */ /* 0x000fe40000000f00 */
[----:B------:R-:W-:Y:S05]  /*c010*/  CALL.REL.NOINC `($__internal_54_$__cuda_sm70_shflsync_down) ;  /* 0x00000da000007944 */ /* 0x000fea0003c00000 */
[----:B-1----:R-:W-:Y:S01]  /*c020*/  MOV R72, R86 ;  /* 0x0000005600487202 */ /* 0x002fe20000000f00 */
[----:B------:R-:W-:Y:S01]  /*c030*/  HFMA2.MMA R86, -RZ, RZ, 0, 5.9604644775390625e-08 ;  /* 0x00000001ff567435 */ /* 0x000fe200000001ff */
[----:B0-----:R-:W-:-:S02]  /*c040*/  MOV R73, R74 ;  /* 0x0000004a00497202 */ /* 0x001fc40000000f00 */
[----:B------:R-:W-:Y:S02]  /*c050*/  MOV R79, 0x1f ;  /* 0x0000001f004f7802 */ /* 0x000fe40000000f00 */
[----:B------:R-:W-:Y:S02]  /*c060*/  MOV R80, 0xffffffff ;  /* 0xffffffff00507802 */ /* 0x000fe40000000f00 */
[----:B------:R-:W-:Y:S02]  /*c070*/  MOV R68, 0xc090 ;  /* 0x0000c09000447802 */ /* 0x000fe40000000f00 */
[----:B------:R-:W-:Y:S05]  /*c080*/  CALL.REL.NOINC `($__internal_54_$__cuda_sm70_shflsync_down) ;  /* 0x00000d3000007944 */ /* 0x000fea0003c00000 */
[----:B-1----:R-:W-:Y:S01]  /*c090*/  MOV R68, R86 ;  /* 0x0000005600447202 */ /* 0x002fe20000000f00 */
[----:B0-----:R-:W-:Y:S05]  /*c0a0*/  BRA `(.L_x_2273) ;  /* 0xffffab8000007947 */ /* 0x001fea000383ffff */
.L_x_2242:
[----:B------:R-:W-:Y:S01]  /*c0b0*/  HFMA2.MMA R86, -RZ, RZ, 0, 1.1920928955078125e-07 ;  /* 0x00000002ff567435 */ /* 0x000fe200000001ff */
[----:B------:R-:W-:Y:S02]  /*c0c0*/  MOV R73, R76 ;  /* 0x0000004c00497202 */ /* 0x000fe40000000f00 */
[----:B------:R-:W-:Y:S02]  /*c0d0*/  MOV R79, 0x1f ;  /* 0x0000001f004f7802 */ /* 0x000fe40000000f00 */
[----:B------:R-:W-:-:S02]  /*c0e0*/  MOV R80, 0xffffffff ;  /* 0xffffffff00507802 */ /* 0x000fc40000000f00 */
[----:B0-----:R-:W-:Y:S02]  /*c0f0*/  MOV R68, 0xc110 ;  /* 0x0000c11000447802 */ /* 0x001fe40000000f00 */
[----:B-1234-:R-:W-:Y:S05]  /*c100*/  CALL.REL.NOINC `($__internal_54_$__cuda_sm70_shflsync_down) ;  /* 0x00000cb000007944 */ /* 0x01efea0003c00000 */
[----:B-1----:R-:W-:Y:S01]  /*c110*/  MOV R70, R86 ;  /* 0x0000005600467202 */ /* 0x002fe20000000f00 */
[----:B------:R-:W-:Y:S01]  /*c120*/  HFMA2.MMA R86, -RZ, RZ, 0, 1.1920928955078125e-07 ;  /* 0x00000002ff567435 */ /* 0x000fe200000001ff */
[----:B0-----:R-:W-:Y:S02]  /*c130*/  MOV R73, R77 ;  /* 0x0000004d00497202 */ /* 0x001fe40000000f00 */
[----:B------:R-:W-:Y:S02]  /*c140*/  MOV R79, 0x1f ;  /* 0x0000001f004f7802 */ /* 0x000fe40000000f00 */
[----:B------:R-:W-:Y:S02]  /*c150*/  MOV R80, 0xffffffff ;  /* 0xffffffff00507802 */ /* 0x000fe40000000f00 */
[----:B------:R-:W-:Y:S02]  /*c160*/  MOV R68, 0xc180 ;  /* 0x0000c18000447802 */ /* 0x000fe40000000f00 */
[----:B------:R-:W-:Y:S05]  /*c170*/  CALL.REL.NOINC `($__internal_54_$__cuda_sm70_shflsync_down) ;  /* 0x00000c4000007944 */ /* 0x000fea0003c00000 */
[----:B-1----:R-:W-:Y:S01]  /*c180*/  MOV R71, R86 ;  /* 0x0000005600477202 */ /* 0x002fe20000000f00 */
[----:B------:R-:W-:Y:S01]  /*c190*/  HFMA2.MMA R86, -RZ, RZ, 0, 1.1920928955078125e-07 ;  /* 0x00000002ff567435 */ /* 0x000fe200000001ff */
[----:B0-----:R-:W-:-:S02]  /*c1a0*/  MOV R73, R75 ;  /* 0x0000004b00497202 */ /* 0x001fc40000000f00 */
[----:B------:R-:W-:Y:S02]  /*c1b0*/  MOV R79, 0x1f ;  /* 0x0000001f004f7802 */ /* 0x000fe40000000f00 */
[----:B------:R-:W-:Y:S02]  /*c1c0*/  MOV R80, 0xffffffff ;  /* 0xffffffff00507802 */ /* 0x000fe40000000f00 */
[----:B------:R-:W-:Y:S02]  /*c1d0*/  MOV R68, 0xc1f0 ;  /* 0x0000c1f000447802 */ /* 0x000fe40000000f00 */
[----:B------:R-:W-:Y:S05]  /*c1e0*/  CALL.REL.NOINC `($__internal_54_$__cuda_sm70_shflsync_down) ;  /* 0x00000bd000007944 */ /* 0x000fea0003c00000 */
[----:B-1----:R-:W-:Y:S01]  /*c1f0*/  MOV R72, R86 ;  /* 0x0000005600487202 */ /* 0x002fe20000000f00 */
[----:B------:R-:W-:Y:S01]  /*c200*/  HFMA2.MMA R86, -RZ, RZ, 0, 1.1920928955078125e-07 ;  /* 0x00000002ff567435 */ /* 0x000fe200000001ff */
[----:B0-----:R-:W-:Y:S02]  /*c210*/  MOV R73, R74 ;  /* 0x0000004a00497202 */ /* 0x001fe40000000f00 */
[----:B------:R-:W-:Y:S02]  /*c220*/  MOV R79, 0x1f ;  /* 0x0000001f004f7802 */ /* 0x000fe40000000f00 */
[----:B------:R-:W-:-:S02]  /*c230*/  MOV R80, 0xffffffff ;  /* 0xffffffff00507802 */ /* 0x000fc40000000f00 */
[----:B------:R-:W-:Y:S02]  /*c240*/  MOV R68, 0xc260 ;  /* 0x0000c26000447802 */ /* 0x000fe40000000f00 */
[----:B------:R-:W-:Y:S05]  /*c250*/  CALL.REL.NOINC `($__internal_54_$__cuda_sm70_shflsync_down) ;  /* 0x00000b6000007944 */ /* 0x000fea0003c00000 */
[----:B-1----:R-:W-:Y:S01]  /*c260*/  MOV R68, R86 ;  /* 0x0000005600447202 */ /* 0x002fe20000000f00 */
[----:B0-----:R-:W-:Y:S05]  /*c270*/  BRA `(.L_x_2274) ;  /* 0xffffab0000007947 */ /* 0x001fea000383ffff */
.L_x_2245:
[----:B------:R-:W-:Y:S01]  /*c280*/  HFMA2.MMA R86, -RZ, RZ, 0, 2.384185791015625e-07 ;  /* 0x00000004ff567435 */ /* 0x000fe200000001ff */
[----:B------:R-:W-:Y:S02]  /*c290*/  MOV R73, R76 ;  /* 0x0000004c00497202 */ /* 0x000fe40000000f00 */
[----:B------:R-:W-:Y:S02]  /*c2a0*/  MOV R79, 0x1f ;  /* 0x0000001f004f7802 */ /* 0x000fe40000000f00 */
[----:B------:R-:W-:Y:S02]  /*c2b0*/  MOV R80, 0xffffffff ;  /* 0xffffffff00507802 */ /* 0x000fe40000000f00 */
[----:B0-----:R-:W-:Y:S02]  /*c2c0*/  MOV R68, 0xc2e0 ;  /* 0x0000c2e000447802 */ /* 0x001fe40000000f00 */
[----:B-1234-:R-:W-:Y:S05]  /*c2d0*/  CALL.REL.NOINC `($__internal_54_$__cuda_sm70_shflsync_down) ;  /* 0x00000ae000007944 */ /* 0x01efea0003c00000 */
[----:B-1----:R-:W-:Y:S01]  /*c2e0*/  MOV R70, R86 ;  /* 0x0000005600467202 */ /* 0x002fe20000000f00 */
[----:B0-----:R-:W-:Y:S05]  /*c2f0*/  BRA `(.L_x_2275) ;  /* 0xffffaba000007947 */ /* 0x001fea000383ffff */
.L_x_2246:
[----:B------:R-:W-:Y:S01]  /*c300*/  HFMA2.MMA R86, -RZ, RZ, 0, 2.384185791015625e-07 ;  /* 0x00000004ff567435 */ /* 0x000fe200000001ff */
[----:B------:R-:W-:-:S02]  /*c310*/  MOV R73, R77 ;  /* 0x0000004d00497202 */ /* 0x000fc40000000f00 */
[----:B------:R-:W-:Y:S02]  /*c320*/  MOV R79, 0x1f ;  /* 0x0000001f004f7802 */ /* 0x000fe40000000f00 */
[----:B------:R-:W-:Y:S02]  /*c330*/  MOV R80, 0xffffffff ;  /* 0xffffffff00507802 */ /* 0x000fe40000000f00 */
[----:B0-----:R-:W-:Y:S02]  /*c340*/  MOV R68, 0xc360 ;  /* 0x0000c36000447802 */ /* 0x001fe40000000f00 */
[----:B-1234-:R-:W-:Y:S05]  /*c350*/  CALL.REL.NOINC `($__internal_54_$__cuda_sm70_shflsync_down) ;  /* 0x00000a6000007944 */ /* 0x01efea0003c00000 */
[----:B-1----:R-:W-:Y:S01]  /*c360*/  MOV R71, R86 ;  /* 0x0000005600477202 */ /* 0x002fe20000000f00 */
[----:B------:R-:W-:Y:S01]  /*c370*/  HFMA2.MMA R86, -RZ, RZ, 0, 2.384185791015625e-07 ;  /* 0x00000004ff567435 */ /* 0x000fe200000001ff */
[----:B0-----:R-:W-:Y:S02]  /*c380*/  MOV R73, R75 ;  /* 0x0000004b00497202 */ /* 0x001fe40000000f00 */
[----:B------:R-:W-:Y:S02]  /*c390*/  MOV R79, 0x1f ;  /* 0x0000001f004f7802 */ /* 0x000fe40000000f00 */
[----:B------:R-:W-:-:S02]  /*c3a0*/  MOV R80, 0xffffffff ;  /* 0xffffffff00507802 */ /* 0x000fc40000000f00 */
[----:B------:R-:W-:Y:S02]  /*c3b0*/  MOV R68, 0xc3d0 ;  /* 0x0000c3d000447802 */ /* 0x000fe40000000f00 */
[----:B------:R-:W-:Y:S05]  /*c3c0*/  CALL.REL.NOINC `($__internal_54_$__cuda_sm70_shflsync_down) ;  /* 0x000009f000007944 */ /* 0x000fea0003c00000 */
[----:B-1----:R-:W-:Y:S01]  /*c3d0*/  MOV R72, R86 ;  /* 0x0000005600487202 */ /* 0x002fe20000000f00 */
[----:B------:R-:W-:Y:S01]  /*c3e0*/  HFMA2.MMA R86, -RZ, RZ, 0, 2.384185791015625e-07 ;  /* 0x00000004ff567435 */ /* 0x000fe200000001ff */
[----:B0-----:R-:W-:Y:S02]  /*c3f0*/  MOV R73, R74 ;  /* 0x0000004a00497202 */ /* 0x001fe40000000f00 */
[----:B------:R-:W-:Y:S02]  /*c400*/  MOV R79, 0x1f ;  /* 0x0000001f004f7802 */ /* 0x000fe40000000f00 */
[----:B------:R-:W-:Y:S02]  /*c410*/  MOV R80, 0xffffffff ;  /* 0xffffffff00507802 */ /* 0x000fe40000000f00 */
[----:B------:R-:W-:Y:S02]  /*c420*/  MOV R68, 0xc440 ;  /* 0x0000c44000447802 */ /* 0x000fe40000000f00 */
[----:B------:R-:W-:Y:S05]  /*c430*/  CALL.REL.NOINC `($__internal_54_$__cuda_sm70_shflsync_down) ;  /* 0x0000098000007944 */ /* 0x000fea0003c00000 */
[----:B-1----:R-:W-:Y:S01]  /*c440*/  MOV R68, R86 ;  /* 0x0000005600447202 */ /* 0x002fe20000000f00 */
[----:B0-----:R-:W-:Y:S05]  /*c450*/  BRA `(.L_x_2276) ;  /* 0xffffaa8000007947 */ /* 0x001fea000383ffff */
.L_x_2249:
[----:B------:R-:W-:Y:S01]  /*c460*/  HFMA2.MMA R86, -RZ, RZ, 0, 4.76837158203125e-07 ;  /* 0x00000008ff567435 */ /* 0x000fe200000001ff */
[----:B------:R-:W-:-:S02]  /*c470*/  MOV R73, R76 ;  /* 0x0000004c00497202 */ /* 0x000fc40000000f00 */
[----:B------:R-:W-:Y:S02]  /*c480*/  MOV R79, 0x1f ;  /* 0x0000001f004f7802 */ /* 0x000fe40000000f00 */
[----:B------:R-:W-:Y:S02]  /*c490*/  MOV R80, 0xffffffff ;  /* 0xffffffff00507802 */ /* 0x000fe40000000f00 */
[----:B0-----:R-:W-:Y:S02]  /*c4a0*/  MOV R68, 0xc4c0 ;  /* 0x0000c4c000447802 */ /* 0x001fe40000000f00 */
[----:B-1234-:R-:W-:Y:S05]  /*c4b0*/  CALL.REL.NOINC `($__internal_54_$__cuda_sm70_shflsync_down) ;  /* 0x0000090000007944 */ /* 0x01efea0003c00000 */
[----:B-1----:R-:W-:Y:S01]  /*c4c0*/  MOV R70, R86 ;  /* 0x0000005600467202 */ /* 0x002fe20000000f00 */
[----:B------:R-:W-:Y:S01]  /*c4d0*/  HFMA2.MMA R86, -RZ, RZ, 0, 4.76837158203125e-07 ;  /* 0x00000008ff567435 */ /* 0x000fe200000001ff */
[----:B0-----:R-:W-:Y:S02]  /*c4e0*/  MOV R73, R77 ;  /* 0x0000004d00497202 */ /* 0x001fe40000000f00 */
[----:B------:R-:W-:Y:S02]  /*c4f0*/  MOV R79, 0x1f ;  /* 0x0000001f004f7802 */ /* 0x000fe40000000f00 */
[----:B------:R-:W-:-:S02]  /*c500*/  MOV R80, 0xffffffff ;  /* 0xffffffff00507802 */ /* 0x000fc40000000f00 */
[----:B------:R-:W-:Y:S02]  /*c510*/  MOV R68, 0xc530 ;  /* 0x0000c53000447802 */ /* 0x000fe40000000f00 */
[----:B------:R-:W-:Y:S05]  /*c520*/  CALL.REL.NOINC `($__internal_54_$__cuda_sm70_shflsync_down) ;  /* 0x0000089000007944 */ /* 0x000fea0003c00000 */
[----:B-1----:R-:W-:Y:S01]  /*c530*/  MOV R71, R86 ;  /* 0x0000005600477202 */ /* 0x002fe20000000f00 */
[----:B------:R-:W-:Y:S01]  /*c540*/  HFMA2.MMA R86, -RZ, RZ, 0, 4.76837158203125e-07 ;  /* 0x00000008ff567435 */ /* 0x000fe200000001ff */
[----:B0-----:R-:W-:Y:S02]  /*c550*/  MOV R73, R75 ;  /* 0x0000004b00497202 */ /* 0x001fe40000000f00 */
[----:B------:R-:W-:Y:S02]  /*c560*/  MOV R79, 0x1f ;  /* 0x0000001f004f7802 */ /* 0x000fe40000000f00 */
[----:B------:R-:W-:Y:S02]  /*c570*/  MOV R80, 0xffffffff ;  /* 0xffffffff00507802 */ /* 0x000fe40000000f00 */
[----:B------:R-:W-:Y:S02]  /*c580*/  MOV R68, 0xc5a0 ;  /* 0x0000c5a000447802 */ /* 0x000fe40000000f00 */
[----:B------:R-:W-:Y:S05]  /*c590*/  CALL.REL.NOINC `($__internal_54_$__cuda_sm70_shflsync_down) ;  /* 0x0000082000007944 */ /* 0x000fea0003c00000 */
[----:B-1----:R-:W-:Y:S01]  /*c5a0*/  MOV R72, R86 ;  /* 0x0000005600487202 */ /* 0x002fe20000000f00 */
[----:B------:R-:W-:Y:S01]  /*c5b0*/  HFMA2.MMA R86, -RZ, RZ, 0, 4.76837158203125e-07 ;  /* 0x00000008ff567435 */ /* 0x000fe200000001ff */
[----:B0-----:R-:W-:-:S02]  /*c5c0*/  MOV R73, R74 ;  /* 0x0000004a00497202 */ /* 0x001fc40000000f00 */
[----:B------:R-:W-:Y:S02]  /*c5d0*/  MOV R79, 0x1f ;  /* 0x0000001f004f7802 */ /* 0x000fe40000000f00 */
[----:B------:R-:W-:Y:S02]  /*c5e0*/  MOV R80, 0xffffffff ;  /* 0xffffffff00507802 */ /* 0x000fe40000000f00 */
[----:B------:R-:W-:Y:S02]  /*c5f0*/  MOV R68, 0xc610 ;  /* 0x0000c61000447802 */ /* 0x000fe40000000f00 */
[----:B------:R-:W-:Y:S05]  /*c600*/  CALL.REL.NOINC `($__internal_54_$__cuda_sm70_shflsync_down) ;  /* 0x000007b000007944 */ /* 0x000fea0003c00000 */
[----:B-1----:R-:W-:Y:S01]  /*c610*/  MOV R68, R86 ;  /* 0x0000005600447202 */ /* 0x002fe20000000f00 */
[----:B0-----:R-:W-:Y:S05]  /*c620*/  BRA `(.L_x_2277) ;  /* 0xffffaa0000007947 */ /* 0x001fea000383ffff */
.L_x_2252:
[----:B------:R-:W-:Y:S01]  /*c630*/  HFMA2.MMA R86, -RZ, RZ, 0, 9.5367431640625e-07 ;  /* 0x00000010ff567435 */ /* 0x000fe200000001ff */
[----:B------:R-:W-:Y:S02]  /*c640*/  MOV R73, R76 ;  /* 0x0000004c00497202 */ /* 0x000fe40000000f00 */
[----:B------:R-:W-:Y:S02]  /*c650*/  MOV R79, 0x1f ;  /* 0x0000001f004f7802 */ /* 0x000fe40000000f00 */
[----:B------:R-:W-:-:S02]  /*c660*/  MOV R80, 0xffffffff ;  /* 0xffffffff00507802 */ /* 0x000fc40000000f00 */
[----:B0-----:R-:W-:Y:S02]  /*c670*/  MOV R68, 0xc690 ;  /* 0x0000c69000447802 */ /* 0x001fe40000000f00 */
[----:B-1234-:R-:W-:Y:S05]  /*c680*/  CALL.REL.NOINC `($__internal_54_$__cuda_sm70_shflsync_down) ;  /* 0x0000073000007944 */ /* 0x01efea0003c00000 */
[----:B-1----:R-:W-:Y:S01]  /*c690*/  MOV R70, R86 ;  /* 0x0000005600467202 */ /* 0x002fe20000000f00 */
[----:B0-----:R-:W-:Y:S05]  /*c6a0*/  BRA `(.L_x_2278) ;  /* 0xffffaaa000007947 */ /* 0x001fea000383ffff */
.L_x_2253:
[----:B------:R-:W-:Y:S01]  /*c6b0*/  HFMA2.MMA R86, -RZ, RZ, 0, 9.5367431640625e-07 ;  /* 0x00000010ff567435 */ /* 0x000fe200000001ff */
[----:B------:R-:W-:Y:S02]  /*c6c0*/  MOV R73, R77 ;  /* 0x0000004d00497202 */ /* 0x000fe40000000f00 */
[----:B------:R-:W-:Y:S02]  /*c6d0*/  MOV R79, 0x1f ;  /* 0x0000001f004f7802 */ /* 0x000fe40000000f00 */
[----:B------:R-:W-:Y:S02]  /*c6e0*/  MOV R80, 0xffffffff ;  /* 0xffffffff00507802 */ /* 0x000fe40000000f00 */
[----:B0-----:R-:W-:Y:S02]  /*c6f0*/  MOV R68, 0xc710 ;  /* 0x0000c71000447802 */ /* 0x001fe40000000f00 */
[----:B-1234-:R-:W-:Y:S05]  /*c700*/  CALL.REL.NOINC `($__internal_54_$__cuda_sm70_shflsync_down) ;  /* 0x000006b000007944 */ /* 0x01efea0003c00000 */
[----:B-1----:R-:W-:Y:S01]  /*c710*/  MOV R71, R86 ;  /* 0x0000005600477202 */ /* 0x002fe20000000f00 */
[----:B------:R-:W-:Y:S01]  /*c720*/  HFMA2.MMA R86, -RZ, RZ, 0, 9.5367431640625e-07 ;  /* 0x00000010ff567435 */ /* 0x000fe200000001ff */
[----:B0-----:R-:W-:-:S02]  /*c730*/  MOV R73, R75 ;  /* 0x0000004b00497202 */ /* 0x001fc40000000f00 */
[----:B------:R-:W-:Y:S02]  /*c740*/  MOV R79, 0x1f ;  /* 0x0000001f004f7802 */ /* 0x000fe40000000f00 */
[----:B------:R-:W-:Y:S02]  /*c750*/  MOV R80, 0xffffffff ;  /* 0xffffffff00507802 */ /* 0x000fe40000000f00 */
[----:B------:R-:W-:Y:S02]  /*c760*/  MOV R68, 0xc780 ;  /* 0x0000c78000447802 */ /* 0x000fe40000000f00 */
[----:B------:R-:W-:Y:S05]  /*c770*/  CALL.REL.NOINC `($__internal_54_$__cuda_sm70_shflsync_down) ;  /* 0x0000064000007944 */ /* 0x000fea0003c00000 */
[----:B-1----:R-:W-:Y:S01]  /*c780*/  MOV R72, R86 ;  /* 0x0000005600487202 */ /* 0x002fe20000000f00 */
[----:B------:R-:W-:Y:S01]  /*c790*/  HFMA2.MMA R86, -RZ, RZ, 0, 9.5367431640625e-07 ;  /* 0x00000010ff567435 */ /* 0x000fe200000001ff */
[----:B0-----:R-:W-:Y:S02]  /*c7a0*/  MOV R73, R74 ;  /* 0x0000004a00497202 */ /* 0x001fe40000000f00 */
[----:B------:R-:W-:Y:S02]  /*c7b0*/  MOV R79, 0x1f ;  /* 0x0000001f004f7802 */ /* 0x000fe40000000f00 */
[----:B------:R-:W-:-:S02]  /*c7c0*/  MOV R80, 0xffffffff ;  /* 0xffffffff00507802 */ /* 0x000fc40000000f00 */
[----:B------:R-:W-:Y:S02]  /*c7d0*/  MOV R68, 0xc7f0 ;  /* 0x0000c7f000447802 */ /* 0x000fe40000000f00 */
[----:B------:R-:W-:Y:S05]  /*c7e0*/  CALL.REL.NOINC `($__internal_54_$__cuda_sm70_shflsync_down) ;  /* 0x000005d000007944 */ /* 0x000fea0003c00000 */
[----:B-1----:R-:W-:Y:S01]  /*c7f0*/  MOV R68, R86 ;  /* 0x0000005600447202 */ /* 0x002fe20000000f00 */
[----:B0-----:R-:W-:Y:S05]  /*c800*/  BRA `(.L_x_2279) ;  /* 0xffffa98000007947 */ /* 0x001fea000383ffff */
.L_x_2256:
[----:B----4-:R-:W-:Y:S01]  /*c810*/  HFMA2.MMA R72, -RZ, RZ, 0, 0 ;  /* 0x00000000ff487435 */ /* 0x010fe200000001ff */
[----:B-1----:R-:W-:Y:S02]  /*c820*/  MOV R70, R76 ;  /* 0x0000004c00467202 */ /* 0x002fe40000000f00 */
[----:B------:R-:W-:Y:S02]  /*c830*/  MOV R73, 0x1f ;  /* 0x0000001f00497802 */ /* 0x000fe40000000f00 */
[----:B---3--:R-:W-:Y:S02]  /*c840*/  MOV R71, 0xffffffff ;  /* 0xffffffff00477802 */ /* 0x008fe40000000f00 */
[----:B0-----:R-:W-:Y:S02]  /*c850*/  MOV R68, 0xc870 ;  /* 0x0000c87000447802 */ /* 0x001fe40000000f00 */
[----:B--2---:R-:W-:Y:S05]  /*c860*/  CALL.REL.NOINC `($__internal_55_$__cuda_sm70_shflsync_idx_p) ;  /* 0x0000059000007944 */ /* 0x004fea0003c00000 */
        /* <DEDUP_REMOVED lines=21> */
[----:B------:R-:W-:Y:S01]  /*c9c0*/  HFMA2.MMA R86, -RZ, RZ, 0, 5.9604644775390625e-08 ;  /* 0x00000001ff567435 */ /* 0x000fe200000001ff */
[----:B-1----:R-:W-:-:S02]  /*c9d0*/  MOV R227, R71 ;  /* 0x0000004700e37202 */ /* 0x002fc40000000f00 */
[----:B0-----:R-:W-:Y:S02]  /*c9e0*/  MOV R73, R76 ;  /* 0x0000004c00497202 */ /* 0x001fe40000000f00 */
[----:B------:R-:W-:Y:S02]  /*c9f0*/  MOV R79, 0x1f ;  /* 0x0000001f004f7802 */ /* 0x000fe40000000f00 */
[----:B------:R-:W-:Y:S02]  /*ca00*/  MOV R80, 0xffffffff ;  /* 0xffffffff00507802 */ /* 0x000fe40000000f00 */
[----:B------:R-:W-:Y:S02]  /*ca10*/  MOV R68, 0xca30 ;  /* 0x0000ca3000447802 */ /* 0x000fe40000000f00 */
[----:B------:R-:W-:Y:S05]  /*ca20*/  CALL.REL.NOINC `($__internal_54_$__cuda_sm70_shflsync_down) ;  /* 0x0000039000007944 */ /* 0x000fea0003c00000 */
[----:B-1----:R-:W-:Y:S01]  /*ca30*/  MOV R85, R86 ;  /* 0x0000005600557202 */ /* 0x002fe20000000f00 */
[----:B------:R-:W-:Y:S01]  /*ca40*/  HFMA2.MMA R86, -RZ, RZ, 0, 5.9604644775390625e-08 ;  /* 0x00000001ff567435 */ /* 0x000fe200000001ff */
[----:B0-----:R-:W-:Y:S02]  /*ca50*/  MOV R73, R77 ;  /* 0x0000004d00497202 */ /* 0x001fe40000000f00 */
[----:B------:R-:W-:-:S02]  /*ca60*/  MOV R79, 0x1f ;  /* 0x0000001f004f7802 */ /* 0x000fc40000000f00 */
[----:B------:R-:W-:Y:S02]  /*ca70*/  MOV R80, 0xffffffff ;  /* 0xffffffff00507802 */ /* 0x000fe40000000f00 */
[----:B------:R-:W-:Y:S02]  /*ca80*/  MOV R68, 0xcaa0 ;  /* 0x0000caa000447802 */ /* 0x000fe40000000f00 */
[----:B------:R-:W-:Y:S05]  /*ca90*/  CALL.REL.NOINC `($__internal_54_$__cuda_sm70_shflsync_down) ;  /* 0x0000032000007944 */ /* 0x000fea0003c00000 */
[----:B-1----:R-:W-:Y:S01]  /*caa0*/  MOV R87, R86 ;  /* 0x0000005600577202 */ /* 0x002fe20000000f00 */
[----:B------:R-:W-:Y:S01]  /*cab0*/  HFMA2.MMA R86, -RZ, RZ, 0, 5.9604644775390625e-08 ;  /* 0x00000001ff567435 */ /* 0x000fe200000001ff */
[----:B0-----:R-:W-:Y:S02]  /*cac0*/  MOV R73, R75 ;  /* 0x0000004b00497202 */ /* 0x001fe40000000f00 */
[----:B------:R-:W-:Y:S02]  /*cad0*/  MOV R79, 0x1f ;  /* 0x0000001f004f7802 */ /* 0x000fe40000000f00 */
[----:B------:R-:W-:Y:S02]  /*cae0*/  MOV R80, 0xffffffff ;  /* 0xffffffff00507802 */ /* 0x000fe40000000f00 */
[----:B------:R-:W-:-:S02]  /*caf0*/  MOV R68, 0xcb10 ;  /* 0x0000cb1000447802 */ /* 0x000fc40000000f00 */
        /* <DEDUP_REMOVED lines=20> */
[----:B-1----:R-:W-:Y:S05]  /*cc40*/  CALL.REL.NOINC `($__internal_55_$__cuda_sm70_shflsync_idx_p) ;  /* 0x000001b000007944 */ /* 0x002fea0003c00000 */
[----:B0-----:R-:W-:Y:S01]  /*cc50*/  HFMA2.MMA R72, -RZ, RZ, 0, 0 ;  /* 0x00000000ff487435 */ /* 0x001fe200000001ff */
[----:B-1----:R-:W-:Y:S02]  /*cc60*/  MOV R78, R71 ;  /* 0x00000047004e7202 */ /* 0x002fe40000000f00 */
[----:B------:R-:W-:Y:S02]  /*cc70*/  MOV R70, R65 ;  /* 0x0000004100467202 */ /* 0x000fe40000000f00 */
[----:B------:R-:W-:Y:S02]  /*cc80*/  MOV R73, 0x1f ;  /* 0x0000001f00497802 */ /* 0x000fe40000000f00 */
[----:B------:R-:W-:Y:S02]  /*cc90*/  MOV R71, 0xffffffff ;  /* 0xffffffff00477802 */ /* 0x000fe40000000f00 */
[----:B------:R-:W-:Y:S02]  /*cca0*/  MOV R68, 0xccc0 ;  /* 0x0000ccc000447802 */ /* 0x000fe40000000f00 */
[----:B------:R-:W-:Y:S05]  /*ccb0*/  CALL.REL.NOINC `($__internal_55_$__cuda_sm70_shflsync_idx_p) ;  /* 0x0000014000007944 */ /* 0x000fea0003c00000 */
[----:B0-----:R-:W-:Y:S01]  /*ccc0*/  HFMA2.MMA R72, -RZ, RZ, 0, 0 ;  /* 0x00000000ff487435 */ /* 0x001fe200000001ff */
[----:B-1----:R-:W-:-:S02]  /*ccd0*/  MOV R77, R71 ;  /* 0x00000047004d7202 */ /* 0x002fc40000000f00 */
[----:B------:R-:W-:Y:S02]  /*cce0*/  MOV R70, R66 ;  /* 0x0000004200467202 */ /* 0x000fe40000000f00 */
[----:B------:R-:W-:Y:S02]  /*ccf0*/  MOV R73, 0x1f ;  /* 0x0000001f00497802 */ /* 0x000fe40000000f00 */
[----:B------:R-:W-:Y:S02]  /*cd00*/  MOV R71, 0xffffffff ;  /* 0xffffffff00477802 */ /* 0x000fe40000000f00 */
[----:B------:R-:W-:Y:S02]  /*cd10*/  MOV R68, 0xcd30 ;  /* 0x0000cd3000447802 */ /* 0x000fe40000000f00 */
[----:B------:R-:W-:Y:S05]  /*cd20*/  CALL.REL.NOINC `($__internal_55_$__cuda_sm70_shflsync_idx_p) ;  /* 0x000000d000007944 */ /* 0x000fea0003c00000 */
[----:B0-----:R-:W-:Y:S01]  /*cd30*/  HFMA2.MMA R72, -RZ, RZ, 0, 0 ;  /* 0x00000000ff487435 */ /* 0x001fe200000001ff */
[----:B-1----:R-:W-:Y:S02]  /*cd40*/  MOV R79, R71 ;  /* 0x00000047004f7202 */ /* 0x002fe40000000f00 */
[----:B------:R-:W-:Y:S02]  /*cd50*/  MOV R70, R67 ;  /* 0x0000004300467202 */ /* 0x000fe40000000f00 */
[----:B------:R-:W-:-:S02]  /*cd60*/  MOV R73, 0x1f ;  /* 0x0000001f00497802 */ /* 0x000fc40000000f00 */
[----:B------:R-:W-:Y:S02]  /*cd70*/  MOV R71, 0xffffffff ;  /* 0xffffffff00477802 */ /* 0x000fe40000000f00 */
[----:B------:R-:W-:Y:S02]  /*cd80*/  MOV R68, 0xcda0 ;  /* 0x0000cda000447802 */ /* 0x000fe40000000f00 */
[----:B------:R-:W-:Y:S05]  /*cd90*/  CALL.REL.NOINC `($__internal_55_$__cuda_sm70_shflsync_idx_p) ;  /* 0x0000006000007944 */ /* 0x000fea0003c00000 */
[----:B-1----:R-:W-:Y:S01]  /*cda0*/  MOV R233, R71 ;  /* 0x0000004700e97202 */ /* 0x002fe20000000f00 */
[----:B0-----:R-:W-:Y:S05]  /*cdb0*/  BRA `(.L_x_2280) ;  /* 0xffffa5f000007947 */ /* 0x001fea000383ffff */
        .weak           $__internal_54_$__cuda_sm70_shflsync_down
        .type           $__internal_54_$__cuda_sm70_shflsync_down,@function
        .size           $__internal_54_$__cuda_sm70_shflsync_down,($__internal_55_$__cuda_sm70_shflsync_idx_p - $__internal_54_$__cuda_sm70_shflsync_down)
$__internal_54_$__cuda_sm70_shflsync_down:
[----:B------:R-:W-:Y:S01]  /*cdc0*/  HFMA2.MMA R69, -RZ, RZ, 0, 0 ;  /* 0x00000000ff457435 */ /* 0x000fe200000001ff */
[----:B------:R-:W-:Y:S04]  /*cdd0*/  WARPSYNC R80 ;  /* 0x0000005000007348 */ /* 0x000fe80003800000 */
[----:B------:R0:W1:Y:S01]  /*cde0*/  SHFL.DOWN PT, R86, R73, R86, R79 ;  /* 0x0800005649567389 */ /* 0x00006200000e004f */
[----:B------:R-:W-:Y:S05]  /*cdf0*/  RET.REL.NODEC R68 `(_Z25selective_scan_bwd_kernelI32Selective_Scan_bwd_kernel_traitsILi128ELi16ELb1ELb0ELb0ELb1ELb0EN3c104HalfENS1_7complexIfEEEEv12SSMParamsBwd) ;  /* 0xffff320044007950 */ /* 0x000fea0003c3ffff */
        .weak           $__internal_55_$__cuda_sm70_shflsync_idx_p
        .type           $__internal_55_$__cuda_sm70_shflsync_idx_p,@function
        .size           $__internal_55_$__cuda_sm70_shflsync_idx_p,($__internal_56_$__cuda_sm70_shflsync_up - $__internal_55_$__cuda_sm70_shflsync_idx_p)
$__internal_55_$__cuda_sm70_shflsync_idx_p:
[----:B------:R-:W-:Y:S01]  /*ce00*/  MOV R69, 0x0 ;  /* 0x0000000000457802 */ /* 0x000fe20000000f00 */
[----:B------:R-:W-:Y:S04]  /*ce10*/  WARPSYNC R71 ;  /* 0x0000004700007348 */ /* 0x000fe80003800000 */
[----:B------:R0:W1:Y:S01]  /*ce20*/  SHFL.IDX PT, R71, R70, R72, R73 ;  /* 0x0000004846477389 */ /* 0x00006200000e0049 */
[----:B------:R-:W-:Y:S05]  /*ce30*/  RET.REL.NODEC R68 `(_Z25selective_scan_bwd_kernelI32Selective_Scan_bwd_kernel_traitsILi128ELi16ELb1ELb0ELb0ELb1ELb0EN3c104HalfENS1_7complexIfEEEEv12SSMParamsBwd) ;  /* 0xffff31c044007950 */ /* 0x000fea0003c3ffff */
        .weak           $__internal_56_$__cuda_sm70_shflsync_up
        .type           $__internal_56_$__cuda_sm70_shflsync_up,@function
        .size           $__internal_56_$__cuda_sm70_shflsync_up,(.L_x_14488 - $__internal_56_$__cuda_sm70_shflsync_up)
$__internal_56_$__cuda_sm70_shflsync_up:
[----:B------:R-:W-:Y:S01]  /*ce40*/  HFMA2.MMA R69, -RZ, RZ, 0, 0 ;  /* 0x00000000ff457435 */ /* 0x000fe200000001ff */
[----:B------:R-:W-:Y:S04]  /*ce50*/  WARPSYNC R81 ;  /* 0x0000005100007348 */ /* 0x000fe80003800000 */
[----:B------:R0:W1:Y:S01]  /*ce60*/  SHFL.UP PT, R71, R71, R76, R78 ;  /* 0x0400004c47477389 */ /* 0x00006200000e004e */
[----:B------:R-:W-:Y:S05]  /*ce70*/  RET.REL.NODEC R68 `(_Z25selective_scan_bwd_kernelI32Selective_Scan_bwd_kernel_traitsILi128ELi16ELb1ELb0ELb0ELb1ELb0EN3c104HalfENS1_7complexIfEEEEv12SSMParamsBwd) ;  /* 0xffff318044007950 */ /* 0x000fea0003c3ffff */
.L_x_2281:
        /* <DEDUP_REMOVED lines=16> */
.L_x_14488:


//--------------------- .text._Z25selective_scan_bwd_kernelI32Selective_Scan_bwd_kernel_traitsILi128ELi16ELb1ELb0ELb0ELb1ELb1EN3c104HalfENS1_7complexIfEEEEv12SSMParamsBwd --------------------------
	.section	.text._Z25selective_scan_bwd_kernelI32Selective_Scan_bwd_kernel_traitsILi128ELi16ELb1ELb0ELb0ELb1ELb1EN3c104HalfENS1_7complexIfEEEEv12SSMParamsBwd,"ax",@progbits
	.sectioninfo	@"SHI_REGISTERS=238"
	.align	128
        .global         _Z25selective_scan_bwd_kernelI32Selective_Scan_bwd_kernel_traitsILi128ELi16ELb1ELb0ELb0ELb1ELb1EN3c104HalfENS1_7complexIfEEEEv12SSMParamsBwd
        .type           _Z25selective_scan_bwd_kernelI32Selective_Scan_bwd_kernel_traitsILi128ELi16ELb1ELb0ELb0ELb1ELb1EN3c104HalfENS1_7complexIfEEEEv12SSMParamsBwd,@function
        .size           _Z25selective_scan_bwd_kernelI32Selective_Scan_bwd_kernel_traitsILi128ELi16ELb1ELb0ELb0ELb1ELb1EN3c104HalfENS1_7complexIfEEEEv12SSMParamsBwd,(.L_x_14491 - _Z25selective_scan_bwd_kernelI32Selective_Scan_bwd_kernel_traitsILi128ELi16ELb1ELb0ELb0ELb1ELb1EN3c104HalfENS1_7complexIfEEEEv12SSMParamsBwd)
        .other          _Z25selective_scan_bwd_kernelI32Selective_Scan_bwd_kernel_traitsILi128ELi16ELb1ELb0ELb0ELb1ELb1EN3c104HalfENS1_7complexIfEEEEv12SSMParamsBwd,@"STO_CUDA_ENTRY STV_DEFAULT"
_Z25selective_scan_bwd_kernelI32Selective_Scan_bwd_kernel_traitsILi128ELi16ELb1ELb0ELb0ELb1ELb1EN3c104HalfENS1_7complexIfEEEEv12SSMParamsBwd:
.text._Z25selective_scan_bwd_kernelI32Selective_Scan_bwd_kernel_traitsILi128ELi16ELb1ELb0ELb0ELb1ELb1EN3c104HalfENS1_7complexIfEEEEv12SSMParamsBwd:
        /* <DEDUP_REMOVED lines=86> */
.L_x_2354:
        /* <DEDUP_REMOVED lines=9> */
[----:B---3--:R0:W-:Y:S01]  /*05f0*/  STS.128 [R19.X16+0x200], R28 ;  /* 0x0002001c13007388 */ /* 0x0081e2000000cc00 */
        /* <DEDUP_REMOVED lines=10> */
[----:B------:R-:W1:Y:S04]  /*06a0*/  LDS.128 R24, [R18.X16] ;  /* 0x0000000012187984 */ /* 0x000e68000000cc00 */
[----:B------:R-:W2:Y:S04]  /*06b0*/  LDS.128 R32, [R18.X16+0x10] ;  /* 0x0000100012207984 */ /* 0x000ea8000000cc00 */
[----:B------:R-:W-:Y:S06]  /*06c0*/  BAR.SYNC.DEFER_BLOCKING 0x0 ;  /* 0x0000000000007b1d */ /* 0x000fec0000010000 */
[----:B0-----:R0:W3:Y:S04]  /*06d0*/  LDG.E.128 R28, [R20.64] ;  /* 0x00000004141c7981 */ /* 0x0010e8000c1e1d00 */
[----:B------:R0:W4:Y:S01]  /*06e0*/  LDG.E.128 R44, [R20.64+0x200] ;  /* 0x00020004142c7981 */ /* 0x000122000c1e1d00 */
[----:B------:R-:W-:Y:S01]  /*06f0*/  LEA R64, R11, 0xfffff800, 0xb ;  /* 0xfffff8000b407811 */ /* 0x000fe200078e58ff */
[----:B------:R-:W-:Y:S01]  /*0700*/  IMAD R22, R6, c[0x0][0x1f0], RZ ;  /* 0x00007c0006167a24 */ /* 0x000fe200078e02ff */
[----:B------:R-:W-:Y:S01]  /*0710*/  BSSY B0, `(.L_x_2283) ;  /* 0x0000047000007945 */ /* 0x000fe20003800000 */
[----:B-1----:R-:W-:Y:S01]  /*0720*/  HADD2.F32 R39, -RZ, R26.H1_H1 ;  /* 0x3000001aff277230 */ /* 0x002fe20000004100 */
[----:B------:R-:W-:Y:S01]  /*0730*/  SHF.R.S32.HI R65, RZ, 0x1f, R64 ;  /* 0x0000001fff417819 */ /* 0x000fe20000011440 */
[----:B------:R-:W-:-:S04]  /*0740*/  IMAD R37, R5, c[0x0][0x1f4], R22 ;  /* 0x00007d0005257a24 */ /* 0x000fc800078e0216 */
[----:B------:R-:W-:-:S05]  /*0750*/  IMAD.WIDE.U32 R22, R5, c[0x0][0x1f0], R64 ;  /* 0x00007c0005167a25 */ /* 0x000fca00078e0040 */
[----:B------:R-:W-:Y:S01]  /*0760*/  IADD3 R23, R23, R37, RZ ;  /* 0x0000002517177210 */ /* 0x000fe20007ffe0ff */
[----:B------:R-:W-:-:S04]  /*0770*/  IMAD R37, R3, c[0x0][0x1f8], RZ ;  /* 0x00007e0003257a24 */ /* 0x000fc800078e02ff */
[C---:B------:R-:W-:Y:S02]  /*0780*/  IMAD R37, R0.reuse, c[0x0][0x1fc], R37 ;  /* 0x00007f0000257a24 */ /* 0x040fe400078e0225 */
[----:B0-----:R-:W-:Y:S01]  /*0790*/  IMAD.WIDE.U32 R20, R0, c[0x0][0x1f8], R22 ;  /* 0x00007e0000147a25 */ /* 0x001fe200078e0016 */
[----:B------:R-:W-:-:S04]  /*07a0*/  HADD2.F32 R23, -RZ, R24.H1_H1 ;  /* 0x30000018ff177230 */ /* 0x000fc80000004100 */
[----:B------:R-:W-:Y:S02]  /*07b0*/  IADD3 R21, R21, R37, RZ ;  /* 0x0000002515157210 */ /* 0x000fe40007ffe0ff */
[----:B------:R-:W-:-:S04]  /*07c0*/  LEA R36, P0, R20, c[0x0][0x268], 0x1 ;  /* 0x00009a0014247a11 */ /* 0x000fc800078008ff */
[----:B------:R-:W-:Y:S01]  /*07d0*/  LEA.HI.X R37, R20, c[0x0][0x26c], R21, 0x1, P0 ;  /* 0x00009b0014257a11 */ /* 0x000fe200000f0c15 */
[----:B------:R-:W-:-:S05]  /*07e0*/  HADD2.F32 R21, -RZ, R24.H0_H0 ;  /* 0x20000018ff157230 */ /* 0x000fca0000004100 */
[--C-:B-----5:R-:W-:Y:S02]  /*07f0*/  FADD.FTZ R20, R21, R4.reuse ;  /* 0x0000000415147221 */ /* 0x120fe40000010000 */
[----:B------:R-:W-:-:S03]  /*0800*/  FADD.FTZ R21, R23, R4 ;  /* 0x0000000417157221 */ /* 0x000fc60000010000 */
[----:B------:R-:W-:Y:S02]  /*0810*/  FSETP.GTU.FTZ.AND P2, PT, R20, 20, PT ;  /* 0x41a000001400780b */ /* 0x000fe40003f5c000 */
[----:B------:R-:W-:Y:S01]  /*0820*/  FSETP.GTU.FTZ.AND P3, PT, R21, 20, PT ;  /* 0x41a000001500780b */ /* 0x000fe20003f7c000 */
[----:B---3--:R0:W-:Y:S04]  /*0830*/  STS.128 [R19.X16], R28 ;  /* 0x0000001c13007388 */ /* 0x0081e8000000cc00 */
[----:B----4-:R1:W-:Y:S01]  /*0840*/  STS.128 [R19.X16+0x200], R44 ;  /* 0x0002002c13007388 */ /* 0x0103e2000000cc00 */
[----:B------:R-:W-:-:S06]  /*0850*/  NOP ;  /* 0x0000000000007918 */ /* 0x000fcc0000000000 */
[----:B------:R3:W4:Y:S04]  /*0860*/  LDS.128 R52, [R18.X16] ;  /* 0x0000000012347984 */ /* 0x000728000000cc00 */
[----:B------:R3:W2:Y:S01]  /*0870*/  LDS.128 R40, [R18.X16+0x10] ;  /* 0x0000100012287984 */ /* 0x0006a2000000cc00 */
[--C-:B0-----:R-:W-:Y:S02]  /*0880*/  HADD2.F32 R29, -RZ, R25.reuse.H0_H0 ;  /* 0x20000019ff1d7230 */ /* 0x101fe40000004100 */
[----:B------:R-:W-:Y:S02]  /*0890*/  HADD2.F32 R25, -RZ, R25.H1_H1 ;  /* 0x30000019ff197230 */ /* 0x000fe40000004100 */
[----:B------:R-:W-:Y:S01]  /*08a0*/  HADD2.F32 R31, -RZ, R26.H0_H0 ;  /* 0x2000001aff1f7230 */ /* 0x000fe20000004100 */
[--C-:B------:R-:W-:Y:S01]  /*08b0*/  FADD.FTZ R22, R29, R4.reuse ;  /* 0x000000041d167221 */ /* 0x100fe20000010000 */
[--C-:B-1----:R-:W-:Y:S01]  /*08c0*/  HADD2.F32 R45, -RZ, R27.reuse.H0_H0 ;  /* 0x2000001bff2d7230 */ /* 0x102fe20000004100 */
[--C-:B------:R-:W-:Y:S01]  /*08d0*/  FADD.FTZ R23, R25, R4.reuse ;  /* 0x0000000419177221 */ /* 0x100fe20000010000 */
[----:B------:R-:W-:Y:S01]  /*08e0*/  HADD2.F32 R27, -RZ, R27.H1_H1 ;  /* 0x3000001bff1b7230 */ /* 0x000fe20000004100 */
[--C-:B------:R-:W-:Y:S01]  /*08f0*/  FADD.FTZ R24, R31, R4.reuse ;  /* 0x000000041f187221 */ /* 0x100fe20000010000 */
[----:B------:R-:W-:Y:S01]  /*0900*/  FSETP.GTU.FTZ.AND P4, PT, R22, 20, PT ;  /* 0x41a000001600780b */ /* 0x000fe20003f9c000 */
[--C-:B------:R-:W-:Y:S01]  /*0910*/  FADD.FTZ R25, R39, R4.reuse ;  /* 0x0000000427197221 */ /* 0x100fe20000010000 */
[----:B------:R-:W-:Y:S01]  /*0920*/  FSETP.GTU.FTZ.AND P5, PT, R23, 20, PT ;  /* 0x41a000001700780b */ /* 0x000fe20003fbc000 */
[--C-:B------:R-:W-:Y:S01]  /*0930*/  FADD.FTZ R26, R45, R4.reuse ;  /* 0x000000042d1a7221 */ /* 0x100fe20000010000 */
[----:B------:R-:W-:Y:S01]  /*0940*/  FSETP.GTU.FTZ.AND P6, PT, R24, 20, PT ;  /* 0x41a000001800780b */ /* 0x000fe20003fdc000 */
[----:B------:R-:W-:Y:S01]  /*0950*/  FADD.FTZ R27, R27, R4 ;  /* 0x000000041b1b7221 */ /* 0x000fe20000010000 */
[----:B------:R-:W-:-:S02]  /*0960*/  FSETP.GTU.FTZ.AND P0, PT, R25, 20, PT ;  /* 0x41a000001900780b */ /* 0x000fc40003f1c000 */
[----:B------:R-:W-:Y:S01]  /*0970*/  FSETP.GTU.FTZ.AND P1, PT, R26, 20, PT ;  /* 0x41a000001a00780b */ /* 0x000fe20003f3c000 */
[----:B------:R-:W-:Y:S07]  /*0980*/  @P2 BRA `(.L_x_2284) ;  /* 0x000001f000002947 */ /* 0x000fee0003800000 */
[----:B---3--:R-:W-:Y:S01]  /*0990*/  FMUL.FTZ R20, R20, 1.4426950216293334961 ;  /* 0x3fb8aa3b14147820 */ /* 0x008fe20000410000 */
        /* <DEDUP_REMOVED lines=30> */
.L_x_2284:
[----:B---3--:R-:W-:Y:S05]  /*0b80*/  BSYNC B0 ;  /* 0x0000000000007941 */ /* 0x008fea0003800000 */
.L_x_2283:
[----:B--2---:R-:W-:Y:S01]  /*0b90*/  HADD2.F32 R29, -RZ, R32.H0_H0 ;  /* 0x20000020ff1d7230 */ /* 0x004fe20000004100 */
[----:B------:R-:W-:Y:S01]  /*0ba0*/  BSSY B0, `(.L_x_2285) ;  /* 0x0000023000007945 */ /* 0x000fe20003800000 */
[----:B------:R-:W-:-:S03]  /*0bb0*/  FSETP.GTU.FTZ.AND P2, PT, R27, 20, PT ;  /* 0x41a000001b00780b */ /* 0x000fc60003f5c000 */
        /* <DEDUP_REMOVED lines=33> */
.L_x_2286:
[----:B------:R-:W-:Y:S05]  /*0dd0*/  BSYNC B0 ;  /* 0x0000000000007941 */ /* 0x000fea0003800000 */
.L_x_2285:
[----:B------:R-:W-:Y:S01]  /*0de0*/  HADD2.F32 R29, -RZ, R32.H1_H1 ;  /* 0x30000020ff1d7230 */ /* 0x000fe20000004100 */
        /* <DEDUP_REMOVED lines=35> */
.L_x_2288:
[----:B------:R-:W-:Y:S05]  /*1020*/  BSYNC B0 ;  /* 0x0000000000007941 */ /* 0x000fea0003800000 */
.L_x_2287:
[----:B------:R-:W-:Y:S01]  /*1030*/  HADD2.F32 R31, -RZ, R33.H0_H0 ;  /* 0x20000021ff1f7230 */ /* 0x000fe20000004100 */
        /* <DEDUP_REMOVED lines=35> */
.L_x_2290:
[----:B------:R-:W-:Y:S05]  /*1270*/  BSYNC B0 ;  /* 0x0000000000007941 */ /* 0x000fea0003800000 */
.L_x_2289:
        /* <DEDUP_REMOVED lines=36> */
.L_x_2292:
[----:B------:R-:W-:Y:S05]  /*14c0*/  BSYNC B0 ;  /* 0x0000000000007941 */ /* 0x000fea0003800000 */
.L_x_2291:
        /* <DEDUP_REMOVED lines=36> */
.L_x_2294:
[----:B------:R-:W-:Y:S05]  /*1710*/  BSYNC B0 ;  /* 0x0000000000007941 */ /* 0x000fea0003800000 */
.L_x_2293:
        /* <DEDUP_REMOVED lines=36> */
.L_x_2296:
[----:B------:R-:W-:Y:S05]  /*1960*/  BSYNC B0 ;  /* 0x0000000000007941 */ /* 0x000fea0003800000 */
.L_x_2295:
        /* <DEDUP_REMOVED lines=36> */
.L_x_2298:
[----:B------:R-:W-:Y:S05]  /*1bb0*/  BSYNC B0 ;  /* 0x0000000000007941 */ /* 0x000fea0003800000 */
.L_x_2297:
        /* <DEDUP_REMOVED lines=36> */
.L_x_2300:
[----:B------:R-:W-:Y:S05]  /*1e00*/  BSYNC B0 ;  /* 0x0000000000007941 */ /* 0x000fea0003800000 */
.L_x_2299:
[----:B------:R-:W-:Y:S01]  /*1e10*/  BSSY B0, `(.L_x_2301) ;  /* 0x0000023000007945 */ /* 0x000fe20003800000 */
[----:B------:R-:W-:Y:S01]  /*1e20*/  FSETP.GTU.FTZ.AND P3, PT, R35, 20, PT ;  /* 0x41a000002300780b */ /* 0x000fe20003f7c000 */
[----:B------:R-:W-:Y:S01]  /*1e30*/  IMAD.WIDE R36, R67, 0x10, R36 ;  /* 0x0000001043247825 */ /* 0x000fe200078e0224 */
[----:B------:R-:W-:Y:S06]  /*1e40*/  @P4 BRA `(.L_x_2302) ;  /* 0x000001f000004947 */ /* 0x000fec0003800000 */
        /* <DEDUP_REMOVED lines=31> */
.L_x_2302:
[----:B------:R-:W-:Y:S05]  /*2040*/  BSYNC B0 ;  /* 0x0000000000007941 */ /* 0x000fea0003800000 */
.L_x_2301:
        /* <DEDUP_REMOVED lines=33> */
.L_x_2304:
[----:B------:R-:W-:Y:S05]  /*2260*/  BSYNC B0 ;  /* 0x0000000000007941 */ /* 0x000fea0003800000 */
.L_x_2303:
        /* <DEDUP_REMOVED lines=33> */
.L_x_2306:
[----:B------:R-:W-:Y:S05]  /*2480*/  BSYNC B0 ;  /* 0x0000000000007941 */ /* 0x000fea0003800000 */
.L_x_2305:
        /* <DEDUP_REMOVED lines=33> */
.L_x_2308:
[----:B------:R-:W-:Y:S05]  /*26a0*/  BSYNC B0 ;  /* 0x0000000000007941 */ /* 0x000fea0003800000 */
.L_x_2307:
        /* <DEDUP_REMOVED lines=33> */
.L_x_2310:
[----:B------:R-:W-:Y:S05]  /*28c0*/  BSYNC B0 ;  /* 0x0000000000007941 */ /* 0x000fea0003800000 */
.L_x_2309:
        /* <DEDUP_REMOVED lines=33> */
.L_x_2312:
[----:B------:R-:W-:Y:S05]  /*2ae0*/  BSYNC B0 ;  /* 0x0000000000007941 */ /* 0x000fea0003800000 */
.L_x_2311:
        /* <DEDUP_REMOVED lines=33> */
.L_x_2314:
[----:B------:R-:W-:Y:S05]  /*2d00*/  BSYNC B0 ;  /* 0x0000000000007941 */ /* 0x000fea0003800000 */
.L_x_2313:
[----:B------:R-:W-:Y:S06]  /*2d10*/  BAR.SYNC.DEFER_BLOCKING 0x0 ;  /* 0x0000000000007b1d */ /* 0x000fec0000010000 */
[----:B------:R-:W2:Y:S04]  /*2d20*/  LDG.E.128 R76, [R36.64] ;  /* 0x00000004244c7981 */ /* 0x000ea8000c1e1d00 */
[----:B------:R-:W3:Y:S01]  /*2d30*/  LDG.E.128 R80, [R36.64+0x200] ;  /* 0x0002000424507981 */ /* 0x000ee2000c1e1d00 */
[----:B------:R-:W-:-:S04]  /*2d40*/  IMAD R38, R6, c[0x0][0x200], RZ ;  /* 0x0000800006267a24 */ /* 0x000fc800078e02ff */
[C---:B------:R-:W-:Y:S02]  /*2d50*/  IMAD R45, R5.reuse, c[0x0][0x204], R38 ;  /* 0x00008100052d7a24 */ /* 0x040fe400078e0226 */
[----:B------:R-:W-:-:S05]  /*2d60*/  IMAD.WIDE.U32 R38, R5, c[0x0][0x200], R64 ;  /* 0x0000800005267a25 */ /* 0x000fca00078e0040 */
[----:B------:R-:W-:Y:S01]  /*2d70*/  IADD3 R39, R39, R45, RZ ;  /* 0x0000002d27277210 */ /* 0x000fe20007ffe0ff */
[----:B------:R-:W-:-:S04]  /*2d80*/  IMAD R45, R3, c[0x0][0x208], RZ ;  /* 0x00008200032d7a24 */ /* 0x000fc800078e02ff */
[C---:B------:R-:W-:Y:S02]  /*2d90*/  IMAD R45, R0.reuse, c[0x0][0x20c], R45 ;  /* 0x00008300002d7a24 */ /* 0x040fe400078e022d */
[----:B------:R-:W-:-:S05]  /*2da0*/  IMAD.WIDE.U32 R38, R0, c[0x0][0x208], R38 ;  /* 0x0000820000267a25 */ /* 0x000fca00078e0026 */
[----:B------:R-:W-:Y:S02]  /*2db0*/  IADD3 R39, R39, R45, RZ ;  /* 0x0000002d27277210 */ /* 0x000fe40007ffe0ff */
[----:B------:R-:W-:-:S04]  /*2dc0*/  LEA R72, P0, R38, c[0x0][0x258], 0x1 ;  /* 0x0000960026487a11 */ /* 0x000fc800078008ff */
[----:B------:R-:W-:-:S05]  /*2dd0*/  LEA.HI.X R73, R38, c[0x0][0x25c], R39, 0x1, P0 ;  /* 0x0000970026497a11 */ /* 0x000fca00000f0c27 */
[----:B------:R-:W-:Y:S01]  /*2de0*/  IMAD.WIDE R72, R67, 0x10, R72 ;  /* 0x0000001043487825 */ /* 0x000fe200078e0248 */
[----:B--2---:R-:W-:Y:S04]  /*2df0*/  STS.128 [R19.X16], R76 ;  /* 0x0000004c13007388 */ /* 0x004fe8000000cc00 */
[----:B---3--:R-:W-:Y:S01]  /*2e00*/  STS.128 [R19.X16+0x200], R80 ;  /* 0x0002005013007388 */ /* 0x008fe2000000cc00 */
[----:B------:R-:W-:-:S06]  /*2e10*/  NOP ;  /* 0x0000000000007918 */ /* 0x000fcc0000000000 */
[----:B------:R-:W0:Y:S04]  /*2e20*/  LDS.128 R68, [R18.X16] ;  /* 0x0000000012447984 */ /* 0x000e28000000cc00 */
[----:B------:R-:W1:Y:S04]  /*2e30*/  LDS.128 R36, [R18.X16+0x10] ;  /* 0x0000100012247984 */ /* 0x000e68000000cc00 */
[----:B------:R-:W-:Y:S06]  /*2e40*/  BAR.SYNC.DEFER_BLOCKING 0x0 ;  /* 0x0000000000007b1d */ /* 0x000fec0000010000 */
[----:B------:R2:W3:Y:S04]  /*2e50*/  LDG.E.128 R48, [R72.64+0x200] ;  /* 0x0002000448307981 */ /* 0x0004e8000c1e1d00 */
[----:B------:R2:W5:Y:S01]  /*2e60*/  LDG.E.128 R44, [R72.64] ;  /* 0x00000004482c7981 */ /* 0x000562000c1e1d00 */
[----:B0-----:R-:W-:-:S05]  /*2e70*/  HADD2.F32 R75, -RZ, R68.H0_H0 ;  /* 0x20000044ff4b7230 */ /* 0x001fca0000004100 */
[----:B------:R-:W-:Y:S01]  /*2e80*/  FMUL.FTZ R66, R75, -1.4426950216293334961 ;  /* 0xbfb8aa3b4b427820 */ /* 0x000fe20000410000 */
[----:B------:R-:W-:-:S05]  /*2e90*/  HADD2.F32 R84, -RZ, R68.H1_H1 ;  /* 0x30000044ff547230 */ /* 0x000fca0000004100 */
[----:B------:R-:W0:Y:S01]  /*2ea0*/  MUFU.EX2 R66, R66 ;  /* 0x0000004200427308 */ /* 0x000e220000000800 */
[----:B------:R-:W-:Y:S01]  /*2eb0*/  FMUL.FTZ R68, R84, -1.4426950216293334961 ;  /* 0xbfb8aa3b54447820 */ /* 0x000fe20000410000 */
[--C-:B------:R-:W-:Y:S02]  /*2ec0*/  HADD2.F32 R85, -RZ, R69.reuse.H0_H0 ;  /* 0x20000045ff557230 */ /* 0x100fe40000004100 */
[----:B------:R-:W-:-:S03]  /*2ed0*/  HADD2.F32 R88, -RZ, R69.H1_H1 ;  /* 0x30000045ff587230 */ /* 0x000fc60000004100 */
[----:B------:R-:W-:Y:S01]  /*2ee0*/  FMUL.FTZ R74, R85, -1.4426950216293334961 ;  /* 0xbfb8aa3b554a7820 */ /* 0x000fe20000410000 */
[----:B------:R-:W4:Y:S01]  /*2ef0*/  MUFU.EX2 R68, R68 ;  /* 0x0000004400447308 */ /* 0x000f220000000800 */
[----:B------:R-:W-:Y:S01]  /*2f00*/  FMUL.FTZ R69, R88, -1.4426950216293334961 ;  /* 0xbfb8aa3b58457820 */ /* 0x000fe20000410000 */
[----:B------:R-:W-:-:S06]  /*2f10*/  HADD2.F32 R89, -RZ, R70.H0_H0 ;  /* 0x20000046ff597230 */ /* 0x000fcc0000004100 */
[----:B------:R-:W0:Y:S01]  /*2f20*/  MUFU.EX2 R74, R74 ;  /* 0x0000004a004a7308 */ /* 0x000e220000000800 */
[----:B--2---:R-:W-:Y:S01]  /*2f30*/  FMUL.FTZ R73, R89, -1.4426950216293334961 ;  /* 0xbfb8aa3b59497820 */ /* 0x004fe20000410000 */
[----:B------:R-:W-:-:S06]  /*2f40*/  HADD2.F32 R90, -RZ, R70.H1_H1 ;  /* 0x30000046ff5a7230 */ /* 0x000fcc0000004100 */
[----:B------:R0:W-:Y:S01]  /*2f50*/  MUFU.EX2 R72, R69 ;  /* 0x0000004500487308 */ /* 0x0001e20000000800 */
[----:B-1----:R-:W-:Y:S01]  /*2f60*/  HADD2.F32 R99, -RZ, R36.H0_H0 ;  /* 0x20000024ff637230 */ /* 0x002fe20000004100 */
[----:B0-----:R-:W-:-:S06]  /*2f70*/  FADD.FTZ R69, R66, 1 ;  /* 0x3f80000042457421 */ /* 0x001fcc0000010000 */
[----:B------:R-:W0:Y:S01]  /*2f80*/  MUFU.RCP R104, R69 ;  /* 0x0000004500687308 */ /* 0x000e220000001000 */
[----:B------:R-:W-:Y:S01]  /*2f90*/  HADD2.F32 R98, -RZ, R36.H1_H1 ;  /* 0x30000024ff627230 */ /* 0x000fe20000004100 */
[----:B----4-:R-:W-:Y:S02]  /*2fa0*/  FADD.FTZ R36, R68, 1 ;  /* 0x3f80000044247421 */ /* 0x010fe40000010000 */
[----:B------:R-:W-:-:S04]  /*2fb0*/  FMUL.FTZ R70, R90, -1.4426950216293334961 ;  /* 0xbfb8aa3b5a467820 */ /* 0x000fc80000410000 */
[----:B------:R-:W1:Y:S01]  /*2fc0*/  MUFU.EX2 R73, R73 ;  /* 0x0000004900497308 */ /* 0x000e620000000800 */
[----:B------:R-:W-:Y:S01]  /*2fd0*/  HADD2.F32 R91, -RZ, R71.H0_H0 ;  /* 0x20000047ff5b7230 */ /* 0x000fe20000004100 */
[----:B------:R-:W-:-:S06]  /*2fe0*/  FADD.FTZ R74, R74, 1 ;  /* 0x3f8000004a4a7421 */ /* 0x000fcc0000010000 */
[----:B------:R2:W4:Y:S01]  /*2ff0*/  MUFU.RCP R113, R36 ;  /* 0x0000002400717308 */ /* 0x0005220000001000 */
[----:B------:R-:W-:Y:S01]  /*3000*/  FMUL.FTZ R76, R91, -1.4426950216293334961 ;  /* 0xbfb8aa3b5b4c7820 */ /* 0x000fe20000410000 */
[----:B------:R-:W-:-:S06]  /*3010*/  HADD2.F32 R92, -RZ, R71.H1_H1 ;  /* 0x30000047ff5c7230 */ /* 0x000fcc0000004100 */
[----:B------:R1:W4:Y:S01]  /*3020*/  MUFU.EX2 R86, R70 ;  /* 0x0000004600567308 */ /* 0x0003220000000800 */
[----:B------:R-:W-:Y:S01]  /*3030*/  HADD2.F32 R96, -RZ, R52.H0_H0 ;  /* 0x20000034ff607230 */ /* 0x000fe20000004100 */
[----:B0-----:R-:W-:Y:S02]  /*3040*/  FMUL.FTZ R66, R75, R104 ;  /* 0x000000684b427220 */ /* 0x001fe40000410000 */
[----:B--2---:R-:W-:-:S04]  /*3050*/  FADD.FTZ R36, R72, 1 ;  /* 0x3f80000048247421 */ /* 0x004fc80000010000 */
[----:B------:R-:W0:Y:S01]  /*3060*/  MUFU.RCP R110, R74 ;  /* 0x0000004a006e7308 */ /* 0x000e220000001000 */
[--C-:B-1----:R-:W-:Y:S01]  /*3070*/  HADD2.F32 R70, -RZ, R37.reuse.H0_H0 ;  /* 0x20000025ff467230 */ /* 0x102fe20000004100 */
[----:B------:R-:W-:Y:S01]  /*3080*/  FMUL.FTZ R71, R92, -1.4426950216293334961 ;  /* 0xbfb8aa3b5c477820 */ /* 0x000fe20000410000 */
[----:B------:R-:W-:Y:S01]  /*3090*/  HADD2.F32 R80, -RZ, R60.H0_H0 ;  /* 0x2000003cff507230 */ /* 0x000fe20000004100 */
[----:B------:R-:W-:Y:S01]  /*30a0*/  FMUL.FTZ R105, R96, R66 ;  /* 0x0000004260697220 */ /* 0x000fe20000410000 */
[----:B------:R-:W-:Y:S01]  /*30b0*/  HADD2.F32 R68, -RZ, R37.H1_H1 ;  /* 0x30000025ff447230 */ /* 0x000fe20000004100 */
[----:B------:R-:W-:Y:S02]  /*30c0*/  FADD.FTZ R73, R73, 1 ;  /* 0x3f80000049497421 */ /* 0x000fe40000010000 */
[----:B------:R1:W2:Y:S01]  /*30d0*/  MUFU.EX2 R87, R76 ;  /* 0x0000004c00577308 */ /* 0x0002a20000000800 */
[----:B------:R-:W-:Y:S01]  /*30e0*/  FFMA.FTZ R80, R105, R80, R7 ;  /* 0x0000005069507223 */ /* 0x000fe20000010007 */
[----:B------:R-:W-:Y:S01]  /*30f0*/  HADD2.F32 R97, -RZ, R52.H1_H1 ;  /* 0x30000034ff617230 */ /* 0x000fe20000004100 */
[----:B----4-:R-:W-:-:S05]  /*3100*/  FMUL.FTZ R7, R84, R113 ;  /* 0x0000007154077220 */ /* 0x010fca0000410000 */
[----:B------:R-:W4:Y:S01]  /*3110*/  MUFU.RCP R115, R36 ;  /* 0x0000002400737308 */ /* 0x000f220000001000 */
[----:B-1----:R-:W-:Y:S02]  /*3120*/  FMUL.FTZ R76, R70, -1.4426950216293334961 ;  /* 0xbfb8aa3b464c7820 */ /* 0x002fe40000410000 */
[----:B------:R-:W-:Y:S02]  /*3130*/  FMUL.FTZ R37, R68, -1.4426950216293334961 ;  /* 0xbfb8aa3b44257820 */ /* 0x000fe40000410000 */
[----:B------:R-:W-:-:S03]  /*3140*/  FADD.FTZ R86, R86, 1 ;  /* 0x3f80000056567421 */ /* 0x000fc60000010000 */
[----:B------:R1:W2:Y:S01]  /*3150*/  MUFU.EX2 R93, R71 ;  /* 0x00000047005d7308 */ /* 0x0002a20000000800 */
[----:B------:R-:W-:Y:S01]  /*3160*/  FMUL.FTZ R69, R97, R7 ;  /* 0x0000000761457220 */ /* 0x000fe20000410000 */
[----:B------:R-:W-:Y:S01]  /*3170*/  HADD2.F32 R100, -RZ, R53.H0_H0 ;  /* 0x20000035ff647230 */ /* 0x000fe20000004100 */
[----:B------:R-:W-:-:S05]  /*3180*/  FMUL.FTZ R78, R98, -1.4426950216293334961 ;  /* 0xbfb8aa3b624e7820 */ /* 0x000fca0000410000 */
[----:B------:R2:W-:Y:S01]  /*3190*/  MUFU.EX2 R119, R76 ;  /* 0x0000004c00777308 */ /* 0x0005e20000000800 */
[----:B-1----:R-:W-:Y:S01]  /*31a0*/  HADD2.F32 R71, -RZ, R60.H1_H1 ;  /* 0x3000003cff477230 */ /* 0x002fe20000004100 */
[----:B0-----:R-:W-:-:S06]  /*31b0*/  FMUL.FTZ R72, R85, R110 ;  /* 0x0000006e55487220 */ /* 0x001fcc0000410000 */
[----:B------:R-:W0:Y:S01]  /*31c0*/  MUFU.RCP R112, R73 ;  /* 0x0000004900707308 */ /* 0x000e220000001000 */
[----:B--2---:R-:W-:Y:S01]  /*31d0*/  HADD2.F32 R76, -RZ, R38.H0_H0 ;  /* 0x20000026ff4c7230 */ /* 0x004fe20000004100 */
[----:B------:R-:W-:Y:S01]  /*31e0*/  FFMA.FTZ R106, R69, R71, R80 ;  /* 0x00000047456a7223 */ /* 0x000fe20000010050 */
[----:B------:R-:W-:-:S05]  /*31f0*/  HADD2.F32 R71, -RZ, R61.H0_H0 ;  /* 0x2000003dff477230 */ /* 0x000fca0000004100 */
[----:B------:R1:W-:Y:S01]  /*3200*/  MUFU.EX2 R120, R37 ;  /* 0x0000002500787308 */ /* 0x0003e20000000800 */
[----:B------:R-:W-:Y:S01]  /*3210*/  FMUL.FTZ R107, R100, R72 ;  /* 0x00000048646b7220 */ /* 0x000fe20000410000 */
[----:B------:R-:W-:Y:S01]  /*3220*/  HADD2.F32 R101, -RZ, R53.H1_H1 ;  /* 0x30000035ff657230 */ /* 0x000fe20000004100 */
[----:B------:R-:W-:-:S05]  /*3230*/  FADD.FTZ R87, R87, 1 ;  /* 0x3f80000057577421 */ /* 0x000fca0000010000 */
[----:B------:R-:W-:Y:S01]  /*3240*/  MUFU.RCP R117, R86 ;  /* 0x0000005600757308 */ /* 0x000fe20000001000 */
[----:B-1----:R-:W-:Y:S02]  /*3250*/  FMUL.FTZ R37, R76, -1.4426950216293334961 ;  /* 0xbfb8aa3b4c257820 */ /* 0x002fe40000410000 */
[----:B------:R-:W-:Y:S01]  /*3260*/  FADD.FTZ R36, -R104, 1 ;  /* 0x3f80000068247421 */ /* 0x000fe20000010100 */
[----:B------:R-:W-:Y:S01]  /*3270*/  HADD2.F32 R53, -RZ, R40.H0_H0 ;  /* 0x20000028ff357230 */ /* 0x000fe20000004100 */
[----:B----4-:R-:W-:-:S03]  /*3280*/  FMUL.FTZ R79, R88, R115 ;  /* 0x00000073584f7220 */ /* 0x010fc60000410000 */
[----:B------:R1:W-:Y:S01]  /*3290*/  MUFU.EX2 R95, R78 ;  /* 0x0000004e005f7308 */ /* 0x0003e20000000800 */
[----:B------:R-:W-:Y:S01]  /*32a0*/  HADD2.F32 R52, -RZ, R40.H1_H1 ;  /* 0x30000028ff347230 */ /* 0x000fe20000004100 */
[----:B------:R-:W-:Y:S01]  /*32b0*/  FFMA.FTZ R40, R107, R71, R106 ;  /* 0x000000476b287223 */ /* 0x000fe2000001006a */
[----:B------:R-:W-:-:S05]  /*32c0*/  HADD2.F32 R82, -RZ, R41.H0_H0 ;  /* 0x20000029ff527230 */ /* 0x000fca0000004100 */
[----:B------:R2:W-:Y:S01]  /*32d0*/  MUFU.EX2 R122, R37 ;  /* 0x00000025007a7308 */ /* 0x0005e20000000800 */
[----:B-1----:R-:W-:Y:S01]  /*32e0*/  HADD2.F32 R78, -RZ, R38.H1_H1 ;  /* 0x30000026ff4e7230 */ /* 0x002fe20000004100 */
[----:B------:R-:W-:Y:S01]  /*32f0*/  FFMA.FTZ R106, R75, R36, 1 ;  /* 0x3f8000004b6a7423 */ /* 0x000fe20000010024 */
[----:B------:R-:W-:Y:S01]  /*3300*/  HADD2.F32 R83, -RZ, R41.H1_H1 ;  /* 0x30000029ff537230 */ /* 0x000fe20000004100 */
[----:B------:R-:W-:Y:S01]  /*3310*/  FADD.FTZ R93, R93, 1 ;  /* 0x3f8000005d5d7421 */ /* 0x000fe20000010000 */
[----:B------:R-:W-:Y:S01]  /*3320*/  HADD2.F32 R102, -RZ, R54.H0_H0 ;  /* 0x20000036ff667230 */ /* 0x000fe20000004100 */
[----:B--2---:R-:W-:Y:S02]  /*3330*/  FADD.FTZ R37, -R113, 1 ;  /* 0x3f80000071257421 */ /* 0x004fe40000010100 */
[----:B------:R-:W-:Y:S01]  /*3340*/  MUFU.RCP R114, R87 ;  /* 0x0000005700727308 */ /* 0x000fe20000001000 */
[----:B------:R-:W-:Y:S01]  /*3350*/  FMUL.FTZ R38, R78, -1.4426950216293334961 ;  /* 0xbfb8aa3b4e267820 */ /* 0x000fe20000410000 */
[----:B------:R-:W-:Y:S01]  /*3360*/  HADD2.F32 R41, -RZ, R61.H1_H1 ;  /* 0x3000003dff297230 */ /* 0x000fe20000004100 */
[----:B------:R-:W-:-:S02]  /*3370*/  FFMA.FTZ R108, R84, R37, 1 ;  /* 0x3f800000546c7423 */ /* 0x000fc40000010025 */
[----:B------:R-:W-:Y:S02]  /*3380*/  FMUL.FTZ R71, R101, R79 ;  /* 0x0000004f65477220 */ /* 0x000fe40000410000 */
[----:B0-----:R-:W-:Y:S02]  /*3390*/  FMUL.FTZ R84, R89, R112 ;  /* 0x0000007059547220 */ /* 0x001fe40000410000 */
[----:B------:R-:W-:Y:S01]  /*33a0*/  FADD.FTZ R36, -R110, 1 ;  /* 0x3f8000006e247421 */ /* 0x000fe20000010100 */
[----:B------:R0:W-:Y:S01]  /*33b0*/  MUFU.EX2 R123, R38 ;  /* 0x00000026007b7308 */ /* 0x0001e20000000800 */
[----:B------:R-:W-:Y:S01]  /*33c0*/  HADD2.F32 R37, -RZ, R62.H0_H0 ;  /* 0x2000003eff257230 */ /* 0x000fe20000004100 */
[----:B------:R-:W-:Y:S01]  /*33d0*/  FMUL.FTZ R109, R102, R84 ;  /* 0x00000054666d7220 */ /* 0x000fe20000410000 */
[----:B------:R-:W-:Y:S01]  /*33e0*/  HADD2.F32 R54, -RZ, R54.H1_H1 ;  /* 0x30000036ff367230 */ /* 0x000fe20000004100 */
[----:B------:R-:W-:Y:S02]  /*33f0*/  FMUL.FTZ R77, R99, -1.4426950216293334961 ;  /* 0xbfb8aa3b634d7820 */ /* 0x000fe40000410000 */
[----:B0-----:R-:W-:-:S02]  /*3400*/  FFMA.FTZ R38, R71, R41, R40 ;  /* 0x0000002947267223 */ /* 0x001fc40000010028 */
[----:B------:R0:W1:Y:S01]  /*3410*/  MUFU.EX2 R94, R77 ;  /* 0x0000004d005e7308 */ /* 0x0000620000000800 */
[--C-:B------:R-:W-:Y:S02]  /*3420*/  HADD2.F32 R81, -RZ, R42.reuse.H0_H0 ;  /* 0x2000002aff517230 */ /* 0x100fe40000004100 */
[----:B------:R-:W-:Y:S02]  /*3430*/  HADD2.F32 R80, -RZ, R42.H1_H1 ;  /* 0x3000002aff507230 */ /* 0x000fe40000004100 */
[----:B------:R-:W-:Y:S02]  /*3440*/  HADD2.F32 R74, -RZ, R43.H0_H0 ;  /* 0x2000002bff4a7230 */ /* 0x000fe40000004100 */
[----:B------:R-:W-:Y:S02]  /*3450*/  HADD2.F32 R86, -RZ, R39.H0_H0 ;  /* 0x20000027ff567230 */ /* 0x000fe40000004100 */
[----:B0-----:R-:W-:Y:S02]  /*3460*/  HADD2.F32 R77, -RZ, R43.H1_H1 ;  /* 0x3000002bff4d7230 */ /* 0x001fe40000004100 */
[----:B------:R-:W-:-:S02]  /*3470*/  HADD2.F32 R103, -RZ, R55.H0_H0 ;  /* 0x20000037ff677230 */ /* 0x000fc40000004100 */
[----:B------:R-:W-:Y:S02]  /*3480*/  HADD2.F32 R87, -RZ, R39.H1_H1 ;  /* 0x30000027ff577230 */ /* 0x000fe40000004100 */
[----:B------:R-:W-:-:S03]  /*3490*/  HADD2.F32 R55, -RZ, R55.H1_H1 ;  /* 0x30000037ff377230 */ /* 0x000fc60000004100 */
[----:B------:R-:W-:-:S04]  /*34a0*/  FMUL.FTZ R39, R87, -1.4426950216293334961 ;  /* 0xbfb8aa3b57277820 */ /* 0x000fc80000410000 */
[----:B------:R-:W0:Y:S01]  /*34b0*/  MUFU.EX2 R126, R39 ;  /* 0x00000027007e7308 */ /* 0x000e220000000800 */
[----:B-1----:R-:W-:Y:S02]  /*34c0*/  FADD.FTZ R94, R94, 1 ;  /* 0x3f8000005e5e7421 */ /* 0x002fe40000010000 */
[----:B------:R-:W-:Y:S02]  /*34d0*/  FADD.FTZ R119, R119, 1 ;  /* 0x3f80000077777421 */ /* 0x000fe40000010000 */
[----:B------:R-:W-:-:S03]  /*34e0*/  FADD.FTZ R120, R120, 1 ;  /* 0x3f80000078787421 */ /* 0x000fc60000010000 */
[----:B------:R-:W-:Y:S01]  /*34f0*/  MUFU.RCP R118, R94 ;  /* 0x0000005e00767308 */ /* 0x000fe20000001000 */
[----:B------:R-:W-:Y:S02]  /*3500*/  FADD.FTZ R123, R123, 1 ;  /* 0x3f8000007b7b7421 */ /* 0x000fe40000010000 */
[----:B0-----:R-:W-:-:S05]  /*3510*/  FADD.FTZ R126, R126, 1 ;  /* 0x3f8000007e7e7421 */ /* 0x001fca0000010000 */
[----:B------:R-:W-:Y:S01]  /*3520*/  MUFU.RCP R119, R119 ;  /* 0x0000007700777308 */ /* 0x000fe20000001000 */
[----:B------:R-:W-:-:S07]  /*3530*/  FADD.FTZ R122, R122, 1 ;  /* 0x3f8000007a7a7421 */ /* 0x000fce0000010000 */
[----:B------:R-:W-:Y:S01]  /*3540*/  MUFU.RCP R121, R120 ;  /* 0x0000007800797308 */ /* 0x000fe20000001000 */
[----:B---3--:R0:W-:Y:S04]  /*3550*/  STS.128 [R19.X16+0x200], R48 ;  /* 0x0002003013007388 */ /* 0x0081e8000000cc00 */
[----:B-----5:R1:W-:Y:S01]  /*3560*/  STS.128 [R19.X16], R44 ;  /* 0x0000002c13007388 */ /* 0x0203e2000000cc00 */
[----:B------:R-:W-:-:S06]  /*3570*/  NOP ;  /* 0x0000000000007918 */ /* 0x000fcc0000000000 */
[----:B------:R-:W2:Y:S01]  /*3580*/  LDS.128 R40, [R18.X16] ;  /* 0x0000000012287984 */ /* 0x000ea2000000cc00 */
[----:B0-----:R-:W0:Y:S01]  /*3590*/  MUFU.RCP R49, R93 ;  /* 0x0000005d00317308 */ /* 0x001e220000001000 */
[----:B-1----:R-:W-:Y:S02]  /*35a0*/  FFMA.FTZ R44, R85, R36, 1 ;  /* 0x3f800000552c7423 */ /* 0x002fe40000010024 */
[----:B------:R-:W-:Y:S01]  /*35b0*/  FMUL.FTZ R85, R90, R117 ;  /* 0x000000755a557220 */ /* 0x000fe20000410000 */
[----:B------:R-:W-:Y:S01]  /*35c0*/  HADD2.F32 R45, -RZ, R62.H1_H1 ;  /* 0x3000003eff2d7230 */ /* 0x000fe20000004100 */
[----:B------:R-:W-:Y:S02]  /*35d0*/  FFMA.FTZ R36, R109, R37, R38 ;  /* 0x000000256d247223 */ /* 0x000fe40000010026 */
[----:B------:R-:W-:Y:S02]  /*35e0*/  FADD.FTZ R37, -R115, 1 ;  /* 0x3f80000073257421 */ /* 0x000fe40000010100 */
[----:B------:R-:W-:-:S02]  /*35f0*/  FMUL.FTZ R73, R54, R85 ;  /* 0x0000005536497220 */ /* 0x000fc40000410000 */
[----:B------:R-:W-:Y:S02]  /*3600*/  FFMA.FTZ R46, R88, R37, 1 ;  /* 0x3f800000582e7423 */ /* 0x000fe40000010025 */
[----:B------:R-:W-:Y:S02]  /*3610*/  FFMA.FTZ R50, R73, R45, R36 ;  /* 0x0000002d49327223 */ /* 0x000fe40000010024 */
[----:B------:R-:W-:Y:S02]  /*3620*/  FMUL.FTZ R88, R91, R114 ;  /* 0x000000725b587220 */ /* 0x000fe40000410000 */
[----:B------:R-:W-:Y:S01]  /*3630*/  FADD.FTZ R36, -R112, 1 ;  /* 0x3f80000070247421 */ /* 0x000fe20000010100 */
[----:B------:R-:W-:Y:S01]  /*3640*/  HADD2.F32 R45, -RZ, R63.H0_H0 ;  /* 0x2000003fff2d7230 */ /* 0x000fe20000004100 */
[----:B------:R-:W-:Y:S02]  /*3650*/  FMUL.FTZ R38, R86, -1.4426950216293334961 ;  /* 0xbfb8aa3b56267820 */ /* 0x000fe40000410000 */
[----:B------:R-:W-:-:S02]  /*3660*/  FADD.FTZ R37, -R117, 1 ;  /* 0x3f80000075257421 */ /* 0x000fc40000010100 */
[----:B------:R-:W-:Y:S02]  /*3670*/  FMUL.FTZ R111, R103, R88 ;  /* 0x00000058676f7220 */ /* 0x000fe40000410000 */
[----:B------:R-:W-:Y:S02]  /*3680*/  FFMA.FTZ R48, R89, R36, 1 ;  /* 0x3f80000059307423 */ /* 0x000fe40000010024 */
[----:B0-----:R-:W-:Y:S01]  /*3690*/  FMUL.FTZ R89, R92, R49 ;  /* 0x000000315c597220 */ /* 0x001fe20000410000 */
[----:B------:R0:W1:Y:S01]  /*36a0*/  MUFU.EX2 R124, R38 ;  /* 0x00000026007c7308 */ /* 0x0000620000000800 */
[----:B------:R-:W-:Y:S01]  /*36b0*/  FFMA.FTZ R47, R90, R37, 1 ;  /* 0x3f8000005a2f7423 */ /* 0x000fe20000010025 */
[----:B------:R-:W-:Y:S01]  /*36c0*/  HADD2.F32 R51, -RZ, R63.H1_H1 ;  /* 0x3000003fff337230 */ /* 0x000fe20000004100 */
[----:B------:R-:W-:Y:S02]  /*36d0*/  FADD.FTZ R36, -R114, 1 ;  /* 0x3f80000072247421 */ /* 0x000fe40000010100 */
[----:B------:R-:W-:-:S02]  /*36e0*/  FADD.FTZ R37, -R49, 1 ;  /* 0x3f80000031257421 */ /* 0x000fc40000010100 */
[----:B------:R-:W-:Y:S02]  /*36f0*/  FMUL.FTZ R75, R55, R89 ;  /* 0x00000059374b7220 */ /* 0x000fe40000410000 */
[----:B0-----:R-:W-:Y:S02]  /*3700*/  FFMA.FTZ R38, R111, R45, R50 ;  /* 0x0000002d6f267223 */ /* 0x001fe40000010032 */
[----:B------:R-:W-:Y:S02]  /*3710*/  FFMA.FTZ R50, R91, R36, 1 ;  /* 0x3f8000005b327423 */ /* 0x000fe40000010024 */
[----:B------:R-:W-:Y:S02]  /*3720*/  FFMA.FTZ R116, R92, R37, 1 ;  /* 0x3f8000005c747423 */ /* 0x000fe40000010025 */
[----:B------:R-:W-:Y:S02]  /*3730*/  FFMA.FTZ R128, R75, R51, R38 ;  /* 0x000000334b807223 */ /* 0x000fe40000010026 */
[----:B------:R-:W0:Y:S01]  /*3740*/  LDS.128 R36, [R18.X16+0x10] ;  /* 0x0000100012247984 */ /* 0x000e22000000cc00 */
[----:B------:R-:W-:Y:S01]  /*3750*/  FADD.FTZ R45, R95, 1 ;  /* 0x3f8000005f2d7421 */ /* 0x000fe20000010000 */
[----:B--2---:R-:W-:-:S02]  /*3760*/  HADD2.F32 R90, -RZ, R40.H1_H1 ;  /* 0x30000028ff5a7230 */ /* 0x004fc40000004100 */
[----:B------:R-:W-:Y:S01]  /*3770*/  HADD2.F32 R91, -RZ, R40.H0_H0 ;  /* 0x20000028ff5b7230 */ /* 0x000fe20000004100 */
[----:B------:R2:W3:Y:S01]  /*3780*/  MUFU.RCP R51, R45 ;  /* 0x0000002d00337308 */ /* 0x0004e20000001000 */
[--C-:B------:R-:W-:Y:S01]  /*3790*/  HADD2.F32 R92, -RZ, R41.reuse.H1_H1 ;  /* 0x30000029ff5c7230 */ /* 0x100fe20000004100 */
[----:B------:R-:W-:Y:S01]  /*37a0*/  FMUL.FTZ R40, R97, R90 ;  /* 0x0000005a61287220 */ /* 0x000fe20000410000 */
[----:B------:R-:W-:Y:S01]  /*37b0*/  HADD2.F32 R93, -RZ, R41.H0_H0 ;  /* 0x20000029ff5d7230 */ /* 0x000fe20000004100 */
[----:B------:R-:W-:Y:S01]  /*37c0*/  FMUL.FTZ R41, R96, R91 ;  /* 0x0000005b60297220 */ /* 0x000fe20000410000 */
[--C-:B------:R-:W-:Y:S01]  /*37d0*/  HADD2.F32 R94, -RZ, R42.reuse.H1_H1 ;  /* 0x3000002aff5e7230 */ /* 0x100fe20000004100 */
[----:B------:R-:W-:Y:S01]  /*37e0*/  FMUL.FTZ R113, R113, R40 ;  /* 0x0000002871717220 */ /* 0x000fe20000410000 */
[----:B------:R-:W-:Y:S01]  /*37f0*/  HADD2.F32 R95, -RZ, R42.H0_H0 ;  /* 0x2000002aff5f7230 */ /* 0x000fe20000004100 */
[----:B------:R-:W-:Y:S01]  /*3800*/  FMUL.FTZ R40, R101, R92 ;  /* 0x0000005c65287220 */ /* 0x000fe20000410000 */
[----:B------:R-:W-:-:S02]  /*3810*/  HADD2.F32 R97, -RZ, R43.H0_H0 ;  /* 0x2000002bff617230 */ /* 0x000fc40000004100 */
[----:B------:R-:W-:Y:S01]  /*3820*/  HADD2.F32 R96, -RZ, R43.H1_H1 ;  /* 0x3000002bff607230 */ /* 0x000fe20000004100 */
[----:B------:R-:W-:Y:S01]  /*3830*/  FMUL.FTZ R54, R54, R94 ;  /* 0x0000005e36367220 */ /* 0x000fe20000410000 */
[----:B------:R-:W4:Y:S01]  /*3840*/  MUFU.RCP R126, R126 ;  /* 0x0000007e007e7308 */ /* 0x000f220000001000 */
[----:B------:R-:W-:Y:S02]  /*3850*/  FMUL.FTZ R43, R100, R93 ;  /* 0x0000005d642b7220 */ /* 0x000fe40000410000 */
[----:B--2---:R-:W-:Y:S02]  /*3860*/  FMUL.FTZ R45, R102, R95 ;  /* 0x0000005f662d7220 */ /* 0x004fe40000410000 */
[----:B------:R-:W-:Y:S02]  /*3870*/  FMUL.FTZ R115, R115, R40 ;  /* 0x0000002873737220 */ /* 0x000fe40000410000 */
[----:B------:R-:W-:Y:S02]  /*3880*/  FMUL.FTZ R103, R103, R97 ;  /* 0x0000006167677220 */ /* 0x000fe40000410000 */
[----:B------:R-:W-:-:S02]  /*3890*/  FMUL.FTZ R40, R55, R96 ;  /* 0x0000006037287220 */ /* 0x000fc40000410000 */
[----:B------:R-:W-:Y:S02]  /*38a0*/  FMUL.FTZ R41, R104, R41 ;  /* 0x0000002968297220 */ /* 0x000fe40000410000 */
[----:B------:R-:W-:Y:S01]  /*38b0*/  FMUL.FTZ R54, R117, R54 ;  /* 0x0000003675367220 */ /* 0x000fe20000410000 */
[----:B------:R-:W-:Y:S01]  /*38c0*/  MUFU.RCP R123, R123 ;  /* 0x0000007b007b7308 */ /* 0x000fe20000001000 */
[----:B------:R-:W-:Y:S02]  /*38d0*/  FMUL.FTZ R43, R110, R43 ;  /* 0x0000002b6e2b7220 */ /* 0x000fe40000410000 */
[----:B------:R-:W-:Y:S02]  /*38e0*/  FMUL.FTZ R45, R112, R45 ;  /* 0x0000002d702d7220 */ /* 0x000fe40000410000 */
[----:B------:R-:W-:Y:S01]  /*38f0*/  FMUL.FTZ R103, R114, R103 ;  /* 0x0000006772677220 */ /* 0x000fe20000410000 */
[----:B0-----:R-:W-:Y:S01]  /*3900*/  HADD2.F32 R102, -RZ, R36.H1_H1 ;  /* 0x30000024ff667230 */ /* 0x001fe20000004100 */
[----:B------:R-:W-:Y:S01]  /*3910*/  FMUL.FTZ R113, R113, R108 ;  /* 0x0000006c71717220 */ /* 0x000fe20000410000 */
[----:B------:R-:W0:Y:S01]  /*3920*/  MUFU.RCP R117, R122 ;  /* 0x0000007a00757308 */ /* 0x000e220000001000 */
[----:B------:R-:W-:Y:S01]  /*3930*/  FMUL.FTZ R49, R49, R40 ;  /* 0x0000002831317220 */ /* 0x000fe20000410000 */
[--C-:B------:R-:W-:Y:S01]  /*3940*/  HADD2.F32 R108, -RZ, R38.reuse.H0_H0 ;  /* 0x20000026ff6c7230 */ /* 0x100fe20000004100 */
[----:B------:R-:W-:Y:S01]  /*3950*/  FMUL.FTZ R40, R41, R106 ;  /* 0x0000006a29287220 */ /* 0x000fe20000410000 */
[----:B------:R-:W-:Y:S01]  /*3960*/  HADD2.F32 R110, -RZ, R38.H1_H1 ;  /* 0x30000026ff6e7230 */ /* 0x000fe20000004100 */
[----:B-1----:R-:W-:Y:S01]  /*3970*/  FADD.FTZ R124, R124, 1 ;  /* 0x3f8000007c7c7421 */ /* 0x002fe20000010000 */
[--C-:B------:R-:W-:Y:S01]  /*3980*/  HADD2.F32 R112, -RZ, R39.reuse.H0_H0 ;  /* 0x20000027ff707230 */ /* 0x100fe20000004100 */
[----:B------:R-:W-:Y:S01]  /*3990*/  FMUL.FTZ R38, R52, R102 ;  /* 0x0000006634267220 */ /* 0x000fe20000410000 */
[----:B------:R-:W-:Y:S01]  /*39a0*/  HADD2.F32 R114, -RZ, R39.H1_H1 ;  /* 0x30000027ff727230 */ /* 0x000fe20000004100 */
[----:B---3--:R-:W-:Y:S01]  /*39b0*/  FADD.FTZ R39, -R51, 1 ;  /* 0x3f80000033277421 */ /* 0x008fe20000010100 */
[----:B------:R-:W-:-:S02]  /*39c0*/  HADD2.F32 R101, -RZ, R36.H0_H0 ;  /* 0x20000024ff657230 */ /* 0x000fc40000004100 */
[--C-:B------:R-:W-:Y:S02]  /*39d0*/  HADD2.F32 R104, -RZ, R37.reuse.H0_H0 ;  /* 0x20000025ff687230 */ /* 0x100fe40000004100 */
[----:B------:R-:W-:Y:S01]  /*39e0*/  HADD2.F32 R106, -RZ, R37.H1_H1 ;  /* 0x30000025ff6a7230 */ /* 0x000fe20000004100 */
[----:B------:R-:W1:Y:S01]  /*39f0*/  MUFU.RCP R125, R124 ;  /* 0x0000007c007d7308 */ /* 0x000e620000001000 */
[----:B------:R-:W-:Y:S02]  /*3a00*/  FFMA.FTZ R39, R98, R39, 1 ;  /* 0x3f80000062277423 */ /* 0x000fe40000010027 */
[----:B------:R-:W-:Y:S02]  /*3a10*/  FMUL.FTZ R38, R51, R38 ;  /* 0x0000002633267220 */ /* 0x000fe40000410000 */
[----:B------:R-:W-:Y:S02]  /*3a20*/  FMUL.FTZ R41, R43, R44 ;  /* 0x0000002c2b297220 */ /* 0x000fe40000410000 */
[----:B------:R-:W-:-:S02]  /*3a30*/  FMUL.FTZ R42, R45, R48 ;  /* 0x000000302d2a7220 */ /* 0x000fc40000410000 */
[----:B------:R-:W-:Y:S02]  /*3a40*/  FMUL.FTZ R116, R49, R116 ;  /* 0x0000007431747220 */ /* 0x000fe40000410000 */
[----:B------:R-:W-:Y:S02]  /*3a50*/  FADD.FTZ R36, -R118, 1 ;  /* 0x3f80000076247421 */ /* 0x000fe40000010100 */
[----:B------:R-:W-:Y:S02]  /*3a60*/  FMUL.FTZ R37, R53, R101 ;  /* 0x0000006535257220 */ /* 0x000fe40000410000 */
[----:B------:R-:W-:Y:S02]  /*3a70*/  FADD.FTZ R45, -R119, 1 ;  /* 0x3f800000772d7421 */ /* 0x000fe40000010100 */
[----:B------:R-:W-:Y:S02]  /*3a80*/  FADD.FTZ R49, -R121, 1 ;  /* 0x3f80000079317421 */ /* 0x000fe40000010100 */
[----:B------:R-:W-:-:S02]  /*3a90*/  FMUL.FTZ R44, R82, R104 ;  /* 0x00000068522c7220 */ /* 0x000fc40000410000 */
[----:B------:R-:W-:Y:S02]  /*3aa0*/  FMUL.FTZ R48, R83, R106 ;  /* 0x0000006a53307220 */ /* 0x000fe40000410000 */
[----:B------:R-:W-:Y:S02]  /*3ab0*/  FMUL.FTZ R39, R38, R39 ;  /* 0x0000002726277220 */ /* 0x000fe40000410000 */
[----:B------:R-:W-:Y:S02]  /*3ac0*/  FFMA.FTZ R36, R99, R36, 1 ;  /* 0x3f80000063247423 */ /* 0x000fe40000010024 */
[----:B------:R-:W-:Y:S02]  /*3ad0*/  FMUL.FTZ R37, R118, R37 ;  /* 0x0000002576257220 */ /* 0x000fe40000410000 */
[----:B----4-:R-:W-:Y:S02]  /*3ae0*/  FADD.FTZ R38, -R126, 1 ;  /* 0x3f8000007e267421 */ /* 0x010fe40000010100 */
[----:B------:R-:W-:-:S02]  /*3af0*/  FFMA.FTZ R45, R70, R45, 1 ;  /* 0x3f800000462d7423 */ /* 0x000fc4000001002d */
[----:B------:R-:W-:Y:S02]  /*3b00*/  FFMA.FTZ R49, R68, R49, 1 ;  /* 0x3f80000044317423 */ /* 0x000fe40000010031 */
[----:B------:R-:W-:Y:S02]  /*3b10*/  FMUL.FTZ R44, R119, R44 ;  /* 0x0000002c772c7220 */ /* 0x000fe40000410000 */
[----:B------:R-:W-:Y:S02]  /*3b20*/  FMUL.FTZ R48, R121, R48 ;  /* 0x0000003079307220 */ /* 0x000fe40000410000 */
[----:B------:R-:W-:Y:S02]  /*3b30*/  FMUL.FTZ R47, R54, R47 ;  /* 0x0000002f362f7220 */ /* 0x000fe40000410000 */
[----:B------:R-:W-:Y:S02]  /*3b40*/  FMUL.FTZ R36, R37, R36 ;  /* 0x0000002425247220 */ /* 0x000fe40000410000 */
[----:B------:R-:W-:-:S02]  /*3b50*/  FFMA.FTZ R54, R87, R38, 1 ;  /* 0x3f80000057367423 */ /* 0x000fc40000010026 */
[----:B------:R-:W-:Y:S02]  /*3b60*/  FMUL.FTZ R45, R44, R45 ;  /* 0x0000002d2c2d7220 */ /* 0x000fe40000410000 */
[----:B------:R-:W-:Y:S02]  /*3b70*/  FMUL.FTZ R48, R48, R49 ;  /* 0x0000003130307220 */ /* 0x000fe40000410000 */
[----:B0-----:R-:W-:Y:S02]  /*3b80*/  FADD.FTZ R37, -R117, 1 ;  /* 0x3f80000075257421 */ /* 0x001fe40000010100 */
[----:B------:R-:W-:Y:S02]  /*3b90*/  FMUL.FTZ R38, R81, R108 ;  /* 0x0000006c51267220 */ /* 0x000fe40000410000 */
[----:B------:R-:W-:Y:S02]  /*3ba0*/  FADD.FTZ R49, -R123, 1 ;  /* 0x3f8000007b317421 */ /* 0x000fe40000010100 */
[----:B------:R-:W-:-:S02]  /*3bb0*/  FMUL.FTZ R44, R80, R110 ;  /* 0x0000006e502c7220 */ /* 0x000fc40000410000 */
[----:B------:R-:W-:Y:S02]  /*3bc0*/  FMUL.FTZ R100, R99, R118 ;  /* 0x0000007663647220 */ /* 0x000fe40000410000 */
[----:B------:R-:W-:Y:S02]  /*3bd0*/  FFMA.FTZ R37, R76, R37, 1 ;  /* 0x3f8000004c257423 */ /* 0x000fe40000010025 */
[----:B------:R-:W-:Y:S02]  /*3be0*/  FMUL.FTZ R38, R117, R38 ;  /* 0x0000002675267220 */ /* 0x000fe40000410000 */
[----:B------:R-:W-:Y:S02]  /*3bf0*/  FMUL.FTZ R43, R103, R50 ;  /* 0x00000032672b7220 */ /* 0x000fe40000410000 */
[----:B------:R-:W-:Y:S02]  /*3c00*/  FMUL.FTZ R99, R98, R51 ;  /* 0x0000003362637220 */ /* 0x000fe40000410000 */
[----:B------:R-:W-:-:S02]  /*3c10*/  FFMA.FTZ R49, R78, R49, 1 ;  /* 0x3f8000004e317423 */ /* 0x000fc40000010031 */
[----:B------:R-:W-:Y:S02]  /*3c20*/  FMUL.FTZ R44, R123, R44 ;  /* 0x0000002c7b2c7220 */ /* 0x000fe40000410000 */
[----:B-1----:R-:W-:Y:S02]  /*3c30*/  FADD.FTZ R51, -R125, 1 ;  /* 0x3f8000007d337421 */ /* 0x002fe40000010100 */
[----:B------:R-:W-:Y:S02]  /*3c40*/  FMUL.FTZ R50, R74, R112 ;  /* 0x000000704a327220 */ /* 0x000fe40000410000 */
[----:B------:R-:W-:Y:S02]  /*3c50*/  FMUL.FTZ R55, R77, R114 ;  /* 0x000000724d377220 */ /* 0x000fe40000410000 */
[----:B------:R-:W-:Y:S02]  /*3c60*/  FMUL.FTZ R46, R115, R46 ;  /* 0x0000002e732e7220 */ /* 0x000fe40000410000 */
[----:B------:R-:W-:-:S02]  /*3c70*/  FMUL.FTZ R37, R38, R37 ;  /* 0x0000002526257220 */ /* 0x000fc40000410000 */
[----:B------:R-:W-:Y:S02]  /*3c80*/  FMUL.FTZ R38, R44, R49 ;  /* 0x000000312c267220 */ /* 0x000fe40000410000 */
[----:B------:R-:W-:Y:S02]  /*3c90*/  FFMA.FTZ R51, R86, R51, 1 ;  /* 0x3f80000056337423 */ /* 0x000fe40000010033 */
[----:B------:R-:W-:Y:S02]  /*3ca0*/  FMUL.FTZ R50, R125, R50 ;  /* 0x000000327d327220 */ /* 0x000fe40000410000 */
[----:B------:R-:W-:Y:S01]  /*3cb0*/  FMUL.FTZ R55, R126, R55 ;  /* 0x000000377e377220 */ /* 0x000fe20000410000 */
[----:B------:R-:W-:Y:S01]  /*3cc0*/  F2FP.PACK_AB R41, R46, R41 ;  /* 0x000000292e29723e */ /* 0x000fe200000000ff */
[----:B------:R-:W-:Y:S01]  /*3cd0*/  FMUL.FTZ R50, R50, R51 ;  /* 0x0000003332327220 */ /* 0x000fe20000410000 */
[----:B------:R-:W-:Y:S01]  /*3ce0*/  F2FP.PACK_AB R44, R39, R36 ;  /* 0x00000024272c723e */ /* 0x000fe200000000ff */
[----:B------:R-:W-:Y:S01]  /*3cf0*/  FMUL.FTZ R55, R55, R54 ;  /* 0x0000003637377220 */ /* 0x000fe20000410000 */
[----:B------:R-:W-:Y:S01]  /*3d00*/  F2FP.PACK_AB R40, R113, R40 ;  /* 0x000000287128723e */ /* 0x000fe200000000ff */
[----:B------:R-:W-:Y:S01]  /*3d10*/  HADD2.F32 R39, -RZ, R56.H0_H0 ;  /* 0x20000038ff277230 */ /* 0x000fe20000004100 */
[----:B------:R-:W-:Y:S01]  /*3d20*/  F2FP.PACK_AB R46, R38, R37 ;  /* 0x00000025262e723e */ /* 0x000fe200000000ff */
[----:B------:R-:W-:-:S02]  /*3d30*/  FMUL.FTZ R113, R53, R100 ;  /* 0x0000006435717220 */ /* 0x000fc40000410000 */
[----:B------:R-:W-:Y:S01]  /*3d40*/  IMAD R38, R6, c[0x0][0x2e8], RZ ;  /* 0x0000ba0006267a24 */ /* 0x000fe200078e02ff */
[----:B------:R-:W-:Y:S01]  /*3d50*/  F2FP.PACK_AB R42, R47, R42 ;  /* 0x0000002a2f2a723e */ /* 0x000fe200000000ff */
[----:B------:R-:W-:Y:S01]  /*3d60*/  FFMA.FTZ R128, R113, R39, R128 ;  /* 0x0000002771807223 */ /* 0x000fe20000010080 */
[----:B------:R-:W-:Y:S01]  /*3d70*/  F2FP.PACK_AB R43, R116, R43 ;  /* 0x0000002b742b723e */ /* 0x000fe200000000ff */
[C---:B------:R-:W-:Y:S01]  /*3d80*/  IMAD R53, R5.reuse, c[0x0][0x2ec], R38 ;  /* 0x0000bb0005357a24 */ /* 0x040fe200078e0226 */
[----:B------:R-:W-:Y:S01]  /*3d90*/  F2FP.PACK_AB R45, R48, R45 ;  /* 0x0000002d302d723e */ /* 0x000fe200000000ff */
[----:B------:R-:W-:Y:S01]  /*3da0*/  IMAD.WIDE.U32 R38, R5, c[0x0][0x2e8], R64 ;  /* 0x0000ba0005267a25 */ /* 0x000fe200078e0040 */
[----:B------:R-:W-:Y:S01]  /*3db0*/  LEA R36, R10, R16, 0x1 ;  /* 0x000000100a247211 */ /* 0x000fe200078e08ff */
[----:B------:R-:W-:Y:S01]  /*3dc0*/  BAR.SYNC.DEFER_BLOCKING 0x0 ;  /* 0x0000000000007b1d */ /* 0x000fe20000010000 */
[----:B------:R-:W-:Y:S01]  /*3dd0*/  F2FP.PACK_AB R47, R55, R50 ;  /* 0x00000032372f723e */ /* 0x000fe200000000ff */
[----:B------:R-:W-:Y:S01]  /*3de0*/  FMUL.FTZ R103, R52, R99 ;  /* 0x0000006334677220 */ /* 0x000fe20000410000 */
[----:B------:R-:W-:-:S03]  /*3df0*/  IADD3 R39, R39, R53, RZ ;  /* 0x0000003527277210 */ /* 0x000fc60007ffe0ff */
[----:B------:R0:W-:Y:S04]  /*3e00*/  STS.128 [R36.X16], R40 ;  /* 0x0000002824007388 */ /* 0x0001e8000000cc00 */
[----:B------:R-:W-:Y:S01]  /*3e10*/  STS.128 [R36.X16+0x10], R44 ;  /* 0x0000102c24007388 */ /* 0x000fe2000000cc00 */
[----:B------:R-:W-:-:S06]  /*3e20*/  NOP ;  /* 0x0000000000007918 */ /* 0x000fcc0000000000 */
[----:B------:R-:W1:Y:S04]  /*3e30*/  LDS.128 R48, [R19.X16] ;  /* 0x0000000013307984 */ /* 0x000e68000000cc00 */
[----:B------:R-:W2:Y:S01]  /*3e40*/  LDS.128 R52, [R19.X16+0x200] ;  /* 0x0002000013347984 */ /* 0x000ea2000000cc00 */
[----:B0-----:R-:W-:Y:S02]  /*3e50*/  IMAD R41, R3, c[0x0][0x2f0], RZ ;  /* 0x0000bc0003297a24 */ /* 0x001fe400078e02ff */
[----:B------:R-:W-:Y:S01]  /*3e60*/  IMAD.WIDE.U32 R38, R0, c[0x0][0x2f0], R38 ;  /* 0x0000bc0000267a25 */ /* 0x000fe200078e0026 */
[----:B------:R-:W-:-:S03]  /*3e70*/  HADD2.F32 R37, -RZ, R56.H1_H1 ;  /* 0x30000038ff257230 */ /* 0x000fc60000004100 */
[----:B------:R-:W-:Y:S01]  /*3e80*/  IMAD R41, R0, c[0x0][0x2f4], R41 ;  /* 0x0000bd0000297a24 */ /* 0x000fe200078e0229 */
[----:B------:R-:W-:Y:S01]  /*3e90*/  LEA R40, P0, R38, c[0x0][0x338], 0x1 ;  /* 0x0000ce0026287a11 */ /* 0x000fe200078008ff */
[----:B------:R-:W-:-:S03]  /*3ea0*/  FMUL.FTZ R119, R70, R119 ;  /* 0x0000007746777220 */ /* 0x000fc60000410000 */
[----:B------:R-:W-:Y:S01]  /*3eb0*/  IADD3 R39, R39, R41, RZ ;  /* 0x0000002927277210 */ /* 0x000fe20007ffe0ff */
[----:B------:R-:W-:Y:S01]  /*3ec0*/  FFMA.FTZ R128, R103, R37, R128 ;  /* 0x0000002567807223 */ /* 0x000fe20000010080 */
[--C-:B------:R-:W-:Y:S01]  /*3ed0*/  HADD2.F32 R37, -RZ, R57.reuse.H0_H0 ;  /* 0x20000039ff257230 */ /* 0x100fe20000004100 */
[----:B------:R-:W-:Y:S01]  /*3ee0*/  FMUL.FTZ R115, R82, R119 ;  /* 0x0000007752737220 */ /* 0x000fe20000410000 */
[----:B------:R-:W-:Y:S01]  /*3ef0*/  LEA.HI.X R41, R38, c[0x0][0x33c], R39, 0x1, P0 ;  /* 0x0000cf0026297a11 */ /* 0x000fe200000f0c27 */
[----:B------:R-:W-:Y:S02]  /*3f00*/  FMUL.FTZ R68, R68, R121 ;  /* 0x0000007944447220 */ /* 0x000fe40000410000 */
[----:B------:R-:W-:Y:S01]  /*3f10*/  FFMA.FTZ R128, R115, R37, R128 ;  /* 0x0000002573807223 */ /* 0x000fe20000010080 */
[----:B------:R-:W-:Y:S01]  /*3f20*/  HADD2.F32 R37, -RZ, R57.H1_H1 ;  /* 0x30000039ff257230 */ /* 0x000fe20000004100 */
[----:B------:R-:W-:-:S04]  /*3f30*/  IMAD.WIDE R38, R67, 0x10, R40 ;  /* 0x0000001043267825 */ /* 0x000fc800078e0228 */
[----:B------:R-:W-:Y:S02]  /*3f40*/  FMUL.FTZ R83, R83, R68 ;  /* 0x0000004453537220 */ /* 0x000fe40000410000 */
[----:B------:R-:W-:Y:S01]  /*3f50*/  FMUL.FTZ R76, R76, R117 ;  /* 0x000000754c4c7220 */ /* 0x000fe20000410000 */
[----:B------:R-:W-:Y:S01]  /*3f60*/  ISETP.NE.U32.AND P0, PT, RZ, c[0x0][0x270], PT ;  /* 0x00009c00ff007a0c */ /* 0x000fe20003f05070 */
[----:B------:R-:W-:Y:S01]  /*3f70*/  FFMA.FTZ R128, R83, R37, R128 ;  /* 0x0000002553807223 */ /* 0x000fe20000010080 */
[--C-:B------:R-:W-:Y:S01]  /*3f80*/  HADD2.F32 R37, -RZ, R58.reuse.H0_H0 ;  /* 0x2000003aff257230 */ /* 0x100fe20000004100 */
[----:B------:R-:W-:Y:S01]  /*3f90*/  FMUL.FTZ R81, R81, R76 ;  /* 0x0000004c51517220 */ /* 0x000fe20000410000 */
[----:B-1----:R0:W-:Y:S04]  /*3fa0*/  STG.E.128 [R38.64], R48 ;  /* 0x0000003026007986 */ /* 0x0021e8000c101d04 */
[----:B--2---:R0:W-:Y:S01]  /*3fb0*/  STG.E.128 [R38.64+0x200], R52 ;  /* 0x0002003426007986 */ /* 0x0041e2000c101d04 */
[----:B------:R-:W-:Y:S01]  /*3fc0*/  FMUL.FTZ R123, R78, R123 ;  /* 0x0000007b4e7b7220 */ /* 0x000fe20000410000 */
[----:B------:R-:W-:Y:S01]  /*3fd0*/  ISETP.NE.AND.EX P0, PT, RZ, c[0x0][0x274], PT, P0 ;  /* 0x00009d00ff007a0c */ /* 0x000fe20003f05300 */
[----:B------:R-:W-:Y:S01]  /*3fe0*/  FFMA.FTZ R128, R81, R37, R128 ;  /* 0x0000002551807223 */ /* 0x000fe20000010080 */
[----:B------:R-:W-:Y:S01]  /*3ff0*/  HADD2.F32 R37, -RZ, R58.H1_H1 ;  /* 0x3000003aff257230 */ /* 0x000fe20000004100 */
[----:B------:R-:W-:-:S02]  /*4000*/  FMUL.FTZ R121, R80, R123 ;  /* 0x0000007b50797220 */ /* 0x000fc40000410000 */
[----:B------:R-:W-:Y:S02]  /*4010*/  FMUL.FTZ R125, R86, R125 ;  /* 0x0000007d567d7220 */ /* 0x000fe40000410000 */
[----:B------:R-:W-:Y:S01]  /*4020*/  FFMA.FTZ R128, R121, R37, R128 ;  /* 0x0000002579807223 */ /* 0x000fe20000010080 */
[--C-:B------:R-:W-:Y:S01]  /*4030*/  HADD2.F32 R37, -RZ, R59.reuse.H0_H0 ;  /* 0x2000003bff257230 */ /* 0x100fe20000004100 */
[----:B------:R-:W-:Y:S01]  /*4040*/  FMUL.FTZ R127, R74, R125 ;  /* 0x0000007d4a7f7220 */ /* 0x000fe20000410000 */
[----:B------:R-:W-:Y:S01]  /*4050*/  MOV R42, c[0x0][0x16c] ;  /* 0x00005b00002a7a02 */ /* 0x000fe20000000f00 */
[----:B------:R-:W-:Y:S02]  /*4060*/  FMUL.FTZ R126, R87, R126 ;  /* 0x0000007e577e7220 */ /* 0x000fe40000410000 */
[----:B------:R-:W-:Y:S01]  /*4070*/  FFMA.FTZ R128, R127, R37, R128 ;  /* 0x000000257f807223 */ /* 0x000fe20000010080 */
[----:B------:R-:W-:Y:S01]  /*4080*/  ISETP.GE.AND P1, PT, R42, 0x1, PT ;  /* 0x000000012a00780c */ /* 0x000fe20003f26270 */
[----:B------:R-:W-:Y:S01]  /*4090*/  HADD2.F32 R37, -RZ, R59.H1_H1 ;  /* 0x3000003bff257230 */ /* 0x000fe20000004100 */
[----:B------:R-:W-:Y:S01]  /*40a0*/  FMUL.FTZ R77, R77, R126 ;  /* 0x0000007e4d4d7220 */ /* 0x000fe20000410000 */
[----:B------:R-:W-:Y:S05]  /*40b0*/  @!P0 BRA `(.L_x_2315) ;  /* 0x000002b000008947 */ /* 0x000fea0003800000 */
[----:B0-----:R-:W-:Y:S01]  /*40c0*/  BAR.SYNC.DEFER_BLOCKING 0x0 ;  /* 0x0000000000007b1d */ /* 0x001fe20000010000 */
[----:B------:R-:W-:-:S02]  /*40d0*/  FMUL.FTZ R48, R66, R91 ;  /* 0x0000005b42307220 */ /* 0x000fc40000410000 */
[----:B------:R-:W-:Y:S02]  /*40e0*/  FMUL.FTZ R7, R7, R90 ;  /* 0x0000005a07077220 */ /* 0x000fe40000410000 */
        /* <DEDUP_REMOVED lines=23> */
[----:B------:R-:W-:Y:S01]  /*4260*/  IMAD.WIDE.U32 R64, R5, c[0x0][0x210], R64 ;  /* 0x0000840005407a25 */ /* 0x000fe200078e0040 */
[----:B------:R-:W-:-:S03]  /*4270*/  F2FP.PACK_AB R55, R114, R55 ;  /* 0x000000377237723e */ /* 0x000fc600000000ff */
[----:B------:R-:W-:Y:S02]  /*4280*/  IMAD R7, R5, c[0x0][0x214], R38 ;  /* 0x0000850005077a24 */ /* 0x000fe400078e0226 */
[----:B------:R-:W-:Y:S01]  /*4290*/  STS.128 [R36.X16+0x10], R52 ;  /* 0x0000103424007388 */ /* 0x000fe2000000cc00 */
[----:B------:R-:W-:-:S06]  /*42a0*/  NOP ;  /* 0x0000000000007918 */ /* 0x000fcc0000000000 */
[----:B------:R-:W1:Y:S01]  /*42b0*/  LDS.128 R40, [R19.X16] ;  /* 0x0000000013287984 */ /* 0x000e62000000cc00 */
[----:B------:R-:W-:Y:S01]  /*42c0*/  IADD3 R65, R65, R7, RZ ;  /* 0x0000000741417210 */ /* 0x000fe20007ffe0ff */
[----:B------:R-:W-:Y:S02]  /*42d0*/  IMAD R7, R3, c[0x0][0x218], RZ ;  /* 0x0000860003077a24 */ /* 0x000fe400078e02ff */
[----:B------:R-:W2:Y:S02]  /*42e0*/  LDS.128 R44, [R19.X16+0x200] ;  /* 0x00020000132c7984 */ /* 0x000ea4000000cc00 */
[C---:B------:R-:W-:Y:S02]  /*42f0*/  IMAD R7, R0.reuse, c[0x0][0x21c], R7 ;  /* 0x0000870000077a24 */ /* 0x040fe400078e0207 */
[----:B------:R-:W-:-:S05]  /*4300*/  IMAD.WIDE.U32 R38, R0, c[0x0][0x218], R64 ;  /* 0x0000860000267a25 */ /* 0x000fca00078e0040 */
[----:B------:R-:W-:Y:S02]  /*4310*/  IADD3 R7, R39, R7, RZ ;  /* 0x0000000727077210 */ /* 0x000fe40007ffe0ff */
[----:B0-----:R-:W-:-:S04]  /*4320*/  LEA R48, P0, R38, c[0x0][0x270], 0x1 ;  /* 0x00009c0026307a11 */ /* 0x001fc800078008ff */
[----:B------:R-:W-:-:S05]  /*4330*/  LEA.HI.X R49, R38, c[0x0][0x274], R7, 0x1, P0 ;  /* 0x00009d0026317a11 */ /* 0x000fca00000f0c07 */
[----:B------:R-:W-:-:S05]  /*4340*/  IMAD.WIDE R38, R67, 0x10, R48 ;  /* 0x0000001043267825 */ /* 0x000fca00078e0230 */
[----:B-1----:R0:W-:Y:S04]  /*4350*/  STG.E.128 [R38.64], R40 ;  /* 0x0000002826007986 */ /* 0x0021e8000c101d04 */
[----:B--2---:R0:W-:Y:S02]  /*4360*/  STG.E.128 [R38.64+0x200], R44 ;  /* 0x0002002c26007986 */ /* 0x0041e4000c101d04 */
.L_x_2315:
[----:B0-----:R-:W-:Y:S01]  /*4370*/  FFMA.FTZ R7, R77, R37, R128 ;  /* 0x000000254d077223 */ /* 0x001fe20000010080 */
[----:B------:R-:W-:Y:S01]  /*4380*/  BAR.SYNC.DEFER_BLOCKING 0x0 ;  /* 0x0000000000007b1d */ /* 0x000fe20000010000 */
[----:B------:R-:W-:Y:S01]  /*4390*/  HFMA2.MMA R37, -RZ, RZ, 0, 0 ;  /* 0x00000000ff257435 */ /* 0x000fe200000001ff */
[----:B------:R-:W-:Y:S01]  /*43a0*/  CS2R R38, SRZ ;  /* 0x0000000000267805 */ /* 0x000fe2000001ff00 */
[----:B------:R-:W-:Y:S01]  /*43b0*/  CS2R R40, SRZ ;  /* 0x0000000000287805 */ /* 0x000fe2000001ff00 */
[----:B------:R-:W-:Y:S01]  /*43c0*/  CS2R R42, SRZ ;  /* 0x00000000002a7805 */ /* 0x000fe2000001ff00 */
[----:B------:R-:W-:Y:S01]  /*43d0*/  CS2R R44, SRZ ;  /* 0x00000000002c7805 */ /* 0x000fe2000001ff00 */
[----:B------:R-:W-:Y:S01]  /*43e0*/  CS2R R46, SRZ ;  /* 0x00000000002e7805 */ /* 0x000fe2000001ff00 */
[----:B------:R-:W-:Y:S01]  /*43f0*/  CS2R R48, SRZ ;  /* 0x0000000000307805 */ /* 0x000fe2000001ff00 */
[----:B------:R-:W-:Y:S01]  /*4400*/  CS2R R50, SRZ ;  /* 0x0000000000327805 */ /* 0x000fe2000001ff00 */
[----:B------:R-:W-:Y:S01]  /*4410*/  MOV R52, RZ ;  /* 0x000000ff00347202 */ /* 0x000fe20000000f00 */
        /* <DEDUP_REMOVED lines=35> */
.L_x_2353:
        /* <DEDUP_REMOVED lines=19> */
[C---:B------:R-:W-:Y:S02]  /*4780*/  IMAD R70, R68.reuse, c[0x0][0x1a0], RZ ;  /* 0x0000680044467a24 */ /* 0x040fe400078e02ff */
[----:B------:R-:W-:Y:S01]  /*4790*/  IMAD R68, R68, c[0x0][0x1c0], RZ ;  /* 0x0000700044447a24 */ /* 0x000fe200078e02ff */
[----:B------:R-:W-:Y:S01]  /*47a0*/  IADD3 R67, R67, R71, RZ ;  /* 0x0000004743437210 */ /* 0x000fe20007ffe0ff */
[C---:B------:R-:W-:Y:S02]  /*47b0*/  IMAD R69, R121.reuse, c[0x0][0x1a4], R70 ;  /* 0x0000690079457a24 */ /* 0x040fe400078e0246 */
[----:B------:R-:W-:-:S04]  /*47c0*/  IMAD.WIDE.U32 R64, R121, c[0x0][0x1a0], R64 ;  /* 0x0000680079407a25 */ /* 0x000fc800078e0040 */
[----:B------:R-:W-:Y:S01]  /*47d0*/  IMAD R71, R121, c[0x0][0x1c4], R68 ;  /* 0x0000710079477a24 */ /* 0x000fe200078e0244 */
[----:B------:R-:W-:Y:S01]  /*47e0*/  IADD3 R69, R65, R69, RZ ;  /* 0x0000004541457210 */ /* 0x000fe20007ffe0ff */
[----:B------:R-:W-:Y:S01]  /*47f0*/  IMAD.WIDE.U32 R66, R121, c[0x0][0x1c0], R66 ;  /* 0x0000700079427a25 */ /* 0x000fe200078e0042 */
[----:B------:R-:W-:-:S04]  /*4800*/  LEA R68, P0, R64, c[0x0][0x228], 0x3 ;  /* 0x00008a0040447a11 */ /* 0x000fc800078018ff */
        /* <DEDUP_REMOVED lines=59> */
[----:B------:R-:W-:-:S05]  /*4bc0*/  HFMA2.MMA R65, -RZ, RZ, 0, 0 ;  /* 0x00000000ff417435 */ /* 0x000fca00000001ff */
        /* <DEDUP_REMOVED lines=8> */
[----:B------:R-:W-:Y:S02]  /*4c50*/  MOV R64, 0x3f800000 ;  /* 0x3f80000000407802 */ /* 0x000fe40000000f00 */
[----:B------:R-:W-:Y:S01]  /*4c60*/  SHF.L.U32 R82, R67, 0x3, RZ ;  /* 0x0000000343527819 */ /* 0x000fe200000006ff */
[----:B------:R0:W1:Y:S01]  /*4c70*/  MUFU.COS R151, R75 ;  /* 0x0000004b00977308 */ /* 0x0000620000000000 */
[----:B------:R-:W-:-:S03]  /*4c80*/  CS2R R66, SRZ ;  /* 0x0000000000427805 */ /* 0x000fc6000001ff00 */
[----:B------:R2:W-:Y:S04]  /*4c90*/  STS.64 [R82+0x2510], R84 ;  /* 0x0025105452007388 */ /* 0x0005e80000000a00 */
[----:B------:R-:W-:Y:S01]  /*4ca0*/  MUFU.SIN R79, R78 ;  /* 0x0000004e004f7308 */ /* 0x000fe20000000400 */
[----:B0-----:R-:W-:-:S07]  /*4cb0*/  FMUL.FTZ R75, R72, R25 ;  /* 0x00000019484b7220 */ /* 0x001fce0000410000 */
[----:B------:R0:W-:Y:S08]  /*4cc0*/  MUFU.COS R147, R78 ;  /* 0x0000004e00937308 */ /* 0x0001f00000000000 */
[----:B------:R4:W-:Y:S01]  /*4cd0*/  MUFU.EX2 R144, R74 ;  /* 0x0000004a00907308 */ /* 0x0009e20000000800 */
[----:B0-----:R-:W-:-:S07]  /*4ce0*/  @!P0 IADD3 R78, R11, -0x2, RZ ;  /* 0xfffffffe0b4e8810 */ /* 0x001fce0007ffe0ff */
[----:B------:R0:W-:Y:S01]  /*4cf0*/  MUFU.EX2 R142, R75 ;  /* 0x0000004b008e7308 */ /* 0x0001e20000000800 */
[----:B----4-:R-:W-:-:S04]  /*4d00*/  FMUL.FTZ R74, R101, R27 ;  /* 0x0000001b654a7220 */ /* 0x010fc80000410000 */
[----:B------:R-:W-:-:S03]  /*4d10*/  FMUL.RZ R86, R74, 0.15915493667125701904 ;  /* 0x3e22f9834a567820 */ /* 0x000fc6000040c000 */
[----:B------:R-:W-:Y:S01]  /*4d20*/  MUFU.SIN R83, R76 ;  /* 0x0000004c00537308 */ /* 0x000fe20000000400 */
[----:B0-----:R-:W-:Y:S02]  /*4d30*/  @!P0 IMAD R75, R78, c[0x0][0x16c], R121 ;  /* 0x00005b004e4b8a24 */ /* 0x001fe400078e0279 */
[----:B------:R-:W-:Y:S02]  /*4d40*/  FMUL.FTZ R78, R72, R27 ;  /* 0x0000001b484e7220 */ /* 0x000fe40000410000 */
[----:B------:R-:W-:Y:S01]  /*4d50*/  @!P0 IMAD.WIDE R74, R75, 0x10, R192 ;  /* 0x000000104b4a8825 */ /* 0x000fe200078e02c0 */
[----:B------:R-:W-:Y:S06]  /*4d60*/  BAR.SYNC.DEFER_BLOCKING 0x0 ;  /* 0x0000000000007b1d */ /* 0x000fec0000010000 */
[----:B------:R0:W-:Y:S01]  /*4d70*/  MUFU.COS R143, R76 ;  /* 0x0000004c008f7308 */ /* 0x0001e20000000000 */
[----:B--2---:R-:W-:-:S07]  /*4d80*/  FMUL.FTZ R82, R101, R29 ;  /* 0x0000001d65527220 */ /* 0x004fce0000410000 */
[----:B------:R-:W-:Y:S01]  /*4d90*/  MUFU.SIN R103, R86 ;  /* 0x0000005600677308 */ /* 0x000fe20000000400 */
[----:B0-----:R-:W-:-:S07]  /*4da0*/  FMUL.FTZ R76, R72, R26 ;  /* 0x0000001a484c7220 */ /* 0x001fce0000410000 */
[----:B------:R-:W-:Y:S01]  /*4db0*/  MUFU.COS R139, R86 ;  /* 0x00000056008b7308 */ /* 0x000fe20000000000 */
[----:B------:R0:W5:Y:S07]  /*4dc0*/  @!P0 LDG.E.128 R64, [R74.64] ;  /* 0x000000044a408981 */ /* 0x00016e000c1e1d00 */
[----:B------:R-:W2:Y:S01]  /*4dd0*/  MUFU.EX2 R78, R78 ;  /* 0x0000004e004e7308 */ /* 0x000ea20000000800 */
[----:B------:R-:W-:Y:S02]  /*4de0*/  FMUL.RZ R122, R82, 0.15915493667125701904 ;  /* 0x3e22f983527a7820 */ /* 0x000fe4000040c000 */
[----:B0-----:R-:W-:-:S05]  /*4df0*/  FMUL.FTZ R74, R72, R29 ;  /* 0x0000001d484a7220 */ /* 0x001fca0000410000 */
[----:B------:R-:W-:Y:S08]  /*4e00*/  MUFU.SIN R87, R80 ;  /* 0x0000005000577308 */ /* 0x000ff00000000400 */
[----:B------:R-:W-:Y:S08]  /*4e10*/  MUFU.COS R141, R80 ;  /* 0x00000050008d7308 */ /* 0x000ff00000000000 */
[----:B------:R-:W0:Y:S01]  /*4e20*/  MUFU.EX2 R76, R76 ;  /* 0x0000004c004c7308 */ /* 0x000e220000000800 */
[----:B-1----:R-:W-:-:S02]  /*4e30*/  FMUL.FTZ R151, R150, R151 ;  /* 0x0000009796977220 */ /* 0x002fc40000410000 */
[----:B------:R-:W-:Y:S02]  /*4e40*/  FMUL.FTZ R150, R150, R73 ;  /* 0x0000004996967220 */ /* 0x000fe40000410000 */
[----:B---3--:R-:W-:-:S03]  /*4e50*/  FMUL.FTZ R153, R69, R71 ;  /* 0x0000004745997220 */ /* 0x008fc60000410000 */
[----:B------:R-:W-:Y:S01]  /*4e60*/  MUFU.SIN R75, R122 ;  /* 0x0000007a004b7308 */ /* 0x000fe20000000400 */
[----:B------:R-:W-:Y:S02]  /*4e70*/  FMUL.FTZ R170, R69, R70 ;  /* 0x0000004645aa7220 */ /* 0x000fe40000410000 */
[----:B--2---:R-:W-:-:S05]  /*4e80*/  FMUL.FTZ R139, R78, R139 ;  /* 0x0000008b4e8b7220 */ /* 0x004fca0000410000 */
[----:B------:R-:W-:Y:S01]  /*4e90*/  MUFU.COS R135, R122 ;  /* 0x0000007a00877308 */ /* 0x000fe20000000000 */
[----:B------:R-:W-:Y:S02]  /*4ea0*/  FMUL.FTZ R138, R78, R103 ;  /* 0x000000674e8a7220 */ /* 0x000fe40000410000 */
[----:B------:R-:W-:-:S05]  /*4eb0*/  FMUL.FTZ R78, R219, R150 ;  /* 0x00000096db4e7220 */ /* 0x000fca0000410000 */
[----:B------:R-:W1:Y:S01]  /*4ec0*/  MUFU.EX2 R74, R74 ;  /* 0x0000004a004a7308 */ /* 0x000e620000000800 */
[C---:B------:R-:W-:Y:S02]  /*4ed0*/  FMUL.FTZ R86, R101.reuse, R31 ;  /* 0x0000001f65567220 */ /* 0x040fe40000410000 */
[C---:B------:R-:W-:Y:S02]  /*4ee0*/  FFMA.FTZ R153, R68.reuse, R70, -R153 ;  /* 0x0000004644997223 */ /* 0x040fe40000010899 */
[----:B------:R-:W-:Y:S02]  /*4ef0*/  FFMA.FTZ R170, R68, R71, R170 ;  /* 0x0000004744aa7223 */ /* 0x000fe400000100aa */
[----:B------:R-:W-:Y:S02]  /*4f00*/  FMUL.FTZ R68, R72, R31 ;  /* 0x0000001f48447220 */ /* 0x000fe40000410000 */
[----:B------:R-:W-:Y:S02]  /*4f10*/  FMUL.FTZ R69, R101, R32 ;  /* 0x0000002065457220 */ /* 0x000fe40000410000 */
[----:B0-----:R-:W-:-:S02]  /*4f20*/  FMUL.FTZ R141, R76, R141 ;  /* 0x0000008d4c8d7220 */ /* 0x001fc40000410000 */
[----:B------:R-:W-:Y:S02]  /*4f30*/  FMUL.FTZ R140, R76, R87 ;  /* 0x000000574c8c7220 */ /* 0x000fe40000410000 */
[----:B------:R-:W-:Y:S02]  /*4f40*/  FMUL.FTZ R71, R101, R33 ;  /* 0x0000002165477220 */ /* 0x000fe40000410000 */
[----:B------:R-:W-:Y:S02]  /*4f50*/  FMUL.FTZ R76, RZ, R150 ;  /* 0x00000096ff4c7220 */ /* 0x000fe40000410000 */
[----:B------:R-:W-:Y:S02]  /*4f60*/  FFMA.FTZ R78, RZ, R151, R78 ;  /* 0x00000097ff4e7223 */ /* 0x000fe4000001004e */
[----:B------:R-:W-:Y:S02]  /*4f70*/  FMUL.RZ R86, R86, 0.15915493667125701904 ;  /* 0x3e22f98356567820 */ /* 0x000fe4000040c000 */
[----:B------:R-:W-:-:S02]  /*4f80*/  FMUL.FTZ R149, R148, R149 ;  /* 0x0000009594957220 */ /* 0x000fc40000410000 */
[----:B------:R-:W-:Y:S02]  /*4f90*/  FMUL.FTZ R148, R148, R77 ;  /* 0x0000004d94947220 */ /* 0x000fe40000410000 */
[----:B------:R-:W-:Y:S02]  /*4fa0*/  FMUL.RZ R73, R69, 0.15915493667125701904 ;  /* 0x3e22f98345497820 */ /* 0x000fe4000040c000 */
[----:B------:R-:W-:Y:S01]  /*4fb0*/  FMUL.RZ R77, R71, 0.15915493667125701904 ;  /* 0x3e22f983474d7820 */ /* 0x000fe2000040c000 */
[----:B------:R-:W-:Y:S01]  /*4fc0*/  MUFU.SIN R127, R86 ;  /* 0x00000056007f7308 */ /* 0x000fe20000000400 */
[----:B------:R-:W-:Y:S02]  /*4fd0*/  FFMA.FTZ R71, R219, R151, -R76 ;  /* 0x00000097db477223 */ /* 0x000fe4000001084c */
[----:B------:R-:W-:Y:S02]  /*4fe0*/  FADD.FTZ R78, RZ, R78 ;  /* 0x0000004eff4e7221 */ /* 0x000fe40000010000 */
[----:B-1----:R-:W-:-:S03]  /*4ff0*/  FMUL.FTZ R135, R74, R135 ;  /* 0x000000874a877220 */ /* 0x002fc60000410000 */
[----:B------:R-:W-:Y:S01]  /*5000*/  MUFU.COS R131, R86 ;  /* 0x0000005600837308 */ /* 0x000fe20000000000 */
[----:B------:R-:W-:Y:S02]  /*5010*/  FMUL.FTZ R134, R74, R75 ;  /* 0x0000004b4a867220 */ /* 0x000fe40000410000 */
[----:B------:R-:W-:-:S05]  /*5020*/  FMUL.FTZ R74, R148, R78 ;  /* 0x0000004e944a7220 */ /* 0x000fca0000410000 */
[----:B------:R-:W0:Y:S01]  /*5030*/  MUFU.EX2 R68, R68 ;  /* 0x0000004400447308 */ /* 0x000e220000000800 */
[----:B------:R-:W-:-:S07]  /*5040*/  FMUL.FTZ R69, R72, R32 ;  /* 0x0000002048457220 */ /* 0x000fce0000410000 */
[----:B------:R-:W-:Y:S08]  /*5050*/  MUFU.SIN R128, R73 ;  /* 0x0000004900807308 */ /* 0x000ff00000000400 */
[----:B------:R1:W-:Y:S01]  /*5060*/  MUFU.COS R70, R73 ;  /* 0x0000004900467308 */ /* 0x0003e20000000000 */
[----:B------:R-:W-:Y:S02]  /*5070*/  FMUL.FTZ R147, R146, R147 ;  /* 0x0000009392937220 */ /* 0x000fe40000410000 */
[----:B-1----:R-:W-:-:S04]  /*5080*/  FADD.FTZ R73, R218, R71 ;  /* 0x00000047da497221 */ /* 0x002fc80000010000 */
[-C--:B------:R-:W-:Y:S02]  /*5090*/  FMUL.FTZ R75, R148, R73.reuse ;  /* 0x00000049944b7220 */ /* 0x080fe40000410000 */
[C---:B------:R-:W-:Y:S02]  /*50a0*/  FFMA.FTZ R74, R149.reuse, R73, -R74 ;  /* 0x00000049954a7223 */ /* 0x040fe4000001084a */
[----:B------:R-:W-:Y:S02]  /*50b0*/  FMUL.FTZ R146, R146, R79 ;  /* 0x0000004f92927220 */ /* 0x000fe40000410000 */
[----:B------:R-:W-:Y:S02]  /*50c0*/  FFMA.FTZ R75, R149, R78, R75 ;  /* 0x0000004e954b7223 */ /* 0x000fe4000001004b */
[----:B------:R-:W-:Y:S01]  /*50d0*/  FADD.FTZ R74, R217, R74 ;  /* 0x0000004ad94a7221 */ /* 0x000fe20000010000 */
[----:B------:R-:W1:Y:S01]  /*50e0*/  MUFU.EX2 R69, R69 ;  /* 0x0000004500457308 */ /* 0x000e620000000800 */
[----:B------:R-:W-:-:S02]  /*50f0*/  FADD.FTZ R75, RZ, R75 ;  /* 0x0000004bff4b7221 */ /* 0x000fc40000010000 */
[----:B------:R-:W-:Y:S02]  /*5100*/  FMUL.FTZ R78, R146, R74 ;  /* 0x0000004a924e7220 */ /* 0x000fe40000410000 */
[C---:B0-----:R-:W-:Y:S02]  /*5110*/  FMUL.FTZ R131, R68.reuse, R131 ;  /* 0x0000008344837220 */ /* 0x041fe40000410000 */
[----:B------:R-:W-:Y:S02]  /*5120*/  FMUL.FTZ R130, R68, R127 ;  /* 0x0000007f44827220 */ /* 0x000fe40000410000 */
[----:B------:R-:W-:Y:S02]  /*5130*/  FMUL.FTZ R68, R72, R33 ;  /* 0x0000002148447220 */ /* 0x000fe40000410000 */
[-C--:B------:R-:W-:Y:S02]  /*5140*/  FMUL.FTZ R76, R146, R75.reuse ;  /* 0x0000004b924c7220 */ /* 0x080fe40000410000 */
[----:B------:R-:W-:Y:S01]  /*5150*/  FFMA.FTZ R78, R147, R75, R78 ;  /* 0x0000004b934e7223 */ /* 0x000fe2000001004e */
[----:B------:R-:W-:Y:S01]  /*5160*/  MUFU.SIN R71, R77 ;  /* 0x0000004d00477308 */ /* 0x000fe20000000400 */
[----:B------:R-:W-:-:S02]  /*5170*/  FMUL.FTZ R145, R144, R145 ;  /* 0x0000009190917220 */ /* 0x000fc40000410000 */
[----:B------:R-:W-:Y:S02]  /*5180*/  FMUL.FTZ R144, R144, R81 ;  /* 0x0000005190907220 */ /* 0x000fe40000410000 */
[----:B------:R-:W-:-:S03]  /*5190*/  FADD.FTZ R78, RZ, R78 ;  /* 0x0000004eff4e7221 */ /* 0x000fc60000010000 */
[----:B------:R0:W-:Y:S01]  /*51a0*/  MUFU.COS R73, R77 ;  /* 0x0000004d00497308 */ /* 0x0001e20000000000 */
[----:B------:R-:W-:-:S07]  /*51b0*/  FMUL.FTZ R82, R101, R30 ;  /* 0x0000001e65527220 */ /* 0x000fce0000410000 */
[----:B------:R-:W2:Y:S01]  /*51c0*/  MUFU.EX2 R68, R68 ;  /* 0x0000004400447308 */ /* 0x000ea20000000800 */
[----:B0-----:R-:W-:Y:S02]  /*51d0*/  FFMA.FTZ R77, R147, R74, -R76 ;  /* 0x0000004a934d7223 */ /* 0x001fe4000001084c */
[----:B------:R-:W-:Y:S02]  /*51e0*/  FMUL.FTZ R74, R144, R78 ;  /* 0x0000004e904a7220 */ /* 0x000fe40000410000 */
[----:B------:R-:W-:Y:S02]  /*51f0*/  FADD.FTZ R77, R216, R77 ;  /* 0x0000004dd84d7221 */ /* 0x000fe40000010000 */
[----:B------:R-:W-:Y:S02]  /*5200*/  FMUL.RZ R124, R82, 0.15915493667125701904 ;  /* 0x3e22f983527c7820 */ /* 0x000fe4000040c000 */
[----:B-1----:R-:W-:Y:S02]  /*5210*/  FMUL.FTZ R129, R69, R70 ;  /* 0x0000004645817220 */ /* 0x002fe40000410000 */
[----:B------:R-:W-:-:S02]  /*5220*/  FMUL.FTZ R70, R101, R34 ;  /* 0x0000002265467220 */ /* 0x000fc40000410000 */
[CC--:B------:R-:W-:Y:S02]  /*5230*/  FFMA.FTZ R76, R145.reuse, R77.reuse, -R74 ;  /* 0x0000004d914c7223 */ /* 0x0c0fe4000001084a */
[----:B------:R-:W-:Y:S02]  /*5240*/  FMUL.FTZ R75, R144, R77 ;  /* 0x0000004d904b7220 */ /* 0x000fe40000410000 */
[----:B------:R-:W-:Y:S01]  /*5250*/  FMUL.FTZ R74, R84, R150 ;  /* 0x00000096544a7220 */ /* 0x000fe20000410000 */
[----:B------:R-:W-:Y:S01]  /*5260*/  MUFU.SIN R125, R124 ;  /* 0x0000007c007d7308 */ /* 0x000fe20000000400 */
[----:B------:R-:W-:Y:S02]  /*5270*/  FMUL.FTZ R143, R142, R143 ;  /* 0x0000008f8e8f7220 */ /* 0x000fe40000410000 */
[----:B------:R-:W-:Y:S02]  /*5280*/  FFMA.FTZ R75, R145, R78, R75 ;  /* 0x0000004e914b7223 */ /* 0x000fe4000001004b */
[----:B------:R-:W-:-:S03]  /*5290*/  FFMA.FTZ R74, R85, R151, R74 ;  /* 0x00000097554a7223 */ /* 0x000fc6000001004a */
[----:B------:R0:W-:Y:S01]  /*52a0*/  MUFU.COS R133, R124 ;  /* 0x0000007c00857308 */ /* 0x0001e20000000000 */
[----:B------:R-:W-:Y:S02]  /*52b0*/  FMUL.FTZ R82, R72, R30 ;  /* 0x0000001e48527220 */ /* 0x000fe40000410000 */
[----:B------:R-:W-:Y:S02]  /*52c0*/  FMUL.FTZ R142, R142, R83 ;  /* 0x000000538e8e7220 */ /* 0x000fe40000410000 */
[----:B------:R-:W-:Y:S02]  /*52d0*/  FMUL.FTZ R128, R69, R128 ;  /* 0x0000008045807220 */ /* 0x000fe40000410000 */
[----:B------:R-:W-:Y:S02]  /*52e0*/  FADD.FTZ R76, R215, R76 ;  /* 0x0000004cd74c7221 */ /* 0x000fe40000010000 */
[----:B0-----:R-:W-:Y:S02]  /*52f0*/  FMUL.RZ R124, R70, 0.15915493667125701904 ;  /* 0x3e22f983467c7820 */ /* 0x001fe4000040c000 */
[----:B------:R-:W-:-:S02]  /*5300*/  FMUL.FTZ R70, R85, R150 ;  /* 0x0000009655467220 */ /* 0x000fc40000410000 */
[----:B------:R-:W-:Y:S02]  /*5310*/  FMUL.FTZ R69, R72, R34 ;  /* 0x0000002248457220 */ /* 0x000fe40000410000 */
[----:B--2---:R-:W-:Y:S02]  /*5320*/  FMUL.FTZ R126, R68, R71 ;  /* 0x00000047447e7220 */ /* 0x004fe40000410000 */
[----:B------:R-:W-:Y:S02]  /*5330*/  FADD.FTZ R75, RZ, R75 ;  /* 0x0000004bff4b7221 */ /* 0x000fe40000010000 */
[----:B------:R-:W-:Y:S02]  /*5340*/  FFMA.FTZ R70, R84, R151, -R70 ;  /* 0x0000009754467223 */ /* 0x000fe40000010846 */
[----:B------:R-:W-:Y:S02]  /*5350*/  FMUL.FTZ R71, R148, R74 ;  /* 0x0000004a94477220 */ /* 0x000fe40000410000 */
[----:B------:R-:W-:Y:S01]  /*5360*/  FMUL.FTZ R78, R142, R76 ;  /* 0x0000004c8e4e7220 */ /* 0x000fe20000410000 */
[----:B------:R-:W0:Y:S01]  /*5370*/  MUFU.EX2 R82, R82 ;  /* 0x0000005200527308 */ /* 0x000e220000000800 */
[----:B------:R-:W-:-:S02]  /*5380*/  FMUL.FTZ R127, R68, R73 ;  /* 0x00000049447f7220 */ /* 0x000fc40000410000 */
[-C--:B------:R-:W-:Y:S02]  /*5390*/  FMUL.FTZ R73, R142, R75.reuse ;  /* 0x0000004b8e497220 */ /* 0x080fe40000410000 */
[-C--:B------:R-:W-:Y:S02]  /*53a0*/  FFMA.FTZ R71, R149, R70.reuse, -R71 ;  /* 0x0000004695477223 */ /* 0x080fe40000010847 */
[----:B------:R-:W-:Y:S01]  /*53b0*/  FMUL.FTZ R70, R148, R70 ;  /* 0x0000004694467220 */ /* 0x000fe20000410000 */
[----:B------:R-:W-:Y:S01]  /*53c0*/  MUFU.EX2 R69, R69 ;  /* 0x0000004500457308 */ /* 0x000fe20000000800 */
[----:B------:R-:W-:Y:S02]  /*53d0*/  FFMA.FTZ R78, R143, R75, R78 ;  /* 0x0000004b8f4e7223 */ /* 0x000fe4000001004e */
[----:B------:R-:W-:-:S05]  /*53e0*/  FMUL.FTZ R80, R101, R28 ;  /* 0x0000001c65507220 */ /* 0x000fca0000410000 */
[----:B------:R-:W1:Y:S01]  /*53f0*/  MUFU.COS R68, R124 ;  /* 0x0000007c00447308 */ /* 0x000e620000000000 */
[----:B------:R-:W-:Y:S02]  /*5400*/  FFMA.FTZ R73, R143, R76, -R73 ;  /* 0x0000004c8f497223 */ /* 0x000fe40000010849 */
[----:B------:R-:W-:Y:S02]  /*5410*/  FFMA.FTZ R70, R149, R74, R70 ;  /* 0x0000004a95467223 */ /* 0x000fe40000010046 */
[----:B------:R-:W-:Y:S02]  /*5420*/  FADD.FTZ R78, RZ, R78 ;  /* 0x0000004eff4e7221 */ /* 0x000fe40000010000 */
[----:B------:R-:W-:Y:S01]  /*5430*/  FMUL.RZ R102, R80, 0.15915493667125701904 ;  /* 0x3e22f98350667820 */ /* 0x000fe2000040c000 */
[----:B------:R-:W2:Y:S01]  /*5440*/  MUFU.SIN R124, R124 ;  /* 0x0000007c007c7308 */ /* 0x000ea20000000400 */
[----:B------:R-:W-:Y:S02]  /*5450*/  FMUL.FTZ R80, R72, R28 ;  /* 0x0000001c48507220 */ /* 0x000fe40000410000 */
[----:B------:R-:W-:-:S02]  /*5460*/  FADD.FTZ R75, R214, R73 ;  /* 0x00000049d64b7221 */ /* 0x000fc40000010000 */
[----:B------:R-:W-:Y:S02]  /*5470*/  FMUL.FTZ R74, R146, R70 ;  /* 0x00000046924a7220 */ /* 0x000fe40000410000 */
[C---:B------:R-:W-:Y:S01]  /*5480*/  FMUL.FTZ R76, R140.reuse, R78 ;  /* 0x0000004e8c4c7220 */ /* 0x040fe20000410000 */
[----:B------:R-:W-:Y:S01]  /*5490*/  MUFU.SIN R123, R102 ;  /* 0x00000066007b7308 */ /* 0x000fe20000000400 */
[----:B------:R-:W-:Y:S02]  /*54a0*/  FMUL.FTZ R77, R140, R75 ;  /* 0x0000004b8c4d7220 */ /* 0x000fe40000410000 */
[-C--:B------:R-:W-:Y:S02]  /*54b0*/  FMUL.FTZ R73, R146, R71.reuse ;  /* 0x0000004792497220 */ /* 0x080fe40000410000 */
[----:B------:R-:W-:Y:S02]  /*54c0*/  FFMA.FTZ R74, R147, R71, -R74 ;  /* 0x00000047934a7223 */ /* 0x000fe4000001084a */
[----:B------:R-:W-:Y:S01]  /*54d0*/  FFMA.FTZ R76, R141, R75, -R76 ;  /* 0x0000004b8d4c7223 */ /* 0x000fe2000001084c */
[----:B------:R-:W3:Y:S01]  /*54e0*/  MUFU.EX2 R80, R80 ;  /* 0x0000005000507308 */ /* 0x000ee20000000800 */
[----:B0-----:R-:W-:-:S02]  /*54f0*/  FMUL.FTZ R132, R82, R125 ;  /* 0x0000007d52847220 */ /* 0x001fc40000410000 */
[----:B------:R-:W-:Y:S02]  /*5500*/  FFMA.FTZ R77, R141, R78, R77 ;  /* 0x0000004e8d4d7223 */ /* 0x000fe4000001004d */
[----:B-1----:R-:W-:Y:S02]  /*5510*/  FMUL.FTZ R125, R69, R68 ;  /* 0x00000044457d7220 */ /* 0x002fe40000410000 */
[----:B------:R-:W-:Y:S01]  /*5520*/  FFMA.FTZ R73, R147, R70, R73 ;  /* 0x0000004693497223 */ /* 0x000fe20000010049 */
[----:B------:R-:W0:Y:S01]  /*5530*/  MUFU.COS R137, R102 ;  /* 0x0000006600897308 */ /* 0x000e220000000000 */
[----:B------:R-:W-:Y:S02]  /*5540*/  FMUL.FTZ R68, R144, R74 ;  /* 0x0000004a90447220 */ /* 0x000fe40000410000 */
[----:B------:R-:W-:Y:S02]  /*5550*/  FADD.FTZ R76, R213, R76 ;  /* 0x0000004cd54c7221 */ /* 0x000fe40000010000 */
[----:B------:R-:W-:-:S02]  /*5560*/  FADD.FTZ R77, RZ, R77 ;  /* 0x0000004dff4d7221 */ /* 0x000fc40000010000 */
[-C--:B------:R-:W-:Y:S02]  /*5570*/  FFMA.FTZ R68, R145, R73.reuse, R68 ;  /* 0x0000004991447223 */ /* 0x080fe40000010044 */
[----:B------:R-:W-:Y:S02]  /*5580*/  FMUL.FTZ R70, R138, R76 ;  /* 0x0000004c8a467220 */ /* 0x000fe40000410000 */
[----:B------:R-:W-:Y:S02]  /*5590*/  FMUL.FTZ R73, R144, R73 ;  /* 0x0000004990497220 */ /* 0x000fe40000410000 */
[----:B--2---:R-:W-:Y:S02]  /*55a0*/  FMUL.FTZ R124, R69, R124 ;  /* 0x0000007c457c7220 */ /* 0x004fe40000410000 */
[-C--:B------:R-:W-:Y:S02]  /*55b0*/  FMUL.FTZ R69, R138, R77.reuse ;  /* 0x0000004d8a457220 */ /* 0x080fe40000410000 */
[----:B------:R-:W-:-:S02]  /*55c0*/  FFMA.FTZ R77, R139, R77, R70 ;  /* 0x0000004d8b4d7223 */ /* 0x000fc40000010046 */
[----:B------:R-:W-:Y:S02]  /*55d0*/  FFMA.FTZ R73, R145, R74, -R73 ;  /* 0x0000004a91497223 */ /* 0x000fe40000010849 */
[----:B---3--:R-:W-:Y:S02]  /*55e0*/  FMUL.FTZ R136, R80, R123 ;  /* 0x0000007b50887220 */ /* 0x008fe40000410000 */
[----:B------:R-:W-:Y:S02]  /*55f0*/  FFMA.FTZ R71, R139, R76, -R69 ;  /* 0x0000004c8b477223 */ /* 0x000fe40000010845 */
[----:B------:R-:W-:Y:S02]  /*5600*/  FADD.FTZ R77, RZ, R77 ;  /* 0x0000004dff4d7221 */ /* 0x000fe40000010000 */
[----:B------:R-:W-:Y:S02]  /*5610*/  FMUL.FTZ R69, R142, R73 ;  /* 0x000000498e457220 */ /* 0x000fe40000410000 */
[----:B0-----:R-:W-:-:S02]  /*5620*/  FMUL.FTZ R137, R80, R137 ;  /* 0x0000008950897220 */ /* 0x001fc40000410000 */
[----:B------:R-:W-:Y:S02]  /*5630*/  FADD.FTZ R71, R212, R71 ;  /* 0x00000047d4477221 */ /* 0x000fe40000010000 */
[----:B------:R-:W-:Y:S02]  /*5640*/  FMUL.FTZ R74, R136, R77 ;  /* 0x0000004d884a7220 */ /* 0x000fe40000410000 */
[-C--:B------:R-:W-:Y:S02]  /*5650*/  FMUL.FTZ R70, R142, R68.reuse ;  /* 0x000000448e467220 */ /* 0x080fe40000410000 */
[----:B------:R-:W-:Y:S02]  /*5660*/  FFMA.FTZ R69, R143, R68, R69 ;  /* 0x000000448f457223 */ /* 0x000fe40000010045 */
[-C--:B------:R-:W-:Y:S02]  /*5670*/  FFMA.FTZ R74, R137, R71.reuse, -R74 ;  /* 0x00000047894a7223 */ /* 0x080fe4000001084a */
[----:B------:R-:W-:-:S02]  /*5680*/  FMUL.FTZ R76, R136, R71 ;  /* 0x00000047884c7220 */ /* 0x000fc40000410000 */
[----:B------:R-:W-:Y:S02]  /*5690*/  FFMA.FTZ R70, R143, R73, -R70 ;  /* 0x000000498f467223 */ /* 0x000fe40000010846 */
[----:B------:R-:W-:-:S04]  /*56a0*/  FMUL.FTZ R71, R140, R69 ;  /* 0x000000458c477220 */ /* 0x000fc80000410000 */
[-C--:B------:R-:W-:Y:S02]  /*56b0*/  FFMA.FTZ R71, R141, R70.reuse, -R71 ;  /* 0x000000468d477223 */ /* 0x080fe40000010847 */
[----:B------:R-:W-:Y:S02]  /*56c0*/  FMUL.FTZ R70, R140, R70 ;  /* 0x000000468c467220 */ /* 0x000fe40000410000 */
[----:B------:R-:W-:Y:S02]  /*56d0*/  FMUL.FTZ R68, R101, R35 ;  /* 0x0000002365447220 */ /* 0x000fe40000410000 */
[----:B------:R-:W-:Y:S02]  /*56e0*/  FFMA.FTZ R76, R137, R77, R76 ;  /* 0x0000004d894c7223 */ /* 0x000fe4000001004c */
[----:B------:R-:W-:Y:S02]  /*56f0*/  FFMA.FTZ R70, R141, R69, R70 ;  /* 0x000000458d467223 */ /* 0x000fe40000010046 */
[----:B------:R-:W-:-:S02]  /*5700*/  FMUL.RZ R77, R68, 0.15915493667125701904 ;  /* 0x3e22f983444d7820 */ /* 0x000fc4000040c000 */
[----:B------:R-:W-:Y:S02]  /*5710*/  FADD.FTZ R76, RZ, R76 ;  /* 0x0000004cff4c7221 */ /* 0x000fe40000010000 */
[----:B------:R-:W-:Y:S02]  /*5720*/  FADD.FTZ R74, R211, R74 ;  /* 0x0000004ad34a7221 */ /* 0x000fe40000010000 */
[----:B------:R-:W-:Y:S02]  /*5730*/  FMUL.FTZ R68, R138, R70 ;  /* 0x000000468a447220 */ /* 0x000fe40000410000 */
[----:B------:R-:W-:Y:S02]  /*5740*/  FMUL.FTZ R72, R72, R35 ;  /* 0x0000002348487220 */ /* 0x000fe40000410000 */
[C---:B------:R-:W-:Y:S02]  /*5750*/  FMUL.FTZ R69, R134.reuse, R76 ;  /* 0x0000004c86457220 */ /* 0x040fe40000410000 */
[----:B------:R-:W-:-:S02]  /*5760*/  FMUL.FTZ R75, R134, R74 ;  /* 0x0000004a864b7220 */ /* 0x000fc40000410000 */
[-C--:B------:R-:W-:Y:S02]  /*5770*/  FFMA.FTZ R68, R139, R71.reuse, -R68 ;  /* 0x000000478b447223 */ /* 0x080fe40000010844 */
[----:B------:R-:W-:Y:S02]  /*5780*/  FMUL.FTZ R71, R138, R71 ;  /* 0x000000478a477220 */ /* 0x000fe40000410000 */
[C---:B------:R-:W-:Y:S02]  /*5790*/  FFMA.FTZ R73, R135.reuse, R74, -R69 ;  /* 0x0000004a87497223 */ /* 0x040fe40000010845 */
[----:B------:R-:W-:Y:S02]  /*57a0*/  FFMA.FTZ R75, R135, R76, R75 ;  /* 0x0000004c874b7223 */ /* 0x000fe4000001004b */
[----:B------:R-:W-:Y:S01]  /*57b0*/  FMUL.FTZ R210, R210, R29 ;  /* 0x0000001dd2d27220 */ /* 0x000fe20000410000 */
[----:B------:R-:W-:Y:S01]  /*57c0*/  MUFU.EX2 R72, R72 ;  /* 0x0000004800487308 */ /* 0x000fe20000000800 */
[----:B------:R-:W-:-:S02]  /*57d0*/  FFMA.FTZ R71, R139, R70, R71 ;  /* 0x000000468b477223 */ /* 0x000fc40000010047 */
[----:B------:R-:W-:Y:S02]  /*57e0*/  FADD.FTZ R75, RZ, R75 ;  /* 0x0000004bff4b7221 */ /* 0x000fe40000010000 */
[----:B------:R-:W-:-:S03]  /*57f0*/  FADD.FTZ R73, R210, R73 ;  /* 0x00000049d2497221 */ /* 0x000fc60000010000 */
[----:B------:R-:W0:Y:S01]  /*5800*/  MUFU.COS R123, R77 ;  /* 0x0000004d007b7308 */ /* 0x000e220000000000 */
[----:B------:R-:W-:Y:S01]  /*5810*/  FMUL.FTZ R70, R136, R71 ;  /* 0x0000004788467220 */ /* 0x000fe20000410000 */
[----:B------:R-:W-:-:S06]  /*5820*/  HADD2.F32 R209, -RZ, R57.H0_H0 ;  /* 0x20000039ffd17230 */ /* 0x000fcc0000004100 */
[----:B------:R-:W1:Y:S01]  /*5830*/  MUFU.SIN R69, R77 ;  /* 0x0000004d00457308 */ /* 0x000e620000000400 */
[----:B------:R-:W-:Y:S02]  /*5840*/  FMUL.FTZ R133, R82, R133 ;  /* 0x0000008552857220 */ /* 0x000fe40000410000 */
[C---:B------:R-:W-:Y:S02]  /*5850*/  FMUL.FTZ R76, R132.reuse, R75 ;  /* 0x0000004b844c7220 */ /* 0x040fe40000410000 */
[-C--:B------:R-:W-:Y:S02]  /*5860*/  FMUL.FTZ R78, R132, R73.reuse ;  /* 0x00000049844e7220 */ /* 0x080fe40000410000 */
[-C--:B------:R-:W-:Y:S02]  /*5870*/  FMUL.FTZ R74, R136, R68.reuse ;  /* 0x00000044884a7220 */ /* 0x080fe40000410000 */
[----:B------:R-:W-:Y:S02]  /*5880*/  FFMA.FTZ R70, R137, R68, -R70 ;  /* 0x0000004489467223 */ /* 0x000fe40000010846 */
[----:B------:R-:W-:-:S02]  /*5890*/  FFMA.FTZ R76, R133, R73, -R76 ;  /* 0x00000049854c7223 */ /* 0x000fc4000001084c */
[----:B------:R-:W-:Y:S02]  /*58a0*/  FFMA.FTZ R78, R133, R75, R78 ;  /* 0x0000004b854e7223 */ /* 0x000fe4000001004e */
[----:B------:R-:W-:Y:S02]  /*58b0*/  FMUL.FTZ R209, R209, R30 ;  /* 0x0000001ed1d17220 */ /* 0x000fe40000410000 */
[----:B------:R-:W-:Y:S02]  /*58c0*/  FFMA.FTZ R74, R137, R71, R74 ;  /* 0x00000047894a7223 */ /* 0x000fe4000001004a */
[----:B------:R-:W-:Y:S02]  /*58d0*/  FMUL.FTZ R68, R134, R70 ;  /* 0x0000004686447220 */ /* 0x000fe40000410000 */
[----:B------:R-:W-:Y:S02]  /*58e0*/  FADD.FTZ R76, R209, R76 ;  /* 0x0000004cd14c7221 */ /* 0x000fe40000010000 */
[----:B------:R-:W-:-:S02]  /*58f0*/  FADD.FTZ R78, RZ, R78 ;  /* 0x0000004eff4e7221 */ /* 0x000fc40000010000 */
[-C--:B------:R-:W-:Y:S02]  /*5900*/  FFMA.FTZ R68, R135, R74.reuse, R68 ;  /* 0x0000004a87447223 */ /* 0x080fe40000010044 */
[C---:B0-----:R-:W-:Y:S02]  /*5910*/  FMUL.FTZ R123, R72.reuse, R123 ;  /* 0x0000007b487b7220 */ /* 0x041fe40000410000 */
[----:B-1----:R-:W-:Y:S01]  /*5920*/  FMUL.FTZ R122, R72, R69 ;  /* 0x00000045487a7220 */ /* 0x002fe20000410000 */
[----:B------:R-:W-:Y:S01]  /*5930*/  HADD2.F32 R72, -RZ, R57.H1_H1 ;  /* 0x30000039ff487230 */ /* 0x000fe20000004100 */
[----:B------:R-:W-:Y:S02]  /*5940*/  FMUL.FTZ R74, R134, R74 ;  /* 0x0000004a864a7220 */ /* 0x000fe40000410000 */
[C---:B------:R-:W-:Y:S02]  /*5950*/  FMUL.FTZ R71, R130.reuse, R76 ;  /* 0x0000004c82477220 */ /* 0x040fe40000410000 */
[----:B------:R-:W-:-:S02]  /*5960*/  FMUL.FTZ R69, R130, R78 ;  /* 0x0000004e82457220 */ /* 0x000fc40000410000 */
[----:B------:R-:W-:Y:S02]  /*5970*/  FFMA.FTZ R74, R135, R70, -R74 ;  /* 0x00000046874a7223 */ /* 0x000fe4000001084a */
[C---:B------:R-:W-:Y:S02]  /*5980*/  FFMA.FTZ R71, R131.reuse, R78, R71 ;  /* 0x0000004e83477223 */ /* 0x040fe40000010047 */
[----:B------:R-:W-:Y:S02]  /*5990*/  FFMA.FTZ R76, R131, R76, -R69 ;  /* 0x0000004c834c7223 */ /* 0x000fe40000010845 */
[----:B------:R-:W-:Y:S02]  /*59a0*/  FMUL.FTZ R207, R72, R31 ;  /* 0x0000001f48cf7220 */ /* 0x000fe40000410000 */
[C---:B------:R-:W-:Y:S02]  /*59b0*/  FMUL.FTZ R70, R132.reuse, R74 ;  /* 0x0000004a84467220 */ /* 0x040fe40000410000 */
[----:B------:R-:W-:-:S02]  /*59c0*/  FMUL.FTZ R69, R132, R68 ;  /* 0x0000004484457220 */ /* 0x000fc40000410000 */
[----:B------:R-:W-:Y:S02]  /*59d0*/  FADD.FTZ R72, RZ, R71 ;  /* 0x00000047ff487221 */ /* 0x000fe40000010000 */
[----:B------:R-:W-:Y:S01]  /*59e0*/  FADD.FTZ R76, R207, R76 ;  /* 0x0000004ccf4c7221 */ /* 0x000fe20000010000 */
[----:B------:R-:W-:Y:S01]  /*59f0*/  ISETP.NE.AND P0, PT, R9, 0x7f, PT ;  /* 0x0000007f0900780c */ /* 0x000fe20003f05270 */
[C---:B------:R-:W-:Y:S02]  /*5a00*/  FFMA.FTZ R70, R133.reuse, R68, R70 ;  /* 0x0000004485467223 */ /* 0x040fe40000010046 */
[----:B------:R-:W-:Y:S01]  /*5a10*/  FFMA.FTZ R69, R133, R74, -R69 ;  /* 0x0000004a85457223 */ /* 0x000fe20000010845 */
[----:B------:R-:W-:Y:S01]  /*5a20*/  HADD2.F32 R75, -RZ, R58.H0_H0 ;  /* 0x2000003aff4b7230 */ /* 0x000fe20000004100 */
[C---:B------:R-:W-:Y:S02]  /*5a30*/  FMUL.FTZ R71, R128.reuse, R72 ;  /* 0x0000004880477220 */ /* 0x040fe40000410000 */
[----:B------:R-:W-:-:S02]  /*5a40*/  FMUL.FTZ R74, R128, R76 ;  /* 0x0000004c804a7220 */ /* 0x000fc40000410000 */
[C---:B------:R-:W-:Y:S02]  /*5a50*/  FMUL.FTZ R68, R130.reuse, R70 ;  /* 0x0000004682447220 */ /* 0x040fe40000410000 */
[C---:B------:R-:W-:Y:S02]  /*5a60*/  FFMA.FTZ R73, R129.reuse, R76, -R71 ;  /* 0x0000004c81497223 */ /* 0x040fe40000010847 */
[----:B------:R-:W-:Y:S01]  /*5a70*/  FFMA.FTZ R74, R129, R72, R74 ;  /* 0x00000048814a7223 */ /* 0x000fe2000001004a */
[----:B------:R0:W1:Y:S01]  /*5a80*/  @P0 LDS.64 R102, [R9.X8+0x3518] ;  /* 0x0035180009660984 */ /* 0x0000620000008a00 */
[-C--:B------:R-:W-:Y:S02]  /*5a90*/  FMUL.FTZ R71, R130, R69.reuse ;  /* 0x0000004582477220 */ /* 0x080fe40000410000 */
[----:B------:R-:W-:Y:S02]  /*5aa0*/  FMUL.FTZ R194, R75, R32 ;  /* 0x000000204bc27220 */ /* 0x000fe40000410000 */
[----:B------:R-:W-:-:S02]  /*5ab0*/  FFMA.FTZ R68, R131, R69, -R68 ;  /* 0x0000004583447223 */ /* 0x000fc40000010844 */
[----:B------:R-:W-:Y:S02]  /*5ac0*/  FADD.FTZ R74, RZ, R74 ;  /* 0x0000004aff4a7221 */ /* 0x000fe40000010000 */
[----:B------:R-:W-:Y:S01]  /*5ad0*/  FFMA.FTZ R71, R131, R70, R71 ;  /* 0x0000004683477223 */ /* 0x000fe20000010047 */
[----:B------:R-:W-:Y:S01]  /*5ae0*/  HADD2.F32 R76, -RZ, R58.H1_H1 ;  /* 0x3000003aff4c7230 */ /* 0x000fe20000004100 */
[----:B------:R-:W-:Y:S02]  /*5af0*/  FADD.FTZ R73, R194, R73 ;  /* 0x00000049c2497221 */ /* 0x000fe40000010000 */
[----:B------:R-:W-:Y:S02]  /*5b00*/  FMUL.FTZ R70, R128, R68 ;  /* 0x0000004480467220 */ /* 0x000fe40000410000 */
[C---:B------:R-:W-:Y:S02]  /*5b10*/  FMUL.FTZ R72, R126.reuse, R74 ;  /* 0x0000004a7e487220 */ /* 0x040fe40000410000 */
[----:B------:R-:W-:-:S02]  /*5b20*/  FMUL.FTZ R69, R126, R73 ;  /* 0x000000497e457220 */ /* 0x000fc40000410000 */
[-C--:B------:R-:W-:Y:S02]  /*5b30*/  FFMA.FTZ R70, R129, R71.reuse, R70 ;  /* 0x0000004781467223 */ /* 0x080fe40000010046 */
[----:B------:R-:W-:Y:S02]  /*5b40*/  FMUL.FTZ R71, R128, R71 ;  /* 0x0000004780477220 */ /* 0x000fe40000410000 */
[C---:B------:R-:W-:Y:S02]  /*5b50*/  FFMA.FTZ R72, R127.reuse, R73, -R72 ;  /* 0x000000497f487223 */ /* 0x040fe40000010848 */
[----:B------:R-:W-:Y:S02]  /*5b60*/  FMUL.FTZ R185, R76, R33 ;  /* 0x000000214cb97220 */ /* 0x000fe40000410000 */
[----:B------:R-:W-:Y:S02]  /*5b70*/  FFMA.FTZ R69, R127, R74, R69 ;  /* 0x0000004a7f457223 */ /* 0x000fe40000010045 */
[----:B------:R-:W-:-:S02]  /*5b80*/  FFMA.FTZ R71, R129, R68, -R71 ;  /* 0x0000004481477223 */ /* 0x000fc40000010847 */
        /* <DEDUP_REMOVED lines=41> */
.L_x_2318:
[----:B01----:R-:W-:Y:S05]  /*5e20*/  BSYNC B0 ;  /* 0x0000000000007941 */ /* 0x003fea0003800000 */
.L_x_2317:
        /* <DEDUP_REMOVED lines=74> */
.L_x_2361:
        /* <DEDUP_REMOVED lines=68> */
.L_x_2362:
        /* <DEDUP_REMOVED lines=19> */
[----:B-----5:R-:W-:Y:S05]  /*6840*/  CALL.REL.NOINC `($__internal_58_$__cuda_sm70_shflsync_idx_p) ;  /* 0x000079b000007944 */ /* 0x020fea0003c00000 */
.L_x_2323:
[----:B------:R-:W-:Y:S05]  /*6850*/  BRA.CONV ~URZ, `(.L_x_2324) ;  /* 0x000000637f007947 */ /* 0x000fea000b800000 */
[----:B0-----:R-:W-:Y:S01]  /*6860*/  HFMA2.MMA R73, -RZ, RZ, 0, 1.847743988037109375e-06 ;  /* 0x0000001fff497435 */ /* 0x001fe200000001ff */
[----:B------:R-:W-:-:S02]  /*6870*/  MOV R70, R77 ;  /* 0x0000004d00467202 */ /* 0x000fc40000000f00 */
[----:B------:R-:W-:Y:S02]  /*6880*/  MOV R72, 0x1f ;  /* 0x0000001f00487802 */ /* 0x000fe40000000f00 */
[----:B-1----:R-:W-:Y:S02]  /*6890*/  MOV R71, 0xffffffff ;  /* 0xffffffff00477802 */ /* 0x002fe40000000f00 */
[----:B------:R-:W-:Y:S02]  /*68a0*/  MOV R68, 0x68c0 ;  /* 0x000068c000447802 */ /* 0x000fe40000000f00 */
[----:B-----5:R-:W-:Y:S05]  /*68b0*/  CALL.REL.NOINC `($__internal_58_$__cuda_sm70_shflsync_idx_p) ;  /* 0x0000794000007944 */ /* 0x020fea0003c00000 */
.L_x_2324:
[----:B------:R-:W-:Y:S05]  /*68c0*/  BRA.CONV ~URZ, `(.L_x_2325) ;  /* 0x000000637f007947 */ /* 0x000fea000b800000 */
[----:B0-----:R-:W-:Y:S01]  /*68d0*/  HFMA2.MMA R73, -RZ, RZ, 0, 1.847743988037109375e-06 ;  /* 0x0000001fff497435 */ /* 0x001fe200000001ff */
[----:B------:R-:W-:Y:S02]  /*68e0*/  MOV R70, R82 ;  /* 0x0000005200467202 */ /* 0x000fe40000000f00 */
[----:B------:R-:W-:Y:S02]  /*68f0*/  MOV R72, 0x1f ;  /* 0x0000001f00487802 */ /* 0x000fe40000000f00 */
[----:B-1----:R-:W-:Y:S02]  /*6900*/  MOV R71, 0xffffffff ;  /* 0xffffffff00477802 */ /* 0x002fe40000000f00 */
[----:B------:R-:W-:-:S02]  /*6910*/  MOV R68, 0x6930 ;  /* 0x0000693000447802 */ /* 0x000fc40000000f00 */
[----:B-----5:R-:W-:Y:S05]  /*6920*/  CALL.REL.NOINC `($__internal_58_$__cuda_sm70_shflsync_idx_p) ;  /* 0x000078d000007944 */ /* 0x020fea0003c00000 */
.L_x_2325:
[----:B------:R-:W-:Y:S05]  /*6930*/  BRA.CONV ~URZ, `(.L_x_2326) ;  /* 0x000000637f007947 */ /* 0x000fea000b800000 */
[----:B0-----:R-:W-:Y:S01]  /*6940*/  HFMA2.MMA R73, -RZ, RZ, 0, 1.847743988037109375e-06 ;  /* 0x0000001fff497435 */ /* 0x001fe200000001ff */
[----:B------:R-:W-:-:S02]  /*6950*/  MOV R70, R83 ;  /* 0x0000005300467202 */ /* 0x000fc40000000f00 */
[----:B------:R-:W-:Y:S02]  /*6960*/  MOV R72, 0x1f ;  /* 0x0000001f00487802 */ /* 0x000fe40000000f00 */
[----:B-1----:R-:W-:Y:S02]  /*6970*/  MOV R71, 0xffffffff ;  /* 0xffffffff00477802 */ /* 0x002fe40000000f00 */
[----:B------:R-:W-:Y:S02]  /*6980*/  MOV R68, 0x69a0 ;  /* 0x000069a000447802 */ /* 0x000fe40000000f00 */
[----:B-----5:R-:W-:Y:S05]  /*6990*/  CALL.REL.NOINC `($__internal_58_$__cuda_sm70_shflsync_idx_p) ;  /* 0x0000786000007944 */ /* 0x020fea0003c00000 */
.L_x_2326:
        /* <DEDUP_REMOVED lines=9> */
.L_x_2363:
        /* <DEDUP_REMOVED lines=49> */
.L_x_2320:
[----:B0-----:R-:W-:Y:S05]  /*6d40*/  BSYNC B0 ;  /* 0x0000000000007941 */ /* 0x001fea0003800000 */
.L_x_2319:
        /* <DEDUP_REMOVED lines=53> */
[----:B0-----:R-:W-:Y:S02]  /*70a0*/  FMUL.FTZ R67, R85, R65 ;  /* 0x0000004155437220 */ /* 0x001fe40000410000 */
        /* <DEDUP_REMOVED lines=48> */
[----:B------:R-:W-:Y:S02]  /*73b0*/  FADD.FTZ R216, R216, R65 ;  /* 0x00000041d8d87221 */ /* 0x000fe40000010000 */
[CC--:B------:R-:W-:Y:S02]  /*73c0*/  FFMA.FTZ R74, R137.reuse, R71.reuse, -R64 ;  /* 0x00000047894a7223 */ /* 0x0c0fe40000010840 */
[----:B------:R-:W-:Y:S02]  /*73d0*/  FMUL.FTZ R71, R136, -R71 ;  /* 0x8000004788477220 */ /* 0x000fe40000410000 */
[----:B------:R-:W-:Y:S02]  /*73e0*/  FADD.FTZ R197, RZ, R66 ;  /* 0x00000042ffc57221 */ /* 0x000fe40000010000 */
[----:B------:R-:W-:-:S02]  /*73f0*/  FFMA.FTZ R70, R137, R67, R70 ;  /* 0x0000004389467223 */ /* 0x000fc40000010046 */
[C---:B------:R-:W-:Y:S02]  /*7400*/  FMUL.FTZ R66, R144.reuse, R216 ;  /* 0x000000d890427220 */ /* 0x040fe40000410000 */
[----:B------:R-:W-:Y:S02]  /*7410*/  FFMA.FTZ R71, R137, R72, R71 ;  /* 0x0000004889477223 */ /* 0x000fe40000010047 */
[-C--:B------:R-:W-:Y:S02]  /*7420*/  FMUL.FTZ R64, R144, R197.reuse ;  /* 0x000000c590407220 */ /* 0x080fe40000410000 */
[----:B------:R-:W-:Y:S02]  /*7430*/  FMUL.FTZ R65, R138, -R70 ;  /* 0x800000468a417220 */ /* 0x000fe40000410000 */
[----:B------:R-:W-:Y:S02]  /*7440*/  FFMA.FTZ R66, R145, R197, R66 ;  /* 0x000000c591427223 */ /* 0x000fe40000010042 */
[----:B------:R-:W-:-:S02]  /*7450*/  FADD.FTZ R71, -R162, R71 ;  /* 0x00000047a2477221 */ /* 0x000fc40000010100 */
[----:B------:R-:W-:Y:S02]  /*7460*/  FFMA.FTZ R64, R145, R216, -R64 ;  /* 0x000000d891407223 */ /* 0x000fe40000010840 */
        /* <DEDUP_REMOVED lines=9> */
[----:B------:R-:W-:Y:S02]  /*7500*/  FFMA.FTZ R65, R143, R215, -R64 ;  /* 0x000000d78f417223 */ /* 0x000fe40000010840 */
[----:B------:R-:W-:-:S02]  /*7510*/  FFMA.FTZ R68, R139, R70, R68 ;  /* 0x000000468b447223 */ /* 0x000fc40000010044 */
[----:B------:R-:W-:Y:S02]  /*7520*/  FMUL.FTZ R64, R142, R215 ;  /* 0x000000d78e407220 */ /* 0x000fe40000410000 */
[----:B------:R-:W-:Y:S02]  /*7530*/  FFMA.FTZ R74, R139, R71, R74 ;  /* 0x000000478b4a7223 */ /* 0x000fe4000001004a */
[----:B------:R-:W-:Y:S02]  /*7540*/  FMUL.FTZ R66, R140, -R68 ;  /* 0x800000448c427220 */ /* 0x000fe40000410000 */
[----:B------:R-:W-:Y:S02]  /*7550*/  FFMA.FTZ R64, R143, R200, R64 ;  /* 0x000000c88f407223 */ /* 0x000fe40000010040 */
[----:B------:R-:W-:Y:S02]  /*7560*/  FADD.FTZ R214, R214, R65 ;  /* 0x00000041d6d67221 */ /* 0x000fe40000010000 */
[----:B------:R-:W-:-:S02]  /*7570*/  FADD.FTZ R74, -R171, R74 ;  /* 0x0000004aab4a7221 */ /* 0x000fc40000010100 */
[-C--:B------:R-:W-:Y:S02]  /*7580*/  FFMA.FTZ R65, R141, R67.reuse, -R66 ;  /* 0x000000438d417223 */ /* 0x080fe40000010842 */
[----:B------:R-:W-:Y:S02]  /*7590*/  FADD.FTZ R199, RZ, R64 ;  /* 0x00000040ffc77221 */ /* 0x000fe40000010000 */
[----:B------:R-:W-:Y:S02]  /*75a0*/  FMUL.FTZ R66, R140, R214 ;  /* 0x000000d68c427220 */ /* 0x000fe40000410000 */
[----:B------:R-:W-:Y:S02]  /*75b0*/  FADD.FTZ R69, R172, R69 ;  /* 0x00000045ac457221 */ /* 0x000fe40000010000 */
[C---:B------:R-:W-:Y:S02]  /*75c0*/  FMUL.FTZ R70, R140.reuse, -R74 ;  /* 0x8000004a8c467220 */ /* 0x040fe40000410000 */
        /* <DEDUP_REMOVED lines=13> */
[-C--:B------:R-:W-:Y:S02]  /*76a0*/  FMUL.FTZ R70, R142, -R65.reuse ;  /* 0x800000418e467220 */ /* 0x080fe40000410000 */
[----:B------:R-:W-:Y:S02]  /*76b0*/  FFMA.FTZ R68, R143, R65, -R68 ;  /* 0x000000418f447223 */ /* 0x000fe40000010844 */
        /* <DEDUP_REMOVED lines=16> */
[----:B------:R-:W-:Y:S02]  /*77c0*/  FMUL.FTZ R68, R144, -R68 ;  /* 0x8000004490447220 */ /* 0x000fe40000410000 */
[----:B------:R-:W-:Y:S02]  /*77d0*/  FADD.FTZ R74, -R175, R74 ;  /* 0x0000004aaf4a7221 */ /* 0x000fe40000010100 */
[----:B------:R-:W-:Y:S02]  /*77e0*/  FFMA.FTZ R64, R137, R212, -R64 ;  /* 0x000000d489407223 */ /* 0x000fe40000010840 */
[----:B------:R-:W-:Y:S02]  /*77f0*/  FADD.FTZ R204, RZ, R66 ;  /* 0x00000042ffcc7221 */ /* 0x000fe40000010000 */
[----:B------:R-:W-:Y:S02]  /*7800*/  FADD.FTZ R65, R176, R65 ;  /* 0x00000041b0417221 */ /* 0x000fe40000010000 */
[----:B------:R-:W-:-:S02]  /*7810*/  FMUL.FTZ R66, R144, -R74 ;  /* 0x8000004a90427220 */ /* 0x000fc40000410000 */
[----:B------:R-:W-:Y:S02]  /*7820*/  FFMA.FTZ R68, R145, R70, R68 ;  /* 0x0000004691447223 */ /* 0x000fe40000010044 */
[----:B------:R-:W-:Y:S02]  /*7830*/  FADD.FTZ R211, R211, R64 ;  /* 0x00000040d3d37221 */ /* 0x000fe40000010000 */
[----:B------:R-:W-:Y:S02]  /*7840*/  FMUL.FTZ R64, R134, R204 ;  /* 0x000000cc86407220 */ /* 0x000fe40000410000 */
[-C--:B------:R-:W-:Y:S02]  /*7850*/  FFMA.FTZ R69, R145, R65.reuse, -R66 ;  /* 0x0000004191457223 */ /* 0x080fe40000010842 */
[----:B------:R-:W-:Y:S02]  /*7860*/  FMUL.FTZ R70, R146, -R68 ;  /* 0x8000004492467220 */ /* 0x000fe40000410000 */
[----:B------:R-:W-:-:S02]  /*7870*/  FMUL.FTZ R66, R144, -R65 ;  /* 0x8000004190427220 */ /* 0x000fc40000410000 */
[-C--:B------:R-:W-:Y:S02]  /*7880*/  FFMA.FTZ R65, R135, R211.reuse, -R64 ;  /* 0x000000d387417223 */ /* 0x080fe40000010840 */
[----:B------:R-:W-:Y:S02]  /*7890*/  FMUL.FTZ R64, R134, R211 ;  /* 0x000000d386407220 */ /* 0x000fe40000410000 */
[-C--:B------:R-:W-:Y:S02]  /*78a0*/  FFMA.FTZ R70, R147, R67.reuse, -R70 ;  /* 0x0000004393467223 */ /* 0x080fe40000010846 */
[----:B------:R-:W-:Y:S02]  /*78b0*/  FFMA.FTZ R66, R145, R74, R66 ;  /* 0x0000004a91427223 */ /* 0x000fe40000010042 */
[----:B------:R-:W-:Y:S02]  /*78c0*/  FMUL.FTZ R67, R146, -R67 ;  /* 0x8000004392437220 */ /* 0x000fe40000410000 */
[----:B------:R-:W-:-:S02]  /*78d0*/  FADD.FTZ R69, R178, R69 ;  /* 0x00000045b2457221 */ /* 0x000fc40000010000 */
[----:B------:R-:W-:Y:S02]  /*78e0*/  FFMA.FTZ R64, R135, R204, R64 ;  /* 0x000000cc87407223 */ /* 0x000fe40000010040 */
[----:B------:R-:W-:Y:S02]  /*78f0*/  FADD.FTZ R210, R210, R65 ;  /* 0x00000041d2d27221 */ /* 0x000fe40000010000 */
[----:B------:R-:W-:Y:S02]  /*7900*/  FADD.FTZ R65, -R177, R66 ;  /* 0x00000042b1417221 */ /* 0x000fe40000010100 */
[----:B------:R-:W-:Y:S02]  /*7910*/  FFMA.FTZ R67, R147, R68, R67 ;  /* 0x0000004493437223 */ /* 0x000fe40000010043 */
[----:B------:R-:W-:Y:S02]  /*7920*/  FMUL.FTZ R68, R146, -R69 ;  /* 0x8000004592447220 */ /* 0x000fe40000410000 */
[----:B------:R-:W-:-:S02]  /*7930*/  FADD.FTZ R203, RZ, R64 ;  /* 0x00000040ffcb7221 */ /* 0x000fc40000010000 */
[-C--:B------:R-:W-:Y:S02]  /*7940*/  FMUL.FTZ R72, R146, -R65.reuse ;  /* 0x8000004192487220 */ /* 0x080fe40000410000 */
[C---:B------:R-:W-:Y:S02]  /*7950*/  FMUL.FTZ R66, R132.reuse, R210 ;  /* 0x000000d284427220 */ /* 0x040fe40000410000 */
[C---:B------:R-:W-:Y:S02]  /*7960*/  FFMA.FTZ R68, R147.reuse, R65, R68 ;  /* 0x0000004193447223 */ /* 0x040fe40000010044 */
[----:B------:R-:W-:Y:S02]  /*7970*/  FMUL.FTZ R64, R132, R203 ;  /* 0x000000cb84407220 */ /* 0x000fe40000410000 */
[----:B------:R-:W-:Y:S02]  /*7980*/  FFMA.FTZ R71, R147, R69, -R72 ;  /* 0x0000004593477223 */ /* 0x000fe40000010848 */
[----:B------:R-:W-:-:S02]  /*7990*/  FFMA.FTZ R66, R133, R203, R66 ;  /* 0x000000cb85427223 */ /* 0x000fc40000010042 */
[----:B------:R-:W-:Y:S02]  /*79a0*/  FADD.FTZ R68, -R179, R68 ;  /* 0x00000044b3447221 */ /* 0x000fe40000010100 */
[----:B------:R-:W-:Y:S02]  /*79b0*/  FFMA.FTZ R64, R133, R210, -R64 ;  /* 0x000000d285407223 */ /* 0x000fe40000010840 */
[----:B------:R-:W-:Y:S02]  /*79c0*/  FADD.FTZ R206, RZ, R66 ;  /* 0x00000042ffce7221 */ /* 0x000fe40000010000 */
[----:B------:R-:W-:Y:S02]  /*79d0*/  FADD.FTZ R71, R180, R71 ;  /* 0x00000047b4477221 */ /* 0x000fe40000010000 */
[----:B------:R-:W-:Y:S02]  /*79e0*/  FMUL.FTZ R66, R148, -R68 ;  /* 0x8000004494427220 */ /* 0x000fe40000410000 */
[----:B------:R-:W-:-:S02]  /*79f0*/  FADD.FTZ R209, R209, R64 ;  /* 0x00000040d1d17221 */ /* 0x000fc40000010000 */
[-C--:B------:R-:W-:Y:S02]  /*7a00*/  FMUL.FTZ R65, R148, -R71.reuse ;  /* 0x8000004794417220 */ /* 0x080fe40000410000 */
[----:B------:R-:W-:Y:S02]  /*7a10*/  FFMA.FTZ R71, R149, R71, -R66 ;  /* 0x0000004795477223 */ /* 0x000fe40000010842 */
[C---:B------:R-:W-:Y:S02]  /*7a20*/  FMUL.FTZ R64, R130.reuse, R206 ;  /* 0x000000ce82407220 */ /* 0x040fe40000410000 */
[----:B------:R-:W-:Y:S02]  /*7a30*/  FMUL.FTZ R66, R130, R209 ;  /* 0x000000d182427220 */ /* 0x000fe40000410000 */
[----:B------:R-:W-:Y:S02]  /*7a40*/  FMUL.FTZ R69, R148, -R67 ;  /* 0x8000004394457220 */ /* 0x000fe40000410000 */
[----:B------:R-:W-:-:S02]  /*7a50*/  FFMA.FTZ R64, R131, R209, -R64 ;  /* 0x000000d183407223 */ /* 0x000fc40000010840 */
[----:B------:R-:W-:Y:S02]  /*7a60*/  FFMA.FTZ R205, R131, R206, R66 ;  /* 0x000000ce83cd7223 */ /* 0x000fe40000010042 */
[CC--:B------:R-:W-:Y:S02]  /*7a70*/  FFMA.FTZ R72, R149.reuse, R70.reuse, -R69 ;  /* 0x0000004695487223 */ /* 0x0c0fe40000010845 */
[----:B------:R-:W-:Y:S02]  /*7a80*/  FMUL.FTZ R70, R148, -R70 ;  /* 0x8000004694467220 */ /* 0x000fe40000410000 */
[----:B------:R-:W-:Y:S01]  /*7a90*/  FFMA.FTZ R68, R149, R68, R65 ;  /* 0x0000004495447223 */ /* 0x000fe20000010041 */
[----:B------:R-:W-:Y:S01]  /*7aa0*/  HFMA2.MMA R65, -RZ, RZ, 0, 0 ;  /* 0x00000000ff417435 */ /* 0x000fe200000001ff */
[----:B------:R-:W-:Y:S01]  /*7ab0*/  FADD.FTZ R207, R207, R64 ;  /* 0x00000040cfcf7221 */ /* 0x000fe20000010000 */
[----:B------:R-:W-:Y:S01]  /*7ac0*/  MOV R64, 0x3f800000 ;  /* 0x3f80000000407802 */ /* 0x000fe20000000f00 */
[----:B------:R-:W-:-:S02]  /*7ad0*/  FADD.FTZ R205, RZ, R205 ;  /* 0x000000cdffcd7221 */ /* 0x000fc40000010000 */
[----:B------:R-:W-:Y:S02]  /*7ae0*/  FFMA.FTZ R73, R149, R67, R70 ;  /* 0x0000004395497223 */ /* 0x000fe40000010046 */
[----:B------:R-:W-:Y:S01]  /*7af0*/  FADD.FTZ R74, -R181, R68 ;  /* 0x00000044b54a7221 */ /* 0x000fe20000010100 */
[----:B------:R-:W-:Y:S01]  /*7b00*/  CS2R R66, SRZ ;  /* 0x0000000000427805 */ /* 0x000fe2000001ff00 */
[C---:B------:R-:W-:Y:S02]  /*7b10*/  FMUL.FTZ R70, R128.reuse, R207 ;  /* 0x000000cf80467220 */ /* 0x040fe40000410000 */
[-C--:B------:R-:W-:Y:S02]  /*7b20*/  FMUL.FTZ R68, R128, R205.reuse ;  /* 0x000000cd80447220 */ /* 0x080fe40000410000 */
[C---:B------:R-:W-:Y:S01]  /*7b30*/  FFMA.FTZ R70, R129.reuse, R205, R70 ;  /* 0x000000cd81467223 */ /* 0x040fe20000010046 */
[----:B------:R0:W1:Y:S01]  /*7b40*/  @!P0 LDS.128 R64, [R121.X16+0x3910] ;  /* 0x0039100079408984 */ /* 0x000062000000cc00 */
[----:B------:R-:W-:Y:S01]  /*7b50*/  FFMA.FTZ R69, R129, R207, -R68 ;  /* 0x000000cf81457223 */ /* 0x000fe20000010844 */
[----:B------:R-:W-:Y:S01]  /*7b60*/  ISETP.GT.U32.AND P0, PT, R9, 0x1f, PT ;  /* 0x0000001f0900780c */ /* 0x000fe20003f04070 */
[----:B------:R-:W-:-:S02]  /*7b70*/  FADD.FTZ R208, RZ, R70 ;  /* 0x00000046ffd07221 */ /* 0x000fc40000010000 */
[----:B------:R-:W-:Y:S02]  /*7b80*/  FADD.FTZ R194, R194, R69 ;  /* 0x00000045c2c27221 */ /* 0x000fe40000010000 */
[----:B------:R-:W-:Y:S02]  /*7b90*/  FADD.FTZ R71, R182, R71 ;  /* 0x00000047b6477221 */ /* 0x000fe40000010000 */
[C---:B------:R-:W-:Y:S02]  /*7ba0*/  FMUL.FTZ R68, R126.reuse, R208 ;  /* 0x000000d07e447220 */ /* 0x040fe40000410000 */
[----:B------:R-:W-:Y:S02]  /*7bb0*/  FMUL.FTZ R69, R126, R194 ;  /* 0x000000c27e457220 */ /* 0x000fe40000410000 */
[C---:B------:R-:W-:Y:S02]  /*7bc0*/  FMUL.FTZ R76, R150.reuse, -R74 ;  /* 0x8000004a964c7220 */ /* 0x040fe40000410000 */
[----:B------:R-:W-:-:S02]  /*7bd0*/  FMUL.FTZ R70, R150, -R71 ;  /* 0x8000004796467220 */ /* 0x000fc40000410000 */
[C---:B------:R-:W-:Y:S02]  /*7be0*/  FFMA.FTZ R68, R127.reuse, R194, -R68 ;  /* 0x000000c27f447223 */ /* 0x040fe40000010844 */
[----:B------:R-:W-:Y:S02]  /*7bf0*/  FFMA.FTZ R221, R127, R208, R69 ;  /* 0x000000d07fdd7223 */ /* 0x000fe40000010045 */
[C---:B------:R-:W-:Y:S02]  /*7c00*/  FFMA.FTZ R75, R151.reuse, R71, -R76 ;  /* 0x00000047974b7223 */ /* 0x040fe4000001084c */
[----:B------:R-:W-:Y:S02]  /*7c10*/  FFMA.FTZ R76, R151, R74, R70 ;  /* 0x0000004a974c7223 */ /* 0x000fe40000010046 */
[C---:B------:R-:W-:Y:S02]  /*7c20*/  FMUL.FTZ R74, R150.reuse, -R72 ;  /* 0x80000048964a7220 */ /* 0x040fe40000410000 */
[----:B------:R-:W-:-:S02]  /*7c30*/  FMUL.FTZ R70, R150, -R73 ;  /* 0x8000004996467220 */ /* 0x000fc40000410000 */
[----:B------:R-:W-:Y:S02]  /*7c40*/  FADD.FTZ R185, R185, R68 ;  /* 0x00000044b9b97221 */ /* 0x000fe40000010000 */
[----:B------:R-:W-:Y:S02]  /*7c50*/  FADD.FTZ R221, RZ, R221 ;  /* 0x000000ddffdd7221 */ /* 0x000fe40000010000 */
[C---:B------:R-:W-:Y:S02]  /*7c60*/  FFMA.FTZ R69, R151.reuse, R73, R74 ;  /* 0x0000004997457223 */ /* 0x040fe4000001004a */
[----:B------:R-:W-:Y:S02]  /*7c70*/  FFMA.FTZ R68, R151, R72, -R70 ;  /* 0x0000004897447223 */ /* 0x000fe40000010846 */
[C---:B------:R-:W-:Y:S02]  /*7c80*/  FMUL.FTZ R74, R124.reuse, R185 ;  /* 0x000000b97c4a7220 */ /* 0x040fe40000410000 */
[----:B------:R-:W-:-:S02]  /*7c90*/  FMUL.FTZ R72, R124, R221 ;  /* 0x000000dd7c487220 */ /* 0x000fc40000410000 */
[C---:B------:R-:W-:Y:S02]  /*7ca0*/  FFMA.FTZ R74, R125.reuse, R221, R74 ;  /* 0x000000dd7d4a7223 */ /* 0x040fe4000001004a */
[----:B------:R-:W-:Y:S02]  /*7cb0*/  FFMA.FTZ R72, R125, R185, -R72 ;  /* 0x000000b97d487223 */ /* 0x000fe40000010848 */
[----:B------:R-:W-:Y:S02]  /*7cc0*/  FADD.FTZ R220, RZ, R74 ;  /* 0x0000004affdc7221 */ /* 0x000fe40000010000 */
[----:B------:R-:W-:Y:S02]  /*7cd0*/  FADD.FTZ R222, R87, R72 ;  /* 0x0000004857de7221 */ /* 0x000fe40000010000 */
[----:B------:R-:W-:Y:S02]  /*7ce0*/  FADD.FTZ R71, -R183, R76 ;  /* 0x0000004cb7477221 */ /* 0x000fe40000010100 */
[----:B------:R-:W-:-:S02]  /*7cf0*/  FADD.FTZ R70, R184, R75 ;  /* 0x0000004bb8467221 */ /* 0x000fc40000010000 */
[C---:B------:R-:W-:Y:S02]  /*7d00*/  FMUL.FTZ R72, R122.reuse, R220 ;  /* 0x000000dc7a487220 */ /* 0x040fe40000410000 */
        /* <DEDUP_REMOVED lines=47> */
.L_x_2364:
[----:B------:R-:W-:Y:S05]  /*8000*/  BRA.DIV ~URZ, `(.L_x_2331) ;  /* 0x000053427f007947 */ /* 0x000fea000b800000 */
[----:B------:R2:W3:Y:S04]  /*8010*/  SHFL.DOWN PT, R71, R77, 0x1, 0x1f ;  /* 0x08201f004d477f89 */ /* 0x0004e800000e0000 */
[----:B------:R2:W4:Y:S04]  /*8020*/  SHFL.DOWN PT, R72, R75, 0x1, 0x1f ;  /* 0x08201f004b487f89 */ /* 0x00052800000e0000 */
[----:B------:R2:W0:Y:S02]  /*8030*/  SHFL.DOWN PT, R68, R74, 0x1, 0x1f ;  /* 0x08201f004a447f89 */ /* 0x00042400000e0000 */
.L_x_2365:
        /* <DEDUP_REMOVED lines=15> */
.L_x_2333:
[----:B------:R-:W-:Y:S05]  /*8130*/  BSYNC B1 ;  /* 0x0000000000017941 */ /* 0x000fea0003800000 */
.L_x_2332:
[----:B------:R-:W-:Y:S05]  /*8140*/  BRA.DIV ~URZ, `(.L_x_2334) ;  /* 0x000053627f007947 */ /* 0x000fea000b800000 */
[----:B-1----:R1:W2:Y:S04]  /*8150*/  SHFL.DOWN PT, R70, R76, 0x2, 0x1f ;  /* 0x08401f004c467f89 */ /* 0x0022a800000e0000 */
[----:B---3--:R1:W3:Y:S04]  /*8160*/  SHFL.DOWN PT, R71, R77, 0x2, 0x1f ;  /* 0x08401f004d477f89 */ /* 0x0082e800000e0000 */
[----:B----4-:R1:W4:Y:S04]  /*8170*/  SHFL.DOWN PT, R72, R75, 0x2, 0x1f ;  /* 0x08401f004b487f89 */ /* 0x01032800000e0000 */
[----:B0-----:R1:W0:Y:S02]  /*8180*/  SHFL.DOWN PT, R68, R74, 0x2, 0x1f ;  /* 0x08401f004a447f89 */ /* 0x00122400000e0000 */
.L_x_2366:
        /* <DEDUP_REMOVED lines=15> */
.L_x_2336:
[----:B------:R-:W-:Y:S05]  /*8280*/  BSYNC B1 ;  /* 0x0000000000017941 */ /* 0x000fea0003800000 */
.L_x_2335:
[----:B------:R-:W-:Y:S05]  /*8290*/  BRA.DIV ~URZ, `(.L_x_2337) ;  /* 0x000053e27f007947 */ /* 0x000fea000b800000 */
[----:B--2---:R2:W1:Y:S02]  /*82a0*/  SHFL.DOWN PT, R70, R76, 0x4, 0x1f ;  /* 0x08801f004c467f89 */ /* 0x00446400000e0000 */
.L_x_2367:
[----:B------:R-:W-:Y:S05]  /*82b0*/  BRA.DIV ~URZ, `(.L_x_2338) ;  /* 0x000054427f007947 */ /* 0x000fea000b800000 */
[----:B---3--:R3:W2:Y:S04]  /*82c0*/  SHFL.DOWN PT, R71, R77, 0x4, 0x1f ;  /* 0x08801f004d477f89 */ /* 0x0086a800000e0000 */
[----:B----4-:R3:W4:Y:S04]  /*82d0*/  SHFL.DOWN PT, R72, R75, 0x4, 0x1f ;  /* 0x08801f004b487f89 */ /* 0x01072800000e0000 */
[----:B0-----:R3:W0:Y:S02]  /*82e0*/  SHFL.DOWN PT, R68, R74, 0x4, 0x1f ;  /* 0x08801f004a447f89 */ /* 0x00162400000e0000 */
.L_x_2368:
        /* <DEDUP_REMOVED lines=15> */
.L_x_2340:
[----:B------:R-:W-:Y:S05]  /*83e0*/  BSYNC B1 ;  /* 0x0000000000017941 */ /* 0x000fea0003800000 */
.L_x_2339:
[----:B------:R-:W-:Y:S05]  /*83f0*/  BRA.DIV ~URZ, `(.L_x_2341) ;  /* 0x000054627f007947 */ /* 0x000fea000b800000 */
[----:B-1----:R1:W3:Y:S04]  /*8400*/  SHFL.DOWN PT, R70, R76, 0x8, 0x1f ;  /* 0x09001f004c467f89 */ /* 0x0022e800000e0000 */
[----:B--2---:R1:W2:Y:S04]  /*8410*/  SHFL.DOWN PT, R71, R77, 0x8, 0x1f ;  /* 0x09001f004d477f89 */ /* 0x0042a800000e0000 */
[----:B----4-:R1:W4:Y:S04]  /*8420*/  SHFL.DOWN PT, R72, R75, 0x8, 0x1f ;  /* 0x09001f004b487f89 */ /* 0x01032800000e0000 */
[----:B0-----:R1:W0:Y:S02]  /*8430*/  SHFL.DOWN PT, R68, R74, 0x8, 0x1f ;  /* 0x09001f004a447f89 */ /* 0x00122400000e0000 */
.L_x_2369:
        /* <DEDUP_REMOVED lines=15> */
.L_x_2343:
[----:B------:R-:W-:Y:S05]  /*8530*/  BSYNC B1 ;  /* 0x0000000000017941 */ /* 0x000fea0003800000 */
.L_x_2342:
[----:B------:R-:W-:Y:S05]  /*8540*/  BRA.DIV ~URZ, `(.L_x_2344) ;  /* 0x000054e27f007947 */ /* 0x000fea000b800000 */
[----:B---3--:R3:W1:Y:S02]  /*8550*/  SHFL.DOWN PT, R70, R76, 0x10, 0x1f ;  /* 0x0a001f004c467f89 */ /* 0x00866400000e0000 */
.L_x_2370:
[----:B------:R-:W-:Y:S05]  /*8560*/  BRA.DIV ~URZ, `(.L_x_2345) ;  /* 0x000055427f007947 */ /* 0x000fea000b800000 */
[----:B--2---:R2:W3:Y:S04]  /*8570*/  SHFL.DOWN PT, R71, R77, 0x10, 0x1f ;  /* 0x0a001f004d477f89 */ /* 0x0044e800000e0000 */
[----:B----4-:R2:W4:Y:S04]  /*8580*/  SHFL.DOWN PT, R72, R75, 0x10, 0x1f ;  /* 0x0a001f004b487f89 */ /* 0x01052800000e0000 */
[----:B0-----:R2:W0:Y:S02]  /*8590*/  SHFL.DOWN PT, R68, R74, 0x10, 0x1f ;  /* 0x0a001f004a447f89 */ /* 0x00142400000e0000 */
.L_x_2371:
        /* <DEDUP_REMOVED lines=13> */
.L_x_2347:
[----:B------:R-:W-:Y:S05]  /*8670*/  BSYNC B1 ;  /* 0x0000000000017941 */ /* 0x000fea0003800000 */
.L_x_2346:
        /* <DEDUP_REMOVED lines=20> */
.L_x_2372:
        /* <DEDUP_REMOVED lines=19> */
.L_x_2350:
[----:B------:R-:W-:Y:S05]  /*88f0*/  BSYNC B1 ;  /* 0x0000000000017941 */ /* 0x000fea0003800000 */
.L_x_2349:
        /* <DEDUP_REMOVED lines=9> */
[C---:B--2---:R-:W-:Y:S02]  /*8990*/  FMUL.FTZ R66, R69.reuse, R82 ;  /* 0x0000005245427220 */ /* 0x044fe40000410000 */
        /* <DEDUP_REMOVED lines=28> */
.L_x_2329:
[----:B-1----:R-:W-:Y:S05]  /*8b60*/  BSYNC B0 ;  /* 0x0000000000007941 */ /* 0x002fea0003800000 */
.L_x_2328:
[----:B------:R-:W-:Y:S01]  /*8b70*/  WARPSYNC 0xffffffff ;  /* 0xffffffff00007948 */ /* 0x000fe20003800000 */
[----:B------:R-:W-:Y:S01]  /*8b80*/  BAR.SYNC.DEFER_BLOCKING 0x0 ;  /* 0x0000000000007b1d */ /* 0x000fe20000010000 */
[----:B------:R-:W-:Y:S01]  /*8b90*/  FFMA.FTZ R79, R105, R219, RZ ;  /* 0x000000db694f7223 */ /* 0x000fe200000100ff */
[----:B------:R-:W-:Y:S01]  /*8ba0*/  ISETP.NE.AND P2, PT, R9, RZ, PT ;  /* 0x000000ff0900720c */ /* 0x000fe20003f45270 */
[----:B------:R-:W-:Y:S01]  /*8bb0*/  HADD2.F32 R86, -RZ, R59.H1_H1 ;  /* 0x3000003bff567230 */ /* 0x000fe20000004100 */
[----:B------:R-:W-:Y:S01]  /*8bc0*/  ISETP.GT.AND P0, PT, R10, 0x1e, PT ;  /* 0x0000001e0a00780c */ /* 0x000fe20003f04270 */
        /* <DEDUP_REMOVED lines=10> */
[----:B0-----:R-:W0:Y:S04]  /*8c70*/  LDS.64 R68, [R152.X16+0x1b18] ;  /* 0x001b180098447984 */ /* 0x001e28000000ca00 */
[----:B------:R1:W-:Y:S02]  /*8c80*/  @!P2 STS.128 [R121.X16+0x3910], R64 ;  /* 0x003910407900a388 */ /* 0x0003e4000000cc00 */
[----:B-1----:R-:W-:-:S02]  /*8c90*/  FFMA.FTZ R67, R111, R213, R80 ;  /* 0x000000d56f437223 */ /* 0x002fc40000010050 */
[----:B------:R-:W-:Y:S02]  /*8ca0*/  FFMA.FTZ R65, R108, -R197, R79 ;  /* 0x800000c56c417223 */ /* 0x000fe4000001004f */
[----:B------:R-:W-:Y:S02]  /*8cb0*/  FFMA.FTZ R66, R112, R212, R67 ;  /* 0x000000d470427223 */ /* 0x000fe40000010043 */
[----:B------:R-:W-:Y:S02]  /*8cc0*/  FFMA.FTZ R65, R109, -R200, R65 ;  /* 0x800000c86d417223 */ /* 0x000fe40000010041 */
[----:B------:R-:W-:Y:S02]  /*8cd0*/  FFMA.FTZ R67, R113, R211, R66 ;  /* 0x000000d371437223 */ /* 0x000fe40000010042 */
[----:B------:R-:W-:Y:S02]  /*8ce0*/  FFMA.FTZ R65, R110, -R199, R65 ;  /* 0x800000c76e417223 */ /* 0x000fe40000010041 */
[----:B------:R-:W-:-:S02]  /*8cf0*/  FFMA.FTZ R66, R114, R210, R67 ;  /* 0x000000d272427223 */ /* 0x000fc40000010043 */
[----:B------:R-:W-:Y:S02]  /*8d00*/  FFMA.FTZ R65, R111, -R202, R65 ;  /* 0x800000ca6f417223 */ /* 0x000fe40000010041 */
[----:B------:R-:W-:Y:S02]  /*8d10*/  FFMA.FTZ R66, R115, R209, R66 ;  /* 0x000000d173427223 */ /* 0x000fe40000010042 */
[----:B------:R-:W-:Y:S02]  /*8d20*/  FFMA.FTZ R65, R112, -R201, R65 ;  /* 0x800000c970417223 */ /* 0x000fe40000010041 */
        /* <DEDUP_REMOVED lines=17> */
[----:B------:R-:W-:Y:S01]  /*8e40*/  FADD.FTZ R68, R155, R68 ;  /* 0x000000449b447221 */ /* 0x000fe20000010000 */
[----:B------:R-:W-:Y:S01]  /*8e50*/  HADD2.F32 R155, -RZ, R58.H0_H0 ;  /* 0x2000003aff9b7230 */ /* 0x000fe20000004100 */
        /* <DEDUP_REMOVED lines=9> */
[----:B------:R-:W-:Y:S01]  /*8ef0*/  FFMA.FTZ R70, R129, R69, -R128 ;  /* 0x0000004581467223 */ /* 0x000fe20000010880 */
[----:B------:R-:W-:Y:S01]  /*8f00*/  HADD2.F32 R129, -RZ, R59.H0_H0 ;  /* 0x2000003bff817230 */ /* 0x000fe20000004100 */
        /* <DEDUP_REMOVED lines=44> */
[----:B------:R-:W-:Y:S02]  /*91d0*/  FMUL.FTZ R64, R144, -R79 ;  /* 0x8000004f90407220 */ /* 0x000fe40000410000 */
[----:B------:R-:W-:Y:S02]  /*91e0*/  FFMA.FTZ R66, R116, R207, R66 ;  /* 0x000000cf74427223 */ /* 0x000fe40000010042 */
[----:B------:R-:W-:-:S02]  /*91f0*/  FMUL.FTZ R144, R144, -R175 ;  /* 0x800000af90907220 */ /* 0x000fc40000410000 */
[----:B------:R-:W-:Y:S02]  /*9200*/  FFMA.FTZ R64, R145, R175, R64 ;  /* 0x000000af91407223 */ /* 0x000fe40000010040 */
[----:B------:R-:W-:Y:S02]  /*9210*/  FFMA.FTZ R65, R113, -R204, R65 ;  /* 0x800000cc71417223 */ /* 0x000fe40000010041 */
[----:B------:R-:W-:Y:S02]  /*9220*/  FFMA.FTZ R66, R117, R194, R66 ;  /* 0x000000c275427223 */ /* 0x000fe40000010042 */
[----:B------:R-:W-:Y:S02]  /*9230*/  FFMA.FTZ R145, R145, R79, -R144 ;  /* 0x0000004f91917223 */ /* 0x000fe40000010890 */
[----:B------:R-:W-:Y:S02]  /*9240*/  FADD.FTZ R80, -R177, R64 ;  /* 0x00000040b1507221 */ /* 0x000fe40000010100 */
[----:B------:R-:W-:-:S02]  /*9250*/  FFMA.FTZ R65, R114, -R203, R65 ;  /* 0x800000cb72417223 */ /* 0x000fc40000010041 */
[----:B------:R-:W-:Y:S02]  /*9260*/  FFMA.FTZ R66, R118, R185, R66 ;  /* 0x000000b976427223 */ /* 0x000fe40000010042 */
[----:B------:R-:W-:Y:S02]  /*9270*/  FADD.FTZ R178, R178, R145 ;  /* 0x00000091b2b27221 */ /* 0x000fe40000010000 */
[----:B------:R-:W-:Y:S02]  /*9280*/  FMUL.FTZ R64, R146, -R80 ;  /* 0x8000005092407220 */ /* 0x000fe40000410000 */
[----:B------:R-:W-:Y:S02]  /*9290*/  FFMA.FTZ R65, R115, -R206, R65 ;  /* 0x800000ce73417223 */ /* 0x000fe40000010041 */
[----:B------:R-:W-:Y:S02]  /*92a0*/  FFMA.FTZ R67, R119, R222, R66 ;  /* 0x000000de77437223 */ /* 0x000fe40000010042 */
[----:B------:R-:W-:-:S02]  /*92b0*/  FMUL.FTZ R85, R101, R74 ;  /* 0x0000004a65557220 */ /* 0x000fc40000410000 */
[----:B------:R-:W-:Y:S02]  /*92c0*/  FFMA.FTZ R81, R147, R178, -R64 ;  /* 0x000000b293517223 */ /* 0x000fe40000010840 */
[----:B------:R-:W-:Y:S02]  /*92d0*/  FFMA.FTZ R65, R116, -R205, R65 ;  /* 0x800000cd74417223 */ /* 0x000fe40000010041 */
[----:B------:R-:W-:Y:S02]  /*92e0*/  FFMA.FTZ R66, R120, R224, R67 ;  /* 0x000000e078427223 */ /* 0x000fe40000010043 */
[-C--:B------:R-:W-:Y:S02]  /*92f0*/  FMUL.FTZ R67, R101, R170.reuse ;  /* 0x000000aa65437220 */ /* 0x080fe40000410000 */
[----:B------:R-:W-:Y:S02]  /*9300*/  FFMA.FTZ R64, R100, R170, -R85 ;  /* 0x000000aa64407223 */ /* 0x000fe40000010855 */
[----:B------:R-:W-:-:S02]  /*9310*/  FMUL.FTZ R146, R146, -R178 ;  /* 0x800000b292927220 */ /* 0x000fc40000410000 */
[----:B------:R-:W-:Y:S02]  /*9320*/  FFMA.FTZ R65, R117, -R208, R65 ;  /* 0x800000d075417223 */ /* 0x000fe40000010041 */
[----:B------:R-:W-:Y:S02]  /*9330*/  FFMA.FTZ R224, R86, -R35, R224 ;  /* 0x8000002356e07223 */ /* 0x000fe400000100e0 */
[----:B------:R-:W-:Y:S02]  /*9340*/  FFMA.FTZ R85, R100, R74, R67 ;  /* 0x0000004a64557223 */ /* 0x000fe40000010043 */
[----:B------:R-:W-:Y:S02]  /*9350*/  FMUL.FTZ R82, R223, R64 ;  /* 0x00000040df527220 */ /* 0x000fe40000410000 */
[----:B------:R-:W-:Y:S02]  /*9360*/  FFMA.FTZ R146, R147, R80, R146 ;  /* 0x0000005093927223 */ /* 0x000fe40000010092 */
[----:B------:R-:W-:-:S02]  /*9370*/  FADD.FTZ R81, R180, R81 ;  /* 0x00000051b4517221 */ /* 0x000fc40000010000 */
[----:B------:R-:W-:Y:S02]  /*9380*/  FFMA.FTZ R65, R118, -R221, R65 ;  /* 0x800000dd76417223 */ /* 0x000fe40000010041 */
[----:B------:R-:W-:Y:S02]  /*9390*/  FMUL.FTZ R170, R170, R35 ;  /* 0x00000023aaaa7220 */ /* 0x000fe40000410000 */
[----:B------:R-:W-:Y:S02]  /*93a0*/  FFMA.FTZ R85, R224, R85, R82 ;  /* 0x00000055e0557223 */ /* 0x000fe40000010052 */
[----:B------:R-:W-:Y:S02]  /*93b0*/  FADD.FTZ R179, -R179, R146 ;  /* 0x00000092b3b37221 */ /* 0x000fe40000010100 */
[----:B------:R-:W-:Y:S02]  /*93c0*/  FFMA.FTZ R65, R119, -R220, R65 ;  /* 0x800000dc77417223 */ /* 0x000fe40000010041 */
[----:B------:R-:W-:-:S02]  /*93d0*/  FMUL.FTZ R82, R148, -R81 ;  /* 0x8000005194527220 */ /* 0x000fc40000410000 */
[----:B------:R-:W-:Y:S02]  /*93e0*/  FMUL.FTZ R83, R74, R35 ;  /* 0x000000234a537220 */ /* 0x000fe40000410000 */
[----:B------:R-:W-:Y:S02]  /*93f0*/  FMUL.FTZ R84, R223, R170 ;  /* 0x000000aadf547220 */ /* 0x000fe40000410000 */
[----:B------:R-:W-:Y:S02]  /*9400*/  FFMA.FTZ R86, R86, R74, R85 ;  /* 0x0000004a56567223 */ /* 0x000fe40000010055 */
[----:B------:R-:W-:Y:S02]  /*9410*/  FMUL.FTZ R74, R101, R73 ;  /* 0x00000049654a7220 */ /* 0x000fe40000410000 */
[----:B------:R-:W-:Y:S02]  /*9420*/  FMUL.FTZ R85, R169, R34 ;  /* 0x00000022a9557220 */ /* 0x000fe40000410000 */
[----:B------:R-:W-:-:S02]  /*9430*/  FFMA.FTZ R67, R120, -R223, R65 ;  /* 0x800000df78437223 */ /* 0x000fc40000010041 */
[-C--:B------:R-:W-:Y:S02]  /*9440*/  FMUL.FTZ R148, R148, -R179.reuse ;  /* 0x800000b394947220 */ /* 0x080fe40000410000 */
[----:B------:R-:W-:Y:S02]  /*9450*/  FFMA.FTZ R82, R149, R179, R82 ;  /* 0x000000b395527223 */ /* 0x000fe40000010052 */
[----:B------:R-:W-:Y:S02]  /*9460*/  FADD.FTZ R104, R83, R104 ;  /* 0x0000006853687221 */ /* 0x000fe40000010000 */
[-C--:B------:R-:W-:Y:S02]  /*9470*/  FMUL.FTZ R65, R223, R83.reuse ;  /* 0x00000053df417220 */ /* 0x080fe40000410000 */
[----:B------:R-:W-:Y:S02]  /*9480*/  FFMA.FTZ R64, R224, R83, R84 ;  /* 0x00000053e0407223 */ /* 0x000fe40000010054 */
[----:B------:R-:W-:-:S02]  /*9490*/  FMUL.FTZ R123, R73, R34 ;  /* 0x00000022497b7220 */ /* 0x000fc40000410000 */
[----:B------:R-:W-:Y:S02]  /*94a0*/  FFMA.FTZ R83, R100, R169, -R74 ;  /* 0x000000a964537223 */ /* 0x000fe4000001084a */
[----:B------:R-:W-:Y:S02]  /*94b0*/  FFMA.FTZ R222, R129, -R34, R222 ;  /* 0x8000002281de7223 */ /* 0x000fe400000100de */
[----:B------:R-:W-:Y:S02]  /*94c0*/  FMUL.FTZ R74, R220, R85 ;  /* 0x00000055dc4a7220 */ /* 0x000fe40000410000 */
[----:B------:R-:W-:Y:S02]  /*94d0*/  FFMA.FTZ R149, R149, R81, -R148 ;  /* 0x0000005195957223 */ /* 0x000fe40000010894 */
[----:B------:R-:W-:Y:S02]  /*94e0*/  FADD.FTZ R82, -R181, R82 ;  /* 0x00000052b5527221 */ /* 0x000fe40000010100 */
[----:B------:R-:W-:-:S02]  /*94f0*/  FADD.FTZ R99, R123, R99 ;  /* 0x000000637b637221 */ /* 0x000fc40000010000 */
[-C--:B------:R-:W-:Y:S02]  /*9500*/  FMUL.FTZ R124, R220, R123.reuse ;  /* 0x0000007bdc7c7220 */ /* 0x080fe40000410000 */
[----:B------:R-:W-:Y:S02]  /*9510*/  FFMA.FTZ R123, R222, R123, R74 ;  /* 0x0000007bde7b7223 */ /* 0x000fe4000001004a */
[----:B------:R-:W-:Y:S02]  /*9520*/  FMUL.FTZ R169, R101, R169 ;  /* 0x000000a965a97220 */ /* 0x000fe40000410000 */
[----:B------:R-:W-:Y:S02]  /*9530*/  FADD.FTZ R182, R182, R149 ;  /* 0x00000095b6b67221 */ /* 0x000fe40000010000 */
[----:B------:R-:W-:Y:S02]  /*9540*/  FMUL.FTZ R74, R150, -R82 ;  /* 0x80000052964a7220 */ /* 0x000fe40000410000 */
[----:B------:R-:W-:-:S02]  /*9550*/  FMUL.FTZ R84, R220, R83 ;  /* 0x00000053dc547220 */ /* 0x000fc40000410000 */
[----:B------:R-:W-:Y:S02]  /*9560*/  FFMA.FTZ R169, R100, R73, R169 ;  /* 0x0000004964a97223 */ /* 0x000fe400000100a9 */
[-C--:B------:R-:W-:Y:S02]  /*9570*/  FMUL.FTZ R150, R150, -R182.reuse ;  /* 0x800000b696967220 */ /* 0x080fe40000410000 */
[C---:B------:R-:W-:Y:S01]  /*9580*/  FFMA.FTZ R83, R151.reuse, R182, -R74 ;  /* 0x000000b697537223 */ /* 0x040fe2000001084a */
[----:B------:R-:W-:Y:S01]  /*9590*/  HADD2.F32 R74, -RZ, R60.H0_H0 ;  /* 0x2000003cff4a7230 */ /* 0x000fe20000004100 */
[----:B------:R-:W-:Y:S02]  /*95a0*/  FFMA.FTZ R84, R222, R169, R84 ;  /* 0x000000a9de547223 */ /* 0x000fe40000010054 */
[----:B------:R-:W-:Y:S02]  /*95b0*/  FFMA.FTZ R150, R151, R82, R150 ;  /* 0x0000005297967223 */ /* 0x000fe40000010096 */
[----:B------:R-:W-:-:S02]  /*95c0*/  FADD.FTZ R83, R184, R83 ;  /* 0x00000053b8537221 */ /* 0x000fc40000010000 */
[----:B------:R-:W-:Y:S02]  /*95d0*/  FFMA.FTZ R129, R129, R73, R84 ;  /* 0x0000004981817223 */ /* 0x000fe40000010054 */
[----:B------:R-:W-:Y:S02]  /*95e0*/  FADD.FTZ R183, -R183, R150 ;  /* 0x00000096b7b77221 */ /* 0x000fe40000010100 */
[-C--:B------:R-:W-:Y:S02]  /*95f0*/  FMUL.FTZ R73, R83, R20.reuse ;  /* 0x0000001453497220 */ /* 0x080fe40000410000 */
[----:B------:R-:W-:Y:S01]  /*9600*/  FFMA.FTZ R124, R222, R85, -R124 ;  /* 0x00000055de7c7223 */ /* 0x000fe2000001087c */
[----:B------:R-:W-:Y:S01]  /*9610*/  HADD2.F32 R85, -RZ, R60.H1_H1 ;  /* 0x3000003cff557230 */ /* 0x000fe20000004100 */
[----:B------:R-:W-:Y:S02]  /*9620*/  FADD.FTZ R37, R86, R37 ;  /* 0x0000002556257221 */ /* 0x000fe40000010000 */
[----:B------:R-:W-:-:S02]  /*9630*/  FFMA.FTZ R86, R74, -R20, R219 ;  /* 0x800000144a567223 */ /* 0x000fc400000100db */
[----:B------:R-:W-:Y:S02]  /*9640*/  FMUL.FTZ R84, R182, R21 ;  /* 0x00000015b6547220 */ /* 0x000fe40000410000 */
[----:B------:R-:W-:Y:S02]  /*9650*/  FMUL.FTZ R103, R183, R20 ;  /* 0x00000014b7677220 */ /* 0x000fe40000410000 */
[----:B------:R-:W-:Y:S02]  /*9660*/  FMUL.FTZ R102, R198, R73 ;  /* 0x00000049c6667220 */ /* 0x000fe40000410000 */
[-C--:B------:R-:W-:Y:S02]  /*9670*/  FFMA.FTZ R87, R85, -R21.reuse, R218 ;  /* 0x8000001555577223 */ /* 0x080fe400000100da */
[----:B------:R-:W-:Y:S02]  /*9680*/  FMUL.FTZ R122, R82, R21 ;  /* 0x00000015527a7220 */ /* 0x000fe40000410000 */
[----:B------:R-:W-:-:S02]  /*9690*/  FMUL.FTZ R125, R195, R84 ;  /* 0x00000054c37d7220 */ /* 0x000fc40000410000 */
[-C--:B------:R-:W-:Y:S01]  /*96a0*/  FFMA.FTZ R126, R86, R103.reuse, -R102 ;  /* 0x00000067567e7223 */ /* 0x080fe20000010866 */
[--C-:B------:R-:W-:Y:S01]  /*96b0*/  HADD2.F32 R102, -RZ, R61.reuse.H0_H0 ;  /* 0x2000003dff667230 */ /* 0x100fe20000004100 */
[----:B------:R-:W-:Y:S02]  /*96c0*/  FMUL.FTZ R103, R198, R103 ;  /* 0x00000067c6677220 */ /* 0x000fe40000410000 */
[-C--:B------:R-:W-:Y:S02]  /*96d0*/  FFMA.FTZ R131, R87, R122.reuse, -R125 ;  /* 0x0000007a57837223 */ /* 0x080fe4000001087d */
[----:B------:R-:W-:Y:S02]  /*96e0*/  FMUL.FTZ R127, R195, R122 ;  /* 0x0000007ac37f7220 */ /* 0x000fe40000410000 */
[----:B------:R-:W-:Y:S01]  /*96f0*/  FFMA.FTZ R125, R86, R73, R103 ;  /* 0x00000049567d7223 */ /* 0x000fe20000010067 */
[----:B------:R-:W-:Y:S01]  /*9700*/  HADD2.F32 R103, -RZ, R61.H1_H1 ;  /* 0x3000003dff677230 */ /* 0x000fe20000004100 */
[----:B------:R-:W-:-:S02]  /*9710*/  FMUL.FTZ R122, R81, R22 ;  /* 0x00000016517a7220 */ /* 0x000fc40000410000 */
[----:B------:R-:W-:Y:S02]  /*9720*/  FFMA.FTZ R128, R87, R84, R127 ;  /* 0x0000005457807223 */ /* 0x000fe4000001007f */
[----:B------:R-:W-:Y:S02]  /*9730*/  FADD.FTZ R125, RZ, R125 ;  /* 0x0000007dff7d7221 */ /* 0x000fe40000010000 */
[-C--:B------:R-:W-:Y:S02]  /*9740*/  FFMA.FTZ R217, R102, -R22.reuse, R217 ;  /* 0x8000001666d97223 */ /* 0x080fe400000100d9 */
[----:B------:R-:W-:Y:S02]  /*9750*/  FMUL.FTZ R127, R179, R22 ;  /* 0x00000016b37f7220 */ /* 0x000fe40000410000 */
[----:B------:R-:W-:Y:S02]  /*9760*/  FMUL.FTZ R130, R196, R122 ;  /* 0x0000007ac4827220 */ /* 0x000fe40000410000 */
[----:B------:R-:W-:-:S02]  /*9770*/  FADD.FTZ R128, R125, R128 ;  /* 0x000000807d807221 */ /* 0x000fc40000010000 */
[----:B------:R-:W-:Y:S02]  /*9780*/  FMUL.FTZ R125, R178, R23 ;  /* 0x00000017b27d7220 */ /* 0x000fe40000410000 */
[-C--:B------:R-:W-:Y:S02]  /*9790*/  FFMA.FTZ R130, R217, R127.reuse, -R130 ;  /* 0x0000007fd9827223 */ /* 0x080fe40000010882 */
[----:B------:R-:W-:Y:S02]  /*97a0*/  FMUL.FTZ R127, R196, R127 ;  /* 0x0000007fc47f7220 */ /* 0x000fe40000410000 */
[-C--:B------:R-:W-:Y:S02]  /*97b0*/  FFMA.FTZ R216, R103, -R23.reuse, R216 ;  /* 0x8000001767d87223 */ /* 0x080fe400000100d8 */
[----:B------:R-:W-:Y:S02]  /*97c0*/  FMUL.FTZ R132, R80, R23 ;  /* 0x0000001750847220 */ /* 0x000fe40000410000 */
[----:B------:R-:W-:-:S02]  /*97d0*/  FMUL.FTZ R133, R197, R125 ;  /* 0x0000007dc5857220 */ /* 0x000fc40000410000 */
[----:B------:R-:W-:Y:S02]  /*97e0*/  FADD.FTZ R126, RZ, R126 ;  /* 0x0000007eff7e7221 */ /* 0x000fe40000010000 */
[----:B------:R-:W-:Y:S02]  /*97f0*/  FFMA.FTZ R127, R217, R122, R127 ;  /* 0x0000007ad97f7223 */ /* 0x000fe4000001007f */
[-C--:B------:R-:W-:Y:S02]  /*9800*/  FFMA.FTZ R135, R216, R132.reuse, -R133 ;  /* 0x00000084d8877223 */ /* 0x080fe40000010885 */
[----:B------:R-:W-:Y:S01]  /*9810*/  FADD.FTZ R131, R126, R131 ;  /* 0x000000837e837221 */ /* 0x000fe20000010000 */
[----:B------:R-:W-:Y:S01]  /*9820*/  HADD2.F32 R126, -RZ, R62.H0_H0 ;  /* 0x2000003eff7e7230 */ /* 0x000fe20000004100 */
[----:B------:R-:W-:Y:S02]  /*9830*/  FMUL.FTZ R133, R197, R132 ;  /* 0x00000084c5857220 */ /* 0x000fe40000410000 */
[----:B------:R-:W-:-:S02]  /*9840*/  FADD.FTZ R132, R128, R127 ;  /* 0x0000007f80847221 */ /* 0x000fc40000010000 */
[-C--:B------:R-:W-:Y:S02]  /*9850*/  FMUL.FTZ R127, R79, R24.reuse ;  /* 0x000000184f7f7220 */ /* 0x080fe40000410000 */
[-C--:B------:R-:W-:Y:S02]  /*9860*/  FFMA.FTZ R128, R126, -R24.reuse, R215 ;  /* 0x800000187e807223 */ /* 0x080fe400000100d7 */
[----:B------:R-:W-:Y:S02]  /*9870*/  FMUL.FTZ R137, R175, R24 ;  /* 0x00000018af897220 */ /* 0x000fe40000410000 */
[----:B------:R-:W-:Y:S02]  /*9880*/  FMUL.FTZ R134, R200, R127 ;  /* 0x0000007fc8867220 */ /* 0x000fe40000410000 */
[----:B------:R-:W-:Y:S02]  /*9890*/  FFMA.FTZ R133, R216, R125, R133 ;  /* 0x0000007dd8857223 */ /* 0x000fe40000010085 */
[----:B------:R-:W-:-:S02]  /*98a0*/  FFMA.FTZ R134, R128, R137, -R134 ;  /* 0x0000008980867223 */ /* 0x000fc40000010886 */
[----:B------:R-:W-:Y:S02]  /*98b0*/  FMUL.FTZ R137, R200, R137 ;  /* 0x00000089c8897220 */ /* 0x000fe40000410000 */
[----:B------:R-:W-:Y:S01]  /*98c0*/  FADD.FTZ R130, R131, R130 ;  /* 0x0000008283827221 */ /* 0x000fe20000010000 */
[----:B------:R-:W-:Y:S01]  /*98d0*/  HADD2.F32 R131, -RZ, R62.H1_H1 ;  /* 0x3000003eff837230 */ /* 0x000fe20000004100 */
[----:B------:R-:W-:Y:S02]  /*98e0*/  FADD.FTZ R132, R132, R133 ;  /* 0x0000008584847221 */ /* 0x000fe40000010000 */
[----:B------:R-:W-:Y:S02]  /*98f0*/  FFMA.FTZ R137, R128, R127, R137 ;  /* 0x0000007f80897223 */ /* 0x000fe40000010089 */
[----:B------:R-:W-:Y:S01]  /*9900*/  FADD.FTZ R135, R130, R135 ;  /* 0x0000008782877221 */ /* 0x000fe20000010000 */
[----:B------:R-:W-:Y:S01]  /*9910*/  HADD2.F32 R130, -RZ, R63.H0_H0 ;  /* 0x2000003fff827230 */ /* 0x000fe20000004100 */
[----:B------:R-:W-:-:S02]  /*9920*/  FMUL.FTZ R133, R174, R25 ;  /* 0x00000019ae857220 */ /* 0x000fc40000410000 */
[----:B------:R-:W-:Y:S02]  /*9930*/  FADD.FTZ R137, R132, R137 ;  /* 0x0000008984897221 */ /* 0x000fe40000010000 */
[-C--:B------:R-:W-:Y:S02]  /*9940*/  FMUL.FTZ R132, R77, R26.reuse ;  /* 0x0000001a4d847220 */ /* 0x080fe40000410000 */
[-C--:B------:R-:W-:Y:S02]  /*9950*/  FMUL.FTZ R136, R78, R25.reuse ;  /* 0x000000194e887220 */ /* 0x080fe40000410000 */
[----:B------:R-:W-:Y:S02]  /*9960*/  FFMA.FTZ R214, R131, -R25, R214 ;  /* 0x8000001983d67223 */ /* 0x000fe400000100d6 */
[----:B------:R-:W-:Y:S02]  /*9970*/  FMUL.FTZ R139, R199, R133 ;  /* 0x00000085c78b7220 */ /* 0x000fe40000410000 */
[----:B------:R-:W-:-:S02]  /*9980*/  FFMA.FTZ R213, R130, -R26, R213 ;  /* 0x8000001a82d57223 */ /* 0x000fc400000100d5 */
[----:B------:R-:W-:Y:S02]  /*9990*/  FMUL.FTZ R140, R171, R26 ;  /* 0x0000001aab8c7220 */ /* 0x000fe40000410000 */
[----:B------:R-:W-:Y:S02]  /*99a0*/  FMUL.FTZ R141, R202, R132 ;  /* 0x00000084ca8d7220 */ /* 0x000fe40000410000 */
[-C--:B------:R-:W-:Y:S02]  /*99b0*/  FMUL.FTZ R138, R199, R136.reuse ;  /* 0x00000088c78a7220 */ /* 0x080fe40000410000 */
[----:B------:R-:W-:Y:S02]  /*99c0*/  FFMA.FTZ R139, R214, R136, -R139 ;  /* 0x00000088d68b7223 */ /* 0x000fe4000001088b */
[----:B------:R-:W-:Y:S01]  /*99d0*/  FADD.FTZ R136, R135, R134 ;  /* 0x0000008687887221 */ /* 0x000fe20000010000 */
[----:B------:R-:W-:Y:S01]  /*99e0*/  HADD2.F32 R135, -RZ, R63.H1_H1 ;  /* 0x3000003fff877230 */ /* 0x000fe20000004100 */
[----:B------:R-:W-:-:S02]  /*99f0*/  FFMA.FTZ R142, R213, R140, -R141 ;  /* 0x0000008cd58e7223 */ /* 0x000fc4000001088d */
        /* <DEDUP_REMOVED lines=8> */
[----:B------:R-:W-:Y:S01]  /*9a80*/  FADD.FTZ R139, R136, R139 ;  /* 0x0000008b888b7221 */ /* 0x000fe20000010000 */
[----:B------:R-:W-:Y:S01]  /*9a90*/  HADD2.F32 R136, -RZ, R56.H0_H0 ;  /* 0x20000038ff887230 */ /* 0x000fe20000004100 */
[-C--:B------:R-:W-:Y:S02]  /*9aa0*/  FFMA.FTZ R143, R137, R140.reuse, -R143 ;  /* 0x0000008c898f7223 */ /* 0x080fe4000001088f */
[----:B------:R-:W-:Y:S02]  /*9ab0*/  FADD.FTZ R141, R138, R141 ;  /* 0x0000008d8a8d7221 */ /* 0x000fe40000010000 */
[----:B------:R-:W-:-:S02]  /*9ac0*/  FMUL.FTZ R140, R201, R140 ;  /* 0x0000008cc98c7220 */ /* 0x000fc40000410000 */
[----:B------:R-:W-:Y:S02]  /*9ad0*/  FMUL.FTZ R138, R75, R28 ;  /* 0x0000001c4b8a7220 */ /* 0x000fe40000410000 */
[----:B------:R-:W-:Y:S02]  /*9ae0*/  FFMA.FTZ R140, R137, R134, R140 ;  /* 0x00000086898c7223 */ /* 0x000fe4000001008c */
[-C--:B------:R-:W-:Y:S02]  /*9af0*/  FFMA.FTZ R211, R136, -R28.reuse, R211 ;  /* 0x8000001c88d37223 */ /* 0x080fe400000100d3 */
[----:B------:R-:W-:Y:S02]  /*9b00*/  FMUL.FTZ R145, R163, R28 ;  /* 0x0000001ca3917220 */ /* 0x000fe40000410000 */
[----:B------:R-:W-:Y:S02]  /*9b10*/  FMUL.FTZ R146, R204, R138 ;  /* 0x0000008acc927220 */ /* 0x000fe40000410000 */
[----:B------:R-:W-:Y:S01]  /*9b20*/  FADD.FTZ R142, R139, R142 ;  /* 0x0000008e8b8e7221 */ /* 0x000fe20000010000 */
[----:B------:R-:W-:Y:S01]  /*9b30*/  HADD2.F32 R139, -RZ, R56.H1_H1 ;  /* 0x30000038ff8b7230 */ /* 0x000fe20000004100 */
[----:B------:R-:W-:-:S02]  /*9b40*/  FADD.FTZ R144, R141, R140 ;  /* 0x0000008c8d907221 */ /* 0x000fc40000010000 */
[----:B------:R-:W-:Y:S02]  /*9b50*/  FMUL.FTZ R140, R72, R29 ;  /* 0x0000001d488c7220 */ /* 0x000fe40000410000 */
[-C--:B------:R-:W-:Y:S02]  /*9b60*/  FFMA.FTZ R148, R211, R145.reuse, -R146 ;  /* 0x00000091d3947223 */ /* 0x080fe40000010892 */
[----:B------:R-:W-:Y:S02]  /*9b70*/  FMUL.FTZ R146, R204, R145 ;  /* 0x00000091cc927220 */ /* 0x000fe40000410000 */
[-C--:B------:R-:W-:Y:S02]  /*9b80*/  FFMA.FTZ R141, R139, -R29.reuse, R210 ;  /* 0x8000001d8b8d7223 */ /* 0x080fe400000100d2 */
[----:B------:R-:W-:Y:S02]  /*9b90*/  FMUL.FTZ R150, R164, R29 ;  /* 0x0000001da4967220 */ /* 0x000fe40000410000 */
[----:B------:R-:W-:-:S02]  /*9ba0*/  FMUL.FTZ R147, R203, R140 ;  /* 0x0000008ccb937220 */ /* 0x000fc40000410000 */
[----:B------:R-:W-:Y:S01]  /*9bb0*/  FADD.FTZ R145, R142, R143 ;  /* 0x0000008f8e917221 */ /* 0x000fe20000010000 */
[----:B------:R-:W-:Y:S01]  /*9bc0*/  HADD2.F32 R142, -RZ, R57.H0_H0 ;  /* 0x20000039ff8e7230 */ /* 0x000fe20000004100 */
[----:B------:R-:W-:Y:S02]  /*9bd0*/  FFMA.FTZ R143, R211, R138, R146 ;  /* 0x0000008ad38f7223 */ /* 0x000fe40000010092 */
[-C--:B------:R-:W-:Y:S02]  /*9be0*/  FFMA.FTZ R152, R141, R150.reuse, -R147 ;  /* 0x000000968d987223 */ /* 0x080fe40000010893 */
[----:B------:R-:W-:Y:S02]  /*9bf0*/  FMUL.FTZ R150, R203, R150 ;  /* 0x00000096cb967220 */ /* 0x000fe40000410000 */
[----:B------:R-:W-:Y:S02]  /*9c00*/  FADD.FTZ R146, R144, R143 ;  /* 0x0000008f90927221 */ /* 0x000fe40000010000 */
[----:B------:R-:W-:-:S02]  /*9c10*/  FMUL.FTZ R143, R71, R30 ;  /* 0x0000001e478f7220 */ /* 0x000fc40000410000 */
[----:B------:R-:W-:Y:S02]  /*9c20*/  FFMA.FTZ R147, R141, R140, R150 ;  /* 0x0000008c8d937223 */ /* 0x000fe40000010096 */
[-C--:B------:R-:W-:Y:S02]  /*9c30*/  FFMA.FTZ R144, R142, -R30.reuse, R209 ;  /* 0x8000001e8e907223 */ /* 0x080fe400000100d1 */
[----:B------:R-:W-:Y:S02]  /*9c40*/  FMUL.FTZ R149, R165, R30 ;  /* 0x0000001ea5957220 */ /* 0x000fe40000410000 */
[----:B------:R-:W-:Y:S02]  /*9c50*/  FMUL.FTZ R150, R206, R143 ;  /* 0x0000008fce967220 */ /* 0x000fe40000410000 */
[----:B------:R-:W-:Y:S01]  /*9c60*/  FADD.FTZ R147, R146, R147 ;  /* 0x0000009392937221 */ /* 0x000fe20000010000 */
[----:B------:R-:W-:Y:S01]  /*9c70*/  HADD2.F32 R146, -RZ, R57.H1_H1 ;  /* 0x30000039ff927230 */ /* 0x000fe20000004100 */
[----:B------:R-:W-:-:S02]  /*9c80*/  FFMA.FTZ R150, R144, R149, -R150 ;  /* 0x0000009590967223 */ /* 0x000fc40000010896 */
[----:B------:R-:W-:Y:S02]  /*9c90*/  FMUL.FTZ R149, R206, R149 ;  /* 0x00000095ce957220 */ /* 0x000fe40000410000 */
[----:B------:R-:W-:Y:S02]  /*9ca0*/  FMUL.FTZ R156, R166, R31 ;  /* 0x0000001fa69c7220 */ /* 0x000fe40000410000 */
[----:B------:R-:W-:Y:S02]  /*9cb0*/  FADD.FTZ R145, R145, R148 ;  /* 0x0000009491917221 */ /* 0x000fe40000010000 */
[----:B------:R-:W-:Y:S02]  /*9cc0*/  FFMA.FTZ R148, R144, R143, R149 ;  /* 0x0000008f90947223 */ /* 0x000fe40000010095 */
[-C--:B------:R-:W-:Y:S02]  /*9cd0*/  FMUL.FTZ R154, R70, R31.reuse ;  /* 0x0000001f469a7220 */ /* 0x080fe40000410000 */
[----:B------:R-:W-:-:S02]  /*9ce0*/  FFMA.FTZ R207, R146, -R31, R207 ;  /* 0x8000001f92cf7223 */ /* 0x000fc400000100cf */
[----:B------:R-:W-:Y:S02]  /*9cf0*/  FMUL.FTZ R149, R205, R156 ;  /* 0x0000009ccd957220 */ /* 0x000fe40000410000 */
[----:B------:R-:W-:Y:S02]  /*9d00*/  FADD.FTZ R147, R147, R148 ;  /* 0x0000009493937221 */ /* 0x000fe40000010000 */
[-C--:B------:R-:W-:Y:S02]  /*9d10*/  FMUL.FTZ R151, R205, R154.reuse ;  /* 0x0000009acd977220 */ /* 0x080fe40000410000 */
[----:B------:R-:W-:Y:S02]  /*9d20*/  FFMA.FTZ R148, R207, R154, R149 ;  /* 0x0000009acf947223 */ /* 0x000fe40000010095 */
[----:B------:R-:W-:Y:S02]  /*9d30*/  FMUL.FTZ R149, R69, R32 ;  /* 0x0000002045957220 */ /* 0x000fe40000410000 */
[----:B------:R-:W-:Y:S01]  /*9d40*/  FFMA.FTZ R65, R224, R170, -R65 ;  /* 0x000000aae0417223 */ /* 0x000fe20000010841 */
[----:B------:R-:W-:Y:S01]  /*9d50*/  HADD2.F32 R170, -RZ, R58.H1_H1 ;  /* 0x3000003affaa7230 */ /* 0x000fe20000004100 */
[----:B------:R-:W-:-:S02]  /*9d60*/  FADD.FTZ R145, R145, R152 ;  /* 0x0000009891917221 */ /* 0x000fc40000010000 */
[----:B------:R-:W-:Y:S02]  /*9d70*/  FFMA.FTZ R156, R207, R156, -R151 ;  /* 0x0000009ccf9c7223 */ /* 0x000fe40000010897 */
[----:B------:R-:W-:Y:S02]  /*9d80*/  FADD.FTZ R147, R147, R148 ;  /* 0x0000009493937221 */ /* 0x000fe40000010000 */
[-C--:B------:R-:W-:Y:S02]  /*9d90*/  FFMA.FTZ R194, R155, -R32.reuse, R194 ;  /* 0x800000209bc27223 */ /* 0x080fe400000100c2 */
[----:B------:R-:W-:Y:S02]  /*9da0*/  FMUL.FTZ R158, R168, R33 ;  /* 0x00000021a89e7220 */ /* 0x000fe40000410000 */
[----:B------:R-:W-:Y:S02]  /*9db0*/  FMUL.FTZ R151, R167, R32 ;  /* 0x00000020a7977220 */ /* 0x000fe40000410000 */
[----:B------:R-:W-:-:S02]  /*9dc0*/  FMUL.FTZ R148, R208, R149 ;  /* 0x00000095d0947220 */ /* 0x000fc40000410000 */
[----:B------:R-:W-:Y:S02]  /*9dd0*/  FADD.FTZ R145, R145, R150 ;  /* 0x0000009691917221 */ /* 0x000fe40000010000 */
[-C--:B------:R-:W-:Y:S02]  /*9de0*/  FFMA.FTZ R185, R170, -R33.reuse, R185 ;  /* 0x80000021aab97223 */ /* 0x080fe400000100b9 */
[----:B------:R-:W-:Y:S02]  /*9df0*/  FMUL.FTZ R152, R68, R33 ;  /* 0x0000002144987220 */ /* 0x000fe40000410000 */
[----:B------:R-:W-:Y:S02]  /*9e00*/  FMUL.FTZ R153, R221, R158 ;  /* 0x0000009edd997220 */ /* 0x000fe40000410000 */
[-C--:B------:R-:W-:Y:S02]  /*9e10*/  FFMA.FTZ R150, R194, R151.reuse, -R148 ;  /* 0x00000097c2967223 */ /* 0x080fe40000010894 */
[----:B------:R-:W-:-:S02]  /*9e20*/  FMUL.FTZ R151, R208, R151 ;  /* 0x00000097d0977220 */ /* 0x000fc40000410000 */
[----:B------:R-:W-:Y:S02]  /*9e30*/  FADD.FTZ R98, R152, R98 ;  /* 0x0000006298627221 */ /* 0x000fe40000010000 */
[-C--:B------:R-:W-:Y:S02]  /*9e40*/  FFMA.FTZ R160, R185, R152.reuse, R153 ;  /* 0x00000098b9a07223 */ /* 0x080fe40000010099 */
[----:B------:R-:W-:Y:S02]  /*9e50*/  FMUL.FTZ R152, R221, R152 ;  /* 0x00000098dd987220 */ /* 0x000fe40000410000 */
[----:B------:R-:W-:Y:S02]  /*9e60*/  FFMA.FTZ R148, R194, R149, R151 ;  /* 0x00000095c2947223 */ /* 0x000fe40000010097 */
[----:B------:R-:W-:Y:S02]  /*9e70*/  FADD.FTZ R145, R145, R156 ;  /* 0x0000009c91917221 */ /* 0x000fe40000010000 */
[----:B------:R-:W-:-:S02]  /*9e80*/  FFMA.FTZ R152, R185, R158, -R152 ;  /* 0x0000009eb9987223 */ /* 0x000fc40000010898 */
[----:B------:R-:W-:Y:S02]  /*9e90*/  FADD.FTZ R147, R147, R148 ;  /* 0x0000009493937221 */ /* 0x000fe40000010000 */
[----:B------:R-:W-:Y:S02]  /*9ea0*/  FADD.FTZ R145, R145, R150 ;  /* 0x0000009691917221 */ /* 0x000fe40000010000 */
[----:B------:R-:W-:Y:S01]  /*9eb0*/  FMUL.FTZ R151, R101, R68 ;  /* 0x0000004465977220 */ /* 0x000fe20000410000 */
[----:B------:R-:W-:Y:S01]  /*9ec0*/  SHFL.DOWN PT, R150, R67, 0x1, 0x1f ;  /* 0x08201f0043967f89 */ /* 0x000fe200000e0000 */
[----:B------:R-:W-:Y:S02]  /*9ed0*/  FADD.FTZ R160, R147, R160 ;  /* 0x000000a093a07221 */ /* 0x000fe40000010000 */
[----:B------:R-:W-:Y:S02]  /*9ee0*/  FADD.FTZ R145, R145, R152 ;  /* 0x0000009891917221 */ /* 0x000fe40000010000 */
[----:B------:R-:W-:-:S02]  /*9ef0*/  FFMA.FTZ R148, R100, R168, -R151 ;  /* 0x000000a864947223 */ /* 0x000fc40000010897 */
[----:B------:R-:W-:Y:S02]  /*9f00*/  FMUL.FTZ R151, R101, R168 ;  /* 0x000000a865977220 */ /* 0x000fe40000410000 */
[----:B------:R-:W-:Y:S02]  /*9f10*/  FADD.FTZ R147, R160, R123 ;  /* 0x0000007ba0937221 */ /* 0x000fe40000010000 */
[----:B------:R-:W-:Y:S02]  /*9f20*/  FADD.FTZ R124, R145, R124 ;  /* 0x0000007c917c7221 */ /* 0x000fe40000010000 */
[----:B------:R-:W-:Y:S02]  /*9f30*/  FMUL.FTZ R221, R221, R148 ;  /* 0x00000094dddd7220 */ /* 0x000fe40000410000 */
[----:B------:R-:W-:Y:S02]  /*9f40*/  FFMA.FTZ R148, R100, R68, R151 ;  /* 0x0000004464947223 */ /* 0x000fe40000010097 */
[----:B------:R-:W-:Y:S01]  /*9f50*/  FADD.FTZ R147, R147, R64 ;  /* 0x0000004093937221 */ /* 0x000fe20000010000 */
[----:B------:R-:W0:Y:S01]  /*9f60*/  SHFL.DOWN PT, R151, R66, 0x1, 0x1f ;  /* 0x08201f0042977f89 */ /* 0x000e2200000e0000 */
[----:B------:R-:W-:-:S02]  /*9f70*/  FADD.FTZ R124, R124, R65 ;  /* 0x000000417c7c7221 */ /* 0x000fc40000010000 */
[----:B------:R-:W-:Y:S01]  /*9f80*/  FMUL.FTZ R123, R101, R69 ;  /* 0x00000045657b7220 */ /* 0x000fe20000410000 */
[----:B------:R-:W-:Y:S01]  /*9f90*/  SHFL.DOWN PT, R145, R147, 0x1, 0x1f ;  /* 0x08201f0093917f89 */ /* 0x000fe200000e0000 */
[----:B------:R-:W-:Y:S02]  /*9fa0*/  FFMA.FTZ R221, R185, R148, R221 ;  /* 0x00000094b9dd7223 */ /* 0x000fe400000100dd */
[-C--:B------:R-:W-:Y:S01]  /*9fb0*/  FFMA.FTZ R123, R100, R167.reuse, -R123 ;  /* 0x000000a7647b7223 */ /* 0x080fe2000001087b */
[----:B------:R-:W1:Y:S01]  /*9fc0*/  SHFL.DOWN PT, R148, R124, 0x1, 0x1f ;  /* 0x08201f007c947f89 */ /* 0x000e6200000e0000 */
[----:B------:R-:W-:Y:S02]  /*9fd0*/  FMUL.FTZ R167, R101, R167 ;  /* 0x000000a765a77220 */ /* 0x000fe40000410000 */
[----:B------:R-:W-:Y:S02]  /*9fe0*/  FMUL.FTZ R123, R208, R123 ;  /* 0x0000007bd07b7220 */ /* 0x000fe40000410000 */
[----:B------:R-:W-:-:S02]  /*9ff0*/  FFMA.FTZ R167, R100, R69, R167 ;  /* 0x0000004564a77223 */ /* 0x000fc400000100a7 */
[----:B------:R-:W-:Y:S02]  /*a000*/  FMUL.FTZ R65, R101, R70 ;  /* 0x0000004665417220 */ /* 0x000fe40000410000 */
[----:B------:R-:W-:Y:S02]  /*a010*/  FFMA.FTZ R194, R194, R167, R123 ;  /* 0x000000a7c2c27223 */ /* 0x000fe4000001007b */
[----:B------:R-:W-:Y:S01]  /*a020*/  FFMA.FTZ R64, R100, R166, -R65 ;  /* 0x000000a664407223 */ /* 0x000fe20000010841 */
[----:B------:R-:W-:Y:S01]  /*a030*/  MOV R65, R124 ;  /* 0x0000007c00417202 */ /* 0x000fe20000000f00 */
[----:B------:R-:W-:Y:S02]  /*a040*/  FFMA.FTZ R69, R155, R69, R194 ;  /* 0x000000459b457223 */ /* 0x000fe400000100c2 */
[----:B------:R-:W-:Y:S02]  /*a050*/  FMUL.FTZ R205, R205, R64 ;  /* 0x00000040cdcd7220 */ /* 0x000fe40000410000 */
[----:B------:R-:W-:-:S02]  /*a060*/  FMUL.FTZ R64, R101, R71 ;  /* 0x0000004765407220 */ /* 0x000fc40000410000 */
[----:B------:R-:W-:Y:S02]  /*a070*/  FADD.FTZ R40, R69, R40 ;  /* 0x0000002845287221 */ /* 0x000fe40000010000 */
[----:B------:R-:W-:Y:S01]  /*a080*/  FFMA.FTZ R69, R100, R165, -R64 ;  /* 0x000000a564457223 */ /* 0x000fe20000010840 */
[----:B------:R-:W-:Y:S01]  /*a090*/  MOV R64, R147 ;  /* 0x0000009300407202 */ /* 0x000fe20000000f00 */
[----:B0-----:R-:W-:Y:S02]  /*a0a0*/  @!P0 FADD.FTZ R66, R66, R151 ;  /* 0x0000009742428221 */ /* 0x001fe40000010000 */
[----:B------:R-:W-:Y:S02]  /*a0b0*/  @!P0 FADD.FTZ R67, R67, R150 ;  /* 0x0000009643438221 */ /* 0x000fe40000010000 */
[----:B-1----:R-:W-:Y:S02]  /*a0c0*/  @!P0 FADD.FTZ R65, R65, R148 ;  /* 0x0000009441418221 */ /* 0x002fe40000010000 */
[----:B------:R-:W-:Y:S01]  /*a0d0*/  @!P0 FADD.FTZ R64, R64, R145 ;  /* 0x0000009140408221 */ /* 0x000fe20000010000 */
[----:B------:R-:W0:Y:S01]  /*a0e0*/  SHFL.DOWN PT, R150, R67, 0x2, 0x1f ;  /* 0x08401f0043967f89 */ /* 0x000e2200000e0000 */
[----:B------:R-:W-:Y:S01]  /*a0f0*/  FADD.FTZ R38, R129, R38 ;  /* 0x0000002681267221 */ /* 0x000fe20000010000 */
[----:B------:R-:W-:Y:S01]  /*a100*/  ISETP.GT.AND P0, PT, R10, 0x1d, PT ;  /* 0x0000001d0a00780c */ /* 0x000fe20003f04270 */
[----:B------:R-:W-:Y:S01]  /*a110*/  FFMA.FTZ R68, R170, R68, R221 ;  /* 0x00000044aa447223 */ /* 0x000fe200000100dd */
[----:B------:R-:W1:Y:S01]  /*a120*/  SHFL.DOWN PT, R145, R66, 0x2, 0x1f ;  /* 0x08401f0042917f89 */ /* 0x000e6200000e0000 */
[----:B------:R-:W-:-:S02]  /*a130*/  FMUL.FTZ R206, R206, R69 ;  /* 0x00000045cece7220 */ /* 0x000fc40000410000 */
[C---:B------:R-:W-:Y:S01]  /*a140*/  FMUL.FTZ R69, R101.reuse, R72 ;  /* 0x0000004865457220 */ /* 0x040fe20000410000 */
[----:B------:R-:W2:Y:S01]  /*a150*/  SHFL.DOWN PT, R148, R65, 0x2, 0x1f ;  /* 0x08401f0041947f89 */ /* 0x000ea200000e0000 */
[C---:B------:R-:W-:Y:S02]  /*a160*/  FMUL.FTZ R123, R101.reuse, R166 ;  /* 0x000000a6657b7220 */ /* 0x040fe40000410000 */
[----:B------:R-:W-:Y:S01]  /*a170*/  FADD.FTZ R39, R68, R39 ;  /* 0x0000002744277221 */ /* 0x000fe20000010000 */
[----:B------:R-:W4:Y:S01]  /*a180*/  SHFL.DOWN PT, R129, R64, 0x2, 0x1f ;  /* 0x08401f0040817f89 */ /* 0x000f2200000e0000 */
[CC--:B------:R-:W-:Y:S02]  /*a190*/  FFMA.FTZ R68, R100.reuse, R164.reuse, -R69 ;  /* 0x000000a464447223 */ /* 0x0c0fe40000010845 */
[----:B------:R-:W-:Y:S02]  /*a1a0*/  FMUL.FTZ R69, R101, R164 ;  /* 0x000000a465457220 */ /* 0x000fe40000410000 */
[----:B------:R-:W-:-:S02]  /*a1b0*/  FFMA.FTZ R124, R100, R70, R123 ;  /* 0x00000046647c7223 */ /* 0x000fc4000001007b */
[----:B------:R-:W-:Y:S02]  /*a1c0*/  FMUL.FTZ R203, R203, R68 ;  /* 0x00000044cbcb7220 */ /* 0x000fe40000410000 */
[----:B------:R-:W-:Y:S02]  /*a1d0*/  FMUL.FTZ R165, R101, R165 ;  /* 0x000000a565a57220 */ /* 0x000fe40000410000 */
[----:B------:R-:W-:Y:S02]  /*a1e0*/  FFMA.FTZ R68, R100, R72, R69 ;  /* 0x0000004864447223 */ /* 0x000fe40000010045 */
[----:B0-----:R-:W-:Y:S02]  /*a1f0*/  @!P0 FADD.FTZ R67, R67, R150 ;  /* 0x0000009643438221 */ /* 0x001fe40000010000 */
[----:B------:R-:W-:Y:S02]  /*a200*/  FFMA.FTZ R205, R207, R124, R205 ;  /* 0x0000007ccfcd7223 */ /* 0x000fe400000100cd */
[----:B-1----:R-:W-:-:S02]  /*a210*/  @!P0 FADD.FTZ R66, R66, R145 ;  /* 0x0000009142428221 */ /* 0x002fc40000010000 */
[----:B------:R-:W-:Y:S02]  /*a220*/  FADD.FTZ R94, R140, R94 ;  /* 0x0000005e8c5e7221 */ /* 0x000fe40000010000 */
[----:B--2---:R-:W-:Y:S01]  /*a230*/  @!P0 FADD.FTZ R65, R65, R148 ;  /* 0x0000009441418221 */ /* 0x004fe20000010000 */
[----:B------:R-:W-:Y:S01]  /*a240*/  SHFL.DOWN PT, R140, R67, 0x4, 0x1f ;  /* 0x08801f00438c7f89 */ /* 0x000fe200000e0000 */
[----:B------:R-:W-:Y:S02]  /*a250*/  FFMA.FTZ R165, R100, R71, R165 ;  /* 0x0000004764a57223 */ /* 0x000fe400000100a5 */
[----:B----4-:R-:W-:Y:S01]  /*a260*/  @!P0 FADD.FTZ R64, R64, R129 ;  /* 0x0000008140408221 */ /* 0x010fe20000010000 */
[----:B------:R-:W-:Y:S01]  /*a270*/  SHFL.DOWN PT, R124, R65, 0x4, 0x1f ;  /* 0x08801f00417c7f89 */ /* 0x000fe200000e0000 */
[----:B------:R-:W-:Y:S01]  /*a280*/  FFMA.FTZ R68, R141, R68, R203 ;  /* 0x000000448d447223 */ /* 0x000fe200000100cb */
[----:B------:R-:W-:Y:S01]  /*a290*/  ISETP.GT.AND P0, PT, R10, 0x1b, PT ;  /* 0x0000001b0a00780c */ /* 0x000fe20003f04270 */
[----:B------:R-:W-:Y:S01]  /*a2a0*/  FFMA.FTZ R165, R144, R165, R206 ;  /* 0x000000a590a57223 */ /* 0x000fe200000100ce */
[----:B------:R-:W0:Y:S01]  /*a2b0*/  SHFL.DOWN PT, R129, R66, 0x4, 0x1f ;  /* 0x08801f0042817f89 */ /* 0x000e2200000e0000 */
[----:B------:R-:W-:-:S02]  /*a2c0*/  FFMA.FTZ R72, R139, R72, R68 ;  /* 0x000000488b487223 */ /* 0x000fc40000010044 */
[C---:B------:R-:W-:Y:S01]  /*a2d0*/  FMUL.FTZ R68, R101.reuse, R75 ;  /* 0x0000004b65447220 */ /* 0x040fe20000410000 */
[----:B------:R-:W1:Y:S01]  /*a2e0*/  SHFL.DOWN PT, R123, R64, 0x4, 0x1f ;  /* 0x08801f00407b7f89 */ /* 0x000e6200000e0000 */
[----:B------:R-:W-:Y:S02]  /*a2f0*/  FFMA.FTZ R165, R142, R71, R165 ;  /* 0x000000478ea57223 */ /* 0x000fe400000100a5 */
[----:B------:R-:W-:Y:S02]  /*a300*/  FFMA.FTZ R70, R146, R70, R205 ;  /* 0x0000004692467223 */ /* 0x000fe400000100cd */
[-C--:B------:R-:W-:Y:S02]  /*a310*/  FFMA.FTZ R71, R100, R163.reuse, -R68 ;  /* 0x000000a364477223 */ /* 0x080fe40000010844 */
[C---:B------:R-:W-:Y:S02]  /*a320*/  FMUL.FTZ R69, R101.reuse, R76 ;  /* 0x0000004c65457220 */ /* 0x040fe40000410000 */
[----:B------:R-:W-:-:S02]  /*a330*/  FMUL.FTZ R163, R101, R163 ;  /* 0x000000a365a37220 */ /* 0x000fc40000410000 */
[----:B------:R-:W-:Y:S02]  /*a340*/  FADD.FTZ R41, R70, R41 ;  /* 0x0000002946297221 */ /* 0x000fe40000010000 */
[-C--:B------:R-:W-:Y:S02]  /*a350*/  FFMA.FTZ R68, R100, R162.reuse, -R69 ;  /* 0x000000a264447223 */ /* 0x080fe40000010845 */
[----:B------:R-:W-:Y:S02]  /*a360*/  FMUL.FTZ R71, R204, R71 ;  /* 0x00000047cc477220 */ /* 0x000fe40000410000 */
[----:B------:R-:W-:Y:S02]  /*a370*/  FFMA.FTZ R70, R100, R75, R163 ;  /* 0x0000004b64467223 */ /* 0x000fe400000100a3 */
[----:B------:R-:W-:Y:S02]  /*a380*/  FMUL.FTZ R69, R101, R162 ;  /* 0x000000a265457220 */ /* 0x000fe40000410000 */
[----:B------:R-:W-:-:S02]  /*a390*/  FMUL.FTZ R201, R201, R68 ;  /* 0x00000044c9c97220 */ /* 0x000fc40000410000 */
[----:B------:R-:W-:Y:S02]  /*a3a0*/  FFMA.FTZ R71, R211, R70, R71 ;  /* 0x00000046d3477223 */ /* 0x000fe40000010047 */
[----:B------:R-:W-:Y:S02]  /*a3b0*/  FMUL.FTZ R68, R101, R77 ;  /* 0x0000004d65447220 */ /* 0x000fe40000410000 */
[C---:B------:R-:W-:Y:S02]  /*a3c0*/  FFMA.FTZ R70, R100.reuse, R76, R69 ;  /* 0x0000004c64467223 */ /* 0x040fe40000010045 */
[----:B------:R-:W-:Y:S02]  /*a3d0*/  FFMA.FTZ R69, R100, R171, -R68 ;  /* 0x000000ab64457223 */ /* 0x000fe40000010844 */
[----:B------:R-:W-:Y:S02]  /*a3e0*/  FFMA.FTZ R70, R137, R70, R201 ;  /* 0x0000004689467223 */ /* 0x000fe400000100c9 */
[----:B0-----:R-:W-:-:S02]  /*a3f0*/  @!P0 FADD.FTZ R66, R66, R129 ;  /* 0x0000008142428221 */ /* 0x001fc40000010000 */
[----:B------:R-:W-:Y:S02]  /*a400*/  @!P0 FADD.FTZ R67, R67, R140 ;  /* 0x0000008c43438221 */ /* 0x000fe40000010000 */
[----:B------:R-:W-:Y:S02]  /*a410*/  @!P0 FADD.FTZ R65, R65, R124 ;  /* 0x0000007c41418221 */ /* 0x000fe40000010000 */
[----:B------:R-:W-:Y:S02]  /*a420*/  FMUL.FTZ R171, R101, R171 ;  /* 0x000000ab65ab7220 */ /* 0x000fe40000410000 */
[----:B-1----:R-:W-:Y:S01]  /*a430*/  @!P0 FADD.FTZ R64, R64, R123 ;  /* 0x0000007b40408221 */ /* 0x002fe20000010000 */
[----:B------:R-:W-:Y:S01]  /*a440*/  ISETP.GT.AND P0, PT, R10, 0x17, PT ;  /* 0x000000170a00780c */ /* 0x000fe20003f04270 */
[----:B------:R-:W-:Y:S01]  /*a450*/  FADD.FTZ R43, R72, R43 ;  /* 0x0000002b482b7221 */ /* 0x000fe20000010000 */
[----:B------:R-:W0:Y:S01]  /*a460*/  SHFL.DOWN PT, R123, R66, 0x8, 0x1f ;  /* 0x09001f00427b7f89 */ /* 0x000e2200000e0000 */
[----:B------:R-:W-:-:S02]  /*a470*/  FFMA.FTZ R71, R136, R75, R71 ;  /* 0x0000004b88477223 */ /* 0x000fc40000010047 */
[----:B------:R-:W-:Y:S01]  /*a480*/  FFMA.FTZ R70, R135, R76, R70 ;  /* 0x0000004c87467223 */ /* 0x000fe20000010046 */
[----:B------:R-:W-:Y:S01]  /*a490*/  SHFL.DOWN PT, R72, R65, 0x8, 0x1f ;  /* 0x09001f0041487f89 */ /* 0x000fe200000e0000 */
[----:B------:R-:W-:Y:S02]  /*a4a0*/  FMUL.FTZ R202, R202, R69 ;  /* 0x00000045caca7220 */ /* 0x000fe40000410000 */
[----:B------:R-:W-:Y:S01]  /*a4b0*/  FFMA.FTZ R68, R100, R77, R171 ;  /* 0x0000004d64447223 */ /* 0x000fe200000100ab */
[----:B------:R-:W1:Y:S01]  /*a4c0*/  SHFL.DOWN PT, R76, R67, 0x8, 0x1f ;  /* 0x09001f00434c7f89 */ /* 0x000e6200000e0000 */
[----:B------:R-:W-:Y:S02]  /*a4d0*/  FMUL.FTZ R69, R101, R174 ;  /* 0x000000ae65457220 */ /* 0x000fe40000410000 */
[----:B------:R-:W-:Y:S01]  /*a4e0*/  FFMA.FTZ R68, R213, R68, R202 ;  /* 0x00000044d5447223 */ /* 0x000fe200000100ca */
[----:B------:R-:W2:Y:S01]  /*a4f0*/  SHFL.DOWN PT, R75, R64, 0x8, 0x1f ;  /* 0x09001f00404b7f89 */ /* 0x000ea200000e0000 */
[----:B------:R-:W-:-:S02]  /*a500*/  FADD.FTZ R45, R70, R45 ;  /* 0x0000002d462d7221 */ /* 0x000fc40000010000 */
[-C--:B------:R-:W-:Y:S02]  /*a510*/  FFMA.FTZ R70, R100, R78.reuse, -R69 ;  /* 0x0000004e64467223 */ /* 0x080fe40000010845 */
[C---:B------:R-:W-:Y:S02]  /*a520*/  FMUL.FTZ R69, R101.reuse, R78 ;  /* 0x0000004e65457220 */ /* 0x040fe40000410000 */
[----:B------:R-:W-:Y:S02]  /*a530*/  FFMA.FTZ R77, R130, R77, R68 ;  /* 0x0000004d824d7223 */ /* 0x000fe40000010044 */
[----:B------:R-:W-:Y:S02]  /*a540*/  FMUL.FTZ R68, R101, R79 ;  /* 0x0000004f65447220 */ /* 0x000fe40000410000 */
[----:B------:R-:W-:Y:S02]  /*a550*/  FADD.FTZ R44, R71, R44 ;  /* 0x0000002c472c7221 */ /* 0x000fe40000010000 */
[----:B------:R-:W-:-:S02]  /*a560*/  FFMA.FTZ R71, R100, R174, R69 ;  /* 0x000000ae64477223 */ /* 0x000fc40000010045 */
[-C--:B------:R-:W-:Y:S02]  /*a570*/  FFMA.FTZ R69, R100, R175.reuse, -R68 ;  /* 0x000000af64457223 */ /* 0x080fe40000010844 */
[----:B------:R-:W-:Y:S02]  /*a580*/  FMUL.FTZ R175, R101, R175 ;  /* 0x000000af65af7220 */ /* 0x000fe40000410000 */
[----:B------:R-:W-:Y:S02]  /*a590*/  FMUL.FTZ R69, R200, R69 ;  /* 0x00000045c8457220 */ /* 0x000fe40000410000 */
[----:B------:R-:W-:Y:S02]  /*a5a0*/  FFMA.FTZ R175, R100, R79, R175 ;  /* 0x0000004f64af7223 */ /* 0x000fe400000100af */
[----:B0-----:R-:W-:Y:S02]  /*a5b0*/  @!P0 FADD.FTZ R66, R66, R123 ;  /* 0x0000007b42428221 */ /* 0x001fe40000010000 */
[----:B------:R-:W-:-:S02]  /*a5c0*/  FFMA.FTZ R175, R128, R175, R69 ;  /* 0x000000af80af7223 */ /* 0x000fc40000010045 */
[----:B------:R-:W-:Y:S02]  /*a5d0*/  FMUL.FTZ R69, R101, R178 ;  /* 0x000000b265457220 */ /* 0x000fe40000410000 */
[----:B-1----:R-:W-:Y:S02]  /*a5e0*/  @!P0 FADD.FTZ R67, R67, R76 ;  /* 0x0000004c43438221 */ /* 0x002fe40000010000 */
[----:B------:R-:W-:Y:S02]  /*a5f0*/  @!P0 FADD.FTZ R65, R65, R72 ;  /* 0x0000004841418221 */ /* 0x000fe40000010000 */
[----:B--2---:R-:W-:Y:S01]  /*a600*/  @!P0 FADD.FTZ R64, R64, R75 ;  /* 0x0000004b40408221 */ /* 0x004fe20000010000 */
[----:B------:R-:W-:Y:S01]  /*a610*/  SHFL.DOWN PT, R76, R67, 0x10, 0x1f ;  /* 0x0a001f00434c7f89 */ /* 0x000fe200000e0000 */
[----:B------:R-:W-:Y:S01]  /*a620*/  FMUL.FTZ R70, R199, R70 ;  /* 0x00000046c7467220 */ /* 0x000fe20000410000 */
[----:B------:R-:W-:Y:S01]  /*a630*/  ISETP.GT.AND P0, PT, R10, 0xf, PT ;  /* 0x0000000f0a00780c */ /* 0x000fe20003f04270 */
[-C--:B------:R-:W-:Y:S01]  /*a640*/  FFMA.FTZ R68, R100, R80.reuse, -R69 ;  /* 0x0000005064447223 */ /* 0x080fe20000010845 */
[----:B------:R-:W-:Y:S01]  /*a650*/  SHFL.DOWN PT, R72, R65, 0x10, 0x1f ;  /* 0x0a001f0041487f89 */ /* 0x000fe200000e0000 */
[----:B------:R-:W-:-:S02]  /*a660*/  FMUL.FTZ R69, R101, R80 ;  /* 0x0000005065457220 */ /* 0x000fc40000410000 */
[----:B------:R-:W-:Y:S01]  /*a670*/  FADD.FTZ R46, R77, R46 ;  /* 0x0000002e4d2e7221 */ /* 0x000fe20000010000 */
[----:B------:R-:W-:Y:S01]  /*a680*/  SHFL.DOWN PT, R75, R64, 0x10, 0x1f ;  /* 0x0a001f00404b7f89 */ /* 0x000fe200000e0000 */
[----:B------:R-:W-:Y:S02]  /*a690*/  FFMA.FTZ R70, R214, R71, R70 ;  /* 0x00000047d6467223 */ /* 0x000fe40000010046 */
[----:B------:R-:W-:Y:S01]  /*a6a0*/  FMUL.FTZ R197, R197, R68 ;  /* 0x00000044c5c57220 */ /* 0x000fe20000410000 */
[----:B------:R-:W0:Y:S01]  /*a6b0*/  SHFL.DOWN PT, R77, R66, 0x10, 0x1f ;  /* 0x0a001f00424d7f89 */ /* 0x000e2200000e0000 */
[----:B------:R-:W-:Y:S02]  /*a6c0*/  FFMA.FTZ R71, R100, R178, R69 ;  /* 0x000000b264477223 */ /* 0x000fe40000010045 */
[C---:B------:R-:W-:Y:S02]  /*a6d0*/  FMUL.FTZ R68, R101.reuse, R81 ;  /* 0x0000005165447220 */ /* 0x040fe40000410000 */
[----:B------:R-:W-:-:S02]  /*a6e0*/  FMUL.FTZ R69, R101, R182 ;  /* 0x000000b665457220 */ /* 0x000fc40000410000 */
[----:B------:R-:W-:Y:S02]  /*a6f0*/  FFMA.FTZ R197, R216, R71, R197 ;  /* 0x00000047d8c57223 */ /* 0x000fe400000100c5 */
[CC--:B------:R-:W-:Y:S02]  /*a700*/  FFMA.FTZ R71, R100.reuse, R179.reuse, -R68 ;  /* 0x000000b364477223 */ /* 0x0c0fe40000010844 */
[----:B------:R-:W-:Y:S02]  /*a710*/  FFMA.FTZ R68, R100, R82, -R69 ;  /* 0x0000005264447223 */ /* 0x000fe40000010845 */
[----:B------:R-:W-:Y:S02]  /*a720*/  FMUL.FTZ R179, R101, R179 ;  /* 0x000000b365b37220 */ /* 0x000fe40000410000 */
[----:B------:R-:W-:Y:S02]  /*a730*/  FMUL.FTZ R195, R195, R68 ;  /* 0x00000044c3c37220 */ /* 0x000fe40000410000 */
[----:B------:R-:W-:-:S02]  /*a740*/  FMUL.FTZ R68, R101, R83 ;  /* 0x0000005365447220 */ /* 0x000fc40000410000 */
[----:B------:R-:W-:Y:S02]  /*a750*/  FMUL.FTZ R69, R101, R82 ;  /* 0x0000005265457220 */ /* 0x000fe40000410000 */
[----:B------:R-:W-:Y:S02]  /*a760*/  FFMA.FTZ R70, R131, R174, R70 ;  /* 0x000000ae83467223 */ /* 0x000fe40000010046 */
[-C--:B------:R-:W-:Y:S02]  /*a770*/  FMUL.FTZ R101, R101, R183.reuse ;  /* 0x000000b765657220 */ /* 0x080fe40000410000 */
[----:B------:R-:W-:Y:S02]  /*a780*/  FFMA.FTZ R183, R100, R183, -R68 ;  /* 0x000000b764b77223 */ /* 0x000fe40000010844 */
[----:B------:R-:W-:Y:S02]  /*a790*/  FADD.FTZ R47, R70, R47 ;  /* 0x0000002f462f7221 */ /* 0x000fe40000010000 */
[----:B------:R-:W-:-:S02]  /*a7a0*/  FMUL.FTZ R71, R196, R71 ;  /* 0x00000047c4477220 */ /* 0x000fc40000410000 */
[C---:B------:R-:W-:Y:S02]  /*a7b0*/  FFMA.FTZ R70, R100.reuse, R81, R179 ;  /* 0x0000005164467223 */ /* 0x040fe400000100b3 */
[C---:B------:R-:W-:Y:S02]  /*a7c0*/  FFMA.FTZ R68, R100.reuse, R182, R69 ;  /* 0x000000b664447223 */ /* 0x040fe40000010045 */
[----:B------:R-:W-:Y:S02]  /*a7d0*/  FFMA.FTZ R101, R100, R83, R101 ;  /* 0x0000005364657223 */ /* 0x000fe40000010065 */
[----:B------:R-:W-:Y:S02]  /*a7e0*/  FMUL.FTZ R183, R198, R183 ;  /* 0x000000b7c6b77220 */ /* 0x000fe40000410000 */
[----:B0-----:R-:W-:Y:S02]  /*a7f0*/  @!P0 FADD.FTZ R66, R66, R77 ;  /* 0x0000004d42428221 */ /* 0x001fe40000010000 */
[----:B------:R-:W-:-:S02]  /*a800*/  @!P0 FADD.FTZ R67, R67, R76 ;  /* 0x0000004c43438221 */ /* 0x000fc40000010000 */
[----:B------:R-:W-:Y:S02]  /*a810*/  @!P0 FADD.FTZ R65, R65, R72 ;  /* 0x0000004841418221 */ /* 0x000fe40000010000 */
[----:B------:R-:W-:Y:S02]  /*a820*/  @!P0 FADD.FTZ R64, R64, R75 ;  /* 0x0000004b40408221 */ /* 0x000fe40000010000 */
[----:B------:R-:W-:Y:S02]  /*a830*/  FFMA.FTZ R70, R217, R70, R71 ;  /* 0x00000046d9467223 */ /* 0x000fe40000010047 */
[----:B------:R-:W-:Y:S01]  /*a840*/  FFMA.FTZ R68, R87, R68, R195 ;  /* 0x0000004457447223 */ /* 0x000fe200000100c3 */
[----:B------:R0:W-:Y:S01]  /*a850*/  @!P1 STS.128 [R17.X16+0x10a0], R64 ;  /* 0x0010a04011009388 */ /* 0x0001e2000000cc00 */
        /* <DEDUP_REMOVED lines=51> */
.L_x_2352:
[----:B0-----:R-:W-:Y:S05]  /*ab90*/  BSYNC B0 ;  /* 0x0000000000007941 */ /* 0x001fea0003800000 */
.L_x_2351:
[----:B------:R-:W-:-:S04]  /*aba0*/  IADD3 R121, R121, 0x1, RZ ;  /* 0x0000000179797810 */ /* 0x000fc80007ffe0ff */
[----:B------:R-:W-:-:S13]  /*abb0*/  ISETP.GE.AND P0, PT, R121, c[0x0][0x16c], PT ;  /* 0x00005b0079007a0c */ /* 0x000fda0003f06270 */
[----:B---3--:R-:W-:Y:S01]  /*abc0*/  @P0 CALL.REL.NOINC `(.L_x_2316) ;  /* 0x0000001000000944 */ /* 0x008fe20003c00000 */
[----:B------:R-:W-:Y:S05]  /*abd0*/  BRA `(.L_x_2353) ;  /* 0xffff9a7000007947 */ /* 0x000fea000383ffff */
.L_x_2316:
        /* <DEDUP_REMOVED lines=23> */
[--C-:B------:R-:W-:Y:S01]  /*ad50*/  FADD.FTZ R57, R57, R4.reuse ;  /* 0x0000000439397221 */ /* 0x100fe20000010000 */
[----:B------:R-:W-:Y:S01]  /*ad60*/  HADD2.F32 R31, -RZ, R26.H0_H0 ;  /* 0x2000001aff1f7230 */ /* 0x000fe20000004100 */
[--C-:B------:R-:W-:Y:S01]  /*ad70*/  FADD.FTZ R30, R25, R4.reuse ;  /* 0x00000004191e7221 */ /* 0x100fe20000010000 */
[----:B------:R-:W-:Y:S01]  /*ad80*/  FSETP.GTU.FTZ.AND P4, PT, R22, 20, PT ;  /* 0x41a000001600780b */ /* 0x000fe20003f9c000 */
[----:B------:R-:W-:Y:S01]  /*ad90*/  FADD.FTZ R56, R23, R4 ;  /* 0x0000000417387221 */ /* 0x000fe20000010000 */
[----:B------:R-:W-:-:S02]  /*ada0*/  FSETP.GTU.FTZ.AND P6, PT, R57, 20, PT ;  /* 0x41a000003900780b */ /* 0x000fc40003fdc000 */
[----:B------:R-:W-:Y:S02]  /*adb0*/  FSETP.GTU.FTZ.AND P0, PT, R30, 20, PT ;  /* 0x41a000001e00780b */ /* 0x000fe40003f1c000 */
[----:B------:R-:W-:-:S07]  /*adc0*/  FSETP.GTU.FTZ.AND P5, PT, R56, 20, PT ;  /* 0x41a000003800780b */ /* 0x000fce0003fbc000 */
[----:B------:R-:W-:Y:S02]  /*add0*/  @!P4 FMUL.FTZ R24, R22, -1.4426950216293334961 ;  /* 0xbfb8aa3b1618c820 */ /* 0x000fe40000410000 */
[----:B------:R0:W1:Y:S01]  /*ade0*/  LDS.128 R20, [R18.X16+0x10] ;  /* 0x0000100012147984 */ /* 0x000062000000cc00 */
[----:B------:R-:W-:-:S03]  /*adf0*/  @!P6 FMUL.FTZ R29, R57, -1.4426950216293334961 ;  /* 0xbfb8aa3b391de820 */ /* 0x000fc60000410000 */
[----:B------:R-:W2:Y:S01]  /*ae00*/  @!P4 MUFU.EX2 R24, R24 ;  /* 0x000000180018c308 */ /* 0x000ea20000000800 */
[----:B------:R-:W-:Y:S01]  /*ae10*/  @!P5 FMUL.FTZ R28, R56, -1.4426950216293334961 ;  /* 0xbfb8aa3b381cd820 */ /* 0x000fe20000410000 */
[----:B------:R-:W-:Y:S01]  /*ae20*/  BAR.SYNC.DEFER_BLOCKING 0x0 ;  /* 0x0000000000007b1d */ /* 0x000fe20000010000 */
[----:B0-----:R-:W-:-:S05]  /*ae30*/  @!P0 FMUL.FTZ R18, R30, -1.4426950216293334961 ;  /* 0xbfb8aa3b1e128820 */ /* 0x001fca0000410000 */
[----:B------:R-:W0:Y:S01]  /*ae40*/  @!P5 MUFU.EX2 R28, R28 ;  /* 0x0000001c001cd308 */ /* 0x000e220000000800 */
[----:B--2---:R-:W-:-:S07]  /*ae50*/  @!P4 FADD.FTZ R25, R24, 1 ;  /* 0x3f8000001819c421 */ /* 0x004fce0000010000 */
[----:B------:R-:W-:Y:S01]  /*ae60*/  @!P6 MUFU.EX2 R29, R29 ;  /* 0x0000001d001de308 */ /* 0x000fe20000000800 */
[----:B------:R-:W-:Y:S01]  /*ae70*/  FADD.FTZ R24, R31, R4 ;  /* 0x000000041f187221 */ /* 0x000fe20000010000 */
[----:B------:R-:W-:-:S04]  /*ae80*/  HADD2.F32 R31, -RZ, R26.H1_H1 ;  /* 0x3000001aff1f7230 */ /* 0x000fc80000004100 */
[----:B------:R-:W-:Y:S01]  /*ae90*/  FSETP.GTU.FTZ.AND P1, PT, R24, 20, PT ;  /* 0x41a000001800780b */ /* 0x000fe20003f3c000 */
[--C-:B------:R-:W-:Y:S01]  /*aea0*/  FADD.FTZ R26, R31, R4.reuse ;  /* 0x000000041f1a7221 */ /* 0x100fe20000010000 */
[----:B------:R1:W2:Y:S01]  /*aeb0*/  @!P4 MUFU.RCP R33, R25 ;  /* 0x000000190021c308 */ /* 0x0002a20000001000 */
[----:B0-----:R-:W-:Y:S01]  /*aec0*/  @!P5 FADD.FTZ R28, R28, 1 ;  /* 0x3f8000001c1cd421 */ /* 0x001fe20000010000 */
[--C-:B------:R-:W-:Y:S01]  /*aed0*/  HADD2.F32 R31, -RZ, R27.reuse.H0_H0 ;  /* 0x2000001bff1f7230 */ /* 0x100fe20000004100 */
[----:B------:R-:W-:Y:S01]  /*aee0*/  STS.128 [R36.X16], R88 ;  /* 0x0000005824007388 */ /* 0x000fe2000000cc00 */
[----:B------:R-:W-:Y:S01]  /*aef0*/  HADD2.F32 R27, -RZ, R27.H1_H1 ;  /* 0x3000001bff1b7230 */ /* 0x000fe20000004100 */
[----:B------:R-:W-:Y:S02]  /*af00*/  FSETP.GTU.FTZ.AND P2, PT, R26, 20, PT ;  /* 0x41a000001a00780b */ /* 0x000fe40003f5c000 */
[--C-:B------:R-:W-:Y:S01]  /*af10*/  FADD.FTZ R31, R31, R4.reuse ;  /* 0x000000041f1f7221 */ /* 0x100fe20000010000 */
[----:B------:R-:W0:Y:S01]  /*af20*/  @!P5 MUFU.RCP R28, R28 ;  /* 0x0000001c001cd308 */ /* 0x000e220000001000 */
[----:B------:R-:W-:Y:S01]  /*af30*/  FADD.FTZ R30, R27, R4 ;  /* 0x000000041b1e7221 */ /* 0x000fe20000010000 */
[----:B------:R-:W-:Y:S01]  /*af40*/  STS.128 [R36.X16+0x10], R96 ;  /* 0x0000106024007388 */ /* 0x000fe2000000cc00 */
[----:B-1----:R-:W-:Y:S01]  /*af50*/  HADD2.F32 R25, -RZ, R20.H0_H0 ;  /* 0x20000014ff197230 */ /* 0x002fe20000004100 */
[----:B------:R-:W-:Y:S01]  /*af60*/  FSETP.GTU.FTZ.AND P3, PT, R31, 20, PT ;  /* 0x41a000001f00780b */ /* 0x000fe20003f7c000 */
[----:B------:R-:W-:Y:S01]  /*af70*/  @!P1 FMUL.FTZ R24, R24, -1.4426950216293334961 ;  /* 0xbfb8aa3b18189820 */ /* 0x000fe20000410000 */
[----:B------:R-:W-:-:S06]  /*af80*/  NOP ;  /* 0x0000000000007918 */ /* 0x000fcc0000000000 */
[----:B--2---:R-:W-:Y:S01]  /*af90*/  @!P4 FMUL.FTZ R52, R52, R33 ;  /* 0x000000213434c220 */ /* 0x004fe20000410000 */
[----:B------:R-:W-:Y:S01]  /*afa0*/  FSETP.GTU.FTZ.AND P4, PT, R30, 20, PT ;  /* 0x41a000001e00780b */ /* 0x000fe20003f9c000 */
[----:B------:R-:W-:Y:S01]  /*afb0*/  FADD.FTZ R32, R25, R4 ;  /* 0x0000000419207221 */ /* 0x000fe20000010000 */
[----:B------:R-:W1:Y:S01]  /*afc0*/  @!P0 MUFU.EX2 R18, R18 ;  /* 0x0000001200128308 */ /* 0x000e620000000800 */
[----:B------:R-:W-:Y:S01]  /*afd0*/  @!P2 FMUL.FTZ R25, R26, -1.4426950216293334961 ;  /* 0xbfb8aa3b1a19a820 */ /* 0x000fe20000410000 */
[----:B------:R-:W-:Y:S01]  /*afe0*/  HADD2.F32 R33, -RZ, R20.H1_H1 ;  /* 0x30000014ff217230 */ /* 0x000fe20000004100 */
[----:B0-----:R-:W-:Y:S01]  /*aff0*/  @!P5 FMUL.FTZ R51, R51, R28 ;  /* 0x0000001c3333d220 */ /* 0x001fe20000410000 */
[----:B------:R-:W-:Y:S01]  /*b000*/  FSETP.GTU.FTZ.AND P5, PT, R32, 20, PT ;  /* 0x41a000002000780b */ /* 0x000fe20003fbc000 */
[----:B------:R-:W-:Y:S01]  /*b010*/  @!P3 FMUL.FTZ R27, R31, -1.4426950216293334961 ;  /* 0xbfb8aa3b1f1bb820 */ /* 0x000fe20000410000 */
[----:B------:R-:W-:Y:S01]  /*b020*/  LDS.128 R56, [R19.X16+0x200] ;  /* 0x0002000013387984 */ /* 0x000fe2000000cc00 */
[----:B------:R-:W-:Y:S01]  /*b030*/  @!P6 FADD.FTZ R29, R29, 1 ;  /* 0x3f8000001d1de421 */ /* 0x000fe20000010000 */
[----:B------:R-:W0:Y:S01]  /*b040*/  @!P1 MUFU.EX2 R24, R24 ;  /* 0x0000001800189308 */ /* 0x000e220000000800 */
[----:B------:R-:W-:-:S02]  /*b050*/  IMAD R20, R6, c[0x0][0x2d8], RZ ;  /* 0x0000b60006147a24 */ /* 0x000fc400078e02ff */
[----:B------:R-:W-:Y:S02]  /*b060*/  @!P4 FMUL.FTZ R30, R30, -1.4426950216293334961 ;  /* 0xbfb8aa3b1e1ec820 */ /* 0x000fe40000410000 */
[----:B------:R-:W-:Y:S02]  /*b070*/  FADD.FTZ R34, R33, R4 ;  /* 0x0000000421227221 */ /* 0x000fe40000010000 */
[----:B------:R-:W-:Y:S01]  /*b080*/  FADD.FTZ R8, R52, R8 ;  /* 0x0000000834087221 */ /* 0x000fe20000010000 */
[----:B------:R-:W2:Y:S01]  /*b090*/  @!P2 MUFU.EX2 R25, R25 ;  /* 0x000000190019a308 */ /* 0x000ea20000000800 */
[----:B------:R-:W-:Y:S01]  /*b0a0*/  @!P5 FMUL.FTZ R31, R32, -1.4426950216293334961 ;  /* 0xbfb8aa3b201fd820 */ /* 0x000fe20000410000 */
[----:B------:R-:W-:Y:S01]  /*b0b0*/  F2FP.PACK_AB R52, R51, R52 ;  /* 0x000000343334723e */ /* 0x000fe200000000ff */
[----:B-1----:R-:W-:-:S05]  /*b0c0*/  @!P0 FADD.FTZ R18, R18, 1 ;  /* 0x3f80000012128421 */ /* 0x002fca0000010000 */
[----:B------:R-:W-:Y:S01]  /*b0d0*/  @!P3 MUFU.EX2 R27, R27 ;  /* 0x0000001b001bb308 */ /* 0x000fe20000000800 */
[----:B0-----:R-:W-:Y:S01]  /*b0e0*/  @!P1 FADD.FTZ R26, R24, 1 ;  /* 0x3f800000181a9421 */ /* 0x001fe20000010000 */
[----:B------:R-:W-:-:S06]  /*b0f0*/  SHF.L.U32 R24, R68, 0xb, RZ ;  /* 0x0000000b44187819 */ /* 0x000fcc00000006ff */
[----:B------:R-:W0:Y:S01]  /*b100*/  @!P6 MUFU.RCP R29, R29 ;  /* 0x0000001d001de308 */ /* 0x000e220000001000 */
[----:B--2---:R-:W-:Y:S01]  /*b110*/  @!P2 FADD.FTZ R28, R25, 1 ;  /* 0x3f800000191ca421 */ /* 0x004fe20000010000 */
[----:B------:R-:W-:-:S06]  /*b120*/  SHF.R.S32.HI R25, RZ, 0x1f, R24 ;  /* 0x0000001fff197819 */ /* 0x000fcc0000011418 */
[----:B------:R-:W1:Y:S08]  /*b130*/  @!P4 MUFU.EX2 R30, R30 ;  /* 0x0000001e001ec308 */ /* 0x000e700000000800 */
[----:B------:R2:W3:Y:S01]  /*b140*/  @!P0 MUFU.RCP R32, R18 ;  /* 0x0000001200208308 */ /* 0x0004e20000001000 */
[----:B0-----:R-:W-:Y:S01]  /*b150*/  @!P6 FMUL.FTZ R50, R50, R29 ;  /* 0x0000001d3232e220 */ /* 0x001fe20000410000 */
[----:B------:R-:W-:Y:S01]  /*b160*/  FSETP.GTU.FTZ.AND P6, PT, R34, 20, PT ;  /* 0x41a000002200780b */ /* 0x000fe20003fdc000 */
[----:B------:R-:W-:-:S05]  /*b170*/  IMAD R29, R5, c[0x0][0x2dc], R20 ;  /* 0x0000b700051d7a24 */ /* 0x000fca00078e0214 */
[----:B------:R-:W0:Y:S01]  /*b180*/  @!P5 MUFU.EX2 R31, R31 ;  /* 0x0000001f001fd308 */ /* 0x000e220000000800 */
[----:B--2---:R-:W-:Y:S02]  /*b190*/  @!P3 FADD.FTZ R18, R27, 1 ;  /* 0x3f8000001b12b421 */ /* 0x004fe40000010000 */
[----:B-1----:R-:W-:-:S04]  /*b1a0*/  @!P4 FADD.FTZ R30, R30, 1 ;  /* 0x3f8000001e1ec421 */ /* 0x002fc80000010000 */
[----:B------:R-:W-:Y:S01]  /*b1b0*/  @!P6 FMUL.FTZ R20, R34, -1.4426950216293334961 ;  /* 0xbfb8aa3b2214e820 */ /* 0x000fe20000410000 */
[----:B------:R1:W2:Y:S01]  /*b1c0*/  @!P1 MUFU.RCP R35, R26 ;  /* 0x0000001a00239308 */ /* 0x0002a20000001000 */
[----:B---3--:R-:W-:-:S07]  /*b1d0*/  @!P0 FMUL.FTZ R49, R49, R32 ;  /* 0x0000002031318220 */ /* 0x008fce0000410000 */
[----:B------:R-:W3:Y:S01]  /*b1e0*/  @!P4 MUFU.RCP R30, R30 ;  /* 0x0000001e001ec308 */ /* 0x000ee20000001000 */
[----:B-1----:R-:W-:-:S04]  /*b1f0*/  IMAD.WIDE.U32 R26, R5, c[0x0][0x2d8], R24 ;  /* 0x0000b600051a7a25 */ /* 0x002fc800078e0018 */
[----:B0-----:R-:W-:Y:S01]  /*b200*/  @!P5 FADD.FTZ R31, R31, 1 ;  /* 0x3f8000001f1fd421 */ /* 0x001fe20000010000 */
[----:B------:R-:W-:Y:S01]  /*b210*/  IADD3 R27, R27, R29, RZ ;  /* 0x0000001d1b1b7210 */ /* 0x000fe20007ffe0ff */
[--C-:B------:R-:W-:Y:S01]  /*b220*/  HADD2.F32 R29, -RZ, R21.reuse.H0_H0 ;  /* 0x20000015ff1d7230 */ /* 0x100fe20000004100 */
[----:B------:R-:W0:Y:S01]  /*b230*/  @!P3 MUFU.RCP R33, R18 ;  /* 0x000000120021b308 */ /* 0x000e220000001000 */
[----:B------:R-:W-:Y:S01]  /*b240*/  HADD2.F32 R21, -RZ, R21.H1_H1 ;  /* 0x30000015ff157230 */ /* 0x000fe20000004100 */
[----:B--2---:R-:W-:Y:S02]  /*b250*/  @!P1 FMUL.FTZ R48, R48, R35 ;  /* 0x0000002330309220 */ /* 0x004fe40000410000 */
[--C-:B------:R-:W-:Y:S02]  /*b260*/  FADD.FTZ R32, R29, R4.reuse ;  /* 0x000000041d207221 */ /* 0x100fe40000010000 */
[----:B------:R-:W-:Y:S01]  /*b270*/  FADD.FTZ R34, R21, R4 ;  /* 0x0000000415227221 */ /* 0x000fe20000010000 */
[----:B------:R-:W-:Y:S01]  /*b280*/  HADD2.F32 R21, -RZ, R22.H0_H0 ;  /* 0x20000016ff157230 */ /* 0x000fe20000004100 */
[----:B------:R-:W1:Y:S01]  /*b290*/  @!P2 MUFU.RCP R28, R28 ;  /* 0x0000001c001ca308 */ /* 0x000e620000001000 */
[----:B------:R-:W-:Y:S01]  /*b2a0*/  FSETP.GTU.FTZ.AND P0, PT, R32, 20, PT ;  /* 0x41a000002000780b */ /* 0x000fe20003f1c000 */
[----:B------:R-:W-:-:S02]  /*b2b0*/  IMAD R29, R3, c[0x0][0x2e0], RZ ;  /* 0x0000b800031d7a24 */ /* 0x000fc400078e02ff */
[----:B---3--:R-:W-:Y:S01]  /*b2c0*/  @!P4 FMUL.FTZ R45, R45, R30 ;  /* 0x0000001e2d2dc220 */ /* 0x008fe20000410000 */
[----:B------:R-:W-:Y:S01]  /*b2d0*/  FSETP.GTU.FTZ.AND P4, PT, R34, 20, PT ;  /* 0x41a000002200780b */ /* 0x000fe20003f9c000 */
[----:B------:R-:W-:Y:S01]  /*b2e0*/  IMAD R35, R0, c[0x0][0x2e4], R29 ;  /* 0x0000b90000237a24 */ /* 0x000fe200078e021d */
[----:B------:R-:W-:Y:S01]  /*b2f0*/  HADD2.F32 R29, -RZ, R22.H1_H1 ;  /* 0x30000016ff1d7230 */ /* 0x000fe20000004100 */
[----:B------:R-:W2:Y:S01]  /*b300*/  @!P5 MUFU.RCP R31, R31 ;  /* 0x0000001f001fd308 */ /* 0x000ea20000001000 */
[--C-:B------:R-:W-:Y:S02]  /*b310*/  FADD.FTZ R30, R21, R4.reuse ;  /* 0x00000004151e7221 */ /* 0x100fe40000010000 */
[----:B0-----:R-:W-:Y:S01]  /*b320*/  @!P3 FMUL.FTZ R46, R46, R33 ;  /* 0x000000212e2eb220 */ /* 0x001fe20000410000 */
[----:B------:R-:W-:Y:S01]  /*b330*/  HADD2.F32 R33, -RZ, R23.H0_H0 ;  /* 0x20000017ff217230 */ /* 0x000fe20000004100 */
[----:B------:R-:W-:Y:S01]  /*b340*/  FADD.FTZ R29, R29, R4 ;  /* 0x000000041d1d7221 */ /* 0x000fe20000010000 */
[----:B------:R-:W-:Y:S01]  /*b350*/  FSETP.GTU.FTZ.AND P3, PT, R30, 20, PT ;  /* 0x41a000001e00780b */ /* 0x000fe20003f7c000 */
[----:B------:R-:W-:Y:S01]  /*b360*/  IMAD.WIDE.U32 R24, R5, c[0x0][0x2f8], R24 ;  /* 0x0000be0005187a25 */ /* 0x000fe200078e0018 */
[----:B------:R0:W3:Y:S01]  /*b370*/  @!P6 MUFU.EX2 R18, R20 ;  /* 0x000000140012e308 */ /* 0x0000e20000000800 */
[----:B------:R-:W-:-:S02]  /*b380*/  F2FP.PACK_AB R55, R45, R46 ;  /* 0x0000002e2d37723e */ /* 0x000fc400000000ff */
[----:B-1----:R-:W-:Y:S01]  /*b390*/  @!P2 FMUL.FTZ R47, R47, R28 ;  /* 0x0000001c2f2fa220 */ /* 0x002fe20000410000 */
[----:B------:R-:W-:Y:S01]  /*b3a0*/  FSETP.GTU.FTZ.AND P2, PT, R29, 20, PT ;  /* 0x41a000001d00780b */ /* 0x000fe20003f5c000 */
[----:B------:R-:W-:Y:S02]  /*b3b0*/  @!P0 FMUL.FTZ R28, R32, -1.4426950216293334961 ;  /* 0xbfb8aa3b201c8820 */ /* 0x000fe40000410000 */
[----:B------:R-:W-:Y:S01]  /*b3c0*/  FADD.FTZ R33, R33, R4 ;  /* 0x0000000421217221 */ /* 0x000fe20000010000 */
[----:B------:R-:W-:Y:S01]  /*b3d0*/  F2FP.PACK_AB R54, R47, R48 ;  /* 0x000000302f36723e */ /* 0x000fe200000000ff */
[----:B0-----:R-:W-:Y:S01]  /*b3e0*/  IMAD.WIDE.U32 R20, R0, c[0x0][0x2e0], R26 ;  /* 0x0000b80000147a25 */ /* 0x001fe200078e001a */
[----:B------:R-:W-:Y:S01]  /*b3f0*/  HADD2.F32 R27, -RZ, R23.H1_H1 ;  /* 0x30000017ff1b7230 */ /* 0x000fe20000004100 */
[----:B------:R-:W0:Y:S02]  /*b400*/  @!P0 MUFU.EX2 R28, R28 ;  /* 0x0000001c001c8308 */ /* 0x000e240000000800 */
[----:B--2---:R-:W-:Y:S01]  /*b410*/  @!P5 FMUL.FTZ R44, R44, R31 ;  /* 0x0000001f2c2cd220 */ /* 0x004fe20000410000 */
[----:B------:R-:W-:Y:S01]  /*b420*/  IADD3 R23, R21, R35, RZ ;  /* 0x0000002315177210 */ /* 0x000fe20007ffe0ff */
[----:B------:R-:W-:Y:S01]  /*b430*/  FADD.FTZ R32, R27, R4 ;  /* 0x000000041b207221 */ /* 0x000fe20000010000 */
[----:B------:R-:W-:Y:S01]  /*b440*/  LEA R22, P1, R20, c[0x0][0x330], 0x1 ;  /* 0x0000cc0014167a11 */ /* 0x000fe200078208ff */
[----:B------:R-:W-:-:S02]  /*b450*/  @!P2 FMUL.FTZ R26, R29, -1.4426950216293334961 ;  /* 0xbfb8aa3b1d1aa820 */ /* 0x000fc40000410000 */
[----:B------:R-:W-:Y:S01]  /*b460*/  @!P4 FMUL.FTZ R21, R34, -1.4426950216293334961 ;  /* 0xbfb8aa3b2215c820 */ /* 0x000fe20000410000 */
[----:B------:R-:W-:Y:S01]  /*b470*/  LEA.HI.X R23, R20, c[0x0][0x334], R23, 0x1, P1 ;  /* 0x0000cd0014177a11 */ /* 0x000fe200008f0c17 */
[----:B------:R-:W-:Y:S01]  /*b480*/  @!P3 FMUL.FTZ R20, R30, -1.4426950216293334961 ;  /* 0xbfb8aa3b1e14b820 */ /* 0x000fe20000410000 */
[----:B------:R-:W-:Y:S01]  /*b490*/  FSETP.GTU.FTZ.AND P1, PT, R33, 20, PT ;  /* 0x41a000002100780b */ /* 0x000fe20003f3c000 */
[----:B------:R-:W1:Y:S01]  /*b4a0*/  @!P2 MUFU.EX2 R26, R26 ;  /* 0x0000001a001aa308 */ /* 0x000e620000000800 */
[----:B------:R-:W-:Y:S01]  /*b4b0*/  FSETP.GTU.FTZ.AND P5, PT, R32, 20, PT ;  /* 0x41a000002000780b */ /* 0x000fe20003fbc000 */
[----:B---3--:R-:W-:Y:S02]  /*b4c0*/  @!P6 FADD.FTZ R18, R18, 1 ;  /* 0x3f8000001212e421 */ /* 0x008fe40000010000 */
[----:B0-----:R-:W-:-:S04]  /*b4d0*/  @!P0 FADD.FTZ R28, R28, 1 ;  /* 0x3f8000001c1c8421 */ /* 0x001fc80000010000 */
[----:B------:R-:W0:Y:S04]  /*b4e0*/  @!P4 MUFU.EX2 R21, R21 ;  /* 0x000000150015c308 */ /* 0x000e280000000800 */
[----:B------:R-:W-:Y:S02]  /*b4f0*/  @!P1 FMUL.FTZ R27, R33, -1.4426950216293334961 ;  /* 0xbfb8aa3b211b9820 */ /* 0x000fe40000410000 */
[----:B------:R-:W-:Y:S02]  /*b500*/  @!P5 FMUL.FTZ R29, R32, -1.4426950216293334961 ;  /* 0xbfb8aa3b201dd820 */ /* 0x000fe40000410000 */
[----:B------:R-:W2:Y:S01]  /*b510*/  LDS.128 R32, [R19.X16] ;  /* 0x0000000013207984 */ /* 0x000ea2000000cc00 */
[----:B------:R-:W3:Y:S01]  /*b520*/  @!P3 MUFU.EX2 R20, R20 ;  /* 0x000000140014b308 */ /* 0x000ee20000000800 */
[----:B-1----:R-:W-:-:S02]  /*b530*/  @!P2 FADD.FTZ R26, R26, 1 ;  /* 0x3f8000001a1aa421 */ /* 0x002fc40000010000 */
[----:B0-----:R-:W-:-:S05]  /*b540*/  @!P4 FADD.FTZ R21, R21, 1 ;  /* 0x3f8000001515c421 */ /* 0x001fca0000010000 */
[----:B------:R-:W0:Y:S08]  /*b550*/  @!P1 MUFU.EX2 R27, R27 ;  /* 0x0000001b001b9308 */ /* 0x000e300000000800 */
[----:B------:R-:W1:Y:S01]  /*b560*/  @!P5 MUFU.EX2 R29, R29 ;  /* 0x0000001d001dd308 */ /* 0x000e620000000800 */
[----:B---3--:R-:W-:Y:S02]  /*b570*/  @!P3 FADD.FTZ R20, R20, 1 ;  /* 0x3f8000001414b421 */ /* 0x008fe40000010000 */
[----:B0-----:R-:W-:-:S05]  /*b580*/  @!P1 FADD.FTZ R27, R27, 1 ;  /* 0x3f8000001b1b9421 */ /* 0x001fca0000010000 */
[----:B------:R-:W0:Y:S01]  /*b590*/  @!P4 MUFU.RCP R30, R21 ;  /* 0x00000015001ec308 */ /* 0x000e220000001000 */
[----:B-1----:R-:W-:-:S07]  /*b5a0*/  @!P5 FADD.FTZ R29, R29, 1 ;  /* 0x3f8000001d1dd421 */ /* 0x002fce0000010000 */
[----:B------:R1:W3:Y:S08]  /*b5b0*/  @!P3 MUFU.RCP R53, R20 ;  /* 0x000000140035b308 */ /* 0x0002f00000001000 */
[----:B------:R-:W4:Y:S01]  /*b5c0*/  @!P0 MUFU.RCP R31, R28 ;  /* 0x0000001c001f8308 */ /* 0x000f220000001000 */
[----:B-1----:R-:W-:-:S04]  /*b5d0*/  IMAD.WIDE R20, R69, 0x10, R22 ;  /* 0x0000001045147825 */ /* 0x002fc800078e0216 */
[----:B0-----:R-:W-:Y:S01]  /*b5e0*/  @!P4 FMUL.FTZ R41, R41, R30 ;  /* 0x0000001e2929c220 */ /* 0x001fe20000410000 */
[----:B--2---:R-:W-:Y:S02]  /*b5f0*/  STG.E.128 [R20.64], R32 ;  /* 0x0000002014007986 */ /* 0x004fe4000c101d04 */
[----:B------:R-:W0:Y:S01]  /*b600*/  @!P6 MUFU.RCP R18, R18 ;  /* 0x000000120012e308 */ /* 0x000e220000001000 */
[----:B---3--:R-:W-:Y:S01]  /*b610*/  @!P3 FMUL.FTZ R40, R40, R53 ;  /* 0x000000352828b220 */ /* 0x008fe20000410000 */
[----:B------:R1:W-:Y:S01]  /*b620*/  STG.E.128 [R20.64+0x200], R56 ;  /* 0x0002003814007986 */ /* 0x0003e2000c101d04 */
[----:B------:R-:W-:-:S03]  /*b630*/  F2FP.PACK_AB R53, R49, R50 ;  /* 0x000000323135723e */ /* 0x000fc600000000ff */
[----:B------:R-:W-:Y:S01]  /*b640*/  BAR.SYNC.DEFER_BLOCKING 0x0 ;  /* 0x0000000000007b1d */ /* 0x000fe20000010000 */
[----:B------:R-:W-:Y:S01]  /*b650*/  IADD3 R12, P3, R12, -0x1000, RZ ;  /* 0xfffff0000c0c7810 */ /* 0x000fe20007f7e0ff */
[----:B----4-:R-:W-:-:S03]  /*b660*/  @!P0 FMUL.FTZ R42, R42, R31 ;  /* 0x0000001f2a2a8220 */ /* 0x010fc60000410000 */
[----:B------:R-:W-:Y:S01]  /*b670*/  IADD3.X R13, R13, -0x1, RZ, P3, !PT ;  /* 0xffffffff0d0d7810 */ /* 0x000fe20001ffe4ff */
[----:B------:R-:W2:Y:S01]  /*b680*/  @!P2 MUFU.RCP R26, R26 ;  /* 0x0000001a001aa308 */ /* 0x000ea20000001000 */
[----:B0-----:R-:W-:-:S07]  /*b690*/  @!P6 FMUL.FTZ R43, R43, R18 ;  /* 0x000000122b2be220 */ /* 0x001fce0000410000 */
[----:B------:R-:W0:Y:S01]  /*b6a0*/  @!P1 MUFU.RCP R27, R27 ;  /* 0x0000001b001b9308 */ /* 0x000e220000001000 */
[----:B-1----:R-:W-:-:S04]  /*b6b0*/  IMAD R21, R3, c[0x0][0x300], RZ ;  /* 0x0000c00003157a24 */ /* 0x002fc800078e02ff */
[----:B------:R-:W-:-:S03]  /*b6c0*/  IMAD R21, R0, c[0x0][0x304], R21 ;  /* 0x0000c10000157a24 */ /* 0x000fc600078e0215 */
[----:B------:R1:W3:Y:S01]  /*b6d0*/  @!P5 MUFU.RCP R28, R29 ;  /* 0x0000001d001cd308 */ /* 0x0002e20000001000 */
[----:B--2---:R-:W-:Y:S01]  /*b6e0*/  @!P2 FMUL.FTZ R39, R39, R26 ;  /* 0x0000001a2727a220 */ /* 0x004fe20000410000 */
[----:B------:R-:W-:Y:S01]  /*b6f0*/  STS.128 [R36.X16], R52 ;  /* 0x0000003424007388 */ /* 0x000fe2000000cc00 */
[----:B------:R-:W-:-:S03]  /*b700*/  IADD3 R14, P2, R14, -0x1000, RZ ;  /* 0xfffff0000e0e7810 */ /* 0x000fc60007f5e0ff */
[----:B------:R-:W-:Y:S01]  /*b710*/  F2FP.PACK_AB R30, R39, R40 ;  /* 0x00000028271e723e */ /* 0x000fe200000000ff */
[----:B0-----:R-:W-:Y:S01]  /*b720*/  @!P1 FMUL.FTZ R38, R38, R27 ;  /* 0x0000001b26269220 */ /* 0x001fe20000410000 */
[----:B-1----:R-:W-:Y:S01]  /*b730*/  F2FP.PACK_AB R29, R41, R42 ;  /* 0x0000002a291d723e */ /* 0x002fe200000000ff */
[----:B------:R-:W-:Y:S01]  /*b740*/  FADD.FTZ R27, R8, R51 ;  /* 0x00000033081b7221 */ /* 0x000fe20000010000 */
[----:B------:R-:W-:Y:S01]  /*b750*/  IADD3 R186, P1, R186, -0x1000, RZ ;  /* 0xfffff000baba7810 */ /* 0x000fe20007f3e0ff */
[----:B------:R-:W-:Y:S01]  /*b760*/  IMAD R8, R6, c[0x0][0x2f8], RZ ;  /* 0x0000be0006087a24 */ /* 0x000fe200078e02ff */
[----:B------:R-:W-:Y:S01]  /*b770*/  IADD3.X R15, R15, -0x1, RZ, P2, !PT ;  /* 0xffffffff0f0f7810 */ /* 0x000fe200017fe4ff */
[----:B------:R-:W-:Y:S01]  /*b780*/  FADD.FTZ R50, R27, R50 ;  /* 0x000000321b327221 */ /* 0x000fe20000010000 */
[----:B------:R-:W-:Y:S01]  /*b790*/  IADD3.X R187, R187, -0x1, RZ, P1, !PT ;  /* 0xffffffffbbbb7810 */ /* 0x000fe20000ffe4ff */
[----:B---3--:R-:W-:Y:S01]  /*b7a0*/  @!P5 FMUL.FTZ R37, R37, R28 ;  /* 0x0000001c2525d220 */ /* 0x008fe20000410000 */
[----:B------:R-:W-:Y:S01]  /*b7b0*/  F2FP.PACK_AB R28, R43, R44 ;  /* 0x0000002c2b1c723e */ /* 0x000fe200000000ff */
[----:B------:R-:W-:-:S02]  /*b7c0*/  IMAD R23, R5, c[0x0][0x2fc], R8 ;  /* 0x0000bf0005177a24 */ /* 0x000fc400078e0208 */
[----:B------:R-:W-:Y:S01]  /*b7d0*/  FADD.FTZ R49, R50, R49 ;  /* 0x0000003132317221 */ /* 0x000fe20000010000 */
[----:B------:R-:W-:Y:S02]  /*b7e0*/  F2FP.PACK_AB R31, R37, R38 ;  /* 0x00000026251f723e */ /* 0x000fe400000000ff */
[----:B------:R-:W-:Y:S01]  /*b7f0*/  IADD3 R25, R25, R23, RZ ;  /* 0x0000001719197210 */ /* 0x000fe20007ffe0ff */
[----:B------:R-:W-:Y:S02]  /*b800*/  FADD.FTZ R48, R49, R48 ;  /* 0x0000003031307221 */ /* 0x000fe40000010000 */
        /* <DEDUP_REMOVED lines=26> */
.L_x_2282:
        /* <DEDUP_REMOVED lines=32> */
.L_x_2356:
[----:B0-----:R-:W-:Y:S05]  /*bbb0*/  BSYNC B0 ;  /* 0x0000000000007941 */ /* 0x001fea0003800000 */
.L_x_2355:
        /* <DEDUP_REMOVED lines=31> */
.L_x_2358:
[----:B------:R-:W0:Y:S02]  /*bdb0*/  S2R R21, SR_TID.X ;  /* 0x0000000000157919 */ /* 0x000e240000002100 */
.L_x_2359:
[----:B0-----:R-:W-:Y:S05]  /*bdc0*/  BSYNC B0 ;  /* 0x0000000000007941 */ /* 0x001fea0003800000 */
.L_x_2357:
        /* <DEDUP_REMOVED lines=22> */
.L_x_2360:
        /* <DEDUP_REMOVED lines=64> */
.L_x_2321:
[----:B------:R-:W-:Y:S01]  /*c330*/  HFMA2.MMA R76, -RZ, RZ, 0, 5.9604644775390625e-08 ;  /* 0x00000001ff4c7435 */ /* 0x000fe200000001ff */
[----:B------:R-:W-:Y:S02]  /*c340*/  MOV R71, R70 ;  /* 0x0000004600477202 */ /* 0x000fe40000000f00 */
[----:B------:R-:W-:Y:S02]  /*c350*/  MOV R78, RZ ;  /* 0x000000ff004e7202 */ /* 0x000fe40000000f00 */
[----:B------:R-:W-:-:S02]  /*c360*/  MOV R81, 0xffffffff ;  /* 0xffffffff00517802 */ /* 0x000fc40000000f00 */
[----:B------:R-:W-:Y:S02]  /*c370*/  MOV R68, 0xc390 ;  /* 0x0000c39000447802 */ /* 0x000fe40000000f00 */
[----:B-----5:R-:W-:Y:S05]  /*c380*/  CALL.REL.NOINC `($__internal_59_$__cuda_sm70_shflsync_up) ;  /* 0x00001eb000007944 */ /* 0x020fea0003c00000 */
[----:B-1----:R-:W-:Y:S01]  /*c390*/  MOV R73, R71 ;  /* 0x0000004700497202 */ /* 0x002fe20000000f00 */
[----:B0-----:R-:W-:Y:S05]  /*c3a0*/  BRA `(.L_x_2361) ;  /* 0xffff9f2000007947 */ /* 0x001fea000383ffff */
.L_x_2322:
[----:B------:R-:W-:Y:S01]  /*c3b0*/  HFMA2.MMA R76, -RZ, RZ, 0, 5.9604644775390625e-08 ;  /* 0x00000001ff4c7435 */ /* 0x000fe200000001ff */
[----:B------:R-:W-:Y:S02]  /*c3c0*/  MOV R71, R80 ;  /* 0x0000005000477202 */ /* 0x000fe40000000f00 */
[----:B------:R-:W-:Y:S02]  /*c3d0*/  MOV R78, RZ ;  /* 0x000000ff004e7202 */ /* 0x000fe40000000f00 */
[----:B------:R-:W-:Y:S02]  /*c3e0*/  MOV R81, 0xffffffff ;  /* 0xffffffff00517802 */ /* 0x000fe40000000f00 */
[----:B------:R-:W-:Y:S02]  /*c3f0*/  MOV R68, 0xc410 ;  /* 0x0000c41000447802 */ /* 0x000fe40000000f00 */
[----:B01---5:R-:W-:Y:S05]  /*c400*/  CALL.REL.NOINC `($__internal_59_$__cuda_sm70_shflsync_up) ;  /* 0x00001e3000007944 */ /* 0x023fea0003c00000 */
[----:B0-----:R-:W-:Y:S01]  /*c410*/  HFMA2.MMA R76, -RZ, RZ, 0, 5.9604644775390625e-08 ;  /* 0x00000001ff4c7435 */ /* 0x001fe200000001ff */
[----:B-1----:R-:W-:Y:S02]  /*c420*/  MOV R75, R71 ;  /* 0x00000047004b7202 */ /* 0x002fe40000000f00 */
[----:B------:R-:W-:-:S02]  /*c430*/  MOV R71, R82 ;  /* 0x0000005200477202 */ /* 0x000fc40000000f00 */
[----:B------:R-:W-:Y:S02]  /*c440*/  MOV R78, RZ ;  /* 0x000000ff004e7202 */ /* 0x000fe40000000f00 */
[----:B------:R-:W-:Y:S02]  /*c450*/  MOV R81, 0xffffffff ;  /* 0xffffffff00517802 */ /* 0x000fe40000000f00 */
[----:B------:R-:W-:Y:S02]  /*c460*/  MOV R68, 0xc480 ;  /* 0x0000c48000447802 */ /* 0x000fe40000000f00 */
[----:B------:R-:W-:Y:S05]  /*c470*/  CALL.REL.NOINC `($__internal_59_$__cuda_sm70_shflsync_up) ;  /* 0x00001dc000007944 */ /* 0x000fea0003c00000 */
[----:B0-----:R-:W-:Y:S01]  /*c480*/  HFMA2.MMA R76, -RZ, RZ, 0, 5.9604644775390625e-08 ;  /* 0x00000001ff4c7435 */ /* 0x001fe200000001ff */
[----:B-1----:R-:W-:Y:S02]  /*c490*/  MOV R77, R71 ;  /* 0x00000047004d7202 */ /* 0x002fe40000000f00 */
[----:B------:R-:W-:Y:S02]  /*c4a0*/  MOV R71, R83 ;  /* 0x0000005300477202 */ /* 0x000fe40000000f00 */
[----:B------:R-:W-:Y:S02]  /*c4b0*/  MOV R78, RZ ;  /* 0x000000ff004e7202 */ /* 0x000fe40000000f00 */
[----:B------:R-:W-:-:S02]  /*c4c0*/  MOV R81, 0xffffffff ;  /* 0xffffffff00517802 */ /* 0x000fc40000000f00 */
[----:B------:R-:W-:Y:S02]  /*c4d0*/  MOV R68, 0xc4f0 ;  /* 0x0000c4f000447802 */ /* 0x000fe40000000f00 */
[----:B------:R-:W-:Y:S05]  /*c4e0*/  CALL.REL.NOINC `($__internal_59_$__cuda_sm70_shflsync_up) ;  /* 0x00001d5000007944 */ /* 0x000fea0003c00000 */
        /* <DEDUP_REMOVED lines=20> */
[----:B------:R-:W-:Y:S05]  /*c630*/  CALL.REL.NOINC `($__internal_59_$__cuda_sm70_shflsync_up) ;  /* 0x00001c0000007944 */ /* 0x000fea0003c00000 */
[----:B0-----:R-:W-:Y:S01]  /*c640*/  HFMA2.MMA R76, -RZ, RZ, 0, 1.1920928955078125e-07 ;  /* 0x00000002ff4c7435 */ /* 0x001fe200000001ff */
[----:B-1----:R-:W-:-:S02]  /*c650*/  MOV R70, R71 ;  /* 0x0000004700467202 */ /* 0x002fc40000000f00 */
[----:B------:R-:W-:Y:S02]  /*c660*/  MOV R71, R80 ;  /* 0x0000005000477202 */ /* 0x000fe40000000f00 */
[----:B------:R-:W-:Y:S02]  /*c670*/  MOV R78, RZ ;  /* 0x000000ff004e7202 */ /* 0x000fe40000000f00 */
[----:B------:R-:W-:Y:S02]  /*c680*/  MOV R81, 0xffffffff ;  /* 0xffffffff00517802 */ /* 0x000fe40000000f00 */
[----:B------:R-:W-:Y:S02]  /*c690*/  MOV R68, 0xc6b0 ;  /* 0x0000c6b000447802 */ /* 0x000fe40000000f00 */
[----:B------:R-:W-:Y:S05]  /*c6a0*/  CALL.REL.NOINC `($__internal_59_$__cuda_sm70_shflsync_up) ;  /* 0x00001b9000007944 */ /* 0x000fea0003c00000 */
[----:B0-----:R-:W-:Y:S01]  /*c6b0*/  HFMA2.MMA R76, -RZ, RZ, 0, 1.1920928955078125e-07 ;  /* 0x00000002ff4c7435 */ /* 0x001fe200000001ff */
[----:B-1----:R-:W-:Y:S02]  /*c6c0*/  MOV R72, R71 ;  /* 0x0000004700487202 */ /* 0x002fe40000000f00 */
[----:B------:R-:W-:Y:S02]  /*c6d0*/  MOV R71, R82 ;  /* 0x0000005200477202 */ /* 0x000fe40000000f00 */
[----:B------:R-:W-:-:S02]  /*c6e0*/  MOV R78, RZ ;  /* 0x000000ff004e7202 */ /* 0x000fc40000000f00 */
[----:B------:R-:W-:Y:S02]  /*c6f0*/  MOV R81, 0xffffffff ;  /* 0xffffffff00517802 */ /* 0x000fe40000000f00 */
[----:B------:R-:W-:Y:S02]  /*c700*/  MOV R68, 0xc720 ;  /* 0x0000c72000447802 */ /* 0x000fe40000000f00 */
[----:B------:R-:W-:Y:S05]  /*c710*/  CALL.REL.NOINC `($__internal_59_$__cuda_sm70_shflsync_up) ;  /* 0x00001b2000007944 */ /* 0x000fea0003c00000 */
[----:B0-----:R-:W-:Y:S01]  /*c720*/  HFMA2.MMA R76, -RZ, RZ, 0, 1.1920928955078125e-07 ;  /* 0x00000002ff4c7435 */ /* 0x001fe200000001ff */
[----:B-1----:R-:W-:Y:S02]  /*c730*/  MOV R73, R71 ;  /* 0x0000004700497202 */ /* 0x002fe40000000f00 */
[----:B------:R-:W-:Y:S02]  /*c740*/  MOV R71, R74 ;  /* 0x0000004a00477202 */ /* 0x000fe40000000f00 */
[----:B------:R-:W-:Y:S02]  /*c750*/  MOV R78, RZ ;  /* 0x000000ff004e7202 */ /* 0x000fe40000000f00 */
[----:B------:R-:W-:Y:S02]  /*c760*/  MOV R81, 0xffffffff ;  /* 0xffffffff00517802 */ /* 0x000fe40000000f00 */
[----:B------:R-:W-:-:S02]  /*c770*/  MOV R68, 0xc790 ;  /* 0x0000c79000447802 */ /* 0x000fc40000000f00 */
[----:B------:R-:W-:Y:S05]  /*c780*/  CALL.REL.NOINC `($__internal_59_$__cuda_sm70_shflsync_up) ;  /* 0x00001ab000007944 */ /* 0x000fea0003c00000 */
        /* <DEDUP_REMOVED lines=17> */
[----:B------:R-:W-:Y:S05]  /*c8a0*/  CALL.REL.NOINC `($__internal_59_$__cuda_sm70_shflsync_up) ;  /* 0x0000199000007944 */ /* 0x000fea0003c00000 */
[----:B0-----:R-:W-:Y:S01]  /*c8b0*/  HFMA2.MMA R76, -RZ, RZ, 0, 2.384185791015625e-07 ;  /* 0x00000004ff4c7435 */ /* 0x001fe200000001ff */
[----:B-1----:R-:W-:-:S02]  /*c8c0*/  MOV R70, R71 ;  /* 0x0000004700467202 */ /* 0x002fc40000000f00 */
[----:B------:R-:W-:Y:S02]  /*c8d0*/  MOV R71, R80 ;  /* 0x0000005000477202 */ /* 0x000fe40000000f00 */
[----:B------:R-:W-:Y:S02]  /*c8e0*/  MOV R78, RZ ;  /* 0x000000ff004e7202 */ /* 0x000fe40000000f00 */
[----:B------:R-:W-:Y:S02]  /*c8f0*/  MOV R81, 0xffffffff ;  /* 0xffffffff00517802 */ /* 0x000fe40000000f00 */
[----:B------:R-:W-:Y:S02]  /*c900*/  MOV R68, 0xc920 ;  /* 0x0000c92000447802 */ /* 0x000fe40000000f00 */
[----:B------:R-:W-:Y:S05]  /*c910*/  CALL.REL.NOINC `($__internal_59_$__cuda_sm70_shflsync_up) ;  /* 0x0000192000007944 */ /* 0x000fea0003c00000 */
[----:B0-----:R-:W-:Y:S01]  /*c920*/  HFMA2.MMA R76, -RZ, RZ, 0, 2.384185791015625e-07 ;  /* 0x00000004ff4c7435 */ /* 0x001fe200000001ff */
[----:B-1----:R-:W-:Y:S02]  /*c930*/  MOV R72, R71 ;  /* 0x0000004700487202 */ /* 0x002fe40000000f00 */
[----:B------:R-:W-:Y:S02]  /*c940*/  MOV R71, R82 ;  /* 0x0000005200477202 */ /* 0x000fe40000000f00 */
[----:B------:R-:W-:-:S02]  /*c950*/  MOV R78, RZ ;  /* 0x000000ff004e7202 */ /* 0x000fc40000000f00 */
[----:B------:R-:W-:Y:S02]  /*c960*/  MOV R81, 0xffffffff ;  /* 0xffffffff00517802 */ /* 0x000fe40000000f00 */
[----:B------:R-:W-:Y:S02]  /*c970*/  MOV R68, 0xc990 ;  /* 0x0000c99000447802 */ /* 0x000fe40000000f00 */
[----:B------:R-:W-:Y:S05]  /*c980*/  CALL.REL.NOINC `($__internal_59_$__cuda_sm70_shflsync_up) ;  /* 0x000018b000007944 */ /* 0x000fea0003c00000 */
[----:B0-----:R-:W-:Y:S01]  /*c990*/  HFMA2.MMA R76, -RZ, RZ, 0, 2.384185791015625e-07 ;  /* 0x00000004ff4c7435 */ /* 0x001fe200000001ff */
        /* <DEDUP_REMOVED lines=24> */
[----:B------:R-:W-:Y:S05]  /*cb20*/  CALL.REL.NOINC `($__internal_59_$__cuda_sm70_shflsync_up) ;  /* 0x0000171000007944 */ /* 0x000fea0003c00000 */
[----:B0-----:R-:W-:Y:S01]  /*cb30*/  HFMA2.MMA R76, -RZ, RZ, 0, 4.76837158203125e-07 ;  /* 0x00000008ff4c7435 */ /* 0x001fe200000001ff */
[----:B-1----:R-:W-:Y:S02]  /*cb40*/  MOV R70, R71 ;  /* 0x0000004700467202 */ /* 0x002fe40000000f00 */
[----:B------:R-:W-:Y:S02]  /*cb50*/  MOV R71, R80 ;  /* 0x0000005000477202 */ /* 0x000fe40000000f00 */
[----:B------:R-:W-:Y:S02]  /*cb60*/  MOV R78, RZ ;  /* 0x000000ff004e7202 */ /* 0x000fe40000000f00 */
[----:B------:R-:W-:Y:S02]  /*cb70*/  MOV R81, 0xffffffff ;  /* 0xffffffff00517802 */ /* 0x000fe40000000f00 */
[----:B------:R-:W-:Y:S02]  /*cb80*/  MOV R68, 0xcba0 ;  /* 0x0000cba000447802 */ /* 0x000fe40000000f00 */
[----:B------:R-:W-:Y:S05]  /*cb90*/  CALL.REL.NOINC `($__internal_59_$__cuda_sm70_shflsync_up) ;  /* 0x000016a000007944 */ /* 0x000fea0003c00000 */
[----:B0-----:R-:W-:Y:S01]  /*cba0*/  HFMA2.MMA R76, -RZ, RZ, 0, 4.76837158203125e-07 ;  /* 0x00000008ff4c7435 */ /* 0x001fe200000001ff */
[----:B-1----:R-:W-:-:S02]  /*cbb0*/  MOV R72, R71 ;  /* 0x0000004700487202 */ /* 0x002fc40000000f00 */
[----:B------:R-:W-:Y:S02]  /*cbc0*/  MOV R71, R82 ;  /* 0x0000005200477202 */ /* 0x000fe40000000f00 */
[----:B------:R-:W-:Y:S02]  /*cbd0*/  MOV R78, RZ ;  /* 0x000000ff004e7202 */ /* 0x000fe40000000f00 */
[----:B------:R-:W-:Y:S02]  /*cbe0*/  MOV R81, 0xffffffff ;  /* 0xffffffff00517802 */ /* 0x000fe40000000f00 */
[----:B------:R-:W-:Y:S02]  /*cbf0*/  MOV R68, 0xcc10 ;  /* 0x0000cc1000447802 */ /* 0x000fe40000000f00 */
[----:B------:R-:W-:Y:S05]  /*cc00*/  CALL.REL.NOINC `($__internal_59_$__cuda_sm70_shflsync_up) ;  /* 0x0000163000007944 */ /* 0x000fea0003c00000 */
[----:B0-----:R-:W-:Y:S01]  /*cc10*/  HFMA2.MMA R76, -RZ, RZ, 0, 4.76837158203125e-07 ;  /* 0x00000008ff4c7435 */ /* 0x001fe200000001ff */
[----:B-1----:R-:W-:Y:S02]  /*cc20*/  MOV R73, R71 ;  /* 0x0000004700497202 */ /* 0x002fe40000000f00 */
[----:B------:R-:W-:Y:S02]  /*cc30*/  MOV R71, R83 ;  /* 0x0000005300477202 */ /* 0x000fe40000000f00 */
[----:B------:R-:W-:-:S02]  /*cc40*/  MOV R78, RZ ;  /* 0x000000ff004e7202 */ /* 0x000fc40000000f00 */
[----:B------:R-:W-:Y:S02]  /*cc50*/  MOV R81, 0xffffffff ;  /* 0xffffffff00517802 */ /* 0x000fe40000000f00 */
[----:B------:R-:W-:Y:S02]  /*cc60*/  MOV R68, 0xcc80 ;  /* 0x0000cc8000447802 */ /* 0x000fe40000000f00 */
[----:B------:R-:W-:Y:S05]  /*cc70*/  CALL.REL.NOINC `($__internal_59_$__cuda_sm70_shflsync_up) ;  /* 0x000015c000007944 */ /* 0x000fea0003c00000 */
        /* <DEDUP_REMOVED lines=18> */
[----:B------:R-:W-:Y:S05]  /*cda0*/  CALL.REL.NOINC `($__internal_59_$__cuda_sm70_shflsync_up) ;  /* 0x0000149000007944 */ /* 0x000fea0003c00000 */
[----:B0-----:R-:W-:Y:S01]  /*cdb0*/  HFMA2.MMA R76, -RZ, RZ, 0, 9.5367431640625e-07 ;  /* 0x00000010ff4c7435 */ /* 0x001fe200000001ff */
[----:B-1----:R-:W-:-:S02]  /*cdc0*/  MOV R73, R71 ;  /* 0x0000004700497202 */ /* 0x002fc40000000f00 */
[----:B------:R-:W-:Y:S02]  /*cdd0*/  MOV R71, R74 ;  /* 0x0000004a00477202 */ /* 0x000fe40000000f00 */
[----:B------:R-:W-:Y:S02]  /*cde0*/  MOV R78, RZ ;  /* 0x000000ff004e7202 */ /* 0x000fe40000000f00 */
[----:B------:R-:W-:Y:S02]  /*cdf0*/  MOV R81, 0xffffffff ;  /* 0xffffffff00517802 */ /* 0x000fe40000000f00 */
[----:B------:R-:W-:Y:S02]  /*ce00*/  MOV R68, 0xce20 ;  /* 0x0000ce2000447802 */ /* 0x000fe40000000f00 */
[----:B------:R-:W-:Y:S05]  /*ce10*/  CALL.REL.NOINC `($__internal_59_$__cuda_sm70_shflsync_up) ;  /* 0x0000142000007944 */ /* 0x000fea0003c00000 */
[----:B0-----:R-:W-:Y:S01]  /*ce20*/  HFMA2.MMA R76, -RZ, RZ, 0, 9.5367431640625e-07 ;  /* 0x00000010ff4c7435 */ /* 0x001fe200000001ff */
[----:B-1----:R-:W-:Y:S02]  /*ce30*/  MOV R75, R71 ;  /* 0x00000047004b7202 */ /* 0x002fe40000000f00 */
[----:B------:R-:W-:Y:S02]  /*ce40*/  MOV R71, R82 ;  /* 0x0000005200477202 */ /* 0x000fe40000000f00 */
[----:B------:R-:W-:-:S02]  /*ce50*/  MOV R78, RZ ;  /* 0x000000ff004e7202 */ /* 0x000fc40000000f00 */
[----:B------:R-:W-:Y:S02]  /*ce60*/  MOV R81, 0xffffffff ;  /* 0xffffffff00517802 */ /* 0x000fe40000000f00 */
[----:B------:R-:W-:Y:S02]  /*ce70*/  MOV R68, 0xce90 ;  /* 0x0000ce9000447802 */ /* 0x000fe40000000f00 */
[----:B------:R-:W-:Y:S05]  /*ce80*/  CALL.REL.NOINC `($__internal_59_$__cuda_sm70_shflsync_up) ;  /* 0x000013b000007944 */ /* 0x000fea0003c00000 */
[----:B0-----:R-:W-:Y:S01]  /*ce90*/  HFMA2.MMA R76, -RZ, RZ, 0, 9.5367431640625e-07 ;  /* 0x00000010ff4c7435 */ /* 0x001fe200000001ff */
[----:B-1----:R-:W-:Y:S02]  /*cea0*/  MOV R77, R71 ;  /* 0x00000047004d7202 */ /* 0x002fe40000000f00 */
[----:B------:R-:W-:Y:S02]  /*ceb0*/  MOV R71, R83 ;  /* 0x0000005300477202 */ /* 0x000fe40000000f00 */
[----:B------:R-:W-:Y:S02]  /*cec0*/  MOV R78, RZ ;  /* 0x000000ff004e7202 */ /* 0x000fe40000000f00 */
[----:B------:R-:W-:Y:S02]  /*ced0*/  MOV R81, 0xffffffff ;  /* 0xffffffff00517802 */ /* 0x000fe40000000f00 */
[----:B------:R-:W-:-:S02]  /*cee0*/  MOV R68, 0xcf00 ;  /* 0x0000cf0000447802 */ /* 0x000fc40000000f00 */
[----:B------:R-:W-:Y:S05]  /*cef0*/  CALL.REL.NOINC `($__internal_59_$__cuda_sm70_shflsync_up) ;  /* 0x0000134000007944 */ /* 0x000fea0003c00000 */
[----:B01----:R-:W-:Y:S05]  /*cf00*/  BRA `(.L_x_2362) ;  /* 0xffff980000007947 */ /* 0x003fea000383ffff */
.L_x_2327:
[----:B------:R-:W-:Y:S01]  /*cf10*/  HFMA2.MMA R76, -RZ, RZ, 0, 5.9604644775390625e-08 ;  /* 0x00000001ff4c7435 */ /* 0x000fe200000001ff */
[----:B-1----:R-:W-:-:S02]  /*cf20*/  MOV R71, R80 ;  /* 0x0000005000477202 */ /* 0x002fc40000000f00 */
[----:B------:R-:W-:Y:S02]  /*cf30*/  MOV R78, RZ ;  /* 0x000000ff004e7202 */ /* 0x000fe40000000f00 */
[----:B------:R-:W-:Y:S02]  /*cf40*/  MOV R81, 0xffffffff ;  /* 0xffffffff00517802 */ /* 0x000fe40000000f00 */
[----:B------:R-:W-:Y:S02]  /*cf50*/  MOV R68, 0xcf70 ;  /* 0x0000cf7000447802 */ /* 0x000fe40000000f00 */
[----:B0----5:R-:W-:Y:S05]  /*cf60*/  CALL.REL.NOINC `($__internal_59_$__cuda_sm70_shflsync_up) ;  /* 0x000012d000007944 */ /* 0x021fea0003c00000 */
[----:B0-----:R-:W-:Y:S01]  /*cf70*/  HFMA2.MMA R76, -RZ, RZ, 0, 5.9604644775390625e-08 ;  /* 0x00000001ff4c7435 */ /* 0x001fe200000001ff */
[----:B-1----:R-:W-:Y:S02]  /*cf80*/  MOV R72, R71 ;  /* 0x0000004700487202 */ /* 0x002fe40000000f00 */
[----:B------:R-:W-:Y:S02]  /*cf90*/  MOV R71, R77 ;  /* 0x0000004d00477202 */ /* 0x000fe40000000f00 */
[----:B------:R-:W-:Y:S02]  /*cfa0*/  MOV R78, RZ ;  /* 0x000000ff004e7202 */ /* 0x000fe40000000f00 */
[----:B------:R-:W-:-:S02]  /*cfb0*/  MOV R81, 0xffffffff ;  /* 0xffffffff00517802 */ /* 0x000fc40000000f00 */
[----:B------:R-:W-:Y:S02]  /*cfc0*/  MOV R68, 0xcfe0 ;  /* 0x0000cfe000447802 */ /* 0x000fe40000000f00 */
[----:B------:R-:W-:Y:S05]  /*cfd0*/  CALL.REL.NOINC `($__internal_59_$__cuda_sm70_shflsync_up) ;  /* 0x0000126000007944 */ /* 0x000fea0003c00000 */
[----:B0-----:R-:W-:Y:S01]  /*cfe0*/  HFMA2.MMA R76, -RZ, RZ, 0, 5.9604644775390625e-08 ;  /* 0x00000001ff4c7435 */ /* 0x001fe200000001ff */
[----:B-1----:R-:W-:Y:S02]  /*cff0*/  MOV R73, R71 ;  /* 0x0000004700497202 */ /* 0x002fe40000000f00 */
[----:B------:R-:W-:Y:S02]  /*d000*/  MOV R71, R82 ;  /* 0x0000005200477202 */ /* 0x000fe40000000f00 */
[----:B------:R-:W-:Y:S02]  /*d010*/  MOV R78, RZ ;  /* 0x000000ff004e7202 */ /* 0x000fe40000000f00 */
[----:B------:R-:W-:Y:S02]  /*d020*/  MOV R81, 0xffffffff ;  /* 0xffffffff00517802 */ /* 0x000fe40000000f00 */
[----:B------:R-:W-:Y:S02]  /*d030*/  MOV R68, 0xd050 ;  /* 0x0000d05000447802 */ /* 0x000fe40000000f00 */
[----:B------:R-:W-:Y:S05]  /*d040*/  CALL.REL.NOINC `($__internal_59_$__cuda_sm70_shflsync_up) ;  /* 0x000011f000007944 */ /* 0x000fea0003c00000 */
[----:B0-----:R-:W-:Y:S01]  /*d050*/  HFMA2.MMA R76, -RZ, RZ, 0, 5.9604644775390625e-08 ;  /* 0x00000001ff4c7435 */ /* 0x001fe200000001ff */
[----:B-1----:R-:W-:-:S02]  /*d060*/  MOV R74, R71 ;  /* 0x00000047004a7202 */ /* 0x002fc40000000f00 */
[----:B------:R-:W-:Y:S02]  /*d070*/  MOV R71, R83 ;  /* 0x0000005300477202 */ /* 0x000fe40000000f00 */
[----:B------:R-:W-:Y:S02]  /*d080*/  MOV R78, RZ ;  /* 0x000000ff004e7202 */ /* 0x000fe40000000f00 */
[----:B------:R-:W-:Y:S02]  /*d090*/  MOV R81, 0xffffffff ;  /* 0xffffffff00517802 */ /* 0x000fe40000000f00 */
[----:B------:R-:W-:Y:S02]  /*d0a0*/  MOV R68, 0xd0c0 ;  /* 0x0000d0c000447802 */ /* 0x000fe40000000f00 */
[----:B------:R-:W-:Y:S05]  /*d0b0*/  CALL.REL.NOINC `($__internal_59_$__cuda_sm70_shflsync_up) ;  /* 0x0000118000007944 */ /* 0x000fea0003c00000 */
        /* <DEDUP_REMOVED lines=9> */
[----:B------:R-:W-:Y:S05]  /*d150*/  CALL.REL.NOINC `($__internal_58_$__cuda_sm70_shflsync_idx_p) ;  /* 0x000010a000007944 */ /* 0x000fea0003c00000 */
[----:B0-----:R-:W-:Y:S01]  /*d160*/  HFMA2.MMA R72, -RZ, RZ, 0, 0 ;  /* 0x00000000ff487435 */ /* 0x001fe200000001ff */
[----:B-1----:R-:W-:Y:S02]  /*d170*/  MOV R196, R71 ;  /* 0x0000004700c47202 */ /* 0x002fe40000000f00 */
[----:B------:R-:W-:-:S02]  /*d180*/  MOV R70, R65 ;  /* 0x0000004100467202 */ /* 0x000fc40000000f00 */
[----:B------:R-:W-:Y:S02]  /*d190*/  MOV R73, 0x1f ;  /* 0x0000001f00497802 */ /* 0x000fe40000000f00 */
[----:B------:R-:W-:Y:S02]  /*d1a0*/  MOV R71, 0xffffffff ;  /* 0xffffffff00477802 */ /* 0x000fe40000000f00 */
[----:B------:R-:W-:Y:S02]  /*d1b0*/  MOV R68, 0xd1d0 ;  /* 0x0000d1d000447802 */ /* 0x000fe40000000f00 */
[----:B------:R-:W-:Y:S05]  /*d1c0*/  CALL.REL.NOINC `($__internal_58_$__cuda_sm70_shflsync_idx_p) ;  /* 0x0000103000007944 */ /* 0x000fea0003c00000 */
[----:B0-----:R-:W-:Y:S01]  /*d1d0*/  HFMA2.MMA R72, -RZ, RZ, 0, 0 ;  /* 0x00000000ff487435 */ /* 0x001fe200000001ff */
[----:B-1----:R-:W-:Y:S02]  /*d1e0*/  MOV R197, R71 ;  /* 0x0000004700c57202 */ /* 0x002fe40000000f00 */
[----:B------:R-:W-:Y:S02]  /*d1f0*/  MOV R70, R66 ;  /* 0x0000004200467202 */ /* 0x000fe40000000f00 */
[----:B------:R-:W-:Y:S02]  /*d200*/  MOV R73, 0x1f ;  /* 0x0000001f00497802 */ /* 0x000fe40000000f00 */
[----:B------:R-:W-:-:S02]  /*d210*/  MOV R71, 0xffffffff ;  /* 0xffffffff00477802 */ /* 0x000fc40000000f00 */
[----:B------:R-:W-:Y:S02]  /*d220*/  MOV R68, 0xd240 ;  /* 0x0000d24000447802 */ /* 0x000fe40000000f00 */
[----:B------:R-:W-:Y:S05]  /*d230*/  CALL.REL.NOINC `($__internal_58_$__cuda_sm70_shflsync_idx_p) ;  /* 0x00000fc000007944 */ /* 0x000fea0003c00000 */
[----:B0-----:R-:W-:Y:S01]  /*d240*/  HFMA2.MMA R72, -RZ, RZ, 0, 0 ;  /* 0x00000000ff487435 */ /* 0x001fe200000001ff */
[----:B-1----:R-:W-:Y:S02]  /*d250*/  MOV R74, R71 ;  /* 0x00000047004a7202 */ /* 0x002fe40000000f00 */
[----:B------:R-:W-:Y:S02]  /*d260*/  MOV R70, R67 ;  /* 0x0000004300467202 */ /* 0x000fe40000000f00 */
[----:B------:R-:W-:Y:S02]  /*d270*/  MOV R73, 0x1f ;  /* 0x0000001f00497802 */ /* 0x000fe40000000f00 */
[----:B------:R-:W-:Y:S02]  /*d280*/  MOV R71, 0xffffffff ;  /* 0xffffffff00477802 */ /* 0x000fe40000000f00 */
[----:B------:R-:W-:Y:S02]  /*d290*/  MOV R68, 0xd2b0 ;  /* 0x0000d2b000447802 */ /* 0x000fe40000000f00 */
[----:B------:R-:W-:Y:S05]  /*d2a0*/  CALL.REL.NOINC `($__internal_58_$__cuda_sm70_shflsync_idx_p) ;  /* 0x00000f5000007944 */ /* 0x000fea0003c00000 */
[----:B-1----:R-:W-:Y:S01]  /*d2b0*/  MOV R75, R71 ;  /* 0x00000047004b7202 */ /* 0x002fe20000000f00 */
[----:B0-----:R-:W-:Y:S05]  /*d2c0*/  BRA `(.L_x_2363) ;  /* 0xffff976000007947 */ /* 0x001fea000383ffff */
.L_x_2330:
[----:B------:R-:W-:Y:S01]  /*d2d0*/  HFMA2.MMA R80, -RZ, RZ, 0, 5.9604644775390625e-08 ;  /* 0x00000001ff507435 */ /* 0x000fe200000001ff */
[----:B------:R-:W-:-:S02]  /*d2e0*/  MOV R73, R76 ;  /* 0x0000004c00497202 */ /* 0x000fc40000000f00 */
[----:B------:R-:W-:Y:S02]  /*d2f0*/  MOV R87, 0x1f ;  /* 0x0000001f00577802 */ /* 0x000fe40000000f00 */
[----:B------:R-:W-:Y:S02]  /*d300*/  MOV R82, 0xffffffff ;  /* 0xffffffff00527802 */ /* 0x000fe40000000f00 */
[----:B------:R-:W-:Y:S02]  /*d310*/  MOV R68, 0xd330 ;  /* 0x0000d33000447802 */ /* 0x000fe40000000f00 */
[----:B------:R-:W-:Y:S05]  /*d320*/  CALL.REL.NOINC `($__internal_57_$__cuda_sm70_shflsync_down) ;  /* 0x00000e9000007944 */ /* 0x000fea0003c00000 */
[----:B-1----:R-:W-:Y:S01]  /*d330*/  MOV R70, R87 ;  /* 0x0000005700467202 */ /* 0x002fe20000000f00 */
[----:B0-----:R-:W-:Y:S05]  /*d340*/  BRA `(.L_x_2364) ;  /* 0xffffacb000007947 */ /* 0x001fea000383ffff */
.L_x_2331:
[----:B------:R-:W-:Y:S01]  /*d350*/  HFMA2.MMA R80, -RZ, RZ, 0, 5.9604644775390625e-08 ;  /* 0x00000001ff507435 */ /* 0x000fe200000001ff */
[----:B------:R-:W-:Y:S02]  /*d360*/  MOV R73, R77 ;  /* 0x0000004d00497202 */ /* 0x000fe40000000f00 */
[----:B------:R-:W-:Y:S02]  /*d370*/  MOV R87, 0x1f ;  /* 0x0000001f00577802 */ /* 0x000fe40000000f00 */
[----:B------:R-:W-:-:S02]  /*d380*/  MOV R82, 0xffffffff ;  /* 0xffffffff00527802 */ /* 0x000fc40000000f00 */
[----:B------:R-:W-:Y:S02]  /*d390*/  MOV R68, 0xd3b0 ;  /* 0x0000d3b000447802 */ /* 0x000fe40000000f00 */
[----:B01----:R-:W-:Y:S05]  /*d3a0*/  CALL.REL.NOINC `($__internal_57_$__cuda_sm70_shflsync_down) ;  /* 0x00000e1000007944 */ /* 0x003fea0003c00000 */
[----:B0-----:R-:W-:Y:S01]  /*d3b0*/  HFMA2.MMA R80, -RZ, RZ, 0, 5.9604644775390625e-08 ;  /* 0x00000001ff507435 */ /* 0x001fe200000001ff */
[----:B-1----:R-:W-:Y:S02]  /*d3c0*/  MOV R71, R87 ;  /* 0x0000005700477202 */ /* 0x002fe40000000f00 */
[----:B------:R-:W-:Y:S02]  /*d3d0*/  MOV R73, R75 ;  /* 0x0000004b00497202 */ /* 0x000fe40000000f00 */
[----:B------:R-:W-:Y:S02]  /*d3e0*/  MOV R87, 0x1f ;  /* 0x0000001f00577802 */ /* 0x000fe40000000f00 */
[----:B------:R-:W-:Y:S02]  /*d3f0*/  MOV R82, 0xffffffff ;  /* 0xffffffff00527802 */ /* 0x000fe40000000f00 */
[----:B------:R-:W-:Y:S02]  /*d400*/  MOV R68, 0xd420 ;  /* 0x0000d42000447802 */ /* 0x000fe40000000f00 */
[----:B------:R-:W-:Y:S05]  /*d410*/  CALL.REL.NOINC `($__internal_57_$__cuda_sm70_shflsync_down) ;  /* 0x00000da000007944 */ /* 0x000fea0003c00000 */
[----:B0-----:R-:W-:Y:S01]  /*d420*/  HFMA2.MMA R80, -RZ, RZ, 0, 5.9604644775390625e-08 ;  /* 0x00000001ff507435 */ /* 0x001fe200000001ff */
[----:B-1----:R-:W-:-:S02]  /*d430*/  MOV R72, R87 ;  /* 0x0000005700487202 */ /* 0x002fc40000000f00 */
[----:B------:R-:W-:Y:S02]  /*d440*/  MOV R73, R74 ;  /* 0x0000004a00497202 */ /* 0x000fe40000000f00 */
[----:B------:R-:W-:Y:S02]  /*d450*/  MOV R87, 0x1f ;  /* 0x0000001f00577802 */ /* 0x000fe40000000f00 */
[----:B------:R-:W-:Y:S02]  /*d460*/  MOV R82, 0xffffffff ;  /* 0xffffffff00527802 */ /* 0x000fe40000000f00 */
[----:B------:R-:W-:Y:S02]  /*d470*/  MOV R68, 0xd490 ;  /* 0x0000d49000447802 */ /* 0x000fe40000000f00 */
[----:B------:R-:W-:Y:S05]  /*d480*/  CALL.REL.NOINC `($__internal_57_$__cuda_sm70_shflsync_down) ;  /* 0x00000d3000007944 */ /* 0x000fea0003c00000 */
[----:B-1----:R-:W-:Y:S01]  /*d490*/  MOV R68, R87 ;  /* 0x0000005700447202 */ /* 0x002fe20000000f00 */
[----:B0-----:R-:W-:Y:S05]  /*d4a0*/  BRA `(.L_x_2365) ;  /* 0xffffab9000007947 */ /* 0x001fea000383ffff */
.L_x_2334:
[----:B------:R-:W-:Y:S01]  /*d4b0*/  HFMA2.MMA R80, -RZ, RZ, 0, 1.1920928955078125e-07 ;  /* 0x00000002ff507435 */ /* 0x000fe200000001ff */
[----:B------:R-:W-:Y:S02]  /*d4c0*/  MOV R73, R76 ;  /* 0x0000004c00497202 */ /* 0x000fe40000000f00 */
[----:B------:R-:W-:-:S02]  /*d4d0*/  MOV R87, 0x1f ;  /* 0x0000001f00577802 */ /* 0x000fc40000000f00 */
[----:B------:R-:W-:Y:S02]  /*d4e0*/  MOV R82, 0xffffffff ;  /* 0xffffffff00527802 */ /* 0x000fe40000000f00 */
[----:B0-----:R-:W-:Y:S02]  /*d4f0*/  MOV R68, 0xd510 ;  /* 0x0000d51000447802 */ /* 0x001fe40000000f00 */
[----:B-1234-:R-:W-:Y:S05]  /*d500*/  CALL.REL.NOINC `($__internal_57_$__cuda_sm70_shflsync_down) ;  /* 0x00000cb000007944 */ /* 0x01efea0003c00000 */
[----:B0-----:R-:W-:Y:S01]  /*d510*/  HFMA2.MMA R80, -RZ, RZ, 0, 1.1920928955078125e-07 ;  /* 0x00000002ff507435 */ /* 0x001fe200000001ff */
[----:B-1----:R-:W-:Y:S02]  /*d520*/  MOV R70, R87 ;  /* 0x0000005700467202 */ /* 0x002fe40000000f00 */
[----:B------:R-:W-:Y:S02]  /*d530*/  MOV R73, R77 ;  /* 0x0000004d00497202 */ /* 0x000fe40000000f00 */
[----:B------:R-:W-:Y:S02]  /*d540*/  MOV R87, 0x1f ;  /* 0x0000001f00577802 */ /* 0x000fe40000000f00 */
[----:B------:R-:W-:Y:S02]  /*d550*/  MOV R82, 0xffffffff ;  /* 0xffffffff00527802 */ /* 0x000fe40000000f00 */
[----:B------:R-:W-:-:S02]  /*d560*/  MOV R68, 0xd580 ;  /* 0x0000d58000447802 */ /* 0x000fc40000000f00 */
[----:B------:R-:W-:Y:S05]  /*d570*/  CALL.REL.NOINC `($__internal_57_$__cuda_sm70_shflsync_down) ;  /* 0x00000c4000007944 */ /* 0x000fea0003c00000 */
[----:B0-----:R-:W-:Y:S01]  /*d580*/  HFMA2.MMA R80, -RZ, RZ, 0, 1.1920928955078125e-07 ;  /* 0x00000002ff507435 */ /* 0x001fe200000001ff */
[----:B-1----:R-:W-:-:S02]  /*d590*/  MOV R71, R87 ;  /* 0x0000005700477202 */ /* 0x002fc40000000f00 */
[----:B------:R-:W-:Y:S02]  /*d5a0*/  MOV R73, R75 ;  /* 0x0000004b00497202 */ /* 0x000fe40000000f00 */
[----:B------:R-:W-:Y:S02]  /*d5b0*/  MOV R87, 0x1f ;  /* 0x0000001f00577802 */ /* 0x000fe40000000f00 */
[----:B------:R-:W-:Y:S02]  /*d5c0*/  MOV R82, 0xffffffff ;  /* 0xffffffff00527802 */ /* 0x000fe40000000f00 */
[----:B------:R-:W-:Y:S02]  /*d5d0*/  MOV R68, 0xd5f0 ;  /* 0x0000d5f000447802 */ /* 0x000fe40000000f00 */
[----:B------:R-:W-:Y:S05]  /*d5e0*/  CALL.REL.NOINC `($__internal_57_$__cuda_sm70_shflsync_down) ;  /* 0x00000bd000007944 */ /* 0x000fea0003c00000 */
[----:B0-----:R-:W-:Y:S01]  /*d5f0*/  HFMA2.MMA R80, -RZ, RZ, 0, 1.1920928955078125e-07 ;  /* 0x00000002ff507435 */ /* 0x001fe200000001ff */
[----:B-1----:R-:W-:Y:S02]  /*d600*/  MOV R72, R87 ;  /* 0x0000005700487202 */ /* 0x002fe40000000f00 */
[----:B------:R-:W-:Y:S02]  /*d610*/  MOV R73, R74 ;  /* 0x0000004a00497202 */ /* 0x000fe40000000f00 */
[----:B------:R-:W-:-:S02]  /*d620*/  MOV R87, 0x1f ;  /* 0x0000001f00577802 */ /* 0x000fc40000000f00 */
[----:B------:R-:W-:Y:S02]  /*d630*/  MOV R82, 0xffffffff ;  /* 0xffffffff00527802 */ /* 0x000fe40000000f00 */
[----:B------:R-:W-:Y:S02]  /*d640*/  MOV R68, 0xd660 ;  /* 0x0000d66000447802 */ /* 0x000fe40000000f00 */
[----:B------:R-:W-:Y:S05]  /*d650*/  CALL.REL.NOINC `($__internal_57_$__cuda_sm70_shflsync_down) ;  /* 0x00000b6000007944 */ /* 0x000fea0003c00000 */
[----:B-1----:R-:W-:Y:S01]  /*d660*/  MOV R68, R87 ;  /* 0x0000005700447202 */ /* 0x002fe20000000f00 */
[----:B0-----:R-:W-:Y:S05]  /*d670*/  BRA `(.L_x_2366) ;  /* 0xffffab1000007947 */ /* 0x001fea000383ffff */
.L_x_2337:
[----:B------:R-:W-:Y:S01]  /*d680*/  HFMA2.MMA R80, -RZ, RZ, 0, 2.384185791015625e-07 ;  /* 0x00000004ff507435 */ /* 0x000fe200000001ff */
[----:B------:R-:W-:Y:S02]  /*d690*/  MOV R73, R76 ;  /* 0x0000004c00497202 */ /* 0x000fe40000000f00 */
[----:B------:R-:W-:Y:S02]  /*d6a0*/  MOV R87, 0x1f ;  /* 0x0000001f00577802 */ /* 0x000fe40000000f00 */
[----:B------:R-:W-:Y:S02]  /*d6b0*/  MOV R82, 0xffffffff ;  /* 0xffffffff00527802 */ /* 0x000fe40000000f00 */
[----:B0-----:R-:W-:-:S02]  /*d6c0*/  MOV R68, 0xd6e0 ;  /* 0x0000d6e000447802 */ /* 0x001fc40000000f00 */
[----:B-1234-:R-:W-:Y:S05]  /*d6d0*/  CALL.REL.NOINC `($__internal_57_$__cuda_sm70_shflsync_down) ;  /* 0x00000ae000007944 */ /* 0x01efea0003c00000 */
[----:B-1----:R-:W-:Y:S01]  /*d6e0*/  MOV R70, R87 ;  /* 0x0000005700467202 */ /* 0x002fe20000000f00 */
[----:B0-----:R-:W-:Y:S05]  /*d6f0*/  BRA `(.L_x_2367) ;  /* 0xffffabb000007947 */ /* 0x001fea000383ffff */
.L_x_2338:
[----:B------:R-:W-:Y:S01]  /*d700*/  HFMA2.MMA R80, -RZ, RZ, 0, 2.384185791015625e-07 ;  /* 0x00000004ff507435 */ /* 0x000fe200000001ff */
[----:B------:R-:W-:-:S02]  /*d710*/  MOV R73, R77 ;  /* 0x0000004d00497202 */ /* 0x000fc40000000f00 */
[----:B------:R-:W-:Y:S02]  /*d720*/  MOV R87, 0x1f ;  /* 0x0000001f00577802 */ /* 0x000fe40000000f00 */
[----:B------:R-:W-:Y:S02]  /*d730*/  MOV R82, 0xffffffff ;  /* 0xffffffff00527802 */ /* 0x000fe40000000f00 */
[----:B0-----:R-:W-:Y:S02]  /*d740*/  MOV R68, 0xd760 ;  /* 0x0000d76000447802 */ /* 0x001fe40000000f00 */
[----:B-1234-:R-:W-:Y:S05]  /*d750*/  CALL.REL.NOINC `($__internal_57_$__cuda_sm70_shflsync_down) ;  /* 0x00000a6000007944 */ /* 0x01efea0003c00000 */
[----:B0-----:R-:W-:Y:S01]  /*d760*/  HFMA2.MMA R80, -RZ, RZ, 0, 2.384185791015625e-07 ;  /* 0x00000004ff507435 */ /* 0x001fe200000001ff */
[----:B-1----:R-:W-:Y:S02]  /*d770*/  MOV R71, R87 ;  /* 0x0000005700477202 */ /* 0x002fe40000000f00 */
[----:B------:R-:W-:Y:S02]  /*d780*/  MOV R73, R75 ;  /* 0x0000004b00497202 */ /* 0x000fe40000000f00 */
[----:B------:R-:W-:Y:S02]  /*d790*/  MOV R87, 0x1f ;  /* 0x0000001f00577802 */ /* 0x000fe40000000f00 */
[----:B------:R-:W-:-:S02]  /*d7a0*/  MOV R82, 0xffffffff ;  /* 0xffffffff00527802 */ /* 0x000fc40000000f00 */
[----:B------:R-:W-:Y:S02]  /*d7b0*/  MOV R68, 0xd7d0 ;  /* 0x0000d7d000447802 */ /* 0x000fe40000000f00 */
[----:B------:R-:W-:Y:S05]  /*d7c0*/  CALL.REL.NOINC `($__internal_57_$__cuda_sm70_shflsync_down) ;  /* 0x000009f000007944 */ /* 0x000fea0003c00000 */
[----:B0-----:R-:W-:Y:S01]  /*d7d0*/  HFMA2.MMA R80, -RZ, RZ, 0, 2.384185791015625e-07 ;  /* 0x00000004ff507435 */ /* 0x001fe200000001ff */
[----:B-1----:R-:W-:Y:S02]  /*d7e0*/  MOV R72, R87 ;  /* 0x0000005700487202 */ /* 0x002fe40000000f00 */
[----:B------:R-:W-:Y:S02]  /*d7f0*/  MOV R73, R74 ;  /* 0x0000004a00497202 */ /* 0x000fe40000000f00 */
[----:B------:R-:W-:Y:S02]  /*d800*/  MOV R87, 0x1f ;  /* 0x0000001f00577802 */ /* 0x000fe40000000f00 */
[----:B------:R-:W-:Y:S02]  /*d810*/  MOV R82, 0xffffffff ;  /* 0xffffffff00527802 */ /* 0x000fe40000000f00 */
[----:B------:R-:W-:Y:S02]  /*d820*/  MOV R68, 0xd840 ;  /* 0x0000d84000447802 */ /* 0x000fe40000000f00 */
[----:B------:R-:W-:Y:S05]  /*d830*/  CALL.REL.NOINC `($__internal_57_$__cuda_sm70_shflsync_down) ;  /* 0x0000098000007944 */ /* 0x000fea0003c00000 */
[----:B-1----:R-:W-:Y:S01]  /*d840*/  MOV R68, R87 ;  /* 0x0000005700447202 */ /* 0x002fe20000000f00 */
[----:B0-----:R-:W-:Y:S05]  /*d850*/  BRA `(.L_x_2368) ;  /* 0xffffaa9000007947 */ /* 0x001fea000383ffff */
.L_x_2341:
[----:B------:R-:W-:Y:S01]  /*d860*/  HFMA2.MMA R80, -RZ, RZ, 0, 4.76837158203125e-07 ;  /* 0x00000008ff507435 */ /* 0x000fe200000001ff */
[----:B------:R-:W-:-:S02]  /*d870*/  MOV R73, R76 ;  /* 0x0000004c00497202 */ /* 0x000fc40000000f00 */
[----:B------:R-:W-:Y:S02]  /*d880*/  MOV R87, 0x1f ;  /* 0x0000001f00577802 */ /* 0x000fe40000000f00 */
[----:B------:R-:W-:Y:S02]  /*d890*/  MOV R82, 0xffffffff ;  /* 0xffffffff00527802 */ /* 0x000fe40000000f00 */
[----:B0-----:R-:W-:Y:S02]  /*d8a0*/  MOV R68, 0xd8c0 ;  /* 0x0000d8c000447802 */ /* 0x001fe40000000f00 */
[----:B-1234-:R-:W-:Y:S05]  /*d8b0*/  CALL.REL.NOINC `($__internal_57_$__cuda_sm70_shflsync_down) ;  /* 0x0000090000007944 */ /* 0x01efea0003c00000 */
[----:B0-----:R-:W-:Y:S01]  /*d8c0*/  HFMA2.MMA R80, -RZ, RZ, 0, 4.76837158203125e-07 ;  /* 0x00000008ff507435 */ /* 0x001fe200000001ff */
[----:B-1----:R-:W-:Y:S02]  /*d8d0*/  MOV R70, R87 ;  /* 0x0000005700467202 */ /* 0x002fe40000000f00 */
[----:B------:R-:W-:Y:S02]  /*d8e0*/  MOV R73, R77 ;  /* 0x0000004d00497202 */ /* 0x000fe40000000f00 */
[----:B------:R-:W-:Y:S02]  /*d8f0*/  MOV R87, 0x1f ;  /* 0x0000001f00577802 */ /* 0x000fe40000000f00 */
[----:B------:R-:W-:-:S02]  /*d900*/  MOV R82, 0xffffffff ;  /* 0xffffffff00527802 */ /* 0x000fc40000000f00 */
[----:B------:R-:W-:Y:S02]  /*d910*/  MOV R68, 0xd930 ;  /* 0x0000d93000447802 */ /* 0x000fe40000000f00 */
[----:B------:R-:W-:Y:S05]  /*d920*/  CALL.REL.NOINC `($__internal_57_$__cuda_sm70_shflsync_down) ;  /* 0x0000089000007944 */ /* 0x000fea0003c00000 */
[----:B0-----:R-:W-:Y:S01]  /*d930*/  HFMA2.MMA R80, -RZ, RZ, 0, 4.76837158203125e-07 ;  /* 0x00000008ff507435 */ /* 0x001fe200000001ff */
[----:B-1----:R-:W-:Y:S02]  /*d940*/  MOV R71, R87 ;  /* 0x0000005700477202 */ /* 0x002fe40000000f00 */
[----:B------:R-:W-:Y:S02]  /*d950*/  MOV R73, R75 ;  /* 0x0000004b00497202 */ /* 0x000fe40000000f00 */
[----:B------:R-:W-:Y:S02]  /*d960*/  MOV R87, 0x1f ;  /* 0x0000001f00577802 */ /* 0x000fe40000000f00 */
[----:B------:R-:W-:Y:S02]  /*d970*/  MOV R82, 0xffffffff ;  /* 0xffffffff00527802 */ /* 0x000fe40000000f00 */
[----:B------:R-:W-:Y:S02]  /*d980*/  MOV R68, 0xd9a0 ;  /* 0x0000d9a000447802 */ /* 0x000fe40000000f00 */
[----:B------:R-:W-:Y:S05]  /*d990*/  CALL.REL.NOINC `($__internal_57_$__cuda_sm70_shflsync_down) ;  /* 0x0000082000007944 */ /* 0x000fea0003c00000 */
[----:B0-----:R-:W-:Y:S01]  /*d9a0*/  HFMA2.MMA R80, -RZ, RZ, 0, 4.76837158203125e-07 ;  /* 0x00000008ff507435 */ /* 0x001fe200000001ff */
        /* <DEDUP_REMOVED lines=8> */
.L_x_2344:
[----:B------:R-:W-:Y:S01]  /*da30*/  HFMA2.MMA R80, -RZ, RZ, 0, 9.5367431640625e-07 ;  /* 0x00000010ff507435 */ /* 0x000fe200000001ff */
[----:B------:R-:W-:Y:S02]  /*da40*/  MOV R73, R76 ;  /* 0x0000004c00497202 */ /* 0x000fe40000000f00 */
[----:B------:R-:W-:-:S02]  /*da50*/  MOV R87, 0x1f ;  /* 0x0000001f00577802 */ /* 0x000fc40000000f00 */
[----:B------:R-:W-:Y:S02]  /*da60*/  MOV R82, 0xffffffff ;  /* 0xffffffff00527802 */ /* 0x000fe40000000f00 */
[----:B0-----:R-:W-:Y:S02]  /*da70*/  MOV R68, 0xda90 ;  /* 0x0000da9000447802 */ /* 0x001fe40000000f00 */
[----:B-1234-:R-:W-:Y:S05]  /*da80*/  CALL.REL.NOINC `($__internal_57_$__cuda_sm70_shflsync_down) ;  /* 0x0000073000007944 */ /* 0x01efea0003c00000 */
[----:B-1----:R-:W-:Y:S01]  /*da90*/  MOV R70, R87 ;  /* 0x0000005700467202 */ /* 0x002fe20000000f00 */
[----:B0-----:R-:W-:Y:S05]  /*daa0*/  BRA `(.L_x_2370) ;  /* 0xffffaab000007947 */ /* 0x001fea000383ffff */
.L_x_2345:
[----:B------:R-:W-:Y:S01]  /*dab0*/  HFMA2.MMA R80, -RZ, RZ, 0, 9.5367431640625e-07 ;  /* 0x00000010ff507435 */ /* 0x000fe200000001ff */
[----:B------:R-:W-:Y:S02]  /*dac0*/  MOV R73, R77 ;  /* 0x0000004d00497202 */ /* 0x000fe40000000f00 */
[----:B------:R-:W-:Y:S02]  /*dad0*/  MOV R87, 0x1f ;  /* 0x0000001f00577802 */ /* 0x000fe40000000f00 */
[----:B------:R-:W-:Y:S02]  /*dae0*/  MOV R82, 0xffffffff ;  /* 0xffffffff00527802 */ /* 0x000fe40000000f00 */
[----:B0-----:R-:W-:-:S02]  /*daf0*/  MOV R68, 0xdb10 ;  /* 0x0000db1000447802 */ /* 0x001fc40000000f00 */
[----:B-1234-:R-:W-:Y:S05]  /*db00*/  CALL.REL.NOINC `($__internal_57_$__cuda_sm70_shflsync_down) ;  /* 0x000006b000007944 */ /* 0x01efea0003c00000 */
[----:B0-----:R-:W-:Y:S01]  /*db10*/  HFMA2.MMA R80, -RZ, RZ, 0, 9.5367431640625e-07 ;  /* 0x00000010ff507435 */ /* 0x001fe200000001ff */
[----:B-1----:R-:W-:-:S02]  /*db20*/  MOV R71, R87 ;  /* 0x0000005700477202 */ /* 0x002fc40000000f00 */
[----:B------:R-:W-:Y:S02]  /*db30*/  MOV R73, R75 ;  /* 0x0000004b00497202 */ /* 0x000fe40000000f00 */
[----:B------:R-:W-:Y:S02]  /*db40*/  MOV R87, 0x1f ;  /* 0x0000001f00577802 */ /* 0x000fe40000000f00 */
[----:B------:R-:W-:Y:S02]  /*db50*/  MOV R82, 0xffffffff ;  /* 0xffffffff00527802 */ /* 0x000fe40000000f00 */
[----:B------:R-:W-:Y:S02]  /*db60*/  MOV R68, 0xdb80 ;  /* 0x0000db8000447802 */ /* 0x000fe40000000f00 */
[----:B------:R-:W-:Y:S05]  /*db70*/  CALL.REL.NOINC `($__internal_57_$__cuda_sm70_shflsync_down) ;  /* 0x0000064000007944 */ /* 0x000fea0003c00000 */
[----:B0-----:R-:W-:Y:S01]  /*db80*/  HFMA2.MMA R80, -RZ, RZ, 0, 9.5367431640625e-07 ;  /* 0x00000010ff507435 */ /* 0x001fe200000001ff */
        /* <DEDUP_REMOVED lines=8> */
.L_x_2348:
[----:B----4-:R-:W-:Y:S01]  /*dc10*/  HFMA2.MMA R72, -RZ, RZ, 0, 0 ;  /* 0x00000000ff487435 */ /* 0x010fe200000001ff */
[----:B-1----:R-:W-:Y:S02]  /*dc20*/  MOV R70, R76 ;  /* 0x0000004c00467202 */ /* 0x002fe40000000f00 */
[----:B------:R-:W-:Y:S02]  /*dc30*/  MOV R73, 0x1f ;  /* 0x0000001f00497802 */ /* 0x000fe40000000f00 */
[----:B---3--:R-:W-:Y:S02]  /*dc40*/  MOV R71, 0xffffffff ;  /* 0xffffffff00477802 */ /* 0x008fe40000000f00 */
[----:B0-----:R-:W-:-:S02]  /*dc50*/  MOV R68, 0xdc70 ;  /* 0x0000dc7000447802 */ /* 0x001fc40000000f00 */
[----:B--2---:R-:W-:Y:S05]  /*dc60*/  CALL.REL.NOINC `($__internal_58_$__cuda_sm70_shflsync_idx_p) ;  /* 0x0000059000007944 */ /* 0x004fea0003c00000 */
[----:B0-----:R-:W-:Y:S01]  /*dc70*/  HFMA2.MMA R72, -RZ, RZ, 0, 0 ;  /* 0x00000000ff487435 */ /* 0x001fe200000001ff */
[----:B-1----:R-:W-:-:S02]  /*dc80*/  MOV R227, R71 ;  /* 0x0000004700e37202 */ /* 0x002fc40000000f00 */
[----:B------:R-:W-:Y:S02]  /*dc90*/  MOV R70, R77 ;  /* 0x0000004d00467202 */ /* 0x000fe40000000f00 */
[----:B------:R-:W-:Y:S02]  /*dca0*/  MOV R73, 0x1f ;  /* 0x0000001f00497802 */ /* 0x000fe40000000f00 */
[----:B------:R-:W-:Y:S02]  /*dcb0*/  MOV R71, 0xffffffff ;  /* 0xffffffff00477802 */ /* 0x000fe40000000f00 */
[----:B------:R-:W-:Y:S02]  /*dcc0*/  MOV R68, 0xdce0 ;  /* 0x0000dce000447802 */ /* 0x000fe40000000f00 */
[----:B------:R-:W-:Y:S05]  /*dcd0*/  CALL.REL.NOINC `($__internal_58_$__cuda_sm70_shflsync_idx_p) ;  /* 0x0000052000007944 */ /* 0x000fea0003c00000 */
[----:B0-----:R-:W-:Y:S01]  /*dce0*/  HFMA2.MMA R72, -RZ, RZ, 0, 0 ;  /* 0x00000000ff487435 */ /* 0x001fe200000001ff */
[----:B-1----:R-:W-:Y:S02]  /*dcf0*/  MOV R78, R71 ;  /* 0x00000047004e7202 */ /* 0x002fe40000000f00 */
[----:B------:R-:W-:Y:S02]  /*dd00*/  MOV R70, R75 ;  /* 0x0000004b00467202 */ /* 0x000fe40000000f00 */
[----:B------:R-:W-:-:S02]  /*dd10*/  MOV R73, 0x1f ;  /* 0x0000001f00497802 */ /* 0x000fc40000000f00 */
[----:B------:R-:W-:Y:S02]  /*dd20*/  MOV R71, 0xffffffff ;  /* 0xffffffff00477802 */ /* 0x000fe40000000f00 */
[----:B------:R-:W-:Y:S02]  /*dd30*/  MOV R68, 0xdd50 ;  /* 0x0000dd5000447802 */ /* 0x000fe40000000f00 */
[----:B------:R-:W-:Y:S05]  /*dd40*/  CALL.REL.NOINC `($__internal_58_$__cuda_sm70_shflsync_idx_p) ;  /* 0x000004b000007944 */ /* 0x000fea0003c00000 */
[----:B0-----:R-:W-:Y:S01]  /*dd50*/  HFMA2.MMA R72, -RZ, RZ, 0, 0 ;  /* 0x00000000ff487435 */ /* 0x001fe200000001ff */
[----:B-1----:R-:W-:Y:S02]  /*dd60*/  MOV R226, R71 ;  /* 0x0000004700e27202 */ /* 0x002fe40000000f00 */
[----:B------:R-:W-:Y:S02]  /*dd70*/  MOV R70, R74 ;  /* 0x0000004a00467202 */ /* 0x000fe40000000f00 */
[----:B------:R-:W-:Y:S02]  /*dd80*/  MOV R73, 0x1f ;  /* 0x0000001f00497802 */ /* 0x000fe40000000f00 */
[----:B------:R-:W-:Y:S02]  /*dd90*/  MOV R71, 0xffffffff ;  /* 0xffffffff00477802 */ /* 0x000fe40000000f00 */
[----:B------:R-:W-:-:S02]  /*dda0*/  MOV R68, 0xddc0 ;  /* 0x0000ddc000447802 */ /* 0x000fc40000000f00 */
[----:B------:R-:W-:Y:S05]  /*ddb0*/  CALL.REL.NOINC `($__internal_58_$__cuda_sm70_shflsync_idx_p) ;  /* 0x0000044000007944 */ /* 0x000fea0003c00000 */
[----:B------:R-:W-:Y:S01]  /*ddc0*/  HFMA2.MMA R80, -RZ, RZ, 0, 5.9604644775390625e-08 ;  /* 0x00000001ff507435 */ /* 0x000fe200000001ff */
[----:B-1----:R-:W-:-:S02]  /*ddd0*/  MOV R228, R71 ;  /* 0x0000004700e47202 */ /* 0x002fc40000000f00 */
[----:B0-----:R-:W-:Y:S02]  /*dde0*/  MOV R73, R76 ;  /* 0x0000004c00497202 */ /* 0x001fe40000000f00 */
[----:B------:R-:W-:Y:S02]  /*ddf0*/  MOV R87, 0x1f ;  /* 0x0000001f00577802 */ /* 0x000fe40000000f00 */
[----:B------:R-:W-:Y:S02]  /*de00*/  MOV R82, 0xffffffff ;  /* 0xffffffff00527802 */ /* 0x000fe40000000f00 */
[----:B------:R-:W-:Y:S02]  /*de10*/  MOV R68, 0xde30 ;  /* 0x0000de3000447802 */ /* 0x000fe40000000f00 */
[----:B------:R-:W-:Y:S05]  /*de20*/  CALL.REL.NOINC `($__internal_57_$__cuda_sm70_shflsync_down) ;  /* 0x0000039000007944 */ /* 0x000fea0003c00000 */
[----:B0-----:R-:W-:Y:S01]  /*de30*/  HFMA2.MMA R80, -RZ, RZ, 0, 5.9604644775390625e-08 ;  /* 0x00000001ff507435 */ /* 0x001fe200000001ff */
[----:B-1----:R-:W-:Y:S02]  /*de40*/  MOV R85, R87 ;  /* 0x0000005700557202 */ /* 0x002fe40000000f00 */
[----:B------:R-:W-:Y:S02]  /*de50*/  MOV R73, R77 ;  /* 0x0000004d00497202 */ /* 0x000fe40000000f00 */
[----:B------:R-:W-:-:S02]  /*de60*/  MOV R87, 0x1f ;  /* 0x0000001f00577802 */ /* 0x000fc40000000f00 */
[----:B------:R-:W-:Y:S02]  /*de70*/  MOV R82, 0xffffffff ;  /* 0xffffffff00527802 */ /* 0x000fe40000000f00 */
[----:B------:R-:W-:Y:S02]  /*de80*/  MOV R68, 0xdea0 ;  /* 0x0000dea000447802 */ /* 0x000fe40000000f00 */
[----:B------:R-:W-:Y:S05]  /*de90*/  CALL.REL.NOINC `($__internal_57_$__cuda_sm70_shflsync_down) ;  /* 0x0000032000007944 */ /* 0x000fea0003c00000 */
[----:B0-----:R-:W-:Y:S01]  /*dea0*/  HFMA2.MMA R80, -RZ, RZ, 0, 5.9604644775390625e-08 ;  /* 0x00000001ff507435 */ /* 0x001fe200000001ff */
[----:B-1----:R-:W-:Y:S02]  /*deb0*/  MOV R86, R87 ;  /* 0x0000005700567202 */ /* 0x002fe40000000f00 */
[----:B------:R-:W-:Y:S02]  /*dec0*/  MOV R73, R75 ;  /* 0x0000004b00497202 */ /* 0x000fe40000000f00 */
[----:B------:R-:W-:Y:S02]  /*ded0*/  MOV R87, 0x1f ;  /* 0x0000001f00577802 */ /* 0x000fe40000000f00 */
[----:B------:R-:W-:Y:S02]  /*dee0*/  MOV R82, 0xffffffff ;  /* 0xffffffff00527802 */ /* 0x000fe40000000f00 */
[----:B------:R-:W-:-:S02]  /*def0*/  MOV R68, 0xdf10 ;  /* 0x0000df1000447802 */ /* 0x000fc40000000f00 */
        /* <DEDUP_REMOVED lines=20> */
[----:B-1----:R-:W-:Y:S05]  /*e040*/  CALL.REL.NOINC `($__internal_58_$__cuda_sm70_shflsync_idx_p) ;  /* 0x000001b000007944 */ /* 0x002fea0003c00000 */
[----:B0-----:R-:W-:Y:S01]  /*e050*/  HFMA2.MMA R72, -RZ, RZ, 0, 0 ;  /* 0x00000000ff487435 */ /* 0x001fe200000001ff */
[----:B-1----:R-:W-:Y:S02]  /*e060*/  MOV R78, R71 ;  /* 0x00000047004e7202 */ /* 0x002fe40000000f00 */
[----:B------:R-:W-:Y:S02]  /*e070*/  MOV R70, R65 ;  /* 0x0000004100467202 */ /* 0x000fe40000000f00 */
[----:B------:R-:W-:Y:S02]  /*e080*/  MOV R73, 0x1f ;  /* 0x0000001f00497802 */ /* 0x000fe40000000f00 */
[----:B------:R-:W-:Y:S02]  /*e090*/  MOV R71, 0xffffffff ;  /* 0xffffffff00477802 */ /* 0x000fe40000000f00 */
[----:B------:R-:W-:Y:S02]  /*e0a0*/  MOV R68, 0xe0c0 ;  /* 0x0000e0c000447802 */ /* 0x000fe40000000f00 */
[----:B------:R-:W-:Y:S05]  /*e0b0*/  CALL.REL.NOINC `($__internal_58_$__cuda_sm70_shflsync_idx_p) ;  /* 0x0000014000007944 */ /* 0x000fea0003c00000 */
        /* <DEDUP_REMOVED lines=14> */
[----:B-1----:R-:W-:Y:S01]  /*e1a0*/  MOV R234, R71 ;  /* 0x0000004700ea7202 */ /* 0x002fe20000000f00 */
[----:B0-----:R-:W-:Y:S05]  /*e1b0*/  BRA `(.L_x_2372) ;  /* 0xffffa60000007947 */ /* 0x001fea000383ffff */
        .weak           $__internal_57_$__cuda_sm70_shflsync_down
        .type           $__internal_57_$__cuda_sm70_shflsync_down,@function
        .size           $__internal_57_$__cuda_sm70_shflsync_down,($__internal_58_$__cuda_sm70_shflsync_idx_p - $__internal_57_$__cuda_sm70_shflsync_down)
$__internal_57_$__cuda_sm70_shflsync_down:
[----:B------:R-:W-:Y:S01]  /*e1c0*/  HFMA2.MMA R69, -RZ, RZ, 0, 0 ;  /* 0x00000000ff457435 */ /* 0x000fe200000001ff */
[----:B------:R-:W-:Y:S04]  /*e1d0*/  WARPSYNC R82 ;  /* 0x0000005200007348 */ /* 0x000fe80003800000 */
[----:B------:R0:W1:Y:S01]  /*e1e0*/  SHFL.DOWN PT, R87, R73, R80, R87 ;  /* 0x0800005049577389 */ /* 0x00006200000e0057 */
[----:B------:R-:W-:Y:S05]  /*e1f0*/  RET.REL.NODEC R68 `(_Z25selective_scan_bwd_kernelI32Selective_Scan_bwd_kernel_traitsILi128ELi16ELb1ELb0ELb0ELb1ELb1EN3c104HalfENS1_7complexIfEEEEv12SSMParamsBwd) ;  /* 0xffff1e0044007950 */ /* 0x000fea0003c3ffff */
        .weak           $__internal_58_$__cuda_sm70_shflsync_idx_p
        .type           $__internal_58_$__cuda_sm70_shflsync_idx_p,@function
        .size           $__internal_58_$__cuda_sm70_shflsync_idx_p,($__internal_59_$__cuda_sm70_shflsync_up - $__internal_58_$__cuda_sm70_shflsync_idx_p)
$__internal_58_$__cuda_sm70_shflsync_idx_p:
[----:B------:R-:W-:Y:S01]  /*e200*/  MOV R69, 0x0 ;  /* 0x0000000000457802 */ /* 0x000fe20000000f00 */
[----:B------:R-:W-:Y:S04]  /*e210*/  WARPSYNC R71 ;  /* 0x0000004700007348 */ /* 0x000fe80003800000 */
[----:B------:R0:W1:Y:S01]  /*e220*/  SHFL.IDX PT, R71, R70, R72, R73 ;  /* 0x0000004846477389 */ /* 0x00006200000e0049 */
[----:B------:R-:W-:Y:S05]  /*e230*/  RET.REL.NODEC R68 `(_Z25selective_scan_bwd_kernelI32Selective_Scan_bwd_kernel_traitsILi128ELi16ELb1ELb0ELb0ELb1ELb1EN3c104HalfENS1_7complexIfEEEEv12SSMParamsBwd) ;  /* 0xffff1dc044007950 */ /* 0x000fea0003c3ffff */
        .weak           $__internal_59_$__cuda_sm70_shflsync_up
        .type           $__internal_59_$__cuda_sm70_shflsync_up,@function
        .size           $__internal_59_$__cuda_sm70_shflsync_up,(.L_x_14491 - $__internal_59_$__cuda_sm70_shflsync_up)
$__internal_59_$__cuda_sm70_shflsync_up:
[----:B------:R-:W-:Y:S01]  /*e240*/  HFMA2.MMA R69, -RZ, RZ, 0, 0 ;  /* 0x00000000ff457435 */ /* 0x000fe200000001ff */
[----:B------:R-:W-:Y:S04]  /*e250*/  WARPSYNC R81 ;  /* 0x0000005100007348 */ /* 0x000fe80003800000 */
[----:B------:R0:W1:Y:S01]  /*e260*/  SHFL.UP PT, R71, R71, R76, R78 ;  /* 0x0400004c47477389 */ /* 0x00006200000e004e */
[----:B------:R-:W-:Y:S05]  /*e270*/  RET.REL.NODEC R68 `(_Z25selective_scan_bwd_kernelI32Selective_Scan_bwd_kernel_traitsILi128ELi16ELb1ELb0ELb0ELb1ELb1EN3c104HalfENS1_7complexIfEEEEv12SSMParamsBwd) ;  /* 0xffff1d8044007950 */ /* 0x000fea0003c3ffff */
.L_x_2373:
        /* <DEDUP_REMOVED lines=16> */
.L_x_14491:


//--------------------- .text._Z25selective_scan_bwd_kernelI32Selective_Scan_bwd_kernel_traitsILi128ELi16ELb1ELb0ELb1ELb0ELb0EN3c104HalfENS1_7complexIfEEEEv12SSMParamsBwd --------------------------
	.section	.text._Z25selective_scan_bwd_kernelI32Selective_Scan_bwd_kernel_traitsILi128ELi16ELb1ELb0ELb1ELb0ELb0EN3c104HalfENS1_7complexIfEEEEv12SSMParamsBwd,"ax",@progbits
	.sectioninfo	@"SHI_REGISTERS=247"
	.align	128
        .global         _Z25selective_scan_bwd_kernelI32Selective_Scan_bwd_kernel_traitsILi128ELi16ELb1ELb0ELb1ELb0ELb0EN3c104HalfENS1_7complexIfEEEEv12SSMParamsBwd
        .type           _Z25selective_scan_bwd_kernelI32Selective_Scan_bwd_kernel_traitsILi128ELi16ELb1ELb0ELb1ELb0ELb0EN3c104HalfENS1_7complexIfEEEEv12SSMParamsBwd,@function
        .size           _Z25selective_scan_bwd_kernelI32Selective_Scan_bwd_kernel_traitsILi128ELi16ELb1ELb0ELb1ELb0ELb0EN3c104HalfENS1_7complexIfEEEEv12SSMParamsBwd,(.L_x_14494 - _Z25selective_scan_bwd_kernelI32Selective_Scan_bwd_kernel_traitsILi128ELi16ELb1ELb0ELb1ELb0ELb0EN3c104HalfENS1_7complexIfEEEEv12SSMParamsBwd)
        .other          _Z25selective_scan_bwd_kernelI32Selective_Scan_bwd_kernel_traitsILi128ELi16ELb1ELb0ELb1ELb0ELb0EN3c104HalfENS1_7complexIfEEEEv12SSMParamsBwd,@"STO_CUDA_ENTRY STV_DEFAULT"
_Z25selective_scan_bwd_kernelI32Selective_Scan_bwd_kernel_traitsILi128ELi16ELb1ELb0ELb1ELb0ELb0EN3c104HalfENS1_7complexIfEEEEv12SSMParamsBwd:
.text._Z25selective_scan_bwd_kernelI32Selective_Scan_bwd_kernel_traitsILi128ELi16ELb1ELb0ELb1ELb0ELb0EN3c104HalfENS1_7complexIfEEEEv12SSMParamsBwd:
[----:B------:R-:W-:Y:S02]  /*0000*/  MOV R1, c[0x0][0x28] ;  /* 0x00000a0000017a02 */ /* 0x000fe40000000f00 */
[----:B------:R-:W0:Y:S01]  /*0010*/  S2UR UR17, SR_CTAID.Y ;  /* 0x00000000001179c3 */ /* 0x000e220000002600 */
[----:B------:R-:W-:Y:S02]  /*0020*/  ULDC.64 UR4, c[0x0][0x238] ;  /* 0x00008e0000047ab9 */ /* 0x000fe40000000a00 */
        /* <DEDUP_REMOVED lines=20> */
[----:B------:R-:W-:Y:S01]  /*0170*/  UMOV UR8, URZ ;  /* 0x0000003f00087c82 */ /* 0x000fe20008000000 */
[----:B------:R-:W-:Y:S01]  /*0180*/  MOV R3, UR5 ;  /* 0x0000000500037c02 */ /* 0x000fe20008000f00 */
[----:B------:R-:W0:Y:S01]  /*0190*/  R2UR UR29, R6 ;  /* 0x00000000061d73c2 */ /* 0x000e2200000e0000 */
[----:B------:R-:W-:Y:S01]  /*01a0*/  ULDC.64 UR4, c[0x0][0x260] ;  /* 0x0000980000047ab9 */ /* 0x000fe20000000a00 */
[----:B------:R-:W-:Y:S01]  /*01b0*/  MOV R5, UR7 ;  /* 0x0000000700057c02 */ /* 0x000fe20008000f00 */
[----:B------:R-:W-:-:S02]  /*01c0*/  UMOV UR9, URZ ;  /* 0x0000003f00097c82 */ /* 0x000fc40008000000 */
[----:B------:R2:W3:Y:S01]  /*01d0*/  @P0 LDG.E R3, [R2.64] ;  /* 0x0000001e02030981 */ /* 0x0004e2000c1e1900 */
[----:B------:R-:W-:Y:S02]  /*01e0*/  ULDC UR28, c[0x0][0x174] ;  /* 0x00005d00001c7ab9 */ /* 0x000fe40000000800 */
[----:B------:R-:W-:Y:S01]  /*01f0*/  ULDC.64 UR36, c[0x0][0x280] ;  /* 0x0000a00000247ab9 */ /* 0x000fe20000000a00 */
[----:B------:R-:W4:Y:S01]  /*0200*/  @P1 LDG.E R4, [R4.64] ;  /* 0x0000001e04041981 */ /* 0x000f22000c1e1900 */
[----:B------:R-:W-:Y:S01]  /*0210*/  UISETP.NE.U32.AND UP0, UPT, URZ, UR4, UPT ;  /* 0x000000043f00728c */ /* 0x000fe2000bf05070 */
[----:B------:R-:W-:Y:S01]  /*0220*/  HFMA2.MMA R105, -RZ, RZ, 0, 0 ;  /* 0x00000000ff697435 */ /* 0x000fe200000001ff */
[----:B-1----:R-:W-:Y:S01]  /*0230*/  USHF.R.S32.HI UR34, URZ, 0x1f, UR35 ;  /* 0x0000001f3f227899 */ /* 0x002fe20008011423 */
[----:B------:R-:W-:Y:S01]  /*0240*/  MOV R101, RZ ;  /* 0x000000ff00657202 */ /* 0x000fe20000000f00 */
[----:B------:R-:W-:Y:S02]  /*0250*/  UISETP.NE.AND.EX UP0, UPT, URZ, UR5, UPT, UP0 ;  /* 0x000000053f00728c */ /* 0x000fe4000bf05300 */
[----:B------:R-:W-:-:S02]  /*0260*/  UIMAD UR5, UR34, UR22, URZ ;  /* 0x00000016220572a4 */ /* 0x000fc4000f8e023f */
[----:B------:R-:W-:Y:S02]  /*0270*/  UIMAD.WIDE.U32 UR14, UR35, UR22, URZ ;  /* 0x00000016230e72a5 */ /* 0x000fe4000f8e003f */
[----:B------:R-:W-:Y:S02]  /*0280*/  UIMAD UR23, UR35, UR23, UR5 ;  /* 0x00000017231772a4 */ /* 0x000fe4000f8e0205 */
[----:B------:R-:W-:Y:S01]  /*0290*/  ULDC.64 UR6, c[0x0][0x1d0] ;  /* 0x0000740000067ab9 */ /* 0x000fe20000000a00 */
[----:B0-----:R-:W0:Y:S01]  /*02a0*/  I2F.RP R0, UR29 ;  /* 0x0000001d00007d06 */ /* 0x001e220008209400 */
[----:B------:R-:W-:Y:S02]  /*02b0*/  UIMAD UR4, UR34, UR6, URZ ;  /* 0x00000006220472a4 */ /* 0x000fe4000f8e023f */
[----:B------:R-:W-:Y:S02]  /*02c0*/  UIMAD.WIDE.U32 UR12, UR35, UR6, URZ ;  /* 0x00000006230c72a5 */ /* 0x000fe4000f8e003f */
[----:B------:R-:W-:-:S02]  /*02d0*/  UIMAD UR4, UR35, UR7, UR4 ;  /* 0x00000007230472a4 */ /* 0x000fc4000f8e0204 */
[----:B------:R-:W-:Y:S02]  /*02e0*/  UIMAD.WIDE.U32 UR10, UR35, UR24, URZ ;  /* 0x00000018230a72a5 */ /* 0x000fe4000f8e003f */
[----:B------:R-:W-:Y:S02]  /*02f0*/  ULDC.64 UR6, c[0x0][0x278] ;  /* 0x00009e0000067ab9 */ /* 0x000fe40000000a00 */
[----:B------:R-:W-:Y:S02]  /*0300*/  UIMAD UR24, UR34, UR24, URZ ;  /* 0x00000018221872a4 */ /* 0x000fe4000f8e023f */
[----:B------:R-:W-:Y:S02]  /*0310*/  UIMAD UR21, UR34, UR6, URZ ;  /* 0x00000006221572a4 */ /* 0x000fe4000f8e023f */
[----:B------:R-:W-:Y:S01]  /*0320*/  UIMAD UR24, UR35, UR25, UR24 ;  /* 0x00000019231872a4 */ /* 0x000fe2000f8e0218 */
[----:B0-----:R-:W2:Y:S01]  /*0330*/  MUFU.RCP R0, R0 ;  /* 0x0000000000007308 */ /* 0x001ea20000001000 */
[----:B------:R-:W-:-:S02]  /*0340*/  UIMAD.WIDE.U32 UR18, UR35, UR6, URZ ;  /* 0x00000006231272a5 */ /* 0x000fc4000f8e003f */
[----:B------:R-:W-:Y:S02]  /*0350*/  UIMAD UR21, UR35, UR7, UR21 ;  /* 0x00000007231572a4 */ /* 0x000fe4000f8e0215 */
[----:B------:R-:W-:Y:S02]  /*0360*/  UIADD3 UR13, UR13, UR4, URZ ;  /* 0x000000040d0d7290 */ /* 0x000fe4000fffe03f */
[----:B------:R-:W-:Y:S02]  /*0370*/  ULDC.64 UR6, c[0x0][0x328] ;  /* 0x0000ca0000067ab9 */ /* 0x000fe40000000a00 */
[----:B------:R-:W-:Y:S02]  /*0380*/  UISETP.NE.U32.AND UP1, UPT, URZ, UR6, UPT ;  /* 0x000000063f00728c */ /* 0x000fe4000bf25070 */
[----:B------:R-:W-:Y:S02]  /*0390*/  UMOV UR4, URZ ;  /* 0x0000003f00047c82 */ /* 0x000fe40008000000 */
[----:B------:R-:W-:-:S02]  /*03a0*/  UISETP.NE.AND.EX UP1, UPT, URZ, UR7, UPT, UP1 ;  /* 0x000000073f00728c */ /* 0x000fc4000bf25310 */
[----:B------:R-:W-:Y:S01]  /*03b0*/  UISETP.NE.U32.AND UP2, UPT, URZ, UR26, UPT ;  /* 0x0000001a3f00728c */ /* 0x000fe2000bf45070 */
[----:B--2---:R-:W-:Y:S01]  /*03c0*/  IADD3 R2, R0, 0xffffffe, RZ ;  /* 0x0ffffffe00027810 */ /* 0x004fe20007ffe0ff */
[----:B------:R-:W-:Y:S01]  /*03d0*/  UIADD3 UR15, UR15, UR23, URZ ;  /* 0x000000170f0f7290 */ /* 0x000fe2000fffe03f */
[----:B------:R-:W-:Y:S01]  /*03e0*/  IABS R0, UR17 ;  /* 0x0000001100007c13 */ /* 0x000fe20008000000 */
[----:B------:R-:W-:Y:S02]  /*03f0*/  UISETP.NE.AND.EX UP2, UPT, URZ, UR27, UPT, UP2 ;  /* 0x0000001b3f00728c */ /* 0x000fe4000bf45320 */
[----:B------:R-:W-:Y:S01]  /*0400*/  ULDC UR33, c[0x0][0x178] ;  /* 0x00005e0000217ab9 */ /* 0x000fe20000000800 */
[----:B------:R-:W0:Y:S01]  /*0410*/  F2I.FTZ.U32.TRUNC.NTZ R2, R2 ;  /* 0x0000000200027305 */ /* 0x000e22000021f000 */
[----:B------:R-:W1:Y:S01]  /*0420*/  R2UR UR22, R0 ;  /* 0x00000000001673c2 */ /* 0x000e6200000e0000 */
[----:B------:R-:W-:Y:S02]  /*0430*/  @UP1 ULEA UR8, UP3, UR17, UR6, 0x2 ;  /* 0x0000000611081291 */ /* 0x000fe4000f86103f */
[----:B------:R-:W-:-:S02]  /*0440*/  UIADD3 UR11, UR11, UR24, URZ ;  /* 0x000000180b0b7290 */ /* 0x000fc4000fffe03f */
[----:B------:R-:W-:Y:S02]  /*0450*/  @UP1 ULEA.HI.X UR9, UR17, UR7, UR16, 0x2, UP3 ;  /* 0x0000000711091291 */ /* 0x000fe400098f1410 */
[----:B------:R-:W-:Y:S02]  /*0460*/  UMOV UR6, URZ ;  /* 0x0000003f00067c82 */ /* 0x000fe40008000000 */
[----:B------:R-:W-:Y:S02]  /*0470*/  @UP2 ULEA UR6, UP1, UR17, UR26, 0x2 ;  /* 0x0000001a11062291 */ /* 0x000fe4000f82103f */
[----:B------:R-:W-:Y:S02]  /*0480*/  UMOV UR7, URZ ;  /* 0x0000003f00077c82 */ /* 0x000fe40008000000 */
[----:B------:R-:W-:Y:S01]  /*0490*/  @UP2 ULEA.HI.X UR7, UR17, UR27, UR16, 0x2, UP1 ;  /* 0x0000001b11072291 */ /* 0x000fe200088f1410 */
[----:B0-----:R-:W0:Y:S02]  /*04a0*/  R2UR UR5, R2 ;  /* 0x00000000020573c2 */ /* 0x001e2400000e0000 */
[----:B------:R-:W-:-:S02]  /*04b0*/  ULDC.64 UR26, c[0x0][0x1d8] ;  /* 0x00007600001a7ab9 */ /* 0x000fc40000000a00 */
[----:B------:R-:W-:Y:S02]  /*04c0*/  UIMAD UR20, UR16, UR26, URZ ;  /* 0x0000001a101472a4 */ /* 0x000fe4000f8e023f */
[----:B------:R-:W-:Y:S02]  /*04d0*/  UIMAD.WIDE.U32 UR12, UR17, UR26, UR12 ;  /* 0x0000001a110c72a5 */ /* 0x000fe4000f8e000c */
[----:B------:R-:W-:-:S03]  /*04e0*/  UIMAD UR20, UR17, UR27, UR20 ;  /* 0x0000001b111472a4 */ /* 0x000fc6000f8e0214 */
[----:B------:R-:W-:Y:S02]  /*04f0*/  ULDC.64 UR26, c[0x0][0x1e8] ;  /* 0x00007a00001a7ab9 */ /* 0x000fe40000000a00 */
[----:B------:R-:W-:Y:S02]  /*0500*/  UIMAD UR23, UR16, UR26, URZ ;  /* 0x0000001a101772a4 */ /* 0x000fe4000f8e023f */
[----:B------:R-:W-:Y:S02]  /*0510*/  UIMAD.WIDE.U32 UR14, UR17, UR26, UR14 ;  /* 0x0000001a110e72a5 */ /* 0x000fe4000f8e000e */
[----:B------:R-:W-:Y:S02]  /*0520*/  UIMAD UR27, UR17, UR27, UR23 ;  /* 0x0000001b111b72a4 */ /* 0x000fe4000f8e0217 */
[----:B0-----:R-:W-:-:S04]  /*0530*/  UIADD3 UR25, URZ, -UR5, URZ ;  /* 0x800000053f197290 */ /* 0x001fc8000fffe03f */
[----:B------:R-:W-:-:S04]  /*0540*/  UIMAD UR25, UR25, UR29, URZ ;  /* 0x0000001d191972a4 */ /* 0x000fc8000f8e023f */
[----:B------:R-:W-:-:S04]  /*0550*/  UIMAD.WIDE.U32 UR4, UR5, UR25, UR4 ;  /* 0x00000019050472a5 */ /* 0x000fc8000f8e0004 */
[----:B-1----:R-:W-:-:S07]  /*0560*/  UIMAD.WIDE.U32 UR4, UR5, UR22, URZ ;  /* 0x00000016050472a5 */ /* 0x002fce000f8e003f */
[----:B------:R-:W-:Y:S02]  /*0570*/  UMOV UR25, UR5 ;  /* 0x0000000500197c82 */ /* 0x000fe40008000000 */
[----:B------:R-:W-:Y:S02]  /*0580*/  UIADD3 UR4, -UR25, URZ, URZ ;  /* 0x0000003f19047290 */ /* 0x000fe4000fffe13f */
[----:B------:R-:W-:Y:S02]  /*0590*/  UIADD3 UR5, UR19, UR21, URZ ;  /* 0x0000001513057290 */ /* 0x000fe4000fffe03f */
[----:B------:R-:W-:Y:S02]  /*05a0*/  UIMAD UR22, UR29, UR4, UR22 ;  /* 0x000000041d1672a4 */ /* 0x000fe4000f8e0216 */
[----:B------:R-:W-:Y:S02]  /*05b0*/  ULEA UR19, UR28, 0xfffff800, 0xb ;  /* 0xfffff8001c137891 */ /* 0x000fe4000f8e583f */
[----:B------:R-:W-:-:S02]  /*05c0*/  UISETP.GT.U32.AND UP1, UPT, UR29, UR22, UPT ;  /* 0x000000161d00728c */ /* 0x000fc4000bf24070 */
[----:B------:R-:W-:Y:S02]  /*05d0*/  UIMAD UR4, UR16, UR36, URZ ;  /* 0x00000024100472a4 */ /* 0x000fe4000f8e023f */
[----:B------:R-:W-:Y:S02]  /*05e0*/  USHF.R.S32.HI UR26, URZ, 0x1f, UR19 ;  /* 0x0000001f3f1a7899 */ /* 0x000fe40008011413 */
[----:B------:R-:W-:Y:S02]  /*05f0*/  UIADD3 UR21, UP2, UR19, UR12, URZ ;  /* 0x0000000c13157290 */ /* 0x000fe4000ff5e03f */
[----:B------:R-:W-:Y:S02]  /*0600*/  UIMAD UR32, UR17, UR37, UR4 ;  /* 0x00000025112072a4 */ /* 0x000fe4000f8e0204 */
[----:B------:R-:W-:Y:S02]  /*0610*/  UIADD3.X UR12, UR26, UR13, UR20, UP2, !UPT ;  /* 0x0000000d1a0c7290 */ /* 0x000fe400097fe414 */
[----:B------:R-:W-:-:S02]  /*0620*/  @!UP1 UIADD3 UR22, UR22, -UR29, URZ ;  /* 0x8000001d16169290 */ /* 0x000fc4000fffe03f */
[----:B------:R-:W-:Y:S02]  /*0630*/  UMOV UR4, UR18 ;  /* 0x0000001200047c82 */ /* 0x000fe40008000000 */
[----:B------:R-:W-:Y:S02]  /*0640*/  UISETP.GE.U32.AND UP2, UPT, UR22, UR29, UPT ;  /* 0x0000001d1600728c */ /* 0x000fe4000bf46070 */
[----:B------:R-:W-:Y:S02]  /*0650*/  UIMAD.WIDE.U32 UR4, UR17, UR36, UR4 ;  /* 0x00000024110472a5 */ /* 0x000fe4000f8e0004 */
[----:B------:R-:W-:Y:S02]  /*0660*/  ULOP3.LUT UR18, UR17, UR33, URZ, 0x3c, !UPT ;  /* 0x0000002111127292 */ /* 0x000fe4000f8e3c3f */
[----:B------:R-:W-:Y:S02]  /*0670*/  ULDC.64 UR36, c[0x0][0x240] ;  /* 0x0000900000247ab9 */ /* 0x000fe40000000a00 */
[----:B------:R-:W-:-:S02]  /*0680*/  ULEA UR20, UP3, UR21, UR36, 0x1 ;  /* 0x0000002415147291 */ /* 0x000fc4000f86083f */
[----:B------:R-:W-:Y:S02]  /*0690*/  @!UP1 UIADD3 UR25, UR25, 0x1, URZ ;  /* 0x0000000119199890 */ /* 0x000fe4000fffe03f */
[----:B------:R-:W-:Y:S02]  /*06a0*/  ULEA.HI.X UR21, UR21, UR37, UR12, 0x1, UP3 ;  /* 0x0000002515157291 */ /* 0x000fe400098f0c0c */
[----:B------:R-:W-:Y:S02]  /*06b0*/  UISETP.GE.AND UP3, UPT, UR18, URZ, UPT ;  /* 0x0000003f1200728c */ /* 0x000fe4000bf66270 */
[----:B------:R-:W-:Y:S02]  /*06c0*/  UISETP.NE.AND UP1, UPT, URZ, UR33, UPT ;  /* 0x000000213f00728c */ /* 0x000fe4000bf25270 */
[----:B------:R-:W-:Y:S02]  /*06d0*/  @UP2 UIADD3 UR25, UR25, 0x1, URZ ;  /* 0x0000000119192890 */ /* 0x000fe4000fffe03f */
[----:B------:R-:W-:-:S02]  /*06e0*/  UIADD3 UR23, UP4, UR19, UR14, URZ ;  /* 0x0000000e13177290 */ /* 0x000fc4000ff9e03f */
[----:B------:R-:W-:Y:S02]  /*06f0*/  ULDC.64 UR12, c[0x0][0x248] ;  /* 0x00009200000c7ab9 */ /* 0x000fe40000000a00 */
[----:B------:R-:W-:Y:S02]  /*0700*/  UIADD3.X UR14, UR26, UR15, UR27, UP4, !UPT ;  /* 0x0000000f1a0e7290 */ /* 0x000fe4000a7fe41b */
[----:B------:R-:W-:Y:S02]  /*0710*/  UMOV UR18, UR25 ;  /* 0x0000001900127c82 */ /* 0x000fe40008000000 */
[----:B------:R-:W-:Y:S02]  /*0720*/  ULEA UR22, UP4, UR23, UR12, 0x1 ;  /* 0x0000000c17167291 */ /* 0x000fe4000f88083f */
[----:B------:R-:W-:Y:S02]  /*0730*/  @!UP3 UIADD3 UR18, -UR18, URZ, URZ ;  /* 0x0000003f1212b290 */ /* 0x000fe4000fffe13f */
[----:B------:R-:W-:-:S02]  /*0740*/  @!UP1 ULOP3.LUT UR18, URZ, UR33, URZ, 0x33, !UPT ;  /* 0x000000213f129292 */ /* 0x000fc4000f8e333f */
[----:B------:R-:W-:Y:S02]  /*0750*/  UIADD3 UR19, UP2, UR19, UR4, URZ ;  /* 0x0000000413137290 */ /* 0x000fe4000ff5e03f */
[----:B------:R-:W-:Y:S02]  /*0760*/  ULEA.HI.X UR23, UR23, UR13, UR14, 0x1, UP4 ;  /* 0x0000000d17177291 */ /* 0x000fe4000a0f0c0e */
[----:B------:R-:W-:Y:S02]  /*0770*/  USHF.R.S32.HI UR36, URZ, 0x1f, UR18 ;  /* 0x0000001f3f247899 */ /* 0x000fe40008011412 */
[----:B------:R-:W-:Y:S02]  /*0780*/  ULDC.64 UR12, c[0x0][0x308] ;  /* 0x0000c200000c7ab9 */ /* 0x000fe40000000a00 */
[----:B------:R-:W-:Y:S02]  /*0790*/  UIADD3.X UR25, UR26, UR5, UR32, UP2, !UPT ;  /* 0x000000051a197290 */ /* 0x000fe400097fe420 */
[----:B------:R-:W-:-:S02]  /*07a0*/  ULEA UR24, UP1, UR19, UR12, 0x1 ;  /* 0x0000000c13187291 */ /* 0x000fc4000f82083f */
[----:B------:R-:W-:Y:S02]  /*07b0*/  ULDC.64 UR14, c[0x0][0x1c8] ;  /* 0x00007200000e7ab9 */ /* 0x000fe40000000a00 */
[----:B------:R-:W-:Y:S02]  /*07c0*/  UIMAD UR4, UR36, UR14, URZ ;  /* 0x0000000e240472a4 */ /* 0x000fe4000f8e023f */
[----:B------:R-:W-:Y:S02]  /*07d0*/  ULEA.HI.X UR25, UR19, UR13, UR25, 0x1, UP1 ;  /* 0x0000000d13197291 */ /* 0x000fe400088f0c19 */
[----:B------:R-:W-:Y:S02]  /*07e0*/  UIMAD.WIDE.U32 UR12, UR18, UR14, UR10 ;  /* 0x0000000e120c72a5 */ /* 0x000fe4000f8e000a */
[----:B------:R-:W-:Y:S02]  /*07f0*/  ULEA UR14, UR28, 0xfffff000, 0xc ;  /* 0xfffff0001c0e7891 */ /* 0x000fe4000f8e603f */
[----:B------:R-:W-:-:S02]  /*0800*/  UIMAD UR15, UR18, UR15, UR4 ;  /* 0x0000000f120f72a4 */ /* 0x000fc4000f8e0204 */
[----:B------:R-:W-:Y:S02]  /*0810*/  UIADD3 UR27, UP1, UR14, UR12, URZ ;  /* 0x0000000c0e1b7290 */ /* 0x000fe4000ff3e03f */
[----:B------:R-:W-:Y:S02]  /*0820*/  UIADD3 UR15, UR13, UR15, URZ ;  /* 0x0000000f0d0f7290 */ /* 0x000fe4000fffe03f */
[----:B------:R-:W-:Y:S02]  /*0830*/  ULDC.64 UR10, c[0x0][0x230] ;  /* 0x00008c00000a7ab9 */ /* 0x000fe40000000a00 */
[----:B------:R-:W-:Y:S02]  /*0840*/  ULDC UR19, c[0x0][0x164] ;  /* 0x0000590000137ab9 */ /* 0x000fe40000000800 */
[----:B------:R-:W-:Y:S02]  /*0850*/  ULEA UR26, UP2, UR27, UR10, 0x1 ;  /* 0x0000000a1b1a7291 */ /* 0x000fe4000f84083f */
[----:B------:R-:W-:-:S02]  /*0860*/  ULEA.HI.X.SX32 UR14, UR14, UR15, 0x1, UP1 ;  /* 0x0000000f0e0e7291 */ /* 0x000fc400088f0e3f */
[----:B------:R-:W-:Y:S02]  /*0870*/  @UP0 UIMAD UR10, UR35, UR19, UR17 ;  /* 0x00000013230a02a4 */ /* 0x000fe4000f8e0211 */
[----:B------:R-:W-:Y:S02]  /*0880*/  UISETP.GE.AND UP1, UPT, UR28, 0x1, UPT ;  /* 0x000000011c00788c */ /* 0x000fe4000bf26270 */
[----:B------:R-:W-:Y:S02]  /*0890*/  UMOV UR4, URZ ;  /* 0x0000003f00047c82 */ /* 0x000fe40008000000 */
[----:B------:R-:W-:Y:S02]  /*08a0*/  @UP0 UIMAD UR12, UR10, UR28, URZ ;  /* 0x0000001c0a0c02a4 */ /* 0x000fe4000f8e023f */
[----:B------:R-:W-:Y:S02]  /*08b0*/  ULDC UR13, c[0x0][0x16c] ;  /* 0x00005b00000d7ab9 */ /* 0x000fe40000000800 */
[----:B------:R-:W-:-:S02]  /*08c0*/  @UP0 UIMAD UR12, UR12, UR13, URZ ;  /* 0x0000000d0c0c02a4 */ /* 0x000fc4000f8e023f */
[----:B------:R-:W-:Y:S02]  /*08d0*/  ULEA.HI.X UR27, UR27, UR11, UR14, 0x1, UP2 ;  /* 0x0000000b1b1b7291 */ /* 0x000fe400090f0c0e */
[----:B------:R-:W-:Y:S02]  /*08e0*/  @UP0 UMOV UR13, 0x10 ;  /* 0x00000010000d0882 */ /* 0x000fe40000000000 */
[----:B------:R-:W-:Y:S02]  /*08f0*/  ULDC.64 UR10, c[0x0][0x260] ;  /* 0x00009800000a7ab9 */ /* 0x000fe40000000a00 */
[----:B------:R-:W-:Y:S02]  /*0900*/  @UP0 UIMAD.WIDE UR10, UR12, UR13, UR10 ;  /* 0x0000000d0c0a02a5 */ /* 0x000fe4000f8e020a */
[----:B------:R-:W-:Y:S02]  /*0910*/  UMOV UR5, URZ ;  /* 0x0000003f00057c82 */ /* 0x000fe40008000000 */
[----:B------:R-:W-:-:S02]  /*0920*/  UMOV UR12, UR8 ;  /* 0x00000008000c7c82 */ /* 0x000fc40008000000 */
[----:B------:R-:W-:Y:S02]  /*0930*/  UMOV UR13, UR9 ;  /* 0x00000009000d7c82 */ /* 0x000fe40008000000 */
[----:B------:R-:W-:Y:S02]  /*0940*/  UMOV UR14, UR6 ;  /* 0x00000006000e7c82 */ /* 0x000fe40008000000 */
[----:B------:R-:W-:Y:S02]  /*0950*/  UMOV UR15, UR7 ;  /* 0x00000007000f7c82 */ /* 0x000fe40008000000 */
[----:B------:R-:W-:Y:S02]  /*0960*/  @!UP0 UMOV UR10, URZ ;  /* 0x0000003f000a8c82 */ /* 0x000fe40008000000 */
[----:B------:R-:W-:Y:S01]  /*0970*/  @!UP0 UMOV UR11, URZ ;  /* 0x0000003f000b8c82 */ /* 0x000fe20008000000 */
[----:B---3--:R0:W1:Y:S01]  /*0980*/  @P0 R2UR UR4, R3 ;  /* 0x00000000030403c2 */ /* 0x00806200000e0000 */
[----:B------:R-:W-:-:S07]  /*0990*/  PLOP3.LUT P0, PT, PT, PT, UP1, 0x80, 0x0 ;  /* 0x000000000000781c */ /* 0x000fce0003f0f018 */
[----:B----4-:R0:W2:Y:S06]  /*09a0*/  @P1 R2UR UR5, R4 ;  /* 0x00000000040513c2 */ /* 0x0100ac00000e0000 */
[----:B------:R-:W-:Y:S05]  /*09b0*/  @!P0 BRA `(.L_x_2374) ;  /* 0x0000a2a000008947 */ /* 0x000fea0003800000 */
[----:B------:R-:W3:Y:S01]  /*09c0*/  S2R R99, SR_TID.X ;  /* 0x0000000000637919 */ /* 0x000ee20000002100 */
[----:B------:R-:W-:Y:S01]  /*09d0*/  MOV R101, RZ ;  /* 0x000000ff00657202 */ /* 0x000fe20000000f00 */
[----:B------:R-:W-:Y:S01]  /*09e0*/  ULDC UR19, c[0x0][0x174] ;  /* 0x00005d0000137ab9 */ /* 0x000fe20000000800 */
[----:B------:R-:W-:Y:S01]  /*09f0*/  MOV R105, RZ ;  /* 0x000000ff00697202 */ /* 0x000fe20000000f00 */
[----:B------:R-:W4:Y:S01]  /*0a00*/  S2R R98, SR_LANEID ;  /* 0x0000000000627919 */ /* 0x000f220000000000 */
[----:B------:R-:W-:Y:S01]  /*0a10*/  UMOV UR6, URZ ;  /* 0x0000003f00067c82 */ /* 0x000fe20008000000 */
[----:B---3--:R-:W-:-:S04]  /*0a20*/  SHF.R.S32.HI R0, RZ, 0x1f, R99 ;  /* 0x0000001fff007819 */ /* 0x008fc80000011463 */
[----:B------:R-:W-:-:S04]  /*0a30*/  LEA.HI R0, R0, R99, RZ, 0x5 ;  /* 0x0000006300007211 */ /* 0x000fc800078f28ff */
[----:B----4-:R-:W-:Y:S02]  /*0a40*/  SHF.R.S32.HI R97, RZ, 0x5, R0 ;  /* 0x00000005ff617819 */ /* 0x010fe40000011400 */
.L_x_2478:
[----:B------:R-:W-:Y:S01]  /*0a50*/  BAR.SYNC.DEFER_BLOCKING 0x0 ;  /* 0x0000000000007b1d */ /* 0x000fe20000010000 */
[----:B------:R-:W-:Y:S02]  /*0a60*/  SHF.L.U32 R0, R99, 0x1, RZ ;  /* 0x0000000163007819 */ /* 0x000fe400000006ff */
[----:B------:R-:W-:Y:S02]  /*0a70*/  MOV R2, UR20 ;  /* 0x0000001400027c02 */ /* 0x000fe40008000f00 */
[----:B------:R-:W-:Y:S02]  /*0a80*/  LOP3.LUT R0, R0, 0xffffffc0, RZ, 0xc0, !PT ;  /* 0xffffffc000007812 */ /* 0x000fe400078ec0ff */
[----:B0-----:R-:W-:Y:S02]  /*0a90*/  MOV R3, UR21 ;  /* 0x0000001500037c02 */ /* 0x001fe40008000f00 */
[----:B------:R-:W-:-:S05]  /*0aa0*/  LOP3.LUT R5, R0, 0x1f, R99, 0xf8, !PT ;  /* 0x0000001f00057812 */ /* 0x000fca00078ef863 */
[----:B------:R-:W-:-:S05]  /*0ab0*/  IMAD.WIDE R2, R5, 0x10, R2 ;  /* 0x0000001005027825 */ /* 0x000fca00078e0202 */
[----:B------:R-:W3:Y:S04]  /*0ac0*/  LDG.E.128 R8, [R2.64] ;  /* 0x0000001e02087981 */ /* 0x000ee8000c1e1d00 */
[----:B------:R-:W4:Y:S01]  /*0ad0*/  LDG.E.128 R16, [R2.64+0x200] ;  /* 0x0002001e02107981 */ /* 0x000f22000c1e1d00 */
[-C--:B------:R-:W-:Y:S02]  /*0ae0*/  IADD3 R21, R0, R98.reuse, RZ ;  /* 0x0000006200157210 */ /* 0x080fe40007ffe0ff */
[----:B------:R-:W-:Y:S02]  /*0af0*/  MOV R12, UR22 ;  /* 0x00000016000c7c02 */ /* 0x000fe40008000f00 */
[----:B------:R-:W-:Y:S02]  /*0b00*/  IADD3 R0, R21, R98, RZ ;  /* 0x0000006215007210 */ /* 0x000fe40007ffe0ff */
[----:B------:R-:W-:-:S05]  /*0b10*/  MOV R13, UR23 ;  /* 0x00000017000d7c02 */ /* 0x000fca0008000f00 */
[----:B------:R-:W-:Y:S01]  /*0b20*/  IMAD.WIDE R12, R5, 0x10, R12 ;  /* 0x00000010050c7825 */ /* 0x000fe200078e020c */
[----:B---3--:R-:W-:Y:S04]  /*0b30*/  STS.128 [R21.X16], R8 ;  /* 0x0000000815007388 */ /* 0x008fe8000000cc00 */
[----:B----4-:R0:W-:Y:S01]  /*0b40*/  STS.128 [R21.X16+0x200], R16 ;  /* 0x0002001015007388 */ /* 0x0101e2000000cc00 */
[----:B------:R-:W-:-:S06]  /*0b50*/  NOP ;  /* 0x0000000000007918 */ /* 0x000fcc0000000000 */
[----:B------:R-:W3:Y:S04]  /*0b60*/  LDS.128 R60, [R0.X16] ;  /* 0x00000000003c7984 */ /* 0x000ee8000000cc00 */
[----:B------:R-:W-:Y:S04]  /*0b70*/  LDS.128 R64, [R0.X16+0x10] ;  /* 0x0000100000407984 */ /* 0x000fe8000000cc00 */
[----:B------:R-:W-:Y:S06]  /*0b80*/  BAR.SYNC.DEFER_BLOCKING 0x0 ;  /* 0x0000000000007b1d */ /* 0x000fec0000010000 */
[----:B------:R-:W4:Y:S04]  /*0b90*/  LDG.E.128 R24, [R12.64] ;  /* 0x0000001e0c187981 */ /* 0x000f28000c1e1d00 */
[----:B------:R-:W5:Y:S01]  /*0ba0*/  LDG.E.128 R28, [R12.64+0x200] ;  /* 0x0002001e0c1c7981 */ /* 0x000f62000c1e1d00 */
[----:B------:R-:W-:-:S02]  /*0bb0*/  MOV R2, UR24 ;  /* 0x0000001800027c02 */ /* 0x000fc40008000f00 */
[----:B------:R-:W-:-:S05]  /*0bc0*/  MOV R3, UR25 ;  /* 0x0000001900037c02 */ /* 0x000fca0008000f00 */
[----:B------:R-:W-:Y:S01]  /*0bd0*/  IMAD.WIDE R2, R5, 0x10, R2 ;  /* 0x0000001005027825 */ /* 0x000fe200078e0202 */
[----:B----4-:R-:W-:Y:S04]  /*0be0*/  STS.128 [R21.X16], R24 ;  /* 0x0000001815007388 */ /* 0x010fe8000000cc00 */
[----:B-----5:R-:W-:Y:S01]  /*0bf0*/  STS.128 [R21.X16+0x200], R28 ;  /* 0x0002001c15007388 */ /* 0x020fe2000000cc00 */
[----:B------:R-:W-:-:S06]  /*0c00*/  NOP ;  /* 0x0000000000007918 */ /* 0x000fcc0000000000 */
[----:B------:R-:W4:Y:S04]  /*0c10*/  LDS.128 R8, [R0.X16] ;  /* 0x0000000000087984 */ /* 0x000f28000000cc00 */
[----:B------:R-:W5:Y:S04]  /*0c20*/  LDS.128 R4, [R0.X16+0x10] ;  /* 0x0000100000047984 */ /* 0x000f68000000cc00 */
[----:B------:R-:W-:Y:S06]  /*0c30*/  BAR.SYNC.DEFER_BLOCKING 0x0 ;  /* 0x0000000000007b1d */ /* 0x000fec0000010000 */
[----:B0-2---:R0:W2:Y:S04]  /*0c40*/  LDG.E.128 R16, [R2.64] ;  /* 0x0000001e02107981 */ /* 0x0050a8000c1e1d00 */
[----:B------:R0:W2:Y:S01]  /*0c50*/  LDG.E.128 R32, [R2.64+0x200] ;  /* 0x0002001e02207981 */ /* 0x0000a2000c1e1d00 */
[--C-:B---3--:R-:W-:Y:S01]  /*0c60*/  HADD2.F32 R20, -RZ, R60.reuse.H0_H0 ;  /* 0x2000003cff147230 */ /* 0x108fe20000004100 */
[----:B------:R-:W-:Y:S01]  /*0c70*/  ISETP.LT.AND P0, PT, RZ, c[0x0][0x16c], PT ;  /* 0x00005b00ff007a0c */ /* 0x000fe20003f01270 */
[----:B------:R-:W-:-:S02]  /*0c80*/  HADD2.F32 R22, -RZ, R60.H1_H1 ;  /* 0x3000003cff167230 */ /* 0x000fc40000004100 */
[--C-:B----4-:R-:W-:Y:S02]  /*0c90*/  HADD2.F32 R48, -RZ, R8.reuse.H0_H0 ;  /* 0x20000008ff307230 */ /* 0x110fe40000004100 */
[----:B------:R-:W-:Y:S02]  /*0ca0*/  HADD2.F32 R47, -RZ, R8.H1_H1 ;  /* 0x30000008ff2f7230 */ /* 0x000fe40000004100 */
[----:B------:R-:W-:Y:S01]  /*0cb0*/  HADD2.F32 R46, -RZ, R9.H0_H0 ;  /* 0x20000009ff2e7230 */ /* 0x000fe20000004100 */
[----:B------:R-:W-:Y:S01]  /*0cc0*/  FADD.FTZ R48, R48, UR5 ;  /* 0x0000000530307e21 */ /* 0x000fe20008010000 */
[----:B0-----:R-:W-:Y:S01]  /*0cd0*/  HADD2.F32 R2, -RZ, R61.H0_H0 ;  /* 0x2000003dff027230 */ /* 0x001fe20000004100 */
[----:B------:R-:W-:Y:S01]  /*0ce0*/  FADD.FTZ R47, R47, UR5 ;  /* 0x000000052f2f7e21 */ /* 0x000fe20008010000 */
[----:B------:R-:W-:Y:S01]  /*0cf0*/  HADD2.F32 R45, -RZ, R9.H1_H1 ;  /* 0x30000009ff2d7230 */ /* 0x000fe20000004100 */
[----:B------:R-:W-:Y:S01]  /*0d00*/  FADD.FTZ R46, R46, UR5 ;  /* 0x000000052e2e7e21 */ /* 0x000fe20008010000 */
[----:B------:R-:W-:-:S02]  /*0d10*/  HADD2.F32 R44, -RZ, R10.H0_H0 ;  /* 0x2000000aff2c7230 */ /* 0x000fc40000004100 */
[----:B------:R-:W-:Y:S01]  /*0d20*/  HADD2.F32 R43, -RZ, R10.H1_H1 ;  /* 0x3000000aff2b7230 */ /* 0x000fe20000004100 */
[----:B------:R-:W-:Y:S01]  /*0d30*/  FADD.FTZ R45, R45, UR5 ;  /* 0x000000052d2d7e21 */ /* 0x000fe20008010000 */
[--C-:B------:R-:W-:Y:S01]  /*0d40*/  HADD2.F32 R42, -RZ, R11.reuse.H0_H0 ;  /* 0x2000000bff2a7230 */ /* 0x100fe20000004100 */
[----:B------:R-:W-:Y:S01]  /*0d50*/  FADD.FTZ R44, R44, UR5 ;  /* 0x000000052c2c7e21 */ /* 0x000fe20008010000 */
[----:B------:R-:W-:Y:S01]  /*0d60*/  HADD2.F32 R41, -RZ, R11.H1_H1 ;  /* 0x3000000bff297230 */ /* 0x000fe20000004100 */
[----:B------:R-:W-:Y:S01]  /*0d70*/  FADD.FTZ R43, R43, UR5 ;  /* 0x000000052b2b7e21 */ /* 0x000fe20008010000 */
[--C-:B-----5:R-:W-:Y:S01]  /*0d80*/  HADD2.F32 R40, -RZ, R4.reuse.H0_H0 ;  /* 0x20000004ff287230 */ /* 0x120fe20000004100 */
[----:B------:R-:W-:Y:S01]  /*0d90*/  FADD.FTZ R42, R42, UR5 ;  /* 0x000000052a2a7e21 */ /* 0x000fe20008010000 */
[----:B------:R-:W-:Y:S01]  /*0da0*/  HADD2.F32 R39, -RZ, R4.H1_H1 ;  /* 0x30000004ff277230 */ /* 0x000fe20000004100 */
[----:B------:R-:W-:Y:S01]  /*0db0*/  FADD.FTZ R41, R41, UR5 ;  /* 0x0000000529297e21 */ /* 0x000fe20008010000 */
[--C-:B------:R-:W-:Y:S01]  /*0dc0*/  HADD2.F32 R38, -RZ, R5.reuse.H0_H0 ;  /* 0x20000005ff267230 */ /* 0x100fe20000004100 */
[----:B------:R-:W-:Y:S01]  /*0dd0*/  FADD.FTZ R40, R40, UR5 ;  /* 0x0000000528287e21 */ /* 0x000fe20008010000 */
[----:B------:R-:W-:Y:S01]  /*0de0*/  HADD2.F32 R37, -RZ, R5.H1_H1 ;  /* 0x30000005ff257230 */ /* 0x000fe20000004100 */
[----:B------:R-:W-:Y:S01]  /*0df0*/  FADD.FTZ R39, R39, UR5 ;  /* 0x0000000527277e21 */ /* 0x000fe20008010000 */
[----:B------:R-:W-:Y:S01]  /*0e00*/  HADD2.F32 R36, -RZ, R6.H0_H0 ;  /* 0x20000006ff247230 */ /* 0x000fe20000004100 */
[----:B------:R-:W-:-:S02]  /*0e10*/  FADD.FTZ R38, R38, UR5 ;  /* 0x0000000526267e21 */ /* 0x000fc40008010000 */
[----:B------:R-:W-:Y:S02]  /*0e20*/  FADD.FTZ R37, R37, UR5 ;  /* 0x0000000525257e21 */ /* 0x000fe40008010000 */
[----:B------:R-:W-:Y:S01]  /*0e30*/  FADD.FTZ R36, R36, UR5 ;  /* 0x0000000524247e21 */ /* 0x000fe20008010000 */
[----:B--2---:R0:W-:Y:S04]  /*0e40*/  STS.128 [R21.X16], R16 ;  /* 0x0000001015007388 */ /* 0x0041e8000000cc00 */
[----:B------:R2:W-:Y:S01]  /*0e50*/  STS.128 [R21.X16+0x200], R32 ;  /* 0x0002002015007388 */ /* 0x0005e2000000cc00 */
[----:B------:R-:W-:-:S06]  /*0e60*/  NOP ;  /* 0x0000000000007918 */ /* 0x000fcc0000000000 */
[----:B------:R-:W3:Y:S04]  /*0e70*/  LDS.128 R24, [R0.X16] ;  /* 0x0000000000187984 */ /* 0x000ee8000000cc00 */
[----:B------:R4:W5:Y:S01]  /*0e80*/  LDS.128 R12, [R0.X16+0x10] ;  /* 0x00001000000c7984 */ /* 0x000962000000cc00 */
[----:B0-----:R-:W-:Y:S02]  /*0e90*/  HADD2.F32 R16, -RZ, R61.H1_H1 ;  /* 0x3000003dff107230 */ /* 0x001fe40000004100 */
[----:B--2---:R-:W-:Y:S02]  /*0ea0*/  HADD2.F32 R35, -RZ, R6.H1_H1 ;  /* 0x30000006ff237230 */ /* 0x004fe40000004100 */
[--C-:B------:R-:W-:Y:S02]  /*0eb0*/  HADD2.F32 R34, -RZ, R7.reuse.H0_H0 ;  /* 0x20000007ff227230 */ /* 0x100fe40000004100 */
[----:B----4-:R-:W-:Y:S01]  /*0ec0*/  HADD2.F32 R0, -RZ, R62.H0_H0 ;  /* 0x2000003eff007230 */ /* 0x010fe20000004100 */
[----:B------:R-:W-:Y:S01]  /*0ed0*/  FADD.FTZ R35, R35, UR5 ;  /* 0x0000000523237e21 */ /* 0x000fe20008010000 */
[----:B------:R-:W-:Y:S01]  /*0ee0*/  HADD2.F32 R32, -RZ, R7.H1_H1 ;  /* 0x30000007ff207230 */ /* 0x000fe20000004100 */
[----:B------:R-:W-:-:S04]  /*0ef0*/  FADD.FTZ R34, R34, UR5 ;  /* 0x0000000522227e21 */ /* 0x000fc80008010000 */
[----:B------:R-:W-:Y:S01]  /*0f00*/  FADD.FTZ R32, R32, UR5 ;  /* 0x0000000520207e21 */ /* 0x000fe20008010000 */
[--C-:B---3--:R-:W-:Y:S02]  /*0f10*/  HADD2.F32 R96, -RZ, R24.reuse.H0_H0 ;  /* 0x20000018ff607230 */ /* 0x108fe40000004100 */
[----:B------:R-:W-:Y:S02]  /*0f20*/  HADD2.F32 R95, -RZ, R24.H1_H1 ;  /* 0x30000018ff5f7230 */ /* 0x000fe40000004100 */
[--C-:B------:R-:W-:Y:S01]  /*0f30*/  HADD2.F32 R94, -RZ, R25.reuse.H0_H0 ;  /* 0x20000019ff5e7230 */ /* 0x100fe20000004100 */
[C---:B------:R-:W-:Y:S01]  /*0f40*/  FFMA.FTZ R20, R96.reuse, R20, R105 ;  /* 0x0000001460147223 */ /* 0x040fe20000010069 */
[----:B------:R-:W-:Y:S01]  /*0f50*/  HADD2.F32 R93, -RZ, R25.H1_H1 ;  /* 0x30000019ff5d7230 */ /* 0x000fe20000004100 */
[----:B-1----:R-:W-:Y:S01]  /*0f60*/  FMUL.FTZ R33, R96, UR4 ;  /* 0x0000000460217c20 */ /* 0x002fe20008410000 */
[--C-:B------:R-:W-:Y:S01]  /*0f70*/  HADD2.F32 R92, -RZ, R26.reuse.H0_H0 ;  /* 0x2000001aff5c7230 */ /* 0x100fe20000004100 */
[C---:B------:R-:W-:Y:S01]  /*0f80*/  FFMA.FTZ R3, R95.reuse, R22, R20 ;  /* 0x000000165f037223 */ /* 0x040fe20000010014 */
[----:B------:R-:W-:Y:S01]  /*0f90*/  HADD2.F32 R91, -RZ, R26.H1_H1 ;  /* 0x3000001aff5b7230 */ /* 0x000fe20000004100 */
[----:B------:R-:W-:Y:S01]  /*0fa0*/  FMUL.FTZ R30, R95, UR4 ;  /* 0x000000045f1e7c20 */ /* 0x000fe20008410000 */
[--C-:B------:R-:W-:Y:S01]  /*0fb0*/  HADD2.F32 R90, -RZ, R27.reuse.H0_H0 ;  /* 0x2000001bff5a7230 */ /* 0x100fe20000004100 */
[C---:B------:R-:W-:Y:S01]  /*0fc0*/  FFMA.FTZ R2, R94.reuse, R2, R3 ;  /* 0x000000025e027223 */ /* 0x040fe20000010003 */
[----:B------:R-:W-:Y:S01]  /*0fd0*/  HADD2.F32 R89, -RZ, R27.H1_H1 ;  /* 0x3000001bff597230 */ /* 0x000fe20000004100 */
[----:B------:R-:W-:Y:S01]  /*0fe0*/  FMUL.FTZ R31, R94, UR4 ;  /* 0x000000045e1f7c20 */ /* 0x000fe20008410000 */
[----:B-----5:R-:W-:Y:S01]  /*0ff0*/  HADD2.F32 R88, -RZ, R12.H0_H0 ;  /* 0x2000000cff587230 */ /* 0x020fe20000004100 */
[C---:B------:R-:W-:Y:S01]  /*1000*/  FFMA.FTZ R3, R93.reuse, R16, R2 ;  /* 0x000000105d037223 */ /* 0x040fe20000010002 */
[----:B------:R-:W-:Y:S01]  /*1010*/  HADD2.F32 R2, -RZ, R62.H1_H1 ;  /* 0x3000003eff027230 */ /* 0x000fe20000004100 */
[----:B------:R-:W-:Y:S01]  /*1020*/  FMUL.FTZ R28, R93, UR4 ;  /* 0x000000045d1c7c20 */ /* 0x000fe20008410000 */
[----:B------:R-:W-:Y:S01]  /*1030*/  HADD2.F32 R16, -RZ, R63.H0_H0 ;  /* 0x2000003fff107230 */ /* 0x000fe20000004100 */
[C---:B------:R-:W-:Y:S01]  /*1040*/  FFMA.FTZ R0, R92.reuse, R0, R3 ;  /* 0x000000005c007223 */ /* 0x040fe20000010003 */
[----:B------:R-:W-:Y:S01]  /*1050*/  HADD2.F32 R55, -RZ, R12.H1_H1 ;  /* 0x3000000cff377230 */ /* 0x000fe20000004100 */
[----:B------:R-:W-:Y:S01]  /*1060*/  FMUL.FTZ R29, R92, UR4 ;  /* 0x000000045c1d7c20 */ /* 0x000fe20008410000 */
[----:B------:R-:W-:Y:S01]  /*1070*/  HADD2.F32 R12, -RZ, R65.H0_H0 ;  /* 0x20000041ff0c7230 */ /* 0x000fe20000004100 */
[C---:B------:R-:W-:Y:S01]  /*1080*/  FFMA.FTZ R3, R91.reuse, R2, R0 ;  /* 0x000000025b037223 */ /* 0x040fe20000010000 */
[----:B------:R-:W-:Y:S01]  /*1090*/  HADD2.F32 R0, -RZ, R63.H1_H1 ;  /* 0x3000003fff007230 */ /* 0x000fe20000004100 */
[----:B------:R-:W-:Y:S01]  /*10a0*/  FMUL.FTZ R26, R91, UR4 ;  /* 0x000000045b1a7c20 */ /* 0x000fe20008410000 */
[--C-:B------:R-:W-:Y:S01]  /*10b0*/  HADD2.F32 R2, -RZ, R64.reuse.H0_H0 ;  /* 0x20000040ff027230 */ /* 0x100fe20000004100 */
[C---:B------:R-:W-:Y:S01]  /*10c0*/  FFMA.FTZ R16, R90.reuse, R16, R3 ;  /* 0x000000105a107223 */ /* 0x040fe20000010003 */
[--C-:B------:R-:W-:Y:S01]  /*10d0*/  HADD2.F32 R54, -RZ, R13.reuse.H0_H0 ;  /* 0x2000000dff367230 */ /* 0x100fe20000004100 */
[----:B------:R-:W-:Y:S01]  /*10e0*/  FMUL.FTZ R27, R90, UR4 ;  /* 0x000000045a1b7c20 */ /* 0x000fe20008410000 */
[----:B------:R-:W-:Y:S01]  /*10f0*/  HADD2.F32 R53, -RZ, R13.H1_H1 ;  /* 0x3000000dff357230 */ /* 0x000fe20000004100 */
[C---:B------:R-:W-:Y:S01]  /*1100*/  FFMA.FTZ R3, R89.reuse, R0, R16 ;  /* 0x0000000059037223 */ /* 0x040fe20000010010 */
[----:B------:R-:W-:Y:S01]  /*1110*/  HADD2.F32 R0, -RZ, R64.H1_H1 ;  /* 0x30000040ff007230 */ /* 0x000fe20000004100 */
[----:B------:R-:W-:Y:S01]  /*1120*/  FMUL.FTZ R24, R89, UR4 ;  /* 0x0000000459187c20 */ /* 0x000fe20008410000 */
[--C-:B------:R-:W-:Y:S01]  /*1130*/  HADD2.F32 R52, -RZ, R14.reuse.H0_H0 ;  /* 0x2000000eff347230 */ /* 0x100fe20000004100 */
        /* <DEDUP_REMOVED lines=9> */
[----:B------:R-:W-:Y:S01]  /*11d0*/  HADD2.F32 R49, -RZ, R15.H1_H1 ;  /* 0x3000000fff317230 */ /* 0x000fe20000004100 */
[----:B------:R-:W-:Y:S01]  /*11e0*/  FMUL.FTZ R23, R54, UR4 ;  /* 0x0000000436177c20 */ /* 0x000fe20008410000 */
[--C-:B------:R-:W-:Y:S01]  /*11f0*/  HADD2.F32 R105, -RZ, R67.reuse.H1_H1 ;  /* 0x30000043ff697230 */ /* 0x100fe20000004100 */
[C---:B------:R-:W-:Y:S01]  /*1200*/  FFMA.FTZ R3, R53.reuse, R0, R12 ;  /* 0x0000000035037223 */ /* 0x040fe2000001000c */
[----:B------:R-:W-:Y:S01]  /*1210*/  HADD2.F32 R0, -RZ, R66.H1_H1 ;  /* 0x30000042ff007230 */ /* 0x000fe20000004100 */
[----:B------:R-:W-:Y:S01]  /*1220*/  FMUL.FTZ R20, R53, UR4 ;  /* 0x0000000435147c20 */ /* 0x000fe20008410000 */
[----:B------:R-:W-:Y:S01]  /*1230*/  HADD2.F32 R12, -RZ, R67.H0_H0 ;  /* 0x20000043ff0c7230 */ /* 0x000fe20000004100 */
[----:B------:R-:W-:-:S02]  /*1240*/  FFMA.FTZ R2, R52, R2, R3 ;  /* 0x0000000234027223 */ /* 0x000fc40000010003 */
[----:B------:R-:W-:Y:S02]  /*1250*/  FMUL.FTZ R21, R52, UR4 ;  /* 0x0000000434157c20 */ /* 0x000fe40008410000 */
[C---:B------:R-:W-:Y:S02]  /*1260*/  FFMA.FTZ R3, R51.reuse, R0, R2 ;  /* 0x0000000033037223 */ /* 0x040fe40000010002 */
[----:B------:R-:W-:Y:S02]  /*1270*/  FMUL.FTZ R18, R51, UR4 ;  /* 0x0000000433127c20 */ /* 0x000fe40008410000 */
[C---:B------:R-:W-:Y:S02]  /*1280*/  FFMA.FTZ R12, R50.reuse, R12, R3 ;  /* 0x0000000c320c7223 */ /* 0x040fe40000010003 */
[----:B------:R-:W-:Y:S02]  /*1290*/  FMUL.FTZ R19, R50, UR4 ;  /* 0x0000000432137c20 */ /* 0x000fe40008410000 */
[----:B------:R-:W-:-:S02]  /*12a0*/  FFMA.FTZ R105, R49, R105, R12 ;  /* 0x0000006931697223 */ /* 0x000fc4000001000c */
[----:B------:R-:W-:Y:S01]  /*12b0*/  FMUL.FTZ R16, R49, UR4 ;  /* 0x0000000431107c20 */ /* 0x000fe20008410000 */
[----:B------:R-:W-:Y:S06]  /*12c0*/  BAR.SYNC.DEFER_BLOCKING 0x0 ;  /* 0x0000000000007b1d */ /* 0x000fec0000010000 */
[----:B------:R-:W-:Y:S05]  /*12d0*/  @P0 BRA `(.L_x_2375) ;  /* 0x000000a000000947 */ /* 0x000fea0003800000 */
        /* <DEDUP_REMOVED lines=9> */
[----:B------:R-:W-:Y:S05]  /*1370*/  BRA `(.L_x_2376) ;  /* 0x0000928000007947 */ /* 0x000fea0003800000 */
.L_x_2375:
        /* <DEDUP_REMOVED lines=9> */
[----:B------:R-:W-:-:S02]  /*1410*/  UMOV UR7, URZ ;  /* 0x0000003f00077c82 */ /* 0x000fc40008000000 */
[----:B------:R-:W-:Y:S02]  /*1420*/  UMOV UR8, URZ ;  /* 0x0000003f00087c82 */ /* 0x000fe40008000000 */
[----:B------:R-:W-:Y:S02]  /*1430*/  UMOV UR9, URZ ;  /* 0x0000003f00097c82 */ /* 0x000fe40008000000 */
.L_x_2477:
[----:B------:R-:W-:Y:S02]  /*1440*/  ULDC.64 UR38, c[0x0][0x180] ;  /* 0x0000600000267ab9 */ /* 0x000fe40000000a00 */
[----:B------:R-:W-:Y:S02]  /*1450*/  UIMAD UR32, UR16, UR38, URZ ;  /* 0x00000026102072a4 */ /* 0x000fe4000f8e023f */
[----:B------:R-:W-:Y:S02]  /*1460*/  UIMAD.WIDE.U32 UR28, UR17, UR38, URZ ;  /* 0x00000026111c72a5 */ /* 0x000fe4000f8e003f */
[----:B------:R-:W-:Y:S02]  /*1470*/  UIMAD UR38, UR17, UR39, UR32 ;  /* 0x00000027112672a4 */ /* 0x000fe4000f8e0220 */
[----:B------:R-:W-:-:S02]  /*1480*/  USHF.R.S32.HI UR37, URZ, 0x1f, UR7 ;  /* 0x0000001f3f257899 */ /* 0x000fc40008011407 */
[----:B------:R-:W-:Y:S02]  /*1490*/  ULDC.64 UR32, c[0x0][0x188] ;  /* 0x0000620000207ab9 */ /* 0x000fe40000000a00 */
[----:B------:R-:W-:Y:S02]  /*14a0*/  UIADD3 UR29, UR29, UR38, URZ ;  /* 0x000000261d1d7290 */ /* 0x000fe4000fffe03f */
[----:B------:R-:W-:Y:S02]  /*14b0*/  UIMAD UR38, UR37, UR32, URZ ;  /* 0x00000020252672a4 */ /* 0x000fe4000f8e023f */
[----:B------:R-:W-:Y:S02]  /*14c0*/  UIMAD.WIDE.U32 UR28, UR7, UR32, UR28 ;  /* 0x00000020071c72a5 */ /* 0x000fe4000f8e001c */
[----:B------:R-:W-:-:S03]  /*14d0*/  UIMAD UR38, UR7, UR33, UR38 ;  /* 0x00000021072672a4 */ /* 0x000fc6000f8e0226 */
[----:B------:R-:W-:Y:S02]  /*14e0*/  ULDC.64 UR32, c[0x0][0x220] ;  /* 0x0000880000207ab9 */ /* 0x000fe40000000a00 */
[----:B------:R-:W-:Y:S02]  /*14f0*/  UIADD3 UR29, UR29, UR38, URZ ;  /* 0x000000261d1d7290 */ /* 0x000fe4000fffe03f */
[----:B------:R-:W-:Y:S02]  /*1500*/  ULEA UR32, UP0, UR28, UR32, 0x3 ;  /* 0x000000201c207291 */ /* 0x000fe4000f80183f */
[----:B------:R-:W-:Y:S02]  /*1510*/  ULDC.64 UR38, c[0x0][0x1c0] ;  /* 0x0000700000267ab9 */ /* 0x000fe40000000a00 */
[----:B------:R-:W-:Y:S02]  /*1520*/  ULEA.HI.X UR33, UR28, UR33, UR29, 0x3, UP0 ;  /* 0x000000211c217291 */ /* 0x000fe400080f1c1d */
[----:B------:R-:W-:-:S04]  /*1530*/  MOV R80, UR32 ;  /* 0x0000002000507c02 */ /* 0x000fc80008000f00 */
[----:B------:R-:W-:-:S06]  /*1540*/  MOV R81, UR33 ;  /* 0x0000002100517c02 */ /* 0x000fcc0008000f00 */
[----:B------:R-:W2:Y:S01]  /*1550*/  LDG.E.64 R80, [R80.64] ;  /* 0x0000001e50507981 */ /* 0x000ea2000c1e1b00 */
[----:B------:R-:W-:Y:S01]  /*1560*/  UIMAD UR32, UR37, UR38, URZ ;  /* 0x00000026252072a4 */ /* 0x000fe2000f8e023f */
[----:B------:R-:W-:Y:S01]  /*1570*/  SHF.L.U32 R56, R99, 0x1, RZ ;  /* 0x0000000163387819 */ /* 0x000fe200000006ff */
[----:B------:R-:W-:Y:S02]  /*1580*/  UIMAD.WIDE.U32 UR28, UR7, UR38, URZ ;  /* 0x00000026071c72a5 */ /* 0x000fe4000f8e003f */
[----:B------:R-:W-:Y:S01]  /*1590*/  UIMAD UR32, UR7, UR39, UR32 ;  /* 0x00000027072072a4 */ /* 0x000fe2000f8e0220 */
[----:B------:R-:W-:Y:S01]  /*15a0*/  LOP3.LUT R56, R56, 0xffffffc0, RZ, 0xc0, !PT ;  /* 0xffffffc038387812 */ /* 0x000fe200078ec0ff */
[----:B------:R-:W-:Y:S02]  /*15b0*/  ULEA UR33, UP0, UR28, UR26, 0x1 ;  /* 0x0000001a1c217291 */ /* 0x000fe4000f80083f */
[----:B------:R-:W-:Y:S01]  /*15c0*/  UIADD3 UR29, UR29, UR32, URZ ;  /* 0x000000201d1d7290 */ /* 0x000fe2000fffe03f */
[----:B------:R-:W-:-:S03]  /*15d0*/  LOP3.LUT R57, R56, 0x1f, R99, 0xf8, !PT ;  /* 0x0000001f38397812 */ /* 0x000fc600078ef863 */
[----:B------:R-:W-:Y:S01]  /*15e0*/  ULEA.HI.X UR28, UR28, UR27, UR29, 0x1, UP0 ;  /* 0x0000001b1c1c7291 */ /* 0x000fe200080f0c1d */
[----:B------:R-:W-:Y:S01]  /*15f0*/  MOV R82, UR33 ;  /* 0x0000002100527c02 */ /* 0x000fe20008000f00 */
[----:B------:R-:W-:Y:S01]  /*1600*/  ULDC.64 UR32, c[0x0][0x198] ;  /* 0x0000660000207ab9 */ /* 0x000fe20000000a00 */
[----:B------:R-:W-:-:S03]  /*1610*/  IADD3 R57, R56, R57, RZ ;  /* 0x0000003938397210 */ /* 0x000fc60007ffe0ff */
[----:B------:R-:W-:-:S05]  /*1620*/  MOV R83, UR28 ;  /* 0x0000001c00537c02 */ /* 0x000fca0008000f00 */
[----:B------:R-:W-:-:S05]  /*1630*/  IMAD.WIDE R82, R57, 0x10, R82 ;  /* 0x0000001039527825 */ /* 0x000fca00078e0252 */
[----:B------:R0:W3:Y:S04]  /*1640*/  LDG.E.128 R56, [R82.64] ;  /* 0x0000001e52387981 */ /* 0x0000e8000c1e1d00 */
[----:B------:R0:W4:Y:S04]  /*1650*/  LDG.E.128 R68, [R82.64+0x200] ;  /* 0x0002001e52447981 */ /* 0x000128000c1e1d00 */
[----:B------:R0:W3:Y:S04]  /*1660*/  LDG.E.128 R72, [R82.64+0x400] ;  /* 0x0004001e52487981 */ /* 0x0000e8000c1e1d00 */
[----:B------:R0:W3:Y:S01]  /*1670*/  LDG.E.128 R76, [R82.64+0x600] ;  /* 0x0006001e524c7981 */ /* 0x0000e2000c1e1d00 */
        /* <DEDUP_REMOVED lines=11> */
[----:B------:R-:W-:-:S06]  /*1730*/  ULEA.HI.X UR33, UR28, UR33, UR29, 0x3, UP0 ;  /* 0x000000211c217291 */ /* 0x000fcc00080f1c1d */
[----:B------:R-:W-:Y:S02]  /*1740*/  MOV R103, UR33 ;  /* 0x0000002100677c02 */ /* 0x000fe40008000f00 */
[----:B------:R-:W-:Y:S02]  /*1750*/  LOP3.LUT P0, RZ, R99, 0x1f, RZ, 0xc0, !PT ;  /* 0x0000001f63ff7812 */ /* 0x000fe4000780c0ff */
[----:B------:R-:W-:-:S04]  /*1760*/  MOV R108, UR19 ;  /* 0x00000013006c7c02 */ /* 0x000fc80008000f00 */
[----:B------:R-:W-:Y:S02]  /*1770*/  ISETP.LT.OR P0, PT, R108, 0x2, P0 ;  /* 0x000000026c00780c */ /* 0x000fe40000701670 */
[----:B------:R-:W-:Y:S02]  /*1780*/  MOV R110, UR19 ;  /* 0x00000013006e7c02 */ /* 0x000fe40008000f00 */
[----:B------:R-:W-:Y:S01]  /*1790*/  MOV R145, c[0x0][0x16c] ;  /* 0x00005b0000917a02 */ /* 0x000fe20000000f00 */
[----:B------:R-:W-:-:S08]  /*17a0*/  HADD2.F32 R211, -RZ, R60.H0_H0 ;  /* 0x2000003cffd37230 */ /* 0x000fd00000004100 */
[----:B------:R-:W-:-:S05]  /*17b0*/  @!P0 IADD3 R110, R110, -0x2, RZ ;  /* 0xfffffffe6e6e8810 */ /* 0x000fca0007ffe0ff */
[----:B------:R-:W-:Y:S02]  /*17c0*/  @!P0 IMAD R140, R110, R145, UR7 ;  /* 0x000000076e8c8e24 */ /* 0x000fe4000f8e0291 */
[----:B------:R-:W-:Y:S01]  /*17d0*/  FMUL.FTZ R211, R48, R211 ;  /* 0x000000d330d37220 */ /* 0x000fe20000410000 */
[----:B------:R-:W-:Y:S01]  /*17e0*/  HADD2.F32 R210, -RZ, R60.H1_H1 ;  /* 0x3000003cffd27230 */ /* 0x000fe20000004100 */
[----:B------:R-:W-:-:S04]  /*17f0*/  UIADD3 UR28, UR19, -0x1, URZ ;  /* 0xffffffff131c7890 */ /* 0x000fc8000fffe03f */
[----:B------:R-:W-:Y:S01]  /*1800*/  FMUL.FTZ R210, R47, R210 ;  /* 0x000000d22fd27220 */ /* 0x000fe20000410000 */
[----:B--2---:R-:W1:Y:S08]  /*1810*/  R2UR UR38, R81 ;  /* 0x00000000512673c2 */ /* 0x004e7000000e0000 */
[----:B------:R2:W2:Y:S01]  /*1820*/  R2UR UR37, R80 ;  /* 0x00000000502573c2 */ /* 0x0004a200000e0000 */
[----:B-1----:R-:W-:-:S02]  /*1830*/  FMUL.FTZ R84, R48, UR38 ;  /* 0x0000002630547c20 */ /* 0x002fc40008410000 */
[----:B------:R-:W-:Y:S02]  /*1840*/  FMUL.FTZ R81, R45, UR38 ;  /* 0x000000262d517c20 */ /* 0x000fe40008410000 */
[----:B------:R-:W-:Y:S02]  /*1850*/  FMUL.RZ R87, R84, 0.15915493667125701904 ;  /* 0x3e22f98354577820 */ /* 0x000fe4000040c000 */
[----:B0-----:R-:W-:Y:S02]  /*1860*/  FMUL.RZ R83, R81, 0.15915493667125701904 ;  /* 0x3e22f98351537820 */ /* 0x001fe4000040c000 */
[----:B------:R-:W-:Y:S01]  /*1870*/  FMUL.FTZ R84, R47, UR38 ;  /* 0x000000262f547c20 */ /* 0x000fe20008410000 */
[----:B------:R-:W-:Y:S01]  /*1880*/  MUFU.SIN R85, R87 ;  /* 0x0000005700557308 */ /* 0x000fe20000000400 */
[----:B------:R-:W-:Y:S02]  /*1890*/  FMUL.FTZ R81, R44, UR38 ;  /* 0x000000262c517c20 */ /* 0x000fe40008410000 */
[----:B------:R-:W-:-:S02]  /*18a0*/  FMUL.RZ R102, R84, 0.15915493667125701904 ;  /* 0x3e22f98354667820 */ /* 0x000fc4000040c000 */
[----:B------:R-:W-:Y:S02]  /*18b0*/  FMUL.FTZ R86, R46, UR38 ;  /* 0x000000262e567c20 */ /* 0x000fe40008410000 */
[----:B--2---:R-:W-:Y:S01]  /*18c0*/  FMUL.FTZ R80, R36, UR38 ;  /* 0x0000002624507c20 */ /* 0x004fe20008410000 */
[----:B------:R0:W-:Y:S01]  /*18d0*/  MUFU.COS R107, R87 ;  /* 0x00000057006b7308 */ /* 0x0001e20000000000 */
[----:B------:R-:W-:Y:S02]  /*18e0*/  FMUL.RZ R82, R86, 0.15915493667125701904 ;  /* 0x3e22f98356527820 */ /* 0x000fe4000040c000 */
[----:B------:R-:W-:-:S05]  /*18f0*/  FMUL.RZ R106, R80, 0.15915493667125701904 ;  /* 0x3e22f983506a7820 */ /* 0x000fca000040c000 */
        /* <DEDUP_REMOVED lines=19> */
[----:B------:R0:W-:Y:S01]  /*1a30*/  MUFU.COS R111, R102 ;  /* 0x00000066006f7308 */ /* 0x0001e20000000000 */
[----:B------:R-:W-:-:S07]  /*1a40*/  FMUL.FTZ R80, R35, UR38 ;  /* 0x0000002623507c20 */ /* 0x000fce0008410000 */
[----:B------:R-:W-:Y:S01]  /*1a50*/  MUFU.SIN R119, R87 ;  /* 0x0000005700777308 */ /* 0x000fe20000000400 */
[----:B0-----:R-:W-:Y:S02]  /*1a60*/  FMUL.RZ R102, R81, 0.15915493667125701904 ;  /* 0x3e22f98351667820 */ /* 0x001fe4000040c000 */
[----:B------:R-:W-:-:S05]  /*1a70*/  FMUL.FTZ R81, R38, UR38 ;  /* 0x0000002626517c20 */ /* 0x000fca0008410000 */
[----:B------:R-:W-:Y:S08]  /*1a80*/  MUFU.SIN R135, R102 ;  /* 0x0000006600877308 */ /* 0x000ff00000000400 */
[----:B------:R0:W-:Y:S08]  /*1a90*/  MUFU.COS R137, R102 ;  /* 0x0000006600897308 */ /* 0x0001f00000000000 */
[----:B------:R1:W-:Y:S01]  /*1aa0*/  MUFU.COS R117, R87 ;  /* 0x0000005700757308 */ /* 0x0003e20000000000 */
[----:B0-----:R-:W-:-:S06]  /*1ab0*/  MOV R102, UR32 ;  /* 0x0000002000667c02 */ /* 0x001fcc0008000f00 */
[----:B------:R-:W2:Y:S01]  /*1ac0*/  LDG.E.64 R102, [R102.64] ;  /* 0x0000001e66667981 */ /* 0x000ea2000c1e1b00 */
[----:B------:R-:W-:Y:S01]  /*1ad0*/  MUFU.SIN R123, R82 ;  /* 0x00000052007b7308 */ /* 0x000fe20000000400 */
[----:B-1----:R-:W-:Y:S01]  /*1ae0*/  MOV R87, UR37 ;  /* 0x0000002500577c02 */ /* 0x002fe20008000f00 */
[----:B------:R-:W-:-:S06]  /*1af0*/  FMUL.RZ R143, R80, 0.15915493667125701904 ;  /* 0x3e22f983508f7820 */ /* 0x000fcc000040c000 */
[----:B------:R0:W-:Y:S01]  /*1b00*/  MUFU.COS R113, R82 ;  /* 0x0000005200717308 */ /* 0x0001e20000000000 */
[----:B------:R-:W-:Y:S01]  /*1b10*/  FMUL.FTZ R87, R87, 1.4426950216293334961 ;  /* 0x3fb8aa3b57577820 */ /* 0x000fe20000410000 */
[----:B------:R-:W-:Y:S01]  /*1b20*/  HADD2.F32 R209, -RZ, R61.H0_H0 ;  /* 0x2000003dffd17230 */ /* 0x000fe20000004100 */
[----:B------:R-:W-:-:S05]  /*1b30*/  ULEA.HI UR29, UR28, UR28, URZ, 0x1 ;  /* 0x0000001c1c1d7291 */ /* 0x000fca000f8f083f */
[----:B------:R-:W-:Y:S01]  /*1b40*/  MUFU.SIN R121, R83 ;  /* 0x0000005300797308 */ /* 0x000fe20000000400 */
[----:B0-----:R-:W-:Y:S02]  /*1b50*/  FMUL.RZ R82, R81, 0.15915493667125701904 ;  /* 0x3e22f98351527820 */ /* 0x001fe4000040c000 */
[----:B------:R-:W-:Y:S02]  /*1b60*/  FMUL.FTZ R81, R37, UR38 ;  /* 0x0000002625517c20 */ /* 0x000fe40008410000 */
[-C--:B------:R-:W-:Y:S02]  /*1b70*/  FMUL.FTZ R80, R47, R87.reuse ;  /* 0x000000572f507220 */ /* 0x080fe40000410000 */
[----:B------:R-:W-:Y:S01]  /*1b80*/  FMUL.RZ R81, R81, 0.15915493667125701904 ;  /* 0x3e22f98351517820 */ /* 0x000fe2000040c000 */
[----:B------:R-:W-:Y:S08]  /*1b90*/  MUFU.SIN R112, R82 ;  /* 0x0000005200707308 */ /* 0x000ff00000000400 */
[----:B------:R-:W-:Y:S08]  /*1ba0*/  MUFU.SIN R139, R81 ;  /* 0x00000051008b7308 */ /* 0x000ff00000000400 */
[----:B------:R0:W-:Y:S08]  /*1bb0*/  MUFU.COS R141, R81 ;  /* 0x00000051008d7308 */ /* 0x0001f00000000000 */
[----:B------:R1:W3:Y:S01]  /*1bc0*/  MUFU.EX2 R133, R80 ;  /* 0x0000005000857308 */ /* 0x0002e20000000800 */
[----:B0-----:R-:W-:-:S02]  /*1bd0*/  FMUL.FTZ R81, R46, R87 ;  /* 0x000000572e517220 */ /* 0x001fc40000410000 */
[----:B------:R-:W-:-:S05]  /*1be0*/  FMUL.FTZ R110, R40, R87 ;  /* 0x00000057286e7220 */ /* 0x000fca0000410000 */
[----:B------:R-:W-:Y:S01]  /*1bf0*/  MUFU.COS R116, R82 ;  /* 0x0000005200747308 */ /* 0x000fe20000000000 */
[----:B-1----:R-:W-:-:S07]  /*1c00*/  SHF.L.U32 R80, R99, 0x2, RZ ;  /* 0x0000000263507819 */ /* 0x002fce00000006ff */
[----:B------:R0:W1:Y:S08]  /*1c10*/  MUFU.EX2 R131, R81 ;  /* 0x0000005100837308 */ /* 0x0000700000000800 */
[----:B------:R1:W-:Y:S01]  /*1c20*/  MUFU.COS R115, R83 ;  /* 0x0000005300737308 */ /* 0x0003e20000000000 */
[----:B0-----:R-:W-:-:S04]  /*1c30*/  LOP3.LUT R81, R80, 0xffffff80, RZ, 0xc0, !PT ;  /* 0xffffff8050517812 */ /* 0x001fc800078ec0ff */
[----:B------:R-:W-:Y:S01]  /*1c40*/  IADD3 R81, R81, R98, RZ ;  /* 0x0000006251517210 */ /* 0x000fe20007ffe0ff */
[C---:B---3--:R-:W-:Y:S02]  /*1c50*/  FMUL.FTZ R134, R133.reuse, R134 ;  /* 0x0000008685867220 */ /* 0x048fe40000410000 */
[----:B------:R-:W-:Y:S02]  /*1c60*/  MUFU.SIN R136, R106 ;  /* 0x0000006a00887308 */ /* 0x000fe40000000400 */
[----:B------:R0:W-:Y:S01]  /*1c70*/  STS.128 [R81.X16], R56 ;  /* 0x0000003851007388 */ /* 0x0001e2000000cc00 */
[----:B------:R-:W-:Y:S02]  /*1c80*/  FMUL.FTZ R133, R133, R84 ;  /* 0x0000005485857220 */ /* 0x000fe40000410000 */
[-C--:B------:R-:W-:Y:S01]  /*1c90*/  FMUL.FTZ R82, R45, R87.reuse ;  /* 0x000000572d527220 */ /* 0x080fe20000410000 */
[----:B----4-:R3:W-:Y:S02]  /*1ca0*/  STS.128 [R81.X16+0x200], R68 ;  /* 0x0002004451007388 */ /* 0x0107e4000000cc00 */
[----:B------:R-:W4:Y:S01]  /*1cb0*/  MUFU.EX2 R110, R110 ;  /* 0x0000006e006e7308 */ /* 0x000f220000000800 */
[----:B0-----:R-:W-:-:S02]  /*1cc0*/  FMUL.FTZ R56, R39, R87 ;  /* 0x0000005727387220 */ /* 0x001fc40000410000 */
[-C--:B------:R-:W-:Y:S02]  /*1cd0*/  FMUL.FTZ R59, RZ, R133.reuse ;  /* 0x00000085ff3b7220 */ /* 0x080fe40000410000 */
[----:B---3--:R-:W-:-:S03]  /*1ce0*/  FMUL.FTZ R69, R211, R133 ;  /* 0x00000085d3457220 */ /* 0x008fc60000410000 */
[----:B------:R-:W0:Y:S01]  /*1cf0*/  MUFU.EX2 R56, R56 ;  /* 0x0000003800387308 */ /* 0x000e220000000800 */
[-C--:B------:R-:W-:Y:S02]  /*1d00*/  FFMA.FTZ R59, R211, R134.reuse, -R59 ;  /* 0x00000086d33b7223 */ /* 0x080fe4000001083b */
[----:B------:R-:W-:-:S05]  /*1d10*/  FFMA.FTZ R69, RZ, R134, R69 ;  /* 0x00000086ff457223 */ /* 0x000fca0000010045 */
[----:B------:R-:W3:Y:S01]  /*1d20*/  MUFU.EX2 R129, R82 ;  /* 0x0000005200817308 */ /* 0x000ee20000000800 */
[C---:B-1----:R-:W-:Y:S02]  /*1d30*/  FMUL.FTZ R132, R131.reuse, R132 ;  /* 0x0000008483847220 */ /* 0x042fe40000410000 */
[----:B------:R-:W-:Y:S02]  /*1d40*/  FMUL.FTZ R131, R131, R86 ;  /* 0x0000005683837220 */ /* 0x000fe40000410000 */
[----:B------:R-:W-:Y:S02]  /*1d50*/  FADD.FTZ R69, RZ, R69 ;  /* 0x00000045ff457221 */ /* 0x000fe40000010000 */
[----:B------:R-:W-:Y:S01]  /*1d60*/  FADD.FTZ R68, R210, R59 ;  /* 0x0000003bd2447221 */ /* 0x000fe20000010000 */
[----:B------:R1:W-:Y:S01]  /*1d70*/  MUFU.COS R138, R106 ;  /* 0x0000006a008a7308 */ /* 0x0003e20000000000 */
[-C--:B------:R-:W-:Y:S01]  /*1d80*/  FMUL.FTZ R83, R44, R87.reuse ;  /* 0x000000572c537220 */ /* 0x080fe20000410000 */
[----:B------:R0:W-:Y:S01]  /*1d90*/  STS.128 [R81.X16+0x400], R72 ;  /* 0x0004004851007388 */ /* 0x0001e2000000cc00 */
[----:B------:R-:W-:-:S02]  /*1da0*/  FMUL.FTZ R108, R42, R87 ;  /* 0x000000572a6c7220 */ /* 0x000fc40000410000 */
[----:B------:R-:W-:Y:S02]  /*1db0*/  FMUL.FTZ R80, R41, R87 ;  /* 0x0000005729507220 */ /* 0x000fe40000410000 */
[----:B------:R-:W-:Y:S02]  /*1dc0*/  FMUL.FTZ R71, R131, R69 ;  /* 0x0000004583477220 */ /* 0x000fe40000410000 */
[-C--:B-1----:R-:W-:Y:S02]  /*1dd0*/  FMUL.FTZ R106, R43, R87.reuse ;  /* 0x000000572b6a7220 */ /* 0x082fe40000410000 */
[----:B------:R-:W-:Y:S02]  /*1de0*/  FMUL.FTZ R57, R38, R87 ;  /* 0x0000005726397220 */ /* 0x000fe40000410000 */
[----:B----4-:R-:W-:Y:S02]  /*1df0*/  FMUL.FTZ R120, R110, R117 ;  /* 0x000000756e787220 */ /* 0x010fe40000410000 */
[----:B------:R-:W-:-:S02]  /*1e00*/  FMUL.FTZ R58, R37, R87 ;  /* 0x00000057253a7220 */ /* 0x000fc40000410000 */
[----:B------:R-:W-:Y:S02]  /*1e10*/  FMUL.FTZ R59, R36, R87 ;  /* 0x00000057243b7220 */ /* 0x000fe40000410000 */
[-C--:B0-----:R-:W-:Y:S02]  /*1e20*/  FMUL.FTZ R72, R131, R68.reuse ;  /* 0x0000004483487220 */ /* 0x081fe40000410000 */
[C---:B------:R-:W-:Y:S02]  /*1e30*/  FMUL.FTZ R118, R56.reuse, R137 ;  /* 0x0000008938767220 */ /* 0x040fe40000410000 */
[----:B------:R-:W-:Y:S01]  /*1e40*/  FMUL.FTZ R117, R56, R135 ;  /* 0x0000008738757220 */ /* 0x000fe20000410000 */
[----:B------:R-:W0:Y:S01]  /*1e50*/  MUFU.EX2 R83, R83 ;  /* 0x0000005300537308 */ /* 0x000e220000000800 */
[----:B------:R-:W-:Y:S01]  /*1e60*/  FMUL.FTZ R56, R48, R87 ;  /* 0x0000005730387220 */ /* 0x000fe20000410000 */
[----:B------:R-:W-:Y:S01]  /*1e70*/  ULOP3.LUT UR29, UR29, 0xfffffe, URZ, 0xc0, !UPT ;  /* 0x00fffffe1d1d7892 */ /* 0x000fe2000f8ec03f */
[----:B------:R-:W-:-:S02]  /*1e80*/  FFMA.FTZ R70, R132, R68, -R71 ;  /* 0x0000004484467223 */ /* 0x000fc40000010847 */
[----:B------:R-:W-:Y:S02]  /*1e90*/  FFMA.FTZ R72, R132, R69, R72 ;  /* 0x0000004584487223 */ /* 0x000fe40000010048 */
[----:B------:R-:W-:Y:S01]  /*1ea0*/  FMUL.FTZ R209, R46, R209 ;  /* 0x000000d12ed17220 */ /* 0x000fe20000410000 */
[----:B------:R-:W-:Y:S01]  /*1eb0*/  ISETP.NE.AND P1, PT, R99, RZ, PT ;  /* 0x000000ff6300720c */ /* 0x000fe20003f25270 */
[----:B------:R-:W1:Y:S01]  /*1ec0*/  MUFU.EX2 R106, R106 ;  /* 0x0000006a006a7308 */ /* 0x000e620000000800 */
[C---:B---3--:R-:W-:Y:S01]  /*1ed0*/  FMUL.FTZ R130, R129.reuse, R130 ;  /* 0x0000008281827220 */ /* 0x048fe20000410000 */
[----:B------:R-:W-:Y:S01]  /*1ee0*/  UIADD3 UR29, UR28, -UR29, URZ ;  /* 0x8000001d1c1d7290 */ /* 0x000fe2000fffe03f */
[----:B------:R-:W-:Y:S02]  /*1ef0*/  FMUL.FTZ R129, R129, R100 ;  /* 0x0000006481817220 */ /* 0x000fe40000410000 */
[----:B------:R-:W-:-:S03]  /*1f00*/  FADD.FTZ R70, R209, R70 ;  /* 0x00000046d1467221 */ /* 0x000fc60000010000 */
[----:B------:R-:W3:Y:S01]  /*1f10*/  MUFU.EX2 R108, R108 ;  /* 0x0000006c006c7308 */ /* 0x000ee20000000800 */
[----:B------:R-:W-:Y:S01]  /*1f20*/  FADD.FTZ R72, RZ, R72 ;  /* 0x00000048ff487221 */ /* 0x000fe20000010000 */
[----:B------:R-:W-:-:S06]  /*1f30*/  HADD2.F32 R208, -RZ, R61.H1_H1 ;  /* 0x3000003dffd07230 */ /* 0x000fcc0000004100 */
[----:B------:R-:W4:Y:S01]  /*1f40*/  MUFU.EX2 R80, R80 ;  /* 0x0000005000507308 */ /* 0x000f220000000800 */
[C---:B------:R-:W-:Y:S02]  /*1f50*/  FMUL.FTZ R71, R129.reuse, R70 ;  /* 0x0000004681477220 */ /* 0x040fe40000410000 */
[----:B------:R-:W-:-:S05]  /*1f60*/  FMUL.FTZ R69, R129, R72 ;  /* 0x0000004881457220 */ /* 0x000fca0000410000 */
[----:B------:R-:W0:Y:S01]  /*1f70*/  MUFU.EX2 R57, R57 ;  /* 0x0000003900397308 */ /* 0x000e220000000800 */
[----:B------:R-:W-:-:S07]  /*1f80*/  MOV R127, 0x100 ;  /* 0x00000100007f7802 */ /* 0x000fce0000000f00 */
[----:B------:R-:W0:Y:S01]  /*1f90*/  MUFU.EX2 R58, R58 ;  /* 0x0000003a003a7308 */ /* 0x000e220000000800 */
[----:B------:R-:W-:-:S07]  /*1fa0*/  MOV R114, UR29 ;  /* 0x0000001d00727c02 */ /* 0x000fce0008000f00 */
[----:B------:R-:W0:Y:S01]  /*1fb0*/  MUFU.EX2 R59, R59 ;  /* 0x0000003b003b7308 */ /* 0x000e220000000800 */
[----:B------:R-:W-:-:S07]  /*1fc0*/  FFMA.FTZ R71, R130, R72, R71 ;  /* 0x0000004882477223 */ /* 0x000fce0000010047 */
[----:B------:R-:W3:Y:S01]  /*1fd0*/  MUFU.EX2 R56, R56 ;  /* 0x0000003800387308 */ /* 0x000ee20000000800 */
[----:B------:R-:W-:Y:S02]  /*1fe0*/  FFMA.FTZ R69, R130, R70, -R69 ;  /* 0x0000004682457223 */ /* 0x000fe40000010845 */
[----:B------:R-:W-:Y:S01]  /*1ff0*/  FMUL.FTZ R208, R45, R208 ;  /* 0x000000d02dd07220 */ /* 0x000fe20000410000 */
[----:B------:R-:W-:Y:S01]  /*2000*/  IADD3 R82, R99, 0x200, RZ ;  /* 0x0000020063527810 */ /* 0x000fe20007ffe0ff */
[----:B------:R-:W-:Y:S01]  /*2010*/  @!P1 IMAD R82, R114, R127, UR7 ;  /* 0x0000000772529e24 */ /* 0x000fe2000f8e027f */
[----:B------:R-:W-:Y:S01]  /*2020*/  MOV R137, 0x10 ;  /* 0x0000001000897802 */ /* 0x000fe20000000f00 */
[----:B------:R-:W-:Y:S02]  /*2030*/  FMUL.FTZ R68, R34, UR38 ;  /* 0x0000002622447c20 */ /* 0x000fe40008410000 */
[----:B0-----:R-:W-:Y:S02]  /*2040*/  FMUL.FTZ R127, R83, R104 ;  /* 0x00000068537f7220 */ /* 0x001fe40000410000 */
[----:B------:R-:W-:-:S02]  /*2050*/  FADD.FTZ R71, RZ, R71 ;  /* 0x00000047ff477221 */ /* 0x000fc40000010000 */
[----:B------:R-:W-:Y:S02]  /*2060*/  FADD.FTZ R69, R208, R69 ;  /* 0x00000045d0457221 */ /* 0x000fe40000010000 */
[----:B-1----:R-:W-:Y:S02]  /*2070*/  FMUL.FTZ R126, R106, R111 ;  /* 0x0000006f6a7e7220 */ /* 0x002fe40000410000 */
[----:B---3--:R-:W-:Y:S02]  /*2080*/  FMUL.FTZ R124, R108, R113 ;  /* 0x000000716c7c7220 */ /* 0x008fe40000410000 */
[----:B----4-:R-:W-:Y:S02]  /*2090*/  FMUL.FTZ R122, R80, R115 ;  /* 0x00000073507a7220 */ /* 0x010fe40000410000 */
[C---:B------:R-:W-:Y:S02]  /*20a0*/  FMUL.FTZ R116, R57.reuse, R116 ;  /* 0x0000007439747220 */ /* 0x040fe40000410000 */
[----:B------:R-:W-:-:S02]  /*20b0*/  FMUL.FTZ R115, R57, R112 ;  /* 0x0000007039737220 */ /* 0x000fc40000410000 */
[----:B------:R-:W-:Y:S02]  /*20c0*/  FMUL.RZ R68, R68, 0.15915493667125701904 ;  /* 0x3e22f98344447820 */ /* 0x000fe4000040c000 */
[C---:B------:R-:W-:Y:S02]  /*20d0*/  FMUL.FTZ R114, R58.reuse, R141 ;  /* 0x0000008d3a727220 */ /* 0x040fe40000410000 */
[----:B------:R-:W-:Y:S02]  /*20e0*/  FMUL.FTZ R113, R58, R139 ;  /* 0x0000008b3a717220 */ /* 0x000fe40000410000 */
[----:B------:R-:W-:Y:S02]  /*20f0*/  FMUL.FTZ R111, R59, R136 ;  /* 0x000000883b6f7220 */ /* 0x000fe40000410000 */
[----:B------:R-:W-:Y:S02]  /*2100*/  FMUL.FTZ R72, R35, R87 ;  /* 0x0000005723487220 */ /* 0x000fe40000410000 */
[----:B------:R-:W-:-:S02]  /*2110*/  FMUL.FTZ R128, R83, R128 ;  /* 0x0000008053807220 */ /* 0x000fc40000410000 */
[C---:B------:R-:W-:Y:S02]  /*2120*/  FMUL.FTZ R57, R127.reuse, R71 ;  /* 0x000000477f397220 */ /* 0x040fe40000410000 */
[----:B------:R-:W-:Y:S02]  /*2130*/  FMUL.FTZ R58, R127, R69 ;  /* 0x000000457f3a7220 */ /* 0x000fe40000410000 */
[----:B------:R-:W-:Y:S02]  /*2140*/  IMAD R86, R98, 0x3, R81 ;  /* 0x0000000362567824 */ /* 0x000fe400078e0251 */
[----:B------:R-:W-:Y:S01]  /*2150*/  @!P0 IMAD.WIDE R136, R140, R137, UR10 ;  /* 0x0000000a8c888e25 */ /* 0x000fe2000f8e0289 */
[----:B------:R-:W-:Y:S01]  /*2160*/  SHF.L.U32 R140, R82, 0x3, RZ ;  /* 0x00000003528c7819 */ /* 0x000fe200000006ff */
[----:B------:R-:W-:Y:S02]  /*2170*/  STS.128 [R81.X16+0x600], R76 ;  /* 0x0006004c51007388 */ /* 0x000fe4000000cc00 */
[----:B------:R-:W-:-:S02]  /*2180*/  FMUL.FTZ R84, R56, R107 ;  /* 0x0000006b38547220 */ /* 0x000fc40000410000 */
[----:B------:R-:W-:Y:S01]  /*2190*/  FMUL.FTZ R85, R56, R85 ;  /* 0x0000005538557220 */ /* 0x000fe20000410000 */
[----:B------:R-:W-:Y:S01]  /*21a0*/  MUFU.SIN R135, R68 ;  /* 0x0000004400877308 */ /* 0x000fe20000000400 */
[----:B------:R-:W-:Y:S01]  /*21b0*/  FMUL.FTZ R125, R106, R125 ;  /* 0x0000007d6a7d7220 */ /* 0x000fe20000410000 */
[----:B------:R-:W-:-:S06]  /*21c0*/  NOP ;  /* 0x0000000000007918 */ /* 0x000fcc0000000000 */
[----:B------:R-:W-:Y:S01]  /*21d0*/  FMUL.FTZ R123, R108, R123 ;  /* 0x0000007b6c7b7220 */ /* 0x000fe20000410000 */
[----:B------:R0:W-:Y:S01]  /*21e0*/  MUFU.COS R139, R68 ;  /* 0x00000044008b7308 */ /* 0x0001e20000000000 */
[----:B------:R-:W-:Y:S01]  /*21f0*/  FMUL.FTZ R121, R80, R121 ;  /* 0x0000007950797220 */ /* 0x000fe20000410000 */
[----:B------:R-:W-:Y:S01]  /*2200*/  LDS.128 R76, [R86.X16+0x20] ;  /* 0x00002000564c7984 */ /* 0x000fe2000000cc00 */
[C---:B------:R-:W-:Y:S02]  /*2210*/  FFMA.FTZ R106, R128.reuse, R69, -R57 ;  /* 0x00000045806a7223 */ /* 0x040fe40000010839 */
[----:B------:R-:W-:Y:S01]  /*2220*/  FFMA.FTZ R108, R128, R71, R58 ;  /* 0x00000047806c7223 */ /* 0x000fe2000001003a */
[----:B------:R-:W-:Y:S02]  /*2230*/  LDS.128 R80, [R86.X16+0x30] ;  /* 0x0000300056507984 */ /* 0x000fe4000000cc00 */
[----:B------:R1:W-:Y:S02]  /*2240*/  MUFU.EX2 R100, R72 ;  /* 0x0000004800647308 */ /* 0x0003e40000000800 */
[----:B0-----:R-:W0:Y:S01]  /*2250*/  LDS.128 R68, [R86.X16] ;  /* 0x0000000056447984 */ /* 0x001e22000000cc00 */
[----:B------:R-:W-:-:S03]  /*2260*/  FMUL.FTZ R104, R34, R87 ;  /* 0x0000005722687220 */ /* 0x000fc60000410000 */
[----:B-1----:R1:W3:Y:S04]  /*2270*/  LDS.128 R72, [R86.X16+0x10] ;  /* 0x0000100056487984 */ /* 0x0022e8000000cc00 */
[----:B------:R4:W-:Y:S01]  /*2280*/  STS.64 [R140+0x7780], R84 ;  /* 0x007780548c007388 */ /* 0x0009e20000000a00 */
[----:B------:R-:W1:Y:S01]  /*2290*/  MUFU.EX2 R104, R104 ;  /* 0x0000006800687308 */ /* 0x000e620000000800 */
[----:B------:R-:W-:Y:S01]  /*22a0*/  HADD2.F32 R207, -RZ, R62.H0_H0 ;  /* 0x2000003effcf7230 */ /* 0x000fe20000004100 */
[----:B------:R-:W-:Y:S01]  /*22b0*/  FMUL.FTZ R112, R59, R138 ;  /* 0x0000008a3b707220 */ /* 0x000fe20000410000 */
[----:B------:R-:W-:Y:S01]  /*22c0*/  MOV R57, RZ ;  /* 0x000000ff00397202 */ /* 0x000fe20000000f00 */
[----:B------:R-:W-:Y:S01]  /*22d0*/  CS2R R58, SRZ ;  /* 0x00000000003a7805 */ /* 0x000fe2000001ff00 */
[----:B------:R-:W-:Y:S01]  /*22e0*/  MOV R56, 0x3f800000 ;  /* 0x3f80000000387802 */ /* 0x000fe20000000f00 */
[----:B------:R-:W-:Y:S01]  /*22f0*/  BAR.SYNC.DEFER_BLOCKING 0x0 ;  /* 0x0000000000007b1d */ /* 0x000fe20000010000 */
[----:B------:R-:W-:-:S05]  /*2300*/  FMUL.FTZ R207, R44, R207 ;  /* 0x000000cf2ccf7220 */ /* 0x000fca0000410000 */
[----:B------:R-:W-:Y:S01]  /*2310*/  MUFU.SIN R109, R143 ;  /* 0x0000008f006d7308 */ /* 0x000fe20000000400 */
[----:B------:R-:W-:Y:S02]  /*2320*/  FADD.FTZ R138, RZ, R108 ;  /* 0x0000006cff8a7221 */ /* 0x000fe40000010000 */
[----:B------:R-:W-:-:S05]  /*2330*/  FADD.FTZ R106, R207, R106 ;  /* 0x0000006acf6a7221 */ /* 0x000fca0000010000 */
[----:B------:R-:W0:Y:S01]  /*2340*/  MUFU.COS R143, R143 ;  /* 0x0000008f008f7308 */ /* 0x000e220000000000 */
[----:B------:R-:W-:Y:S01]  /*2350*/  HADD2.F32 R206, -RZ, R62.H1_H1 ;  /* 0x3000003effce7230 */ /* 0x000fe20000004100 */
[----:B------:R-:W-:Y:S02]  /*2360*/  FMUL.FTZ R141, R125, R138 ;  /* 0x0000008a7d8d7220 */ /* 0x000fe40000410000 */
[----:B-1----:R-:W-:Y:S02]  /*2370*/  FMUL.FTZ R107, R104, R135 ;  /* 0x00000087686b7220 */ /* 0x002fe40000410000 */
[----:B------:R-:W-:Y:S01]  /*2380*/  FMUL.FTZ R135, R85, R133 ;  /* 0x0000008555877220 */ /* 0x000fe20000410000 */
[----:B------:R1:W5:Y:S01]  /*2390*/  @!P0 LDG.E.128 R56, [R136.64] ;  /* 0x0000001e88388981 */ /* 0x000362000c1e1d00 */
[----:B------:R-:W-:Y:S02]  /*23a0*/  FFMA.FTZ R141, R126, R106, -R141 ;  /* 0x0000006a7e8d7223 */ /* 0x000fe4000001088d */
[----:B------:R-:W-:-:S02]  /*23b0*/  FMUL.FTZ R206, R43, R206 ;  /* 0x000000ce2bce7220 */ /* 0x000fc40000410000 */
[----:B-1----:R-:W-:Y:S02]  /*23c0*/  FMUL.FTZ R137, R125, R106 ;  /* 0x0000006a7d897220 */ /* 0x002fe40000410000 */
[----:B------:R-:W-:Y:S02]  /*23d0*/  FMUL.FTZ R119, R110, R119 ;  /* 0x000000776e777220 */ /* 0x000fe40000410000 */
[----:B------:R-:W-:Y:S02]  /*23e0*/  FFMA.FTZ R137, R126, R138, R137 ;  /* 0x0000008a7e897223 */ /* 0x000fe40000010089 */
[C---:B------:R-:W-:Y:S02]  /*23f0*/  FMUL.FTZ R86, R84.reuse, R133 ;  /* 0x0000008554567220 */ /* 0x040fe40000410000 */
[----:B------:R-:W-:Y:S02]  /*2400*/  FFMA.FTZ R135, R84, R134, -R135 ;  /* 0x0000008654877223 */ /* 0x000fe40000010887 */
[----:B0-----:R-:W-:-:S02]  /*2410*/  FMUL.FTZ R110, R100, R143 ;  /* 0x0000008f646e7220 */ /* 0x001fc40000410000 */
[----:B------:R-:W-:Y:S02]  /*2420*/  FMUL.FTZ R109, R100, R109 ;  /* 0x0000006d646d7220 */ /* 0x000fe40000410000 */
[----:B------:R-:W-:Y:S02]  /*2430*/  FADD.FTZ R141, R206, R141 ;  /* 0x0000008dce8d7221 */ /* 0x000fe40000010000 */
[----:B------:R-:W-:Y:S01]  /*2440*/  FADD.FTZ R100, RZ, R137 ;  /* 0x00000089ff647221 */ /* 0x000fe20000010000 */
[----:B------:R-:W-:Y:S01]  /*2450*/  HADD2.F32 R205, -RZ, R63.H0_H0 ;  /* 0x2000003fffcd7230 */ /* 0x000fe20000004100 */
[----:B------:R-:W-:Y:S02]  /*2460*/  FFMA.FTZ R86, R85, R134, R86 ;  /* 0x0000008655567223 */ /* 0x000fe40000010056 */
[----:B------:R-:W-:Y:S02]  /*2470*/  FMUL.FTZ R137, R131, R135 ;  /* 0x0000008783897220 */ /* 0x000fe40000410000 */
[----:B------:R-:W-:-:S02]  /*2480*/  FMUL.FTZ R108, R104, R139 ;  /* 0x0000008b686c7220 */ /* 0x000fc40000410000 */
[CC--:B------:R-:W-:Y:S02]  /*2490*/  FMUL.FTZ R139, R123.reuse, R141.reuse ;  /* 0x0000008d7b8b7220 */ /* 0x0c0fe40000410000 */
[----:B------:R-:W-:Y:S02]  /*24a0*/  FMUL.FTZ R104, R123, R100 ;  /* 0x000000647b687220 */ /* 0x000fe40000410000 */
        /* <DEDUP_REMOVED lines=8> */
[----:B------:R-:W-:Y:S01]  /*2530*/  FADD.FTZ R104, R205, R104 ;  /* 0x00000068cd687221 */ /* 0x000fe20000010000 */
[----:B------:R-:W-:Y:S01]  /*2540*/  HADD2.F32 R204, -RZ, R63.H1_H1 ;  /* 0x3000003fffcc7230 */ /* 0x000fe20000004100 */
[----:B------:R-:W-:-:S02]  /*2550*/  FMUL.FTZ R141, R121, R139 ;  /* 0x0000008b798d7220 */ /* 0x000fc40000410000 */
[----:B------:R-:W-:Y:S02]  /*2560*/  FFMA.FTZ R135, R130, R86, -R135 ;  /* 0x0000005682877223 */ /* 0x000fe40000010887 */
[----:B------:R-:W-:Y:S02]  /*2570*/  FMUL.FTZ R100, R121, R104 ;  /* 0x0000006879647220 */ /* 0x000fe40000410000 */
        /* <DEDUP_REMOVED lines=8> */
[----:B------:R-:W-:Y:S02]  /*2600*/  FMUL.FTZ R139, R119, R141 ;  /* 0x0000008d778b7220 */ /* 0x000fe40000410000 */
[----:B------:R-:W-:-:S02]  /*2610*/  FMUL.FTZ R137, R127, R135 ;  /* 0x000000877f897220 */ /* 0x000fc40000410000 */
[----:B------:R-:W-:Y:S02]  /*2620*/  FFMA.FTZ R100, R128, R135, -R100 ;  /* 0x0000008780647223 */ /* 0x000fe40000010864 */
[-C--:B------:R-:W-:Y:S02]  /*2630*/  FMUL.FTZ R106, R119, R104.reuse ;  /* 0x00000068776a7220 */ /* 0x080fe40000410000 */
[----:B------:R-:W-:Y:S01]  /*2640*/  FFMA.FTZ R139, R120, R104, R139 ;  /* 0x00000068788b7223 */ /* 0x000fe2000001008b */
[----:B------:R-:W-:Y:S01]  /*2650*/  HADD2.F32 R203, -RZ, R64.H0_H0 ;  /* 0x20000040ffcb7230 */ /* 0x000fe20000004100 */
[----:B------:R-:W-:Y:S02]  /*2660*/  FFMA.FTZ R137, R128, R86, R137 ;  /* 0x0000005680897223 */ /* 0x000fe40000010089 */
[----:B------:R-:W-:Y:S02]  /*2670*/  FMUL.FTZ R104, R125, R100 ;  /* 0x000000647d687220 */ /* 0x000fe40000410000 */
[----:B------:R-:W-:-:S02]  /*2680*/  FMUL.FTZ R86, R32, UR38 ;  /* 0x0000002620567c20 */ /* 0x000fc40008410000 */
[-C--:B------:R-:W-:Y:S02]  /*2690*/  FMUL.FTZ R135, R125, R137.reuse ;  /* 0x000000897d877220 */ /* 0x080fe40000410000 */
[----:B------:R-:W-:Y:S02]  /*26a0*/  FFMA.FTZ R104, R126, R137, R104 ;  /* 0x000000897e687223 */ /* 0x000fe40000010068 */
[----:B------:R-:W-:Y:S02]  /*26b0*/  FFMA.FTZ R106, R120, R141, -R106 ;  /* 0x0000008d786a7223 */ /* 0x000fe4000001086a */
[----:B------:R-:W-:Y:S02]  /*26c0*/  FMUL.FTZ R203, R40, R203 ;  /* 0x000000cb28cb7220 */ /* 0x000fe40000410000 */
[----:B------:R-:W-:Y:S02]  /*26d0*/  FADD.FTZ R139, RZ, R139 ;  /* 0x0000008bff8b7221 */ /* 0x000fe40000010000 */
[----:B----4-:R-:W-:Y:S01]  /*26e0*/  FMUL.RZ R140, R86, 0.15915493667125701904 ;  /* 0x3e22f983568c7820 */ /* 0x010fe2000040c000 */
[----:B------:R-:W-:Y:S01]  /*26f0*/  HADD2.F32 R202, -RZ, R64.H1_H1 ;  /* 0x30000040ffca7230 */ /* 0x000fe20000004100 */
[----:B------:R-:W-:-:S02]  /*2700*/  FFMA.FTZ R135, R126, R100, -R135 ;  /* 0x000000647e877223 */ /* 0x000fc40000010887 */
[----:B------:R-:W-:Y:S02]  /*2710*/  FMUL.FTZ R86, R123, R104 ;  /* 0x000000687b567220 */ /* 0x000fe40000410000 */
[----:B------:R-:W-:Y:S02]  /*2720*/  FADD.FTZ R106, R203, R106 ;  /* 0x0000006acb6a7221 */ /* 0x000fe40000010000 */
[----:B------:R-:W-:Y:S02]  /*2730*/  FMUL.FTZ R141, R117, R139 ;  /* 0x0000008b758d7220 */ /* 0x000fe40000410000 */
[-C--:B------:R-:W-:Y:S02]  /*2740*/  FFMA.FTZ R86, R124, R135.reuse, -R86 ;  /* 0x000000877c567223 */ /* 0x080fe40000010856 */
[----:B------:R-:W-:Y:S02]  /*2750*/  FMUL.FTZ R135, R123, R135 ;  /* 0x000000877b877220 */ /* 0x000fe40000410000 */
[----:B------:R-:W-:-:S02]  /*2760*/  FFMA.FTZ R141, R118, R106, -R141 ;  /* 0x0000006a768d7223 */ /* 0x000fc4000001088d */
[----:B------:R-:W-:Y:S02]  /*2770*/  FMUL.FTZ R100, R117, R106 ;  /* 0x0000006a75647220 */ /* 0x000fe40000410000 */
[----:B------:R-:W-:Y:S02]  /*2780*/  FMUL.FTZ R202, R39, R202 ;  /* 0x000000ca27ca7220 */ /* 0x000fe40000410000 */
[----:B------:R-:W-:Y:S02]  /*2790*/  FFMA.FTZ R135, R124, R104, R135 ;  /* 0x000000687c877223 */ /* 0x000fe40000010087 */
[----:B------:R-:W-:Y:S02]  /*27a0*/  FFMA.FTZ R100, R118, R139, R100 ;  /* 0x0000008b76647223 */ /* 0x000fe40000010064 */
[----:B------:R-:W-:Y:S02]  /*27b0*/  FADD.FTZ R141, R202, R141 ;  /* 0x0000008dca8d7221 */ /* 0x000fe40000010000 */
[----:B------:R-:W-:-:S02]  /*27c0*/  FMUL.FTZ R137, R121, R135 ;  /* 0x0000008779897220 */ /* 0x000fc40000410000 */
[----:B------:R-:W-:Y:S02]  /*27d0*/  FADD.FTZ R100, RZ, R100 ;  /* 0x00000064ff647221 */ /* 0x000fe40000010000 */
[C---:B------:R-:W-:Y:S01]  /*27e0*/  FMUL.FTZ R139, R115.reuse, R141 ;  /* 0x0000008d738b7220 */ /* 0x040fe20000410000 */
[----:B------:R-:W-:Y:S01]  /*27f0*/  HADD2.F32 R201, -RZ, R65.H0_H0 ;  /* 0x20000041ffc97230 */ /* 0x000fe20000004100 */
[----:B------:R-:W-:Y:S02]  /*2800*/  FFMA.FTZ R137, R122, R86, -R137 ;  /* 0x000000567a897223 */ /* 0x000fe40000010889 */
[----:B------:R-:W-:Y:S02]  /*2810*/  FMUL.FTZ R104, R115, R100 ;  /* 0x0000006473687220 */ /* 0x000fe40000410000 */
[----:B------:R-:W-:Y:S02]  /*2820*/  FMUL.FTZ R86, R121, R86 ;  /* 0x0000005679567220 */ /* 0x000fe40000410000 */
[----:B------:R-:W-:-:S02]  /*2830*/  FFMA.FTZ R139, R116, R100, R139 ;  /* 0x00000064748b7223 */ /* 0x000fc4000001008b */
[----:B------:R-:W-:Y:S02]  /*2840*/  FMUL.FTZ R87, R32, R87 ;  /* 0x0000005720577220 */ /* 0x000fe40000410000 */
[----:B------:R-:W-:Y:S02]  /*2850*/  FFMA.FTZ R136, R116, R141, -R104 ;  /* 0x0000008d74887223 */ /* 0x000fe40000010868 */
[----:B------:R-:W-:Y:S02]  /*2860*/  FMUL.FTZ R201, R38, R201 ;  /* 0x000000c926c97220 */ /* 0x000fe40000410000 */
[----:B------:R-:W-:Y:S02]  /*2870*/  FFMA.FTZ R86, R122, R135, R86 ;  /* 0x000000877a567223 */ /* 0x000fe40000010056 */
[----:B------:R-:W-:Y:S01]  /*2880*/  FADD.FTZ R139, RZ, R139 ;  /* 0x0000008bff8b7221 */ /* 0x000fe20000010000 */
[----:B------:R-:W-:Y:S01]  /*2890*/  HADD2.F32 R200, -RZ, R65.H1_H1 ;  /* 0x30000041ffc87230 */ /* 0x000fe20000004100 */
[----:B------:R-:W-:Y:S01]  /*28a0*/  MUFU.COS R106, R140 ;  /* 0x0000008c006a7308 */ /* 0x000fe20000000000 */
[----:B------:R-:W-:-:S02]  /*28b0*/  FADD.FTZ R136, R201, R136 ;  /* 0x00000088c9887221 */ /* 0x000fc40000010000 */
[----:B------:R-:W-:Y:S02]  /*28c0*/  FMUL.FTZ R100, R119, R86 ;  /* 0x0000005677647220 */ /* 0x000fe40000410000 */
[----:B------:R-:W-:-:S03]  /*28d0*/  FMUL.FTZ R141, R113, R139 ;  /* 0x0000008b718d7220 */ /* 0x000fc60000410000 */
[----:B------:R-:W0:Y:S01]  /*28e0*/  MUFU.EX2 R87, R87 ;  /* 0x0000005700577308 */ /* 0x000e220000000800 */
[----:B------:R-:W-:Y:S02]  /*28f0*/  FMUL.FTZ R135, R119, R137 ;  /* 0x0000008977877220 */ /* 0x000fe40000410000 */
[----:B------:R-:W-:-:S05]  /*2900*/  FMUL.FTZ R138, R113, R136 ;  /* 0x00000088718a7220 */ /* 0x000fca0000410000 */
[----:B------:R-:W1:Y:S01]  /*2910*/  MUFU.SIN R104, R140 ;  /* 0x0000008c00687308 */ /* 0x000e620000000400 */
[----:B------:R-:W-:Y:S02]  /*2920*/  FFMA.FTZ R100, R120, R137, -R100 ;  /* 0x0000008978647223 */ /* 0x000fe40000010864 */
[----:B------:R-:W-:Y:S02]  /*2930*/  FFMA.FTZ R141, R114, R136, -R141 ;  /* 0x00000088728d7223 */ /* 0x000fe4000001088d */
[----:B------:R-:W-:Y:S02]  /*2940*/  FMUL.FTZ R200, R37, R200 ;  /* 0x000000c825c87220 */ /* 0x000fe40000410000 */
[----:B------:R-:W-:Y:S02]  /*2950*/  FFMA.FTZ R135, R120, R86, R135 ;  /* 0x0000005678877223 */ /* 0x000fe40000010087 */
[----:B------:R-:W-:Y:S02]  /*2960*/  FFMA.FTZ R138, R114, R139, R138 ;  /* 0x0000008b728a7223 */ /* 0x000fe4000001008a */
[----:B------:R-:W-:-:S02]  /*2970*/  FMUL.FTZ R86, R117, R100 ;  /* 0x0000006475567220 */ /* 0x000fc40000410000 */
[----:B------:R-:W-:Y:S02]  /*2980*/  FADD.FTZ R141, R200, R141 ;  /* 0x0000008dc88d7221 */ /* 0x000fe40000010000 */
[----:B------:R-:W-:Y:S02]  /*2990*/  FADD.FTZ R138, RZ, R138 ;  /* 0x0000008aff8a7221 */ /* 0x000fe40000010000 */
[----:B------:R-:W-:Y:S02]  /*29a0*/  FFMA.FTZ R86, R118, R135, R86 ;  /* 0x0000008776567223 */ /* 0x000fe40000010056 */
[----:B------:R-:W-:Y:S02]  /*29b0*/  FMUL.FTZ R137, R111, R141 ;  /* 0x0000008d6f897220 */ /* 0x000fe40000410000 */
[----:B------:R-:W-:Y:S02]  /*29c0*/  FMUL.FTZ R135, R117, R135 ;  /* 0x0000008775877220 */ /* 0x000fe40000410000 */
[----:B0-----:R-:W-:-:S02]  /*29d0*/  FMUL.FTZ R106, R87, R106 ;  /* 0x0000006a576a7220 */ /* 0x001fc40000410000 */
[----:B-1----:R-:W-:Y:S02]  /*29e0*/  FMUL.FTZ R104, R87, R104 ;  /* 0x0000006857687220 */ /* 0x002fe40000410000 */
[-C--:B------:R-:W-:Y:S01]  /*29f0*/  FFMA.FTZ R137, R112, R138.reuse, R137 ;  /* 0x0000008a70897223 */ /* 0x080fe20000010089 */
[----:B------:R-:W-:Y:S01]  /*2a00*/  HADD2.F32 R199, -RZ, R66.H0_H0 ;  /* 0x20000042ffc77230 */ /* 0x000fe20000004100 */
[----:B------:R-:W-:Y:S02]  /*2a10*/  FMUL.FTZ R87, R111, R138 ;  /* 0x0000008a6f577220 */ /* 0x000fe40000410000 */
[----:B------:R-:W-:Y:S02]  /*2a20*/  FFMA.FTZ R135, R118, R100, -R135 ;  /* 0x0000006476877223 */ /* 0x000fe40000010887 */
[----:B------:R-:W-:Y:S02]  /*2a30*/  FADD.FTZ R136, RZ, R137 ;  /* 0x00000089ff887221 */ /* 0x000fe40000010000 */
[----:B------:R-:W-:-:S02]  /*2a40*/  FFMA.FTZ R100, R112, R141, -R87 ;  /* 0x0000008d70647223 */ /* 0x000fc40000010857 */
[C---:B------:R-:W-:Y:S02]  /*2a50*/  FMUL.FTZ R137, R115.reuse, R135 ;  /* 0x0000008773897220 */ /* 0x040fe40000410000 */
[-C--:B------:R-:W-:Y:S02]  /*2a60*/  FMUL.FTZ R87, R115, R86.reuse ;  /* 0x0000005673577220 */ /* 0x080fe40000410000 */
[----:B------:R-:W-:Y:S02]  /*2a70*/  FMUL.FTZ R199, R36, R199 ;  /* 0x000000c724c77220 */ /* 0x000fe40000410000 */
[C---:B------:R-:W-:Y:S02]  /*2a80*/  FFMA.FTZ R137, R116.reuse, R86, R137 ;  /* 0x0000005674897223 */ /* 0x040fe40000010089 */
[----:B------:R-:W-:Y:S02]  /*2a90*/  FFMA.FTZ R135, R116, R135, -R87 ;  /* 0x0000008774877223 */ /* 0x000fe40000010857 */
[----:B------:R-:W-:-:S02]  /*2aa0*/  FADD.FTZ R100, R199, R100 ;  /* 0x00000064c7647221 */ /* 0x000fc40000010000 */
[----:B------:R-:W-:Y:S02]  /*2ab0*/  FMUL.FTZ R87, R109, R136 ;  /* 0x000000886d577220 */ /* 0x000fe40000410000 */
[----:B------:R-:W-:Y:S01]  /*2ac0*/  FMUL.FTZ R86, R113, R137 ;  /* 0x0000008971567220 */ /* 0x000fe20000410000 */
[----:B------:R-:W-:Y:S01]  /*2ad0*/  HADD2.F32 R140, -RZ, R66.H1_H1 ;  /* 0x30000042ff8c7230 */ /* 0x000fe20000004100 */
[-C--:B------:R-:W-:Y:S02]  /*2ae0*/  FMUL.FTZ R139, R109, R100.reuse ;  /* 0x000000646d8b7220 */ /* 0x080fe40000410000 */
[----:B------:R-:W-:Y:S02]  /*2af0*/  FFMA.FTZ R138, R110, R100, -R87 ;  /* 0x000000646e8a7223 */ /* 0x000fe40000010857 */
[-C--:B------:R-:W-:Y:S02]  /*2b00*/  FMUL.FTZ R100, R113, R135.reuse ;  /* 0x0000008771647220 */ /* 0x080fe40000410000 */
[----:B------:R-:W-:-:S02]  /*2b10*/  FFMA.FTZ R86, R114, R135, -R86 ;  /* 0x0000008772567223 */ /* 0x000fc40000010856 */
[----:B------:R-:W-:Y:S02]  /*2b20*/  FMUL.FTZ R87, R35, R140 ;  /* 0x0000008c23577220 */ /* 0x000fe40000410000 */
[----:B------:R-:W-:Y:S02]  /*2b30*/  FFMA.FTZ R100, R114, R137, R100 ;  /* 0x0000008972647223 */ /* 0x000fe40000010064 */
[----:B------:R-:W-:Y:S01]  /*2b40*/  FMUL.FTZ R137, R111, R86 ;  /* 0x000000566f897220 */ /* 0x000fe20000410000 */
[----:B--2---:R0:W1:Y:S01]  /*2b50*/  R2UR UR42, R103 ;  /* 0x00000000672a73c2 */ /* 0x00406200000e0000 */
[----:B------:R-:W-:Y:S02]  /*2b60*/  FFMA.FTZ R139, R110, R136, R139 ;  /* 0x000000886e8b7223 */ /* 0x000fe4000001008b */
[----:B------:R-:W-:Y:S02]  /*2b70*/  FADD.FTZ R138, R87, R138 ;  /* 0x0000008a578a7221 */ /* 0x000fe40000010000 */
[----:B------:R-:W-:-:S02]  /*2b80*/  FMUL.FTZ R135, R111, R100 ;  /* 0x000000646f877220 */ /* 0x000fc40000410000 */
[C---:B------:R-:W-:Y:S01]  /*2b90*/  FFMA.FTZ R137, R112.reuse, R100, R137 ;  /* 0x0000006470897223 */ /* 0x040fe20000010089 */
[----:B------:R-:W2:Y:S01]  /*2ba0*/  R2UR UR41, R102 ;  /* 0x00000000662973c2 */ /* 0x000ea200000e0000 */
[----:B------:R-:W-:Y:S01]  /*2bb0*/  FADD.FTZ R139, RZ, R139 ;  /* 0x0000008bff8b7221 */ /* 0x000fe20000010000 */
[----:B------:R-:W-:Y:S01]  /*2bc0*/  HADD2.F32 R143, -RZ, R67.H0_H0 ;  /* 0x20000043ff8f7230 */ /* 0x000fe20000004100 */
[----:B------:R-:W-:Y:S02]  /*2bd0*/  FMUL.FTZ R136, R107, R138 ;  /* 0x0000008a6b887220 */ /* 0x000fe40000410000 */
[----:B------:R-:W-:Y:S02]  /*2be0*/  FFMA.FTZ R135, R112, R86, -R135 ;  /* 0x0000005670877223 */ /* 0x000fe40000010887 */
[----:B------:R-:W-:Y:S02]  /*2bf0*/  FMUL.FTZ R100, R109, R137 ;  /* 0x000000896d647220 */ /* 0x000fe40000410000 */
[----:B------:R-:W-:-:S02]  /*2c00*/  FMUL.FTZ R141, R107, R139 ;  /* 0x0000008b6b8d7220 */ /* 0x000fc40000410000 */
[----:B------:R-:W-:Y:S02]  /*2c10*/  FFMA.FTZ R139, R108, R139, R136 ;  /* 0x0000008b6c8b7223 */ /* 0x000fe40000010088 */
[-C--:B------:R-:W-:Y:S02]  /*2c20*/  FMUL.FTZ R136, R109, R135.reuse ;  /* 0x000000876d887220 */ /* 0x080fe40000410000 */
[----:B------:R-:W-:Y:S02]  /*2c30*/  FFMA.FTZ R100, R110, R135, -R100 ;  /* 0x000000876e647223 */ /* 0x000fe40000010864 */
[----:B------:R-:W-:Y:S02]  /*2c40*/  FFMA.FTZ R141, R108, R138, -R141 ;  /* 0x0000008a6c8d7223 */ /* 0x000fe4000001088d */
[----:B------:R-:W-:Y:S02]  /*2c50*/  FMUL.FTZ R86, R34, R143 ;  /* 0x0000008f22567220 */ /* 0x000fe40000410000 */
[----:B------:R-:W-:-:S02]  /*2c60*/  FFMA.FTZ R136, R110, R137, R136 ;  /* 0x000000896e887223 */ /* 0x000fc40000010088 */
[C---:B------:R-:W-:Y:S02]  /*2c70*/  FMUL.FTZ R191, R107.reuse, R100 ;  /* 0x000000646bbf7220 */ /* 0x040fe40000410000 */
[----:B------:R-:W-:Y:S02]  /*2c80*/  FADD.FTZ R141, R86, R141 ;  /* 0x0000008d568d7221 */ /* 0x000fe40000010000 */
[-C--:B------:R-:W-:Y:S02]  /*2c90*/  FMUL.FTZ R135, R107, R136.reuse ;  /* 0x000000886b877220 */ /* 0x080fe40000410000 */
[----:B------:R-:W-:Y:S01]  /*2ca0*/  FFMA.FTZ R191, R108, R136, R191 ;  /* 0x000000886cbf7223 */ /* 0x000fe200000100bf */
[--C-:B------:R-:W-:Y:S01]  /*2cb0*/  HADD2.F32 R136, -RZ, R68.reuse.H1_H1 ;  /* 0x30000044ff887230 */ /* 0x100fe20000004100 */
[----:B------:R-:W-:Y:S02]  /*2cc0*/  FADD.FTZ R139, RZ, R139 ;  /* 0x0000008bff8b7221 */ /* 0x000fe40000010000 */
[----:B------:R-:W-:Y:S01]  /*2cd0*/  FMUL.FTZ R193, R104, R141 ;  /* 0x0000008d68c17220 */ /* 0x000fe20000410000 */
[--C-:B------:R-:W-:Y:S01]  /*2ce0*/  HADD2.F32 R138, -RZ, R69.reuse.H1_H1 ;  /* 0x30000045ff8a7230 */ /* 0x100fe20000004100 */
[----:B0-----:R-:W-:Y:S01]  /*2cf0*/  FFMA.FTZ R103, R108, R100, -R135 ;  /* 0x000000646c677223 */ /* 0x001fe20000010887 */
[----:B------:R-:W-:Y:S01]  /*2d00*/  HADD2.F32 R100, -RZ, R68.H0_H0 ;  /* 0x20000044ff647230 */ /* 0x000fe20000004100 */
[-C--:B------:R-:W-:Y:S01]  /*2d10*/  FMUL.FTZ R195, R104, R139.reuse ;  /* 0x0000008b68c37220 */ /* 0x080fe20000410000 */
[----:B------:R-:W-:Y:S01]  /*2d20*/  HADD2.F32 R135, -RZ, R69.H0_H0 ;  /* 0x20000045ff877230 */ /* 0x000fe20000004100 */
[----:B------:R-:W-:Y:S01]  /*2d30*/  FFMA.FTZ R193, R106, R139, R193 ;  /* 0x0000008b6ac17223 */ /* 0x000fe200000100c1 */
[--C-:B------:R-:W-:Y:S01]  /*2d40*/  HADD2.F32 R139, -RZ, R71.reuse.H0_H0 ;  /* 0x20000047ff8b7230 */ /* 0x100fe20000004100 */
[C---:B-1----:R-:W-:Y:S01]  /*2d50*/  FMUL.FTZ R69, R136.reuse, UR42 ;  /* 0x0000002a88457c20 */ /* 0x042fe20008410000 */
[----:B------:R-:W-:Y:S01]  /*2d60*/  HADD2.F32 R150, -RZ, R71.H1_H1 ;  /* 0x30000047ff967230 */ /* 0x000fe20000004100 */
[----:B--2---:R-:W-:Y:S01]  /*2d70*/  FMUL.FTZ R71, R136, UR41 ;  /* 0x0000002988477c20 */ /* 0x004fe20008410000 */
[--C-:B------:R-:W-:Y:S01]  /*2d80*/  HADD2.F32 R137, -RZ, R70.reuse.H0_H0 ;  /* 0x20000046ff897230 */ /* 0x100fe20000004100 */
[----:B------:R-:W-:Y:S01]  /*2d90*/  FADD.FTZ R148, R96, R96 ;  /* 0x0000006060947221 */ /* 0x000fe20000010000 */
[----:B------:R-:W-:Y:S01]  /*2da0*/  HADD2.F32 R140, -RZ, R70.H1_H1 ;  /* 0x30000046ff8c7230 */ /* 0x000fe20000004100 */
[----:B------:R-:W-:-:S02]  /*2db0*/  FFMA.FTZ R69, R100, UR41, -R69 ;  /* 0x0000002964457c23 */ /* 0x000fc40008010845 */
[----:B------:R-:W-:Y:S02]  /*2dc0*/  FMUL.FTZ R68, R138, UR42 ;  /* 0x0000002a8a447c20 */ /* 0x000fe40008410000 */
[----:B------:R-:W-:Y:S02]  /*2dd0*/  FFMA.FTZ R71, R100, UR42, R71 ;  /* 0x0000002a64477c23 */ /* 0x000fe40008010047 */
[----:B------:R-:W-:Y:S02]  /*2de0*/  FMUL.FTZ R70, R138, UR41 ;  /* 0x000000298a467c20 */ /* 0x000fe40008410000 */
[----:B------:R-:W-:Y:S02]  /*2df0*/  FMUL.FTZ R152, R150, UR41 ;  /* 0x0000002996987c20 */ /* 0x000fe40008410000 */
[----:B------:R-:W-:Y:S02]  /*2e00*/  FMUL.FTZ R149, R148, R69 ;  /* 0x0000004594957220 */ /* 0x000fe40000410000 */
[----:B------:R-:W-:-:S02]  /*2e10*/  FFMA.FTZ R195, R106, R141, -R195 ;  /* 0x0000008d6ac37223 */ /* 0x000fc400000108c3 */
[----:B------:R-:W-:Y:S02]  /*2e20*/  FADD.FTZ R146, R95, R95 ;  /* 0x0000005f5f927221 */ /* 0x000fe40000010000 */
[C---:B------:R-:W-:Y:S02]  /*2e30*/  FFMA.FTZ R147, R135.reuse, UR41, -R68 ;  /* 0x0000002987937c23 */ /* 0x040fe40008010844 */
[----:B------:R-:W-:Y:S02]  /*2e40*/  FMUL.FTZ R148, R148, R71 ;  /* 0x0000004794947220 */ /* 0x000fe40000410000 */
[----:B------:R-:W-:Y:S02]  /*2e50*/  FFMA.FTZ R141, R135, UR42, R70 ;  /* 0x0000002a878d7c23 */ /* 0x000fe40008010046 */
[----:B------:R-:W-:Y:S01]  /*2e60*/  FFMA.FTZ R71, R139, UR42, R152 ;  /* 0x0000002a8b477c23 */ /* 0x000fe20008010098 */
[----:B---3--:R-:W-:Y:S01]  /*2e70*/  HADD2.F32 R152, -RZ, R72.H1_H1 ;  /* 0x30000048ff987230 */ /* 0x008fe20000004100 */
[----:B------:R-:W-:-:S02]  /*2e80*/  FMUL.FTZ R68, R140, UR42 ;  /* 0x0000002a8c447c20 */ /* 0x000fc40008410000 */
[C---:B------:R-:W-:Y:S02]  /*2e90*/  FMUL.FTZ R147, R146.reuse, R147 ;  /* 0x0000009392937220 */ /* 0x040fe40000410000 */
[----:B------:R-:W-:Y:S01]  /*2ea0*/  FMUL.FTZ R146, R146, R141 ;  /* 0x0000008d92927220 */ /* 0x000fe20000410000 */
[----:B------:R-:W-:Y:S01]  /*2eb0*/  HADD2.F32 R141, -RZ, R72.H0_H0 ;  /* 0x20000048ff8d7230 */ /* 0x000fe20000004100 */
[----:B------:R-:W-:Y:S02]  /*2ec0*/  FFMA.FTZ R145, R137, UR41, -R68 ;  /* 0x0000002989917c23 */ /* 0x000fe40008010844 */
[----:B------:R-:W-:Y:S01]  /*2ed0*/  FMUL.FTZ R68, R152, UR42 ;  /* 0x0000002a98447c20 */ /* 0x000fe20008410000 */
[--C-:B------:R-:W-:Y:S01]  /*2ee0*/  HADD2.F32 R156, -RZ, R74.reuse.H1_H1 ;  /* 0x3000004aff9c7230 */ /* 0x100fe20000004100 */
[----:B------:R-:W-:Y:S02]  /*2ef0*/  FADD.FTZ R163, R92, R92 ;  /* 0x0000005c5ca37221 */ /* 0x000fe40000010000 */
[----:B------:R-:W-:Y:S01]  /*2f00*/  FFMA.FTZ R68, R141, UR41, -R68 ;  /* 0x000000298d447c23 */ /* 0x000fe20008010844 */
[----:B------:R-:W-:-:S02]  /*2f10*/  HADD2.F32 R153, -RZ, R74.H0_H0 ;  /* 0x2000004aff997230 */ /* 0x000fc40000004100 */
[--C-:B------:R-:W-:Y:S01]  /*2f20*/  HADD2.F32 R168, -RZ, R76.reuse.H1_H1 ;  /* 0x3000004cffa87230 */ /* 0x100fe20000004100 */
[----:B------:R-:W-:Y:S02]  /*2f30*/  FMUL.FTZ R164, R163, R68 ;  /* 0x00000044a3a47220 */ /* 0x000fe40000410000 */
[----:B------:R-:W-:Y:S01]  /*2f40*/  FMUL.FTZ R68, R156, UR42 ;  /* 0x0000002a9c447c20 */ /* 0x000fe20008410000 */
[--C-:B------:R-:W-:Y:S02]  /*2f50*/  HADD2.F32 R154, -RZ, R73.reuse.H1_H1 ;  /* 0x30000049ff9a7230 */ /* 0x100fe40000004100 */
[----:B------:R-:W-:Y:S01]  /*2f60*/  HADD2.F32 R165, -RZ, R76.H0_H0 ;  /* 0x2000004cffa57230 */ /* 0x000fe20000004100 */
[----:B------:R-:W-:Y:S02]  /*2f70*/  FFMA.FTZ R157, R153, UR41, -R68 ;  /* 0x00000029999d7c23 */ /* 0x000fe40008010844 */
[----:B------:R-:W-:Y:S01]  /*2f80*/  FMUL.FTZ R68, R168, UR42 ;  /* 0x0000002aa8447c20 */ /* 0x000fe20008410000 */
[----:B------:R-:W-:Y:S01]  /*2f90*/  HADD2.F32 R151, -RZ, R73.H0_H0 ;  /* 0x20000049ff977230 */ /* 0x000fe20000004100 */
[----:B------:R-:W-:Y:S01]  /*2fa0*/  FMUL.FTZ R70, R140, UR41 ;  /* 0x000000298c467c20 */ /* 0x000fe20008410000 */
[----:B------:R-:W-:Y:S01]  /*2fb0*/  HADD2.F32 R180, -RZ, R78.H1_H1 ;  /* 0x3000004effb47230 */ /* 0x000fe20000004100 */
[----:B------:R-:W-:-:S02]  /*2fc0*/  FMUL.FTZ R72, R154, UR42 ;  /* 0x0000002a9a487c20 */ /* 0x000fc40008410000 */
[----:B------:R-:W-:Y:S02]  /*2fd0*/  FADD.FTZ R175, R88, R88 ;  /* 0x0000005858af7221 */ /* 0x000fe40000010000 */
[----:B------:R-:W-:Y:S02]  /*2fe0*/  FFMA.FTZ R68, R165, UR41, -R68 ;  /* 0x00000029a5447c23 */ /* 0x000fe40008010844 */
[----:B------:R-:W-:Y:S01]  /*2ff0*/  FMUL.FTZ R74, R154, UR41 ;  /* 0x000000299a4a7c20 */ /* 0x000fe20008410000 */
[----:B------:R-:W-:Y:S01]  /*3000*/  HADD2.F32 R166, -RZ, R75.H1_H1 ;  /* 0x3000004bffa67230 */ /* 0x000fe20000004100 */
[----:B------:R-:W-:Y:S01]  /*3010*/  FMUL.FTZ R102, R150, UR42 ;  /* 0x0000002a96667c20 */ /* 0x000fe20008410000 */
[----:B------:R-:W-:Y:S01]  /*3020*/  HADD2.F32 R177, -RZ, R78.H0_H0 ;  /* 0x2000004effb17230 */ /* 0x000fe20000004100 */
[----:B------:R-:W-:Y:S02]  /*3030*/  FFMA.FTZ R69, R137, UR42, R70 ;  /* 0x0000002a89457c23 */ /* 0x000fe40008010046 */
[----:B------:R-:W-:-:S02]  /*3040*/  FADD.FTZ R161, R91, R91 ;  /* 0x0000005b5ba17221 */ /* 0x000fc40000010000 */
[----:B------:R-:W-:Y:S02]  /*3050*/  FFMA.FTZ R72, R151, UR41, -R72 ;  /* 0x0000002997487c23 */ /* 0x000fe40008010848 */
[----:B------:R-:W-:Y:S02]  /*3060*/  FMUL.FTZ R176, R175, R68 ;  /* 0x00000044afb07220 */ /* 0x000fe40000410000 */
[----:B------:R-:W-:Y:S02]  /*3070*/  FMUL.FTZ R70, R152, UR41 ;  /* 0x0000002998467c20 */ /* 0x000fe40008410000 */
[----:B------:R-:W-:Y:S02]  /*3080*/  FFMA.FTZ R74, R151, UR42, R74 ;  /* 0x0000002a974a7c23 */ /* 0x000fe4000801004a */
[----:B------:R-:W-:Y:S01]  /*3090*/  FMUL.FTZ R68, R180, UR42 ;  /* 0x0000002ab4447c20 */ /* 0x000fe20008410000 */
[----:B------:R-:W-:Y:S01]  /*30a0*/  HADD2.F32 R155, -RZ, R75.H0_H0 ;  /* 0x2000004bff9b7230 */ /* 0x000fe20000004100 */
[----:B------:R-:W-:Y:S01]  /*30b0*/  FADD.FTZ R142, R93, R93 ;  /* 0x0000005d5d8e7221 */ /* 0x000fe20000010000 */
[----:B------:R-:W-:Y:S01]  /*30c0*/  HADD2.F32 R184, -RZ, R80.H1_H1 ;  /* 0x30000050ffb87230 */ /* 0x000fe20000004100 */
[----:B------:R-:W-:-:S02]  /*30d0*/  FFMA.FTZ R143, R139, UR41, -R102 ;  /* 0x000000298b8f7c23 */ /* 0x000fc40008010866 */
[----:B------:R-:W-:Y:S02]  /*30e0*/  FMUL.FTZ R162, R161, R72 ;  /* 0x00000048a1a27220 */ /* 0x000fe40000410000 */
[----:B------:R-:W-:Y:S02]  /*30f0*/  FFMA.FTZ R70, R141, UR42, R70 ;  /* 0x0000002a8d467c23 */ /* 0x000fe40008010046 */
[----:B------:R-:W-:Y:S02]  /*3100*/  FMUL.FTZ R161, R161, R74 ;  /* 0x0000004aa1a17220 */ /* 0x000fe40000410000 */
[----:B------:R-:W-:Y:S02]  /*3110*/  FMUL.FTZ R72, R166, UR42 ;  /* 0x0000002aa6487c20 */ /* 0x000fe40008410000 */
[----:B------:R-:W-:Y:S02]  /*3120*/  FADD.FTZ R171, R54, R54 ;  /* 0x0000003636ab7221 */ /* 0x000fe40000010000 */
[----:B------:R-:W-:Y:S01]  /*3130*/  FFMA.FTZ R68, R177, UR41, -R68 ;  /* 0x00000029b1447c23 */ /* 0x000fe20008010844 */
[----:B------:R-:W-:Y:S01]  /*3140*/  ISETP.NE.AND P0, PT, R99, 0x7f, PT ;  /* 0x0000007f6300780c */ /* 0x000fe20003f05270 */
[----:B------:R-:W-:Y:S01]  /*3150*/  FMUL.FTZ R74, R166, UR41 ;  /* 0x00000029a64a7c20 */ /* 0x000fe20008410000 */
[----:B------:R-:W-:Y:S01]  /*3160*/  HADD2.F32 R181, -RZ, R80.H0_H0 ;  /* 0x20000050ffb57230 */ /* 0x000fe20000004100 */
[----:B------:R-:W-:-:S02]  /*3170*/  FADD.FTZ R144, R94, R94 ;  /* 0x0000005e5e907221 */ /* 0x000fc40000010000 */
[C---:B------:R-:W-:Y:S02]  /*3180*/  FMUL.FTZ R143, R142.reuse, R143 ;  /* 0x0000008f8e8f7220 */ /* 0x040fe40000410000 */
[----:B------:R-:W-:Y:S02]  /*3190*/  FMUL.FTZ R142, R142, R71 ;  /* 0x000000478e8e7220 */ /* 0x000fe40000410000 */
[----:B------:R-:W-:Y:S02]  /*31a0*/  FMUL.FTZ R163, R163, R70 ;  /* 0x00000046a3a37220 */ /* 0x000fe40000410000 */
[----:B------:R-:W-:Y:S02]  /*31b0*/  FADD.FTZ R160, R89, R89 ;  /* 0x0000005959a07221 */ /* 0x000fe40000010000 */
[----:B------:R-:W-:Y:S02]  /*31c0*/  FFMA.FTZ R159, R155, UR41, -R72 ;  /* 0x000000299b9f7c23 */ /* 0x000fe40008010848 */
[----:B------:R-:W-:-:S02]  /*31d0*/  FMUL.FTZ R172, R171, R68 ;  /* 0x00000044abac7220 */ /* 0x000fc40000410000 */
[----:B------:R-:W-:Y:S02]  /*31e0*/  FMUL.FTZ R70, R156, UR41 ;  /* 0x000000299c467c20 */ /* 0x000fe40008410000 */
[----:B------:R-:W-:Y:S02]  /*31f0*/  FFMA.FTZ R71, R155, UR42, R74 ;  /* 0x0000002a9b477c23 */ /* 0x000fe4000801004a */
[----:B------:R-:W-:Y:S02]  /*3200*/  FMUL.FTZ R68, R184, UR42 ;  /* 0x0000002ab8447c20 */ /* 0x000fe40008410000 */
[C---:B------:R-:W-:Y:S02]  /*3210*/  FMUL.FTZ R145, R144.reuse, R145 ;  /* 0x0000009190917220 */ /* 0x040fe40000410000 */
[----:B------:R-:W-:Y:S02]  /*3220*/  FMUL.FTZ R144, R144, R69 ;  /* 0x0000004590907220 */ /* 0x000fe40000410000 */
[----:B------:R-:W-:-:S02]  /*3230*/  FADD.FTZ R158, R90, R90 ;  /* 0x0000005a5a9e7221 */ /* 0x000fc40000010000 */
[C---:B------:R-:W-:Y:S02]  /*3240*/  FMUL.FTZ R159, R160.reuse, R159 ;  /* 0x0000009fa09f7220 */ /* 0x040fe40000410000 */
[----:B------:R-:W-:Y:S02]  /*3250*/  FFMA.FTZ R69, R153, UR42, R70 ;  /* 0x0000002a99457c23 */ /* 0x000fe40008010046 */
[----:B------:R-:W-:Y:S02]  /*3260*/  FMUL.FTZ R160, R160, R71 ;  /* 0x00000047a0a07220 */ /* 0x000fe40000410000 */
[----:B------:R-:W-:Y:S02]  /*3270*/  FADD.FTZ R185, R52, R52 ;  /* 0x0000003434b97221 */ /* 0x000fe40000010000 */
[----:B------:R-:W-:Y:S02]  /*3280*/  FFMA.FTZ R68, R181, UR41, -R68 ;  /* 0x00000029b5447c23 */ /* 0x000fe40008010844 */
[----:B------:R-:W-:-:S02]  /*3290*/  FMUL.FTZ R71, R104, R191 ;  /* 0x000000bf68477220 */ /* 0x000fc40000410000 */
[C---:B------:R-:W-:Y:S02]  /*32a0*/  FMUL.FTZ R157, R158.reuse, R157 ;  /* 0x0000009d9e9d7220 */ /* 0x040fe40000410000 */
[----:B------:R-:W-:Y:S02]  /*32b0*/  FMUL.FTZ R158, R158, R69 ;  /* 0x000000459e9e7220 */ /* 0x000fe40000410000 */
[----:B------:R-:W-:Y:S02]  /*32c0*/  FMUL.FTZ R186, R185, R68 ;  /* 0x00000044b9ba7220 */ /* 0x000fe40000410000 */
[-C--:B------:R-:W-:Y:S02]  /*32d0*/  FMUL.FTZ R69, R104, R103.reuse ;  /* 0x0000006768457220 */ /* 0x080fe40000410000 */
[----:B------:R-:W-:Y:S02]  /*32e0*/  FFMA.FTZ R68, R106, R103, -R71 ;  /* 0x000000676a447223 */ /* 0x000fe40000010847 */
[----:B------:R0:W1:Y:S01]  /*32f0*/  @P0 LDS.64 R102, [R99.X8+0x8788] ;  /* 0x0087880063660984 */ /* 0x0000620000008a00 */
[----:B------:R-:W-:Y:S01]  /*3300*/  FMUL.FTZ R70, R168, UR41 ;  /* 0x00000029a8467c20 */ /* 0x000fe20008410000 */
[----:B------:R-:W-:-:S03]  /*3310*/  HADD2.F32 R178, -RZ, R77.H1_H1 ;  /* 0x3000004dffb27230 */ /* 0x000fc60000004100 */
[----:B------:R-:W-:Y:S01]  /*3320*/  FFMA.FTZ R70, R165, UR42, R70 ;  /* 0x0000002aa5467c23 */ /* 0x000fe20008010046 */
[----:B------:R-:W-:Y:S01]  /*3330*/  HADD2.F32 R167, -RZ, R77.H0_H0 ;  /* 0x2000004dffa77230 */ /* 0x000fe20000004100 */
[----:B------:R-:W-:Y:S02]  /*3340*/  FMUL.FTZ R72, R178, UR42 ;  /* 0x0000002ab2487c20 */ /* 0x000fe40008410000 */
[----:B------:R-:W-:Y:S02]  /*3350*/  FMUL.FTZ R175, R175, R70 ;  /* 0x00000046afaf7220 */ /* 0x000fe40000410000 */
[----:B------:R-:W-:Y:S01]  /*3360*/  FMUL.FTZ R70, R180, UR41 ;  /* 0x00000029b4467c20 */ /* 0x000fe20008410000 */
[----:B------:R-:W-:Y:S01]  /*3370*/  HADD2.F32 R182, -RZ, R79.H1_H1 ;  /* 0x3000004fffb67230 */ /* 0x000fe20000004100 */
[----:B------:R-:W-:Y:S02]  /*3380*/  FADD.FTZ R173, R55, R55 ;  /* 0x0000003737ad7221 */ /* 0x000fe40000010000 */
[----:B------:R-:W-:-:S02]  /*3390*/  FFMA.FTZ R70, R177, UR42, R70 ;  /* 0x0000002ab1467c23 */ /* 0x000fc40008010046 */
[----:B------:R-:W-:Y:S02]  /*33a0*/  FFMA.FTZ R72, R167, UR41, -R72 ;  /* 0x00000029a7487c23 */ /* 0x000fe40008010848 */
[----:B------:R-:W-:Y:S01]  /*33b0*/  FMUL.FTZ R74, R178, UR41 ;  /* 0x00000029b24a7c20 */ /* 0x000fe20008410000 */
[----:B------:R-:W-:Y:S01]  /*33c0*/  HADD2.F32 R179, -RZ, R79.H0_H0 ;  /* 0x2000004fffb37230 */ /* 0x000fe20000004100 */
[----:B------:R-:W-:Y:S02]  /*33d0*/  FMUL.FTZ R171, R171, R70 ;  /* 0x00000046abab7220 */ /* 0x000fe40000410000 */
[----:B------:R-:W-:Y:S02]  /*33e0*/  FMUL.FTZ R174, R173, R72 ;  /* 0x00000048adae7220 */ /* 0x000fe40000410000 */
[----:B------:R-:W-:Y:S02]  /*33f0*/  FMUL.FTZ R70, R184, UR41 ;  /* 0x00000029b8467c20 */ /* 0x000fe40008410000 */
[----:B------:R-:W-:-:S02]  /*3400*/  FFMA.FTZ R74, R167, UR42, R74 ;  /* 0x0000002aa74a7c23 */ /* 0x000fc4000801004a */
[C---:B------:R-:W-:Y:S01]  /*3410*/  FMUL.FTZ R72, R182.reuse, UR42 ;  /* 0x0000002ab6487c20 */ /* 0x040fe20008410000 */
[----:B------:R-:W-:Y:S01]  /*3420*/  HADD2.F32 R188, -RZ, R81.H1_H1 ;  /* 0x30000051ffbc7230 */ /* 0x000fe20000004100 */
[----:B------:R-:W-:Y:S01]  /*3430*/  FFMA.FTZ R70, R181, UR42, R70 ;  /* 0x0000002ab5467c23 */ /* 0x000fe20008010046 */
[----:B------:R-:W-:Y:S01]  /*3440*/  HADD2.F32 R71, -RZ, R67.H1_H1 ;  /* 0x30000043ff477230 */ /* 0x000fe20000004100 */
[----:B------:R-:W-:Y:S02]  /*3450*/  FMUL.FTZ R173, R173, R74 ;  /* 0x0000004aadad7220 */ /* 0x000fe40000410000 */
[----:B------:R-:W-:Y:S02]  /*3460*/  FADD.FTZ R169, R53, R53 ;  /* 0x0000003535a97221 */ /* 0x000fe40000010000 */
[----:B------:R-:W-:Y:S02]  /*3470*/  FFMA.FTZ R72, R179, UR41, -R72 ;  /* 0x00000029b3487c23 */ /* 0x000fe40008010848 */
[----:B------:R-:W-:Y:S01]  /*3480*/  FMUL.FTZ R74, R182, UR41 ;  /* 0x00000029b64a7c20 */ /* 0x000fe20008410000 */
[----:B------:R-:W-:Y:S01]  /*3490*/  HADD2.F32 R183, -RZ, R81.H0_H0 ;  /* 0x20000051ffb77230 */ /* 0x000fe20000004100 */
[----:B------:R-:W-:-:S02]  /*34a0*/  FMUL.FTZ R185, R185, R70 ;  /* 0x00000046b9b97220 */ /* 0x000fc40000410000 */
[----:B------:R-:W-:Y:S02]  /*34b0*/  FMUL.FTZ R170, R169, R72 ;  /* 0x00000048a9aa7220 */ /* 0x000fe40000410000 */
[C---:B------:R-:W-:Y:S01]  /*34c0*/  FMUL.FTZ R70, R188.reuse, UR42 ;  /* 0x0000002abc467c20 */ /* 0x040fe20008410000 */
[----:B------:R-:W-:Y:S01]  /*34d0*/  BSSY B0, `(.L_x_2377) ;  /* 0x000001c000007945 */ /* 0x000fe20003800000 */
[----:B------:R-:W-:Y:S02]  /*34e0*/  FFMA.FTZ R74, R179, UR42, R74 ;  /* 0x0000002ab34a7c23 */ /* 0x000fe4000801004a */
[----:B------:R-:W-:Y:S02]  /*34f0*/  FMUL.FTZ R72, R188, UR41 ;  /* 0x00000029bc487c20 */ /* 0x000fe40008410000 */
[----:B------:R-:W-:Y:S01]  /*3500*/  FMUL.FTZ R212, R32, R71 ;  /* 0x0000004720d47220 */ /* 0x000fe20000410000 */
[--C-:B------:R-:W-:Y:S01]  /*3510*/  HADD2.F32 R187, -RZ, R82.reuse.H0_H0 ;  /* 0x20000052ffbb7230 */ /* 0x100fe20000004100 */
[----:B------:R-:W-:Y:S01]  /*3520*/  FFMA.FTZ R69, R106, R191, R69 ;  /* 0x000000bf6a457223 */ /* 0x000fe20000010045 */
[----:B------:R-:W-:Y:S01]  /*3530*/  HADD2.F32 R190, -RZ, R82.H1_H1 ;  /* 0x30000052ffbe7230 */ /* 0x000fe20000004100 */
[----:B------:R-:W-:Y:S01]  /*3540*/  FFMA.FTZ R198, R183, UR41, -R70 ;  /* 0x00000029b7c67c23 */ /* 0x000fe20008010846 */
[--C-:B------:R-:W-:Y:S01]  /*3550*/  HADD2.F32 R189, -RZ, R83.reuse.H0_H0 ;  /* 0x20000053ffbd7230 */ /* 0x100fe20000004100 */
[----:B------:R-:W-:Y:S01]  /*3560*/  FMUL.FTZ R169, R169, R74 ;  /* 0x0000004aa9a97220 */ /* 0x000fe20000410000 */
[----:B------:R-:W-:Y:S01]  /*3570*/  HADD2.F32 R192, -RZ, R83.H1_H1 ;  /* 0x30000053ffc07230 */ /* 0x000fe20000004100 */
[----:B------:R-:W-:Y:S01]  /*3580*/  FADD.FTZ R197, R51, R51 ;  /* 0x0000003333c57221 */ /* 0x000fe20000010000 */
[----:B------:R-:W-:Y:S01]  /*3590*/  LEA.HI R191, R99, R99, RZ, 0x1e ;  /* 0x0000006363bf7211 */ /* 0x000fe200078ff0ff */
[----:B------:R-:W-:-:S02]  /*35a0*/  FFMA.FTZ R72, R183, UR42, R72 ;  /* 0x0000002ab7487c23 */ /* 0x000fc40008010048 */
[----:B------:R-:W-:Y:S02]  /*35b0*/  FADD.FTZ R70, R212, R195 ;  /* 0x000000c3d4467221 */ /* 0x000fe40000010000 */
[----:B------:R-:W-:Y:S01]  /*35c0*/  FADD.FTZ R71, RZ, R193 ;  /* 0x000000c1ff477221 */ /* 0x000fe20000010000 */
[----:B------:R-:W-:Y:S05]  /*35d0*/  @P0 BRA `(.L_x_2378) ;  /* 0x000000b000000947 */ /* 0x000fea0003800000 */
[----:B01----:R-:W-:Y:S01]  /*35e0*/  ULDC UR28, c[0x0][0x174] ;  /* 0x00005d00001c7ab9 */ /* 0x003fe20000000800 */
[----:B------:R-:W-:Y:S01]  /*35f0*/  HFMA2.MMA R102, -RZ, RZ, 1.875, 0 ;  /* 0x3f800000ff667435 */ /* 0x000fe200000001ff */
[----:B------:R-:W-:Y:S01]  /*3600*/  UISETP.NE.AND UP0, UPT, UR19, UR28, UPT ;  /* 0x0000001c1300728c */ /* 0x000fe2000bf05270 */
[----:B------:R-:W-:-:S05]  /*3610*/  MOV R103, RZ ;  /* 0x000000ff00677202 */ /* 0x000fca0000000f00 */
[----:B------:R-:W-:-:S05]  /*3620*/  PLOP3.LUT P0, PT, PT, PT, UP0, 0x80, 0x0 ;  /* 0x000000000000781c */ /* 0x000fca0003f0f008 */
[----:B------:R-:W-:-:S04]  /*3630*/  @UP0 ULEA.HI UR28, UR19, UR19, URZ, 0x1 ;  /* 0x00000013131c0291 */ /* 0x000fc8000f8f083f */
[----:B------:R-:W-:-:S04]  /*3640*/  @UP0 ULOP3.LUT UR28, UR28, 0xfffffe, URZ, 0xc0, !UPT ;  /* 0x00fffffe1c1c0892 */ /* 0x000fc8000f8ec03f */
[----:B------:R-:W-:-:S04]  /*3650*/  @UP0 UIADD3 UR28, -UR28, UR19, URZ ;  /* 0x000000131c1c0290 */ /* 0x000fc8000fffe13f */
[----:B------:R-:W-:-:S06]  /*3660*/  @UP0 ULEA UR28, UR28, UR7, 0x8 ;  /* 0x000000071c1c0291 */ /* 0x000fcc000f8e403f */
[----:B------:R-:W-:-:S05]  /*3670*/  MOV R73, UR28 ;  /* 0x0000001c00497c02 */ /* 0x000fca0008000f00 */
[----:B------:R0:W1:Y:S02]  /*3680*/  @P0 LDS.64 R102, [R73.X8+0x7780] ;  /* 0x0077800049660984 */ /* 0x0000640000008a00 */
.L_x_2378:
[----:B01----:R-:W-:Y:S05]  /*3690*/  BSYNC B0 ;  /* 0x0000000000007941 */ /* 0x003fea0003800000 */
.L_x_2377:
[----:B------:R-:W-:Y:S01]  /*36a0*/  ISETP.GT.U32.AND P0, PT, R99, 0x1f, PT ;  /* 0x0000001f6300780c */ /* 0x000fe20003f04070 */
[C---:B------:R-:W-:Y:S01]  /*36b0*/  FMUL.FTZ R198, R197.reuse, R198 ;  /* 0x000000c6c5c67220 */ /* 0x040fe20000410000 */
[----:B------:R0:W-:Y:S01]  /*36c0*/  STS.128 [R191.X16+0x6370], R68 ;  /* 0x00637044bf007388 */ /* 0x0001e2000000cc00 */
[----:B------:R-:W-:Y:S01]  /*36d0*/  FMUL.FTZ R197, R197, R72 ;  /* 0x00000048c5c57220 */ /* 0x000fe20000410000 */
[----:B------:R-:W-:Y:S01]  /*36e0*/  BSSY B0, `(.L_x_2379) ;  /* 0x00000e0000007945 */ /* 0x000fe20003800000 */
[----:B------:R-:W-:Y:S02]  /*36f0*/  FMUL.FTZ R72, R190, UR42 ;  /* 0x0000002abe487c20 */ /* 0x000fe40008410000 */
[----:B------:R-:W-:Y:S02]  /*3700*/  FMUL.FTZ R76, R192, UR42 ;  /* 0x0000002ac04c7c20 */ /* 0x000fe40008410000 */
[----:B------:R-:W-:Y:S02]  /*3710*/  FMUL.FTZ R74, R190, UR41 ;  /* 0x00000029be4a7c20 */ /* 0x000fe40008410000 */
[----:B------:R-:W-:-:S02]  /*3720*/  FMUL.FTZ R78, R192, UR41 ;  /* 0x00000029c04e7c20 */ /* 0x000fc40008410000 */
[----:B------:R-:W-:Y:S02]  /*3730*/  FADD.FTZ R194, R50, R50 ;  /* 0x0000003232c27221 */ /* 0x000fe40000010000 */
[----:B------:R-:W-:Y:S02]  /*3740*/  FADD.FTZ R193, R49, R49 ;  /* 0x0000003131c17221 */ /* 0x000fe40000010000 */
[----:B------:R-:W-:Y:S02]  /*3750*/  FFMA.FTZ R76, R189, UR41, -R76 ;  /* 0x00000029bd4c7c23 */ /* 0x000fe4000801084c */
[C---:B0-----:R-:W-:Y:S02]  /*3760*/  FFMA.FTZ R69, R187.reuse, UR41, -R72 ;  /* 0x00000029bb457c23 */ /* 0x041fe40008010848 */
[----:B------:R-:W-:Y:S02]  /*3770*/  FFMA.FTZ R71, R187, UR42, R74 ;  /* 0x0000002abb477c23 */ /* 0x000fe4000801004a */
[----:B------:R-:W-:-:S02]  /*3780*/  FFMA.FTZ R78, R189, UR42, R78 ;  /* 0x0000002abd4e7c23 */ /* 0x000fc4000801004e */
[C---:B------:R-:W-:Y:S02]  /*3790*/  FMUL.FTZ R196, R194.reuse, R69 ;  /* 0x00000045c2c47220 */ /* 0x040fe40000410000 */
[C---:B------:R-:W-:Y:S02]  /*37a0*/  FMUL.FTZ R195, R193.reuse, R76 ;  /* 0x0000004cc1c37220 */ /* 0x040fe40000410000 */
        /* <DEDUP_REMOVED lines=41> */
.L_x_2485:
        /* <DEDUP_REMOVED lines=68> */
.L_x_2486:
[----:B------:R-:W-:Y:S01]  /*3e80*/  ISETP.GE.AND P0, PT, R98, 0x10, PT ;  /* 0x000000106200780c */ /* 0x000fe20003f06270 */
[----:B-1----:R-:W-:Y:S01]  /*3e90*/  FMUL.FTZ R68, R71, R74 ;  /* 0x0000004a47447220 */ /* 0x002fe20000410000 */
[----:B------:R-:W-:Y:S01]  /*3ea0*/  MOV R80, R70 ;  /* 0x0000004600507202 */ /* 0x000fe20000000f00 */
[----:B0-2---:R-:W-:Y:S01]  /*3eb0*/  FMUL.FTZ R70, R73, R74 ;  /* 0x0000004a49467220 */ /* 0x005fe20000410000 */
[----:B------:R-:W-:Y:S01]  /*3ec0*/  MOV R79, R82 ;  /* 0x00000052004f7202 */ /* 0x000fe20000000f00 */
[----:B---3--:R-:W-:-:S02]  /*3ed0*/  FMUL.FTZ R72, R77, R74 ;  /* 0x0000004a4d487220 */ /* 0x008fc40000410000 */
[-C--:B------:R-:W-:Y:S01]  /*3ee0*/  FFMA.FTZ R70, R77, R80.reuse, -R70 ;  /* 0x000000504d467223 */ /* 0x080fe20000010846 */
[----:B------:R-:W-:Y:S01]  /*3ef0*/  MOV R77, R83 ;  /* 0x00000053004d7202 */ /* 0x000fe20000000f00 */
[C---:B----4-:R-:W-:Y:S02]  /*3f00*/  FFMA.FTZ R69, R75.reuse, R80, R68 ;  /* 0x000000504b457223 */ /* 0x050fe40000010044 */
[----:B------:R-:W-:Y:S02]  /*3f10*/  FMUL.FTZ R68, R75, R74 ;  /* 0x0000004a4b447220 */ /* 0x000fe40000410000 */
[-C--:B------:R-:W-:Y:S01]  /*3f20*/  FFMA.FTZ R72, R73, R80.reuse, R72 ;  /* 0x0000005049487223 */ /* 0x080fe20000010048 */
[----:B------:R-:W-:Y:S01]  /*3f30*/  FSEL R216, R74, R69, !P0 ;  /* 0x000000454ad87208 */ /* 0x000fe20004000000 */
[----:B------:R-:W-:Y:S02]  /*3f40*/  @P0 FFMA.FTZ R80, R71, R80, -R68 ;  /* 0x0000005047500223 */ /* 0x000fe40000010844 */
[----:B------:R-:W-:-:S02]  /*3f50*/  @P0 FADD.FTZ R79, R70, R79 ;  /* 0x0000004f464f0221 */ /* 0x000fc40000010000 */
[----:B------:R-:W-:Y:S01]  /*3f60*/  @P0 FADD.FTZ R77, R72, R77 ;  /* 0x0000004d484d0221 */ /* 0x000fe20000010000 */
[----:B------:R-:W-:Y:S05]  /*3f70*/  BRA.CONV ~URZ, `(.L_x_2383) ;  /* 0x000000637f007947 */ /* 0x000fea000b800000 */
[----:B------:R-:W-:Y:S01]  /*3f80*/  HFMA2.MMA R74, -RZ, RZ, 0, 1.847743988037109375e-06 ;  /* 0x0000001fff4a7435 */ /* 0x000fe200000001ff */
[----:B------:R-:W-:Y:S02]  /*3f90*/  MOV R71, R80 ;  /* 0x0000005000477202 */ /* 0x000fe40000000f00 */
[----:B------:R-:W-:Y:S02]  /*3fa0*/  MOV R73, 0x1f ;  /* 0x0000001f00497802 */ /* 0x000fe40000000f00 */
[----:B------:R-:W-:Y:S02]  /*3fb0*/  MOV R70, 0xffffffff ;  /* 0xffffffff00467802 */ /* 0x000fe40000000f00 */
[----:B------:R-:W-:Y:S02]  /*3fc0*/  MOV R68, 0x3fe0 ;  /* 0x00003fe000447802 */ /* 0x000fe40000000f00 */
[----:B-----5:R-:W-:Y:S05]  /*3fd0*/  CALL.REL.NOINC `($__internal_61_$__cuda_sm70_shflsync_idx_p) ;  /* 0x0000927000007944 */ /* 0x020fea0003c00000 */
.L_x_2383:
[----:B------:R-:W-:Y:S05]  /*3fe0*/  BRA.CONV ~URZ, `(.L_x_2384) ;  /* 0x000000637f007947 */ /* 0x000fea000b800000 */
[----:B0-----:R-:W-:Y:S01]  /*3ff0*/  HFMA2.MMA R74, -RZ, RZ, 0, 1.847743988037109375e-06 ;  /* 0x0000001fff4a7435 */ /* 0x001fe200000001ff */
[----:B------:R-:W-:Y:S02]  /*4000*/  MOV R71, R216 ;  /* 0x000000d800477202 */ /* 0x000fe40000000f00 */
[----:B------:R-:W-:-:S02]  /*4010*/  MOV R73, 0x1f ;  /* 0x0000001f00497802 */ /* 0x000fc40000000f00 */
[----:B-1----:R-:W-:Y:S02]  /*4020*/  MOV R70, 0xffffffff ;  /* 0xffffffff00467802 */ /* 0x002fe40000000f00 */
[----:B------:R-:W-:Y:S02]  /*4030*/  MOV R68, 0x4050 ;  /* 0x0000405000447802 */ /* 0x000fe40000000f00 */
[----:B-----5:R-:W-:Y:S05]  /*4040*/  CALL.REL.NOINC `($__internal_61_$__cuda_sm70_shflsync_idx_p) ;  /* 0x0000920000007944 */ /* 0x020fea0003c00000 */
.L_x_2384:
[----:B------:R-:W-:Y:S05]  /*4050*/  BRA.CONV ~URZ, `(.L_x_2385) ;  /* 0x000000637f007947 */ /* 0x000fea000b800000 */
[----:B0-----:R-:W-:Y:S01]  /*4060*/  HFMA2.MMA R74, -RZ, RZ, 0, 1.847743988037109375e-06 ;  /* 0x0000001fff4a7435 */ /* 0x001fe200000001ff */
[----:B------:R-:W-:Y:S02]  /*4070*/  MOV R71, R79 ;  /* 0x0000004f00477202 */ /* 0x000fe40000000f00 */
[----:B------:R-:W-:Y:S02]  /*4080*/  MOV R73, 0x1f ;  /* 0x0000001f00497802 */ /* 0x000fe40000000f00 */
[----:B-1----:R-:W-:Y:S02]  /*4090*/  MOV R70, 0xffffffff ;  /* 0xffffffff00467802 */ /* 0x002fe40000000f00 */
[----:B------:R-:W-:Y:S02]  /*40a0*/  MOV R68, 0x40c0 ;  /* 0x000040c000447802 */ /* 0x000fe40000000f00 */
[----:B-----5:R-:W-:Y:S05]  /*40b0*/  CALL.REL.NOINC `($__internal_61_$__cuda_sm70_shflsync_idx_p) ;  /* 0x0000919000007944 */ /* 0x020fea0003c00000 */
.L_x_2385:
[----:B------:R-:W-:Y:S05]  /*40c0*/  BRA.CONV ~URZ, `(.L_x_2386) ;  /* 0x000000637f007947 */ /* 0x000fea000b800000 */
[----:B0-----:R-:W-:Y:S01]  /*40d0*/  HFMA2.MMA R74, -RZ, RZ, 0, 1.847743988037109375e-06 ;  /* 0x0000001fff4a7435 */ /* 0x001fe200000001ff */
[----:B------:R-:W-:-:S02]  /*40e0*/  MOV R71, R77 ;  /* 0x0000004d00477202 */ /* 0x000fc40000000f00 */
[----:B------:R-:W-:Y:S02]  /*40f0*/  MOV R73, 0x1f ;  /* 0x0000001f00497802 */ /* 0x000fe40000000f00 */
[----:B-1----:R-:W-:Y:S02]  /*4100*/  MOV R70, 0xffffffff ;  /* 0xffffffff00467802 */ /* 0x002fe40000000f00 */
[----:B------:R-:W-:Y:S02]  /*4110*/  MOV R68, 0x4130 ;  /* 0x0000413000447802 */ /* 0x000fe40000000f00 */
[----:B-----5:R-:W-:Y:S05]  /*4120*/  CALL.REL.NOINC `($__internal_61_$__cuda_sm70_shflsync_idx_p) ;  /* 0x0000912000007944 */ /* 0x020fea0003c00000 */
.L_x_2386:
[----:B------:R-:W-:Y:S05]  /*4130*/  BRA.DIV ~URZ, `(.L_x_2387) ;  /* 0x00007e227f007947 */ /* 0x000fea000b800000 */
[----:B-----5:R2:W3:Y:S04]  /*4140*/  SHFL.IDX PT, R83, R56, RZ, 0x1f ;  /* 0x00001fff38537589 */ /* 0x0204e800000e0000 */
[----:B------:R2:W4:Y:S04]  /*4150*/  SHFL.IDX PT, R214, R57, RZ, 0x1f ;  /* 0x00001fff39d67589 */ /* 0x00052800000e0000 */
[----:B------:R2:W0:Y:S04]  /*4160*/  SHFL.IDX PT, R215, R58, RZ, 0x1f ;  /* 0x00001fff3ad77589 */ /* 0x00042800000e0000 */
[----:B------:R2:W1:Y:S04]  /*4170*/  SHFL.IDX PT, R75, R59, RZ, 0x1f ;  /* 0x00001fff3b4b7589 */ /* 0x00046800000e0000 */
[----:B------:R-:W0:Y:S04]  /*4180*/  SHFL.UP PT, R80, R80, 0x1, RZ ;  /* 0x0420000050507989 */ /* 0x000e2800000e00ff */
[----:B------:R2:W0:Y:S04]  /*4190*/  SHFL.UP PT, R81, R216, 0x1, RZ ;  /* 0x04200000d8517989 */ /* 0x00042800000e00ff */
[----:B------:R2:W0:Y:S04]  /*41a0*/  SHFL.UP PT, R72, R79, 0x1, RZ ;  /* 0x042000004f487989 */ /* 0x00042800000e00ff */
[----:B------:R2:W0:Y:S02]  /*41b0*/  SHFL.UP PT, R82, R77, 0x1, RZ ;  /* 0x042000004d527989 */ /* 0x00042400000e00ff */
.L_x_2487:
        /* <DEDUP_REMOVED lines=50> */
.L_x_2380:
[----:B------:R-:W-:Y:S05]  /*44e0*/  BSYNC B0 ;  /* 0x0000000000007941 */ /* 0x000fea0003800000 */
.L_x_2379:
[----:B------:R-:W-:Y:S01]  /*44f0*/  WARPSYNC 0xffffffff ;  /* 0xffffffff00007948 */ /* 0x000fe20003800000 */
[----:B------:R-:W-:Y:S01]  /*4500*/  BAR.SYNC.DEFER_BLOCKING 0x0 ;  /* 0x0000000000007b1d */ /* 0x000fe20000010000 */
[----:B------:R-:W-:Y:S01]  /*4510*/  LOP3.LUT P0, RZ, R99, 0x1f, RZ, 0xc0, !PT ;  /* 0x0000001f63ff7812 */ /* 0x000fe2000780c0ff */
[-C--:B-----5:R-:W-:Y:S01]  /*4520*/  FMUL.FTZ R56, R104, R193.reuse ;  /* 0x000000c168387220 */ /* 0x0a0fe20000410000 */
[----:B------:R-:W-:Y:S01]  /*4530*/  MOV R57, UR19 ;  /* 0x0000001300397c02 */ /* 0x000fe20008000f00 */
[----:B------:R-:W-:Y:S01]  /*4540*/  FMUL.FTZ R58, R106, R193 ;  /* 0x000000c16a3a7220 */ /* 0x000fe20000410000 */
[----:B---3--:R-:W-:Y:S01]  /*4550*/  MOV R76, UR7 ;  /* 0x00000007004c7c02 */ /* 0x008fe20008000f00 */
[----:B------:R-:W-:Y:S01]  /*4560*/  FMUL.FTZ R59, R104, R103 ;  /* 0x00000067683b7220 */ /* 0x000fe20000410000 */
[----:B------:R-:W-:Y:S01]  /*4570*/  ISETP.GE.OR P0, PT, R57, c[0x0][0x174], P0 ;  /* 0x00005d0039007a0c */ /* 0x000fe20000706670 */
[-C--:B------:R-:W-:Y:S01]  /*4580*/  FFMA.FTZ R57, R106, R195.reuse, -R56 ;  /* 0x000000c36a397223 */ /* 0x080fe20000010838 */
[----:B------:R-:W-:Y:S01]  /*4590*/  BSSY B0, `(.L_x_2388) ;  /* 0x00001d9000007945 */ /* 0x000fe20003800000 */
[----:B------:R-:W-:-:S02]  /*45a0*/  FFMA.FTZ R69, -R104, R195, -R58 ;  /* 0x000000c368457223 */ /* 0x000fc4000001093a */
[----:B------:R-:W-:Y:S02]  /*45b0*/  FADD.FTZ R68, R196, R57 ;  /* 0x00000039c4447221 */ /* 0x000fe40000010000 */
[----:B------:R-:W-:Y:S02]  /*45c0*/  FADD.FTZ R69, -R194, R69 ;  /* 0x00000045c2457221 */ /* 0x000fe40000010100 */
[C---:B------:R-:W-:Y:S02]  /*45d0*/  FMUL.FTZ R70, R107.reuse, -R68 ;  /* 0x800000446b467220 */ /* 0x040fe40000410000 */
[-C--:B------:R-:W-:Y:S02]  /*45e0*/  FMUL.FTZ R58, R104, -R102.reuse ;  /* 0x80000066683a7220 */ /* 0x080fe40000410000 */
[----:B------:R-:W-:Y:S02]  /*45f0*/  FFMA.FTZ R59, R106, R102, -R59 ;  /* 0x000000666a3b7223 */ /* 0x000fe4000001083b */
[-C--:B------:R-:W-:Y:S01]  /*4600*/  FMUL.FTZ R71, R107, -R69.reuse ;  /* 0x800000456b477220 */ /* 0x080fe20000410000 */
[----:B------:R-:W0:Y:S01]  /*4610*/  LDS.64 R56, [R191.X16+0x6378] ;  /* 0x00637800bf387984 */ /* 0x000e22000000ca00 */
[----:B------:R-:W-:-:S02]  /*4620*/  FFMA.FTZ R70, R108, R69, R70 ;  /* 0x000000456c467223 */ /* 0x000fc40000010046 */
[----:B------:R-:W-:Y:S02]  /*4630*/  FFMA.FTZ R58, R106, -R103, R58 ;  /* 0x800000676a3a7223 */ /* 0x000fe4000001003a */
[----:B------:R-:W-:Y:S02]  /*4640*/  FMUL.FTZ R69, R107, -R59 ;  /* 0x8000003b6b457220 */ /* 0x000fe40000410000 */
[C---:B------:R-:W-:Y:S02]  /*4650*/  FFMA.FTZ R71, R108.reuse, R68, -R71 ;  /* 0x000000446c477223 */ /* 0x040fe40000010847 */
[----:B------:R-:W-:Y:S02]  /*4660*/  FADD.FTZ R70, -R197, R70 ;  /* 0x00000046c5467221 */ /* 0x000fe40000010100 */
[-C--:B------:R-:W-:Y:S02]  /*4670*/  FMUL.FTZ R68, R107, -R58.reuse ;  /* 0x8000003a6b447220 */ /* 0x080fe40000410000 */
[----:B------:R-:W-:-:S02]  /*4680*/  FFMA.FTZ R69, R108, R58, R69 ;  /* 0x0000003a6c457223 */ /* 0x000fc40000010045 */
[----:B------:R-:W-:Y:S02]  /*4690*/  FADD.FTZ R71, R198, R71 ;  /* 0x00000047c6477221 */ /* 0x000fe40000010000 */
[C---:B------:R-:W-:Y:S02]  /*46a0*/  FMUL.FTZ R58, R109.reuse, -R70 ;  /* 0x800000466d3a7220 */ /* 0x040fe40000410000 */
[----:B------:R-:W-:Y:S02]  /*46b0*/  FFMA.FTZ R68, R108, R59, -R68 ;  /* 0x0000003b6c447223 */ /* 0x000fe40000010844 */
[C---:B------:R-:W-:Y:S02]  /*46c0*/  FMUL.FTZ R59, R109.reuse, -R69 ;  /* 0x800000456d3b7220 */ /* 0x040fe40000410000 */
[-C--:B------:R-:W-:Y:S02]  /*46d0*/  FMUL.FTZ R73, R109, -R71.reuse ;  /* 0x800000476d497220 */ /* 0x080fe40000410000 */
[----:B------:R-:W-:-:S02]  /*46e0*/  FFMA.FTZ R71, R110, R71, -R58 ;  /* 0x000000476e477223 */ /* 0x000fc4000001083a */
[-C--:B------:R-:W-:Y:S02]  /*46f0*/  FMUL.FTZ R58, R109, -R68.reuse ;  /* 0x800000446d3a7220 */ /* 0x080fe40000410000 */
[C---:B------:R-:W-:Y:S02]  /*4700*/  FFMA.FTZ R59, R110.reuse, R68, -R59 ;  /* 0x000000446e3b7223 */ /* 0x040fe4000001083b */
[----:B------:R-:W-:Y:S02]  /*4710*/  FFMA.FTZ R70, R110, R70, R73 ;  /* 0x000000466e467223 */ /* 0x000fe40000010049 */
[----:B------:R-:W-:Y:S02]  /*4720*/  FADD.FTZ R71, R186, R71 ;  /* 0x00000047ba477221 */ /* 0x000fe40000010000 */
[----:B------:R-:W-:Y:S02]  /*4730*/  FFMA.FTZ R58, R110, R69, R58 ;  /* 0x000000456e3a7223 */ /* 0x000fe4000001003a */
[----:B------:R-:W-:-:S02]  /*4740*/  FMUL.FTZ R69, R111, -R59 ;  /* 0x8000003b6f457220 */ /* 0x000fc40000410000 */
[----:B------:R-:W-:Y:S02]  /*4750*/  FADD.FTZ R70, -R185, R70 ;  /* 0x00000046b9467221 */ /* 0x000fe40000010100 */
[C---:B------:R-:W-:Y:S02]  /*4760*/  FMUL.FTZ R73, R111.reuse, -R71 ;  /* 0x800000476f497220 */ /* 0x040fe40000410000 */
[CC--:B------:R-:W-:Y:S02]  /*4770*/  FMUL.FTZ R68, R111.reuse, -R58.reuse ;  /* 0x8000003a6f447220 */ /* 0x0c0fe40000410000 */
[C---:B------:R-:W-:Y:S02]  /*4780*/  FFMA.FTZ R69, R112.reuse, R58, R69 ;  /* 0x0000003a70457223 */ /* 0x040fe40000010045 */
[-C--:B------:R-:W-:Y:S02]  /*4790*/  FMUL.FTZ R58, R111, -R70.reuse ;  /* 0x800000466f3a7220 */ /* 0x080fe40000410000 */
[----:B------:R-:W-:-:S02]  /*47a0*/  FFMA.FTZ R70, R112, R70, R73 ;  /* 0x0000004670467223 */ /* 0x000fc40000010049 */
[C---:B------:R-:W-:Y:S02]  /*47b0*/  FFMA.FTZ R68, R112.reuse, R59, -R68 ;  /* 0x0000003b70447223 */ /* 0x040fe40000010844 */
[----:B------:R-:W-:Y:S02]  /*47c0*/  FFMA.FTZ R71, R112, R71, -R58 ;  /* 0x0000004770477223 */ /* 0x000fe4000001083a */
[----:B------:R-:W-:Y:S02]  /*47d0*/  FADD.FTZ R70, -R169, R70 ;  /* 0x00000046a9467221 */ /* 0x000fe40000010100 */
[C---:B------:R-:W-:Y:S02]  /*47e0*/  FMUL.FTZ R58, R113.reuse, -R68 ;  /* 0x80000044713a7220 */ /* 0x040fe40000410000 */
[----:B------:R-:W-:Y:S02]  /*47f0*/  FADD.FTZ R71, R170, R71 ;  /* 0x00000047aa477221 */ /* 0x000fe40000010000 */
[----:B------:R-:W-:-:S02]  /*4800*/  FMUL.FTZ R72, R113, -R70 ;  /* 0x8000004671487220 */ /* 0x000fc40000410000 */
[CC--:B------:R-:W-:Y:S02]  /*4810*/  FMUL.FTZ R59, R113.reuse, -R69.reuse ;  /* 0x80000045713b7220 */ /* 0x0c0fe40000410000 */
[C---:B------:R-:W-:Y:S02]  /*4820*/  FFMA.FTZ R58, R114.reuse, R69, R58 ;  /* 0x00000045723a7223 */ /* 0x040fe4000001003a */
[CC--:B------:R-:W-:Y:S02]  /*4830*/  FFMA.FTZ R69, R114.reuse, R71.reuse, -R72 ;  /* 0x0000004772457223 */ /* 0x0c0fe40000010848 */
[----:B------:R-:W-:Y:S02]  /*4840*/  FFMA.FTZ R68, R114, R68, -R59 ;  /* 0x0000004472447223 */ /* 0x000fe4000001083b */
[----:B------:R-:W-:Y:S02]  /*4850*/  FMUL.FTZ R71, R113, -R71 ;  /* 0x8000004771477220 */ /* 0x000fe40000410000 */
[----:B0-----:R-:W-:-:S02]  /*4860*/  FMUL.FTZ R59, R85, R57 ;  /* 0x00000039553b7220 */ /* 0x001fc40000410000 */
[----:B------:R-:W-:Y:S02]  /*4870*/  FMUL.FTZ R85, R85, R56 ;  /* 0x0000003855557220 */ /* 0x000fe40000410000 */
[----:B------:R-:W-:Y:S02]  /*4880*/  FFMA.FTZ R70, R114, R70, R71 ;  /* 0x0000004672467223 */ /* 0x000fe40000010047 */
[C---:B------:R-:W-:Y:S02]  /*4890*/  FFMA.FTZ R85, R84.reuse, R57, R85 ;  /* 0x0000003954557223 */ /* 0x040fe40000010055 */
[----:B------:R-:W-:Y:S02]  /*48a0*/  FMUL.FTZ R57, R115, -R58 ;  /* 0x8000003a73397220 */ /* 0x000fe40000410000 */
[----:B------:R-:W-:Y:S02]  /*48b0*/  FFMA.FTZ R56, R84, R56, -R59 ;  /* 0x0000003854387223 */ /* 0x000fe4000001083b */
[----:B------:R-:W-:-:S02]  /*48c0*/  FADD.FTZ R70, -R171, R70 ;  /* 0x00000046ab467221 */ /* 0x000fc40000010100 */
[-C--:B------:R-:W-:Y:S02]  /*48d0*/  FFMA.FTZ R59, R116, R68.reuse, -R57 ;  /* 0x00000044743b7223 */ /* 0x080fe40000010839 */
[----:B------:R-:W-:Y:S02]  /*48e0*/  FMUL.FTZ R71, R115, -R68 ;  /* 0x8000004473477220 */ /* 0x000fe40000410000 */
[----:B------:R-:W-:Y:S02]  /*48f0*/  FADD.FTZ R215, R211, R56 ;  /* 0x00000038d3d77221 */ /* 0x000fe40000010000 */
[----:B------:R-:W-:Y:S02]  /*4900*/  FADD.FTZ R69, R172, R69 ;  /* 0x00000045ac457221 */ /* 0x000fe40000010000 */
[----:B------:R-:W-:Y:S02]  /*4910*/  FMUL.FTZ R68, R115, -R70 ;  /* 0x8000004673447220 */ /* 0x000fe40000410000 */
[----:B------:R-:W-:-:S02]  /*4920*/  FADD.FTZ R211, RZ, R85 ;  /* 0x00000055ffd37221 */ /* 0x000fc40000010000 */
[C---:B------:R-:W-:Y:S02]  /*4930*/  FMUL.FTZ R57, R133.reuse, R215 ;  /* 0x000000d785397220 */ /* 0x040fe40000410000 */
[C---:B------:R-:W-:Y:S02]  /*4940*/  FFMA.FTZ R73, R116.reuse, R69, -R68 ;  /* 0x0000004574497223 */ /* 0x040fe40000010844 */
[----:B------:R-:W-:Y:S02]  /*4950*/  FMUL.FTZ R56, R133, R211 ;  /* 0x000000d385387220 */ /* 0x000fe40000410000 */
[----:B------:R-:W-:Y:S02]  /*4960*/  FMUL.FTZ R69, R115, -R69 ;  /* 0x8000004573457220 */ /* 0x000fe40000410000 */
[----:B------:R-:W-:Y:S02]  /*4970*/  FFMA.FTZ R71, R116, R58, R71 ;  /* 0x0000003a74477223 */ /* 0x000fe40000010047 */
[----:B------:R-:W-:-:S02]  /*4980*/  FFMA.FTZ R213, R134, R211, R57 ;  /* 0x000000d386d57223 */ /* 0x000fc40000010039 */
[----:B------:R-:W-:Y:S02]  /*4990*/  FFMA.FTZ R57, R134, R215, -R56 ;  /* 0x000000d786397223 */ /* 0x000fe40000010838 */
[----:B------:R-:W-:Y:S02]  /*49a0*/  FFMA.FTZ R70, R116, R70, R69 ;  /* 0x0000004674467223 */ /* 0x000fe40000010045 */
[----:B------:R-:W-:Y:S02]  /*49b0*/  FMUL.FTZ R56, R117, -R71 ;  /* 0x8000004775387220 */ /* 0x000fe40000410000 */
[----:B------:R-:W-:Y:S02]  /*49c0*/  FADD.FTZ R214, R210, R57 ;  /* 0x00000039d2d67221 */ /* 0x000fe40000010000 */
[----:B------:R-:W-:Y:S02]  /*49d0*/  FADD.FTZ R70, -R173, R70 ;  /* 0x00000046ad467221 */ /* 0x000fe40000010100 */
[----:B------:R-:W-:-:S02]  /*49e0*/  FADD.FTZ R213, RZ, R213 ;  /* 0x000000d5ffd57221 */ /* 0x000fc40000010000 */
[----:B------:R-:W-:Y:S02]  /*49f0*/  FFMA.FTZ R58, R118, R59, -R56 ;  /* 0x0000003b763a7223 */ /* 0x000fe40000010838 */
[----:B------:R-:W-:Y:S02]  /*4a00*/  FMUL.FTZ R56, R131, R214 ;  /* 0x000000d683387220 */ /* 0x000fe40000410000 */
[----:B------:R-:W-:Y:S02]  /*4a10*/  FADD.FTZ R73, R174, R73 ;  /* 0x00000049ae497221 */ /* 0x000fe40000010000 */
[----:B------:R-:W-:Y:S02]  /*4a20*/  FMUL.FTZ R68, R117, -R70 ;  /* 0x8000004675447220 */ /* 0x000fe40000410000 */
[----:B------:R-:W-:Y:S02]  /*4a30*/  FMUL.FTZ R57, R131, R213 ;  /* 0x000000d583397220 */ /* 0x000fe40000410000 */
[----:B------:R-:W-:-:S02]  /*4a40*/  FMUL.FTZ R59, R117, -R59 ;  /* 0x8000003b753b7220 */ /* 0x000fc40000410000 */
[----:B------:R-:W-:Y:S02]  /*4a50*/  FFMA.FTZ R210, R132, R213, R56 ;  /* 0x000000d584d27223 */ /* 0x000fe40000010038 */
[CC--:B------:R-:W-:Y:S02]  /*4a60*/  FFMA.FTZ R69, R118.reuse, R73.reuse, -R68 ;  /* 0x0000004976457223 */ /* 0x0c0fe40000010844 */
[----:B------:R-:W-:Y:S02]  /*4a70*/  FMUL.FTZ R73, R117, -R73 ;  /* 0x8000004975497220 */ /* 0x000fe40000410000 */
[----:B------:R-:W-:Y:S02]  /*4a80*/  FFMA.FTZ R71, R118, R71, R59 ;  /* 0x0000004776477223 */ /* 0x000fe4000001003b */
[----:B------:R-:W-:Y:S02]  /*4a90*/  FFMA.FTZ R56, R132, R214, -R57 ;  /* 0x000000d684387223 */ /* 0x000fe40000010839 */
[----:B------:R-:W-:-:S02]  /*4aa0*/  FADD.FTZ R210, RZ, R210 ;  /* 0x000000d2ffd27221 */ /* 0x000fc40000010000 */
[----:B------:R-:W-:Y:S02]  /*4ab0*/  FFMA.FTZ R70, R118, R70, R73 ;  /* 0x0000004676467223 */ /* 0x000fe40000010049 */
[----:B------:R-:W-:Y:S02]  /*4ac0*/  FADD.FTZ R217, R209, R56 ;  /* 0x00000038d1d97221 */ /* 0x000fe40000010000 */
[----:B------:R-:W-:Y:S02]  /*4ad0*/  FMUL.FTZ R57, R119, -R71 ;  /* 0x8000004777397220 */ /* 0x000fe40000410000 */
[----:B------:R-:W-:Y:S02]  /*4ae0*/  FMUL.FTZ R56, R129, R210 ;  /* 0x000000d281387220 */ /* 0x000fe40000410000 */
[----:B------:R-:W-:Y:S02]  /*4af0*/  FADD.FTZ R70, -R175, R70 ;  /* 0x00000046af467221 */ /* 0x000fe40000010100 */
[----:B------:R-:W-:-:S02]  /*4b00*/  FMUL.FTZ R59, R129, R217 ;  /* 0x000000d9813b7220 */ /* 0x000fc40000410000 */
[----:B------:R-:W-:Y:S02]  /*4b10*/  FFMA.FTZ R68, R120, R58, -R57 ;  /* 0x0000003a78447223 */ /* 0x000fe40000010839 */
[----:B------:R-:W-:Y:S02]  /*4b20*/  FFMA.FTZ R57, R130, R217, -R56 ;  /* 0x000000d982397223 */ /* 0x000fe40000010838 */
[----:B------:R-:W-:Y:S02]  /*4b30*/  FADD.FTZ R69, R176, R69 ;  /* 0x00000045b0457221 */ /* 0x000fe40000010000 */
[----:B------:R-:W-:Y:S02]  /*4b40*/  FMUL.FTZ R56, R119, -R70 ;  /* 0x8000004677387220 */ /* 0x000fe40000410000 */
[----:B------:R-:W-:Y:S02]  /*4b50*/  FFMA.FTZ R59, R130, R210, R59 ;  /* 0x000000d2823b7223 */ /* 0x000fe4000001003b */
[----:B------:R-:W-:-:S02]  /*4b60*/  FADD.FTZ R216, R208, R57 ;  /* 0x00000039d0d87221 */ /* 0x000fc40000010000 */
[CC--:B------:R-:W-:Y:S02]  /*4b70*/  FFMA.FTZ R72, R120.reuse, R69.reuse, -R56 ;  /* 0x0000004578487223 */ /* 0x0c0fe40000010838 */
[----:B------:R-:W-:Y:S02]  /*4b80*/  FMUL.FTZ R69, R119, -R69 ;  /* 0x8000004577457220 */ /* 0x000fe40000410000 */
[----:B------:R-:W-:Y:S02]  /*4b90*/  FADD.FTZ R208, RZ, R59 ;  /* 0x0000003bffd07221 */ /* 0x000fe40000010000 */
[C---:B------:R-:W-:Y:S02]  /*4ba0*/  FMUL.FTZ R59, R127.reuse, R216 ;  /* 0x000000d87f3b7220 */ /* 0x040fe40000410000 */
[----:B------:R-:W-:Y:S02]  /*4bb0*/  FFMA.FTZ R69, R120, R70, R69 ;  /* 0x0000004678457223 */ /* 0x000fe40000010045 */
[----:B------:R-:W-:-:S02]  /*4bc0*/  FMUL.FTZ R57, R127, R208 ;  /* 0x000000d07f397220 */ /* 0x000fc40000410000 */
[----:B------:R-:W-:Y:S02]  /*4bd0*/  FFMA.FTZ R59, R128, R208, R59 ;  /* 0x000000d0803b7223 */ /* 0x000fe4000001003b */
[----:B------:R-:W-:Y:S02]  /*4be0*/  FMUL.FTZ R58, R119, -R58 ;  /* 0x8000003a773a7220 */ /* 0x000fe40000410000 */
[----:B------:R-:W-:Y:S02]  /*4bf0*/  FADD.FTZ R69, -R160, R69 ;  /* 0x00000045a0457221 */ /* 0x000fe40000010100 */
[----:B------:R-:W-:Y:S02]  /*4c00*/  FFMA.FTZ R56, R128, R216, -R57 ;  /* 0x000000d880387223 */ /* 0x000fe40000010839 */
[----:B------:R-:W-:Y:S02]  /*4c10*/  FADD.FTZ R209, RZ, R59 ;  /* 0x0000003bffd17221 */ /* 0x000fe40000010000 */
[----:B------:R-:W-:-:S02]  /*4c20*/  FFMA.FTZ R58, R120, R71, R58 ;  /* 0x00000047783a7223 */ /* 0x000fc4000001003a */
[----:B------:R-:W-:Y:S02]  /*4c30*/  FMUL.FTZ R73, R121, -R68 ;  /* 0x8000004479497220 */ /* 0x000fe40000410000 */
[----:B------:R-:W-:Y:S02]  /*4c40*/  FADD.FTZ R72, R159, R72 ;  /* 0x000000489f487221 */ /* 0x000fe40000010000 */
[----:B------:R-:W-:Y:S02]  /*4c50*/  FMUL.FTZ R57, R121, -R69 ;  /* 0x8000004579397220 */ /* 0x000fe40000410000 */
[----:B------:R-:W-:Y:S02]  /*4c60*/  FADD.FTZ R219, R207, R56 ;  /* 0x00000038cfdb7221 */ /* 0x000fe40000010000 */
[----:B------:R-:W-:Y:S02]  /*4c70*/  FMUL.FTZ R56, R125, R209 ;  /* 0x000000d17d387220 */ /* 0x000fe40000410000 */
[----:B------:R-:W-:-:S02]  /*4c80*/  FMUL.FTZ R71, R121, -R58 ;  /* 0x8000003a79477220 */ /* 0x000fc40000410000 */
[C---:B------:R-:W-:Y:S02]  /*4c90*/  FFMA.FTZ R73, R122.reuse, R58, R73 ;  /* 0x0000003a7a497223 */ /* 0x040fe40000010049 */
[-C--:B------:R-:W-:Y:S02]  /*4ca0*/  FFMA.FTZ R58, R122, R72.reuse, -R57 ;  /* 0x000000487a3a7223 */ /* 0x080fe40000010839 */
[----:B------:R-:W-:Y:S02]  /*4cb0*/  FMUL.FTZ R72, R121, -R72 ;  /* 0x8000004879487220 */ /* 0x000fe40000410000 */
[-C--:B------:R-:W-:Y:S02]  /*4cc0*/  FFMA.FTZ R57, R126, R219.reuse, -R56 ;  /* 0x000000db7e397223 */ /* 0x080fe40000010838 */
[----:B------:R-:W-:Y:S02]  /*4cd0*/  FMUL.FTZ R56, R125, R219 ;  /* 0x000000db7d387220 */ /* 0x000fe40000410000 */
[----:B------:R-:W-:-:S02]  /*4ce0*/  FFMA.FTZ R69, R122, R69, R72 ;  /* 0x000000457a457223 */ /* 0x000fc40000010048 */
[----:B------:R-:W-:Y:S02]  /*4cf0*/  FFMA.FTZ R56, R126, R209, R56 ;  /* 0x000000d17e387223 */ /* 0x000fe40000010038 */
[----:B------:R-:W-:Y:S02]  /*4d00*/  FADD.FTZ R218, R206, R57 ;  /* 0x00000039ceda7221 */ /* 0x000fe40000010000 */
[----:B------:R-:W-:Y:S02]  /*4d10*/  FFMA.FTZ R71, R122, R68, -R71 ;  /* 0x000000447a477223 */ /* 0x000fe40000010847 */
[----:B------:R-:W-:Y:S02]  /*4d20*/  FMUL.FTZ R59, R123, -R73 ;  /* 0x800000497b3b7220 */ /* 0x000fe40000410000 */
[----:B------:R-:W-:Y:S02]  /*4d30*/  FADD.FTZ R69, -R158, R69 ;  /* 0x000000459e457221 */ /* 0x000fe40000010100 */
[----:B------:R-:W-:-:S02]  /*4d40*/  FADD.FTZ R207, RZ, R56 ;  /* 0x00000038ffcf7221 */ /* 0x000fc40000010000 */
[----:B------:R-:W-:Y:S02]  /*4d50*/  FMUL.FTZ R56, R123, R218 ;  /* 0x000000da7b387220 */ /* 0x000fe40000410000 */
[----:B------:R-:W-:Y:S02]  /*4d60*/  FFMA.FTZ R59, R124, R71, -R59 ;  /* 0x000000477c3b7223 */ /* 0x000fe4000001083b */
[----:B------:R-:W-:Y:S02]  /*4d70*/  FADD.FTZ R58, R157, R58 ;  /* 0x0000003a9d3a7221 */ /* 0x000fe40000010000 */
[C---:B------:R-:W-:Y:S02]  /*4d80*/  FMUL.FTZ R75, R123.reuse, -R69 ;  /* 0x800000457b4b7220 */ /* 0x040fe40000410000 */
[C---:B------:R-:W-:Y:S02]  /*4d90*/  FMUL.FTZ R71, R123.reuse, -R71 ;  /* 0x800000477b477220 */ /* 0x040fe40000410000 */
[----:B------:R-:W-:-:S02]  /*4da0*/  FMUL.FTZ R57, R123, R207 ;  /* 0x000000cf7b397220 */ /* 0x000fc40000410000 */
[C---:B------:R-:W-:Y:S02]  /*4db0*/  FFMA.FTZ R206, R124.reuse, R207, R56 ;  /* 0x000000cf7cce7223 */ /* 0x040fe40000010038 */
[CC--:B------:R-:W-:Y:S02]  /*4dc0*/  FFMA.FTZ R75, R124.reuse, R58.reuse, -R75 ;  /* 0x0000003a7c4b7223 */ /* 0x0c0fe4000001084b */
[C---:B------:R-:W-:Y:S02]  /*4dd0*/  FFMA.FTZ R71, R124.reuse, R73, R71 ;  /* 0x000000497c477223 */ /* 0x040fe40000010047 */
[----:B------:R-:W-:Y:S02]  /*4de0*/  FMUL.FTZ R58, R123, -R58 ;  /* 0x8000003a7b3a7220 */ /* 0x000fe40000410000 */
[----:B------:R-:W-:Y:S02]  /*4df0*/  FFMA.FTZ R56, R124, R218, -R57 ;  /* 0x000000da7c387223 */ /* 0x000fe40000010839 */
[----:B------:R-:W-:-:S02]  /*4e00*/  FADD.FTZ R206, RZ, R206 ;  /* 0x000000ceffce7221 */ /* 0x000fc40000010000 */
[----:B------:R-:W-:Y:S02]  /*4e10*/  FMUL.FTZ R57, R125, -R71 ;  /* 0x800000477d397220 */ /* 0x000fe40000410000 */
[----:B------:R-:W-:Y:S02]  /*4e20*/  FFMA.FTZ R58, R124, R69, R58 ;  /* 0x000000457c3a7223 */ /* 0x000fe4000001003a */
[----:B------:R-:W-:Y:S02]  /*4e30*/  FADD.FTZ R221, R205, R56 ;  /* 0x00000038cddd7221 */ /* 0x000fe40000010000 */
[----:B------:R-:W-:Y:S02]  /*4e40*/  FMUL.FTZ R56, R121, R206 ;  /* 0x000000ce79387220 */ /* 0x000fe40000410000 */
[-C--:B------:R-:W-:Y:S02]  /*4e50*/  FFMA.FTZ R68, R126, R59.reuse, -R57 ;  /* 0x0000003b7e447223 */ /* 0x080fe40000010839 */
[----:B------:R-:W-:-:S02]  /*4e60*/  FMUL.FTZ R69, R125, -R59 ;  /* 0x8000003b7d457220 */ /* 0x000fc40000410000 */
[----:B------:R-:W-:Y:S02]  /*4e70*/  FADD.FTZ R58, -R161, R58 ;  /* 0x0000003aa13a7221 */ /* 0x000fe40000010100 */
[-C--:B------:R-:W-:Y:S02]  /*4e80*/  FMUL.FTZ R59, R121, R221.reuse ;  /* 0x000000dd793b7220 */ /* 0x080fe40000410000 */
[----:B------:R-:W-:Y:S02]  /*4e90*/  FFMA.FTZ R57, R122, R221, -R56 ;  /* 0x000000dd7a397223 */ /* 0x000fe40000010838 */
[----:B------:R-:W-:Y:S02]  /*4ea0*/  FADD.FTZ R75, R162, R75 ;  /* 0x0000004ba24b7221 */ /* 0x000fe40000010000 */
[----:B------:R-:W-:Y:S02]  /*4eb0*/  FMUL.FTZ R56, R125, -R58 ;  /* 0x8000003a7d387220 */ /* 0x000fe40000410000 */
[----:B------:R-:W-:-:S02]  /*4ec0*/  FFMA.FTZ R69, R126, R71, R69 ;  /* 0x000000477e457223 */ /* 0x000fc40000010045 */
[----:B------:R-:W-:Y:S02]  /*4ed0*/  FFMA.FTZ R59, R122, R206, R59 ;  /* 0x000000ce7a3b7223 */ /* 0x000fe4000001003b */
[----:B------:R-:W-:Y:S02]  /*4ee0*/  FADD.FTZ R220, R204, R57 ;  /* 0x00000039ccdc7221 */ /* 0x000fe40000010000 */
[----:B------:R-:W-:Y:S02]  /*4ef0*/  FFMA.FTZ R71, R126, R75, -R56 ;  /* 0x0000004b7e477223 */ /* 0x000fe40000010838 */
[----:B------:R-:W-:Y:S02]  /*4f00*/  FMUL.FTZ R57, R127, -R69 ;  /* 0x800000457f397220 */ /* 0x000fe40000410000 */
[----:B------:R-:W-:Y:S02]  /*4f10*/  FMUL.FTZ R75, R125, -R75 ;  /* 0x8000004b7d4b7220 */ /* 0x000fe40000410000 */
[----:B------:R-:W-:-:S02]  /*4f20*/  FADD.FTZ R204, RZ, R59 ;  /* 0x0000003bffcc7221 */ /* 0x000fc40000010000 */
[C---:B------:R-:W-:Y:S02]  /*4f30*/  FMUL.FTZ R59, R119.reuse, R220 ;  /* 0x000000dc773b7220 */ /* 0x040fe40000410000 */
[----:B------:R-:W-:Y:S02]  /*4f40*/  FFMA.FTZ R70, R128, R68, -R57 ;  /* 0x0000004480467223 */ /* 0x000fe40000010839 */
[----:B------:R-:W-:Y:S02]  /*4f50*/  FFMA.FTZ R58, R126, R58, R75 ;  /* 0x0000003a7e3a7223 */ /* 0x000fe4000001004b */
[-C--:B------:R-:W-:Y:S02]  /*4f60*/  FMUL.FTZ R57, R119, R204.reuse ;  /* 0x000000cc77397220 */ /* 0x080fe40000410000 */
[----:B------:R-:W-:Y:S02]  /*4f70*/  FFMA.FTZ R59, R120, R204, R59 ;  /* 0x000000cc783b7223 */ /* 0x000fe4000001003b */
[----:B------:R-:W-:-:S02]  /*4f80*/  FADD.FTZ R58, -R163, R58 ;  /* 0x0000003aa33a7221 */ /* 0x000fc40000010100 */
[----:B------:R-:W-:Y:S02]  /*4f90*/  FFMA.FTZ R56, R120, R220, -R57 ;  /* 0x000000dc78387223 */ /* 0x000fe40000010839 */
[----:B------:R-:W-:Y:S02]  /*4fa0*/  FADD.FTZ R205, RZ, R59 ;  /* 0x0000003bffcd7221 */ /* 0x000fe40000010000 */
[----:B------:R-:W-:Y:S02]  /*4fb0*/  FADD.FTZ R71, R164, R71 ;  /* 0x00000047a4477221 */ /* 0x000fe40000010000 */
[----:B------:R-:W-:Y:S02]  /*4fc0*/  FMUL.FTZ R57, R127, -R58 ;  /* 0x8000003a7f397220 */ /* 0x000fe40000410000 */
[----:B------:R-:W-:Y:S02]  /*4fd0*/  FADD.FTZ R223, R203, R56 ;  /* 0x00000038cbdf7221 */ /* 0x000fe40000010000 */
[----:B------:R-:W-:-:S02]  /*4fe0*/  FMUL.FTZ R56, R117, R205 ;  /* 0x000000cd75387220 */ /* 0x000fc40000410000 */
[----:B------:R-:W-:Y:S02]  /*4ff0*/  FFMA.FTZ R72, R128, R71, -R57 ;  /* 0x0000004780487223 */ /* 0x000fe40000010839 */
[-C--:B------:R-:W-:Y:S02]  /*5000*/  FFMA.FTZ R57, R118, R223.reuse, -R56 ;  /* 0x000000df76397223 */ /* 0x080fe40000010838 */
[----:B------:R-:W-:Y:S02]  /*5010*/  FMUL.FTZ R68, R127, -R68 ;  /* 0x800000447f447220 */ /* 0x000fe40000410000 */
[----:B------:R-:W-:Y:S02]  /*5020*/  FMUL.FTZ R56, R117, R223 ;  /* 0x000000df75387220 */ /* 0x000fe40000410000 */
[----:B------:R-:W-:Y:S02]  /*5030*/  FMUL.FTZ R71, R127, -R71 ;  /* 0x800000477f477220 */ /* 0x000fe40000410000 */
[----:B------:R-:W-:-:S02]  /*5040*/  FFMA.FTZ R68, R128, R69, R68 ;  /* 0x0000004580447223 */ /* 0x000fc40000010044 */
[----:B------:R-:W-:Y:S02]  /*5050*/  FFMA.FTZ R56, R118, R205, R56 ;  /* 0x000000cd76387223 */ /* 0x000fe40000010038 */
[----:B------:R-:W-:Y:S02]  /*5060*/  FFMA.FTZ R71, R128, R58, R71 ;  /* 0x0000003a80477223 */ /* 0x000fe40000010047 */
[----:B------:R-:W-:Y:S02]  /*5070*/  FADD.FTZ R222, R202, R57 ;  /* 0x00000039cade7221 */ /* 0x000fe40000010000 */
[C---:B------:R-:W-:Y:S02]  /*5080*/  FMUL.FTZ R57, R129.reuse, -R70 ;  /* 0x8000004681397220 */ /* 0x040fe40000410000 */
[----:B------:R-:W-:Y:S02]  /*5090*/  FMUL.FTZ R59, R129, -R68 ;  /* 0x80000044813b7220 */ /* 0x000fe40000410000 */
[----:B------:R-:W-:-:S02]  /*50a0*/  FADD.FTZ R202, RZ, R56 ;  /* 0x00000038ffca7221 */ /* 0x000fc40000010000 */
[----:B------:R-:W-:Y:S02]  /*50b0*/  FADD.FTZ R71, -R142, R71 ;  /* 0x000000478e477221 */ /* 0x000fe40000010100 */
[C---:B------:R-:W-:Y:S02]  /*50c0*/  FFMA.FTZ R68, R130.reuse, R68, R57 ;  /* 0x0000004482447223 */ /* 0x040fe40000010039 */
[----:B------:R-:W-:Y:S02]  /*50d0*/  FFMA.FTZ R58, R130, R70, -R59 ;  /* 0x00000046823a7223 */ /* 0x000fe4000001083b */
[----:B------:R-:W-:Y:S02]  /*50e0*/  FMUL.FTZ R57, R115, R202 ;  /* 0x000000ca73397220 */ /* 0x000fe40000410000 */
[----:B------:R-:W-:Y:S02]  /*50f0*/  FADD.FTZ R72, R143, R72 ;  /* 0x000000488f487221 */ /* 0x000fe40000010000 */
[----:B------:R-:W-:-:S02]  /*5100*/  FMUL.FTZ R69, R129, -R71 ;  /* 0x8000004781457220 */ /* 0x000fc40000410000 */
[-C--:B------:R-:W-:Y:S02]  /*5110*/  FMUL.FTZ R59, R115, R222.reuse ;  /* 0x000000de733b7220 */ /* 0x080fe40000410000 */
[----:B------:R-:W-:Y:S02]  /*5120*/  FFMA.FTZ R56, R116, R222, -R57 ;  /* 0x000000de74387223 */ /* 0x000fe40000010839 */
[----:B------:R-:W-:Y:S02]  /*5130*/  FFMA.FTZ R70, R130, R72, -R69 ;  /* 0x0000004882467223 */ /* 0x000fe40000010845 */
[----:B------:R-:W-:Y:S02]  /*5140*/  FFMA.FTZ R59, R116, R202, R59 ;  /* 0x000000ca743b7223 */ /* 0x000fe4000001003b */
[----:B------:R-:W-:Y:S02]  /*5150*/  FMUL.FTZ R72, R129, -R72 ;  /* 0x8000004881487220 */ /* 0x000fe40000410000 */
[----:B------:R-:W-:-:S02]  /*5160*/  FMUL.FTZ R57, R131, -R68 ;  /* 0x8000004483397220 */ /* 0x000fc40000410000 */
[----:B------:R-:W-:Y:S02]  /*5170*/  FADD.FTZ R225, R201, R56 ;  /* 0x00000038c9e17221 */ /* 0x000fe40000010000 */
[----:B------:R-:W-:Y:S02]  /*5180*/  FADD.FTZ R201, RZ, R59 ;  /* 0x0000003bffc97221 */ /* 0x000fe40000010000 */
[----:B------:R-:W-:Y:S02]  /*5190*/  FFMA.FTZ R71, R130, R71, R72 ;  /* 0x0000004782477223 */ /* 0x000fe40000010048 */
[-C--:B------:R-:W-:Y:S02]  /*51a0*/  FFMA.FTZ R72, R132, R58.reuse, -R57 ;  /* 0x0000003a84487223 */ /* 0x080fe40000010839 */
[----:B------:R-:W-:Y:S02]  /*51b0*/  FMUL.FTZ R57, R131, -R58 ;  /* 0x8000003a83397220 */ /* 0x000fe40000410000 */
[----:B------:R-:W-:-:S02]  /*51c0*/  FMUL.FTZ R56, R113, R201 ;  /* 0x000000c971387220 */ /* 0x000fc40000410000 */
[----:B------:R-:W-:Y:S02]  /*51d0*/  FFMA.FTZ R73, R132, R68, R57 ;  /* 0x0000004484497223 */ /* 0x000fe40000010039 */
[-C--:B------:R-:W-:Y:S02]  /*51e0*/  FFMA.FTZ R57, R114, R225.reuse, -R56 ;  /* 0x000000e172397223 */ /* 0x080fe40000010838 */
[----:B------:R-:W-:Y:S02]  /*51f0*/  FMUL.FTZ R56, R113, R225 ;  /* 0x000000e171387220 */ /* 0x000fe40000410000 */
[----:B------:R-:W-:Y:S02]  /*5200*/  FADD.FTZ R71, -R144, R71 ;  /* 0x0000004790477221 */ /* 0x000fe40000010100 */
[----:B------:R-:W-:Y:S01]  /*5210*/  FFMA.FTZ R203, R114, R201, R56 ;  /* 0x000000c972cb7223 */ /* 0x000fe20000010038 */
[----:B------:R-:W-:Y:S01]  /*5220*/  MOV R56, 0x3f800000 ;  /* 0x3f80000000387802 */ /* 0x000fe20000000f00 */
[----:B------:R-:W-:Y:S01]  /*5230*/  FADD.FTZ R224, R200, R57 ;  /* 0x00000039c8e07221 */ /* 0x000fe20000010000 */
[----:B------:R-:W-:Y:S01]  /*5240*/  HFMA2.MMA R57, -RZ, RZ, 0, 0 ;  /* 0x00000000ff397435 */ /* 0x000fe200000001ff */
[----:B------:R-:W-:-:S02]  /*5250*/  FADD.FTZ R70, R145, R70 ;  /* 0x0000004691467221 */ /* 0x000fc40000010000 */
[----:B------:R-:W-:Y:S02]  /*5260*/  FMUL.FTZ R59, R131, -R71 ;  /* 0x80000047833b7220 */ /* 0x000fe40000410000 */
[----:B------:R-:W-:Y:S02]  /*5270*/  FADD.FTZ R203, RZ, R203 ;  /* 0x000000cbffcb7221 */ /* 0x000fe40000010000 */
[----:B------:R-:W-:Y:S02]  /*5280*/  FMUL.FTZ R68, R111, R224 ;  /* 0x000000e06f447220 */ /* 0x000fe40000410000 */
[-C--:B------:R-:W-:Y:S02]  /*5290*/  FMUL.FTZ R58, R131, -R70.reuse ;  /* 0x80000046833a7220 */ /* 0x080fe40000410000 */
[----:B------:R-:W-:Y:S02]  /*52a0*/  FFMA.FTZ R70, R132, R70, -R59 ;  /* 0x0000004684467223 */ /* 0x000fe4000001083b */
[----:B------:R-:W-:-:S02]  /*52b0*/  FMUL.FTZ R69, R111, R203 ;  /* 0x000000cb6f457220 */ /* 0x000fc40000410000 */
[----:B------:R-:W-:Y:S02]  /*52c0*/  FFMA.FTZ R200, R112, R203, R68 ;  /* 0x000000cb70c87223 */ /* 0x000fe40000010044 */
[----:B------:R-:W-:Y:S02]  /*52d0*/  FFMA.FTZ R71, R132, R71, R58 ;  /* 0x0000004784477223 */ /* 0x000fe4000001003a */
[----:B------:R-:W-:Y:S01]  /*52e0*/  FADD.FTZ R70, R147, R70 ;  /* 0x0000004693467221 */ /* 0x000fe20000010000 */
[----:B------:R-:W-:Y:S01]  /*52f0*/  CS2R R58, SRZ ;  /* 0x00000000003a7805 */ /* 0x000fe2000001ff00 */
[----:B------:R-:W-:Y:S02]  /*5300*/  FFMA.FTZ R68, R112, R224, -R69 ;  /* 0x000000e070447223 */ /* 0x000fe40000010845 */
[----:B------:R-:W-:Y:S02]  /*5310*/  FADD.FTZ R200, RZ, R200 ;  /* 0x000000c8ffc87221 */ /* 0x000fe40000010000 */
[----:B------:R-:W-:Y:S01]  /*5320*/  FADD.FTZ R71, -R146, R71 ;  /* 0x0000004792477221 */ /* 0x000fe20000010100 */
[----:B------:R0:W1:Y:S01]  /*5330*/  @!P0 LDS.128 R56, [R76.X16+0x8b80] ;  /* 0x008b80004c388984 */ /* 0x000062000000cc00 */
[----:B------:R-:W-:Y:S01]  /*5340*/  FMUL.FTZ R74, R133, -R70 ;  /* 0x80000046854a7220 */ /* 0x000fe20000410000 */
[----:B------:R-:W-:Y:S01]  /*5350*/  ISETP.GT.U32.AND P0, PT, R99, 0x1f, PT ;  /* 0x0000001f6300780c */ /* 0x000fe20003f04070 */
[----:B------:R-:W-:-:S02]  /*5360*/  FADD.FTZ R227, R199, R68 ;  /* 0x00000044c7e37221 */ /* 0x000fc40000010000 */
[----:B------:R-:W-:Y:S02]  /*5370*/  FMUL.FTZ R68, R109, R200 ;  /* 0x000000c86d447220 */ /* 0x000fe40000410000 */
[-C--:B------:R-:W-:Y:S02]  /*5380*/  FMUL.FTZ R69, R133, -R71.reuse ;  /* 0x8000004785457220 */ /* 0x080fe40000410000 */
[----:B------:R-:W-:Y:S02]  /*5390*/  FFMA.FTZ R77, R134, R71, R74 ;  /* 0x00000047864d7223 */ /* 0x000fe4000001004a */
[-C--:B------:R-:W-:Y:S02]  /*53a0*/  FFMA.FTZ R68, R110, R227.reuse, -R68 ;  /* 0x000000e36e447223 */ /* 0x080fe40000010844 */
[----:B------:R-:W-:Y:S02]  /*53b0*/  FMUL.FTZ R71, R109, R227 ;  /* 0x000000e36d477220 */ /* 0x000fe40000410000 */
[----:B------:R-:W-:-:S02]  /*53c0*/  FMUL.FTZ R75, R133, -R73 ;  /* 0x80000049854b7220 */ /* 0x000fc40000410000 */
[----:B------:R-:W-:Y:S02]  /*53d0*/  FADD.FTZ R226, R87, R68 ;  /* 0x0000004457e27221 */ /* 0x000fe40000010000 */
[----:B------:R-:W-:Y:S02]  /*53e0*/  FFMA.FTZ R199, R110, R200, R71 ;  /* 0x000000c86ec77223 */ /* 0x000fe40000010047 */
[C---:B------:R-:W-:Y:S02]  /*53f0*/  FFMA.FTZ R70, R134.reuse, R70, -R69 ;  /* 0x0000004686467223 */ /* 0x040fe40000010845 */
[-C--:B------:R-:W-:Y:S02]  /*5400*/  FMUL.FTZ R69, R133, -R72.reuse ;  /* 0x8000004885457220 */ /* 0x080fe40000410000 */
[----:B------:R-:W-:Y:S02]  /*5410*/  FFMA.FTZ R68, R134, R72, -R75 ;  /* 0x0000004886447223 */ /* 0x000fe4000001084b */
[----:B------:R-:W-:-:S02]  /*5420*/  FADD.FTZ R199, RZ, R199 ;  /* 0x000000c7ffc77221 */ /* 0x000fc40000010000 */
[CC--:B------:R-:W-:Y:S02]  /*5430*/  FMUL.FTZ R72, R107.reuse, R226.reuse ;  /* 0x000000e26b487220 */ /* 0x0c0fe40000410000 */
[----:B------:R-:W-:Y:S02]  /*5440*/  FFMA.FTZ R69, R134, R73, R69 ;  /* 0x0000004986457223 */ /* 0x000fe40000010045 */
[-C--:B------:R-:W-:Y:S02]  /*5450*/  FMUL.FTZ R73, R107, R199.reuse ;  /* 0x000000c76b497220 */ /* 0x080fe40000410000 */
[C---:B------:R-:W-:Y:S02]  /*5460*/  FFMA.FTZ R72, R108.reuse, R199, R72 ;  /* 0x000000c76c487223 */ /* 0x040fe40000010048 */
[----:B------:R-:W-:Y:S02]  /*5470*/  FFMA.FTZ R73, R108, R226, -R73 ;  /* 0x000000e26c497223 */ /* 0x000fe40000010849 */
[----:B------:R-:W-:-:S02]  /*5480*/  FADD.FTZ R229, RZ, R72 ;  /* 0x00000048ffe57221 */ /* 0x000fc40000010000 */
[----:B------:R-:W-:Y:S02]  /*5490*/  FADD.FTZ R71, -R148, R77 ;  /* 0x0000004d94477221 */ /* 0x000fe40000010100 */
[----:B------:R-:W-:Y:S02]  /*54a0*/  FADD.FTZ R70, R149, R70 ;  /* 0x0000004695467221 */ /* 0x000fe40000010000 */
[----:B------:R-:W-:Y:S02]  /*54b0*/  FADD.FTZ R231, R86, R73 ;  /* 0x0000004956e77221 */ /* 0x000fe40000010000 */
[C---:B------:R-:W-:Y:S01]  /*54c0*/  FMUL.FTZ R72, R104.reuse, R229 ;  /* 0x000000e568487220 */ /* 0x040fe20000410000 */
[----:B------:R0:W-:Y:S01]  /*54d0*/  STS.128 [R191.X16+0x6d80], R68 ;  /* 0x006d8044bf007388 */ /* 0x0001e2000000cc00 */
[-C--:B------:R-:W-:Y:S02]  /*54e0*/  FMUL.FTZ R228, R104, R231.reuse ;  /* 0x000000e768e47220 */ /* 0x080fe40000410000 */
[----:B------:R-:W-:-:S02]  /*54f0*/  FFMA.FTZ R233, R106, R231, -R72 ;  /* 0x000000e76ae97223 */ /* 0x000fc40000010848 */
[----:B------:R-:W-:Y:S02]  /*5500*/  FFMA.FTZ R228, R106, R229, R228 ;  /* 0x000000e56ae47223 */ /* 0x000fe400000100e4 */
[----:B------:R-:W-:Y:S01]  /*5510*/  FADD.FTZ R233, R212, R233 ;  /* 0x000000e9d4e97221 */ /* 0x000fe20000010000 */
        /* <DEDUP_REMOVED lines=41> */
.L_x_2488:
[----:B------:R-:W-:Y:S05]  /*57b0*/  BRA.DIV ~URZ, `(.L_x_2391) ;  /* 0x00006be27f007947 */ /* 0x000fea000b800000 */
[----:B------:R2:W3:Y:S04]  /*57c0*/  SHFL.DOWN PT, R71, R79, 0x1, 0x1f ;  /* 0x08201f004f477f89 */ /* 0x0004e800000e0000 */
[----:B------:R2:W4:Y:S04]  /*57d0*/  SHFL.DOWN PT, R72, R77, 0x1, 0x1f ;  /* 0x08201f004d487f89 */ /* 0x00052800000e0000 */
[----:B------:R2:W0:Y:S02]  /*57e0*/  SHFL.DOWN PT, R68, R76, 0x1, 0x1f ;  /* 0x08201f004c447f89 */ /* 0x00042400000e0000 */
.L_x_2489:
        /* <DEDUP_REMOVED lines=15> */
.L_x_2393:
[----:B------:R-:W-:Y:S05]  /*58e0*/  BSYNC B1 ;  /* 0x0000000000017941 */ /* 0x000fea0003800000 */
.L_x_2392:
[----:B------:R-:W-:Y:S05]  /*58f0*/  BRA.DIV ~URZ, `(.L_x_2394) ;  /* 0x00006c027f007947 */ /* 0x000fea000b800000 */
[----:B-1----:R1:W2:Y:S04]  /*5900*/  SHFL.DOWN PT, R70, R78, 0x2, 0x1f ;  /* 0x08401f004e467f89 */ /* 0x0022a800000e0000 */
[----:B---3--:R1:W3:Y:S04]  /*5910*/  SHFL.DOWN PT, R71, R79, 0x2, 0x1f ;  /* 0x08401f004f477f89 */ /* 0x0082e800000e0000 */
[----:B----4-:R1:W4:Y:S04]  /*5920*/  SHFL.DOWN PT, R72, R77, 0x2, 0x1f ;  /* 0x08401f004d487f89 */ /* 0x01032800000e0000 */
[----:B0-----:R1:W0:Y:S02]  /*5930*/  SHFL.DOWN PT, R68, R76, 0x2, 0x1f ;  /* 0x08401f004c447f89 */ /* 0x00122400000e0000 */
.L_x_2490:
        /* <DEDUP_REMOVED lines=15> */
.L_x_2396:
[----:B------:R-:W-:Y:S05]  /*5a30*/  BSYNC B1 ;  /* 0x0000000000017941 */ /* 0x000fea0003800000 */
.L_x_2395:
[----:B------:R-:W-:Y:S05]  /*5a40*/  BRA.DIV ~URZ, `(.L_x_2397) ;  /* 0x00006c827f007947 */ /* 0x000fea000b800000 */
[----:B--2---:R2:W1:Y:S02]  /*5a50*/  SHFL.DOWN PT, R70, R78, 0x4, 0x1f ;  /* 0x08801f004e467f89 */ /* 0x00446400000e0000 */
.L_x_2491:
[----:B------:R-:W-:Y:S05]  /*5a60*/  BRA.DIV ~URZ, `(.L_x_2398) ;  /* 0x00006ce27f007947 */ /* 0x000fea000b800000 */
[----:B---3--:R3:W2:Y:S04]  /*5a70*/  SHFL.DOWN PT, R71, R79, 0x4, 0x1f ;  /* 0x08801f004f477f89 */ /* 0x0086a800000e0000 */
[----:B----4-:R3:W4:Y:S04]  /*5a80*/  SHFL.DOWN PT, R72, R77, 0x4, 0x1f ;  /* 0x08801f004d487f89 */ /* 0x01072800000e0000 */
[----:B0-----:R3:W0:Y:S02]  /*5a90*/  SHFL.DOWN PT, R68, R76, 0x4, 0x1f ;  /* 0x08801f004c447f89 */ /* 0x00162400000e0000 */
.L_x_2492:
        /* <DEDUP_REMOVED lines=15> */
.L_x_2400:
[----:B------:R-:W-:Y:S05]  /*5b90*/  BSYNC B1 ;  /* 0x0000000000017941 */ /* 0x000fea0003800000 */
.L_x_2399:
[----:B------:R-:W-:Y:S05]  /*5ba0*/  BRA.DIV ~URZ, `(.L_x_2401) ;  /* 0x00006d027f007947 */ /* 0x000fea000b800000 */
[----:B-1----:R1:W3:Y:S04]  /*5bb0*/  SHFL.DOWN PT, R70, R78, 0x8, 0x1f ;  /* 0x09001f004e467f89 */ /* 0x0022e800000e0000 */
[----:B--2---:R1:W2:Y:S04]  /*5bc0*/  SHFL.DOWN PT, R71, R79, 0x8, 0x1f ;  /* 0x09001f004f477f89 */ /* 0x0042a800000e0000 */
[----:B----4-:R1:W4:Y:S04]  /*5bd0*/  SHFL.DOWN PT, R72, R77, 0x8, 0x1f ;  /* 0x09001f004d487f89 */ /* 0x01032800000e0000 */
[----:B0-----:R1:W0:Y:S02]  /*5be0*/  SHFL.DOWN PT, R68, R76, 0x8, 0x1f ;  /* 0x09001f004c447f89 */ /* 0x00122400000e0000 */
.L_x_2493:
        /* <DEDUP_REMOVED lines=15> */
.L_x_2403:
[----:B------:R-:W-:Y:S05]  /*5ce0*/  BSYNC B1 ;  /* 0x0000000000017941 */ /* 0x000fea0003800000 */
.L_x_2402:
[----:B------:R-:W-:Y:S05]  /*5cf0*/  BRA.DIV ~URZ, `(.L_x_2404) ;  /* 0x00006d827f007947 */ /* 0x000fea000b800000 */
[----:B---3--:R3:W1:Y:S02]  /*5d00*/  SHFL.DOWN PT, R70, R78, 0x10, 0x1f ;  /* 0x0a001f004e467f89 */ /* 0x00866400000e0000 */
.L_x_2494:
[----:B------:R-:W-:Y:S05]  /*5d10*/  BRA.DIV ~URZ, `(.L_x_2405) ;  /* 0x00006de27f007947 */ /* 0x000fea000b800000 */
[----:B--2---:R2:W3:Y:S04]  /*5d20*/  SHFL.DOWN PT, R71, R79, 0x10, 0x1f ;  /* 0x0a001f004f477f89 */ /* 0x0044e800000e0000 */
[----:B----4-:R2:W4:Y:S04]  /*5d30*/  SHFL.DOWN PT, R72, R77, 0x10, 0x1f ;  /* 0x0a001f004d487f89 */ /* 0x01052800000e0000 */
[----:B0-----:R2:W0:Y:S02]  /*5d40*/  SHFL.DOWN PT, R68, R76, 0x10, 0x1f ;  /* 0x0a001f004c447f89 */ /* 0x00142400000e0000 */
.L_x_2495:
        /* <DEDUP_REMOVED lines=13> */
.L_x_2407:
[----:B------:R-:W-:Y:S05]  /*5e20*/  BSYNC B1 ;  /* 0x0000000000017941 */ /* 0x000fea0003800000 */
.L_x_2406:
[----:B------:R-:W-:Y:S05]  /*5e30*/  BRA.DIV ~URZ, `(.L_x_2408) ;  /* 0x00006e227f007947 */ /* 0x000fea000b800000 */
[----:B------:R-:W5:Y:S04]  /*5e40*/  SHFL.IDX PT, R241, R79, RZ, 0x1f ;  /* 0x00001fff4ff17589 */ /* 0x000f6800000e0000 */
[----:B------:R-:W2:Y:S04]  /*5e50*/  SHFL.IDX PT, R235, R78, RZ, 0x1f ;  /* 0x00001fff4eeb7589 */ /* 0x000ea800000e0000 */
[----:B------:R4:W3:Y:S04]  /*5e60*/  SHFL.DOWN PT, R75, R78, 0x1, 0x1f ;  /* 0x08201f004e4b7f89 */ /* 0x0008e800000e0000 */
[----:B------:R4:W1:Y:S04]  /*5e70*/  SHFL.DOWN PT, R238, R79, 0x1, 0x1f ;  /* 0x08201f004fee7f89 */ /* 0x00086800000e0000 */
[----:B------:R4:W0:Y:S04]  /*5e80*/  SHFL.IDX PT, R232, R77, RZ, 0x1f ;  /* 0x00001fff4de87589 */ /* 0x00082800000e0000 */
[----:B----4-:R4:W0:Y:S04]  /*5e90*/  SHFL.DOWN PT, R72, R77, 0x1, 0x1f ;  /* 0x08201f004d487f89 */ /* 0x01082800000e0000 */
[----:B------:R4:W0:Y:S01]  /*5ea0*/  SHFL.IDX PT, R230, R76, RZ, 0x1f ;  /* 0x00001fff4ce67589 */ /* 0x00082200000e0000 */
[----:B-----5:R-:W-:-:S02]  /*5eb0*/  FMUL.FTZ R237, R59, R241 ;  /* 0x000000f13bed7220 */ /* 0x020fc40000410000 */
[-C--:B0-----:R-:W-:Y:S01]  /*5ec0*/  FMUL.FTZ R68, R58, R241.reuse ;  /* 0x000000f13a447220 */ /* 0x081fe20000410000 */
[----:B------:R4:W0:Y:S01]  /*5ed0*/  SHFL.DOWN PT, R240, R76, 0x1, 0x1f ;  /* 0x08201f004cf07f89 */ /* 0x00082200000e0000 */
[----:B------:R-:W-:Y:S02]  /*5ee0*/  FMUL.FTZ R236, R56, R241 ;  /* 0x000000f138ec7220 */ /* 0x000fe40000410000 */
        /* <DEDUP_REMOVED lines=8> */
.L_x_2496:
[----:B-1-3--:R1:W3:Y:S01]  /*5f70*/  LDS.128 R84, [R212+0x6db0] ;  /* 0x006db000d4547984 */ /* 0x00a2e20000000c00 */
[----:B------:R-:W-:Y:S01]  /*5f80*/  ISETP.NE.AND P0, PT, R99, 0x1f, PT ;  /* 0x0000001f6300780c */ /* 0x000fe20003f05270 */
[----:B------:R-:W-:Y:S01]  /*5f90*/  BSSY B1, `(.L_x_2409) ;  /* 0x0000012000017945 */ /* 0x000fe20003800000 */
[----:B--2-4-:R-:W-:Y:S01]  /*5fa0*/  MOV R76, R244 ;  /* 0x000000f4004c7202 */ /* 0x014fe20000000f00 */
[----:B------:R1:W2:Y:S01]  /*5fb0*/  LDS.128 R80, [R212+0x6da0] ;  /* 0x006da000d4507984 */ /* 0x0002a20000000c00 */
[----:B0-----:R-:W-:Y:S02]  /*5fc0*/  MOV R77, R243 ;  /* 0x000000f3004d7202 */ /* 0x001fe40000000f00 */
[----:B------:R-:W-:Y:S01]  /*5fd0*/  MOV R78, R242 ;  /* 0x000000f2004e7202 */ /* 0x000fe20000000f00 */
[----:B------:R1:W0:Y:S01]  /*5fe0*/  LDS.128 R68, [R212+0x6d90] ;  /* 0x006d9000d4447984 */ /* 0x0002220000000c00 */
[----:B------:R-:W-:-:S05]  /*5ff0*/  MOV R79, R73 ;  /* 0x00000049004f7202 */ /* 0x000fca0000000f00 */
        /* <DEDUP_REMOVED lines=11> */
.L_x_2410:
[----:B------:R-:W-:Y:S05]  /*60b0*/  BSYNC B1 ;  /* 0x0000000000017941 */ /* 0x000fea0003800000 */
.L_x_2409:
[C---:B---3--:R-:W-:Y:S01]  /*60c0*/  FMUL.FTZ R59, R85.reuse, R79 ;  /* 0x0000004f553b7220 */ /* 0x048fe20000410000 */
[----:B------:R3:W-:Y:S01]  /*60d0*/  STS.128 [R212+0x6db0], R76 ;  /* 0x006db04cd4007388 */ /* 0x0007e20000000c00 */
[-C--:B------:R-:W-:Y:S02]  /*60e0*/  FMUL.FTZ R56, R85, R78.reuse ;  /* 0x0000004e55387220 */ /* 0x080fe40000410000 */
[----:B------:R-:W-:-:S02]  /*60f0*/  FFMA.FTZ R59, R84, R78, -R59 ;  /* 0x0000004e543b7223 */ /* 0x000fc4000001083b */
[----:B------:R-:W-:Y:S02]  /*6100*/  FFMA.FTZ R56, R84, R79, R56 ;  /* 0x0000004f54387223 */ /* 0x000fe40000010038 */
[----:B------:R-:W-:Y:S02]  /*6110*/  FADD.FTZ R74, R86, R59 ;  /* 0x0000003b564a7221 */ /* 0x000fe40000010000 */
[----:B------:R-:W-:Y:S02]  /*6120*/  FADD.FTZ R75, R87, R56 ;  /* 0x00000038574b7221 */ /* 0x000fe40000010000 */
[----:B------:R-:W-:Y:S02]  /*6130*/  FMUL.FTZ R59, R85, R77 ;  /* 0x0000004d553b7220 */ /* 0x000fe40000410000 */
[----:B--2---:R-:W-:Y:S02]  /*6140*/  FMUL.FTZ R56, R81, R74 ;  /* 0x0000004a51387220 */ /* 0x004fe40000410000 */
[----:B------:R-:W-:-:S02]  /*6150*/  FMUL.FTZ R73, R85, R76 ;  /* 0x0000004c55497220 */ /* 0x000fc40000410000 */
[----:B------:R-:W-:Y:S02]  /*6160*/  FFMA.FTZ R72, R84, R76, -R59 ;  /* 0x0000004c54487223 */ /* 0x000fe4000001083b */
[-C--:B------:R-:W-:Y:S02]  /*6170*/  FFMA.FTZ R56, R80, R75.reuse, R56 ;  /* 0x0000004b50387223 */ /* 0x080fe40000010038 */
[----:B------:R-:W-:Y:S02]  /*6180*/  FMUL.FTZ R59, R81, R75 ;  /* 0x0000004b513b7220 */ /* 0x000fe40000410000 */
[----:B------:R-:W-:Y:S02]  /*6190*/  FFMA.FTZ R73, R84, R77, R73 ;  /* 0x0000004d54497223 */ /* 0x000fe40000010049 */
[----:B------:R-:W-:Y:S02]  /*61a0*/  FADD.FTZ R87, R83, R56 ;  /* 0x0000003853577221 */ /* 0x000fe40000010000 */
[----:B------:R-:W-:Y:S01]  /*61b0*/  FFMA.FTZ R83, R80, R74, -R59 ;  /* 0x0000004a50537223 */ /* 0x000fe2000001083b */
[----:B------:R3:W-:Y:S01]  /*61c0*/  STS.128 [R212+0x6da0], R72 ;  /* 0x006da048d4007388 */ /* 0x0007e20000000c00 */
[----:B------:R-:W-:-:S02]  /*61d0*/  FMUL.FTZ R59, R81, R73 ;  /* 0x00000049513b7220 */ /* 0x000fc40000410000 */
[-C--:B------:R-:W-:Y:S02]  /*61e0*/  FMUL.FTZ R85, R81, R72.reuse ;  /* 0x0000004851557220 */ /* 0x080fe40000410000 */
        /* <DEDUP_REMOVED lines=19> */
.L_x_2389:
[----:B-1----:R-:W-:Y:S05]  /*6320*/  BSYNC B0 ;  /* 0x0000000000007941 */ /* 0x002fea0003800000 */
.L_x_2388:
[----:B------:R-:W-:Y:S01]  /*6330*/  WARPSYNC 0xffffffff ;  /* 0xffffffff00007948 */ /* 0x000fe20003800000 */
[----:B------:R-:W-:Y:S01]  /*6340*/  BAR.SYNC.DEFER_BLOCKING 0x0 ;  /* 0x0000000000007b1d */ /* 0x000fe20000010000 */
[----:B---3--:R-:W-:Y:S01]  /*6350*/  FMUL.FTZ R72, R136, R215 ;  /* 0x000000d788487220 */ /* 0x008fe20000410000 */
[----:B------:R-:W-:Y:S01]  /*6360*/  ISETP.NE.AND P0, PT, R99, RZ, PT ;  /* 0x000000ff6300720c */ /* 0x000fe20003f05270 */
[----:B0-----:R-:W-:Y:S01]  /*6370*/  FMUL.FTZ R68, R138, R214 ;  /* 0x000000d68a447220 */ /* 0x001fe20000410000 */
[----:B------:R-:W-:Y:S01]  /*6380*/  ULEA UR28, UR19, 0xfffff800, 0xb ;  /* 0xfffff800131c7891 */ /* 0x000fe2000f8e583f */
[-C--:B------:R-:W-:Y:S01]  /*6390*/  FFMA.FTZ R72, R100, R211.reuse, R72 ;  /* 0x000000d364487223 */ /* 0x080fe20000010048 */
[----:B------:R-:W-:Y:S01]  /*63a0*/  ULDC UR29, c[0x0][0x168] ;  /* 0x00005a00001d7ab9 */ /* 0x000fe20000000800 */
[----:B------:R-:W-:Y:S01]  /*63b0*/  FADD.FTZ R235, R96, R96 ;  /* 0x0000006060eb7221 */ /* 0x000fe20000010000 */
[----:B------:R-:W-:Y:S01]  /*63c0*/  UIADD3 UR28, -UR28, UR29, URZ ;  /* 0x0000001d1c1c7290 */ /* 0x000fe2000fffe13f */
[----:B------:R-:W-:Y:S01]  /*63d0*/  FMUL.FTZ R70, R136, R211 ;  /* 0x000000d388467220 */ /* 0x000fe20000410000 */
[----:B------:R-:W-:Y:S01]  /*63e0*/  BSSY B0, `(.L_x_2411) ;  /* 0x000022b000007945 */ /* 0x000fe20003800000 */
[----:B------:R-:W-:-:S02]  /*63f0*/  FFMA.FTZ R68, R135, R213, R68 ;  /* 0x000000d587447223 */ /* 0x000fc40000010044 */
[----:B------:R-:W-:Y:S02]  /*6400*/  FFMA.FTZ R85, -R235, R72, RZ ;  /* 0x00000048eb557223 */ /* 0x000fe400000101ff */
[----:B------:R-:W-:Y:S02]  /*6410*/  FADD.FTZ R239, R95, R95 ;  /* 0x0000005f5fef7221 */ /* 0x000fe40000010000 */
[----:B------:R-:W-:Y:S02]  /*6420*/  FMUL.FTZ R69, R138, R213 ;  /* 0x000000d58a457220 */ /* 0x000fe40000410000 */
[----:B------:R-:W-:Y:S02]  /*6430*/  FFMA.FTZ R70, R100, R215, -R70 ;  /* 0x000000d764467223 */ /* 0x000fe40000010846 */
[----:B------:R-:W-:Y:S02]  /*6440*/  FADD.FTZ R228, RZ, R228 ;  /* 0x000000e4ffe47221 */ /* 0x000fe40000010000 */
[----:B------:R-:W-:-:S02]  /*6450*/  FFMA.FTZ R80, -R239, R68, R85 ;  /* 0x00000044ef507223 */ /* 0x000fc40000010155 */
[----:B------:R-:W-:Y:S02]  /*6460*/  FFMA.FTZ R69, R135, R214, -R69 ;  /* 0x000000d687457223 */ /* 0x000fe40000010845 */
[----:B------:R-:W-:Y:S02]  /*6470*/  FFMA.FTZ R70, R235, R70, RZ ;  /* 0x00000046eb467223 */ /* 0x000fe400000100ff */
[----:B------:R-:W-:Y:S02]  /*6480*/  FMUL.FTZ R68, R228, UR42 ;  /* 0x0000002ae4447c20 */ /* 0x000fe40008410000 */
[----:B------:R-:W-:Y:S02]  /*6490*/  FFMA.FTZ R78, R239, R69, R70 ;  /* 0x00000045ef4e7223 */ /* 0x000fe40000010046 */
[----:B------:R-:W-:Y:S02]  /*64a0*/  FFMA.FTZ R70, R233, UR41, -R68 ;  /* 0x00000029e9467c23 */ /* 0x000fe40008010844 */
[----:B------:R0:W1:Y:S01]  /*64b0*/  LDS.64 R68, [R191.X16+0x6d88] ;  /* 0x006d8800bf447984 */ /* 0x000062000000ca00 */
[----:B------:R-:W-:-:S02]  /*64c0*/  FMUL.FTZ R72, R192, R233 ;  /* 0x000000e9c0487220 */ /* 0x000fc40000410000 */
[----:B------:R-:W-:Y:S02]  /*64d0*/  FMUL.FTZ R192, R192, R228 ;  /* 0x000000e4c0c07220 */ /* 0x000fe40000410000 */
[C---:B------:R-:W-:Y:S02]  /*64e0*/  FMUL.FTZ R79, R150.reuse, R208 ;  /* 0x000000d0964f7220 */ /* 0x040fe40000410000 */
[----:B------:R-:W-:Y:S02]  /*64f0*/  FMUL.FTZ R81, R150, R216 ;  /* 0x000000d896517220 */ /* 0x000fe40000410000 */
[----:B------:R-:W-:Y:S02]  /*6500*/  FMUL.FTZ R74, R140, R210 ;  /* 0x000000d28c4a7220 */ /* 0x000fe40000410000 */
[----:B------:R-:W-:Y:S02]  /*6510*/  FMUL.FTZ R150, R228, UR41 ;  /* 0x00000029e4967c20 */ /* 0x000fe40008410000 */
[----:B------:R-:W-:-:S02]  /*6520*/  FMUL.FTZ R140, R140, R217 ;  /* 0x000000d98c8c7220 */ /* 0x000fc40000410000 */
[----:B------:R-:W-:Y:S02]  /*6530*/  FMUL.FTZ R71, R166, R204 ;  /* 0x000000cca6477220 */ /* 0x000fe40000410000 */
[----:B------:R-:W-:Y:S02]  /*6540*/  FMUL.FTZ R136, R152, R209 ;  /* 0x000000d198887220 */ /* 0x000fe40000410000 */
[----:B------:R-:W-:Y:S02]  /*6550*/  FMUL.FTZ R135, R154, R207 ;  /* 0x000000cf9a877220 */ /* 0x000fe40000410000 */
[----:B------:R-:W-:Y:S02]  /*6560*/  FMUL.FTZ R166, R166, R220 ;  /* 0x000000dca6a67220 */ /* 0x000fe40000410000 */
[C---:B------:R-:W-:Y:S02]  /*6570*/  FFMA.FTZ R72, R189.reuse, R228, R72 ;  /* 0x000000e4bd487223 */ /* 0x040fe40000010048 */
[----:B------:R-:W-:-:S02]  /*6580*/  FFMA.FTZ R138, R189, R233, -R192 ;  /* 0x000000e9bd8a7223 */ /* 0x000fc400000108c0 */
[----:B------:R-:W-:Y:S02]  /*6590*/  FMUL.FTZ R152, R152, R219 ;  /* 0x000000db98987220 */ /* 0x000fe40000410000 */
[----:B------:R-:W-:Y:S02]  /*65a0*/  FMUL.FTZ R154, R154, R218 ;  /* 0x000000da9a9a7220 */ /* 0x000fe40000410000 */
[----:B------:R-:W-:Y:S02]  /*65b0*/  FADD.FTZ R189, R49, R49 ;  /* 0x0000003131bd7221 */ /* 0x000fe40000010000 */
[----:B------:R-:W-:Y:S02]  /*65c0*/  FFMA.FTZ R77, R137, R217, -R74 ;  /* 0x000000d9894d7223 */ /* 0x000fe4000001084a */
[----:B------:R-:W-:Y:S02]  /*65d0*/  FFMA.FTZ R150, R233, UR42, R150 ;  /* 0x0000002ae9967c23 */ /* 0x000fe40008010096 */
[----:B------:R-:W-:-:S02]  /*65e0*/  FFMA.FTZ R137, R137, R210, R140 ;  /* 0x000000d289897223 */ /* 0x000fc4000001008c */
[----:B------:R-:W-:Y:S02]  /*65f0*/  FFMA.FTZ R71, R155, R220, -R71 ;  /* 0x000000dc9b477223 */ /* 0x000fe40000010847 */
[----:B------:R-:W-:Y:S02]  /*6600*/  FFMA.FTZ R136, R141, R219, -R136 ;  /* 0x000000db8d887223 */ /* 0x000fe40000010888 */
[----:B------:R-:W-:Y:S02]  /*6610*/  FFMA.FTZ R135, R151, R218, -R135 ;  /* 0x000000da97877223 */ /* 0x000fe40000010887 */
[----:B------:R-:W-:Y:S02]  /*6620*/  FMUL.FTZ R140, R156, R206 ;  /* 0x000000ce9c8c7220 */ /* 0x000fe40000410000 */
[----:B------:R-:W-:Y:S02]  /*6630*/  FFMA.FTZ R155, R155, R204, R166 ;  /* 0x000000cc9b9b7223 */ /* 0x000fe400000100a6 */
[----:B------:R-:W-:-:S02]  /*6640*/  FFMA.FTZ R141, R141, R209, R152 ;  /* 0x000000d18d8d7223 */ /* 0x000fc40000010098 */
[----:B------:R-:W-:Y:S02]  /*6650*/  FFMA.FTZ R151, R151, R207, R154 ;  /* 0x000000cf97977223 */ /* 0x000fe4000001009a */
[----:B------:R-:W-:Y:S02]  /*6660*/  FMUL.FTZ R156, R156, R221 ;  /* 0x000000dd9c9c7220 */ /* 0x000fe40000410000 */
[----:B------:R-:W-:Y:S02]  /*6670*/  FADD.FTZ R166, R94, R94 ;  /* 0x0000005e5ea67221 */ /* 0x000fe40000010000 */
[C---:B------:R-:W-:Y:S02]  /*6680*/  FMUL.FTZ R85, R189.reuse, R72 ;  /* 0x00000048bd557220 */ /* 0x040fe40000410000 */
[C---:B------:R-:W-:Y:S02]  /*6690*/  FMUL.FTZ R138, R189.reuse, R138 ;  /* 0x0000008abd8a7220 */ /* 0x040fe40000410000 */
[----:B------:R-:W-:-:S02]  /*66a0*/  FMUL.FTZ R70, R189, R70 ;  /* 0x00000046bd467220 */ /* 0x000fc40000410000 */
[----:B------:R-:W-:Y:S02]  /*66b0*/  FFMA.FTZ R72, -R189, R150, -RZ ;  /* 0x00000096bd487223 */ /* 0x000fe400000109ff */
[C---:B------:R-:W-:Y:S02]  /*66c0*/  FMUL.FTZ R152, R210.reuse, UR42 ;  /* 0x0000002ad2987c20 */ /* 0x040fe40008410000 */
[----:B------:R-:W-:Y:S02]  /*66d0*/  FMUL.FTZ R154, R210, UR41 ;  /* 0x00000029d29a7c20 */ /* 0x000fe40008410000 */
[----:B------:R-:W-:Y:S02]  /*66e0*/  FMUL.FTZ R189, R208, UR42 ;  /* 0x0000002ad0bd7c20 */ /* 0x000fe40008410000 */
[C---:B------:R-:W-:Y:S02]  /*66f0*/  FFMA.FTZ R140, R153.reuse, R221, -R140 ;  /* 0x000000dd998c7223 */ /* 0x040fe4000001088c */
[----:B------:R-:W-:-:S02]  /*6700*/  FFMA.FTZ R153, R153, R206, R156 ;  /* 0x000000ce99997223 */ /* 0x000fc4000001009c */
[----:B------:R-:W-:Y:S02]  /*6710*/  FFMA.FTZ R150, R166, R77, R78 ;  /* 0x0000004da6967223 */ /* 0x000fe4000001004e */
[----:B------:R-:W-:Y:S02]  /*6720*/  FFMA.FTZ R79, R139, R216, -R79 ;  /* 0x000000d88b4f7223 */ /* 0x000fe4000001084f */
[----:B------:R-:W-:Y:S02]  /*6730*/  FADD.FTZ R156, R93, R93 ;  /* 0x0000005d5d9c7221 */ /* 0x000fe40000010000 */
[C---:B------:R-:W-:Y:S02]  /*6740*/  FFMA.FTZ R77, R217.reuse, UR41, -R152 ;  /* 0x00000029d94d7c23 */ /* 0x040fe40008010898 */
[----:B------:R-:W-:Y:S02]  /*6750*/  FFMA.FTZ R78, R217, UR42, R154 ;  /* 0x0000002ad94e7c23 */ /* 0x000fe4000801009a */
[----:B0-----:R-:W-:-:S02]  /*6760*/  FMUL.FTZ R191, R208, UR41 ;  /* 0x00000029d0bf7c20 */ /* 0x001fc40008410000 */
[----:B------:R-:W-:Y:S02]  /*6770*/  FFMA.FTZ R81, R139, R208, R81 ;  /* 0x000000d08b517223 */ /* 0x000fe40000010051 */
[----:B------:R-:W-:Y:S02]  /*6780*/  FFMA.FTZ R152, -R166, R137, R80 ;  /* 0x00000089a6987223 */ /* 0x000fe40000010150 */
[----:B------:R-:W-:Y:S02]  /*6790*/  FFMA.FTZ R189, R216, UR41, -R189 ;  /* 0x00000029d8bd7c23 */ /* 0x000fe400080108bd */
[C---:B------:R-:W-:Y:S02]  /*67a0*/  FMUL.FTZ R77, R166.reuse, R77 ;  /* 0x0000004da64d7220 */ /* 0x040fe40000410000 */
[----:B------:R-:W-:Y:S02]  /*67b0*/  FFMA.FTZ R78, -R166, R78, -RZ ;  /* 0x0000004ea64e7223 */ /* 0x000fe400000109ff */
[----:B------:R-:W-:-:S02]  /*67c0*/  FFMA.FTZ R80, R216, UR42, R191 ;  /* 0x0000002ad8507c23 */ /* 0x000fc400080100bf */
[----:B------:R-:W-:Y:S02]  /*67d0*/  FFMA.FTZ R137, R156, R79, R150 ;  /* 0x0000004f9c897223 */ /* 0x000fe40000010096 */
[----:B------:R-:W-:Y:S02]  /*67e0*/  FMUL.FTZ R74, R168, R205 ;  /* 0x000000cda84a7220 */ /* 0x000fe40000410000 */
[----:B------:R-:W-:Y:S02]  /*67f0*/  FADD.FTZ R166, R92, R92 ;  /* 0x0000005c5ca67221 */ /* 0x000fe40000010000 */
[C---:B------:R-:W-:Y:S02]  /*6800*/  FMUL.FTZ R79, R156.reuse, R189 ;  /* 0x000000bd9c4f7220 */ /* 0x040fe40000410000 */
[----:B------:R-:W-:Y:S02]  /*6810*/  FFMA.FTZ R152, -R156, R81, R152 ;  /* 0x000000519c987223 */ /* 0x000fe40000010198 */
[----:B------:R-:W-:-:S02]  /*6820*/  FMUL.FTZ R189, R207, UR42 ;  /* 0x0000002acfbd7c20 */ /* 0x000fc40008410000 */
[----:B------:R-:W-:Y:S02]  /*6830*/  FFMA.FTZ R80, -R156, R80, -RZ ;  /* 0x000000509c507223 */ /* 0x000fe400000109ff */
[----:B------:R-:W-:Y:S02]  /*6840*/  FFMA.FTZ R139, R165, R223, -R74 ;  /* 0x000000dfa58b7223 */ /* 0x000fe4000001084a */
[C---:B------:R-:W-:Y:S02]  /*6850*/  FFMA.FTZ R136, R166.reuse, R136, R137 ;  /* 0x00000088a6887223 */ /* 0x040fe40000010089 */
[----:B------:R-:W-:Y:S02]  /*6860*/  FADD.FTZ R156, R91, R91 ;  /* 0x0000005b5b9c7221 */ /* 0x000fe40000010000 */
[----:B------:R-:W-:Y:S02]  /*6870*/  FFMA.FTZ R152, -R166, R141, R152 ;  /* 0x0000008da6987223 */ /* 0x000fe40000010198 */
[----:B------:R-:W-:-:S02]  /*6880*/  FMUL.FTZ R74, R211, UR42 ;  /* 0x0000002ad34a7c20 */ /* 0x000fc40008410000 */
[----:B------:R-:W-:Y:S02]  /*6890*/  FMUL.FTZ R76, R211, UR41 ;  /* 0x00000029d34c7c20 */ /* 0x000fe40008410000 */
[----:B------:R-:W-:Y:S02]  /*68a0*/  FFMA.FTZ R141, R218, UR41, -R189 ;  /* 0x00000029da8d7c23 */ /* 0x000fe400080108bd */
[C---:B------:R-:W-:Y:S02]  /*68b0*/  FFMA.FTZ R189, R156.reuse, R135, R136 ;  /* 0x000000879cbd7223 */ /* 0x040fe40000010088 */
[C---:B------:R-:W-:Y:S02]  /*68c0*/  FFMA.FTZ R74, R215.reuse, UR41, -R74 ;  /* 0x00000029d74a7c23 */ /* 0x040fe4000801084a */
[----:B------:R-:W-:Y:S02]  /*68d0*/  FFMA.FTZ R75, R215, UR42, R76 ;  /* 0x0000002ad74b7c23 */ /* 0x000fe4000801004c */
[----:B------:R-:W-:-:S02]  /*68e0*/  FMUL.FTZ R135, R156, R141 ;  /* 0x0000008d9c877220 */ /* 0x000fc40000410000 */
[-C--:B-1----:R-:W-:Y:S02]  /*68f0*/  FMUL.FTZ R141, R69, -R103.reuse ;  /* 0x80000067458d7220 */ /* 0x082fe40000410000 */
[C---:B------:R-:W-:Y:S02]  /*6900*/  FMUL.FTZ R103, R68.reuse, -R103 ;  /* 0x8000006744677220 */ /* 0x040fe40000410000 */
[C---:B------:R-:W-:Y:S02]  /*6910*/  FMUL.FTZ R74, R235.reuse, R74 ;  /* 0x0000004aeb4a7220 */ /* 0x040fe40000410000 */
[----:B------:R-:W-:Y:S02]  /*6920*/  FFMA.FTZ R75, -R235, R75, -RZ ;  /* 0x0000004beb4b7223 */ /* 0x000fe400000109ff */
[----:B------:R-:W-:Y:S02]  /*6930*/  FMUL.FTZ R235, R213, UR42 ;  /* 0x0000002ad5eb7c20 */ /* 0x000fe40008410000 */
[----:B------:R-:W-:-:S02]  /*6940*/  FFMA.FTZ R68, R68, R102, -R141 ;  /* 0x0000006644447223 */ /* 0x000fc4000001088d */
[----:B------:R-:W-:Y:S02]  /*6950*/  FFMA.FTZ R102, R69, R102, R103 ;  /* 0x0000006645667223 */ /* 0x000fe40000010067 */
[----:B------:R-:W-:Y:S02]  /*6960*/  FFMA.FTZ R82, R214, UR41, -R235 ;  /* 0x00000029d6527c23 */ /* 0x000fe400080108eb */
[----:B------:R-:W-:Y:S02]  /*6970*/  FMUL.FTZ R150, R209, UR42 ;  /* 0x0000002ad1967c20 */ /* 0x000fe40008410000 */
[----:B------:R-:W-:Y:S02]  /*6980*/  FADD.FTZ R235, R90, R90 ;  /* 0x0000005a5aeb7221 */ /* 0x000fe40000010000 */
[----:B------:R-:W-:Y:S02]  /*6990*/  FADD.FTZ R193, -R193, R102 ;  /* 0x00000066c1c17221 */ /* 0x000fe40000010100 */
[----:B------:R-:W-:-:S02]  /*69a0*/  FADD.FTZ R195, R195, R68 ;  /* 0x00000044c3c37221 */ /* 0x000fc40000010000 */
[----:B------:R-:W-:Y:S02]  /*69b0*/  FFMA.FTZ R137, R219, UR41, -R150 ;  /* 0x00000029db897c23 */ /* 0x000fe40008010896 */
[----:B------:R-:W-:Y:S02]  /*69c0*/  FFMA.FTZ R150, R235, R140, R189 ;  /* 0x0000008ceb967223 */ /* 0x000fe400000100bd */
[----:B------:R-:W-:Y:S02]  /*69d0*/  FADD.FTZ R102, R89, R89 ;  /* 0x0000005959667221 */ /* 0x000fe40000010000 */
[C---:B------:R-:W-:Y:S02]  /*69e0*/  FMUL.FTZ R68, R104.reuse, -R193 ;  /* 0x800000c168447220 */ /* 0x040fe40000410000 */
[----:B------:R-:W-:Y:S02]  /*69f0*/  FMUL.FTZ R104, R104, -R195 ;  /* 0x800000c368687220 */ /* 0x000fe40000410000 */
[----:B------:R-:W-:-:S02]  /*6a00*/  FFMA.FTZ R150, R102, R71, R150 ;  /* 0x0000004766967223 */ /* 0x000fc40000010096 */
[C---:B------:R-:W-:Y:S02]  /*6a10*/  FFMA.FTZ R71, R106.reuse, R193, R104 ;  /* 0x000000c16a477223 */ /* 0x040fe40000010068 */
[----:B------:R-:W-:Y:S02]  /*6a20*/  FMUL.FTZ R154, R209, UR41 ;  /* 0x00000029d19a7c20 */ /* 0x000fe40008410000 */
[----:B------:R-:W-:Y:S02]  /*6a30*/  FFMA.FTZ R69, R106, R195, -R68 ;  /* 0x000000c36a457223 */ /* 0x000fe40000010844 */
[----:B------:R-:W-:Y:S02]  /*6a40*/  FMUL.FTZ R103, R204, UR42 ;  /* 0x0000002acc677c20 */ /* 0x000fe40008410000 */
[----:B------:R-:W-:Y:S02]  /*6a50*/  FADD.FTZ R71, -R194, R71 ;  /* 0x00000047c2477221 */ /* 0x000fe40000010100 */
[----:B------:R-:W-:-:S02]  /*6a60*/  FFMA.FTZ R81, R219, UR42, R154 ;  /* 0x0000002adb517c23 */ /* 0x000fc4000801009a */
[----:B------:R-:W-:Y:S02]  /*6a70*/  FMUL.FTZ R140, R206, UR42 ;  /* 0x0000002ace8c7c20 */ /* 0x000fe40008410000 */
[----:B------:R-:W-:Y:S02]  /*6a80*/  FADD.FTZ R69, R196, R69 ;  /* 0x00000045c4457221 */ /* 0x000fe40000010000 */
[----:B------:R-:W-:Y:S02]  /*6a90*/  FMUL.FTZ R154, R206, UR41 ;  /* 0x00000029ce9a7c20 */ /* 0x000fe40008410000 */
[----:B------:R-:W-:Y:S02]  /*6aa0*/  FFMA.FTZ R103, R220, UR41, -R103 ;  /* 0x00000029dc677c23 */ /* 0x000fe40008010867 */
[----:B------:R-:W-:Y:S02]  /*6ab0*/  FMUL.FTZ R68, R107, -R71 ;  /* 0x800000476b447220 */ /* 0x000fe40000410000 */
[----:B------:R-:W-:-:S02]  /*6ac0*/  FFMA.FTZ R140, R221, UR41, -R140 ;  /* 0x00000029dd8c7c23 */ /* 0x000fc4000801088c */
[----:B------:R-:W-:Y:S02]  /*6ad0*/  FMUL.FTZ R107, R107, -R69 ;  /* 0x800000456b6b7220 */ /* 0x000fe40000410000 */
[----:B------:R-:W-:Y:S02]  /*6ae0*/  FFMA.FTZ R152, -R156, R151, R152 ;  /* 0x000000979c987223 */ /* 0x000fe40000010198 */
[----:B------:R-:W-:Y:S02]  /*6af0*/  FFMA.FTZ R154, R221, UR42, R154 ;  /* 0x0000002add9a7c23 */ /* 0x000fe4000801009a */
[----:B------:R-:W-:Y:S02]  /*6b00*/  FMUL.FTZ R151, R204, UR41 ;  /* 0x00000029cc977c20 */ /* 0x000fe40008410000 */
[----:B------:R-:W-:Y:S02]  /*6b10*/  FMUL.FTZ R106, R102, R103 ;  /* 0x00000067666a7220 */ /* 0x000fe40000410000 */
[----:B------:R-:W-:-:S02]  /*6b20*/  FFMA.FTZ R103, R108, R69, -R68 ;  /* 0x000000456c677223 */ /* 0x000fc40000010844 */
[C---:B------:R-:W-:Y:S02]  /*6b30*/  FMUL.FTZ R141, R235.reuse, R140 ;  /* 0x0000008ceb8d7220 */ /* 0x040fe40000410000 */
[----:B------:R-:W-:Y:S02]  /*6b40*/  FFMA.FTZ R68, R108, R71, R107 ;  /* 0x000000476c447223 */ /* 0x000fe4000001006b */
[C---:B------:R-:W-:Y:S02]  /*6b50*/  FFMA.FTZ R140, -R235.reuse, R154, -RZ ;  /* 0x0000009aeb8c7223 */ /* 0x040fe400000109ff */
[----:B------:R-:W-:Y:S02]  /*6b60*/  FFMA.FTZ R152, -R235, R153, R152 ;  /* 0x00000099eb987223 */ /* 0x000fe40000010198 */
[----:B------:R-:W-:Y:S02]  /*6b70*/  FFMA.FTZ R104, R220, UR42, R151 ;  /* 0x0000002adc687c23 */ /* 0x000fe40008010097 */
[----:B------:R-:W-:-:S02]  /*6b80*/  FMUL.FTZ R154, R205, UR41 ;  /* 0x00000029cd9a7c20 */ /* 0x000fc40008410000 */
[----:B------:R-:W-:Y:S02]  /*6b90*/  FMUL.FTZ R73, R178, R202 ;  /* 0x000000cab2497220 */ /* 0x000fe40000410000 */
[----:B------:R-:W-:Y:S02]  /*6ba0*/  FADD.FTZ R151, R88, R88 ;  /* 0x0000005858977221 */ /* 0x000fe40000010000 */
[----:B------:R-:W-:Y:S02]  /*6bb0*/  FADD.FTZ R68, -R197, R68 ;  /* 0x00000044c5447221 */ /* 0x000fe40000010100 */
[----:B------:R-:W-:Y:S02]  /*6bc0*/  FADD.FTZ R198, R198, R103 ;  /* 0x00000067c6c67221 */ /* 0x000fe40000010000 */
[C---:B------:R-:W-:Y:S02]  /*6bd0*/  FFMA.FTZ R104, -R102.reuse, R104, -RZ ;  /* 0x0000006866687223 */ /* 0x040fe400000109ff */
[----:B------:R-:W-:-:S02]  /*6be0*/  FFMA.FTZ R152, -R102, R155, R152 ;  /* 0x0000009b66987223 */ /* 0x000fc40000010198 */
[----:B------:R-:W-:Y:S02]  /*6bf0*/  FFMA.FTZ R108, R223, UR42, R154 ;  /* 0x0000002adf6c7c23 */ /* 0x000fe4000801009a */
[----:B------:R-:W-:Y:S02]  /*6c00*/  FMUL.FTZ R168, R168, R223 ;  /* 0x000000dfa8a87220 */ /* 0x000fe40000410000 */
[----:B------:R-:W-:Y:S02]  /*6c10*/  FFMA.FTZ R73, R167, R222, -R73 ;  /* 0x000000dea7497223 */ /* 0x000fe40000010849 */
[----:B------:R-:W-:Y:S02]  /*6c20*/  FFMA.FTZ R150, R151, R139, R150 ;  /* 0x0000008b97967223 */ /* 0x000fe40000010096 */
[----:B------:R-:W-:Y:S02]  /*6c30*/  FMUL.FTZ R102, R205, UR42 ;  /* 0x0000002acd667c20 */ /* 0x000fe40008410000 */
[----:B------:R-:W-:-:S02]  /*6c40*/  FADD.FTZ R154, R55, R55 ;  /* 0x00000037379a7221 */ /* 0x000fc40000010000 */
[C---:B------:R-:W-:Y:S02]  /*6c50*/  FMUL.FTZ R103, R109.reuse, -R68 ;  /* 0x800000446d677220 */ /* 0x040fe40000410000 */
[-C--:B------:R-:W-:Y:S02]  /*6c60*/  FMUL.FTZ R109, R109, -R198.reuse ;  /* 0x800000c66d6d7220 */ /* 0x080fe40000410000 */
[----:B------:R-:W-:Y:S02]  /*6c70*/  FFMA.FTZ R165, R165, R205, R168 ;  /* 0x000000cda5a57223 */ /* 0x000fe400000100a8 */
[----:B------:R-:W-:Y:S02]  /*6c80*/  FFMA.FTZ R102, R223, UR41, -R102 ;  /* 0x00000029df667c23 */ /* 0x000fe40008010866 */
[----:B------:R-:W-:Y:S02]  /*6c90*/  FFMA.FTZ R139, R154, R73, R150 ;  /* 0x000000499a8b7223 */ /* 0x000fe40000010096 */
[----:B------:R-:W-:-:S02]  /*6ca0*/  FFMA.FTZ R73, R110, R198, -R103 ;  /* 0x000000c66e497223 */ /* 0x000fc40000010867 */
[----:B------:R-:W-:Y:S02]  /*6cb0*/  FFMA.FTZ R110, R110, R68, R109 ;  /* 0x000000446e6e7223 */ /* 0x000fe4000001006d */
[C---:B------:R-:W-:Y:S02]  /*6cc0*/  FMUL.FTZ R107, R151.reuse, R102 ;  /* 0x00000066976b7220 */ /* 0x040fe40000410000 */
[C---:B------:R-:W-:Y:S02]  /*6cd0*/  FFMA.FTZ R108, -R151.reuse, R108, -RZ ;  /* 0x0000006c976c7223 */ /* 0x040fe400000109ff */
[----:B------:R-:W-:Y:S02]  /*6ce0*/  FFMA.FTZ R152, -R151, R165, R152 ;  /* 0x000000a597987223 */ /* 0x000fe40000010198 */
[----:B------:R-:W-:Y:S02]  /*6cf0*/  FMUL.FTZ R151, R202, UR41 ;  /* 0x00000029ca977c20 */ /* 0x000fe40008410000 */
[----:B------:R-:W-:-:S02]  /*6d00*/  FMUL.FTZ R100, R180, R201 ;  /* 0x000000c9b4647220 */ /* 0x000fc40000410000 */
[----:B------:R-:W-:Y:S02]  /*6d10*/  FADD.FTZ R185, -R185, R110 ;  /* 0x0000006eb9b97221 */ /* 0x000fe40000010100 */
[----:B------:R-:W-:Y:S02]  /*6d20*/  FMUL.FTZ R103, R202, UR42 ;  /* 0x0000002aca677c20 */ /* 0x000fe40008410000 */
[----:B------:R-:W-:Y:S02]  /*6d30*/  FADD.FTZ R73, R186, R73 ;  /* 0x00000049ba497221 */ /* 0x000fe40000010000 */
[----:B------:R-:W-:Y:S02]  /*6d40*/  FMUL.FTZ R178, R178, R222 ;  /* 0x000000deb2b27220 */ /* 0x000fe40000410000 */
[----:B------:R-:W-:Y:S02]  /*6d50*/  FFMA.FTZ R109, R222, UR42, R151 ;  /* 0x0000002ade6d7c23 */ /* 0x000fe40008010097 */
[----:B------:R-:W-:-:S02]  /*6d60*/  FFMA.FTZ R100, R177, R225, -R100 ;  /* 0x000000e1b1647223 */ /* 0x000fc40000010864 */
[----:B------:R-:W-:Y:S02]  /*6d70*/  FADD.FTZ R151, R54, R54 ;  /* 0x0000003636977221 */ /* 0x000fe40000010000 */
[C---:B------:R-:W-:Y:S02]  /*6d80*/  FMUL.FTZ R102, R111.reuse, -R185 ;  /* 0x800000b96f667220 */ /* 0x040fe40000410000 */
[----:B------:R-:W-:Y:S02]  /*6d90*/  FFMA.FTZ R103, R222, UR41, -R103 ;  /* 0x00000029de677c23 */ /* 0x000fe40008010867 */
[----:B------:R-:W-:Y:S02]  /*6da0*/  FMUL.FTZ R111, R111, -R73 ;  /* 0x800000496f6f7220 */ /* 0x000fe40000410000 */
[----:B------:R-:W-:Y:S02]  /*6db0*/  FFMA.FTZ R167, R167, R202, R178 ;  /* 0x000000caa7a77223 */ /* 0x000fe400000100b2 */
[----:B------:R-:W-:-:S02]  /*6dc0*/  FFMA.FTZ R150, R151, R100, R139 ;  /* 0x0000006497967223 */ /* 0x000fc4000001008b */
[----:B------:R-:W-:Y:S02]  /*6dd0*/  FMUL.FTZ R110, R154, R103 ;  /* 0x000000679a6e7220 */ /* 0x000fe40000410000 */
[----:B------:R-:W-:Y:S02]  /*6de0*/  FFMA.FTZ R100, R112, R185, R111 ;  /* 0x000000b970647223 */ /* 0x000fe4000001006f */
[C---:B------:R-:W-:Y:S02]  /*6df0*/  FFMA.FTZ R109, -R154.reuse, R109, -RZ ;  /* 0x0000006d9a6d7223 */ /* 0x040fe400000109ff */
[----:B------:R-:W-:Y:S02]  /*6e00*/  FFMA.FTZ R152, -R154, R167, R152 ;  /* 0x000000a79a987223 */ /* 0x000fe40000010198 */
[----:B------:R-:W-:Y:S02]  /*6e10*/  FFMA.FTZ R103, R112, R73, -R102 ;  /* 0x0000004970677223 */ /* 0x000fe40000010866 */
[----:B------:R-:W-:-:S02]  /*6e20*/  FMUL.FTZ R180, R180, R225 ;  /* 0x000000e1b4b47220 */ /* 0x000fc40000410000 */
[C---:B------:R-:W-:Y:S02]  /*6e30*/  FMUL.FTZ R102, R201.reuse, UR42 ;  /* 0x0000002ac9667c20 */ /* 0x040fe40008410000 */
[----:B------:R-:W-:Y:S02]  /*6e40*/  FMUL.FTZ R154, R201, UR41 ;  /* 0x00000029c99a7c20 */ /* 0x000fe40008410000 */
[----:B------:R-:W-:Y:S02]  /*6e50*/  FMUL.FTZ R87, R182, R203 ;  /* 0x000000cbb6577220 */ /* 0x000fe40000410000 */
[----:B------:R-:W-:Y:S02]  /*6e60*/  FADD.FTZ R100, -R169, R100 ;  /* 0x00000064a9647221 */ /* 0x000fe40000010100 */
[----:B------:R-:W-:Y:S02]  /*6e70*/  FADD.FTZ R170, R170, R103 ;  /* 0x00000067aaaa7221 */ /* 0x000fe40000010000 */
[----:B------:R-:W-:-:S02]  /*6e80*/  FFMA.FTZ R177, R177, R201, R180 ;  /* 0x000000c9b1b17223 */ /* 0x000fc400000100b4 */
[C---:B------:R-:W-:Y:S02]  /*6e90*/  FFMA.FTZ R102, R225.reuse, UR41, -R102 ;  /* 0x00000029e1667c23 */ /* 0x040fe40008010866 */
[----:B------:R-:W-:Y:S02]  /*6ea0*/  FFMA.FTZ R111, R225, UR42, R154 ;  /* 0x0000002ae16f7c23 */ /* 0x000fe4000801009a */
[----:B------:R-:W-:Y:S02]  /*6eb0*/  FFMA.FTZ R87, R179, R224, -R87 ;  /* 0x000000e0b3577223 */ /* 0x000fe40000010857 */
[----:B------:R-:W-:Y:S02]  /*6ec0*/  FADD.FTZ R154, R53, R53 ;  /* 0x00000035359a7221 */ /* 0x000fe40000010000 */
[C---:B------:R-:W-:Y:S02]  /*6ed0*/  FMUL.FTZ R103, R113.reuse, -R100 ;  /* 0x8000006471677220 */ /* 0x040fe40000410000 */
[----:B------:R-:W-:-:S02]  /*6ee0*/  FMUL.FTZ R113, R113, -R170 ;  /* 0x800000aa71717220 */ /* 0x000fc40000410000 */
[C---:B------:R-:W-:Y:S02]  /*6ef0*/  FMUL.FTZ R112, R151.reuse, R102 ;  /* 0x0000006697707220 */ /* 0x040fe40000410000 */
[C---:B------:R-:W-:Y:S02]  /*6f00*/  FFMA.FTZ R111, -R151.reuse, R111, -RZ ;  /* 0x0000006f976f7223 */ /* 0x040fe400000109ff */
[----:B------:R-:W-:Y:S02]  /*6f10*/  FFMA.FTZ R152, -R151, R177, R152 ;  /* 0x000000b197987223 */ /* 0x000fe40000010198 */
[----:B------:R-:W-:Y:S02]  /*6f20*/  FFMA.FTZ R151, R154, R87, R150 ;  /* 0x000000579a977223 */ /* 0x000fe40000010096 */
[C---:B------:R-:W-:Y:S02]  /*6f30*/  FFMA.FTZ R87, R114.reuse, R170, -R103 ;  /* 0x000000aa72577223 */ /* 0x040fe40000010867 */
[----:B------:R-:W-:-:S02]  /*6f40*/  FFMA.FTZ R114, R114, R100, R113 ;  /* 0x0000006472727223 */ /* 0x000fc40000010071 */
[----:B------:R-:W-:Y:S02]  /*6f50*/  FMUL.FTZ R103, R203, UR42 ;  /* 0x0000002acb677c20 */ /* 0x000fe40008410000 */
[----:B------:R-:W-:Y:S02]  /*6f60*/  FADD.FTZ R171, -R171, R114 ;  /* 0x00000072abab7221 */ /* 0x000fe40000010100 */
[----:B------:R-:W-:Y:S02]  /*6f70*/  FADD.FTZ R87, R172, R87 ;  /* 0x00000057ac577221 */ /* 0x000fe40000010000 */
[----:B------:R-:W-:Y:S02]  /*6f80*/  FFMA.FTZ R103, R224, UR41, -R103 ;  /* 0x00000029e0677c23 */ /* 0x000fe40008010867 */
[C---:B------:R-:W-:Y:S02]  /*6f90*/  FMUL.FTZ R102, R115.reuse, -R171 ;  /* 0x800000ab73667220 */ /* 0x040fe40000410000 */
[----:B------:R-:W-:-:S02]  /*6fa0*/  FMUL.FTZ R115, R115, -R87 ;  /* 0x8000005773737220 */ /* 0x000fc40000410000 */
[----:B------:R-:W-:Y:S02]  /*6fb0*/  FMUL.FTZ R182, R182, R224 ;  /* 0x000000e0b6b67220 */ /* 0x000fe40000410000 */
[----:B------:R-:W-:Y:S02]  /*6fc0*/  FMUL.FTZ R113, R154, R103 ;  /* 0x000000679a717220 */ /* 0x000fe40000410000 */
[----:B------:R-:W-:Y:S02]  /*6fd0*/  FMUL.FTZ R86, R184, R200 ;  /* 0x000000c8b8567220 */ /* 0x000fe40000410000 */
[C---:B------:R-:W-:Y:S02]  /*6fe0*/  FFMA.FTZ R103, R116.reuse, R87, -R102 ;  /* 0x0000005774677223 */ /* 0x040fe40000010866 */
[----:B------:R-:W-:Y:S02]  /*6ff0*/  FFMA.FTZ R102, R116, R171, R115 ;  /* 0x000000ab74667223 */ /* 0x000fe40000010073 */
[----:B------:R-:W-:-:S02]  /*7000*/  FFMA.FTZ R179, R179, R203, R182 ;  /* 0x000000cbb3b37223 */ /* 0x000fc400000100b6 */
[----:B------:R-:W-:Y:S02]  /*7010*/  FMUL.FTZ R184, R184, R227 ;  /* 0x000000e3b8b87220 */ /* 0x000fe40000410000 */
[C---:B------:R-:W-:Y:S02]  /*7020*/  FMUL.FTZ R114, R200.reuse, UR42 ;  /* 0x0000002ac8727c20 */ /* 0x040fe40008410000 */
[----:B------:R-:W-:Y:S02]  /*7030*/  FMUL.FTZ R150, R200, UR41 ;  /* 0x00000029c8967c20 */ /* 0x000fe40008410000 */
[----:B------:R-:W-:Y:S02]  /*7040*/  FMUL.FTZ R83, R188, R199 ;  /* 0x000000c7bc537220 */ /* 0x000fe40000410000 */
[----:B------:R-:W-:Y:S02]  /*7050*/  FFMA.FTZ R86, R181, R227, -R86 ;  /* 0x000000e3b5567223 */ /* 0x000fe40000010856 */
[----:B------:R-:W-:-:S02]  /*7060*/  FADD.FTZ R153, R52, R52 ;  /* 0x0000003434997221 */ /* 0x000fc40000010000 */
[----:B------:R-:W-:Y:S02]  /*7070*/  FADD.FTZ R102, -R173, R102 ;  /* 0x00000066ad667221 */ /* 0x000fe40000010100 */
[----:B------:R-:W-:Y:S02]  /*7080*/  FFMA.FTZ R181, R181, R200, R184 ;  /* 0x000000c8b5b57223 */ /* 0x000fe400000100b8 */
[----:B------:R-:W-:Y:S02]  /*7090*/  FFMA.FTZ R152, -R154, R179, R152 ;  /* 0x000000b39a987223 */ /* 0x000fe40000010198 */
[----:B------:R-:W-:Y:S02]  /*70a0*/  FADD.FTZ R174, R174, R103 ;  /* 0x00000067aeae7221 */ /* 0x000fe40000010000 */
[C---:B------:R-:W-:Y:S02]  /*70b0*/  FFMA.FTZ R114, R227.reuse, UR41, -R114 ;  /* 0x00000029e3727c23 */ /* 0x040fe40008010872 */
[----:B------:R-:W-:-:S02]  /*70c0*/  FFMA.FTZ R115, R227, UR42, R150 ;  /* 0x0000002ae3737c23 */ /* 0x000fc40008010096 */
[----:B------:R-:W-:Y:S02]  /*70d0*/  FFMA.FTZ R83, R183, R226, -R83 ;  /* 0x000000e2b7537223 */ /* 0x000fe40000010853 */
[----:B------:R-:W-:Y:S02]  /*70e0*/  FFMA.FTZ R86, R153, R86, R151 ;  /* 0x0000005699567223 */ /* 0x000fe40000010097 */
[----:B------:R-:W-:Y:S02]  /*70f0*/  FADD.FTZ R150, R51, R51 ;  /* 0x0000003333967221 */ /* 0x000fe40000010000 */
[----:B------:R-:W-:Y:S02]  /*7100*/  FMUL.FTZ R103, R117, -R102 ;  /* 0x8000006675677220 */ /* 0x000fe40000410000 */
[C---:B------:R-:W-:Y:S02]  /*7110*/  FMUL.FTZ R116, R153.reuse, R114 ;  /* 0x0000007299747220 */ /* 0x040fe40000410000 */
[----:B------:R-:W-:-:S02]  /*7120*/  FFMA.FTZ R115, -R153, R115, -RZ ;  /* 0x0000007399737223 */ /* 0x000fc400000109ff */
[----:B------:R-:W-:Y:S02]  /*7130*/  FFMA.FTZ R152, -R153, R181, R152 ;  /* 0x000000b599987223 */ /* 0x000fe40000010198 */
[-C--:B------:R-:W-:Y:S02]  /*7140*/  FMUL.FTZ R117, R117, -R174.reuse ;  /* 0x800000ae75757220 */ /* 0x080fe40000410000 */
[----:B------:R-:W-:Y:S02]  /*7150*/  FMUL.FTZ R153, R199, UR41 ;  /* 0x00000029c7997c20 */ /* 0x000fe40008410000 */
[----:B------:R-:W-:Y:S02]  /*7160*/  FMUL.FTZ R84, R190, R229 ;  /* 0x000000e5be547220 */ /* 0x000fe40000410000 */
[----:B------:R-:W-:Y:S02]  /*7170*/  FFMA.FTZ R151, R150, R83, R86 ;  /* 0x0000005396977223 */ /* 0x000fe40000010056 */
[----:B------:R-:W-:-:S02]  /*7180*/  FFMA.FTZ R83, R118, R174, -R103 ;  /* 0x000000ae76537223 */ /* 0x000fc40000010867 */
[----:B------:R-:W-:Y:S02]  /*7190*/  FFMA.FTZ R118, R118, R102, R117 ;  /* 0x0000006676767223 */ /* 0x000fe40000010075 */
[----:B------:R-:W-:Y:S02]  /*71a0*/  FFMA.FTZ R117, R226, UR42, R153 ;  /* 0x0000002ae2757c23 */ /* 0x000fe40008010099 */
[----:B------:R-:W-:Y:S02]  /*71b0*/  FFMA.FTZ R84, R187, R231, -R84 ;  /* 0x000000e7bb547223 */ /* 0x000fe40000010854 */
[----:B------:R-:W-:Y:S02]  /*71c0*/  FMUL.FTZ R103, R199, UR42 ;  /* 0x0000002ac7677c20 */ /* 0x000fe40008410000 */
[----:B------:R-:W-:Y:S02]  /*71d0*/  FADD.FTZ R153, R50, R50 ;  /* 0x0000003232997221 */ /* 0x000fe40000010000 */
[----:B------:R-:W-:-:S02]  /*71e0*/  FADD.FTZ R83, R176, R83 ;  /* 0x00000053b0537221 */ /* 0x000fc40000010000 */
[----:B------:R-:W-:Y:S02]  /*71f0*/  FADD.FTZ R175, -R175, R118 ;  /* 0x00000076afaf7221 */ /* 0x000fe40000010100 */
[----:B------:R-:W-:Y:S02]  /*7200*/  FFMA.FTZ R103, R226, UR41, -R103 ;  /* 0x00000029e2677c23 */ /* 0x000fe40008010867 */
[----:B------:R-:W-:Y:S02]  /*7210*/  FFMA.FTZ R151, R153, R84, R151 ;  /* 0x0000005499977223 */ /* 0x000fe40000010097 */
[C---:B------:R-:W-:Y:S02]  /*7220*/  FMUL.FTZ R84, R119.reuse, -R83 ;  /* 0x8000005377547220 */ /* 0x040fe40000410000 */
[----:B------:R-:W-:Y:S02]  /*7230*/  FMUL.FTZ R119, R119, -R175 ;  /* 0x800000af77777220 */ /* 0x000fe40000410000 */
[----:B------:R-:W-:-:S02]  /*7240*/  FMUL.FTZ R118, R150, R103 ;  /* 0x0000006796767220 */ /* 0x000fc40000410000 */
[C---:B------:R-:W-:Y:S02]  /*7250*/  FFMA.FTZ R103, R120.reuse, R175, R84 ;  /* 0x000000af78677223 */ /* 0x040fe40000010054 */
[----:B------:R-:W-:Y:S02]  /*7260*/  FFMA.FTZ R84, R120, R83, -R119 ;  /* 0x0000005378547223 */ /* 0x000fe40000010877 */
[----:B------:R-:W-:Y:S02]  /*7270*/  FMUL.FTZ R114, R229, UR41 ;  /* 0x00000029e5727c20 */ /* 0x000fe40008410000 */
[----:B------:R-:W-:Y:S02]  /*7280*/  FADD.FTZ R160, -R160, R103 ;  /* 0x00000067a0a07221 */ /* 0x000fe40000010100 */
[----:B------:R-:W-:Y:S02]  /*7290*/  FADD.FTZ R84, R159, R84 ;  /* 0x000000549f547221 */ /* 0x000fe40000010000 */
[----:B------:R-:W-:-:S02]  /*72a0*/  FFMA.FTZ R114, R231, UR42, R114 ;  /* 0x0000002ae7727c23 */ /* 0x000fc40008010072 */
[C---:B------:R-:W-:Y:S02]  /*72b0*/  FMUL.FTZ R103, R121.reuse, -R160 ;  /* 0x800000a079677220 */ /* 0x040fe40000410000 */
[----:B------:R-:W-:Y:S02]  /*72c0*/  FMUL.FTZ R121, R121, -R84 ;  /* 0x8000005479797220 */ /* 0x000fe40000410000 */
[----:B------:R-:W-:Y:S02]  /*72d0*/  FFMA.FTZ R120, -R153, R114, -RZ ;  /* 0x0000007299787223 */ /* 0x000fe400000109ff */
[C---:B------:R-:W-:Y:S02]  /*72e0*/  FFMA.FTZ R114, R122.reuse, R84, -R103 ;  /* 0x000000547a727223 */ /* 0x040fe40000010867 */
[----:B------:R-:W-:Y:S01]  /*72f0*/  FFMA.FTZ R103, R122, R160, R121 ;  /* 0x000000a07a677223 */ /* 0x000fe20000010079 */
[----:B------:R-:W-:Y:S01]  /*7300*/  SHF.L.U32 R121, R99, 0x5, RZ ;  /* 0x0000000563797819 */ /* 0x000fe200000006ff */
[----:B------:R-:W-:Y:S01]  /*7310*/  FADD.FTZ R157, R157, R114 ;  /* 0x000000729d9d7221 */ /* 0x000fe20000010000 */
[----:B------:R-:W-:Y:S01]  /*7320*/  P2R R122, PR, RZ, 0x1 ;  /* 0x00000001ff7a7803 */ /* 0x000fe20000000000 */
[----:B------:R-:W-:Y:S01]  /*7330*/  FMUL.FTZ R139, R203, UR41 ;  /* 0x00000029cb8b7c20 */ /* 0x000fe20008410000 */
[----:B------:R-:W-:Y:S01]  /*7340*/  IADD3 R114, R121, 0x1, RZ ;  /* 0x0000000179727810 */ /* 0x000fe20007ffe0ff */
[----:B------:R-:W-:-:S02]  /*7350*/  FADD.FTZ R103, -R158, R103 ;  /* 0x000000679e677221 */ /* 0x000fc40000010100 */
[----:B------:R-:W-:Y:S01]  /*7360*/  FMUL.FTZ R86, R229, UR42 ;  /* 0x0000002ae5567c20 */ /* 0x000fe20008410000 */
[----:B------:R-:W-:Y:S01]  /*7370*/  LEA.HI.SX32 R122, R114, R121, 0x1b ;  /* 0x00000079727a7211 */ /* 0x000fe200078fdaff */
[----:B------:R-:W-:Y:S02]  /*7380*/  FMUL.FTZ R188, R188, R226 ;  /* 0x000000e2bcbc7220 */ /* 0x000fe40000410000 */
[C---:B------:R-:W-:Y:S02]  /*7390*/  FMUL.FTZ R114, R123.reuse, -R157 ;  /* 0x8000009d7b727220 */ /* 0x040fe40000410000 */
[----:B------:R-:W-:Y:S02]  /*73a0*/  FFMA.FTZ R139, R224, UR42, R139 ;  /* 0x0000002ae08b7c23 */ /* 0x000fe4000801008b */
[----:B------:R-:W-:Y:S02]  /*73b0*/  FMUL.FTZ R123, R123, -R103 ;  /* 0x800000677b7b7220 */ /* 0x000fe40000410000 */
[----:B------:R-:W-:-:S02]  /*73c0*/  FFMA.FTZ R86, R231, UR41, -R86 ;  /* 0x00000029e7567c23 */ /* 0x000fc40008010856 */
[----:B------:R-:W-:Y:S02]  /*73d0*/  FFMA.FTZ R183, R183, R199, R188 ;  /* 0x000000c7b7b77223 */ /* 0x000fe400000100bc */
[----:B------:R-:W-:Y:S02]  /*73e0*/  FMUL.FTZ R190, R190, R231 ;  /* 0x000000e7bebe7220 */ /* 0x000fe40000410000 */
[----:B------:R-:W-:Y:S02]  /*73f0*/  FFMA.FTZ R114, R124, R103, R114 ;  /* 0x000000677c727223 */ /* 0x000fe40000010072 */
[----:B------:R-:W-:Y:S01]  /*7400*/  FFMA.FTZ R139, -R154, R139, -RZ ;  /* 0x0000008b9a8b7223 */ /* 0x000fe200000109ff */
[----:B------:R-:W-:Y:S01]  /*7410*/  MOV R154, UR7 ;  /* 0x00000007009a7c02 */ /* 0x000fe20008000f00 */
[----:B------:R-:W-:Y:S02]  /*7420*/  FFMA.FTZ R123, R124, R157, -R123 ;  /* 0x0000009d7c7b7223 */ /* 0x000fe4000001087b */
[----:B------:R-:W-:-:S02]  /*7430*/  FMUL.FTZ R119, R153, R86 ;  /* 0x0000005699777220 */ /* 0x000fc40000410000 */
[----:B------:R-:W-:Y:S01]  /*7440*/  FFMA.FTZ R187, R187, R229, R190 ;  /* 0x000000e5bbbb7223 */ /* 0x000fe200000100be */
[----:B------:R0:W-:Y:S01]  /*7450*/  @!P0 STS.128 [R154.X16+0x8b80], R56 ;  /* 0x008b80389a008388 */ /* 0x0001e2000000cc00 */
[C---:B------:R-:W-:Y:S02]  /*7460*/  FFMA.FTZ R117, -R150.reuse, R117, -RZ ;  /* 0x0000007596757223 */ /* 0x040fe400000109ff */
[----:B------:R-:W-:Y:S01]  /*7470*/  FFMA.FTZ R152, -R150, R183, R152 ;  /* 0x000000b796987223 */ /* 0x000fe20000010198 */
[----:B------:R-:W-:Y:S01]  /*7480*/  IADD3 R150, R121, 0x3, RZ ;  /* 0x0000000379967810 */ /* 0x000fe20007ffe0ff */
[----:B------:R-:W-:Y:S01]  /*7490*/  FADD.FTZ R86, R151, R138 ;  /* 0x0000008a97567221 */ /* 0x000fe20000010000 */
[----:B------:R-:W-:Y:S01]  /*74a0*/  IADD3 R138, R121, 0x2, RZ ;  /* 0x00000002798a7810 */ /* 0x000fe20007ffe0ff */
[----:B------:R-:W-:Y:S02]  /*74b0*/  FADD.FTZ R114, -R161, R114 ;  /* 0x00000072a1727221 */ /* 0x000fe40000010100 */
[----:B------:R-:W-:Y:S01]  /*74c0*/  FADD.FTZ R162, R162, R123 ;  /* 0x0000007ba2a27221 */ /* 0x000fe20000010000 */
[----:B------:R-:W-:Y:S01]  /*74d0*/  LEA.HI.SX32 R151, R138, R121, 0x1b ;  /* 0x000000798a977211 */ /* 0x000fe200078fdaff */
[----:B------:R-:W-:Y:S01]  /*74e0*/  FFMA.FTZ R152, -R153, R187, R152 ;  /* 0x000000bb99987223 */ /* 0x000fe20000010198 */
[-C--:B------:R-:W-:Y:S01]  /*74f0*/  LEA.HI.SX32 R153, R150, R121.reuse, 0x1b ;  /* 0x0000007996997211 */ /* 0x080fe200078fdaff */
[----:B------:R-:W-:Y:S01]  /*7500*/  FMUL.FTZ R237, R213, UR41 ;  /* 0x00000029d5ed7c20 */ /* 0x000fe20008410000 */
[----:B------:R-:W-:Y:S01]  /*7510*/  LEA.HI.SX32 R121, R121, R121, 0x1b ;  /* 0x0000007979797211 */ /* 0x000fe200078fdaff */
[----:B------:R-:W-:-:S02]  /*7520*/  FMUL.FTZ R82, R239, R82 ;  /* 0x00000052ef527220 */ /* 0x000fc40000410000 */
[C---:B0-----:R-:W-:Y:S02]  /*7530*/  FMUL.FTZ R57, R125.reuse, -R114 ;  /* 0x800000727d397220 */ /* 0x041fe40000410000 */
[-C--:B------:R-:W-:Y:S01]  /*7540*/  FMUL.FTZ R125, R125, -R162.reuse ;  /* 0x800000a27d7d7220 */ /* 0x080fe20000410000 */
[----:B------:R-:W-:Y:S01]  /*7550*/  STS [R121.X4+0x2100], R74 ;  /* 0x0021004a79007388 */ /* 0x000fe20000004800 */
[C---:B------:R-:W-:Y:S02]  /*7560*/  FFMA.FTZ R57, R126.reuse, R162, -R57 ;  /* 0x000000a27e397223 */ /* 0x040fe40000010839 */
[----:B------:R-:W-:Y:S01]  /*7570*/  FFMA.FTZ R126, R126, R114, R125 ;  /* 0x000000727e7e7223 */ /* 0x000fe2000001007d */
[----:B------:R0:W-:Y:S01]  /*7580*/  STS [R122.X4+0x2104], R75 ;  /* 0x0021044b7a007388 */ /* 0x0001e20000004800 */
[----:B------:R-:W-:Y:S02]  /*7590*/  FFMA.FTZ R76, R214, UR42, R237 ;  /* 0x0000002ad64c7c23 */ /* 0x000fe400080100ed */
[----:B------:R-:W-:Y:S01]  /*75a0*/  FADD.FTZ R163, -R163, R126 ;  /* 0x0000007ea3a37221 */ /* 0x000fe20000010100 */
[----:B------:R-:W-:Y:S01]  /*75b0*/  STS [R151.X4+0x2108], R82 ;  /* 0x0021085297007388 */ /* 0x000fe20000004800 */
[----:B------:R-:W-:-:S02]  /*75c0*/  FFMA.FTZ R76, -R239, R76, -RZ ;  /* 0x0000004cef4c7223 */ /* 0x000fc400000109ff */
[----:B------:R-:W-:Y:S02]  /*75d0*/  FFMA.FTZ R81, -R166, R81, -RZ ;  /* 0x00000051a6517223 */ /* 0x000fe400000109ff */
[----:B------:R-:W-:Y:S01]  /*75e0*/  FMUL.FTZ R191, R207, UR41 ;  /* 0x00000029cfbf7c20 */ /* 0x000fe20008410000 */
[----:B------:R-:W-:Y:S01]  /*75f0*/  STS [R153.X4+0x210c], R76 ;  /* 0x00210c4c99007388 */ /* 0x000fe20000004800 */
[----:B0-----:R-:W-:Y:S02]  /*7600*/  FADD.FTZ R75, R164, R57 ;  /* 0x00000039a44b7221 */ /* 0x001fe40000010000 */
[----:B------:R-:W-:Y:S01]  /*7610*/  FFMA.FTZ R191, R218, UR42, R191 ;  /* 0x0000002adabf7c23 */ /* 0x000fe200080100bf */
[----:B------:R0:W-:Y:S01]  /*7620*/  STS [R121.X4+0x2118], R79 ;  /* 0x0021184f79007388 */ /* 0x0001e20000004800 */
[C---:B------:R-:W-:Y:S02]  /*7630*/  FMUL.FTZ R56, R127.reuse, -R75 ;  /* 0x8000004b7f387220 */ /* 0x040fe40000410000 */
[-C--:B------:R-:W-:Y:S01]  /*7640*/  FMUL.FTZ R127, R127, -R163.reuse ;  /* 0x800000a37f7f7220 */ /* 0x080fe20000410000 */
[----:B------:R-:W-:Y:S01]  /*7650*/  STS [R121.X4+0x211c], R80 ;  /* 0x00211c5079007388 */ /* 0x000fe20000004800 */
[----:B------:R-:W-:-:S02]  /*7660*/  FFMA.FTZ R57, R128, R163, R56 ;  /* 0x000000a380397223 */ /* 0x000fc40000010038 */
[----:B------:R-:W-:Y:S01]  /*7670*/  FFMA.FTZ R74, R128, R75, -R127 ;  /* 0x0000004b804a7223 */ /* 0x000fe2000001087f */
[----:B------:R-:W-:Y:S01]  /*7680*/  STS [R121.X4+0x2124], R81 ;  /* 0x0021245179007388 */ /* 0x000fe20000004800 */
[----:B------:R-:W-:Y:S01]  /*7690*/  FADD.FTZ R142, -R142, R57 ;  /* 0x000000398e8e7221 */ /* 0x000fe20000010100 */
[----:B0-----:R-:W-:Y:S01]  /*76a0*/  HADD2.F32 R79, -RZ, R60.H1_H1 ;  /* 0x3000003cff4f7230 */ /* 0x001fe20000004100 */
[----:B------:R-:W-:Y:S01]  /*76b0*/  FADD.FTZ R74, R143, R74 ;  /* 0x0000004a8f4a7221 */ /* 0x000fe20000010000 */
[----:B------:R-:W-:Y:S01]  /*76c0*/  STS [R121.X4+0x217c], R72 ;  /* 0x00217c4879007388 */ /* 0x000fe20000004800 */
[C---:B------:R-:W-:Y:S02]  /*76d0*/  FMUL.FTZ R57, R129.reuse, -R142 ;  /* 0x8000008e81397220 */ /* 0x040fe40000410000 */
[-C--:B------:R-:W-:Y:S01]  /*76e0*/  FMUL.FTZ R129, R129, -R74.reuse ;  /* 0x8000004a81817220 */ /* 0x080fe20000410000 */
[----:B------:R0:W-:Y:S01]  /*76f0*/  STS [R121.X4+0x2110], R77 ;  /* 0x0021104d79007388 */ /* 0x0001e20000004800 */
[----:B------:R-:W-:-:S02]  /*7700*/  FFMA.FTZ R56, R130, R74, -R57 ;  /* 0x0000004a82387223 */ /* 0x000fc40000010839 */
[----:B------:R-:W-:Y:S01]  /*7710*/  FFMA.FTZ R57, R130, R142, R129 ;  /* 0x0000008e82397223 */ /* 0x000fe20000010081 */
[----:B------:R-:W-:Y:S01]  /*7720*/  STS [R121.X4+0x2154], R111 ;  /* 0x0021546f79007388 */ /* 0x000fe20000004800 */
[----:B------:R-:W-:Y:S02]  /*7730*/  FADD.FTZ R145, R145, R56 ;  /* 0x0000003891917221 */ /* 0x000fe40000010000 */
[----:B------:R-:W-:Y:S01]  /*7740*/  FADD.FTZ R57, -R144, R57 ;  /* 0x0000003990397221 */ /* 0x000fe20000010100 */
[----:B------:R-:W-:Y:S01]  /*7750*/  STS [R121.X4+0x2178], R70 ;  /* 0x0021784679007388 */ /* 0x000fe20000004800 */
[C---:B------:R-:W-:Y:S01]  /*7760*/  FMUL.FTZ R56, R131.reuse, -R145 ;  /* 0x8000009183387220 */ /* 0x040fe20000410000 */
[----:B0-----:R-:W-:Y:S01]  /*7770*/  HADD2.F32 R77, -RZ, R60.H0_H0 ;  /* 0x2000003cff4d7230 */ /* 0x001fe20000004100 */
[-C--:B------:R-:W-:Y:S01]  /*7780*/  FMUL.FTZ R131, R131, -R57.reuse ;  /* 0x8000003983837220 */ /* 0x080fe20000410000 */
[----:B------:R0:W-:Y:S01]  /*7790*/  STS [R121.X4+0x2114], R78 ;  /* 0x0021144e79007388 */ /* 0x0001e20000004800 */
[----:B------:R-:W-:-:S02]  /*77a0*/  FFMA.FTZ R59, R132, R57, R56 ;  /* 0x00000039843b7223 */ /* 0x000fc40000010038 */
[----:B------:R-:W-:Y:S01]  /*77b0*/  FFMA.FTZ R76, R132, R145, -R131 ;  /* 0x00000091844c7223 */ /* 0x000fe20000010883 */
[----:B------:R-:W-:Y:S01]  /*77c0*/  STS [R121.X4+0x214c], R109 ;  /* 0x00214c6d79007388 */ /* 0x000fe20000004800 */
[----:B------:R-:W-:Y:S02]  /*77d0*/  FADD.FTZ R146, -R146, R59 ;  /* 0x0000003b92927221 */ /* 0x000fe40000010100 */
[----:B------:R-:W-:Y:S01]  /*77e0*/  FADD.FTZ R76, R147, R76 ;  /* 0x0000004c934c7221 */ /* 0x000fe20000010000 */
[----:B------:R-:W-:Y:S01]  /*77f0*/  STS [R121.X4+0x2138], R106 ;  /* 0x0021386a79007388 */ /* 0x000fe20000004800 */
[C---:B------:R-:W-:Y:S01]  /*7800*/  FMUL.FTZ R59, R133.reuse, -R146 ;  /* 0x80000092853b7220 */ /* 0x040fe20000410000 */
[----:B0-----:R-:W-:Y:S01]  /*7810*/  HADD2.F32 R78, -RZ, R61.H0_H0 ;  /* 0x2000003dff4e7230 */ /* 0x001fe20000004100 */
[-C--:B------:R-:W-:Y:S01]  /*7820*/  FMUL.FTZ R133, R133, -R76.reuse ;  /* 0x8000004c85857220 */ /* 0x080fe20000410000 */
[----:B------:R-:W-:Y:S01]  /*7830*/  STS [R121.X4+0x213c], R104 ;  /* 0x00213c6879007388 */ /* 0x000fe20000004800 */
[----:B------:R-:W-:-:S02]  /*7840*/  FFMA.FTZ R56, R134, R76, -R59 ;  /* 0x0000004c86387223 */ /* 0x000fc4000001083b */
[----:B------:R-:W-:Y:S01]  /*7850*/  FFMA.FTZ R59, R134, R146, R133 ;  /* 0x00000092863b7223 */ /* 0x000fe20000010085 */
[----:B------:R0:W-:Y:S01]  /*7860*/  STS [R121.X4+0x2140], R107 ;  /* 0x0021406b79007388 */ /* 0x0001e20000004800 */
[C---:B------:R-:W-:Y:S02]  /*7870*/  FMUL.FTZ R80, R47.reuse, R76 ;  /* 0x0000004c2f507220 */ /* 0x040fe40000410000 */
[----:B------:R-:W-:Y:S01]  /*7880*/  FADD.FTZ R59, -R148, R59 ;  /* 0x0000003b943b7221 */ /* 0x000fe20000010100 */
[----:B------:R1:W-:Y:S01]  /*7890*/  STS [R121.X4+0x2158], R113 ;  /* 0x0021587179007388 */ /* 0x0003e20000004800 */
[C---:B------:R-:W-:Y:S02]  /*78a0*/  FFMA.FTZ R81, -R47.reuse, R79, R214 ;  /* 0x0000004f2f517223 */ /* 0x040fe400000101d6 */
[----:B------:R-:W-:Y:S01]  /*78b0*/  FMUL.FTZ R82, R47, R146 ;  /* 0x000000922f527220 */ /* 0x000fe20000410000 */
[----:B------:R2:W-:Y:S01]  /*78c0*/  STS [R121.X4+0x2164], R115 ;  /* 0x0021647379007388 */ /* 0x0005e20000004800 */
[----:B------:R-:W-:Y:S01]  /*78d0*/  FMUL.FTZ R72, R213, R80 ;  /* 0x00000050d5487220 */ /* 0x000fe20000410000 */
[----:B0-----:R-:W-:Y:S01]  /*78e0*/  HADD2.F32 R107, -RZ, R61.H1_H1 ;  /* 0x3000003dff6b7230 */ /* 0x001fe20000004100 */
[----:B------:R-:W-:Y:S01]  /*78f0*/  FADD.FTZ R149, R149, R56 ;  /* 0x0000003895957221 */ /* 0x000fe20000010000 */
[----:B------:R0:W-:Y:S01]  /*7900*/  STS [R121.X4+0x216c], R117 ;  /* 0x00216c7579007388 */ /* 0x0001e20000004800 */
[----:B------:R-:W-:-:S02]  /*7910*/  FMUL.FTZ R56, R48, R59 ;  /* 0x0000003b30387220 */ /* 0x000fc40000410000 */
[-C--:B------:R-:W-:Y:S01]  /*7920*/  FFMA.FTZ R111, R81, R82.reuse, -R72 ;  /* 0x00000052516f7223 */ /* 0x080fe20000010848 */
[----:B------:R3:W-:Y:S01]  /*7930*/  STS [R121.X4+0x2144], R108 ;  /* 0x0021446c79007388 */ /* 0x0007e20000004800 */
[----:B------:R-:W-:Y:S02]  /*7940*/  FMUL.FTZ R82, R213, R82 ;  /* 0x00000052d5527220 */ /* 0x000fe40000410000 */
[C---:B------:R-:W-:Y:S01]  /*7950*/  FFMA.FTZ R215, -R48.reuse, R77, R215 ;  /* 0x0000004d30d77223 */ /* 0x040fe200000101d7 */
[----:B------:R4:W-:Y:S01]  /*7960*/  STS [R121.X4+0x2148], R110 ;  /* 0x0021486e79007388 */ /* 0x0009e20000004800 */
[----:B------:R-:W-:Y:S02]  /*7970*/  FMUL.FTZ R70, R48, R149 ;  /* 0x0000009530467220 */ /* 0x000fe40000410000 */
[----:B------:R-:W-:Y:S01]  /*7980*/  FMUL.FTZ R58, R211, R56 ;  /* 0x00000038d33a7220 */ /* 0x000fe20000410000 */
[----:B------:R5:W-:Y:S01]  /*7990*/  STS [R121.X4+0x2170], R119 ;  /* 0x0021707779007388 */ /* 0x000be20000004800 */
[----:B------:R-:W-:-:S02]  /*79a0*/  FFMA.FTZ R109, R81, R80, R82 ;  /* 0x00000050516d7223 */ /* 0x000fc40000010052 */
[C---:B------:R-:W-:Y:S01]  /*79b0*/  FMUL.FTZ R72, R46.reuse, R145 ;  /* 0x000000912e487220 */ /* 0x040fe20000410000 */
[----:B------:R0:W-:Y:S01]  /*79c0*/  STS [R121.X4+0x2150], R112 ;  /* 0x0021507079007388 */ /* 0x0001e20000004800 */
[-C--:B------:R-:W-:Y:S02]  /*79d0*/  FFMA.FTZ R58, R215, R70.reuse, R58 ;  /* 0x00000046d73a7223 */ /* 0x080fe4000001003a */
[----:B------:R-:W-:Y:S01]  /*79e0*/  FMUL.FTZ R82, R211, R70 ;  /* 0x00000046d3527220 */ /* 0x000fe20000410000 */
[----:B------:R-:W-:Y:S01]  /*79f0*/  STS [R121.X4+0x2128], R135 ;  /* 0x0021288779007388 */ /* 0x000fe20000004800 */
[C---:B------:R-:W-:Y:S02]  /*7a00*/  FFMA.FTZ R217, -R46.reuse, R78, R217 ;  /* 0x0000004e2ed97223 */ /* 0x040fe400000101d9 */
[----:B------:R-:W-:Y:S01]  /*7a10*/  FMUL.FTZ R104, R46, R57 ;  /* 0x000000392e687220 */ /* 0x000fe20000410000 */
[----:B------:R-:W-:Y:S01]  /*7a20*/  STS [R121.X4+0x2130], R141 ;  /* 0x0021308d79007388 */ /* 0x000fe20000004800 */
[----:B------:R-:W-:-:S02]  /*7a30*/  FADD.FTZ R58, RZ, R58 ;  /* 0x0000003aff3a7221 */ /* 0x000fc40000010000 */
[----:B------:R-:W-:Y:S01]  /*7a40*/  FMUL.FTZ R106, R210, R72 ;  /* 0x00000048d26a7220 */ /* 0x000fe20000410000 */
[----:B------:R-:W-:Y:S01]  /*7a50*/  STS [R121.X4+0x2134], R140 ;  /* 0x0021348c79007388 */ /* 0x000fe20000004800 */
[----:B------:R-:W-:Y:S02]  /*7a60*/  FFMA.FTZ R82, R215, R56, -R82 ;  /* 0x00000038d7527223 */ /* 0x000fe40000010852 */
[----:B------:R-:W-:Y:S01]  /*7a70*/  FADD.FTZ R58, R58, R109 ;  /* 0x0000006d3a3a7221 */ /* 0x000fe20000010000 */
[----:B------:R-:W-:Y:S01]  /*7a80*/  STS [R121.X4+0x215c], R139 ;  /* 0x00215c8b79007388 */ /* 0x000fe20000004800 */
[-C--:B------:R-:W-:Y:S02]  /*7a90*/  FFMA.FTZ R106, R217, R104.reuse, -R106 ;  /* 0x00000068d96a7223 */ /* 0x080fe4000001086a */
[----:B------:R-:W-:Y:S01]  /*7aa0*/  FADD.FTZ R82, RZ, R82 ;  /* 0x00000052ff527221 */ /* 0x000fe20000010000 */
[----:B------:R0:W-:Y:S01]  /*7ab0*/  STS [R121.X4+0x2160], R116 ;  /* 0x0021607479007388 */ /* 0x0001e20000004800 */
[----:B------:R-:W-:-:S02]  /*7ac0*/  FMUL.FTZ R104, R210, R104 ;  /* 0x00000068d2687220 */ /* 0x000fc40000410000 */
[C---:B------:R-:W-:Y:S01]  /*7ad0*/  FMUL.FTZ R109, R45.reuse, R74 ;  /* 0x0000004a2d6d7220 */ /* 0x040fe20000410000 */
[----:B------:R-:W-:Y:S01]  /*7ae0*/  STS [R121.X4+0x2168], R118 ;  /* 0x0021687679007388 */ /* 0x000fe20000004800 */
[----:B------:R-:W-:Y:S01]  /*7af0*/  FADD.FTZ R111, R82, R111 ;  /* 0x0000006f526f7221 */ /* 0x000fe20000010000 */
[----:B------:R-:W-:Y:S01]  /*7b00*/  HADD2.F32 R82, -RZ, R62.H0_H0 ;  /* 0x2000003eff527230 */ /* 0x000fe20000004100 */
[----:B------:R-:W-:Y:S01]  /*7b10*/  FFMA.FTZ R216, -R45, R107, R216 ;  /* 0x0000006b2dd87223 */ /* 0x000fe200000101d8 */
[----:B------:R-:W-:Y:S01]  /*7b20*/  STS [R121.X4+0x2174], R120 ;  /* 0x0021747879007388 */ /* 0x000fe20000004800 */
[----:B-1----:R-:W-:Y:S02]  /*7b30*/  FFMA.FTZ R113, R217, R72, R104 ;  /* 0x00000048d9717223 */ /* 0x002fe40000010068 */
[----:B--2---:R-:W-:Y:S02]  /*7b40*/  FMUL.FTZ R115, R45, R142 ;  /* 0x0000008e2d737220 */ /* 0x004fe40000410000 */
[----:B------:R-:W-:-:S02]  /*7b50*/  FMUL.FTZ R56, R208, R109 ;  /* 0x0000006dd0387220 */ /* 0x000fc40000410000 */
[----:B------:R-:W-:Y:S02]  /*7b60*/  FMUL.FTZ R104, R44, R75 ;  /* 0x0000004b2c687220 */ /* 0x000fe40000410000 */
[-C--:B0-----:R-:W-:Y:S02]  /*7b70*/  FFMA.FTZ R117, R216, R115.reuse, -R56 ;  /* 0x00000073d8757223 */ /* 0x081fe40000010838 */
[----:B------:R-:W-:Y:S02]  /*7b80*/  FMUL.FTZ R115, R208, R115 ;  /* 0x00000073d0737220 */ /* 0x000fe40000410000 */
[----:B------:R-:W-:Y:S01]  /*7b90*/  FADD.FTZ R106, R111, R106 ;  /* 0x0000006a6f6a7221 */ /* 0x000fe20000010000 */
[----:B------:R-:W-:Y:S01]  /*7ba0*/  HADD2.F32 R111, -RZ, R62.H1_H1 ;  /* 0x3000003eff6f7230 */ /* 0x000fe20000004100 */
[C---:B------:R-:W-:Y:S02]  /*7bb0*/  FFMA.FTZ R219, -R44.reuse, R82, R219 ;  /* 0x000000522cdb7223 */ /* 0x040fe400000101db */
[----:B------:R-:W-:-:S02]  /*7bc0*/  FMUL.FTZ R56, R44, R163 ;  /* 0x000000a32c387220 */ /* 0x000fc40000410000 */
[----:B---3--:R-:W-:Y:S02]  /*7bd0*/  FMUL.FTZ R108, R209, R104 ;  /* 0x00000068d16c7220 */ /* 0x008fe40000410000 */
[----:B------:R-:W-:Y:S02]  /*7be0*/  FADD.FTZ R58, R58, R113 ;  /* 0x000000713a3a7221 */ /* 0x000fe40000010000 */
[----:B------:R-:W-:Y:S02]  /*7bf0*/  FMUL.FTZ R113, R43, R162 ;  /* 0x000000a22b717220 */ /* 0x000fe40000410000 */
[----:B------:R-:W-:Y:S02]  /*7c00*/  FFMA.FTZ R115, R216, R109, R115 ;  /* 0x0000006dd8737223 */ /* 0x000fe40000010073 */
[-C--:B----4-:R-:W-:Y:S02]  /*7c10*/  FFMA.FTZ R110, R219, R56.reuse, -R108 ;  /* 0x00000038db6e7223 */ /* 0x090fe4000001086c */
[----:B------:R-:W-:-:S02]  /*7c20*/  FMUL.FTZ R56, R209, R56 ;  /* 0x00000038d1387220 */ /* 0x000fc40000410000 */
[C---:B------:R-:W-:Y:S02]  /*7c30*/  FFMA.FTZ R218, -R43.reuse, R111, R218 ;  /* 0x0000006f2bda7223 */ /* 0x040fe400000101da */
[----:B------:R-:W-:Y:S02]  /*7c40*/  FMUL.FTZ R108, R43, R114 ;  /* 0x000000722b6c7220 */ /* 0x000fe40000410000 */
[----:B-----5:R-:W-:Y:S02]  /*7c50*/  FMUL.FTZ R119, R207, R113 ;  /* 0x00000071cf777220 */ /* 0x020fe40000410000 */
[----:B------:R-:W-:Y:S02]  /*7c60*/  FADD.FTZ R58, R58, R115 ;  /* 0x000000733a3a7221 */ /* 0x000fe40000010000 */
[----:B------:R-:W-:Y:S01]  /*7c70*/  FADD.FTZ R117, R106, R117 ;  /* 0x000000756a757221 */ /* 0x000fe20000010000 */
[----:B------:R-:W-:Y:S01]  /*7c80*/  HADD2.F32 R106, -RZ, R63.H0_H0 ;  /* 0x2000003fff6a7230 */ /* 0x000fe20000004100 */
[----:B------:R-:W-:-:S02]  /*7c90*/  FFMA.FTZ R115, R219, R104, R56 ;  /* 0x00000068db737223 */ /* 0x000fc40000010038 */
[-C--:B------:R-:W-:Y:S02]  /*7ca0*/  FFMA.FTZ R119, R218, R108.reuse, -R119 ;  /* 0x0000006cda777223 */ /* 0x080fe40000010877 */
[----:B------:R-:W-:Y:S02]  /*7cb0*/  FMUL.FTZ R56, R207, R108 ;  /* 0x0000006ccf387220 */ /* 0x000fe40000410000 */
[----:B------:R-:W-:Y:S02]  /*7cc0*/  FMUL.FTZ R108, R42, R157 ;  /* 0x0000009d2a6c7220 */ /* 0x000fe40000410000 */
[----:B------:R-:W-:Y:S02]  /*7cd0*/  FADD.FTZ R58, R58, R115 ;  /* 0x000000733a3a7221 */ /* 0x000fe40000010000 */
[----:B------:R-:W-:Y:S02]  /*7ce0*/  FFMA.FTZ R115, R218, R113, R56 ;  /* 0x00000071da737223 */ /* 0x000fe40000010038 */
[----:B------:R-:W-:-:S02]  /*7cf0*/  FFMA.FTZ R221, -R42, R106, R221 ;  /* 0x0000006a2add7223 */ /* 0x000fc400000101dd */
[----:B------:R-:W-:Y:S02]  /*7d00*/  FMUL.FTZ R56, R42, R103 ;  /* 0x000000672a387220 */ /* 0x000fe40000410000 */
[----:B------:R-:W-:Y:S02]  /*7d10*/  FMUL.FTZ R112, R206, R108 ;  /* 0x0000006cce707220 */ /* 0x000fe40000410000 */
[----:B------:R-:W-:Y:S02]  /*7d20*/  FMUL.FTZ R137, R166, R137 ;  /* 0x00000089a6897220 */ /* 0x000fe40000410000 */
[----:B------:R-:W-:Y:S02]  /*7d30*/  FFMA.FTZ R136, -R156, R191, -RZ ;  /* 0x000000bf9c887223 */ /* 0x000fe400000109ff */
[----:B------:R-:W-:Y:S01]  /*7d40*/  FADD.FTZ R110, R117, R110 ;  /* 0x0000006e756e7221 */ /* 0x000fe20000010000 */
[----:B------:R-:W-:Y:S01]  /*7d50*/  HADD2.F32 R117, -RZ, R63.H1_H1 ;  /* 0x3000003fff757230 */ /* 0x000fe20000004100 */
[-C--:B------:R-:W-:Y:S01]  /*7d60*/  FFMA.FTZ R112, R221, R56.reuse, -R112 ;  /* 0x00000038dd707223 */ /* 0x080fe20000010870 */
[----:B------:R-:W-:Y:S01]  /*7d70*/  STS [R121.X4+0x2120], R137 ;  /* 0x0021208979007388 */ /* 0x000fe20000004800 */
[----:B------:R-:W-:-:S02]  /*7d80*/  FMUL.FTZ R56, R206, R56 ;  /* 0x00000038ce387220 */ /* 0x000fc40000410000 */
[C---:B------:R-:W-:Y:S01]  /*7d90*/  FMUL.FTZ R123, R41.reuse, R160 ;  /* 0x000000a0297b7220 */ /* 0x040fe20000410000 */
[----:B------:R0:W-:Y:S01]  /*7da0*/  STS [R121.X4+0x212c], R136 ;  /* 0x00212c8879007388 */ /* 0x0001e20000004800 */
[----:B------:R-:W-:Y:S02]  /*7db0*/  FADD.FTZ R58, R58, R115 ;  /* 0x000000733a3a7221 */ /* 0x000fe40000010000 */
[C---:B------:R-:W-:Y:S02]  /*7dc0*/  FMUL.FTZ R115, R41.reuse, R84 ;  /* 0x0000005429737220 */ /* 0x040fe40000410000 */
[----:B------:R-:W-:Y:S02]  /*7dd0*/  FFMA.FTZ R220, -R41, R117, R220 ;  /* 0x0000007529dc7223 */ /* 0x000fe400000101dc */
[----:B------:R-:W-:Y:S01]  /*7de0*/  FADD.FTZ R119, R110, R119 ;  /* 0x000000776e777221 */ /* 0x000fe20000010000 */
[----:B------:R-:W-:Y:S01]  /*7df0*/  HADD2.F32 R110, -RZ, R64.H0_H0 ;  /* 0x20000040ff6e7230 */ /* 0x000fe20000004100 */
[----:B------:R-:W-:-:S02]  /*7e00*/  FMUL.FTZ R116, R204, R115 ;  /* 0x00000073cc747220 */ /* 0x000fc40000410000 */
[----:B0-----:R-:W-:Y:S02]  /*7e10*/  FFMA.FTZ R121, R221, R108, R56 ;  /* 0x0000006cdd797223 */ /* 0x001fe40000010038 */
[----:B------:R-:W-:Y:S02]  /*7e20*/  FMUL.FTZ R56, R204, R123 ;  /* 0x0000007bcc387220 */ /* 0x000fe40000410000 */
[----:B------:R-:W-:Y:S02]  /*7e30*/  FADD.FTZ R58, R58, R121 ;  /* 0x000000793a3a7221 */ /* 0x000fe40000010000 */
[----:B------:R-:W-:Y:S02]  /*7e40*/  FFMA.FTZ R121, R220, R115, R56 ;  /* 0x00000073dc797223 */ /* 0x000fe40000010038 */
[----:B------:R-:W-:Y:S01]  /*7e50*/  FADD.FTZ R56, R119, R112 ;  /* 0x0000007077387221 */ /* 0x000fe20000010000 */
[----:B------:R-:W-:Y:S01]  /*7e60*/  HADD2.F32 R119, -RZ, R64.H1_H1 ;  /* 0x30000040ff777230 */ /* 0x000fe20000004100 */
[----:B------:R-:W-:-:S02]  /*7e70*/  FMUL.FTZ R112, R40, R83 ;  /* 0x0000005328707220 */ /* 0x000fc40000410000 */
[----:B------:R-:W-:Y:S02]  /*7e80*/  FFMA.FTZ R123, R220, R123, -R116 ;  /* 0x0000007bdc7b7223 */ /* 0x000fe40000010874 */
[C---:B------:R-:W-:Y:S02]  /*7e90*/  FFMA.FTZ R223, -R40.reuse, R110, R223 ;  /* 0x0000006e28df7223 */ /* 0x040fe400000101df */
[----:B------:R-:W-:Y:S02]  /*7ea0*/  FMUL.FTZ R116, R40, R175 ;  /* 0x000000af28747220 */ /* 0x000fe40000410000 */
[----:B------:R-:W-:Y:S02]  /*7eb0*/  FMUL.FTZ R118, R205, R112 ;  /* 0x00000070cd767220 */ /* 0x000fe40000410000 */
[----:B------:R-:W-:Y:S02]  /*7ec0*/  FADD.FTZ R58, R58, R121 ;  /* 0x000000793a3a7221 */ /* 0x000fe40000010000 */
[----:B------:R-:W-:-:S02]  /*7ed0*/  FMUL.FTZ R121, R39, R174 ;  /* 0x000000ae27797220 */ /* 0x000fc40000410000 */
[-C--:B------:R-:W-:Y:S02]  /*7ee0*/  FFMA.FTZ R127, R223, R116.reuse, -R118 ;  /* 0x00000074df7f7223 */ /* 0x080fe40000010876 */
[----:B------:R-:W-:Y:S02]  /*7ef0*/  FMUL.FTZ R116, R205, R116 ;  /* 0x00000074cd747220 */ /* 0x000fe40000410000 */
[C---:B------:R-:W-:Y:S02]  /*7f00*/  FFMA.FTZ R222, -R39.reuse, R119, R222 ;  /* 0x0000007727de7223 */ /* 0x040fe400000101de */
[----:B------:R-:W-:Y:S02]  /*7f10*/  FMUL.FTZ R129, R39, R102 ;  /* 0x0000006627817220 */ /* 0x000fe40000410000 */
[----:B------:R-:W-:Y:S02]  /*7f20*/  FMUL.FTZ R118, R202, R121 ;  /* 0x00000079ca767220 */ /* 0x000fe40000410000 */
[----:B------:R-:W-:-:S02]  /*7f30*/  FADD.FTZ R56, R56, R123 ;  /* 0x0000007b38387221 */ /* 0x000fc40000010000 */
[----:B------:R-:W-:Y:S02]  /*7f40*/  FFMA.FTZ R125, R223, R112, R116 ;  /* 0x00000070df7d7223 */ /* 0x000fe40000010074 */
[-C--:B------:R-:W-:Y:S02]  /*7f50*/  FMUL.FTZ R116, R202, R129.reuse ;  /* 0x00000081ca747220 */ /* 0x080fe40000410000 */
[----:B------:R-:W-:Y:S01]  /*7f60*/  FFMA.FTZ R153, R222, R129, -R118 ;  /* 0x00000081de997223 */ /* 0x000fe20000010876 */
[----:B------:R-:W-:Y:S01]  /*7f70*/  MOV R118, UR28 ;  /* 0x0000001c00767c02 */ /* 0x000fe20008000f00 */
[----:B------:R-:W-:Y:S02]  /*7f80*/  FADD.FTZ R56, R56, R127 ;  /* 0x0000007f38387221 */ /* 0x000fe40000010000 */
[----:B------:R-:W-:Y:S01]  /*7f90*/  FADD.FTZ R58, R58, R125 ;  /* 0x0000007d3a3a7221 */ /* 0x000fe20000010000 */
[----:B------:R-:W-:Y:S01]  /*7fa0*/  LEA R137, R118, -R99, 0x1 ;  /* 0x8000006376897211 */ /* 0x000fe200078e08ff */
[----:B------:R-:W-:Y:S01]  /*7fb0*/  FFMA.FTZ R123, R222, R121, R116 ;  /* 0x00000079de7b7223 */ /* 0x000fe20000010074 */
[----:B------:R-:W-:Y:S01]  /*7fc0*/  HADD2.F32 R116, -RZ, R65.H0_H0 ;  /* 0x20000041ff747230 */ /* 0x000fe20000004100 */
[----:B------:R-:W-:Y:S01]  /*7fd0*/  FADD.FTZ R153, R56, R153 ;  /* 0x0000009938997221 */ /* 0x000fe20000010000 */
[----:B------:R-:W-:Y:S01]  /*7fe0*/  ISETP.GE.AND P0, PT, R137, 0x1, PT ;  /* 0x000000018900780c */ /* 0x000fe20003f06270 */
[----:B------:R-:W-:-:S02]  /*7ff0*/  FMUL.FTZ R56, R195, UR38 ;  /* 0x00000026c3387c20 */ /* 0x000fc40008410000 */
[----:B------:R-:W-:Y:S02]  /*8000*/  FADD.FTZ R156, R58, R123 ;  /* 0x0000007b3a9c7221 */ /* 0x000fe40000010000 */
[----:B------:R-:W-:Y:S02]  /*8010*/  FFMA.FTZ R123, R193, UR37, -R56 ;  /* 0x00000025c17b7c23 */ /* 0x000fe40008010838 */
[----:B------:R-:W-:Y:S02]  /*8020*/  FMUL.FTZ R127, R198, UR38 ;  /* 0x00000026c67f7c20 */ /* 0x000fe40008410000 */
[----:B------:R-:W-:Y:S02]  /*8030*/  FMUL.FTZ R56, R73, UR38 ;  /* 0x0000002649387c20 */ /* 0x000fe40008410000 */
[----:B------:R-:W-:Y:S02]  /*8040*/  FMUL.FTZ R130, R38, R87 ;  /* 0x0000005726827220 */ /* 0x000fe40000410000 */
[----:B------:R-:W-:-:S02]  /*8050*/  FFMA.FTZ R124, R68, UR37, -R127 ;  /* 0x00000025447c7c23 */ /* 0x000fc4000801087f */
[----:B------:R-:W-:Y:S02]  /*8060*/  FFMA.FTZ R127, R185, UR37, -R56 ;  /* 0x00000025b97f7c23 */ /* 0x000fe40008010838 */
[----:B------:R-:W-:Y:S02]  /*8070*/  FMUL.FTZ R131, R170, UR38 ;  /* 0x00000026aa837c20 */ /* 0x000fe40008410000 */
[C---:B------:R-:W-:Y:S02]  /*8080*/  FFMA.FTZ R225, -R38.reuse, R116, R225 ;  /* 0x0000007426e17223 */ /* 0x040fe400000101e1 */
[----:B------:R-:W-:Y:S02]  /*8090*/  FMUL.FTZ R56, R38, R171 ;  /* 0x000000ab26387220 */ /* 0x000fe40000410000 */
[----:B------:R-:W-:Y:S02]  /*80a0*/  FMUL.FTZ R58, R201, R130 ;  /* 0x00000082c93a7220 */ /* 0x000fe40000410000 */
[----:B------:R-:W-:-:S02]  /*80b0*/  FFMA.FTZ R128, R100, UR37, -R131 ;  /* 0x0000002564807c23 */ /* 0x000fc40008010883 */
[----:B------:R-:W-:Y:S02]  /*80c0*/  FMUL.FTZ R131, R174, UR38 ;  /* 0x00000026ae837c20 */ /* 0x000fe40008410000 */
[-C--:B------:R-:W-:Y:S02]  /*80d0*/  FFMA.FTZ R158, R225, R56.reuse, -R58 ;  /* 0x00000038e19e7223 */ /* 0x080fe4000001083a */
[----:B------:R-:W-:Y:S02]  /*80e0*/  FMUL.FTZ R154, R201, R56 ;  /* 0x00000038c99a7220 */ /* 0x000fe40000410000 */
[----:B------:R-:W-:Y:S02]  /*80f0*/  FMUL.FTZ R56, R83, UR38 ;  /* 0x0000002653387c20 */ /* 0x000fe40008410000 */
[C---:B------:R-:W-:Y:S02]  /*8100*/  FFMA.FTZ R131, R102.reuse, UR37, -R131 ;  /* 0x0000002566837c23 */ /* 0x040fe40008010883 */
[----:B------:R-:W-:-:S02]  /*8110*/  FMUL.FTZ R147, R102, UR38 ;  /* 0x0000002666937c20 */ /* 0x000fc40008410000 */
[----:B------:R-:W-:Y:S02]  /*8120*/  FFMA.FTZ R102, R175, UR37, -R56 ;  /* 0x00000025af667c23 */ /* 0x000fe40008010838 */
[----:B------:R-:W-:Y:S02]  /*8130*/  FMUL.FTZ R56, R157, UR38 ;  /* 0x000000269d387c20 */ /* 0x000fe40008410000 */
[----:B------:R-:W-:Y:S02]  /*8140*/  FMUL.FTZ R135, R162, UR38 ;  /* 0x00000026a2877c20 */ /* 0x000fe40008410000 */
[----:B------:R-:W-:Y:S02]  /*8150*/  FFMA.FTZ R139, R103, UR37, -R56 ;  /* 0x00000025678b7c23 */ /* 0x000fe40008010838 */
[----:B------:R-:W-:Y:S02]  /*8160*/  FFMA.FTZ R136, R114, UR37, -R135 ;  /* 0x0000002572887c23 */ /* 0x000fe40008010887 */
[----:B------:R-:W-:-:S02]  /*8170*/  FMUL.FTZ R135, R74, UR38 ;  /* 0x000000264a877c20 */ /* 0x000fc40008410000 */
[----:B------:R-:W-:Y:S02]  /*8180*/  FMUL.FTZ R56, R145, UR38 ;  /* 0x0000002691387c20 */ /* 0x000fe40008410000 */
[----:B------:R-:W-:Y:S02]  /*8190*/  FADD.FTZ R85, R152, -R85 ;  /* 0x8000005598557221 */ /* 0x000fe40000010000 */
[----:B------:R-:W-:Y:S02]  /*81a0*/  FMUL.FTZ R152, R103, UR38 ;  /* 0x0000002667987c20 */ /* 0x000fe40008410000 */
[C---:B------:R-:W-:Y:S02]  /*81b0*/  FFMA.FTZ R135, R142.reuse, UR37, -R135 ;  /* 0x000000258e877c23 */ /* 0x040fe40008010887 */
[----:B------:R-:W-:Y:S02]  /*81c0*/  FMUL.FTZ R155, R142, UR38 ;  /* 0x000000268e9b7c20 */ /* 0x000fe40008410000 */
[----:B------:R-:W-:-:S02]  /*81d0*/  FMUL.FTZ R151, R76, UR38 ;  /* 0x000000264c977c20 */ /* 0x000fc40008410000 */
[C---:B------:R-:W-:Y:S02]  /*81e0*/  FFMA.FTZ R103, R57.reuse, UR37, -R56 ;  /* 0x0000002539677c23 */ /* 0x040fe40008010838 */
        /* <DEDUP_REMOVED lines=18> */
[----:B------:R-:W-:Y:S02]  /*8310*/  FFMA.FTZ R114, R146, UR37, -R151 ;  /* 0x0000002592727c23 */ /* 0x000fe40008010897 */
[----:B------:R-:W-:Y:S02]  /*8320*/  FFMA.FTZ R118, R195, UR37, R118 ;  /* 0x00000025c3767c23 */ /* 0x000fe40008010076 */
[----:B------:R-:W-:Y:S02]  /*8330*/  FFMA.FTZ R120, R71, UR37, -R120 ;  /* 0x0000002547787c23 */ /* 0x000fe40008010878 */
[----:B------:R-:W-:Y:S02]  /*8340*/  FFMA.FTZ R122, R69, UR37, R122 ;  /* 0x00000025457a7c23 */ /* 0x000fe4000801007a */
[----:B------:R-:W-:-:S02]  /*8350*/  FFMA.FTZ R125, R198, UR37, R125 ;  /* 0x00000025c67d7c23 */ /* 0x000fc4000801007d */
[----:B------:R-:W-:Y:S02]  /*8360*/  FFMA.FTZ R126, R73, UR37, R126 ;  /* 0x00000025497e7c23 */ /* 0x000fe4000801007e */
[----:B------:R-:W-:Y:S02]  /*8370*/  FFMA.FTZ R132, R171, UR37, -R132 ;  /* 0x00000025ab847c23 */ /* 0x000fe40008010884 */
[----:B------:R-:W-:Y:S02]  /*8380*/  FFMA.FTZ R129, R170, UR37, R129 ;  /* 0x00000025aa817c23 */ /* 0x000fe40008010081 */
[----:B------:R-:W-:Y:S02]  /*8390*/  FFMA.FTZ R134, R87, UR37, R134 ;  /* 0x0000002557867c23 */ /* 0x000fe40008010086 */
[----:B------:R-:W-:Y:S02]  /*83a0*/  FFMA.FTZ R133, R160, UR37, -R133 ;  /* 0x00000025a0857c23 */ /* 0x000fe40008010885 */
[----:B------:R-:W-:-:S02]  /*83b0*/  FFMA.FTZ R147, R174, UR37, R147 ;  /* 0x00000025ae937c23 */ /* 0x000fc40008010093 */
[----:B------:R-:W-:Y:S02]  /*83c0*/  FFMA.FTZ R150, R83, UR37, R150 ;  /* 0x0000002553967c23 */ /* 0x000fe40008010096 */
[----:B------:R-:W-:Y:S02]  /*83d0*/  FFMA.FTZ R141, R84, UR37, R141 ;  /* 0x00000025548d7c23 */ /* 0x000fe4000801008d */
[----:B------:R-:W-:Y:S02]  /*83e0*/  FFMA.FTZ R138, R163, UR37, -R138 ;  /* 0x00000025a38a7c23 */ /* 0x000fe4000801088a */
[----:B------:R-:W-:Y:S02]  /*83f0*/  FFMA.FTZ R152, R157, UR37, R152 ;  /* 0x000000259d987c23 */ /* 0x000fe40008010098 */
[----:B------:R-:W-:Y:S02]  /*8400*/  FFMA.FTZ R143, R162, UR37, R143 ;  /* 0x00000025a28f7c23 */ /* 0x000fe4000801008f */
[----:B------:R-:W-:-:S02]  /*8410*/  FFMA.FTZ R144, R75, UR37, R144 ;  /* 0x000000254b907c23 */ /* 0x000fc40008010090 */
[----:B------:R-:W-:Y:S02]  /*8420*/  FFMA.FTZ R140, R59, UR37, -R140 ;  /* 0x000000253b8c7c23 */ /* 0x000fe4000801088c */
        /* <DEDUP_REMOVED lines=13> */
[----:B------:R-:W-:Y:S02]  /*8500*/  USHF.R.U64 UR39, UR32, UR39, UR33 ;  /* 0x0000002720277299 */ /* 0x000fe40008001221 */
[----:B------:R-:W-:Y:S02]  /*8510*/  USHF.R.U32.HI UR40, URZ, 0x1, UR33 ;  /* 0x000000013f287899 */ /* 0x000fe40008011621 */
[----:B------:R-:W-:Y:S02]  /*8520*/  ULEA UR45, UR19, 0xfffff000, 0xc ;  /* 0xfffff000132d7891 */ /* 0x000fe4000f8e603f */
[----:B------:R-:W-:-:S02]  /*8530*/  UIMAD.WIDE.U32 UR32, UR18, UR28, URZ ;  /* 0x0000001c122072a5 */ /* 0x000fc4000f8e003f */
[----:B------:R-:W-:Y:S02]  /*8540*/  UIMAD UR43, UR18, UR29, UR43 ;  /* 0x0000001d122b72a4 */ /* 0x000fe4000f8e022b */
[----:B------:R-:W-:Y:S01]  /*8550*/  USHF.R.S32.HI UR44, URZ, 0x1f, UR7 ;  /* 0x0000001f3f2c7899 */ /* 0x000fe20008011407 */
[----:B------:R-:W-:Y:S01]  /*8560*/  IADD3 R56, P0, R99, UR45, RZ ;  /* 0x0000002d63387c10 */ /* 0x000fe2000ff1e0ff */
[----:B------:R-:W-:Y:S01]  /*8570*/  ULDC.64 UR28, c[0x0][0x2d0] ;  /* 0x0000b400001c7ab9 */ /* 0x000fe20000000a00 */
[----:B------:R-:W-:Y:S01]  /*8580*/  MOV R57, UR45 ;  /* 0x0000002d00397c02 */ /* 0x000fe20008000f00 */
[----:B------:R-:W-:Y:S02]  /*8590*/  UIMAD UR28, UR44, UR28, URZ ;  /* 0x0000001c2c1c72a4 */ /* 0x000fe4000f8e023f */
[----:B------:R-:W-:Y:S01]  /*85a0*/  UIADD3 UR33, UR33, UR43, URZ ;  /* 0x0000002b21217290 */ /* 0x000fe2000fffe03f */
[----:B------:R-:W-:Y:S01]  /*85b0*/  LEA.HI.X.SX32 R57, R57, RZ, 0x1, P0 ;  /* 0x000000ff39397211 */ /* 0x000fe200000f0eff */
[----:B------:R-:W-:-:S02]  /*85c0*/  UIMAD UR44, UR40, UR35, URZ ;  /* 0x00000023282c72a4 */ /* 0x000fc4000f8e023f */
[----:B------:R-:W-:Y:S02]  /*85d0*/  UIMAD UR40, UR7, UR29, UR28 ;  /* 0x0000001d072872a4 */ /* 0x000fe4000f8e021c */
[----:B------:R-:W-:Y:S01]  /*85e0*/  UIMAD UR44, UR34, UR39, UR44 ;  /* 0x00000027222c72a4 */ /* 0x000fe2000f8e022c */
[----:B------:R-:W-:Y:S01]  /*85f0*/  IMAD.WIDE.U32 R56, R59, c[0x0][0x2d0], R56 ;  /* 0x0000b4003b387a25 */ /* 0x000fe200078e0038 */
[----:B------:R-:W-:-:S03]  /*8600*/  UIMAD.WIDE.U32 UR28, UR35, UR39, UR32 ;  /* 0x00000027231c72a5 */ /* 0x000fc6000f8e0020 */
[----:B------:R-:W-:Y:S01]  /*8610*/  ULDC.64 UR32, c[0x0][0x320] ;  /* 0x0000c80000207ab9 */ /* 0x000fe20000000a00 */
[----:B------:R-:W-:Y:S01]  /*8620*/  IADD3 R57, R57, UR40, RZ ;  /* 0x0000002839397c10 */ /* 0x000fe2000fffe0ff */
[----:B------:R-:W-:Y:S02]  /*8630*/  UIADD3 UR29, UR29, UR44, URZ ;  /* 0x0000002c1d1d7290 */ /* 0x000fe4000fffe03f */
[----:B------:R-:W-:-:S04]  /*8640*/  ULEA UR32, UP0, UR28, UR32, 0x3 ;  /* 0x000000201c207291 */ /* 0x000fc8000f80183f */
[----:B------:R-:W-:Y:S02]  /*8650*/  ULEA.HI.X UR33, UR28, UR33, UR29, 0x3, UP0 ;  /* 0x000000211c217291 */ /* 0x000fe400080f1c1d */
[----:B0-----:R-:W-:-:S04]  /*8660*/  LEA R58, P0, R56, UR32, 0x2 ;  /* 0x00000020383a7c11 */ /* 0x001fc8000f8010ff */
[----:B------:R-:W-:-:S05]  /*8670*/  LEA.HI.X R59, R56, UR33, R57, 0x2, P0 ;  /* 0x00000021383b7c11 */ /* 0x000fca00080f1439 */
[----:B-1----:R0:W-:Y:S04]  /*8680*/  RED.E.ADD.F32.FTZ.RN.STRONG.GPU [R58.64], R155 ;  /* 0x0000009b3a00798e */ /* 0x0021e8000c10e79e */
.L_x_2412:
[----:B------:R-:W-:Y:S05]  /*8690*/  BSYNC B0 ;  /* 0x0000000000007941 */ /* 0x000fea0003800000 */
.L_x_2411:
[----:B------:R-:W-:Y:S01]  /*86a0*/  ULDC.64 UR32, c[0x0][0x2b8] ;  /* 0x0000ae0000207ab9 */ /* 0x000fe20000000a00 */
[----:B0-----:R-:W-:Y:S01]  /*86b0*/  HADD2.F32 R155, -RZ, R65.H1_H1 ;  /* 0x30000041ff9b7230 */ /* 0x001fe20000004100 */
[----:B------:R-:W-:Y:S01]  /*86c0*/  USHF.R.U32.HI UR28, URZ, 0x1, UR33 ;  /* 0x000000013f1c7899 */ /* 0x000fe20008011621 */
[----:B------:R-:W-:Y:S01]  /*86d0*/  FFMA.FTZ R57, R225, R130, R154 ;  /* 0x00000082e1397223 */ /* 0x000fe2000001009a */
[----:B------:R-:W-:Y:S01]  /*86e0*/  USHF.R.U64 UR32, UR32, 0x1, UR33 ;  /* 0x0000000120207899 */ /* 0x000fe20008001221 */
[C---:B------:R-:W-:Y:S01]  /*86f0*/  FMUL.FTZ R159, R37.reuse, R170 ;  /* 0x000000aa259f7220 */ /* 0x040fe20000410000 */
[----:B------:R-:W-:Y:S01]  /*8700*/  UIMAD UR37, UR28, UR35, URZ ;  /* 0x000000231c2572a4 */ /* 0x000fe2000f8e023f */
[--C-:B------:R-:W-:Y:S01]  /*8710*/  HADD2.F32 R154, -RZ, R66.reuse.H0_H0 ;  /* 0x20000042ff9a7230 */ /* 0x100fe20000004100 */
[----:B------:R-:W-:Y:S01]  /*8720*/  UIMAD.WIDE.U32 UR28, UR32, UR35, URZ ;  /* 0x00000023201c72a5 */ /* 0x000fe2000f8e003f */
[----:B------:R-:W-:Y:S01]  /*8730*/  FADD.FTZ R57, R156, R57 ;  /* 0x000000399c397221 */ /* 0x000fe20000010000 */
[----:B------:R-:W-:Y:S01]  /*8740*/  UIMAD UR37, UR34, UR32, UR37 ;  /* 0x00000020222572a4 */ /* 0x000fe2000f8e0225 */
[C---:B------:R-:W-:Y:S01]  /*8750*/  FFMA.FTZ R224, -R37.reuse, R155, R224 ;  /* 0x0000009b25e07223 */ /* 0x040fe200000101e0 */
[----:B------:R-:W-:Y:S01]  /*8760*/  HADD2.F32 R160, -RZ, R67.H1_H1 ;  /* 0x30000043ffa07230 */ /* 0x000fe20000004100 */
[----:B------:R-:W-:Y:S01]  /*8770*/  FMUL.FTZ R100, R37, R100 ;  /* 0x0000006425647220 */ /* 0x000fe20000410000 */
[----:B------:R-:W-:Y:S01]  /*8780*/  ULDC.64 UR32, c[0x0][0x2c0] ;  /* 0x0000b00000207ab9 */ /* 0x000fe20000000a00 */
[----:B------:R-:W-:Y:S01]  /*8790*/  FMUL.FTZ R59, R203, R159 ;  /* 0x0000009fcb3b7220 */ /* 0x000fe20000410000 */
[----:B------:R-:W-:Y:S01]  /*87a0*/  UIADD3 UR29, UR29, UR37, URZ ;  /* 0x000000251d1d7290 */ /* 0x000fe2000fffe03f */
[----:B------:R-:W-:Y:S01]  /*87b0*/  FMUL.FTZ R156, R36, R73 ;  /* 0x00000049249c7220 */ /* 0x000fe20000410000 */
[----:B------:R-:W-:Y:S01]  /*87c0*/  UIMAD UR37, UR36, UR32, URZ ;  /* 0x00000020242572a4 */ /* 0x000fe2000f8e023f */
[----:B------:R-:W-:Y:S01]  /*87d0*/  FFMA.FTZ R56, R224, R100, -R59 ;  /* 0x00000064e0387223 */ /* 0x000fe2000001083b */
[----:B------:R-:W-:Y:S01]  /*87e0*/  BSSY B0, `(.L_x_2413) ;  /* 0x000004b000007945 */ /* 0x000fe20003800000 */
[C---:B------:R-:W-:Y:S01]  /*87f0*/  FFMA.FTZ R227, -R36.reuse, R154, R227 ;  /* 0x0000009a24e37223 */ /* 0x040fe200000101e3 */
[----:B------:R-:W-:Y:S01]  /*8800*/  UIMAD UR37, UR18, UR33, UR37 ;  /* 0x00000021122572a4 */ /* 0x000fe2000f8e0225 */
[----:B------:R-:W-:Y:S01]  /*8810*/  FMUL.FTZ R185, R36, R185 ;  /* 0x000000b924b97220 */ /* 0x000fe20000410000 */
[----:B------:R-:W-:Y:S01]  /*8820*/  UIMAD.WIDE.U32 UR32, UR18, UR32, UR28 ;  /* 0x00000020122072a5 */ /* 0x000fe2000f8e001c */
[----:B------:R-:W-:Y:S01]  /*8830*/  FMUL.FTZ R58, R200, R156 ;  /* 0x0000009cc83a7220 */ /* 0x000fe20000410000 */
[----:B------:R-:W-:Y:S01]  /*8840*/  ISETP.GE.AND P1, PT, R137, 0x101, PT ;  /* 0x000001018900780c */ /* 0x000fe20003f26270 */
[----:B------:R-:W-:Y:S01]  /*8850*/  FMUL.FTZ R100, R203, R100 ;  /* 0x00000064cb647220 */ /* 0x000fe20000410000 */
[----:B------:R-:W-:Y:S01]  /*8860*/  ULDC.64 UR28, c[0x0][0x320] ;  /* 0x0000c800001c7ab9 */ /* 0x000fe20000000a00 */
[----:B------:R-:W-:Y:S01]  /*8870*/  FFMA.FTZ R59, R227, R185, -R58 ;  /* 0x000000b9e33b7223 */ /* 0x000fe2000001083a */
[----:B------:R-:W-:Y:S01]  /*8880*/  UIADD3 UR37, UR37, UR33, URZ ;  /* 0x0000002125257290 */ /* 0x000fe2000fffe03f */
[----:B------:R-:W-:Y:S01]  /*8890*/  FFMA.FTZ R100, R224, R159, R100 ;  /* 0x0000009fe0647223 */ /* 0x000fe20000010064 */
[----:B------:R-:W-:Y:S01]  /*88a0*/  ULEA UR33, UP0, UR32, UR28, 0x3 ;  /* 0x0000001c20217291 */ /* 0x000fe2000f80183f */
[----:B------:R-:W-:Y:S01]  /*88b0*/  FMUL.FTZ R185, R200, R185 ;  /* 0x000000b9c8b97220 */ /* 0x000fe20000410000 */
[----:B------:R-:W-:Y:S01]  /*88c0*/  ISETP.GE.AND P2, PT, R137, 0x181, PT ;  /* 0x000001818900780c */ /* 0x000fe20003f46270 */
[----:B------:R-:W-:Y:S01]  /*88d0*/  FADD.FTZ R153, R153, R158 ;  /* 0x0000009e99997221 */ /* 0x000fe20000010000 */
[----:B------:R-:W-:Y:S01]  /*88e0*/  ULDC UR28, c[0x0][0x174] ;  /* 0x00005d00001c7ab9 */ /* 0x000fe20000000800 */
[----:B------:R-:W-:Y:S01]  /*88f0*/  FADD.FTZ R57, R57, R100 ;  /* 0x0000006439397221 */ /* 0x000fe20000010000 */
[----:B------:R-:W-:Y:S01]  /*8900*/  UIADD3 UR28, UR6, -UR28, URZ ;  /* 0x8000001c061c7290 */ /* 0x000fe2000fffe03f */
[----:B------:R-:W-:Y:S01]  /*8910*/  FFMA.FTZ R100, R227, R156, R185 ;  /* 0x0000009ce3647223 */ /* 0x000fe200000100b9 */
[----:B------:R-:W-:Y:S01]  /*8920*/  ULEA.HI.X UR29, UR32, UR29, UR37, 0x3, UP0 ;  /* 0x0000001d201d7291 */ /* 0x000fe200080f1c25 */
[----:B------:R-:W-:Y:S01]  /*8930*/  FADD.FTZ R58, R153, R56 ;  /* 0x00000038993a7221 */ /* 0x000fe20000010000 */
[----:B------:R-:W-:Y:S01]  /*8940*/  HADD2.F32 R153, -RZ, R66.H1_H1 ;  /* 0x30000042ff997230 */ /* 0x000fe20000004100 */
[----:B------:R-:W-:Y:S01]  /*8950*/  FADD.FTZ R158, R57, R100 ;  /* 0x00000064399e7221 */ /* 0x000fe20000010000 */
[----:B------:R-:W-:Y:S01]  /*8960*/  UIMAD UR28, UR28, -0x1000, URZ ;  /* 0xfffff0001c1c78a4 */ /* 0x000fe2000f8e023f */
[----:B------:R-:W-:Y:S01]  /*8970*/  FMUL.FTZ R100, R35, R198 ;  /* 0x000000c623647220 */ /* 0x000fe20000410000 */
[----:B------:R-:W-:Y:S01]  /*8980*/  LEA R56, P0, R99, UR33, 0x2 ;  /* 0x0000002163387c11 */ /* 0x000fe2000f8010ff */
[C---:B------:R-:W-:Y:S01]  /*8990*/  FMUL.FTZ R68, R35.reuse, R68 ;  /* 0x0000004423447220 */ /* 0x040fe20000410000 */
[----:B------:R-:W-:Y:S01]  /*89a0*/  ULDC.64 UR32, c[0x0][0x2d0] ;  /* 0x0000b40000207ab9 */ /* 0x000fe20000000a00 */
[----:B------:R-:W-:Y:S01]  /*89b0*/  FADD.FTZ R58, R58, R59 ;  /* 0x0000003b3a3a7221 */ /* 0x000fe20000010000 */
[----:B------:R-:W-:Y:S01]  /*89c0*/  MOV R163, UR28 ;  /* 0x0000001c00a37c02 */ /* 0x000fe20008000f00 */
[----:B------:R-:W-:Y:S01]  /*89d0*/  FFMA.FTZ R226, -R35, R153, R226 ;  /* 0x0000009923e27223 */ /* 0x000fe200000101e2 */
[----:B------:R-:W-:Y:S01]  /*89e0*/  USHF.L.U32 UR28, UR8, 0x2, URZ ;  /* 0x00000002081c7899 */ /* 0x000fe2000800063f */
[----:B------:R-:W-:-:S02]  /*89f0*/  FMUL.FTZ R57, R199, R100 ;  /* 0x00000064c7397220 */ /* 0x000fc40000410000 */
[-C--:B------:R-:W-:Y:S02]  /*8a00*/  FMUL.FTZ R59, R199, R68.reuse ;  /* 0x00000044c73b7220 */ /* 0x080fe40000410000 */
[C---:B------:R-:W-:Y:S01]  /*8a10*/  FFMA.FTZ R161, R226.reuse, R68, -R57 ;  /* 0x00000044e2a17223 */ /* 0x040fe20000010839 */
[----:B------:R-:W-:Y:S01]  /*8a20*/  LEA.HI.X R57, R99, UR29, RZ, 0x2, P0 ;  /* 0x0000001d63397c11 */ /* 0x000fe200080f14ff */
[----:B------:R-:W-:Y:S01]  /*8a30*/  FFMA.FTZ R59, R226, R100, R59 ;  /* 0x00000064e23b7223 */ /* 0x000fe2000001003b */
[----:B------:R-:W-:Y:S01]  /*8a40*/  HADD2.F32 R68, -RZ, R67.H0_H0 ;  /* 0x20000043ff447230 */ /* 0x000fe20000004100 */
[----:B------:R-:W-:Y:S01]  /*8a50*/  FMUL.FTZ R164, R34, R71 ;  /* 0x0000004722a47220 */ /* 0x000fe20000410000 */
[----:B------:R-:W-:Y:S01]  /*8a60*/  USHF.L.U64.HI UR29, UR8, 0x2, UR9 ;  /* 0x00000002081d7899 */ /* 0x000fe20008010209 */
[----:B------:R-:W-:Y:S01]  /*8a70*/  FADD.FTZ R59, R158, R59 ;  /* 0x0000003b9e3b7221 */ /* 0x000fe20000010000 */
[----:B------:R-:W-:Y:S01]  /*8a80*/  ISETP.GE.AND P0, PT, R137, 0x81, PT ;  /* 0x000000818900780c */ /* 0x000fe20003f06270 */
[----:B------:R-:W-:Y:S01]  /*8a90*/  FMUL.FTZ R158, R34, R69 ;  /* 0x00000045229e7220 */ /* 0x000fe20000410000 */
[----:B------:R-:W-:Y:S01]  /*8aa0*/  UIMAD UR29, UR29, UR32, URZ ;  /* 0x000000201d1d72a4 */ /* 0x000fe2000f8e023f */
[----:B------:R-:W-:Y:S01]  /*8ab0*/  IMAD.WIDE R56, R163, 0x4, R56 ;  /* 0x00000004a3387825 */ /* 0x000fe200078e0238 */
[----:B------:R-:W-:-:S02]  /*8ac0*/  MOV R163, UR28 ;  /* 0x0000001c00a37c02 */ /* 0x000fc40008000f00 */
[----:B------:R-:W-:Y:S01]  /*8ad0*/  UIMAD UR29, UR28, UR33, UR29 ;  /* 0x000000211c1d72a4 */ /* 0x000fe2000f8e021d */
[----:B------:R-:W-:Y:S02]  /*8ae0*/  FFMA.FTZ R231, -R34, R68, R231 ;  /* 0x0000004422e77223 */ /* 0x000fe400000101e7 */
[----:B------:R-:W-:Y:S02]  /*8af0*/  FMUL.FTZ R71, R229, R158 ;  /* 0x0000009ee5477220 */ /* 0x000fe40000410000 */
[----:B------:R-:W-:-:S04]  /*8b00*/  IMAD.WIDE.U32 R56, R163, c[0x0][0x2d0], R56 ;  /* 0x0000b400a3387a25 */ /* 0x000fc800078e0038 */
[-C--:B------:R-:W-:Y:S01]  /*8b10*/  FFMA.FTZ R163, R231, R164.reuse, -R71 ;  /* 0x000000a4e7a37223 */ /* 0x080fe20000010847 */
[----:B------:R-:W-:Y:S01]  /*8b20*/  IADD3 R57, R57, UR29, RZ ;  /* 0x0000001d39397c10 */ /* 0x000fe2000fffe0ff */
[----:B------:R-:W-:Y:S02]  /*8b30*/  FMUL.FTZ R164, R229, R164 ;  /* 0x000000a4e5a47220 */ /* 0x000fe40000410000 */
[----:B------:R-:W-:Y:S02]  /*8b40*/  FADD.FTZ R58, R58, R161 ;  /* 0x000000a13a3a7221 */ /* 0x000fe40000010000 */
[C---:B------:R-:W-:Y:S02]  /*8b50*/  FMUL.FTZ R71, R32.reuse, R195 ;  /* 0x000000c320477220 */ /* 0x040fe40000410000 */
[----:B------:R-:W-:Y:S02]  /*8b60*/  FFMA.FTZ R164, R231, R158, R164 ;  /* 0x0000009ee7a47223 */ /* 0x000fe400000100a4 */
[----:B------:R-:W-:-:S02]  /*8b70*/  FMUL.FTZ R193, R32, R193 ;  /* 0x000000c120c17220 */ /* 0x000fc40000410000 */
[----:B------:R-:W-:Y:S02]  /*8b80*/  FFMA.FTZ R233, -R32, R160, R233 ;  /* 0x000000a020e97223 */ /* 0x000fe400000101e9 */
[----:B------:R-:W-:Y:S02]  /*8b90*/  FMUL.FTZ R166, R228, R71 ;  /* 0x00000047e4a67220 */ /* 0x000fe40000410000 */
[----:B------:R-:W-:Y:S01]  /*8ba0*/  FADD.FTZ R59, R59, R164 ;  /* 0x000000a43b3b7221 */ /* 0x000fe20000010000 */
[----:B------:R-:W-:Y:S01]  /*8bb0*/  IADD3 R164, R99, 0x80, RZ ;  /* 0x0000008063a47810 */ /* 0x000fe20007ffe0ff */
[----:B------:R-:W-:Y:S02]  /*8bc0*/  FADD.FTZ R163, R58, R163 ;  /* 0x000000a33aa37221 */ /* 0x000fe40000010000 */
[----:B------:R-:W-:Y:S01]  /*8bd0*/  FMUL.FTZ R58, R228, R193 ;  /* 0x000000c1e43a7220 */ /* 0x000fe20000410000 */
[----:B------:R-:W-:Y:S01]  /*8be0*/  LEA.HI.SX32 R164, R164, R99, 0x1b ;  /* 0x00000063a4a47211 */ /* 0x000fe200078fdaff */
[----:B------:R-:W-:-:S02]  /*8bf0*/  FFMA.FTZ R168, R233, R193, -R166 ;  /* 0x000000c1e9a87223 */ /* 0x000fc400000108a6 */
[----:B------:R-:W-:Y:S01]  /*8c00*/  FFMA.FTZ R166, R233, R71, R58 ;  /* 0x00000047e9a67223 */ /* 0x000fe2000001003a */
[----:B------:R-:W-:Y:S01]  /*8c10*/  IADD3 R58, R99, 0x100, RZ ;  /* 0x00000100633a7810 */ /* 0x000fe20007ffe0ff */
[----:B------:R-:W-:Y:S02]  /*8c20*/  FADD.FTZ R163, R163, R168 ;  /* 0x000000a8a3a37221 */ /* 0x000fe40000010000 */
[----:B------:R-:W-:Y:S01]  /*8c30*/  FADD.FTZ R161, R59, R166 ;  /* 0x000000a63ba17221 */ /* 0x000fe20000010000 */
[----:B------:R-:W-:Y:S01]  /*8c40*/  IADD3 R166, R99, 0x180, RZ ;  /* 0x0000018063a67810 */ /* 0x000fe20007ffe0ff */
[----:B------:R0:W1:Y:S01]  /*8c50*/  LDS R59, [R164.X4+0x2300] ;  /* 0x00230000a43b7984 */ /* 0x0000620000004800 */
[----:B------:R-:W-:Y:S01]  /*8c60*/  LEA.HI.SX32 R58, R58, R99, 0x1b ;  /* 0x000000633a3a7211 */ /* 0x000fe200078fdaff */
[----:B------:R-:W-:Y:S05]  /*8c70*/  @!P0 BRA `(.L_x_2414) ;  /* 0x0000001000008947 */ /* 0x000fea0003800000 */
[----:B-1----:R1:W-:Y:S02]  /*8c80*/  RED.E.ADD.F32.FTZ.RN.STRONG.GPU [R56.64+-0x3e00], R59 ;  /* 0xffc2003b3800798e */ /* 0x0023e4000c10e79e */
.L_x_2414:
[----:B------:R-:W-:Y:S05]  /*8c90*/  BSYNC B0 ;  /* 0x0000000000007941 */ /* 0x000fea0003800000 */
.L_x_2413:
[----:B-1----:R1:W2:Y:S01]  /*8ca0*/  LDS R59, [R58.X4+0x2500] ;  /* 0x002500003a3b7984 */ /* 0x0022a20000004800 */
[----:B------:R-:W-:Y:S01]  /*8cb0*/  BSSY B0, `(.L_x_2415) ;  /* 0x0000004000007945 */ /* 0x000fe20003800000 */
[----:B------:R-:W-:Y:S01]  /*8cc0*/  LEA.HI.SX32 R166, R166, R99, 0x1b ;  /* 0x00000063a6a67211 */ /* 0x000fe200078fdaff */
[----:B------:R-:W-:Y:S05]  /*8cd0*/  @!P1 BRA `(.L_x_2416) ;  /* 0x0000001000009947 */ /* 0x000fea0003800000 */
[----:B--2---:R2:W-:Y:S02]  /*8ce0*/  RED.E.ADD.F32.FTZ.RN.STRONG.GPU [R56.64+-0x3c00], R59 ;  /* 0xffc4003b3800798e */ /* 0x0045e4000c10e79e */
.L_x_2416:
[----:B------:R-:W-:Y:S05]  /*8cf0*/  BSYNC B0 ;  /* 0x0000000000007941 */ /* 0x000fea0003800000 */
.L_x_2415:
[----:B--2---:R2:W3:Y:S01]  /*8d00*/  LDS R59, [R166.X4+0x2700] ;  /* 0x00270000a63b7984 */ /* 0x0044e20000004800 */
[----:B------:R-:W-:Y:S01]  /*8d10*/  BSSY B0, `(.L_x_2417) ;  /* 0x0000005000007945 */ /* 0x000fe20003800000 */
[----:B-1----:R-:W-:-:S02]  /*8d20*/  IADD3 R58, R99, 0x200, RZ ;  /* 0x00000200633a7810 */ /* 0x002fc40007ffe0ff */
[----:B0-----:R-:W-:Y:S01]  /*8d30*/  IADD3 R164, R99, 0x280, RZ ;  /* 0x0000028063a47810 */ /* 0x001fe20007ffe0ff */
[----:B------:R-:W-:Y:S05]  /*8d40*/  @!P2 BRA `(.L_x_2418) ;  /* 0x000000100000a947 */ /* 0x000fea0003800000 */
[----:B---3--:R0:W-:Y:S02]  /*8d50*/  RED.E.ADD.F32.FTZ.RN.STRONG.GPU [R56.64+-0x3a00], R59 ;  /* 0xffc6003b3800798e */ /* 0x0081e4000c10e79e */
.L_x_2418:
[----:B------:R-:W-:Y:S05]  /*8d60*/  BSYNC B0 ;  /* 0x0000000000007941 */ /* 0x000fea0003800000 */
.L_x_2417:
[-C--:B------:R-:W-:Y:S01]  /*8d70*/  LEA.HI.SX32 R58, R58, R99.reuse, 0x1b ;  /* 0x000000633a3a7211 */ /* 0x080fe200078fdaff */
[----:B------:R-:W-:Y:S01]  /*8d80*/  BSSY B0, `(.L_x_2419) ;  /* 0x000000d000007945 */ /* 0x000fe20003800000 */
[----:B------:R-:W-:Y:S02]  /*8d90*/  ISETP.GE.AND P6, PT, R137, 0x201, PT ;  /* 0x000002018900780c */ /* 0x000fe40003fc6270 */
[----:B--2---:R-:W-:Y:S01]  /*8da0*/  IADD3 R166, R99, 0x300, RZ ;  /* 0x0000030063a67810 */ /* 0x004fe20007ffe0ff */
[----:B0--3--:R0:W1:Y:S01]  /*8db0*/  LDS R59, [R58.X4+0x2900] ;  /* 0x002900003a3b7984 */ /* 0x0090620000004800 */
[----:B------:R-:W-:Y:S02]  /*8dc0*/  LEA.HI.SX32 R164, R164, R99, 0x1b ;  /* 0x00000063a4a47211 */ /* 0x000fe400078fdaff */
[C---:B------:R-:W-:Y:S02]  /*8dd0*/  ISETP.GE.AND P0, PT, R137.reuse, 0x281, PT ;  /* 0x000002818900780c */ /* 0x040fe40003f06270 */
[----:B------:R-:W-:-:S02]  /*8de0*/  ISETP.GE.AND P1, PT, R137, 0x301, PT ;  /* 0x000003018900780c */ /* 0x000fc40003f26270 */
[C---:B------:R-:W-:Y:S02]  /*8df0*/  ISETP.GE.AND P2, PT, R137.reuse, 0x381, PT ;  /* 0x000003818900780c */ /* 0x040fe40003f46270 */
[C---:B------:R-:W-:Y:S02]  /*8e00*/  ISETP.GE.AND P3, PT, R137.reuse, 0x401, PT ;  /* 0x000004018900780c */ /* 0x040fe40003f66270 */
[C---:B------:R-:W-:Y:S02]  /*8e10*/  ISETP.GE.AND P4, PT, R137.reuse, 0x481, PT ;  /* 0x000004818900780c */ /* 0x040fe40003f86270 */
[----:B------:R-:W-:Y:S01]  /*8e20*/  ISETP.GE.AND P5, PT, R137, 0x501, PT ;  /* 0x000005018900780c */ /* 0x000fe20003fa6270 */
[----:B------:R-:W-:Y:S10]  /*8e30*/  @!P6 BRA `(.L_x_2420) ;  /* 0x000000100000e947 */ /* 0x000ff40003800000 */
[----:B01----:R0:W-:Y:S02]  /*8e40*/  RED.E.ADD.F32.FTZ.RN.STRONG.GPU [R56.64+-0x3800], R59 ;  /* 0xffc8003b3800798e */ /* 0x0031e4000c10e79e */
.L_x_2420:
[----:B0-----:R-:W-:Y:S05]  /*8e50*/  BSYNC B0 ;  /* 0x0000000000007941 */ /* 0x001fea0003800000 */
.L_x_2419:
[----:B-1----:R0:W1:Y:S01]  /*8e60*/  LDS R59, [R164.X4+0x2b00] ;  /* 0x002b0000a43b7984 */ /* 0x0020620000004800 */
[----:B------:R-:W-:Y:S01]  /*8e70*/  BSSY B0, `(.L_x_2421) ;  /* 0x0000005000007945 */ /* 0x000fe20003800000 */
[----:B------:R-:W-:Y:S02]  /*8e80*/  IADD3 R58, R99, 0x380, RZ ;  /* 0x00000380633a7810 */ /* 0x000fe40007ffe0ff */
[----:B------:R-:W-:Y:S01]  /*8e90*/  LEA.HI.SX32 R166, R166, R99, 0x1b ;  /* 0x00000063a6a67211 */ /* 0x000fe200078fdaff */
[----:B------:R-:W-:Y:S05]  /*8ea0*/  @!P0 BRA `(.L_x_2422) ;  /* 0x0000001000008947 */ /* 0x000fea0003800000 */
[----:B-1----:R1:W-:Y:S02]  /*8eb0*/  RED.E.ADD.F32.FTZ.RN.STRONG.GPU [R56.64+-0x3600], R59 ;  /* 0xffca003b3800798e */ /* 0x0023e4000c10e79e */
.L_x_2422:
[----:B------:R-:W-:Y:S05]  /*8ec0*/  BSYNC B0 ;  /* 0x0000000000007941 */ /* 0x000fea0003800000 */
.L_x_2421:
[----:B-1----:R1:W2:Y:S01]  /*8ed0*/  LDS R59, [R166.X4+0x2d00] ;  /* 0x002d0000a63b7984 */ /* 0x0022a20000004800 */
[----:B------:R-:W-:Y:S01]  /*8ee0*/  BSSY B0, `(.L_x_2423) ;  /* 0x0000005000007945 */ /* 0x000fe20003800000 */
[----:B0-----:R-:W-:-:S02]  /*8ef0*/  IADD3 R164, R99, 0x400, RZ ;  /* 0x0000040063a47810 */ /* 0x001fc40007ffe0ff */
[----:B------:R-:W-:Y:S01]  /*8f00*/  LEA.HI.SX32 R58, R58, R99, 0x1b ;  /* 0x000000633a3a7211 */ /* 0x000fe200078fdaff */
[----:B------:R-:W-:Y:S05]  /*8f10*/  @!P1 BRA `(.L_x_2424) ;  /* 0x0000001000009947 */ /* 0x000fea0003800000 */
[----:B--2---:R0:W-:Y:S02]  /*8f20*/  RED.E.ADD.F32.FTZ.RN.STRONG.GPU [R56.64+-0x3400], R59 ;  /* 0xffcc003b3800798e */ /* 0x0041e4000c10e79e */
.L_x_2424:
[----:B------:R-:W-:Y:S05]  /*8f30*/  BSYNC B0 ;  /* 0x0000000000007941 */ /* 0x000fea0003800000 */
.L_x_2423:
[----:B0-2---:R0:W2:Y:S01]  /*8f40*/  LDS R59, [R58.X4+0x2f00] ;  /* 0x002f00003a3b7984 */ /* 0x0050a20000004800 */
[----:B------:R-:W-:Y:S01]  /*8f50*/  BSSY B0, `(.L_x_2425) ;  /* 0x0000005000007945 */ /* 0x000fe20003800000 */
[----:B-1----:R-:W-:Y:S02]  /*8f60*/  IADD3 R166, R99, 0x480, RZ ;  /* 0x0000048063a67810 */ /* 0x002fe40007ffe0ff */
[----:B------:R-:W-:Y:S01]  /*8f70*/  LEA.HI.SX32 R164, R164, R99, 0x1b ;  /* 0x00000063a4a47211 */ /* 0x000fe200078fdaff */
[----:B------:R-:W-:Y:S05]  /*8f80*/  @!P2 BRA `(.L_x_2426) ;  /* 0x000000100000a947 */ /* 0x000fea0003800000 */
[----:B--2---:R1:W-:Y:S02]  /*8f90*/  RED.E.ADD.F32.FTZ.RN.STRONG.GPU [R56.64+-0x3200], R59 ;  /* 0xffce003b3800798e */ /* 0x0043e4000c10e79e */
.L_x_2426:
[----:B------:R-:W-:Y:S05]  /*8fa0*/  BSYNC B0 ;  /* 0x0000000000007941 */ /* 0x000fea0003800000 */
.L_x_2425:
[----:B-12---:R1:W2:Y:S01]  /*8fb0*/  LDS R59, [R164.X4+0x3100] ;  /* 0x00310000a43b7984 */ /* 0x0062a20000004800 */
[----:B------:R-:W-:Y:S01]  /*8fc0*/  BSSY B0, `(.L_x_2427) ;  /* 0x0000005000007945 */ /* 0x000fe20003800000 */
[----:B0-----:R-:W-:Y:S02]  /*8fd0*/  IADD3 R58, R99, 0x500, RZ ;  /* 0x00000500633a7810 */ /* 0x001fe40007ffe0ff */
[----:B------:R-:W-:Y:S01]  /*8fe0*/  LEA.HI.SX32 R166, R166, R99, 0x1b ;  /* 0x00000063a6a67211 */ /* 0x000fe200078fdaff */
[----:B------:R-:W-:Y:S05]  /*8ff0*/  @!P3 BRA `(.L_x_2428) ;  /* 0x000000100000b947 */ /* 0x000fea0003800000 */
[----:B--2---:R0:W-:Y:S02]  /*9000*/  RED.E.ADD.F32.FTZ.RN.STRONG.GPU [R56.64+-0x3000], R59 ;  /* 0xffd0003b3800798e */ /* 0x0041e4000c10e79e */
.L_x_2428:
[----:B------:R-:W-:Y:S05]  /*9010*/  BSYNC B0 ;  /* 0x0000000000007941 */ /* 0x000fea0003800000 */
.L_x_2427:
[----:B0-2---:R0:W2:Y:S01]  /*9020*/  LDS R59, [R166.X4+0x3300] ;  /* 0x00330000a63b7984 */ /* 0x0050a20000004800 */
[----:B------:R-:W-:Y:S01]  /*9030*/  BSSY B0, `(.L_x_2429) ;  /* 0x0000004000007945 */ /* 0x000fe20003800000 */
[----:B------:R-:W-:Y:S01]  /*9040*/  LEA.HI.SX32 R58, R58, R99, 0x1b ;  /* 0x000000633a3a7211 */ /* 0x000fe200078fdaff */
[----:B------:R-:W-:Y:S05]  /*9050*/  @!P4 BRA `(.L_x_2430) ;  /* 0x000000100000c947 */ /* 0x000fea0003800000 */
[----:B--2---:R2:W-:Y:S02]  /*9060*/  RED.E.ADD.F32.FTZ.RN.STRONG.GPU [R56.64+-0x2e00], R59 ;  /* 0xffd2003b3800798e */ /* 0x0045e4000c10e79e */
.L_x_2430:
[----:B------:R-:W-:Y:S05]  /*9070*/  BSYNC B0 ;  /* 0x0000000000007941 */ /* 0x000fea0003800000 */
.L_x_2429:
[----:B--2---:R2:W3:Y:S01]  /*9080*/  LDS R59, [R58.X4+0x3500] ;  /* 0x003500003a3b7984 */ /* 0x0044e20000004800 */
[----:B------:R-:W-:Y:S01]  /*9090*/  BSSY B0, `(.L_x_2431) ;  /* 0x0000005000007945 */ /* 0x000fe20003800000 */
[----:B-1----:R-:W-:-:S02]  /*90a0*/  IADD3 R164, R99, 0x580, RZ ;  /* 0x0000058063a47810 */ /* 0x002fc40007ffe0ff */
[----:B0-----:R-:W-:Y:S01]  /*90b0*/  IADD3 R166, R99, 0x600, RZ ;  /* 0x0000060063a67810 */ /* 0x001fe20007ffe0ff */
[----:B------:R-:W-:Y:S05]  /*90c0*/  @!P5 BRA `(.L_x_2432) ;  /* 0x000000100000d947 */ /* 0x000fea0003800000 */
[----:B---3--:R0:W-:Y:S02]  /*90d0*/  RED.E.ADD.F32.FTZ.RN.STRONG.GPU [R56.64+-0x2c00], R59 ;  /* 0xffd4003b3800798e */ /* 0x0081e4000c10e79e */
.L_x_2432:
[----:B------:R-:W-:Y:S05]  /*90e0*/  BSYNC B0 ;  /* 0x0000000000007941 */ /* 0x000fea0003800000 */
.L_x_2431:
        /* <DEDUP_REMOVED lines=14> */
.L_x_2434:
[----:B0-----:R-:W-:Y:S05]  /*91d0*/  BSYNC B0 ;  /* 0x0000000000007941 */ /* 0x001fea0003800000 */
.L_x_2433:
[----:B-1----:R0:W1:Y:S01]  /*91e0*/  LDS R59, [R166.X4+0x3900] ;  /* 0x00390000a63b7984 */ /* 0x0020620000004800 */
[----:B------:R-:W-:Y:S01]  /*91f0*/  BSSY B0, `(.L_x_2435) ;  /* 0x0000005000007945 */ /* 0x000fe20003800000 */
[----:B------:R-:W-:Y:S02]  /*9200*/  IADD3 R164, R99, 0x700, RZ ;  /* 0x0000070063a47810 */ /* 0x000fe40007ffe0ff */
[----:B------:R-:W-:Y:S01]  /*9210*/  LEA.HI.SX32 R58, R58, R99, 0x1b ;  /* 0x000000633a3a7211 */ /* 0x000fe200078fdaff */
[----:B------:R-:W-:Y:S05]  /*9220*/  @!P0 BRA `(.L_x_2436) ;  /* 0x0000001000008947 */ /* 0x000fea0003800000 */
[----:B-1----:R1:W-:Y:S02]  /*9230*/  RED.E.ADD.F32.FTZ.RN.STRONG.GPU [R56.64+-0x2800], R59 ;  /* 0xffd8003b3800798e */ /* 0x0023e4000c10e79e */
.L_x_2436:
[----:B------:R-:W-:Y:S05]  /*9240*/  BSYNC B0 ;  /* 0x0000000000007941 */ /* 0x000fea0003800000 */
.L_x_2435:
[----:B-1----:R1:W2:Y:S01]  /*9250*/  LDS R59, [R58.X4+0x3b00] ;  /* 0x003b00003a3b7984 */ /* 0x0022a20000004800 */
[----:B------:R-:W-:Y:S01]  /*9260*/  BSSY B0, `(.L_x_2437) ;  /* 0x0000005000007945 */ /* 0x000fe20003800000 */
[----:B0-----:R-:W-:-:S02]  /*9270*/  IADD3 R166, R99, 0x780, RZ ;  /* 0x0000078063a67810 */ /* 0x001fc40007ffe0ff */
[----:B------:R-:W-:Y:S01]  /*9280*/  LEA.HI.SX32 R164, R164, R99, 0x1b ;  /* 0x00000063a4a47211 */ /* 0x000fe200078fdaff */
[----:B------:R-:W-:Y:S05]  /*9290*/  @!P1 BRA `(.L_x_2438) ;  /* 0x0000001000009947 */ /* 0x000fea0003800000 */
[----:B--2---:R0:W-:Y:S02]  /*92a0*/  RED.E.ADD.F32.FTZ.RN.STRONG.GPU [R56.64+-0x2600], R59 ;  /* 0xffda003b3800798e */ /* 0x0041e4000c10e79e */
.L_x_2438:
[----:B------:R-:W-:Y:S05]  /*92b0*/  BSYNC B0 ;  /* 0x0000000000007941 */ /* 0x000fea0003800000 */
.L_x_2437:
[----:B0-2---:R0:W2:Y:S01]  /*92c0*/  LDS R59, [R164.X4+0x3d00] ;  /* 0x003d0000a43b7984 */ /* 0x0050a20000004800 */
[----:B------:R-:W-:Y:S01]  /*92d0*/  BSSY B0, `(.L_x_2439) ;  /* 0x0000005000007945 */ /* 0x000fe20003800000 */
[----:B-1----:R-:W-:Y:S02]  /*92e0*/  IADD3 R58, R99, 0x800, RZ ;  /* 0x00000800633a7810 */ /* 0x002fe40007ffe0ff */
[----:B------:R-:W-:Y:S01]  /*92f0*/  LEA.HI.SX32 R166, R166, R99, 0x1b ;  /* 0x00000063a6a67211 */ /* 0x000fe200078fdaff */
[----:B------:R-:W-:Y:S05]  /*9300*/  @!P2 BRA `(.L_x_2440) ;  /* 0x000000100000a947 */ /* 0x000fea0003800000 */
[----:B--2---:R1:W-:Y:S02]  /*9310*/  RED.E.ADD.F32.FTZ.RN.STRONG.GPU [R56.64+-0x2400], R59 ;  /* 0xffdc003b3800798e */ /* 0x0043e4000c10e79e */
.L_x_2440:
[----:B------:R-:W-:Y:S05]  /*9320*/  BSYNC B0 ;  /* 0x0000000000007941 */ /* 0x000fea0003800000 */
.L_x_2439:
[----:B-12---:R1:W2:Y:S01]  /*9330*/  LDS R59, [R166.X4+0x3f00] ;  /* 0x003f0000a63b7984 */ /* 0x0062a20000004800 */
[----:B------:R-:W-:Y:S01]  /*9340*/  BSSY B0, `(.L_x_2441) ;  /* 0x0000005000007945 */ /* 0x000fe20003800000 */
[----:B0-----:R-:W-:Y:S02]  /*9350*/  IADD3 R164, R99, 0x880, RZ ;  /* 0x0000088063a47810 */ /* 0x001fe40007ffe0ff */
[----:B------:R-:W-:Y:S01]  /*9360*/  LEA.HI.SX32 R58, R58, R99, 0x1b ;  /* 0x000000633a3a7211 */ /* 0x000fe200078fdaff */
[----:B------:R-:W-:Y:S05]  /*9370*/  @!P3 BRA `(.L_x_2442) ;  /* 0x000000100000b947 */ /* 0x000fea0003800000 */
[----:B--2---:R0:W-:Y:S02]  /*9380*/  RED.E.ADD.F32.FTZ.RN.STRONG.GPU [R56.64+-0x2200], R59 ;  /* 0xffde003b3800798e */ /* 0x0041e4000c10e79e */
.L_x_2442:
[----:B------:R-:W-:Y:S05]  /*9390*/  BSYNC B0 ;  /* 0x0000000000007941 */ /* 0x000fea0003800000 */
.L_x_2441:
[----:B0-2---:R0:W2:Y:S01]  /*93a0*/  LDS R59, [R58.X4+0x4100] ;  /* 0x004100003a3b7984 */ /* 0x0050a20000004800 */
[----:B------:R-:W-:Y:S01]  /*93b0*/  BSSY B0, `(.L_x_2443) ;  /* 0x0000004000007945 */ /* 0x000fe20003800000 */
[----:B------:R-:W-:Y:S01]  /*93c0*/  LEA.HI.SX32 R164, R164, R99, 0x1b ;  /* 0x00000063a4a47211 */ /* 0x000fe200078fdaff */
[----:B------:R-:W-:Y:S05]  /*93d0*/  @!P4 BRA `(.L_x_2444) ;  /* 0x000000100000c947 */ /* 0x000fea0003800000 */
[----:B--2---:R2:W-:Y:S02]  /*93e0*/  RED.E.ADD.F32.FTZ.RN.STRONG.GPU [R56.64+-0x2000], R59 ;  /* 0xffe0003b3800798e */ /* 0x0045e4000c10e79e */
.L_x_2444:
[----:B------:R-:W-:Y:S05]  /*93f0*/  BSYNC B0 ;  /* 0x0000000000007941 */ /* 0x000fea0003800000 */
.L_x_2443:
[----:B--2---:R2:W3:Y:S01]  /*9400*/  LDS R59, [R164.X4+0x4300] ;  /* 0x00430000a43b7984 */ /* 0x0044e20000004800 */
[----:B------:R-:W-:Y:S01]  /*9410*/  BSSY B0, `(.L_x_2445) ;  /* 0x0000005000007945 */ /* 0x000fe20003800000 */
[----:B0-----:R-:W-:-:S02]  /*9420*/  IADD3 R58, R99, 0x900, RZ ;  /* 0x00000900633a7810 */ /* 0x001fc40007ffe0ff */
[----:B-1----:R-:W-:Y:S01]  /*9430*/  IADD3 R166, R99, 0x980, RZ ;  /* 0x0000098063a67810 */ /* 0x002fe20007ffe0ff */
[----:B------:R-:W-:Y:S05]  /*9440*/  @!P5 BRA `(.L_x_2446) ;  /* 0x000000100000d947 */ /* 0x000fea0003800000 */
[----:B---3--:R0:W-:Y:S02]  /*9450*/  RED.E.ADD.F32.FTZ.RN.STRONG.GPU [R56.64+-0x1e00], R59 ;  /* 0xffe2003b3800798e */ /* 0x0081e4000c10e79e */
.L_x_2446:
[----:B------:R-:W-:Y:S05]  /*9460*/  BSYNC B0 ;  /* 0x0000000000007941 */ /* 0x000fea0003800000 */
.L_x_2445:
        /* <DEDUP_REMOVED lines=14> */
.L_x_2448:
[----:B0-----:R-:W-:Y:S05]  /*9550*/  BSYNC B0 ;  /* 0x0000000000007941 */ /* 0x001fea0003800000 */
.L_x_2447:
[----:B-1----:R0:W1:Y:S01]  /*9560*/  LDS R59, [R166.X4+0x4700] ;  /* 0x00470000a63b7984 */ /* 0x0020620000004800 */
[----:B------:R-:W-:Y:S01]  /*9570*/  BSSY B0, `(.L_x_2449) ;  /* 0x0000005000007945 */ /* 0x000fe20003800000 */
[----:B------:R-:W-:Y:S02]  /*9580*/  IADD3 R58, R99, 0xa80, RZ ;  /* 0x00000a80633a7810 */ /* 0x000fe40007ffe0ff */
[----:B------:R-:W-:Y:S01]  /*9590*/  LEA.HI.SX32 R164, R164, R99, 0x1b ;  /* 0x00000063a4a47211 */ /* 0x000fe200078fdaff */
[----:B------:R-:W-:Y:S05]  /*95a0*/  @!P0 BRA `(.L_x_2450) ;  /* 0x0000001000008947 */ /* 0x000fea0003800000 */
[----:B-1----:R1:W-:Y:S02]  /*95b0*/  RED.E.ADD.F32.FTZ.RN.STRONG.GPU [R56.64+-0x1a00], R59 ;  /* 0xffe6003b3800798e */ /* 0x0023e4000c10e79e */
.L_x_2450:
[----:B------:R-:W-:Y:S05]  /*95c0*/  BSYNC B0 ;  /* 0x0000000000007941 */ /* 0x000fea0003800000 */
.L_x_2449:
[----:B-1----:R1:W2:Y:S01]  /*95d0*/  LDS R59, [R164.X4+0x4900] ;  /* 0x00490000a43b7984 */ /* 0x0022a20000004800 */
[----:B------:R-:W-:Y:S01]  /*95e0*/  BSSY B0, `(.L_x_2451) ;  /* 0x0000005000007945 */ /* 0x000fe20003800000 */
[----:B0-----:R-:W-:-:S02]  /*95f0*/  IADD3 R166, R99, 0xb00, RZ ;  /* 0x00000b0063a67810 */ /* 0x001fc40007ffe0ff */
[----:B------:R-:W-:Y:S01]  /*9600*/  LEA.HI.SX32 R58, R58, R99, 0x1b ;  /* 0x000000633a3a7211 */ /* 0x000fe200078fdaff */
[----:B------:R-:W-:Y:S05]  /*9610*/  @!P1 BRA `(.L_x_2452) ;  /* 0x0000001000009947 */ /* 0x000fea0003800000 */
[----:B--2---:R0:W-:Y:S02]  /*9620*/  RED.E.ADD.F32.FTZ.RN.STRONG.GPU [R56.64+-0x1800], R59 ;  /* 0xffe8003b3800798e */ /* 0x0041e4000c10e79e */
.L_x_2452:
[----:B------:R-:W-:Y:S05]  /*9630*/  BSYNC B0 ;  /* 0x0000000000007941 */ /* 0x000fea0003800000 */
.L_x_2451:
[----:B0-2---:R0:W2:Y:S01]  /*9640*/  LDS R59, [R58.X4+0x4b00] ;  /* 0x004b00003a3b7984 */ /* 0x0050a20000004800 */
[----:B------:R-:W-:Y:S01]  /*9650*/  BSSY B0, `(.L_x_2453) ;  /* 0x0000005000007945 */ /* 0x000fe20003800000 */
[----:B-1----:R-:W-:Y:S02]  /*9660*/  IADD3 R164, R99, 0xb80, RZ ;  /* 0x00000b8063a47810 */ /* 0x002fe40007ffe0ff */
[----:B------:R-:W-:Y:S01]  /*9670*/  LEA.HI.SX32 R166, R166, R99, 0x1b ;  /* 0x00000063a6a67211 */ /* 0x000fe200078fdaff */
[----:B------:R-:W-:Y:S05]  /*9680*/  @!P2 BRA `(.L_x_2454) ;  /* 0x000000100000a947 */ /* 0x000fea0003800000 */
[----:B--2---:R1:W-:Y:S02]  /*9690*/  RED.E.ADD.F32.FTZ.RN.STRONG.GPU [R56.64+-0x1600], R59 ;  /* 0xffea003b3800798e */ /* 0x0043e4000c10e79e */
.L_x_2454:
[----:B------:R-:W-:Y:S05]  /*96a0*/  BSYNC B0 ;  /* 0x0000000000007941 */ /* 0x000fea0003800000 */
.L_x_2453:
[----:B-12---:R1:W2:Y:S01]  /*96b0*/  LDS R59, [R166.X4+0x4d00] ;  /* 0x004d0000a63b7984 */ /* 0x0062a20000004800 */
[----:B------:R-:W-:Y:S01]  /*96c0*/  BSSY B0, `(.L_x_2455) ;  /* 0x0000005000007945 */ /* 0x000fe20003800000 */
[----:B0-----:R-:W-:Y:S02]  /*96d0*/  IADD3 R58, R99, 0xc00, RZ ;  /* 0x00000c00633a7810 */ /* 0x001fe40007ffe0ff */
[----:B------:R-:W-:Y:S01]  /*96e0*/  LEA.HI.SX32 R164, R164, R99, 0x1b ;  /* 0x00000063a4a47211 */ /* 0x000fe200078fdaff */
[----:B------:R-:W-:Y:S05]  /*96f0*/  @!P3 BRA `(.L_x_2456) ;  /* 0x000000100000b947 */ /* 0x000fea0003800000 */
[----:B--2---:R0:W-:Y:S02]  /*9700*/  RED.E.ADD.F32.FTZ.RN.STRONG.GPU [R56.64+-0x1400], R59 ;  /* 0xffec003b3800798e */ /* 0x0041e4000c10e79e */
.L_x_2456:
[----:B------:R-:W-:Y:S05]  /*9710*/  BSYNC B0 ;  /* 0x0000000000007941 */ /* 0x000fea0003800000 */
.L_x_2455:
[----:B0-2---:R0:W2:Y:S01]  /*9720*/  LDS R59, [R164.X4+0x4f00] ;  /* 0x004f0000a43b7984 */ /* 0x0050a20000004800 */
[----:B------:R-:W-:Y:S01]  /*9730*/  BSSY B0, `(.L_x_2457) ;  /* 0x0000004000007945 */ /* 0x000fe20003800000 */
[----:B------:R-:W-:Y:S01]  /*9740*/  LEA.HI.SX32 R58, R58, R99, 0x1b ;  /* 0x000000633a3a7211 */ /* 0x000fe200078fdaff */
[----:B------:R-:W-:Y:S05]  /*9750*/  @!P4 BRA `(.L_x_2458) ;  /* 0x000000100000c947 */ /* 0x000fea0003800000 */
[----:B--2---:R2:W-:Y:S02]  /*9760*/  RED.E.ADD.F32.FTZ.RN.STRONG.GPU [R56.64+-0x1200], R59 ;  /* 0xffee003b3800798e */ /* 0x0045e4000c10e79e */
.L_x_2458:
[----:B------:R-:W-:Y:S05]  /*9770*/  BSYNC B0 ;  /* 0x0000000000007941 */ /* 0x000fea0003800000 */
.L_x_2457:
[----:B--2---:R2:W3:Y:S01]  /*9780*/  LDS R59, [R58.X4+0x5100] ;  /* 0x005100003a3b7984 */ /* 0x0044e20000004800 */
[----:B------:R-:W-:Y:S01]  /*9790*/  BSSY B0, `(.L_x_2459) ;  /* 0x0000005000007945 */ /* 0x000fe20003800000 */
[----:B0-----:R-:W-:-:S02]  /*97a0*/  IADD3 R164, R99, 0xc80, RZ ;  /* 0x00000c8063a47810 */ /* 0x001fc40007ffe0ff */
[----:B-1----:R-:W-:Y:S01]  /*97b0*/  IADD3 R166, R99, 0xd00, RZ ;  /* 0x00000d0063a67810 */ /* 0x002fe20007ffe0ff */
[----:B------:R-:W-:Y:S05]  /*97c0*/  @!P5 BRA `(.L_x_2460) ;  /* 0x000000100000d947 */ /* 0x000fea0003800000 */
[----:B---3--:R0:W-:Y:S02]  /*97d0*/  RED.E.ADD.F32.FTZ.RN.STRONG.GPU [R56.64+-0x1000], R59 ;  /* 0xfff0003b3800798e */ /* 0x0081e4000c10e79e */
.L_x_2460:
[----:B------:R-:W-:Y:S05]  /*97e0*/  BSYNC B0 ;  /* 0x0000000000007941 */ /* 0x000fea0003800000 */
.L_x_2459:
        /* <DEDUP_REMOVED lines=14> */
.L_x_2462:
[----:B0-----:R-:W-:Y:S05]  /*98d0*/  BSYNC B0 ;  /* 0x0000000000007941 */ /* 0x001fea0003800000 */
.L_x_2461:
[----:B-1----:R0:W1:Y:S01]  /*98e0*/  LDS R59, [R166.X4+0x5500] ;  /* 0x00550000a63b7984 */ /* 0x0020620000004800 */
[----:B------:R-:W-:Y:S01]  /*98f0*/  BSSY B0, `(.L_x_2463) ;  /* 0x0000005000007945 */ /* 0x000fe20003800000 */
[----:B------:R-:W-:Y:S02]  /*9900*/  IADD3 R164, R99, 0xe00, RZ ;  /* 0x00000e0063a47810 */ /* 0x000fe40007ffe0ff */
[----:B------:R-:W-:Y:S01]  /*9910*/  LEA.HI.SX32 R58, R58, R99, 0x1b ;  /* 0x000000633a3a7211 */ /* 0x000fe200078fdaff */
[----:B------:R-:W-:Y:S05]  /*9920*/  @!P0 BRA `(.L_x_2464) ;  /* 0x0000001000008947 */ /* 0x000fea0003800000 */
[----:B-1----:R1:W-:Y:S02]  /*9930*/  RED.E.ADD.F32.FTZ.RN.STRONG.GPU [R56.64+-0xc00], R59 ;  /* 0xfff4003b3800798e */ /* 0x0023e4000c10e79e */
.L_x_2464:
[----:B------:R-:W-:Y:S05]  /*9940*/  BSYNC B0 ;  /* 0x0000000000007941 */ /* 0x000fea0003800000 */
.L_x_2463:
[----:B-1----:R1:W2:Y:S01]  /*9950*/  LDS R59, [R58.X4+0x5700] ;  /* 0x005700003a3b7984 */ /* 0x0022a20000004800 */
[----:B------:R-:W-:Y:S01]  /*9960*/  BSSY B0, `(.L_x_2465) ;  /* 0x0000005000007945 */ /* 0x000fe20003800000 */
[----:B0-----:R-:W-:-:S02]  /*9970*/  IADD3 R166, R99, 0xe80, RZ ;  /* 0x00000e8063a67810 */ /* 0x001fc40007ffe0ff */
[----:B------:R-:W-:Y:S01]  /*9980*/  LEA.HI.SX32 R164, R164, R99, 0x1b ;  /* 0x00000063a4a47211 */ /* 0x000fe200078fdaff */
[----:B------:R-:W-:Y:S05]  /*9990*/  @!P1 BRA `(.L_x_2466) ;  /* 0x0000001000009947 */ /* 0x000fea0003800000 */
[----:B--2---:R0:W-:Y:S02]  /*99a0*/  RED.E.ADD.F32.FTZ.RN.STRONG.GPU [R56.64+-0xa00], R59 ;  /* 0xfff6003b3800798e */ /* 0x0041e4000c10e79e */
.L_x_2466:
[----:B------:R-:W-:Y:S05]  /*99b0*/  BSYNC B0 ;  /* 0x0000000000007941 */ /* 0x000fea0003800000 */
.L_x_2465:
[----:B0-2---:R0:W2:Y:S01]  /*99c0*/  LDS R59, [R164.X4+0x5900] ;  /* 0x00590000a43b7984 */ /* 0x0050a20000004800 */
[----:B------:R-:W-:Y:S01]  /*99d0*/  BSSY B0, `(.L_x_2467) ;  /* 0x0000005000007945 */ /* 0x000fe20003800000 */
[----:B-1----:R-:W-:Y:S02]  /*99e0*/  IADD3 R58, R99, 0xf00, RZ ;  /* 0x00000f00633a7810 */ /* 0x002fe40007ffe0ff */
[----:B------:R-:W-:Y:S01]  /*99f0*/  LEA.HI.SX32 R166, R166, R99, 0x1b ;  /* 0x00000063a6a67211 */ /* 0x000fe200078fdaff */
[----:B------:R-:W-:Y:S05]  /*9a00*/  @!P2 BRA `(.L_x_2468) ;  /* 0x000000100000a947 */ /* 0x000fea0003800000 */
[----:B--2---:R1:W-:Y:S02]  /*9a10*/  RED.E.ADD.F32.FTZ.RN.STRONG.GPU [R56.64+-0x800], R59 ;  /* 0xfff8003b3800798e */ /* 0x0043e4000c10e79e */
.L_x_2468:
[----:B------:R-:W-:Y:S05]  /*9a20*/  BSYNC B0 ;  /* 0x0000000000007941 */ /* 0x000fea0003800000 */
.L_x_2467:
[----:B-12---:R1:W2:Y:S01]  /*9a30*/  LDS R59, [R166.X4+0x5b00] ;  /* 0x005b0000a63b7984 */ /* 0x0062a20000004800 */
[----:B------:R-:W-:Y:S01]  /*9a40*/  BSSY B0, `(.L_x_2469) ;  /* 0x0000005000007945 */ /* 0x000fe20003800000 */
[----:B0-----:R-:W-:Y:S02]  /*9a50*/  IADD3 R164, R99, 0xf80, RZ ;  /* 0x00000f8063a47810 */ /* 0x001fe40007ffe0ff */
[----:B------:R-:W-:Y:S01]  /*9a60*/  LEA.HI.SX32 R58, R58, R99, 0x1b ;  /* 0x000000633a3a7211 */ /* 0x000fe200078fdaff */
[----:B------:R-:W-:Y:S05]  /*9a70*/  @!P3 BRA `(.L_x_2470) ;  /* 0x000000100000b947 */ /* 0x000fea0003800000 */
[----:B--2---:R0:W-:Y:S02]  /*9a80*/  RED.E.ADD.F32.FTZ.RN.STRONG.GPU [R56.64+-0x600], R59 ;  /* 0xfffa003b3800798e */ /* 0x0041e4000c10e79e */
.L_x_2470:
[----:B------:R-:W-:Y:S05]  /*9a90*/  BSYNC B0 ;  /* 0x0000000000007941 */ /* 0x000fea0003800000 */
.L_x_2469:
[----:B0-2---:R0:W2:Y:S01]  /*9aa0*/  LDS R59, [R58.X4+0x5d00] ;  /* 0x005d00003a3b7984 */ /* 0x0050a20000004800 */
[----:B------:R-:W-:Y:S01]  /*9ab0*/  BSSY B0, `(.L_x_2471) ;  /* 0x0000004000007945 */ /* 0x000fe20003800000 */
[----:B------:R-:W-:Y:S01]  /*9ac0*/  LEA.HI.SX32 R164, R164, R99, 0x1b ;  /* 0x00000063a4a47211 */ /* 0x000fe200078fdaff */
[----:B------:R-:W-:Y:S05]  /*9ad0*/  @!P4 BRA `(.L_x_2472) ;  /* 0x000000100000c947 */ /* 0x000fea0003800000 */
[----:B--2---:R2:W-:Y:S02]  /*9ae0*/  RED.E.ADD.F32.FTZ.RN.STRONG.GPU [R56.64+-0x400], R59 ;  /* 0xfffc003b3800798e */ /* 0x0045e4000c10e79e */
.L_x_2472:
[----:B------:R-:W-:Y:S05]  /*9af0*/  BSYNC B0 ;  /* 0x0000000000007941 */ /* 0x000fea0003800000 */
.L_x_2471:
[----:B--2---:R2:W3:Y:S01]  /*9b00*/  LDS R59, [R164.X4+0x5f00] ;  /* 0x005f0000a43b7984 */ /* 0x0044e20000004800 */
[----:B------:R-:W-:Y:S01]  /*9b10*/  BSSY B0, `(.L_x_2473) ;  /* 0x0000003000007945 */ /* 0x000fe20003800000 */
[----:B------:R-:W-:Y:S05]  /*9b20*/  @!P5 BRA `(.L_x_2474) ;  /* 0x000000100000d947 */ /* 0x000fea0003800000 */
[----:B---3--:R3:W-:Y:S02]  /*9b30*/  RED.E.ADD.F32.FTZ.RN.STRONG.GPU [R56.64+-0x200], R59 ;  /* 0xfffe003b3800798e */ /* 0x0087e4000c10e79e */
.L_x_2474:
[----:B------:R-:W-:Y:S05]  /*9b40*/  BSYNC B0 ;  /* 0x0000000000007941 */ /* 0x000fea0003800000 */
.L_x_2473:
[----:B--2---:R-:W2:Y:S01]  /*9b50*/  SHFL.DOWN PT, R164, R163, 0x1, 0x1f ;  /* 0x08201f00a3a47f89 */ /* 0x004ea200000e0000 */
[----:B------:R-:W-:Y:S01]  /*9b60*/  ISETP.GT.AND P0, PT, R98, 0x1e, PT ;  /* 0x0000001e6200780c */ /* 0x000fe20003f04270 */
[----:B------:R-:W-:Y:S01]  /*9b70*/  FMUL.FTZ R123, R228, R123 ;  /* 0x0000007be47b7220 */ /* 0x000fe20000410000 */
[----:B---3--:R-:W-:Y:S01]  /*9b80*/  MOV R57, R163 ;  /* 0x000000a300397202 */ /* 0x008fe20000000f00 */
[----:B------:R-:W3:Y:S01]  /*9b90*/  SHFL.DOWN PT, R165, R86, 0x1, 0x1f ;  /* 0x08201f0056a57f89 */ /* 0x000ee200000e0000 */
[----:B0-----:R-:W-:Y:S01]  /*9ba0*/  MOV R58, R86 ;  /* 0x00000056003a7202 */ /* 0x001fe20000000f00 */
[----:B------:R-:W-:Y:S01]  /*9bb0*/  FFMA.FTZ R118, R233, R118, R123 ;  /* 0x00000076e9767223 */ /* 0x000fe2000001007b */
[----:B------:R-:W-:Y:S01]  /*9bc0*/  MOV R59, R85 ;  /* 0x00000055003b7202 */ /* 0x000fe20000000f00 */
[----:B-1----:R-:W0:Y:S01]  /*9bd0*/  SHFL.DOWN PT, R166, R85, 0x1, 0x1f ;  /* 0x08201f0055a67f89 */ /* 0x002e2200000e0000 */
[----:B------:R-:W-:Y:S01]  /*9be0*/  MOV R56, R161 ;  /* 0x000000a100387202 */ /* 0x000fe20000000f00 */
[----:B------:R-:W-:Y:S01]  /*9bf0*/  FMUL.FTZ R120, R229, R120 ;  /* 0x00000078e5787220 */ /* 0x000fe20000410000 */
[----:B------:R-:W-:Y:S01]  /*9c00*/  ISETP.NE.AND P1, PT, R98, RZ, PT ;  /* 0x000000ff6200720c */ /* 0x000fe20003f25270 */
[----:B------:R-:W1:Y:S01]  /*9c10*/  SHFL.DOWN PT, R137, R161, 0x1, 0x1f ;  /* 0x08201f00a1897f89 */ /* 0x000e6200000e0000 */
[----:B------:R-:W-:Y:S01]  /*9c20*/  FADD.FTZ R16, R71, R16 ;  /* 0x0000001047107221 */ /* 0x000fe20000010000 */
[----:B------:R-:W-:Y:S01]  /*9c30*/  ISETP.NE.AND P2, PT, R99, RZ, PT ;  /* 0x000000ff6300720c */ /* 0x000fe20003f45270 */
[----:B------:R-:W-:Y:S01]  /*9c40*/  FFMA.FTZ R120, R231, R122, R120 ;  /* 0x0000007ae7787223 */ /* 0x000fe20000010078 */
[----:B------:R-:W-:Y:S01]  /*9c50*/  BSSY B0, `(.L_x_2475) ;  /* 0x0000092000007945 */ /* 0x000fe20003800000 */
[----:B------:R-:W-:-:S02]  /*9c60*/  FMUL.FTZ R124, R199, R124 ;  /* 0x0000007cc77c7220 */ /* 0x000fc40000410000 */
[----:B------:R-:W-:Y:S02]  /*9c70*/  FFMA.FTZ R69, R68, R69, R120 ;  /* 0x0000004544457223 */ /* 0x000fe40000010078 */
[----:B------:R-:W-:Y:S02]  /*9c80*/  FMUL.FTZ R127, R200, R127 ;  /* 0x0000007fc87f7220 */ /* 0x000fe40000410000 */
[----:B------:R-:W-:Y:S02]  /*9c90*/  FADD.FTZ R14, R69, R14 ;  /* 0x0000000e450e7221 */ /* 0x000fe40000010000 */
[----:B--2---:R-:W-:Y:S02]  /*9ca0*/  @!P0 FADD.FTZ R57, R57, R164 ;  /* 0x000000a439398221 */ /* 0x004fe40000010000 */
[----:B------:R-:W-:Y:S02]  /*9cb0*/  FMUL.FTZ R128, R203, R128 ;  /* 0x00000080cb807220 */ /* 0x000fe40000410000 */
[----:B---3--:R-:W-:Y:S01]  /*9cc0*/  @!P0 FADD.FTZ R58, R58, R165 ;  /* 0x000000a53a3a8221 */ /* 0x008fe20000010000 */
[----:B------:R-:W2:Y:S01]  /*9cd0*/  SHFL.DOWN PT, R86, R57, 0x2, 0x1f ;  /* 0x08401f0039567f89 */ /* 0x000ea200000e0000 */
[----:B------:R-:W-:-:S02]  /*9ce0*/  FMUL.FTZ R132, R201, R132 ;  /* 0x00000084c9847220 */ /* 0x000fc40000410000 */
[----:B0-----:R-:W-:Y:S02]  /*9cf0*/  @!P0 FADD.FTZ R59, R59, R166 ;  /* 0x000000a63b3b8221 */ /* 0x001fe40000010000 */
[----:B------:R-:W-:Y:S02]  /*9d00*/  FMUL.FTZ R131, R202, R131 ;  /* 0x00000083ca837220 */ /* 0x000fe40000410000 */
[----:B-1----:R-:W-:Y:S01]  /*9d10*/  @!P0 FADD.FTZ R56, R56, R137 ;  /* 0x0000008938388221 */ /* 0x002fe20000010000 */
[----:B------:R-:W0:Y:S01]  /*9d20*/  SHFL.DOWN PT, R164, R59, 0x2, 0x1f ;  /* 0x08401f003ba47f89 */ /* 0x000e2200000e0000 */
[----:B------:R-:W-:Y:S01]  /*9d30*/  ISETP.GT.AND P0, PT, R98, 0x1d, PT ;  /* 0x0000001d6200780c */ /* 0x000fe20003f04270 */
[----:B------:R-:W-:Y:S02]  /*9d40*/  FMUL.FTZ R102, R205, R102 ;  /* 0x00000066cd667220 */ /* 0x000fe40000410000 */
[----:B------:R-:W1:Y:S01]  /*9d50*/  SHFL.DOWN PT, R137, R58, 0x2, 0x1f ;  /* 0x08401f003a897f89 */ /* 0x000e6200000e0000 */
[----:B------:R-:W-:-:S02]  /*9d60*/  FMUL.FTZ R133, R204, R133 ;  /* 0x00000085cc857220 */ /* 0x000fc40000410000 */
[----:B------:R-:W-:Y:S01]  /*9d70*/  FMUL.FTZ R139, R206, R139 ;  /* 0x0000008bce8b7220 */ /* 0x000fe20000410000 */
[----:B------:R-:W3:Y:S01]  /*9d80*/  SHFL.DOWN PT, R85, R56, 0x2, 0x1f ;  /* 0x08401f0038557f89 */ /* 0x000ee200000e0000 */
[----:B------:R-:W-:Y:S02]  /*9d90*/  FMUL.FTZ R136, R207, R136 ;  /* 0x00000088cf887220 */ /* 0x000fe40000410000 */
[----:B------:R-:W-:Y:S02]  /*9da0*/  FMUL.FTZ R138, R209, R138 ;  /* 0x0000008ad18a7220 */ /* 0x000fe40000410000 */
[----:B------:R-:W-:Y:S02]  /*9db0*/  FMUL.FTZ R135, R208, R135 ;  /* 0x00000087d0877220 */ /* 0x000fe40000410000 */
[----:B------:R-:W-:Y:S02]  /*9dc0*/  FMUL.FTZ R103, R210, R103 ;  /* 0x00000067d2677220 */ /* 0x000fe40000410000 */
[----:B--2---:R-:W-:-:S02]  /*9dd0*/  @!P0 FADD.FTZ R57, R57, R86 ;  /* 0x0000005639398221 */ /* 0x004fc40000010000 */
[----:B------:R-:W-:Y:S02]  /*9de0*/  FMUL.FTZ R114, R213, R114 ;  /* 0x00000072d5727220 */ /* 0x000fe40000410000 */
[----:B------:R-:W-:Y:S01]  /*9df0*/  FMUL.FTZ R140, R211, R140 ;  /* 0x0000008cd38c7220 */ /* 0x000fe20000410000 */
[----:B------:R-:W2:Y:S01]  /*9e00*/  SHFL.DOWN PT, R86, R57, 0x4, 0x1f ;  /* 0x08801f0039567f89 */ /* 0x000ea200000e0000 */
[----:B------:R-:W-:Y:S02]  /*9e10*/  FFMA.FTZ R124, R226, R125, R124 ;  /* 0x0000007de27c7223 */ /* 0x000fe4000001007c */
[----:B0-----:R-:W-:Y:S02]  /*9e20*/  @!P0 FADD.FTZ R59, R59, R164 ;  /* 0x000000a43b3b8221 */ /* 0x001fe40000010000 */
[----:B------:R-:W-:Y:S02]  /*9e30*/  FFMA.FTZ R126, R227, R126, R127 ;  /* 0x0000007ee37e7223 */ /* 0x000fe4000001007f */
[----:B-1----:R-:W-:Y:S01]  /*9e40*/  @!P0 FADD.FTZ R58, R58, R137 ;  /* 0x000000893a3a8221 */ /* 0x002fe20000010000 */
[----:B------:R-:W0:Y:S01]  /*9e50*/  SHFL.DOWN PT, R164, R59, 0x4, 0x1f ;  /* 0x08801f003ba47f89 */ /* 0x000e2200000e0000 */
[----:B------:R-:W-:-:S02]  /*9e60*/  FFMA.FTZ R128, R224, R129, R128 ;  /* 0x00000081e0807223 */ /* 0x000fc40000010080 */
[----:B---3--:R-:W-:Y:S01]  /*9e70*/  @!P0 FADD.FTZ R56, R56, R85 ;  /* 0x0000005538388221 */ /* 0x008fe20000010000 */
[----:B------:R-:W1:Y:S01]  /*9e80*/  SHFL.DOWN PT, R123, R58, 0x4, 0x1f ;  /* 0x08801f003a7b7f89 */ /* 0x000e6200000e0000 */
        /* <DEDUP_REMOVED lines=8> */
[----:B--2---:R-:W-:Y:S02]  /*9f10*/  @!P0 FADD.FTZ R57, R57, R86 ;  /* 0x0000005639398221 */ /* 0x004fe40000010000 */
[----:B------:R-:W-:Y:S02]  /*9f20*/  FFMA.FTZ R138, R219, R144, R138 ;  /* 0x00000090db8a7223 */ /* 0x000fe4000001008a */
[----:B------:R-:W-:Y:S01]  /*9f30*/  FFMA.FTZ R135, R216, R151, R135 ;  /* 0x00000097d8877223 */ /* 0x000fe20000010087 */
[----:B------:R-:W2:Y:S01]  /*9f40*/  SHFL.DOWN PT, R68, R57, 0x8, 0x1f ;  /* 0x09001f0039447f89 */ /* 0x000ea200000e0000 */
[----:B0-----:R-:W-:-:S02]  /*9f50*/  @!P0 FADD.FTZ R59, R59, R164 ;  /* 0x000000a43b3b8221 */ /* 0x001fc40000010000 */
[----:B------:R-:W-:Y:S02]  /*9f60*/  FFMA.FTZ R103, R217, R148, R103 ;  /* 0x00000094d9677223 */ /* 0x000fe40000010067 */
[----:B-1----:R-:W-:Y:S01]  /*9f70*/  @!P0 FADD.FTZ R58, R58, R123 ;  /* 0x0000007b3a3a8221 */ /* 0x002fe20000010000 */
[----:B------:R-:W0:Y:S01]  /*9f80*/  SHFL.DOWN PT, R86, R59, 0x8, 0x1f ;  /* 0x09001f003b567f89 */ /* 0x000e2200000e0000 */
        /* <DEDUP_REMOVED lines=11> */
[----:B--2---:R-:W-:Y:S02]  /*a040*/  @!P0 FADD.FTZ R57, R57, R68 ;  /* 0x0000004439398221 */ /* 0x004fe40000010000 */
[----:B------:R-:W-:-:S02]  /*a050*/  FFMA.FTZ R174, R119, R174, R131 ;  /* 0x000000ae77ae7223 */ /* 0x000fc40000010083 */
[----:B------:R-:W-:Y:S01]  /*a060*/  FFMA.FTZ R83, R110, R83, R102 ;  /* 0x000000536e537223 */ /* 0x000fe20000010066 */
[----:B------:R-:W2:Y:S01]  /*a070*/  SHFL.DOWN PT, R68, R57, 0x10, 0x1f ;  /* 0x0a001f0039447f89 */ /* 0x000ea200000e0000 */
[----:B0-----:R-:W-:Y:S02]  /*a080*/  @!P0 FADD.FTZ R59, R59, R86 ;  /* 0x000000563b3b8221 */ /* 0x001fe40000010000 */
[----:B------:R-:W-:Y:S02]  /*a090*/  FFMA.FTZ R84, R117, R84, R133 ;  /* 0x0000005475547223 */ /* 0x000fe40000010085 */
[----:B-1----:R-:W-:Y:S01]  /*a0a0*/  @!P0 FADD.FTZ R58, R58, R71 ;  /* 0x000000473a3a8221 */ /* 0x002fe20000010000 */
[----:B------:R-:W0:Y:S01]  /*a0b0*/  SHFL.DOWN PT, R86, R59, 0x10, 0x1f ;  /* 0x0a001f003b567f89 */ /* 0x000e2200000e0000 */
[----:B------:R-:W-:Y:S02]  /*a0c0*/  FFMA.FTZ R139, R106, R157, R139 ;  /* 0x0000009d6a8b7223 */ /* 0x000fe4000001008b */
[----:B---3--:R-:W-:Y:S01]  /*a0d0*/  @!P0 FADD.FTZ R56, R56, R69 ;  /* 0x0000004538388221 */ /* 0x008fe20000010000 */
[----:B------:R-:W1:Y:S01]  /*a0e0*/  SHFL.DOWN PT, R71, R58, 0x10, 0x1f ;  /* 0x0a001f003a477f89 */ /* 0x000e6200000e0000 */
        /* <DEDUP_REMOVED lines=8> */
[----:B--2---:R-:W-:-:S02]  /*a170*/  @!P0 FADD.FTZ R57, R57, R68 ;  /* 0x0000004439398221 */ /* 0x004fc40000010000 */
[----:B------:R-:W-:Y:S02]  /*a180*/  FADD.FTZ R19, R158, R19 ;  /* 0x000000139e137221 */ /* 0x000fe40000010000 */
[----:B------:R-:W-:Y:S02]  /*a190*/  FADD.FTZ R17, R118, R17 ;  /* 0x0000001176117221 */ /* 0x000fe40000010000 */
[----:B0-----:R-:W-:Y:S02]  /*a1a0*/  @!P0 FADD.FTZ R59, R59, R86 ;  /* 0x000000563b3b8221 */ /* 0x001fe40000010000 */
[----:B------:R-:W-:Y:S02]  /*a1b0*/  FADD.FTZ R18, R100, R18 ;  /* 0x0000001264127221 */ /* 0x000fe40000010000 */
[----:B-1----:R-:W-:Y:S02]  /*a1c0*/  @!P0 FADD.FTZ R58, R58, R71 ;  /* 0x000000473a3a8221 */ /* 0x002fe40000010000 */
[----:B------:R-:W-:-:S02]  /*a1d0*/  FADD.FTZ R21, R156, R21 ;  /* 0x000000159c157221 */ /* 0x000fc40000010000 */
[----:B---3--:R-:W-:Y:S02]  /*a1e0*/  @!P0 FADD.FTZ R56, R56, R69 ;  /* 0x0000004538388221 */ /* 0x008fe40000010000 */
[----:B------:R-:W-:Y:S02]  /*a1f0*/  FADD.FTZ R15, R124, R15 ;  /* 0x0000000f7c0f7221 */ /* 0x000fe40000010000 */
[----:B------:R-:W-:Y:S01]  /*a200*/  FADD.FTZ R20, R159, R20 ;  /* 0x000000149f147221 */ /* 0x000fe20000010000 */
[----:B------:R0:W-:Y:S01]  /*a210*/  @!P1 STS.128 [R97.X16+0x6310], R56 ;  /* 0x0063103861009388 */ /* 0x0001e2000000cc00 */
        /* <DEDUP_REMOVED lines=53> */
.L_x_2476:
[----:B0-----:R-:W-:Y:S05]  /*a570*/  BSYNC B0 ;  /* 0x0000000000007941 */ /* 0x001fea0003800000 */
.L_x_2475:
        /* <DEDUP_REMOVED lines=8> */
.L_x_2376:
[----:B------:R-:W-:Y:S01]  /*a600*/  BAR.SYNC.DEFER_BLOCKING 0x0 ;  /* 0x0000000000007b1d */ /* 0x000fe20000010000 */
[----:B------:R-:W-:Y:S01]  /*a610*/  F2FP.PACK_AB R39, R24, R27 ;  /* 0x0000001b1827723e */ /* 0x000fe200000000ff */
[----:B------:R-:W-:Y:S01]  /*a620*/  UIADD3 UR7, UR19, -0x1, URZ ;  /* 0xffffffff13077890 */ /* 0x000fe2000fffe03f */
[----:B------:R-:W-:Y:S01]  /*a630*/  SHF.L.U32 R24, R99, 0x1, RZ ;  /* 0x0000000163187819 */ /* 0x000fe200000006ff */
[----:B------:R-:W-:Y:S01]  /*a640*/  UIADD3 UR26, UP1, UR26, -0x2000, URZ ;  /* 0xffffe0001a1a7890 */ /* 0x000fe2000ff3e03f */
[----:B------:R-:W-:Y:S01]  /*a650*/  F2FP.PACK_AB R38, R26, R29 ;  /* 0x0000001d1a26723e */ /* 0x000fe200000000ff */
[----:B------:R-:W-:Y:S01]  /*a660*/  USHF.L.U32 UR8, UR7, 0xb, URZ ;  /* 0x0000000b07087899 */ /* 0x000fe2000800063f */
[----:B------:R-:W-:Y:S01]  /*a670*/  LOP3.LUT R41, R24, 0xffffffc0, RZ, 0xc0, !PT ;  /* 0xffffffc018297812 */ /* 0x000fe200078ec0ff */
[----:B------:R-:W-:Y:S01]  /*a680*/  ULDC.64 UR32, c[0x0][0x2d8] ;  /* 0x0000b60000207ab9 */ /* 0x000fe20000000a00 */
[----:B------:R-:W-:Y:S01]  /*a690*/  F2FP.PACK_AB R37, R28, R31 ;  /* 0x0000001f1c25723e */ /* 0x000fe200000000ff */
[----:B------:R-:W-:Y:S01]  /*a6a0*/  UIMAD UR28, UR34, UR32, URZ ;  /* 0x00000020221c72a4 */ /* 0x000fe2000f8e023f */
[----:B------:R-:W-:Y:S01]  /*a6b0*/  F2FP.PACK_AB R36, R30, R33 ;  /* 0x000000211e24723e */ /* 0x000fe200000000ff */
[----:B------:R-:W-:Y:S01]  /*a6c0*/  USHF.R.S32.HI UR9, URZ, 0x1f, UR8 ;  /* 0x0000001f3f097899 */ /* 0x000fe20008011408 */
[----:B------:R-:W-:Y:S01]  /*a6d0*/  F2FP.PACK_AB R29, R20, R23 ;  /* 0x00000017141d723e */ /* 0x000fe200000000ff */
[----:B------:R-:W-:Y:S01]  /*a6e0*/  UIMAD UR37, UR35, UR33, UR28 ;  /* 0x00000021232572a4 */ /* 0x000fe2000f8e021c */
[----:B------:R-:W-:Y:S01]  /*a6f0*/  F2FP.PACK_AB R31, R16, R19 ;  /* 0x00000013101f723e */ /* 0x000fe200000000ff */
[----:B------:R-:W-:Y:S01]  /*a700*/  UIMAD.WIDE.U32 UR32, UR35, UR32, UR8 ;  /* 0x00000020232072a5 */ /* 0x000fe2000f8e0008 */
[----:B------:R-:W-:Y:S01]  /*a710*/  F2FP.PACK_AB R30, R18, R21 ;  /* 0x00000015121e723e */ /* 0x000fe200000000ff */
[----:B------:R-:W-:Y:S01]  /*a720*/  ULDC.64 UR28, c[0x0][0x2e0] ;  /* 0x0000b800001c7ab9 */ /* 0x000fe20000000a00 */
[----:B------:R-:W-:Y:S01]  /*a730*/  LEA R20, R98, R41, 0x1 ;  /* 0x0000002962147211 */ /* 0x000fe200078e08ff */
[----:B------:R-:W-:Y:S01]  /*a740*/  UIADD3 UR33, UR33, UR37, URZ ;  /* 0x0000002521217290 */ /* 0x000fe2000fffe03f */
[----:B------:R-:W-:Y:S01]  /*a750*/  F2FP.PACK_AB R28, R22, R25 ;  /* 0x00000019161c723e */ /* 0x000fe200000000ff */
[----:B------:R-:W-:Y:S01]  /*a760*/  UIMAD UR37, UR16, UR28, URZ ;  /* 0x0000001c102572a4 */ /* 0x000fe2000f8e023f */
[C---:B------:R-:W-:Y:S01]  /*a770*/  IADD3 R22, R41.reuse, R98, RZ ;  /* 0x0000006229167210 */ /* 0x040fe20007ffe0ff */
[----:B------:R0:W-:Y:S01]  /*a780*/  STS.128 [R20.X16], R36 ;  /* 0x0000002414007388 */ /* 0x0001e2000000cc00 */
[----:B------:R-:W-:Y:S01]  /*a790*/  ULDC.64 UR38, c[0x0][0x330] ;  /* 0x0000cc0000267ab9 */ /* 0x000fe20000000a00 */
[----:B------:R-:W-:Y:S01]  /*a7a0*/  LOP3.LUT R23, R41, 0x1f, R99, 0xf8, !PT ;  /* 0x0000001f29177812 */ /* 0x000fe200078ef863 */
[----:B------:R-:W-:Y:S01]  /*a7b0*/  UIMAD UR37, UR17, UR29, UR37 ;  /* 0x0000001d112572a4 */ /* 0x000fe2000f8e0225 */
[----:B------:R1:W-:Y:S01]  /*a7c0*/  STS.128 [R20.X16+0x10], R28 ;  /* 0x0000101c14007388 */ /* 0x0003e2000000cc00 */
[----:B------:R-:W-:-:S06]  /*a7d0*/  NOP ;  /* 0x0000000000007918 */ /* 0x000fcc0000000000 */
[----:B------:R-:W2:Y:S01]  /*a7e0*/  LDS.128 R24, [R22.X16] ;  /* 0x0000000016187984 */ /* 0x000ea2000000cc00 */
[----:B------:R-:W-:Y:S01]  /*a7f0*/  UIMAD.WIDE.U32 UR28, UR17, UR28, UR32 ;  /* 0x0000001c111c72a5 */ /* 0x000fe2000f8e0020 */
[----:B------:R-:W-:Y:S01]  /*a800*/  FADD.FTZ R16, R101, R0 ;  /* 0x0000000065107221 */ /* 0x000fe20000010000 */
[----:B------:R-:W-:Y:S01]  /*a810*/  UIADD3 UR24, UP2, UR24, -0x1000, URZ ;  /* 0xfffff00018187890 */ /* 0x000fe2000ff5e03f */
[----:B------:R-:W3:Y:S01]  /*a820*/  LDS.128 R32, [R22.X16+0x200] ;  /* 0x0002000016207984 */ /* 0x000ee2000000cc00 */
[----:B------:R-:W-:Y:S01]  /*a830*/  UIADD3 UR32, UR29, UR37, URZ ;  /* 0x000000251d207290 */ /* 0x000fe2000fffe03f */
[----:B0-----:R-:W-:Y:S01]  /*a840*/  F2FP.PACK_AB R39, R17, R14 ;  /* 0x0000000e1127723e */ /* 0x001fe200000000ff */
[----:B------:R-:W-:Y:S01]  /*a850*/  ULEA UR29, UP0, UR28, UR38, 0x1 ;  /* 0x000000261c1d7291 */ /* 0x000fe2000f80083f */
[----:B------:R-:W-:Y:S01]  /*a860*/  F2FP.PACK_AB R38, R15, R12 ;  /* 0x0000000c0f26723e */ /* 0x000fe200000000ff */
[----:B------:R-:W-:Y:S01]  /*a870*/  FADD.FTZ R21, R16, R3 ;  /* 0x0000000310157221 */ /* 0x000fe20000010000 */
[----:B-1----:R-:W-:Y:S01]  /*a880*/  F2FP.PACK_AB R28, R3, R0 ;  /* 0x00000000031c723e */ /* 0x002fe200000000ff */
[----:B------:R-:W-:Y:S01]  /*a890*/  ULEA.HI.X UR28, UR28, UR39, UR32, 0x1, UP0 ;  /* 0x000000271c1c7291 */ /* 0x000fe200080f0c20 */
[----:B------:R-:W-:Y:S01]  /*a8a0*/  F2FP.PACK_AB R29, R5, R2 ;  /* 0x00000002051d723e */ /* 0x000fe200000000ff */
[----:B------:R-:W-:Y:S01]  /*a8b0*/  FADD.FTZ R0, R21, R2 ;  /* 0x0000000215007221 */ /* 0x000fe20000010000 */
[----:B------:R-:W-:Y:S01]  /*a8c0*/  MOV R18, UR29 ;  /* 0x0000001d00127c02 */ /* 0x000fe20008000f00 */
[----:B------:R-:W-:Y:S01]  /*a8d0*/  ULDC.64 UR32, c[0x0][0x2f8] ;  /* 0x0000be0000207ab9 */ /* 0x000fe20000000a00 */
[----:B------:R-:W-:Y:S01]  /*a8e0*/  F2FP.PACK_AB R31, R9, R6 ;  /* 0x00000006091f723e */ /* 0x000fe200000000ff */
[----:B------:R-:W-:Y:S01]  /*a8f0*/  UIMAD.WIDE.U32 UR8, UR35, UR32, UR8 ;  /* 0x00000020230872a5 */ /* 0x000fe2000f8e0008 */
[----:B------:R-:W-:Y:S01]  /*a900*/  MOV R19, UR28 ;  /* 0x0000001c00137c02 */ /* 0x000fe20008000f00 */
[----:B------:R-:W-:Y:S01]  /*a910*/  UIMAD UR28, UR34, UR32, URZ ;  /* 0x00000020221c72a4 */ /* 0x000fe2000f8e023f */
[----:B------:R-:W-:Y:S01]  /*a920*/  F2FP.PACK_AB R30, R7, R4 ;  /* 0x00000004071e723e */ /* 0x000fe200000000ff */
[----:B------:R-:W-:Y:S01]  /*a930*/  FADD.FTZ R5, R0, R5 ;  /* 0x0000000500057221 */ /* 0x000fe20000010000 */
[----:B------:R-:W-:Y:S01]  /*a940*/  F2FP.PACK_AB R37, R13, R10 ;  /* 0x0000000a0d25723e */ /* 0x000fe200000000ff */
[----:B------:R-:W-:Y:S01]  /*a950*/  IMAD.WIDE R18, R23, 0x10, R18 ;  /* 0x0000001017127825 */ /* 0x000fe200078e0212 */
[----:B------:R-:W-:Y:S01]  /*a960*/  F2FP.PACK_AB R36, R11, R8 ;  /* 0x000000080b24723e */ /* 0x000fe200000000ff */
[----:B------:R-:W-:-:S02]  /*a970*/  UIMAD UR28, UR35, UR33, UR28 ;  /* 0x00000021231c72a4 */ /* 0x000fc4000f8e021c */
[----:B------:R-:W-:Y:S01]  /*a980*/  FADD.FTZ R4, R5, R4 ;  /* 0x0000000405047221 */ /* 0x000fe20000010000 */
[----:B------:R-:W-:Y:S02]  /*a990*/  ULDC.64 UR32, c[0x0][0x300] ;  /* 0x0000c00000207ab9 */ /* 0x000fe40000000a00 */
[----:B------:R-:W-:Y:S01]  /*a9a0*/  UIADD3 UR9, UR9, UR28, URZ ;  /* 0x0000001c09097290 */ /* 0x000fe2000fffe03f */
[----:B------:R-:W-:Y:S01]  /*a9b0*/  FADD.FTZ R7, R4, R7 ;  /* 0x0000000704077221 */ /* 0x000fe20000010000 */
[----:B------:R-:W-:Y:S02]  /*a9c0*/  UIMAD UR28, UR16, UR32, URZ ;  /* 0x00000020101c72a4 */ /* 0x000fe4000f8e023f */
[----:B------:R-:W-:Y:S01]  /*a9d0*/  UIMAD.WIDE.U32 UR8, UR17, UR32, UR8 ;  /* 0x00000020110872a5 */ /* 0x000fe2000f8e0008 */
[----:B------:R-:W-:Y:S01]  /*a9e0*/  FADD.FTZ R6, R7, R6 ;  /* 0x0000000607067221 */ /* 0x000fe20000010000 */
[----:B------:R-:W-:Y:S02]  /*a9f0*/  UIMAD UR28, UR17, UR33, UR28 ;  /* 0x00000021111c72a4 */ /* 0x000fe4000f8e021c */
[----:B------:R-:W-:Y:S01]  /*aa00*/  UIADD3 UR22, UP3, UR22, -0x1000, URZ ;  /* 0xfffff00016167890 */ /* 0x000fe2000ff7e03f */
[----:B------:R-:W-:Y:S01]  /*aa10*/  FADD.FTZ R9, R6, R9 ;  /* 0x0000000906097221 */ /* 0x000fe20000010000 */
[----:B--2---:R-:W-:Y:S01]  /*aa20*/  STG.E.128 [R18.64], R24 ;  /* 0x0000001812007986 */ /* 0x004fe2000c101d1e */
[----:B------:R-:W-:-:S02]  /*aa30*/  ULDC.64 UR32, c[0x0][0x340] ;  /* 0x0000d00000207ab9 */ /* 0x000fc40000000a00 */
[----:B------:R-:W-:Y:S01]  /*aa40*/  UIADD3 UR28, UR9, UR28, URZ ;  /* 0x0000001c091c7290 */ /* 0x000fe2000fffe03f */
[----:B---3--:R-:W-:Y:S01]  /*aa50*/  STG.E.128 [R18.64+0x200], R32 ;  /* 0x0002002012007986 */ /* 0x008fe2000c101d1e */
[----:B------:R-:W-:Y:S01]  /*aa60*/  ULEA UR9, UP0, UR8, UR32, 0x1 ;  /* 0x0000002008097291 */ /* 0x000fe2000f80083f */
[----:B------:R-:W-:Y:S01]  /*aa70*/  FADD.FTZ R8, R9, R8 ;  /* 0x0000000809087221 */ /* 0x000fe20000010000 */
[----:B------:R-:W-:Y:S01]  /*aa80*/  UIADD3 UR20, UP4, UR20, -0x1000, URZ ;  /* 0xfffff00014147890 */ /* 0x000fe2000ff9e03f */
[----:B------:R-:W-:Y:S01]  /*aa90*/  BAR.SYNC.DEFER_BLOCKING 0x0 ;  /* 0x0000000000007b1d */ /* 0x000fe20000010000 */
[----:B------:R-:W-:Y:S01]  /*aaa0*/  ULEA.HI.X UR8, UR8, UR33, UR28, 0x1, UP0 ;  /* 0x0000002108087291 */ /* 0x000fe200080f0c1c */
[----:B------:R-:W-:Y:S01]  /*aab0*/  FADD.FTZ R11, R8, R11 ;  /* 0x0000000b080b7221 */ /* 0x000fe20000010000 */
[----:B------:R-:W-:Y:S01]  /*aac0*/  MOV R2, UR9 ;  /* 0x0000000900027c02 */ /* 0x000fe20008000f00 */
[----:B------:R-:W-:Y:S02]  /*aad0*/  UISETP.GT.AND UP0, UPT, UR19, 0x1, UPT ;  /* 0x000000011300788c */ /* 0x000fe4000bf04270 */
[----:B------:R-:W-:Y:S01]  /*aae0*/  FADD.FTZ R10, R11, R10 ;  /* 0x0000000a0b0a7221 */ /* 0x000fe20000010000 */
[----:B------:R-:W-:Y:S01]  /*aaf0*/  MOV R3, UR8 ;  /* 0x0000000800037c02 */ /* 0x000fe20008000f00 */
[----:B------:R-:W-:-:S02]  /*ab00*/  UIADD3 UR6, UR6, 0x1, URZ ;  /* 0x0000000106067890 */ /* 0x000fc4000fffe03f */
[----:B------:R-:W-:Y:S01]  /*ab10*/  FADD.FTZ R13, R10, R13 ;  /* 0x0000000d0a0d7221 */ /* 0x000fe20000010000 */
[----:B------:R-:W-:Y:S01]  /*ab20*/  PLOP3.LUT P0, PT, PT, PT, UP0, 0x80, 0x0 ;  /* 0x000000000000781c */ /* 0x000fe20003f0f008 */
[----:B------:R-:W-:Y:S01]  /*ab30*/  IMAD.WIDE R2, R23, 0x10, R2 ;  /* 0x0000001017027825 */ /* 0x000fe200078e0202 */
[----:B------:R-:W-:Y:S02]  /*ab40*/  UIADD3.X UR27, UR27, -0x1, URZ, UP1, !UPT ;  /* 0xffffffff1b1b7890 */ /* 0x000fe40008ffe43f */
[----:B------:R-:W-:Y:S01]  /*ab50*/  UIADD3.X UR25, UR25, -0x1, URZ, UP2, !UPT ;  /* 0xffffffff19197890 */ /* 0x000fe200097fe43f */
[----:B------:R-:W-:Y:S01]  /*ab60*/  FADD.FTZ R12, R13, R12 ;  /* 0x0000000c0d0c7221 */ /* 0x000fe20000010000 */
[----:B------:R-:W-:Y:S02]  /*ab70*/  UIADD3.X UR23, UR23, -0x1, URZ, UP3, !UPT ;  /* 0xffffffff17177890 */ /* 0x000fe40009ffe43f */
[----:B------:R-:W-:Y:S01]  /*ab80*/  UIADD3.X UR21, UR21, -0x1, URZ, UP4, !UPT ;  /* 0xffffffff15157890 */ /* 0x000fe2000a7fe43f */
[----:B------:R-:W-:Y:S01]  /*ab90*/  FADD.FTZ R15, R12, R15 ;  /* 0x0000000f0c0f7221 */ /* 0x000fe20000010000 */
[----:B------:R-:W-:Y:S01]  /*aba0*/  UMOV UR19, UR7 ;  /* 0x0000000700137c82 */ /* 0x000fe20008000000 */
[----:B------:R-:W-:Y:S02]  /*abb0*/  STS.128 [R20.X16], R28 ;  /* 0x0000001c14007388 */ /* 0x000fe4000000cc00 */
[----:B------:R-:W-:-:S02]  /*abc0*/  FADD.FTZ R14, R15, R14 ;  /* 0x0000000e0f0e7221 */ /* 0x000fc40000010000 */
[----:B------:R-:W-:Y:S01]  /*abd0*/  STS.128 [R20.X16+0x10], R36 ;  /* 0x0000102414007388 */ /* 0x000fe2000000cc00 */
[----:B------:R-:W-:-:S06]  /*abe0*/  NOP ;  /* 0x0000000000007918 */ /* 0x000fcc0000000000 */
[----:B------:R-:W0:Y:S01]  /*abf0*/  LDS.128 R24, [R22.X16] ;  /* 0x0000000016187984 */ /* 0x000e22000000cc00 */
[----:B------:R-:W-:-:S03]  /*ac00*/  FADD.FTZ R101, R14, R17 ;  /* 0x000000110e657221 */ /* 0x000fc60000010000 */
[----:B------:R-:W1:Y:S04]  /*ac10*/  LDS.128 R40, [R22.X16+0x200] ;  /* 0x0002000016287984 */ /* 0x000e68000000cc00 */
[----:B0-----:R0:W-:Y:S04]  /*ac20*/  STG.E.128 [R2.64], R24 ;  /* 0x0000001802007986 */ /* 0x0011e8000c101d1e */
[----:B-1----:R0:W-:Y:S02]  /*ac30*/  STG.E.128 [R2.64+0x200], R40 ;  /* 0x0002002802007986 */ /* 0x0021e4000c101d1e */
[----:B0-----:R-:W-:Y:S01]  /*ac40*/  @!P0 CALL.REL.NOINC `(.L_x_2374) ;  /* 0x0000001000008944 */ /* 0x001fe20003c00000 */
[----:B------:R-:W-:Y:S05]  /*ac50*/  BRA `(.L_x_2478) ;  /* 0xffff5df000007947 */ /* 0x000fea000383ffff */
.L_x_2374:
[----:B------:R-:W-:Y:S02]  /*ac60*/  ISETP.NE.U32.AND P0, PT, RZ, c[0x0][0x328], PT ;  /* 0x0000ca00ff007a0c */ /* 0x000fe40003f05070 */
[----:B------:R-:W-:-:S02]  /*ac70*/  ISETP.NE.U32.AND P2, PT, RZ, c[0x0][0x348], PT ;  /* 0x0000d200ff007a0c */ /* 0x000fc40003f45070 */
[----:B------:R-:W-:Y:S02]  /*ac80*/  ISETP.NE.AND.EX P1, PT, RZ, c[0x0][0x32c], PT, P0 ;  /* 0x0000cb00ff007a0c */ /* 0x000fe40003f25300 */
[----:B------:R-:W-:-:S11]  /*ac90*/  ISETP.NE.AND.EX P0, PT, RZ, c[0x0][0x34c], PT, P2 ;  /* 0x0000d300ff007a0c */ /* 0x000fd60003f05320 */
[----:B------:R-:W-:Y:S05]  /*aca0*/  @!P1 BRA `(.L_x_2479) ;  /* 0x000001e000009947 */ /* 0x000fea0003800000 */
[----:B------:R-:W3:Y:S01]  /*acb0*/  SHFL.DOWN P1, R0, R105, 0x1, 0x1f ;  /* 0x08201f0069007f89 */ /* 0x000ee20000020000 */
[----:B------:R-:W-:Y:S03]  /*acc0*/  BSSY B0, `(.L_x_2479) ;  /* 0x000001c000007945 */ /* 0x000fe60003800000 */
        /* <DEDUP_REMOVED lines=22> */
[----:B------:R-:W-:Y:S01]  /*ae30*/  @!P1 FADD.FTZ R0, R3, R2 ;  /* 0x0000000203009221 */ /* 0x000fe20000010000 */
[----:B------:R-:W-:Y:S02]  /*ae40*/  MOV R2, UR12 ;  /* 0x0000000c00027c02 */ /* 0x000fe40008000f00 */
[----:B------:R-:W-:Y:S01]  /*ae50*/  MOV R3, UR13 ;  /* 0x0000000d00037c02 */ /* 0x000fe20008000f00 */
[----:B---3--:R-:W-:-:S05]  /*ae60*/  @!P1 FADD.FTZ R4, R0, R5 ;  /* 0x0000000500049221 */ /* 0x008fca0000010000 */
[----:B------:R0:W-:Y:S02]  /*ae70*/  RED.E.ADD.F32.FTZ.RN.STRONG.GPU [R2.64], R4 ;  /* 0x000000040200798e */ /* 0x0001e4000c10e79e */
.L_x_2480:
[----:B0-----:R-:W-:Y:S05]  /*ae80*/  BSYNC B0 ;  /* 0x0000000000007941 */ /* 0x001fea0003800000 */
.L_x_2479:
        /* <DEDUP_REMOVED lines=30> */
[----:B------:R0:W-:Y:S01]  /*b070*/  RED.E.ADD.F32.FTZ.RN.STRONG.GPU [R2.64], R4 ;  /* 0x000000040200798e */ /* 0x0001e2000c10e79e */
[----:B------:R-:W-:Y:S01]  /*b080*/  HFMA2.MMA R11, -RZ, RZ, 0, 0 ;  /* 0x00000000ff0b7435 */ /* 0x000fe200000001ff */
[----:B------:R-:W-:Y:S05]  /*b090*/  BRA `(.L_x_2483) ;  /* 0x0000001000007947 */ /* 0x000fea0003800000 */
.L_x_2482:
[----:B------:R-:W3:Y:S02]  /*b0a0*/  S2R R11, SR_TID.X ;  /* 0x00000000000b7919 */ /* 0x000ee40000002100 */
.L_x_2483:
[----:B0-----:R-:W-:Y:S05]  /*b0b0*/  BSYNC B0 ;  /* 0x0000000000007941 */ /* 0x001fea0003800000 */
.L_x_2481:
[----:B---3--:R-:W-:-:S13]  /*b0c0*/  ISETP.GE.AND P0, PT, R11, c[0x0][0x16c], PT ;  /* 0x00005b000b007a0c */ /* 0x008fda0003f06270 */
[----:B------:R-:W-:Y:S05]  /*b0d0*/  @P0 EXIT ;  /* 0x000000000000094d */ /* 0x000fea0003800000 */
[----:B------:R-:W-:Y:S02]  /*b0e0*/  ULDC.64 UR6, c[0x0][0x2a8] ;  /* 0x0000aa0000067ab9 */ /* 0x000fe40000000a00 */
[----:B------:R-:W-:Y:S02]  /*b0f0*/  ULDC.64 UR8, c[0x0][0x288] ;  /* 0x0000a20000087ab9 */ /* 0x000fe40000000a00 */
[----:B-1----:R-:W-:Y:S02]  /*b100*/  UIMAD UR4, UR16, UR6, URZ ;  /* 0x00000006100472a4 */ /* 0x002fe4000f8e023f */
[----:B------:R-:W-:Y:S02]  /*b110*/  UIMAD UR16, UR16, UR8, URZ ;  /* 0x00000008101072a4 */ /* 0x000fe4000f8e023f */
[----:B------:R-:W-:Y:S02]  /*b120*/  UIMAD.WIDE.U32 UR10, UR17, UR6, URZ ;  /* 0x00000006110a72a5 */ /* 0x000fe4000f8e003f */
[----:B------:R-:W-:-:S02]  /*b130*/  UIMAD UR7, UR17, UR7, UR4 ;  /* 0x00000007110772a4 */ /* 0x000fc4000f8e0204 */
[----:B--2---:R-:W-:Y:S02]  /*b140*/  UIMAD.WIDE.U32 UR4, UR17, UR8, URZ ;  /* 0x00000008110472a5 */ /* 0x004fe4000f8e003f */
[----:B------:R-:W-:Y:S02]  /*b150*/  UIMAD UR6, UR17, UR9, UR16 ;  /* 0x00000009110672a4 */ /* 0x000fe4000f8e0210 */
[----:B------:R-:W-:Y:S02]  /*b160*/  UIADD3 UR7, UR11, UR7, URZ ;  /* 0x000000070b077290 */ /* 0x000fe4000fffe03f */
[----:B------:R-:W-:Y:S02]  /*b170*/  UIADD3 UR6, UR5, UR6, URZ ;  /* 0x0000000605067290 */ /* 0x000fe4000fffe03f */
.L_x_2484:
        /* <DEDUP_REMOVED lines=32> */
.L_x_2381:
[----:B------:R-:W-:Y:S01]  /*b380*/  HFMA2.MMA R76, -RZ, RZ, 0, 5.9604644775390625e-08 ;  /* 0x00000001ff4c7435 */ /* 0x000fe200000001ff */
[----:B------:R-:W-:-:S02]  /*b390*/  MOV R73, R70 ;  /* 0x0000004600497202 */ /* 0x000fc40000000f00 */
[----:B------:R-:W-:Y:S02]  /*b3a0*/  MOV R78, RZ ;  /* 0x000000ff004e7202 */ /* 0x000fe40000000f00 */
[----:B------:R-:W-:Y:S02]  /*b3b0*/  MOV R81, 0xffffffff ;  /* 0xffffffff00517802 */ /* 0x000fe40000000f00 */
[----:B------:R-:W-:Y:S02]  /*b3c0*/  MOV R68, 0xb3e0 ;  /* 0x0000b3e000447802 */ /* 0x000fe40000000f00 */
[----:B-----5:R-:W-:Y:S05]  /*b3d0*/  CALL.REL.NOINC `($__internal_62_$__cuda_sm70_shflsync_up) ;  /* 0x00001eb000007944 */ /* 0x020fea0003c00000 */
[----:B-1----:R-:W-:Y:S01]  /*b3e0*/  MOV R71, R73 ;  /* 0x0000004900477202 */ /* 0x002fe20000000f00 */
[----:B0-----:R-:W-:Y:S05]  /*b3f0*/  BRA `(.L_x_2485) ;  /* 0xffff864000007947 */ /* 0x001fea000383ffff */
.L_x_2382:
[----:B------:R-:W-:Y:S01]  /*b400*/  HFMA2.MMA R76, -RZ, RZ, 0, 5.9604644775390625e-08 ;  /* 0x00000001ff4c7435 */ /* 0x000fe200000001ff */
[----:B------:R-:W-:Y:S02]  /*b410*/  MOV R73, R80 ;  /* 0x0000005000497202 */ /* 0x000fe40000000f00 */
[----:B------:R-:W-:Y:S02]  /*b420*/  MOV R78, RZ ;  /* 0x000000ff004e7202 */ /* 0x000fe40000000f00 */
[----:B------:R-:W-:-:S02]  /*b430*/  MOV R81, 0xffffffff ;  /* 0xffffffff00517802 */ /* 0x000fc40000000f00 */
[----:B------:R-:W-:Y:S02]  /*b440*/  MOV R68, 0xb460 ;  /* 0x0000b46000447802 */ /* 0x000fe40000000f00 */
[----:B01---5:R-:W-:Y:S05]  /*b450*/  CALL.REL.NOINC `($__internal_62_$__cuda_sm70_shflsync_up) ;  /* 0x00001e3000007944 */ /* 0x023fea0003c00000 */
[----:B0-----:R-:W-:Y:S01]  /*b460*/  HFMA2.MMA R76, -RZ, RZ, 0, 5.9604644775390625e-08 ;  /* 0x00000001ff4c7435 */ /* 0x001fe200000001ff */
[----:B-1----:R-:W-:Y:S02]  /*b470*/  MOV R75, R73 ;  /* 0x00000049004b7202 */ /* 0x002fe40000000f00 */
[----:B------:R-:W-:Y:S02]  /*b480*/  MOV R73, R82 ;  /* 0x0000005200497202 */ /* 0x000fe40000000f00 */
[----:B------:R-:W-:Y:S02]  /*b490*/  MOV R78, RZ ;  /* 0x000000ff004e7202 */ /* 0x000fe40000000f00 */
[----:B------:R-:W-:Y:S02]  /*b4a0*/  MOV R81, 0xffffffff ;  /* 0xffffffff00517802 */ /* 0x000fe40000000f00 */
[----:B------:R-:W-:Y:S02]  /*b4b0*/  MOV R68, 0xb4d0 ;  /* 0x0000b4d000447802 */ /* 0x000fe40000000f00 */
[----:B------:R-:W-:Y:S05]  /*b4c0*/  CALL.REL.NOINC `($__internal_62_$__cuda_sm70_shflsync_up) ;  /* 0x00001dc000007944 */ /* 0x000fea0003c00000 */
[----:B0-----:R-:W-:Y:S01]  /*b4d0*/  HFMA2.MMA R76, -RZ, RZ, 0, 5.9604644775390625e-08 ;  /* 0x00000001ff4c7435 */ /* 0x001fe200000001ff */
[----:B-1----:R-:W-:-:S02]  /*b4e0*/  MOV R77, R73 ;  /* 0x00000049004d7202 */ /* 0x002fc40000000f00 */
[----:B------:R-:W-:Y:S02]  /*b4f0*/  MOV R73, R83 ;  /* 0x0000005300497202 */ /* 0x000fe40000000f00 */
[----:B------:R-:W-:Y:S02]  /*b500*/  MOV R78, RZ ;  /* 0x000000ff004e7202 */ /* 0x000fe40000000f00 */
[----:B------:R-:W-:Y:S02]  /*b510*/  MOV R81, 0xffffffff ;  /* 0xffffffff00517802 */ /* 0x000fe40000000f00 */
[----:B------:R-:W-:Y:S02]  /*b520*/  MOV R68, 0xb540 ;  /* 0x0000b54000447802 */ /* 0x000fe40000000f00 */
[----:B------:R-:W-:Y:S05]  /*b530*/  CALL.REL.NOINC `($__internal_62_$__cuda_sm70_shflsync_up) ;  /* 0x00001d5000007944 */ /* 0x000fea0003c00000 */
        /* <DEDUP_REMOVED lines=20> */
[----:B------:R-:W-:Y:S05]  /*b680*/  CALL.REL.NOINC `($__internal_62_$__cuda_sm70_shflsync_up) ;  /* 0x00001c0000007944 */ /* 0x000fea0003c00000 */
[----:B0-----:R-:W-:Y:S01]  /*b690*/  HFMA2.MMA R76, -RZ, RZ, 0, 1.1920928955078125e-07 ;  /* 0x00000002ff4c7435 */ /* 0x001fe200000001ff */
[----:B-1----:R-:W-:-:S02]  /*b6a0*/  MOV R70, R73 ;  /* 0x0000004900467202 */ /* 0x002fc40000000f00 */
[----:B------:R-:W-:Y:S02]  /*b6b0*/  MOV R73, R80 ;  /* 0x0000005000497202 */ /* 0x000fe40000000f00 */
[----:B------:R-:W-:Y:S02]  /*b6c0*/  MOV R78, RZ ;  /* 0x000000ff004e7202 */ /* 0x000fe40000000f00 */
[----:B------:R-:W-:Y:S02]  /*b6d0*/  MOV R81, 0xffffffff ;  /* 0xffffffff00517802 */ /* 0x000fe40000000f00 */
[----:B------:R-:W-:Y:S02]  /*b6e0*/  MOV R68, 0xb700 ;  /* 0x0000b70000447802 */ /* 0x000fe40000000f00 */
[----:B------:R-:W-:Y:S05]  /*b6f0*/  CALL.REL.NOINC `($__internal_62_$__cuda_sm70_shflsync_up) ;  /* 0x00001b9000007944 */ /* 0x000fea0003c00000 */
[----:B0-----:R-:W-:Y:S01]  /*b700*/  HFMA2.MMA R76, -RZ, RZ, 0, 1.1920928955078125e-07 ;  /* 0x00000002ff4c7435 */ /* 0x001fe200000001ff */
[----:B-1----:R-:W-:Y:S02]  /*b710*/  MOV R71, R73 ;  /* 0x0000004900477202 */ /* 0x002fe40000000f00 */
[----:B------:R-:W-:Y:S02]  /*b720*/  MOV R73, R82 ;  /* 0x0000005200497202 */ /* 0x000fe40000000f00 */
[----:B------:R-:W-:-:S02]  /*b730*/  MOV R78, RZ ;  /* 0x000000ff004e7202 */ /* 0x000fc40000000f00 */
[----:B------:R-:W-:Y:S02]  /*b740*/  MOV R81, 0xffffffff ;  /* 0xffffffff00517802 */ /* 0x000fe40000000f00 */
[----:B------:R-:W-:Y:S02]  /*b750*/  MOV R68, 0xb770 ;  /* 0x0000b77000447802 */ /* 0x000fe40000000f00 */
[----:B------:R-:W-:Y:S05]  /*b760*/  CALL.REL.NOINC `($__internal_62_$__cuda_sm70_shflsync_up) ;  /* 0x00001b2000007944 */ /* 0x000fea0003c00000 */
[----:B0-----:R-:W-:Y:S01]  /*b770*/  HFMA2.MMA R76, -RZ, RZ, 0, 1.1920928955078125e-07 ;  /* 0x00000002ff4c7435 */ /* 0x001fe200000001ff */
[----:B-1----:R-:W-:Y:S02]  /*b780*/  MOV R72, R73 ;  /* 0x0000004900487202 */ /* 0x002fe40000000f00 */
[----:B------:R-:W-:Y:S02]  /*b790*/  MOV R73, R74 ;  /* 0x0000004a00497202 */ /* 0x000fe40000000f00 */
[----:B------:R-:W-:Y:S02]  /*b7a0*/  MOV R78, RZ ;  /* 0x000000ff004e7202 */ /* 0x000fe40000000f00 */
[----:B------:R-:W-:Y:S02]  /*b7b0*/  MOV R81, 0xffffffff ;  /* 0xffffffff00517802 */ /* 0x000fe40000000f00 */
[----:B------:R-:W-:-:S02]  /*b7c0*/  MOV R68, 0xb7e0 ;  /* 0x0000b7e000447802 */ /* 0x000fc40000000f00 */
[----:B------:R-:W-:Y:S05]  /*b7d0*/  CALL.REL.NOINC `($__internal_62_$__cuda_sm70_shflsync_up) ;  /* 0x00001ab000007944 */ /* 0x000fea0003c00000 */
        /* <DEDUP_REMOVED lines=17> */
[----:B------:R-:W-:Y:S05]  /*b8f0*/  CALL.REL.NOINC `($__internal_62_$__cuda_sm70_shflsync_up) ;  /* 0x0000199000007944 */ /* 0x000fea0003c00000 */
[----:B0-----:R-:W-:Y:S01]  /*b900*/  HFMA2.MMA R76, -RZ, RZ, 0, 2.384185791015625e-07 ;  /* 0x00000004ff4c7435 */ /* 0x001fe200000001ff */
[----:B-1----:R-:W-:Y:S02]  /*b910*/  MOV R70, R73 ;  /* 0x0000004900467202 */ /* 0x002fe40000000f00 */
[----:B------:R-:W-:Y:S02]  /*b920*/  MOV R73, R80 ;  /* 0x0000005000497202 */ /* 0x000fe40000000f00 */
[----:B------:R-:W-:Y:S02]  /*b930*/  MOV R78, RZ ;  /* 0x000000ff004e7202 */ /* 0x000fe40000000f00 */
[----:B------:R-:W-:Y:S02]  /*b940*/  MOV R81, 0xffffffff ;  /* 0xffffffff00517802 */ /* 0x000fe40000000f00 */
[----:B------:R-:W-:-:S02]  /*b950*/  MOV R68, 0xb970 ;  /* 0x0000b97000447802 */ /* 0x000fc40000000f00 */
[----:B------:R-:W-:Y:S05]  /*b960*/  CALL.REL.NOINC `($__internal_62_$__cuda_sm70_shflsync_up) ;  /* 0x0000192000007944 */ /* 0x000fea0003c00000 */
[----:B0-----:R-:W-:Y:S01]  /*b970*/  HFMA2.MMA R76, -RZ, RZ, 0, 2.384185791015625e-07 ;  /* 0x00000004ff4c7435 */ /* 0x001fe200000001ff */
[----:B-1----:R-:W-:-:S02]  /*b980*/  MOV R71, R73 ;  /* 0x0000004900477202 */ /* 0x002fc40000000f00 */
[----:B------:R-:W-:Y:S02]  /*b990*/  MOV R73, R82 ;  /* 0x0000005200497202 */ /* 0x000fe40000000f00 */
[----:B------:R-:W-:Y:S02]  /*b9a0*/  MOV R78, RZ ;  /* 0x000000ff004e7202 */ /* 0x000fe40000000f00 */
[----:B------:R-:W-:Y:S02]  /*b9b0*/  MOV R81, 0xffffffff ;  /* 0xffffffff00517802 */ /* 0x000fe40000000f00 */
[----:B------:R-:W-:Y:S02]  /*b9c0*/  MOV R68, 0xb9e0 ;  /* 0x0000b9e000447802 */ /* 0x000fe40000000f00 */
[----:B------:R-:W-:Y:S05]  /*b9d0*/  CALL.REL.NOINC `($__internal_62_$__cuda_sm70_shflsync_up) ;  /* 0x000018b000007944 */ /* 0x000fea0003c00000 */
[----:B0-----:R-:W-:Y:S01]  /*b9e0*/  HFMA2.MMA R76, -RZ, RZ, 0, 2.384185791015625e-07 ;  /* 0x00000004ff4c7435 */ /* 0x001fe200000001ff */
[----:B-1----:R-:W-:Y:S02]  /*b9f0*/  MOV R72, R73 ;  /* 0x0000004900487202 */ /* 0x002fe40000000f00 */
[----:B------:R-:W-:Y:S02]  /*ba00*/  MOV R73, R74 ;  /* 0x0000004a00497202 */ /* 0x000fe40000000f00 */
[----:B------:R-:W-:-:S02]  /*ba10*/  MOV R78, RZ ;  /* 0x000000ff004e7202 */ /* 0x000fc40000000f00 */
[----:B------:R-:W-:Y:S02]  /*ba20*/  MOV R81, 0xffffffff ;  /* 0xffffffff00517802 */ /* 0x000fe40000000f00 */
[----:B------:R-:W-:Y:S02]  /*ba30*/  MOV R68, 0xba50 ;  /* 0x0000ba5000447802 */ /* 0x000fe40000000f00 */
[----:B------:R-:W-:Y:S05]  /*ba40*/  CALL.REL.NOINC `($__internal_62_$__cuda_sm70_shflsync_up) ;  /* 0x0000184000007944 */ /* 0x000fea0003c00000 */
        /* <DEDUP_REMOVED lines=18> */
[----:B------:R-:W-:Y:S05]  /*bb70*/  CALL.REL.NOINC `($__internal_62_$__cuda_sm70_shflsync_up) ;  /* 0x0000171000007944 */ /* 0x000fea0003c00000 */
[----:B0-----:R-:W-:Y:S01]  /*bb80*/  HFMA2.MMA R76, -RZ, RZ, 0, 4.76837158203125e-07 ;  /* 0x00000008ff4c7435 */ /* 0x001fe200000001ff */
[----:B-1----:R-:W-:Y:S02]  /*bb90*/  MOV R70, R73 ;  /* 0x0000004900467202 */ /* 0x002fe40000000f00 */
[----:B------:R-:W-:-:S02]  /*bba0*/  MOV R73, R80 ;  /* 0x0000005000497202 */ /* 0x000fc40000000f00 */
[----:B------:R-:W-:Y:S02]  /*bbb0*/  MOV R78, RZ ;  /* 0x000000ff004e7202 */ /* 0x000fe40000000f00 */
[----:B------:R-:W-:Y:S02]  /*bbc0*/  MOV R81, 0xffffffff ;  /* 0xffffffff00517802 */ /* 0x000fe40000000f00 */
[----:B------:R-:W-:Y:S02]  /*bbd0*/  MOV R68, 0xbbf0 ;  /* 0x0000bbf000447802 */ /* 0x000fe40000000f00 */
[----:B------:R-:W-:Y:S05]  /*bbe0*/  CALL.REL.NOINC `($__internal_62_$__cuda_sm70_shflsync_up) ;  /* 0x000016a000007944 */ /* 0x000fea0003c00000 */
[----:B0-----:R-:W-:Y:S01]  /*bbf0*/  HFMA2.MMA R76, -RZ, RZ, 0, 4.76837158203125e-07 ;  /* 0x00000008ff4c7435 */ /* 0x001fe200000001ff */
[----:B-1----:R-:W-:Y:S02]  /*bc00*/  MOV R71, R73 ;  /* 0x0000004900477202 */ /* 0x002fe40000000f00 */
[----:B------:R-:W-:Y:S02]  /*bc10*/  MOV R73, R82 ;  /* 0x0000005200497202 */ /* 0x000fe40000000f00 */
[----:B------:R-:W-:Y:S02]  /*bc20*/  MOV R78, RZ ;  /* 0x000000ff004e7202 */ /* 0x000fe40000000f00 */
[----:B------:R-:W-:-:S02]  /*bc30*/  MOV R81, 0xffffffff ;  /* 0xffffffff00517802 */ /* 0x000fc40000000f00 */
[----:B------:R-:W-:Y:S02]  /*bc40*/  MOV R68, 0xbc60 ;  /* 0x0000bc6000447802 */ /* 0x000fe40000000f00 */
[----:B------:R-:W-:Y:S05]  /*bc50*/  CALL.REL.NOINC `($__internal_62_$__cuda_sm70_shflsync_up) ;  /* 0x0000163000007944 */ /* 0x000fea0003c00000 */
[----:B0-----:R-:W-:Y:S01]  /*bc60*/  HFMA2.MMA R76, -RZ, RZ, 0, 4.76837158203125e-07 ;  /* 0x00000008ff4c7435 */ /* 0x001fe200000001ff */
[----:B-1----:R-:W-:Y:S02]  /*bc70*/  MOV R72, R73 ;  /* 0x0000004900487202 */ /* 0x002fe40000000f00 */
[----:B------:R-:W-:Y:S02]  /*bc80*/  MOV R73, R83 ;  /* 0x0000005300497202 */ /* 0x000fe40000000f00 */
[----:B------:R-:W-:Y:S02]  /*bc90*/  MOV R78, RZ ;  /* 0x000000ff004e7202 */ /* 0x000fe40000000f00 */
[----:B------:R-:W-:Y:S02]  /*bca0*/  MOV R81, 0xffffffff ;  /* 0xffffffff00517802 */ /* 0x000fe40000000f00 */
[----:B------:R-:W-:Y:S02]  /*bcb0*/  MOV R68, 0xbcd0 ;  /* 0x0000bcd000447802 */ /* 0x000fe40000000f00 */
[----:B------:R-:W-:Y:S05]  /*bcc0*/  CALL.REL.NOINC `($__internal_62_$__cuda_sm70_shflsync_up) ;  /* 0x000015c000007944 */ /* 0x000fea0003c00000 */
        /* <DEDUP_REMOVED lines=18> */
[----:B------:R-:W-:Y:S05]  /*bdf0*/  CALL.REL.NOINC `($__internal_62_$__cuda_sm70_shflsync_up) ;  /* 0x0000149000007944 */ /* 0x000fea0003c00000 */
[----:B0-----:R-:W-:Y:S01]  /*be00*/  HFMA2.MMA R76, -RZ, RZ, 0, 9.5367431640625e-07 ;  /* 0x00000010ff4c7435 */ /* 0x001fe200000001ff */
[----:B-1----:R-:W-:Y:S02]  /*be10*/  MOV R71, R73 ;  /* 0x0000004900477202 */ /* 0x002fe40000000f00 */
[----:B------:R-:W-:Y:S02]  /*be20*/  MOV R73, R74 ;  /* 0x0000004a00497202 */ /* 0x000fe40000000f00 */
[----:B------:R-:W-:Y:S02]  /*be30*/  MOV R78, RZ ;  /* 0x000000ff004e7202 */ /* 0x000fe40000000f00 */
[----:B------:R-:W-:Y:S02]  /*be40*/  MOV R81, 0xffffffff ;  /* 0xffffffff00517802 */ /* 0x000fe40000000f00 */
[----:B------:R-:W-:Y:S02]  /*be50*/  MOV R68, 0xbe70 ;  /* 0x0000be7000447802 */ /* 0x000fe40000000f00 */
[----:B------:R-:W-:Y:S05]  /*be60*/  CALL.REL.NOINC `($__internal_62_$__cuda_sm70_shflsync_up) ;  /* 0x0000142000007944 */ /* 0x000fea0003c00000 */
[----:B0-----:R-:W-:Y:S01]  /*be70*/  HFMA2.MMA R76, -RZ, RZ, 0, 9.5367431640625e-07 ;  /* 0x00000010ff4c7435 */ /* 0x001fe200000001ff */
[----:B-1----:R-:W-:-:S02]  /*be80*/  MOV R75, R73 ;  /* 0x00000049004b7202 */ /* 0x002fc40000000f00 */
[----:B------:R-:W-:Y:S02]  /*be90*/  MOV R73, R82 ;  /* 0x0000005200497202 */ /* 0x000fe40000000f00 */
[----:B------:R-:W-:Y:S02]  /*bea0*/  MOV R78, RZ ;  /* 0x000000ff004e7202 */ /* 0x000fe40000000f00 */
[----:B------:R-:W-:Y:S02]  /*beb0*/  MOV R81, 0xffffffff ;  /* 0xffffffff00517802 */ /* 0x000fe40000000f00 */
[----:B------:R-:W-:Y:S02]  /*bec0*/  MOV R68, 0xbee0 ;  /* 0x0000bee000447802 */ /* 0x000fe40000000f00 */
[----:B------:R-:W-:Y:S05]  /*bed0*/  CALL.REL.NOINC `($__internal_62_$__cuda_sm70_shflsync_up) ;  /* 0x000013b000007944 */ /* 0x000fea0003c00000 */
[----:B0-----:R-:W-:Y:S01]  /*bee0*/  HFMA2.MMA R76, -RZ, RZ, 0, 9.5367431640625e-07 ;  /* 0x00000010ff4c7435 */ /* 0x001fe200000001ff */
[----:B-1----:R-:W-:Y:S02]  /*bef0*/  MOV R77, R73 ;  /* 0x00000049004d7202 */ /* 0x002fe40000000f00 */
[----:B------:R-:W-:Y:S02]  /*bf00*/  MOV R73, R83 ;  /* 0x0000005300497202 */ /* 0x000fe40000000f00 */
[----:B------:R-:W-:-:S02]  /*bf10*/  MOV R78, RZ ;  /* 0x000000ff004e7202 */ /* 0x000fc40000000f00 */
[----:B------:R-:W-:Y:S02]  /*bf20*/  MOV R81, 0xffffffff ;  /* 0xffffffff00517802 */ /* 0x000fe40000000f00 */
[----:B------:R-:W-:Y:S02]  /*bf30*/  MOV R68, 0xbf50 ;  /* 0x0000bf5000447802 */ /* 0x000fe40000000f00 */
[----:B------:R-:W-:Y:S05]  /*bf40*/  CALL.REL.NOINC `($__internal_62_$__cuda_sm70_shflsync_up) ;  /* 0x0000134000007944 */ /* 0x000fea0003c00000 */
[----:B01----:R-:W-:Y:S05]  /*bf50*/  BRA `(.L_x_2486) ;  /* 0xffff7f2000007947 */ /* 0x003fea000383ffff */
.L_x_2387:
[----:B------:R-:W-:Y:S01]  /*bf60*/  HFMA2.MMA R76, -RZ, RZ, 0, 5.9604644775390625e-08 ;  /* 0x00000001ff4c7435 */ /* 0x000fe200000001ff */
[----:B0-----:R-:W-:Y:S02]  /*bf70*/  MOV R73, R80 ;  /* 0x0000005000497202 */ /* 0x001fe40000000f00 */
[----:B------:R-:W-:Y:S02]  /*bf80*/  MOV R78, RZ ;  /* 0x000000ff004e7202 */ /* 0x000fe40000000f00 */
[----:B------:R-:W-:Y:S02]  /*bf90*/  MOV R81, 0xffffffff ;  /* 0xffffffff00517802 */ /* 0x000fe40000000f00 */
[----:B------:R-:W-:Y:S02]  /*bfa0*/  MOV R68, 0xbfc0 ;  /* 0x0000bfc000447802 */ /* 0x000fe40000000f00 */
[----:B-1---5:R-:W-:Y:S05]  /*bfb0*/  CALL.REL.NOINC `($__internal_62_$__cuda_sm70_shflsync_up) ;  /* 0x000012d000007944 */ /* 0x022fea0003c00000 */
[----:B0-----:R-:W-:Y:S01]  /*bfc0*/  HFMA2.MMA R76, -RZ, RZ, 0, 5.9604644775390625e-08 ;  /* 0x00000001ff4c7435 */ /* 0x001fe200000001ff */
[----:B-1----:R-:W-:-:S02]  /*bfd0*/  MOV R70, R73 ;  /* 0x0000004900467202 */ /* 0x002fc40000000f00 */
[----:B------:R-:W-:Y:S02]  /*bfe0*/  MOV R73, R216 ;  /* 0x000000d800497202 */ /* 0x000fe40000000f00 */
[----:B------:R-:W-:Y:S02]  /*bff0*/  MOV R78, RZ ;  /* 0x000000ff004e7202 */ /* 0x000fe40000000f00 */
[----:B------:R-:W-:Y:S02]  /*c000*/  MOV R81, 0xffffffff ;  /* 0xffffffff00517802 */ /* 0x000fe40000000f00 */
[----:B------:R-:W-:Y:S02]  /*c010*/  MOV R68, 0xc030 ;  /* 0x0000c03000447802 */ /* 0x000fe40000000f00 */
[----:B------:R-:W-:Y:S05]  /*c020*/  CALL.REL.NOINC `($__internal_62_$__cuda_sm70_shflsync_up) ;  /* 0x0000126000007944 */ /* 0x000fea0003c00000 */
[----:B0-----:R-:W-:Y:S01]  /*c030*/  HFMA2.MMA R76, -RZ, RZ, 0, 5.9604644775390625e-08 ;  /* 0x00000001ff4c7435 */ /* 0x001fe200000001ff */
[----:B-1----:R-:W-:Y:S02]  /*c040*/  MOV R72, R73 ;  /* 0x0000004900487202 */ /* 0x002fe40000000f00 */
[----:B------:R-:W-:Y:S02]  /*c050*/  MOV R73, R79 ;  /* 0x0000004f00497202 */ /* 0x000fe40000000f00 */
[----:B------:R-:W-:-:S02]  /*c060*/  MOV R78, RZ ;  /* 0x000000ff004e7202 */ /* 0x000fc40000000f00 */
[----:B------:R-:W-:Y:S02]  /*c070*/  MOV R81, 0xffffffff ;  /* 0xffffffff00517802 */ /* 0x000fe40000000f00 */
[----:B------:R-:W-:Y:S02]  /*c080*/  MOV R68, 0xc0a0 ;  /* 0x0000c0a000447802 */ /* 0x000fe40000000f00 */
[----:B------:R-:W-:Y:S05]  /*c090*/  CALL.REL.NOINC `($__internal_62_$__cuda_sm70_shflsync_up) ;  /* 0x000011f000007944 */ /* 0x000fea0003c00000 */
[----:B0-----:R-:W-:Y:S01]  /*c0a0*/  HFMA2.MMA R76, -RZ, RZ, 0, 5.9604644775390625e-08 ;  /* 0x00000001ff4c7435 */ /* 0x001fe200000001ff */
[----:B-1----:R-:W-:Y:S02]  /*c0b0*/  MOV R74, R73 ;  /* 0x00000049004a7202 */ /* 0x002fe40000000f00 */
[----:B------:R-:W-:Y:S02]  /*c0c0*/  MOV R73, R77 ;  /* 0x0000004d00497202 */ /* 0x000fe40000000f00 */
[----:B------:R-:W-:Y:S02]  /*c0d0*/  MOV R78, RZ ;  /* 0x000000ff004e7202 */ /* 0x000fe40000000f00 */
[----:B------:R-:W-:Y:S02]  /*c0e0*/  MOV R81, 0xffffffff ;  /* 0xffffffff00517802 */ /* 0x000fe40000000f00 */
[----:B------:R-:W-:-:S02]  /*c0f0*/  MOV R68, 0xc110 ;  /* 0x0000c11000447802 */ /* 0x000fc40000000f00 */
[----:B------:R-:W-:Y:S05]  /*c100*/  CALL.REL.NOINC `($__internal_62_$__cuda_sm70_shflsync_up) ;  /* 0x0000118000007944 */ /* 0x000fea0003c00000 */
[----:B-1----:R-:W-:Y:S01]  /*c110*/  MOV R82, R73 ;  /* 0x0000004900527202 */ /* 0x002fe20000000f00 */
[----:B------:R-:W-:Y:S01]  /*c120*/  HFMA2.MMA R73, -RZ, RZ, 0, 0 ;  /* 0x00000000ff497435 */ /* 0x000fe200000001ff */
[----:B0-----:R-:W-:-:S02]  /*c130*/  MOV R81, R72 ;  /* 0x0000004800517202 */ /* 0x001fc40000000f00 */
[----:B------:R-:W-:Y:S02]  /*c140*/  MOV R80, R70 ;  /* 0x0000004600507202 */ /* 0x000fe40000000f00 */
[----:B------:R-:W-:Y:S02]  /*c150*/  MOV R72, R74 ;  /* 0x0000004a00487202 */ /* 0x000fe40000000f00 */
[----:B------:R-:W-:Y:S02]  /*c160*/  MOV R71, R56 ;  /* 0x0000003800477202 */ /* 0x000fe40000000f00 */
[----:B------:R-:W-:Y:S02]  /*c170*/  MOV R74, 0x1f ;  /* 0x0000001f004a7802 */ /* 0x000fe40000000f00 */
[----:B------:R-:W-:Y:S02]  /*c180*/  MOV R70, 0xffffffff ;  /* 0xffffffff00467802 */ /* 0x000fe40000000f00 */
[----:B------:R-:W-:-:S02]  /*c190*/  MOV R68, 0xc1b0 ;  /* 0x0000c1b000447802 */ /* 0x000fc40000000f00 */
[----:B------:R-:W-:Y:S05]  /*c1a0*/  CALL.REL.NOINC `($__internal_61_$__cuda_sm70_shflsync_idx_p) ;  /* 0x000010a000007944 */ /* 0x000fea0003c00000 */
[----:B0-----:R-:W-:Y:S01]  /*c1b0*/  HFMA2.MMA R73, -RZ, RZ, 0, 0 ;  /* 0x00000000ff497435 */ /* 0x001fe200000001ff */
[----:B-1----:R-:W-:-:S02]  /*c1c0*/  MOV R83, R70 ;  /* 0x0000004600537202 */ /* 0x002fc40000000f00 */
[----:B------:R-:W-:Y:S02]  /*c1d0*/  MOV R71, R57 ;  /* 0x0000003900477202 */ /* 0x000fe40000000f00 */
[----:B------:R-:W-:Y:S02]  /*c1e0*/  MOV R74, 0x1f ;  /* 0x0000001f004a7802 */ /* 0x000fe40000000f00 */
[----:B------:R-:W-:Y:S02]  /*c1f0*/  MOV R70, 0xffffffff ;  /* 0xffffffff00467802 */ /* 0x000fe40000000f00 */
[----:B------:R-:W-:Y:S02]  /*c200*/  MOV R68, 0xc220 ;  /* 0x0000c22000447802 */ /* 0x000fe40000000f00 */
[----:B------:R-:W-:Y:S05]  /*c210*/  CALL.REL.NOINC `($__internal_61_$__cuda_sm70_shflsync_idx_p) ;  /* 0x0000103000007944 */ /* 0x000fea0003c00000 */
[----:B0-----:R-:W-:Y:S01]  /*c220*/  HFMA2.MMA R73, -RZ, RZ, 0, 0 ;  /* 0x00000000ff497435 */ /* 0x001fe200000001ff */
[----:B-1----:R-:W-:Y:S02]  /*c230*/  MOV R214, R70 ;  /* 0x0000004600d67202 */ /* 0x002fe40000000f00 */
[----:B------:R-:W-:Y:S02]  /*c240*/  MOV R71, R58 ;  /* 0x0000003a00477202 */ /* 0x000fe40000000f00 */
[----:B------:R-:W-:-:S02]  /*c250*/  MOV R74, 0x1f ;  /* 0x0000001f004a7802 */ /* 0x000fc40000000f00 */
[----:B------:R-:W-:Y:S02]  /*c260*/  MOV R70, 0xffffffff ;  /* 0xffffffff00467802 */ /* 0x000fe40000000f00 */
[----:B------:R-:W-:Y:S02]  /*c270*/  MOV R68, 0xc290 ;  /* 0x0000c29000447802 */ /* 0x000fe40000000f00 */
[----:B------:R-:W-:Y:S05]  /*c280*/  CALL.REL.NOINC `($__internal_61_$__cuda_sm70_shflsync_idx_p) ;  /* 0x00000fc000007944 */ /* 0x000fea0003c00000 */
[----:B0-----:R-:W-:Y:S01]  /*c290*/  HFMA2.MMA R73, -RZ, RZ, 0, 0 ;  /* 0x00000000ff497435 */ /* 0x001fe200000001ff */
[----:B-1----:R-:W-:Y:S02]  /*c2a0*/  MOV R215, R70 ;  /* 0x0000004600d77202 */ /* 0x002fe40000000f00 */
[----:B------:R-:W-:Y:S02]  /*c2b0*/  MOV R71, R59 ;  /* 0x0000003b00477202 */ /* 0x000fe40000000f00 */
[----:B------:R-:W-:Y:S02]  /*c2c0*/  MOV R74, 0x1f ;  /* 0x0000001f004a7802 */ /* 0x000fe40000000f00 */
[----:B------:R-:W-:Y:S02]  /*c2d0*/  MOV R70, 0xffffffff ;  /* 0xffffffff00467802 */ /* 0x000fe40000000f00 */
[----:B------:R-:W-:-:S02]  /*c2e0*/  MOV R68, 0xc300 ;  /* 0x0000c30000447802 */ /* 0x000fc40000000f00 */
[----:B------:R-:W-:Y:S05]  /*c2f0*/  CALL.REL.NOINC `($__internal_61_$__cuda_sm70_shflsync_idx_p) ;  /* 0x00000f5000007944 */ /* 0x000fea0003c00000 */
[----:B-1----:R-:W-:Y:S01]  /*c300*/  MOV R75, R70 ;  /* 0x00000046004b7202 */ /* 0x002fe20000000f00 */
[----:B0-----:R-:W-:Y:S05]  /*c310*/  BRA `(.L_x_2487) ;  /* 0xffff7ea000007947 */ /* 0x001fea000383ffff */
.L_x_2390:
[----:B------:R-:W-:Y:S01]  /*c320*/  HFMA2.MMA R240, -RZ, RZ, 0, 5.9604644775390625e-08 ;  /* 0x00000001fff07435 */ /* 0x000fe200000001ff */
[----:B------:R-:W-:-:S02]  /*c330*/  MOV R73, R78 ;  /* 0x0000004e00497202 */ /* 0x000fc40000000f00 */
[----:B------:R-:W-:Y:S02]  /*c340*/  MOV R74, 0x1f ;  /* 0x0000001f004a7802 */ /* 0x000fe40000000f00 */
[----:B------:R-:W-:Y:S02]  /*c350*/  MOV R81, 0xffffffff ;  /* 0xffffffff00517802 */ /* 0x000fe40000000f00 */
[----:B------:R-:W-:Y:S02]  /*c360*/  MOV R68, 0xc380 ;  /* 0x0000c38000447802 */ /* 0x000fe40000000f00 */
[----:B------:R-:W-:Y:S05]  /*c370*/  CALL.REL.NOINC `($__internal_60_$__cuda_sm70_shflsync_down) ;  /* 0x00000e9000007944 */ /* 0x000fea0003c00000 */
[----:B-1----:R-:W-:Y:S01]  /*c380*/  MOV R70, R240 ;  /* 0x000000f000467202 */ /* 0x002fe20000000f00 */
[----:B0-----:R-:W-:Y:S05]  /*c390*/  BRA `(.L_x_2488) ;  /* 0xffff941000007947 */ /* 0x001fea000383ffff */
.L_x_2391:
[----:B------:R-:W-:Y:S01]  /*c3a0*/  HFMA2.MMA R240, -RZ, RZ, 0, 5.9604644775390625e-08 ;  /* 0x00000001fff07435 */ /* 0x000fe200000001ff */
[----:B------:R-:W-:Y:S02]  /*c3b0*/  MOV R73, R79 ;  /* 0x0000004f00497202 */ /* 0x000fe40000000f00 */
[----:B------:R-:W-:Y:S02]  /*c3c0*/  MOV R74, 0x1f ;  /* 0x0000001f004a7802 */ /* 0x000fe40000000f00 */
[----:B------:R-:W-:-:S02]  /*c3d0*/  MOV R81, 0xffffffff ;  /* 0xffffffff00517802 */ /* 0x000fc40000000f00 */
[----:B------:R-:W-:Y:S02]  /*c3e0*/  MOV R68, 0xc400 ;  /* 0x0000c40000447802 */ /* 0x000fe40000000f00 */
[----:B01----:R-:W-:Y:S05]  /*c3f0*/  CALL.REL.NOINC `($__internal_60_$__cuda_sm70_shflsync_down) ;  /* 0x00000e1000007944 */ /* 0x003fea0003c00000 */
[----:B-1----:R-:W-:Y:S01]  /*c400*/  MOV R71, R240 ;  /* 0x000000f000477202 */ /* 0x002fe20000000f00 */
[----:B------:R-:W-:Y:S01]  /*c410*/  HFMA2.MMA R240, -RZ, RZ, 0, 5.9604644775390625e-08 ;  /* 0x00000001fff07435 */ /* 0x000fe200000001ff */
[----:B0-----:R-:W-:Y:S02]  /*c420*/  MOV R73, R77 ;  /* 0x0000004d00497202 */ /* 0x001fe40000000f00 */
[----:B------:R-:W-:Y:S02]  /*c430*/  MOV R74, 0x1f ;  /* 0x0000001f004a7802 */ /* 0x000fe40000000f00 */
[----:B------:R-:W-:Y:S02]  /*c440*/  MOV R81, 0xffffffff ;  /* 0xffffffff00517802 */ /* 0x000fe40000000f00 */
[----:B------:R-:W-:Y:S02]  /*c450*/  MOV R68, 0xc470 ;  /* 0x0000c47000447802 */ /* 0x000fe40000000f00 */
[----:B------:R-:W-:Y:S05]  /*c460*/  CALL.REL.NOINC `($__internal_60_$__cuda_sm70_shflsync_down) ;  /* 0x00000da000007944 */ /* 0x000fea0003c00000 */
[----:B-1----:R-:W-:Y:S01]  /*c470*/  MOV R72, R240 ;  /* 0x000000f000487202 */ /* 0x002fe20000000f00 */
[----:B------:R-:W-:Y:S01]  /*c480*/  HFMA2.MMA R240, -RZ, RZ, 0, 5.9604644775390625e-08 ;  /* 0x00000001fff07435 */ /* 0x000fe200000001ff */
[----:B0-----:R-:W-:-:S02]  /*c490*/  MOV R73, R76 ;  /* 0x0000004c00497202 */ /* 0x001fc40000000f00 */
[----:B------:R-:W-:Y:S02]  /*c4a0*/  MOV R74, 0x1f ;  /* 0x0000001f004a7802 */ /* 0x000fe40000000f00 */
[----:B------:R-:W-:Y:S02]  /*c4b0*/  MOV R81, 0xffffffff ;  /* 0xffffffff00517802 */ /* 0x000fe40000000f00 */
[----:B------:R-:W-:Y:S02]  /*c4c0*/  MOV R68, 0xc4e0 ;  /* 0x0000c4e000447802 */ /* 0x000fe40000000f00 */
[----:B------:R-:W-:Y:S05]  /*c4d0*/  CALL.REL.NOINC `($__internal_60_$__cuda_sm70_shflsync_down) ;  /* 0x00000d3000007944 */ /* 0x000fea0003c00000 */
[----:B-1----:R-:W-:Y:S01]  /*c4e0*/  MOV R68, R240 ;  /* 0x000000f000447202 */ /* 0x002fe20000000f00 */
[----:B0-----:R-:W-:Y:S05]  /*c4f0*/  BRA `(.L_x_2489) ;  /* 0xffff92f000007947 */ /* 0x001fea000383ffff */
.L_x_2394:
[----:B------:R-:W-:Y:S01]  /*c500*/  HFMA2.MMA R240, -RZ, RZ, 0, 1.1920928955078125e-07 ;  /* 0x00000002fff07435 */ /* 0x000fe200000001ff */
[----:B------:R-:W-:Y:S02]  /*c510*/  MOV R73, R78 ;  /* 0x0000004e00497202 */ /* 0x000fe40000000f00 */
[----:B------:R-:W-:Y:S02]  /*c520*/  MOV R74, 0x1f ;  /* 0x0000001f004a7802 */ /* 0x000fe40000000f00 */
[----:B------:R-:W-:-:S02]  /*c530*/  MOV R81, 0xffffffff ;  /* 0xffffffff00517802 */ /* 0x000fc40000000f00 */
[----:B0-----:R-:W-:Y:S02]  /*c540*/  MOV R68, 0xc560 ;  /* 0x0000c56000447802 */ /* 0x001fe40000000f00 */
[----:B-1234-:R-:W-:Y:S05]  /*c550*/  CALL.REL.NOINC `($__internal_60_$__cuda_sm70_shflsync_down) ;  /* 0x00000cb000007944 */ /* 0x01efea0003c00000 */
[----:B-1----:R-:W-:Y:S01]  /*c560*/  MOV R70, R240 ;  /* 0x000000f000467202 */ /* 0x002fe20000000f00 */
[----:B------:R-:W-:Y:S01]  /*c570*/  HFMA2.MMA R240, -RZ, RZ, 0, 1.1920928955078125e-07 ;  /* 0x00000002fff07435 */ /* 0x000fe200000001ff */
[----:B0-----:R-:W-:Y:S02]  /*c580*/  MOV R73, R79 ;  /* 0x0000004f00497202 */ /* 0x001fe40000000f00 */
[----:B------:R-:W-:Y:S02]  /*c590*/  MOV R74, 0x1f ;  /* 0x0000001f004a7802 */ /* 0x000fe40000000f00 */
[----:B------:R-:W-:Y:S02]  /*c5a0*/  MOV R81, 0xffffffff ;  /* 0xffffffff00517802 */ /* 0x000fe40000000f00 */
[----:B------:R-:W-:Y:S02]  /*c5b0*/  MOV R68, 0xc5d0 ;  /* 0x0000c5d000447802 */ /* 0x000fe40000000f00 */
[----:B------:R-:W-:Y:S05]  /*c5c0*/  CALL.REL.NOINC `($__internal_60_$__cuda_sm70_shflsync_down) ;  /* 0x00000c4000007944 */ /* 0x000fea0003c00000 */
[----:B-1----:R-:W-:Y:S01]  /*c5d0*/  MOV R71, R240 ;  /* 0x000000f000477202 */ /* 0x002fe20000000f00 */
[----:B------:R-:W-:Y:S01]  /*c5e0*/  HFMA2.MMA R240, -RZ, RZ, 0, 1.1920928955078125e-07 ;  /* 0x00000002fff07435 */ /* 0x000fe200000001ff */
[----:B0-----:R-:W-:-:S02]  /*c5f0*/  MOV R73, R77 ;  /* 0x0000004d00497202 */ /* 0x001fc40000000f00 */
[----:B------:R-:W-:Y:S02]  /*c600*/  MOV R74, 0x1f ;  /* 0x0000001f004a7802 */ /* 0x000fe40000000f00 */
[----:B------:R-:W-:Y:S02]  /*c610*/  MOV R81, 0xffffffff ;  /* 0xffffffff00517802 */ /* 0x000fe40000000f00 */
[----:B------:R-:W-:Y:S02]  /*c620*/  MOV R68, 0xc640 ;  /* 0x0000c64000447802 */ /* 0x000fe40000000f00 */
[----:B------:R-:W-:Y:S05]  /*c630*/  CALL.REL.NOINC `($__internal_60_$__cuda_sm70_shflsync_down) ;  /* 0x00000bd000007944 */ /* 0x000fea0003c00000 */
[----:B-1----:R-:W-:Y:S01]  /*c640*/  MOV R72, R240 ;  /* 0x000000f000487202 */ /* 0x002fe20000000f00 */
[----:B------:R-:W-:Y:S01]  /*c650*/  HFMA2.MMA R240, -RZ, RZ, 0, 1.1920928955078125e-07 ;  /* 0x00000002fff07435 */ /* 0x000fe200000001ff */
[----:B0-----:R-:W-:Y:S02]  /*c660*/  MOV R73, R76 ;  /* 0x0000004c00497202 */ /* 0x001fe40000000f00 */
[----:B------:R-:W-:Y:S02]  /*c670*/  MOV R74, 0x1f ;  /* 0x0000001f004a7802 */ /* 0x000fe40000000f00 */
[----:B------:R-:W-:-:S02]  /*c680*/  MOV R81, 0xffffffff ;  /* 0xffffffff00517802 */ /* 0x000fc40000000f00 */
[----:B------:R-:W-:Y:S02]  /*c690*/  MOV R68, 0xc6b0 ;  /* 0x0000c6b000447802 */ /* 0x000fe40000000f00 */
[----:B------:R-:W-:Y:S05]  /*c6a0*/  CALL.REL.NOINC `($__internal_60_$__cuda_sm70_shflsync_down) ;  /* 0x00000b6000007944 */ /* 0x000fea0003c00000 */
[----:B-1----:R-:W-:Y:S01]  /*c6b0*/  MOV R68, R240 ;  /* 0x000000f000447202 */ /* 0x002fe20000000f00 */
[----:B0-----:R-:W-:Y:S05]  /*c6c0*/  BRA `(.L_x_2490) ;  /* 0xffff927000007947 */ /* 0x001fea000383ffff */
.L_x_2397:
[----:B------:R-:W-:Y:S01]  /*c6d0*/  HFMA2.MMA R240, -RZ, RZ, 0, 2.384185791015625e-07 ;  /* 0x00000004fff07435 */ /* 0x000fe200000001ff */
[----:B------:R-:W-:Y:S02]  /*c6e0*/  MOV R73, R78 ;  /* 0x0000004e00497202 */ /* 0x000fe40000000f00 */
[----:B------:R-:W-:Y:S02]  /*c6f0*/  MOV R74, 0x1f ;  /* 0x0000001f004a7802 */ /* 0x000fe40000000f00 */
[----:B------:R-:W-:Y:S02]  /*c700*/  MOV R81, 0xffffffff ;  /* 0xffffffff00517802 */ /* 0x000fe40000000f00 */
[----:B0-----:R-:W-:Y:S02]  /*c710*/  MOV R68, 0xc730 ;  /* 0x0000c73000447802 */ /* 0x001fe40000000f00 */
[----:B-1234-:R-:W-:Y:S05]  /*c720*/  CALL.REL.NOINC `($__internal_60_$__cuda_sm70_shflsync_down) ;  /* 0x00000ae000007944 */ /* 0x01efea0003c00000 */
[----:B-1----:R-:W-:Y:S01]  /*c730*/  MOV R70, R240 ;  /* 0x000000f000467202 */ /* 0x002fe20000000f00 */
[----:B0-----:R-:W-:Y:S05]  /*c740*/  BRA `(.L_x_2491) ;  /* 0xffff931000007947 */ /* 0x001fea000383ffff */
.L_x_2398:
[----:B------:R-:W-:Y:S01]  /*c750*/  HFMA2.MMA R240, -RZ, RZ, 0, 2.384185791015625e-07 ;  /* 0x00000004fff07435 */ /* 0x000fe200000001ff */
[----:B------:R-:W-:-:S02]  /*c760*/  MOV R73, R79 ;  /* 0x0000004f00497202 */ /* 0x000fc40000000f00 */
[----:B------:R-:W-:Y:S02]  /*c770*/  MOV R74, 0x1f ;  /* 0x0000001f004a7802 */ /* 0x000fe40000000f00 */
[----:B------:R-:W-:Y:S02]  /*c780*/  MOV R81, 0xffffffff ;  /* 0xffffffff00517802 */ /* 0x000fe40000000f00 */
[----:B0-----:R-:W-:Y:S02]  /*c790*/  MOV R68, 0xc7b0 ;  /* 0x0000c7b000447802 */ /* 0x001fe40000000f00 */
[----:B-1234-:R-:W-:Y:S05]  /*c7a0*/  CALL.REL.NOINC `($__internal_60_$__cuda_sm70_shflsync_down) ;  /* 0x00000a6000007944 */ /* 0x01efea0003c00000 */
[----:B-1----:R-:W-:Y:S01]  /*c7b0*/  MOV R71, R240 ;  /* 0x000000f000477202 */ /* 0x002fe20000000f00 */
[----:B------:R-:W-:Y:S01]  /*c7c0*/  HFMA2.MMA R240, -RZ, RZ, 0, 2.384185791015625e-07 ;  /* 0x00000004fff07435 */ /* 0x000fe200000001ff */
[----:B0-----:R-:W-:Y:S02]  /*c7d0*/  MOV R73, R77 ;  /* 0x0000004d00497202 */ /* 0x001fe40000000f00 */
[----:B------:R-:W-:Y:S02]  /*c7e0*/  MOV R74, 0x1f ;  /* 0x0000001f004a7802 */ /* 0x000fe40000000f00 */
[----:B------:R-:W-:-:S02]  /*c7f0*/  MOV R81, 0xffffffff ;  /* 0xffffffff00517802 */ /* 0x000fc40000000f00 */
[----:B------:R-:W-:Y:S02]  /*c800*/  MOV R68, 0xc820 ;  /* 0x0000c82000447802 */ /* 0x000fe40000000f00 */
[----:B------:R-:W-:Y:S05]  /*c810*/  CALL.REL.NOINC `($__internal_60_$__cuda_sm70_shflsync_down) ;  /* 0x000009f000007944 */ /* 0x000fea0003c00000 */
[----:B-1----:R-:W-:Y:S01]  /*c820*/  MOV R72, R240 ;  /* 0x000000f000487202 */ /* 0x002fe20000000f00 */
[----:B------:R-:W-:Y:S01]  /*c830*/  HFMA2.MMA R240, -RZ, RZ, 0, 2.384185791015625e-07 ;  /* 0x00000004fff07435 */ /* 0x000fe200000001ff */
[----:B0-----:R-:W-:Y:S02]  /*c840*/  MOV R73, R76 ;  /* 0x0000004c00497202 */ /* 0x001fe40000000f00 */
[----:B------:R-:W-:Y:S02]  /*c850*/  MOV R74, 0x1f ;  /* 0x0000001f004a7802 */ /* 0x000fe40000000f00 */
[----:B------:R-:W-:Y:S02]  /*c860*/  MOV R81, 0xffffffff ;  /* 0xffffffff00517802 */ /* 0x000fe40000000f00 */
[----:B------:R-:W-:Y:S02]  /*c870*/  MOV R68, 0xc890 ;  /* 0x0000c89000447802 */ /* 0x000fe40000000f00 */
[----:B------:R-:W-:Y:S05]  /*c880*/  CALL.REL.NOINC `($__internal_60_$__cuda_sm70_shflsync_down) ;  /* 0x0000098000007944 */ /* 0x000fea0003c00000 */
[----:B-1----:R-:W-:Y:S01]  /*c890*/  MOV R68, R240 ;  /* 0x000000f000447202 */ /* 0x002fe20000000f00 */
[----:B0-----:R-:W-:Y:S05]  /*c8a0*/  BRA `(.L_x_2492) ;  /* 0xffff91f000007947 */ /* 0x001fea000383ffff */
.L_x_2401:
[----:B------:R-:W-:Y:S01]  /*c8b0*/  HFMA2.MMA R240, -RZ, RZ, 0, 4.76837158203125e-07 ;  /* 0x00000008fff07435 */ /* 0x000fe200000001ff */
[----:B------:R-:W-:-:S02]  /*c8c0*/  MOV R73, R78 ;  /* 0x0000004e00497202 */ /* 0x000fc40000000f00 */
[----:B------:R-:W-:Y:S02]  /*c8d0*/  MOV R74, 0x1f ;  /* 0x0000001f004a7802 */ /* 0x000fe40000000f00 */
[----:B------:R-:W-:Y:S02]  /*c8e0*/  MOV R81, 0xffffffff ;  /* 0xffffffff00517802 */ /* 0x000fe40000000f00 */
[----:B0-----:R-:W-:Y:S02]  /*c8f0*/  MOV R68, 0xc910 ;  /* 0x0000c91000447802 */ /* 0x001fe40000000f00 */
[----:B-1234-:R-:W-:Y:S05]  /*c900*/  CALL.REL.NOINC `($__internal_60_$__cuda_sm70_shflsync_down) ;  /* 0x0000090000007944 */ /* 0x01efea0003c00000 */
[----:B-1----:R-:W-:Y:S01]  /*c910*/  MOV R70, R240 ;  /* 0x000000f000467202 */ /* 0x002fe20000000f00 */
[----:B------:R-:W-:Y:S01]  /*c920*/  HFMA2.MMA R240, -RZ, RZ, 0, 4.76837158203125e-07 ;  /* 0x00000008fff07435 */ /* 0x000fe200000001ff */
[----:B0-----:R-:W-:Y:S02]  /*c930*/  MOV R73, R79 ;  /* 0x0000004f00497202 */ /* 0x001fe40000000f00 */
[----:B------:R-:W-:Y:S02]  /*c940*/  MOV R74, 0x1f ;  /* 0x0000001f004a7802 */ /* 0x000fe40000000f00 */
[----:B------:R-:W-:-:S02]  /*c950*/  MOV R81, 0xffffffff ;  /* 0xffffffff00517802 */ /* 0x000fc40000000f00 */
[----:B------:R-:W-:Y:S02]  /*c960*/  MOV R68, 0xc980 ;  /* 0x0000c98000447802 */ /* 0x000fe40000000f00 */
[----:B------:R-:W-:Y:S05]  /*c970*/  CALL.REL.NOINC `($__internal_60_$__cuda_sm70_shflsync_down) ;  /* 0x0000089000007944 */ /* 0x000fea0003c00000 */
[----:B-1----:R-:W-:Y:S01]  /*c980*/  MOV R71, R240 ;  /* 0x000000f000477202 */ /* 0x002fe20000000f00 */
[----:B------:R-:W-:Y:S01]  /*c990*/  HFMA2.MMA R240, -RZ, RZ, 0, 4.76837158203125e-07 ;  /* 0x00000008fff07435 */ /* 0x000fe200000001ff */
[----:B0-----:R-:W-:Y:S02]  /*c9a0*/  MOV R73, R77 ;  /* 0x0000004d00497202 */ /* 0x001fe40000000f00 */
[----:B------:R-:W-:Y:S02]  /*c9b0*/  MOV R74, 0x1f ;  /* 0x0000001f004a7802 */ /* 0x000fe40000000f00 */
[----:B------:R-:W-:Y:S02]  /*c9c0*/  MOV R81, 0xffffffff ;  /* 0xffffffff00517802 */ /* 0x000fe40000000f00 */
[----:B------:R-:W-:Y:S02]  /*c9d0*/  MOV R68, 0xc9f0 ;  /* 0x0000c9f000447802 */ /* 0x000fe40000000f00 */
[----:B------:R-:W-:Y:S05]  /*c9e0*/  CALL.REL.NOINC `($__internal_60_$__cuda_sm70_shflsync_down) ;  /* 0x0000082000007944 */ /* 0x000fea0003c00000 */
[----:B-1----:R-:W-:Y:S01]  /*c9f0*/  MOV R72, R240 ;  /* 0x000000f000487202 */ /* 0x002fe20000000f00 */
[----:B------:R-:W-:Y:S01]  /*ca00*/  HFMA2.MMA R240, -RZ, RZ, 0, 4.76837158203125e-07 ;  /* 0x00000008fff07435 */ /* 0x000fe200000001ff */
[----:B0-----:R-:W-:-:S02]  /*ca10*/  MOV R73, R76 ;  /* 0x0000004c00497202 */ /* 0x001fc40000000f00 */
[----:B------:R-:W-:Y:S02]  /*ca20*/  MOV R74, 0x1f ;  /* 0x0000001f004a7802 */ /* 0x000fe40000000f00 */
[----:B------:R-:W-:Y:S02]  /*ca30*/  MOV R81, 0xffffffff ;  /* 0xffffffff00517802 */ /* 0x000fe40000000f00 */
[----:B------:R-:W-:Y:S02]  /*ca40*/  MOV R68, 0xca60 ;  /* 0x0000ca6000447802 */ /* 0x000fe40000000f00 */
[----:B------:R-:W-:Y:S05]  /*ca50*/  CALL.REL.NOINC `($__internal_60_$__cuda_sm70_shflsync_down) ;  /* 0x000007b000007944 */ /* 0x000fea0003c00000 */
[----:B-1----:R-:W-:Y:S01]  /*ca60*/  MOV R68, R240 ;  /* 0x000000f000447202 */ /* 0x002fe20000000f00 */
[----:B0-----:R-:W-:Y:S05]  /*ca70*/  BRA `(.L_x_2493) ;  /* 0xffff917000007947 */ /* 0x001fea000383ffff */
.L_x_2404:
[----:B------:R-:W-:Y:S01]  /*ca80*/  HFMA2.MMA R240, -RZ, RZ, 0, 9.5367431640625e-07 ;  /* 0x00000010fff07435 */ /* 0x000fe200000001ff */
[----:B------:R-:W-:Y:S02]  /*ca90*/  MOV R73, R78 ;  /* 0x0000004e00497202 */ /* 0x000fe40000000f00 */
[----:B------:R-:W-:Y:S02]  /*caa0*/  MOV R74, 0x1f ;  /* 0x0000001f004a7802 */ /* 0x000fe40000000f00 */
[----:B------:R-:W-:-:S02]  /*cab0*/  MOV R81, 0xffffffff ;  /* 0xffffffff00517802 */ /* 0x000fc40000000f00 */
[----:B0-----:R-:W-:Y:S02]  /*cac0*/  MOV R68, 0xcae0 ;  /* 0x0000cae000447802 */ /* 0x001fe40000000f00 */
[----:B-1234-:R-:W-:Y:S05]  /*cad0*/  CALL.REL.NOINC `($__internal_60_$__cuda_sm70_shflsync_down) ;  /* 0x0000073000007944 */ /* 0x01efea0003c00000 */
[----:B-1----:R-:W-:Y:S01]  /*cae0*/  MOV R70, R240 ;  /* 0x000000f000467202 */ /* 0x002fe20000000f00 */
[----:B0-----:R-:W-:Y:S05]  /*caf0*/  BRA `(.L_x_2494) ;  /* 0xffff921000007947 */ /* 0x001fea000383ffff */
.L_x_2405:
[----:B------:R-:W-:Y:S01]  /*cb00*/  HFMA2.MMA R240, -RZ, RZ, 0, 9.5367431640625e-07 ;  /* 0x00000010fff07435 */ /* 0x000fe200000001ff */
[----:B------:R-:W-:Y:S02]  /*cb10*/  MOV R73, R79 ;  /* 0x0000004f00497202 */ /* 0x000fe40000000f00 */
[----:B------:R-:W-:Y:S02]  /*cb20*/  MOV R74, 0x1f ;  /* 0x0000001f004a7802 */ /* 0x000fe40000000f00 */
[----:B------:R-:W-:Y:S02]  /*cb30*/  MOV R81, 0xffffffff ;  /* 0xffffffff00517802 */ /* 0x000fe40000000f00 */
[----:B0-----:R-:W-:Y:S02]  /*cb40*/  MOV R68, 0xcb60 ;  /* 0x0000cb6000447802 */ /* 0x001fe40000000f00 */
[----:B-1234-:R-:W-:Y:S05]  /*cb50*/  CALL.REL.NOINC `($__internal_60_$__cuda_sm70_shflsync_down) ;  /* 0x000006b000007944 */ /* 0x01efea0003c00000 */
[----:B-1----:R-:W-:Y:S01]  /*cb60*/  MOV R71, R240 ;  /* 0x000000f000477202 */ /* 0x002fe20000000f00 */
[----:B------:R-:W-:Y:S01]  /*cb70*/  HFMA2.MMA R240, -RZ, RZ, 0, 9.5367431640625e-07 ;  /* 0x00000010fff07435 */ /* 0x000fe200000001ff */
[----:B0-----:R-:W-:-:S02]  /*cb80*/  MOV R73, R77 ;  /* 0x0000004d00497202 */ /* 0x001fc40000000f00 */
[----:B------:R-:W-:Y:S02]  /*cb90*/  MOV R74, 0x1f ;  /* 0x0000001f004a7802 */ /* 0x000fe40000000f00 */
[----:B------:R-:W-:Y:S02]  /*cba0*/  MOV R81, 0xffffffff ;  /* 0xffffffff00517802 */ /* 0x000fe40000000f00 */
[----:B------:R-:W-:Y:S02]  /*cbb0*/  MOV R68, 0xcbd0 ;  /* 0x0000cbd000447802 */ /* 0x000fe40000000f00 */
[----:B------:R-:W-:Y:S05]  /*cbc0*/  CALL.REL.NOINC `($__internal_60_$__cuda_sm70_shflsync_down) ;  /* 0x0000064000007944 */ /* 0x000fea0003c00000 */
[----:B-1----:R-:W-:Y:S01]  /*cbd0*/  MOV R72, R240 ;  /* 0x000000f000487202 */ /* 0x002fe20000000f00 */
[----:B------:R-:W-:Y:S01]  /*cbe0*/  HFMA2.MMA R240, -RZ, RZ, 0, 9.5367431640625e-07 ;  /* 0x00000010fff07435 */ /* 0x000fe200000001ff */
[----:B0-----:R-:W-:Y:S02]  /*cbf0*/  MOV R73, R76 ;  /* 0x0000004c00497202 */ /* 0x001fe40000000f00 */
[----:B------:R-:W-:Y:S02]  /*cc00*/  MOV R74, 0x1f ;  /* 0x0000001f004a7802 */ /* 0x000fe40000000f00 */
[----:B------:R-:W-:-:S02]  /*cc10*/  MOV R81, 0xffffffff ;  /* 0xffffffff00517802 */ /* 0x000fc40000000f00 */
[----:B------:R-:W-:Y:S02]  /*cc20*/  MOV R68, 0xcc40 ;  /* 0x0000cc4000447802 */ /* 0x000fe40000000f00 */
[----:B------:R-:W-:Y:S05]  /*cc30*/  CALL.REL.NOINC `($__internal_60_$__cuda_sm70_shflsync_down) ;  /* 0x000005d000007944 */ /* 0x000fea0003c00000 */
[----:B-1----:R-:W-:Y:S01]  /*cc40*/  MOV R68, R240 ;  /* 0x000000f000447202 */ /* 0x002fe20000000f00 */
[----:B0-----:R-:W-:Y:S05]  /*cc50*/  BRA `(.L_x_2495) ;  /* 0xffff90f000007947 */ /* 0x001fea000383ffff */
.L_x_2408:
[----:B------:R-:W-:Y:S01]  /*cc60*/  HFMA2.MMA R73, -RZ, RZ, 0, 0 ;  /* 0x00000000ff497435 */ /* 0x000fe200000001ff */
[----:B---3--:R-:W-:Y:S02]  /*cc70*/  MOV R71, R78 ;  /* 0x0000004e00477202 */ /* 0x008fe40000000f00 */
[----:B------:R-:W-:Y:S02]  /*cc80*/  MOV R74, 0x1f ;  /* 0x0000001f004a7802 */ /* 0x000fe40000000f00 */
[----:B-1----:R-:W-:Y:S02]  /*cc90*/  MOV R70, 0xffffffff ;  /* 0xffffffff00467802 */ /* 0x002fe40000000f00 */
[----:B0-----:R-:W-:Y:S02]  /*cca0*/  MOV R68, 0xccc0 ;  /* 0x0000ccc000447802 */ /* 0x001fe40000000f00 */
[----:B--2-4-:R-:W-:Y:S05]  /*ccb0*/  CALL.REL.NOINC `($__internal_61_$__cuda_sm70_shflsync_idx_p) ;  /* 0x0000059000007944 */ /* 0x014fea0003c00000 */
[----:B0-----:R-:W-:Y:S01]  /*ccc0*/  HFMA2.MMA R73, -RZ, RZ, 0, 0 ;  /* 0x00000000ff497435 */ /* 0x001fe200000001ff */
[----:B-1----:R-:W-:Y:S02]  /*ccd0*/  MOV R235, R70 ;  /* 0x0000004600eb7202 */ /* 0x002fe40000000f00 */
[----:B------:R-:W-:-:S02]  /*cce0*/  MOV R71, R79 ;  /* 0x0000004f00477202 */ /* 0x000fc40000000f00 */
[----:B------:R-:W-:Y:S02]  /*ccf0*/  MOV R74, 0x1f ;  /* 0x0000001f004a7802 */ /* 0x000fe40000000f00 */
[----:B------:R-:W-:Y:S02]  /*cd00*/  MOV R70, 0xffffffff ;  /* 0xffffffff00467802 */ /* 0x000fe40000000f00 */
[----:B------:R-:W-:Y:S02]  /*cd10*/  MOV R68, 0xcd30 ;  /* 0x0000cd3000447802 */ /* 0x000fe40000000f00 */
[----:B------:R-:W-:Y:S05]  /*cd20*/  CALL.REL.NOINC `($__internal_61_$__cuda_sm70_shflsync_idx_p) ;  /* 0x0000052000007944 */ /* 0x000fea0003c00000 */
[----:B0-----:R-:W-:Y:S01]  /*cd30*/  HFMA2.MMA R73, -RZ, RZ, 0, 0 ;  /* 0x00000000ff497435 */ /* 0x001fe200000001ff */
[----:B-1----:R-:W-:Y:S02]  /*cd40*/  MOV R80, R70 ;  /* 0x0000004600507202 */ /* 0x002fe40000000f00 */
[----:B------:R-:W-:Y:S02]  /*cd50*/  MOV R71, R77 ;  /* 0x0000004d00477202 */ /* 0x000fe40000000f00 */
[----:B------:R-:W-:Y:S02]  /*cd60*/  MOV R74, 0x1f ;  /* 0x0000001f004a7802 */ /* 0x000fe40000000f00 */
[----:B------:R-:W-:-:S02]  /*cd70*/  MOV R70, 0xffffffff ;  /* 0xffffffff00467802 */ /* 0x000fc40000000f00 */
[----:B------:R-:W-:Y:S02]  /*cd80*/  MOV R68, 0xcda0 ;  /* 0x0000cda000447802 */ /* 0x000fe40000000f00 */
[----:B------:R-:W-:Y:S05]  /*cd90*/  CALL.REL.NOINC `($__internal_61_$__cuda_sm70_shflsync_idx_p) ;  /* 0x000004b000007944 */ /* 0x000fea0003c00000 */
[----:B0-----:R-:W-:Y:S01]  /*cda0*/  HFMA2.MMA R73, -RZ, RZ, 0, 0 ;  /* 0x00000000ff497435 */ /* 0x001fe200000001ff */
[----:B-1----:R-:W-:Y:S02]  /*cdb0*/  MOV R232, R70 ;  /* 0x0000004600e87202 */ /* 0x002fe40000000f00 */
[----:B------:R-:W-:Y:S02]  /*cdc0*/  MOV R71, R76 ;  /* 0x0000004c00477202 */ /* 0x000fe40000000f00 */
[----:B------:R-:W-:Y:S02]  /*cdd0*/  MOV R74, 0x1f ;  /* 0x0000001f004a7802 */ /* 0x000fe40000000f00 */
[----:B------:R-:W-:Y:S02]  /*cde0*/  MOV R70, 0xffffffff ;  /* 0xffffffff00467802 */ /* 0x000fe40000000f00 */
[----:B------:R-:W-:Y:S02]  /*cdf0*/  MOV R68, 0xce10 ;  /* 0x0000ce1000447802 */ /* 0x000fe40000000f00 */
[----:B------:R-:W-:Y:S05]  /*ce00*/  CALL.REL.NOINC `($__internal_61_$__cuda_sm70_shflsync_idx_p) ;  /* 0x0000044000007944 */ /* 0x000fea0003c00000 */
[----:B------:R-:W-:Y:S01]  /*ce10*/  HFMA2.MMA R240, -RZ, RZ, 0, 5.9604644775390625e-08 ;  /* 0x00000001fff07435 */ /* 0x000fe200000001ff */
[----:B-1----:R-:W-:-:S02]  /*ce20*/  MOV R230, R70 ;  /* 0x0000004600e67202 */ /* 0x002fc40000000f00 */
[----:B0-----:R-:W-:Y:S02]  /*ce30*/  MOV R73, R78 ;  /* 0x0000004e00497202 */ /* 0x001fe40000000f00 */
[----:B------:R-:W-:Y:S02]  /*ce40*/  MOV R74, 0x1f ;  /* 0x0000001f004a7802 */ /* 0x000fe40000000f00 */
[----:B------:R-:W-:Y:S02]  /*ce50*/  MOV R81, 0xffffffff ;  /* 0xffffffff00517802 */ /* 0x000fe40000000f00 */
[----:B------:R-:W-:Y:S02]  /*ce60*/  MOV R68, 0xce80 ;  /* 0x0000ce8000447802 */ /* 0x000fe40000000f00 */
[----:B------:R-:W-:Y:S05]  /*ce70*/  CALL.REL.NOINC `($__internal_60_$__cuda_sm70_shflsync_down) ;  /* 0x0000039000007944 */ /* 0x000fea0003c00000 */
[----:B-1----:R-:W-:Y:S01]  /*ce80*/  MOV R75, R240 ;  /* 0x000000f0004b7202 */ /* 0x002fe20000000f00 */
[----:B------:R-:W-:Y:S01]  /*ce90*/  HFMA2.MMA R240, -RZ, RZ, 0, 5.9604644775390625e-08 ;  /* 0x00000001fff07435 */ /* 0x000fe200000001ff */
[----:B0-----:R-:W-:Y:S02]  /*cea0*/  MOV R73, R79 ;  /* 0x0000004f00497202 */ /* 0x001fe40000000f00 */
[----:B------:R-:W-:-:S02]  /*ceb0*/  MOV R74, 0x1f ;  /* 0x0000001f004a7802 */ /* 0x000fc40000000f00 */
[----:B------:R-:W-:Y:S02]  /*cec0*/  MOV R81, 0xffffffff ;  /* 0xffffffff00517802 */ /* 0x000fe40000000f00 */
[----:B------:R-:W-:Y:S02]  /*ced0*/  MOV R68, 0xcef0 ;  /* 0x0000cef000447802 */ /* 0x000fe40000000f00 */
[----:B------:R-:W-:Y:S05]  /*cee0*/  CALL.REL.NOINC `($__internal_60_$__cuda_sm70_shflsync_down) ;  /* 0x0000032000007944 */ /* 0x000fea0003c00000 */
[----:B-1----:R-:W-:Y:S01]  /*cef0*/  MOV R238, R240 ;  /* 0x000000f000ee7202 */ /* 0x002fe20000000f00 */
[----:B------:R-:W-:Y:S01]  /*cf00*/  HFMA2.MMA R240, -RZ, RZ, 0, 5.9604644775390625e-08 ;  /* 0x00000001fff07435 */ /* 0x000fe200000001ff */
[----:B0-----:R-:W-:Y:S02]  /*cf10*/  MOV R73, R77 ;  /* 0x0000004d00497202 */ /* 0x001fe40000000f00 */
[----:B------:R-:W-:Y:S02]  /*cf20*/  MOV R74, 0x1f ;  /* 0x0000001f004a7802 */ /* 0x000fe40000000f00 */
[----:B------:R-:W-:Y:S02]  /*cf30*/  MOV R81, 0xffffffff ;  /* 0xffffffff00517802 */ /* 0x000fe40000000f00 */
[----:B------:R-:W-:-:S02]  /*cf40*/  MOV R68, 0xcf60 ;  /* 0x0000cf6000447802 */ /* 0x000fc40000000f00 */
        /* <DEDUP_REMOVED lines=8> */
[-C--:B------:R-:W-:Y:S01]  /*cfd0*/  FMUL.FTZ R236, R56, R80.reuse ;  /* 0x0000005038ec7220 */ /* 0x080fe20000410000 */
[----:B0-----:R-:W-:Y:S01]  /*cfe0*/  HFMA2.MMA R73, -RZ, RZ, 0, 0 ;  /* 0x00000000ff497435 */ /* 0x001fe200000001ff */
[----:B------:R-:W-:Y:S01]  /*cff0*/  FMUL.FTZ R237, R59, R80 ;  /* 0x000000503bed7220 */ /* 0x000fe20000410000 */
[----:B------:R-:W-:Y:S01]  /*d000*/  MOV R71, R56 ;  /* 0x0000003800477202 */ /* 0x000fe20000000f00 */
[-C--:B------:R-:W-:Y:S01]  /*d010*/  FMUL.FTZ R241, R57, R80.reuse ;  /* 0x0000005039f17220 */ /* 0x080fe20000410000 */
[----:B------:R-:W-:Y:S01]  /*d020*/  MOV R74, 0x1f ;  /* 0x0000001f004a7802 */ /* 0x000fe20000000f00 */
[----:B------:R-:W-:Y:S01]  /*d030*/  FMUL.FTZ R80, R58, R80 ;  /* 0x000000503a507220 */ /* 0x000fe20000410000 */
[----:B------:R-:W-:Y:S01]  /*d040*/  MOV R70, 0xffffffff ;  /* 0xffffffff00467802 */ /* 0x000fe20000000f00 */
[-C--:B------:R-:W-:Y:S01]  /*d050*/  FMUL.FTZ R234, R56, R235.reuse ;  /* 0x000000eb38ea7220 */ /* 0x080fe20000410000 */
[----:B------:R-:W-:Y:S01]  /*d060*/  MOV R68, 0xd0a0 ;  /* 0x0000d0a000447802 */ /* 0x000fe20000000f00 */
[----:B------:R-:W-:-:S02]  /*d070*/  FFMA.FTZ R237, R58, R235, -R237 ;  /* 0x000000eb3aed7223 */ /* 0x000fc400000108ed */
[----:B------:R-:W-:Y:S02]  /*d080*/  FFMA.FTZ R239, R59, R235, R80 ;  /* 0x000000eb3bef7223 */ /* 0x000fe40000010050 */
[----:B-1----:R-:W-:Y:S05]  /*d090*/  CALL.REL.NOINC `($__internal_61_$__cuda_sm70_shflsync_idx_p) ;  /* 0x000001b000007944 */ /* 0x002fea0003c00000 */
[----:B0-----:R-:W-:Y:S01]  /*d0a0*/  HFMA2.MMA R73, -RZ, RZ, 0, 0 ;  /* 0x00000000ff497435 */ /* 0x001fe200000001ff */
[----:B-1----:R-:W-:Y:S02]  /*d0b0*/  MOV R244, R70 ;  /* 0x0000004600f47202 */ /* 0x002fe40000000f00 */
[----:B------:R-:W-:Y:S02]  /*d0c0*/  MOV R71, R57 ;  /* 0x0000003900477202 */ /* 0x000fe40000000f00 */
[----:B------:R-:W-:Y:S02]  /*d0d0*/  MOV R74, 0x1f ;  /* 0x0000001f004a7802 */ /* 0x000fe40000000f00 */
[----:B------:R-:W-:Y:S02]  /*d0e0*/  MOV R70, 0xffffffff ;  /* 0xffffffff00467802 */ /* 0x000fe40000000f00 */
[----:B------:R-:W-:Y:S02]  /*d0f0*/  MOV R68, 0xd110 ;  /* 0x0000d11000447802 */ /* 0x000fe40000000f00 */
        /* <DEDUP_REMOVED lines=15> */
[----:B01----:R-:W-:Y:S01]  /*d1f0*/  MOV R73, R70 ;  /* 0x0000004600497202 */ /* 0x003fe20000000f00 */
[----:B------:R-:W-:Y:S05]  /*d200*/  BRA `(.L_x_2496) ;  /* 0xffff8d6000007947 */ /* 0x000fea000383ffff */
        .weak           $__internal_60_$__cuda_sm70_shflsync_down
        .type           $__internal_60_$__cuda_sm70_shflsync_down,@function
        .size           $__internal_60_$__cuda_sm70_shflsync_down,($__internal_61_$__cuda_sm70_shflsync_idx_p - $__internal_60_$__cuda_sm70_shflsync_down)
$__internal_60_$__cuda_sm70_shflsync_down:
[----:B------:R-:W-:Y:S01]  /*d210*/  HFMA2.MMA R69, -RZ, RZ, 0, 0 ;  /* 0x00000000ff457435 */ /* 0x000fe200000001ff */
[----:B------:R-:W-:Y:S04]  /*d220*/  WARPSYNC R81 ;  /* 0x0000005100007348 */ /* 0x000fe80003800000 */
[----:B------:R0:W1:Y:S01]  /*d230*/  SHFL.DOWN PT, R240, R73, R240, R74 ;  /* 0x080000f049f07389 */ /* 0x00006200000e004a */
[----:B------:R-:W-:Y:S05]  /*d240*/  RET.REL.NODEC R68 `(_Z25selective_scan_bwd_kernelI32Selective_Scan_bwd_kernel_traitsILi128ELi16ELb1ELb0ELb1ELb0ELb0EN3c104HalfENS1_7complexIfEEEEv12SSMParamsBwd) ;  /* 0xffff2db044007950 */ /* 0x000fea0003c3ffff */
        .weak           $__internal_61_$__cuda_sm70_shflsync_idx_p
        .type           $__internal_61_$__cuda_sm70_shflsync_idx_p,@function
        .size           $__internal_61_$__cuda_sm70_shflsync_idx_p,($__internal_62_$__cuda_sm70_shflsync_up - $__internal_61_$__cuda_sm70_shflsync_idx_p)
$__internal_61_$__cuda_sm70_shflsync_idx_p:
[----:B------:R-:W-:Y:S01]  /*d250*/  MOV R69, 0x0 ;  /* 0x0000000000457802 */ /* 0x000fe20000000f00 */
[----:B------:R-:W-:Y:S04]  /*d260*/  WARPSYNC R70 ;  /* 0x0000004600007348 */ /* 0x000fe80003800000 */
[----:B------:R0:W1:Y:S01]  /*d270*/  SHFL.IDX PT, R70, R71, R73, R74 ;  /* 0x0000004947467389 */ /* 0x00006200000e004a */
[----:B------:R-:W-:Y:S05]  /*d280*/  RET.REL.NODEC R68 `(_Z25selective_scan_bwd_kernelI32Selective_Scan_bwd_kernel_traitsILi128ELi16ELb1ELb0ELb1ELb0ELb0EN3c104HalfENS1_7complexIfEEEEv12SSMParamsBwd) ;  /* 0xffff2d7044007950 */ /* 0x000fea0003c3ffff */
        .weak           $__internal_62_$__cuda_sm70_shflsync_up
        .type           $__internal_62_$__cuda_sm70_shflsync_up,@function
        .size           $__internal_62_$__cuda_sm70_shflsync_up,(.L_x_14494 - $__internal_62_$__cuda_sm70_shflsync_up)
$__internal_62_$__cuda_sm70_shflsync_up:
[----:B------:R-:W-:Y:S01]  /*d290*/  HFMA2.MMA R69, -RZ, RZ, 0, 0 ;  /* 0x00000000ff457435 */ /* 0x000fe200000001ff */
[----:B------:R-:W-:Y:S04]  /*d2a0*/  WARPSYNC R81 ;  /* 0x0000005100007348 */ /* 0x000fe80003800000 */
[----:B------:R0:W1:Y:S01]  /*d2b0*/  SHFL.UP PT, R73, R73, R76, R78 ;  /* 0x0400004c49497389 */ /* 0x00006200000e004e */
[----:B------:R-:W-:Y:S05]  /*d2c0*/  RET.REL.NODEC R68 `(_Z25selective_scan_bwd_kernelI32Selective_Scan_bwd_kernel_traitsILi128ELi16ELb1ELb0ELb1ELb0ELb0EN3c104HalfENS1_7complexIfEEEEv12SSMParamsBwd) ;  /* 0xffff2d3044007950 */ /* 0x000fea0003c3ffff */
.L_x_2497:
        /* <DEDUP_REMOVED lines=11> */
.L_x_14494:


//--------------------- .text._Z25selective_scan_bwd_kernelI32Selective_Scan_bwd_kernel_traitsILi128ELi16ELb1ELb0ELb1ELb0ELb1EN3c104HalfENS1_7complexIfEEEEv12SSMParamsBwd --------------------------
	.section	.text._Z25selective_scan_bwd_kernelI32Selective_Scan_bwd_kernel_traitsILi128ELi16ELb1ELb0ELb1ELb0ELb1EN3c104HalfENS1_7complexIfEEEEv12SSMParamsBwd,"ax",@progbits
	.sectioninfo	@"SHI_REGISTERS=245"
	.align	128
        .global         _Z25selective_scan_bwd_kernelI32Selective_Scan_bwd_kernel_traitsILi128ELi16ELb1ELb0ELb1ELb0ELb1EN3c104HalfENS1_7complexIfEEEEv12SSMParamsBwd
        .type           _Z25selective_scan_bwd_kernelI32Selective_Scan_bwd_kernel_traitsILi128ELi16ELb1ELb0ELb1ELb0ELb1EN3c104HalfENS1_7complexIfEEEEv12SSMParamsBwd,@function
        .size           _Z25selective_scan_bwd_kernelI32Selective_Scan_bwd_kernel_traitsILi128ELi16ELb1ELb0ELb1ELb0ELb1EN3c104HalfENS1_7complexIfEEEEv12SSMParamsBwd,(.L_x_14497 - _Z25selective_scan_bwd_kernelI32Selective_Scan_bwd_kernel_traitsILi128ELi16ELb1ELb0ELb1ELb0ELb1EN3c104HalfENS1_7complexIfEEEEv12SSMParamsBwd)
        .other          _Z25selective_scan_bwd_kernelI32Selective_Scan_bwd_kernel_traitsILi128ELi16ELb1ELb0ELb1ELb0ELb1EN3c104HalfENS1_7complexIfEEEEv12SSMParamsBwd,@"STO_CUDA_ENTRY STV_DEFAULT"
_Z25selective_scan_bwd_kernelI32Selective_Scan_bwd_kernel_traitsILi128ELi16ELb1ELb0ELb1ELb0ELb1EN3c104HalfENS1_7complexIfEEEEv12SSMParamsBwd:
.text._Z25selective_scan_bwd_kernelI32Selective_Scan_bwd_kernel_traitsILi128ELi16ELb1ELb0ELb1ELb0ELb1EN3c104HalfENS1_7complexIfEEEEv12SSMParamsBwd:
        /* <DEDUP_REMOVED lines=29> */
[----:B------:R2:W3:Y:S04]  /*01d0*/  @P0 LDG.E R3, [R2.64] ;  /* 0x0000002002030981 */ /* 0x0004e8000c1e1900 */
[----:B------:R-:W4:Y:S01]  /*01e0*/  @P1 LDG.E R4, [R4.64] ;  /* 0x0000002004041981 */ /* 0x000f22000c1e1900 */
[----:B-1----:R-:W-:Y:S01]  /*01f0*/  USHF.R.S32.HI UR36, URZ, 0x1f, UR37 ;  /* 0x0000001f3f247899 */ /* 0x002fe20008011425 */
[----:B------:R-:W-:Y:S01]  /*0200*/  HFMA2.MMA R106, -RZ, RZ, 0, 0 ;  /* 0x00000000ff6a7435 */ /* 0x000fe200000001ff */
[----:B------:R-:W-:Y:S01]  /*0210*/  UISETP.NE.U32.AND UP0, UPT, URZ, UR4, UPT ;  /* 0x000000043f00728c */ /* 0x000fe2000bf05070 */
[----:B------:R-:W-:Y:S01]  /*0220*/  MOV R105, RZ ;  /* 0x000000ff00697202 */ /* 0x000fe20000000f00 */
[----:B------:R-:W-:Y:S02]  /*0230*/  UIMAD UR4, UR36, UR6, URZ ;  /* 0x00000006240472a4 */ /* 0x000fe4000f8e023f */
[----:B------:R-:W-:-:S02]  /*0240*/  UIMAD.WIDE.U32 UR12, UR37, UR6, URZ ;  /* 0x00000006250c72a5 */ /* 0x000fc4000f8e003f */
[----:B------:R-:W-:Y:S02]  /*0250*/  UIMAD UR4, UR37, UR7, UR4 ;  /* 0x00000007250472a4 */ /* 0x000fe4000f8e0204 */
[----:B------:R-:W-:Y:S02]  /*0260*/  UISETP.NE.AND.EX UP0, UPT, URZ, UR5, UPT, UP0 ;  /* 0x000000053f00728c */ /* 0x000fe4000bf05300 */
[----:B------:R-:W-:Y:S01]  /*0270*/  ULDC.64 UR6, c[0x0][0x1e0] ;  /* 0x0000780000067ab9 */ /* 0x000fe20000000a00 */
[----:B0-----:R-:W0:Y:S01]  /*0280*/  I2F.RP R0, UR27 ;  /* 0x0000001b00007d06 */ /* 0x001e220008209400 */
[----:B------:R-:W-:Y:S02]  /*0290*/  UIMAD UR5, UR36, UR6, URZ ;  /* 0x00000006240572a4 */ /* 0x000fe4000f8e023f */
[----:B------:R-:W-:Y:S02]  /*02a0*/  UIMAD.WIDE.U32 UR14, UR37, UR6, URZ ;  /* 0x00000006250e72a5 */ /* 0x000fe4000f8e003f */
[----:B------:R-:W-:-:S02]  /*02b0*/  UIMAD UR24, UR37, UR7, UR5 ;  /* 0x00000007251872a4 */ /* 0x000fc4000f8e0205 */
[----:B------:R-:W-:Y:S02]  /*02c0*/  UISETP.NE.U32.AND UP2, UPT, URZ, UR28, UPT ;  /* 0x0000001c3f00728c */ /* 0x000fe4000bf45070 */
[----:B------:R-:W-:Y:S02]  /*02d0*/  ULDC.64 UR6, c[0x0][0x328] ;  /* 0x0000ca0000067ab9 */ /* 0x000fe40000000a00 */
[----:B------:R-:W-:Y:S02]  /*02e0*/  UISETP.NE.U32.AND UP1, UPT, URZ, UR6, UPT ;  /* 0x000000063f00728c */ /* 0x000fe4000bf25070 */
[----:B------:R-:W-:Y:S02]  /*02f0*/  UISETP.NE.AND.EX UP2, UPT, URZ, UR29, UPT, UP2 ;  /* 0x0000001d3f00728c */ /* 0x000fe4000bf45320 */
[----:B------:R-:W-:Y:S01]  /*0300*/  UISETP.NE.AND.EX UP1, UPT, URZ, UR7, UPT, UP1 ;  /* 0x000000073f00728c */ /* 0x000fe2000bf25310 */
[----:B0-----:R-:W2:Y:S01]  /*0310*/  MUFU.RCP R0, R0 ;  /* 0x0000000000007308 */ /* 0x001ea20000001000 */
[----:B------:R-:W-:-:S02]  /*0320*/  UIADD3 UR13, UR13, UR4, URZ ;  /* 0x000000040d0d7290 */ /* 0x000fc4000fffe03f */
[----:B------:R-:W-:Y:S02]  /*0330*/  UIMAD UR22, UR36, UR8, URZ ;  /* 0x00000008241672a4 */ /* 0x000fe4000f8e023f */
[----:B------:R-:W-:Y:S02]  /*0340*/  UMOV UR4, URZ ;  /* 0x0000003f00047c82 */ /* 0x000fe40008000000 */
[----:B------:R-:W-:Y:S02]  /*0350*/  UIMAD.WIDE.U32 UR16, UR37, UR8, URZ ;  /* 0x00000008251072a5 */ /* 0x000fe4000f8e003f */
[----:B------:R-:W-:Y:S02]  /*0360*/  UIMAD UR22, UR37, UR9, UR22 ;  /* 0x00000009251672a4 */ /* 0x000fe4000f8e0216 */
[----:B------:R-:W-:Y:S02]  /*0370*/  UMOV UR8, URZ ;  /* 0x0000003f00087c82 */ /* 0x000fe40008000000 */
[----:B------:R-:W-:-:S02]  /*0380*/  @UP1 ULEA UR8, UP3, UR19, UR6, 0x2 ;  /* 0x0000000613081291 */ /* 0x000fc4000f86103f */
[----:B------:R-:W-:Y:S01]  /*0390*/  UMOV UR9, URZ ;  /* 0x0000003f00097c82 */ /* 0x000fe20008000000 */
[----:B--2---:R-:W-:Y:S01]  /*03a0*/  IADD3 R2, R0, 0xffffffe, RZ ;  /* 0x0ffffffe00027810 */ /* 0x004fe20007ffe0ff */
[----:B------:R-:W-:Y:S01]  /*03b0*/  @UP1 ULEA.HI.X UR9, UR19, UR7, UR18, 0x2, UP3 ;  /* 0x0000000713091291 */ /* 0x000fe200098f1412 */
[----:B------:R-:W-:Y:S01]  /*03c0*/  IABS R0, UR19 ;  /* 0x0000001300007c13 */ /* 0x000fe20008000000 */
[----:B------:R-:W-:Y:S02]  /*03d0*/  UMOV UR6, URZ ;  /* 0x0000003f00067c82 */ /* 0x000fe40008000000 */
[----:B------:R-:W-:Y:S01]  /*03e0*/  @UP2 ULEA UR6, UP1, UR19, UR28, 0x2 ;  /* 0x0000001c13062291 */ /* 0x000fe2000f82103f */
[----:B------:R-:W0:Y:S01]  /*03f0*/  F2I.FTZ.U32.TRUNC.NTZ R2, R2 ;  /* 0x0000000200027305 */ /* 0x000e22000021f000 */
[----:B------:R-:W1:Y:S01]  /*0400*/  R2UR UR23, R0 ;  /* 0x00000000001773c2 */ /* 0x000e6200000e0000 */
[----:B------:R-:W-:Y:S02]  /*0410*/  UIMAD.WIDE.U32 UR10, UR37, UR20, URZ ;  /* 0x00000014250a72a5 */ /* 0x000fe4000f8e003f */
[----:B------:R-:W-:-:S02]  /*0420*/  UIMAD UR20, UR36, UR20, URZ ;  /* 0x00000014241472a4 */ /* 0x000fc4000f8e023f */
[----:B------:R-:W-:Y:S02]  /*0430*/  UMOV UR7, URZ ;  /* 0x0000003f00077c82 */ /* 0x000fe40008000000 */
[----:B------:R-:W-:Y:S02]  /*0440*/  @UP2 ULEA.HI.X UR7, UR19, UR29, UR18, 0x2, UP1 ;  /* 0x0000001d13072291 */ /* 0x000fe400088f1412 */
[----:B------:R-:W-:Y:S02]  /*0450*/  UIMAD UR20, UR37, UR21, UR20 ;  /* 0x00000015251472a4 */ /* 0x000fe4000f8e0214 */
[----:B------:R-:W-:Y:S02]  /*0460*/  ULDC.64 UR28, c[0x0][0x1d8] ;  /* 0x00007600001c7ab9 */ /* 0x000fe40000000a00 */
[----:B------:R-:W-:Y:S01]  /*0470*/  UIMAD UR21, UR18, UR28, URZ ;  /* 0x0000001c121572a4 */ /* 0x000fe2000f8e023f */
[----:B0-----:R-:W0:Y:S01]  /*0480*/  R2UR UR5, R2 ;  /* 0x00000000020573c2 */ /* 0x001e2200000e0000 */
[----:B------:R-:W-:-:S02]  /*0490*/  UIMAD.WIDE.U32 UR12, UR19, UR28, UR12 ;  /* 0x0000001c130c72a5 */ /* 0x000fc4000f8e000c */
[----:B------:R-:W-:Y:S02]  /*04a0*/  UIMAD UR21, UR19, UR29, UR21 ;  /* 0x0000001d131572a4 */ /* 0x000fe4000f8e0215 */
[----:B------:R-:W-:Y:S02]  /*04b0*/  UIADD3 UR15, UR15, UR24, URZ ;  /* 0x000000180f0f7290 */ /* 0x000fe4000fffe03f */
[----:B------:R-:W-:Y:S02]  /*04c0*/  ULDC.64 UR28, c[0x0][0x1e8] ;  /* 0x00007a00001c7ab9 */ /* 0x000fe40000000a00 */
[----:B------:R-:W-:Y:S02]  /*04d0*/  UIMAD UR24, UR18, UR28, URZ ;  /* 0x0000001c121872a4 */ /* 0x000fe4000f8e023f */
[----:B------:R-:W-:Y:S02]  /*04e0*/  UIMAD.WIDE.U32 UR14, UR19, UR28, UR14 ;  /* 0x0000001c130e72a5 */ /* 0x000fe4000f8e000e */
[----:B------:R-:W-:-:S02]  /*04f0*/  UIMAD UR26, UR19, UR29, UR24 ;  /* 0x0000001d131a72a4 */ /* 0x000fc4000f8e0218 */
[----:B------:R-:W-:Y:S02]  /*0500*/  ULDC UR34, c[0x0][0x178] ;  /* 0x00005e0000227ab9 */ /* 0x000fe40000000800 */
[----:B------:R-:W-:Y:S02]  /*0510*/  ULDC UR29, c[0x0][0x174] ;  /* 0x00005d00001d7ab9 */ /* 0x000fe40000000800 */
[----:B------:R-:W-:Y:S02]  /*0520*/  ULOP3.LUT UR24, UR19, UR34, URZ, 0x3c, !UPT ;  /* 0x0000002213187292 */ /* 0x000fe4000f8e3c3f */
[----:B------:R-:W-:Y:S02]  /*0530*/  UIADD3 UR11, UR11, UR20, URZ ;  /* 0x000000140b0b7290 */ /* 0x000fe4000fffe03f */
        /* <DEDUP_REMOVED lines=14> */
[----:B------:R-:W-:Y:S02]  /*0620*/  USHF.R.S32.HI UR16, URZ, 0x1f, UR17 ;  /* 0x0000001f3f107899 */ /* 0x000fe40008011411 */
[----:B------:R-:W-:-:S02]  /*0630*/  @!UP1 UIADD3 UR23, UR23, -UR27, URZ ;  /* 0x8000001b17179290 */ /* 0x000fc4000fffe03f */
[----:B------:R-:W-:Y:S02]  /*0640*/  UIADD3.X UR12, UR16, UR13, UR21, UP2, !UPT ;  /* 0x0000000d100c7290 */ /* 0x000fe400097fe415 */
[----:B------:R-:W-:Y:S02]  /*0650*/  UISETP.GE.U32.AND UP2, UPT, UR23, UR27, UPT ;  /* 0x0000001b1700728c */ /* 0x000fe4000bf46070 */
[----:B------:R-:W-:Y:S02]  /*0660*/  UIMAD.WIDE.U32 UR4, UR19, UR30, UR4 ;  /* 0x0000001e130472a5 */ /* 0x000fe4000f8e0004 */
[----:B------:R-:W-:Y:S02]  /*0670*/  @!UP1 UIADD3 UR25, UR25, 0x1, URZ ;  /* 0x0000000119199890 */ /* 0x000fe4000fffe03f */
[----:B------:R-:W-:Y:S02]  /*0680*/  ULDC.64 UR30, c[0x0][0x240] ;  /* 0x00009000001e7ab9 */ /* 0x000fe40000000a00 */
[----:B------:R-:W-:-:S02]  /*0690*/  ULEA UR21, UP3, UR22, UR30, 0x1 ;  /* 0x0000001e16157291 */ /* 0x000fc4000f86083f */
[----:B------:R-:W-:Y:S02]  /*06a0*/  UISETP.NE.AND UP1, UPT, URZ, UR34, UPT ;  /* 0x000000223f00728c */ /* 0x000fe4000bf25270 */
[----:B------:R-:W-:Y:S02]  /*06b0*/  ULEA.HI.X UR22, UR22, UR31, UR12, 0x1, UP3 ;  /* 0x0000001f16167291 */ /* 0x000fe400098f0c0c */
[----:B------:R-:W-:Y:S02]  /*06c0*/  UISETP.GE.AND UP3, UPT, UR24, URZ, UPT ;  /* 0x0000003f1800728c */ /* 0x000fe4000bf66270 */
        /* <DEDUP_REMOVED lines=23> */
[----:B------:R-:W-:Y:S02]  /*0840*/  ULDC UR16, c[0x0][0x164] ;  /* 0x0000590000107ab9 */ /* 0x000fe40000000800 */
[----:B------:R-:W-:Y:S02]  /*0850*/  ULEA UR27, UP2, UR28, UR10, 0x1 ;  /* 0x0000000a1c1b7291 */ /* 0x000fe4000f84083f */
[----:B------:R-:W-:Y:S02]  /*0860*/  ULEA.HI.X.SX32 UR14, UR14, UR15, 0x1, UP1 ;  /* 0x0000000f0e0e7291 */ /* 0x000fe400088f0e3f */
[----:B------:R-:W-:-:S02]  /*0870*/  @UP0 UIMAD UR10, UR37, UR16, UR19 ;  /* 0x00000010250a02a4 */ /* 0x000fc4000f8e0213 */
[----:B------:R-:W-:Y:S02]  /*0880*/  UISETP.GE.AND UP1, UPT, UR29, 0x1, UPT ;  /* 0x000000011d00788c */ /* 0x000fe4000bf26270 */
[----:B------:R-:W-:Y:S02]  /*0890*/  UMOV UR4, URZ ;  /* 0x0000003f00047c82 */ /* 0x000fe40008000000 */
[----:B------:R-:W-:Y:S02]  /*08a0*/  @UP0 UIMAD UR12, UR10, UR29, URZ ;  /* 0x0000001d0a0c02a4 */ /* 0x000fe4000f8e023f */
[----:B------:R-:W-:Y:S02]  /*08b0*/  ULDC UR13, c[0x0][0x16c] ;  /* 0x00005b00000d7ab9 */ /* 0x000fe40000000800 */
[----:B------:R-:W-:Y:S02]  /*08c0*/  @UP0 UIMAD UR12, UR12, UR13, URZ ;  /* 0x0000000d0c0c02a4 */ /* 0x000fe4000f8e023f */
[----:B------:R-:W-:-:S02]  /*08d0*/  ULEA.HI.X UR28, UR28, UR11, UR14, 0x1, UP2 ;  /* 0x0000000b1c1c7291 */ /* 0x000fc400090f0c0e */
[----:B------:R-:W-:Y:S02]  /*08e0*/  @UP0 UMOV UR13, 0x10 ;  /* 0x00000010000d0882 */ /* 0x000fe40000000000 */
[----:B------:R-:W-:Y:S02]  /*08f0*/  ULDC.64 UR10, c[0x0][0x260] ;  /* 0x00009800000a7ab9 */ /* 0x000fe40000000a00 */
[----:B------:R-:W-:Y:S02]  /*0900*/  @UP0 UIMAD.WIDE UR10, UR12, UR13, UR10 ;  /* 0x0000000d0c0a02a5 */ /* 0x000fe4000f8e020a */
[----:B------:R-:W-:Y:S02]  /*0910*/  UMOV UR5, URZ ;  /* 0x0000003f00057c82 */ /* 0x000fe40008000000 */
[----:B------:R-:W-:Y:S02]  /*0920*/  UMOV UR12, UR8 ;  /* 0x00000008000c7c82 */ /* 0x000fe40008000000 */
[----:B------:R-:W-:-:S02]  /*0930*/  UMOV UR13, UR9 ;  /* 0x00000009000d7c82 */ /* 0x000fc40008000000 */
        /* <DEDUP_REMOVED lines=10> */
[----:B------:R-:W-:Y:S01]  /*09e0*/  UMOV UR6, URZ ;  /* 0x0000003f00067c82 */ /* 0x000fe20008000000 */
[----:B------:R-:W-:Y:S01]  /*09f0*/  MOV R106, RZ ;  /* 0x000000ff006a7202 */ /* 0x000fe20000000f00 */
[----:B------:R-:W4:Y:S01]  /*0a00*/  S2R R101, SR_LANEID ;  /* 0x0000000000657919 */ /* 0x000f220000000000 */
[----:B0--3--:R-:W-:-:S04]  /*0a10*/  SHF.R.S32.HI R3, RZ, 0x1f, R104 ;  /* 0x0000001fff037819 */ /* 0x009fc80000011468 */
[----:B------:R-:W-:-:S04]  /*0a20*/  LEA.HI R3, R3, R104, RZ, 0x5 ;  /* 0x0000006803037211 */ /* 0x000fc800078f28ff */
[----:B----4-:R-:W-:Y:S02]  /*0a30*/  SHF.R.S32.HI R100, RZ, 0x5, R3 ;  /* 0x00000005ff647819 */ /* 0x010fe40000011403 */
.L_x_2602:
[----:B------:R-:W-:Y:S01]  /*0a40*/  BAR.SYNC.DEFER_BLOCKING 0x0 ;  /* 0x0000000000007b1d */ /* 0x000fe20000010000 */
[----:B------:R-:W-:Y:S02]  /*0a50*/  SHF.L.U32 R0, R104, 0x1, RZ ;  /* 0x0000000168007819 */ /* 0x000fe400000006ff */
[----:B------:R-:W-:Y:S02]  /*0a60*/  MOV R2, UR21 ;  /* 0x0000001500027c02 */ /* 0x000fe40008000f00 */
[----:B------:R-:W-:Y:S02]  /*0a70*/  LOP3.LUT R0, R0, 0xffffffc0, RZ, 0xc0, !PT ;  /* 0xffffffc000007812 */ /* 0x000fe400078ec0ff */
[----:B------:R-:W-:Y:S02]  /*0a80*/  MOV R3, UR22 ;  /* 0x0000001600037c02 */ /* 0x000fe40008000f00 */
[----:B------:R-:W-:Y:S02]  /*0a90*/  MOV R12, UR23 ;  /* 0x00000017000c7c02 */ /* 0x000fe40008000f00 */
[----:B------:R-:W-:Y:S01]  /*0aa0*/  MOV R13, UR24 ;  /* 0x00000018000d7c02 */ /* 0x000fe20008000f00 */
[----:B------:R-:W-:Y:S01]  /*0ab0*/  ULDC UR29, c[0x0][0x174] ;  /* 0x00005d00001d7ab9 */ /* 0x000fe20000000800 */
[----:B------:R-:W-:Y:S01]  /*0ac0*/  LOP3.LUT R99, R0, 0x1f, R104, 0xf8, !PT ;  /* 0x0000001f00637812 */ /* 0x000fe200078ef868 */
[----:B------:R-:W-:-:S02]  /*0ad0*/  ULDC.64 UR8, c[0x0][0x1f0] ;  /* 0x00007c0000087ab9 */ /* 0x000fc40000000a00 */
[----:B------:R-:W-:Y:S02]  /*0ae0*/  ULDC.64 UR30, c[0x0][0x1f8] ;  /* 0x00007e00001e7ab9 */ /* 0x000fe40000000a00 */
[----:B------:R-:W-:-:S05]  /*0af0*/  IMAD.WIDE R2, R99, 0x10, R2 ;  /* 0x0000001063027825 */ /* 0x000fca00078e0202 */
[----:B------:R-:W3:Y:S04]  /*0b00*/  LDG.E.128 R4, [R2.64] ;  /* 0x0000002002047981 */ /* 0x000ee8000c1e1d00 */
[----:B------:R-:W4:Y:S01]  /*0b10*/  LDG.E.128 R8, [R2.64+0x200] ;  /* 0x0002002002087981 */ /* 0x000f22000c1e1d00 */
[----:B------:R-:W-:Y:S01]  /*0b20*/  IADD3 R98, R0, R101, RZ ;  /* 0x0000006500627210 */ /* 0x000fe20007ffe0ff */
[----:B------:R-:W-:-:S03]  /*0b30*/  IMAD.WIDE R12, R99, 0x10, R12 ;  /* 0x00000010630c7825 */ /* 0x000fc600078e020c */
[----:B------:R-:W-:Y:S01]  /*0b40*/  IADD3 R37, R98, R101, RZ ;  /* 0x0000006562257210 */ /* 0x000fe20007ffe0ff */
[----:B---3--:R-:W-:Y:S04]  /*0b50*/  STS.128 [R98.X16], R4 ;  /* 0x0000000462007388 */ /* 0x008fe8000000cc00 */
[----:B----4-:R-:W-:Y:S01]  /*0b60*/  STS.128 [R98.X16+0x200], R8 ;  /* 0x0002000862007388 */ /* 0x010fe2000000cc00 */
[----:B------:R-:W-:-:S06]  /*0b70*/  NOP ;  /* 0x0000000000007918 */ /* 0x000fcc0000000000 */
[----:B------:R-:W0:Y:S04]  /*0b80*/  LDS.128 R72, [R37.X16] ;  /* 0x0000000025487984 */ /* 0x000e28000000cc00 */
[----:B------:R-:W-:Y:S04]  /*0b90*/  LDS.128 R68, [R37.X16+0x10] ;  /* 0x0000100025447984 */ /* 0x000fe8000000cc00 */
[----:B------:R-:W-:Y:S06]  /*0ba0*/  BAR.SYNC.DEFER_BLOCKING 0x0 ;  /* 0x0000000000007b1d */ /* 0x000fec0000010000 */
[----:B------:R-:W3:Y:S04]  /*0bb0*/  LDG.E.128 R16, [R12.64] ;  /* 0x000000200c107981 */ /* 0x000ee8000c1e1d00 */
[----:B------:R-:W4:Y:S01]  /*0bc0*/  LDG.E.128 R20, [R12.64+0x200] ;  /* 0x000200200c147981 */ /* 0x000f22000c1e1d00 */
[----:B------:R-:W-:-:S02]  /*0bd0*/  MOV R2, UR25 ;  /* 0x0000001900027c02 */ /* 0x000fc40008000f00 */
[----:B------:R-:W-:-:S05]  /*0be0*/  MOV R3, UR26 ;  /* 0x0000001a00037c02 */ /* 0x000fca0008000f00 */
[----:B------:R-:W-:Y:S01]  /*0bf0*/  IMAD.WIDE R2, R99, 0x10, R2 ;  /* 0x0000001063027825 */ /* 0x000fe200078e0202 */
[----:B---3--:R-:W-:Y:S04]  /*0c00*/  STS.128 [R98.X16], R16 ;  /* 0x0000001062007388 */ /* 0x008fe8000000cc00 */
[----:B----4-:R-:W-:Y:S01]  /*0c10*/  STS.128 [R98.X16+0x200], R20 ;  /* 0x0002001462007388 */ /* 0x010fe2000000cc00 */
[----:B------:R-:W-:-:S06]  /*0c20*/  NOP ;  /* 0x0000000000007918 */ /* 0x000fcc0000000000 */
[----:B------:R-:W-:Y:S04]  /*0c30*/  LDS.128 R8, [R37.X16] ;  /* 0x0000000025087984 */ /* 0x000fe8000000cc00 */
[----:B------:R-:W-:Y:S04]  /*0c40*/  LDS.128 R4, [R37.X16+0x10] ;  /* 0x0000100025047984 */ /* 0x000fe8000000cc00 */
[----:B------:R-:W-:Y:S06]  /*0c50*/  BAR.SYNC.DEFER_BLOCKING 0x0 ;  /* 0x0000000000007b1d */ /* 0x000fec0000010000 */
[----:B------:R3:W4:Y:S04]  /*0c60*/  LDG.E.128 R32, [R2.64] ;  /* 0x0000002002207981 */ /* 0x000728000c1e1d00 */
[----:B------:R3:W5:Y:S01]  /*0c70*/  LDG.E.128 R12, [R2.64+0x200] ;  /* 0x00020020020c7981 */ /* 0x000762000c1e1d00 */
[----:B------:R-:W-:-:S02]  /*0c80*/  UIADD3 UR29, -UR6, UR29, URZ ;  /* 0x0000001d061d7290 */ /* 0x000fc4000fffe13f */
[----:B------:R-:W-:Y:S02]  /*0c90*/  UIMAD UR7, UR36, UR8, URZ ;  /* 0x00000008240772a4 */ /* 0x000fe4000f8e023f */
[----:B------:R-:W-:Y:S02]  /*0ca0*/  ULEA UR16, UR29, 0xfffff800, 0xb ;  /* 0xfffff8001d107891 */ /* 0x000fe4000f8e583f */
[----:B------:R-:W-:Y:S02]  /*0cb0*/  UIMAD UR7, UR37, UR9, UR7 ;  /* 0x00000009250772a4 */ /* 0x000fe4000f8e0207 */
[----:B------:R-:W-:-:S04]  /*0cc0*/  USHF.R.S32.HI UR17, URZ, 0x1f, UR16 ;  /* 0x0000001f3f117899 */ /* 0x000fc80008011410 */
[----:B------:R-:W-:-:S04]  /*0cd0*/  UIMAD.WIDE.U32 UR8, UR37, UR8, UR16 ;  /* 0x00000008250872a5 */ /* 0x000fc8000f8e0010 */
        /* <DEDUP_REMOVED lines=8> */
[----:B---3--:R-:W-:Y:S01]  /*0d60*/  MOV R2, UR7 ;  /* 0x0000000700027c02 */ /* 0x008fe20008000f00 */
[----:B------:R-:W-:-:S03]  /*0d70*/  ULDC.64 UR30, c[0x0][0x208] ;  /* 0x00008200001e7ab9 */ /* 0x000fc60000000a00 */
[----:B------:R-:W-:Y:S01]  /*0d80*/  MOV R3, UR8 ;  /* 0x0000000800037c02 */ /* 0x000fe20008000f00 */
[----:B------:R-:W-:-:S04]  /*0d90*/  ULDC.64 UR8, c[0x0][0x200] ;  /* 0x0000800000087ab9 */ /* 0x000fc80000000a00 */
[----:B------:R-:W-:Y:S01]  /*0da0*/  IMAD.WIDE R2, R99, 0x10, R2 ;  /* 0x0000001063027825 */ /* 0x000fe200078e0202 */
[----:B----4-:R-:W-:Y:S04]  /*0db0*/  STS.128 [R98.X16], R32 ;  /* 0x0000002062007388 */ /* 0x010fe8000000cc00 */
[----:B-----5:R-:W-:Y:S01]  /*0dc0*/  STS.128 [R98.X16+0x200], R12 ;  /* 0x0002000c62007388 */ /* 0x020fe2000000cc00 */
[----:B------:R-:W-:-:S06]  /*0dd0*/  NOP ;  /* 0x0000000000007918 */ /* 0x000fcc0000000000 */
[----:B------:R-:W-:Y:S04]  /*0de0*/  LDS.128 R28, [R37.X16] ;  /* 0x00000000251c7984 */ /* 0x000fe8000000cc00 */
[----:B------:R-:W3:Y:S04]  /*0df0*/  LDS.128 R24, [R37.X16+0x10] ;  /* 0x0000100025187984 */ /* 0x000ee8000000cc00 */
[----:B------:R-:W-:Y:S06]  /*0e00*/  BAR.SYNC.DEFER_BLOCKING 0x0 ;  /* 0x0000000000007b1d */ /* 0x000fec0000010000 */
[----:B------:R4:W5:Y:S04]  /*0e10*/  LDG.E.128 R40, [R2.64] ;  /* 0x0000002002287981 */ /* 0x000968000c1e1d00 */
[----:B--2---:R4:W2:Y:S01]  /*0e20*/  LDG.E.128 R44, [R2.64+0x200] ;  /* 0x00020020022c7981 */ /* 0x0048a2000c1e1d00 */
[----:B------:R-:W-:-:S04]  /*0e30*/  UIMAD UR7, UR36, UR8, URZ ;  /* 0x00000008240772a4 */ /* 0x000fc8000f8e023f */
[----:B------:R-:W-:Y:S02]  /*0e40*/  UIMAD UR7, UR37, UR9, UR7 ;  /* 0x00000009250772a4 */ /* 0x000fe4000f8e0207 */
        /* <DEDUP_REMOVED lines=9> */
[----:B----4-:R-:W-:Y:S01]  /*0ee0*/  MOV R2, UR7 ;  /* 0x0000000700027c02 */ /* 0x010fe20008000f00 */
[----:B0-----:R-:W-:Y:S01]  /*0ef0*/  HADD2.F32 R50, -RZ, R73.H1_H1 ;  /* 0x30000049ff327230 */ /* 0x001fe20000004100 */
[----:B------:R-:W-:Y:S02]  /*0f00*/  ULDC.64 UR30, c[0x0][0x2f0] ;  /* 0x0000bc00001e7ab9 */ /* 0x000fe40000000a00 */
[----:B------:R-:W-:Y:S01]  /*0f10*/  MOV R3, UR8 ;  /* 0x0000000800037c02 */ /* 0x000fe20008000f00 */
[----:B---3--:R-:W-:Y:S01]  /*0f20*/  HADD2.F32 R53, -RZ, R25.H0_H0 ;  /* 0x20000019ff357230 */ /* 0x008fe20000004100 */
[----:B------:R-:W-:-:S03]  /*0f30*/  ULDC.64 UR8, c[0x0][0x2e8] ;  /* 0x0000ba0000087ab9 */ /* 0x000fc60000000a00 */
[----:B------:R-:W-:Y:S01]  /*0f40*/  IMAD.WIDE R2, R99, 0x10, R2 ;  /* 0x0000001063027825 */ /* 0x000fe200078e0202 */
[----:B-----5:R-:W-:Y:S04]  /*0f50*/  STS.128 [R98.X16], R40 ;  /* 0x0000002862007388 */ /* 0x020fe8000000cc00 */
[----:B--2---:R0:W-:Y:S01]  /*0f60*/  STS.128 [R98.X16+0x200], R44 ;  /* 0x0002002c62007388 */ /* 0x0041e2000000cc00 */
[----:B------:R-:W-:-:S06]  /*0f70*/  NOP ;  /* 0x0000000000007918 */ /* 0x000fcc0000000000 */
[----:B------:R-:W2:Y:S04]  /*0f80*/  LDS.128 R32, [R37.X16] ;  /* 0x0000000025207984 */ /* 0x000ea8000000cc00 */
[----:B------:R-:W3:Y:S04]  /*0f90*/  LDS.128 R12, [R37.X16+0x10] ;  /* 0x00001000250c7984 */ /* 0x000ee8000000cc00 */
[----:B------:R-:W-:Y:S06]  /*0fa0*/  BAR.SYNC.DEFER_BLOCKING 0x0 ;  /* 0x0000000000007b1d */ /* 0x000fec0000010000 */
[----:B------:R4:W5:Y:S04]  /*0fb0*/  LDG.E.128 R16, [R2.64] ;  /* 0x0000002002107981 */ /* 0x000968000c1e1d00 */
[----:B------:R4:W5:Y:S01]  /*0fc0*/  LDG.E.128 R20, [R2.64+0x200] ;  /* 0x0002002002147981 */ /* 0x000962000c1e1d00 */
[----:B0-----:R-:W-:Y:S01]  /*0fd0*/  HADD2.F32 R44, -RZ, R72.H0_H0 ;  /* 0x20000048ff2c7230 */ /* 0x001fe20000004100 */
[----:B------:R-:W-:Y:S01]  /*0fe0*/  UIMAD UR7, UR36, UR8, URZ ;  /* 0x00000008240772a4 */ /* 0x000fe2000f8e023f */
[----:B------:R-:W-:Y:S01]  /*0ff0*/  HADD2.F32 R54, -RZ, R25.H1_H1 ;  /* 0x30000019ff367230 */ /* 0x000fe20000004100 */
[----:B------:R-:W-:Y:S01]  /*1000*/  ISETP.NE.U32.AND P0, PT, RZ, c[0x0][0x270], PT ;  /* 0x00009c00ff007a0c */ /* 0x000fe20003f05070 */
[--C-:B--2---:R-:W-:Y:S01]  /*1010*/  HADD2.F32 R36, -RZ, R32.reuse.H0_H0 ;  /* 0x20000020ff247230 */ /* 0x104fe20000004100 */
[----:B------:R-:W-:Y:S01]  /*1020*/  UIMAD UR7, UR37, UR9, UR7 ;  /* 0x00000009250772a4 */ /* 0x000fe2000f8e0207 */
[----:B------:R-:W-:Y:S01]  /*1030*/  HADD2.F32 R32, -RZ, R32.H1_H1 ;  /* 0x30000020ff207230 */ /* 0x000fe20000004100 */
[----:B------:R-:W-:Y:S01]  /*1040*/  UIMAD.WIDE.U32 UR8, UR37, UR8, UR16 ;  /* 0x00000008250872a5 */ /* 0x000fe2000f8e0010 */
[--C-:B------:R-:W-:Y:S01]  /*1050*/  HADD2.F32 R48, -RZ, R33.reuse.H0_H0 ;  /* 0x20000021ff307230 */ /* 0x100fe20000004100 */
[----:B------:R-:W-:Y:S01]  /*1060*/  FMUL.FTZ R38, R36, -1.4426950216293334961 ;  /* 0xbfb8aa3b24267820 */ /* 0x000fe20000410000 */
[----:B------:R-:W-:Y:S01]  /*1070*/  HADD2.F32 R33, -RZ, R33.H1_H1 ;  /* 0x30000021ff217230 */ /* 0x000fe20000004100 */
[----:B------:R-:W-:Y:S01]  /*1080*/  FMUL.FTZ R39, R32, -1.4426950216293334961 ;  /* 0xbfb8aa3b20277820 */ /* 0x000fe20000410000 */
[--C-:B------:R-:W-:Y:S01]  /*1090*/  HADD2.F32 R55, -RZ, R34.reuse.H0_H0 ;  /* 0x20000022ff377230 */ /* 0x100fe20000004100 */
[----:B------:R-:W-:Y:S01]  /*10a0*/  FMUL.FTZ R40, R48, -1.4426950216293334961 ;  /* 0xbfb8aa3b30287820 */ /* 0x000fe20000410000 */
[----:B------:R-:W-:Y:S01]  /*10b0*/  HADD2.F32 R58, -RZ, R34.H1_H1 ;  /* 0x30000022ff3a7230 */ /* 0x000fe20000004100 */
[----:B------:R-:W0:Y:S01]  /*10c0*/  MUFU.EX2 R38, R38 ;  /* 0x0000002600267308 */ /* 0x000e220000000800 */
[----:B----4-:R-:W-:Y:S01]  /*10d0*/  FMUL.FTZ R2, R33, -1.4426950216293334961 ;  /* 0xbfb8aa3b21027820 */ /* 0x010fe20000410000 */
[--C-:B------:R-:W-:Y:S01]  /*10e0*/  HADD2.F32 R60, -RZ, R35.reuse.H0_H0 ;  /* 0x20000023ff3c7230 */ /* 0x100fe20000004100 */
[----:B------:R-:W-:Y:S01]  /*10f0*/  FMUL.FTZ R42, R55, -1.4426950216293334961 ;  /* 0xbfb8aa3b372a7820 */ /* 0x000fe20000410000 */
[----:B------:R-:W-:Y:S01]  /*1100*/  HADD2.F32 R62, -RZ, R35.H1_H1 ;  /* 0x30000023ff3e7230 */ /* 0x000fe20000004100 */
[----:B------:R-:W-:Y:S01]  /*1110*/  FMUL.FTZ R34, R58, -1.4426950216293334961 ;  /* 0xbfb8aa3b3a227820 */ /* 0x000fe20000410000 */
[----:B------:R-:W-:Y:S01]  /*1120*/  HADD2.F32 R35, -RZ, R73.H0_H0 ;  /* 0x20000049ff237230 */ /* 0x000fe20000004100 */
[----:B------:R-:W-:Y:S01]  /*1130*/  FMUL.FTZ R43, R60, -1.4426950216293334961 ;  /* 0xbfb8aa3b3c2b7820 */ /* 0x000fe20000410000 */
[----:B------:R-:W2:Y:S01]  /*1140*/  MUFU.EX2 R39, R39 ;  /* 0x0000002700277308 */ /* 0x000ea20000000800 */
[--C-:B---3--:R-:W-:Y:S01]  /*1150*/  HADD2.F32 R76, -RZ, R12.reuse.H0_H0 ;  /* 0x2000000cff4c7230 */ /* 0x108fe20000004100 */
[----:B------:R-:W-:Y:S01]  /*1160*/  UIADD3 UR9, UR9, UR7, URZ ;  /* 0x0000000709097290 */ /* 0x000fe2000fffe03f */
[----:B------:R-:W-:Y:S01]  /*1170*/  HADD2.F32 R79, -RZ, R12.H1_H1 ;  /* 0x3000000cff4f7230 */ /* 0x000fe20000004100 */
[----:B------:R-:W-:Y:S01]  /*1180*/  UIMAD UR7, UR18, UR30, URZ ;  /* 0x0000001e120772a4 */ /* 0x000fe2000f8e023f */
[--C-:B------:R-:W-:Y:S01]  /*1190*/  HADD2.F32 R80, -RZ, R13.reuse.H0_H0 ;  /* 0x2000000dff507230 */ /* 0x100fe20000004100 */
[----:B------:R-:W-:Y:S01]  /*11a0*/  UIMAD.WIDE.U32 UR8, UR19, UR30, UR8 ;  /* 0x0000001e130872a5 */ /* 0x000fe2000f8e0008 */
[--C-:B------:R-:W-:Y:S01]  /*11b0*/  HADD2.F32 R52, -RZ, R26.reuse.H0_H0 ;  /* 0x2000001aff347230 */ /* 0x100fe20000004100 */
[----:B------:R-:W3:Y:S01]  /*11c0*/  MUFU.EX2 R40, R40 ;  /* 0x0000002800287308 */ /* 0x000ee20000000800 */
[----:B0-----:R-:W-:Y:S01]  /*11d0*/  FADD.FTZ R38, R38, 1 ;  /* 0x3f80000026267421 */ /* 0x001fe20000010000 */
[----:B------:R-:W-:Y:S01]  /*11e0*/  HADD2.F32 R51, -RZ, R26.H1_H1 ;  /* 0x3000001aff337230 */ /* 0x000fe20000004100 */
[----:B------:R-:W-:Y:S01]  /*11f0*/  FMUL.FTZ R12, R79, -1.4426950216293334961 ;  /* 0xbfb8aa3b4f0c7820 */ /* 0x000fe20000410000 */
[----:B------:R-:W-:Y:S01]  /*1200*/  HADD2.F32 R63, -RZ, R74.H0_H0 ;  /* 0x2000004aff3f7230 */ /* 0x000fe20000004100 */
[----:B------:R-:W-:Y:S01]  /*1210*/  UIMAD UR7, UR19, UR31, UR7 ;  /* 0x0000001f130772a4 */ /* 0x000fe2000f8e0207 */
[----:B------:R-:W-:Y:S01]  /*1220*/  HADD2.F32 R86, -RZ, R13.H1_H1 ;  /* 0x3000000dff567230 */ /* 0x000fe20000004100 */
[----:B------:R-:W-:Y:S01]  /*1230*/  ISETP.NE.AND.EX P0, PT, RZ, c[0x0][0x274], PT, P0 ;  /* 0x00009d00ff007a0c */ /* 0x000fe20003f05300 */
[----:B------:R0:W4:Y:S01]  /*1240*/  MUFU.RCP R57, R38 ;  /* 0x0000002600397308 */ /* 0x0001220000001000 */
[----:B--2---:R-:W-:Y:S01]  /*1250*/  FADD.FTZ R3, R39, 1 ;  /* 0x3f80000027037421 */ /* 0x004fe20000010000 */
[----:B------:R-:W-:Y:S01]  /*1260*/  HADD2.F32 R39, -RZ, R28.H0_H0 ;  /* 0x2000001cff277230 */ /* 0x000fe20000004100 */
[----:B------:R-:W-:Y:S01]  /*1270*/  ULDC.64 UR30, c[0x0][0x338] ;  /* 0x0000ce00001e7ab9 */ /* 0x000fe20000000a00 */
[----:B------:R-:W-:Y:S01]  /*1280*/  HADD2.F32 R102, -RZ, R14.H0_H0 ;  /* 0x2000000eff667230 */ /* 0x000fe20000004100 */
[----:B------:R-:W-:Y:S01]  /*1290*/  UIADD3 UR9, UR9, UR7, URZ ;  /* 0x0000000709097290 */ /* 0x000fe2000fffe03f */
[----:B------:R-:W-:Y:S01]  /*12a0*/  HADD2.F32 R110, -RZ, R15.H0_H0 ;  /* 0x2000000fff6e7230 */ /* 0x000fe20000004100 */
[----:B------:R-:W-:Y:S01]  /*12b0*/  ULEA UR7, UP0, UR8, UR30, 0x1 ;  /* 0x0000001e08077291 */ /* 0x000fe2000f80083f */
[----:B------:R-:W2:Y:S01]  /*12c0*/  MUFU.RCP R61, R3 ;  /* 0x00000003003d7308 */ /* 0x000ea20000001000 */
[----:B---3--:R-:W-:Y:S01]  /*12d0*/  FADD.FTZ R40, R40, 1 ;  /* 0x3f80000028287421 */ /* 0x008fe20000010000 */
[----:B0-----:R-:W-:Y:S01]  /*12e0*/  HADD2.F32 R38, -RZ, R28.H1_H1 ;  /* 0x3000001cff267230 */ /* 0x001fe20000004100 */
[----:B------:R-:W-:Y:S01]  /*12f0*/  ULEA.HI.X UR8, UR8, UR31, UR9, 0x1, UP0 ;  /* 0x0000001f08087291 */ /* 0x000fe200080f0c09 */
[----:B------:R-:W-:-:S02]  /*1300*/  HADD2.F32 R28, -RZ, R72.H1_H1 ;  /* 0x30000048ff1c7230 */ /* 0x000fc40000004100 */
[----:B------:R-:W-:Y:S02]  /*1310*/  HADD2.F32 R112, -RZ, R15.H1_H1 ;  /* 0x3000000fff707230 */ /* 0x000fe40000004100 */
[----:B------:R0:W-:Y:S01]  /*1320*/  MUFU.EX2 R41, R2 ;  /* 0x0000000200297308 */ /* 0x0001e20000000800 */
[----:B----4-:R-:W-:Y:S01]  /*1330*/  FADD.FTZ R25, -R57, 1 ;  /* 0x3f80000039197421 */ /* 0x010fe20000010100 */
[----:B------:R-:W-:-:S03]  /*1340*/  HADD2.F32 R15, -RZ, R69.H0_H0 ;  /* 0x20000045ff0f7230 */ /* 0x000fc60000004100 */
[----:B------:R-:W-:-:S03]  /*1350*/  FFMA.FTZ R59, R36, R25, 1 ;  /* 0x3f800000243b7423 */ /* 0x000fc60000010019 */
[----:B------:R3:W4:Y:S01]  /*1360*/  MUFU.RCP R65, R40 ;  /* 0x0000002800417308 */ /* 0x0007220000001000 */
[----:B0-----:R-:W-:Y:S02]  /*1370*/  FMUL.FTZ R2, R36, R57 ;  /* 0x0000003924027220 */ /* 0x001fe40000410000 */
[----:B--2---:R-:W-:Y:S02]  /*1380*/  FMUL.FTZ R3, R32, R61 ;  /* 0x0000003d20037220 */ /* 0x004fe40000410000 */
[----:B------:R-:W-:Y:S02]  /*1390*/  FMUL.FTZ R97, R39, R2 ;  /* 0x0000000227617220 */ /* 0x000fe40000410000 */
[----:B------:R-:W-:Y:S01]  /*13a0*/  FMUL.FTZ R96, R38, R3 ;  /* 0x0000000326607220 */ /* 0x000fe20000410000 */
[----:B------:R-:W-:Y:S01]  /*13b0*/  MUFU.EX2 R42, R42 ;  /* 0x0000002a002a7308 */ /* 0x000fe20000000800 */
[----:B------:R-:W-:Y:S01]  /*13c0*/  FFMA.FTZ R45, R97, R44, R106 ;  /* 0x0000002c612d7223 */ /* 0x000fe2000001006a */
[----:B------:R-:W-:Y:S01]  /*13d0*/  HADD2.F32 R106, -RZ, R14.H1_H1 ;  /* 0x3000000eff6a7230 */ /* 0x000fe20000004100 */
[----:B------:R-:W-:-:S02]  /*13e0*/  FMUL.FTZ R44, R62, -1.4426950216293334961 ;  /* 0xbfb8aa3b3e2c7820 */ /* 0x000fc40000410000 */
[----:B---3--:R-:W-:Y:S01]  /*13f0*/  FFMA.FTZ R40, R96, R28, R45 ;  /* 0x0000001c60287223 */ /* 0x008fe2000001002d */
[----:B------:R-:W-:Y:S01]  /*1400*/  MOV R45, c[0x0][0x16c] ;  /* 0x00005b00002d7a02 */ /* 0x000fe20000000f00 */
[----:B------:R-:W-:Y:S01]  /*1410*/  FADD.FTZ R25, -R61, 1 ;  /* 0x3f8000003d197421 */ /* 0x000fe20000010100 */
[----:B------:R0:W2:Y:S01]  /*1420*/  MUFU.EX2 R46, R34 ;  /* 0x00000022002e7308 */ /* 0x0000a20000000800 */
[----:B----4-:R-:W-:Y:S01]  /*1430*/  FMUL.FTZ R28, R48, R65 ;  /* 0x00000041301c7220 */ /* 0x010fe20000410000 */
[----:B------:R-:W-:Y:S01]  /*1440*/  ISETP.GE.AND P1, PT, R45, 0x1, PT ;  /* 0x000000012d00780c */ /* 0x000fe20003f26270 */
[----:B------:R-:W-:Y:S01]  /*1450*/  HADD2.F32 R45, -RZ, R31.H0_H0 ;  /* 0x2000001fff2d7230 */ /* 0x000fe20000004100 */
[----:B------:R-:W-:-:S04]  /*1460*/  FMUL.FTZ R14, R102, -1.4426950216293334961 ;  /* 0xbfb8aa3b660e7820 */ /* 0x000fc80000410000 */
[----:B------:R3:W-:Y:S01]  /*1470*/  MUFU.EX2 R64, R44 ;  /* 0x0000002c00407308 */ /* 0x0007e20000000800 */
[----:B0-----:R-:W-:Y:S01]  /*1480*/  FADD.FTZ R34, R41, 1 ;  /* 0x3f80000029227421 */ /* 0x001fe20000010000 */
[----:B------:R-:W-:-:S05]  /*1490*/  HADD2.F32 R41, -RZ, R29.H0_H0 ;  /* 0x2000001dff297230 */ /* 0x000fca0000004100 */
[----:B------:R-:W-:Y:S01]  /*14a0*/  FMUL.FTZ R95, R41, R28 ;  /* 0x0000001c295f7220 */ /* 0x000fe20000410000 */
[----:B------:R-:W0:Y:S01]  /*14b0*/  MUFU.RCP R56, R34 ;  /* 0x0000002200387308 */ /* 0x000e220000001000 */
[----:B---3--:R-:W-:Y:S01]  /*14c0*/  HADD2.F32 R44, -RZ, R31.H1_H1 ;  /* 0x3000001fff2c7230 */ /* 0x008fe20000004100 */
[----:B--2---:R-:W-:Y:S01]  /*14d0*/  FADD.FTZ R31, R46, 1 ;  /* 0x3f8000002e1f7421 */ /* 0x004fe20000010000 */
[----:B------:R-:W-:Y:S01]  /*14e0*/  HADD2.F32 R46, -RZ, R24.H1_H1 ;  /* 0x30000018ff2e7230 */ /* 0x000fe20000004100 */
[----:B------:R-:W-:Y:S01]  /*14f0*/  FFMA.FTZ R47, R95, R35, R40 ;  /* 0x000000235f2f7223 */ /* 0x000fe20000010028 */
[----:B------:R-:W-:Y:S01]  /*1500*/  HADD2.F32 R40, -RZ, R29.H1_H1 ;  /* 0x3000001dff287230 */ /* 0x000fe20000004100 */
[----:B------:R-:W-:Y:S01]  /*1510*/  FADD.FTZ R35, R42, 1 ;  /* 0x3f8000002a237421 */ /* 0x000fe20000010000 */
[--C-:B------:R-:W-:Y:S01]  /*1520*/  HADD2.F32 R42, -RZ, R30.reuse.H1_H1 ;  /* 0x3000001eff2a7230 */ /* 0x100fe20000004100 */
[----:B------:R2:W3:Y:S08]  /*1530*/  MUFU.EX2 R49, R43 ;  /* 0x0000002b00317308 */ /* 0x0004f00000000800 */
[----:B------:R4:W1:Y:S01]  /*1540*/  MUFU.RCP R66, R35 ;  /* 0x0000002300427308 */ /* 0x0008620000001000 */
[----:B--2---:R-:W-:Y:S01]  /*1550*/  HADD2.F32 R43, -RZ, R30.H0_H0 ;  /* 0x2000001eff2b7230 */ /* 0x004fe20000004100 */
[----:B0-----:R-:W-:-:S02]  /*1560*/  FMUL.FTZ R29, R33, R56 ;  /* 0x00000038211d7220 */ /* 0x001fc40000410000 */
[----:B------:R-:W-:Y:S02]  /*1570*/  FMUL.FTZ R30, R76, -1.4426950216293334961 ;  /* 0xbfb8aa3b4c1e7820 */ /* 0x000fe40000410000 */
[----:B------:R-:W-:Y:S02]  /*1580*/  FMUL.FTZ R94, R40, R29 ;  /* 0x0000001d285e7220 */ /* 0x000fe40000410000 */
[----:B------:R-:W0:Y:S01]  /*1590*/  MUFU.RCP R77, R31 ;  /* 0x0000001f004d7308 */ /* 0x000e220000001000 */
[----:B----4-:R-:W-:Y:S02]  /*15a0*/  FMUL.FTZ R35, R80, -1.4426950216293334961 ;  /* 0xbfb8aa3b50237820 */ /* 0x010fe40000410000 */
[----:B------:R-:W-:Y:S01]  /*15b0*/  FFMA.FTZ R78, R94, R50, R47 ;  /* 0x000000325e4e7223 */ /* 0x000fe2000001002f */
[----:B------:R-:W-:Y:S01]  /*15c0*/  HADD2.F32 R47, -RZ, R24.H0_H0 ;  /* 0x20000018ff2f7230 */ /* 0x000fe20000004100 */
[----:B---3--:R-:W-:Y:S01]  /*15d0*/  FADD.FTZ R24, R49, 1 ;  /* 0x3f80000031187421 */ /* 0x008fe20000010000 */
[----:B------:R-:W-:-:S02]  /*15e0*/  HADD2.F32 R50, -RZ, R27.H0_H0 ;  /* 0x2000001bff327230 */ /* 0x000fc40000004100 */
[----:B------:R1:W2:Y:S01]  /*15f0*/  MUFU.EX2 R34, R30 ;  /* 0x0000001e00227308 */ /* 0x0002a20000000800 */
[----:B------:R-:W-:Y:S01]  /*1600*/  HADD2.F32 R49, -RZ, R27.H1_H1 ;  /* 0x3000001bff317230 */ /* 0x000fe20000004100 */
[----:B------:R-:W-:-:S04]  /*1610*/  FADD.FTZ R27, -R65, 1 ;  /* 0x3f800000411b7421 */ /* 0x000fc80000010100 */
[----:B------:R-:W-:Y:S01]  /*1620*/  FFMA.FTZ R67, R48, R27, 1 ;  /* 0x3f80000030437423 */ /* 0x000fe2000001001b */
[----:B------:R-:W-:Y:S01]  /*1630*/  HADD2.F32 R27, -RZ, R75.H0_H0 ;  /* 0x2000004bff1b7230 */ /* 0x000fe20000004100 */
[----:B------:R3:W4:Y:S01]  /*1640*/  MUFU.EX2 R26, R12 ;  /* 0x0000000c001a7308 */ /* 0x0007220000000800 */
[----:B-1----:R-:W-:Y:S02]  /*1650*/  FMUL.FTZ R30, R55, R66 ;  /* 0x00000042371e7220 */ /* 0x002fe40000410000 */
[----:B0-----:R-:W-:Y:S02]  /*1660*/  FMUL.FTZ R31, R58, R77 ;  /* 0x0000004d3a1f7220 */ /* 0x001fe40000410000 */
[----:B------:R-:W-:Y:S02]  /*1670*/  FMUL.FTZ R93, R43, R30 ;  /* 0x0000001e2b5d7220 */ /* 0x000fe40000410000 */
[----:B------:R-:W-:Y:S01]  /*1680*/  FMUL.FTZ R92, R42, R31 ;  /* 0x0000001f2a5c7220 */ /* 0x000fe20000410000 */
[----:B------:R-:W0:Y:S01]  /*1690*/  MUFU.EX2 R36, R35 ;  /* 0x0000002300247308 */ /* 0x000e220000000800 */
[----:B------:R-:W-:Y:S01]  /*16a0*/  FFMA.FTZ R83, R93, R63, R78 ;  /* 0x0000003f5d537223 */ /* 0x000fe2000001004e */
[----:B------:R-:W-:Y:S01]  /*16b0*/  HADD2.F32 R78, -RZ, R74.H1_H1 ;  /* 0x3000004aff4e7230 */ /* 0x000fe20000004100 */
[----:B------:R-:W-:-:S02]  /*16c0*/  FFMA.FTZ R63, R32, R25, 1 ;  /* 0x3f800000203f7423 */ /* 0x000fc40000010019 */
[----:B------:R-:W-:Y:S02]  /*16d0*/  FADD.FTZ R25, R64, 1 ;  /* 0x3f80000040197421 */ /* 0x000fe40000010000 */
[----:B------:R-:W-:Y:S01]  /*16e0*/  FFMA.FTZ R48, R92, R78, R83 ;  /* 0x0000004e5c307223 */ /* 0x000fe20000010053 */
[----:B------:R1:W1:Y:S01]  /*16f0*/  MUFU.RCP R81, R24 ;  /* 0x0000001800517308 */ /* 0x0002620000001000 */
[----:B---3--:R-:W-:Y:S02]  /*1700*/  FADD.FTZ R12, -R56, 1 ;  /* 0x3f800000380c7421 */ /* 0x008fe40000010100 */
[----:B--2---:R-:W-:Y:S02]  /*1710*/  FADD.FTZ R34, R34, 1 ;  /* 0x3f80000022227421 */ /* 0x004fe40000010000 */
[----:B------:R-:W-:Y:S02]  /*1720*/  FFMA.FTZ R64, R33, R12, 1 ;  /* 0x3f80000021407423 */ /* 0x000fe4000001000c */
[----:B----4-:R-:W-:Y:S01]  /*1730*/  FADD.FTZ R12, R26, 1 ;  /* 0x3f8000001a0c7421 */ /* 0x010fe20000010000 */
[----:B------:R-:W2:Y:S01]  /*1740*/  MUFU.RCP R83, R25 ;  /* 0x0000001900537308 */ /* 0x000ea20000001000 */
[----:B0-----:R-:W-:-:S02]  /*1750*/  FADD.FTZ R36, R36, 1 ;  /* 0x3f80000024247421 */ /* 0x001fc40000010000 */
[----:B-1----:R-:W-:Y:S02]  /*1760*/  FADD.FTZ R24, -R66, 1 ;  /* 0x3f80000042187421 */ /* 0x002fe40000010100 */
[----:B------:R-:W-:Y:S02]  /*1770*/  FADD.FTZ R35, -R77, 1 ;  /* 0x3f8000004d237421 */ /* 0x000fe40000010100 */
[----:B------:R-:W-:Y:S01]  /*1780*/  FFMA.FTZ R78, R55, R24, 1 ;  /* 0x3f800000374e7423 */ /* 0x000fe20000010018 */
[----:B------:R-:W0:Y:S01]  /*1790*/  MUFU.RCP R87, R34 ;  /* 0x0000002200577308 */ /* 0x000e220000001000 */
[----:B------:R-:W-:Y:S02]  /*17a0*/  FMUL.FTZ R32, R60, R81 ;  /* 0x000000513c207220 */ /* 0x000fe40000410000 */
[----:B------:R-:W-:Y:S02]  /*17b0*/  FADD.FTZ R55, -R81, 1 ;  /* 0x3f80000051377421 */ /* 0x000fe40000010100 */
[----:B------:R-:W-:-:S03]  /*17c0*/  FMUL.FTZ R91, R45, R32 ;  /* 0x000000202d5b7220 */ /* 0x000fc60000410000 */
[----:B------:R1:W-:Y:S01]  /*17d0*/  MUFU.RCP R82, R12 ;  /* 0x0000000c00527308 */ /* 0x0003e20000001000 */
[----:B--2---:R-:W-:Y:S02]  /*17e0*/  FMUL.FTZ R33, R62, R83 ;  /* 0x000000533e217220 */ /* 0x004fe40000410000 */
[----:B------:R-:W-:Y:S01]  /*17f0*/  FFMA.FTZ R85, R91, R27, R48 ;  /* 0x0000001b5b557223 */ /* 0x000fe20000010030 */
[----:B------:R-:W-:Y:S01]  /*1800*/  HADD2.F32 R48, -RZ, R75.H1_H1 ;  /* 0x3000004bff307230 */ /* 0x000fe20000004100 */
[----:B------:R-:W-:Y:S02]  /*1810*/  FMUL.FTZ R90, R44, R33 ;  /* 0x000000212c5a7220 */ /* 0x000fe40000410000 */
[----:B------:R-:W-:Y:S01]  /*1820*/  FADD.FTZ R13, -R83, 1 ;  /* 0x3f800000530d7421 */ /* 0x000fe20000010100 */
[----:B------:R-:W2:Y:S01]  /*1830*/  MUFU.RCP R107, R36 ;  /* 0x00000024006b7308 */ /* 0x000ea20000001000 */
[----:B0-----:R-:W-:Y:S02]  /*1840*/  FMUL.FTZ R34, R76, R87 ;  /* 0x000000574c227220 */ /* 0x001fe40000410000 */
[----:B------:R-:W-:-:S02]  /*1850*/  FFMA.FTZ R48, R90, R48, R85 ;  /* 0x000000305a307223 */ /* 0x000fc40000010055 */
[----:B------:R-:W-:Y:S02]  /*1860*/  FMUL.FTZ R89, R47, R34 ;  /* 0x000000222f597220 */ /* 0x000fe40000410000 */
[----:B------:R-:W-:Y:S02]  /*1870*/  FFMA.FTZ R85, R62, R13, 1 ;  /* 0x3f8000003e557423 */ /* 0x000fe4000001000d */
[----:B-1----:R-:W-:Y:S02]  /*1880*/  FMUL.FTZ R12, R86, -1.4426950216293334961 ;  /* 0xbfb8aa3b560c7820 */ /* 0x002fe40000410000 */
[----:B------:R-:W-:-:S04]  /*1890*/  FADD.FTZ R13, -R87, 1 ;  /* 0x3f800000570d7421 */ /* 0x000fc80000010100 */
[----:B------:R-:W-:Y:S02]  /*18a0*/  FFMA.FTZ R103, R76, R13, 1 ;  /* 0x3f8000004c677423 */ /* 0x000fe4000001000d */
[----:B--2---:R-:W-:Y:S02]  /*18b0*/  FMUL.FTZ R36, R80, R107 ;  /* 0x0000006b50247220 */ /* 0x004fe40000410000 */
[----:B------:R-:W-:-:S04]  /*18c0*/  FADD.FTZ R13, -R107, 1 ;  /* 0x3f8000006b0d7421 */ /* 0x000fc80000010100 */
[----:B------:R-:W-:Y:S01]  /*18d0*/  FFMA.FTZ R109, R80, R13, 1 ;  /* 0x3f800000506d7423 */ /* 0x000fe2000001000d */
[----:B-----5:R0:W-:Y:S04]  /*18e0*/  STS.128 [R98.X16], R16 ;  /* 0x0000001062007388 */ /* 0x0201e8000000cc00 */
[----:B------:R1:W-:Y:S01]  /*18f0*/  STS.128 [R98.X16+0x200], R20 ;  /* 0x0002001462007388 */ /* 0x0003e2000000cc00 */
[----:B------:R-:W-:-:S06]  /*1900*/  NOP ;  /* 0x0000000000007918 */ /* 0x000fcc0000000000 */
[----:B------:R-:W2:Y:S01]  /*1910*/  LDS.128 R24, [R37.X16] ;  /* 0x0000000025187984 */ /* 0x000ea2000000cc00 */
[----:B0-----:R-:W-:Y:S01]  /*1920*/  FFMA.FTZ R19, R58, R35, 1 ;  /* 0x3f8000003a137423 */ /* 0x001fe20000010023 */
[--C-:B------:R-:W-:Y:S01]  /*1930*/  HADD2.F32 R16, -RZ, R68.reuse.H0_H0 ;  /* 0x20000044ff107230 */ /* 0x100fe20000004100 */
[----:B------:R-:W-:Y:S01]  /*1940*/  FMUL.FTZ R35, R79, R82 ;  /* 0x000000524f237220 */ /* 0x000fe20000410000 */
[----:B------:R-:W-:Y:S01]  /*1950*/  HADD2.F32 R18, -RZ, R68.H1_H1 ;  /* 0x30000044ff127230 */ /* 0x000fe20000004100 */
[----:B-1----:R0:W1:Y:S01]  /*1960*/  MUFU.EX2 R20, R12 ;  /* 0x0000000c00147308 */ /* 0x0020620000000800 */
[----:B------:R-:W-:Y:S02]  /*1970*/  FFMA.FTZ R21, R60, R55, 1 ;  /* 0x3f8000003c157423 */ /* 0x000fe40000010037 */
[----:B------:R-:W-:Y:S02]  /*1980*/  FFMA.FTZ R17, R89, R16, R48 ;  /* 0x0000001059117223 */ /* 0x000fe40000010030 */
[----:B------:R-:W-:-:S02]  /*1990*/  FMUL.FTZ R88, R46, R35 ;  /* 0x000000232e587220 */ /* 0x000fc40000410000 */
[----:B------:R-:W-:Y:S01]  /*19a0*/  FMUL.FTZ R55, R53, R36 ;  /* 0x0000002435377220 */ /* 0x000fe20000410000 */
[----:B------:R3:W-:Y:S01]  /*19b0*/  MUFU.EX2 R23, R14 ;  /* 0x0000000e00177308 */ /* 0x0007e20000000800 */
[----:B0-----:R-:W-:Y:S02]  /*19c0*/  FADD.FTZ R12, -R82, 1 ;  /* 0x3f800000520c7421 */ /* 0x001fe40000010100 */
[----:B------:R-:W-:Y:S02]  /*19d0*/  FFMA.FTZ R18, R88, R18, R17 ;  /* 0x0000001258127223 */ /* 0x000fe40000010011 */
[----:B------:R-:W-:Y:S02]  /*19e0*/  FFMA.FTZ R84, R79, R12, 1 ;  /* 0x3f8000004f547423 */ /* 0x000fe4000001000c */
[----:B------:R-:W-:Y:S02]  /*19f0*/  FFMA.FTZ R113, R55, R15, R18 ;  /* 0x0000000f37717223 */ /* 0x000fe40000010012 */
[----:B---3--:R-:W0:Y:S01]  /*1a00*/  LDS.128 R12, [R37.X16+0x10] ;  /* 0x00001000250c7984 */ /* 0x008e22000000cc00 */
[----:B------:R-:W-:-:S02]  /*1a10*/  FMUL.FTZ R16, R106, -1.4426950216293334961 ;  /* 0xbfb8aa3b6a107820 */ /* 0x000fc40000410000 */
[----:B------:R-:W-:Y:S02]  /*1a20*/  FMUL.FTZ R17, R110, -1.4426950216293334961 ;  /* 0xbfb8aa3b6e117820 */ /* 0x000fe40000410000 */
[----:B------:R3:W4:Y:S01]  /*1a30*/  MUFU.EX2 R108, R16 ;  /* 0x00000010006c7308 */ /* 0x0007220000000800 */
[----:B-1----:R-:W-:-:S07]  /*1a40*/  FADD.FTZ R22, R20, 1 ;  /* 0x3f80000014167421 */ /* 0x002fce0000010000 */
[----:B------:R-:W1:Y:S01]  /*1a50*/  MUFU.EX2 R111, R17 ;  /* 0x00000011006f7308 */ /* 0x000e620000000800 */
[--C-:B--2---:R-:W-:Y:S02]  /*1a60*/  HADD2.F32 R48, -RZ, R24.reuse.H0_H0 ;  /* 0x20000018ff307230 */ /* 0x104fe40000004100 */
[----:B------:R-:W-:Y:S01]  /*1a70*/  HADD2.F32 R58, -RZ, R24.H1_H1 ;  /* 0x30000018ff3a7230 */ /* 0x000fe20000004100 */
[----:B------:R-:W-:Y:S01]  /*1a80*/  FMUL.FTZ R24, R112, -1.4426950216293334961 ;  /* 0xbfb8aa3b70187820 */ /* 0x000fe20000410000 */
[--C-:B------:R-:W-:Y:S01]  /*1a90*/  HADD2.F32 R76, -RZ, R26.reuse.H0_H0 ;  /* 0x2000001aff4c7230 */ /* 0x100fe20000004100 */
[----:B---3--:R-:W-:Y:S01]  /*1aa0*/  FMUL.FTZ R16, R39, R48 ;  /* 0x0000003027107220 */ /* 0x008fe20000410000 */
[----:B------:R-:W-:Y:S01]  /*1ab0*/  HADD2.F32 R79, -RZ, R26.H1_H1 ;  /* 0x3000001aff4f7230 */ /* 0x000fe20000004100 */
[----:B------:R-:W-:Y:S01]  /*1ac0*/  FMUL.FTZ R38, R38, R58 ;  /* 0x0000003a26267220 */ /* 0x000fe20000410000 */
[----:B------:R2:W3:Y:S01]  /*1ad0*/  MUFU.EX2 R26, R24 ;  /* 0x00000018001a7308 */ /* 0x0004e20000000800 */
[--C-:B------:R-:W-:Y:S01]  /*1ae0*/  HADD2.F32 R60, -RZ, R25.reuse.H0_H0 ;  /* 0x20000019ff3c7230 */ /* 0x100fe20000004100 */
[----:B----4-:R-:W-:Y:S01]  /*1af0*/  FADD.FTZ R108, R108, 1 ;  /* 0x3f8000006c6c7421 */ /* 0x010fe20000010000 */
[----:B------:R-:W-:Y:S01]  /*1b00*/  HADD2.F32 R62, -RZ, R25.H1_H1 ;  /* 0x30000019ff3e7230 */ /* 0x000fe20000004100 */
[----:B------:R-:W-:Y:S01]  /*1b10*/  FMUL.FTZ R38, R61, R38 ;  /* 0x000000263d267220 */ /* 0x000fe20000410000 */
[--C-:B------:R-:W-:Y:S01]  /*1b20*/  HADD2.F32 R39, -RZ, R27.reuse.H0_H0 ;  /* 0x2000001bff277230 */ /* 0x100fe20000004100 */
[----:B------:R-:W-:Y:S01]  /*1b30*/  FMUL.FTZ R42, R42, R79 ;  /* 0x0000004f2a2a7220 */ /* 0x000fe20000410000 */
[----:B------:R-:W-:Y:S01]  /*1b40*/  HADD2.F32 R80, -RZ, R27.H1_H1 ;  /* 0x3000001bff507230 */ /* 0x000fe20000004100 */
[----:B------:R-:W4:Y:S01]  /*1b50*/  MUFU.RCP R25, R22 ;  /* 0x0000001600197308 */ /* 0x000f220000001000 */
[----:B--2---:R-:W-:-:S02]  /*1b60*/  FADD.FTZ R24, R23, 1 ;  /* 0x3f80000017187421 */ /* 0x004fc40000010000 */
[----:B------:R-:W-:Y:S02]  /*1b70*/  FMUL.FTZ R63, R38, R63 ;  /* 0x0000003f263f7220 */ /* 0x000fe40000410000 */
[----:B------:R-:W-:Y:S02]  /*1b80*/  FMUL.FTZ R16, R57, R16 ;  /* 0x0000001039107220 */ /* 0x000fe40000410000 */
[----:B-1----:R-:W-:Y:S01]  /*1b90*/  FADD.FTZ R111, R111, 1 ;  /* 0x3f8000006f6f7421 */ /* 0x002fe20000010000 */
[----:B------:R-:W1:Y:S01]  /*1ba0*/  MUFU.RCP R27, R24 ;  /* 0x00000018001b7308 */ /* 0x000e620000001000 */
[----:B------:R-:W-:Y:S01]  /*1bb0*/  FMUL.FTZ R42, R77, R42 ;  /* 0x0000002a4d2a7220 */ /* 0x000fe20000410000 */
[--C-:B0-----:R-:W-:Y:S01]  /*1bc0*/  HADD2.F32 R37, -RZ, R12.reuse.H0_H0 ;  /* 0x2000000cff257230 */ /* 0x101fe20000004100 */
[----:B------:R-:W-:Y:S01]  /*1bd0*/  FMUL.FTZ R17, R40, R62 ;  /* 0x0000003e28117220 */ /* 0x000fe20000410000 */
[----:B------:R-:W-:Y:S01]  /*1be0*/  HADD2.F32 R38, -RZ, R12.H1_H1 ;  /* 0x3000000cff267230 */ /* 0x000fe20000004100 */
[----:B------:R-:W-:Y:S01]  /*1bf0*/  FMUL.FTZ R20, R45, R39 ;  /* 0x000000272d147220 */ /* 0x000fe20000410000 */
[--C-:B------:R-:W-:Y:S01]  /*1c00*/  HADD2.F32 R45, -RZ, R14.reuse.H0_H0 ;  /* 0x2000000eff2d7230 */ /* 0x100fe20000004100 */
[----:B------:R-:W-:Y:S01]  /*1c10*/  FMUL.FTZ R12, R47, R37 ;  /* 0x000000252f0c7220 */ /* 0x000fe20000410000 */
[----:B------:R-:W0:Y:S01]  /*1c20*/  MUFU.RCP R57, R108 ;  /* 0x0000006c00397308 */ /* 0x000e220000001000 */
[----:B---3--:R-:W-:Y:S01]  /*1c30*/  FADD.FTZ R47, R26, 1 ;  /* 0x3f8000001a2f7421 */ /* 0x008fe20000010000 */
[----:B------:R-:W-:Y:S01]  /*1c40*/  HADD2.F32 R61, -RZ, R15.H0_H0 ;  /* 0x2000000fff3d7230 */ /* 0x000fe20000004100 */
[----:B------:R-:W-:Y:S01]  /*1c50*/  FMUL.FTZ R19, R42, R19 ;  /* 0x000000132a137220 */ /* 0x000fe20000410000 */
[--C-:B------:R-:W-:Y:S01]  /*1c60*/  HADD2.F32 R42, -RZ, R13.reuse.H1_H1 ;  /* 0x3000000dff2a7230 */ /* 0x100fe20000004100 */
[----:B------:R-:W-:Y:S01]  /*1c70*/  FMUL.FTZ R17, R56, R17 ;  /* 0x0000001138117220 */ /* 0x000fe20000410000 */
[----:B------:R-:W-:Y:S01]  /*1c80*/  HADD2.F32 R40, -RZ, R13.H0_H0 ;  /* 0x2000000dff287230 */ /* 0x000fe20000004100 */
[----:B------:R-:W-:Y:S01]  /*1c90*/  FMUL.FTZ R20, R81, R20 ;  /* 0x0000001451147220 */ /* 0x000fe20000410000 */
[----:B------:R-:W2:Y:S01]  /*1ca0*/  MUFU.RCP R111, R111 ;  /* 0x0000006f006f7308 */ /* 0x000ea20000001000 */
[----:B------:R-:W-:Y:S01]  /*1cb0*/  FMUL.FTZ R16, R16, R59 ;  /* 0x0000003b10107220 */ /* 0x000fe20000410000 */
[----:B------:R-:W-:Y:S01]  /*1cc0*/  HADD2.F32 R59, -RZ, R14.H1_H1 ;  /* 0x3000000eff3b7230 */ /* 0x000fe20000004100 */
[----:B------:R-:W-:Y:S01]  /*1cd0*/  FMUL.FTZ R17, R17, R64 ;  /* 0x0000004011117220 */ /* 0x000fe20000410000 */
[----:B------:R-:W-:Y:S01]  /*1ce0*/  HADD2.F32 R64, -RZ, R15.H1_H1 ;  /* 0x3000000fff407230 */ /* 0x000fe20000004100 */
[----:B------:R-:W-:-:S02]  /*1cf0*/  FMUL.FTZ R23, R20, R21 ;  /* 0x0000001514177220 */ /* 0x000fc40000410000 */
[----:B------:R-:W-:Y:S01]  /*1d00*/  FMUL.FTZ R20, R54, R42 ;  /* 0x0000002a36147220 */ /* 0x000fe20000410000 */
[----:B------:R-:W3:Y:S01]  /*1d10*/  MUFU.RCP R47, R47 ;  /* 0x0000002f002f7308 */ /* 0x000ee20000001000 */
[----:B----4-:R-:W-:Y:S02]  /*1d20*/  FADD.FTZ R15, -R25, 1 ;  /* 0x3f800000190f7421 */ /* 0x010fe40000010100 */
[----:B-1----:R-:W-:Y:S02]  /*1d30*/  FADD.FTZ R21, -R27, 1 ;  /* 0x3f8000001b157421 */ /* 0x002fe40000010100 */
[----:B------:R-:W-:Y:S02]  /*1d40*/  FMUL.FTZ R24, R52, R45 ;  /* 0x0000002d34187220 */ /* 0x000fe40000410000 */
[----:B------:R-:W-:Y:S02]  /*1d50*/  FMUL.FTZ R18, R41, R60 ;  /* 0x0000003c29127220 */ /* 0x000fe40000410000 */
[----:B------:R-:W-:-:S02]  /*1d60*/  FMUL.FTZ R41, R86, R25 ;  /* 0x0000001956297220 */ /* 0x000fc40000410000 */
[----:B------:R-:W-:Y:S02]  /*1d70*/  FMUL.FTZ R20, R25, R20 ;  /* 0x0000001419147220 */ /* 0x000fe40000410000 */
[----:B------:R-:W-:Y:S02]  /*1d80*/  FMUL.FTZ R26, R51, R59 ;  /* 0x0000003b331a7220 */ /* 0x000fe40000410000 */
[----:B------:R-:W-:Y:S02]  /*1d90*/  FFMA.FTZ R15, R86, R15, 1 ;  /* 0x3f800000560f7423 */ /* 0x000fe4000001000f */
[----:B0-----:R-:W-:Y:S02]  /*1da0*/  FADD.FTZ R25, -R57, 1 ;  /* 0x3f80000039197421 */ /* 0x001fe40000010100 */
[----:B------:R-:W-:Y:S02]  /*1db0*/  FFMA.FTZ R21, R102, R21, 1 ;  /* 0x3f80000066157423 */ /* 0x000fe40000010015 */
[----:B------:R-:W-:-:S02]  /*1dc0*/  FMUL.FTZ R24, R27, R24 ;  /* 0x000000181b187220 */ /* 0x000fc40000410000 */
[----:B------:R-:W-:Y:S02]  /*1dd0*/  FMUL.FTZ R13, R46, R38 ;  /* 0x000000262e0d7220 */ /* 0x000fe40000410000 */
[C---:B------:R-:W-:Y:S02]  /*1de0*/  FMUL.FTZ R46, R106.reuse, R57 ;  /* 0x000000396a2e7220 */ /* 0x040fe40000410000 */
[----:B------:R-:W-:Y:S02]  /*1df0*/  FMUL.FTZ R43, R43, R76 ;  /* 0x0000004c2b2b7220 */ /* 0x000fe40000410000 */
[----:B------:R-:W-:Y:S02]  /*1e00*/  FMUL.FTZ R57, R57, R26 ;  /* 0x0000001a39397220 */ /* 0x000fe40000410000 */
[----:B------:R-:W-:Y:S02]  /*1e10*/  FFMA.FTZ R56, R106, R25, 1 ;  /* 0x3f8000006a387423 */ /* 0x000fe40000010019 */
[----:B------:R-:W-:-:S02]  /*1e20*/  FMUL.FTZ R15, R20, R15 ;  /* 0x0000000f140f7220 */ /* 0x000fc40000410000 */
[----:B------:R-:W-:Y:S02]  /*1e30*/  FMUL.FTZ R26, R24, R21 ;  /* 0x00000015181a7220 */ /* 0x000fe40000410000 */
[----:B------:R-:W-:Y:S02]  /*1e40*/  FMUL.FTZ R44, R44, R80 ;  /* 0x000000502c2c7220 */ /* 0x000fe40000410000 */
[----:B------:R-:W-:Y:S01]  /*1e50*/  FMUL.FTZ R14, R53, R40 ;  /* 0x00000028350e7220 */ /* 0x000fe20000410000 */
[----:B------:R-:W-:Y:S01]  /*1e60*/  LEA R53, R101, R0, 0x1 ;  /* 0x0000000065357211 */ /* 0x000fe200078e08ff */
[----:B--2---:R-:W-:Y:S01]  /*1e70*/  FADD.FTZ R21, -R111, 1 ;  /* 0x3f8000006f157421 */ /* 0x004fe20000010100 */
[----:B------:R-:W-:Y:S01]  /*1e80*/  HADD2.F32 R0, -RZ, R70.H0_H0 ;  /* 0x20000046ff007230 */ /* 0x000fe20000004100 */
[----:B------:R-:W-:Y:S02]  /*1e90*/  FMUL.FTZ R20, R50, R61 ;  /* 0x0000003d32147220 */ /* 0x000fe40000410000 */
[----:B---3--:R-:W-:-:S02]  /*1ea0*/  FADD.FTZ R25, -R47, 1 ;  /* 0x3f8000002f197421 */ /* 0x008fc40000010100 */
[----:B------:R-:W-:Y:S02]  /*1eb0*/  FMUL.FTZ R24, R49, R64 ;  /* 0x0000004031187220 */ /* 0x000fe40000410000 */
[----:B------:R-:W-:Y:S02]  /*1ec0*/  FMUL.FTZ R43, R66, R43 ;  /* 0x0000002b422b7220 */ /* 0x000fe40000410000 */
[----:B------:R-:W-:Y:S02]  /*1ed0*/  FMUL.FTZ R18, R65, R18 ;  /* 0x0000001241127220 */ /* 0x000fe40000410000 */
[----:B------:R-:W-:Y:S02]  /*1ee0*/  FMUL.FTZ R44, R83, R44 ;  /* 0x0000002c532c7220 */ /* 0x000fe40000410000 */
[----:B------:R-:W-:Y:S02]  /*1ef0*/  FMUL.FTZ R12, R87, R12 ;  /* 0x0000000c570c7220 */ /* 0x000fe40000410000 */
[----:B------:R-:W-:-:S02]  /*1f00*/  FMUL.FTZ R13, R82, R13 ;  /* 0x0000000d520d7220 */ /* 0x000fc40000410000 */
[----:B------:R-:W-:Y:S02]  /*1f10*/  FMUL.FTZ R14, R107, R14 ;  /* 0x0000000e6b0e7220 */ /* 0x000fe40000410000 */
[----:B------:R-:W-:Y:S02]  /*1f20*/  FFMA.FTZ R21, R110, R21, 1 ;  /* 0x3f8000006e157423 */ /* 0x000fe40000010015 */
[----:B------:R-:W-:Y:S02]  /*1f30*/  FMUL.FTZ R20, R111, R20 ;  /* 0x000000146f147220 */ /* 0x000fe40000410000 */
[----:B------:R-:W-:Y:S02]  /*1f40*/  FFMA.FTZ R25, R112, R25, 1 ;  /* 0x3f80000070197423 */ /* 0x000fe40000010019 */
[----:B------:R-:W-:Y:S02]  /*1f50*/  FMUL.FTZ R24, R47, R24 ;  /* 0x000000182f187220 */ /* 0x000fe40000410000 */
[----:B------:R-:W-:-:S02]  /*1f60*/  FMUL.FTZ R22, R43, R78 ;  /* 0x0000004e2b167220 */ /* 0x000fc40000410000 */
[----:B------:R-:W-:Y:S02]  /*1f70*/  FMUL.FTZ R43, R102, R27 ;  /* 0x0000001b662b7220 */ /* 0x000fe40000410000 */
        /* <DEDUP_REMOVED lines=11> */
[----:B------:R-:W-:Y:S01]  /*2030*/  FMUL.FTZ R56, R24, R25 ;  /* 0x0000001918387220 */ /* 0x000fe20000410000 */
[----:B------:R-:W-:Y:S01]  /*2040*/  F2FP.PACK_AB R21, R17, R18 ;  /* 0x000000121115723e */ /* 0x000fe200000000ff */
[----:B------:R-:W-:Y:S01]  /*2050*/  BAR.SYNC.DEFER_BLOCKING 0x0 ;  /* 0x0000000000007b1d */ /* 0x000fe20000010000 */
[----:B------:R-:W-:Y:S01]  /*2060*/  F2FP.PACK_AB R24, R13, R12 ;  /* 0x0000000c0d18723e */ /* 0x000fe200000000ff */
[----:B------:R-:W-:Y:S01]  /*2070*/  HADD2.F32 R12, -RZ, R69.H1_H1 ;  /* 0x30000045ff0c7230 */ /* 0x000fe20000004100 */
[----:B------:R-:W-:Y:S01]  /*2080*/  F2FP.PACK_AB R25, R15, R14 ;  /* 0x0000000e0f19723e */ /* 0x000fe200000000ff */
[----:B------:R-:W-:Y:S01]  /*2090*/  FMUL.FTZ R54, R54, R41 ;  /* 0x0000002936367220 */ /* 0x000fe20000410000 */
[----:B------:R-:W-:Y:S01]  /*20a0*/  F2FP.PACK_AB R27, R56, R27 ;  /* 0x0000001b381b723e */ /* 0x000fe200000000ff */
[----:B------:R-:W-:Y:S01]  /*20b0*/  FMUL.FTZ R52, R52, R43 ;  /* 0x0000002b34347220 */ /* 0x000fe20000410000 */
[----:B------:R-:W-:Y:S01]  /*20c0*/  HADD2.F32 R56, -RZ, R5.H1_H1 ;  /* 0x30000005ff387230 */ /* 0x000fe20000004100 */
[----:B------:R-:W-:-:S02]  /*20d0*/  FFMA.FTZ R113, R54, R12, R113 ;  /* 0x0000000c36717223 */ /* 0x000fc40000010071 */
[----:B------:R-:W-:Y:S02]  /*20e0*/  FMUL.FTZ R51, R51, R46 ;  /* 0x0000002e33337220 */ /* 0x000fe40000410000 */
[----:B------:R-:W-:Y:S01]  /*20f0*/  FFMA.FTZ R44, R52, R0, R113 ;  /* 0x00000000342c7223 */ /* 0x000fe20000010071 */
[----:B------:R-:W-:Y:S01]  /*2100*/  HADD2.F32 R0, -RZ, R8.H0_H0 ;  /* 0x20000008ff007230 */ /* 0x000fe20000004100 */
[----:B------:R-:W-:Y:S02]  /*2110*/  FMUL.FTZ R111, R110, R111 ;  /* 0x0000006f6e6f7220 */ /* 0x000fe40000410000 */
[----:B------:R-:W-:Y:S02]  /*2120*/  FMUL.FTZ R112, R112, R47 ;  /* 0x0000002f70707220 */ /* 0x000fe40000410000 */
[----:B------:R-:W-:Y:S02]  /*2130*/  FMUL.FTZ R50, R50, R111 ;  /* 0x0000006f32327220 */ /* 0x000fe40000410000 */
[----:B------:R-:W-:Y:S01]  /*2140*/  FMUL.FTZ R49, R49, R112 ;  /* 0x0000007031317220 */ /* 0x000fe20000410000 */
[----:B------:R0:W-:Y:S04]  /*2150*/  STS.128 [R53.X16], R20 ;  /* 0x0000001435007388 */ /* 0x0001e8000000cc00 */
[----:B------:R1:W-:Y:S01]  /*2160*/  STS.128 [R53.X16+0x10], R24 ;  /* 0x0000101835007388 */ /* 0x0003e2000000cc00 */
[----:B------:R-:W-:-:S06]  /*2170*/  NOP ;  /* 0x0000000000007918 */ /* 0x000fcc0000000000 */
[----:B------:R-:W2:Y:S04]  /*2180*/  LDS.128 R12, [R98.X16] ;  /* 0x00000000620c7984 */ /* 0x000ea8000000cc00 */
[----:B------:R-:W3:Y:S01]  /*2190*/  LDS.128 R16, [R98.X16+0x200] ;  /* 0x0002000062107984 */ /* 0x000ee2000000cc00 */
[----:B0-----:R-:W-:Y:S02]  /*21a0*/  HADD2.F32 R23, -RZ, R10.H0_H0 ;  /* 0x2000000aff177230 */ /* 0x001fe40000004100 */
[----:B------:R-:W-:Y:S01]  /*21b0*/  HADD2.F32 R20, -RZ, R8.H1_H1 ;  /* 0x30000008ff147230 */ /* 0x000fe20000004100 */
[----:B------:R-:W-:Y:S01]  /*21c0*/  MOV R8, UR7 ;  /* 0x0000000700087c02 */ /* 0x000fe20008000f00 */
[----:B-1----:R-:W-:Y:S02]  /*21d0*/  HADD2.F32 R24, -RZ, R70.H1_H1 ;  /* 0x30000046ff187230 */ /* 0x002fe40000004100 */
[----:B------:R-:W-:-:S02]  /*21e0*/  HADD2.F32 R27, -RZ, R10.H1_H1 ;  /* 0x3000000aff1b7230 */ /* 0x000fc40000004100 */
[--C-:B------:R-:W-:Y:S02]  /*21f0*/  HADD2.F32 R26, -RZ, R11.reuse.H0_H0 ;  /* 0x2000000bff1a7230 */ /* 0x100fe40000004100 */
[----:B------:R-:W-:Y:S01]  /*2200*/  HADD2.F32 R25, -RZ, R11.H1_H1 ;  /* 0x3000000bff197230 */ /* 0x000fe20000004100 */
[----:B------:R-:W-:Y:S01]  /*2210*/  FFMA.FTZ R11, R51, R24, R44 ;  /* 0x00000018330b7223 */ /* 0x000fe2000001002c */
[----:B------:R-:W-:Y:S02]  /*2220*/  HADD2.F32 R10, -RZ, R71.H0_H0 ;  /* 0x20000047ff0a7230 */ /* 0x000fe40000004100 */
[--C-:B------:R-:W-:Y:S02]  /*2230*/  HADD2.F32 R21, -RZ, R9.reuse.H0_H0 ;  /* 0x20000009ff157230 */ /* 0x100fe40000004100 */
[----:B------:R-:W-:Y:S01]  /*2240*/  HADD2.F32 R22, -RZ, R9.H1_H1 ;  /* 0x30000009ff167230 */ /* 0x000fe20000004100 */
[----:B------:R-:W-:Y:S01]  /*2250*/  MOV R9, UR8 ;  /* 0x0000000800097c02 */ /* 0x000fe20008000f00 */
[----:B------:R-:W-:Y:S01]  /*2260*/  FFMA.FTZ R106, R50, R10, R11 ;  /* 0x0000000a326a7223 */ /* 0x000fe2000001000b */
[----:B------:R-:W-:-:S02]  /*2270*/  HADD2.F32 R24, -RZ, R4.H0_H0 ;  /* 0x20000004ff187230 */ /* 0x000fc40000004100 */
[----:B------:R-:W-:Y:S02]  /*2280*/  HADD2.F32 R10, -RZ, R4.H1_H1 ;  /* 0x30000004ff0a7230 */ /* 0x000fe40000004100 */
[----:B------:R-:W-:Y:S01]  /*2290*/  HADD2.F32 R11, -RZ, R5.H0_H0 ;  /* 0x20000005ff0b7230 */ /* 0x000fe20000004100 */
[----:B------:R-:W-:Y:S01]  /*22a0*/  IMAD.WIDE R4, R99, 0x10, R8 ;  /* 0x0000001063047825 */ /* 0x000fe200078e0208 */
[----:B------:R-:W-:Y:S02]  /*22b0*/  HADD2.F32 R44, -RZ, R71.H1_H1 ;  /* 0x30000047ff2c7230 */ /* 0x000fe40000004100 */
[--C-:B------:R-:W-:Y:S02]  /*22c0*/  HADD2.F32 R8, -RZ, R6.reuse.H0_H0 ;  /* 0x20000006ff087230 */ /* 0x100fe40000004100 */
[----:B------:R-:W-:Y:S01]  /*22d0*/  HADD2.F32 R9, -RZ, R7.H0_H0 ;  /* 0x20000007ff097230 */ /* 0x000fe20000004100 */
[----:B------:R-:W-:Y:S01]  /*22e0*/  FFMA.FTZ R106, R49, R44, R106 ;  /* 0x0000002c316a7223 */ /* 0x000fe2000001006a */
[----:B------:R-:W-:-:S02]  /*22f0*/  HADD2.F32 R6, -RZ, R6.H1_H1 ;  /* 0x30000006ff067230 */ /* 0x000fc40000004100 */
[----:B------:R-:W-:Y:S01]  /*2300*/  HADD2.F32 R7, -RZ, R7.H1_H1 ;  /* 0x30000007ff077230 */ /* 0x000fe20000004100 */
[----:B--2---:R0:W-:Y:S04]  /*2310*/  STG.E.128 [R4.64], R12 ;  /* 0x0000000c04007986 */ /* 0x0041e8000c101d20 */
[----:B---3--:R0:W-:Y:S01]  /*2320*/  STG.E.128 [R4.64+0x200], R16 ;  /* 0x0002001004007986 */ /* 0x0081e2000c101d20 */
[----:B------:R-:W-:Y:S05]  /*2330*/  @!P0 BRA `(.L_x_2499) ;  /* 0x0000030000008947 */ /* 0x000fea0003800000 */
[----:B------:R-:W-:Y:S01]  /*2340*/  BAR.SYNC.DEFER_BLOCKING 0x0 ;  /* 0x0000000000007b1d */ /* 0x000fe20000010000 */
[----:B------:R-:W-:Y:S02]  /*2350*/  FMUL.FTZ R2, R2, R48 ;  /* 0x0000003002027220 */ /* 0x000fe40000410000 */
[----:B------:R-:W-:Y:S02]  /*2360*/  FMUL.FTZ R3, R3, R58 ;  /* 0x0000003a03037220 */ /* 0x000fe40000410000 */
[----:B------:R-:W-:Y:S01]  /*2370*/  FMUL.FTZ R28, R28, R60 ;  /* 0x0000003c1c1c7220 */ /* 0x000fe20000410000 */
[----:B------:R-:W-:Y:S01]  /*2380*/  ULDC.64 UR30, c[0x0][0x210] ;  /* 0x00008400001e7ab9 */ /* 0x000fe20000000a00 */
[----:B------:R-:W-:Y:S01]  /*2390*/  FMUL.FTZ R29, R29, R62 ;  /* 0x0000003e1d1d7220 */ /* 0x000fe20000410000 */
[----:B0-----:R-:W-:Y:S01]  /*23a0*/  F2FP.PACK_AB R12, R3, R2 ;  /* 0x00000002030c723e */ /* 0x001fe200000000ff */
[----:B------:R-:W-:Y:S01]  /*23b0*/  FMUL.FTZ R30, R30, R76 ;  /* 0x0000004c1e1e7220 */ /* 0x000fe20000410000 */
[----:B------:R-:W-:Y:S01]  /*23c0*/  UIMAD UR7, UR36, UR30, URZ ;  /* 0x0000001e240772a4 */ /* 0x000fe2000f8e023f */
[----:B------:R-:W-:Y:S01]  /*23d0*/  FMUL.FTZ R31, R31, R79 ;  /* 0x0000004f1f1f7220 */ /* 0x000fe20000410000 */
[----:B------:R-:W-:Y:S01]  /*23e0*/  F2FP.PACK_AB R13, R29, R28 ;  /* 0x0000001c1d0d723e */ /* 0x000fe200000000ff */
[----:B------:R-:W-:Y:S01]  /*23f0*/  FMUL.FTZ R32, R32, R39 ;  /* 0x0000002720207220 */ /* 0x000fe20000410000 */
[----:B------:R-:W-:Y:S01]  /*2400*/  UIMAD.WIDE.U32 UR8, UR37, UR30, UR16 ;  /* 0x0000001e250872a5 */ /* 0x000fe2000f8e0010 */
[----:B------:R-:W-:Y:S01]  /*2410*/  FMUL.FTZ R33, R33, R80 ;  /* 0x0000005021217220 */ /* 0x000fe20000410000 */
[----:B------:R-:W-:Y:S01]  /*2420*/  F2FP.PACK_AB R14, R31, R30 ;  /* 0x0000001e1f0e723e */ /* 0x000fe200000000ff */
[----:B------:R-:W-:Y:S01]  /*2430*/  FMUL.FTZ R34, R34, R37 ;  /* 0x0000002522227220 */ /* 0x000fe20000410000 */
[----:B------:R-:W-:Y:S01]  /*2440*/  UIMAD UR7, UR37, UR31, UR7 ;  /* 0x0000001f250772a4 */ /* 0x000fe2000f8e0207 */
[----:B------:R-:W-:Y:S01]  /*2450*/  FMUL.FTZ R35, R35, R38 ;  /* 0x0000002623237220 */ /* 0x000fe20000410000 */
[----:B------:R-:W-:Y:S01]  /*2460*/  F2FP.PACK_AB R15, R33, R32 ;  /* 0x00000020210f723e */ /* 0x000fe200000000ff */
[----:B------:R-:W-:Y:S01]  /*2470*/  FMUL.FTZ R36, R36, R40 ;  /* 0x0000002824247220 */ /* 0x000fe20000410000 */
[----:B------:R-:W-:Y:S01]  /*2480*/  ULDC.64 UR30, c[0x0][0x218] ;  /* 0x00008600001e7ab9 */ /* 0x000fe20000000a00 */
[----:B------:R-:W-:Y:S01]  /*2490*/  FMUL.FTZ R41, R41, R42 ;  /* 0x0000002a29297220 */ /* 0x000fe20000410000 */
[----:B------:R-:W-:Y:S01]  /*24a0*/  F2FP.PACK_AB R44, R35, R34 ;  /* 0x00000022232c723e */ /* 0x000fe200000000ff */
[----:B------:R-:W-:Y:S01]  /*24b0*/  FMUL.FTZ R43, R43, R45 ;  /* 0x0000002d2b2b7220 */ /* 0x000fe20000410000 */
[----:B------:R-:W-:Y:S01]  /*24c0*/  STS.128 [R53.X16], R12 ;  /* 0x0000000c35007388 */ /* 0x000fe2000000cc00 */
[----:B------:R-:W-:Y:S01]  /*24d0*/  FMUL.FTZ R46, R46, R59 ;  /* 0x0000003b2e2e7220 */ /* 0x000fe20000410000 */
[----:B------:R-:W-:Y:S01]  /*24e0*/  F2FP.PACK_AB R45, R41, R36 ;  /* 0x00000024292d723e */ /* 0x000fe200000000ff */
[----:B------:R-:W-:Y:S01]  /*24f0*/  FMUL.FTZ R61, R111, R61 ;  /* 0x0000003d6f3d7220 */ /* 0x000fe20000410000 */
[----:B------:R-:W-:Y:S01]  /*2500*/  UIADD3 UR9, UR9, UR7, URZ ;  /* 0x0000000709097290 */ /* 0x000fe2000fffe03f */
[----:B------:R-:W-:Y:S01]  /*2510*/  FMUL.FTZ R64, R112, R64 ;  /* 0x0000004070407220 */ /* 0x000fe20000410000 */
[----:B------:R-:W-:Y:S01]  /*2520*/  F2FP.PACK_AB R46, R46, R43 ;  /* 0x0000002b2e2e723e */ /* 0x000fe200000000ff */
[----:B------:R-:W-:-:S02]  /*2530*/  UIMAD UR7, UR18, UR30, URZ ;  /* 0x0000001e120772a4 */ /* 0x000fc4000f8e023f */
[----:B------:R-:W-:Y:S01]  /*2540*/  UIMAD.WIDE.U32 UR8, UR19, UR30, UR8 ;  /* 0x0000001e130872a5 */ /* 0x000fe2000f8e0008 */
[----:B------:R-:W-:Y:S01]  /*2550*/  F2FP.PACK_AB R47, R64, R61 ;  /* 0x0000003d402f723e */ /* 0x000fe200000000ff */
[----:B------:R-:W-:-:S03]  /*2560*/  UIMAD UR7, UR19, UR31, UR7 ;  /* 0x0000001f130772a4 */ /* 0x000fc6000f8e0207 */
[----:B------:R-:W-:Y:S01]  /*2570*/  ULDC.64 UR30, c[0x0][0x270] ;  /* 0x00009c00001e7ab9 */ /* 0x000fe20000000a00 */
[----:B------:R-:W-:Y:S01]  /*2580*/  STS.128 [R53.X16+0x10], R44 ;  /* 0x0000102c35007388 */ /* 0x000fe2000000cc00 */
[----:B------:R-:W-:-:S06]  /*2590*/  NOP ;  /* 0x0000000000007918 */ /* 0x000fcc0000000000 */
[----:B------:R-:W0:Y:S01]  /*25a0*/  LDS.128 R16, [R98.X16] ;  /* 0x0000000062107984 */ /* 0x000e22000000cc00 */
[----:B------:R-:W-:Y:S02]  /*25b0*/  UIADD3 UR9, UR9, UR7, URZ ;  /* 0x0000000709097290 */ /* 0x000fe4000fffe03f */
[----:B------:R-:W-:Y:S01]  /*25c0*/  ULEA UR7, UP0, UR8, UR30, 0x1 ;  /* 0x0000001e08077291 */ /* 0x000fe2000f80083f */
[----:B------:R-:W1:Y:S03]  /*25d0*/  LDS.128 R28, [R98.X16+0x200] ;  /* 0x00020000621c7984 */ /* 0x000e66000000cc00 */
[----:B------:R-:W-:Y:S02]  /*25e0*/  ULEA.HI.X UR8, UR8, UR31, UR9, 0x1, UP0 ;  /* 0x0000001f08087291 */ /* 0x000fe400080f0c09 */
[----:B------:R-:W-:-:S04]  /*25f0*/  MOV R2, UR7 ;  /* 0x0000000700027c02 */ /* 0x000fc80008000f00 */
[----:B------:R-:W-:-:S05]  /*2600*/  MOV R3, UR8 ;  /* 0x0000000800037c02 */ /* 0x000fca0008000f00 */
[----:B------:R-:W-:-:S05]  /*2610*/  IMAD.WIDE R2, R99, 0x10, R2 ;  /* 0x0000001063027825 */ /* 0x000fca00078e0202 */
[----:B0-----:R0:W-:Y:S04]  /*2620*/  STG.E.128 [R2.64], R16 ;  /* 0x0000001002007986 */ /* 0x0011e8000c101d20 */
[----:B-1----:R0:W-:Y:S02]  /*2630*/  STG.E.128 [R2.64+0x200], R28 ;  /* 0x0002001c02007986 */ /* 0x0021e4000c101d20 */
.L_x_2499:
[----:B------:R-:W-:Y:S01]  /*2640*/  BAR.SYNC.DEFER_BLOCKING 0x0 ;  /* 0x0000000000007b1d */ /* 0x000fe20000010000 */
[----:B------:R-:W-:Y:S01]  /*2650*/  HFMA2.MMA R48, -RZ, RZ, 0, 0 ;  /* 0x00000000ff307435 */ /* 0x000fe200000001ff */
[----:B0-----:R-:W-:Y:S01]  /*2660*/  FADD.FTZ R31, R20, UR5 ;  /* 0x00000005141f7e21 */ /* 0x001fe20008010000 */
[----:B------:R-:W-:Y:S01]  /*2670*/  CS2R R46, SRZ ;  /* 0x00000000002e7805 */ /* 0x000fe2000001ff00 */
[----:B------:R-:W-:Y:S01]  /*2680*/  FADD.FTZ R29, R22, UR5 ;  /* 0x00000005161d7e21 */ /* 0x000fe20008010000 */
        /* <DEDUP_REMOVED lines=12> */
[----:B------:R-:W-:Y:S01]  /*2750*/  MOV R33, RZ ;  /* 0x000000ff00217202 */ /* 0x000fe20000000f00 */
        /* <DEDUP_REMOVED lines=25> */
[----:B------:R-:W-:Y:S01]  /*28f0*/  MOV R48, RZ ;  /* 0x000000ff00307202 */ /* 0x000fe20000000f00 */
[----:B------:R-:W-:-:S02]  /*2900*/  UMOV UR7, URZ ;  /* 0x0000003f00077c82 */ /* 0x000fc40008000000 */
[----:B------:R-:W-:Y:S02]  /*2910*/  UMOV UR8, URZ ;  /* 0x0000003f00087c82 */ /* 0x000fe40008000000 */
[----:B------:R-:W-:Y:S02]  /*2920*/  UMOV UR9, URZ ;  /* 0x0000003f00097c82 */ /* 0x000fe40008000000 */
.L_x_2601:
[----:B------:R-:W-:Y:S02]  /*2930*/  ULDC.64 UR40, c[0x0][0x180] ;  /* 0x0000600000287ab9 */ /* 0x000fe40000000a00 */
[----:B------:R-:W-:Y:S02]  /*2940*/  UIMAD UR30, UR18, UR40, URZ ;  /* 0x00000028121e72a4 */ /* 0x000fe4000f8e023f */
[----:B------:R-:W-:Y:S02]  /*2950*/  UIMAD.WIDE.U32 UR34, UR19, UR40, URZ ;  /* 0x00000028132272a5 */ /* 0x000fe4000f8e003f */
[----:B------:R-:W-:Y:S02]  /*2960*/  UIMAD UR39, UR19, UR41, UR30 ;  /* 0x00000029132772a4 */ /* 0x000fe4000f8e021e */
[----:B------:R-:W-:-:S02]  /*2970*/  USHF.R.S32.HI UR40, URZ, 0x1f, UR7 ;  /* 0x0000001f3f287899 */ /* 0x000fc40008011407 */
        /* <DEDUP_REMOVED lines=9> */
[----:B------:R-:W-:-:S04]  /*2a10*/  MOV R80, UR34 ;  /* 0x0000002200507c02 */ /* 0x000fc80008000f00 */
[----:B------:R-:W-:Y:S01]  /*2a20*/  MOV R81, UR35 ;  /* 0x0000002300517c02 */ /* 0x000fe20008000f00 */
[----:B------:R-:W-:-:S05]  /*2a30*/  ULDC.64 UR34, c[0x0][0x1c0] ;  /* 0x0000700000227ab9 */ /* 0x000fca0000000a00 */
        /* <DEDUP_REMOVED lines=31> */
[----:B------:R-:W-:Y:S02]  /*2c30*/  LOP3.LUT P0, RZ, R104, 0x1f, RZ, 0xc0, !PT ;  /* 0x0000001f68ff7812 */ /* 0x000fe4000780c0ff */
[----:B------:R-:W-:Y:S01]  /*2c40*/  MOV R112, UR29 ;  /* 0x0000001d00707c02 */ /* 0x000fe20008000f00 */
[----:B------:R-:W-:-:S03]  /*2c50*/  UIADD3 UR30, UR29, -0x1, URZ ;  /* 0xffffffff1d1e7890 */ /* 0x000fc6000fffe03f */
[----:B------:R-:W-:Y:S01]  /*2c60*/  ISETP.LT.OR P0, PT, R112, 0x2, P0 ;  /* 0x000000027000780c */ /* 0x000fe20000701670 */
[----:B------:R-:W-:Y:S01]  /*2c70*/  ULEA.HI UR31, UR30, UR30, URZ, 0x1 ;  /* 0x0000001e1e1f7291 */ /* 0x000fe2000f8f083f */
[----:B------:R-:W-:-:S03]  /*2c80*/  ISETP.NE.AND P1, PT, R104, RZ, PT ;  /* 0x000000ff6800720c */ /* 0x000fc60003f25270 */
[----:B------:R-:W-:Y:S01]  /*2c90*/  ULOP3.LUT UR31, UR31, 0xfffffe, URZ, 0xc0, !UPT ;  /* 0x00fffffe1f1f7892 */ /* 0x000fe2000f8ec03f */
[----:B------:R-:W-:Y:S01]  /*2ca0*/  MOV R116, UR29 ;  /* 0x0000001d00747c02 */ /* 0x000fe20008000f00 */
[----:B------:R-:W-:Y:S02]  /*2cb0*/  HFMA2.MMA R147, -RZ, RZ, 0, 1.52587890625e-05 ;  /* 0x00000100ff937435 */ /* 0x000fe400000001ff */
[----:B------:R-:W-:Y:S01]  /*2cc0*/  UIADD3 UR31, UR30, -UR31, URZ ;  /* 0x8000001f1e1f7290 */ /* 0x000fe2000fffe03f */
[----:B------:R-:W-:-:S03]  /*2cd0*/  MOV R149, c[0x0][0x16c] ;  /* 0x00005b0000957a02 */ /* 0x000fc60000000f00 */
[----:B------:R-:W-:Y:S02]  /*2ce0*/  @!P0 IADD3 R116, R116, -0x2, RZ ;  /* 0xfffffffe74748810 */ /* 0x000fe40007ffe0ff */
[----:B------:R-:W-:Y:S01]  /*2cf0*/  MOV R122, UR31 ;  /* 0x0000001f007a7c02 */ /* 0x000fe20008000f00 */
        /* <DEDUP_REMOVED lines=13> */
[----:B------:R-:W-:Y:S01]  /*2dd0*/  FMUL.RZ R84, R84, 0.15915493667125701904 ;  /* 0x3e22f98354547820 */ /* 0x000fe2000040c000 */
[----:B------:R-:W-:Y:S01]  /*2de0*/  MOV R135, UR40 ;  /* 0x0000002800877c02 */ /* 0x000fe20008000f00 */
        /* <DEDUP_REMOVED lines=23> */
[----:B------:R-:W-:-:S02]  /*2f60*/  FMUL.FTZ R80, R19, UR39 ;  /* 0x0000002713507c20 */ /* 0x000fc40008410000 */
[----:B------:R-:W-:Y:S02]  /*2f70*/  FMUL.FTZ R135, R135, 1.4426950216293334961 ;  /* 0x3fb8aa3b87877820 */ /* 0x000fe40000410000 */
[----:B------:R-:W-:Y:S01]  /*2f80*/  FMUL.FTZ R81, R22, UR39 ;  /* 0x0000002716517c20 */ /* 0x000fe20008410000 */
[----:B------:R0:W-:Y:S08]  /*2f90*/  MUFU.COS R137, R86 ;  /* 0x0000005600897308 */ /* 0x0001f00000000000 */
[----:B------:R-:W-:Y:S01]  /*2fa0*/  MUFU.SIN R139, R87 ;  /* 0x00000057008b7308 */ /* 0x000fe20000000400 */
[----:B0-----:R-:W-:-:S07]  /*2fb0*/  MOV R86, UR34 ;  /* 0x0000002200567c02 */ /* 0x001fce0008000f00 */
[----:B------:R0:W-:Y:S08]  /*2fc0*/  MUFU.COS R141, R87 ;  /* 0x00000057008d7308 */ /* 0x0001f00000000000 */
[----:B------:R-:W-:Y:S01]  /*2fd0*/  MUFU.SIN R129, R82 ;  /* 0x0000005200817308 */ /* 0x000fe20000000400 */
[----:B0-----:R-:W-:-:S06]  /*2fe0*/  MOV R87, UR35 ;  /* 0x0000002300577c02 */ /* 0x001fcc0008000f00 */
[----:B------:R-:W2:Y:S01]  /*2ff0*/  LDG.E.64 R86, [R86.64] ;  /* 0x0000002056567981 */ /* 0x000ea2000c1e1b00 */
[----:B------:R-:W-:Y:S01]  /*3000*/  FMUL.RZ R136, R80, 0.15915493667125701904 ;  /* 0x3e22f98350887820 */ /* 0x000fe2000040c000 */
[----:B------:R0:W-:Y:S01]  /*3010*/  MUFU.COS R131, R82 ;  /* 0x0000005200837308 */ /* 0x0001e20000000000 */
[----:B------:R-:W-:-:S07]  /*3020*/  FMUL.FTZ R80, R31, R135 ;  /* 0x000000871f507220 */ /* 0x000fce0000410000 */
[----:B------:R1:W3:Y:S01]  /*3030*/  MUFU.EX2 R108, R80 ;  /* 0x00000050006c7308 */ /* 0x0002e20000000800 */
[----:B0-----:R-:W-:Y:S02]  /*3040*/  FMUL.RZ R82, R81, 0.15915493667125701904 ;  /* 0x3e22f98351527820 */ /* 0x001fe4000040c000 */
[----:B------:R-:W-:-:S04]  /*3050*/  FMUL.FTZ R81, R21, UR39 ;  /* 0x0000002715517c20 */ /* 0x000fc80008410000 */
[----:B------:R-:W-:Y:S01]  /*3060*/  FMUL.RZ R81, R81, 0.15915493667125701904 ;  /* 0x3e22f98351517820 */ /* 0x000fe2000040c000 */
[----:B------:R-:W-:Y:S01]  /*3070*/  MUFU.SIN R126, R82 ;  /* 0x00000052007e7308 */ /* 0x000fe20000000400 */
[----:B-1----:R-:W-:-:S04]  /*3080*/  SHF.L.U32 R80, R104, 0x2, RZ ;  /* 0x0000000268507819 */ /* 0x002fc800000006ff */
[----:B------:R-:W-:-:S03]  /*3090*/  LOP3.LUT R80, R80, 0xffffff80, RZ, 0xc0, !PT ;  /* 0xffffff8050507812 */ /* 0x000fc600078ec0ff */
[----:B------:R0:W-:Y:S01]  /*30a0*/  MUFU.COS R128, R82 ;  /* 0x0000005200807308 */ /* 0x0001e20000000000 */
[----:B------:R-:W-:-:S05]  /*30b0*/  IADD3 R80, R80, R101, RZ ;  /* 0x0000006550507210 */ /* 0x000fca0007ffe0ff */
[----:B---3--:R1:W-:Y:S02]  /*30c0*/  STS.128 [R80.X16], R56 ;  /* 0x0000003850007388 */ /* 0x0083e4000000cc00 */
[----:B------:R-:W-:Y:S01]  /*30d0*/  MUFU.SIN R143, R81 ;  /* 0x00000051008f7308 */ /* 0x000fe20000000400 */
[----:B0-----:R-:W-:-:S07]  /*30e0*/  FMUL.FTZ R82, R29, R135 ;  /* 0x000000871d527220 */ /* 0x001fce0000410000 */
[----:B------:R0:W-:Y:S01]  /*30f0*/  MUFU.COS R145, R81 ;  /* 0x0000005100917308 */ /* 0x0001e20000000000 */
[----:B-1----:R-:W-:-:S07]  /*3100*/  FMUL.FTZ R56, R23, R135 ;  /* 0x0000008717387220 */ /* 0x002fce0000410000 */
[----:B------:R-:W-:Y:S01]  /*3110*/  MUFU.SIN R130, R102 ;  /* 0x0000006600827308 */ /* 0x000fe20000000400 */
[----:B0-----:R-:W-:-:S07]  /*3120*/  FMUL.FTZ R81, R30, R135 ;  /* 0x000000871e517220 */ /* 0x001fce0000410000 */
[----:B------:R0:W-:Y:S08]  /*3130*/  MUFU.COS R134, R102 ;  /* 0x0000006600867308 */ /* 0x0001f00000000000 */
[----:B------:R-:W-:Y:S01]  /*3140*/  MUFU.SIN R125, R84 ;  /* 0x00000054007d7308 */ /* 0x000fe20000000400 */
[----:B0-----:R-:W-:-:S07]  /*3150*/  FMUL.FTZ R102, R27, R135 ;  /* 0x000000871b667220 */ /* 0x001fce0000410000 */
[----:B------:R-:W0:Y:S01]  /*3160*/  MUFU.EX2 R110, R81 ;  /* 0x00000051006e7308 */ /* 0x000e220000000800 */
[----:B------:R-:W-:-:S07]  /*3170*/  HADD2.F32 R57, -RZ, R72.H0_H0 ;  /* 0x20000048ff397230 */ /* 0x000fce0000004100 */
[----:B------:R-:W1:Y:S08]  /*3180*/  MUFU.EX2 R82, R82 ;  /* 0x0000005200527308 */ /* 0x000e700000000800 */
[----:B------:R-:W3:Y:S08]  /*3190*/  MUFU.EX2 R102, R102 ;  /* 0x0000006600667308 */ /* 0x000ef00000000800 */
[----:B------:R-:W3:Y:S01]  /*31a0*/  MUFU.EX2 R56, R56 ;  /* 0x0000003800387308 */ /* 0x000ee20000000800 */
[C---:B------:R-:W-:Y:S01]  /*31b0*/  FMUL.FTZ R107, R108.reuse, R107 ;  /* 0x0000006b6c6b7220 */ /* 0x040fe20000410000 */
[----:B----4-:R4:W-:Y:S01]  /*31c0*/  STS.128 [R80.X16+0x200], R60 ;  /* 0x0002003c50007388 */ /* 0x0109e2000000cc00 */
[----:B------:R-:W-:-:S02]  /*31d0*/  FMUL.FTZ R108, R108, R109 ;  /* 0x0000006d6c6c7220 */ /* 0x000fc40000410000 */
[----:B------:R-:W-:Y:S02]  /*31e0*/  FMUL.FTZ R216, R32, R57 ;  /* 0x0000003920d87220 */ /* 0x000fe40000410000 */
[----:B0-----:R-:W-:Y:S01]  /*31f0*/  FMUL.FTZ R109, R110, R111 ;  /* 0x0000006f6e6d7220 */ /* 0x001fe20000410000 */
[----:B------:R0:W-:Y:S01]  /*3200*/  MUFU.COS R127, R84 ;  /* 0x00000054007f7308 */ /* 0x0001e20000000000 */
[----:B-1----:R-:W-:Y:S02]  /*3210*/  FMUL.FTZ R111, R82, R115 ;  /* 0x00000073526f7220 */ /* 0x002fe40000410000 */
[-C--:B------:R-:W-:Y:S02]  /*3220*/  FMUL.FTZ R58, R216, R108.reuse ;  /* 0x0000006cd83a7220 */ /* 0x080fe40000410000 */
[----:B------:R-:W-:Y:S02]  /*3230*/  FMUL.FTZ R59, RZ, R108 ;  /* 0x0000006cff3b7220 */ /* 0x000fe40000410000 */
[----:B---3--:R-:W-:Y:S01]  /*3240*/  FMUL.FTZ R115, R102, R123 ;  /* 0x0000007b66737220 */ /* 0x008fe20000410000 */
[----:B----4-:R-:W-:Y:S01]  /*3250*/  HADD2.F32 R60, -RZ, R72.H1_H1 ;  /* 0x30000048ff3c7230 */ /* 0x010fe20000004100 */
[----:B0-----:R-:W-:-:S02]  /*3260*/  FMUL.FTZ R84, R28, R135 ;  /* 0x000000871c547220 */ /* 0x001fc40000410000 */
[C---:B------:R-:W-:Y:S02]  /*3270*/  FMUL.FTZ R123, R56.reuse, R141 ;  /* 0x0000008d387b7220 */ /* 0x040fe40000410000 */
[----:B------:R-:W-:Y:S02]  /*3280*/  FMUL.FTZ R124, R56, R139 ;  /* 0x0000008b387c7220 */ /* 0x000fe40000410000 */
[----:B------:R-:W-:Y:S02]  /*3290*/  FMUL.FTZ R215, R31, R60 ;  /* 0x0000003c1fd77220 */ /* 0x000fe40000410000 */
[----:B------:R-:W-:Y:S02]  /*32a0*/  FMUL.FTZ R56, R32, R135 ;  /* 0x0000008720387220 */ /* 0x000fe40000410000 */
[-C--:B------:R-:W-:Y:S02]  /*32b0*/  FFMA.FTZ R61, RZ, R107.reuse, R58 ;  /* 0x0000006bff3d7223 */ /* 0x080fe4000001003a */
[----:B------:R-:W-:Y:S01]  /*32c0*/  FFMA.FTZ R60, R216, R107, -R59 ;  /* 0x0000006bd83c7223 */ /* 0x000fe2000001083b */
[----:B------:R-:W0:Y:S01]  /*32d0*/  MUFU.EX2 R84, R84 ;  /* 0x0000005400547308 */ /* 0x000e220000000800 */
[----:B------:R-:W-:-:S02]  /*32e0*/  FMUL.FTZ R110, R110, R83 ;  /* 0x000000536e6e7220 */ /* 0x000fc40000410000 */
[----:B------:R-:W-:Y:S02]  /*32f0*/  FADD.FTZ R61, RZ, R61 ;  /* 0x0000003dff3d7221 */ /* 0x000fe40000010000 */
[----:B------:R-:W-:Y:S01]  /*3300*/  FADD.FTZ R60, R215, R60 ;  /* 0x0000003cd73c7221 */ /* 0x000fe20000010000 */
[----:B------:R1:W-:Y:S02]  /*3310*/  STS.128 [R80.X16+0x400], R64 ;  /* 0x0004004050007388 */ /* 0x0003e4000000cc00 */
[----:B------:R-:W3:Y:S01]  /*3320*/  MUFU.EX2 R56, R56 ;  /* 0x0000003800387308 */ /* 0x000ee20000000800 */
[-C--:B------:R-:W-:Y:S02]  /*3330*/  FMUL.FTZ R112, R26, R135.reuse ;  /* 0x000000871a707220 */ /* 0x080fe40000410000 */
[----:B------:R-:W-:Y:S02]  /*3340*/  FMUL.FTZ R57, R22, R135 ;  /* 0x0000008716397220 */ /* 0x000fe40000410000 */
[----:B------:R-:W-:-:S02]  /*3350*/  FMUL.FTZ R62, R110, R61 ;  /* 0x0000003d6e3e7220 */ /* 0x000fc40000410000 */
[-C--:B------:R-:W-:Y:S02]  /*3360*/  FMUL.FTZ R114, R25, R135.reuse ;  /* 0x0000008719727220 */ /* 0x080fe40000410000 */
[-C--:B------:R-:W-:Y:S02]  /*3370*/  FMUL.FTZ R58, R21, R135.reuse ;  /* 0x00000087153a7220 */ /* 0x080fe40000410000 */
[----:B------:R-:W-:Y:S01]  /*3380*/  FMUL.FTZ R59, R20, R135 ;  /* 0x00000087143b7220 */ /* 0x000fe20000410000 */
[----:B-1----:R-:W-:Y:S01]  /*3390*/  HADD2.F32 R65, -RZ, R73.H0_H0 ;  /* 0x20000049ff417230 */ /* 0x002fe20000004100 */
[-C--:B------:R-:W-:Y:S01]  /*33a0*/  FMUL.FTZ R64, R110, R60.reuse ;  /* 0x0000003c6e407220 */ /* 0x080fe20000410000 */
[----:B------:R1:W4:Y:S01]  /*33b0*/  MUFU.EX2 R118, R112 ;  /* 0x0000007000767308 */ /* 0x0003220000000800 */
[C---:B------:R-:W-:Y:S02]  /*33c0*/  FFMA.FTZ R63, R109.reuse, R60, -R62 ;  /* 0x0000003c6d3f7223 */ /* 0x040fe4000001083e */
[----:B------:R-:W-:-:S02]  /*33d0*/  FFMA.FTZ R64, R109, R61, R64 ;  /* 0x0000003d6d407223 */ /* 0x000fc40000010040 */
[----:B------:R-:W-:Y:S02]  /*33e0*/  FMUL.FTZ R214, R30, R65 ;  /* 0x000000411ed67220 */ /* 0x000fe40000410000 */
[----:B------:R-:W-:Y:S01]  /*33f0*/  @!P0 IMAD R142, R116, R149, UR7 ;  /* 0x00000007748e8e24 */ /* 0x000fe2000f8e0295 */
[----:B------:R0:W0:Y:S01]  /*3400*/  MUFU.EX2 R120, R114 ;  /* 0x0000007200787308 */ /* 0x0000220000000800 */
[----:B------:R-:W-:Y:S01]  /*3410*/  FMUL.FTZ R116, R24, R135 ;  /* 0x0000008718747220 */ /* 0x000fe20000410000 */
[----:B------:R-:W-:Y:S01]  /*3420*/  IADD3 R81, R104, 0x200, RZ ;  /* 0x0000020068517810 */ /* 0x000fe20007ffe0ff */
[----:B-1----:R-:W-:Y:S02]  /*3430*/  FMUL.FTZ R112, R82, R113 ;  /* 0x0000007152707220 */ /* 0x002fe40000410000 */
[----:B------:R-:W-:-:S03]  /*3440*/  FADD.FTZ R63, R214, R63 ;  /* 0x0000003fd63f7221 */ /* 0x000fc60000010000 */
[----:B------:R-:W1:Y:S01]  /*3450*/  MUFU.EX2 R57, R57 ;  /* 0x0000003900397308 */ /* 0x000e620000000800 */
[----:B------:R-:W-:Y:S02]  /*3460*/  FADD.FTZ R64, RZ, R64 ;  /* 0x00000040ff407221 */ /* 0x000fe40000010000 */
[----:B------:R-:W-:Y:S01]  /*3470*/  @!P1 IMAD R81, R122, R147, UR7 ;  /* 0x000000077a519e24 */ /* 0x000fe2000f8e0293 */
[----:B------:R-:W-:-:S04]  /*3480*/  HADD2.F32 R66, -RZ, R73.H1_H1 ;  /* 0x30000049ff427230 */ /* 0x000fc80000004100 */
[----:B------:R-:W1:Y:S01]  /*3490*/  MUFU.EX2 R58, R58 ;  /* 0x0000003a003a7308 */ /* 0x000e620000000800 */
[C---:B0-----:R-:W-:Y:S02]  /*34a0*/  FMUL.FTZ R113, R84.reuse, R119 ;  /* 0x0000007754717220 */ /* 0x041fe40000410000 */
[----:B------:R-:W-:-:S05]  /*34b0*/  FMUL.FTZ R114, R84, R117 ;  /* 0x0000007554727220 */ /* 0x000fca0000410000 */
[----:B------:R-:W0:Y:S01]  /*34c0*/  MUFU.EX2 R59, R59 ;  /* 0x0000003b003b7308 */ /* 0x000e220000000800 */
[C---:B------:R-:W-:Y:S02]  /*34d0*/  FMUL.FTZ R61, R112.reuse, R63 ;  /* 0x0000003f703d7220 */ /* 0x040fe40000410000 */
[----:B------:R-:W-:Y:S02]  /*34e0*/  FMUL.FTZ R62, R112, R64 ;  /* 0x00000040703e7220 */ /* 0x000fe40000410000 */
[----:B---3--:R-:W-:-:S03]  /*34f0*/  FMUL.FTZ R84, R56, R103 ;  /* 0x0000006738547220 */ /* 0x008fc60000410000 */
[----:B------:R3:W0:Y:S01]  /*3500*/  MUFU.EX2 R122, R116 ;  /* 0x00000074007a7308 */ /* 0x0006220000000800 */
[----:B------:R-:W-:Y:S01]  /*3510*/  HFMA2.MMA R103, -RZ, RZ, 0, 9.5367431640625e-07 ;  /* 0x00000010ff677435 */ /* 0x000fe200000001ff */
[C---:B------:R-:W-:Y:S02]  /*3520*/  FFMA.FTZ R61, R111.reuse, R64, R61 ;  /* 0x000000406f3d7223 */ /* 0x040fe4000001003d */
[----:B------:R-:W-:Y:S02]  /*3530*/  FFMA.FTZ R62, R111, R63, -R62 ;  /* 0x0000003f6f3e7223 */ /* 0x000fe4000001083e */
[----:B------:R-:W-:Y:S02]  /*3540*/  FMUL.FTZ R213, R29, R66 ;  /* 0x000000421dd57220 */ /* 0x000fe40000410000 */
[----:B------:R-:W-:Y:S02]  /*3550*/  FMUL.FTZ R60, R18, UR39 ;  /* 0x00000027123c7c20 */ /* 0x000fe40008410000 */
[----:B----4-:R-:W-:-:S02]  /*3560*/  FMUL.FTZ R117, R118, R127 ;  /* 0x0000007f76757220 */ /* 0x010fc40000410000 */
[----:B------:R-:W-:Y:S02]  /*3570*/  FADD.FTZ R61, RZ, R61 ;  /* 0x0000003dff3d7221 */ /* 0x000fe40000010000 */
[----:B------:R-:W-:Y:S02]  /*3580*/  FADD.FTZ R62, R213, R62 ;  /* 0x0000003ed53e7221 */ /* 0x000fe40000010000 */
[----:B------:R-:W-:Y:S02]  /*3590*/  FMUL.FTZ R118, R118, R125 ;  /* 0x0000007d76767220 */ /* 0x000fe40000410000 */
[C---:B------:R-:W-:Y:S02]  /*35a0*/  FMUL.FTZ R119, R120.reuse, R131 ;  /* 0x0000008378777220 */ /* 0x040fe40000410000 */
[----:B------:R-:W-:Y:S02]  /*35b0*/  FMUL.FTZ R120, R120, R129 ;  /* 0x0000008178787220 */ /* 0x000fe40000410000 */
[----:B-1----:R-:W-:-:S02]  /*35c0*/  FMUL.FTZ R125, R57, R128 ;  /* 0x00000080397d7220 */ /* 0x002fc40000410000 */
[----:B---3--:R-:W-:Y:S02]  /*35d0*/  FMUL.FTZ R116, R102, R121 ;  /* 0x0000007966747220 */ /* 0x008fe40000410000 */
[----:B------:R-:W-:Y:S02]  /*35e0*/  FMUL.FTZ R126, R57, R126 ;  /* 0x0000007e397e7220 */ /* 0x000fe40000410000 */
[----:B------:R-:W-:Y:S02]  /*35f0*/  FMUL.RZ R60, R60, 0.15915493667125701904 ;  /* 0x3e22f9833c3c7820 */ /* 0x000fe4000040c000 */
[C---:B------:R-:W-:Y:S02]  /*3600*/  FMUL.FTZ R127, R58.reuse, R145 ;  /* 0x000000913a7f7220 */ /* 0x040fe40000410000 */
[----:B------:R-:W-:Y:S02]  /*3610*/  FMUL.FTZ R128, R58, R143 ;  /* 0x0000008f3a807220 */ /* 0x000fe40000410000 */
[----:B0-----:R-:W-:-:S02]  /*3620*/  FMUL.FTZ R129, R59, R134 ;  /* 0x000000863b817220 */ /* 0x001fc40000410000 */
[----:B------:R-:W-:Y:S02]  /*3630*/  FMUL.FTZ R64, R19, R135 ;  /* 0x0000008713407220 */ /* 0x000fe40000410000 */
[C---:B------:R-:W-:Y:S02]  /*3640*/  FMUL.FTZ R57, R114.reuse, R61 ;  /* 0x0000003d72397220 */ /* 0x040fe40000410000 */
[----:B------:R-:W-:Y:S02]  /*3650*/  FMUL.FTZ R58, R114, R62 ;  /* 0x0000003e723a7220 */ /* 0x000fe40000410000 */
[----:B------:R-:W-:Y:S02]  /*3660*/  IMAD R134, R101, 0x3, R80 ;  /* 0x0000000365867824 */ /* 0x000fe400078e0250 */
[----:B------:R-:W-:Y:S01]  /*3670*/  @!P0 IMAD.WIDE R102, R142, R103, UR10 ;  /* 0x0000000a8e668e25 */ /* 0x000fe2000f8e0267 */
[----:B------:R-:W-:Y:S01]  /*3680*/  SHF.L.U32 R142, R81, 0x3, RZ ;  /* 0x00000003518e7819 */ /* 0x000fe200000006ff */
[----:B------:R-:W-:Y:S02]  /*3690*/  STS.128 [R80.X16+0x600], R76 ;  /* 0x0006004c50007388 */ /* 0x000fe4000000cc00 */
[----:B------:R-:W-:-:S02]  /*36a0*/  FMUL.FTZ R85, R56, R85 ;  /* 0x0000005538557220 */ /* 0x000fc40000410000 */
[C---:B------:R-:W-:Y:S01]  /*36b0*/  FMUL.FTZ R121, R122.reuse, R137 ;  /* 0x000000897a797220 */ /* 0x040fe20000410000 */
[----:B------:R-:W-:Y:S01]  /*36c0*/  MUFU.SIN R138, R60 ;  /* 0x0000003c008a7308 */ /* 0x000fe20000000400 */
[----:B------:R-:W-:Y:S01]  /*36d0*/  FMUL.FTZ R122, R122, R133 ;  /* 0x000000857a7a7220 */ /* 0x000fe20000410000 */
[----:B------:R-:W-:-:S06]  /*36e0*/  NOP ;  /* 0x0000000000007918 */ /* 0x000fcc0000000000 */
[C---:B------:R-:W-:Y:S01]  /*36f0*/  FFMA.FTZ R139, R113.reuse, R62, -R57 ;  /* 0x0000003e718b7223 */ /* 0x040fe20000010839 */
[----:B------:R0:W-:Y:S01]  /*3700*/  MUFU.COS R140, R60 ;  /* 0x0000003c008c7308 */ /* 0x0001e20000000000 */
[----:B------:R-:W-:Y:S01]  /*3710*/  FFMA.FTZ R141, R113, R61, R58 ;  /* 0x0000003d718d7223 */ /* 0x000fe2000001003a */
[----:B------:R-:W-:Y:S04]  /*3720*/  LDS.128 R76, [R134.X16+0x20] ;  /* 0x00002000864c7984 */ /* 0x000fe8000000cc00 */
[----:B------:R-:W-:Y:S02]  /*3730*/  LDS.128 R80, [R134.X16+0x30] ;  /* 0x0000300086507984 */ /* 0x000fe4000000cc00 */
[----:B------:R1:W-:Y:S02]  /*3740*/  MUFU.EX2 R133, R64 ;  /* 0x0000004000857308 */ /* 0x0003e40000000800 */
[----:B0-----:R-:W0:Y:S01]  /*3750*/  LDS.128 R60, [R134.X16] ;  /* 0x00000000863c7984 */ /* 0x001e22000000cc00 */
[----:B------:R-:W-:-:S03]  /*3760*/  FMUL.FTZ R131, R18, R135 ;  /* 0x0000008712837220 */ /* 0x000fc60000410000 */
[----:B-1----:R-:W1:Y:S04]  /*3770*/  LDS.128 R64, [R134.X16+0x10] ;  /* 0x0000100086407984 */ /* 0x002e68000000cc00 */
[----:B------:R3:W-:Y:S01]  /*3780*/  STS.64 [R142+0x7780], R84 ;  /* 0x007780548e007388 */ /* 0x0007e20000000a00 */
[----:B------:R-:W-:Y:S01]  /*3790*/  MUFU.SIN R132, R136 ;  /* 0x0000008800847308 */ /* 0x000fe20000000400 */
[----:B------:R-:W-:-:S07]  /*37a0*/  HADD2.F32 R143, -RZ, R74.H0_H0 ;  /* 0x2000004aff8f7230 */ /* 0x000fce0000004100 */
[----:B------:R-:W4:Y:S08]  /*37b0*/  MUFU.COS R136, R136 ;  /* 0x0000008800887308 */ /* 0x000f300000000000 */
[----:B------:R4:W0:Y:S01]  /*37c0*/  MUFU.EX2 R137, R131 ;  /* 0x0000008300897308 */ /* 0x0008220000000800 */
[----:B------:R-:W-:Y:S01]  /*37d0*/  HFMA2.MMA R56, -RZ, RZ, 1.875, 0 ;  /* 0x3f800000ff387435 */ /* 0x000fe200000001ff */
[----:B------:R-:W-:Y:S01]  /*37e0*/  FMUL.FTZ R212, R28, R143 ;  /* 0x0000008f1cd47220 */ /* 0x000fe20000410000 */
[----:B------:R-:W-:Y:S01]  /*37f0*/  MOV R57, RZ ;  /* 0x000000ff00397202 */ /* 0x000fe20000000f00 */
[----:B------:R-:W-:-:S02]  /*3800*/  FMUL.FTZ R130, R59, R130 ;  /* 0x000000823b827220 */ /* 0x000fc40000410000 */
[----:B------:R-:W-:Y:S01]  /*3810*/  CS2R R58, SRZ ;  /* 0x00000000003a7805 */ /* 0x000fe2000001ff00 */
[----:B------:R-:W-:Y:S01]  /*3820*/  BAR.SYNC.DEFER_BLOCKING 0x0 ;  /* 0x0000000000007b1d */ /* 0x000fe20000010000 */
[----:B------:R-:W-:Y:S02]  /*3830*/  FADD.FTZ R139, R212, R139 ;  /* 0x0000008bd48b7221 */ /* 0x000fe40000010000 */
[----:B------:R-:W-:Y:S02]  /*3840*/  FADD.FTZ R141, RZ, R141 ;  /* 0x0000008dff8d7221 */ /* 0x000fe40000010000 */
[C---:B----4-:R-:W-:Y:S02]  /*3850*/  FMUL.FTZ R131, R133.reuse, R136 ;  /* 0x0000008885837220 */ /* 0x050fe40000410000 */
[----:B------:R-:W-:Y:S02]  /*3860*/  FMUL.FTZ R132, R133, R132 ;  /* 0x0000008485847220 */ /* 0x000fe40000410000 */
[----:B0-----:R-:W-:Y:S01]  /*3870*/  FMUL.FTZ R133, R137, R140 ;  /* 0x0000008c89857220 */ /* 0x001fe20000410000 */
[----:B---3--:R-:W-:Y:S01]  /*3880*/  HADD2.F32 R142, -RZ, R74.H1_H1 ;  /* 0x3000004aff8e7230 */ /* 0x008fe20000004100 */
[----:B------:R-:W-:-:S02]  /*3890*/  FMUL.FTZ R140, R116, R139 ;  /* 0x0000008b748c7220 */ /* 0x000fc40000410000 */
[-C--:B------:R-:W-:Y:S02]  /*38a0*/  FMUL.FTZ R136, R116, R141.reuse ;  /* 0x0000008d74887220 */ /* 0x080fe40000410000 */
[----:B------:R-:W-:Y:S02]  /*38b0*/  FMUL.FTZ R134, R137, R138 ;  /* 0x0000008a89867220 */ /* 0x000fe40000410000 */
[C---:B------:R-:W-:Y:S02]  /*38c0*/  FFMA.FTZ R140, R115.reuse, R141, R140 ;  /* 0x0000008d738c7223 */ /* 0x040fe4000001008c */
[----:B------:R-:W-:Y:S01]  /*38d0*/  FFMA.FTZ R138, R115, R139, -R136 ;  /* 0x0000008b738a7223 */ /* 0x000fe20000010888 */
[----:B------:R0:W5:Y:S01]  /*38e0*/  @!P0 LDG.E.128 R56, [R102.64] ;  /* 0x0000002066388981 */ /* 0x000162000c1e1d00 */
[----:B------:R-:W-:Y:S02]  /*38f0*/  FMUL.FTZ R136, R84, R108 ;  /* 0x0000006c54887220 */ /* 0x000fe40000410000 */
[----:B------:R-:W-:-:S02]  /*3900*/  FMUL.FTZ R211, R27, R142 ;  /* 0x0000008e1bd37220 */ /* 0x000fc40000410000 */
[C---:B0-----:R-:W-:Y:S02]  /*3910*/  FMUL.FTZ R102, R85.reuse, R108 ;  /* 0x0000006c55667220 */ /* 0x041fe40000410000 */
[----:B------:R-:W-:Y:S02]  /*3920*/  FADD.FTZ R140, RZ, R140 ;  /* 0x0000008cff8c7221 */ /* 0x000fe40000010000 */
[-C--:B------:R-:W-:Y:S01]  /*3930*/  FFMA.FTZ R102, R84, R107.reuse, -R102 ;  /* 0x0000006b54667223 */ /* 0x080fe20000010866 */
[----:B------:R-:W-:Y:S01]  /*3940*/  HADD2.F32 R141, -RZ, R75.H0_H0 ;  /* 0x2000004bff8d7230 */ /* 0x000fe20000004100 */
[----:B------:R-:W-:Y:S02]  /*3950*/  FFMA.FTZ R136, R85, R107, R136 ;  /* 0x0000006b55887223 */ /* 0x000fe40000010088 */
[----:B------:R-:W-:Y:S02]  /*3960*/  FADD.FTZ R138, R211, R138 ;  /* 0x0000008ad38a7221 */ /* 0x000fe40000010000 */
[----:B------:R-:W-:-:S02]  /*3970*/  FMUL.FTZ R103, R110, R102 ;  /* 0x000000666e677220 */ /* 0x000fc40000410000 */
[C---:B------:R-:W-:Y:S02]  /*3980*/  FMUL.FTZ R137, R118.reuse, R140 ;  /* 0x0000008c76897220 */ /* 0x040fe40000410000 */
[----:B------:R-:W-:Y:S02]  /*3990*/  FMUL.FTZ R139, R118, R138 ;  /* 0x0000008a768b7220 */ /* 0x000fe40000410000 */
[-C--:B------:R-:W-:Y:S02]  /*39a0*/  FFMA.FTZ R103, R109, R136.reuse, R103 ;  /* 0x000000886d677223 */ /* 0x080fe40000010067 */
[----:B------:R-:W-:Y:S02]  /*39b0*/  FMUL.FTZ R136, R110, R136 ;  /* 0x000000886e887220 */ /* 0x000fe40000410000 */
[----:B------:R-:W-:Y:S02]  /*39c0*/  FFMA.FTZ R137, R117, R138, -R137 ;  /* 0x0000008a75897223 */ /* 0x000fe40000010889 */
[----:B------:R-:W-:-:S02]  /*39d0*/  FMUL.FTZ R210, R26, R141 ;  /* 0x0000008d1ad27220 */ /* 0x000fc40000410000 */
[----:B------:R-:W-:Y:S02]  /*39e0*/  FFMA.FTZ R139, R117, R140, R139 ;  /* 0x0000008c758b7223 */ /* 0x000fe4000001008b */
[----:B------:R-:W-:Y:S02]  /*39f0*/  FFMA.FTZ R136, R109, R102, -R136 ;  /* 0x000000666d887223 */ /* 0x000fe40000010888 */
[----:B------:R-:W-:Y:S02]  /*3a00*/  FMUL.FTZ R102, R112, R103 ;  /* 0x0000006770667220 */ /* 0x000fe40000410000 */
[----:B------:R-:W-:Y:S02]  /*3a10*/  FADD.FTZ R137, R210, R137 ;  /* 0x00000089d2897221 */ /* 0x000fe40000010000 */
[----:B------:R-:W-:Y:S01]  /*3a20*/  FADD.FTZ R139, RZ, R139 ;  /* 0x0000008bff8b7221 */ /* 0x000fe20000010000 */
[----:B------:R-:W-:Y:S01]  /*3a30*/  HADD2.F32 R142, -RZ, R75.H1_H1 ;  /* 0x3000004bff8e7230 */ /* 0x000fe20000004100 */
[----:B------:R-:W-:-:S02]  /*3a40*/  FFMA.FTZ R102, R111, R136, -R102 ;  /* 0x000000886f667223 */ /* 0x000fc40000010866 */
[----:B------:R-:W-:Y:S02]  /*3a50*/  FMUL.FTZ R140, R120, R137 ;  /* 0x00000089788c7220 */ /* 0x000fe40000410000 */
[----:B------:R-:W-:Y:S02]  /*3a60*/  FMUL.FTZ R136, R112, R136 ;  /* 0x0000008870887220 */ /* 0x000fe40000410000 */
[-C--:B------:R-:W-:Y:S02]  /*3a70*/  FMUL.FTZ R138, R120, R139.reuse ;  /* 0x0000008b788a7220 */ /* 0x080fe40000410000 */
[----:B------:R-:W-:Y:S02]  /*3a80*/  FFMA.FTZ R140, R119, R139, R140 ;  /* 0x0000008b778c7223 */ /* 0x000fe4000001008c */
[----:B------:R-:W-:Y:S02]  /*3a90*/  FFMA.FTZ R136, R111, R103, R136 ;  /* 0x000000676f887223 */ /* 0x000fe40000010088 */
[----:B------:R-:W-:-:S02]  /*3aa0*/  FFMA.FTZ R138, R119, R137, -R138 ;  /* 0x00000089778a7223 */ /* 0x000fc4000001088a */
[----:B------:R-:W-:Y:S02]  /*3ab0*/  FMUL.FTZ R209, R25, R142 ;  /* 0x0000008e19d17220 */ /* 0x000fe40000410000 */
[----:B------:R-:W-:Y:S02]  /*3ac0*/  FADD.FTZ R140, RZ, R140 ;  /* 0x0000008cff8c7221 */ /* 0x000fe40000010000 */
[----:B------:R-:W-:Y:S02]  /*3ad0*/  FMUL.FTZ R103, R114, R136 ;  /* 0x0000008872677220 */ /* 0x000fe40000410000 */
[----:B------:R-:W-:Y:S01]  /*3ae0*/  FADD.FTZ R138, R209, R138 ;  /* 0x0000008ad18a7221 */ /* 0x000fe20000010000 */
[----:B------:R-:W-:Y:S01]  /*3af0*/  HADD2.F32 R143, -RZ, R68.H0_H0 ;  /* 0x20000044ff8f7230 */ /* 0x000fe20000004100 */
[----:B------:R-:W-:Y:S02]  /*3b00*/  FMUL.FTZ R139, R122, R140 ;  /* 0x0000008c7a8b7220 */ /* 0x000fe40000410000 */
[----:B------:R-:W-:-:S02]  /*3b10*/  FMUL.FTZ R137, R114, R102 ;  /* 0x0000006672897220 */ /* 0x000fc40000410000 */
[----:B------:R-:W-:Y:S02]  /*3b20*/  FFMA.FTZ R103, R113, R102, -R103 ;  /* 0x0000006671677223 */ /* 0x000fe40000010867 */
[-C--:B------:R-:W-:Y:S02]  /*3b30*/  FMUL.FTZ R141, R122, R138.reuse ;  /* 0x0000008a7a8d7220 */ /* 0x080fe40000410000 */
[----:B------:R-:W-:Y:S02]  /*3b40*/  FFMA.FTZ R139, R121, R138, -R139 ;  /* 0x0000008a798b7223 */ /* 0x000fe4000001088b */
[----:B------:R-:W-:Y:S02]  /*3b50*/  FFMA.FTZ R137, R113, R136, R137 ;  /* 0x0000008871897223 */ /* 0x000fe40000010089 */
[----:B------:R-:W-:Y:S02]  /*3b60*/  FMUL.FTZ R208, R24, R143 ;  /* 0x0000008f18d07220 */ /* 0x000fe40000410000 */
[----:B------:R-:W-:-:S02]  /*3b70*/  FMUL.FTZ R138, R116, R103 ;  /* 0x00000067748a7220 */ /* 0x000fc40000410000 */
[----:B------:R-:W-:Y:S02]  /*3b80*/  FFMA.FTZ R141, R121, R140, R141 ;  /* 0x0000008c798d7223 */ /* 0x000fe4000001008d */
[----:B------:R-:W-:Y:S02]  /*3b90*/  FMUL.FTZ R102, R16, UR39 ;  /* 0x0000002710667c20 */ /* 0x000fe40008410000 */
[-C--:B------:R-:W-:Y:S02]  /*3ba0*/  FMUL.FTZ R136, R116, R137.reuse ;  /* 0x0000008974887220 */ /* 0x080fe40000410000 */
[----:B------:R-:W-:Y:S02]  /*3bb0*/  FADD.FTZ R139, R208, R139 ;  /* 0x0000008bd08b7221 */ /* 0x000fe40000010000 */
[----:B------:R-:W-:Y:S02]  /*3bc0*/  FFMA.FTZ R138, R115, R137, R138 ;  /* 0x00000089738a7223 */ /* 0x000fe4000001008a */
[----:B------:R-:W-:Y:S01]  /*3bd0*/  FADD.FTZ R141, RZ, R141 ;  /* 0x0000008dff8d7221 */ /* 0x000fe20000010000 */
[----:B------:R-:W-:Y:S01]  /*3be0*/  HADD2.F32 R146, -RZ, R68.H1_H1 ;  /* 0x30000044ff927230 */ /* 0x000fe20000004100 */
[----:B------:R-:W-:-:S02]  /*3bf0*/  FMUL.RZ R144, R102, 0.15915493667125701904 ;  /* 0x3e22f98366907820 */ /* 0x000fc4000040c000 */
[----:B------:R-:W-:Y:S02]  /*3c00*/  FFMA.FTZ R136, R115, R103, -R136 ;  /* 0x0000006773887223 */ /* 0x000fe40000010888 */
[----:B------:R-:W-:Y:S02]  /*3c10*/  FMUL.FTZ R142, R124, R139 ;  /* 0x0000008b7c8e7220 */ /* 0x000fe40000410000 */
[----:B------:R-:W-:Y:S02]  /*3c20*/  FMUL.FTZ R102, R118, R138 ;  /* 0x0000008a76667220 */ /* 0x000fe40000410000 */
[-C--:B------:R-:W-:Y:S02]  /*3c30*/  FMUL.FTZ R140, R124, R141.reuse ;  /* 0x0000008d7c8c7220 */ /* 0x080fe40000410000 */
[----:B------:R-:W-:Y:S02]  /*3c40*/  FFMA.FTZ R142, R123, R141, R142 ;  /* 0x0000008d7b8e7223 */ /* 0x000fe4000001008e */
[----:B------:R-:W-:-:S02]  /*3c50*/  FFMA.FTZ R102, R117, R136, -R102 ;  /* 0x0000008875667223 */ /* 0x000fc40000010866 */
[----:B------:R-:W-:Y:S02]  /*3c60*/  FFMA.FTZ R140, R123, R139, -R140 ;  /* 0x0000008b7b8c7223 */ /* 0x000fe4000001088c */
[----:B------:R-:W-:Y:S02]  /*3c70*/  FMUL.FTZ R136, R118, R136 ;  /* 0x0000008876887220 */ /* 0x000fe40000410000 */
[----:B------:R-:W-:Y:S02]  /*3c80*/  FMUL.FTZ R207, R23, R146 ;  /* 0x0000009217cf7220 */ /* 0x000fe40000410000 */
[----:B------:R-:W-:Y:S02]  /*3c90*/  FADD.FTZ R142, RZ, R142 ;  /* 0x0000008eff8e7221 */ /* 0x000fe40000010000 */
[----:B------:R-:W-:Y:S02]  /*3ca0*/  FFMA.FTZ R138, R117, R138, R136 ;  /* 0x0000008a758a7223 */ /* 0x000fe40000010088 */
[----:B------:R-:W-:-:S02]  /*3cb0*/  FADD.FTZ R140, R207, R140 ;  /* 0x0000008ccf8c7221 */ /* 0x000fc40000010000 */
[----:B------:R-:W-:Y:S01]  /*3cc0*/  FMUL.FTZ R139, R126, R142 ;  /* 0x0000008e7e8b7220 */ /* 0x000fe20000410000 */
[----:B------:R-:W-:Y:S01]  /*3cd0*/  HADD2.F32 R145, -RZ, R69.H0_H0 ;  /* 0x20000045ff917230 */ /* 0x000fe20000004100 */
[----:B------:R-:W-:Y:S02]  /*3ce0*/  FMUL.FTZ R135, R16, R135 ;  /* 0x0000008710877220 */ /* 0x000fe40000410000 */
[----:B------:R-:W-:Y:S02]  /*3cf0*/  FMUL.FTZ R103, R120, R138 ;  /* 0x0000008a78677220 */ /* 0x000fe40000410000 */
[-C--:B------:R-:W-:Y:S01]  /*3d00*/  FMUL.FTZ R143, R126, R140.reuse ;  /* 0x0000008c7e8f7220 */ /* 0x080fe20000410000 */
[----:B------:R-:W-:Y:S01]  /*3d10*/  MUFU.COS R137, R144 ;  /* 0x0000009000897308 */ /* 0x000fe20000000000 */
[----:B------:R-:W-:Y:S02]  /*3d20*/  FFMA.FTZ R141, R125, R140, -R139 ;  /* 0x0000008c7d8d7223 */ /* 0x000fe4000001088b */
[----:B------:R-:W-:-:S02]  /*3d30*/  FFMA.FTZ R139, R119, R102, -R103 ;  /* 0x00000066778b7223 */ /* 0x000fc40000010867 */
[----:B------:R-:W-:Y:S02]  /*3d40*/  FFMA.FTZ R143, R125, R142, R143 ;  /* 0x0000008e7d8f7223 */ /* 0x000fe4000001008f */
[----:B------:R-:W-:Y:S01]  /*3d50*/  FMUL.FTZ R102, R120, R102 ;  /* 0x0000006678667220 */ /* 0x000fe20000410000 */
[----:B------:R0:W3:Y:S01]  /*3d60*/  MUFU.EX2 R136, R135 ;  /* 0x0000008700887308 */ /* 0x0000e20000000800 */
[----:B------:R-:W-:Y:S02]  /*3d70*/  FMUL.FTZ R206, R22, R145 ;  /* 0x0000009116ce7220 */ /* 0x000fe40000410000 */
[----:B------:R-:W-:Y:S02]  /*3d80*/  FADD.FTZ R143, RZ, R143 ;  /* 0x0000008fff8f7221 */ /* 0x000fe40000010000 */
[----:B------:R-:W-:Y:S01]  /*3d90*/  FFMA.FTZ R102, R119, R138, R102 ;  /* 0x0000008a77667223 */ /* 0x000fe20000010066 */
[----:B------:R-:W-:Y:S01]  /*3da0*/  HADD2.F32 R146, -RZ, R69.H1_H1 ;  /* 0x30000045ff927230 */ /* 0x000fe20000004100 */
[----:B------:R-:W-:Y:S01]  /*3db0*/  FADD.FTZ R141, R206, R141 ;  /* 0x0000008dce8d7221 */ /* 0x000fe20000010000 */
[----:B------:R-:W4:Y:S01]  /*3dc0*/  MUFU.SIN R103, R144 ;  /* 0x0000009000677308 */ /* 0x000f220000000400 */
[----:B------:R-:W-:-:S02]  /*3dd0*/  FMUL.FTZ R140, R128, R143 ;  /* 0x0000008f808c7220 */ /* 0x000fc40000410000 */
[----:B------:R-:W-:Y:S02]  /*3de0*/  FMUL.FTZ R138, R122, R102 ;  /* 0x000000667a8a7220 */ /* 0x000fe40000410000 */
[----:B------:R-:W-:Y:S02]  /*3df0*/  FMUL.FTZ R142, R128, R141 ;  /* 0x0000008d808e7220 */ /* 0x000fe40000410000 */
[----:B0-----:R-:W-:Y:S02]  /*3e00*/  FMUL.FTZ R135, R122, R139 ;  /* 0x0000008b7a877220 */ /* 0x001fe40000410000 */
[----:B------:R-:W-:Y:S02]  /*3e10*/  FFMA.FTZ R140, R127, R141, -R140 ;  /* 0x0000008d7f8c7223 */ /* 0x000fe4000001088c */
[----:B------:R-:W-:Y:S02]  /*3e20*/  FMUL.FTZ R205, R21, R146 ;  /* 0x0000009215cd7220 */ /* 0x000fe40000410000 */
[----:B------:R-:W-:-:S02]  /*3e30*/  FFMA.FTZ R138, R121, R139, -R138 ;  /* 0x0000008b798a7223 */ /* 0x000fc4000001088a */
[----:B------:R-:W-:Y:S02]  /*3e40*/  FFMA.FTZ R142, R127, R143, R142 ;  /* 0x0000008f7f8e7223 */ /* 0x000fe4000001008e */
[----:B------:R-:W-:Y:S02]  /*3e50*/  FFMA.FTZ R102, R121, R102, R135 ;  /* 0x0000006679667223 */ /* 0x000fe40000010087 */
[----:B---3--:R-:W-:Y:S02]  /*3e60*/  FMUL.FTZ R135, R136, R137 ;  /* 0x0000008988877220 */ /* 0x008fe40000410000 */
[----:B------:R-:W-:Y:S02]  /*3e70*/  FADD.FTZ R140, R205, R140 ;  /* 0x0000008ccd8c7221 */ /* 0x000fe40000010000 */
[----:B------:R-:W-:Y:S02]  /*3e80*/  FMUL.FTZ R137, R124, R138 ;  /* 0x0000008a7c897220 */ /* 0x000fe40000410000 */
[----:B------:R-:W-:-:S02]  /*3e90*/  FADD.FTZ R142, RZ, R142 ;  /* 0x0000008eff8e7221 */ /* 0x000fc40000010000 */
[----:B------:R-:W-:Y:S02]  /*3ea0*/  FMUL.FTZ R139, R130, R140 ;  /* 0x0000008c828b7220 */ /* 0x000fe40000410000 */
[----:B----4-:R-:W-:Y:S02]  /*3eb0*/  FMUL.FTZ R136, R136, R103 ;  /* 0x0000006788887220 */ /* 0x010fe40000410000 */
[-C--:B------:R-:W-:Y:S01]  /*3ec0*/  FFMA.FTZ R137, R123, R102.reuse, R137 ;  /* 0x000000667b897223 */ /* 0x080fe20000010089 */
[----:B------:R-:W-:Y:S01]  /*3ed0*/  HADD2.F32 R141, -RZ, R70.H0_H0 ;  /* 0x20000046ff8d7230 */ /* 0x000fe20000004100 */
[----:B------:R-:W-:Y:S02]  /*3ee0*/  FMUL.FTZ R102, R124, R102 ;  /* 0x000000667c667220 */ /* 0x000fe40000410000 */
[-C--:B------:R-:W-:Y:S02]  /*3ef0*/  FMUL.FTZ R103, R130, R142.reuse ;  /* 0x0000008e82677220 */ /* 0x080fe40000410000 */
[----:B------:R-:W-:-:S02]  /*3f00*/  FFMA.FTZ R142, R129, R142, R139 ;  /* 0x0000008e818e7223 */ /* 0x000fc4000001008b */
[----:B------:R-:W-:Y:S02]  /*3f10*/  FFMA.FTZ R102, R123, R138, -R102 ;  /* 0x0000008a7b667223 */ /* 0x000fe40000010866 */
[----:B------:R-:W-:Y:S02]  /*3f20*/  FFMA.FTZ R139, R129, R140, -R103 ;  /* 0x0000008c818b7223 */ /* 0x000fe40000010867 */
[----:B------:R-:W-:Y:S02]  /*3f30*/  FMUL.FTZ R103, R126, R137 ;  /* 0x000000897e677220 */ /* 0x000fe40000410000 */
[----:B------:R-:W-:Y:S02]  /*3f40*/  FMUL.FTZ R204, R20, R141 ;  /* 0x0000008d14cc7220 */ /* 0x000fe40000410000 */
[----:B------:R-:W-:Y:S01]  /*3f50*/  FADD.FTZ R142, RZ, R142 ;  /* 0x0000008eff8e7221 */ /* 0x000fe20000010000 */
[----:B------:R-:W-:Y:S01]  /*3f60*/  HADD2.F32 R144, -RZ, R70.H1_H1 ;  /* 0x30000046ff907230 */ /* 0x000fe20000004100 */
[----:B------:R-:W-:-:S02]  /*3f70*/  FMUL.FTZ R138, R126, R102 ;  /* 0x000000667e8a7220 */ /* 0x000fc40000410000 */
[C---:B------:R-:W-:Y:S02]  /*3f80*/  FFMA.FTZ R103, R125.reuse, R102, -R103 ;  /* 0x000000667d677223 */ /* 0x040fe40000010867 */
[----:B------:R-:W-:Y:S02]  /*3f90*/  FADD.FTZ R139, R204, R139 ;  /* 0x0000008bcc8b7221 */ /* 0x000fe40000010000 */
[C---:B------:R-:W-:Y:S02]  /*3fa0*/  FMUL.FTZ R102, R132.reuse, R142 ;  /* 0x0000008e84667220 */ /* 0x040fe40000410000 */
[----:B------:R-:W-:Y:S02]  /*3fb0*/  FFMA.FTZ R138, R125, R137, R138 ;  /* 0x000000897d8a7223 */ /* 0x000fe4000001008a */
[-C--:B------:R-:W-:Y:S02]  /*3fc0*/  FMUL.FTZ R141, R132, R139.reuse ;  /* 0x0000008b848d7220 */ /* 0x080fe40000410000 */
[----:B------:R-:W-:-:S02]  /*3fd0*/  FFMA.FTZ R140, R131, R139, -R102 ;  /* 0x0000008b838c7223 */ /* 0x000fc40000010866 */
[----:B------:R-:W-:Y:S02]  /*3fe0*/  FMUL.FTZ R203, R19, R144 ;  /* 0x0000009013cb7220 */ /* 0x000fe40000410000 */
[C---:B------:R-:W-:Y:S02]  /*3ff0*/  FMUL.FTZ R102, R128.reuse, R138 ;  /* 0x0000008a80667220 */ /* 0x040fe40000410000 */
[----:B------:R-:W-:Y:S02]  /*4000*/  FFMA.FTZ R141, R131, R142, R141 ;  /* 0x0000008e838d7223 */ /* 0x000fe4000001008d */
[----:B------:R-:W-:Y:S02]  /*4010*/  FADD.FTZ R140, R203, R140 ;  /* 0x0000008ccb8c7221 */ /* 0x000fe40000010000 */
[-C--:B------:R-:W-:Y:S02]  /*4020*/  FMUL.FTZ R137, R128, R103.reuse ;  /* 0x0000006780897220 */ /* 0x080fe40000410000 */
[----:B------:R-:W-:Y:S01]  /*4030*/  FFMA.FTZ R102, R127, R103, -R102 ;  /* 0x000000677f667223 */ /* 0x000fe20000010866 */
[----:B--2---:R0:W2:Y:S01]  /*4040*/  R2UR UR43, R87 ;  /* 0x00000000572b73c2 */ /* 0x0040a200000e0000 */
[----:B------:R-:W-:-:S02]  /*4050*/  FADD.FTZ R141, RZ, R141 ;  /* 0x0000008dff8d7221 */ /* 0x000fc40000010000 */
[----:B------:R-:W-:Y:S02]  /*4060*/  FMUL.FTZ R142, R134, R140 ;  /* 0x0000008c868e7220 */ /* 0x000fe40000410000 */
[----:B------:R-:W-:Y:S02]  /*4070*/  FFMA.FTZ R137, R127, R138, R137 ;  /* 0x0000008a7f897223 */ /* 0x000fe40000010089 */
[----:B------:R-:W-:Y:S01]  /*4080*/  FMUL.FTZ R138, R130, R102 ;  /* 0x00000066828a7220 */ /* 0x000fe20000410000 */
[----:B------:R3:W4:Y:S01]  /*4090*/  R2UR UR42, R86 ;  /* 0x00000000562a73c2 */ /* 0x00072200000e0000 */
[-C--:B------:R-:W-:Y:S02]  /*40a0*/  FMUL.FTZ R139, R134, R141.reuse ;  /* 0x0000008d868b7220 */ /* 0x080fe40000410000 */
[----:B------:R-:W-:Y:S01]  /*40b0*/  FFMA.FTZ R142, R133, R141, R142 ;  /* 0x0000008d858e7223 */ /* 0x000fe2000001008e */
[----:B------:R-:W-:Y:S01]  /*40c0*/  HADD2.F32 R141, -RZ, R71.H0_H0 ;  /* 0x20000047ff8d7230 */ /* 0x000fe20000004100 */
[----:B------:R-:W-:-:S02]  /*40d0*/  FMUL.FTZ R103, R130, R137 ;  /* 0x0000008982677220 */ /* 0x000fc40000410000 */
[C---:B------:R-:W-:Y:S02]  /*40e0*/  FFMA.FTZ R138, R129.reuse, R137, R138 ;  /* 0x00000089818a7223 */ /* 0x040fe4000001008a */
[----:B------:R-:W-:Y:S02]  /*40f0*/  FFMA.FTZ R103, R129, R102, -R103 ;  /* 0x0000006681677223 */ /* 0x000fe40000010867 */
[----:B------:R-:W-:Y:S02]  /*4100*/  FFMA.FTZ R139, R133, R140, -R139 ;  /* 0x0000008c858b7223 */ /* 0x000fe4000001088b */
[----:B------:R-:W-:Y:S02]  /*4110*/  FMUL.FTZ R102, R132, R138 ;  /* 0x0000008a84667220 */ /* 0x000fe40000410000 */
[----:B------:R-:W-:Y:S02]  /*4120*/  FMUL.FTZ R202, R18, R141 ;  /* 0x0000008d12ca7220 */ /* 0x000fe40000410000 */
[----:B------:R-:W-:-:S02]  /*4130*/  FADD.FTZ R142, RZ, R142 ;  /* 0x0000008eff8e7221 */ /* 0x000fc40000010000 */
[-C--:B------:R-:W-:Y:S02]  /*4140*/  FMUL.FTZ R137, R132, R103.reuse ;  /* 0x0000006784897220 */ /* 0x080fe40000410000 */
[C---:B------:R-:W-:Y:S02]  /*4150*/  FFMA.FTZ R102, R131.reuse, R103, -R102 ;  /* 0x0000006783667223 */ /* 0x040fe40000010866 */
[----:B------:R-:W-:Y:S02]  /*4160*/  FADD.FTZ R139, R202, R139 ;  /* 0x0000008bca8b7221 */ /* 0x000fe40000010000 */
[----:B------:R-:W-:Y:S02]  /*4170*/  FMUL.FTZ R140, R136, R142 ;  /* 0x0000008e888c7220 */ /* 0x000fe40000410000 */
[----:B------:R-:W-:Y:S02]  /*4180*/  FFMA.FTZ R137, R131, R138, R137 ;  /* 0x0000008a83897223 */ /* 0x000fe40000010089 */
[----:B------:R-:W-:-:S02]  /*4190*/  FMUL.FTZ R138, R134, R102 ;  /* 0x00000066868a7220 */ /* 0x000fc40000410000 */
[-C--:B0-----:R-:W-:Y:S02]  /*41a0*/  FMUL.FTZ R87, R136, R139.reuse ;  /* 0x0000008b88577220 */ /* 0x081fe40000410000 */
[----:B------:R-:W-:Y:S01]  /*41b0*/  FFMA.FTZ R197, R135, R139, -R140 ;  /* 0x0000008b87c57223 */ /* 0x000fe2000001088c */
[--C-:B------:R-:W-:Y:S01]  /*41c0*/  HADD2.F32 R139, -RZ, R60.reuse.H1_H1 ;  /* 0x3000003cff8b7230 */ /* 0x100fe20000004100 */
[-C--:B------:R-:W-:Y:S02]  /*41d0*/  FMUL.FTZ R103, R134, R137.reuse ;  /* 0x0000008986677220 */ /* 0x080fe40000410000 */
[----:B---3--:R-:W-:Y:S01]  /*41e0*/  FFMA.FTZ R86, R133, R137, R138 ;  /* 0x0000008985567223 */ /* 0x008fe2000001008a */
[----:B------:R-:W-:Y:S01]  /*41f0*/  HADD2.F32 R137, -RZ, R60.H0_H0 ;  /* 0x2000003cff897230 */ /* 0x000fe20000004100 */
[----:B--2---:R-:W-:Y:S01]  /*4200*/  FMUL.FTZ R60, R139, UR43 ;  /* 0x0000002b8b3c7c20 */ /* 0x004fe20008410000 */
[----:B------:R-:W-:Y:S02]  /*4210*/  HADD2.F32 R141, -RZ, R61.H1_H1 ;  /* 0x3000003dff8d7230 */ /* 0x000fe40000004100 */
[----:B------:R-:W-:-:S02]  /*4220*/  HADD2.F32 R140, -RZ, R62.H0_H0 ;  /* 0x2000003eff8c7230 */ /* 0x000fc40000004100 */
[----:B------:R-:W-:Y:S01]  /*4230*/  HADD2.F32 R143, -RZ, R62.H1_H1 ;  /* 0x3000003eff8f7230 */ /* 0x000fe20000004100 */
[----:B----4-:R-:W-:Y:S01]  /*4240*/  FMUL.FTZ R62, R139, UR42 ;  /* 0x0000002a8b3e7c20 */ /* 0x010fe20008410000 */
[----:B------:R-:W-:Y:S01]  /*4250*/  HADD2.F32 R153, -RZ, R63.H1_H1 ;  /* 0x3000003fff997230 */ /* 0x000fe20000004100 */
[----:B------:R-:W-:Y:S01]  /*4260*/  FFMA.FTZ R87, R135, R142, R87 ;  /* 0x0000008e87577223 */ /* 0x000fe20000010057 */
[----:B------:R-:W-:Y:S01]  /*4270*/  HADD2.F32 R138, -RZ, R61.H0_H0 ;  /* 0x2000003dff8a7230 */ /* 0x000fe20000004100 */
[----:B------:R-:W-:Y:S01]  /*4280*/  FADD.FTZ R151, R97, R97 ;  /* 0x0000006161977221 */ /* 0x000fe20000010000 */
[----:B------:R-:W-:Y:S01]  /*4290*/  HADD2.F32 R142, -RZ, R63.H0_H0 ;  /* 0x2000003fff8e7230 */ /* 0x000fe20000004100 */
[----:B------:R-:W-:Y:S02]  /*42a0*/  FFMA.FTZ R60, R137, UR42, -R60 ;  /* 0x0000002a893c7c23 */ /* 0x000fe4000801083c */
[----:B------:R-:W-:Y:S02]  /*42b0*/  FMUL.FTZ R61, R141, UR43 ;  /* 0x0000002b8d3d7c20 */ /* 0x000fe40008410000 */
[----:B------:R-:W-:-:S02]  /*42c0*/  FFMA.FTZ R62, R137, UR43, R62 ;  /* 0x0000002b893e7c23 */ /* 0x000fc4000801003e */
[----:B------:R-:W-:Y:S02]  /*42d0*/  FMUL.FTZ R63, R141, UR42 ;  /* 0x0000002a8d3f7c20 */ /* 0x000fe40008410000 */
[----:B------:R-:W-:Y:S02]  /*42e0*/  FMUL.FTZ R155, R153, UR42 ;  /* 0x0000002a999b7c20 */ /* 0x000fe40008410000 */
[C---:B------:R-:W-:Y:S02]  /*42f0*/  FMUL.FTZ R152, R151.reuse, R60 ;  /* 0x0000003c97987220 */ /* 0x040fe40000410000 */
[----:B------:R-:W-:Y:S02]  /*4300*/  FADD.FTZ R149, R96, R96 ;  /* 0x0000006060957221 */ /* 0x000fe40000010000 */
[----:B------:R-:W-:Y:S02]  /*4310*/  FFMA.FTZ R150, R138, UR42, -R61 ;  /* 0x0000002a8a967c23 */ /* 0x000fe4000801083d */
[----:B------:R-:W-:-:S02]  /*4320*/  FMUL.FTZ R151, R151, R62 ;  /* 0x0000003e97977220 */ /* 0x000fc40000410000 */
[----:B------:R-:W-:Y:S02]  /*4330*/  FFMA.FTZ R144, R138, UR43, R63 ;  /* 0x0000002b8a907c23 */ /* 0x000fe4000801003f */
[----:B------:R-:W-:Y:S01]  /*4340*/  FFMA.FTZ R62, R142, UR43, R155 ;  /* 0x0000002b8e3e7c23 */ /* 0x000fe2000801009b */
[--C-:B-1----:R-:W-:Y:S01]  /*4350*/  HADD2.F32 R155, -RZ, R64.reuse.H1_H1 ;  /* 0x30000040ff9b7230 */ /* 0x102fe20000004100 */
[C---:B------:R-:W-:Y:S02]  /*4360*/  FMUL.FTZ R61, R143.reuse, UR43 ;  /* 0x0000002b8f3d7c20 */ /* 0x040fe40008410000 */
[----:B------:R-:W-:Y:S02]  /*4370*/  FMUL.FTZ R63, R143, UR42 ;  /* 0x0000002a8f3f7c20 */ /* 0x000fe40008410000 */
[C---:B------:R-:W-:Y:S02]  /*4380*/  FMUL.FTZ R150, R149.reuse, R150 ;  /* 0x0000009695967220 */ /* 0x040fe40000410000 */
[----:B------:R-:W-:Y:S01]  /*4390*/  FMUL.FTZ R149, R149, R144 ;  /* 0x0000009095957220 */ /* 0x000fe20000410000 */
[----:B------:R-:W-:Y:S01]  /*43a0*/  HADD2.F32 R144, -RZ, R64.H0_H0 ;  /* 0x20000040ff907230 */ /* 0x000fe20000004100 */
[C---:B------:R-:W-:Y:S01]  /*43b0*/  FFMA.FTZ R148, R140.reuse, UR42, -R61 ;  /* 0x0000002a8c947c23 */ /* 0x040fe2000801083d */
[----:B------:R-:W-:Y:S01]  /*43c0*/  HADD2.F32 R165, -RZ, R65.H1_H1 ;  /* 0x30000041ffa57230 */ /* 0x000fe20000004100 */
[----:B------:R-:W-:-:S02]  /*43d0*/  FFMA.FTZ R60, R140, UR43, R63 ;  /* 0x0000002b8c3c7c23 */ /* 0x000fc4000801003f */
[C---:B------:R-:W-:Y:S01]  /*43e0*/  FMUL.FTZ R61, R155.reuse, UR43 ;  /* 0x0000002b9b3d7c20 */ /* 0x040fe20008410000 */
[----:B------:R-:W-:Y:S01]  /*43f0*/  ISETP.NE.AND P0, PT, R104, 0x7f, PT ;  /* 0x0000007f6800780c */ /* 0x000fe20003f05270 */
[----:B------:R-:W-:Y:S01]  /*4400*/  FMUL.FTZ R63, R155, UR42 ;  /* 0x0000002a9b3f7c20 */ /* 0x000fe20008410000 */
[----:B------:R-:W-:Y:S01]  /*4410*/  HADD2.F32 R154, -RZ, R65.H0_H0 ;  /* 0x20000041ff9a7230 */ /* 0x000fe20000004100 */
[----:B------:R-:W-:Y:S01]  /*4420*/  FFMA.FTZ R102, R133, R102, -R103 ;  /* 0x0000006685667223 */ /* 0x000fe20000010867 */
[----:B------:R-:W-:Y:S01]  /*4430*/  HADD2.F32 R167, -RZ, R66.H1_H1 ;  /* 0x30000042ffa77230 */ /* 0x000fe20000004100 */
[----:B------:R-:W-:Y:S01]  /*4440*/  FADD.FTZ R147, R95, R95 ;  /* 0x0000005f5f937221 */ /* 0x000fe20000010000 */
[--C-:B------:R-:W-:Y:S01]  /*4450*/  HADD2.F32 R166, -RZ, R67.reuse.H0_H0 ;  /* 0x20000043ffa67230 */ /* 0x100fe20000004100 */
[----:B------:R-:W-:Y:S01]  /*4460*/  FMUL.FTZ R103, R153, UR43 ;  /* 0x0000002b99677c20 */ /* 0x000fe20008410000 */
[----:B------:R-:W-:Y:S01]  /*4470*/  HADD2.F32 R169, -RZ, R67.H1_H1 ;  /* 0x30000043ffa97230 */ /* 0x000fe20000004100 */
[----:B------:R-:W-:-:S02]  /*4480*/  FADD.FTZ R162, R93, R93 ;  /* 0x0000005d5da27221 */ /* 0x000fc40000010000 */
[C---:B------:R-:W-:Y:S02]  /*4490*/  FFMA.FTZ R61, R144.reuse, UR42, -R61 ;  /* 0x0000002a903d7c23 */ /* 0x040fe4000801083d */
[C---:B------:R-:W-:Y:S02]  /*44a0*/  FMUL.FTZ R65, R165.reuse, UR43 ;  /* 0x0000002ba5417c20 */ /* 0x040fe40008410000 */
[----:B------:R-:W-:Y:S02]  /*44b0*/  FFMA.FTZ R63, R144, UR43, R63 ;  /* 0x0000002b903f7c23 */ /* 0x000fe4000801003f */
[----:B------:R-:W-:Y:S01]  /*44c0*/  FMUL.FTZ R67, R165, UR42 ;  /* 0x0000002aa5437c20 */ /* 0x000fe20008410000 */
[----:B------:R-:W-:Y:S01]  /*44d0*/  HADD2.F32 R164, -RZ, R66.H0_H0 ;  /* 0x20000042ffa47230 */ /* 0x000fe20000004100 */
[----:B------:R-:W-:Y:S02]  /*44e0*/  FADD.FTZ R145, R94, R94 ;  /* 0x0000005e5e917221 */ /* 0x000fe40000010000 */
[----:B------:R-:W-:-:S02]  /*44f0*/  FFMA.FTZ R146, R142, UR42, -R103 ;  /* 0x0000002a8e927c23 */ /* 0x000fc40008010867 */
[C---:B------:R-:W-:Y:S02]  /*4500*/  FMUL.FTZ R148, R147.reuse, R148 ;  /* 0x0000009493947220 */ /* 0x040fe40000410000 */
[----:B------:R-:W-:Y:S02]  /*4510*/  FMUL.FTZ R163, R162, R61 ;  /* 0x0000003da2a37220 */ /* 0x000fe40000410000 */
[----:B------:R-:W-:Y:S02]  /*4520*/  FMUL.FTZ R147, R147, R60 ;  /* 0x0000003c93937220 */ /* 0x000fe40000410000 */
[----:B------:R-:W-:Y:S02]  /*4530*/  FADD.FTZ R156, R92, R92 ;  /* 0x0000005c5c9c7221 */ /* 0x000fe40000010000 */
[----:B------:R-:W-:Y:S02]  /*4540*/  FFMA.FTZ R65, R154, UR42, -R65 ;  /* 0x0000002a9a417c23 */ /* 0x000fe40008010841 */
[----:B------:R-:W-:-:S02]  /*4550*/  FMUL.FTZ R162, R162, R63 ;  /* 0x0000003fa2a27220 */ /* 0x000fc40000410000 */
[C---:B------:R-:W-:Y:S02]  /*4560*/  FMUL.FTZ R61, R167.reuse, UR43 ;  /* 0x0000002ba73d7c20 */ /* 0x040fe40008410000 */
[----:B------:R-:W-:Y:S02]  /*4570*/  FFMA.FTZ R67, R154, UR43, R67 ;  /* 0x0000002b9a437c23 */ /* 0x000fe40008010043 */
[----:B------:R-:W-:Y:S02]  /*4580*/  FMUL.FTZ R63, R167, UR42 ;  /* 0x0000002aa73f7c20 */ /* 0x000fe40008410000 */
[----:B------:R-:W-:Y:S01]  /*4590*/  FMUL.FTZ R60, R136, R86 ;  /* 0x00000056883c7220 */ /* 0x000fe20000410000 */
[----:B------:R-:W-:Y:S01]  /*45a0*/  HADD2.F32 R171, -RZ, R76.H1_H1 ;  /* 0x3000004cffab7230 */ /* 0x000fe20000004100 */
[C---:B------:R-:W-:Y:S02]  /*45b0*/  FMUL.FTZ R146, R145.reuse, R146 ;  /* 0x0000009291927220 */ /* 0x040fe40000410000 */
[----:B------:R-:W-:-:S02]  /*45c0*/  FMUL.FTZ R145, R145, R62 ;  /* 0x0000003e91917220 */ /* 0x000fc40000410000 */
[----:B------:R-:W-:Y:S02]  /*45d0*/  FMUL.FTZ R161, R156, R65 ;  /* 0x000000419ca17220 */ /* 0x000fe40000410000 */
[----:B------:R-:W-:Y:S02]  /*45e0*/  FADD.FTZ R158, R91, R91 ;  /* 0x0000005b5b9e7221 */ /* 0x000fe40000010000 */
[----:B------:R-:W-:Y:S02]  /*45f0*/  FFMA.FTZ R61, R164, UR42, -R61 ;  /* 0x0000002aa43d7c23 */ /* 0x000fe4000801083d */
[----:B------:R-:W-:Y:S02]  /*4600*/  FMUL.FTZ R156, R156, R67 ;  /* 0x000000439c9c7220 */ /* 0x000fe40000410000 */
[----:B------:R-:W-:Y:S02]  /*4610*/  FMUL.FTZ R65, R169, UR43 ;  /* 0x0000002ba9417c20 */ /* 0x000fe40008410000 */
[----:B------:R-:W-:-:S02]  /*4620*/  FFMA.FTZ R63, R164, UR43, R63 ;  /* 0x0000002ba43f7c23 */ /* 0x000fc4000801003f */
[-C--:B------:R-:W-:Y:S02]  /*4630*/  FMUL.FTZ R62, R136, R102.reuse ;  /* 0x00000066883e7220 */ /* 0x080fe40000410000 */
[----:B------:R-:W-:Y:S02]  /*4640*/  FFMA.FTZ R60, R135, R102, -R60 ;  /* 0x00000066873c7223 */ /* 0x000fe4000001083c */
[----:B------:R-:W-:Y:S01]  /*4650*/  FMUL.FTZ R67, R169, UR42 ;  /* 0x0000002aa9437c20 */ /* 0x000fe20008410000 */
[----:B------:R0:W1:Y:S01]  /*4660*/  @P0 LDS.64 R102, [R104.X8+0x8788] ;  /* 0x0087880068660984 */ /* 0x0000620000008a00 */
[----:B------:R-:W-:Y:S01]  /*4670*/  FMUL.FTZ R157, R158, R61 ;  /* 0x0000003d9e9d7220 */ /* 0x000fe20000410000 */
[----:B------:R-:W-:Y:S01]  /*4680*/  HADD2.F32 R168, -RZ, R76.H0_H0 ;  /* 0x2000004cffa87230 */ /* 0x000fe20000004100 */
[----:B------:R-:W-:Y:S01]  /*4690*/  FADD.FTZ R160, R90, R90 ;  /* 0x0000005a5aa07221 */ /* 0x000fe20000010000 */
[----:B------:R-:W-:Y:S01]  /*46a0*/  HADD2.F32 R181, -RZ, R77.H1_H1 ;  /* 0x3000004dffb57230 */ /* 0x000fe20000004100 */
[----:B------:R-:W-:-:S02]  /*46b0*/  FFMA.FTZ R65, R166, UR42, -R65 ;  /* 0x0000002aa6417c23 */ /* 0x000fc40008010841 */
[----:B------:R-:W-:Y:S02]  /*46c0*/  FMUL.FTZ R158, R158, R63 ;  /* 0x0000003f9e9e7220 */ /* 0x000fe40000410000 */
[C---:B------:R-:W-:Y:S02]  /*46d0*/  FMUL.FTZ R61, R171.reuse, UR43 ;  /* 0x0000002bab3d7c20 */ /* 0x040fe40008410000 */
[----:B------:R-:W-:Y:S02]  /*46e0*/  FFMA.FTZ R67, R166, UR43, R67 ;  /* 0x0000002ba6437c23 */ /* 0x000fe40008010043 */
[----:B------:R-:W-:Y:S01]  /*46f0*/  FMUL.FTZ R63, R171, UR42 ;  /* 0x0000002aab3f7c20 */ /* 0x000fe20008410000 */
[----:B------:R-:W-:Y:S01]  /*4700*/  HADD2.F32 R170, -RZ, R77.H0_H0 ;  /* 0x2000004dffaa7230 */ /* 0x000fe20000004100 */
[----:B------:R-:W-:Y:S01]  /*4710*/  FMUL.FTZ R159, R160, R65 ;  /* 0x00000041a09f7220 */ /* 0x000fe20000410000 */
[----:B------:R-:W-:Y:S01]  /*4720*/  HADD2.F32 R183, -RZ, R78.H1_H1 ;  /* 0x3000004effb77230 */ /* 0x000fe20000004100 */
[----:B------:R-:W-:-:S02]  /*4730*/  FADD.FTZ R178, R89, R89 ;  /* 0x0000005959b27221 */ /* 0x000fc40000010000 */
[----:B------:R-:W-:Y:S02]  /*4740*/  FFMA.FTZ R61, R168, UR42, -R61 ;  /* 0x0000002aa83d7c23 */ /* 0x000fe4000801083d */
        /* <DEDUP_REMOVED lines=23> */
[----:B------:R-:W-:-:S02]  /*48c0*/  FMUL.FTZ R175, R174, R61 ;  /* 0x0000003daeaf7220 */ /* 0x000fc40000410000 */
[----:B------:R-:W-:Y:S02]  /*48d0*/  FADD.FTZ R172, R54, R54 ;  /* 0x0000003636ac7221 */ /* 0x000fe40000010000 */
[----:B------:R-:W-:Y:S02]  /*48e0*/  FFMA.FTZ R65, R182, UR42, -R65 ;  /* 0x0000002ab6417c23 */ /* 0x000fe40008010841 */
[----:B------:R-:W-:Y:S02]  /*48f0*/  FMUL.FTZ R174, R174, R63 ;  /* 0x0000003faeae7220 */ /* 0x000fe40000410000 */
[C---:B------:R-:W-:Y:S02]  /*4900*/  FMUL.FTZ R61, R187.reuse, UR43 ;  /* 0x0000002bbb3d7c20 */ /* 0x040fe40008410000 */
[----:B------:R-:W-:Y:S02]  /*4910*/  FFMA.FTZ R67, R182, UR43, R67 ;  /* 0x0000002bb6437c23 */ /* 0x000fe40008010043 */
[----:B------:R-:W-:Y:S01]  /*4920*/  FMUL.FTZ R63, R187, UR42 ;  /* 0x0000002abb3f7c20 */ /* 0x000fe20008410000 */
[----:B------:R-:W-:Y:S01]  /*4930*/  HADD2.F32 R191, -RZ, R81.H1_H1 ;  /* 0x30000051ffbf7230 */ /* 0x000fe20000004100 */
[----:B------:R-:W-:-:S02]  /*4940*/  FMUL.FTZ R173, R172, R65 ;  /* 0x00000041acad7220 */ /* 0x000fc40000410000 */
[----:B------:R-:W-:Y:S02]  /*4950*/  FADD.FTZ R188, R52, R52 ;  /* 0x0000003434bc7221 */ /* 0x000fe40000010000 */
[----:B------:R-:W-:Y:S02]  /*4960*/  FFMA.FTZ R61, R184, UR42, -R61 ;  /* 0x0000002ab83d7c23 */ /* 0x000fe4000801083d */
[----:B------:R-:W-:Y:S01]  /*4970*/  FMUL.FTZ R172, R172, R67 ;  /* 0x00000043acac7220 */ /* 0x000fe20000410000 */
[----:B------:R-:W-:Y:S01]  /*4980*/  HADD2.F32 R67, -RZ, R71.H1_H1 ;  /* 0x30000047ff437230 */ /* 0x000fe20000004100 */
[----:B------:R-:W-:Y:S01]  /*4990*/  FFMA.FTZ R63, R184, UR43, R63 ;  /* 0x0000002bb83f7c23 */ /* 0x000fe2000801003f */
[----:B------:R-:W-:Y:S01]  /*49a0*/  HADD2.F32 R186, -RZ, R81.H0_H0 ;  /* 0x20000051ffba7230 */ /* 0x000fe20000004100 */
[C---:B------:R-:W-:Y:S02]  /*49b0*/  FMUL.FTZ R189, R188.reuse, R61 ;  /* 0x0000003dbcbd7220 */ /* 0x040fe40000410000 */
[----:B------:R-:W-:-:S02]  /*49c0*/  FMUL.FTZ R188, R188, R63 ;  /* 0x0000003fbcbc7220 */ /* 0x000fc40000410000 */
[----:B------:R-:W-:Y:S02]  /*49d0*/  FFMA.FTZ R61, R135, R86, R62 ;  /* 0x00000056873d7223 */ /* 0x000fe4000001003e */
[C---:B------:R-:W-:Y:S01]  /*49e0*/  FMUL.FTZ R63, R191.reuse, UR43 ;  /* 0x0000002bbf3f7c20 */ /* 0x040fe20008410000 */
[----:B------:R-:W-:Y:S01]  /*49f0*/  BSSY B0, `(.L_x_2501) ;  /* 0x000001a000007945 */ /* 0x000fe20003800000 */
[----:B------:R-:W-:Y:S02]  /*4a00*/  FMUL.FTZ R65, R191, UR42 ;  /* 0x0000002abf417c20 */ /* 0x000fe40008410000 */
[----:B------:R-:W-:Y:S01]  /*4a10*/  FMUL.FTZ R86, R16, R67 ;  /* 0x0000004310567220 */ /* 0x000fe20000410000 */
[--C-:B------:R-:W-:Y:S01]  /*4a20*/  HADD2.F32 R190, -RZ, R82.reuse.H0_H0 ;  /* 0x20000052ffbe7230 */ /* 0x100fe20000004100 */
[----:B------:R-:W-:Y:S01]  /*4a30*/  FFMA.FTZ R201, R186, UR42, -R63 ;  /* 0x0000002abac97c23 */ /* 0x000fe2000801083f */
[----:B------:R-:W-:Y:S01]  /*4a40*/  HADD2.F32 R193, -RZ, R82.H1_H1 ;  /* 0x30000052ffc17230 */ /* 0x000fe20000004100 */
[----:B------:R-:W-:Y:S01]  /*4a50*/  FADD.FTZ R200, R51, R51 ;  /* 0x0000003333c87221 */ /* 0x000fe20000010000 */
[--C-:B------:R-:W-:Y:S01]  /*4a60*/  HADD2.F32 R192, -RZ, R83.reuse.H0_H0 ;  /* 0x20000053ffc07230 */ /* 0x100fe20000004100 */
[----:B------:R-:W-:Y:S01]  /*4a70*/  LEA.HI R194, R104, R104, RZ, 0x1e ;  /* 0x0000006868c27211 */ /* 0x000fe200078ff0ff */
[----:B------:R-:W-:Y:S01]  /*4a80*/  HADD2.F32 R195, -RZ, R83.H1_H1 ;  /* 0x30000053ffc37230 */ /* 0x000fe20000004100 */
[----:B------:R-:W-:-:S02]  /*4a90*/  FFMA.FTZ R65, R186, UR43, R65 ;  /* 0x0000002bba417c23 */ /* 0x000fc40008010041 */
        /* <DEDUP_REMOVED lines=15> */
.L_x_2502:
[----:B01----:R-:W-:Y:S05]  /*4b90*/  BSYNC B0 ;  /* 0x0000000000007941 */ /* 0x003fea0003800000 */
.L_x_2501:
        /* <DEDUP_REMOVED lines=12> */
[----:B------:R-:W-:Y:S02]  /*4c60*/  FFMA.FTZ R77, R192, UR42, -R77 ;  /* 0x0000002ac04d7c23 */ /* 0x000fe4000801084d */
[----:B------:R-:W-:Y:S02]  /*4c70*/  FFMA.FTZ R67, R190, UR43, R67 ;  /* 0x0000002bbe437c23 */ /* 0x000fe40008010043 */
[----:B------:R-:W-:-:S02]  /*4c80*/  FFMA.FTZ R79, R192, UR43, R79 ;  /* 0x0000002bc04f7c23 */ /* 0x000fc4000801004f */
[----:B------:R-:W-:Y:S02]  /*4c90*/  FMUL.FTZ R199, R198, R65 ;  /* 0x00000041c6c77220 */ /* 0x000fe40000410000 */
[----:B------:R-:W-:Y:S02]  /*4ca0*/  FMUL.FTZ R197, R196, R77 ;  /* 0x0000004dc4c57220 */ /* 0x000fe40000410000 */
[----:B------:R-:W-:Y:S02]  /*4cb0*/  FMUL.FTZ R198, R198, R67 ;  /* 0x00000043c6c67220 */ /* 0x000fe40000410000 */
        /* <DEDUP_REMOVED lines=40> */
.L_x_2609:
        /* <DEDUP_REMOVED lines=68> */
.L_x_2610:
        /* <DEDUP_REMOVED lines=19> */
[----:B-----5:R-:W-:Y:S05]  /*54b0*/  CALL.REL.NOINC `($__internal_64_$__cuda_sm70_shflsync_idx_p) ;  /* 0x0000919000007944 */ /* 0x020fea0003c00000 */
.L_x_2507:
[----:B------:R-:W-:Y:S05]  /*54c0*/  BRA.CONV ~URZ, `(.L_x_2508) ;  /* 0x000000637f007947 */ /* 0x000fea000b800000 */
[----:B0-----:R-:W-:Y:S01]  /*54d0*/  HFMA2.MMA R65, -RZ, RZ, 0, 1.847743988037109375e-06 ;  /* 0x0000001fff417435 */ /* 0x001fe200000001ff */
[----:B------:R-:W-:-:S02]  /*54e0*/  MOV R63, R77 ;  /* 0x0000004d003f7202 */ /* 0x000fc40000000f00 */
[----:B------:R-:W-:Y:S02]  /*54f0*/  MOV R64, 0x1f ;  /* 0x0000001f00407802 */ /* 0x000fe40000000f00 */
[----:B-1----:R-:W-:Y:S02]  /*5500*/  MOV R62, 0xffffffff ;  /* 0xffffffff003e7802 */ /* 0x002fe40000000f00 */
[----:B------:R-:W-:Y:S02]  /*5510*/  MOV R60, 0x5530 ;  /* 0x00005530003c7802 */ /* 0x000fe40000000f00 */
[----:B-----5:R-:W-:Y:S05]  /*5520*/  CALL.REL.NOINC `($__internal_64_$__cuda_sm70_shflsync_idx_p) ;  /* 0x0000912000007944 */ /* 0x020fea0003c00000 */
.L_x_2508:
[----:B------:R-:W-:Y:S05]  /*5530*/  BRA.CONV ~URZ, `(.L_x_2509) ;  /* 0x000000637f007947 */ /* 0x000fea000b800000 */
[----:B0-----:R-:W-:Y:S01]  /*5540*/  HFMA2.MMA R65, -RZ, RZ, 0, 1.847743988037109375e-06 ;  /* 0x0000001fff417435 */ /* 0x001fe200000001ff */
[----:B------:R-:W-:Y:S02]  /*5550*/  MOV R63, R82 ;  /* 0x00000052003f7202 */ /* 0x000fe40000000f00 */
[----:B------:R-:W-:Y:S02]  /*5560*/  MOV R64, 0x1f ;  /* 0x0000001f00407802 */ /* 0x000fe40000000f00 */
[----:B-1----:R-:W-:Y:S02]  /*5570*/  MOV R62, 0xffffffff ;  /* 0xffffffff003e7802 */ /* 0x002fe40000000f00 */
[----:B------:R-:W-:-:S02]  /*5580*/  MOV R60, 0x55a0 ;  /* 0x000055a0003c7802 */ /* 0x000fc40000000f00 */
[----:B-----5:R-:W-:Y:S05]  /*5590*/  CALL.REL.NOINC `($__internal_64_$__cuda_sm70_shflsync_idx_p) ;  /* 0x000090b000007944 */ /* 0x020fea0003c00000 */
.L_x_2509:
[----:B------:R-:W-:Y:S05]  /*55a0*/  BRA.CONV ~URZ, `(.L_x_2510) ;  /* 0x000000637f007947 */ /* 0x000fea000b800000 */
[----:B0-----:R-:W-:Y:S01]  /*55b0*/  HFMA2.MMA R65, -RZ, RZ, 0, 1.847743988037109375e-06 ;  /* 0x0000001fff417435 */ /* 0x001fe200000001ff */
[----:B------:R-:W-:-:S02]  /*55c0*/  MOV R63, R83 ;  /* 0x00000053003f7202 */ /* 0x000fc40000000f00 */
[----:B------:R-:W-:Y:S02]  /*55d0*/  MOV R64, 0x1f ;  /* 0x0000001f00407802 */ /* 0x000fe40000000f00 */
[----:B-1----:R-:W-:Y:S02]  /*55e0*/  MOV R62, 0xffffffff ;  /* 0xffffffff003e7802 */ /* 0x002fe40000000f00 */
[----:B------:R-:W-:Y:S02]  /*55f0*/  MOV R60, 0x5610 ;  /* 0x00005610003c7802 */ /* 0x000fe40000000f00 */
[----:B-----5:R-:W-:Y:S05]  /*5600*/  CALL.REL.NOINC `($__internal_64_$__cuda_sm70_shflsync_idx_p) ;  /* 0x0000904000007944 */ /* 0x020fea0003c00000 */
.L_x_2510:
        /* <DEDUP_REMOVED lines=9> */
.L_x_2611:
        /* <DEDUP_REMOVED lines=49> */
.L_x_2504:
[----:B0-----:R-:W-:Y:S05]  /*59b0*/  BSYNC B0 ;  /* 0x0000000000007941 */ /* 0x001fea0003800000 */
.L_x_2503:
[----:B------:R-:W-:Y:S01]  /*59c0*/  WARPSYNC 0xffffffff ;  /* 0xffffffff00007948 */ /* 0x000fe20003800000 */
[----:B------:R-:W-:Y:S01]  /*59d0*/  BAR.SYNC.DEFER_BLOCKING 0x0 ;  /* 0x0000000000007b1d */ /* 0x000fe20000010000 */
[-C--:B-----5:R-:W-:Y:S01]  /*59e0*/  FMUL.FTZ R56, R136, R196.reuse ;  /* 0x000000c488387220 */ /* 0x0a0fe20000410000 */
[----:B------:R-:W-:Y:S01]  /*59f0*/  LOP3.LUT P0, RZ, R104, 0x1f, RZ, 0xc0, !PT ;  /* 0x0000001f68ff7812 */ /* 0x000fe2000780c0ff */
[C---:B------:R-:W-:Y:S01]  /*5a00*/  FMUL.FTZ R57, R135.reuse, R196 ;  /* 0x000000c487397220 */ /* 0x040fe20000410000 */
[----:B------:R-:W-:Y:S01]  /*5a10*/  MOV R58, UR29 ;  /* 0x0000001d003a7c02 */ /* 0x000fe20008000f00 */
[-C--:B------:R-:W-:Y:S01]  /*5a20*/  FFMA.FTZ R56, R135, R197.reuse, -R56 ;  /* 0x000000c587387223 */ /* 0x080fe20000010838 */
[----:B---3--:R-:W-:Y:S01]  /*5a30*/  MOV R77, UR7 ;  /* 0x00000007004d7c02 */ /* 0x008fe20008000f00 */
[----:B------:R-:W-:Y:S01]  /*5a40*/  FFMA.FTZ R59, -R136, R197, -R57 ;  /* 0x000000c5883b7223 */ /* 0x000fe20000010939 */
[----:B------:R-:W-:Y:S01]  /*5a50*/  ISETP.GE.OR P0, PT, R58, c[0x0][0x174], P0 ;  /* 0x00005d003a007a0c */ /* 0x000fe20000706670 */
[----:B------:R-:W-:Y:S01]  /*5a60*/  FADD.FTZ R61, R199, R56 ;  /* 0x00000038c73d7221 */ /* 0x000fe20000010000 */
[----:B------:R-:W-:Y:S01]  /*5a70*/  BSSY B0, `(.L_x_2512) ;  /* 0x00001d4000007945 */ /* 0x000fe20003800000 */
[----:B------:R-:W-:-:S02]  /*5a80*/  FMUL.FTZ R58, R136, R103 ;  /* 0x00000067883a7220 */ /* 0x000fc40000410000 */
[----:B------:R-:W-:Y:S02]  /*5a90*/  FADD.FTZ R59, -R198, R59 ;  /* 0x0000003bc63b7221 */ /* 0x000fe40000010100 */
[----:B------:R-:W-:Y:S02]  /*5aa0*/  FMUL.FTZ R62, R134, -R61 ;  /* 0x8000003d863e7220 */ /* 0x000fe40000410000 */
[-C--:B------:R-:W-:Y:S02]  /*5ab0*/  FMUL.FTZ R60, R136, -R102.reuse ;  /* 0x80000066883c7220 */ /* 0x080fe40000410000 */
[----:B------:R-:W-:Y:S02]  /*5ac0*/  FFMA.FTZ R58, R135, R102, -R58 ;  /* 0x00000066873a7223 */ /* 0x000fe4000001083a */
[-C--:B------:R-:W-:Y:S02]  /*5ad0*/  FMUL.FTZ R64, R134, -R59.reuse ;  /* 0x8000003b86407220 */ /* 0x080fe40000410000 */
[----:B------:R-:W-:Y:S01]  /*5ae0*/  FFMA.FTZ R59, R133, R59, R62 ;  /* 0x0000003b853b7223 */ /* 0x000fe2000001003e */
[----:B------:R-:W0:Y:S01]  /*5af0*/  LDS.64 R56, [R194.X16+0x6378] ;  /* 0x00637800c2387984 */ /* 0x000e22000000ca00 */
[----:B------:R-:W-:-:S02]  /*5b00*/  FFMA.FTZ R60, R135, -R103, R60 ;  /* 0x80000067873c7223 */ /* 0x000fc4000001003c */
[----:B------:R-:W-:Y:S02]  /*5b10*/  FMUL.FTZ R62, R134, -R58 ;  /* 0x8000003a863e7220 */ /* 0x000fe40000410000 */
[C---:B------:R-:W-:Y:S02]  /*5b20*/  FFMA.FTZ R64, R133.reuse, R61, -R64 ;  /* 0x0000003d85407223 */ /* 0x040fe40000010840 */
[----:B------:R-:W-:Y:S02]  /*5b30*/  FADD.FTZ R61, -R200, R59 ;  /* 0x0000003bc83d7221 */ /* 0x000fe40000010100 */
[-C--:B------:R-:W-:Y:S02]  /*5b40*/  FMUL.FTZ R59, R134, -R60.reuse ;  /* 0x8000003c863b7220 */ /* 0x080fe40000410000 */
[----:B------:R-:W-:Y:S02]  /*5b50*/  FFMA.FTZ R62, R133, R60, R62 ;  /* 0x0000003c853e7223 */ /* 0x000fe4000001003e */
[----:B------:R-:W-:-:S02]  /*5b60*/  FADD.FTZ R64, R201, R64 ;  /* 0x00000040c9407221 */ /* 0x000fc40000010000 */
[C---:B------:R-:W-:Y:S02]  /*5b70*/  FMUL.FTZ R60, R132.reuse, -R61 ;  /* 0x8000003d843c7220 */ /* 0x040fe40000410000 */
[----:B------:R-:W-:Y:S02]  /*5b80*/  FFMA.FTZ R59, R133, R58, -R59 ;  /* 0x0000003a853b7223 */ /* 0x000fe4000001083b */
[C---:B------:R-:W-:Y:S02]  /*5b90*/  FMUL.FTZ R58, R132.reuse, -R62 ;  /* 0x8000003e843a7220 */ /* 0x040fe40000410000 */
[CC--:B------:R-:W-:Y:S02]  /*5ba0*/  FMUL.FTZ R66, R132.reuse, -R64.reuse ;  /* 0x8000004084427220 */ /* 0x0c0fe40000410000 */
[----:B------:R-:W-:Y:S02]  /*5bb0*/  FFMA.FTZ R64, R131, R64, -R60 ;  /* 0x0000004083407223 */ /* 0x000fe4000001083c */
[----:B------:R-:W-:-:S02]  /*5bc0*/  FMUL.FTZ R60, R132, -R59 ;  /* 0x8000003b843c7220 */ /* 0x000fc40000410000 */
[C---:B------:R-:W-:Y:S02]  /*5bd0*/  FFMA.FTZ R58, R131.reuse, R59, -R58 ;  /* 0x0000003b833a7223 */ /* 0x040fe4000001083a */
[----:B------:R-:W-:Y:S02]  /*5be0*/  FFMA.FTZ R61, R131, R61, R66 ;  /* 0x0000003d833d7223 */ /* 0x000fe40000010042 */
[----:B------:R-:W-:Y:S02]  /*5bf0*/  FADD.FTZ R64, R189, R64 ;  /* 0x00000040bd407221 */ /* 0x000fe40000010000 */
[----:B------:R-:W-:Y:S02]  /*5c00*/  FFMA.FTZ R60, R131, R62, R60 ;  /* 0x0000003e833c7223 */ /* 0x000fe4000001003c */
[----:B------:R-:W-:Y:S02]  /*5c10*/  FMUL.FTZ R62, R130, -R58 ;  /* 0x8000003a823e7220 */ /* 0x000fe40000410000 */
[----:B------:R-:W-:-:S02]  /*5c20*/  FADD.FTZ R61, -R188, R61 ;  /* 0x0000003dbc3d7221 */ /* 0x000fc40000010100 */
[C---:B------:R-:W-:Y:S02]  /*5c30*/  FMUL.FTZ R66, R130.reuse, -R64 ;  /* 0x8000004082427220 */ /* 0x040fe40000410000 */
[CC--:B------:R-:W-:Y:S02]  /*5c40*/  FMUL.FTZ R59, R130.reuse, -R60.reuse ;  /* 0x8000003c823b7220 */ /* 0x0c0fe40000410000 */
[C---:B------:R-:W-:Y:S02]  /*5c50*/  FFMA.FTZ R62, R129.reuse, R60, R62 ;  /* 0x0000003c813e7223 */ /* 0x040fe4000001003e */
[-C--:B------:R-:W-:Y:S02]  /*5c60*/  FMUL.FTZ R60, R130, -R61.reuse ;  /* 0x8000003d823c7220 */ /* 0x080fe40000410000 */
[C---:B------:R-:W-:Y:S02]  /*5c70*/  FFMA.FTZ R61, R129.reuse, R61, R66 ;  /* 0x0000003d813d7223 */ /* 0x040fe40000010042 */
[----:B------:R-:W-:-:S02]  /*5c80*/  FFMA.FTZ R60, R129, R64, -R60 ;  /* 0x00000040813c7223 */ /* 0x000fc4000001083c */
[----:B------:R-:W-:Y:S02]  /*5c90*/  FADD.FTZ R61, -R172, R61 ;  /* 0x0000003dac3d7221 */ /* 0x000fe40000010100 */
[----:B------:R-:W-:Y:S02]  /*5ca0*/  FADD.FTZ R60, R173, R60 ;  /* 0x0000003cad3c7221 */ /* 0x000fe40000010000 */
[C---:B------:R-:W-:Y:S02]  /*5cb0*/  FMUL.FTZ R64, R128.reuse, -R61 ;  /* 0x8000003d80407220 */ /* 0x040fe40000410000 */
[----:B------:R-:W-:Y:S02]  /*5cc0*/  FFMA.FTZ R59, R129, R58, -R59 ;  /* 0x0000003a813b7223 */ /* 0x000fe4000001083b */
[----:B------:R-:W-:Y:S02]  /*5cd0*/  FFMA.FTZ R64, R127, R60, -R64 ;  /* 0x0000003c7f407223 */ /* 0x000fe40000010840 */
[----:B------:R-:W-:-:S02]  /*5ce0*/  FMUL.FTZ R58, R128, -R62 ;  /* 0x8000003e803a7220 */ /* 0x000fc40000410000 */
[C---:B------:R-:W-:Y:S02]  /*5cf0*/  FMUL.FTZ R60, R128.reuse, -R60 ;  /* 0x8000003c803c7220 */ /* 0x040fe40000410000 */
[-C--:B------:R-:W-:Y:S02]  /*5d00*/  FMUL.FTZ R63, R128, -R59.reuse ;  /* 0x8000003b803f7220 */ /* 0x080fe40000410000 */
[C---:B------:R-:W-:Y:S02]  /*5d10*/  FFMA.FTZ R58, R127.reuse, R59, -R58 ;  /* 0x0000003b7f3a7223 */ /* 0x040fe4000001083a */
[----:B------:R-:W-:Y:S02]  /*5d20*/  FFMA.FTZ R61, R127, R61, R60 ;  /* 0x0000003d7f3d7223 */ /* 0x000fe4000001003c */
[C---:B0-----:R-:W-:Y:S02]  /*5d30*/  FMUL.FTZ R59, R85.reuse, R57 ;  /* 0x00000039553b7220 */ /* 0x041fe40000410000 */
[----:B------:R-:W-:-:S02]  /*5d40*/  FMUL.FTZ R85, R85, R56 ;  /* 0x0000003855557220 */ /* 0x000fc40000410000 */
[----:B------:R-:W-:Y:S02]  /*5d50*/  FADD.FTZ R61, -R174, R61 ;  /* 0x0000003dae3d7221 */ /* 0x000fe40000010100 */
[----:B------:R-:W-:Y:S02]  /*5d60*/  FFMA.FTZ R63, R127, R62, R63 ;  /* 0x0000003e7f3f7223 */ /* 0x000fe4000001003f */
[C---:B------:R-:W-:Y:S02]  /*5d70*/  FFMA.FTZ R85, R84.reuse, R57, R85 ;  /* 0x0000003954557223 */ /* 0x040fe40000010055 */
[----:B------:R-:W-:Y:S02]  /*5d80*/  FFMA.FTZ R59, R84, R56, -R59 ;  /* 0x00000038543b7223 */ /* 0x000fe4000001083b */
[----:B------:R-:W-:Y:S02]  /*5d90*/  FADD.FTZ R64, R175, R64 ;  /* 0x00000040af407221 */ /* 0x000fe40000010000 */
[----:B------:R-:W-:-:S02]  /*5da0*/  FMUL.FTZ R60, R126, -R61 ;  /* 0x8000003d7e3c7220 */ /* 0x000fc40000410000 */
[----:B------:R-:W-:Y:S02]  /*5db0*/  FMUL.FTZ R56, R126, -R63 ;  /* 0x8000003f7e387220 */ /* 0x000fe40000410000 */
[----:B------:R-:W-:Y:S02]  /*5dc0*/  FADD.FTZ R218, RZ, R85 ;  /* 0x00000055ffda7221 */ /* 0x000fe40000010000 */
[----:B------:R-:W-:Y:S02]  /*5dd0*/  FADD.FTZ R220, R216, R59 ;  /* 0x0000003bd8dc7221 */ /* 0x000fe40000010000 */
[C---:B------:R-:W-:Y:S02]  /*5de0*/  FFMA.FTZ R60, R125.reuse, R64, -R60 ;  /* 0x000000407d3c7223 */ /* 0x040fe4000001083c */
[----:B------:R-:W-:Y:S02]  /*5df0*/  FFMA.FTZ R59, R125, R58, -R56 ;  /* 0x0000003a7d3b7223 */ /* 0x000fe40000010838 */
[----:B------:R-:W-:-:S02]  /*5e00*/  FMUL.FTZ R64, R126, -R64 ;  /* 0x800000407e407220 */ /* 0x000fc40000410000 */
[C---:B------:R-:W-:Y:S02]  /*5e10*/  FMUL.FTZ R56, R108.reuse, R218 ;  /* 0x000000da6c387220 */ /* 0x040fe40000410000 */
[-C--:B------:R-:W-:Y:S02]  /*5e20*/  FMUL.FTZ R57, R108, R220.reuse ;  /* 0x000000dc6c397220 */ /* 0x080fe40000410000 */
[----:B------:R-:W-:Y:S02]  /*5e30*/  FFMA.FTZ R61, R125, R61, R64 ;  /* 0x0000003d7d3d7223 */ /* 0x000fe40000010040 */
[C---:B------:R-:W-:Y:S02]  /*5e40*/  FFMA.FTZ R56, R107.reuse, R220, -R56 ;  /* 0x000000dc6b387223 */ /* 0x040fe40000010838 */
[----:B------:R-:W-:Y:S02]  /*5e50*/  FMUL.FTZ R58, R126, -R58 ;  /* 0x8000003a7e3a7220 */ /* 0x000fe40000410000 */
[----:B------:R-:W-:-:S02]  /*5e60*/  FFMA.FTZ R57, R107, R218, R57 ;  /* 0x000000da6b397223 */ /* 0x000fc40000010039 */
[----:B------:R-:W-:Y:S02]  /*5e70*/  FADD.FTZ R61, -R176, R61 ;  /* 0x0000003db03d7221 */ /* 0x000fe40000010100 */
[----:B------:R-:W-:Y:S02]  /*5e80*/  FADD.FTZ R222, R215, R56 ;  /* 0x00000038d7de7221 */ /* 0x000fe40000010000 */
[----:B------:R-:W-:Y:S02]  /*5e90*/  FFMA.FTZ R58, R125, R63, R58 ;  /* 0x0000003f7d3a7223 */ /* 0x000fe4000001003a */
[----:B------:R-:W-:Y:S02]  /*5ea0*/  FADD.FTZ R216, RZ, R57 ;  /* 0x00000039ffd87221 */ /* 0x000fe40000010000 */
[----:B------:R-:W-:Y:S02]  /*5eb0*/  FADD.FTZ R60, R177, R60 ;  /* 0x0000003cb13c7221 */ /* 0x000fe40000010000 */
[----:B------:R-:W-:-:S02]  /*5ec0*/  FMUL.FTZ R63, R124, -R61 ;  /* 0x8000003d7c3f7220 */ /* 0x000fc40000410000 */
[C---:B------:R-:W-:Y:S02]  /*5ed0*/  FMUL.FTZ R57, R110.reuse, R222 ;  /* 0x000000de6e397220 */ /* 0x040fe40000410000 */
[----:B------:R-:W-:Y:S02]  /*5ee0*/  FMUL.FTZ R56, R110, R216 ;  /* 0x000000d86e387220 */ /* 0x000fe40000410000 */
[----:B------:R-:W-:Y:S02]  /*5ef0*/  FFMA.FTZ R64, R123, R60, -R63 ;  /* 0x0000003c7b407223 */ /* 0x000fe4000001083f */
[----:B------:R-:W-:Y:S02]  /*5f00*/  FFMA.FTZ R57, R109, R216, R57 ;  /* 0x000000d86d397223 */ /* 0x000fe40000010039 */
[C---:B------:R-:W-:Y:S02]  /*5f10*/  FMUL.FTZ R60, R124.reuse, -R60 ;  /* 0x8000003c7c3c7220 */ /* 0x040fe40000410000 */
[----:B------:R-:W-:-:S02]  /*5f20*/  FMUL.FTZ R62, R124, -R58 ;  /* 0x8000003a7c3e7220 */ /* 0x000fc40000410000 */
[----:B------:R-:W-:Y:S02]  /*5f30*/  FFMA.FTZ R217, R109, R222, -R56 ;  /* 0x000000de6dd97223 */ /* 0x000fe40000010838 */
[----:B------:R-:W-:Y:S02]  /*5f40*/  FADD.FTZ R215, RZ, R57 ;  /* 0x00000039ffd77221 */ /* 0x000fe40000010000 */
[C---:B------:R-:W-:Y:S02]  /*5f50*/  FFMA.FTZ R61, R123.reuse, R61, R60 ;  /* 0x0000003d7b3d7223 */ /* 0x040fe4000001003c */
[-C--:B------:R-:W-:Y:S02]  /*5f60*/  FFMA.FTZ R62, R123, R59.reuse, -R62 ;  /* 0x0000003b7b3e7223 */ /* 0x080fe4000001083e */
[----:B------:R-:W-:Y:S02]  /*5f70*/  FMUL.FTZ R59, R124, -R59 ;  /* 0x8000003b7c3b7220 */ /* 0x000fe40000410000 */
[----:B------:R-:W-:-:S02]  /*5f80*/  FADD.FTZ R217, R214, R217 ;  /* 0x000000d9d6d97221 */ /* 0x000fc40000010000 */
[----:B------:R-:W-:Y:S02]  /*5f90*/  FMUL.FTZ R56, R112, R215 ;  /* 0x000000d770387220 */ /* 0x000fe40000410000 */
[----:B------:R-:W-:Y:S02]  /*5fa0*/  FADD.FTZ R61, -R178, R61 ;  /* 0x0000003db23d7221 */ /* 0x000fe40000010100 */
[----:B------:R-:W-:Y:S02]  /*5fb0*/  FFMA.FTZ R59, R123, R58, R59 ;  /* 0x0000003a7b3b7223 */ /* 0x000fe4000001003b */
[-C--:B------:R-:W-:Y:S02]  /*5fc0*/  FMUL.FTZ R58, R112, R217.reuse ;  /* 0x000000d9703a7220 */ /* 0x080fe40000410000 */
[----:B------:R-:W-:Y:S02]  /*5fd0*/  FFMA.FTZ R56, R111, R217, -R56 ;  /* 0x000000d96f387223 */ /* 0x000fe40000010838 */
[----:B------:R-:W-:-:S02]  /*5fe0*/  FADD.FTZ R64, R179, R64 ;  /* 0x00000040b3407221 */ /* 0x000fc40000010000 */
[C---:B------:R-:W-:Y:S02]  /*5ff0*/  FMUL.FTZ R60, R122.reuse, -R61 ;  /* 0x8000003d7a3c7220 */ /* 0x040fe40000410000 */
[C---:B------:R-:W-:Y:S02]  /*6000*/  FMUL.FTZ R57, R122.reuse, -R59 ;  /* 0x8000003b7a397220 */ /* 0x040fe40000410000 */
[----:B------:R-:W-:Y:S02]  /*6010*/  FFMA.FTZ R58, R111, R215, R58 ;  /* 0x000000d76f3a7223 */ /* 0x000fe4000001003a */
[----:B------:R-:W-:Y:S02]  /*6020*/  FADD.FTZ R224, R213, R56 ;  /* 0x00000038d5e07221 */ /* 0x000fe40000010000 */
[-C--:B------:R-:W-:Y:S02]  /*6030*/  FFMA.FTZ R60, R121, R64.reuse, -R60 ;  /* 0x00000040793c7223 */ /* 0x080fe4000001083c */
[----:B------:R-:W-:-:S02]  /*6040*/  FMUL.FTZ R64, R122, -R64 ;  /* 0x800000407a407220 */ /* 0x000fc40000410000 */
[CC--:B------:R-:W-:Y:S02]  /*6050*/  FFMA.FTZ R57, R121.reuse, R62.reuse, -R57 ;  /* 0x0000003e79397223 */ /* 0x0c0fe40000010839 */
[----:B------:R-:W-:Y:S02]  /*6060*/  FADD.FTZ R213, RZ, R58 ;  /* 0x0000003affd57221 */ /* 0x000fe40000010000 */
[----:B------:R-:W-:Y:S02]  /*6070*/  FMUL.FTZ R62, R122, -R62 ;  /* 0x8000003e7a3e7220 */ /* 0x000fe40000410000 */
[----:B------:R-:W-:Y:S02]  /*6080*/  FMUL.FTZ R58, R114, R224 ;  /* 0x000000e0723a7220 */ /* 0x000fe40000410000 */
[C---:B------:R-:W-:Y:S02]  /*6090*/  FFMA.FTZ R61, R121.reuse, R61, R64 ;  /* 0x0000003d793d7223 */ /* 0x040fe40000010040 */
[----:B------:R-:W-:-:S02]  /*60a0*/  FFMA.FTZ R62, R121, R59, R62 ;  /* 0x0000003b793e7223 */ /* 0x000fc4000001003e */
[-C--:B------:R-:W-:Y:S02]  /*60b0*/  FFMA.FTZ R58, R113, R213.reuse, R58 ;  /* 0x000000d5713a7223 */ /* 0x080fe4000001003a */
[----:B------:R-:W-:Y:S02]  /*60c0*/  FADD.FTZ R61, -R160, R61 ;  /* 0x0000003da03d7221 */ /* 0x000fe40000010100 */
[----:B------:R-:W-:Y:S02]  /*60d0*/  FMUL.FTZ R56, R114, R213 ;  /* 0x000000d572387220 */ /* 0x000fe40000410000 */
[----:B------:R-:W-:Y:S02]  /*60e0*/  FMUL.FTZ R66, R120, -R62 ;  /* 0x8000003e78427220 */ /* 0x000fe40000410000 */
[----:B------:R-:W-:Y:S02]  /*60f0*/  FADD.FTZ R214, RZ, R58 ;  /* 0x0000003affd67221 */ /* 0x000fe40000010000 */
[----:B------:R-:W-:-:S02]  /*6100*/  FADD.FTZ R60, R159, R60 ;  /* 0x0000003c9f3c7221 */ /* 0x000fc40000010000 */
[C---:B------:R-:W-:Y:S02]  /*6110*/  FMUL.FTZ R58, R120.reuse, -R61 ;  /* 0x8000003d783a7220 */ /* 0x040fe40000410000 */
[----:B------:R-:W-:Y:S02]  /*6120*/  FFMA.FTZ R219, R113, R224, -R56 ;  /* 0x000000e071db7223 */ /* 0x000fe40000010838 */
[CC--:B------:R-:W-:Y:S02]  /*6130*/  FFMA.FTZ R66, R119.reuse, R57.reuse, -R66 ;  /* 0x0000003977427223 */ /* 0x0c0fe40000010842 */
[----:B------:R-:W-:Y:S02]  /*6140*/  FMUL.FTZ R57, R120, -R57 ;  /* 0x8000003978397220 */ /* 0x000fe40000410000 */
[----:B------:R-:W-:Y:S02]  /*6150*/  FFMA.FTZ R58, R119, R60, -R58 ;  /* 0x0000003c773a7223 */ /* 0x000fe4000001083a */
[----:B------:R-:W-:-:S02]  /*6160*/  FADD.FTZ R219, R212, R219 ;  /* 0x000000dbd4db7221 */ /* 0x000fc40000010000 */
[----:B------:R-:W-:Y:S02]  /*6170*/  FMUL.FTZ R60, R120, -R60 ;  /* 0x8000003c783c7220 */ /* 0x000fe40000410000 */
[C---:B------:R-:W-:Y:S02]  /*6180*/  FMUL.FTZ R56, R116.reuse, R214 ;  /* 0x000000d674387220 */ /* 0x040fe40000410000 */
[C---:B------:R-:W-:Y:S02]  /*6190*/  FFMA.FTZ R62, R119.reuse, R62, R57 ;  /* 0x0000003e773e7223 */ /* 0x040fe40000010039 */
[----:B------:R-:W-:Y:S02]  /*61a0*/  FMUL.FTZ R57, R116, R219 ;  /* 0x000000db74397220 */ /* 0x000fe40000410000 */
[----:B------:R-:W-:Y:S02]  /*61b0*/  FFMA.FTZ R61, R119, R61, R60 ;  /* 0x0000003d773d7223 */ /* 0x000fe4000001003c */
[----:B------:R-:W-:-:S02]  /*61c0*/  FFMA.FTZ R56, R115, R219, -R56 ;  /* 0x000000db73387223 */ /* 0x000fc40000010838 */
[----:B------:R-:W-:Y:S02]  /*61d0*/  FMUL.FTZ R59, R118, -R62 ;  /* 0x8000003e763b7220 */ /* 0x000fe40000410000 */
[----:B------:R-:W-:Y:S02]  /*61e0*/  FFMA.FTZ R57, R115, R214, R57 ;  /* 0x000000d673397223 */ /* 0x000fe40000010039 */
[----:B------:R-:W-:Y:S02]  /*61f0*/  FADD.FTZ R61, -R158, R61 ;  /* 0x0000003d9e3d7221 */ /* 0x000fe40000010100 */
[----:B------:R-:W-:Y:S02]  /*6200*/  FADD.FTZ R226, R211, R56 ;  /* 0x00000038d3e27221 */ /* 0x000fe40000010000 */
[----:B------:R-:W-:Y:S02]  /*6210*/  FFMA.FTZ R59, R117, R66, -R59 ;  /* 0x00000042753b7223 */ /* 0x000fe4000001083b */
[----:B------:R-:W-:-:S02]  /*6220*/  FADD.FTZ R212, RZ, R57 ;  /* 0x00000039ffd47221 */ /* 0x000fc40000010000 */
[----:B------:R-:W-:Y:S02]  /*6230*/  FADD.FTZ R58, R157, R58 ;  /* 0x0000003a9d3a7221 */ /* 0x000fe40000010000 */
[C---:B------:R-:W-:Y:S02]  /*6240*/  FMUL.FTZ R60, R118.reuse, -R61 ;  /* 0x8000003d763c7220 */ /* 0x040fe40000410000 */
[C---:B------:R-:W-:Y:S02]  /*6250*/  FMUL.FTZ R66, R118.reuse, -R66 ;  /* 0x8000004276427220 */ /* 0x040fe40000410000 */
[C---:B------:R-:W-:Y:S02]  /*6260*/  FMUL.FTZ R57, R118.reuse, R226 ;  /* 0x000000e276397220 */ /* 0x040fe40000410000 */
[----:B------:R-:W-:Y:S02]  /*6270*/  FMUL.FTZ R56, R118, R212 ;  /* 0x000000d476387220 */ /* 0x000fe40000410000 */
[----:B------:R-:W-:-:S02]  /*6280*/  FFMA.FTZ R60, R117, R58, -R60 ;  /* 0x0000003a753c7223 */ /* 0x000fc4000001083c */
[C---:B------:R-:W-:Y:S02]  /*6290*/  FFMA.FTZ R66, R117.reuse, R62, R66 ;  /* 0x0000003e75427223 */ /* 0x040fe40000010042 */
[----:B------:R-:W-:Y:S02]  /*62a0*/  FMUL.FTZ R58, R118, -R58 ;  /* 0x8000003a763a7220 */ /* 0x000fe40000410000 */
[C---:B------:R-:W-:Y:S02]  /*62b0*/  FFMA.FTZ R57, R117.reuse, R212, R57 ;  /* 0x000000d475397223 */ /* 0x040fe40000010039 */
[C---:B------:R-:W-:Y:S02]  /*62c0*/  FFMA.FTZ R221, R117.reuse, R226, -R56 ;  /* 0x000000e275dd7223 */ /* 0x040fe40000010838 */
[----:B------:R-:W-:Y:S02]  /*62d0*/  FMUL.FTZ R56, R116, -R66 ;  /* 0x8000004274387220 */ /* 0x000fe40000410000 */
[----:B------:R-:W-:-:S02]  /*62e0*/  FFMA.FTZ R61, R117, R61, R58 ;  /* 0x0000003d753d7223 */ /* 0x000fc4000001003a */
[----:B------:R-:W-:Y:S02]  /*62f0*/  FADD.FTZ R211, RZ, R57 ;  /* 0x00000039ffd37221 */ /* 0x000fe40000010000 */
[----:B------:R-:W-:Y:S02]  /*6300*/  FADD.FTZ R221, R210, R221 ;  /* 0x000000ddd2dd7221 */ /* 0x000fe40000010000 */
[----:B------:R-:W-:Y:S02]  /*6310*/  FFMA.FTZ R62, R115, R59, -R56 ;  /* 0x0000003b733e7223 */ /* 0x000fe40000010838 */
[----:B------:R-:W-:Y:S02]  /*6320*/  FADD.FTZ R61, -R156, R61 ;  /* 0x0000003d9c3d7221 */ /* 0x000fe40000010100 */
[----:B------:R-:W-:Y:S02]  /*6330*/  FMUL.FTZ R56, R120, R211 ;  /* 0x000000d378387220 */ /* 0x000fe40000410000 */
[----:B------:R-:W-:-:S02]  /*6340*/  FMUL.FTZ R59, R116, -R59 ;  /* 0x8000003b743b7220 */ /* 0x000fc40000410000 */
[----:B------:R-:W-:Y:S02]  /*6350*/  FMUL.FTZ R58, R120, R221 ;  /* 0x000000dd783a7220 */ /* 0x000fe40000410000 */
[----:B------:R-:W-:Y:S02]  /*6360*/  FADD.FTZ R60, R161, R60 ;  /* 0x0000003ca13c7221 */ /* 0x000fe40000010000 */
[----:B------:R-:W-:Y:S02]  /*6370*/  FMUL.FTZ R57, R116, -R61 ;  /* 0x8000003d74397220 */ /* 0x000fe40000410000 */
[----:B------:R-:W-:Y:S02]  /*6380*/  FFMA.FTZ R56, R119, R221, -R56 ;  /* 0x000000dd77387223 */ /* 0x000fe40000010838 */
[----:B------:R-:W-:Y:S02]  /*6390*/  FFMA.FTZ R59, R115, R66, R59 ;  /* 0x00000042733b7223 */ /* 0x000fe4000001003b */
[----:B------:R-:W-:-:S02]  /*63a0*/  FFMA.FTZ R58, R119, R211, R58 ;  /* 0x000000d3773a7223 */ /* 0x000fc4000001003a */
[-C--:B------:R-:W-:Y:S02]  /*63b0*/  FFMA.FTZ R64, R115, R60.reuse, -R57 ;  /* 0x0000003c73407223 */ /* 0x080fe40000010839 */
[----:B------:R-:W-:Y:S02]  /*63c0*/  FADD.FTZ R228, R209, R56 ;  /* 0x00000038d1e47221 */ /* 0x000fe40000010000 */
[----:B------:R-:W-:Y:S02]  /*63d0*/  FMUL.FTZ R60, R116, -R60 ;  /* 0x8000003c743c7220 */ /* 0x000fe40000410000 */
[----:B------:R-:W-:Y:S02]  /*63e0*/  FMUL.FTZ R56, R114, -R59 ;  /* 0x8000003b72387220 */ /* 0x000fe40000410000 */
[----:B------:R-:W-:Y:S02]  /*63f0*/  FADD.FTZ R210, RZ, R58 ;  /* 0x0000003affd27221 */ /* 0x000fe40000010000 */
[----:B------:R-:W-:-:S02]  /*6400*/  FFMA.FTZ R61, R115, R61, R60 ;  /* 0x0000003d733d7223 */ /* 0x000fc4000001003c */
[C---:B------:R-:W-:Y:S02]  /*6410*/  FMUL.FTZ R57, R122.reuse, R228 ;  /* 0x000000e47a397220 */ /* 0x040fe40000410000 */
[----:B------:R-:W-:Y:S02]  /*6420*/  FFMA.FTZ R60, R113, R62, -R56 ;  /* 0x0000003e713c7223 */ /* 0x000fe40000010838 */
[-C--:B------:R-:W-:Y:S02]  /*6430*/  FMUL.FTZ R56, R122, R210.reuse ;  /* 0x000000d27a387220 */ /* 0x080fe40000410000 */
[C---:B------:R-:W-:Y:S02]  /*6440*/  FFMA.FTZ R57, R121.reuse, R210, R57 ;  /* 0x000000d279397223 */ /* 0x040fe40000010039 */
[----:B------:R-:W-:Y:S02]  /*6450*/  FFMA.FTZ R223, R121, R228, -R56 ;  /* 0x000000e479df7223 */ /* 0x000fe40000010838 */
[----:B------:R-:W-:-:S02]  /*6460*/  FADD.FTZ R61, -R162, R61 ;  /* 0x0000003da23d7221 */ /* 0x000fc40000010100 */
[----:B------:R-:W-:Y:S02]  /*6470*/  FADD.FTZ R209, RZ, R57 ;  /* 0x00000039ffd17221 */ /* 0x000fe40000010000 */
[----:B------:R-:W-:Y:S02]  /*6480*/  FADD.FTZ R223, R208, R223 ;  /* 0x000000dfd0df7221 */ /* 0x000fe40000010000 */
[----:B------:R-:W-:Y:S02]  /*6490*/  FADD.FTZ R64, R163, R64 ;  /* 0x00000040a3407221 */ /* 0x000fe40000010000 */
[C---:B------:R-:W-:Y:S02]  /*64a0*/  FMUL.FTZ R57, R114.reuse, -R61 ;  /* 0x8000003d72397220 */ /* 0x040fe40000410000 */
[----:B------:R-:W-:Y:S02]  /*64b0*/  FMUL.FTZ R62, R114, -R62 ;  /* 0x8000003e723e7220 */ /* 0x000fe40000410000 */
[----:B------:R-:W-:-:S02]  /*64c0*/  FMUL.FTZ R56, R124, R209 ;  /* 0x000000d17c387220 */ /* 0x000fc40000410000 */
[----:B------:R-:W-:Y:S02]  /*64d0*/  FMUL.FTZ R58, R124, R223 ;  /* 0x000000df7c3a7220 */ /* 0x000fe40000410000 */
[CC--:B------:R-:W-:Y:S02]  /*64e0*/  FFMA.FTZ R57, R113.reuse, R64.reuse, -R57 ;  /* 0x0000004071397223 */ /* 0x0c0fe40000010839 */
[----:B------:R-:W-:Y:S02]  /*64f0*/  FFMA.FTZ R62, R113, R59, R62 ;  /* 0x0000003b713e7223 */ /* 0x000fe4000001003e */
[----:B------:R-:W-:Y:S02]  /*6500*/  FMUL.FTZ R64, R114, -R64 ;  /* 0x8000004072407220 */ /* 0x000fe40000410000 */
[C---:B------:R-:W-:Y:S02]  /*6510*/  FFMA.FTZ R56, R123.reuse, R223, -R56 ;  /* 0x000000df7b387223 */ /* 0x040fe40000010838 */
[----:B------:R-:W-:-:S02]  /*6520*/  FFMA.FTZ R58, R123, R209, R58 ;  /* 0x000000d17b3a7223 */ /* 0x000fc4000001003a */
[----:B------:R-:W-:Y:S02]  /*6530*/  FMUL.FTZ R59, R112, -R62 ;  /* 0x8000003e703b7220 */ /* 0x000fe40000410000 */
[----:B------:R-:W-:Y:S02]  /*6540*/  FFMA.FTZ R64, R113, R61, R64 ;  /* 0x0000003d71407223 */ /* 0x000fe40000010040 */
[----:B------:R-:W-:Y:S02]  /*6550*/  FADD.FTZ R230, R207, R56 ;  /* 0x00000038cfe67221 */ /* 0x000fe40000010000 */
[----:B------:R-:W-:Y:S02]  /*6560*/  FADD.FTZ R207, RZ, R58 ;  /* 0x0000003affcf7221 */ /* 0x000fe40000010000 */
[----:B------:R-:W-:Y:S02]  /*6570*/  FFMA.FTZ R59, R111, R60, -R59 ;  /* 0x0000003c6f3b7223 */ /* 0x000fe4000001083b */
[----:B------:R-:W-:-:S02]  /*6580*/  FADD.FTZ R64, -R145, R64 ;  /* 0x0000004091407221 */ /* 0x000fc40000010100 */
[----:B------:R-:W-:Y:S02]  /*6590*/  FMUL.FTZ R60, R112, -R60 ;  /* 0x8000003c703c7220 */ /* 0x000fe40000410000 */
[C---:B------:R-:W-:Y:S02]  /*65a0*/  FMUL.FTZ R56, R126.reuse, R207 ;  /* 0x000000cf7e387220 */ /* 0x040fe40000410000 */
        /* <DEDUP_REMOVED lines=12> */
[----:B------:R-:W-:Y:S02]  /*6670*/  FFMA.FTZ R63, R109, R59, -R56 ;  /* 0x0000003b6d3f7223 */ /* 0x000fe40000010838 */
[----:B------:R-:W-:Y:S02]  /*6680*/  FMUL.FTZ R56, R128, R206 ;  /* 0x000000ce80387220 */ /* 0x000fe40000410000 */
[----:B------:R-:W-:Y:S02]  /*6690*/  FADD.FTZ R64, -R147, R64 ;  /* 0x0000004093407221 */ /* 0x000fe40000010100 */
[----:B------:R-:W-:-:S02]  /*66a0*/  FFMA.FTZ R56, R127, R225, -R56 ;  /* 0x000000e17f387223 */ /* 0x000fc40000010838 */
[----:B------:R-:W-:Y:S02]  /*66b0*/  FMUL.FTZ R57, R128, R225 ;  /* 0x000000e180397220 */ /* 0x000fe40000410000 */
[----:B------:R-:W-:Y:S02]  /*66c0*/  FMUL.FTZ R59, R110, -R59 ;  /* 0x8000003b6e3b7220 */ /* 0x000fe40000410000 */
[----:B------:R-:W-:Y:S02]  /*66d0*/  FADD.FTZ R61, R148, R61 ;  /* 0x0000003d943d7221 */ /* 0x000fe40000010000 */
[----:B------:R-:W-:Y:S02]  /*66e0*/  FMUL.FTZ R58, R110, -R64 ;  /* 0x800000406e3a7220 */ /* 0x000fe40000410000 */
[----:B------:R-:W-:Y:S01]  /*66f0*/  FADD.FTZ R232, R205, R56 ;  /* 0x00000038cde87221 */ /* 0x000fe20000010000 */
[----:B------:R-:W-:Y:S01]  /*6700*/  MOV R56, 0x3f800000 ;  /* 0x3f80000000387802 */ /* 0x000fe20000000f00 */
[----:B------:R-:W-:Y:S01]  /*6710*/  FFMA.FTZ R208, R127, R206, R57 ;  /* 0x000000ce7fd07223 */ /* 0x000fe20000010039 */
[----:B------:R-:W-:Y:S01]  /*6720*/  HFMA2.MMA R57, -RZ, RZ, 0, 0 ;  /* 0x00000000ff397435 */ /* 0x000fe200000001ff */
[----:B------:R-:W-:-:S02]  /*6730*/  FFMA.FTZ R65, R109, R60, R59 ;  /* 0x0000003c6d417223 */ /* 0x000fc4000001003b */
[-C--:B------:R-:W-:Y:S02]  /*6740*/  FMUL.FTZ R59, R110, -R61.reuse ;  /* 0x8000003d6e3b7220 */ /* 0x080fe40000410000 */
[C---:B------:R-:W-:Y:S02]  /*6750*/  FFMA.FTZ R67, R109.reuse, R61, -R58 ;  /* 0x0000003d6d437223 */ /* 0x040fe4000001083a */
[----:B------:R-:W-:Y:S02]  /*6760*/  FADD.FTZ R208, RZ, R208 ;  /* 0x000000d0ffd07221 */ /* 0x000fe40000010000 */
[C---:B------:R-:W-:Y:S02]  /*6770*/  FMUL.FTZ R61, R130.reuse, R232 ;  /* 0x000000e8823d7220 */ /* 0x040fe40000410000 */
[----:B------:R-:W-:Y:S02]  /*6780*/  FFMA.FTZ R64, R109, R64, R59 ;  /* 0x000000406d407223 */ /* 0x000fe4000001003b */
[-C--:B------:R-:W-:Y:S01]  /*6790*/  FMUL.FTZ R60, R130, R208.reuse ;  /* 0x000000d0823c7220 */ /* 0x080fe20000410000 */
[----:B------:R-:W-:Y:S01]  /*67a0*/  CS2R R58, SRZ ;  /* 0x00000000003a7805 */ /* 0x000fe2000001ff00 */
[----:B------:R-:W-:-:S02]  /*67b0*/  FFMA.FTZ R61, R129, R208, R61 ;  /* 0x000000d0813d7223 */ /* 0x000fc4000001003d */
[----:B------:R-:W-:Y:S02]  /*67c0*/  FADD.FTZ R64, -R149, R64 ;  /* 0x0000004095407221 */ /* 0x000fe40000010100 */
[----:B------:R-:W-:Y:S01]  /*67d0*/  FFMA.FTZ R227, R129, R232, -R60 ;  /* 0x000000e881e37223 */ /* 0x000fe2000001083c */
[----:B------:R0:W1:Y:S01]  /*67e0*/  @!P0 LDS.128 R56, [R77.X16+0x8b80] ;  /* 0x008b80004d388984 */ /* 0x000062000000cc00 */
[----:B------:R-:W-:Y:S01]  /*67f0*/  FADD.FTZ R205, RZ, R61 ;  /* 0x0000003dffcd7221 */ /* 0x000fe20000010000 */
[----:B------:R-:W-:Y:S01]  /*6800*/  ISETP.GT.U32.AND P0, PT, R104, 0x1f, PT ;  /* 0x0000001f6800780c */ /* 0x000fe20003f04070 */
[----:B------:R-:W-:Y:S02]  /*6810*/  FADD.FTZ R67, R150, R67 ;  /* 0x0000004396437221 */ /* 0x000fe40000010000 */
[----:B------:R-:W-:Y:S02]  /*6820*/  FMUL.FTZ R62, R108, -R64 ;  /* 0x800000406c3e7220 */ /* 0x000fe40000410000 */
[----:B------:R-:W-:-:S02]  /*6830*/  FADD.FTZ R227, R204, R227 ;  /* 0x000000e3cce37221 */ /* 0x000fc40000010000 */
[----:B------:R-:W-:Y:S02]  /*6840*/  FMUL.FTZ R60, R132, R205 ;  /* 0x000000cd843c7220 */ /* 0x000fe40000410000 */
[-C--:B------:R-:W-:Y:S02]  /*6850*/  FMUL.FTZ R61, R108, -R67.reuse ;  /* 0x800000436c3d7220 */ /* 0x080fe40000410000 */
[----:B------:R-:W-:Y:S02]  /*6860*/  FFMA.FTZ R67, R107, R67, -R62 ;  /* 0x000000436b437223 */ /* 0x000fe4000001083e */
[-C--:B------:R-:W-:Y:S02]  /*6870*/  FFMA.FTZ R60, R131, R227.reuse, -R60 ;  /* 0x000000e3833c7223 */ /* 0x080fe4000001083c */
[----:B------:R-:W-:Y:S02]  /*6880*/  FMUL.FTZ R62, R132, R227 ;  /* 0x000000e3843e7220 */ /* 0x000fe40000410000 */
[----:B------:R-:W-:-:S02]  /*6890*/  FMUL.FTZ R66, R108, -R63 ;  /* 0x8000003f6c427220 */ /* 0x000fc40000410000 */
[----:B------:R-:W-:Y:S02]  /*68a0*/  FADD.FTZ R234, R203, R60 ;  /* 0x0000003ccbea7221 */ /* 0x000fe40000010000 */
[----:B------:R-:W-:Y:S02]  /*68b0*/  FFMA.FTZ R203, R131, R205, R62 ;  /* 0x000000cd83cb7223 */ /* 0x000fe4000001003e */
[C---:B------:R-:W-:Y:S02]  /*68c0*/  FFMA.FTZ R76, R107.reuse, R64, R61 ;  /* 0x000000406b4c7223 */ /* 0x040fe4000001003d */
[-C--:B------:R-:W-:Y:S02]  /*68d0*/  FMUL.FTZ R64, R108, -R65.reuse ;  /* 0x800000416c407220 */ /* 0x080fe40000410000 */
[----:B------:R-:W-:Y:S02]  /*68e0*/  FFMA.FTZ R61, R107, R65, R66 ;  /* 0x000000416b3d7223 */ /* 0x000fe40000010042 */
[----:B------:R-:W-:-:S02]  /*68f0*/  FADD.FTZ R203, RZ, R203 ;  /* 0x000000cbffcb7221 */ /* 0x000fc40000010000 */
[CC--:B------:R-:W-:Y:S02]  /*6900*/  FMUL.FTZ R66, R134.reuse, R234.reuse ;  /* 0x000000ea86427220 */ /* 0x0c0fe40000410000 */
[----:B------:R-:W-:Y:S02]  /*6910*/  FFMA.FTZ R60, R107, R63, -R64 ;  /* 0x0000003f6b3c7223 */ /* 0x000fe40000010840 */
        /* <DEDUP_REMOVED lines=54> */
.L_x_2612:
[----:B------:R-:W-:Y:S05]  /*6c80*/  BRA.DIV ~URZ, `(.L_x_2515) ;  /* 0x00006b127f007947 */ /* 0x000fea000b800000 */
[----:B------:R2:W3:Y:S04]  /*6c90*/  SHFL.DOWN PT, R63, R78, 0x1, 0x1f ;  /* 0x08201f004e3f7f89 */ /* 0x0004e800000e0000 */
[----:B------:R2:W4:Y:S04]  /*6ca0*/  SHFL.DOWN PT, R64, R67, 0x1, 0x1f ;  /* 0x08201f0043407f89 */ /* 0x00052800000e0000 */
[----:B------:R2:W0:Y:S02]  /*6cb0*/  SHFL.DOWN PT, R60, R66, 0x1, 0x1f ;  /* 0x08201f00423c7f89 */ /* 0x00042400000e0000 */
.L_x_2613:
        /* <DEDUP_REMOVED lines=15> */
.L_x_2517:
[----:B------:R-:W-:Y:S05]  /*6db0*/  BSYNC B1 ;  /* 0x0000000000017941 */ /* 0x000fea0003800000 */
.L_x_2516:
[----:B------:R-:W-:Y:S05]  /*6dc0*/  BRA.DIV ~URZ, `(.L_x_2518) ;  /* 0x00006b327f007947 */ /* 0x000fea000b800000 */
[----:B-1----:R1:W2:Y:S04]  /*6dd0*/  SHFL.DOWN PT, R62, R79, 0x2, 0x1f ;  /* 0x08401f004f3e7f89 */ /* 0x0022a800000e0000 */
[----:B---3--:R1:W3:Y:S04]  /*6de0*/  SHFL.DOWN PT, R63, R78, 0x2, 0x1f ;  /* 0x08401f004e3f7f89 */ /* 0x0082e800000e0000 */
[----:B----4-:R1:W4:Y:S04]  /*6df0*/  SHFL.DOWN PT, R64, R67, 0x2, 0x1f ;  /* 0x08401f0043407f89 */ /* 0x01032800000e0000 */
[----:B0-----:R1:W0:Y:S02]  /*6e00*/  SHFL.DOWN PT, R60, R66, 0x2, 0x1f ;  /* 0x08401f00423c7f89 */ /* 0x00122400000e0000 */
.L_x_2614:
        /* <DEDUP_REMOVED lines=15> */
.L_x_2520:
[----:B------:R-:W-:Y:S05]  /*6f00*/  BSYNC B1 ;  /* 0x0000000000017941 */ /* 0x000fea0003800000 */
.L_x_2519:
[----:B------:R-:W-:Y:S05]  /*6f10*/  BRA.DIV ~URZ, `(.L_x_2521) ;  /* 0x00006bb27f007947 */ /* 0x000fea000b800000 */
[----:B--2---:R2:W1:Y:S02]  /*6f20*/  SHFL.DOWN PT, R62, R79, 0x4, 0x1f ;  /* 0x08801f004f3e7f89 */ /* 0x00446400000e0000 */
.L_x_2615:
[----:B------:R-:W-:Y:S05]  /*6f30*/  BRA.DIV ~URZ, `(.L_x_2522) ;  /* 0x00006c127f007947 */ /* 0x000fea000b800000 */
[----:B---3--:R3:W2:Y:S04]  /*6f40*/  SHFL.DOWN PT, R63, R78, 0x4, 0x1f ;  /* 0x08801f004e3f7f89 */ /* 0x0086a800000e0000 */
[----:B----4-:R3:W4:Y:S04]  /*6f50*/  SHFL.DOWN PT, R64, R67, 0x4, 0x1f ;  /* 0x08801f0043407f89 */ /* 0x01072800000e0000 */
[----:B0-----:R3:W0:Y:S02]  /*6f60*/  SHFL.DOWN PT, R60, R66, 0x4, 0x1f ;  /* 0x08801f00423c7f89 */ /* 0x00162400000e0000 */
.L_x_2616:
        /* <DEDUP_REMOVED lines=15> */
.L_x_2524:
[----:B------:R-:W-:Y:S05]  /*7060*/  BSYNC B1 ;  /* 0x0000000000017941 */ /* 0x000fea0003800000 */
.L_x_2523:
[----:B------:R-:W-:Y:S05]  /*7070*/  BRA.DIV ~URZ, `(.L_x_2525) ;  /* 0x00006c327f007947 */ /* 0x000fea000b800000 */
[----:B-1----:R1:W3:Y:S04]  /*7080*/  SHFL.DOWN PT, R62, R79, 0x8, 0x1f ;  /* 0x09001f004f3e7f89 */ /* 0x0022e800000e0000 */
[----:B--2---:R1:W2:Y:S04]  /*7090*/  SHFL.DOWN PT, R63, R78, 0x8, 0x1f ;  /* 0x09001f004e3f7f89 */ /* 0x0042a800000e0000 */
[----:B----4-:R1:W4:Y:S04]  /*70a0*/  SHFL.DOWN PT, R64, R67, 0x8, 0x1f ;  /* 0x09001f0043407f89 */ /* 0x01032800000e0000 */
[----:B0-----:R1:W0:Y:S02]  /*70b0*/  SHFL.DOWN PT, R60, R66, 0x8, 0x1f ;  /* 0x09001f00423c7f89 */ /* 0x00122400000e0000 */
.L_x_2617:
        /* <DEDUP_REMOVED lines=15> */
.L_x_2527:
[----:B------:R-:W-:Y:S05]  /*71b0*/  BSYNC B1 ;  /* 0x0000000000017941 */ /* 0x000fea0003800000 */
.L_x_2526:
[----:B------:R-:W-:Y:S05]  /*71c0*/  BRA.DIV ~URZ, `(.L_x_2528) ;  /* 0x00006cb27f007947 */ /* 0x000fea000b800000 */
[----:B---3--:R3:W1:Y:S02]  /*71d0*/  SHFL.DOWN PT, R62, R79, 0x10, 0x1f ;  /* 0x0a001f004f3e7f89 */ /* 0x00866400000e0000 */
.L_x_2618:
[----:B------:R-:W-:Y:S05]  /*71e0*/  BRA.DIV ~URZ, `(.L_x_2529) ;  /* 0x00006d127f007947 */ /* 0x000fea000b800000 */
[----:B--2---:R2:W3:Y:S04]  /*71f0*/  SHFL.DOWN PT, R63, R78, 0x10, 0x1f ;  /* 0x0a001f004e3f7f89 */ /* 0x0044e800000e0000 */
[----:B----4-:R2:W4:Y:S04]  /*7200*/  SHFL.DOWN PT, R64, R67, 0x10, 0x1f ;  /* 0x0a001f0043407f89 */ /* 0x01052800000e0000 */
[----:B0-----:R2:W0:Y:S02]  /*7210*/  SHFL.DOWN PT, R60, R66, 0x10, 0x1f ;  /* 0x0a001f00423c7f89 */ /* 0x00142400000e0000 */
.L_x_2619:
        /* <DEDUP_REMOVED lines=13> */
.L_x_2531:
[----:B------:R-:W-:Y:S05]  /*72f0*/  BSYNC B1 ;  /* 0x0000000000017941 */ /* 0x000fea0003800000 */
.L_x_2530:
        /* <DEDUP_REMOVED lines=20> */
.L_x_2620:
[----:B-1-34-:R1:W3:Y:S01]  /*7440*/  LDS.128 R64, [R202+0x6db0] ;  /* 0x006db000ca407984 */ /* 0x01a2e20000000c00 */
[----:B------:R-:W-:Y:S01]  /*7450*/  ISETP.NE.AND P0, PT, R104, 0x1f, PT ;  /* 0x0000001f6800780c */ /* 0x000fe20003f05270 */
[----:B------:R-:W-:Y:S02]  /*7460*/  BSSY B1, `(.L_x_2533) ;  /* 0x000000d000017945 */ /* 0x000fe40003800000 */
[----:B0-----:R1:W0:Y:S10]  /*7470*/  LDS.128 R60, [R202+0x6da0] ;  /* 0x006da000ca3c7984 */ /* 0x0012340000000c00 */
[----:B------:R-:W-:Y:S05]  /*7480*/  @!P0 BRA `(.L_x_2534) ;  /* 0x000000a000008947 */ /* 0x000fea0003800000 */
[-C--:B-1----:R-:W-:Y:S02]  /*7490*/  FMUL.FTZ R56, R87, R80.reuse ;  /* 0x0000005057387220 */ /* 0x082fe40000410000 */
[----:B------:R-:W-:-:S02]  /*74a0*/  FMUL.FTZ R58, R86, R80 ;  /* 0x00000050563a7220 */ /* 0x000fc40000410000 */
[-C--:B------:R-:W-:Y:S02]  /*74b0*/  FFMA.FTZ R59, R86, R77.reuse, -R56 ;  /* 0x0000004d563b7223 */ /* 0x080fe40000010838 */
[-C--:B------:R-:W-:Y:S02]  /*74c0*/  FMUL.FTZ R56, R85, R80.reuse ;  /* 0x0000005055387220 */ /* 0x080fe40000410000 */
[-C--:B------:R-:W-:Y:S02]  /*74d0*/  FFMA.FTZ R58, R87, R77.reuse, R58 ;  /* 0x0000004d573a7223 */ /* 0x080fe4000001003a */
[C---:B--2---:R-:W-:Y:S02]  /*74e0*/  FMUL.FTZ R80, R84.reuse, R80 ;  /* 0x0000005054507220 */ /* 0x044fe40000410000 */
[-C--:B------:R-:W-:Y:S02]  /*74f0*/  FFMA.FTZ R84, R84, R77.reuse, -R56 ;  /* 0x0000004d54547223 */ /* 0x080fe40000010838 */
[----:B------:R-:W-:-:S02]  /*7500*/  FFMA.FTZ R85, R85, R77, R80 ;  /* 0x0000004d55557223 */ /* 0x000fc40000010050 */
[----:B------:R-:W-:Y:S02]  /*7510*/  FADD.FTZ R86, R59, R76 ;  /* 0x0000004c3b567221 */ /* 0x000fe40000010000 */
[----:B------:R-:W-:Y:S02]  /*7520*/  FADD.FTZ R87, R58, R81 ;  /* 0x000000513a577221 */ /* 0x000fe40000010000 */
.L_x_2534:
[----:B-1----:R-:W-:Y:S05]  /*7530*/  BSYNC B1 ;  /* 0x0000000000017941 */ /* 0x002fea0003800000 */
.L_x_2533:
[----:B------:R-:W1:Y:S01]  /*7540*/  LDS.128 R76, [R202+0x6d90] ;  /* 0x006d9000ca4c7984 */ /* 0x000e620000000c00 */
[CC--:B---3--:R-:W-:Y:S02]  /*7550*/  FMUL.FTZ R59, R65.reuse, R87.reuse ;  /* 0x00000057413b7220 */ /* 0x0c8fe40000410000 */
[-C--:B------:R-:W-:Y:S01]  /*7560*/  FMUL.FTZ R56, R65, R86.reuse ;  /* 0x0000005641387220 */ /* 0x080fe20000410000 */
[----:B--2---:R2:W-:Y:S01]  /*7570*/  STS.128 [R202+0x6db0], R84 ;  /* 0x006db054ca007388 */ /* 0x0045e20000000c00 */
[C---:B------:R-:W-:Y:S02]  /*7580*/  FFMA.FTZ R59, R64.reuse, R86, -R59 ;  /* 0x00000056403b7223 */ /* 0x040fe4000001083b */
[----:B------:R-:W-:Y:S02]  /*7590*/  FFMA.FTZ R56, R64, R87, R56 ;  /* 0x0000005740387223 */ /* 0x000fe40000010038 */
[----:B------:R-:W-:-:S02]  /*75a0*/  FADD.FTZ R82, R66, R59 ;  /* 0x0000003b42527221 */ /* 0x000fc40000010000 */
[----:B------:R-:W-:Y:S02]  /*75b0*/  FADD.FTZ R83, R67, R56 ;  /* 0x0000003843537221 */ /* 0x000fe40000010000 */
[----:B------:R-:W-:Y:S02]  /*75c0*/  FMUL.FTZ R59, R65, R85 ;  /* 0x00000055413b7220 */ /* 0x000fe40000410000 */
[----:B0-----:R-:W-:Y:S02]  /*75d0*/  FMUL.FTZ R56, R61, R82 ;  /* 0x000000523d387220 */ /* 0x001fe40000410000 */
[-C--:B------:R-:W-:Y:S02]  /*75e0*/  FMUL.FTZ R81, R65, R84.reuse ;  /* 0x0000005441517220 */ /* 0x080fe40000410000 */
[----:B------:R-:W-:Y:S02]  /*75f0*/  FFMA.FTZ R80, R64, R84, -R59 ;  /* 0x0000005440507223 */ /* 0x000fe4000001083b */
[----:B------:R-:W-:-:S02]  /*7600*/  FFMA.FTZ R56, R60, R83, R56 ;  /* 0x000000533c387223 */ /* 0x000fc40000010038 */
[----:B------:R-:W-:Y:S02]  /*7610*/  FMUL.FTZ R59, R61, R83 ;  /* 0x000000533d3b7220 */ /* 0x000fe40000410000 */
[----:B------:R-:W-:Y:S02]  /*7620*/  FFMA.FTZ R81, R64, R85, R81 ;  /* 0x0000005540517223 */ /* 0x000fe40000010051 */
[----:B------:R-:W-:Y:S02]  /*7630*/  FADD.FTZ R67, R63, R56 ;  /* 0x000000383f437221 */ /* 0x000fe40000010000 */
[----:B------:R-:W-:Y:S01]  /*7640*/  FFMA.FTZ R63, R60, R82, -R59 ;  /* 0x000000523c3f7223 */ /* 0x000fe2000001083b */
[----:B------:R2:W-:Y:S01]  /*7650*/  STS.128 [R202+0x6da0], R80 ;  /* 0x006da050ca007388 */ /* 0x0005e20000000c00 */
[C---:B------:R-:W-:Y:S02]  /*7660*/  FMUL.FTZ R59, R61.reuse, R81 ;  /* 0x000000513d3b7220 */ /* 0x040fe40000410000 */
        /* <DEDUP_REMOVED lines=20> */
.L_x_2513:
[----:B-1----:R-:W-:Y:S05]  /*77b0*/  BSYNC B0 ;  /* 0x0000000000007941 */ /* 0x002fea0003800000 */
.L_x_2512:
[C---:B--2---:R-:W-:Y:S01]  /*77c0*/  FMUL.FTZ R79, R143.reuse, R215 ;  /* 0x000000d78f4f7220 */ /* 0x044fe20000410000 */
[----:B------:R-:W-:Y:S01]  /*77d0*/  WARPSYNC 0xffffffff ;  /* 0xffffffff00007948 */ /* 0x000fe20003800000 */
[-C--:B------:R-:W-:Y:S01]  /*77e0*/  FMUL.FTZ R67, R143, R217.reuse ;  /* 0x000000d98f437220 */ /* 0x080fe20000410000 */
[----:B------:R-:W-:Y:S01]  /*77f0*/  BAR.SYNC.DEFER_BLOCKING 0x0 ;  /* 0x0000000000007b1d */ /* 0x000fe20000010000 */
[----:B0-----:R-:W-:Y:S01]  /*7800*/  FMUL.FTZ R63, R185, R208 ;  /* 0x000000d0b93f7220 */ /* 0x001fe20000410000 */
[----:B------:R-:W-:Y:S01]  /*7810*/  ISETP.NE.AND P0, PT, R104, RZ, PT ;  /* 0x000000ff6800720c */ /* 0x000fe20003f05270 */
[----:B------:R-:W-:-:S02]  /*7820*/  FFMA.FTZ R79, R140, R217, -R79 ;  /* 0x000000d98c4f7223 */ /* 0x000fc4000001084f */
[----:B------:R-:W-:Y:S01]  /*7830*/  FFMA.FTZ R67, R140, R215, R67 ;  /* 0x000000d78c437223 */ /* 0x000fe20000010043 */
[----:B------:R-:W-:Y:S01]  /*7840*/  ULDC UR30, c[0x0][0x168] ;  /* 0x00005a00001e7ab9 */ /* 0x000fe20000000800 */
[C---:B------:R-:W-:Y:S01]  /*7850*/  FMUL.FTZ R62, R139.reuse, R218 ;  /* 0x000000da8b3e7220 */ /* 0x040fe20000410000 */
[----:B------:R-:W-:Y:S01]  /*7860*/  UIADD3 UR30, -UR16, UR30, URZ ;  /* 0x0000001e101e7290 */ /* 0x000fe2000fffe13f */
[----:B------:R-:W-:Y:S01]  /*7870*/  FFMA.FTZ R140, R182, R232, -R63 ;  /* 0x000000e8b68c7223 */ /* 0x000fe2000001083f */
[----:B------:R-:W-:Y:S01]  /*7880*/  BSSY B0, `(.L_x_2535) ;  /* 0x0000229000007945 */ /* 0x000fe20003800000 */
[----:B------:R-:W-:Y:S02]  /*7890*/  FMUL.FTZ R139, R139, R220 ;  /* 0x000000dc8b8b7220 */ /* 0x000fe40000410000 */
[C---:B------:R-:W-:Y:S02]  /*78a0*/  FMUL.FTZ R63, R218.reuse, UR43 ;  /* 0x0000002bda3f7c20 */ /* 0x040fe40008410000 */
[----:B------:R-:W-:-:S02]  /*78b0*/  FMUL.FTZ R81, R218, UR42 ;  /* 0x0000002ada517c20 */ /* 0x000fc40008410000 */
[C---:B------:R-:W-:Y:S02]  /*78c0*/  FFMA.FTZ R62, R137.reuse, R220, -R62 ;  /* 0x000000dc893e7223 */ /* 0x040fe4000001083e */
[----:B------:R-:W-:Y:S02]  /*78d0*/  FFMA.FTZ R137, R137, R218, R139 ;  /* 0x000000da89897223 */ /* 0x000fe4000001008b */
[----:B------:R-:W-:Y:S02]  /*78e0*/  FADD.FTZ R80, R97, R97 ;  /* 0x0000006161507221 */ /* 0x000fe40000010000 */
[C---:B------:R-:W-:Y:S02]  /*78f0*/  FFMA.FTZ R63, R220.reuse, UR42, -R63 ;  /* 0x0000002adc3f7c23 */ /* 0x040fe4000801083f */
[----:B------:R-:W-:Y:S02]  /*7900*/  FFMA.FTZ R64, R220, UR43, R81 ;  /* 0x0000002bdc407c23 */ /* 0x000fe40008010051 */
[----:B------:R-:W-:-:S02]  /*7910*/  FMUL.FTZ R61, R141, R216 ;  /* 0x000000d88d3d7220 */ /* 0x000fc40000410000 */
[----:B------:R-:W-:Y:S02]  /*7920*/  FADD.FTZ R233, RZ, R233 ;  /* 0x000000e9ffe97221 */ /* 0x000fe40000010000 */
[----:B------:R-:W-:Y:S02]  /*7930*/  FMUL.FTZ R141, R141, R222 ;  /* 0x000000de8d8d7220 */ /* 0x000fe40000410000 */
[C---:B------:R-:W-:Y:S02]  /*7940*/  FFMA.FTZ R62, R80.reuse, R62, RZ ;  /* 0x0000003e503e7223 */ /* 0x040fe400000100ff */
[C---:B------:R-:W-:Y:S02]  /*7950*/  FFMA.FTZ R137, -R80.reuse, R137, RZ ;  /* 0x0000008950897223 */ /* 0x040fe400000101ff */
[C---:B------:R-:W-:Y:S02]  /*7960*/  FMUL.FTZ R66, R80.reuse, R63 ;  /* 0x0000003f50427220 */ /* 0x040fe40000410000 */
[----:B------:R-:W-:-:S02]  /*7970*/  FFMA.FTZ R64, -R80, R64, -RZ ;  /* 0x0000004050407223 */ /* 0x000fc400000109ff */
[C---:B------:R-:W-:Y:S02]  /*7980*/  FMUL.FTZ R80, R195.reuse, R231 ;  /* 0x000000e7c3507220 */ /* 0x040fe40000410000 */
[-C--:B------:R-:W-:Y:S02]  /*7990*/  FMUL.FTZ R195, R195, R233.reuse ;  /* 0x000000e9c3c37220 */ /* 0x080fe40000410000 */
[----:B------:R-:W-:Y:S02]  /*79a0*/  FFMA.FTZ R60, R138, R216, R141 ;  /* 0x000000d88a3c7223 */ /* 0x000fe4000001008d */
[----:B------:R-:W-:Y:S02]  /*79b0*/  FADD.FTZ R84, R96, R96 ;  /* 0x0000006060547221 */ /* 0x000fe40000010000 */
[----:B------:R-:W-:Y:S02]  /*79c0*/  FMUL.FTZ R63, R216, UR43 ;  /* 0x0000002bd83f7c20 */ /* 0x000fe40008410000 */
[----:B------:R-:W-:-:S02]  /*79d0*/  FFMA.FTZ R83, R192, R233, R80 ;  /* 0x000000e9c0537223 */ /* 0x000fc40000010050 */
[----:B------:R-:W-:Y:S02]  /*79e0*/  FFMA.FTZ R139, R192, R231, -R195 ;  /* 0x000000e7c08b7223 */ /* 0x000fe400000108c3 */
[----:B------:R-:W-:Y:S02]  /*79f0*/  FFMA.FTZ R192, -R84, R60, R137 ;  /* 0x0000003c54c07223 */ /* 0x000fe40000010189 */
[----:B------:R-:W-:Y:S02]  /*7a00*/  FFMA.FTZ R61, R138, R222, -R61 ;  /* 0x000000de8a3d7223 */ /* 0x000fe4000001083d */
[----:B------:R-:W-:Y:S02]  /*7a10*/  FFMA.FTZ R63, R222, UR42, -R63 ;  /* 0x0000002ade3f7c23 */ /* 0x000fe4000801083f */
[----:B------:R-:W-:Y:S02]  /*7a20*/  FMUL.FTZ R60, R233, UR43 ;  /* 0x0000002be93c7c20 */ /* 0x000fe40008410000 */
[----:B------:R-:W-:-:S02]  /*7a30*/  FMUL.FTZ R82, R84, R63 ;  /* 0x0000003f54527220 */ /* 0x000fc40000410000 */
[----:B------:R-:W-:Y:S02]  /*7a40*/  FFMA.FTZ R80, R84, R61, R62 ;  /* 0x0000003d54507223 */ /* 0x000fe4000001003e */
[----:B------:R-:W-:Y:S02]  /*7a50*/  FFMA.FTZ R63, R231, UR42, -R60 ;  /* 0x0000002ae73f7c23 */ /* 0x000fe4000801083c */
[----:B------:R-:W0:Y:S01]  /*7a60*/  LDS.64 R60, [R194.X16+0x6d88] ;  /* 0x006d8800c23c7984 */ /* 0x000e22000000ca00 */
[C---:B------:R-:W-:Y:S02]  /*7a70*/  FMUL.FTZ R77, R153.reuse, R213 ;  /* 0x000000d5994d7220 */ /* 0x040fe40000410000 */
[-C--:B------:R-:W-:Y:S02]  /*7a80*/  FMUL.FTZ R153, R153, R224.reuse ;  /* 0x000000e099997220 */ /* 0x080fe40000410000 */
[----:B------:R-:W-:Y:S02]  /*7a90*/  FMUL.FTZ R81, R216, UR42 ;  /* 0x0000002ad8517c20 */ /* 0x000fe40008410000 */
[----:B------:R-:W-:-:S02]  /*7aa0*/  FFMA.FTZ R77, R142, R224, -R77 ;  /* 0x000000e08e4d7223 */ /* 0x000fc4000001084d */
[----:B------:R-:W-:Y:S02]  /*7ab0*/  FFMA.FTZ R142, R142, R213, R153 ;  /* 0x000000d58e8e7223 */ /* 0x000fe40000010099 */
[----:B------:R-:W-:Y:S02]  /*7ac0*/  FFMA.FTZ R81, R222, UR43, R81 ;  /* 0x0000002bde517c23 */ /* 0x000fe40008010051 */
[----:B------:R-:W-:Y:S02]  /*7ad0*/  FMUL.FTZ R153, R167, R211 ;  /* 0x000000d3a7997220 */ /* 0x000fe40000410000 */
[----:B------:R-:W-:Y:S02]  /*7ae0*/  FMUL.FTZ R62, R233, UR42 ;  /* 0x0000002ae93e7c20 */ /* 0x000fe40008410000 */
[----:B------:R-:W-:Y:S02]  /*7af0*/  FMUL.FTZ R167, R167, R221 ;  /* 0x000000dda7a77220 */ /* 0x000fe40000410000 */
[----:B------:R-:W-:-:S02]  /*7b00*/  FMUL.FTZ R78, R155, R214 ;  /* 0x000000d69b4e7220 */ /* 0x000fc40000410000 */
[----:B------:R-:W-:Y:S02]  /*7b10*/  FMUL.FTZ R155, R155, R219 ;  /* 0x000000db9b9b7220 */ /* 0x000fe40000410000 */
[----:B------:R-:W-:Y:S02]  /*7b20*/  FFMA.FTZ R81, -R84, R81, -RZ ;  /* 0x0000005154517223 */ /* 0x000fe400000109ff */
[C---:B------:R-:W-:Y:S02]  /*7b30*/  FFMA.FTZ R153, R164.reuse, R221, -R153 ;  /* 0x000000dda4997223 */ /* 0x040fe40000010899 */
[----:B------:R-:W-:Y:S02]  /*7b40*/  FADD.FTZ R84, R49, R49 ;  /* 0x0000003131547221 */ /* 0x000fe40000010000 */
[----:B------:R-:W-:Y:S02]  /*7b50*/  FFMA.FTZ R62, R231, UR43, R62 ;  /* 0x0000002be73e7c23 */ /* 0x000fe4000801003e */
[----:B------:R-:W-:-:S02]  /*7b60*/  FFMA.FTZ R164, R164, R211, R167 ;  /* 0x000000d3a4a47223 */ /* 0x000fc400000100a7 */
[----:B------:R-:W-:Y:S02]  /*7b70*/  FADD.FTZ R167, R95, R95 ;  /* 0x0000005f5fa77221 */ /* 0x000fe40000010000 */
[----:B------:R-:W-:Y:S02]  /*7b80*/  FFMA.FTZ R76, R144, R214, R155 ;  /* 0x000000d6904c7223 */ /* 0x000fe4000001009b */
[----:B------:R-:W-:Y:S02]  /*7b90*/  FMUL.FTZ R65, R169, R210 ;  /* 0x000000d2a9417220 */ /* 0x000fe40000410000 */
[C---:B------:R-:W-:Y:S02]  /*7ba0*/  FMUL.FTZ R137, R84.reuse, R83 ;  /* 0x0000005354897220 */ /* 0x040fe40000410000 */
[C---:B------:R-:W-:Y:S02]  /*7bb0*/  FMUL.FTZ R139, R84.reuse, R139 ;  /* 0x0000008b548b7220 */ /* 0x040fe40000410000 */
[----:B------:R-:W-:-:S02]  /*7bc0*/  FMUL.FTZ R63, R84, R63 ;  /* 0x0000003f543f7220 */ /* 0x000fc40000410000 */
[----:B------:R-:W-:Y:S02]  /*7bd0*/  FFMA.FTZ R62, -R84, R62, -RZ ;  /* 0x0000003e543e7223 */ /* 0x000fe400000109ff */
[----:B------:R-:W-:Y:S02]  /*7be0*/  FMUL.FTZ R155, R213, UR43 ;  /* 0x0000002bd59b7c20 */ /* 0x000fe40008410000 */
[----:B------:R-:W-:Y:S02]  /*7bf0*/  FMUL.FTZ R169, R169, R228 ;  /* 0x000000e4a9a97220 */ /* 0x000fe40000410000 */
[C---:B------:R-:W-:Y:S02]  /*7c00*/  FMUL.FTZ R84, R215.reuse, UR43 ;  /* 0x0000002bd7547c20 */ /* 0x040fe40008410000 */
[----:B------:R-:W-:Y:S02]  /*7c10*/  FMUL.FTZ R202, R215, UR42 ;  /* 0x0000002ad7ca7c20 */ /* 0x000fe40008410000 */
[----:B------:R-:W-:-:S02]  /*7c20*/  FFMA.FTZ R80, R167, R79, R80 ;  /* 0x0000004fa7507223 */ /* 0x000fc40000010050 */
[----:B------:R-:W-:Y:S02]  /*7c30*/  FADD.FTZ R236, R94, R94 ;  /* 0x0000005e5eec7221 */ /* 0x000fe40000010000 */
[----:B------:R-:W-:Y:S02]  /*7c40*/  FFMA.FTZ R65, R166, R228, -R65 ;  /* 0x000000e4a6417223 */ /* 0x000fe40000010841 */
[----:B------:R-:W-:Y:S02]  /*7c50*/  FFMA.FTZ R155, R224, UR42, -R155 ;  /* 0x0000002ae09b7c23 */ /* 0x000fe4000801089b */
[----:B------:R-:W-:Y:S02]  /*7c60*/  FMUL.FTZ R143, R165, R212 ;  /* 0x000000d4a58f7220 */ /* 0x000fe40000410000 */
[----:B------:R-:W-:Y:S02]  /*7c70*/  FFMA.FTZ R166, R166, R210, R169 ;  /* 0x000000d2a6a67223 */ /* 0x000fe400000100a9 */
[----:B------:R-:W-:-:S02]  /*7c80*/  FFMA.FTZ R84, R217, UR42, -R84 ;  /* 0x0000002ad9547c23 */ /* 0x000fc40008010854 */
[----:B------:R-:W-:Y:S02]  /*7c90*/  FFMA.FTZ R83, R217, UR43, R202 ;  /* 0x0000002bd9537c23 */ /* 0x000fe400080100ca */
[----:B------:R-:W-:Y:S02]  /*7ca0*/  FFMA.FTZ R79, -R167, R67, R192 ;  /* 0x00000043a74f7223 */ /* 0x000fe400000101c0 */
[----:B------:R-:W-:Y:S02]  /*7cb0*/  FMUL.FTZ R165, R165, R226 ;  /* 0x000000e2a5a57220 */ /* 0x000fe40000410000 */
[----:B------:R-:W-:Y:S02]  /*7cc0*/  FFMA.FTZ R78, R144, R219, -R78 ;  /* 0x000000db904e7223 */ /* 0x000fe4000001084e */
[----:B------:R-:W-:Y:S02]  /*7cd0*/  FFMA.FTZ R77, R236, R77, R80 ;  /* 0x0000004dec4d7223 */ /* 0x000fe40000010050 */
[----:B------:R-:W-:-:S02]  /*7ce0*/  FADD.FTZ R169, R93, R93 ;  /* 0x0000005d5da97221 */ /* 0x000fc40000010000 */
[----:B------:R-:W-:Y:S02]  /*7cf0*/  FMUL.FTZ R80, R236, R155 ;  /* 0x0000009bec507220 */ /* 0x000fe40000410000 */
[----:B------:R-:W-:Y:S02]  /*7d00*/  FFMA.FTZ R143, R154, R226, -R143 ;  /* 0x000000e29a8f7223 */ /* 0x000fe4000001088f */
[C---:B------:R-:W-:Y:S02]  /*7d10*/  FMUL.FTZ R84, R167.reuse, R84 ;  /* 0x00000054a7547220 */ /* 0x040fe40000410000 */
[----:B------:R-:W-:Y:S02]  /*7d20*/  FFMA.FTZ R83, -R167, R83, -RZ ;  /* 0x00000053a7537223 */ /* 0x000fe400000109ff */
[----:B------:R-:W-:Y:S02]  /*7d30*/  FFMA.FTZ R155, -R236, R142, R79 ;  /* 0x0000008eec9b7223 */ /* 0x000fe4000001014f */
[----:B------:R-:W-:-:S02]  /*7d40*/  FFMA.FTZ R154, R154, R212, R165 ;  /* 0x000000d49a9a7223 */ /* 0x000fc400000100a5 */
[----:B------:R-:W-:Y:S02]  /*7d50*/  FFMA.FTZ R142, R169, R78, R77 ;  /* 0x0000004ea98e7223 */ /* 0x000fe4000001004d */
[----:B------:R-:W-:Y:S02]  /*7d60*/  FADD.FTZ R167, R92, R92 ;  /* 0x0000005c5ca77221 */ /* 0x000fe40000010000 */
[----:B------:R-:W-:Y:S02]  /*7d70*/  FMUL.FTZ R165, R213, UR42 ;  /* 0x0000002ad5a57c20 */ /* 0x000fe40008410000 */
[----:B------:R-:W-:Y:S02]  /*7d80*/  FFMA.FTZ R142, R167, R143, R142 ;  /* 0x0000008fa78e7223 */ /* 0x000fe4000001008e */
[----:B------:R-:W-:Y:S02]  /*7d90*/  FFMA.FTZ R67, R224, UR43, R165 ;  /* 0x0000002be0437c23 */ /* 0x000fe400080100a5 */
[----:B0-----:R-:W-:-:S02]  /*7da0*/  FMUL.FTZ R143, R61, -R103 ;  /* 0x800000673d8f7220 */ /* 0x001fc40000410000 */
[----:B------:R-:W-:Y:S02]  /*7db0*/  FMUL.FTZ R165, R212, UR42 ;  /* 0x0000002ad4a57c20 */ /* 0x000fe40008410000 */
[----:B------:R-:W-:Y:S02]  /*7dc0*/  FMUL.FTZ R103, R60, -R103 ;  /* 0x800000673c677220 */ /* 0x000fe40000410000 */
[----:B------:R-:W-:Y:S02]  /*7dd0*/  FFMA.FTZ R155, -R169, R76, R155 ;  /* 0x0000004ca99b7223 */ /* 0x000fe4000001019b */
[----:B------:R-:W-:Y:S02]  /*7de0*/  FFMA.FTZ R76, R226, UR43, R165 ;  /* 0x0000002be24c7c23 */ /* 0x000fe400080100a5 */
[----:B------:R-:W-:Y:S02]  /*7df0*/  FFMA.FTZ R61, R61, R102, R103 ;  /* 0x000000663d3d7223 */ /* 0x000fe40000010067 */
[----:B------:R-:W-:-:S02]  /*7e00*/  FADD.FTZ R165, R91, R91 ;  /* 0x0000005b5ba57221 */ /* 0x000fc40000010000 */
[----:B------:R-:W-:Y:S02]  /*7e10*/  FFMA.FTZ R60, R60, R102, -R143 ;  /* 0x000000663c3c7223 */ /* 0x000fe4000001088f */
[----:B------:R-:W-:Y:S02]  /*7e20*/  FMUL.FTZ R192, R214, UR43 ;  /* 0x0000002bd6c07c20 */ /* 0x000fe40008410000 */
[----:B------:R-:W-:Y:S02]  /*7e30*/  FFMA.FTZ R155, -R167, R154, R155 ;  /* 0x0000009aa79b7223 */ /* 0x000fe4000001019b */
[----:B------:R-:W-:Y:S02]  /*7e40*/  FADD.FTZ R61, -R196, R61 ;  /* 0x0000003dc43d7221 */ /* 0x000fe40000010100 */
[----:B------:R-:W-:Y:S02]  /*7e50*/  FFMA.FTZ R154, R165, R153, R142 ;  /* 0x00000099a59a7223 */ /* 0x000fe4000001008e */
[----:B------:R-:W-:-:S02]  /*7e60*/  FADD.FTZ R197, R197, R60 ;  /* 0x0000003cc5c57221 */ /* 0x000fc40000010000 */
[----:B------:R-:W-:Y:S02]  /*7e70*/  FFMA.FTZ R79, R219, UR42, -R192 ;  /* 0x0000002adb4f7c23 */ /* 0x000fe400080108c0 */
[C---:B------:R-:W-:Y:S02]  /*7e80*/  FMUL.FTZ R142, R211.reuse, UR43 ;  /* 0x0000002bd38e7c20 */ /* 0x040fe40008410000 */
[----:B------:R-:W-:Y:S02]  /*7e90*/  FMUL.FTZ R192, R211, UR42 ;  /* 0x0000002ad3c07c20 */ /* 0x000fe40008410000 */
[----:B------:R-:W-:Y:S02]  /*7ea0*/  FADD.FTZ R102, R90, R90 ;  /* 0x0000005a5a667221 */ /* 0x000fe40000010000 */
[C---:B------:R-:W-:Y:S02]  /*7eb0*/  FMUL.FTZ R60, R136.reuse, -R61 ;  /* 0x8000003d883c7220 */ /* 0x040fe40000410000 */
[----:B------:R-:W-:-:S02]  /*7ec0*/  FMUL.FTZ R136, R136, -R197 ;  /* 0x800000c588887220 */ /* 0x000fc40000410000 */
[C---:B------:R-:W-:Y:S02]  /*7ed0*/  FFMA.FTZ R142, R221.reuse, UR42, -R142 ;  /* 0x0000002add8e7c23 */ /* 0x040fe4000801088e */
[----:B------:R-:W-:Y:S02]  /*7ee0*/  FFMA.FTZ R192, R221, UR43, R192 ;  /* 0x0000002bddc07c23 */ /* 0x000fe400080100c0 */
[----:B------:R-:W-:Y:S02]  /*7ef0*/  FFMA.FTZ R103, R102, R65, R154 ;  /* 0x0000004166677223 */ /* 0x000fe4000001009a */
[----:B------:R-:W-:Y:S02]  /*7f00*/  FFMA.FTZ R65, R135, R61, R136 ;  /* 0x0000003d87417223 */ /* 0x000fe40000010088 */
[----:B------:R-:W-:Y:S02]  /*7f10*/  FMUL.FTZ R143, R165, R142 ;  /* 0x0000008ea58f7220 */ /* 0x000fe40000410000 */
[----:B------:R-:W-:-:S02]  /*7f20*/  FFMA.FTZ R60, R135, R197, -R60 ;  /* 0x000000c5873c7223 */ /* 0x000fc4000001083c */
[C---:B------:R-:W-:Y:S02]  /*7f30*/  FFMA.FTZ R142, -R165.reuse, R192, -RZ ;  /* 0x000000c0a58e7223 */ /* 0x040fe400000109ff */
[----:B------:R-:W-:Y:S02]  /*7f40*/  FFMA.FTZ R155, -R165, R164, R155 ;  /* 0x000000a4a59b7223 */ /* 0x000fe4000001019b */
[C---:B------:R-:W-:Y:S02]  /*7f50*/  FMUL.FTZ R153, R210.reuse, UR43 ;  /* 0x0000002bd2997c20 */ /* 0x040fe40008410000 */
[----:B------:R-:W-:Y:S02]  /*7f60*/  FMUL.FTZ R165, R210, UR42 ;  /* 0x0000002ad2a57c20 */ /* 0x000fe40008410000 */
[----:B------:R-:W-:Y:S02]  /*7f70*/  FADD.FTZ R65, -R198, R65 ;  /* 0x00000041c6417221 */ /* 0x000fe40000010100 */
[----:B------:R-:W-:-:S02]  /*7f80*/  FADD.FTZ R199, R199, R60 ;  /* 0x0000003cc7c77221 */ /* 0x000fc40000010000 */
[C---:B------:R-:W-:Y:S02]  /*7f90*/  FFMA.FTZ R136, R228.reuse, UR42, -R153 ;  /* 0x0000002ae4887c23 */ /* 0x040fe40008010899 */
[----:B------:R-:W-:Y:S02]  /*7fa0*/  FFMA.FTZ R135, R228, UR43, R165 ;  /* 0x0000002be4877c23 */ /* 0x000fe400080100a5 */
[C---:B------:R-:W-:Y:S02]  /*7fb0*/  FMUL.FTZ R60, R134.reuse, -R65 ;  /* 0x80000041863c7220 */ /* 0x040fe40000410000 */
[----:B------:R-:W-:Y:S02]  /*7fc0*/  FMUL.FTZ R134, R134, -R199 ;  /* 0x800000c786867220 */ /* 0x000fe40000410000 */
[C---:B------:R-:W-:Y:S02]  /*7fd0*/  FMUL.FTZ R136, R102.reuse, R136 ;  /* 0x0000008866887220 */ /* 0x040fe40000410000 */
[----:B------:R-:W-:-:S02]  /*7fe0*/  FFMA.FTZ R135, -R102, R135, -RZ ;  /* 0x0000008766877223 */ /* 0x000fc400000109ff */
[----:B------:R-:W-:Y:S02]  /*7ff0*/  FFMA.FTZ R155, -R102, R166, R155 ;  /* 0x000000a6669b7223 */ /* 0x000fe4000001019b */
[----:B------:R-:W-:Y:S02]  /*8000*/  FFMA.FTZ R60, R133, R199, -R60 ;  /* 0x000000c7853c7223 */ /* 0x000fe4000001083c */
[----:B------:R-:W-:Y:S02]  /*8010*/  FMUL.FTZ R102, R209, UR43 ;  /* 0x0000002bd1667c20 */ /* 0x000fe40008410000 */
[----:B------:R-:W-:Y:S02]  /*8020*/  FFMA.FTZ R133, R133, R65, R134 ;  /* 0x0000004185857223 */ /* 0x000fe40000010086 */
[----:B------:R-:W-:Y:S02]  /*8030*/  FADD.FTZ R153, R89, R89 ;  /* 0x0000005959997221 */ /* 0x000fe40000010000 */
[----:B------:R-:W-:-:S02]  /*8040*/  FFMA.FTZ R102, R223, UR42, -R102 ;  /* 0x0000002adf667c23 */ /* 0x000fc40008010866 */
[----:B------:R-:W-:Y:S02]  /*8050*/  FMUL.FTZ R144, R171, R209 ;  /* 0x000000d1ab907220 */ /* 0x000fe40000410000 */
[----:B------:R-:W-:Y:S02]  /*8060*/  FADD.FTZ R200, -R200, R133 ;  /* 0x00000085c8c87221 */ /* 0x000fe40000010100 */
[----:B------:R-:W-:Y:S02]  /*8070*/  FADD.FTZ R60, R201, R60 ;  /* 0x0000003cc93c7221 */ /* 0x000fe40000010000 */
[----:B------:R-:W-:Y:S02]  /*8080*/  FMUL.FTZ R171, R171, R223 ;  /* 0x000000dfabab7220 */ /* 0x000fe40000410000 */
[----:B------:R-:W-:Y:S02]  /*8090*/  FMUL.FTZ R154, R209, UR42 ;  /* 0x0000002ad19a7c20 */ /* 0x000fe40008410000 */
[----:B------:R-:W-:-:S02]  /*80a0*/  FMUL.FTZ R134, R153, R102 ;  /* 0x0000006699867220 */ /* 0x000fc40000410000 */
[----:B------:R-:W-:Y:S02]  /*80b0*/  FFMA.FTZ R144, R168, R223, -R144 ;  /* 0x000000dfa8907223 */ /* 0x000fe40000010890 */
[C---:B------:R-:W-:Y:S02]  /*80c0*/  FMUL.FTZ R102, R132.reuse, -R200 ;  /* 0x800000c884667220 */ /* 0x040fe40000410000 */
[----:B------:R-:W-:Y:S02]  /*80d0*/  FMUL.FTZ R132, R132, -R60 ;  /* 0x8000003c84847220 */ /* 0x000fe40000410000 */
[----:B------:R-:W-:Y:S02]  /*80e0*/  FFMA.FTZ R168, R168, R209, R171 ;  /* 0x000000d1a8a87223 */ /* 0x000fe400000100ab */
[----:B------:R-:W-:Y:S02]  /*80f0*/  FFMA.FTZ R154, R223, UR43, R154 ;  /* 0x0000002bdf9a7c23 */ /* 0x000fe4000801009a */
[----:B------:R-:W-:-:S02]  /*8100*/  FMUL.FTZ R141, R181, R207 ;  /* 0x000000cfb58d7220 */ /* 0x000fc40000410000 */
[----:B------:R-:W-:Y:S02]  /*8110*/  FFMA.FTZ R144, R153, R144, R103 ;  /* 0x0000009099907223 */ /* 0x000fe40000010067 */
[----:B------:R-:W-:Y:S02]  /*8120*/  FFMA.FTZ R103, R131, R200, R132 ;  /* 0x000000c883677223 */ /* 0x000fe40000010084 */
[C---:B------:R-:W-:Y:S02]  /*8130*/  FFMA.FTZ R133, -R153.reuse, R154, -RZ ;  /* 0x0000009a99857223 */ /* 0x040fe400000109ff */
[----:B------:R-:W-:Y:S02]  /*8140*/  FFMA.FTZ R155, -R153, R168, R155 ;  /* 0x000000a8999b7223 */ /* 0x000fe4000001019b */
[----:B------:R-:W-:Y:S02]  /*8150*/  FFMA.FTZ R102, R131, R60, -R102 ;  /* 0x0000003c83667223 */ /* 0x000fe40000010866 */
[----:B------:R-:W-:-:S02]  /*8160*/  FMUL.FTZ R153, R207, UR43 ;  /* 0x0000002bcf997c20 */ /* 0x000fc40008410000 */
[----:B------:R-:W-:Y:S02]  /*8170*/  FFMA.FTZ R141, R170, R230, -R141 ;  /* 0x000000e6aa8d7223 */ /* 0x000fe4000001088d */
[----:B------:R-:W-:Y:S02]  /*8180*/  FMUL.FTZ R86, R183, R206 ;  /* 0x000000ceb7567220 */ /* 0x000fe40000410000 */
[----:B------:R-:W-:Y:S02]  /*8190*/  FADD.FTZ R164, R88, R88 ;  /* 0x0000005858a47221 */ /* 0x000fe40000010000 */
[----:B------:R-:W-:Y:S02]  /*81a0*/  FADD.FTZ R103, -R188, R103 ;  /* 0x00000067bc677221 */ /* 0x000fe40000010100 */
[----:B------:R-:W-:Y:S02]  /*81b0*/  FADD.FTZ R189, R189, R102 ;  /* 0x00000066bdbd7221 */ /* 0x000fe40000010000 */
[----:B------:R-:W-:-:S02]  /*81c0*/  FFMA.FTZ R132, R230, UR42, -R153 ;  /* 0x0000002ae6847c23 */ /* 0x000fc40008010899 */
[----:B------:R-:W-:Y:S02]  /*81d0*/  FFMA.FTZ R86, R180, R225, -R86 ;  /* 0x000000e1b4567223 */ /* 0x000fe40000010856 */
[----:B------:R-:W-:Y:S02]  /*81e0*/  FFMA.FTZ R141, R164, R141, R144 ;  /* 0x0000008da48d7223 */ /* 0x000fe40000010090 */
[----:B------:R-:W-:Y:S02]  /*81f0*/  FADD.FTZ R153, R55, R55 ;  /* 0x0000003737997221 */ /* 0x000fe40000010000 */
[C---:B------:R-:W-:Y:S02]  /*8200*/  FMUL.FTZ R102, R130.reuse, -R103 ;  /* 0x8000006782667220 */ /* 0x040fe40000410000 */
[----:B------:R-:W-:Y:S02]  /*8210*/  FMUL.FTZ R130, R130, -R189 ;  /* 0x800000bd82827220 */ /* 0x000fe40000410000 */
[----:B------:R-:W-:-:S02]  /*8220*/  FFMA.FTZ R141, R153, R86, R141 ;  /* 0x00000056998d7223 */ /* 0x000fc4000001008d */
[C---:B------:R-:W-:Y:S02]  /*8230*/  FFMA.FTZ R86, R129.reuse, R189, -R102 ;  /* 0x000000bd81567223 */ /* 0x040fe40000010866 */
[----:B------:R-:W-:Y:S02]  /*8240*/  FMUL.FTZ R102, R206, UR43 ;  /* 0x0000002bce667c20 */ /* 0x000fe40008410000 */
[----:B------:R-:W-:Y:S02]  /*8250*/  FFMA.FTZ R129, R129, R103, R130 ;  /* 0x0000006781817223 */ /* 0x000fe40000010082 */
[----:B------:R-:W-:Y:S02]  /*8260*/  FFMA.FTZ R102, R225, UR42, -R102 ;  /* 0x0000002ae1667c23 */ /* 0x000fe40008010866 */
[----:B------:R-:W-:Y:S02]  /*8270*/  FADD.FTZ R172, -R172, R129 ;  /* 0x00000081acac7221 */ /* 0x000fe40000010100 */
[----:B------:R-:W-:-:S02]  /*8280*/  FADD.FTZ R86, R173, R86 ;  /* 0x00000056ad567221 */ /* 0x000fc40000010000 */
[----:B------:R-:W-:Y:S02]  /*8290*/  FMUL.FTZ R181, R181, R230 ;  /* 0x000000e6b5b57220 */ /* 0x000fe40000410000 */
[----:B------:R-:W-:Y:S02]  /*82a0*/  FMUL.FTZ R130, R153, R102 ;  /* 0x0000006699827220 */ /* 0x000fe40000410000 */
[----:B------:R-:W-:Y:S02]  /*82b0*/  FMUL.FTZ R102, R128, -R172 ;  /* 0x800000ac80667220 */ /* 0x000fe40000410000 */
[----:B------:R-:W-:Y:S02]  /*82c0*/  FMUL.FTZ R77, R212, UR43 ;  /* 0x0000002bd44d7c20 */ /* 0x000fe40008410000 */
[----:B------:R-:W-:Y:S02]  /*82d0*/  FMUL.FTZ R128, R128, -R86 ;  /* 0x8000005680807220 */ /* 0x000fe40000410000 */
[----:B------:R-:W-:-:S02]  /*82e0*/  FFMA.FTZ R170, R170, R207, R181 ;  /* 0x000000cfaaaa7223 */ /* 0x000fc400000100b5 */
[----:B------:R-:W-:Y:S02]  /*82f0*/  FMUL.FTZ R183, R183, R225 ;  /* 0x000000e1b7b77220 */ /* 0x000fe40000410000 */
[----:B------:R-:W-:Y:S02]  /*8300*/  FMUL.FTZ R144, R206, UR42 ;  /* 0x0000002ace907c20 */ /* 0x000fe40008410000 */
[C---:B------:R-:W-:Y:S02]  /*8310*/  FFMA.FTZ R102, R127.reuse, R86, -R102 ;  /* 0x000000567f667223 */ /* 0x040fe40000010866 */
[----:B------:R-:W-:Y:S02]  /*8320*/  FFMA.FTZ R77, R226, UR42, -R77 ;  /* 0x0000002ae24d7c23 */ /* 0x000fe4000801084d */
[----:B------:R-:W-:Y:S02]  /*8330*/  FFMA.FTZ R127, R127, R172, R128 ;  /* 0x000000ac7f7f7223 */ /* 0x000fe40000010080 */
[----:B------:R-:W-:-:S02]  /*8340*/  FFMA.FTZ R180, R180, R206, R183 ;  /* 0x000000ceb4b47223 */ /* 0x000fc400000100b7 */
[----:B------:R-:W-:Y:S02]  /*8350*/  FFMA.FTZ R155, -R164, R170, R155 ;  /* 0x000000aaa49b7223 */ /* 0x000fe4000001019b */
[----:B------:R-:W-:Y:S02]  /*8360*/  FFMA.FTZ R144, R225, UR43, R144 ;  /* 0x0000002be1907c23 */ /* 0x000fe40008010090 */
[C---:B------:R-:W-:Y:S02]  /*8370*/  FMUL.FTZ R77, R167.reuse, R77 ;  /* 0x0000004da74d7220 */ /* 0x040fe40000410000 */
[----:B------:R-:W-:Y:S02]  /*8380*/  FFMA.FTZ R76, -R167, R76, -RZ ;  /* 0x0000004ca74c7223 */ /* 0x000fe400000109ff */
[----:B------:R-:W-:Y:S02]  /*8390*/  FADD.FTZ R127, -R174, R127 ;  /* 0x0000007fae7f7221 */ /* 0x000fe40000010100 */
[----:B------:R-:W-:-:S02]  /*83a0*/  FADD.FTZ R167, R54, R54 ;  /* 0x0000003636a77221 */ /* 0x000fc40000010000 */
[C---:B------:R-:W-:Y:S02]  /*83b0*/  FFMA.FTZ R129, -R153.reuse, R144, -RZ ;  /* 0x0000009099817223 */ /* 0x040fe400000109ff */
[----:B------:R-:W-:Y:S02]  /*83c0*/  FFMA.FTZ R155, -R153, R180, R155 ;  /* 0x000000b4999b7223 */ /* 0x000fe4000001019b */
[----:B------:R-:W-:Y:S02]  /*83d0*/  FADD.FTZ R175, R175, R102 ;  /* 0x00000066afaf7221 */ /* 0x000fe40000010000 */
[----:B------:R-:W-:Y:S02]  /*83e0*/  FMUL.FTZ R153, R208, UR43 ;  /* 0x0000002bd0997c20 */ /* 0x000fe40008410000 */
[----:B------:R-:W-:Y:S02]  /*83f0*/  FMUL.FTZ R138, R187, R205 ;  /* 0x000000cdbb8a7220 */ /* 0x000fe40000410000 */
[----:B------:R-:W-:-:S02]  /*8400*/  FMUL.FTZ R102, R126, -R127 ;  /* 0x8000007f7e667220 */ /* 0x000fc40000410000 */
[----:B------:R-:W-:Y:S02]  /*8410*/  FFMA.FTZ R141, R167, R140, R141 ;  /* 0x0000008ca78d7223 */ /* 0x000fe4000001008d */
[----:B------:R-:W-:Y:S02]  /*8420*/  FMUL.FTZ R126, R126, -R175 ;  /* 0x800000af7e7e7220 */ /* 0x000fe40000410000 */
[----:B------:R-:W-:Y:S02]  /*8430*/  FFMA.FTZ R140, R232, UR42, -R153 ;  /* 0x0000002ae88c7c23 */ /* 0x000fe40008010899 */
[----:B------:R-:W-:Y:S02]  /*8440*/  FFMA.FTZ R138, R184, R227, -R138 ;  /* 0x000000e3b88a7223 */ /* 0x000fe4000001088a */
[----:B------:R-:W-:Y:S02]  /*8450*/  FADD.FTZ R153, R52, R52 ;  /* 0x0000003434997221 */ /* 0x000fe40000010000 */
[----:B------:R-:W-:-:S02]  /*8460*/  FMUL.FTZ R165, R207, UR42 ;  /* 0x0000002acfa57c20 */ /* 0x000fc40008410000 */
[C---:B------:R-:W-:Y:S02]  /*8470*/  FFMA.FTZ R102, R125.reuse, R175, -R102 ;  /* 0x000000af7d667223 */ /* 0x040fe40000010866 */
[----:B------:R-:W-:Y:S02]  /*8480*/  FFMA.FTZ R125, R125, R127, R126 ;  /* 0x0000007f7d7d7223 */ /* 0x000fe4000001007e */
[----:B------:R-:W-:Y:S02]  /*8490*/  FMUL.FTZ R185, R185, R232 ;  /* 0x000000e8b9b97220 */ /* 0x000fe40000410000 */
[----:B------:R-:W-:Y:S02]  /*84a0*/  FFMA.FTZ R144, R153, R138, R141 ;  /* 0x0000008a99907223 */ /* 0x000fe4000001008d */
[----:B------:R-:W-:Y:S02]  /*84b0*/  FFMA.FTZ R131, R230, UR43, R165 ;  /* 0x0000002be6837c23 */ /* 0x000fe400080100a5 */
[----:B------:R-:W-:-:S02]  /*84c0*/  FMUL.FTZ R138, R205, UR43 ;  /* 0x0000002bcd8a7c20 */ /* 0x000fc40008410000 */
[----:B------:R-:W-:Y:S02]  /*84d0*/  FMUL.FTZ R85, R191, R203 ;  /* 0x000000cbbf557220 */ /* 0x000fe40000410000 */
[----:B------:R-:W-:Y:S02]  /*84e0*/  FADD.FTZ R176, -R176, R125 ;  /* 0x0000007db0b07221 */ /* 0x000fe40000010100 */
[----:B------:R-:W-:Y:S02]  /*84f0*/  FFMA.FTZ R182, R182, R208, R185 ;  /* 0x000000d0b6b67223 */ /* 0x000fe400000100b9 */
[----:B------:R-:W-:Y:S02]  /*8500*/  FMUL.FTZ R187, R187, R227 ;  /* 0x000000e3bbbb7220 */ /* 0x000fe40000410000 */
[----:B------:R-:W-:Y:S02]  /*8510*/  FMUL.FTZ R154, R205, UR42 ;  /* 0x0000002acd9a7c20 */ /* 0x000fe40008410000 */
[----:B------:R-:W-:-:S02]  /*8520*/  FADD.FTZ R102, R177, R102 ;  /* 0x00000066b1667221 */ /* 0x000fc40000010000 */
[C---:B------:R-:W-:Y:S02]  /*8530*/  FMUL.FTZ R132, R164.reuse, R132 ;  /* 0x00000084a4847220 */ /* 0x040fe40000410000 */
[----:B------:R-:W-:Y:S02]  /*8540*/  FFMA.FTZ R131, -R164, R131, -RZ ;  /* 0x00000083a4837223 */ /* 0x000fe400000109ff */
[----:B------:R-:W-:Y:S02]  /*8550*/  FFMA.FTZ R126, R227, UR42, -R138 ;  /* 0x0000002ae37e7c23 */ /* 0x000fe4000801088a */
[----:B------:R-:W-:Y:S02]  /*8560*/  FFMA.FTZ R85, R186, R234, -R85 ;  /* 0x000000eaba557223 */ /* 0x000fe40000010855 */
[----:B------:R-:W-:Y:S02]  /*8570*/  FADD.FTZ R164, R51, R51 ;  /* 0x0000003333a47221 */ /* 0x000fe40000010000 */
[----:B------:R-:W-:-:S02]  /*8580*/  FMUL.FTZ R138, R124, -R176 ;  /* 0x800000b07c8a7220 */ /* 0x000fc40000410000 */
[----:B------:R-:W-:Y:S02]  /*8590*/  FFMA.FTZ R184, R184, R205, R187 ;  /* 0x000000cdb8b87223 */ /* 0x000fe400000100bb */
[----:B------:R-:W-:Y:S02]  /*85a0*/  FFMA.FTZ R155, -R167, R182, R155 ;  /* 0x000000b6a79b7223 */ /* 0x000fe4000001019b */
[----:B------:R-:W-:Y:S02]  /*85b0*/  FFMA.FTZ R154, R227, UR43, R154 ;  /* 0x0000002be39a7c23 */ /* 0x000fe4000801009a */
[-C--:B------:R-:W-:Y:S02]  /*85c0*/  FMUL.FTZ R124, R124, -R102.reuse ;  /* 0x800000667c7c7220 */ /* 0x080fe40000410000 */
[----:B------:R-:W-:Y:S02]  /*85d0*/  FFMA.FTZ R144, R164, R85, R144 ;  /* 0x00000055a4907223 */ /* 0x000fe40000010090 */
[----:B------:R-:W-:-:S02]  /*85e0*/  FFMA.FTZ R138, R123, R102, -R138 ;  /* 0x000000667b8a7223 */ /* 0x000fc4000001088a */
[C---:B------:R-:W-:Y:S02]  /*85f0*/  FMUL.FTZ R126, R153.reuse, R126 ;  /* 0x0000007e997e7220 */ /* 0x040fe40000410000 */
[C---:B------:R-:W-:Y:S02]  /*8600*/  FFMA.FTZ R125, -R153.reuse, R154, -RZ ;  /* 0x0000009a997d7223 */ /* 0x040fe400000109ff */
[----:B------:R-:W-:Y:S02]  /*8610*/  FFMA.FTZ R155, -R153, R184, R155 ;  /* 0x000000b8999b7223 */ /* 0x000fe4000001019b */
[----:B------:R-:W-:Y:S02]  /*8620*/  FFMA.FTZ R85, R123, R176, R124 ;  /* 0x000000b07b557223 */ /* 0x000fe4000001007c */
[----:B------:R-:W-:Y:S02]  /*8630*/  FMUL.FTZ R153, R203, UR42 ;  /* 0x0000002acb997c20 */ /* 0x000fe40008410000 */
[----:B------:R-:W-:-:S02]  /*8640*/  FMUL.FTZ R87, R193, R204 ;  /* 0x000000ccc1577220 */ /* 0x000fc40000410000 */
[----:B------:R-:W-:Y:S02]  /*8650*/  FADD.FTZ R179, R179, R138 ;  /* 0x0000008ab3b37221 */ /* 0x000fe40000010000 */
[----:B------:R-:W-:Y:S02]  /*8660*/  FADD.FTZ R85, -R178, R85 ;  /* 0x00000055b2557221 */ /* 0x000fe40000010100 */
[----:B------:R-:W-:Y:S02]  /*8670*/  FFMA.FTZ R123, R234, UR43, R153 ;  /* 0x0000002bea7b7c23 */ /* 0x000fe40008010099 */
[----:B------:R-:W-:Y:S02]  /*8680*/  FFMA.FTZ R87, R190, R229, -R87 ;  /* 0x000000e5be577223 */ /* 0x000fe40000010857 */
[----:B------:R-:W-:Y:S02]  /*8690*/  FADD.FTZ R153, R50, R50 ;  /* 0x0000003232997221 */ /* 0x000fe40000010000 */
[----:B------:R-:W-:-:S02]  /*86a0*/  FMUL.FTZ R138, R122, -R179 ;  /* 0x800000b37a8a7220 */ /* 0x000fc40000410000 */
[----:B------:R-:W-:Y:S02]  /*86b0*/  FMUL.FTZ R122, R122, -R85 ;  /* 0x800000557a7a7220 */ /* 0x000fe40000410000 */
[----:B------:R-:W-:Y:S02]  /*86c0*/  FFMA.FTZ R154, R153, R87, R144 ;  /* 0x00000057999a7223 */ /* 0x000fe40000010090 */
[C---:B------:R-:W-:Y:S02]  /*86d0*/  FFMA.FTZ R87, R121.reuse, R85, R138 ;  /* 0x0000005579577223 */ /* 0x040fe4000001008a */
[----:B------:R-:W-:Y:S02]  /*86e0*/  FFMA.FTZ R122, R121, R179, -R122 ;  /* 0x000000b3797a7223 */ /* 0x000fe4000001087a */
[----:B------:R-:W-:Y:S02]  /*86f0*/  FMUL.FTZ R138, R204, UR42 ;  /* 0x0000002acc8a7c20 */ /* 0x000fe40008410000 */
[----:B------:R-:W-:-:S02]  /*8700*/  FMUL.FTZ R141, R203, UR43 ;  /* 0x0000002bcb8d7c20 */ /* 0x000fc40008410000 */
[----:B------:R-:W-:Y:S02]  /*8710*/  FADD.FTZ R160, -R160, R87 ;  /* 0x00000057a0a07221 */ /* 0x000fe40000010100 */
[----:B------:R-:W-:Y:S02]  /*8720*/  FADD.FTZ R122, R159, R122 ;  /* 0x0000007a9f7a7221 */ /* 0x000fe40000010000 */
[----:B------:R-:W-:Y:S02]  /*8730*/  FFMA.FTZ R138, R229, UR43, R138 ;  /* 0x0000002be58a7c23 */ /* 0x000fe4000801008a */
[----:B------:R-:W-:Y:S02]  /*8740*/  FFMA.FTZ R124, R234, UR42, -R141 ;  /* 0x0000002aea7c7c23 */ /* 0x000fe4000801088d */
[C---:B------:R-:W-:Y:S02]  /*8750*/  FMUL.FTZ R87, R120.reuse, -R160 ;  /* 0x800000a078577220 */ /* 0x040fe40000410000 */
[----:B------:R-:W-:-:S02]  /*8760*/  FMUL.FTZ R141, R120, -R122 ;  /* 0x8000007a788d7220 */ /* 0x000fc40000410000 */
[----:B------:R-:W-:Y:S02]  /*8770*/  FFMA.FTZ R120, -R153, R138, -RZ ;  /* 0x0000008a99787223 */ /* 0x000fe400000109ff */
[----:B------:R-:W-:Y:S02]  /*8780*/  FMUL.FTZ R191, R191, R234 ;  /* 0x000000eabfbf7220 */ /* 0x000fe40000410000 */
[C---:B------:R-:W-:Y:S02]  /*8790*/  FFMA.FTZ R138, R119.reuse, R122, -R87 ;  /* 0x0000007a778a7223 */ /* 0x040fe40000010857 */
[----:B------:R-:W-:Y:S01]  /*87a0*/  FFMA.FTZ R87, R119, R160, R141 ;  /* 0x000000a077577223 */ /* 0x000fe2000001008d */
[----:B------:R-:W-:Y:S01]  /*87b0*/  SHF.L.U32 R119, R104, 0x5, RZ ;  /* 0x0000000568777819 */ /* 0x000fe200000006ff */
[----:B------:R-:W-:Y:S01]  /*87c0*/  FFMA.FTZ R186, R186, R203, R191 ;  /* 0x000000cbbaba7223 */ /* 0x000fe200000100bf */
[----:B------:R-:W-:Y:S01]  /*87d0*/  P2R R141, PR, RZ, 0x1 ;  /* 0x00000001ff8d7803 */ /* 0x000fe20000000000 */
[----:B------:R-:W-:-:S02]  /*87e0*/  FMUL.FTZ R193, R193, R229 ;  /* 0x000000e5c1c17220 */ /* 0x000fc40000410000 */
[----:B------:R-:W-:Y:S02]  /*87f0*/  FMUL.FTZ R144, R204, UR43 ;  /* 0x0000002bcc907c20 */ /* 0x000fe40008410000 */
[----:B------:R-:W-:Y:S01]  /*8800*/  FADD.FTZ R157, R157, R138 ;  /* 0x0000008a9d9d7221 */ /* 0x000fe20000010000 */
[----:B------:R-:W-:Y:S01]  /*8810*/  IADD3 R138, R119, 0x1, RZ ;  /* 0x00000001778a7810 */ /* 0x000fe20007ffe0ff */
[----:B------:R-:W-:Y:S02]  /*8820*/  FADD.FTZ R87, -R158, R87 ;  /* 0x000000579e577221 */ /* 0x000fe40000010100 */
[----:B------:R-:W-:Y:S01]  /*8830*/  FFMA.FTZ R190, R190, R204, R193 ;  /* 0x000000ccbebe7223 */ /* 0x000fe200000100c1 */
[----:B------:R-:W-:Y:S01]  /*8840*/  LEA.HI.SX32 R141, R138, R119, 0x1b ;  /* 0x000000778a8d7211 */ /* 0x000fe200078fdaff */
[----:B------:R-:W-:Y:S02]  /*8850*/  FFMA.FTZ R155, -R164, R186, R155 ;  /* 0x000000baa49b7223 */ /* 0x000fe4000001019b */
[----:B------:R-:W-:Y:S01]  /*8860*/  FFMA.FTZ R121, R229, UR42, -R144 ;  /* 0x0000002ae5797c23 */ /* 0x000fe20008010890 */
[----:B------:R-:W-:Y:S01]  /*8870*/  IADD3 R144, R119, 0x2, RZ ;  /* 0x0000000277907810 */ /* 0x000fe20007ffe0ff */
[----:B------:R-:W-:-:S02]  /*8880*/  FMUL.FTZ R138, R118, -R87 ;  /* 0x80000057768a7220 */ /* 0x000fc40000410000 */
[C---:B------:R-:W-:Y:S02]  /*8890*/  FMUL.FTZ R121, R153.reuse, R121 ;  /* 0x0000007999797220 */ /* 0x040fe40000410000 */
[----:B------:R-:W-:Y:S01]  /*88a0*/  FFMA.FTZ R190, -R153, R190, R155 ;  /* 0x000000be99be7223 */ /* 0x000fe2000001019b */
[----:B------:R-:W-:Y:S01]  /*88b0*/  LEA.HI.SX32 R153, R144, R119, 0x1b ;  /* 0x0000007790997211 */ /* 0x000fe200078fdaff */
[-C--:B------:R-:W-:Y:S01]  /*88c0*/  FMUL.FTZ R144, R118, -R157.reuse ;  /* 0x8000009d76907220 */ /* 0x080fe20000410000 */
[----:B------:R-:W-:Y:S01]  /*88d0*/  MOV R155, UR7 ;  /* 0x00000007009b7c02 */ /* 0x000fe20008000f00 */
[C---:B------:R-:W-:Y:S02]  /*88e0*/  FFMA.FTZ R118, R117.reuse, R157, -R138 ;  /* 0x0000009d75767223 */ /* 0x040fe4000001088a */
[----:B------:R-:W-:Y:S02]  /*88f0*/  FFMA.FTZ R117, R117, R87, R144 ;  /* 0x0000005775757223 */ /* 0x000fe40000010090 */
[----:B------:R-:W-:Y:S01]  /*8900*/  FADD.FTZ R118, R161, R118 ;  /* 0x00000076a1767221 */ /* 0x000fe20000010000 */
[----:B------:R0:W-:Y:S01]  /*8910*/  @!P0 STS.128 [R155.X16+0x8b80], R56 ;  /* 0x008b80389b008388 */ /* 0x0001e2000000cc00 */
[----:B------:R-:W-:-:S02]  /*8920*/  FADD.FTZ R156, -R156, R117 ;  /* 0x000000759c9c7221 */ /* 0x000fc40000010100 */
[C---:B------:R-:W-:Y:S02]  /*8930*/  FMUL.FTZ R117, R116.reuse, -R118 ;  /* 0x8000007674757220 */ /* 0x040fe40000410000 */
[-C--:B------:R-:W-:Y:S02]  /*8940*/  FMUL.FTZ R116, R116, -R156.reuse ;  /* 0x8000009c74747220 */ /* 0x080fe40000410000 */
[C---:B------:R-:W-:Y:S02]  /*8950*/  FFMA.FTZ R117, R115.reuse, R156, R117 ;  /* 0x0000009c73757223 */ /* 0x040fe40000010075 */
[----:B------:R-:W-:Y:S02]  /*8960*/  FFMA.FTZ R116, R115, R118, -R116 ;  /* 0x0000007673747223 */ /* 0x000fe40000010874 */
[----:B------:R-:W-:Y:S01]  /*8970*/  FADD.FTZ R139, R154, R139 ;  /* 0x0000008b9a8b7221 */ /* 0x000fe20000010000 */
[----:B------:R-:W-:Y:S01]  /*8980*/  IADD3 R154, R119, 0x3, RZ ;  /* 0x00000003779a7810 */ /* 0x000fe20007ffe0ff */
[----:B------:R-:W-:-:S02]  /*8990*/  FADD.FTZ R163, R163, R116 ;  /* 0x00000074a3a37221 */ /* 0x000fc40000010000 */
[----:B------:R-:W-:Y:S01]  /*89a0*/  FFMA.FTZ R67, -R236, R67, -RZ ;  /* 0x00000043ec437223 */ /* 0x000fe200000109ff */
[-C--:B------:R-:W-:Y:S01]  /*89b0*/  LEA.HI.SX32 R154, R154, R119.reuse, 0x1b ;  /* 0x000000779a9a7211 */ /* 0x080fe200078fdaff */
[----:B0-----:R-:W-:Y:S01]  /*89c0*/  FADD.FTZ R57, -R162, R117 ;  /* 0x00000075a2397221 */ /* 0x001fe20000010100 */
[----:B------:R-:W-:Y:S01]  /*89d0*/  LEA.HI.SX32 R119, R119, R119, 0x1b ;  /* 0x0000007777777211 */ /* 0x000fe200078fdaff */
[----:B------:R-:W-:Y:S02]  /*89e0*/  FMUL.FTZ R79, R169, R79 ;  /* 0x0000004fa94f7220 */ /* 0x000fe40000410000 */
[C---:B------:R-:W-:Y:S02]  /*89f0*/  FMUL.FTZ R56, R114.reuse, -R57 ;  /* 0x8000003972387220 */ /* 0x040fe40000410000 */
[-C--:B------:R-:W-:Y:S01]  /*8a00*/  FMUL.FTZ R114, R114, -R163.reuse ;  /* 0x800000a372727220 */ /* 0x080fe20000410000 */
[----:B------:R-:W-:Y:S01]  /*8a10*/  STS [R119.X4+0x2100], R66 ;  /* 0x0021004277007388 */ /* 0x000fe20000004800 */
        /* <DEDUP_REMOVED lines=10> */
[----:B------:R-:W-:Y:S01]  /*8ac0*/  FMUL.FTZ R194, R214, UR42 ;  /* 0x0000002ad6c27c20 */ /* 0x000fe20008410000 */
[----:B------:R1:W-:Y:S01]  /*8ad0*/  STS [R119.X4+0x211c], R67 ;  /* 0x00211c4377007388 */ /* 0x0003e20000004800 */
[----:B------:R-:W-:Y:S02]  /*8ae0*/  FADD.FTZ R147, -R147, R58 ;  /* 0x0000003a93937221 */ /* 0x000fe40000010100 */
[----:B------:R-:W-:Y:S01]  /*8af0*/  FFMA.FTZ R78, R219, UR43, R194 ;  /* 0x0000002bdb4e7c23 */ /* 0x000fe200080100c2 */
[----:B------:R2:W-:Y:S01]  /*8b00*/  STS [R119.X4+0x2128], R77 ;  /* 0x0021284d77007388 */ /* 0x0005e20000004800 */
[----:B------:R-:W-:Y:S02]  /*8b10*/  FMUL.FTZ R58, R110, -R147 ;  /* 0x800000936e3a7220 */ /* 0x000fe40000410000 */
[----:B------:R-:W-:Y:S01]  /*8b20*/  FFMA.FTZ R78, -R169, R78, -RZ ;  /* 0x0000004ea94e7223 */ /* 0x000fe200000109ff */
[----:B------:R3:W-:Y:S01]  /*8b30*/  STS [R119.X4+0x2120], R79 ;  /* 0x0021204f77007388 */ /* 0x0007e20000004800 */
[----:B0-----:R-:W-:-:S02]  /*8b40*/  FMUL.FTZ R82, R29, R56 ;  /* 0x000000381d527220 */ /* 0x001fc40000410000 */
[----:B-1----:R-:W-:Y:S01]  /*8b50*/  FFMA.FTZ R67, R111, R146, -R112 ;  /* 0x000000926f437223 */ /* 0x002fe20000010870 */
[----:B------:R-:W-:Y:S01]  /*8b60*/  STS [R119.X4+0x2114], R83 ;  /* 0x0021145377007388 */ /* 0x000fe20000004800 */
[----:B------:R-:W-:Y:S01]  /*8b70*/  FMUL.FTZ R113, R27, R118 ;  /* 0x000000761b717220 */ /* 0x000fe20000410000 */
[--C-:B--2---:R-:W-:Y:S01]  /*8b80*/  HADD2.F32 R77, -RZ, R72.reuse.H0_H0 ;  /* 0x20000048ff4d7230 */ /* 0x104fe20000004100 */
[----:B------:R-:W-:Y:S01]  /*8b90*/  FADD.FTZ R67, R148, R67 ;  /* 0x0000004394437221 */ /* 0x000fe20000010000 */
[----:B------:R-:W-:Y:S01]  /*8ba0*/  STS [R119.X4+0x212c], R76 ;  /* 0x00212c4c77007388 */ /* 0x000fe20000004800 */
[----:B------:R-:W-:Y:S01]  /*8bb0*/  FMUL.FTZ R165, R208, UR42 ;  /* 0x0000002ad0a57c20 */ /* 0x000fe20008410000 */
[----:B---3--:R-:W-:Y:S01]  /*8bc0*/  HADD2.F32 R79, -RZ, R72.H1_H1 ;  /* 0x30000048ff4f7230 */ /* 0x008fe20000004100 */
[-C--:B------:R-:W-:Y:S01]  /*8bd0*/  FMUL.FTZ R110, R110, -R67.reuse ;  /* 0x800000436e6e7220 */ /* 0x080fe20000410000 */
[----:B------:R-:W-:Y:S01]  /*8be0*/  STS [R119.X4+0x2124], R78 ;  /* 0x0021244e77007388 */ /* 0x000fe20000004800 */
[----:B------:R-:W-:-:S02]  /*8bf0*/  FFMA.FTZ R59, R109, R67, -R58 ;  /* 0x000000436d3b7223 */ /* 0x000fc4000001083a */
[----:B------:R-:W-:Y:S01]  /*8c00*/  FFMA.FTZ R58, R109, R147, R110 ;  /* 0x000000936d3a7223 */ /* 0x000fe2000001006e */
[----:B------:R-:W-:Y:S01]  /*8c10*/  STS [R119.X4+0x2118], R80 ;  /* 0x0021185077007388 */ /* 0x000fe20000004800 */
[----:B------:R-:W-:Y:S02]  /*8c20*/  FADD.FTZ R150, R150, R59 ;  /* 0x0000003b96967221 */ /* 0x000fe40000010000 */
[----:B------:R-:W-:Y:S01]  /*8c30*/  FADD.FTZ R58, -R149, R58 ;  /* 0x0000003a953a7221 */ /* 0x000fe20000010100 */
[----:B------:R-:W-:Y:S01]  /*8c40*/  STS [R119.X4+0x217c], R62 ;  /* 0x00217c3e77007388 */ /* 0x000fe20000004800 */
[C---:B------:R-:W-:Y:S02]  /*8c50*/  FMUL.FTZ R59, R108.reuse, -R150 ;  /* 0x800000966c3b7220 */ /* 0x040fe40000410000 */
        /* <DEDUP_REMOVED lines=8> */
[C---:B------:R-:W-:Y:S01]  /*8ce0*/  FMUL.FTZ R59, R32.reuse, R151 ;  /* 0x00000097203b7220 */ /* 0x040fe20000410000 */
[----:B0-----:R-:W-:Y:S01]  /*8cf0*/  HADD2.F32 R63, -RZ, R73.H1_H1 ;  /* 0x30000049ff3f7230 */ /* 0x001fe20000004100 */
[----:B------:R-:W-:Y:S01]  /*8d00*/  FFMA.FTZ R220, -R32, R77, R220 ;  /* 0x0000004d20dc7223 */ /* 0x000fe200000101dc */
[----:B------:R-:W-:Y:S01]  /*8d10*/  STS [R119.X4+0x2134], R142 ;  /* 0x0021348e77007388 */ /* 0x000fe20000004800 */
[----:B------:R-:W-:-:S02]  /*8d20*/  FMUL.FTZ R107, R31, R58 ;  /* 0x0000003a1f6b7220 */ /* 0x000fc40000410000 */
[----:B------:R-:W-:Y:S01]  /*8d30*/  FMUL.FTZ R81, R32, R152 ;  /* 0x0000009820517220 */ /* 0x000fe20000410000 */
[----:B------:R-:W-:Y:S01]  /*8d40*/  STS [R119.X4+0x2138], R136 ;  /* 0x0021388877007388 */ /* 0x000fe20000004800 */
[----:B------:R-:W-:Y:S02]  /*8d50*/  FMUL.FTZ R64, R218, R59 ;  /* 0x0000003bda407220 */ /* 0x000fe40000410000 */
[C---:B------:R-:W-:Y:S01]  /*8d60*/  FFMA.FTZ R222, -R31.reuse, R79, R222 ;  /* 0x0000004f1fde7223 */ /* 0x040fe200000101de */
[----:B------:R-:W-:Y:S01]  /*8d70*/  STS [R119.X4+0x213c], R135 ;  /* 0x00213c8777007388 */ /* 0x000fe20000004800 */
[----:B------:R-:W-:Y:S02]  /*8d80*/  FMUL.FTZ R83, R31, R150 ;  /* 0x000000961f537220 */ /* 0x000fe40000410000 */
[----:B------:R-:W-:Y:S01]  /*8d90*/  FMUL.FTZ R66, R216, R107 ;  /* 0x0000006bd8427220 */ /* 0x000fe20000410000 */
[----:B------:R-:W-:Y:S01]  /*8da0*/  STS [R119.X4+0x2140], R134 ;  /* 0x0021408677007388 */ /* 0x000fe20000004800 */
[----:B------:R-:W-:-:S02]  /*8db0*/  FFMA.FTZ R64, R220, R81, R64 ;  /* 0x00000051dc407223 */ /* 0x000fc40000010040 */
[-C--:B------:R-:W-:Y:S01]  /*8dc0*/  FFMA.FTZ R109, R222, R83.reuse, R66 ;  /* 0x00000053de6d7223 */ /* 0x080fe20000010042 */
[----:B------:R-:W-:Y:S01]  /*8dd0*/  STS [R119.X4+0x2144], R133 ;  /* 0x0021448577007388 */ /* 0x000fe20000004800 */
[----:B------:R-:W-:Y:S02]  /*8de0*/  FADD.FTZ R64, RZ, R64 ;  /* 0x00000040ff407221 */ /* 0x000fe40000010000 */
[----:B------:R-:W-:Y:S01]  /*8df0*/  FMUL.FTZ R76, R216, R83 ;  /* 0x00000053d84c7220 */ /* 0x000fe20000410000 */
[----:B------:R-:W-:Y:S01]  /*8e00*/  STS [R119.X4+0x2148], R132 ;  /* 0x0021488477007388 */ /* 0x000fe20000004800 */
[----:B------:R-:W-:Y:S02]  /*8e10*/  FMUL.FTZ R66, R218, R81 ;  /* 0x00000051da427220 */ /* 0x000fe40000410000 */
[----:B------:R-:W-:Y:S01]  /*8e20*/  FADD.FTZ R109, R64, R109 ;  /* 0x0000006d406d7221 */ /* 0x000fe20000010000 */
[----:B------:R-:W-:Y:S01]  /*8e30*/  HADD2.F32 R64, -RZ, R73.H0_H0 ;  /* 0x20000049ff407230 */ /* 0x000fe20000004100 */
[----:B------:R-:W-:Y:S01]  /*8e40*/  FFMA.FTZ R78, R222, R107, -R76 ;  /* 0x0000006bde4e7223 */ /* 0x000fe2000001084c */
[----:B------:R0:W-:Y:S01]  /*8e50*/  STS [R119.X4+0x214c], R131 ;  /* 0x00214c8377007388 */ /* 0x0001e20000004800 */
[----:B------:R-:W-:Y:S01]  /*8e60*/  FFMA.FTZ R59, R220, R59, -R66 ;  /* 0x0000003bdc3b7223 */ /* 0x000fe20000010842 */
[----:B------:R-:W-:Y:S01]  /*8e70*/  HADD2.F32 R66, -RZ, R74.H0_H0 ;  /* 0x2000004aff427230 */ /* 0x000fe20000004100 */
[----:B------:R-:W-:Y:S01]  /*8e80*/  FMUL.FTZ R76, R30, R67 ;  /* 0x000000431e4c7220 */ /* 0x000fe20000410000 */
[----:B------:R-:W-:Y:S01]  /*8e90*/  STS [R119.X4+0x2150], R130 ;  /* 0x0021508277007388 */ /* 0x000fe20000004800 */
[----:B------:R-:W-:-:S02]  /*8ea0*/  FADD.FTZ R59, RZ, R59 ;  /* 0x0000003bff3b7221 */ /* 0x000fc40000010000 */
[C---:B------:R-:W-:Y:S01]  /*8eb0*/  FFMA.FTZ R217, -R30.reuse, R64, R217 ;  /* 0x000000401ed97223 */ /* 0x040fe200000101d9 */
[----:B------:R-:W-:Y:S01]  /*8ec0*/  STS [R119.X4+0x2154], R129 ;  /* 0x0021548177007388 */ /* 0x000fe20000004800 */
[----:B------:R-:W-:Y:S01]  /*8ed0*/  FMUL.FTZ R80, R30, R147 ;  /* 0x000000931e507220 */ /* 0x000fe20000410000 */
[----:B0-----:R-:W-:Y:S01]  /*8ee0*/  MOV R131, UR30 ;  /* 0x0000001e00837c02 */ /* 0x001fe20008000f00 */
[----:B------:R-:W-:Y:S01]  /*8ef0*/  FMUL.FTZ R62, R215, R76 ;  /* 0x0000004cd73e7220 */ /* 0x000fe20000410000 */
[----:B------:R-:W-:Y:S01]  /*8f00*/  STS [R119.X4+0x2160], R126 ;  /* 0x0021607e77007388 */ /* 0x000fe20000004800 */
[----:B------:R-:W-:Y:S01]  /*8f10*/  FADD.FTZ R59, R59, R78 ;  /* 0x0000004e3b3b7221 */ /* 0x000fe20000010000 */
[----:B------:R-:W-:Y:S01]  /*8f20*/  LEA R131, R131, -R104, 0x1 ;  /* 0x8000006883837211 */ /* 0x000fe200078e08ff */
[-C--:B------:R-:W-:Y:S01]  /*8f30*/  FFMA.FTZ R78, R217, R80.reuse, -R62 ;  /* 0x00000050d94e7223 */ /* 0x080fe2000001083e */
[----:B------:R-:W-:Y:S01]  /*8f40*/  STS [R119.X4+0x2164], R125 ;  /* 0x0021647d77007388 */ /* 0x000fe20000004800 */
[----:B------:R-:W-:Y:S01]  /*8f50*/  FMUL.FTZ R80, R215, R80 ;  /* 0x00000050d7507220 */ /* 0x000fe20000410000 */
[----:B------:R-:W-:Y:S01]  /*8f60*/  ISETP.GE.AND P0, PT, R131, 0x1, PT ;  /* 0x000000018300780c */ /* 0x000fe20003f06270 */
[----:B------:R-:W-:Y:S01]  /*8f70*/  FMUL.FTZ R62, R28, R163 ;  /* 0x000000a31c3e7220 */ /* 0x000fe20000410000 */
[----:B------:R-:W-:Y:S01]  /*8f80*/  STS [R119.X4+0x2170], R121 ;  /* 0x0021707977007388 */ /* 0x000fe20000004800 */
[----:B------:R-:W-:-:S02]  /*8f90*/  FFMA.FTZ R80, R217, R76, R80 ;  /* 0x0000004cd9507223 */ /* 0x000fc40000010050 */
[C---:B------:R-:W-:Y:S01]  /*8fa0*/  FFMA.FTZ R224, -R29.reuse, R63, R224 ;  /* 0x0000003f1de07223 */ /* 0x040fe200000101e0 */
[----:B------:R-:W-:Y:S01]  /*8fb0*/  STS [R119.X4+0x2174], R120 ;  /* 0x0021747877007388 */ /* 0x000fe20000004800 */
[----:B------:R-:W-:Y:S02]  /*8fc0*/  FMUL.FTZ R107, R29, R146 ;  /* 0x000000921d6b7220 */ /* 0x000fe40000410000 */
[----:B------:R-:W-:Y:S02]  /*8fd0*/  FMUL.FTZ R84, R213, R82 ;  /* 0x00000052d5547220 */ /* 0x000fe40000410000 */
[C---:B------:R-:W-:Y:S02]  /*8fe0*/  FFMA.FTZ R219, -R28.reuse, R66, R219 ;  /* 0x000000421cdb7223 */ /* 0x040fe400000101db */
[----:B------:R-:W-:Y:S02]  /*8ff0*/  FMUL.FTZ R108, R28, R57 ;  /* 0x000000391c6c7220 */ /* 0x000fe40000410000 */
[----:B------:R-:W-:-:S02]  /*9000*/  FMUL.FTZ R110, R214, R62 ;  /* 0x0000003ed66e7220 */ /* 0x000fc40000410000 */
[----:B------:R-:W-:Y:S02]  /*9010*/  FADD.FTZ R80, R109, R80 ;  /* 0x000000506d507221 */ /* 0x000fe40000010000 */
[-C--:B------:R-:W-:Y:S02]  /*9020*/  FFMA.FTZ R109, R224, R107.reuse, R84 ;  /* 0x0000006be06d7223 */ /* 0x080fe40000010054 */
[----:B------:R-:W-:Y:S02]  /*9030*/  FMUL.FTZ R111, R213, R107 ;  /* 0x0000006bd56f7220 */ /* 0x000fe40000410000 */
[-C--:B------:R-:W-:Y:S02]  /*9040*/  FFMA.FTZ R110, R219, R108.reuse, -R110 ;  /* 0x0000006cdb6e7223 */ /* 0x080fe4000001086e */
[----:B------:R-:W-:Y:S02]  /*9050*/  FMUL.FTZ R108, R214, R108 ;  /* 0x0000006cd66c7220 */ /* 0x000fe40000410000 */
[----:B------:R-:W-:Y:S01]  /*9060*/  FADD.FTZ R80, R80, R109 ;  /* 0x0000006d50507221 */ /* 0x000fe20000010000 */
[----:B------:R-:W-:Y:S01]  /*9070*/  HADD2.F32 R109, -RZ, R74.H1_H1 ;  /* 0x3000004aff6d7230 */ /* 0x000fe20000004100 */
[----:B------:R-:W-:-:S02]  /*9080*/  FFMA.FTZ R82, R224, R82, -R111 ;  /* 0x00000052e0527223 */ /* 0x000fc4000001086f */
[----:B------:R-:W-:Y:S01]  /*9090*/  FADD.FTZ R59, R59, R78 ;  /* 0x0000004e3b3b7221 */ /* 0x000fe20000010000 */
[--C-:B------:R-:W-:Y:S01]  /*90a0*/  HADD2.F32 R78, -RZ, R75.reuse.H0_H0 ;  /* 0x2000004bff4e7230 */ /* 0x100fe20000004100 */
[----:B------:R-:W-:Y:S02]  /*90b0*/  FFMA.FTZ R111, R219, R62, R108 ;  /* 0x0000003edb6f7223 */ /* 0x000fe4000001006c */
[----:B------:R-:W-:Y:S02]  /*90c0*/  FADD.FTZ R59, R59, R82 ;  /* 0x000000523b3b7221 */ /* 0x000fe40000010000 */
[----:B------:R-:W-:Y:S01]  /*90d0*/  FADD.FTZ R82, R80, R111 ;  /* 0x0000006f50527221 */ /* 0x000fe20000010000 */
[----:B------:R-:W-:Y:S01]  /*90e0*/  HADD2.F32 R111, -RZ, R75.H1_H1 ;  /* 0x3000004bff6f7230 */ /* 0x000fe20000004100 */
[C---:B------:R-:W-:Y:S02]  /*90f0*/  FFMA.FTZ R226, -R27.reuse, R109, R226 ;  /* 0x0000006d1be27223 */ /* 0x040fe400000101e2 */
[----:B------:R-:W-:-:S02]  /*9100*/  FMUL.FTZ R115, R27, R156 ;  /* 0x0000009c1b737220 */ /* 0x000fc40000410000 */
[----:B------:R-:W-:Y:S02]  /*9110*/  FMUL.FTZ R84, R212, R113 ;  /* 0x00000071d4547220 */ /* 0x000fe40000410000 */
[----:B------:R-:W-:Y:S02]  /*9120*/  FMUL.FTZ R80, R26, R157 ;  /* 0x0000009d1a507220 */ /* 0x000fe40000410000 */
[----:B------:R-:W-:Y:S02]  /*9130*/  FFMA.FTZ R128, R232, UR43, R165 ;  /* 0x0000002be8807c23 */ /* 0x000fe400080100a5 */
[----:B------:R-:W-:Y:S02]  /*9140*/  FFMA.FTZ R108, R226, R115, -R84 ;  /* 0x00000073e26c7223 */ /* 0x000fe40000010854 */
[C---:B------:R-:W-:Y:S02]  /*9150*/  FFMA.FTZ R221, -R26.reuse, R78, R221 ;  /* 0x0000004e1add7223 */ /* 0x040fe400000101dd */
[----:B------:R-:W-:-:S02]  /*9160*/  FMUL.FTZ R112, R26, R87 ;  /* 0x000000571a707220 */ /* 0x000fc40000410000 */
[----:B------:R-:W-:Y:S02]  /*9170*/  FMUL.FTZ R114, R211, R80 ;  /* 0x00000050d3727220 */ /* 0x000fe40000410000 */
[----:B------:R-:W-:Y:S02]  /*9180*/  FMUL.FTZ R84, R212, R115 ;  /* 0x00000073d4547220 */ /* 0x000fe40000410000 */
[C---:B------:R-:W-:Y:S02]  /*9190*/  FMUL.FTZ R140, R167.reuse, R140 ;  /* 0x0000008ca78c7220 */ /* 0x040fe40000410000 */
[----:B------:R-:W-:Y:S02]  /*91a0*/  FFMA.FTZ R128, -R167, R128, -RZ ;  /* 0x00000080a7807223 */ /* 0x000fe400000109ff */
[C---:B------:R-:W-:Y:S01]  /*91b0*/  FMUL.FTZ R124, R164.reuse, R124 ;  /* 0x0000007ca47c7220 */ /* 0x040fe20000410000 */
[----:B------:R-:W-:Y:S01]  /*91c0*/  STS [R119.X4+0x2158], R140 ;  /* 0x0021588c77007388 */ /* 0x000fe20000004800 */
[----:B------:R-:W-:-:S02]  /*91d0*/  FFMA.FTZ R123, -R164, R123, -RZ ;  /* 0x0000007ba47b7223 */ /* 0x000fc400000109ff */
[----:B------:R-:W-:Y:S01]  /*91e0*/  FFMA.FTZ R114, R221, R112, -R114 ;  /* 0x00000070dd727223 */ /* 0x000fe20000010872 */
[----:B------:R-:W-:Y:S01]  /*91f0*/  STS [R119.X4+0x215c], R128 ;  /* 0x00215c8077007388 */ /* 0x000fe20000004800 */
[----:B------:R-:W-:Y:S02]  /*9200*/  FFMA.FTZ R117, R226, R113, R84 ;  /* 0x00000071e2757223 */ /* 0x000fe40000010054 */
[----:B------:R-:W-:Y:S01]  /*9210*/  FMUL.FTZ R115, R25, R122 ;  /* 0x0000007a19737220 */ /* 0x000fe20000410000 */
[----:B------:R-:W-:Y:S01]  /*9220*/  STS [R119.X4+0x2168], R124 ;  /* 0x0021687c77007388 */ /* 0x000fe20000004800 */
[----:B------:R-:W-:Y:S02]  /*9230*/  FMUL.FTZ R112, R211, R112 ;  /* 0x00000070d3707220 */ /* 0x000fe40000410000 */
[----:B------:R-:W-:Y:S01]  /*9240*/  FADD.FTZ R59, R59, R110 ;  /* 0x0000006e3b3b7221 */ /* 0x000fe20000010000 */
[----:B------:R0:W-:Y:S01]  /*9250*/  STS [R119.X4+0x216c], R123 ;  /* 0x00216c7b77007388 */ /* 0x0001e20000004800 */
[----:B------:R-:W-:-:S02]  /*9260*/  FADD.FTZ R82, R82, R117 ;  /* 0x0000007552527221 */ /* 0x000fc40000010000 */
[----:B------:R-:W-:Y:S02]  /*9270*/  FFMA.FTZ R228, -R25, R111, R228 ;  /* 0x0000006f19e47223 */ /* 0x000fe400000101e4 */
[----:B------:R-:W-:Y:S02]  /*9280*/  FMUL.FTZ R84, R210, R115 ;  /* 0x00000073d2547220 */ /* 0x000fe40000410000 */
[----:B------:R-:W-:Y:S02]  /*9290*/  FFMA.FTZ R117, R221, R80, R112 ;  /* 0x00000050dd757223 */ /* 0x000fe40000010070 */
[----:B------:R-:W-:Y:S02]  /*92a0*/  FADD.FTZ R59, R59, R108 ;  /* 0x0000006c3b3b7221 */ /* 0x000fe40000010000 */
[----:B0-----:R-:W-:Y:S02]  /*92b0*/  FMUL.FTZ R119, R25, R160 ;  /* 0x000000a019777220 */ /* 0x001fe40000410000 */
[----:B------:R-:W-:Y:S01]  /*92c0*/  FADD.FTZ R108, R82, R117 ;  /* 0x00000075526c7221 */ /* 0x000fe20000010000 */
[--C-:B------:R-:W-:Y:S01]  /*92d0*/  HADD2.F32 R82, -RZ, R68.reuse.H0_H0 ;  /* 0x20000044ff527230 */ /* 0x100fe20000004100 */
[-C--:B------:R-:W-:Y:S01]  /*92e0*/  FFMA.FTZ R110, R228, R119.reuse, -R84 ;  /* 0x00000077e46e7223 */ /* 0x080fe20000010854 */
[----:B------:R-:W-:Y:S01]  /*92f0*/  HADD2.F32 R117, -RZ, R68.H1_H1 ;  /* 0x30000044ff757230 */ /* 0x000fe20000004100 */
[----:B------:R-:W-:-:S02]  /*9300*/  FMUL.FTZ R119, R210, R119 ;  /* 0x00000077d2777220 */ /* 0x000fc40000410000 */
[----:B------:R-:W-:Y:S02]  /*9310*/  FMUL.FTZ R84, R24, R179 ;  /* 0x000000b318547220 */ /* 0x000fe40000410000 */
[----:B------:R-:W-:Y:S02]  /*9320*/  FFMA.FTZ R119, R228, R115, R119 ;  /* 0x00000073e4777223 */ /* 0x000fe40000010077 */
[----:B------:R-:W-:Y:S02]  /*9330*/  FADD.FTZ R59, R59, R114 ;  /* 0x000000723b3b7221 */ /* 0x000fe40000010000 */
[C---:B------:R-:W-:Y:S02]  /*9340*/  FFMA.FTZ R223, -R24.reuse, R82, R223 ;  /* 0x0000005218df7223 */ /* 0x040fe400000101df */
[----:B------:R-:W-:Y:S02]  /*9350*/  FMUL.FTZ R112, R24, R85 ;  /* 0x0000005518707220 */ /* 0x000fe40000410000 */
[----:B------:R-:W-:-:S02]  /*9360*/  FMUL.FTZ R114, R209, R84 ;  /* 0x00000054d1727220 */ /* 0x000fc40000410000 */
[----:B------:R-:W-:Y:S02]  /*9370*/  FADD.FTZ R108, R108, R119 ;  /* 0x000000776c6c7221 */ /* 0x000fe40000010000 */
[----:B------:R-:W-:Y:S02]  /*9380*/  FMUL.FTZ R119, R23, R102 ;  /* 0x0000006617777220 */ /* 0x000fe40000410000 */
[-C--:B------:R-:W-:Y:S02]  /*9390*/  FFMA.FTZ R114, R223, R112.reuse, -R114 ;  /* 0x00000070df727223 */ /* 0x080fe40000010872 */
[----:B------:R-:W-:Y:S02]  /*93a0*/  FMUL.FTZ R112, R209, R112 ;  /* 0x00000070d1707220 */ /* 0x000fe40000410000 */
[C---:B------:R-:W-:Y:S02]  /*93b0*/  FMUL.FTZ R116, R23.reuse, R176 ;  /* 0x000000b017747220 */ /* 0x040fe40000410000 */
[----:B------:R-:W-:-:S02]  /*93c0*/  FFMA.FTZ R230, -R23, R117, R230 ;  /* 0x0000007517e67223 */ /* 0x000fc400000101e6 */
[----:B------:R-:W-:Y:S02]  /*93d0*/  FMUL.FTZ R123, R207, R119 ;  /* 0x00000077cf7b7220 */ /* 0x000fe40000410000 */
[----:B------:R-:W-:Y:S02]  /*93e0*/  FADD.FTZ R59, R59, R110 ;  /* 0x0000006e3b3b7221 */ /* 0x000fe40000010000 */
[----:B------:R-:W-:Y:S02]  /*93f0*/  FFMA.FTZ R121, R223, R84, R112 ;  /* 0x00000054df797223 */ /* 0x000fe40000010070 */
[-C--:B------:R-:W-:Y:S02]  /*9400*/  FMUL.FTZ R112, R207, R116.reuse ;  /* 0x00000074cf707220 */ /* 0x080fe40000410000 */
[----:B------:R-:W-:Y:S02]  /*9410*/  FFMA.FTZ R154, R230, R116, -R123 ;  /* 0x00000074e69a7223 */ /* 0x000fe4000001087b */
[----:B------:R-:W-:-:S02]  /*9420*/  FADD.FTZ R59, R59, R114 ;  /* 0x000000723b3b7221 */ /* 0x000fc40000010000 */
[----:B------:R-:W-:Y:S01]  /*9430*/  FADD.FTZ R121, R108, R121 ;  /* 0x000000796c797221 */ /* 0x000fe20000010000 */
[----:B------:R-:W-:Y:S01]  /*9440*/  HADD2.F32 R108, -RZ, R69.H0_H0 ;  /* 0x20000045ff6c7230 */ /* 0x000fe20000004100 */
[----:B------:R-:W-:Y:S02]  /*9450*/  FFMA.FTZ R112, R230, R119, R112 ;  /* 0x00000077e6707223 */ /* 0x000fe40000010070 */
[----:B------:R-:W-:Y:S02]  /*9460*/  FMUL.FTZ R116, R199, UR39 ;  /* 0x00000027c7747c20 */ /* 0x000fe40008410000 */
[----:B------:R-:W-:Y:S02]  /*9470*/  FADD.FTZ R154, R59, R154 ;  /* 0x0000009a3b9a7221 */ /* 0x000fe40000010000 */
[----:B------:R-:W-:Y:S02]  /*9480*/  FMUL.FTZ R123, R60, UR39 ;  /* 0x000000273c7b7c20 */ /* 0x000fe40008410000 */
[----:B------:R-:W-:-:S02]  /*9490*/  FMUL.FTZ R59, R200, UR39 ;  /* 0x00000027c83b7c20 */ /* 0x000fc40008410000 */
[----:B------:R-:W-:Y:S02]  /*94a0*/  FMUL.FTZ R126, R103, UR39 ;  /* 0x00000027677e7c20 */ /* 0x000fe40008410000 */
[----:B------:R-:W-:Y:S02]  /*94b0*/  FADD.FTZ R158, R121, R112 ;  /* 0x00000070799e7221 */ /* 0x000fe40000010000 */
[----:B------:R-:W-:Y:S02]  /*94c0*/  FFMA.FTZ R121, R65, UR40, -R116 ;  /* 0x0000002841797c23 */ /* 0x000fe40008010874 */
[----:B------:R-:W-:Y:S02]  /*94d0*/  FFMA.FTZ R116, R200, UR40, -R123 ;  /* 0x00000028c8747c23 */ /* 0x000fe4000801087b */
[----:B------:R-:W-:Y:S02]  /*94e0*/  FMUL.FTZ R130, R175, UR39 ;  /* 0x00000027af827c20 */ /* 0x000fe40008410000 */
[----:B------:R-:W-:-:S02]  /*94f0*/  FFMA.FTZ R120, R60, UR40, R59 ;  /* 0x000000283c787c23 */ /* 0x000fc4000801003b */
[----:B------:R-:W-:Y:S02]  /*9500*/  FFMA.FTZ R123, R189, UR40, R126 ;  /* 0x00000028bd7b7c23 */ /* 0x000fe4000801007e */
[----:B------:R-:W-:Y:S02]  /*9510*/  FMUL.FTZ R59, R172, UR39 ;  /* 0x00000027ac3b7c20 */ /* 0x000fe40008410000 */
[C---:B------:R-:W-:Y:S02]  /*9520*/  FMUL.FTZ R126, R22.reuse, R175 ;  /* 0x000000af167e7220 */ /* 0x040fe40000410000 */
[C---:B------:R-:W-:Y:S02]  /*9530*/  FFMA.FTZ R129, R127.reuse, UR40, -R130 ;  /* 0x000000287f817c23 */ /* 0x040fe40008010882 */
[----:B------:R-:W-:Y:S02]  /*9540*/  FMUL.FTZ R128, R127, UR39 ;  /* 0x000000277f807c20 */ /* 0x000fe40008410000 */
[----:B------:R-:W-:-:S02]  /*9550*/  FMUL.FTZ R130, R22, R127 ;  /* 0x0000007f16827220 */ /* 0x000fc40000410000 */
[----:B------:R-:W-:Y:S02]  /*9560*/  FMUL.FTZ R134, R163, UR39 ;  /* 0x00000027a3867c20 */ /* 0x000fe40008410000 */
[----:B------:R-:W-:Y:S02]  /*9570*/  FFMA.FTZ R225, -R22, R108, R225 ;  /* 0x0000006c16e17223 */ /* 0x000fe400000101e1 */
[----:B------:R-:W-:Y:S02]  /*9580*/  FMUL.FTZ R159, R206, R126 ;  /* 0x0000007ece9f7220 */ /* 0x000fe40000410000 */
[----:B------:R-:W-:Y:S02]  /*9590*/  FFMA.FTZ R127, R86, UR40, R59 ;  /* 0x00000028567f7c23 */ /* 0x000fe4000801003b */
[----:B------:R-:W-:Y:S02]  /*95a0*/  FMUL.FTZ R59, R102, UR39 ;  /* 0x00000027663b7c20 */ /* 0x000fe40008410000 */
[----:B------:R-:W-:-:S02]  /*95b0*/  FFMA.FTZ R135, R57, UR40, -R134 ;  /* 0x0000002839877c23 */ /* 0x000fc40008010886 */
[----:B------:R-:W-:Y:S02]  /*95c0*/  FMUL.FTZ R140, R57, UR39 ;  /* 0x00000027398c7c20 */ /* 0x000fe40008410000 */
[-C--:B------:R-:W-:Y:S02]  /*95d0*/  FFMA.FTZ R159, R225, R130.reuse, -R159 ;  /* 0x00000082e19f7223 */ /* 0x080fe4000001089f */
[----:B------:R-:W-:Y:S02]  /*95e0*/  FMUL.FTZ R155, R206, R130 ;  /* 0x00000082ce9b7220 */ /* 0x000fe40000410000 */
[----:B------:R-:W-:Y:S02]  /*95f0*/  FMUL.FTZ R57, R146, UR39 ;  /* 0x0000002792397c20 */ /* 0x000fe40008410000 */
[----:B------:R-:W-:Y:S02]  /*9600*/  FMUL.FTZ R132, R179, UR39 ;  /* 0x00000027b3847c20 */ /* 0x000fe40008410000 */
[----:B------:R-:W-:-:S02]  /*9610*/  FFMA.FTZ R130, R176, UR40, -R59 ;  /* 0x00000028b0827c23 */ /* 0x000fc4000801083b */
[----:B------:R-:W-:Y:S02]  /*9620*/  FMUL.FTZ R59, R122, UR39 ;  /* 0x000000277a3b7c20 */ /* 0x000fe40008410000 */
[----:B------:R-:W-:Y:S02]  /*9630*/  FMUL.FTZ R134, R67, UR39 ;  /* 0x0000002743867c20 */ /* 0x000fe40008410000 */
[C---:B------:R-:W-:Y:S02]  /*9640*/  FFMA.FTZ R136, R56.reuse, UR40, -R57 ;  /* 0x0000002838887c23 */ /* 0x040fe40008010839 */
[C---:B------:R-:W-:Y:S02]  /*9650*/  FFMA.FTZ R132, R85.reuse, UR40, -R132 ;  /* 0x0000002855847c23 */ /* 0x040fe40008010884 */
[----:B------:R-:W-:Y:S02]  /*9660*/  FMUL.FTZ R144, R85, UR39 ;  /* 0x0000002755907c20 */ /* 0x000fe40008410000 */
[----:B------:R-:W-:-:S02]  /*9670*/  FMUL.FTZ R57, R56, UR39 ;  /* 0x0000002738397c20 */ /* 0x000fc40008410000 */
[----:B------:R-:W-:Y:S02]  /*9680*/  FFMA.FTZ R85, R160, UR40, -R59 ;  /* 0x00000028a0557c23 */ /* 0x000fe4000801083b */
[----:B------:R-:W-:Y:S02]  /*9690*/  FMUL.FTZ R138, R157, UR39 ;  /* 0x000000279d8a7c20 */ /* 0x000fe40008410000 */
[C---:B------:R-:W-:Y:S02]  /*96a0*/  FFMA.FTZ R134, R147.reuse, UR40, -R134 ;  /* 0x0000002893867c23 */ /* 0x040fe40008010886 */
        /* <DEDUP_REMOVED lines=15> */
[----:B------:R-:W-:Y:S02]  /*97a0*/  FFMA.FTZ R138, R87, UR40, -R138 ;  /* 0x00000028578a7c23 */ /* 0x000fe4000801088a */
[----:B------:R-:W-:Y:S02]  /*97b0*/  FFMA.FTZ R141, R151, UR40, -R56 ;  /* 0x00000028978d7c23 */ /* 0x000fe40008010838 */
[----:B------:R-:W-:Y:S02]  /*97c0*/  FADD.FTZ R137, R190, -R137 ;  /* 0x80000089be897221 */ /* 0x000fe40000010000 */
[----:B------:R-:W-:Y:S02]  /*97d0*/  FFMA.FTZ R110, R61, UR40, -R110 ;  /* 0x000000283d6e7c23 */ /* 0x000fe4000801086e */
[----:B------:R-:W-:Y:S02]  /*97e0*/  FFMA.FTZ R112, R197, UR40, R112 ;  /* 0x00000028c5707c23 */ /* 0x000fe40008010070 */
[----:B------:R-:W-:-:S02]  /*97f0*/  FFMA.FTZ R114, R199, UR40, R114 ;  /* 0x00000028c7727c23 */ /* 0x000fc40008010072 */
[----:B------:R-:W-:Y:S02]  /*9800*/  FFMA.FTZ R124, R103, UR40, -R124 ;  /* 0x00000028677c7c23 */ /* 0x000fe4000801087c */
[----:B------:R-:W-:Y:S02]  /*9810*/  FFMA.FTZ R125, R172, UR40, -R125 ;  /* 0x00000028ac7d7c23 */ /* 0x000fe4000801087d */
[----:B------:R-:W-:Y:S02]  /*9820*/  FFMA.FTZ R128, R175, UR40, R128 ;  /* 0x00000028af807c23 */ /* 0x000fe40008010080 */
[----:B------:R-:W-:Y:S02]  /*9830*/  FFMA.FTZ R153, R102, UR40, R153 ;  /* 0x0000002866997c23 */ /* 0x000fe40008010099 */
[----:B------:R-:W-:Y:S02]  /*9840*/  FFMA.FTZ R144, R179, UR40, R144 ;  /* 0x00000028b3907c23 */ /* 0x000fe40008010090 */
[----:B------:R-:W-:-:S02]  /*9850*/  FFMA.FTZ R143, R122, UR40, R143 ;  /* 0x000000287a8f7c23 */ /* 0x000fc4000801008f */
[----:B------:R-:W-:Y:S02]  /*9860*/  FFMA.FTZ R87, R156, UR40, -R59 ;  /* 0x000000289c577c23 */ /* 0x000fe4000801083b */
[----:B------:R-:W-:Y:S02]  /*9870*/  FFMA.FTZ R148, R157, UR40, R148 ;  /* 0x000000289d947c23 */ /* 0x000fe40008010094 */
[----:B------:R-:W-:Y:S02]  /*9880*/  FFMA.FTZ R145, R118, UR40, R145 ;  /* 0x0000002876917c23 */ /* 0x000fe40008010091 */
[----:B------:R-:W-:Y:S02]  /*9890*/  FFMA.FTZ R140, R163, UR40, R140 ;  /* 0x00000028a38c7c23 */ /* 0x000fe4000801008c */
[----:B------:R-:W-:Y:S02]  /*98a0*/  FFMA.FTZ R133, R58, UR40, -R133 ;  /* 0x000000283a857c23 */ /* 0x000fe40008010885 */
        /* <DEDUP_REMOVED lines=38> */
.L_x_2536:
[----:B------:R-:W-:Y:S05]  /*9b10*/  BSYNC B0 ;  /* 0x0000000000007941 */ /* 0x000fea0003800000 */
.L_x_2535:
[----:B------:R-:W-:Y:S01]  /*9b20*/  ULDC.64 UR34, c[0x0][0x2b8] ;  /* 0x0000ae0000227ab9 */ /* 0x000fe20000000a00 */
[----:B------:R-:W-:Y:S01]  /*9b30*/  FFMA.FTZ R57, R225, R126, R155 ;  /* 0x0000007ee1397223 */ /* 0x000fe2000001009b */
[----:B------:R-:W-:Y:S01]  /*9b40*/  USHF.R.U32.HI UR30, URZ, 0x1, UR35 ;  /* 0x000000013f1e7899 */ /* 0x000fe20008011623 */
[----:B------:R-:W-:Y:S01]  /*9b50*/  HADD2.F32 R155, -RZ, R69.H1_H1 ;  /* 0x30000045ff9b7230 */ /* 0x000fe20000004100 */
[----:B------:R-:W-:Y:S01]  /*9b60*/  USHF.R.U64 UR34, UR34, 0x1, UR35 ;  /* 0x0000000122227899 */ /* 0x000fe20008001223 */
[C---:B0-----:R-:W-:Y:S01]  /*9b70*/  FMUL.FTZ R58, R20.reuse, R103 ;  /* 0x00000067143a7220 */ /* 0x041fe20000410000 */
[----:B------:R-:W-:Y:S01]  /*9b80*/  UIMAD UR39, UR30, UR37, URZ ;  /* 0x000000251e2772a4 */ /* 0x000fe2000f8e023f */
[C---:B------:R-:W-:Y:S01]  /*9b90*/  FMUL.FTZ R103, R21.reuse, R86 ;  /* 0x0000005615677220 */ /* 0x040fe20000410000 */
[----:B------:R-:W-:Y:S01]  /*9ba0*/  UIMAD.WIDE.U32 UR30, UR34, UR37, URZ ;  /* 0x00000025221e72a5 */ /* 0x000fe2000f8e003f */
[--C-:B------:R-:W-:Y:S01]  /*9bb0*/  HADD2.F32 R156, -RZ, R70.reuse.H0_H0 ;  /* 0x20000046ff9c7230 */ /* 0x100fe20000004100 */
[----:B------:R-:W-:Y:S01]  /*9bc0*/  UIMAD UR39, UR36, UR34, UR39 ;  /* 0x00000022242772a4 */ /* 0x000fe2000f8e0227 */
[C---:B------:R-:W-:Y:S01]  /*9bd0*/  FFMA.FTZ R232, -R21.reuse, R155, R232 ;  /* 0x0000009b15e87223 */ /* 0x040fe200000101e8 */
[----:B------:R-:W-:Y:S01]  /*9be0*/  HADD2.F32 R166, -RZ, R71.H1_H1 ;  /* 0x30000047ffa67230 */ /* 0x000fe20000004100 */
[----:B------:R-:W-:Y:S01]  /*9bf0*/  ULDC.64 UR34, c[0x0][0x2c0] ;  /* 0x0000b00000227ab9 */ /* 0x000fe20000000a00 */
[----:B------:R-:W-:Y:S01]  /*9c00*/  FMUL.FTZ R160, R20, R189 ;  /* 0x000000bd14a07220 */ /* 0x000fe20000410000 */
[----:B------:R-:W-:Y:S01]  /*9c10*/  UIADD3 UR31, UR31, UR39, URZ ;  /* 0x000000271f1f7290 */ /* 0x000fe2000fffe03f */
[----:B------:R-:W-:Y:S01]  /*9c20*/  FMUL.FTZ R59, R21, R172 ;  /* 0x000000ac153b7220 */ /* 0x000fe20000410000 */
[----:B------:R-:W-:Y:S01]  /*9c30*/  UIMAD UR39, UR38, UR34, URZ ;  /* 0x00000022262772a4 */ /* 0x000fe2000f8e023f */
[----:B------:R-:W-:Y:S01]  /*9c40*/  FMUL.FTZ R56, R208, R103 ;  /* 0x00000067d0387220 */ /* 0x000fe20000410000 */
[----:B------:R-:W-:Y:S01]  /*9c50*/  UIMAD.WIDE.U32 UR30, UR20, UR34, UR30 ;  /* 0x00000022141e72a5 */ /* 0x000fe2000f8e001e */
[----:B------:R-:W-:Y:S01]  /*9c60*/  FADD.FTZ R57, R158, R57 ;  /* 0x000000399e397221 */ /* 0x000fe20000010000 */
[----:B------:R-:W-:Y:S01]  /*9c70*/  UIMAD UR39, UR20, UR35, UR39 ;  /* 0x00000023142772a4 */ /* 0x000fe2000f8e0227 */
[----:B------:R-:W-:Y:S01]  /*9c80*/  FFMA.FTZ R158, -R20, R156, R227 ;  /* 0x0000009c149e7223 */ /* 0x000fe200000101e3 */
[----:B------:R-:W-:Y:S01]  /*9c90*/  BSSY B0, `(.L_x_2537) ;  /* 0x0000048000007945 */ /* 0x000fe20003800000 */
[----:B------:R-:W-:Y:S01]  /*9ca0*/  ULDC.64 UR34, c[0x0][0x320] ;  /* 0x0000c80000227ab9 */ /* 0x000fe20000000a00 */
[----:B------:R-:W-:Y:S01]  /*9cb0*/  FMUL.FTZ R165, R205, R160 ;  /* 0x000000a0cda57220 */ /* 0x000fe20000410000 */
[----:B------:R-:W-:Y:S01]  /*9cc0*/  UIADD3 UR31, UR39, UR31, URZ ;  /* 0x0000001f271f7290 */ /* 0x000fe2000fffe03f */
[-C--:B------:R-:W-:Y:S01]  /*9cd0*/  FFMA.FTZ R161, R232, R59.reuse, -R56 ;  /* 0x0000003be8a17223 */ /* 0x080fe20000010838 */
[----:B------:R-:W-:Y:S01]  /*9ce0*/  ULEA UR34, UP0, UR30, UR34, 0x3 ;  /* 0x000000221e227291 */ /* 0x000fe2000f80183f */
[----:B------:R-:W-:Y:S01]  /*9cf0*/  FMUL.FTZ R59, R208, R59 ;  /* 0x0000003bd03b7220 */ /* 0x000fe20000410000 */
[----:B------:R-:W-:Y:S01]  /*9d00*/  ISETP.GE.AND P1, PT, R131, 0x101, PT ;  /* 0x000001018300780c */ /* 0x000fe20003f26270 */
[-C--:B------:R-:W-:Y:S01]  /*9d10*/  FFMA.FTZ R162, R158, R58.reuse, -R165 ;  /* 0x0000003a9ea27223 */ /* 0x080fe200000108a5 */
[----:B------:R-:W-:Y:S01]  /*9d20*/  ULEA.HI.X UR35, UR30, UR35, UR31, 0x3, UP0 ;  /* 0x000000231e237291 */ /* 0x000fe200080f1c1f */
[----:B------:R-:W-:Y:S01]  /*9d30*/  FMUL.FTZ R165, R205, R58 ;  /* 0x0000003acda57220 */ /* 0x000fe20000410000 */
[----:B------:R-:W-:Y:S01]  /*9d40*/  ISETP.GE.AND P2, PT, R131, 0x181, PT ;  /* 0x000001818300780c */ /* 0x000fe20003f46270 */
[----:B------:R-:W-:Y:S01]  /*9d50*/  FFMA.FTZ R56, R232, R103, R59 ;  /* 0x00000067e8387223 */ /* 0x000fe2000001003b */
[----:B------:R-:W-:Y:S01]  /*9d60*/  ULDC UR30, c[0x0][0x174] ;  /* 0x00005d00001e7ab9 */ /* 0x000fe20000000800 */
[----:B------:R-:W-:Y:S01]  /*9d70*/  FADD.FTZ R154, R154, R159 ;  /* 0x0000009f9a9a7221 */ /* 0x000fe20000010000 */
[----:B------:R-:W-:Y:S01]  /*9d80*/  UIADD3 UR30, UR6, -UR30, URZ ;  /* 0x8000001e061e7290 */ /* 0x000fe2000fffe03f */
[----:B------:R-:W-:Y:S01]  /*9d90*/  FADD.FTZ R56, R57, R56 ;  /* 0x0000003839387221 */ /* 0x000fe20000010000 */
[----:B------:R-:W-:Y:S01]  /*9da0*/  HADD2.F32 R159, -RZ, R70.H1_H1 ;  /* 0x30000046ff9f7230 */ /* 0x000fe20000004100 */
[----:B------:R-:W-:Y:S01]  /*9db0*/  FFMA.FTZ R165, R158, R160, R165 ;  /* 0x000000a09ea57223 */ /* 0x000fe200000100a5 */
[----:B------:R-:W-:Y:S01]  /*9dc0*/  UIMAD UR30, UR30, -0x1000, URZ ;  /* 0xfffff0001e1e78a4 */ /* 0x000fe2000f8e023f */
[----:B------:R-:W-:-:S02]  /*9dd0*/  FADD.FTZ R57, R154, R161 ;  /* 0x000000a19a397221 */ /* 0x000fc40000010000 */
[----:B------:R-:W-:Y:S01]  /*9de0*/  FADD.FTZ R165, R56, R165 ;  /* 0x000000a538a57221 */ /* 0x000fe20000010000 */
[C---:B------:R-:W-:Y:S01]  /*9df0*/  LEA R56, P0, R104.reuse, UR34, 0x2 ;  /* 0x0000002268387c11 */ /* 0x040fe2000f8010ff */
[----:B------:R-:W-:Y:S01]  /*9e00*/  FMUL.FTZ R154, R19, R60 ;  /* 0x0000003c139a7220 */ /* 0x000fe20000410000 */
[----:B------:R-:W-:Y:S01]  /*9e10*/  MOV R167, UR30 ;  /* 0x0000001e00a77c02 */ /* 0x000fe20008000f00 */
[----:B------:R-:W-:Y:S01]  /*9e20*/  FADD.FTZ R58, R57, R162 ;  /* 0x000000a2393a7221 */ /* 0x000fe20000010000 */
[----:B------:R-:W-:Y:S01]  /*9e30*/  LEA.HI.X R57, R104, UR35, RZ, 0x2, P0 ;  /* 0x0000002368397c11 */ /* 0x000fe200080f14ff */
[----:B------:R-:W-:Y:S01]  /*9e40*/  USHF.L.U32 UR34, UR8, 0x2, URZ ;  /* 0x0000000208227899 */ /* 0x000fe2000800063f */
[C---:B------:R-:W-:Y:S01]  /*9e50*/  FFMA.FTZ R161, -R19.reuse, R159, R234 ;  /* 0x0000009f13a17223 */ /* 0x040fe200000101ea */
[----:B------:R-:W-:Y:S01]  /*9e60*/  HADD2.F32 R162, -RZ, R71.H0_H0 ;  /* 0x20000047ffa27230 */ /* 0x000fe20000004100 */
[----:B------:R-:W-:Y:S01]  /*9e70*/  FMUL.FTZ R200, R19, R200 ;  /* 0x000000c813c87220 */ /* 0x000fe20000410000 */
[----:B------:R-:W-:Y:S01]  /*9e80*/  USHF.L.U64.HI UR35, UR8, 0x2, UR9 ;  /* 0x0000000208237899 */ /* 0x000fe20008010209 */
[----:B------:R-:W-:Y:S01]  /*9e90*/  FMUL.FTZ R59, R203, R154 ;  /* 0x0000009acb3b7220 */ /* 0x000fe20000410000 */
[----:B------:R-:W-:Y:S01]  /*9ea0*/  ULDC.64 UR30, c[0x0][0x2d0] ;  /* 0x0000b400001e7ab9 */ /* 0x000fe20000000a00 */
[----:B------:R-:W-:Y:S01]  /*9eb0*/  FMUL.FTZ R164, R18, R199 ;  /* 0x000000c712a47220 */ /* 0x000fe20000410000 */
[----:B------:R-:W-:Y:S01]  /*9ec0*/  ISETP.GE.AND P0, PT, R131, 0x81, PT ;  /* 0x000000818300780c */ /* 0x000fe20003f06270 */
[----:B------:R-:W-:Y:S01]  /*9ed0*/  IMAD.WIDE R56, R167, 0x4, R56 ;  /* 0x00000004a7387825 */ /* 0x000fe200078e0238 */
[----:B------:R-:W-:Y:S01]  /*9ee0*/  MOV R167, UR34 ;  /* 0x0000002200a77c02 */ /* 0x000fe20008000f00 */
[----:B------:R-:W-:-:S02]  /*9ef0*/  UIMAD UR30, UR35, UR30, URZ ;  /* 0x0000001e231e72a4 */ /* 0x000fc4000f8e023f */
[-C--:B------:R-:W-:Y:S02]  /*9f00*/  FFMA.FTZ R59, R161, R200.reuse, -R59 ;  /* 0x000000c8a13b7223 */ /* 0x080fe4000001083b */
[----:B------:R-:W-:Y:S01]  /*9f10*/  FMUL.FTZ R200, R203, R200 ;  /* 0x000000c8cbc87220 */ /* 0x000fe20000410000 */
[----:B------:R-:W-:Y:S01]  /*9f20*/  UIMAD UR30, UR34, UR31, UR30 ;  /* 0x0000001f221e72a4 */ /* 0x000fe2000f8e021e */
[C---:B------:R-:W-:Y:S02]  /*9f30*/  FFMA.FTZ R229, -R18.reuse, R162, R229 ;  /* 0x000000a212e57223 */ /* 0x040fe400000101e5 */
[----:B------:R-:W-:Y:S02]  /*9f40*/  FMUL.FTZ R65, R18, R65 ;  /* 0x0000004112417220 */ /* 0x000fe40000410000 */
[----:B------:R-:W-:Y:S02]  /*9f50*/  FMUL.FTZ R168, R204, R164 ;  /* 0x000000a4cca87220 */ /* 0x000fe40000410000 */
[----:B------:R-:W-:-:S04]  /*9f60*/  IMAD.WIDE.U32 R56, R167, c[0x0][0x2d0], R56 ;  /* 0x0000b400a7387a25 */ /* 0x000fc800078e0038 */
[----:B------:R-:W-:Y:S01]  /*9f70*/  FFMA.FTZ R200, R161, R154, R200 ;  /* 0x0000009aa1c87223 */ /* 0x000fe200000100c8 */
[----:B------:R-:W-:Y:S01]  /*9f80*/  IADD3 R57, R57, UR30, RZ ;  /* 0x0000001e39397c10 */ /* 0x000fe2000fffe0ff */
[-C--:B------:R-:W-:Y:S02]  /*9f90*/  FFMA.FTZ R169, R229, R65.reuse, -R168 ;  /* 0x00000041e5a97223 */ /* 0x080fe400000108a8 */
[----:B------:R-:W-:Y:S02]  /*9fa0*/  FMUL.FTZ R167, R204, R65 ;  /* 0x00000041cca77220 */ /* 0x000fe40000410000 */
[----:B------:R-:W-:Y:S02]  /*9fb0*/  FMUL.FTZ R65, R16, R197 ;  /* 0x000000c510417220 */ /* 0x000fe40000410000 */
[----:B------:R-:W-:Y:S02]  /*9fc0*/  FADD.FTZ R165, R165, R200 ;  /* 0x000000c8a5a57221 */ /* 0x000fe40000010000 */
[----:B------:R-:W-:-:S02]  /*9fd0*/  FADD.FTZ R58, R58, R59 ;  /* 0x0000003b3a3a7221 */ /* 0x000fc40000010000 */
[----:B------:R-:W-:Y:S01]  /*9fe0*/  FFMA.FTZ R168, R229, R164, R167 ;  /* 0x000000a4e5a87223 */ /* 0x000fe200000100a7 */
[----:B------:R-:W-:Y:S01]  /*9ff0*/  IADD3 R167, R104, 0x100, RZ ;  /* 0x0000010068a77810 */ /* 0x000fe20007ffe0ff */
[C---:B------:R-:W-:Y:S02]  /*a000*/  FFMA.FTZ R231, -R16.reuse, R166, R231 ;  /* 0x000000a610e77223 */ /* 0x040fe400000101e7 */
[----:B------:R-:W-:Y:S01]  /*a010*/  FMUL.FTZ R170, R16, R61 ;  /* 0x0000003d10aa7220 */ /* 0x000fe20000410000 */
[----:B------:R-:W-:Y:S01]  /*a020*/  LEA.HI.SX32 R167, R167, R104, 0x1b ;  /* 0x00000068a7a77211 */ /* 0x000fe200078fdaff */
[----:B------:R-:W-:Y:S02]  /*a030*/  FMUL.FTZ R59, R233, R65 ;  /* 0x00000041e93b7220 */ /* 0x000fe40000410000 */
[----:B------:R-:W-:Y:S02]  /*a040*/  FADD.FTZ R61, R165, R168 ;  /* 0x000000a8a53d7221 */ /* 0x000fe40000010000 */
[-C--:B------:R-:W-:Y:S01]  /*a050*/  FFMA.FTZ R165, R231, R170.reuse, -R59 ;  /* 0x000000aae7a57223 */ /* 0x080fe2000001083b */
[----:B------:R-:W-:Y:S01]  /*a060*/  IADD3 R59, R104, 0x80, RZ ;  /* 0x00000080683b7810 */ /* 0x000fe20007ffe0ff */
[----:B------:R-:W-:-:S02]  /*a070*/  FMUL.FTZ R170, R233, R170 ;  /* 0x000000aae9aa7220 */ /* 0x000fc40000410000 */
[----:B------:R-:W-:Y:S01]  /*a080*/  FADD.FTZ R58, R58, R169 ;  /* 0x000000a93a3a7221 */ /* 0x000fe20000010000 */
[----:B------:R-:W-:Y:S01]  /*a090*/  LEA.HI.SX32 R59, R59, R104, 0x1b ;  /* 0x000000683b3b7211 */ /* 0x000fe200078fdaff */
[----:B------:R-:W-:Y:S01]  /*a0a0*/  FFMA.FTZ R170, R231, R65, R170 ;  /* 0x00000041e7aa7223 */ /* 0x000fe200000100aa */
[----:B------:R-:W-:Y:S01]  /*a0b0*/  IADD3 R169, R104, 0x180, RZ ;  /* 0x0000018068a97810 */ /* 0x000fe20007ffe0ff */
[----:B------:R-:W-:Y:S02]  /*a0c0*/  FADD.FTZ R165, R58, R165 ;  /* 0x000000a53aa57221 */ /* 0x000fe40000010000 */
[----:B------:R-:W-:Y:S01]  /*a0d0*/  FADD.FTZ R61, R61, R170 ;  /* 0x000000aa3d3d7221 */ /* 0x000fe20000010000 */
[----:B------:R-:W0:Y:S01]  /*a0e0*/  LDS R59, [R59.X4+0x2300] ;  /* 0x002300003b3b7984 */ /* 0x000e220000004800 */
[----:B------:R-:W-:Y:S05]  /*a0f0*/  @!P0 BRA `(.L_x_2538) ;  /* 0x0000001000008947 */ /* 0x000fea0003800000 */
[----:B0-----:R0:W-:Y:S02]  /*a100*/  RED.E.ADD.F32.FTZ.RN.STRONG.GPU [R56.64+-0x3e00], R59 ;  /* 0xffc2003b3800798e */ /* 0x0011e4000c10e7a0 */
.L_x_2538:
[----:B------:R-:W-:Y:S05]  /*a110*/  BSYNC B0 ;  /* 0x0000000000007941 */ /* 0x000fea0003800000 */
.L_x_2537:
[----:B------:R-:W1:Y:S01]  /*a120*/  LDS R167, [R167.X4+0x2500] ;  /* 0x00250000a7a77984 */ /* 0x000e620000004800 */
[----:B------:R-:W-:Y:S01]  /*a130*/  BSSY B0, `(.L_x_2539) ;  /* 0x0000004000007945 */ /* 0x000fe20003800000 */
[----:B------:R-:W-:Y:S01]  /*a140*/  LEA.HI.SX32 R169, R169, R104, 0x1b ;  /* 0x00000068a9a97211 */ /* 0x000fe200078fdaff */
[----:B------:R-:W-:Y:S05]  /*a150*/  @!P1 BRA `(.L_x_2540) ;  /* 0x0000001000009947 */ /* 0x000fea0003800000 */
[----:B-1----:R1:W-:Y:S02]  /*a160*/  RED.E.ADD.F32.FTZ.RN.STRONG.GPU [R56.64+-0x3c00], R167 ;  /* 0xffc400a73800798e */ /* 0x0023e4000c10e7a0 */
.L_x_2540:
[----:B------:R-:W-:Y:S05]  /*a170*/  BSYNC B0 ;  /* 0x0000000000007941 */ /* 0x000fea0003800000 */
.L_x_2539:
[----:B------:R-:W2:Y:S01]  /*a180*/  LDS R169, [R169.X4+0x2700] ;  /* 0x00270000a9a97984 */ /* 0x000ea20000004800 */
[----:B------:R-:W-:Y:S01]  /*a190*/  BSSY B0, `(.L_x_2541) ;  /* 0x0000005000007945 */ /* 0x000fe20003800000 */
[----:B-1----:R-:W-:-:S02]  /*a1a0*/  IADD3 R167, R104, 0x200, RZ ;  /* 0x0000020068a77810 */ /* 0x002fc40007ffe0ff */
[----:B0-----:R-:W-:Y:S01]  /*a1b0*/  IADD3 R59, R104, 0x280, RZ ;  /* 0x00000280683b7810 */ /* 0x001fe20007ffe0ff */
[----:B------:R-:W-:Y:S05]  /*a1c0*/  @!P2 BRA `(.L_x_2542) ;  /* 0x000000100000a947 */ /* 0x000fea0003800000 */
[----:B--2---:R0:W-:Y:S02]  /*a1d0*/  RED.E.ADD.F32.FTZ.RN.STRONG.GPU [R56.64+-0x3a00], R169 ;  /* 0xffc600a93800798e */ /* 0x0041e4000c10e7a0 */
.L_x_2542:
[----:B------:R-:W-:Y:S05]  /*a1e0*/  BSYNC B0 ;  /* 0x0000000000007941 */ /* 0x000fea0003800000 */
.L_x_2541:
[-C--:B------:R-:W-:Y:S01]  /*a1f0*/  LEA.HI.SX32 R58, R167, R104.reuse, 0x1b ;  /* 0x00000068a73a7211 */ /* 0x080fe200078fdaff */
[----:B------:R-:W-:Y:S01]  /*a200*/  BSSY B0, `(.L_x_2543) ;  /* 0x000000d000007945 */ /* 0x000fe20003800000 */
[----:B------:R-:W-:Y:S02]  /*a210*/  LEA.HI.SX32 R167, R59, R104, 0x1b ;  /* 0x000000683ba77211 */ /* 0x000fe400078fdaff */
[C---:B------:R-:W-:Y:S01]  /*a220*/  ISETP.GE.AND P6, PT, R131.reuse, 0x201, PT ;  /* 0x000002018300780c */ /* 0x040fe20003fc6270 */
[----:B------:R1:W3:Y:S01]  /*a230*/  LDS R59, [R58.X4+0x2900] ;  /* 0x002900003a3b7984 */ /* 0x0002e20000004800 */
[----:B0-2---:R-:W-:Y:S02]  /*a240*/  IADD3 R169, R104, 0x300, RZ ;  /* 0x0000030068a97810 */ /* 0x005fe40007ffe0ff */
[C---:B------:R-:W-:Y:S02]  /*a250*/  ISETP.GE.AND P0, PT, R131.reuse, 0x281, PT ;  /* 0x000002818300780c */ /* 0x040fe40003f06270 */
[----:B------:R-:W-:-:S02]  /*a260*/  ISETP.GE.AND P1, PT, R131, 0x301, PT ;  /* 0x000003018300780c */ /* 0x000fc40003f26270 */
[C---:B------:R-:W-:Y:S02]  /*a270*/  ISETP.GE.AND P2, PT, R131.reuse, 0x381, PT ;  /* 0x000003818300780c */ /* 0x040fe40003f46270 */
[C---:B------:R-:W-:Y:S02]  /*a280*/  ISETP.GE.AND P3, PT, R131.reuse, 0x401, PT ;  /* 0x000004018300780c */ /* 0x040fe40003f66270 */
[C---:B------:R-:W-:Y:S02]  /*a290*/  ISETP.GE.AND P4, PT, R131.reuse, 0x481, PT ;  /* 0x000004818300780c */ /* 0x040fe40003f86270 */
[----:B------:R-:W-:Y:S01]  /*a2a0*/  ISETP.GE.AND P5, PT, R131, 0x501, PT ;  /* 0x000005018300780c */ /* 0x000fe20003fa6270 */
[----:B------:R-:W-:Y:S10]  /*a2b0*/  @!P6 BRA `(.L_x_2544) ;  /* 0x000000100000e947 */ /* 0x000ff40003800000 */
[----:B-1-3--:R0:W-:Y:S02]  /*a2c0*/  RED.E.ADD.F32.FTZ.RN.STRONG.GPU [R56.64+-0x3800], R59 ;  /* 0xffc8003b3800798e */ /* 0x00a1e4000c10e7a0 */
.L_x_2544:
[----:B-1----:R-:W-:Y:S05]  /*a2d0*/  BSYNC B0 ;  /* 0x0000000000007941 */ /* 0x002fea0003800000 */
.L_x_2543:
[----:B------:R-:W1:Y:S01]  /*a2e0*/  LDS R167, [R167.X4+0x2b00] ;  /* 0x002b0000a7a77984 */ /* 0x000e620000004800 */
[----:B------:R-:W-:Y:S01]  /*a2f0*/  BSSY B0, `(.L_x_2545) ;  /* 0x0000005000007945 */ /* 0x000fe20003800000 */
[----:B0--3--:R-:W-:Y:S02]  /*a300*/  IADD3 R59, R104, 0x380, RZ ;  /* 0x00000380683b7810 */ /* 0x009fe40007ffe0ff */
[----:B------:R-:W-:Y:S01]  /*a310*/  LEA.HI.SX32 R169, R169, R104, 0x1b ;  /* 0x00000068a9a97211 */ /* 0x000fe200078fdaff */
[----:B------:R-:W-:Y:S05]  /*a320*/  @!P0 BRA `(.L_x_2546) ;  /* 0x0000001000008947 */ /* 0x000fea0003800000 */
[----:B-1----:R0:W-:Y:S02]  /*a330*/  RED.E.ADD.F32.FTZ.RN.STRONG.GPU [R56.64+-0x3600], R167 ;  /* 0xffca00a73800798e */ /* 0x0021e4000c10e7a0 */
.L_x_2546:
[----:B------:R-:W-:Y:S05]  /*a340*/  BSYNC B0 ;  /* 0x0000000000007941 */ /* 0x000fea0003800000 */
.L_x_2545:
[----:B------:R-:W2:Y:S01]  /*a350*/  LDS R169, [R169.X4+0x2d00] ;  /* 0x002d0000a9a97984 */ /* 0x000ea20000004800 */
[----:B------:R-:W-:Y:S01]  /*a360*/  BSSY B0, `(.L_x_2547) ;  /* 0x0000005000007945 */ /* 0x000fe20003800000 */
[----:B01----:R-:W-:-:S02]  /*a370*/  IADD3 R167, R104, 0x400, RZ ;  /* 0x0000040068a77810 */ /* 0x003fc40007ffe0ff */
[----:B------:R-:W-:Y:S01]  /*a380*/  LEA.HI.SX32 R59, R59, R104, 0x1b ;  /* 0x000000683b3b7211 */ /* 0x000fe200078fdaff */
[----:B------:R-:W-:Y:S05]  /*a390*/  @!P1 BRA `(.L_x_2548) ;  /* 0x0000001000009947 */ /* 0x000fea0003800000 */
[----:B--2---:R0:W-:Y:S02]  /*a3a0*/  RED.E.ADD.F32.FTZ.RN.STRONG.GPU [R56.64+-0x3400], R169 ;  /* 0xffcc00a93800798e */ /* 0x0041e4000c10e7a0 */
.L_x_2548:
[----:B------:R-:W-:Y:S05]  /*a3b0*/  BSYNC B0 ;  /* 0x0000000000007941 */ /* 0x000fea0003800000 */
.L_x_2547:
[----:B------:R-:W1:Y:S01]  /*a3c0*/  LDS R59, [R59.X4+0x2f00] ;  /* 0x002f00003b3b7984 */ /* 0x000e620000004800 */
[----:B------:R-:W-:Y:S01]  /*a3d0*/  BSSY B0, `(.L_x_2549) ;  /* 0x0000005000007945 */ /* 0x000fe20003800000 */
[----:B0-2---:R-:W-:Y:S02]  /*a3e0*/  IADD3 R169, R104, 0x480, RZ ;  /* 0x0000048068a97810 */ /* 0x005fe40007ffe0ff */
[----:B------:R-:W-:Y:S01]  /*a3f0*/  LEA.HI.SX32 R167, R167, R104, 0x1b ;  /* 0x00000068a7a77211 */ /* 0x000fe200078fdaff */
[----:B------:R-:W-:Y:S05]  /*a400*/  @!P2 BRA `(.L_x_2550) ;  /* 0x000000100000a947 */ /* 0x000fea0003800000 */
[----:B-1----:R0:W-:Y:S02]  /*a410*/  RED.E.ADD.F32.FTZ.RN.STRONG.GPU [R56.64+-0x3200], R59 ;  /* 0xffce003b3800798e */ /* 0x0021e4000c10e7a0 */
.L_x_2550:
[----:B------:R-:W-:Y:S05]  /*a420*/  BSYNC B0 ;  /* 0x0000000000007941 */ /* 0x000fea0003800000 */
.L_x_2549:
[----:B------:R-:W2:Y:S01]  /*a430*/  LDS R167, [R167.X4+0x3100] ;  /* 0x00310000a7a77984 */ /* 0x000ea20000004800 */
[----:B------:R-:W-:Y:S01]  /*a440*/  BSSY B0, `(.L_x_2551) ;  /* 0x0000005000007945 */ /* 0x000fe20003800000 */
[----:B01----:R-:W-:Y:S02]  /*a450*/  IADD3 R59, R104, 0x500, RZ ;  /* 0x00000500683b7810 */ /* 0x003fe40007ffe0ff */
[----:B------:R-:W-:Y:S01]  /*a460*/  LEA.HI.SX32 R169, R169, R104, 0x1b ;  /* 0x00000068a9a97211 */ /* 0x000fe200078fdaff */
[----:B------:R-:W-:Y:S05]  /*a470*/  @!P3 BRA `(.L_x_2552) ;  /* 0x000000100000b947 */ /* 0x000fea0003800000 */
[----:B--2---:R0:W-:Y:S02]  /*a480*/  RED.E.ADD.F32.FTZ.RN.STRONG.GPU [R56.64+-0x3000], R167 ;  /* 0xffd000a73800798e */ /* 0x0041e4000c10e7a0 */
.L_x_2552:
[----:B------:R-:W-:Y:S05]  /*a490*/  BSYNC B0 ;  /* 0x0000000000007941 */ /* 0x000fea0003800000 */
.L_x_2551:
[----:B------:R-:W1:Y:S01]  /*a4a0*/  LDS R169, [R169.X4+0x3300] ;  /* 0x00330000a9a97984 */ /* 0x000e620000004800 */
[----:B------:R-:W-:Y:S01]  /*a4b0*/  BSSY B0, `(.L_x_2553) ;  /* 0x0000004000007945 */ /* 0x000fe20003800000 */
[----:B------:R-:W-:Y:S01]  /*a4c0*/  LEA.HI.SX32 R59, R59, R104, 0x1b ;  /* 0x000000683b3b7211 */ /* 0x000fe200078fdaff */
[----:B------:R-:W-:Y:S05]  /*a4d0*/  @!P4 BRA `(.L_x_2554) ;  /* 0x000000100000c947 */ /* 0x000fea0003800000 */
[----:B-1----:R1:W-:Y:S02]  /*a4e0*/  RED.E.ADD.F32.FTZ.RN.STRONG.GPU [R56.64+-0x2e00], R169 ;  /* 0xffd200a93800798e */ /* 0x0023e4000c10e7a0 */
.L_x_2554:
[----:B------:R-:W-:Y:S05]  /*a4f0*/  BSYNC B0 ;  /* 0x0000000000007941 */ /* 0x000fea0003800000 */
.L_x_2553:
[----:B------:R-:W3:Y:S01]  /*a500*/  LDS R59, [R59.X4+0x3500] ;  /* 0x003500003b3b7984 */ /* 0x000ee20000004800 */
[----:B------:R-:W-:Y:S01]  /*a510*/  BSSY B0, `(.L_x_2555) ;  /* 0x0000005000007945 */ /* 0x000fe20003800000 */
[----:B0-2---:R-:W-:-:S02]  /*a520*/  IADD3 R167, R104, 0x580, RZ ;  /* 0x0000058068a77810 */ /* 0x005fc40007ffe0ff */
[----:B-1----:R-:W-:Y:S01]  /*a530*/  IADD3 R169, R104, 0x600, RZ ;  /* 0x0000060068a97810 */ /* 0x002fe20007ffe0ff */
[----:B------:R-:W-:Y:S05]  /*a540*/  @!P5 BRA `(.L_x_2556) ;  /* 0x000000100000d947 */ /* 0x000fea0003800000 */
[----:B---3--:R0:W-:Y:S02]  /*a550*/  RED.E.ADD.F32.FTZ.RN.STRONG.GPU [R56.64+-0x2c00], R59 ;  /* 0xffd4003b3800798e */ /* 0x0081e4000c10e7a0 */
.L_x_2556:
[----:B------:R-:W-:Y:S05]  /*a560*/  BSYNC B0 ;  /* 0x0000000000007941 */ /* 0x000fea0003800000 */
.L_x_2555:
        /* <DEDUP_REMOVED lines=14> */
.L_x_2558:
[----:B------:R-:W-:Y:S05]  /*a650*/  BSYNC B0 ;  /* 0x0000000000007941 */ /* 0x000fea0003800000 */
.L_x_2557:
[----:B------:R-:W1:Y:S01]  /*a660*/  LDS R169, [R169.X4+0x3900] ;  /* 0x00390000a9a97984 */ /* 0x000e620000004800 */
[----:B------:R-:W-:Y:S01]  /*a670*/  BSSY B0, `(.L_x_2559) ;  /* 0x0000005000007945 */ /* 0x000fe20003800000 */
[----:B0-----:R-:W-:-:S02]  /*a680*/  IADD3 R167, R104, 0x700, RZ ;  /* 0x0000070068a77810 */ /* 0x001fc40007ffe0ff */
[----:B------:R-:W-:Y:S01]  /*a690*/  LEA.HI.SX32 R59, R59, R104, 0x1b ;  /* 0x000000683b3b7211 */ /* 0x000fe200078fdaff */
[----:B------:R-:W-:Y:S05]  /*a6a0*/  @!P0 BRA `(.L_x_2560) ;  /* 0x0000001000008947 */ /* 0x000fea0003800000 */
[----:B-1----:R0:W-:Y:S02]  /*a6b0*/  RED.E.ADD.F32.FTZ.RN.STRONG.GPU [R56.64+-0x2800], R169 ;  /* 0xffd800a93800798e */ /* 0x0021e4000c10e7a0 */
.L_x_2560:
[----:B------:R-:W-:Y:S05]  /*a6c0*/  BSYNC B0 ;  /* 0x0000000000007941 */ /* 0x000fea0003800000 */
.L_x_2559:
[----:B------:R-:W2:Y:S01]  /*a6d0*/  LDS R59, [R59.X4+0x3b00] ;  /* 0x003b00003b3b7984 */ /* 0x000ea20000004800 */
[----:B------:R-:W-:Y:S01]  /*a6e0*/  BSSY B0, `(.L_x_2561) ;  /* 0x0000005000007945 */ /* 0x000fe20003800000 */
[----:B01----:R-:W-:Y:S02]  /*a6f0*/  IADD3 R169, R104, 0x780, RZ ;  /* 0x0000078068a97810 */ /* 0x003fe40007ffe0ff */
[----:B------:R-:W-:Y:S01]  /*a700*/  LEA.HI.SX32 R167, R167, R104, 0x1b ;  /* 0x00000068a7a77211 */ /* 0x000fe200078fdaff */
[----:B------:R-:W-:Y:S05]  /*a710*/  @!P1 BRA `(.L_x_2562) ;  /* 0x0000001000009947 */ /* 0x000fea0003800000 */
[----:B--2---:R0:W-:Y:S02]  /*a720*/  RED.E.ADD.F32.FTZ.RN.STRONG.GPU [R56.64+-0x2600], R59 ;  /* 0xffda003b3800798e */ /* 0x0041e4000c10e7a0 */
.L_x_2562:
[----:B------:R-:W-:Y:S05]  /*a730*/  BSYNC B0 ;  /* 0x0000000000007941 */ /* 0x000fea0003800000 */
.L_x_2561:
[----:B------:R-:W1:Y:S01]  /*a740*/  LDS R167, [R167.X4+0x3d00] ;  /* 0x003d0000a7a77984 */ /* 0x000e620000004800 */
[----:B------:R-:W-:Y:S01]  /*a750*/  BSSY B0, `(.L_x_2563) ;  /* 0x0000005000007945 */ /* 0x000fe20003800000 */
[----:B0-2---:R-:W-:Y:S02]  /*a760*/  IADD3 R59, R104, 0x800, RZ ;  /* 0x00000800683b7810 */ /* 0x005fe40007ffe0ff */
[----:B------:R-:W-:Y:S01]  /*a770*/  LEA.HI.SX32 R169, R169, R104, 0x1b ;  /* 0x00000068a9a97211 */ /* 0x000fe200078fdaff */
[----:B------:R-:W-:Y:S05]  /*a780*/  @!P2 BRA `(.L_x_2564) ;  /* 0x000000100000a947 */ /* 0x000fea0003800000 */
[----:B-1----:R0:W-:Y:S02]  /*a790*/  RED.E.ADD.F32.FTZ.RN.STRONG.GPU [R56.64+-0x2400], R167 ;  /* 0xffdc00a73800798e */ /* 0x0021e4000c10e7a0 */
.L_x_2564:
[----:B------:R-:W-:Y:S05]  /*a7a0*/  BSYNC B0 ;  /* 0x0000000000007941 */ /* 0x000fea0003800000 */
.L_x_2563:
[----:B------:R-:W2:Y:S01]  /*a7b0*/  LDS R169, [R169.X4+0x3f00] ;  /* 0x003f0000a9a97984 */ /* 0x000ea20000004800 */
[----:B------:R-:W-:Y:S01]  /*a7c0*/  BSSY B0, `(.L_x_2565) ;  /* 0x0000005000007945 */ /* 0x000fe20003800000 */
[----:B01----:R-:W-:-:S02]  /*a7d0*/  IADD3 R167, R104, 0x880, RZ ;  /* 0x0000088068a77810 */ /* 0x003fc40007ffe0ff */
[----:B------:R-:W-:Y:S01]  /*a7e0*/  LEA.HI.SX32 R59, R59, R104, 0x1b ;  /* 0x000000683b3b7211 */ /* 0x000fe200078fdaff */
[----:B------:R-:W-:Y:S05]  /*a7f0*/  @!P3 BRA `(.L_x_2566) ;  /* 0x000000100000b947 */ /* 0x000fea0003800000 */
[----:B--2---:R0:W-:Y:S02]  /*a800*/  RED.E.ADD.F32.FTZ.RN.STRONG.GPU [R56.64+-0x2200], R169 ;  /* 0xffde00a93800798e */ /* 0x0041e4000c10e7a0 */
.L_x_2566:
[----:B------:R-:W-:Y:S05]  /*a810*/  BSYNC B0 ;  /* 0x0000000000007941 */ /* 0x000fea0003800000 */
.L_x_2565:
[----:B------:R-:W1:Y:S01]  /*a820*/  LDS R59, [R59.X4+0x4100] ;  /* 0x004100003b3b7984 */ /* 0x000e620000004800 */
[----:B------:R-:W-:Y:S01]  /*a830*/  BSSY B0, `(.L_x_2567) ;  /* 0x0000004000007945 */ /* 0x000fe20003800000 */
[----:B------:R-:W-:Y:S01]  /*a840*/  LEA.HI.SX32 R167, R167, R104, 0x1b ;  /* 0x00000068a7a77211 */ /* 0x000fe200078fdaff */
[----:B------:R-:W-:Y:S05]  /*a850*/  @!P4 BRA `(.L_x_2568) ;  /* 0x000000100000c947 */ /* 0x000fea0003800000 */
[----:B-1----:R1:W-:Y:S02]  /*a860*/  RED.E.ADD.F32.FTZ.RN.STRONG.GPU [R56.64+-0x2000], R59 ;  /* 0xffe0003b3800798e */ /* 0x0023e4000c10e7a0 */
.L_x_2568:
[----:B------:R-:W-:Y:S05]  /*a870*/  BSYNC B0 ;  /* 0x0000000000007941 */ /* 0x000fea0003800000 */
.L_x_2567:
[----:B------:R-:W3:Y:S01]  /*a880*/  LDS R167, [R167.X4+0x4300] ;  /* 0x00430000a7a77984 */ /* 0x000ee20000004800 */
[----:B------:R-:W-:Y:S01]  /*a890*/  BSSY B0, `(.L_x_2569) ;  /* 0x0000005000007945 */ /* 0x000fe20003800000 */
[C---:B-1----:R-:W-:Y:S02]  /*a8a0*/  IADD3 R59, R104.reuse, 0x900, RZ ;  /* 0x00000900683b7810 */ /* 0x042fe40007ffe0ff */
[----:B0-2---:R-:W-:Y:S01]  /*a8b0*/  IADD3 R169, R104, 0x980, RZ ;  /* 0x0000098068a97810 */ /* 0x005fe20007ffe0ff */
[----:B------:R-:W-:Y:S05]  /*a8c0*/  @!P5 BRA `(.L_x_2570) ;  /* 0x000000100000d947 */ /* 0x000fea0003800000 */
[----:B---3--:R0:W-:Y:S02]  /*a8d0*/  RED.E.ADD.F32.FTZ.RN.STRONG.GPU [R56.64+-0x1e00], R167 ;  /* 0xffe200a73800798e */ /* 0x0081e4000c10e7a0 */
.L_x_2570:
[----:B------:R-:W-:Y:S05]  /*a8e0*/  BSYNC B0 ;  /* 0x0000000000007941 */ /* 0x000fea0003800000 */
.L_x_2569:
        /* <DEDUP_REMOVED lines=14> */
.L_x_2572:
[----:B------:R-:W-:Y:S05]  /*a9d0*/  BSYNC B0 ;  /* 0x0000000000007941 */ /* 0x000fea0003800000 */
.L_x_2571:
[----:B------:R-:W1:Y:S01]  /*a9e0*/  LDS R169, [R169.X4+0x4700] ;  /* 0x00470000a9a97984 */ /* 0x000e620000004800 */
[----:B------:R-:W-:Y:S01]  /*a9f0*/  BSSY B0, `(.L_x_2573) ;  /* 0x0000005000007945 */ /* 0x000fe20003800000 */
[----:B0-----:R-:W-:Y:S02]  /*aa00*/  IADD3 R59, R104, 0xa80, RZ ;  /* 0x00000a80683b7810 */ /* 0x001fe40007ffe0ff */
[----:B------:R-:W-:Y:S01]  /*aa10*/  LEA.HI.SX32 R167, R167, R104, 0x1b ;  /* 0x00000068a7a77211 */ /* 0x000fe200078fdaff */
[----:B------:R-:W-:Y:S05]  /*aa20*/  @!P0 BRA `(.L_x_2574) ;  /* 0x0000001000008947 */ /* 0x000fea0003800000 */
[----:B-1----:R0:W-:Y:S02]  /*aa30*/  RED.E.ADD.F32.FTZ.RN.STRONG.GPU [R56.64+-0x1a00], R169 ;  /* 0xffe600a93800798e */ /* 0x0021e4000c10e7a0 */
.L_x_2574:
[----:B------:R-:W-:Y:S05]  /*aa40*/  BSYNC B0 ;  /* 0x0000000000007941 */ /* 0x000fea0003800000 */
.L_x_2573:
[----:B------:R-:W2:Y:S01]  /*aa50*/  LDS R167, [R167.X4+0x4900] ;  /* 0x00490000a7a77984 */ /* 0x000ea20000004800 */
[----:B------:R-:W-:Y:S01]  /*aa60*/  BSSY B0, `(.L_x_2575) ;  /* 0x0000005000007945 */ /* 0x000fe20003800000 */
[----:B01----:R-:W-:-:S02]  /*aa70*/  IADD3 R169, R104, 0xb00, RZ ;  /* 0x00000b0068a97810 */ /* 0x003fc40007ffe0ff */
[----:B------:R-:W-:Y:S01]  /*aa80*/  LEA.HI.SX32 R59, R59, R104, 0x1b ;  /* 0x000000683b3b7211 */ /* 0x000fe200078fdaff */
[----:B------:R-:W-:Y:S05]  /*aa90*/  @!P1 BRA `(.L_x_2576) ;  /* 0x0000001000009947 */ /* 0x000fea0003800000 */
[----:B--2---:R0:W-:Y:S02]  /*aaa0*/  RED.E.ADD.F32.FTZ.RN.STRONG.GPU [R56.64+-0x1800], R167 ;  /* 0xffe800a73800798e */ /* 0x0041e4000c10e7a0 */
.L_x_2576:
[----:B------:R-:W-:Y:S05]  /*aab0*/  BSYNC B0 ;  /* 0x0000000000007941 */ /* 0x000fea0003800000 */
.L_x_2575:
[----:B------:R-:W1:Y:S01]  /*aac0*/  LDS R59, [R59.X4+0x4b00] ;  /* 0x004b00003b3b7984 */ /* 0x000e620000004800 */
[----:B------:R-:W-:Y:S01]  /*aad0*/  BSSY B0, `(.L_x_2577) ;  /* 0x0000005000007945 */ /* 0x000fe20003800000 */
[----:B0-2---:R-:W-:Y:S02]  /*aae0*/  IADD3 R167, R104, 0xb80, RZ ;  /* 0x00000b8068a77810 */ /* 0x005fe40007ffe0ff */
[----:B------:R-:W-:Y:S01]  /*aaf0*/  LEA.HI.SX32 R169, R169, R104, 0x1b ;  /* 0x00000068a9a97211 */ /* 0x000fe200078fdaff */
[----:B------:R-:W-:Y:S05]  /*ab00*/  @!P2 BRA `(.L_x_2578) ;  /* 0x000000100000a947 */ /* 0x000fea0003800000 */
[----:B-1----:R0:W-:Y:S02]  /*ab10*/  RED.E.ADD.F32.FTZ.RN.STRONG.GPU [R56.64+-0x1600], R59 ;  /* 0xffea003b3800798e */ /* 0x0021e4000c10e7a0 */
.L_x_2578:
[----:B------:R-:W-:Y:S05]  /*ab20*/  BSYNC B0 ;  /* 0x0000000000007941 */ /* 0x000fea0003800000 */
.L_x_2577:
[----:B------:R-:W2:Y:S01]  /*ab30*/  LDS R169, [R169.X4+0x4d00] ;  /* 0x004d0000a9a97984 */ /* 0x000ea20000004800 */
[----:B------:R-:W-:Y:S01]  /*ab40*/  BSSY B0, `(.L_x_2579) ;  /* 0x0000005000007945 */ /* 0x000fe20003800000 */
[----:B01----:R-:W-:Y:S02]  /*ab50*/  IADD3 R59, R104, 0xc00, RZ ;  /* 0x00000c00683b7810 */ /* 0x003fe40007ffe0ff */
[----:B------:R-:W-:Y:S01]  /*ab60*/  LEA.HI.SX32 R167, R167, R104, 0x1b ;  /* 0x00000068a7a77211 */ /* 0x000fe200078fdaff */
[----:B------:R-:W-:Y:S05]  /*ab70*/  @!P3 BRA `(.L_x_2580) ;  /* 0x000000100000b947 */ /* 0x000fea0003800000 */
[----:B--2---:R0:W-:Y:S02]  /*ab80*/  RED.E.ADD.F32.FTZ.RN.STRONG.GPU [R56.64+-0x1400], R169 ;  /* 0xffec00a93800798e */ /* 0x0041e4000c10e7a0 */
.L_x_2580:
[----:B------:R-:W-:Y:S05]  /*ab90*/  BSYNC B0 ;  /* 0x0000000000007941 */ /* 0x000fea0003800000 */
.L_x_2579:
[----:B------:R-:W1:Y:S01]  /*aba0*/  LDS R167, [R167.X4+0x4f00] ;  /* 0x004f0000a7a77984 */ /* 0x000e620000004800 */
[----:B------:R-:W-:Y:S01]  /*abb0*/  BSSY B0, `(.L_x_2581) ;  /* 0x0000004000007945 */ /* 0x000fe20003800000 */
[----:B------:R-:W-:Y:S01]  /*abc0*/  LEA.HI.SX32 R59, R59, R104, 0x1b ;  /* 0x000000683b3b7211 */ /* 0x000fe200078fdaff */
[----:B------:R-:W-:Y:S05]  /*abd0*/  @!P4 BRA `(.L_x_2582) ;  /* 0x000000100000c947 */ /* 0x000fea0003800000 */
[----:B-1----:R1:W-:Y:S02]  /*abe0*/  RED.E.ADD.F32.FTZ.RN.STRONG.GPU [R56.64+-0x1200], R167 ;  /* 0xffee00a73800798e */ /* 0x0023e4000c10e7a0 */
.L_x_2582:
[----:B------:R-:W-:Y:S05]  /*abf0*/  BSYNC B0 ;  /* 0x0000000000007941 */ /* 0x000fea0003800000 */
.L_x_2581:
[----:B------:R-:W3:Y:S01]  /*ac00*/  LDS R59, [R59.X4+0x5100] ;  /* 0x005100003b3b7984 */ /* 0x000ee20000004800 */
[----:B------:R-:W-:Y:S01]  /*ac10*/  BSSY B0, `(.L_x_2583) ;  /* 0x0000005000007945 */ /* 0x000fe20003800000 */
[----:B-1----:R-:W-:-:S02]  /*ac20*/  IADD3 R167, R104, 0xc80, RZ ;  /* 0x00000c8068a77810 */ /* 0x002fc40007ffe0ff */
[----:B0-2---:R-:W-:Y:S01]  /*ac30*/  IADD3 R169, R104, 0xd00, RZ ;  /* 0x00000d0068a97810 */ /* 0x005fe20007ffe0ff */
[----:B------:R-:W-:Y:S05]  /*ac40*/  @!P5 BRA `(.L_x_2584) ;  /* 0x000000100000d947 */ /* 0x000fea0003800000 */
[----:B---3--:R0:W-:Y:S02]  /*ac50*/  RED.E.ADD.F32.FTZ.RN.STRONG.GPU [R56.64+-0x1000], R59 ;  /* 0xfff0003b3800798e */ /* 0x0081e4000c10e7a0 */
.L_x_2584:
[----:B------:R-:W-:Y:S05]  /*ac60*/  BSYNC B0 ;  /* 0x0000000000007941 */ /* 0x000fea0003800000 */
.L_x_2583:
        /* <DEDUP_REMOVED lines=14> */
.L_x_2586:
[----:B------:R-:W-:Y:S05]  /*ad50*/  BSYNC B0 ;  /* 0x0000000000007941 */ /* 0x000fea0003800000 */
.L_x_2585:
[----:B------:R-:W1:Y:S01]  /*ad60*/  LDS R169, [R169.X4+0x5500] ;  /* 0x00550000a9a97984 */ /* 0x000e620000004800 */
[----:B------:R-:W-:Y:S01]  /*ad70*/  BSSY B0, `(.L_x_2587) ;  /* 0x0000005000007945 */ /* 0x000fe20003800000 */
[----:B------:R-:W-:-:S02]  /*ad80*/  IADD3 R131, R104, 0xe00, RZ ;  /* 0x00000e0068837810 */ /* 0x000fc40007ffe0ff */
[----:B------:R-:W-:Y:S01]  /*ad90*/  LEA.HI.SX32 R59, R59, R104, 0x1b ;  /* 0x000000683b3b7211 */ /* 0x000fe200078fdaff */
[----:B------:R-:W-:Y:S05]  /*ada0*/  @!P0 BRA `(.L_x_2588) ;  /* 0x0000001000008947 */ /* 0x000fea0003800000 */
[----:B-1----:R1:W-:Y:S02]  /*adb0*/  RED.E.ADD.F32.FTZ.RN.STRONG.GPU [R56.64+-0xc00], R169 ;  /* 0xfff400a93800798e */ /* 0x0023e4000c10e7a0 */
.L_x_2588:
[----:B------:R-:W-:Y:S05]  /*adc0*/  BSYNC B0 ;  /* 0x0000000000007941 */ /* 0x000fea0003800000 */
.L_x_2587:
[----:B------:R-:W2:Y:S01]  /*add0*/  LDS R59, [R59.X4+0x5700] ;  /* 0x005700003b3b7984 */ /* 0x000ea20000004800 */
[----:B------:R-:W-:Y:S01]  /*ade0*/  BSSY B0, `(.L_x_2589) ;  /* 0x0000005000007945 */ /* 0x000fe20003800000 */
[----:B0-----:R-:W-:Y:S02]  /*adf0*/  IADD3 R167, R104, 0xe80, RZ ;  /* 0x00000e8068a77810 */ /* 0x001fe40007ffe0ff */
[----:B------:R-:W-:Y:S01]  /*ae00*/  LEA.HI.SX32 R131, R131, R104, 0x1b ;  /* 0x0000006883837211 */ /* 0x000fe200078fdaff */
[----:B------:R-:W-:Y:S05]  /*ae10*/  @!P1 BRA `(.L_x_2590) ;  /* 0x0000001000009947 */ /* 0x000fea0003800000 */
[----:B--2---:R0:W-:Y:S02]  /*ae20*/  RED.E.ADD.F32.FTZ.RN.STRONG.GPU [R56.64+-0xa00], R59 ;  /* 0xfff6003b3800798e */ /* 0x0041e4000c10e7a0 */
.L_x_2590:
[----:B------:R-:W-:Y:S05]  /*ae30*/  BSYNC B0 ;  /* 0x0000000000007941 */ /* 0x000fea0003800000 */
.L_x_2589:
[----:B------:R-:W3:Y:S01]  /*ae40*/  LDS R131, [R131.X4+0x5900] ;  /* 0x0059000083837984 */ /* 0x000ee20000004800 */
[----:B------:R-:W-:Y:S01]  /*ae50*/  BSSY B0, `(.L_x_2591) ;  /* 0x0000005000007945 */ /* 0x000fe20003800000 */
[----:B0-2---:R-:W-:Y:S02]  /*ae60*/  IADD3 R59, R104, 0xf00, RZ ;  /* 0x00000f00683b7810 */ /* 0x005fe40007ffe0ff */
[----:B------:R-:W-:Y:S01]  /*ae70*/  LEA.HI.SX32 R167, R167, R104, 0x1b ;  /* 0x00000068a7a77211 */ /* 0x000fe200078fdaff */
[----:B------:R-:W-:Y:S05]  /*ae80*/  @!P2 BRA `(.L_x_2592) ;  /* 0x000000100000a947 */ /* 0x000fea0003800000 */
[----:B---3--:R0:W-:Y:S02]  /*ae90*/  RED.E.ADD.F32.FTZ.RN.STRONG.GPU [R56.64+-0x800], R131 ;  /* 0xfff800833800798e */ /* 0x0081e4000c10e7a0 */
.L_x_2592:
[----:B------:R-:W-:Y:S05]  /*aea0*/  BSYNC B0 ;  /* 0x0000000000007941 */ /* 0x000fea0003800000 */
.L_x_2591:
[----:B------:R-:W2:Y:S01]  /*aeb0*/  LDS R167, [R167.X4+0x5b00] ;  /* 0x005b0000a7a77984 */ /* 0x000ea20000004800 */
[----:B------:R-:W-:Y:S01]  /*aec0*/  BSSY B0, `(.L_x_2593) ;  /* 0x0000005000007945 */ /* 0x000fe20003800000 */
[----:B0--3--:R-:W-:-:S02]  /*aed0*/  IADD3 R131, R104, 0xf80, RZ ;  /* 0x00000f8068837810 */ /* 0x009fc40007ffe0ff */
[----:B------:R-:W-:Y:S01]  /*aee0*/  LEA.HI.SX32 R59, R59, R104, 0x1b ;  /* 0x000000683b3b7211 */ /* 0x000fe200078fdaff */
[----:B------:R-:W-:Y:S05]  /*aef0*/  @!P3 BRA `(.L_x_2594) ;  /* 0x000000100000b947 */ /* 0x000fea0003800000 */
[----:B--2---:R0:W-:Y:S02]  /*af00*/  RED.E.ADD.F32.FTZ.RN.STRONG.GPU [R56.64+-0x600], R167 ;  /* 0xfffa00a73800798e */ /* 0x0041e4000c10e7a0 */
.L_x_2594:
[----:B------:R-:W-:Y:S05]  /*af10*/  BSYNC B0 ;  /* 0x0000000000007941 */ /* 0x000fea0003800000 */
.L_x_2593:
[----:B------:R-:W3:Y:S01]  /*af20*/  LDS R59, [R59.X4+0x5d00] ;  /* 0x005d00003b3b7984 */ /* 0x000ee20000004800 */
[----:B------:R-:W-:Y:S01]  /*af30*/  BSSY B0, `(.L_x_2595) ;  /* 0x0000004000007945 */ /* 0x000fe20003800000 */
[----:B------:R-:W-:Y:S01]  /*af40*/  LEA.HI.SX32 R131, R131, R104, 0x1b ;  /* 0x0000006883837211 */ /* 0x000fe200078fdaff */
[----:B------:R-:W-:Y:S05]  /*af50*/  @!P4 BRA `(.L_x_2596) ;  /* 0x000000100000c947 */ /* 0x000fea0003800000 */
[----:B---3--:R3:W-:Y:S02]  /*af60*/  RED.E.ADD.F32.FTZ.RN.STRONG.GPU [R56.64+-0x400], R59 ;  /* 0xfffc003b3800798e */ /* 0x0087e4000c10e7a0 */
.L_x_2596:
[----:B------:R-:W-:Y:S05]  /*af70*/  BSYNC B0 ;  /* 0x0000000000007941 */ /* 0x000fea0003800000 */
.L_x_2595:
[----:B------:R-:W4:Y:S01]  /*af80*/  LDS R131, [R131.X4+0x5f00] ;  /* 0x005f000083837984 */ /* 0x000f220000004800 */
[----:B------:R-:W-:Y:S01]  /*af90*/  BSSY B0, `(.L_x_2597) ;  /* 0x0000003000007945 */ /* 0x000fe20003800000 */
[----:B------:R-:W-:Y:S05]  /*afa0*/  @!P5 BRA `(.L_x_2598) ;  /* 0x000000100000d947 */ /* 0x000fea0003800000 */
[----:B----4-:R4:W-:Y:S02]  /*afb0*/  RED.E.ADD.F32.FTZ.RN.STRONG.GPU [R56.64+-0x200], R131 ;  /* 0xfffe00833800798e */ /* 0x0109e4000c10e7a0 */
.L_x_2598:
[----:B------:R-:W-:Y:S05]  /*afc0*/  BSYNC B0 ;  /* 0x0000000000007941 */ /* 0x000fea0003800000 */
.L_x_2597:
[----:B------:R-:W5:Y:S01]  /*afd0*/  SHFL.DOWN PT, R168, R165, 0x1, 0x1f ;  /* 0x08201f00a5a87f89 */ /* 0x000f6200000e0000 */
[----:B------:R-:W-:Y:S01]  /*afe0*/  ISETP.GT.AND P0, PT, R101, 0x1e, PT ;  /* 0x0000001e6500780c */ /* 0x000fe20003f04270 */
[----:B------:R-:W-:Y:S01]  /*aff0*/  FMUL.FTZ R110, R233, R110 ;  /* 0x0000006ee96e7220 */ /* 0x000fe20000410000 */
[----:B01-34-:R-:W-:Y:S01]  /*b000*/  MOV R57, R165 ;  /* 0x000000a500397202 */ /* 0x01bfe20000000f00 */
[----:B--2---:R-:W0:Y:S01]  /*b010*/  SHFL.DOWN PT, R167, R139, 0x1, 0x1f ;  /* 0x08201f008ba77f89 */ /* 0x004e2200000e0000 */
[----:B------:R-:W-:Y:S01]  /*b020*/  MOV R58, R139 ;  /* 0x0000008b003a7202 */ /* 0x000fe20000000f00 */
[----:B------:R-:W-:Y:S01]  /*b030*/  FFMA.FTZ R110, R231, R112, R110 ;  /* 0x00000070e76e7223 */ /* 0x000fe2000001006e */
[----:B------:R-:W-:Y:S01]  /*b040*/  MOV R59, R137 ;  /* 0x00000089003b7202 */ /* 0x000fe20000000f00 */
[----:B------:R-:W1:Y:S01]  /*b050*/  SHFL.DOWN PT, R170, R137, 0x1, 0x1f ;  /* 0x08201f0089aa7f89 */ /* 0x000e6200000e0000 */
[----:B------:R-:W-:Y:S01]  /*b060*/  MOV R56, R61 ;  /* 0x0000003d00387202 */ /* 0x000fe20000000f00 */
[----:B------:R-:W-:Y:S01]  /*b070*/  FMUL.FTZ R116, R203, R116 ;  /* 0x00000074cb747220 */ /* 0x000fe20000410000 */
[----:B------:R-:W-:Y:S01]  /*b080*/  ISETP.NE.AND P1, PT, R101, RZ, PT ;  /* 0x000000ff6500720c */ /* 0x000fe20003f25270 */
[----:B------:R-:W2:Y:S01]  /*b090*/  SHFL.DOWN PT, R131, R61, 0x1, 0x1f ;  /* 0x08201f003d837f89 */ /* 0x000ea200000e0000 */
[----:B------:R-:W-:Y:S01]  /*b0a0*/  FFMA.FTZ R110, R166, R197, R110 ;  /* 0x000000c5a66e7223 */ /* 0x000fe2000001006e */
[----:B------:R-:W-:Y:S01]  /*b0b0*/  ISETP.NE.AND P2, PT, R104, RZ, PT ;  /* 0x000000ff6800720c */ /* 0x000fe20003f45270 */
[----:B------:R-:W-:Y:S01]  /*b0c0*/  FFMA.FTZ R116, R161, R120, R116 ;  /* 0x00000078a1747223 */ /* 0x000fe20000010074 */
[----:B------:R-:W-:Y:S01]  /*b0d0*/  BSSY B0, `(.L_x_2599) ;  /* 0x0000092000007945 */ /* 0x000fe20003800000 */
[----:B------:R-:W-:-:S02]  /*b0e0*/  FADD.FTZ R0, R65, R0 ;  /* 0x0000000041007221 */ /* 0x000fc40000010000 */
[----:B------:R-:W-:Y:S02]  /*b0f0*/  FADD.FTZ R33, R110, R33 ;  /* 0x000000216e217221 */ /* 0x000fe40000010000 */
[----:B------:R-:W-:Y:S02]  /*b100*/  FFMA.FTZ R116, R159, R60, R116 ;  /* 0x0000003c9f747223 */ /* 0x000fe40000010074 */
[----:B------:R-:W-:Y:S02]  /*b110*/  FMUL.FTZ R132, R209, R132 ;  /* 0x00000084d1847220 */ /* 0x000fe40000410000 */
[----:B-----5:R-:W-:Y:S02]  /*b120*/  @!P0 FADD.FTZ R57, R57, R168 ;  /* 0x000000a839398221 */ /* 0x020fe40000010000 */
[----:B------:R-:W-:Y:S02]  /*b130*/  FFMA.FTZ R132, R223, R144, R132 ;  /* 0x00000090df847223 */ /* 0x000fe40000010084 */
[----:B0-----:R-:W-:Y:S01]  /*b140*/  @!P0 FADD.FTZ R58, R58, R167 ;  /* 0x000000a73a3a8221 */ /* 0x001fe20000010000 */
[----:B------:R-:W0:Y:S01]  /*b150*/  SHFL.DOWN PT, R168, R57, 0x2, 0x1f ;  /* 0x08401f0039a87f89 */ /* 0x000e2200000e0000 */
[----:B------:R-:W-:-:S02]  /*b160*/  FFMA.FTZ R179, R82, R179, R132 ;  /* 0x000000b352b37223 */ /* 0x000fc40000010084 */
[----:B-1----:R-:W-:Y:S02]  /*b170*/  @!P0 FADD.FTZ R59, R59, R170 ;  /* 0x000000aa3b3b8221 */ /* 0x002fe40000010000 */
[----:B------:R-:W-:Y:S02]  /*b180*/  FMUL.FTZ R121, R204, R121 ;  /* 0x00000079cc797220 */ /* 0x000fe40000410000 */
[----:B--2---:R-:W-:Y:S01]  /*b190*/  @!P0 FADD.FTZ R56, R56, R131 ;  /* 0x0000008338388221 */ /* 0x004fe20000010000 */
[----:B------:R-:W1:Y:S01]  /*b1a0*/  SHFL.DOWN PT, R170, R59, 0x2, 0x1f ;  /* 0x08401f003baa7f89 */ /* 0x000e6200000e0000 */
[----:B------:R-:W-:Y:S01]  /*b1b0*/  ISETP.GT.AND P0, PT, R101, 0x1d, PT ;  /* 0x0000001d6500780c */ /* 0x000fe20003f04270 */
[----:B------:R-:W-:Y:S02]  /*b1c0*/  FMUL.FTZ R124, R205, R124 ;  /* 0x0000007ccd7c7220 */ /* 0x000fe40000410000 */
[----:B------:R-:W2:Y:S01]  /*b1d0*/  SHFL.DOWN PT, R131, R58, 0x2, 0x1f ;  /* 0x08401f003a837f89 */ /* 0x000ea200000e0000 */
[----:B------:R-:W-:-:S02]  /*b1e0*/  FMUL.FTZ R125, R208, R125 ;  /* 0x0000007dd07d7220 */ /* 0x000fc40000410000 */
[----:B------:R-:W-:Y:S01]  /*b1f0*/  FMUL.FTZ R129, R206, R129 ;  /* 0x00000081ce817220 */ /* 0x000fe20000410000 */
[----:B------:R-:W3:Y:S01]  /*b200*/  SHFL.DOWN PT, R61, R56, 0x2, 0x1f ;  /* 0x08401f00383d7f89 */ /* 0x000ee200000e0000 */
[----:B------:R-:W-:Y:S02]  /*b210*/  FMUL.FTZ R130, R207, R130 ;  /* 0x00000082cf827220 */ /* 0x000fe40000410000 */
[----:B------:R-:W-:Y:S02]  /*b220*/  FMUL.FTZ R85, R210, R85 ;  /* 0x00000055d2557220 */ /* 0x000fe40000410000 */
[----:B------:R-:W-:Y:S02]  /*b230*/  FMUL.FTZ R138, R211, R138 ;  /* 0x0000008ad38a7220 */ /* 0x000fe40000410000 */
[----:B------:R-:W-:Y:S02]  /*b240*/  FMUL.FTZ R87, R212, R87 ;  /* 0x00000057d4577220 */ /* 0x000fe40000410000 */
[----:B0-----:R-:W-:-:S02]  /*b250*/  @!P0 FADD.FTZ R57, R57, R168 ;  /* 0x000000a839398221 */ /* 0x001fc40000010000 */
[----:B------:R-:W-:Y:S02]  /*b260*/  FMUL.FTZ R135, R214, R135 ;  /* 0x00000087d6877220 */ /* 0x000fe40000410000 */
[----:B------:R-:W-:Y:S01]  /*b270*/  FMUL.FTZ R136, R213, R136 ;  /* 0x00000088d5887220 */ /* 0x000fe20000410000 */
[----:B------:R-:W0:Y:S01]  /*b280*/  SHFL.DOWN PT, R112, R57, 0x4, 0x1f ;  /* 0x08801f0039707f89 */ /* 0x000e2200000e0000 */
        /* <DEDUP_REMOVED lines=16> */
[----:B0-----:R-:W-:Y:S02]  /*b390*/  @!P0 FADD.FTZ R57, R57, R112 ;  /* 0x0000007039398221 */ /* 0x001fe40000010000 */
[----:B------:R-:W-:Y:S02]  /*b3a0*/  FFMA.FTZ R138, R221, R148, R138 ;  /* 0x00000094dd8a7223 */ /* 0x000fe4000001008a */
[----:B------:R-:W-:Y:S01]  /*b3b0*/  FFMA.FTZ R87, R226, R145, R87 ;  /* 0x00000091e2577223 */ /* 0x000fe20000010057 */
[----:B------:R-:W0:Y:S01]  /*b3c0*/  SHFL.DOWN PT, R60, R57, 0x8, 0x1f ;  /* 0x09001f00393c7f89 */ /* 0x000e2200000e0000 */
[----:B-1----:R-:W-:-:S02]  /*b3d0*/  @!P0 FADD.FTZ R59, R59, R168 ;  /* 0x000000a83b3b8221 */ /* 0x002fc40000010000 */
[----:B------:R-:W-:Y:S02]  /*b3e0*/  FFMA.FTZ R135, R219, R140, R135 ;  /* 0x0000008cdb877223 */ /* 0x000fe40000010087 */
        /* <DEDUP_REMOVED lines=13> */
[----:B0-----:R-:W-:Y:S02]  /*b4c0*/  @!P0 FADD.FTZ R57, R57, R60 ;  /* 0x0000003c39398221 */ /* 0x001fe40000010000 */
[----:B------:R-:W-:-:S02]  /*b4d0*/  FFMA.FTZ R175, R108, R175, R128 ;  /* 0x000000af6caf7223 */ /* 0x000fc40000010080 */
[----:B------:R-:W-:Y:S01]  /*b4e0*/  FFMA.FTZ R130, R117, R102, R130 ;  /* 0x0000006675827223 */ /* 0x000fe20000010082 */
[----:B------:R-:W0:Y:S01]  /*b4f0*/  SHFL.DOWN PT, R60, R57, 0x10, 0x1f ;  /* 0x0a001f00393c7f89 */ /* 0x000e2200000e0000 */
[----:B-1----:R-:W-:Y:S02]  /*b500*/  @!P0 FADD.FTZ R59, R59, R110 ;  /* 0x0000006e3b3b8221 */ /* 0x002fe40000010000 */
        /* <DEDUP_REMOVED lines=14> */
[----:B0-----:R-:W-:-:S02]  /*b5f0*/  @!P0 FADD.FTZ R57, R57, R60 ;  /* 0x0000003c39398221 */ /* 0x001fc40000010000 */
[----:B------:R-:W-:Y:S02]  /*b600*/  FADD.FTZ R3, R164, R3 ;  /* 0x00000003a4037221 */ /* 0x000fe40000010000 */
[----:B------:R-:W-:Y:S02]  /*b610*/  FADD.FTZ R2, R154, R2 ;  /* 0x000000029a027221 */ /* 0x000fe40000010000 */
[----:B-1----:R-:W-:Y:S02]  /*b620*/  @!P0 FADD.FTZ R59, R59, R82 ;  /* 0x000000523b3b8221 */ /* 0x002fe40000010000 */
[----:B------:R-:W-:Y:S02]  /*b630*/  FADD.FTZ R34, R199, R34 ;  /* 0x00000022c7227221 */ /* 0x000fe40000010000 */
[----:B--2---:R-:W-:Y:S02]  /*b640*/  @!P0 FADD.FTZ R58, R58, R65 ;  /* 0x000000413a3a8221 */ /* 0x004fe40000010000 */
        /* <DEDUP_REMOVED lines=58> */
.L_x_2600:
[----:B0-----:R-:W-:Y:S05]  /*b9f0*/  BSYNC B0 ;  /* 0x0000000000007941 */ /* 0x001fea0003800000 */
.L_x_2599:
        /* <DEDUP_REMOVED lines=8> */
.L_x_2500:
[----:B------:R-:W-:Y:S01]  /*ba80*/  BAR.SYNC.DEFER_BLOCKING 0x0 ;  /* 0x0000000000007b1d */ /* 0x000fe20000010000 */
[----:B------:R-:W-:Y:S01]  /*ba90*/  F2FP.PACK_AB R22, R10, R13 ;  /* 0x0000000d0a16723e */ /* 0x000fe200000000ff */
[----:B------:R-:W-:Y:S01]  /*baa0*/  UIADD3 UR27, UP1, UR27, -0x2000, URZ ;  /* 0xffffe0001b1b7890 */ /* 0x000fe2000ff3e03f */
[----:B------:R-:W-:Y:S01]  /*bab0*/  F2FP.PACK_AB R21, R12, R15 ;  /* 0x0000000f0c15723e */ /* 0x000fe200000000ff */
[----:B------:R-:W-:Y:S01]  /*bac0*/  UIADD3 UR21, UP2, UR21, -0x1000, URZ ;  /* 0xfffff00015157890 */ /* 0x000fe2000ff5e03f */
[----:B------:R-:W-:Y:S01]  /*bad0*/  F2FP.PACK_AB R20, R14, R17 ;  /* 0x000000110e14723e */ /* 0x000fe200000000ff */
[----:B------:R-:W-:Y:S01]  /*bae0*/  ULDC.64 UR30, c[0x0][0x2d8] ;  /* 0x0000b600001e7ab9 */ /* 0x000fe20000000a00 */
[----:B------:R-:W-:Y:S01]  /*baf0*/  F2FP.PACK_AB R23, R8, R11 ;  /* 0x0000000b0817723e */ /* 0x000fe200000000ff */
[----:B------:R-:W-:Y:S01]  /*bb00*/  UIMAD UR7, UR36, UR30, URZ ;  /* 0x0000001e240772a4 */ /* 0x000fe2000f8e023f */
[----:B------:R-:W-:Y:S01]  /*bb10*/  F2FP.PACK_AB R15, R0, R3 ;  /* 0x00000003000f723e */ /* 0x000fe200000000ff */
[----:B------:R-:W-:Y:S01]  /*bb20*/  UIMAD.WIDE.U32 UR8, UR37, UR30, UR16 ;  /* 0x0000001e250872a5 */ /* 0x000fe2000f8e0010 */
[----:B------:R-:W-:Y:S01]  /*bb30*/  F2FP.PACK_AB R14, R2, R5 ;  /* 0x00000005020e723e */ /* 0x000fe200000000ff */
[----:B------:R-:W-:Y:S01]  /*bb40*/  UIMAD UR7, UR37, UR31, UR7 ;  /* 0x0000001f250772a4 */ /* 0x000fe2000f8e0207 */
[----:B------:R-:W-:Y:S01]  /*bb50*/  F2FP.PACK_AB R13, R4, R7 ;  /* 0x00000007040d723e */ /* 0x000fe200000000ff */
[----:B------:R-:W-:Y:S01]  /*bb60*/  FADD.FTZ R0, R105, R48 ;  /* 0x0000003069007221 */ /* 0x000fe20000010000 */
[----:B------:R-:W-:Y:S01]  /*bb70*/  F2FP.PACK_AB R12, R6, R9 ;  /* 0x00000009060c723e */ /* 0x000fe200000000ff */
[----:B------:R-:W-:Y:S01]  /*bb80*/  ULDC.64 UR30, c[0x0][0x2e0] ;  /* 0x0000b800001e7ab9 */ /* 0x000fe20000000a00 */
[----:B------:R-:W-:Y:S01]  /*bb90*/  F2FP.PACK_AB R48, R47, R48 ;  /* 0x000000302f30723e */ /* 0x000fe200000000ff */
[----:B------:R-:W-:Y:S01]  /*bba0*/  UIADD3 UR9, UR9, UR7, URZ ;  /* 0x0000000709097290 */ /* 0x000fe2000fffe03f */
[----:B------:R-:W-:Y:S01]  /*bbb0*/  FADD.FTZ R5, R0, R47 ;  /* 0x0000002f00057221 */ /* 0x000fe20000010000 */
[----:B------:R-:W-:Y:S01]  /*bbc0*/  UIMAD UR7, UR18, UR30, URZ ;  /* 0x0000001e120772a4 */ /* 0x000fe2000f8e023f */
[----:B------:R-:W-:Y:S01]  /*bbd0*/  F2FP.PACK_AB R49, R45, R46 ;  /* 0x0000002e2d31723e */ /* 0x000fe200000000ff */
[----:B------:R-:W-:Y:S01]  /*bbe0*/  UIMAD.WIDE.U32 UR8, UR19, UR30, UR8 ;  /* 0x0000001e130872a5 */ /* 0x000fe2000f8e0008 */
[----:B------:R-:W-:Y:S01]  /*bbf0*/  FADD.FTZ R0, R5, R46 ;  /* 0x0000002e05007221 */ /* 0x000fe20000010000 */
[----:B------:R-:W-:Y:S01]  /*bc00*/  STS.128 [R53.X16], R20 ;  /* 0x0000001435007388 */ /* 0x000fe2000000cc00 */
[----:B------:R-:W-:Y:S01]  /*bc10*/  UIMAD UR7, UR19, UR31, UR7 ;  /* 0x0000001f130772a4 */ /* 0x000fe2000f8e0207 */
[----:B------:R-:W-:Y:S01]  /*bc20*/  F2FP.PACK_AB R51, R41, R42 ;  /* 0x0000002a2933723e */ /* 0x000fe200000000ff */
[----:B------:R-:W-:Y:S01]  /*bc30*/  FADD.FTZ R45, R0, R45 ;  /* 0x0000002d002d7221 */ /* 0x000fe20000010000 */
[----:B------:R-:W-:Y:S01]  /*bc40*/  STS.128 [R53.X16+0x10], R12 ;  /* 0x0000100c35007388 */ /* 0x000fe2000000cc00 */
[----:B------:R-:W-:-:S06]  /*bc50*/  NOP ;  /* 0x0000000000007918 */ /* 0x000fcc0000000000 */
[----:B------:R-:W0:Y:S01]  /*bc60*/  LDS.128 R8, [R98.X16] ;  /* 0x0000000062087984 */ /* 0x000e22000000cc00 */
[----:B------:R-:W-:Y:S01]  /*bc70*/  ULDC.64 UR30, c[0x0][0x330] ;  /* 0x0000cc00001e7ab9 */ /* 0x000fe20000000a00 */
[----:B------:R-:W-:Y:S01]  /*bc80*/  F2FP.PACK_AB R50, R43, R44 ;  /* 0x0000002c2b32723e */ /* 0x000fe200000000ff */
[----:B------:R-:W-:Y:S01]  /*bc90*/  UIADD3 UR9, UR9, UR7, URZ ;  /* 0x0000000709097290 */ /* 0x000fe2000fffe03f */
[----:B------:R-:W1:Y:S01]  /*bca0*/  LDS.128 R16, [R98.X16+0x200] ;  /* 0x0002000062107984 */ /* 0x000e62000000cc00 */
[----:B------:R-:W-:Y:S01]  /*bcb0*/  ULEA UR7, UP0, UR8, UR30, 0x1 ;  /* 0x0000001e08077291 */ /* 0x000fe2000f80083f */
[----:B------:R-:W-:Y:S01]  /*bcc0*/  F2FP.PACK_AB R7, R33, R34 ;  /* 0x000000222107723e */ /* 0x000fe200000000ff */
[----:B------:R-:W-:Y:S01]  /*bcd0*/  FADD.FTZ R44, R45, R44 ;  /* 0x0000002c2d2c7221 */ /* 0x000fe20000010000 */
[----:B------:R-:W-:Y:S01]  /*bce0*/  F2FP.PACK_AB R6, R35, R36 ;  /* 0x000000242306723e */ /* 0x000fe200000000ff */
[----:B------:R-:W-:Y:S01]  /*bcf0*/  ULEA.HI.X UR8, UR8, UR31, UR9, 0x1, UP0 ;  /* 0x0000001f08087291 */ /* 0x000fe200080f0c09 */
[----:B------:R-:W-:Y:S01]  /*bd00*/  F2FP.PACK_AB R5, R37, R38 ;  /* 0x000000262505723e */ /* 0x000fe200000000ff */
[----:B------:R-:W-:Y:S01]  /*bd10*/  FADD.FTZ R43, R44, R43 ;  /* 0x0000002b2c2b7221 */ /* 0x000fe20000010000 */
[----:B------:R-:W-:Y:S01]  /*bd20*/  MOV R2, UR7 ;  /* 0x0000000700027c02 */ /* 0x000fe20008000f00 */
[----:B------:R-:W-:Y:S01]  /*bd30*/  ULDC.64 UR30, c[0x0][0x300] ;  /* 0x0000c000001e7ab9 */ /* 0x000fe20000000a00 */
[----:B------:R-:W-:Y:S01]  /*bd40*/  F2FP.PACK_AB R4, R39, R40 ;  /* 0x000000282704723e */ /* 0x000fe200000000ff */
[----:B------:R-:W-:Y:S01]  /*bd50*/  FADD.FTZ R42, R43, R42 ;  /* 0x0000002a2b2a7221 */ /* 0x000fe20000010000 */
[----:B------:R-:W-:Y:S01]  /*bd60*/  MOV R3, UR8 ;  /* 0x0000000800037c02 */ /* 0x000fe20008000f00 */
[----:B------:R-:W-:-:S02]  /*bd70*/  ULDC.64 UR8, c[0x0][0x2f8] ;  /* 0x0000be0000087ab9 */ /* 0x000fc40000000a00 */
[----:B------:R-:W-:Y:S01]  /*bd80*/  UIMAD UR7, UR36, UR8, URZ ;  /* 0x00000008240772a4 */ /* 0x000fe2000f8e023f */
[----:B------:R-:W-:Y:S01]  /*bd90*/  FADD.FTZ R41, R42, R41 ;  /* 0x000000292a297221 */ /* 0x000fe20000010000 */
[----:B------:R-:W-:Y:S01]  /*bda0*/  UIMAD.WIDE.U32 UR16, UR37, UR8, UR16 ;  /* 0x00000008251072a5 */ /* 0x000fe2000f8e0010 */
[----:B------:R-:W-:Y:S01]  /*bdb0*/  IMAD.WIDE R2, R99, 0x10, R2 ;  /* 0x0000001063027825 */ /* 0x000fe200078e0202 */
[----:B------:R-:W-:Y:S02]  /*bdc0*/  UIMAD UR7, UR37, UR9, UR7 ;  /* 0x00000009250772a4 */ /* 0x000fe4000f8e0207 */
[----:B------:R-:W-:Y:S01]  /*bdd0*/  UIADD3 UR23, UP3, UR23, -0x1000, URZ ;  /* 0xfffff00017177890 */ /* 0x000fe2000ff7e03f */
[----:B------:R-:W-:Y:S01]  /*bde0*/  FADD.FTZ R40, R41, R40 ;  /* 0x0000002829287221 */ /* 0x000fe20000010000 */
[----:B------:R-:W-:Y:S02]  /*bdf0*/  UIADD3 UR9, UR17, UR7, URZ ;  /* 0x0000000711097290 */ /* 0x000fe4000fffe03f */
[----:B------:R-:W-:Y:S01]  /*be00*/  UIMAD UR7, UR18, UR30, URZ ;  /* 0x0000001e120772a4 */ /* 0x000fe2000f8e023f */
[----:B------:R-:W-:Y:S01]  /*be10*/  FADD.FTZ R39, R40, R39 ;  /* 0x0000002728277221 */ /* 0x000fe20000010000 */
[----:B------:R-:W-:-:S02]  /*be20*/  UMOV UR8, UR16 ;  /* 0x0000001000087c82 */ /* 0x000fc40008000000 */
[----:B------:R-:W-:Y:S01]  /*be30*/  UIMAD UR7, UR19, UR31, UR7 ;  /* 0x0000001f130772a4 */ /* 0x000fe2000f8e0207 */
[----:B------:R-:W-:Y:S01]  /*be40*/  FADD.FTZ R38, R39, R38 ;  /* 0x0000002627267221 */ /* 0x000fe20000010000 */
[----:B------:R-:W-:Y:S02]  /*be50*/  UIMAD.WIDE.U32 UR8, UR19, UR30, UR8 ;  /* 0x0000001e130872a5 */ /* 0x000fe4000f8e0008 */
[----:B------:R-:W-:Y:S01]  /*be60*/  ULDC.64 UR16, c[0x0][0x340] ;  /* 0x0000d00000107ab9 */ /* 0x000fe20000000a00 */
[----:B------:R-:W-:Y:S01]  /*be70*/  FADD.FTZ R37, R38, R37 ;  /* 0x0000002526257221 */ /* 0x000fe20000010000 */
[----:B------:R-:W-:Y:S01]  /*be80*/  UIADD3 UR9, UR9, UR7, URZ ;  /* 0x0000000709097290 */ /* 0x000fe2000fffe03f */
[----:B0-----:R-:W-:Y:S01]  /*be90*/  STG.E.128 [R2.64], R8 ;  /* 0x0000000802007986 */ /* 0x001fe2000c101d20 */
[----:B------:R-:W-:Y:S01]  /*bea0*/  ULEA UR7, UP0, UR8, UR16, 0x1 ;  /* 0x0000001008077291 */ /* 0x000fe2000f80083f */
[----:B------:R-:W-:Y:S01]  /*beb0*/  FADD.FTZ R36, R37, R36 ;  /* 0x0000002425247221 */ /* 0x000fe20000010000 */
[----:B------:R-:W-:Y:S01]  /*bec0*/  UIADD3 UR25, UP4, UR25, -0x1000, URZ ;  /* 0xfffff00019197890 */ /* 0x000fe2000ff9e03f */
[----:B-1----:R0:W-:Y:S01]  /*bed0*/  STG.E.128 [R2.64+0x200], R16 ;  /* 0x0002001002007986 */ /* 0x0021e2000c101d20 */
[----:B------:R-:W-:Y:S01]  /*bee0*/  ULEA.HI.X UR8, UR8, UR17, UR9, 0x1, UP0 ;  /* 0x0000001108087291 */ /* 0x000fe200080f0c09 */
[----:B------:R-:W-:Y:S01]  /*bef0*/  FADD.FTZ R35, R36, R35 ;  /* 0x0000002324237221 */ /* 0x000fe20000010000 */
[----:B------:R-:W-:Y:S01]  /*bf00*/  UISETP.GT.AND UP0, UPT, UR29, 0x1, UPT ;  /* 0x000000011d00788c */ /* 0x000fe2000bf04270 */
[----:B------:R-:W-:Y:S01]  /*bf10*/  BAR.SYNC.DEFER_BLOCKING 0x0 ;  /* 0x0000000000007b1d */ /* 0x000fe20000010000 */
[----:B------:R-:W-:Y:S01]  /*bf20*/  UIADD3 UR6, UR6, 0x1, URZ ;  /* 0x0000000106067890 */ /* 0x000fe2000fffe03f */
[----:B------:R-:W-:Y:S01]  /*bf30*/  FADD.FTZ R34, R35, R34 ;  /* 0x0000002223227221 */ /* 0x000fe20000010000 */
[----:B------:R-:W-:-:S02]  /*bf40*/  UIADD3.X UR28, UR28, -0x1, URZ, UP1, !UPT ;  /* 0xffffffff1c1c7890 */ /* 0x000fc40008ffe43f */
[----:B------:R-:W-:Y:S01]  /*bf50*/  PLOP3.LUT P0, PT, PT, PT, UP0, 0x80, 0x0 ;  /* 0x000000000000781c */ /* 0x000fe20003f0f008 */
[----:B------:R-:W-:Y:S01]  /*bf60*/  UIADD3.X UR22, UR22, -0x1, URZ, UP2, !UPT ;  /* 0xffffffff16167890 */ /* 0x000fe200097fe43f */
[----:B------:R-:W-:Y:S01]  /*bf70*/  FADD.FTZ R105, R34, R33 ;  /* 0x0000002122697221 */ /* 0x000fe20000010000 */
[----:B------:R-:W-:Y:S02]  /*bf80*/  UIADD3.X UR24, UR24, -0x1, URZ, UP3, !UPT ;  /* 0xffffffff18187890 */ /* 0x000fe40009ffe43f */
[----:B------:R-:W-:Y:S01]  /*bf90*/  UIADD3.X UR26, UR26, -0x1, URZ, UP4, !UPT ;  /* 0xffffffff1a1a7890 */ /* 0x000fe2000a7fe43f */
[----:B0-----:R-:W-:Y:S02]  /*bfa0*/  MOV R2, UR7 ;  /* 0x0000000700027c02 */ /* 0x001fe40008000f00 */
[----:B------:R-:W-:-:S05]  /*bfb0*/  MOV R3, UR8 ;  /* 0x0000000800037c02 */ /* 0x000fca0008000f00 */
[----:B------:R-:W-:Y:S01]  /*bfc0*/  IMAD.WIDE R2, R99, 0x10, R2 ;  /* 0x0000001063027825 */ /* 0x000fe200078e0202 */
[----:B------:R-:W-:Y:S04]  /*bfd0*/  STS.128 [R53.X16], R48 ;  /* 0x0000003035007388 */ /* 0x000fe8000000cc00 */
[----:B------:R-:W-:Y:S01]  /*bfe0*/  STS.128 [R53.X16+0x10], R4 ;  /* 0x0000100435007388 */ /* 0x000fe2000000cc00 */
[----:B------:R-:W-:-:S06]  /*bff0*/  NOP ;  /* 0x0000000000007918 */ /* 0x000fcc0000000000 */
[----:B------:R-:W0:Y:S04]  /*c000*/  LDS.128 R8, [R98.X16] ;  /* 0x0000000062087984 */ /* 0x000e28000000cc00 */
[----:B------:R-:W1:Y:S04]  /*c010*/  LDS.128 R12, [R98.X16+0x200] ;  /* 0x00020000620c7984 */ /* 0x000e68000000cc00 */
[----:B0-----:R0:W-:Y:S04]  /*c020*/  STG.E.128 [R2.64], R8 ;  /* 0x0000000802007986 */ /* 0x0011e8000c101d20 */
[----:B-1----:R0:W-:Y:S02]  /*c030*/  STG.E.128 [R2.64+0x200], R12 ;  /* 0x0002000c02007986 */ /* 0x0021e4000c101d20 */
[----:B0-----:R-:W-:Y:S01]  /*c040*/  @!P0 CALL.REL.NOINC `(.L_x_2498) ;  /* 0x0000001000008944 */ /* 0x001fe20003c00000 */
[----:B------:R-:W-:Y:S05]  /*c050*/  BRA `(.L_x_2602) ;  /* 0xffff49e000007947 */ /* 0x000fea000383ffff */
.L_x_2498:
[----:B------:R-:W-:Y:S02]  /*c060*/  ISETP.NE.U32.AND P0, PT, RZ, c[0x0][0x328], PT ;  /* 0x0000ca00ff007a0c */ /* 0x000fe40003f05070 */
[----:B------:R-:W-:-:S02]  /*c070*/  ISETP.NE.U32.AND P2, PT, RZ, c[0x0][0x348], PT ;  /* 0x0000d200ff007a0c */ /* 0x000fc40003f45070 */
        /* <DEDUP_REMOVED lines=32> */
.L_x_2604:
[----:B0-----:R-:W-:Y:S05]  /*c280*/  BSYNC B0 ;  /* 0x0000000000007941 */ /* 0x001fea0003800000 */
.L_x_2603:
        /* <DEDUP_REMOVED lines=33> */
.L_x_2606:
[----:B------:R-:W3:Y:S02]  /*c4a0*/  S2R R11, SR_TID.X ;  /* 0x00000000000b7919 */ /* 0x000ee40000002100 */
.L_x_2607:
[----:B0-----:R-:W-:Y:S05]  /*c4b0*/  BSYNC B0 ;  /* 0x0000000000007941 */ /* 0x001fea0003800000 */
.L_x_2605:
        /* <DEDUP_REMOVED lines=12> */
.L_x_2608:
        /* <DEDUP_REMOVED lines=32> */
.L_x_2505:
[----:B------:R-:W-:Y:S01]  /*c780*/  HFMA2.MMA R76, -RZ, RZ, 0, 5.9604644775390625e-08 ;  /* 0x00000001ff4c7435 */ /* 0x000fe200000001ff */
[----:B------:R-:W-:-:S02]  /*c790*/  MOV R65, R62 ;  /* 0x0000003e00417202 */ /* 0x000fc40000000f00 */
[----:B------:R-:W-:Y:S02]  /*c7a0*/  MOV R78, RZ ;  /* 0x000000ff004e7202 */ /* 0x000fe40000000f00 */
[----:B------:R-:W-:Y:S02]  /*c7b0*/  MOV R81, 0xffffffff ;  /* 0xffffffff00517802 */ /* 0x000fe40000000f00 */
[----:B------:R-:W-:Y:S02]  /*c7c0*/  MOV R60, 0xc7e0 ;  /* 0x0000c7e0003c7802 */ /* 0x000fe40000000f00 */
[----:B-----5:R-:W-:Y:S05]  /*c7d0*/  CALL.REL.NOINC `($__internal_65_$__cuda_sm70_shflsync_up) ;  /* 0x00001eb000007944 */ /* 0x020fea0003c00000 */
[----:B-1----:R-:W-:Y:S01]  /*c7e0*/  MOV R63, R65 ;  /* 0x00000041003f7202 */ /* 0x002fe20000000f00 */
[----:B0-----:R-:W-:Y:S05]  /*c7f0*/  BRA `(.L_x_2609) ;  /* 0xffff874000007947 */ /* 0x001fea000383ffff */
.L_x_2506:
[----:B------:R-:W-:Y:S01]  /*c800*/  HFMA2.MMA R76, -RZ, RZ, 0, 5.9604644775390625e-08 ;  /* 0x00000001ff4c7435 */ /* 0x000fe200000001ff */
[----:B------:R-:W-:Y:S02]  /*c810*/  MOV R65, R80 ;  /* 0x0000005000417202 */ /* 0x000fe40000000f00 */
[----:B------:R-:W-:Y:S02]  /*c820*/  MOV R78, RZ ;  /* 0x000000ff004e7202 */ /* 0x000fe40000000f00 */
[----:B------:R-:W-:-:S02]  /*c830*/  MOV R81, 0xffffffff ;  /* 0xffffffff00517802 */ /* 0x000fc40000000f00 */
[----:B------:R-:W-:Y:S02]  /*c840*/  MOV R60, 0xc860 ;  /* 0x0000c860003c7802 */ /* 0x000fe40000000f00 */
[----:B01---5:R-:W-:Y:S05]  /*c850*/  CALL.REL.NOINC `($__internal_65_$__cuda_sm70_shflsync_up) ;  /* 0x00001e3000007944 */ /* 0x023fea0003c00000 */
[----:B0-----:R-:W-:Y:S01]  /*c860*/  HFMA2.MMA R76, -RZ, RZ, 0, 5.9604644775390625e-08 ;  /* 0x00000001ff4c7435 */ /* 0x001fe200000001ff */
[----:B-1----:R-:W-:Y:S02]  /*c870*/  MOV R67, R65 ;  /* 0x0000004100437202 */ /* 0x002fe40000000f00 */
[----:B------:R-:W-:Y:S02]  /*c880*/  MOV R65, R82 ;  /* 0x0000005200417202 */ /* 0x000fe40000000f00 */
[----:B------:R-:W-:Y:S02]  /*c890*/  MOV R78, RZ ;  /* 0x000000ff004e7202 */ /* 0x000fe40000000f00 */
[----:B------:R-:W-:Y:S02]  /*c8a0*/  MOV R81, 0xffffffff ;  /* 0xffffffff00517802 */ /* 0x000fe40000000f00 */
[----:B------:R-:W-:Y:S02]  /*c8b0*/  MOV R60, 0xc8d0 ;  /* 0x0000c8d0003c7802 */ /* 0x000fe40000000f00 */
[----:B------:R-:W-:Y:S05]  /*c8c0*/  CALL.REL.NOINC `($__internal_65_$__cuda_sm70_shflsync_up) ;  /* 0x00001dc000007944 */ /* 0x000fea0003c00000 */
[----:B0-----:R-:W-:Y:S01]  /*c8d0*/  HFMA2.MMA R76, -RZ, RZ, 0, 5.9604644775390625e-08 ;  /* 0x00000001ff4c7435 */ /* 0x001fe200000001ff */
[----:B-1----:R-:W-:-:S02]  /*c8e0*/  MOV R77, R65 ;  /* 0x00000041004d7202 */ /* 0x002fc40000000f00 */
[----:B------:R-:W-:Y:S02]  /*c8f0*/  MOV R65, R83 ;  /* 0x0000005300417202 */ /* 0x000fe40000000f00 */
[----:B------:R-:W-:Y:S02]  /*c900*/  MOV R78, RZ ;  /* 0x000000ff004e7202 */ /* 0x000fe40000000f00 */
[----:B------:R-:W-:Y:S02]  /*c910*/  MOV R81, 0xffffffff ;  /* 0xffffffff00517802 */ /* 0x000fe40000000f00 */
[----:B------:R-:W-:Y:S02]  /*c920*/  MOV R60, 0xc940 ;  /* 0x0000c940003c7802 */ /* 0x000fe40000000f00 */
[----:B------:R-:W-:Y:S05]  /*c930*/  CALL.REL.NOINC `($__internal_65_$__cuda_sm70_shflsync_up) ;  /* 0x00001d5000007944 */ /* 0x000fea0003c00000 */
        /* <DEDUP_REMOVED lines=20> */
[----:B------:R-:W-:Y:S05]  /*ca80*/  CALL.REL.NOINC `($__internal_65_$__cuda_sm70_shflsync_up) ;  /* 0x00001c0000007944 */ /* 0x000fea0003c00000 */
[----:B0-----:R-:W-:Y:S01]  /*ca90*/  HFMA2.MMA R76, -RZ, RZ, 0, 1.1920928955078125e-07 ;  /* 0x00000002ff4c7435 */ /* 0x001fe200000001ff */
[----:B-1----:R-:W-:-:S02]  /*caa0*/  MOV R62, R65 ;  /* 0x00000041003e7202 */ /* 0x002fc40000000f00 */
[----:B------:R-:W-:Y:S02]  /*cab0*/  MOV R65, R80 ;  /* 0x0000005000417202 */ /* 0x000fe40000000f00 */
[----:B------:R-:W-:Y:S02]  /*cac0*/  MOV R78, RZ ;  /* 0x000000ff004e7202 */ /* 0x000fe40000000f00 */
[----:B------:R-:W-:Y:S02]  /*cad0*/  MOV R81, 0xffffffff ;  /* 0xffffffff00517802 */ /* 0x000fe40000000f00 */
[----:B------:R-:W-:Y:S02]  /*cae0*/  MOV R60, 0xcb00 ;  /* 0x0000cb00003c7802 */ /* 0x000fe40000000f00 */
[----:B------:R-:W-:Y:S05]  /*caf0*/  CALL.REL.NOINC `($__internal_65_$__cuda_sm70_shflsync_up) ;  /* 0x00001b9000007944 */ /* 0x000fea0003c00000 */
[----:B0-----:R-:W-:Y:S01]  /*cb00*/  HFMA2.MMA R76, -RZ, RZ, 0, 1.1920928955078125e-07 ;  /* 0x00000002ff4c7435 */ /* 0x001fe200000001ff */
[----:B-1----:R-:W-:Y:S02]  /*cb10*/  MOV R63, R65 ;  /* 0x00000041003f7202 */ /* 0x002fe40000000f00 */
[----:B------:R-:W-:Y:S02]  /*cb20*/  MOV R65, R82 ;  /* 0x0000005200417202 */ /* 0x000fe40000000f00 */
[----:B------:R-:W-:-:S02]  /*cb30*/  MOV R78, RZ ;  /* 0x000000ff004e7202 */ /* 0x000fc40000000f00 */
[----:B------:R-:W-:Y:S02]  /*cb40*/  MOV R81, 0xffffffff ;  /* 0xffffffff00517802 */ /* 0x000fe40000000f00 */
[----:B------:R-:W-:Y:S02]  /*cb50*/  MOV R60, 0xcb70 ;  /* 0x0000cb70003c7802 */ /* 0x000fe40000000f00 */
[----:B------:R-:W-:Y:S05]  /*cb60*/  CALL.REL.NOINC `($__internal_65_$__cuda_sm70_shflsync_up) ;  /* 0x00001b2000007944 */ /* 0x000fea0003c00000 */
[----:B0-----:R-:W-:Y:S01]  /*cb70*/  HFMA2.MMA R76, -RZ, RZ, 0, 1.1920928955078125e-07 ;  /* 0x00000002ff4c7435 */ /* 0x001fe200000001ff */
[----:B-1----:R-:W-:Y:S02]  /*cb80*/  MOV R64, R65 ;  /* 0x0000004100407202 */ /* 0x002fe40000000f00 */
[----:B------:R-:W-:Y:S02]  /*cb90*/  MOV R65, R66 ;  /* 0x0000004200417202 */ /* 0x000fe40000000f00 */
[----:B------:R-:W-:Y:S02]  /*cba0*/  MOV R78, RZ ;  /* 0x000000ff004e7202 */ /* 0x000fe40000000f00 */
[----:B------:R-:W-:Y:S02]  /*cbb0*/  MOV R81, 0xffffffff ;  /* 0xffffffff00517802 */ /* 0x000fe40000000f00 */
[----:B------:R-:W-:-:S02]  /*cbc0*/  MOV R60, 0xcbe0 ;  /* 0x0000cbe0003c7802 */ /* 0x000fc40000000f00 */
[----:B------:R-:W-:Y:S05]  /*cbd0*/  CALL.REL.NOINC `($__internal_65_$__cuda_sm70_shflsync_up) ;  /* 0x00001ab000007944 */ /* 0x000fea0003c00000 */
        /* <DEDUP_REMOVED lines=17> */
[----:B------:R-:W-:Y:S05]  /*ccf0*/  CALL.REL.NOINC `($__internal_65_$__cuda_sm70_shflsync_up) ;  /* 0x0000199000007944 */ /* 0x000fea0003c00000 */
[----:B0-----:R-:W-:Y:S01]  /*cd00*/  HFMA2.MMA R76, -RZ, RZ, 0, 2.384185791015625e-07 ;  /* 0x00000004ff4c7435 */ /* 0x001fe200000001ff */
[----:B-1----:R-:W-:Y:S02]  /*cd10*/  MOV R62, R65 ;  /* 0x00000041003e7202 */ /* 0x002fe40000000f00 */
[----:B------:R-:W-:Y:S02]  /*cd20*/  MOV R65, R80 ;  /* 0x0000005000417202 */ /* 0x000fe40000000f00 */
[----:B------:R-:W-:Y:S02]  /*cd30*/  MOV R78, RZ ;  /* 0x000000ff004e7202 */ /* 0x000fe40000000f00 */
[----:B------:R-:W-:Y:S02]  /*cd40*/  MOV R81, 0xffffffff ;  /* 0xffffffff00517802 */ /* 0x000fe40000000f00 */
[----:B------:R-:W-:-:S02]  /*cd50*/  MOV R60, 0xcd70 ;  /* 0x0000cd70003c7802 */ /* 0x000fc40000000f00 */
[----:B------:R-:W-:Y:S05]  /*cd60*/  CALL.REL.NOINC `($__internal_65_$__cuda_sm70_shflsync_up) ;  /* 0x0000192000007944 */ /* 0x000fea0003c00000 */
[----:B0-----:R-:W-:Y:S01]  /*cd70*/  HFMA2.MMA R76, -RZ, RZ, 0, 2.384185791015625e-07 ;  /* 0x00000004ff4c7435 */ /* 0x001fe200000001ff */
[----:B-1----:R-:W-:-:S02]  /*cd80*/  MOV R63, R65 ;  /* 0x00000041003f7202 */ /* 0x002fc40000000f00 */
[----:B------:R-:W-:Y:S02]  /*cd90*/  MOV R65, R82 ;  /* 0x0000005200417202 */ /* 0x000fe40000000f00 */
[----:B------:R-:W-:Y:S02]  /*cda0*/  MOV R78, RZ ;  /* 0x000000ff004e7202 */ /* 0x000fe40000000f00 */
[----:B------:R-:W-:Y:S02]  /*cdb0*/  MOV R81, 0xffffffff ;  /* 0xffffffff00517802 */ /* 0x000fe40000000f00 */
[----:B------:R-:W-:Y:S02]  /*cdc0*/  MOV R60, 0xcde0 ;  /* 0x0000cde0003c7802 */ /* 0x000fe40000000f00 */
[----:B------:R-:W-:Y:S05]  /*cdd0*/  CALL.REL.NOINC `($__internal_65_$__cuda_sm70_shflsync_up) ;  /* 0x000018b000007944 */ /* 0x000fea0003c00000 */
[----:B0-----:R-:W-:Y:S01]  /*cde0*/  HFMA2.MMA R76, -RZ, RZ, 0, 2.384185791015625e-07 ;  /* 0x00000004ff4c7435 */ /* 0x001fe200000001ff */
[----:B-1----:R-:W-:Y:S02]  /*cdf0*/  MOV R64, R65 ;  /* 0x0000004100407202 */ /* 0x002fe40000000f00 */
[----:B------:R-:W-:Y:S02]  /*ce00*/  MOV R65, R66 ;  /* 0x0000004200417202 */ /* 0x000fe40000000f00 */
[----:B------:R-:W-:-:S02]  /*ce10*/  MOV R78, RZ ;  /* 0x000000ff004e7202 */ /* 0x000fc40000000f00 */
[----:B------:R-:W-:Y:S02]  /*ce20*/  MOV R81, 0xffffffff ;  /* 0xffffffff00517802 */ /* 0x000fe40000000f00 */
[----:B------:R-:W-:Y:S02]  /*ce30*/  MOV R60, 0xce50 ;  /* 0x0000ce50003c7802 */ /* 0x000fe40000000f00 */
[----:B------:R-:W-:Y:S05]  /*ce40*/  CALL.REL.NOINC `($__internal_65_$__cuda_sm70_shflsync_up) ;  /* 0x0000184000007944 */ /* 0x000fea0003c00000 */
        /* <DEDUP_REMOVED lines=18> */
[----:B------:R-:W-:Y:S05]  /*cf70*/  CALL.REL.NOINC `($__internal_65_$__cuda_sm70_shflsync_up) ;  /* 0x0000171000007944 */ /* 0x000fea0003c00000 */
[----:B0-----:R-:W-:Y:S01]  /*cf80*/  HFMA2.MMA R76, -RZ, RZ, 0, 4.76837158203125e-07 ;  /* 0x00000008ff4c7435 */ /* 0x001fe200000001ff */
[----:B-1----:R-:W-:Y:S02]  /*cf90*/  MOV R62, R65 ;  /* 0x00000041003e7202 */ /* 0x002fe40000000f00 */
[----:B------:R-:W-:-:S02]  /*cfa0*/  MOV R65, R80 ;  /* 0x0000005000417202 */ /* 0x000fc40000000f00 */
[----:B------:R-:W-:Y:S02]  /*cfb0*/  MOV R78, RZ ;  /* 0x000000ff004e7202 */ /* 0x000fe40000000f00 */
[----:B------:R-:W-:Y:S02]  /*cfc0*/  MOV R81, 0xffffffff ;  /* 0xffffffff00517802 */ /* 0x000fe40000000f00 */
[----:B------:R-:W-:Y:S02]  /*cfd0*/  MOV R60, 0xcff0 ;  /* 0x0000cff0003c7802 */ /* 0x000fe40000000f00 */
[----:B------:R-:W-:Y:S05]  /*cfe0*/  CALL.REL.NOINC `($__internal_65_$__cuda_sm70_shflsync_up) ;  /* 0x000016a000007944 */ /* 0x000fea0003c00000 */
[----:B0-----:R-:W-:Y:S01]  /*cff0*/  HFMA2.MMA R76, -RZ, RZ, 0, 4.76837158203125e-07 ;  /* 0x00000008ff4c7435 */ /* 0x001fe200000001ff */
[----:B-1----:R-:W-:Y:S02]  /*d000*/  MOV R63, R65 ;  /* 0x00000041003f7202 */ /* 0x002fe40000000f00 */
[----:B------:R-:W-:Y:S02]  /*d010*/  MOV R65, R82 ;  /* 0x0000005200417202 */ /* 0x000fe40000000f00 */
[----:B------:R-:W-:Y:S02]  /*d020*/  MOV R78, RZ ;  /* 0x000000ff004e7202 */ /* 0x000fe40000000f00 */
[----:B------:R-:W-:-:S02]  /*d030*/  MOV R81, 0xffffffff ;  /* 0xffffffff00517802 */ /* 0x000fc40000000f00 */
[----:B------:R-:W-:Y:S02]  /*d040*/  MOV R60, 0xd060 ;  /* 0x0000d060003c7802 */ /* 0x000fe40000000f00 */
[----:B------:R-:W-:Y:S05]  /*d050*/  CALL.REL.NOINC `($__internal_65_$__cuda_sm70_shflsync_up) ;  /* 0x0000163000007944 */ /* 0x000fea0003c00000 */
[----:B0-----:R-:W-:Y:S01]  /*d060*/  HFMA2.MMA R76, -RZ, RZ, 0, 4.76837158203125e-07 ;  /* 0x00000008ff4c7435 */ /* 0x001fe200000001ff */
[----:B-1----:R-:W-:Y:S02]  /*d070*/  MOV R64, R65 ;  /* 0x0000004100407202 */ /* 0x002fe40000000f00 */
[----:B------:R-:W-:Y:S02]  /*d080*/  MOV R65, R83 ;  /* 0x0000005300417202 */ /* 0x000fe40000000f00 */
[----:B------:R-:W-:Y:S02]  /*d090*/  MOV R78, RZ ;  /* 0x000000ff004e7202 */ /* 0x000fe40000000f00 */
[----:B------:R-:W-:Y:S02]  /*d0a0*/  MOV R81, 0xffffffff ;  /* 0xffffffff00517802 */ /* 0x000fe40000000f00 */
[----:B------:R-:W-:Y:S02]  /*d0b0*/  MOV R60, 0xd0d0 ;  /* 0x0000d0d0003c7802 */ /* 0x000fe40000000f00 */
[----:B------:R-:W-:Y:S05]  /*d0c0*/  CALL.REL.NOINC `($__internal_65_$__cuda_sm70_shflsync_up) ;  /* 0x000015c000007944 */ /* 0x000fea0003c00000 */
        /* <DEDUP_REMOVED lines=18> */
[----:B------:R-:W-:Y:S05]  /*d1f0*/  CALL.REL.NOINC `($__internal_65_$__cuda_sm70_shflsync_up) ;  /* 0x0000149000007944 */ /* 0x000fea0003c00000 */
[----:B0-----:R-:W-:Y:S01]  /*d200*/  HFMA2.MMA R76, -RZ, RZ, 0, 9.5367431640625e-07 ;  /* 0x00000010ff4c7435 */ /* 0x001fe200000001ff */
[----:B-1----:R-:W-:Y:S02]  /*d210*/  MOV R63, R65 ;  /* 0x00000041003f7202 */ /* 0x002fe40000000f00 */
[----:B------:R-:W-:Y:S02]  /*d220*/  MOV R65, R66 ;  /* 0x0000004200417202 */ /* 0x000fe40000000f00 */
[----:B------:R-:W-:Y:S02]  /*d230*/  MOV R78, RZ ;  /* 0x000000ff004e7202 */ /* 0x000fe40000000f00 */
[----:B------:R-:W-:Y:S02]  /*d240*/  MOV R81, 0xffffffff ;  /* 0xffffffff00517802 */ /* 0x000fe40000000f00 */
[----:B------:R-:W-:Y:S02]  /*d250*/  MOV R60, 0xd270 ;  /* 0x0000d270003c7802 */ /* 0x000fe40000000f00 */
[----:B------:R-:W-:Y:S05]  /*d260*/  CALL.REL.NOINC `($__internal_65_$__cuda_sm70_shflsync_up) ;  /* 0x0000142000007944 */ /* 0x000fea0003c00000 */
[----:B0-----:R-:W-:Y:S01]  /*d270*/  HFMA2.MMA R76, -RZ, RZ, 0, 9.5367431640625e-07 ;  /* 0x00000010ff4c7435 */ /* 0x001fe200000001ff */
[----:B-1----:R-:W-:-:S02]  /*d280*/  MOV R67, R65 ;  /* 0x0000004100437202 */ /* 0x002fc40000000f00 */
[----:B------:R-:W-:Y:S02]  /*d290*/  MOV R65, R82 ;  /* 0x0000005200417202 */ /* 0x000fe40000000f00 */
[----:B------:R-:W-:Y:S02]  /*d2a0*/  MOV R78, RZ ;  /* 0x000000ff004e7202 */ /* 0x000fe40000000f00 */
[----:B------:R-:W-:Y:S02]  /*d2b0*/  MOV R81, 0xffffffff ;  /* 0xffffffff00517802 */ /* 0x000fe40000000f00 */
[----:B------:R-:W-:Y:S02]  /*d2c0*/  MOV R60, 0xd2e0 ;  /* 0x0000d2e0003c7802 */ /* 0x000fe40000000f00 */
[----:B------:R-:W-:Y:S05]  /*d2d0*/  CALL.REL.NOINC `($__internal_65_$__cuda_sm70_shflsync_up) ;  /* 0x000013b000007944 */ /* 0x000fea0003c00000 */
[----:B0-----:R-:W-:Y:S01]  /*d2e0*/  HFMA2.MMA R76, -RZ, RZ, 0, 9.5367431640625e-07 ;  /* 0x00000010ff4c7435 */ /* 0x001fe200000001ff */
[----:B-1----:R-:W-:Y:S02]  /*d2f0*/  MOV R77, R65 ;  /* 0x00000041004d7202 */ /* 0x002fe40000000f00 */
[----:B------:R-:W-:Y:S02]  /*d300*/  MOV R65, R83 ;  /* 0x0000005300417202 */ /* 0x000fe40000000f00 */
[----:B------:R-:W-:-:S02]  /*d310*/  MOV R78, RZ ;  /* 0x000000ff004e7202 */ /* 0x000fc40000000f00 */
[----:B------:R-:W-:Y:S02]  /*d320*/  MOV R81, 0xffffffff ;  /* 0xffffffff00517802 */ /* 0x000fe40000000f00 */
[----:B------:R-:W-:Y:S02]  /*d330*/  MOV R60, 0xd350 ;  /* 0x0000d350003c7802 */ /* 0x000fe40000000f00 */
[----:B------:R-:W-:Y:S05]  /*d340*/  CALL.REL.NOINC `($__internal_65_$__cuda_sm70_shflsync_up) ;  /* 0x0000134000007944 */ /* 0x000fea0003c00000 */
[----:B01----:R-:W-:Y:S05]  /*d350*/  BRA `(.L_x_2610) ;  /* 0xffff802000007947 */ /* 0x003fea000383ffff */
.L_x_2511:
[----:B------:R-:W-:Y:S01]  /*d360*/  HFMA2.MMA R76, -RZ, RZ, 0, 5.9604644775390625e-08 ;  /* 0x00000001ff4c7435 */ /* 0x000fe200000001ff */
[----:B0-----:R-:W-:Y:S02]  /*d370*/  MOV R65, R80 ;  /* 0x0000005000417202 */ /* 0x001fe40000000f00 */
[----:B------:R-:W-:Y:S02]  /*d380*/  MOV R78, RZ ;  /* 0x000000ff004e7202 */ /* 0x000fe40000000f00 */
[----:B------:R-:W-:Y:S02]  /*d390*/  MOV R81, 0xffffffff ;  /* 0xffffffff00517802 */ /* 0x000fe40000000f00 */
[----:B------:R-:W-:Y:S02]  /*d3a0*/  MOV R60, 0xd3c0 ;  /* 0x0000d3c0003c7802 */ /* 0x000fe40000000f00 */
[----:B-1---5:R-:W-:Y:S05]  /*d3b0*/  CALL.REL.NOINC `($__internal_65_$__cuda_sm70_shflsync_up) ;  /* 0x000012d000007944 */ /* 0x022fea0003c00000 */
[----:B0-----:R-:W-:Y:S01]  /*d3c0*/  HFMA2.MMA R76, -RZ, RZ, 0, 5.9604644775390625e-08 ;  /* 0x00000001ff4c7435 */ /* 0x001fe200000001ff */
[----:B-1----:R-:W-:-:S02]  /*d3d0*/  MOV R62, R65 ;  /* 0x00000041003e7202 */ /* 0x002fc40000000f00 */
[----:B------:R-:W-:Y:S02]  /*d3e0*/  MOV R65, R77 ;  /* 0x0000004d00417202 */ /* 0x000fe40000000f00 */
[----:B------:R-:W-:Y:S02]  /*d3f0*/  MOV R78, RZ ;  /* 0x000000ff004e7202 */ /* 0x000fe40000000f00 */
[----:B------:R-:W-:Y:S02]  /*d400*/  MOV R81, 0xffffffff ;  /* 0xffffffff00517802 */ /* 0x000fe40000000f00 */
[----:B------:R-:W-:Y:S02]  /*d410*/  MOV R60, 0xd430 ;  /* 0x0000d430003c7802 */ /* 0x000fe40000000f00 */
[----:B------:R-:W-:Y:S05]  /*d420*/  CALL.REL.NOINC `($__internal_65_$__cuda_sm70_shflsync_up) ;  /* 0x0000126000007944 */ /* 0x000fea0003c00000 */
[----:B0-----:R-:W-:Y:S01]  /*d430*/  HFMA2.MMA R76, -RZ, RZ, 0, 5.9604644775390625e-08 ;  /* 0x00000001ff4c7435 */ /* 0x001fe200000001ff */
[----:B-1----:R-:W-:Y:S02]  /*d440*/  MOV R64, R65 ;  /* 0x0000004100407202 */ /* 0x002fe40000000f00 */
[----:B------:R-:W-:Y:S02]  /*d450*/  MOV R65, R82 ;  /* 0x0000005200417202 */ /* 0x000fe40000000f00 */
[----:B------:R-:W-:-:S02]  /*d460*/  MOV R78, RZ ;  /* 0x000000ff004e7202 */ /* 0x000fc40000000f00 */
[----:B------:R-:W-:Y:S02]  /*d470*/  MOV R81, 0xffffffff ;  /* 0xffffffff00517802 */ /* 0x000fe40000000f00 */
[----:B------:R-:W-:Y:S02]  /*d480*/  MOV R60, 0xd4a0 ;  /* 0x0000d4a0003c7802 */ /* 0x000fe40000000f00 */
[----:B------:R-:W-:Y:S05]  /*d490*/  CALL.REL.NOINC `($__internal_65_$__cuda_sm70_shflsync_up) ;  /* 0x000011f000007944 */ /* 0x000fea0003c00000 */
[----:B0-----:R-:W-:Y:S01]  /*d4a0*/  HFMA2.MMA R76, -RZ, RZ, 0, 5.9604644775390625e-08 ;  /* 0x00000001ff4c7435 */ /* 0x001fe200000001ff */
[----:B-1----:R-:W-:Y:S02]  /*d4b0*/  MOV R66, R65 ;  /* 0x0000004100427202 */ /* 0x002fe40000000f00 */
[----:B------:R-:W-:Y:S02]  /*d4c0*/  MOV R65, R83 ;  /* 0x0000005300417202 */ /* 0x000fe40000000f00 */
[----:B------:R-:W-:Y:S02]  /*d4d0*/  MOV R78, RZ ;  /* 0x000000ff004e7202 */ /* 0x000fe40000000f00 */
[----:B------:R-:W-:Y:S02]  /*d4e0*/  MOV R81, 0xffffffff ;  /* 0xffffffff00517802 */ /* 0x000fe40000000f00 */
[----:B------:R-:W-:-:S02]  /*d4f0*/  MOV R60, 0xd510 ;  /* 0x0000d510003c7802 */ /* 0x000fc40000000f00 */
[----:B------:R-:W-:Y:S05]  /*d500*/  CALL.REL.NOINC `($__internal_65_$__cuda_sm70_shflsync_up) ;  /* 0x0000118000007944 */ /* 0x000fea0003c00000 */
        /* <DEDUP_REMOVED lines=9> */
[----:B------:R-:W-:Y:S05]  /*d5a0*/  CALL.REL.NOINC `($__internal_64_$__cuda_sm70_shflsync_idx_p) ;  /* 0x000010a000007944 */ /* 0x000fea0003c00000 */
[----:B0-----:R-:W-:Y:S01]  /*d5b0*/  HFMA2.MMA R64, -RZ, RZ, 0, 0 ;  /* 0x00000000ff407435 */ /* 0x001fe200000001ff */
[----:B-1----:R-:W-:-:S02]  /*d5c0*/  MOV R217, R62 ;  /* 0x0000003e00d97202 */ /* 0x002fc40000000f00 */
[----:B------:R-:W-:Y:S02]  /*d5d0*/  MOV R63, R57 ;  /* 0x00000039003f7202 */ /* 0x000fe40000000f00 */
[----:B------:R-:W-:Y:S02]  /*d5e0*/  MOV R65, 0x1f ;  /* 0x0000001f00417802 */ /* 0x000fe40000000f00 */
[----:B------:R-:W-:Y:S02]  /*d5f0*/  MOV R62, 0xffffffff ;  /* 0xffffffff003e7802 */ /* 0x000fe40000000f00 */
[----:B------:R-:W-:Y:S02]  /*d600*/  MOV R60, 0xd620 ;  /* 0x0000d620003c7802 */ /* 0x000fe40000000f00 */
[----:B------:R-:W-:Y:S05]  /*d610*/  CALL.REL.NOINC `($__internal_64_$__cuda_sm70_shflsync_idx_p) ;  /* 0x0000103000007944 */ /* 0x000fea0003c00000 */
[----:B0-----:R-:W-:Y:S01]  /*d620*/  HFMA2.MMA R64, -RZ, RZ, 0, 0 ;  /* 0x00000000ff407435 */ /* 0x001fe200000001ff */
[----:B-1----:R-:W-:Y:S02]  /*d630*/  MOV R218, R62 ;  /* 0x0000003e00da7202 */ /* 0x002fe40000000f00 */
[----:B------:R-:W-:Y:S02]  /*d640*/  MOV R63, R58 ;  /* 0x0000003a003f7202 */ /* 0x000fe40000000f00 */
[----:B------:R-:W-:-:S02]  /*d650*/  MOV R65, 0x1f ;  /* 0x0000001f00417802 */ /* 0x000fc40000000f00 */
[----:B------:R-:W-:Y:S02]  /*d660*/  MOV R62, 0xffffffff ;  /* 0xffffffff003e7802 */ /* 0x000fe40000000f00 */
[----:B------:R-:W-:Y:S02]  /*d670*/  MOV R60, 0xd690 ;  /* 0x0000d690003c7802 */ /* 0x000fe40000000f00 */
[----:B------:R-:W-:Y:S05]  /*d680*/  CALL.REL.NOINC `($__internal_64_$__cuda_sm70_shflsync_idx_p) ;  /* 0x00000fc000007944 */ /* 0x000fea0003c00000 */
[----:B0-----:R-:W-:Y:S01]  /*d690*/  HFMA2.MMA R64, -RZ, RZ, 0, 0 ;  /* 0x00000000ff407435 */ /* 0x001fe200000001ff */
[----:B-1----:R-:W-:Y:S02]  /*d6a0*/  MOV R66, R62 ;  /* 0x0000003e00427202 */ /* 0x002fe40000000f00 */
[----:B------:R-:W-:Y:S02]  /*d6b0*/  MOV R63, R59 ;  /* 0x0000003b003f7202 */ /* 0x000fe40000000f00 */
[----:B------:R-:W-:Y:S02]  /*d6c0*/  MOV R65, 0x1f ;  /* 0x0000001f00417802 */ /* 0x000fe40000000f00 */
[----:B------:R-:W-:Y:S02]  /*d6d0*/  MOV R62, 0xffffffff ;  /* 0xffffffff003e7802 */ /* 0x000fe40000000f00 */
[----:B------:R-:W-:-:S02]  /*d6e0*/  MOV R60, 0xd700 ;  /* 0x0000d700003c7802 */ /* 0x000fc40000000f00 */
[----:B------:R-:W-:Y:S05]  /*d6f0*/  CALL.REL.NOINC `($__internal_64_$__cuda_sm70_shflsync_idx_p) ;  /* 0x00000f5000007944 */ /* 0x000fea0003c00000 */
[----:B-1----:R-:W-:Y:S01]  /*d700*/  MOV R67, R62 ;  /* 0x0000003e00437202 */ /* 0x002fe20000000f00 */
[----:B0-----:R-:W-:Y:S05]  /*d710*/  BRA `(.L_x_2611) ;  /* 0xffff7f8000007947 */ /* 0x001fea000383ffff */
.L_x_2514:
[----:B------:R-:W-:Y:S01]  /*d720*/  HFMA2.MMA R84, -RZ, RZ, 0, 5.9604644775390625e-08 ;  /* 0x00000001ff547435 */ /* 0x000fe200000001ff */
[----:B------:R-:W-:-:S02]  /*d730*/  MOV R65, R79 ;  /* 0x0000004f00417202 */ /* 0x000fc40000000f00 */
[----:B------:R-:W-:Y:S02]  /*d740*/  MOV R81, 0x1f ;  /* 0x0000001f00517802 */ /* 0x000fe40000000f00 */
[----:B------:R-:W-:Y:S02]  /*d750*/  MOV R86, 0xffffffff ;  /* 0xffffffff00567802 */ /* 0x000fe40000000f00 */
[----:B------:R-:W-:Y:S02]  /*d760*/  MOV R60, 0xd780 ;  /* 0x0000d780003c7802 */ /* 0x000fe40000000f00 */
[----:B------:R-:W-:Y:S05]  /*d770*/  CALL.REL.NOINC `($__internal_63_$__cuda_sm70_shflsync_down) ;  /* 0x00000e9000007944 */ /* 0x000fea0003c00000 */
[----:B-1----:R-:W-:Y:S01]  /*d780*/  MOV R62, R81 ;  /* 0x00000051003e7202 */ /* 0x002fe20000000f00 */
[----:B0-----:R-:W-:Y:S05]  /*d790*/  BRA `(.L_x_2612) ;  /* 0xffff94e000007947 */ /* 0x001fea000383ffff */
.L_x_2515:
[----:B------:R-:W-:Y:S01]  /*d7a0*/  HFMA2.MMA R84, -RZ, RZ, 0, 5.9604644775390625e-08 ;  /* 0x00000001ff547435 */ /* 0x000fe200000001ff */
[----:B------:R-:W-:Y:S02]  /*d7b0*/  MOV R65, R78 ;  /* 0x0000004e00417202 */ /* 0x000fe40000000f00 */
[----:B------:R-:W-:Y:S02]  /*d7c0*/  MOV R81, 0x1f ;  /* 0x0000001f00517802 */ /* 0x000fe40000000f00 */
[----:B------:R-:W-:-:S02]  /*d7d0*/  MOV R86, 0xffffffff ;  /* 0xffffffff00567802 */ /* 0x000fc40000000f00 */
[----:B------:R-:W-:Y:S02]  /*d7e0*/  MOV R60, 0xd800 ;  /* 0x0000d800003c7802 */ /* 0x000fe40000000f00 */
[----:B01----:R-:W-:Y:S05]  /*d7f0*/  CALL.REL.NOINC `($__internal_63_$__cuda_sm70_shflsync_down) ;  /* 0x00000e1000007944 */ /* 0x003fea0003c00000 */
[----:B0-----:R-:W-:Y:S01]  /*d800*/  HFMA2.MMA R84, -RZ, RZ, 0, 5.9604644775390625e-08 ;  /* 0x00000001ff547435 */ /* 0x001fe200000001ff */
[----:B-1----:R-:W-:Y:S02]  /*d810*/  MOV R63, R81 ;  /* 0x00000051003f7202 */ /* 0x002fe40000000f00 */
[----:B------:R-:W-:Y:S02]  /*d820*/  MOV R65, R67 ;  /* 0x0000004300417202 */ /* 0x000fe40000000f00 */
[----:B------:R-:W-:Y:S02]  /*d830*/  MOV R81, 0x1f ;  /* 0x0000001f00517802 */ /* 0x000fe40000000f00 */
[----:B------:R-:W-:Y:S02]  /*d840*/  MOV R86, 0xffffffff ;  /* 0xffffffff00567802 */ /* 0x000fe40000000f00 */
[----:B------:R-:W-:Y:S02]  /*d850*/  MOV R60, 0xd870 ;  /* 0x0000d870003c7802 */ /* 0x000fe40000000f00 */
[----:B------:R-:W-:Y:S05]  /*d860*/  CALL.REL.NOINC `($__internal_63_$__cuda_sm70_shflsync_down) ;  /* 0x00000da000007944 */ /* 0x000fea0003c00000 */
[----:B0-----:R-:W-:Y:S01]  /*d870*/  HFMA2.MMA R84, -RZ, RZ, 0, 5.9604644775390625e-08 ;  /* 0x00000001ff547435 */ /* 0x001fe200000001ff */
[----:B-1----:R-:W-:-:S02]  /*d880*/  MOV R64, R81 ;  /* 0x0000005100407202 */ /* 0x002fc40000000f00 */
[----:B------:R-:W-:Y:S02]  /*d890*/  MOV R65, R66 ;  /* 0x0000004200417202 */ /* 0x000fe40000000f00 */
[----:B------:R-:W-:Y:S02]  /*d8a0*/  MOV R81, 0x1f ;  /* 0x0000001f00517802 */ /* 0x000fe40000000f00 */
[----:B------:R-:W-:Y:S02]  /*d8b0*/  MOV R86, 0xffffffff ;  /* 0xffffffff00567802 */ /* 0x000fe40000000f00 */
[----:B------:R-:W-:Y:S02]  /*d8c0*/  MOV R60, 0xd8e0 ;  /* 0x0000d8e0003c7802 */ /* 0x000fe40000000f00 */
[----:B------:R-:W-:Y:S05]  /*d8d0*/  CALL.REL.NOINC `($__internal_63_$__cuda_sm70_shflsync_down) ;  /* 0x00000d3000007944 */ /* 0x000fea0003c00000 */
[----:B-1----:R-:W-:Y:S01]  /*d8e0*/  MOV R60, R81 ;  /* 0x00000051003c7202 */ /* 0x002fe20000000f00 */
[----:B0-----:R-:W-:Y:S05]  /*d8f0*/  BRA `(.L_x_2613) ;  /* 0xffff93c000007947 */ /* 0x001fea000383ffff */
.L_x_2518:
[----:B------:R-:W-:Y:S01]  /*d900*/  HFMA2.MMA R84, -RZ, RZ, 0, 1.1920928955078125e-07 ;  /* 0x00000002ff547435 */ /* 0x000fe200000001ff */
[----:B------:R-:W-:Y:S02]  /*d910*/  MOV R65, R79 ;  /* 0x0000004f00417202 */ /* 0x000fe40000000f00 */
[----:B------:R-:W-:-:S02]  /*d920*/  MOV R81, 0x1f ;  /* 0x0000001f00517802 */ /* 0x000fc40000000f00 */
[----:B------:R-:W-:Y:S02]  /*d930*/  MOV R86, 0xffffffff ;  /* 0xffffffff00567802 */ /* 0x000fe40000000f00 */
[----:B0-----:R-:W-:Y:S02]  /*d940*/  MOV R60, 0xd960 ;  /* 0x0000d960003c7802 */ /* 0x001fe40000000f00 */
[----:B-1234-:R-:W-:Y:S05]  /*d950*/  CALL.REL.NOINC `($__internal_63_$__cuda_sm70_shflsync_down) ;  /* 0x00000cb000007944 */ /* 0x01efea0003c00000 */
[----:B0-----:R-:W-:Y:S01]  /*d960*/  HFMA2.MMA R84, -RZ, RZ, 0, 1.1920928955078125e-07 ;  /* 0x00000002ff547435 */ /* 0x001fe200000001ff */
[----:B-1----:R-:W-:Y:S02]  /*d970*/  MOV R62, R81 ;  /* 0x00000051003e7202 */ /* 0x002fe40000000f00 */
[----:B------:R-:W-:Y:S02]  /*d980*/  MOV R65, R78 ;  /* 0x0000004e00417202 */ /* 0x000fe40000000f00 */
[----:B------:R-:W-:Y:S02]  /*d990*/  MOV R81, 0x1f ;  /* 0x0000001f00517802 */ /* 0x000fe40000000f00 */
[----:B------:R-:W-:Y:S02]  /*d9a0*/  MOV R86, 0xffffffff ;  /* 0xffffffff00567802 */ /* 0x000fe40000000f00 */
[----:B------:R-:W-:-:S02]  /*d9b0*/  MOV R60, 0xd9d0 ;  /* 0x0000d9d0003c7802 */ /* 0x000fc40000000f00 */
[----:B------:R-:W-:Y:S05]  /*d9c0*/  CALL.REL.NOINC `($__internal_63_$__cuda_sm70_shflsync_down) ;  /* 0x00000c4000007944 */ /* 0x000fea0003c00000 */
[----:B0-----:R-:W-:Y:S01]  /*d9d0*/  HFMA2.MMA R84, -RZ, RZ, 0, 1.1920928955078125e-07 ;  /* 0x00000002ff547435 */ /* 0x001fe200000001ff */
[----:B-1----:R-:W-:-:S02]  /*d9e0*/  MOV R63, R81 ;  /* 0x00000051003f7202 */ /* 0x002fc40000000f00 */
[----:B------:R-:W-:Y:S02]  /*d9f0*/  MOV R65, R67 ;  /* 0x0000004300417202 */ /* 0x000fe40000000f00 */
[----:B------:R-:W-:Y:S02]  /*da00*/  MOV R81, 0x1f ;  /* 0x0000001f00517802 */ /* 0x000fe40000000f00 */
[----:B------:R-:W-:Y:S02]  /*da10*/  MOV R86, 0xffffffff ;  /* 0xffffffff00567802 */ /* 0x000fe40000000f00 */
[----:B------:R-:W-:Y:S02]  /*da20*/  MOV R60, 0xda40 ;  /* 0x0000da40003c7802 */ /* 0x000fe40000000f00 */
[----:B------:R-:W-:Y:S05]  /*da30*/  CALL.REL.NOINC `($__internal_63_$__cuda_sm70_shflsync_down) ;  /* 0x00000bd000007944 */ /* 0x000fea0003c00000 */
[----:B0-----:R-:W-:Y:S01]  /*da40*/  HFMA2.MMA R84, -RZ, RZ, 0, 1.1920928955078125e-07 ;  /* 0x00000002ff547435 */ /* 0x001fe200000001ff */
[----:B-1----:R-:W-:Y:S02]  /*da50*/  MOV R64, R81 ;  /* 0x0000005100407202 */ /* 0x002fe40000000f00 */
[----:B------:R-:W-:Y:S02]  /*da60*/  MOV R65, R66 ;  /* 0x0000004200417202 */ /* 0x000fe40000000f00 */
[----:B------:R-:W-:-:S02]  /*da70*/  MOV R81, 0x1f ;  /* 0x0000001f00517802 */ /* 0x000fc40000000f00 */
[----:B------:R-:W-:Y:S02]  /*da80*/  MOV R86, 0xffffffff ;  /* 0xffffffff00567802 */ /* 0x000fe40000000f00 */
[----:B------:R-:W-:Y:S02]  /*da90*/  MOV R60, 0xdab0 ;  /* 0x0000dab0003c7802 */ /* 0x000fe40000000f00 */
[----:B------:R-:W-:Y:S05]  /*daa0*/  CALL.REL.NOINC `($__internal_63_$__cuda_sm70_shflsync_down) ;  /* 0x00000b6000007944 */ /* 0x000fea0003c00000 */
[----:B-1----:R-:W-:Y:S01]  /*dab0*/  MOV R60, R81 ;  /* 0x00000051003c7202 */ /* 0x002fe20000000f00 */
[----:B0-----:R-:W-:Y:S05]  /*dac0*/  BRA `(.L_x_2614) ;  /* 0xffff934000007947 */ /* 0x001fea000383ffff */
.L_x_2521:
[----:B------:R-:W-:Y:S01]  /*dad0*/  HFMA2.MMA R84, -RZ, RZ, 0, 2.384185791015625e-07 ;  /* 0x00000004ff547435 */ /* 0x000fe200000001ff */
[----:B------:R-:W-:Y:S02]  /*dae0*/  MOV R65, R79 ;  /* 0x0000004f00417202 */ /* 0x000fe40000000f00 */
[----:B------:R-:W-:Y:S02]  /*daf0*/  MOV R81, 0x1f ;  /* 0x0000001f00517802 */ /* 0x000fe40000000f00 */
[----:B------:R-:W-:Y:S02]  /*db00*/  MOV R86, 0xffffffff ;  /* 0xffffffff00567802 */ /* 0x000fe40000000f00 */
[----:B0-----:R-:W-:-:S02]  /*db10*/  MOV R60, 0xdb30 ;  /* 0x0000db30003c7802 */ /* 0x001fc40000000f00 */
[----:B-1234-:R-:W-:Y:S05]  /*db20*/  CALL.REL.NOINC `($__internal_63_$__cuda_sm70_shflsync_down) ;  /* 0x00000ae000007944 */ /* 0x01efea0003c00000 */
[----:B-1----:R-:W-:Y:S01]  /*db30*/  MOV R62, R81 ;  /* 0x00000051003e7202 */ /* 0x002fe20000000f00 */
[----:B0-----:R-:W-:Y:S05]  /*db40*/  BRA `(.L_x_2615) ;  /* 0xffff93e000007947 */ /* 0x001fea000383ffff */
.L_x_2522:
[----:B------:R-:W-:Y:S01]  /*db50*/  HFMA2.MMA R84, -RZ, RZ, 0, 2.384185791015625e-07 ;  /* 0x00000004ff547435 */ /* 0x000fe200000001ff */
[----:B------:R-:W-:-:S02]  /*db60*/  MOV R65, R78 ;  /* 0x0000004e00417202 */ /* 0x000fc40000000f00 */
[----:B------:R-:W-:Y:S02]  /*db70*/  MOV R81, 0x1f ;  /* 0x0000001f00517802 */ /* 0x000fe40000000f00 */
[----:B------:R-:W-:Y:S02]  /*db80*/  MOV R86, 0xffffffff ;  /* 0xffffffff00567802 */ /* 0x000fe40000000f00 */
[----:B0-----:R-:W-:Y:S02]  /*db90*/  MOV R60, 0xdbb0 ;  /* 0x0000dbb0003c7802 */ /* 0x001fe40000000f00 */
[----:B-1234-:R-:W-:Y:S05]  /*dba0*/  CALL.REL.NOINC `($__internal_63_$__cuda_sm70_shflsync_down) ;  /* 0x00000a6000007944 */ /* 0x01efea0003c00000 */
[----:B0-----:R-:W-:Y:S01]  /*dbb0*/  HFMA2.MMA R84, -RZ, RZ, 0, 2.384185791015625e-07 ;  /* 0x00000004ff547435 */ /* 0x001fe200000001ff */
[----:B-1----:R-:W-:Y:S02]  /*dbc0*/  MOV R63, R81 ;  /* 0x00000051003f7202 */ /* 0x002fe40000000f00 */
[----:B------:R-:W-:Y:S02]  /*dbd0*/  MOV R65, R67 ;  /* 0x0000004300417202 */ /* 0x000fe40000000f00 */
[----:B------:R-:W-:Y:S02]  /*dbe0*/  MOV R81, 0x1f ;  /* 0x0000001f00517802 */ /* 0x000fe40000000f00 */
[----:B------:R-:W-:-:S02]  /*dbf0*/  MOV R86, 0xffffffff ;  /* 0xffffffff00567802 */ /* 0x000fc40000000f00 */
[----:B------:R-:W-:Y:S02]  /*dc00*/  MOV R60, 0xdc20 ;  /* 0x0000dc20003c7802 */ /* 0x000fe40000000f00 */
[----:B------:R-:W-:Y:S05]  /*dc10*/  CALL.REL.NOINC `($__internal_63_$__cuda_sm70_shflsync_down) ;  /* 0x000009f000007944 */ /* 0x000fea0003c00000 */
[----:B0-----:R-:W-:Y:S01]  /*dc20*/  HFMA2.MMA R84, -RZ, RZ, 0, 2.384185791015625e-07 ;  /* 0x00000004ff547435 */ /* 0x001fe200000001ff */
[----:B-1----:R-:W-:Y:S02]  /*dc30*/  MOV R64, R81 ;  /* 0x0000005100407202 */ /* 0x002fe40000000f00 */
[----:B------:R-:W-:Y:S02]  /*dc40*/  MOV R65, R66 ;  /* 0x0000004200417202 */ /* 0x000fe40000000f00 */
[----:B------:R-:W-:Y:S02]  /*dc50*/  MOV R81, 0x1f ;  /* 0x0000001f00517802 */ /* 0x000fe40000000f00 */
[----:B------:R-:W-:Y:S02]  /*dc60*/  MOV R86, 0xffffffff ;  /* 0xffffffff00567802 */ /* 0x000fe40000000f00 */
[----:B------:R-:W-:Y:S02]  /*dc70*/  MOV R60, 0xdc90 ;  /* 0x0000dc90003c7802 */ /* 0x000fe40000000f00 */
[----:B------:R-:W-:Y:S05]  /*dc80*/  CALL.REL.NOINC `($__internal_63_$__cuda_sm70_shflsync_down) ;  /* 0x0000098000007944 */ /* 0x000fea0003c00000 */
[----:B-1----:R-:W-:Y:S01]  /*dc90*/  MOV R60, R81 ;  /* 0x00000051003c7202 */ /* 0x002fe20000000f00 */
[----:B0-----:R-:W-:Y:S05]  /*dca0*/  BRA `(.L_x_2616) ;  /* 0xffff92c000007947 */ /* 0x001fea000383ffff */
.L_x_2525:
[----:B------:R-:W-:Y:S01]  /*dcb0*/  HFMA2.MMA R84, -RZ, RZ, 0, 4.76837158203125e-07 ;  /* 0x00000008ff547435 */ /* 0x000fe200000001ff */
[----:B------:R-:W-:-:S02]  /*dcc0*/  MOV R65, R79 ;  /* 0x0000004f00417202 */ /* 0x000fc40000000f00 */
[----:B------:R-:W-:Y:S02]  /*dcd0*/  MOV R81, 0x1f ;  /* 0x0000001f00517802 */ /* 0x000fe40000000f00 */
[----:B------:R-:W-:Y:S02]  /*dce0*/  MOV R86, 0xffffffff ;  /* 0xffffffff00567802 */ /* 0x000fe40000000f00 */
[----:B0-----:R-:W-:Y:S02]  /*dcf0*/  MOV R60, 0xdd10 ;  /* 0x0000dd10003c7802 */ /* 0x001fe40000000f00 */
[----:B-1234-:R-:W-:Y:S05]  /*dd00*/  CALL.REL.NOINC `($__internal_63_$__cuda_sm70_shflsync_down) ;  /* 0x0000090000007944 */ /* 0x01efea0003c00000 */
[----:B0-----:R-:W-:Y:S01]  /*dd10*/  HFMA2.MMA R84, -RZ, RZ, 0, 4.76837158203125e-07 ;  /* 0x00000008ff547435 */ /* 0x001fe200000001ff */
[----:B-1----:R-:W-:Y:S02]  /*dd20*/  MOV R62, R81 ;  /* 0x00000051003e7202 */ /* 0x002fe40000000f00 */
[----:B------:R-:W-:Y:S02]  /*dd30*/  MOV R65, R78 ;  /* 0x0000004e00417202 */ /* 0x000fe40000000f00 */
[----:B------:R-:W-:Y:S02]  /*dd40*/  MOV R81, 0x1f ;  /* 0x0000001f00517802 */ /* 0x000fe40000000f00 */
[----:B------:R-:W-:-:S02]  /*dd50*/  MOV R86, 0xffffffff ;  /* 0xffffffff00567802 */ /* 0x000fc40000000f00 */
[----:B------:R-:W-:Y:S02]  /*dd60*/  MOV R60, 0xdd80 ;  /* 0x0000dd80003c7802 */ /* 0x000fe40000000f00 */
[----:B------:R-:W-:Y:S05]  /*dd70*/  CALL.REL.NOINC `($__internal_63_$__cuda_sm70_shflsync_down) ;  /* 0x0000089000007944 */ /* 0x000fea0003c00000 */
[----:B0-----:R-:W-:Y:S01]  /*dd80*/  HFMA2.MMA R84, -RZ, RZ, 0, 4.76837158203125e-07 ;  /* 0x00000008ff547435 */ /* 0x001fe200000001ff */
[----:B-1----:R-:W-:Y:S02]  /*dd90*/  MOV R63, R81 ;  /* 0x00000051003f7202 */ /* 0x002fe40000000f00 */
[----:B------:R-:W-:Y:S02]  /*dda0*/  MOV R65, R67 ;  /* 0x0000004300417202 */ /* 0x000fe40000000f00 */
[----:B------:R-:W-:Y:S02]  /*ddb0*/  MOV R81, 0x1f ;  /* 0x0000001f00517802 */ /* 0x000fe40000000f00 */
[----:B------:R-:W-:Y:S02]  /*ddc0*/  MOV R86, 0xffffffff ;  /* 0xffffffff00567802 */ /* 0x000fe40000000f00 */
[----:B------:R-:W-:Y:S02]  /*ddd0*/  MOV R60, 0xddf0 ;  /* 0x0000ddf0003c7802 */ /* 0x000fe40000000f00 */
[----:B------:R-:W-:Y:S05]  /*dde0*/  CALL.REL.NOINC `($__internal_63_$__cuda_sm70_shflsync_down) ;  /* 0x0000082000007944 */ /* 0x000fea0003c00000 */
[----:B0-----:R-:W-:Y:S01]  /*ddf0*/  HFMA2.MMA R84, -RZ, RZ, 0, 4.76837158203125e-07 ;  /* 0x00000008ff547435 */ /* 0x001fe200000001ff */
        /* <DEDUP_REMOVED lines=8> */
.L_x_2528:
[----:B------:R-:W-:Y:S01]  /*de80*/  HFMA2.MMA R84, -RZ, RZ, 0, 9.5367431640625e-07 ;  /* 0x00000010ff547435 */ /* 0x000fe200000001ff */
[----:B------:R-:W-:Y:S02]  /*de90*/  MOV R65, R79 ;  /* 0x0000004f00417202 */ /* 0x000fe40000000f00 */
[----:B------:R-:W-:-:S02]  /*dea0*/  MOV R81, 0x1f ;  /* 0x0000001f00517802 */ /* 0x000fc40000000f00 */
[----:B------:R-:W-:Y:S02]  /*deb0*/  MOV R86, 0xffffffff ;  /* 0xffffffff00567802 */ /* 0x000fe40000000f00 */
[----:B0-----:R-:W-:Y:S02]  /*dec0*/  MOV R60, 0xdee0 ;  /* 0x0000dee0003c7802 */ /* 0x001fe40000000f00 */
[----:B-1234-:R-:W-:Y:S05]  /*ded0*/  CALL.REL.NOINC `($__internal_63_$__cuda_sm70_shflsync_down) ;  /* 0x0000073000007944 */ /* 0x01efea0003c00000 */
[----:B-1----:R-:W-:Y:S01]  /*dee0*/  MOV R62, R81 ;  /* 0x00000051003e7202 */ /* 0x002fe20000000f00 */
[----:B0-----:R-:W-:Y:S05]  /*def0*/  BRA `(.L_x_2618) ;  /* 0xffff92e000007947 */ /* 0x001fea000383ffff */
.L_x_2529:
[----:B------:R-:W-:Y:S01]  /*df00*/  HFMA2.MMA R84, -RZ, RZ, 0, 9.5367431640625e-07 ;  /* 0x00000010ff547435 */ /* 0x000fe200000001ff */
[----:B------:R-:W-:Y:S02]  /*df10*/  MOV R65, R78 ;  /* 0x0000004e00417202 */ /* 0x000fe40000000f00 */
[----:B------:R-:W-:Y:S02]  /*df20*/  MOV R81, 0x1f ;  /* 0x0000001f00517802 */ /* 0x000fe40000000f00 */
[----:B------:R-:W-:Y:S02]  /*df30*/  MOV R86, 0xffffffff ;  /* 0xffffffff00567802 */ /* 0x000fe40000000f00 */
[----:B0-----:R-:W-:-:S02]  /*df40*/  MOV R60, 0xdf60 ;  /* 0x0000df60003c7802 */ /* 0x001fc40000000f00 */
[----:B-1234-:R-:W-:Y:S05]  /*df50*/  CALL.REL.NOINC `($__internal_63_$__cuda_sm70_shflsync_down) ;  /* 0x000006b000007944 */ /* 0x01efea0003c00000 */
[----:B0-----:R-:W-:Y:S01]  /*df60*/  HFMA2.MMA R84, -RZ, RZ, 0, 9.5367431640625e-07 ;  /* 0x00000010ff547435 */ /* 0x001fe200000001ff */
[----:B-1----:R-:W-:-:S02]  /*df70*/  MOV R63, R81 ;  /* 0x00000051003f7202 */ /* 0x002fc40000000f00 */
[----:B------:R-:W-:Y:S02]  /*df80*/  MOV R65, R67 ;  /* 0x0000004300417202 */ /* 0x000fe40000000f00 */
[----:B------:R-:W-:Y:S02]  /*df90*/  MOV R81, 0x1f ;  /* 0x0000001f00517802 */ /* 0x000fe40000000f00 */
[----:B------:R-:W-:Y:S02]  /*dfa0*/  MOV R86, 0xffffffff ;  /* 0xffffffff00567802 */ /* 0x000fe40000000f00 */
[----:B------:R-:W-:Y:S02]  /*dfb0*/  MOV R60, 0xdfd0 ;  /* 0x0000dfd0003c7802 */ /* 0x000fe40000000f00 */
[----:B------:R-:W-:Y:S05]  /*dfc0*/  CALL.REL.NOINC `($__internal_63_$__cuda_sm70_shflsync_down) ;  /* 0x0000064000007944 */ /* 0x000fea0003c00000 */
[----:B0-----:R-:W-:Y:S01]  /*dfd0*/  HFMA2.MMA R84, -RZ, RZ, 0, 9.5367431640625e-07 ;  /* 0x00000010ff547435 */ /* 0x001fe200000001ff */
        /* <DEDUP_REMOVED lines=8> */
.L_x_2532:
[----:B----4-:R-:W-:Y:S01]  /*e060*/  HFMA2.MMA R64, -RZ, RZ, 0, 0 ;  /* 0x00000000ff407435 */ /* 0x010fe200000001ff */
[----:B---3--:R-:W-:Y:S02]  /*e070*/  MOV R63, R79 ;  /* 0x0000004f003f7202 */ /* 0x008fe40000000f00 */
[----:B------:R-:W-:Y:S02]  /*e080*/  MOV R65, 0x1f ;  /* 0x0000001f00417802 */ /* 0x000fe40000000f00 */
[----:B-1----:R-:W-:Y:S02]  /*e090*/  MOV R62, 0xffffffff ;  /* 0xffffffff003e7802 */ /* 0x002fe40000000f00 */
[----:B0-----:R-:W-:-:S02]  /*e0a0*/  MOV R60, 0xe0c0 ;  /* 0x0000e0c0003c7802 */ /* 0x001fc40000000f00 */
[----:B--2---:R-:W-:Y:S05]  /*e0b0*/  CALL.REL.NOINC `($__internal_64_$__cuda_sm70_shflsync_idx_p) ;  /* 0x0000059000007944 */ /* 0x004fea0003c00000 */
        /* <DEDUP_REMOVED lines=21> */
[----:B------:R-:W-:Y:S01]  /*e210*/  HFMA2.MMA R84, -RZ, RZ, 0, 5.9604644775390625e-08 ;  /* 0x00000001ff547435 */ /* 0x000fe200000001ff */
[----:B-1----:R-:W-:-:S02]  /*e220*/  MOV R237, R62 ;  /* 0x0000003e00ed7202 */ /* 0x002fc40000000f00 */
[----:B0-----:R-:W-:Y:S02]  /*e230*/  MOV R65, R79 ;  /* 0x0000004f00417202 */ /* 0x001fe40000000f00 */
[----:B------:R-:W-:Y:S02]  /*e240*/  MOV R81, 0x1f ;  /* 0x0000001f00517802 */ /* 0x000fe40000000f00 */
[----:B------:R-:W-:Y:S02]  /*e250*/  MOV R86, 0xffffffff ;  /* 0xffffffff00567802 */ /* 0x000fe40000000f00 */
[----:B------:R-:W-:Y:S02]  /*e260*/  MOV R60, 0xe280 ;  /* 0x0000e280003c7802 */ /* 0x000fe40000000f00 */
[----:B------:R-:W-:Y:S05]  /*e270*/  CALL.REL.NOINC `($__internal_63_$__cuda_sm70_shflsync_down) ;  /* 0x0000039000007944 */ /* 0x000fea0003c00000 */
[----:B0-----:R-:W-:Y:S01]  /*e280*/  HFMA2.MMA R84, -RZ, RZ, 0, 5.9604644775390625e-08 ;  /* 0x00000001ff547435 */ /* 0x001fe200000001ff */
[----:B-1----:R-:W-:Y:S02]  /*e290*/  MOV R77, R81 ;  /* 0x00000051004d7202 */ /* 0x002fe40000000f00 */
[----:B------:R-:W-:Y:S02]  /*e2a0*/  MOV R65, R78 ;  /* 0x0000004e00417202 */ /* 0x000fe40000000f00 */
[----:B------:R-:W-:-:S02]  /*e2b0*/  MOV R81, 0x1f ;  /* 0x0000001f00517802 */ /* 0x000fc40000000f00 */
[----:B------:R-:W-:Y:S02]  /*e2c0*/  MOV R86, 0xffffffff ;  /* 0xffffffff00567802 */ /* 0x000fe40000000f00 */
[----:B------:R-:W-:Y:S02]  /*e2d0*/  MOV R60, 0xe2f0 ;  /* 0x0000e2f0003c7802 */ /* 0x000fe40000000f00 */
[----:B------:R-:W-:Y:S05]  /*e2e0*/  CALL.REL.NOINC `($__internal_63_$__cuda_sm70_shflsync_down) ;  /* 0x0000032000007944 */ /* 0x000fea0003c00000 */
[----:B0-----:R-:W-:Y:S01]  /*e2f0*/  HFMA2.MMA R84, -RZ, RZ, 0, 5.9604644775390625e-08 ;  /* 0x00000001ff547435 */ /* 0x001fe200000001ff */
[----:B-1----:R-:W-:Y:S02]  /*e300*/  MOV R80, R81 ;  /* 0x0000005100507202 */ /* 0x002fe40000000f00 */
[----:B------:R-:W-:Y:S02]  /*e310*/  MOV R65, R67 ;  /* 0x0000004300417202 */ /* 0x000fe40000000f00 */
[----:B------:R-:W-:Y:S02]  /*e320*/  MOV R81, 0x1f ;  /* 0x0000001f00517802 */ /* 0x000fe40000000f00 */
[----:B------:R-:W-:Y:S02]  /*e330*/  MOV R86, 0xffffffff ;  /* 0xffffffff00567802 */ /* 0x000fe40000000f00 */
[----:B------:R-:W-:-:S02]  /*e340*/  MOV R60, 0xe360 ;  /* 0x0000e360003c7802 */ /* 0x000fc40000000f00 */
        /* <DEDUP_REMOVED lines=20> */
[----:B-1----:R-:W-:Y:S05]  /*e490*/  CALL.REL.NOINC `($__internal_64_$__cuda_sm70_shflsync_idx_p) ;  /* 0x000001b000007944 */ /* 0x002fea0003c00000 */
[----:B0-----:R-:W-:Y:S01]  /*e4a0*/  HFMA2.MMA R64, -RZ, RZ, 0, 0 ;  /* 0x00000000ff407435 */ /* 0x001fe200000001ff */
[----:B-1----:R-:W-:Y:S02]  /*e4b0*/  MOV R84, R62 ;  /* 0x0000003e00547202 */ /* 0x002fe40000000f00 */
[----:B------:R-:W-:Y:S02]  /*e4c0*/  MOV R63, R57 ;  /* 0x00000039003f7202 */ /* 0x000fe40000000f00 */
[----:B------:R-:W-:Y:S02]  /*e4d0*/  MOV R65, 0x1f ;  /* 0x0000001f00417802 */ /* 0x000fe40000000f00 */
[----:B------:R-:W-:Y:S02]  /*e4e0*/  MOV R62, 0xffffffff ;  /* 0xffffffff003e7802 */ /* 0x000fe40000000f00 */
[----:B------:R-:W-:Y:S02]  /*e4f0*/  MOV R60, 0xe510 ;  /* 0x0000e510003c7802 */ /* 0x000fe40000000f00 */
        /* <DEDUP_REMOVED lines=15> */
[----:B-1----:R-:W-:Y:S01]  /*e5f0*/  MOV R87, R62 ;  /* 0x0000003e00577202 */ /* 0x002fe20000000f00 */
[----:B0-----:R-:W-:Y:S05]  /*e600*/  BRA `(.L_x_2620) ;  /* 0xffff8e3000007947 */ /* 0x001fea000383ffff */
        .weak           $__internal_63_$__cuda_sm70_shflsync_down
        .type           $__internal_63_$__cuda_sm70_shflsync_down,@function
        .size           $__internal_63_$__cuda_sm70_shflsync_down,($__internal_64_$__cuda_sm70_shflsync_idx_p - $__internal_63_$__cuda_sm70_shflsync_down)
$__internal_63_$__cuda_sm70_shflsync_down:
[----:B------:R-:W-:Y:S01]  /*e610*/  HFMA2.MMA R61, -RZ, RZ, 0, 0 ;  /* 0x00000000ff3d7435 */ /* 0x000fe200000001ff */
[----:B------:R-:W-:Y:S04]  /*e620*/  WARPSYNC R86 ;  /* 0x0000005600007348 */ /* 0x000fe80003800000 */
[----:B------:R0:W1:Y:S01]  /*e630*/  SHFL.DOWN PT, R81, R65, R84, R81 ;  /* 0x0800005441517389 */ /* 0x00006200000e0051 */
[----:B------:R-:W-:Y:S05]  /*e640*/  RET.REL.NODEC R60 `(_Z25selective_scan_bwd_kernelI32Selective_Scan_bwd_kernel_traitsILi128ELi16ELb1ELb0ELb1ELb0ELb1EN3c104HalfENS1_7complexIfEEEEv12SSMParamsBwd) ;  /* 0xffff19b03c007950 */ /* 0x000fea0003c3ffff */
        .weak           $__internal_64_$__cuda_sm70_shflsync_idx_p
        .type           $__internal_64_$__cuda_sm70_shflsync_idx_p,@function
        .size           $__internal_64_$__cuda_sm70_shflsync_idx_p,($__internal_65_$__cuda_sm70_shflsync_up - $__internal_64_$__cuda_sm70_shflsync_idx_p)
$__internal_64_$__cuda_sm70_shflsync_idx_p:
[----:B------:R-:W-:Y:S01]  /*e650*/  MOV R61, 0x0 ;  /* 0x00000000003d7802 */ /* 0x000fe20000000f00 */
[----:B------:R-:W-:Y:S04]  /*e660*/  WARPSYNC R62 ;  /* 0x0000003e00007348 */ /* 0x000fe80003800000 */
[----:B------:R0:W1:Y:S01]  /*e670*/  SHFL.IDX PT, R62, R63, R64, R65 ;  /* 0x000000403f3e7389 */ /* 0x00006200000e0041 */
[----:B------:R-:W-:Y:S05]  /*e680*/  RET.REL.NODEC R60 `(_Z25selective_scan_bwd_kernelI32Selective_Scan_bwd_kernel_traitsILi128ELi16ELb1ELb0ELb1ELb0ELb1EN3c104HalfENS1_7complexIfEEEEv12SSMParamsBwd) ;  /* 0xffff19703c007950 */ /* 0x000fea0003c3ffff */
        .weak           $__internal_65_$__cuda_sm70_shflsync_up
        .type           $__internal_65_$__cuda_sm70_shflsync_up,@function
        .size           $__internal_65_$__cuda_sm70_shflsync_up,(.L_x_14497 - $__internal_65_$__cuda_sm70_shflsync_up)
$__internal_65_$__cuda_sm70_shflsync_up:
[----:B------:R-:W-:Y:S01]  /*e690*/  HFMA2.MMA R61, -RZ, RZ, 0, 0 ;  /* 0x00000000ff3d7435 */ /* 0x000fe200000001ff */
[----:B------:R-:W-:Y:S04]  /*e6a0*/  WARPSYNC R81 ;  /* 0x0000005100007348 */ /* 0x000fe80003800000 */
[----:B------:R0:W1:Y:S01]  /*e6b0*/  SHFL.UP PT, R65, R65, R76, R78 ;  /* 0x0400004c41417389 */ /* 0x00006200000e004e */
[----:B------:R-:W-:Y:S05]  /*e6c0*/  RET.REL.NODEC R60 `(_Z25selective_scan_bwd_kernelI32Selective_Scan_bwd_kernel_traitsILi128ELi16ELb1ELb0ELb1ELb0ELb1EN3c104HalfENS1_7complexIfEEEEv12SSMParamsBwd) ;  /* 0xffff19303c007950 */ /* 0x000fea0003c3ffff */
.L_x_2621:
        /* <DEDUP_REMOVED lines=11> */
.L_x_14497:


//--------------------- .text._Z25selective_scan_bwd_kernelI32Selective_Scan_bwd_kernel_traitsILi128ELi16ELb1ELb0ELb1ELb1ELb0EN3c104HalfENS1_7complexIfEEEEv12SSMParamsBwd --------------------------
	.section	.text._Z25selective_scan_bwd_kernelI32Selective_Scan_bwd_kernel_traitsILi128ELi16ELb1ELb0ELb1ELb1ELb0EN3c104HalfENS1_7complexIfEEEEv12SSMParamsBwd,"ax",@progbits
	.sectioninfo	@"SHI_REGISTERS=247"
	.align	128
        .global         _Z25selective_scan_bwd_kernelI32Selective_Scan_bwd_kernel_traitsILi128ELi16ELb1ELb0ELb1ELb1ELb0EN3c104HalfENS1_7complexIfEEEEv12SSMParamsBwd
        .type           _Z25selective_scan_bwd_kernelI32Selective_Scan_bwd_kernel_traitsILi128ELi16ELb1ELb0ELb1ELb1ELb0EN3c104HalfENS1_7complexIfEEEEv12SSMParamsBwd,@function
        .size           _Z25selective_scan_bwd_kernelI32Selective_Scan_bwd_kernel_traitsILi128ELi16ELb1ELb0ELb1ELb1ELb0EN3c104HalfENS1_7complexIfEEEEv12SSMParamsBwd,(.L_x_14500 - _Z25selective_scan_bwd_kernelI32Selective_Scan_bwd_kernel_traitsILi128ELi16ELb1ELb0ELb1ELb1ELb0EN3c104HalfENS1_7complexIfEEEEv12SSMParamsBwd)
        .other          _Z25selective_scan_bwd_kernelI32Selective_Scan_bwd_kernel_traitsILi128ELi16ELb1ELb0ELb1ELb1ELb0EN3c104HalfENS1_7complexIfEEEEv12SSMParamsBwd,@"STO_CUDA_ENTRY STV_DEFAULT"
_Z25selective_scan_bwd_kernelI32Selective_Scan_bwd_kernel_traitsILi128ELi16ELb1ELb0ELb1ELb1ELb0EN3c104HalfENS1_7complexIfEEEEv12SSMParamsBwd:
.text._Z25selective_scan_bwd_kernelI32Selective_Scan_bwd_kernel_traitsILi128ELi16ELb1ELb0ELb1ELb1ELb0EN3c104HalfENS1_7complexIfEEEEv12SSMParamsBwd:
        /* <DEDUP_REMOVED lines=32> */
[----:B-1----:R-:W-:Y:S01]  /*0200*/  USHF.R.S32.HI UR35, URZ, 0x1f, UR34 ;  /* 0x0000001f3f237899 */ /* 0x002fe20008011422 */
[----:B------:R-:W-:Y:S01]  /*0210*/  HFMA2.MMA R105, -RZ, RZ, 0, 0 ;  /* 0x00000000ff697435 */ /* 0x000fe200000001ff */
[----:B------:R-:W-:Y:S01]  /*0220*/  UISETP.NE.U32.AND UP0, UPT, URZ, UR4, UPT ;  /* 0x000000043f00728c */ /* 0x000fe2000bf05070 */
[----:B------:R-:W-:Y:S01]  /*0230*/  MOV R101, RZ ;  /* 0x000000ff00657202 */ /* 0x000fe20000000f00 */
[----:B------:R-:W-:Y:S02]  /*0240*/  UIMAD UR4, UR35, UR6, URZ ;  /* 0x00000006230472a4 */ /* 0x000fe4000f8e023f */
[----:B------:R-:W-:Y:S02]  /*0250*/  UIMAD.WIDE.U32 UR12, UR34, UR6, URZ ;  /* 0x00000006220c72a5 */ /* 0x000fe4000f8e003f */
        /* <DEDUP_REMOVED lines=17> */
[----:B------:R-:W-:Y:S02]  /*0370*/  UMOV UR9, URZ ;  /* 0x0000003f00097c82 */ /* 0x000fe40008000000 */
[----:B------:R-:W-:Y:S02]  /*0380*/  @UP1 ULEA UR8, UP3, UR18, UR6, 0x2 ;  /* 0x0000000612081291 */ /* 0x000fe4000f86103f */
[----:B------:R-:W-:Y:S02]  /*0390*/  UIMAD.WIDE.U32 UR10, UR34, UR20, URZ ;  /* 0x00000014220a72a5 */ /* 0x000fe4000f8e003f */
[----:B------:R-:W-:Y:S01]  /*03a0*/  @UP1 ULEA.HI.X UR9, UR18, UR7, UR19, 0x2, UP3 ;  /* 0x0000000712091291 */ /* 0x000fe200098f1413 */
[----:B--2---:R-:W-:Y:S01]  /*03b0*/  IADD3 R2, R0, 0xffffffe, RZ ;  /* 0x0ffffffe00027810 */ /* 0x004fe20007ffe0ff */
[----:B------:R-:W-:Y:S01]  /*03c0*/  UMOV UR6, URZ ;  /* 0x0000003f00067c82 */ /* 0x000fe20008000000 */
[----:B------:R-:W-:Y:S01]  /*03d0*/  IABS R0, UR18 ;  /* 0x0000001200007c13 */ /* 0x000fe20008000000 */
[----:B------:R-:W-:-:S02]  /*03e0*/  @UP2 ULEA UR6, UP1, UR18, UR26, 0x2 ;  /* 0x0000001a12062291 */ /* 0x000fc4000f82103f */
[----:B------:R-:W-:Y:S01]  /*03f0*/  UIMAD UR20, UR35, UR20, URZ ;  /* 0x00000014231472a4 */ /* 0x000fe2000f8e023f */
[----:B------:R-:W0:Y:S01]  /*0400*/  F2I.FTZ.U32.TRUNC.NTZ R2, R2 ;  /* 0x0000000200027305 */ /* 0x000e22000021f000 */
[----:B------:R-:W1:Y:S01]  /*0410*/  R2UR UR23, R0 ;  /* 0x00000000001773c2 */ /* 0x000e6200000e0000 */
[----:B------:R-:W-:Y:S02]  /*0420*/  UMOV UR7, URZ ;  /* 0x0000003f00077c82 */ /* 0x000fe40008000000 */
[----:B------:R-:W-:Y:S02]  /*0430*/  @UP2 ULEA.HI.X UR7, UR18, UR27, UR19, 0x2, UP1 ;  /* 0x0000001b12072291 */ /* 0x000fe400088f1413 */
[----:B------:R-:W-:Y:S02]  /*0440*/  UIMAD UR20, UR34, UR21, UR20 ;  /* 0x00000015221472a4 */ /* 0x000fe4000f8e0214 */
[----:B------:R-:W-:Y:S02]  /*0450*/  ULDC.64 UR26, c[0x0][0x1d8] ;  /* 0x00007600001a7ab9 */ /* 0x000fe40000000a00 */
[----:B------:R-:W-:-:S02]  /*0460*/  UIMAD UR21, UR19, UR26, URZ ;  /* 0x0000001a131572a4 */ /* 0x000fc4000f8e023f */
[----:B------:R-:W-:Y:S02]  /*0470*/  UIADD3 UR13, UR13, UR4, URZ ;  /* 0x000000040d0d7290 */ /* 0x000fe4000fffe03f */
[----:B------:R-:W-:Y:S01]  /*0480*/  UIMAD UR21, UR18, UR27, UR21 ;  /* 0x0000001b121572a4 */ /* 0x000fe2000f8e0215 */
[----:B0-----:R-:W0:Y:S01]  /*0490*/  R2UR UR5, R2 ;  /* 0x00000000020573c2 */ /* 0x001e2200000e0000 */
[----:B------:R-:W-:Y:S02]  /*04a0*/  UMOV UR4, URZ ;  /* 0x0000003f00047c82 */ /* 0x000fe40008000000 */
[----:B------:R-:W-:Y:S02]  /*04b0*/  UIMAD.WIDE.U32 UR12, UR18, UR26, UR12 ;  /* 0x0000001a120c72a5 */ /* 0x000fe4000f8e000c */
[----:B------:R-:W-:Y:S02]  /*04c0*/  UIADD3 UR15, UR15, UR24, URZ ;  /* 0x000000180f0f7290 */ /* 0x000fe4000fffe03f */
[----:B------:R-:W-:-:S02]  /*04d0*/  ULDC.64 UR26, c[0x0][0x1e8] ;  /* 0x00007a00001a7ab9 */ /* 0x000fc40000000a00 */
[----:B------:R-:W-:Y:S02]  /*04e0*/  UIMAD UR24, UR19, UR26, URZ ;  /* 0x0000001a131872a4 */ /* 0x000fe4000f8e023f */
[----:B------:R-:W-:Y:S02]  /*04f0*/  UIMAD.WIDE.U32 UR14, UR18, UR26, UR14 ;  /* 0x0000001a120e72a5 */ /* 0x000fe4000f8e000e */
[----:B------:R-:W-:Y:S02]  /*0500*/  UIMAD UR27, UR18, UR27, UR24 ;  /* 0x0000001b121b72a4 */ /* 0x000fe4000f8e0218 */
[----:B------:R-:W-:Y:S02]  /*0510*/  UIADD3 UR11, UR11, UR20, URZ ;  /* 0x000000140b0b7290 */ /* 0x000fe4000fffe03f */
[----:B0-----:R-:W-:-:S04]  /*0520*/  UIADD3 UR25, URZ, -UR5, URZ ;  /* 0x800000053f197290 */ /* 0x001fc8000fffe03f */
[----:B------:R-:W-:-:S04]  /*0530*/  UIMAD UR25, UR25, UR29, URZ ;  /* 0x0000001d191972a4 */ /* 0x000fc8000f8e023f */
[----:B------:R-:W-:Y:S02]  /*0540*/  UIMAD.WIDE.U32 UR4, UR5, UR25, UR4 ;  /* 0x00000019050472a5 */ /* 0x000fe4000f8e0004 */
[----:B------:R-:W-:Y:S02]  /*0550*/  ULEA UR25, UR28, 0xfffff800, 0xb ;  /* 0xfffff8001c197891 */ /* 0x000fe4000f8e583f */
[----:B-1----:R-:W-:Y:S02]  /*0560*/  UIMAD.WIDE.U32 UR4, UR5, UR23, URZ ;  /* 0x00000017050472a5 */ /* 0x002fe4000f8e003f */
[----:B------:R-:W-:Y:S02]  /*0570*/  USHF.R.S32.HI UR26, URZ, 0x1f, UR25 ;  /* 0x0000001f3f1a7899 */ /* 0x000fe40008011419 */
[----:B------:R-:W-:-:S03]  /*0580*/  UIADD3 UR12, UP2, UR25, UR12, URZ ;  /* 0x0000000c190c7290 */ /* 0x000fc6000ff5e03f */
[----:B------:R-:W-:Y:S02]  /*0590*/  UMOV UR24, UR5 ;  /* 0x0000000500187c82 */ /* 0x000fe40008000000 */
[----:B------:R-:W-:Y:S02]  /*05a0*/  UIADD3 UR4, -UR24, URZ, URZ ;  /* 0x0000003f18047290 */ /* 0x000fe4000fffe13f */
[----:B------:R-:W-:Y:S02]  /*05b0*/  UIADD3 UR5, UR17, UR22, URZ ;  /* 0x0000001611057290 */ /* 0x000fe4000fffe03f */
[----:B------:R-:W-:Y:S02]  /*05c0*/  UIMAD UR23, UR29, UR4, UR23 ;  /* 0x000000041d1772a4 */ /* 0x000fe4000f8e0217 */
[----:B------:R-:W-:Y:S02]  /*05d0*/  UIMAD UR4, UR19, UR36, URZ ;  /* 0x00000024130472a4 */ /* 0x000fe4000f8e023f */
[----:B------:R-:W-:-:S02]  /*05e0*/  UISETP.GT.U32.AND UP1, UPT, UR29, UR23, UPT ;  /* 0x000000171d00728c */ /* 0x000fc4000bf24070 */
[----:B------:R-:W-:Y:S02]  /*05f0*/  UIMAD UR32, UR18, UR37, UR4 ;  /* 0x00000025122072a4 */ /* 0x000fe4000f8e0204 */
[----:B------:R-:W-:Y:S02]  /*0600*/  UIADD3.X UR21, UR26, UR13, UR21, UP2, !UPT ;  /* 0x0000000d1a157290 */ /* 0x000fe400097fe415 */
[----:B------:R-:W-:Y:S02]  /*0610*/  UMOV UR4, UR16 ;  /* 0x0000001000047c82 */ /* 0x000fe40008000000 */
[----:B------:R-:W-:Y:S02]  /*0620*/  UIMAD.WIDE.U32 UR4, UR18, UR36, UR4 ;  /* 0x00000024120472a5 */ /* 0x000fe4000f8e0004 */
[----:B------:R-:W-:Y:S02]  /*0630*/  ULDC.64 UR16, c[0x0][0x240] ;  /* 0x0000900000107ab9 */ /* 0x000fe40000000a00 */
[----:B------:R-:W-:-:S02]  /*0640*/  @!UP1 UIADD3 UR23, UR23, -UR29, URZ ;  /* 0x8000001d17179290 */ /* 0x000fc4000fffe03f */
[----:B------:R-:W-:Y:S02]  /*0650*/  ULDC UR36, c[0x0][0x178] ;  /* 0x00005e0000247ab9 */ /* 0x000fe40000000800 */
        /* <DEDUP_REMOVED lines=8> */
[----:B------:R-:W-:Y:S02]  /*06e0*/  UIADD3 UR16, UP4, UR25, UR14, URZ ;  /* 0x0000000e19107290 */ /* 0x000fe4000ff9e03f */
[----:B------:R-:W-:Y:S02]  /*06f0*/  ULDC.64 UR12, c[0x0][0x248] ;  /* 0x00009200000c7ab9 */ /* 0x000fe40000000a00 */
[----:B------:R-:W-:-:S02]  /*0700*/  UIADD3.X UR14, UR26, UR15, UR27, UP4, !UPT ;  /* 0x0000000f1a0e7290 */ /* 0x000fc4000a7fe41b */
[----:B------:R-:W-:Y:S02]  /*0710*/  UMOV UR20, UR24 ;  /* 0x0000001800147c82 */ /* 0x000fe40008000000 */
[----:B------:R-:W-:Y:S02]  /*0720*/  ULEA UR17, UP4, UR16, UR12, 0x1 ;  /* 0x0000000c10117291 */ /* 0x000fe4000f88083f */
[----:B------:R-:W-:Y:S02]  /*0730*/  @!UP3 UIADD3 UR20, -UR20, URZ, URZ ;  /* 0x0000003f1414b290 */ /* 0x000fe4000fffe13f */
[----:B------:R-:W-:Y:S02]  /*0740*/  @!UP1 ULOP3.LUT UR20, URZ, UR36, URZ, 0x33, !UPT ;  /* 0x000000243f149292 */ /* 0x000fe4000f8e333f */
[----:B------:R-:W-:Y:S02]  /*0750*/  UIADD3 UR25, UP2, UR25, UR4, URZ ;  /* 0x0000000419197290 */ /* 0x000fe4000ff5e03f */
[----:B------:R-:W-:-:S02]  /*0760*/  ULEA.HI.X UR16, UR16, UR13, UR14, 0x1, UP4 ;  /* 0x0000000d10107291 */ /* 0x000fc4000a0f0c0e */
[----:B------:R-:W-:Y:S02]  /*0770*/  USHF.R.S32.HI UR36, URZ, 0x1f, UR20 ;  /* 0x0000001f3f247899 */ /* 0x000fe40008011414 */
[----:B------:R-:W-:Y:S02]  /*0780*/  ULDC.64 UR12, c[0x0][0x308] ;  /* 0x0000c200000c7ab9 */ /* 0x000fe40000000a00 */
[----:B------:R-:W-:Y:S02]  /*0790*/  UIADD3.X UR4, UR26, UR5, UR32, UP2, !UPT ;  /* 0x000000051a047290 */ /* 0x000fe400097fe420 */
        /* <DEDUP_REMOVED lines=36> */
[----:B------:R-:W-:Y:S01]  /*09e0*/  UMOV UR8, UR17 ;  /* 0x0000001100087c82 */ /* 0x000fe20008000000 */
[----:B------:R-:W-:Y:S01]  /*09f0*/  MOV R105, RZ ;  /* 0x000000ff00697202 */ /* 0x000fe20000000f00 */
[----:B------:R-:W4:Y:S01]  /*0a00*/  S2R R100, SR_LANEID ;  /* 0x0000000000647919 */ /* 0x000f220000000000 */
[----:B------:R-:W-:-:S02]  /*0a10*/  ULDC UR21, c[0x0][0x174] ;  /* 0x00005d0000157ab9 */ /* 0x000fc40000000800 */
[----:B------:R-:W-:Y:S02]  /*0a20*/  UMOV UR17, UR16 ;  /* 0x0000001000117c82 */ /* 0x000fe40008000000 */
[----:B------:R-:W-:Y:S01]  /*0a30*/  UMOV UR6, URZ ;  /* 0x0000003f00067c82 */ /* 0x000fe20008000000 */
[----:B---3--:R-:W-:-:S04]  /*0a40*/  SHF.R.S32.HI R0, RZ, 0x1f, R99 ;  /* 0x0000001fff007819 */ /* 0x008fc80000011463 */
[----:B------:R-:W-:-:S04]  /*0a50*/  LEA.HI R0, R0, R99, RZ, 0x5 ;  /* 0x0000006300007211 */ /* 0x000fc800078f28ff */
[----:B----4-:R-:W-:Y:S02]  /*0a60*/  SHF.R.S32.HI R98, RZ, 0x5, R0 ;  /* 0x00000005ff627819 */ /* 0x010fe40000011400 */
.L_x_2757:
        /* <DEDUP_REMOVED lines=9> */
[-C--:B------:R-:W-:Y:S01]  /*0b00*/  IADD3 R97, R0, R100.reuse, RZ ;  /* 0x0000006400617210 */ /* 0x080fe20007ffe0ff */
[----:B------:R-:W-:Y:S01]  /*0b10*/  HFMA2.MMA R8, -RZ, RZ, 0, 9.5367431640625e-07 ;  /* 0x00000010ff087435 */ /* 0x000fe200000001ff */
[----:B------:R-:W-:Y:S02]  /*0b20*/  UMOV UR16, UR8 ;  /* 0x0000000800107c82 */ /* 0x000fe40008000000 */
[----:B------:R-:W-:-:S07]  /*0b30*/  IADD3 R10, R97, R100, RZ ;  /* 0x00000064610a7210 */ /* 0x000fce0007ffe0ff */
[----:B------:R-:W-:Y:S01]  /*0b40*/  IMAD.WIDE R8, R5, R8, UR16 ;  /* 0x0000001005087e25 */ /* 0x000fe2000f8e0208 */
        /* <DEDUP_REMOVED lines=15> */
[----:B------:R-:W-:Y:S04]  /*0c40*/  LDS.128 R4, [R10.X16+0x10] ;  /* 0x000010000a047984 */ /* 0x000fe8000000cc00 */
[----:B------:R-:W-:Y:S06]  /*0c50*/  BAR.SYNC.DEFER_BLOCKING 0x0 ;  /* 0x0000000000007b1d */ /* 0x000fec0000010000 */
[----:B0-----:R0:W5:Y:S04]  /*0c60*/  LDG.E.128 R16, [R2.64] ;  /* 0x0000001e02107981 */ /* 0x001168000c1e1d00 */
[----:B--2---:R0:W2:Y:S01]  /*0c70*/  LDG.E.128 R28, [R2.64+0x200] ;  /* 0x0002001e021c7981 */ /* 0x0040a2000c1e1d00 */
[--C-:B---3--:R-:W-:Y:S01]  /*0c80*/  HADD2.F32 R0, -RZ, R60.reuse.H0_H0 ;  /* 0x2000003cff007230 */ /* 0x108fe20000004100 */
[----:B------:R-:W-:Y:S01]  /*0c90*/  BSSY B0, `(.L_x_2623) ;  /* 0x0000056000007945 */ /* 0x000fe20003800000 */
[----:B------:R-:W-:-:S02]  /*0ca0*/  HADD2.F32 R8, -RZ, R60.H1_H1 ;  /* 0x3000003cff087230 */ /* 0x000fc40000004100 */
[----:B------:R-:W-:Y:S02]  /*0cb0*/  HADD2.F32 R9, -RZ, R61.H0_H0 ;  /* 0x2000003dff097230 */ /* 0x000fe40000004100 */
[----:B----4-:R-:W-:Y:S02]  /*0cc0*/  HADD2.F32 R88, -RZ, R12.H0_H0 ;  /* 0x2000000cff587230 */ /* 0x010fe40000004100 */
[----:B------:R-:W-:Y:S02]  /*0cd0*/  HADD2.F32 R54, -RZ, R13.H0_H0 ;  /* 0x2000000dff367230 */ /* 0x000fe40000004100 */
[----:B0-----:R-:W-:Y:S01]  /*0ce0*/  HADD2.F32 R2, -RZ, R61.H1_H1 ;  /* 0x3000003dff027230 */ /* 0x001fe20000004100 */
[----:B------:R-:W-:Y:S01]  /*0cf0*/  FADD.FTZ R88, R88, UR5 ;  /* 0x0000000558587e21 */ /* 0x000fe20008010000 */
[----:B------:R-:W-:Y:S01]  /*0d00*/  HADD2.F32 R52, -RZ, R14.H0_H0 ;  /* 0x2000000eff347230 */ /* 0x000fe20000004100 */
[----:B------:R-:W-:Y:S01]  /*0d10*/  FADD.FTZ R54, R54, UR5 ;  /* 0x0000000536367e21 */ /* 0x000fe20008010000 */
[----:B------:R-:W-:-:S02]  /*0d20*/  HADD2.F32 R12, -RZ, R12.H1_H1 ;  /* 0x3000000cff0c7230 */ /* 0x000fc40000004100 */
[----:B------:R-:W-:Y:S01]  /*0d30*/  FSETP.GTU.FTZ.AND P4, PT, R88, 20, PT ;  /* 0x41a000005800780b */ /* 0x000fe20003f9c000 */
[----:B------:R-:W-:Y:S01]  /*0d40*/  HADD2.F32 R13, -RZ, R13.H1_H1 ;  /* 0x3000000dff0d7230 */ /* 0x000fe20000004100 */
[----:B------:R-:W-:Y:S01]  /*0d50*/  FADD.FTZ R52, R52, UR5 ;  /* 0x0000000534347e21 */ /* 0x000fe20008010000 */
[----:B------:R-:W-:Y:S01]  /*0d60*/  HADD2.F32 R14, -RZ, R14.H1_H1 ;  /* 0x3000000eff0e7230 */ /* 0x000fe20000004100 */
[----:B------:R-:W-:Y:S01]  /*0d70*/  FADD.FTZ R55, R12, UR5 ;  /* 0x000000050c377e21 */ /* 0x000fe20008010000 */
[--C-:B------:R-:W-:Y:S01]  /*0d80*/  HADD2.F32 R50, -RZ, R15.reuse.H0_H0 ;  /* 0x2000000fff327230 */ /* 0x100fe20000004100 */
[----:B------:R-:W-:Y:S01]  /*0d90*/  FADD.FTZ R53, R13, UR5 ;  /* 0x000000050d357e21 */ /* 0x000fe20008010000 */
[----:B------:R-:W-:Y:S01]  /*0da0*/  FSETP.GTU.FTZ.AND P2, PT, R54, 20, PT ;  /* 0x41a000003600780b */ /* 0x000fe20003f5c000 */
[----:B------:R-:W-:Y:S01]  /*0db0*/  FADD.FTZ R51, R14, UR5 ;  /* 0x000000050e337e21 */ /* 0x000fe20008010000 */
[----:B------:R-:W-:Y:S01]  /*0dc0*/  FSETP.GTU.FTZ.AND P3, PT, R55, 20, PT ;  /* 0x41a000003700780b */ /* 0x000fe20003f7c000 */
[----:B------:R-:W-:Y:S01]  /*0dd0*/  HADD2.F32 R15, -RZ, R15.H1_H1 ;  /* 0x3000000fff0f7230 */ /* 0x000fe20000004100 */
[----:B------:R-:W-:Y:S01]  /*0de0*/  FSETP.GTU.FTZ.AND P1, PT, R53, 20, PT ;  /* 0x41a000003500780b */ /* 0x000fe20003f3c000 */
[----:B------:R-:W-:Y:S01]  /*0df0*/  HADD2.F32 R13, -RZ, R64.H0_H0 ;  /* 0x20000040ff0d7230 */ /* 0x000fe20000004100 */
[----:B------:R-:W-:Y:S01]  /*0e00*/  FSETP.GTU.FTZ.AND P0, PT, R52, 20, PT ;  /* 0x41a000003400780b */ /* 0x000fe20003f1c000 */
[----:B------:R-:W-:Y:S01]  /*0e10*/  FADD.FTZ R50, R50, UR5 ;  /* 0x0000000532327e21 */ /* 0x000fe20008010000 */
[----:B------:R-:W-:Y:S01]  /*0e20*/  FSETP.GTU.FTZ.AND P6, PT, R51, 20, PT ;  /* 0x41a000003300780b */ /* 0x000fe20003fdc000 */
[----:B-----5:R0:W-:Y:S04]  /*0e30*/  STS.128 [R97.X16], R16 ;  /* 0x0000001061007388 */ /* 0x0201e8000000cc00 */
[----:B--2---:R-:W-:Y:S01]  /*0e40*/  STS.128 [R97.X16+0x200], R28 ;  /* 0x0002001c61007388 */ /* 0x004fe2000000cc00 */
[----:B------:R-:W-:-:S06]  /*0e50*/  NOP ;  /* 0x0000000000007918 */ /* 0x000fcc0000000000 */
[----:B------:R-:W2:Y:S01]  /*0e60*/  LDS.128 R20, [R10.X16] ;  /* 0x000000000a147984 */ /* 0x000ea2000000cc00 */
[----:B0-----:R-:W-:Y:S01]  /*0e70*/  HADD2.F32 R16, -RZ, R62.H0_H0 ;  /* 0x2000003eff107230 */ /* 0x001fe20000004100 */
[----:B------:R-:W-:-:S04]  /*0e80*/  MOV R17, c[0x0][0x16c] ;  /* 0x00005b0000117a02 */ /* 0x000fc80000000f00 */
[----:B------:R-:W-:Y:S01]  /*0e90*/  ISETP.GE.AND P5, PT, R17, 0x1, PT ;  /* 0x000000011100780c */ /* 0x000fe20003fa6270 */
[--C-:B--2---:R-:W-:Y:S02]  /*0ea0*/  HADD2.F32 R96, -RZ, R20.reuse.H0_H0 ;  /* 0x20000014ff607230 */ /* 0x104fe40000004100 */
[----:B------:R-:W-:Y:S02]  /*0eb0*/  HADD2.F32 R95, -RZ, R20.H1_H1 ;  /* 0x30000014ff5f7230 */ /* 0x000fe40000004100 */
[--C-:B------:R-:W-:Y:S01]  /*0ec0*/  HADD2.F32 R94, -RZ, R21.reuse.H0_H0 ;  /* 0x20000015ff5e7230 */ /* 0x100fe20000004100 */
[----:B------:R-:W-:Y:S01]  /*0ed0*/  FFMA.FTZ R0, R96, R0, R105 ;  /* 0x0000000060007223 */ /* 0x000fe20000010069 */
[----:B------:R-:W-:Y:S02]  /*0ee0*/  HADD2.F32 R93, -RZ, R21.H1_H1 ;  /* 0x30000015ff5d7230 */ /* 0x000fe40000004100 */
[--C-:B------:R-:W-:Y:S01]  /*0ef0*/  HADD2.F32 R92, -RZ, R22.reuse.H0_H0 ;  /* 0x20000016ff5c7230 */ /* 0x100fe20000004100 */
[----:B------:R-:W-:Y:S01]  /*0f00*/  FFMA.FTZ R3, R95, R8, R0 ;  /* 0x000000085f037223 */ /* 0x000fe20000010000 */
[----:B------:R-:W-:-:S02]  /*0f10*/  HADD2.F32 R91, -RZ, R22.H1_H1 ;  /* 0x30000016ff5b7230 */ /* 0x000fc40000004100 */
[--C-:B------:R-:W-:Y:S01]  /*0f20*/  HADD2.F32 R90, -RZ, R23.reuse.H0_H0 ;  /* 0x20000017ff5a7230 */ /* 0x100fe20000004100 */
[----:B------:R-:W-:Y:S01]  /*0f30*/  FFMA.FTZ R0, R94, R9, R3 ;  /* 0x000000095e007223 */ /* 0x000fe20000010003 */
[----:B------:R-:W-:Y:S01]  /*0f40*/  HADD2.F32 R89, -RZ, R23.H1_H1 ;  /* 0x30000017ff597230 */ /* 0x000fe20000004100 */
[----:B------:R-:W0:Y:S02]  /*0f50*/  LDS.128 R8, [R10.X16+0x10] ;  /* 0x000010000a087984 */ /* 0x000e24000000cc00 */
[----:B------:R-:W-:Y:S01]  /*0f60*/  FFMA.FTZ R3, R93, R2, R0 ;  /* 0x000000025d037223 */ /* 0x000fe20000010000 */
[----:B------:R-:W-:Y:S02]  /*0f70*/  HADD2.F32 R0, -RZ, R62.H1_H1 ;  /* 0x3000003eff007230 */ /* 0x000fe40000004100 */
[----:B------:R-:W-:Y:S01]  /*0f80*/  HADD2.F32 R2, -RZ, R63.H0_H0 ;  /* 0x2000003fff027230 */ /* 0x000fe20000004100 */
[----:B------:R-:W-:-:S04]  /*0f90*/  FFMA.FTZ R16, R92, R16, R3 ;  /* 0x000000105c107223 */ /* 0x000fc80000010003 */
[----:B------:R-:W-:Y:S01]  /*0fa0*/  FFMA.FTZ R3, R91, R0, R16 ;  /* 0x000000005b037223 */ /* 0x000fe20000010010 */
[----:B------:R-:W-:-:S03]  /*0fb0*/  HADD2.F32 R0, -RZ, R63.H1_H1 ;  /* 0x3000003fff007230 */ /* 0x000fc60000004100 */
[----:B------:R-:W-:-:S04]  /*0fc0*/  FFMA.FTZ R2, R90, R2, R3 ;  /* 0x000000025a027223 */ /* 0x000fc80000010003 */
[----:B------:R-:W-:Y:S01]  /*0fd0*/  FFMA.FTZ R12, R89, R0, R2 ;  /* 0x00000000590c7223 */ /* 0x000fe20000010002 */
[----:B0-----:R-:W-:Y:S01]  /*0fe0*/  HADD2.F32 R49, -RZ, R8.H0_H0 ;  /* 0x20000008ff317230 */ /* 0x001fe20000004100 */
        /* <DEDUP_REMOVED lines=32> */
.L_x_2624:
[----:B------:R-:W-:Y:S05]  /*11f0*/  BSYNC B0 ;  /* 0x0000000000007941 */ /* 0x000fea0003800000 */
.L_x_2623:
[----:B------:R-:W-:Y:S01]  /*1200*/  BSSY B0, `(.L_x_2625) ;  /* 0x0000027000007945 */ /* 0x000fe20003800000 */
[----:B------:R-:W-:Y:S01]  /*1210*/  FFMA.FTZ R12, R49, R13, R12 ;  /* 0x0000000d310c7223 */ /* 0x000fe2000001000c */
[----:B------:R-:W-:Y:S01]  /*1220*/  FSETP.GTU.FTZ.AND P4, PT, R50, 20, PT ;  /* 0x41a000003200780b */ /* 0x000fe20003f9c000 */
[----:B------:R-:W-:Y:S01]  /*1230*/  HADD2.F32 R13, -RZ, R64.H1_H1 ;  /* 0x30000040ff0d7230 */ /* 0x000fe20000004100 */
[----:B------:R-:W-:Y:S01]  /*1240*/  FADD.FTZ R48, R15, UR5 ;  /* 0x000000050f307e21 */ /* 0x000fe20008010000 */
        /* <DEDUP_REMOVED lines=34> */
.L_x_2626:
[----:B------:R-:W-:Y:S05]  /*1470*/  BSYNC B0 ;  /* 0x0000000000007941 */ /* 0x000fea0003800000 */
.L_x_2625:
[----:B------:R-:W-:Y:S01]  /*1480*/  BSSY B0, `(.L_x_2627) ;  /* 0x0000027000007945 */ /* 0x000fe20003800000 */
[----:B------:R-:W-:Y:S01]  /*1490*/  FSETP.GTU.FTZ.AND P3, PT, R48, 20, PT ;  /* 0x41a000003000780b */ /* 0x000fe20003f7c000 */
[----:B------:R-:W-:Y:S01]  /*14a0*/  FFMA.FTZ R12, R47, R13, R12 ;  /* 0x0000000d2f0c7223 */ /* 0x000fe2000001000c */
[----:B------:R-:W-:Y:S01]  /*14b0*/  HADD2.F32 R8, -RZ, R65.H0_H0 ;  /* 0x20000041ff087230 */ /* 0x000fe20000004100 */
[----:B------:R-:W-:Y:S01]  /*14c0*/  FADD.FTZ R46, R46, UR5 ;  /* 0x000000052e2e7e21 */ /* 0x000fe20008010000 */
        /* <DEDUP_REMOVED lines=34> */
.L_x_2628:
[----:B------:R-:W-:Y:S05]  /*16f0*/  BSYNC B0 ;  /* 0x0000000000007941 */ /* 0x000fea0003800000 */
.L_x_2627:
        /* <DEDUP_REMOVED lines=39> */
.L_x_2630:
[----:B------:R-:W-:Y:S05]  /*1970*/  BSYNC B0 ;  /* 0x0000000000007941 */ /* 0x000fea0003800000 */
.L_x_2629:
        /* <DEDUP_REMOVED lines=39> */
.L_x_2632:
[----:B------:R-:W-:Y:S05]  /*1bf0*/  BSYNC B0 ;  /* 0x0000000000007941 */ /* 0x000fea0003800000 */
.L_x_2631:
        /* <DEDUP_REMOVED lines=39> */
.L_x_2634:
[----:B------:R-:W-:Y:S05]  /*1e70*/  BSYNC B0 ;  /* 0x0000000000007941 */ /* 0x000fea0003800000 */
.L_x_2633:
        /* <DEDUP_REMOVED lines=39> */
.L_x_2636:
[----:B------:R-:W-:Y:S05]  /*20f0*/  BSYNC B0 ;  /* 0x0000000000007941 */ /* 0x000fea0003800000 */
.L_x_2635:
[----:B------:R-:W-:Y:S01]  /*2100*/  BSSY B0, `(.L_x_2637) ;  /* 0x0000028000007945 */ /* 0x000fe20003800000 */
[--C-:B------:R-:W-:Y:S01]  /*2110*/  HADD2.F32 R30, -RZ, R7.reuse.H0_H0 ;  /* 0x20000007ff1e7230 */ /* 0x100fe20000004100 */
[----:B------:R-:W-:Y:S01]  /*2120*/  FSETP.GTU.FTZ.AND P4, PT, R38, 20, PT ;  /* 0x41a000002600780b */ /* 0x000fe20003f9c000 */
[----:B------:R-:W-:Y:S01]  /*2130*/  HADD2.F32 R7, -RZ, R7.H1_H1 ;  /* 0x30000007ff077230 */ /* 0x000fe20000004100 */
[----:B------:R-:W-:Y:S01]  /*2140*/  FFMA.FTZ R5, R37, R5, R4 ;  /* 0x0000000525057223 */ /* 0x000fe20000010004 */
[----:B------:R-:W-:Y:S01]  /*2150*/  HADD2.F32 R36, -RZ, R11.H1_H1 ;  /* 0x3000000bff247230 */ /* 0x000fe20000004100 */
[----:B------:R-:W-:Y:S01]  /*2160*/  FADD.FTZ R35, R6, UR5 ;  /* 0x0000000506237e21 */ /* 0x000fe20008010000 */
        /* <DEDUP_REMOVED lines=33> */
.L_x_2638:
[----:B------:R-:W-:Y:S05]  /*2380*/  BSYNC B0 ;  /* 0x0000000000007941 */ /* 0x000fea0003800000 */
.L_x_2637:
[----:B------:R-:W-:Y:S01]  /*2390*/  BSSY B0, `(.L_x_2639) ;  /* 0x0000027000007945 */ /* 0x000fe20003800000 */
[----:B------:R-:W-:Y:S01]  /*23a0*/  HFMA2.MMA R34, -RZ, RZ, 0, 0 ;  /* 0x00000000ff227435 */ /* 0x000fe200000001ff */
[----:B------:R-:W-:Y:S01]  /*23b0*/  FSETP.GTU.FTZ.AND P3, PT, R35, 20, PT ;  /* 0x41a000002300780b */ /* 0x000fe20003f7c000 */
[----:B------:R-:W-:Y:S01]  /*23c0*/  FFMA.FTZ R105, R36, R105, R5 ;  /* 0x0000006924697223 */ /* 0x000fe20000010005 */
        /* <DEDUP_REMOVED lines=35> */
.L_x_2640:
[----:B------:R-:W-:Y:S05]  /*2600*/  BSYNC B0 ;  /* 0x0000000000007941 */ /* 0x000fea0003800000 */
.L_x_2639:
[----:B------:R-:W-:Y:S01]  /*2610*/  BSSY B0, `(.L_x_2641) ;  /* 0x0000026000007945 */ /* 0x000fe20003800000 */
[----:B------:R-:W-:Y:S01]  /*2620*/  HFMA2.MMA R25, -RZ, RZ, 0, 0 ;  /* 0x00000000ff197435 */ /* 0x000fe200000001ff */
[----:B------:R-:W-:Y:S01]  /*2630*/  FSETP.GTU.FTZ.AND P2, PT, R30, 20, PT ;  /* 0x41a000001e00780b */ /* 0x000fe20003f5c000 */
[----:B------:R-:W-:Y:S01]  /*2640*/  CS2R R28, SRZ ;  /* 0x00000000001c7805 */ /* 0x000fe2000001ff00 */
[----:B------:R-:W-:Y:S01]  /*2650*/  CS2R R26, SRZ ;  /* 0x00000000001a7805 */ /* 0x000fe2000001ff00 */
        /* <DEDUP_REMOVED lines=33> */
.L_x_2642:
[----:B------:R-:W-:Y:S05]  /*2870*/  BSYNC B0 ;  /* 0x0000000000007941 */ /* 0x000fea0003800000 */
.L_x_2641:
        /* <DEDUP_REMOVED lines=37> */
.L_x_2644:
[----:B------:R-:W-:Y:S05]  /*2ad0*/  BSYNC B0 ;  /* 0x0000000000007941 */ /* 0x000fea0003800000 */
.L_x_2643:
        /* <DEDUP_REMOVED lines=33> */
.L_x_2646:
[----:B------:R-:W-:Y:S05]  /*2cf0*/  BSYNC B0 ;  /* 0x0000000000007941 */ /* 0x000fea0003800000 */
.L_x_2645:
        /* <DEDUP_REMOVED lines=33> */
.L_x_2648:
[----:B------:R-:W-:Y:S05]  /*2f10*/  BSYNC B0 ;  /* 0x0000000000007941 */ /* 0x000fea0003800000 */
.L_x_2647:
        /* <DEDUP_REMOVED lines=33> */
.L_x_2650:
[----:B------:R-:W-:Y:S05]  /*3130*/  BSYNC B0 ;  /* 0x0000000000007941 */ /* 0x000fea0003800000 */
.L_x_2649:
        /* <DEDUP_REMOVED lines=33> */
.L_x_2652:
[----:B------:R-:W-:Y:S05]  /*3350*/  BSYNC B0 ;  /* 0x0000000000007941 */ /* 0x000fea0003800000 */
.L_x_2651:
        /* <DEDUP_REMOVED lines=33> */
.L_x_2654:
[----:B------:R-:W-:Y:S05]  /*3570*/  BSYNC B0 ;  /* 0x0000000000007941 */ /* 0x000fea0003800000 */
.L_x_2653:
[----:B------:R-:W-:Y:S01]  /*3580*/  BAR.SYNC.DEFER_BLOCKING 0x0 ;  /* 0x0000000000007b1d */ /* 0x000fe20000010000 */
[----:B------:R-:W-:Y:S01]  /*3590*/  HFMA2.MMA R16, -RZ, RZ, 0, 0 ;  /* 0x00000000ff107435 */ /* 0x000fe200000001ff */
[----:B-1----:R-:W-:Y:S02]  /*35a0*/  FMUL.FTZ R17, R96, UR4 ;  /* 0x0000000460117c20 */ /* 0x002fe40008410000 */
        /* <DEDUP_REMOVED lines=20> */
.L_x_2756:
[----:B------:R-:W-:Y:S02]  /*36f0*/  ULDC.64 UR38, c[0x0][0x180] ;  /* 0x0000600000267ab9 */ /* 0x000fe40000000a00 */
[----:B------:R-:W-:Y:S02]  /*3700*/  UIMAD UR32, UR19, UR38, URZ ;  /* 0x00000026132072a4 */ /* 0x000fe4000f8e023f */
[----:B------:R-:W-:Y:S02]  /*3710*/  UIMAD.WIDE.U32 UR28, UR18, UR38, URZ ;  /* 0x00000026121c72a5 */ /* 0x000fe4000f8e003f */
[----:B------:R-:W-:Y:S02]  /*3720*/  UIMAD UR38, UR18, UR39, UR32 ;  /* 0x00000027122672a4 */ /* 0x000fe4000f8e0220 */
[----:B------:R-:W-:-:S02]  /*3730*/  USHF.R.S32.HI UR37, URZ, 0x1f, UR7 ;  /* 0x0000001f3f257899 */ /* 0x000fc40008011407 */
[----:B------:R-:W-:Y:S02]  /*3740*/  ULDC.64 UR32, c[0x0][0x188] ;  /* 0x0000620000207ab9 */ /* 0x000fe40000000a00 */
[----:B------:R-:W-:Y:S02]  /*3750*/  UIADD3 UR29, UR29, UR38, URZ ;  /* 0x000000261d1d7290 */ /* 0x000fe4000fffe03f */
[----:B------:R-:W-:Y:S01]  /*3760*/  UIMAD UR38, UR37, UR32, URZ ;  /* 0x00000020252672a4 */ /* 0x000fe2000f8e023f */
[----:B------:R-:W-:Y:S01]  /*3770*/  SHF.L.U32 R56, R99, 0x1, RZ ;  /* 0x0000000163387819 */ /* 0x000fe200000006ff */
[----:B------:R-:W-:Y:S02]  /*3780*/  ULDC.64 UR40, c[0x0][0x198] ;  /* 0x0000660000287ab9 */ /* 0x000fe40000000a00 */
[----:B------:R-:W-:Y:S02]  /*3790*/  UIMAD UR38, UR7, UR33, UR38 ;  /* 0x00000021072672a4 */ /* 0x000fe4000f8e0226 */
[----:B------:R-:W-:-:S03]  /*37a0*/  UIMAD.WIDE.U32 UR32, UR7, UR32, UR28 ;  /* 0x00000020072072a5 */ /* 0x000fc6000f8e001c */
        /* <DEDUP_REMOVED lines=9> */
[----:B------:R-:W-:Y:S01]  /*3840*/  LOP3.LUT R56, R56, 0xffffffc0, RZ, 0xc0, !PT ;  /* 0xffffffc038387812 */ /* 0x000fe200078ec0ff */
[----:B------:R-:W-:Y:S02]  /*3850*/  UIMAD.WIDE.U32 UR28, UR7, UR38, URZ ;  /* 0x00000026071c72a5 */ /* 0x000fe4000f8e003f */
[----:B------:R-:W-:Y:S01]  /*3860*/  UIMAD UR32, UR7, UR39, UR32 ;  /* 0x00000027072072a4 */ /* 0x000fe2000f8e0220 */
[C---:B------:R-:W-:Y:S01]  /*3870*/  LOP3.LUT R57, R56.reuse, 0x1f, R99, 0xf8, !PT ;  /* 0x0000001f38397812 */ /* 0x040fe200078ef863 */
[----:B------:R-:W-:Y:S02]  /*3880*/  ULEA UR33, UP0, UR28, UR26, 0x1 ;  /* 0x0000001a1c217291 */ /* 0x000fe4000f80083f */
[----:B------:R-:W-:Y:S01]  /*3890*/  UIADD3 UR29, UR29, UR32, URZ ;  /* 0x000000201d1d7290 */ /* 0x000fe2000fffe03f */
[----:B------:R-:W-:-:S03]  /*38a0*/  IADD3 R57, R56, R57, RZ ;  /* 0x0000003938397210 */ /* 0x000fc60007ffe0ff */
[----:B------:R-:W-:Y:S01]  /*38b0*/  ULEA.HI.X UR28, UR28, UR27, UR29, 0x1, UP0 ;  /* 0x0000001b1c1c7291 */ /* 0x000fe200080f0c1d */
[----:B------:R-:W-:-:S05]  /*38c0*/  MOV R82, UR33 ;  /* 0x0000002100527c02 */ /* 0x000fca0008000f00 */
        /* <DEDUP_REMOVED lines=19> */
[----:B------:R-:W-:-:S06]  /*3a00*/  MOV R103, UR33 ;  /* 0x0000002100677c02 */ /* 0x000fcc0008000f00 */
[----:B------:R-:W3:Y:S01]  /*3a10*/  LDG.E.64 R102, [R102.64] ;  /* 0x0000001e66667981 */ /* 0x000ee2000c1e1b00 */
[----:B------:R-:W-:Y:S02]  /*3a20*/  LOP3.LUT P0, RZ, R99, 0x1f, RZ, 0xc0, !PT ;  /* 0x0000001f63ff7812 */ /* 0x000fe4000780c0ff */
[----:B------:R-:W-:-:S04]  /*3a30*/  MOV R104, UR21 ;  /* 0x0000001500687c02 */ /* 0x000fc80008000f00 */
[----:B------:R-:W-:Y:S02]  /*3a40*/  ISETP.LT.OR P0, PT, R104, 0x2, P0 ;  /* 0x000000026800780c */ /* 0x000fe40000701670 */
[----:B------:R-:W-:Y:S02]  /*3a50*/  MOV R106, UR21 ;  /* 0x00000015006a7c02 */ /* 0x000fe40008000f00 */
[----:B------:R-:W-:Y:S01]  /*3a60*/  MOV R149, c[0x0][0x16c] ;  /* 0x00005b0000957a02 */ /* 0x000fe20000000f00 */
[----:B------:R-:W-:-:S08]  /*3a70*/  UIADD3 UR28, UR21, -0x1, URZ ;  /* 0xffffffff151c7890 */ /* 0x000fd0000fffe03f */
[----:B------:R-:W-:Y:S01]  /*3a80*/  @!P0 IADD3 R106, R106, -0x2, RZ ;  /* 0xfffffffe6a6a8810 */ /* 0x000fe20007ffe0ff */
[----:B------:R-:W-:-:S04]  /*3a90*/  ULEA.HI UR29, UR28, UR28, URZ, 0x1 ;  /* 0x0000001c1c1d7291 */ /* 0x000fc8000f8f083f */
[----:B------:R-:W-:Y:S01]  /*3aa0*/  @!P0 IMAD R140, R106, R149, UR7 ;  /* 0x000000076a8c8e24 */ /* 0x000fe2000f8e0295 */
[----:B------:R-:W-:Y:S01]  /*3ab0*/  ULOP3.LUT UR29, UR29, 0xfffffe, URZ, 0xc0, !UPT ;  /* 0x00fffffe1d1d7892 */ /* 0x000fe2000f8ec03f */
[----:B------:R-:W-:-:S03]  /*3ac0*/  ISETP.NE.AND P1, PT, R99, RZ, PT ;  /* 0x000000ff6300720c */ /* 0x000fc60003f25270 */
[----:B------:R-:W-:Y:S01]  /*3ad0*/  UIADD3 UR29, UR28, -UR29, URZ ;  /* 0x8000001d1c1d7290 */ /* 0x000fe2000fffe03f */
[----:B------:R-:W-:-:S05]  /*3ae0*/  MOV R147, 0x100 ;  /* 0x0000010000937802 */ /* 0x000fca0000000f00 */
        /* <DEDUP_REMOVED lines=14> */
[----:B------:R-:W-:-:S07]  /*3bd0*/  FMUL.RZ R84, R84, 0.15915493667125701904 ;  /* 0x3e22f98354547820 */ /* 0x000fce000040c000 */
        /* <DEDUP_REMOVED lines=23> */
[----:B------:R-:W-:Y:S08]  /*3d50*/  MUFU.SIN R139, R87 ;  /* 0x00000057008b7308 */ /* 0x000ff00000000400 */
[----:B------:R0:W-:Y:S08]  /*3d60*/  MUFU.COS R141, R87 ;  /* 0x00000057008d7308 */ /* 0x0001f00000000000 */
[----:B------:R1:W-:Y:S01]  /*3d70*/  MUFU.COS R123, R82 ;  /* 0x00000052007b7308 */ /* 0x0003e20000000000 */
[----:B0-----:R-:W-:-:S07]  /*3d80*/  MOV R87, UR37 ;  /* 0x0000002500577c02 */ /* 0x001fce0008000f00 */
[----:B------:R-:W-:Y:S01]  /*3d90*/  MUFU.SIN R137, R86 ;  /* 0x0000005600897308 */ /* 0x000fe20000000400 */
[----:B-1----:R-:W-:Y:S02]  /*3da0*/  FMUL.RZ R82, R81, 0.15915493667125701904 ;  /* 0x3e22f98351527820 */ /* 0x002fe4000040c000 */
[----:B------:R-:W-:Y:S02]  /*3db0*/  FMUL.FTZ R81, R40, UR38 ;  /* 0x0000002628517c20 */ /* 0x000fe40008410000 */
[----:B------:R-:W-:Y:S02]  /*3dc0*/  FMUL.FTZ R87, R87, 1.4426950216293334961 ;  /* 0x3fb8aa3b57577820 */ /* 0x000fe40000410000 */
[----:B------:R-:W-:Y:S01]  /*3dd0*/  FMUL.RZ R81, R81, 0.15915493667125701904 ;  /* 0x3e22f98351517820 */ /* 0x000fe2000040c000 */
[----:B------:R0:W-:Y:S08]  /*3de0*/  MUFU.COS R121, R86 ;  /* 0x0000005600797308 */ /* 0x0001f00000000000 */
[----:B------:R-:W-:Y:S01]  /*3df0*/  MUFU.SIN R143, R81 ;  /* 0x00000051008f7308 */ /* 0x000fe20000000400 */
[----:B0-----:R-:W-:-:S02]  /*3e00*/  FMUL.RZ R86, R80, 0.15915493667125701904 ;  /* 0x3e22f98350567820 */ /* 0x001fc4000040c000 */
[----:B------:R-:W-:-:S04]  /*3e10*/  FMUL.FTZ R80, R35, UR38 ;  /* 0x0000002623507c20 */ /* 0x000fc80008410000 */
[----:B------:R-:W-:Y:S01]  /*3e20*/  FMUL.RZ R138, R80, 0.15915493667125701904 ;  /* 0x3e22f983508a7820 */ /* 0x000fe2000040c000 */
[----:B------:R0:W-:Y:S01]  /*3e30*/  MUFU.COS R145, R81 ;  /* 0x0000005100917308 */ /* 0x0001e20000000000 */
[----:B------:R-:W-:-:S07]  /*3e40*/  FMUL.FTZ R80, R87, R55 ;  /* 0x0000003757507220 */ /* 0x000fce0000410000 */
[----:B------:R1:W2:Y:S01]  /*3e50*/  MUFU.EX2 R134, R80 ;  /* 0x0000005000867308 */ /* 0x0002a20000000800 */
[----:B0-----:R-:W-:-:S07]  /*3e60*/  FMUL.FTZ R81, R87, R54 ;  /* 0x0000003657517220 */ /* 0x001fce0000410000 */
[----:B------:R-:W-:Y:S01]  /*3e70*/  MUFU.SIN R116, R82 ;  /* 0x0000005200747308 */ /* 0x000fe20000000400 */
[----:B-1----:R-:W-:-:S07]  /*3e80*/  SHF.L.U32 R80, R99, 0x2, RZ ;  /* 0x0000000263507819 */ /* 0x002fce00000006ff */
[----:B------:R0:W-:Y:S08]  /*3e90*/  MUFU.EX2 R132, R81 ;  /* 0x0000005100847308 */ /* 0x0001f00000000800 */
[----:B------:R1:W-:Y:S01]  /*3ea0*/  MUFU.COS R108, R82 ;  /* 0x00000052006c7308 */ /* 0x0003e20000000000 */
[----:B0-----:R-:W-:-:S04]  /*3eb0*/  LOP3.LUT R81, R80, 0xffffff80, RZ, 0xc0, !PT ;  /* 0xffffff8050517812 */ /* 0x001fc800078ec0ff */
[----:B------:R-:W-:Y:S01]  /*3ec0*/  IADD3 R81, R81, R100, RZ ;  /* 0x0000006451517210 */ /* 0x000fe20007ffe0ff */
[C---:B------:R-:W-:Y:S02]  /*3ed0*/  FMUL.FTZ R80, R87.reuse, R48 ;  /* 0x0000003057507220 */ /* 0x040fe40000410000 */
[----:B------:R-:W-:Y:S02]  /*3ee0*/  MUFU.SIN R117, R84 ;  /* 0x0000005400757308 */ /* 0x000fe40000000400 */
[----:B---3--:R0:W-:Y:S06]  /*3ef0*/  STS.128 [R81.X16], R56 ;  /* 0x0000003851007388 */ /* 0x0081ec000000cc00 */
[----:B------:R-:W3:Y:S08]  /*3f00*/  MUFU.EX2 R80, R80 ;  /* 0x0000005000507308 */ /* 0x000ef00000000800 */
[----:B------:R1:W-:Y:S01]  /*3f10*/  MUFU.COS R125, R84 ;  /* 0x00000054007d7308 */ /* 0x0003e20000000000 */
[----:B0-----:R-:W-:Y:S01]  /*3f20*/  FMUL.FTZ R56, R87, R44 ;  /* 0x0000002c57387220 */ /* 0x001fe20000410000 */
[----:B------:R-:W-:-:S06]  /*3f30*/  HADD2.F32 R57, -RZ, R60.H0_H0 ;  /* 0x2000003cff397230 */ /* 0x000fcc0000004100 */
[----:B------:R-:W0:Y:S01]  /*3f40*/  MUFU.EX2 R56, R56 ;  /* 0x0000003800387308 */ /* 0x000e220000000800 */
[C---:B--2---:R-:W-:Y:S01]  /*3f50*/  FMUL.FTZ R135, R134.reuse, R135 ;  /* 0x0000008786877220 */ /* 0x044fe20000410000 */
[----:B----4-:R2:W-:Y:S01]  /*3f60*/  STS.128 [R81.X16+0x200], R68 ;  /* 0x0002004451007388 */ /* 0x0105e2000000cc00 */
[----:B------:R-:W-:Y:S02]  /*3f70*/  FMUL.FTZ R134, R134, R109 ;  /* 0x0000006d86867220 */ /* 0x000fe40000410000 */
[----:B------:R-:W-:Y:S02]  /*3f80*/  FMUL.FTZ R212, R57, R88 ;  /* 0x0000005839d47220 */ /* 0x000fe40000410000 */
[----:B-1----:R-:W-:Y:S01]  /*3f90*/  FMUL.FTZ R82, R87, R53 ;  /* 0x0000003557527220 */ /* 0x002fe20000410000 */
[----:B------:R-:W-:Y:S01]  /*3fa0*/  MUFU.SIN R112, R86 ;  /* 0x0000005600707308 */ /* 0x000fe20000000400 */
[-C--:B------:R-:W-:Y:S02]  /*3fb0*/  FMUL.FTZ R58, R212, R134.reuse ;  /* 0x00000086d43a7220 */ /* 0x080fe40000410000 */
[----:B------:R-:W-:-:S02]  /*3fc0*/  FMUL.FTZ R59, RZ, R134 ;  /* 0x00000086ff3b7220 */ /* 0x000fc40000410000 */
[----:B---3--:R-:W-:Y:S01]  /*3fd0*/  FMUL.FTZ R122, R80, R119 ;  /* 0x00000077507a7220 */ /* 0x008fe20000410000 */
[----:B--2---:R-:W-:Y:S01]  /*3fe0*/  HADD2.F32 R68, -RZ, R60.H1_H1 ;  /* 0x3000003cff447230 */ /* 0x004fe20000004100 */
[C---:B------:R-:W-:Y:S01]  /*3ff0*/  FMUL.FTZ R84, R87.reuse, R52 ;  /* 0x0000003457547220 */ /* 0x040fe20000410000 */
[----:B------:R-:W1:Y:S01]  /*4000*/  MUFU.EX2 R130, R82 ;  /* 0x0000005200827308 */ /* 0x000e620000000800 */
[C---:B0-----:R-:W-:Y:S02]  /*4010*/  FMUL.FTZ R119, R56.reuse, R141 ;  /* 0x0000008d38777220 */ /* 0x041fe40000410000 */
[----:B------:R-:W-:Y:S02]  /*4020*/  FMUL.FTZ R118, R56, R139 ;  /* 0x0000008b38767220 */ /* 0x000fe40000410000 */
[----:B------:R-:W-:Y:S02]  /*4030*/  FMUL.FTZ R211, R68, R55 ;  /* 0x0000003744d37220 */ /* 0x000fe40000410000 */
[----:B------:R-:W-:-:S02]  /*4040*/  FMUL.FTZ R56, R87, R88 ;  /* 0x0000005857387220 */ /* 0x000fc40000410000 */
[-C--:B------:R-:W-:Y:S02]  /*4050*/  FFMA.FTZ R69, RZ, R135.reuse, R58 ;  /* 0x00000087ff457223 */ /* 0x080fe4000001003a */
[----:B------:R-:W-:Y:S01]  /*4060*/  FFMA.FTZ R68, R212, R135, -R59 ;  /* 0x00000087d4447223 */ /* 0x000fe2000001083b */
[----:B------:R-:W0:Y:S01]  /*4070*/  MUFU.EX2 R84, R84 ;  /* 0x0000005400547308 */ /* 0x000e220000000800 */
[C---:B------:R-:W-:Y:S02]  /*4080*/  FMUL.FTZ R133, R132.reuse, R133 ;  /* 0x0000008584857220 */ /* 0x040fe40000410000 */
[----:B------:R-:W-:Y:S02]  /*4090*/  FMUL.FTZ R132, R132, R83 ;  /* 0x0000005384847220 */ /* 0x000fe40000410000 */
[----:B------:R-:W-:Y:S02]  /*40a0*/  FADD.FTZ R69, RZ, R69 ;  /* 0x00000045ff457221 */ /* 0x000fe40000010000 */
[----:B------:R-:W-:Y:S01]  /*40b0*/  FADD.FTZ R68, R211, R68 ;  /* 0x00000044d3447221 */ /* 0x000fe20000010000 */
[----:B------:R-:W2:Y:S01]  /*40c0*/  MUFU.EX2 R56, R56 ;  /* 0x0000003800387308 */ /* 0x000ea20000000800 */
[----:B------:R3:W-:Y:S01]  /*40d0*/  STS.128 [R81.X16+0x400], R72 ;  /* 0x0004004851007388 */ /* 0x0007e2000000cc00 */
[----:B------:R-:W-:-:S02]  /*40e0*/  FMUL.FTZ R104, R87, R50 ;  /* 0x0000003257687220 */ /* 0x000fc40000410000 */
[C---:B------:R-:W-:Y:S02]  /*40f0*/  FMUL.FTZ R70, R132.reuse, R69 ;  /* 0x0000004584467220 */ /* 0x040fe40000410000 */
[C---:B------:R-:W-:Y:S02]  /*4100*/  FMUL.FTZ R106, R87.reuse, R46 ;  /* 0x0000002e576a7220 */ /* 0x040fe40000410000 */
[----:B------:R4:W-:Y:S01]  /*4110*/  MUFU.COS R136, R86 ;  /* 0x0000005600887308 */ /* 0x0009e20000000000 */
[C---:B------:R-:W-:Y:S02]  /*4120*/  FMUL.FTZ R57, R87.reuse, R42 ;  /* 0x0000002a57397220 */ /* 0x040fe40000410000 */
[C---:B------:R-:W-:Y:S01]  /*4130*/  FMUL.FTZ R58, R87.reuse, R40 ;  /* 0x00000028573a7220 */ /* 0x040fe20000410000 */
[----:B---3--:R-:W-:Y:S01]  /*4140*/  HADD2.F32 R73, -RZ, R61.H0_H0 ;  /* 0x2000003dff497230 */ /* 0x008fe20000004100 */
[----:B----4-:R-:W-:Y:S02]  /*4150*/  FMUL.FTZ R86, R87, R51 ;  /* 0x0000003357567220 */ /* 0x010fe40000410000 */
[----:B------:R-:W-:-:S02]  /*4160*/  FMUL.FTZ R72, R132, R68 ;  /* 0x0000004484487220 */ /* 0x000fc40000410000 */
[C---:B------:R-:W-:Y:S02]  /*4170*/  FFMA.FTZ R71, R133.reuse, R68, -R70 ;  /* 0x0000004485477223 */ /* 0x040fe40000010846 */
[----:B------:R-:W-:Y:S02]  /*4180*/  FFMA.FTZ R72, R133, R69, R72 ;  /* 0x0000004585487223 */ /* 0x000fe40000010048 */
[----:B------:R-:W-:Y:S01]  /*4190*/  FMUL.FTZ R210, R73, R54 ;  /* 0x0000003649d27220 */ /* 0x000fe20000410000 */
[----:B------:R-:W3:Y:S01]  /*41a0*/  MUFU.EX2 R86, R86 ;  /* 0x0000005600567308 */ /* 0x000ee20000000800 */
[C---:B-1----:R-:W-:Y:S02]  /*41b0*/  FMUL.FTZ R131, R130.reuse, R131 ;  /* 0x0000008382837220 */ /* 0x042fe40000410000 */
[----:B------:R-:W-:Y:S02]  /*41c0*/  FMUL.FTZ R130, R130, R111 ;  /* 0x0000006f82827220 */ /* 0x000fe40000410000 */
[----:B------:R-:W-:-:S03]  /*41d0*/  FADD.FTZ R71, R210, R71 ;  /* 0x00000047d2477221 */ /* 0x000fc60000010000 */
[----:B------:R-:W1:Y:S01]  /*41e0*/  MUFU.EX2 R104, R104 ;  /* 0x0000006800687308 */ /* 0x000e620000000800 */
[----:B------:R-:W-:Y:S01]  /*41f0*/  FADD.FTZ R72, RZ, R72 ;  /* 0x00000048ff487221 */ /* 0x000fe20000010000 */
[----:B------:R-:W-:Y:S01]  /*4200*/  HADD2.F32 R74, -RZ, R61.H1_H1 ;  /* 0x3000003dff4a7230 */ /* 0x000fe20000004100 */
[----:B0-----:R-:W-:-:S05]  /*4210*/  FMUL.FTZ R129, R84, R129 ;  /* 0x0000008154817220 */ /* 0x001fca0000410000 */
[----:B------:R-:W0:Y:S01]  /*4220*/  MUFU.EX2 R106, R106 ;  /* 0x0000006a006a7308 */ /* 0x000e220000000800 */
[----:B------:R-:W-:Y:S02]  /*4230*/  FMUL.FTZ R128, R84, R113 ;  /* 0x0000007154807220 */ /* 0x000fe40000410000 */
[----:B------:R-:W-:-:S05]  /*4240*/  FMUL.FTZ R59, R87, R38 ;  /* 0x00000026573b7220 */ /* 0x000fca0000410000 */
[----:B------:R-:W4:Y:S01]  /*4250*/  MUFU.EX2 R57, R57 ;  /* 0x0000003900397308 */ /* 0x000f220000000800 */
[C---:B------:R-:W-:Y:S02]  /*4260*/  FMUL.FTZ R69, R130.reuse, R71 ;  /* 0x0000004782457220 */ /* 0x040fe40000410000 */
[----:B------:R-:W-:-:S05]  /*4270*/  FMUL.FTZ R70, R130, R72 ;  /* 0x0000004882467220 */ /* 0x000fca0000410000 */
[----:B------:R-:W0:Y:S01]  /*4280*/  MUFU.EX2 R58, R58 ;  /* 0x0000003a003a7308 */ /* 0x000e220000000800 */
[----:B--2---:R-:W-:Y:S01]  /*4290*/  FMUL.FTZ R84, R56, R107 ;  /* 0x0000006b38547220 */ /* 0x004fe20000410000 */
[----:B------:R-:W-:Y:S01]  /*42a0*/  HFMA2.MMA R107, -RZ, RZ, 0, 9.5367431640625e-07 ;  /* 0x00000010ff6b7435 */ /* 0x000fe200000001ff */
[C---:B------:R-:W-:Y:S02]  /*42b0*/  FFMA.FTZ R69, R131.reuse, R72, R69 ;  /* 0x0000004883457223 */ /* 0x040fe40000010045 */
[----:B------:R-:W-:Y:S02]  /*42c0*/  FFMA.FTZ R70, R131, R71, -R70 ;  /* 0x0000004783467223 */ /* 0x000fe40000010846 */
[----:B------:R-:W-:Y:S01]  /*42d0*/  FMUL.FTZ R209, R74, R53 ;  /* 0x000000354ad17220 */ /* 0x000fe20000410000 */
[----:B------:R-:W2:Y:S01]  /*42e0*/  MUFU.EX2 R59, R59 ;  /* 0x0000003b003b7308 */ /* 0x000ea20000000800 */
[----:B------:R-:W-:Y:S01]  /*42f0*/  FMUL.FTZ R72, R87, R35 ;  /* 0x0000002357487220 */ /* 0x000fe20000410000 */
[----:B------:R-:W-:Y:S01]  /*4300*/  IADD3 R82, R99, 0x200, RZ ;  /* 0x0000020063527810 */ /* 0x000fe20007ffe0ff */
[----:B------:R-:W-:-:S02]  /*4310*/  FMUL.FTZ R68, R30, UR38 ;  /* 0x000000261e447c20 */ /* 0x000fc40008410000 */
[----:B------:R-:W-:Y:S02]  /*4320*/  @!P1 IMAD R82, R114, R147, UR7 ;  /* 0x0000000772529e24 */ /* 0x000fe4000f8e0293 */
[----:B------:R-:W-:Y:S01]  /*4330*/  FADD.FTZ R69, RZ, R69 ;  /* 0x00000045ff457221 */ /* 0x000fe20000010000 */
[----:B------:R-:W-:Y:S01]  /*4340*/  MUFU.SIN R110, R138 ;  /* 0x0000008a006e7308 */ /* 0x000fe20000000400 */
[----:B------:R-:W-:Y:S02]  /*4350*/  FADD.FTZ R70, R209, R70 ;  /* 0x00000046d1467221 */ /* 0x000fe40000010000 */
[----:B---3--:R-:W-:Y:S02]  /*4360*/  FMUL.FTZ R126, R86, R115 ;  /* 0x00000073567e7220 */ /* 0x008fe40000410000 */
[----:B-1----:R-:W-:Y:S02]  /*4370*/  FMUL.FTZ R124, R104, R117 ;  /* 0x00000075687c7220 */ /* 0x002fe40000410000 */
[----:B------:R-:W-:Y:S01]  /*4380*/  FMUL.FTZ R127, R86, R127 ;  /* 0x0000007f567f7220 */ /* 0x000fe20000410000 */
[----:B------:R-:W-:Y:S01]  /*4390*/  MUFU.COS R138, R138 ;  /* 0x0000008a008a7308 */ /* 0x000fe20000000000 */
[----:B0-----:R-:W-:-:S02]  /*43a0*/  FMUL.FTZ R121, R106, R121 ;  /* 0x000000796a797220 */ /* 0x001fc40000410000 */
[----:B------:R-:W-:Y:S02]  /*43b0*/  FMUL.FTZ R120, R106, R137 ;  /* 0x000000896a787220 */ /* 0x000fe40000410000 */
[C---:B----4-:R-:W-:Y:S02]  /*43c0*/  FMUL.FTZ R117, R57.reuse, R108 ;  /* 0x0000006c39757220 */ /* 0x050fe40000410000 */
[----:B------:R-:W-:Y:S01]  /*43d0*/  FMUL.FTZ R116, R57, R116 ;  /* 0x0000007439747220 */ /* 0x000fe20000410000 */
[----:B------:R0:W1:Y:S01]  /*43e0*/  MUFU.EX2 R109, R72 ;  /* 0x00000048006d7308 */ /* 0x0000620000000800 */
[----:B------:R-:W-:Y:S02]  /*43f0*/  FMUL.RZ R68, R68, 0.15915493667125701904 ;  /* 0x3e22f98344447820 */ /* 0x000fe4000040c000 */
[C---:B------:R-:W-:Y:S02]  /*4400*/  FMUL.FTZ R115, R58.reuse, R145 ;  /* 0x000000913a737220 */ /* 0x040fe40000410000 */
[----:B------:R-:W-:-:S02]  /*4410*/  FMUL.FTZ R114, R58, R143 ;  /* 0x0000008f3a727220 */ /* 0x000fc40000410000 */
[C---:B------:R-:W-:Y:S02]  /*4420*/  FMUL.FTZ R57, R128.reuse, R69 ;  /* 0x0000004580397220 */ /* 0x040fe40000410000 */
[----:B------:R-:W-:Y:S02]  /*4430*/  FMUL.FTZ R58, R128, R70 ;  /* 0x00000046803a7220 */ /* 0x000fe40000410000 */
[----:B------:R-:W-:Y:S02]  /*4440*/  IMAD R86, R100, 0x3, R81 ;  /* 0x0000000364567824 */ /* 0x000fe400078e0251 */
[----:B------:R-:W-:Y:S01]  /*4450*/  @!P0 IMAD.WIDE R106, R140, R107, UR10 ;  /* 0x0000000a8c6a8e25 */ /* 0x000fe2000f8e026b */
[----:B------:R-:W-:Y:S01]  /*4460*/  SHF.L.U32 R140, R82, 0x3, RZ ;  /* 0x00000003528c7819 */ /* 0x000fe200000006ff */
[----:B------:R-:W-:Y:S02]  /*4470*/  STS.128 [R81.X16+0x600], R76 ;  /* 0x0006004c51007388 */ /* 0x000fe4000000cc00 */
[----:B------:R-:W-:Y:S01]  /*4480*/  FMUL.FTZ R85, R56, R85 ;  /* 0x0000005538557220 */ /* 0x000fe20000410000 */
[----:B------:R-:W-:Y:S01]  /*4490*/  MUFU.SIN R137, R68 ;  /* 0x0000004400897308 */ /* 0x000fe20000000400 */
[----:B------:R-:W-:Y:S01]  /*44a0*/  FMUL.FTZ R125, R104, R125 ;  /* 0x0000007d687d7220 */ /* 0x000fe20000410000 */
[----:B------:R-:W-:-:S06]  /*44b0*/  NOP ;  /* 0x0000000000007918 */ /* 0x000fcc0000000000 */
[----:B------:R-:W-:Y:S01]  /*44c0*/  FMUL.FTZ R123, R80, R123 ;  /* 0x0000007b507b7220 */ /* 0x000fe20000410000 */
[----:B------:R3:W-:Y:S01]  /*44d0*/  MUFU.COS R139, R68 ;  /* 0x00000044008b7308 */ /* 0x0007e20000000000 */
[C---:B------:R-:W-:Y:S01]  /*44e0*/  FFMA.FTZ R141, R129.reuse, R70, -R57 ;  /* 0x00000046818d7223 */ /* 0x040fe20000010839 */
[----:B0-----:R-:W-:Y:S01]  /*44f0*/  LDS.128 R72, [R86.X16+0x10] ;  /* 0x0000100056487984 */ /* 0x001fe2000000cc00 */
[----:B------:R-:W-:Y:S01]  /*4500*/  FFMA.FTZ R108, R129, R69, R58 ;  /* 0x00000045816c7223 */ /* 0x000fe2000001003a */
[----:B------:R-:W-:Y:S01]  /*4510*/  HADD2.F32 R111, -RZ, R62.H0_H0 ;  /* 0x2000003eff6f7230 */ /* 0x000fe20000004100 */
[----:B------:R-:W-:Y:S01]  /*4520*/  FMUL.FTZ R104, R87, R30 ;  /* 0x0000001e57687220 */ /* 0x000fe20000410000 */
[----:B------:R-:W-:Y:S04]  /*4530*/  LDS.128 R76, [R86.X16+0x20] ;  /* 0x00002000564c7984 */ /* 0x000fe8000000cc00 */
[----:B---3--:R-:W0:Y:S04]  /*4540*/  LDS.128 R68, [R86.X16] ;  /* 0x0000000056447984 */ /* 0x008e28000000cc00 */
[----:B------:R-:W3:Y:S04]  /*4550*/  LDS.128 R80, [R86.X16+0x30] ;  /* 0x0000300056507984 */ /* 0x000ee8000000cc00 */
[----:B------:R4:W-:Y:S01]  /*4560*/  STS.64 [R140+0x7780], R84 ;  /* 0x007780548c007388 */ /* 0x0009e20000000a00 */
[----:B--2---:R-:W-:Y:S01]  /*4570*/  FMUL.FTZ R113, R59, R136 ;  /* 0x000000883b717220 */ /* 0x004fe20000410000 */
[----:B------:R-:W2:Y:S01]  /*4580*/  MUFU.EX2 R104, R104 ;  /* 0x0000006800687308 */ /* 0x000ea20000000800 */
[----:B------:R-:W-:-:S02]  /*4590*/  FMUL.FTZ R208, R111, R52 ;  /* 0x000000346fd07220 */ /* 0x000fc40000410000 */
[----:B------:R-:W-:Y:S02]  /*45a0*/  FADD.FTZ R136, RZ, R108 ;  /* 0x0000006cff887221 */ /* 0x000fe40000010000 */
[----:B-1----:R-:W-:Y:S02]  /*45b0*/  FMUL.FTZ R111, R109, R138 ;  /* 0x0000008a6d6f7220 */ /* 0x002fe40000410000 */
[----:B------:R-:W-:Y:S02]  /*45c0*/  FADD.FTZ R141, R208, R141 ;  /* 0x0000008dd08d7221 */ /* 0x000fe40000010000 */
[----:B------:R-:W-:Y:S01]  /*45d0*/  FMUL.FTZ R138, R126, R136 ;  /* 0x000000887e8a7220 */ /* 0x000fe20000410000 */
[----:B----4-:R-:W-:Y:S01]  /*45e0*/  HADD2.F32 R140, -RZ, R62.H1_H1 ;  /* 0x3000003eff8c7230 */ /* 0x010fe20000004100 */
[----:B------:R-:W-:Y:S02]  /*45f0*/  HFMA2.MMA R56, -RZ, RZ, 1.875, 0 ;  /* 0x3f800000ff387435 */ /* 0x000fe400000001ff */
[----:B------:R-:W-:-:S02]  /*4600*/  FFMA.FTZ R138, R127, R141, -R138 ;  /* 0x0000008d7f8a7223 */ /* 0x000fc4000001088a */
[----:B------:R-:W-:Y:S02]  /*4610*/  FMUL.FTZ R141, R126, R141 ;  /* 0x0000008d7e8d7220 */ /* 0x000fe40000410000 */
[----:B------:R-:W-:Y:S01]  /*4620*/  FMUL.FTZ R207, R140, R51 ;  /* 0x000000338ccf7220 */ /* 0x000fe20000410000 */
[----:B------:R-:W-:Y:S01]  /*4630*/  MOV R57, RZ ;  /* 0x000000ff00397202 */ /* 0x000fe20000000f00 */
[----:B------:R-:W-:Y:S02]  /*4640*/  FMUL.FTZ R112, R59, R112 ;  /* 0x000000703b707220 */ /* 0x000fe40000410000 */
[----:B------:R-:W-:Y:S01]  /*4650*/  FMUL.FTZ R86, R85, R134 ;  /* 0x0000008655567220 */ /* 0x000fe20000410000 */
[----:B------:R-:W-:Y:S01]  /*4660*/  CS2R R58, SRZ ;  /* 0x00000000003a7805 */ /* 0x000fe2000001ff00 */
[----:B------:R-:W-:Y:S01]  /*4670*/  BAR.SYNC.DEFER_BLOCKING 0x0 ;  /* 0x0000000000007b1d */ /* 0x000fe20000010000 */
[----:B------:R-:W-:Y:S02]  /*4680*/  FFMA.FTZ R141, R127, R136, R141 ;  /* 0x000000887f8d7223 */ /* 0x000fe4000001008d */
[----:B------:R-:W-:-:S02]  /*4690*/  FADD.FTZ R138, R207, R138 ;  /* 0x0000008acf8a7221 */ /* 0x000fc40000010000 */
[----:B------:R-:W-:Y:S02]  /*46a0*/  FMUL.FTZ R110, R109, R110 ;  /* 0x0000006e6d6e7220 */ /* 0x000fe40000410000 */
[C---:B--2---:R-:W-:Y:S02]  /*46b0*/  FMUL.FTZ R109, R104.reuse, R139 ;  /* 0x0000008b686d7220 */ /* 0x044fe40000410000 */
[----:B------:R-:W-:Y:S02]  /*46c0*/  FMUL.FTZ R108, R104, R137 ;  /* 0x00000089686c7220 */ /* 0x000fe40000410000 */
[C---:B------:R-:W-:Y:S02]  /*46d0*/  FMUL.FTZ R104, R84.reuse, R134 ;  /* 0x0000008654687220 */ /* 0x040fe40000410000 */
[----:B------:R-:W-:Y:S02]  /*46e0*/  FFMA.FTZ R86, R84, R135, -R86 ;  /* 0x0000008754567223 */ /* 0x000fe40000010856 */
[----:B------:R-:W-:-:S02]  /*46f0*/  FADD.FTZ R141, RZ, R141 ;  /* 0x0000008dff8d7221 */ /* 0x000fc40000010000 */
[----:B------:R-:W-:Y:S01]  /*4700*/  FMUL.FTZ R136, R124, R138 ;  /* 0x0000008a7c887220 */ /* 0x000fe20000410000 */
[----:B------:R-:W-:Y:S01]  /*4710*/  HADD2.F32 R137, -RZ, R63.H0_H0 ;  /* 0x2000003fff897230 */ /* 0x000fe20000004100 */
[----:B------:R-:W-:Y:S02]  /*4720*/  FFMA.FTZ R104, R85, R135, R104 ;  /* 0x0000008755687223 */ /* 0x000fe40000010068 */
[----:B------:R-:W-:Y:S01]  /*4730*/  FFMA.FTZ R136, R125, R141, R136 ;  /* 0x0000008d7d887223 */ /* 0x000fe20000010088 */
[----:B------:R1:W5:Y:S01]  /*4740*/  @!P0 LDG.E.128 R56, [R106.64] ;  /* 0x0000001e6a388981 */ /* 0x000362000c1e1d00 */
[----:B------:R-:W-:Y:S02]  /*4750*/  FMUL.FTZ R206, R137, R50 ;  /* 0x0000003289ce7220 */ /* 0x000fe40000410000 */
[----:B------:R-:W-:Y:S02]  /*4760*/  FADD.FTZ R136, RZ, R136 ;  /* 0x00000088ff887221 */ /* 0x000fe40000010000 */
[----:B-1----:R-:W-:-:S02]  /*4770*/  FMUL.FTZ R106, R132, R86 ;  /* 0x00000056846a7220 */ /* 0x002fc40000410000 */
[----:B------:R-:W-:Y:S02]  /*4780*/  FMUL.FTZ R107, R124, R141 ;  /* 0x0000008d7c6b7220 */ /* 0x000fe40000410000 */
[----:B------:R-:W-:Y:S02]  /*4790*/  FFMA.FTZ R106, R133, R104, R106 ;  /* 0x00000068856a7223 */ /* 0x000fe4000001006a */
[----:B------:R-:W-:Y:S02]  /*47a0*/  FFMA.FTZ R107, R125, R138, -R107 ;  /* 0x0000008a7d6b7223 */ /* 0x000fe4000001086b */
[----:B------:R-:W-:Y:S01]  /*47b0*/  FMUL.FTZ R104, R132, R104 ;  /* 0x0000006884687220 */ /* 0x000fe20000410000 */
[----:B------:R-:W-:Y:S01]  /*47c0*/  HADD2.F32 R205, -RZ, R63.H1_H1 ;  /* 0x3000003fffcd7230 */ /* 0x000fe20000004100 */
[----:B------:R-:W-:Y:S02]  /*47d0*/  FADD.FTZ R107, R206, R107 ;  /* 0x0000006bce6b7221 */ /* 0x000fe40000010000 */
[----:B------:R-:W-:-:S02]  /*47e0*/  FMUL.FTZ R138, R122, R136 ;  /* 0x000000887a8a7220 */ /* 0x000fc40000410000 */
[----:B------:R-:W-:Y:S02]  /*47f0*/  FFMA.FTZ R104, R133, R86, -R104 ;  /* 0x0000005685687223 */ /* 0x000fe40000010868 */
[----:B------:R-:W-:Y:S02]  /*4800*/  FMUL.FTZ R86, R130, R106 ;  /* 0x0000006a82567220 */ /* 0x000fe40000410000 */
[-C--:B------:R-:W-:Y:S02]  /*4810*/  FMUL.FTZ R137, R122, R107.reuse ;  /* 0x0000006b7a897220 */ /* 0x080fe40000410000 */
[----:B------:R-:W-:Y:S02]  /*4820*/  FFMA.FTZ R138, R123, R107, -R138 ;  /* 0x0000006b7b8a7223 */ /* 0x000fe4000001088a */
[----:B------:R-:W-:Y:S02]  /*4830*/  FMUL.FTZ R205, R205, R48 ;  /* 0x00000030cdcd7220 */ /* 0x000fe40000410000 */
[----:B------:R-:W-:-:S02]  /*4840*/  FFMA.FTZ R86, R131, R104, -R86 ;  /* 0x0000006883567223 */ /* 0x000fc40000010856 */
[----:B------:R-:W-:Y:S02]  /*4850*/  FMUL.FTZ R104, R130, R104 ;  /* 0x0000006882687220 */ /* 0x000fe40000410000 */
[----:B------:R-:W-:Y:S02]  /*4860*/  FFMA.FTZ R137, R123, R136, R137 ;  /* 0x000000887b897223 */ /* 0x000fe40000010089 */
[----:B------:R-:W-:Y:S02]  /*4870*/  FADD.FTZ R138, R205, R138 ;  /* 0x0000008acd8a7221 */ /* 0x000fe40000010000 */
[----:B------:R-:W-:Y:S02]  /*4880*/  FFMA.FTZ R104, R131, R106, R104 ;  /* 0x0000006a83687223 */ /* 0x000fe40000010068 */
[----:B------:R-:W-:Y:S02]  /*4890*/  FADD.FTZ R137, RZ, R137 ;  /* 0x00000089ff897221 */ /* 0x000fe40000010000 */
[----:B------:R-:W-:Y:S01]  /*48a0*/  FMUL.FTZ R140, R120, R138 ;  /* 0x0000008a788c7220 */ /* 0x000fe20000410000 */
[----:B------:R-:W-:Y:S01]  /*48b0*/  HADD2.F32 R139, -RZ, R64.H0_H0 ;  /* 0x20000040ff8b7230 */ /* 0x000fe20000004100 */
[----:B------:R-:W-:-:S02]  /*48c0*/  FMUL.FTZ R106, R128, R104 ;  /* 0x00000068806a7220 */ /* 0x000fc40000410000 */
[-C--:B------:R-:W-:Y:S02]  /*48d0*/  FMUL.FTZ R136, R120, R137.reuse ;  /* 0x0000008978887220 */ /* 0x080fe40000410000 */
[----:B------:R-:W-:Y:S02]  /*48e0*/  FFMA.FTZ R140, R121, R137, R140 ;  /* 0x00000089798c7223 */ /* 0x000fe4000001008c */
[-C--:B------:R-:W-:Y:S02]  /*48f0*/  FMUL.FTZ R107, R128, R86.reuse ;  /* 0x00000056806b7220 */ /* 0x080fe40000410000 */
[----:B------:R-:W-:Y:S02]  /*4900*/  FFMA.FTZ R106, R129, R86, -R106 ;  /* 0x00000056816a7223 */ /* 0x000fe4000001086a */
[----:B------:R-:W-:Y:S02]  /*4910*/  FFMA.FTZ R137, R121, R138, -R136 ;  /* 0x0000008a79897223 */ /* 0x000fe40000010888 */
[----:B------:R-:W-:-:S02]  /*4920*/  FMUL.FTZ R204, R139, R46 ;  /* 0x0000002e8bcc7220 */ /* 0x000fc40000410000 */
[----:B------:R-:W-:Y:S02]  /*4930*/  FADD.FTZ R140, RZ, R140 ;  /* 0x0000008cff8c7221 */ /* 0x000fe40000010000 */
[----:B------:R-:W-:Y:S02]  /*4940*/  FFMA.FTZ R107, R129, R104, R107 ;  /* 0x00000068816b7223 */ /* 0x000fe4000001006b */
[----:B------:R-:W-:Y:S02]  /*4950*/  FMUL.FTZ R136, R126, R106 ;  /* 0x0000006a7e887220 */ /* 0x000fe40000410000 */
[----:B------:R-:W-:Y:S02]  /*4960*/  FADD.FTZ R137, R204, R137 ;  /* 0x00000089cc897221 */ /* 0x000fe40000010000 */
[----:B------:R-:W-:Y:S02]  /*4970*/  FMUL.FTZ R138, R118, R140 ;  /* 0x0000008c768a7220 */ /* 0x000fe40000410000 */
[----:B------:R-:W-:-:S02]  /*4980*/  FMUL.FTZ R104, R126, R107 ;  /* 0x0000006b7e687220 */ /* 0x000fc40000410000 */
[----:B------:R-:W-:Y:S02]  /*4990*/  FFMA.FTZ R136, R127, R107, R136 ;  /* 0x0000006b7f887223 */ /* 0x000fe40000010088 */
[-C--:B------:R-:W-:Y:S02]  /*49a0*/  FFMA.FTZ R138, R119, R137.reuse, -R138 ;  /* 0x00000089778a7223 */ /* 0x080fe4000001088a */
[----:B------:R-:W-:Y:S01]  /*49b0*/  FMUL.FTZ R137, R118, R137 ;  /* 0x0000008976897220 */ /* 0x000fe20000410000 */
[----:B------:R-:W-:Y:S01]  /*49c0*/  HADD2.F32 R203, -RZ, R64.H1_H1 ;  /* 0x30000040ffcb7230 */ /* 0x000fe20000004100 */
[----:B------:R-:W-:Y:S02]  /*49d0*/  FFMA.FTZ R104, R127, R106, -R104 ;  /* 0x0000006a7f687223 */ /* 0x000fe40000010868 */
[----:B------:R-:W-:Y:S02]  /*49e0*/  FMUL.FTZ R106, R124, R136 ;  /* 0x000000887c6a7220 */ /* 0x000fe40000410000 */
[----:B------:R-:W-:-:S02]  /*49f0*/  FFMA.FTZ R137, R119, R140, R137 ;  /* 0x0000008c77897223 */ /* 0x000fc40000010089 */
[-C--:B------:R-:W-:Y:S02]  /*4a00*/  FFMA.FTZ R106, R125, R104.reuse, -R106 ;  /* 0x000000687d6a7223 */ /* 0x080fe4000001086a */
[----:B------:R-:W-:Y:S02]  /*4a10*/  FMUL.FTZ R104, R124, R104 ;  /* 0x000000687c687220 */ /* 0x000fe40000410000 */
[----:B------:R-:W-:Y:S02]  /*4a20*/  FMUL.FTZ R203, R203, R44 ;  /* 0x0000002ccbcb7220 */ /* 0x000fe40000410000 */
[----:B------:R-:W-:Y:S02]  /*4a30*/  FMUL.FTZ R86, R24, UR38 ;  /* 0x0000002618567c20 */ /* 0x000fe40008410000 */
[----:B------:R-:W-:Y:S02]  /*4a40*/  FADD.FTZ R137, RZ, R137 ;  /* 0x00000089ff897221 */ /* 0x000fe40000010000 */
[----:B------:R-:W-:-:S02]  /*4a50*/  FMUL.FTZ R87, R87, R24 ;  /* 0x0000001857577220 */ /* 0x000fc40000410000 */
[----:B------:R-:W-:Y:S02]  /*4a60*/  FFMA.FTZ R104, R125, R136, R104 ;  /* 0x000000887d687223 */ /* 0x000fe40000010068 */
[----:B------:R-:W-:Y:S02]  /*4a70*/  FADD.FTZ R138, R203, R138 ;  /* 0x0000008acb8a7221 */ /* 0x000fe40000010000 */
[----:B------:R-:W-:Y:S02]  /*4a80*/  FMUL.RZ R142, R86, 0.15915493667125701904 ;  /* 0x3e22f983568e7820 */ /* 0x000fe4000040c000 */
[C---:B------:R-:W-:Y:S01]  /*4a90*/  FMUL.FTZ R136, R116.reuse, R137 ;  /* 0x0000008974887220 */ /* 0x040fe20000410000 */
[----:B------:R-:W-:Y:S01]  /*4aa0*/  HADD2.F32 R141, -RZ, R65.H0_H0 ;  /* 0x20000041ff8d7230 */ /* 0x000fe20000004100 */
[-C--:B------:R-:W-:Y:S01]  /*4ab0*/  FMUL.FTZ R140, R116, R138.reuse ;  /* 0x0000008a748c7220 */ /* 0x080fe20000410000 */
[----:B------:R-:W-:Y:S01]  /*4ac0*/  MUFU.COS R86, R142 ;  /* 0x0000008e00567308 */ /* 0x000fe20000000000 */
[----:B------:R-:W-:-:S02]  /*4ad0*/  FFMA.FTZ R139, R117, R138, -R136 ;  /* 0x0000008a758b7223 */ /* 0x000fc40000010888 */
[C---:B------:R-:W-:Y:S02]  /*4ae0*/  FMUL.FTZ R107, R122.reuse, R104 ;  /* 0x000000687a6b7220 */ /* 0x040fe40000410000 */
[----:B------:R-:W-:-:S03]  /*4af0*/  FMUL.FTZ R136, R122, R106 ;  /* 0x0000006a7a887220 */ /* 0x000fc60000410000 */
[----:B------:R-:W1:Y:S01]  /*4b00*/  MUFU.EX2 R87, R87 ;  /* 0x0000005700577308 */ /* 0x000e620000000800 */
[----:B------:R-:W-:Y:S02]  /*4b10*/  FFMA.FTZ R140, R117, R137, R140 ;  /* 0x00000089758c7223 */ /* 0x000fe4000001008c */
[----:B------:R-:W-:Y:S02]  /*4b20*/  FMUL.FTZ R202, R141, R42 ;  /* 0x0000002a8dca7220 */ /* 0x000fe40000410000 */
[C---:B------:R-:W-:Y:S02]  /*4b30*/  FFMA.FTZ R107, R123.reuse, R106, -R107 ;  /* 0x0000006a7b6b7223 */ /* 0x040fe4000001086b */
[----:B------:R-:W-:Y:S01]  /*4b40*/  FFMA.FTZ R136, R123, R104, R136 ;  /* 0x000000687b887223 */ /* 0x000fe20000010088 */
[----:B------:R-:W2:Y:S01]  /*4b50*/  MUFU.SIN R106, R142 ;  /* 0x0000008e006a7308 */ /* 0x000ea20000000400 */
[----:B------:R-:W-:Y:S02]  /*4b60*/  FADD.FTZ R140, RZ, R140 ;  /* 0x0000008cff8c7221 */ /* 0x000fe40000010000 */
[----:B------:R-:W-:Y:S01]  /*4b70*/  FADD.FTZ R139, R202, R139 ;  /* 0x0000008bca8b7221 */ /* 0x000fe20000010000 */
[----:B------:R-:W-:Y:S01]  /*4b80*/  HADD2.F32 R201, -RZ, R65.H1_H1 ;  /* 0x30000041ffc97230 */ /* 0x000fe20000004100 */
[----:B------:R-:W-:-:S02]  /*4b90*/  FMUL.FTZ R104, R120, R136 ;  /* 0x0000008878687220 */ /* 0x000fc40000410000 */
[CC--:B------:R-:W-:Y:S02]  /*4ba0*/  FMUL.FTZ R138, R114.reuse, R140.reuse ;  /* 0x0000008c728a7220 */ /* 0x0c0fe40000410000 */
[----:B------:R-:W-:Y:S02]  /*4bb0*/  FMUL.FTZ R141, R114, R139 ;  /* 0x0000008b728d7220 */ /* 0x000fe40000410000 */
[-C--:B------:R-:W-:Y:S02]  /*4bc0*/  FMUL.FTZ R137, R120, R107.reuse ;  /* 0x0000006b78897220 */ /* 0x080fe40000410000 */
[----:B------:R-:W-:Y:S02]  /*4bd0*/  FFMA.FTZ R104, R121, R107, -R104 ;  /* 0x0000006b79687223 */ /* 0x000fe40000010868 */
[C---:B------:R-:W-:Y:S02]  /*4be0*/  FFMA.FTZ R138, R115.reuse, R139, -R138 ;  /* 0x0000008b738a7223 */ /* 0x040fe4000001088a */
[----:B------:R-:W-:-:S02]  /*4bf0*/  FFMA.FTZ R141, R115, R140, R141 ;  /* 0x0000008c738d7223 */ /* 0x000fc4000001008d */
[----:B------:R-:W-:Y:S02]  /*4c00*/  FMUL.FTZ R201, R201, R40 ;  /* 0x00000028c9c97220 */ /* 0x000fe40000410000 */
[----:B-1----:R-:W-:Y:S02]  /*4c10*/  FMUL.FTZ R107, R87, R86 ;  /* 0x00000056576b7220 */ /* 0x002fe40000410000 */
[----:B------:R-:W-:Y:S02]  /*4c20*/  FFMA.FTZ R137, R121, R136, R137 ;  /* 0x0000008879897223 */ /* 0x000fe40000010089 */
[----:B------:R-:W-:Y:S02]  /*4c30*/  FMUL.FTZ R86, R118, R104 ;  /* 0x0000006876567220 */ /* 0x000fe40000410000 */
[----:B------:R-:W-:Y:S02]  /*4c40*/  FADD.FTZ R138, R201, R138 ;  /* 0x0000008ac98a7221 */ /* 0x000fe40000010000 */
[----:B------:R-:W-:Y:S01]  /*4c50*/  FADD.FTZ R141, RZ, R141 ;  /* 0x0000008dff8d7221 */ /* 0x000fe20000010000 */
[----:B------:R-:W-:Y:S01]  /*4c60*/  HADD2.F32 R143, -RZ, R66.H0_H0 ;  /* 0x20000042ff8f7230 */ /* 0x000fe20000004100 */
[----:B------:R-:W-:-:S02]  /*4c70*/  FFMA.FTZ R86, R119, R137, R86 ;  /* 0x0000008977567223 */ /* 0x000fc40000010056 */
[----:B--2---:R-:W-:Y:S02]  /*4c80*/  FMUL.FTZ R106, R87, R106 ;  /* 0x0000006a576a7220 */ /* 0x004fe40000410000 */
[----:B------:R-:W-:Y:S02]  /*4c90*/  FMUL.FTZ R137, R118, R137 ;  /* 0x0000008976897220 */ /* 0x000fe40000410000 */
[C---:B------:R-:W-:Y:S02]  /*4ca0*/  FMUL.FTZ R136, R112.reuse, R138 ;  /* 0x0000008a70887220 */ /* 0x040fe40000410000 */
[-C--:B------:R-:W-:Y:S02]  /*4cb0*/  FMUL.FTZ R87, R112, R141.reuse ;  /* 0x0000008d70577220 */ /* 0x080fe40000410000 */
[----:B------:R-:W-:Y:S02]  /*4cc0*/  FFMA.FTZ R137, R119, R104, -R137 ;  /* 0x0000006877897223 */ /* 0x000fe40000010889 */
[----:B------:R-:W-:-:S02]  /*4cd0*/  FFMA.FTZ R136, R113, R141, R136 ;  /* 0x0000008d71887223 */ /* 0x000fc40000010088 */
[----:B------:R-:W-:Y:S02]  /*4ce0*/  FFMA.FTZ R139, R113, R138, -R87 ;  /* 0x0000008a718b7223 */ /* 0x000fe40000010857 */
[----:B------:R-:W-:Y:S02]  /*4cf0*/  FMUL.FTZ R200, R143, R38 ;  /* 0x000000268fc87220 */ /* 0x000fe40000410000 */
[C---:B------:R-:W-:Y:S02]  /*4d00*/  FMUL.FTZ R104, R116.reuse, R86 ;  /* 0x0000005674687220 */ /* 0x040fe40000410000 */
[----:B------:R-:W-:Y:S02]  /*4d10*/  FMUL.FTZ R87, R116, R137 ;  /* 0x0000008974577220 */ /* 0x000fe40000410000 */
[----:B------:R-:W-:Y:S02]  /*4d20*/  FADD.FTZ R138, RZ, R136 ;  /* 0x00000088ff8a7221 */ /* 0x000fe40000010000 */
[----:B------:R-:W-:-:S02]  /*4d30*/  FADD.FTZ R139, R200, R139 ;  /* 0x0000008bc88b7221 */ /* 0x000fc40000010000 */
[C---:B------:R-:W-:Y:S01]  /*4d40*/  FFMA.FTZ R104, R117.reuse, R137, -R104 ;  /* 0x0000008975687223 */ /* 0x040fe20000010868 */
[----:B------:R-:W-:Y:S01]  /*4d50*/  HADD2.F32 R142, -RZ, R66.H1_H1 ;  /* 0x30000042ff8e7230 */ /* 0x000fe20000004100 */
[----:B------:R-:W-:Y:S02]  /*4d60*/  FFMA.FTZ R86, R117, R86, R87 ;  /* 0x0000005675567223 */ /* 0x000fe40000010057 */
[C---:B------:R-:W-:Y:S02]  /*4d70*/  FMUL.FTZ R136, R110.reuse, R138 ;  /* 0x0000008a6e887220 */ /* 0x040fe40000410000 */
[-C--:B------:R-:W-:Y:S02]  /*4d80*/  FMUL.FTZ R87, R110, R139.reuse ;  /* 0x0000008b6e577220 */ /* 0x080fe40000410000 */
[----:B------:R-:W-:Y:S02]  /*4d90*/  FMUL.FTZ R137, R114, R104 ;  /* 0x0000006872897220 */ /* 0x000fe40000410000 */
[----:B------:R-:W-:-:S02]  /*4da0*/  FFMA.FTZ R140, R111, R139, -R136 ;  /* 0x0000008b6f8c7223 */ /* 0x000fc40000010888 */
[----:B------:R-:W-:Y:S02]  /*4db0*/  FFMA.FTZ R138, R111, R138, R87 ;  /* 0x0000008a6f8a7223 */ /* 0x000fe40000010057 */
[-C--:B------:R-:W-:Y:S02]  /*4dc0*/  FMUL.FTZ R136, R114, R86.reuse ;  /* 0x0000005672887220 */ /* 0x080fe40000410000 */
[----:B------:R-:W-:Y:S02]  /*4dd0*/  FMUL.FTZ R87, R142, R35 ;  /* 0x000000238e577220 */ /* 0x000fe40000410000 */
[C---:B------:R-:W-:Y:S02]  /*4de0*/  FFMA.FTZ R137, R115.reuse, R86, R137 ;  /* 0x0000005673897223 */ /* 0x040fe40000010089 */
[----:B------:R-:W-:Y:S02]  /*4df0*/  FFMA.FTZ R136, R115, R104, -R136 ;  /* 0x0000006873887223 */ /* 0x000fe40000010888 */
[----:B------:R-:W-:-:S02]  /*4e00*/  FADD.FTZ R140, R87, R140 ;  /* 0x0000008c578c7221 */ /* 0x000fc40000010000 */
[C---:B------:R-:W-:Y:S01]  /*4e10*/  FMUL.FTZ R86, R112.reuse, R137 ;  /* 0x0000008970567220 */ /* 0x040fe20000410000 */
[----:B------:R1:W2:Y:S01]  /*4e20*/  R2UR UR42, R103 ;  /* 0x00000000672a73c2 */ /* 0x0002a200000e0000 */
[----:B------:R-:W-:Y:S02]  /*4e30*/  FADD.FTZ R138, RZ, R138 ;  /* 0x0000008aff8a7221 */ /* 0x000fe40000010000 */
[----:B------:R-:W-:Y:S02]  /*4e40*/  FMUL.FTZ R104, R112, R136 ;  /* 0x0000008870687220 */ /* 0x000fe40000410000 */
[C---:B------:R-:W-:Y:S02]  /*4e50*/  FMUL.FTZ R141, R108.reuse, R140 ;  /* 0x0000008c6c8d7220 */ /* 0x040fe40000410000 */
[----:B------:R-:W-:Y:S01]  /*4e60*/  FFMA.FTZ R136, R113, R136, -R86 ;  /* 0x0000008871887223 */ /* 0x000fe20000010856 */
[----:B------:R4:W0:Y:S01]  /*4e70*/  R2UR UR41, R102 ;  /* 0x00000000662973c2 */ /* 0x00082200000e0000 */
[-C--:B------:R-:W-:Y:S01]  /*4e80*/  FMUL.FTZ R139, R108, R138.reuse ;  /* 0x0000008a6c8b7220 */ /* 0x080fe20000410000 */
[----:B------:R-:W-:Y:S01]  /*4e90*/  HADD2.F32 R143, -RZ, R67.H0_H0 ;  /* 0x20000043ff8f7230 */ /* 0x000fe20000004100 */
[----:B------:R-:W-:-:S02]  /*4ea0*/  FFMA.FTZ R141, R109, R138, R141 ;  /* 0x0000008a6d8d7223 */ /* 0x000fc4000001008d */
[----:B------:R-:W-:Y:S02]  /*4eb0*/  FFMA.FTZ R104, R113, R137, R104 ;  /* 0x0000008971687223 */ /* 0x000fe40000010068 */
[C---:B------:R-:W-:Y:S02]  /*4ec0*/  FMUL.FTZ R138, R110.reuse, R136 ;  /* 0x000000886e8a7220 */ /* 0x040fe40000410000 */
[-C--:B------:R-:W-:Y:S02]  /*4ed0*/  FMUL.FTZ R137, R110, R104.reuse ;  /* 0x000000686e897220 */ /* 0x080fe40000410000 */
[----:B------:R-:W-:Y:S02]  /*4ee0*/  FFMA.FTZ R138, R111, R104, R138 ;  /* 0x000000686f8a7223 */ /* 0x000fe4000001008a */
[----:B------:R-:W-:Y:S02]  /*4ef0*/  FFMA.FTZ R139, R109, R140, -R139 ;  /* 0x0000008c6d8b7223 */ /* 0x000fe4000001088b */
[----:B------:R-:W-:-:S02]  /*4f00*/  FMUL.FTZ R86, R143, R30 ;  /* 0x0000001e8f567220 */ /* 0x000fc40000410000 */
[----:B------:R-:W-:Y:S02]  /*4f10*/  FFMA.FTZ R137, R111, R136, -R137 ;  /* 0x000000886f897223 */ /* 0x000fe40000010889 */
[----:B------:R-:W-:Y:S02]  /*4f20*/  FADD.FTZ R141, RZ, R141 ;  /* 0x0000008dff8d7221 */ /* 0x000fe40000010000 */
[----:B------:R-:W-:Y:S02]  /*4f30*/  FMUL.FTZ R104, R108, R138 ;  /* 0x0000008a6c687220 */ /* 0x000fe40000410000 */
[----:B------:R-:W-:Y:S01]  /*4f40*/  FADD.FTZ R139, R86, R139 ;  /* 0x0000008b568b7221 */ /* 0x000fe20000010000 */
[----:B0-----:R-:W-:Y:S01]  /*4f50*/  HADD2.F32 R151, -RZ, R71.H1_H1 ;  /* 0x30000047ff977230 */ /* 0x001fe20000004100 */
[----:B------:R-:W-:Y:S02]  /*4f60*/  FMUL.FTZ R136, R108, R137 ;  /* 0x000000896c887220 */ /* 0x000fe40000410000 */
[----:B------:R-:W-:-:S02]  /*4f70*/  FMUL.FTZ R196, R106, R141 ;  /* 0x0000008d6ac47220 */ /* 0x000fc40000410000 */
[C---:B-1----:R-:W-:Y:S01]  /*4f80*/  FFMA.FTZ R103, R109.reuse, R137, -R104 ;  /* 0x000000896d677223 */ /* 0x042fe20000010868 */
[--C-:B------:R-:W-:Y:S01]  /*4f90*/  HADD2.F32 R137, -RZ, R68.reuse.H1_H1 ;  /* 0x30000044ff897230 */ /* 0x100fe20000004100 */
[-C--:B------:R-:W-:Y:S01]  /*4fa0*/  FMUL.FTZ R194, R106, R139.reuse ;  /* 0x0000008b6ac27220 */ /* 0x080fe20000410000 */
[----:B------:R-:W-:Y:S01]  /*4fb0*/  HADD2.F32 R104, -RZ, R68.H0_H0 ;  /* 0x20000044ff687230 */ /* 0x000fe20000004100 */
[----:B----4-:R-:W-:Y:S01]  /*4fc0*/  FFMA.FTZ R102, R109, R138, R136 ;  /* 0x0000008a6d667223 */ /* 0x010fe20000010088 */
[--C-:B------:R-:W-:Y:S01]  /*4fd0*/  HADD2.F32 R136, -RZ, R69.reuse.H0_H0 ;  /* 0x20000045ff887230 */ /* 0x100fe20000004100 */
[C---:B------:R-:W-:Y:S01]  /*4fe0*/  FFMA.FTZ R196, R107.reuse, R139, -R196 ;  /* 0x0000008b6bc47223 */ /* 0x040fe200000108c4 */
[----:B------:R-:W-:Y:S01]  /*4ff0*/  HADD2.F32 R139, -RZ, R69.H1_H1 ;  /* 0x30000045ff8b7230 */ /* 0x000fe20000004100 */
[----:B------:R-:W-:Y:S01]  /*5000*/  FFMA.FTZ R194, R107, R141, R194 ;  /* 0x0000008d6bc27223 */ /* 0x000fe200000100c2 */
[----:B------:R-:W-:Y:S01]  /*5010*/  HADD2.F32 R140, -RZ, R71.H0_H0 ;  /* 0x20000047ff8c7230 */ /* 0x000fe20000004100 */
[----:B--2---:R-:W-:Y:S01]  /*5020*/  FMUL.FTZ R69, R137, UR42 ;  /* 0x0000002a89457c20 */ /* 0x004fe20008410000 */
[--C-:B------:R-:W-:Y:S01]  /*5030*/  HADD2.F32 R141, -RZ, R70.reuse.H1_H1 ;  /* 0x30000046ff8d7230 */ /* 0x100fe20000004100 */
[----:B------:R-:W-:Y:S01]  /*5040*/  FMUL.FTZ R153, R151, UR42 ;  /* 0x0000002a97997c20 */ /* 0x000fe20008410000 */
[----:B------:R-:W-:Y:S01]  /*5050*/  HADD2.F32 R138, -RZ, R70.H0_H0 ;  /* 0x20000046ff8a7230 */ /* 0x000fe20000004100 */
[----:B------:R-:W-:-:S02]  /*5060*/  FFMA.FTZ R150, R104, UR41, -R69 ;  /* 0x0000002968967c23 */ /* 0x000fc40008010845 */
[----:B------:R-:W-:Y:S01]  /*5070*/  FFMA.FTZ R144, R140, UR41, -R153 ;  /* 0x000000298c907c23 */ /* 0x000fe20008010899 */
[--C-:B------:R-:W-:Y:S01]  /*5080*/  HADD2.F32 R153, -RZ, R72.reuse.H1_H1 ;  /* 0x30000048ff997230 */ /* 0x100fe20000004100 */
[----:B------:R-:W-:Y:S01]  /*5090*/  FMUL.FTZ R69, R141, UR42 ;  /* 0x0000002a8d457c20 */ /* 0x000fe20008410000 */
[----:B------:R-:W-:-:S03]  /*50a0*/  HADD2.F32 R142, -RZ, R72.H0_H0 ;  /* 0x20000048ff8e7230 */ /* 0x000fc60000004100 */
[----:B------:R-:W-:Y:S02]  /*50b0*/  FFMA.FTZ R146, R138, UR41, -R69 ;  /* 0x000000298a927c23 */ /* 0x000fe40008010845 */
[----:B------:R-:W-:Y:S01]  /*50c0*/  FMUL.FTZ R69, R153, UR42 ;  /* 0x0000002a99457c20 */ /* 0x000fe20008410000 */
[--C-:B------:R-:W-:Y:S01]  /*50d0*/  HADD2.F32 R157, -RZ, R74.reuse.H1_H1 ;  /* 0x3000004aff9d7230 */ /* 0x100fe20000004100 */
[----:B------:R-:W-:Y:S02]  /*50e0*/  FADD.FTZ R164, R92, R92 ;  /* 0x0000005c5ca47221 */ /* 0x000fe40000010000 */
[----:B------:R-:W-:Y:S01]  /*50f0*/  FFMA.FTZ R69, R142, UR41, -R69 ;  /* 0x000000298e457c23 */ /* 0x000fe20008010845 */
[----:B------:R-:W-:-:S03]  /*5100*/  HADD2.F32 R154, -RZ, R74.H0_H0 ;  /* 0x2000004aff9a7230 */ /* 0x000fc60000004100 */
[----:B------:R-:W-:Y:S02]  /*5110*/  FMUL.FTZ R165, R164, R69 ;  /* 0x00000045a4a57220 */ /* 0x000fe40000410000 */
        /* <DEDUP_REMOVED lines=8> */
[----:B------:R-:W-:Y:S02]  /*51a0*/  FMUL.FTZ R71, R137, UR41 ;  /* 0x0000002989477c20 */ /* 0x000fe40008410000 */
[----:B------:R-:W-:Y:S02]  /*51b0*/  FADD.FTZ R176, R49, R49 ;  /* 0x0000003131b07221 */ /* 0x000fe40000010000 */
[----:B------:R-:W-:Y:S01]  /*51c0*/  FFMA.FTZ R69, R166, UR41, -R69 ;  /* 0x00000029a6457c23 */ /* 0x000fe20008010845 */
[----:B------:R-:W-:Y:S01]  /*51d0*/  HADD2.F32 R178, -RZ, R78.H0_H0 ;  /* 0x2000004effb27230 */ /* 0x000fe20000004100 */
[----:B------:R-:W-:-:S02]  /*51e0*/  FADD.FTZ R149, R96, R96 ;  /* 0x0000006060957221 */ /* 0x000fc40000010000 */
[C---:B------:R-:W-:Y:S02]  /*51f0*/  FMUL.FTZ R143, R139.reuse, UR42 ;  /* 0x0000002a8b8f7c20 */ /* 0x040fe40008410000 */
[----:B------:R-:W-:Y:S02]  /*5200*/  FFMA.FTZ R68, R104, UR42, R71 ;  /* 0x0000002a68447c23 */ /* 0x000fe40008010047 */
[----:B------:R-:W-:Y:S02]  /*5210*/  FMUL.FTZ R177, R176, R69 ;  /* 0x00000045b0b17220 */ /* 0x000fe40000410000 */
[----:B------:R-:W-:Y:S02]  /*5220*/  FMUL.FTZ R145, R139, UR41 ;  /* 0x000000298b917c20 */ /* 0x000fe40008410000 */
[----:B------:R-:W-:Y:S02]  /*5230*/  FMUL.FTZ R71, R141, UR41 ;  /* 0x000000298d477c20 */ /* 0x000fe40008410000 */
[----:B------:R-:W-:-:S02]  /*5240*/  FMUL.FTZ R69, R181, UR42 ;  /* 0x0000002ab5457c20 */ /* 0x000fc40008410000 */
[----:B------:R-:W-:Y:S01]  /*5250*/  FMUL.FTZ R150, R149, R150 ;  /* 0x0000009695967220 */ /* 0x000fe20000410000 */
[----:B---3--:R-:W-:Y:S01]  /*5260*/  HADD2.F32 R185, -RZ, R80.H1_H1 ;  /* 0x30000050ffb97230 */ /* 0x008fe20000004100 */
[----:B------:R-:W-:Y:S02]  /*5270*/  FADD.FTZ R147, R95, R95 ;  /* 0x0000005f5f937221 */ /* 0x000fe40000010000 */
[C---:B------:R-:W-:Y:S02]  /*5280*/  FFMA.FTZ R148, R136.reuse, UR41, -R143 ;  /* 0x0000002988947c23 */ /* 0x040fe4000801088f */
[----:B------:R-:W-:Y:S02]  /*5290*/  FMUL.FTZ R149, R149, R68 ;  /* 0x0000004495957220 */ /* 0x000fe40000410000 */
[----:B------:R-:W-:Y:S02]  /*52a0*/  FFMA.FTZ R70, R136, UR42, R145 ;  /* 0x0000002a88467c23 */ /* 0x000fe40008010091 */
[----:B------:R-:W-:-:S02]  /*52b0*/  FFMA.FTZ R68, R138, UR42, R71 ;  /* 0x0000002a8a447c23 */ /* 0x000fc40008010047 */
[----:B------:R-:W-:Y:S02]  /*52c0*/  FADD.FTZ R172, R45, R45 ;  /* 0x0000002d2dac7221 */ /* 0x000fe40000010000 */
[----:B------:R-:W-:Y:S01]  /*52d0*/  FFMA.FTZ R69, R178, UR41, -R69 ;  /* 0x00000029b2457c23 */ /* 0x000fe20008010845 */
[----:B------:R-:W-:Y:S01]  /*52e0*/  ISETP.NE.AND P0, PT, R99, 0x7f, PT ;  /* 0x0000007f6300780c */ /* 0x000fe20003f05270 */
[----:B------:R-:W-:Y:S02]  /*52f0*/  FMUL.FTZ R155, R151, UR41 ;  /* 0x00000029979b7c20 */ /* 0x000fe40008410000 */
[----:B------:R-:W-:Y:S01]  /*5300*/  FMUL.FTZ R71, R153, UR41 ;  /* 0x0000002999477c20 */ /* 0x000fe20008410000 */
[----:B------:R-:W-:Y:S01]  /*5310*/  HADD2.F32 R182, -RZ, R80.H0_H0 ;  /* 0x20000050ffb67230 */ /* 0x000fe20000004100 */
[C---:B------:R-:W-:Y:S02]  /*5320*/  FMUL.FTZ R148, R147.reuse, R148 ;  /* 0x0000009493947220 */ /* 0x040fe40000410000 */
[----:B------:R-:W-:-:S02]  /*5330*/  FMUL.FTZ R147, R147, R70 ;  /* 0x0000004693937220 */ /* 0x000fc40000410000 */
[----:B------:R-:W-:Y:S02]  /*5340*/  FADD.FTZ R145, R94, R94 ;  /* 0x0000005e5e917221 */ /* 0x000fe40000010000 */
[----:B------:R-:W-:Y:S02]  /*5350*/  FADD.FTZ R143, R93, R93 ;  /* 0x0000005d5d8f7221 */ /* 0x000fe40000010000 */
[----:B------:R-:W-:Y:S02]  /*5360*/  FMUL.FTZ R173, R172, R69 ;  /* 0x00000045acad7220 */ /* 0x000fe40000410000 */
[----:B------:R-:W-:Y:S01]  /*5370*/  FFMA.FTZ R70, R140, UR42, R155 ;  /* 0x0000002a8c467c23 */ /* 0x000fe2000801009b */
[----:B------:R-:W-:Y:S01]  /*5380*/  HADD2.F32 R155, -RZ, R73.H1_H1 ;  /* 0x30000049ff9b7230 */ /* 0x000fe20000004100 */
[----:B------:R-:W-:Y:S02]  /*5390*/  FFMA.FTZ R71, R142, UR42, R71 ;  /* 0x0000002a8e477c23 */ /* 0x000fe40008010047 */
[----:B------:R-:W-:-:S02]  /*53a0*/  FMUL.FTZ R69, R185, UR42 ;  /* 0x0000002ab9457c20 */ /* 0x000fc40008410000 */
[----:B------:R-:W-:Y:S02]  /*53b0*/  FMUL.FTZ R146, R145, R146 ;  /* 0x0000009291927220 */ /* 0x000fe40000410000 */
[----:B------:R-:W-:Y:S01]  /*53c0*/  FMUL.FTZ R144, R143, R144 ;  /* 0x000000908f907220 */ /* 0x000fe20000410000 */
[----:B------:R-:W-:Y:S01]  /*53d0*/  HADD2.F32 R152, -RZ, R73.H0_H0 ;  /* 0x20000049ff987230 */ /* 0x000fe20000004100 */
[----:B------:R-:W-:Y:S02]  /*53e0*/  FMUL.FTZ R145, R145, R68 ;  /* 0x0000004491917220 */ /* 0x000fe40000410000 */
[----:B------:R-:W-:Y:S02]  /*53f0*/  FMUL.FTZ R143, R143, R70 ;  /* 0x000000468f8f7220 */ /* 0x000fe40000410000 */
[----:B------:R-:W-:Y:S02]  /*5400*/  FMUL.FTZ R164, R164, R71 ;  /* 0x00000047a4a47220 */ /* 0x000fe40000410000 */
[----:B------:R-:W-:-:S02]  /*5410*/  FADD.FTZ R186, R41, R41 ;  /* 0x0000002929ba7221 */ /* 0x000fc40000010000 */
[----:B------:R-:W-:Y:S02]  /*5420*/  FFMA.FTZ R69, R182, UR41, -R69 ;  /* 0x00000029b6457c23 */ /* 0x000fe40008010845 */
[----:B------:R-:W-:Y:S02]  /*5430*/  FMUL.FTZ R71, R157, UR41 ;  /* 0x000000299d477c20 */ /* 0x000fe40008410000 */
[C---:B------:R-:W-:Y:S02]  /*5440*/  FMUL.FTZ R70, R106.reuse, R103 ;  /* 0x000000676a467220 */ /* 0x040fe40000410000 */
[-C--:B------:R-:W-:Y:S02]  /*5450*/  FMUL.FTZ R68, R106, R102.reuse ;  /* 0x000000666a447220 */ /* 0x080fe40000410000 */
[----:B------:R-:W-:Y:S02]  /*5460*/  FMUL.FTZ R73, R155, UR42 ;  /* 0x0000002a9b497c20 */ /* 0x000fe40008410000 */
[----:B------:R-:W-:Y:S01]  /*5470*/  FMUL.FTZ R187, R186, R69 ;  /* 0x00000045babb7220 */ /* 0x000fe20000410000 */
[--C-:B------:R-:W-:Y:S01]  /*5480*/  HADD2.F32 R156, -RZ, R75.reuse.H0_H0 ;  /* 0x2000004bff9c7230 */ /* 0x100fe20000004100 */
[----:B------:R-:W-:Y:S01]  /*5490*/  FFMA.FTZ R71, R154, UR42, R71 ;  /* 0x0000002a9a477c23 */ /* 0x000fe20008010047 */
[----:B------:R-:W-:Y:S01]  /*54a0*/  HADD2.F32 R167, -RZ, R75.H1_H1 ;  /* 0x3000004bffa77230 */ /* 0x000fe20000004100 */
[----:B------:R-:W-:-:S02]  /*54b0*/  FFMA.FTZ R69, R107, R102, R70 ;  /* 0x000000666b457223 */ /* 0x000fc40000010046 */
[----:B------:R-:W-:Y:S02]  /*54c0*/  FFMA.FTZ R68, R107, R103, -R68 ;  /* 0x000000676b447223 */ /* 0x000fe40000010844 */
[----:B------:R-:W-:Y:S01]  /*54d0*/  FADD.FTZ R162, R91, R91 ;  /* 0x0000005b5ba27221 */ /* 0x000fe20000010000 */
[----:B------:R0:W1:Y:S01]  /*54e0*/  @P0 LDS.64 R102, [R99.X8+0x8788] ;  /* 0x0087880063660984 */ /* 0x0000620000008a00 */
[----:B------:R-:W-:Y:S02]  /*54f0*/  FFMA.FTZ R73, R152, UR41, -R73 ;  /* 0x0000002998497c23 */ /* 0x000fe40008010849 */
[----:B------:R-:W-:Y:S02]  /*5500*/  FMUL.FTZ R75, R155, UR41 ;  /* 0x000000299b4b7c20 */ /* 0x000fe40008410000 */
[----:B------:R-:W-:Y:S02]  /*5510*/  FMUL.FTZ R158, R158, R71 ;  /* 0x000000479e9e7220 */ /* 0x000fe40000410000 */
[----:B------:R-:W-:-:S02]  /*5520*/  FMUL.FTZ R163, R162, R73 ;  /* 0x00000049a2a37220 */ /* 0x000fc40000410000 */
[----:B------:R-:W-:Y:S02]  /*5530*/  FMUL.FTZ R71, R169, UR41 ;  /* 0x00000029a9477c20 */ /* 0x000fe40008410000 */
[----:B------:R-:W-:Y:S02]  /*5540*/  FFMA.FTZ R75, R152, UR42, R75 ;  /* 0x0000002a984b7c23 */ /* 0x000fe4000801004b */
[----:B------:R-:W-:Y:S01]  /*5550*/  FMUL.FTZ R73, R167, UR42 ;  /* 0x0000002aa7497c20 */ /* 0x000fe20008410000 */
[----:B------:R-:W-:Y:S01]  /*5560*/  HADD2.F32 R179, -RZ, R77.H1_H1 ;  /* 0x3000004dffb37230 */ /* 0x000fe20000004100 */
[----:B------:R-:W-:Y:S02]  /*5570*/  FFMA.FTZ R71, R166, UR42, R71 ;  /* 0x0000002aa6477c23 */ /* 0x000fe40008010047 */
[----:B------:R-:W-:Y:S02]  /*5580*/  FMUL.FTZ R162, R162, R75 ;  /* 0x0000004ba2a27220 */ /* 0x000fe40000410000 */
[----:B------:R-:W-:-:S02]  /*5590*/  FADD.FTZ R160, R89, R89 ;  /* 0x0000005959a07221 */ /* 0x000fc40000010000 */
[----:B------:R-:W-:Y:S02]  /*55a0*/  FFMA.FTZ R73, R156, UR41, -R73 ;  /* 0x000000299c497c23 */ /* 0x000fe40008010849 */
[----:B------:R-:W-:Y:S01]  /*55b0*/  FMUL.FTZ R75, R167, UR41 ;  /* 0x00000029a74b7c20 */ /* 0x000fe20008410000 */
[----:B------:R-:W-:Y:S01]  /*55c0*/  HADD2.F32 R168, -RZ, R77.H0_H0 ;  /* 0x2000004dffa87230 */ /* 0x000fe20000004100 */
[----:B------:R-:W-:Y:S02]  /*55d0*/  FMUL.FTZ R176, R176, R71 ;  /* 0x00000047b0b07220 */ /* 0x000fe40000410000 */
[----:B------:R-:W-:Y:S02]  /*55e0*/  FMUL.FTZ R159, R160, R73 ;  /* 0x00000049a09f7220 */ /* 0x000fe40000410000 */
[----:B------:R-:W-:Y:S02]  /*55f0*/  FMUL.FTZ R71, R181, UR41 ;  /* 0x00000029b5477c20 */ /* 0x000fe40008410000 */
[----:B------:R-:W-:-:S02]  /*5600*/  FFMA.FTZ R75, R156, UR42, R75 ;  /* 0x0000002a9c4b7c23 */ /* 0x000fc4000801004b */
[----:B------:R-:W-:Y:S01]  /*5610*/  FMUL.FTZ R73, R179, UR42 ;  /* 0x0000002ab3497c20 */ /* 0x000fe20008410000 */
[--C-:B------:R-:W-:Y:S01]  /*5620*/  HADD2.F32 R183, -RZ, R79.reuse.H1_H1 ;  /* 0x3000004fffb77230 */ /* 0x100fe20000004100 */
[----:B------:R-:W-:Y:S02]  /*5630*/  FFMA.FTZ R71, R178, UR42, R71 ;  /* 0x0000002ab2477c23 */ /* 0x000fe40008010047 */
[----:B------:R-:W-:Y:S02]  /*5640*/  FMUL.FTZ R160, R160, R75 ;  /* 0x0000004ba0a07220 */ /* 0x000fe40000410000 */
[----:B------:R-:W-:Y:S02]  /*5650*/  FADD.FTZ R174, R47, R47 ;  /* 0x0000002f2fae7221 */ /* 0x000fe40000010000 */
[----:B------:R-:W-:Y:S02]  /*5660*/  FFMA.FTZ R73, R168, UR41, -R73 ;  /* 0x00000029a8497c23 */ /* 0x000fe40008010849 */
[----:B------:R-:W-:Y:S01]  /*5670*/  FMUL.FTZ R75, R179, UR41 ;  /* 0x00000029b34b7c20 */ /* 0x000fe20008410000 */
[----:B------:R-:W-:Y:S01]  /*5680*/  HADD2.F32 R180, -RZ, R79.H0_H0 ;  /* 0x2000004fffb47230 */ /* 0x000fe20000004100 */
[----:B------:R-:W-:-:S02]  /*5690*/  FMUL.FTZ R172, R172, R71 ;  /* 0x00000047acac7220 */ /* 0x000fc40000410000 */
[----:B------:R-:W-:Y:S02]  /*56a0*/  FMUL.FTZ R175, R174, R73 ;  /* 0x00000049aeaf7220 */ /* 0x000fe40000410000 */
[----:B------:R-:W-:Y:S02]  /*56b0*/  FMUL.FTZ R71, R185, UR41 ;  /* 0x00000029b9477c20 */ /* 0x000fe40008410000 */
[----:B------:R-:W-:Y:S02]  /*56c0*/  FFMA.FTZ R75, R168, UR42, R75 ;  /* 0x0000002aa84b7c23 */ /* 0x000fe4000801004b */
[----:B------:R-:W-:Y:S01]  /*56d0*/  FMUL.FTZ R73, R183, UR42 ;  /* 0x0000002ab7497c20 */ /* 0x000fe20008410000 */
[----:B------:R-:W-:Y:S01]  /*56e0*/  HADD2.F32 R189, -RZ, R81.H1_H1 ;  /* 0x30000051ffbd7230 */ /* 0x000fe20000004100 */
[----:B------:R-:W-:Y:S01]  /*56f0*/  FFMA.FTZ R71, R182, UR42, R71 ;  /* 0x0000002ab6477c23 */ /* 0x000fe20008010047 */
[----:B------:R-:W-:Y:S01]  /*5700*/  HADD2.F32 R213, -RZ, R67.H1_H1 ;  /* 0x30000043ffd57230 */ /* 0x000fe20000004100 */
[----:B------:R-:W-:-:S02]  /*5710*/  FMUL.FTZ R174, R174, R75 ;  /* 0x0000004baeae7220 */ /* 0x000fc40000410000 */
[----:B------:R-:W-:Y:S02]  /*5720*/  FADD.FTZ R170, R43, R43 ;  /* 0x0000002b2baa7221 */ /* 0x000fe40000010000 */
[----:B------:R-:W-:Y:S02]  /*5730*/  FFMA.FTZ R73, R180, UR41, -R73 ;  /* 0x00000029b4497c23 */ /* 0x000fe40008010849 */
[----:B------:R-:W-:Y:S01]  /*5740*/  FMUL.FTZ R75, R183, UR41 ;  /* 0x00000029b74b7c20 */ /* 0x000fe20008410000 */
[----:B------:R-:W-:Y:S01]  /*5750*/  HADD2.F32 R184, -RZ, R81.H0_H0 ;  /* 0x20000051ffb87230 */ /* 0x000fe20000004100 */
[----:B------:R-:W-:Y:S02]  /*5760*/  FMUL.FTZ R186, R186, R71 ;  /* 0x00000047baba7220 */ /* 0x000fe40000410000 */
[----:B------:R-:W-:Y:S02]  /*5770*/  FMUL.FTZ R171, R170, R73 ;  /* 0x00000049aaab7220 */ /* 0x000fe40000410000 */
[----:B------:R-:W-:Y:S01]  /*5780*/  FMUL.FTZ R71, R189, UR42 ;  /* 0x0000002abd477c20 */ /* 0x000fe20008410000 */
[----:B------:R-:W-:Y:S01]  /*5790*/  BSSY B0, `(.L_x_2656) ;  /* 0x000001b000007945 */ /* 0x000fe20003800000 */
[----:B------:R-:W-:-:S02]  /*57a0*/  FFMA.FTZ R75, R180, UR42, R75 ;  /* 0x0000002ab44b7c23 */ /* 0x000fc4000801004b */
[----:B------:R-:W-:Y:S02]  /*57b0*/  FMUL.FTZ R73, R189, UR41 ;  /* 0x00000029bd497c20 */ /* 0x000fe40008410000 */
[----:B------:R-:W-:Y:S01]  /*57c0*/  FMUL.FTZ R213, R213, R24 ;  /* 0x00000018d5d57220 */ /* 0x000fe20000410000 */
[--C-:B------:R-:W-:Y:S01]  /*57d0*/  HADD2.F32 R188, -RZ, R82.reuse.H0_H0 ;  /* 0x20000052ffbc7230 */ /* 0x100fe20000004100 */
[----:B------:R-:W-:Y:S01]  /*57e0*/  FFMA.FTZ R199, R184, UR41, -R71 ;  /* 0x00000029b8c77c23 */ /* 0x000fe20008010847 */
[----:B------:R-:W-:Y:S01]  /*57f0*/  HADD2.F32 R191, -RZ, R82.H1_H1 ;  /* 0x30000052ffbf7230 */ /* 0x000fe20000004100 */
[----:B------:R-:W-:Y:S01]  /*5800*/  FMUL.FTZ R170, R170, R75 ;  /* 0x0000004baaaa7220 */ /* 0x000fe20000410000 */
[--C-:B------:R-:W-:Y:S01]  /*5810*/  HADD2.F32 R190, -RZ, R83.reuse.H0_H0 ;  /* 0x20000053ffbe7230 */ /* 0x100fe20000004100 */
[----:B------:R-:W-:Y:S01]  /*5820*/  FADD.FTZ R198, R39, R39 ;  /* 0x0000002727c67221 */ /* 0x000fe20000010000 */
[----:B------:R-:W-:Y:S01]  /*5830*/  HADD2.F32 R193, -RZ, R83.H1_H1 ;  /* 0x30000053ffc17230 */ /* 0x000fe20000004100 */
[----:B------:R-:W-:Y:S01]  /*5840*/  LEA.HI R192, R99, R99, RZ, 0x1e ;  /* 0x0000006363c07211 */ /* 0x000fe200078ff0ff */
        /* <DEDUP_REMOVED lines=15> */
.L_x_2657:
[----:B01----:R-:W-:Y:S05]  /*5940*/  BSYNC B0 ;  /* 0x0000000000007941 */ /* 0x003fea0003800000 */
.L_x_2656:
        /* <DEDUP_REMOVED lines=58> */
.L_x_2764:
        /* <DEDUP_REMOVED lines=68> */
.L_x_2765:
        /* <DEDUP_REMOVED lines=19> */
[----:B-----5:R-:W-:Y:S05]  /*6260*/  CALL.REL.NOINC `($__internal_67_$__cuda_sm70_shflsync_idx_p) ;  /* 0x00009ae000007944 */ /* 0x020fea0003c00000 */
.L_x_2662:
[----:B------:R-:W-:Y:S05]  /*6270*/  BRA.CONV ~URZ, `(.L_x_2663) ;  /* 0x000000637f007947 */ /* 0x000fea000b800000 */
[----:B0-----:R-:W-:Y:S01]  /*6280*/  HFMA2.MMA R73, -RZ, RZ, 0, 1.847743988037109375e-06 ;  /* 0x0000001fff497435 */ /* 0x001fe200000001ff */
[----:B------:R-:W-:-:S02]  /*6290*/  MOV R71, R77 ;  /* 0x0000004d00477202 */ /* 0x000fc40000000f00 */
[----:B------:R-:W-:Y:S02]  /*62a0*/  MOV R72, 0x1f ;  /* 0x0000001f00487802 */ /* 0x000fe40000000f00 */
[----:B-1----:R-:W-:Y:S02]  /*62b0*/  MOV R70, 0xffffffff ;  /* 0xffffffff00467802 */ /* 0x002fe40000000f00 */
[----:B------:R-:W-:Y:S02]  /*62c0*/  MOV R68, 0x62e0 ;  /* 0x000062e000447802 */ /* 0x000fe40000000f00 */
[----:B-----5:R-:W-:Y:S05]  /*62d0*/  CALL.REL.NOINC `($__internal_67_$__cuda_sm70_shflsync_idx_p) ;  /* 0x00009a7000007944 */ /* 0x020fea0003c00000 */
.L_x_2663:
[----:B------:R-:W-:Y:S05]  /*62e0*/  BRA.CONV ~URZ, `(.L_x_2664) ;  /* 0x000000637f007947 */ /* 0x000fea000b800000 */
[----:B0-----:R-:W-:Y:S01]  /*62f0*/  HFMA2.MMA R73, -RZ, RZ, 0, 1.847743988037109375e-06 ;  /* 0x0000001fff497435 */ /* 0x001fe200000001ff */
[----:B------:R-:W-:Y:S02]  /*6300*/  MOV R71, R82 ;  /* 0x0000005200477202 */ /* 0x000fe40000000f00 */
[----:B------:R-:W-:Y:S02]  /*6310*/  MOV R72, 0x1f ;  /* 0x0000001f00487802 */ /* 0x000fe40000000f00 */
[----:B-1----:R-:W-:Y:S02]  /*6320*/  MOV R70, 0xffffffff ;  /* 0xffffffff00467802 */ /* 0x002fe40000000f00 */
[----:B------:R-:W-:-:S02]  /*6330*/  MOV R68, 0x6350 ;  /* 0x0000635000447802 */ /* 0x000fc40000000f00 */
[----:B-----5:R-:W-:Y:S05]  /*6340*/  CALL.REL.NOINC `($__internal_67_$__cuda_sm70_shflsync_idx_p) ;  /* 0x00009a0000007944 */ /* 0x020fea0003c00000 */
.L_x_2664:
[----:B------:R-:W-:Y:S05]  /*6350*/  BRA.CONV ~URZ, `(.L_x_2665) ;  /* 0x000000637f007947 */ /* 0x000fea000b800000 */
[----:B0-----:R-:W-:Y:S01]  /*6360*/  HFMA2.MMA R73, -RZ, RZ, 0, 1.847743988037109375e-06 ;  /* 0x0000001fff497435 */ /* 0x001fe200000001ff */
[----:B------:R-:W-:-:S02]  /*6370*/  MOV R71, R83 ;  /* 0x0000005300477202 */ /* 0x000fc40000000f00 */
[----:B------:R-:W-:Y:S02]  /*6380*/  MOV R72, 0x1f ;  /* 0x0000001f00487802 */ /* 0x000fe40000000f00 */
[----:B-1----:R-:W-:Y:S02]  /*6390*/  MOV R70, 0xffffffff ;  /* 0xffffffff00467802 */ /* 0x002fe40000000f00 */
[----:B------:R-:W-:Y:S02]  /*63a0*/  MOV R68, 0x63c0 ;  /* 0x000063c000447802 */ /* 0x000fe40000000f00 */
[----:B-----5:R-:W-:Y:S05]  /*63b0*/  CALL.REL.NOINC `($__internal_67_$__cuda_sm70_shflsync_idx_p) ;  /* 0x0000999000007944 */ /* 0x020fea0003c00000 */
.L_x_2665:
        /* <DEDUP_REMOVED lines=9> */
.L_x_2766:
        /* <DEDUP_REMOVED lines=49> */
.L_x_2659:
[----:B0-----:R-:W-:Y:S05]  /*6760*/  BSYNC B0 ;  /* 0x0000000000007941 */ /* 0x001fea0003800000 */
.L_x_2658:
[----:B------:R-:W-:Y:S01]  /*6770*/  WARPSYNC 0xffffffff ;  /* 0xffffffff00007948 */ /* 0x000fe20003800000 */
[----:B------:R-:W-:Y:S01]  /*6780*/  BAR.SYNC.DEFER_BLOCKING 0x0 ;  /* 0x0000000000007b1d */ /* 0x000fe20000010000 */
[CC--:B-----5:R-:W-:Y:S01]  /*6790*/  FMUL.FTZ R56, R106.reuse, R194.reuse ;  /* 0x000000c26a387220 */ /* 0x0e0fe20000410000 */
        /* <DEDUP_REMOVED lines=66> */
[----:B------:R-:W-:Y:S02]  /*6bc0*/  FMUL.FTZ R56, R134, R214 ;  /* 0x000000d686387220 */ /* 0x000fe40000410000 */
[----:B------:R-:W-:Y:S02]  /*6bd0*/  FMUL.FTZ R58, R116, -R58 ;  /* 0x8000003a743a7220 */ /* 0x000fe40000410000 */
[----:B------:R-:W-:Y:S02]  /*6be0*/  FMUL.FTZ R57, R134, R215 ;  /* 0x000000d786397220 */ /* 0x000fe40000410000 */
[----:B------:R-:W-:Y:S02]  /*6bf0*/  FFMA.FTZ R69, R117, R69, R72 ;  /* 0x0000004575457223 */ /* 0x000fe40000010048 */
[----:B------:R-:W-:Y:S02]  /*6c00*/  FFMA.FTZ R56, R135, R215, -R56 ;  /* 0x000000d787387223 */ /* 0x000fe40000010838 */
[----:B------:R-:W-:-:S02]  /*6c10*/  FFMA.FTZ R58, R117, R71, R58 ;  /* 0x00000047753a7223 */ /* 0x000fc4000001003a */
[----:B------:R-:W-:Y:S02]  /*6c20*/  FFMA.FTZ R57, R135, R214, R57 ;  /* 0x000000d687397223 */ /* 0x000fe40000010039 */
[----:B------:R-:W-:Y:S02]  /*6c30*/  FADD.FTZ R69, -R174, R69 ;  /* 0x00000045ae457221 */ /* 0x000fe40000010100 */
[----:B------:R-:W-:Y:S02]  /*6c40*/  FADD.FTZ R216, R211, R56 ;  /* 0x00000038d3d87221 */ /* 0x000fe40000010000 */
[----:B------:R-:W-:Y:S02]  /*6c50*/  FADD.FTZ R212, RZ, R57 ;  /* 0x00000039ffd47221 */ /* 0x000fe40000010000 */
[----:B------:R-:W-:Y:S02]  /*6c60*/  FMUL.FTZ R70, R118, -R58 ;  /* 0x8000003a76467220 */ /* 0x000fe40000410000 */
[----:B------:R-:W-:-:S02]  /*6c70*/  FADD.FTZ R68, R175, R68 ;  /* 0x00000044af447221 */ /* 0x000fc40000010000 */
[----:B------:R-:W-:Y:S02]  /*6c80*/  FMUL.FTZ R71, R118, -R69 ;  /* 0x8000004576477220 */ /* 0x000fe40000410000 */
[C---:B------:R-:W-:Y:S02]  /*6c90*/  FMUL.FTZ R57, R132.reuse, R216 ;  /* 0x000000d884397220 */ /* 0x040fe40000410000 */
[----:B------:R-:W-:Y:S02]  /*6ca0*/  FMUL.FTZ R56, R132, R212 ;  /* 0x000000d484387220 */ /* 0x000fe40000410000 */
[CC--:B------:R-:W-:Y:S02]  /*6cb0*/  FFMA.FTZ R70, R119.reuse, R59.reuse, -R70 ;  /* 0x0000003b77467223 */ /* 0x0c0fe40000010846 */
[----:B------:R-:W-:Y:S02]  /*6cc0*/  FMUL.FTZ R59, R118, -R59 ;  /* 0x8000003b763b7220 */ /* 0x000fe40000410000 */
[----:B------:R-:W-:-:S02]  /*6cd0*/  FFMA.FTZ R72, R119, R68, -R71 ;  /* 0x0000004477487223 */ /* 0x000fc40000010847 */
[C---:B------:R-:W-:Y:S02]  /*6ce0*/  FFMA.FTZ R57, R133.reuse, R212, R57 ;  /* 0x000000d485397223 */ /* 0x040fe40000010039 */
[----:B------:R-:W-:Y:S02]  /*6cf0*/  FMUL.FTZ R68, R118, -R68 ;  /* 0x8000004476447220 */ /* 0x000fe40000410000 */
[----:B------:R-:W-:Y:S02]  /*6d00*/  FFMA.FTZ R217, R133, R216, -R56 ;  /* 0x000000d885d97223 */ /* 0x000fe40000010838 */
[C---:B------:R-:W-:Y:S02]  /*6d10*/  FFMA.FTZ R59, R119.reuse, R58, R59 ;  /* 0x0000003a773b7223 */ /* 0x040fe4000001003b */
[----:B------:R-:W-:Y:S02]  /*6d20*/  FADD.FTZ R211, RZ, R57 ;  /* 0x00000039ffd37221 */ /* 0x000fe40000010000 */
[----:B------:R-:W-:-:S02]  /*6d30*/  FFMA.FTZ R69, R119, R69, R68 ;  /* 0x0000004577457223 */ /* 0x000fc40000010044 */
[----:B------:R-:W-:Y:S02]  /*6d40*/  FADD.FTZ R217, R210, R217 ;  /* 0x000000d9d2d97221 */ /* 0x000fe40000010000 */
[----:B------:R-:W-:Y:S02]  /*6d50*/  FMUL.FTZ R57, R120, -R59 ;  /* 0x8000003b78397220 */ /* 0x000fe40000410000 */
[----:B------:R-:W-:Y:S02]  /*6d60*/  FMUL.FTZ R56, R130, R211 ;  /* 0x000000d382387220 */ /* 0x000fe40000410000 */
[----:B------:R-:W-:Y:S02]  /*6d70*/  FADD.FTZ R69, -R176, R69 ;  /* 0x00000045b0457221 */ /* 0x000fe40000010100 */
[----:B------:R-:W-:Y:S02]  /*6d80*/  FMUL.FTZ R58, R130, R217 ;  /* 0x000000d9823a7220 */ /* 0x000fe40000410000 */
[----:B------:R-:W-:-:S02]  /*6d90*/  FFMA.FTZ R68, R121, R70, -R57 ;  /* 0x0000004679447223 */ /* 0x000fc40000010839 */
[----:B------:R-:W-:Y:S02]  /*6da0*/  FFMA.FTZ R56, R131, R217, -R56 ;  /* 0x000000d983387223 */ /* 0x000fe40000010838 */
[----:B------:R-:W-:Y:S02]  /*6db0*/  FADD.FTZ R72, R177, R72 ;  /* 0x00000048b1487221 */ /* 0x000fe40000010000 */
[C---:B------:R-:W-:Y:S02]  /*6dc0*/  FMUL.FTZ R57, R120.reuse, -R69 ;  /* 0x8000004578397220 */ /* 0x040fe40000410000 */
[----:B------:R-:W-:Y:S02]  /*6dd0*/  FFMA.FTZ R58, R131, R211, R58 ;  /* 0x000000d3833a7223 */ /* 0x000fe4000001003a */
[----:B------:R-:W-:Y:S02]  /*6de0*/  FMUL.FTZ R70, R120, -R70 ;  /* 0x8000004678467220 */ /* 0x000fe40000410000 */
[----:B------:R-:W-:-:S02]  /*6df0*/  FADD.FTZ R218, R209, R56 ;  /* 0x00000038d1da7221 */ /* 0x000fc40000010000 */
[CC--:B------:R-:W-:Y:S02]  /*6e00*/  FFMA.FTZ R74, R121.reuse, R72.reuse, -R57 ;  /* 0x00000048794a7223 */ /* 0x0c0fe40000010839 */
[----:B------:R-:W-:Y:S02]  /*6e10*/  FMUL.FTZ R72, R120, -R72 ;  /* 0x8000004878487220 */ /* 0x000fe40000410000 */
[----:B------:R-:W-:Y:S02]  /*6e20*/  FADD.FTZ R210, RZ, R58 ;  /* 0x0000003affd27221 */ /* 0x000fe40000010000 */
[C---:B------:R-:W-:Y:S02]  /*6e30*/  FFMA.FTZ R70, R121.reuse, R59, R70 ;  /* 0x0000003b79467223 */ /* 0x040fe40000010046 */
[----:B------:R-:W-:Y:S02]  /*6e40*/  FMUL.FTZ R57, R128, R218 ;  /* 0x000000da80397220 */ /* 0x000fe40000410000 */
[----:B------:R-:W-:-:S02]  /*6e50*/  FFMA.FTZ R69, R121, R69, R72 ;  /* 0x0000004579457223 */ /* 0x000fc40000010048 */
[----:B------:R-:W-:Y:S02]  /*6e60*/  FMUL.FTZ R56, R128, R210 ;  /* 0x000000d280387220 */ /* 0x000fe40000410000 */
[----:B------:R-:W-:Y:S02]  /*6e70*/  FMUL.FTZ R58, R122, -R70 ;  /* 0x800000467a3a7220 */ /* 0x000fe40000410000 */
[C---:B------:R-:W-:Y:S02]  /*6e80*/  FFMA.FTZ R57, R129.reuse, R210, R57 ;  /* 0x000000d281397223 */ /* 0x040fe40000010039 */
[----:B------:R-:W-:Y:S02]  /*6e90*/  FADD.FTZ R69, -R160, R69 ;  /* 0x00000045a0457221 */ /* 0x000fe40000010100 */
[----:B------:R-:W-:Y:S02]  /*6ea0*/  FFMA.FTZ R219, R129, R218, -R56 ;  /* 0x000000da81db7223 */ /* 0x000fe40000010838 */
[----:B------:R-:W-:-:S02]  /*6eb0*/  FFMA.FTZ R59, R123, R68, -R58 ;  /* 0x000000447b3b7223 */ /* 0x000fc4000001083a */
[C---:B------:R-:W-:Y:S02]  /*6ec0*/  FMUL.FTZ R68, R122.reuse, -R68 ;  /* 0x800000447a447220 */ /* 0x040fe40000410000 */
[----:B------:R-:W-:Y:S02]  /*6ed0*/  FADD.FTZ R209, RZ, R57 ;  /* 0x00000039ffd17221 */ /* 0x000fe40000010000 */
[----:B------:R-:W-:Y:S02]  /*6ee0*/  FADD.FTZ R74, R159, R74 ;  /* 0x0000004a9f4a7221 */ /* 0x000fe40000010000 */
[----:B------:R-:W-:Y:S02]  /*6ef0*/  FMUL.FTZ R57, R122, -R69 ;  /* 0x800000457a397220 */ /* 0x000fe40000410000 */
[----:B------:R-:W-:Y:S02]  /*6f00*/  FADD.FTZ R219, R208, R219 ;  /* 0x000000dbd0db7221 */ /* 0x000fe40000010000 */
[----:B------:R-:W-:-:S02]  /*6f10*/  FMUL.FTZ R56, R126, R209 ;  /* 0x000000d17e387220 */ /* 0x000fc40000410000 */
[C---:B------:R-:W-:Y:S02]  /*6f20*/  FFMA.FTZ R68, R123.reuse, R70, R68 ;  /* 0x000000467b447223 */ /* 0x040fe40000010044 */
[-C--:B------:R-:W-:Y:S02]  /*6f30*/  FFMA.FTZ R70, R123, R74.reuse, -R57 ;  /* 0x0000004a7b467223 */ /* 0x080fe40000010839 */
[----:B------:R-:W-:Y:S02]  /*6f40*/  FMUL.FTZ R74, R122, -R74 ;  /* 0x8000004a7a4a7220 */ /* 0x000fe40000410000 */
[-C--:B------:R-:W-:Y:S02]  /*6f50*/  FMUL.FTZ R58, R126, R219.reuse ;  /* 0x000000db7e3a7220 */ /* 0x080fe40000410000 */
[----:B------:R-:W-:Y:S02]  /*6f60*/  FFMA.FTZ R56, R127, R219, -R56 ;  /* 0x000000db7f387223 */ /* 0x000fe40000010838 */
[----:B------:R-:W-:-:S02]  /*6f70*/  FMUL.FTZ R72, R124, -R68 ;  /* 0x800000447c487220 */ /* 0x000fc40000410000 */
[----:B------:R-:W-:Y:S02]  /*6f80*/  FFMA.FTZ R69, R123, R69, R74 ;  /* 0x000000457b457223 */ /* 0x000fe4000001004a */
[----:B------:R-:W-:Y:S02]  /*6f90*/  FFMA.FTZ R58, R127, R209, R58 ;  /* 0x000000d17f3a7223 */ /* 0x000fe4000001003a */
[----:B------:R-:W-:Y:S02]  /*6fa0*/  FADD.FTZ R220, R207, R56 ;  /* 0x00000038cfdc7221 */ /* 0x000fe40000010000 */
[----:B------:R-:W-:Y:S02]  /*6fb0*/  FFMA.FTZ R72, R125, R59, -R72 ;  /* 0x0000003b7d487223 */ /* 0x000fe40000010848 */
[----:B------:R-:W-:Y:S02]  /*6fc0*/  FADD.FTZ R69, -R158, R69 ;  /* 0x000000459e457221 */ /* 0x000fe40000010100 */
[----:B------:R-:W-:-:S02]  /*6fd0*/  FADD.FTZ R207, RZ, R58 ;  /* 0x0000003affcf7221 */ /* 0x000fc40000010000 */
[C---:B------:R-:W-:Y:S02]  /*6fe0*/  FMUL.FTZ R59, R124.reuse, -R59 ;  /* 0x8000003b7c3b7220 */ /* 0x040fe40000410000 */
[C---:B------:R-:W-:Y:S02]  /*6ff0*/  FMUL.FTZ R58, R124.reuse, R220 ;  /* 0x000000dc7c3a7220 */ /* 0x040fe40000410000 */
[----:B------:R-:W-:Y:S02]  /*7000*/  FADD.FTZ R70, R161, R70 ;  /* 0x00000046a1467221 */ /* 0x000fe40000010000 */
[C---:B------:R-:W-:Y:S02]  /*7010*/  FMUL.FTZ R57, R124.reuse, -R69 ;  /* 0x800000457c397220 */ /* 0x040fe40000410000 */
[----:B------:R-:W-:Y:S02]  /*7020*/  FMUL.FTZ R56, R124, R207 ;  /* 0x000000cf7c387220 */ /* 0x000fe40000410000 */
[----:B------:R-:W-:-:S02]  /*7030*/  FFMA.FTZ R59, R125, R68, R59 ;  /* 0x000000447d3b7223 */ /* 0x000fc4000001003b */
[C---:B------:R-:W-:Y:S02]  /*7040*/  FFMA.FTZ R58, R125.reuse, R207, R58 ;  /* 0x000000cf7d3a7223 */ /* 0x040fe4000001003a */
[C---:B------:R-:W-:Y:S02]  /*7050*/  FFMA.FTZ R68, R125.reuse, R70, -R57 ;  /* 0x000000467d447223 */ /* 0x040fe40000010839 */
[----:B------:R-:W-:Y:S02]  /*7060*/  FFMA.FTZ R221, R125, R220, -R56 ;  /* 0x000000dc7ddd7223 */ /* 0x000fe40000010838 */
[----:B------:R-:W-:Y:S02]  /*7070*/  FMUL.FTZ R70, R124, -R70 ;  /* 0x800000467c467220 */ /* 0x000fe40000410000 */
[----:B------:R-:W-:Y:S02]  /*7080*/  FMUL.FTZ R56, R126, -R59 ;  /* 0x8000003b7e387220 */ /* 0x000fe40000410000 */
[----:B------:R-:W-:-:S02]  /*7090*/  FADD.FTZ R208, RZ, R58 ;  /* 0x0000003affd07221 */ /* 0x000fc40000010000 */
[----:B------:R-:W-:Y:S02]  /*70a0*/  FADD.FTZ R221, R206, R221 ;  /* 0x000000ddcedd7221 */ /* 0x000fe40000010000 */
[----:B------:R-:W-:Y:S02]  /*70b0*/  FFMA.FTZ R69, R125, R69, R70 ;  /* 0x000000457d457223 */ /* 0x000fe40000010046 */
[----:B------:R-:W-:Y:S02]  /*70c0*/  FFMA.FTZ R58, R127, R72, -R56 ;  /* 0x000000487f3a7223 */ /* 0x000fe40000010838 */
[----:B------:R-:W-:Y:S02]  /*70d0*/  FMUL.FTZ R56, R122, R208 ;  /* 0x000000d07a387220 */ /* 0x000fe40000410000 */
[----:B------:R-:W-:Y:S02]  /*70e0*/  FMUL.FTZ R72, R126, -R72 ;  /* 0x800000487e487220 */ /* 0x000fe40000410000 */
[----:B------:R-:W-:-:S02]  /*70f0*/  FMUL.FTZ R57, R122, R221 ;  /* 0x000000dd7a397220 */ /* 0x000fc40000410000 */
[----:B------:R-:W-:Y:S02]  /*7100*/  FADD.FTZ R69, -R162, R69 ;  /* 0x00000045a2457221 */ /* 0x000fe40000010100 */
[----:B------:R-:W-:Y:S02]  /*7110*/  FFMA.FTZ R56, R123, R221, -R56 ;  /* 0x000000dd7b387223 */ /* 0x000fe40000010838 */
[----:B------:R-:W-:Y:S02]  /*7120*/  FFMA.FTZ R72, R127, R59, R72 ;  /* 0x0000003b7f487223 */ /* 0x000fe40000010048 */
[----:B------:R-:W-:Y:S02]  /*7130*/  FFMA.FTZ R57, R123, R208, R57 ;  /* 0x000000d07b397223 */ /* 0x000fe40000010039 */
[----:B------:R-:W-:Y:S02]  /*7140*/  FADD.FTZ R68, R163, R68 ;  /* 0x00000044a3447221 */ /* 0x000fe40000010000 */
[----:B------:R-:W-:-:S02]  /*7150*/  FMUL.FTZ R70, R126, -R69 ;  /* 0x800000457e467220 */ /* 0x000fc40000410000 */
[----:B------:R-:W-:Y:S02]  /*7160*/  FADD.FTZ R223, R205, R56 ;  /* 0x00000038cddf7221 */ /* 0x000fe40000010000 */
[----:B------:R-:W-:Y:S02]  /*7170*/  FMUL.FTZ R56, R128, -R72 ;  /* 0x8000004880387220 */ /* 0x000fe40000410000 */
[----:B------:R-:W-:Y:S02]  /*7180*/  FADD.FTZ R206, RZ, R57 ;  /* 0x00000039ffce7221 */ /* 0x000fe40000010000 */
[-C--:B------:R-:W-:Y:S02]  /*7190*/  FFMA.FTZ R70, R127, R68.reuse, -R70 ;  /* 0x000000447f467223 */ /* 0x080fe40000010846 */
[----:B------:R-:W-:Y:S02]  /*71a0*/  FMUL.FTZ R68, R126, -R68 ;  /* 0x800000447e447220 */ /* 0x000fe40000410000 */
[----:B------:R-:W-:-:S02]  /*71b0*/  FMUL.FTZ R57, R120, R223 ;  /* 0x000000df78397220 */ /* 0x000fc40000410000 */
[----:B------:R-:W-:Y:S02]  /*71c0*/  FFMA.FTZ R59, R129, R58, -R56 ;  /* 0x0000003a813b7223 */ /* 0x000fe40000010838 */
[-C--:B------:R-:W-:Y:S02]  /*71d0*/  FMUL.FTZ R56, R120, R206.reuse ;  /* 0x000000ce78387220 */ /* 0x080fe40000410000 */
[----:B------:R-:W-:Y:S02]  /*71e0*/  FFMA.FTZ R69, R127, R69, R68 ;  /* 0x000000457f457223 */ /* 0x000fe40000010044 */
[C---:B------:R-:W-:Y:S02]  /*71f0*/  FFMA.FTZ R57, R121.reuse, R206, R57 ;  /* 0x000000ce79397223 */ /* 0x040fe40000010039 */
[----:B------:R-:W-:Y:S02]  /*7200*/  FFMA.FTZ R225, R121, R223, -R56 ;  /* 0x000000df79e17223 */ /* 0x000fe40000010838 */
[----:B------:R-:W-:-:S02]  /*7210*/  FADD.FTZ R69, -R164, R69 ;  /* 0x00000045a4457221 */ /* 0x000fc40000010100 */
[----:B------:R-:W-:Y:S02]  /*7220*/  FMUL.FTZ R58, R128, -R58 ;  /* 0x8000003a803a7220 */ /* 0x000fe40000410000 */
[----:B------:R-:W-:Y:S02]  /*7230*/  FADD.FTZ R205, RZ, R57 ;  /* 0x00000039ffcd7221 */ /* 0x000fe40000010000 */
[----:B------:R-:W-:Y:S02]  /*7240*/  FADD.FTZ R225, R204, R225 ;  /* 0x000000e1cce17221 */ /* 0x000fe40000010000 */
[----:B------:R-:W-:Y:S02]  /*7250*/  FADD.FTZ R70, R165, R70 ;  /* 0x00000046a5467221 */ /* 0x000fe40000010000 */
[----:B------:R-:W-:Y:S02]  /*7260*/  FMUL.FTZ R57, R128, -R69 ;  /* 0x8000004580397220 */ /* 0x000fe40000410000 */
[----:B------:R-:W-:-:S02]  /*7270*/  FMUL.FTZ R56, R118, R205 ;  /* 0x000000cd76387220 */ /* 0x000fc40000410000 */
[C---:B------:R-:W-:Y:S02]  /*7280*/  FFMA.FTZ R72, R129.reuse, R72, R58 ;  /* 0x0000004881487223 */ /* 0x040fe4000001003a */
[-C--:B------:R-:W-:Y:S02]  /*7290*/  FMUL.FTZ R58, R118, R225.reuse ;  /* 0x000000e1763a7220 */ /* 0x080fe40000410000 */
[-C--:B------:R-:W-:Y:S02]  /*72a0*/  FFMA.FTZ R57, R129, R70.reuse, -R57 ;  /* 0x0000004681397223 */ /* 0x080fe40000010839 */
        /* <DEDUP_REMOVED lines=37> */
[----:B------:R-:W-:Y:S02]  /*7500*/  FFMA.FTZ R73, R133, R69, -R58 ;  /* 0x0000004585497223 */ /* 0x000fe4000001083a */
[----:B------:R-:W-:Y:S02]  /*7510*/  FADD.FTZ R204, RZ, R204 ;  /* 0x000000ccffcc7221 */ /* 0x000fe40000010000 */
[C---:B------:R-:W-:Y:S02]  /*7520*/  FMUL.FTZ R69, R112.reuse, R231 ;  /* 0x000000e770457220 */ /* 0x040fe40000410000 */
[-C--:B------:R-:W-:Y:S02]  /*7530*/  FMUL.FTZ R68, R112, R204.reuse ;  /* 0x000000cc70447220 */ /* 0x080fe40000410000 */
[----:B------:R-:W-:-:S02]  /*7540*/  FFMA.FTZ R69, R113, R204, R69 ;  /* 0x000000cc71457223 */ /* 0x000fc40000010045 */
        /* <DEDUP_REMOVED lines=15> */
[----:B------:R-:W-:-:S02]  /*7640*/  FFMA.FTZ R73, R135, R73, -R74 ;  /* 0x0000004987497223 */ /* 0x000fc4000001084a */
[----:B------:R-:W-:Y:S02]  /*7650*/  FADD.FTZ R224, R87, R68 ;  /* 0x0000004457e07221 */ /* 0x000fe40000010000 */
[----:B------:R-:W-:Y:S02]  /*7660*/  FFMA.FTZ R200, R111, R201, R70 ;  /* 0x000000c96fc87223 */ /* 0x000fe40000010046 */
[----:B------:R-:W-:Y:S02]  /*7670*/  FMUL.FTZ R69, R134, -R71 ;  /* 0x8000004786457220 */ /* 0x000fe40000410000 */
[----:B------:R-:W-:Y:S02]  /*7680*/  FADD.FTZ R70, R150, R73 ;  /* 0x0000004996467221 */ /* 0x000fe40000010000 */
[----:B------:R-:W-:Y:S02]  /*7690*/  FADD.FTZ R200, RZ, R200 ;  /* 0x000000c8ffc87221 */ /* 0x000fe40000010000 */
[----:B------:R-:W-:-:S02]  /*76a0*/  FMUL.FTZ R73, R108, R224 ;  /* 0x000000e06c497220 */ /* 0x000fc40000410000 */
[-C--:B------:R-:W-:Y:S02]  /*76b0*/  FMUL.FTZ R74, R134, -R72.reuse ;  /* 0x80000048864a7220 */ /* 0x080fe40000410000 */
[----:B------:R-:W-:Y:S02]  /*76c0*/  FFMA.FTZ R69, R135, R72, R69 ;  /* 0x0000004887457223 */ /* 0x000fe40000010045 */
[-C--:B------:R-:W-:Y:S02]  /*76d0*/  FMUL.FTZ R72, R108, R200.reuse ;  /* 0x000000c86c487220 */ /* 0x080fe40000410000 */
[C---:B------:R-:W-:Y:S02]  /*76e0*/  FFMA.FTZ R73, R109.reuse, R200, R73 ;  /* 0x000000c86d497223 */ /* 0x040fe40000010049 */
[----:B------:R-:W-:Y:S02]  /*76f0*/  FFMA.FTZ R235, R109, R224, -R72 ;  /* 0x000000e06deb7223 */ /* 0x000fe40000010848 */
[----:B------:R-:W-:-:S02]  /*7700*/  FADD.FTZ R222, RZ, R73 ;  /* 0x00000049ffde7221 */ /* 0x000fc40000010000 */
[----:B------:R-:W-:Y:S02]  /*7710*/  FFMA.FTZ R68, R135, R71, -R74 ;  /* 0x0000004787447223 */ /* 0x000fe4000001084a */
[----:B------:R-:W-:Y:S02]  /*7720*/  FADD.FTZ R71, -R149, R76 ;  /* 0x0000004c95477221 */ /* 0x000fe40000010100 */
        /* <DEDUP_REMOVED lines=48> */
.L_x_2767:
[----:B------:R-:W-:Y:S05]  /*7a30*/  BRA.DIV ~URZ, `(.L_x_2670) ;  /* 0x000074727f007947 */ /* 0x000fea000b800000 */
[----:B------:R2:W3:Y:S04]  /*7a40*/  SHFL.DOWN PT, R71, R77, 0x1, 0x1f ;  /* 0x08201f004d477f89 */ /* 0x0004e800000e0000 */
[----:B------:R2:W4:Y:S04]  /*7a50*/  SHFL.DOWN PT, R72, R75, 0x1, 0x1f ;  /* 0x08201f004b487f89 */ /* 0x00052800000e0000 */
[----:B------:R2:W0:Y:S02]  /*7a60*/  SHFL.DOWN PT, R68, R74, 0x1, 0x1f ;  /* 0x08201f004a447f89 */ /* 0x00042400000e0000 */
.L_x_2768:
        /* <DEDUP_REMOVED lines=15> */
.L_x_2672:
[----:B------:R-:W-:Y:S05]  /*7b60*/  BSYNC B1 ;  /* 0x0000000000017941 */ /* 0x000fea0003800000 */
.L_x_2671:
[----:B------:R-:W-:Y:S05]  /*7b70*/  BRA.DIV ~URZ, `(.L_x_2673) ;  /* 0x000074927f007947 */ /* 0x000fea000b800000 */
[----:B-1----:R1:W2:Y:S04]  /*7b80*/  SHFL.DOWN PT, R70, R76, 0x2, 0x1f ;  /* 0x08401f004c467f89 */ /* 0x0022a800000e0000 */
[----:B---3--:R1:W3:Y:S04]  /*7b90*/  SHFL.DOWN PT, R71, R77, 0x2, 0x1f ;  /* 0x08401f004d477f89 */ /* 0x0082e800000e0000 */
[----:B----4-:R1:W4:Y:S04]  /*7ba0*/  SHFL.DOWN PT, R72, R75, 0x2, 0x1f ;  /* 0x08401f004b487f89 */ /* 0x01032800000e0000 */
[----:B0-----:R1:W0:Y:S02]  /*7bb0*/  SHFL.DOWN PT, R68, R74, 0x2, 0x1f ;  /* 0x08401f004a447f89 */ /* 0x00122400000e0000 */
.L_x_2769:
        /* <DEDUP_REMOVED lines=15> */
.L_x_2675:
[----:B------:R-:W-:Y:S05]  /*7cb0*/  BSYNC B1 ;  /* 0x0000000000017941 */ /* 0x000fea0003800000 */
.L_x_2674:
[----:B------:R-:W-:Y:S05]  /*7cc0*/  BRA.DIV ~URZ, `(.L_x_2676) ;  /* 0x000075127f007947 */ /* 0x000fea000b800000 */
[----:B--2---:R2:W1:Y:S02]  /*7cd0*/  SHFL.DOWN PT, R70, R76, 0x4, 0x1f ;  /* 0x08801f004c467f89 */ /* 0x00446400000e0000 */
.L_x_2770:
[----:B------:R-:W-:Y:S05]  /*7ce0*/  BRA.DIV ~URZ, `(.L_x_2677) ;  /* 0x000075727f007947 */ /* 0x000fea000b800000 */
[----:B---3--:R3:W2:Y:S04]  /*7cf0*/  SHFL.DOWN PT, R71, R77, 0x4, 0x1f ;  /* 0x08801f004d477f89 */ /* 0x0086a800000e0000 */
[----:B----4-:R3:W4:Y:S04]  /*7d00*/  SHFL.DOWN PT, R72, R75, 0x4, 0x1f ;  /* 0x08801f004b487f89 */ /* 0x01072800000e0000 */
[----:B0-----:R3:W0:Y:S02]  /*7d10*/  SHFL.DOWN PT, R68, R74, 0x4, 0x1f ;  /* 0x08801f004a447f89 */ /* 0x00162400000e0000 */
.L_x_2771:
        /* <DEDUP_REMOVED lines=15> */
.L_x_2679:
[----:B------:R-:W-:Y:S05]  /*7e10*/  BSYNC B1 ;  /* 0x0000000000017941 */ /* 0x000fea0003800000 */
.L_x_2678:
[----:B------:R-:W-:Y:S05]  /*7e20*/  BRA.DIV ~URZ, `(.L_x_2680) ;  /* 0x000075927f007947 */ /* 0x000fea000b800000 */
[----:B-1----:R1:W3:Y:S04]  /*7e30*/  SHFL.DOWN PT, R70, R76, 0x8, 0x1f ;  /* 0x09001f004c467f89 */ /* 0x0022e800000e0000 */
[----:B--2---:R1:W2:Y:S04]  /*7e40*/  SHFL.DOWN PT, R71, R77, 0x8, 0x1f ;  /* 0x09001f004d477f89 */ /* 0x0042a800000e0000 */
[----:B----4-:R1:W4:Y:S04]  /*7e50*/  SHFL.DOWN PT, R72, R75, 0x8, 0x1f ;  /* 0x09001f004b487f89 */ /* 0x01032800000e0000 */
[----:B0-----:R1:W0:Y:S02]  /*7e60*/  SHFL.DOWN PT, R68, R74, 0x8, 0x1f ;  /* 0x09001f004a447f89 */ /* 0x00122400000e0000 */
.L_x_2772:
        /* <DEDUP_REMOVED lines=15> */
.L_x_2682:
[----:B------:R-:W-:Y:S05]  /*7f60*/  BSYNC B1 ;  /* 0x0000000000017941 */ /* 0x000fea0003800000 */
.L_x_2681:
[----:B------:R-:W-:Y:S05]  /*7f70*/  BRA.DIV ~URZ, `(.L_x_2683) ;  /* 0x000076127f007947 */ /* 0x000fea000b800000 */
[----:B---3--:R3:W1:Y:S02]  /*7f80*/  SHFL.DOWN PT, R70, R76, 0x10, 0x1f ;  /* 0x0a001f004c467f89 */ /* 0x00866400000e0000 */
.L_x_2773:
[----:B------:R-:W-:Y:S05]  /*7f90*/  BRA.DIV ~URZ, `(.L_x_2684) ;  /* 0x000076727f007947 */ /* 0x000fea000b800000 */
[----:B--2---:R2:W3:Y:S04]  /*7fa0*/  SHFL.DOWN PT, R71, R77, 0x10, 0x1f ;  /* 0x0a001f004d477f89 */ /* 0x0044e800000e0000 */
[----:B----4-:R2:W4:Y:S04]  /*7fb0*/  SHFL.DOWN PT, R72, R75, 0x10, 0x1f ;  /* 0x0a001f004b487f89 */ /* 0x01052800000e0000 */
[----:B0-----:R2:W0:Y:S02]  /*7fc0*/  SHFL.DOWN PT, R68, R74, 0x10, 0x1f ;  /* 0x0a001f004a447f89 */ /* 0x00142400000e0000 */
.L_x_2774:
        /* <DEDUP_REMOVED lines=13> */
.L_x_2686:
[----:B------:R-:W-:Y:S05]  /*80a0*/  BSYNC B1 ;  /* 0x0000000000017941 */ /* 0x000fea0003800000 */
.L_x_2685:
        /* <DEDUP_REMOVED lines=18> */
[----:B-1----:R4:W1:Y:S04]  /*81d0*/  SHFL.IDX PT, R70, R59, RZ, 0x1f ;  /* 0x00001fff3b467589 */ /* 0x00286800000e0000 */
[----:B------:R4:W0:Y:S02]  /*81e0*/  SHFL.IDX PT, R77, R57, RZ, 0x1f ;  /* 0x00001fff394d7589 */ /* 0x00082400000e0000 */
.L_x_2775:
[----:B---3--:R3:W4:Y:S01]  /*81f0*/  LDS.128 R84, [R226+0x6db0] ;  /* 0x006db000e2547984 */ /* 0x0087220000000c00 */
[----:B------:R-:W-:Y:S01]  /*8200*/  ISETP.NE.AND P0, PT, R99, 0x1f, PT ;  /* 0x0000001f6300780c */ /* 0x000fe20003f05270 */
[----:B------:R-:W-:Y:S01]  /*8210*/  BSSY B1, `(.L_x_2688) ;  /* 0x0000010000017945 */ /* 0x000fe20003800000 */
[----:B--2-4-:R-:W-:Y:S01]  /*8220*/  MOV R76, R78 ;  /* 0x0000004e004c7202 */ /* 0x014fe20000000f00 */
[----:B------:R3:W2:Y:S01]  /*8230*/  LDS.128 R80, [R226+0x6da0] ;  /* 0x006da000e2507984 */ /* 0x0006a20000000c00 */
[----:B0-----:R-:W-:Y:S02]  /*8240*/  MOV R78, R79 ;  /* 0x0000004f004e7202 */ /* 0x001fe40000000f00 */
[----:B-1----:R-:W-:-:S07]  /*8250*/  MOV R79, R70 ;  /* 0x00000046004f7202 */ /* 0x002fce0000000f00 */
[----:B------:R-:W-:Y:S05]  /*8260*/  @!P0 BRA `(.L_x_2689) ;  /* 0x000000a000008947 */ /* 0x000fea0003800000 */
[-C--:B---3--:R-:W-:Y:S02]  /*8270*/  FMUL.FTZ R59, R79, R242.reuse ;  /* 0x000000f24f3b7220 */ /* 0x088fe40000410000 */
[C---:B------:R-:W-:Y:S02]  /*8280*/  FMUL.FTZ R56, R78.reuse, R242 ;  /* 0x000000f24e387220 */ /* 0x040fe40000410000 */
[----:B------:R-:W-:Y:S02]  /*8290*/  FFMA.FTZ R69, R78, R240, -R59 ;  /* 0x000000f04e457223 */ /* 0x000fe4000001083b */
[----:B------:R-:W-:Y:S02]  /*82a0*/  FMUL.FTZ R59, R77, R242 ;  /* 0x000000f24d3b7220 */ /* 0x000fe40000410000 */
[----:B------:R-:W-:Y:S02]  /*82b0*/  FFMA.FTZ R79, R79, R240, R56 ;  /* 0x000000f04f4f7223 */ /* 0x000fe40000010038 */
[----:B------:R-:W-:-:S02]  /*82c0*/  FMUL.FTZ R242, R76, R242 ;  /* 0x000000f24cf27220 */ /* 0x000fc40000410000 */
[-C--:B------:R-:W-:Y:S02]  /*82d0*/  FFMA.FTZ R76, R76, R240.reuse, -R59 ;  /* 0x000000f04c4c7223 */ /* 0x080fe4000001083b */
[----:B------:R-:W-:Y:S02]  /*82e0*/  FFMA.FTZ R77, R77, R240, R242 ;  /* 0x000000f04d4d7223 */ /* 0x000fe400000100f2 */
[----:B------:R-:W-:Y:S02]  /*82f0*/  FADD.FTZ R78, R69, R238 ;  /* 0x000000ee454e7221 */ /* 0x000fe40000010000 */
[----:B------:R-:W-:Y:S02]  /*8300*/  FADD.FTZ R79, R79, R244 ;  /* 0x000000f44f4f7221 */ /* 0x000fe40000010000 */
.L_x_2689:
[----:B---3--:R-:W-:Y:S05]  /*8310*/  BSYNC B1 ;  /* 0x0000000000017941 */ /* 0x008fea0003800000 */
.L_x_2688:
[----:B------:R-:W0:Y:S01]  /*8320*/  LDS.128 R68, [R226+0x6d90] ;  /* 0x006d9000e2447984 */ /* 0x000e220000000c00 */
[C---:B------:R-:W-:Y:S02]  /*8330*/  FMUL.FTZ R59, R85.reuse, R79 ;  /* 0x0000004f553b7220 */ /* 0x040fe40000410000 */
[-C--:B------:R-:W-:Y:S01]  /*8340*/  FMUL.FTZ R56, R85, R78.reuse ;  /* 0x0000004e55387220 */ /* 0x080fe20000410000 */
[----:B------:R1:W-:Y:S01]  /*8350*/  STS.128 [R226+0x6db0], R76 ;  /* 0x006db04ce2007388 */ /* 0x0003e20000000c00 */
[----:B------:R-:W-:-:S02]  /*8360*/  FFMA.FTZ R59, R84, R78, -R59 ;  /* 0x0000004e543b7223 */ /* 0x000fc4000001083b */
[----:B------:R-:W-:Y:S02]  /*8370*/  FFMA.FTZ R56, R84, R79, R56 ;  /* 0x0000004f54387223 */ /* 0x000fe40000010038 */
[----:B------:R-:W-:Y:S02]  /*8380*/  FADD.FTZ R74, R86, R59 ;  /* 0x0000003b564a7221 */ /* 0x000fe40000010000 */
[----:B------:R-:W-:Y:S02]  /*8390*/  FMUL.FTZ R59, R85, R77 ;  /* 0x0000004d553b7220 */ /* 0x000fe40000410000 */
[----:B------:R-:W-:Y:S02]  /*83a0*/  FADD.FTZ R75, R87, R56 ;  /* 0x00000038574b7221 */ /* 0x000fe40000010000 */
[----:B------:R-:W-:Y:S02]  /*83b0*/  FFMA.FTZ R72, R84, R76, -R59 ;  /* 0x0000004c54487223 */ /* 0x000fe4000001083b */
[----:B--2---:R-:W-:-:S02]  /*83c0*/  FMUL.FTZ R59, R81, R75 ;  /* 0x0000004b513b7220 */ /* 0x004fc40000410000 */
[----:B------:R-:W-:Y:S02]  /*83d0*/  FMUL.FTZ R73, R85, R76 ;  /* 0x0000004c55497220 */ /* 0x000fe40000410000 */
[CC--:B------:R-:W-:Y:S02]  /*83e0*/  FMUL.FTZ R56, R81.reuse, R74.reuse ;  /* 0x0000004a51387220 */ /* 0x0c0fe40000410000 */
[----:B------:R-:W-:Y:S02]  /*83f0*/  FFMA.FTZ R59, R80, R74, -R59 ;  /* 0x0000004a503b7223 */ /* 0x000fe4000001083b */
[----:B------:R-:W-:Y:S02]  /*8400*/  FFMA.FTZ R73, R84, R77, R73 ;  /* 0x0000004d54497223 */ /* 0x000fe40000010049 */
[----:B------:R-:W-:Y:S02]  /*8410*/  FFMA.FTZ R56, R80, R75, R56 ;  /* 0x0000004b50387223 */ /* 0x000fe40000010038 */
[----:B------:R-:W-:Y:S01]  /*8420*/  FADD.FTZ R86, R82, R59 ;  /* 0x0000003b52567221 */ /* 0x000fe20000010000 */
[----:B------:R1:W-:Y:S01]  /*8430*/  STS.128 [R226+0x6da0], R72 ;  /* 0x006da048e2007388 */ /* 0x0003e20000000c00 */
        /* <DEDUP_REMOVED lines=21> */
.L_x_2668:
[----:B-1----:R-:W-:Y:S05]  /*8590*/  BSYNC B0 ;  /* 0x0000000000007941 */ /* 0x002fea0003800000 */
.L_x_2667:
[CC--:B0-----:R-:W-:Y:S01]  /*85a0*/  FMUL.FTZ R70, R137.reuse, R214.reuse ;  /* 0x000000d689467220 */ /* 0x0c1fe20000410000 */
[----:B------:R-:W-:Y:S01]  /*85b0*/  WARPSYNC 0xffffffff ;  /* 0xffffffff00007948 */ /* 0x000fe20003800000 */
[-C--:B------:R-:W-:Y:S01]  /*85c0*/  FMUL.FTZ R71, R137, R215.reuse ;  /* 0x000000d789477220 */ /* 0x080fe20000410000 */
[----:B------:R-:W-:Y:S01]  /*85d0*/  BAR.SYNC.DEFER_BLOCKING 0x0 ;  /* 0x0000000000007b1d */ /* 0x000fe20000010000 */
[C---:B------:R-:W-:Y:S01]  /*85e0*/  FMUL.FTZ R72, R214.reuse, UR42 ;  /* 0x0000002ad6487c20 */ /* 0x040fe20008410000 */
[----:B------:R-:W-:Y:S01]  /*85f0*/  ISETP.NE.AND P0, PT, R99, RZ, PT ;  /* 0x000000ff6300720c */ /* 0x000fe20003f05270 */
[----:B------:R-:W-:Y:S01]  /*8600*/  FMUL.FTZ R74, R214, UR41 ;  /* 0x00000029d64a7c20 */ /* 0x000fe20008410000 */
[----:B------:R-:W-:Y:S01]  /*8610*/  ULEA UR28, UR21, 0xfffff800, 0xb ;  /* 0xfffff800151c7891 */ /* 0x000fe2000f8e583f */
[C---:B------:R-:W-:Y:S01]  /*8620*/  FFMA.FTZ R70, R104.reuse, R215, -R70 ;  /* 0x000000d768467223 */ /* 0x040fe20000010846 */
[----:B------:R-:W-:Y:S01]  /*8630*/  ULDC UR29, c[0x0][0x168] ;  /* 0x00005a00001d7ab9 */ /* 0x000fe20000000800 */
[----:B------:R-:W-:Y:S01]  /*8640*/  FFMA.FTZ R71, R104, R214, R71 ;  /* 0x000000d668477223 */ /* 0x000fe20000010047 */
[----:B------:R-:W-:Y:S01]  /*8650*/  UIADD3 UR28, -UR28, UR29, URZ ;  /* 0x0000001d1c1c7290 */ /* 0x000fe2000fffe13f */
[----:B------:R-:W-:Y:S01]  /*8660*/  FADD.FTZ R75, R96, R96 ;  /* 0x00000060604b7221 */ /* 0x000fe20000010000 */
[----:B------:R-:W-:Y:S01]  /*8670*/  BSSY B0, `(.L_x_2690) ;  /* 0x0000229000007945 */ /* 0x000fe20003800000 */
[----:B------:R-:W-:-:S02]  /*8680*/  FFMA.FTZ R72, R215, UR41, -R72 ;  /* 0x00000029d7487c23 */ /* 0x000fc40008010848 */
[----:B------:R-:W-:Y:S02]  /*8690*/  FFMA.FTZ R74, R215, UR42, R74 ;  /* 0x0000002ad74a7c23 */ /* 0x000fe4000801004a */
[C---:B------:R-:W-:Y:S02]  /*86a0*/  FMUL.FTZ R79, R151.reuse, R210 ;  /* 0x000000d2974f7220 */ /* 0x040fe40000410000 */
[----:B------:R-:W-:Y:S02]  /*86b0*/  FMUL.FTZ R151, R151, R218 ;  /* 0x000000da97977220 */ /* 0x000fe40000410000 */
[C---:B------:R-:W-:Y:S02]  /*86c0*/  FFMA.FTZ R70, R75.reuse, R70, RZ ;  /* 0x000000464b467223 */ /* 0x040fe400000100ff */
[C---:B------:R-:W-:Y:S02]  /*86d0*/  FFMA.FTZ R71, -R75.reuse, R71, RZ ;  /* 0x000000474b477223 */ /* 0x040fe400000101ff */
[----:B------:R-:W-:-:S02]  /*86e0*/  FMUL.FTZ R72, R75, R72 ;  /* 0x000000484b487220 */ /* 0x000fc40000410000 */
[----:B------:R-:W-:Y:S02]  /*86f0*/  FFMA.FTZ R74, -R75, R74, -RZ ;  /* 0x0000004a4b4a7223 */ /* 0x000fe400000109ff */
[C---:B------:R-:W-:Y:S02]  /*8700*/  FMUL.FTZ R75, R212.reuse, UR42 ;  /* 0x0000002ad44b7c20 */ /* 0x040fe40008410000 */
[C---:B------:R-:W-:Y:S02]  /*8710*/  FMUL.FTZ R69, R139.reuse, R212 ;  /* 0x000000d48b457220 */ /* 0x040fe40000410000 */
[----:B------:R-:W-:Y:S02]  /*8720*/  FMUL.FTZ R77, R212, UR41 ;  /* 0x00000029d44d7c20 */ /* 0x000fe40008410000 */
[----:B------:R-:W-:Y:S02]  /*8730*/  FMUL.FTZ R139, R139, R216 ;  /* 0x000000d88b8b7220 */ /* 0x000fe40000410000 */
[----:B------:R-:W-:-:S02]  /*8740*/  FFMA.FTZ R80, R140, R210, R151 ;  /* 0x000000d28c507223 */ /* 0x000fc40000010097 */
[----:B------:R-:W-:Y:S02]  /*8750*/  FADD.FTZ R228, RZ, R228 ;  /* 0x000000e4ffe47221 */ /* 0x000fe40000010000 */
[----:B------:R-:W-:Y:S02]  /*8760*/  FMUL.FTZ R83, R193, R213 ;  /* 0x000000d5c1537220 */ /* 0x000fe40000410000 */
[----:B------:R-:W-:Y:S02]  /*8770*/  FADD.FTZ R151, R95, R95 ;  /* 0x0000005f5f977221 */ /* 0x000fe40000010000 */
[----:B------:R-:W-:Y:S02]  /*8780*/  FFMA.FTZ R75, R216, UR41, -R75 ;  /* 0x00000029d84b7c23 */ /* 0x000fe4000801084b */
[----:B------:R-:W-:Y:S02]  /*8790*/  FFMA.FTZ R69, R136, R216, -R69 ;  /* 0x000000d888457223 */ /* 0x000fe40000010845 */
[----:B------:R-:W-:-:S02]  /*87a0*/  FFMA.FTZ R84, R216, UR42, R77 ;  /* 0x0000002ad8547c23 */ /* 0x000fc4000801004d */
[----:B------:R-:W-:Y:S02]  /*87b0*/  FFMA.FTZ R68, R136, R212, R139 ;  /* 0x000000d488447223 */ /* 0x000fe4000001008b */
[----:B------:R-:W-:Y:S02]  /*87c0*/  FFMA.FTZ R87, R190, R228, R83 ;  /* 0x000000e4be577223 */ /* 0x000fe40000010053 */
[C---:B------:R-:W-:Y:S02]  /*87d0*/  FMUL.FTZ R83, R151.reuse, R75 ;  /* 0x0000004b97537220 */ /* 0x040fe40000410000 */
[C---:B------:R-:W-:Y:S02]  /*87e0*/  FFMA.FTZ R77, R151.reuse, R69, R70 ;  /* 0x00000045974d7223 */ /* 0x040fe40000010046 */
[C---:B------:R-:W-:Y:S02]  /*87f0*/  FFMA.FTZ R75, -R151.reuse, R84, -RZ ;  /* 0x00000054974b7223 */ /* 0x040fe400000109ff */
[----:B------:R-:W-:-:S02]  /*8800*/  FFMA.FTZ R151, -R151, R68, R71 ;  /* 0x0000004497977223 */ /* 0x000fc40000010147 */
[C---:B------:R-:W-:Y:S02]  /*8810*/  FMUL.FTZ R68, R228.reuse, UR42 ;  /* 0x0000002ae4447c20 */ /* 0x040fe40008410000 */
[----:B------:R-:W-:Y:S02]  /*8820*/  FMUL.FTZ R193, R193, R228 ;  /* 0x000000e4c1c17220 */ /* 0x000fe40000410000 */
[----:B------:R-:W-:Y:S02]  /*8830*/  FFMA.FTZ R70, R213, UR41, -R68 ;  /* 0x00000029d5467c23 */ /* 0x000fe40008010844 */
[----:B------:R-:W0:Y:S01]  /*8840*/  LDS.64 R68, [R192.X16+0x6d88] ;  /* 0x006d8800c0447984 */ /* 0x000e22000000ca00 */
[----:B------:R-:W-:Y:S02]  /*8850*/  FMUL.FTZ R84, R228, UR41 ;  /* 0x00000029e4547c20 */ /* 0x000fe40008410000 */
[C---:B------:R-:W-:Y:S02]  /*8860*/  FMUL.FTZ R73, R167.reuse, R206 ;  /* 0x000000cea7497220 */ /* 0x040fe40000410000 */
[----:B------:R-:W-:-:S02]  /*8870*/  FMUL.FTZ R167, R167, R223 ;  /* 0x000000dfa7a77220 */ /* 0x000fc40000410000 */
[----:B------:R-:W-:Y:S02]  /*8880*/  FFMA.FTZ R139, R190, R213, -R193 ;  /* 0x000000d5be8b7223 */ /* 0x000fe400000108c1 */
[----:B------:R-:W-:Y:S02]  /*8890*/  FMUL.FTZ R76, R141, R211 ;  /* 0x000000d38d4c7220 */ /* 0x000fe40000410000 */
[----:B------:R-:W-:Y:S02]  /*88a0*/  FADD.FTZ R190, R36, R36 ;  /* 0x0000002424be7221 */ /* 0x000fe40000010000 */
[----:B------:R-:W-:Y:S02]  /*88b0*/  FFMA.FTZ R71, R213, UR42, R84 ;  /* 0x0000002ad5477c23 */ /* 0x000fe40008010054 */
[----:B------:R-:W-:Y:S02]  /*88c0*/  FMUL.FTZ R78, R141, R217 ;  /* 0x000000d98d4e7220 */ /* 0x000fe40000410000 */
[----:B------:R-:W-:-:S02]  /*88d0*/  FFMA.FTZ R73, R156, R223, -R73 ;  /* 0x000000df9c497223 */ /* 0x000fc40000010849 */
[----:B------:R-:W-:Y:S02]  /*88e0*/  FMUL.FTZ R82, R153, R209 ;  /* 0x000000d199527220 */ /* 0x000fe40000410000 */
[----:B------:R-:W-:Y:S02]  /*88f0*/  FMUL.FTZ R141, R157, R208 ;  /* 0x000000d09d8d7220 */ /* 0x000fe40000410000 */
[----:B------:R-:W-:Y:S02]  /*8900*/  FFMA.FTZ R156, R156, R206, R167 ;  /* 0x000000ce9c9c7223 */ /* 0x000fe400000100a7 */
[----:B------:R-:W-:Y:S02]  /*8910*/  FFMA.FTZ R76, R138, R217, -R76 ;  /* 0x000000d98a4c7223 */ /* 0x000fe4000001084c */
[----:B------:R-:W-:Y:S02]  /*8920*/  FMUL.FTZ R153, R153, R219 ;  /* 0x000000db99997220 */ /* 0x000fe40000410000 */
[----:B------:R-:W-:-:S02]  /*8930*/  FMUL.FTZ R157, R157, R221 ;  /* 0x000000dd9d9d7220 */ /* 0x000fc40000410000 */
[----:B------:R-:W-:Y:S02]  /*8940*/  FADD.FTZ R167, R94, R94 ;  /* 0x0000005e5ea77221 */ /* 0x000fe40000010000 */
[C---:B------:R-:W-:Y:S02]  /*8950*/  FMUL.FTZ R87, R190.reuse, R87 ;  /* 0x00000057be577220 */ /* 0x040fe40000410000 */
[C---:B------:R-:W-:Y:S02]  /*8960*/  FMUL.FTZ R139, R190.reuse, R139 ;  /* 0x0000008bbe8b7220 */ /* 0x040fe40000410000 */
[C---:B------:R-:W-:Y:S02]  /*8970*/  FMUL.FTZ R70, R190.reuse, R70 ;  /* 0x00000046be467220 */ /* 0x040fe40000410000 */
[----:B------:R-:W-:Y:S02]  /*8980*/  FFMA.FTZ R71, -R190, R71, -RZ ;  /* 0x00000047be477223 */ /* 0x000fe400000109ff */
[----:B------:R-:W-:-:S02]  /*8990*/  FFMA.FTZ R78, R138, R211, R78 ;  /* 0x000000d38a4e7223 */ /* 0x000fc4000001004e */
[C---:B------:R-:W-:Y:S02]  /*89a0*/  FMUL.FTZ R190, R211.reuse, UR42 ;  /* 0x0000002ad3be7c20 */ /* 0x040fe40008410000 */
[----:B------:R-:W-:Y:S02]  /*89b0*/  FMUL.FTZ R226, R211, UR41 ;  /* 0x00000029d3e27c20 */ /* 0x000fe40008410000 */
[----:B------:R-:W-:Y:S02]  /*89c0*/  FFMA.FTZ R82, R142, R219, -R82 ;  /* 0x000000db8e527223 */ /* 0x000fe40000010852 */
[----:B------:R-:W-:Y:S02]  /*89d0*/  FFMA.FTZ R141, R154, R221, -R141 ;  /* 0x000000dd9a8d7223 */ /* 0x000fe4000001088d */
[----:B------:R-:W-:Y:S02]  /*89e0*/  FFMA.FTZ R142, R142, R209, R153 ;  /* 0x000000d18e8e7223 */ /* 0x000fe40000010099 */
[----:B------:R-:W-:-:S02]  /*89f0*/  FFMA.FTZ R154, R154, R208, R157 ;  /* 0x000000d09a9a7223 */ /* 0x000fc4000001009d */
[----:B------:R-:W-:Y:S02]  /*8a00*/  FFMA.FTZ R84, R167, R76, R77 ;  /* 0x0000004ca7547223 */ /* 0x000fe4000001004d */
[----:B------:R-:W-:Y:S02]  /*8a10*/  FADD.FTZ R157, R93, R93 ;  /* 0x0000005d5d9d7221 */ /* 0x000fe40000010000 */
[C---:B------:R-:W-:Y:S02]  /*8a20*/  FFMA.FTZ R76, R217.reuse, UR41, -R190 ;  /* 0x00000029d94c7c23 */ /* 0x040fe400080108be */
[----:B------:R-:W-:Y:S02]  /*8a30*/  FFMA.FTZ R77, R217, UR42, R226 ;  /* 0x0000002ad94d7c23 */ /* 0x000fe400080100e2 */
[----:B------:R-:W-:Y:S02]  /*8a40*/  FMUL.FTZ R153, R210, UR42 ;  /* 0x0000002ad2997c20 */ /* 0x000fe40008410000 */
[----:B------:R-:W-:-:S02]  /*8a50*/  FFMA.FTZ R151, -R167, R78, R151 ;  /* 0x0000004ea7977223 */ /* 0x000fc40000010197 */
[----:B------:R-:W-:Y:S02]  /*8a60*/  FFMA.FTZ R79, R140, R218, -R79 ;  /* 0x000000da8c4f7223 */ /* 0x000fe4000001084f */
[C---:B------:R-:W-:Y:S02]  /*8a70*/  FMUL.FTZ R76, R167.reuse, R76 ;  /* 0x0000004ca74c7220 */ /* 0x040fe40000410000 */
[----:B------:R-:W-:Y:S02]  /*8a80*/  FFMA.FTZ R77, -R167, R77, -RZ ;  /* 0x0000004da74d7223 */ /* 0x000fe400000109ff */
[----:B------:R-:W-:Y:S02]  /*8a90*/  FFMA.FTZ R78, R218, UR41, -R153 ;  /* 0x00000029da4e7c23 */ /* 0x000fe40008010899 */
[----:B------:R-:W-:Y:S02]  /*8aa0*/  FFMA.FTZ R151, -R157, R80, R151 ;  /* 0x000000509d977223 */ /* 0x000fe40000010197 */
[----:B------:R-:W-:-:S02]  /*8ab0*/  FMUL.FTZ R81, R155, R207 ;  /* 0x000000cf9b517220 */ /* 0x000fc40000410000 */
[----:B------:R-:W-:Y:S02]  /*8ac0*/  FFMA.FTZ R153, R157, R79, R84 ;  /* 0x0000004f9d997223 */ /* 0x000fe40000010054 */
[----:B------:R-:W-:Y:S02]  /*8ad0*/  FADD.FTZ R167, R92, R92 ;  /* 0x0000005c5ca77221 */ /* 0x000fe40000010000 */
[----:B------:R-:W-:Y:S02]  /*8ae0*/  FMUL.FTZ R80, R209, UR42 ;  /* 0x0000002ad1507c20 */ /* 0x000fe40008410000 */
[-C--:B------:R-:W-:Y:S02]  /*8af0*/  FMUL.FTZ R155, R155, R220.reuse ;  /* 0x000000dc9b9b7220 */ /* 0x080fe40000410000 */
[----:B------:R-:W-:Y:S02]  /*8b00*/  FMUL.FTZ R84, R209, UR41 ;  /* 0x00000029d1547c20 */ /* 0x000fe40008410000 */
[----:B------:R-:W-:-:S02]  /*8b10*/  FFMA.FTZ R81, R152, R220, -R81 ;  /* 0x000000dc98517223 */ /* 0x000fc40000010851 */
[----:B------:R-:W-:Y:S02]  /*8b20*/  FFMA.FTZ R82, R167, R82, R153 ;  /* 0x00000052a7527223 */ /* 0x000fe40000010099 */
[C---:B------:R-:W-:Y:S02]  /*8b30*/  FFMA.FTZ R80, R219.reuse, UR41, -R80 ;  /* 0x00000029db507c23 */ /* 0x040fe40008010850 */
[----:B------:R-:W-:Y:S02]  /*8b40*/  FFMA.FTZ R152, R152, R207, R155 ;  /* 0x000000cf98987223 */ /* 0x000fe4000001009b */
[----:B------:R-:W-:Y:S02]  /*8b50*/  FFMA.FTZ R153, R219, UR42, R84 ;  /* 0x0000002adb997c23 */ /* 0x000fe40008010054 */
[----:B------:R-:W-:Y:S02]  /*8b60*/  FMUL.FTZ R155, R210, UR41 ;  /* 0x00000029d29b7c20 */ /* 0x000fe40008410000 */
[----:B------:R-:W-:-:S02]  /*8b70*/  FMUL.FTZ R84, R167, R80 ;  /* 0x00000050a7547220 */ /* 0x000fc40000410000 */
[C---:B------:R-:W-:Y:S02]  /*8b80*/  FFMA.FTZ R80, -R167.reuse, R153, -RZ ;  /* 0x00000099a7507223 */ /* 0x040fe400000109ff */
[----:B------:R-:W-:Y:S02]  /*8b90*/  FFMA.FTZ R155, R218, UR42, R155 ;  /* 0x0000002ada9b7c23 */ /* 0x000fe4000801009b */
[----:B------:R-:W-:Y:S02]  /*8ba0*/  FFMA.FTZ R153, -R167, R142, R151 ;  /* 0x0000008ea7997223 */ /* 0x000fe40000010197 */
[-C--:B0-----:R-:W-:Y:S02]  /*8bb0*/  FMUL.FTZ R151, R69, -R103.reuse ;  /* 0x8000006745977220 */ /* 0x081fe40000410000 */
[----:B------:R-:W-:Y:S02]  /*8bc0*/  FMUL.FTZ R103, R68, -R103 ;  /* 0x8000006744677220 */ /* 0x000fe40000410000 */
[----:B------:R-:W-:-:S02]  /*8bd0*/  FFMA.FTZ R79, -R157, R155, -RZ ;  /* 0x0000009b9d4f7223 */ /* 0x000fc400000109ff */
[----:B------:R-:W-:Y:S02]  /*8be0*/  FMUL.FTZ R155, R207, UR42 ;  /* 0x0000002acf9b7c20 */ /* 0x000fe40008410000 */
[----:B------:R-:W-:Y:S02]  /*8bf0*/  FADD.FTZ R190, R91, R91 ;  /* 0x0000005b5bbe7221 */ /* 0x000fe40000010000 */
[-C--:B------:R-:W-:Y:S02]  /*8c00*/  FFMA.FTZ R69, R69, R102.reuse, R103 ;  /* 0x0000006645457223 */ /* 0x080fe40000010067 */
[----:B------:R-:W-:Y:S02]  /*8c10*/  FFMA.FTZ R68, R68, R102, -R151 ;  /* 0x0000006644447223 */ /* 0x000fe40000010897 */
[----:B------:R-:W-:Y:S02]  /*8c20*/  FFMA.FTZ R155, R220, UR41, -R155 ;  /* 0x00000029dc9b7c23 */ /* 0x000fe4000801089b */
[----:B------:R-:W-:-:S02]  /*8c30*/  FFMA.FTZ R142, R190, R81, R82 ;  /* 0x00000051be8e7223 */ /* 0x000fc40000010052 */
[----:B------:R-:W-:Y:S02]  /*8c40*/  FADD.FTZ R167, R90, R90 ;  /* 0x0000005a5aa77221 */ /* 0x000fe40000010000 */
[----:B------:R-:W-:Y:S02]  /*8c50*/  FADD.FTZ R69, -R194, R69 ;  /* 0x00000045c2457221 */ /* 0x000fe40000010100 */
[----:B------:R-:W-:Y:S02]  /*8c60*/  FADD.FTZ R195, R195, R68 ;  /* 0x00000044c3c37221 */ /* 0x000fe40000010000 */
[----:B------:R-:W-:Y:S02]  /*8c70*/  FMUL.FTZ R81, R190, R155 ;  /* 0x0000009bbe517220 */ /* 0x000fe40000410000 */
[----:B------:R-:W-:Y:S02]  /*8c80*/  FFMA.FTZ R142, R167, R141, R142 ;  /* 0x0000008da78e7223 */ /* 0x000fe4000001008e */
[----:B------:R-:W-:-:S02]  /*8c90*/  FADD.FTZ R155, R89, R89 ;  /* 0x00000059599b7221 */ /* 0x000fc40000010000 */
[C---:B------:R-:W-:Y:S02]  /*8ca0*/  FMUL.FTZ R68, R106.reuse, -R69 ;  /* 0x800000456a447220 */ /* 0x040fe40000410000 */
[----:B------:R-:W-:Y:S02]  /*8cb0*/  FMUL.FTZ R106, R106, -R195 ;  /* 0x800000c36a6a7220 */ /* 0x000fe40000410000 */
[----:B------:R-:W-:Y:S02]  /*8cc0*/  FFMA.FTZ R103, R155, R73, R142 ;  /* 0x000000499b677223 */ /* 0x000fe4000001008e */
[C---:B------:R-:W-:Y:S02]  /*8cd0*/  FFMA.FTZ R73, R107.reuse, R69, R106 ;  /* 0x000000456b497223 */ /* 0x040fe4000001006a */
[----:B------:R-:W-:Y:S02]  /*8ce0*/  FFMA.FTZ R68, R107, R195, -R68 ;  /* 0x000000c36b447223 */ /* 0x000fe40000010844 */
[----:B------:R-:W-:-:S02]  /*8cf0*/  FADD.FTZ R73, -R196, R73 ;  /* 0x00000049c4497221 */ /* 0x000fc40000010100 */
[----:B------:R-:W-:Y:S02]  /*8d00*/  FADD.FTZ R197, R197, R68 ;  /* 0x00000044c5c57221 */ /* 0x000fe40000010000 */
[C---:B------:R-:W-:Y:S02]  /*8d10*/  FMUL.FTZ R68, R108.reuse, -R73 ;  /* 0x800000496c447220 */ /* 0x040fe40000410000 */
[----:B------:R-:W-:Y:S02]  /*8d20*/  FMUL.FTZ R108, R108, -R197 ;  /* 0x800000c56c6c7220 */ /* 0x000fe40000410000 */
[----:B------:R-:W-:Y:S02]  /*8d30*/  FMUL.FTZ R140, R169, R205 ;  /* 0x000000cda98c7220 */ /* 0x000fe40000410000 */
[C---:B------:R-:W-:Y:S02]  /*8d40*/  FFMA.FTZ R68, R109.reuse, R197, -R68 ;  /* 0x000000c56d447223 */ /* 0x040fe40000010844 */
[----:B------:R-:W-:-:S02]  /*8d50*/  FFMA.FTZ R109, R109, R73, R108 ;  /* 0x000000496d6d7223 */ /* 0x000fc4000001006c */
[----:B------:R-:W-:Y:S02]  /*8d60*/  FMUL.FTZ R138, R179, R203 ;  /* 0x000000cbb38a7220 */ /* 0x000fe40000410000 */
[----:B------:R-:W-:Y:S02]  /*8d70*/  FFMA.FTZ R140, R166, R225, -R140 ;  /* 0x000000e1a68c7223 */ /* 0x000fe4000001088c */
[----:B------:R-:W-:Y:S02]  /*8d80*/  FFMA.FTZ R153, -R190, R152, R153 ;  /* 0x00000098be997223 */ /* 0x000fe40000010199 */
[----:B------:R-:W-:Y:S02]  /*8d90*/  FADD.FTZ R151, R49, R49 ;  /* 0x0000003131977221 */ /* 0x000fe40000010000 */
[----:B------:R-:W-:Y:S02]  /*8da0*/  FMUL.FTZ R152, R208, UR42 ;  /* 0x0000002ad0987c20 */ /* 0x000fe40008410000 */
[----:B------:R-:W-:-:S02]  /*8db0*/  FADD.FTZ R198, -R198, R109 ;  /* 0x0000006dc6c67221 */ /* 0x000fc40000010100 */
[----:B------:R-:W-:Y:S02]  /*8dc0*/  FFMA.FTZ R138, R168, R227, -R138 ;  /* 0x000000e3a88a7223 */ /* 0x000fe4000001088a */
[----:B------:R-:W-:Y:S02]  /*8dd0*/  FFMA.FTZ R107, R151, R140, R103 ;  /* 0x0000008c976b7223 */ /* 0x000fe40000010067 */
[----:B------:R-:W-:Y:S02]  /*8de0*/  FADD.FTZ R109, R47, R47 ;  /* 0x0000002f2f6d7221 */ /* 0x000fe40000010000 */
[----:B------:R-:W-:Y:S02]  /*8df0*/  FFMA.FTZ R141, R221, UR41, -R152 ;  /* 0x00000029dd8d7c23 */ /* 0x000fe40008010898 */
[----:B------:R-:W-:Y:S02]  /*8e00*/  FADD.FTZ R68, R199, R68 ;  /* 0x00000044c7447221 */ /* 0x000fe40000010000 */
[----:B------:R-:W-:-:S02]  /*8e10*/  FMUL.FTZ R152, R206, UR41 ;  /* 0x00000029ce987c20 */ /* 0x000fc40008410000 */
[----:B------:R-:W-:Y:S02]  /*8e20*/  FFMA.FTZ R153, -R167, R154, R153 ;  /* 0x0000009aa7997223 */ /* 0x000fe40000010199 */
[C---:B------:R-:W-:Y:S02]  /*8e30*/  FMUL.FTZ R103, R110.reuse, -R198 ;  /* 0x800000c66e677220 */ /* 0x040fe40000410000 */
[----:B------:R-:W-:Y:S02]  /*8e40*/  FFMA.FTZ R154, R109, R138, R107 ;  /* 0x0000008a6d9a7223 */ /* 0x000fe4000001006b */
[----:B------:R-:W-:Y:S02]  /*8e50*/  FMUL.FTZ R107, R110, -R68 ;  /* 0x800000446e6b7220 */ /* 0x000fe40000410000 */
[----:B------:R-:W-:Y:S02]  /*8e60*/  FFMA.FTZ R106, R223, UR42, R152 ;  /* 0x0000002adf6a7c23 */ /* 0x000fe40008010098 */
[----:B------:R-:W-:-:S02]  /*8e70*/  FMUL.FTZ R140, R205, UR42 ;  /* 0x0000002acd8c7c20 */ /* 0x000fc40008410000 */
[----:B------:R-:W-:Y:S02]  /*8e80*/  FMUL.FTZ R152, R205, UR41 ;  /* 0x00000029cd987c20 */ /* 0x000fe40008410000 */
[C---:B------:R-:W-:Y:S02]  /*8e90*/  FFMA.FTZ R110, R111.reuse, R68, -R103 ;  /* 0x000000446f6e7223 */ /* 0x040fe40000010867 */
[----:B------:R-:W-:Y:S02]  /*8ea0*/  FFMA.FTZ R103, R111, R198, R107 ;  /* 0x000000c66f677223 */ /* 0x000fe4000001006b */
[----:B------:R-:W-:Y:S02]  /*8eb0*/  FFMA.FTZ R108, R225, UR41, -R140 ;  /* 0x00000029e16c7c23 */ /* 0x000fe4000801088c */
[----:B------:R-:W-:Y:S02]  /*8ec0*/  FMUL.FTZ R169, R169, R225 ;  /* 0x000000e1a9a97220 */ /* 0x000fe40000410000 */
[----:B------:R-:W-:-:S02]  /*8ed0*/  FFMA.FTZ R140, R225, UR42, R152 ;  /* 0x0000002ae18c7c23 */ /* 0x000fc40008010098 */
[----:B------:R-:W-:Y:S02]  /*8ee0*/  FMUL.FTZ R152, R203, UR41 ;  /* 0x00000029cb987c20 */ /* 0x000fe40008410000 */
[----:B------:R-:W-:Y:S02]  /*8ef0*/  FADD.FTZ R103, -R186, R103 ;  /* 0x00000067ba677221 */ /* 0x000fe40000010100 */
[----:B------:R-:W-:Y:S02]  /*8f00*/  FADD.FTZ R187, R187, R110 ;  /* 0x0000006ebbbb7221 */ /* 0x000fe40000010000 */
[----:B------:R-:W-:Y:S02]  /*8f10*/  FMUL.FTZ R179, R179, R227 ;  /* 0x000000e3b3b37220 */ /* 0x000fe40000410000 */
[----:B------:R-:W-:Y:S02]  /*8f20*/  FFMA.FTZ R166, R166, R205, R169 ;  /* 0x000000cda6a67223 */ /* 0x000fe400000100a9 */
[----:B------:R-:W-:-:S02]  /*8f30*/  FFMA.FTZ R153, -R155, R156, R153 ;  /* 0x0000009c9b997223 */ /* 0x000fc40000010199 */
[----:B------:R-:W-:Y:S02]  /*8f40*/  FMUL.FTZ R138, R203, UR42 ;  /* 0x0000002acb8a7c20 */ /* 0x000fe40008410000 */
[----:B------:R-:W-:Y:S02]  /*8f50*/  FMUL.FTZ R137, R181, R202 ;  /* 0x000000cab5897220 */ /* 0x000fe40000410000 */
[----:B------:R-:W-:Y:S02]  /*8f60*/  FFMA.FTZ R110, R227, UR42, R152 ;  /* 0x0000002ae36e7c23 */ /* 0x000fe40008010098 */
[C---:B------:R-:W-:Y:S02]  /*8f70*/  FMUL.FTZ R152, R112.reuse, -R103 ;  /* 0x8000006770987220 */ /* 0x040fe40000410000 */
[----:B------:R-:W-:Y:S02]  /*8f80*/  FMUL.FTZ R112, R112, -R187 ;  /* 0x800000bb70707220 */ /* 0x000fe40000410000 */
[----:B------:R-:W-:-:S02]  /*8f90*/  FFMA.FTZ R168, R168, R203, R179 ;  /* 0x000000cba8a87223 */ /* 0x000fc400000100b3 */
[----:B------:R-:W-:Y:S02]  /*8fa0*/  FFMA.FTZ R153, -R151, R166, R153 ;  /* 0x000000a697997223 */ /* 0x000fe40000010199 */
[----:B------:R-:W-:Y:S02]  /*8fb0*/  FFMA.FTZ R138, R227, UR41, -R138 ;  /* 0x00000029e38a7c23 */ /* 0x000fe4000801088a */
[----:B------:R-:W-:Y:S02]  /*8fc0*/  FFMA.FTZ R137, R178, R229, -R137 ;  /* 0x000000e5b2897223 */ /* 0x000fe40000010889 */
[----:B------:R-:W-:Y:S02]  /*8fd0*/  FADD.FTZ R111, R45, R45 ;  /* 0x0000002d2d6f7221 */ /* 0x000fe40000010000 */
[----:B------:R-:W-:Y:S02]  /*8fe0*/  FFMA.FTZ R107, R113, R103, R112 ;  /* 0x00000067716b7223 */ /* 0x000fe40000010070 */
[----:B------:R-:W-:-:S02]  /*8ff0*/  FMUL.FTZ R138, R109, R138 ;  /* 0x0000008a6d8a7220 */ /* 0x000fc40000410000 */
[C---:B------:R-:W-:Y:S02]  /*9000*/  FFMA.FTZ R110, -R109.reuse, R110, -RZ ;  /* 0x0000006e6d6e7223 */ /* 0x040fe400000109ff */
[----:B------:R-:W-:Y:S02]  /*9010*/  FFMA.FTZ R153, -R109, R168, R153 ;  /* 0x000000a86d997223 */ /* 0x000fe40000010199 */
[----:B------:R-:W-:Y:S02]  /*9020*/  FFMA.FTZ R152, R113, R187, -R152 ;  /* 0x000000bb71987223 */ /* 0x000fe40000010898 */
[----:B------:R-:W-:Y:S02]  /*9030*/  FFMA.FTZ R109, R111, R137, R154 ;  /* 0x000000896f6d7223 */ /* 0x000fe4000001009a */
[----:B------:R-:W-:Y:S02]  /*9040*/  FMUL.FTZ R181, R181, R229 ;  /* 0x000000e5b5b57220 */ /* 0x000fe40000410000 */
[----:B------:R-:W-:-:S02]  /*9050*/  FMUL.FTZ R154, R202, UR42 ;  /* 0x0000002aca9a7c20 */ /* 0x000fc40008410000 */
[----:B------:R-:W-:Y:S02]  /*9060*/  FMUL.FTZ R156, R202, UR41 ;  /* 0x00000029ca9c7c20 */ /* 0x000fe40008410000 */
[----:B------:R-:W-:Y:S02]  /*9070*/  FMUL.FTZ R136, R183, R204 ;  /* 0x000000ccb7887220 */ /* 0x000fe40000410000 */
[----:B------:R-:W-:Y:S02]  /*9080*/  FADD.FTZ R107, -R170, R107 ;  /* 0x0000006baa6b7221 */ /* 0x000fe40000010100 */
[----:B------:R-:W-:Y:S02]  /*9090*/  FADD.FTZ R171, R171, R152 ;  /* 0x00000098abab7221 */ /* 0x000fe40000010000 */
[----:B------:R-:W-:Y:S02]  /*90a0*/  FFMA.FTZ R178, R178, R202, R181 ;  /* 0x000000cab2b27223 */ /* 0x000fe400000100b5 */
[----:B------:R-:W-:-:S02]  /*90b0*/  FMUL.FTZ R108, R151, R108 ;  /* 0x0000006c976c7220 */ /* 0x000fc40000410000 */
[----:B------:R-:W-:Y:S02]  /*90c0*/  FFMA.FTZ R140, -R151, R140, -RZ ;  /* 0x0000008c978c7223 */ /* 0x000fe400000109ff */
[C---:B------:R-:W-:Y:S02]  /*90d0*/  FFMA.FTZ R137, R229.reuse, UR41, -R154 ;  /* 0x00000029e5897c23 */ /* 0x040fe4000801089a */
[----:B------:R-:W-:Y:S02]  /*90e0*/  FFMA.FTZ R112, R229, UR42, R156 ;  /* 0x0000002ae5707c23 */ /* 0x000fe4000801009c */
[----:B------:R-:W-:Y:S02]  /*90f0*/  FFMA.FTZ R136, R180, R231, -R136 ;  /* 0x000000e7b4887223 */ /* 0x000fe40000010888 */
[----:B------:R-:W-:Y:S02]  /*9100*/  FADD.FTZ R151, R43, R43 ;  /* 0x0000002b2b977221 */ /* 0x000fe40000010000 */
[----:B------:R-:W-:-:S02]  /*9110*/  FMUL.FTZ R152, R114, -R107 ;  /* 0x8000006b72987220 */ /* 0x000fc40000410000 */
[----:B------:R-:W-:Y:S02]  /*9120*/  FMUL.FTZ R114, R114, -R171 ;  /* 0x800000ab72727220 */ /* 0x000fe40000410000 */
[C---:B------:R-:W-:Y:S02]  /*9130*/  FMUL.FTZ R137, R111.reuse, R137 ;  /* 0x000000896f897220 */ /* 0x040fe40000410000 */
[C---:B------:R-:W-:Y:S02]  /*9140*/  FFMA.FTZ R112, -R111.reuse, R112, -RZ ;  /* 0x000000706f707223 */ /* 0x040fe400000109ff */
[----:B------:R-:W-:Y:S02]  /*9150*/  FFMA.FTZ R153, -R111, R178, R153 ;  /* 0x000000b26f997223 */ /* 0x000fe40000010199 */
[----:B------:R-:W-:Y:S02]  /*9160*/  FFMA.FTZ R111, R151, R136, R109 ;  /* 0x00000088976f7223 */ /* 0x000fe4000001006d */
[----:B------:R-:W-:-:S02]  /*9170*/  FFMA.FTZ R109, R115, R107, R114 ;  /* 0x0000006b736d7223 */ /* 0x000fc40000010072 */
[----:B------:R-:W-:Y:S02]  /*9180*/  FFMA.FTZ R152, R115, R171, -R152 ;  /* 0x000000ab73987223 */ /* 0x000fe40000010898 */
[----:B------:R-:W-:Y:S02]  /*9190*/  FMUL.FTZ R104, R185, R201 ;  /* 0x000000c9b9687220 */ /* 0x000fe40000410000 */
[----:B------:R-:W-:Y:S02]  /*91a0*/  FADD.FTZ R109, -R172, R109 ;  /* 0x0000006dac6d7221 */ /* 0x000fe40000010100 */
[----:B------:R-:W-:Y:S02]  /*91b0*/  FADD.FTZ R173, R173, R152 ;  /* 0x00000098adad7221 */ /* 0x000fe40000010000 */
[C---:B------:R-:W-:Y:S02]  /*91c0*/  FMUL.FTZ R136, R204.reuse, UR42 ;  /* 0x0000002acc887c20 */ /* 0x040fe40008410000 */
[----:B------:R-:W-:-:S02]  /*91d0*/  FMUL.FTZ R154, R204, UR41 ;  /* 0x00000029cc9a7c20 */ /* 0x000fc40008410000 */
[----:B------:R-:W-:Y:S02]  /*91e0*/  FFMA.FTZ R104, R182, R233, -R104 ;  /* 0x000000e9b6687223 */ /* 0x000fe40000010868 */
[----:B------:R-:W-:Y:S02]  /*91f0*/  FADD.FTZ R113, R41, R41 ;  /* 0x0000002929717221 */ /* 0x000fe40000010000 */
[C---:B------:R-:W-:Y:S02]  /*9200*/  FMUL.FTZ R152, R116.reuse, -R109 ;  /* 0x8000006d74987220 */ /* 0x040fe40000410000 */
[----:B------:R-:W-:Y:S02]  /*9210*/  FMUL.FTZ R116, R116, -R173 ;  /* 0x800000ad74747220 */ /* 0x000fe40000410000 */
[C---:B------:R-:W-:Y:S02]  /*9220*/  FFMA.FTZ R114, R231.reuse, UR41, -R136 ;  /* 0x00000029e7727c23 */ /* 0x040fe40008010888 */
[----:B------:R-:W-:-:S02]  /*9230*/  FFMA.FTZ R136, R231, UR42, R154 ;  /* 0x0000002ae7887c23 */ /* 0x000fc4000801009a */
[----:B------:R-:W-:Y:S02]  /*9240*/  FFMA.FTZ R154, R113, R104, R111 ;  /* 0x00000068719a7223 */ /* 0x000fe4000001006f */
[----:B------:R-:W-:Y:S02]  /*9250*/  FMUL.FTZ R183, R183, R231 ;  /* 0x000000e7b7b77220 */ /* 0x000fe40000410000 */
[C---:B------:R-:W-:Y:S02]  /*9260*/  FFMA.FTZ R111, R117.reuse, R109, R116 ;  /* 0x0000006d756f7223 */ /* 0x040fe40000010074 */
[----:B------:R-:W-:Y:S02]  /*9270*/  FFMA.FTZ R152, R117, R173, -R152 ;  /* 0x000000ad75987223 */ /* 0x000fe40000010898 */
[----:B------:R-:W-:Y:S02]  /*9280*/  FMUL.FTZ R104, R201, UR42 ;  /* 0x0000002ac9687c20 */ /* 0x000fe40008410000 */
[----:B------:R-:W-:-:S02]  /*9290*/  FFMA.FTZ R180, R180, R204, R183 ;  /* 0x000000ccb4b47223 */ /* 0x000fc400000100b7 */
[----:B------:R-:W-:Y:S02]  /*92a0*/  FMUL.FTZ R185, R185, R233 ;  /* 0x000000e9b9b97220 */ /* 0x000fe40000410000 */
[----:B------:R-:W-:Y:S02]  /*92b0*/  FMUL.FTZ R156, R201, UR41 ;  /* 0x00000029c99c7c20 */ /* 0x000fe40008410000 */
[----:B------:R-:W-:Y:S02]  /*92c0*/  FADD.FTZ R111, -R174, R111 ;  /* 0x0000006fae6f7221 */ /* 0x000fe40000010100 */
[----:B------:R-:W-:Y:S02]  /*92d0*/  FADD.FTZ R175, R175, R152 ;  /* 0x00000098afaf7221 */ /* 0x000fe40000010000 */
[----:B------:R-:W-:Y:S02]  /*92e0*/  FMUL.FTZ R85, R189, R200 ;  /* 0x000000c8bd557220 */ /* 0x000fe40000410000 */
[----:B------:R-:W-:-:S02]  /*92f0*/  FFMA.FTZ R104, R233, UR41, -R104 ;  /* 0x00000029e9687c23 */ /* 0x000fc40008010868 */
[----:B------:R-:W-:Y:S02]  /*9300*/  FFMA.FTZ R182, R182, R201, R185 ;  /* 0x000000c9b6b67223 */ /* 0x000fe400000100b9 */
[----:B------:R-:W-:Y:S02]  /*9310*/  FFMA.FTZ R153, -R151, R180, R153 ;  /* 0x000000b497997223 */ /* 0x000fe40000010199 */
[----:B------:R-:W-:Y:S02]  /*9320*/  FFMA.FTZ R156, R233, UR42, R156 ;  /* 0x0000002ae99c7c23 */ /* 0x000fe4000801009c */
[C---:B------:R-:W-:Y:S02]  /*9330*/  FMUL.FTZ R152, R118.reuse, -R111 ;  /* 0x8000006f76987220 */ /* 0x040fe40000410000 */
[----:B------:R-:W-:Y:S02]  /*9340*/  FMUL.FTZ R118, R118, -R175 ;  /* 0x800000af76767220 */ /* 0x000fe40000410000 */
[----:B------:R-:W-:-:S02]  /*9350*/  FFMA.FTZ R85, R184, R224, -R85 ;  /* 0x000000e0b8557223 */ /* 0x000fc40000010855 */
[----:B------:R-:W-:Y:S02]  /*9360*/  FMUL.FTZ R86, R191, R222 ;  /* 0x000000debf567220 */ /* 0x000fe40000410000 */
[----:B------:R-:W-:Y:S02]  /*9370*/  FADD.FTZ R166, R39, R39 ;  /* 0x0000002727a67221 */ /* 0x000fe40000010000 */
[C---:B------:R-:W-:Y:S02]  /*9380*/  FMUL.FTZ R116, R113.reuse, R104 ;  /* 0x0000006871747220 */ /* 0x040fe40000410000 */
[C---:B------:R-:W-:Y:S02]  /*9390*/  FFMA.FTZ R104, -R113.reuse, R156, -RZ ;  /* 0x0000009c71687223 */ /* 0x040fe400000109ff */
[----:B------:R-:W-:Y:S02]  /*93a0*/  FFMA.FTZ R153, -R113, R182, R153 ;  /* 0x000000b671997223 */ /* 0x000fe40000010199 */
[----:B------:R-:W-:-:S02]  /*93b0*/  FFMA.FTZ R152, R119, R175, -R152 ;  /* 0x000000af77987223 */ /* 0x000fc40000010898 */
[----:B------:R-:W-:Y:S02]  /*93c0*/  FFMA.FTZ R113, R119, R111, R118 ;  /* 0x0000006f77717223 */ /* 0x000fe40000010076 */
[C---:B------:R-:W-:Y:S02]  /*93d0*/  FMUL.FTZ R114, R151.reuse, R114 ;  /* 0x0000007297727220 */ /* 0x040fe40000410000 */
[----:B------:R-:W-:Y:S02]  /*93e0*/  FFMA.FTZ R136, -R151, R136, -RZ ;  /* 0x0000008897887223 */ /* 0x000fe400000109ff */
[----:B------:R-:W-:Y:S02]  /*93f0*/  FFMA.FTZ R86, R188, R235, -R86 ;  /* 0x000000ebbc567223 */ /* 0x000fe40000010856 */
[----:B------:R-:W-:Y:S02]  /*9400*/  FFMA.FTZ R85, R166, R85, R154 ;  /* 0x00000055a6557223 */ /* 0x000fe4000001009a */
[----:B------:R-:W-:-:S02]  /*9410*/  FMUL.FTZ R115, R200, UR42 ;  /* 0x0000002ac8737c20 */ /* 0x000fc40008410000 */
[----:B------:R-:W-:Y:S02]  /*9420*/  FADD.FTZ R151, R37, R37 ;  /* 0x0000002525977221 */ /* 0x000fe40000010000 */
[----:B------:R-:W-:Y:S02]  /*9430*/  FADD.FTZ R177, R177, R152 ;  /* 0x00000098b1b17221 */ /* 0x000fe40000010000 */
[----:B------:R-:W-:Y:S02]  /*9440*/  FADD.FTZ R113, -R176, R113 ;  /* 0x00000071b0717221 */ /* 0x000fe40000010100 */
[----:B------:R-:W-:Y:S02]  /*9450*/  FFMA.FTZ R115, R224, UR41, -R115 ;  /* 0x00000029e0737c23 */ /* 0x000fe40008010873 */
[----:B------:R-:W-:Y:S02]  /*9460*/  FFMA.FTZ R156, R151, R86, R85 ;  /* 0x00000056979c7223 */ /* 0x000fe40000010055 */
[----:B------:R-:W-:-:S02]  /*9470*/  FMUL.FTZ R86, R120, -R177 ;  /* 0x800000b178567220 */ /* 0x000fc40000410000 */
[----:B------:R-:W-:Y:S02]  /*9480*/  FMUL.FTZ R120, R120, -R113 ;  /* 0x8000007178787220 */ /* 0x000fe40000410000 */
[----:B------:R-:W-:Y:S02]  /*9490*/  FMUL.FTZ R119, R166, R115 ;  /* 0x00000073a6777220 */ /* 0x000fe40000410000 */
[C---:B------:R-:W-:Y:S02]  /*94a0*/  FFMA.FTZ R115, R121.reuse, R113, R86 ;  /* 0x0000007179737223 */ /* 0x040fe40000010056 */
[----:B------:R-:W-:Y:S02]  /*94b0*/  FFMA.FTZ R120, R121, R177, -R120 ;  /* 0x000000b179787223 */ /* 0x000fe40000010878 */
[----:B------:R-:W-:Y:S02]  /*94c0*/  FMUL.FTZ R117, R200, UR41 ;  /* 0x00000029c8757c20 */ /* 0x000fe40008410000 */
[----:B------:R-:W-:-:S02]  /*94d0*/  FADD.FTZ R115, -R160, R115 ;  /* 0x00000073a0737221 */ /* 0x000fc40000010100 */
[----:B------:R-:W-:Y:S01]  /*94e0*/  FADD.FTZ R159, R159, R120 ;  /* 0x000000789f9f7221 */ /* 0x000fe20000010000 */
[----:B------:R-:W-:Y:S01]  /*94f0*/  SHF.L.U32 R120, R99, 0x5, RZ ;  /* 0x0000000563787819 */ /* 0x000fe200000006ff */
[----:B------:R-:W-:Y:S02]  /*9500*/  FFMA.FTZ R117, R224, UR42, R117 ;  /* 0x0000002ae0757c23 */ /* 0x000fe40008010075 */
[----:B------:R-:W-:Y:S01]  /*9510*/  FMUL.FTZ R86, R122, -R115 ;  /* 0x800000737a567220 */ /* 0x000fe20000410000 */
[----:B------:R-:W-:Y:S01]  /*9520*/  IADD3 R121, R120, 0x1, RZ ;  /* 0x0000000178797810 */ /* 0x000fe20007ffe0ff */
[----:B------:R-:W-:Y:S02]  /*9530*/  FMUL.FTZ R122, R122, -R159 ;  /* 0x8000009f7a7a7220 */ /* 0x000fe40000410000 */
[----:B------:R-:W-:Y:S02]  /*9540*/  FFMA.FTZ R118, -R166, R117, -RZ ;  /* 0x00000075a6767223 */ /* 0x000fe400000109ff */
[----:B------:R-:W-:-:S02]  /*9550*/  FFMA.FTZ R86, R123, R159, -R86 ;  /* 0x0000009f7b567223 */ /* 0x000fc40000010856 */
[----:B------:R-:W-:Y:S02]  /*9560*/  FMUL.FTZ R189, R189, R224 ;  /* 0x000000e0bdbd7220 */ /* 0x000fe40000410000 */
[----:B------:R-:W-:Y:S01]  /*9570*/  FFMA.FTZ R117, R123, R115, R122 ;  /* 0x000000737b757223 */ /* 0x000fe2000001007a */
[----:B------:R-:W-:Y:S01]  /*9580*/  IADD3 R123, R120, 0x2, RZ ;  /* 0x00000002787b7810 */ /* 0x000fe20007ffe0ff */
[----:B------:R-:W-:Y:S01]  /*9590*/  FADD.FTZ R161, R161, R86 ;  /* 0x00000056a1a17221 */ /* 0x000fe20000010000 */
[----:B------:R-:W-:Y:S01]  /*95a0*/  P2R R86, PR, RZ, 0x1 ;  /* 0x00000001ff567803 */ /* 0x000fe20000000000 */
[----:B------:R-:W-:Y:S01]  /*95b0*/  FFMA.FTZ R184, R184, R200, R189 ;  /* 0x000000c8b8b87223 */ /* 0x000fe200000100bd */
[-C--:B------:R-:W-:Y:S01]  /*95c0*/  LEA.HI.SX32 R122, R123, R120.reuse, 0x1b ;  /* 0x000000787b7a7211 */ /* 0x080fe200078fdaff */
[----:B------:R-:W-:Y:S01]  /*95d0*/  FMUL.FTZ R191, R191, R235 ;  /* 0x000000ebbfbf7220 */ /* 0x000fe20000410000 */
[----:B------:R-:W-:Y:S01]  /*95e0*/  LEA.HI.SX32 R123, R120, R120, 0x1b ;  /* 0x00000078787b7211 */ /* 0x000fe200078fdaff */
[----:B------:R-:W-:-:S02]  /*95f0*/  FADD.FTZ R117, -R158, R117 ;  /* 0x000000759e757221 */ /* 0x000fc40000010100 */
[----:B------:R-:W-:Y:S02]  /*9600*/  FMUL.FTZ R86, R124, -R161 ;  /* 0x800000a17c567220 */ /* 0x000fe40000410000 */
[----:B------:R-:W-:Y:S02]  /*9610*/  FFMA.FTZ R188, R188, R222, R191 ;  /* 0x000000debcbc7223 */ /* 0x000fe400000100bf */
[----:B------:R-:W-:Y:S02]  /*9620*/  FFMA.FTZ R153, -R166, R184, R153 ;  /* 0x000000b8a6997223 */ /* 0x000fe40000010199 */
[-C--:B------:R-:W-:Y:S02]  /*9630*/  FMUL.FTZ R124, R124, -R117.reuse ;  /* 0x800000757c7c7220 */ /* 0x080fe40000410000 */
[----:B------:R-:W-:Y:S01]  /*9640*/  FADD.FTZ R85, R156, R139 ;  /* 0x0000008b9c557221 */ /* 0x000fe20000010000 */
[----:B------:R-:W-:Y:S01]  /*9650*/  LEA.HI.SX32 R139, R121, R120, 0x1b ;  /* 0x00000078798b7211 */ /* 0x000fe200078fdaff */
[----:B------:R-:W-:-:S02]  /*9660*/  FFMA.FTZ R121, R125, R117, R86 ;  /* 0x000000757d797223 */ /* 0x000fc40000010056 */
[----:B------:R-:W-:Y:S01]  /*9670*/  FFMA.FTZ R188, -R151, R188, R153 ;  /* 0x000000bc97bc7223 */ /* 0x000fe20000010199 */
[----:B------:R-:W-:Y:S01]  /*9680*/  MOV R153, UR7 ;  /* 0x0000000700997c02 */ /* 0x000fe20008000f00 */
[----:B------:R-:W-:Y:S02]  /*9690*/  FFMA.FTZ R86, R125, R161, -R124 ;  /* 0x000000a17d567223 */ /* 0x000fe4000001087c */
[----:B------:R-:W-:Y:S02]  /*96a0*/  FADD.FTZ R162, -R162, R121 ;  /* 0x00000079a2a27221 */ /* 0x000fe40000010100 */
[----:B------:R-:W-:Y:S01]  /*96b0*/  FADD.FTZ R86, R163, R86 ;  /* 0x00000056a3567221 */ /* 0x000fe20000010000 */
[----:B------:R-:W-:Y:S01]  /*96c0*/  @!P0 STS.128 [R153.X16+0x8b80], R56 ;  /* 0x008b803899008388 */ /* 0x000fe2000000cc00 */
[C---:B------:R-:W-:Y:S02]  /*96d0*/  FMUL.FTZ R152, R222.reuse, UR42 ;  /* 0x0000002ade987c20 */ /* 0x040fe40008410000 */
[----:B------:R-:W-:Y:S01]  /*96e0*/  FMUL.FTZ R154, R222, UR41 ;  /* 0x00000029de9a7c20 */ /* 0x000fe20008410000 */
[----:B------:R0:W-:Y:S01]  /*96f0*/  STS [R123.X4+0x2100], R72 ;  /* 0x002100487b007388 */ /* 0x0001e20000004800 */
[----:B------:R-:W-:-:S02]  /*9700*/  FFMA.FTZ R152, R235, UR41, -R152 ;  /* 0x00000029eb987c23 */ /* 0x000fc40008010898 */
[----:B------:R-:W-:Y:S01]  /*9710*/  FFMA.FTZ R154, R235, UR42, R154 ;  /* 0x0000002aeb9a7c23 */ /* 0x000fe2000801009a */
[----:B------:R1:W-:Y:S01]  /*9720*/  STS [R139.X4+0x2104], R74 ;  /* 0x0021044a8b007388 */ /* 0x0003e20000004800 */
[C---:B------:R-:W-:Y:S02]  /*9730*/  FMUL.FTZ R152, R151.reuse, R152 ;  /* 0x0000009897987220 */ /* 0x040fe40000410000 */
[----:B------:R-:W-:Y:S01]  /*9740*/  FFMA.FTZ R154, -R151, R154, -RZ ;  /* 0x0000009a979a7223 */ /* 0x000fe200000109ff */
[----:B------:R-:W-:Y:S01]  /*9750*/  IADD3 R151, R120, 0x3, RZ ;  /* 0x0000000378977810 */ /* 0x000fe20007ffe0ff */
[----:B------:R-:W-:Y:S01]  /*9760*/  STS [R122.X4+0x2108], R83 ;  /* 0x002108537a007388 */ /* 0x000fe20000004800 */
[----:B------:R-:W-:Y:S01]  /*9770*/  FMUL.FTZ R78, R157, R78 ;  /* 0x0000004e9d4e7220 */ /* 0x000fe20000410000 */
[----:B0-----:R-:W-:Y:S01]  /*9780*/  HADD2.F32 R72, -RZ, R60.H0_H0 ;  /* 0x2000003cff487230 */ /* 0x001fe20000004100 */
[C---:B------:R-:W-:Y:S01]  /*9790*/  FMUL.FTZ R56, R126.reuse, -R162 ;  /* 0x800000a27e387220 */ /* 0x040fe20000410000 */
[----:B------:R-:W-:Y:S01]  /*97a0*/  LEA.HI.SX32 R156, R151, R120, 0x1b ;  /* 0x00000078979c7211 */ /* 0x000fe200078fdaff */
[-C--:B------:R-:W-:Y:S01]  /*97b0*/  FMUL.FTZ R126, R126, -R86.reuse ;  /* 0x800000567e7e7220 */ /* 0x080fe20000410000 */
[----:B-1----:R-:W-:Y:S01]  /*97c0*/  HADD2.F32 R74, -RZ, R61.H0_H0 ;  /* 0x2000003dff4a7230 */ /* 0x002fe20000004100 */
        /* <DEDUP_REMOVED lines=8> */
[----:B------:R1:W-:Y:S01]  /*9850*/  STS [R123.X4+0x2128], R81 ;  /* 0x002128517b007388 */ /* 0x0003e20000004800 */
[----:B------:R-:W-:-:S02]  /*9860*/  FFMA.FTZ R56, R129, R57, R56 ;  /* 0x0000003981387223 */ /* 0x000fc40000010038 */
[----:B------:R-:W-:Y:S01]  /*9870*/  FFMA.FTZ R129, R129, R165, -R128 ;  /* 0x000000a581817223 */ /* 0x000fe20000010880 */
[----:B------:R2:W-:Y:S01]  /*9880*/  STS [R123.X4+0x2114], R77 ;  /* 0x0021144d7b007388 */ /* 0x0005e20000004800 */
[----:B------:R-:W-:Y:S01]  /*9890*/  FADD.FTZ R56, -R143, R56 ;  /* 0x000000388f387221 */ /* 0x000fe20000010100 */
[----:B0-----:R-:W-:Y:S01]  /*98a0*/  HADD2.F32 R79, -RZ, R60.H1_H1 ;  /* 0x3000003cff4f7230 */ /* 0x001fe20000004100 */
[----:B------:R-:W-:Y:S01]  /*98b0*/  FADD.FTZ R144, R144, R129 ;  /* 0x0000008190907221 */ /* 0x000fe20000010000 */
[----:B------:R0:W-:Y:S01]  /*98c0*/  STS [R123.X4+0x2110], R76 ;  /* 0x0021104c7b007388 */ /* 0x0001e20000004800 */
[C---:B------:R-:W-:Y:S02]  /*98d0*/  FMUL.FTZ R58, R130.reuse, -R56 ;  /* 0x80000038823a7220 */ /* 0x040fe40000410000 */
[-C--:B------:R-:W-:Y:S01]  /*98e0*/  FMUL.FTZ R130, R130, -R144.reuse ;  /* 0x8000009082827220 */ /* 0x080fe20000410000 */
[----:B------:R3:W-:Y:S01]  /*98f0*/  STS [R123.X4+0x2178], R70 ;  /* 0x002178467b007388 */ /* 0x0007e20000004800 */
[----:B------:R-:W-:-:S02]  /*9900*/  FFMA.FTZ R75, R131, R144, -R58 ;  /* 0x00000090834b7223 */ /* 0x000fc4000001083a */
[----:B------:R-:W-:Y:S01]  /*9910*/  FFMA.FTZ R130, R131, R56, R130 ;  /* 0x0000003883827223 */ /* 0x000fe20000010082 */
[----:B------:R4:W-:Y:S01]  /*9920*/  STS [R123.X4+0x217c], R71 ;  /* 0x00217c477b007388 */ /* 0x0009e20000004800 */
        /* <DEDUP_REMOVED lines=8> */
[----:B------:R-:W-:Y:S01]  /*99b0*/  STS [R123.X4+0x2118], R78 ;  /* 0x0021184e7b007388 */ /* 0x000fe20000004800 */
[----:B------:R-:W-:Y:S01]  /*99c0*/  FADD.FTZ R58, -R147, R58 ;  /* 0x0000003a933a7221 */ /* 0x000fe20000010100 */
[----:B------:R-:W-:Y:S01]  /*99d0*/  MOV R132, UR28 ;  /* 0x0000001c00847c02 */ /* 0x000fe20008000f00 */
[----:B------:R-:W-:Y:S01]  /*99e0*/  FADD.FTZ R148, R148, R133 ;  /* 0x0000008594947221 */ /* 0x000fe20000010000 */
[----:B------:R-:W-:Y:S01]  /*99f0*/  STS [R123.X4+0x2124], R80 ;  /* 0x002124507b007388 */ /* 0x000fe20000004800 */
[----:B------:R-:W-:Y:S01]  /*9a00*/  FMUL.FTZ R59, R134, -R58 ;  /* 0x8000003a863b7220 */ /* 0x000fe20000410000 */
[----:B------:R-:W-:Y:S01]  /*9a10*/  LEA R132, R132, -R99, 0x1 ;  /* 0x8000006384847211 */ /* 0x000fe200078e08ff */
[-C--:B------:R-:W-:Y:S01]  /*9a20*/  FMUL.FTZ R134, R134, -R148.reuse ;  /* 0x8000009486867220 */ /* 0x080fe20000410000 */
[----:B------:R-:W-:Y:S01]  /*9a30*/  STS [R123.X4+0x2140], R108 ;  /* 0x0021406c7b007388 */ /* 0x000fe20000004800 */
[C---:B------:R-:W-:Y:S01]  /*9a40*/  FFMA.FTZ R59, R135.reuse, R148, -R59 ;  /* 0x00000094873b7223 */ /* 0x040fe2000001083b */
[----:B------:R-:W-:Y:S01]  /*9a50*/  ISETP.GE.AND P0, PT, R132, 0x1, PT ;  /* 0x000000018400780c */ /* 0x000fe20003f06270 */
[----:B------:R-:W-:Y:S01]  /*9a60*/  FFMA.FTZ R134, R135, R58, R134 ;  /* 0x0000003a87867223 */ /* 0x000fe20000010086 */
[----:B------:R-:W-:Y:S01]  /*9a70*/  STS [R123.X4+0x2144], R140 ;  /* 0x0021448c7b007388 */ /* 0x000fe20000004800 */
[----:B------:R-:W-:-:S02]  /*9a80*/  FMUL.FTZ R157, R207, UR41 ;  /* 0x00000029cf9d7c20 */ /* 0x000fc40008410000 */
[----:B------:R-:W-:Y:S01]  /*9a90*/  FADD.FTZ R149, -R149, R134 ;  /* 0x0000008695957221 */ /* 0x000fe20000010100 */
[----:B------:R-:W-:Y:S01]  /*9aa0*/  STS [R123.X4+0x2148], R138 ;  /* 0x0021488a7b007388 */ /* 0x000fe20000004800 */
[-C--:B-1----:R-:W-:Y:S02]  /*9ab0*/  FMUL.FTZ R81, R148, R55.reuse ;  /* 0x0000003794517220 */ /* 0x082fe40000410000 */
[----:B--2---:R-:W-:Y:S01]  /*9ac0*/  FADD.FTZ R77, R150, R59 ;  /* 0x0000003b964d7221 */ /* 0x004fe20000010000 */
[----:B------:R-:W-:Y:S01]  /*9ad0*/  STS [R123.X4+0x214c], R110 ;  /* 0x00214c6e7b007388 */ /* 0x000fe20000004800 */
[----:B------:R-:W-:Y:S02]  /*9ae0*/  FMUL.FTZ R59, R149, R88 ;  /* 0x00000058953b7220 */ /* 0x000fe40000410000 */
[----:B------:R-:W-:Y:S01]  /*9af0*/  FFMA.FTZ R157, R220, UR42, R157 ;  /* 0x0000002adc9d7c23 */ /* 0x000fe2000801009d */
[----:B------:R-:W-:Y:S01]  /*9b00*/  STS [R123.X4+0x2150], R137 ;  /* 0x002150897b007388 */ /* 0x000fe20000004800 */
[----:B------:R-:W-:-:S02]  /*9b10*/  FFMA.FTZ R216, R79, -R55, R216 ;  /* 0x800000374fd87223 */ /* 0x000fc400000100d8 */
[----:B------:R-:W-:Y:S01]  /*9b20*/  FMUL.FTZ R83, R58, R55 ;  /* 0x000000373a537220 */ /* 0x000fe20000410000 */
[----:B------:R-:W-:Y:S01]  /*9b30*/  STS [R123.X4+0x2154], R112 ;  /* 0x002154707b007388 */ /* 0x000fe20000004800 */
[----:B0-----:R-:W-:Y:S02]  /*9b40*/  FMUL.FTZ R76, R212, R81 ;  /* 0x00000051d44c7220 */ /* 0x001fe40000410000 */
[-C--:B------:R-:W-:Y:S01]  /*9b50*/  FFMA.FTZ R215, R72, -R88.reuse, R215 ;  /* 0x8000005848d77223 */ /* 0x080fe200000100d7 */
[----:B------:R-:W-:Y:S01]  /*9b60*/  STS [R123.X4+0x2158], R114 ;  /* 0x002158727b007388 */ /* 0x000fe20000004800 */
[----:B---3--:R-:W-:Y:S02]  /*9b70*/  FMUL.FTZ R70, R77, R88 ;  /* 0x000000584d467220 */ /* 0x008fe40000410000 */
[----:B----4-:R-:W-:Y:S01]  /*9b80*/  FMUL.FTZ R71, R214, R59 ;  /* 0x0000003bd6477220 */ /* 0x010fe20000410000 */
[----:B------:R-:W-:Y:S01]  /*9b90*/  STS [R123.X4+0x215c], R136 ;  /* 0x00215c887b007388 */ /* 0x000fe20000004800 */
[----:B------:R-:W-:-:S02]  /*9ba0*/  FFMA.FTZ R82, -R190, R157, -RZ ;  /* 0x0000009dbe527223 */ /* 0x000fc400000109ff */
[-C--:B-----5:R-:W-:Y:S01]  /*9bb0*/  FFMA.FTZ R119, R216, R83.reuse, -R76 ;  /* 0x00000053d8777223 */ /* 0x0a0fe2000001084c */
[----:B------:R-:W-:Y:S01]  /*9bc0*/  STS [R123.X4+0x2160], R116 ;  /* 0x002160747b007388 */ /* 0x000fe20000004800 */
[----:B------:R-:W-:Y:S02]  /*9bd0*/  FMUL.FTZ R76, R75, R54 ;  /* 0x000000364b4c7220 */ /* 0x000fe40000410000 */
[----:B------:R-:W-:Y:S01]  /*9be0*/  FMUL.FTZ R83, R212, R83 ;  /* 0x00000053d4537220 */ /* 0x000fe20000410000 */
[----:B------:R0:W-:Y:S01]  /*9bf0*/  STS [R123.X4+0x212c], R82 ;  /* 0x00212c527b007388 */ /* 0x0001e20000004800 */
[----:B------:R-:W-:Y:S02]  /*9c00*/  FFMA.FTZ R71, R215, R70, R71 ;  /* 0x00000046d7477223 */ /* 0x000fe40000010047 */
[----:B------:R-:W-:Y:S01]  /*9c10*/  FMUL.FTZ R190, R208, UR41 ;  /* 0x00000029d0be7c20 */ /* 0x000fe20008410000 */
[----:B------:R-:W-:Y:S01]  /*9c20*/  STS [R123.X4+0x2164], R104 ;  /* 0x002164687b007388 */ /* 0x000fe20000004800 */
[----:B------:R-:W-:-:S02]  /*9c30*/  FMUL.FTZ R142, R206, UR42 ;  /* 0x0000002ace8e7c20 */ /* 0x000fc40008410000 */
[----:B------:R-:W-:Y:S01]  /*9c40*/  FFMA.FTZ R217, R74, -R54, R217 ;  /* 0x800000364ad97223 */ /* 0x000fe200000100d9 */
[----:B------:R-:W-:Y:S01]  /*9c50*/  STS [R123.X4+0x216c], R118 ;  /* 0x00216c767b007388 */ /* 0x000fe20000004800 */
[----:B------:R-:W-:Y:S02]  /*9c60*/  FMUL.FTZ R84, R211, R76 ;  /* 0x0000004cd3547220 */ /* 0x000fe40000410000 */
[----:B0-----:R-:W-:Y:S01]  /*9c70*/  FMUL.FTZ R82, R145, R54 ;  /* 0x0000003691527220 */ /* 0x001fe20000410000 */
[----:B------:R-:W-:Y:S01]  /*9c80*/  STS [R123.X4+0x2170], R152 ;  /* 0x002170987b007388 */ /* 0x000fe20000004800 */
[----:B------:R-:W-:Y:S02]  /*9c90*/  FFMA.FTZ R83, R216, R81, R83 ;  /* 0x00000051d8537223 */ /* 0x000fe40000010053 */
[----:B------:R-:W-:Y:S01]  /*9ca0*/  FMUL.FTZ R78, R214, R70 ;  /* 0x00000046d64e7220 */ /* 0x000fe20000410000 */
[----:B------:R-:W-:Y:S01]  /*9cb0*/  STS [R123.X4+0x2174], R154 ;  /* 0x0021749a7b007388 */ /* 0x000fe20000004800 */
[----:B------:R-:W-:Y:S01]  /*9cc0*/  FADD.FTZ R80, RZ, R71 ;  /* 0x00000047ff507221 */ /* 0x000fe20000010000 */
[----:B------:R-:W-:Y:S01]  /*9cd0*/  HADD2.F32 R71, -RZ, R61.H1_H1 ;  /* 0x3000003dff477230 */ /* 0x000fe20000004100 */
[----:B------:R-:W-:-:S02]  /*9ce0*/  FFMA.FTZ R102, R221, UR42, R190 ;  /* 0x0000002add667c23 */ /* 0x000fc400080100be */
[----:B------:R-:W-:Y:S02]  /*9cf0*/  FFMA.FTZ R142, R223, UR41, -R142 ;  /* 0x00000029df8e7c23 */ /* 0x000fe4000801088e */
[-C--:B------:R-:W-:Y:S02]  /*9d00*/  FFMA.FTZ R84, R217, R82.reuse, -R84 ;  /* 0x00000052d9547223 */ /* 0x080fe40000010854 */
[----:B------:R-:W-:Y:S02]  /*9d10*/  FFMA.FTZ R78, R215, R59, -R78 ;  /* 0x0000003bd74e7223 */ /* 0x000fe4000001084e */
[----:B------:R-:W-:Y:S02]  /*9d20*/  FADD.FTZ R80, R80, R83 ;  /* 0x0000005350507221 */ /* 0x000fe40000010000 */
[----:B------:R-:W-:Y:S02]  /*9d30*/  FMUL.FTZ R82, R211, R82 ;  /* 0x00000052d3527220 */ /* 0x000fe40000410000 */
[----:B------:R-:W-:-:S02]  /*9d40*/  FMUL.FTZ R83, R144, R53 ;  /* 0x0000003590537220 */ /* 0x000fc40000410000 */
[C---:B------:R-:W-:Y:S02]  /*9d50*/  FMUL.FTZ R141, R167.reuse, R141 ;  /* 0x0000008da78d7220 */ /* 0x040fe40000410000 */
[----:B------:R-:W-:Y:S02]  /*9d60*/  FFMA.FTZ R102, -R167, R102, -RZ ;  /* 0x00000066a7667223 */ /* 0x000fe400000109ff */
[C---:B------:R-:W-:Y:S01]  /*9d70*/  FMUL.FTZ R142, R155.reuse, R142 ;  /* 0x0000008e9b8e7220 */ /* 0x040fe20000410000 */
[----:B------:R-:W-:Y:S01]  /*9d80*/  STS [R123.X4+0x2130], R141 ;  /* 0x0021308d7b007388 */ /* 0x000fe20000004800 */
[----:B------:R-:W-:Y:S02]  /*9d90*/  FFMA.FTZ R106, -R155, R106, -RZ ;  /* 0x0000006a9b6a7223 */ /* 0x000fe400000109ff */
[----:B------:R-:W-:Y:S01]  /*9da0*/  FADD.FTZ R78, RZ, R78 ;  /* 0x0000004eff4e7221 */ /* 0x000fe20000010000 */
[----:B------:R-:W-:Y:S01]  /*9db0*/  STS [R123.X4+0x2134], R102 ;  /* 0x002134667b007388 */ /* 0x000fe20000004800 */
[----:B------:R-:W-:-:S02]  /*9dc0*/  FFMA.FTZ R59, R217, R76, R82 ;  /* 0x0000004cd93b7223 */ /* 0x000fc40000010052 */
[-C--:B------:R-:W-:Y:S01]  /*9dd0*/  FFMA.FTZ R218, R71, -R53.reuse, R218 ;  /* 0x8000003547da7223 */ /* 0x080fe200000100da */
[----:B------:R-:W-:Y:S01]  /*9de0*/  STS [R123.X4+0x2138], R142 ;  /* 0x0021388e7b007388 */ /* 0x000fe20000004800 */
[----:B------:R-:W-:Y:S02]  /*9df0*/  FMUL.FTZ R121, R56, R53 ;  /* 0x0000003538797220 */ /* 0x000fe40000410000 */
[----:B------:R-:W-:Y:S01]  /*9e00*/  FMUL.FTZ R82, R210, R83 ;  /* 0x00000053d2527220 */ /* 0x000fe20000410000 */
[----:B------:R0:W-:Y:S01]  /*9e10*/  STS [R123.X4+0x213c], R106 ;  /* 0x00213c6a7b007388 */ /* 0x0001e20000004800 */
[----:B------:R-:W-:Y:S01]  /*9e20*/  FADD.FTZ R119, R78, R119 ;  /* 0x000000774e777221 */ /* 0x000fe20000010000 */
[----:B------:R-:W-:Y:S01]  /*9e30*/  HADD2.F32 R78, -RZ, R62.H0_H0 ;  /* 0x2000003eff4e7230 */ /* 0x000fe20000004100 */
[----:B------:R-:W-:Y:S02]  /*9e40*/  FADD.FTZ R59, R80, R59 ;  /* 0x0000003b503b7221 */ /* 0x000fe40000010000 */
[----:B------:R-:W-:-:S02]  /*9e50*/  FMUL.FTZ R80, R165, R52 ;  /* 0x00000034a5507220 */ /* 0x000fc40000410000 */
[----:B------:R-:W-:Y:S01]  /*9e60*/  FADD.FTZ R84, R119, R84 ;  /* 0x0000005477547221 */ /* 0x000fe20000010000 */
[----:B------:R-:W-:Y:S01]  /*9e70*/  HADD2.F32 R119, -RZ, R62.H1_H1 ;  /* 0x3000003eff777230 */ /* 0x000fe20000004100 */
[-C--:B------:R-:W-:Y:S02]  /*9e80*/  FFMA.FTZ R219, R78, -R52.reuse, R219 ;  /* 0x800000344edb7223 */ /* 0x080fe400000100db */
[-C--:B0-----:R-:W-:Y:S02]  /*9e90*/  FFMA.FTZ R123, R218, R121.reuse, -R82 ;  /* 0x00000079da7b7223 */ /* 0x081fe40000010852 */
[----:B------:R-:W-:Y:S02]  /*9ea0*/  FMUL.FTZ R121, R210, R121 ;  /* 0x00000079d2797220 */ /* 0x000fe40000410000 */
[----:B------:R-:W-:Y:S02]  /*9eb0*/  FMUL.FTZ R102, R57, R52 ;  /* 0x0000003439667220 */ /* 0x000fe40000410000 */
[----:B------:R-:W-:-:S02]  /*9ec0*/  FFMA.FTZ R82, R218, R83, R121 ;  /* 0x00000053da527223 */ /* 0x000fc40000010079 */
[----:B------:R-:W-:Y:S02]  /*9ed0*/  FMUL.FTZ R104, R209, R80 ;  /* 0x00000050d1687220 */ /* 0x000fe40000410000 */
[-C--:B------:R-:W-:Y:S02]  /*9ee0*/  FMUL.FTZ R121, R86, R51.reuse ;  /* 0x0000003356797220 */ /* 0x080fe40000410000 */
[-C--:B------:R-:W-:Y:S02]  /*9ef0*/  FFMA.FTZ R104, R219, R102.reuse, -R104 ;  /* 0x00000066db687223 */ /* 0x080fe40000010868 */
[-C--:B------:R-:W-:Y:S02]  /*9f00*/  FFMA.FTZ R220, R119, -R51.reuse, R220 ;  /* 0x8000003377dc7223 */ /* 0x080fe400000100dc */
[----:B------:R-:W-:Y:S02]  /*9f10*/  FMUL.FTZ R102, R209, R102 ;  /* 0x00000066d1667220 */ /* 0x000fe40000410000 */
[----:B------:R-:W-:-:S02]  /*9f20*/  FMUL.FTZ R106, R162, R51 ;  /* 0x00000033a26a7220 */ /* 0x000fc40000410000 */
[----:B------:R-:W-:Y:S02]  /*9f30*/  FMUL.FTZ R125, R207, R121 ;  /* 0x00000079cf7d7220 */ /* 0x000fe40000410000 */
[----:B------:R-:W-:Y:S01]  /*9f40*/  FADD.FTZ R59, R59, R82 ;  /* 0x000000523b3b7221 */ /* 0x000fe20000010000 */
[----:B------:R-:W-:Y:S01]  /*9f50*/  HADD2.F32 R82, -RZ, R63.H0_H0 ;  /* 0x2000003fff527230 */ /* 0x000fe20000004100 */
[----:B------:R-:W-:Y:S02]  /*9f60*/  FFMA.FTZ R102, R219, R80, R102 ;  /* 0x00000050db667223 */ /* 0x000fe40000010066 */
[-C--:B------:R-:W-:Y:S02]  /*9f70*/  FFMA.FTZ R125, R220, R106.reuse, -R125 ;  /* 0x0000006adc7d7223 */ /* 0x080fe4000001087d */
[----:B------:R-:W-:Y:S02]  /*9f80*/  FADD.FTZ R123, R84, R123 ;  /* 0x0000007b547b7221 */ /* 0x000fe40000010000 */
[----:B------:R-:W-:-:S02]  /*9f90*/  FMUL.FTZ R106, R207, R106 ;  /* 0x0000006acf6a7220 */ /* 0x000fc40000410000 */
[-C--:B------:R-:W-:Y:S02]  /*9fa0*/  FMUL.FTZ R84, R161, R50.reuse ;  /* 0x00000032a1547220 */ /* 0x080fe40000410000 */
[----:B------:R-:W-:Y:S02]  /*9fb0*/  FADD.FTZ R59, R59, R102 ;  /* 0x000000663b3b7221 */ /* 0x000fe40000010000 */
[----:B------:R-:W-:Y:S02]  /*9fc0*/  FFMA.FTZ R102, R220, R121, R106 ;  /* 0x00000079dc667223 */ /* 0x000fe4000001006a */
[-C--:B------:R-:W-:Y:S02]  /*9fd0*/  FFMA.FTZ R221, R82, -R50.reuse, R221 ;  /* 0x8000003252dd7223 */ /* 0x080fe400000100dd */
[----:B------:R-:W-:Y:S02]  /*9fe0*/  FMUL.FTZ R108, R117, R50 ;  /* 0x00000032756c7220 */ /* 0x000fe40000410000 */
[----:B------:R-:W-:-:S02]  /*9ff0*/  FMUL.FTZ R110, R208, R84 ;  /* 0x00000054d06e7220 */ /* 0x000fc40000410000 */
[----:B------:R-:W-:Y:S02]  /*a000*/  FADD.FTZ R106, R123, R104 ;  /* 0x000000687b6a7221 */ /* 0x000fe40000010000 */
[-C--:B------:R-:W-:Y:S02]  /*a010*/  FFMA.FTZ R110, R221, R108.reuse, -R110 ;  /* 0x0000006cdd6e7223 */ /* 0x080fe4000001086e */
[----:B------:R-:W-:Y:S01]  /*a020*/  FADD.FTZ R125, R106, R125 ;  /* 0x0000007d6a7d7221 */ /* 0x000fe20000010000 */
[----:B------:R-:W-:Y:S01]  /*a030*/  HADD2.F32 R106, -RZ, R64.H0_H0 ;  /* 0x20000040ff6a7230 */ /* 0x000fe20000004100 */
[----:B------:R-:W-:Y:S01]  /*a040*/  FADD.FTZ R59, R59, R102 ;  /* 0x000000663b3b7221 */ /* 0x000fe20000010000 */
[----:B------:R-:W-:Y:S01]  /*a050*/  HADD2.F32 R102, -RZ, R63.H1_H1 ;  /* 0x3000003fff667230 */ /* 0x000fe20000004100 */
[----:B------:R-:W-:Y:S02]  /*a060*/  FMUL.FTZ R108, R208, R108 ;  /* 0x0000006cd06c7220 */ /* 0x000fe40000410000 */
[----:B------:R-:W-:-:S02]  /*a070*/  FMUL.FTZ R123, R159, R48 ;  /* 0x000000309f7b7220 */ /* 0x000fc40000410000 */
[----:B------:R-:W-:Y:S02]  /*a080*/  FADD.FTZ R125, R125, R110 ;  /* 0x0000006e7d7d7221 */ /* 0x000fe40000010000 */
[----:B------:R-:W-:Y:S02]  /*a090*/  FMUL.FTZ R127, R115, R48 ;  /* 0x00000030737f7220 */ /* 0x000fe40000410000 */
[----:B------:R-:W-:Y:S02]  /*a0a0*/  FMUL.FTZ R110, R177, R46 ;  /* 0x0000002eb16e7220 */ /* 0x000fe40000410000 */
[----:B------:R-:W-:Y:S02]  /*a0b0*/  FFMA.FTZ R104, R102, -R48, R223 ;  /* 0x8000003066687223 */ /* 0x000fe400000100df */
[----:B------:R-:W-:Y:S02]  /*a0c0*/  FFMA.FTZ R108, R221, R84, R108 ;  /* 0x00000054dd6c7223 */ /* 0x000fe4000001006c */
[----:B------:R-:W-:-:S02]  /*a0d0*/  FMUL.FTZ R114, R206, R123 ;  /* 0x0000007bce727220 */ /* 0x000fc40000410000 */
[-C--:B------:R-:W-:Y:S02]  /*a0e0*/  FMUL.FTZ R112, R206, R127.reuse ;  /* 0x0000007fce707220 */ /* 0x080fe40000410000 */
[-C--:B------:R-:W-:Y:S02]  /*a0f0*/  FFMA.FTZ R225, R106, -R46.reuse, R225 ;  /* 0x8000002e6ae17223 */ /* 0x080fe400000100e1 */
[----:B------:R-:W-:Y:S02]  /*a100*/  FMUL.FTZ R116, R113, R46 ;  /* 0x0000002e71747220 */ /* 0x000fe40000410000 */
[----:B------:R-:W-:Y:S02]  /*a110*/  FMUL.FTZ R118, R205, R110 ;  /* 0x0000006ecd767220 */ /* 0x000fe40000410000 */
[----:B------:R-:W-:Y:S01]  /*a120*/  FADD.FTZ R59, R59, R108 ;  /* 0x0000006c3b3b7221 */ /* 0x000fe20000010000 */
[----:B------:R-:W-:Y:S01]  /*a130*/  HADD2.F32 R108, -RZ, R64.H1_H1 ;  /* 0x30000040ff6c7230 */ /* 0x000fe20000004100 */
[----:B------:R-:W-:-:S02]  /*a140*/  FFMA.FTZ R114, R104, R127, -R114 ;  /* 0x0000007f68727223 */ /* 0x000fc40000010872 */
[----:B------:R-:W-:Y:S02]  /*a150*/  FFMA.FTZ R112, R104, R123, R112 ;  /* 0x0000007b68707223 */ /* 0x000fe40000010070 */
[-C--:B------:R-:W-:Y:S02]  /*a160*/  FFMA.FTZ R127, R225, R116.reuse, -R118 ;  /* 0x00000074e17f7223 */ /* 0x080fe40000010876 */
[----:B------:R-:W-:Y:S02]  /*a170*/  FMUL.FTZ R116, R205, R116 ;  /* 0x00000074cd747220 */ /* 0x000fe40000410000 */
[-C--:B------:R-:W-:Y:S02]  /*a180*/  FMUL.FTZ R118, R111, R44.reuse ;  /* 0x0000002c6f767220 */ /* 0x080fe40000410000 */
[----:B------:R-:W-:Y:S02]  /*a190*/  FADD.FTZ R59, R59, R112 ;  /* 0x000000703b3b7221 */ /* 0x000fe40000010000 */
[----:B------:R-:W-:-:S02]  /*a1a0*/  FFMA.FTZ R227, R108, -R44, R227 ;  /* 0x8000002c6ce37223 */ /* 0x000fc400000100e3 */
[----:B------:R-:W-:Y:S02]  /*a1b0*/  FMUL.FTZ R112, R175, R44 ;  /* 0x0000002caf707220 */ /* 0x000fe40000410000 */
[----:B------:R-:W-:Y:S02]  /*a1c0*/  FFMA.FTZ R116, R225, R110, R116 ;  /* 0x0000006ee1747223 */ /* 0x000fe40000010074 */
[C---:B------:R-:W-:Y:S02]  /*a1d0*/  FMUL.FTZ R120, R203.reuse, R118 ;  /* 0x00000076cb787220 */ /* 0x040fe40000410000 */
[----:B------:R-:W-:Y:S02]  /*a1e0*/  FMUL.FTZ R122, R203, R112 ;  /* 0x00000070cb7a7220 */ /* 0x000fe40000410000 */
[----:B------:R-:W-:Y:S02]  /*a1f0*/  FADD.FTZ R114, R125, R114 ;  /* 0x000000727d727221 */ /* 0x000fe40000010000 */
[----:B------:R-:W-:-:S02]  /*a200*/  FADD.FTZ R59, R59, R116 ;  /* 0x000000743b3b7221 */ /* 0x000fc40000010000 */
[C---:B------:R-:W-:Y:S02]  /*a210*/  FFMA.FTZ R120, R227.reuse, R112, R120 ;  /* 0x00000070e3787223 */ /* 0x040fe40000010078 */
[----:B------:R-:W-:Y:S02]  /*a220*/  FFMA.FTZ R122, R227, R118, -R122 ;  /* 0x00000076e37a7223 */ /* 0x000fe4000001087a */
[----:B------:R-:W-:Y:S01]  /*a230*/  FADD.FTZ R127, R114, R127 ;  /* 0x0000007f727f7221 */ /* 0x000fe20000010000 */
[----:B------:R-:W-:Y:S01]  /*a240*/  HADD2.F32 R114, -RZ, R65.H0_H0 ;  /* 0x20000041ff727230 */ /* 0x000fe20000004100 */
[----:B------:R-:W-:Y:S02]  /*a250*/  FADD.FTZ R151, R59, R120 ;  /* 0x000000783b977221 */ /* 0x000fe40000010000 */
[----:B------:R-:W-:Y:S02]  /*a260*/  FMUL.FTZ R126, R171, UR38 ;  /* 0x00000026ab7e7c20 */ /* 0x000fe40008410000 */
[----:B------:R-:W-:-:S02]  /*a270*/  FMUL.FTZ R120, R197, UR38 ;  /* 0x00000026c5787c20 */ /* 0x000fc40008410000 */
[----:B------:R-:W-:Y:S02]  /*a280*/  FMUL.FTZ R59, R198, UR38 ;  /* 0x00000026c63b7c20 */ /* 0x000fe40008410000 */
[----:B------:R-:W-:Y:S02]  /*a290*/  FMUL.FTZ R128, R173, UR38 ;  /* 0x00000026ad807c20 */ /* 0x000fe40008410000 */
[----:B------:R-:W-:Y:S02]  /*a2a0*/  FADD.FTZ R147, R127, R122 ;  /* 0x0000007a7f937221 */ /* 0x000fe40000010000 */
[C---:B------:R-:W-:Y:S02]  /*a2b0*/  FMUL.FTZ R136, R107.reuse, UR38 ;  /* 0x000000266b887c20 */ /* 0x040fe40008410000 */
[----:B------:R-:W-:Y:S02]  /*a2c0*/  FFMA.FTZ R131, R107, UR37, -R126 ;  /* 0x000000256b837c23 */ /* 0x000fe4000801087e */
[----:B------:R-:W-:-:S02]  /*a2d0*/  FFMA.FTZ R127, R73, UR37, -R120 ;  /* 0x00000025497f7c23 */ /* 0x000fc40008010878 */
[-C--:B------:R-:W-:Y:S02]  /*a2e0*/  FMUL.FTZ R126, R173, R42.reuse ;  /* 0x0000002aad7e7220 */ /* 0x080fe40000410000 */
[----:B------:R-:W-:Y:S02]  /*a2f0*/  FFMA.FTZ R120, R68, UR37, R59 ;  /* 0x0000002544787c23 */ /* 0x000fe4000801003b */
[C---:B------:R-:W-:Y:S02]  /*a300*/  FMUL.FTZ R130, R109.reuse, UR38 ;  /* 0x000000266d827c20 */ /* 0x040fe40008410000 */
[C---:B------:R-:W-:Y:S02]  /*a310*/  FFMA.FTZ R133, R109.reuse, UR37, -R128 ;  /* 0x000000256d857c23 */ /* 0x040fe40008010880 */
[----:B------:R-:W-:Y:S02]  /*a320*/  FMUL.FTZ R59, R109, R42 ;  /* 0x0000002a6d3b7220 */ /* 0x000fe40000410000 */
[----:B------:R-:W-:-:S02]  /*a330*/  FFMA.FTZ R109, R171, UR37, R136 ;  /* 0x00000025ab6d7c23 */ /* 0x000fc40008010088 */
[----:B------:R-:W-:Y:S02]  /*a340*/  FMUL.FTZ R128, R175, UR38 ;  /* 0x00000026af807c20 */ /* 0x000fe40008410000 */
[----:B------:R-:W-:Y:S02]  /*a350*/  FFMA.FTZ R229, R114, -R42, R229 ;  /* 0x8000002a72e57223 */ /* 0x000fe400000100e5 */
[----:B------:R-:W-:Y:S02]  /*a360*/  FMUL.FTZ R134, R202, R126 ;  /* 0x0000007eca867220 */ /* 0x000fe40000410000 */
[----:B------:R-:W-:Y:S02]  /*a370*/  FMUL.FTZ R136, R159, UR38 ;  /* 0x000000269f887c20 */ /* 0x000fe40008410000 */
[C---:B------:R-:W-:Y:S02]  /*a380*/  FFMA.FTZ R128, R111.reuse, UR37, -R128 ;  /* 0x000000256f807c23 */ /* 0x040fe40008010880 */
[----:B------:R-:W-:-:S02]  /*a390*/  FMUL.FTZ R156, R111, UR38 ;  /* 0x000000266f9c7c20 */ /* 0x000fc40008410000 */
[----:B------:R-:W-:Y:S02]  /*a3a0*/  FFMA.FTZ R166, R229, R59, -R134 ;  /* 0x0000003be5a67223 */ /* 0x000fe40000010886 */
[C---:B------:R-:W-:Y:S02]  /*a3b0*/  FFMA.FTZ R111, R115.reuse, UR37, -R136 ;  /* 0x00000025736f7c23 */ /* 0x040fe40008010888 */
[----:B------:R-:W-:Y:S02]  /*a3c0*/  FMUL.FTZ R138, R115, UR38 ;  /* 0x00000026738a7c20 */ /* 0x000fe40008410000 */
[----:B------:R-:W-:Y:S02]  /*a3d0*/  FMUL.FTZ R118, R195, UR38 ;  /* 0x00000026c3767c20 */ /* 0x000fe40008410000 */
[----:B------:R-:W-:Y:S02]  /*a3e0*/  FMUL.FTZ R134, R177, UR38 ;  /* 0x00000026b1867c20 */ /* 0x000fe40008410000 */
[----:B------:R-:W-:-:S02]  /*a3f0*/  FMUL.FTZ R136, R161, UR38 ;  /* 0x00000026a1887c20 */ /* 0x000fc40008410000 */
[----:B------:R-:W-:Y:S02]  /*a400*/  FMUL.FTZ R115, R144, UR38 ;  /* 0x0000002690737c20 */ /* 0x000fe40008410000 */
[----:B------:R-:W-:Y:S02]  /*a410*/  FFMA.FTZ R125, R69, UR37, -R118 ;  /* 0x00000025457d7c23 */ /* 0x000fe40008010876 */
[----:B------:R-:W-:Y:S02]  /*a420*/  FMUL.FTZ R153, R202, R59 ;  /* 0x0000003bca997220 */ /* 0x000fe40000410000 */
[C---:B------:R-:W-:Y:S02]  /*a430*/  FFMA.FTZ R134, R113.reuse, UR37, -R134 ;  /* 0x0000002571867c23 */ /* 0x040fe40008010886 */
[----:B------:R-:W-:Y:S02]  /*a440*/  FMUL.FTZ R152, R113, UR38 ;  /* 0x0000002671987c20 */ /* 0x000fe40008410000 */
[----:B------:R-:W-:-:S02]  /*a450*/  FFMA.FTZ R135, R117, UR37, -R136 ;  /* 0x0000002575877c23 */ /* 0x000fc40008010888 */
        /* <DEDUP_REMOVED lines=18> */
[----:B------:R-:W-:Y:S02]  /*a580*/  FFMA.FTZ R137, R159, UR37, R138 ;  /* 0x000000259f897c23 */ /* 0x000fe4000801008a */
[----:B------:R-:W-:Y:S02]  /*a590*/  FADD.FTZ R87, R188, -R87 ;  /* 0x80000057bc577221 */ /* 0x000fe40000010000 */
[----:B------:R-:W-:Y:S02]  /*a5a0*/  FFMA.FTZ R116, R195, UR37, R116 ;  /* 0x00000025c3747c23 */ /* 0x000fe40008010074 */
[----:B------:R-:W-:Y:S02]  /*a5b0*/  FFMA.FTZ R118, R197, UR37, R118 ;  /* 0x00000025c5767c23 */ /* 0x000fe40008010076 */
[----:B------:R-:W-:Y:S02]  /*a5c0*/  FFMA.FTZ R129, R198, UR37, -R129 ;  /* 0x00000025c6817c23 */ /* 0x000fe40008010881 */
[----:B------:R-:W-:-:S02]  /*a5d0*/  FFMA.FTZ R122, R103, UR37, -R122 ;  /* 0x00000025677a7c23 */ /* 0x000fc4000801087a */
[----:B------:R-:W-:Y:S02]  /*a5e0*/  FFMA.FTZ R124, R187, UR37, R124 ;  /* 0x00000025bb7c7c23 */ /* 0x000fe4000801007c */
[----:B------:R-:W-:Y:S02]  /*a5f0*/  FFMA.FTZ R130, R173, UR37, R130 ;  /* 0x00000025ad827c23 */ /* 0x000fe40008010082 */
[----:B------:R-:W-:Y:S02]  /*a600*/  FFMA.FTZ R156, R175, UR37, R156 ;  /* 0x00000025af9c7c23 */ /* 0x000fe4000801009c */
[----:B------:R-:W-:Y:S02]  /*a610*/  FFMA.FTZ R152, R177, UR37, R152 ;  /* 0x00000025b1987c23 */ /* 0x000fe40008010098 */
[----:B------:R-:W-:Y:S02]  /*a620*/  FFMA.FTZ R138, R162, UR37, -R59 ;  /* 0x00000025a28a7c23 */ /* 0x000fe4000801083b */
[----:B------:R-:W-:-:S02]  /*a630*/  FFMA.FTZ R140, R57, UR37, -R140 ;  /* 0x00000025398c7c23 */ /* 0x000fc4000801088c */
[----:B------:R-:W-:Y:S02]  /*a640*/  FFMA.FTZ R154, R161, UR37, R154 ;  /* 0x00000025a19a7c23 */ /* 0x000fe4000801009a */
[----:B------:R-:W-:Y:S02]  /*a650*/  FFMA.FTZ R139, R86, UR37, R139 ;  /* 0x00000025568b7c23 */ /* 0x000fe4000801008b */
[----:B------:R-:W-:Y:S02]  /*a660*/  FFMA.FTZ R142, R165, UR37, R142 ;  /* 0x00000025a58e7c23 */ /* 0x000fe4000801008e */
[----:B------:R-:W-:Y:S02]  /*a670*/  FFMA.FTZ R136, R145, UR37, -R136 ;  /* 0x0000002591887c23 */ /* 0x000fe40008010888 */
[----:B------:R-:W-:Y:S02]  /*a680*/  FFMA.FTZ R113, R58, UR37, -R113 ;  /* 0x000000253a717c23 */ /* 0x000fe40008010871 */
[----:B------:R-:W-:-:S02]  /*a690*/  FFMA.FTZ R117, R149, UR37, -R56 ;  /* 0x0000002595757c23 */ /* 0x000fc40008010838 */
        /* <DEDUP_REMOVED lines=38> */
.L_x_2691:
[----:B------:R-:W-:Y:S05]  /*a900*/  BSYNC B0 ;  /* 0x0000000000007941 */ /* 0x000fea0003800000 */
.L_x_2690:
[----:B------:R-:W-:Y:S01]  /*a910*/  ULDC.64 UR32, c[0x0][0x2b8] ;  /* 0x0000ae0000207ab9 */ /* 0x000fe20000000a00 */
[----:B------:R-:W-:Y:S01]  /*a920*/  HADD2.F32 R158, -RZ, R65.H1_H1 ;  /* 0x30000041ff9e7230 */ /* 0x000fe20000004100 */
[----:B------:R-:W-:Y:S01]  /*a930*/  USHF.R.U32.HI UR28, URZ, 0x1, UR33 ;  /* 0x000000013f1c7899 */ /* 0x000fe20008011621 */
[----:B------:R-:W-:Y:S01]  /*a940*/  FMUL.FTZ R168, R103, R38 ;  /* 0x0000002667a87220 */ /* 0x000fe20000410000 */
[----:B------:R-:W-:Y:S01]  /*a950*/  USHF.R.U64 UR32, UR32, 0x1, UR33 ;  /* 0x0000000120207899 */ /* 0x000fe20008001221 */
[-C--:B------:R-:W-:Y:S01]  /*a960*/  FMUL.FTZ R103, R171, R40.reuse ;  /* 0x00000028ab677220 */ /* 0x080fe20000410000 */
[----:B------:R-:W-:Y:S01]  /*a970*/  UIMAD UR37, UR28, UR34, URZ ;  /* 0x000000221c2572a4 */ /* 0x000fe2000f8e023f */
[--C-:B------:R-:W-:Y:S01]  /*a980*/  HADD2.F32 R160, -RZ, R66.reuse.H0_H0 ;  /* 0x20000042ffa07230 */ /* 0x100fe20000004100 */
[----:B------:R-:W-:Y:S01]  /*a990*/  UIMAD.WIDE.U32 UR28, UR32, UR34, URZ ;  /* 0x00000022201c72a5 */ /* 0x000fe2000f8e003f */
[----:B------:R-:W-:Y:S01]  /*a9a0*/  FFMA.FTZ R162, R158, -R40, R231 ;  /* 0x800000289ea27223 */ /* 0x000fe200000100e7 */
[----:B------:R-:W-:Y:S01]  /*a9b0*/  UIMAD UR37, UR35, UR32, UR37 ;  /* 0x00000020232572a4 */ /* 0x000fe2000f8e0225 */
[----:B------:R-:W-:Y:S01]  /*a9c0*/  FMUL.FTZ R164, R187, R38 ;  /* 0x00000026bba47220 */ /* 0x000fe20000410000 */
[----:B------:R-:W-:Y:S01]  /*a9d0*/  ULDC.64 UR38, c[0x0][0x320] ;  /* 0x0000c80000267ab9 */ /* 0x000fe20000000a00 */
[----:B------:R-:W-:Y:S01]  /*a9e0*/  FMUL.FTZ R107, R107, R40 ;  /* 0x000000286b6b7220 */ /* 0x000fe20000410000 */
[----:B------:R-:W-:Y:S01]  /*a9f0*/  ULDC.64 UR32, c[0x0][0x2c0] ;  /* 0x0000b00000207ab9 */ /* 0x000fe20000000a00 */
[----:B------:R-:W-:Y:S01]  /*aa00*/  FMUL.FTZ R57, R204, R103 ;  /* 0x00000067cc397220 */ /* 0x000fe20000410000 */
[----:B------:R-:W-:Y:S01]  /*aa10*/  UIADD3 UR29, UR29, UR37, URZ ;  /* 0x000000251d1d7290 */ /* 0x000fe2000fffe03f */
[----:B------:R-:W-:Y:S01]  /*aa20*/  FFMA.FTZ R233, R160, -R38, R233 ;  /* 0x80000026a0e97223 */ /* 0x000fe200000100e9 */
[----:B------:R-:W-:Y:S01]  /*aa30*/  UIMAD UR37, UR36, UR32, URZ ;  /* 0x00000020242572a4 */ /* 0x000fe2000f8e023f */
[----:B0-----:R-:W-:Y:S01]  /*aa40*/  FMUL.FTZ R59, R201, R164 ;  /* 0x000000a4c93b7220 */ /* 0x001fe20000410000 */
[--C-:B------:R-:W-:Y:S01]  /*aa50*/  HADD2.F32 R170, -RZ, R67.reuse.H1_H1 ;  /* 0x30000043ffaa7230 */ /* 0x100fe20000004100 */
[-C--:B------:R-:W-:Y:S01]  /*aa60*/  FFMA.FTZ R58, R162, R107.reuse, -R57 ;  /* 0x0000006ba23a7223 */ /* 0x080fe20000010839 */
[----:B------:R-:W-:Y:S01]  /*aa70*/  UIMAD UR37, UR20, UR33, UR37 ;  /* 0x00000021142572a4 */ /* 0x000fe2000f8e0225 */
[----:B------:R-:W-:Y:S01]  /*aa80*/  FFMA.FTZ R56, R229, R126, R153 ;  /* 0x0000007ee5387223 */ /* 0x000fe20000010099 */
[----:B------:R-:W-:Y:S01]  /*aa90*/  UIMAD.WIDE.U32 UR32, UR20, UR32, UR28 ;  /* 0x00000020142072a5 */ /* 0x000fe2000f8e001c */
[----:B------:R-:W-:Y:S01]  /*aaa0*/  FMUL.FTZ R107, R204, R107 ;  /* 0x0000006bcc6b7220 */ /* 0x000fe20000410000 */
[----:B------:R-:W-:Y:S01]  /*aab0*/  BSSY B0, `(.L_x_2692) ;  /* 0x0000045000007945 */ /* 0x000fe20003800000 */
[-C--:B------:R-:W-:Y:S01]  /*aac0*/  FFMA.FTZ R59, R233, R168.reuse, -R59 ;  /* 0x000000a8e93b7223 */ /* 0x080fe2000001083b */
[----:B------:R-:W-:Y:S01]  /*aad0*/  UIADD3 UR28, UR37, UR33, URZ ;  /* 0x00000021251c7290 */ /* 0x000fe2000fffe03f */
[----:B------:R-:W-:Y:S01]  /*aae0*/  FADD.FTZ R56, R151, R56 ;  /* 0x0000003897387221 */ /* 0x000fe20000010000 */
[----:B------:R-:W-:Y:S01]  /*aaf0*/  ULEA UR29, UP0, UR32, UR38, 0x3 ;  /* 0x00000026201d7291 */ /* 0x000fe2000f80183f */
[----:B------:R-:W-:Y:S01]  /*ab00*/  FMUL.FTZ R168, R201, R168 ;  /* 0x000000a8c9a87220 */ /* 0x000fe20000410000 */
[----:B------:R-:W-:Y:S01]  /*ab10*/  ISETP.GE.AND P1, PT, R132, 0x101, PT ;  /* 0x000001018400780c */ /* 0x000fe20003f26270 */
[----:B------:R-:W-:Y:S01]  /*ab20*/  FFMA.FTZ R107, R162, R103, R107 ;  /* 0x00000067a26b7223 */ /* 0x000fe2000001006b */
[----:B------:R-:W-:Y:S01]  /*ab30*/  ULEA.HI.X UR32, UR32, UR39, UR28, 0x3, UP0 ;  /* 0x0000002720207291 */ /* 0x000fe200080f1c1c */
[----:B------:R-:W-:Y:S01]  /*ab40*/  FADD.FTZ R147, R147, R166 ;  /* 0x000000a693937221 */ /* 0x000fe20000010000 */
[----:B------:R-:W-:Y:S01]  /*ab50*/  HADD2.F32 R166, -RZ, R67.H0_H0 ;  /* 0x20000043ffa67230 */ /* 0x000fe20000004100 */
[----:B------:R-:W-:Y:S01]  /*ab60*/  ULDC UR28, c[0x0][0x174] ;  /* 0x00005d00001c7ab9 */ /* 0x000fe20000000800 */
[----:B------:R-:W-:Y:S01]  /*ab70*/  FADD.FTZ R56, R56, R107 ;  /* 0x0000006b38387221 */ /* 0x000fe20000010000 */
[----:B------:R-:W-:Y:S01]  /*ab80*/  UIADD3 UR28, UR6, -UR28, URZ ;  /* 0x8000001c061c7290 */ /* 0x000fe2000fffe03f */
[----:B------:R-:W-:Y:S01]  /*ab90*/  FFMA.FTZ R57, R233, R164, R168 ;  /* 0x000000a4e9397223 */ /* 0x000fe200000100a8 */
[----:B------:R-:W-:Y:S01]  /*aba0*/  HADD2.F32 R107, -RZ, R66.H1_H1 ;  /* 0x30000042ff6b7230 */ /* 0x000fe20000004100 */
[-C--:B------:R-:W-:Y:S01]  /*abb0*/  FMUL.FTZ R145, R68, R35.reuse ;  /* 0x0000002344917220 */ /* 0x080fe20000410000 */
[----:B------:R-:W-:Y:S01]  /*abc0*/  UIMAD UR28, UR28, -0x1000, URZ ;  /* 0xfffff0001c1c78a4 */ /* 0x000fe2000f8e023f */
[----:B------:R-:W-:Y:S01]  /*abd0*/  FADD.FTZ R58, R147, R58 ;  /* 0x0000003a933a7221 */ /* 0x000fe20000010000 */
[----:B------:R-:W-:Y:S01]  /*abe0*/  ISETP.GE.AND P2, PT, R132, 0x181, PT ;  /* 0x000001818400780c */ /* 0x000fe20003f46270 */
[----:B------:R-:W-:Y:S01]  /*abf0*/  FADD.FTZ R147, R56, R57 ;  /* 0x0000003938937221 */ /* 0x000fe20000010000 */
[----:B------:R-:W-:Y:S01]  /*ac00*/  LEA R56, P0, R99, UR29, 0x2 ;  /* 0x0000001d63387c11 */ /* 0x000fe2000f8010ff */
[-C--:B------:R-:W-:Y:S01]  /*ac10*/  FMUL.FTZ R57, R198, R35.reuse ;  /* 0x00000023c6397220 */ /* 0x080fe20000410000 */
[----:B------:R-:W-:Y:S01]  /*ac20*/  MOV R151, UR28 ;  /* 0x0000001c00977c02 */ /* 0x000fe20008000f00 */
[----:B------:R-:W-:Y:S01]  /*ac30*/  FFMA.FTZ R224, R107, -R35, R224 ;  /* 0x800000236be07223 */ /* 0x000fe200000100e0 */
[----:B------:R-:W-:Y:S01]  /*ac40*/  USHF.L.U32 UR28, UR8, 0x2, URZ ;  /* 0x00000002081c7899 */ /* 0x000fe2000800063f */
[----:B------:R-:W-:Y:S01]  /*ac50*/  FMUL.FTZ R149, R200, R145 ;  /* 0x00000091c8957220 */ /* 0x000fe20000410000 */
[----:B------:R-:W-:Y:S01]  /*ac60*/  USHF.L.U64.HI UR29, UR8, 0x2, UR9 ;  /* 0x00000002081d7899 */ /* 0x000fe20008010209 */
[----:B------:R-:W-:-:S02]  /*ac70*/  FADD.FTZ R58, R58, R59 ;  /* 0x0000003b3a3a7221 */ /* 0x000fc40000010000 */
[-C--:B------:R-:W-:Y:S02]  /*ac80*/  FMUL.FTZ R59, R200, R57.reuse ;  /* 0x00000039c83b7220 */ /* 0x080fe40000410000 */
[C---:B------:R-:W-:Y:S01]  /*ac90*/  FFMA.FTZ R149, R224.reuse, R57, -R149 ;  /* 0x00000039e0957223 */ /* 0x040fe20000010895 */
[----:B------:R-:W-:Y:S01]  /*aca0*/  LEA.HI.X R57, R99, UR32, RZ, 0x2, P0 ;  /* 0x0000002063397c11 */ /* 0x000fe200080f14ff */
[----:B------:R-:W-:Y:S01]  /*acb0*/  FFMA.FTZ R168, R224, R145, R59 ;  /* 0x00000091e0a87223 */ /* 0x000fe2000001003b */
[----:B------:R-:W-:Y:S01]  /*acc0*/  MOV R59, UR28 ;  /* 0x0000001c003b7c02 */ /* 0x000fe20008000f00 */
[----:B------:R-:W-:Y:S01]  /*acd0*/  FMUL.FTZ R73, R73, R30 ;  /* 0x0000001e49497220 */ /* 0x000fe20000410000 */
[----:B------:R-:W-:Y:S01]  /*ace0*/  ULDC.64 UR32, c[0x0][0x2d0] ;  /* 0x0000b40000207ab9 */ /* 0x000fe20000000a00 */
[----:B------:R-:W-:Y:S01]  /*acf0*/  IMAD.WIDE R56, R151, 0x4, R56 ;  /* 0x0000000497387825 */ /* 0x000fe200078e0238 */
[----:B------:R-:W-:Y:S01]  /*ad00*/  ISETP.GE.AND P0, PT, R132, 0x81, PT ;  /* 0x000000818400780c */ /* 0x000fe20003f06270 */
[----:B------:R-:W-:-:S02]  /*ad10*/  UIMAD UR29, UR29, UR32, URZ ;  /* 0x000000201d1d72a4 */ /* 0x000fc4000f8e023f */
[----:B------:R-:W-:Y:S02]  /*ad20*/  FADD.FTZ R147, R147, R168 ;  /* 0x000000a893937221 */ /* 0x000fe40000010000 */
[-C--:B------:R-:W-:Y:S01]  /*ad30*/  FMUL.FTZ R168, R197, R30.reuse ;  /* 0x0000001ec5a87220 */ /* 0x080fe20000410000 */
[----:B------:R-:W-:Y:S01]  /*ad40*/  UIMAD UR29, UR28, UR33, UR29 ;  /* 0x000000211c1d72a4 */ /* 0x000fe2000f8e021d */
[----:B------:R-:W-:Y:S02]  /*ad50*/  FFMA.FTZ R235, R166, -R30, R235 ;  /* 0x8000001ea6eb7223 */ /* 0x000fe400000100eb */
[----:B------:R-:W-:Y:S02]  /*ad60*/  FMUL.FTZ R172, R222, R168 ;  /* 0x000000a8deac7220 */ /* 0x000fe40000410000 */
[----:B------:R-:W-:-:S04]  /*ad70*/  IMAD.WIDE.U32 R56, R59, c[0x0][0x2d0], R56 ;  /* 0x0000b4003b387a25 */ /* 0x000fc800078e0038 */
[-C--:B------:R-:W-:Y:S01]  /*ad80*/  FMUL.FTZ R59, R222, R73.reuse ;  /* 0x00000049de3b7220 */ /* 0x080fe20000410000 */
[----:B------:R-:W-:Y:S01]  /*ad90*/  IADD3 R57, R57, UR29, RZ ;  /* 0x0000001d39397c10 */ /* 0x000fe2000fffe0ff */
[C---:B------:R-:W-:Y:S02]  /*ada0*/  FFMA.FTZ R151, R235.reuse, R73, -R172 ;  /* 0x00000049eb977223 */ /* 0x040fe400000108ac */
[----:B------:R-:W-:Y:S02]  /*adb0*/  FFMA.FTZ R172, R235, R168, R59 ;  /* 0x000000a8ebac7223 */ /* 0x000fe4000001003b */
[----:B------:R-:W-:Y:S02]  /*adc0*/  FADD.FTZ R58, R58, R149 ;  /* 0x000000953a3a7221 */ /* 0x000fe40000010000 */
[----:B------:R-:W-:Y:S01]  /*add0*/  FADD.FTZ R147, R147, R172 ;  /* 0x000000ac93937221 */ /* 0x000fe20000010000 */
[----:B------:R-:W-:Y:S01]  /*ade0*/  IADD3 R172, R99, 0x80, RZ ;  /* 0x0000008063ac7810 */ /* 0x000fe20007ffe0ff */
[----:B------:R-:W-:-:S02]  /*adf0*/  FMUL.FTZ R73, R195, R24 ;  /* 0x00000018c3497220 */ /* 0x000fc40000410000 */
[-C--:B------:R-:W-:Y:S01]  /*ae00*/  FMUL.FTZ R69, R69, R24.reuse ;  /* 0x0000001845457220 */ /* 0x080fe20000410000 */
[----:B------:R-:W-:Y:S01]  /*ae10*/  LEA.HI.SX32 R172, R172, R99, 0x1b ;  /* 0x00000063acac7211 */ /* 0x000fe200078fdaff */
[----:B------:R-:W-:Y:S02]  /*ae20*/  FFMA.FTZ R213, R170, -R24, R213 ;  /* 0x80000018aad57223 */ /* 0x000fe400000100d5 */
[----:B------:R-:W-:Y:S02]  /*ae30*/  FMUL.FTZ R174, R228, R73 ;  /* 0x00000049e4ae7220 */ /* 0x000fe40000410000 */
[----:B------:R0:W1:Y:S01]  /*ae40*/  LDS R59, [R172.X4+0x2300] ;  /* 0x00230000ac3b7984 */ /* 0x0000620000004800 */
[----:B------:R-:W-:Y:S02]  /*ae50*/  FADD.FTZ R151, R58, R151 ;  /* 0x000000973a977221 */ /* 0x000fe40000010000 */
[-C--:B------:R-:W-:Y:S02]  /*ae60*/  FMUL.FTZ R58, R228, R69.reuse ;  /* 0x00000045e43a7220 */ /* 0x080fe40000410000 */
[----:B------:R-:W-:-:S02]  /*ae70*/  FFMA.FTZ R176, R213, R69, -R174 ;  /* 0x00000045d5b07223 */ /* 0x000fc400000108ae */
[----:B------:R-:W-:Y:S01]  /*ae80*/  FFMA.FTZ R174, R213, R73, R58 ;  /* 0x00000049d5ae7223 */ /* 0x000fe2000001003a */
[----:B------:R-:W-:-:S03]  /*ae90*/  IADD3 R58, R99, 0x100, RZ ;  /* 0x00000100633a7810 */ /* 0x000fc60007ffe0ff */
[----:B------:R-:W-:Y:S01]  /*aea0*/  FADD.FTZ R69, R147, R174 ;  /* 0x000000ae93457221 */ /* 0x000fe20000010000 */
[----:B------:R-:W-:Y:S01]  /*aeb0*/  IADD3 R174, R99, 0x180, RZ ;  /* 0x0000018063ae7810 */ /* 0x000fe20007ffe0ff */
[----:B------:R-:W-:Y:S01]  /*aec0*/  FADD.FTZ R147, R151, R176 ;  /* 0x000000b097937221 */ /* 0x000fe20000010000 */
[----:B------:R-:W-:Y:S01]  /*aed0*/  LEA.HI.SX32 R58, R58, R99, 0x1b ;  /* 0x000000633a3a7211 */ /* 0x000fe200078fdaff */
[----:B------:R-:W-:Y:S05]  /*aee0*/  @!P0 BRA `(.L_x_2693) ;  /* 0x0000001000008947 */ /* 0x000fea0003800000 */
[----:B01----:R0:W-:Y:S02]  /*aef0*/  RED.E.ADD.F32.FTZ.RN.STRONG.GPU [R56.64+-0x3e00], R59 ;  /* 0xffc2003b3800798e */ /* 0x0031e4000c10e79e */
.L_x_2693:
[----:B0-----:R-:W-:Y:S05]  /*af00*/  BSYNC B0 ;  /* 0x0000000000007941 */ /* 0x001fea0003800000 */
.L_x_2692:
[----:B-1----:R0:W1:Y:S01]  /*af10*/  LDS R59, [R58.X4+0x2500] ;  /* 0x002500003a3b7984 */ /* 0x0020620000004800 */
[----:B------:R-:W-:Y:S01]  /*af20*/  BSSY B0, `(.L_x_2694) ;  /* 0x0000004000007945 */ /* 0x000fe20003800000 */
[----:B------:R-:W-:Y:S01]  /*af30*/  LEA.HI.SX32 R174, R174, R99, 0x1b ;  /* 0x00000063aeae7211 */ /* 0x000fe200078fdaff */
[----:B------:R-:W-:Y:S05]  /*af40*/  @!P1 BRA `(.L_x_2695) ;  /* 0x0000001000009947 */ /* 0x000fea0003800000 */
[----:B-1----:R1:W-:Y:S02]  /*af50*/  RED.E.ADD.F32.FTZ.RN.STRONG.GPU [R56.64+-0x3c00], R59 ;  /* 0xffc4003b3800798e */ /* 0x0023e4000c10e79e */
.L_x_2695:
[----:B------:R-:W-:Y:S05]  /*af60*/  BSYNC B0 ;  /* 0x0000000000007941 */ /* 0x000fea0003800000 */
.L_x_2694:
[----:B-1----:R1:W2:Y:S01]  /*af70*/  LDS R59, [R174.X4+0x2700] ;  /* 0x00270000ae3b7984 */ /* 0x0022a20000004800 */
[----:B------:R-:W-:Y:S01]  /*af80*/  BSSY B0, `(.L_x_2696) ;  /* 0x0000005000007945 */ /* 0x000fe20003800000 */
[C---:B0-----:R-:W-:Y:S02]  /*af90*/  IADD3 R58, R99.reuse, 0x200, RZ ;  /* 0x00000200633a7810 */ /* 0x041fe40007ffe0ff */
[----:B------:R-:W-:Y:S01]  /*afa0*/  IADD3 R172, R99, 0x280, RZ ;  /* 0x0000028063ac7810 */ /* 0x000fe20007ffe0ff */
[----:B------:R-:W-:Y:S05]  /*afb0*/  @!P2 BRA `(.L_x_2697) ;  /* 0x000000100000a947 */ /* 0x000fea0003800000 */
[----:B--2---:R0:W-:Y:S02]  /*afc0*/  RED.E.ADD.F32.FTZ.RN.STRONG.GPU [R56.64+-0x3a00], R59 ;  /* 0xffc6003b3800798e */ /* 0x0041e4000c10e79e */
.L_x_2697:
[----:B------:R-:W-:Y:S05]  /*afd0*/  BSYNC B0 ;  /* 0x0000000000007941 */ /* 0x000fea0003800000 */
.L_x_2696:
[----:B------:R-:W-:Y:S01]  /*afe0*/  LEA.HI.SX32 R58, R58, R99, 0x1b ;  /* 0x000000633a3a7211 */ /* 0x000fe200078fdaff */
[----:B------:R-:W-:Y:S01]  /*aff0*/  BSSY B0, `(.L_x_2698) ;  /* 0x000000d000007945 */ /* 0x000fe20003800000 */
[----:B------:R-:W-:-:S02]  /*b000*/  ISETP.GE.AND P6, PT, R132, 0x201, PT ;  /* 0x000002018400780c */ /* 0x000fc40003fc6270 */
[----:B-1----:R-:W-:Y:S01]  /*b010*/  IADD3 R174, R99, 0x300, RZ ;  /* 0x0000030063ae7810 */ /* 0x002fe20007ffe0ff */
[----:B0-2---:R0:W1:Y:S01]  /*b020*/  LDS R59, [R58.X4+0x2900] ;  /* 0x002900003a3b7984 */ /* 0x0050620000004800 */
        /* <DEDUP_REMOVED lines=8> */
[----:B01----:R0:W-:Y:S02]  /*b0b0*/  RED.E.ADD.F32.FTZ.RN.STRONG.GPU [R56.64+-0x3800], R59 ;  /* 0xffc8003b3800798e */ /* 0x0031e4000c10e79e */
.L_x_2699:
[----:B0-----:R-:W-:Y:S05]  /*b0c0*/  BSYNC B0 ;  /* 0x0000000000007941 */ /* 0x001fea0003800000 */
.L_x_2698:
[----:B-1----:R0:W1:Y:S01]  /*b0d0*/  LDS R59, [R172.X4+0x2b00] ;  /* 0x002b0000ac3b7984 */ /* 0x0020620000004800 */
[----:B------:R-:W-:Y:S01]  /*b0e0*/  BSSY B0, `(.L_x_2700) ;  /* 0x0000005000007945 */ /* 0x000fe20003800000 */
[----:B------:R-:W-:Y:S02]  /*b0f0*/  IADD3 R58, R99, 0x380, RZ ;  /* 0x00000380633a7810 */ /* 0x000fe40007ffe0ff */
[----:B------:R-:W-:Y:S01]  /*b100*/  LEA.HI.SX32 R174, R174, R99, 0x1b ;  /* 0x00000063aeae7211 */ /* 0x000fe200078fdaff */
[----:B------:R-:W-:Y:S05]  /*b110*/  @!P0 BRA `(.L_x_2701) ;  /* 0x0000001000008947 */ /* 0x000fea0003800000 */
[----:B-1----:R1:W-:Y:S02]  /*b120*/  RED.E.ADD.F32.FTZ.RN.STRONG.GPU [R56.64+-0x3600], R59 ;  /* 0xffca003b3800798e */ /* 0x0023e4000c10e79e */
.L_x_2701:
[----:B------:R-:W-:Y:S05]  /*b130*/  BSYNC B0 ;  /* 0x0000000000007941 */ /* 0x000fea0003800000 */
.L_x_2700:
[----:B-1----:R1:W2:Y:S01]  /*b140*/  LDS R59, [R174.X4+0x2d00] ;  /* 0x002d0000ae3b7984 */ /* 0x0022a20000004800 */
[----:B------:R-:W-:Y:S01]  /*b150*/  BSSY B0, `(.L_x_2702) ;  /* 0x0000005000007945 */ /* 0x000fe20003800000 */
[----:B0-----:R-:W-:-:S02]  /*b160*/  IADD3 R172, R99, 0x400, RZ ;  /* 0x0000040063ac7810 */ /* 0x001fc40007ffe0ff */
[----:B------:R-:W-:Y:S01]  /*b170*/  LEA.HI.SX32 R58, R58, R99, 0x1b ;  /* 0x000000633a3a7211 */ /* 0x000fe200078fdaff */
[----:B------:R-:W-:Y:S05]  /*b180*/  @!P1 BRA `(.L_x_2703) ;  /* 0x0000001000009947 */ /* 0x000fea0003800000 */
[----:B--2---:R0:W-:Y:S02]  /*b190*/  RED.E.ADD.F32.FTZ.RN.STRONG.GPU [R56.64+-0x3400], R59 ;  /* 0xffcc003b3800798e */ /* 0x0041e4000c10e79e */
.L_x_2703:
[----:B------:R-:W-:Y:S05]  /*b1a0*/  BSYNC B0 ;  /* 0x0000000000007941 */ /* 0x000fea0003800000 */
.L_x_2702:
[----:B0-2---:R0:W2:Y:S01]  /*b1b0*/  LDS R59, [R58.X4+0x2f00] ;  /* 0x002f00003a3b7984 */ /* 0x0050a20000004800 */
[----:B------:R-:W-:Y:S01]  /*b1c0*/  BSSY B0, `(.L_x_2704) ;  /* 0x0000005000007945 */ /* 0x000fe20003800000 */
[----:B-1----:R-:W-:Y:S02]  /*b1d0*/  IADD3 R174, R99, 0x480, RZ ;  /* 0x0000048063ae7810 */ /* 0x002fe40007ffe0ff */
[----:B------:R-:W-:Y:S01]  /*b1e0*/  LEA.HI.SX32 R172, R172, R99, 0x1b ;  /* 0x00000063acac7211 */ /* 0x000fe200078fdaff */
[----:B------:R-:W-:Y:S05]  /*b1f0*/  @!P2 BRA `(.L_x_2705) ;  /* 0x000000100000a947 */ /* 0x000fea0003800000 */
[----:B--2---:R1:W-:Y:S02]  /*b200*/  RED.E.ADD.F32.FTZ.RN.STRONG.GPU [R56.64+-0x3200], R59 ;  /* 0xffce003b3800798e */ /* 0x0043e4000c10e79e */
.L_x_2705:
[----:B------:R-:W-:Y:S05]  /*b210*/  BSYNC B0 ;  /* 0x0000000000007941 */ /* 0x000fea0003800000 */
.L_x_2704:
[----:B-12---:R1:W2:Y:S01]  /*b220*/  LDS R59, [R172.X4+0x3100] ;  /* 0x00310000ac3b7984 */ /* 0x0062a20000004800 */
[----:B------:R-:W-:Y:S01]  /*b230*/  BSSY B0, `(.L_x_2706) ;  /* 0x0000005000007945 */ /* 0x000fe20003800000 */
[----:B0-----:R-:W-:Y:S02]  /*b240*/  IADD3 R58, R99, 0x500, RZ ;  /* 0x00000500633a7810 */ /* 0x001fe40007ffe0ff */
[----:B------:R-:W-:Y:S01]  /*b250*/  LEA.HI.SX32 R174, R174, R99, 0x1b ;  /* 0x00000063aeae7211 */ /* 0x000fe200078fdaff */
[----:B------:R-:W-:Y:S05]  /*b260*/  @!P3 BRA `(.L_x_2707) ;  /* 0x000000100000b947 */ /* 0x000fea0003800000 */
[----:B--2---:R0:W-:Y:S02]  /*b270*/  RED.E.ADD.F32.FTZ.RN.STRONG.GPU [R56.64+-0x3000], R59 ;  /* 0xffd0003b3800798e */ /* 0x0041e4000c10e79e */
.L_x_2707:
[----:B------:R-:W-:Y:S05]  /*b280*/  BSYNC B0 ;  /* 0x0000000000007941 */ /* 0x000fea0003800000 */
.L_x_2706:
[----:B0-2---:R0:W2:Y:S01]  /*b290*/  LDS R59, [R174.X4+0x3300] ;  /* 0x00330000ae3b7984 */ /* 0x0050a20000004800 */
[----:B------:R-:W-:Y:S01]  /*b2a0*/  BSSY B0, `(.L_x_2708) ;  /* 0x0000004000007945 */ /* 0x000fe20003800000 */
[----:B------:R-:W-:Y:S01]  /*b2b0*/  LEA.HI.SX32 R58, R58, R99, 0x1b ;  /* 0x000000633a3a7211 */ /* 0x000fe200078fdaff */
[----:B------:R-:W-:Y:S05]  /*b2c0*/  @!P4 BRA `(.L_x_2709) ;  /* 0x000000100000c947 */ /* 0x000fea0003800000 */
[----:B--2---:R2:W-:Y:S02]  /*b2d0*/  RED.E.ADD.F32.FTZ.RN.STRONG.GPU [R56.64+-0x2e00], R59 ;  /* 0xffd2003b3800798e */ /* 0x0045e4000c10e79e */
.L_x_2709:
[----:B------:R-:W-:Y:S05]  /*b2e0*/  BSYNC B0 ;  /* 0x0000000000007941 */ /* 0x000fea0003800000 */
.L_x_2708:
[----:B--2---:R2:W3:Y:S01]  /*b2f0*/  LDS R59, [R58.X4+0x3500] ;  /* 0x003500003a3b7984 */ /* 0x0044e20000004800 */
[----:B------:R-:W-:Y:S01]  /*b300*/  BSSY B0, `(.L_x_2710) ;  /* 0x0000005000007945 */ /* 0x000fe20003800000 */
[----:B-1----:R-:W-:-:S02]  /*b310*/  IADD3 R172, R99, 0x580, RZ ;  /* 0x0000058063ac7810 */ /* 0x002fc40007ffe0ff */
[----:B0-----:R-:W-:Y:S01]  /*b320*/  IADD3 R174, R99, 0x600, RZ ;  /* 0x0000060063ae7810 */ /* 0x001fe20007ffe0ff */
[----:B------:R-:W-:Y:S05]  /*b330*/  @!P5 BRA `(.L_x_2711) ;  /* 0x000000100000d947 */ /* 0x000fea0003800000 */
[----:B---3--:R0:W-:Y:S02]  /*b340*/  RED.E.ADD.F32.FTZ.RN.STRONG.GPU [R56.64+-0x2c00], R59 ;  /* 0xffd4003b3800798e */ /* 0x0081e4000c10e79e */
.L_x_2711:
[----:B------:R-:W-:Y:S05]  /*b350*/  BSYNC B0 ;  /* 0x0000000000007941 */ /* 0x000fea0003800000 */
.L_x_2710:
        /* <DEDUP_REMOVED lines=14> */
.L_x_2713:
[----:B0-----:R-:W-:Y:S05]  /*b440*/  BSYNC B0 ;  /* 0x0000000000007941 */ /* 0x001fea0003800000 */
.L_x_2712:
[----:B-1----:R0:W1:Y:S01]  /*b450*/  LDS R59, [R174.X4+0x3900] ;  /* 0x00390000ae3b7984 */ /* 0x0020620000004800 */
[----:B------:R-:W-:Y:S01]  /*b460*/  BSSY B0, `(.L_x_2714) ;  /* 0x0000005000007945 */ /* 0x000fe20003800000 */
[----:B------:R-:W-:Y:S02]  /*b470*/  IADD3 R172, R99, 0x700, RZ ;  /* 0x0000070063ac7810 */ /* 0x000fe40007ffe0ff */
[----:B------:R-:W-:Y:S01]  /*b480*/  LEA.HI.SX32 R58, R58, R99, 0x1b ;  /* 0x000000633a3a7211 */ /* 0x000fe200078fdaff */
[----:B------:R-:W-:Y:S05]  /*b490*/  @!P0 BRA `(.L_x_2715) ;  /* 0x0000001000008947 */ /* 0x000fea0003800000 */
[----:B-1----:R1:W-:Y:S02]  /*b4a0*/  RED.E.ADD.F32.FTZ.RN.STRONG.GPU [R56.64+-0x2800], R59 ;  /* 0xffd8003b3800798e */ /* 0x0023e4000c10e79e */
.L_x_2715:
[----:B------:R-:W-:Y:S05]  /*b4b0*/  BSYNC B0 ;  /* 0x0000000000007941 */ /* 0x000fea0003800000 */
.L_x_2714:
[----:B-1----:R1:W2:Y:S01]  /*b4c0*/  LDS R59, [R58.X4+0x3b00] ;  /* 0x003b00003a3b7984 */ /* 0x0022a20000004800 */
[----:B------:R-:W-:Y:S01]  /*b4d0*/  BSSY B0, `(.L_x_2716) ;  /* 0x0000005000007945 */ /* 0x000fe20003800000 */
[----:B0-----:R-:W-:-:S02]  /*b4e0*/  IADD3 R174, R99, 0x780, RZ ;  /* 0x0000078063ae7810 */ /* 0x001fc40007ffe0ff */
[----:B------:R-:W-:Y:S01]  /*b4f0*/  LEA.HI.SX32 R172, R172, R99, 0x1b ;  /* 0x00000063acac7211 */ /* 0x000fe200078fdaff */
[----:B------:R-:W-:Y:S05]  /*b500*/  @!P1 BRA `(.L_x_2717) ;  /* 0x0000001000009947 */ /* 0x000fea0003800000 */
[----:B--2---:R0:W-:Y:S02]  /*b510*/  RED.E.ADD.F32.FTZ.RN.STRONG.GPU [R56.64+-0x2600], R59 ;  /* 0xffda003b3800798e */ /* 0x0041e4000c10e79e */
.L_x_2717:
[----:B------:R-:W-:Y:S05]  /*b520*/  BSYNC B0 ;  /* 0x0000000000007941 */ /* 0x000fea0003800000 */
.L_x_2716:
[----:B0-2---:R0:W2:Y:S01]  /*b530*/  LDS R59, [R172.X4+0x3d00] ;  /* 0x003d0000ac3b7984 */ /* 0x0050a20000004800 */
[----:B------:R-:W-:Y:S01]  /*b540*/  BSSY B0, `(.L_x_2718) ;  /* 0x0000005000007945 */ /* 0x000fe20003800000 */
[----:B-1----:R-:W-:Y:S02]  /*b550*/  IADD3 R58, R99, 0x800, RZ ;  /* 0x00000800633a7810 */ /* 0x002fe40007ffe0ff */
[----:B------:R-:W-:Y:S01]  /*b560*/  LEA.HI.SX32 R174, R174, R99, 0x1b ;  /* 0x00000063aeae7211 */ /* 0x000fe200078fdaff */
[----:B------:R-:W-:Y:S05]  /*b570*/  @!P2 BRA `(.L_x_2719) ;  /* 0x000000100000a947 */ /* 0x000fea0003800000 */
[----:B--2---:R1:W-:Y:S02]  /*b580*/  RED.E.ADD.F32.FTZ.RN.STRONG.GPU [R56.64+-0x2400], R59 ;  /* 0xffdc003b3800798e */ /* 0x0043e4000c10e79e */
.L_x_2719:
[----:B------:R-:W-:Y:S05]  /*b590*/  BSYNC B0 ;  /* 0x0000000000007941 */ /* 0x000fea0003800000 */
.L_x_2718:
[----:B-12---:R1:W2:Y:S01]  /*b5a0*/  LDS R59, [R174.X4+0x3f00] ;  /* 0x003f0000ae3b7984 */ /* 0x0062a20000004800 */
[----:B------:R-:W-:Y:S01]  /*b5b0*/  BSSY B0, `(.L_x_2720) ;  /* 0x0000005000007945 */ /* 0x000fe20003800000 */
[----:B0-----:R-:W-:Y:S02]  /*b5c0*/  IADD3 R172, R99, 0x880, RZ ;  /* 0x0000088063ac7810 */ /* 0x001fe40007ffe0ff */
[----:B------:R-:W-:Y:S01]  /*b5d0*/  LEA.HI.SX32 R58, R58, R99, 0x1b ;  /* 0x000000633a3a7211 */ /* 0x000fe200078fdaff */
[----:B------:R-:W-:Y:S05]  /*b5e0*/  @!P3 BRA `(.L_x_2721) ;  /* 0x000000100000b947 */ /* 0x000fea0003800000 */
[----:B--2---:R0:W-:Y:S02]  /*b5f0*/  RED.E.ADD.F32.FTZ.RN.STRONG.GPU [R56.64+-0x2200], R59 ;  /* 0xffde003b3800798e */ /* 0x0041e4000c10e79e */
.L_x_2721:
[----:B------:R-:W-:Y:S05]  /*b600*/  BSYNC B0 ;  /* 0x0000000000007941 */ /* 0x000fea0003800000 */
.L_x_2720:
[----:B0-2---:R0:W2:Y:S01]  /*b610*/  LDS R59, [R58.X4+0x4100] ;  /* 0x004100003a3b7984 */ /* 0x0050a20000004800 */
[----:B------:R-:W-:Y:S01]  /*b620*/  BSSY B0, `(.L_x_2722) ;  /* 0x0000004000007945 */ /* 0x000fe20003800000 */
[----:B------:R-:W-:Y:S01]  /*b630*/  LEA.HI.SX32 R172, R172, R99, 0x1b ;  /* 0x00000063acac7211 */ /* 0x000fe200078fdaff */
[----:B------:R-:W-:Y:S05]  /*b640*/  @!P4 BRA `(.L_x_2723) ;  /* 0x000000100000c947 */ /* 0x000fea0003800000 */
[----:B--2---:R2:W-:Y:S02]  /*b650*/  RED.E.ADD.F32.FTZ.RN.STRONG.GPU [R56.64+-0x2000], R59 ;  /* 0xffe0003b3800798e */ /* 0x0045e4000c10e79e */
.L_x_2723:
[----:B------:R-:W-:Y:S05]  /*b660*/  BSYNC B0 ;  /* 0x0000000000007941 */ /* 0x000fea0003800000 */
.L_x_2722:
[----:B--2---:R2:W3:Y:S01]  /*b670*/  LDS R59, [R172.X4+0x4300] ;  /* 0x00430000ac3b7984 */ /* 0x0044e20000004800 */
[----:B------:R-:W-:Y:S01]  /*b680*/  BSSY B0, `(.L_x_2724) ;  /* 0x0000005000007945 */ /* 0x000fe20003800000 */
[----:B0-----:R-:W-:-:S02]  /*b690*/  IADD3 R58, R99, 0x900, RZ ;  /* 0x00000900633a7810 */ /* 0x001fc40007ffe0ff */
[----:B-1----:R-:W-:Y:S01]  /*b6a0*/  IADD3 R174, R99, 0x980, RZ ;  /* 0x0000098063ae7810 */ /* 0x002fe20007ffe0ff */
[----:B------:R-:W-:Y:S05]  /*b6b0*/  @!P5 BRA `(.L_x_2725) ;  /* 0x000000100000d947 */ /* 0x000fea0003800000 */
[----:B---3--:R0:W-:Y:S02]  /*b6c0*/  RED.E.ADD.F32.FTZ.RN.STRONG.GPU [R56.64+-0x1e00], R59 ;  /* 0xffe2003b3800798e */ /* 0x0081e4000c10e79e */
.L_x_2725:
[----:B------:R-:W-:Y:S05]  /*b6d0*/  BSYNC B0 ;  /* 0x0000000000007941 */ /* 0x000fea0003800000 */
.L_x_2724:
        /* <DEDUP_REMOVED lines=14> */
.L_x_2727:
[----:B0-----:R-:W-:Y:S05]  /*b7c0*/  BSYNC B0 ;  /* 0x0000000000007941 */ /* 0x001fea0003800000 */
.L_x_2726:
[----:B-1----:R0:W1:Y:S01]  /*b7d0*/  LDS R59, [R174.X4+0x4700] ;  /* 0x00470000ae3b7984 */ /* 0x0020620000004800 */
[----:B------:R-:W-:Y:S01]  /*b7e0*/  BSSY B0, `(.L_x_2728) ;  /* 0x0000005000007945 */ /* 0x000fe20003800000 */
[----:B------:R-:W-:Y:S02]  /*b7f0*/  IADD3 R58, R99, 0xa80, RZ ;  /* 0x00000a80633a7810 */ /* 0x000fe40007ffe0ff */
[----:B------:R-:W-:Y:S01]  /*b800*/  LEA.HI.SX32 R172, R172, R99, 0x1b ;  /* 0x00000063acac7211 */ /* 0x000fe200078fdaff */
[----:B------:R-:W-:Y:S05]  /*b810*/  @!P0 BRA `(.L_x_2729) ;  /* 0x0000001000008947 */ /* 0x000fea0003800000 */
[----:B-1----:R1:W-:Y:S02]  /*b820*/  RED.E.ADD.F32.FTZ.RN.STRONG.GPU [R56.64+-0x1a00], R59 ;  /* 0xffe6003b3800798e */ /* 0x0023e4000c10e79e */
.L_x_2729:
[----:B------:R-:W-:Y:S05]  /*b830*/  BSYNC B0 ;  /* 0x0000000000007941 */ /* 0x000fea0003800000 */
.L_x_2728:
[----:B-1----:R1:W2:Y:S01]  /*b840*/  LDS R59, [R172.X4+0x4900] ;  /* 0x00490000ac3b7984 */ /* 0x0022a20000004800 */
[----:B------:R-:W-:Y:S01]  /*b850*/  BSSY B0, `(.L_x_2730) ;  /* 0x0000005000007945 */ /* 0x000fe20003800000 */
[----:B0-----:R-:W-:-:S02]  /*b860*/  IADD3 R174, R99, 0xb00, RZ ;  /* 0x00000b0063ae7810 */ /* 0x001fc40007ffe0ff */
[----:B------:R-:W-:Y:S01]  /*b870*/  LEA.HI.SX32 R58, R58, R99, 0x1b ;  /* 0x000000633a3a7211 */ /* 0x000fe200078fdaff */
[----:B------:R-:W-:Y:S05]  /*b880*/  @!P1 BRA `(.L_x_2731) ;  /* 0x0000001000009947 */ /* 0x000fea0003800000 */
[----:B--2---:R0:W-:Y:S02]  /*b890*/  RED.E.ADD.F32.FTZ.RN.STRONG.GPU [R56.64+-0x1800], R59 ;  /* 0xffe8003b3800798e */ /* 0x0041e4000c10e79e */
.L_x_2731:
[----:B------:R-:W-:Y:S05]  /*b8a0*/  BSYNC B0 ;  /* 0x0000000000007941 */ /* 0x000fea0003800000 */
.L_x_2730:
[----:B0-2---:R0:W2:Y:S01]  /*b8b0*/  LDS R59, [R58.X4+0x4b00] ;  /* 0x004b00003a3b7984 */ /* 0x0050a20000004800 */
[----:B------:R-:W-:Y:S01]  /*b8c0*/  BSSY B0, `(.L_x_2732) ;  /* 0x0000005000007945 */ /* 0x000fe20003800000 */
[----:B-1----:R-:W-:Y:S02]  /*b8d0*/  IADD3 R172, R99, 0xb80, RZ ;  /* 0x00000b8063ac7810 */ /* 0x002fe40007ffe0ff */
[----:B------:R-:W-:Y:S01]  /*b8e0*/  LEA.HI.SX32 R174, R174, R99, 0x1b ;  /* 0x00000063aeae7211 */ /* 0x000fe200078fdaff */
[----:B------:R-:W-:Y:S05]  /*b8f0*/  @!P2 BRA `(.L_x_2733) ;  /* 0x000000100000a947 */ /* 0x000fea0003800000 */
[----:B--2---:R1:W-:Y:S02]  /*b900*/  RED.E.ADD.F32.FTZ.RN.STRONG.GPU [R56.64+-0x1600], R59 ;  /* 0xffea003b3800798e */ /* 0x0043e4000c10e79e */
.L_x_2733:
[----:B------:R-:W-:Y:S05]  /*b910*/  BSYNC B0 ;  /* 0x0000000000007941 */ /* 0x000fea0003800000 */
.L_x_2732:
[----:B-12---:R1:W2:Y:S01]  /*b920*/  LDS R59, [R174.X4+0x4d00] ;  /* 0x004d0000ae3b7984 */ /* 0x0062a20000004800 */
[----:B------:R-:W-:Y:S01]  /*b930*/  BSSY B0, `(.L_x_2734) ;  /* 0x0000005000007945 */ /* 0x000fe20003800000 */
[----:B0-----:R-:W-:Y:S02]  /*b940*/  IADD3 R58, R99, 0xc00, RZ ;  /* 0x00000c00633a7810 */ /* 0x001fe40007ffe0ff */
[----:B------:R-:W-:Y:S01]  /*b950*/  LEA.HI.SX32 R172, R172, R99, 0x1b ;  /* 0x00000063acac7211 */ /* 0x000fe200078fdaff */
[----:B------:R-:W-:Y:S05]  /*b960*/  @!P3 BRA `(.L_x_2735) ;  /* 0x000000100000b947 */ /* 0x000fea0003800000 */
[----:B--2---:R0:W-:Y:S02]  /*b970*/  RED.E.ADD.F32.FTZ.RN.STRONG.GPU [R56.64+-0x1400], R59 ;  /* 0xffec003b3800798e */ /* 0x0041e4000c10e79e */
.L_x_2735:
[----:B------:R-:W-:Y:S05]  /*b980*/  BSYNC B0 ;  /* 0x0000000000007941 */ /* 0x000fea0003800000 */
.L_x_2734:
[----:B0-2---:R0:W2:Y:S01]  /*b990*/  LDS R59, [R172.X4+0x4f00] ;  /* 0x004f0000ac3b7984 */ /* 0x0050a20000004800 */
[----:B------:R-:W-:Y:S01]  /*b9a0*/  BSSY B0, `(.L_x_2736) ;  /* 0x0000004000007945 */ /* 0x000fe20003800000 */
[----:B------:R-:W-:Y:S01]  /*b9b0*/  LEA.HI.SX32 R58, R58, R99, 0x1b ;  /* 0x000000633a3a7211 */ /* 0x000fe200078fdaff */
[----:B------:R-:W-:Y:S05]  /*b9c0*/  @!P4 BRA `(.L_x_2737) ;  /* 0x000000100000c947 */ /* 0x000fea0003800000 */
[----:B--2---:R2:W-:Y:S02]  /*b9d0*/  RED.E.ADD.F32.FTZ.RN.STRONG.GPU [R56.64+-0x1200], R59 ;  /* 0xffee003b3800798e */ /* 0x0045e4000c10e79e */
.L_x_2737:
[----:B------:R-:W-:Y:S05]  /*b9e0*/  BSYNC B0 ;  /* 0x0000000000007941 */ /* 0x000fea0003800000 */
.L_x_2736:
[----:B--2---:R2:W3:Y:S01]  /*b9f0*/  LDS R59, [R58.X4+0x5100] ;  /* 0x005100003a3b7984 */ /* 0x0044e20000004800 */
[----:B------:R-:W-:Y:S01]  /*ba00*/  BSSY B0, `(.L_x_2738) ;  /* 0x0000005000007945 */ /* 0x000fe20003800000 */
[----:B0-----:R-:W-:-:S02]  /*ba10*/  IADD3 R172, R99, 0xc80, RZ ;  /* 0x00000c8063ac7810 */ /* 0x001fc40007ffe0ff */
[----:B-1----:R-:W-:Y:S01]  /*ba20*/  IADD3 R174, R99, 0xd00, RZ ;  /* 0x00000d0063ae7810 */ /* 0x002fe20007ffe0ff */
[----:B------:R-:W-:Y:S05]  /*ba30*/  @!P5 BRA `(.L_x_2739) ;  /* 0x000000100000d947 */ /* 0x000fea0003800000 */
[----:B---3--:R0:W-:Y:S02]  /*ba40*/  RED.E.ADD.F32.FTZ.RN.STRONG.GPU [R56.64+-0x1000], R59 ;  /* 0xfff0003b3800798e */ /* 0x0081e4000c10e79e */
.L_x_2739:
[----:B------:R-:W-:Y:S05]  /*ba50*/  BSYNC B0 ;  /* 0x0000000000007941 */ /* 0x000fea0003800000 */
.L_x_2738:
        /* <DEDUP_REMOVED lines=14> */
.L_x_2741:
[----:B0-----:R-:W-:Y:S05]  /*bb40*/  BSYNC B0 ;  /* 0x0000000000007941 */ /* 0x001fea0003800000 */
.L_x_2740:
[----:B-1----:R0:W1:Y:S01]  /*bb50*/  LDS R59, [R174.X4+0x5500] ;  /* 0x00550000ae3b7984 */ /* 0x0020620000004800 */
[----:B------:R-:W-:Y:S01]  /*bb60*/  BSSY B0, `(.L_x_2742) ;  /* 0x0000005000007945 */ /* 0x000fe20003800000 */
[----:B------:R-:W-:Y:S02]  /*bb70*/  IADD3 R132, R99, 0xe00, RZ ;  /* 0x00000e0063847810 */ /* 0x000fe40007ffe0ff */
[----:B------:R-:W-:Y:S01]  /*bb80*/  LEA.HI.SX32 R58, R58, R99, 0x1b ;  /* 0x000000633a3a7211 */ /* 0x000fe200078fdaff */
[----:B------:R-:W-:Y:S05]  /*bb90*/  @!P0 BRA `(.L_x_2743) ;  /* 0x0000001000008947 */ /* 0x000fea0003800000 */
[----:B-1----:R1:W-:Y:S02]  /*bba0*/  RED.E.ADD.F32.FTZ.RN.STRONG.GPU [R56.64+-0xc00], R59 ;  /* 0xfff4003b3800798e */ /* 0x0023e4000c10e79e */
.L_x_2743:
[----:B------:R-:W-:Y:S05]  /*bbb0*/  BSYNC B0 ;  /* 0x0000000000007941 */ /* 0x000fea0003800000 */
.L_x_2742:
[----:B-1----:R1:W2:Y:S01]  /*bbc0*/  LDS R59, [R58.X4+0x5700] ;  /* 0x005700003a3b7984 */ /* 0x0022a20000004800 */
[----:B------:R-:W-:Y:S01]  /*bbd0*/  BSSY B0, `(.L_x_2744) ;  /* 0x0000005000007945 */ /* 0x000fe20003800000 */
[----:B------:R-:W-:-:S02]  /*bbe0*/  IADD3 R172, R99, 0xe80, RZ ;  /* 0x00000e8063ac7810 */ /* 0x000fc40007ffe0ff */
[----:B------:R-:W-:Y:S01]  /*bbf0*/  LEA.HI.SX32 R132, R132, R99, 0x1b ;  /* 0x0000006384847211 */ /* 0x000fe200078fdaff */
[----:B------:R-:W-:Y:S05]  /*bc00*/  @!P1 BRA `(.L_x_2745) ;  /* 0x0000001000009947 */ /* 0x000fea0003800000 */
[----:B--2---:R2:W-:Y:S02]  /*bc10*/  RED.E.ADD.F32.FTZ.RN.STRONG.GPU [R56.64+-0xa00], R59 ;  /* 0xfff6003b3800798e */ /* 0x0045e4000c10e79e */
.L_x_2745:
[----:B------:R-:W-:Y:S05]  /*bc20*/  BSYNC B0 ;  /* 0x0000000000007941 */ /* 0x000fea0003800000 */
.L_x_2744:
[----:B--2---:R2:W3:Y:S01]  /*bc30*/  LDS R59, [R132.X4+0x5900] ;  /* 0x00590000843b7984 */ /* 0x0044e20000004800 */
[----:B------:R-:W-:Y:S01]  /*bc40*/  BSSY B0, `(.L_x_2746) ;  /* 0x0000005000007945 */ /* 0x000fe20003800000 */
[----:B-1----:R-:W-:Y:S02]  /*bc50*/  IADD3 R58, R99, 0xf00, RZ ;  /* 0x00000f00633a7810 */ /* 0x002fe40007ffe0ff */
[----:B------:R-:W-:Y:S01]  /*bc60*/  LEA.HI.SX32 R172, R172, R99, 0x1b ;  /* 0x00000063acac7211 */ /* 0x000fe200078fdaff */
[----:B------:R-:W-:Y:S05]  /*bc70*/  @!P2 BRA `(.L_x_2747) ;  /* 0x000000100000a947 */ /* 0x000fea0003800000 */
[----:B---3--:R1:W-:Y:S02]  /*bc80*/  RED.E.ADD.F32.FTZ.RN.STRONG.GPU [R56.64+-0x800], R59 ;  /* 0xfff8003b3800798e */ /* 0x0083e4000c10e79e */
.L_x_2747:
[----:B------:R-:W-:Y:S05]  /*bc90*/  BSYNC B0 ;  /* 0x0000000000007941 */ /* 0x000fea0003800000 */
.L_x_2746:
[----:B-1-3--:R1:W3:Y:S01]  /*bca0*/  LDS R59, [R172.X4+0x5b00] ;  /* 0x005b0000ac3b7984 */ /* 0x00a2e20000004800 */
[----:B------:R-:W-:Y:S01]  /*bcb0*/  BSSY B0, `(.L_x_2748) ;  /* 0x0000005000007945 */ /* 0x000fe20003800000 */
[----:B--2---:R-:W-:Y:S02]  /*bcc0*/  IADD3 R132, R99, 0xf80, RZ ;  /* 0x00000f8063847810 */ /* 0x004fe40007ffe0ff */
[----:B------:R-:W-:Y:S01]  /*bcd0*/  LEA.HI.SX32 R58, R58, R99, 0x1b ;  /* 0x000000633a3a7211 */ /* 0x000fe200078fdaff */
[----:B------:R-:W-:Y:S05]  /*bce0*/  @!P3 BRA `(.L_x_2749) ;  /* 0x000000100000b947 */ /* 0x000fea0003800000 */
[----:B---3--:R2:W-:Y:S02]  /*bcf0*/  RED.E.ADD.F32.FTZ.RN.STRONG.GPU [R56.64+-0x600], R59 ;  /* 0xfffa003b3800798e */ /* 0x0085e4000c10e79e */
.L_x_2749:
[----:B------:R-:W-:Y:S05]  /*bd00*/  BSYNC B0 ;  /* 0x0000000000007941 */ /* 0x000fea0003800000 */
.L_x_2748:
[----:B--23--:R2:W3:Y:S01]  /*bd10*/  LDS R59, [R58.X4+0x5d00] ;  /* 0x005d00003a3b7984 */ /* 0x00c4e20000004800 */
[----:B------:R-:W-:Y:S01]  /*bd20*/  BSSY B0, `(.L_x_2750) ;  /* 0x0000004000007945 */ /* 0x000fe20003800000 */
[----:B------:R-:W-:Y:S01]  /*bd30*/  LEA.HI.SX32 R132, R132, R99, 0x1b ;  /* 0x0000006384847211 */ /* 0x000fe200078fdaff */
[----:B------:R-:W-:Y:S05]  /*bd40*/  @!P4 BRA `(.L_x_2751) ;  /* 0x000000100000c947 */ /* 0x000fea0003800000 */
[----:B---3--:R3:W-:Y:S02]  /*bd50*/  RED.E.ADD.F32.FTZ.RN.STRONG.GPU [R56.64+-0x400], R59 ;  /* 0xfffc003b3800798e */ /* 0x0087e4000c10e79e */
.L_x_2751:
[----:B------:R-:W-:Y:S05]  /*bd60*/  BSYNC B0 ;  /* 0x0000000000007941 */ /* 0x000fea0003800000 */
.L_x_2750:
[----:B---3--:R3:W4:Y:S01]  /*bd70*/  LDS R59, [R132.X4+0x5f00] ;  /* 0x005f0000843b7984 */ /* 0x0087220000004800 */
[----:B------:R-:W-:Y:S01]  /*bd80*/  BSSY B0, `(.L_x_2752) ;  /* 0x0000003000007945 */ /* 0x000fe20003800000 */
[----:B------:R-:W-:Y:S05]  /*bd90*/  @!P5 BRA `(.L_x_2753) ;  /* 0x000000100000d947 */ /* 0x000fea0003800000 */
[----:B----4-:R4:W-:Y:S02]  /*bda0*/  RED.E.ADD.F32.FTZ.RN.STRONG.GPU [R56.64+-0x200], R59 ;  /* 0xfffe003b3800798e */ /* 0x0109e4000c10e79e */
.L_x_2753:
[----:B------:R-:W-:Y:S05]  /*bdb0*/  BSYNC B0 ;  /* 0x0000000000007941 */ /* 0x000fea0003800000 */
.L_x_2752:
[----:B---3--:R-:W3:Y:S01]  /*bdc0*/  SHFL.DOWN PT, R132, R147, 0x1, 0x1f ;  /* 0x08201f0093847f89 */ /* 0x008ee200000e0000 */
[----:B------:R-:W-:Y:S01]  /*bdd0*/  ISETP.GT.AND P0, PT, R100, 0x1e, PT ;  /* 0x0000001e6400780c */ /* 0x000fe20003f04270 */
[----:B------:R-:W-:Y:S01]  /*bde0*/  FMUL.FTZ R125, R228, R125 ;  /* 0x0000007de47d7220 */ /* 0x000fe20000410000 */
[----:B----4-:R-:W-:Y:S01]  /*bdf0*/  MOV R57, R147 ;  /* 0x0000009300397202 */ /* 0x010fe20000000f00 */
[----:B------:R-:W4:Y:S01]  /*be00*/  SHFL.DOWN PT, R151, R85, 0x1, 0x1f ;  /* 0x08201f0055977f89 */ /* 0x000f2200000e0000 */
[----:B--2---:R-:W-:Y:S01]  /*be10*/  MOV R58, R85 ;  /* 0x00000055003a7202 */ /* 0x004fe20000000f00 */
[----:B------:R-:W-:Y:S01]  /*be20*/  FMUL.FTZ R129, R200, R129 ;  /* 0x00000081c8817220 */ /* 0x000fe20000410000 */
[----:B------:R-:W-:Y:S01]  /*be30*/  MOV R59, R87 ;  /* 0x00000057003b7202 */ /* 0x000fe20000000f00 */
[----:B-1----:R-:W1:Y:S01]  /*be40*/  SHFL.DOWN PT, R172, R87, 0x1, 0x1f ;  /* 0x08201f0057ac7f89 */ /* 0x002e6200000e0000 */
[----:B------:R-:W-:Y:S01]  /*be50*/  MOV R56, R69 ;  /* 0x0000004500387202 */ /* 0x000fe20000000f00 */
[----:B------:R-:W-:Y:S01]  /*be60*/  FFMA.FTZ R116, R213, R116, R125 ;  /* 0x00000074d5747223 */ /* 0x000fe2000001007d */
[----:B------:R-:W-:Y:S01]  /*be70*/  ISETP.NE.AND P1, PT, R100, RZ, PT ;  /* 0x000000ff6400720c */ /* 0x000fe20003f25270 */
[----:B------:R-:W2:Y:S01]  /*be80*/  SHFL.DOWN PT, R149, R69, 0x1, 0x1f ;  /* 0x08201f0045957f89 */ /* 0x000ea200000e0000 */
[----:B------:R-:W-:Y:S01]  /*be90*/  FFMA.FTZ R120, R224, R120, R129 ;  /* 0x00000078e0787223 */ /* 0x000fe20000010081 */
[----:B------:R-:W-:Y:S01]  /*bea0*/  ISETP.NE.AND P2, PT, R99, RZ, PT ;  /* 0x000000ff6300720c */ /* 0x000fe20003f45270 */
[----:B------:R-:W-:Y:S01]  /*beb0*/  FADD.FTZ R0, R73, R0 ;  /* 0x0000000049007221 */ /* 0x000fe20000010000 */
[----:B------:R-:W-:Y:S01]  /*bec0*/  BSSY B0, `(.L_x_2754) ;  /* 0x0000092000007945 */ /* 0x000fe20003800000 */
[----:B------:R-:W-:-:S02]  /*bed0*/  FFMA.FTZ R195, R170, R195, R116 ;  /* 0x000000c3aac37223 */ /* 0x000fc40000010074 */
[----:B------:R-:W-:Y:S02]  /*bee0*/  FFMA.FTZ R107, R107, R68, R120 ;  /* 0x000000446b6b7223 */ /* 0x000fe40000010078 */
[----:B------:R-:W-:Y:S02]  /*bef0*/  FMUL.FTZ R111, R206, R111 ;  /* 0x0000006fce6f7220 */ /* 0x000fe40000410000 */
[----:B------:R-:W-:Y:S02]  /*bf00*/  FMUL.FTZ R127, R222, R127 ;  /* 0x0000007fde7f7220 */ /* 0x000fe40000410000 */
[----:B---3--:R-:W-:Y:S02]  /*bf10*/  @!P0 FADD.FTZ R57, R57, R132 ;  /* 0x0000008439398221 */ /* 0x008fe40000010000 */
[----:B------:R-:W-:Y:S02]  /*bf20*/  FFMA.FTZ R111, R104, R137, R111 ;  /* 0x00000089686f7223 */ /* 0x000fe4000001006f */
[----:B----4-:R-:W-:Y:S01]  /*bf30*/  @!P0 FADD.FTZ R58, R58, R151 ;  /* 0x000000973a3a8221 */ /* 0x010fe20000010000 */
[----:B------:R-:W3:Y:S01]  /*bf40*/  SHFL.DOWN PT, R132, R57, 0x2, 0x1f ;  /* 0x08401f0039847f89 */ /* 0x000ee200000e0000 */
[----:B------:R-:W-:-:S02]  /*bf50*/  FMUL.FTZ R122, R201, R122 ;  /* 0x0000007ac97a7220 */ /* 0x000fc40000410000 */
[----:B-1----:R-:W-:Y:S01]  /*bf60*/  @!P0 FADD.FTZ R59, R59, R172 ;  /* 0x000000ac3b3b8221 */ /* 0x002fe20000010000 */
[----:B------:R-:W1:Y:S01]  /*bf70*/  SHFL.DOWN PT, R85, R58, 0x2, 0x1f ;  /* 0x08401f003a557f89 */ /* 0x000e6200000e0000 */
[----:B------:R-:W-:Y:S02]  /*bf80*/  FMUL.FTZ R131, R204, R131 ;  /* 0x00000083cc837220 */ /* 0x000fe40000410000 */
[----:B--2---:R-:W-:Y:S01]  /*bf90*/  @!P0 FADD.FTZ R56, R56, R149 ;  /* 0x0000009538388221 */ /* 0x004fe20000010000 */
[----:B------:R-:W2:Y:S01]  /*bfa0*/  SHFL.DOWN PT, R172, R59, 0x2, 0x1f ;  /* 0x08401f003bac7f89 */ /* 0x000ea200000e0000 */
        /* <DEDUP_REMOVED lines=9> */
[----:B---3--:R-:W-:-:S02]  /*c040*/  @!P0 FADD.FTZ R57, R57, R132 ;  /* 0x0000008439398221 */ /* 0x008fc40000010000 */
[----:B------:R-:W-:Y:S02]  /*c050*/  FMUL.FTZ R136, R211, R136 ;  /* 0x00000088d3887220 */ /* 0x000fe40000410000 */
[----:B-1----:R-:W-:Y:S01]  /*c060*/  @!P0 FADD.FTZ R58, R58, R85 ;  /* 0x000000553a3a8221 */ /* 0x002fe20000010000 */
[----:B------:R-:W1:Y:S01]  /*c070*/  SHFL.DOWN PT, R132, R57, 0x4, 0x1f ;  /* 0x08801f0039847f89 */ /* 0x000e6200000e0000 */
[----:B------:R-:W-:Y:S02]  /*c080*/  FMUL.FTZ R113, R212, R113 ;  /* 0x00000071d4717220 */ /* 0x000fe40000410000 */
[----:B--2---:R-:W-:Y:S01]  /*c090*/  @!P0 FADD.FTZ R59, R59, R172 ;  /* 0x000000ac3b3b8221 */ /* 0x004fe20000010000 */
[----:B------:R-:W2:Y:S01]  /*c0a0*/  SHFL.DOWN PT, R85, R58, 0x4, 0x1f ;  /* 0x08801f003a557f89 */ /* 0x000ea200000e0000 */
[----:B------:R-:W-:Y:S02]  /*c0b0*/  FMUL.FTZ R117, R214, R117 ;  /* 0x00000075d6757220 */ /* 0x000fe40000410000 */
        /* <DEDUP_REMOVED lines=13> */
[----:B--2---:R-:W-:Y:S01]  /*c190*/  @!P0 FADD.FTZ R58, R58, R85 ;  /* 0x000000553a3a8221 */ /* 0x004fe20000010000 */
[----:B------:R-:W1:Y:S01]  /*c1a0*/  SHFL.DOWN PT, R68, R57, 0x8, 0x1f ;  /* 0x09001f0039447f89 */ /* 0x000e6200000e0000 */
[----:B------:R-:W-:Y:S02]  /*c1b0*/  FFMA.FTZ R140, R219, R142, R140 ;  /* 0x0000008edb8c7223 */ /* 0x000fe4000001008c */
[----:B---3--:R-:W-:Y:S01]  /*c1c0*/  @!P0 FADD.FTZ R59, R59, R172 ;  /* 0x000000ac3b3b8221 */ /* 0x008fe20000010000 */
[----:B------:R-:W2:Y:S01]  /*c1d0*/  SHFL.DOWN PT, R73, R58, 0x8, 0x1f ;  /* 0x09001f003a497f89 */ /* 0x000ea200000e0000 */
        /* <DEDUP_REMOVED lines=32> */
[----:B------:R-:W-:Y:S02]  /*c3e0*/  FADD.FTZ R3, R168, R3 ;  /* 0x00000003a8037221 */ /* 0x000fe40000010000 */
[----:B--2---:R-:W-:Y:S02]  /*c3f0*/  @!P0 FADD.FTZ R58, R58, R73 ;  /* 0x000000493a3a8221 */ /* 0x004fe40000010000 */
        /* <DEDUP_REMOVED lines=62> */
.L_x_2755:
[----:B-1----:R-:W-:Y:S05]  /*c7e0*/  BSYNC B0 ;  /* 0x0000000000007941 */ /* 0x002fea0003800000 */
.L_x_2754:
        /* <DEDUP_REMOVED lines=8> */
.L_x_2655:
[----:B------:R-:W-:Y:S01]  /*c870*/  BAR.SYNC.DEFER_BLOCKING 0x0 ;  /* 0x0000000000007b1d */ /* 0x000fe20000010000 */
[----:B------:R-:W-:Y:S02]  /*c880*/  SHF.L.U32 R24, R99, 0x1, RZ ;  /* 0x0000000163187819 */ /* 0x000fe400000006ff */
[----:B------:R-:W-:Y:S02]  /*c890*/  MOV R36, 0x10 ;  /* 0x0000001000247802 */ /* 0x000fe40000000f00 */
[----:B------:R-:W-:Y:S01]  /*c8a0*/  LOP3.LUT R53, R24, 0xffffffc0, RZ, 0xc0, !PT ;  /* 0xffffffc018357812 */ /* 0x000fe200078ec0ff */
[----:B------:R-:W-:Y:S02]  /*c8b0*/  UIADD3 UR7, UR21, -0x1, URZ ;  /* 0xffffffff15077890 */ /* 0x000fe4000fffe03f */
[----:B------:R-:W-:Y:S01]  /*c8c0*/  ULDC.64 UR38, c[0x0][0x2d8] ;  /* 0x0000b60000267ab9 */ /* 0x000fe20000000a00 */
[----:B------:R-:W-:-:S05]  /*c8d0*/  LOP3.LUT R55, R53, 0x1f, R99, 0xf8, !PT ;  /* 0x0000001f35377812 */ /* 0x000fca00078ef863 */
[----:B------:R-:W-:-:S05]  /*c8e0*/  IMAD.WIDE R36, R55, R36, UR16 ;  /* 0x0000001037247e25 */ /* 0x000fca000f8e0224 */
[----:B------:R-:W2:Y:S04]  /*c8f0*/  LDG.E.128 R44, [R36.64] ;  /* 0x0000001e242c7981 */ /* 0x000ea8000c1e1d00 */
[----:B------:R-:W3:Y:S01]  /*c900*/  LDG.E.128 R48, [R36.64+0x200] ;  /* 0x0002001e24307981 */ /* 0x000ee2000c1e1d00 */
[----:B------:R-:W-:Y:S01]  /*c910*/  IADD3 R38, R100, R100, R53 ;  /* 0x0000006464267210 */ /* 0x000fe20007ffe035 */
[----:B------:R-:W-:Y:S02]  /*c920*/  USHF.L.U32 UR8, UR7, 0xb, URZ ;  /* 0x0000000b07087899 */ /* 0x000fe4000800063f */
[----:B------:R-:W-:Y:S02]  /*c930*/  UIMAD UR28, UR35, UR38, URZ ;  /* 0x00000026231c72a4 */ /* 0x000fe4000f8e023f */
[----:B------:R-:W-:-:S02]  /*c940*/  USHF.R.S32.HI UR9, URZ, 0x1f, UR8 ;  /* 0x0000001f3f097899 */ /* 0x000fc40008011408 */
[----:B------:R-:W-:Y:S02]  /*c950*/  UIMAD UR32, UR34, UR39, UR28 ;  /* 0x00000027222072a4 */ /* 0x000fe4000f8e021c */
[----:B------:R-:W-:Y:S02]  /*c960*/  UIMAD.WIDE.U32 UR28, UR34, UR38, UR8 ;  /* 0x00000026221c72a5 */ /* 0x000fe4000f8e0008 */
[----:B------:R-:W-:Y:S02]  /*c970*/  UIADD3 UR26, UP2, UR26, -0x2000, URZ ;  /* 0xffffe0001a1a7890 */ /* 0x000fe4000ff5e03f */
[----:B------:R-:W-:Y:S02]  /*c980*/  ULDC.64 UR38, c[0x0][0x2e0] ;  /* 0x0000b80000267ab9 */ /* 0x000fe40000000a00 */
[----:B------:R-:W-:Y:S02]  /*c990*/  UIMAD UR33, UR19, UR38, URZ ;  /* 0x00000026132172a4 */ /* 0x000fe4000f8e023f */
[----:B------:R-:W-:-:S02]  /*c9a0*/  UIADD3 UR29, UR29, UR32, URZ ;  /* 0x000000201d1d7290 */ /* 0x000fc4000fffe03f */
[----:B------:R-:W-:Y:S02]  /*c9b0*/  UIMAD UR32, UR18, UR39, UR33 ;  /* 0x00000027122072a4 */ /* 0x000fe4000f8e0221 */
[----:B------:R-:W-:Y:S02]  /*c9c0*/  UIMAD.WIDE.U32 UR28, UR18, UR38, UR28 ;  /* 0x00000026121c72a5 */ /* 0x000fe4000f8e001c */
[----:B------:R-:W-:Y:S02]  /*c9d0*/  UIADD3 UR22, UP3, UR22, -0x1000, URZ ;  /* 0xfffff00016167890 */ /* 0x000fe4000ff7e03f */
[----:B------:R-:W-:Y:S02]  /*c9e0*/  ULDC.64 UR38, c[0x0][0x330] ;  /* 0x0000cc0000267ab9 */ /* 0x000fe40000000a00 */
[----:B------:R-:W-:Y:S02]  /*c9f0*/  UIADD3 UR32, UR29, UR32, URZ ;  /* 0x000000201d207290 */ /* 0x000fe4000fffe03f */
[----:B------:R-:W-:-:S02]  /*ca00*/  ULEA UR29, UP0, UR28, UR38, 0x1 ;  /* 0x000000261c1d7291 */ /* 0x000fc4000f80083f */
[----:B------:R-:W-:Y:S02]  /*ca10*/  UIADD3 UR24, UP4, UR24, -0x1000, URZ ;  /* 0xfffff00018187890 */ /* 0x000fe4000ff9e03f */
[----:B------:R-:W-:Y:S02]  /*ca20*/  ULEA.HI.X UR28, UR28, UR39, UR32, 0x1, UP0 ;  /* 0x000000271c1c7291 */ /* 0x000fe400080f0c20 */
[----:B------:R-:W-:Y:S02]  /*ca30*/  UIADD3 UR6, UR6, 0x1, URZ ;  /* 0x0000000106067890 */ /* 0x000fe4000fffe03f */
[----:B------:R-:W-:Y:S02]  /*ca40*/  ULDC.64 UR32, c[0x0][0x2f8] ;  /* 0x0000be0000207ab9 */ /* 0x000fe40000000a00 */
[----:B------:R-:W-:Y:S02]  /*ca50*/  UIMAD.WIDE.U32 UR8, UR34, UR32, UR8 ;  /* 0x00000020220872a5 */ /* 0x000fe4000f8e0008 */
[----:B------:R-:W-:-:S02]  /*ca60*/  UIADD3.X UR27, UR27, -0x1, URZ, UP2, !UPT ;  /* 0xffffffff1b1b7890 */ /* 0x000fc400097fe43f */
[----:B------:R-:W-:Y:S02]  /*ca70*/  UIADD3.X UR23, UR23, -0x1, URZ, UP3, !UPT ;  /* 0xffffffff17177890 */ /* 0x000fe40009ffe43f */
[----:B------:R-:W-:Y:S01]  /*ca80*/  UIADD3.X UR25, UR25, -0x1, URZ, UP4, !UPT ;  /* 0xffffffff19197890 */ /* 0x000fe2000a7fe43f */
[----:B--2---:R-:W-:Y:S04]  /*ca90*/  STS.128 [R97.X16], R44 ;  /* 0x0000002c61007388 */ /* 0x004fe8000000cc00 */
[----:B---3--:R-:W-:Y:S01]  /*caa0*/  STS.128 [R97.X16+0x200], R48 ;  /* 0x0002003061007388 */ /* 0x008fe2000000cc00 */
[----:B------:R-:W-:-:S06]  /*cab0*/  NOP ;  /* 0x0000000000007918 */ /* 0x000fcc0000000000 */
[----:B------:R-:W0:Y:S04]  /*cac0*/  LDS.128 R40, [R38.X16] ;  /* 0x0000000026287984 */ /* 0x000e28000000cc00 */
[----:B------:R-:W1:Y:S01]  /*cad0*/  LDS.128 R36, [R38.X16+0x10] ;  /* 0x0000100026247984 */ /* 0x000e62000000cc00 */
[--C-:B0-----:R-:W-:Y:S02]  /*cae0*/  HADD2.F32 R24, -RZ, R40.reuse.H0_H0 ;  /* 0x20000028ff187230 */ /* 0x101fe40000004100 */
[----:B------:R-:W-:-:S03]  /*caf0*/  HADD2.F32 R40, -RZ, R40.H1_H1 ;  /* 0x30000028ff287230 */ /* 0x000fc60000004100 */
[----:B------:R-:W-:Y:S01]  /*cb00*/  FADD.FTZ R30, R24, UR5 ;  /* 0x00000005181e7e21 */ /* 0x000fe20008010000 */
[--C-:B------:R-:W-:Y:S01]  /*cb10*/  HADD2.F32 R24, -RZ, R41.reuse.H0_H0 ;  /* 0x20000029ff187230 */ /* 0x100fe20000004100 */
[----:B------:R-:W-:Y:S01]  /*cb20*/  FADD.FTZ R40, R40, UR5 ;  /* 0x0000000528287e21 */ /* 0x000fe20008010000 */
[----:B------:R-:W-:Y:S01]  /*cb30*/  HADD2.F32 R41, -RZ, R41.H1_H1 ;  /* 0x30000029ff297230 */ /* 0x000fe20000004100 */
[----:B------:R-:W-:Y:S01]  /*cb40*/  BAR.SYNC.DEFER_BLOCKING 0x0 ;  /* 0x0000000000007b1d */ /* 0x000fe20000010000 */
[----:B------:R-:W-:Y:S01]  /*cb50*/  FSETP.GTU.FTZ.AND P2, PT, R30, 20, PT ;  /* 0x41a000001e00780b */ /* 0x000fe20003f5c000 */
[----:B------:R-:W-:Y:S01]  /*cb60*/  FADD.FTZ R44, R24, UR5 ;  /* 0x00000005182c7e21 */ /* 0x000fe20008010000 */
[----:B------:R-:W-:Y:S01]  /*cb70*/  FSETP.GTU.FTZ.AND P1, PT, R40, 20, PT ;  /* 0x41a000002800780b */ /* 0x000fe20003f3c000 */
[----:B------:R-:W-:-:S03]  /*cb80*/  FADD.FTZ R41, R41, UR5 ;  /* 0x0000000529297e21 */ /* 0x000fc60008010000 */
[----:B------:R-:W-:Y:S02]  /*cb90*/  FSETP.GTU.FTZ.AND P0, PT, R44, 20, PT ;  /* 0x41a000002c00780b */ /* 0x000fe40003f1c000 */
[----:B------:R-:W-:-:S05]  /*cba0*/  FSETP.GTU.FTZ.AND P4, PT, R41, 20, PT ;  /* 0x41a000002900780b */ /* 0x000fca0003f9c000 */
[----:B------:R-:W-:Y:S02]  /*cbb0*/  @!P2 FMUL.FTZ R24, R30, -1.4426950216293334961 ;  /* 0xbfb8aa3b1e18a820 */ /* 0x000fe40000410000 */
[----:B------:R-:W-:-:S04]  /*cbc0*/  @!P1 FMUL.FTZ R35, R40, -1.4426950216293334961 ;  /* 0xbfb8aa3b28239820 */ /* 0x000fc80000410000 */
[----:B------:R-:W0:Y:S01]  /*cbd0*/  @!P2 MUFU.EX2 R24, R24 ;  /* 0x000000180018a308 */ /* 0x000e220000000800 */
[----:B------:R-:W-:Y:S01]  /*cbe0*/  @!P0 FMUL.FTZ R40, R44, -1.4426950216293334961 ;  /* 0xbfb8aa3b2c288820 */ /* 0x000fe20000410000 */
[--C-:B------:R-:W-:Y:S01]  /*cbf0*/  HADD2.F32 R44, -RZ, R42.reuse.H0_H0 ;  /* 0x2000002aff2c7230 */ /* 0x100fe20000004100 */
[----:B------:R-:W-:Y:S01]  /*cc00*/  @!P4 FMUL.FTZ R41, R41, -1.4426950216293334961 ;  /* 0xbfb8aa3b2929c820 */ /* 0x000fe20000410000 */
[----:B------:R-:W-:-:S03]  /*cc10*/  HADD2.F32 R42, -RZ, R42.H1_H1 ;  /* 0x3000002aff2a7230 */ /* 0x000fc60000004100 */
[----:B------:R-:W-:Y:S01]  /*cc20*/  FADD.FTZ R46, R44, UR5 ;  /* 0x000000052c2e7e21 */ /* 0x000fe20008010000 */
[----:B------:R-:W2:Y:S01]  /*cc30*/  @!P1 MUFU.EX2 R35, R35 ;  /* 0x0000002300239308 */ /* 0x000ea20000000800 */
[----:B------:R-:W-:-:S03]  /*cc40*/  FADD.FTZ R42, R42, UR5 ;  /* 0x000000052a2a7e21 */ /* 0x000fc60008010000 */
[----:B------:R-:W-:Y:S02]  /*cc50*/  FSETP.GTU.FTZ.AND P6, PT, R46, 20, PT ;  /* 0x41a000002e00780b */ /* 0x000fe40003fdc000 */
[----:B------:R-:W-:Y:S02]  /*cc60*/  FSETP.GTU.FTZ.AND P5, PT, R42, 20, PT ;  /* 0x41a000002a00780b */ /* 0x000fe40003fbc000 */
[----:B------:R-:W3:Y:S01]  /*cc70*/  @!P0 MUFU.EX2 R40, R40 ;  /* 0x0000002800288308 */ /* 0x000ee20000000800 */
[----:B0-----:R-:W-:Y:S01]  /*cc80*/  @!P2 FADD.FTZ R30, R24, 1 ;  /* 0x3f800000181ea421 */ /* 0x001fe20000010000 */
[--C-:B------:R-:W-:Y:S02]  /*cc90*/  HADD2.F32 R24, -RZ, R43.reuse.H0_H0 ;  /* 0x2000002bff187230 */ /* 0x100fe40000004100 */
[----:B------:R-:W-:-:S03]  /*cca0*/  HADD2.F32 R43, -RZ, R43.H1_H1 ;  /* 0x3000002bff2b7230 */ /* 0x000fc60000004100 */
[----:B------:R-:W-:Y:S01]  /*ccb0*/  FADD.FTZ R48, R24, UR5 ;  /* 0x0000000518307e21 */ /* 0x000fe20008010000 */
[----:B------:R0:W4:Y:S01]  /*ccc0*/  @!P2 MUFU.RCP R45, R30 ;  /* 0x0000001e002da308 */ /* 0x0001220000001000 */
[----:B--2---:R-:W-:Y:S02]  /*ccd0*/  @!P1 FADD.FTZ R35, R35, 1 ;  /* 0x3f80000023239421 */ /* 0x004fe40000010000 */
[----:B------:R-:W-:Y:S01]  /*cce0*/  FADD.FTZ R43, R43, UR5 ;  /* 0x000000052b2b7e21 */ /* 0x000fe20008010000 */
[----:B------:R-:W-:Y:S01]  /*ccf0*/  FSETP.GTU.FTZ.AND P3, PT, R48, 20, PT ;  /* 0x41a000003000780b */ /* 0x000fe20003f7c000 */
[----:B------:R-:W-:Y:S01]  /*cd00*/  @!P6 FMUL.FTZ R24, R46, -1.4426950216293334961 ;  /* 0xbfb8aa3b2e18e820 */ /* 0x000fe20000410000 */
[----:B------:R-:W-:Y:S02]  /*cd10*/  F2FP.PACK_AB R46, R10, R13 ;  /* 0x0000000d0a2e723e */ /* 0x000fe400000000ff */
[----:B------:R1:W2:Y:S01]  /*cd20*/  @!P1 MUFU.RCP R44, R35 ;  /* 0x00000023002c9308 */ /* 0x0002a20000001000 */
[----:B0-----:R-:W-:Y:S01]  /*cd30*/  @!P5 FMUL.FTZ R30, R42, -1.4426950216293334961 ;  /* 0xbfb8aa3b2a1ed820 */ /* 0x001fe20000410000 */
[----:B------:R-:W-:Y:S01]  /*cd40*/  F2FP.PACK_AB R13, R4, R7 ;  /* 0x00000007040d723e */ /* 0x000fe200000000ff */
[----:B---3--:R-:W-:Y:S01]  /*cd50*/  @!P0 FADD.FTZ R40, R40, 1 ;  /* 0x3f80000028288421 */ /* 0x008fe20000010000 */
[----:B------:R-:W-:-:S04]  /*cd60*/  LEA R4, R100, R53, 0x1 ;  /* 0x0000003564047211 */ /* 0x000fc800078e08ff */
[----:B------:R-:W0:Y:S01]  /*cd70*/  @!P4 MUFU.EX2 R41, R41 ;  /* 0x000000290029c308 */ /* 0x000e220000000800 */
[--C-:B-1----:R-:W-:Y:S01]  /*cd80*/  HADD2.F32 R35, -RZ, R36.reuse.H0_H0 ;  /* 0x20000024ff237230 */ /* 0x102fe20000004100 */
[----:B----4-:R-:W-:Y:S01]  /*cd90*/  @!P2 FMUL.FTZ R16, R16, R45 ;  /* 0x0000002d1010a220 */ /* 0x010fe20000410000 */
[----:B------:R-:W-:Y:S01]  /*cda0*/  FSETP.GTU.FTZ.AND P2, PT, R43, 20, PT ;  /* 0x41a000002b00780b */ /* 0x000fe20003f5c000 */
[----:B------:R-:W-:-:S04]  /*cdb0*/  HADD2.F32 R36, -RZ, R36.H1_H1 ;  /* 0x30000024ff247230 */ /* 0x000fc80000004100 */
[----:B------:R1:W3:Y:S01]  /*cdc0*/  @!P0 MUFU.RCP R47, R40 ;  /* 0x00000028002f8308 */ /* 0x0002e20000001000 */
[----:B--2---:R-:W-:Y:S02]  /*cdd0*/  @!P1 FMUL.FTZ R19, R19, R44 ;  /* 0x0000002c13139220 */ /* 0x004fe40000410000 */
[----:B------:R-:W-:-:S05]  /*cde0*/  FADD.FTZ R42, R36, UR5 ;  /* 0x00000005242a7e21 */ /* 0x000fca0008010000 */
[----:B------:R-:W2:Y:S01]  /*cdf0*/  @!P5 MUFU.EX2 R30, R30 ;  /* 0x0000001e001ed308 */ /* 0x000ea20000000800 */
[----:B-1----:R-:W-:Y:S02]  /*ce00*/  FADD.FTZ R40, R35, UR5 ;  /* 0x0000000523287e21 */ /* 0x002fe40008010000 */
[----:B------:R-:W-:Y:S02]  /*ce10*/  @!P3 FMUL.FTZ R35, R48, -1.4426950216293334961 ;  /* 0xbfb8aa3b3023b820 */ /* 0x000fe40000410000 */
[----:B0-----:R-:W-:Y:S01]  /*ce20*/  @!P4 FADD.FTZ R41, R41, 1 ;  /* 0x3f8000002929c421 */ /* 0x001fe20000010000 */
[----:B------:R-:W-:Y:S01]  /*ce30*/  FSETP.GTU.FTZ.AND P1, PT, R40, 20, PT ;  /* 0x41a000002800780b */ /* 0x000fe20003f3c000 */
[----:B------:R-:W-:Y:S01]  /*ce40*/  @!P2 FMUL.FTZ R36, R43, -1.4426950216293334961 ;  /* 0xbfb8aa3b2b24a820 */ /* 0x000fe20000410000 */
[----:B------:R-:W0:Y:S01]  /*ce50*/  @!P6 MUFU.EX2 R24, R24 ;  /* 0x000000180018e308 */ /* 0x000e220000000800 */
[----:B---3--:R-:W-:Y:S01]  /*ce60*/  @!P0 FMUL.FTZ R18, R18, R47 ;  /* 0x0000002f12128220 */ /* 0x008fe20000410000 */
[--C-:B------:R-:W-:Y:S01]  /*ce70*/  HADD2.F32 R43, -RZ, R37.reuse.H0_H0 ;  /* 0x20000025ff2b7230 */ /* 0x100fe20000004100 */
[----:B------:R-:W-:Y:S01]  /*ce80*/  FSETP.GTU.FTZ.AND P0, PT, R42, 20, PT ;  /* 0x41a000002a00780b */ /* 0x000fe20003f1c000 */
[----:B------:R-:W-:-:S03]  /*ce90*/  HADD2.F32 R37, -RZ, R37.H1_H1 ;  /* 0x30000025ff257230 */ /* 0x000fc60000004100 */
[----:B------:R-:W-:Y:S01]  /*cea0*/  FADD.FTZ R43, R43, UR5 ;  /* 0x000000052b2b7e21 */ /* 0x000fe20008010000 */
[----:B------:R-:W1:Y:S01]  /*ceb0*/  @!P3 MUFU.EX2 R35, R35 ;  /* 0x000000230023b308 */ /* 0x000e620000000800 */
[----:B--2---:R-:W-:Y:S02]  /*cec0*/  @!P5 FADD.FTZ R30, R30, 1 ;  /* 0x3f8000001e1ed421 */ /* 0x004fe40000010000 */
[----:B------:R-:W-:-:S05]  /*ced0*/  @!P1 FMUL.FTZ R40, R40, -1.4426950216293334961 ;  /* 0xbfb8aa3b28289820 */ /* 0x000fca0000410000 */
[----:B------:R2:W3:Y:S01]  /*cee0*/  @!P4 MUFU.RCP R44, R41 ;  /* 0x00000029002cc308 */ /* 0x0004e20000001000 */
[----:B0-----:R-:W-:Y:S02]  /*cef0*/  @!P6 FADD.FTZ R24, R24, 1 ;  /* 0x3f8000001818e421 */ /* 0x001fe40000010000 */
[----:B------:R-:W-:-:S05]  /*cf00*/  @!P0 FMUL.FTZ R42, R42, -1.4426950216293334961 ;  /* 0xbfb8aa3b2a2a8820 */ /* 0x000fca0000410000 */
[----:B------:R-:W0:Y:S01]  /*cf10*/  @!P2 MUFU.EX2 R36, R36 ;  /* 0x000000240024a308 */ /* 0x000e220000000800 */
[----:B-1----:R-:W-:Y:S02]  /*cf20*/  @!P3 FADD.FTZ R35, R35, 1 ;  /* 0x3f8000002323b421 */ /* 0x002fe40000010000 */
[----:B--2---:R-:W-:-:S05]  /*cf30*/  FADD.FTZ R41, R37, UR5 ;  /* 0x0000000525297e21 */ /* 0x004fca0008010000 */
[----:B------:R-:W1:Y:S01]  /*cf40*/  @!P5 MUFU.RCP R30, R30 ;  /* 0x0000001e001ed308 */ /* 0x000e620000001000 */
[----:B---3--:R-:W-:Y:S01]  /*cf50*/  @!P4 FMUL.FTZ R21, R21, R44 ;  /* 0x0000002c1515c220 */ /* 0x008fe20000410000 */
[----:B------:R-:W-:-:S06]  /*cf60*/  FSETP.GTU.FTZ.AND P4, PT, R43, 20, PT ;  /* 0x41a000002b00780b */ /* 0x000fcc0003f9c000 */
[----:B------:R-:W2:Y:S01]  /*cf70*/  @!P1 MUFU.EX2 R40, R40 ;  /* 0x0000002800289308 */ /* 0x000ea20000000800 */
[----:B0-----:R-:W-:-:S07]  /*cf80*/  @!P2 FADD.FTZ R36, R36, 1 ;  /* 0x3f8000002424a421 */ /* 0x001fce0000010000 */
[----:B------:R0:W3:Y:S01]  /*cf90*/  @!P6 MUFU.RCP R45, R24 ;  /* 0x00000018002de308 */ /* 0x0000e20000001000 */
[----:B-1----:R-:W-:-:S07]  /*cfa0*/  @!P5 FMUL.FTZ R23, R23, R30 ;  /* 0x0000001e1717d220 */ /* 0x002fce0000410000 */
[----:B------:R1:W4:Y:S01]  /*cfb0*/  @!P3 MUFU.RCP R47, R35 ;  /* 0x00000023002fb308 */ /* 0x0003220000001000 */
[--C-:B0-----:R-:W-:Y:S01]  /*cfc0*/  HADD2.F32 R24, -RZ, R38.reuse.H0_H0 ;  /* 0x20000026ff187230 */ /* 0x101fe20000004100 */
[----:B--2---:R-:W-:Y:S01]  /*cfd0*/  @!P1 FADD.FTZ R40, R40, 1 ;  /* 0x3f80000028289421 */ /* 0x004fe20000010000 */
[----:B------:R-:W-:-:S03]  /*cfe0*/  HADD2.F32 R38, -RZ, R38.H1_H1 ;  /* 0x30000026ff267230 */ /* 0x000fc60000004100 */
[----:B------:R-:W-:Y:S02]  /*cff0*/  FADD.FTZ R44, R24, UR5 ;  /* 0x00000005182c7e21 */ /* 0x000fe40008010000 */
[----:B------:R-:W0:Y:S01]  /*d000*/  @!P2 MUFU.RCP R36, R36 ;  /* 0x000000240024a308 */ /* 0x000e220000001000 */
[--C-:B-1----:R-:W-:Y:S01]  /*d010*/  HADD2.F32 R35, -RZ, R39.reuse.H0_H0 ;  /* 0x20000027ff237230 */ /* 0x102fe20000004100 */
[----:B---3--:R-:W-:Y:S01]  /*d020*/  @!P6 FMUL.FTZ R20, R20, R45 ;  /* 0x0000002d1414e220 */ /* 0x008fe20000410000 */
[----:B------:R-:W-:Y:S01]  /*d030*/  FSETP.GTU.FTZ.AND P5, PT, R44, 20, PT ;  /* 0x41a000002c00780b */ /* 0x000fe20003fbc000 */
[----:B------:R-:W-:Y:S01]  /*d040*/  HADD2.F32 R39, -RZ, R39.H1_H1 ;  /* 0x30000027ff277230 */ /* 0x000fe20000004100 */
[----:B------:R-:W-:Y:S01]  /*d050*/  F2FP.PACK_AB R45, R12, R15 ;  /* 0x0000000f0c2d723e */ /* 0x000fe200000000ff */
[----:B------:R-:W-:Y:S01]  /*d060*/  FADD.FTZ R38, R38, UR5 ;  /* 0x0000000526267e21 */ /* 0x000fe20008010000 */
[----:B------:R-:W-:Y:S01]  /*d070*/  F2FP.PACK_AB R15, R0, R3 ;  /* 0x00000003000f723e */ /* 0x000fe200000000ff */
[----:B------:R1:W2:Y:S01]  /*d080*/  @!P1 MUFU.RCP R37, R40 ;  /* 0x0000002800259308 */ /* 0x0002a20000001000 */
[----:B----4-:R-:W-:Y:S01]  /*d090*/  @!P3 FMUL.FTZ R22, R22, R47 ;  /* 0x0000002f1616b220 */ /* 0x010fe20000410000 */
[----:B------:R-:W-:Y:S01]  /*d0a0*/  F2FP.PACK_AB R47, R8, R11 ;  /* 0x0000000b082f723e */ /* 0x000fe200000000ff */
[----:B------:R-:W-:Y:S01]  /*d0b0*/  FADD.FTZ R39, R39, UR5 ;  /* 0x0000000527277e21 */ /* 0x000fe20008010000 */
[----:B------:R-:W-:Y:S01]  /*d0c0*/  F2FP.PACK_AB R12, R6, R9 ;  /* 0x00000009060c723e */ /* 0x000fe200000000ff */
[----:B------:R-:W-:Y:S01]  /*d0d0*/  @!P4 FMUL.FTZ R24, R43, -1.4426950216293334961 ;  /* 0xbfb8aa3b2b18c820 */ /* 0x000fe20000410000 */
[----:B------:R-:W-:-:S02]  /*d0e0*/  FSETP.GTU.FTZ.AND P6, PT, R41, 20, PT ;  /* 0x41a000002900780b */ /* 0x000fc40003fdc000 */
[----:B------:R-:W-:Y:S01]  /*d0f0*/  FSETP.GTU.FTZ.AND P3, PT, R38, 20, PT ;  /* 0x41a000002600780b */ /* 0x000fe20003f7c000 */
[----:B-1----:R-:W-:Y:S01]  /*d100*/  FADD.FTZ R40, R35, UR5 ;  /* 0x0000000523287e21 */ /* 0x002fe20008010000 */
[----:B------:R-:W1:Y:S01]  /*d110*/  @!P0 MUFU.EX2 R42, R42 ;  /* 0x0000002a002a8308 */ /* 0x000e620000000800 */
[----:B------:R-:W-:Y:S01]  /*d120*/  @!P5 FMUL.FTZ R35, R44, -1.4426950216293334961 ;  /* 0xbfb8aa3b2c23d820 */ /* 0x000fe20000410000 */
[----:B------:R-:W-:Y:S01]  /*d130*/  F2FP.PACK_AB R44, R14, R17 ;  /* 0x000000110e2c723e */ /* 0x000fe200000000ff */
[----:B0-----:R-:W-:Y:S01]  /*d140*/  @!P2 FMUL.FTZ R25, R25, R36 ;  /* 0x000000241919a220 */ /* 0x001fe20000410000 */
[----:B------:R-:W-:Y:S01]  /*d150*/  F2FP.PACK_AB R14, R2, R5 ;  /* 0x00000005020e723e */ /* 0x000fe200000000ff */
[----:B--2---:R-:W-:Y:S02]  /*d160*/  @!P1 FMUL.FTZ R26, R26, R37 ;  /* 0x000000251a1a9220 */ /* 0x004fe40000410000 */
[----:B------:R-:W-:Y:S01]  /*d170*/  STS.128 [R4.X16], R44 ;  /* 0x0000002c04007388 */ /* 0x000fe2000000cc00 */
[----:B------:R-:W-:Y:S01]  /*d180*/  FSETP.GTU.FTZ.AND P2, PT, R40, 20, PT ;  /* 0x41a000002800780b */ /* 0x000fe20003f5c000 */
[----:B------:R-:W-:Y:S01]  /*d190*/  @!P6 FMUL.FTZ R30, R41, -1.4426950216293334961 ;  /* 0xbfb8aa3b291ee820 */ /* 0x000fe20000410000 */
[----:B------:R-:W-:Y:S01]  /*d1a0*/  FSETP.GTU.FTZ.AND P1, PT, R39, 20, PT ;  /* 0x41a000002700780b */ /* 0x000fe20003f3c000 */
[----:B------:R-:W-:Y:S01]  /*d1b0*/  STS.128 [R4.X16+0x10], R12 ;  /* 0x0000100c04007388 */ /* 0x000fe2000000cc00 */
[----:B------:R-:W-:-:S06]  /*d1c0*/  NOP ;  /* 0x0000000000007918 */ /* 0x000fcc0000000000 */
[----:B------:R-:W0:Y:S01]  /*d1d0*/  LDS.128 R8, [R97.X16] ;  /* 0x0000000061087984 */ /* 0x000e22000000cc00 */
[----:B------:R-:W-:Y:S01]  /*d1e0*/  @!P3 FMUL.FTZ R36, R38, -1.4426950216293334961 ;  /* 0xbfb8aa3b2624b820 */ /* 0x000fe20000410000 */
[----:B------:R-:W2:Y:S01]  /*d1f0*/  @!P6 MUFU.EX2 R30, R30 ;  /* 0x0000001e001ee308 */ /* 0x000ea20000000800 */
[----:B------:R-:W-:Y:S01]  /*d200*/  @!P2 FMUL.FTZ R37, R40, -1.4426950216293334961 ;  /* 0xbfb8aa3b2825a820 */ /* 0x000fe20000410000 */
[----:B------:R-:W3:Y:S01]  /*d210*/  LDS.128 R12, [R97.X16+0x200] ;  /* 0x00020000610c7984 */ /* 0x000ee2000000cc00 */
[----:B------:R-:W-:Y:S01]  /*d220*/  @!P1 FMUL.FTZ R38, R39, -1.4426950216293334961 ;  /* 0xbfb8aa3b27269820 */ /* 0x000fe20000410000 */
[----:B------:R-:W-:Y:S01]  /*d230*/  MOV R2, UR29 ;  /* 0x0000001d00027c02 */ /* 0x000fe20008000f00 */
[----:B-1----:R-:W-:Y:S01]  /*d240*/  @!P0 FADD.FTZ R42, R42, 1 ;  /* 0x3f8000002a2a8421 */ /* 0x002fe20000010000 */
[----:B------:R-:W-:Y:S01]  /*d250*/  MOV R3, UR28 ;  /* 0x0000001c00037c02 */ /* 0x000fe20008000f00 */
[----:B------:R-:W-:Y:S01]  /*d260*/  UIMAD UR28, UR35, UR32, URZ ;  /* 0x00000020231c72a4 */ /* 0x000fe2000f8e023f */
[----:B------:R-:W1:Y:S01]  /*d270*/  @!P4 MUFU.EX2 R24, R24 ;  /* 0x000000180018c308 */ /* 0x000e620000000800 */
[----:B------:R-:W-:-:S02]  /*d280*/  F2FP.PACK_AB R39, R25, R22 ;  /* 0x000000161927723e */ /* 0x000fc400000000ff */
[----:B------:R-:W-:Y:S01]  /*d290*/  IMAD.WIDE R2, R55, 0x10, R2 ;  /* 0x0000001037027825 */ /* 0x000fe200078e0202 */
[----:B------:R-:W-:-:S03]  /*d2a0*/  UIMAD UR28, UR34, UR33, UR28 ;  /* 0x00000021221c72a4 */ /* 0x000fc6000f8e021c */
[----:B------:R-:W-:Y:S01]  /*d2b0*/  ULDC.64 UR32, c[0x0][0x300] ;  /* 0x0000c00000207ab9 */ /* 0x000fe20000000a00 */
[----:B------:R-:W4:Y:S01]  /*d2c0*/  @!P5 MUFU.EX2 R35, R35 ;  /* 0x000000230023d308 */ /* 0x000f220000000800 */
[----:B--2---:R-:W-:Y:S01]  /*d2d0*/  @!P6 FADD.FTZ R30, R30, 1 ;  /* 0x3f8000001e1ee421 */ /* 0x004fe20000010000 */
[----:B------:R-:W-:Y:S02]  /*d2e0*/  UIADD3 UR9, UR9, UR28, URZ ;  /* 0x0000001c09097290 */ /* 0x000fe4000fffe03f */
[----:B------:R-:W-:Y:S02]  /*d2f0*/  UIMAD UR28, UR19, UR32, URZ ;  /* 0x00000020131c72a4 */ /* 0x000fe4000f8e023f */
[----:B------:R-:W-:Y:S02]  /*d300*/  UIMAD.WIDE.U32 UR8, UR18, UR32, UR8 ;  /* 0x00000020120872a5 */ /* 0x000fe4000f8e0008 */
[----:B------:R-:W2:Y:S01]  /*d310*/  @!P3 MUFU.EX2 R36, R36 ;  /* 0x000000240024b308 */ /* 0x000ea20000000800 */
[----:B-1----:R-:W-:Y:S01]  /*d320*/  @!P4 FADD.FTZ R24, R24, 1 ;  /* 0x3f8000001818c421 */ /* 0x002fe20000010000 */
[----:B------:R-:W-:-:S03]  /*d330*/  UIMAD UR28, UR18, UR33, UR28 ;  /* 0x00000021121c72a4 */ /* 0x000fc6000f8e021c */
[----:B------:R-:W-:Y:S02]  /*d340*/  ULDC.64 UR32, c[0x0][0x340] ;  /* 0x0000d00000207ab9 */ /* 0x000fe40000000a00 */
[----:B------:R-:W-:Y:S01]  /*d350*/  UIADD3 UR28, UR9, UR28, URZ ;  /* 0x0000001c091c7290 */ /* 0x000fe2000fffe03f */
[----:B------:R-:W1:Y:S01]  /*d360*/  @!P2 MUFU.EX2 R37, R37 ;  /* 0x000000250025a308 */ /* 0x000e620000000800 */
[----:B----4-:R-:W-:Y:S01]  /*d370*/  @!P5 FADD.FTZ R35, R35, 1 ;  /* 0x3f8000002323d421 */ /* 0x010fe20000010000 */
[----:B------:R-:W-:Y:S01]  /*d380*/  ULEA UR9, UP0, UR8, UR32, 0x1 ;  /* 0x0000002008097291 */ /* 0x000fe2000f80083f */
[----:B0-----:R-:W-:Y:S03]  /*d390*/  STG.E.128 [R2.64], R8 ;  /* 0x0000000802007986 */ /* 0x001fe6000c101d1e */
[----:B------:R-:W-:Y:S02]  /*d3a0*/  ULEA.HI.X UR8, UR8, UR33, UR28, 0x1, UP0 ;  /* 0x0000002108087291 */ /* 0x000fe400080f0c1c */
[----:B------:R-:W0:Y:S01]  /*d3b0*/  @!P1 MUFU.EX2 R38, R38 ;  /* 0x0000002600269308 */ /* 0x000e220000000800 */
[----:B--2---:R-:W-:Y:S01]  /*d3c0*/  @!P3 FADD.FTZ R36, R36, 1 ;  /* 0x3f8000002424b421 */ /* 0x004fe20000010000 */
[----:B---3--:R2:W-:Y:S01]  /*d3d0*/  STG.E.128 [R2.64+0x200], R12 ;  /* 0x0002000c02007986 */ /* 0x0085e2000c101d1e */
[----:B------:R-:W-:-:S03]  /*d3e0*/  UISETP.GT.AND UP0, UPT, UR21, 0x1, UPT ;  /* 0x000000011500788c */ /* 0x000fc6000bf04270 */
[----:B------:R-:W-:Y:S01]  /*d3f0*/  UMOV UR21, UR7 ;  /* 0x0000000700157c82 */ /* 0x000fe20008000000 */
[----:B-1----:R-:W-:Y:S01]  /*d400*/  @!P2 FADD.FTZ R37, R37, 1 ;  /* 0x3f8000002525a421 */ /* 0x002fe20000010000 */
[----:B------:R-:W1:Y:S01]  /*d410*/  @!P0 MUFU.RCP R42, R42 ;  /* 0x0000002a002a8308 */ /* 0x000e620000001000 */
[----:B0-----:R-:W-:-:S07]  /*d420*/  @!P1 FADD.FTZ R38, R38, 1 ;  /* 0x3f80000026269421 */ /* 0x001fce0000010000 */
[----:B------:R-:W0:Y:S01]  /*d430*/  @!P4 MUFU.RCP R5, R24 ;  /* 0x000000180005c308 */ /* 0x000e220000001000 */
[----:B--2---:R-:W-:Y:S02]  /*d440*/  MOV R2, UR9 ;  /* 0x0000000900027c02 */ /* 0x004fe40008000f00 */
[----:B------:R-:W-:Y:S01]  /*d450*/  MOV R3, UR8 ;  /* 0x0000000800037c02 */ /* 0x000fe20008000f00 */
[----:B------:R-:W-:-:S04]  /*d460*/  UIADD3 UR8, UP1, UR16, -0x1000, URZ ;  /* 0xfffff00010087890 */ /* 0x000fc8000ff3e03f */
[----:B------:R-:W2:Y:S01]  /*d470*/  @!P6 MUFU.RCP R30, R30 ;  /* 0x0000001e001ee308 */ /* 0x000ea20000001000 */
[----:B-1----:R-:W-:Y:S01]  /*d480*/  @!P0 FMUL.FTZ R27, R27, R42 ;  /* 0x0000002a1b1b8220 */ /* 0x002fe20000410000 */
[----:B------:R-:W-:Y:S01]  /*d490*/  PLOP3.LUT P0, PT, PT, PT, UP0, 0x80, 0x0 ;  /* 0x000000000000781c */ /* 0x000fe20003f0f008 */
[----:B------:R-:W-:Y:S01]  /*d4a0*/  IMAD.WIDE R2, R55, 0x10, R2 ;  /* 0x0000001037027825 */ /* 0x000fe200078e0202 */
[----:B------:R-:W-:Y:S02]  /*d4b0*/  UIADD3.X UR17, UR17, -0x1, URZ, UP1, !UPT ;  /* 0xffffffff11117890 */ /* 0x000fe40008ffe43f */
[----:B------:R-:W-:Y:S02]  /*d4c0*/  F2FP.PACK_AB R40, R27, R26 ;  /* 0x0000001a1b28723e */ /* 0x000fe400000000ff */
[----:B------:R-:W1:Y:S01]  /*d4d0*/  @!P5 MUFU.RCP R0, R35 ;  /* 0x000000230000d308 */ /* 0x000e620000001000 */
[----:B0-----:R-:W-:-:S07]  /*d4e0*/  @!P4 FMUL.FTZ R28, R28, R5 ;  /* 0x000000051c1cc220 */ /* 0x001fce0000410000 */
[----:B------:R0:W3:Y:S01]  /*d4f0*/  @!P3 MUFU.RCP R7, R36 ;  /* 0x000000240007b308 */ /* 0x0000e20000001000 */
[----:B--2---:R-:W-:-:S05]  /*d500*/  @!P6 FMUL.FTZ R29, R29, R30 ;  /* 0x0000001e1d1de220 */ /* 0x004fca0000410000 */
[----:B------:R-:W-:Y:S02]  /*d510*/  F2FP.PACK_AB R41, R29, R28 ;  /* 0x0000001c1d29723e */ /* 0x000fe400000000ff */
[----:B------:R2:W4:Y:S01]  /*d520*/  @!P2 MUFU.RCP R6, R37 ;  /* 0x000000250006a308 */ /* 0x0005220000001000 */
[----:B-1----:R-:W-:Y:S01]  /*d530*/  @!P5 FMUL.FTZ R31, R31, R0 ;  /* 0x000000001f1fd220 */ /* 0x002fe20000410000 */
[----:B0-----:R-:W-:Y:S01]  /*d540*/  F2FP.PACK_AB R36, R19, R16 ;  /* 0x000000101324723e */ /* 0x001fe200000000ff */
[----:B------:R-:W-:-:S04]  /*d550*/  FADD.FTZ R0, R16, R101 ;  /* 0x0000006510007221 */ /* 0x000fc80000010000 */
[----:B------:R-:W-:Y:S01]  /*d560*/  FADD.FTZ R19, R0, R19 ;  /* 0x0000001300137221 */ /* 0x000fe20000010000 */
[----:B------:R0:W1:Y:S01]  /*d570*/  @!P1 MUFU.RCP R17, R38 ;  /* 0x0000002600119308 */ /* 0x0000620000001000 */
[----:B---3--:R-:W-:Y:S01]  /*d580*/  @!P3 FMUL.FTZ R32, R32, R7 ;  /* 0x000000072020b220 */ /* 0x008fe20000410000 */
[----:B--2---:R-:W-:Y:S01]  /*d590*/  F2FP.PACK_AB R37, R21, R18 ;  /* 0x000000121525723e */ /* 0x004fe200000000ff */
[----:B------:R-:W-:-:S03]  /*d5a0*/  FADD.FTZ R18, R19, R18 ;  /* 0x0000001213127221 */ /* 0x000fc60000010000 */
[----:B------:R-:W-:Y:S01]  /*d5b0*/  F2FP.PACK_AB R42, R32, R31 ;  /* 0x0000001f202a723e */ /* 0x000fe200000000ff */
[----:B------:R-:W-:Y:S02]  /*d5c0*/  FADD.FTZ R21, R18, R21 ;  /* 0x0000001512157221 */ /* 0x000fe40000010000 */
[----:B----4-:R-:W-:Y:S01]  /*d5d0*/  @!P2 FMUL.FTZ R33, R33, R6 ;  /* 0x000000062121a220 */ /* 0x010fe20000410000 */
[----:B0-----:R-:W-:Y:S01]  /*d5e0*/  F2FP.PACK_AB R38, R23, R20 ;  /* 0x000000141726723e */ /* 0x001fe200000000ff */
[----:B------:R-:W-:Y:S01]  /*d5f0*/  BAR.SYNC.DEFER_BLOCKING 0x0 ;  /* 0x0000000000007b1d */ /* 0x000fe20000010000 */
[----:B------:R-:W-:Y:S02]  /*d600*/  FADD.FTZ R20, R21, R20 ;  /* 0x0000001415147221 */ /* 0x000fe40000010000 */
[----:B-1----:R-:W-:Y:S02]  /*d610*/  @!P1 FMUL.FTZ R34, R34, R17 ;  /* 0x0000001122229220 */ /* 0x002fe40000410000 */
[----:B------:R-:W-:-:S03]  /*d620*/  FADD.FTZ R23, R20, R23 ;  /* 0x0000001714177221 */ /* 0x000fc60000010000 */
[----:B------:R-:W-:Y:S01]  /*d630*/  F2FP.PACK_AB R43, R34, R33 ;  /* 0x00000021222b723e */ /* 0x000fe200000000ff */
        /* <DEDUP_REMOVED lines=10> */
[----:B------:R-:W1:Y:S01]  /*d6e0*/  LDS.128 R44, [R97.X16+0x200] ;  /* 0x00020000612c7984 */ /* 0x000e62000000cc00 */
[----:B------:R-:W-:-:S04]  /*d6f0*/  FADD.FTZ R31, R28, R31 ;  /* 0x0000001f1c1f7221 */ /* 0x000fc80000010000 */
[----:B------:R-:W-:-:S04]  /*d700*/  FADD.FTZ R32, R31, R32 ;  /* 0x000000201f207221 */ /* 0x000fc80000010000 */
[----:B------:R-:W-:-:S04]  /*d710*/  FADD.FTZ R33, R32, R33 ;  /* 0x0000002120217221 */ /* 0x000fc80000010000 */
[----:B------:R-:W-:Y:S01]  /*d720*/  FADD.FTZ R101, R33, R34 ;  /* 0x0000002221657221 */ /* 0x000fe20000010000 */
[----:B0-----:R0:W-:Y:S04]  /*d730*/  STG.E.128 [R2.64], R8 ;  /* 0x0000000802007986 */ /* 0x0011e8000c101d1e */
[----:B-1----:R0:W-:Y:S02]  /*d740*/  STG.E.128 [R2.64+0x200], R44 ;  /* 0x0002002c02007986 */ /* 0x0021e4000c101d1e */
[----:B0-----:R-:W-:Y:S01]  /*d750*/  @!P0 CALL.REL.NOINC `(.L_x_2622) ;  /* 0x0000001000008944 */ /* 0x001fe20003c00000 */
[----:B------:R-:W-:Y:S05]  /*d760*/  BRA `(.L_x_2757) ;  /* 0xffff330000007947 */ /* 0x000fea000383ffff */
.L_x_2622:
[----:B------:R-:W-:Y:S02]  /*d770*/  ISETP.NE.U32.AND P0, PT, RZ, c[0x0][0x328], PT ;  /* 0x0000ca00ff007a0c */ /* 0x000fe40003f05070 */
[----:B------:R-:W-:Y:S02]  /*d780*/  ISETP.NE.U32.AND P2, PT, RZ, c[0x0][0x348], PT ;  /* 0x0000d200ff007a0c */ /* 0x000fe40003f45070 */
[----:B------:R-:W-:-:S02]  /*d790*/  ISETP.NE.AND.EX P1, PT, RZ, c[0x0][0x32c], PT, P0 ;  /* 0x0000cb00ff007a0c */ /* 0x000fc40003f25300 */
        /* <DEDUP_REMOVED lines=31> */
.L_x_2759:
[----:B0-----:R-:W-:Y:S05]  /*d990*/  BSYNC B0 ;  /* 0x0000000000007941 */ /* 0x001fea0003800000 */
.L_x_2758:
        /* <DEDUP_REMOVED lines=33> */
.L_x_2761:
[----:B------:R-:W3:Y:S02]  /*dbb0*/  S2R R11, SR_TID.X ;  /* 0x00000000000b7919 */ /* 0x000ee40000002100 */
.L_x_2762:
[----:B0-----:R-:W-:Y:S05]  /*dbc0*/  BSYNC B0 ;  /* 0x0000000000007941 */ /* 0x001fea0003800000 */
.L_x_2760:
        /* <DEDUP_REMOVED lines=12> */
.L_x_2763:
        /* <DEDUP_REMOVED lines=32> */
.L_x_2660:
[----:B------:R-:W-:Y:S01]  /*de90*/  HFMA2.MMA R76, -RZ, RZ, 0, 5.9604644775390625e-08 ;  /* 0x00000001ff4c7435 */ /* 0x000fe200000001ff */
[----:B------:R-:W-:-:S02]  /*dea0*/  MOV R73, R70 ;  /* 0x0000004600497202 */ /* 0x000fc40000000f00 */
[----:B------:R-:W-:Y:S02]  /*deb0*/  MOV R78, RZ ;  /* 0x000000ff004e7202 */ /* 0x000fe40000000f00 */
[----:B------:R-:W-:Y:S02]  /*dec0*/  MOV R81, 0xffffffff ;  /* 0xffffffff00517802 */ /* 0x000fe40000000f00 */
[----:B------:R-:W-:Y:S02]  /*ded0*/  MOV R68, 0xdef0 ;  /* 0x0000def000447802 */ /* 0x000fe40000000f00 */
[----:B-----5:R-:W-:Y:S05]  /*dee0*/  CALL.REL.NOINC `($__internal_68_$__cuda_sm70_shflsync_up) ;  /* 0x00001ea000007944 */ /* 0x020fea0003c00000 */
[----:B-1----:R-:W-:Y:S01]  /*def0*/  MOV R71, R73 ;  /* 0x0000004900477202 */ /* 0x002fe20000000f00 */
[----:B0-----:R-:W-:Y:S05]  /*df00*/  BRA `(.L_x_2764) ;  /* 0xffff7de000007947 */ /* 0x001fea000383ffff */
.L_x_2661:
[----:B------:R-:W-:Y:S01]  /*df10*/  HFMA2.MMA R76, -RZ, RZ, 0, 5.9604644775390625e-08 ;  /* 0x00000001ff4c7435 */ /* 0x000fe200000001ff */
[----:B------:R-:W-:Y:S02]  /*df20*/  MOV R73, R80 ;  /* 0x0000005000497202 */ /* 0x000fe40000000f00 */
[----:B------:R-:W-:Y:S02]  /*df30*/  MOV R78, RZ ;  /* 0x000000ff004e7202 */ /* 0x000fe40000000f00 */
[----:B------:R-:W-:-:S02]  /*df40*/  MOV R81, 0xffffffff ;  /* 0xffffffff00517802 */ /* 0x000fc40000000f00 */
[----:B------:R-:W-:Y:S02]  /*df50*/  MOV R68, 0xdf70 ;  /* 0x0000df7000447802 */ /* 0x000fe40000000f00 */
[----:B01---5:R-:W-:Y:S05]  /*df60*/  CALL.REL.NOINC `($__internal_68_$__cuda_sm70_shflsync_up) ;  /* 0x00001e2000007944 */ /* 0x023fea0003c00000 */
[----:B0-----:R-:W-:Y:S01]  /*df70*/  HFMA2.MMA R76, -RZ, RZ, 0, 5.9604644775390625e-08 ;  /* 0x00000001ff4c7435 */ /* 0x001fe200000001ff */
[----:B-1----:R-:W-:Y:S02]  /*df80*/  MOV R75, R73 ;  /* 0x00000049004b7202 */ /* 0x002fe40000000f00 */
[----:B------:R-:W-:Y:S02]  /*df90*/  MOV R73, R82 ;  /* 0x0000005200497202 */ /* 0x000fe40000000f00 */
[----:B------:R-:W-:Y:S02]  /*dfa0*/  MOV R78, RZ ;  /* 0x000000ff004e7202 */ /* 0x000fe40000000f00 */
[----:B------:R-:W-:Y:S02]  /*dfb0*/  MOV R81, 0xffffffff ;  /* 0xffffffff00517802 */ /* 0x000fe40000000f00 */
[----:B------:R-:W-:Y:S02]  /*dfc0*/  MOV R68, 0xdfe0 ;  /* 0x0000dfe000447802 */ /* 0x000fe40000000f00 */
[----:B------:R-:W-:Y:S05]  /*dfd0*/  CALL.REL.NOINC `($__internal_68_$__cuda_sm70_shflsync_up) ;  /* 0x00001db000007944 */ /* 0x000fea0003c00000 */
[----:B0-----:R-:W-:Y:S01]  /*dfe0*/  HFMA2.MMA R76, -RZ, RZ, 0, 5.9604644775390625e-08 ;  /* 0x00000001ff4c7435 */ /* 0x001fe200000001ff */
[----:B-1----:R-:W-:-:S02]  /*dff0*/  MOV R77, R73 ;  /* 0x00000049004d7202 */ /* 0x002fc40000000f00 */
[----:B------:R-:W-:Y:S02]  /*e000*/  MOV R73, R83 ;  /* 0x0000005300497202 */ /* 0x000fe40000000f00 */
[----:B------:R-:W-:Y:S02]  /*e010*/  MOV R78, RZ ;  /* 0x000000ff004e7202 */ /* 0x000fe40000000f00 */
[----:B------:R-:W-:Y:S02]  /*e020*/  MOV R81, 0xffffffff ;  /* 0xffffffff00517802 */ /* 0x000fe40000000f00 */
[----:B------:R-:W-:Y:S02]  /*e030*/  MOV R68, 0xe050 ;  /* 0x0000e05000447802 */ /* 0x000fe40000000f00 */
[----:B------:R-:W-:Y:S05]  /*e040*/  CALL.REL.NOINC `($__internal_68_$__cuda_sm70_shflsync_up) ;  /* 0x00001d4000007944 */ /* 0x000fea0003c00000 */
        /* <DEDUP_REMOVED lines=20> */
[----:B------:R-:W-:Y:S05]  /*e190*/  CALL.REL.NOINC `($__internal_68_$__cuda_sm70_shflsync_up) ;  /* 0x00001bf000007944 */ /* 0x000fea0003c00000 */
[----:B0-----:R-:W-:Y:S01]  /*e1a0*/  HFMA2.MMA R76, -RZ, RZ, 0, 1.1920928955078125e-07 ;  /* 0x00000002ff4c7435 */ /* 0x001fe200000001ff */
[----:B-1----:R-:W-:-:S02]  /*e1b0*/  MOV R70, R73 ;  /* 0x0000004900467202 */ /* 0x002fc40000000f00 */
[----:B------:R-:W-:Y:S02]  /*e1c0*/  MOV R73, R80 ;  /* 0x0000005000497202 */ /* 0x000fe40000000f00 */
[----:B------:R-:W-:Y:S02]  /*e1d0*/  MOV R78, RZ ;  /* 0x000000ff004e7202 */ /* 0x000fe40000000f00 */
[----:B------:R-:W-:Y:S02]  /*e1e0*/  MOV R81, 0xffffffff ;  /* 0xffffffff00517802 */ /* 0x000fe40000000f00 */
[----:B------:R-:W-:Y:S02]  /*e1f0*/  MOV R68, 0xe210 ;  /* 0x0000e21000447802 */ /* 0x000fe40000000f00 */
[----:B------:R-:W-:Y:S05]  /*e200*/  CALL.REL.NOINC `($__internal_68_$__cuda_sm70_shflsync_up) ;  /* 0x00001b8000007944 */ /* 0x000fea0003c00000 */
[----:B0-----:R-:W-:Y:S01]  /*e210*/  HFMA2.MMA R76, -RZ, RZ, 0, 1.1920928955078125e-07 ;  /* 0x00000002ff4c7435 */ /* 0x001fe200000001ff */
[----:B-1----:R-:W-:Y:S02]  /*e220*/  MOV R71, R73 ;  /* 0x0000004900477202 */ /* 0x002fe40000000f00 */
[----:B------:R-:W-:Y:S02]  /*e230*/  MOV R73, R82 ;  /* 0x0000005200497202 */ /* 0x000fe40000000f00 */
[----:B------:R-:W-:-:S02]  /*e240*/  MOV R78, RZ ;  /* 0x000000ff004e7202 */ /* 0x000fc40000000f00 */
[----:B------:R-:W-:Y:S02]  /*e250*/  MOV R81, 0xffffffff ;  /* 0xffffffff00517802 */ /* 0x000fe40000000f00 */
[----:B------:R-:W-:Y:S02]  /*e260*/  MOV R68, 0xe280 ;  /* 0x0000e28000447802 */ /* 0x000fe40000000f00 */
[----:B------:R-:W-:Y:S05]  /*e270*/  CALL.REL.NOINC `($__internal_68_$__cuda_sm70_shflsync_up) ;  /* 0x00001b1000007944 */ /* 0x000fea0003c00000 */
[----:B0-----:R-:W-:Y:S01]  /*e280*/  HFMA2.MMA R76, -RZ, RZ, 0, 1.1920928955078125e-07 ;  /* 0x00000002ff4c7435 */ /* 0x001fe200000001ff */
[----:B-1----:R-:W-:Y:S02]  /*e290*/  MOV R72, R73 ;  /* 0x0000004900487202 */ /* 0x002fe40000000f00 */
[----:B------:R-:W-:Y:S02]  /*e2a0*/  MOV R73, R74 ;  /* 0x0000004a00497202 */ /* 0x000fe40000000f00 */
[----:B------:R-:W-:Y:S02]  /*e2b0*/  MOV R78, RZ ;  /* 0x000000ff004e7202 */ /* 0x000fe40000000f00 */
[----:B------:R-:W-:Y:S02]  /*e2c0*/  MOV R81, 0xffffffff ;  /* 0xffffffff00517802 */ /* 0x000fe40000000f00 */
[----:B------:R-:W-:-:S02]  /*e2d0*/  MOV R68, 0xe2f0 ;  /* 0x0000e2f000447802 */ /* 0x000fc40000000f00 */
[----:B------:R-:W-:Y:S05]  /*e2e0*/  CALL.REL.NOINC `($__internal_68_$__cuda_sm70_shflsync_up) ;  /* 0x00001aa000007944 */ /* 0x000fea0003c00000 */
        /* <DEDUP_REMOVED lines=17> */
[----:B------:R-:W-:Y:S05]  /*e400*/  CALL.REL.NOINC `($__internal_68_$__cuda_sm70_shflsync_up) ;  /* 0x0000198000007944 */ /* 0x000fea0003c00000 */
[----:B0-----:R-:W-:Y:S01]  /*e410*/  HFMA2.MMA R76, -RZ, RZ, 0, 2.384185791015625e-07 ;  /* 0x00000004ff4c7435 */ /* 0x001fe200000001ff */
[----:B-1----:R-:W-:Y:S02]  /*e420*/  MOV R70, R73 ;  /* 0x0000004900467202 */ /* 0x002fe40000000f00 */
[----:B------:R-:W-:Y:S02]  /*e430*/  MOV R73, R80 ;  /* 0x0000005000497202 */ /* 0x000fe40000000f00 */
[----:B------:R-:W-:Y:S02]  /*e440*/  MOV R78, RZ ;  /* 0x000000ff004e7202 */ /* 0x000fe40000000f00 */
[----:B------:R-:W-:Y:S02]  /*e450*/  MOV R81, 0xffffffff ;  /* 0xffffffff00517802 */ /* 0x000fe40000000f00 */
[----:B------:R-:W-:-:S02]  /*e460*/  MOV R68, 0xe480 ;  /* 0x0000e48000447802 */ /* 0x000fc40000000f00 */
[----:B------:R-:W-:Y:S05]  /*e470*/  CALL.REL.NOINC `($__internal_68_$__cuda_sm70_shflsync_up) ;  /* 0x0000191000007944 */ /* 0x000fea0003c00000 */
[----:B0-----:R-:W-:Y:S01]  /*e480*/  HFMA2.MMA R76, -RZ, RZ, 0, 2.384185791015625e-07 ;  /* 0x00000004ff4c7435 */ /* 0x001fe200000001ff */
[----:B-1----:R-:W-:-:S02]  /*e490*/  MOV R71, R73 ;  /* 0x0000004900477202 */ /* 0x002fc40000000f00 */
[----:B------:R-:W-:Y:S02]  /*e4a0*/  MOV R73, R82 ;  /* 0x0000005200497202 */ /* 0x000fe40000000f00 */
[----:B------:R-:W-:Y:S02]  /*e4b0*/  MOV R78, RZ ;  /* 0x000000ff004e7202 */ /* 0x000fe40000000f00 */
[----:B------:R-:W-:Y:S02]  /*e4c0*/  MOV R81, 0xffffffff ;  /* 0xffffffff00517802 */ /* 0x000fe40000000f00 */
[----:B------:R-:W-:Y:S02]  /*e4d0*/  MOV R68, 0xe4f0 ;  /* 0x0000e4f000447802 */ /* 0x000fe40000000f00 */
[----:B------:R-:W-:Y:S05]  /*e4e0*/  CALL.REL.NOINC `($__internal_68_$__cuda_sm70_shflsync_up) ;  /* 0x000018a000007944 */ /* 0x000fea0003c00000 */
[----:B0-----:R-:W-:Y:S01]  /*e4f0*/  HFMA2.MMA R76, -RZ, RZ, 0, 2.384185791015625e-07 ;  /* 0x00000004ff4c7435 */ /* 0x001fe200000001ff */
[----:B-1----:R-:W-:Y:S02]  /*e500*/  MOV R72, R73 ;  /* 0x0000004900487202 */ /* 0x002fe40000000f00 */
[----:B------:R-:W-:Y:S02]  /*e510*/  MOV R73, R74 ;  /* 0x0000004a00497202 */ /* 0x000fe40000000f00 */
[----:B------:R-:W-:-:S02]  /*e520*/  MOV R78, RZ ;  /* 0x000000ff004e7202 */ /* 0x000fc40000000f00 */
[----:B------:R-:W-:Y:S02]  /*e530*/  MOV R81, 0xffffffff ;  /* 0xffffffff00517802 */ /* 0x000fe40000000f00 */
[----:B------:R-:W-:Y:S02]  /*e540*/  MOV R68, 0xe560 ;  /* 0x0000e56000447802 */ /* 0x000fe40000000f00 */
[----:B------:R-:W-:Y:S05]  /*e550*/  CALL.REL.NOINC `($__internal_68_$__cuda_sm70_shflsync_up) ;  /* 0x0000183000007944 */ /* 0x000fea0003c00000 */
        /* <DEDUP_REMOVED lines=18> */
[----:B------:R-:W-:Y:S05]  /*e680*/  CALL.REL.NOINC `($__internal_68_$__cuda_sm70_shflsync_up) ;  /* 0x0000170000007944 */ /* 0x000fea0003c00000 */
[----:B0-----:R-:W-:Y:S01]  /*e690*/  HFMA2.MMA R76, -RZ, RZ, 0, 4.76837158203125e-07 ;  /* 0x00000008ff4c7435 */ /* 0x001fe200000001ff */
[----:B-1----:R-:W-:Y:S02]  /*e6a0*/  MOV R70, R73 ;  /* 0x0000004900467202 */ /* 0x002fe40000000f00 */
[----:B------:R-:W-:-:S02]  /*e6b0*/  MOV R73, R80 ;  /* 0x0000005000497202 */ /* 0x000fc40000000f00 */
[----:B------:R-:W-:Y:S02]  /*e6c0*/  MOV R78, RZ ;  /* 0x000000ff004e7202 */ /* 0x000fe40000000f00 */
[----:B------:R-:W-:Y:S02]  /*e6d0*/  MOV R81, 0xffffffff ;  /* 0xffffffff00517802 */ /* 0x000fe40000000f00 */
[----:B------:R-:W-:Y:S02]  /*e6e0*/  MOV R68, 0xe700 ;  /* 0x0000e70000447802 */ /* 0x000fe40000000f00 */
[----:B------:R-:W-:Y:S05]  /*e6f0*/  CALL.REL.NOINC `($__internal_68_$__cuda_sm70_shflsync_up) ;  /* 0x0000169000007944 */ /* 0x000fea0003c00000 */
[----:B0-----:R-:W-:Y:S01]  /*e700*/  HFMA2.MMA R76, -RZ, RZ, 0, 4.76837158203125e-07 ;  /* 0x00000008ff4c7435 */ /* 0x001fe200000001ff */
[----:B-1----:R-:W-:Y:S02]  /*e710*/  MOV R71, R73 ;  /* 0x0000004900477202 */ /* 0x002fe40000000f00 */
[----:B------:R-:W-:Y:S02]  /*e720*/  MOV R73, R82 ;  /* 0x0000005200497202 */ /* 0x000fe40000000f00 */
[----:B------:R-:W-:Y:S02]  /*e730*/  MOV R78, RZ ;  /* 0x000000ff004e7202 */ /* 0x000fe40000000f00 */
[----:B------:R-:W-:-:S02]  /*e740*/  MOV R81, 0xffffffff ;  /* 0xffffffff00517802 */ /* 0x000fc40000000f00 */
[----:B------:R-:W-:Y:S02]  /*e750*/  MOV R68, 0xe770 ;  /* 0x0000e77000447802 */ /* 0x000fe40000000f00 */
[----:B------:R-:W-:Y:S05]  /*e760*/  CALL.REL.NOINC `($__internal_68_$__cuda_sm70_shflsync_up) ;  /* 0x0000162000007944 */ /* 0x000fea0003c00000 */
[----:B0-----:R-:W-:Y:S01]  /*e770*/  HFMA2.MMA R76, -RZ, RZ, 0, 4.76837158203125e-07 ;  /* 0x00000008ff4c7435 */ /* 0x001fe200000001ff */
[----:B-1----:R-:W-:Y:S02]  /*e780*/  MOV R72, R73 ;  /* 0x0000004900487202 */ /* 0x002fe40000000f00 */
[----:B------:R-:W-:Y:S02]  /*e790*/  MOV R73, R83 ;  /* 0x0000005300497202 */ /* 0x000fe40000000f00 */
[----:B------:R-:W-:Y:S02]  /*e7a0*/  MOV R78, RZ ;  /* 0x000000ff004e7202 */ /* 0x000fe40000000f00 */
[----:B------:R-:W-:Y:S02]  /*e7b0*/  MOV R81, 0xffffffff ;  /* 0xffffffff00517802 */ /* 0x000fe40000000f00 */
[----:B------:R-:W-:Y:S02]  /*e7c0*/  MOV R68, 0xe7e0 ;  /* 0x0000e7e000447802 */ /* 0x000fe40000000f00 */
[----:B------:R-:W-:Y:S05]  /*e7d0*/  CALL.REL.NOINC `($__internal_68_$__cuda_sm70_shflsync_up) ;  /* 0x000015b000007944 */ /* 0x000fea0003c00000 */
        /* <DEDUP_REMOVED lines=18> */
[----:B------:R-:W-:Y:S05]  /*e900*/  CALL.REL.NOINC `($__internal_68_$__cuda_sm70_shflsync_up) ;  /* 0x0000148000007944 */ /* 0x000fea0003c00000 */
[----:B0-----:R-:W-:Y:S01]  /*e910*/  HFMA2.MMA R76, -RZ, RZ, 0, 9.5367431640625e-07 ;  /* 0x00000010ff4c7435 */ /* 0x001fe200000001ff */
[----:B-1----:R-:W-:Y:S02]  /*e920*/  MOV R71, R73 ;  /* 0x0000004900477202 */ /* 0x002fe40000000f00 */
[----:B------:R-:W-:Y:S02]  /*e930*/  MOV R73, R74 ;  /* 0x0000004a00497202 */ /* 0x000fe40000000f00 */
[----:B------:R-:W-:Y:S02]  /*e940*/  MOV R78, RZ ;  /* 0x000000ff004e7202 */ /* 0x000fe40000000f00 */
[----:B------:R-:W-:Y:S02]  /*e950*/  MOV R81, 0xffffffff ;  /* 0xffffffff00517802 */ /* 0x000fe40000000f00 */
[----:B------:R-:W-:Y:S02]  /*e960*/  MOV R68, 0xe980 ;  /* 0x0000e98000447802 */ /* 0x000fe40000000f00 */
[----:B------:R-:W-:Y:S05]  /*e970*/  CALL.REL.NOINC `($__internal_68_$__cuda_sm70_shflsync_up) ;  /* 0x0000141000007944 */ /* 0x000fea0003c00000 */
[----:B0-----:R-:W-:Y:S01]  /*e980*/  HFMA2.MMA R76, -RZ, RZ, 0, 9.5367431640625e-07 ;  /* 0x00000010ff4c7435 */ /* 0x001fe200000001ff */
[----:B-1----:R-:W-:-:S02]  /*e990*/  MOV R75, R73 ;  /* 0x00000049004b7202 */ /* 0x002fc40000000f00 */
[----:B------:R-:W-:Y:S02]  /*e9a0*/  MOV R73, R82 ;  /* 0x0000005200497202 */ /* 0x000fe40000000f00 */
[----:B------:R-:W-:Y:S02]  /*e9b0*/  MOV R78, RZ ;  /* 0x000000ff004e7202 */ /* 0x000fe40000000f00 */
[----:B------:R-:W-:Y:S02]  /*e9c0*/  MOV R81, 0xffffffff ;  /* 0xffffffff00517802 */ /* 0x000fe40000000f00 */
[----:B------:R-:W-:Y:S02]  /*e9d0*/  MOV R68, 0xe9f0 ;  /* 0x0000e9f000447802 */ /* 0x000fe40000000f00 */
[----:B------:R-:W-:Y:S05]  /*e9e0*/  CALL.REL.NOINC `($__internal_68_$__cuda_sm70_shflsync_up) ;  /* 0x000013a000007944 */ /* 0x000fea0003c00000 */
[----:B0-----:R-:W-:Y:S01]  /*e9f0*/  HFMA2.MMA R76, -RZ, RZ, 0, 9.5367431640625e-07 ;  /* 0x00000010ff4c7435 */ /* 0x001fe200000001ff */
[----:B-1----:R-:W-:Y:S02]  /*ea00*/  MOV R77, R73 ;  /* 0x00000049004d7202 */ /* 0x002fe40000000f00 */
[----:B------:R-:W-:Y:S02]  /*ea10*/  MOV R73, R83 ;  /* 0x0000005300497202 */ /* 0x000fe40000000f00 */
[----:B------:R-:W-:-:S02]  /*ea20*/  MOV R78, RZ ;  /* 0x000000ff004e7202 */ /* 0x000fc40000000f00 */
[----:B------:R-:W-:Y:S02]  /*ea30*/  MOV R81, 0xffffffff ;  /* 0xffffffff00517802 */ /* 0x000fe40000000f00 */
[----:B------:R-:W-:Y:S02]  /*ea40*/  MOV R68, 0xea60 ;  /* 0x0000ea6000447802 */ /* 0x000fe40000000f00 */
[----:B------:R-:W-:Y:S05]  /*ea50*/  CALL.REL.NOINC `($__internal_68_$__cuda_sm70_shflsync_up) ;  /* 0x0000133000007944 */ /* 0x000fea0003c00000 */
[----:B01----:R-:W-:Y:S05]  /*ea60*/  BRA `(.L_x_2765) ;  /* 0xffff76c000007947 */ /* 0x003fea000383ffff */
.L_x_2666:
[----:B------:R-:W-:Y:S01]  /*ea70*/  HFMA2.MMA R76, -RZ, RZ, 0, 5.9604644775390625e-08 ;  /* 0x00000001ff4c7435 */ /* 0x000fe200000001ff */
[----:B0-----:R-:W-:Y:S02]  /*ea80*/  MOV R73, R80 ;  /* 0x0000005000497202 */ /* 0x001fe40000000f00 */
[----:B------:R-:W-:Y:S02]  /*ea90*/  MOV R78, RZ ;  /* 0x000000ff004e7202 */ /* 0x000fe40000000f00 */
[----:B------:R-:W-:Y:S02]  /*eaa0*/  MOV R81, 0xffffffff ;  /* 0xffffffff00517802 */ /* 0x000fe40000000f00 */
[----:B------:R-:W-:Y:S02]  /*eab0*/  MOV R68, 0xead0 ;  /* 0x0000ead000447802 */ /* 0x000fe40000000f00 */
[----:B-1---5:R-:W-:Y:S05]  /*eac0*/  CALL.REL.NOINC `($__internal_68_$__cuda_sm70_shflsync_up) ;  /* 0x000012c000007944 */ /* 0x022fea0003c00000 */
[----:B0-----:R-:W-:Y:S01]  /*ead0*/  HFMA2.MMA R76, -RZ, RZ, 0, 5.9604644775390625e-08 ;  /* 0x00000001ff4c7435 */ /* 0x001fe200000001ff */
[----:B-1----:R-:W-:-:S02]  /*eae0*/  MOV R70, R73 ;  /* 0x0000004900467202 */ /* 0x002fc40000000f00 */
[----:B------:R-:W-:Y:S02]  /*eaf0*/  MOV R73, R77 ;  /* 0x0000004d00497202 */ /* 0x000fe40000000f00 */
[----:B------:R-:W-:Y:S02]  /*eb00*/  MOV R78, RZ ;  /* 0x000000ff004e7202 */ /* 0x000fe40000000f00 */
[----:B------:R-:W-:Y:S02]  /*eb10*/  MOV R81, 0xffffffff ;  /* 0xffffffff00517802 */ /* 0x000fe40000000f00 */
[----:B------:R-:W-:Y:S02]  /*eb20*/  MOV R68, 0xeb40 ;  /* 0x0000eb4000447802 */ /* 0x000fe40000000f00 */
[----:B------:R-:W-:Y:S05]  /*eb30*/  CALL.REL.NOINC `($__internal_68_$__cuda_sm70_shflsync_up) ;  /* 0x0000125000007944 */ /* 0x000fea0003c00000 */
[----:B0-----:R-:W-:Y:S01]  /*eb40*/  HFMA2.MMA R76, -RZ, RZ, 0, 5.9604644775390625e-08 ;  /* 0x00000001ff4c7435 */ /* 0x001fe200000001ff */
[----:B-1----:R-:W-:Y:S02]  /*eb50*/  MOV R72, R73 ;  /* 0x0000004900487202 */ /* 0x002fe40000000f00 */
[----:B------:R-:W-:Y:S02]  /*eb60*/  MOV R73, R82 ;  /* 0x0000005200497202 */ /* 0x000fe40000000f00 */
[----:B------:R-:W-:-:S02]  /*eb70*/  MOV R78, RZ ;  /* 0x000000ff004e7202 */ /* 0x000fc40000000f00 */
[----:B------:R-:W-:Y:S02]  /*eb80*/  MOV R81, 0xffffffff ;  /* 0xffffffff00517802 */ /* 0x000fe40000000f00 */
[----:B------:R-:W-:Y:S02]  /*eb90*/  MOV R68, 0xebb0 ;  /* 0x0000ebb000447802 */ /* 0x000fe40000000f00 */
[----:B------:R-:W-:Y:S05]  /*eba0*/  CALL.REL.NOINC `($__internal_68_$__cuda_sm70_shflsync_up) ;  /* 0x000011e000007944 */ /* 0x000fea0003c00000 */
[----:B0-----:R-:W-:Y:S01]  /*ebb0*/  HFMA2.MMA R76, -RZ, RZ, 0, 5.9604644775390625e-08 ;  /* 0x00000001ff4c7435 */ /* 0x001fe200000001ff */
[----:B-1----:R-:W-:Y:S02]  /*ebc0*/  MOV R74, R73 ;  /* 0x00000049004a7202 */ /* 0x002fe40000000f00 */
[----:B------:R-:W-:Y:S02]  /*ebd0*/  MOV R73, R83 ;  /* 0x0000005300497202 */ /* 0x000fe40000000f00 */
[----:B------:R-:W-:Y:S02]  /*ebe0*/  MOV R78, RZ ;  /* 0x000000ff004e7202 */ /* 0x000fe40000000f00 */
[----:B------:R-:W-:Y:S02]  /*ebf0*/  MOV R81, 0xffffffff ;  /* 0xffffffff00517802 */ /* 0x000fe40000000f00 */
[----:B------:R-:W-:-:S02]  /*ec00*/  MOV R68, 0xec20 ;  /* 0x0000ec2000447802 */ /* 0x000fc40000000f00 */
[----:B------:R-:W-:Y:S05]  /*ec10*/  CALL.REL.NOINC `($__internal_68_$__cuda_sm70_shflsync_up) ;  /* 0x0000117000007944 */ /* 0x000fea0003c00000 */
        /* <DEDUP_REMOVED lines=9> */
[----:B------:R-:W-:Y:S05]  /*ecb0*/  CALL.REL.NOINC `($__internal_67_$__cuda_sm70_shflsync_idx_p) ;  /* 0x0000109000007944 */ /* 0x000fea0003c00000 */
[----:B0-----:R-:W-:Y:S01]  /*ecc0*/  HFMA2.MMA R72, -RZ, RZ, 0, 0 ;  /* 0x00000000ff487435 */ /* 0x001fe200000001ff */
[----:B-1----:R-:W-:-:S02]  /*ecd0*/  MOV R215, R70 ;  /* 0x0000004600d77202 */ /* 0x002fc40000000f00 */
[----:B------:R-:W-:Y:S02]  /*ece0*/  MOV R71, R57 ;  /* 0x0000003900477202 */ /* 0x000fe40000000f00 */
[----:B------:R-:W-:Y:S02]  /*ecf0*/  MOV R73, 0x1f ;  /* 0x0000001f00497802 */ /* 0x000fe40000000f00 */
[----:B------:R-:W-:Y:S02]  /*ed00*/  MOV R70, 0xffffffff ;  /* 0xffffffff00467802 */ /* 0x000fe40000000f00 */
[----:B------:R-:W-:Y:S02]  /*ed10*/  MOV R68, 0xed30 ;  /* 0x0000ed3000447802 */ /* 0x000fe40000000f00 */
[----:B------:R-:W-:Y:S05]  /*ed20*/  CALL.REL.NOINC `($__internal_67_$__cuda_sm70_shflsync_idx_p) ;  /* 0x0000102000007944 */ /* 0x000fea0003c00000 */
[----:B0-----:R-:W-:Y:S01]  /*ed30*/  HFMA2.MMA R72, -RZ, RZ, 0, 0 ;  /* 0x00000000ff487435 */ /* 0x001fe200000001ff */
[----:B-1----:R-:W-:Y:S02]  /*ed40*/  MOV R216, R70 ;  /* 0x0000004600d87202 */ /* 0x002fe40000000f00 */
[----:B------:R-:W-:Y:S02]  /*ed50*/  MOV R71, R58 ;  /* 0x0000003a00477202 */ /* 0x000fe40000000f00 */
[----:B------:R-:W-:-:S02]  /*ed60*/  MOV R73, 0x1f ;  /* 0x0000001f00497802 */ /* 0x000fc40000000f00 */
[----:B------:R-:W-:Y:S02]  /*ed70*/  MOV R70, 0xffffffff ;  /* 0xffffffff00467802 */ /* 0x000fe40000000f00 */
[----:B------:R-:W-:Y:S02]  /*ed80*/  MOV R68, 0xeda0 ;  /* 0x0000eda000447802 */ /* 0x000fe40000000f00 */
[----:B------:R-:W-:Y:S05]  /*ed90*/  CALL.REL.NOINC `($__internal_67_$__cuda_sm70_shflsync_idx_p) ;  /* 0x00000fb000007944 */ /* 0x000fea0003c00000 */
[----:B0-----:R-:W-:Y:S01]  /*eda0*/  HFMA2.MMA R72, -RZ, RZ, 0, 0 ;  /* 0x00000000ff487435 */ /* 0x001fe200000001ff */
[----:B-1----:R-:W-:Y:S02]  /*edb0*/  MOV R74, R70 ;  /* 0x00000046004a7202 */ /* 0x002fe40000000f00 */
[----:B------:R-:W-:Y:S02]  /*edc0*/  MOV R71, R59 ;  /* 0x0000003b00477202 */ /* 0x000fe40000000f00 */
[----:B------:R-:W-:Y:S02]  /*edd0*/  MOV R73, 0x1f ;  /* 0x0000001f00497802 */ /* 0x000fe40000000f00 */
[----:B------:R-:W-:Y:S02]  /*ede0*/  MOV R70, 0xffffffff ;  /* 0xffffffff00467802 */ /* 0x000fe40000000f00 */
[----:B------:R-:W-:-:S02]  /*edf0*/  MOV R68, 0xee10 ;  /* 0x0000ee1000447802 */ /* 0x000fc40000000f00 */
[----:B------:R-:W-:Y:S05]  /*ee00*/  CALL.REL.NOINC `($__internal_67_$__cuda_sm70_shflsync_idx_p) ;  /* 0x00000f4000007944 */ /* 0x000fea0003c00000 */
[----:B-1----:R-:W-:Y:S01]  /*ee10*/  MOV R75, R70 ;  /* 0x00000046004b7202 */ /* 0x002fe20000000f00 */
[----:B0-----:R-:W-:Y:S05]  /*ee20*/  BRA `(.L_x_2766) ;  /* 0xffff762000007947 */ /* 0x001fea000383ffff */
.L_x_2669:
[----:B------:R-:W-:Y:S01]  /*ee30*/  HFMA2.MMA R244, -RZ, RZ, 0, 5.9604644775390625e-08 ;  /* 0x00000001fff47435 */ /* 0x000fe200000001ff */
[----:B------:R-:W-:-:S02]  /*ee40*/  MOV R73, R76 ;  /* 0x0000004c00497202 */ /* 0x000fc40000000f00 */
[----:B------:R-:W-:Y:S02]  /*ee50*/  MOV R79, 0x1f ;  /* 0x0000001f004f7802 */ /* 0x000fe40000000f00 */
[----:B------:R-:W-:Y:S02]  /*ee60*/  MOV R80, 0xffffffff ;  /* 0xffffffff00507802 */ /* 0x000fe40000000f00 */
[----:B------:R-:W-:Y:S02]  /*ee70*/  MOV R68, 0xee90 ;  /* 0x0000ee9000447802 */ /* 0x000fe40000000f00 */
[----:B------:R-:W-:Y:S05]  /*ee80*/  CALL.REL.NOINC `($__internal_66_$__cuda_sm70_shflsync_down) ;  /* 0x00000e8000007944 */ /* 0x000fea0003c00000 */
[----:B-1----:R-:W-:Y:S01]  /*ee90*/  MOV R70, R244 ;  /* 0x000000f400467202 */ /* 0x002fe20000000f00 */
[----:B0-----:R-:W-:Y:S05]  /*eea0*/  BRA `(.L_x_2767) ;  /* 0xffff8b8000007947 */ /* 0x001fea000383ffff */
.L_x_2670:
[----:B------:R-:W-:Y:S01]  /*eeb0*/  HFMA2.MMA R244, -RZ, RZ, 0, 5.9604644775390625e-08 ;  /* 0x00000001fff47435 */ /* 0x000fe200000001ff */
[----:B------:R-:W-:Y:S02]  /*eec0*/  MOV R73, R77 ;  /* 0x0000004d00497202 */ /* 0x000fe40000000f00 */
[----:B------:R-:W-:Y:S02]  /*eed0*/  MOV R79, 0x1f ;  /* 0x0000001f004f7802 */ /* 0x000fe40000000f00 */
[----:B------:R-:W-:-:S02]  /*eee0*/  MOV R80, 0xffffffff ;  /* 0xffffffff00507802 */ /* 0x000fc40000000f00 */
[----:B------:R-:W-:Y:S02]  /*eef0*/  MOV R68, 0xef10 ;  /* 0x0000ef1000447802 */ /* 0x000fe40000000f00 */
[----:B01----:R-:W-:Y:S05]  /*ef00*/  CALL.REL.NOINC `($__internal_66_$__cuda_sm70_shflsync_down) ;  /* 0x00000e0000007944 */ /* 0x003fea0003c00000 */
[----:B-1----:R-:W-:Y:S01]  /*ef10*/  MOV R71, R244 ;  /* 0x000000f400477202 */ /* 0x002fe20000000f00 */
[----:B------:R-:W-:Y:S01]  /*ef20*/  HFMA2.MMA R244, -RZ, RZ, 0, 5.9604644775390625e-08 ;  /* 0x00000001fff47435 */ /* 0x000fe200000001ff */
[----:B0-----:R-:W-:Y:S02]  /*ef30*/  MOV R73, R75 ;  /* 0x0000004b00497202 */ /* 0x001fe40000000f00 */
[----:B------:R-:W-:Y:S02]  /*ef40*/  MOV R79, 0x1f ;  /* 0x0000001f004f7802 */ /* 0x000fe40000000f00 */
[----:B------:R-:W-:Y:S02]  /*ef50*/  MOV R80, 0xffffffff ;  /* 0xffffffff00507802 */ /* 0x000fe40000000f00 */
[----:B------:R-:W-:Y:S02]  /*ef60*/  MOV R68, 0xef80 ;  /* 0x0000ef8000447802 */ /* 0x000fe40000000f00 */
[----:B------:R-:W-:Y:S05]  /*ef70*/  CALL.REL.NOINC `($__internal_66_$__cuda_sm70_shflsync_down) ;  /* 0x00000d9000007944 */ /* 0x000fea0003c00000 */
[----:B-1----:R-:W-:Y:S01]  /*ef80*/  MOV R72, R244 ;  /* 0x000000f400487202 */ /* 0x002fe20000000f00 */
[----:B------:R-:W-:Y:S01]  /*ef90*/  HFMA2.MMA R244, -RZ, RZ, 0, 5.9604644775390625e-08 ;  /* 0x00000001fff47435 */ /* 0x000fe200000001ff */
[----:B0-----:R-:W-:-:S02]  /*efa0*/  MOV R73, R74 ;  /* 0x0000004a00497202 */ /* 0x001fc40000000f00 */
[----:B------:R-:W-:Y:S02]  /*efb0*/  MOV R79, 0x1f ;  /* 0x0000001f004f7802 */ /* 0x000fe40000000f00 */
[----:B------:R-:W-:Y:S02]  /*efc0*/  MOV R80, 0xffffffff ;  /* 0xffffffff00507802 */ /* 0x000fe40000000f00 */
[----:B------:R-:W-:Y:S02]  /*efd0*/  MOV R68, 0xeff0 ;  /* 0x0000eff000447802 */ /* 0x000fe40000000f00 */
[----:B------:R-:W-:Y:S05]  /*efe0*/  CALL.REL.NOINC `($__internal_66_$__cuda_sm70_shflsync_down) ;  /* 0x00000d2000007944 */ /* 0x000fea0003c00000 */
[----:B-1----:R-:W-:Y:S01]  /*eff0*/  MOV R68, R244 ;  /* 0x000000f400447202 */ /* 0x002fe20000000f00 */
[----:B0-----:R-:W-:Y:S05]  /*f000*/  BRA `(.L_x_2768) ;  /* 0xffff8a6000007947 */ /* 0x001fea000383ffff */
.L_x_2673:
[----:B------:R-:W-:Y:S01]  /*f010*/  HFMA2.MMA R244, -RZ, RZ, 0, 1.1920928955078125e-07 ;  /* 0x00000002fff47435 */ /* 0x000fe200000001ff */
[----:B------:R-:W-:Y:S02]  /*f020*/  MOV R73, R76 ;  /* 0x0000004c00497202 */ /* 0x000fe40000000f00 */
[----:B------:R-:W-:Y:S02]  /*f030*/  MOV R79, 0x1f ;  /* 0x0000001f004f7802 */ /* 0x000fe40000000f00 */
[----:B------:R-:W-:-:S02]  /*f040*/  MOV R80, 0xffffffff ;  /* 0xffffffff00507802 */ /* 0x000fc40000000f00 */
[----:B0-----:R-:W-:Y:S02]  /*f050*/  MOV R68, 0xf070 ;  /* 0x0000f07000447802 */ /* 0x001fe40000000f00 */
[----:B-1234-:R-:W-:Y:S05]  /*f060*/  CALL.REL.NOINC `($__internal_66_$__cuda_sm70_shflsync_down) ;  /* 0x00000ca000007944 */ /* 0x01efea0003c00000 */
[----:B-1----:R-:W-:Y:S01]  /*f070*/  MOV R70, R244 ;  /* 0x000000f400467202 */ /* 0x002fe20000000f00 */
[----:B------:R-:W-:Y:S01]  /*f080*/  HFMA2.MMA R244, -RZ, RZ, 0, 1.1920928955078125e-07 ;  /* 0x00000002fff47435 */ /* 0x000fe200000001ff */
[----:B0-----:R-:W-:Y:S02]  /*f090*/  MOV R73, R77 ;  /* 0x0000004d00497202 */ /* 0x001fe40000000f00 */
[----:B------:R-:W-:Y:S02]  /*f0a0*/  MOV R79, 0x1f ;  /* 0x0000001f004f7802 */ /* 0x000fe40000000f00 */
[----:B------:R-:W-:Y:S02]  /*f0b0*/  MOV R80, 0xffffffff ;  /* 0xffffffff00507802 */ /* 0x000fe40000000f00 */
[----:B------:R-:W-:Y:S02]  /*f0c0*/  MOV R68, 0xf0e0 ;  /* 0x0000f0e000447802 */ /* 0x000fe40000000f00 */
[----:B------:R-:W-:Y:S05]  /*f0d0*/  CALL.REL.NOINC `($__internal_66_$__cuda_sm70_shflsync_down) ;  /* 0x00000c3000007944 */ /* 0x000fea0003c00000 */
[----:B-1----:R-:W-:Y:S01]  /*f0e0*/  MOV R71, R244 ;  /* 0x000000f400477202 */ /* 0x002fe20000000f00 */
[----:B------:R-:W-:Y:S01]  /*f0f0*/  HFMA2.MMA R244, -RZ, RZ, 0, 1.1920928955078125e-07 ;  /* 0x00000002fff47435 */ /* 0x000fe200000001ff */
[----:B0-----:R-:W-:-:S02]  /*f100*/  MOV R73, R75 ;  /* 0x0000004b00497202 */ /* 0x001fc40000000f00 */
[----:B------:R-:W-:Y:S02]  /*f110*/  MOV R79, 0x1f ;  /* 0x0000001f004f7802 */ /* 0x000fe40000000f00 */
[----:B------:R-:W-:Y:S02]  /*f120*/  MOV R80, 0xffffffff ;  /* 0xffffffff00507802 */ /* 0x000fe40000000f00 */
[----:B------:R-:W-:Y:S02]  /*f130*/  MOV R68, 0xf150 ;  /* 0x0000f15000447802 */ /* 0x000fe40000000f00 */
[----:B------:R-:W-:Y:S05]  /*f140*/  CALL.REL.NOINC `($__internal_66_$__cuda_sm70_shflsync_down) ;  /* 0x00000bc000007944 */ /* 0x000fea0003c00000 */
[----:B-1----:R-:W-:Y:S01]  /*f150*/  MOV R72, R244 ;  /* 0x000000f400487202 */ /* 0x002fe20000000f00 */
[----:B------:R-:W-:Y:S01]  /*f160*/  HFMA2.MMA R244, -RZ, RZ, 0, 1.1920928955078125e-07 ;  /* 0x00000002fff47435 */ /* 0x000fe200000001ff */
[----:B0-----:R-:W-:Y:S02]  /*f170*/  MOV R73, R74 ;  /* 0x0000004a00497202 */ /* 0x001fe40000000f00 */
[----:B------:R-:W-:Y:S02]  /*f180*/  MOV R79, 0x1f ;  /* 0x0000001f004f7802 */ /* 0x000fe40000000f00 */
[----:B------:R-:W-:-:S02]  /*f190*/  MOV R80, 0xffffffff ;  /* 0xffffffff00507802 */ /* 0x000fc40000000f00 */
[----:B------:R-:W-:Y:S02]  /*f1a0*/  MOV R68, 0xf1c0 ;  /* 0x0000f1c000447802 */ /* 0x000fe40000000f00 */
[----:B------:R-:W-:Y:S05]  /*f1b0*/  CALL.REL.NOINC `($__internal_66_$__cuda_sm70_shflsync_down) ;  /* 0x00000b5000007944 */ /* 0x000fea0003c00000 */
[----:B-1----:R-:W-:Y:S01]  /*f1c0*/  MOV R68, R244 ;  /* 0x000000f400447202 */ /* 0x002fe20000000f00 */
[----:B0-----:R-:W-:Y:S05]  /*f1d0*/  BRA `(.L_x_2769) ;  /* 0xffff89e000007947 */ /* 0x001fea000383ffff */
.L_x_2676:
[----:B------:R-:W-:Y:S01]  /*f1e0*/  HFMA2.MMA R244, -RZ, RZ, 0, 2.384185791015625e-07 ;  /* 0x00000004fff47435 */ /* 0x000fe200000001ff */
[----:B------:R-:W-:Y:S02]  /*f1f0*/  MOV R73, R76 ;  /* 0x0000004c00497202 */ /* 0x000fe40000000f00 */
[----:B------:R-:W-:Y:S02]  /*f200*/  MOV R79, 0x1f ;  /* 0x0000001f004f7802 */ /* 0x000fe40000000f00 */
[----:B------:R-:W-:Y:S02]  /*f210*/  MOV R80, 0xffffffff ;  /* 0xffffffff00507802 */ /* 0x000fe40000000f00 */
[----:B0-----:R-:W-:Y:S02]  /*f220*/  MOV R68, 0xf240 ;  /* 0x0000f24000447802 */ /* 0x001fe40000000f00 */
[----:B-1234-:R-:W-:Y:S05]  /*f230*/  CALL.REL.NOINC `($__internal_66_$__cuda_sm70_shflsync_down) ;  /* 0x00000ad000007944 */ /* 0x01efea0003c00000 */
[----:B-1----:R-:W-:Y:S01]  /*f240*/  MOV R70, R244 ;  /* 0x000000f400467202 */ /* 0x002fe20000000f00 */
[----:B0-----:R-:W-:Y:S05]  /*f250*/  BRA `(.L_x_2770) ;  /* 0xffff8a8000007947 */ /* 0x001fea000383ffff */
.L_x_2677:
[----:B------:R-:W-:Y:S01]  /*f260*/  HFMA2.MMA R244, -RZ, RZ, 0, 2.384185791015625e-07 ;  /* 0x00000004fff47435 */ /* 0x000fe200000001ff */
[----:B------:R-:W-:-:S02]  /*f270*/  MOV R73, R77 ;  /* 0x0000004d00497202 */ /* 0x000fc40000000f00 */
[----:B------:R-:W-:Y:S02]  /*f280*/  MOV R79, 0x1f ;  /* 0x0000001f004f7802 */ /* 0x000fe40000000f00 */
[----:B------:R-:W-:Y:S02]  /*f290*/  MOV R80, 0xffffffff ;  /* 0xffffffff00507802 */ /* 0x000fe40000000f00 */
[----:B0-----:R-:W-:Y:S02]  /*f2a0*/  MOV R68, 0xf2c0 ;  /* 0x0000f2c000447802 */ /* 0x001fe40000000f00 */
[----:B-1234-:R-:W-:Y:S05]  /*f2b0*/  CALL.REL.NOINC `($__internal_66_$__cuda_sm70_shflsync_down) ;  /* 0x00000a5000007944 */ /* 0x01efea0003c00000 */
[----:B-1----:R-:W-:Y:S01]  /*f2c0*/  MOV R71, R244 ;  /* 0x000000f400477202 */ /* 0x002fe20000000f00 */
[----:B------:R-:W-:Y:S01]  /*f2d0*/  HFMA2.MMA R244, -RZ, RZ, 0, 2.384185791015625e-07 ;  /* 0x00000004fff47435 */ /* 0x000fe200000001ff */
[----:B0-----:R-:W-:Y:S02]  /*f2e0*/  MOV R73, R75 ;  /* 0x0000004b00497202 */ /* 0x001fe40000000f00 */
[----:B------:R-:W-:Y:S02]  /*f2f0*/  MOV R79, 0x1f ;  /* 0x0000001f004f7802 */ /* 0x000fe40000000f00 */
[----:B------:R-:W-:-:S02]  /*f300*/  MOV R80, 0xffffffff ;  /* 0xffffffff00507802 */ /* 0x000fc40000000f00 */
[----:B------:R-:W-:Y:S02]  /*f310*/  MOV R68, 0xf330 ;  /* 0x0000f33000447802 */ /* 0x000fe40000000f00 */
[----:B------:R-:W-:Y:S05]  /*f320*/  CALL.REL.NOINC `($__internal_66_$__cuda_sm70_shflsync_down) ;  /* 0x000009e000007944 */ /* 0x000fea0003c00000 */
[----:B-1----:R-:W-:Y:S01]  /*f330*/  MOV R72, R244 ;  /* 0x000000f400487202 */ /* 0x002fe20000000f00 */
[----:B------:R-:W-:Y:S01]  /*f340*/  HFMA2.MMA R244, -RZ, RZ, 0, 2.384185791015625e-07 ;  /* 0x00000004fff47435 */ /* 0x000fe200000001ff */
[----:B0-----:R-:W-:Y:S02]  /*f350*/  MOV R73, R74 ;  /* 0x0000004a00497202 */ /* 0x001fe40000000f00 */
[----:B------:R-:W-:Y:S02]  /*f360*/  MOV R79, 0x1f ;  /* 0x0000001f004f7802 */ /* 0x000fe40000000f00 */
[----:B------:R-:W-:Y:S02]  /*f370*/  MOV R80, 0xffffffff ;  /* 0xffffffff00507802 */ /* 0x000fe40000000f00 */
[----:B------:R-:W-:Y:S02]  /*f380*/  MOV R68, 0xf3a0 ;  /* 0x0000f3a000447802 */ /* 0x000fe40000000f00 */
[----:B------:R-:W-:Y:S05]  /*f390*/  CALL.REL.NOINC `($__internal_66_$__cuda_sm70_shflsync_down) ;  /* 0x0000097000007944 */ /* 0x000fea0003c00000 */
[----:B-1----:R-:W-:Y:S01]  /*f3a0*/  MOV R68, R244 ;  /* 0x000000f400447202 */ /* 0x002fe20000000f00 */
[----:B0-----:R-:W-:Y:S05]  /*f3b0*/  BRA `(.L_x_2771) ;  /* 0xffff896000007947 */ /* 0x001fea000383ffff */
.L_x_2680:
[----:B------:R-:W-:Y:S01]  /*f3c0*/  HFMA2.MMA R244, -RZ, RZ, 0, 4.76837158203125e-07 ;  /* 0x00000008fff47435 */ /* 0x000fe200000001ff */
[----:B------:R-:W-:-:S02]  /*f3d0*/  MOV R73, R76 ;  /* 0x0000004c00497202 */ /* 0x000fc40000000f00 */
[----:B------:R-:W-:Y:S02]  /*f3e0*/  MOV R79, 0x1f ;  /* 0x0000001f004f7802 */ /* 0x000fe40000000f00 */
[----:B------:R-:W-:Y:S02]  /*f3f0*/  MOV R80, 0xffffffff ;  /* 0xffffffff00507802 */ /* 0x000fe40000000f00 */
[----:B0-----:R-:W-:Y:S02]  /*f400*/  MOV R68, 0xf420 ;  /* 0x0000f42000447802 */ /* 0x001fe40000000f00 */
[----:B-1234-:R-:W-:Y:S05]  /*f410*/  CALL.REL.NOINC `($__internal_66_$__cuda_sm70_shflsync_down) ;  /* 0x000008f000007944 */ /* 0x01efea0003c00000 */
[----:B-1----:R-:W-:Y:S01]  /*f420*/  MOV R70, R244 ;  /* 0x000000f400467202 */ /* 0x002fe20000000f00 */
[----:B------:R-:W-:Y:S01]  /*f430*/  HFMA2.MMA R244, -RZ, RZ, 0, 4.76837158203125e-07 ;  /* 0x00000008fff47435 */ /* 0x000fe200000001ff */
[----:B0-----:R-:W-:Y:S02]  /*f440*/  MOV R73, R77 ;  /* 0x0000004d00497202 */ /* 0x001fe40000000f00 */
[----:B------:R-:W-:Y:S02]  /*f450*/  MOV R79, 0x1f ;  /* 0x0000001f004f7802 */ /* 0x000fe40000000f00 */
[----:B------:R-:W-:-:S02]  /*f460*/  MOV R80, 0xffffffff ;  /* 0xffffffff00507802 */ /* 0x000fc40000000f00 */
[----:B------:R-:W-:Y:S02]  /*f470*/  MOV R68, 0xf490 ;  /* 0x0000f49000447802 */ /* 0x000fe40000000f00 */
[----:B------:R-:W-:Y:S05]  /*f480*/  CALL.REL.NOINC `($__internal_66_$__cuda_sm70_shflsync_down) ;  /* 0x0000088000007944 */ /* 0x000fea0003c00000 */
[----:B-1----:R-:W-:Y:S01]  /*f490*/  MOV R71, R244 ;  /* 0x000000f400477202 */ /* 0x002fe20000000f00 */
[----:B------:R-:W-:Y:S01]  /*f4a0*/  HFMA2.MMA R244, -RZ, RZ, 0, 4.76837158203125e-07 ;  /* 0x00000008fff47435 */ /* 0x000fe200000001ff */
[----:B0-----:R-:W-:Y:S02]  /*f4b0*/  MOV R73, R75 ;  /* 0x0000004b00497202 */ /* 0x001fe40000000f00 */
[----:B------:R-:W-:Y:S02]  /*f4c0*/  MOV R79, 0x1f ;  /* 0x0000001f004f7802 */ /* 0x000fe40000000f00 */
[----:B------:R-:W-:Y:S02]  /*f4d0*/  MOV R80, 0xffffffff ;  /* 0xffffffff00507802 */ /* 0x000fe40000000f00 */
[----:B------:R-:W-:Y:S02]  /*f4e0*/  MOV R68, 0xf500 ;  /* 0x0000f50000447802 */ /* 0x000fe40000000f00 */
[----:B------:R-:W-:Y:S05]  /*f4f0*/  CALL.REL.NOINC `($__internal_66_$__cuda_sm70_shflsync_down) ;  /* 0x0000081000007944 */ /* 0x000fea0003c00000 */
[----:B-1----:R-:W-:Y:S01]  /*f500*/  MOV R72, R244 ;  /* 0x000000f400487202 */ /* 0x002fe20000000f00 */
[----:B------:R-:W-:Y:S01]  /*f510*/  HFMA2.MMA R244, -RZ, RZ, 0, 4.76837158203125e-07 ;  /* 0x00000008fff47435 */ /* 0x000fe200000001ff */
[----:B0-----:R-:W-:-:S02]  /*f520*/  MOV R73, R74 ;  /* 0x0000004a00497202 */ /* 0x001fc40000000f00 */
[----:B------:R-:W-:Y:S02]  /*f530*/  MOV R79, 0x1f ;  /* 0x0000001f004f7802 */ /* 0x000fe40000000f00 */
[----:B------:R-:W-:Y:S02]  /*f540*/  MOV R80, 0xffffffff ;  /* 0xffffffff00507802 */ /* 0x000fe40000000f00 */
[----:B------:R-:W-:Y:S02]  /*f550*/  MOV R68, 0xf570 ;  /* 0x0000f57000447802 */ /* 0x000fe40000000f00 */
[----:B------:R-:W-:Y:S05]  /*f560*/  CALL.REL.NOINC `($__internal_66_$__cuda_sm70_shflsync_down) ;  /* 0x000007a000007944 */ /* 0x000fea0003c00000 */
[----:B-1----:R-:W-:Y:S01]  /*f570*/  MOV R68, R244 ;  /* 0x000000f400447202 */ /* 0x002fe20000000f00 */
[----:B0-----:R-:W-:Y:S05]  /*f580*/  BRA `(.L_x_2772) ;  /* 0xffff88e000007947 */ /* 0x001fea000383ffff */
.L_x_2683:
[----:B------:R-:W-:Y:S01]  /*f590*/  HFMA2.MMA R244, -RZ, RZ, 0, 9.5367431640625e-07 ;  /* 0x00000010fff47435 */ /* 0x000fe200000001ff */
[----:B------:R-:W-:Y:S02]  /*f5a0*/  MOV R73, R76 ;  /* 0x0000004c00497202 */ /* 0x000fe40000000f00 */
[----:B------:R-:W-:Y:S02]  /*f5b0*/  MOV R79, 0x1f ;  /* 0x0000001f004f7802 */ /* 0x000fe40000000f00 */
[----:B------:R-:W-:-:S02]  /*f5c0*/  MOV R80, 0xffffffff ;  /* 0xffffffff00507802 */ /* 0x000fc40000000f00 */
[----:B0-----:R-:W-:Y:S02]  /*f5d0*/  MOV R68, 0xf5f0 ;  /* 0x0000f5f000447802 */ /* 0x001fe40000000f00 */
[----:B-1234-:R-:W-:Y:S05]  /*f5e0*/  CALL.REL.NOINC `($__internal_66_$__cuda_sm70_shflsync_down) ;  /* 0x0000072000007944 */ /* 0x01efea0003c00000 */
[----:B-1----:R-:W-:Y:S01]  /*f5f0*/  MOV R70, R244 ;  /* 0x000000f400467202 */ /* 0x002fe20000000f00 */
[----:B0-----:R-:W-:Y:S05]  /*f600*/  BRA `(.L_x_2773) ;  /* 0xffff898000007947 */ /* 0x001fea000383ffff */
.L_x_2684:
[----:B------:R-:W-:Y:S01]  /*f610*/  HFMA2.MMA R244, -RZ, RZ, 0, 9.5367431640625e-07 ;  /* 0x00000010fff47435 */ /* 0x000fe200000001ff */
[----:B------:R-:W-:Y:S02]  /*f620*/  MOV R73, R77 ;  /* 0x0000004d00497202 */ /* 0x000fe40000000f00 */
[----:B------:R-:W-:Y:S02]  /*f630*/  MOV R79, 0x1f ;  /* 0x0000001f004f7802 */ /* 0x000fe40000000f00 */
[----:B------:R-:W-:Y:S02]  /*f640*/  MOV R80, 0xffffffff ;  /* 0xffffffff00507802 */ /* 0x000fe40000000f00 */
[----:B0-----:R-:W-:Y:S02]  /*f650*/  MOV R68, 0xf670 ;  /* 0x0000f67000447802 */ /* 0x001fe40000000f00 */
[----:B-1234-:R-:W-:Y:S05]  /*f660*/  CALL.REL.NOINC `($__internal_66_$__cuda_sm70_shflsync_down) ;  /* 0x000006a000007944 */ /* 0x01efea0003c00000 */
[----:B-1----:R-:W-:Y:S01]  /*f670*/  MOV R71, R244 ;  /* 0x000000f400477202 */ /* 0x002fe20000000f00 */
[----:B------:R-:W-:Y:S01]  /*f680*/  HFMA2.MMA R244, -RZ, RZ, 0, 9.5367431640625e-07 ;  /* 0x00000010fff47435 */ /* 0x000fe200000001ff */
[----:B0-----:R-:W-:-:S02]  /*f690*/  MOV R73, R75 ;  /* 0x0000004b00497202 */ /* 0x001fc40000000f00 */
[----:B------:R-:W-:Y:S02]  /*f6a0*/  MOV R79, 0x1f ;  /* 0x0000001f004f7802 */ /* 0x000fe40000000f00 */
[----:B------:R-:W-:Y:S02]  /*f6b0*/  MOV R80, 0xffffffff ;  /* 0xffffffff00507802 */ /* 0x000fe40000000f00 */
[----:B------:R-:W-:Y:S02]  /*f6c0*/  MOV R68, 0xf6e0 ;  /* 0x0000f6e000447802 */ /* 0x000fe40000000f00 */
[----:B------:R-:W-:Y:S05]  /*f6d0*/  CALL.REL.NOINC `($__internal_66_$__cuda_sm70_shflsync_down) ;  /* 0x0000063000007944 */ /* 0x000fea0003c00000 */
[----:B-1----:R-:W-:Y:S01]  /*f6e0*/  MOV R72, R244 ;  /* 0x000000f400487202 */ /* 0x002fe20000000f00 */
[----:B------:R-:W-:Y:S01]  /*f6f0*/  HFMA2.MMA R244, -RZ, RZ, 0, 9.5367431640625e-07 ;  /* 0x00000010fff47435 */ /* 0x000fe200000001ff */
[----:B0-----:R-:W-:Y:S02]  /*f700*/  MOV R73, R74 ;  /* 0x0000004a00497202 */ /* 0x001fe40000000f00 */
[----:B------:R-:W-:Y:S02]  /*f710*/  MOV R79, 0x1f ;  /* 0x0000001f004f7802 */ /* 0x000fe40000000f00 */
[----:B------:R-:W-:-:S02]  /*f720*/  MOV R80, 0xffffffff ;  /* 0xffffffff00507802 */ /* 0x000fc40000000f00 */
[----:B------:R-:W-:Y:S02]  /*f730*/  MOV R68, 0xf750 ;  /* 0x0000f75000447802 */ /* 0x000fe40000000f00 */
[----:B------:R-:W-:Y:S05]  /*f740*/  CALL.REL.NOINC `($__internal_66_$__cuda_sm70_shflsync_down) ;  /* 0x000005c000007944 */ /* 0x000fea0003c00000 */
[----:B-1----:R-:W-:Y:S01]  /*f750*/  MOV R68, R244 ;  /* 0x000000f400447202 */ /* 0x002fe20000000f00 */
[----:B0-----:R-:W-:Y:S05]  /*f760*/  BRA `(.L_x_2774) ;  /* 0xffff886000007947 */ /* 0x001fea000383ffff */
.L_x_2687:
[----:B----4-:R-:W-:Y:S01]  /*f770*/  HFMA2.MMA R72, -RZ, RZ, 0, 0 ;  /* 0x00000000ff487435 */ /* 0x010fe200000001ff */
[----:B---3--:R-:W-:Y:S02]  /*f780*/  MOV R71, R76 ;  /* 0x0000004c00477202 */ /* 0x008fe40000000f00 */
[----:B------:R-:W-:Y:S02]  /*f790*/  MOV R73, 0x1f ;  /* 0x0000001f00497802 */ /* 0x000fe40000000f00 */
[----:B-1----:R-:W-:Y:S02]  /*f7a0*/  MOV R70, 0xffffffff ;  /* 0xffffffff00467802 */ /* 0x002fe40000000f00 */
[----:B0-----:R-:W-:Y:S02]  /*f7b0*/  MOV R68, 0xf7d0 ;  /* 0x0000f7d000447802 */ /* 0x001fe40000000f00 */
[----:B--2---:R-:W-:Y:S05]  /*f7c0*/  CALL.REL.NOINC `($__internal_67_$__cuda_sm70_shflsync_idx_p) ;  /* 0x0000058000007944 */ /* 0x004fea0003c00000 */
[----:B0-----:R-:W-:Y:S01]  /*f7d0*/  HFMA2.MMA R72, -RZ, RZ, 0, 0 ;  /* 0x00000000ff487435 */ /* 0x001fe200000001ff */
[----:B-1----:R-:W-:Y:S02]  /*f7e0*/  MOV R237, R70 ;  /* 0x0000004600ed7202 */ /* 0x002fe40000000f00 */
[----:B------:R-:W-:-:S02]  /*f7f0*/  MOV R71, R77 ;  /* 0x0000004d00477202 */ /* 0x000fc40000000f00 */
[----:B------:R-:W-:Y:S02]  /*f800*/  MOV R73, 0x1f ;  /* 0x0000001f00497802 */ /* 0x000fe40000000f00 */
[----:B------:R-:W-:Y:S02]  /*f810*/  MOV R70, 0xffffffff ;  /* 0xffffffff00467802 */ /* 0x000fe40000000f00 */
[----:B------:R-:W-:Y:S02]  /*f820*/  MOV R68, 0xf840 ;  /* 0x0000f84000447802 */ /* 0x000fe40000000f00 */
[----:B------:R-:W-:Y:S05]  /*f830*/  CALL.REL.NOINC `($__internal_67_$__cuda_sm70_shflsync_idx_p) ;  /* 0x0000051000007944 */ /* 0x000fea0003c00000 */
[----:B0-----:R-:W-:Y:S01]  /*f840*/  HFMA2.MMA R72, -RZ, RZ, 0, 0 ;  /* 0x00000000ff487435 */ /* 0x001fe200000001ff */
[----:B-1----:R-:W-:Y:S02]  /*f850*/  MOV R78, R70 ;  /* 0x00000046004e7202 */ /* 0x002fe40000000f00 */
[----:B------:R-:W-:Y:S02]  /*f860*/  MOV R71, R75 ;  /* 0x0000004b00477202 */ /* 0x000fe40000000f00 */
[----:B------:R-:W-:Y:S02]  /*f870*/  MOV R73, 0x1f ;  /* 0x0000001f00497802 */ /* 0x000fe40000000f00 */
[----:B------:R-:W-:-:S02]  /*f880*/  MOV R70, 0xffffffff ;  /* 0xffffffff00467802 */ /* 0x000fc40000000f00 */
[----:B------:R-:W-:Y:S02]  /*f890*/  MOV R68, 0xf8b0 ;  /* 0x0000f8b000447802 */ /* 0x000fe40000000f00 */
[----:B------:R-:W-:Y:S05]  /*f8a0*/  CALL.REL.NOINC `($__internal_67_$__cuda_sm70_shflsync_idx_p) ;  /* 0x000004a000007944 */ /* 0x000fea0003c00000 */
[----:B0-----:R-:W-:Y:S01]  /*f8b0*/  HFMA2.MMA R72, -RZ, RZ, 0, 0 ;  /* 0x00000000ff487435 */ /* 0x001fe200000001ff */
[----:B-1----:R-:W-:Y:S02]  /*f8c0*/  MOV R232, R70 ;  /* 0x0000004600e87202 */ /* 0x002fe40000000f00 */
[----:B------:R-:W-:Y:S02]  /*f8d0*/  MOV R71, R74 ;  /* 0x0000004a00477202 */ /* 0x000fe40000000f00 */
[----:B------:R-:W-:Y:S02]  /*f8e0*/  MOV R73, 0x1f ;  /* 0x0000001f00497802 */ /* 0x000fe40000000f00 */
[----:B------:R-:W-:Y:S02]  /*f8f0*/  MOV R70, 0xffffffff ;  /* 0xffffffff00467802 */ /* 0x000fe40000000f00 */
[----:B------:R-:W-:Y:S02]  /*f900*/  MOV R68, 0xf920 ;  /* 0x0000f92000447802 */ /* 0x000fe40000000f00 */
[----:B------:R-:W-:Y:S05]  /*f910*/  CALL.REL.NOINC `($__internal_67_$__cuda_sm70_shflsync_idx_p) ;  /* 0x0000043000007944 */ /* 0x000fea0003c00000 */
[----:B------:R-:W-:Y:S01]  /*f920*/  HFMA2.MMA R244, -RZ, RZ, 0, 5.9604644775390625e-08 ;  /* 0x00000001fff47435 */ /* 0x000fe200000001ff */
[----:B-1----:R-:W-:-:S02]  /*f930*/  MOV R230, R70 ;  /* 0x0000004600e67202 */ /* 0x002fc40000000f00 */
[----:B0-----:R-:W-:Y:S02]  /*f940*/  MOV R73, R76 ;  /* 0x0000004c00497202 */ /* 0x001fe40000000f00 */
[----:B------:R-:W-:Y:S02]  /*f950*/  MOV R79, 0x1f ;  /* 0x0000001f004f7802 */ /* 0x000fe40000000f00 */
[----:B------:R-:W-:Y:S02]  /*f960*/  MOV R80, 0xffffffff ;  /* 0xffffffff00507802 */ /* 0x000fe40000000f00 */
[----:B------:R-:W-:Y:S02]  /*f970*/  MOV R68, 0xf990 ;  /* 0x0000f99000447802 */ /* 0x000fe40000000f00 */
[----:B------:R-:W-:Y:S05]  /*f980*/  CALL.REL.NOINC `($__internal_66_$__cuda_sm70_shflsync_down) ;  /* 0x0000038000007944 */ /* 0x000fea0003c00000 */
[----:B-1----:R-:W-:Y:S01]  /*f990*/  MOV R240, R244 ;  /* 0x000000f400f07202 */ /* 0x002fe20000000f00 */
[----:B------:R-:W-:Y:S01]  /*f9a0*/  HFMA2.MMA R244, -RZ, RZ, 0, 5.9604644775390625e-08 ;  /* 0x00000001fff47435 */ /* 0x000fe200000001ff */
[----:B0-----:R-:W-:Y:S02]  /*f9b0*/  MOV R73, R77 ;  /* 0x0000004d00497202 */ /* 0x001fe40000000f00 */
[----:B------:R-:W-:-:S02]  /*f9c0*/  MOV R79, 0x1f ;  /* 0x0000001f004f7802 */ /* 0x000fc40000000f00 */
[----:B------:R-:W-:Y:S02]  /*f9d0*/  MOV R80, 0xffffffff ;  /* 0xffffffff00507802 */ /* 0x000fe40000000f00 */
[----:B------:R-:W-:Y:S02]  /*f9e0*/  MOV R68, 0xfa00 ;  /* 0x0000fa0000447802 */ /* 0x000fe40000000f00 */
[----:B------:R-:W-:Y:S05]  /*f9f0*/  CALL.REL.NOINC `($__internal_66_$__cuda_sm70_shflsync_down) ;  /* 0x0000031000007944 */ /* 0x000fea0003c00000 */
[----:B-1----:R-:W-:Y:S01]  /*fa00*/  MOV R242, R244 ;  /* 0x000000f400f27202 */ /* 0x002fe20000000f00 */
[----:B------:R-:W-:Y:S01]  /*fa10*/  HFMA2.MMA R244, -RZ, RZ, 0, 5.9604644775390625e-08 ;  /* 0x00000001fff47435 */ /* 0x000fe200000001ff */
[----:B0-----:R-:W-:Y:S02]  /*fa20*/  MOV R73, R75 ;  /* 0x0000004b00497202 */ /* 0x001fe40000000f00 */
[----:B------:R-:W-:Y:S02]  /*fa30*/  MOV R79, 0x1f ;  /* 0x0000001f004f7802 */ /* 0x000fe40000000f00 */
[----:B------:R-:W-:Y:S02]  /*fa40*/  MOV R80, 0xffffffff ;  /* 0xffffffff00507802 */ /* 0x000fe40000000f00 */
[----:B------:R-:W-:-:S02]  /*fa50*/  MOV R68, 0xfa70 ;  /* 0x0000fa7000447802 */ /* 0x000fc40000000f00 */
        /* <DEDUP_REMOVED lines=20> */
[----:B-1----:R-:W-:Y:S05]  /*fba0*/  CALL.REL.NOINC `($__internal_67_$__cuda_sm70_shflsync_idx_p) ;  /* 0x000001a000007944 */ /* 0x002fea0003c00000 */
[----:B0-----:R-:W-:Y:S01]  /*fbb0*/  HFMA2.MMA R72, -RZ, RZ, 0, 0 ;  /* 0x00000000ff487435 */ /* 0x001fe200000001ff */
[----:B-1----:R-:W-:Y:S02]  /*fbc0*/  MOV R78, R70 ;  /* 0x00000046004e7202 */ /* 0x002fe40000000f00 */
[----:B------:R-:W-:Y:S02]  /*fbd0*/  MOV R71, R57 ;  /* 0x0000003900477202 */ /* 0x000fe40000000f00 */
[----:B------:R-:W-:Y:S02]  /*fbe0*/  MOV R73, 0x1f ;  /* 0x0000001f00497802 */ /* 0x000fe40000000f00 */
[----:B------:R-:W-:Y:S02]  /*fbf0*/  MOV R70, 0xffffffff ;  /* 0xffffffff00467802 */ /* 0x000fe40000000f00 */
[----:B------:R-:W-:Y:S02]  /*fc00*/  MOV R68, 0xfc20 ;  /* 0x0000fc2000447802 */ /* 0x000fe40000000f00 */
        /* <DEDUP_REMOVED lines=15> */
[----:B01----:R-:W-:Y:S05]  /*fd00*/  BRA `(.L_x_2775) ;  /* 0xffff84e000007947 */ /* 0x003fea000383ffff */
        .weak           $__internal_66_$__cuda_sm70_shflsync_down
        .type           $__internal_66_$__cuda_sm70_shflsync_down,@function
        .size           $__internal_66_$__cuda_sm70_shflsync_down,($__internal_67_$__cuda_sm70_shflsync_idx_p - $__internal_66_$__cuda_sm70_shflsync_down)
$__internal_66_$__cuda_sm70_shflsync_down:
[----:B------:R-:W-:Y:S01]  /*fd10*/  HFMA2.MMA R69, -RZ, RZ, 0, 0 ;  /* 0x00000000ff457435 */ /* 0x000fe200000001ff */
[----:B------:R-:W-:Y:S04]  /*fd20*/  WARPSYNC R80 ;  /* 0x0000005000007348 */ /* 0x000fe80003800000 */
[----:B------:R0:W1:Y:S01]  /*fd30*/  SHFL.DOWN PT, R244, R73, R244, R79 ;  /* 0x080000f449f47389 */ /* 0x00006200000e004f */
[----:B------:R-:W-:Y:S05]  /*fd40*/  RET.REL.NODEC R68 `(_Z25selective_scan_bwd_kernelI32Selective_Scan_bwd_kernel_traitsILi128ELi16ELb1ELb0ELb1ELb1ELb0EN3c104HalfENS1_7complexIfEEEEv12SSMParamsBwd) ;  /* 0xffff02b044007950 */ /* 0x000fea0003c3ffff */
        .weak           $__internal_67_$__cuda_sm70_shflsync_idx_p
        .type           $__internal_67_$__cuda_sm70_shflsync_idx_p,@function
        .size           $__internal_67_$__cuda_sm70_shflsync_idx_p,($__internal_68_$__cuda_sm70_shflsync_up - $__internal_67_$__cuda_sm70_shflsync_idx_p)
$__internal_67_$__cuda_sm70_shflsync_idx_p:
[----:B------:R-:W-:Y:S01]  /*fd50*/  MOV R69, 0x0 ;  /* 0x0000000000457802 */ /* 0x000fe20000000f00 */
[----:B------:R-:W-:Y:S04]  /*fd60*/  WARPSYNC R70 ;  /* 0x0000004600007348 */ /* 0x000fe80003800000 */
[----:B------:R0:W1:Y:S01]  /*fd70*/  SHFL.IDX PT, R70, R71, R72, R73 ;  /* 0x0000004847467389 */ /* 0x00006200000e0049 */
[----:B------:R-:W-:Y:S05]  /*fd80*/  RET.REL.NODEC R68 `(_Z25selective_scan_bwd_kernelI32Selective_Scan_bwd_kernel_traitsILi128ELi16ELb1ELb0ELb1ELb1ELb0EN3c104HalfENS1_7complexIfEEEEv12SSMParamsBwd) ;  /* 0xffff027044007950 */ /* 0x000fea0003c3ffff */
        .weak           $__internal_68_$__cuda_sm70_shflsync_up
        .type           $__internal_68_$__cuda_sm70_shflsync_up,@function
        .size           $__internal_68_$__cuda_sm70_shflsync_up,(.L_x_14500 - $__internal_68_$__cuda_sm70_shflsync_up)
$__internal_68_$__cuda_sm70_shflsync_up:
[----:B------:R-:W-:Y:S01]  /*fd90*/  HFMA2.MMA R69, -RZ, RZ, 0, 0 ;  /* 0x00000000ff457435 */ /* 0x000fe200000001ff */
[----:B------:R-:W-:Y:S04]  /*fda0*/  WARPSYNC R81 ;  /* 0x0000005100007348 */ /* 0x000fe80003800000 */
[----:B------:R0:W1:Y:S01]  /*fdb0*/  SHFL.UP PT, R73, R73, R76, R78 ;  /* 0x0400004c49497389 */ /* 0x00006200000e004e */
[----:B------:R-:W-:Y:S05]  /*fdc0*/  RET.REL.NODEC R68 `(_Z25selective_scan_bwd_kernelI32Selective_Scan_bwd_kernel_traitsILi128ELi16ELb1ELb0ELb1ELb1ELb0EN3c104HalfENS1_7complexIfEEEEv12SSMParamsBwd) ;  /* 0xffff023044007950 */ /* 0x000fea0003c3ffff */
.L_x_2776:
        /* <DEDUP_REMOVED lines=11> */
.L_x_14500:


//--------------------- .text._Z25selective_scan_bwd_kernelI32Selective_Scan_bwd_kernel_traitsILi128ELi16ELb1ELb0ELb1ELb1ELb1EN3c104HalfENS1_7complexIfEEEEv12SSMParamsBwd --------------------------
	.section	.text._Z25selective_scan_bwd_kernelI32Selective_Scan_bwd_kernel_traitsILi128ELi16ELb1ELb0ELb1ELb1ELb1EN3c104HalfENS1_7complexIfEEEEv12SSMParamsBwd,"ax",@progbits
	.sectioninfo	@"SHI_REGISTERS=245"
	.align	128
        .global         _Z25selective_scan_bwd_kernelI32Selective_Scan_bwd_kernel_traitsILi128ELi16ELb1ELb0ELb1ELb1ELb1EN3c104HalfENS1_7complexIfEEEEv12SSMParamsBwd
        .type           _Z25selective_scan_bwd_kernelI32Selective_Scan_bwd_kernel_traitsILi128ELi16ELb1ELb0ELb1ELb1ELb1EN3c104HalfENS1_7complexIfEEEEv12SSMParamsBwd,@function
        .size           _Z25selective_scan_bwd_kernelI32Selective_Scan_bwd_kernel_traitsILi128ELi16ELb1ELb0ELb1ELb1ELb1EN3c104HalfENS1_7complexIfEEEEv12SSMParamsBwd,(.L_x_14503 - _Z25selective_scan_bwd_kernelI32Selective_Scan_bwd_kernel_traitsILi128ELi16ELb1ELb0ELb1ELb1ELb1EN3c104HalfENS1_7complexIfEEEEv12SSMParamsBwd)
        .other          _Z25selective_scan_bwd_kernelI32Selective_Scan_bwd_kernel_traitsILi128ELi16ELb1ELb0ELb1ELb1ELb1EN3c104HalfENS1_7complexIfEEEEv12SSMParamsBwd,@"STO_CUDA_ENTRY STV_DEFAULT"
_Z25selective_scan_bwd_kernelI32Selective_Scan_bwd_kernel_traitsILi128ELi16ELb1ELb0ELb1ELb1ELb1EN3c104HalfENS1_7complexIfEEEEv12SSMParamsBwd:
.text._Z25selective_scan_bwd_kernelI32Selective_Scan_bwd_kernel_traitsILi128ELi16ELb1ELb0ELb1ELb1ELb1EN3c104HalfENS1_7complexIfEEEEv12SSMParamsBwd:
        /* <DEDUP_REMOVED lines=65> */
[----:B------:R-:W1:Y:S01]  /*0410*/  R2UR UR23, R0 ;  /* 0x00000000001773c2 */ /* 0x000e6200000e0000 */
        /* <DEDUP_REMOVED lines=23> */
[----:B------:R-:W-:-:S02]  /*0590*/  ULDC.64 UR12, c[0x0][0x248] ;  /* 0x00009200000c7ab9 */ /* 0x000fc40000000a00 */
[----:B------:R-:W-:Y:S02]  /*05a0*/  UIMAD.WIDE.U32 UR4, UR5, UR25, UR4 ;  /* 0x00000019050472a5 */ /* 0x000fe4000f8e0004 */
[----:B------:R-:W-:Y:S02]  /*05b0*/  ULDC UR18, c[0x0][0x164] ;  /* 0x0000590000127ab9 */ /* 0x000fe40000000800 */
[----:B-1----:R-:W-:-:S07]  /*05c0*/  UIMAD.WIDE.U32 UR4, UR5, UR23, URZ ;  /* 0x00000017050472a5 */ /* 0x002fce000f8e003f */
[----:B------:R-:W-:Y:S02]  /*05d0*/  UMOV UR25, UR5 ;  /* 0x0000000500197c82 */ /* 0x000fe40008000000 */
[----:B------:R-:W-:Y:S02]  /*05e0*/  UIADD3 UR4, -UR25, URZ, URZ ;  /* 0x0000003f19047290 */ /* 0x000fe4000fffe13f */
[----:B------:R-:W-:Y:S02]  /*05f0*/  UIADD3 UR5, UR17, UR22, URZ ;  /* 0x0000001611057290 */ /* 0x000fe4000fffe03f */
[----:B------:R-:W-:Y:S02]  /*0600*/  UIMAD UR17, UR30, UR4, UR23 ;  /* 0x000000041e1172a4 */ /* 0x000fe4000f8e0217 */
[----:B------:R-:W-:Y:S02]  /*0610*/  UIMAD UR4, UR21, UR36, URZ ;  /* 0x00000024150472a4 */ /* 0x000fe4000f8e023f */
[----:B------:R-:W-:-:S02]  /*0620*/  UISETP.GT.U32.AND UP1, UPT, UR30, UR17, UPT ;  /* 0x000000111e00728c */ /* 0x000fc4000bf24070 */
[----:B------:R-:W-:-:S03]  /*0630*/  UIMAD UR32, UR20, UR37, UR4 ;  /* 0x00000025142072a4 */ /* 0x000fc6000f8e0204 */
[----:B------:R-:W-:Y:S02]  /*0640*/  UMOV UR4, UR16 ;  /* 0x0000001000047c82 */ /* 0x000fe40008000000 */
[----:B------:R-:W-:Y:S02]  /*0650*/  UIMAD.WIDE.U32 UR4, UR20, UR36, UR4 ;  /* 0x00000024140472a5 */ /* 0x000fe4000f8e0004 */
[----:B------:R-:W-:Y:S02]  /*0660*/  ULOP3.LUT UR16, UR20, UR33, URZ, 0x3c, !UPT ;  /* 0x0000002114107292 */ /* 0x000fe4000f8e3c3f */
[----:B------:R-:W-:Y:S02]  /*0670*/  @!UP1 UIADD3 UR17, UR17, -UR30, URZ ;  /* 0x8000001e11119290 */ /* 0x000fe4000fffe03f */
[----:B------:R-:W-:Y:S02]  /*0680*/  ULDC.64 UR36, c[0x0][0x240] ;  /* 0x0000900000247ab9 */ /* 0x000fe40000000a00 */
[----:B------:R-:W-:-:S02]  /*0690*/  UISETP.GE.U32.AND UP2, UPT, UR17, UR30, UPT ;  /* 0x0000001e1100728c */ /* 0x000fc4000bf46070 */
[----:B------:R-:W-:Y:S02]  /*06a0*/  ULEA UR23, UP3, UR24, UR36, 0x1 ;  /* 0x0000002418177291 */ /* 0x000fe4000f86083f */
[----:B------:R-:W-:Y:S02]  /*06b0*/  @!UP1 UIADD3 UR25, UR25, 0x1, URZ ;  /* 0x0000000119199890 */ /* 0x000fe4000fffe03f */
[----:B------:R-:W-:Y:S02]  /*06c0*/  ULEA.HI.X UR24, UR24, UR37, UR19, 0x1, UP3 ;  /* 0x0000002518187291 */ /* 0x000fe400098f0c13 */
[----:B------:R-:W-:Y:S02]  /*06d0*/  UISETP.GE.AND UP3, UPT, UR16, URZ, UPT ;  /* 0x0000003f1000728c */ /* 0x000fe4000bf66270 */
[----:B------:R-:W-:Y:S02]  /*06e0*/  UISETP.NE.AND UP1, UPT, URZ, UR33, UPT ;  /* 0x000000213f00728c */ /* 0x000fe4000bf25270 */
[----:B------:R-:W-:-:S02]  /*06f0*/  @UP2 UIADD3 UR25, UR25, 0x1, URZ ;  /* 0x0000000119192890 */ /* 0x000fc4000fffe03f */
[----:B------:R-:W-:Y:S02]  /*0700*/  UIADD3 UR17, UP4, UR26, UR14, URZ ;  /* 0x0000000e1a117290 */ /* 0x000fe4000ff9e03f */
[----:B------:R-:W-:Y:S02]  /*0710*/  UIADD3 UR26, UP2, UR26, UR4, URZ ;  /* 0x000000041a1a7290 */ /* 0x000fe4000ff5e03f */
[----:B------:R-:W-:Y:S02]  /*0720*/  UIADD3.X UR14, UR27, UR15, UR28, UP4, !UPT ;  /* 0x0000000f1b0e7290 */ /* 0x000fe4000a7fe41c */
[----:B------:R-:W-:Y:S02]  /*0730*/  UMOV UR22, UR25 ;  /* 0x0000001900167c82 */ /* 0x000fe40008000000 */
[----:B------:R-:W-:Y:S02]  /*0740*/  ULEA UR16, UP4, UR17, UR12, 0x1 ;  /* 0x0000000c11107291 */ /* 0x000fe4000f88083f */
[----:B------:R-:W-:-:S02]  /*0750*/  @!UP3 UIADD3 UR22, -UR22, URZ, URZ ;  /* 0x0000003f1616b290 */ /* 0x000fc4000fffe13f */
[----:B------:R-:W-:Y:S02]  /*0760*/  @!UP1 ULOP3.LUT UR22, URZ, UR33, URZ, 0x33, !UPT ;  /* 0x000000213f169292 */ /* 0x000fe4000f8e333f */
        /* <DEDUP_REMOVED lines=42> */
[----:B---3--:R-:W-:-:S04]  /*0a10*/  SHF.R.S32.HI R0, RZ, 0x1f, R101 ;  /* 0x0000001fff007819 */ /* 0x008fc80000011465 */
[----:B------:R-:W-:-:S04]  /*0a20*/  LEA.HI R0, R0, R101, RZ, 0x5 ;  /* 0x0000006500007211 */ /* 0x000fc800078f28ff */
[----:B----4-:R-:W-:Y:S02]  /*0a30*/  SHF.R.S32.HI R100, RZ, 0x5, R0 ;  /* 0x00000005ff647819 */ /* 0x010fe40000011400 */
.L_x_2913:
[----:B------:R-:W-:Y:S01]  /*0a40*/  BAR.SYNC.DEFER_BLOCKING 0x0 ;  /* 0x0000000000007b1d */ /* 0x000fe20000010000 */
[----:B0-----:R-:W-:Y:S02]  /*0a50*/  SHF.L.U32 R3, R101, 0x1, RZ ;  /* 0x0000000165037819 */ /* 0x001fe400000006ff */
[----:B------:R-:W-:Y:S02]  /*0a60*/  MOV R4, UR23 ;  /* 0x0000001700047c02 */ /* 0x000fe40008000f00 */
[----:B------:R-:W-:Y:S02]  /*0a70*/  LOP3.LUT R3, R3, 0xffffffc0, RZ, 0xc0, !PT ;  /* 0xffffffc003037812 */ /* 0x000fe400078ec0ff */
[----:B------:R-:W-:Y:S02]  /*0a80*/  MOV R5, UR24 ;  /* 0x0000001800057c02 */ /* 0x000fe40008000f00 */
[----:B------:R-:W-:-:S05]  /*0a90*/  LOP3.LUT R0, R3, 0x1f, R101, 0xf8, !PT ;  /* 0x0000001f03007812 */ /* 0x000fca00078ef865 */
[----:B------:R-:W-:-:S05]  /*0aa0*/  IMAD.WIDE R4, R0, 0x10, R4 ;  /* 0x0000001000047825 */ /* 0x000fca00078e0204 */
[----:B------:R-:W3:Y:S04]  /*0ab0*/  LDG.E.128 R12, [R4.64] ;  /* 0x00000022040c7981 */ /* 0x000ee8000c1e1d00 */
[----:B------:R-:W4:Y:S01]  /*0ac0*/  LDG.E.128 R16, [R4.64+0x200] ;  /* 0x0002002204107981 */ /* 0x000f22000c1e1d00 */
[----:B------:R-:W-:Y:S01]  /*0ad0*/  IADD3 R99, R3, R104, RZ ;  /* 0x0000006803637210 */ /* 0x000fe20007ffe0ff */
[----:B------:R-:W-:-:S03]  /*0ae0*/  HFMA2.MMA R9, -RZ, RZ, 0, 9.5367431640625e-07 ;  /* 0x00000010ff097435 */ /* 0x000fc600000001ff */
[----:B------:R-:W-:-:S07]  /*0af0*/  IADD3 R98, R99, R104, RZ ;  /* 0x0000006863627210 */ /* 0x000fce0007ffe0ff */
[----:B------:R-:W-:Y:S01]  /*0b00*/  IMAD.WIDE R8, R0, R9, UR16 ;  /* 0x0000001000087e25 */ /* 0x000fe2000f8e0209 */
[----:B---3--:R-:W-:Y:S04]  /*0b10*/  STS.128 [R99.X16], R12 ;  /* 0x0000000c63007388 */ /* 0x008fe8000000cc00 */
[----:B----4-:R0:W-:Y:S01]  /*0b20*/  STS.128 [R99.X16+0x200], R16 ;  /* 0x0002001063007388 */ /* 0x0101e2000000cc00 */
[----:B------:R-:W-:-:S06]  /*0b30*/  NOP ;  /* 0x0000000000007918 */ /* 0x000fcc0000000000 */
[----:B------:R-:W-:Y:S04]  /*0b40*/  LDS.128 R72, [R98.X16] ;  /* 0x0000000062487984 */ /* 0x000fe8000000cc00 */
        /* <DEDUP_REMOVED lines=10> */
[----:B------:R-:W3:Y:S04]  /*0bf0*/  LDS.128 R12, [R98.X16] ;  /* 0x00000000620c7984 */ /* 0x000ee8000000cc00 */
[----:B------:R4:W2:Y:S04]  /*0c00*/  LDS.128 R4, [R98.X16+0x10] ;  /* 0x0000100062047984 */ /* 0x0008a8000000cc00 */
[----:B------:R-:W-:Y:S06]  /*0c10*/  BAR.SYNC.DEFER_BLOCKING 0x0 ;  /* 0x0000000000007b1d */ /* 0x000fec0000010000 */
[----:B0-----:R-:W5:Y:S04]  /*0c20*/  LDG.E.128 R16, [R10.64] ;  /* 0x000000220a107981 */ /* 0x001f68000c1e1d00 */
[----:B------:R-:W2:Y:S01]  /*0c30*/  LDG.E.128 R28, [R10.64+0x200] ;  /* 0x000200220a1c7981 */ /* 0x000ea2000c1e1d00 */
[----:B------:R-:W-:Y:S01]  /*0c40*/  ULDC UR29, c[0x0][0x174] ;  /* 0x00005d00001d7ab9 */ /* 0x000fe20000000800 */
[----:B------:R-:W-:Y:S01]  /*0c50*/  BSSY B0, `(.L_x_2778) ;  /* 0x000003c000007945 */ /* 0x000fe20003800000 */
[----:B------:R-:W-:Y:S01]  /*0c60*/  UIADD3 UR29, -UR6, UR29, URZ ;  /* 0x0000001d061d7290 */ /* 0x000fe2000fffe13f */
[----:B---3--:R-:W-:-:S02]  /*0c70*/  HADD2.F32 R97, -RZ, R12.H0_H0 ;  /* 0x2000000cff617230 */ /* 0x008fc40000004100 */
[--C-:B------:R-:W-:Y:S02]  /*0c80*/  HADD2.F32 R95, -RZ, R13.reuse.H0_H0 ;  /* 0x2000000dff5f7230 */ /* 0x100fe40000004100 */
[----:B------:R-:W-:Y:S01]  /*0c90*/  HADD2.F32 R93, -RZ, R14.H0_H0 ;  /* 0x2000000eff5d7230 */ /* 0x000fe20000004100 */
[----:B--2---:R-:W-:Y:S01]  /*0ca0*/  FADD.FTZ R97, R97, UR5 ;  /* 0x0000000561617e21 */ /* 0x004fe20008010000 */
[----:B------:R-:W-:Y:S01]  /*0cb0*/  HADD2.F32 R12, -RZ, R12.H1_H1 ;  /* 0x3000000cff0c7230 */ /* 0x000fe20000004100 */
[----:B------:R-:W-:Y:S01]  /*0cc0*/  FADD.FTZ R95, R95, UR5 ;  /* 0x000000055f5f7e21 */ /* 0x000fe20008010000 */
[----:B------:R-:W-:Y:S01]  /*0cd0*/  HADD2.F32 R13, -RZ, R13.H1_H1 ;  /* 0x3000000dff0d7230 */ /* 0x000fe20000004100 */
[----:B------:R-:W-:Y:S01]  /*0ce0*/  FADD.FTZ R93, R93, UR5 ;  /* 0x000000055d5d7e21 */ /* 0x000fe20008010000 */
[----:B------:R-:W-:Y:S01]  /*0cf0*/  FSETP.GTU.FTZ.AND P2, PT, R97, 20, PT ;  /* 0x41a000006100780b */ /* 0x000fe20003f5c000 */
[----:B------:R-:W-:Y:S01]  /*0d00*/  HADD2.F32 R14, -RZ, R14.H1_H1 ;  /* 0x3000000eff0e7230 */ /* 0x000fe20000004100 */
[----:B------:R-:W-:Y:S01]  /*0d10*/  FADD.FTZ R96, R12, UR5 ;  /* 0x000000050c607e21 */ /* 0x000fe20008010000 */
[--C-:B------:R-:W-:Y:S01]  /*0d20*/  HADD2.F32 R91, -RZ, R15.reuse.H0_H0 ;  /* 0x2000000fff5b7230 */ /* 0x100fe20000004100 */
[----:B------:R-:W-:Y:S01]  /*0d30*/  FADD.FTZ R94, R13, UR5 ;  /* 0x000000050d5e7e21 */ /* 0x000fe20008010000 */
[----:B------:R-:W-:Y:S01]  /*0d40*/  HADD2.F32 R15, -RZ, R15.H1_H1 ;  /* 0x3000000fff0f7230 */ /* 0x000fe20000004100 */
[----:B------:R-:W-:Y:S01]  /*0d50*/  FADD.FTZ R92, R14, UR5 ;  /* 0x000000050e5c7e21 */ /* 0x000fe20008010000 */
[----:B------:R-:W-:Y:S01]  /*0d60*/  FSETP.GTU.FTZ.AND P3, PT, R96, 20, PT ;  /* 0x41a000006000780b */ /* 0x000fe20003f7c000 */
[----:B------:R-:W-:Y:S01]  /*0d70*/  FADD.FTZ R91, R91, UR5 ;  /* 0x000000055b5b7e21 */ /* 0x000fe20008010000 */
[----:B------:R-:W-:Y:S01]  /*0d80*/  FSETP.GTU.FTZ.AND P4, PT, R95, 20, PT ;  /* 0x41a000005f00780b */ /* 0x000fe20003f9c000 */
[----:B------:R-:W-:Y:S01]  /*0d90*/  FADD.FTZ R90, R15, UR5 ;  /* 0x000000050f5a7e21 */ /* 0x000fe20008010000 */
[----:B------:R-:W-:-:S02]  /*0da0*/  FSETP.GTU.FTZ.AND P5, PT, R94, 20, PT ;  /* 0x41a000005e00780b */ /* 0x000fc40003fbc000 */
[----:B------:R-:W-:Y:S02]  /*0db0*/  FSETP.GTU.FTZ.AND P6, PT, R93, 20, PT ;  /* 0x41a000005d00780b */ /* 0x000fe40003fdc000 */
[----:B------:R-:W-:Y:S02]  /*0dc0*/  FSETP.GTU.FTZ.AND P0, PT, R92, 20, PT ;  /* 0x41a000005c00780b */ /* 0x000fe40003f1c000 */
[----:B------:R-:W-:Y:S01]  /*0dd0*/  FSETP.GTU.FTZ.AND P1, PT, R91, 20, PT ;  /* 0x41a000005b00780b */ /* 0x000fe20003f3c000 */
[----:B-----5:R4:W-:Y:S04]  /*0de0*/  STS.128 [R99.X16], R16 ;  /* 0x0000001063007388 */ /* 0x0209e8000000cc00 */
[----:B------:R4:W-:Y:S01]  /*0df0*/  STS.128 [R99.X16+0x200], R28 ;  /* 0x0002001c63007388 */ /* 0x0009e2000000cc00 */
[----:B------:R-:W-:-:S06]  /*0e00*/  NOP ;  /* 0x0000000000007918 */ /* 0x000fcc0000000000 */
        /* <DEDUP_REMOVED lines=32> */
.L_x_2779:
[----:B------:R-:W-:Y:S05]  /*1010*/  BSYNC B0 ;  /* 0x0000000000007941 */ /* 0x000fea0003800000 */
.L_x_2778:
        /* <DEDUP_REMOVED lines=36> */
.L_x_2781:
[----:B------:R-:W-:Y:S05]  /*1260*/  BSYNC B0 ;  /* 0x0000000000007941 */ /* 0x000fea0003800000 */
.L_x_2780:
[----:B------:R-:W-:Y:S01]  /*1270*/  HADD2.F32 R4, -RZ, R4.H1_H1 ;  /* 0x30000004ff047230 */ /* 0x000fe20000004100 */
        /* <DEDUP_REMOVED lines=35> */
.L_x_2783:
[----:B------:R-:W-:Y:S05]  /*14b0*/  BSYNC B0 ;  /* 0x0000000000007941 */ /* 0x000fea0003800000 */
.L_x_2782:
        /* <DEDUP_REMOVED lines=36> */
.L_x_2785:
[----:B------:R-:W-:Y:S05]  /*1700*/  BSYNC B0 ;  /* 0x0000000000007941 */ /* 0x000fea0003800000 */
.L_x_2784:
        /* <DEDUP_REMOVED lines=36> */
.L_x_2787:
[----:B------:R-:W-:Y:S05]  /*1950*/  BSYNC B0 ;  /* 0x0000000000007941 */ /* 0x000fea0003800000 */
.L_x_2786:
        /* <DEDUP_REMOVED lines=36> */
.L_x_2789:
[----:B------:R-:W-:Y:S05]  /*1ba0*/  BSYNC B0 ;  /* 0x0000000000007941 */ /* 0x000fea0003800000 */
.L_x_2788:
        /* <DEDUP_REMOVED lines=36> */
.L_x_2791:
[----:B------:R-:W-:Y:S05]  /*1df0*/  BSYNC B0 ;  /* 0x0000000000007941 */ /* 0x000fea0003800000 */
.L_x_2790:
        /* <DEDUP_REMOVED lines=36> */
.L_x_2793:
[----:B------:R-:W-:Y:S05]  /*2040*/  BSYNC B0 ;  /* 0x0000000000007941 */ /* 0x000fea0003800000 */
.L_x_2792:
        /* <DEDUP_REMOVED lines=36> */
.L_x_2795:
[----:B------:R-:W-:Y:S05]  /*2290*/  BSYNC B0 ;  /* 0x0000000000007941 */ /* 0x000fea0003800000 */
.L_x_2794:
        /* <DEDUP_REMOVED lines=34> */
.L_x_2797:
[----:B------:R-:W-:Y:S05]  /*24c0*/  BSYNC B0 ;  /* 0x0000000000007941 */ /* 0x000fea0003800000 */
.L_x_2796:
        /* <DEDUP_REMOVED lines=33> */
.L_x_2799:
[----:B------:R-:W-:Y:S05]  /*26e0*/  BSYNC B0 ;  /* 0x0000000000007941 */ /* 0x000fea0003800000 */
.L_x_2798:
        /* <DEDUP_REMOVED lines=33> */
.L_x_2801:
[----:B------:R-:W-:Y:S05]  /*2900*/  BSYNC B0 ;  /* 0x0000000000007941 */ /* 0x000fea0003800000 */
.L_x_2800:
        /* <DEDUP_REMOVED lines=33> */
.L_x_2803:
[----:B------:R-:W-:Y:S05]  /*2b20*/  BSYNC B0 ;  /* 0x0000000000007941 */ /* 0x000fea0003800000 */
.L_x_2802:
        /* <DEDUP_REMOVED lines=33> */
.L_x_2805:
[----:B------:R-:W-:Y:S05]  /*2d40*/  BSYNC B0 ;  /* 0x0000000000007941 */ /* 0x000fea0003800000 */
.L_x_2804:
        /* <DEDUP_REMOVED lines=33> */
.L_x_2807:
[----:B------:R-:W-:Y:S05]  /*2f60*/  BSYNC B0 ;  /* 0x0000000000007941 */ /* 0x000fea0003800000 */
.L_x_2806:
        /* <DEDUP_REMOVED lines=33> */
.L_x_2809:
[----:B------:R-:W-:Y:S05]  /*3180*/  BSYNC B0 ;  /* 0x0000000000007941 */ /* 0x000fea0003800000 */
.L_x_2808:
[----:B------:R-:W-:Y:S01]  /*3190*/  ULEA UR18, UR29, 0xfffff800, 0xb ;  /* 0xfffff8001d127891 */ /* 0x000fe2000f8e583f */
[----:B------:R-:W0:Y:S01]  /*31a0*/  LDS.128 R20, [R98.X16] ;  /* 0x0000000062147984 */ /* 0x000e22000000cc00 */
[----:B------:R-:W-:Y:S02]  /*31b0*/  ULDC.64 UR8, c[0x0][0x1f0] ;  /* 0x00007c0000087ab9 */ /* 0x000fe40000000a00 */
[----:B------:R-:W-:Y:S01]  /*31c0*/  UIMAD UR7, UR38, UR8, URZ ;  /* 0x00000008260772a4 */ /* 0x000fe2000f8e023f */
[----:B------:R-:W-:Y:S01]  /*31d0*/  LDS.128 R8, [R98.X16+0x10] ;  /* 0x0000100062087984 */ /* 0x000fe2000000cc00 */
[----:B------:R-:W-:Y:S02]  /*31e0*/  USHF.R.S32.HI UR19, URZ, 0x1f, UR18 ;  /* 0x0000001f3f137899 */ /* 0x000fe40008011412 */
[----:B------:R-:W-:Y:S02]  /*31f0*/  UIMAD UR7, UR31, UR9, UR7 ;  /* 0x000000091f0772a4 */ /* 0x000fe4000f8e0207 */
[----:B------:R-:W-:-:S02]  /*3200*/  UIMAD.WIDE.U32 UR8, UR31, UR8, UR18 ;  /* 0x000000081f0872a5 */ /* 0x000fc4000f8e0012 */
        /* <DEDUP_REMOVED lines=9> */
[----:B------:R-:W-:Y:S01]  /*32a0*/  MOV R4, UR7 ;  /* 0x0000000700047c02 */ /* 0x000fe20008000f00 */
[----:B------:R-:W-:-:S03]  /*32b0*/  ULDC.64 UR32, c[0x0][0x208] ;  /* 0x0000820000207ab9 */ /* 0x000fc60000000a00 */
[----:B------:R-:W-:Y:S01]  /*32c0*/  MOV R5, UR8 ;  /* 0x0000000800057c02 */ /* 0x000fe20008000f00 */
[----:B------:R-:W-:-:S04]  /*32d0*/  ULDC.64 UR8, c[0x0][0x200] ;  /* 0x0000800000087ab9 */ /* 0x000fc80000000a00 */
[----:B------:R-:W-:Y:S01]  /*32e0*/  IMAD.WIDE R4, R0, 0x10, R4 ;  /* 0x0000001000047825 */ /* 0x000fe200078e0204 */
[----:B------:R-:W-:Y:S06]  /*32f0*/  BAR.SYNC.DEFER_BLOCKING 0x0 ;  /* 0x0000000000007b1d */ /* 0x000fec0000010000 */
[----:B----4-:R-:W2:Y:S04]  /*3300*/  LDG.E.128 R28, [R4.64] ;  /* 0x00000022041c7981 */ /* 0x010ea8000c1e1d00 */
[----:B------:R-:W3:Y:S01]  /*3310*/  LDG.E.128 R32, [R4.64+0x200] ;  /* 0x0002002204207981 */ /* 0x000ee2000c1e1d00 */
        /* <DEDUP_REMOVED lines=12> */
[--C-:B0-----:R-:W-:Y:S01]  /*33e0*/  HADD2.F32 R40, -RZ, R21.reuse.H0_H0 ;  /* 0x20000015ff287230 */ /* 0x101fe20000004100 */
[----:B------:R-:W-:Y:S02]  /*33f0*/  ULDC.64 UR32, c[0x0][0x2f0] ;  /* 0x0000bc0000207ab9 */ /* 0x000fe40000000a00 */
[----:B------:R-:W-:Y:S01]  /*3400*/  MOV R25, UR8 ;  /* 0x0000000800197c02 */ /* 0x000fe20008000f00 */
[----:B------:R-:W-:Y:S01]  /*3410*/  HADD2.F32 R57, -RZ, R21.H1_H1 ;  /* 0x30000015ff397230 */ /* 0x000fe20000004100 */
[----:B------:R-:W-:-:S03]  /*3420*/  ULDC.64 UR8, c[0x0][0x2e8] ;  /* 0x0000ba0000087ab9 */ /* 0x000fc60000000a00 */
[----:B------:R-:W-:Y:S01]  /*3430*/  IMAD.WIDE R24, R0, 0x10, R24 ;  /* 0x0000001000187825 */ /* 0x000fe200078e0218 */
[----:B--2---:R-:W-:Y:S04]  /*3440*/  STS.128 [R99.X16], R28 ;  /* 0x0000001c63007388 */ /* 0x004fe8000000cc00 */
[----:B---3--:R-:W-:Y:S01]  /*3450*/  STS.128 [R99.X16+0x200], R32 ;  /* 0x0002002063007388 */ /* 0x008fe2000000cc00 */
[----:B------:R-:W-:-:S06]  /*3460*/  NOP ;  /* 0x0000000000007918 */ /* 0x000fcc0000000000 */
[----:B------:R-:W0:Y:S04]  /*3470*/  LDS.128 R36, [R98.X16] ;  /* 0x0000000062247984 */ /* 0x000e28000000cc00 */
[----:B------:R-:W2:Y:S04]  /*3480*/  LDS.128 R4, [R98.X16+0x10] ;  /* 0x0000100062047984 */ /* 0x000ea8000000cc00 */
[----:B------:R-:W-:Y:S06]  /*3490*/  BAR.SYNC.DEFER_BLOCKING 0x0 ;  /* 0x0000000000007b1d */ /* 0x000fec0000010000 */
[----:B------:R3:W4:Y:S04]  /*34a0*/  LDG.E.128 R16, [R24.64+0x200] ;  /* 0x0002002218107981 */ /* 0x000728000c1e1d00 */
[----:B------:R3:W5:Y:S01]  /*34b0*/  LDG.E.128 R12, [R24.64] ;  /* 0x00000022180c7981 */ /* 0x000762000c1e1d00 */
[----:B0-----:R-:W-:-:S02]  /*34c0*/  HADD2.F32 R26, -RZ, R36.H0_H0 ;  /* 0x20000024ff1a7230 */ /* 0x001fc40000004100 */
[----:B------:R-:W-:-:S03]  /*34d0*/  HADD2.F32 R27, -RZ, R36.H1_H1 ;  /* 0x30000024ff1b7230 */ /* 0x000fc60000004100 */
[----:B------:R-:W-:Y:S01]  /*34e0*/  FMUL.FTZ R2, R26, -1.4426950216293334961 ;  /* 0xbfb8aa3b1a027820 */ /* 0x000fe20000410000 */
[--C-:B------:R-:W-:Y:S01]  /*34f0*/  HADD2.F32 R29, -RZ, R37.reuse.H0_H0 ;  /* 0x20000025ff1d7230 */ /* 0x100fe20000004100 */
[----:B------:R-:W-:Y:S01]  /*3500*/  FMUL.FTZ R28, R27, -1.4426950216293334961 ;  /* 0xbfb8aa3b1b1c7820 */ /* 0x000fe20000410000 */
[----:B------:R-:W-:-:S03]  /*3510*/  HADD2.F32 R41, -RZ, R37.H1_H1 ;  /* 0x30000025ff297230 */ /* 0x000fc60000004100 */
[----:B------:R-:W-:Y:S01]  /*3520*/  MUFU.EX2 R2, R2 ;  /* 0x0000000200027308 */ /* 0x000fe20000000800 */
[----:B------:R-:W-:Y:S02]  /*3530*/  FMUL.FTZ R30, R29, -1.4426950216293334961 ;  /* 0xbfb8aa3b1d1e7820 */ /* 0x000fe40000410000 */
[----:B---3--:R-:W-:-:S05]  /*3540*/  FMUL.FTZ R24, R41, -1.4426950216293334961 ;  /* 0xbfb8aa3b29187820 */ /* 0x008fca0000410000 */
[----:B------:R-:W0:Y:S08]  /*3550*/  MUFU.EX2 R28, R28 ;  /* 0x0000001c001c7308 */ /* 0x000e300000000800 */
[----:B------:R-:W3:Y:S08]  /*3560*/  MUFU.EX2 R30, R30 ;  /* 0x0000001e001e7308 */ /* 0x000ef00000000800 */
[----:B------:R1:W2:Y:S01]  /*3570*/  MUFU.EX2 R25, R24 ;  /* 0x0000001800197308 */ /* 0x0002a20000000800 */
[----:B0-----:R-:W-:-:S02]  /*3580*/  FADD.FTZ R28, R28, 1 ;  /* 0x3f8000001c1c7421 */ /* 0x001fc40000010000 */
[----:B-1----:R-:W-:-:S05]  /*3590*/  FADD.FTZ R24, R2, 1 ;  /* 0x3f80000002187421 */ /* 0x002fca0000010000 */
[----:B------:R-:W0:Y:S01]  /*35a0*/  MUFU.RCP R63, R24 ;  /* 0x00000018003f7308 */ /* 0x000e220000001000 */
[--C-:B------:R-:W-:Y:S01]  /*35b0*/  HADD2.F32 R42, -RZ, R38.reuse.H0_H0 ;  /* 0x20000026ff2a7230 */ /* 0x100fe20000004100 */
[----:B---3--:R-:W-:Y:S01]  /*35c0*/  FADD.FTZ R30, R30, 1 ;  /* 0x3f8000001e1e7421 */ /* 0x008fe20000010000 */
[----:B------:R-:W-:Y:S01]  /*35d0*/  HADD2.F32 R62, -RZ, R38.H1_H1 ;  /* 0x30000026ff3e7230 */ /* 0x000fe20000004100 */
[----:B--2---:R-:W-:-:S04]  /*35e0*/  FADD.FTZ R25, R25, 1 ;  /* 0x3f80000019197421 */ /* 0x004fc80000010000 */
[----:B------:R-:W1:Y:S01]  /*35f0*/  MUFU.RCP R64, R28 ;  /* 0x0000001c00407308 */ /* 0x000e620000001000 */
[----:B------:R-:W-:Y:S01]  /*3600*/  FMUL.FTZ R31, R42, -1.4426950216293334961 ;  /* 0xbfb8aa3b2a1f7820 */ /* 0x000fe20000410000 */
[----:B------:R-:W-:Y:S01]  /*3610*/  HADD2.F32 R66, -RZ, R39.H0_H0 ;  /* 0x20000027ff427230 */ /* 0x000fe20000004100 */
[----:B------:R-:W-:-:S05]  /*3620*/  FMUL.FTZ R33, R62, -1.4426950216293334961 ;  /* 0xbfb8aa3b3e217820 */ /* 0x000fca0000410000 */
[----:B------:R-:W2:Y:S01]  /*3630*/  MUFU.RCP R78, R30 ;  /* 0x0000001e004e7308 */ /* 0x000ea20000001000 */
[----:B------:R-:W-:Y:S01]  /*3640*/  FMUL.FTZ R34, R66, -1.4426950216293334961 ;  /* 0xbfb8aa3b42227820 */ /* 0x000fe20000410000 */
[----:B------:R-:W-:Y:S01]  /*3650*/  HADD2.F32 R67, -RZ, R39.H1_H1 ;  /* 0x30000027ff437230 */ /* 0x000fe20000004100 */
[----:B0-----:R-:W-:-:S05]  /*3660*/  FMUL.FTZ R2, R26, R63 ;  /* 0x0000003f1a027220 */ /* 0x001fca0000410000 */
[----:B------:R-:W0:Y:S01]  /*3670*/  MUFU.RCP R80, R25 ;  /* 0x0000001900507308 */ /* 0x000e220000001000 */
[----:B------:R-:W-:-:S07]  /*3680*/  FMUL.FTZ R35, R67, -1.4426950216293334961 ;  /* 0xbfb8aa3b43237820 */ /* 0x000fce0000410000 */
[----:B------:R3:W0:Y:S01]  /*3690*/  MUFU.EX2 R32, R31 ;  /* 0x0000001f00207308 */ /* 0x0006220000000800 */
[----:B------:R-:W-:Y:S02]  /*36a0*/  HADD2.F32 R103, -RZ, R5.H0_H0 ;  /* 0x20000005ff677230 */ /* 0x000fe40000004100 */
[----:B---3--:R-:W-:-:S05]  /*36b0*/  HADD2.F32 R31, -RZ, R20.H0_H0 ;  /* 0x20000014ff1f7230 */ /* 0x008fca0000004100 */
[----:B------:R3:W0:Y:S01]  /*36c0*/  MUFU.EX2 R43, R33 ;  /* 0x00000021002b7308 */ /* 0x0006220000000800 */
[----:B------:R-:W-:Y:S01]  /*36d0*/  HADD2.F32 R28, -RZ, R72.H1_H1 ;  /* 0x30000048ff1c7230 */ /* 0x000fe20000004100 */
[----:B------:R-:W-:-:S06]  /*36e0*/  FMUL.FTZ R49, R31, R2 ;  /* 0x000000021f317220 */ /* 0x000fcc0000410000 */
[----:B------:R0:W0:Y:S01]  /*36f0*/  MUFU.EX2 R44, R34 ;  /* 0x00000022002c7308 */ /* 0x0000220000000800 */
[----:B---3--:R-:W-:Y:S01]  /*3700*/  HADD2.F32 R33, -RZ, R20.H1_H1 ;  /* 0x30000014ff217230 */ /* 0x008fe20000004100 */
[----:B-1----:R-:W-:Y:S01]  /*3710*/  FMUL.FTZ R20, R27, R64 ;  /* 0x000000401b147220 */ /* 0x002fe20000410000 */
[----:B------:R-:W-:Y:S01]  /*3720*/  HADD2.F32 R81, -RZ, R4.H0_H0 ;  /* 0x20000004ff517230 */ /* 0x000fe20000004100 */
[----:B--2---:R-:W-:Y:S01]  /*3730*/  FMUL.FTZ R21, R29, R78 ;  /* 0x0000004e1d157220 */ /* 0x004fe20000410000 */
[----:B0-----:R-:W-:-:S03]  /*3740*/  HADD2.F32 R34, -RZ, R72.H0_H0 ;  /* 0x20000048ff227230 */ /* 0x001fc60000004100 */
[----:B------:R0:W1:Y:S01]  /*3750*/  MUFU.EX2 R77, R35 ;  /* 0x00000023004d7308 */ /* 0x0000620000000800 */
[----:B------:R-:W-:Y:S02]  /*3760*/  FMUL.FTZ R48, R33, R20 ;  /* 0x0000001421307220 */ /* 0x000fe40000410000 */
[----:B------:R-:W-:Y:S01]  /*3770*/  FMUL.FTZ R24, R103, -1.4426950216293334961 ;  /* 0xbfb8aa3b67187820 */ /* 0x000fe20000410000 */
[----:B------:R-:W-:Y:S01]  /*3780*/  HADD2.F32 R30, -RZ, R73.H0_H0 ;  /* 0x20000049ff1e7230 */ /* 0x000fe20000004100 */
[----:B------:R-:W-:Y:S01]  /*3790*/  FMUL.FTZ R47, R40, R21 ;  /* 0x00000015282f7220 */ /* 0x000fe20000410000 */
[--C-:B------:R-:W-:Y:S01]  /*37a0*/  HADD2.F32 R56, -RZ, R22.reuse.H0_H0 ;  /* 0x20000016ff387230 */ /* 0x100fe20000004100 */
[----:B0-----:R-:W-:Y:S01]  /*37b0*/  FFMA.FTZ R35, R49, R34, R106 ;  /* 0x0000002231237223 */ /* 0x001fe2000001006a */
[----:B------:R-:W-:Y:S01]  /*37c0*/  HADD2.F32 R59, -RZ, R22.H1_H1 ;  /* 0x30000016ff3b7230 */ /* 0x000fe20000004100 */
[----:B------:R-:W-:Y:S01]  /*37d0*/  FMUL.FTZ R22, R41, R80 ;  /* 0x0000005029167220 */ /* 0x000fe20000410000 */
[----:B------:R0:W-:Y:S01]  /*37e0*/  MUFU.EX2 R107, R24 ;  /* 0x00000018006b7308 */ /* 0x0001e20000000800 */
[----:B------:R-:W-:-:S02]  /*37f0*/  FFMA.FTZ R28, R48, R28, R35 ;  /* 0x0000001c301c7223 */ /* 0x000fc40000010023 */
[----:B------:R-:W-:Y:S01]  /*3800*/  FADD.FTZ R32, R32, 1 ;  /* 0x3f80000020207421 */ /* 0x000fe20000010000 */
[--C-:B------:R-:W-:Y:S01]  /*3810*/  HADD2.F32 R58, -RZ, R23.reuse.H0_H0 ;  /* 0x20000017ff3a7230 */ /* 0x100fe20000004100 */
[----:B------:R-:W-:Y:S01]  /*3820*/  FMUL.FTZ R36, R81, -1.4426950216293334961 ;  /* 0xbfb8aa3b51247820 */ /* 0x000fe20000410000 */
[----:B------:R-:W-:Y:S01]  /*3830*/  HADD2.F32 R61, -RZ, R23.H1_H1 ;  /* 0x30000017ff3d7230 */ /* 0x000fe20000004100 */
[----:B------:R-:W-:Y:S01]  /*3840*/  FFMA.FTZ R23, R47, R30, R28 ;  /* 0x0000001e2f177223 */ /* 0x000fe2000001001c */
[----:B0-----:R-:W-:Y:S01]  /*3850*/  HADD2.F32 R24, -RZ, R5.H1_H1 ;  /* 0x30000005ff187230 */ /* 0x001fe20000004100 */
[----:B------:R-:W-:Y:S01]  /*3860*/  FMUL.FTZ R46, R57, R22 ;  /* 0x00000016392e7220 */ /* 0x000fe20000410000 */
[----:B------:R-:W-:Y:S01]  /*3870*/  HADD2.F32 R5, -RZ, R73.H1_H1 ;  /* 0x30000049ff057230 */ /* 0x000fe20000004100 */
[----:B------:R-:W0:Y:S01]  /*3880*/  MUFU.RCP R79, R32 ;  /* 0x00000020004f7308 */ /* 0x000e220000001000 */
[----:B------:R-:W-:Y:S01]  /*3890*/  FADD.FTZ R43, R43, 1 ;  /* 0x3f8000002b2b7421 */ /* 0x000fe20000010000 */
[----:B------:R-:W-:-:S02]  /*38a0*/  HADD2.F32 R35, -RZ, R10.H1_H1 ;  /* 0x3000000aff237230 */ /* 0x000fc40000004100 */
[----:B------:R-:W-:-:S04]  /*38b0*/  HADD2.F32 R87, -RZ, R4.H1_H1 ;  /* 0x30000004ff577230 */ /* 0x000fc80000004100 */
[----:B------:R2:W-:Y:S01]  /*38c0*/  MUFU.EX2 R82, R36 ;  /* 0x0000002400527308 */ /* 0x0005e20000000800 */
[----:B------:R-:W-:Y:S01]  /*38d0*/  FMUL.FTZ R4, R87, -1.4426950216293334961 ;  /* 0xbfb8aa3b57047820 */ /* 0x000fe20000410000 */
[----:B--2---:R-:W-:Y:S01]  /*38e0*/  HADD2.F32 R36, -RZ, R10.H0_H0 ;  /* 0x2000000aff247230 */ /* 0x004fe20000004100 */
[----:B------:R-:W-:-:S05]  /*38f0*/  FFMA.FTZ R10, R46, R5, R23 ;  /* 0x000000052e0a7223 */ /* 0x000fca0000010017 */
[----:B------:R-:W2:Y:S01]  /*3900*/  MUFU.RCP R83, R43 ;  /* 0x0000002b00537308 */ /* 0x000ea20000001000 */
[----:B------:R-:W-:-:S04]  /*3910*/  FADD.FTZ R5, -R63, 1 ;  /* 0x3f8000003f057421 */ /* 0x000fc80000010100 */
[----:B------:R-:W-:Y:S02]  /*3920*/  FFMA.FTZ R65, R26, R5, 1 ;  /* 0x3f8000001a417423 */ /* 0x000fe40000010005 */
[----:B------:R-:W-:Y:S01]  /*3930*/  FADD.FTZ R5, R44, 1 ;  /* 0x3f8000002c057421 */ /* 0x000fe20000010000 */
[----:B------:R3:W-:Y:S01]  /*3940*/  MUFU.EX2 R86, R4 ;  /* 0x0000000400567308 */ /* 0x0007e20000000800 */
[----:B-1----:R-:W-:Y:S02]  /*3950*/  FADD.FTZ R77, R77, 1 ;  /* 0x3f8000004d4d7421 */ /* 0x002fe40000010000 */
[----:B0-----:R-:W-:-:S05]  /*3960*/  FMUL.FTZ R23, R42, R79 ;  /* 0x0000004f2a177220 */ /* 0x001fca0000410000 */
[----:B------:R-:W0:Y:S01]  /*3970*/  MUFU.RCP R85, R5 ;  /* 0x0000000500557308 */ /* 0x000e220000001000 */
[----:B---3--:R-:W-:Y:S01]  /*3980*/  FMUL.FTZ R4, R24, -1.4426950216293334961 ;  /* 0xbfb8aa3b18047820 */ /* 0x008fe20000410000 */
[--C-:B------:R-:W-:Y:S02]  /*3990*/  HADD2.F32 R38, -RZ, R9.reuse.H0_H0 ;  /* 0x20000009ff267230 */ /* 0x100fe40000004100 */
[----:B------:R-:W-:Y:S01]  /*39a0*/  HADD2.F32 R37, -RZ, R9.H1_H1 ;  /* 0x30000009ff257230 */ /* 0x000fe20000004100 */
[----:B------:R-:W-:Y:S01]  /*39b0*/  FMUL.FTZ R45, R56, R23 ;  /* 0x00000017382d7220 */ /* 0x000fe20000410000 */
[--C-:B------:R-:W-:Y:S02]  /*39c0*/  HADD2.F32 R9, -RZ, R74.reuse.H0_H0 ;  /* 0x2000004aff097230 */ /* 0x100fe40000004100 */
[----:B------:R1:W3:Y:S01]  /*39d0*/  MUFU.EX2 R108, R4 ;  /* 0x00000004006c7308 */ /* 0x0002e20000000800 */
[----:B--2---:R-:W-:Y:S01]  /*39e0*/  FMUL.FTZ R26, R62, R83 ;  /* 0x000000533e1a7220 */ /* 0x004fe20000410000 */
[----:B------:R-:W-:Y:S01]  /*39f0*/  HADD2.F32 R30, -RZ, R74.H1_H1 ;  /* 0x3000004aff1e7230 */ /* 0x000fe20000004100 */
[----:B------:R-:W-:-:S05]  /*3a00*/  FADD.FTZ R82, R82, 1 ;  /* 0x3f80000052527421 */ /* 0x000fca0000010000 */
[----:B------:R-:W-:Y:S01]  /*3a10*/  MUFU.RCP R84, R77 ;  /* 0x0000004d00547308 */ /* 0x000fe20000001000 */
[----:B-1----:R-:W-:Y:S01]  /*3a20*/  FADD.FTZ R4, -R64, 1 ;  /* 0x3f80000040047421 */ /* 0x002fe20000010100 */
[----:B------:R-:W-:Y:S01]  /*3a30*/  HADD2.F32 R25, -RZ, R6.H0_H0 ;  /* 0x20000006ff197230 */ /* 0x000fe20000004100 */
[----:B------:R-:W-:Y:S02]  /*3a40*/  FMUL.FTZ R44, R59, R26 ;  /* 0x0000001a3b2c7220 */ /* 0x000fe40000410000 */
[----:B------:R-:W-:Y:S02]  /*3a50*/  FFMA.FTZ R76, R27, R4, 1 ;  /* 0x3f8000001b4c7423 */ /* 0x000fe40000010004 */
[----:B------:R-:W-:Y:S01]  /*3a60*/  FFMA.FTZ R27, R45, R9, R10 ;  /* 0x000000092d1b7223 */ /* 0x000fe2000001000a */
[--C-:B------:R-:W-:Y:S01]  /*3a70*/  HADD2.F32 R60, -RZ, R8.reuse.H0_H0 ;  /* 0x20000008ff3c7230 */ /* 0x100fe20000004100 */
[----:B------:R-:W-:Y:S01]  /*3a80*/  FADD.FTZ R28, -R80, 1 ;  /* 0x3f800000501c7421 */ /* 0x000fe20000010100 */
[----:B------:R-:W-:Y:S01]  /*3a90*/  HADD2.F32 R39, -RZ, R8.H1_H1 ;  /* 0x30000008ff277230 */ /* 0x000fe20000004100 */
[----:B------:R-:W-:-:S02]  /*3aa0*/  FFMA.FTZ R30, R44, R30, R27 ;  /* 0x0000001e2c1e7223 */ /* 0x000fc4000001001b */
[----:B0-----:R-:W-:Y:S01]  /*3ab0*/  FMUL.FTZ R27, R66, R85 ;  /* 0x00000055421b7220 */ /* 0x001fe20000410000 */
[----:B------:R-:W-:Y:S01]  /*3ac0*/  HADD2.F32 R110, -RZ, R6.H1_H1 ;  /* 0x30000006ff6e7230 */ /* 0x000fe20000004100 */
[----:B------:R-:W-:Y:S01]  /*3ad0*/  FMUL.FTZ R8, R25, -1.4426950216293334961 ;  /* 0xbfb8aa3b19087820 */ /* 0x000fe20000410000 */
[----:B------:R-:W-:Y:S01]  /*3ae0*/  HADD2.F32 R6, -RZ, R75.H0_H0 ;  /* 0x2000004bff067230 */ /* 0x000fe20000004100 */
[----:B------:R-:W-:Y:S02]  /*3af0*/  FADD.FTZ R4, -R78, 1 ;  /* 0x3f8000004e047421 */ /* 0x000fe40000010100 */
[----:B------:R-:W-:Y:S02]  /*3b00*/  FADD.FTZ R5, -R79, 1 ;  /* 0x3f8000004f057421 */ /* 0x000fe40000010100 */
[----:B------:R-:W-:Y:S01]  /*3b10*/  FMUL.FTZ R43, R58, R27 ;  /* 0x0000001b3a2b7220 */ /* 0x000fe20000410000 */
[--C-:B------:R-:W-:Y:S01]  /*3b20*/  HADD2.F32 R34, -RZ, R11.reuse.H0_H0 ;  /* 0x2000000bff227230 */ /* 0x100fe20000004100 */
[----:B------:R-:W0:Y:S01]  /*3b30*/  MUFU.EX2 R109, R8 ;  /* 0x00000008006d7308 */ /* 0x000e220000000800 */
[----:B------:R-:W-:-:S02]  /*3b40*/  HADD2.F32 R32, -RZ, R11.H1_H1 ;  /* 0x3000000bff207230 */ /* 0x000fc40000004100 */
[----:B------:R-:W-:Y:S01]  /*3b50*/  HADD2.F32 R111, -RZ, R7.H0_H0 ;  /* 0x20000007ff6f7230 */ /* 0x000fe20000004100 */
[----:B------:R-:W-:Y:S02]  /*3b60*/  FADD.FTZ R86, R86, 1 ;  /* 0x3f80000056567421 */ /* 0x000fe40000010000 */
[----:B------:R-:W-:Y:S02]  /*3b70*/  FADD.FTZ R107, R107, 1 ;  /* 0x3f8000006b6b7421 */ /* 0x000fe40000010000 */
[----:B------:R-:W-:Y:S01]  /*3b80*/  MUFU.RCP R106, R86 ;  /* 0x00000056006a7308 */ /* 0x000fe20000001000 */
[----:B---3--:R-:W-:Y:S02]  /*3b90*/  FADD.FTZ R108, R108, 1 ;  /* 0x3f8000006c6c7421 */ /* 0x008fe40000010000 */
[----:B0-----:R-:W-:Y:S01]  /*3ba0*/  FADD.FTZ R109, R109, 1 ;  /* 0x3f8000006d6d7421 */ /* 0x001fe20000010000 */
[----:B----4-:R0:W-:Y:S04]  /*3bb0*/  STS.128 [R99.X16+0x200], R16 ;  /* 0x0002001063007388 */ /* 0x0101e8000000cc00 */
[----:B-----5:R1:W-:Y:S01]  /*3bc0*/  STS.128 [R99.X16], R12 ;  /* 0x0000000c63007388 */ /* 0x0203e2000000cc00 */
[----:B------:R-:W-:-:S06]  /*3bd0*/  NOP ;  /* 0x0000000000007918 */ /* 0x000fcc0000000000 */
[----:B------:R-:W2:Y:S01]  /*3be0*/  LDS.128 R8, [R98.X16] ;  /* 0x0000000062087984 */ /* 0x000ea2000000cc00 */
[----:B0-----:R-:W0:Y:S01]  /*3bf0*/  MUFU.RCP R18, R82 ;  /* 0x0000005200127308 */ /* 0x001e220000001000 */
[----:B-1----:R-:W-:Y:S02]  /*3c00*/  FFMA.FTZ R14, R41, R28, 1 ;  /* 0x3f800000290e7423 */ /* 0x002fe4000001001c */
[----:B------:R-:W-:Y:S02]  /*3c10*/  FMUL.FTZ R28, R67, R84 ;  /* 0x00000054431c7220 */ /* 0x000fe40000410000 */
[----:B------:R-:W-:Y:S02]  /*3c20*/  FFMA.FTZ R12, R29, R4, 1 ;  /* 0x3f8000001d0c7423 */ /* 0x000fe40000010004 */
[----:B------:R-:W-:Y:S02]  /*3c30*/  FFMA.FTZ R13, R42, R5, 1 ;  /* 0x3f8000002a0d7423 */ /* 0x000fe40000010005 */
[----:B------:R-:W-:Y:S01]  /*3c40*/  FFMA.FTZ R29, R43, R6, R30 ;  /* 0x000000062b1d7223 */ /* 0x000fe2000001001e */
[----:B------:R-:W-:Y:S01]  /*3c50*/  HADD2.F32 R6, -RZ, R75.H1_H1 ;  /* 0x3000004bff067230 */ /* 0x000fe20000004100 */
[----:B------:R-:W-:-:S02]  /*3c60*/  FADD.FTZ R5, -R83, 1 ;  /* 0x3f80000053057421 */ /* 0x000fc40000010100 */
[----:B------:R-:W-:Y:S02]  /*3c70*/  FMUL.FTZ R42, R61, R28 ;  /* 0x0000001c3d2a7220 */ /* 0x000fe40000410000 */
[----:B------:R-:W-:Y:S02]  /*3c80*/  FMUL.FTZ R4, R110, -1.4426950216293334961 ;  /* 0xbfb8aa3b6e047820 */ /* 0x000fe40000410000 */
[----:B------:R-:W-:Y:S02]  /*3c90*/  FFMA.FTZ R15, R62, R5, 1 ;  /* 0x3f8000003e0f7423 */ /* 0x000fe40000010005 */
[----:B------:R-:W-:Y:S02]  /*3ca0*/  FFMA.FTZ R62, R42, R6, R29 ;  /* 0x000000062a3e7223 */ /* 0x000fe4000001001d */
[----:B0-----:R-:W-:Y:S01]  /*3cb0*/  FMUL.FTZ R29, R81, R18 ;  /* 0x00000012511d7220 */ /* 0x001fe20000410000 */
[----:B------:R0:W-:Y:S01]  /*3cc0*/  MUFU.EX2 R19, R4 ;  /* 0x0000000400137308 */ /* 0x0001e20000000800 */
[----:B------:R-:W-:Y:S01]  /*3cd0*/  HADD2.F32 R30, -RZ, R7.H1_H1 ;  /* 0x30000007ff1e7230 */ /* 0x000fe20000004100 */
[----:B------:R-:W-:Y:S01]  /*3ce0*/  FMUL.FTZ R16, R111, -1.4426950216293334961 ;  /* 0xbfb8aa3b6f107820 */ /* 0x000fe20000410000 */
[----:B------:R-:W-:Y:S01]  /*3cf0*/  HADD2.F32 R5, -RZ, R68.H0_H0 ;  /* 0x20000044ff057230 */ /* 0x000fe20000004100 */
[----:B------:R-:W-:-:S02]  /*3d00*/  FADD.FTZ R7, -R85, 1 ;  /* 0x3f80000055077421 */ /* 0x000fc40000010100 */
[----:B------:R-:W-:Y:S02]  /*3d10*/  FADD.FTZ R6, -R18, 1 ;  /* 0x3f80000012067421 */ /* 0x000fe40000010100 */
[----:B------:R-:W-:Y:S02]  /*3d20*/  FMUL.FTZ R41, R60, R29 ;  /* 0x0000001d3c297220 */ /* 0x000fe40000410000 */
[----:B0-----:R-:W-:Y:S01]  /*3d30*/  FADD.FTZ R4, -R84, 1 ;  /* 0x3f80000054047421 */ /* 0x001fe20000010100 */
[----:B------:R0:W1:Y:S01]  /*3d40*/  MUFU.EX2 R112, R16 ;  /* 0x0000001000707308 */ /* 0x0000620000000800 */
[----:B------:R-:W-:Y:S02]  /*3d50*/  FFMA.FTZ R17, R66, R7, 1 ;  /* 0x3f80000042117423 */ /* 0x000fe40000010007 */
[----:B------:R-:W-:Y:S02]  /*3d60*/  FFMA.FTZ R102, R81, R6, 1 ;  /* 0x3f80000051667423 */ /* 0x000fe40000010006 */
[----:B------:R-:W-:-:S02]  /*3d70*/  FFMA.FTZ R114, R41, R5, R62 ;  /* 0x0000000529727223 */ /* 0x000fc4000001003e */
[----:B0-----:R-:W-:Y:S02]  /*3d80*/  FFMA.FTZ R16, R67, R4, 1 ;  /* 0x3f80000043107423 */ /* 0x001fe40000010004 */
[----:B------:R-:W0:Y:S01]  /*3d90*/  LDS.128 R4, [R98.X16+0x10] ;  /* 0x0000100062047984 */ /* 0x000e22000000cc00 */
[----:B------:R-:W-:-:S04]  /*3da0*/  FMUL.FTZ R66, R30, -1.4426950216293334961 ;  /* 0xbfb8aa3b1e427820 */ /* 0x000fc80000410000 */
[----:B------:R3:W4:Y:S01]  /*3db0*/  MUFU.EX2 R113, R66 ;  /* 0x0000004200717308 */ /* 0x0007220000000800 */
[--C-:B--2---:R-:W-:Y:S02]  /*3dc0*/  HADD2.F32 R62, -RZ, R8.reuse.H0_H0 ;  /* 0x20000008ff3e7230 */ /* 0x104fe40000004100 */
[----:B------:R-:W-:Y:S02]  /*3dd0*/  HADD2.F32 R67, -RZ, R9.H0_H0 ;  /* 0x20000009ff437230 */ /* 0x000fe40000004100 */
[----:B------:R-:W-:Y:S02]  /*3de0*/  HADD2.F32 R86, -RZ, R11.H1_H1 ;  /* 0x3000000bff567230 */ /* 0x000fe40000004100 */
[----:B------:R-:W-:Y:S01]  /*3df0*/  HADD2.F32 R77, -RZ, R9.H1_H1 ;  /* 0x30000009ff4d7230 */ /* 0x000fe20000004100 */
[----:B------:R-:W-:Y:S01]  /*3e00*/  FMUL.FTZ R9, R40, R67 ;  /* 0x0000004328097220 */ /* 0x000fe20000410000 */
[----:B---3--:R-:W-:Y:S01]  /*3e10*/  HADD2.F32 R66, -RZ, R8.H1_H1 ;  /* 0x30000008ff427230 */ /* 0x008fe20000004100 */
[----:B------:R-:W-:Y:S01]  /*3e20*/  FMUL.FTZ R8, R31, R62 ;  /* 0x0000003e1f087220 */ /* 0x000fe20000410000 */
[----:B------:R-:W-:Y:S01]  /*3e30*/  HADD2.F32 R81, -RZ, R10.H0_H0 ;  /* 0x2000000aff517230 */ /* 0x000fe20000004100 */
[----:B------:R-:W2:Y:S01]  /*3e40*/  MUFU.RCP R40, R107 ;  /* 0x0000006b00287308 */ /* 0x000ea20000001000 */
[----:B------:R-:W-:-:S02]  /*3e50*/  FMUL.FTZ R61, R61, R86 ;  /* 0x000000563d3d7220 */ /* 0x000fc40000410000 */
[----:B------:R-:W-:Y:S02]  /*3e60*/  FMUL.FTZ R8, R63, R8 ;  /* 0x000000083f087220 */ /* 0x000fe40000410000 */
[----:B------:R-:W-:Y:S02]  /*3e70*/  FMUL.FTZ R57, R57, R77 ;  /* 0x0000004d39397220 */ /* 0x000fe40000410000 */
[----:B------:R-:W-:Y:S01]  /*3e80*/  FMUL.FTZ R56, R56, R81 ;  /* 0x0000005138387220 */ /* 0x000fe20000410000 */
[----:B------:R-:W3:Y:S01]  /*3e90*/  MUFU.RCP R63, R108 ;  /* 0x0000006c003f7308 */ /* 0x000ee20000001000 */
[----:B-1----:R-:W-:Y:S02]  /*3ea0*/  FADD.FTZ R112, R112, 1 ;  /* 0x3f80000070707421 */ /* 0x002fe40000010000 */
[----:B----4-:R-:W-:Y:S01]  /*3eb0*/  FADD.FTZ R113, R113, 1 ;  /* 0x3f80000071717421 */ /* 0x010fe20000010000 */
[----:B------:R-:W-:Y:S01]  /*3ec0*/  HADD2.F32 R82, -RZ, R10.H1_H1 ;  /* 0x3000000aff527230 */ /* 0x000fe20000004100 */
[----:B------:R-:W-:-:S02]  /*3ed0*/  FMUL.FTZ R33, R33, R66 ;  /* 0x0000004221217220 */ /* 0x000fc40000410000 */
[----:B------:R-:W-:Y:S02]  /*3ee0*/  FADD.FTZ R19, R19, 1 ;  /* 0x3f80000013137421 */ /* 0x000fe40000010000 */
[----:B------:R-:W-:Y:S02]  /*3ef0*/  FMUL.FTZ R61, R84, R61 ;  /* 0x0000003d543d7220 */ /* 0x000fe40000410000 */
[----:B------:R-:W-:Y:S02]  /*3f00*/  FMUL.FTZ R57, R80, R57 ;  /* 0x0000003950397220 */ /* 0x000fe40000410000 */
[----:B------:R-:W-:Y:S01]  /*3f10*/  FMUL.FTZ R56, R79, R56 ;  /* 0x000000384f387220 */ /* 0x000fe20000410000 */
[----:B------:R-:W-:Y:S01]  /*3f20*/  MUFU.RCP R112, R112 ;  /* 0x0000007000707308 */ /* 0x000fe20000001000 */
[----:B------:R-:W-:Y:S02]  /*3f30*/  FMUL.FTZ R33, R64, R33 ;  /* 0x0000002140217220 */ /* 0x000fe40000410000 */
[----:B------:R-:W-:Y:S01]  /*3f40*/  FMUL.FTZ R16, R61, R16 ;  /* 0x000000103d107220 */ /* 0x000fe20000410000 */
[----:B0-----:R-:W-:Y:S01]  /*3f50*/  HADD2.F32 R61, -RZ, R5.H0_H0 ;  /* 0x20000005ff3d7230 */ /* 0x001fe20000004100 */
[----:B------:R-:W-:-:S03]  /*3f60*/  FMUL.FTZ R10, R59, R82 ;  /* 0x000000523b0a7220 */ /* 0x000fc60000410000 */
[----:B------:R-:W0:Y:S01]  /*3f70*/  MUFU.RCP R79, R19 ;  /* 0x00000013004f7308 */ /* 0x000e220000001000 */
[----:B------:R-:W-:Y:S01]  /*3f80*/  FMUL.FTZ R14, R57, R14 ;  /* 0x0000000e390e7220 */ /* 0x000fe20000410000 */
[--C-:B------:R-:W-:Y:S01]  /*3f90*/  HADD2.F32 R57, -RZ, R4.reuse.H0_H0 ;  /* 0x20000004ff397230 */ /* 0x100fe20000004100 */
[----:B------:R-:W-:Y:S01]  /*3fa0*/  FMUL.FTZ R33, R33, R76 ;  /* 0x0000004c21217220 */ /* 0x000fe20000410000 */
[----:B------:R-:W-:-:S04]  /*3fb0*/  HADD2.F32 R59, -RZ, R4.H1_H1 ;  /* 0x30000004ff3b7230 */ /* 0x000fc80000004100 */
[----:B------:R-:W1:Y:S01]  /*3fc0*/  MUFU.RCP R113, R113 ;  /* 0x0000007100717308 */ /* 0x000e620000001000 */
[----:B------:R-:W-:Y:S01]  /*3fd0*/  FMUL.FTZ R9, R78, R9 ;  /* 0x000000094e097220 */ /* 0x000fe20000410000 */
[----:B------:R-:W-:Y:S01]  /*3fe0*/  HADD2.F32 R31, -RZ, R11.H0_H0 ;  /* 0x2000000bff1f7230 */ /* 0x000fe20000004100 */
[----:B------:R-:W-:Y:S01]  /*3ff0*/  FMUL.FTZ R8, R8, R65 ;  /* 0x0000004108087220 */ /* 0x000fe20000410000 */
[----:B------:R-:W-:Y:S01]  /*4000*/  HADD2.F32 R64, -RZ, R5.H1_H1 ;  /* 0x30000005ff407230 */ /* 0x000fe20000004100 */
[----:B------:R-:W-:Y:S01]  /*4010*/  FMUL.FTZ R10, R83, R10 ;  /* 0x0000000a530a7220 */ /* 0x000fe20000410000 */
[--C-:B------:R-:W-:Y:S02]  /*4020*/  HADD2.F32 R65, -RZ, R6.reuse.H0_H0 ;  /* 0x20000006ff417230 */ /* 0x100fe40000004100 */
[----:B------:R-:W4:Y:S01]  /*4030*/  MUFU.RCP R76, R109 ;  /* 0x0000006d004c7308 */ /* 0x000f220000001000 */
[----:B------:R-:W-:Y:S01]  /*4040*/  HADD2.F32 R78, -RZ, R6.H1_H1 ;  /* 0x30000006ff4e7230 */ /* 0x000fe20000004100 */
[----:B--2---:R-:W-:-:S02]  /*4050*/  FADD.FTZ R6, -R40, 1 ;  /* 0x3f80000028067421 */ /* 0x004fc40000010100 */
[----:B------:R-:W-:Y:S01]  /*4060*/  FMUL.FTZ R11, R38, R61 ;  /* 0x0000003d260b7220 */ /* 0x000fe20000410000 */
[--C-:B------:R-:W-:Y:S01]  /*4070*/  HADD2.F32 R80, -RZ, R7.reuse.H0_H0 ;  /* 0x20000007ff507230 */ /* 0x100fe20000004100 */
[----:B------:R-:W-:Y:S01]  /*4080*/  FMUL.FTZ R5, R60, R57 ;  /* 0x000000393c057220 */ /* 0x000fe20000410000 */
[----:B------:R-:W-:Y:S01]  /*4090*/  HADD2.F32 R60, -RZ, R7.H1_H1 ;  /* 0x30000007ff3c7230 */ /* 0x000fe20000004100 */
[----:B------:R-:W-:Y:S02]  /*40a0*/  FMUL.FTZ R56, R56, R13 ;  /* 0x0000000d38387220 */ /* 0x000fe40000410000 */
[----:B------:R-:W-:Y:S02]  /*40b0*/  FMUL.FTZ R15, R10, R15 ;  /* 0x0000000f0a0f7220 */ /* 0x000fe40000410000 */
[----:B------:R-:W-:Y:S02]  /*40c0*/  FADD.FTZ R4, -R106, 1 ;  /* 0x3f8000006a047421 */ /* 0x000fe40000010100 */
[----:B------:R-:W-:-:S02]  /*40d0*/  FMUL.FTZ R7, R39, R59 ;  /* 0x0000003b27077220 */ /* 0x000fc40000410000 */
[----:B---3--:R-:W-:Y:S02]  /*40e0*/  FADD.FTZ R13, -R63, 1 ;  /* 0x3f8000003f0d7421 */ /* 0x008fe40000010100 */
[----:B------:R-:W-:Y:S02]  /*40f0*/  FFMA.FTZ R6, R103, R6, 1 ;  /* 0x3f80000067067423 */ /* 0x000fe40000010006 */
[----:B------:R-:W-:Y:S02]  /*4100*/  FMUL.FTZ R10, R37, R64 ;  /* 0x00000040250a7220 */ /* 0x000fe40000410000 */
[----:B------:R-:W-:Y:S02]  /*4110*/  FMUL.FTZ R11, R40, R11 ;  /* 0x0000000b280b7220 */ /* 0x000fe40000410000 */
[----:B------:R-:W-:Y:S02]  /*4120*/  FFMA.FTZ R4, R87, R4, 1 ;  /* 0x3f80000057047423 */ /* 0x000fe40000010004 */
[----:B------:R-:W-:-:S02]  /*4130*/  FMUL.FTZ R7, R106, R7 ;  /* 0x000000076a077220 */ /* 0x000fc40000410000 */
[----:B------:R-:W-:Y:S02]  /*4140*/  FFMA.FTZ R13, R24, R13, 1 ;  /* 0x3f800000180d7423 */ /* 0x000fe4000001000d */
[----:B------:R-:W-:Y:S02]  /*4150*/  FMUL.FTZ R10, R63, R10 ;  /* 0x0000000a3f0a7220 */ /* 0x000fe40000410000 */
[----:B------:R-:W-:Y:S02]  /*4160*/  FMUL.FTZ R6, R11, R6 ;  /* 0x000000060b067220 */ /* 0x000fe40000410000 */
[----:B------:R-:W-:Y:S02]  /*4170*/  FMUL.FTZ R9, R9, R12 ;  /* 0x0000000c09097220 */ /* 0x000fe40000410000 */
[----:B0-----:R-:W-:Y:S02]  /*4180*/  FADD.FTZ R11, -R79, 1 ;  /* 0x3f8000004f0b7421 */ /* 0x001fe40000010100 */
[----:B------:R-:W-:-:S02]  /*4190*/  FADD.FTZ R12, -R112, 1 ;  /* 0x3f800000700c7421 */ /* 0x000fc40000010100 */
[----:B-1----:R-:W-:Y:S02]  /*41a0*/  FADD.FTZ R19, -R113, 1 ;  /* 0x3f80000071137421 */ /* 0x002fe40000010100 */
[----:B------:R-:W-:Y:S02]  /*41b0*/  FMUL.FTZ R4, R7, R4 ;  /* 0x0000000407047220 */ /* 0x000fe40000410000 */
[----:B------:R-:W-:Y:S02]  /*41c0*/  FMUL.FTZ R7, R10, R13 ;  /* 0x0000000d0a077220 */ /* 0x000fe40000410000 */
[----:B------:R-:W-:Y:S02]  /*41d0*/  FMUL.FTZ R5, R18, R5 ;  /* 0x0000000512057220 */ /* 0x000fe40000410000 */
[----:B------:R-:W-:Y:S02]  /*41e0*/  FFMA.FTZ R13, R110, R11, 1 ;  /* 0x3f8000006e0d7423 */ /* 0x000fe4000001000b */
[----:B------:R-:W-:-:S02]  /*41f0*/  FMUL.FTZ R58, R58, R31 ;  /* 0x0000001f3a3a7220 */ /* 0x000fc40000410000 */
[----:B------:R-:W-:Y:S02]  /*4200*/  FMUL.FTZ R103, R103, R40 ;  /* 0x0000002867677220 */ /* 0x000fe40000410000 */
[----:B----4-:R-:W-:Y:S02]  /*4210*/  FADD.FTZ R10, -R76, 1 ;  /* 0x3f8000004c0a7421 */ /* 0x010fe40000010100 */
[----:B------:R-:W-:Y:S02]  /*4220*/  FFMA.FTZ R18, R111, R12, 1 ;  /* 0x3f8000006f127423 */ /* 0x000fe4000001000c */
[----:B------:R-:W-:Y:S02]  /*4230*/  FFMA.FTZ R83, R30, R19, 1 ;  /* 0x3f8000001e537423 */ /* 0x000fe40000010013 */
[----:B------:R-:W-:Y:S02]  /*4240*/  FMUL.FTZ R11, R36, R65 ;  /* 0x00000041240b7220 */ /* 0x000fe40000410000 */
[----:B------:R-:W-:-:S02]  /*4250*/  FMUL.FTZ R12, R35, R78 ;  /* 0x0000004e230c7220 */ /* 0x000fc40000410000 */
[----:B------:R-:W-:Y:S02]  /*4260*/  FMUL.FTZ R19, R34, R80 ;  /* 0x0000005022137220 */ /* 0x000fe40000410000 */
[----:B------:R-:W-:Y:S02]  /*4270*/  FMUL.FTZ R40, R32, R60 ;  /* 0x0000003c20287220 */ /* 0x000fe40000410000 */
[----:B------:R-:W-:Y:S02]  /*4280*/  FMUL.FTZ R58, R85, R58 ;  /* 0x0000003a553a7220 */ /* 0x000fe40000410000 */
[----:B------:R-:W-:Y:S02]  /*4290*/  FFMA.FTZ R10, R25, R10, 1 ;  /* 0x3f800000190a7423 */ /* 0x000fe4000001000a */
        /* <DEDUP_REMOVED lines=10> */
[----:B------:R-:W-:Y:S02]  /*4340*/  F2FP.PACK_AB R13, R14, R9 ;  /* 0x000000090e0d723e */ /* 0x000fe400000000ff */
[----:B------:R-:W-:Y:S02]  /*4350*/  F2FP.PACK_AB R14, R15, R56 ;  /* 0x000000380f0e723e */ /* 0x000fe400000000ff */
[----:B------:R-:W-:Y:S02]  /*4360*/  F2FP.PACK_AB R15, R16, R17 ;  /* 0x00000011100f723e */ /* 0x000fe400000000ff */
[----:B------:R-:W-:Y:S02]  /*4370*/  F2FP.PACK_AB R12, R33, R8 ;  /* 0x00000008210c723e */ /* 0x000fe400000000ff */
[----:B------:R-:W-:-:S02]  /*4380*/  F2FP.PACK_AB R16, R4, R5 ;  /* 0x000000050410723e */ /* 0x000fc400000000ff */
[----:B------:R-:W-:Y:S01]  /*4390*/  F2FP.PACK_AB R17, R7, R6 ;  /* 0x000000060711723e */ /* 0x000fe200000000ff */
[----:B------:R-:W-:Y:S01]  /*43a0*/  BAR.SYNC.DEFER_BLOCKING 0x0 ;  /* 0x0000000000007b1d */ /* 0x000fe20000010000 */
[----:B------:R-:W-:Y:S02]  /*43b0*/  F2FP.PACK_AB R18, R11, R10 ;  /* 0x0000000a0b12723e */ /* 0x000fe400000000ff */
[----:B------:R-:W-:Y:S02]  /*43c0*/  LEA R40, R104, R3, 0x1 ;  /* 0x0000000368287211 */ /* 0x000fe400078e08ff */
[----:B------:R-:W-:Y:S01]  /*43d0*/  F2FP.PACK_AB R19, R84, R19 ;  /* 0x000000135413723e */ /* 0x000fe200000000ff */
[----:B------:R-:W-:Y:S01]  /*43e0*/  UIMAD UR7, UR38, UR8, URZ ;  /* 0x00000008260772a4 */ /* 0x000fe2000f8e023f */
[----:B------:R-:W-:-:S03]  /*43f0*/  FMUL.FTZ R58, R87, R106 ;  /* 0x0000006a573a7220 */ /* 0x000fc60000410000 */
[----:B------:R-:W-:Y:S02]  /*4400*/  UIMAD UR7, UR31, UR9, UR7 ;  /* 0x000000091f0772a4 */ /* 0x000fe4000f8e0207 */
[----:B------:R-:W-:Y:S01]  /*4410*/  UIMAD.WIDE.U32 UR8, UR31, UR8, UR18 ;  /* 0x000000081f0872a5 */ /* 0x000fe2000f8e0012 */
[----:B------:R-:W-:Y:S01]  /*4420*/  HADD2.F32 R3, -RZ, R68.H1_H1 ;  /* 0x30000044ff037230 */ /* 0x000fe20000004100 */
[----:B------:R0:W-:Y:S04]  /*4430*/  STS.128 [R40.X16], R12 ;  /* 0x0000000c28007388 */ /* 0x0001e8000000cc00 */
[----:B------:R-:W-:Y:S01]  /*4440*/  STS.128 [R40.X16+0x10], R16 ;  /* 0x0000101028007388 */ /* 0x000fe2000000cc00 */
[----:B------:R-:W-:-:S06]  /*4450*/  NOP ;  /* 0x0000000000007918 */ /* 0x000fcc0000000000 */
[----:B------:R-:W1:Y:S04]  /*4460*/  LDS.128 R8, [R99.X16] ;  /* 0x0000000063087984 */ /* 0x000e68000000cc00 */
[----:B------:R-:W2:Y:S01]  /*4470*/  LDS.128 R4, [R99.X16+0x200] ;  /* 0x0002000063047984 */ /* 0x000ea2000000cc00 */
[----:B------:R-:W-:Y:S01]  /*4480*/  FMUL.FTZ R39, R39, R58 ;  /* 0x0000003a27277220 */ /* 0x000fe20000410000 */
[----:B------:R-:W-:Y:S01]  /*4490*/  UIADD3 UR9, UR9, UR7, URZ ;  /* 0x0000000709097290 */ /* 0x000fe2000fffe03f */
[--C-:B------:R-:W-:Y:S01]  /*44a0*/  HADD2.F32 R33, -RZ, R69.reuse.H0_H0 ;  /* 0x20000045ff217230 */ /* 0x100fe20000004100 */
[----:B------:R-:W-:Y:S01]  /*44b0*/  UIMAD UR7, UR21, UR32, URZ ;  /* 0x00000020150772a4 */ /* 0x000fe2000f8e023f */
[----:B------:R-:W-:Y:S02]  /*44c0*/  FFMA.FTZ R3, R39, R3, R114 ;  /* 0x0000000327037223 */ /* 0x000fe40000010072 */
[----:B------:R-:W-:Y:S01]  /*44d0*/  FMUL.FTZ R38, R38, R103 ;  /* 0x0000006726267220 */ /* 0x000fe20000410000 */
[----:B------:R-:W-:Y:S01]  /*44e0*/  UIMAD UR7, UR20, UR33, UR7 ;  /* 0x00000021140772a4 */ /* 0x000fe2000f8e0207 */
[----:B------:R-:W-:Y:S01]  /*44f0*/  FMUL.FTZ R24, R24, R63 ;  /* 0x0000003f18187220 */ /* 0x000fe20000410000 */
[----:B------:R-:W-:Y:S01]  /*4500*/  UIMAD.WIDE.U32 UR8, UR20, UR32, UR8 ;  /* 0x00000020140872a5 */ /* 0x000fe2000f8e0008 */
[----:B0-----:R-:W-:Y:S01]  /*4510*/  FFMA.FTZ R12, R38, R33, R3 ;  /* 0x00000021260c7223 */ /* 0x001fe20000010003 */
[----:B------:R-:W-:Y:S01]  /*4520*/  HADD2.F32 R3, -RZ, R69.H1_H1 ;  /* 0x30000045ff037230 */ /* 0x000fe20000004100 */
[----:B------:R-:W-:Y:S01]  /*4530*/  ULDC.64 UR32, c[0x0][0x338] ;  /* 0x0000ce0000207ab9 */ /* 0x000fe20000000a00 */
[----:B------:R-:W-:Y:S01]  /*4540*/  FMUL.FTZ R37, R37, R24 ;  /* 0x0000001825257220 */ /* 0x000fe20000410000 */
[----:B------:R-:W-:Y:S01]  /*4550*/  UIADD3 UR9, UR9, UR7, URZ ;  /* 0x0000000709097290 */ /* 0x000fe2000fffe03f */
[----:B------:R-:W-:Y:S01]  /*4560*/  FMUL.FTZ R25, R25, R76 ;  /* 0x0000004c19197220 */ /* 0x000fe20000410000 */
[----:B------:R-:W-:Y:S01]  /*4570*/  ULEA UR7, UP0, UR8, UR32, 0x1 ;  /* 0x0000002008077291 */ /* 0x000fe2000f80083f */
[----:B------:R-:W-:Y:S01]  /*4580*/  FFMA.FTZ R3, R37, R3, R12 ;  /* 0x0000000325037223 */ /* 0x000fe2000001000c */
[----:B------:R-:W-:Y:S01]  /*4590*/  HADD2.F32 R12, -RZ, R70.H0_H0 ;  /* 0x20000046ff0c7230 */ /* 0x000fe20000004100 */
[----:B------:R-:W-:Y:S01]  /*45a0*/  FMUL.FTZ R36, R36, R25 ;  /* 0x0000001924247220 */ /* 0x000fe20000410000 */
[----:B------:R-:W-:-:S03]  /*45b0*/  ULEA.HI.X UR8, UR8, UR33, UR9, 0x1, UP0 ;  /* 0x0000002108087291 */ /* 0x000fc600080f0c09 */
[----:B------:R-:W-:Y:S01]  /*45c0*/  FFMA.FTZ R14, R36, R12, R3 ;  /* 0x0000000c240e7223 */ /* 0x000fe20000010003 */
[----:B------:R-:W-:Y:S02]  /*45d0*/  MOV R12, UR7 ;  /* 0x00000007000c7c02 */ /* 0x000fe40008000f00 */
[----:B------:R-:W-:-:S05]  /*45e0*/  MOV R13, UR8 ;  /* 0x00000008000d7c02 */ /* 0x000fca0008000f00 */
[----:B------:R-:W-:Y:S01]  /*45f0*/  IMAD.WIDE R12, R0, 0x10, R12 ;  /* 0x00000010000c7825 */ /* 0x000fe200078e020c */
[----:B------:R-:W-:-:S04]  /*4600*/  ISETP.NE.U32.AND P0, PT, RZ, c[0x0][0x270], PT ;  /* 0x00009c00ff007a0c */ /* 0x000fc80003f05070 */
[----:B-1----:R0:W-:Y:S04]  /*4610*/  STG.E.128 [R12.64], R8 ;  /* 0x000000080c007986 */ /* 0x0021e8000c101d22 */
[----:B--2---:R0:W-:Y:S01]  /*4620*/  STG.E.128 [R12.64+0x200], R4 ;  /* 0x000200040c007986 */ /* 0x0041e2000c101d22 */
[----:B------:R-:W-:Y:S01]  /*4630*/  ISETP.NE.AND.EX P0, PT, RZ, c[0x0][0x274], PT, P0 ;  /* 0x00009d00ff007a0c */ /* 0x000fe20003f05300 */
[----:B------:R-:W-:Y:S01]  /*4640*/  FMUL.FTZ R110, R110, R79 ;  /* 0x0000004f6e6e7220 */ /* 0x000fe20000410000 */
[----:B------:R-:W-:Y:S01]  /*4650*/  HADD2.F32 R3, -RZ, R70.H1_H1 ;  /* 0x30000046ff037230 */ /* 0x000fe20000004100 */
[----:B------:R-:W-:Y:S02]  /*4660*/  FMUL.FTZ R111, R111, R112 ;  /* 0x000000706f6f7220 */ /* 0x000fe40000410000 */
[----:B------:R-:W-:Y:S01]  /*4670*/  FMUL.FTZ R35, R35, R110 ;  /* 0x0000006e23237220 */ /* 0x000fe20000410000 */
[----:B------:R-:W-:Y:S01]  /*4680*/  MOV R15, c[0x0][0x16c] ;  /* 0x00005b00000f7a02 */ /* 0x000fe20000000f00 */
[----:B------:R-:W-:-:S02]  /*4690*/  FMUL.FTZ R34, R34, R111 ;  /* 0x0000006f22227220 */ /* 0x000fc40000410000 */
[----:B------:R-:W-:Y:S01]  /*46a0*/  FFMA.FTZ R3, R35, R3, R14 ;  /* 0x0000000323037223 */ /* 0x000fe2000001000e */
[--C-:B------:R-:W-:Y:S01]  /*46b0*/  HADD2.F32 R14, -RZ, R71.reuse.H0_H0 ;  /* 0x20000047ff0e7230 */ /* 0x100fe20000004100 */
[----:B------:R-:W-:Y:S01]  /*46c0*/  FMUL.FTZ R113, R30, R113 ;  /* 0x000000711e717220 */ /* 0x000fe20000410000 */
[----:B------:R-:W-:Y:S01]  /*46d0*/  ISETP.GE.AND P1, PT, R15, 0x1, PT ;  /* 0x000000010f00780c */ /* 0x000fe20003f26270 */
[----:B------:R-:W-:Y:S02]  /*46e0*/  HADD2.F32 R106, -RZ, R71.H1_H1 ;  /* 0x30000047ff6a7230 */ /* 0x000fe40000004100 */
[----:B------:R-:W-:Y:S02]  /*46f0*/  FFMA.FTZ R17, R34, R14, R3 ;  /* 0x0000000e22117223 */ /* 0x000fe40000010003 */
[----:B------:R-:W-:Y:S01]  /*4700*/  FMUL.FTZ R32, R32, R113 ;  /* 0x0000007120207220 */ /* 0x000fe20000410000 */
[----:B------:R-:W-:Y:S05]  /*4710*/  @!P0 BRA `(.L_x_2810) ;  /* 0x0000030000008947 */ /* 0x000fea0003800000 */
[----:B0-----:R-:W-:Y:S01]  /*4720*/  BAR.SYNC.DEFER_BLOCKING 0x0 ;  /* 0x0000000000007b1d */ /* 0x001fe20000010000 */
        /* <DEDUP_REMOVED lines=21> */
[----:B------:R-:W-:Y:S01]  /*4880*/  UIADD3 UR9, UR9, UR7, URZ ;  /* 0x0000000709097290 */ /* 0x000fe2000fffe03f */
[----:B------:R-:W-:Y:S01]  /*4890*/  FMUL.FTZ R25, R25, R65 ;  /* 0x0000004119197220 */ /* 0x000fe20000410000 */
[----:B------:R-:W-:Y:S01]  /*48a0*/  STS.128 [R40.X16], R4 ;  /* 0x0000000428007388 */ /* 0x000fe2000000cc00 */
[----:B------:R-:W-:Y:S01]  /*48b0*/  FMUL.FTZ R78, R110, R78 ;  /* 0x0000004e6e4e7220 */ /* 0x000fe20000410000 */
[----:B------:R-:W-:Y:S01]  /*48c0*/  F2FP.PACK_AB R61, R24, R61 ;  /* 0x0000003d183d723e */ /* 0x000fe200000000ff */
[----:B------:R-:W-:Y:S01]  /*48d0*/  FMUL.FTZ R80, R111, R80 ;  /* 0x000000506f507220 */ /* 0x000fe20000410000 */
[----:B------:R-:W-:Y:S01]  /*48e0*/  UIMAD UR7, UR21, UR32, URZ ;  /* 0x00000020150772a4 */ /* 0x000fe2000f8e023f */
[----:B------:R-:W-:Y:S01]  /*48f0*/  FMUL.FTZ R113, R113, R60 ;  /* 0x0000003c71717220 */ /* 0x000fe20000410000 */
[----:B------:R-:W-:Y:S01]  /*4900*/  F2FP.PACK_AB R62, R78, R25 ;  /* 0x000000194e3e723e */ /* 0x000fe200000000ff */
[----:B------:R-:W-:Y:S01]  /*4910*/  UIMAD.WIDE.U32 UR8, UR20, UR32, UR8 ;  /* 0x00000020140872a5 */ /* 0x000fe2000f8e0008 */
[----:B------:R-:W-:Y:S01]  /*4920*/  F2FP.PACK_AB R60, R58, R29 ;  /* 0x0000001d3a3c723e */ /* 0x000fe200000000ff */
[----:B------:R-:W-:Y:S01]  /*4930*/  UIMAD UR7, UR20, UR33, UR7 ;  /* 0x00000021140772a4 */ /* 0x000fe2000f8e0207 */
[----:B------:R-:W-:-:S02]  /*4940*/  F2FP.PACK_AB R63, R113, R80 ;  /* 0x00000050713f723e */ /* 0x000fc400000000ff */
[----:B------:R-:W-:Y:S02]  /*4950*/  ULDC.64 UR32, c[0x0][0x270] ;  /* 0x00009c0000207ab9 */ /* 0x000fe40000000a00 */
[----:B------:R-:W-:Y:S01]  /*4960*/  UIADD3 UR9, UR9, UR7, URZ ;  /* 0x0000000709097290 */ /* 0x000fe2000fffe03f */
[----:B------:R-:W-:Y:S01]  /*4970*/  STS.128 [R40.X16+0x10], R60 ;  /* 0x0000103c28007388 */ /* 0x000fe2000000cc00 */
[----:B------:R-:W-:-:S06]  /*4980*/  NOP ;  /* 0x0000000000007918 */ /* 0x000fcc0000000000 */
[----:B------:R-:W0:Y:S01]  /*4990*/  LDS.128 R8, [R99.X16] ;  /* 0x0000000063087984 */ /* 0x000e22000000cc00 */
[----:B------:R-:W-:-:S03]  /*49a0*/  ULEA UR7, UP0, UR8, UR32, 0x1 ;  /* 0x0000002008077291 */ /* 0x000fc6000f80083f */
[----:B------:R-:W1:Y:S01]  /*49b0*/  LDS.128 R12, [R99.X16+0x200] ;  /* 0x00020000630c7984 */ /* 0x000e62000000cc00 */
[----:B------:R-:W-:Y:S02]  /*49c0*/  ULEA.HI.X UR8, UR8, UR33, UR9, 0x1, UP0 ;  /* 0x0000002108087291 */ /* 0x000fe400080f0c09 */
[----:B------:R-:W-:-:S04]  /*49d0*/  MOV R2, UR7 ;  /* 0x0000000700027c02 */ /* 0x000fc80008000f00 */
[----:B------:R-:W-:-:S05]  /*49e0*/  MOV R3, UR8 ;  /* 0x0000000800037c02 */ /* 0x000fca0008000f00 */
[----:B------:R-:W-:-:S05]  /*49f0*/  IMAD.WIDE R2, R0, 0x10, R2 ;  /* 0x0000001000027825 */ /* 0x000fca00078e0202 */
[----:B0-----:R0:W-:Y:S04]  /*4a00*/  STG.E.128 [R2.64], R8 ;  /* 0x0000000802007986 */ /* 0x0011e8000c101d22 */
[----:B-1----:R0:W-:Y:S02]  /*4a10*/  STG.E.128 [R2.64+0x200], R12 ;  /* 0x0002000c02007986 */ /* 0x0021e4000c101d22 */
.L_x_2810:
[----:B0-----:R-:W-:Y:S01]  /*4a20*/  BAR.SYNC.DEFER_BLOCKING 0x0 ;  /* 0x0000000000007b1d */ /* 0x001fe20000010000 */
[----:B------:R-:W-:Y:S01]  /*4a30*/  HFMA2.MMA R33, -RZ, RZ, 0, 0 ;  /* 0x00000000ff217435 */ /* 0x000fe200000001ff */
[----:B------:R-:W-:Y:S01]  /*4a40*/  FFMA.FTZ R106, R32, R106, R17 ;  /* 0x0000006a206a7223 */ /* 0x000fe20000010011 */
        /* <DEDUP_REMOVED lines=24> */
[----:B------:R-:W-:Y:S05]  /*4bd0*/  @!P1 BRA `(.L_x_2811) ;  /* 0x000091c000009947 */ /* 0x000fea0003800000 */
[----:B------:R-:W-:Y:S01]  /*4be0*/  UIADD3 UR30, UR29, -0x1, URZ ;  /* 0xffffffff1d1e7890 */ /* 0x000fe2000fffe03f */
[----:B------:R-:W-:Y:S01]  /*4bf0*/  MOV R33, RZ ;  /* 0x000000ff00217202 */ /* 0x000fe20000000f00 */
[----:B------:R-:W-:Y:S02]  /*4c00*/  UMOV UR8, URZ ;  /* 0x0000003f00087c82 */ /* 0x000fe40008000000 */
[----:B------:R-:W-:Y:S02]  /*4c10*/  ULEA.HI UR7, UR30, UR30, URZ, 0x1 ;  /* 0x0000001e1e077291 */ /* 0x000fe4000f8f083f */
[----:B------:R-:W-:-:S02]  /*4c20*/  UMOV UR9, URZ ;  /* 0x0000003f00097c82 */ /* 0x000fc40008000000 */
[----:B------:R-:W-:-:S04]  /*4c30*/  ULOP3.LUT UR7, UR7, 0xfffffe, URZ, 0xc0, !UPT ;  /* 0x00fffffe07077892 */ /* 0x000fc8000f8ec03f */
[----:B------:R-:W-:-:S03]  /*4c40*/  UIADD3 UR30, UR30, -UR7, URZ ;  /* 0x800000071e1e7290 */ /* 0x000fc6000fffe03f */
[----:B------:R-:W-:Y:S02]  /*4c50*/  UMOV UR7, URZ ;  /* 0x0000003f00077c82 */ /* 0x000fe40008000000 */
.L_x_2912:
        /* <DEDUP_REMOVED lines=48> */
[--C-:B------:R-:W-:Y:S01]  /*4f60*/  HADD2.F32 R216, -RZ, R72.reuse.H0_H0 ;  /* 0x20000048ffd87230 */ /* 0x100fe20000004100 */
[----:B------:R-:W-:Y:S02]  /*4f70*/  LOP3.LUT P0, RZ, R101, 0x1f, RZ, 0xc0, !PT ;  /* 0x0000001f65ff7812 */ /* 0x000fe4000780c0ff */
[----:B------:R-:W-:Y:S02]  /*4f80*/  MOV R114, UR29 ;  /* 0x0000001d00727c02 */ /* 0x000fe40008000f00 */
[----:B------:R-:W-:Y:S01]  /*4f90*/  FMUL.FTZ R216, R216, R97 ;  /* 0x00000061d8d87220 */ /* 0x000fe20000410000 */
[----:B------:R-:W-:Y:S01]  /*4fa0*/  HADD2.F32 R215, -RZ, R72.H1_H1 ;  /* 0x30000048ffd77230 */ /* 0x000fe20000004100 */
[----:B------:R-:W-:-:S04]  /*4fb0*/  ISETP.LT.OR P0, PT, R114, 0x2, P0 ;  /* 0x000000027200780c */ /* 0x000fc80000701670 */
[----:B------:R-:W-:Y:S01]  /*4fc0*/  FMUL.FTZ R215, R215, R96 ;  /* 0x00000060d7d77220 */ /* 0x000fe20000410000 */
[----:B------:R-:W-:Y:S01]  /*4fd0*/  MOV R116, UR29 ;  /* 0x0000001d00747c02 */ /* 0x000fe20008000f00 */
[----:B------:R-:W-:Y:S01]  /*4fe0*/  HADD2.F32 R214, -RZ, R73.H0_H0 ;  /* 0x20000049ffd67230 */ /* 0x000fe20000004100 */
[----:B------:R-:W-:-:S06]  /*4ff0*/  MOV R149, c[0x0][0x16c] ;  /* 0x00005b0000957a02 */ /* 0x000fcc0000000f00 */
[----:B------:R-:W-:Y:S01]  /*5000*/  @!P0 IADD3 R116, R116, -0x2, RZ ;  /* 0xfffffffe74748810 */ /* 0x000fe20007ffe0ff */
[----:B------:R-:W-:Y:S01]  /*5010*/  FMUL.FTZ R214, R214, R95 ;  /* 0x0000005fd6d67220 */ /* 0x000fe20000410000 */
[----:B--2---:R-:W1:Y:S08]  /*5020*/  R2UR UR40, R81 ;  /* 0x00000000512873c2 */ /* 0x004e7000000e0000 */
[----:B------:R-:W2:Y:S01]  /*5030*/  R2UR UR41, R80 ;  /* 0x00000000502973c2 */ /* 0x000ea200000e0000 */
        /* <DEDUP_REMOVED lines=8> */
[----:B------:R-:W-:-:S03]  /*50c0*/  FMUL.FTZ R84, R95, UR40 ;  /* 0x000000285f547c20 */ /* 0x000fc60008410000 */
        /* <DEDUP_REMOVED lines=27> */
[----:B0-----:R-:W-:-:S07]  /*5280*/  MOV R86, UR36 ;  /* 0x0000002400567c02 */ /* 0x001fce0008000f00 */
[----:B------:R0:W-:Y:S01]  /*5290*/  MUFU.COS R141, R87 ;  /* 0x00000057008d7308 */ /* 0x0001e20000000000 */
[----:B--2---:R-:W-:Y:S01]  /*52a0*/  MOV R135, UR41 ;  /* 0x0000002900877c02 */ /* 0x004fe20008000f00 */
[----:B------:R-:W-:-:S06]  /*52b0*/  FMUL.FTZ R80, R52, UR40 ;  /* 0x0000002834507c20 */ /* 0x000fcc0008410000 */
[----:B------:R-:W-:Y:S01]  /*52c0*/  MUFU.SIN R129, R82 ;  /* 0x0000005200817308 */ /* 0x000fe20000000400 */
[----:B0-----:R-:W-:-:S06]  /*52d0*/  MOV R87, UR37 ;  /* 0x0000002500577c02 */ /* 0x001fcc0008000f00 */
[----:B------:R-:W2:Y:S01]  /*52e0*/  LDG.E.64 R86, [R86.64] ;  /* 0x0000002256567981 */ /* 0x000ea2000c1e1b00 */
[----:B------:R0:W-:Y:S01]  /*52f0*/  MUFU.COS R131, R82 ;  /* 0x0000005200837308 */ /* 0x0001e20000000000 */
[----:B------:R-:W-:Y:S02]  /*5300*/  FMUL.FTZ R135, R135, 1.4426950216293334961 ;  /* 0x3fb8aa3b87877820 */ /* 0x000fe40000410000 */
[----:B------:R-:W-:-:S05]  /*5310*/  FMUL.RZ R136, R80, 0.15915493667125701904 ;  /* 0x3e22f98350887820 */ /* 0x000fca000040c000 */
[----:B------:R-:W-:Y:S01]  /*5320*/  MUFU.SIN R125, R84 ;  /* 0x00000054007d7308 */ /* 0x000fe20000000400 */
[----:B0-----:R-:W-:Y:S02]  /*5330*/  FMUL.RZ R82, R81, 0.15915493667125701904 ;  /* 0x3e22f98351527820 */ /* 0x001fe4000040c000 */
[----:B------:R-:W-:Y:S02]  /*5340*/  FMUL.FTZ R81, R54, UR40 ;  /* 0x0000002836517c20 */ /* 0x000fe40008410000 */
[----:B------:R-:W-:-:S03]  /*5350*/  FMUL.FTZ R80, R135, R96 ;  /* 0x0000006087507220 */ /* 0x000fc60000410000 */
[----:B------:R0:W-:Y:S08]  /*5360*/  MUFU.COS R127, R84 ;  /* 0x00000054007f7308 */ /* 0x0001f00000000000 */
[----:B------:R-:W-:Y:S01]  /*5370*/  MUFU.SIN R126, R82 ;  /* 0x00000052007e7308 */ /* 0x000fe20000000400 */
[----:B0-----:R-:W-:Y:S02]  /*5380*/  FMUL.RZ R84, R81, 0.15915493667125701904 ;  /* 0x3e22f98351547820 */ /* 0x001fe4000040c000 */
[----:B------:R-:W-:-:S04]  /*5390*/  FMUL.FTZ R81, R53, UR40 ;  /* 0x0000002835517c20 */ /* 0x000fc80008410000 */
[----:B------:R-:W-:Y:S01]  /*53a0*/  FMUL.RZ R102, R81, 0.15915493667125701904 ;  /* 0x3e22f98351667820 */ /* 0x000fe2000040c000 */
[----:B------:R0:W1:Y:S01]  /*53b0*/  MUFU.EX2 R108, R80 ;  /* 0x00000050006c7308 */ /* 0x0000620000000800 */
[----:B------:R-:W-:-:S07]  /*53c0*/  FMUL.FTZ R81, R135, R95 ;  /* 0x0000005f87517220 */ /* 0x000fce0000410000 */
[----:B------:R-:W-:Y:S01]  /*53d0*/  MUFU.SIN R130, R102 ;  /* 0x0000006600827308 */ /* 0x000fe20000000400 */
[----:B0-----:R-:W-:-:S07]  /*53e0*/  SHF.L.U32 R80, R101, 0x2, RZ ;  /* 0x0000000265507819 */ /* 0x001fce00000006ff */
[----:B------:R0:W1:Y:S08]  /*53f0*/  MUFU.EX2 R110, R81 ;  /* 0x00000051006e7308 */ /* 0x0000700000000800 */
[----:B------:R1:W-:Y:S01]  /*5400*/  MUFU.COS R128, R82 ;  /* 0x0000005200807308 */ /* 0x0003e20000000000 */
[----:B0-----:R-:W-:-:S04]  /*5410*/  LOP3.LUT R81, R80, 0xffffff80, RZ, 0xc0, !PT ;  /* 0xffffff8050517812 */ /* 0x001fc800078ec0ff */
[----:B------:R-:W-:-:S03]  /*5420*/  IADD3 R81, R81, R104, RZ ;  /* 0x0000006851517210 */ /* 0x000fc60007ffe0ff */
[----:B------:R0:W-:Y:S01]  /*5430*/  MUFU.COS R134, R102 ;  /* 0x0000006600867308 */ /* 0x0001e20000000000 */
[----:B-1----:R-:W-:Y:S01]  /*5440*/  FMUL.FTZ R82, R135, R94 ;  /* 0x0000005e87527220 */ /* 0x002fe20000410000 */
[----:B---3--:R1:W-:Y:S01]  /*5450*/  STS.128 [R81.X16], R56 ;  /* 0x0000003851007388 */ /* 0x0083e2000000cc00 */
[----:B------:R-:W-:-:S05]  /*5460*/  FMUL.FTZ R107, R108, R107 ;  /* 0x0000006b6c6b7220 */ /* 0x000fca0000410000 */
[----:B------:R-:W-:Y:S01]  /*5470*/  MUFU.SIN R143, R84 ;  /* 0x00000054008f7308 */ /* 0x000fe20000000400 */
[----:B0-----:R-:W-:Y:S02]  /*5480*/  FMUL.FTZ R102, R135, R92 ;  /* 0x0000005c87667220 */ /* 0x001fe40000410000 */
[----:B------:R-:W-:-:S05]  /*5490*/  FMUL.FTZ R108, R108, R109 ;  /* 0x0000006d6c6c7220 */ /* 0x000fca0000410000 */
[----:B------:R0:W-:Y:S01]  /*54a0*/  MUFU.COS R145, R84 ;  /* 0x0000005400917308 */ /* 0x0001e20000000000 */
[----:B-1----:R-:W-:Y:S02]  /*54b0*/  FMUL.FTZ R56, R135, R88 ;  /* 0x0000005887387220 */ /* 0x002fe40000410000 */
[----:B------:R-:W-:-:S05]  /*54c0*/  FMUL.FTZ R58, R216, R108 ;  /* 0x0000006cd83a7220 */ /* 0x000fca0000410000 */
[----:B------:R-:W1:Y:S01]  /*54d0*/  MUFU.EX2 R112, R82 ;  /* 0x0000005200707308 */ /* 0x000e620000000800 */
[----:B------:R-:W-:Y:S01]  /*54e0*/  FMUL.FTZ R59, RZ, R108 ;  /* 0x0000006cff3b7220 */ /* 0x000fe20000410000 */
[----:B----4-:R3:W-:Y:S06]  /*54f0*/  STS.128 [R81.X16+0x200], R60 ;  /* 0x0002003c51007388 */ /* 0x0107ec000000cc00 */
[----:B------:R-:W4:Y:S08]  /*5500*/  MUFU.EX2 R102, R102 ;  /* 0x0000006600667308 */ /* 0x000f300000000800 */
[----:B------:R-:W1:Y:S01]  /*5510*/  MUFU.EX2 R56, R56 ;  /* 0x0000003800387308 */ /* 0x000e620000000800 */
[----:B---3--:R-:W-:-:S02]  /*5520*/  FFMA.FTZ R61, RZ, R107, R58 ;  /* 0x0000006bff3d7223 */ /* 0x008fc4000001003a */
[----:B------:R-:W-:Y:S02]  /*5530*/  FFMA.FTZ R60, R216, R107, -R59 ;  /* 0x0000006bd83c7223 */ /* 0x000fe4000001083b */
[C---:B------:R-:W-:Y:S02]  /*5540*/  FMUL.FTZ R109, R110.reuse, R111 ;  /* 0x0000006f6e6d7220 */ /* 0x040fe40000410000 */
[----:B------:R-:W-:Y:S02]  /*5550*/  FMUL.FTZ R110, R110, R83 ;  /* 0x000000536e6e7220 */ /* 0x000fe40000410000 */
[----:B------:R-:W-:Y:S02]  /*5560*/  FADD.FTZ R61, RZ, R61 ;  /* 0x0000003dff3d7221 */ /* 0x000fe40000010000 */
[----:B------:R-:W-:Y:S02]  /*5570*/  FADD.FTZ R60, R215, R60 ;  /* 0x0000003cd73c7221 */ /* 0x000fe40000010000 */
[C---:B0-----:R-:W-:Y:S01]  /*5580*/  FMUL.FTZ R84, R135.reuse, R93 ;  /* 0x0000005d87547220 */ /* 0x041fe20000410000 */
[----:B------:R0:W-:Y:S01]  /*5590*/  STS.128 [R81.X16+0x400], R64 ;  /* 0x0004004051007388 */ /* 0x0001e2000000cc00 */
[----:B------:R-:W-:-:S02]  /*55a0*/  FMUL.FTZ R114, R135, R91 ;  /* 0x0000005b87727220 */ /* 0x000fc40000410000 */
[C---:B------:R-:W-:Y:S02]  /*55b0*/  FMUL.FTZ R80, R135.reuse, R90 ;  /* 0x0000005a87507220 */ /* 0x040fe40000410000 */
[----:B-1----:R-:W-:Y:S02]  /*55c0*/  FMUL.FTZ R111, R112, R115 ;  /* 0x00000073706f7220 */ /* 0x002fe40000410000 */
[C---:B------:R-:W-:Y:S02]  /*55d0*/  FMUL.FTZ R57, R135.reuse, R55 ;  /* 0x0000003787397220 */ /* 0x040fe40000410000 */
[----:B------:R-:W-:Y:S02]  /*55e0*/  FMUL.FTZ R62, R110, R61 ;  /* 0x0000003d6e3e7220 */ /* 0x000fe40000410000 */
[----:B----4-:R-:W-:Y:S02]  /*55f0*/  FMUL.FTZ R115, R102, R123 ;  /* 0x0000007b66737220 */ /* 0x010fe40000410000 */
[----:B------:R-:W-:-:S02]  /*5600*/  FMUL.FTZ R58, R135, R54 ;  /* 0x00000036873a7220 */ /* 0x000fc40000410000 */
[C---:B------:R-:W-:Y:S02]  /*5610*/  FMUL.FTZ R59, R135.reuse, R53 ;  /* 0x00000035873b7220 */ /* 0x040fe40000410000 */
[-C--:B0-----:R-:W-:Y:S01]  /*5620*/  FMUL.FTZ R64, R110, R60.reuse ;  /* 0x0000003c6e407220 */ /* 0x081fe20000410000 */
[----:B------:R-:W0:Y:S01]  /*5630*/  MUFU.EX2 R84, R84 ;  /* 0x0000005400547308 */ /* 0x000e220000000800 */
[C---:B------:R-:W-:Y:S02]  /*5640*/  FMUL.FTZ R123, R56.reuse, R141 ;  /* 0x0000008d387b7220 */ /* 0x040fe40000410000 */
[----:B------:R-:W-:Y:S02]  /*5650*/  FMUL.FTZ R124, R56, R139 ;  /* 0x0000008b387c7220 */ /* 0x000fe40000410000 */
[----:B------:R-:W-:Y:S02]  /*5660*/  FMUL.FTZ R56, R135, R97 ;  /* 0x0000006187387220 */ /* 0x000fe40000410000 */
[C---:B------:R-:W-:Y:S01]  /*5670*/  FFMA.FTZ R63, R109.reuse, R60, -R62 ;  /* 0x0000003c6d3f7223 */ /* 0x040fe2000001083e */
[----:B------:R0:W1:Y:S01]  /*5680*/  MUFU.EX2 R118, R114 ;  /* 0x0000007200767308 */ /* 0x0000620000000800 */
[----:B------:R-:W-:-:S02]  /*5690*/  FFMA.FTZ R64, R109, R61, R64 ;  /* 0x0000003d6d407223 */ /* 0x000fc40000010040 */
[----:B------:R-:W-:Y:S01]  /*56a0*/  @!P0 IMAD R142, R116, R149, UR7 ;  /* 0x00000007748e8e24 */ /* 0x000fe2000f8e0295 */
[----:B------:R-:W-:Y:S01]  /*56b0*/  ISETP.NE.AND P1, PT, R101, RZ, PT ;  /* 0x000000ff6500720c */ /* 0x000fe20003f25270 */
[----:B------:R-:W-:-:S03]  /*56c0*/  FMUL.FTZ R116, R135, R89 ;  /* 0x0000005987747220 */ /* 0x000fc60000410000 */
[----:B------:R-:W3:Y:S01]  /*56d0*/  MUFU.EX2 R80, R80 ;  /* 0x0000005000507308 */ /* 0x000ee20000000800 */
[----:B------:R-:W-:Y:S02]  /*56e0*/  FMUL.FTZ R112, R112, R113 ;  /* 0x0000007170707220 */ /* 0x000fe40000410000 */
[----:B------:R-:W-:Y:S02]  /*56f0*/  FADD.FTZ R63, R214, R63 ;  /* 0x0000003fd63f7221 */ /* 0x000fe40000010000 */
[----:B------:R-:W-:-:S03]  /*5700*/  FADD.FTZ R64, RZ, R64 ;  /* 0x00000040ff407221 */ /* 0x000fc60000010000 */
[----:B------:R-:W4:Y:S01]  /*5710*/  MUFU.EX2 R57, R57 ;  /* 0x0000003900397308 */ /* 0x000f220000000800 */
[----:B------:R-:W-:Y:S01]  /*5720*/  HFMA2.MMA R147, -RZ, RZ, 0, 1.52587890625e-05 ;  /* 0x00000100ff937435 */ /* 0x000fe200000001ff */
[----:B------:R-:W-:Y:S01]  /*5730*/  HADD2.F32 R213, -RZ, R73.H1_H1 ;  /* 0x30000049ffd57230 */ /* 0x000fe20000004100 */
[----:B------:R-:W-:-:S05]  /*5740*/  FMUL.FTZ R61, R112, R63 ;  /* 0x0000003f703d7220 */ /* 0x000fca0000410000 */
[----:B------:R-:W0:Y:S01]  /*5750*/  MUFU.EX2 R58, R58 ;  /* 0x0000003a003a7308 */ /* 0x000e220000000800 */
[----:B------:R-:W-:-:S07]  /*5760*/  FMUL.FTZ R62, R112, R64 ;  /* 0x00000040703e7220 */ /* 0x000fce0000410000 */
[----:B------:R-:W0:Y:S01]  /*5770*/  MUFU.EX2 R59, R59 ;  /* 0x0000003b003b7308 */ /* 0x000e220000000800 */
[----:B------:R-:W-:-:S07]  /*5780*/  MOV R120, UR30 ;  /* 0x0000001e00787c02 */ /* 0x000fce0008000f00 */
[----:B------:R-:W1:Y:S01]  /*5790*/  MUFU.EX2 R56, R56 ;  /* 0x0000003800387308 */ /* 0x000e620000000800 */
[----:B------:R-:W-:-:S07]  /*57a0*/  FFMA.FTZ R61, R111, R64, R61 ;  /* 0x000000406f3d7223 */ /* 0x000fce000001003d */
[----:B------:R1:W3:Y:S01]  /*57b0*/  MUFU.EX2 R122, R116 ;  /* 0x00000074007a7308 */ /* 0x0002e20000000800 */
[----:B------:R-:W-:Y:S02]  /*57c0*/  FFMA.FTZ R62, R111, R63, -R62 ;  /* 0x0000003f6f3e7223 */ /* 0x000fe4000001083e */
[----:B------:R-:W-:Y:S01]  /*57d0*/  FMUL.FTZ R213, R213, R94 ;  /* 0x0000005ed5d57220 */ /* 0x000fe20000410000 */
[----:B------:R-:W-:Y:S01]  /*57e0*/  IADD3 R82, R101, 0x200, RZ ;  /* 0x0000020065527810 */ /* 0x000fe20007ffe0ff */
[----:B0-----:R-:W-:Y:S02]  /*57f0*/  FMUL.FTZ R114, R84, R117 ;  /* 0x0000007554727220 */ /* 0x001fe40000410000 */
[----:B------:R-:W-:Y:S02]  /*5800*/  FMUL.FTZ R60, R51, UR40 ;  /* 0x00000028333c7c20 */ /* 0x000fe40008410000 */
[----:B------:R-:W-:Y:S02]  /*5810*/  @!P1 IMAD R82, R120, R147, UR7 ;  /* 0x0000000778529e24 */ /* 0x000fe4000f8e0293 */
[----:B-1----:R-:W-:-:S02]  /*5820*/  FMUL.FTZ R117, R118, R127 ;  /* 0x0000007f76757220 */ /* 0x002fc40000410000 */
[----:B------:R-:W-:Y:S02]  /*5830*/  FADD.FTZ R61, RZ, R61 ;  /* 0x0000003dff3d7221 */ /* 0x000fe40000010000 */
[----:B------:R-:W-:Y:S02]  /*5840*/  FADD.FTZ R62, R213, R62 ;  /* 0x0000003ed53e7221 */ /* 0x000fe40000010000 */
[----:B------:R-:W-:Y:S02]  /*5850*/  FMUL.FTZ R118, R118, R125 ;  /* 0x0000007d76767220 */ /* 0x000fe40000410000 */
[----:B---3--:R-:W-:Y:S02]  /*5860*/  FMUL.FTZ R120, R80, R129 ;  /* 0x0000008150787220 */ /* 0x008fe40000410000 */
[C---:B----4-:R-:W-:Y:S02]  /*5870*/  FMUL.FTZ R125, R57.reuse, R128 ;  /* 0x00000080397d7220 */ /* 0x050fe40000410000 */
[----:B------:R-:W-:-:S02]  /*5880*/  FMUL.FTZ R126, R57, R126 ;  /* 0x0000007e397e7220 */ /* 0x000fc40000410000 */
[----:B------:R-:W-:Y:S02]  /*5890*/  FMUL.RZ R60, R60, 0.15915493667125701904 ;  /* 0x3e22f9833c3c7820 */ /* 0x000fe4000040c000 */
[C---:B------:R-:W-:Y:S02]  /*58a0*/  FMUL.FTZ R127, R58.reuse, R145 ;  /* 0x000000913a7f7220 */ /* 0x040fe40000410000 */
[----:B------:R-:W-:Y:S02]  /*58b0*/  FMUL.FTZ R128, R58, R143 ;  /* 0x0000008f3a807220 */ /* 0x000fe40000410000 */
[----:B------:R-:W-:Y:S02]  /*58c0*/  FMUL.FTZ R129, R59, R134 ;  /* 0x000000863b817220 */ /* 0x000fe40000410000 */
[----:B------:R-:W-:Y:S01]  /*58d0*/  FMUL.FTZ R64, R135, R52 ;  /* 0x0000003487407220 */ /* 0x000fe20000410000 */
[----:B------:R-:W-:Y:S01]  /*58e0*/  SHF.L.U32 R143, R82, 0x3, RZ ;  /* 0x00000003528f7819 */ /* 0x000fe200000006ff */
[----:B------:R-:W-:-:S02]  /*58f0*/  FMUL.FTZ R113, R84, R119 ;  /* 0x0000007754717220 */ /* 0x000fc40000410000 */
[C---:B------:R-:W-:Y:S02]  /*5900*/  FMUL.FTZ R57, R114.reuse, R61 ;  /* 0x0000003d72397220 */ /* 0x040fe40000410000 */
[----:B------:R-:W-:Y:S02]  /*5910*/  FMUL.FTZ R58, R114, R62 ;  /* 0x0000003e723a7220 */ /* 0x000fe40000410000 */
[----:B------:R-:W-:Y:S02]  /*5920*/  IMAD R134, R104, 0x3, R81 ;  /* 0x0000000368867824 */ /* 0x000fe400078e0251 */
[----:B------:R-:W-:Y:S02]  /*5930*/  FMUL.FTZ R116, R102, R121 ;  /* 0x0000007966747220 */ /* 0x000fe40000410000 */
[C---:B------:R-:W-:Y:S02]  /*5940*/  FMUL.FTZ R84, R56.reuse, R103 ;  /* 0x0000006738547220 */ /* 0x040fe40000410000 */
[----:B------:R-:W-:Y:S01]  /*5950*/  FMUL.FTZ R85, R56, R85 ;  /* 0x0000005538557220 */ /* 0x000fe20000410000 */
[----:B------:R-:W-:Y:S01]  /*5960*/  STS.128 [R81.X16+0x600], R76 ;  /* 0x0006004c51007388 */ /* 0x000fe2000000cc00 */
[C---:B------:R-:W-:Y:S01]  /*5970*/  FMUL.FTZ R121, R122.reuse, R137 ;  /* 0x000000897a797220 */ /* 0x040fe20000410000 */
[----:B------:R-:W-:Y:S01]  /*5980*/  MUFU.SIN R138, R60 ;  /* 0x0000003c008a7308 */ /* 0x000fe20000000400 */
[----:B------:R-:W-:Y:S01]  /*5990*/  FMUL.FTZ R122, R122, R133 ;  /* 0x000000857a7a7220 */ /* 0x000fe20000410000 */
[----:B------:R-:W-:-:S06]  /*59a0*/  NOP ;  /* 0x0000000000007918 */ /* 0x000fcc0000000000 */
[----:B------:R-:W-:Y:S01]  /*59b0*/  FMUL.FTZ R119, R80, R131 ;  /* 0x0000008350777220 */ /* 0x000fe20000410000 */
[----:B------:R0:W-:Y:S01]  /*59c0*/  MUFU.COS R140, R60 ;  /* 0x0000003c008c7308 */ /* 0x0001e20000000000 */
[C---:B------:R-:W-:Y:S01]  /*59d0*/  FFMA.FTZ R139, R113.reuse, R62, -R57 ;  /* 0x0000003e718b7223 */ /* 0x040fe20000010839 */
[----:B------:R-:W-:Y:S01]  /*59e0*/  LDS.128 R76, [R134.X16+0x20] ;  /* 0x00002000864c7984 */ /* 0x000fe2000000cc00 */
[----:B------:R-:W-:-:S03]  /*59f0*/  FFMA.FTZ R141, R113, R61, R58 ;  /* 0x0000003d718d7223 */ /* 0x000fc6000001003a */
[----:B------:R-:W-:Y:S02]  /*5a00*/  LDS.128 R80, [R134.X16+0x30] ;  /* 0x0000300086507984 */ /* 0x000fe4000000cc00 */
[----:B------:R1:W-:Y:S02]  /*5a10*/  MUFU.EX2 R133, R64 ;  /* 0x0000004000857308 */ /* 0x0003e40000000800 */
[----:B0-----:R-:W0:Y:S01]  /*5a20*/  LDS.128 R60, [R134.X16] ;  /* 0x00000000863c7984 */ /* 0x001e22000000cc00 */
[----:B------:R-:W-:-:S03]  /*5a30*/  FMUL.FTZ R131, R135, R51 ;  /* 0x0000003387837220 */ /* 0x000fc60000410000 */
[----:B-1----:R1:W3:Y:S04]  /*5a40*/  LDS.128 R64, [R134.X16+0x10] ;  /* 0x0000100086407984 */ /* 0x0022e8000000cc00 */
[----:B------:R4:W-:Y:S01]  /*5a50*/  STS.64 [R143+0x7780], R84 ;  /* 0x007780548f007388 */ /* 0x0009e20000000a00 */
[----:B------:R-:W-:Y:S01]  /*5a60*/  MUFU.SIN R132, R136 ;  /* 0x0000008800847308 */ /* 0x000fe20000000400 */
[----:B------:R-:W-:Y:S01]  /*5a70*/  HFMA2.MMA R103, -RZ, RZ, 0, 9.5367431640625e-07 ;  /* 0x00000010ff677435 */ /* 0x000fe200000001ff */
[----:B------:R-:W-:-:S06]  /*5a80*/  HADD2.F32 R212, -RZ, R74.H0_H0 ;  /* 0x2000004affd47230 */ /* 0x000fcc0000004100 */
[----:B------:R-:W0:Y:S08]  /*5a90*/  MUFU.COS R136, R136 ;  /* 0x0000008800887308 */ /* 0x000e300000000000 */
[----:B------:R0:W1:Y:S01]  /*5aa0*/  MUFU.EX2 R137, R131 ;  /* 0x0000008300897308 */ /* 0x0000620000000800 */
[----:B------:R-:W-:Y:S01]  /*5ab0*/  HFMA2.MMA R56, -RZ, RZ, 1.875, 0 ;  /* 0x3f800000ff387435 */ /* 0x000fe200000001ff */
[----:B------:R-:W-:Y:S01]  /*5ac0*/  FMUL.FTZ R212, R212, R93 ;  /* 0x0000005dd4d47220 */ /* 0x000fe20000410000 */
[----:B------:R-:W-:Y:S01]  /*5ad0*/  MOV R57, RZ ;  /* 0x000000ff00397202 */ /* 0x000fe20000000f00 */
[----:B------:R-:W-:-:S02]  /*5ae0*/  FMUL.FTZ R130, R59, R130 ;  /* 0x000000823b827220 */ /* 0x000fc40000410000 */
[----:B------:R-:W-:Y:S01]  /*5af0*/  CS2R R58, SRZ ;  /* 0x00000000003a7805 */ /* 0x000fe2000001ff00 */
[----:B------:R-:W-:Y:S01]  /*5b00*/  @!P0 IMAD.WIDE R102, R142, R103, UR10 ;  /* 0x0000000a8e668e25 */ /* 0x000fe2000f8e0267 */
[----:B------:R-:W-:Y:S03]  /*5b10*/  BAR.SYNC.DEFER_BLOCKING 0x0 ;  /* 0x0000000000007b1d */ /* 0x000fe60000010000 */
[----:B------:R-:W-:Y:S02]  /*5b20*/  FADD.FTZ R139, R212, R139 ;  /* 0x0000008bd48b7221 */ /* 0x000fe40000010000 */
[----:B------:R-:W-:Y:S02]  /*5b30*/  FADD.FTZ R141, RZ, R141 ;  /* 0x0000008dff8d7221 */ /* 0x000fe40000010000 */
[C---:B0-----:R-:W-:Y:S02]  /*5b40*/  FMUL.FTZ R131, R133.reuse, R136 ;  /* 0x0000008885837220 */ /* 0x041fe40000410000 */
[----:B------:R-:W-:-:S02]  /*5b50*/  FMUL.FTZ R132, R133, R132 ;  /* 0x0000008485847220 */ /* 0x000fc40000410000 */
[C---:B-1----:R-:W-:Y:S02]  /*5b60*/  FMUL.FTZ R133, R137.reuse, R140 ;  /* 0x0000008c89857220 */ /* 0x042fe40000410000 */
[C---:B------:R-:W-:Y:S01]  /*5b70*/  FMUL.FTZ R140, R116.reuse, R139 ;  /* 0x0000008b748c7220 */ /* 0x040fe20000410000 */
[----:B------:R-:W-:Y:S01]  /*5b80*/  HADD2.F32 R211, -RZ, R74.H1_H1 ;  /* 0x3000004affd37230 */ /* 0x000fe20000004100 */
[-C--:B------:R-:W-:Y:S02]  /*5b90*/  FMUL.FTZ R136, R116, R141.reuse ;  /* 0x0000008d74887220 */ /* 0x080fe40000410000 */
[----:B------:R-:W-:Y:S02]  /*5ba0*/  FMUL.FTZ R134, R137, R138 ;  /* 0x0000008a89867220 */ /* 0x000fe40000410000 */
[C---:B------:R-:W-:Y:S01]  /*5bb0*/  FFMA.FTZ R140, R115.reuse, R141, R140 ;  /* 0x0000008d738c7223 */ /* 0x040fe2000001008c */
[----:B------:R0:W5:Y:S01]  /*5bc0*/  @!P0 LDG.E.128 R56, [R102.64] ;  /* 0x0000002266388981 */ /* 0x000162000c1e1d00 */
[----:B------:R-:W-:-:S02]  /*5bd0*/  FFMA.FTZ R138, R115, R139, -R136 ;  /* 0x0000008b738a7223 */ /* 0x000fc40000010888 */
[C---:B------:R-:W-:Y:S02]  /*5be0*/  FMUL.FTZ R136, R84.reuse, R108 ;  /* 0x0000006c54887220 */ /* 0x040fe40000410000 */
[----:B------:R-:W-:Y:S02]  /*5bf0*/  FMUL.FTZ R211, R211, R92 ;  /* 0x0000005cd3d37220 */ /* 0x000fe40000410000 */
[C---:B0-----:R-:W-:Y:S02]  /*5c00*/  FMUL.FTZ R102, R85.reuse, R108 ;  /* 0x0000006c55667220 */ /* 0x041fe40000410000 */
[----:B------:R-:W-:Y:S02]  /*5c10*/  FADD.FTZ R140, RZ, R140 ;  /* 0x0000008cff8c7221 */ /* 0x000fe40000010000 */
[-C--:B------:R-:W-:Y:S01]  /*5c20*/  FFMA.FTZ R102, R84, R107.reuse, -R102 ;  /* 0x0000006b54667223 */ /* 0x080fe20000010866 */
[----:B------:R-:W-:Y:S01]  /*5c30*/  HADD2.F32 R210, -RZ, R75.H0_H0 ;  /* 0x2000004bffd27230 */ /* 0x000fe20000004100 */
[----:B------:R-:W-:-:S02]  /*5c40*/  FFMA.FTZ R136, R85, R107, R136 ;  /* 0x0000006b55887223 */ /* 0x000fc40000010088 */
[----:B------:R-:W-:Y:S02]  /*5c50*/  FMUL.FTZ R103, R110, R102 ;  /* 0x000000666e677220 */ /* 0x000fe40000410000 */
[----:B------:R-:W-:Y:S02]  /*5c60*/  FADD.FTZ R138, R211, R138 ;  /* 0x0000008ad38a7221 */ /* 0x000fe40000010000 */
[C---:B------:R-:W-:Y:S02]  /*5c70*/  FMUL.FTZ R137, R118.reuse, R140 ;  /* 0x0000008c76897220 */ /* 0x040fe40000410000 */
[----:B------:R-:W-:Y:S02]  /*5c80*/  FFMA.FTZ R103, R109, R136, R103 ;  /* 0x000000886d677223 */ /* 0x000fe40000010067 */
[----:B------:R-:W-:Y:S02]  /*5c90*/  FMUL.FTZ R139, R118, R138 ;  /* 0x0000008a768b7220 */ /* 0x000fe40000410000 */
[----:B------:R-:W-:-:S02]  /*5ca0*/  FMUL.FTZ R136, R110, R136 ;  /* 0x000000886e887220 */ /* 0x000fc40000410000 */
[C---:B------:R-:W-:Y:S02]  /*5cb0*/  FFMA.FTZ R137, R117.reuse, R138, -R137 ;  /* 0x0000008a75897223 */ /* 0x040fe40000010889 */
[----:B------:R-:W-:Y:S02]  /*5cc0*/  FMUL.FTZ R210, R210, R91 ;  /* 0x0000005bd2d27220 */ /* 0x000fe40000410000 */
[----:B------:R-:W-:Y:S02]  /*5cd0*/  FFMA.FTZ R139, R117, R140, R139 ;  /* 0x0000008c758b7223 */ /* 0x000fe4000001008b */
[----:B------:R-:W-:Y:S02]  /*5ce0*/  FFMA.FTZ R136, R109, R102, -R136 ;  /* 0x000000666d887223 */ /* 0x000fe40000010888 */
[----:B------:R-:W-:Y:S02]  /*5cf0*/  FMUL.FTZ R102, R112, R103 ;  /* 0x0000006770667220 */ /* 0x000fe40000410000 */
[----:B------:R-:W-:-:S02]  /*5d00*/  FADD.FTZ R137, R210, R137 ;  /* 0x00000089d2897221 */ /* 0x000fc40000010000 */
[----:B------:R-:W-:Y:S02]  /*5d10*/  FADD.FTZ R139, RZ, R139 ;  /* 0x0000008bff8b7221 */ /* 0x000fe40000010000 */
[-C--:B------:R-:W-:Y:S02]  /*5d20*/  FFMA.FTZ R102, R111, R136.reuse, -R102 ;  /* 0x000000886f667223 */ /* 0x080fe40000010866 */
[----:B------:R-:W-:Y:S01]  /*5d30*/  FMUL.FTZ R140, R120, R137 ;  /* 0x00000089788c7220 */ /* 0x000fe20000410000 */
[----:B------:R-:W-:Y:S01]  /*5d40*/  HADD2.F32 R209, -RZ, R75.H1_H1 ;  /* 0x3000004bffd17230 */ /* 0x000fe20000004100 */
[----:B------:R-:W-:Y:S02]  /*5d50*/  FMUL.FTZ R136, R112, R136 ;  /* 0x0000008870887220 */ /* 0x000fe40000410000 */
[-C--:B------:R-:W-:Y:S02]  /*5d60*/  FMUL.FTZ R138, R120, R139.reuse ;  /* 0x0000008b788a7220 */ /* 0x080fe40000410000 */
[----:B------:R-:W-:-:S02]  /*5d70*/  FFMA.FTZ R140, R119, R139, R140 ;  /* 0x0000008b778c7223 */ /* 0x000fc4000001008c */
[----:B------:R-:W-:Y:S02]  /*5d80*/  FFMA.FTZ R136, R111, R103, R136 ;  /* 0x000000676f887223 */ /* 0x000fe40000010088 */
[----:B------:R-:W-:Y:S02]  /*5d90*/  FFMA.FTZ R138, R119, R137, -R138 ;  /* 0x00000089778a7223 */ /* 0x000fe4000001088a */
[----:B------:R-:W-:Y:S02]  /*5da0*/  FMUL.FTZ R209, R209, R90 ;  /* 0x0000005ad1d17220 */ /* 0x000fe40000410000 */
[----:B------:R-:W-:Y:S02]  /*5db0*/  FADD.FTZ R140, RZ, R140 ;  /* 0x0000008cff8c7221 */ /* 0x000fe40000010000 */
[----:B------:R-:W-:Y:S01]  /*5dc0*/  FMUL.FTZ R103, R114, R136 ;  /* 0x0000008872677220 */ /* 0x000fe20000410000 */
[----:B------:R-:W-:Y:S01]  /*5dd0*/  HADD2.F32 R208, -RZ, R68.H0_H0 ;  /* 0x20000044ffd07230 */ /* 0x000fe20000004100 */
[----:B------:R-:W-:-:S02]  /*5de0*/  FADD.FTZ R138, R209, R138 ;  /* 0x0000008ad18a7221 */ /* 0x000fc40000010000 */
[----:B------:R-:W-:Y:S02]  /*5df0*/  FMUL.FTZ R139, R122, R140 ;  /* 0x0000008c7a8b7220 */ /* 0x000fe40000410000 */
[-C--:B------:R-:W-:Y:S02]  /*5e00*/  FMUL.FTZ R137, R114, R102.reuse ;  /* 0x0000006672897220 */ /* 0x080fe40000410000 */
[----:B------:R-:W-:Y:S02]  /*5e10*/  FFMA.FTZ R103, R113, R102, -R103 ;  /* 0x0000006671677223 */ /* 0x000fe40000010867 */
[-C--:B------:R-:W-:Y:S02]  /*5e20*/  FMUL.FTZ R141, R122, R138.reuse ;  /* 0x0000008a7a8d7220 */ /* 0x080fe40000410000 */
[----:B------:R-:W-:Y:S02]  /*5e30*/  FFMA.FTZ R139, R121, R138, -R139 ;  /* 0x0000008a798b7223 */ /* 0x000fe4000001088b */
[----:B------:R-:W-:-:S02]  /*5e40*/  FFMA.FTZ R137, R113, R136, R137 ;  /* 0x0000008871897223 */ /* 0x000fc40000010089 */
[----:B------:R-:W-:Y:S02]  /*5e50*/  FMUL.FTZ R208, R208, R89 ;  /* 0x00000059d0d07220 */ /* 0x000fe40000410000 */
[----:B------:R-:W-:Y:S02]  /*5e60*/  FMUL.FTZ R138, R116, R103 ;  /* 0x00000067748a7220 */ /* 0x000fe40000410000 */
[----:B------:R-:W-:Y:S02]  /*5e70*/  FFMA.FTZ R141, R121, R140, R141 ;  /* 0x0000008c798d7223 */ /* 0x000fe4000001008d */
[----:B------:R-:W-:Y:S02]  /*5e80*/  FMUL.FTZ R102, R50, UR40 ;  /* 0x0000002832667c20 */ /* 0x000fe40008410000 */
[----:B------:R-:W-:Y:S02]  /*5e90*/  FMUL.FTZ R136, R116, R137 ;  /* 0x0000008974887220 */ /* 0x000fe40000410000 */
[----:B------:R-:W-:-:S02]  /*5ea0*/  FADD.FTZ R139, R208, R139 ;  /* 0x0000008bd08b7221 */ /* 0x000fc40000010000 */
[C---:B------:R-:W-:Y:S02]  /*5eb0*/  FFMA.FTZ R138, R115.reuse, R137, R138 ;  /* 0x00000089738a7223 */ /* 0x040fe4000001008a */
[----:B------:R-:W-:Y:S02]  /*5ec0*/  FADD.FTZ R141, RZ, R141 ;  /* 0x0000008dff8d7221 */ /* 0x000fe40000010000 */
[----:B------:R-:W-:Y:S01]  /*5ed0*/  FMUL.RZ R144, R102, 0.15915493667125701904 ;  /* 0x3e22f98366907820 */ /* 0x000fe2000040c000 */
[----:B------:R-:W-:Y:S01]  /*5ee0*/  HADD2.F32 R207, -RZ, R68.H1_H1 ;  /* 0x30000044ffcf7230 */ /* 0x000fe20000004100 */
[----:B------:R-:W-:Y:S02]  /*5ef0*/  FFMA.FTZ R136, R115, R103, -R136 ;  /* 0x0000006773887223 */ /* 0x000fe40000010888 */
[----:B------:R-:W-:Y:S02]  /*5f00*/  FMUL.FTZ R142, R124, R139 ;  /* 0x0000008b7c8e7220 */ /* 0x000fe40000410000 */
[----:B------:R-:W-:-:S02]  /*5f10*/  FMUL.FTZ R102, R118, R138 ;  /* 0x0000008a76667220 */ /* 0x000fc40000410000 */
[-C--:B------:R-:W-:Y:S02]  /*5f20*/  FMUL.FTZ R140, R124, R141.reuse ;  /* 0x0000008d7c8c7220 */ /* 0x080fe40000410000 */
[----:B------:R-:W-:Y:S02]  /*5f30*/  FFMA.FTZ R142, R123, R141, R142 ;  /* 0x0000008d7b8e7223 */ /* 0x000fe4000001008e */
[-C--:B------:R-:W-:Y:S02]  /*5f40*/  FFMA.FTZ R102, R117, R136.reuse, -R102 ;  /* 0x0000008875667223 */ /* 0x080fe40000010866 */
[----:B------:R-:W-:Y:S02]  /*5f50*/  FMUL.FTZ R136, R118, R136 ;  /* 0x0000008876887220 */ /* 0x000fe40000410000 */
[----:B------:R-:W-:Y:S02]  /*5f60*/  FFMA.FTZ R140, R123, R139, -R140 ;  /* 0x0000008b7b8c7223 */ /* 0x000fe4000001088c */
[----:B------:R-:W-:-:S02]  /*5f70*/  FMUL.FTZ R207, R207, R88 ;  /* 0x00000058cfcf7220 */ /* 0x000fc40000410000 */
[----:B------:R-:W-:Y:S02]  /*5f80*/  FADD.FTZ R142, RZ, R142 ;  /* 0x0000008eff8e7221 */ /* 0x000fe40000010000 */
[----:B------:R-:W-:Y:S02]  /*5f90*/  FFMA.FTZ R138, R117, R138, R136 ;  /* 0x0000008a758a7223 */ /* 0x000fe40000010088 */
[----:B------:R-:W-:Y:S02]  /*5fa0*/  FADD.FTZ R140, R207, R140 ;  /* 0x0000008ccf8c7221 */ /* 0x000fe40000010000 */
[----:B------:R-:W-:Y:S02]  /*5fb0*/  FMUL.FTZ R139, R126, R142 ;  /* 0x0000008e7e8b7220 */ /* 0x000fe40000410000 */
[----:B------:R-:W-:Y:S02]  /*5fc0*/  FMUL.FTZ R135, R135, R50 ;  /* 0x0000003287877220 */ /* 0x000fe40000410000 */
[----:B------:R-:W-:Y:S01]  /*5fd0*/  FMUL.FTZ R103, R120, R138 ;  /* 0x0000008a78677220 */ /* 0x000fe20000410000 */
[----:B------:R-:W-:Y:S01]  /*5fe0*/  HADD2.F32 R206, -RZ, R69.H0_H0 ;  /* 0x20000045ffce7230 */ /* 0x000fe20000004100 */
[-C--:B----4-:R-:W-:Y:S01]  /*5ff0*/  FMUL.FTZ R143, R126, R140.reuse ;  /* 0x0000008c7e8f7220 */ /* 0x090fe20000410000 */
[----:B------:R-:W-:Y:S01]  /*6000*/  MUFU.COS R137, R144 ;  /* 0x0000009000897308 */ /* 0x000fe20000000000 */
[----:B------:R-:W-:-:S02]  /*6010*/  FFMA.FTZ R141, R125, R140, -R139 ;  /* 0x0000008c7d8d7223 */ /* 0x000fc4000001088b */
[-C--:B------:R-:W-:Y:S02]  /*6020*/  FFMA.FTZ R139, R119, R102.reuse, -R103 ;  /* 0x00000066778b7223 */ /* 0x080fe40000010867 */
[----:B------:R-:W-:Y:S02]  /*6030*/  FMUL.FTZ R102, R120, R102 ;  /* 0x0000006678667220 */ /* 0x000fe40000410000 */
[----:B------:R-:W-:Y:S01]  /*6040*/  FFMA.FTZ R143, R125, R142, R143 ;  /* 0x0000008e7d8f7223 */ /* 0x000fe2000001008f */
[----:B------:R0:W1:Y:S01]  /*6050*/  MUFU.EX2 R136, R135 ;  /* 0x0000008700887308 */ /* 0x0000620000000800 */
[----:B------:R-:W-:Y:S02]  /*6060*/  FMUL.FTZ R206, R206, R55 ;  /* 0x00000037cece7220 */ /* 0x000fe40000410000 */
[----:B------:R-:W-:Y:S02]  /*6070*/  FFMA.FTZ R102, R119, R138, R102 ;  /* 0x0000008a77667223 */ /* 0x000fe40000010066 */
[----:B------:R-:W-:Y:S01]  /*6080*/  FADD.FTZ R143, RZ, R143 ;  /* 0x0000008fff8f7221 */ /* 0x000fe20000010000 */
[----:B------:R-:W-:Y:S01]  /*6090*/  HADD2.F32 R205, -RZ, R69.H1_H1 ;  /* 0x30000045ffcd7230 */ /* 0x000fe20000004100 */
[----:B------:R-:W-:Y:S01]  /*60a0*/  FADD.FTZ R141, R206, R141 ;  /* 0x0000008dce8d7221 */ /* 0x000fe20000010000 */
[----:B------:R-:W4:Y:S01]  /*60b0*/  MUFU.SIN R103, R144 ;  /* 0x0000009000677308 */ /* 0x000f220000000400 */
[----:B------:R-:W-:-:S02]  /*60c0*/  FMUL.FTZ R138, R122, R102 ;  /* 0x000000667a8a7220 */ /* 0x000fc40000410000 */
[----:B------:R-:W-:Y:S02]  /*60d0*/  FMUL.FTZ R140, R128, R143 ;  /* 0x0000008f808c7220 */ /* 0x000fe40000410000 */
[----:B0-----:R-:W-:Y:S02]  /*60e0*/  FMUL.FTZ R135, R122, R139 ;  /* 0x0000008b7a877220 */ /* 0x001fe40000410000 */
[----:B------:R-:W-:Y:S02]  /*60f0*/  FMUL.FTZ R142, R128, R141 ;  /* 0x0000008d808e7220 */ /* 0x000fe40000410000 */
[----:B------:R-:W-:Y:S02]  /*6100*/  FFMA.FTZ R138, R121, R139, -R138 ;  /* 0x0000008b798a7223 */ /* 0x000fe4000001088a */
[----:B------:R-:W-:Y:S02]  /*6110*/  FFMA.FTZ R140, R127, R141, -R140 ;  /* 0x0000008d7f8c7223 */ /* 0x000fe4000001088c */
[----:B------:R-:W-:-:S02]  /*6120*/  FMUL.FTZ R205, R205, R54 ;  /* 0x00000036cdcd7220 */ /* 0x000fc40000410000 */
[----:B------:R-:W-:Y:S02]  /*6130*/  FFMA.FTZ R102, R121, R102, R135 ;  /* 0x0000006679667223 */ /* 0x000fe40000010087 */
[----:B------:R-:W-:Y:S02]  /*6140*/  FFMA.FTZ R142, R127, R143, R142 ;  /* 0x0000008f7f8e7223 */ /* 0x000fe4000001008e */
[----:B-1----:R-:W-:Y:S02]  /*6150*/  FMUL.FTZ R135, R136, R137 ;  /* 0x0000008988877220 */ /* 0x002fe40000410000 */
[----:B------:R-:W-:Y:S02]  /*6160*/  FMUL.FTZ R137, R124, R138 ;  /* 0x0000008a7c897220 */ /* 0x000fe40000410000 */
[----:B------:R-:W-:Y:S02]  /*6170*/  FADD.FTZ R140, R205, R140 ;  /* 0x0000008ccd8c7221 */ /* 0x000fe40000010000 */
[----:B------:R-:W-:-:S02]  /*6180*/  FADD.FTZ R142, RZ, R142 ;  /* 0x0000008eff8e7221 */ /* 0x000fc40000010000 */
[----:B------:R-:W-:Y:S02]  /*6190*/  FFMA.FTZ R137, R123, R102, R137 ;  /* 0x000000667b897223 */ /* 0x000fe40000010089 */
[----:B------:R-:W-:Y:S02]  /*61a0*/  FMUL.FTZ R139, R130, R140 ;  /* 0x0000008c828b7220 */ /* 0x000fe40000410000 */
[----:B----4-:R-:W-:Y:S02]  /*61b0*/  FMUL.FTZ R136, R136, R103 ;  /* 0x0000006788887220 */ /* 0x010fe40000410000 */
[----:B------:R-:W-:Y:S01]  /*61c0*/  FMUL.FTZ R102, R124, R102 ;  /* 0x000000667c667220 */ /* 0x000fe20000410000 */
[----:B------:R-:W-:Y:S01]  /*61d0*/  HADD2.F32 R204, -RZ, R70.H0_H0 ;  /* 0x20000046ffcc7230 */ /* 0x000fe20000004100 */
[-C--:B------:R-:W-:Y:S02]  /*61e0*/  FMUL.FTZ R103, R130, R142.reuse ;  /* 0x0000008e82677220 */ /* 0x080fe40000410000 */
[----:B------:R-:W-:-:S02]  /*61f0*/  FFMA.FTZ R142, R129, R142, R139 ;  /* 0x0000008e818e7223 */ /* 0x000fc4000001008b */
[----:B------:R-:W-:Y:S02]  /*6200*/  FFMA.FTZ R102, R123, R138, -R102 ;  /* 0x0000008a7b667223 */ /* 0x000fe40000010866 */
[----:B------:R-:W-:Y:S02]  /*6210*/  FFMA.FTZ R139, R129, R140, -R103 ;  /* 0x0000008c818b7223 */ /* 0x000fe40000010867 */
[----:B------:R-:W-:Y:S02]  /*6220*/  FMUL.FTZ R103, R126, R137 ;  /* 0x000000897e677220 */ /* 0x000fe40000410000 */
[----:B------:R-:W-:Y:S02]  /*6230*/  FMUL.FTZ R204, R204, R53 ;  /* 0x00000035cccc7220 */ /* 0x000fe40000410000 */
[----:B------:R-:W-:Y:S02]  /*6240*/  FADD.FTZ R142, RZ, R142 ;  /* 0x0000008eff8e7221 */ /* 0x000fe40000010000 */
[-C--:B------:R-:W-:Y:S01]  /*6250*/  FMUL.FTZ R138, R126, R102.reuse ;  /* 0x000000667e8a7220 */ /* 0x080fe20000410000 */
[----:B------:R-:W-:Y:S01]  /*6260*/  HADD2.F32 R203, -RZ, R70.H1_H1 ;  /* 0x30000046ffcb7230 */ /* 0x000fe20000004100 */
[----:B------:R-:W-:-:S02]  /*6270*/  FFMA.FTZ R103, R125, R102, -R103 ;  /* 0x000000667d677223 */ /* 0x000fc40000010867 */
[----:B------:R-:W-:Y:S02]  /*6280*/  FADD.FTZ R139, R204, R139 ;  /* 0x0000008bcc8b7221 */ /* 0x000fe40000010000 */
[C---:B------:R-:W-:Y:S02]  /*6290*/  FMUL.FTZ R102, R132.reuse, R142 ;  /* 0x0000008e84667220 */ /* 0x040fe40000410000 */
[----:B------:R-:W-:Y:S02]  /*62a0*/  FFMA.FTZ R138, R125, R137, R138 ;  /* 0x000000897d8a7223 */ /* 0x000fe4000001008a */
[-C--:B------:R-:W-:Y:S02]  /*62b0*/  FFMA.FTZ R140, R131, R139.reuse, -R102 ;  /* 0x0000008b838c7223 */ /* 0x080fe40000010866 */
[----:B------:R-:W-:Y:S02]  /*62c0*/  FMUL.FTZ R141, R132, R139 ;  /* 0x0000008b848d7220 */ /* 0x000fe40000410000 */
[----:B------:R-:W-:-:S02]  /*62d0*/  FMUL.FTZ R102, R128, R138 ;  /* 0x0000008a80667220 */ /* 0x000fc40000410000 */
[----:B------:R-:W-:Y:S02]  /*62e0*/  FMUL.FTZ R203, R203, R52 ;  /* 0x00000034cbcb7220 */ /* 0x000fe40000410000 */
[-C--:B------:R-:W-:Y:S02]  /*62f0*/  FMUL.FTZ R137, R128, R103.reuse ;  /* 0x0000006780897220 */ /* 0x080fe40000410000 */
[----:B------:R-:W-:Y:S02]  /*6300*/  FFMA.FTZ R141, R131, R142, R141 ;  /* 0x0000008e838d7223 */ /* 0x000fe4000001008d */
[----:B------:R-:W-:Y:S02]  /*6310*/  FFMA.FTZ R102, R127, R103, -R102 ;  /* 0x000000677f667223 */ /* 0x000fe40000010866 */
[----:B------:R-:W-:Y:S01]  /*6320*/  FADD.FTZ R140, R203, R140 ;  /* 0x0000008ccb8c7221 */ /* 0x000fe20000010000 */
[----:B--2---:R0:W1:Y:S01]  /*6330*/  R2UR UR43, R87 ;  /* 0x00000000572b73c2 */ /* 0x00406200000e0000 */
[----:B------:R-:W-:-:S02]  /*6340*/  FFMA.FTZ R137, R127, R138, R137 ;  /* 0x0000008a7f897223 */ /* 0x000fc40000010089 */
[----:B------:R-:W-:Y:S02]  /*6350*/  FADD.FTZ R141, RZ, R141 ;  /* 0x0000008dff8d7221 */ /* 0x000fe40000010000 */
[----:B------:R-:W-:Y:S02]  /*6360*/  FMUL.FTZ R138, R130, R102 ;  /* 0x00000066828a7220 */ /* 0x000fe40000410000 */
[----:B------:R-:W-:Y:S01]  /*6370*/  FMUL.FTZ R142, R134, R140 ;  /* 0x0000008c868e7220 */ /* 0x000fe20000410000 */
[----:B------:R2:W4:Y:S01]  /*6380*/  R2UR UR42, R86 ;  /* 0x00000000562a73c2 */ /* 0x00052200000e0000 */
[----:B------:R-:W-:Y:S01]  /*6390*/  FMUL.FTZ R103, R130, R137 ;  /* 0x0000008982677220 */ /* 0x000fe20000410000 */
[----:B------:R-:W-:Y:S01]  /*63a0*/  HADD2.F32 R202, -RZ, R71.H0_H0 ;  /* 0x20000047ffca7230 */ /* 0x000fe20000004100 */
[----:B------:R-:W-:Y:S02]  /*63b0*/  FMUL.FTZ R139, R134, R141 ;  /* 0x0000008d868b7220 */ /* 0x000fe40000410000 */
[----:B------:R-:W-:-:S02]  /*63c0*/  FFMA.FTZ R138, R129, R137, R138 ;  /* 0x00000089818a7223 */ /* 0x000fc4000001008a */
[----:B------:R-:W-:Y:S02]  /*63d0*/  FFMA.FTZ R142, R133, R141, R142 ;  /* 0x0000008d858e7223 */ /* 0x000fe4000001008e */
        /* <DEDUP_REMOVED lines=15> */
[----:B--2---:R-:W-:Y:S01]  /*64d0*/  FFMA.FTZ R86, R133, R137, R138 ;  /* 0x0000008985567223 */ /* 0x004fe2000001008a */
[----:B------:R-:W-:Y:S01]  /*64e0*/  HADD2.F32 R137, -RZ, R60.H0_H0 ;  /* 0x2000003cff897230 */ /* 0x000fe20000004100 */
[----:B-1----:R-:W-:Y:S01]  /*64f0*/  FMUL.FTZ R60, R139, UR43 ;  /* 0x0000002b8b3c7c20 */ /* 0x002fe20008410000 */
        /* <DEDUP_REMOVED lines=20> */
[--C-:B---3--:R-:W-:Y:S01]  /*6640*/  HADD2.F32 R155, -RZ, R64.reuse.H1_H1 ;  /* 0x30000040ff9b7230 */ /* 0x108fe20000004100 */
        /* <DEDUP_REMOVED lines=8> */
[----:B------:R-:W-:Y:S01]  /*66d0*/  FMUL.FTZ R61, R155, UR43 ;  /* 0x0000002b9b3d7c20 */ /* 0x000fe20008410000 */
        /* <DEDUP_REMOVED lines=100> */
[C---:B------:R-:W-:Y:S01]  /*6d20*/  FFMA.FTZ R201, R186.reuse, UR42, -R63 ;  /* 0x0000002abac97c23 */ /* 0x040fe2000801083f */
        /* <DEDUP_REMOVED lines=21> */
.L_x_2813:
[----:B01----:R-:W-:Y:S05]  /*6e80*/  BSYNC B0 ;  /* 0x0000000000007941 */ /* 0x003fea0003800000 */
.L_x_2812:
        /* <DEDUP_REMOVED lines=58> */
.L_x_2920:
        /* <DEDUP_REMOVED lines=68> */
.L_x_2921:
        /* <DEDUP_REMOVED lines=19> */
[----:B-----5:R-:W-:Y:S05]  /*77a0*/  CALL.REL.NOINC `($__internal_70_$__cuda_sm70_shflsync_idx_p) ;  /* 0x00009a9000007944 */ /* 0x020fea0003c00000 */
.L_x_2818:
[----:B------:R-:W-:Y:S05]  /*77b0*/  BRA.CONV ~URZ, `(.L_x_2819) ;  /* 0x000000637f007947 */ /* 0x000fea000b800000 */
[----:B0-----:R-:W-:Y:S01]  /*77c0*/  HFMA2.MMA R65, -RZ, RZ, 0, 1.847743988037109375e-06 ;  /* 0x0000001fff417435 */ /* 0x001fe200000001ff */
[----:B------:R-:W-:-:S02]  /*77d0*/  MOV R63, R77 ;  /* 0x0000004d003f7202 */ /* 0x000fc40000000f00 */
[----:B------:R-:W-:Y:S02]  /*77e0*/  MOV R64, 0x1f ;  /* 0x0000001f00407802 */ /* 0x000fe40000000f00 */
[----:B-1----:R-:W-:Y:S02]  /*77f0*/  MOV R62, 0xffffffff ;  /* 0xffffffff003e7802 */ /* 0x002fe40000000f00 */
[----:B------:R-:W-:Y:S02]  /*7800*/  MOV R60, 0x7820 ;  /* 0x00007820003c7802 */ /* 0x000fe40000000f00 */
[----:B-----5:R-:W-:Y:S05]  /*7810*/  CALL.REL.NOINC `($__internal_70_$__cuda_sm70_shflsync_idx_p) ;  /* 0x00009a2000007944 */ /* 0x020fea0003c00000 */
.L_x_2819:
[----:B------:R-:W-:Y:S05]  /*7820*/  BRA.CONV ~URZ, `(.L_x_2820) ;  /* 0x000000637f007947 */ /* 0x000fea000b800000 */
[----:B0-----:R-:W-:Y:S01]  /*7830*/  HFMA2.MMA R65, -RZ, RZ, 0, 1.847743988037109375e-06 ;  /* 0x0000001fff417435 */ /* 0x001fe200000001ff */
[----:B------:R-:W-:Y:S02]  /*7840*/  MOV R63, R82 ;  /* 0x00000052003f7202 */ /* 0x000fe40000000f00 */
[----:B------:R-:W-:Y:S02]  /*7850*/  MOV R64, 0x1f ;  /* 0x0000001f00407802 */ /* 0x000fe40000000f00 */
[----:B-1----:R-:W-:Y:S02]  /*7860*/  MOV R62, 0xffffffff ;  /* 0xffffffff003e7802 */ /* 0x002fe40000000f00 */
[----:B------:R-:W-:-:S02]  /*7870*/  MOV R60, 0x7890 ;  /* 0x00007890003c7802 */ /* 0x000fc40000000f00 */
[----:B-----5:R-:W-:Y:S05]  /*7880*/  CALL.REL.NOINC `($__internal_70_$__cuda_sm70_shflsync_idx_p) ;  /* 0x000099b000007944 */ /* 0x020fea0003c00000 */
.L_x_2820:
[----:B------:R-:W-:Y:S05]  /*7890*/  BRA.CONV ~URZ, `(.L_x_2821) ;  /* 0x000000637f007947 */ /* 0x000fea000b800000 */
[----:B0-----:R-:W-:Y:S01]  /*78a0*/  HFMA2.MMA R65, -RZ, RZ, 0, 1.847743988037109375e-06 ;  /* 0x0000001fff417435 */ /* 0x001fe200000001ff */
[----:B------:R-:W-:-:S02]  /*78b0*/  MOV R63, R83 ;  /* 0x00000053003f7202 */ /* 0x000fc40000000f00 */
[----:B------:R-:W-:Y:S02]  /*78c0*/  MOV R64, 0x1f ;  /* 0x0000001f00407802 */ /* 0x000fe40000000f00 */
[----:B-1----:R-:W-:Y:S02]  /*78d0*/  MOV R62, 0xffffffff ;  /* 0xffffffff003e7802 */ /* 0x002fe40000000f00 */
[----:B------:R-:W-:Y:S02]  /*78e0*/  MOV R60, 0x7900 ;  /* 0x00007900003c7802 */ /* 0x000fe40000000f00 */
[----:B-----5:R-:W-:Y:S05]  /*78f0*/  CALL.REL.NOINC `($__internal_70_$__cuda_sm70_shflsync_idx_p) ;  /* 0x0000994000007944 */ /* 0x020fea0003c00000 */
.L_x_2821:
        /* <DEDUP_REMOVED lines=9> */
.L_x_2922:
        /* <DEDUP_REMOVED lines=49> */
.L_x_2815:
[----:B0-----:R-:W-:Y:S05]  /*7ca0*/  BSYNC B0 ;  /* 0x0000000000007941 */ /* 0x001fea0003800000 */
.L_x_2814:
        /* <DEDUP_REMOVED lines=81> */
[----:B------:R-:W-:Y:S02]  /*81c0*/  FMUL.FTZ R57, R110, R217 ;  /* 0x000000d96e397220 */ /* 0x000fe40000410000 */
[----:B------:R-:W-:Y:S02]  /*81d0*/  FMUL.FTZ R62, R124, -R58 ;  /* 0x8000003a7c3e7220 */ /* 0x000fe40000410000 */
[----:B------:R-:W-:Y:S02]  /*81e0*/  FMUL.FTZ R56, R110, R216 ;  /* 0x000000d86e387220 */ /* 0x000fe40000410000 */
[----:B------:R-:W-:Y:S02]  /*81f0*/  FFMA.FTZ R64, R123, R60, -R63 ;  /* 0x0000003c7b407223 */ /* 0x000fe4000001083f */
[----:B------:R-:W-:Y:S02]  /*8200*/  FFMA.FTZ R215, R109, R216, R57 ;  /* 0x000000d86dd77223 */ /* 0x000fe40000010039 */
[----:B------:R-:W-:-:S02]  /*8210*/  FMUL.FTZ R60, R124, -R60 ;  /* 0x8000003c7c3c7220 */ /* 0x000fc40000410000 */
[----:B------:R-:W-:Y:S02]  /*8220*/  FFMA.FTZ R62, R123, R59, -R62 ;  /* 0x0000003b7b3e7223 */ /* 0x000fe4000001083e */
[----:B------:R-:W-:Y:S02]  /*8230*/  FFMA.FTZ R57, R109, R217, -R56 ;  /* 0x000000d96d397223 */ /* 0x000fe40000010838 */
[----:B------:R-:W-:Y:S02]  /*8240*/  FMUL.FTZ R59, R124, -R59 ;  /* 0x8000003b7c3b7220 */ /* 0x000fe40000410000 */
[----:B------:R-:W-:Y:S02]  /*8250*/  FADD.FTZ R215, RZ, R215 ;  /* 0x000000d7ffd77221 */ /* 0x000fe40000010000 */
[----:B------:R-:W-:Y:S02]  /*8260*/  FFMA.FTZ R61, R123, R61, R60 ;  /* 0x0000003d7b3d7223 */ /* 0x000fe4000001003c */
[----:B------:R-:W-:-:S02]  /*8270*/  FADD.FTZ R222, R214, R57 ;  /* 0x00000039d6de7221 */ /* 0x000fc40000010000 */
[----:B------:R-:W-:Y:S02]  /*8280*/  FFMA.FTZ R59, R123, R58, R59 ;  /* 0x0000003a7b3b7223 */ /* 0x000fe4000001003b */
[----:B------:R-:W-:Y:S02]  /*8290*/  FMUL.FTZ R56, R112, R215 ;  /* 0x000000d770387220 */ /* 0x000fe40000410000 */
[----:B------:R-:W-:Y:S02]  /*82a0*/  FADD.FTZ R61, -R178, R61 ;  /* 0x0000003db23d7221 */ /* 0x000fe40000010100 */
[-C--:B------:R-:W-:Y:S02]  /*82b0*/  FMUL.FTZ R58, R112, R222.reuse ;  /* 0x000000de703a7220 */ /* 0x080fe40000410000 */
[----:B------:R-:W-:Y:S02]  /*82c0*/  FMUL.FTZ R57, R122, -R59 ;  /* 0x8000003b7a397220 */ /* 0x000fe40000410000 */
[----:B------:R-:W-:-:S02]  /*82d0*/  FFMA.FTZ R56, R111, R222, -R56 ;  /* 0x000000de6f387223 */ /* 0x000fc40000010838 */
[----:B------:R-:W-:Y:S02]  /*82e0*/  FADD.FTZ R64, R179, R64 ;  /* 0x00000040b3407221 */ /* 0x000fe40000010000 */
[----:B------:R-:W-:Y:S02]  /*82f0*/  FMUL.FTZ R60, R122, -R61 ;  /* 0x8000003d7a3c7220 */ /* 0x000fe40000410000 */
[----:B------:R-:W-:Y:S02]  /*8300*/  FFMA.FTZ R58, R111, R215, R58 ;  /* 0x000000d76f3a7223 */ /* 0x000fe4000001003a */
[----:B------:R-:W-:Y:S02]  /*8310*/  FFMA.FTZ R57, R121, R62, -R57 ;  /* 0x0000003e79397223 */ /* 0x000fe40000010839 */
[----:B------:R-:W-:Y:S02]  /*8320*/  FADD.FTZ R219, R213, R56 ;  /* 0x00000038d5db7221 */ /* 0x000fe40000010000 */
[----:B------:R-:W-:-:S02]  /*8330*/  FFMA.FTZ R60, R121, R64, -R60 ;  /* 0x00000040793c7223 */ /* 0x000fc4000001083c */
[C---:B------:R-:W-:Y:S02]  /*8340*/  FMUL.FTZ R62, R122.reuse, -R62 ;  /* 0x8000003e7a3e7220 */ /* 0x040fe40000410000 */
[----:B------:R-:W-:Y:S02]  /*8350*/  FMUL.FTZ R64, R122, -R64 ;  /* 0x800000407a407220 */ /* 0x000fe40000410000 */
[----:B------:R-:W-:Y:S02]  /*8360*/  FADD.FTZ R213, RZ, R58 ;  /* 0x0000003affd57221 */ /* 0x000fe40000010000 */
[----:B------:R-:W-:Y:S02]  /*8370*/  FMUL.FTZ R58, R114, R219 ;  /* 0x000000db723a7220 */ /* 0x000fe40000410000 */
[C---:B------:R-:W-:Y:S02]  /*8380*/  FFMA.FTZ R62, R121.reuse, R59, R62 ;  /* 0x0000003b793e7223 */ /* 0x040fe4000001003e */
[----:B------:R-:W-:-:S02]  /*8390*/  FFMA.FTZ R61, R121, R61, R64 ;  /* 0x0000003d793d7223 */ /* 0x000fc40000010040 */
[-C--:B------:R-:W-:Y:S02]  /*83a0*/  FFMA.FTZ R58, R113, R213.reuse, R58 ;  /* 0x000000d5713a7223 */ /* 0x080fe4000001003a */
[----:B------:R-:W-:Y:S02]  /*83b0*/  FMUL.FTZ R66, R120, -R62 ;  /* 0x8000003e78427220 */ /* 0x000fe40000410000 */
[----:B------:R-:W-:Y:S02]  /*83c0*/  FADD.FTZ R61, -R160, R61 ;  /* 0x0000003da03d7221 */ /* 0x000fe40000010100 */
[----:B------:R-:W-:Y:S02]  /*83d0*/  FMUL.FTZ R56, R114, R213 ;  /* 0x000000d572387220 */ /* 0x000fe40000410000 */
[----:B------:R-:W-:Y:S02]  /*83e0*/  FADD.FTZ R214, RZ, R58 ;  /* 0x0000003affd67221 */ /* 0x000fe40000010000 */
[----:B------:R-:W-:-:S02]  /*83f0*/  FFMA.FTZ R66, R119, R57, -R66 ;  /* 0x0000003977427223 */ /* 0x000fc40000010842 */
[C---:B------:R-:W-:Y:S02]  /*8400*/  FMUL.FTZ R59, R120.reuse, -R57 ;  /* 0x80000039783b7220 */ /* 0x040fe40000410000 */
[----:B------:R-:W-:Y:S02]  /*8410*/  FADD.FTZ R60, R159, R60 ;  /* 0x0000003c9f3c7221 */ /* 0x000fe40000010000 */
[----:B------:R-:W-:Y:S02]  /*8420*/  FMUL.FTZ R58, R120, -R61 ;  /* 0x8000003d783a7220 */ /* 0x000fe40000410000 */
[----:B------:R-:W-:Y:S02]  /*8430*/  FFMA.FTZ R57, R113, R219, -R56 ;  /* 0x000000db71397223 */ /* 0x000fe40000010838 */
[----:B------:R-:W-:Y:S02]  /*8440*/  FFMA.FTZ R58, R119, R60, -R58 ;  /* 0x0000003c773a7223 */ /* 0x000fe4000001083a */
[----:B------:R-:W-:-:S02]  /*8450*/  FADD.FTZ R224, R212, R57 ;  /* 0x00000039d4e07221 */ /* 0x000fc40000010000 */
[----:B------:R-:W-:Y:S02]  /*8460*/  FMUL.FTZ R60, R120, -R60 ;  /* 0x8000003c783c7220 */ /* 0x000fe40000410000 */
[C---:B------:R-:W-:Y:S02]  /*8470*/  FMUL.FTZ R56, R116.reuse, R214 ;  /* 0x000000d674387220 */ /* 0x040fe40000410000 */
[C---:B------:R-:W-:Y:S02]  /*8480*/  FFMA.FTZ R59, R119.reuse, R62, R59 ;  /* 0x0000003e773b7223 */ /* 0x040fe4000001003b */
[-C--:B------:R-:W-:Y:S02]  /*8490*/  FMUL.FTZ R57, R116, R224.reuse ;  /* 0x000000e074397220 */ /* 0x080fe40000410000 */
        /* <DEDUP_REMOVED lines=22> */
[-C--:B------:R-:W-:Y:S02]  /*8600*/  FFMA.FTZ R59, R115, R62.reuse, -R56 ;  /* 0x0000003e733b7223 */ /* 0x080fe40000010838 */
[----:B------:R-:W-:Y:S02]  /*8610*/  FADD.FTZ R61, -R156, R61 ;  /* 0x0000003d9c3d7221 */ /* 0x000fe40000010100 */
[----:B------:R-:W-:Y:S02]  /*8620*/  FMUL.FTZ R56, R120, R211 ;  /* 0x000000d378387220 */ /* 0x000fe40000410000 */
[----:B------:R-:W-:-:S02]  /*8630*/  FMUL.FTZ R62, R116, -R62 ;  /* 0x8000003e743e7220 */ /* 0x000fc40000410000 */
[-C--:B------:R-:W-:Y:S02]  /*8640*/  FMUL.FTZ R58, R120, R226.reuse ;  /* 0x000000e2783a7220 */ /* 0x080fe40000410000 */
        /* <DEDUP_REMOVED lines=14> */
[----:B------:R-:W-:Y:S02]  /*8730*/  FADD.FTZ R61, -R162, R61 ;  /* 0x0000003da23d7221 */ /* 0x000fe40000010100 */
[C---:B------:R-:W-:Y:S02]  /*8740*/  FFMA.FTZ R209, R121.reuse, R210, R57 ;  /* 0x000000d279d17223 */ /* 0x040fe40000010039 */
[----:B------:R-:W-:-:S02]  /*8750*/  FFMA.FTZ R57, R121, R223, -R56 ;  /* 0x000000df79397223 */ /* 0x000fc40000010838 */
[----:B------:R-:W-:Y:S02]  /*8760*/  FADD.FTZ R64, R163, R64 ;  /* 0x00000040a3407221 */ /* 0x000fe40000010000 */
[----:B------:R-:W-:Y:S02]  /*8770*/  FMUL.FTZ R58, R114, -R61 ;  /* 0x8000003d723a7220 */ /* 0x000fe40000410000 */
[----:B------:R-:W-:Y:S02]  /*8780*/  FADD.FTZ R209, RZ, R209 ;  /* 0x000000d1ffd17221 */ /* 0x000fe40000010000 */
[----:B------:R-:W-:Y:S02]  /*8790*/  FADD.FTZ R228, R208, R57 ;  /* 0x00000039d0e47221 */ /* 0x000fe40000010000 */
[----:B------:R-:W-:Y:S02]  /*87a0*/  FMUL.FTZ R59, R114, -R59 ;  /* 0x8000003b723b7220 */ /* 0x000fe40000410000 */
[----:B------:R-:W-:-:S02]  /*87b0*/  FFMA.FTZ R57, R113, R64, -R58 ;  /* 0x0000004071397223 */ /* 0x000fc4000001083a */
[----:B------:R-:W-:Y:S02]  /*87c0*/  FMUL.FTZ R56, R124, R209 ;  /* 0x000000d17c387220 */ /* 0x000fe40000410000 */
[----:B------:R-:W-:Y:S02]  /*87d0*/  FMUL.FTZ R64, R114, -R64 ;  /* 0x8000004072407220 */ /* 0x000fe40000410000 */
[----:B------:R-:W-:Y:S02]  /*87e0*/  FMUL.FTZ R58, R124, R228 ;  /* 0x000000e47c3a7220 */ /* 0x000fe40000410000 */
[----:B------:R-:W-:Y:S02]  /*87f0*/  FFMA.FTZ R59, R113, R62, R59 ;  /* 0x0000003e713b7223 */ /* 0x000fe4000001003b */
[----:B------:R-:W-:Y:S02]  /*8800*/  FFMA.FTZ R56, R123, R228, -R56 ;  /* 0x000000e47b387223 */ /* 0x000fe40000010838 */
[----:B------:R-:W-:-:S02]  /*8810*/  FFMA.FTZ R64, R113, R61, R64 ;  /* 0x0000003d71407223 */ /* 0x000fc40000010040 */
[----:B------:R-:W-:Y:S02]  /*8820*/  FFMA.FTZ R58, R123, R209, R58 ;  /* 0x000000d17b3a7223 */ /* 0x000fe4000001003a */
[----:B------:R-:W-:Y:S02]  /*8830*/  FMUL.FTZ R62, R112, -R59 ;  /* 0x8000003b703e7220 */ /* 0x000fe40000410000 */
[----:B------:R-:W-:Y:S02]  /*8840*/  FADD.FTZ R225, R207, R56 ;  /* 0x00000038cfe17221 */ /* 0x000fe40000010000 */
[----:B------:R-:W-:Y:S02]  /*8850*/  FADD.FTZ R64, -R145, R64 ;  /* 0x0000004091407221 */ /* 0x000fe40000010100 */
[----:B------:R-:W-:Y:S02]  /*8860*/  FADD.FTZ R207, RZ, R58 ;  /* 0x0000003affcf7221 */ /* 0x000fe40000010000 */
[----:B------:R-:W-:-:S02]  /*8870*/  FFMA.FTZ R62, R111, R60, -R62 ;  /* 0x0000003c6f3e7223 */ /* 0x000fc4000001083e */
[----:B------:R-:W-:Y:S02]  /*8880*/  FMUL.FTZ R60, R112, -R60 ;  /* 0x8000003c703c7220 */ /* 0x000fe40000410000 */
[----:B------:R-:W-:Y:S02]  /*8890*/  FADD.FTZ R57, R146, R57 ;  /* 0x0000003992397221 */ /* 0x000fe40000010000 */
[----:B------:R-:W-:Y:S02]  /*88a0*/  FMUL.FTZ R66, R112, -R64 ;  /* 0x8000004070427220 */ /* 0x000fe40000410000 */
[C---:B------:R-:W-:Y:S02]  /*88b0*/  FMUL.FTZ R56, R126.reuse, R207 ;  /* 0x000000cf7e387220 */ /* 0x040fe40000410000 */
[----:B------:R-:W-:Y:S02]  /*88c0*/  FMUL.FTZ R58, R126, R225 ;  /* 0x000000e17e3a7220 */ /* 0x000fe40000410000 */
[----:B------:R-:W-:-:S02]  /*88d0*/  FFMA.FTZ R60, R111, R59, R60 ;  /* 0x0000003b6f3c7223 */ /* 0x000fc4000001003c */
[-C--:B------:R-:W-:Y:S02]  /*88e0*/  FFMA.FTZ R59, R111, R57.reuse, -R66 ;  /* 0x000000396f3b7223 */ /* 0x080fe40000010842 */
[----:B------:R-:W-:Y:S02]  /*88f0*/  FMUL.FTZ R61, R112, -R57 ;  /* 0x80000039703d7220 */ /* 0x000fe40000410000 */
[C---:B------:R-:W-:Y:S02]  /*8900*/  FFMA.FTZ R57, R125.reuse, R225, -R56 ;  /* 0x000000e17d397223 */ /* 0x040fe40000010838 */
[----:B------:R-:W-:Y:S02]  /*8910*/  FFMA.FTZ R58, R125, R207, R58 ;  /* 0x000000cf7d3a7223 */ /* 0x000fe4000001003a */
[----:B------:R-:W-:Y:S02]  /*8920*/  FMUL.FTZ R56, R110, -R60 ;  /* 0x8000003c6e387220 */ /* 0x000fe40000410000 */
[----:B------:R-:W-:-:S02]  /*8930*/  FADD.FTZ R230, R206, R57 ;  /* 0x00000039cee67221 */ /* 0x000fc40000010000 */
[----:B------:R-:W-:Y:S02]  /*8940*/  FADD.FTZ R206, RZ, R58 ;  /* 0x0000003affce7221 */ /* 0x000fe40000010000 */
[----:B------:R-:W-:Y:S02]  /*8950*/  FFMA.FTZ R63, R109, R62, -R56 ;  /* 0x0000003e6d3f7223 */ /* 0x000fe40000010838 */
[C---:B------:R-:W-:Y:S02]  /*8960*/  FMUL.FTZ R56, R128.reuse, R206 ;  /* 0x000000ce80387220 */ /* 0x040fe40000410000 */
[-C--:B------:R-:W-:Y:S02]  /*8970*/  FMUL.FTZ R57, R128, R230.reuse ;  /* 0x000000e680397220 */ /* 0x080fe40000410000 */
[----:B------:R-:W-:Y:S02]  /*8980*/  FFMA.FTZ R56, R127, R230, -R56 ;  /* 0x000000e67f387223 */ /* 0x000fe40000010838 */
[----:B------:R-:W-:-:S02]  /*8990*/  FFMA.FTZ R64, R111, R64, R61 ;  /* 0x000000406f407223 */ /* 0x000fc4000001003d */
[----:B------:R-:W-:Y:S02]  /*89a0*/  FMUL.FTZ R62, R110, -R62 ;  /* 0x8000003e6e3e7220 */ /* 0x000fe40000410000 */
[----:B------:R-:W-:Y:S02]  /*89b0*/  FADD.FTZ R59, R148, R59 ;  /* 0x0000003b943b7221 */ /* 0x000fe40000010000 */
[----:B------:R-:W-:Y:S01]  /*89c0*/  FADD.FTZ R227, R205, R56 ;  /* 0x00000038cde37221 */ /* 0x000fe20000010000 */
[----:B------:R-:W-:Y:S01]  /*89d0*/  MOV R56, 0x3f800000 ;  /* 0x3f80000000387802 */ /* 0x000fe20000000f00 */
[----:B------:R-:W-:Y:S01]  /*89e0*/  FFMA.FTZ R208, R127, R206, R57 ;  /* 0x000000ce7fd07223 */ /* 0x000fe20000010039 */
[----:B------:R-:W-:Y:S01]  /*89f0*/  HFMA2.MMA R57, -RZ, RZ, 0, 0 ;  /* 0x00000000ff397435 */ /* 0x000fe200000001ff */
[----:B------:R-:W-:Y:S02]  /*8a00*/  FADD.FTZ R64, -R147, R64 ;  /* 0x0000004093407221 */ /* 0x000fe40000010100 */
[----:B------:R-:W-:-:S02]  /*8a10*/  FFMA.FTZ R65, R109, R60, R62 ;  /* 0x0000003c6d417223 */ /* 0x000fc4000001003e */
[----:B------:R-:W-:Y:S02]  /*8a20*/  FMUL.FTZ R60, R110, -R59 ;  /* 0x8000003b6e3c7220 */ /* 0x000fe40000410000 */
[----:B------:R-:W-:Y:S02]  /*8a30*/  FADD.FTZ R208, RZ, R208 ;  /* 0x000000d0ffd07221 */ /* 0x000fe40000010000 */
[----:B------:R-:W-:Y:S02]  /*8a40*/  FMUL.FTZ R61, R130, R227 ;  /* 0x000000e3823d7220 */ /* 0x000fe40000410000 */
[-C--:B------:R-:W-:Y:S02]  /*8a50*/  FMUL.FTZ R58, R110, -R64.reuse ;  /* 0x800000406e3a7220 */ /* 0x080fe40000410000 */
[----:B------:R-:W-:Y:S02]  /*8a60*/  FFMA.FTZ R64, R109, R64, R60 ;  /* 0x000000406d407223 */ /* 0x000fe4000001003c */
[----:B------:R-:W-:-:S02]  /*8a70*/  FMUL.FTZ R60, R130, R208 ;  /* 0x000000d0823c7220 */ /* 0x000fc40000410000 */
[----:B------:R-:W-:Y:S02]  /*8a80*/  FFMA.FTZ R205, R129, R208, R61 ;  /* 0x000000d081cd7223 */ /* 0x000fe4000001003d */
[----:B------:R-:W-:Y:S02]  /*8a90*/  FFMA.FTZ R67, R109, R59, -R58 ;  /* 0x0000003b6d437223 */ /* 0x000fe4000001083a */
[----:B------:R-:W-:Y:S01]  /*8aa0*/  FADD.FTZ R64, -R149, R64 ;  /* 0x0000004095407221 */ /* 0x000fe20000010100 */
[----:B------:R-:W-:Y:S01]  /*8ab0*/  CS2R R58, SRZ ;  /* 0x00000000003a7805 */ /* 0x000fe2000001ff00 */
[----:B------:R-:W-:Y:S02]  /*8ac0*/  FFMA.FTZ R61, R129, R227, -R60 ;  /* 0x000000e3813d7223 */ /* 0x000fe4000001083c */
[----:B------:R-:W-:Y:S02]  /*8ad0*/  FADD.FTZ R205, RZ, R205 ;  /* 0x000000cdffcd7221 */ /* 0x000fe40000010000 */
[----:B------:R-:W-:Y:S01]  /*8ae0*/  FADD.FTZ R67, R150, R67 ;  /* 0x0000004396437221 */ /* 0x000fe20000010000 */
[----:B------:R0:W1:Y:S01]  /*8af0*/  @!P0 LDS.128 R56, [R77.X16+0x8b80] ;  /* 0x008b80004d388984 */ /* 0x000062000000cc00 */
[----:B------:R-:W-:Y:S01]  /*8b00*/  FMUL.FTZ R62, R108, -R64 ;  /* 0x800000406c3e7220 */ /* 0x000fe20000410000 */
[----:B------:R-:W-:Y:S01]  /*8b10*/  ISETP.GT.U32.AND P0, PT, R101, 0x1f, PT ;  /* 0x0000001f6500780c */ /* 0x000fe20003f04070 */
[----:B------:R-:W-:-:S02]  /*8b20*/  FADD.FTZ R204, R204, R61 ;  /* 0x0000003dcccc7221 */ /* 0x000fc40000010000 */
[----:B------:R-:W-:Y:S02]  /*8b30*/  FMUL.FTZ R60, R132, R205 ;  /* 0x000000cd843c7220 */ /* 0x000fe40000410000 */
[-C--:B------:R-:W-:Y:S02]  /*8b40*/  FMUL.FTZ R66, R108, -R67.reuse ;  /* 0x800000436c427220 */ /* 0x080fe40000410000 */
[----:B------:R-:W-:Y:S02]  /*8b50*/  FFMA.FTZ R67, R107, R67, -R62 ;  /* 0x000000436b437223 */ /* 0x000fe4000001083e */
[-C--:B------:R-:W-:Y:S02]  /*8b60*/  FFMA.FTZ R60, R131, R204.reuse, -R60 ;  /* 0x000000cc833c7223 */ /* 0x080fe4000001083c */
[----:B------:R-:W-:Y:S02]  /*8b70*/  FMUL.FTZ R62, R132, R204 ;  /* 0x000000cc843e7220 */ /* 0x000fe40000410000 */
[----:B------:R-:W-:-:S02]  /*8b80*/  FFMA.FTZ R76, R107, R64, R66 ;  /* 0x000000406b4c7223 */ /* 0x000fc40000010042 */
[C---:B------:R-:W-:Y:S02]  /*8b90*/  FMUL.FTZ R66, R108.reuse, -R63 ;  /* 0x8000003f6c427220 */ /* 0x040fe40000410000 */
[----:B------:R-:W-:Y:S02]  /*8ba0*/  FADD.FTZ R231, R203, R60 ;  /* 0x0000003ccbe77221 */ /* 0x000fe40000010000 */
[----:B------:R-:W-:Y:S02]  /*8bb0*/  FFMA.FTZ R203, R131, R205, R62 ;  /* 0x000000cd83cb7223 */ /* 0x000fe4000001003e */
[-C--:B------:R-:W-:Y:S02]  /*8bc0*/  FMUL.FTZ R64, R108, -R65.reuse ;  /* 0x800000416c407220 */ /* 0x080fe40000410000 */
[----:B------:R-:W-:Y:S02]  /*8bd0*/  FFMA.FTZ R61, R107, R65, R66 ;  /* 0x000000416b3d7223 */ /* 0x000fe40000010042 */
[----:B------:R-:W-:-:S02]  /*8be0*/  FADD.FTZ R203, RZ, R203 ;  /* 0x000000cbffcb7221 */ /* 0x000fc40000010000 */
[C---:B------:R-:W-:Y:S02]  /*8bf0*/  FMUL.FTZ R66, R134.reuse, R231 ;  /* 0x000000e786427220 */ /* 0x040fe40000410000 */
        /* <DEDUP_REMOVED lines=55> */
.L_x_2923:
[----:B------:R-:W-:Y:S05]  /*8f70*/  BRA.DIV ~URZ, `(.L_x_2826) ;  /* 0x000074127f007947 */ /* 0x000fea000b800000 */
[----:B------:R2:W3:Y:S04]  /*8f80*/  SHFL.DOWN PT, R63, R78, 0x1, 0x1f ;  /* 0x08201f004e3f7f89 */ /* 0x0004e800000e0000 */
[----:B------:R2:W4:Y:S04]  /*8f90*/  SHFL.DOWN PT, R64, R67, 0x1, 0x1f ;  /* 0x08201f0043407f89 */ /* 0x00052800000e0000 */
[----:B------:R2:W0:Y:S02]  /*8fa0*/  SHFL.DOWN PT, R60, R66, 0x1, 0x1f ;  /* 0x08201f00423c7f89 */ /* 0x00042400000e0000 */
.L_x_2924:
        /* <DEDUP_REMOVED lines=15> */
.L_x_2828:
[----:B------:R-:W-:Y:S05]  /*90a0*/  BSYNC B1 ;  /* 0x0000000000017941 */ /* 0x000fea0003800000 */
.L_x_2827:
[----:B------:R-:W-:Y:S05]  /*90b0*/  BRA.DIV ~URZ, `(.L_x_2829) ;  /* 0x000074327f007947 */ /* 0x000fea000b800000 */
[----:B-1----:R1:W2:Y:S04]  /*90c0*/  SHFL.DOWN PT, R62, R79, 0x2, 0x1f ;  /* 0x08401f004f3e7f89 */ /* 0x0022a800000e0000 */
[----:B---3--:R1:W3:Y:S04]  /*90d0*/  SHFL.DOWN PT, R63, R78, 0x2, 0x1f ;  /* 0x08401f004e3f7f89 */ /* 0x0082e800000e0000 */
[----:B----4-:R1:W4:Y:S04]  /*90e0*/  SHFL.DOWN PT, R64, R67, 0x2, 0x1f ;  /* 0x08401f0043407f89 */ /* 0x01032800000e0000 */
[----:B0-----:R1:W0:Y:S02]  /*90f0*/  SHFL.DOWN PT, R60, R66, 0x2, 0x1f ;  /* 0x08401f00423c7f89 */ /* 0x00122400000e0000 */
.L_x_2925:
        /* <DEDUP_REMOVED lines=15> */
.L_x_2831:
[----:B------:R-:W-:Y:S05]  /*91f0*/  BSYNC B1 ;  /* 0x0000000000017941 */ /* 0x000fea0003800000 */
.L_x_2830:
[----:B------:R-:W-:Y:S05]  /*9200*/  BRA.DIV ~URZ, `(.L_x_2832) ;  /* 0x000074b27f007947 */ /* 0x000fea000b800000 */
[----:B--2---:R2:W1:Y:S02]  /*9210*/  SHFL.DOWN PT, R62, R79, 0x4, 0x1f ;  /* 0x08801f004f3e7f89 */ /* 0x00446400000e0000 */
.L_x_2926:
[----:B------:R-:W-:Y:S05]  /*9220*/  BRA.DIV ~URZ, `(.L_x_2833) ;  /* 0x000075127f007947 */ /* 0x000fea000b800000 */
[----:B---3--:R3:W2:Y:S04]  /*9230*/  SHFL.DOWN PT, R63, R78, 0x4, 0x1f ;  /* 0x08801f004e3f7f89 */ /* 0x0086a800000e0000 */
[----:B----4-:R3:W4:Y:S04]  /*9240*/  SHFL.DOWN PT, R64, R67, 0x4, 0x1f ;  /* 0x08801f0043407f89 */ /* 0x01072800000e0000 */
[----:B0-----:R3:W0:Y:S02]  /*9250*/  SHFL.DOWN PT, R60, R66, 0x4, 0x1f ;  /* 0x08801f00423c7f89 */ /* 0x00162400000e0000 */
.L_x_2927:
        /* <DEDUP_REMOVED lines=15> */
.L_x_2835:
[----:B------:R-:W-:Y:S05]  /*9350*/  BSYNC B1 ;  /* 0x0000000000017941 */ /* 0x000fea0003800000 */
.L_x_2834:
[----:B------:R-:W-:Y:S05]  /*9360*/  BRA.DIV ~URZ, `(.L_x_2836) ;  /* 0x000075327f007947 */ /* 0x000fea000b800000 */
[----:B-1----:R1:W3:Y:S04]  /*9370*/  SHFL.DOWN PT, R62, R79, 0x8, 0x1f ;  /* 0x09001f004f3e7f89 */ /* 0x0022e800000e0000 */
[----:B--2---:R1:W2:Y:S04]  /*9380*/  SHFL.DOWN PT, R63, R78, 0x8, 0x1f ;  /* 0x09001f004e3f7f89 */ /* 0x0042a800000e0000 */
[----:B----4-:R1:W4:Y:S04]  /*9390*/  SHFL.DOWN PT, R64, R67, 0x8, 0x1f ;  /* 0x09001f0043407f89 */ /* 0x01032800000e0000 */
[----:B0-----:R1:W0:Y:S02]  /*93a0*/  SHFL.DOWN PT, R60, R66, 0x8, 0x1f ;  /* 0x09001f00423c7f89 */ /* 0x00122400000e0000 */
.L_x_2928:
        /* <DEDUP_REMOVED lines=15> */
.L_x_2838:
[----:B------:R-:W-:Y:S05]  /*94a0*/  BSYNC B1 ;  /* 0x0000000000017941 */ /* 0x000fea0003800000 */
.L_x_2837:
[----:B------:R-:W-:Y:S05]  /*94b0*/  BRA.DIV ~URZ, `(.L_x_2839) ;  /* 0x000075b27f007947 */ /* 0x000fea000b800000 */
[----:B---3--:R3:W1:Y:S02]  /*94c0*/  SHFL.DOWN PT, R62, R79, 0x10, 0x1f ;  /* 0x0a001f004f3e7f89 */ /* 0x00866400000e0000 */
.L_x_2929:
[----:B------:R-:W-:Y:S05]  /*94d0*/  BRA.DIV ~URZ, `(.L_x_2840) ;  /* 0x000076127f007947 */ /* 0x000fea000b800000 */
[----:B--2---:R2:W3:Y:S04]  /*94e0*/  SHFL.DOWN PT, R63, R78, 0x10, 0x1f ;  /* 0x0a001f004e3f7f89 */ /* 0x0044e800000e0000 */
[----:B----4-:R2:W4:Y:S04]  /*94f0*/  SHFL.DOWN PT, R64, R67, 0x10, 0x1f ;  /* 0x0a001f0043407f89 */ /* 0x01052800000e0000 */
[----:B0-----:R2:W0:Y:S02]  /*9500*/  SHFL.DOWN PT, R60, R66, 0x10, 0x1f ;  /* 0x0a001f00423c7f89 */ /* 0x00142400000e0000 */
.L_x_2930:
        /* <DEDUP_REMOVED lines=13> */
.L_x_2842:
[----:B------:R-:W-:Y:S05]  /*95e0*/  BSYNC B1 ;  /* 0x0000000000017941 */ /* 0x000fea0003800000 */
.L_x_2841:
        /* <DEDUP_REMOVED lines=20> */
.L_x_2931:
        /* <DEDUP_REMOVED lines=15> */
.L_x_2845:
[----:B-1----:R-:W-:Y:S05]  /*9820*/  BSYNC B1 ;  /* 0x0000000000017941 */ /* 0x002fea0003800000 */
.L_x_2844:
        /* <DEDUP_REMOVED lines=39> */
.L_x_2824:
[----:B-1----:R-:W-:Y:S05]  /*9aa0*/  BSYNC B0 ;  /* 0x0000000000007941 */ /* 0x002fea0003800000 */
.L_x_2823:
[----:B------:R-:W-:Y:S01]  /*9ab0*/  WARPSYNC 0xffffffff ;  /* 0xffffffff00007948 */ /* 0x000fe20003800000 */
[----:B------:R-:W-:Y:S01]  /*9ac0*/  BAR.SYNC.DEFER_BLOCKING 0x0 ;  /* 0x0000000000007b1d */ /* 0x000fe20000010000 */
[----:B0-----:R-:W-:Y:S01]  /*9ad0*/  FMUL.FTZ R63, R139, R220 ;  /* 0x000000dc8b3f7220 */ /* 0x001fe20000410000 */
[----:B------:R-:W-:Y:S01]  /*9ae0*/  ISETP.NE.AND P0, PT, R101, RZ, PT ;  /* 0x000000ff6500720c */ /* 0x000fe20003f05270 */
[----:B------:R-:W-:-:S02]  /*9af0*/  FMUL.FTZ R61, R141, R216 ;  /* 0x000000d88d3d7220 */ /* 0x000fc40000410000 */
[----:B------:R-:W-:Y:S01]  /*9b00*/  FMUL.FTZ R141, R141, R217 ;  /* 0x000000d98d8d7220 */ /* 0x000fe20000410000 */
[----:B------:R-:W-:Y:S01]  /*9b10*/  ULDC UR32, c[0x0][0x174] ;  /* 0x00005d0000207ab9 */ /* 0x000fe20000000800 */
[-C--:B------:R-:W-:Y:S01]  /*9b20*/  FFMA.FTZ R63, R137, R218.reuse, R63 ;  /* 0x000000da893f7223 */ /* 0x080fe2000001003f */
[----:B------:R-:W-:Y:S01]  /*9b30*/  UIADD3 UR32, -UR6, UR32, URZ ;  /* 0x0000002006207290 */ /* 0x000fe2000fffe13f */
[----:B--2---:R-:W-:Y:S01]  /*9b40*/  FADD.FTZ R82, R49, R49 ;  /* 0x0000003131527221 */ /* 0x004fe20000010000 */
[----:B------:R-:W-:Y:S01]  /*9b50*/  ULDC UR33, c[0x0][0x168] ;  /* 0x00005a0000217ab9 */ /* 0x000fe20000000800 */
[----:B------:R-:W-:Y:S01]  /*9b60*/  FMUL.FTZ R62, R139, R218 ;  /* 0x000000da8b3e7220 */ /* 0x000fe20000410000 */
[----:B------:R-:W-:Y:S01]  /*9b70*/  ULEA UR32, UR32, 0xfffff800, 0xb ;  /* 0xfffff80020207891 */ /* 0x000fe2000f8e583f */
[C---:B------:R-:W-:Y:S01]  /*9b80*/  FMUL.FTZ R77, R155.reuse, R214 ;  /* 0x000000d69b4d7220 */ /* 0x040fe20000410000 */
[----:B------:R-:W-:Y:S01]  /*9b90*/  BSSY B0, `(.L_x_2846) ;  /* 0x000022a000007945 */ /* 0x000fe20003800000 */
[----:B------:R-:W-:Y:S01]  /*9ba0*/  FMUL.FTZ R155, R155, R224 ;  /* 0x000000e09b9b7220 */ /* 0x000fe20000410000 */
[----:B------:R-:W-:Y:S01]  /*9bb0*/  UIADD3 UR32, -UR32, UR33, URZ ;  /* 0x0000002120207290 */ /* 0x000fe2000fffe13f */
[----:B------:R-:W-:-:S02]  /*9bc0*/  FFMA.FTZ R60, R138, R216, R141 ;  /* 0x000000d88a3c7223 */ /* 0x000fc4000001008d */
[----:B------:R-:W-:Y:S02]  /*9bd0*/  FFMA.FTZ R63, -R82, R63, RZ ;  /* 0x0000003f523f7223 */ /* 0x000fe400000101ff */
[----:B------:R-:W-:Y:S02]  /*9be0*/  FADD.FTZ R232, R48, R48 ;  /* 0x0000003030e87221 */ /* 0x000fe40000010000 */
[----:B------:R-:W-:Y:S02]  /*9bf0*/  FADD.FTZ R234, RZ, R234 ;  /* 0x000000eaffea7221 */ /* 0x000fe40000010000 */
[----:B------:R-:W-:Y:S02]  /*9c00*/  FFMA.FTZ R62, R137, R220, -R62 ;  /* 0x000000dc893e7223 */ /* 0x000fe4000001083e */
[C---:B------:R-:W-:Y:S02]  /*9c10*/  FFMA.FTZ R77, R144.reuse, R224, -R77 ;  /* 0x000000e0904d7223 */ /* 0x040fe4000001084d */
[----:B------:R-:W-:-:S02]  /*9c20*/  FFMA.FTZ R144, R144, R214, R155 ;  /* 0x000000d690907223 */ /* 0x000fc4000001009b */
[----:B------:R-:W-:Y:S02]  /*9c30*/  FFMA.FTZ R155, -R232, R60, R63 ;  /* 0x0000003ce89b7223 */ /* 0x000fe4000001013f */
[----:B------:R-:W-:Y:S02]  /*9c40*/  FFMA.FTZ R61, R138, R217, -R61 ;  /* 0x000000d98a3d7223 */ /* 0x000fe4000001083d */
[----:B------:R-:W-:Y:S02]  /*9c50*/  FMUL.FTZ R83, R195, R233 ;  /* 0x000000e9c3537220 */ /* 0x000fe40000410000 */
[----:B------:R-:W-:Y:S02]  /*9c60*/  FMUL.FTZ R60, R234, UR43 ;  /* 0x0000002bea3c7c20 */ /* 0x000fe40008410000 */
[----:B------:R-:W-:Y:S02]  /*9c70*/  FFMA.FTZ R62, R82, R62, RZ ;  /* 0x0000003e523e7223 */ /* 0x000fe400000100ff */
[----:B------:R-:W-:-:S02]  /*9c80*/  FFMA.FTZ R87, R192, R234, R83 ;  /* 0x000000eac0577223 */ /* 0x000fc40000010053 */
[----:B------:R-:W-:Y:S02]  /*9c90*/  FFMA.FTZ R83, R232, R61, R62 ;  /* 0x0000003de8537223 */ /* 0x000fe4000001003e */
[----:B------:R-:W-:Y:S02]  /*9ca0*/  FFMA.FTZ R63, R233, UR42, -R60 ;  /* 0x0000002ae93f7c23 */ /* 0x000fe4000801083c */
[----:B------:R-:W0:Y:S01]  /*9cb0*/  LDS.64 R60, [R194.X16+0x6d88] ;  /* 0x006d8800c23c7984 */ /* 0x000e22000000ca00 */
[----:B------:R-:W-:Y:S02]  /*9cc0*/  FMUL.FTZ R65, R143, R215 ;  /* 0x000000d78f417220 */ /* 0x000fe40000410000 */
[----:B------:R-:W-:Y:S02]  /*9cd0*/  FMUL.FTZ R79, R218, UR42 ;  /* 0x0000002ada4f7c20 */ /* 0x000fe40008410000 */
[----:B------:R-:W-:Y:S02]  /*9ce0*/  FFMA.FTZ R78, R140, R222, -R65 ;  /* 0x000000de8c4e7223 */ /* 0x000fe40000010841 */
[----:B------:R-:W-:-:S02]  /*9cf0*/  FMUL.FTZ R65, R218, UR43 ;  /* 0x0000002bda417c20 */ /* 0x000fc40008410000 */
[C---:B------:R-:W-:Y:S02]  /*9d00*/  FMUL.FTZ R67, R153.reuse, R213 ;  /* 0x000000d599437220 */ /* 0x040fe40000410000 */
[----:B------:R-:W-:Y:S02]  /*9d10*/  FMUL.FTZ R153, R153, R219 ;  /* 0x000000db99997220 */ /* 0x000fe40000410000 */
[C---:B------:R-:W-:Y:S02]  /*9d20*/  FMUL.FTZ R85, R171.reuse, R209 ;  /* 0x000000d1ab557220 */ /* 0x040fe40000410000 */
[C---:B------:R-:W-:Y:S02]  /*9d30*/  FFMA.FTZ R65, R220.reuse, UR42, -R65 ;  /* 0x0000002adc417c23 */ /* 0x040fe40008010841 */
[----:B------:R-:W-:Y:S02]  /*9d40*/  FFMA.FTZ R64, R220, UR43, R79 ;  /* 0x0000002bdc407c23 */ /* 0x000fe4000801004f */
[----:B------:R-:W-:-:S02]  /*9d50*/  FMUL.FTZ R171, R171, R228 ;  /* 0x000000e4abab7220 */ /* 0x000fc40000410000 */
[----:B------:R-:W-:Y:S02]  /*9d60*/  FMUL.FTZ R66, R143, R222 ;  /* 0x000000de8f427220 */ /* 0x000fe40000410000 */
[C---:B------:R-:W-:Y:S02]  /*9d70*/  FFMA.FTZ R67, R142.reuse, R219, -R67 ;  /* 0x000000db8e437223 */ /* 0x040fe40000010843 */
[----:B------:R-:W-:Y:S02]  /*9d80*/  FFMA.FTZ R142, R142, R213, R153 ;  /* 0x000000d58e8e7223 */ /* 0x000fe40000010099 */
[----:B------:R-:W-:Y:S02]  /*9d90*/  FMUL.FTZ R143, R169, R210 ;  /* 0x000000d2a98f7220 */ /* 0x000fe40000410000 */
[----:B------:R-:W-:Y:S02]  /*9da0*/  FFMA.FTZ R85, R168, R228, -R85 ;  /* 0x000000e4a8557223 */ /* 0x000fe40000010855 */
[----:B------:R-:W-:-:S02]  /*9db0*/  FMUL.FTZ R81, R193, R229 ;  /* 0x000000e5c1517220 */ /* 0x000fc40000410000 */
[C---:B------:R-:W-:Y:S02]  /*9dc0*/  FMUL.FTZ R65, R82.reuse, R65 ;  /* 0x0000004152417220 */ /* 0x040fe40000410000 */
[----:B------:R-:W-:Y:S02]  /*9dd0*/  FFMA.FTZ R64, -R82, R64, -RZ ;  /* 0x0000004052407223 */ /* 0x000fe400000109ff */
[----:B------:R-:W-:Y:S02]  /*9de0*/  FMUL.FTZ R153, R167, R211 ;  /* 0x000000d3a7997220 */ /* 0x000fe40000410000 */
[----:B------:R-:W-:Y:S02]  /*9df0*/  FMUL.FTZ R169, R169, R223 ;  /* 0x000000dfa9a97220 */ /* 0x000fe40000410000 */
[----:B------:R-:W-:Y:S02]  /*9e00*/  FFMA.FTZ R168, R168, R209, R171 ;  /* 0x000000d1a8a87223 */ /* 0x000fe400000100ab */
[----:B------:R-:W-:-:S02]  /*9e10*/  FMUL.FTZ R82, R216, UR43 ;  /* 0x0000002bd8527c20 */ /* 0x000fc40008410000 */
[----:B------:R-:W-:Y:S02]  /*9e20*/  FMUL.FTZ R167, R167, R226 ;  /* 0x000000e2a7a77220 */ /* 0x000fe40000410000 */
[----:B------:R-:W-:Y:S02]  /*9e30*/  FMUL.FTZ R195, R195, R234 ;  /* 0x000000eac3c37220 */ /* 0x000fe40000410000 */
[----:B------:R-:W-:Y:S02]  /*9e40*/  FADD.FTZ R171, R47, R47 ;  /* 0x0000002f2fab7221 */ /* 0x000fe40000010000 */
[----:B------:R-:W-:Y:S02]  /*9e50*/  FMUL.FTZ R62, R234, UR42 ;  /* 0x0000002aea3e7c20 */ /* 0x000fe40008410000 */
[----:B------:R-:W-:Y:S02]  /*9e60*/  FFMA.FTZ R143, R166, R223, -R143 ;  /* 0x000000dfa68f7223 */ /* 0x000fe4000001088f */
[----:B------:R-:W-:-:S02]  /*9e70*/  FFMA.FTZ R138, R190, R202, -R81 ;  /* 0x000000cabe8a7223 */ /* 0x000fc40000010851 */
[----:B------:R-:W-:Y:S02]  /*9e80*/  FFMA.FTZ R66, R140, R215, R66 ;  /* 0x000000d78c427223 */ /* 0x000fe40000010042 */
[----:B------:R-:W-:Y:S02]  /*9e90*/  FFMA.FTZ R153, R164, R226, -R153 ;  /* 0x000000e2a4997223 */ /* 0x000fe40000010899 */
[----:B------:R-:W-:Y:S02]  /*9ea0*/  FFMA.FTZ R166, R166, R210, R169 ;  /* 0x000000d2a6a67223 */ /* 0x000fe400000100a9 */
[----:B------:R-:W-:Y:S02]  /*9eb0*/  FFMA.FTZ R81, R217, UR42, -R82 ;  /* 0x0000002ad9517c23 */ /* 0x000fe40008010852 */
[----:B------:R-:W-:Y:S02]  /*9ec0*/  FFMA.FTZ R164, R164, R211, R167 ;  /* 0x000000d3a4a47223 */ /* 0x000fe400000100a7 */
[----:B------:R-:W-:-:S02]  /*9ed0*/  FFMA.FTZ R140, R192, R233, -R195 ;  /* 0x000000e9c08c7223 */ /* 0x000fc400000108c3 */
[----:B------:R-:W-:Y:S02]  /*9ee0*/  FADD.FTZ R82, R32, R32 ;  /* 0x0000002020527221 */ /* 0x000fe40000010000 */
[----:B------:R-:W-:Y:S02]  /*9ef0*/  FFMA.FTZ R62, R233, UR43, R62 ;  /* 0x0000002be93e7c23 */ /* 0x000fe4000801003e */
[----:B------:R-:W-:Y:S02]  /*9f00*/  FFMA.FTZ R78, R171, R78, R83 ;  /* 0x0000004eab4e7223 */ /* 0x000fe40000010053 */
[----:B------:R-:W-:Y:S02]  /*9f10*/  FADD.FTZ R169, R46, R46 ;  /* 0x0000002e2ea97221 */ /* 0x000fe40000010000 */
[----:B------:R-:W-:Y:S02]  /*9f20*/  FMUL.FTZ R76, R165, R212 ;  /* 0x000000d4a54c7220 */ /* 0x000fe40000410000 */
[----:B------:R-:W-:-:S02]  /*9f30*/  FMUL.FTZ R167, R215, UR42 ;  /* 0x0000002ad7a77c20 */ /* 0x000fc40008410000 */
[----:B------:R-:W-:Y:S02]  /*9f40*/  FMUL.FTZ R165, R165, R221 ;  /* 0x000000dda5a57220 */ /* 0x000fe40000410000 */
[----:B------:R-:W-:Y:S02]  /*9f50*/  FMUL.FTZ R192, R213, UR43 ;  /* 0x0000002bd5c07c20 */ /* 0x000fe40008410000 */
[----:B------:R-:W-:Y:S02]  /*9f60*/  FFMA.FTZ R155, -R171, R66, R155 ;  /* 0x00000042ab9b7223 */ /* 0x000fe4000001019b */
[C---:B------:R-:W-:Y:S02]  /*9f70*/  FMUL.FTZ R87, R82.reuse, R87 ;  /* 0x0000005752577220 */ /* 0x040fe40000410000 */
[C---:B------:R-:W-:Y:S02]  /*9f80*/  FMUL.FTZ R140, R82.reuse, R140 ;  /* 0x0000008c528c7220 */ /* 0x040fe40000410000 */
[----:B------:R-:W-:-:S02]  /*9f90*/  FMUL.FTZ R63, R82, R63 ;  /* 0x0000003f523f7220 */ /* 0x000fc40000410000 */
[----:B------:R-:W-:Y:S02]  /*9fa0*/  FFMA.FTZ R62, -R82, R62, -RZ ;  /* 0x0000003e523e7223 */ /* 0x000fe400000109ff */
[----:B------:R-:W-:Y:S02]  /*9fb0*/  FFMA.FTZ R66, R169, R67, R78 ;  /* 0x00000043a9427223 */ /* 0x000fe4000001004e */
[----:B------:R-:W-:Y:S02]  /*9fc0*/  FFMA.FTZ R76, R154, R221, -R76 ;  /* 0x000000dd9a4c7223 */ /* 0x000fe4000001084c */
[----:B------:R-:W-:Y:S02]  /*9fd0*/  FFMA.FTZ R82, R222, UR43, R167 ;  /* 0x0000002bde527c23 */ /* 0x000fe400080100a7 */
[----:B------:R-:W-:Y:S02]  /*9fe0*/  FMUL.FTZ R67, R214, UR43 ;  /* 0x0000002bd6437c20 */ /* 0x000fe40008410000 */
[----:B------:R-:W-:-:S02]  /*9ff0*/  FFMA.FTZ R154, R154, R212, R165 ;  /* 0x000000d49a9a7223 */ /* 0x000fc400000100a5 */
[----:B------:R-:W-:Y:S02]  /*a000*/  FMUL.FTZ R84, R216, UR42 ;  /* 0x0000002ad8547c20 */ /* 0x000fe40008410000 */
[----:B------:R-:W-:Y:S02]  /*a010*/  FMUL.FTZ R167, R214, UR42 ;  /* 0x0000002ad6a77c20 */ /* 0x000fe40008410000 */
[----:B------:R-:W-:Y:S02]  /*a020*/  FMUL.FTZ R165, R215, UR43 ;  /* 0x0000002bd7a57c20 */ /* 0x000fe40008410000 */
[----:B------:R-:W-:Y:S02]  /*a030*/  FFMA.FTZ R83, R219, UR42, -R192 ;  /* 0x0000002adb537c23 */ /* 0x000fe400080108c0 */
[----:B------:R-:W-:Y:S02]  /*a040*/  FADD.FTZ R192, R45, R45 ;  /* 0x0000002d2dc07221 */ /* 0x000fe40000010000 */
[----:B------:R-:W-:-:S02]  /*a050*/  FFMA.FTZ R67, R224, UR42, -R67 ;  /* 0x0000002ae0437c23 */ /* 0x000fc40008010843 */
[----:B------:R-:W-:Y:S02]  /*a060*/  FFMA.FTZ R79, R217, UR43, R84 ;  /* 0x0000002bd94f7c23 */ /* 0x000fe40008010054 */
[----:B------:R-:W-:Y:S02]  /*a070*/  FFMA.FTZ R167, R224, UR43, R167 ;  /* 0x0000002be0a77c23 */ /* 0x000fe400080100a7 */
[----:B------:R-:W-:Y:S02]  /*a080*/  FFMA.FTZ R84, R222, UR42, -R165 ;  /* 0x0000002ade547c23 */ /* 0x000fe400080108a5 */
[----:B------:R-:W-:Y:S02]  /*a090*/  FFMA.FTZ R155, -R169, R142, R155 ;  /* 0x0000008ea99b7223 */ /* 0x000fe4000001019b */
[C---:B------:R-:W-:Y:S02]  /*a0a0*/  FFMA.FTZ R165, R192.reuse, R77, R66 ;  /* 0x0000004dc0a57223 */ /* 0x040fe40000010042 */
[----:B------:R-:W-:-:S02]  /*a0b0*/  FMUL.FTZ R77, R192, R67 ;  /* 0x00000043c04d7220 */ /* 0x000fc40000410000 */
[C---:B------:R-:W-:Y:S02]  /*a0c0*/  FFMA.FTZ R67, -R192.reuse, R167, -RZ ;  /* 0x000000a7c0437223 */ /* 0x040fe400000109ff */
[----:B------:R-:W-:Y:S02]  /*a0d0*/  FFMA.FTZ R167, -R192, R144, R155 ;  /* 0x00000090c0a77223 */ /* 0x000fe4000001019b */
[-C--:B0-----:R-:W-:Y:S02]  /*a0e0*/  FMUL.FTZ R155, R61, -R103.reuse ;  /* 0x800000673d9b7220 */ /* 0x081fe40000410000 */
[----:B------:R-:W-:Y:S02]  /*a0f0*/  FMUL.FTZ R103, R60, -R103 ;  /* 0x800000673c677220 */ /* 0x000fe40000410000 */
[----:B------:R-:W-:Y:S02]  /*a100*/  FMUL.FTZ R194, R213, UR42 ;  /* 0x0000002ad5c27c20 */ /* 0x000fe40008410000 */
[----:B------:R-:W-:-:S02]  /*a110*/  FFMA.FTZ R61, R61, R102, R103 ;  /* 0x000000663d3d7223 */ /* 0x000fc40000010067 */
[----:B------:R-:W-:Y:S02]  /*a120*/  FFMA.FTZ R194, R219, UR43, R194 ;  /* 0x0000002bdbc27c23 */ /* 0x000fe400080100c2 */
[----:B------:R-:W-:Y:S02]  /*a130*/  FFMA.FTZ R60, R60, R102, -R155 ;  /* 0x000000663c3c7223 */ /* 0x000fe4000001089b */
[----:B------:R-:W-:Y:S02]  /*a140*/  FADD.FTZ R61, -R196, R61 ;  /* 0x0000003dc43d7221 */ /* 0x000fe40000010100 */
[C---:B------:R-:W-:Y:S02]  /*a150*/  FMUL.FTZ R83, R169.reuse, R83 ;  /* 0x00000053a9537220 */ /* 0x040fe40000410000 */
[----:B------:R-:W-:Y:S02]  /*a160*/  FFMA.FTZ R78, -R169, R194, -RZ ;  /* 0x000000c2a94e7223 */ /* 0x000fe400000109ff */
[----:B------:R-:W-:-:S02]  /*a170*/  FMUL.FTZ R142, R212, UR42 ;  /* 0x0000002ad48e7c20 */ /* 0x000fc40008410000 */
[----:B------:R-:W-:Y:S02]  /*a180*/  FADD.FTZ R197, R197, R60 ;  /* 0x0000003cc5c57221 */ /* 0x000fe40000010000 */
[----:B------:R-:W-:Y:S02]  /*a190*/  FADD.FTZ R169, R44, R44 ;  /* 0x0000002c2ca97221 */ /* 0x000fe40000010000 */
[C---:B------:R-:W-:Y:S02]  /*a1a0*/  FMUL.FTZ R60, R136.reuse, -R61 ;  /* 0x8000003d883c7220 */ /* 0x040fe40000410000 */
[----:B------:R-:W-:Y:S02]  /*a1b0*/  FFMA.FTZ R144, R221, UR43, R142 ;  /* 0x0000002bdd907c23 */ /* 0x000fe4000801008e */
[----:B------:R-:W-:Y:S02]  /*a1c0*/  FMUL.FTZ R136, R136, -R197 ;  /* 0x800000c588887220 */ /* 0x000fe40000410000 */
[----:B------:R-:W-:-:S02]  /*a1d0*/  FFMA.FTZ R142, R169, R76, R165 ;  /* 0x0000004ca98e7223 */ /* 0x000fc400000100a5 */
[----:B------:R-:W-:Y:S02]  /*a1e0*/  FADD.FTZ R165, R43, R43 ;  /* 0x0000002b2ba57221 */ /* 0x000fe40000010000 */
[----:B------:R-:W-:Y:S02]  /*a1f0*/  FFMA.FTZ R167, -R169, R154, R167 ;  /* 0x0000009aa9a77223 */ /* 0x000fe400000101a7 */
[C---:B------:R-:W-:Y:S02]  /*a200*/  FFMA.FTZ R60, R135.reuse, R197, -R60 ;  /* 0x000000c5873c7223 */ /* 0x040fe4000001083c */
[----:B------:R-:W-:Y:S02]  /*a210*/  FMUL.FTZ R102, R210, UR43 ;  /* 0x0000002bd2667c20 */ /* 0x000fe40008410000 */
[----:B------:R-:W-:Y:S02]  /*a220*/  FFMA.FTZ R135, R135, R61, R136 ;  /* 0x0000003d87877223 */ /* 0x000fe40000010088 */
[----:B------:R-:W-:-:S02]  /*a230*/  FFMA.FTZ R167, -R165, R164, R167 ;  /* 0x000000a4a5a77223 */ /* 0x000fc400000101a7 */
[----:B------:R-:W-:Y:S02]  /*a240*/  FMUL.FTZ R155, R211, UR42 ;  /* 0x0000002ad39b7c20 */ /* 0x000fe40008410000 */
[----:B------:R-:W-:Y:S02]  /*a250*/  FADD.FTZ R103, R42, R42 ;  /* 0x0000002a2a677221 */ /* 0x000fe40000010000 */
[----:B------:R-:W-:Y:S02]  /*a260*/  FMUL.FTZ R164, R210, UR42 ;  /* 0x0000002ad2a47c20 */ /* 0x000fe40008410000 */
[----:B------:R-:W-:Y:S02]  /*a270*/  FFMA.FTZ R102, R223, UR42, -R102 ;  /* 0x0000002adf667c23 */ /* 0x000fe40008010866 */
[----:B------:R-:W-:Y:S02]  /*a280*/  FFMA.FTZ R154, R165, R153, R142 ;  /* 0x00000099a59a7223 */ /* 0x000fe4000001008e */
[----:B------:R-:W-:-:S02]  /*a290*/  FADD.FTZ R198, -R198, R135 ;  /* 0x00000087c6c67221 */ /* 0x000fc40000010100 */
[----:B------:R-:W-:Y:S02]  /*a2a0*/  FADD.FTZ R60, R199, R60 ;  /* 0x0000003cc73c7221 */ /* 0x000fe40000010000 */
[----:B------:R-:W-:Y:S02]  /*a2b0*/  FFMA.FTZ R142, R226, UR43, R155 ;  /* 0x0000002be28e7c23 */ /* 0x000fe4000801009b */
[----:B------:R-:W-:Y:S02]  /*a2c0*/  FFMA.FTZ R164, R223, UR43, R164 ;  /* 0x0000002bdfa47c23 */ /* 0x000fe400080100a4 */
[C---:B------:R-:W-:Y:S02]  /*a2d0*/  FMUL.FTZ R136, R103.reuse, R102 ;  /* 0x0000006667887220 */ /* 0x040fe40000410000 */
[----:B------:R-:W-:Y:S02]  /*a2e0*/  FFMA.FTZ R154, R103, R143, R154 ;  /* 0x0000008f679a7223 */ /* 0x000fe4000001009a */
[----:B------:R-:W-:-:S02]  /*a2f0*/  FADD.FTZ R155, R41, R41 ;  /* 0x00000029299b7221 */ /* 0x000fc40000010000 */
[C---:B------:R-:W-:Y:S02]  /*a300*/  FMUL.FTZ R102, R134.reuse, -R198 ;  /* 0x800000c686667220 */ /* 0x040fe40000410000 */
[----:B------:R-:W-:Y:S02]  /*a310*/  FMUL.FTZ R134, R134, -R60 ;  /* 0x8000003c86867220 */ /* 0x000fe40000410000 */
[C---:B------:R-:W-:Y:S02]  /*a320*/  FFMA.FTZ R135, -R103.reuse, R164, -RZ ;  /* 0x000000a467877223 */ /* 0x040fe400000109ff */
[----:B------:R-:W-:Y:S02]  /*a330*/  FFMA.FTZ R167, -R103, R166, R167 ;  /* 0x000000a667a77223 */ /* 0x000fe400000101a7 */
[----:B------:R-:W-:Y:S02]  /*a340*/  FFMA.FTZ R103, R155, R85, R154 ;  /* 0x000000559b677223 */ /* 0x000fe4000001009a */
[----:B------:R-:W-:-:S02]  /*a350*/  FFMA.FTZ R85, R133, R198, R134 ;  /* 0x000000c685557223 */ /* 0x000fc40000010086 */
[----:B------:R-:W-:Y:S02]  /*a360*/  FFMA.FTZ R102, R133, R60, -R102 ;  /* 0x0000003c85667223 */ /* 0x000fe40000010866 */
[----:B------:R-:W-:Y:S02]  /*a370*/  FMUL.FTZ R143, R209, UR43 ;  /* 0x0000002bd18f7c20 */ /* 0x000fe40008410000 */
[----:B------:R-:W-:Y:S02]  /*a380*/  FMUL.FTZ R80, R181, R207 ;  /* 0x000000cfb5507220 */ /* 0x000fe40000410000 */
[----:B------:R-:W-:Y:S02]  /*a390*/  FADD.FTZ R85, -R200, R85 ;  /* 0x00000055c8557221 */ /* 0x000fe40000010100 */
[----:B------:R-:W-:Y:S02]  /*a3a0*/  FADD.FTZ R201, R201, R102 ;  /* 0x00000066c9c97221 */ /* 0x000fe40000010000 */
[----:B------:R-:W-:-:S02]  /*a3b0*/  FFMA.FTZ R134, R228, UR42, -R143 ;  /* 0x0000002ae4867c23 */ /* 0x000fc4000801088f */
[----:B------:R-:W-:Y:S02]  /*a3c0*/  FFMA.FTZ R80, R170, R225, -R80 ;  /* 0x000000e1aa507223 */ /* 0x000fe40000010850 */
[----:B------:R-:W-:Y:S02]  /*a3d0*/  FADD.FTZ R143, R39, R39 ;  /* 0x00000027278f7221 */ /* 0x000fe40000010000 */
[----:B------:R-:W-:Y:S02]  /*a3e0*/  FMUL.FTZ R102, R132, -R85 ;  /* 0x8000005584667220 */ /* 0x000fe40000410000 */
[----:B------:R-:W-:Y:S02]  /*a3f0*/  FMUL.FTZ R66, R212, UR43 ;  /* 0x0000002bd4427c20 */ /* 0x000fe40008410000 */
[----:B------:R-:W-:Y:S02]  /*a400*/  FMUL.FTZ R132, R132, -R201 ;  /* 0x800000c984847220 */ /* 0x000fe40000410000 */
[----:B------:R-:W-:-:S02]  /*a410*/  FFMA.FTZ R154, R143, R80, R103 ;  /* 0x000000508f9a7223 */ /* 0x000fc40000010067 */
[----:B------:R-:W-:Y:S02]  /*a420*/  FFMA.FTZ R80, R131, R201, -R102 ;  /* 0x000000c983507223 */ /* 0x000fe40000010866 */
[----:B------:R-:W-:Y:S02]  /*a430*/  FMUL.FTZ R102, R207, UR43 ;  /* 0x0000002bcf667c20 */ /* 0x000fe40008410000 */
[----:B------:R-:W-:Y:S02]  /*a440*/  FFMA.FTZ R66, R221, UR42, -R66 ;  /* 0x0000002add427c23 */ /* 0x000fe40008010842 */
[----:B------:R-:W-:Y:S02]  /*a450*/  FFMA.FTZ R131, R131, R85, R132 ;  /* 0x0000005583837223 */ /* 0x000fe40000010084 */
[----:B------:R-:W-:Y:S02]  /*a460*/  FMUL.FTZ R153, R211, UR43 ;  /* 0x0000002bd3997c20 */ /* 0x000fe40008410000 */
[----:B------:R-:W-:-:S02]  /*a470*/  FFMA.FTZ R102, R225, UR42, -R102 ;  /* 0x0000002ae1667c23 */ /* 0x000fc40008010866 */
[C---:B------:R-:W-:Y:S02]  /*a480*/  FMUL.FTZ R76, R169.reuse, R66 ;  /* 0x00000042a94c7220 */ /* 0x040fe40000410000 */
[----:B------:R-:W-:Y:S02]  /*a490*/  FADD.FTZ R188, -R188, R131 ;  /* 0x00000083bcbc7221 */ /* 0x000fe40000010100 */
[----:B------:R-:W-:Y:S02]  /*a4a0*/  FFMA.FTZ R66, -R169, R144, -RZ ;  /* 0x00000090a9427223 */ /* 0x000fe400000109ff */
[----:B------:R-:W-:Y:S02]  /*a4b0*/  FADD.FTZ R80, R189, R80 ;  /* 0x00000050bd507221 */ /* 0x000fe40000010000 */
[----:B------:R-:W-:Y:S02]  /*a4c0*/  FFMA.FTZ R144, R226, UR42, -R153 ;  /* 0x0000002ae2907c23 */ /* 0x000fe40008010899 */
[----:B------:R-:W-:-:S02]  /*a4d0*/  FMUL.FTZ R153, R209, UR42 ;  /* 0x0000002ad1997c20 */ /* 0x000fc40008410000 */
[----:B------:R-:W-:Y:S02]  /*a4e0*/  FMUL.FTZ R132, R143, R102 ;  /* 0x000000668f847220 */ /* 0x000fe40000410000 */
[C---:B------:R-:W-:Y:S02]  /*a4f0*/  FMUL.FTZ R102, R130.reuse, -R188 ;  /* 0x800000bc82667220 */ /* 0x040fe40000410000 */
[----:B------:R-:W-:Y:S02]  /*a500*/  FMUL.FTZ R130, R130, -R80 ;  /* 0x8000005082827220 */ /* 0x000fe40000410000 */
[----:B------:R-:W-:Y:S02]  /*a510*/  FFMA.FTZ R133, R228, UR43, R153 ;  /* 0x0000002be4857c23 */ /* 0x000fe40008010099 */
[----:B------:R-:W-:Y:S02]  /*a520*/  FMUL.FTZ R141, R183, R206 ;  /* 0x000000ceb78d7220 */ /* 0x000fe40000410000 */
[----:B------:R-:W-:-:S02]  /*a530*/  FFMA.FTZ R103, R129, R188, R130 ;  /* 0x000000bc81677223 */ /* 0x000fc40000010082 */
[C---:B------:R-:W-:Y:S02]  /*a540*/  FMUL.FTZ R134, R155.reuse, R134 ;  /* 0x000000869b867220 */ /* 0x040fe40000410000 */
[C---:B------:R-:W-:Y:S02]  /*a550*/  FFMA.FTZ R133, -R155.reuse, R133, -RZ ;  /* 0x000000859b857223 */ /* 0x040fe400000109ff */
[----:B------:R-:W-:Y:S02]  /*a560*/  FFMA.FTZ R167, -R155, R168, R167 ;  /* 0x000000a89ba77223 */ /* 0x000fe400000101a7 */
[----:B------:R-:W-:Y:S02]  /*a570*/  FFMA.FTZ R102, R129, R80, -R102 ;  /* 0x0000005081667223 */ /* 0x000fe40000010866 */
[----:B------:R-:W-:Y:S02]  /*a580*/  FMUL.FTZ R153, R206, UR42 ;  /* 0x0000002ace997c20 */ /* 0x000fe40008410000 */
[----:B------:R-:W-:-:S02]  /*a590*/  FMUL.FTZ R86, R185, R208 ;  /* 0x000000d0b9567220 */ /* 0x000fc40000410000 */
[----:B------:R-:W-:Y:S02]  /*a5a0*/  FFMA.FTZ R141, R180, R230, -R141 ;  /* 0x000000e6b48d7223 */ /* 0x000fe4000001088d */
[----:B------:R-:W-:Y:S02]  /*a5b0*/  FADD.FTZ R155, R38, R38 ;  /* 0x00000026269b7221 */ /* 0x000fe40000010000 */
[----:B------:R-:W-:Y:S02]  /*a5c0*/  FADD.FTZ R103, -R172, R103 ;  /* 0x00000067ac677221 */ /* 0x000fe40000010100 */
[----:B------:R-:W-:Y:S02]  /*a5d0*/  FADD.FTZ R173, R173, R102 ;  /* 0x00000066adad7221 */ /* 0x000fe40000010000 */
[----:B------:R-:W-:Y:S02]  /*a5e0*/  FFMA.FTZ R129, R230, UR43, R153 ;  /* 0x0000002be6817c23 */ /* 0x000fe40008010099 */
[----:B------:R-:W-:-:S02]  /*a5f0*/  FFMA.FTZ R86, R182, R227, -R86 ;  /* 0x000000e3b6567223 */ /* 0x000fc40000010856 */
[----:B------:R-:W-:Y:S02]  /*a600*/  FFMA.FTZ R141, R155, R141, R154 ;  /* 0x0000008d9b8d7223 */ /* 0x000fe4000001009a */
[----:B------:R-:W-:Y:S02]  /*a610*/  FADD.FTZ R153, R37, R37 ;  /* 0x0000002525997221 */ /* 0x000fe40000010000 */
[C---:B------:R-:W-:Y:S02]  /*a620*/  FMUL.FTZ R102, R128.reuse, -R103 ;  /* 0x8000006780667220 */ /* 0x040fe40000410000 */
[-C--:B------:R-:W-:Y:S02]  /*a630*/  FMUL.FTZ R128, R128, -R173.reuse ;  /* 0x800000ad80807220 */ /* 0x080fe40000410000 */
[----:B------:R-:W-:Y:S02]  /*a640*/  FFMA.FTZ R154, R153, R86, R141 ;  /* 0x00000056999a7223 */ /* 0x000fe4000001008d */
[----:B------:R-:W-:-:S02]  /*a650*/  FFMA.FTZ R86, R127, R173, -R102 ;  /* 0x000000ad7f567223 */ /* 0x000fc40000010866 */
[----:B------:R-:W-:Y:S02]  /*a660*/  FMUL.FTZ R102, R208, UR43 ;  /* 0x0000002bd0667c20 */ /* 0x000fe40008410000 */
[----:B------:R-:W-:Y:S02]  /*a670*/  FFMA.FTZ R127, R127, R103, R128 ;  /* 0x000000677f7f7223 */ /* 0x000fe40000010080 */
[----:B------:R-:W-:Y:S02]  /*a680*/  FFMA.FTZ R102, R227, UR42, -R102 ;  /* 0x0000002ae3667c23 */ /* 0x000fe40008010866 */
[----:B------:R-:W-:Y:S02]  /*a690*/  FADD.FTZ R174, -R174, R127 ;  /* 0x0000007faeae7221 */ /* 0x000fe40000010100 */
[----:B------:R-:W-:Y:S02]  /*a6a0*/  FADD.FTZ R86, R175, R86 ;  /* 0x00000056af567221 */ /* 0x000fe40000010000 */
[----:B------:R-:W-:-:S02]  /*a6b0*/  FMUL.FTZ R128, R153, R102 ;  /* 0x0000006699807220 */ /* 0x000fc40000410000 */
[C---:B------:R-:W-:Y:S02]  /*a6c0*/  FMUL.FTZ R102, R126.reuse, -R174 ;  /* 0x800000ae7e667220 */ /* 0x040fe40000410000 */
[-C--:B------:R-:W-:Y:S02]  /*a6d0*/  FMUL.FTZ R126, R126, -R86.reuse ;  /* 0x800000567e7e7220 */ /* 0x080fe40000410000 */
[----:B------:R-:W-:Y:S02]  /*a6e0*/  FFMA.FTZ R102, R125, R86, -R102 ;  /* 0x000000567d667223 */ /* 0x000fe40000010866 */
[----:B------:R-:W-:Y:S02]  /*a6f0*/  FMUL.FTZ R181, R181, R225 ;  /* 0x000000e1b5b57220 */ /* 0x000fe40000410000 */
[----:B------:R-:W-:Y:S02]  /*a700*/  FMUL.FTZ R164, R207, UR42 ;  /* 0x0000002acfa47c20 */ /* 0x000fe40008410000 */
[----:B------:R-:W-:-:S02]  /*a710*/  FFMA.FTZ R125, R125, R174, R126 ;  /* 0x000000ae7d7d7223 */ /* 0x000fc4000001007e */
[----:B------:R-:W-:Y:S02]  /*a720*/  FFMA.FTZ R170, R170, R207, R181 ;  /* 0x000000cfaaaa7223 */ /* 0x000fe400000100b5 */
[----:B------:R-:W-:Y:S02]  /*a730*/  FFMA.FTZ R164, R225, UR43, R164 ;  /* 0x0000002be1a47c23 */ /* 0x000fe400080100a4 */
[----:B------:R-:W-:Y:S02]  /*a740*/  FADD.FTZ R125, -R176, R125 ;  /* 0x0000007db07d7221 */ /* 0x000fe40000010100 */
[----:B------:R-:W-:Y:S02]  /*a750*/  FADD.FTZ R177, R177, R102 ;  /* 0x00000066b1b17221 */ /* 0x000fe40000010000 */
[C---:B------:R-:W-:Y:S02]  /*a760*/  FFMA.FTZ R131, -R143.reuse, R164, -RZ ;  /* 0x000000a48f837223 */ /* 0x040fe400000109ff */
[----:B------:R-:W-:-:S02]  /*a770*/  FFMA.FTZ R167, -R143, R170, R167 ;  /* 0x000000aa8fa77223 */ /* 0x000fc400000101a7 */
[----:B------:R-:W-:Y:S02]  /*a780*/  FMUL.FTZ R102, R124, -R125 ;  /* 0x8000007d7c667220 */ /* 0x000fe40000410000 */
[----:B------:R-:W-:Y:S02]  /*a790*/  FMUL.FTZ R143, R206, UR43 ;  /* 0x0000002bce8f7c20 */ /* 0x000fe40008410000 */
[----:B------:R-:W-:Y:S02]  /*a7a0*/  FMUL.FTZ R164, R208, UR42 ;  /* 0x0000002ad0a47c20 */ /* 0x000fe40008410000 */
[----:B------:R-:W-:Y:S02]  /*a7b0*/  FMUL.FTZ R124, R124, -R177 ;  /* 0x800000b17c7c7220 */ /* 0x000fe40000410000 */
[----:B------:R-:W-:Y:S02]  /*a7c0*/  FMUL.FTZ R139, R187, R205 ;  /* 0x000000cdbb8b7220 */ /* 0x000fe40000410000 */
[----:B------:R-:W-:-:S02]  /*a7d0*/  FMUL.FTZ R183, R183, R230 ;  /* 0x000000e6b7b77220 */ /* 0x000fc40000410000 */
[----:B------:R-:W-:Y:S02]  /*a7e0*/  FFMA.FTZ R102, R123, R177, -R102 ;  /* 0x000000b17b667223 */ /* 0x000fe40000010866 */
[----:B------:R-:W-:Y:S02]  /*a7f0*/  FFMA.FTZ R130, R230, UR42, -R143 ;  /* 0x0000002ae6827c23 */ /* 0x000fe4000801088f */
[----:B------:R-:W-:Y:S02]  /*a800*/  FFMA.FTZ R164, R227, UR43, R164 ;  /* 0x0000002be3a47c23 */ /* 0x000fe400080100a4 */
[----:B------:R-:W-:Y:S02]  /*a810*/  FMUL.FTZ R141, R205, UR42 ;  /* 0x0000002acd8d7c20 */ /* 0x000fe40008410000 */
[----:B------:R-:W-:Y:S02]  /*a820*/  FFMA.FTZ R123, R123, R125, R124 ;  /* 0x0000007d7b7b7223 */ /* 0x000fe4000001007c */
[----:B------:R-:W-:-:S02]  /*a830*/  FMUL.FTZ R137, R191, R203 ;  /* 0x000000cbbf897220 */ /* 0x000fc40000410000 */
[----:B------:R-:W-:Y:S02]  /*a840*/  FFMA.FTZ R139, R184, R204, -R139 ;  /* 0x000000ccb88b7223 */ /* 0x000fe4000001088b */
[----:B------:R-:W-:Y:S02]  /*a850*/  FADD.FTZ R143, R36, R36 ;  /* 0x00000024248f7221 */ /* 0x000fe40000010000 */
[----:B------:R-:W-:Y:S02]  /*a860*/  FMUL.FTZ R185, R185, R227 ;  /* 0x000000e3b9b97220 */ /* 0x000fe40000410000 */
[----:B------:R-:W-:Y:S02]  /*a870*/  FFMA.FTZ R180, R180, R206, R183 ;  /* 0x000000ceb4b47223 */ /* 0x000fe400000100b7 */
[----:B------:R-:W-:Y:S02]  /*a880*/  FADD.FTZ R102, R179, R102 ;  /* 0x00000066b3667221 */ /* 0x000fe40000010000 */
[----:B------:R-:W-:-:S02]  /*a890*/  FFMA.FTZ R127, -R153, R164, -RZ ;  /* 0x000000a4997f7223 */ /* 0x000fc400000109ff */
[----:B------:R-:W-:Y:S02]  /*a8a0*/  FFMA.FTZ R126, R204, UR43, R141 ;  /* 0x0000002bcc7e7c23 */ /* 0x000fe4000801008d */
[----:B------:R-:W-:Y:S02]  /*a8b0*/  FADD.FTZ R178, -R178, R123 ;  /* 0x0000007bb2b27221 */ /* 0x000fe40000010100 */
[----:B------:R-:W-:Y:S02]  /*a8c0*/  FFMA.FTZ R137, R186, R231, -R137 ;  /* 0x000000e7ba897223 */ /* 0x000fe40000010889 */
[----:B------:R-:W-:Y:S02]  /*a8d0*/  FFMA.FTZ R164, R143, R139, R154 ;  /* 0x0000008b8fa47223 */ /* 0x000fe4000001009a */
[----:B------:R-:W-:Y:S02]  /*a8e0*/  FADD.FTZ R141, R35, R35 ;  /* 0x00000023238d7221 */ /* 0x000fe40000010000 */
[----:B------:R-:W-:-:S02]  /*a8f0*/  FFMA.FTZ R182, R182, R208, R185 ;  /* 0x000000d0b6b67223 */ /* 0x000fc400000100b9 */
[----:B------:R-:W-:Y:S02]  /*a900*/  FMUL.FTZ R187, R187, R204 ;  /* 0x000000ccbbbb7220 */ /* 0x000fe40000410000 */
[----:B------:R-:W-:Y:S02]  /*a910*/  FFMA.FTZ R167, -R155, R180, R167 ;  /* 0x000000b49ba77223 */ /* 0x000fe400000101a7 */
[C---:B------:R-:W-:Y:S02]  /*a920*/  FMUL.FTZ R123, R122.reuse, -R102 ;  /* 0x800000667a7b7220 */ /* 0x040fe40000410000 */
[----:B------:R-:W-:Y:S02]  /*a930*/  FMUL.FTZ R122, R122, -R178 ;  /* 0x800000b27a7a7220 */ /* 0x000fe40000410000 */
[----:B------:R-:W-:Y:S02]  /*a940*/  FFMA.FTZ R137, R141, R137, R164 ;  /* 0x000000898d897223 */ /* 0x000fe400000100a4 */
[----:B------:R-:W-:-:S02]  /*a950*/  FMUL.FTZ R191, R191, R231 ;  /* 0x000000e7bfbf7220 */ /* 0x000fc40000410000 */
[----:B------:R-:W-:Y:S02]  /*a960*/  FFMA.FTZ R184, R184, R205, R187 ;  /* 0x000000cdb8b87223 */ /* 0x000fe400000100bb */
[----:B------:R-:W-:Y:S02]  /*a970*/  FFMA.FTZ R167, -R153, R182, R167 ;  /* 0x000000b699a77223 */ /* 0x000fe400000101a7 */
[C---:B------:R-:W-:Y:S02]  /*a980*/  FMUL.FTZ R164, R203.reuse, UR43 ;  /* 0x0000002bcba47c20 */ /* 0x040fe40008410000 */
[----:B------:R-:W-:Y:S02]  /*a990*/  FMUL.FTZ R166, R203, UR42 ;  /* 0x0000002acba67c20 */ /* 0x000fe40008410000 */
[----:B------:R-:W-:Y:S02]  /*a9a0*/  FFMA.FTZ R123, R121, R178, R123 ;  /* 0x000000b2797b7223 */ /* 0x000fe4000001007b */
[----:B------:R-:W-:-:S02]  /*a9b0*/  FMUL.FTZ R139, R205, UR43 ;  /* 0x0000002bcd8b7c20 */ /* 0x000fc40008410000 */
[----:B------:R-:W-:Y:S02]  /*a9c0*/  FFMA.FTZ R122, R121, R102, -R122 ;  /* 0x00000066797a7223 */ /* 0x000fe4000001087a */
[----:B------:R-:W-:Y:S02]  /*a9d0*/  FFMA.FTZ R186, R186, R203, R191 ;  /* 0x000000cbbaba7223 */ /* 0x000fe400000100bf */
[----:B------:R-:W-:Y:S02]  /*a9e0*/  FFMA.FTZ R167, -R143, R184, R167 ;  /* 0x000000b88fa77223 */ /* 0x000fe400000101a7 */
[C---:B------:R-:W-:Y:S02]  /*a9f0*/  FFMA.FTZ R164, R231.reuse, UR42, -R164 ;  /* 0x0000002ae7a47c23 */ /* 0x040fe400080108a4 */
[----:B------:R-:W-:Y:S02]  /*aa00*/  FFMA.FTZ R124, R231, UR43, R166 ;  /* 0x0000002be77c7c23 */ /* 0x000fe400080100a6 */
[----:B------:R-:W-:-:S02]  /*aa10*/  FADD.FTZ R168, R34, R34 ;  /* 0x0000002222a87221 */ /* 0x000fc40000010000 */
[----:B------:R-:W-:Y:S01]  /*aa20*/  FADD.FTZ R121, -R160, R123 ;  /* 0x0000007ba0797221 */ /* 0x000fe20000010100 */
[----:B------:R-:W-:Y:S01]  /*aa30*/  SHF.L.U32 R123, R101, 0x5, RZ ;  /* 0x00000005657b7819 */ /* 0x000fe200000006ff */
[----:B------:R-:W-:Y:S02]  /*aa40*/  FFMA.FTZ R139, R204, UR42, -R139 ;  /* 0x0000002acc8b7c23 */ /* 0x000fe4000801088b */
[----:B------:R-:W-:Y:S02]  /*aa50*/  FADD.FTZ R159, R159, R122 ;  /* 0x0000007a9f9f7221 */ /* 0x000fe40000010000 */
[C---:B------:R-:W-:Y:S02]  /*aa60*/  FMUL.FTZ R164, R141.reuse, R164 ;  /* 0x000000a48da47220 */ /* 0x040fe40000410000 */
[C---:B------:R-:W-:Y:S02]  /*aa70*/  FFMA.FTZ R124, -R141.reuse, R124, -RZ ;  /* 0x0000007c8d7c7223 */ /* 0x040fe400000109ff */
[----:B------:R-:W-:-:S02]  /*aa80*/  FFMA.FTZ R167, -R141, R186, R167 ;  /* 0x000000ba8da77223 */ /* 0x000fc400000101a7 */
[----:B------:R-:W-:Y:S02]  /*aa90*/  FFMA.FTZ R141, R168, R138, R137 ;  /* 0x0000008aa88d7223 */ /* 0x000fe40000010089 */
[C---:B------:R-:W-:Y:S02]  /*aaa0*/  FMUL.FTZ R122, R120.reuse, -R121 ;  /* 0x80000079787a7220 */ /* 0x040fe40000410000 */
[----:B------:R-:W-:Y:S02]  /*aab0*/  FMUL.FTZ R154, R143, R139 ;  /* 0x0000008b8f9a7220 */ /* 0x000fe40000410000 */
[----:B------:R-:W-:Y:S02]  /*aac0*/  FMUL.FTZ R138, R120, -R159 ;  /* 0x8000009f788a7220 */ /* 0x000fe40000410000 */
[----:B------:R-:W-:Y:S02]  /*aad0*/  FMUL.FTZ R193, R193, R202 ;  /* 0x000000cac1c17220 */ /* 0x000fe40000410000 */
[----:B------:R-:W-:-:S02]  /*aae0*/  FMUL.FTZ R137, R229, UR43 ;  /* 0x0000002be5897c20 */ /* 0x000fc40008410000 */
[----:B------:R-:W-:Y:S02]  /*aaf0*/  FMUL.FTZ R139, R229, UR42 ;  /* 0x0000002ae58b7c20 */ /* 0x000fe40008410000 */
[----:B------:R-:W-:Y:S01]  /*ab00*/  FFMA.FTZ R120, R119, R159, -R122 ;  /* 0x0000009f77787223 */ /* 0x000fe2000001087a */
[----:B------:R-:W-:Y:S01]  /*ab10*/  IADD3 R122, R123, 0x1, RZ ;  /* 0x000000017b7a7810 */ /* 0x000fe20007ffe0ff */
[----:B------:R-:W-:Y:S01]  /*ab20*/  FFMA.FTZ R119, R119, R121, R138 ;  /* 0x0000007977777223 */ /* 0x000fe2000001008a */
[----:B------:R-:W-:Y:S01]  /*ab30*/  IADD3 R138, R123, 0x2, RZ ;  /* 0x000000027b8a7810 */ /* 0x000fe20007ffe0ff */
[----:B------:R-:W-:Y:S02]  /*ab40*/  FFMA.FTZ R190, R190, R229, R193 ;  /* 0x000000e5bebe7223 */ /* 0x000fe400000100c1 */
[----:B------:R-:W-:Y:S01]  /*ab50*/  FFMA.FTZ R137, R202, UR42, -R137 ;  /* 0x0000002aca897c23 */ /* 0x000fe20008010889 */
[----:B------:R-:W-:Y:S01]  /*ab60*/  LEA.HI.SX32 R138, R138, R123, 0x1b ;  /* 0x0000007b8a8a7211 */ /* 0x000fe200078fdaff */
[----:B------:R-:W-:-:S02]  /*ab70*/  FFMA.FTZ R139, R202, UR43, R139 ;  /* 0x0000002bca8b7c23 */ /* 0x000fc4000801008b */
[----:B------:R-:W-:Y:S02]  /*ab80*/  FADD.FTZ R120, R157, R120 ;  /* 0x000000789d787221 */ /* 0x000fe40000010000 */
[----:B------:R-:W-:Y:S01]  /*ab90*/  FADD.FTZ R158, -R158, R119 ;  /* 0x000000779e9e7221 */ /* 0x000fe20000010100 */
[----:B------:R-:W-:Y:S01]  /*aba0*/  P2R R119, PR, RZ, 0x1 ;  /* 0x00000001ff777803 */ /* 0x000fe20000000000 */
[----:B------:R-:W-:Y:S01]  /*abb0*/  FMUL.FTZ R160, R168, R137 ;  /* 0x00000089a8a07220 */ /* 0x000fe20000410000 */
[----:B------:R-:W-:Y:S01]  /*abc0*/  LEA.HI.SX32 R137, R122, R123, 0x1b ;  /* 0x0000007b7a897211 */ /* 0x000fe200078fdaff */
[C---:B------:R-:W-:Y:S01]  /*abd0*/  FFMA.FTZ R166, -R168.reuse, R139, -RZ ;  /* 0x0000008ba8a67223 */ /* 0x040fe200000109ff */
[CC--:B------:R-:W-:Y:S01]  /*abe0*/  LEA.HI.SX32 R119, R123.reuse, R123.reuse, 0x1b ;  /* 0x0000007b7b777211 */ /* 0x0c0fe200078fdaff */
[----:B------:R-:W-:Y:S01]  /*abf0*/  FFMA.FTZ R190, -R168, R190, R167 ;  /* 0x000000bea8be7223 */ /* 0x000fe200000101a7 */
[----:B------:R-:W-:Y:S01]  /*ac00*/  IADD3 R168, R123, 0x3, RZ ;  /* 0x000000037ba87810 */ /* 0x000fe20007ffe0ff */
[C---:B------:R-:W-:Y:S01]  /*ac10*/  FMUL.FTZ R122, R118.reuse, -R120 ;  /* 0x80000078767a7220 */ /* 0x040fe20000410000 */
[----:B------:R-:W-:Y:S01]  /*ac20*/  MOV R139, UR7 ;  /* 0x00000007008b7c02 */ /* 0x000fe20008000f00 */
[-C--:B------:R-:W-:Y:S01]  /*ac30*/  FMUL.FTZ R118, R118, -R158.reuse ;  /* 0x8000009e76767220 */ /* 0x080fe20000410000 */
[----:B------:R-:W-:Y:S01]  /*ac40*/  LEA.HI.SX32 R168, R168, R123, 0x1b ;  /* 0x0000007ba8a87211 */ /* 0x000fe200078fdaff */
[----:B------:R-:W-:-:S02]  /*ac50*/  FFMA.FTZ R123, R117, R158, R122 ;  /* 0x0000009e757b7223 */ /* 0x000fc4000001007a */
[----:B------:R-:W-:Y:S01]  /*ac60*/  FFMA.FTZ R118, R117, R120, -R118 ;  /* 0x0000007875767223 */ /* 0x000fe20000010876 */
[----:B------:R0:W-:Y:S01]  /*ac70*/  @!P0 STS.128 [R139.X16+0x8b80], R56 ;  /* 0x008b80388b008388 */ /* 0x0001e2000000cc00 */
[----:B------:R-:W-:Y:S02]  /*ac80*/  FADD.FTZ R117, -R156, R123 ;  /* 0x0000007b9c757221 */ /* 0x000fe40000010100 */
[----:B------:R-:W-:Y:S01]  /*ac90*/  FADD.FTZ R161, R161, R118 ;  /* 0x00000076a1a17221 */ /* 0x000fe20000010000 */
[----:B------:R-:W-:Y:S01]  /*aca0*/  STS [R119.X4+0x2100], R65 ;  /* 0x0021004177007388 */ /* 0x000fe20000004800 */
[C---:B------:R-:W-:Y:S02]  /*acb0*/  FMUL.FTZ R118, R116.reuse, -R117 ;  /* 0x8000007574767220 */ /* 0x040fe40000410000 */
[-C--:B------:R-:W-:Y:S01]  /*acc0*/  FMUL.FTZ R122, R116, -R161.reuse ;  /* 0x800000a1747a7220 */ /* 0x080fe20000410000 */
[----:B------:R1:W-:Y:S01]  /*acd0*/  STS [R137.X4+0x2104], R64 ;  /* 0x0021044089007388 */ /* 0x0003e20000004800 */
[----:B------:R-:W-:-:S02]  /*ace0*/  FFMA.FTZ R116, R115, R161, -R118 ;  /* 0x000000a173747223 */ /* 0x000fc40000010876 */
[----:B------:R-:W-:Y:S02]  /*acf0*/  FFMA.FTZ R115, R115, R117, R122 ;  /* 0x0000007573737223 */ /* 0x000fe4000001007a */
[----:B------:R-:W-:Y:S02]  /*ad00*/  FADD.FTZ R116, R163, R116 ;  /* 0x00000074a3747221 */ /* 0x000fe40000010000 */
[----:B------:R-:W-:Y:S02]  /*ad10*/  FADD.FTZ R162, -R162, R115 ;  /* 0x00000073a2a27221 */ /* 0x000fe40000010100 */
[C---:B0-----:R-:W-:Y:S01]  /*ad20*/  FMUL.FTZ R56, R114.reuse, -R116 ;  /* 0x8000007472387220 */ /* 0x041fe20000410000 */
[----:B-1----:R-:W-:Y:S01]  /*ad30*/  HADD2.F32 R64, -RZ, R72.H1_H1 ;  /* 0x30000048ff407230 */ /* 0x002fe20000004100 */
        /* <DEDUP_REMOVED lines=10> */
[C---:B------:R-:W-:Y:S02]  /*ade0*/  FMUL.FTZ R81, R232.reuse, R81 ;  /* 0x00000051e8517220 */ /* 0x040fe40000410000 */
[----:B------:R-:W-:Y:S02]  /*adf0*/  FADD.FTZ R56, -R147, R56 ;  /* 0x0000003893387221 */ /* 0x000fe40000010100 */
[----:B------:R-:W-:Y:S01]  /*ae00*/  FFMA.FTZ R79, -R232, R79, -RZ ;  /* 0x0000004fe84f7223 */ /* 0x000fe200000109ff */
[----:B------:R-:W-:Y:S01]  /*ae10*/  STS [R138.X4+0x2108], R81 ;  /* 0x002108518a007388 */ /* 0x000fe20000004800 */
[----:B------:R-:W-:-:S02]  /*ae20*/  FMUL.FTZ R57, R110, -R148 ;  /* 0x800000946e397220 */ /* 0x000fc40000410000 */
[-C--:B------:R-:W-:Y:S01]  /*ae30*/  FMUL.FTZ R110, R110, -R56.reuse ;  /* 0x800000386e6e7220 */ /* 0x080fe20000410000 */
[----:B------:R0:W-:Y:S01]  /*ae40*/  STS [R168.X4+0x210c], R79 ;  /* 0x00210c4fa8007388 */ /* 0x0001e20000004800 */
[----:B------:R-:W-:Y:S02]  /*ae50*/  FFMA.FTZ R58, R109, R56, R57 ;  /* 0x000000386d3a7223 */ /* 0x000fe40000010039 */
[----:B------:R-:W-:Y:S01]  /*ae60*/  FMUL.FTZ R84, R171, R84 ;  /* 0x00000054ab547220 */ /* 0x000fe20000410000 */
[----:B------:R1:W-:Y:S01]  /*ae70*/  STS [R119.X4+0x2124], R67 ;  /* 0x0021244377007388 */ /* 0x0003e20000004800 */
[----:B------:R-:W-:Y:S02]  /*ae80*/  FADD.FTZ R149, -R149, R58 ;  /* 0x0000003a95957221 */ /* 0x000fe40000010100 */
[----:B------:R-:W-:Y:S01]  /*ae90*/  FFMA.FTZ R82, -R171, R82, -RZ ;  /* 0x00000052ab527223 */ /* 0x000fe200000109ff */
[----:B------:R2:W-:Y:S01]  /*aea0*/  STS [R119.X4+0x2118], R83 ;  /* 0x0021185377007388 */ /* 0x0005e20000004800 */
[----:B------:R-:W-:Y:S01]  /*aeb0*/  FMUL.FTZ R58, R108, -R149 ;  /* 0x800000956c3a7220 */ /* 0x000fe20000410000 */
[----:B0-----:R-:W-:Y:S01]  /*aec0*/  HADD2.F32 R79, -RZ, R73.H0_H0 ;  /* 0x20000049ff4f7230 */ /* 0x001fe20000004100 */
[----:B------:R-:W-:Y:S01]  /*aed0*/  FMUL.FTZ R112, R145, R94 ;  /* 0x0000005e91707220 */ /* 0x000fe20000410000 */
[----:B------:R-:W-:Y:S01]  /*aee0*/  STS [R119.X4+0x211c], R78 ;  /* 0x00211c4e77007388 */ /* 0x000fe20000004800 */
[----:B------:R-:W-:-:S02]  /*aef0*/  FFMA.FTZ R126, -R143, R126, -RZ ;  /* 0x0000007e8f7e7223 */ /* 0x000fc400000109ff */
[----:B-1----:R-:W-:Y:S01]  /*af00*/  FFMA.FTZ R67, R109, R148, -R110 ;  /* 0x000000946d437223 */ /* 0x002fe2000001086e */
[----:B------:R-:W-:Y:S01]  /*af10*/  STS [R119.X4+0x2128], R76 ;  /* 0x0021284c77007388 */ /* 0x000fe20000004800 */
[----:B------:R-:W-:Y:S02]  /*af20*/  FFMA.FTZ R222, R79, -R95, R222 ;  /* 0x8000005f4fde7223 */ /* 0x000fe400000100de */
[----:B------:R-:W-:Y:S01]  /*af30*/  FADD.FTZ R67, R150, R67 ;  /* 0x0000004396437221 */ /* 0x000fe20000010000 */
[----:B------:R0:W-:Y:S01]  /*af40*/  STS [R119.X4+0x2120], R77 ;  /* 0x0021204d77007388 */ /* 0x0001e20000004800 */
[----:B--2---:R-:W-:Y:S02]  /*af50*/  FMUL.FTZ R83, R149, R96 ;  /* 0x0000006095537220 */ /* 0x004fe40000410000 */
[-C--:B------:R-:W-:Y:S01]  /*af60*/  FMUL.FTZ R108, R108, -R67.reuse ;  /* 0x800000436c6c7220 */ /* 0x080fe20000410000 */
[----:B------:R-:W-:Y:S01]  /*af70*/  STS [R119.X4+0x2178], R63 ;  /* 0x0021783f77007388 */ /* 0x000fe20000004800 */
[----:B------:R-:W-:-:S02]  /*af80*/  FFMA.FTZ R57, R107, R67, -R58 ;  /* 0x000000436b397223 */ /* 0x000fc4000001083a */
[----:B------:R-:W-:Y:S01]  /*af90*/  FFMA.FTZ R58, R107, R149, R108 ;  /* 0x000000956b3a7223 */ /* 0x000fe2000001006c */
[----:B------:R-:W-:Y:S01]  /*afa0*/  STS [R119.X4+0x2110], R84 ;  /* 0x0021105477007388 */ /* 0x000fe20000004800 */
[-C--:B------:R-:W-:Y:S01]  /*afb0*/  FMUL.FTZ R81, R67, R96.reuse ;  /* 0x0000006043517220 */ /* 0x080fe20000410000 */
[----:B0-----:R-:W-:Y:S01]  /*afc0*/  HADD2.F32 R77, -RZ, R72.H0_H0 ;  /* 0x20000048ff4d7230 */ /* 0x001fe20000004100 */
[----:B------:R-:W-:Y:S01]  /*afd0*/  FADD.FTZ R58, -R151, R58 ;  /* 0x0000003a973a7221 */ /* 0x000fe20000010100 */
[----:B------:R-:W-:Y:S01]  /*afe0*/  STS [R119.X4+0x2114], R82 ;  /* 0x0021145277007388 */ /* 0x000fe20000004800 */
[----:B------:R-:W-:Y:S02]  /*aff0*/  FFMA.FTZ R76, R64, -R96, R217 ;  /* 0x80000060404c7223 */ /* 0x000fe400000100d9 */
[----:B------:R-:W-:Y:S01]  /*b000*/  FMUL.FTZ R78, R216, R81 ;  /* 0x00000051d84e7220 */ /* 0x000fe20000410000 */
[----:B------:R0:W-:Y:S01]  /*b010*/  STS [R119.X4+0x212c], R66 ;  /* 0x00212c4277007388 */ /* 0x0001e20000004800 */
[----:B------:R-:W-:-:S02]  /*b020*/  FADD.FTZ R152, R152, R57 ;  /* 0x0000003998987221 */ /* 0x000fc40000010000 */
[----:B------:R-:W-:Y:S01]  /*b030*/  FMUL.FTZ R57, R58, R97 ;  /* 0x000000613a397220 */ /* 0x000fe20000410000 */
[----:B------:R1:W-:Y:S01]  /*b040*/  STS [R119.X4+0x216c], R124 ;  /* 0x00216c7c77007388 */ /* 0x0003e20000004800 */
[-C--:B------:R-:W-:Y:S02]  /*b050*/  FFMA.FTZ R108, R76, R83.reuse, -R78 ;  /* 0x000000534c6c7223 */ /* 0x080fe4000001084e */
[----:B------:R-:W-:Y:S01]  /*b060*/  FMUL.FTZ R83, R216, R83 ;  /* 0x00000053d8537220 */ /* 0x000fe20000410000 */
[----:B------:R2:W-:Y:S01]  /*b070*/  STS [R119.X4+0x2164], R126 ;  /* 0x0021647e77007388 */ /* 0x0005e20000004800 */
[-C--:B------:R-:W-:Y:S01]  /*b080*/  FFMA.FTZ R220, R77, -R97.reuse, R220 ;  /* 0x800000614ddc7223 */ /* 0x080fe200000100dc */
[----:B0-----:R-:W-:Y:S01]  /*b090*/  HADD2.F32 R66, -RZ, R73.H1_H1 ;  /* 0x30000049ff427230 */ /* 0x001fe20000004100 */
[----:B------:R-:W-:Y:S01]  /*b0a0*/  FMUL.FTZ R63, R152, R97 ;  /* 0x00000061983f7220 */ /* 0x000fe20000410000 */
[----:B------:R0:W-:Y:S01]  /*b0b0*/  STS [R119.X4+0x2158], R128 ;  /* 0x0021588077007388 */ /* 0x0001e20000004800 */
[----:B------:R-:W-:-:S02]  /*b0c0*/  FMUL.FTZ R59, R218, R57 ;  /* 0x00000039da3b7220 */ /* 0x000fc40000410000 */
[----:B------:R-:W-:Y:S01]  /*b0d0*/  FMUL.FTZ R78, R148, R95 ;  /* 0x0000005f944e7220 */ /* 0x000fe20000410000 */
[----:B------:R-:W-:Y:S01]  /*b0e0*/  STS [R119.X4+0x2138], R136 ;  /* 0x0021388877007388 */ /* 0x000fe20000004800 */
[----:B------:R-:W-:Y:S02]  /*b0f0*/  FFMA.FTZ R84, R76, R81, R83 ;  /* 0x000000514c547223 */ /* 0x000fe40000010053 */
[-C--:B------:R-:W-:Y:S01]  /*b100*/  FFMA.FTZ R59, R220, R63.reuse, R59 ;  /* 0x0000003fdc3b7223 */ /* 0x080fe2000001003b */
[----:B------:R-:W-:Y:S01]  /*b110*/  STS [R119.X4+0x213c], R135 ;  /* 0x00213c8777007388 */ /* 0x000fe20000004800 */
[----:B------:R-:W-:Y:S02]  /*b120*/  FMUL.FTZ R82, R218, R63 ;  /* 0x0000003fda527220 */ /* 0x000fe40000410000 */
[----:B------:R-:W-:Y:S01]  /*b130*/  FMUL.FTZ R83, R56, R95 ;  /* 0x0000005f38537220 */ /* 0x000fe20000410000 */
[----:B------:R-:W-:Y:S01]  /*b140*/  STS [R119.X4+0x2140], R134 ;  /* 0x0021408677007388 */ /* 0x000fe20000004800 */
[----:B------:R-:W-:-:S02]  /*b150*/  FMUL.FTZ R107, R215, R78 ;  /* 0x0000004ed76b7220 */ /* 0x000fc40000410000 */
[----:B------:R-:W-:Y:S01]  /*b160*/  FADD.FTZ R59, RZ, R59 ;  /* 0x0000003bff3b7221 */ /* 0x000fe20000010000 */
[----:B------:R-:W-:Y:S01]  /*b170*/  STS [R119.X4+0x2144], R133 ;  /* 0x0021448577007388 */ /* 0x000fe20000004800 */
[----:B------:R-:W-:Y:S02]  /*b180*/  FFMA.FTZ R57, R220, R57, -R82 ;  /* 0x00000039dc397223 */ /* 0x000fe40000010852 */
[-C--:B------:R-:W-:Y:S01]  /*b190*/  FFMA.FTZ R110, R222, R83.reuse, -R107 ;  /* 0x00000053de6e7223 */ /* 0x080fe2000001086b */
[----:B------:R-:W-:Y:S01]  /*b1a0*/  STS [R119.X4+0x2148], R132 ;  /* 0x0021488477007388 */ /* 0x000fe20000004800 */
[----:B------:R-:W-:Y:S02]  /*b1b0*/  FMUL.FTZ R83, R215, R83 ;  /* 0x00000053d7537220 */ /* 0x000fe40000410000 */
[----:B------:R-:W-:Y:S01]  /*b1c0*/  FMUL.FTZ R82, R65, R94 ;  /* 0x0000005e41527220 */ /* 0x000fe20000410000 */
[----:B------:R-:W-:Y:S01]  /*b1d0*/  STS [R119.X4+0x214c], R131 ;  /* 0x00214c8377007388 */ /* 0x000fe20000004800 */
[----:B------:R-:W-:-:S02]  /*b1e0*/  FADD.FTZ R59, R59, R84 ;  /* 0x000000543b3b7221 */ /* 0x000fc40000010000 */
[----:B------:R-:W-:Y:S01]  /*b1f0*/  FFMA.FTZ R219, R66, -R94, R219 ;  /* 0x8000005e42db7223 */ /* 0x000fe200000100db */
[----:B------:R-:W-:Y:S01]  /*b200*/  STS [R119.X4+0x215c], R127 ;  /* 0x00215c7f77007388 */ /* 0x000fe20000004800 */
[----:B------:R-:W-:Y:S01]  /*b210*/  FFMA.FTZ R84, R222, R78, R83 ;  /* 0x0000004ede547223 */ /* 0x000fe20000010053 */
[----:B------:R-:W-:Y:S01]  /*b220*/  HADD2.F32 R83, -RZ, R74.H0_H0 ;  /* 0x2000004aff537230 */ /* 0x000fe20000004100 */
[----:B------:R-:W-:Y:S01]  /*b230*/  FMUL.FTZ R107, R213, R82 ;  /* 0x00000052d56b7220 */ /* 0x000fe20000410000 */
[----:B------:R-:W-:Y:S01]  /*b240*/  STS [R119.X4+0x2160], R154 ;  /* 0x0021609a77007388 */ /* 0x000fe20000004800 */
[----:B------:R-:W-:Y:S02]  /*b250*/  FADD.FTZ R59, R59, R84 ;  /* 0x000000543b3b7221 */ /* 0x000fe40000010000 */
[-C--:B------:R-:W-:Y:S01]  /*b260*/  FFMA.FTZ R114, R219, R112.reuse, -R107 ;  /* 0x00000070db727223 */ /* 0x080fe2000001086b */
[----:B------:R-:W-:Y:S01]  /*b270*/  STS [R119.X4+0x2168], R164 ;  /* 0x002168a477007388 */ /* 0x000fe20000004800 */
[----:B------:R-:W-:-:S02]  /*b280*/  FMUL.FTZ R112, R213, R112 ;  /* 0x00000070d5707220 */ /* 0x000fc40000410000 */
[-C--:B------:R-:W-:Y:S01]  /*b290*/  FMUL.FTZ R84, R116, R93.reuse ;  /* 0x0000005d74547220 */ /* 0x080fe20000410000 */
[----:B------:R-:W-:Y:S01]  /*b2a0*/  STS [R119.X4+0x2170], R160 ;  /* 0x002170a077007388 */ /* 0x000fe20000004800 */
[-C--:B------:R-:W-:Y:S02]  /*b2b0*/  FMUL.FTZ R109, R162, R93.reuse ;  /* 0x0000005da26d7220 */ /* 0x080fe40000410000 */
[----:B------:R-:W-:Y:S01]  /*b2c0*/  FADD.FTZ R57, RZ, R57 ;  /* 0x00000039ff397221 */ /* 0x000fe20000010000 */
[----:B------:R-:W-:Y:S01]  /*b2d0*/  STS [R119.X4+0x2174], R166 ;  /* 0x002174a677007388 */ /* 0x000fe20000004800 */
[----:B------:R-:W-:Y:S02]  /*b2e0*/  FFMA.FTZ R107, R83, -R93, R224 ;  /* 0x8000005d536b7223 */ /* 0x000fe400000100e0 */
[----:B------:R-:W-:Y:S01]  /*b2f0*/  FFMA.FTZ R112, R219, R82, R112 ;  /* 0x00000052db707223 */ /* 0x000fe20000010070 */
[----:B------:R-:W-:Y:S01]  /*b300*/  STS [R119.X4+0x217c], R62 ;  /* 0x00217c3e77007388 */ /* 0x000fe20000004800 */
[----:B------:R-:W-:-:S02]  /*b310*/  FMUL.FTZ R118, R214, R84 ;  /* 0x00000054d6767220 */ /* 0x000fc40000410000 */
[-C--:B------:R-:W-:Y:S02]  /*b320*/  FMUL.FTZ R111, R214, R109.reuse ;  /* 0x0000006dd66f7220 */ /* 0x080fe40000410000 */
[----:B------:R-:W-:Y:S01]  /*b330*/  FADD.FTZ R57, R57, R108 ;  /* 0x0000006c39397221 */ /* 0x000fe20000010000 */
[----:B------:R-:W-:Y:S01]  /*b340*/  HADD2.F32 R108, -RZ, R74.H1_H1 ;  /* 0x3000004aff6c7230 */ /* 0x000fe20000004100 */
[----:B------:R-:W-:Y:S02]  /*b350*/  FADD.FTZ R59, R59, R112 ;  /* 0x000000703b3b7221 */ /* 0x000fe40000010000 */
[----:B------:R-:W-:Y:S02]  /*b360*/  FFMA.FTZ R118, R107, R109, -R118 ;  /* 0x0000006d6b767223 */ /* 0x000fe40000010876 */
[----:B------:R-:W-:Y:S02]  /*b370*/  FMUL.FTZ R109, R161, R92 ;  /* 0x0000005ca16d7220 */ /* 0x000fe40000410000 */
[----:B------:R-:W-:Y:S01]  /*b380*/  FFMA.FTZ R112, R107, R84, R111 ;  /* 0x000000546b707223 */ /* 0x000fe2000001006f */
[----:B------:R-:W-:Y:S01]  /*b390*/  HADD2.F32 R111, -RZ, R75.H0_H0 ;  /* 0x2000004bff6f7230 */ /* 0x000fe20000004100 */
[----:B------:R-:W-:-:S02]  /*b3a0*/  FADD.FTZ R57, R57, R110 ;  /* 0x0000006e39397221 */ /* 0x000fc40000010000 */
[-C--:B------:R-:W-:Y:S02]  /*b3b0*/  FFMA.FTZ R110, R108, -R92.reuse, R221 ;  /* 0x8000005c6c6e7223 */ /* 0x080fe400000100dd */
[----:B------:R-:W-:Y:S02]  /*b3c0*/  FMUL.FTZ R113, R117, R92 ;  /* 0x0000005c75717220 */ /* 0x000fe40000410000 */
[----:B------:R-:W-:Y:S02]  /*b3d0*/  FMUL.FTZ R115, R212, R109 ;  /* 0x0000006dd4737220 */ /* 0x000fe40000410000 */
[----:B------:R-:W-:Y:S02]  /*b3e0*/  FADD.FTZ R59, R59, R112 ;  /* 0x000000703b3b7221 */ /* 0x000fe40000010000 */
[----:B------:R-:W-:Y:S02]  /*b3f0*/  FMUL.FTZ R112, R120, R91 ;  /* 0x0000005b78707220 */ /* 0x000fe40000410000 */
[----:B------:R-:W-:-:S02]  /*b400*/  FADD.FTZ R57, R57, R114 ;  /* 0x0000007239397221 */ /* 0x000fc40000010000 */
[-C--:B-1----:R-:W-:Y:S02]  /*b410*/  FFMA.FTZ R124, R110, R113.reuse, -R115 ;  /* 0x000000716e7c7223 */ /* 0x082fe40000010873 */
[----:B------:R-:W-:Y:S02]  /*b420*/  FMUL.FTZ R114, R212, R113 ;  /* 0x00000071d4727220 */ /* 0x000fe40000410000 */
[-C--:B------:R-:W-:Y:S02]  /*b430*/  FFMA.FTZ R113, R111, -R91.reuse, R226 ;  /* 0x8000005b6f717223 */ /* 0x080fe400000100e2 */
[----:B--2---:R-:W-:Y:S02]  /*b440*/  FMUL.FTZ R126, R158, R91 ;  /* 0x0000005b9e7e7220 */ /* 0x004fe40000410000 */
[----:B------:R-:W-:Y:S02]  /*b450*/  FMUL.FTZ R115, R211, R112 ;  /* 0x00000070d3737220 */ /* 0x000fe40000410000 */
[----:B------:R-:W-:Y:S01]  /*b460*/  FFMA.FTZ R122, R110, R109, R114 ;  /* 0x0000006d6e7a7223 */ /* 0x000fe20000010072 */
[----:B------:R-:W-:Y:S01]  /*b470*/  HADD2.F32 R114, -RZ, R75.H1_H1 ;  /* 0x3000004bff727230 */ /* 0x000fe20000004100 */
[----:B------:R-:W-:-:S02]  /*b480*/  FADD.FTZ R57, R57, R118 ;  /* 0x0000007639397221 */ /* 0x000fc40000010000 */
[----:B------:R-:W-:Y:S02]  /*b490*/  FFMA.FTZ R118, R113, R126, -R115 ;  /* 0x0000007e71767223 */ /* 0x000fe40000010873 */
[-C--:B------:R-:W-:Y:S02]  /*b4a0*/  FMUL.FTZ R115, R159, R90.reuse ;  /* 0x0000005a9f737220 */ /* 0x080fe40000410000 */
[----:B------:R-:W-:Y:S02]  /*b4b0*/  FADD.FTZ R59, R59, R122 ;  /* 0x0000007a3b3b7221 */ /* 0x000fe40000010000 */
[-C--:B------:R-:W-:Y:S02]  /*b4c0*/  FMUL.FTZ R122, R121, R90.reuse ;  /* 0x0000005a797a7220 */ /* 0x080fe40000410000 */
[----:B------:R-:W-:Y:S02]  /*b4d0*/  FFMA.FTZ R223, R114, -R90, R223 ;  /* 0x8000005a72df7223 */ /* 0x000fe400000100df */
[----:B------:R-:W-:-:S02]  /*b4e0*/  FMUL.FTZ R123, R210, R115 ;  /* 0x00000073d27b7220 */ /* 0x000fc40000410000 */
[----:B------:R-:W-:Y:S02]  /*b4f0*/  FMUL.FTZ R126, R211, R126 ;  /* 0x0000007ed37e7220 */ /* 0x000fe40000410000 */
[----:B------:R-:W-:Y:S02]  /*b500*/  FADD.FTZ R57, R57, R124 ;  /* 0x0000007c39397221 */ /* 0x000fe40000010000 */
[C---:B------:R-:W-:Y:S02]  /*b510*/  FMUL.FTZ R144, R165.reuse, R144 ;  /* 0x00000090a5907220 */ /* 0x040fe40000410000 */
[----:B------:R-:W-:Y:S02]  /*b520*/  FFMA.FTZ R142, -R165, R142, -RZ ;  /* 0x0000008ea58e7223 */ /* 0x000fe400000109ff */
[C---:B------:R-:W-:Y:S01]  /*b530*/  FMUL.FTZ R130, R155.reuse, R130 ;  /* 0x000000829b827220 */ /* 0x040fe20000410000 */
[----:B------:R-:W-:Y:S01]  /*b540*/  STS [R119.X4+0x2130], R144 ;  /* 0x0021309077007388 */ /* 0x000fe20000004800 */
[----:B------:R-:W-:-:S02]  /*b550*/  FFMA.FTZ R129, -R155, R129, -RZ ;  /* 0x000000819b817223 */ /* 0x000fc400000109ff */
[----:B------:R-:W-:Y:S01]  /*b560*/  FFMA.FTZ R124, R223, R122, -R123 ;  /* 0x0000007adf7c7223 */ /* 0x000fe2000001087b */
[--C-:B------:R-:W-:Y:S01]  /*b570*/  HADD2.F32 R123, -RZ, R68.reuse.H0_H0 ;  /* 0x20000044ff7b7230 */ /* 0x100fe20000004100 */
[----:B------:R-:W-:Y:S01]  /*b580*/  FFMA.FTZ R126, R113, R112, R126 ;  /* 0x00000070717e7223 */ /* 0x000fe2000001007e */
[----:B------:R1:W-:Y:S01]  /*b590*/  STS [R119.X4+0x2134], R142 ;  /* 0x0021348e77007388 */ /* 0x0003e20000004800 */
[----:B0-----:R-:W-:Y:S02]  /*b5a0*/  FMUL.FTZ R128, R210, R122 ;  /* 0x0000007ad2807220 */ /* 0x001fe40000410000 */
[----:B------:R-:W-:Y:S01]  /*b5b0*/  FMUL.FTZ R122, R102, R89 ;  /* 0x00000059667a7220 */ /* 0x000fe20000410000 */
[----:B------:R-:W-:Y:S01]  /*b5c0*/  STS [R119.X4+0x2150], R130 ;  /* 0x0021508277007388 */ /* 0x000fe20000004800 */
[----:B------:R-:W-:Y:S01]  /*b5d0*/  FADD.FTZ R57, R57, R118 ;  /* 0x0000007639397221 */ /* 0x000fe20000010000 */
[----:B------:R-:W-:Y:S01]  /*b5e0*/  HADD2.F32 R118, -RZ, R68.H1_H1 ;  /* 0x30000044ff767230 */ /* 0x000fe20000004100 */
[----:B------:R-:W-:Y:S01]  /*b5f0*/  FADD.FTZ R59, R59, R126 ;  /* 0x0000007e3b3b7221 */ /* 0x000fe20000010000 */
[----:B------:R0:W-:Y:S01]  /*b600*/  STS [R119.X4+0x2154], R129 ;  /* 0x0021548177007388 */ /* 0x0001e20000004800 */
[----:B------:R-:W-:Y:S01]  /*b610*/  FFMA.FTZ R128, R223, R115, R128 ;  /* 0x00000073df807223 */ /* 0x000fe20000010080 */
[----:B-1----:R-:W-:Y:S01]  /*b620*/  MOV R142, UR32 ;  /* 0x00000020008e7c02 */ /* 0x002fe20008000f00 */
[----:B------:R-:W-:-:S02]  /*b630*/  FFMA.FTZ R127, R123, -R89, R228 ;  /* 0x800000597b7f7223 */ /* 0x000fc400000100e4 */
[----:B------:R-:W-:Y:S01]  /*b640*/  FMUL.FTZ R126, R178, R89 ;  /* 0x00000059b27e7220 */ /* 0x000fe20000410000 */
[----:B------:R-:W-:Y:S01]  /*b650*/  LEA R142, R142, -R101, 0x1 ;  /* 0x800000658e8e7211 */ /* 0x000fe200078e08ff */
[----:B------:R-:W-:Y:S02]  /*b660*/  FMUL.FTZ R62, R177, R88 ;  /* 0x00000058b13e7220 */ /* 0x000fe40000410000 */
[----:B------:R-:W-:Y:S01]  /*b670*/  FADD.FTZ R59, R59, R128 ;  /* 0x000000803b3b7221 */ /* 0x000fe20000010000 */
[----:B------:R-:W-:Y:S01]  /*b680*/  ISETP.GE.AND P0, PT, R142, 0x1, PT ;  /* 0x000000018e00780c */ /* 0x000fe20003f06270 */
[----:B0-----:R-:W-:Y:S02]  /*b690*/  FMUL.FTZ R119, R209, R122 ;  /* 0x0000007ad1777220 */ /* 0x001fe40000410000 */
[-C--:B------:R-:W-:Y:S02]  /*b6a0*/  FMUL.FTZ R130, R125, R88.reuse ;  /* 0x000000587d827220 */ /* 0x080fe40000410000 */
[----:B------:R-:W-:-:S02]  /*b6b0*/  FFMA.FTZ R225, R118, -R88, R225 ;  /* 0x8000005876e17223 */ /* 0x000fc400000100e1 */
[----:B------:R-:W-:Y:S02]  /*b6c0*/  FFMA.FTZ R128, R127, R126, -R119 ;  /* 0x0000007e7f807223 */ /* 0x000fe40000010877 */
[----:B------:R-:W-:Y:S02]  /*b6d0*/  FMUL.FTZ R129, R207, R62 ;  /* 0x0000003ecf817220 */ /* 0x000fe40000410000 */
[----:B------:R-:W-:Y:S02]  /*b6e0*/  FADD.FTZ R57, R57, R124 ;  /* 0x0000007c39397221 */ /* 0x000fe40000010000 */
[-C--:B------:R-:W-:Y:S02]  /*b6f0*/  FMUL.FTZ R119, R207, R130.reuse ;  /* 0x00000082cf777220 */ /* 0x080fe40000410000 */
[----:B------:R-:W-:Y:S02]  /*b700*/  FFMA.FTZ R130, R225, R130, -R129 ;  /* 0x00000082e1827223 */ /* 0x000fe40000010881 */
[----:B------:R-:W-:-:S02]  /*b710*/  FADD.FTZ R57, R57, R128 ;  /* 0x0000008039397221 */ /* 0x000fc40000010000 */
[----:B------:R-:W-:Y:S01]  /*b720*/  FFMA.FTZ R124, R225, R62, R119 ;  /* 0x0000003ee17c7223 */ /* 0x000fe20000010077 */
[----:B------:R-:W-:Y:S01]  /*b730*/  HADD2.F32 R119, -RZ, R69.H0_H0 ;  /* 0x20000045ff777230 */ /* 0x000fe20000004100 */
[----:B------:R-:W-:Y:S02]  /*b740*/  FADD.FTZ R155, R57, R130 ;  /* 0x00000082399b7221 */ /* 0x000fe40000010000 */
[----:B------:R-:W-:Y:S02]  /*b750*/  FMUL.FTZ R57, R198, UR40 ;  /* 0x00000028c6397c20 */ /* 0x000fe40008410000 */
[----:B------:R-:W-:Y:S02]  /*b760*/  FMUL.FTZ R132, R85, UR40 ;  /* 0x0000002855847c20 */ /* 0x000fe40008410000 */
[----:B------:R-:W-:Y:S02]  /*b770*/  FFMA.FTZ R128, R60, UR41, R57 ;  /* 0x000000293c807c23 */ /* 0x000fe40008010039 */
[----:B------:R-:W-:-:S02]  /*b780*/  FMUL.FTZ R57, R80, UR40 ;  /* 0x0000002850397c20 */ /* 0x000fc40008410000 */
[-C--:B------:R-:W-:Y:S02]  /*b790*/  FMUL.FTZ R137, R86, R55.reuse ;  /* 0x0000003756897220 */ /* 0x080fe40000410000 */
[----:B------:R-:W-:Y:S02]  /*b7a0*/  FFMA.FTZ R131, R201, UR41, R132 ;  /* 0x00000029c9837c23 */ /* 0x000fe40008010084 */
[----:B------:R-:W-:Y:S02]  /*b7b0*/  FFMA.FTZ R132, R188, UR41, -R57 ;  /* 0x00000029bc847c23 */ /* 0x000fe40008010839 */
[-C--:B------:R-:W-:Y:S02]  /*b7c0*/  FFMA.FTZ R230, R119, -R55.reuse, R230 ;  /* 0x8000003777e67223 */ /* 0x080fe400000100e6 */
[----:B------:R-:W-:Y:S02]  /*b7d0*/  FMUL.FTZ R57, R174, R55 ;  /* 0x00000037ae397220 */ /* 0x000fe40000410000 */
[----:B------:R-:W-:-:S02]  /*b7e0*/  FMUL.FTZ R170, R206, R137 ;  /* 0x00000089ceaa7220 */ /* 0x000fc40000410000 */
[----:B------:R-:W-:Y:S02]  /*b7f0*/  FMUL.FTZ R126, R209, R126 ;  /* 0x0000007ed17e7220 */ /* 0x000fe40000410000 */
[----:B------:R-:W-:Y:S02]  /*b800*/  FMUL.FTZ R136, R173, UR40 ;  /* 0x00000028ad887c20 */ /* 0x000fe40008410000 */
[-C--:B------:R-:W-:Y:S02]  /*b810*/  FFMA.FTZ R170, R230, R57.reuse, -R170 ;  /* 0x00000039e6aa7223 */ /* 0x080fe400000108aa */
[----:B------:R-:W-:Y:S02]  /*b820*/  FMUL.FTZ R157, R206, R57 ;  /* 0x00000039ce9d7220 */ /* 0x000fe40000410000 */
[----:B------:R-:W-:Y:S02]  /*b830*/  FMUL.FTZ R57, R102, UR40 ;  /* 0x0000002866397c20 */ /* 0x000fe40008410000 */
[----:B------:R-:W-:-:S02]  /*b840*/  FFMA.FTZ R126, R127, R122, R126 ;  /* 0x0000007a7f7e7223 */ /* 0x000fc4000001007e */
[----:B------:R-:W-:Y:S02]  /*b850*/  FFMA.FTZ R135, R103, UR41, -R136 ;  /* 0x0000002967877c23 */ /* 0x000fe40008010888 */
[----:B------:R-:W-:Y:S02]  /*b860*/  FMUL.FTZ R136, R177, UR40 ;  /* 0x00000028b1887c20 */ /* 0x000fe40008410000 */
[----:B------:R-:W-:Y:S02]  /*b870*/  FMUL.FTZ R144, R159, UR40 ;  /* 0x000000289f907c20 */ /* 0x000fe40008410000 */
[----:B------:R-:W-:Y:S02]  /*b880*/  FFMA.FTZ R138, R178, UR41, -R57 ;  /* 0x00000029b28a7c23 */ /* 0x000fe40008010839 */
[----:B------:R-:W-:Y:S02]  /*b890*/  FMUL.FTZ R57, R120, UR40 ;  /* 0x0000002878397c20 */ /* 0x000fe40008410000 */
[----:B------:R-:W-:-:S02]  /*b8a0*/  FADD.FTZ R59, R59, R126 ;  /* 0x0000007e3b3b7221 */ /* 0x000fc40000010000 */
[C---:B------:R-:W-:Y:S02]  /*b8b0*/  FFMA.FTZ R136, R125.reuse, UR41, -R136 ;  /* 0x000000297d887c23 */ /* 0x040fe40008010888 */
[----:B------:R-:W-:Y:S02]  /*b8c0*/  FMUL.FTZ R164, R125, UR40 ;  /* 0x000000287da47c20 */ /* 0x000fe40008410000 */
[----:B------:R-:W-:Y:S02]  /*b8d0*/  FFMA.FTZ R125, R121, UR41, -R144 ;  /* 0x00000029797d7c23 */ /* 0x000fe40008010890 */
[----:B------:R-:W-:Y:S02]  /*b8e0*/  FMUL.FTZ R144, R161, UR40 ;  /* 0x00000028a1907c20 */ /* 0x000fe40008410000 */
[----:B------:R-:W-:Y:S02]  /*b8f0*/  FFMA.FTZ R150, R158, UR41, -R57 ;  /* 0x000000299e967c23 */ /* 0x000fe40008010839 */
[----:B------:R-:W-:-:S02]  /*b900*/  FADD.FTZ R163, R59, R124 ;  /* 0x0000007c3ba37221 */ /* 0x000fc40000010000 */
[----:B------:R-:W-:Y:S02]  /*b910*/  FMUL.FTZ R126, R197, UR40 ;  /* 0x00000028c57e7c20 */ /* 0x000fe40008410000 */
[----:B------:R-:W-:Y:S02]  /*b920*/  FMUL.FTZ R57, R162, UR40 ;  /* 0x00000028a2397c20 */ /* 0x000fe40008410000 */
[----:B------:R-:W-:Y:S02]  /*b930*/  FMUL.FTZ R59, R60, UR40 ;  /* 0x000000283c3b7c20 */ /* 0x000fe40008410000 */
[----:B------:R-:W-:Y:S02]  /*b940*/  FMUL.FTZ R143, R116, UR40 ;  /* 0x00000028748f7c20 */ /* 0x000fe40008410000 */
[----:B------:R-:W-:Y:S02]  /*b950*/  FMUL.FTZ R154, R121, UR40 ;  /* 0x00000028799a7c20 */ /* 0x000fe40008410000 */
[----:B------:R-:W-:-:S02]  /*b960*/  FFMA.FTZ R121, R117, UR41, -R144 ;  /* 0x0000002975797c23 */ /* 0x000fc40008010890 */
[----:B------:R-:W-:Y:S02]  /*b970*/  FFMA.FTZ R129, R61, UR41, -R126 ;  /* 0x000000293d817c23 */ /* 0x000fe4000801087e */
[----:B------:R-:W-:Y:S02]  /*b980*/  FMUL.FTZ R144, R117, UR40 ;  /* 0x0000002875907c20 */ /* 0x000fe40008410000 */
[----:B------:R-:W-:Y:S02]  /*b990*/  FFMA.FTZ R156, R116, UR41, R57 ;  /* 0x00000029749c7c23 */ /* 0x000fe40008010039 */
[----:B------:R-:W-:Y:S02]  /*b9a0*/  FFMA.FTZ R126, R198, UR41, -R59 ;  /* 0x00000029c67e7c23 */ /* 0x000fe4000801083b */
[----:B------:R-:W-:Y:S02]  /*b9b0*/  FFMA.FTZ R143, R162, UR41, -R143 ;  /* 0x00000029a28f7c23 */ /* 0x000fe4000801088f */
[----:B------:R-:W-:-:S02]  /*b9c0*/  FMUL.FTZ R57, R148, UR40 ;  /* 0x0000002894397c20 */ /* 0x000fc40008410000 */
[----:B------:R-:W-:Y:S02]  /*b9d0*/  FMUL.FTZ R59, R178, UR40 ;  /* 0x00000028b23b7c20 */ /* 0x000fe40008410000 */
[----:B------:R-:W-:Y:S02]  /*b9e0*/  FMUL.FTZ R146, R65, UR40 ;  /* 0x0000002841927c20 */ /* 0x000fe40008410000 */
[----:B------:R-:W-:Y:S02]  /*b9f0*/  FMUL.FTZ R162, R67, UR40 ;  /* 0x0000002843a27c20 */ /* 0x000fe40008410000 */
[----:B------:R-:W-:Y:S02]  /*ba00*/  FFMA.FTZ R147, R161, UR41, R144 ;  /* 0x00000029a1937c23 */ /* 0x000fe40008010090 */
[C---:B------:R-:W-:Y:S02]  /*ba10*/  FFMA.FTZ R144, R56.reuse, UR41, -R57 ;  /* 0x0000002938907c23 */ /* 0x040fe40008010839 */
[----:B------:R-:W-:-:S02]  /*ba20*/  FMUL.FTZ R153, R56, UR40 ;  /* 0x0000002838997c20 */ /* 0x000fc40008410000 */
[----:B------:R-:W-:Y:S02]  /*ba30*/  FADD.FTZ R140, R141, R140 ;  /* 0x0000008c8d8c7221 */ /* 0x000fe40000010000 */
[----:B------:R-:W-:Y:S02]  /*ba40*/  FFMA.FTZ R160, R102, UR41, R59 ;  /* 0x0000002966a07c23 */ /* 0x000fe4000801003b */
[C---:B------:R-:W-:Y:S02]  /*ba50*/  FFMA.FTZ R146, R145.reuse, UR41, -R146 ;  /* 0x0000002991927c23 */ /* 0x040fe40008010892 */
[----:B------:R-:W-:Y:S02]  /*ba60*/  FMUL.FTZ R166, R145, UR40 ;  /* 0x0000002891a67c20 */ /* 0x000fe40008410000 */
[C---:B------:R-:W-:Y:S02]  /*ba70*/  FFMA.FTZ R117, R149.reuse, UR41, -R162 ;  /* 0x0000002995757c23 */ /* 0x040fe400080108a2 */
        /* <DEDUP_REMOVED lines=10> */
[----:B------:R-:W-:Y:S02]  /*bb20*/  FADD.FTZ R87, R190, -R87 ;  /* 0x80000057be577221 */ /* 0x000fe40000010000 */
[----:B------:R-:W-:Y:S02]  /*bb30*/  FFMA.FTZ R124, R197, UR41, R124 ;  /* 0x00000029c57c7c23 */ /* 0x000fe4000801007c */
[----:B------:R-:W-:-:S02]  /*bb40*/  FFMA.FTZ R130, R85, UR41, -R130 ;  /* 0x0000002955827c23 */ /* 0x000fc40008010882 */
[----:B------:R-:W-:Y:S02]  /*bb50*/  FFMA.FTZ R133, R80, UR41, R133 ;  /* 0x0000002950857c23 */ /* 0x000fe40008010085 */
[----:B------:R-:W-:Y:S02]  /*bb60*/  FFMA.FTZ R139, R174, UR41, -R139 ;  /* 0x00000029ae8b7c23 */ /* 0x000fe4000801088b */
[----:B------:R-:W-:Y:S02]  /*bb70*/  FFMA.FTZ R134, R173, UR41, R134 ;  /* 0x00000029ad867c23 */ /* 0x000fe40008010086 */
[----:B------:R-:W-:Y:S02]  /*bb80*/  FFMA.FTZ R141, R86, UR41, R141 ;  /* 0x00000029568d7c23 */ /* 0x000fe4000801008d */
[----:B------:R-:W-:Y:S02]  /*bb90*/  FFMA.FTZ R164, R177, UR41, R164 ;  /* 0x00000029b1a47c23 */ /* 0x000fe400080100a4 */
[----:B------:R-:W-:-:S02]  /*bba0*/  FFMA.FTZ R154, R159, UR41, R154 ;  /* 0x000000299f9a7c23 */ /* 0x000fc4000801009a */
[----:B------:R-:W-:Y:S02]  /*bbb0*/  FFMA.FTZ R158, R120, UR41, R59 ;  /* 0x00000029789e7c23 */ /* 0x000fe4000801003b */
        /* <DEDUP_REMOVED lines=39> */
.L_x_2847:
[----:B------:R-:W-:Y:S05]  /*be30*/  BSYNC B0 ;  /* 0x0000000000007941 */ /* 0x000fea0003800000 */
.L_x_2846:
[----:B------:R-:W-:Y:S01]  /*be40*/  ULDC.64 UR36, c[0x0][0x2b8] ;  /* 0x0000ae0000247ab9 */ /* 0x000fe20000000a00 */
[----:B------:R-:W-:Y:S01]  /*be50*/  FFMA.FTZ R56, R230, R137, R157 ;  /* 0x00000089e6387223 */ /* 0x000fe2000001009d */
[----:B------:R-:W-:Y:S01]  /*be60*/  USHF.R.U32.HI UR32, URZ, 0x1, UR37 ;  /* 0x000000013f207899 */ /* 0x000fe20008011625 */
[----:B------:R-:W-:Y:S01]  /*be70*/  HADD2.F32 R166, -RZ, R69.H1_H1 ;  /* 0x30000045ffa67230 */ /* 0x000fe20000004100 */
[----:B------:R-:W-:Y:S01]  /*be80*/  USHF.R.U64 UR36, UR36, 0x1, UR37 ;  /* 0x0000000124247899 */ /* 0x000fe20008001225 */
[----:B------:R-:W-:Y:S01]  /*be90*/  FADD.FTZ R56, R163, R56 ;  /* 0x00000038a3387221 */ /* 0x000fe20000010000 */
[----:B------:R-:W-:Y:S01]  /*bea0*/  UIMAD UR40, UR32, UR31, URZ ;  /* 0x0000001f202872a4 */ /* 0x000fe2000f8e023f */
[-C--:B------:R-:W-:Y:S01]  /*beb0*/  FMUL.FTZ R163, R173, R54.reuse ;  /* 0x00000036ada37220 */ /* 0x080fe20000410000 */
[----:B------:R-:W-:Y:S01]  /*bec0*/  UIMAD.WIDE.U32 UR32, UR36, UR31, URZ ;  /* 0x0000001f242072a5 */ /* 0x000fe2000f8e003f */
[--C-:B------:R-:W-:Y:S01]  /*bed0*/  HADD2.F32 R157, -RZ, R70.reuse.H0_H0 ;  /* 0x20000046ff9d7230 */ /* 0x100fe20000004100 */
[----:B------:R-:W-:Y:S01]  /*bee0*/  UIMAD UR40, UR38, UR36, UR40 ;  /* 0x00000024262872a4 */ /* 0x000fe2000f8e0228 */
[-C--:B------:R-:W-:Y:S01]  /*bef0*/  FFMA.FTZ R227, R166, -R54.reuse, R227 ;  /* 0x80000036a6e37223 */ /* 0x080fe200000100e3 */
[----:B------:R-:W-:Y:S01]  /*bf00*/  HADD2.F32 R176, -RZ, R71.H1_H1 ;  /* 0x30000047ffb07230 */ /* 0x000fe20000004100 */
[----:B------:R-:W-:Y:S01]  /*bf10*/  ULDC.64 UR36, c[0x0][0x2c0] ;  /* 0x0000b00000247ab9 */ /* 0x000fe20000000a00 */
[----:B------:R-:W-:Y:S01]  /*bf20*/  FMUL.FTZ R168, R80, R53 ;  /* 0x0000003550a87220 */ /* 0x000fe20000410000 */
[----:B------:R-:W-:Y:S01]  /*bf30*/  UIADD3 UR33, UR33, UR40, URZ ;  /* 0x0000002821217290 */ /* 0x000fe2000fffe03f */
[----:B------:R-:W-:Y:S01]  /*bf40*/  FMUL.FTZ R103, R103, R54 ;  /* 0x0000003667677220 */ /* 0x000fe20000410000 */
[----:B------:R-:W-:Y:S01]  /*bf50*/  UIMAD UR40, UR39, UR36, URZ ;  /* 0x00000024272872a4 */ /* 0x000fe2000f8e023f */
[----:B0-----:R-:W-:Y:S01]  /*bf60*/  FMUL.FTZ R58, R208, R163 ;  /* 0x000000a3d03a7220 */ /* 0x001fe20000410000 */
[----:B------:R-:W-:Y:S01]  /*bf70*/  UIMAD.WIDE.U32 UR32, UR22, UR36, UR32 ;  /* 0x00000024162072a5 */ /* 0x000fe2000f8e0020 */
[-C--:B------:R-:W-:Y:S01]  /*bf80*/  FFMA.FTZ R204, R157, -R53.reuse, R204 ;  /* 0x800000359dcc7223 */ /* 0x080fe200000100cc */
[----:B------:R-:W-:Y:S01]  /*bf90*/  UIMAD UR40, UR22, UR37, UR40 ;  /* 0x00000025162872a4 */ /* 0x000fe2000f8e0228 */
[----:B------:R-:W-:Y:S01]  /*bfa0*/  FMUL.FTZ R188, R188, R53 ;  /* 0x00000035bcbc7220 */ /* 0x000fe20000410000 */
        /* <DEDUP_REMOVED lines=8> */
[----:B------:R-:W-:Y:S01]  /*c030*/  FADD.FTZ R155, R155, R170 ;  /* 0x000000aa9b9b7221 */ /* 0x000fe20000010000 */
[----:B------:R-:W-:Y:S01]  /*c040*/  ULEA.HI.X UR37, UR32, UR37, UR33, 0x3, UP0 ;  /* 0x0000002520257291 */ /* 0x000fe200080f1c21 */
[-C--:B------:R-:W-:Y:S01]  /*c050*/  FFMA.FTZ R174, R204, R188.reuse, -R57 ;  /* 0x000000bcccae7223 */ /* 0x080fe20000010839 */
[----:B------:R-:W-:Y:S01]  /*c060*/  HADD2.F32 R170, -RZ, R70.H1_H1 ;  /* 0x30000046ffaa7230 */ /* 0x000fe20000004100 */
[----:B------:R-:W-:Y:S01]  /*c070*/  FMUL.FTZ R59, R205, R188 ;  /* 0x000000bccd3b7220 */ /* 0x000fe20000410000 */
[----:B------:R-:W-:Y:S01]  /*c080*/  ULDC UR32, c[0x0][0x174] ;  /* 0x00005d0000207ab9 */ /* 0x000fe20000000800 */
[----:B------:R-:W-:Y:S01]  /*c090*/  FFMA.FTZ R57, R227, R163, R58 ;  /* 0x000000a3e3397223 */ /* 0x000fe2000001003a */
[----:B------:R-:W-:Y:S01]  /*c0a0*/  UIADD3 UR32, UR6, -UR32, URZ ;  /* 0x8000002006207290 */ /* 0x000fe2000fffe03f */
[----:B------:R-:W-:Y:S01]  /*c0b0*/  FADD.FTZ R155, R155, R172 ;  /* 0x000000ac9b9b7221 */ /* 0x000fe20000010000 */
[----:B------:R-:W-:Y:S01]  /*c0c0*/  ISETP.GE.AND P2, PT, R142, 0x181, PT ;  /* 0x000001818e00780c */ /* 0x000fe20003f46270 */
[----:B------:R-:W-:Y:S01]  /*c0d0*/  FMUL.FTZ R85, R85, R52 ;  /* 0x0000003455557220 */ /* 0x000fe20000410000 */
[----:B------:R-:W-:Y:S01]  /*c0e0*/  UIMAD UR32, UR32, -0x1000, URZ ;  /* 0xfffff000202078a4 */ /* 0x000fe2000f8e023f */
[----:B------:R-:W-:-:S02]  /*c0f0*/  FADD.FTZ R56, R56, R57 ;  /* 0x0000003938387221 */ /* 0x000fc40000010000 */
[----:B------:R-:W-:Y:S02]  /*c100*/  FFMA.FTZ R59, R204, R168, R59 ;  /* 0x000000a8cc3b7223 */ /* 0x000fe4000001003b */
[-C--:B------:R-:W-:Y:S01]  /*c110*/  FMUL.FTZ R103, R201, R52.reuse ;  /* 0x00000034c9677220 */ /* 0x080fe20000410000 */
[----:B------:R-:W-:Y:S01]  /*c120*/  MOV R167, UR32 ;  /* 0x0000002000a77c02 */ /* 0x000fe20008000f00 */
[----:B------:R-:W-:Y:S01]  /*c130*/  FADD.FTZ R58, R155, R174 ;  /* 0x000000ae9b3a7221 */ /* 0x000fe20000010000 */
[----:B------:R-:W-:Y:S01]  /*c140*/  ULDC.64 UR32, c[0x0][0x2d0] ;  /* 0x0000b40000207ab9 */ /* 0x000fe20000000a00 */
[----:B------:R-:W-:Y:S02]  /*c150*/  FFMA.FTZ R172, R170, -R52, R231 ;  /* 0x80000034aaac7223 */ /* 0x000fe400000100e7 */
[----:B------:R-:W-:Y:S02]  /*c160*/  FMUL.FTZ R155, R203, R85 ;  /* 0x00000055cb9b7220 */ /* 0x000fe40000410000 */
[----:B------:R-:W-:Y:S01]  /*c170*/  FADD.FTZ R59, R56, R59 ;  /* 0x0000003b383b7221 */ /* 0x000fe20000010000 */
[----:B------:R-:W-:Y:S01]  /*c180*/  LEA R56, P0, R101, UR36, 0x2 ;  /* 0x0000002465387c11 */ /* 0x000fe2000f8010ff */
[-C--:B------:R-:W-:Y:S01]  /*c190*/  FMUL.FTZ R57, R203, R103.reuse ;  /* 0x00000067cb397220 */ /* 0x080fe20000410000 */
[----:B------:R-:W-:Y:S01]  /*c1a0*/  USHF.L.U32 UR36, UR8, 0x2, URZ ;  /* 0x0000000208247899 */ /* 0x000fe2000800063f */
[----:B------:R-:W-:-:S02]  /*c1b0*/  FFMA.FTZ R174, R172, R103, R155 ;  /* 0x00000067acae7223 */ /* 0x000fc4000001009b */
[----:B------:R-:W-:Y:S01]  /*c1c0*/  FFMA.FTZ R165, R172, R85, -R57 ;  /* 0x00000055aca57223 */ /* 0x000fe20000010839 */
[----:B------:R-:W-:Y:S01]  /*c1d0*/  LEA.HI.X R57, R101, UR37, RZ, 0x2, P0 ;  /* 0x0000002565397c11 */ /* 0x000fe200080f14ff */
[----:B------:R-:W-:Y:S01]  /*c1e0*/  HADD2.F32 R85, -RZ, R71.H0_H0 ;  /* 0x20000047ff557230 */ /* 0x000fe20000004100 */
[----:B------:R-:W-:Y:S01]  /*c1f0*/  FADD.FTZ R59, R59, R174 ;  /* 0x000000ae3b3b7221 */ /* 0x000fe20000010000 */
[----:B------:R-:W-:Y:S01]  /*c200*/  USHF.L.U64.HI UR37, UR8, 0x2, UR9 ;  /* 0x0000000208257899 */ /* 0x000fe20008010209 */
[-C--:B------:R-:W-:Y:S01]  /*c210*/  FMUL.FTZ R174, R60, R51.reuse ;  /* 0x000000333cae7220 */ /* 0x080fe20000410000 */
[----:B------:R-:W-:Y:S01]  /*c220*/  ISETP.GE.AND P0, PT, R142, 0x81, PT ;  /* 0x000000818e00780c */ /* 0x000fe20003f06270 */
[----:B------:R-:W-:Y:S01]  /*c230*/  IMAD.WIDE R56, R167, 0x4, R56 ;  /* 0x00000004a7387825 */ /* 0x000fe200078e0238 */
[----:B------:R-:W-:Y:S01]  /*c240*/  MOV R169, UR36 ;  /* 0x0000002400a97c02 */ /* 0x000fe20008000f00 */
[----:B------:R-:W-:Y:S02]  /*c250*/  UIMAD UR32, UR37, UR32, URZ ;  /* 0x00000020252072a4 */ /* 0x000fe4000f8e023f */
[----:B------:R-:W-:-:S02]  /*c260*/  FFMA.FTZ R155, R85, -R51, R202 ;  /* 0x80000033559b7223 */ /* 0x000fc400000100ca */
[----:B------:R-:W-:Y:S01]  /*c270*/  FMUL.FTZ R198, R198, R51 ;  /* 0x00000033c6c67220 */ /* 0x000fe20000410000 */
[----:B------:R-:W-:Y:S01]  /*c280*/  UIMAD UR32, UR36, UR33, UR32 ;  /* 0x00000021242072a4 */ /* 0x000fe2000f8e0220 */
        /* <DEDUP_REMOVED lines=8> */
[----:B------:R-:W-:Y:S02]  /*c310*/  FFMA.FTZ R198, R155, R174, R198 ;  /* 0x000000ae9bc67223 */ /* 0x000fe400000100c6 */
        /* <DEDUP_REMOVED lines=8> */
[----:B------:R-:W-:-:S03]  /*c3a0*/  IMAD.WIDE.U32 R56, R169, c[0x0][0x2d0], R56 ;  /* 0x0000b400a9387a25 */ /* 0x000fc600078e0038 */
[----:B------:R-:W-:Y:S01]  /*c3b0*/  LEA.HI.SX32 R58, R58, R101, 0x1b ;  /* 0x000000653a3a7211 */ /* 0x000fe200078fdaff */
[----:B------:R-:W-:Y:S01]  /*c3c0*/  FADD.FTZ R61, R59, R180 ;  /* 0x000000b43b3d7221 */ /* 0x000fe20000010000 */
[----:B------:R-:W-:Y:S01]  /*c3d0*/  IADD3 R57, R57, UR32, RZ ;  /* 0x0000002039397c10 */ /* 0x000fe2000fffe0ff */
[----:B------:R0:W1:Y:S01]  /*c3e0*/  LDS R59, [R178.X4+0x2300] ;  /* 0x00230000b23b7984 */ /* 0x0000620000004800 */
[----:B------:R-:W-:Y:S01]  /*c3f0*/  FADD.FTZ R167, R167, R182 ;  /* 0x000000b6a7a77221 */ /* 0x000fe20000010000 */
[----:B------:R-:W-:Y:S01]  /*c400*/  IADD3 R180, R101, 0x180, RZ ;  /* 0x0000018065b47810 */ /* 0x000fe20007ffe0ff */
[----:B------:R-:W-:Y:S05]  /*c410*/  @!P0 BRA `(.L_x_2849) ;  /* 0x0000001000008947 */ /* 0x000fea0003800000 */
[----:B-1----:R1:W-:Y:S02]  /*c420*/  RED.E.ADD.F32.FTZ.RN.STRONG.GPU [R56.64+-0x3e00], R59 ;  /* 0xffc2003b3800798e */ /* 0x0023e4000c10e7a2 */
.L_x_2849:
[----:B------:R-:W-:Y:S05]  /*c430*/  BSYNC B0 ;  /* 0x0000000000007941 */ /* 0x000fea0003800000 */
.L_x_2848:
[----:B-1----:R1:W2:Y:S01]  /*c440*/  LDS R59, [R58.X4+0x2500] ;  /* 0x002500003a3b7984 */ /* 0x0022a20000004800 */
[----:B------:R-:W-:Y:S01]  /*c450*/  BSSY B0, `(.L_x_2850) ;  /* 0x0000004000007945 */ /* 0x000fe20003800000 */
[----:B------:R-:W-:Y:S01]  /*c460*/  LEA.HI.SX32 R180, R180, R101, 0x1b ;  /* 0x00000065b4b47211 */ /* 0x000fe200078fdaff */
[----:B------:R-:W-:Y:S05]  /*c470*/  @!P1 BRA `(.L_x_2851) ;  /* 0x0000001000009947 */ /* 0x000fea0003800000 */
[----:B--2---:R2:W-:Y:S02]  /*c480*/  RED.E.ADD.F32.FTZ.RN.STRONG.GPU [R56.64+-0x3c00], R59 ;  /* 0xffc4003b3800798e */ /* 0x0045e4000c10e7a2 */
.L_x_2851:
[----:B------:R-:W-:Y:S05]  /*c490*/  BSYNC B0 ;  /* 0x0000000000007941 */ /* 0x000fea0003800000 */
.L_x_2850:
[----:B--2---:R2:W3:Y:S01]  /*c4a0*/  LDS R59, [R180.X4+0x2700] ;  /* 0x00270000b43b7984 */ /* 0x0044e20000004800 */
[----:B------:R-:W-:Y:S01]  /*c4b0*/  BSSY B0, `(.L_x_2852) ;  /* 0x0000005000007945 */ /* 0x000fe20003800000 */
[----:B-1----:R-:W-:-:S02]  /*c4c0*/  IADD3 R58, R101, 0x200, RZ ;  /* 0x00000200653a7810 */ /* 0x002fc40007ffe0ff */
[----:B0-----:R-:W-:Y:S01]  /*c4d0*/  IADD3 R178, R101, 0x280, RZ ;  /* 0x0000028065b27810 */ /* 0x001fe20007ffe0ff */
[----:B------:R-:W-:Y:S05]  /*c4e0*/  @!P2 BRA `(.L_x_2853) ;  /* 0x000000100000a947 */ /* 0x000fea0003800000 */
[----:B---3--:R0:W-:Y:S02]  /*c4f0*/  RED.E.ADD.F32.FTZ.RN.STRONG.GPU [R56.64+-0x3a00], R59 ;  /* 0xffc6003b3800798e */ /* 0x0081e4000c10e7a2 */
.L_x_2853:
[----:B------:R-:W-:Y:S05]  /*c500*/  BSYNC B0 ;  /* 0x0000000000007941 */ /* 0x000fea0003800000 */
.L_x_2852:
        /* <DEDUP_REMOVED lines=14> */
.L_x_2855:
[----:B0-----:R-:W-:Y:S05]  /*c5f0*/  BSYNC B0 ;  /* 0x0000000000007941 */ /* 0x001fea0003800000 */
.L_x_2854:
[----:B-1----:R0:W1:Y:S01]  /*c600*/  LDS R59, [R178.X4+0x2b00] ;  /* 0x002b0000b23b7984 */ /* 0x0020620000004800 */
[----:B------:R-:W-:Y:S01]  /*c610*/  BSSY B0, `(.L_x_2856) ;  /* 0x0000005000007945 */ /* 0x000fe20003800000 */
[----:B------:R-:W-:Y:S02]  /*c620*/  IADD3 R58, R101, 0x380, RZ ;  /* 0x00000380653a7810 */ /* 0x000fe40007ffe0ff */
[----:B------:R-:W-:Y:S01]  /*c630*/  LEA.HI.SX32 R180, R180, R101, 0x1b ;  /* 0x00000065b4b47211 */ /* 0x000fe200078fdaff */
[----:B------:R-:W-:Y:S05]  /*c640*/  @!P0 BRA `(.L_x_2857) ;  /* 0x0000001000008947 */ /* 0x000fea0003800000 */
[----:B-1----:R1:W-:Y:S02]  /*c650*/  RED.E.ADD.F32.FTZ.RN.STRONG.GPU [R56.64+-0x3600], R59 ;  /* 0xffca003b3800798e */ /* 0x0023e4000c10e7a2 */
.L_x_2857:
[----:B------:R-:W-:Y:S05]  /*c660*/  BSYNC B0 ;  /* 0x0000000000007941 */ /* 0x000fea0003800000 */
.L_x_2856:
[----:B-1----:R1:W2:Y:S01]  /*c670*/  LDS R59, [R180.X4+0x2d00] ;  /* 0x002d0000b43b7984 */ /* 0x0022a20000004800 */
[----:B------:R-:W-:Y:S01]  /*c680*/  BSSY B0, `(.L_x_2858) ;  /* 0x0000005000007945 */ /* 0x000fe20003800000 */
[----:B0-----:R-:W-:-:S02]  /*c690*/  IADD3 R178, R101, 0x400, RZ ;  /* 0x0000040065b27810 */ /* 0x001fc40007ffe0ff */
[----:B------:R-:W-:Y:S01]  /*c6a0*/  LEA.HI.SX32 R58, R58, R101, 0x1b ;  /* 0x000000653a3a7211 */ /* 0x000fe200078fdaff */
[----:B------:R-:W-:Y:S05]  /*c6b0*/  @!P1 BRA `(.L_x_2859) ;  /* 0x0000001000009947 */ /* 0x000fea0003800000 */
[----:B--2---:R0:W-:Y:S02]  /*c6c0*/  RED.E.ADD.F32.FTZ.RN.STRONG.GPU [R56.64+-0x3400], R59 ;  /* 0xffcc003b3800798e */ /* 0x0041e4000c10e7a2 */
.L_x_2859:
[----:B------:R-:W-:Y:S05]  /*c6d0*/  BSYNC B0 ;  /* 0x0000000000007941 */ /* 0x000fea0003800000 */
.L_x_2858:
[----:B0-2---:R0:W2:Y:S01]  /*c6e0*/  LDS R59, [R58.X4+0x2f00] ;  /* 0x002f00003a3b7984 */ /* 0x0050a20000004800 */
[----:B------:R-:W-:Y:S01]  /*c6f0*/  BSSY B0, `(.L_x_2860) ;  /* 0x0000005000007945 */ /* 0x000fe20003800000 */
[----:B-1----:R-:W-:Y:S02]  /*c700*/  IADD3 R180, R101, 0x480, RZ ;  /* 0x0000048065b47810 */ /* 0x002fe40007ffe0ff */
[----:B------:R-:W-:Y:S01]  /*c710*/  LEA.HI.SX32 R178, R178, R101, 0x1b ;  /* 0x00000065b2b27211 */ /* 0x000fe200078fdaff */
[----:B------:R-:W-:Y:S05]  /*c720*/  @!P2 BRA `(.L_x_2861) ;  /* 0x000000100000a947 */ /* 0x000fea0003800000 */
[----:B--2---:R1:W-:Y:S02]  /*c730*/  RED.E.ADD.F32.FTZ.RN.STRONG.GPU [R56.64+-0x3200], R59 ;  /* 0xffce003b3800798e */ /* 0x0043e4000c10e7a2 */
.L_x_2861:
[----:B------:R-:W-:Y:S05]  /*c740*/  BSYNC B0 ;  /* 0x0000000000007941 */ /* 0x000fea0003800000 */
.L_x_2860:
[----:B-12---:R1:W2:Y:S01]  /*c750*/  LDS R59, [R178.X4+0x3100] ;  /* 0x00310000b23b7984 */ /* 0x0062a20000004800 */
[----:B------:R-:W-:Y:S01]  /*c760*/  BSSY B0, `(.L_x_2862) ;  /* 0x0000005000007945 */ /* 0x000fe20003800000 */
[----:B0-----:R-:W-:Y:S02]  /*c770*/  IADD3 R58, R101, 0x500, RZ ;  /* 0x00000500653a7810 */ /* 0x001fe40007ffe0ff */
[----:B------:R-:W-:Y:S01]  /*c780*/  LEA.HI.SX32 R180, R180, R101, 0x1b ;  /* 0x00000065b4b47211 */ /* 0x000fe200078fdaff */
[----:B------:R-:W-:Y:S05]  /*c790*/  @!P3 BRA `(.L_x_2863) ;  /* 0x000000100000b947 */ /* 0x000fea0003800000 */
[----:B--2---:R0:W-:Y:S02]  /*c7a0*/  RED.E.ADD.F32.FTZ.RN.STRONG.GPU [R56.64+-0x3000], R59 ;  /* 0xffd0003b3800798e */ /* 0x0041e4000c10e7a2 */
.L_x_2863:
[----:B------:R-:W-:Y:S05]  /*c7b0*/  BSYNC B0 ;  /* 0x0000000000007941 */ /* 0x000fea0003800000 */
.L_x_2862:
[----:B0-2---:R0:W2:Y:S01]  /*c7c0*/  LDS R59, [R180.X4+0x3300] ;  /* 0x00330000b43b7984 */ /* 0x0050a20000004800 */
[----:B------:R-:W-:Y:S01]  /*c7d0*/  BSSY B0, `(.L_x_2864) ;  /* 0x0000004000007945 */ /* 0x000fe20003800000 */
[----:B------:R-:W-:Y:S01]  /*c7e0*/  LEA.HI.SX32 R58, R58, R101, 0x1b ;  /* 0x000000653a3a7211 */ /* 0x000fe200078fdaff */
[----:B------:R-:W-:Y:S05]  /*c7f0*/  @!P4 BRA `(.L_x_2865) ;  /* 0x000000100000c947 */ /* 0x000fea0003800000 */
[----:B--2---:R2:W-:Y:S02]  /*c800*/  RED.E.ADD.F32.FTZ.RN.STRONG.GPU [R56.64+-0x2e00], R59 ;  /* 0xffd2003b3800798e */ /* 0x0045e4000c10e7a2 */
.L_x_2865:
[----:B------:R-:W-:Y:S05]  /*c810*/  BSYNC B0 ;  /* 0x0000000000007941 */ /* 0x000fea0003800000 */
.L_x_2864:
[----:B--2---:R2:W3:Y:S01]  /*c820*/  LDS R59, [R58.X4+0x3500] ;  /* 0x003500003a3b7984 */ /* 0x0044e20000004800 */
[----:B------:R-:W-:Y:S01]  /*c830*/  BSSY B0, `(.L_x_2866) ;  /* 0x0000005000007945 */ /* 0x000fe20003800000 */
[----:B-1----:R-:W-:-:S02]  /*c840*/  IADD3 R178, R101, 0x580, RZ ;  /* 0x0000058065b27810 */ /* 0x002fc40007ffe0ff */
[----:B0-----:R-:W-:Y:S01]  /*c850*/  IADD3 R180, R101, 0x600, RZ ;  /* 0x0000060065b47810 */ /* 0x001fe20007ffe0ff */
[----:B------:R-:W-:Y:S05]  /*c860*/  @!P5 BRA `(.L_x_2867) ;  /* 0x000000100000d947 */ /* 0x000fea0003800000 */
[----:B---3--:R0:W-:Y:S02]  /*c870*/  RED.E.ADD.F32.FTZ.RN.STRONG.GPU [R56.64+-0x2c00], R59 ;  /* 0xffd4003b3800798e */ /* 0x0081e4000c10e7a2 */
.L_x_2867:
[----:B------:R-:W-:Y:S05]  /*c880*/  BSYNC B0 ;  /* 0x0000000000007941 */ /* 0x000fea0003800000 */
.L_x_2866:
        /* <DEDUP_REMOVED lines=14> */
.L_x_2869:
[----:B0-----:R-:W-:Y:S05]  /*c970*/  BSYNC B0 ;  /* 0x0000000000007941 */ /* 0x001fea0003800000 */
.L_x_2868:
[----:B-1----:R0:W1:Y:S01]  /*c980*/  LDS R59, [R180.X4+0x3900] ;  /* 0x00390000b43b7984 */ /* 0x0020620000004800 */
[----:B------:R-:W-:Y:S01]  /*c990*/  BSSY B0, `(.L_x_2870) ;  /* 0x0000005000007945 */ /* 0x000fe20003800000 */
[----:B------:R-:W-:Y:S02]  /*c9a0*/  IADD3 R178, R101, 0x700, RZ ;  /* 0x0000070065b27810 */ /* 0x000fe40007ffe0ff */
[----:B------:R-:W-:Y:S01]  /*c9b0*/  LEA.HI.SX32 R58, R58, R101, 0x1b ;  /* 0x000000653a3a7211 */ /* 0x000fe200078fdaff */
[----:B------:R-:W-:Y:S05]  /*c9c0*/  @!P0 BRA `(.L_x_2871) ;  /* 0x0000001000008947 */ /* 0x000fea0003800000 */
[----:B-1----:R1:W-:Y:S02]  /*c9d0*/  RED.E.ADD.F32.FTZ.RN.STRONG.GPU [R56.64+-0x2800], R59 ;  /* 0xffd8003b3800798e */ /* 0x0023e4000c10e7a2 */
.L_x_2871:
[----:B------:R-:W-:Y:S05]  /*c9e0*/  BSYNC B0 ;  /* 0x0000000000007941 */ /* 0x000fea0003800000 */
.L_x_2870:
[----:B-1----:R1:W2:Y:S01]  /*c9f0*/  LDS R59, [R58.X4+0x3b00] ;  /* 0x003b00003a3b7984 */ /* 0x0022a20000004800 */
[----:B------:R-:W-:Y:S01]  /*ca00*/  BSSY B0, `(.L_x_2872) ;  /* 0x0000005000007945 */ /* 0x000fe20003800000 */
[----:B0-----:R-:W-:-:S02]  /*ca10*/  IADD3 R180, R101, 0x780, RZ ;  /* 0x0000078065b47810 */ /* 0x001fc40007ffe0ff */
[----:B------:R-:W-:Y:S01]  /*ca20*/  LEA.HI.SX32 R178, R178, R101, 0x1b ;  /* 0x00000065b2b27211 */ /* 0x000fe200078fdaff */
[----:B------:R-:W-:Y:S05]  /*ca30*/  @!P1 BRA `(.L_x_2873) ;  /* 0x0000001000009947 */ /* 0x000fea0003800000 */
[----:B--2---:R0:W-:Y:S02]  /*ca40*/  RED.E.ADD.F32.FTZ.RN.STRONG.GPU [R56.64+-0x2600], R59 ;  /* 0xffda003b3800798e */ /* 0x0041e4000c10e7a2 */
.L_x_2873:
[----:B------:R-:W-:Y:S05]  /*ca50*/  BSYNC B0 ;  /* 0x0000000000007941 */ /* 0x000fea0003800000 */
.L_x_2872:
[----:B0-2---:R0:W2:Y:S01]  /*ca60*/  LDS R59, [R178.X4+0x3d00] ;  /* 0x003d0000b23b7984 */ /* 0x0050a20000004800 */
[----:B------:R-:W-:Y:S01]  /*ca70*/  BSSY B0, `(.L_x_2874) ;  /* 0x0000005000007945 */ /* 0x000fe20003800000 */
[----:B-1----:R-:W-:Y:S02]  /*ca80*/  IADD3 R58, R101, 0x800, RZ ;  /* 0x00000800653a7810 */ /* 0x002fe40007ffe0ff */
[----:B------:R-:W-:Y:S01]  /*ca90*/  LEA.HI.SX32 R180, R180, R101, 0x1b ;  /* 0x00000065b4b47211 */ /* 0x000fe200078fdaff */
[----:B------:R-:W-:Y:S05]  /*caa0*/  @!P2 BRA `(.L_x_2875) ;  /* 0x000000100000a947 */ /* 0x000fea0003800000 */
[----:B--2---:R1:W-:Y:S02]  /*cab0*/  RED.E.ADD.F32.FTZ.RN.STRONG.GPU [R56.64+-0x2400], R59 ;  /* 0xffdc003b3800798e */ /* 0x0043e4000c10e7a2 */
.L_x_2875:
[----:B------:R-:W-:Y:S05]  /*cac0*/  BSYNC B0 ;  /* 0x0000000000007941 */ /* 0x000fea0003800000 */
.L_x_2874:
[----:B-12---:R1:W2:Y:S01]  /*cad0*/  LDS R59, [R180.X4+0x3f00] ;  /* 0x003f0000b43b7984 */ /* 0x0062a20000004800 */
[----:B------:R-:W-:Y:S01]  /*cae0*/  BSSY B0, `(.L_x_2876) ;  /* 0x0000005000007945 */ /* 0x000fe20003800000 */
[----:B0-----:R-:W-:Y:S02]  /*caf0*/  IADD3 R178, R101, 0x880, RZ ;  /* 0x0000088065b27810 */ /* 0x001fe40007ffe0ff */
[----:B------:R-:W-:Y:S01]  /*cb00*/  LEA.HI.SX32 R58, R58, R101, 0x1b ;  /* 0x000000653a3a7211 */ /* 0x000fe200078fdaff */
[----:B------:R-:W-:Y:S05]  /*cb10*/  @!P3 BRA `(.L_x_2877) ;  /* 0x000000100000b947 */ /* 0x000fea0003800000 */
[----:B--2---:R0:W-:Y:S02]  /*cb20*/  RED.E.ADD.F32.FTZ.RN.STRONG.GPU [R56.64+-0x2200], R59 ;  /* 0xffde003b3800798e */ /* 0x0041e4000c10e7a2 */
.L_x_2877:
[----:B------:R-:W-:Y:S05]  /*cb30*/  BSYNC B0 ;  /* 0x0000000000007941 */ /* 0x000fea0003800000 */
.L_x_2876:
[----:B0-2---:R0:W2:Y:S01]  /*cb40*/  LDS R59, [R58.X4+0x4100] ;  /* 0x004100003a3b7984 */ /* 0x0050a20000004800 */
[----:B------:R-:W-:Y:S01]  /*cb50*/  BSSY B0, `(.L_x_2878) ;  /* 0x0000004000007945 */ /* 0x000fe20003800000 */
[----:B------:R-:W-:Y:S01]  /*cb60*/  LEA.HI.SX32 R178, R178, R101, 0x1b ;  /* 0x00000065b2b27211 */ /* 0x000fe200078fdaff */
[----:B------:R-:W-:Y:S05]  /*cb70*/  @!P4 BRA `(.L_x_2879) ;  /* 0x000000100000c947 */ /* 0x000fea0003800000 */
[----:B--2---:R2:W-:Y:S02]  /*cb80*/  RED.E.ADD.F32.FTZ.RN.STRONG.GPU [R56.64+-0x2000], R59 ;  /* 0xffe0003b3800798e */ /* 0x0045e4000c10e7a2 */
.L_x_2879:
[----:B------:R-:W-:Y:S05]  /*cb90*/  BSYNC B0 ;  /* 0x0000000000007941 */ /* 0x000fea0003800000 */
.L_x_2878:
[----:B--2---:R2:W3:Y:S01]  /*cba0*/  LDS R59, [R178.X4+0x4300] ;  /* 0x00430000b23b7984 */ /* 0x0044e20000004800 */
[----:B------:R-:W-:Y:S01]  /*cbb0*/  BSSY B0, `(.L_x_2880) ;  /* 0x0000005000007945 */ /* 0x000fe20003800000 */
[----:B0-----:R-:W-:-:S02]  /*cbc0*/  IADD3 R58, R101, 0x900, RZ ;  /* 0x00000900653a7810 */ /* 0x001fc40007ffe0ff */
[----:B-1----:R-:W-:Y:S01]  /*cbd0*/  IADD3 R180, R101, 0x980, RZ ;  /* 0x0000098065b47810 */ /* 0x002fe20007ffe0ff */
[----:B------:R-:W-:Y:S05]  /*cbe0*/  @!P5 BRA `(.L_x_2881) ;  /* 0x000000100000d947 */ /* 0x000fea0003800000 */
[----:B---3--:R0:W-:Y:S02]  /*cbf0*/  RED.E.ADD.F32.FTZ.RN.STRONG.GPU [R56.64+-0x1e00], R59 ;  /* 0xffe2003b3800798e */ /* 0x0081e4000c10e7a2 */
.L_x_2881:
[----:B------:R-:W-:Y:S05]  /*cc00*/  BSYNC B0 ;  /* 0x0000000000007941 */ /* 0x000fea0003800000 */
.L_x_2880:
        /* <DEDUP_REMOVED lines=14> */
.L_x_2883:
[----:B0-----:R-:W-:Y:S05]  /*ccf0*/  BSYNC B0 ;  /* 0x0000000000007941 */ /* 0x001fea0003800000 */
.L_x_2882:
[----:B-1----:R0:W1:Y:S01]  /*cd00*/  LDS R59, [R180.X4+0x4700] ;  /* 0x00470000b43b7984 */ /* 0x0020620000004800 */
[----:B------:R-:W-:Y:S01]  /*cd10*/  BSSY B0, `(.L_x_2884) ;  /* 0x0000005000007945 */ /* 0x000fe20003800000 */
[----:B------:R-:W-:Y:S02]  /*cd20*/  IADD3 R58, R101, 0xa80, RZ ;  /* 0x00000a80653a7810 */ /* 0x000fe40007ffe0ff */
[----:B------:R-:W-:Y:S01]  /*cd30*/  LEA.HI.SX32 R178, R178, R101, 0x1b ;  /* 0x00000065b2b27211 */ /* 0x000fe200078fdaff */
[----:B------:R-:W-:Y:S05]  /*cd40*/  @!P0 BRA `(.L_x_2885) ;  /* 0x0000001000008947 */ /* 0x000fea0003800000 */
[----:B-1----:R1:W-:Y:S02]  /*cd50*/  RED.E.ADD.F32.FTZ.RN.STRONG.GPU [R56.64+-0x1a00], R59 ;  /* 0xffe6003b3800798e */ /* 0x0023e4000c10e7a2 */
.L_x_2885:
[----:B------:R-:W-:Y:S05]  /*cd60*/  BSYNC B0 ;  /* 0x0000000000007941 */ /* 0x000fea0003800000 */
.L_x_2884:
[----:B-1----:R1:W2:Y:S01]  /*cd70*/  LDS R59, [R178.X4+0x4900] ;  /* 0x00490000b23b7984 */ /* 0x0022a20000004800 */
[----:B------:R-:W-:Y:S01]  /*cd80*/  BSSY B0, `(.L_x_2886) ;  /* 0x0000005000007945 */ /* 0x000fe20003800000 */
[----:B0-----:R-:W-:-:S02]  /*cd90*/  IADD3 R180, R101, 0xb00, RZ ;  /* 0x00000b0065b47810 */ /* 0x001fc40007ffe0ff */
[----:B------:R-:W-:Y:S01]  /*cda0*/  LEA.HI.SX32 R58, R58, R101, 0x1b ;  /* 0x000000653a3a7211 */ /* 0x000fe200078fdaff */
[----:B------:R-:W-:Y:S05]  /*cdb0*/  @!P1 BRA `(.L_x_2887) ;  /* 0x0000001000009947 */ /* 0x000fea0003800000 */
[----:B--2---:R0:W-:Y:S02]  /*cdc0*/  RED.E.ADD.F32.FTZ.RN.STRONG.GPU [R56.64+-0x1800], R59 ;  /* 0xffe8003b3800798e */ /* 0x0041e4000c10e7a2 */
.L_x_2887:
[----:B------:R-:W-:Y:S05]  /*cdd0*/  BSYNC B0 ;  /* 0x0000000000007941 */ /* 0x000fea0003800000 */
.L_x_2886:
[----:B0-2---:R0:W2:Y:S01]  /*cde0*/  LDS R59, [R58.X4+0x4b00] ;  /* 0x004b00003a3b7984 */ /* 0x0050a20000004800 */
[----:B------:R-:W-:Y:S01]  /*cdf0*/  BSSY B0, `(.L_x_2888) ;  /* 0x0000005000007945 */ /* 0x000fe20003800000 */
[----:B-1----:R-:W-:Y:S02]  /*ce00*/  IADD3 R178, R101, 0xb80, RZ ;  /* 0x00000b8065b27810 */ /* 0x002fe40007ffe0ff */
[----:B------:R-:W-:Y:S01]  /*ce10*/  LEA.HI.SX32 R180, R180, R101, 0x1b ;  /* 0x00000065b4b47211 */ /* 0x000fe200078fdaff */
[----:B------:R-:W-:Y:S05]  /*ce20*/  @!P2 BRA `(.L_x_2889) ;  /* 0x000000100000a947 */ /* 0x000fea0003800000 */
[----:B--2---:R1:W-:Y:S02]  /*ce30*/  RED.E.ADD.F32.FTZ.RN.STRONG.GPU [R56.64+-0x1600], R59 ;  /* 0xffea003b3800798e */ /* 0x0043e4000c10e7a2 */
.L_x_2889:
[----:B------:R-:W-:Y:S05]  /*ce40*/  BSYNC B0 ;  /* 0x0000000000007941 */ /* 0x000fea0003800000 */
.L_x_2888:
[----:B-12---:R1:W2:Y:S01]  /*ce50*/  LDS R59, [R180.X4+0x4d00] ;  /* 0x004d0000b43b7984 */ /* 0x0062a20000004800 */
[----:B------:R-:W-:Y:S01]  /*ce60*/  BSSY B0, `(.L_x_2890) ;  /* 0x0000005000007945 */ /* 0x000fe20003800000 */
[----:B0-----:R-:W-:Y:S02]  /*ce70*/  IADD3 R58, R101, 0xc00, RZ ;  /* 0x00000c00653a7810 */ /* 0x001fe40007ffe0ff */
[----:B------:R-:W-:Y:S01]  /*ce80*/  LEA.HI.SX32 R178, R178, R101, 0x1b ;  /* 0x00000065b2b27211 */ /* 0x000fe200078fdaff */
[----:B------:R-:W-:Y:S05]  /*ce90*/  @!P3 BRA `(.L_x_2891) ;  /* 0x000000100000b947 */ /* 0x000fea0003800000 */
[----:B--2---:R0:W-:Y:S02]  /*cea0*/  RED.E.ADD.F32.FTZ.RN.STRONG.GPU [R56.64+-0x1400], R59 ;  /* 0xffec003b3800798e */ /* 0x0041e4000c10e7a2 */
.L_x_2891:
[----:B------:R-:W-:Y:S05]  /*ceb0*/  BSYNC B0 ;  /* 0x0000000000007941 */ /* 0x000fea0003800000 */
.L_x_2890:
[----:B0-2---:R0:W2:Y:S01]  /*cec0*/  LDS R59, [R178.X4+0x4f00] ;  /* 0x004f0000b23b7984 */ /* 0x0050a20000004800 */
[----:B------:R-:W-:Y:S01]  /*ced0*/  BSSY B0, `(.L_x_2892) ;  /* 0x0000004000007945 */ /* 0x000fe20003800000 */
[----:B------:R-:W-:Y:S01]  /*cee0*/  LEA.HI.SX32 R58, R58, R101, 0x1b ;  /* 0x000000653a3a7211 */ /* 0x000fe200078fdaff */
[----:B------:R-:W-:Y:S05]  /*cef0*/  @!P4 BRA `(.L_x_2893) ;  /* 0x000000100000c947 */ /* 0x000fea0003800000 */
[----:B--2---:R2:W-:Y:S02]  /*cf00*/  RED.E.ADD.F32.FTZ.RN.STRONG.GPU [R56.64+-0x1200], R59 ;  /* 0xffee003b3800798e */ /* 0x0045e4000c10e7a2 */
.L_x_2893:
[----:B------:R-:W-:Y:S05]  /*cf10*/  BSYNC B0 ;  /* 0x0000000000007941 */ /* 0x000fea0003800000 */
.L_x_2892:
[----:B--2---:R2:W3:Y:S01]  /*cf20*/  LDS R59, [R58.X4+0x5100] ;  /* 0x005100003a3b7984 */ /* 0x0044e20000004800 */
[----:B------:R-:W-:Y:S01]  /*cf30*/  BSSY B0, `(.L_x_2894) ;  /* 0x0000005000007945 */ /* 0x000fe20003800000 */
[----:B0-----:R-:W-:-:S02]  /*cf40*/  IADD3 R178, R101, 0xc80, RZ ;  /* 0x00000c8065b27810 */ /* 0x001fc40007ffe0ff */
[----:B-1----:R-:W-:Y:S01]  /*cf50*/  IADD3 R180, R101, 0xd00, RZ ;  /* 0x00000d0065b47810 */ /* 0x002fe20007ffe0ff */
[----:B------:R-:W-:Y:S05]  /*cf60*/  @!P5 BRA `(.L_x_2895) ;  /* 0x000000100000d947 */ /* 0x000fea0003800000 */
[----:B---3--:R0:W-:Y:S02]  /*cf70*/  RED.E.ADD.F32.FTZ.RN.STRONG.GPU [R56.64+-0x1000], R59 ;  /* 0xfff0003b3800798e */ /* 0x0081e4000c10e7a2 */
.L_x_2895:
[----:B------:R-:W-:Y:S05]  /*cf80*/  BSYNC B0 ;  /* 0x0000000000007941 */ /* 0x000fea0003800000 */
.L_x_2894:
        /* <DEDUP_REMOVED lines=14> */
.L_x_2897:
[----:B0-----:R-:W-:Y:S05]  /*d070*/  BSYNC B0 ;  /* 0x0000000000007941 */ /* 0x001fea0003800000 */
.L_x_2896:
[----:B-1----:R0:W1:Y:S01]  /*d080*/  LDS R59, [R180.X4+0x5500] ;  /* 0x00550000b43b7984 */ /* 0x0020620000004800 */
[----:B------:R-:W-:Y:S01]  /*d090*/  BSSY B0, `(.L_x_2898) ;  /* 0x0000005000007945 */ /* 0x000fe20003800000 */
[----:B------:R-:W-:Y:S02]  /*d0a0*/  IADD3 R142, R101, 0xe00, RZ ;  /* 0x00000e00658e7810 */ /* 0x000fe40007ffe0ff */
[----:B------:R-:W-:Y:S01]  /*d0b0*/  LEA.HI.SX32 R58, R58, R101, 0x1b ;  /* 0x000000653a3a7211 */ /* 0x000fe200078fdaff */
[----:B------:R-:W-:Y:S05]  /*d0c0*/  @!P0 BRA `(.L_x_2899) ;  /* 0x0000001000008947 */ /* 0x000fea0003800000 */
[----:B-1----:R1:W-:Y:S02]  /*d0d0*/  RED.E.ADD.F32.FTZ.RN.STRONG.GPU [R56.64+-0xc00], R59 ;  /* 0xfff4003b3800798e */ /* 0x0023e4000c10e7a2 */
.L_x_2899:
[----:B------:R-:W-:Y:S05]  /*d0e0*/  BSYNC B0 ;  /* 0x0000000000007941 */ /* 0x000fea0003800000 */
.L_x_2898:
[----:B-1----:R1:W2:Y:S01]  /*d0f0*/  LDS R59, [R58.X4+0x5700] ;  /* 0x005700003a3b7984 */ /* 0x0022a20000004800 */
[----:B------:R-:W-:Y:S01]  /*d100*/  BSSY B0, `(.L_x_2900) ;  /* 0x0000005000007945 */ /* 0x000fe20003800000 */
[----:B------:R-:W-:-:S02]  /*d110*/  IADD3 R178, R101, 0xe80, RZ ;  /* 0x00000e8065b27810 */ /* 0x000fc40007ffe0ff */
[----:B------:R-:W-:Y:S01]  /*d120*/  LEA.HI.SX32 R142, R142, R101, 0x1b ;  /* 0x000000658e8e7211 */ /* 0x000fe200078fdaff */
[----:B------:R-:W-:Y:S05]  /*d130*/  @!P1 BRA `(.L_x_2901) ;  /* 0x0000001000009947 */ /* 0x000fea0003800000 */
[----:B--2---:R2:W-:Y:S02]  /*d140*/  RED.E.ADD.F32.FTZ.RN.STRONG.GPU [R56.64+-0xa00], R59 ;  /* 0xfff6003b3800798e */ /* 0x0045e4000c10e7a2 */
.L_x_2901:
[----:B------:R-:W-:Y:S05]  /*d150*/  BSYNC B0 ;  /* 0x0000000000007941 */ /* 0x000fea0003800000 */
.L_x_2900:
[----:B--2---:R2:W3:Y:S01]  /*d160*/  LDS R59, [R142.X4+0x5900] ;  /* 0x005900008e3b7984 */ /* 0x0044e20000004800 */
[----:B------:R-:W-:Y:S01]  /*d170*/  BSSY B0, `(.L_x_2902) ;  /* 0x0000005000007945 */ /* 0x000fe20003800000 */
[----:B-1----:R-:W-:Y:S02]  /*d180*/  IADD3 R58, R101, 0xf00, RZ ;  /* 0x00000f00653a7810 */ /* 0x002fe40007ffe0ff */
[----:B------:R-:W-:Y:S01]  /*d190*/  LEA.HI.SX32 R178, R178, R101, 0x1b ;  /* 0x00000065b2b27211 */ /* 0x000fe200078fdaff */
[----:B------:R-:W-:Y:S05]  /*d1a0*/  @!P2 BRA `(.L_x_2903) ;  /* 0x000000100000a947 */ /* 0x000fea0003800000 */
[----:B---3--:R1:W-:Y:S02]  /*d1b0*/  RED.E.ADD.F32.FTZ.RN.STRONG.GPU [R56.64+-0x800], R59 ;  /* 0xfff8003b3800798e */ /* 0x0083e4000c10e7a2 */
.L_x_2903:
[----:B------:R-:W-:Y:S05]  /*d1c0*/  BSYNC B0 ;  /* 0x0000000000007941 */ /* 0x000fea0003800000 */
.L_x_2902:
[----:B-1-3--:R1:W3:Y:S01]  /*d1d0*/  LDS R59, [R178.X4+0x5b00] ;  /* 0x005b0000b23b7984 */ /* 0x00a2e20000004800 */
[----:B------:R-:W-:Y:S01]  /*d1e0*/  BSSY B0, `(.L_x_2904) ;  /* 0x0000005000007945 */ /* 0x000fe20003800000 */
[----:B--2---:R-:W-:Y:S02]  /*d1f0*/  IADD3 R142, R101, 0xf80, RZ ;  /* 0x00000f80658e7810 */ /* 0x004fe40007ffe0ff */
[----:B------:R-:W-:Y:S01]  /*d200*/  LEA.HI.SX32 R58, R58, R101, 0x1b ;  /* 0x000000653a3a7211 */ /* 0x000fe200078fdaff */
[----:B------:R-:W-:Y:S05]  /*d210*/  @!P3 BRA `(.L_x_2905) ;  /* 0x000000100000b947 */ /* 0x000fea0003800000 */
[----:B---3--:R2:W-:Y:S02]  /*d220*/  RED.E.ADD.F32.FTZ.RN.STRONG.GPU [R56.64+-0x600], R59 ;  /* 0xfffa003b3800798e */ /* 0x0085e4000c10e7a2 */
.L_x_2905:
[----:B------:R-:W-:Y:S05]  /*d230*/  BSYNC B0 ;  /* 0x0000000000007941 */ /* 0x000fea0003800000 */
.L_x_2904:
[----:B--23--:R2:W3:Y:S01]  /*d240*/  LDS R59, [R58.X4+0x5d00] ;  /* 0x005d00003a3b7984 */ /* 0x00c4e20000004800 */
[----:B------:R-:W-:Y:S01]  /*d250*/  BSSY B0, `(.L_x_2906) ;  /* 0x0000004000007945 */ /* 0x000fe20003800000 */
[----:B------:R-:W-:Y:S01]  /*d260*/  LEA.HI.SX32 R142, R142, R101, 0x1b ;  /* 0x000000658e8e7211 */ /* 0x000fe200078fdaff */
[----:B------:R-:W-:Y:S05]  /*d270*/  @!P4 BRA `(.L_x_2907) ;  /* 0x000000100000c947 */ /* 0x000fea0003800000 */
[----:B---3--:R3:W-:Y:S02]  /*d280*/  RED.E.ADD.F32.FTZ.RN.STRONG.GPU [R56.64+-0x400], R59 ;  /* 0xfffc003b3800798e */ /* 0x0087e4000c10e7a2 */
.L_x_2907:
[----:B------:R-:W-:Y:S05]  /*d290*/  BSYNC B0 ;  /* 0x0000000000007941 */ /* 0x000fea0003800000 */
.L_x_2906:
[----:B---3--:R3:W4:Y:S01]  /*d2a0*/  LDS R59, [R142.X4+0x5f00] ;  /* 0x005f00008e3b7984 */ /* 0x0087220000004800 */
[----:B------:R-:W-:Y:S01]  /*d2b0*/  BSSY B0, `(.L_x_2908) ;  /* 0x0000003000007945 */ /* 0x000fe20003800000 */
[----:B------:R-:W-:Y:S05]  /*d2c0*/  @!P5 BRA `(.L_x_2909) ;  /* 0x000000100000d947 */ /* 0x000fea0003800000 */
[----:B----4-:R4:W-:Y:S02]  /*d2d0*/  RED.E.ADD.F32.FTZ.RN.STRONG.GPU [R56.64+-0x200], R59 ;  /* 0xfffe003b3800798e */ /* 0x0109e4000c10e7a2 */
.L_x_2909:
[----:B------:R-:W-:Y:S05]  /*d2e0*/  BSYNC B0 ;  /* 0x0000000000007941 */ /* 0x000fea0003800000 */
.L_x_2908:
[----:B---3--:R-:W3:Y:S01]  /*d2f0*/  SHFL.DOWN PT, R142, R167, 0x1, 0x1f ;  /* 0x08201f00a78e7f89 */ /* 0x008ee200000e0000 */
[C---:B------:R-:W-:Y:S01]  /*d300*/  ISETP.GT.AND P0, PT, R104.reuse, 0x1e, PT ;  /* 0x0000001e6800780c */ /* 0x040fe20003f04270 */
        /* <DEDUP_REMOVED lines=13> */
[----:B------:R-:W-:Y:S01]  /*d3e0*/  FFMA.FTZ R126, R85, R60, R126 ;  /* 0x0000003c557e7223 */ /* 0x000fe2000001007e */
[----:B------:R-:W-:Y:S01]  /*d3f0*/  BSSY B0, `(.L_x_2910) ;  /* 0x0000092000007945 */ /* 0x000fe20003800000 */
[----:B------:R-:W-:-:S02]  /*d400*/  FFMA.FTZ R157, R157, R80, R132 ;  /* 0x000000509d9d7223 */ /* 0x000fc40000010084 */
[----:B------:R-:W-:Y:S02]  /*d410*/  FADD.FTZ R6, R62, R6 ;  /* 0x000000063e067221 */ /* 0x000fe40000010000 */
[----:B------:R-:W-:Y:S02]  /*d420*/  FMUL.FTZ R129, R234, R129 ;  /* 0x00000081ea817220 */ /* 0x000fe40000410000 */
[----:B------:R-:W-:Y:S02]  /*d430*/  FMUL.FTZ R130, R203, R130 ;  /* 0x00000082cb827220 */ /* 0x000fe40000410000 */
[----:B---3--:R-:W-:Y:S02]  /*d440*/  @!P0 FADD.FTZ R57, R57, R142 ;  /* 0x0000008e39398221 */ /* 0x008fe40000010000 */
[----:B------:R-:W-:Y:S02]  /*d450*/  FMUL.FTZ R135, R208, R135 ;  /* 0x00000087d0877220 */ /* 0x000fe40000410000 */
        /* <DEDUP_REMOVED lines=139> */
.L_x_2911:
[----:B-1----:R-:W-:Y:S05]  /*dd10*/  BSYNC B0 ;  /* 0x0000000000007941 */ /* 0x002fea0003800000 */
.L_x_2910:
        /* <DEDUP_REMOVED lines=8> */
.L_x_2811:
[----:B------:R-:W-:Y:S01]  /*dda0*/  BAR.SYNC.DEFER_BLOCKING 0x0 ;  /* 0x0000000000007b1d */ /* 0x000fe20000010000 */
[----:B------:R-:W-:Y:S02]  /*ddb0*/  SHF.L.U32 R32, R101, 0x1, RZ ;  /* 0x0000000165207819 */ /* 0x000fe400000006ff */
[----:B------:R-:W-:Y:S02]  /*ddc0*/  MOV R34, 0x10 ;  /* 0x0000001000227802 */ /* 0x000fe40000000f00 */
[----:B------:R-:W-:Y:S01]  /*ddd0*/  LOP3.LUT R32, R32, 0xffffffc0, RZ, 0xc0, !PT ;  /* 0xffffffc020207812 */ /* 0x000fe200078ec0ff */
[----:B------:R-:W-:-:S03]  /*dde0*/  ULDC.64 UR32, c[0x0][0x2d8] ;  /* 0x0000b60000207ab9 */ /* 0x000fc60000000a00 */
[----:B------:R-:W-:-:S05]  /*ddf0*/  LOP3.LUT R53, R32, 0x1f, R101, 0xf8, !PT ;  /* 0x0000001f20357812 */ /* 0x000fca00078ef865 */
[----:B------:R-:W-:-:S05]  /*de00*/  IMAD.WIDE R34, R53, R34, UR16 ;  /* 0x0000001035227e25 */ /* 0x000fca000f8e0222 */
[----:B------:R-:W2:Y:S04]  /*de10*/  LDG.E.128 R36, [R34.64] ;  /* 0x0000002222247981 */ /* 0x000ea8000c1e1d00 */
[----:B------:R-:W3:Y:S01]  /*de20*/  LDG.E.128 R48, [R34.64+0x200] ;  /* 0x0002002222307981 */ /* 0x000ee2000c1e1d00 */
[----:B------:R-:W-:Y:S02]  /*de30*/  UIMAD UR7, UR38, UR32, URZ ;  /* 0x00000020260772a4 */ /* 0x000fe4000f8e023f */
[----:B------:R-:W-:Y:S02]  /*de40*/  UIMAD.WIDE.U32 UR8, UR31, UR32, UR18 ;  /* 0x000000201f0872a5 */ /* 0x000fe4000f8e0012 */
[----:B------:R-:W-:Y:S02]  /*de50*/  UIMAD UR7, UR31, UR33, UR7 ;  /* 0x000000211f0772a4 */ /* 0x000fe4000f8e0207 */
[----:B------:R-:W-:-:S02]  /*de60*/  UIADD3 UR16, UP1, UR16, -0x1000, URZ ;  /* 0xfffff00010107890 */ /* 0x000fc4000ff3e03f */
[----:B------:R-:W-:Y:S02]  /*de70*/  ULDC.64 UR32, c[0x0][0x2e0] ;  /* 0x0000b80000207ab9 */ /* 0x000fe40000000a00 */
[----:B------:R-:W-:Y:S02]  /*de80*/  UIADD3 UR9, UR9, UR7, URZ ;  /* 0x0000000709097290 */ /* 0x000fe4000fffe03f */
[----:B------:R-:W-:Y:S02]  /*de90*/  UIMAD UR7, UR21, UR32, URZ ;  /* 0x00000020150772a4 */ /* 0x000fe4000f8e023f */
[----:B------:R-:W-:Y:S02]  /*dea0*/  UIMAD.WIDE.U32 UR8, UR20, UR32, UR8 ;  /* 0x00000020140872a5 */ /* 0x000fe4000f8e0008 */
[----:B------:R-:W-:Y:S02]  /*deb0*/  UIMAD UR7, UR20, UR33, UR7 ;  /* 0x00000021140772a4 */ /* 0x000fe4000f8e0207 */
[----:B------:R-:W-:-:S02]  /*dec0*/  UIADD3 UR27, UP2, UR27, -0x2000, URZ ;  /* 0xffffe0001b1b7890 */ /* 0x000fc4000ff5e03f */
[----:B------:R-:W-:Y:S02]  /*ded0*/  ULDC.64 UR32, c[0x0][0x330] ;  /* 0x0000cc0000207ab9 */ /* 0x000fe40000000a00 */
[----:B------:R-:W-:Y:S02]  /*dee0*/  UIADD3 UR9, UR9, UR7, URZ ;  /* 0x0000000709097290 */ /* 0x000fe4000fffe03f */
[----:B------:R-:W-:Y:S02]  /*def0*/  ULEA UR7, UP0, UR8, UR32, 0x1 ;  /* 0x0000002008077291 */ /* 0x000fe4000f80083f */
[----:B------:R-:W-:Y:S02]  /*df00*/  UIADD3 UR25, UP3, UR25, -0x1000, URZ ;  /* 0xfffff00019197890 */ /* 0x000fe4000ff7e03f */
[----:B------:R-:W-:Y:S02]  /*df10*/  ULEA.HI.X UR8, UR8, UR33, UR9, 0x1, UP0 ;  /* 0x0000002108087291 */ /* 0x000fe400080f0c09 */
[----:B------:R-:W-:-:S02]  /*df20*/  UIADD3 UR23, UP4, UR23, -0x1000, URZ ;  /* 0xfffff00017177890 */ /* 0x000fc4000ff9e03f */
[----:B------:R-:W-:Y:S02]  /*df30*/  ULDC.64 UR32, c[0x0][0x300] ;  /* 0x0000c00000207ab9 */ /* 0x000fe40000000a00 */
[----:B------:R-:W-:Y:S02]  /*df40*/  UIADD3 UR6, UR6, 0x1, URZ ;  /* 0x0000000106067890 */ /* 0x000fe4000fffe03f */
[----:B------:R-:W-:Y:S02]  /*df50*/  UIADD3.X UR17, UR17, -0x1, URZ, UP1, !UPT ;  /* 0xffffffff11117890 */ /* 0x000fe40008ffe43f */
[----:B------:R-:W-:Y:S02]  /*df60*/  UIADD3.X UR28, UR28, -0x1, URZ, UP2, !UPT ;  /* 0xffffffff1c1c7890 */ /* 0x000fe400097fe43f */
        /* <DEDUP_REMOVED lines=8> */
[----:B------:R-:W-:Y:S02]  /*dff0*/  HADD2.F32 R44, -RZ, R44.H1_H1 ;  /* 0x3000002cff2c7230 */ /* 0x000fe40000004100 */
[--C-:B------:R-:W-:Y:S01]  /*e000*/  HADD2.F32 R43, -RZ, R46.reuse.H0_H0 ;  /* 0x2000002eff2b7230 */ /* 0x100fe20000004100 */
[----:B------:R-:W-:Y:S01]  /*e010*/  FADD.FTZ R41, R32, UR5 ;  /* 0x0000000520297e21 */ /* 0x000fe20008010000 */
[--C-:B------:R-:W-:Y:S01]  /*e020*/  HADD2.F32 R32, -RZ, R45.reuse.H0_H0 ;  /* 0x2000002dff207230 */ /* 0x100fe20000004100 */
[----:B------:R-:W-:Y:S01]  /*e030*/  FADD.FTZ R44, R44, UR5 ;  /* 0x000000052c2c7e21 */ /* 0x000fe20008010000 */
[----:B------:R-:W-:Y:S01]  /*e040*/  HADD2.F32 R45, -RZ, R45.H1_H1 ;  /* 0x3000002dff2d7230 */ /* 0x000fe20000004100 */
[----:B------:R-:W-:Y:S01]  /*e050*/  FADD.FTZ R43, R43, UR5 ;  /* 0x000000052b2b7e21 */ /* 0x000fe20008010000 */
[----:B------:R-:W-:Y:S01]  /*e060*/  BAR.SYNC.DEFER_BLOCKING 0x0 ;  /* 0x0000000000007b1d */ /* 0x000fe20000010000 */
[----:B------:R-:W-:Y:S01]  /*e070*/  FSETP.GTU.FTZ.AND P2, PT, R41, 20, PT ;  /* 0x41a000002900780b */ /* 0x000fe20003f5c000 */
[----:B------:R-:W-:Y:S01]  /*e080*/  FADD.FTZ R34, R32, UR5 ;  /* 0x0000000520227e21 */ /* 0x000fe20008010000 */
[----:B------:R-:W-:Y:S01]  /*e090*/  FSETP.GTU.FTZ.AND P1, PT, R44, 20, PT ;  /* 0x41a000002c00780b */ /* 0x000fe20003f3c000 */
[----:B------:R-:W-:Y:S01]  /*e0a0*/  FADD.FTZ R45, R45, UR5 ;  /* 0x000000052d2d7e21 */ /* 0x000fe20008010000 */
[----:B------:R-:W-:Y:S01]  /*e0b0*/  FSETP.GTU.FTZ.AND P6, PT, R43, 20, PT ;  /* 0x41a000002b00780b */ /* 0x000fe20003fdc000 */
[----:B------:R-:W-:Y:S01]  /*e0c0*/  HADD2.F32 R46, -RZ, R46.H1_H1 ;  /* 0x3000002eff2e7230 */ /* 0x000fe20000004100 */
[----:B------:R-:W-:-:S02]  /*e0d0*/  FSETP.GTU.FTZ.AND P0, PT, R34, 20, PT ;  /* 0x41a000002200780b */ /* 0x000fc40003f1c000 */
[----:B------:R-:W-:Y:S02]  /*e0e0*/  FSETP.GTU.FTZ.AND P4, PT, R45, 20, PT ;  /* 0x41a000002d00780b */ /* 0x000fe40003f9c000 */
[----:B------:R-:W-:-:S03]  /*e0f0*/  FADD.FTZ R46, R46, UR5 ;  /* 0x000000052e2e7e21 */ /* 0x000fc60008010000 */
[----:B------:R-:W-:Y:S02]  /*e100*/  @!P2 FMUL.FTZ R32, R41, -1.4426950216293334961 ;  /* 0xbfb8aa3b2920a820 */ /* 0x000fe40000410000 */
[----:B------:R-:W-:Y:S01]  /*e110*/  @!P1 FMUL.FTZ R35, R44, -1.4426950216293334961 ;  /* 0xbfb8aa3b2c239820 */ /* 0x000fe20000410000 */
[----:B------:R-:W-:-:S03]  /*e120*/  FSETP.GTU.FTZ.AND P5, PT, R46, 20, PT ;  /* 0x41a000002e00780b */ /* 0x000fc60003fbc000 */
[----:B------:R-:W0:Y:S01]  /*e130*/  @!P2 MUFU.EX2 R32, R32 ;  /* 0x000000200020a308 */ /* 0x000e220000000800 */
[----:B------:R-:W-:Y:S02]  /*e140*/  @!P0 FMUL.FTZ R41, R34, -1.4426950216293334961 ;  /* 0xbfb8aa3b22298820 */ /* 0x000fe40000410000 */
[----:B------:R-:W-:-:S05]  /*e150*/  @!P4 FMUL.FTZ R42, R45, -1.4426950216293334961 ;  /* 0xbfb8aa3b2d2ac820 */ /* 0x000fca0000410000 */
[----:B------:R-:W2:Y:S08]  /*e160*/  @!P1 MUFU.EX2 R35, R35 ;  /* 0x0000002300239308 */ /* 0x000eb00000000800 */
[----:B------:R-:W3:Y:S01]  /*e170*/  @!P0 MUFU.EX2 R41, R41 ;  /* 0x0000002900298308 */ /* 0x000ee20000000800 */
[----:B0-----:R-:W-:Y:S01]  /*e180*/  @!P2 FADD.FTZ R34, R32, 1 ;  /* 0x3f8000002022a421 */ /* 0x001fe20000010000 */
[----:B------:R-:W-:-:S02]  /*e190*/  HADD2.F32 R32, -RZ, R47.H0_H0 ;  /* 0x2000002fff207230 */ /* 0x000fc40000004100 */
[----:B------:R-:W-:-:S03]  /*e1a0*/  HADD2.F32 R47, -RZ, R47.H1_H1 ;  /* 0x3000002fff2f7230 */ /* 0x000fc60000004100 */
[----:B------:R-:W-:Y:S01]  /*e1b0*/  FADD.FTZ R48, R32, UR5 ;  /* 0x0000000520307e21 */ /* 0x000fe20008010000 */
[----:B------:R0:W4:Y:S01]  /*e1c0*/  @!P2 MUFU.RCP R45, R34 ;  /* 0x00000022002da308 */ /* 0x0001220000001000 */
[----:B--2---:R-:W-:Y:S02]  /*e1d0*/  @!P1 FADD.FTZ R35, R35, 1 ;  /* 0x3f80000023239421 */ /* 0x004fe40000010000 */
[----:B------:R-:W-:Y:S01]  /*e1e0*/  @!P6 FMUL.FTZ R32, R43, -1.4426950216293334961 ;  /* 0xbfb8aa3b2b20e820 */ /* 0x000fe20000410000 */
[----:B------:R-:W-:Y:S01]  /*e1f0*/  FSETP.GTU.FTZ.AND P3, PT, R48, 20, PT ;  /* 0x41a000003000780b */ /* 0x000fe20003f7c000 */
[----:B------:R-:W-:-:S03]  /*e200*/  FADD.FTZ R47, R47, UR5 ;  /* 0x000000052f2f7e21 */ /* 0x000fc60008010000 */
[----:B------:R1:W2:Y:S01]  /*e210*/  @!P1 MUFU.RCP R44, R35 ;  /* 0x00000023002c9308 */ /* 0x0002a20000001000 */
[----:B---3--:R-:W-:Y:S02]  /*e220*/  @!P0 FADD.FTZ R41, R41, 1 ;  /* 0x3f80000029298421 */ /* 0x008fe40000010000 */
[----:B0-----:R-:W-:Y:S01]  /*e230*/  @!P5 FMUL.FTZ R34, R46, -1.4426950216293334961 ;  /* 0xbfb8aa3b2e22d820 */ /* 0x001fe20000410000 */
[----:B------:R-:W-:Y:S02]  /*e240*/  F2FP.PACK_AB R46, R10, R13 ;  /* 0x0000000d0a2e723e */ /* 0x000fe400000000ff */
[----:B------:R-:W-:Y:S02]  /*e250*/  F2FP.PACK_AB R13, R4, R7 ;  /* 0x00000007040d723e */ /* 0x000fe400000000ff */
[----:B------:R-:W0:Y:S01]  /*e260*/  @!P0 MUFU.RCP R41, R41 ;  /* 0x0000002900298308 */ /* 0x000e220000001000 */
[--C-:B-1----:R-:W-:Y:S01]  /*e270*/  HADD2.F32 R35, -RZ, R36.reuse.H0_H0 ;  /* 0x20000024ff237230 */ /* 0x102fe20000004100 */
[----:B----4-:R-:W-:Y:S01]  /*e280*/  @!P2 FMUL.FTZ R18, R18, R45 ;  /* 0x0000002d1212a220 */ /* 0x010fe20000410000 */
[----:B------:R-:W-:Y:S01]  /*e290*/  FSETP.GTU.FTZ.AND P2, PT, R47, 20, PT ;  /* 0x41a000002f00780b */ /* 0x000fe20003f5c000 */
[----:B------:R-:W-:-:S02]  /*e2a0*/  HADD2.F32 R36, -RZ, R36.H1_H1 ;  /* 0x30000024ff247230 */ /* 0x000fc40000004100 */
[----:B------:R-:W-:Y:S02]  /*e2b0*/  FADD.FTZ R43, R35, UR5 ;  /* 0x00000005232b7e21 */ /* 0x000fe40008010000 */
[----:B------:R-:W1:Y:S01]  /*e2c0*/  @!P4 MUFU.EX2 R42, R42 ;  /* 0x0000002a002ac308 */ /* 0x000e620000000800 */
[----:B--2---:R-:W-:Y:S02]  /*e2d0*/  @!P1 FMUL.FTZ R21, R21, R44 ;  /* 0x0000002c15159220 */ /* 0x004fe40000410000 */
[----:B------:R-:W-:Y:S01]  /*e2e0*/  FSETP.GTU.FTZ.AND P1, PT, R43, 20, PT ;  /* 0x41a000002b00780b */ /* 0x000fe20003f3c000 */
[----:B------:R-:W-:Y:S02]  /*e2f0*/  FADD.FTZ R44, R36, UR5 ;  /* 0x00000005242c7e21 */ /* 0x000fe40008010000 */
[----:B------:R-:W-:Y:S02]  /*e300*/  @!P3 FMUL.FTZ R35, R48, -1.4426950216293334961 ;  /* 0xbfb8aa3b3023b820 */ /* 0x000fe40000410000 */
[----:B------:R-:W2:Y:S01]  /*e310*/  @!P6 MUFU.EX2 R32, R32 ;  /* 0x000000200020e308 */ /* 0x000ea20000000800 */
[----:B0-----:R-:W-:Y:S01]  /*e320*/  @!P0 FMUL.FTZ R20, R20, R41 ;  /* 0x0000002914148220 */ /* 0x001fe20000410000 */
[----:B------:R-:W-:Y:S01]  /*e330*/  FSETP.GTU.FTZ.AND P0, PT, R44, 20, PT ;  /* 0x41a000002c00780b */ /* 0x000fe20003f1c000 */
[----:B------:R-:W-:-:S05]  /*e340*/  @!P2 FMUL.FTZ R36, R47, -1.4426950216293334961 ;  /* 0xbfb8aa3b2f24a820 */ /* 0x000fca0000410000 */
[----:B------:R-:W0:Y:S01]  /*e350*/  @!P5 MUFU.EX2 R34, R34 ;  /* 0x000000220022d308 */ /* 0x000e220000000800 */
[----:B------:R-:W-:Y:S02]  /*e360*/  @!P1 FMUL.FTZ R41, R43, -1.4426950216293334961 ;  /* 0xbfb8aa3b2b299820 */ /* 0x000fe40000410000 */
[----:B-1----:R-:W-:-:S04]  /*e370*/  @!P4 FADD.FTZ R42, R42, 1 ;  /* 0x3f8000002a2ac421 */ /* 0x002fc80000010000 */
[----:B------:R-:W-:Y:S01]  /*e380*/  @!P0 FMUL.FTZ R43, R44, -1.4426950216293334961 ;  /* 0xbfb8aa3b2c2b8820 */ /* 0x000fe20000410000 */
[----:B------:R-:W1:Y:S01]  /*e390*/  @!P3 MUFU.EX2 R35, R35 ;  /* 0x000000230023b308 */ /* 0x000e620000000800 */
[----:B--2---:R-:W-:Y:S01]  /*e3a0*/  @!P6 FADD.FTZ R32, R32, 1 ;  /* 0x3f8000002020e421 */ /* 0x004fe20000010000 */
[--C-:B------:R-:W-:Y:S02]  /*e3b0*/  HADD2.F32 R44, -RZ, R37.reuse.H0_H0 ;  /* 0x20000025ff2c7230 */ /* 0x100fe40000004100 */
[----:B------:R-:W-:-:S03]  /*e3c0*/  HADD2.F32 R37, -RZ, R37.H1_H1 ;  /* 0x30000025ff257230 */ /* 0x000fc60000004100 */
[----:B------:R-:W-:Y:S01]  /*e3d0*/  FADD.FTZ R44, R44, UR5 ;  /* 0x000000052c2c7e21 */ /* 0x000fe20008010000 */
[----:B------:R-:W2:Y:S01]  /*e3e0*/  @!P2 MUFU.EX2 R36, R36 ;  /* 0x000000240024a308 */ /* 0x000ea20000000800 */
[----:B0-----:R-:W-:Y:S02]  /*e3f0*/  @!P5 FADD.FTZ R34, R34, 1 ;  /* 0x3f8000002222d421 */ /* 0x001fe40000010000 */
[----:B------:R-:W-:-:S05]  /*e400*/  FADD.FTZ R37, R37, UR5 ;  /* 0x0000000525257e21 */ /* 0x000fca0008010000 */
[----:B------:R-:W0:Y:S01]  /*e410*/  @!P1 MUFU.EX2 R41, R41 ;  /* 0x0000002900299308 */ /* 0x000e220000000800 */
[----:B-1----:R-:W-:-:S07]  /*e420*/  @!P3 FADD.FTZ R35, R35, 1 ;  /* 0x3f8000002323b421 */ /* 0x002fce0000010000 */
[----:B------:R-:W1:Y:S01]  /*e430*/  @!P4 MUFU.RCP R42, R42 ;  /* 0x0000002a002ac308 */ /* 0x000e620000001000 */
[----:B--2---:R-:W-:-:S07]  /*e440*/  @!P2 FADD.FTZ R36, R36, 1 ;  /* 0x3f8000002424a421 */ /* 0x004fce0000010000 */
[----:B------:R2:W3:Y:S01]  /*e450*/  @!P6 MUFU.RCP R45, R32 ;  /* 0x00000020002de308 */ /* 0x0004e20000001000 */
[----:B0-----:R-:W-:-:S07]  /*e460*/  @!P1 FADD.FTZ R41, R41, 1 ;  /* 0x3f80000029299421 */ /* 0x001fce0000010000 */
[----:B------:R0:W4:Y:S01]  /*e470*/  @!P3 MUFU.RCP R47, R35 ;  /* 0x00000023002fb308 */ /* 0x0001220000001000 */
[----:B-1----:R-:W-:Y:S01]  /*e480*/  @!P4 FMUL.FTZ R23, R23, R42 ;  /* 0x0000002a1717c220 */ /* 0x002fe20000410000 */
[----:B------:R-:W-:Y:S01]  /*e490*/  FSETP.GTU.FTZ.AND P4, PT, R44, 20, PT ;  /* 0x41a000002c00780b */ /* 0x000fe20003f9c000 */
[--C-:B--2---:R-:W-:Y:S02]  /*e4a0*/  HADD2.F32 R32, -RZ, R38.reuse.H0_H0 ;  /* 0x20000026ff207230 */ /* 0x104fe40000004100 */
[----:B------:R-:W-:-:S03]  /*e4b0*/  HADD2.F32 R38, -RZ, R38.H1_H1 ;  /* 0x30000026ff267230 */ /* 0x000fc60000004100 */
[----:B------:R-:W1:Y:S01]  /*e4c0*/  @!P5 MUFU.RCP R34, R34 ;  /* 0x000000220022d308 */ /* 0x000e620000001000 */
[----:B---3--:R-:W-:Y:S01]  /*e4d0*/  @!P6 FMUL.FTZ R22, R22, R45 ;  /* 0x0000002d1616e220 */ /* 0x008fe20000410000 */
[----:B------:R-:W-:Y:S01]  /*e4e0*/  FSETP.GTU.FTZ.AND P6, PT, R37, 20, PT ;  /* 0x41a000002500780b */ /* 0x000fe20003fdc000 */
[--C-:B0-----:R-:W-:Y:S01]  /*e4f0*/  HADD2.F32 R35, -RZ, R39.reuse.H0_H0 ;  /* 0x20000027ff237230 */ /* 0x101fe20000004100 */
[----:B------:R-:W-:Y:S01]  /*e500*/  FADD.FTZ R42, R32, UR5 ;  /* 0x00000005202a7e21 */ /* 0x000fe20008010000 */
[----:B------:R-:W-:Y:S01]  /*e510*/  HADD2.F32 R39, -RZ, R39.H1_H1 ;  /* 0x30000027ff277230 */ /* 0x000fe20000004100 */
[----:B------:R-:W-:Y:S01]  /*e520*/  F2FP.PACK_AB R45, R12, R15 ;  /* 0x0000000f0c2d723e */ /* 0x000fe200000000ff */
[----:B------:R-:W-:Y:S01]  /*e530*/  @!P4 FMUL.FTZ R32, R44, -1.4426950216293334961 ;  /* 0xbfb8aa3b2c20c820 */ /* 0x000fe20000410000 */
[----:B------:R-:W0:Y:S01]  /*e540*/  @!P2 MUFU.RCP R36, R36 ;  /* 0x000000240024a308 */ /* 0x000e220000001000 */
[----:B----4-:R-:W-:Y:S01]  /*e550*/  @!P3 FMUL.FTZ R24, R24, R47 ;  /* 0x0000002f1818b220 */ /* 0x010fe20000410000 */
[----:B------:R-:W-:Y:S01]  /*e560*/  F2FP.PACK_AB R44, R14, R17 ;  /* 0x000000110e2c723e */ /* 0x000fe200000000ff */
[----:B------:R-:W-:Y:S01]  /*e570*/  FADD.FTZ R38, R38, UR5 ;  /* 0x0000000526267e21 */ /* 0x000fe20008010000 */
[----:B------:R-:W-:Y:S01]  /*e580*/  F2FP.PACK_AB R47, R8, R11 ;  /* 0x0000000b082f723e */ /* 0x000fe200000000ff */
[----:B------:R-:W-:Y:S01]  /*e590*/  FADD.FTZ R39, R39, UR5 ;  /* 0x0000000527277e21 */ /* 0x000fe20008010000 */
[----:B------:R-:W-:-:S02]  /*e5a0*/  F2FP.PACK_AB R15, R0, R3 ;  /* 0x00000003000f723e */ /* 0x000fc400000000ff */
[----:B------:R-:W2:Y:S01]  /*e5b0*/  @!P1 MUFU.RCP R41, R41 ;  /* 0x0000002900299308 */ /* 0x000ea20000001000 */
[----:B-1----:R-:W-:Y:S01]  /*e5c0*/  @!P5 FMUL.FTZ R25, R25, R34 ;  /* 0x000000221919d220 */ /* 0x002fe20000410000 */
[----:B------:R-:W-:Y:S01]  /*e5d0*/  F2FP.PACK_AB R14, R2, R5 ;  /* 0x00000005020e723e */ /* 0x000fe200000000ff */
[----:B------:R-:W-:Y:S01]  /*e5e0*/  @!P6 FMUL.FTZ R34, R37, -1.4426950216293334961 ;  /* 0xbfb8aa3b2522e820 */ /* 0x000fe20000410000 */
[----:B------:R-:W-:Y:S01]  /*e5f0*/  F2FP.PACK_AB R12, R6, R9 ;  /* 0x00000009060c723e */ /* 0x000fe200000000ff */
[----:B------:R-:W-:Y:S01]  /*e600*/  FADD.FTZ R37, R35, UR5 ;  /* 0x0000000523257e21 */ /* 0x000fe20008010000 */
[----:B------:R-:W-:Y:S01]  /*e610*/  FSETP.GTU.FTZ.AND P5, PT, R42, 20, PT ;  /* 0x41a000002a00780b */ /* 0x000fe20003fbc000 */
[----:B------:R-:W-:Y:S01]  /*e620*/  STS.128 [R40.X16], R44 ;  /* 0x0000002c28007388 */ /* 0x000fe2000000cc00 */
[----:B------:R-:W-:Y:S01]  /*e630*/  FSETP.GTU.FTZ.AND P3, PT, R38, 20, PT ;  /* 0x41a000002600780b */ /* 0x000fe20003f7c000 */
[----:B0-----:R-:W-:Y:S01]  /*e640*/  @!P2 FMUL.FTZ R27, R27, R36 ;  /* 0x000000241b1ba220 */ /* 0x001fe20000410000 */
[----:B------:R-:W-:Y:S01]  /*e650*/  FSETP.GTU.FTZ.AND P2, PT, R37, 20, PT ;  /* 0x41a000002500780b */ /* 0x000fe20003f5c000 */
[----:B------:R0:W-:Y:S01]  /*e660*/  STS.128 [R40.X16+0x10], R12 ;  /* 0x0000100c28007388 */ /* 0x0001e2000000cc00 */
[----:B------:R-:W-:-:S06]  /*e670*/  NOP ;  /* 0x0000000000007918 */ /* 0x000fcc0000000000 */
[----:B--2---:R-:W-:Y:S01]  /*e680*/  @!P1 FMUL.FTZ R26, R26, R41 ;  /* 0x000000291a1a9220 */ /* 0x004fe20000410000 */
[----:B------:R-:W-:Y:S01]  /*e690*/  FSETP.GTU.FTZ.AND P1, PT, R39, 20, PT ;  /* 0x41a000002700780b */ /* 0x000fe20003f3c000 */
[----:B------:R-:W1:Y:S01]  /*e6a0*/  LDS.128 R4, [R99.X16] ;  /* 0x0000000063047984 */ /* 0x000e62000000cc00 */
[----:B------:R-:W-:Y:S01]  /*e6b0*/  @!P5 FMUL.FTZ R35, R42, -1.4426950216293334961 ;  /* 0xbfb8aa3b2a23d820 */ /* 0x000fe20000410000 */
[----:B------:R-:W2:Y:S01]  /*e6c0*/  @!P6 MUFU.EX2 R34, R34 ;  /* 0x000000220022e308 */ /* 0x000ea20000000800 */
[----:B------:R-:W-:Y:S01]  /*e6d0*/  @!P3 FMUL.FTZ R36, R38, -1.4426950216293334961 ;  /* 0xbfb8aa3b2624b820 */ /* 0x000fe20000410000 */
[----:B------:R-:W3:Y:S01]  /*e6e0*/  LDS.128 R8, [R99.X16+0x200] ;  /* 0x0002000063087984 */ /* 0x000ee2000000cc00 */
[----:B------:R-:W-:Y:S01]  /*e6f0*/  @!P2 FMUL.FTZ R37, R37, -1.4426950216293334961 ;  /* 0xbfb8aa3b2525a820 */ /* 0x000fe20000410000 */
[----:B------:R-:W-:Y:S02]  /*e700*/  MOV R2, UR7 ;  /* 0x0000000700027c02 */ /* 0x000fe40008000f00 */
[----:B------:R-:W-:Y:S01]  /*e710*/  MOV R3, UR8 ;  /* 0x0000000800037c02 */ /* 0x000fe20008000f00 */
[----:B------:R-:W-:Y:S01]  /*e720*/  ULDC.64 UR8, c[0x0][0x2f8] ;  /* 0x0000be0000087ab9 */ /* 0x000fe20000000a00 */
[----:B------:R-:W4:Y:S01]  /*e730*/  @!P5 MUFU.EX2 R35, R35 ;  /* 0x000000230023d308 */ /* 0x000f220000000800 */
[----:B0-----:R-:W-:Y:S01]  /*e740*/  F2FP.PACK_AB R12, R21, R18 ;  /* 0x00000012150c723e */ /* 0x001fe200000000ff */
[----:B------:R-:W-:Y:S01]  /*e750*/  @!P1 FMUL.FTZ R38, R39, -1.4426950216293334961 ;  /* 0xbfb8aa3b27269820 */ /* 0x000fe20000410000 */
[----:B------:R-:W-:Y:S01]  /*e760*/  F2FP.PACK_AB R15, R27, R24 ;  /* 0x000000181b0f723e */ /* 0x000fe200000000ff */
[----:B------:R-:W-:Y:S01]  /*e770*/  IMAD.WIDE R2, R53, 0x10, R2 ;  /* 0x0000001035027825 */ /* 0x000fe200078e0202 */
[----:B------:R-:W-:Y:S01]  /*e780*/  F2FP.PACK_AB R14, R25, R22 ;  /* 0x00000016190e723e */ /* 0x000fe200000000ff */
[----:B------:R-:W-:-:S02]  /*e790*/  UIMAD UR7, UR38, UR8, URZ ;  /* 0x00000008260772a4 */ /* 0x000fc4000f8e023f */
[----:B------:R-:W0:Y:S01]  /*e7a0*/  @!P3 MUFU.EX2 R36, R36 ;  /* 0x000000240024b308 */ /* 0x000e220000000800 */
[----:B--2---:R-:W-:Y:S01]  /*e7b0*/  @!P6 FADD.FTZ R34, R34, 1 ;  /* 0x3f8000002222e421 */ /* 0x004fe20000010000 */
[----:B------:R-:W-:Y:S02]  /*e7c0*/  UIMAD.WIDE.U32 UR18, UR31, UR8, UR18 ;  /* 0x000000081f1272a5 */ /* 0x000fe4000f8e0012 */
[----:B------:R-:W-:-:S04]  /*e7d0*/  UIMAD UR7, UR31, UR9, UR7 ;  /* 0x000000091f0772a4 */ /* 0x000fc8000f8e0207 */
[----:B------:R-:W2:Y:S01]  /*e7e0*/  @!P0 MUFU.EX2 R43, R43 ;  /* 0x0000002b002b8308 */ /* 0x000ea20000000800 */
[----:B----4-:R-:W-:Y:S01]  /*e7f0*/  @!P5 FADD.FTZ R35, R35, 1 ;  /* 0x3f8000002323d421 */ /* 0x010fe20000010000 */
[----:B------:R-:W-:Y:S02]  /*e800*/  UIADD3 UR9, UR19, UR7, URZ ;  /* 0x0000000713097290 */ /* 0x000fe4000fffe03f */
[----:B------:R-:W-:Y:S02]  /*e810*/  UIMAD UR7, UR21, UR32, URZ ;  /* 0x00000020150772a4 */ /* 0x000fe4000f8e023f */
[----:B------:R-:W-:Y:S02]  /*e820*/  UMOV UR8, UR18 ;  /* 0x0000001200087c82 */ /* 0x000fe40008000000 */
[----:B------:R-:W4:Y:S01]  /*e830*/  @!P4 MUFU.EX2 R32, R32 ;  /* 0x000000200020c308 */ /* 0x000f220000000800 */
[----:B0-----:R-:W-:Y:S01]  /*e840*/  @!P3 FADD.FTZ R36, R36, 1 ;  /* 0x3f8000002424b421 */ /* 0x001fe20000010000 */
[----:B------:R-:W-:-:S02]  /*e850*/  UIMAD UR7, UR20, UR33, UR7 ;  /* 0x00000021140772a4 */ /* 0x000fc4000f8e0207 */
[----:B------:R-:W-:Y:S01]  /*e860*/  UIMAD.WIDE.U32 UR8, UR20, UR32, UR8 ;  /* 0x00000020140872a5 */ /* 0x000fe2000f8e0008 */
[----:B-1----:R-:W-:Y:S01]  /*e870*/  STG.E.128 [R2.64], R4 ;  /* 0x0000000402007986 */ /* 0x002fe2000c101d22 */
[----:B------:R-:W-:Y:S02]  /*e880*/  ULDC.64 UR18, c[0x0][0x340] ;  /* 0x0000d00000127ab9 */ /* 0x000fe40000000a00 */
[----:B------:R-:W0:Y:S01]  /*e890*/  @!P2 MUFU.EX2 R37, R37 ;  /* 0x000000250025a308 */ /* 0x000e220000000800 */
[----:B--2---:R-:W-:Y:S01]  /*e8a0*/  @!P0 FADD.FTZ R43, R43, 1 ;  /* 0x3f8000002b2b8421 */ /* 0x004fe20000010000 */
[----:B---3--:R1:W-:Y:S01]  /*e8b0*/  STG.E.128 [R2.64+0x200], R8 ;  /* 0x0002000802007986 */ /* 0x0083e2000c101d22 */
[----:B------:R-:W-:Y:S02]  /*e8c0*/  UIADD3 UR9, UR9, UR7, URZ ;  /* 0x0000000709097290 */ /* 0x000fe4000fffe03f */
[----:B------:R-:W-:Y:S01]  /*e8d0*/  ULEA UR7, UP0, UR8, UR18, 0x1 ;  /* 0x0000001208077291 */ /* 0x000fe2000f80083f */
[----:B------:R-:W-:Y:S01]  /*e8e0*/  BAR.SYNC.DEFER_BLOCKING 0x0 ;  /* 0x0000000000007b1d */ /* 0x000fe20000010000 */
[----:B----4-:R-:W-:-:S02]  /*e8f0*/  @!P4 FADD.FTZ R32, R32, 1 ;  /* 0x3f8000002020c421 */ /* 0x010fc40000010000 */
[----:B------:R-:W-:Y:S02]  /*e900*/  ULEA.HI.X UR8, UR8, UR19, UR9, 0x1, UP0 ;  /* 0x0000001308087291 */ /* 0x000fe400080f0c09 */
[----:B------:R-:W-:Y:S01]  /*e910*/  UISETP.GT.AND UP0, UPT, UR29, 0x1, UPT ;  /* 0x000000011d00788c */ /* 0x000fe2000bf04270 */
[----:B------:R-:W2:Y:S01]  /*e920*/  @!P1 MUFU.EX2 R38, R38 ;  /* 0x0000002600269308 */ /* 0x000ea20000000800 */
[----:B0-----:R-:W-:-:S07]  /*e930*/  @!P2 FADD.FTZ R37, R37, 1 ;  /* 0x3f8000002525a421 */ /* 0x001fce0000010000 */
[----:B------:R-:W0:Y:S01]  /*e940*/  @!P0 MUFU.RCP R42, R43 ;  /* 0x0000002b002a8308 */ /* 0x000e220000001000 */
[----:B-1----:R-:W-:Y:S02]  /*e950*/  MOV R2, UR7 ;  /* 0x0000000700027c02 */ /* 0x002fe40008000f00 */
[----:B------:R-:W-:Y:S01]  /*e960*/  MOV R3, UR8 ;  /* 0x0000000800037c02 */ /* 0x000fe20008000f00 */
[----:B--2---:R-:W-:-:S04]  /*e970*/  @!P1 FADD.FTZ R38, R38, 1 ;  /* 0x3f80000026269421 */ /* 0x004fc80000010000 */
[----:B------:R-:W1:Y:S01]  /*e980*/  @!P4 MUFU.RCP R17, R32 ;  /* 0x000000200011c308 */ /* 0x000e620000001000 */
[----:B------:R-:W-:-:S04]  /*e990*/  IMAD.WIDE R2, R53, 0x10, R2 ;  /* 0x0000001035027825 */ /* 0x000fc800078e0202 */
[----:B0-----:R-:W-:-:S03]  /*e9a0*/  @!P0 FMUL.FTZ R29, R29, R42 ;  /* 0x0000002a1d1d8220 */ /* 0x001fc60000410000 */
[----:B------:R-:W0:Y:S01]  /*e9b0*/  @!P6 MUFU.RCP R34, R34 ;  /* 0x000000220022e308 */ /* 0x000e220000001000 */
[----:B------:R-:W-:-:S07]  /*e9c0*/  PLOP3.LUT P0, PT, PT, PT, UP0, 0x80, 0x0 ;  /* 0x000000000000781c */ /* 0x000fce0003f0f008 */
[----:B------:R-:W2:Y:S01]  /*e9d0*/  @!P5 MUFU.RCP R35, R35 ;  /* 0x000000230023d308 */ /* 0x000ea20000001000 */
[----:B-1----:R-:W-:-:S07]  /*e9e0*/  @!P4 FMUL.FTZ R28, R28, R17 ;  /* 0x000000111c1cc220 */ /* 0x002fce0000410000 */
[----:B------:R-:W1:Y:S01]  /*e9f0*/  @!P3 MUFU.RCP R36, R36 ;  /* 0x000000240024b308 */ /* 0x000e620000001000 */
[----:B0-----:R-:W-:-:S07]  /*ea00*/  @!P6 FMUL.FTZ R31, R31, R34 ;  /* 0x000000221f1fe220 */ /* 0x001fce0000410000 */
[----:B------:R0:W3:Y:S01]  /*ea10*/  @!P2 MUFU.RCP R0, R37 ;  /* 0x000000250000a308 */ /* 0x0000e20000001000 */
[----:B--2---:R-:W-:-:S07]  /*ea20*/  @!P5 FMUL.FTZ R30, R30, R35 ;  /* 0x000000231e1ed220 */ /* 0x004fce0000410000 */
[----:B------:R2:W4:Y:S01]  /*ea30*/  @!P1 MUFU.RCP R13, R38 ;  /* 0x00000026000d9308 */ /* 0x0005220000001000 */
[----:B-1----:R-:W-:Y:S01]  /*ea40*/  @!P3 FMUL.FTZ R33, R33, R36 ;  /* 0x000000242121b220 */ /* 0x002fe20000410000 */
[----:B------:R-:W-:Y:S02]  /*ea50*/  F2FP.PACK_AB R36, R29, R26 ;  /* 0x0000001a1d24723e */ /* 0x000fe400000000ff */
[----:B0-----:R-:W-:Y:S01]  /*ea60*/  F2FP.PACK_AB R37, R31, R28 ;  /* 0x0000001c1f25723e */ /* 0x001fe200000000ff */
[----:B---3--:R-:W-:Y:S01]  /*ea70*/  @!P2 FMUL.FTZ R19, R19, R0 ;  /* 0x000000001313a220 */ /* 0x008fe20000410000 */
[----:B--2---:R-:W-:Y:S01]  /*ea80*/  F2FP.PACK_AB R38, R33, R30 ;  /* 0x0000001e2126723e */ /* 0x004fe200000000ff */
[----:B------:R-:W-:-:S04]  /*ea90*/  FADD.FTZ R0, R18, R105 ;  /* 0x0000006912007221 */ /* 0x000fc80000010000 */
[----:B------:R-:W-:Y:S02]  /*eaa0*/  FADD.FTZ R21, R0, R21 ;  /* 0x0000001500157221 */ /* 0x000fe40000010000 */
[----:B----4-:R-:W-:Y:S01]  /*eab0*/  @!P1 FMUL.FTZ R16, R16, R13 ;  /* 0x0000000d10109220 */ /* 0x010fe20000410000 */
[----:B------:R-:W-:Y:S01]  /*eac0*/  F2FP.PACK_AB R13, R23, R20 ;  /* 0x00000014170d723e */ /* 0x000fe200000000ff */
[----:B------:R-:W-:-:S03]  /*ead0*/  FADD.FTZ R20, R21, R20 ;  /* 0x0000001415147221 */ /* 0x000fc60000010000 */
[----:B------:R-:W-:Y:S01]  /*eae0*/  F2FP.PACK_AB R39, R16, R19 ;  /* 0x000000131027723e */ /* 0x000fe200000000ff */
[----:B------:R-:W-:Y:S01]  /*eaf0*/  STS.128 [R40.X16], R12 ;  /* 0x0000000c28007388 */ /* 0x000fe2000000cc00 */
[----:B------:R-:W-:-:S03]  /*eb00*/  FADD.FTZ R23, R20, R23 ;  /* 0x0000001714177221 */ /* 0x000fc60000010000 */
        /* <DEDUP_REMOVED lines=8> */
[----:B------:R-:W-:-:S04]  /*eb90*/  FADD.FTZ R26, R27, R26 ;  /* 0x0000001a1b1a7221 */ /* 0x000fc80000010000 */
[----:B------:R-:W-:-:S04]  /*eba0*/  FADD.FTZ R29, R26, R29 ;  /* 0x0000001d1a1d7221 */ /* 0x000fc80000010000 */
[----:B------:R-:W-:-:S04]  /*ebb0*/  FADD.FTZ R28, R29, R28 ;  /* 0x0000001c1d1c7221 */ /* 0x000fc80000010000 */
[----:B------:R-:W-:-:S04]  /*ebc0*/  FADD.FTZ R31, R28, R31 ;  /* 0x0000001f1c1f7221 */ /* 0x000fc80000010000 */
[----:B------:R-:W-:-:S04]  /*ebd0*/  FADD.FTZ R30, R31, R30 ;  /* 0x0000001e1f1e7221 */ /* 0x000fc80000010000 */
[----:B------:R-:W-:Y:S01]  /*ebe0*/  FADD.FTZ R30, R30, R33 ;  /* 0x000000211e1e7221 */ /* 0x000fe20000010000 */
[----:B0-----:R0:W-:Y:S03]  /*ebf0*/  STG.E.128 [R2.64], R4 ;  /* 0x0000000402007986 */ /* 0x0011e6000c101d22 */
[----:B------:R-:W-:Y:S01]  /*ec00*/  FADD.FTZ R19, R30, R19 ;  /* 0x000000131e137221 */ /* 0x000fe20000010000 */
[----:B-1----:R0:W-:Y:S03]  /*ec10*/  STG.E.128 [R2.64+0x200], R8 ;  /* 0x0002000802007986 */ /* 0x0021e6000c101d22 */
[----:B------:R-:W-:Y:S01]  /*ec20*/  FADD.FTZ R105, R19, R16 ;  /* 0x0000001013697221 */ /* 0x000fe20000010000 */
[----:B0-----:R-:W-:Y:S01]  /*ec30*/  @!P0 CALL.REL.NOINC `(.L_x_2777) ;  /* 0x0000001000008944 */ /* 0x001fe20003c00000 */
[----:B------:R-:W-:Y:S05]  /*ec40*/  BRA `(.L_x_2913) ;  /* 0xffff1df000007947 */ /* 0x000fea000383ffff */
.L_x_2777:
        /* <DEDUP_REMOVED lines=34> */
.L_x_2915:
[----:B0-----:R-:W-:Y:S05]  /*ee70*/  BSYNC B0 ;  /* 0x0000000000007941 */ /* 0x001fea0003800000 */
.L_x_2914:
        /* <DEDUP_REMOVED lines=33> */
.L_x_2917:
[----:B------:R-:W3:Y:S02]  /*f090*/  S2R R11, SR_TID.X ;  /* 0x00000000000b7919 */ /* 0x000ee40000002100 */
.L_x_2918:
[----:B0-----:R-:W-:Y:S05]  /*f0a0*/  BSYNC B0 ;  /* 0x0000000000007941 */ /* 0x001fea0003800000 */
.L_x_2916:
        /* <DEDUP_REMOVED lines=12> */
.L_x_2919:
        /* <DEDUP_REMOVED lines=32> */
.L_x_2816:
[----:B------:R-:W-:Y:S01]  /*f370*/  HFMA2.MMA R76, -RZ, RZ, 0, 5.9604644775390625e-08 ;  /* 0x00000001ff4c7435 */ /* 0x000fe200000001ff */
[----:B------:R-:W-:-:S02]  /*f380*/  MOV R65, R62 ;  /* 0x0000003e00417202 */ /* 0x000fc40000000f00 */
[----:B------:R-:W-:Y:S02]  /*f390*/  MOV R78, RZ ;  /* 0x000000ff004e7202 */ /* 0x000fe40000000f00 */
[----:B------:R-:W-:Y:S02]  /*f3a0*/  MOV R81, 0xffffffff ;  /* 0xffffffff00517802 */ /* 0x000fe40000000f00 */
[----:B------:R-:W-:Y:S02]  /*f3b0*/  MOV R60, 0xf3d0 ;  /* 0x0000f3d0003c7802 */ /* 0x000fe40000000f00 */
[----:B-----5:R-:W-:Y:S05]  /*f3c0*/  CALL.REL.NOINC `($__internal_71_$__cuda_sm70_shflsync_up) ;  /* 0x00001eb000007944 */ /* 0x020fea0003c00000 */
[----:B-1----:R-:W-:Y:S01]  /*f3d0*/  MOV R63, R65 ;  /* 0x00000041003f7202 */ /* 0x002fe20000000f00 */
[----:B0-----:R-:W-:Y:S05]  /*f3e0*/  BRA `(.L_x_2920) ;  /* 0xffff7e4000007947 */ /* 0x001fea000383ffff */
.L_x_2817:
[----:B------:R-:W-:Y:S01]  /*f3f0*/  HFMA2.MMA R76, -RZ, RZ, 0, 5.9604644775390625e-08 ;  /* 0x00000001ff4c7435 */ /* 0x000fe200000001ff */
[----:B------:R-:W-:Y:S02]  /*f400*/  MOV R65, R80 ;  /* 0x0000005000417202 */ /* 0x000fe40000000f00 */
[----:B------:R-:W-:Y:S02]  /*f410*/  MOV R78, RZ ;  /* 0x000000ff004e7202 */ /* 0x000fe40000000f00 */
[----:B------:R-:W-:-:S02]  /*f420*/  MOV R81, 0xffffffff ;  /* 0xffffffff00517802 */ /* 0x000fc40000000f00 */
[----:B------:R-:W-:Y:S02]  /*f430*/  MOV R60, 0xf450 ;  /* 0x0000f450003c7802 */ /* 0x000fe40000000f00 */
[----:B01---5:R-:W-:Y:S05]  /*f440*/  CALL.REL.NOINC `($__internal_71_$__cuda_sm70_shflsync_up) ;  /* 0x00001e3000007944 */ /* 0x023fea0003c00000 */
[----:B0-----:R-:W-:Y:S01]  /*f450*/  HFMA2.MMA R76, -RZ, RZ, 0, 5.9604644775390625e-08 ;  /* 0x00000001ff4c7435 */ /* 0x001fe200000001ff */
[----:B-1----:R-:W-:Y:S02]  /*f460*/  MOV R67, R65 ;  /* 0x0000004100437202 */ /* 0x002fe40000000f00 */
[----:B------:R-:W-:Y:S02]  /*f470*/  MOV R65, R82 ;  /* 0x0000005200417202 */ /* 0x000fe40000000f00 */
[----:B------:R-:W-:Y:S02]  /*f480*/  MOV R78, RZ ;  /* 0x000000ff004e7202 */ /* 0x000fe40000000f00 */
[----:B------:R-:W-:Y:S02]  /*f490*/  MOV R81, 0xffffffff ;  /* 0xffffffff00517802 */ /* 0x000fe40000000f00 */
[----:B------:R-:W-:Y:S02]  /*f4a0*/  MOV R60, 0xf4c0 ;  /* 0x0000f4c0003c7802 */ /* 0x000fe40000000f00 */
[----:B------:R-:W-:Y:S05]  /*f4b0*/  CALL.REL.NOINC `($__internal_71_$__cuda_sm70_shflsync_up) ;  /* 0x00001dc000007944 */ /* 0x000fea0003c00000 */
[----:B0-----:R-:W-:Y:S01]  /*f4c0*/  HFMA2.MMA R76, -RZ, RZ, 0, 5.9604644775390625e-08 ;  /* 0x00000001ff4c7435 */ /* 0x001fe200000001ff */
[----:B-1----:R-:W-:-:S02]  /*f4d0*/  MOV R77, R65 ;  /* 0x00000041004d7202 */ /* 0x002fc40000000f00 */
[----:B------:R-:W-:Y:S02]  /*f4e0*/  MOV R65, R83 ;  /* 0x0000005300417202 */ /* 0x000fe40000000f00 */
[----:B------:R-:W-:Y:S02]  /*f4f0*/  MOV R78, RZ ;  /* 0x000000ff004e7202 */ /* 0x000fe40000000f00 */
[----:B------:R-:W-:Y:S02]  /*f500*/  MOV R81, 0xffffffff ;  /* 0xffffffff00517802 */ /* 0x000fe40000000f00 */
[----:B------:R-:W-:Y:S02]  /*f510*/  MOV R60, 0xf530 ;  /* 0x0000f530003c7802 */ /* 0x000fe40000000f00 */
[----:B------:R-:W-:Y:S05]  /*f520*/  CALL.REL.NOINC `($__internal_71_$__cuda_sm70_shflsync_up) ;  /* 0x00001d5000007944 */ /* 0x000fea0003c00000 */
        /* <DEDUP_REMOVED lines=20> */
[----:B------:R-:W-:Y:S05]  /*f670*/  CALL.REL.NOINC `($__internal_71_$__cuda_sm70_shflsync_up) ;  /* 0x00001c0000007944 */ /* 0x000fea0003c00000 */
[----:B0-----:R-:W-:Y:S01]  /*f680*/  HFMA2.MMA R76, -RZ, RZ, 0, 1.1920928955078125e-07 ;  /* 0x00000002ff4c7435 */ /* 0x001fe200000001ff */
[----:B-1----:R-:W-:-:S02]  /*f690*/  MOV R62, R65 ;  /* 0x00000041003e7202 */ /* 0x002fc40000000f00 */
[----:B------:R-:W-:Y:S02]  /*f6a0*/  MOV R65, R80 ;  /* 0x0000005000417202 */ /* 0x000fe40000000f00 */
[----:B------:R-:W-:Y:S02]  /*f6b0*/  MOV R78, RZ ;  /* 0x000000ff004e7202 */ /* 0x000fe40000000f00 */
[----:B------:R-:W-:Y:S02]  /*f6c0*/  MOV R81, 0xffffffff ;  /* 0xffffffff00517802 */ /* 0x000fe40000000f00 */
[----:B------:R-:W-:Y:S02]  /*f6d0*/  MOV R60, 0xf6f0 ;  /* 0x0000f6f0003c7802 */ /* 0x000fe40000000f00 */
[----:B------:R-:W-:Y:S05]  /*f6e0*/  CALL.REL.NOINC `($__internal_71_$__cuda_sm70_shflsync_up) ;  /* 0x00001b9000007944 */ /* 0x000fea0003c00000 */
[----:B0-----:R-:W-:Y:S01]  /*f6f0*/  HFMA2.MMA R76, -RZ, RZ, 0, 1.1920928955078125e-07 ;  /* 0x00000002ff4c7435 */ /* 0x001fe200000001ff */
[----:B-1----:R-:W-:Y:S02]  /*f700*/  MOV R63, R65 ;  /* 0x00000041003f7202 */ /* 0x002fe40000000f00 */
[----:B------:R-:W-:Y:S02]  /*f710*/  MOV R65, R82 ;  /* 0x0000005200417202 */ /* 0x000fe40000000f00 */
[----:B------:R-:W-:-:S02]  /*f720*/  MOV R78, RZ ;  /* 0x000000ff004e7202 */ /* 0x000fc40000000f00 */
[----:B------:R-:W-:Y:S02]  /*f730*/  MOV R81, 0xffffffff ;  /* 0xffffffff00517802 */ /* 0x000fe40000000f00 */
[----:B------:R-:W-:Y:S02]  /*f740*/  MOV R60, 0xf760 ;  /* 0x0000f760003c7802 */ /* 0x000fe40000000f00 */
[----:B------:R-:W-:Y:S05]  /*f750*/  CALL.REL.NOINC `($__internal_71_$__cuda_sm70_shflsync_up) ;  /* 0x00001b2000007944 */ /* 0x000fea0003c00000 */
[----:B0-----:R-:W-:Y:S01]  /*f760*/  HFMA2.MMA R76, -RZ, RZ, 0, 1.1920928955078125e-07 ;  /* 0x00000002ff4c7435 */ /* 0x001fe200000001ff */
[----:B-1----:R-:W-:Y:S02]  /*f770*/  MOV R64, R65 ;  /* 0x0000004100407202 */ /* 0x002fe40000000f00 */
[----:B------:R-:W-:Y:S02]  /*f780*/  MOV R65, R66 ;  /* 0x0000004200417202 */ /* 0x000fe40000000f00 */
[----:B------:R-:W-:Y:S02]  /*f790*/  MOV R78, RZ ;  /* 0x000000ff004e7202 */ /* 0x000fe40000000f00 */
[----:B------:R-:W-:Y:S02]  /*f7a0*/  MOV R81, 0xffffffff ;  /* 0xffffffff00517802 */ /* 0x000fe40000000f00 */
[----:B------:R-:W-:-:S02]  /*f7b0*/  MOV R60, 0xf7d0 ;  /* 0x0000f7d0003c7802 */ /* 0x000fc40000000f00 */
[----:B------:R-:W-:Y:S05]  /*f7c0*/  CALL.REL.NOINC `($__internal_71_$__cuda_sm70_shflsync_up) ;  /* 0x00001ab000007944 */ /* 0x000fea0003c00000 */
        /* <DEDUP_REMOVED lines=17> */
[----:B------:R-:W-:Y:S05]  /*f8e0*/  CALL.REL.NOINC `($__internal_71_$__cuda_sm70_shflsync_up) ;  /* 0x0000199000007944 */ /* 0x000fea0003c00000 */
[----:B0-----:R-:W-:Y:S01]  /*f8f0*/  HFMA2.MMA R76, -RZ, RZ, 0, 2.384185791015625e-07 ;  /* 0x00000004ff4c7435 */ /* 0x001fe200000001ff */
[----:B-1----:R-:W-:Y:S02]  /*f900*/  MOV R62, R65 ;  /* 0x00000041003e7202 */ /* 0x002fe40000000f00 */
[----:B------:R-:W-:Y:S02]  /*f910*/  MOV R65, R80 ;  /* 0x0000005000417202 */ /* 0x000fe40000000f00 */
[----:B------:R-:W-:Y:S02]  /*f920*/  MOV R78, RZ ;  /* 0x000000ff004e7202 */ /* 0x000fe40000000f00 */
[----:B------:R-:W-:Y:S02]  /*f930*/  MOV R81, 0xffffffff ;  /* 0xffffffff00517802 */ /* 0x000fe40000000f00 */
[----:B------:R-:W-:-:S02]  /*f940*/  MOV R60, 0xf960 ;  /* 0x0000f960003c7802 */ /* 0x000fc40000000f00 */
[----:B------:R-:W-:Y:S05]  /*f950*/  CALL.REL.NOINC `($__internal_71_$__cuda_sm70_shflsync_up) ;  /* 0x0000192000007944 */ /* 0x000fea0003c00000 */
[----:B0-----:R-:W-:Y:S01]  /*f960*/  HFMA2.MMA R76, -RZ, RZ, 0, 2.384185791015625e-07 ;  /* 0x00000004ff4c7435 */ /* 0x001fe200000001ff */
[----:B-1----:R-:W-:-:S02]  /*f970*/  MOV R63, R65 ;  /* 0x00000041003f7202 */ /* 0x002fc40000000f00 */
[----:B------:R-:W-:Y:S02]  /*f980*/  MOV R65, R82 ;  /* 0x0000005200417202 */ /* 0x000fe40000000f00 */
[----:B------:R-:W-:Y:S02]  /*f990*/  MOV R78, RZ ;  /* 0x000000ff004e7202 */ /* 0x000fe40000000f00 */
[----:B------:R-:W-:Y:S02]  /*f9a0*/  MOV R81, 0xffffffff ;  /* 0xffffffff00517802 */ /* 0x000fe40000000f00 */
[----:B------:R-:W-:Y:S02]  /*f9b0*/  MOV R60, 0xf9d0 ;  /* 0x0000f9d0003c7802 */ /* 0x000fe40000000f00 */
[----:B------:R-:W-:Y:S05]  /*f9c0*/  CALL.REL.NOINC `($__internal_71_$__cuda_sm70_shflsync_up) ;  /* 0x000018b000007944 */ /* 0x000fea0003c00000 */
[----:B0-----:R-:W-:Y:S01]  /*f9d0*/  HFMA2.MMA R76, -RZ, RZ, 0, 2.384185791015625e-07 ;  /* 0x00000004ff4c7435 */ /* 0x001fe200000001ff */
[----:B-1----:R-:W-:Y:S02]  /*f9e0*/  MOV R64, R65 ;  /* 0x0000004100407202 */ /* 0x002fe40000000f00 */
[----:B------:R-:W-:Y:S02]  /*f9f0*/  MOV R65, R66 ;  /* 0x0000004200417202 */ /* 0x000fe40000000f00 */
[----:B------:R-:W-:-:S02]  /*fa00*/  MOV R78, RZ ;  /* 0x000000ff004e7202 */ /* 0x000fc40000000f00 */
[----:B------:R-:W-:Y:S02]  /*fa10*/  MOV R81, 0xffffffff ;  /* 0xffffffff00517802 */ /* 0x000fe40000000f00 */
[----:B------:R-:W-:Y:S02]  /*fa20*/  MOV R60, 0xfa40 ;  /* 0x0000fa40003c7802 */ /* 0x000fe40000000f00 */
[----:B------:R-:W-:Y:S05]  /*fa30*/  CALL.REL.NOINC `($__internal_71_$__cuda_sm70_shflsync_up) ;  /* 0x0000184000007944 */ /* 0x000fea0003c00000 */
        /* <DEDUP_REMOVED lines=18> */
[----:B------:R-:W-:Y:S05]  /*fb60*/  CALL.REL.NOINC `($__internal_71_$__cuda_sm70_shflsync_up) ;  /* 0x0000171000007944 */ /* 0x000fea0003c00000 */
[----:B0-----:R-:W-:Y:S01]  /*fb70*/  HFMA2.MMA R76, -RZ, RZ, 0, 4.76837158203125e-07 ;  /* 0x00000008ff4c7435 */ /* 0x001fe200000001ff */
[----:B-1----:R-:W-:Y:S02]  /*fb80*/  MOV R62, R65 ;  /* 0x00000041003e7202 */ /* 0x002fe40000000f00 */
[----:B------:R-:W-:-:S02]  /*fb90*/  MOV R65, R80 ;  /* 0x0000005000417202 */ /* 0x000fc40000000f00 */
[----:B------:R-:W-:Y:S02]  /*fba0*/  MOV R78, RZ ;  /* 0x000000ff004e7202 */ /* 0x000fe40000000f00 */
[----:B------:R-:W-:Y:S02]  /*fbb0*/  MOV R81, 0xffffffff ;  /* 0xffffffff00517802 */ /* 0x000fe40000000f00 */
[----:B------:R-:W-:Y:S02]  /*fbc0*/  MOV R60, 0xfbe0 ;  /* 0x0000fbe0003c7802 */ /* 0x000fe40000000f00 */
[----:B------:R-:W-:Y:S05]  /*fbd0*/  CALL.REL.NOINC `($__internal_71_$__cuda_sm70_shflsync_up) ;  /* 0x000016a000007944 */ /* 0x000fea0003c00000 */
[----:B0-----:R-:W-:Y:S01]  /*fbe0*/  HFMA2.MMA R76, -RZ, RZ, 0, 4.76837158203125e-07 ;  /* 0x00000008ff4c7435 */ /* 0x001fe200000001ff */
[----:B-1----:R-:W-:Y:S02]  /*fbf0*/  MOV R63, R65 ;  /* 0x00000041003f7202 */ /* 0x002fe40000000f00 */
[----:B------:R-:W-:Y:S02]  /*fc00*/  MOV R65, R82 ;  /* 0x0000005200417202 */ /* 0x000fe40000000f00 */
[----:B------:R-:W-:Y:S02]  /*fc10*/  MOV R78, RZ ;  /* 0x000000ff004e7202 */ /* 0x000fe40000000f00 */
[----:B------:R-:W-:-:S02]  /*fc20*/  MOV R81, 0xffffffff ;  /* 0xffffffff00517802 */ /* 0x000fc40000000f00 */
[----:B------:R-:W-:Y:S02]  /*fc30*/  MOV R60, 0xfc50 ;  /* 0x0000fc50003c7802 */ /* 0x000fe40000000f00 */
[----:B------:R-:W-:Y:S05]  /*fc40*/  CALL.REL.NOINC `($__internal_71_$__cuda_sm70_shflsync_up) ;  /* 0x0000163000007944 */ /* 0x000fea0003c00000 */
[----:B0-----:R-:W-:Y:S01]  /*fc50*/  HFMA2.MMA R76, -RZ, RZ, 0, 4.76837158203125e-07 ;  /* 0x00000008ff4c7435 */ /* 0x001fe200000001ff */
[----:B-1----:R-:W-:Y:S02]  /*fc60*/  MOV R64, R65 ;  /* 0x0000004100407202 */ /* 0x002fe40000000f00 */
[----:B------:R-:W-:Y:S02]  /*fc70*/  MOV R65, R83 ;  /* 0x0000005300417202 */ /* 0x000fe40000000f00 */
[----:B------:R-:W-:Y:S02]  /*fc80*/  MOV R78, RZ ;  /* 0x000000ff004e7202 */ /* 0x000fe40000000f00 */
[----:B------:R-:W-:Y:S02]  /*fc90*/  MOV R81, 0xffffffff ;  /* 0xffffffff00517802 */ /* 0x000fe40000000f00 */
[----:B------:R-:W-:Y:S02]  /*fca0*/  MOV R60, 0xfcc0 ;  /* 0x0000fcc0003c7802 */ /* 0x000fe40000000f00 */
[----:B------:R-:W-:Y:S05]  /*fcb0*/  CALL.REL.NOINC `($__internal_71_$__cuda_sm70_shflsync_up) ;  /* 0x000015c000007944 */ /* 0x000fea0003c00000 */
        /* <DEDUP_REMOVED lines=18> */
[----:B------:R-:W-:Y:S05]  /*fde0*/  CALL.REL.NOINC `($__internal_71_$__cuda_sm70_shflsync_up) ;  /* 0x0000149000007944 */ /* 0x000fea0003c00000 */
[----:B0-----:R-:W-:Y:S01]  /*fdf0*/  HFMA2.MMA R76, -RZ, RZ, 0, 9.5367431640625e-07 ;  /* 0x00000010ff4c7435 */ /* 0x001fe200000001ff */
[----:B-1----:R-:W-:Y:S02]  /*fe00*/  MOV R63, R65 ;  /* 0x00000041003f7202 */ /* 0x002fe40000000f00 */
[----:B------:R-:W-:Y:S02]  /*fe10*/  MOV R65, R66 ;  /* 0x0000004200417202 */ /* 0x000fe40000000f00 */
[----:B------:R-:W-:Y:S02]  /*fe20*/  MOV R78, RZ ;  /* 0x000000ff004e7202 */ /* 0x000fe40000000f00 */
[----:B------:R-:W-:Y:S02]  /*fe30*/  MOV R81, 0xffffffff ;  /* 0xffffffff00517802 */ /* 0x000fe40000000f00 */
[----:B------:R-:W-:Y:S02]  /*fe40*/  MOV R60, 0xfe60 ;  /* 0x0000fe60003c7802 */ /* 0x000fe40000000f00 */
[----:B------:R-:W-:Y:S05]  /*fe50*/  CALL.REL.NOINC `($__internal_71_$__cuda_sm70_shflsync_up) ;  /* 0x0000142000007944 */ /* 0x000fea0003c00000 */
[----:B0-----:R-:W-:Y:S01]  /*fe60*/  HFMA2.MMA R76, -RZ, RZ, 0, 9.5367431640625e-07 ;  /* 0x00000010ff4c7435 */ /* 0x001fe200000001ff */
[----:B-1----:R-:W-:-:S02]  /*fe70*/  MOV R67, R65 ;  /* 0x0000004100437202 */ /* 0x002fc40000000f00 */
[----:B------:R-:W-:Y:S02]  /*fe80*/  MOV R65, R82 ;  /* 0x0000005200417202 */ /* 0x000fe40000000f00 */
[----:B------:R-:W-:Y:S02]  /*fe90*/  MOV R78, RZ ;  /* 0x000000ff004e7202 */ /* 0x000fe40000000f00 */
[----:B------:R-:W-:Y:S02]  /*fea0*/  MOV R81, 0xffffffff ;  /* 0xffffffff00517802 */ /* 0x000fe40000000f00 */
[----:B------:R-:W-:Y:S02]  /*feb0*/  MOV R60, 0xfed0 ;  /* 0x0000fed0003c7802 */ /* 0x000fe40000000f00 */
[----:B------:R-:W-:Y:S05]  /*fec0*/  CALL.REL.NOINC `($__internal_71_$__cuda_sm70_shflsync_up) ;  /* 0x000013b000007944 */ /* 0x000fea0003c00000 */
[----:B0-----:R-:W-:Y:S01]  /*fed0*/  HFMA2.MMA R76, -RZ, RZ, 0, 9.5367431640625e-07 ;  /* 0x00000010ff4c7435 */ /* 0x001fe200000001ff */
[----:B-1----:R-:W-:Y:S02]  /*fee0*/  MOV R77, R65 ;  /* 0x00000041004d7202 */ /* 0x002fe40000000f00 */
[----:B------:R-:W-:Y:S02]  /*fef0*/  MOV R65, R83 ;  /* 0x0000005300417202 */ /* 0x000fe40000000f00 */
[----:B------:R-:W-:-:S02]  /*ff00*/  MOV R78, RZ ;  /* 0x000000ff004e7202 */ /* 0x000fc40000000f00 */
[----:B------:R-:W-:Y:S02]  /*ff10*/  MOV R81, 0xffffffff ;  /* 0xffffffff00517802 */ /* 0x000fe40000000f00 */
[----:B------:R-:W-:Y:S02]  /*ff20*/  MOV R60, 0xff40 ;  /* 0x0000ff40003c7802 */ /* 0x000fe40000000f00 */
[----:B------:R-:W-:Y:S05]  /*ff30*/  CALL.REL.NOINC `($__internal_71_$__cuda_sm70_shflsync_up) ;  /* 0x0000134000007944 */ /* 0x000fea0003c00000 */
[----:B01----:R-:W-:Y:S05]  /*ff40*/  BRA `(.L_x_2921) ;  /* 0xffff772000007947 */ /* 0x003fea000383ffff */
.L_x_2822:
[----:B------:R-:W-:Y:S01]  /*ff50*/  HFMA2.MMA R76, -RZ, RZ, 0, 5.9604644775390625e-08 ;  /* 0x00000001ff4c7435 */ /* 0x000fe200000001ff */
[----:B0-----:R-:W-:Y:S02]  /*ff60*/  MOV R65, R80 ;  /* 0x0000005000417202 */ /* 0x001fe40000000f00 */
[----:B------:R-:W-:Y:S02]  /*ff70*/  MOV R78, RZ ;  /* 0x000000ff004e7202 */ /* 0x000fe40000000f00 */
[----:B------:R-:W-:Y:S02]  /*ff80*/  MOV R81, 0xffffffff ;  /* 0xffffffff00517802 */ /* 0x000fe40000000f00 */
[----:B------:R-:W-:Y:S02]  /*ff90*/  MOV R60, 0xffb0 ;  /* 0x0000ffb0003c7802 */ /* 0x000fe40000000f00 */
[----:B-1---5:R-:W-:Y:S05]  /*ffa0*/  CALL.REL.NOINC `($__internal_71_$__cuda_sm70_shflsync_up) ;  /* 0x000012d000007944 */ /* 0x022fea0003c00000 */
[----:B0-----:R-:W-:Y:S01]  /*ffb0*/  HFMA2.MMA R76, -RZ, RZ, 0, 5.9604644775390625e-08 ;  /* 0x00000001ff4c7435 */ /* 0x001fe200000001ff */
[----:B-1----:R-:W-:-:S02]  /*ffc0*/  MOV R62, R65 ;  /* 0x00000041003e7202 */ /* 0x002fc40000000f00 */
[----:B------:R-:W-:Y:S02]  /*ffd0*/  MOV R65, R77 ;  /* 0x0000004d00417202 */ /* 0x000fe40000000f00 */
[----:B------:R-:W-:Y:S02]  /*ffe0*/  MOV R78, RZ ;  /* 0x000000ff004e7202 */ /* 0x000fe40000000f00 */
[----:B------:R-:W-:Y:S02]  /*fff0*/  MOV R81, 0xffffffff ;  /* 0xffffffff00517802 */ /* 0x000fe40000000f00 */
[----:B------:R-:W-:Y:S02]  /*10000*/  MOV R60, 0x10020 ;  /* 0x00010020003c7802 */ /* 0x000fe40000000f00 */
[----:B------:R-:W-:Y:S05]  /*10010*/  CALL.REL.NOINC `($__internal_71_$__cuda_sm70_shflsync_up) ;  /* 0x0000126000007944 */ /* 0x000fea0003c00000 */
[----:B0-----:R-:W-:Y:S01]  /*10020*/  HFMA2.MMA R76, -RZ, RZ, 0, 5.9604644775390625e-08 ;  /* 0x00000001ff4c7435 */ /* 0x001fe200000001ff */
[----:B-1----:R-:W-:Y:S02]  /*10030*/  MOV R64, R65 ;  /* 0x0000004100407202 */ /* 0x002fe40000000f00 */
[----:B------:R-:W-:Y:S02]  /*10040*/  MOV R65, R82 ;  /* 0x0000005200417202 */ /* 0x000fe40000000f00 */
[----:B------:R-:W-:-:S02]  /*10050*/  MOV R78, RZ ;  /* 0x000000ff004e7202 */ /* 0x000fc40000000f00 */
[----:B------:R-:W-:Y:S02]  /*10060*/  MOV R81, 0xffffffff ;  /* 0xffffffff00517802 */ /* 0x000fe40000000f00 */
[----:B------:R-:W-:Y:S02]  /*10070*/  MOV R60, 0x10090 ;  /* 0x00010090003c7802 */ /* 0x000fe40000000f00 */
[----:B------:R-:W-:Y:S05]  /*10080*/  CALL.REL.NOINC `($__internal_71_$__cuda_sm70_shflsync_up) ;  /* 0x000011f000007944 */ /* 0x000fea0003c00000 */
[----:B0-----:R-:W-:Y:S01]  /*10090*/  HFMA2.MMA R76, -RZ, RZ, 0, 5.9604644775390625e-08 ;  /* 0x00000001ff4c7435 */ /* 0x001fe200000001ff */
[----:B-1----:R-:W-:Y:S02]  /*100a0*/  MOV R66, R65 ;  /* 0x0000004100427202 */ /* 0x002fe40000000f00 */
[----:B------:R-:W-:Y:S02]  /*100b0*/  MOV R65, R83 ;  /* 0x0000005300417202 */ /* 0x000fe40000000f00 */
[----:B------:R-:W-:Y:S02]  /*100c0*/  MOV R78, RZ ;  /* 0x000000ff004e7202 */ /* 0x000fe40000000f00 */
[----:B------:R-:W-:Y:S02]  /*100d0*/  MOV R81, 0xffffffff ;  /* 0xffffffff00517802 */ /* 0x000fe40000000f00 */
[----:B------:R-:W-:-:S02]  /*100e0*/  MOV R60, 0x10100 ;  /* 0x00010100003c7802 */ /* 0x000fc40000000f00 */
[----:B------:R-:W-:Y:S05]  /*100f0*/  CALL.REL.NOINC `($__internal_71_$__cuda_sm70_shflsync_up) ;  /* 0x0000118000007944 */ /* 0x000fea0003c00000 */
        /* <DEDUP_REMOVED lines=9> */
[----:B------:R-:W-:Y:S05]  /*10190*/  CALL.REL.NOINC `($__internal_70_$__cuda_sm70_shflsync_idx_p) ;  /* 0x000010a000007944 */ /* 0x000fea0003c00000 */
[----:B0-----:R-:W-:Y:S01]  /*101a0*/  HFMA2.MMA R64, -RZ, RZ, 0, 0 ;  /* 0x00000000ff407435 */ /* 0x001fe200000001ff */
[----:B-1----:R-:W-:-:S02]  /*101b0*/  MOV R217, R62 ;  /* 0x0000003e00d97202 */ /* 0x002fc40000000f00 */
[----:B------:R-:W-:Y:S02]  /*101c0*/  MOV R63, R57 ;  /* 0x00000039003f7202 */ /* 0x000fe40000000f00 */
[----:B------:R-:W-:Y:S02]  /*101d0*/  MOV R65, 0x1f ;  /* 0x0000001f00417802 */ /* 0x000fe40000000f00 */
[----:B------:R-:W-:Y:S02]  /*101e0*/  MOV R62, 0xffffffff ;  /* 0xffffffff003e7802 */ /* 0x000fe40000000f00 */
[----:B------:R-:W-:Y:S02]  /*101f0*/  MOV R60, 0x10210 ;  /* 0x00010210003c7802 */ /* 0x000fe40000000f00 */
[----:B------:R-:W-:Y:S05]  /*10200*/  CALL.REL.NOINC `($__internal_70_$__cuda_sm70_shflsync_idx_p) ;  /* 0x0000103000007944 */ /* 0x000fea0003c00000 */
[----:B0-----:R-:W-:Y:S01]  /*10210*/  HFMA2.MMA R64, -RZ, RZ, 0, 0 ;  /* 0x00000000ff407435 */ /* 0x001fe200000001ff */
[----:B-1----:R-:W-:Y:S02]  /*10220*/  MOV R218, R62 ;  /* 0x0000003e00da7202 */ /* 0x002fe40000000f00 */
[----:B------:R-:W-:Y:S02]  /*10230*/  MOV R63, R58 ;  /* 0x0000003a003f7202 */ /* 0x000fe40000000f00 */
[----:B------:R-:W-:-:S02]  /*10240*/  MOV R65, 0x1f ;  /* 0x0000001f00417802 */ /* 0x000fc40000000f00 */
[----:B------:R-:W-:Y:S02]  /*10250*/  MOV R62, 0xffffffff ;  /* 0xffffffff003e7802 */ /* 0x000fe40000000f00 */
[----:B------:R-:W-:Y:S02]  /*10260*/  MOV R60, 0x10280 ;  /* 0x00010280003c7802 */ /* 0x000fe40000000f00 */
[----:B------:R-:W-:Y:S05]  /*10270*/  CALL.REL.NOINC `($__internal_70_$__cuda_sm70_shflsync_idx_p) ;  /* 0x00000fc000007944 */ /* 0x000fea0003c00000 */
[----:B0-----:R-:W-:Y:S01]  /*10280*/  HFMA2.MMA R64, -RZ, RZ, 0, 0 ;  /* 0x00000000ff407435 */ /* 0x001fe200000001ff */
[----:B-1----:R-:W-:Y:S02]  /*10290*/  MOV R66, R62 ;  /* 0x0000003e00427202 */ /* 0x002fe40000000f00 */
[----:B------:R-:W-:Y:S02]  /*102a0*/  MOV R63, R59 ;  /* 0x0000003b003f7202 */ /* 0x000fe40000000f00 */
[----:B------:R-:W-:Y:S02]  /*102b0*/  MOV R65, 0x1f ;  /* 0x0000001f00417802 */ /* 0x000fe40000000f00 */
[----:B------:R-:W-:Y:S02]  /*102c0*/  MOV R62, 0xffffffff ;  /* 0xffffffff003e7802 */ /* 0x000fe40000000f00 */
[----:B------:R-:W-:-:S02]  /*102d0*/  MOV R60, 0x102f0 ;  /* 0x000102f0003c7802 */ /* 0x000fc40000000f00 */
[----:B------:R-:W-:Y:S05]  /*102e0*/  CALL.REL.NOINC `($__internal_70_$__cuda_sm70_shflsync_idx_p) ;  /* 0x00000f5000007944 */ /* 0x000fea0003c00000 */
[----:B-1----:R-:W-:Y:S01]  /*102f0*/  MOV R67, R62 ;  /* 0x0000003e00437202 */ /* 0x002fe20000000f00 */
[----:B0-----:R-:W-:Y:S05]  /*10300*/  BRA `(.L_x_2922) ;  /* 0xffff768000007947 */ /* 0x001fea000383ffff */
.L_x_2825:
[----:B------:R-:W-:Y:S01]  /*10310*/  HFMA2.MMA R84, -RZ, RZ, 0, 5.9604644775390625e-08 ;  /* 0x00000001ff547435 */ /* 0x000fe200000001ff */
[----:B------:R-:W-:-:S02]  /*10320*/  MOV R65, R79 ;  /* 0x0000004f00417202 */ /* 0x000fc40000000f00 */
[----:B------:R-:W-:Y:S02]  /*10330*/  MOV R81, 0x1f ;  /* 0x0000001f00517802 */ /* 0x000fe40000000f00 */
[----:B------:R-:W-:Y:S02]  /*10340*/  MOV R86, 0xffffffff ;  /* 0xffffffff00567802 */ /* 0x000fe40000000f00 */
[----:B------:R-:W-:Y:S02]  /*10350*/  MOV R60, 0x10370 ;  /* 0x00010370003c7802 */ /* 0x000fe40000000f00 */
[----:B------:R-:W-:Y:S05]  /*10360*/  CALL.REL.NOINC `($__internal_69_$__cuda_sm70_shflsync_down) ;  /* 0x00000e9000007944 */ /* 0x000fea0003c00000 */
[----:B-1----:R-:W-:Y:S01]  /*10370*/  MOV R62, R81 ;  /* 0x00000051003e7202 */ /* 0x002fe20000000f00 */
[----:B0-----:R-:W-:Y:S05]  /*10380*/  BRA `(.L_x_2923) ;  /* 0xffff8be000007947 */ /* 0x001fea000383ffff */
.L_x_2826:
[----:B------:R-:W-:Y:S01]  /*10390*/  HFMA2.MMA R84, -RZ, RZ, 0, 5.9604644775390625e-08 ;  /* 0x00000001ff547435 */ /* 0x000fe200000001ff */
[----:B------:R-:W-:Y:S02]  /*103a0*/  MOV R65, R78 ;  /* 0x0000004e00417202 */ /* 0x000fe40000000f00 */
[----:B------:R-:W-:Y:S02]  /*103b0*/  MOV R81, 0x1f ;  /* 0x0000001f00517802 */ /* 0x000fe40000000f00 */
[----:B------:R-:W-:-:S02]  /*103c0*/  MOV R86, 0xffffffff ;  /* 0xffffffff00567802 */ /* 0x000fc40000000f00 */
[----:B------:R-:W-:Y:S02]  /*103d0*/  MOV R60, 0x103f0 ;  /* 0x000103f0003c7802 */ /* 0x000fe40000000f00 */
[----:B01----:R-:W-:Y:S05]  /*103e0*/  CALL.REL.NOINC `($__internal_69_$__cuda_sm70_shflsync_down) ;  /* 0x00000e1000007944 */ /* 0x003fea0003c00000 */
[----:B0-----:R-:W-:Y:S01]  /*103f0*/  HFMA2.MMA R84, -RZ, RZ, 0, 5.9604644775390625e-08 ;  /* 0x00000001ff547435 */ /* 0x001fe200000001ff */
[----:B-1----:R-:W-:Y:S02]  /*10400*/  MOV R63, R81 ;  /* 0x00000051003f7202 */ /* 0x002fe40000000f00 */
[----:B------:R-:W-:Y:S02]  /*10410*/  MOV R65, R67 ;  /* 0x0000004300417202 */ /* 0x000fe40000000f00 */
[----:B------:R-:W-:Y:S02]  /*10420*/  MOV R81, 0x1f ;  /* 0x0000001f00517802 */ /* 0x000fe40000000f00 */
[----:B------:R-:W-:Y:S02]  /*10430*/  MOV R86, 0xffffffff ;  /* 0xffffffff00567802 */ /* 0x000fe40000000f00 */
[----:B------:R-:W-:Y:S02]  /*10440*/  MOV R60, 0x10460 ;  /* 0x00010460003c7802 */ /* 0x000fe40000000f00 */
[----:B------:R-:W-:Y:S05]  /*10450*/  CALL.REL.NOINC `($__internal_69_$__cuda_sm70_shflsync_down) ;  /* 0x00000da000007944 */ /* 0x000fea0003c00000 */
[----:B0-----:R-:W-:Y:S01]  /*10460*/  HFMA2.MMA R84, -RZ, RZ, 0, 5.9604644775390625e-08 ;  /* 0x00000001ff547435 */ /* 0x001fe200000001ff */
[----:B-1----:R-:W-:-:S02]  /*10470*/  MOV R64, R81 ;  /* 0x0000005100407202 */ /* 0x002fc40000000f00 */
[----:B------:R-:W-:Y:S02]  /*10480*/  MOV R65, R66 ;  /* 0x0000004200417202 */ /* 0x000fe40000000f00 */
[----:B------:R-:W-:Y:S02]  /*10490*/  MOV R81, 0x1f ;  /* 0x0000001f00517802 */ /* 0x000fe40000000f00 */
[----:B------:R-:W-:Y:S02]  /*104a0*/  MOV R86, 0xffffffff ;  /* 0xffffffff00567802 */ /* 0x000fe40000000f00 */
[----:B------:R-:W-:Y:S02]  /*104b0*/  MOV R60, 0x104d0 ;  /* 0x000104d0003c7802 */ /* 0x000fe40000000f00 */
[----:B------:R-:W-:Y:S05]  /*104c0*/  CALL.REL.NOINC `($__internal_69_$__cuda_sm70_shflsync_down) ;  /* 0x00000d3000007944 */ /* 0x000fea0003c00000 */
[----:B-1----:R-:W-:Y:S01]  /*104d0*/  MOV R60, R81 ;  /* 0x00000051003c7202 */ /* 0x002fe20000000f00 */
[----:B0-----:R-:W-:Y:S05]  /*104e0*/  BRA `(.L_x_2924) ;  /* 0xffff8ac000007947 */ /* 0x001fea000383ffff */
.L_x_2829:
[----:B------:R-:W-:Y:S01]  /*104f0*/  HFMA2.MMA R84, -RZ, RZ, 0, 1.1920928955078125e-07 ;  /* 0x00000002ff547435 */ /* 0x000fe200000001ff */
[----:B------:R-:W-:Y:S02]  /*10500*/  MOV R65, R79 ;  /* 0x0000004f00417202 */ /* 0x000fe40000000f00 */
[----:B------:R-:W-:-:S02]  /*10510*/  MOV R81, 0x1f ;  /* 0x0000001f00517802 */ /* 0x000fc40000000f00 */
[----:B------:R-:W-:Y:S02]  /*10520*/  MOV R86, 0xffffffff ;  /* 0xffffffff00567802 */ /* 0x000fe40000000f00 */
[----:B0-----:R-:W-:Y:S02]  /*10530*/  MOV R60, 0x10550 ;  /* 0x00010550003c7802 */ /* 0x001fe40000000f00 */
[----:B-1234-:R-:W-:Y:S05]  /*10540*/  CALL.REL.NOINC `($__internal_69_$__cuda_sm70_shflsync_down) ;  /* 0x00000cb000007944 */ /* 0x01efea0003c00000 */
[----:B0-----:R-:W-:Y:S01]  /*10550*/  HFMA2.MMA R84, -RZ, RZ, 0, 1.1920928955078125e-07 ;  /* 0x00000002ff547435 */ /* 0x001fe200000001ff */
[----:B-1----:R-:W-:Y:S02]  /*10560*/  MOV R62, R81 ;  /* 0x00000051003e7202 */ /* 0x002fe40000000f00 */
[----:B------:R-:W-:Y:S02]  /*10570*/  MOV R65, R78 ;  /* 0x0000004e00417202 */ /* 0x000fe40000000f00 */
[----:B------:R-:W-:Y:S02]  /*10580*/  MOV R81, 0x1f ;  /* 0x0000001f00517802 */ /* 0x000fe40000000f00 */
[----:B------:R-:W-:Y:S02]  /*10590*/  MOV R86, 0xffffffff ;  /* 0xffffffff00567802 */ /* 0x000fe40000000f00 */
[----:B------:R-:W-:-:S02]  /*105a0*/  MOV R60, 0x105c0 ;  /* 0x000105c0003c7802 */ /* 0x000fc40000000f00 */
[----:B------:R-:W-:Y:S05]  /*105b0*/  CALL.REL.NOINC `($__internal_69_$__cuda_sm70_shflsync_down) ;  /* 0x00000c4000007944 */ /* 0x000fea0003c00000 */
[----:B0-----:R-:W-:Y:S01]  /*105c0*/  HFMA2.MMA R84, -RZ, RZ, 0, 1.1920928955078125e-07 ;  /* 0x00000002ff547435 */ /* 0x001fe200000001ff */
[----:B-1----:R-:W-:-:S02]  /*105d0*/  MOV R63, R81 ;  /* 0x00000051003f7202 */ /* 0x002fc40000000f00 */
[----:B------:R-:W-:Y:S02]  /*105e0*/  MOV R65, R67 ;  /* 0x0000004300417202 */ /* 0x000fe40000000f00 */
[----:B------:R-:W-:Y:S02]  /*105f0*/  MOV R81, 0x1f ;  /* 0x0000001f00517802 */ /* 0x000fe40000000f00 */
[----:B------:R-:W-:Y:S02]  /*10600*/  MOV R86, 0xffffffff ;  /* 0xffffffff00567802 */ /* 0x000fe40000000f00 */
[----:B------:R-:W-:Y:S02]  /*10610*/  MOV R60, 0x10630 ;  /* 0x00010630003c7802 */ /* 0x000fe40000000f00 */
[----:B------:R-:W-:Y:S05]  /*10620*/  CALL.REL.NOINC `($__internal_69_$__cuda_sm70_shflsync_down) ;  /* 0x00000bd000007944 */ /* 0x000fea0003c00000 */
[----:B0-----:R-:W-:Y:S01]  /*10630*/  HFMA2.MMA R84, -RZ, RZ, 0, 1.1920928955078125e-07 ;  /* 0x00000002ff547435 */ /* 0x001fe200000001ff */
[----:B-1----:R-:W-:Y:S02]  /*10640*/  MOV R64, R81 ;  /* 0x0000005100407202 */ /* 0x002fe40000000f00 */
[----:B------:R-:W-:Y:S02]  /*10650*/  MOV R65, R66 ;  /* 0x0000004200417202 */ /* 0x000fe40000000f00 */
[----:B------:R-:W-:-:S02]  /*10660*/  MOV R81, 0x1f ;  /* 0x0000001f00517802 */ /* 0x000fc40000000f00 */
[----:B------:R-:W-:Y:S02]  /*10670*/  MOV R86, 0xffffffff ;  /* 0xffffffff00567802 */ /* 0x000fe40000000f00 */
[----:B------:R-:W-:Y:S02]  /*10680*/  MOV R60, 0x106a0 ;  /* 0x000106a0003c7802 */ /* 0x000fe40000000f00 */
[----:B------:R-:W-:Y:S05]  /*10690*/  CALL.REL.NOINC `($__internal_69_$__cuda_sm70_shflsync_down) ;  /* 0x00000b6000007944 */ /* 0x000fea0003c00000 */
[----:B-1----:R-:W-:Y:S01]  /*106a0*/  MOV R60, R81 ;  /* 0x00000051003c7202 */ /* 0x002fe20000000f00 */
[----:B0-----:R-:W-:Y:S05]  /*106b0*/  BRA `(.L_x_2925) ;  /* 0xffff8a4000007947 */ /* 0x001fea000383ffff */
.L_x_2832:
[----:B------:R-:W-:Y:S01]  /*106c0*/  HFMA2.MMA R84, -RZ, RZ, 0, 2.384185791015625e-07 ;  /* 0x00000004ff547435 */ /* 0x000fe200000001ff */
[----:B------:R-:W-:Y:S02]  /*106d0*/  MOV R65, R79 ;  /* 0x0000004f00417202 */ /* 0x000fe40000000f00 */
[----:B------:R-:W-:Y:S02]  /*106e0*/  MOV R81, 0x1f ;  /* 0x0000001f00517802 */ /* 0x000fe40000000f00 */
[----:B------:R-:W-:Y:S02]  /*106f0*/  MOV R86, 0xffffffff ;  /* 0xffffffff00567802 */ /* 0x000fe40000000f00 */
[----:B0-----:R-:W-:-:S02]  /*10700*/  MOV R60, 0x10720 ;  /* 0x00010720003c7802 */ /* 0x001fc40000000f00 */
[----:B-1234-:R-:W-:Y:S05]  /*10710*/  CALL.REL.NOINC `($__internal_69_$__cuda_sm70_shflsync_down) ;  /* 0x00000ae000007944 */ /* 0x01efea0003c00000 */
[----:B-1----:R-:W-:Y:S01]  /*10720*/  MOV R62, R81 ;  /* 0x00000051003e7202 */ /* 0x002fe20000000f00 */
[----:B0-----:R-:W-:Y:S05]  /*10730*/  BRA `(.L_x_2926) ;  /* 0xffff8ae000007947 */ /* 0x001fea000383ffff */
.L_x_2833:
[----:B------:R-:W-:Y:S01]  /*10740*/  HFMA2.MMA R84, -RZ, RZ, 0, 2.384185791015625e-07 ;  /* 0x00000004ff547435 */ /* 0x000fe200000001ff */
[----:B------:R-:W-:-:S02]  /*10750*/  MOV R65, R78 ;  /* 0x0000004e00417202 */ /* 0x000fc40000000f00 */
[----:B------:R-:W-:Y:S02]  /*10760*/  MOV R81, 0x1f ;  /* 0x0000001f00517802 */ /* 0x000fe40000000f00 */
[----:B------:R-:W-:Y:S02]  /*10770*/  MOV R86, 0xffffffff ;  /* 0xffffffff00567802 */ /* 0x000fe40000000f00 */
[----:B0-----:R-:W-:Y:S02]  /*10780*/  MOV R60, 0x107a0 ;  /* 0x000107a0003c7802 */ /* 0x001fe40000000f00 */
[----:B-1234-:R-:W-:Y:S05]  /*10790*/  CALL.REL.NOINC `($__internal_69_$__cuda_sm70_shflsync_down) ;  /* 0x00000a6000007944 */ /* 0x01efea0003c00000 */
[----:B0-----:R-:W-:Y:S01]  /*107a0*/  HFMA2.MMA R84, -RZ, RZ, 0, 2.384185791015625e-07 ;  /* 0x00000004ff547435 */ /* 0x001fe200000001ff */
[----:B-1----:R-:W-:Y:S02]  /*107b0*/  MOV R63, R81 ;  /* 0x00000051003f7202 */ /* 0x002fe40000000f00 */
[----:B------:R-:W-:Y:S02]  /*107c0*/  MOV R65, R67 ;  /* 0x0000004300417202 */ /* 0x000fe40000000f00 */
[----:B------:R-:W-:Y:S02]  /*107d0*/  MOV R81, 0x1f ;  /* 0x0000001f00517802 */ /* 0x000fe40000000f00 */
[----:B------:R-:W-:-:S02]  /*107e0*/  MOV R86, 0xffffffff ;  /* 0xffffffff00567802 */ /* 0x000fc40000000f00 */
[----:B------:R-:W-:Y:S02]  /*107f0*/  MOV R60, 0x10810 ;  /* 0x00010810003c7802 */ /* 0x000fe40000000f00 */
[----:B------:R-:W-:Y:S05]  /*10800*/  CALL.REL.NOINC `($__internal_69_$__cuda_sm70_shflsync_down) ;  /* 0x000009f000007944 */ /* 0x000fea0003c00000 */
[----:B0-----:R-:W-:Y:S01]  /*10810*/  HFMA2.MMA R84, -RZ, RZ, 0, 2.384185791015625e-07 ;  /* 0x00000004ff547435 */ /* 0x001fe200000001ff */
[----:B-1----:R-:W-:Y:S02]  /*10820*/  MOV R64, R81 ;  /* 0x0000005100407202 */ /* 0x002fe40000000f00 */
[----:B------:R-:W-:Y:S02]  /*10830*/  MOV R65, R66 ;  /* 0x0000004200417202 */ /* 0x000fe40000000f00 */
[----:B------:R-:W-:Y:S02]  /*10840*/  MOV R81, 0x1f ;  /* 0x0000001f00517802 */ /* 0x000fe40000000f00 */
[----:B------:R-:W-:Y:S02]  /*10850*/  MOV R86, 0xffffffff ;  /* 0xffffffff00567802 */ /* 0x000fe40000000f00 */
[----:B------:R-:W-:Y:S02]  /*10860*/  MOV R60, 0x10880 ;  /* 0x00010880003c7802 */ /* 0x000fe40000000f00 */
[----:B------:R-:W-:Y:S05]  /*10870*/  CALL.REL.NOINC `($__internal_69_$__cuda_sm70_shflsync_down) ;  /* 0x0000098000007944 */ /* 0x000fea0003c00000 */
[----:B-1----:R-:W-:Y:S01]  /*10880*/  MOV R60, R81 ;  /* 0x00000051003c7202 */ /* 0x002fe20000000f00 */
[----:B0-----:R-:W-:Y:S05]  /*10890*/  BRA `(.L_x_2927) ;  /* 0xffff89c000007947 */ /* 0x001fea000383ffff */
.L_x_2836:
[----:B------:R-:W-:Y:S01]  /*108a0*/  HFMA2.MMA R84, -RZ, RZ, 0, 4.76837158203125e-07 ;  /* 0x00000008ff547435 */ /* 0x000fe200000001ff */
[----:B------:R-:W-:-:S02]  /*108b0*/  MOV R65, R79 ;  /* 0x0000004f00417202 */ /* 0x000fc40000000f00 */
[----:B------:R-:W-:Y:S02]  /*108c0*/  MOV R81, 0x1f ;  /* 0x0000001f00517802 */ /* 0x000fe40000000f00 */
[----:B------:R-:W-:Y:S02]  /*108d0*/  MOV R86, 0xffffffff ;  /* 0xffffffff00567802 */ /* 0x000fe40000000f00 */
[----:B0-----:R-:W-:Y:S02]  /*108e0*/  MOV R60, 0x10900 ;  /* 0x00010900003c7802 */ /* 0x001fe40000000f00 */
[----:B-1234-:R-:W-:Y:S05]  /*108f0*/  CALL.REL.NOINC `($__internal_69_$__cuda_sm70_shflsync_down) ;  /* 0x0000090000007944 */ /* 0x01efea0003c00000 */
[----:B0-----:R-:W-:Y:S01]  /*10900*/  HFMA2.MMA R84, -RZ, RZ, 0, 4.76837158203125e-07 ;  /* 0x00000008ff547435 */ /* 0x001fe200000001ff */
[----:B-1----:R-:W-:Y:S02]  /*10910*/  MOV R62, R81 ;  /* 0x00000051003e7202 */ /* 0x002fe40000000f00 */
[----:B------:R-:W-:Y:S02]  /*10920*/  MOV R65, R78 ;  /* 0x0000004e00417202 */ /* 0x000fe40000000f00 */
[----:B------:R-:W-:Y:S02]  /*10930*/  MOV R81, 0x1f ;  /* 0x0000001f00517802 */ /* 0x000fe40000000f00 */
[----:B------:R-:W-:-:S02]  /*10940*/  MOV R86, 0xffffffff ;  /* 0xffffffff00567802 */ /* 0x000fc40000000f00 */
[----:B------:R-:W-:Y:S02]  /*10950*/  MOV R60, 0x10970 ;  /* 0x00010970003c7802 */ /* 0x000fe40000000f00 */
[----:B------:R-:W-:Y:S05]  /*10960*/  CALL.REL.NOINC `($__internal_69_$__cuda_sm70_shflsync_down) ;  /* 0x0000089000007944 */ /* 0x000fea0003c00000 */
[----:B0-----:R-:W-:Y:S01]  /*10970*/  HFMA2.MMA R84, -RZ, RZ, 0, 4.76837158203125e-07 ;  /* 0x00000008ff547435 */ /* 0x001fe200000001ff */
[----:B-1----:R-:W-:Y:S02]  /*10980*/  MOV R63, R81 ;  /* 0x00000051003f7202 */ /* 0x002fe40000000f00 */
[----:B------:R-:W-:Y:S02]  /*10990*/  MOV R65, R67 ;  /* 0x0000004300417202 */ /* 0x000fe40000000f00 */
[----:B------:R-:W-:Y:S02]  /*109a0*/  MOV R81, 0x1f ;  /* 0x0000001f00517802 */ /* 0x000fe40000000f00 */
[----:B------:R-:W-:Y:S02]  /*109b0*/  MOV R86, 0xffffffff ;  /* 0xffffffff00567802 */ /* 0x000fe40000000f00 */
[----:B------:R-:W-:Y:S02]  /*109c0*/  MOV R60, 0x109e0 ;  /* 0x000109e0003c7802 */ /* 0x000fe40000000f00 */
[----:B------:R-:W-:Y:S05]  /*109d0*/  CALL.REL.NOINC `($__internal_69_$__cuda_sm70_shflsync_down) ;  /* 0x0000082000007944 */ /* 0x000fea0003c00000 */
[----:B0-----:R-:W-:Y:S01]  /*109e0*/  HFMA2.MMA R84, -RZ, RZ, 0, 4.76837158203125e-07 ;  /* 0x00000008ff547435 */ /* 0x001fe200000001ff */
        /* <DEDUP_REMOVED lines=8> */
.L_x_2839:
[----:B------:R-:W-:Y:S01]  /*10a70*/  HFMA2.MMA R84, -RZ, RZ, 0, 9.5367431640625e-07 ;  /* 0x00000010ff547435 */ /* 0x000fe200000001ff */
[----:B------:R-:W-:Y:S02]  /*10a80*/  MOV R65, R79 ;  /* 0x0000004f00417202 */ /* 0x000fe40000000f00 */
[----:B------:R-:W-:-:S02]  /*10a90*/  MOV R81, 0x1f ;  /* 0x0000001f00517802 */ /* 0x000fc40000000f00 */
[----:B------:R-:W-:Y:S02]  /*10aa0*/  MOV R86, 0xffffffff ;  /* 0xffffffff00567802 */ /* 0x000fe40000000f00 */
[----:B0-----:R-:W-:Y:S02]  /*10ab0*/  MOV R60, 0x10ad0 ;  /* 0x00010ad0003c7802 */ /* 0x001fe40000000f00 */
[----:B-1234-:R-:W-:Y:S05]  /*10ac0*/  CALL.REL.NOINC `($__internal_69_$__cuda_sm70_shflsync_down) ;  /* 0x0000073000007944 */ /* 0x01efea0003c00000 */
[----:B-1----:R-:W-:Y:S01]  /*10ad0*/  MOV R62, R81 ;  /* 0x00000051003e7202 */ /* 0x002fe20000000f00 */
[----:B0-----:R-:W-:Y:S05]  /*10ae0*/  BRA `(.L_x_2929) ;  /* 0xffff89e000007947 */ /* 0x001fea000383ffff */
.L_x_2840:
[----:B------:R-:W-:Y:S01]  /*10af0*/  HFMA2.MMA R84, -RZ, RZ, 0, 9.5367431640625e-07 ;  /* 0x00000010ff547435 */ /* 0x000fe200000001ff */
[----:B------:R-:W-:Y:S02]  /*10b00*/  MOV R65, R78 ;  /* 0x0000004e00417202 */ /* 0x000fe40000000f00 */
[----:B------:R-:W-:Y:S02]  /*10b10*/  MOV R81, 0x1f ;  /* 0x0000001f00517802 */ /* 0x000fe40000000f00 */
[----:B------:R-:W-:Y:S02]  /*10b20*/  MOV R86, 0xffffffff ;  /* 0xffffffff00567802 */ /* 0x000fe40000000f00 */
[----:B0-----:R-:W-:-:S02]  /*10b30*/  MOV R60, 0x10b50 ;  /* 0x00010b50003c7802 */ /* 0x001fc40000000f00 */
[----:B-1234-:R-:W-:Y:S05]  /*10b40*/  CALL.REL.NOINC `($__internal_69_$__cuda_sm70_shflsync_down) ;  /* 0x000006b000007944 */ /* 0x01efea0003c00000 */
[----:B0-----:R-:W-:Y:S01]  /*10b50*/  HFMA2.MMA R84, -RZ, RZ, 0, 9.5367431640625e-07 ;  /* 0x00000010ff547435 */ /* 0x001fe200000001ff */
[----:B-1----:R-:W-:-:S02]  /*10b60*/  MOV R63, R81 ;  /* 0x00000051003f7202 */ /* 0x002fc40000000f00 */
[----:B------:R-:W-:Y:S02]  /*10b70*/  MOV R65, R67 ;  /* 0x0000004300417202 */ /* 0x000fe40000000f00 */
[----:B------:R-:W-:Y:S02]  /*10b80*/  MOV R81, 0x1f ;  /* 0x0000001f00517802 */ /* 0x000fe40000000f00 */
[----:B------:R-:W-:Y:S02]  /*10b90*/  MOV R86, 0xffffffff ;  /* 0xffffffff00567802 */ /* 0x000fe40000000f00 */
[----:B------:R-:W-:Y:S02]  /*10ba0*/  MOV R60, 0x10bc0 ;  /* 0x00010bc0003c7802 */ /* 0x000fe40000000f00 */
[----:B------:R-:W-:Y:S05]  /*10bb0*/  CALL.REL.NOINC `($__internal_69_$__cuda_sm70_shflsync_down) ;  /* 0x0000064000007944 */ /* 0x000fea0003c00000 */
[----:B0-----:R-:W-:Y:S01]  /*10bc0*/  HFMA2.MMA R84, -RZ, RZ, 0, 9.5367431640625e-07 ;  /* 0x00000010ff547435 */ /* 0x001fe200000001ff */
        /* <DEDUP_REMOVED lines=8> */
.L_x_2843:
[----:B----4-:R-:W-:Y:S01]  /*10c50*/  HFMA2.MMA R64, -RZ, RZ, 0, 0 ;  /* 0x00000000ff407435 */ /* 0x010fe200000001ff */
[----:B---3--:R-:W-:Y:S02]  /*10c60*/  MOV R63, R79 ;  /* 0x0000004f003f7202 */ /* 0x008fe40000000f00 */
[----:B------:R-:W-:Y:S02]  /*10c70*/  MOV R65, 0x1f ;  /* 0x0000001f00417802 */ /* 0x000fe40000000f00 */
[----:B-1----:R-:W-:Y:S02]  /*10c80*/  MOV R62, 0xffffffff ;  /* 0xffffffff003e7802 */ /* 0x002fe40000000f00 */
[----:B0-----:R-:W-:-:S02]  /*10c90*/  MOV R60, 0x10cb0 ;  /* 0x00010cb0003c7802 */ /* 0x001fc40000000f00 */
[----:B--2---:R-:W-:Y:S05]  /*10ca0*/  CALL.REL.NOINC `($__internal_70_$__cuda_sm70_shflsync_idx_p) ;  /* 0x0000059000007944 */ /* 0x004fea0003c00000 */
        /* <DEDUP_REMOVED lines=21> */
[----:B------:R-:W-:Y:S01]  /*10e00*/  HFMA2.MMA R84, -RZ, RZ, 0, 5.9604644775390625e-08 ;  /* 0x00000001ff547435 */ /* 0x000fe200000001ff */
[----:B-1----:R-:W-:-:S02]  /*10e10*/  MOV R237, R62 ;  /* 0x0000003e00ed7202 */ /* 0x002fc40000000f00 */
[----:B0-----:R-:W-:Y:S02]  /*10e20*/  MOV R65, R79 ;  /* 0x0000004f00417202 */ /* 0x001fe40000000f00 */
[----:B------:R-:W-:Y:S02]  /*10e30*/  MOV R81, 0x1f ;  /* 0x0000001f00517802 */ /* 0x000fe40000000f00 */
[----:B------:R-:W-:Y:S02]  /*10e40*/  MOV R86, 0xffffffff ;  /* 0xffffffff00567802 */ /* 0x000fe40000000f00 */
[----:B------:R-:W-:Y:S02]  /*10e50*/  MOV R60, 0x10e70 ;  /* 0x00010e70003c7802 */ /* 0x000fe40000000f00 */
[----:B------:R-:W-:Y:S05]  /*10e60*/  CALL.REL.NOINC `($__internal_69_$__cuda_sm70_shflsync_down) ;  /* 0x0000039000007944 */ /* 0x000fea0003c00000 */
[----:B0-----:R-:W-:Y:S01]  /*10e70*/  HFMA2.MMA R84, -RZ, RZ, 0, 5.9604644775390625e-08 ;  /* 0x00000001ff547435 */ /* 0x001fe200000001ff */
[----:B-1----:R-:W-:Y:S02]  /*10e80*/  MOV R77, R81 ;  /* 0x00000051004d7202 */ /* 0x002fe40000000f00 */
[----:B------:R-:W-:Y:S02]  /*10e90*/  MOV R65, R78 ;  /* 0x0000004e00417202 */ /* 0x000fe40000000f00 */
[----:B------:R-:W-:-:S02]  /*10ea0*/  MOV R81, 0x1f ;  /* 0x0000001f00517802 */ /* 0x000fc40000000f00 */
[----:B------:R-:W-:Y:S02]  /*10eb0*/  MOV R86, 0xffffffff ;  /* 0xffffffff00567802 */ /* 0x000fe40000000f00 */
[----:B------:R-:W-:Y:S02]  /*10ec0*/  MOV R60, 0x10ee0 ;  /* 0x00010ee0003c7802 */ /* 0x000fe40000000f00 */
[----:B------:R-:W-:Y:S05]  /*10ed0*/  CALL.REL.NOINC `($__internal_69_$__cuda_sm70_shflsync_down) ;  /* 0x0000032000007944 */ /* 0x000fea0003c00000 */
[----:B0-----:R-:W-:Y:S01]  /*10ee0*/  HFMA2.MMA R84, -RZ, RZ, 0, 5.9604644775390625e-08 ;  /* 0x00000001ff547435 */ /* 0x001fe200000001ff */
[----:B-1----:R-:W-:Y:S02]  /*10ef0*/  MOV R80, R81 ;  /* 0x0000005100507202 */ /* 0x002fe40000000f00 */
[----:B------:R-:W-:Y:S02]  /*10f00*/  MOV R65, R67 ;  /* 0x0000004300417202 */ /* 0x000fe40000000f00 */
[----:B------:R-:W-:Y:S02]  /*10f10*/  MOV R81, 0x1f ;  /* 0x0000001f00517802 */ /* 0x000fe40000000f00 */
[----:B------:R-:W-:Y:S02]  /*10f20*/  MOV R86, 0xffffffff ;  /* 0xffffffff00567802 */ /* 0x000fe40000000f00 */
[----:B------:R-:W-:-:S02]  /*10f30*/  MOV R60, 0x10f50 ;  /* 0x00010f50003c7802 */ /* 0x000fc40000000f00 */
        /* <DEDUP_REMOVED lines=20> */
[----:B-1----:R-:W-:Y:S05]  /*11080*/  CALL.REL.NOINC `($__internal_70_$__cuda_sm70_shflsync_idx_p) ;  /* 0x000001b000007944 */ /* 0x002fea0003c00000 */
[----:B0-----:R-:W-:Y:S01]  /*11090*/  HFMA2.MMA R64, -RZ, RZ, 0, 0 ;  /* 0x00000000ff407435 */ /* 0x001fe200000001ff */
[----:B-1----:R-:W-:Y:S02]  /*110a0*/  MOV R84, R62 ;  /* 0x0000003e00547202 */ /* 0x002fe40000000f00 */
[----:B------:R-:W-:Y:S02]  /*110b0*/  MOV R63, R57 ;  /* 0x00000039003f7202 */ /* 0x000fe40000000f00 */
[----:B------:R-:W-:Y:S02]  /*110c0*/  MOV R65, 0x1f ;  /* 0x0000001f00417802 */ /* 0x000fe40000000f00 */
[----:B------:R-:W-:Y:S02]  /*110d0*/  MOV R62, 0xffffffff ;  /* 0xffffffff003e7802 */ /* 0x000fe40000000f00 */
[----:B------:R-:W-:Y:S02]  /*110e0*/  MOV R60, 0x11100 ;  /* 0x00011100003c7802 */ /* 0x000fe40000000f00 */
        /* <DEDUP_REMOVED lines=15> */
[----:B-1----:R-:W-:Y:S01]  /*111e0*/  MOV R87, R62 ;  /* 0x0000003e00577202 */ /* 0x002fe20000000f00 */
[----:B0-----:R-:W-:Y:S05]  /*111f0*/  BRA `(.L_x_2931) ;  /* 0xffff853000007947 */ /* 0x001fea000383ffff */
        .weak           $__internal_69_$__cuda_sm70_shflsync_down
        .type           $__internal_69_$__cuda_sm70_shflsync_down,@function
        .size           $__internal_69_$__cuda_sm70_shflsync_down,($__internal_70_$__cuda_sm70_shflsync_idx_p - $__internal_69_$__cuda_sm70_shflsync_down)
$__internal_69_$__cuda_sm70_shflsync_down:
[----:B------:R-:W-:Y:S01]  /*11200*/  HFMA2.MMA R61, -RZ, RZ, 0, 0 ;  /* 0x00000000ff3d7435 */ /* 0x000fe200000001ff */
[----:B------:R-:W-:Y:S04]  /*11210*/  WARPSYNC R86 ;  /* 0x0000005600007348 */ /* 0x000fe80003800000 */
[----:B------:R0:W1:Y:S01]  /*11220*/  SHFL.DOWN PT, R81, R65, R84, R81 ;  /* 0x0800005441517389 */ /* 0x00006200000e0051 */
[----:B------:R-:W-:Y:S05]  /*11230*/  RET.REL.NODEC R60 `(_Z25selective_scan_bwd_kernelI32Selective_Scan_bwd_kernel_traitsILi128ELi16ELb1ELb0ELb1ELb1ELb1EN3c104HalfENS1_7complexIfEEEEv12SSMParamsBwd) ;  /* 0xfffeedc03c007950 */ /* 0x000fea0003c3ffff */
        .weak           $__internal_70_$__cuda_sm70_shflsync_idx_p
        .type           $__internal_70_$__cuda_sm70_shflsync_idx_p,@function
        .size           $__internal_70_$__cuda_sm70_shflsync_idx_p,($__internal_71_$__cuda_sm70_shflsync_up - $__internal_70_$__cuda_sm70_shflsync_idx_p)
$__internal_70_$__cuda_sm70_shflsync_idx_p:
[----:B------:R-:W-:Y:S01]  /*11240*/  MOV R61, 0x0 ;  /* 0x00000000003d7802 */ /* 0x000fe20000000f00 */
[----:B------:R-:W-:Y:S04]  /*11250*/  WARPSYNC R62 ;  /* 0x0000003e00007348 */ /* 0x000fe80003800000 */
[----:B------:R0:W1:Y:S01]  /*11260*/  SHFL.IDX PT, R62, R63, R64, R65 ;  /* 0x000000403f3e7389 */ /* 0x00006200000e0041 */
[----:B------:R-:W-:Y:S05]  /*11270*/  RET.REL.NODEC R60 `(_Z25selective_scan_bwd_kernelI32Selective_Scan_bwd_kernel_traitsILi128ELi16ELb1ELb0ELb1ELb1ELb1EN3c104HalfENS1_7complexIfEEEEv12SSMParamsBwd) ;  /* 0xfffeed803c007950 */ /* 0x000fea0003c3ffff */
        .weak           $__internal_71_$__cuda_sm70_shflsync_up
        .type           $__internal_71_$__cuda_sm70_shflsync_up,@function
        .size           $__internal_71_$__cuda_sm70_shflsync_up,(.L_x_14503 - $__internal_71_$__cuda_sm70_shflsync_up)
$__internal_71_$__cuda_sm70_shflsync_up:
[----:B------:R-:W-:Y:S01]  /*11280*/  HFMA2.MMA R61, -RZ, RZ, 0, 0 ;  /* 0x00000000ff3d7435 */ /* 0x000fe200000001ff */
[----:B------:R-:W-:Y:S04]  /*11290*/  WARPSYNC R81 ;  /* 0x0000005100007348 */ /* 0x000fe80003800000 */
[----:B------:R0:W1:Y:S01]  /*112a0*/  SHFL.UP PT, R65, R65, R76, R78 ;  /* 0x0400004c41417389 */ /* 0x00006200000e004e */
[----:B------:R-:W-:Y:S05]  /*112b0*/  RET.REL.NODEC R60 `(_Z25selective_scan_bwd_kernelI32Selective_Scan_bwd_kernel_traitsILi128ELi16ELb1ELb0ELb1ELb1ELb1EN3c104HalfENS1_7complexIfEEEEv12SSMParamsBwd) ;  /* 0xfffeed403c007950 */ /* 0x000fea0003c3ffff */
.L_x_2932:
        /* <DEDUP_REMOVED lines=12> */
.L_x_14503:


//--------------------- .text._Z25selective_scan_bwd_kernelI32Selective_Scan_bwd_kernel_traitsILi128ELi16ELb1ELb1ELb0ELb0ELb0EN3c104HalfENS1_7complexIfEEEEv12SSMParamsBwd --------------------------
	.section	.text._Z25selective_scan_bwd_kernelI32Selective_Scan_bwd_kernel_traitsILi128ELi16ELb1ELb1ELb0ELb0ELb0EN3c104HalfENS1_7complexIfEEEEv12SSMParamsBwd,"ax",@progbits
	.sectioninfo	@"SHI_REGISTERS=248"
	.align	128
        .global         _Z25selective_scan_bwd_kernelI32Selective_Scan_bwd_kernel_traitsILi128ELi16ELb1ELb1ELb0ELb0ELb0EN3c104HalfENS1_7complexIfEEEEv12SSMParamsBwd
        .type           _Z25selective_scan_bwd_kernelI32Selective_Scan_bwd_kernel_traitsILi128ELi16ELb1ELb1ELb0ELb0ELb0EN3c104HalfENS1_7complexIfEEEEv12SSMParamsBwd,@function
        .size           _Z25selective_scan_bwd_kernelI32Selective_Scan_bwd_kernel_traitsILi128ELi16ELb1ELb1ELb0ELb0ELb0EN3c104HalfENS1_7complexIfEEEEv12SSMParamsBwd,(.L_x_14506 - _Z25selective_scan_bwd_kernelI32Selective_Scan_bwd_kernel_traitsILi128ELi16ELb1ELb1ELb0ELb0ELb0EN3c104HalfENS1_7complexIfEEEEv12SSMParamsBwd)
        .other          _Z25selective_scan_bwd_kernelI32Selective_Scan_bwd_kernel_traitsILi128ELi16ELb1ELb1ELb0ELb0ELb0EN3c104HalfENS1_7complexIfEEEEv12SSMParamsBwd,@"STO_CUDA_ENTRY STV_DEFAULT"
_Z25selective_scan_bwd_kernelI32Selective_Scan_bwd_kernel_traitsILi128ELi16ELb1ELb1ELb0ELb0ELb0EN3c104HalfENS1_7complexIfEEEEv12SSMParamsBwd:
.text._Z25selective_scan_bwd_kernelI32Selective_Scan_bwd_kernel_traitsILi128ELi16ELb1ELb1ELb0ELb0ELb0EN3c104HalfENS1_7complexIfEEEEv12SSMParamsBwd:
        /* <DEDUP_REMOVED lines=34> */
[----:B------:R-:W-:Y:S01]  /*0220*/  CS2R R100, SRZ ;  /* 0x0000000000647805 */ /* 0x000fe2000001ff00 */
[----:B-1----:R-:W-:Y:S02]  /*0230*/  USHF.R.S32.HI UR34, URZ, 0x1f, UR35 ;  /* 0x0000001f3f227899 */ /* 0x002fe40008011423 */
        /* <DEDUP_REMOVED lines=120> */
[----:B------:R-:W-:Y:S01]  /*09c0*/  CS2R R100, SRZ ;  /* 0x0000000000647805 */ /* 0x000fe2000001ff00 */
[----:B------:R-:W-:Y:S02]  /*09d0*/  ULDC UR19, c[0x0][0x174] ;  /* 0x00005d0000137ab9 */ /* 0x000fe40000000800 */
[----:B------:R-:W4:Y:S01]  /*09e0*/  S2R R98, SR_LANEID ;  /* 0x0000000000627919 */ /* 0x000f220000000000 */
[----:B------:R-:W-:Y:S01]  /*09f0*/  UMOV UR6, URZ ;  /* 0x0000003f00067c82 */ /* 0x000fe20008000000 */
[----:B---3--:R-:W-:-:S04]  /*0a00*/  SHF.R.S32.HI R0, RZ, 0x1f, R99 ;  /* 0x0000001fff007819 */ /* 0x008fc80000011463 */
[----:B------:R-:W-:-:S04]  /*0a10*/  LEA.HI R0, R0, R99, RZ, 0x5 ;  /* 0x0000006300007211 */ /* 0x000fc800078f28ff */
[----:B----4-:R-:W-:Y:S02]  /*0a20*/  SHF.R.S32.HI R97, RZ, 0x5, R0 ;  /* 0x00000005ff617819 */ /* 0x010fe40000011400 */
.L_x_3037:
        /* <DEDUP_REMOVED lines=18> */
[----:B------:R-:W4:Y:S04]  /*0b50*/  LDS.128 R64, [R0.X16+0x10] ;  /* 0x0000100000407984 */ /* 0x000f28000000cc00 */
[----:B------:R-:W-:Y:S06]  /*0b60*/  BAR.SYNC.DEFER_BLOCKING 0x0 ;  /* 0x0000000000007b1d */ /* 0x000fec0000010000 */
[----:B------:R-:W5:Y:S04]  /*0b70*/  LDG.E.128 R24, [R12.64] ;  /* 0x0000001e0c187981 */ /* 0x000f68000c1e1d00 */
[----:B--2---:R-:W2:Y:S01]  /*0b80*/  LDG.E.128 R28, [R12.64+0x200] ;  /* 0x0002001e0c1c7981 */ /* 0x004ea2000c1e1d00 */
[----:B------:R-:W-:-:S02]  /*0b90*/  MOV R2, UR24 ;  /* 0x0000001800027c02 */ /* 0x000fc40008000f00 */
[----:B------:R-:W-:-:S05]  /*0ba0*/  MOV R3, UR25 ;  /* 0x0000001900037c02 */ /* 0x000fca0008000f00 */
[----:B------:R-:W-:Y:S01]  /*0bb0*/  IMAD.WIDE R2, R5, 0x10, R2 ;  /* 0x0000001005027825 */ /* 0x000fe200078e0202 */
[----:B-----5:R-:W-:Y:S04]  /*0bc0*/  STS.128 [R21.X16], R24 ;  /* 0x0000001815007388 */ /* 0x020fe8000000cc00 */
[----:B--2---:R4:W-:Y:S01]  /*0bd0*/  STS.128 [R21.X16+0x200], R28 ;  /* 0x0002001c15007388 */ /* 0x0049e2000000cc00 */
[----:B------:R-:W-:-:S06]  /*0be0*/  NOP ;  /* 0x0000000000007918 */ /* 0x000fcc0000000000 */
[----:B------:R-:W2:Y:S04]  /*0bf0*/  LDS.128 R8, [R0.X16] ;  /* 0x0000000000087984 */ /* 0x000ea8000000cc00 */
[----:B------:R-:W2:Y:S04]  /*0c00*/  LDS.128 R4, [R0.X16+0x10] ;  /* 0x0000100000047984 */ /* 0x000ea8000000cc00 */
[----:B------:R-:W-:Y:S06]  /*0c10*/  BAR.SYNC.DEFER_BLOCKING 0x0 ;  /* 0x0000000000007b1d */ /* 0x000fec0000010000 */
[----:B0-----:R0:W5:Y:S04]  /*0c20*/  LDG.E.128 R16, [R2.64] ;  /* 0x0000001e02107981 */ /* 0x001168000c1e1d00 */
[----:B------:R0:W5:Y:S01]  /*0c30*/  LDG.E.128 R32, [R2.64+0x200] ;  /* 0x0002001e02207981 */ /* 0x000162000c1e1d00 */
[--C-:B---3--:R-:W-:Y:S01]  /*0c40*/  HADD2.F32 R22, -RZ, R60.reuse.H0_H0 ;  /* 0x2000003cff167230 */ /* 0x108fe20000004100 */
[----:B------:R-:W-:Y:S01]  /*0c50*/  ISETP.LT.AND P0, PT, RZ, c[0x0][0x16c], PT ;  /* 0x00005b00ff007a0c */ /* 0x000fe20003f01270 */
[----:B------:R-:W-:-:S02]  /*0c60*/  HADD2.F32 R23, -RZ, R60.H1_H1 ;  /* 0x3000003cff177230 */ /* 0x000fc40000004100 */
[----:B----4-:R-:W-:Y:S02]  /*0c70*/  HADD2.F32 R28, -RZ, R66.H0_H0 ;  /* 0x20000042ff1c7230 */ /* 0x010fe40000004100 */
[--C-:B--2---:R-:W-:Y:S02]  /*0c80*/  HADD2.F32 R95, -RZ, R8.reuse.H0_H0 ;  /* 0x20000008ff5f7230 */ /* 0x104fe40000004100 */
[----:B------:R-:W-:Y:S02]  /*0c90*/  HADD2.F32 R96, -RZ, R8.H1_H1 ;  /* 0x30000008ff607230 */ /* 0x000fe40000004100 */
[----:B0-----:R-:W-:Y:S01]  /*0ca0*/  HADD2.F32 R3, -RZ, R61.H0_H0 ;  /* 0x2000003dff037230 */ /* 0x001fe20000004100 */
[----:B------:R-:W-:Y:S01]  /*0cb0*/  FADD.FTZ R95, R95, UR5 ;  /* 0x000000055f5f7e21 */ /* 0x000fe20008010000 */
[--C-:B------:R-:W-:Y:S01]  /*0cc0*/  HADD2.F32 R93, -RZ, R9.reuse.H0_H0 ;  /* 0x20000009ff5d7230 */ /* 0x100fe20000004100 */
[----:B------:R-:W-:Y:S01]  /*0cd0*/  FADD.FTZ R96, R96, UR5 ;  /* 0x0000000560607e21 */ /* 0x000fe20008010000 */
[----:B------:R-:W-:-:S02]  /*0ce0*/  HADD2.F32 R94, -RZ, R9.H1_H1 ;  /* 0x30000009ff5e7230 */ /* 0x000fc40000004100 */
[--C-:B------:R-:W-:Y:S01]  /*0cf0*/  HADD2.F32 R91, -RZ, R10.reuse.H0_H0 ;  /* 0x2000000aff5b7230 */ /* 0x100fe20000004100 */
[----:B------:R-:W-:Y:S01]  /*0d00*/  FADD.FTZ R93, R93, UR5 ;  /* 0x000000055d5d7e21 */ /* 0x000fe20008010000 */
[----:B------:R-:W-:Y:S01]  /*0d10*/  HADD2.F32 R92, -RZ, R10.H1_H1 ;  /* 0x3000000aff5c7230 */ /* 0x000fe20000004100 */
[----:B------:R-:W-:Y:S01]  /*0d20*/  FADD.FTZ R94, R94, UR5 ;  /* 0x000000055e5e7e21 */ /* 0x000fe20008010000 */
        /* <DEDUP_REMOVED lines=19> */
[----:B------:R-:W-:-:S02]  /*0e60*/  FADD.FTZ R52, R52, UR5 ;  /* 0x0000000534347e21 */ /* 0x000fc40008010000 */
[----:B------:R-:W-:Y:S02]  /*0e70*/  FADD.FTZ R49, R49, UR5 ;  /* 0x0000000531317e21 */ /* 0x000fe40008010000 */
[----:B------:R-:W-:Y:S01]  /*0e80*/  FADD.FTZ R50, R50, UR5 ;  /* 0x0000000532327e21 */ /* 0x000fe20008010000 */
[----:B-----5:R0:W-:Y:S04]  /*0e90*/  STS.128 [R21.X16], R16 ;  /* 0x0000001015007388 */ /* 0x0201e8000000cc00 */
[----:B------:R2:W-:Y:S01]  /*0ea0*/  STS.128 [R21.X16+0x200], R32 ;  /* 0x0002002015007388 */ /* 0x0005e2000000cc00 */
[----:B------:R-:W-:-:S06]  /*0eb0*/  NOP ;  /* 0x0000000000007918 */ /* 0x000fcc0000000000 */
[----:B------:R-:W3:Y:S04]  /*0ec0*/  LDS.128 R24, [R0.X16] ;  /* 0x0000000000187984 */ /* 0x000ee8000000cc00 */
[----:B------:R4:W5:Y:S01]  /*0ed0*/  LDS.128 R12, [R0.X16+0x10] ;  /* 0x00001000000c7984 */ /* 0x000962000000cc00 */
[----:B0-----:R-:W-:Y:S02]  /*0ee0*/  HADD2.F32 R17, -RZ, R61.H1_H1 ;  /* 0x3000003dff117230 */ /* 0x001fe40000004100 */
[--C-:B------:R-:W-:Y:S02]  /*0ef0*/  HADD2.F32 R18, -RZ, R63.reuse.H0_H0 ;  /* 0x2000003fff127230 */ /* 0x100fe40000004100 */
[----:B------:R-:W-:Y:S02]  /*0f00*/  HADD2.F32 R19, -RZ, R63.H1_H1 ;  /* 0x3000003fff137230 */ /* 0x000fe40000004100 */
[----:B--2---:R-:W-:-:S02]  /*0f10*/  HADD2.F32 R21, -RZ, R64.H0_H0 ;  /* 0x20000040ff157230 */ /* 0x004fc40000004100 */
[--C-:B---3--:R-:W-:Y:S02]  /*0f20*/  HADD2.F32 R20, -RZ, R24.reuse.H0_H0 ;  /* 0x20000018ff147230 */ /* 0x108fe40000004100 */
[----:B------:R-:W-:Y:S02]  /*0f30*/  HADD2.F32 R24, -RZ, R24.H1_H1 ;  /* 0x30000018ff187230 */ /* 0x000fe40000004100 */
[--C-:B------:R-:W-:Y:S01]  /*0f40*/  HADD2.F32 R2, -RZ, R25.reuse.H0_H0 ;  /* 0x20000019ff027230 */ /* 0x100fe20000004100 */
[C---:B------:R-:W-:Y:S01]  /*0f50*/  FFMA.FTZ R101, R20.reuse, R22, R101 ;  /* 0x0000001614657223 */ /* 0x040fe20000010065 */
[----:B------:R-:W-:Y:S01]  /*0f60*/  HADD2.F32 R25, -RZ, R25.H1_H1 ;  /* 0x30000019ff197230 */ /* 0x000fe20000004100 */
[----:B-1----:R-:W-:Y:S01]  /*0f70*/  FMUL.FTZ R48, R20, UR4 ;  /* 0x0000000414307c20 */ /* 0x002fe20008410000 */
[--C-:B----4-:R-:W-:Y:S01]  /*0f80*/  HADD2.F32 R0, -RZ, R26.reuse.H0_H0 ;  /* 0x2000001aff007230 */ /* 0x110fe20000004100 */
[C---:B------:R-:W-:Y:S01]  /*0f90*/  FFMA.FTZ R23, R24.reuse, R23, R101 ;  /* 0x0000001718177223 */ /* 0x040fe20000010065 */
[----:B------:R-:W-:Y:S01]  /*0fa0*/  HADD2.F32 R26, -RZ, R26.H1_H1 ;  /* 0x3000001aff1a7230 */ /* 0x000fe20000004100 */
[----:B------:R-:W-:Y:S01]  /*0fb0*/  FMUL.FTZ R47, R24, UR4 ;  /* 0x00000004182f7c20 */ /* 0x000fe20008410000 */
[----:B------:R-:W-:Y:S01]  /*0fc0*/  HADD2.F32 R22, -RZ, R64.H1_H1 ;  /* 0x30000040ff167230 */ /* 0x000fe20000004100 */
[C---:B------:R-:W-:Y:S01]  /*0fd0*/  FFMA.FTZ R16, R2.reuse, R3, R23 ;  /* 0x0000000302107223 */ /* 0x040fe20000010017 */
[----:B------:R-:W-:Y:S01]  /*0fe0*/  HADD2.F32 R3, -RZ, R62.H0_H0 ;  /* 0x2000003eff037230 */ /* 0x000fe20000004100 */
[----:B------:R-:W-:Y:S01]  /*0ff0*/  FMUL.FTZ R46, R2, UR4 ;  /* 0x00000004022e7c20 */ /* 0x000fe20008410000 */
[----:B-----5:R-:W-:Y:S01]  /*1000*/  HADD2.F32 R23, -RZ, R14.H1_H1 ;  /* 0x3000000eff177230 */ /* 0x020fe20000004100 */
[C---:B------:R-:W-:Y:S01]  /*1010*/  FFMA.FTZ R17, R25.reuse, R17, R16 ;  /* 0x0000001119117223 */ /* 0x040fe20000010010 */
[----:B------:R-:W-:Y:S01]  /*1020*/  HADD2.F32 R16, -RZ, R62.H1_H1 ;  /* 0x3000003eff107230 */ /* 0x000fe20000004100 */
[----:B------:R-:W-:Y:S01]  /*1030*/  FMUL.FTZ R45, R25, UR4 ;  /* 0x00000004192d7c20 */ /* 0x000fe20008410000 */
[----:B------:R-:W-:Y:S01]  /*1040*/  HADD2.F32 R29, -RZ, R15.H1_H1 ;  /* 0x3000000fff1d7230 */ /* 0x000fe20000004100 */
[C---:B------:R-:W-:Y:S01]  /*1050*/  FFMA.FTZ R17, R0.reuse, R3, R17 ;  /* 0x0000000300117223 */ /* 0x040fe20000010011 */
[--C-:B------:R-:W-:Y:S01]  /*1060*/  HADD2.F32 R3, -RZ, R27.reuse.H0_H0 ;  /* 0x2000001bff037230 */ /* 0x100fe20000004100 */
[----:B------:R-:W-:Y:S01]  /*1070*/  FMUL.FTZ R44, R0, UR4 ;  /* 0x00000004002c7c20 */ /* 0x000fe20008410000 */
[----:B------:R-:W-:Y:S01]  /*1080*/  HADD2.F32 R27, -RZ, R27.H1_H1 ;  /* 0x3000001bff1b7230 */ /* 0x000fe20000004100 */
[C---:B------:R-:W-:Y:S01]  /*1090*/  FFMA.FTZ R16, R26.reuse, R16, R17 ;  /* 0x000000101a107223 */ /* 0x040fe20000010011 */
[--C-:B------:R-:W-:Y:S01]  /*10a0*/  HADD2.F32 R17, -RZ, R12.reuse.H0_H0 ;  /* 0x2000000cff117230 */ /* 0x100fe20000004100 */
[----:B------:R-:W-:Y:S01]  /*10b0*/  FMUL.FTZ R43, R26, UR4 ;  /* 0x000000041a2b7c20 */ /* 0x000fe20008410000 */
[----:B------:R-:W-:Y:S01]  /*10c0*/  HADD2.F32 R101, -RZ, R67.H1_H1 ;  /* 0x30000043ff657230 */ /* 0x000fe20000004100 */
[C---:B------:R-:W-:Y:S01]  /*10d0*/  FFMA.FTZ R16, R3.reuse, R18, R16 ;  /* 0x0000001203107223 */ /* 0x040fe20000010010 */
[----:B------:R-:W-:Y:S01]  /*10e0*/  HADD2.F32 R18, -RZ, R12.H1_H1 ;  /* 0x3000000cff127230 */ /* 0x000fe20000004100 */
[----:B------:R-:W-:Y:S01]  /*10f0*/  FMUL.FTZ R42, R3, UR4 ;  /* 0x00000004032a7c20 */ /* 0x000fe20008410000 */
[----:B------:R-:W-:Y:S01]  /*1100*/  HADD2.F32 R12, -RZ, R65.H0_H0 ;  /* 0x20000041ff0c7230 */ /* 0x000fe20000004100 */
[C---:B------:R-:W-:Y:S01]  /*1110*/  FFMA.FTZ R16, R27.reuse, R19, R16 ;  /* 0x000000131b107223 */ /* 0x040fe20000010010 */
[----:B------:R-:W-:Y:S01]  /*1120*/  HADD2.F32 R19, -RZ, R13.H0_H0 ;  /* 0x2000000dff137230 */ /* 0x000fe20000004100 */
[----:B------:R-:W-:-:S02]  /*1130*/  FMUL.FTZ R41, R27, UR4 ;  /* 0x000000041b297c20 */ /* 0x000fc40008410000 */
[C---:B------:R-:W-:Y:S01]  /*1140*/  FFMA.FTZ R21, R17.reuse, R21, R16 ;  /* 0x0000001511157223 */ /* 0x040fe20000010010 */
[----:B------:R-:W-:Y:S01]  /*1150*/  HADD2.F32 R16, -RZ, R65.H1_H1 ;  /* 0x30000041ff107230 */ /* 0x000fe20000004100 */
[----:B------:R-:W-:Y:S02]  /*1160*/  FMUL.FTZ R40, R17, UR4 ;  /* 0x0000000411287c20 */ /* 0x000fe40008410000 */
[C---:B------:R-:W-:Y:S01]  /*1170*/  FFMA.FTZ R22, R18.reuse, R22, R21 ;  /* 0x0000001612167223 */ /* 0x040fe20000010015 */
[----:B------:R-:W-:Y:S01]  /*1180*/  HADD2.F32 R21, -RZ, R13.H1_H1 ;  /* 0x3000000dff157230 */ /* 0x000fe20000004100 */
[----:B------:R-:W-:Y:S02]  /*1190*/  FMUL.FTZ R39, R18, UR4 ;  /* 0x0000000412277c20 */ /* 0x000fe40008410000 */
[C---:B------:R-:W-:Y:S01]  /*11a0*/  FFMA.FTZ R12, R19.reuse, R12, R22 ;  /* 0x0000000c130c7223 */ /* 0x040fe20000010016 */
[----:B------:R-:W-:Y:S01]  /*11b0*/  HADD2.F32 R22, -RZ, R14.H0_H0 ;  /* 0x2000000eff167230 */ /* 0x000fe20000004100 */
[----:B------:R-:W-:Y:S01]  /*11c0*/  FMUL.FTZ R38, R19, UR4 ;  /* 0x0000000413267c20 */ /* 0x000fe20008410000 */
[----:B------:R-:W-:Y:S01]  /*11d0*/  HADD2.F32 R14, -RZ, R67.H0_H0 ;  /* 0x20000043ff0e7230 */ /* 0x000fe20000004100 */
[C---:B------:R-:W-:Y:S01]  /*11e0*/  FFMA.FTZ R13, R21.reuse, R16, R12 ;  /* 0x00000010150d7223 */ /* 0x040fe2000001000c */
[----:B------:R-:W-:Y:S01]  /*11f0*/  HADD2.F32 R12, -RZ, R66.H1_H1 ;  /* 0x30000042ff0c7230 */ /* 0x000fe20000004100 */
[----:B------:R-:W-:-:S02]  /*1200*/  FMUL.FTZ R37, R21, UR4 ;  /* 0x0000000415257c20 */ /* 0x000fc40008410000 */
[C---:B------:R-:W-:Y:S02]  /*1210*/  FFMA.FTZ R28, R22.reuse, R28, R13 ;  /* 0x0000001c161c7223 */ /* 0x040fe4000001000d */
[----:B------:R-:W-:Y:S02]  /*1220*/  FMUL.FTZ R36, R22, UR4 ;  /* 0x0000000416247c20 */ /* 0x000fe40008410000 */
[C---:B------:R-:W-:Y:S01]  /*1230*/  FFMA.FTZ R13, R23.reuse, R12, R28 ;  /* 0x0000000c170d7223 */ /* 0x040fe2000001001c */
[----:B------:R-:W-:Y:S01]  /*1240*/  HADD2.F32 R28, -RZ, R15.H0_H0 ;  /* 0x2000000fff1c7230 */ /* 0x000fe20000004100 */
[----:B------:R-:W-:Y:S02]  /*1250*/  FMUL.FTZ R35, R23, UR4 ;  /* 0x0000000417237c20 */ /* 0x000fe40008410000 */
[----:B------:R-:W-:Y:S02]  /*1260*/  FMUL.FTZ R33, R29, UR4 ;  /* 0x000000041d217c20 */ /* 0x000fe40008410000 */
[----:B------:R-:W-:-:S02]  /*1270*/  FFMA.FTZ R14, R28, R14, R13 ;  /* 0x0000000e1c0e7223 */ /* 0x000fc4000001000d */
[----:B------:R-:W-:Y:S02]  /*1280*/  FMUL.FTZ R34, R28, UR4 ;  /* 0x000000041c227c20 */ /* 0x000fe40008410000 */
[----:B------:R-:W-:Y:S01]  /*1290*/  FFMA.FTZ R101, R29, R101, R14 ;  /* 0x000000651d657223 */ /* 0x000fe2000001000e */
        /* <DEDUP_REMOVED lines=12> */
.L_x_2934:
[----:B------:R-:W-:Y:S01]  /*1360*/  FADD.FTZ R14, R2, R2 ;  /* 0x00000002020e7221 */ /* 0x000fe20000010000 */
[----:B------:R-:W-:Y:S01]  /*1370*/  HFMA2.MMA R32, -RZ, RZ, 0, 0 ;  /* 0x00000000ff207435 */ /* 0x000fe200000001ff */
[----:B------:R-:W-:Y:S01]  /*1380*/  FADD.FTZ R12, R0, R0 ;  /* 0x00000000000c7221 */ /* 0x000fe20000010000 */
[----:B------:R-:W-:Y:S01]  /*1390*/  CS2R R30, SRZ ;  /* 0x00000000001e7805 */ /* 0x000fe2000001ff00 */
[----:B------:R-:W-:Y:S01]  /*13a0*/  FADD.FTZ R10, R3, R3 ;  /* 0x00000003030a7221 */ /* 0x000fe20000010000 */
[----:B------:R-:W-:Y:S01]  /*13b0*/  UMOV UR7, URZ ;  /* 0x0000003f00077c82 */ /* 0x000fe20008000000 */
[----:B------:R-:W-:Y:S01]  /*13c0*/  FADD.FTZ R16, R20, R20 ;  /* 0x0000001414107221 */ /* 0x000fe20000010000 */
[----:B------:R-:W-:Y:S01]  /*13d0*/  UMOV UR8, URZ ;  /* 0x0000003f00087c82 */ /* 0x000fe20008000000 */
[----:B------:R-:W-:Y:S01]  /*13e0*/  FADD.FTZ R15, R24, R24 ;  /* 0x00000018180f7221 */ /* 0x000fe20000010000 */
[----:B------:R-:W-:Y:S01]  /*13f0*/  UMOV UR9, URZ ;  /* 0x0000003f00097c82 */ /* 0x000fe20008000000 */
[----:B------:R-:W-:-:S02]  /*1400*/  FADD.FTZ R13, R25, R25 ;  /* 0x00000019190d7221 */ /* 0x000fc40000010000 */
[----:B------:R-:W-:Y:S01]  /*1410*/  FADD.FTZ R11, R26, R26 ;  /* 0x0000001a1a0b7221 */ /* 0x000fe20000010000 */
[----:B------:R-:W-:Y:S01]  /*1420*/  CS2R R24, SRZ ;  /* 0x0000000000187805 */ /* 0x000fe2000001ff00 */
[----:B------:R-:W-:Y:S02]  /*1430*/  FADD.FTZ R9, R27, R27 ;  /* 0x0000001b1b097221 */ /* 0x000fe40000010000 */
[----:B------:R-:W-:Y:S01]  /*1440*/  FADD.FTZ R8, R17, R17 ;  /* 0x0000001111087221 */ /* 0x000fe20000010000 */
[----:B------:R-:W-:Y:S01]  /*1450*/  CS2R R26, SRZ ;  /* 0x00000000001a7805 */ /* 0x000fe2000001ff00 */
[----:B------:R-:W-:Y:S01]  /*1460*/  FADD.FTZ R7, R18, R18 ;  /* 0x0000001212077221 */ /* 0x000fe20000010000 */
[----:B------:R-:W-:Y:S01]  /*1470*/  MOV R17, RZ ;  /* 0x000000ff00117202 */ /* 0x000fe20000000f00 */
[----:B------:R-:W-:Y:S02]  /*1480*/  FADD.FTZ R6, R19, R19 ;  /* 0x0000001313067221 */ /* 0x000fe40000010000 */
[----:B------:R-:W-:Y:S01]  /*1490*/  FADD.FTZ R5, R21, R21 ;  /* 0x0000001515057221 */ /* 0x000fe20000010000 */
[----:B------:R-:W-:Y:S01]  /*14a0*/  CS2R R18, SRZ ;  /* 0x0000000000127805 */ /* 0x000fe2000001ff00 */
[----:B------:R-:W-:Y:S01]  /*14b0*/  FADD.FTZ R4, R22, R22 ;  /* 0x0000001616047221 */ /* 0x000fe20000010000 */
[----:B------:R-:W-:Y:S01]  /*14c0*/  CS2R R20, SRZ ;  /* 0x0000000000147805 */ /* 0x000fe2000001ff00 */
[----:B------:R-:W-:-:S02]  /*14d0*/  FADD.FTZ R3, R23, R23 ;  /* 0x0000001717037221 */ /* 0x000fc40000010000 */
[----:B------:R-:W-:Y:S01]  /*14e0*/  FADD.FTZ R2, R28, R28 ;  /* 0x0000001c1c027221 */ /* 0x000fe20000010000 */
[----:B------:R-:W-:Y:S01]  /*14f0*/  CS2R R22, SRZ ;  /* 0x0000000000167805 */ /* 0x000fe2000001ff00 */
[----:B------:R-:W-:Y:S02]  /*1500*/  FADD.FTZ R0, R29, R29 ;  /* 0x0000001d1d007221 */ /* 0x000fe40000010000 */
[----:B------:R-:W-:Y:S02]  /*1510*/  CS2R R28, SRZ ;  /* 0x00000000001c7805 */ /* 0x000fe4000001ff00 */
.L_x_3036:
        /* <DEDUP_REMOVED lines=36> */
[----:B------:R-:W-:Y:S01]  /*1760*/  UIADD3 UR28, UR19, -0x1, URZ ;  /* 0xffffffff131c7890 */ /* 0x000fe2000fffe03f */
[C---:B------:R-:W-:Y:S01]  /*1770*/  LOP3.LUT P0, RZ, R99.reuse, 0x1f, RZ, 0xc0, !PT ;  /* 0x0000001f63ff7812 */ /* 0x040fe2000780c0ff */
[----:B------:R-:W-:Y:S01]  /*1780*/  UIMAD UR40, UR16, UR32, URZ ;  /* 0x00000020102872a4 */ /* 0x000fe2000f8e023f */
[----:B------:R-:W-:Y:S01]  /*1790*/  ISETP.NE.AND P1, PT, R99, RZ, PT ;  /* 0x000000ff6300720c */ /* 0x000fe20003f25270 */
[----:B------:R-:W-:Y:S01]  /*17a0*/  ULEA.HI UR29, UR28, UR28, URZ, 0x1 ;  /* 0x0000001c1c1d7291 */ /* 0x000fe2000f8f083f */
[----:B------:R-:W-:Y:S01]  /*17b0*/  MOV R132, 0x100 ;  /* 0x0000010000847802 */ /* 0x000fe20000000f00 */
[----:B------:R-:W-:Y:S01]  /*17c0*/  UIMAD UR40, UR17, UR33, UR40 ;  /* 0x00000021112872a4 */ /* 0x000fe2000f8e0228 */
[----:B------:R-:W-:Y:S01]  /*17d0*/  MOV R111, UR19 ;  /* 0x00000013006f7c02 */ /* 0x000fe20008000f00 */
[----:B------:R-:W-:Y:S01]  /*17e0*/  ULOP3.LUT UR29, UR29, 0xfffffe, URZ, 0xc0, !UPT ;  /* 0x00fffffe1d1d7892 */ /* 0x000fe2000f8ec03f */
[----:B------:R-:W-:-:S02]  /*17f0*/  MOV R140, c[0x0][0x16c] ;  /* 0x00005b00008c7a02 */ /* 0x000fc40000000f00 */
[----:B------:R-:W-:Y:S01]  /*1800*/  MOV R146, 0x10 ;  /* 0x0000001000927802 */ /* 0x000fe20000000f00 */
[----:B------:R-:W-:-:S06]  /*1810*/  UIADD3 UR29, UR28, -UR29, URZ ;  /* 0x8000001d1c1d7290 */ /* 0x000fcc000fffe03f */
[----:B------:R-:W-:Y:S01]  /*1820*/  MOV R113, UR29 ;  /* 0x0000001d00717c02 */ /* 0x000fe20008000f00 */
[----:B------:R-:W-:-:S03]  /*1830*/  UIMAD.WIDE.U32 UR28, UR17, UR32, URZ ;  /* 0x00000020111c72a5 */ /* 0x000fc6000f8e003f */
        /* <DEDUP_REMOVED lines=9> */
[----:B--2---:R-:W1:Y:S08]  /*18d0*/  R2UR UR38, R81 ;  /* 0x00000000512673c2 */ /* 0x004e7000000e0000 */
[----:B------:R-:W2:Y:S01]  /*18e0*/  R2UR UR39, R80 ;  /* 0x00000000502773c2 */ /* 0x000ea200000e0000 */
[----:B-1----:R-:W-:-:S02]  /*18f0*/  FMUL.FTZ R81, R94, UR38 ;  /* 0x000000265e517c20 */ /* 0x002fc40008410000 */
[----:B------:R-:W-:Y:S02]  /*1900*/  FMUL.FTZ R84, R95, UR38 ;  /* 0x000000265f547c20 */ /* 0x000fe40008410000 */
[----:B0-----:R-:W-:Y:S02]  /*1910*/  FMUL.RZ R82, R81, 0.15915493667125701904 ;  /* 0x3e22f98351527820 */ /* 0x001fe4000040c000 */
[----:B------:R-:W-:Y:S02]  /*1920*/  FMUL.FTZ R85, R96, UR38 ;  /* 0x0000002660557c20 */ /* 0x000fe40008410000 */
[----:B------:R-:W-:Y:S01]  /*1930*/  FMUL.FTZ R81, R91, UR38 ;  /* 0x000000265b517c20 */ /* 0x000fe20008410000 */
[----:B------:R-:W-:Y:S01]  /*1940*/  MUFU.SIN R103, R82 ;  /* 0x0000005200677308 */ /* 0x000fe20000000400 */
[----:B------:R-:W-:Y:S02]  /*1950*/  FMUL.RZ R87, R84, 0.15915493667125701904 ;  /* 0x3e22f98354577820 */ /* 0x000fe4000040c000 */
[----:B------:R-:W-:-:S02]  /*1960*/  FMUL.RZ R104, R85, 0.15915493667125701904 ;  /* 0x3e22f98355687820 */ /* 0x000fc4000040c000 */
[----:B------:R-:W-:Y:S02]  /*1970*/  FMUL.RZ R83, R81, 0.15915493667125701904 ;  /* 0x3e22f98351537820 */ /* 0x000fe4000040c000 */
[----:B------:R-:W-:Y:S01]  /*1980*/  FMUL.FTZ R85, R93, UR38 ;  /* 0x000000265d557c20 */ /* 0x000fe20008410000 */
[----:B------:R-:W-:Y:S01]  /*1990*/  MUFU.SIN R86, R87 ;  /* 0x0000005700567308 */ /* 0x000fe20000000400 */
[----:B------:R-:W-:Y:S02]  /*19a0*/  FMUL.FTZ R81, R92, UR38 ;  /* 0x000000265c517c20 */ /* 0x000fe40008410000 */
[----:B------:R-:W-:Y:S02]  /*19b0*/  FMUL.RZ R85, R85, 0.15915493667125701904 ;  /* 0x3e22f98355557820 */ /* 0x000fe4000040c000 */
[----:B------:R-:W-:-:S03]  /*19c0*/  FMUL.FTZ R109, R49, UR38 ;  /* 0x00000026316d7c20 */ /* 0x000fc60008410000 */
[----:B------:R0:W-:Y:S01]  /*19d0*/  MUFU.COS R84, R87 ;  /* 0x0000005700547308 */ /* 0x0001e20000000000 */
[----:B------:R-:W-:-:S07]  /*19e0*/  FMUL.RZ R109, R109, 0.15915493667125701904 ;  /* 0x3e22f9836d6d7820 */ /* 0x000fce000040c000 */
[----:B------:R-:W-:Y:S01]  /*19f0*/  MUFU.SIN R106, R85 ;  /* 0x00000055006a7308 */ /* 0x000fe20000000400 */
[----:B0-----:R-:W-:Y:S02]  /*1a00*/  FMUL.RZ R87, R81, 0.15915493667125701904 ;  /* 0x3e22f98351577820 */ /* 0x001fe4000040c000 */
[----:B------:R-:W-:-:S05]  /*1a10*/  FMUL.FTZ R81, R89, UR38 ;  /* 0x0000002659517c20 */ /* 0x000fca0008410000 */
[----:B------:R0:W-:Y:S08]  /*1a20*/  MUFU.COS R108, R85 ;  /* 0x00000055006c7308 */ /* 0x0001f00000000000 */
[----:B------:R1:W-:Y:S01]  /*1a30*/  MUFU.COS R105, R82 ;  /* 0x0000005200697308 */ /* 0x0003e20000000000 */
[----:B0-----:R-:W-:Y:S02]  /*1a40*/  FMUL.RZ R85, R81, 0.15915493667125701904 ;  /* 0x3e22f98351557820 */ /* 0x001fe4000040c000 */
[----:B------:R-:W-:-:S05]  /*1a50*/  FMUL.FTZ R81, R90, UR38 ;  /* 0x000000265a517c20 */ /* 0x000fca0008410000 */
[----:B------:R-:W-:Y:S01]  /*1a60*/  MUFU.SIN R110, R83 ;  /* 0x00000053006e7308 */ /* 0x000fe20000000400 */
[----:B-1----:R-:W-:Y:S02]  /*1a70*/  FMUL.RZ R82, R81, 0.15915493667125701904 ;  /* 0x3e22f98351527820 */ /* 0x002fe4000040c000 */
        /* <DEDUP_REMOVED lines=19> */
[----:B--2---:R-:W-:-:S05]  /*1bb0*/  MOV R104, UR39 ;  /* 0x0000002700687c02 */ /* 0x004fca0008000f00 */
[----:B------:R-:W-:Y:S02]  /*1bc0*/  FMUL.FTZ R104, R104, 1.4426950216293334961 ;  /* 0x3fb8aa3b68687820 */ /* 0x000fe40000410000 */
[----:B------:R0:W-:Y:S08]  /*1bd0*/  MUFU.COS R107, R83 ;  /* 0x00000053006b7308 */ /* 0x0001f00000000000 */
[----:B------:R-:W-:Y:S01]  /*1be0*/  MUFU.SIN R119, R85 ;  /* 0x0000005500777308 */ /* 0x000fe20000000400 */
[----:B0-----:R-:W-:-:S02]  /*1bf0*/  FMUL.RZ R83, R81, 0.15915493667125701904 ;  /* 0x3e22f98351537820 */ /* 0x001fc4000040c000 */
[----:B------:R-:W-:-:S04]  /*1c00*/  FMUL.FTZ R81, R52, UR38 ;  /* 0x0000002634517c20 */ /* 0x000fc80008410000 */
[----:B------:R-:W-:Y:S01]  /*1c10*/  FMUL.RZ R80, R81, 0.15915493667125701904 ;  /* 0x3e22f98351507820 */ /* 0x000fe2000040c000 */
[----:B------:R-:W-:Y:S01]  /*1c20*/  MUFU.SIN R115, R83 ;  /* 0x0000005300737308 */ /* 0x000fe20000000400 */
[----:B------:R-:W-:-:S07]  /*1c30*/  FMUL.FTZ R81, R95, R104 ;  /* 0x000000685f517220 */ /* 0x000fce0000410000 */
[----:B------:R0:W-:Y:S08]  /*1c40*/  MUFU.COS R116, R83 ;  /* 0x0000005300747308 */ /* 0x0001f00000000000 */
[----:B------:R-:W-:Y:S01]  /*1c50*/  MUFU.COS R120, R85 ;  /* 0x0000005500787308 */ /* 0x000fe20000000000 */
[----:B0-----:R-:W-:-:S07]  /*1c60*/  FMUL.FTZ R83, R96, R104 ;  /* 0x0000006860537220 */ /* 0x001fce0000410000 */
[----:B------:R-:W0:Y:S08]  /*1c70*/  MUFU.EX2 R85, R81 ;  /* 0x0000005100557308 */ /* 0x000e300000000800 */
[----:B------:R-:W1:Y:S08]  /*1c80*/  MUFU.EX2 R83, R83 ;  /* 0x0000005300537308 */ /* 0x000e700000000800 */
[----:B------:R-:W-:Y:S01]  /*1c90*/  MUFU.SIN R121, R87 ;  /* 0x0000005700797308 */ /* 0x000fe20000000400 */
[----:B0-----:R-:W-:-:S02]  /*1ca0*/  FMUL.FTZ R84, R85, R84 ;  /* 0x0000005455547220 */ /* 0x001fc40000410000 */
[----:B------:R-:W-:Y:S01]  /*1cb0*/  FMUL.FTZ R85, R85, R86 ;  /* 0x0000005655557220 */ /* 0x000fe20000410000 */
[----:B------:R-:W-:-:S04]  /*1cc0*/  MOV R86, UR32 ;  /* 0x0000002000567c02 */ /* 0x000fc80008000f00 */
[----:B------:R0:W-:Y:S01]  /*1cd0*/  MUFU.COS R122, R87 ;  /* 0x00000057007a7308 */ /* 0x0001e20000000000 */
[C---:B-1----:R-:W-:Y:S02]  /*1ce0*/  FMUL.FTZ R136, R83.reuse, R136 ;  /* 0x0000008853887220 */ /* 0x042fe40000410000 */
[----:B------:R-:W-:-:S05]  /*1cf0*/  FMUL.FTZ R135, R83, R102 ;  /* 0x0000006653877220 */ /* 0x000fca0000410000 */
[----:B------:R-:W-:Y:S01]  /*1d00*/  MUFU.SIN R114, R80 ;  /* 0x0000005000727308 */ /* 0x000fe20000000400 */
[----:B0-----:R-:W-:-:S07]  /*1d10*/  FMUL.FTZ R87, R93, R104 ;  /* 0x000000685d577220 */ /* 0x001fce0000410000 */
[----:B------:R0:W-:Y:S08]  /*1d20*/  MUFU.COS R138, R80 ;  /* 0x00000050008a7308 */ /* 0x0001f00000000000 */
[----:B------:R-:W1:Y:S01]  /*1d30*/  MUFU.EX2 R87, R87 ;  /* 0x0000005700577308 */ /* 0x000e620000000800 */
[----:B0-----:R-:W-:-:S04]  /*1d40*/  SHF.L.U32 R80, R99, 0x2, RZ ;  /* 0x0000000263507819 */ /* 0x001fc800000006ff */
[----:B------:R-:W-:Y:S01]  /*1d50*/  LOP3.LUT R81, R80, 0xffffff80, RZ, 0xc0, !PT ;  /* 0xffffff8050517812 */ /* 0x000fe200078ec0ff */
[----:B------:R-:W-:Y:S02]  /*1d60*/  FMUL.FTZ R80, R94, R104 ;  /* 0x000000685e507220 */ /* 0x000fe40000410000 */
[----:B------:R-:W-:Y:S01]  /*1d70*/  MUFU.SIN R117, R82 ;  /* 0x0000005200757308 */ /* 0x000fe20000000400 */
[----:B------:R-:W-:-:S05]  /*1d80*/  IADD3 R81, R81, R98, RZ ;  /* 0x0000006251517210 */ /* 0x000fca0007ffe0ff */
[----:B---3--:R0:W-:Y:S02]  /*1d90*/  STS.128 [R81.X16], R56 ;  /* 0x0000003851007388 */ /* 0x0081e4000000cc00 */
[----:B------:R2:W-:Y:S01]  /*1da0*/  MUFU.COS R118, R82 ;  /* 0x0000005200767308 */ /* 0x0005e20000000000 */
[C---:B-1----:R-:W-:Y:S01]  /*1db0*/  FMUL.FTZ R133, R87.reuse, R106 ;  /* 0x0000006a57857220 */ /* 0x042fe20000410000 */
[----:B----4-:R1:W-:Y:S01]  /*1dc0*/  STS.128 [R81.X16+0x200], R68 ;  /* 0x0002004451007388 */ /* 0x0103e2000000cc00 */
[----:B------:R-:W-:Y:S01]  /*1dd0*/  FMUL.FTZ R141, R87, R108 ;  /* 0x0000006c578d7220 */ /* 0x000fe20000410000 */
[----:B------:R-:W-:Y:S01]  /*1de0*/  MOV R87, UR33 ;  /* 0x0000002100577c02 */ /* 0x000fe20008000f00 */
[----:B------:R-:W-:Y:S01]  /*1df0*/  FMUL.FTZ R108, R88, R104 ;  /* 0x00000068586c7220 */ /* 0x000fe20000410000 */
[----:B------:R-:W-:Y:S02]  /*1e00*/  STS.128 [R81.X16+0x400], R72 ;  /* 0x0004004851007388 */ /* 0x000fe4000000cc00 */
[----:B------:R-:W3:Y:S01]  /*1e10*/  MUFU.EX2 R80, R80 ;  /* 0x0000005000507308 */ /* 0x000ee20000000800 */
[----:B--2---:R-:W-:Y:S01]  /*1e20*/  MOV R82, UR19 ;  /* 0x0000001300527c02 */ /* 0x004fe20008000f00 */
[----:B------:R-:W-:Y:S01]  /*1e30*/  STS.128 [R81.X16+0x600], R76 ;  /* 0x0006004c51007388 */ /* 0x000fe2000000cc00 */
[----:B------:R-:W-:-:S06]  /*1e40*/  NOP ;  /* 0x0000000000007918 */ /* 0x000fcc0000000000 */
[-C--:B0-----:R-:W-:Y:S01]  /*1e50*/  FMUL.FTZ R58, R84, R136.reuse ;  /* 0x00000088543a7220 */ /* 0x081fe20000410000 */
[----:B------:R-:W-:Y:S01]  /*1e60*/  ISETP.LT.OR P0, PT, R82, 0x2, P0 ;  /* 0x000000025200780c */ /* 0x000fe20000701670 */
[----:B------:R-:W-:Y:S01]  /*1e70*/  FMUL.FTZ R57, R85, R136 ;  /* 0x0000008855397220 */ /* 0x000fe20000410000 */
[----:B------:R-:W-:Y:S01]  /*1e80*/  IADD3 R82, R99, 0x200, RZ ;  /* 0x0000020063527810 */ /* 0x000fe20007ffe0ff */
[-C--:B-1----:R-:W-:Y:S01]  /*1e90*/  FFMA.FTZ R68, R85, R135.reuse, R58 ;  /* 0x0000008755447223 */ /* 0x082fe2000001003a */
[----:B------:R-:W5:Y:S01]  /*1ea0*/  LDG.E.64 R86, [R86.64] ;  /* 0x0000001e56567981 */ /* 0x000f62000c1e1b00 */
[----:B------:R-:W-:Y:S01]  /*1eb0*/  FFMA.FTZ R58, R84, R135, -R57 ;  /* 0x00000087543a7223 */ /* 0x000fe20000010839 */
[----:B------:R-:W-:Y:S01]  /*1ec0*/  MUFU.COS R137, R109 ;  /* 0x0000006d00897308 */ /* 0x000fe20000000000 */
[----:B------:R-:W-:Y:S02]  /*1ed0*/  FMUL.FTZ R59, R133, R68 ;  /* 0x00000044853b7220 */ /* 0x000fe40000410000 */
[----:B------:R-:W-:-:S02]  /*1ee0*/  @!P1 IMAD R82, R113, R132, UR7 ;  /* 0x0000000771529e24 */ /* 0x000fc4000f8e0284 */
[-C--:B------:R-:W-:Y:S02]  /*1ef0*/  FFMA.FTZ R143, R141, R58.reuse, -R59 ;  /* 0x0000003a8d8f7223 */ /* 0x080fe4000001083b */
[----:B------:R-:W-:Y:S01]  /*1f00*/  FMUL.FTZ R58, R133, R58 ;  /* 0x0000003a853a7220 */ /* 0x000fe20000410000 */
[----:B------:R-:W-:Y:S01]  /*1f10*/  @!P0 IADD3 R111, R111, -0x2, RZ ;  /* 0xfffffffe6f6f8810 */ /* 0x000fe20007ffe0ff */
[----:B------:R-:W-:Y:S01]  /*1f20*/  FMUL.FTZ R56, R50, UR38 ;  /* 0x0000002632387c20 */ /* 0x000fe20008410000 */
[----:B------:R-:W-:Y:S01]  /*1f30*/  SHF.L.U32 R102, R82, 0x3, RZ ;  /* 0x0000000352667819 */ /* 0x000fe200000006ff */
[----:B------:R-:W-:Y:S01]  /*1f40*/  FFMA.FTZ R145, R141, R68, R58 ;  /* 0x000000448d917223 */ /* 0x000fe2000001003a */
[----:B------:R-:W-:Y:S01]  /*1f50*/  MUFU.SIN R113, R109 ;  /* 0x0000006d00717308 */ /* 0x000fe20000000400 */
[----:B------:R-:W-:Y:S02]  /*1f60*/  IMAD R58, R98, 0x3, R81 ;  /* 0x00000003623a7824 */ /* 0x000fe400078e0251 */
[----:B------:R-:W-:-:S02]  /*1f70*/  @!P0 IMAD R139, R111, R140, UR7 ;  /* 0x000000076f8b8e24 */ /* 0x000fc4000f8e028c */
[----:B------:R-:W-:Y:S01]  /*1f80*/  FMUL.RZ R144, R56, 0.15915493667125701904 ;  /* 0x3e22f98338907820 */ /* 0x000fe2000040c000 */
[----:B------:R-:W0:Y:S01]  /*1f90*/  LDS.128 R68, [R58.X16] ;  /* 0x000000003a447984 */ /* 0x000e22000000cc00 */
[C---:B---3--:R-:W-:Y:S02]  /*1fa0*/  FMUL.FTZ R140, R80.reuse, R105 ;  /* 0x00000069508c7220 */ /* 0x048fe40000410000 */
[----:B------:R-:W-:Y:S01]  /*1fb0*/  FMUL.FTZ R132, R80, R103 ;  /* 0x0000006750847220 */ /* 0x000fe20000410000 */
[----:B------:R-:W1:Y:S01]  /*1fc0*/  LDS.128 R72, [R58.X16+0x10] ;  /* 0x000010003a487984 */ /* 0x000e62000000cc00 */
[-C--:B------:R-:W-:Y:S01]  /*1fd0*/  FMUL.FTZ R56, R91, R104.reuse ;  /* 0x000000685b387220 */ /* 0x080fe20000410000 */
[----:B------:R-:W-:Y:S01]  /*1fe0*/  MUFU.EX2 R108, R108 ;  /* 0x0000006c006c7308 */ /* 0x000fe20000000800 */
[-C--:B------:R-:W-:Y:S01]  /*1ff0*/  FMUL.FTZ R57, R92, R104.reuse ;  /* 0x000000685c397220 */ /* 0x080fe20000410000 */
[----:B------:R-:W2:Y:S01]  /*2000*/  LDS.128 R76, [R58.X16+0x20] ;  /* 0x000020003a4c7984 */ /* 0x000ea2000000cc00 */
[----:B------:R-:W-:-:S02]  /*2010*/  FMUL.FTZ R105, R55, R104 ;  /* 0x0000006837697220 */ /* 0x000fc40000410000 */
[-C--:B------:R-:W-:Y:S01]  /*2020*/  FMUL.FTZ R59, R90, R104.reuse ;  /* 0x000000685a3b7220 */ /* 0x080fe20000410000 */
[----:B------:R-:W3:Y:S02]  /*2030*/  LDS.128 R80, [R58.X16+0x30] ;  /* 0x000030003a507984 */ /* 0x000ee4000000cc00 */
[----:B------:R4:W0:Y:S02]  /*2040*/  MUFU.EX2 R131, R56 ;  /* 0x0000003800837308 */ /* 0x0008240000000800 */
[----:B------:R4:W-:Y:S06]  /*2050*/  STS.64 [R102+0x7780], R84 ;  /* 0x0077805466007388 */ /* 0x0009ec0000000a00 */
[----:B------:R0:W0:Y:S01]  /*2060*/  MUFU.EX2 R129, R57 ;  /* 0x0000003900817308 */ /* 0x0000220000000800 */
[----:B----4-:R-:W-:-:S02]  /*2070*/  FMUL.FTZ R56, R89, R104 ;  /* 0x0000006859387220 */ /* 0x010fc40000410000 */
[----:B------:R-:W-:-:S05]  /*2080*/  @!P0 IMAD.WIDE R102, R139, R146, UR10 ;  /* 0x0000000a8b668e25 */ /* 0x000fca000f8e0292 */
[----:B------:R4:W-:Y:S01]  /*2090*/  MUFU.EX2 R106, R105 ;  /* 0x00000069006a7308 */ /* 0x0009e20000000800 */
[----:B0-----:R-:W-:Y:S01]  /*20a0*/  MOV R57, RZ ;  /* 0x000000ff00397202 */ /* 0x001fe20000000f00 */
[C---:B------:R-:W-:Y:S02]  /*20b0*/  FMUL.FTZ R139, R132.reuse, R143 ;  /* 0x0000008f848b7220 */ /* 0x040fe40000410000 */
[C---:B------:R-:W-:Y:S02]  /*20c0*/  FMUL.FTZ R130, R131.reuse, R130 ;  /* 0x0000008283827220 */ /* 0x040fe40000410000 */
[----:B------:R-:W-:Y:S02]  /*20d0*/  FMUL.FTZ R131, R131, R110 ;  /* 0x0000006e83837220 */ /* 0x000fe40000410000 */
[----:B------:R0:W1:Y:S01]  /*20e0*/  MUFU.EX2 R127, R56 ;  /* 0x00000038007f7308 */ /* 0x0000620000000800 */
[-C--:B----4-:R-:W-:Y:S02]  /*20f0*/  FMUL.FTZ R105, R132, R145.reuse ;  /* 0x0000009184697220 */ /* 0x090fe40000410000 */
[----:B------:R-:W-:-:S05]  /*2100*/  FFMA.FTZ R139, R140, R145, R139 ;  /* 0x000000918c8b7223 */ /* 0x000fca000001008b */
[----:B------:R4:W1:Y:S01]  /*2110*/  MUFU.EX2 R125, R59 ;  /* 0x0000003b007d7308 */ /* 0x0008620000000800 */
[----:B0-----:R-:W-:Y:S01]  /*2120*/  MOV R56, 0x3f800000 ;  /* 0x3f80000000387802 */ /* 0x001fe20000000f00 */
[----:B------:R-:W-:Y:S02]  /*2130*/  FFMA.FTZ R143, R140, R143, -R105 ;  /* 0x0000008f8c8f7223 */ /* 0x000fe40000010869 */
[----:B------:R-:W-:Y:S02]  /*2140*/  FMUL.FTZ R110, R131, R139 ;  /* 0x0000008b836e7220 */ /* 0x000fe40000410000 */
[----:B------:R-:W-:Y:S02]  /*2150*/  FMUL.FTZ R109, R53, R104 ;  /* 0x00000068356d7220 */ /* 0x000fe40000410000 */
[----:B------:R-:W-:Y:S01]  /*2160*/  MUFU.COS R111, R144 ;  /* 0x00000090006f7308 */ /* 0x000fe20000000000 */
[----:B----4-:R-:W-:Y:S01]  /*2170*/  CS2R R58, SRZ ;  /* 0x00000000003a7805 */ /* 0x010fe2000001ff00 */
[----:B------:R-:W-:Y:S01]  /*2180*/  BAR.SYNC.DEFER_BLOCKING 0x0 ;  /* 0x0000000000007b1d */ /* 0x000fe20000010000 */
[----:B------:R-:W-:-:S02]  /*2190*/  FMUL.FTZ R142, R129, R142 ;  /* 0x0000008e818e7220 */ /* 0x000fc40000410000 */
[----:B------:R-:W-:Y:S02]  /*21a0*/  FMUL.FTZ R129, R129, R112 ;  /* 0x0000007081817220 */ /* 0x000fe40000410000 */
[----:B------:R-:W-:-:S04]  /*21b0*/  FFMA.FTZ R110, R130, R143, -R110 ;  /* 0x0000008f826e7223 */ /* 0x000fc8000001086e */
[----:B------:R-:W-:Y:S02]  /*21c0*/  FMUL.FTZ R112, R129, R110 ;  /* 0x0000006e81707220 */ /* 0x000fe40000410000 */
[C---:B-1----:R-:W-:Y:S02]  /*21d0*/  FMUL.FTZ R128, R127.reuse, R128 ;  /* 0x000000807f807220 */ /* 0x042fe40000410000 */
[----:B------:R-:W-:Y:S01]  /*21e0*/  FMUL.FTZ R127, R127, R124 ;  /* 0x0000007c7f7f7220 */ /* 0x000fe20000410000 */
[----:B------:R0:W5:Y:S02]  /*21f0*/  @!P0 LDG.E.128 R56, [R102.64] ;  /* 0x0000001e66388981 */ /* 0x000164000c1e1d00 */
[----:B0-----:R-:W-:-:S04]  /*2200*/  FMUL.FTZ R102, R131, R143 ;  /* 0x0000008f83667220 */ /* 0x001fc80000410000 */
[----:B------:R-:W-:-:S04]  /*2210*/  FFMA.FTZ R139, R130, R139, R102 ;  /* 0x0000008b828b7223 */ /* 0x000fc80000010066 */
[-C--:B------:R-:W-:Y:S02]  /*2220*/  FMUL.FTZ R103, R129, R139.reuse ;  /* 0x0000008b81677220 */ /* 0x080fe40000410000 */
[C---:B------:R-:W-:Y:S02]  /*2230*/  FFMA.FTZ R112, R142.reuse, R139, R112 ;  /* 0x0000008b8e707223 */ /* 0x040fe40000010070 */
[----:B------:R-:W-:Y:S02]  /*2240*/  FFMA.FTZ R110, R142, R110, -R103 ;  /* 0x0000006e8e6e7223 */ /* 0x000fe40000010867 */
[----:B------:R-:W-:Y:S02]  /*2250*/  FMUL.FTZ R139, R127, R112 ;  /* 0x000000707f8b7220 */ /* 0x000fe40000410000 */
[----:B------:R-:W-:Y:S02]  /*2260*/  FMUL.FTZ R126, R125, R126 ;  /* 0x0000007e7d7e7220 */ /* 0x000fe40000410000 */
[----:B------:R-:W-:-:S02]  /*2270*/  FMUL.FTZ R143, R127, R110 ;  /* 0x0000006e7f8f7220 */ /* 0x000fc40000410000 */
[----:B------:R-:W-:Y:S02]  /*2280*/  FMUL.FTZ R125, R125, R134 ;  /* 0x000000867d7d7220 */ /* 0x000fe40000410000 */
[C---:B------:R-:W-:Y:S01]  /*2290*/  FFMA.FTZ R139, R128.reuse, R110, -R139 ;  /* 0x0000006e808b7223 */ /* 0x040fe2000001088b */
[----:B------:R-:W0:Y:S01]  /*22a0*/  MUFU.EX2 R109, R109 ;  /* 0x0000006d006d7308 */ /* 0x000e220000000800 */
[----:B------:R-:W-:Y:S02]  /*22b0*/  FFMA.FTZ R143, R128, R112, R143 ;  /* 0x00000070808f7223 */ /* 0x000fe4000001008f */
[----:B------:R-:W-:Y:S02]  /*22c0*/  FMUL.FTZ R112, R125, R139 ;  /* 0x0000008b7d707220 */ /* 0x000fe40000410000 */
[----:B------:R-:W-:Y:S02]  /*22d0*/  FMUL.FTZ R102, R51, R104 ;  /* 0x0000006833667220 */ /* 0x000fe40000410000 */
[----:B------:R-:W-:-:S02]  /*22e0*/  FMUL.FTZ R124, R106, R107 ;  /* 0x0000006b6a7c7220 */ /* 0x000fc40000410000 */
[----:B------:R-:W-:Y:S02]  /*22f0*/  FMUL.FTZ R107, R125, R143 ;  /* 0x0000008f7d6b7220 */ /* 0x000fe40000410000 */
[----:B------:R-:W-:Y:S02]  /*2300*/  FMUL.FTZ R123, R106, R123 ;  /* 0x0000007b6a7b7220 */ /* 0x000fe40000410000 */
[----:B------:R-:W-:Y:S02]  /*2310*/  FFMA.FTZ R112, R126, R143, R112 ;  /* 0x0000008f7e707223 */ /* 0x000fe40000010070 */
[----:B------:R-:W-:Y:S01]  /*2320*/  FMUL.FTZ R105, R54, R104 ;  /* 0x0000006836697220 */ /* 0x000fe20000410000 */
[----:B------:R-:W1:Y:S01]  /*2330*/  MUFU.EX2 R102, R102 ;  /* 0x0000006600667308 */ /* 0x000e620000000800 */
[----:B------:R-:W-:Y:S02]  /*2340*/  FFMA.FTZ R107, R126, R139, -R107 ;  /* 0x0000008b7e6b7223 */ /* 0x000fe4000001086b */
[----:B------:R-:W-:-:S02]  /*2350*/  FMUL.FTZ R106, R123, R112 ;  /* 0x000000707b6a7220 */ /* 0x000fc40000410000 */
[----:B------:R-:W-:Y:S02]  /*2360*/  FMUL.FTZ R139, R123, R107 ;  /* 0x0000006b7b8b7220 */ /* 0x000fe40000410000 */
[----:B------:R-:W-:Y:S01]  /*2370*/  FMUL.FTZ R121, R108, R121 ;  /* 0x000000796c797220 */ /* 0x000fe20000410000 */
[----:B------:R-:W4:Y:S01]  /*2380*/  MUFU.EX2 R105, R105 ;  /* 0x0000006900697308 */ /* 0x000f220000000800 */
[----:B------:R-:W-:Y:S02]  /*2390*/  FFMA.FTZ R106, R124, R107, -R106 ;  /* 0x0000006b7c6a7223 */ /* 0x000fe4000001086a */
[-C--:B------:R-:W-:Y:S02]  /*23a0*/  FMUL.FTZ R103, R52, R104.reuse ;  /* 0x0000006834677220 */ /* 0x080fe40000410000 */
[-C--:B------:R-:W-:Y:S02]  /*23b0*/  FMUL.FTZ R110, R49, R104.reuse ;  /* 0x00000068316e7220 */ /* 0x080fe40000410000 */
[----:B------:R-:W-:-:S02]  /*23c0*/  FMUL.FTZ R104, R50, R104 ;  /* 0x0000006832687220 */ /* 0x000fc40000410000 */
[C---:B0-----:R-:W-:Y:S02]  /*23d0*/  FMUL.FTZ R120, R109.reuse, R120 ;  /* 0x000000786d787220 */ /* 0x041fe40000410000 */
[----:B------:R-:W-:Y:S02]  /*23e0*/  FMUL.FTZ R119, R109, R119 ;  /* 0x000000776d777220 */ /* 0x000fe40000410000 */
[----:B------:R-:W-:Y:S02]  /*23f0*/  FMUL.FTZ R122, R108, R122 ;  /* 0x0000007a6c7a7220 */ /* 0x000fe40000410000 */
[----:B------:R-:W-:Y:S02]  /*2400*/  FFMA.FTZ R112, R124, R112, R139 ;  /* 0x000000707c707223 */ /* 0x000fe4000001008b */
[C---:B------:R-:W-:Y:S01]  /*2410*/  FMUL.FTZ R109, R121.reuse, R106 ;  /* 0x0000006a796d7220 */ /* 0x040fe20000410000 */
[----:B------:R-:W0:Y:S01]  /*2420*/  MUFU.EX2 R103, R103 ;  /* 0x0000006700677308 */ /* 0x000e220000000800 */
[----:B------:R-:W-:-:S02]  /*2430*/  FMUL.FTZ R107, R121, R112 ;  /* 0x00000070796b7220 */ /* 0x000fc40000410000 */
[----:B------:R-:W-:Y:S02]  /*2440*/  FFMA.FTZ R109, R122, R112, R109 ;  /* 0x000000707a6d7223 */ /* 0x000fe4000001006d */
[----:B-1----:R-:W-:-:S03]  /*2450*/  FMUL.FTZ R116, R102, R116 ;  /* 0x0000007466747220 */ /* 0x002fc60000410000 */
[----:B------:R-:W1:Y:S01]  /*2460*/  MUFU.EX2 R104, R104 ;  /* 0x0000006800687308 */ /* 0x000e620000000800 */
[----:B------:R-:W-:Y:S02]  /*2470*/  FMUL.FTZ R115, R102, R115 ;  /* 0x0000007366737220 */ /* 0x000fe40000410000 */
[----:B------:R-:W-:-:S05]  /*2480*/  FFMA.FTZ R107, R122, R106, -R107 ;  /* 0x0000006a7a6b7223 */ /* 0x000fca000001086b */
[----:B------:R-:W1:Y:S01]  /*2490*/  MUFU.SIN R139, R144 ;  /* 0x00000090008b7308 */ /* 0x000e620000000400 */
[----:B------:R-:W-:Y:S02]  /*24a0*/  FMUL.FTZ R102, R119, R109 ;  /* 0x0000006d77667220 */ /* 0x000fe40000410000 */
[C---:B----4-:R-:W-:Y:S02]  /*24b0*/  FMUL.FTZ R118, R105.reuse, R118 ;  /* 0x0000007669767220 */ /* 0x050fe40000410000 */
[----:B------:R-:W-:Y:S02]  /*24c0*/  FMUL.FTZ R117, R105, R117 ;  /* 0x0000007569757220 */ /* 0x000fe40000410000 */
[-C--:B------:R-:W-:Y:S02]  /*24d0*/  FMUL.FTZ R105, R119, R107.reuse ;  /* 0x0000006b77697220 */ /* 0x080fe40000410000 */
[C---:B------:R-:W-:Y:S02]  /*24e0*/  FFMA.FTZ R102, R120.reuse, R107, -R102 ;  /* 0x0000006b78667223 */ /* 0x040fe40000010866 */
[----:B------:R-:W-:-:S02]  /*24f0*/  FFMA.FTZ R105, R120, R109, R105 ;  /* 0x0000006d78697223 */ /* 0x000fc40000010069 */
[----:B------:R-:W-:Y:S02]  /*2500*/  FMUL.FTZ R106, R117, R102 ;  /* 0x00000066756a7220 */ /* 0x000fe40000410000 */
[C---:B0-----:R-:W-:Y:S02]  /*2510*/  FMUL.FTZ R138, R103.reuse, R138 ;  /* 0x0000008a678a7220 */ /* 0x041fe40000410000 */
[----:B------:R-:W-:Y:S02]  /*2520*/  FMUL.FTZ R114, R103, R114 ;  /* 0x0000007267727220 */ /* 0x000fe40000410000 */
[----:B------:R-:W-:Y:S02]  /*2530*/  FMUL.FTZ R103, R117, R105 ;  /* 0x0000006975677220 */ /* 0x000fe40000410000 */
[C---:B-1----:R-:W-:Y:S02]  /*2540*/  FMUL.FTZ R134, R104.reuse, R111 ;  /* 0x0000006f68867220 */ /* 0x042fe40000410000 */
[----:B------:R-:W-:Y:S01]  /*2550*/  FMUL.FTZ R139, R104, R139 ;  /* 0x0000008b688b7220 */ /* 0x000fe20000410000 */
[--C-:B------:R-:W-:Y:S01]  /*2560*/  HADD2.F32 R104, -RZ, R68.reuse.H0_H0 ;  /* 0x20000044ff687230 */ /* 0x100fe20000004100 */
[C---:B------:R-:W-:Y:S01]  /*2570*/  FFMA.FTZ R112, R118.reuse, R105, R106 ;  /* 0x0000006976707223 */ /* 0x040fe2000001006a */
[----:B------:R-:W-:Y:S01]  /*2580*/  HADD2.F32 R106, -RZ, R68.H1_H1 ;  /* 0x30000044ff6a7230 */ /* 0x000fe20000004100 */
[----:B------:R-:W0:Y:S01]  /*2590*/  MUFU.EX2 R110, R110 ;  /* 0x0000006e006e7308 */ /* 0x000e220000000800 */
[----:B------:R-:W-:Y:S01]  /*25a0*/  FFMA.FTZ R103, R118, R102, -R103 ;  /* 0x0000006676677223 */ /* 0x000fe20000010867 */
[----:B------:R-:W-:-:S02]  /*25b0*/  HADD2.F32 R105, -RZ, R69.H0_H0 ;  /* 0x20000045ff697230 */ /* 0x000fc40000004100 */
[----:B------:R-:W-:Y:S01]  /*25c0*/  HADD2.F32 R107, -RZ, R69.H1_H1 ;  /* 0x30000045ff6b7230 */ /* 0x000fe20000004100 */
[C---:B------:R-:W-:Y:S01]  /*25d0*/  FMUL.FTZ R202, R95.reuse, R104 ;  /* 0x000000685fca7220 */ /* 0x040fe20000410000 */
[--C-:B------:R-:W-:Y:S01]  /*25e0*/  HADD2.F32 R102, -RZ, R60.reuse.H0_H0 ;  /* 0x2000003cff667230 */ /* 0x100fe20000004100 */
[----:B------:R-:W-:Y:S01]  /*25f0*/  FMUL.FTZ R201, R95, R106 ;  /* 0x0000006a5fc97220 */ /* 0x000fe20000410000 */
[----:B------:R-:W-:Y:S01]  /*2600*/  HADD2.F32 R68, -RZ, R60.H1_H1 ;  /* 0x3000003cff447230 */ /* 0x000fe20000004100 */
[C---:B------:R-:W-:Y:S02]  /*2610*/  FMUL.FTZ R200, R96.reuse, R105 ;  /* 0x0000006960c87220 */ /* 0x040fe40000410000 */
[----:B------:R-:W-:Y:S02]  /*2620*/  FMUL.FTZ R199, R96, R107 ;  /* 0x0000006b60c77220 */ /* 0x000fe40000410000 */
[C---:B------:R-:W-:Y:S02]  /*2630*/  FMUL.FTZ R202, R102.reuse, R202 ;  /* 0x000000ca66ca7220 */ /* 0x040fe40000410000 */
[----:B------:R-:W-:-:S02]  /*2640*/  FMUL.FTZ R201, R102, R201 ;  /* 0x000000c966c97220 */ /* 0x000fc40000410000 */
[C---:B------:R-:W-:Y:S02]  /*2650*/  FMUL.FTZ R200, R68.reuse, R200 ;  /* 0x000000c844c87220 */ /* 0x040fe40000410000 */
[----:B------:R-:W-:Y:S02]  /*2660*/  FMUL.FTZ R199, R68, R199 ;  /* 0x000000c744c77220 */ /* 0x000fe40000410000 */
[CC--:B------:R-:W-:Y:S02]  /*2670*/  FMUL.FTZ R102, R202.reuse, R136.reuse ;  /* 0x00000088ca667220 */ /* 0x0c0fe40000410000 */
[C---:B------:R-:W-:Y:S02]  /*2680*/  FMUL.FTZ R68, R201.reuse, R136 ;  /* 0x00000088c9447220 */ /* 0x040fe40000410000 */
[-C--:B------:R-:W-:Y:S02]  /*2690*/  FFMA.FTZ R102, R201, R135.reuse, R102 ;  /* 0x00000087c9667223 */ /* 0x080fe40000010066 */
[----:B------:R-:W-:Y:S01]  /*26a0*/  FFMA.FTZ R69, R202, R135, -R68 ;  /* 0x00000087ca457223 */ /* 0x000fe20000010844 */
[----:B------:R-:W-:Y:S01]  /*26b0*/  HADD2.F32 R108, -RZ, R70.H0_H0 ;  /* 0x20000046ff6c7230 */ /* 0x000fe20000004100 */
[----:B0-----:R-:W-:-:S02]  /*26c0*/  FMUL.FTZ R137, R110, R137 ;  /* 0x000000896e897220 */ /* 0x001fc40000410000 */
[----:B------:R-:W-:Y:S01]  /*26d0*/  FMUL.FTZ R113, R110, R113 ;  /* 0x000000716e717220 */ /* 0x000fe20000410000 */
[----:B------:R-:W-:Y:S01]  /*26e0*/  HADD2.F32 R110, -RZ, R70.H1_H1 ;  /* 0x30000046ff6e7230 */ /* 0x000fe20000004100 */
[----:B------:R-:W-:Y:S02]  /*26f0*/  FADD.FTZ R102, R199, R102 ;  /* 0x00000066c7667221 */ /* 0x000fe40000010000 */
[----:B------:R-:W-:Y:S01]  /*2700*/  FADD.FTZ R68, R200, R69 ;  /* 0x00000045c8447221 */ /* 0x000fe20000010000 */
[--C-:B------:R-:W-:Y:S02]  /*2710*/  HADD2.F32 R109, -RZ, R71.reuse.H0_H0 ;  /* 0x20000047ff6d7230 */ /* 0x100fe40000004100 */
[----:B------:R-:W-:Y:S01]  /*2720*/  HADD2.F32 R111, -RZ, R71.H1_H1 ;  /* 0x30000047ff6f7230 */ /* 0x000fe20000004100 */
[C---:B------:R-:W-:Y:S01]  /*2730*/  FMUL.FTZ R206, R93.reuse, R108 ;  /* 0x0000006c5dce7220 */ /* 0x040fe20000410000 */
[----:B------:R-:W-:Y:S01]  /*2740*/  HADD2.F32 R71, -RZ, R61.H0_H0 ;  /* 0x2000003dff477230 */ /* 0x000fe20000004100 */
[----:B------:R-:W-:-:S02]  /*2750*/  FMUL.FTZ R205, R93, R110 ;  /* 0x0000006e5dcd7220 */ /* 0x000fc40000410000 */
[C---:B------:R-:W-:Y:S02]  /*2760*/  FMUL.FTZ R69, R133.reuse, R102 ;  /* 0x0000006685457220 */ /* 0x040fe40000410000 */
[----:B------:R-:W-:Y:S02]  /*2770*/  FMUL.FTZ R70, R133, R68 ;  /* 0x0000004485467220 */ /* 0x000fe40000410000 */
[C---:B------:R-:W-:Y:S02]  /*2780*/  FMUL.FTZ R206, R71.reuse, R206 ;  /* 0x000000ce47ce7220 */ /* 0x040fe40000410000 */
[----:B------:R-:W-:Y:S02]  /*2790*/  FMUL.FTZ R205, R71, R205 ;  /* 0x000000cd47cd7220 */ /* 0x000fe40000410000 */
[C---:B------:R-:W-:Y:S02]  /*27a0*/  FFMA.FTZ R69, R141.reuse, R68, -R69 ;  /* 0x000000448d457223 */ /* 0x040fe40000010845 */
[----:B------:R-:W-:-:S02]  /*27b0*/  FFMA.FTZ R70, R141, R102, R70 ;  /* 0x000000668d467223 */ /* 0x000fc40000010046 */
[----:B------:R-:W-:Y:S02]  /*27c0*/  FADD.FTZ R69, R206, R69 ;  /* 0x00000045ce457221 */ /* 0x000fe40000010000 */
[----:B------:R-:W-:Y:S02]  /*27d0*/  FADD.FTZ R71, R205, R70 ;  /* 0x00000046cd477221 */ /* 0x000fe40000010000 */
[----:B------:R-:W-:Y:S01]  /*27e0*/  FMUL.FTZ R102, R115, R112 ;  /* 0x0000007073667220 */ /* 0x000fe20000410000 */
[----:B------:R-:W-:Y:S01]  /*27f0*/  HADD2.F32 R143, -RZ, R61.H1_H1 ;  /* 0x3000003dff8f7230 */ /* 0x000fe20000004100 */
[C---:B------:R-:W-:Y:S02]  /*2800*/  FMUL.FTZ R204, R94.reuse, R109 ;  /* 0x0000006d5ecc7220 */ /* 0x040fe40000410000 */
[----:B------:R-:W-:Y:S02]  /*2810*/  FMUL.FTZ R203, R94, R111 ;  /* 0x0000006f5ecb7220 */ /* 0x000fe40000410000 */
[----:B------:R-:W-:-:S02]  /*2820*/  FMUL.FTZ R68, R132, R71 ;  /* 0x0000004784447220 */ /* 0x000fc40000410000 */
[----:B------:R-:W-:Y:S02]  /*2830*/  FMUL.FTZ R70, R132, R69 ;  /* 0x0000004584467220 */ /* 0x000fe40000410000 */
[-C--:B------:R-:W-:Y:S02]  /*2840*/  FFMA.FTZ R151, R116, R103.reuse, -R102 ;  /* 0x0000006774977223 */ /* 0x080fe40000010866 */
[----:B------:R-:W-:Y:S02]  /*2850*/  FMUL.FTZ R103, R115, R103 ;  /* 0x0000006773677220 */ /* 0x000fe40000410000 */
[C---:B------:R-:W-:Y:S02]  /*2860*/  FMUL.FTZ R204, R143.reuse, R204 ;  /* 0x000000cc8fcc7220 */ /* 0x040fe40000410000 */
[----:B------:R-:W-:Y:S02]  /*2870*/  FMUL.FTZ R203, R143, R203 ;  /* 0x000000cb8fcb7220 */ /* 0x000fe40000410000 */
[----:B------:R-:W-:-:S02]  /*2880*/  FFMA.FTZ R70, R140, R71, R70 ;  /* 0x000000478c467223 */ /* 0x000fc40000010046 */
[----:B------:R-:W-:Y:S01]  /*2890*/  FFMA.FTZ R69, R140, R69, -R68 ;  /* 0x000000458c457223 */ /* 0x000fe20000010844 */
[--C-:B------:R-:W-:Y:S01]  /*28a0*/  HADD2.F32 R144, -RZ, R72.reuse.H1_H1 ;  /* 0x30000048ff907230 */ /* 0x100fe20000004100 */
[----:B------:R-:W-:Y:S01]  /*28b0*/  FFMA.FTZ R103, R116, R112, R103 ;  /* 0x0000007074677223 */ /* 0x000fe20000010067 */
[----:B------:R-:W-:Y:S01]  /*28c0*/  HADD2.F32 R112, -RZ, R72.H0_H0 ;  /* 0x20000048ff707230 */ /* 0x000fe20000004100 */
[----:B------:R-:W-:Y:S02]  /*28d0*/  FADD.FTZ R70, R203, R70 ;  /* 0x00000046cb467221 */ /* 0x000fe40000010000 */
[----:B------:R-:W-:Y:S01]  /*28e0*/  FADD.FTZ R69, R204, R69 ;  /* 0x00000045cc457221 */ /* 0x000fe20000010000 */
[----:B------:R-:W-:Y:S01]  /*28f0*/  HADD2.F32 R72, -RZ, R62.H0_H0 ;  /* 0x2000003eff487230 */ /* 0x000fe20000004100 */
[C---:B------:R-:W-:Y:S02]  /*2900*/  FMUL.FTZ R68, R131.reuse, R70 ;  /* 0x0000004683447220 */ /* 0x040fe40000410000 */
[----:B------:R-:W-:-:S02]  /*2910*/  FMUL.FTZ R71, R131, R69 ;  /* 0x0000004583477220 */ /* 0x000fc40000410000 */
[C---:B------:R-:W-:Y:S02]  /*2920*/  FMUL.FTZ R208, R91.reuse, R112 ;  /* 0x000000705bd07220 */ /* 0x040fe40000410000 */
[----:B------:R-:W-:Y:S02]  /*2930*/  FMUL.FTZ R207, R91, R144 ;  /* 0x000000905bcf7220 */ /* 0x000fe40000410000 */
[C---:B------:R-:W-:Y:S02]  /*2940*/  FFMA.FTZ R69, R130.reuse, R69, -R68 ;  /* 0x0000004582457223 */ /* 0x040fe40000010844 */
[----:B------:R-:W-:Y:S02]  /*2950*/  FFMA.FTZ R70, R130, R70, R71 ;  /* 0x0000004682467223 */ /* 0x000fe40000010047 */
[C---:B------:R-:W-:Y:S02]  /*2960*/  FMUL.FTZ R208, R72.reuse, R208 ;  /* 0x000000d048d07220 */ /* 0x040fe40000410000 */
[----:B------:R-:W-:Y:S01]  /*2970*/  FMUL.FTZ R207, R72, R207 ;  /* 0x000000cf48cf7220 */ /* 0x000fe20000410000 */
[--C-:B------:R-:W-:Y:S01]  /*2980*/  HADD2.F32 R143, -RZ, R73.reuse.H0_H0 ;  /* 0x20000049ff8f7230 */ /* 0x100fe20000004100 */
[----:B------:R-:W-:Y:S01]  /*2990*/  FADD.FTZ R69, R208, R69 ;  /* 0x00000045d0457221 */ /* 0x000fe20000010000 */
[----:B------:R-:W-:Y:S01]  /*29a0*/  HADD2.F32 R145, -RZ, R73.H1_H1 ;  /* 0x30000049ff917230 */ /* 0x000fe20000004100 */
[----:B------:R-:W-:Y:S01]  /*29b0*/  FADD.FTZ R70, R207, R70 ;  /* 0x00000046cf467221 */ /* 0x000fe20000010000 */
[----:B------:R-:W-:Y:S01]  /*29c0*/  HADD2.F32 R72, -RZ, R62.H1_H1 ;  /* 0x3000003eff487230 */ /* 0x000fe20000004100 */
[----:B------:R-:W-:-:S02]  /*29d0*/  FMUL.FTZ R210, R92, R143 ;  /* 0x0000008f5cd27220 */ /* 0x000fc40000410000 */
[----:B------:R-:W-:Y:S02]  /*29e0*/  FMUL.FTZ R209, R92, R145 ;  /* 0x000000915cd17220 */ /* 0x000fe40000410000 */
[C---:B------:R-:W-:Y:S02]  /*29f0*/  FMUL.FTZ R68, R129.reuse, R70 ;  /* 0x0000004681447220 */ /* 0x040fe40000410000 */
[----:B------:R-:W-:Y:S02]  /*2a00*/  FMUL.FTZ R71, R129, R69 ;  /* 0x0000004581477220 */ /* 0x000fe40000410000 */
[C---:B------:R-:W-:Y:S02]  /*2a10*/  FMUL.FTZ R210, R72.reuse, R210 ;  /* 0x000000d248d27220 */ /* 0x040fe40000410000 */
[----:B------:R-:W-:Y:S02]  /*2a20*/  FMUL.FTZ R209, R72, R209 ;  /* 0x000000d148d17220 */ /* 0x000fe40000410000 */
[----:B------:R-:W-:-:S02]  /*2a30*/  FFMA.FTZ R69, R142, R69, -R68 ;  /* 0x000000458e457223 */ /* 0x000fc40000010844 */
[----:B------:R-:W-:Y:S01]  /*2a40*/  FFMA.FTZ R70, R142, R70, R71 ;  /* 0x000000468e467223 */ /* 0x000fe20000010047 */
[--C-:B------:R-:W-:Y:S01]  /*2a50*/  HADD2.F32 R146, -RZ, R74.reuse.H0_H0 ;  /* 0x2000004aff927230 */ /* 0x100fe20000004100 */
[----:B------:R-:W-:Y:S01]  /*2a60*/  FADD.FTZ R69, R210, R69 ;  /* 0x00000045d2457221 */ /* 0x000fe20000010000 */
[----:B------:R-:W-:Y:S01]  /*2a70*/  HADD2.F32 R148, -RZ, R74.H1_H1 ;  /* 0x3000004aff947230 */ /* 0x000fe20000004100 */
[----:B------:R-:W-:Y:S01]  /*2a80*/  FADD.FTZ R70, R209, R70 ;  /* 0x00000046d1467221 */ /* 0x000fe20000010000 */
[----:B------:R-:W-:Y:S01]  /*2a90*/  HADD2.F32 R72, -RZ, R63.H0_H0 ;  /* 0x2000003fff487230 */ /* 0x000fe20000004100 */
[C---:B------:R-:W-:Y:S02]  /*2aa0*/  FMUL.FTZ R218, R89.reuse, R146 ;  /* 0x0000009259da7220 */ /* 0x040fe40000410000 */
[----:B------:R-:W-:Y:S02]  /*2ab0*/  FMUL.FTZ R217, R89, R148 ;  /* 0x0000009459d97220 */ /* 0x000fe40000410000 */
[----:B------:R-:W-:-:S02]  /*2ac0*/  FMUL.FTZ R68, R127, R70 ;  /* 0x000000467f447220 */ /* 0x000fc40000410000 */
[----:B------:R-:W-:Y:S02]  /*2ad0*/  FMUL.FTZ R71, R127, R69 ;  /* 0x000000457f477220 */ /* 0x000fe40000410000 */
[C---:B------:R-:W-:Y:S02]  /*2ae0*/  FMUL.FTZ R218, R72.reuse, R218 ;  /* 0x000000da48da7220 */ /* 0x040fe40000410000 */
[----:B------:R-:W-:Y:S02]  /*2af0*/  FMUL.FTZ R217, R72, R217 ;  /* 0x000000d948d97220 */ /* 0x000fe40000410000 */
[C---:B------:R-:W-:Y:S02]  /*2b00*/  FFMA.FTZ R69, R128.reuse, R69, -R68 ;  /* 0x0000004580457223 */ /* 0x040fe40000010844 */
[----:B------:R-:W-:Y:S01]  /*2b10*/  FFMA.FTZ R70, R128, R70, R71 ;  /* 0x0000004680467223 */ /* 0x000fe20000010047 */
        /* <DEDUP_REMOVED lines=11> */
[----:B------:R-:W-:-:S02]  /*2bd0*/  FFMA.FTZ R70, R126, R70, R71 ;  /* 0x000000467e467223 */ /* 0x000fc40000010047 */
[----:B------:R-:W-:Y:S01]  /*2be0*/  FFMA.FTZ R69, R126, R69, -R68 ;  /* 0x000000457e457223 */ /* 0x000fe20000010844 */
[--C-:B--2---:R-:W-:Y:S01]  /*2bf0*/  HADD2.F32 R150, -RZ, R76.reuse.H0_H0 ;  /* 0x2000004cff967230 */ /* 0x104fe20000004100 */
[----:B------:R-:W-:Y:S01]  /*2c00*/  FADD.FTZ R70, R215, R70 ;  /* 0x00000046d7467221 */ /* 0x000fe20000010000 */
[----:B------:R-:W-:Y:S01]  /*2c10*/  HADD2.F32 R152, -RZ, R76.H1_H1 ;  /* 0x3000004cff987230 */ /* 0x000fe20000004100 */
[----:B------:R-:W-:Y:S02]  /*2c20*/  FADD.FTZ R69, R216, R69 ;  /* 0x00000045d8457221 */ /* 0x000fe40000010000 */
[----:B------:R-:W-:Y:S01]  /*2c30*/  FMUL.FTZ R72, R114, R103 ;  /* 0x0000006772487220 */ /* 0x000fe20000410000 */
[----:B------:R-:W-:Y:S01]  /*2c40*/  HADD2.F32 R73, -RZ, R64.H0_H0 ;  /* 0x20000040ff497230 */ /* 0x000fe20000004100 */
[C---:B------:R-:W-:Y:S02]  /*2c50*/  FMUL.FTZ R68, R123.reuse, R70 ;  /* 0x000000467b447220 */ /* 0x040fe40000410000 */
[----:B------:R-:W-:-:S02]  /*2c60*/  FMUL.FTZ R71, R123, R69 ;  /* 0x000000457b477220 */ /* 0x000fc40000410000 */
[C---:B------:R-:W-:Y:S02]  /*2c70*/  FMUL.FTZ R220, R55.reuse, R150 ;  /* 0x0000009637dc7220 */ /* 0x040fe40000410000 */
[----:B------:R-:W-:Y:S02]  /*2c80*/  FMUL.FTZ R219, R55, R152 ;  /* 0x0000009837db7220 */ /* 0x000fe40000410000 */
[-C--:B------:R-:W-:Y:S02]  /*2c90*/  FFMA.FTZ R72, R138, R151.reuse, -R72 ;  /* 0x000000978a487223 */ /* 0x080fe40000010848 */
[----:B------:R-:W-:Y:S02]  /*2ca0*/  FMUL.FTZ R151, R114, R151 ;  /* 0x0000009772977220 */ /* 0x000fe40000410000 */
[C---:B------:R-:W-:Y:S02]  /*2cb0*/  FFMA.FTZ R69, R124.reuse, R69, -R68 ;  /* 0x000000457c457223 */ /* 0x040fe40000010844 */
[----:B------:R-:W-:-:S02]  /*2cc0*/  FFMA.FTZ R70, R124, R70, R71 ;  /* 0x000000467c467223 */ /* 0x000fc40000010047 */
[C---:B------:R-:W-:Y:S02]  /*2cd0*/  FMUL.FTZ R220, R73.reuse, R220 ;  /* 0x000000dc49dc7220 */ /* 0x040fe40000410000 */
[----:B------:R-:W-:Y:S01]  /*2ce0*/  FMUL.FTZ R219, R73, R219 ;  /* 0x000000db49db7220 */ /* 0x000fe20000410000 */
[--C-:B------:R-:W-:Y:S01]  /*2cf0*/  HADD2.F32 R153, -RZ, R77.reuse.H1_H1 ;  /* 0x3000004dff997230 */ /* 0x100fe20000004100 */
[----:B------:R-:W-:Y:S01]  /*2d00*/  FFMA.FTZ R74, R138, R103, R151 ;  /* 0x000000678a4a7223 */ /* 0x000fe20000010097 */
[----:B------:R-:W-:Y:S01]  /*2d10*/  HADD2.F32 R151, -RZ, R77.H0_H0 ;  /* 0x2000004dff977230 */ /* 0x000fe20000004100 */
[----:B------:R-:W-:Y:S02]  /*2d20*/  FADD.FTZ R70, R219, R70 ;  /* 0x00000046db467221 */ /* 0x000fe40000010000 */
        /* <DEDUP_REMOVED lines=24> */
[----:B------:R-:W-:Y:S01]  /*2eb0*/  FMUL.FTZ R68, R113, R74 ;  /* 0x0000004a71447220 */ /* 0x000fe20000410000 */
[----:B------:R-:W-:Y:S01]  /*2ec0*/  HADD2.F32 R157, -RZ, R79.H1_H1 ;  /* 0x3000004fff9d7230 */ /* 0x000fe20000004100 */
[----:B------:R-:W-:-:S02]  /*2ed0*/  FADD.FTZ R69, R228, R69 ;  /* 0x00000045e4457221 */ /* 0x000fc40000010000 */
[----:B------:R-:W-:Y:S01]  /*2ee0*/  FADD.FTZ R70, R227, R70 ;  /* 0x00000046e3467221 */ /* 0x000fe20000010000 */
[----:B------:R-:W-:Y:S01]  /*2ef0*/  HADD2.F32 R75, -RZ, R65.H1_H1 ;  /* 0x30000041ff4b7230 */ /* 0x000fe20000004100 */
[----:B------:R-:W-:Y:S02]  /*2f00*/  FFMA.FTZ R73, R137, R72, -R68 ;  /* 0x0000004889497223 */ /* 0x000fe40000010844 */
[C---:B------:R-:W-:Y:S02]  /*2f10*/  FMUL.FTZ R226, R54.reuse, R155 ;  /* 0x0000009b36e27220 */ /* 0x040fe40000410000 */
[----:B------:R-:W-:Y:S02]  /*2f20*/  FMUL.FTZ R225, R54, R157 ;  /* 0x0000009d36e17220 */ /* 0x000fe40000410000 */
[C---:B------:R-:W-:Y:S02]  /*2f30*/  FMUL.FTZ R71, R117.reuse, R69 ;  /* 0x0000004575477220 */ /* 0x040fe40000410000 */
[----:B------:R-:W-:-:S02]  /*2f40*/  FMUL.FTZ R68, R117, R70 ;  /* 0x0000004675447220 */ /* 0x000fc40000410000 */
[C---:B------:R-:W-:Y:S02]  /*2f50*/  FMUL.FTZ R226, R75.reuse, R226 ;  /* 0x000000e24be27220 */ /* 0x040fe40000410000 */
[----:B------:R-:W-:Y:S02]  /*2f60*/  FMUL.FTZ R225, R75, R225 ;  /* 0x000000e14be17220 */ /* 0x000fe40000410000 */
[C---:B------:R-:W-:Y:S02]  /*2f70*/  FFMA.FTZ R70, R118.reuse, R70, R71 ;  /* 0x0000004676467223 */ /* 0x040fe40000010047 */
[----:B------:R-:W-:Y:S01]  /*2f80*/  FFMA.FTZ R69, R118, R69, -R68 ;  /* 0x0000004576457223 */ /* 0x000fe20000010844 */
[--C-:B---3--:R-:W-:Y:S01]  /*2f90*/  HADD2.F32 R158, -RZ, R80.reuse.H0_H0 ;  /* 0x20000050ff9e7230 */ /* 0x108fe20000004100 */
[----:B------:R-:W-:Y:S01]  /*2fa0*/  FMUL.FTZ R72, R113, R72 ;  /* 0x0000004871487220 */ /* 0x000fe20000410000 */
[----:B------:R-:W-:Y:S01]  /*2fb0*/  HADD2.F32 R160, -RZ, R80.H1_H1 ;  /* 0x30000050ffa07230 */ /* 0x000fe20000004100 */
[----:B------:R-:W-:Y:S01]  /*2fc0*/  FADD.FTZ R70, R225, R70 ;  /* 0x00000046e1467221 */ /* 0x000fe20000010000 */
[----:B------:R-:W-:Y:S01]  /*2fd0*/  ISETP.NE.AND P0, PT, R99, 0x7f, PT ;  /* 0x0000007f6300780c */ /* 0x000fe20003f05270 */
[----:B------:R-:W-:-:S02]  /*2fe0*/  FADD.FTZ R69, R226, R69 ;  /* 0x00000045e2457221 */ /* 0x000fc40000010000 */
[----:B------:R-:W-:Y:S01]  /*2ff0*/  FFMA.FTZ R72, R137, R74, R72 ;  /* 0x0000004a89487223 */ /* 0x000fe20000010048 */
[----:B------:R-:W-:Y:S01]  /*3000*/  HADD2.F32 R74, -RZ, R66.H0_H0 ;  /* 0x20000042ff4a7230 */ /* 0x000fe20000004100 */
[C---:B------:R-:W-:Y:S02]  /*3010*/  FMUL.FTZ R68, R115.reuse, R70 ;  /* 0x0000004673447220 */ /* 0x040fe40000410000 */
[-C--:B------:R-:W-:Y:S02]  /*3020*/  FMUL.FTZ R71, R115, R69.reuse ;  /* 0x0000004573477220 */ /* 0x080fe40000410000 */
[C---:B------:R-:W-:Y:S02]  /*3030*/  FMUL.FTZ R230, R51.reuse, R158 ;  /* 0x0000009e33e67220 */ /* 0x040fe40000410000 */
[----:B------:R-:W-:Y:S02]  /*3040*/  FMUL.FTZ R229, R51, R160 ;  /* 0x000000a033e57220 */ /* 0x000fe40000410000 */
[C---:B------:R-:W-:Y:S01]  /*3050*/  FFMA.FTZ R69, R116.reuse, R69, -R68 ;  /* 0x0000004574457223 */ /* 0x040fe20000010844 */
[--C-:B------:R-:W-:Y:S01]  /*3060*/  HADD2.F32 R159, -RZ, R81.reuse.H0_H0 ;  /* 0x20000051ff9f7230 */ /* 0x100fe20000004100 */
[----:B------:R-:W-:Y:S01]  /*3070*/  FFMA.FTZ R70, R116, R70, R71 ;  /* 0x0000004674467223 */ /* 0x000fe20000010047 */
[----:B------:R-:W-:Y:S01]  /*3080*/  HADD2.F32 R161, -RZ, R81.H1_H1 ;  /* 0x30000051ffa17230 */ /* 0x000fe20000004100 */
[C---:B------:R-:W-:Y:S01]  /*3090*/  FMUL.FTZ R230, R74.reuse, R230 ;  /* 0x000000e64ae67220 */ /* 0x040fe20000410000 */
[----:B------:R0:W1:Y:S01]  /*30a0*/  @P0 LDS.64 R102, [R99.X8+0x8788] ;  /* 0x0087880063660984 */ /* 0x0000620000008a00 */
[----:B------:R-:W-:-:S02]  /*30b0*/  FMUL.FTZ R229, R74, R229 ;  /* 0x000000e54ae57220 */ /* 0x000fc40000410000 */
[----:B------:R-:W-:Y:S02]  /*30c0*/  FADD.FTZ R69, R230, R69 ;  /* 0x00000045e6457221 */ /* 0x000fe40000010000 */
[----:B------:R-:W-:Y:S01]  /*30d0*/  FADD.FTZ R71, R229, R70 ;  /* 0x00000046e5477221 */ /* 0x000fe20000010000 */
[----:B------:R-:W-:Y:S01]  /*30e0*/  HADD2.F32 R74, -RZ, R66.H1_H1 ;  /* 0x30000042ff4a7230 */ /* 0x000fe20000004100 */
[C---:B------:R-:W-:Y:S02]  /*30f0*/  FMUL.FTZ R222, R52.reuse, R159 ;  /* 0x0000009f34de7220 */ /* 0x040fe40000410000 */
[----:B------:R-:W-:Y:S02]  /*3100*/  FMUL.FTZ R221, R52, R161 ;  /* 0x000000a134dd7220 */ /* 0x000fe40000410000 */
[C---:B------:R-:W-:Y:S02]  /*3110*/  FMUL.FTZ R68, R114.reuse, R71 ;  /* 0x0000004772447220 */ /* 0x040fe40000410000 */
[----:B------:R-:W-:-:S02]  /*3120*/  FMUL.FTZ R70, R114, R69 ;  /* 0x0000004572467220 */ /* 0x000fc40000410000 */
        /* <DEDUP_REMOVED lines=8> */
[----:B------:R-:W-:Y:S01]  /*31b0*/  HADD2.F32 R74, -RZ, R67.H0_H0 ;  /* 0x20000043ff4a7230 */ /* 0x000fe20000004100 */
[----:B------:R-:W-:-:S02]  /*31c0*/  FMUL.FTZ R71, R113, R68 ;  /* 0x0000004471477220 */ /* 0x000fc40000410000 */
[C---:B------:R-:W-:Y:S02]  /*31d0*/  FMUL.FTZ R213, R49.reuse, R164 ;  /* 0x000000a431d57220 */ /* 0x040fe40000410000 */
[----:B------:R-:W-:Y:S02]  /*31e0*/  FMUL.FTZ R214, R49, R162 ;  /* 0x000000a231d67220 */ /* 0x000fe40000410000 */
[-C--:B------:R-:W-:Y:S01]  /*31f0*/  FMUL.FTZ R69, R113, R70.reuse ;  /* 0x0000004671457220 */ /* 0x080fe20000410000 */
[--C-:B------:R-:W-:Y:S02]  /*3200*/  HADD2.F32 R163, -RZ, R83.reuse.H0_H0 ;  /* 0x20000053ffa37230 */ /* 0x100fe40000004100 */
[----:B------:R-:W-:Y:S01]  /*3210*/  HADD2.F32 R165, -RZ, R83.H1_H1 ;  /* 0x30000053ffa57230 */ /* 0x000fe20000004100 */
[----:B------:R-:W-:Y:S02]  /*3220*/  FFMA.FTZ R70, R137, R70, R71 ;  /* 0x0000004689467223 */ /* 0x000fe40000010047 */
[----:B------:R-:W-:-:S02]  /*3230*/  FMUL.FTZ R213, R74, R213 ;  /* 0x000000d54ad57220 */ /* 0x000fc40000410000 */
[----:B------:R-:W-:Y:S02]  /*3240*/  FMUL.FTZ R214, R74, R214 ;  /* 0x000000d64ad67220 */ /* 0x000fe40000410000 */
[----:B------:R-:W-:Y:S01]  /*3250*/  FFMA.FTZ R69, R137, R68, -R69 ;  /* 0x0000004489457223 */ /* 0x000fe20000010845 */
[----:B------:R-:W-:Y:S01]  /*3260*/  HADD2.F32 R71, -RZ, R67.H1_H1 ;  /* 0x30000043ff477230 */ /* 0x000fe20000004100 */
[C---:B------:R-:W-:Y:S02]  /*3270*/  FMUL.FTZ R212, R50.reuse, R163 ;  /* 0x000000a332d47220 */ /* 0x040fe40000410000 */
[----:B------:R-:W-:Y:S02]  /*3280*/  FMUL.FTZ R211, R50, R165 ;  /* 0x000000a532d37220 */ /* 0x000fe40000410000 */
[----:B------:R-:W-:Y:S02]  /*3290*/  FADD.FTZ R70, R213, R70 ;  /* 0x00000046d5467221 */ /* 0x000fe40000010000 */
[----:B------:R-:W-:-:S02]  /*32a0*/  FADD.FTZ R69, R214, R69 ;  /* 0x00000045d6457221 */ /* 0x000fc40000010000 */
[C---:B------:R-:W-:Y:S02]  /*32b0*/  FMUL.FTZ R212, R71.reuse, R212 ;  /* 0x000000d447d47220 */ /* 0x040fe40000410000 */
[----:B------:R-:W-:Y:S02]  /*32c0*/  FMUL.FTZ R211, R71, R211 ;  /* 0x000000d347d37220 */ /* 0x000fe40000410000 */
[CC--:B------:R-:W-:Y:S02]  /*32d0*/  FMUL.FTZ R68, R139.reuse, R70.reuse ;  /* 0x000000468b447220 */ /* 0x0c0fe40000410000 */
[CC--:B------:R-:W-:Y:S02]  /*32e0*/  FMUL.FTZ R71, R139.reuse, R69.reuse ;  /* 0x000000458b477220 */ /* 0x0c0fe40000410000 */
[C---:B------:R-:W-:Y:S02]  /*32f0*/  FFMA.FTZ R75, R134.reuse, R69, -R68 ;  /* 0x00000045864b7223 */ /* 0x040fe40000010844 */
[----:B------:R-:W-:Y:S01]  /*3300*/  FFMA.FTZ R70, R134, R70, R71 ;  /* 0x0000004686467223 */ /* 0x000fe20000010047 */
[----:B------:R-:W-:Y:S01]  /*3310*/  BSSY B0, `(.L_x_2936) ;  /* 0x0000015000007945 */ /* 0x000fe20003800000 */
[----:B------:R-:W-:-:S02]  /*3320*/  FMUL.FTZ R69, R139, R73 ;  /* 0x000000498b457220 */ /* 0x000fc40000410000 */
[-C--:B------:R-:W-:Y:S01]  /*3330*/  FMUL.FTZ R68, R139, R72.reuse ;  /* 0x000000488b447220 */ /* 0x080fe20000410000 */
[----:B------:R-:W-:Y:S01]  /*3340*/  ISETP.GT.U32.AND P2, PT, R99, 0x1f, PT ;  /* 0x0000001f6300780c */ /* 0x000fe20003f44070 */
[----:B------:R-:W-:Y:S01]  /*3350*/  FADD.FTZ R71, R211, R70 ;  /* 0x00000046d3477221 */ /* 0x000fe20000010000 */
[----:B------:R-:W-:Y:S01]  /*3360*/  LEA.HI R166, R99, R99, RZ, 0x1e ;  /* 0x0000006363a67211 */ /* 0x000fe200078ff0ff */
[C---:B------:R-:W-:Y:S02]  /*3370*/  FFMA.FTZ R69, R134.reuse, R72, R69 ;  /* 0x0000004886457223 */ /* 0x040fe40000010045 */
[----:B------:R-:W-:Y:S02]  /*3380*/  FFMA.FTZ R68, R134, R73, -R68 ;  /* 0x0000004986447223 */ /* 0x000fe40000010844 */
[----:B------:R-:W-:Y:S01]  /*3390*/  FADD.FTZ R70, R212, R75 ;  /* 0x0000004bd4467221 */ /* 0x000fe20000010000 */
        /* <DEDUP_REMOVED lines=12> */
.L_x_2937:
[----:B01----:R-:W-:Y:S05]  /*3460*/  BSYNC B0 ;  /* 0x0000000000007941 */ /* 0x003fea0003800000 */
.L_x_2936:
        /* <DEDUP_REMOVED lines=73> */
.L_x_3044:
        /* <DEDUP_REMOVED lines=59> */
[----:B------:R-:W-:Y:S02]  /*3cb0*/  FFMA.FTZ R72, R70, R72, R79 ;  /* 0x0000004846487223 */ /* 0x000fe4000001004f */
[----:B------:R-:W-:Y:S01]  /*3cc0*/  @P0 FADD.FTZ R82, R82, R77 ;  /* 0x0000004d52520221 */ /* 0x000fe20000010000 */
[----:B------:R-:W-:Y:S01]  /*3cd0*/  FSEL R77, R75, R74, !P0 ;  /* 0x0000004a4b4d7208 */ /* 0x000fe20004000000 */
[----:B------:R-:W-:-:S02]  /*3ce0*/  @P0 FFMA.FTZ R70, R70, R68, -R71 ;  /* 0x0000004446460223 */ /* 0x000fc40000010847 */
[----:B------:R-:W-:Y:S01]  /*3cf0*/  @P0 FADD.FTZ R83, R83, R72 ;  /* 0x0000004853530221 */ /* 0x000fe20000010000 */
[----:B------:R0:W1:Y:S01]  /*3d00*/  SHFL.UP PT, R232, R82, 0x10, RZ ;  /* 0x0600000052e87989 */ /* 0x00006200000e00ff */
[----:B------:R-:W-:-:S03]  /*3d10*/  MOV R73, R82 ;  /* 0x0000005200497202 */ /* 0x000fc60000000f00 */
[----:B------:R0:W2:Y:S01]  /*3d20*/  SHFL.UP PT, R78, R70, 0x10, RZ ;  /* 0x06000000464e7989 */ /* 0x0000a200000e00ff */
[----:B------:R-:W-:-:S03]  /*3d30*/  MOV R76, R83 ;  /* 0x00000053004c7202 */ /* 0x000fc60000000f00 */
[----:B------:R0:W3:Y:S04]  /*3d40*/  SHFL.UP PT, R71, R83, 0x10, RZ ;  /* 0x0600000053477989 */ /* 0x0000e800000e00ff */
[----:B------:R0:W4:Y:S02]  /*3d50*/  SHFL.UP PT, R80, R77, 0x10, RZ ;  /* 0x060000004d507989 */ /* 0x00012400000e00ff */
.L_x_3045:
[----:B------:R-:W-:Y:S01]  /*3d60*/  MOV R79, R70 ;  /* 0x00000046004f7202 */ /* 0x000fe20000000f00 */
[-C--:B---3--:R-:W-:Y:S01]  /*3d70*/  FMUL.FTZ R75, R71, R77.reuse ;  /* 0x0000004d474b7220 */ /* 0x088fe20000410000 */
[----:B------:R-:W-:Y:S01]  /*3d80*/  ISETP.GE.AND P0, PT, R98, 0x10, PT ;  /* 0x000000106200780c */ /* 0x000fe20003f06270 */
[----:B--2---:R-:W-:Y:S02]  /*3d90*/  FMUL.FTZ R69, R78, R77 ;  /* 0x0000004d4e457220 */ /* 0x004fe40000410000 */
[C---:B-1----:R-:W-:Y:S02]  /*3da0*/  FFMA.FTZ R68, R232.reuse, R79, -R75 ;  /* 0x0000004fe8447223 */ /* 0x042fe4000001084b */
[----:B------:R-:W-:-:S02]  /*3db0*/  FMUL.FTZ R232, R232, R77 ;  /* 0x0000004de8e87220 */ /* 0x000fc40000410000 */
[C---:B0---4-:R-:W-:Y:S02]  /*3dc0*/  FFMA.FTZ R70, R80.reuse, R79, R69 ;  /* 0x0000004f50467223 */ /* 0x051fe40000010045 */
        /* <DEDUP_REMOVED lines=12> */
[----:B------:R-:W-:Y:S05]  /*3e90*/  CALL.REL.NOINC `($__internal_73_$__cuda_sm70_shflsync_idx_p) ;  /* 0x00008d5000007944 */ /* 0x000fea0003c00000 */
.L_x_2942:
[----:B------:R-:W-:Y:S05]  /*3ea0*/  BRA.CONV ~URZ, `(.L_x_2943) ;  /* 0x000000637f007947 */ /* 0x000fea000b800000 */
[----:B-1----:R-:W-:Y:S01]  /*3eb0*/  HFMA2.MMA R68, -RZ, RZ, 0, 1.847743988037109375e-06 ;  /* 0x0000001fff447435 */ /* 0x002fe200000001ff */
[----:B0-----:R-:W-:Y:S02]  /*3ec0*/  MOV R72, R77 ;  /* 0x0000004d00487202 */ /* 0x001fe40000000f00 */
[----:B------:R-:W-:Y:S02]  /*3ed0*/  MOV R71, 0x1f ;  /* 0x0000001f00477802 */ /* 0x000fe40000000f00 */
[----:B------:R-:W-:Y:S02]  /*3ee0*/  MOV R69, 0xffffffff ;  /* 0xffffffff00457802 */ /* 0x000fe40000000f00 */
[----:B------:R-:W-:-:S02]  /*3ef0*/  MOV R70, 0x3f10 ;  /* 0x00003f1000467802 */ /* 0x000fc40000000f00 */
[----:B------:R-:W-:Y:S05]  /*3f00*/  CALL.REL.NOINC `($__internal_73_$__cuda_sm70_shflsync_idx_p) ;  /* 0x00008ce000007944 */ /* 0x000fea0003c00000 */
.L_x_2943:
[----:B------:R-:W-:Y:S05]  /*3f10*/  BRA.CONV ~URZ, `(.L_x_2944) ;  /* 0x000000637f007947 */ /* 0x000fea000b800000 */
[----:B-1----:R-:W-:Y:S01]  /*3f20*/  HFMA2.MMA R68, -RZ, RZ, 0, 1.847743988037109375e-06 ;  /* 0x0000001fff447435 */ /* 0x002fe200000001ff */
[----:B0-----:R-:W-:-:S02]  /*3f30*/  MOV R72, R73 ;  /* 0x0000004900487202 */ /* 0x001fc40000000f00 */
[----:B------:R-:W-:Y:S02]  /*3f40*/  MOV R71, 0x1f ;  /* 0x0000001f00477802 */ /* 0x000fe40000000f00 */
[----:B------:R-:W-:Y:S02]  /*3f50*/  MOV R69, 0xffffffff ;  /* 0xffffffff00457802 */ /* 0x000fe40000000f00 */
[----:B------:R-:W-:Y:S02]  /*3f60*/  MOV R70, 0x3f80 ;  /* 0x00003f8000467802 */ /* 0x000fe40000000f00 */
[----:B------:R-:W-:Y:S05]  /*3f70*/  CALL.REL.NOINC `($__internal_73_$__cuda_sm70_shflsync_idx_p) ;  /* 0x00008c7000007944 */ /* 0x000fea0003c00000 */
.L_x_2944:
[----:B------:R-:W-:Y:S05]  /*3f80*/  BRA.CONV ~URZ, `(.L_x_2945) ;  /* 0x000000637f007947 */ /* 0x000fea000b800000 */
[----:B-1----:R-:W-:Y:S01]  /*3f90*/  HFMA2.MMA R68, -RZ, RZ, 0, 1.847743988037109375e-06 ;  /* 0x0000001fff447435 */ /* 0x002fe200000001ff */
[----:B0-----:R-:W-:Y:S02]  /*3fa0*/  MOV R72, R76 ;  /* 0x0000004c00487202 */ /* 0x001fe40000000f00 */
[----:B------:R-:W-:Y:S02]  /*3fb0*/  MOV R71, 0x1f ;  /* 0x0000001f00477802 */ /* 0x000fe40000000f00 */
[----:B------:R-:W-:Y:S02]  /*3fc0*/  MOV R69, 0xffffffff ;  /* 0xffffffff00457802 */ /* 0x000fe40000000f00 */
[----:B------:R-:W-:-:S02]  /*3fd0*/  MOV R70, 0x3ff0 ;  /* 0x00003ff000467802 */ /* 0x000fc40000000f00 */
[----:B------:R-:W-:Y:S05]  /*3fe0*/  CALL.REL.NOINC `($__internal_73_$__cuda_sm70_shflsync_idx_p) ;  /* 0x00008c0000007944 */ /* 0x000fea0003c00000 */
.L_x_2945:
[----:B------:R-:W-:Y:S05]  /*3ff0*/  BRA.DIV ~URZ, `(.L_x_2946) ;  /* 0x000079227f007947 */ /* 0x000fea000b800000 */
[----:B------:R2:W3:Y:S04]  /*4000*/  SHFL.IDX PT, R82, R56, RZ, 0x1f ;  /* 0x00001fff38527589 */ /* 0x0004e800000e0000 */
[----:B------:R2:W4:Y:S04]  /*4010*/  SHFL.IDX PT, R87, R57, RZ, 0x1f ;  /* 0x00001fff39577589 */ /* 0x00052800000e0000 */
[----:B------:R2:W0:Y:S04]  /*4020*/  SHFL.IDX PT, R231, R58, RZ, 0x1f ;  /* 0x00001fff3ae77589 */ /* 0x00042800000e0000 */
[----:B------:R2:W1:Y:S04]  /*4030*/  SHFL.IDX PT, R75, R59, RZ, 0x1f ;  /* 0x00001fff3b4b7589 */ /* 0x00046800000e0000 */
[----:B------:R2:W0:Y:S04]  /*4040*/  SHFL.UP PT, R80, R79, 0x1, RZ ;  /* 0x042000004f507989 */ /* 0x00042800000e00ff */
[----:B------:R2:W0:Y:S04]  /*4050*/  SHFL.UP PT, R81, R77, 0x1, RZ ;  /* 0x042000004d517989 */ /* 0x00042800000e00ff */
[----:B------:R-:W0:Y:S04]  /*4060*/  SHFL.UP PT, R73, R73, 0x1, RZ ;  /* 0x0420000049497989 */ /* 0x000e2800000e00ff */
[----:B------:R2:W0:Y:S02]  /*4070*/  SHFL.UP PT, R83, R76, 0x1, RZ ;  /* 0x042000004c537989 */ /* 0x00042400000e00ff */
.L_x_3046:
        /* <DEDUP_REMOVED lines=50> */
.L_x_2939:
[----:B0-----:R-:W-:Y:S05]  /*43a0*/  BSYNC B0 ;  /* 0x0000000000007941 */ /* 0x001fea0003800000 */
.L_x_2938:
[----:B------:R-:W-:Y:S01]  /*43b0*/  WARPSYNC 0xffffffff ;  /* 0xffffffff00007948 */ /* 0x000fe20003800000 */
[----:B------:R-:W-:Y:S02]  /*43c0*/  LOP3.LUT P0, RZ, R99, 0x1f, RZ, 0xc0, !PT ;  /* 0x0000001f63ff7812 */ /* 0x000fe4000780c0ff */
[----:B------:R-:W-:Y:S01]  /*43d0*/  BAR.SYNC.DEFER_BLOCKING 0x0 ;  /* 0x0000000000007b1d */ /* 0x000fe20000010000 */
[----:B------:R-:W-:Y:S01]  /*43e0*/  MOV R58, UR19 ;  /* 0x00000013003a7c02 */ /* 0x000fe20008000f00 */
[C---:B------:R-:W-:Y:S01]  /*43f0*/  FMUL.FTZ R56, R139.reuse, -R102 ;  /* 0x800000668b387220 */ /* 0x040fe20000410000 */
[----:B------:R-:W-:Y:S01]  /*4400*/  USHF.L.U32 UR43, UR7, 0x4, URZ ;  /* 0x00000004072b7899 */ /* 0x000fe2000800063f */
[-C--:B------:R-:W-:Y:S01]  /*4410*/  FMUL.FTZ R57, R139, R103.reuse ;  /* 0x000000678b397220 */ /* 0x080fe20000410000 */
[----:B------:R-:W-:Y:S01]  /*4420*/  ISETP.GE.OR P0, PT, R58, c[0x0][0x174], P0 ;  /* 0x00005d003a007a0c */ /* 0x000fe20000706670 */
[C---:B---3--:R-:W-:Y:S01]  /*4430*/  FMUL.FTZ R68, R134.reuse, R198 ;  /* 0x000000c686447220 */ /* 0x048fe20000410000 */
[----:B------:R-:W-:Y:S01]  /*4440*/  BSSY B0, `(.L_x_2947) ;  /* 0x00001db000007945 */ /* 0x000fe20003800000 */
[C---:B------:R-:W-:Y:S02]  /*4450*/  FFMA.FTZ R58, R134.reuse, -R103, R56 ;  /* 0x80000067863a7223 */ /* 0x040fe40000010038 */
[----:B------:R-:W-:-:S02]  /*4460*/  FFMA.FTZ R56, R134, R102, -R57 ;  /* 0x0000006686387223 */ /* 0x000fc40000010839 */
[C---:B------:R-:W-:Y:S02]  /*4470*/  FMUL.FTZ R59, R139.reuse, R198 ;  /* 0x000000c68b3b7220 */ /* 0x040fe40000410000 */
[----:B------:R-:W-:Y:S02]  /*4480*/  FFMA.FTZ R68, -R139, R182, -R68 ;  /* 0x000000b68b447223 */ /* 0x000fe40000010944 */
[C---:B------:R-:W-:Y:S02]  /*4490*/  FMUL.FTZ R69, R113.reuse, -R56 ;  /* 0x8000003871457220 */ /* 0x040fe40000410000 */
[----:B------:R-:W-:Y:S02]  /*44a0*/  FMUL.FTZ R57, R113, -R58 ;  /* 0x8000003a71397220 */ /* 0x000fe40000410000 */
[----:B------:R-:W-:Y:S02]  /*44b0*/  FFMA.FTZ R59, R134, R182, -R59 ;  /* 0x000000b6863b7223 */ /* 0x000fe4000001083b */
[----:B------:R-:W-:-:S02]  /*44c0*/  FADD.FTZ R70, -R183, R68 ;  /* 0x00000044b7467221 */ /* 0x000fc40000010100 */
[C---:B------:R-:W-:Y:S02]  /*44d0*/  FFMA.FTZ R69, R137.reuse, R58, R69 ;  /* 0x0000003a89457223 */ /* 0x040fe40000010045 */
[----:B------:R-:W-:Y:S02]  /*44e0*/  FFMA.FTZ R57, R137, R56, -R57 ;  /* 0x0000003889397223 */ /* 0x000fe40000010839 */
[----:B------:R-:W-:Y:S02]  /*44f0*/  FADD.FTZ R68, R168, R59 ;  /* 0x0000003ba8447221 */ /* 0x000fe40000010000 */
[C---:B------:R-:W-:Y:S02]  /*4500*/  FMUL.FTZ R56, R113.reuse, -R70 ;  /* 0x8000004671387220 */ /* 0x040fe40000410000 */
[----:B------:R-:W-:Y:S02]  /*4510*/  FMUL.FTZ R71, R114, -R69 ;  /* 0x8000004572477220 */ /* 0x000fe40000410000 */
[----:B------:R-:W-:-:S02]  /*4520*/  FMUL.FTZ R58, R113, -R68 ;  /* 0x80000044713a7220 */ /* 0x000fc40000410000 */
[-C--:B------:R-:W-:Y:S02]  /*4530*/  FMUL.FTZ R72, R114, -R57.reuse ;  /* 0x8000003972487220 */ /* 0x080fe40000410000 */
[C---:B------:R-:W-:Y:S02]  /*4540*/  FFMA.FTZ R68, R137.reuse, R68, -R56 ;  /* 0x0000004489447223 */ /* 0x040fe40000010838 */
[C---:B------:R-:W-:Y:S02]  /*4550*/  FFMA.FTZ R71, R138.reuse, R57, -R71 ;  /* 0x000000398a477223 */ /* 0x040fe40000010847 */
[----:B------:R-:W0:Y:S01]  /*4560*/  LDS.64 R56, [R166.X16+0x6378] ;  /* 0x00637800a6387984 */ /* 0x000e22000000ca00 */
[----:B------:R-:W-:Y:S02]  /*4570*/  FFMA.FTZ R72, R138, R69, R72 ;  /* 0x000000458a487223 */ /* 0x000fe40000010048 */
[----:B------:R-:W-:Y:S02]  /*4580*/  FFMA.FTZ R59, R137, R70, R58 ;  /* 0x00000046893b7223 */ /* 0x000fe4000001003a */
[----:B------:R-:W-:-:S02]  /*4590*/  FMUL.FTZ R58, R115, -R72 ;  /* 0x80000048733a7220 */ /* 0x000fc40000410000 */
[-C--:B------:R-:W-:Y:S02]  /*45a0*/  FMUL.FTZ R73, R115, -R71.reuse ;  /* 0x8000004773497220 */ /* 0x080fe40000410000 */
[----:B------:R-:W-:Y:S02]  /*45b0*/  FADD.FTZ R69, R167, R68 ;  /* 0x00000044a7457221 */ /* 0x000fe40000010000 */
[----:B------:R-:W-:Y:S02]  /*45c0*/  FADD.FTZ R59, -R184, R59 ;  /* 0x0000003bb83b7221 */ /* 0x000fe40000010100 */
[C---:B------:R-:W-:Y:S02]  /*45d0*/  FFMA.FTZ R71, R116.reuse, R71, -R58 ;  /* 0x0000004774477223 */ /* 0x040fe4000001083a */
[----:B------:R-:W-:Y:S02]  /*45e0*/  FFMA.FTZ R73, R116, R72, R73 ;  /* 0x0000004874497223 */ /* 0x000fe40000010049 */
[----:B------:R-:W-:-:S02]  /*45f0*/  FMUL.FTZ R68, R114, -R69 ;  /* 0x8000004572447220 */ /* 0x000fc40000410000 */
[----:B------:R-:W-:Y:S02]  /*4600*/  FMUL.FTZ R58, R114, -R59 ;  /* 0x8000003b723a7220 */ /* 0x000fe40000410000 */
[C---:B------:R-:W-:Y:S02]  /*4610*/  FMUL.FTZ R72, R117.reuse, -R71 ;  /* 0x8000004775487220 */ /* 0x040fe40000410000 */
[----:B------:R-:W-:Y:S02]  /*4620*/  FMUL.FTZ R70, R117, -R73 ;  /* 0x8000004975467220 */ /* 0x000fe40000410000 */
[C---:B------:R-:W-:Y:S02]  /*4630*/  FFMA.FTZ R68, R138.reuse, R59, R68 ;  /* 0x0000003b8a447223 */ /* 0x040fe40000010044 */
[----:B------:R-:W-:Y:S02]  /*4640*/  FFMA.FTZ R58, R138, R69, -R58 ;  /* 0x000000458a3a7223 */ /* 0x000fe4000001083a */
[----:B------:R-:W-:-:S02]  /*4650*/  FFMA.FTZ R72, R118, R73, R72 ;  /* 0x0000004976487223 */ /* 0x000fc40000010048 */
[----:B------:R-:W-:Y:S02]  /*4660*/  FFMA.FTZ R70, R118, R71, -R70 ;  /* 0x0000004776467223 */ /* 0x000fe40000010846 */
[----:B------:R-:W-:Y:S02]  /*4670*/  FADD.FTZ R68, -R185, R68 ;  /* 0x00000044b9447221 */ /* 0x000fe40000010100 */
[----:B------:R-:W-:Y:S02]  /*4680*/  FADD.FTZ R58, R169, R58 ;  /* 0x0000003aa93a7221 */ /* 0x000fe40000010000 */
[C---:B------:R-:W-:Y:S02]  /*4690*/  FMUL.FTZ R71, R119.reuse, -R72 ;  /* 0x8000004877477220 */ /* 0x040fe40000410000 */
[----:B------:R-:W-:Y:S02]  /*46a0*/  FMUL.FTZ R73, R119, -R70 ;  /* 0x8000004677497220 */ /* 0x000fe40000410000 */
[----:B------:R-:W-:-:S02]  /*46b0*/  FMUL.FTZ R59, R115, -R68 ;  /* 0x80000044733b7220 */ /* 0x000fc40000410000 */
[----:B------:R-:W-:Y:S02]  /*46c0*/  FMUL.FTZ R69, R115, -R58 ;  /* 0x8000003a73457220 */ /* 0x000fe40000410000 */
[C---:B------:R-:W-:Y:S02]  /*46d0*/  FFMA.FTZ R71, R120.reuse, R70, -R71 ;  /* 0x0000004678477223 */ /* 0x040fe40000010847 */
[----:B------:R-:W-:Y:S02]  /*46e0*/  FFMA.FTZ R73, R120, R72, R73 ;  /* 0x0000004878497223 */ /* 0x000fe40000010049 */
[C---:B------:R-:W-:Y:S02]  /*46f0*/  FFMA.FTZ R59, R116.reuse, R58, -R59 ;  /* 0x0000003a743b7223 */ /* 0x040fe4000001083b */
[----:B------:R-:W-:Y:S02]  /*4700*/  FFMA.FTZ R69, R116, R68, R69 ;  /* 0x0000004474457223 */ /* 0x000fe40000010045 */
[----:B------:R-:W-:-:S02]  /*4710*/  FMUL.FTZ R68, R121, -R71 ;  /* 0x8000004779447220 */ /* 0x000fc40000410000 */
[-C--:B------:R-:W-:Y:S02]  /*4720*/  FMUL.FTZ R58, R121, -R73.reuse ;  /* 0x80000049793a7220 */ /* 0x080fe40000410000 */
[----:B------:R-:W-:Y:S02]  /*4730*/  FADD.FTZ R59, R170, R59 ;  /* 0x0000003baa3b7221 */ /* 0x000fe40000010000 */
[----:B------:R-:W-:Y:S02]  /*4740*/  FADD.FTZ R69, -R186, R69 ;  /* 0x00000045ba457221 */ /* 0x000fe40000010100 */
[C---:B------:R-:W-:Y:S02]  /*4750*/  FFMA.FTZ R73, R122.reuse, R73, R68 ;  /* 0x000000497a497223 */ /* 0x040fe40000010044 */
[----:B------:R-:W-:Y:S02]  /*4760*/  FFMA.FTZ R71, R122, R71, -R58 ;  /* 0x000000477a477223 */ /* 0x000fe4000001083a */
[----:B------:R-:W-:-:S02]  /*4770*/  FMUL.FTZ R68, R117, -R59 ;  /* 0x8000003b75447220 */ /* 0x000fc40000410000 */
[-C--:B------:R-:W-:Y:S02]  /*4780*/  FMUL.FTZ R58, R117, -R69.reuse ;  /* 0x80000045753a7220 */ /* 0x080fe40000410000 */
[C---:B------:R-:W-:Y:S02]  /*4790*/  FFMA.FTZ R68, R118.reuse, R69, R68 ;  /* 0x0000004576447223 */ /* 0x040fe40000010044 */
[----:B------:R-:W-:Y:S02]  /*47a0*/  FFMA.FTZ R58, R118, R59, -R58 ;  /* 0x0000003b763a7223 */ /* 0x000fe4000001083a */
[C---:B0-----:R-:W-:Y:S02]  /*47b0*/  FMUL.FTZ R59, R85.reuse, R57 ;  /* 0x00000039553b7220 */ /* 0x041fe40000410000 */
[----:B------:R-:W-:Y:S02]  /*47c0*/  FMUL.FTZ R85, R85, R56 ;  /* 0x0000003855557220 */ /* 0x000fe40000410000 */
[----:B------:R-:W-:-:S02]  /*47d0*/  FMUL.FTZ R70, R123, -R73 ;  /* 0x800000497b467220 */ /* 0x000fc40000410000 */
[----:B------:R-:W-:Y:S02]  /*47e0*/  FMUL.FTZ R72, R123, -R71 ;  /* 0x800000477b487220 */ /* 0x000fe40000410000 */
[----:B------:R-:W-:Y:S02]  /*47f0*/  FADD.FTZ R68, -R187, R68 ;  /* 0x00000044bb447221 */ /* 0x000fe40000010100 */
[C---:B------:R-:W-:Y:S02]  /*4800*/  FFMA.FTZ R59, R84.reuse, R56, -R59 ;  /* 0x00000038543b7223 */ /* 0x040fe4000001083b */
[----:B------:R-:W-:Y:S02]  /*4810*/  FFMA.FTZ R84, R84, R57, R85 ;  /* 0x0000003954547223 */ /* 0x000fe40000010055 */
[C---:B------:R-:W-:Y:S02]  /*4820*/  FFMA.FTZ R70, R124.reuse, R71, -R70 ;  /* 0x000000477c467223 */ /* 0x040fe40000010846 */
[----:B------:R-:W-:-:S02]  /*4830*/  FFMA.FTZ R72, R124, R73, R72 ;  /* 0x000000497c487223 */ /* 0x000fc40000010048 */
[----:B------:R-:W-:Y:S02]  /*4840*/  FADD.FTZ R58, R171, R58 ;  /* 0x0000003aab3a7221 */ /* 0x000fe40000010000 */
[----:B------:R-:W-:Y:S02]  /*4850*/  FMUL.FTZ R69, R119, -R68 ;  /* 0x8000004477457220 */ /* 0x000fe40000410000 */
[----:B------:R-:W-:Y:S02]  /*4860*/  FADD.FTZ R231, R202, R59 ;  /* 0x0000003bcae77221 */ /* 0x000fe40000010000 */
[----:B------:R-:W-:Y:S02]  /*4870*/  FADD.FTZ R201, R201, R84 ;  /* 0x00000054c9c97221 */ /* 0x000fe40000010000 */
[----:B------:R-:W-:Y:S02]  /*4880*/  FMUL.FTZ R59, R125, -R70 ;  /* 0x800000467d3b7220 */ /* 0x000fe40000410000 */
[----:B------:R-:W-:-:S02]  /*4890*/  FMUL.FTZ R71, R119, -R58 ;  /* 0x8000003a77477220 */ /* 0x000fc40000410000 */
[----:B------:R-:W-:Y:S02]  /*48a0*/  FFMA.FTZ R69, R120, R58, -R69 ;  /* 0x0000003a78457223 */ /* 0x000fe40000010845 */
[-C--:B------:R-:W-:Y:S02]  /*48b0*/  FMUL.FTZ R57, R125, -R72.reuse ;  /* 0x800000487d397220 */ /* 0x080fe40000410000 */
[C---:B------:R-:W-:Y:S02]  /*48c0*/  FMUL.FTZ R58, R136.reuse, R231 ;  /* 0x000000e7883a7220 */ /* 0x040fe40000410000 */
[----:B------:R-:W-:Y:S02]  /*48d0*/  FMUL.FTZ R56, R136, R201 ;  /* 0x000000c988387220 */ /* 0x000fe40000410000 */
[C---:B------:R-:W-:Y:S02]  /*48e0*/  FFMA.FTZ R59, R126.reuse, R72, R59 ;  /* 0x000000487e3b7223 */ /* 0x040fe4000001003b */
[----:B------:R-:W-:-:S02]  /*48f0*/  FFMA.FTZ R70, R126, R70, -R57 ;  /* 0x000000467e467223 */ /* 0x000fc40000010839 */
[C---:B------:R-:W-:Y:S02]  /*4900*/  FFMA.FTZ R58, R135.reuse, R201, R58 ;  /* 0x000000c9873a7223 */ /* 0x040fe4000001003a */
[----:B------:R-:W-:Y:S02]  /*4910*/  FFMA.FTZ R57, R135, R231, -R56 ;  /* 0x000000e787397223 */ /* 0x000fe40000010838 */
[C---:B------:R-:W-:Y:S02]  /*4920*/  FMUL.FTZ R73, R127.reuse, -R59 ;  /* 0x8000003b7f497220 */ /* 0x040fe40000410000 */
[----:B------:R-:W-:Y:S02]  /*4930*/  FMUL.FTZ R56, R127, -R70 ;  /* 0x800000467f387220 */ /* 0x000fe40000410000 */
[----:B------:R-:W-:Y:S02]  /*4940*/  FADD.FTZ R202, R199, R58 ;  /* 0x0000003ac7ca7221 */ /* 0x000fe40000010000 */
[----:B------:R-:W-:-:S02]  /*4950*/  FADD.FTZ R200, R200, R57 ;  /* 0x00000039c8c87221 */ /* 0x000fc40000010000 */
[----:B------:R-:W-:Y:S02]  /*4960*/  FFMA.FTZ R73, R128, R70, -R73 ;  /* 0x0000004680497223 */ /* 0x000fe40000010849 */
[----:B------:R-:W-:Y:S02]  /*4970*/  FFMA.FTZ R71, R120, R68, R71 ;  /* 0x0000004478477223 */ /* 0x000fe40000010047 */
[----:B------:R-:W-:Y:S02]  /*4980*/  FFMA.FTZ R70, R128, R59, R56 ;  /* 0x0000003b80467223 */ /* 0x000fe40000010038 */
[C---:B------:R-:W-:Y:S02]  /*4990*/  FMUL.FTZ R56, R133.reuse, R202 ;  /* 0x000000ca85387220 */ /* 0x040fe40000410000 */
[----:B------:R-:W-:Y:S02]  /*49a0*/  FMUL.FTZ R57, R133, R200 ;  /* 0x000000c885397220 */ /* 0x000fe40000410000 */
[----:B------:R-:W-:-:S02]  /*49b0*/  FADD.FTZ R71, -R188, R71 ;  /* 0x00000047bc477221 */ /* 0x000fc40000010100 */
[C---:B------:R-:W-:Y:S02]  /*49c0*/  FFMA.FTZ R199, R141.reuse, R200, -R56 ;  /* 0x000000c88dc77223 */ /* 0x040fe40000010838 */
[----:B------:R-:W-:Y:S02]  /*49d0*/  FFMA.FTZ R56, R141, R202, R57 ;  /* 0x000000ca8d387223 */ /* 0x000fe40000010039 */
[----:B------:R-:W-:Y:S02]  /*49e0*/  FADD.FTZ R69, R172, R69 ;  /* 0x00000045ac457221 */ /* 0x000fe40000010000 */
[----:B------:R-:W-:Y:S02]  /*49f0*/  FMUL.FTZ R57, R121, -R71 ;  /* 0x8000004779397220 */ /* 0x000fe40000410000 */
[----:B------:R-:W-:Y:S02]  /*4a00*/  FADD.FTZ R199, R206, R199 ;  /* 0x000000c7cec77221 */ /* 0x000fe40000010000 */
[----:B------:R-:W-:-:S02]  /*4a10*/  FADD.FTZ R205, R205, R56 ;  /* 0x00000038cdcd7221 */ /* 0x000fc40000010000 */
[----:B------:R-:W-:Y:S02]  /*4a20*/  FFMA.FTZ R58, R122, R69, -R57 ;  /* 0x000000457a3a7223 */ /* 0x000fe40000010839 */
[C---:B------:R-:W-:Y:S02]  /*4a30*/  FMUL.FTZ R57, R132.reuse, R199 ;  /* 0x000000c784397220 */ /* 0x040fe40000410000 */
[----:B------:R-:W-:Y:S02]  /*4a40*/  FMUL.FTZ R56, R132, R205 ;  /* 0x000000cd84387220 */ /* 0x000fe40000410000 */
[----:B------:R-:W-:Y:S02]  /*4a50*/  FMUL.FTZ R59, R121, -R69 ;  /* 0x80000045793b7220 */ /* 0x000fe40000410000 */
[C---:B------:R-:W-:Y:S02]  /*4a60*/  FFMA.FTZ R206, R140.reuse, R205, R57 ;  /* 0x000000cd8cce7223 */ /* 0x040fe40000010039 */
[----:B------:R-:W-:-:S02]  /*4a70*/  FFMA.FTZ R57, R140, R199, -R56 ;  /* 0x000000c78c397223 */ /* 0x000fc40000010838 */
[----:B------:R-:W-:Y:S02]  /*4a80*/  FFMA.FTZ R68, R122, R71, R59 ;  /* 0x000000477a447223 */ /* 0x000fe4000001003b */
[----:B------:R-:W-:Y:S02]  /*4a90*/  FMUL.FTZ R59, R129, -R70 ;  /* 0x80000046813b7220 */ /* 0x000fe40000410000 */
[----:B------:R-:W-:Y:S02]  /*4aa0*/  FADD.FTZ R206, R203, R206 ;  /* 0x000000cecbce7221 */ /* 0x000fe40000010000 */
[----:B------:R-:W-:Y:S02]  /*4ab0*/  FADD.FTZ R204, R204, R57 ;  /* 0x00000039cccc7221 */ /* 0x000fe40000010000 */
[-C--:B------:R-:W-:Y:S02]  /*4ac0*/  FMUL.FTZ R69, R129, -R73.reuse ;  /* 0x8000004981457220 */ /* 0x080fe40000410000 */
[----:B------:R-:W-:-:S02]  /*4ad0*/  FFMA.FTZ R73, R142, R73, -R59 ;  /* 0x000000498e497223 */ /* 0x000fc4000001083b */
[C---:B------:R-:W-:Y:S02]  /*4ae0*/  FMUL.FTZ R57, R131.reuse, R206 ;  /* 0x000000ce83397220 */ /* 0x040fe40000410000 */
[-C--:B------:R-:W-:Y:S02]  /*4af0*/  FMUL.FTZ R59, R131, R204.reuse ;  /* 0x000000cc833b7220 */ /* 0x080fe40000410000 */
[----:B------:R-:W-:Y:S02]  /*4b00*/  FADD.FTZ R68, -R189, R68 ;  /* 0x00000044bd447221 */ /* 0x000fe40000010100 */
[C---:B------:R-:W-:Y:S02]  /*4b10*/  FFMA.FTZ R57, R130.reuse, R204, -R57 ;  /* 0x000000cc82397223 */ /* 0x040fe40000010839 */
[----:B------:R-:W-:Y:S02]  /*4b20*/  FFMA.FTZ R56, R130, R206, R59 ;  /* 0x000000ce82387223 */ /* 0x000fe4000001003b */
[----:B------:R-:W-:-:S02]  /*4b30*/  FFMA.FTZ R70, R142, R70, R69 ;  /* 0x000000468e467223 */ /* 0x000fc40000010045 */
[----:B------:R-:W-:Y:S02]  /*4b40*/  FADD.FTZ R58, R173, R58 ;  /* 0x0000003aad3a7221 */ /* 0x000fe40000010000 */
[----:B------:R-:W-:Y:S02]  /*4b50*/  FMUL.FTZ R69, R123, -R68 ;  /* 0x800000447b457220 */ /* 0x000fe40000410000 */
[----:B------:R-:W-:Y:S02]  /*4b60*/  FADD.FTZ R203, R208, R57 ;  /* 0x00000039d0cb7221 */ /* 0x000fe40000010000 */
[----:B------:R-:W-:Y:S02]  /*4b70*/  FADD.FTZ R207, R207, R56 ;  /* 0x00000038cfcf7221 */ /* 0x000fe40000010000 */
[-C--:B------:R-:W-:Y:S02]  /*4b80*/  FMUL.FTZ R71, R123, -R58.reuse ;  /* 0x8000003a7b477220 */ /* 0x080fe40000410000 */
[----:B------:R-:W-:-:S02]  /*4b90*/  FFMA.FTZ R69, R124, R58, -R69 ;  /* 0x0000003a7c457223 */ /* 0x000fc40000010845 */
[----:B------:R-:W-:Y:S02]  /*4ba0*/  FMUL.FTZ R58, R131, -R70 ;  /* 0x80000046833a7220 */ /* 0x000fe40000410000 */
[C---:B------:R-:W-:Y:S02]  /*4bb0*/  FMUL.FTZ R57, R129.reuse, R203 ;  /* 0x000000cb81397220 */ /* 0x040fe40000410000 */
[----:B------:R-:W-:Y:S02]  /*4bc0*/  FMUL.FTZ R56, R129, R207 ;  /* 0x000000cf81387220 */ /* 0x000fe40000410000 */
[-C--:B------:R-:W-:Y:S02]  /*4bd0*/  FMUL.FTZ R59, R131, -R73.reuse ;  /* 0x80000049833b7220 */ /* 0x080fe40000410000 */
[----:B------:R-:W-:Y:S02]  /*4be0*/  FFMA.FTZ R73, R130, R73, -R58 ;  /* 0x0000004982497223 */ /* 0x000fe4000001083a */
[----:B------:R-:W-:-:S02]  /*4bf0*/  FFMA.FTZ R208, R142, R207, R57 ;  /* 0x000000cf8ed07223 */ /* 0x000fc40000010039 */
[----:B------:R-:W-:Y:S02]  /*4c00*/  FFMA.FTZ R57, R142, R203, -R56 ;  /* 0x000000cb8e397223 */ /* 0x000fe40000010838 */
[----:B------:R-:W-:Y:S02]  /*4c10*/  FFMA.FTZ R59, R130, R70, R59 ;  /* 0x00000046823b7223 */ /* 0x000fe4000001003b */
[----:B------:R-:W-:Y:S02]  /*4c20*/  FMUL.FTZ R58, R132, -R73 ;  /* 0x80000049843a7220 */ /* 0x000fe40000410000 */
[----:B------:R-:W-:Y:S02]  /*4c30*/  FADD.FTZ R208, R209, R208 ;  /* 0x000000d0d1d07221 */ /* 0x000fe40000010000 */
[----:B------:R-:W-:Y:S02]  /*4c40*/  FADD.FTZ R210, R210, R57 ;  /* 0x00000039d2d27221 */ /* 0x000fe40000010000 */
[----:B------:R-:W-:-:S02]  /*4c50*/  FMUL.FTZ R56, R132, -R59 ;  /* 0x8000003b84387220 */ /* 0x000fc40000410000 */
[----:B------:R-:W-:Y:S02]  /*4c60*/  FFMA.FTZ R72, R140, R59, R58 ;  /* 0x0000003b8c487223 */ /* 0x000fe4000001003a */
[C---:B------:R-:W-:Y:S02]  /*4c70*/  FMUL.FTZ R57, R127.reuse, R208 ;  /* 0x000000d07f397220 */ /* 0x040fe40000410000 */
[----:B------:R-:W-:Y:S02]  /*4c80*/  FMUL.FTZ R59, R127, R210 ;  /* 0x000000d27f3b7220 */ /* 0x000fe40000410000 */
[----:B------:R-:W-:Y:S02]  /*4c90*/  FFMA.FTZ R71, R124, R68, R71 ;  /* 0x000000447c477223 */ /* 0x000fe40000010047 */
[----:B------:R-:W-:Y:S02]  /*4ca0*/  FFMA.FTZ R68, R140, R73, -R56 ;  /* 0x000000498c447223 */ /* 0x000fe40000010838 */
[----:B------:R-:W-:-:S02]  /*4cb0*/  FFMA.FTZ R57, R128, R210, -R57 ;  /* 0x000000d280397223 */ /* 0x000fc40000010839 */
[----:B------:R-:W-:Y:S02]  /*4cc0*/  FFMA.FTZ R56, R128, R208, R59 ;  /* 0x000000d080387223 */ /* 0x000fe4000001003b */
[----:B------:R-:W-:Y:S02]  /*4cd0*/  FADD.FTZ R209, R218, R57 ;  /* 0x00000039dad17221 */ /* 0x000fe40000010000 */
[----:B------:R-:W-:Y:S02]  /*4ce0*/  FADD.FTZ R217, R217, R56 ;  /* 0x00000038d9d97221 */ /* 0x000fe40000010000 */
[----:B------:R-:W-:Y:S02]  /*4cf0*/  FADD.FTZ R71, -R190, R71 ;  /* 0x00000047be477221 */ /* 0x000fe40000010100 */
[----:B------:R-:W-:Y:S02]  /*4d00*/  FADD.FTZ R69, R174, R69 ;  /* 0x00000045ae457221 */ /* 0x000fe40000010000 */
[----:B------:R-:W-:-:S02]  /*4d10*/  FMUL.FTZ R57, R125, R209 ;  /* 0x000000d17d397220 */ /* 0x000fc40000410000 */
[C---:B------:R-:W-:Y:S02]  /*4d20*/  FMUL.FTZ R56, R125.reuse, R217 ;  /* 0x000000d97d387220 */ /* 0x040fe40000410000 */
[C---:B------:R-:W-:Y:S02]  /*4d30*/  FMUL.FTZ R58, R125.reuse, -R71 ;  /* 0x800000477d3a7220 */ /* 0x040fe40000410000 */
[----:B------:R-:W-:Y:S02]  /*4d40*/  FMUL.FTZ R59, R125, -R69 ;  /* 0x800000457d3b7220 */ /* 0x000fe40000410000 */
[C---:B------:R-:W-:Y:S02]  /*4d50*/  FFMA.FTZ R218, R126.reuse, R217, R57 ;  /* 0x000000d97eda7223 */ /* 0x040fe40000010039 */
[C---:B------:R-:W-:Y:S02]  /*4d60*/  FFMA.FTZ R57, R126.reuse, R209, -R56 ;  /* 0x000000d17e397223 */ /* 0x040fe40000010838 */
[----:B------:R-:W-:-:S02]  /*4d70*/  FFMA.FTZ R58, R126, R69, -R58 ;  /* 0x000000457e3a7223 */ /* 0x000fc4000001083a */
[----:B------:R-:W-:Y:S02]  /*4d80*/  FFMA.FTZ R70, R126, R71, R59 ;  /* 0x000000477e467223 */ /* 0x000fe4000001003b */
[----:B------:R-:W-:Y:S02]  /*4d90*/  FMUL.FTZ R59, R133, -R72 ;  /* 0x80000048853b7220 */ /* 0x000fe40000410000 */
[----:B------:R-:W-:Y:S02]  /*4da0*/  FADD.FTZ R218, R215, R218 ;  /* 0x000000dad7da7221 */ /* 0x000fe40000010000 */
[----:B------:R-:W-:Y:S02]  /*4db0*/  FADD.FTZ R216, R216, R57 ;  /* 0x00000039d8d87221 */ /* 0x000fe40000010000 */
[----:B------:R-:W-:Y:S02]  /*4dc0*/  FADD.FTZ R58, R175, R58 ;  /* 0x0000003aaf3a7221 */ /* 0x000fe40000010000 */
[----:B------:R-:W-:-:S02]  /*4dd0*/  FMUL.FTZ R69, R133, -R68 ;  /* 0x8000004485457220 */ /* 0x000fc40000410000 */
[----:B------:R-:W-:Y:S02]  /*4de0*/  FFMA.FTZ R68, R141, R68, -R59 ;  /* 0x000000448d447223 */ /* 0x000fe4000001083b */
[C---:B------:R-:W-:Y:S02]  /*4df0*/  FMUL.FTZ R57, R123.reuse, R218 ;  /* 0x000000da7b397220 */ /* 0x040fe40000410000 */
[----:B------:R-:W-:Y:S02]  /*4e00*/  FMUL.FTZ R59, R123, R216 ;  /* 0x000000d87b3b7220 */ /* 0x000fe40000410000 */
[----:B------:R-:W-:Y:S02]  /*4e10*/  FADD.FTZ R70, -R191, R70 ;  /* 0x00000046bf467221 */ /* 0x000fe40000010100 */
[----:B------:R-:W-:Y:S02]  /*4e20*/  FMUL.FTZ R73, R127, -R58 ;  /* 0x8000003a7f497220 */ /* 0x000fe40000410000 */
[----:B------:R-:W-:-:S02]  /*4e30*/  FFMA.FTZ R57, R124, R216, -R57 ;  /* 0x000000d87c397223 */ /* 0x000fc40000010839 */
[----:B------:R-:W-:Y:S02]  /*4e40*/  FFMA.FTZ R56, R124, R218, R59 ;  /* 0x000000da7c387223 */ /* 0x000fe4000001003b */
[-C--:B------:R-:W-:Y:S02]  /*4e50*/  FMUL.FTZ R71, R127, -R70.reuse ;  /* 0x800000467f477220 */ /* 0x080fe40000410000 */
[----:B------:R-:W-:Y:S02]  /*4e60*/  FFMA.FTZ R73, R128, R70, R73 ;  /* 0x0000004680497223 */ /* 0x000fe40000010049 */
[----:B------:R-:W-:Y:S02]  /*4e70*/  FADD.FTZ R215, R220, R57 ;  /* 0x00000039dcd77221 */ /* 0x000fe40000010000 */
[----:B------:R-:W-:Y:S02]  /*4e80*/  FADD.FTZ R219, R219, R56 ;  /* 0x00000038dbdb7221 */ /* 0x000fe40000010000 */
[----:B------:R-:W-:-:S02]  /*4e90*/  FFMA.FTZ R71, R128, R58, -R71 ;  /* 0x0000003a80477223 */ /* 0x000fc40000010847 */
[----:B------:R-:W-:Y:S02]  /*4ea0*/  FADD.FTZ R73, -R192, R73 ;  /* 0x00000049c0497221 */ /* 0x000fe40000010100 */
[C---:B------:R-:W-:Y:S02]  /*4eb0*/  FMUL.FTZ R57, R121.reuse, R215 ;  /* 0x000000d779397220 */ /* 0x040fe40000410000 */
[----:B------:R-:W-:Y:S02]  /*4ec0*/  FMUL.FTZ R56, R121, R219 ;  /* 0x000000db79387220 */ /* 0x000fe40000410000 */
[----:B------:R-:W-:Y:S02]  /*4ed0*/  FADD.FTZ R71, R176, R71 ;  /* 0x00000047b0477221 */ /* 0x000fe40000010000 */
[----:B------:R-:W-:Y:S02]  /*4ee0*/  FMUL.FTZ R58, R129, -R73 ;  /* 0x80000049813a7220 */ /* 0x000fe40000410000 */
[----:B------:R-:W-:-:S02]  /*4ef0*/  FFMA.FTZ R220, R122, R219, R57 ;  /* 0x000000db7adc7223 */ /* 0x000fc40000010039 */
[----:B------:R-:W-:Y:S02]  /*4f00*/  FFMA.FTZ R57, R122, R215, -R56 ;  /* 0x000000d77a397223 */ /* 0x000fe40000010838 */
[-C--:B------:R-:W-:Y:S02]  /*4f10*/  FMUL.FTZ R59, R129, -R71.reuse ;  /* 0x80000047813b7220 */ /* 0x080fe40000410000 */
[----:B------:R-:W-:Y:S02]  /*4f20*/  FFMA.FTZ R58, R142, R71, -R58 ;  /* 0x000000478e3a7223 */ /* 0x000fe4000001083a */
[----:B------:R-:W-:Y:S02]  /*4f30*/  FADD.FTZ R220, R223, R220 ;  /* 0x000000dcdfdc7221 */ /* 0x000fe40000010000 */
[----:B------:R-:W-:Y:S02]  /*4f40*/  FADD.FTZ R224, R224, R57 ;  /* 0x00000039e0e07221 */ /* 0x000fe40000010000 */
[----:B------:R-:W-:-:S02]  /*4f50*/  FFMA.FTZ R56, R142, R73, R59 ;  /* 0x000000498e387223 */ /* 0x000fc4000001003b */
[----:B------:R-:W-:Y:S02]  /*4f60*/  FADD.FTZ R58, R177, R58 ;  /* 0x0000003ab13a7221 */ /* 0x000fe40000010000 */
        /* <DEDUP_REMOVED lines=21> */
[----:B------:R-:W-:Y:S02]  /*50c0*/  FFMA.FTZ R56, R140, R73, R59 ;  /* 0x000000498c387223 */ /* 0x000fe4000001003b */
[----:B------:R-:W-:-:S02]  /*50d0*/  FADD.FTZ R58, R179, R58 ;  /* 0x0000003ab33a7221 */ /* 0x000fc40000010000 */
[----:B------:R-:W-:Y:S02]  /*50e0*/  FFMA.FTZ R69, R141, R72, R69 ;  /* 0x000000488d457223 */ /* 0x000fe40000010045 */
[----:B------:R-:W-:Y:S02]  /*50f0*/  FADD.FTZ R228, R225, R228 ;  /* 0x000000e4e1e47221 */ /* 0x000fe40000010000 */
[----:B------:R-:W-:Y:S02]  /*5100*/  FMUL.FTZ R59, R115, R226 ;  /* 0x000000e2733b7220 */ /* 0x000fe40000410000 */
[----:B------:R-:W-:Y:S02]  /*5110*/  FADD.FTZ R70, -R195, R56 ;  /* 0x00000038c3467221 */ /* 0x000fe40000010100 */
[----:B------:R-:W-:Y:S02]  /*5120*/  FMUL.FTZ R72, R133, -R58 ;  /* 0x8000003a85487220 */ /* 0x000fe40000410000 */
[----:B------:R-:W-:-:S02]  /*5130*/  FFMA.FTZ R56, R116, R228, R59 ;  /* 0x000000e474387223 */ /* 0x000fc4000001003b */
[-C--:B------:R-:W-:Y:S02]  /*5140*/  FMUL.FTZ R71, R133, -R70.reuse ;  /* 0x8000004685477220 */ /* 0x080fe40000410000 */
[----:B------:R-:W-:Y:S02]  /*5150*/  FFMA.FTZ R59, R141, R70, R72 ;  /* 0x000000468d3b7223 */ /* 0x000fe40000010048 */
[----:B------:R-:W-:Y:S02]  /*5160*/  FMUL.FTZ R57, R115, R228 ;  /* 0x000000e473397220 */ /* 0x000fe40000410000 */
[----:B------:R-:W-:Y:S02]  /*5170*/  FFMA.FTZ R71, R141, R58, -R71 ;  /* 0x0000003a8d477223 */ /* 0x000fe40000010847 */
[----:B------:R-:W-:Y:S02]  /*5180*/  FADD.FTZ R73, -R196, R59 ;  /* 0x0000003bc4497221 */ /* 0x000fe40000010100 */
[----:B------:R-:W-:Y:S01]  /*5190*/  FFMA.FTZ R57, R116, R226, -R57 ;  /* 0x000000e274397223 */ /* 0x000fe20000010839 */
[----:B------:R-:W-:Y:S01]  /*51a0*/  CS2R R58, SRZ ;  /* 0x00000000003a7805 */ /* 0x000fe2000001ff00 */
[----:B------:R-:W-:-:S02]  /*51b0*/  FADD.FTZ R71, R180, R71 ;  /* 0x00000047b4477221 */ /* 0x000fc40000010000 */
[----:B------:R-:W-:Y:S02]  /*51c0*/  FMUL.FTZ R70, R136, -R73 ;  /* 0x8000004988467220 */ /* 0x000fe40000410000 */
[----:B------:R-:W-:Y:S01]  /*51d0*/  FADD.FTZ R225, R230, R57 ;  /* 0x00000039e6e17221 */ /* 0x000fe20000010000 */
[----:B------:R-:W-:Y:S01]  /*51e0*/  HFMA2.MMA R57, -RZ, RZ, 0, 0 ;  /* 0x00000000ff397435 */ /* 0x000fe200000001ff */
[----:B------:R-:W-:Y:S01]  /*51f0*/  FADD.FTZ R229, R229, R56 ;  /* 0x00000038e5e57221 */ /* 0x000fe20000010000 */
[----:B------:R-:W-:Y:S01]  /*5200*/  MOV R56, 0x3f800000 ;  /* 0x3f80000000387802 */ /* 0x000fe20000000f00 */
[----:B------:R-:W-:Y:S02]  /*5210*/  FFMA.FTZ R76, R135, R71, -R70 ;  /* 0x00000047874c7223 */ /* 0x000fe40000010846 */
[C---:B------:R-:W-:Y:S02]  /*5220*/  FMUL.FTZ R70, R114.reuse, R229 ;  /* 0x000000e572467220 */ /* 0x040fe40000410000 */
[----:B------:R-:W-:-:S02]  /*5230*/  FMUL.FTZ R72, R114, R225 ;  /* 0x000000e172487220 */ /* 0x000fc40000410000 */
[----:B------:R-:W-:Y:S01]  /*5240*/  FMUL.FTZ R74, R136, -R71 ;  /* 0x80000047884a7220 */ /* 0x000fe20000410000 */
[----:B------:R-:W0:Y:S01]  /*5250*/  @!P0 LDS.128 R56, [UR43+0x8b80] ;  /* 0x008b802bff388984 */ /* 0x000e220008000c00 */
[C---:B------:R-:W-:Y:S01]  /*5260*/  FFMA.FTZ R71, R138.reuse, R225, -R70 ;  /* 0x000000e18a477223 */ /* 0x040fe20000010846 */
[----:B------:R-:W-:Y:S01]  /*5270*/  ISETP.GT.U32.AND P0, PT, R99, 0x1f, PT ;  /* 0x0000001f6300780c */ /* 0x000fe20003f04070 */
[----:B------:R-:W-:Y:S02]  /*5280*/  FFMA.FTZ R72, R138, R229, R72 ;  /* 0x000000e58a487223 */ /* 0x000fe40000010048 */
[----:B------:R-:W-:Y:S02]  /*5290*/  FADD.FTZ R222, R222, R71 ;  /* 0x00000047dede7221 */ /* 0x000fe40000010000 */
[----:B------:R-:W-:Y:S02]  /*52a0*/  FADD.FTZ R230, R221, R72 ;  /* 0x00000048dde67221 */ /* 0x000fe40000010000 */
[----:B------:R-:W-:-:S02]  /*52b0*/  FFMA.FTZ R78, R135, R73, R74 ;  /* 0x00000049874e7223 */ /* 0x000fc4000001004a */
[C---:B------:R-:W-:Y:S02]  /*52c0*/  FMUL.FTZ R74, R136.reuse, -R68 ;  /* 0x80000044884a7220 */ /* 0x040fe40000410000 */
[C---:B------:R-:W-:Y:S02]  /*52d0*/  FMUL.FTZ R73, R113.reuse, R222 ;  /* 0x000000de71497220 */ /* 0x040fe40000410000 */
[-C--:B------:R-:W-:Y:S02]  /*52e0*/  FMUL.FTZ R72, R113, R230.reuse ;  /* 0x000000e671487220 */ /* 0x080fe40000410000 */
[-C--:B------:R-:W-:Y:S02]  /*52f0*/  FMUL.FTZ R70, R136, -R69.reuse ;  /* 0x8000004588467220 */ /* 0x080fe40000410000 */
[----:B------:R-:W-:Y:S02]  /*5300*/  FFMA.FTZ R69, R135, R69, R74 ;  /* 0x0000004587457223 */ /* 0x000fe4000001004a */
[----:B------:R-:W-:-:S02]  /*5310*/  FFMA.FTZ R74, R137, R230, R73 ;  /* 0x000000e6894a7223 */ /* 0x000fc40000010049 */
[----:B------:R-:W-:Y:S02]  /*5320*/  FFMA.FTZ R221, R137, R222, -R72 ;  /* 0x000000de89dd7223 */ /* 0x000fe40000010848 */
[----:B------:R-:W-:Y:S02]  /*5330*/  FADD.FTZ R213, R213, R74 ;  /* 0x0000004ad5d57221 */ /* 0x000fe40000010000 */
[----:B------:R-:W-:Y:S02]  /*5340*/  FADD.FTZ R221, R214, R221 ;  /* 0x000000ddd6dd7221 */ /* 0x000fe40000010000 */
[----:B------:R-:W-:Y:S02]  /*5350*/  FFMA.FTZ R68, R135, R68, -R70 ;  /* 0x0000004487447223 */ /* 0x000fe40000010846 */
        /* <DEDUP_REMOVED lines=8> */
[----:B------:R-:W-:Y:S01]  /*53e0*/  FADD.FTZ R211, R211, R74 ;  /* 0x0000004ad3d37221 */ /* 0x000fe20000010000 */
[----:B------:R-:W-:Y:S06]  /*53f0*/  BAR.SYNC.DEFER_BLOCKING 0x0 ;  /* 0x0000000000007b1d */ /* 0x000fec0000010000 */
[----:B------:R-:W-:Y:S05]  /*5400*/  @P0 BRA `(.L_x_2948) ;  /* 0x00000de000000947 */ /* 0x000fea0003800000 */
[C---:B0-----:R-:W-:Y:S01]  /*5410*/  IMAD R214, R99.reuse, 0x50, RZ ;  /* 0x0000005063d67824 */ /* 0x041fe200078e02ff */
[----:B------:R-:W-:-:S04]  /*5420*/  LOP3.LUT R86, R99, 0x1f, RZ, 0xc0, !PT ;  /* 0x0000001f63567812 */ /* 0x000fc800078ec0ff */
[----:B-1----:R-:W-:Y:S01]  /*5430*/  LDS.128 R68, [R214+0x6da0] ;  /* 0x006da000d6447984 */ /* 0x002fe20000000c00 */
        /* <DEDUP_REMOVED lines=36> */
.L_x_3047:
[----:B------:R-:W-:Y:S05]  /*5680*/  BRA.DIV ~URZ, `(.L_x_2950) ;  /* 0x000066b27f007947 */ /* 0x000fea000b800000 */
[----:B------:R2:W3:Y:S04]  /*5690*/  SHFL.DOWN PT, R71, R79, 0x1, 0x1f ;  /* 0x08201f004f477f89 */ /* 0x0004e800000e0000 */
[----:B------:R2:W4:Y:S04]  /*56a0*/  SHFL.DOWN PT, R72, R77, 0x1, 0x1f ;  /* 0x08201f004d487f89 */ /* 0x00052800000e0000 */
[----:B------:R2:W0:Y:S02]  /*56b0*/  SHFL.DOWN PT, R68, R76, 0x1, 0x1f ;  /* 0x08201f004c447f89 */ /* 0x00042400000e0000 */
.L_x_3048:
        /* <DEDUP_REMOVED lines=15> */
.L_x_2952:
[----:B------:R-:W-:Y:S05]  /*57b0*/  BSYNC B1 ;  /* 0x0000000000017941 */ /* 0x000fea0003800000 */
.L_x_2951:
[----:B------:R-:W-:Y:S05]  /*57c0*/  BRA.DIV ~URZ, `(.L_x_2953) ;  /* 0x000066d27f007947 */ /* 0x000fea000b800000 */
[----:B-1----:R1:W2:Y:S04]  /*57d0*/  SHFL.DOWN PT, R70, R78, 0x2, 0x1f ;  /* 0x08401f004e467f89 */ /* 0x0022a800000e0000 */
[----:B---3--:R1:W3:Y:S04]  /*57e0*/  SHFL.DOWN PT, R71, R79, 0x2, 0x1f ;  /* 0x08401f004f477f89 */ /* 0x0082e800000e0000 */
[----:B----4-:R1:W4:Y:S04]  /*57f0*/  SHFL.DOWN PT, R72, R77, 0x2, 0x1f ;  /* 0x08401f004d487f89 */ /* 0x01032800000e0000 */
[----:B0-----:R1:W0:Y:S02]  /*5800*/  SHFL.DOWN PT, R68, R76, 0x2, 0x1f ;  /* 0x08401f004c447f89 */ /* 0x00122400000e0000 */
.L_x_3049:
        /* <DEDUP_REMOVED lines=15> */
.L_x_2955:
[----:B------:R-:W-:Y:S05]  /*5900*/  BSYNC B1 ;  /* 0x0000000000017941 */ /* 0x000fea0003800000 */
.L_x_2954:
[----:B------:R-:W-:Y:S05]  /*5910*/  BRA.DIV ~URZ, `(.L_x_2956) ;  /* 0x000067527f007947 */ /* 0x000fea000b800000 */
[----:B--2---:R2:W1:Y:S02]  /*5920*/  SHFL.DOWN PT, R70, R78, 0x4, 0x1f ;  /* 0x08801f004e467f89 */ /* 0x00446400000e0000 */
.L_x_3050:
[----:B------:R-:W-:Y:S05]  /*5930*/  BRA.DIV ~URZ, `(.L_x_2957) ;  /* 0x000067b27f007947 */ /* 0x000fea000b800000 */
[----:B---3--:R3:W2:Y:S04]  /*5940*/  SHFL.DOWN PT, R71, R79, 0x4, 0x1f ;  /* 0x08801f004f477f89 */ /* 0x0086a800000e0000 */
[----:B----4-:R3:W4:Y:S04]  /*5950*/  SHFL.DOWN PT, R72, R77, 0x4, 0x1f ;  /* 0x08801f004d487f89 */ /* 0x01072800000e0000 */
[----:B0-----:R3:W0:Y:S02]  /*5960*/  SHFL.DOWN PT, R68, R76, 0x4, 0x1f ;  /* 0x08801f004c447f89 */ /* 0x00162400000e0000 */
.L_x_3051:
        /* <DEDUP_REMOVED lines=15> */
.L_x_2959:
[----:B------:R-:W-:Y:S05]  /*5a60*/  BSYNC B1 ;  /* 0x0000000000017941 */ /* 0x000fea0003800000 */
.L_x_2958:
[----:B------:R-:W-:Y:S05]  /*5a70*/  BRA.DIV ~URZ, `(.L_x_2960) ;  /* 0x000067d27f007947 */ /* 0x000fea000b800000 */
[----:B-1----:R1:W3:Y:S04]  /*5a80*/  SHFL.DOWN PT, R70, R78, 0x8, 0x1f ;  /* 0x09001f004e467f89 */ /* 0x0022e800000e0000 */
[----:B--2---:R1:W2:Y:S04]  /*5a90*/  SHFL.DOWN PT, R71, R79, 0x8, 0x1f ;  /* 0x09001f004f477f89 */ /* 0x0042a800000e0000 */
[----:B----4-:R1:W4:Y:S04]  /*5aa0*/  SHFL.DOWN PT, R72, R77, 0x8, 0x1f ;  /* 0x09001f004d487f89 */ /* 0x01032800000e0000 */
[----:B0-----:R1:W0:Y:S02]  /*5ab0*/  SHFL.DOWN PT, R68, R76, 0x8, 0x1f ;  /* 0x09001f004c447f89 */ /* 0x00122400000e0000 */
.L_x_3052:
        /* <DEDUP_REMOVED lines=15> */
.L_x_2962:
[----:B------:R-:W-:Y:S05]  /*5bb0*/  BSYNC B1 ;  /* 0x0000000000017941 */ /* 0x000fea0003800000 */
.L_x_2961:
[----:B------:R-:W-:Y:S05]  /*5bc0*/  BRA.DIV ~URZ, `(.L_x_2963) ;  /* 0x000068527f007947 */ /* 0x000fea000b800000 */
[----:B---3--:R3:W1:Y:S02]  /*5bd0*/  SHFL.DOWN PT, R70, R78, 0x10, 0x1f ;  /* 0x0a001f004e467f89 */ /* 0x00866400000e0000 */
.L_x_3053:
[----:B------:R-:W-:Y:S05]  /*5be0*/  BRA.DIV ~URZ, `(.L_x_2964) ;  /* 0x000068b27f007947 */ /* 0x000fea000b800000 */
[----:B--2---:R2:W3:Y:S04]  /*5bf0*/  SHFL.DOWN PT, R71, R79, 0x10, 0x1f ;  /* 0x0a001f004f477f89 */ /* 0x0044e800000e0000 */
[----:B----4-:R2:W4:Y:S04]  /*5c00*/  SHFL.DOWN PT, R72, R77, 0x10, 0x1f ;  /* 0x0a001f004d487f89 */ /* 0x01052800000e0000 */
[----:B0-----:R2:W0:Y:S02]  /*5c10*/  SHFL.DOWN PT, R68, R76, 0x10, 0x1f ;  /* 0x0a001f004c447f89 */ /* 0x00142400000e0000 */
.L_x_3054:
        /* <DEDUP_REMOVED lines=13> */
.L_x_2966:
[----:B------:R-:W-:Y:S05]  /*5cf0*/  BSYNC B1 ;  /* 0x0000000000017941 */ /* 0x000fea0003800000 */
.L_x_2965:
        /* <DEDUP_REMOVED lines=18> */
[----:B----4-:R4:W0:Y:S04]  /*5e20*/  SHFL.IDX PT, R72, R59, RZ, 0x1f ;  /* 0x00001fff3b487589 */ /* 0x01082800000e0000 */
[----:B------:R4:W0:Y:S02]  /*5e30*/  SHFL.IDX PT, R244, R57, RZ, 0x1f ;  /* 0x00001fff39f47589 */ /* 0x00082400000e0000 */
.L_x_3055:
[----:B-1-3--:R1:W3:Y:S01]  /*5e40*/  LDS.128 R84, [R214+0x6db0] ;  /* 0x006db000d6547984 */ /* 0x00a2e20000000c00 */
[----:B------:R-:W-:Y:S01]  /*5e50*/  ISETP.NE.AND P0, PT, R99, 0x1f, PT ;  /* 0x0000001f6300780c */ /* 0x000fe20003f05270 */
[----:B------:R-:W-:Y:S01]  /*5e60*/  BSSY B1, `(.L_x_2968) ;  /* 0x0000012000017945 */ /* 0x000fe20003800000 */
[----:B--2---:R-:W-:Y:S01]  /*5e70*/  MOV R76, R245 ;  /* 0x000000f5004c7202 */ /* 0x004fe20000000f00 */
[----:B------:R1:W2:Y:S01]  /*5e80*/  LDS.128 R80, [R214+0x6da0] ;  /* 0x006da000d6507984 */ /* 0x0002a20000000c00 */
[----:B0-----:R-:W-:Y:S02]  /*5e90*/  MOV R77, R244 ;  /* 0x000000f4004d7202 */ /* 0x001fe40000000f00 */
[----:B------:R-:W-:Y:S01]  /*5ea0*/  MOV R78, R243 ;  /* 0x000000f3004e7202 */ /* 0x000fe20000000f00 */
[----:B------:R1:W0:Y:S01]  /*5eb0*/  LDS.128 R68, [R214+0x6d90] ;  /* 0x006d9000d6447984 */ /* 0x0002220000000c00 */
[----:B------:R-:W-:-:S05]  /*5ec0*/  MOV R79, R72 ;  /* 0x00000048004f7202 */ /* 0x000fca0000000f00 */
[----:B------:R-:W-:Y:S05]  /*5ed0*/  @!P0 BRA `(.L_x_2969) ;  /* 0x000000a000008947 */ /* 0x000fea0003800000 */
[-C--:B----4-:R-:W-:Y:S02]  /*5ee0*/  FMUL.FTZ R59, R79, R241.reuse ;  /* 0x000000f14f3b7220 */ /* 0x090fe40000410000 */
        /* <DEDUP_REMOVED lines=9> */
.L_x_2969:
[----:B------:R-:W-:Y:S05]  /*5f80*/  BSYNC B1 ;  /* 0x0000000000017941 */ /* 0x000fea0003800000 */
.L_x_2968:
[C---:B---34-:R-:W-:Y:S01]  /*5f90*/  FMUL.FTZ R59, R85.reuse, R79 ;  /* 0x0000004f553b7220 */ /* 0x058fe20000410000 */
        /* <DEDUP_REMOVED lines=37> */
.L_x_2948:
[----:B0-----:R-:W-:Y:S05]  /*61f0*/  BSYNC B0 ;  /* 0x0000000000007941 */ /* 0x001fea0003800000 */
.L_x_2947:
[----:B------:R-:W-:Y:S01]  /*6200*/  WARPSYNC 0xffffffff ;  /* 0xffffffff00007948 */ /* 0x000fe20003800000 */
[----:B------:R-:W-:Y:S01]  /*6210*/  BAR.SYNC.DEFER_BLOCKING 0x0 ;  /* 0x0000000000007b1d */ /* 0x000fe20000010000 */
[----:B---3--:R-:W-:Y:S01]  /*6220*/  HADD2.F32 R72, -RZ, R61.H0_H0 ;  /* 0x2000003dff487230 */ /* 0x008fe20000004100 */
[----:B------:R-:W-:Y:S01]  /*6230*/  ISETP.NE.AND P0, PT, R99, RZ, PT ;  /* 0x000000ff6300720c */ /* 0x000fe20003f05270 */
[----:B------:R-:W-:-:S03]  /*6240*/  ULEA UR28, UR19, 0xfffff800, 0xb ;  /* 0xfffff800131c7891 */ /* 0x000fc6000f8e583f */
[----:B------:R-:W-:Y:S01]  /*6250*/  FMUL.FTZ R77, R93, R72 ;  /* 0x000000485d4d7220 */ /* 0x000fe20000410000 */
[----:B------:R-:W-:Y:S01]  /*6260*/  ULDC UR29, c[0x0][0x168] ;  /* 0x00005a00001d7ab9 */ /* 0x000fe20000000800 */
[----:B------:R-:W-:Y:S01]  /*6270*/  BSSY B0, `(.L_x_2970) ;  /* 0x00001f2000007945 */ /* 0x000fe20003800000 */
[----:B------:R-:W-:Y:S01]  /*6280*/  UIADD3 UR28, -UR28, UR29, URZ ;  /* 0x0000001d1c1c7290 */ /* 0x000fe2000fffe13f */
[----:B-1----:R-:W0:Y:S05]  /*6290*/  LDS.64 R68, [R166.X16+0x6d88] ;  /* 0x006d8800a6447984 */ /* 0x002e2a000000ca00 */
[----:B------:R1:W-:Y:S01]  /*62a0*/  @!P0 STS.128 [UR43+0x8b80], R56 ;  /* 0x008b8038ff008988 */ /* 0x0003e20008000c2b */
[----:B0-----:R-:W-:-:S02]  /*62b0*/  FMUL.FTZ R71, R69, -R103 ;  /* 0x8000006745477220 */ /* 0x001fc40000410000 */
[C---:B------:R-:W-:Y:S02]  /*62c0*/  FMUL.FTZ R103, R68.reuse, -R103 ;  /* 0x8000006744677220 */ /* 0x040fe40000410000 */
[-C--:B------:R-:W-:Y:S02]  /*62d0*/  FFMA.FTZ R71, R68, R102.reuse, -R71 ;  /* 0x0000006644477223 */ /* 0x080fe40000010847 */
        /* <DEDUP_REMOVED lines=12> */
[----:B------:R-:W-:Y:S01]  /*63a0*/  FFMA.FTZ R73, R137, R74, R113 ;  /* 0x0000004a89497223 */ /* 0x000fe20000010071 */
[----:B------:R-:W-:Y:S01]  /*63b0*/  HADD2.F32 R137, -RZ, R67.H1_H1 ;  /* 0x30000043ff897230 */ /* 0x000fe20000004100 */
[----:B------:R-:W-:Y:S02]  /*63c0*/  FADD.FTZ R167, R167, R68 ;  /* 0x00000044a7a77221 */ /* 0x000fe40000010000 */
[----:B------:R-:W-:Y:S02]  /*63d0*/  FADD.FTZ R73, -R184, R73 ;  /* 0x00000049b8497221 */ /* 0x000fe40000010100 */
[----:B------:R-:W-:-:S02]  /*63e0*/  FMUL.FTZ R68, R114, -R167 ;  /* 0x800000a772447220 */ /* 0x000fc40000410000 */
[-C--:B------:R-:W-:Y:S02]  /*63f0*/  FMUL.FTZ R114, R114, -R73.reuse ;  /* 0x8000004972727220 */ /* 0x080fe40000410000 */
[C---:B------:R-:W-:Y:S02]  /*6400*/  FFMA.FTZ R68, R138.reuse, R73, R68 ;  /* 0x000000498a447223 */ /* 0x040fe40000010044 */
        /* <DEDUP_REMOVED lines=8> */
[----:B------:R-:W-:Y:S02]  /*6490*/  FMUL.FTZ R70, R95, R68 ;  /* 0x000000445f467220 */ /* 0x000fe40000410000 */
[----:B------:R-:W-:Y:S01]  /*64a0*/  FADD.FTZ R170, R170, R69 ;  /* 0x00000045aaaa7221 */ /* 0x000fe20000010000 */
[----:B------:R-:W-:Y:S01]  /*64b0*/  HADD2.F32 R69, -RZ, R60.H1_H1 ;  /* 0x3000003cff457230 */ /* 0x000fe20000004100 */
[----:B------:R-:W-:-:S02]  /*64c0*/  FFMA.FTZ R71, R16, R231, RZ ;  /* 0x000000e710477223 */ /* 0x000fc400000100ff */
[----:B------:R-:W-:Y:S02]  /*64d0*/  FADD.FTZ R186, -R186, R115 ;  /* 0x00000073baba7221 */ /* 0x000fe40000010100 */
[-C--:B------:R-:W-:Y:S02]  /*64e0*/  FFMA.FTZ R231, R104, -R70.reuse, R231 ;  /* 0x8000004668e77223 */ /* 0x080fe400000100e7 */
[----:B------:R-:W-:Y:S02]  /*64f0*/  FFMA.FTZ R70, R106, -R70, R201 ;  /* 0x800000466a467223 */ /* 0x000fe400000100c9 */
[----:B------:R-:W-:Y:S02]  /*6500*/  FFMA.FTZ R201, R16, -R201, RZ ;  /* 0x800000c910c97223 */ /* 0x000fe400000100ff */
[----:B------:R-:W-:Y:S02]  /*6510*/  FFMA.FTZ R75, R15, R200, R71 ;  /* 0x000000c80f4b7223 */ /* 0x000fe40000010047 */
[----:B------:R-:W-:-:S02]  /*6520*/  FMUL.FTZ R76, R96, R69 ;  /* 0x00000045604c7220 */ /* 0x000fc40000410000 */
[----:B------:R-:W-:Y:S02]  /*6530*/  FMUL.FTZ R71, R117, -R186 ;  /* 0x800000ba75477220 */ /* 0x000fe40000410000 */
[----:B------:R-:W-:Y:S02]  /*6540*/  FFMA.FTZ R201, R15, -R202, R201 ;  /* 0x800000ca0fc97223 */ /* 0x000fe400000100c9 */
[----:B------:R-:W-:Y:S02]  /*6550*/  FMUL.FTZ R117, R117, -R170 ;  /* 0x800000aa75757220 */ /* 0x000fe40000410000 */
[-C--:B------:R-:W-:Y:S02]  /*6560*/  FFMA.FTZ R200, R105, -R76.reuse, R200 ;  /* 0x8000004c69c87223 */ /* 0x080fe400000100c8 */
[----:B------:R-:W-:Y:S02]  /*6570*/  FFMA.FTZ R202, R107, -R76, R202 ;  /* 0x8000004c6bca7223 */ /* 0x000fe400000100ca */
[C---:B------:R-:W-:Y:S01]  /*6580*/  FFMA.FTZ R76, R118.reuse, R170, -R71 ;  /* 0x000000aa764c7223 */ /* 0x040fe20000010847 */
[----:B------:R-:W-:Y:S01]  /*6590*/  HADD2.F32 R71, -RZ, R61.H1_H1 ;  /* 0x3000003dff477230 */ /* 0x000fe20000004100 */
[----:B------:R-:W-:Y:S01]  /*65a0*/  FFMA.FTZ R118, R118, R186, R117 ;  /* 0x000000ba76767223 */ /* 0x000fe20000010075 */
[----:B------:R-:W-:Y:S01]  /*65b0*/  HADD2.F32 R117, -RZ, R66.H1_H1 ;  /* 0x30000042ff757230 */ /* 0x000fe20000004100 */
[----:B------:R-:W-:-:S02]  /*65c0*/  FFMA.FTZ R75, R14, R199, R75 ;  /* 0x000000c70e4b7223 */ /* 0x000fc4000001004b */
[----:B------:R-:W-:Y:S02]  /*65d0*/  FFMA.FTZ R201, R14, -R205, R201 ;  /* 0x800000cd0ec97223 */ /* 0x000fe400000100c9 */
[-C--:B------:R-:W-:Y:S02]  /*65e0*/  FFMA.FTZ R199, R108, -R77.reuse, R199 ;  /* 0x8000004d6cc77223 */ /* 0x080fe400000100c7 */
[----:B------:R-:W-:Y:S02]  /*65f0*/  FFMA.FTZ R205, R110, -R77, R205 ;  /* 0x8000004d6ecd7223 */ /* 0x000fe400000100cd */
[----:B------:R-:W-:Y:S02]  /*6600*/  FMUL.FTZ R77, R94, R71 ;  /* 0x000000475e4d7220 */ /* 0x000fe40000410000 */
[----:B------:R-:W-:Y:S02]  /*6610*/  FADD.FTZ R187, -R187, R118 ;  /* 0x00000076bbbb7221 */ /* 0x000fe40000010100 */
[----:B------:R-:W-:Y:S01]  /*6620*/  FADD.FTZ R171, R171, R76 ;  /* 0x0000004cabab7221 */ /* 0x000fe20000010000 */
[----:B------:R-:W-:Y:S01]  /*6630*/  HADD2.F32 R76, -RZ, R62.H0_H0 ;  /* 0x2000003eff4c7230 */ /* 0x000fe20000004100 */
[----:B------:R-:W-:-:S02]  /*6640*/  FFMA.FTZ R78, R13, R204, R75 ;  /* 0x000000cc0d4e7223 */ /* 0x000fc4000001004b */
[-C--:B------:R-:W-:Y:S02]  /*6650*/  FFMA.FTZ R204, R109, -R77.reuse, R204 ;  /* 0x8000004d6dcc7223 */ /* 0x080fe400000100cc */
[----:B------:R-:W-:Y:S02]  /*6660*/  FFMA.FTZ R75, R111, -R77, R206 ;  /* 0x8000004d6f4b7223 */ /* 0x000fe400000100ce */
[C---:B------:R-:W-:Y:S02]  /*6670*/  FMUL.FTZ R77, R119.reuse, -R187 ;  /* 0x800000bb774d7220 */ /* 0x040fe40000410000 */
[----:B------:R-:W-:Y:S02]  /*6680*/  FMUL.FTZ R119, R119, -R171 ;  /* 0x800000ab77777220 */ /* 0x000fe40000410000 */
[----:B------:R-:W-:Y:S02]  /*6690*/  FMUL.FTZ R80, R91, R76 ;  /* 0x0000004c5b507220 */ /* 0x000fe40000410000 */
[----:B------:R-:W-:-:S02]  /*66a0*/  FFMA.FTZ R119, R120, R187, R119 ;  /* 0x000000bb78777223 */ /* 0x000fc40000010077 */
[----:B------:R-:W-:Y:S01]  /*66b0*/  FFMA.FTZ R79, R120, R171, -R77 ;  /* 0x000000ab784f7223 */ /* 0x000fe2000001084d */
[----:B------:R-:W-:Y:S01]  /*66c0*/  HADD2.F32 R77, -RZ, R62.H1_H1 ;  /* 0x3000003eff4d7230 */ /* 0x000fe20000004100 */
[----:B------:R-:W-:Y:S02]  /*66d0*/  FFMA.FTZ R81, R12, R203, R78 ;  /* 0x000000cb0c517223 */ /* 0x000fe4000001004e */
[----:B------:R-:W-:Y:S02]  /*66e0*/  FADD.FTZ R188, -R188, R119 ;  /* 0x00000077bcbc7221 */ /* 0x000fe40000010100 */
[-C--:B------:R-:W-:Y:S02]  /*66f0*/  FFMA.FTZ R203, R112, -R80.reuse, R203 ;  /* 0x8000005070cb7223 */ /* 0x080fe400000100cb */
[----:B------:R-:W-:Y:S01]  /*6700*/  FFMA.FTZ R78, R144, -R80, R207 ;  /* 0x80000050904e7223 */ /* 0x000fe200000100cf */
[----:B------:R-:W-:Y:S01]  /*6710*/  HADD2.F32 R80, -RZ, R63.H0_H0 ;  /* 0x2000003fff507230 */ /* 0x000fe20000004100 */
[----:B------:R-:W-:-:S02]  /*6720*/  FADD.FTZ R172, R172, R79 ;  /* 0x0000004facac7221 */ /* 0x000fc40000010000 */
[----:B------:R-:W-:Y:S02]  /*6730*/  FFMA.FTZ R82, R11, R210, R81 ;  /* 0x000000d20b527223 */ /* 0x000fe40000010051 */
[C---:B------:R-:W-:Y:S02]  /*6740*/  FMUL.FTZ R81, R121.reuse, -R188 ;  /* 0x800000bc79517220 */ /* 0x040fe40000410000 */
[-C--:B------:R-:W-:Y:S02]  /*6750*/  FMUL.FTZ R121, R121, -R172.reuse ;  /* 0x800000ac79797220 */ /* 0x080fe40000410000 */
[C---:B------:R-:W-:Y:S01]  /*6760*/  FFMA.FTZ R84, R122.reuse, R172, -R81 ;  /* 0x000000ac7a547223 */ /* 0x040fe20000010851 */
[----:B------:R-:W-:Y:S01]  /*6770*/  HADD2.F32 R81, -RZ, R63.H1_H1 ;  /* 0x3000003fff517230 */ /* 0x000fe20000004100 */
[----:B------:R-:W-:Y:S02]  /*6780*/  FMUL.FTZ R85, R89, R80 ;  /* 0x0000005059557220 */ /* 0x000fe40000410000 */
[----:B------:R-:W-:-:S02]  /*6790*/  FFMA.FTZ R122, R122, R188, R121 ;  /* 0x000000bc7a7a7223 */ /* 0x000fc40000010079 */
[----:B------:R-:W-:Y:S02]  /*67a0*/  FFMA.FTZ R83, R10, R209, R82 ;  /* 0x000000d10a537223 */ /* 0x000fe40000010052 */
        /* <DEDUP_REMOVED lines=39> */
[-C--:B------:R-:W-:Y:S02]  /*6a20*/  FMUL.FTZ R127, R127, -R175.reuse ;  /* 0x800000af7f7f7220 */ /* 0x080fe40000410000 */
[C---:B------:R-:W-:Y:S02]  /*6a30*/  FFMA.FTZ R119, R128.reuse, R175, -R116 ;  /* 0x000000af80777223 */ /* 0x040fe40000010874 */
[----:B------:R-:W-:-:S02]  /*6a40*/  FFMA.FTZ R127, R128, R191, R127 ;  /* 0x000000bf807f7223 */ /* 0x000fc4000001007f */
[----:B------:R-:W-:Y:S02]  /*6a50*/  FADD.FTZ R176, R176, R119 ;  /* 0x00000077b0b07221 */ /* 0x000fe40000010000 */
[----:B------:R-:W-:Y:S02]  /*6a60*/  FADD.FTZ R192, -R192, R127 ;  /* 0x0000007fc0c07221 */ /* 0x000fe40000010100 */
[----:B------:R-:W-:Y:S02]  /*6a70*/  FMUL.FTZ R121, R51, R114 ;  /* 0x0000007233797220 */ /* 0x000fe40000410000 */
[----:B------:R-:W-:Y:S01]  /*6a80*/  FFMA.FTZ R120, R4, R225, R118 ;  /* 0x000000e104787223 */ /* 0x000fe20000010076 */
[----:B------:R-:W-:Y:S01]  /*6a90*/  HADD2.F32 R118, -RZ, R67.H0_H0 ;  /* 0x20000043ff767230 */ /* 0x000fe20000004100 */
[C---:B------:R-:W-:Y:S02]  /*6aa0*/  FMUL.FTZ R119, R129.reuse, -R192 ;  /* 0x800000c081777220 */ /* 0x040fe40000410000 */
[----:B------:R-:W-:-:S02]  /*6ab0*/  FMUL.FTZ R129, R129, -R176 ;  /* 0x800000b081817220 */ /* 0x000fc40000410000 */
[-C--:B------:R-:W-:Y:S02]  /*6ac0*/  FFMA.FTZ R225, R158, -R121.reuse, R225 ;  /* 0x800000799ee17223 */ /* 0x080fe400000100e1 */
[----:B------:R-:W-:Y:S02]  /*6ad0*/  FFMA.FTZ R116, R160, -R121, R229 ;  /* 0x80000079a0747223 */ /* 0x000fe400000100e5 */
[----:B------:R-:W-:Y:S02]  /*6ae0*/  FFMA.FTZ R121, R3, R222, R120 ;  /* 0x000000de03797223 */ /* 0x000fe40000010078 */
[C---:B------:R-:W-:Y:S02]  /*6af0*/  FFMA.FTZ R120, R142.reuse, R176, -R119 ;  /* 0x000000b08e787223 */ /* 0x040fe40000010877 */
[----:B------:R-:W-:Y:S02]  /*6b00*/  FFMA.FTZ R142, R142, R192, R129 ;  /* 0x000000c08e8e7223 */ /* 0x000fe40000010081 */
[----:B------:R-:W-:Y:S01]  /*6b10*/  FADD.FTZ R177, R177, R120 ;  /* 0x00000078b1b17221 */ /* 0x000fe20000010000 */
[----:B------:R-:W-:Y:S01]  /*6b20*/  P2R R120, PR, RZ, 0x1 ;  /* 0x00000001ff787803 */ /* 0x000fe20000000000 */
[----:B------:R-:W-:-:S02]  /*6b30*/  FADD.FTZ R193, -R193, R142 ;  /* 0x0000008ec1c17221 */ /* 0x000fc40000010100 */
[----:B------:R-:W-:Y:S02]  /*6b40*/  FFMA.FTZ R120, R2, R221, R121 ;  /* 0x000000dd02787223 */ /* 0x000fe40000010079 */
[C---:B------:R-:W-:Y:S02]  /*6b50*/  FMUL.FTZ R121, R131.reuse, -R193 ;  /* 0x800000c183797220 */ /* 0x040fe40000410000 */
[----:B------:R-:W-:Y:S02]  /*6b60*/  FMUL.FTZ R131, R131, -R177 ;  /* 0x800000b183837220 */ /* 0x000fe40000410000 */
[----:B------:R-:W-:Y:S02]  /*6b70*/  FMUL.FTZ R122, R52, R117 ;  /* 0x00000075347a7220 */ /* 0x000fe40000410000 */
[C---:B------:R-:W-:Y:S02]  /*6b80*/  FFMA.FTZ R123, R130.reuse, R193, R131 ;  /* 0x000000c1827b7223 */ /* 0x040fe40000010083 */
[----:B------:R-:W-:-:S02]  /*6b90*/  FFMA.FTZ R121, R130, R177, -R121 ;  /* 0x000000b182797223 */ /* 0x000fc40000010879 */
[-C--:B------:R-:W-:Y:S02]  /*6ba0*/  FFMA.FTZ R222, R159, -R122.reuse, R222 ;  /* 0x8000007a9fde7223 */ /* 0x080fe400000100de */
[----:B------:R-:W-:Y:S02]  /*6bb0*/  FFMA.FTZ R119, R161, -R122, R230 ;  /* 0x8000007aa1777223 */ /* 0x000fe400000100e6 */
[----:B------:R-:W-:Y:S02]  /*6bc0*/  FMUL.FTZ R122, R49, R118 ;  /* 0x00000076317a7220 */ /* 0x000fe40000410000 */
[----:B------:R-:W-:Y:S02]  /*6bd0*/  FADD.FTZ R123, -R194, R123 ;  /* 0x0000007bc27b7221 */ /* 0x000fe40000010100 */
[----:B------:R-:W-:Y:S02]  /*6be0*/  FADD.FTZ R121, R178, R121 ;  /* 0x00000079b2797221 */ /* 0x000fe40000010000 */
[----:B------:R-:W-:-:S02]  /*6bf0*/  FFMA.FTZ R128, R162, -R122, R221 ;  /* 0x8000007aa2807223 */ /* 0x000fc400000100dd */
[----:B------:R-:W-:Y:S02]  /*6c00*/  FFMA.FTZ R134, R164, -R122, R213 ;  /* 0x8000007aa4867223 */ /* 0x000fe400000100d5 */
[C---:B------:R-:W-:Y:S02]  /*6c10*/  FMUL.FTZ R122, R132.reuse, -R123 ;  /* 0x8000007b847a7220 */ /* 0x040fe40000410000 */
[----:B------:R-:W-:Y:S02]  /*6c20*/  FMUL.FTZ R132, R132, -R121 ;  /* 0x8000007984847220 */ /* 0x000fe40000410000 */
[----:B------:R-:W-:Y:S02]  /*6c30*/  FMUL.FTZ R126, R50, R137 ;  /* 0x00000089327e7220 */ /* 0x000fe40000410000 */
[----:B------:R-:W-:Y:S02]  /*6c40*/  FMUL.FTZ R127, R182, UR38 ;  /* 0x00000026b67f7c20 */ /* 0x000fe40008410000 */
[----:B------:R-:W-:-:S02]  /*6c50*/  FFMA.FTZ R124, R140, R123, R132 ;  /* 0x0000007b8c7c7223 */ /* 0x000fc40000010084 */
[----:B------:R-:W-:Y:S02]  /*6c60*/  FFMA.FTZ R122, R140, R121, -R122 ;  /* 0x000000798c7a7223 */ /* 0x000fe4000001087a */
[----:B------:R-:W-:Y:S02]  /*6c70*/  FFMA.FTZ R125, R165, -R126, R211 ;  /* 0x8000007ea57d7223 */ /* 0x000fe400000100d3 */
[C---:B-1----:R-:W-:Y:S02]  /*6c80*/  FMUL.FTZ R57, R198.reuse, UR38 ;  /* 0x00000026c6397c20 */ /* 0x042fe40008410000 */
[----:B------:R-:W-:Y:S02]  /*6c90*/  FFMA.FTZ R56, R198, UR39, -R127 ;  /* 0x00000027c6387c23 */ /* 0x000fe4000801087f */
[----:B------:R-:W-:Y:S02]  /*6ca0*/  FADD.FTZ R124, -R195, R124 ;  /* 0x0000007cc37c7221 */ /* 0x000fe40000010100 */
[----:B------:R-:W-:-:S02]  /*6cb0*/  FADD.FTZ R122, R179, R122 ;  /* 0x0000007ab37a7221 */ /* 0x000fc40000010000 */
[----:B------:R-:W-:Y:S02]  /*6cc0*/  FFMA.FTZ R126, R163, -R126, R212 ;  /* 0x8000007ea37e7223 */ /* 0x000fe400000100d4 */
[----:B------:R-:W-:Y:S02]  /*6cd0*/  FFMA.FTZ R57, R182, UR39, R57 ;  /* 0x00000027b6397c23 */ /* 0x000fe40008010039 */
[----:B------:R-:W-:Y:S02]  /*6ce0*/  FMUL.FTZ R58, R125, R56 ;  /* 0x000000387d3a7220 */ /* 0x000fe40000410000 */
[C---:B------:R-:W-:Y:S02]  /*6cf0*/  FMUL.FTZ R56, R133.reuse, -R124 ;  /* 0x8000007c85387220 */ /* 0x040fe40000410000 */
[----:B------:R-:W-:Y:S02]  /*6d00*/  FMUL.FTZ R133, R133, -R122 ;  /* 0x8000007a85857220 */ /* 0x000fe40000410000 */
[----:B------:R-:W-:-:S02]  /*6d10*/  FFMA.FTZ R58, R126, R57, R58 ;  /* 0x000000397e3a7223 */ /* 0x000fc4000001003a */
[C---:B------:R-:W-:Y:S02]  /*6d20*/  FFMA.FTZ R57, R141.reuse, R122, -R56 ;  /* 0x0000007a8d397223 */ /* 0x040fe40000010838 */
[----:B------:R-:W-:Y:S02]  /*6d30*/  FFMA.FTZ R133, R141, R124, R133 ;  /* 0x0000007c8d857223 */ /* 0x000fe40000010085 */
[----:B------:R-:W-:Y:S02]  /*6d40*/  FADD.FTZ R180, R180, R57 ;  /* 0x00000039b4b47221 */ /* 0x000fe40000010000 */
[----:B------:R-:W-:Y:S02]  /*6d50*/  FMUL.FTZ R165, R165, R198 ;  /* 0x000000c6a5a57220 */ /* 0x000fe40000410000 */
[----:B------:R-:W-:Y:S02]  /*6d60*/  FMUL.FTZ R57, R74, UR38 ;  /* 0x000000264a397c20 */ /* 0x000fe40008410000 */
[----:B------:R-:W-:-:S02]  /*6d70*/  FADD.FTZ R196, -R196, R133 ;  /* 0x00000085c4c47221 */ /* 0x000fc40000010100 */
[----:B------:R-:W-:Y:S02]  /*6d80*/  FFMA.FTZ R130, R163, R182, R165 ;  /* 0x000000b6a3827223 */ /* 0x000fe400000100a5 */
[C---:B------:R-:W-:Y:S02]  /*6d90*/  FMUL.FTZ R59, R168.reuse, UR38 ;  /* 0x00000026a83b7c20 */ /* 0x040fe40008410000 */
[----:B------:R-:W-:Y:S02]  /*6da0*/  FFMA.FTZ R133, R168, UR39, R57 ;  /* 0x00000027a8857c23 */ /* 0x000fe40008010039 */
[C---:B------:R-:W-:Y:S02]  /*6db0*/  FMUL.FTZ R57, R136.reuse, -R196 ;  /* 0x800000c488397220 */ /* 0x040fe40000410000 */
[----:B------:R-:W-:Y:S02]  /*6dc0*/  FMUL.FTZ R136, R136, -R180 ;  /* 0x800000b488887220 */ /* 0x000fe40000410000 */
[----:B------:R-:W-:-:S02]  /*6dd0*/  FFMA.FTZ R33, R50, R130, R33 ;  /* 0x0000008232217223 */ /* 0x000fc40000010021 */
[----:B------:R-:W-:Y:S01]  /*6de0*/  FFMA.FTZ R129, R137, R130, R58 ;  /* 0x0000008289817223 */ /* 0x000fe2000001003a */
[----:B------:R-:W-:Y:S01]  /*6df0*/  SHF.L.U32 R130, R99, 0x5, RZ ;  /* 0x0000000563827819 */ /* 0x000fe200000006ff */
[----:B------:R-:W-:Y:S02]  /*6e00*/  FFMA.FTZ R139, R74, UR39, -R59 ;  /* 0x000000274a8b7c23 */ /* 0x000fe4000801083b */
[----:B------:R-:W-:Y:S02]  /*6e10*/  FFMA.FTZ R136, R135, R196, R136 ;  /* 0x000000c487887223 */ /* 0x000fe40000010088 */
[-C--:B------:R-:W-:Y:S02]  /*6e20*/  FMUL.FTZ R127, R164, R74.reuse ;  /* 0x0000004aa47f7220 */ /* 0x080fe40000410000 */
[----:B------:R-:W-:Y:S02]  /*6e30*/  FMUL.FTZ R59, R49, R74 ;  /* 0x0000004a313b7220 */ /* 0x000fe40000410000 */
[----:B------:R-:W-:Y:S01]  /*6e40*/  FMUL.FTZ R74, R134, R139 ;  /* 0x0000008b864a7220 */ /* 0x000fe20000410000 */
[C---:B------:R-:W-:Y:S01]  /*6e50*/  IADD3 R139, R130.reuse, 0x3, RZ ;  /* 0x00000003828b7810 */ /* 0x040fe20007ffe0ff */
[----:B------:R-:W-:Y:S01]  /*6e60*/  FFMA.FTZ R58, R135, R180, -R57 ;  /* 0x000000b4873a7223 */ /* 0x000fe20000010839 */
[----:B------:R-:W-:Y:S01]  /*6e70*/  IADD3 R135, R130, 0x2, RZ ;  /* 0x0000000282877810 */ /* 0x000fe20007ffe0ff */
[----:B------:R-:W-:-:S02]  /*6e80*/  FMUL.FTZ R131, R49, R168 ;  /* 0x000000a831837220 */ /* 0x000fc40000410000 */
[----:B------:R-:W-:Y:S01]  /*6e90*/  FADD.FTZ R197, -R197, R136 ;  /* 0x00000088c5c57221 */ /* 0x000fe20000010100 */
[-C--:B------:R-:W-:Y:S01]  /*6ea0*/  LEA.HI.SX32 R165, R135, R130.reuse, 0x1b ;  /* 0x0000008287a57211 */ /* 0x080fe200078fdaff */
[----:B------:R-:W-:Y:S02]  /*6eb0*/  FMUL.FTZ R56, R134, R59 ;  /* 0x0000003b86387220 */ /* 0x000fe40000410000 */
[----:B------:R-:W-:Y:S01]  /*6ec0*/  FFMA.FTZ R74, R128, R133, R74 ;  /* 0x00000085804a7223 */ /* 0x000fe2000001004a */
[----:B------:R-:W-:Y:S01]  /*6ed0*/  IADD3 R133, R130, 0x1, RZ ;  /* 0x0000000182857810 */ /* 0x000fe20007ffe0ff */
[----:B------:R-:W-:Y:S02]  /*6ee0*/  FMUL.FTZ R134, R134, R131 ;  /* 0x0000008386867220 */ /* 0x000fe40000410000 */
[----:B------:R-:W-:Y:S01]  /*6ef0*/  FADD.FTZ R181, R181, R58 ;  /* 0x0000003ab5b57221 */ /* 0x000fe20000010000 */
[-C--:B------:R-:W-:Y:S01]  /*6f00*/  LEA.HI.SX32 R163, R133, R130.reuse, 0x1b ;  /* 0x0000008285a37211 */ /* 0x080fe200078fdaff */
[----:B------:R-:W-:Y:S01]  /*6f10*/  FMUL.FTZ R135, R95, R197 ;  /* 0x000000c55f877220 */ /* 0x000fe20000410000 */
[----:B------:R-:W-:Y:S01]  /*6f20*/  LEA.HI.SX32 R58, R130, R130, 0x1b ;  /* 0x00000082823a7211 */ /* 0x000fe200078fdaff */
[----:B------:R-:W-:-:S02]  /*6f30*/  FFMA.FTZ R56, R128, R131, R56 ;  /* 0x0000008380387223 */ /* 0x000fc40000010038 */
[----:B------:R-:W-:Y:S02]  /*6f40*/  FFMA.FTZ R57, R128, R59, -R134 ;  /* 0x0000003b80397223 */ /* 0x000fe40000010886 */
[----:B------:R-:W-:Y:S02]  /*6f50*/  FMUL.FTZ R133, R95, R181 ;  /* 0x000000b55f857220 */ /* 0x000fe40000410000 */
[----:B------:R-:W-:Y:S02]  /*6f60*/  FMUL.FTZ R128, R70, R135 ;  /* 0x0000008746807220 */ /* 0x000fe40000410000 */
[----:B------:R-:W-:Y:S01]  /*6f70*/  FFMA.FTZ R127, R162, R168, R127 ;  /* 0x000000a8a27f7223 */ /* 0x000fe2000001007f */
[----:B------:R-:W-:Y:S01]  /*6f80*/  LEA.HI.SX32 R162, R139, R130, 0x1b ;  /* 0x000000828ba27211 */ /* 0x000fe200078fdaff */
[----:B------:R-:W-:Y:S02]  /*6f90*/  FMUL.FTZ R141, R96, R196 ;  /* 0x000000c4608d7220 */ /* 0x000fe40000410000 */
[----:B------:R-:W-:-:S02]  /*6fa0*/  FMUL.FTZ R130, R70, R133 ;  /* 0x0000008546827220 */ /* 0x000fc40000410000 */
[-C--:B------:R-:W-:Y:S02]  /*6fb0*/  FFMA.FTZ R128, R231, R133.reuse, R128 ;  /* 0x00000085e7807223 */ /* 0x080fe40000010080 */
[----:B------:R-:W-:Y:S02]  /*6fc0*/  FMUL.FTZ R133, R68, R133 ;  /* 0x0000008544857220 */ /* 0x000fe40000410000 */
[----:B------:R-:W-:Y:S02]  /*6fd0*/  FMUL.FTZ R139, R96, R180 ;  /* 0x000000b4608b7220 */ /* 0x000fe40000410000 */
[----:B------:R-:W-:Y:S01]  /*6fe0*/  FMUL.FTZ R134, R202, R141 ;  /* 0x0000008dca867220 */ /* 0x000fe20000410000 */
[----:B------:R0:W-:Y:S01]  /*6ff0*/  STS [R58.X4+0x2100], R133 ;  /* 0x002100853a007388 */ /* 0x0001e20000004800 */
[----:B------:R-:W-:Y:S02]  /*7000*/  FMUL.FTZ R138, R93, R124 ;  /* 0x0000007c5d8a7220 */ /* 0x000fe40000410000 */
[----:B------:R-:W-:-:S02]  /*7010*/  FMUL.FTZ R132, R68, R135 ;  /* 0x0000008744847220 */ /* 0x000fc40000410000 */
[----:B------:R-:W-:Y:S02]  /*7020*/  FFMA.FTZ R130, R231, R135, -R130 ;  /* 0x00000087e7827223 */ /* 0x000fe40000010882 */
[-C--:B------:R-:W-:Y:S01]  /*7030*/  FFMA.FTZ R135, R200, R139.reuse, R134 ;  /* 0x0000008bc8877223 */ /* 0x080fe20000010086 */
[----:B------:R1:W-:Y:S01]  /*7040*/  STS [R163.X4+0x2104], R132 ;  /* 0x00210484a3007388 */ /* 0x0003e20000004800 */
[----:B------:R-:W-:Y:S02]  /*7050*/  FMUL.FTZ R136, R69, R139 ;  /* 0x0000008b45887220 */ /* 0x000fe40000410000 */
[----:B------:R-:W-:Y:S02]  /*7060*/  FADD.FTZ R128, RZ, R128 ;  /* 0x00000080ff807221 */ /* 0x000fe40000010000 */
[----:B------:R-:W-:Y:S01]  /*7070*/  FMUL.FTZ R134, R93, R122 ;  /* 0x0000007a5d867220 */ /* 0x000fe20000410000 */
[----:B------:R2:W-:Y:S01]  /*7080*/  STS [R165.X4+0x2108], R136 ;  /* 0x00210888a5007388 */ /* 0x0005e20000004800 */
[----:B0-----:R-:W-:-:S02]  /*7090*/  FMUL.FTZ R133, R205, R138 ;  /* 0x0000008acd857220 */ /* 0x001fc40000410000 */
[----:B------:R-:W-:Y:S02]  /*70a0*/  FMUL.FTZ R139, R202, R139 ;  /* 0x0000008bca8b7220 */ /* 0x000fe40000410000 */
[----:B------:R-:W-:Y:S02]  /*70b0*/  FADD.FTZ R128, R128, R135 ;  /* 0x0000008780807221 */ /* 0x000fe40000010000 */
[----:B------:R-:W-:Y:S02]  /*70c0*/  FFMA.FTZ R133, R199, R134, R133 ;  /* 0x00000086c7857223 */ /* 0x000fe40000010085 */
[----:B------:R-:W-:Y:S02]  /*70d0*/  FFMA.FTZ R139, R200, R141, -R139 ;  /* 0x0000008dc88b7223 */ /* 0x000fe4000001088b */
[----:B------:R-:W-:Y:S02]  /*70e0*/  FADD.FTZ R130, RZ, R130 ;  /* 0x00000082ff827221 */ /* 0x000fe40000010000 */
[----:B------:R-:W-:-:S02]  /*70f0*/  FMUL.FTZ R142, R94, R123 ;  /* 0x0000007b5e8e7220 */ /* 0x000fc40000410000 */
[----:B-1----:R-:W-:Y:S02]  /*7100*/  FMUL.FTZ R132, R205, R134 ;  /* 0x00000086cd847220 */ /* 0x002fe40000410000 */
[----:B------:R-:W-:Y:S02]  /*7110*/  FMUL.FTZ R140, R94, R121 ;  /* 0x000000795e8c7220 */ /* 0x000fe40000410000 */
[----:B------:R-:W-:Y:S02]  /*7120*/  FADD.FTZ R128, R128, R133 ;  /* 0x0000008580807221 */ /* 0x000fe40000010000 */
[----:B------:R-:W-:Y:S02]  /*7130*/  FADD.FTZ R130, R130, R139 ;  /* 0x0000008b82827221 */ /* 0x000fe40000010000 */
[----:B------:R-:W-:Y:S02]  /*7140*/  FMUL.FTZ R135, R75, R142 ;  /* 0x0000008e4b877220 */ /* 0x000fe40000410000 */
[----:B------:R-:W-:-:S02]  /*7150*/  FFMA.FTZ R133, R199, R138, -R132 ;  /* 0x0000008ac7857223 */ /* 0x000fc40000010884 */
[----:B------:R-:W-:Y:S02]  /*7160*/  FFMA.FTZ R201, R13, -R206, R201 ;  /* 0x800000ce0dc97223 */ /* 0x000fe400000100c9 */
[-C--:B------:R-:W-:Y:S02]  /*7170*/  FMUL.FTZ R139, R75, R140.reuse ;  /* 0x0000008c4b8b7220 */ /* 0x080fe40000410000 */
[----:B------:R-:W-:Y:S02]  /*7180*/  FMUL.FTZ R79, R92, R77 ;  /* 0x0000004d5c4f7220 */ /* 0x000fe40000410000 */
[----:B------:R-:W-:Y:S02]  /*7190*/  FFMA.FTZ R135, R204, R140, R135 ;  /* 0x0000008ccc877223 */ /* 0x000fe40000010087 */
[----:B------:R-:W-:Y:S02]  /*71a0*/  FADD.FTZ R130, R130, R133 ;  /* 0x0000008582827221 */ /* 0x000fe40000010000 */
[----:B------:R-:W-:-:S02]  /*71b0*/  FFMA.FTZ R201, R12, -R207, R201 ;  /* 0x800000cf0cc97223 */ /* 0x000fc400000100c9 */
[----:B------:R-:W-:Y:S02]  /*71c0*/  FMUL.FTZ R141, R69, R141 ;  /* 0x0000008d458d7220 */ /* 0x000fe40000410000 */
[----:B------:R-:W-:Y:S02]  /*71d0*/  FFMA.FTZ R133, R204, R142, -R139 ;  /* 0x0000008ecc857223 */ /* 0x000fe4000001088b */
[C---:B------:R-:W-:Y:S01]  /*71e0*/  FMUL.FTZ R139, R72.reuse, R134 ;  /* 0x00000086488b7220 */ /* 0x040fe20000410000 */
[----:B------:R-:W-:Y:S01]  /*71f0*/  STS [R162.X4+0x210c], R141 ;  /* 0x00210c8da2007388 */ /* 0x000fe20000004800 */
[----:B------:R-:W-:Y:S02]  /*7200*/  FFMA.FTZ R210, R143, -R79, R210 ;  /* 0x8000004f8fd27223 */ /* 0x000fe400000100d2 */
[----:B------:R-:W-:Y:S01]  /*7210*/  FMUL.FTZ R163, R72, R138 ;  /* 0x0000008a48a37220 */ /* 0x000fe20000410000 */
[----:B------:R0:W-:Y:S01]  /*7220*/  STS [R58.X4+0x2110], R139 ;  /* 0x0021108b3a007388 */ /* 0x0001e20000004800 */
[----:B------:R-:W-:-:S02]  /*7230*/  FMUL.FTZ R179, R91, R193 ;  /* 0x000000c15bb37220 */ /* 0x000fc40000410000 */
[----:B------:R-:W-:Y:S01]  /*7240*/  FFMA.FTZ R79, R145, -R79, R208 ;  /* 0x8000004f914f7223 */ /* 0x000fe200000100d0 */
[----:B------:R-:W-:Y:S01]  /*7250*/  STS [R58.X4+0x2114], R163 ;  /* 0x002114a33a007388 */ /* 0x000fe20000004800 */
[----:B------:R-:W-:Y:S02]  /*7260*/  FADD.FTZ R128, R128, R135 ;  /* 0x0000008780807221 */ /* 0x000fe40000010000 */
[----:B------:R-:W-:Y:S02]  /*7270*/  FMUL.FTZ R138, R92, R192 ;  /* 0x000000c05c8a7220 */ /* 0x000fe40000410000 */
[----:B------:R-:W-:Y:S02]  /*7280*/  FFMA.FTZ R201, R11, -R208, R201 ;  /* 0x800000d00bc97223 */ /* 0x000fe400000100c9 */
[----:B--2---:R-:W-:Y:S02]  /*7290*/  FMUL.FTZ R165, R71, R140 ;  /* 0x0000008c47a57220 */ /* 0x004fe40000410000 */
[----:B------:R-:W-:-:S02]  /*72a0*/  FMUL.FTZ R135, R91, R177 ;  /* 0x000000b15b877220 */ /* 0x000fc40000410000 */
[----:B------:R-:W-:Y:S01]  /*72b0*/  FMUL.FTZ R132, R78, R179 ;  /* 0x000000b34e847220 */ /* 0x000fe20000410000 */
[----:B------:R1:W-:Y:S01]  /*72c0*/  STS [R58.X4+0x2118], R165 ;  /* 0x002118a53a007388 */ /* 0x0003e20000004800 */
[----:B------:R-:W-:Y:S02]  /*72d0*/  FMUL.FTZ R136, R92, R176 ;  /* 0x000000b05c887220 */ /* 0x000fe40000410000 */
[----:B0-----:R-:W-:Y:S02]  /*72e0*/  FMUL.FTZ R139, R79, R138 ;  /* 0x0000008a4f8b7220 */ /* 0x001fe40000410000 */
[----:B------:R-:W-:Y:S02]  /*72f0*/  FFMA.FTZ R201, R10, -R217, R201 ;  /* 0x800000d90ac97223 */ /* 0x000fe400000100c9 */
[----:B------:R-:W-:Y:S02]  /*7300*/  FMUL.FTZ R134, R78, R135 ;  /* 0x000000874e867220 */ /* 0x000fe40000410000 */
[----:B------:R-:W-:-:S02]  /*7310*/  FADD.FTZ R130, R130, R133 ;  /* 0x0000008582827221 */ /* 0x000fc40000010000 */
[----:B------:R-:W-:Y:S02]  /*7320*/  FMUL.FTZ R183, R76, R135 ;  /* 0x000000874cb77220 */ /* 0x000fe40000410000 */
[----:B------:R-:W-:Y:S02]  /*7330*/  FMUL.FTZ R141, R71, R142 ;  /* 0x0000008e478d7220 */ /* 0x000fe40000410000 */
[----:B------:R-:W-:Y:S01]  /*7340*/  FMUL.FTZ R195, R89, R191 ;  /* 0x000000bf59c37220 */ /* 0x000fe20000410000 */
[----:B------:R-:W-:Y:S01]  /*7350*/  STS [R58.X4+0x2120], R183 ;  /* 0x002120b73a007388 */ /* 0x000fe20000004800 */
[----:B------:R-:W-:Y:S02]  /*7360*/  FFMA.FTZ R133, R203, R135, R132 ;  /* 0x00000087cb857223 */ /* 0x000fe40000010084 */
[----:B-1----:R-:W-:Y:S01]  /*7370*/  FMUL.FTZ R165, R89, R175 ;  /* 0x000000af59a57220 */ /* 0x002fe20000410000 */
[----:B------:R0:W-:Y:S01]  /*7380*/  STS [R58.X4+0x211c], R141 ;  /* 0x00211c8d3a007388 */ /* 0x0001e20000004800 */
[----:B------:R-:W-:-:S02]  /*7390*/  FFMA.FTZ R132, R210, R136, R139 ;  /* 0x00000088d2847223 */ /* 0x000fc4000001008b */
[----:B------:R-:W-:Y:S02]  /*73a0*/  FFMA.FTZ R201, R9, -R218, R201 ;  /* 0x800000da09c97223 */ /* 0x000fe400000100c9 */
[-C--:B------:R-:W-:Y:S02]  /*73b0*/  FFMA.FTZ R135, R203, R179.reuse, -R134 ;  /* 0x000000b3cb877223 */ /* 0x080fe40000010886 */
[-C--:B------:R-:W-:Y:S02]  /*73c0*/  FMUL.FTZ R163, R77, R136.reuse ;  /* 0x000000884da37220 */ /* 0x080fe40000410000 */
[----:B------:R-:W-:Y:S02]  /*73d0*/  FMUL.FTZ R139, R79, R136 ;  /* 0x000000884f8b7220 */ /* 0x000fe40000410000 */
[----:B------:R-:W-:Y:S01]  /*73e0*/  FMUL.FTZ R179, R76, R179 ;  /* 0x000000b34cb37220 */ /* 0x000fe20000410000 */
[----:B------:R-:W-:Y:S01]  /*73f0*/  STS [R58.X4+0x2128], R163 ;  /* 0x002128a33a007388 */ /* 0x000fe20000004800 */
[----:B------:R-:W-:-:S02]  /*7400*/  FMUL.FTZ R136, R82, R195 ;  /* 0x000000c352887220 */ /* 0x000fc40000410000 */
[----:B------:R-:W-:Y:S01]  /*7410*/  FMUL.FTZ R140, R82, R165 ;  /* 0x000000a5528c7220 */ /* 0x000fe20000410000 */
[----:B------:R1:W-:Y:S01]  /*7420*/  STS [R58.X4+0x2124], R179 ;  /* 0x002124b33a007388 */ /* 0x0003e20000004800 */
[----:B------:R-:W-:Y:S02]  /*7430*/  FMUL.FTZ R162, R90, R190 ;  /* 0x000000be5aa27220 */ /* 0x000fe40000410000 */
[----:B0-----:R-:W-:Y:S02]  /*7440*/  FMUL.FTZ R141, R77, R138 ;  /* 0x0000008a4d8d7220 */ /* 0x001fe40000410000 */
[----:B------:R-:W-:Y:S02]  /*7450*/  FMUL.FTZ R183, R55, R189 ;  /* 0x000000bd37b77220 */ /* 0x000fe40000410000 */
[----:B------:R-:W-:Y:S01]  /*7460*/  FFMA.FTZ R201, R8, -R219, R201 ;  /* 0x800000db08c97223 */ /* 0x000fe200000100c9 */
[----:B------:R0:W-:Y:S01]  /*7470*/  STS [R58.X4+0x212c], R141 ;  /* 0x00212c8d3a007388 */ /* 0x0001e20000004800 */
[----:B------:R-:W-:-:S02]  /*7480*/  FMUL.FTZ R142, R90, R174 ;  /* 0x000000ae5a8e7220 */ /* 0x000fc40000410000 */
[----:B------:R-:W-:Y:S02]  /*7490*/  FMUL.FTZ R87, R88, R85 ;  /* 0x0000005558577220 */ /* 0x000fe40000410000 */
[----:B------:R-:W-:Y:S02]  /*74a0*/  FFMA.FTZ R134, R210, R138, -R139 ;  /* 0x0000008ad2867223 */ /* 0x000fe4000001088b */
[CC--:B------:R-:W-:Y:S02]  /*74b0*/  FFMA.FTZ R136, R209.reuse, R165.reuse, R136 ;  /* 0x000000a5d1887223 */ /* 0x0c0fe40000010088 */
[----:B------:R-:W-:Y:S02]  /*74c0*/  FADD.FTZ R133, R128, R133 ;  /* 0x0000008580857221 */ /* 0x000fe40000010000 */
[----:B------:R-:W-:Y:S02]  /*74d0*/  FMUL.FTZ R165, R80, R165 ;  /* 0x000000a550a57220 */ /* 0x000fe40000410000 */
[----:B------:R-:W-:-:S02]  /*74e0*/  FFMA.FTZ R138, R209, R195, -R140 ;  /* 0x000000c3d18a7223 */ /* 0x000fc4000001088c */
[----:B------:R-:W-:Y:S01]  /*74f0*/  FMUL.FTZ R139, R83, R162 ;  /* 0x000000a2538b7220 */ /* 0x000fe20000410000 */
[----:B------:R2:W-:Y:S01]  /*7500*/  STS [R58.X4+0x2130], R165 ;  /* 0x002130a53a007388 */ /* 0x0005e20000004800 */
[----:B-1----:R-:W-:Y:S02]  /*7510*/  FMUL.FTZ R179, R55, R173 ;  /* 0x000000ad37b37220 */ /* 0x002fe40000410000 */
[----:B------:R-:W-:Y:S02]  /*7520*/  FMUL.FTZ R140, R86, R183 ;  /* 0x000000b7568c7220 */ /* 0x000fe40000410000 */
[----:B------:R-:W-:Y:S02]  /*7530*/  FFMA.FTZ R201, R7, -R220, R201 ;  /* 0x800000dc07c97223 */ /* 0x000fe400000100c9 */
[----:B------:R-:W-:Y:S02]  /*7540*/  FMUL.FTZ R163, R81, R142 ;  /* 0x0000008e51a37220 */ /* 0x000fe40000410000 */
[----:B------:R-:W-:-:S02]  /*7550*/  FFMA.FTZ R224, R151, -R87, R224 ;  /* 0x8000005797e07223 */ /* 0x000fc400000100e0 */
[-C--:B0-----:R-:W-:Y:S01]  /*7560*/  FMUL.FTZ R141, R83, R142.reuse ;  /* 0x0000008e538d7220 */ /* 0x081fe20000410000 */
[----:B------:R0:W-:Y:S01]  /*7570*/  STS [R58.X4+0x2138], R163 ;  /* 0x002138a33a007388 */ /* 0x0001e20000004800 */
[----:B------:R-:W-:Y:S02]  /*7580*/  FADD.FTZ R133, R133, R132 ;  /* 0x0000008485857221 */ /* 0x000fe40000010000 */
[----:B------:R-:W-:Y:S02]  /*7590*/  FFMA.FTZ R87, R153, -R87, R220 ;  /* 0x8000005799577223 */ /* 0x000fe400000100dc */
[----:B------:R-:W-:Y:S02]  /*75a0*/  FFMA.FTZ R139, R216, R142, R139 ;  /* 0x0000008ed88b7223 */ /* 0x000fe4000001008b */
[----:B------:R-:W-:Y:S02]  /*75b0*/  FMUL.FTZ R166, R88, R188 ;  /* 0x000000bc58a67220 */ /* 0x000fe40000410000 */
[----:B------:R-:W-:-:S02]  /*75c0*/  FMUL.FTZ R184, R53, R187 ;  /* 0x000000bb35b87220 */ /* 0x000fc40000410000 */
[----:B------:R-:W-:Y:S02]  /*75d0*/  FADD.FTZ R135, R130, R135 ;  /* 0x0000008782877221 */ /* 0x000fe40000010000 */
[-C--:B------:R-:W-:Y:S02]  /*75e0*/  FMUL.FTZ R142, R86, R179.reuse ;  /* 0x000000b3568e7220 */ /* 0x080fe40000410000 */
[----:B------:R-:W-:Y:S02]  /*75f0*/  FFMA.FTZ R140, R215, R179, R140 ;  /* 0x000000b3d78c7223 */ /* 0x000fe4000001008c */
[----:B------:R-:W-:Y:S02]  /*7600*/  FFMA.FTZ R201, R6, -R227, R201 ;  /* 0x800000e306c97223 */ /* 0x000fe400000100c9 */
[----:B--2---:R-:W-:Y:S02]  /*7610*/  FMUL.FTZ R165, R81, R162 ;  /* 0x000000a251a57220 */ /* 0x004fe40000410000 */
[----:B------:R-:W-:-:S02]  /*7620*/  FMUL.FTZ R179, R84, R179 ;  /* 0x000000b354b37220 */ /* 0x000fc40000410000 */
[----:B------:R-:W-:Y:S01]  /*7630*/  FFMA.FTZ R141, R216, R162, -R141 ;  /* 0x000000a2d88d7223 */ /* 0x000fe2000001088d */
[----:B------:R1:W-:Y:S01]  /*7640*/  STS [R58.X4+0x213c], R165 ;  /* 0x00213ca53a007388 */ /* 0x0003e20000004800 */
[----:B------:R-:W-:Y:S02]  /*7650*/  FADD.FTZ R136, R133, R136 ;  /* 0x0000008885887221 */ /* 0x000fe40000010000 */
[----:B------:R-:W-:Y:S01]  /*7660*/  FMUL.FTZ R164, R88, R172 ;  /* 0x000000ac58a47220 */ /* 0x000fe20000410000 */
[----:B------:R2:W-:Y:S01]  /*7670*/  STS [R58.X4+0x2140], R179 ;  /* 0x002140b33a007388 */ /* 0x0005e20000004800 */
[----:B0-----:R-:W-:Y:S02]  /*7680*/  FMUL.FTZ R163, R87, R166 ;  /* 0x000000a657a37220 */ /* 0x001fe40000410000 */
[----:B------:R-:W-:Y:S02]  /*7690*/  FMUL.FTZ R178, R53, R171 ;  /* 0x000000ab35b27220 */ /* 0x000fe40000410000 */
[----:B------:R-:W-:-:S02]  /*76a0*/  FMUL.FTZ R162, R113, R184 ;  /* 0x000000b871a27220 */ /* 0x000fc40000410000 */
[----:B------:R-:W-:Y:S02]  /*76b0*/  FADD.FTZ R135, R135, R134 ;  /* 0x0000008687877221 */ /* 0x000fe40000010000 */
[----:B------:R-:W-:Y:S02]  /*76c0*/  FFMA.FTZ R201, R5, -R228, R201 ;  /* 0x800000e405c97223 */ /* 0x000fe400000100c9 */
[----:B------:R-:W-:Y:S02]  /*76d0*/  FMUL.FTZ R195, R80, R195 ;  /* 0x000000c350c37220 */ /* 0x000fe40000410000 */
[-C--:B------:R-:W-:Y:S02]  /*76e0*/  FFMA.FTZ R142, R215, R183.reuse, -R142 ;  /* 0x000000b7d78e7223 */ /* 0x080fe4000001088e */
[----:B------:R-:W-:Y:S01]  /*76f0*/  FMUL.FTZ R183, R84, R183 ;  /* 0x000000b754b77220 */ /* 0x000fe20000410000 */
[----:B------:R0:W-:Y:S01]  /*7700*/  STS [R58.X4+0x2134], R195 ;  /* 0x002134c33a007388 */ /* 0x0001e20000004800 */
[----:B------:R-:W-:-:S02]  /*7710*/  FADD.FTZ R139, R136, R139 ;  /* 0x0000008b888b7221 */ /* 0x000fc40000010000 */
[----:B------:R-:W-:Y:S01]  /*7720*/  FFMA.FTZ R168, R224, R164, R163 ;  /* 0x000000a4e0a87223 */ /* 0x000fe200000100a3 */
[----:B------:R3:W-:Y:S01]  /*7730*/  STS [R58.X4+0x2144], R183 ;  /* 0x002144b73a007388 */ /* 0x0007e20000004800 */
[-C--:B-1----:R-:W-:Y:S02]  /*7740*/  FMUL.FTZ R165, R113, R178.reuse ;  /* 0x000000b271a57220 */ /* 0x082fe40000410000 */
[-C--:B------:R-:W-:Y:S02]  /*7750*/  FFMA.FTZ R162, R223, R178.reuse, R162 ;  /* 0x000000b2dfa27223 */ /* 0x080fe400000100a2 */
[----:B--2---:R-:W-:Y:S02]  /*7760*/  FMUL.FTZ R179, R102, R178 ;  /* 0x000000b266b37220 */ /* 0x004fe40000410000 */
[----:B------:R-:W-:Y:S02]  /*7770*/  FADD.FTZ R138, R135, R138 ;  /* 0x0000008a878a7221 */ /* 0x000fe40000010000 */
[----:B------:R-:W-:Y:S01]  /*7780*/  FMUL.FTZ R163, R87, R164 ;  /* 0x000000a457a37220 */ /* 0x000fe20000410000 */
[----:B------:R-:W-:Y:S01]  /*7790*/  STS [R58.X4+0x2150], R179 ;  /* 0x002150b33a007388 */ /* 0x000fe20000004800 */
[----:B------:R-:W-:-:S02]  /*77a0*/  FMUL.FTZ R178, R54, R186 ;  /* 0x000000ba36b27220 */ /* 0x000fc40000410000 */
[----:B------:R-:W-:Y:S02]  /*77b0*/  FFMA.FTZ R201, R4, -R229, R201 ;  /* 0x800000e504c97223 */ /* 0x000fe400000100c9 */
[----:B------:R-:W-:Y:S02]  /*77c0*/  FADD.FTZ R139, R139, R140 ;  /* 0x0000008c8b8b7221 */ /* 0x000fe40000010000 */
[----:B0-----:R-:W-:Y:S02]  /*77d0*/  FMUL.FTZ R195, R85, R164 ;  /* 0x000000a455c37220 */ /* 0x001fe40000410000 */
[----:B------:R-:W-:Y:S02]  /*77e0*/  FADD.FTZ R141, R138, R141 ;  /* 0x0000008d8a8d7221 */ /* 0x000fe40000010000 */
[----:B------:R-:W-:Y:S01]  /*77f0*/  FMUL.FTZ R194, R54, R170 ;  /* 0x000000aa36c27220 */ /* 0x000fe20000410000 */
[----:B------:R0:W-:Y:S01]  /*7800*/  STS [R58.X4+0x2148], R195 ;  /* 0x002148c33a007388 */ /* 0x0001e20000004800 */
[----:B------:R-:W-:-:S02]  /*7810*/  FFMA.FTZ R164, R224, R166, -R163 ;  /* 0x000000a6e0a47223 */ /* 0x000fc400000108a3 */
[----:B---3--:R-:W-:Y:S02]  /*7820*/  FMUL.FTZ R183, R115, R178 ;  /* 0x000000b273b77220 */ /* 0x008fe40000410000 */
[----:B------:R-:W-:Y:S02]  /*7830*/  FFMA.FTZ R201, R3, -R230, R201 ;  /* 0x800000e603c97223 */ /* 0x000fe400000100c9 */
[----:B------:R-:W-:Y:S02]  /*7840*/  FMUL.FTZ R163, R85, R166 ;  /* 0x000000a655a37220 */ /* 0x000fe40000410000 */
[----:B------:R-:W-:Y:S02]  /*7850*/  FFMA.FTZ R166, R223, R184, -R165 ;  /* 0x000000b8dfa67223 */ /* 0x000fe400000108a5 */
[----:B------:R-:W-:Y:S01]  /*7860*/  FMUL.FTZ R207, R51, R185 ;  /* 0x000000b933cf7220 */ /* 0x000fe20000410000 */
[----:B------:R-:W-:Y:S01]  /*7870*/  STS [R58.X4+0x214c], R163 ;  /* 0x00214ca33a007388 */ /* 0x000fe20000004800 */
[----:B------:R-:W-:-:S02]  /*7880*/  FADD.FTZ R139, R139, R168 ;  /* 0x000000a88b8b7221 */ /* 0x000fc40000010000 */
[----:B------:R-:W-:Y:S02]  /*7890*/  FMUL.FTZ R165, R102, R184 ;  /* 0x000000b866a57220 */ /* 0x000fe40000410000 */
[----:B------:R-:W-:Y:S02]  /*78a0*/  FADD.FTZ R141, R141, R142 ;  /* 0x0000008e8d8d7221 */ /* 0x000fe40000010000 */
[-C--:B------:R-:W-:Y:S01]  /*78b0*/  FFMA.FTZ R184, R226, R194.reuse, R183 ;  /* 0x000000c2e2b87223 */ /* 0x080fe200000100b7 */
[----:B------:R1:W-:Y:S01]  /*78c0*/  STS [R58.X4+0x2154], R165 ;  /* 0x002154a53a007388 */ /* 0x0003e20000004800 */
[----:B------:R-:W-:Y:S02]  /*78d0*/  FFMA.FTZ R213, R2, -R213, R201 ;  /* 0x800000d502d57223 */ /* 0x000fe400000100c9 */
[-C--:B0-----:R-:W-:Y:S02]  /*78e0*/  FMUL.FTZ R195, R103, R194.reuse ;  /* 0x000000c267c37220 */ /* 0x081fe40000410000 */
[----:B------:R-:W-:-:S02]  /*78f0*/  FMUL.FTZ R183, R115, R194 ;  /* 0x000000c273b77220 */ /* 0x000fc40000410000 */
[----:B------:R-:W-:Y:S01]  /*7900*/  FMUL.FTZ R201, R51, R169 ;  /* 0x000000a933c97220 */ /* 0x000fe20000410000 */
[----:B------:R-:W-:Y:S01]  /*7910*/  STS [R58.X4+0x2158], R195 ;  /* 0x002158c33a007388 */ /* 0x000fe20000004800 */
[----:B------:R-:W-:Y:S02]  /*7920*/  FMUL.FTZ R194, R116, R207 ;  /* 0x000000cf74c27220 */ /* 0x000fe40000410000 */
[----:B------:R-:W-:Y:S02]  /*7930*/  FMUL.FTZ R132, R52, R73 ;  /* 0x0000004934847220 */ /* 0x000fe40000410000 */
[----:B------:R-:W-:Y:S02]  /*7940*/  FADD.FTZ R139, R139, R162 ;  /* 0x000000a28b8b7221 */ /* 0x000fe40000010000 */
[----:B------:R-:W-:Y:S02]  /*7950*/  FADD.FTZ R141, R141, R164 ;  /* 0x000000a48d8d7221 */ /* 0x000fe40000010000 */
[----:B------:R-:W-:-:S02]  /*7960*/  FFMA.FTZ R194, R225, R201, R194 ;  /* 0x000000c9e1c27223 */ /* 0x000fc400000100c2 */
[----:B------:R-:W-:Y:S02]  /*7970*/  FMUL.FTZ R130, R52, R167 ;  /* 0x000000a734827220 */ /* 0x000fe40000410000 */
[----:B------:R-:W-:Y:S02]  /*7980*/  FMUL.FTZ R133, R119, R132 ;  /* 0x0000008477857220 */ /* 0x000fe40000410000 */
[----:B------:R-:W-:Y:S02]  /*7990*/  FADD.FTZ R139, R139, R184 ;  /* 0x000000b88b8b7221 */ /* 0x000fe40000010000 */
[----:B------:R-:W-:Y:S02]  /*79a0*/  FMUL.FTZ R206, R116, R201 ;  /* 0x000000c974ce7220 */ /* 0x000fe40000410000 */
[----:B------:R-:W-:Y:S02]  /*79b0*/  FFMA.FTZ R128, R226, R178, -R183 ;  /* 0x000000b2e2807223 */ /* 0x000fe400000108b7 */
[----:B------:R-:W-:-:S02]  /*79c0*/  FADD.FTZ R141, R141, R166 ;  /* 0x000000a68d8d7221 */ /* 0x000fc40000010000 */
[-C--:B------:R-:W-:Y:S02]  /*79d0*/  FFMA.FTZ R134, R222, R130.reuse, R133 ;  /* 0x00000082de867223 */ /* 0x080fe40000010085 */
[----:B------:R-:W-:Y:S02]  /*79e0*/  FADD.FTZ R139, R139, R194 ;  /* 0x000000c28b8b7221 */ /* 0x000fe40000010000 */
[-C--:B-1----:R-:W-:Y:S02]  /*79f0*/  FFMA.FTZ R165, R225, R207.reuse, -R206 ;  /* 0x000000cfe1a57223 */ /* 0x082fe400000108ce */
[----:B------:R-:W-:Y:S02]  /*7a00*/  FMUL.FTZ R133, R119, R130 ;  /* 0x0000008277857220 */ /* 0x000fe40000410000 */
[----:B------:R-:W-:Y:S02]  /*7a10*/  FADD.FTZ R128, R141, R128 ;  /* 0x000000808d807221 */ /* 0x000fe40000010000 */
[----:B------:R-:W-:-:S02]  /*7a20*/  FMUL.FTZ R207, R114, R207 ;  /* 0x000000cf72cf7220 */ /* 0x000fc40000410000 */
[----:B------:R-:W-:Y:S02]  /*7a30*/  FADD.FTZ R139, R139, R134 ;  /* 0x000000868b8b7221 */ /* 0x000fe40000010000 */
[----:B------:R-:W-:Y:S01]  /*7a40*/  FFMA.FTZ R133, R222, R132, -R133 ;  /* 0x00000084de857223 */ /* 0x000fe20000010885 */
[----:B------:R0:W-:Y:S01]  /*7a50*/  STS [R58.X4+0x2164], R207 ;  /* 0x002164cf3a007388 */ /* 0x0001e20000004800 */
[----:B------:R-:W-:Y:S02]  /*7a60*/  FADD.FTZ R128, R128, R165 ;  /* 0x000000a580807221 */ /* 0x000fe40000010000 */
[----:B------:R-:W-:Y:S02]  /*7a70*/  FMUL.FTZ R201, R114, R201 ;  /* 0x000000c972c97220 */ /* 0x000fe40000410000 */
[----:B------:R-:W-:Y:S02]  /*7a80*/  FADD.FTZ R128, R128, R133 ;  /* 0x0000008580807221 */ /* 0x000fe40000010000 */
[----:B------:R-:W-:Y:S01]  /*7a90*/  FMUL.FTZ R208, R50, R198 ;  /* 0x000000c632d07220 */ /* 0x000fe20000410000 */
[----:B------:R1:W-:Y:S01]  /*7aa0*/  STS [R58.X4+0x2160], R201 ;  /* 0x002160c93a007388 */ /* 0x0003e20000004800 */
[----:B------:R-:W-:Y:S01]  /*7ab0*/  MOV R198, UR28 ;  /* 0x0000001c00c67c02 */ /* 0x000fe20008000f00 */
[----:B0-----:R-:W-:-:S02]  /*7ac0*/  FADD.FTZ R207, R139, R56 ;  /* 0x000000388bcf7221 */ /* 0x001fc40000010000 */
[----:B------:R-:W-:Y:S01]  /*7ad0*/  FMUL.FTZ R56, R169, UR38 ;  /* 0x00000026a9387c20 */ /* 0x000fe20008410000 */
[----:B------:R-:W-:Y:S01]  /*7ae0*/  LEA R198, R198, -R99, 0x1 ;  /* 0x80000063c6c67211 */ /* 0x000fe200078e08ff */
[----:B------:R-:W-:Y:S02]  /*7af0*/  FMUL.FTZ R163, R103, R178 ;  /* 0x000000b267a37220 */ /* 0x000fe40000410000 */
[----:B------:R-:W-:Y:S01]  /*7b00*/  FFMA.FTZ R165, R185, UR39, -R56 ;  /* 0x00000027b9a57c23 */ /* 0x000fe20008010838 */
[----:B------:R-:W-:Y:S01]  /*7b10*/  ISETP.GE.AND P0, PT, R198, 0x1, PT ;  /* 0x00000001c600780c */ /* 0x000fe20003f06270 */
[----:B-1----:R-:W-:Y:S01]  /*7b20*/  FADD.FTZ R201, R128, R57 ;  /* 0x0000003980c97221 */ /* 0x002fe20000010000 */
[----:B------:R0:W-:Y:S01]  /*7b30*/  STS [R58.X4+0x215c], R163 ;  /* 0x00215ca33a007388 */ /* 0x0001e20000004800 */
[----:B------:R-:W-:Y:S02]  /*7b40*/  FMUL.FTZ R57, R170, UR38 ;  /* 0x00000026aa397c20 */ /* 0x000fe40008410000 */
[----:B------:R-:W-:-:S02]  /*7b50*/  FMUL.FTZ R56, R173, UR38 ;  /* 0x00000026ad387c20 */ /* 0x000fc40008410000 */
[----:B------:R-:W-:Y:S02]  /*7b60*/  FFMA.FTZ R168, R186, UR39, -R57 ;  /* 0x00000027baa87c23 */ /* 0x000fe40008010839 */
[----:B------:R-:W-:Y:S02]  /*7b70*/  FFMA.FTZ R195, R189, UR39, -R56 ;  /* 0x00000027bdc37c23 */ /* 0x000fe40008010838 */
[----:B------:R-:W-:Y:S02]  /*7b80*/  FMUL.FTZ R57, R172, UR38 ;  /* 0x00000026ac397c20 */ /* 0x000fe40008410000 */
[----:B------:R-:W-:Y:S02]  /*7b90*/  FMUL.FTZ R56, R175, UR38 ;  /* 0x00000026af387c20 */ /* 0x000fe40008410000 */
[----:B------:R-:W-:Y:S02]  /*7ba0*/  FMUL.FTZ R135, R117, R130 ;  /* 0x0000008275877220 */ /* 0x000fe40000410000 */
[----:B------:R-:W-:-:S02]  /*7bb0*/  FMUL.FTZ R206, R50, R182 ;  /* 0x000000b632ce7220 */ /* 0x000fc40000410000 */
[----:B------:R-:W-:Y:S01]  /*7bc0*/  FFMA.FTZ R184, R188, UR39, -R57 ;  /* 0x00000027bcb87c23 */ /* 0x000fe20008010839 */
[----:B------:R1:W-:Y:S01]  /*7bd0*/  STS [R58.X4+0x2168], R135 ;  /* 0x002168873a007388 */ /* 0x0003e20000004800 */
[----:B------:R-:W-:Y:S02]  /*7be0*/  FFMA.FTZ R141, R191, UR39, -R56 ;  /* 0x00000027bf8d7c23 */ /* 0x000fe40008010838 */
[----:B------:R-:W-:Y:S02]  /*7bf0*/  FMUL.FTZ R57, R174, UR38 ;  /* 0x00000026ae397c20 */ /* 0x000fe40008410000 */
[----:B------:R-:W-:Y:S02]  /*7c00*/  FMUL.FTZ R56, R177, UR38 ;  /* 0x00000026b1387c20 */ /* 0x000fe40008410000 */
[----:B0-----:R-:W-:Y:S02]  /*7c10*/  FMUL.FTZ R163, R117, R132 ;  /* 0x0000008475a37220 */ /* 0x001fe40000410000 */
[----:B------:R-:W-:-:S02]  /*7c20*/  FMUL.FTZ R59, R118, R59 ;  /* 0x0000003b763b7220 */ /* 0x000fc40000410000 */
[C---:B-1----:R-:W-:Y:S01]  /*7c30*/  FMUL.FTZ R135, R137.reuse, R206 ;  /* 0x000000ce89877220 */ /* 0x042fe20000410000 */
[----:B------:R0:W-:Y:S01]  /*7c40*/  STS [R58.X4+0x216c], R163 ;  /* 0x00216ca33a007388 */ /* 0x0001e20000004800 */
[----:B------:R-:W-:Y:S02]  /*7c50*/  FMUL.FTZ R137, R137, R208 ;  /* 0x000000d089897220 */ /* 0x000fe40000410000 */
[----:B------:R-:W-:Y:S01]  /*7c60*/  FFMA.FTZ R164, R190, UR39, -R57 ;  /* 0x00000027bea47c23 */ /* 0x000fe20008010839 */
[----:B------:R1:W-:Y:S01]  /*7c70*/  STS [R58.X4+0x2178], R135 ;  /* 0x002178873a007388 */ /* 0x0003e20000004800 */
[----:B------:R-:W-:Y:S02]  /*7c80*/  FFMA.FTZ R139, R193, UR39, -R56 ;  /* 0x00000027c18b7c23 */ /* 0x000fe40008010838 */
[----:B------:R-:W-:Y:S01]  /*7c90*/  FMUL.FTZ R131, R118, R131 ;  /* 0x0000008376837220 */ /* 0x000fe20000410000 */
[----:B------:R-:W-:Y:S01]  /*7ca0*/  STS [R58.X4+0x2174], R59 ;  /* 0x0021743b3a007388 */ /* 0x000fe20000004800 */
[----:B------:R-:W-:-:S02]  /*7cb0*/  FMUL.FTZ R162, R167, UR38 ;  /* 0x00000026a7a27c20 */ /* 0x000fc40008410000 */
[----:B------:R-:W-:Y:S01]  /*7cc0*/  FMUL.FTZ R128, R73, UR38 ;  /* 0x0000002649807c20 */ /* 0x000fe20008410000 */
[----:B------:R2:W-:Y:S01]  /*7cd0*/  STS [R58.X4+0x217c], R137 ;  /* 0x00217c893a007388 */ /* 0x0005e20000004800 */
[----:B------:R-:W-:Y:S02]  /*7ce0*/  FMUL.FTZ R57, R176, UR38 ;  /* 0x00000026b0397c20 */ /* 0x000fe40008410000 */
[----:B------:R-:W-:Y:S01]  /*7cf0*/  FMUL.FTZ R56, R123, UR38 ;  /* 0x000000267b387c20 */ /* 0x000fe20008410000 */
[----:B------:R3:W-:Y:S01]  /*7d00*/  STS [R58.X4+0x2170], R131 ;  /* 0x002170833a007388 */ /* 0x0007e20000004800 */
[----:B------:R-:W-:Y:S02]  /*7d10*/  FMUL.FTZ R142, R161, R73 ;  /* 0x00000049a18e7220 */ /* 0x000fe40000410000 */
[----:B------:R-:W-:Y:S02]  /*7d20*/  FFMA.FTZ R162, R73, UR39, -R162 ;  /* 0x0000002749a27c23 */ /* 0x000fe400080108a2 */
[----:B0-----:R-:W-:-:S02]  /*7d30*/  FFMA.FTZ R163, R167, UR39, R128 ;  /* 0x00000027a7a37c23 */ /* 0x001fc40008010080 */
[----:B------:R-:W-:Y:S02]  /*7d40*/  FFMA.FTZ R138, R192, UR39, -R57 ;  /* 0x00000027c08a7c23 */ /* 0x000fe40008010839 */
[----:B-1----:R-:W-:Y:S02]  /*7d50*/  FFMA.FTZ R135, R121, UR39, R56 ;  /* 0x0000002779877c23 */ /* 0x002fe40008010038 */
        /* <DEDUP_REMOVED lines=8> */
[----:B--2---:R-:W-:Y:S02]  /*7de0*/  FMUL.FTZ R137, R192, UR38 ;  /* 0x00000026c0897c20 */ /* 0x004fe40008410000 */
        /* <DEDUP_REMOVED lines=8> */
[----:B------:R-:W-:Y:S02]  /*7e70*/  FFMA.FTZ R166, R169, UR39, R166 ;  /* 0x00000027a9a67c23 */ /* 0x000fe400080100a6 */
[----:B------:R-:W-:Y:S02]  /*7e80*/  FFMA.FTZ R179, R170, UR39, R179 ;  /* 0x00000027aab37c23 */ /* 0x000fe400080100b3 */
[----:B------:R-:W-:Y:S02]  /*7e90*/  FFMA.FTZ R178, R187, UR39, -R178 ;  /* 0x00000027bbb27c23 */ /* 0x000fe400080108b2 */
[----:B------:R-:W-:Y:S02]  /*7ea0*/  FFMA.FTZ R182, R171, UR39, R182 ;  /* 0x00000027abb67c23 */ /* 0x000fe400080100b6 */
[----:B------:R-:W-:-:S02]  /*7eb0*/  FFMA.FTZ R183, R172, UR39, R183 ;  /* 0x00000027acb77c23 */ /* 0x000fc400080100b7 */
[----:B------:R-:W-:Y:S02]  /*7ec0*/  FFMA.FTZ R194, R173, UR39, R194 ;  /* 0x00000027adc27c23 */ /* 0x000fe400080100c2 */
[----:B------:R-:W-:Y:S02]  /*7ed0*/  FFMA.FTZ R161, R174, UR39, R161 ;  /* 0x00000027aea17c23 */ /* 0x000fe400080100a1 */
[----:B------:R-:W-:Y:S02]  /*7ee0*/  FFMA.FTZ R140, R175, UR39, R140 ;  /* 0x00000027af8c7c23 */ /* 0x000fe4000801008c */
[----:B------:R-:W-:Y:S02]  /*7ef0*/  FFMA.FTZ R137, R176, UR39, R137 ;  /* 0x00000027b0897c23 */ /* 0x000fe40008010089 */
[----:B------:R-:W-:Y:S02]  /*7f00*/  FFMA.FTZ R136, R177, UR39, R136 ;  /* 0x00000027b1887c23 */ /* 0x000fe40008010088 */
[----:B------:R-:W-:-:S02]  /*7f10*/  FFMA.FTZ R134, R123, UR39, -R134 ;  /* 0x000000277b867c23 */ /* 0x000fc40008010886 */
[----:B------:R-:W-:Y:S02]  /*7f20*/  FFMA.FTZ R132, R124, UR39, -R59 ;  /* 0x000000277c847c23 */ /* 0x000fe4000801083b */
[----:B------:R-:W-:Y:S02]  /*7f30*/  FFMA.FTZ R130, R122, UR39, R57 ;  /* 0x000000277a827c23 */ /* 0x000fe40008010039 */
[----:B------:R-:W-:Y:S02]  /*7f40*/  FFMA.FTZ R133, R196, UR39, -R133 ;  /* 0x00000027c4857c23 */ /* 0x000fe40008010885 */
[----:B------:R-:W-:Y:S02]  /*7f50*/  FFMA.FTZ R73, R180, UR39, R73 ;  /* 0x00000027b4497c23 */ /* 0x000fe40008010049 */
[----:B---3--:R-:W-:Y:S02]  /*7f60*/  FFMA.FTZ R131, R197, UR39, -R56 ;  /* 0x00000027c5837c23 */ /* 0x008fe40008010838 */
        /* <DEDUP_REMOVED lines=13> */
[----:B------:R-:W-:Y:S01]  /*8040*/  UIMAD.WIDE.U32 UR28, UR18, UR32, URZ ;  /* 0x00000020121c72a5 */ /* 0x000fe2000f8e003f */
[----:B------:R-:W-:Y:S01]  /*8050*/  IADD3 R56, P0, R99, UR45, RZ ;  /* 0x0000002d63387c10 */ /* 0x000fe2000ff1e0ff */
[----:B------:R-:W-:Y:S01]  /*8060*/  UIMAD UR42, UR18, UR33, UR42 ;  /* 0x00000021122a72a4 */ /* 0x000fe2000f8e022a */
[----:B------:R-:W-:Y:S01]  /*8070*/  MOV R57, UR45 ;  /* 0x0000002d00397c02 */ /* 0x000fe20008000f00 */
[----:B------:R-:W-:-:S02]  /*8080*/  UIMAD UR44, UR41, UR35, URZ ;  /* 0x00000023292c72a4 */ /* 0x000fc4000f8e023f */
[----:B------:R-:W-:Y:S01]  /*8090*/  ULDC.64 UR32, c[0x0][0x2b0] ;  /* 0x0000ac0000207ab9 */ /* 0x000fe20000000a00 */
[----:B------:R-:W-:Y:S01]  /*80a0*/  LEA.HI.X.SX32 R57, R57, RZ, 0x1, P0 ;  /* 0x000000ff39397211 */ /* 0x000fe200000f0eff */
[----:B------:R-:W-:Y:S02]  /*80b0*/  UIMAD UR32, UR37, UR32, URZ ;  /* 0x00000020252072a4 */ /* 0x000fe4000f8e023f */
[----:B------:R-:W-:Y:S02]  /*80c0*/  UIADD3 UR29, UR29, UR42, URZ ;  /* 0x0000002a1d1d7290 */ /* 0x000fe4000fffe03f */
[----:B------:R-:W-:Y:S01]  /*80d0*/  UIMAD UR44, UR34, UR40, UR44 ;  /* 0x00000028222c72a4 */ /* 0x000fe2000f8e022c */
[----:B------:R-:W-:Y:S01]  /*80e0*/  IMAD.WIDE.U32 R56, R59, c[0x0][0x2b0], R56 ;  /* 0x0000ac003b387a25 */ /* 0x000fe200078e0038 */
[----:B------:R-:W-:Y:S02]  /*80f0*/  UIMAD.WIDE.U32 UR28, UR35, UR40, UR28 ;  /* 0x00000028231c72a5 */ /* 0x000fe4000f8e001c */
[----:B------:R-:W-:-:S02]  /*8100*/  UIMAD UR41, UR7, UR33, UR32 ;  /* 0x00000021072972a4 */ /* 0x000fc4000f8e0220 */
        /* <DEDUP_REMOVED lines=8> */
.L_x_2971:
[----:B------:R-:W-:Y:S05]  /*8190*/  BSYNC B0 ;  /* 0x0000000000007941 */ /* 0x000fea0003800000 */
.L_x_2970:
[----:B------:R-:W-:Y:S01]  /*81a0*/  ULDC.64 UR32, c[0x0][0x298] ;  /* 0x0000a60000207ab9 */ /* 0x000fe20000000a00 */
[C---:B0-----:R-:W-:Y:S01]  /*81b0*/  FMUL.FTZ R58, R0.reuse, R211 ;  /* 0x000000d3003a7220 */ /* 0x041fe20000410000 */
[----:B------:R-:W-:Y:S01]  /*81c0*/  USHF.R.U32.HI UR28, URZ, 0x1, UR33 ;  /* 0x000000013f1c7899 */ /* 0x000fe20008011621 */
[----:B------:R-:W-:Y:S01]  /*81d0*/  FMUL.FTZ R59, R0, R212 ;  /* 0x000000d4003b7220 */ /* 0x000fe20000410000 */
[----:B------:R-:W-:Y:S01]  /*81e0*/  USHF.R.U64 UR32, UR32, 0x1, UR33 ;  /* 0x0000000120207899 */ /* 0x000fe20008001221 */
[----:B------:R-:W-:Y:S01]  /*81f0*/  FADD.FTZ R213, R213, -R58 ;  /* 0x8000003ad5d57221 */ /* 0x000fe20000010000 */
[----:B------:R-:W-:Y:S01]  /*8200*/  UIMAD UR37, UR28, UR35, URZ ;  /* 0x000000231c2572a4 */ /* 0x000fe2000f8e023f */
[----:B------:R-:W-:Y:S01]  /*8210*/  IADD3 R58, R99, 0x80, RZ ;  /* 0x00000080633a7810 */ /* 0x000fe20007ffe0ff */
[----:B------:R-:W-:Y:S01]  /*8220*/  UIMAD.WIDE.U32 UR28, UR32, UR35, URZ ;  /* 0x00000023201c72a5 */ /* 0x000fe2000f8e003f */
[----:B------:R-:W-:Y:S01]  /*8230*/  FADD.FTZ R120, R120, R59 ;  /* 0x0000003b78787221 */ /* 0x000fe20000010000 */
[----:B------:R-:W-:Y:S01]  /*8240*/  UIMAD UR37, UR34, UR32, UR37 ;  /* 0x00000020222572a4 */ /* 0x000fe2000f8e0225 */
[C---:B------:R-:W-:Y:S01]  /*8250*/  FMUL.FTZ R59, R125.reuse, R208 ;  /* 0x000000d07d3b7220 */ /* 0x040fe20000410000 */
[-C--:B------:R-:W-:Y:S01]  /*8260*/  LEA.HI.SX32 R58, R58, R99.reuse, 0x1b ;  /* 0x000000633a3a7211 */ /* 0x080fe200078fdaff */
[----:B------:R-:W-:Y:S01]  /*8270*/  ULDC.64 UR32, c[0x0][0x2a0] ;  /* 0x0000a80000207ab9 */ /* 0x000fe20000000a00 */
[-C--:B------:R-:W-:Y:S01]  /*8280*/  FMUL.FTZ R125, R125, R206.reuse ;  /* 0x000000ce7d7d7220 */ /* 0x080fe20000410000 */
[----:B------:R-:W-:Y:S01]  /*8290*/  UIADD3 UR29, UR29, UR37, URZ ;  /* 0x000000251d1d7290 */ /* 0x000fe2000fffe03f */
[C---:B------:R-:W-:Y:S01]  /*82a0*/  FFMA.FTZ R206, R126.reuse, R206, R59 ;  /* 0x000000ce7ece7223 */ /* 0x040fe2000001003b */
[----:B------:R-:W-:Y:S01]  /*82b0*/  UIMAD UR37, UR36, UR32, URZ ;  /* 0x00000020242572a4 */ /* 0x000fe2000f8e023f */
[----:B------:R0:W1:Y:S01]  /*82c0*/  LDS R59, [R58.X4+0x2300] ;  /* 0x002300003a3b7984 */ /* 0x0000620000004800 */
[----:B------:R-:W-:Y:S01]  /*82d0*/  UIMAD.WIDE.U32 UR28, UR18, UR32, UR28 ;  /* 0x00000020121c72a5 */ /* 0x000fe2000f8e001c */
[----:B------:R-:W-:Y:S01]  /*82e0*/  FFMA.FTZ R208, R126, R208, -R125 ;  /* 0x000000d07ed07223 */ /* 0x000fe2000001087d */
[----:B------:R-:W-:Y:S01]  /*82f0*/  UIMAD UR37, UR18, UR33, UR37 ;  /* 0x00000021122572a4 */ /* 0x000fe2000f8e0225 */
[----:B------:R-:W-:Y:S01]  /*8300*/  IADD3 R126, R99, 0x100, RZ ;  /* 0x00000100637e7810 */ /* 0x000fe20007ffe0ff */
[----:B------:R-:W-:Y:S01]  /*8310*/  ULDC UR38, c[0x0][0x174] ;  /* 0x00005d0000267ab9 */ /* 0x000fe20000000800 */
[----:B------:R-:W-:Y:S01]  /*8320*/  BSSY B0, `(.L_x_2972) ;  /* 0x000001c000007945 */ /* 0x000fe20003800000 */
[----:B------:R-:W-:Y:S01]  /*8330*/  ULDC.64 UR32, c[0x0][0x318] ;  /* 0x0000c60000207ab9 */ /* 0x000fe20000000a00 */
[----:B------:R-:W-:Y:S01]  /*8340*/  FADD.FTZ R207, R207, R206 ;  /* 0x000000cecfcf7221 */ /* 0x000fe20000010000 */
[----:B------:R-:W-:Y:S01]  /*8350*/  UIADD3 UR37, UR37, UR29, URZ ;  /* 0x0000001d25257290 */ /* 0x000fe2000fffe03f */
[C---:B------:R-:W-:Y:S01]  /*8360*/  ISETP.GE.AND P1, PT, R198.reuse, 0x101, PT ;  /* 0x00000101c600780c */ /* 0x040fe20003f26270 */
[----:B------:R-:W-:Y:S01]  /*8370*/  ULEA UR32, UP0, UR28, UR32, 0x3 ;  /* 0x000000201c207291 */ /* 0x000fe2000f80183f */
[----:B------:R-:W-:Y:S01]  /*8380*/  ISETP.GE.AND P2, PT, R198, 0x181, PT ;  /* 0x00000181c600780c */ /* 0x000fe20003f46270 */
[----:B------:R-:W-:Y:S01]  /*8390*/  UIADD3 UR29, UR6, -UR38, URZ ;  /* 0x80000026061d7290 */ /* 0x000fe2000fffe03f */
[----:B------:R-:W-:Y:S01]  /*83a0*/  FADD.FTZ R201, R201, R208 ;  /* 0x000000d0c9c97221 */ /* 0x000fe20000010000 */
[----:B------:R-:W-:Y:S01]  /*83b0*/  ULEA.HI.X UR33, UR28, UR33, UR37, 0x3, UP0 ;  /* 0x000000211c217291 */ /* 0x000fe200080f1c25 */
[C---:B------:R-:W-:Y:S01]  /*83c0*/  IADD3 R206, R99.reuse, 0x180, RZ ;  /* 0x0000018063ce7810 */ /* 0x040fe20007ffe0ff */
[----:B------:R-:W-:Y:S01]  /*83d0*/  UIMAD UR28, UR29, -0x1000, URZ ;  /* 0xfffff0001d1c78a4 */ /* 0x000fe2000f8e023f */
[----:B------:R-:W-:Y:S01]  /*83e0*/  LEA R56, P0, R99, UR32, 0x2 ;  /* 0x0000002063387c11 */ /* 0x000fe2000f8010ff */
[----:B------:R-:W-:Y:S01]  /*83f0*/  USHF.L.U64.HI UR29, UR8, 0x2, UR9 ;  /* 0x00000002081d7899 */ /* 0x000fe20008010209 */
[----:B------:R-:W-:-:S02]  /*8400*/  LEA.HI.SX32 R126, R126, R99, 0x1b ;  /* 0x000000637e7e7211 */ /* 0x000fc400078fdaff */
[----:B------:R-:W-:Y:S01]  /*8410*/  LEA.HI.X R57, R99, UR33, RZ, 0x2, P0 ;  /* 0x0000002163397c11 */ /* 0x000fe200080f14ff */
[----:B------:R-:W-:Y:S01]  /*8420*/  ULDC.64 UR32, c[0x0][0x2b0] ;  /* 0x0000ac0000207ab9 */ /* 0x000fe20000000a00 */
[----:B------:R-:W-:Y:S01]  /*8430*/  MOV R217, UR28 ;  /* 0x0000001c00d97c02 */ /* 0x000fe20008000f00 */
[----:B------:R-:W-:Y:S01]  /*8440*/  USHF.L.U32 UR28, UR8, 0x2, URZ ;  /* 0x00000002081c7899 */ /* 0x000fe2000800063f */
[----:B------:R-:W-:Y:S01]  /*8450*/  ISETP.GE.AND P0, PT, R198, 0x81, PT ;  /* 0x00000081c600780c */ /* 0x000fe20003f06270 */
[----:B------:R-:W-:Y:S02]  /*8460*/  UIMAD UR29, UR29, UR32, URZ ;  /* 0x000000201d1d72a4 */ /* 0x000fe4000f8e023f */
[----:B------:R-:W-:Y:S02]  /*8470*/  IMAD.WIDE R56, R217, 0x4, R56 ;  /* 0x00000004d9387825 */ /* 0x000fe400078e0238 */
[----:B------:R-:W-:Y:S01]  /*8480*/  MOV R211, UR28 ;  /* 0x0000001c00d37c02 */ /* 0x000fe20008000f00 */
[----:B------:R-:W-:-:S04]  /*8490*/  UIMAD UR29, UR28, UR33, UR29 ;  /* 0x000000211c1d72a4 */ /* 0x000fc8000f8e021d */
[----:B------:R-:W-:-:S05]  /*84a0*/  IMAD.WIDE.U32 R56, R211, c[0x0][0x2b0], R56 ;  /* 0x0000ac00d3387a25 */ /* 0x000fca00078e0038 */
[----:B------:R-:W-:Y:S01]  /*84b0*/  IADD3 R57, R57, UR29, RZ ;  /* 0x0000001d39397c10 */ /* 0x000fe2000fffe0ff */
[----:B------:R-:W-:Y:S05]  /*84c0*/  @!P0 BRA `(.L_x_2973) ;  /* 0x0000001000008947 */ /* 0x000fea0003800000 */
[----:B01----:R0:W-:Y:S02]  /*84d0*/  RED.E.ADD.F32.FTZ.RN.STRONG.GPU [R56.64+-0x3e00], R59 ;  /* 0xffc2003b3800798e */ /* 0x0031e4000c10e79e */
.L_x_2973:
[----:B01----:R-:W-:Y:S05]  /*84e0*/  BSYNC B0 ;  /* 0x0000000000007941 */ /* 0x003fea0003800000 */
.L_x_2972:
[----:B------:R0:W1:Y:S01]  /*84f0*/  LDS R59, [R126.X4+0x2500] ;  /* 0x002500007e3b7984 */ /* 0x0000620000004800 */
[----:B------:R-:W-:Y:S01]  /*8500*/  BSSY B0, `(.L_x_2974) ;  /* 0x0000004000007945 */ /* 0x000fe20003800000 */
[----:B------:R-:W-:Y:S01]  /*8510*/  LEA.HI.SX32 R206, R206, R99, 0x1b ;  /* 0x00000063cece7211 */ /* 0x000fe200078fdaff */
[----:B------:R-:W-:Y:S05]  /*8520*/  @!P1 BRA `(.L_x_2975) ;  /* 0x0000001000009947 */ /* 0x000fea0003800000 */
[----:B-1----:R1:W-:Y:S02]  /*8530*/  RED.E.ADD.F32.FTZ.RN.STRONG.GPU [R56.64+-0x3c00], R59 ;  /* 0xffc4003b3800798e */ /* 0x0023e4000c10e79e */
.L_x_2975:
[----:B------:R-:W-:Y:S05]  /*8540*/  BSYNC B0 ;  /* 0x0000000000007941 */ /* 0x000fea0003800000 */
.L_x_2974:
[----:B-1----:R1:W2:Y:S01]  /*8550*/  LDS R59, [R206.X4+0x2700] ;  /* 0x00270000ce3b7984 */ /* 0x0022a20000004800 */
[----:B------:R-:W-:Y:S01]  /*8560*/  BSSY B0, `(.L_x_2976) ;  /* 0x0000005000007945 */ /* 0x000fe20003800000 */
[C---:B------:R-:W-:Y:S02]  /*8570*/  IADD3 R58, R99.reuse, 0x200, RZ ;  /* 0x00000200633a7810 */ /* 0x040fe40007ffe0ff */
[----:B0-----:R-:W-:Y:S01]  /*8580*/  IADD3 R126, R99, 0x280, RZ ;  /* 0x00000280637e7810 */ /* 0x001fe20007ffe0ff */
[----:B------:R-:W-:Y:S05]  /*8590*/  @!P2 BRA `(.L_x_2977) ;  /* 0x000000100000a947 */ /* 0x000fea0003800000 */
[----:B--2---:R0:W-:Y:S02]  /*85a0*/  RED.E.ADD.F32.FTZ.RN.STRONG.GPU [R56.64+-0x3a00], R59 ;  /* 0xffc6003b3800798e */ /* 0x0041e4000c10e79e */
.L_x_2977:
[----:B------:R-:W-:Y:S05]  /*85b0*/  BSYNC B0 ;  /* 0x0000000000007941 */ /* 0x000fea0003800000 */
.L_x_2976:
        /* <DEDUP_REMOVED lines=14> */
.L_x_2979:
[----:B0-----:R-:W-:Y:S05]  /*86a0*/  BSYNC B0 ;  /* 0x0000000000007941 */ /* 0x001fea0003800000 */
.L_x_2978:
[----:B-1----:R0:W1:Y:S01]  /*86b0*/  LDS R59, [R126.X4+0x2b00] ;  /* 0x002b00007e3b7984 */ /* 0x0020620000004800 */
[----:B------:R-:W-:Y:S01]  /*86c0*/  BSSY B0, `(.L_x_2980) ;  /* 0x0000005000007945 */ /* 0x000fe20003800000 */
[----:B------:R-:W-:Y:S02]  /*86d0*/  IADD3 R58, R99, 0x380, RZ ;  /* 0x00000380633a7810 */ /* 0x000fe40007ffe0ff */
[----:B------:R-:W-:Y:S01]  /*86e0*/  LEA.HI.SX32 R206, R206, R99, 0x1b ;  /* 0x00000063cece7211 */ /* 0x000fe200078fdaff */
[----:B------:R-:W-:Y:S05]  /*86f0*/  @!P0 BRA `(.L_x_2981) ;  /* 0x0000001000008947 */ /* 0x000fea0003800000 */
[----:B-1----:R1:W-:Y:S02]  /*8700*/  RED.E.ADD.F32.FTZ.RN.STRONG.GPU [R56.64+-0x3600], R59 ;  /* 0xffca003b3800798e */ /* 0x0023e4000c10e79e */
.L_x_2981:
[----:B------:R-:W-:Y:S05]  /*8710*/  BSYNC B0 ;  /* 0x0000000000007941 */ /* 0x000fea0003800000 */
.L_x_2980:
[----:B-1----:R1:W2:Y:S01]  /*8720*/  LDS R59, [R206.X4+0x2d00] ;  /* 0x002d0000ce3b7984 */ /* 0x0022a20000004800 */
[----:B------:R-:W-:Y:S01]  /*8730*/  BSSY B0, `(.L_x_2982) ;  /* 0x0000005000007945 */ /* 0x000fe20003800000 */
[----:B0-----:R-:W-:-:S02]  /*8740*/  IADD3 R126, R99, 0x400, RZ ;  /* 0x00000400637e7810 */ /* 0x001fc40007ffe0ff */
[----:B------:R-:W-:Y:S01]  /*8750*/  LEA.HI.SX32 R58, R58, R99, 0x1b ;  /* 0x000000633a3a7211 */ /* 0x000fe200078fdaff */
[----:B------:R-:W-:Y:S05]  /*8760*/  @!P1 BRA `(.L_x_2983) ;  /* 0x0000001000009947 */ /* 0x000fea0003800000 */
[----:B--2---:R0:W-:Y:S02]  /*8770*/  RED.E.ADD.F32.FTZ.RN.STRONG.GPU [R56.64+-0x3400], R59 ;  /* 0xffcc003b3800798e */ /* 0x0041e4000c10e79e */
.L_x_2983:
[----:B------:R-:W-:Y:S05]  /*8780*/  BSYNC B0 ;  /* 0x0000000000007941 */ /* 0x000fea0003800000 */
.L_x_2982:
[----:B0-2---:R0:W2:Y:S01]  /*8790*/  LDS R59, [R58.X4+0x2f00] ;  /* 0x002f00003a3b7984 */ /* 0x0050a20000004800 */
[----:B------:R-:W-:Y:S01]  /*87a0*/  BSSY B0, `(.L_x_2984) ;  /* 0x0000005000007945 */ /* 0x000fe20003800000 */
[----:B-1----:R-:W-:Y:S02]  /*87b0*/  IADD3 R206, R99, 0x480, RZ ;  /* 0x0000048063ce7810 */ /* 0x002fe40007ffe0ff */
[----:B------:R-:W-:Y:S01]  /*87c0*/  LEA.HI.SX32 R126, R126, R99, 0x1b ;  /* 0x000000637e7e7211 */ /* 0x000fe200078fdaff */
[----:B------:R-:W-:Y:S05]  /*87d0*/  @!P2 BRA `(.L_x_2985) ;  /* 0x000000100000a947 */ /* 0x000fea0003800000 */
[----:B--2---:R1:W-:Y:S02]  /*87e0*/  RED.E.ADD.F32.FTZ.RN.STRONG.GPU [R56.64+-0x3200], R59 ;  /* 0xffce003b3800798e */ /* 0x0043e4000c10e79e */
.L_x_2985:
[----:B------:R-:W-:Y:S05]  /*87f0*/  BSYNC B0 ;  /* 0x0000000000007941 */ /* 0x000fea0003800000 */
.L_x_2984:
[----:B-12---:R1:W2:Y:S01]  /*8800*/  LDS R59, [R126.X4+0x3100] ;  /* 0x003100007e3b7984 */ /* 0x0062a20000004800 */
[----:B------:R-:W-:Y:S01]  /*8810*/  BSSY B0, `(.L_x_2986) ;  /* 0x0000005000007945 */ /* 0x000fe20003800000 */
[----:B0-----:R-:W-:Y:S02]  /*8820*/  IADD3 R58, R99, 0x500, RZ ;  /* 0x00000500633a7810 */ /* 0x001fe40007ffe0ff */
[----:B------:R-:W-:Y:S01]  /*8830*/  LEA.HI.SX32 R206, R206, R99, 0x1b ;  /* 0x00000063cece7211 */ /* 0x000fe200078fdaff */
[----:B------:R-:W-:Y:S05]  /*8840*/  @!P3 BRA `(.L_x_2987) ;  /* 0x000000100000b947 */ /* 0x000fea0003800000 */
[----:B--2---:R0:W-:Y:S02]  /*8850*/  RED.E.ADD.F32.FTZ.RN.STRONG.GPU [R56.64+-0x3000], R59 ;  /* 0xffd0003b3800798e */ /* 0x0041e4000c10e79e */
.L_x_2987:
[----:B------:R-:W-:Y:S05]  /*8860*/  BSYNC B0 ;  /* 0x0000000000007941 */ /* 0x000fea0003800000 */
.L_x_2986:
[----:B0-2---:R0:W2:Y:S01]  /*8870*/  LDS R59, [R206.X4+0x3300] ;  /* 0x00330000ce3b7984 */ /* 0x0050a20000004800 */
[----:B------:R-:W-:Y:S01]  /*8880*/  BSSY B0, `(.L_x_2988) ;  /* 0x0000004000007945 */ /* 0x000fe20003800000 */
[----:B------:R-:W-:Y:S01]  /*8890*/  LEA.HI.SX32 R58, R58, R99, 0x1b ;  /* 0x000000633a3a7211 */ /* 0x000fe200078fdaff */
[----:B------:R-:W-:Y:S05]  /*88a0*/  @!P4 BRA `(.L_x_2989) ;  /* 0x000000100000c947 */ /* 0x000fea0003800000 */
[----:B--2---:R2:W-:Y:S02]  /*88b0*/  RED.E.ADD.F32.FTZ.RN.STRONG.GPU [R56.64+-0x2e00], R59 ;  /* 0xffd2003b3800798e */ /* 0x0045e4000c10e79e */
.L_x_2989:
[----:B------:R-:W-:Y:S05]  /*88c0*/  BSYNC B0 ;  /* 0x0000000000007941 */ /* 0x000fea0003800000 */
.L_x_2988:
[----:B--2---:R2:W3:Y:S01]  /*88d0*/  LDS R59, [R58.X4+0x3500] ;  /* 0x003500003a3b7984 */ /* 0x0044e20000004800 */
[----:B------:R-:W-:Y:S01]  /*88e0*/  BSSY B0, `(.L_x_2990) ;  /* 0x0000005000007945 */ /* 0x000fe20003800000 */
[----:B-1----:R-:W-:-:S02]  /*88f0*/  IADD3 R126, R99, 0x580, RZ ;  /* 0x00000580637e7810 */ /* 0x002fc40007ffe0ff */
[----:B0-----:R-:W-:Y:S01]  /*8900*/  IADD3 R206, R99, 0x600, RZ ;  /* 0x0000060063ce7810 */ /* 0x001fe20007ffe0ff */
[----:B------:R-:W-:Y:S05]  /*8910*/  @!P5 BRA `(.L_x_2991) ;  /* 0x000000100000d947 */ /* 0x000fea0003800000 */
[----:B---3--:R0:W-:Y:S02]  /*8920*/  RED.E.ADD.F32.FTZ.RN.STRONG.GPU [R56.64+-0x2c00], R59 ;  /* 0xffd4003b3800798e */ /* 0x0081e4000c10e79e */
.L_x_2991:
[----:B------:R-:W-:Y:S05]  /*8930*/  BSYNC B0 ;  /* 0x0000000000007941 */ /* 0x000fea0003800000 */
.L_x_2990:
        /* <DEDUP_REMOVED lines=14> */
.L_x_2993:
[----:B0-----:R-:W-:Y:S05]  /*8a20*/  BSYNC B0 ;  /* 0x0000000000007941 */ /* 0x001fea0003800000 */
.L_x_2992:
[----:B-1----:R0:W1:Y:S01]  /*8a30*/  LDS R59, [R206.X4+0x3900] ;  /* 0x00390000ce3b7984 */ /* 0x0020620000004800 */
[----:B------:R-:W-:Y:S01]  /*8a40*/  BSSY B0, `(.L_x_2994) ;  /* 0x0000005000007945 */ /* 0x000fe20003800000 */
[----:B------:R-:W-:Y:S02]  /*8a50*/  IADD3 R126, R99, 0x700, RZ ;  /* 0x00000700637e7810 */ /* 0x000fe40007ffe0ff */
[----:B------:R-:W-:Y:S01]  /*8a60*/  LEA.HI.SX32 R58, R58, R99, 0x1b ;  /* 0x000000633a3a7211 */ /* 0x000fe200078fdaff */
[----:B------:R-:W-:Y:S05]  /*8a70*/  @!P0 BRA `(.L_x_2995) ;  /* 0x0000001000008947 */ /* 0x000fea0003800000 */
[----:B-1----:R1:W-:Y:S02]  /*8a80*/  RED.E.ADD.F32.FTZ.RN.STRONG.GPU [R56.64+-0x2800], R59 ;  /* 0xffd8003b3800798e */ /* 0x0023e4000c10e79e */
.L_x_2995:
[----:B------:R-:W-:Y:S05]  /*8a90*/  BSYNC B0 ;  /* 0x0000000000007941 */ /* 0x000fea0003800000 */
.L_x_2994:
[----:B-1----:R1:W2:Y:S01]  /*8aa0*/  LDS R59, [R58.X4+0x3b00] ;  /* 0x003b00003a3b7984 */ /* 0x0022a20000004800 */
[----:B------:R-:W-:Y:S01]  /*8ab0*/  BSSY B0, `(.L_x_2996) ;  /* 0x0000005000007945 */ /* 0x000fe20003800000 */
[----:B0-----:R-:W-:-:S02]  /*8ac0*/  IADD3 R206, R99, 0x780, RZ ;  /* 0x0000078063ce7810 */ /* 0x001fc40007ffe0ff */
[----:B------:R-:W-:Y:S01]  /*8ad0*/  LEA.HI.SX32 R126, R126, R99, 0x1b ;  /* 0x000000637e7e7211 */ /* 0x000fe200078fdaff */
[----:B------:R-:W-:Y:S05]  /*8ae0*/  @!P1 BRA `(.L_x_2997) ;  /* 0x0000001000009947 */ /* 0x000fea0003800000 */
[----:B--2---:R0:W-:Y:S02]  /*8af0*/  RED.E.ADD.F32.FTZ.RN.STRONG.GPU [R56.64+-0x2600], R59 ;  /* 0xffda003b3800798e */ /* 0x0041e4000c10e79e */
.L_x_2997:
[----:B------:R-:W-:Y:S05]  /*8b00*/  BSYNC B0 ;  /* 0x0000000000007941 */ /* 0x000fea0003800000 */
.L_x_2996:
[----:B0-2---:R0:W2:Y:S01]  /*8b10*/  LDS R59, [R126.X4+0x3d00] ;  /* 0x003d00007e3b7984 */ /* 0x0050a20000004800 */
[----:B------:R-:W-:Y:S01]  /*8b20*/  BSSY B0, `(.L_x_2998) ;  /* 0x0000005000007945 */ /* 0x000fe20003800000 */
[----:B-1----:R-:W-:Y:S02]  /*8b30*/  IADD3 R58, R99, 0x800, RZ ;  /* 0x00000800633a7810 */ /* 0x002fe40007ffe0ff */
[----:B------:R-:W-:Y:S01]  /*8b40*/  LEA.HI.SX32 R206, R206, R99, 0x1b ;  /* 0x00000063cece7211 */ /* 0x000fe200078fdaff */
[----:B------:R-:W-:Y:S05]  /*8b50*/  @!P2 BRA `(.L_x_2999) ;  /* 0x000000100000a947 */ /* 0x000fea0003800000 */
[----:B--2---:R1:W-:Y:S02]  /*8b60*/  RED.E.ADD.F32.FTZ.RN.STRONG.GPU [R56.64+-0x2400], R59 ;  /* 0xffdc003b3800798e */ /* 0x0043e4000c10e79e */
.L_x_2999:
[----:B------:R-:W-:Y:S05]  /*8b70*/  BSYNC B0 ;  /* 0x0000000000007941 */ /* 0x000fea0003800000 */
.L_x_2998:
[----:B-12---:R1:W2:Y:S01]  /*8b80*/  LDS R59, [R206.X4+0x3f00] ;  /* 0x003f0000ce3b7984 */ /* 0x0062a20000004800 */
[----:B------:R-:W-:Y:S01]  /*8b90*/  BSSY B0, `(.L_x_3000) ;  /* 0x0000005000007945 */ /* 0x000fe20003800000 */
[----:B0-----:R-:W-:Y:S02]  /*8ba0*/  IADD3 R126, R99, 0x880, RZ ;  /* 0x00000880637e7810 */ /* 0x001fe40007ffe0ff */
[----:B------:R-:W-:Y:S01]  /*8bb0*/  LEA.HI.SX32 R58, R58, R99, 0x1b ;  /* 0x000000633a3a7211 */ /* 0x000fe200078fdaff */
[----:B------:R-:W-:Y:S05]  /*8bc0*/  @!P3 BRA `(.L_x_3001) ;  /* 0x000000100000b947 */ /* 0x000fea0003800000 */
[----:B--2---:R0:W-:Y:S02]  /*8bd0*/  RED.E.ADD.F32.FTZ.RN.STRONG.GPU [R56.64+-0x2200], R59 ;  /* 0xffde003b3800798e */ /* 0x0041e4000c10e79e */
.L_x_3001:
[----:B------:R-:W-:Y:S05]  /*8be0*/  BSYNC B0 ;  /* 0x0000000000007941 */ /* 0x000fea0003800000 */
.L_x_3000:
[----:B0-2---:R0:W2:Y:S01]  /*8bf0*/  LDS R59, [R58.X4+0x4100] ;  /* 0x004100003a3b7984 */ /* 0x0050a20000004800 */
[----:B------:R-:W-:Y:S01]  /*8c00*/  BSSY B0, `(.L_x_3002) ;  /* 0x0000004000007945 */ /* 0x000fe20003800000 */
[----:B------:R-:W-:Y:S01]  /*8c10*/  LEA.HI.SX32 R126, R126, R99, 0x1b ;  /* 0x000000637e7e7211 */ /* 0x000fe200078fdaff */
[----:B------:R-:W-:Y:S05]  /*8c20*/  @!P4 BRA `(.L_x_3003) ;  /* 0x000000100000c947 */ /* 0x000fea0003800000 */
[----:B--2---:R2:W-:Y:S02]  /*8c30*/  RED.E.ADD.F32.FTZ.RN.STRONG.GPU [R56.64+-0x2000], R59 ;  /* 0xffe0003b3800798e */ /* 0x0045e4000c10e79e */
.L_x_3003:
[----:B------:R-:W-:Y:S05]  /*8c40*/  BSYNC B0 ;  /* 0x0000000000007941 */ /* 0x000fea0003800000 */
.L_x_3002:
[----:B--2---:R2:W3:Y:S01]  /*8c50*/  LDS R59, [R126.X4+0x4300] ;  /* 0x004300007e3b7984 */ /* 0x0044e20000004800 */
[----:B------:R-:W-:Y:S01]  /*8c60*/  BSSY B0, `(.L_x_3004) ;  /* 0x0000005000007945 */ /* 0x000fe20003800000 */
[----:B0-----:R-:W-:-:S02]  /*8c70*/  IADD3 R58, R99, 0x900, RZ ;  /* 0x00000900633a7810 */ /* 0x001fc40007ffe0ff */
[----:B-1----:R-:W-:Y:S01]  /*8c80*/  IADD3 R206, R99, 0x980, RZ ;  /* 0x0000098063ce7810 */ /* 0x002fe20007ffe0ff */
[----:B------:R-:W-:Y:S05]  /*8c90*/  @!P5 BRA `(.L_x_3005) ;  /* 0x000000100000d947 */ /* 0x000fea0003800000 */
[----:B---3--:R0:W-:Y:S02]  /*8ca0*/  RED.E.ADD.F32.FTZ.RN.STRONG.GPU [R56.64+-0x1e00], R59 ;  /* 0xffe2003b3800798e */ /* 0x0081e4000c10e79e */
.L_x_3005:
[----:B------:R-:W-:Y:S05]  /*8cb0*/  BSYNC B0 ;  /* 0x0000000000007941 */ /* 0x000fea0003800000 */
.L_x_3004:
        /* <DEDUP_REMOVED lines=14> */
.L_x_3007:
[----:B0-----:R-:W-:Y:S05]  /*8da0*/  BSYNC B0 ;  /* 0x0000000000007941 */ /* 0x001fea0003800000 */
.L_x_3006:
[----:B-1----:R0:W1:Y:S01]  /*8db0*/  LDS R59, [R206.X4+0x4700] ;  /* 0x00470000ce3b7984 */ /* 0x0020620000004800 */
[----:B------:R-:W-:Y:S01]  /*8dc0*/  BSSY B0, `(.L_x_3008) ;  /* 0x0000005000007945 */ /* 0x000fe20003800000 */
[----:B------:R-:W-:Y:S02]  /*8dd0*/  IADD3 R58, R99, 0xa80, RZ ;  /* 0x00000a80633a7810 */ /* 0x000fe40007ffe0ff */
[----:B------:R-:W-:Y:S01]  /*8de0*/  LEA.HI.SX32 R126, R126, R99, 0x1b ;  /* 0x000000637e7e7211 */ /* 0x000fe200078fdaff */
[----:B------:R-:W-:Y:S05]  /*8df0*/  @!P0 BRA `(.L_x_3009) ;  /* 0x0000001000008947 */ /* 0x000fea0003800000 */
[----:B-1----:R1:W-:Y:S02]  /*8e00*/  RED.E.ADD.F32.FTZ.RN.STRONG.GPU [R56.64+-0x1a00], R59 ;  /* 0xffe6003b3800798e */ /* 0x0023e4000c10e79e */
.L_x_3009:
[----:B------:R-:W-:Y:S05]  /*8e10*/  BSYNC B0 ;  /* 0x0000000000007941 */ /* 0x000fea0003800000 */
.L_x_3008:
[----:B-1----:R1:W2:Y:S01]  /*8e20*/  LDS R59, [R126.X4+0x4900] ;  /* 0x004900007e3b7984 */ /* 0x0022a20000004800 */
[----:B------:R-:W-:Y:S01]  /*8e30*/  BSSY B0, `(.L_x_3010) ;  /* 0x0000005000007945 */ /* 0x000fe20003800000 */
[----:B0-----:R-:W-:-:S02]  /*8e40*/  IADD3 R206, R99, 0xb00, RZ ;  /* 0x00000b0063ce7810 */ /* 0x001fc40007ffe0ff */
[----:B------:R-:W-:Y:S01]  /*8e50*/  LEA.HI.SX32 R58, R58, R99, 0x1b ;  /* 0x000000633a3a7211 */ /* 0x000fe200078fdaff */
[----:B------:R-:W-:Y:S05]  /*8e60*/  @!P1 BRA `(.L_x_3011) ;  /* 0x0000001000009947 */ /* 0x000fea0003800000 */
[----:B--2---:R0:W-:Y:S02]  /*8e70*/  RED.E.ADD.F32.FTZ.RN.STRONG.GPU [R56.64+-0x1800], R59 ;  /* 0xffe8003b3800798e */ /* 0x0041e4000c10e79e */
.L_x_3011:
[----:B------:R-:W-:Y:S05]  /*8e80*/  BSYNC B0 ;  /* 0x0000000000007941 */ /* 0x000fea0003800000 */
.L_x_3010:
[----:B0-2---:R0:W2:Y:S01]  /*8e90*/  LDS R59, [R58.X4+0x4b00] ;  /* 0x004b00003a3b7984 */ /* 0x0050a20000004800 */
[----:B------:R-:W-:Y:S01]  /*8ea0*/  BSSY B0, `(.L_x_3012) ;  /* 0x0000005000007945 */ /* 0x000fe20003800000 */
[----:B-1----:R-:W-:Y:S02]  /*8eb0*/  IADD3 R126, R99, 0xb80, RZ ;  /* 0x00000b80637e7810 */ /* 0x002fe40007ffe0ff */
[----:B------:R-:W-:Y:S01]  /*8ec0*/  LEA.HI.SX32 R206, R206, R99, 0x1b ;  /* 0x00000063cece7211 */ /* 0x000fe200078fdaff */
[----:B------:R-:W-:Y:S05]  /*8ed0*/  @!P2 BRA `(.L_x_3013) ;  /* 0x000000100000a947 */ /* 0x000fea0003800000 */
[----:B--2---:R1:W-:Y:S02]  /*8ee0*/  RED.E.ADD.F32.FTZ.RN.STRONG.GPU [R56.64+-0x1600], R59 ;  /* 0xffea003b3800798e */ /* 0x0043e4000c10e79e */
.L_x_3013:
[----:B------:R-:W-:Y:S05]  /*8ef0*/  BSYNC B0 ;  /* 0x0000000000007941 */ /* 0x000fea0003800000 */
.L_x_3012:
[----:B-12---:R1:W2:Y:S01]  /*8f00*/  LDS R59, [R206.X4+0x4d00] ;  /* 0x004d0000ce3b7984 */ /* 0x0062a20000004800 */
[----:B------:R-:W-:Y:S01]  /*8f10*/  BSSY B0, `(.L_x_3014) ;  /* 0x0000005000007945 */ /* 0x000fe20003800000 */
[----:B0-----:R-:W-:Y:S02]  /*8f20*/  IADD3 R58, R99, 0xc00, RZ ;  /* 0x00000c00633a7810 */ /* 0x001fe40007ffe0ff */
[----:B------:R-:W-:Y:S01]  /*8f30*/  LEA.HI.SX32 R126, R126, R99, 0x1b ;  /* 0x000000637e7e7211 */ /* 0x000fe200078fdaff */
[----:B------:R-:W-:Y:S05]  /*8f40*/  @!P3 BRA `(.L_x_3015) ;  /* 0x000000100000b947 */ /* 0x000fea0003800000 */
[----:B--2---:R0:W-:Y:S02]  /*8f50*/  RED.E.ADD.F32.FTZ.RN.STRONG.GPU [R56.64+-0x1400], R59 ;  /* 0xffec003b3800798e */ /* 0x0041e4000c10e79e */
.L_x_3015:
[----:B------:R-:W-:Y:S05]  /*8f60*/  BSYNC B0 ;  /* 0x0000000000007941 */ /* 0x000fea0003800000 */
.L_x_3014:
[----:B0-2---:R0:W2:Y:S01]  /*8f70*/  LDS R59, [R126.X4+0x4f00] ;  /* 0x004f00007e3b7984 */ /* 0x0050a20000004800 */
[----:B------:R-:W-:Y:S01]  /*8f80*/  BSSY B0, `(.L_x_3016) ;  /* 0x0000004000007945 */ /* 0x000fe20003800000 */
[----:B------:R-:W-:Y:S01]  /*8f90*/  LEA.HI.SX32 R58, R58, R99, 0x1b ;  /* 0x000000633a3a7211 */ /* 0x000fe200078fdaff */
[----:B------:R-:W-:Y:S05]  /*8fa0*/  @!P4 BRA `(.L_x_3017) ;  /* 0x000000100000c947 */ /* 0x000fea0003800000 */
[----:B--2---:R2:W-:Y:S02]  /*8fb0*/  RED.E.ADD.F32.FTZ.RN.STRONG.GPU [R56.64+-0x1200], R59 ;  /* 0xffee003b3800798e */ /* 0x0045e4000c10e79e */
.L_x_3017:
[----:B------:R-:W-:Y:S05]  /*8fc0*/  BSYNC B0 ;  /* 0x0000000000007941 */ /* 0x000fea0003800000 */
.L_x_3016:
[----:B--2---:R2:W3:Y:S01]  /*8fd0*/  LDS R59, [R58.X4+0x5100] ;  /* 0x005100003a3b7984 */ /* 0x0044e20000004800 */
[----:B------:R-:W-:Y:S01]  /*8fe0*/  BSSY B0, `(.L_x_3018) ;  /* 0x0000005000007945 */ /* 0x000fe20003800000 */
[----:B0-----:R-:W-:-:S02]  /*8ff0*/  IADD3 R126, R99, 0xc80, RZ ;  /* 0x00000c80637e7810 */ /* 0x001fc40007ffe0ff */
[----:B-1----:R-:W-:Y:S01]  /*9000*/  IADD3 R206, R99, 0xd00, RZ ;  /* 0x00000d0063ce7810 */ /* 0x002fe20007ffe0ff */
[----:B------:R-:W-:Y:S05]  /*9010*/  @!P5 BRA `(.L_x_3019) ;  /* 0x000000100000d947 */ /* 0x000fea0003800000 */
[----:B---3--:R0:W-:Y:S02]  /*9020*/  RED.E.ADD.F32.FTZ.RN.STRONG.GPU [R56.64+-0x1000], R59 ;  /* 0xfff0003b3800798e */ /* 0x0081e4000c10e79e */
.L_x_3019:
[----:B------:R-:W-:Y:S05]  /*9030*/  BSYNC B0 ;  /* 0x0000000000007941 */ /* 0x000fea0003800000 */
.L_x_3018:
        /* <DEDUP_REMOVED lines=14> */
.L_x_3021:
[----:B0-----:R-:W-:Y:S05]  /*9120*/  BSYNC B0 ;  /* 0x0000000000007941 */ /* 0x001fea0003800000 */
.L_x_3020:
[----:B-1----:R0:W1:Y:S01]  /*9130*/  LDS R59, [R206.X4+0x5500] ;  /* 0x00550000ce3b7984 */ /* 0x0020620000004800 */
[----:B------:R-:W-:Y:S01]  /*9140*/  BSSY B0, `(.L_x_3022) ;  /* 0x0000005000007945 */ /* 0x000fe20003800000 */
[----:B------:R-:W-:Y:S02]  /*9150*/  IADD3 R126, R99, 0xe00, RZ ;  /* 0x00000e00637e7810 */ /* 0x000fe40007ffe0ff */
[----:B------:R-:W-:Y:S01]  /*9160*/  LEA.HI.SX32 R58, R58, R99, 0x1b ;  /* 0x000000633a3a7211 */ /* 0x000fe200078fdaff */
[----:B------:R-:W-:Y:S05]  /*9170*/  @!P0 BRA `(.L_x_3023) ;  /* 0x0000001000008947 */ /* 0x000fea0003800000 */
[----:B-1----:R1:W-:Y:S02]  /*9180*/  RED.E.ADD.F32.FTZ.RN.STRONG.GPU [R56.64+-0xc00], R59 ;  /* 0xfff4003b3800798e */ /* 0x0023e4000c10e79e */
.L_x_3023:
[----:B------:R-:W-:Y:S05]  /*9190*/  BSYNC B0 ;  /* 0x0000000000007941 */ /* 0x000fea0003800000 */
.L_x_3022:
[----:B-1----:R1:W2:Y:S01]  /*91a0*/  LDS R59, [R58.X4+0x5700] ;  /* 0x005700003a3b7984 */ /* 0x0022a20000004800 */
[----:B------:R-:W-:Y:S01]  /*91b0*/  BSSY B0, `(.L_x_3024) ;  /* 0x0000005000007945 */ /* 0x000fe20003800000 */
[----:B------:R-:W-:-:S02]  /*91c0*/  IADD3 R198, R99, 0xe80, RZ ;  /* 0x00000e8063c67810 */ /* 0x000fc40007ffe0ff */
[----:B------:R-:W-:Y:S01]  /*91d0*/  LEA.HI.SX32 R126, R126, R99, 0x1b ;  /* 0x000000637e7e7211 */ /* 0x000fe200078fdaff */
[----:B------:R-:W-:Y:S05]  /*91e0*/  @!P1 BRA `(.L_x_3025) ;  /* 0x0000001000009947 */ /* 0x000fea0003800000 */
[----:B--2---:R2:W-:Y:S02]  /*91f0*/  RED.E.ADD.F32.FTZ.RN.STRONG.GPU [R56.64+-0xa00], R59 ;  /* 0xfff6003b3800798e */ /* 0x0045e4000c10e79e */
.L_x_3025:
[----:B------:R-:W-:Y:S05]  /*9200*/  BSYNC B0 ;  /* 0x0000000000007941 */ /* 0x000fea0003800000 */
.L_x_3024:
[----:B--2---:R2:W3:Y:S01]  /*9210*/  LDS R59, [R126.X4+0x5900] ;  /* 0x005900007e3b7984 */ /* 0x0044e20000004800 */
[----:B------:R-:W-:Y:S01]  /*9220*/  BSSY B0, `(.L_x_3026) ;  /* 0x0000005000007945 */ /* 0x000fe20003800000 */
[----:B-1----:R-:W-:Y:S02]  /*9230*/  IADD3 R58, R99, 0xf00, RZ ;  /* 0x00000f00633a7810 */ /* 0x002fe40007ffe0ff */
[----:B------:R-:W-:Y:S01]  /*9240*/  LEA.HI.SX32 R198, R198, R99, 0x1b ;  /* 0x00000063c6c67211 */ /* 0x000fe200078fdaff */
[----:B------:R-:W-:Y:S05]  /*9250*/  @!P2 BRA `(.L_x_3027) ;  /* 0x000000100000a947 */ /* 0x000fea0003800000 */
[----:B---3--:R1:W-:Y:S02]  /*9260*/  RED.E.ADD.F32.FTZ.RN.STRONG.GPU [R56.64+-0x800], R59 ;  /* 0xfff8003b3800798e */ /* 0x0083e4000c10e79e */
.L_x_3027:
[----:B------:R-:W-:Y:S05]  /*9270*/  BSYNC B0 ;  /* 0x0000000000007941 */ /* 0x000fea0003800000 */
.L_x_3026:
[----:B-1-3--:R1:W3:Y:S01]  /*9280*/  LDS R59, [R198.X4+0x5b00] ;  /* 0x005b0000c63b7984 */ /* 0x00a2e20000004800 */
[----:B------:R-:W-:Y:S01]  /*9290*/  BSSY B0, `(.L_x_3028) ;  /* 0x0000005000007945 */ /* 0x000fe20003800000 */
[----:B--2---:R-:W-:Y:S02]  /*92a0*/  IADD3 R126, R99, 0xf80, RZ ;  /* 0x00000f80637e7810 */ /* 0x004fe40007ffe0ff */
[----:B------:R-:W-:Y:S01]  /*92b0*/  LEA.HI.SX32 R58, R58, R99, 0x1b ;  /* 0x000000633a3a7211 */ /* 0x000fe200078fdaff */
[----:B------:R-:W-:Y:S05]  /*92c0*/  @!P3 BRA `(.L_x_3029) ;  /* 0x000000100000b947 */ /* 0x000fea0003800000 */
[----:B---3--:R2:W-:Y:S02]  /*92d0*/  RED.E.ADD.F32.FTZ.RN.STRONG.GPU [R56.64+-0x600], R59 ;  /* 0xfffa003b3800798e */ /* 0x0085e4000c10e79e */
.L_x_3029:
[----:B------:R-:W-:Y:S05]  /*92e0*/  BSYNC B0 ;  /* 0x0000000000007941 */ /* 0x000fea0003800000 */
.L_x_3028:
[----:B--23--:R2:W3:Y:S01]  /*92f0*/  LDS R59, [R58.X4+0x5d00] ;  /* 0x005d00003a3b7984 */ /* 0x00c4e20000004800 */
[----:B------:R-:W-:Y:S01]  /*9300*/  BSSY B0, `(.L_x_3030) ;  /* 0x0000004000007945 */ /* 0x000fe20003800000 */
[----:B------:R-:W-:Y:S01]  /*9310*/  LEA.HI.SX32 R126, R126, R99, 0x1b ;  /* 0x000000637e7e7211 */ /* 0x000fe200078fdaff */
[----:B------:R-:W-:Y:S05]  /*9320*/  @!P4 BRA `(.L_x_3031) ;  /* 0x000000100000c947 */ /* 0x000fea0003800000 */
[----:B---3--:R3:W-:Y:S02]  /*9330*/  RED.E.ADD.F32.FTZ.RN.STRONG.GPU [R56.64+-0x400], R59 ;  /* 0xfffc003b3800798e */ /* 0x0087e4000c10e79e */
.L_x_3031:
[----:B------:R-:W-:Y:S05]  /*9340*/  BSYNC B0 ;  /* 0x0000000000007941 */ /* 0x000fea0003800000 */
.L_x_3030:
[----:B---3--:R3:W4:Y:S01]  /*9350*/  LDS R59, [R126.X4+0x5f00] ;  /* 0x005f00007e3b7984 */ /* 0x0087220000004800 */
[----:B------:R-:W-:Y:S01]  /*9360*/  BSSY B0, `(.L_x_3032) ;  /* 0x0000003000007945 */ /* 0x000fe20003800000 */
[----:B------:R-:W-:Y:S05]  /*9370*/  @!P5 BRA `(.L_x_3033) ;  /* 0x000000100000d947 */ /* 0x000fea0003800000 */
[----:B----4-:R4:W-:Y:S02]  /*9380*/  RED.E.ADD.F32.FTZ.RN.STRONG.GPU [R56.64+-0x200], R59 ;  /* 0xfffe003b3800798e */ /* 0x0109e4000c10e79e */
.L_x_3033:
[----:B------:R-:W-:Y:S05]  /*9390*/  BSYNC B0 ;  /* 0x0000000000007941 */ /* 0x000fea0003800000 */
.L_x_3032:
[----:B------:R-:W5:Y:S01]  /*93a0*/  SHFL.DOWN PT, R211, R120, 0x1, 0x1f ;  /* 0x08201f0078d37f89 */ /* 0x000f6200000e0000 */
[----:B------:R-:W-:Y:S01]  /*93b0*/  ISETP.GT.AND P0, PT, R98, 0x1e, PT ;  /* 0x0000001e6200780c */ /* 0x000fe20003f04270 */
[----:B------:R-:W-:Y:S01]  /*93c0*/  FFMA.FTZ R34, R49, R127, R34 ;  /* 0x0000007f31227223 */ /* 0x000fe20000010022 */
[----:B--2---:R-:W-:Y:S01]  /*93d0*/  MOV R58, R120 ;  /* 0x00000078003a7202 */ /* 0x004fe20000000f00 */
[----:B---3--:R-:W2:Y:S01]  /*93e0*/  SHFL.DOWN PT, R126, R201, 0x1, 0x1f ;  /* 0x08201f00c97e7f89 */ /* 0x008ea200000e0000 */
[----:B----4-:R-:W-:Y:S01]  /*93f0*/  MOV R57, R201 ;  /* 0x000000c900397202 */ /* 0x010fe20000000f00 */
[----:B------:R-:W-:Y:S01]  /*9400*/  FFMA.FTZ R74, R118, R127, R74 ;  /* 0x0000007f764a7223 */ /* 0x000fe2000001004a */
[----:B------:R-:W-:Y:S01]  /*9410*/  MOV R59, R213 ;  /* 0x000000d5003b7202 */ /* 0x000fe20000000f00 */
[----:B-1----:R-:W1:Y:S01]  /*9420*/  SHFL.DOWN PT, R198, R213, 0x1, 0x1f ;  /* 0x08201f00d5c67f89 */ /* 0x002e6200000e0000 */
[----:B------:R-:W-:Y:S01]  /*9430*/  MOV R56, R207 ;  /* 0x000000cf00387202 */ /* 0x000fe20000000f00 */
[----:B------:R-:W-:Y:S01]  /*9440*/  FMUL.FTZ R162, R119, R162 ;  /* 0x000000a277a27220 */ /* 0x000fe20000410000 */
[----:B------:R-:W-:Y:S01]  /*9450*/  ISETP.NE.AND P1, PT, R98, RZ, PT ;  /* 0x000000ff6200720c */ /* 0x000fe20003f25270 */
[----:B------:R-:W3:Y:S01]  /*9460*/  SHFL.DOWN PT, R125, R207, 0x1, 0x1f ;  /* 0x08201f00cf7d7f89 */ /* 0x000ee200000e0000 */
[----:B------:R-:W-:Y:S01]  /*9470*/  FFMA.FTZ R142, R159, R167, R142 ;  /* 0x000000a79f8e7223 */ /* 0x000fe2000001008e */
[----:B------:R-:W-:Y:S01]  /*9480*/  ISETP.NE.AND P2, PT, R99, RZ, PT ;  /* 0x000000ff6300720c */ /* 0x000fe20003f45270 */
[----:B------:R-:W-:Y:S01]  /*9490*/  FFMA.FTZ R162, R222, R163, R162 ;  /* 0x000000a3dea27223 */ /* 0x000fe200000100a2 */
[----:B------:R-:W-:Y:S01]  /*94a0*/  BSSY B0, `(.L_x_3034) ;  /* 0x00000a7000007945 */ /* 0x000fe20003800000 */
[----:B------:R-:W-:-:S02]  /*94b0*/  FADD.FTZ R31, R74, R31 ;  /* 0x0000001f4a1f7221 */ /* 0x000fc40000010000 */
[----:B------:R-:W-:Y:S02]  /*94c0*/  FFMA.FTZ R117, R117, R142, R162 ;  /* 0x0000008e75757223 */ /* 0x000fe400000100a2 */
[----:B------:R-:W-:Y:S02]  /*94d0*/  FMUL.FTZ R165, R116, R165 ;  /* 0x000000a574a57220 */ /* 0x000fe40000410000 */
[----:B------:R-:W-:Y:S02]  /*94e0*/  FADD.FTZ R30, R117, R30 ;  /* 0x0000001e751e7221 */ /* 0x000fe40000010000 */
[----:B-----5:R-:W-:Y:S02]  /*94f0*/  @!P0 FADD.FTZ R58, R58, R211 ;  /* 0x000000d33a3a8221 */ /* 0x020fe40000010000 */
[----:B------:R-:W-:Y:S02]  /*9500*/  FMUL.FTZ R168, R115, R168 ;  /* 0x000000a873a87220 */ /* 0x000fe40000410000 */
[----:B--2---:R-:W-:Y:S01]  /*9510*/  @!P0 FADD.FTZ R57, R57, R126 ;  /* 0x0000007e39398221 */ /* 0x004fe20000010000 */
[----:B------:R-:W2:Y:S01]  /*9520*/  SHFL.DOWN PT, R127, R58, 0x2, 0x1f ;  /* 0x08401f003a7f7f89 */ /* 0x000ea200000e0000 */
[----:B------:R-:W-:-:S02]  /*9530*/  FMUL.FTZ R153, R153, R188 ;  /* 0x000000bc99997220 */ /* 0x000fc40000410000 */
[----:B-1----:R-:W-:Y:S01]  /*9540*/  @!P0 FADD.FTZ R59, R59, R198 ;  /* 0x000000c63b3b8221 */ /* 0x002fe20000010000 */
[----:B------:R-:W1:Y:S01]  /*9550*/  SHFL.DOWN PT, R118, R57, 0x2, 0x1f ;  /* 0x08401f0039767f89 */ /* 0x000e6200000e0000 */
[----:B------:R-:W-:Y:S02]  /*9560*/  FMUL.FTZ R184, R87, R184 ;  /* 0x000000b857b87220 */ /* 0x000fe40000410000 */
[----:B---3--:R-:W-:Y:S01]  /*9570*/  @!P0 FADD.FTZ R56, R56, R125 ;  /* 0x0000007d38388221 */ /* 0x008fe20000010000 */
[----:B------:R-:W3:Y:S01]  /*9580*/  SHFL.DOWN PT, R120, R59, 0x2, 0x1f ;  /* 0x08401f003b787f89 */ /* 0x000ee200000e0000 */
[----:B------:R-:W-:Y:S01]  /*9590*/  ISETP.GT.AND P0, PT, R98, 0x1d, PT ;  /* 0x0000001d6200780c */ /* 0x000fe20003f04270 */
[----:B------:R-:W-:Y:S02]  /*95a0*/  FFMA.FTZ R172, R151, R172, R153 ;  /* 0x000000ac97ac7223 */ /* 0x000fe40000010099 */
[----:B------:R-:W4:Y:S01]  /*95b0*/  SHFL.DOWN PT, R125, R56, 0x2, 0x1f ;  /* 0x08401f00387d7f89 */ /* 0x000f2200000e0000 */
[----:B------:R-:W-:-:S02]  /*95c0*/  FFMA.FTZ R183, R224, R183, R184 ;  /* 0x000000b7e0b77223 */ /* 0x000fc400000100b8 */
[----:B------:R-:W-:Y:S02]  /*95d0*/  FMUL.FTZ R195, R86, R195 ;  /* 0x000000c356c37220 */ /* 0x000fe40000410000 */
[----:B------:R-:W-:Y:S02]  /*95e0*/  FFMA.FTZ R183, R85, R172, R183 ;  /* 0x000000ac55b77223 */ /* 0x000fe400000100b7 */
[----:B------:R-:W-:Y:S02]  /*95f0*/  FMUL.FTZ R149, R149, R190 ;  /* 0x000000be95957220 */ /* 0x000fe40000410000 */
[----:B------:R-:W-:Y:S02]  /*9600*/  FMUL.FTZ R164, R83, R164 ;  /* 0x000000a453a47220 */ /* 0x000fe40000410000 */
[----:B------:R-:W-:Y:S02]  /*9610*/  FMUL.FTZ R148, R148, R191 ;  /* 0x000000bf94947220 */ /* 0x000fe40000410000 */
[----:B--2---:R-:W-:-:S02]  /*9620*/  @!P0 FADD.FTZ R58, R58, R127 ;  /* 0x0000007f3a3a8221 */ /* 0x004fc40000010000 */
[----:B------:R-:W-:Y:S02]  /*9630*/  FMUL.FTZ R141, R82, R141 ;  /* 0x0000008d528d7220 */ /* 0x000fe40000410000 */
[----:B-1----:R-:W-:Y:S01]  /*9640*/  @!P0 FADD.FTZ R57, R57, R118 ;  /* 0x0000007639398221 */ /* 0x002fe20000010000 */
        /* <DEDUP_REMOVED lines=13> */
[----:B------:R-:W-:Y:S02]  /*9720*/  FMUL.FTZ R138, R79, R138 ;  /* 0x0000008a4f8a7220 */ /* 0x000fe40000410000 */
[----:B------:R-:W-:Y:S02]  /*9730*/  FMUL.FTZ R134, R75, R134 ;  /* 0x000000864b867220 */ /* 0x000fe40000410000 */
[----:B------:R-:W-:-:S02]  /*9740*/  FMUL.FTZ R160, R160, R185 ;  /* 0x000000b9a0a07220 */ /* 0x000fc40000410000 */
[----:B-1----:R-:W-:Y:S02]  /*9750*/  @!P0 FADD.FTZ R58, R58, R117 ;  /* 0x000000753a3a8221 */ /* 0x002fe40000010000 */
[----:B------:R-:W-:Y:S02]  /*9760*/  FMUL.FTZ R157, R157, R186 ;  /* 0x000000ba9d9d7220 */ /* 0x000fe40000410000 */
[----:B--2---:R-:W-:Y:S01]  /*9770*/  @!P0 FADD.FTZ R57, R57, R74 ;  /* 0x0000004a39398221 */ /* 0x004fe20000010000 */
[----:B------:R-:W1:Y:S01]  /*9780*/  SHFL.DOWN PT, R87, R58, 0x8, 0x1f ;  /* 0x09001f003a577f89 */ /* 0x000e6200000e0000 */
[----:B------:R-:W-:Y:S02]  /*9790*/  FMUL.FTZ R156, R156, R187 ;  /* 0x000000bb9c9c7220 */ /* 0x000fe40000410000 */
[----:B---3--:R-:W-:Y:S01]  /*97a0*/  @!P0 FADD.FTZ R59, R59, R116 ;  /* 0x000000743b3b8221 */ /* 0x008fe20000010000 */
[----:B------:R-:W2:Y:S01]  /*97b0*/  SHFL.DOWN PT, R74, R57, 0x8, 0x1f ;  /* 0x09001f00394a7f89 */ /* 0x000ea200000e0000 */
[----:B------:R-:W-:-:S02]  /*97c0*/  FMUL.FTZ R178, R113, R178 ;  /* 0x000000b271b27220 */ /* 0x000fc40000410000 */
[----:B----4-:R-:W-:Y:S01]  /*97d0*/  @!P0 FADD.FTZ R56, R56, R115 ;  /* 0x0000007338388221 */ /* 0x010fe20000010000 */
[----:B------:R-:W3:Y:S01]  /*97e0*/  SHFL.DOWN PT, R86, R59, 0x8, 0x1f ;  /* 0x09001f003b567f89 */ /* 0x000ee200000e0000 */
[----:B------:R-:W-:Y:S01]  /*97f0*/  ISETP.GT.AND P0, PT, R98, 0x17, PT ;  /* 0x000000176200780c */ /* 0x000fe20003f04270 */
[----:B------:R-:W-:Y:S02]  /*9800*/  FMUL.FTZ R152, R152, R189 ;  /* 0x000000bd98987220 */ /* 0x000fe40000410000 */
[----:B------:R-:W4:Y:S01]  /*9810*/  SHFL.DOWN PT, R85, R56, 0x8, 0x1f ;  /* 0x09001f0038557f89 */ /* 0x000f2200000e0000 */
[----:B------:R-:W-:Y:S02]  /*9820*/  FMUL.FTZ R145, R145, R192 ;  /* 0x000000c091917220 */ /* 0x000fe40000410000 */
[----:B------:R-:W-:Y:S02]  /*9830*/  FMUL.FTZ R144, R144, R193 ;  /* 0x000000c190907220 */ /* 0x000fe40000410000 */
        /* <DEDUP_REMOVED lines=25> */
[----:B--2---:R-:W-:Y:S02]  /*99d0*/  @!P0 FADD.FTZ R57, R57, R80 ;  /* 0x0000005039398221 */ /* 0x004fe40000010000 */
[----:B------:R-:W-:Y:S02]  /*99e0*/  FFMA.FTZ R194, R215, R194, R195 ;  /* 0x000000c2d7c27223 */ /* 0x000fe400000100c3 */
[----:B---3--:R-:W-:Y:S02]  /*99f0*/  @!P0 FADD.FTZ R59, R59, R82 ;  /* 0x000000523b3b8221 */ /* 0x008fe40000010000 */
[----:B------:R-:W-:Y:S02]  /*9a00*/  FFMA.FTZ R176, R143, R176, R145 ;  /* 0x000000b08fb07223 */ /* 0x000fe40000010091 */
[----:B----4-:R-:W-:-:S02]  /*9a10*/  @!P0 FADD.FTZ R56, R56, R79 ;  /* 0x0000004f38388221 */ /* 0x010fc40000010000 */
        /* <DEDUP_REMOVED lines=22> */
[----:B------:R-:W-:Y:S02]  /*9b80*/  FADD.FTZ R32, R129, R32 ;  /* 0x0000002081207221 */ /* 0x000fe40000010000 */
[----:B------:R-:W-:Y:S02]  /*9b90*/  FFMA.FTZ R35, R52, R142, R35 ;  /* 0x0000008e34237223 */ /* 0x000fe40000010023 */
[----:B------:R-:W-:-:S02]  /*9ba0*/  FFMA.FTZ R36, R51, R169, R36 ;  /* 0x000000a933247223 */ /* 0x000fc40000010024 */
[----:B------:R-:W-:Y:S02]  /*9bb0*/  FFMA.FTZ R37, R54, R170, R37 ;  /* 0x000000aa36257223 */ /* 0x000fe40000010025 */
[----:B------:R-:W-:Y:S02]  /*9bc0*/  FADD.FTZ R29, R114, R29 ;  /* 0x0000001d721d7221 */ /* 0x000fe40000010000 */
[----:B------:R-:W-:Y:S02]  /*9bd0*/  FADD.FTZ R28, R103, R28 ;  /* 0x0000001c671c7221 */ /* 0x000fe40000010000 */
[----:B------:R-:W-:Y:S02]  /*9be0*/  FFMA.FTZ R38, R53, R171, R38 ;  /* 0x000000ab35267223 */ /* 0x000fe40000010026 */
[----:B------:R-:W-:Y:S02]  /*9bf0*/  FADD.FTZ R27, R178, R27 ;  /* 0x0000001bb21b7221 */ /* 0x000fe40000010000 */
[----:B------:R-:W-:-:S02]  /*9c00*/  FFMA.FTZ R39, R88, R172, R39 ;  /* 0x000000ac58277223 */ /* 0x000fc40000010027 */
[----:B------:R-:W-:Y:S02]  /*9c10*/  FFMA.FTZ R40, R55, R173, R40 ;  /* 0x000000ad37287223 */ /* 0x000fe40000010028 */
[----:B------:R-:W-:Y:S02]  /*9c20*/  FADD.FTZ R26, R183, R26 ;  /* 0x0000001ab71a7221 */ /* 0x000fe40000010000 */
[----:B------:R-:W-:Y:S02]  /*9c30*/  FADD.FTZ R25, R194, R25 ;  /* 0x00000019c2197221 */ /* 0x000fe40000010000 */
[----:B------:R-:W-:Y:S02]  /*9c40*/  FFMA.FTZ R41, R90, R174, R41 ;  /* 0x000000ae5a297223 */ /* 0x000fe40000010029 */
[----:B------:R-:W-:Y:S02]  /*9c50*/  FADD.FTZ R24, R161, R24 ;  /* 0x00000018a1187221 */ /* 0x000fe40000010000 */
[----:B------:R-:W-:-:S02]  /*9c60*/  FFMA.FTZ R42, R89, R175, R42 ;  /* 0x000000af592a7223 */ /* 0x000fc4000001002a */
[----:B------:R-:W-:Y:S02]  /*9c70*/  FADD.FTZ R23, R140, R23 ;  /* 0x000000178c177221 */ /* 0x000fe40000010000 */
[----:B------:R-:W-:Y:S02]  /*9c80*/  FFMA.FTZ R43, R92, R176, R43 ;  /* 0x000000b05c2b7223 */ /* 0x000fe4000001002b */
[----:B------:R-:W-:Y:S02]  /*9c90*/  FADD.FTZ R22, R137, R22 ;  /* 0x0000001689167221 */ /* 0x000fe40000010000 */
[----:B------:R-:W-:Y:S02]  /*9ca0*/  FFMA.FTZ R44, R91, R177, R44 ;  /* 0x000000b15b2c7223 */ /* 0x000fe4000001002c */
[----:B------:R-:W-:Y:S02]  /*9cb0*/  FFMA.FTZ R45, R94, R74, R45 ;  /* 0x0000004a5e2d7223 */ /* 0x000fe4000001002d */
[----:B------:R-:W-:-:S02]  /*9cc0*/  FADD.FTZ R21, R136, R21 ;  /* 0x0000001588157221 */ /* 0x000fc40000010000 */
[----:B------:R-:W-:Y:S02]  /*9cd0*/  FADD.FTZ R20, R71, R20 ;  /* 0x0000001447147221 */ /* 0x000fe40000010000 */
[----:B------:R-:W-:Y:S02]  /*9ce0*/  FFMA.FTZ R46, R93, R75, R46 ;  /* 0x0000004b5d2e7223 */ /* 0x000fe4000001002e */
[----:B------:R-:W-:Y:S02]  /*9cf0*/  FFMA.FTZ R47, R96, R180, R47 ;  /* 0x000000b4602f7223 */ /* 0x000fe4000001002f */
[----:B------:R-:W-:Y:S02]  /*9d00*/  FADD.FTZ R19, R130, R19 ;  /* 0x0000001382137221 */ /* 0x000fe40000010000 */
[----:B------:R-:W-:Y:S02]  /*9d10*/  FFMA.FTZ R48, R95, R181, R48 ;  /* 0x000000b55f307223 */ /* 0x000fe40000010030 */
[----:B------:R-:W-:-:S02]  /*9d20*/  FADD.FTZ R18, R73, R18 ;  /* 0x0000001249127221 */ /* 0x000fc40000010000 */
[----:B------:R-:W-:Y:S01]  /*9d30*/  FADD.FTZ R17, R128, R17 ;  /* 0x0000001180117221 */ /* 0x000fe20000010000 */
[----:B------:R-:W-:Y:S06]  /*9d40*/  BAR.SYNC.DEFER_BLOCKING 0x0 ;  /* 0x0000000000007b1d */ /* 0x000fec0000010000 */
[----:B------:R-:W-:Y:S05]  /*9d50*/  @P2 BRA `(.L_x_3035) ;  /* 0x000001b000002947 */ /* 0x000fea0003800000 */
[----:B-1----:R-:W-:Y:S01]  /*9d60*/  ULDC UR28, c[0x0][0x174] ;  /* 0x00005d00001c7ab9 */ /* 0x002fe20000000800 */
[----:B------:R-:W1:Y:S01]  /*9d70*/  LDS.128 R68, [0x6320] ;  /* 0x00632000ff447984 */ /* 0x000e620000000c00 */
[----:B------:R-:W-:Y:S02]  /*9d80*/  UISETP.NE.AND UP0, UPT, UR19, UR28, UPT ;  /* 0x0000001c1300728c */ /* 0x000fe4000bf05270 */
        /* <DEDUP_REMOVED lines=24> */
.L_x_3035:
[----:B-1----:R-:W-:Y:S05]  /*9f10*/  BSYNC B0 ;  /* 0x0000000000007941 */ /* 0x002fea0003800000 */
.L_x_3034:
        /* <DEDUP_REMOVED lines=8> */
.L_x_2935:
[----:B------:R-:W-:Y:S01]  /*9fa0*/  BAR.SYNC.DEFER_BLOCKING 0x0 ;  /* 0x0000000000007b1d */ /* 0x000fe20000010000 */
[----:B------:R-:W-:Y:S01]  /*9fb0*/  SHF.L.U32 R0, R99, 0x1, RZ ;  /* 0x0000000163007819 */ /* 0x000fe200000006ff */
[----:B------:R-:W-:Y:S01]  /*9fc0*/  UIADD3 UR7, UR19, -0x1, URZ ;  /* 0xffffffff13077890 */ /* 0x000fe2000fffe03f */
[----:B------:R-:W-:Y:S01]  /*9fd0*/  F2FP.PACK_AB R51, R41, R42 ;  /* 0x0000002a2933723e */ /* 0x000fe200000000ff */
[----:B------:R-:W-:Y:S01]  /*9fe0*/  UIADD3 UR26, UP1, UR26, -0x2000, URZ ;  /* 0xffffe0001a1a7890 */ /* 0x000fe2000ff3e03f */
[----:B------:R-:W-:Y:S01]  /*9ff0*/  LOP3.LUT R5, R0, 0xffffffc0, RZ, 0xc0, !PT ;  /* 0xffffffc000057812 */ /* 0x000fe200078ec0ff */
[----:B------:R-:W-:Y:S01]  /*a000*/  USHF.L.U32 UR8, UR7, 0xb, URZ ;  /* 0x0000000b07087899 */ /* 0x000fe2000800063f */
[----:B------:R-:W-:Y:S01]  /*a010*/  F2FP.PACK_AB R50, R43, R44 ;  /* 0x0000002c2b32723e */ /* 0x000fe200000000ff */
        /* <DEDUP_REMOVED lines=16> */
[----:B------:R-:W-:Y:S01]  /*a120*/  STS.128 [R4.X16], R48 ;  /* 0x0000003004007388 */ /* 0x000fe2000000cc00 */
[----:B------:R-:W-:Y:S01]  /*a130*/  ULDC.64 UR38, c[0x0][0x330] ;  /* 0x0000cc0000267ab9 */ /* 0x000fe20000000a00 */
[----:B------:R-:W-:Y:S01]  /*a140*/  LOP3.LUT R7, R5, 0x1f, R99, 0xf8, !PT ;  /* 0x0000001f05077812 */ /* 0x000fe200078ef863 */
[----:B------:R-:W-:Y:S01]  /*a150*/  UIMAD UR37, UR17, UR29, UR37 ;  /* 0x0000001d112572a4 */ /* 0x000fe2000f8e0225 */
[----:B------:R-:W-:Y:S01]  /*a160*/  STS.128 [R4.X16+0x10], R40 ;  /* 0x0000102804007388 */ /* 0x000fe2000000cc00 */
[----:B------:R-:W-:-:S06]  /*a170*/  NOP ;  /* 0x0000000000007918 */ /* 0x000fcc0000000000 */
[----:B------:R-:W0:Y:S01]  /*a180*/  LDS.128 R8, [R6.X16] ;  /* 0x0000000006087984 */ /* 0x000e22000000cc00 */
[----:B------:R-:W-:Y:S01]  /*a190*/  UIMAD.WIDE.U32 UR28, UR17, UR28, UR32 ;  /* 0x0000001c111c72a5 */ /* 0x000fe2000f8e0020 */
[----:B------:R-:W-:Y:S01]  /*a1a0*/  FADD.FTZ R5, R100, R17 ;  /* 0x0000001164057221 */ /* 0x000fe20000010000 */
[----:B------:R-:W-:Y:S01]  /*a1b0*/  F2FP.PACK_AB R16, R18, R17 ;  /* 0x000000111210723e */ /* 0x000fe200000000ff */
[----:B------:R-:W1:Y:S01]  /*a1c0*/  LDS.128 R12, [R6.X16+0x200] ;  /* 0x00020000060c7984 */ /* 0x000e62000000cc00 */
[----:B------:R-:W-:Y:S01]  /*a1d0*/  UIADD3 UR32, UR29, UR37, URZ ;  /* 0x000000251d207290 */ /* 0x000fe2000fffe03f */
[----:B------:R-:W-:Y:S01]  /*a1e0*/  FADD.FTZ R0, R5, R18 ;  /* 0x0000001205007221 */ /* 0x000fe20000010000 */
[----:B------:R-:W-:Y:S01]  /*a1f0*/  ULEA UR29, UP0, UR28, UR38, 0x1 ;  /* 0x000000261c1d7291 */ /* 0x000fe2000f80083f */
[----:B------:R-:W-:Y:S01]  /*a200*/  F2FP.PACK_AB R17, R20, R19 ;  /* 0x000000131411723e */ /* 0x000fe200000000ff */
[----:B------:R-:W-:Y:S01]  /*a210*/  UIADD3 UR24, UP2, UR24, -0x1000, URZ ;  /* 0xfffff00018187890 */ /* 0x000fe2000ff5e03f */
[----:B------:R-:W-:Y:S01]  /*a220*/  FADD.FTZ R5, R0, R19 ;  /* 0x0000001300057221 */ /* 0x000fe20000010000 */
[----:B------:R-:W-:Y:S01]  /*a230*/  ULEA.HI.X UR28, UR28, UR39, UR32, 0x1, UP0 ;  /* 0x000000271c1c7291 */ /* 0x000fe200080f0c20 */
[----:B------:R-:W-:Y:S01]  /*a240*/  F2FP.PACK_AB R19, R24, R23 ;  /* 0x000000171813723e */ /* 0x000fe200000000ff */
[----:B------:R-:W-:Y:S01]  /*a250*/  UIADD3 UR22, UP3, UR22, -0x1000, URZ ;  /* 0xfffff00016167890 */ /* 0x000fe2000ff7e03f */
        /* <DEDUP_REMOVED lines=11> */
[----:B------:R-:W-:Y:S01]  /*a310*/  UIMAD UR28, UR35, UR33, UR28 ;  /* 0x00000021231c72a4 */ /* 0x000fe2000f8e021c */
[----:B------:R-:W-:Y:S01]  /*a320*/  F2FP.PACK_AB R36, R26, R25 ;  /* 0x000000191a24723e */ /* 0x000fe200000000ff */
[----:B------:R-:W-:Y:S01]  /*a330*/  FADD.FTZ R21, R20, R21 ;  /* 0x0000001514157221 */ /* 0x000fe20000010000 */
[----:B------:R-:W-:-:S02]  /*a340*/  ULDC.64 UR32, c[0x0][0x300] ;  /* 0x0000c00000207ab9 */ /* 0x000fc40000000a00 */
        /* <DEDUP_REMOVED lines=8> */
[----:B0-----:R-:W-:Y:S01]  /*a3d0*/  STG.E.128 [R2.64], R8 ;  /* 0x0000000802007986 */ /* 0x001fe2000c101d1e */
[----:B------:R-:W-:-:S02]  /*a3e0*/  ULDC.64 UR32, c[0x0][0x340] ;  /* 0x0000d00000207ab9 */ /* 0x000fc40000000a00 */
[----:B------:R-:W-:Y:S01]  /*a3f0*/  UIADD3 UR28, UR9, UR28, URZ ;  /* 0x0000001c091c7290 */ /* 0x000fe2000fffe03f */
[----:B-1----:R0:W-:Y:S01]  /*a400*/  STG.E.128 [R2.64+0x200], R12 ;  /* 0x0002000c02007986 */ /* 0x0021e2000c101d1e */
[----:B------:R-:W-:Y:S01]  /*a410*/  ULEA UR9, UP0, UR8, UR32, 0x1 ;  /* 0x0000002008097291 */ /* 0x000fe2000f80083f */
[----:B------:R-:W-:Y:S01]  /*a420*/  FADD.FTZ R25, R24, R25 ;  /* 0x0000001918197221 */ /* 0x000fe20000010000 */
[----:B------:R-:W-:Y:S01]  /*a430*/  UIADD3 UR6, UR6, 0x1, URZ ;  /* 0x0000000106067890 */ /* 0x000fe2000fffe03f */
[----:B------:R-:W-:Y:S01]  /*a440*/  BAR.SYNC.DEFER_BLOCKING 0x0 ;  /* 0x0000000000007b1d */ /* 0x000fe20000010000 */
[----:B------:R-:W-:Y:S01]  /*a450*/  ULEA.HI.X UR8, UR8, UR33, UR28, 0x1, UP0 ;  /* 0x0000002108087291 */ /* 0x000fe200080f0c1c */
[----:B------:R-:W-:Y:S01]  /*a460*/  FADD.FTZ R26, R25, R26 ;  /* 0x0000001a191a7221 */ /* 0x000fe20000010000 */
[----:B------:R-:W-:Y:S02]  /*a470*/  UISETP.GT.AND UP0, UPT, UR19, 0x1, UPT ;  /* 0x000000011300788c */ /* 0x000fe4000bf04270 */
[----:B------:R-:W-:Y:S01]  /*a480*/  UIADD3.X UR27, UR27, -0x1, URZ, UP1, !UPT ;  /* 0xffffffff1b1b7890 */ /* 0x000fe20008ffe43f */
[----:B------:R-:W-:Y:S01]  /*a490*/  FADD.FTZ R27, R26, R27 ;  /* 0x0000001b1a1b7221 */ /* 0x000fe20000010000 */
[----:B------:R-:W-:-:S02]  /*a4a0*/  UIADD3.X UR25, UR25, -0x1, URZ, UP2, !UPT ;  /* 0xffffffff19197890 */ /* 0x000fc400097fe43f */
[----:B------:R-:W-:Y:S01]  /*a4b0*/  PLOP3.LUT P0, PT, PT, PT, UP0, 0x80, 0x0 ;  /* 0x000000000000781c */ /* 0x000fe20003f0f008 */
[----:B------:R-:W-:Y:S01]  /*a4c0*/  FADD.FTZ R28, R27, R28 ;  /* 0x0000001c1b1c7221 */ /* 0x000fe20000010000 */
[----:B------:R-:W-:Y:S02]  /*a4d0*/  UIADD3.X UR23, UR23, -0x1, URZ, UP3, !UPT ;  /* 0xffffffff17177890 */ /* 0x000fe40009ffe43f */
[----:B------:R-:W-:Y:S01]  /*a4e0*/  UIADD3.X UR21, UR21, -0x1, URZ, UP4, !UPT ;  /* 0xffffffff15157890 */ /* 0x000fe2000a7fe43f */
[----:B0-----:R-:W-:Y:S01]  /*a4f0*/  MOV R2, UR9 ;  /* 0x0000000900027c02 */ /* 0x001fe20008000f00 */
[----:B------:R-:W-:Y:S01]  /*a500*/  FADD.FTZ R29, R28, R29 ;  /* 0x0000001d1c1d7221 */ /* 0x000fe20000010000 */
[----:B------:R-:W-:Y:S01]  /*a510*/  MOV R3, UR8 ;  /* 0x0000000800037c02 */ /* 0x000fe20008000f00 */
[----:B------:R-:W-:Y:S02]  /*a520*/  UMOV UR19, UR7 ;  /* 0x0000000700137c82 */ /* 0x000fe40008000000 */
[----:B------:R-:W-:-:S02]  /*a530*/  FADD.FTZ R30, R29, R30 ;  /* 0x0000001e1d1e7221 */ /* 0x000fc40000010000 */
[----:B------:R-:W-:Y:S01]  /*a540*/  IMAD.WIDE R2, R7, 0x10, R2 ;  /* 0x0000001007027825 */ /* 0x000fe200078e0202 */
[----:B------:R-:W-:Y:S03]  /*a550*/  STS.128 [R4.X16], R16 ;  /* 0x0000001004007388 */ /* 0x000fe6000000cc00 */
[----:B------:R-:W-:Y:S01]  /*a560*/  FADD.FTZ R31, R30, R31 ;  /* 0x0000001f1e1f7221 */ /* 0x000fe20000010000 */
        /* <DEDUP_REMOVED lines=9> */
.L_x_2933:
        /* <DEDUP_REMOVED lines=34> */
.L_x_3039:
[----:B0-----:R-:W-:Y:S05]  /*a820*/  BSYNC B0 ;  /* 0x0000000000007941 */ /* 0x001fea0003800000 */
.L_x_3038:
[----:B------:R-:W-:Y:S01]  /*a830*/  BSSY B0, `(.L_x_3040) ;  /* 0x0000022000007945 */ /* 0x000fe20003800000 */
[----:B------:R-:W-:Y:S05]  /*a840*/  @!P0 BRA `(.L_x_3041) ;  /* 0x000001f000008947 */ /* 0x000fea0003800000 */
[----:B------:R-:W-:Y:S06]  /*a850*/  BAR.SYNC.DEFER_BLOCKING 0x0 ;  /* 0x0000000000007b1d */ /* 0x000fec0000010000 */
[----:B0-----:R-:W0:Y:S04]  /*a860*/  SHFL.DOWN P0, R3, R100, 0x1, 0x1f ;  /* 0x08201f0064037f89 */ /* 0x001e280000000000 */
        /* <DEDUP_REMOVED lines=29> */
.L_x_3041:
[----:B------:R-:W3:Y:S02]  /*aa40*/  S2R R11, SR_TID.X ;  /* 0x00000000000b7919 */ /* 0x000ee40000002100 */
.L_x_3042:
[----:B0-----:R-:W-:Y:S05]  /*aa50*/  BSYNC B0 ;  /* 0x0000000000007941 */ /* 0x001fea0003800000 */
.L_x_3040:
        /* <DEDUP_REMOVED lines=12> */
.L_x_3043:
        /* <DEDUP_REMOVED lines=32> */
.L_x_2940:
[----:B------:R-:W-:Y:S01]  /*ad20*/  HFMA2.MMA R74, -RZ, RZ, 0, 5.9604644775390625e-08 ;  /* 0x00000001ff4a7435 */ /* 0x000fe200000001ff */
[----:B------:R-:W-:-:S02]  /*ad30*/  MOV R75, R70 ;  /* 0x00000046004b7202 */ /* 0x000fc40000000f00 */
[----:B------:R-:W-:Y:S02]  /*ad40*/  MOV R72, RZ ;  /* 0x000000ff00487202 */ /* 0x000fe40000000f00 */
[----:B------:R-:W-:Y:S02]  /*ad50*/  MOV R71, 0xffffffff ;  /* 0xffffffff00477802 */ /* 0x000fe40000000f00 */
[----:B------:R-:W-:Y:S02]  /*ad60*/  MOV R68, 0xad80 ;  /* 0x0000ad8000447802 */ /* 0x000fe40000000f00 */
[----:B------:R-:W-:Y:S05]  /*ad70*/  CALL.REL.NOINC `($__internal_74_$__cuda_sm70_shflsync_up) ;  /* 0x00001ec000007944 */ /* 0x000fea0003c00000 */
[----:B-1----:R-:W-:Y:S01]  /*ad80*/  MOV R73, R71 ;  /* 0x0000004700497202 */ /* 0x002fe20000000f00 */
[----:B0-----:R-:W-:Y:S05]  /*ad90*/  BRA `(.L_x_3044) ;  /* 0xffff8b6000007947 */ /* 0x001fea000383ffff */
.L_x_2941:
[----:B------:R-:W-:Y:S01]  /*ada0*/  HFMA2.MMA R74, -RZ, RZ, 0, 5.9604644775390625e-08 ;  /* 0x00000001ff4a7435 */ /* 0x000fe200000001ff */
[----:B------:R-:W-:Y:S02]  /*adb0*/  MOV R75, R80 ;  /* 0x00000050004b7202 */ /* 0x000fe40000000f00 */
[----:B------:R-:W-:Y:S02]  /*adc0*/  MOV R72, RZ ;  /* 0x000000ff00487202 */ /* 0x000fe40000000f00 */
[----:B------:R-:W-:-:S02]  /*add0*/  MOV R71, 0xffffffff ;  /* 0xffffffff00477802 */ /* 0x000fc40000000f00 */
[----:B------:R-:W-:Y:S02]  /*ade0*/  MOV R68, 0xae00 ;  /* 0x0000ae0000447802 */ /* 0x000fe40000000f00 */
[----:B01----:R-:W-:Y:S05]  /*adf0*/  CALL.REL.NOINC `($__internal_74_$__cuda_sm70_shflsync_up) ;  /* 0x00001e4000007944 */ /* 0x003fea0003c00000 */
[----:B0-----:R-:W-:Y:S01]  /*ae00*/  HFMA2.MMA R74, -RZ, RZ, 0, 5.9604644775390625e-08 ;  /* 0x00000001ff4a7435 */ /* 0x001fe200000001ff */
[----:B-1----:R-:W-:Y:S02]  /*ae10*/  MOV R77, R71 ;  /* 0x00000047004d7202 */ /* 0x002fe40000000f00 */
[----:B------:R-:W-:Y:S02]  /*ae20*/  MOV R75, R82 ;  /* 0x00000052004b7202 */ /* 0x000fe40000000f00 */
[----:B------:R-:W-:Y:S02]  /*ae30*/  MOV R72, RZ ;  /* 0x000000ff00487202 */ /* 0x000fe40000000f00 */
[----:B------:R-:W-:Y:S02]  /*ae40*/  MOV R71, 0xffffffff ;  /* 0xffffffff00477802 */ /* 0x000fe40000000f00 */
[----:B------:R-:W-:Y:S02]  /*ae50*/  MOV R68, 0xae70 ;  /* 0x0000ae7000447802 */ /* 0x000fe40000000f00 */
[----:B------:R-:W-:Y:S05]  /*ae60*/  CALL.REL.NOINC `($__internal_74_$__cuda_sm70_shflsync_up) ;  /* 0x00001dd000007944 */ /* 0x000fea0003c00000 */
[----:B0-----:R-:W-:Y:S01]  /*ae70*/  HFMA2.MMA R74, -RZ, RZ, 0, 5.9604644775390625e-08 ;  /* 0x00000001ff4a7435 */ /* 0x001fe200000001ff */
[----:B-1----:R-:W-:-:S02]  /*ae80*/  MOV R79, R71 ;  /* 0x00000047004f7202 */ /* 0x002fc40000000f00 */
[----:B------:R-:W-:Y:S02]  /*ae90*/  MOV R75, R83 ;  /* 0x00000053004b7202 */ /* 0x000fe40000000f00 */
[----:B------:R-:W-:Y:S02]  /*aea0*/  MOV R72, RZ ;  /* 0x000000ff00487202 */ /* 0x000fe40000000f00 */
[----:B------:R-:W-:Y:S02]  /*aeb0*/  MOV R71, 0xffffffff ;  /* 0xffffffff00477802 */ /* 0x000fe40000000f00 */
[----:B------:R-:W-:Y:S02]  /*aec0*/  MOV R68, 0xaee0 ;  /* 0x0000aee000447802 */ /* 0x000fe40000000f00 */
[----:B------:R-:W-:Y:S05]  /*aed0*/  CALL.REL.NOINC `($__internal_74_$__cuda_sm70_shflsync_up) ;  /* 0x00001d6000007944 */ /* 0x000fea0003c00000 */
[----:B0-----:R-:W-:Y:S01]  /*aee0*/  FMUL.FTZ R74, R80, R79 ;  /* 0x0000004f504a7220 */ /* 0x001fe20000410000 */
[----:B------:R-:W-:Y:S01]  /*aef0*/  ISETP.GE.AND P0, PT, R98, 0x1, PT ;  /* 0x000000016200780c */ /* 0x000fe20003f06270 */
[C---:B------:R-:W-:Y:S02]  /*af00*/  FMUL.FTZ R68, R80.reuse, R77 ;  /* 0x0000004d50447220 */ /* 0x040fe40000410000 */
[----:B-1----:R-:W-:-:S02]  /*af10*/  FMUL.FTZ R72, R80, R71 ;  /* 0x0000004750487220 */ /* 0x002fc40000410000 */
[----:B------:R-:W-:Y:S01]  /*af20*/  FFMA.FTZ R74, R70, R71, R74 ;  /* 0x00000047464a7223 */ /* 0x000fe2000001004a */
[----:B------:R-:W-:Y:S01]  /*af30*/  MOV R71, 0xffffffff ;  /* 0xffffffff00477802 */ /* 0x000fe20000000f00 */
[-C--:B------:R-:W-:Y:S02]  /*af40*/  FMUL.FTZ R69, R80, R73.reuse ;  /* 0x0000004950457220 */ /* 0x080fe40000410000 */
[C---:B------:R-:W-:Y:S01]  /*af50*/  FFMA.FTZ R75, R70.reuse, R73, -R68 ;  /* 0x00000049464b7223 */ /* 0x040fe20000010844 */
[----:B------:R-:W-:Y:S01]  /*af60*/  MOV R68, 0xb030 ;  /* 0x0000b03000447802 */ /* 0x000fe20000000f00 */
[C---:B------:R-:W-:Y:S01]  /*af70*/  FFMA.FTZ R73, R70.reuse, R79, -R72 ;  /* 0x0000004f46497223 */ /* 0x040fe20000010848 */
[----:B------:R-:W-:Y:S01]  /*af80*/  MOV R72, RZ ;  /* 0x000000ff00487202 */ /* 0x000fe20000000f00 */
[C---:B------:R-:W-:Y:S02]  /*af90*/  FADD.FTZ R74, R83.reuse, R74 ;  /* 0x0000004a534a7221 */ /* 0x040fe40000010000 */
        /* <DEDUP_REMOVED lines=8> */
[----:B------:R-:W-:Y:S05]  /*b020*/  CALL.REL.NOINC `($__internal_74_$__cuda_sm70_shflsync_up) ;  /* 0x00001c1000007944 */ /* 0x000fea0003c00000 */
[----:B0-----:R-:W-:Y:S01]  /*b030*/  HFMA2.MMA R74, -RZ, RZ, 0, 1.1920928955078125e-07 ;  /* 0x00000002ff4a7435 */ /* 0x001fe200000001ff */
[----:B-1----:R-:W-:Y:S02]  /*b040*/  MOV R70, R71 ;  /* 0x0000004700467202 */ /* 0x002fe40000000f00 */
[----:B------:R-:W-:Y:S02]  /*b050*/  MOV R75, R79 ;  /* 0x0000004f004b7202 */ /* 0x000fe40000000f00 */
[----:B------:R-:W-:Y:S02]  /*b060*/  MOV R72, RZ ;  /* 0x000000ff00487202 */ /* 0x000fe40000000f00 */
[----:B------:R-:W-:Y:S02]  /*b070*/  MOV R71, 0xffffffff ;  /* 0xffffffff00477802 */ /* 0x000fe40000000f00 */
[----:B------:R-:W-:-:S02]  /*b080*/  MOV R68, 0xb0a0 ;  /* 0x0000b0a000447802 */ /* 0x000fc40000000f00 */
[----:B------:R-:W-:Y:S05]  /*b090*/  CALL.REL.NOINC `($__internal_74_$__cuda_sm70_shflsync_up) ;  /* 0x00001ba000007944 */ /* 0x000fea0003c00000 */
[----:B0-----:R-:W-:Y:S01]  /*b0a0*/  HFMA2.MMA R74, -RZ, RZ, 0, 1.1920928955078125e-07 ;  /* 0x00000002ff4a7435 */ /* 0x001fe200000001ff */
[----:B-1----:R-:W-:-:S02]  /*b0b0*/  MOV R73, R71 ;  /* 0x0000004700497202 */ /* 0x002fc40000000f00 */
[----:B------:R-:W-:Y:S02]  /*b0c0*/  MOV R75, R82 ;  /* 0x00000052004b7202 */ /* 0x000fe40000000f00 */
[----:B------:R-:W-:Y:S02]  /*b0d0*/  MOV R72, RZ ;  /* 0x000000ff00487202 */ /* 0x000fe40000000f00 */
[----:B------:R-:W-:Y:S02]  /*b0e0*/  MOV R71, 0xffffffff ;  /* 0xffffffff00477802 */ /* 0x000fe40000000f00 */
[----:B------:R-:W-:Y:S02]  /*b0f0*/  MOV R68, 0xb110 ;  /* 0x0000b11000447802 */ /* 0x000fe40000000f00 */
[----:B------:R-:W-:Y:S05]  /*b100*/  CALL.REL.NOINC `($__internal_74_$__cuda_sm70_shflsync_up) ;  /* 0x00001b3000007944 */ /* 0x000fea0003c00000 */
[----:B0-----:R-:W-:Y:S01]  /*b110*/  HFMA2.MMA R74, -RZ, RZ, 0, 1.1920928955078125e-07 ;  /* 0x00000002ff4a7435 */ /* 0x001fe200000001ff */
[----:B-1----:R-:W-:Y:S02]  /*b120*/  MOV R76, R71 ;  /* 0x00000047004c7202 */ /* 0x002fe40000000f00 */
[----:B------:R-:W-:Y:S02]  /*b130*/  MOV R75, R83 ;  /* 0x00000053004b7202 */ /* 0x000fe40000000f00 */
[----:B------:R-:W-:-:S02]  /*b140*/  MOV R72, RZ ;  /* 0x000000ff00487202 */ /* 0x000fc40000000f00 */
[----:B------:R-:W-:Y:S02]  /*b150*/  MOV R71, 0xffffffff ;  /* 0xffffffff00477802 */ /* 0x000fe40000000f00 */
[----:B------:R-:W-:Y:S02]  /*b160*/  MOV R68, 0xb180 ;  /* 0x0000b18000447802 */ /* 0x000fe40000000f00 */
[----:B------:R-:W-:Y:S05]  /*b170*/  CALL.REL.NOINC `($__internal_74_$__cuda_sm70_shflsync_up) ;  /* 0x00001ac000007944 */ /* 0x000fea0003c00000 */
[----:B------:R-:W-:Y:S01]  /*b180*/  ISETP.GE.AND P0, PT, R98, 0x2, PT ;  /* 0x000000026200780c */ /* 0x000fe20003f06270 */
[-C--:B------:R-:W-:Y:S02]  /*b190*/  FMUL.FTZ R68, R70, R79.reuse ;  /* 0x0000004f46447220 */ /* 0x080fe40000410000 */
[----:B0-----:R-:W-:Y:S02]  /*b1a0*/  FMUL.FTZ R72, R76, R79 ;  /* 0x0000004f4c487220 */ /* 0x001fe40000410000 */
[----:B-1----:R-:W-:Y:S02]  /*b1b0*/  FMUL.FTZ R69, R79, R71 ;  /* 0x000000474f457220 */ /* 0x002fe40000410000 */
[C---:B------:R-:W-:Y:S02]  /*b1c0*/  FFMA.FTZ R74, R73.reuse, R77, R68 ;  /* 0x0000004d494a7223 */ /* 0x040fe40000010044 */
[----:B------:R-:W-:-:S02]  /*b1d0*/  FMUL.FTZ R68, R73, R79 ;  /* 0x0000004f49447220 */ /* 0x000fc40000410000 */
        /* <DEDUP_REMOVED lines=9> */
[----:B------:R-:W-:Y:S02]  /*b270*/  MOV R75, R77 ;  /* 0x0000004d004b7202 */ /* 0x000fe40000000f00 */
[----:B------:R-:W-:-:S02]  /*b280*/  MOV R68, 0xb2a0 ;  /* 0x0000b2a000447802 */ /* 0x000fc40000000f00 */
[----:B------:R-:W-:Y:S05]  /*b290*/  CALL.REL.NOINC `($__internal_74_$__cuda_sm70_shflsync_up) ;  /* 0x000019a000007944 */ /* 0x000fea0003c00000 */
[----:B0-----:R-:W-:Y:S01]  /*b2a0*/  HFMA2.MMA R74, -RZ, RZ, 0, 2.384185791015625e-07 ;  /* 0x00000004ff4a7435 */ /* 0x001fe200000001ff */
[----:B-1----:R-:W-:-:S02]  /*b2b0*/  MOV R70, R71 ;  /* 0x0000004700467202 */ /* 0x002fc40000000f00 */
[----:B------:R-:W-:Y:S02]  /*b2c0*/  MOV R75, R79 ;  /* 0x0000004f004b7202 */ /* 0x000fe40000000f00 */
[----:B------:R-:W-:Y:S02]  /*b2d0*/  MOV R72, RZ ;  /* 0x000000ff00487202 */ /* 0x000fe40000000f00 */
[----:B------:R-:W-:Y:S02]  /*b2e0*/  MOV R71, 0xffffffff ;  /* 0xffffffff00477802 */ /* 0x000fe40000000f00 */
[----:B------:R-:W-:Y:S02]  /*b2f0*/  MOV R68, 0xb310 ;  /* 0x0000b31000447802 */ /* 0x000fe40000000f00 */
[----:B------:R-:W-:Y:S05]  /*b300*/  CALL.REL.NOINC `($__internal_74_$__cuda_sm70_shflsync_up) ;  /* 0x0000193000007944 */ /* 0x000fea0003c00000 */
[----:B0-----:R-:W-:Y:S01]  /*b310*/  HFMA2.MMA R74, -RZ, RZ, 0, 2.384185791015625e-07 ;  /* 0x00000004ff4a7435 */ /* 0x001fe200000001ff */
[----:B-1----:R-:W-:Y:S02]  /*b320*/  MOV R73, R71 ;  /* 0x0000004700497202 */ /* 0x002fe40000000f00 */
[----:B------:R-:W-:Y:S02]  /*b330*/  MOV R75, R82 ;  /* 0x00000052004b7202 */ /* 0x000fe40000000f00 */
[----:B------:R-:W-:-:S02]  /*b340*/  MOV R72, RZ ;  /* 0x000000ff00487202 */ /* 0x000fc40000000f00 */
[----:B------:R-:W-:Y:S02]  /*b350*/  MOV R71, 0xffffffff ;  /* 0xffffffff00477802 */ /* 0x000fe40000000f00 */
[----:B------:R-:W-:Y:S02]  /*b360*/  MOV R68, 0xb380 ;  /* 0x0000b38000447802 */ /* 0x000fe40000000f00 */
[----:B------:R-:W-:Y:S05]  /*b370*/  CALL.REL.NOINC `($__internal_74_$__cuda_sm70_shflsync_up) ;  /* 0x000018c000007944 */ /* 0x000fea0003c00000 */
[----:B0-----:R-:W-:Y:S01]  /*b380*/  HFMA2.MMA R74, -RZ, RZ, 0, 2.384185791015625e-07 ;  /* 0x00000004ff4a7435 */ /* 0x001fe200000001ff */
[----:B-1----:R-:W-:Y:S02]  /*b390*/  MOV R76, R71 ;  /* 0x00000047004c7202 */ /* 0x002fe40000000f00 */
[----:B------:R-:W-:Y:S02]  /*b3a0*/  MOV R75, R83 ;  /* 0x00000053004b7202 */ /* 0x000fe40000000f00 */
[----:B------:R-:W-:Y:S02]  /*b3b0*/  MOV R72, RZ ;  /* 0x000000ff00487202 */ /* 0x000fe40000000f00 */
[----:B------:R-:W-:Y:S02]  /*b3c0*/  MOV R71, 0xffffffff ;  /* 0xffffffff00477802 */ /* 0x000fe40000000f00 */
[----:B------:R-:W-:-:S02]  /*b3d0*/  MOV R68, 0xb3f0 ;  /* 0x0000b3f000447802 */ /* 0x000fc40000000f00 */
[----:B------:R-:W-:Y:S05]  /*b3e0*/  CALL.REL.NOINC `($__internal_74_$__cuda_sm70_shflsync_up) ;  /* 0x0000185000007944 */ /* 0x000fea0003c00000 */
[----:B------:R-:W-:Y:S01]  /*b3f0*/  ISETP.GE.AND P0, PT, R98, 0x4, PT ;  /* 0x000000046200780c */ /* 0x000fe20003f06270 */
[----:B------:R-:W-:-:S02]  /*b400*/  FMUL.FTZ R68, R70, R79 ;  /* 0x0000004f46447220 */ /* 0x000fc40000410000 */
[----:B-1----:R-:W-:Y:S02]  /*b410*/  FMUL.FTZ R69, R79, R71 ;  /* 0x000000474f457220 */ /* 0x002fe40000410000 */
[C---:B0-----:R-:W-:Y:S02]  /*b420*/  FMUL.FTZ R72, R76.reuse, R79 ;  /* 0x0000004f4c487220 */ /* 0x041fe40000410000 */
[C---:B------:R-:W-:Y:S02]  /*b430*/  FFMA.FTZ R74, R73.reuse, R77, R68 ;  /* 0x0000004d494a7223 */ /* 0x040fe40000010044 */
[----:B------:R-:W-:Y:S02]  /*b440*/  FMUL.FTZ R68, R73, R79 ;  /* 0x0000004f49447220 */ /* 0x000fe40000410000 */
        /* <DEDUP_REMOVED lines=9> */
[----:B------:R-:W-:-:S02]  /*b4e0*/  MOV R75, R77 ;  /* 0x0000004d004b7202 */ /* 0x000fc40000000f00 */
[----:B------:R-:W-:Y:S02]  /*b4f0*/  MOV R68, 0xb510 ;  /* 0x0000b51000447802 */ /* 0x000fe40000000f00 */
[----:B------:R-:W-:Y:S05]  /*b500*/  CALL.REL.NOINC `($__internal_74_$__cuda_sm70_shflsync_up) ;  /* 0x0000173000007944 */ /* 0x000fea0003c00000 */
[----:B0-----:R-:W-:Y:S01]  /*b510*/  HFMA2.MMA R74, -RZ, RZ, 0, 4.76837158203125e-07 ;  /* 0x00000008ff4a7435 */ /* 0x001fe200000001ff */
[----:B-1----:R-:W-:Y:S02]  /*b520*/  MOV R70, R71 ;  /* 0x0000004700467202 */ /* 0x002fe40000000f00 */
[----:B------:R-:W-:Y:S02]  /*b530*/  MOV R75, R79 ;  /* 0x0000004f004b7202 */ /* 0x000fe40000000f00 */
[----:B------:R-:W-:Y:S02]  /*b540*/  MOV R72, RZ ;  /* 0x000000ff00487202 */ /* 0x000fe40000000f00 */
[----:B------:R-:W-:Y:S02]  /*b550*/  MOV R71, 0xffffffff ;  /* 0xffffffff00477802 */ /* 0x000fe40000000f00 */
[----:B------:R-:W-:Y:S02]  /*b560*/  MOV R68, 0xb580 ;  /* 0x0000b58000447802 */ /* 0x000fe40000000f00 */
[----:B------:R-:W-:Y:S05]  /*b570*/  CALL.REL.NOINC `($__internal_74_$__cuda_sm70_shflsync_up) ;  /* 0x000016c000007944 */ /* 0x000fea0003c00000 */
[----:B0-----:R-:W-:Y:S01]  /*b580*/  HFMA2.MMA R74, -RZ, RZ, 0, 4.76837158203125e-07 ;  /* 0x00000008ff4a7435 */ /* 0x001fe200000001ff */
[----:B-1----:R-:W-:-:S02]  /*b590*/  MOV R73, R71 ;  /* 0x0000004700497202 */ /* 0x002fc40000000f00 */
[----:B------:R-:W-:Y:S02]  /*b5a0*/  MOV R75, R82 ;  /* 0x00000052004b7202 */ /* 0x000fe40000000f00 */
[----:B------:R-:W-:Y:S02]  /*b5b0*/  MOV R72, RZ ;  /* 0x000000ff00487202 */ /* 0x000fe40000000f00 */
[----:B------:R-:W-:Y:S02]  /*b5c0*/  MOV R71, 0xffffffff ;  /* 0xffffffff00477802 */ /* 0x000fe40000000f00 */
[----:B------:R-:W-:Y:S02]  /*b5d0*/  MOV R68, 0xb5f0 ;  /* 0x0000b5f000447802 */ /* 0x000fe40000000f00 */
[----:B------:R-:W-:Y:S05]  /*b5e0*/  CALL.REL.NOINC `($__internal_74_$__cuda_sm70_shflsync_up) ;  /* 0x0000165000007944 */ /* 0x000fea0003c00000 */
[----:B0-----:R-:W-:Y:S01]  /*b5f0*/  HFMA2.MMA R74, -RZ, RZ, 0, 4.76837158203125e-07 ;  /* 0x00000008ff4a7435 */ /* 0x001fe200000001ff */
        /* <DEDUP_REMOVED lines=21> */
[-C--:B------:R-:W-:Y:S02]  /*b750*/  MOV R70, R77.reuse ;  /* 0x0000004d00467202 */ /* 0x080fe40000000f00 */
[----:B------:R-:W-:-:S02]  /*b760*/  MOV R75, R77 ;  /* 0x0000004d004b7202 */ /* 0x000fc40000000f00 */
[----:B------:R-:W-:Y:S02]  /*b770*/  MOV R76, R83 ;  /* 0x00000053004c7202 */ /* 0x000fe40000000f00 */
[----:B------:R-:W-:Y:S02]  /*b780*/  MOV R73, R82 ;  /* 0x0000005200497202 */ /* 0x000fe40000000f00 */
[----:B------:R-:W-:Y:S02]  /*b790*/  MOV R77, R79 ;  /* 0x0000004f004d7202 */ /* 0x000fe40000000f00 */
[----:B------:R-:W-:Y:S02]  /*b7a0*/  MOV R68, 0xb7c0 ;  /* 0x0000b7c000447802 */ /* 0x000fe40000000f00 */
[----:B------:R-:W-:Y:S05]  /*b7b0*/  CALL.REL.NOINC `($__internal_74_$__cuda_sm70_shflsync_up) ;  /* 0x0000148000007944 */ /* 0x000fea0003c00000 */
[----:B0-----:R-:W-:Y:S01]  /*b7c0*/  HFMA2.MMA R74, -RZ, RZ, 0, 9.5367431640625e-07 ;  /* 0x00000010ff4a7435 */ /* 0x001fe200000001ff */
[----:B-1----:R-:W-:Y:S02]  /*b7d0*/  MOV R78, R71 ;  /* 0x00000047004e7202 */ /* 0x002fe40000000f00 */
[----:B------:R-:W-:Y:S02]  /*b7e0*/  MOV R75, R79 ;  /* 0x0000004f004b7202 */ /* 0x000fe40000000f00 */
[----:B------:R-:W-:-:S02]  /*b7f0*/  MOV R72, RZ ;  /* 0x000000ff00487202 */ /* 0x000fc40000000f00 */
[----:B------:R-:W-:Y:S02]  /*b800*/  MOV R71, 0xffffffff ;  /* 0xffffffff00477802 */ /* 0x000fe40000000f00 */
[----:B------:R-:W-:Y:S02]  /*b810*/  MOV R68, 0xb830 ;  /* 0x0000b83000447802 */ /* 0x000fe40000000f00 */
[----:B------:R-:W-:Y:S05]  /*b820*/  CALL.REL.NOINC `($__internal_74_$__cuda_sm70_shflsync_up) ;  /* 0x0000141000007944 */ /* 0x000fea0003c00000 */
[----:B0-----:R-:W-:Y:S01]  /*b830*/  HFMA2.MMA R74, -RZ, RZ, 0, 9.5367431640625e-07 ;  /* 0x00000010ff4a7435 */ /* 0x001fe200000001ff */
[----:B-1----:R-:W-:Y:S02]  /*b840*/  MOV R80, R71 ;  /* 0x0000004700507202 */ /* 0x002fe40000000f00 */
[----:B------:R-:W-:Y:S02]  /*b850*/  MOV R75, R82 ;  /* 0x00000052004b7202 */ /* 0x000fe40000000f00 */
[----:B------:R-:W-:Y:S02]  /*b860*/  MOV R72, RZ ;  /* 0x000000ff00487202 */ /* 0x000fe40000000f00 */
[----:B------:R-:W-:Y:S02]  /*b870*/  MOV R71, 0xffffffff ;  /* 0xffffffff00477802 */ /* 0x000fe40000000f00 */
[----:B------:R-:W-:-:S02]  /*b880*/  MOV R68, 0xb8a0 ;  /* 0x0000b8a000447802 */ /* 0x000fc40000000f00 */
[----:B------:R-:W-:Y:S05]  /*b890*/  CALL.REL.NOINC `($__internal_74_$__cuda_sm70_shflsync_up) ;  /* 0x000013a000007944 */ /* 0x000fea0003c00000 */
[----:B0-----:R-:W-:Y:S01]  /*b8a0*/  HFMA2.MMA R74, -RZ, RZ, 0, 9.5367431640625e-07 ;  /* 0x00000010ff4a7435 */ /* 0x001fe200000001ff */
[----:B-1----:R-:W-:-:S02]  /*b8b0*/  MOV R232, R71 ;  /* 0x0000004700e87202 */ /* 0x002fc40000000f00 */
[----:B------:R-:W-:Y:S02]  /*b8c0*/  MOV R75, R83 ;  /* 0x00000053004b7202 */ /* 0x000fe40000000f00 */
[----:B------:R-:W-:Y:S02]  /*b8d0*/  MOV R72, RZ ;  /* 0x000000ff00487202 */ /* 0x000fe40000000f00 */
[----:B------:R-:W-:Y:S02]  /*b8e0*/  MOV R71, 0xffffffff ;  /* 0xffffffff00477802 */ /* 0x000fe40000000f00 */
[----:B------:R-:W-:Y:S02]  /*b8f0*/  MOV R68, 0xb910 ;  /* 0x0000b91000447802 */ /* 0x000fe40000000f00 */
[----:B------:R-:W-:Y:S05]  /*b900*/  CALL.REL.NOINC `($__internal_74_$__cuda_sm70_shflsync_up) ;  /* 0x0000133000007944 */ /* 0x000fea0003c00000 */
[----:B01----:R-:W-:Y:S05]  /*b910*/  BRA `(.L_x_3045) ;  /* 0xffff844000007947 */ /* 0x003fea000383ffff */
.L_x_2946:
[----:B------:R-:W-:Y:S01]  /*b920*/  HFMA2.MMA R74, -RZ, RZ, 0, 5.9604644775390625e-08 ;  /* 0x00000001ff4a7435 */ /* 0x000fe200000001ff */
[----:B------:R-:W-:Y:S02]  /*b930*/  MOV R75, R79 ;  /* 0x0000004f004b7202 */ /* 0x000fe40000000f00 */
[----:B0-----:R-:W-:Y:S02]  /*b940*/  MOV R72, RZ ;  /* 0x000000ff00487202 */ /* 0x001fe40000000f00 */
[----:B------:R-:W-:-:S02]  /*b950*/  MOV R71, 0xffffffff ;  /* 0xffffffff00477802 */ /* 0x000fc40000000f00 */
[----:B-1----:R-:W-:Y:S02]  /*b960*/  MOV R68, 0xb980 ;  /* 0x0000b98000447802 */ /* 0x002fe40000000f00 */
[----:B------:R-:W-:Y:S05]  /*b970*/  CALL.REL.NOINC `($__internal_74_$__cuda_sm70_shflsync_up) ;  /* 0x000012c000007944 */ /* 0x000fea0003c00000 */
        /* <DEDUP_REMOVED lines=14> */
[----:B0-----:R-:W-:Y:S01]  /*ba60*/  HFMA2.MMA R74, -RZ, RZ, 0, 5.9604644775390625e-08 ;  /* 0x00000001ff4a7435 */ /* 0x001fe200000001ff */
[----:B-1----:R-:W-:Y:S02]  /*ba70*/  MOV R70, R71 ;  /* 0x0000004700467202 */ /* 0x002fe40000000f00 */
[----:B------:R-:W-:Y:S02]  /*ba80*/  MOV R75, R76 ;  /* 0x0000004c004b7202 */ /* 0x000fe40000000f00 */
[----:B------:R-:W-:-:S02]  /*ba90*/  MOV R72, RZ ;  /* 0x000000ff00487202 */ /* 0x000fc40000000f00 */
[----:B------:R-:W-:Y:S02]  /*baa0*/  MOV R71, 0xffffffff ;  /* 0xffffffff00477802 */ /* 0x000fe40000000f00 */
[----:B------:R-:W-:Y:S02]  /*bab0*/  MOV R68, 0xbad0 ;  /* 0x0000bad000447802 */ /* 0x000fe40000000f00 */
[----:B------:R-:W-:Y:S05]  /*bac0*/  CALL.REL.NOINC `($__internal_74_$__cuda_sm70_shflsync_up) ;  /* 0x0000117000007944 */ /* 0x000fea0003c00000 */
[----:B-1----:R-:W-:Y:S01]  /*bad0*/  MOV R83, R71 ;  /* 0x0000004700537202 */ /* 0x002fe20000000f00 */
[----:B------:R-:W-:Y:S01]  /*bae0*/  HFMA2.MMA R71, -RZ, RZ, 0, 0 ;  /* 0x00000000ff477435 */ /* 0x000fe200000001ff */
[----:B------:R-:W-:Y:S02]  /*baf0*/  MOV R73, R70 ;  /* 0x0000004600497202 */ /* 0x000fe40000000f00 */
[----:B0-----:R-:W-:Y:S02]  /*bb00*/  MOV R72, R56 ;  /* 0x0000003800487202 */ /* 0x001fe40000000f00 */
[----:B------:R-:W-:Y:S02]  /*bb10*/  MOV R68, 0x1f ;  /* 0x0000001f00447802 */ /* 0x000fe40000000f00 */
[----:B------:R-:W-:-:S02]  /*bb20*/  MOV R69, 0xffffffff ;  /* 0xffffffff00457802 */ /* 0x000fc40000000f00 */
[----:B------:R-:W-:Y:S02]  /*bb30*/  MOV R70, 0xbb50 ;  /* 0x0000bb5000467802 */ /* 0x000fe40000000f00 */
[----:B------:R-:W-:Y:S05]  /*bb40*/  CALL.REL.NOINC `($__internal_73_$__cuda_sm70_shflsync_idx_p) ;  /* 0x000010a000007944 */ /* 0x000fea0003c00000 */
[----:B0-----:R-:W-:Y:S01]  /*bb50*/  HFMA2.MMA R71, -RZ, RZ, 0, 0 ;  /* 0x00000000ff477435 */ /* 0x001fe200000001ff */
[----:B-1----:R-:W-:Y:S02]  /*bb60*/  MOV R82, R68 ;  /* 0x0000004400527202 */ /* 0x002fe40000000f00 */
[----:B------:R-:W-:Y:S02]  /*bb70*/  MOV R72, R57 ;  /* 0x0000003900487202 */ /* 0x000fe40000000f00 */
[----:B------:R-:W-:Y:S02]  /*bb80*/  MOV R68, 0x1f ;  /* 0x0000001f00447802 */ /* 0x000fe40000000f00 */
[----:B------:R-:W-:Y:S02]  /*bb90*/  MOV R69, 0xffffffff ;  /* 0xffffffff00457802 */ /* 0x000fe40000000f00 */
[----:B------:R-:W-:Y:S02]  /*bba0*/  MOV R70, 0xbbc0 ;  /* 0x0000bbc000467802 */ /* 0x000fe40000000f00 */
[----:B------:R-:W-:Y:S05]  /*bbb0*/  CALL.REL.NOINC `($__internal_73_$__cuda_sm70_shflsync_idx_p) ;  /* 0x0000103000007944 */ /* 0x000fea0003c00000 */
[----:B0-----:R-:W-:Y:S01]  /*bbc0*/  HFMA2.MMA R71, -RZ, RZ, 0, 0 ;  /* 0x00000000ff477435 */ /* 0x001fe200000001ff */
[----:B-1----:R-:W-:-:S02]  /*bbd0*/  MOV R87, R68 ;  /* 0x0000004400577202 */ /* 0x002fc40000000f00 */
[----:B------:R-:W-:Y:S02]  /*bbe0*/  MOV R72, R58 ;  /* 0x0000003a00487202 */ /* 0x000fe40000000f00 */
[----:B------:R-:W-:Y:S02]  /*bbf0*/  MOV R68, 0x1f ;  /* 0x0000001f00447802 */ /* 0x000fe40000000f00 */
[----:B------:R-:W-:Y:S02]  /*bc00*/  MOV R69, 0xffffffff ;  /* 0xffffffff00457802 */ /* 0x000fe40000000f00 */
[----:B------:R-:W-:Y:S02]  /*bc10*/  MOV R70, 0xbc30 ;  /* 0x0000bc3000467802 */ /* 0x000fe40000000f00 */
[----:B------:R-:W-:Y:S05]  /*bc20*/  CALL.REL.NOINC `($__internal_73_$__cuda_sm70_shflsync_idx_p) ;  /* 0x00000fc000007944 */ /* 0x000fea0003c00000 */
[----:B0-----:R-:W-:Y:S01]  /*bc30*/  HFMA2.MMA R71, -RZ, RZ, 0, 0 ;  /* 0x00000000ff477435 */ /* 0x001fe200000001ff */
[----:B-1----:R-:W-:Y:S02]  /*bc40*/  MOV R231, R68 ;  /* 0x0000004400e77202 */ /* 0x002fe40000000f00 */
[----:B------:R-:W-:Y:S02]  /*bc50*/  MOV R72, R59 ;  /* 0x0000003b00487202 */ /* 0x000fe40000000f00 */
[----:B------:R-:W-:-:S02]  /*bc60*/  MOV R68, 0x1f ;  /* 0x0000001f00447802 */ /* 0x000fc40000000f00 */
[----:B------:R-:W-:Y:S02]  /*bc70*/  MOV R69, 0xffffffff ;  /* 0xffffffff00457802 */ /* 0x000fe40000000f00 */
[----:B------:R-:W-:Y:S02]  /*bc80*/  MOV R70, 0xbca0 ;  /* 0x0000bca000467802 */ /* 0x000fe40000000f00 */
[----:B------:R-:W-:Y:S05]  /*bc90*/  CALL.REL.NOINC `($__internal_73_$__cuda_sm70_shflsync_idx_p) ;  /* 0x00000f5000007944 */ /* 0x000fea0003c00000 */
[----:B-1----:R-:W-:Y:S01]  /*bca0*/  MOV R75, R68 ;  /* 0x00000044004b7202 */ /* 0x002fe20000000f00 */
[----:B0-----:R-:W-:Y:S05]  /*bcb0*/  BRA `(.L_x_3046) ;  /* 0xffff83c000007947 */ /* 0x001fea000383ffff */
.L_x_2949:
[----:B------:R-:W-:Y:S01]  /*bcc0*/  HFMA2.MMA R75, -RZ, RZ, 0, 5.9604644775390625e-08 ;  /* 0x00000001ff4b7435 */ /* 0x000fe200000001ff */
[----:B------:R-:W-:Y:S02]  /*bcd0*/  MOV R74, R78 ;  /* 0x0000004e004a7202 */ /* 0x000fe40000000f00 */
[----:B------:R-:W-:Y:S02]  /*bce0*/  MOV R242, 0x1f ;  /* 0x0000001f00f27802 */ /* 0x000fe40000000f00 */
[----:B------:R-:W-:Y:S02]  /*bcf0*/  MOV R81, 0xffffffff ;  /* 0xffffffff00517802 */ /* 0x000fe40000000f00 */
[----:B------:R-:W-:-:S02]  /*bd00*/  MOV R68, 0xbd20 ;  /* 0x0000bd2000447802 */ /* 0x000fc40000000f00 */
[----:B------:R-:W-:Y:S05]  /*bd10*/  CALL.REL.NOINC `($__internal_72_$__cuda_sm70_shflsync_down) ;  /* 0x00000e9000007944 */ /* 0x000fea0003c00000 */
[----:B-1----:R-:W-:Y:S01]  /*bd20*/  MOV R70, R242 ;  /* 0x000000f200467202 */ /* 0x002fe20000000f00 */
[----:B0-----:R-:W-:Y:S05]  /*bd30*/  BRA `(.L_x_3047) ;  /* 0xffff994000007947 */ /* 0x001fea000383ffff */
.L_x_2950:
[----:B------:R-:W-:Y:S01]  /*bd40*/  HFMA2.MMA R75, -RZ, RZ, 0, 5.9604644775390625e-08 ;  /* 0x00000001ff4b7435 */ /* 0x000fe200000001ff */
[----:B------:R-:W-:-:S02]  /*bd50*/  MOV R74, R79 ;  /* 0x0000004f004a7202 */ /* 0x000fc40000000f00 */
[----:B------:R-:W-:Y:S02]  /*bd60*/  MOV R242, 0x1f ;  /* 0x0000001f00f27802 */ /* 0x000fe40000000f00 */
[----:B------:R-:W-:Y:S02]  /*bd70*/  MOV R81, 0xffffffff ;  /* 0xffffffff00517802 */ /* 0x000fe40000000f00 */
[----:B------:R-:W-:Y:S02]  /*bd80*/  MOV R68, 0xbda0 ;  /* 0x0000bda000447802 */ /* 0x000fe40000000f00 */
[----:B01----:R-:W-:Y:S05]  /*bd90*/  CALL.REL.NOINC `($__internal_72_$__cuda_sm70_shflsync_down) ;  /* 0x00000e1000007944 */ /* 0x003fea0003c00000 */
[----:B0-----:R-:W-:Y:S01]  /*bda0*/  HFMA2.MMA R75, -RZ, RZ, 0, 5.9604644775390625e-08 ;  /* 0x00000001ff4b7435 */ /* 0x001fe200000001ff */
[----:B-1----:R-:W-:Y:S02]  /*bdb0*/  MOV R71, R242 ;  /* 0x000000f200477202 */ /* 0x002fe40000000f00 */
[----:B------:R-:W-:Y:S02]  /*bdc0*/  MOV R74, R77 ;  /* 0x0000004d004a7202 */ /* 0x000fe40000000f00 */
[----:B------:R-:W-:Y:S02]  /*bdd0*/  MOV R242, 0x1f ;  /* 0x0000001f00f27802 */ /* 0x000fe40000000f00 */
[----:B------:R-:W-:-:S02]  /*bde0*/  MOV R81, 0xffffffff ;  /* 0xffffffff00517802 */ /* 0x000fc40000000f00 */
[----:B------:R-:W-:Y:S02]  /*bdf0*/  MOV R68, 0xbe10 ;  /* 0x0000be1000447802 */ /* 0x000fe40000000f00 */
[----:B------:R-:W-:Y:S05]  /*be00*/  CALL.REL.NOINC `($__internal_72_$__cuda_sm70_shflsync_down) ;  /* 0x00000da000007944 */ /* 0x000fea0003c00000 */
[----:B0-----:R-:W-:Y:S01]  /*be10*/  HFMA2.MMA R75, -RZ, RZ, 0, 5.9604644775390625e-08 ;  /* 0x00000001ff4b7435 */ /* 0x001fe200000001ff */
[----:B-1----:R-:W-:Y:S02]  /*be20*/  MOV R72, R242 ;  /* 0x000000f200487202 */ /* 0x002fe40000000f00 */
[----:B------:R-:W-:Y:S02]  /*be30*/  MOV R74, R76 ;  /* 0x0000004c004a7202 */ /* 0x000fe40000000f00 */
[----:B------:R-:W-:Y:S02]  /*be40*/  MOV R242, 0x1f ;  /* 0x0000001f00f27802 */ /* 0x000fe40000000f00 */
[----:B------:R-:W-:Y:S02]  /*be50*/  MOV R81, 0xffffffff ;  /* 0xffffffff00517802 */ /* 0x000fe40000000f00 */
[----:B------:R-:W-:Y:S02]  /*be60*/  MOV R68, 0xbe80 ;  /* 0x0000be8000447802 */ /* 0x000fe40000000f00 */
[----:B------:R-:W-:Y:S05]  /*be70*/  CALL.REL.NOINC `($__internal_72_$__cuda_sm70_shflsync_down) ;  /* 0x00000d3000007944 */ /* 0x000fea0003c00000 */
[----:B-1----:R-:W-:Y:S01]  /*be80*/  MOV R68, R242 ;  /* 0x000000f200447202 */ /* 0x002fe20000000f00 */
[----:B0-----:R-:W-:Y:S05]  /*be90*/  BRA `(.L_x_3048) ;  /* 0xffff982000007947 */ /* 0x001fea000383ffff */
.L_x_2953:
[----:B------:R-:W-:Y:S01]  /*bea0*/  HFMA2.MMA R75, -RZ, RZ, 0, 1.1920928955078125e-07 ;  /* 0x00000002ff4b7435 */ /* 0x000fe200000001ff */
[----:B------:R-:W-:-:S02]  /*beb0*/  MOV R74, R78 ;  /* 0x0000004e004a7202 */ /* 0x000fc40000000f00 */
[----:B------:R-:W-:Y:S02]  /*bec0*/  MOV R242, 0x1f ;  /* 0x0000001f00f27802 */ /* 0x000fe40000000f00 */
[----:B------:R-:W-:Y:S02]  /*bed0*/  MOV R81, 0xffffffff ;  /* 0xffffffff00517802 */ /* 0x000fe40000000f00 */
[----:B0-----:R-:W-:Y:S02]  /*bee0*/  MOV R68, 0xbf00 ;  /* 0x0000bf0000447802 */ /* 0x001fe40000000f00 */
[----:B-1234-:R-:W-:Y:S05]  /*bef0*/  CALL.REL.NOINC `($__internal_72_$__cuda_sm70_shflsync_down) ;  /* 0x00000cb000007944 */ /* 0x01efea0003c00000 */
[----:B0-----:R-:W-:Y:S01]  /*bf00*/  HFMA2.MMA R75, -RZ, RZ, 0, 1.1920928955078125e-07 ;  /* 0x00000002ff4b7435 */ /* 0x001fe200000001ff */
[----:B-1----:R-:W-:Y:S02]  /*bf10*/  MOV R70, R242 ;  /* 0x000000f200467202 */ /* 0x002fe40000000f00 */
[----:B------:R-:W-:Y:S02]  /*bf20*/  MOV R74, R79 ;  /* 0x0000004f004a7202 */ /* 0x000fe40000000f00 */
[----:B------:R-:W-:Y:S02]  /*bf30*/  MOV R242, 0x1f ;  /* 0x0000001f00f27802 */ /* 0x000fe40000000f00 */
[----:B------:R-:W-:-:S02]  /*bf40*/  MOV R81, 0xffffffff ;  /* 0xffffffff00517802 */ /* 0x000fc40000000f00 */
[----:B------:R-:W-:Y:S02]  /*bf50*/  MOV R68, 0xbf70 ;  /* 0x0000bf7000447802 */ /* 0x000fe40000000f00 */
[----:B------:R-:W-:Y:S05]  /*bf60*/  CALL.REL.NOINC `($__internal_72_$__cuda_sm70_shflsync_down) ;  /* 0x00000c4000007944 */ /* 0x000fea0003c00000 */
[----:B0-----:R-:W-:Y:S01]  /*bf70*/  HFMA2.MMA R75, -RZ, RZ, 0, 1.1920928955078125e-07 ;  /* 0x00000002ff4b7435 */ /* 0x001fe200000001ff */
[----:B-1----:R-:W-:Y:S02]  /*bf80*/  MOV R71, R242 ;  /* 0x000000f200477202 */ /* 0x002fe40000000f00 */
[----:B------:R-:W-:Y:S02]  /*bf90*/  MOV R74, R77 ;  /* 0x0000004d004a7202 */ /* 0x000fe40000000f00 */
[----:B------:R-:W-:Y:S02]  /*bfa0*/  MOV R242, 0x1f ;  /* 0x0000001f00f27802 */ /* 0x000fe40000000f00 */
[----:B------:R-:W-:Y:S02]  /*bfb0*/  MOV R81, 0xffffffff ;  /* 0xffffffff00517802 */ /* 0x000fe40000000f00 */
[----:B------:R-:W-:Y:S02]  /*bfc0*/  MOV R68, 0xbfe0 ;  /* 0x0000bfe000447802 */ /* 0x000fe40000000f00 */
[----:B------:R-:W-:Y:S05]  /*bfd0*/  CALL.REL.NOINC `($__internal_72_$__cuda_sm70_shflsync_down) ;  /* 0x00000bd000007944 */ /* 0x000fea0003c00000 */
[----:B0-----:R-:W-:Y:S01]  /*bfe0*/  HFMA2.MMA R75, -RZ, RZ, 0, 1.1920928955078125e-07 ;  /* 0x00000002ff4b7435 */ /* 0x001fe200000001ff */
[----:B-1----:R-:W-:-:S02]  /*bff0*/  MOV R72, R242 ;  /* 0x000000f200487202 */ /* 0x002fc40000000f00 */
[----:B------:R-:W-:Y:S02]  /*c000*/  MOV R74, R76 ;  /* 0x0000004c004a7202 */ /* 0x000fe40000000f00 */
[----:B------:R-:W-:Y:S02]  /*c010*/  MOV R242, 0x1f ;  /* 0x0000001f00f27802 */ /* 0x000fe40000000f00 */
[----:B------:R-:W-:Y:S02]  /*c020*/  MOV R81, 0xffffffff ;  /* 0xffffffff00517802 */ /* 0x000fe40000000f00 */
[----:B------:R-:W-:Y:S02]  /*c030*/  MOV R68, 0xc050 ;  /* 0x0000c05000447802 */ /* 0x000fe40000000f00 */
[----:B------:R-:W-:Y:S05]  /*c040*/  CALL.REL.NOINC `($__internal_72_$__cuda_sm70_shflsync_down) ;  /* 0x00000b6000007944 */ /* 0x000fea0003c00000 */
[----:B-1----:R-:W-:Y:S01]  /*c050*/  MOV R68, R242 ;  /* 0x000000f200447202 */ /* 0x002fe20000000f00 */
[----:B0-----:R-:W-:Y:S05]  /*c060*/  BRA `(.L_x_3049) ;  /* 0xffff97a000007947 */ /* 0x001fea000383ffff */
.L_x_2956:
[----:B------:R-:W-:Y:S01]  /*c070*/  HFMA2.MMA R75, -RZ, RZ, 0, 2.384185791015625e-07 ;  /* 0x00000004ff4b7435 */ /* 0x000fe200000001ff */
[----:B------:R-:W-:Y:S02]  /*c080*/  MOV R74, R78 ;  /* 0x0000004e004a7202 */ /* 0x000fe40000000f00 */
[----:B------:R-:W-:-:S02]  /*c090*/  MOV R242, 0x1f ;  /* 0x0000001f00f27802 */ /* 0x000fc40000000f00 */
[----:B------:R-:W-:Y:S02]  /*c0a0*/  MOV R81, 0xffffffff ;  /* 0xffffffff00517802 */ /* 0x000fe40000000f00 */
[----:B0-----:R-:W-:Y:S02]  /*c0b0*/  MOV R68, 0xc0d0 ;  /* 0x0000c0d000447802 */ /* 0x001fe40000000f00 */
[----:B-1234-:R-:W-:Y:S05]  /*c0c0*/  CALL.REL.NOINC `($__internal_72_$__cuda_sm70_shflsync_down) ;  /* 0x00000ae000007944 */ /* 0x01efea0003c00000 */
[----:B-1----:R-:W-:Y:S01]  /*c0d0*/  MOV R70, R242 ;  /* 0x000000f200467202 */ /* 0x002fe20000000f00 */
[----:B0-----:R-:W-:Y:S05]  /*c0e0*/  BRA `(.L_x_3050) ;  /* 0xffff984000007947 */ /* 0x001fea000383ffff */
.L_x_2957:
[----:B------:R-:W-:Y:S01]  /*c0f0*/  HFMA2.MMA R75, -RZ, RZ, 0, 2.384185791015625e-07 ;  /* 0x00000004ff4b7435 */ /* 0x000fe200000001ff */
[----:B------:R-:W-:Y:S02]  /*c100*/  MOV R74, R79 ;  /* 0x0000004f004a7202 */ /* 0x000fe40000000f00 */
[----:B------:R-:W-:Y:S02]  /*c110*/  MOV R242, 0x1f ;  /* 0x0000001f00f27802 */ /* 0x000fe40000000f00 */
[----:B------:R-:W-:Y:S02]  /*c120*/  MOV R81, 0xffffffff ;  /* 0xffffffff00517802 */ /* 0x000fe40000000f00 */
[----:B0-----:R-:W-:-:S02]  /*c130*/  MOV R68, 0xc150 ;  /* 0x0000c15000447802 */ /* 0x001fc40000000f00 */
[----:B-1234-:R-:W-:Y:S05]  /*c140*/  CALL.REL.NOINC `($__internal_72_$__cuda_sm70_shflsync_down) ;  /* 0x00000a6000007944 */ /* 0x01efea0003c00000 */
[----:B0-----:R-:W-:Y:S01]  /*c150*/  HFMA2.MMA R75, -RZ, RZ, 0, 2.384185791015625e-07 ;  /* 0x00000004ff4b7435 */ /* 0x001fe200000001ff */
[----:B-1----:R-:W-:-:S02]  /*c160*/  MOV R71, R242 ;  /* 0x000000f200477202 */ /* 0x002fc40000000f00 */
[----:B------:R-:W-:Y:S02]  /*c170*/  MOV R74, R77 ;  /* 0x0000004d004a7202 */ /* 0x000fe40000000f00 */
[----:B------:R-:W-:Y:S02]  /*c180*/  MOV R242, 0x1f ;  /* 0x0000001f00f27802 */ /* 0x000fe40000000f00 */
[----:B------:R-:W-:Y:S02]  /*c190*/  MOV R81, 0xffffffff ;  /* 0xffffffff00517802 */ /* 0x000fe40000000f00 */
[----:B------:R-:W-:Y:S02]  /*c1a0*/  MOV R68, 0xc1c0 ;  /* 0x0000c1c000447802 */ /* 0x000fe40000000f00 */
[----:B------:R-:W-:Y:S05]  /*c1b0*/  CALL.REL.NOINC `($__internal_72_$__cuda_sm70_shflsync_down) ;  /* 0x000009f000007944 */ /* 0x000fea0003c00000 */
[----:B0-----:R-:W-:Y:S01]  /*c1c0*/  HFMA2.MMA R75, -RZ, RZ, 0, 2.384185791015625e-07 ;  /* 0x00000004ff4b7435 */ /* 0x001fe200000001ff */
[----:B-1----:R-:W-:Y:S02]  /*c1d0*/  MOV R72, R242 ;  /* 0x000000f200487202 */ /* 0x002fe40000000f00 */
[----:B------:R-:W-:Y:S02]  /*c1e0*/  MOV R74, R76 ;  /* 0x0000004c004a7202 */ /* 0x000fe40000000f00 */
[----:B------:R-:W-:-:S02]  /*c1f0*/  MOV R242, 0x1f ;  /* 0x0000001f00f27802 */ /* 0x000fc40000000f00 */
[----:B------:R-:W-:Y:S02]  /*c200*/  MOV R81, 0xffffffff ;  /* 0xffffffff00517802 */ /* 0x000fe40000000f00 */
[----:B------:R-:W-:Y:S02]  /*c210*/  MOV R68, 0xc230 ;  /* 0x0000c23000447802 */ /* 0x000fe40000000f00 */
[----:B------:R-:W-:Y:S05]  /*c220*/  CALL.REL.NOINC `($__internal_72_$__cuda_sm70_shflsync_down) ;  /* 0x0000098000007944 */ /* 0x000fea0003c00000 */
[----:B-1----:R-:W-:Y:S01]  /*c230*/  MOV R68, R242 ;  /* 0x000000f200447202 */ /* 0x002fe20000000f00 */
[----:B0-----:R-:W-:Y:S05]  /*c240*/  BRA `(.L_x_3051) ;  /* 0xffff972000007947 */ /* 0x001fea000383ffff */
.L_x_2960:
[----:B------:R-:W-:Y:S01]  /*c250*/  HFMA2.MMA R75, -RZ, RZ, 0, 4.76837158203125e-07 ;  /* 0x00000008ff4b7435 */ /* 0x000fe200000001ff */
[----:B------:R-:W-:Y:S02]  /*c260*/  MOV R74, R78 ;  /* 0x0000004e004a7202 */ /* 0x000fe40000000f00 */
[----:B------:R-:W-:Y:S02]  /*c270*/  MOV R242, 0x1f ;  /* 0x0000001f00f27802 */ /* 0x000fe40000000f00 */
[----:B------:R-:W-:Y:S02]  /*c280*/  MOV R81, 0xffffffff ;  /* 0xffffffff00517802 */ /* 0x000fe40000000f00 */
[----:B0-----:R-:W-:-:S02]  /*c290*/  MOV R68, 0xc2b0 ;  /* 0x0000c2b000447802 */ /* 0x001fc40000000f00 */
[----:B-1234-:R-:W-:Y:S05]  /*c2a0*/  CALL.REL.NOINC `($__internal_72_$__cuda_sm70_shflsync_down) ;  /* 0x0000090000007944 */ /* 0x01efea0003c00000 */
[----:B0-----:R-:W-:Y:S01]  /*c2b0*/  HFMA2.MMA R75, -RZ, RZ, 0, 4.76837158203125e-07 ;  /* 0x00000008ff4b7435 */ /* 0x001fe200000001ff */
[----:B-1----:R-:W-:-:S02]  /*c2c0*/  MOV R70, R242 ;  /* 0x000000f200467202 */ /* 0x002fc40000000f00 */
[----:B------:R-:W-:Y:S02]  /*c2d0*/  MOV R74, R79 ;  /* 0x0000004f004a7202 */ /* 0x000fe40000000f00 */
[----:B------:R-:W-:Y:S02]  /*c2e0*/  MOV R242, 0x1f ;  /* 0x0000001f00f27802 */ /* 0x000fe40000000f00 */
[----:B------:R-:W-:Y:S02]  /*c2f0*/  MOV R81, 0xffffffff ;  /* 0xffffffff00517802 */ /* 0x000fe40000000f00 */
[----:B------:R-:W-:Y:S02]  /*c300*/  MOV R68, 0xc320 ;  /* 0x0000c32000447802 */ /* 0x000fe40000000f00 */
[----:B------:R-:W-:Y:S05]  /*c310*/  CALL.REL.NOINC `($__internal_72_$__cuda_sm70_shflsync_down) ;  /* 0x0000089000007944 */ /* 0x000fea0003c00000 */
[----:B0-----:R-:W-:Y:S01]  /*c320*/  HFMA2.MMA R75, -RZ, RZ, 0, 4.76837158203125e-07 ;  /* 0x00000008ff4b7435 */ /* 0x001fe200000001ff */
[----:B-1----:R-:W-:Y:S02]  /*c330*/  MOV R71, R242 ;  /* 0x000000f200477202 */ /* 0x002fe40000000f00 */
[----:B------:R-:W-:Y:S02]  /*c340*/  MOV R74, R77 ;  /* 0x0000004d004a7202 */ /* 0x000fe40000000f00 */
[----:B------:R-:W-:-:S02]  /*c350*/  MOV R242, 0x1f ;  /* 0x0000001f00f27802 */ /* 0x000fc40000000f00 */
[----:B------:R-:W-:Y:S02]  /*c360*/  MOV R81, 0xffffffff ;  /* 0xffffffff00517802 */ /* 0x000fe40000000f00 */
[----:B------:R-:W-:Y:S02]  /*c370*/  MOV R68, 0xc390 ;  /* 0x0000c39000447802 */ /* 0x000fe40000000f00 */
[----:B------:R-:W-:Y:S05]  /*c380*/  CALL.REL.NOINC `($__internal_72_$__cuda_sm70_shflsync_down) ;  /* 0x0000082000007944 */ /* 0x000fea0003c00000 */
[----:B0-----:R-:W-:Y:S01]  /*c390*/  HFMA2.MMA R75, -RZ, RZ, 0, 4.76837158203125e-07 ;  /* 0x00000008ff4b7435 */ /* 0x001fe200000001ff */
[----:B-1----:R-:W-:Y:S02]  /*c3a0*/  MOV R72, R242 ;  /* 0x000000f200487202 */ /* 0x002fe40000000f00 */
[----:B------:R-:W-:Y:S02]  /*c3b0*/  MOV R74, R76 ;  /* 0x0000004c004a7202 */ /* 0x000fe40000000f00 */
[----:B------:R-:W-:Y:S02]  /*c3c0*/  MOV R242, 0x1f ;  /* 0x0000001f00f27802 */ /* 0x000fe40000000f00 */
[----:B------:R-:W-:Y:S02]  /*c3d0*/  MOV R81, 0xffffffff ;  /* 0xffffffff00517802 */ /* 0x000fe40000000f00 */
[----:B------:R-:W-:-:S02]  /*c3e0*/  MOV R68, 0xc400 ;  /* 0x0000c40000447802 */ /* 0x000fc40000000f00 */
[----:B------:R-:W-:Y:S05]  /*c3f0*/  CALL.REL.NOINC `($__internal_72_$__cuda_sm70_shflsync_down) ;  /* 0x000007b000007944 */ /* 0x000fea0003c00000 */
[----:B-1----:R-:W-:Y:S01]  /*c400*/  MOV R68, R242 ;  /* 0x000000f200447202 */ /* 0x002fe20000000f00 */
[----:B0-----:R-:W-:Y:S05]  /*c410*/  BRA `(.L_x_3052) ;  /* 0xffff96a000007947 */ /* 0x001fea000383ffff */
.L_x_2963:
[----:B------:R-:W-:Y:S01]  /*c420*/  HFMA2.MMA R75, -RZ, RZ, 0, 9.5367431640625e-07 ;  /* 0x00000010ff4b7435 */ /* 0x000fe200000001ff */
[----:B------:R-:W-:-:S02]  /*c430*/  MOV R74, R78 ;  /* 0x0000004e004a7202 */ /* 0x000fc40000000f00 */
[----:B------:R-:W-:Y:S02]  /*c440*/  MOV R242, 0x1f ;  /* 0x0000001f00f27802 */ /* 0x000fe40000000f00 */
[----:B------:R-:W-:Y:S02]  /*c450*/  MOV R81, 0xffffffff ;  /* 0xffffffff00517802 */ /* 0x000fe40000000f00 */
[----:B0-----:R-:W-:Y:S02]  /*c460*/  MOV R68, 0xc480 ;  /* 0x0000c48000447802 */ /* 0x001fe40000000f00 */
[----:B-1234-:R-:W-:Y:S05]  /*c470*/  CALL.REL.NOINC `($__internal_72_$__cuda_sm70_shflsync_down) ;  /* 0x0000073000007944 */ /* 0x01efea0003c00000 */
[----:B-1----:R-:W-:Y:S01]  /*c480*/  MOV R70, R242 ;  /* 0x000000f200467202 */ /* 0x002fe20000000f00 */
[----:B0-----:R-:W-:Y:S05]  /*c490*/  BRA `(.L_x_3053) ;  /* 0xffff974000007947 */ /* 0x001fea000383ffff */
.L_x_2964:
[----:B------:R-:W-:Y:S01]  /*c4a0*/  HFMA2.MMA R75, -RZ, RZ, 0, 9.5367431640625e-07 ;  /* 0x00000010ff4b7435 */ /* 0x000fe200000001ff */
[----:B------:R-:W-:Y:S02]  /*c4b0*/  MOV R74, R79 ;  /* 0x0000004f004a7202 */ /* 0x000fe40000000f00 */
[----:B------:R-:W-:Y:S02]  /*c4c0*/  MOV R242, 0x1f ;  /* 0x0000001f00f27802 */ /* 0x000fe40000000f00 */
[----:B------:R-:W-:-:S02]  /*c4d0*/  MOV R81, 0xffffffff ;  /* 0xffffffff00517802 */ /* 0x000fc40000000f00 */
[----:B0-----:R-:W-:Y:S02]  /*c4e0*/  MOV R68, 0xc500 ;  /* 0x0000c50000447802 */ /* 0x001fe40000000f00 */
[----:B-1234-:R-:W-:Y:S05]  /*c4f0*/  CALL.REL.NOINC `($__internal_72_$__cuda_sm70_shflsync_down) ;  /* 0x000006b000007944 */ /* 0x01efea0003c00000 */
[----:B0-----:R-:W-:Y:S01]  /*c500*/  HFMA2.MMA R75, -RZ, RZ, 0, 9.5367431640625e-07 ;  /* 0x00000010ff4b7435 */ /* 0x001fe200000001ff */
[----:B-1----:R-:W-:Y:S02]  /*c510*/  MOV R71, R242 ;  /* 0x000000f200477202 */ /* 0x002fe40000000f00 */
[----:B------:R-:W-:Y:S02]  /*c520*/  MOV R74, R77 ;  /* 0x0000004d004a7202 */ /* 0x000fe40000000f00 */
[----:B------:R-:W-:Y:S02]  /*c530*/  MOV R242, 0x1f ;  /* 0x0000001f00f27802 */ /* 0x000fe40000000f00 */
[----:B------:R-:W-:Y:S02]  /*c540*/  MOV R81, 0xffffffff ;  /* 0xffffffff00517802 */ /* 0x000fe40000000f00 */
[----:B------:R-:W-:Y:S02]  /*c550*/  MOV R68, 0xc570 ;  /* 0x0000c57000447802 */ /* 0x000fe40000000f00 */
[----:B------:R-:W-:Y:S05]  /*c560*/  CALL.REL.NOINC `($__internal_72_$__cuda_sm70_shflsync_down) ;  /* 0x0000064000007944 */ /* 0x000fea0003c00000 */
[----:B0-----:R-:W-:Y:S01]  /*c570*/  HFMA2.MMA R75, -RZ, RZ, 0, 9.5367431640625e-07 ;  /* 0x00000010ff4b7435 */ /* 0x001fe200000001ff */
        /* <DEDUP_REMOVED lines=8> */
.L_x_2967:
[----:B---3--:R-:W-:Y:S01]  /*c600*/  HFMA2.MMA R71, -RZ, RZ, 0, 0 ;  /* 0x00000000ff477435 */ /* 0x008fe200000001ff */
[----:B----4-:R-:W-:Y:S02]  /*c610*/  MOV R72, R78 ;  /* 0x0000004e00487202 */ /* 0x010fe40000000f00 */
[----:B0-----:R-:W-:-:S02]  /*c620*/  MOV R68, 0x1f ;  /* 0x0000001f00447802 */ /* 0x001fc40000000f00 */
[----:B------:R-:W-:Y:S02]  /*c630*/  MOV R69, 0xffffffff ;  /* 0xffffffff00457802 */ /* 0x000fe40000000f00 */
[----:B-1----:R-:W-:Y:S02]  /*c640*/  MOV R70, 0xc660 ;  /* 0x0000c66000467802 */ /* 0x002fe40000000f00 */
[----:B--2---:R-:W-:Y:S05]  /*c650*/  CALL.REL.NOINC `($__internal_73_$__cuda_sm70_shflsync_idx_p) ;  /* 0x0000059000007944 */ /* 0x004fea0003c00000 */
[----:B0-----:R-:W-:Y:S01]  /*c660*/  HFMA2.MMA R71, -RZ, RZ, 0, 0 ;  /* 0x00000000ff477435 */ /* 0x001fe200000001ff */
[----:B-1----:R-:W-:Y:S02]  /*c670*/  MOV R237, R68 ;  /* 0x0000004400ed7202 */ /* 0x002fe40000000f00 */
[----:B------:R-:W-:Y:S02]  /*c680*/  MOV R72, R79 ;  /* 0x0000004f00487202 */ /* 0x000fe40000000f00 */
[----:B------:R-:W-:Y:S02]  /*c690*/  MOV R68, 0x1f ;  /* 0x0000001f00447802 */ /* 0x000fe40000000f00 */
[----:B------:R-:W-:Y:S02]  /*c6a0*/  MOV R69, 0xffffffff ;  /* 0xffffffff00457802 */ /* 0x000fe40000000f00 */
[----:B------:R-:W-:-:S02]  /*c6b0*/  MOV R70, 0xc6d0 ;  /* 0x0000c6d000467802 */ /* 0x000fc40000000f00 */
        /* <DEDUP_REMOVED lines=15> */
[----:B------:R-:W-:Y:S01]  /*c7b0*/  HFMA2.MMA R75, -RZ, RZ, 0, 5.9604644775390625e-08 ;  /* 0x00000001ff4b7435 */ /* 0x000fe200000001ff */
[----:B-1----:R-:W-:Y:S02]  /*c7c0*/  MOV R234, R68 ;  /* 0x0000004400ea7202 */ /* 0x002fe40000000f00 */
[----:B------:R-:W-:Y:S02]  /*c7d0*/  MOV R74, R78 ;  /* 0x0000004e004a7202 */ /* 0x000fe40000000f00 */
[----:B------:R-:W-:Y:S02]  /*c7e0*/  MOV R242, 0x1f ;  /* 0x0000001f00f27802 */ /* 0x000fe40000000f00 */
[----:B------:R-:W-:Y:S02]  /*c7f0*/  MOV R81, 0xffffffff ;  /* 0xffffffff00517802 */ /* 0x000fe40000000f00 */
[----:B------:R-:W-:-:S02]  /*c800*/  MOV R68, 0xc820 ;  /* 0x0000c82000447802 */ /* 0x000fc40000000f00 */
[----:B0-----:R-:W-:Y:S05]  /*c810*/  CALL.REL.NOINC `($__internal_72_$__cuda_sm70_shflsync_down) ;  /* 0x0000039000007944 */ /* 0x001fea0003c00000 */
[----:B0-----:R-:W-:Y:S01]  /*c820*/  HFMA2.MMA R75, -RZ, RZ, 0, 5.9604644775390625e-08 ;  /* 0x00000001ff4b7435 */ /* 0x001fe200000001ff */
[----:B-1----:R-:W-:-:S02]  /*c830*/  MOV R240, R242 ;  /* 0x000000f200f07202 */ /* 0x002fc40000000f00 */
[----:B------:R-:W-:Y:S02]  /*c840*/  MOV R74, R79 ;  /* 0x0000004f004a7202 */ /* 0x000fe40000000f00 */
[----:B------:R-:W-:Y:S02]  /*c850*/  MOV R242, 0x1f ;  /* 0x0000001f00f27802 */ /* 0x000fe40000000f00 */
[----:B------:R-:W-:Y:S02]  /*c860*/  MOV R81, 0xffffffff ;  /* 0xffffffff00517802 */ /* 0x000fe40000000f00 */
[----:B------:R-:W-:Y:S02]  /*c870*/  MOV R68, 0xc890 ;  /* 0x0000c89000447802 */ /* 0x000fe40000000f00 */
[----:B------:R-:W-:Y:S05]  /*c880*/  CALL.REL.NOINC `($__internal_72_$__cuda_sm70_shflsync_down) ;  /* 0x0000032000007944 */ /* 0x000fea0003c00000 */
[----:B0-----:R-:W-:Y:S01]  /*c890*/  HFMA2.MMA R75, -RZ, RZ, 0, 5.9604644775390625e-08 ;  /* 0x00000001ff4b7435 */ /* 0x001fe200000001ff */
[----:B-1----:R-:W-:Y:S02]  /*c8a0*/  MOV R241, R242 ;  /* 0x000000f200f17202 */ /* 0x002fe40000000f00 */
[----:B------:R-:W-:Y:S02]  /*c8b0*/  MOV R74, R77 ;  /* 0x0000004d004a7202 */ /* 0x000fe40000000f00 */
[----:B------:R-:W-:-:S02]  /*c8c0*/  MOV R242, 0x1f ;  /* 0x0000001f00f27802 */ /* 0x000fc40000000f00 */
[----:B------:R-:W-:Y:S02]  /*c8d0*/  MOV R81, 0xffffffff ;  /* 0xffffffff00517802 */ /* 0x000fe40000000f00 */
[----:B------:R-:W-:Y:S02]  /*c8e0*/  MOV R68, 0xc900 ;  /* 0x0000c90000447802 */ /* 0x000fe40000000f00 */
[----:B------:R-:W-:Y:S05]  /*c8f0*/  CALL.REL.NOINC `($__internal_72_$__cuda_sm70_shflsync_down) ;  /* 0x000002b000007944 */ /* 0x000fea0003c00000 */
[----:B0-----:R-:W-:Y:S01]  /*c900*/  HFMA2.MMA R75, -RZ, RZ, 0, 5.9604644775390625e-08 ;  /* 0x00000001ff4b7435 */ /* 0x001fe200000001ff */
[----:B-1----:R-:W-:Y:S02]  /*c910*/  MOV R73, R242 ;  /* 0x000000f200497202 */ /* 0x002fe40000000f00 */
[----:B------:R-:W-:Y:S02]  /*c920*/  MOV R74, R76 ;  /* 0x0000004c004a7202 */ /* 0x000fe40000000f00 */
[----:B------:R-:W-:Y:S02]  /*c930*/  MOV R242, 0x1f ;  /* 0x0000001f00f27802 */ /* 0x000fe40000000f00 */
[----:B------:R-:W-:Y:S02]  /*c940*/  MOV R81, 0xffffffff ;  /* 0xffffffff00517802 */ /* 0x000fe40000000f00 */
[----:B------:R-:W-:-:S02]  /*c950*/  MOV R68, 0xc970 ;  /* 0x0000c97000447802 */ /* 0x000fc40000000f00 */
[----:B------:R-:W-:Y:S05]  /*c960*/  CALL.REL.NOINC `($__internal_72_$__cuda_sm70_shflsync_down) ;  /* 0x0000024000007944 */ /* 0x000fea0003c00000 */
[-C--:B------:R-:W-:Y:S01]  /*c970*/  FMUL.FTZ R232, R56, R80.reuse ;  /* 0x0000005038e87220 */ /* 0x080fe20000410000 */
[----:B------:R-:W-:Y:S01]  /*c980*/  HFMA2.MMA R71, -RZ, RZ, 0, 0 ;  /* 0x00000000ff477435 */ /* 0x000fe200000001ff */
        /* <DEDUP_REMOVED lines=10> */
[----:B01----:R-:W-:Y:S05]  /*ca30*/  CALL.REL.NOINC `($__internal_73_$__cuda_sm70_shflsync_idx_p) ;  /* 0x000001b000007944 */ /* 0x003fea0003c00000 */
        /* <DEDUP_REMOVED lines=21> */
[----:B01----:R-:W-:Y:S01]  /*cb90*/  MOV R72, R68 ;  /* 0x0000004400487202 */ /* 0x003fe20000000f00 */
[----:B------:R-:W-:Y:S05]  /*cba0*/  BRA `(.L_x_3055) ;  /* 0xffff929000007947 */ /* 0x000fea000383ffff */
        .weak           $__internal_72_$__cuda_sm70_shflsync_down
        .type           $__internal_72_$__cuda_sm70_shflsync_down,@function
        .size           $__internal_72_$__cuda_sm70_shflsync_down,($__internal_73_$__cuda_sm70_shflsync_idx_p - $__internal_72_$__cuda_sm70_shflsync_down)
$__internal_72_$__cuda_sm70_shflsync_down:
[----:B------:R-:W-:Y:S01]  /*cbb0*/  HFMA2.MMA R69, -RZ, RZ, 0, 0 ;  /* 0x00000000ff457435 */ /* 0x000fe200000001ff */
[----:B------:R-:W-:Y:S04]  /*cbc0*/  WARPSYNC R81 ;  /* 0x0000005100007348 */ /* 0x000fe80003800000 */
[----:B------:R0:W1:Y:S01]  /*cbd0*/  SHFL.DOWN PT, R242, R74, R75, R242 ;  /* 0x0800004b4af27389 */ /* 0x00006200000e00f2 */
[----:B------:R-:W-:Y:S05]  /*cbe0*/  RET.REL.NODEC R68 `(_Z25selective_scan_bwd_kernelI32Selective_Scan_bwd_kernel_traitsILi128ELi16ELb1ELb1ELb0ELb0ELb0EN3c104HalfENS1_7complexIfEEEEv12SSMParamsBwd) ;  /* 0xffff341044007950 */ /* 0x000fea0003c3ffff */
        .weak           $__internal_73_$__cuda_sm70_shflsync_idx_p
        .type           $__internal_73_$__cuda_sm70_shflsync_idx_p,@function
        .size           $__internal_73_$__cuda_sm70_shflsync_idx_p,($__internal_74_$__cuda_sm70_shflsync_up - $__internal_73_$__cuda_sm70_shflsync_idx_p)
$__internal_73_$__cuda_sm70_shflsync_idx_p:
[----:B------:R-:W-:Y:S01]  /*cbf0*/  HFMA2.MMA R75, -RZ, RZ, 0, 0 ;  /* 0x00000000ff4b7435 */ /* 0x000fe200000001ff */
[----:B------:R-:W-:Y:S01]  /*cc00*/  MOV R74, R70 ;  /* 0x00000046004a7202 */ /* 0x000fe20000000f00 */
[----:B------:R-:W-:Y:S04]  /*cc10*/  WARPSYNC R69 ;  /* 0x0000004500007348 */ /* 0x000fe80003800000 */
[----:B------:R0:W1:Y:S01]  /*cc20*/  SHFL.IDX PT, R68, R72, R71, R68 ;  /* 0x0000004748447389 */ /* 0x00006200000e0044 */
[----:B------:R-:W-:Y:S05]  /*cc30*/  RET.REL.NODEC R74 `(_Z25selective_scan_bwd_kernelI32Selective_Scan_bwd_kernel_traitsILi128ELi16ELb1ELb1ELb0ELb0ELb0EN3c104HalfENS1_7complexIfEEEEv12SSMParamsBwd) ;  /* 0xffff33c04a007950 */ /* 0x000fea0003c3ffff */
        .weak           $__internal_74_$__cuda_sm70_shflsync_up
        .type           $__internal_74_$__cuda_sm70_shflsync_up,@function
        .size           $__internal_74_$__cuda_sm70_shflsync_up,(.L_x_14506 - $__internal_74_$__cuda_sm70_shflsync_up)
$__internal_74_$__cuda_sm70_shflsync_up:
[----:B------:R-:W-:Y:S01]  /*cc40*/  MOV R69, 0x0 ;  /* 0x0000000000457802 */ /* 0x000fe20000000f00 */
[----:B------:R-:W-:Y:S04]  /*cc50*/  WARPSYNC R71 ;  /* 0x0000004700007348 */ /* 0x000fe80003800000 */
[----:B------:R0:W1:Y:S01]  /*cc60*/  SHFL.UP PT, R71, R75, R74, R72 ;  /* 0x0400004a4b477389 */ /* 0x00006200000e0048 */
[----:B------:R-:W-:Y:S05]  /*cc70*/  RET.REL.NODEC R68 `(_Z25selective_scan_bwd_kernelI32Selective_Scan_bwd_kernel_traitsILi128ELi16ELb1ELb1ELb0ELb0ELb0EN3c104HalfENS1_7complexIfEEEEv12SSMParamsBwd) ;  /* 0xffff338044007950 */ /* 0x000fea0003c3ffff */
.L_x_3056:
        /* <DEDUP_REMOVED lines=16> */
.L_x_14506:


//--------------------- .text._Z25selective_scan_bwd_kernelI32Selective_Scan_bwd_kernel_traitsILi128ELi16ELb1ELb1ELb0ELb0ELb1EN3c104HalfENS1_7complexIfEEEEv12SSMParamsBwd --------------------------
	.section	.text._Z25selective_scan_bwd_kernelI32Selective_Scan_bwd_kernel_traitsILi128ELi16ELb1ELb1ELb0ELb0ELb1EN3c104HalfENS1_7complexIfEEEEv12SSMParamsBwd,"ax",@progbits
	.sectioninfo	@"SHI_REGISTERS=247"
	.align	128
        .global         _Z25selective_scan_bwd_kernelI32Selective_Scan_bwd_kernel_traitsILi128ELi16ELb1ELb1ELb0ELb0ELb1EN3c104HalfENS1_7complexIfEEEEv12SSMParamsBwd
        .type           _Z25selective_scan_bwd_kernelI32Selective_Scan_bwd_kernel_traitsILi128ELi16ELb1ELb1ELb0ELb0ELb1EN3c104HalfENS1_7complexIfEEEEv12SSMParamsBwd,@function
        .size           _Z25selective_scan_bwd_kernelI32Selective_Scan_bwd_kernel_traitsILi128ELi16ELb1ELb1ELb0ELb0ELb1EN3c104HalfENS1_7complexIfEEEEv12SSMParamsBwd,(.L_x_14509 - _Z25selective_scan_bwd_kernelI32Selective_Scan_bwd_kernel_traitsILi128ELi16ELb1ELb1ELb0ELb0ELb1EN3c104HalfENS1_7complexIfEEEEv12SSMParamsBwd)
        .other          _Z25selective_scan_bwd_kernelI32Selective_Scan_bwd_kernel_traitsILi128ELi16ELb1ELb1ELb0ELb0ELb1EN3c104HalfENS1_7complexIfEEEEv12SSMParamsBwd,@"STO_CUDA_ENTRY STV_DEFAULT"
_Z25selective_scan_bwd_kernelI32Selective_Scan_bwd_kernel_traitsILi128ELi16ELb1ELb1ELb0ELb0ELb1EN3c104HalfENS1_7complexIfEEEEv12SSMParamsBwd:
.text._Z25selective_scan_bwd_kernelI32Selective_Scan_bwd_kernel_traitsILi128ELi16ELb1ELb1ELb0ELb0ELb1EN3c104HalfENS1_7complexIfEEEEv12SSMParamsBwd:
        /* <DEDUP_REMOVED lines=44> */
[----:B------:R-:W-:Y:S02]  /*02c0*/  UISETP.NE.U32.AND UP1, UPT, URZ, UR24, UPT ;  /* 0x000000183f00728c */ /* 0x000fe4000bf25070 */
[----:B------:R-:W-:-:S02]  /*02d0*/  UIMAD UR16, UR22, UR7, UR5 ;  /* 0x00000007161072a4 */ /* 0x000fc4000f8e0205 */
[----:B------:R-:W-:Y:S02]  /*02e0*/  UISETP.NE.AND.EX UP1, UPT, URZ, UR25, UPT, UP1 ;  /* 0x000000193f00728c */ /* 0x000fe4000bf25310 */
[----:B------:R-:W-:Y:S02]  /*02f0*/  UISETP.NE.U32.AND UP2, UPT, URZ, UR28, UPT ;  /* 0x0000001c3f00728c */ /* 0x000fe4000bf45070 */
[----:B------:R-:W-:Y:S02]  /*0300*/  UIMAD UR20, UR23, UR18, URZ ;  /* 0x00000012171472a4 */ /* 0x000fe4000f8e023f */
[----:B------:R-:W-:Y:S02]  /*0310*/  UISETP.NE.AND.EX UP2, UPT, URZ, UR29, UPT, UP2 ;  /* 0x0000001d3f00728c */ /* 0x000fe4000bf45320 */
[----:B------:R-:W-:Y:S01]  /*0320*/  UIADD3 UR9, UR9, UR4, URZ ;  /* 0x0000000409097290 */ /* 0x000fe2000fffe03f */
[----:B0-----:R-:W2:Y:S01]  /*0330*/  MUFU.RCP R0, R0 ;  /* 0x0000000000007308 */ /* 0x001ea20000001000 */
[----:B------:R-:W-:-:S02]  /*0340*/  UIMAD.WIDE.U32 UR12, UR22, UR18, URZ ;  /* 0x00000012160c72a5 */ /* 0x000fc4000f8e003f */
[----:B------:R-:W-:Y:S02]  /*0350*/  UMOV UR4, URZ ;  /* 0x0000003f00047c82 */ /* 0x000fe40008000000 */
[----:B------:R-:W-:Y:S02]  /*0360*/  UIMAD UR20, UR22, UR19, UR20 ;  /* 0x00000013161472a4 */ /* 0x000fe4000f8e0214 */
[----:B------:R-:W-:Y:S02]  /*0370*/  @UP1 ULEA UR30, UP3, UR10, UR24, 0x2 ;  /* 0x000000180a1e1291 */ /* 0x000fe4000f86103f */
[----:B------:R-:W-:Y:S02]  /*0380*/  ULDC.64 UR18, c[0x0][0x190] ;  /* 0x0000640000127ab9 */ /* 0x000fe40000000a00 */
[----:B------:R-:W-:Y:S02]  /*0390*/  UIMAD.WIDE.U32 UR14, UR22, UR6, URZ ;  /* 0x00000006160e72a5 */ /* 0x000fe4000f8e003f */
[----:B------:R-:W-:-:S02]  /*03a0*/  UIMAD.WIDE.U32 UR6, UR22, UR18, URZ ;  /* 0x00000012160672a5 */ /* 0x000fc4000f8e003f */
[----:B------:R-:W-:Y:S01]  /*03b0*/  UIMAD UR18, UR23, UR18, URZ ;  /* 0x00000012171272a4 */ /* 0x000fe2000f8e023f */
[----:B--2---:R-:W-:Y:S01]  /*03c0*/  IADD3 R2, R0, 0xffffffe, RZ ;  /* 0x0ffffffe00027810 */ /* 0x004fe20007ffe0ff */
[----:B------:R-:W-:Y:S01]  /*03d0*/  @UP1 ULEA.HI.X UR31, UR10, UR25, UR11, 0x2, UP3 ;  /* 0x000000190a1f1291 */ /* 0x000fe200098f140b */
[----:B------:R-:W-:Y:S01]  /*03e0*/  IABS R0, UR10 ;  /* 0x0000000a00007c13 */ /* 0x000fe20008000000 */
[----:B------:R-:W-:Y:S02]  /*03f0*/  @UP2 ULEA UR32, UP1, UR10, UR28, 0x2 ;  /* 0x0000001c0a202291 */ /* 0x000fe4000f82103f */
[----:B------:R-:W-:Y:S01]  /*0400*/  ULDC.64 UR24, c[0x0][0x1d8] ;  /* 0x0000760000187ab9 */ /* 0x000fe20000000a00 */
[----:B------:R-:W0:Y:S01]  /*0410*/  F2I.FTZ.U32.TRUNC.NTZ R2, R2 ;  /* 0x0000000200027305 */ /* 0x000e22000021f000 */
[----:B------:R-:W1:Y:S01]  /*0420*/  R2UR UR21, R0 ;  /* 0x00000000001573c2 */ /* 0x000e6200000e0000 */
[----:B------:R-:W-:Y:S02]  /*0430*/  UIMAD UR18, UR22, UR19, UR18 ;  /* 0x00000013161272a4 */ /* 0x000fe4000f8e0212 */
[----:B------:R-:W-:-:S02]  /*0440*/  UMOV UR33, URZ ;  /* 0x0000003f00217c82 */ /* 0x000fc40008000000 */
[----:B------:R-:W-:Y:S02]  /*0450*/  @UP2 ULEA.HI.X UR33, UR10, UR29, UR11, 0x2, UP1 ;  /* 0x0000001d0a212291 */ /* 0x000fe400088f140b */
[----:B------:R-:W-:Y:S02]  /*0460*/  UIMAD UR19, UR11, UR24, URZ ;  /* 0x000000180b1372a4 */ /* 0x000fe4000f8e023f */
[----:B------:R-:W-:Y:S02]  /*0470*/  UIMAD.WIDE.U32 UR8, UR10, UR24, UR8 ;  /* 0x000000180a0872a5 */ /* 0x000fe4000f8e0008 */
[----:B------:R-:W-:Y:S02]  /*0480*/  ULDC.64 UR28, c[0x0][0x1e8] ;  /* 0x00007a00001c7ab9 */ /* 0x000fe40000000a00 */
[----:B------:R-:W-:Y:S01]  /*0490*/  UIADD3 UR15, UR15, UR16, URZ ;  /* 0x000000100f0f7290 */ /* 0x000fe2000fffe03f */
[----:B0-----:R-:W0:Y:S01]  /*04a0*/  R2UR UR5, R2 ;  /* 0x00000000020573c2 */ /* 0x001e2200000e0000 */
[----:B------:R-:W-:-:S02]  /*04b0*/  UIMAD UR16, UR11, UR28, URZ ;  /* 0x0000001c0b1072a4 */ /* 0x000fc4000f8e023f */
[----:B------:R-:W-:Y:S02]  /*04c0*/  UIMAD UR19, UR10, UR25, UR19 ;  /* 0x000000190a1372a4 */ /* 0x000fe4000f8e0213 */
[----:B------:R-:W-:Y:S02]  /*04d0*/  UIMAD UR29, UR10, UR29, UR16 ;  /* 0x0000001d0a1d72a4 */ /* 0x000fe4000f8e0210 */
[----:B------:R-:W-:Y:S02]  /*04e0*/  ULDC.64 UR36, c[0x0][0x240] ;  /* 0x0000900000247ab9 */ /* 0x000fe40000000a00 */
[----:B------:R-:W-:Y:S02]  /*04f0*/  ULDC UR38, c[0x0][0x178] ;  /* 0x00005e0000267ab9 */ /* 0x000fe40000000800 */
[----:B------:R-:W-:Y:S02]  /*0500*/  UIADD3 UR7, UR7, UR18, URZ ;  /* 0x0000001207077290 */ /* 0x000fe4000fffe03f */
[----:B0-----:R-:W-:-:S04]  /*0510*/  UIADD3 UR17, URZ, -UR5, URZ ;  /* 0x800000053f117290 */ /* 0x001fc8000fffe03f */
[----:B------:R-:W-:-:S04]  /*0520*/  UIMAD UR17, UR17, UR34, URZ ;  /* 0x00000022111172a4 */ /* 0x000fc8000f8e023f */
[----:B------:R-:W-:Y:S02]  /*0530*/  UIMAD.WIDE.U32 UR4, UR5, UR17, UR4 ;  /* 0x00000011050472a5 */ /* 0x000fe4000f8e0004 */
[----:B------:R-:W-:Y:S02]  /*0540*/  UIMAD.WIDE.U32 UR16, UR10, UR28, UR14 ;  /* 0x0000001c0a1072a5 */ /* 0x000fe4000f8e000e */
[----:B-1----:R-:W-:Y:S02]  /*0550*/  UIMAD.WIDE.U32 UR4, UR5, UR21, URZ ;  /* 0x00000015050472a5 */ /* 0x002fe4000f8e003f */
[----:B------:R-:W-:Y:S02]  /*0560*/  ULDC.64 UR14, c[0x0][0x280] ;  /* 0x0000a000000e7ab9 */ /* 0x000fe40000000a00 */
[----:B------:R-:W-:-:S03]  /*0570*/  ULDC UR28, c[0x0][0x174] ;  /* 0x00005d00001c7ab9 */ /* 0x000fc60000000800 */
        /* <DEDUP_REMOVED lines=8> */
[----:B------:R-:W-:Y:S02]  /*0600*/  USHF.R.S32.HI UR25, URZ, 0x1f, UR20 ;  /* 0x0000001f3f197899 */ /* 0x000fe40008011414 */
[----:B------:R-:W-:Y:S02]  /*0610*/  UMOV UR4, UR12 ;  /* 0x0000000c00047c82 */ /* 0x000fe40008000000 */
[----:B------:R-:W-:Y:S02]  /*0620*/  UIMAD.WIDE.U32 UR4, UR10, UR14, UR4 ;  /* 0x0000000e0a0472a5 */ /* 0x000fe4000f8e0004 */
[----:B------:R-:W-:-:S02]  /*0630*/  UIADD3 UR14, UP2, UR20, UR8, URZ ;  /* 0x00000008140e7290 */ /* 0x000fc4000ff5e03f */
        /* <DEDUP_REMOVED lines=39> */
[----:B------:R-:W-:Y:S02]  /*08b0*/  ULEA.HI.X UR20, UR20, UR7, UR18, 0x1, UP2 ;  /* 0x0000000714147291 */ /* 0x000fe400090f0c12 */
[----:B------:R-:W-:Y:S02]  /*08c0*/  ULDC.64 UR28, c[0x0][0x260] ;  /* 0x00009800001c7ab9 */ /* 0x000fe40000000a00 */
[----:B------:R-:W-:-:S02]  /*08d0*/  ULDC UR7, c[0x0][0x16c] ;  /* 0x00005b0000077ab9 */ /* 0x000fc40000000800 */
[----:B------:R-:W-:Y:S02]  /*08e0*/  @UP0 UIMAD UR6, UR6, UR7, URZ ;  /* 0x00000007060602a4 */ /* 0x000fe4000f8e023f */
[----:B------:R-:W-:Y:S02]  /*08f0*/  UMOV UR5, URZ ;  /* 0x0000003f00057c82 */ /* 0x000fe40008000000 */
[----:B------:R-:W-:Y:S02]  /*0900*/  @UP0 UMOV UR7, 0x10 ;  /* 0x0000001000070882 */ /* 0x000fe40000000000 */
[----:B------:R-:W-:-:S07]  /*0910*/  @UP0 UIMAD.WIDE UR28, UR6, UR7, UR28 ;  /* 0x00000007061c02a5 */ /* 0x000fce000f8e021c */
        /* <DEDUP_REMOVED lines=11> */
[----:B------:R-:W-:Y:S01]  /*09d0*/  UMOV UR6, URZ ;  /* 0x0000003f00067c82 */ /* 0x000fe20008000000 */
[----:B0--3--:R-:W-:-:S04]  /*09e0*/  SHF.R.S32.HI R3, RZ, 0x1f, R104 ;  /* 0x0000001fff037819 */ /* 0x009fc80000011468 */
[----:B------:R-:W-:-:S04]  /*09f0*/  LEA.HI R3, R3, R104, RZ, 0x5 ;  /* 0x0000006803037211 */ /* 0x000fc800078f28ff */
[----:B----4-:R-:W-:Y:S02]  /*0a00*/  SHF.R.S32.HI R100, RZ, 0x5, R3 ;  /* 0x00000005ff647819 */ /* 0x010fe40000011403 */
.L_x_3161:
        /* <DEDUP_REMOVED lines=34> */
[----:B------:R0:W3:Y:S04]  /*0c30*/  LDG.E.128 R36, [R2.64] ;  /* 0x0000001a02247981 */ /* 0x0000e8000c1e1d00 */
[----:B------:R0:W4:Y:S01]  /*0c40*/  LDG.E.128 R12, [R2.64+0x200] ;  /* 0x0002001a020c7981 */ /* 0x000122000c1e1d00 */
        /* <DEDUP_REMOVED lines=14> */
[----:B0-----:R-:W-:Y:S01]  /*0d30*/  MOV R2, UR7 ;  /* 0x0000000700027c02 */ /* 0x001fe20008000f00 */
[----:B------:R-:W-:-:S03]  /*0d40*/  ULDC.64 UR36, c[0x0][0x208] ;  /* 0x0000820000247ab9 */ /* 0x000fc60000000a00 */
[----:B------:R-:W-:Y:S01]  /*0d50*/  MOV R3, UR8 ;  /* 0x0000000800037c02 */ /* 0x000fe20008000f00 */
[----:B------:R-:W-:-:S04]  /*0d60*/  ULDC.64 UR8, c[0x0][0x200] ;  /* 0x0000800000087ab9 */ /* 0x000fc80000000a00 */
[----:B------:R-:W-:Y:S01]  /*0d70*/  IMAD.WIDE R2, R99, 0x10, R2 ;  /* 0x0000001063027825 */ /* 0x000fe200078e0202 */
[----:B---3--:R-:W-:Y:S04]  /*0d80*/  STS.128 [R98.X16], R36 ;  /* 0x0000002462007388 */ /* 0x008fe8000000cc00 */
[----:B----4-:R-:W-:Y:S01]  /*0d90*/  STS.128 [R98.X16+0x200], R12 ;  /* 0x0002000c62007388 */ /* 0x010fe2000000cc00 */
[----:B------:R-:W-:-:S06]  /*0da0*/  NOP ;  /* 0x0000000000007918 */ /* 0x000fcc0000000000 */
[----:B------:R-:W0:Y:S04]  /*0db0*/  LDS.128 R28, [R45.X16] ;  /* 0x000000002d1c7984 */ /* 0x000e28000000cc00 */
[----:B------:R-:W-:Y:S04]  /*0dc0*/  LDS.128 R24, [R45.X16+0x10] ;  /* 0x000010002d187984 */ /* 0x000fe8000000cc00 */
[----:B------:R-:W-:Y:S06]  /*0dd0*/  BAR.SYNC.DEFER_BLOCKING 0x0 ;  /* 0x0000000000007b1d */ /* 0x000fec0000010000 */
[----:B------:R3:W4:Y:S04]  /*0de0*/  LDG.E.128 R40, [R2.64] ;  /* 0x0000001a02287981 */ /* 0x000728000c1e1d00 */
[----:B------:R3:W5:Y:S01]  /*0df0*/  LDG.E.128 R48, [R2.64+0x200] ;  /* 0x0002001a02307981 */ /* 0x000762000c1e1d00 */
        /* <DEDUP_REMOVED lines=12> */
[--C-:B0-----:R-:W-:Y:S01]  /*0ec0*/  HADD2.F32 R46, -RZ, R28.reuse.H0_H0 ;  /* 0x2000001cff2e7230 */ /* 0x101fe20000004100 */
[----:B------:R-:W-:Y:S02]  /*0ed0*/  ULDC.64 UR36, c[0x0][0x2f0] ;  /* 0x0000bc0000247ab9 */ /* 0x000fe40000000a00 */
[----:B------:R-:W-:Y:S01]  /*0ee0*/  MOV R3, UR8 ;  /* 0x0000000800037c02 */ /* 0x000fe20008000f00 */
[----:B------:R-:W-:Y:S01]  /*0ef0*/  HADD2.F32 R47, -RZ, R28.H1_H1 ;  /* 0x3000001cff2f7230 */ /* 0x000fe20000004100 */
[----:B------:R-:W-:-:S03]  /*0f00*/  ULDC.64 UR8, c[0x0][0x2e8] ;  /* 0x0000ba0000087ab9 */ /* 0x000fc60000000a00 */
[----:B------:R-:W-:Y:S01]  /*0f10*/  IMAD.WIDE R2, R99, 0x10, R2 ;  /* 0x0000001063027825 */ /* 0x000fe200078e0202 */
[----:B----4-:R-:W-:Y:S04]  /*0f20*/  STS.128 [R98.X16], R40 ;  /* 0x0000002862007388 */ /* 0x010fe8000000cc00 */
[----:B-----5:R0:W-:Y:S01]  /*0f30*/  STS.128 [R98.X16+0x200], R48 ;  /* 0x0002003062007388 */ /* 0x0201e2000000cc00 */
[----:B------:R-:W-:-:S06]  /*0f40*/  NOP ;  /* 0x0000000000007918 */ /* 0x000fcc0000000000 */
[----:B------:R-:W3:Y:S04]  /*0f50*/  LDS.128 R36, [R45.X16] ;  /* 0x000000002d247984 */ /* 0x000ee8000000cc00 */
[----:B------:R-:W4:Y:S04]  /*0f60*/  LDS.128 R12, [R45.X16+0x10] ;  /* 0x000010002d0c7984 */ /* 0x000f28000000cc00 */
[----:B------:R-:W-:Y:S06]  /*0f70*/  BAR.SYNC.DEFER_BLOCKING 0x0 ;  /* 0x0000000000007b1d */ /* 0x000fec0000010000 */
[----:B--2---:R5:W2:Y:S04]  /*0f80*/  LDG.E.128 R16, [R2.64] ;  /* 0x0000001a02107981 */ /* 0x004aa8000c1e1d00 */
[----:B------:R5:W2:Y:S01]  /*0f90*/  LDG.E.128 R20, [R2.64+0x200] ;  /* 0x0002001a02147981 */ /* 0x000aa2000c1e1d00 */
[----:B0-----:R-:W-:Y:S01]  /*0fa0*/  MOV R48, c[0x0][0x16c] ;  /* 0x00005b0000307a02 */ /* 0x001fe20000000f00 */
[----:B------:R-:W-:Y:S01]  /*0fb0*/  HADD2.F32 R53, -RZ, R31.H0_H0 ;  /* 0x2000001fff357230 */ /* 0x000fe20000004100 */
[----:B------:R-:W-:Y:S01]  /*0fc0*/  UIMAD UR7, UR23, UR8, URZ ;  /* 0x00000008170772a4 */ /* 0x000fe2000f8e023f */
[--C-:B---3--:R-:W-:Y:S01]  /*0fd0*/  HADD2.F32 R44, -RZ, R36.reuse.H0_H0 ;  /* 0x20000024ff2c7230 */ /* 0x108fe20000004100 */
[----:B------:R-:W-:Y:S01]  /*0fe0*/  ISETP.GE.AND P1, PT, R48, 0x1, PT ;  /* 0x000000013000780c */ /* 0x000fe20003f26270 */
[----:B------:R-:W-:Y:S01]  /*0ff0*/  HADD2.F32 R36, -RZ, R36.H1_H1 ;  /* 0x30000024ff247230 */ /* 0x000fe20000004100 */
[----:B------:R-:W-:Y:S01]  /*1000*/  UIMAD UR7, UR22, UR9, UR7 ;  /* 0x00000009160772a4 */ /* 0x000fe2000f8e0207 */
        /* <DEDUP_REMOVED lines=8> */
[----:B-----5:R-:W-:Y:S01]  /*1090*/  FMUL.FTZ R3, R41, -1.4426950216293334961 ;  /* 0xbfb8aa3b29037820 */ /* 0x020fe20000410000 */
[--C-:B------:R-:W-:Y:S01]  /*10a0*/  HADD2.F32 R62, -RZ, R39.reuse.H0_H0 ;  /* 0x20000027ff3e7230 */ /* 0x100fe20000004100 */
[----:B------:R-:W-:Y:S01]  /*10b0*/  FMUL.FTZ R37, R60, -1.4426950216293334961 ;  /* 0xbfb8aa3b3c257820 */ /* 0x000fe20000410000 */
[----:B------:R-:W-:Y:S01]  /*10c0*/  HADD2.F32 R63, -RZ, R39.H1_H1 ;  /* 0x30000027ff3f7230 */ /* 0x000fe20000004100 */
[----:B------:R-:W-:Y:S01]  /*10d0*/  FMUL.FTZ R38, R61, -1.4426950216293334961 ;  /* 0xbfb8aa3b3d267820 */ /* 0x000fe20000410000 */
[----:B------:R-:W-:Y:S01]  /*10e0*/  HADD2.F32 R52, -RZ, R31.H1_H1 ;  /* 0x3000001fff347230 */ /* 0x000fe20000004100 */
[----:B------:R-:W-:Y:S01]  /*10f0*/  FMUL.FTZ R42, R62, -1.4426950216293334961 ;  /* 0xbfb8aa3b3e2a7820 */ /* 0x000fe20000410000 */
[----:B------:R-:W3:Y:S01]  /*1100*/  MUFU.EX2 R33, R33 ;  /* 0x0000002100217308 */ /* 0x000ee20000000800 */
[--C-:B------:R-:W-:Y:S01]  /*1110*/  HADD2.F32 R49, -RZ, R29.reuse.H0_H0 ;  /* 0x2000001dff317230 */ /* 0x100fe20000004100 */
[----:B------:R-:W-:Y:S01]  /*1120*/  FMUL.FTZ R39, R63, -1.4426950216293334961 ;  /* 0xbfb8aa3b3f277820 */ /* 0x000fe20000410000 */
[----:B----4-:R-:W-:Y:S01]  /*1130*/  HADD2.F32 R64, -RZ, R12.H0_H0 ;  /* 0x2000000cff407230 */ /* 0x010fe20000004100 */
[----:B------:R-:W-:Y:S01]  /*1140*/  UIMAD.WIDE.U32 UR8, UR22, UR8, UR34 ;  /* 0x00000008160872a5 */ /* 0x000fe2000f8e0022 */
[----:B------:R-:W-:Y:S01]  /*1150*/  HADD2.F32 R48, -RZ, R29.H1_H1 ;  /* 0x3000001dff307230 */ /* 0x000fe20000004100 */
[----:B------:R-:W-:Y:S01]  /*1160*/  ISETP.NE.U32.AND P0, PT, RZ, c[0x0][0x270], PT ;  /* 0x00009c00ff007a0c */ /* 0x000fe20003f05070 */
[--C-:B------:R-:W-:Y:S01]  /*1170*/  HADD2.F32 R55, -RZ, R24.reuse.H0_H0 ;  /* 0x20000018ff377230 */ /* 0x100fe20000004100 */
[----:B------:R-:W4:Y:S01]  /*1180*/  MUFU.EX2 R34, R34 ;  /* 0x0000002200227308 */ /* 0x000f220000000800 */
[----:B0-----:R-:W-:Y:S01]  /*1190*/  FADD.FTZ R0, R0, 1 ;  /* 0x3f80000000007421 */ /* 0x001fe20000010000 */
[----:B------:R-:W-:Y:S01]  /*11a0*/  HADD2.F32 R54, -RZ, R24.H1_H1 ;  /* 0x30000018ff367230 */ /* 0x000fe20000004100 */
[----:B------:R-:W-:Y:S01]  /*11b0*/  UIADD3 UR9, UR9, UR7, URZ ;  /* 0x0000000709097290 */ /* 0x000fe2000fffe03f */
[--C-:B------:R-:W-:Y:S01]  /*11c0*/  HADD2.F32 R51, -RZ, R30.reuse.H0_H0 ;  /* 0x2000001eff337230 */ /* 0x100fe20000004100 */
[----:B------:R-:W-:Y:S01]  /*11d0*/  UIMAD UR7, UR11, UR36, URZ ;  /* 0x000000240b0772a4 */ /* 0x000fe2000f8e023f */
[----:B------:R-:W-:Y:S01]  /*11e0*/  HADD2.F32 R50, -RZ, R30.H1_H1 ;  /* 0x3000001eff327230 */ /* 0x000fe20000004100 */
[----:B------:R-:W-:Y:S01]  /*11f0*/  FMUL.FTZ R30, R64, -1.4426950216293334961 ;  /* 0xbfb8aa3b401e7820 */ /* 0x000fe20000410000 */
[----:B------:R-:W0:Y:S01]  /*1200*/  MUFU.EX2 R35, R3 ;  /* 0x0000000300237308 */ /* 0x000e220000000800 */
[----:B---3--:R-:W-:Y:S01]  /*1210*/  FADD.FTZ R2, R33, 1 ;  /* 0x3f80000021027421 */ /* 0x008fe20000010000 */
[----:B------:R-:W-:Y:S01]  /*1220*/  HADD2.F32 R76, -RZ, R12.H1_H1 ;  /* 0x3000000cff4c7230 */ /* 0x000fe20000004100 */
[----:B------:R-:W-:Y:S01]  /*1230*/  UIMAD UR7, UR10, UR37, UR7 ;  /* 0x000000250a0772a4 */ /* 0x000fe2000f8e0207 */
[----:B------:R-:W-:Y:S01]  /*1240*/  HADD2.F32 R80, -RZ, R13.H0_H0 ;  /* 0x2000000dff507230 */ /* 0x000fe20000004100 */
[----:B------:R-:W-:Y:S01]  /*1250*/  UIMAD.WIDE.U32 UR8, UR10, UR36, UR8 ;  /* 0x000000240a0872a5 */ /* 0x000fe2000f8e0008 */
[----:B------:R-:W-:Y:S01]  /*1260*/  HADD2.F32 R65, -RZ, R25.H0_H0 ;  /* 0x20000019ff417230 */ /* 0x000fe20000004100 */
[----:B------:R-:W-:Y:S01]  /*1270*/  FMUL.FTZ R12, R76, -1.4426950216293334961 ;  /* 0xbfb8aa3b4c0c7820 */ /* 0x000fe20000410000 */
[----:B------:R3:W5:Y:S01]  /*1280*/  MUFU.RCP R67, R0 ;  /* 0x0000000000437308 */ /* 0x0007620000001000 */
[----:B----4-:R-:W-:Y:S01]  /*1290*/  FADD.FTZ R34, R34, 1 ;  /* 0x3f80000022227421 */ /* 0x010fe20000010000 */
[--C-:B------:R-:W-:Y:S01]  /*12a0*/  HADD2.F32 R59, -RZ, R74.reuse.H0_H0 ;  /* 0x2000004aff3b7230 */ /* 0x100fe20000004100 */
[----:B------:R-:W-:Y:S01]  /*12b0*/  ULDC.64 UR36, c[0x0][0x338] ;  /* 0x0000ce0000247ab9 */ /* 0x000fe20000000a00 */
[----:B------:R-:W-:Y:S01]  /*12c0*/  HADD2.F32 R82, -RZ, R74.H1_H1 ;  /* 0x3000004aff527230 */ /* 0x000fe20000004100 */
[----:B------:R-:W-:Y:S01]  /*12d0*/  UIADD3 UR9, UR9, UR7, URZ ;  /* 0x0000000709097290 */ /* 0x000fe2000fffe03f */
[----:B------:R-:W-:Y:S01]  /*12e0*/  HADD2.F32 R84, -RZ, R75.H1_H1 ;  /* 0x3000004bff547230 */ /* 0x000fe20000004100 */
[----:B------:R-:W-:Y:S01]  /*12f0*/  ULEA UR7, UP0, UR8, UR36, 0x1 ;  /* 0x0000002408077291 */ /* 0x000fe2000f80083f */
[----:B------:R-:W4:Y:S01]  /*1300*/  MUFU.EX2 R37, R37 ;  /* 0x0000002500257308 */ /* 0x000f220000000800 */
[----:B0-----:R-:W-:Y:S01]  /*1310*/  FADD.FTZ R35, R35, 1 ;  /* 0x3f80000023237421 */ /* 0x001fe20000010000 */
[----:B---3--:R-:W-:Y:S01]  /*1320*/  HADD2.F32 R0, -RZ, R72.H0_H0 ;  /* 0x20000048ff007230 */ /* 0x008fe20000004100 */
[----:B------:R-:W-:Y:S01]  /*1330*/  ULEA.HI.X UR8, UR8, UR37, UR9, 0x1, UP0 ;  /* 0x0000002508087291 */ /* 0x000fe200080f0c09 */
[--C-:B------:R-:W-:Y:S01]  /*1340*/  HADD2.F32 R108, -RZ, R14.reuse.H0_H0 ;  /* 0x2000000eff6c7230 */ /* 0x100fe20000004100 */
[----:B------:R-:W-:Y:S01]  /*1350*/  ISETP.NE.AND.EX P0, PT, RZ, c[0x0][0x274], PT, P0 ;  /* 0x00009d00ff007a0c */ /* 0x000fe20003f05300 */
[----:B------:R-:W-:-:S02]  /*1360*/  HADD2.F32 R110, -RZ, R14.H1_H1 ;  /* 0x3000000eff6e7230 */ /* 0x000fc40000004100 */
[----:B------:R0:W3:Y:S01]  /*1370*/  MUFU.RCP R79, R2 ;  /* 0x00000002004f7308 */ /* 0x0000e20000001000 */
[----:B-----5:R-:W-:Y:S01]  /*1380*/  FMUL.FTZ R33, R44, R67 ;  /* 0x000000432c217220 */ /* 0x020fe20000410000 */
[--C-:B------:R-:W-:Y:S02]  /*1390*/  HADD2.F32 R113, -RZ, R15.reuse.H0_H0 ;  /* 0x2000000fff717230 */ /* 0x100fe40000004100 */
[----:B------:R-:W-:Y:S01]  /*13a0*/  HADD2.F32 R115, -RZ, R15.H1_H1 ;  /* 0x3000000fff737230 */ /* 0x000fe20000004100 */
[----:B------:R-:W-:Y:S01]  /*13b0*/  FMUL.FTZ R3, R46, R33 ;  /* 0x000000212e037220 */ /* 0x000fe20000410000 */
[----:B------:R-:W-:Y:S02]  /*13c0*/  HADD2.F32 R14, -RZ, R69.H0_H0 ;  /* 0x20000045ff0e7230 */ /* 0x000fe40000004100 */
[----:B------:R-:W5:Y:S01]  /*13d0*/  MUFU.EX2 R38, R38 ;  /* 0x0000002600267308 */ /* 0x000f620000000800 */
[----:B----4-:R-:W-:Y:S01]  /*13e0*/  FADD.FTZ R37, R37, 1 ;  /* 0x3f80000025257421 */ /* 0x010fe20000010000 */
[----:B0-----:R-:W-:Y:S01]  /*13f0*/  HADD2.F32 R2, -RZ, R72.H1_H1 ;  /* 0x30000048ff027230 */ /* 0x001fe20000004100 */
[----:B------:R-:W-:Y:S01]  /*1400*/  FFMA.FTZ R43, R3, R0, R106 ;  /* 0x00000000032b7223 */ /* 0x000fe2000001006a */
[----:B------:R-:W-:-:S02]  /*1410*/  HADD2.F32 R106, -RZ, R13.H1_H1 ;  /* 0x3000000dff6a7230 */ /* 0x000fc40000004100 */
[----:B------:R-:W-:Y:S02]  /*1420*/  HADD2.F32 R13, -RZ, R68.H0_H0 ;  /* 0x20000044ff0d7230 */ /* 0x000fe40000004100 */
[----:B------:R-:W0:Y:S01]  /*1430*/  MUFU.RCP R83, R34 ;  /* 0x0000002200537308 */ /* 0x000e220000001000 */
[----:B---3--:R-:W-:-:S04]  /*1440*/  FMUL.FTZ R28, R36, R79 ;  /* 0x0000004f241c7220 */ /* 0x008fc80000410000 */
[----:B------:R-:W-:-:S03]  /*1450*/  FMUL.FTZ R0, R47, R28 ;  /* 0x0000001c2f007220 */ /* 0x000fc60000410000 */
[----:B------:R3:W4:Y:S01]  /*1460*/  MUFU.EX2 R57, R42 ;  /* 0x0000002a00397308 */ /* 0x0007220000000800 */
[----:B-----5:R-:W-:Y:S01]  /*1470*/  FADD.FTZ R31, R38, 1 ;  /* 0x3f800000261f7421 */ /* 0x020fe20000010000 */
[----:B------:R-:W-:Y:S01]  /*1480*/  HADD2.F32 R38, -RZ, R26.H1_H1 ;  /* 0x3000001aff267230 */ /* 0x000fe20000004100 */
[----:B------:R-:W-:-:S05]  /*1490*/  FFMA.FTZ R43, R0, R2, R43 ;  /* 0x00000002002b7223 */ /* 0x000fca000001002b */
[----:B------:R5:W1:Y:S01]  /*14a0*/  MUFU.RCP R78, R35 ;  /* 0x00000023004e7308 */ /* 0x000a620000001000 */
[----:B0-----:R-:W-:Y:S01]  /*14b0*/  FMUL.FTZ R34, R40, R83 ;  /* 0x0000005328227220 */ /* 0x001fe20000410000 */
[----:B---3--:R-:W-:-:S03]  /*14c0*/  HADD2.F32 R42, -RZ, R73.H0_H0 ;  /* 0x20000049ff2a7230 */ /* 0x008fc60000004100 */
[----:B------:R-:W-:-:S03]  /*14d0*/  FMUL.FTZ R2, R49, R34 ;  /* 0x0000002231027220 */ /* 0x000fc60000410000 */
[----:B------:R0:W-:Y:S01]  /*14e0*/  MUFU.RCP R87, R37 ;  /* 0x0000002500577308 */ /* 0x0001e20000001000 */
[----:B----4-:R-:W-:Y:S01]  /*14f0*/  FADD.FTZ R24, R57, 1 ;  /* 0x3f80000039187421 */ /* 0x010fe20000010000 */
[----:B-----5:R-:W-:Y:S01]  /*1500*/  HADD2.F32 R35, -RZ, R73.H1_H1 ;  /* 0x30000049ff237230 */ /* 0x020fe20000004100 */
[----:B------:R-:W-:Y:S01]  /*1510*/  FFMA.FTZ R43, R2, R42, R43 ;  /* 0x0000002a022b7223 */ /* 0x000fe2000001002b */
[----:B------:R-:W-:-:S04]  /*1520*/  HADD2.F32 R42, -RZ, R26.H0_H0 ;  /* 0x2000001aff2a7230 */ /* 0x000fc80000004100 */
[----:B------:R-:W3:Y:S01]  /*1530*/  MUFU.RCP R88, R31 ;  /* 0x0000001f00587308 */ /* 0x000ee20000001000 */
[----:B-1----:R-:W-:Y:S01]  /*1540*/  FMUL.FTZ R29, R41, R78 ;  /* 0x0000004e291d7220 */ /* 0x002fe20000410000 */
[----:B0-----:R-:W-:-:S03]  /*1550*/  HADD2.F32 R37, -RZ, R27.H0_H0 ;  /* 0x2000001bff257230 */ /* 0x001fc60000004100 */
[----:B------:R-:W-:-:S03]  /*1560*/  FMUL.FTZ R56, R48, R29 ;  /* 0x0000001d30387220 */ /* 0x000fc60000410000 */
[----:B------:R-:W0:Y:S01]  /*1570*/  MUFU.EX2 R39, R39 ;  /* 0x0000002700277308 */ /* 0x000e220000000800 */
[----:B------:R-:W-:Y:S01]  /*1580*/  FFMA.FTZ R58, R56, R35, R43 ;  /* 0x00000023383a7223 */ /* 0x000fe2000001002b */
[----:B------:R-:W-:Y:S01]  /*1590*/  HADD2.F32 R43, -RZ, R25.H1_H1 ;  /* 0x30000019ff2b7230 */ /* 0x000fe20000004100 */
[----:B------:R-:W-:Y:S01]  /*15a0*/  FADD.FTZ R25, -R67, 1 ;  /* 0x3f80000043197421 */ /* 0x000fe20000010100 */
[----:B------:R-:W-:Y:S01]  /*15b0*/  HADD2.F32 R35, -RZ, R27.H1_H1 ;  /* 0x3000001bff237230 */ /* 0x000fe20000004100 */
[----:B------:R-:W-:Y:S02]  /*15c0*/  FADD.FTZ R27, -R83, 1 ;  /* 0x3f800000531b7421 */ /* 0x000fe40000010100 */
[----:B------:R-:W-:Y:S01]  /*15d0*/  FFMA.FTZ R77, R44, R25, 1 ;  /* 0x3f8000002c4d7423 */ /* 0x000fe20000010019 */
[----:B------:R1:W4:Y:S01]  /*15e0*/  MUFU.RCP R91, R24 ;  /* 0x00000018005b7308 */ /* 0x0003220000001000 */
[----:B---3--:R-:W-:Y:S02]  /*15f0*/  FMUL.FTZ R31, R61, R88 ;  /* 0x000000583d1f7220 */ /* 0x008fe40000410000 */
[----:B------:R-:W-:-:S02]  /*1600*/  FADD.FTZ R25, -R79, 1 ;  /* 0x3f8000004f197421 */ /* 0x000fc40000010100 */
[----:B------:R-:W-:Y:S01]  /*1610*/  FFMA.FTZ R85, R40, R27, 1 ;  /* 0x3f80000028557423 */ /* 0x000fe2000001001b */
[----:B------:R-:W-:Y:S01]  /*1620*/  HADD2.F32 R27, -RZ, R75.H0_H0 ;  /* 0x2000004bff1b7230 */ /* 0x000fe20000004100 */
[----:B------:R-:W-:Y:S01]  /*1630*/  FFMA.FTZ R81, R36, R25, 1 ;  /* 0x3f80000024517423 */ /* 0x000fe20000010019 */
[----:B------:R3:W5:Y:S01]  /*1640*/  MUFU.EX2 R66, R30 ;  /* 0x0000001e00427308 */ /* 0x0007620000000800 */
[----:B-1----:R-:W-:Y:S02]  /*1650*/  FMUL.FTZ R24, R80, -1.4426950216293334961 ;  /* 0xbfb8aa3b50187820 */ /* 0x002fe40000410000 */
[----:B0-----:R-:W-:Y:S02]  /*1660*/  FADD.FTZ R39, R39, 1 ;  /* 0x3f80000027277421 */ /* 0x001fe40000010000 */
[----:B------:R-:W-:-:S03]  /*1670*/  FADD.FTZ R25, -R87, 1 ;  /* 0x3f80000057197421 */ /* 0x000fc60000010100 */
[----:B------:R0:W1:Y:S01]  /*1680*/  MUFU.EX2 R26, R12 ;  /* 0x0000000c001a7308 */ /* 0x0000620000000800 */
[----:B---3--:R-:W-:Y:S02]  /*1690*/  FMUL.FTZ R30, R60, R87 ;  /* 0x000000573c1e7220 */ /* 0x008fe40000410000 */
[----:B----4-:R-:W-:Y:S02]  /*16a0*/  FMUL.FTZ R36, R62, R91 ;  /* 0x0000005b3e247220 */ /* 0x010fe40000410000 */
[----:B------:R-:W-:Y:S02]  /*16b0*/  FMUL.FTZ R57, R51, R30 ;  /* 0x0000001e33397220 */ /* 0x000fe40000410000 */
[----:B------:R-:W-:Y:S01]  /*16c0*/  FFMA.FTZ R86, R60, R25, 1 ;  /* 0x3f8000003c567423 */ /* 0x000fe20000010019 */
[----:B------:R-:W3:Y:S01]  /*16d0*/  MUFU.EX2 R44, R24 ;  /* 0x00000018002c7308 */ /* 0x000ee20000000800 */
[----:B------:R-:W-:Y:S02]  /*16e0*/  FFMA.FTZ R59, R57, R59, R58 ;  /* 0x0000003b393b7223 */ /* 0x000fe4000001003a */
[----:B------:R-:W-:-:S02]  /*16f0*/  FMUL.FTZ R58, R50, R31 ;  /* 0x0000001f323a7220 */ /* 0x000fc40000410000 */
[----:B-----5:R-:W-:Y:S02]  /*1700*/  FADD.FTZ R66, R66, 1 ;  /* 0x3f80000042427421 */ /* 0x020fe40000010000 */
[----:B------:R-:W-:Y:S01]  /*1710*/  FFMA.FTZ R40, R58, R82, R59 ;  /* 0x000000523a287223 */ /* 0x000fe2000001003b */
[----:B------:R-:W4:Y:S01]  /*1720*/  MUFU.RCP R96, R39 ;  /* 0x0000002700607308 */ /* 0x000f220000001000 */
[----:B------:R-:W-:Y:S02]  /*1730*/  FMUL.FTZ R59, R53, R36 ;  /* 0x00000024353b7220 */ /* 0x000fe40000410000 */
[----:B0-----:R-:W-:Y:S02]  /*1740*/  FADD.FTZ R12, -R78, 1 ;  /* 0x3f8000004e0c7421 */ /* 0x001fe40000010100 */
[----:B------:R-:W-:Y:S02]  /*1750*/  FFMA.FTZ R89, R59, R27, R40 ;  /* 0x0000001b3b597223 */ /* 0x000fe40000010028 */
[----:B-1----:R-:W-:Y:S01]  /*1760*/  FADD.FTZ R40, R26, 1 ;  /* 0x3f8000001a287421 */ /* 0x002fe20000010000 */
[----:B------:R-:W0:Y:S01]  /*1770*/  MUFU.RCP R95, R66 ;  /* 0x00000042005f7308 */ /* 0x000e220000001000 */
[----:B---3--:R-:W-:-:S02]  /*1780*/  FADD.FTZ R44, R44, 1 ;  /* 0x3f8000002c2c7421 */ /* 0x008fc40000010000 */
[----:B------:R-:W-:Y:S02]  /*1790*/  FFMA.FTZ R82, R41, R12, 1 ;  /* 0x3f80000029527423 */ /* 0x000fe4000001000c */
[----:B------:R-:W-:Y:S02]  /*17a0*/  FADD.FTZ R12, -R88, 1 ;  /* 0x3f800000580c7421 */ /* 0x000fe40000010100 */
[----:B------:R-:W-:Y:S01]  /*17b0*/  FADD.FTZ R41, -R91, 1 ;  /* 0x3f8000005b297421 */ /* 0x000fe20000010100 */
[----:B------:R0:W1:Y:S01]  /*17c0*/  MUFU.RCP R103, R40 ;  /* 0x0000002800677308 */ /* 0x0000620000001000 */
[----:B----4-:R-:W-:Y:S02]  /*17d0*/  FMUL.FTZ R39, R63, R96 ;  /* 0x000000603f277220 */ /* 0x010fe40000410000 */
[----:B------:R-:W-:Y:S02]  /*17e0*/  FFMA.FTZ R90, R61, R12, 1 ;  /* 0x3f8000003d5a7423 */ /* 0x000fe4000001000c */
[----:B------:R-:W-:-:S02]  /*17f0*/  FMUL.FTZ R60, R52, R39 ;  /* 0x00000027343c7220 */ /* 0x000fc40000410000 */
[----:B------:R-:W-:Y:S01]  /*1800*/  FFMA.FTZ R94, R62, R41, 1 ;  /* 0x3f8000003e5e7423 */ /* 0x000fe20000010029 */
[----:B------:R-:W3:Y:S01]  /*1810*/  MUFU.RCP R109, R44 ;  /* 0x0000002c006d7308 */ /* 0x000ee20000001000 */
[----:B0-----:R-:W-:Y:S02]  /*1820*/  FMUL.FTZ R40, R64, R95 ;  /* 0x0000005f40287220 */ /* 0x001fe40000410000 */
[----:B------:R-:W-:Y:S02]  /*1830*/  FFMA.FTZ R84, R60, R84, R89 ;  /* 0x000000543c547223 */ /* 0x000fe40000010059 */
[----:B------:R-:W-:Y:S02]  /*1840*/  FMUL.FTZ R61, R55, R40 ;  /* 0x00000028373d7220 */ /* 0x000fe40000410000 */
[----:B------:R-:W-:Y:S02]  /*1850*/  FADD.FTZ R12, -R96, 1 ;  /* 0x3f800000600c7421 */ /* 0x000fe40000010100 */
[----:B-1----:R-:W-:-:S02]  /*1860*/  FMUL.FTZ R41, R76, R103 ;  /* 0x000000674c297220 */ /* 0x002fc40000410000 */
[----:B------:R-:W-:Y:S02]  /*1870*/  FFMA.FTZ R102, R63, R12, 1 ;  /* 0x3f8000003f667423 */ /* 0x000fe4000001000c */
[----:B------:R-:W-:Y:S02]  /*1880*/  FMUL.FTZ R62, R54, R41 ;  /* 0x00000029363e7220 */ /* 0x000fe40000410000 */
[----:B------:R-:W-:Y:S02]  /*1890*/  FMUL.FTZ R12, R108, -1.4426950216293334961 ;  /* 0xbfb8aa3b6c0c7820 */ /* 0x000fe40000410000 */
[----:B---3--:R-:W-:Y:S02]  /*18a0*/  FMUL.FTZ R44, R80, R109 ;  /* 0x0000006d502c7220 */ /* 0x008fe40000410000 */
[----:B------:R-:W-:Y:S02]  /*18b0*/  FADD.FTZ R15, -R109, 1 ;  /* 0x3f8000006d0f7421 */ /* 0x000fe40000010100 */
[----:B------:R-:W-:-:S02]  /*18c0*/  FMUL.FTZ R63, R65, R44 ;  /* 0x0000002c413f7220 */ /* 0x000fc40000410000 */
[----:B------:R-:W-:Y:S01]  /*18d0*/  FFMA.FTZ R111, R80, R15, 1 ;  /* 0x3f800000506f7423 */ /* 0x000fe2000001000f */
[----:B--2---:R0:W-:Y:S04]  /*18e0*/  STS.128 [R98.X16], R16 ;  /* 0x0000001062007388 */ /* 0x0041e8000000cc00 */
[----:B------:R1:W-:Y:S01]  /*18f0*/  STS.128 [R98.X16+0x200], R20 ;  /* 0x0002001462007388 */ /* 0x0003e2000000cc00 */
[----:B------:R-:W-:-:S06]  /*1900*/  NOP ;  /* 0x0000000000007918 */ /* 0x000fcc0000000000 */
[----:B------:R-:W2:Y:S01]  /*1910*/  LDS.128 R24, [R45.X16] ;  /* 0x000000002d187984 */ /* 0x000ea2000000cc00 */
[----:B0-----:R-:W-:Y:S01]  /*1920*/  FFMA.FTZ R17, R61, R13, R84 ;  /* 0x0000000d3d117223 */ /* 0x001fe20000010054 */
[----:B------:R-:W-:Y:S01]  /*1930*/  HADD2.F32 R18, -RZ, R68.H1_H1 ;  /* 0x30000044ff127230 */ /* 0x000fe20000004100 */
[----:B------:R-:W-:Y:S01]  /*1940*/  FADD.FTZ R13, -R95, 1 ;  /* 0x3f8000005f0d7421 */ /* 0x000fe20000010100 */
[----:B-1----:R0:W-:Y:S01]  /*1950*/  MUFU.EX2 R23, R12 ;  /* 0x0000000c00177308 */ /* 0x0021e20000000800 */
[----:B------:R-:W-:Y:S02]  /*1960*/  FMUL.FTZ R16, R106, -1.4426950216293334961 ;  /* 0xbfb8aa3b6a107820 */ /* 0x000fe40000410000 */
[----:B------:R-:W-:Y:S02]  /*1970*/  FFMA.FTZ R97, R64, R13, 1 ;  /* 0x3f80000040617423 */ /* 0x000fe4000001000d */
[----:B------:R-:W-:Y:S02]  /*1980*/  FADD.FTZ R13, -R103, 1 ;  /* 0x3f800000670d7421 */ /* 0x000fe40000010100 */
[----:B------:R-:W-:Y:S01]  /*1990*/  FFMA.FTZ R18, R62, R18, R17 ;  /* 0x000000123e127223 */ /* 0x000fe20000010011 */
[----:B------:R1:W3:Y:S01]  /*19a0*/  MUFU.EX2 R19, R16 ;  /* 0x0000001000137308 */ /* 0x0002e20000000800 */
[----:B------:R-:W-:-:S02]  /*19b0*/  FFMA.FTZ R107, R76, R13, 1 ;  /* 0x3f8000004c6b7423 */ /* 0x000fc4000001000d */
[----:B------:R-:W-:Y:S02]  /*19c0*/  FFMA.FTZ R116, R63, R14, R18 ;  /* 0x0000000e3f747223 */ /* 0x000fe40000010012 */
[----:B0-----:R-:W0:Y:S01]  /*19d0*/  LDS.128 R12, [R45.X16+0x10] ;  /* 0x000010002d0c7984 */ /* 0x001e22000000cc00 */
[----:B------:R-:W-:Y:S02]  /*19e0*/  FMUL.FTZ R17, R113, -1.4426950216293334961 ;  /* 0xbfb8aa3b71117820 */ /* 0x000fe40000410000 */
[----:B-1----:R-:W-:Y:S02]  /*19f0*/  FMUL.FTZ R16, R110, -1.4426950216293334961 ;  /* 0xbfb8aa3b6e107820 */ /* 0x002fe40000410000 */
[----:B------:R-:W1:Y:S01]  /*1a00*/  MUFU.EX2 R114, R17 ;  /* 0x0000001100727308 */ /* 0x000e620000000800 */
[----:B---3--:R-:W-:-:S07]  /*1a10*/  FADD.FTZ R22, R19, 1 ;  /* 0x3f80000013167421 */ /* 0x008fce0000010000 */
[----:B------:R-:W3:Y:S01]  /*1a20*/  MUFU.EX2 R112, R16 ;  /* 0x0000001000707308 */ /* 0x000ee20000000800 */
[--C-:B--2---:R-:W-:Y:S02]  /*1a30*/  HADD2.F32 R64, -RZ, R24.reuse.H0_H0 ;  /* 0x20000018ff407230 */ /* 0x104fe40000004100 */
[----:B------:R-:W-:Y:S01]  /*1a40*/  HADD2.F32 R66, -RZ, R24.H1_H1 ;  /* 0x30000018ff427230 */ /* 0x000fe20000004100 */
[----:B------:R-:W-:Y:S01]  /*1a50*/  FMUL.FTZ R24, R115, -1.4426950216293334961 ;  /* 0xbfb8aa3b73187820 */ /* 0x000fe20000410000 */
[--C-:B------:R-:W-:Y:S01]  /*1a60*/  HADD2.F32 R84, -RZ, R26.reuse.H0_H0 ;  /* 0x2000001aff547230 */ /* 0x100fe20000004100 */
[----:B-1----:R-:W-:Y:S01]  /*1a70*/  FADD.FTZ R114, R114, 1 ;  /* 0x3f80000072727421 */ /* 0x002fe20000010000 */
[----:B------:R-:W-:Y:S01]  /*1a80*/  HADD2.F32 R89, -RZ, R26.H1_H1 ;  /* 0x3000001aff597230 */ /* 0x000fe20000004100 */
[----:B------:R-:W-:Y:S01]  /*1a90*/  FMUL.FTZ R46, R46, R64 ;  /* 0x000000402e2e7220 */ /* 0x000fe20000410000 */
[----:B------:R1:W2:Y:S01]  /*1aa0*/  MUFU.EX2 R26, R24 ;  /* 0x00000018001a7308 */ /* 0x0002a20000000800 */
[----:B------:R-:W-:Y:S01]  /*1ab0*/  HADD2.F32 R93, -RZ, R27.H1_H1 ;  /* 0x3000001bff5d7230 */ /* 0x000fe20000004100 */
[----:B------:R-:W-:Y:S01]  /*1ac0*/  FMUL.FTZ R20, R51, R84 ;  /* 0x0000005433147220 */ /* 0x000fe20000410000 */
[--C-:B------:R-:W-:Y:S01]  /*1ad0*/  HADD2.F32 R76, -RZ, R25.reuse.H0_H0 ;  /* 0x20000019ff4c7230 */ /* 0x100fe20000004100 */
[----:B---3--:R-:W-:Y:S01]  /*1ae0*/  FADD.FTZ R112, R112, 1 ;  /* 0x3f80000070707421 */ /* 0x008fe20000010000 */
[----:B------:R-:W-:Y:S01]  /*1af0*/  HADD2.F32 R80, -RZ, R25.H1_H1 ;  /* 0x30000019ff507230 */ /* 0x000fe20000004100 */
[----:B------:R-:W-:Y:S01]  /*1b00*/  FMUL.FTZ R21, R52, R93 ;  /* 0x0000005d34157220 */ /* 0x000fe20000410000 */
[----:B------:R-:W-:Y:S01]  /*1b10*/  HADD2.F32 R92, -RZ, R27.H0_H0 ;  /* 0x2000001bff5c7230 */ /* 0x000fe20000004100 */
[----:B------:R3:W4:Y:S01]  /*1b20*/  MUFU.RCP R25, R22 ;  /* 0x0000001600197308 */ /* 0x0007220000001000 */
[----:B-1----:R-:W-:-:S02]  /*1b30*/  FADD.FTZ R24, R23, 1 ;  /* 0x3f80000017187421 */ /* 0x002fc40000010000 */
[----:B------:R-:W-:Y:S02]  /*1b40*/  FMUL.FTZ R21, R96, R21 ;  /* 0x0000001560157220 */ /* 0x000fe40000410000 */
[----:B------:R-:W-:Y:S01]  /*1b50*/  FMUL.FTZ R87, R87, R20 ;  /* 0x0000001457577220 */ /* 0x000fe20000410000 */
[----:B0-----:R-:W-:Y:S01]  /*1b60*/  HADD2.F32 R51, -RZ, R13.H0_H0 ;  /* 0x2000000dff337230 */ /* 0x001fe20000004100 */
[----:B------:R-:W-:Y:S01]  /*1b70*/  FMUL.FTZ R18, R49, R76 ;  /* 0x0000004c31127220 */ /* 0x000fe20000410000 */
[----:B------:R-:W0:Y:S01]  /*1b80*/  MUFU.RCP R27, R24 ;  /* 0x00000018001b7308 */ /* 0x000e220000001000 */
[----:B--2---:R-:W-:Y:S01]  /*1b90*/  FADD.FTZ R45, R26, 1 ;  /* 0x3f8000001a2d7421 */ /* 0x004fe20000010000 */
[----:B------:R-:W-:Y:S01]  /*1ba0*/  HADD2.F32 R49, -RZ, R12.H0_H0 ;  /* 0x2000000cff317230 */ /* 0x000fe20000004100 */
[----:B------:R-:W-:Y:S01]  /*1bb0*/  FMUL.FTZ R17, R48, R80 ;  /* 0x0000005030117220 */ /* 0x000fe20000410000 */
[--C-:B------:R-:W-:Y:S01]  /*1bc0*/  HADD2.F32 R48, -RZ, R8.reuse.H1_H1 ;  /* 0x30000008ff307230 */ /* 0x100fe20000004100 */
[----:B------:R-:W-:Y:S01]  /*1bd0*/  FMUL.FTZ R16, R47, R66 ;  /* 0x000000422f107220 */ /* 0x000fe20000410000 */
[----:B------:R-:W-:Y:S01]  /*1be0*/  HADD2.F32 R47, -RZ, R8.H0_H0 ;  /* 0x20000008ff2f7230 */ /* 0x000fe20000004100 */
[----:B------:R-:W-:Y:S01]  /*1bf0*/  FMUL.FTZ R102, R21, R102 ;  /* 0x0000006615667220 */ /* 0x000fe20000410000 */
[----:B------:R-:W-:Y:S01]  /*1c00*/  MUFU.RCP R114, R114 ;  /* 0x0000007200727308 */ /* 0x000fe20000001000 */
[----:B---3--:R-:W-:Y:S01]  /*1c10*/  FMUL.FTZ R22, R87, R86 ;  /* 0x0000005657167220 */ /* 0x008fe20000410000 */
[----:B------:R-:W-:Y:S01]  /*1c20*/  MOV R8, UR7 ;  /* 0x0000000700087c02 */ /* 0x000fe20008000f00 */
[----:B------:R-:W-:Y:S01]  /*1c30*/  FMUL.FTZ R46, R67, R46 ;  /* 0x0000002e432e7220 */ /* 0x000fe20000410000 */
[----:B------:R-:W-:Y:S01]  /*1c40*/  HADD2.F32 R67, -RZ, R14.H0_H0 ;  /* 0x2000000eff437230 */ /* 0x000fe20000004100 */
[----:B------:R-:W-:-:S02]  /*1c50*/  FMUL.FTZ R18, R83, R18 ;  /* 0x0000001253127220 */ /* 0x000fc40000410000 */
[----:B------:R-:W-:Y:S01]  /*1c60*/  FMUL.FTZ R17, R78, R17 ;  /* 0x000000114e117220 */ /* 0x000fe20000410000 */
[----:B------:R-:W1:Y:S01]  /*1c70*/  MUFU.RCP R21, R112 ;  /* 0x0000007000157308 */ /* 0x000e620000001000 */
[----:B------:R-:W-:Y:S01]  /*1c80*/  FMUL.FTZ R20, R53, R92 ;  /* 0x0000005c35147220 */ /* 0x000fe20000410000 */
[----:B------:R-:W-:Y:S01]  /*1c90*/  HADD2.F32 R53, -RZ, R13.H1_H1 ;  /* 0x3000000dff357230 */ /* 0x000fe20000004100 */
[----:B------:R-:W-:Y:S01]  /*1ca0*/  FMUL.FTZ R16, R79, R16 ;  /* 0x000000104f107220 */ /* 0x000fe20000410000 */
[----:B------:R-:W-:Y:S01]  /*1cb0*/  HADD2.F32 R78, -RZ, R14.H1_H1 ;  /* 0x3000000eff4e7230 */ /* 0x000fe20000004100 */
[----:B------:R-:W-:Y:S01]  /*1cc0*/  FMUL.FTZ R18, R18, R85 ;  /* 0x0000005512127220 */ /* 0x000fe20000410000 */
[--C-:B------:R-:W-:Y:S01]  /*1cd0*/  HADD2.F32 R85, -RZ, R15.reuse.H1_H1 ;  /* 0x3000000fff557230 */ /* 0x100fe20000004100 */
[----:B------:R-:W-:Y:S01]  /*1ce0*/  FMUL.FTZ R17, R17, R82 ;  /* 0x0000005211117220 */ /* 0x000fe20000410000 */
[----:B------:R2:W3:Y:S01]  /*1cf0*/  MUFU.RCP R86, R45 ;  /* 0x0000002d00567308 */ /* 0x0004e20000001000 */
[----:B------:R-:W-:Y:S01]  /*1d00*/  FMUL.FTZ R81, R16, R81 ;  /* 0x0000005110517220 */ /* 0x000fe20000410000 */
[----:B------:R-:W-:Y:S01]  /*1d10*/  HADD2.F32 R82, -RZ, R15.H0_H0 ;  /* 0x2000000fff527230 */ /* 0x000fe20000004100 */
[----:B----4-:R-:W-:-:S02]  /*1d20*/  FADD.FTZ R13, -R25, 1 ;  /* 0x3f800000190d7421 */ /* 0x010fc40000010100 */
[----:B------:R-:W-:Y:S02]  /*1d30*/  FMUL.FTZ R16, R43, R53 ;  /* 0x000000352b107220 */ /* 0x000fe40000410000 */
[----:B0-----:R-:W-:Y:S02]  /*1d40*/  FADD.FTZ R15, -R27, 1 ;  /* 0x3f8000001b0f7421 */ /* 0x001fe40000010100 */
[----:B------:R-:W-:Y:S01]  /*1d50*/  FMUL.FTZ R24, R42, R67 ;  /* 0x000000432a187220 */ /* 0x000fe20000410000 */
[----:B--2---:R-:W-:Y:S01]  /*1d60*/  HADD2.F32 R45, -RZ, R9.H0_H0 ;  /* 0x20000009ff2d7230 */ /* 0x004fe20000004100 */
[----:B------:R-:W-:Y:S01]  /*1d70*/  FMUL.FTZ R19, R50, R89 ;  /* 0x0000005932137220 */ /* 0x000fe20000410000 */
[----:B------:R-:W-:Y:S01]  /*1d80*/  HADD2.F32 R50, -RZ, R12.H1_H1 ;  /* 0x3000000cff327230 */ /* 0x000fe20000004100 */
[----:B------:R-:W-:Y:S02]  /*1d90*/  FFMA.FTZ R13, R106, R13, 1 ;  /* 0x3f8000006a0d7423 */ /* 0x000fe4000001000d */
[----:B------:R-:W-:-:S02]  /*1da0*/  FMUL.FTZ R16, R25, R16 ;  /* 0x0000001019107220 */ /* 0x000fc40000410000 */
[----:B------:R-:W-:Y:S02]  /*1db0*/  FFMA.FTZ R15, R108, R15, 1 ;  /* 0x3f8000006c0f7423 */ /* 0x000fe4000001000f */
[----:B------:R-:W-:Y:S02]  /*1dc0*/  FMUL.FTZ R26, R38, R78 ;  /* 0x0000004e261a7220 */ /* 0x000fe40000410000 */
[----:B------:R-:W-:Y:S02]  /*1dd0*/  FMUL.FTZ R24, R27, R24 ;  /* 0x000000181b187220 */ /* 0x000fe40000410000 */
[----:B------:R-:W-:Y:S02]  /*1de0*/  FMUL.FTZ R12, R55, R49 ;  /* 0x00000031370c7220 */ /* 0x000fe40000410000 */
[----:B------:R-:W-:Y:S01]  /*1df0*/  FMUL.FTZ R52, R106, R25 ;  /* 0x000000196a347220 */ /* 0x000fe20000410000 */
[----:B------:R-:W-:Y:S01]  /*1e00*/  HADD2.F32 R106, -RZ, R71.H1_H1 ;  /* 0x30000047ff6a7230 */ /* 0x000fe20000004100 */
[----:B-1----:R-:W-:-:S02]  /*1e10*/  FADD.FTZ R25, -R21, 1 ;  /* 0x3f80000015197421 */ /* 0x002fc40000010100 */
[----:B------:R-:W-:Y:S02]  /*1e20*/  FMUL.FTZ R55, R108, R27 ;  /* 0x0000001b6c377220 */ /* 0x000fe40000410000 */
[----:B------:R-:W-:Y:S02]  /*1e30*/  FMUL.FTZ R79, R110, R21 ;  /* 0x000000156e4f7220 */ /* 0x000fe40000410000 */
[----:B------:R-:W-:Y:S02]  /*1e40*/  FMUL.FTZ R26, R21, R26 ;  /* 0x0000001a151a7220 */ /* 0x000fe40000410000 */
[----:B------:R-:W-:Y:S02]  /*1e50*/  FMUL.FTZ R13, R16, R13 ;  /* 0x0000000d100d7220 */ /* 0x000fe40000410000 */
[----:B------:R-:W-:Y:S02]  /*1e60*/  FMUL.FTZ R15, R24, R15 ;  /* 0x0000000f180f7220 */ /* 0x000fe40000410000 */
[----:B------:R-:W-:-:S02]  /*1e70*/  FMUL.FTZ R54, R54, R50 ;  /* 0x0000003236367220 */ /* 0x000fc40000410000 */
[----:B------:R-:W-:Y:S02]  /*1e80*/  FMUL.FTZ R14, R65, R51 ;  /* 0x00000033410e7220 */ /* 0x000fe40000410000 */
[----:B------:R-:W-:Y:S02]  /*1e90*/  FADD.FTZ R16, -R114, 1 ;  /* 0x3f80000072107421 */ /* 0x000fe40000010100 */
[----:B------:R-:W-:Y:S02]  /*1ea0*/  FMUL.FTZ R21, R37, R82 ;  /* 0x0000005225157220 */ /* 0x000fe40000410000 */
[----:B---3--:R-:W-:Y:S02]  /*1eb0*/  FADD.FTZ R24, -R86, 1 ;  /* 0x3f80000056187421 */ /* 0x008fe40000010100 */
[----:B------:R-:W-:Y:S02]  /*1ec0*/  FMUL.FTZ R27, R35, R85 ;  /* 0x00000055231b7220 */ /* 0x000fe40000410000 */
[----:B------:R-:W-:-:S02]  /*1ed0*/  FMUL.FTZ R19, R88, R19 ;  /* 0x0000001358137220 */ /* 0x000fc40000410000 */
[----:B------:R-:W-:Y:S02]  /*1ee0*/  FMUL.FTZ R91, R91, R20 ;  /* 0x000000145b5b7220 */ /* 0x000fe40000410000 */
[----:B------:R-:W-:Y:S02]  /*1ef0*/  FMUL.FTZ R12, R95, R12 ;  /* 0x0000000c5f0c7220 */ /* 0x000fe40000410000 */
[----:B------:R-:W-:Y:S02]  /*1f00*/  FMUL.FTZ R54, R103, R54 ;  /* 0x0000003667367220 */ /* 0x000fe40000410000 */
[----:B------:R-:W-:Y:S02]  /*1f10*/  FMUL.FTZ R14, R109, R14 ;  /* 0x0000000e6d0e7220 */ /* 0x000fe40000410000 */
[----:B------:R-:W-:Y:S02]  /*1f20*/  FFMA.FTZ R25, R110, R25, 1 ;  /* 0x3f8000006e197423 */ /* 0x000fe40000010019 */
[----:B------:R-:W-:-:S02]  /*1f30*/  FFMA.FTZ R16, R113, R16, 1 ;  /* 0x3f80000071107423 */ /* 0x000fc40000010010 */
[----:B------:R-:W-:Y:S02]  /*1f40*/  FMUL.FTZ R21, R114, R21 ;  /* 0x0000001572157220 */ /* 0x000fe40000410000 */
[----:B------:R-:W-:Y:S02]  /*1f50*/  FFMA.FTZ R24, R115, R24, 1 ;  /* 0x3f80000073187423 */ /* 0x000fe40000010018 */
[----:B------:R-:W-:Y:S02]  /*1f60*/  FMUL.FTZ R27, R86, R27 ;  /* 0x0000001b561b7220 */ /* 0x000fe40000410000 */
[----:B------:R-:W-:Y:S01]  /*1f70*/  FMUL.FTZ R20, R46, R77 ;  /* 0x0000004d2e147220 */ /* 0x000fe20000410000 */
[----:B------:R-:W-:Y:S01]  /*1f80*/  HADD2.F32 R46, -RZ, R9.H1_H1 ;  /* 0x30000009ff2e7230 */ /* 0x000fe20000004100 */
[----:B------:R-:W-:Y:S01]  /*1f90*/  FMUL.FTZ R19, R19, R90 ;  /* 0x0000005a13137220 */ /* 0x000fe20000410000 */
[----:B------:R-:W-:Y:S01]  /*1fa0*/  MOV R9, UR8 ;  /* 0x0000000800097c02 */ /* 0x000fe20008000f00 */
[----:B------:R-:W-:Y:S01]  /*1fb0*/  FMUL.FTZ R23, R91, R94 ;  /* 0x0000005e5b177220 */ /* 0x000fe20000410000 */
[----:B------:R-:W-:Y:S01]  /*1fc0*/  F2FP.PACK_AB R20, R81, R20 ;  /* 0x000000145114723e */ /* 0x000fe200000000ff */
[----:B------:R-:W-:Y:S01]  /*1fd0*/  FMUL.FTZ R12, R12, R97 ;  /* 0x000000610c0c7220 */ /* 0x000fe20000410000 */
[----:B------:R-:W-:Y:S01]  /*1fe0*/  F2FP.PACK_AB R22, R19, R22 ;  /* 0x000000161316723e */ /* 0x000fe200000000ff */
[----:B------:R-:W-:Y:S01]  /*1ff0*/  FMUL.FTZ R107, R54, R107 ;  /* 0x0000006b366b7220 */ /* 0x000fe20000410000 */
[----:B------:R-:W-:Y:S01]  /*2000*/  F2FP.PACK_AB R23, R102, R23 ;  /* 0x000000176617723e */ /* 0x000fe200000000ff */
[----:B------:R-:W-:Y:S01]  /*2010*/  FMUL.FTZ R14, R14, R111 ;  /* 0x0000006f0e0e7220 */ /* 0x000fe20000410000 */
[----:B------:R-:W-:Y:S01]  /*2020*/  LEA R97, R101, R32, 0x1 ;  /* 0x0000002065617211 */ /* 0x000fe200078e08ff */
[----:B------:R-:W-:Y:S01]  /*2030*/  FMUL.FTZ R26, R26, R25 ;  /* 0x000000191a1a7220 */ /* 0x000fe20000410000 */
[----:B------:R-:W-:Y:S01]  /*2040*/  HADD2.F32 R32, -RZ, R70.H0_H0 ;  /* 0x20000046ff207230 */ /* 0x000fe20000004100 */
[----:B------:R-:W-:Y:S01]  /*2050*/  FMUL.FTZ R16, R21, R16 ;  /* 0x0000001015107220 */ /* 0x000fe20000410000 */
[----:B------:R-:W-:Y:S01]  /*2060*/  F2FP.PACK_AB R21, R17, R18 ;  /* 0x000000121115723e */ /* 0x000fe200000000ff */
[----:B------:R-:W-:Y:S01]  /*2070*/  BAR.SYNC.DEFER_BLOCKING 0x0 ;  /* 0x0000000000007b1d */ /* 0x000fe20000010000 */
[----:B------:R-:W-:Y:S01]  /*2080*/  FMUL.FTZ R27, R27, R24 ;  /* 0x000000181b1b7220 */ /* 0x000fe20000410000 */
[----:B------:R-:W-:Y:S01]  /*2090*/  F2FP.PACK_AB R24, R107, R12 ;  /* 0x0000000c6b18723e */ /* 0x000fe200000000ff */
[----:B------:R-:W-:Y:S01]  /*20a0*/  HADD2.F32 R12, -RZ, R69.H1_H1 ;  /* 0x30000045ff0c7230 */ /* 0x000fe20000004100 */
[----:B------:R-:W-:Y:S01]  /*20b0*/  F2FP.PACK_AB R25, R13, R14 ;  /* 0x0000000e0d19723e */ /* 0x000fe200000000ff */
[----:B------:R-:W-:Y:S01]  /*20c0*/  FMUL.FTZ R65, R43, R52 ;  /* 0x000000342b417220 */ /* 0x000fe20000410000 */
[----:B------:R-:W-:Y:S01]  /*20d0*/  F2FP.PACK_AB R26, R26, R15 ;  /* 0x0000000f1a1a723e */ /* 0x000fe200000000ff */
[----:B------:R-:W-:Y:S01]  /*20e0*/  FMUL.FTZ R77, R42, R55 ;  /* 0x000000372a4d7220 */ /* 0x000fe20000410000 */
[----:B------:R-:W-:Y:S01]  /*20f0*/  F2FP.PACK_AB R27, R27, R16 ;  /* 0x000000101b1b723e */ /* 0x000fe200000000ff */
[----:B------:R-:W-:Y:S01]  /*2100*/  FFMA.FTZ R116, R65, R12, R116 ;  /* 0x0000000c41747223 */ /* 0x000fe20000010074 */
[----:B------:R-:W-:Y:S01]  /*2110*/  HADD2.F32 R42, -RZ, R11.H1_H1 ;  /* 0x3000000bff2a7230 */ /* 0x000fe20000004100 */
[----:B------:R-:W-:Y:S01]  /*2120*/  FMUL.FTZ R81, R38, R79 ;  /* 0x0000004f26517220 */ /* 0x000fe20000410000 */
[----:B------:R-:W-:Y:S01]  /*2130*/  HADD2.F32 R38, -RZ, R5.H1_H1 ;  /* 0x30000005ff267230 */ /* 0x000fe20000004100 */
[----:B------:R-:W-:Y:S01]  /*2140*/  FFMA.FTZ R32, R77, R32, R116 ;  /* 0x000000204d207223 */ /* 0x000fe20000010074 */
[--C-:B------:R-:W-:Y:S01]  /*2150*/  HADD2.F32 R43, -RZ, R10.reuse.H0_H0 ;  /* 0x2000000aff2b7230 */ /* 0x100fe20000004100 */
[----:B------:R-:W-:Y:S01]  /*2160*/  FMUL.FTZ R114, R113, R114 ;  /* 0x0000007271727220 */ /* 0x000fe20000410000 */
[----:B------:R-:W-:Y:S01]  /*2170*/  HADD2.F32 R10, -RZ, R10.H1_H1 ;  /* 0x3000000aff0a7230 */ /* 0x000fe20000004100 */
[----:B------:R-:W-:-:S02]  /*2180*/  FMUL.FTZ R86, R115, R86 ;  /* 0x0000005673567220 */ /* 0x000fc40000410000 */
[----:B------:R-:W-:Y:S01]  /*2190*/  FMUL.FTZ R83, R37, R114 ;  /* 0x0000007225537220 */ /* 0x000fe20000410000 */
[----:B------:R-:W-:Y:S01]  /*21a0*/  HADD2.F32 R37, -RZ, R5.H0_H0 ;  /* 0x20000005ff257230 */ /* 0x000fe20000004100 */
[----:B------:R-:W-:Y:S01]  /*21b0*/  FMUL.FTZ R87, R35, R86 ;  /* 0x0000005623577220 */ /* 0x000fe20000410000 */
[----:B------:R0:W-:Y:S04]  /*21c0*/  STS.128 [R97.X16], R20 ;  /* 0x0000001461007388 */ /* 0x0001e8000000cc00 */
[----:B------:R-:W-:Y:S01]  /*21d0*/  STS.128 [R97.X16+0x10], R24 ;  /* 0x0000101861007388 */ /* 0x000fe2000000cc00 */
[----:B------:R-:W-:-:S06]  /*21e0*/  NOP ;  /* 0x0000000000007918 */ /* 0x000fcc0000000000 */
[----:B------:R-:W1:Y:S04]  /*21f0*/  LDS.128 R12, [R98.X16] ;  /* 0x00000000620c7984 */ /* 0x000e68000000cc00 */
[----:B------:R-:W2:Y:S01]  /*2200*/  LDS.128 R16, [R98.X16+0x200] ;  /* 0x0002000062107984 */ /* 0x000ea2000000cc00 */
[----:B0-----:R-:W-:Y:S02]  /*2210*/  HADD2.F32 R21, -RZ, R70.H1_H1 ;  /* 0x30000046ff157230 */ /* 0x001fe40000004100 */
[----:B------:R-:W-:Y:S02]  /*2220*/  HADD2.F32 R20, -RZ, R11.H0_H0 ;  /* 0x2000000bff147230 */ /* 0x000fe40000004100 */
[----:B------:R-:W-:Y:S01]  /*2230*/  HADD2.F32 R11, -RZ, R71.H0_H0 ;  /* 0x20000047ff0b7230 */ /* 0x000fe20000004100 */
[----:B------:R-:W-:Y:S01]  /*2240*/  FFMA.FTZ R32, R81, R21, R32 ;  /* 0x0000001551207223 */ /* 0x000fe20000010020 */
[----:B------:R-:W-:-:S03]  /*2250*/  HADD2.F32 R21, -RZ, R4.H1_H1 ;  /* 0x30000004ff157230 */ /* 0x000fc60000004100 */
[----:B------:R-:W-:Y:S01]  /*2260*/  FFMA.FTZ R32, R83, R11, R32 ;  /* 0x0000000b53207223 */ /* 0x000fe20000010020 */
[----:B------:R-:W-:Y:S01]  /*2270*/  HADD2.F32 R11, -RZ, R4.H0_H0 ;  /* 0x20000004ff0b7230 */ /* 0x000fe20000004100 */
[----:B------:R-:W-:Y:S01]  /*2280*/  IMAD.WIDE R4, R99, 0x10, R8 ;  /* 0x0000001063047825 */ /* 0x000fe200078e0208 */
[--C-:B------:R-:W-:Y:S02]  /*2290*/  HADD2.F32 R8, -RZ, R6.reuse.H0_H0 ;  /* 0x20000006ff087230 */ /* 0x100fe40000004100 */
[--C-:B------:R-:W-:Y:S01]  /*22a0*/  HADD2.F32 R9, -RZ, R7.reuse.H0_H0 ;  /* 0x20000007ff097230 */ /* 0x100fe20000004100 */
[----:B------:R-:W-:Y:S01]  /*22b0*/  FFMA.FTZ R106, R87, R106, R32 ;  /* 0x0000006a576a7223 */ /* 0x000fe20000010020 */
[----:B------:R-:W-:Y:S02]  /*22c0*/  HADD2.F32 R6, -RZ, R6.H1_H1 ;  /* 0x30000006ff067230 */ /* 0x000fe40000004100 */
[----:B------:R-:W-:Y:S01]  /*22d0*/  HADD2.F32 R7, -RZ, R7.H1_H1 ;  /* 0x30000007ff077230 */ /* 0x000fe20000004100 */
[----:B-1----:R0:W-:Y:S04]  /*22e0*/  STG.E.128 [R4.64], R12 ;  /* 0x0000000c04007986 */ /* 0x0021e8000c101d1a */
[----:B--2---:R0:W-:Y:S01]  /*22f0*/  STG.E.128 [R4.64+0x200], R16 ;  /* 0x0002001004007986 */ /* 0x0041e2000c101d1a */
[----:B------:R-:W-:Y:S05]  /*2300*/  @!P0 BRA `(.L_x_3058) ;  /* 0x0000030000008947 */ /* 0x000fea0003800000 */
[----:B------:R-:W-:Y:S01]  /*2310*/  BAR.SYNC.DEFER_BLOCKING 0x0 ;  /* 0x0000000000007b1d */ /* 0x000fe20000010000 */
[----:B------:R-:W-:-:S02]  /*2320*/  FMUL.FTZ R33, R33, R64 ;  /* 0x0000004021217220 */ /* 0x000fc40000410000 */
        /* <DEDUP_REMOVED lines=46> */
.L_x_3058:
[----:B------:R-:W-:Y:S01]  /*2610*/  BAR.SYNC.DEFER_BLOCKING 0x0 ;  /* 0x0000000000007b1d */ /* 0x000fe20000010000 */
[----:B------:R-:W-:Y:S01]  /*2620*/  HFMA2.MMA R96, -RZ, RZ, 0, 0 ;  /* 0x00000000ff607435 */ /* 0x000fe200000001ff */
[----:B------:R-:W-:Y:S01]  /*2630*/  FADD.FTZ R41, R20, UR5 ;  /* 0x0000000514297e21 */ /* 0x000fe20008010000 */
[----:B------:R-:W-:Y:S01]  /*2640*/  CS2R R94, SRZ ;  /* 0x00000000005e7805 */ /* 0x000fe2000001ff00 */
[----:B------:R-:W-:Y:S01]  /*2650*/  FADD.FTZ R40, R21, UR5 ;  /* 0x0000000515287e21 */ /* 0x000fe20008010000 */
[----:B------:R-:W-:Y:S01]  /*2660*/  CS2R R92, SRZ ;  /* 0x00000000005c7805 */ /* 0x000fe2000001ff00 */
[----:B------:R-:W-:Y:S01]  /*2670*/  CS2R R90, SRZ ;  /* 0x00000000005a7805 */ /* 0x000fe2000001ff00 */
[----:B------:R-:W-:Y:S01]  /*2680*/  CS2R R88, SRZ ;  /* 0x0000000000587805 */ /* 0x000fe2000001ff00 */
[----:B------:R-:W-:Y:S01]  /*2690*/  CS2R R54, SRZ ;  /* 0x0000000000367805 */ /* 0x000fe2000001ff00 */
[----:B------:R-:W-:Y:S01]  /*26a0*/  CS2R R52, SRZ ;  /* 0x0000000000347805 */ /* 0x000fe2000001ff00 */
[----:B------:R-:W-:Y:S01]  /*26b0*/  CS2R R50, SRZ ;  /* 0x0000000000327805 */ /* 0x000fe2000001ff00 */
        /* <DEDUP_REMOVED lines=16> */
[----:B0-----:R-:W-:Y:S02]  /*27c0*/  FMUL.FTZ R31, R0, UR4 ;  /* 0x00000004001f7c20 */ /* 0x001fe40008410000 */
        /* <DEDUP_REMOVED lines=15> */
[----:B------:R-:W-:Y:S01]  /*28c0*/  FADD.FTZ R16, R3, R3 ;  /* 0x0000000303107221 */ /* 0x000fe20000010000 */
[----:B------:R-:W-:Y:S01]  /*28d0*/  MOV R96, RZ ;  /* 0x000000ff00607202 */ /* 0x000fe20000000f00 */
[----:B------:R-:W-:Y:S01]  /*28e0*/  FADD.FTZ R15, R0, R0 ;  /* 0x00000000000f7221 */ /* 0x000fe20000010000 */
[----:B------:R-:W-:Y:S01]  /*28f0*/  UMOV UR7, URZ ;  /* 0x0000003f00077c82 */ /* 0x000fe20008000000 */
[----:B------:R-:W-:Y:S01]  /*2900*/  FADD.FTZ R14, R2, R2 ;  /* 0x00000002020e7221 */ /* 0x000fe20000010000 */
[----:B------:R-:W-:Y:S01]  /*2910*/  UMOV UR8, URZ ;  /* 0x0000003f00087c82 */ /* 0x000fe20008000000 */
[----:B------:R-:W-:Y:S01]  /*2920*/  FADD.FTZ R13, R56, R56 ;  /* 0x00000038380d7221 */ /* 0x000fe20000010000 */
[----:B------:R-:W-:Y:S01]  /*2930*/  UMOV UR9, URZ ;  /* 0x0000003f00097c82 */ /* 0x000fe20008000000 */
        /* <DEDUP_REMOVED lines=12> */
.L_x_3160:
        /* <DEDUP_REMOVED lines=39> */
[----:B------:R-:W-:Y:S01]  /*2c70*/  MOV R112, UR21 ;  /* 0x0000001500707c02 */ /* 0x000fe20008000f00 */
[----:B------:R-:W-:Y:S01]  /*2c80*/  ULEA.HI UR37, UR36, UR36, URZ, 0x1 ;  /* 0x0000002424257291 */ /* 0x000fe2000f8f083f */
[----:B------:R-:W-:Y:S01]  /*2c90*/  MOV R137, c[0x0][0x16c] ;  /* 0x00005b0000897a02 */ /* 0x000fe20000000f00 */
[----:B------:R-:W-:Y:S01]  /*2ca0*/  UIMAD UR42, UR10, UR39, UR42 ;  /* 0x000000270a2a72a4 */ /* 0x000fe2000f8e022a */
[----:B------:R-:W-:Y:S01]  /*2cb0*/  ISETP.NE.AND P1, PT, R104, RZ, PT ;  /* 0x000000ff6800720c */ /* 0x000fe20003f25270 */
[----:B------:R-:W-:Y:S01]  /*2cc0*/  ULOP3.LUT UR37, UR37, 0xfffffe, URZ, 0xc0, !UPT ;  /* 0x00fffffe25257892 */ /* 0x000fe2000f8ec03f */
[----:B------:R-:W-:-:S03]  /*2cd0*/  HFMA2.MMA R135, -RZ, RZ, 0, 1.52587890625e-05 ;  /* 0x00000100ff877435 */ /* 0x000fc600000001ff */
[----:B------:R-:W-:-:S06]  /*2ce0*/  UIADD3 UR37, UR36, -UR37, URZ ;  /* 0x8000002524257290 */ /* 0x000fcc000fffe03f */
[----:B------:R-:W-:Y:S01]  /*2cf0*/  MOV R114, UR37 ;  /* 0x0000002500727c02 */ /* 0x000fe20008000f00 */
[----:B------:R-:W-:-:S03]  /*2d00*/  UIMAD.WIDE.U32 UR36, UR10, UR38, URZ ;  /* 0x000000260a2472a5 */ /* 0x000fc6000f8e003f */
        /* <DEDUP_REMOVED lines=17> */
[----:B------:R-:W-:Y:S01]  /*2e20*/  FMUL.RZ R87, R84, 0.15915493667125701904 ;  /* 0x3e22f98354577820 */ /* 0x000fe2000040c000 */
[----:B--2---:R-:W-:Y:S01]  /*2e30*/  MOV R107, UR41 ;  /* 0x00000029006b7c02 */ /* 0x004fe20008000f00 */
[----:B------:R-:W-:-:S02]  /*2e40*/  FMUL.RZ R103, R85, 0.15915493667125701904 ;  /* 0x3e22f98355677820 */ /* 0x000fc4000040c000 */
[----:B------:R-:W-:Y:S02]  /*2e50*/  FMUL.RZ R83, R81, 0.15915493667125701904 ;  /* 0x3e22f98351537820 */ /* 0x000fe4000040c000 */
[----:B------:R-:W-:Y:S01]  /*2e60*/  FMUL.FTZ R85, R45, UR40 ;  /* 0x000000282d557c20 */ /* 0x000fe20008410000 */
[----:B------:R-:W-:Y:S01]  /*2e70*/  MUFU.SIN R86, R87 ;  /* 0x0000005700567308 */ /* 0x000fe20000000400 */
[----:B------:R-:W-:Y:S02]  /*2e80*/  FMUL.FTZ R81, R44, UR40 ;  /* 0x000000282c517c20 */ /* 0x000fe40008410000 */
[----:B------:R-:W-:Y:S02]  /*2e90*/  FMUL.RZ R85, R85, 0.15915493667125701904 ;  /* 0x3e22f98355557820 */ /* 0x000fe4000040c000 */
[----:B------:R-:W-:-:S03]  /*2ea0*/  FMUL.FTZ R107, R107, 1.4426950216293334961 ;  /* 0x3fb8aa3b6b6b7820 */ /* 0x000fc60000410000 */
[----:B------:R0:W-:Y:S08]  /*2eb0*/  MUFU.COS R84, R87 ;  /* 0x0000005700547308 */ /* 0x0001f00000000000 */
        /* <DEDUP_REMOVED lines=32> */
[----:B------:R-:W-:-:S07]  /*30c0*/  FMUL.FTZ R81, R47, R107 ;  /* 0x0000006b2f517220 */ /* 0x000fce0000410000 */
[----:B------:R-:W-:Y:S01]  /*30d0*/  MUFU.SIN R118, R83 ;  /* 0x0000005300767308 */ /* 0x000fe20000000400 */
[----:B0-----:R-:W-:-:S04]  /*30e0*/  MOV R82, UR21 ;  /* 0x0000001500527c02 */ /* 0x001fc80008000f00 */
[----:B------:R-:W-:Y:S02]  /*30f0*/  ISETP.LT.OR P0, PT, R82, 0x2, P0 ;  /* 0x000000025200780c */ /* 0x000fe40000701670 */
[----:B------:R-:W-:Y:S01]  /*3100*/  IADD3 R82, R104, 0x200, RZ ;  /* 0x0000020068527810 */ /* 0x000fe20007ffe0ff */
[----:B------:R0:W-:Y:S01]  /*3110*/  MUFU.COS R119, R83 ;  /* 0x0000005300777308 */ /* 0x0001e20000000000 */
[----:B------:R-:W-:-:S07]  /*3120*/  @!P1 IMAD R82, R114, R135, UR7 ;  /* 0x0000000772529e24 */ /* 0x000fce000f8e0287 */
[----:B------:R-:W-:Y:S01]  /*3130*/  MUFU.SIN R122, R85 ;  /* 0x00000055007a7308 */ /* 0x000fe20000000400 */
[----:B0-----:R-:W-:Y:S01]  /*3140*/  FMUL.FTZ R83, R48, R107 ;  /* 0x0000006b30537220 */ /* 0x001fe20000410000 */
[----:B------:R-:W-:-:S05]  /*3150*/  @!P0 IADD3 R112, R112, -0x2, RZ ;  /* 0xfffffffe70708810 */ /* 0x000fca0007ffe0ff */
[----:B------:R-:W-:Y:S01]  /*3160*/  @!P0 IMAD R112, R112, R137, UR7 ;  /* 0x0000000770708e24 */ /* 0x000fe2000f8e0289 */
[----:B------:R0:W-:Y:S08]  /*3170*/  MUFU.COS R123, R85 ;  /* 0x00000055007b7308 */ /* 0x0001f00000000000 */
[----:B------:R-:W-:Y:S01]  /*3180*/  MUFU.SIN R102, R103 ;  /* 0x0000006700667308 */ /* 0x000fe20000000400 */
[----:B0-----:R-:W-:-:S07]  /*3190*/  FMUL.FTZ R85, R45, R107 ;  /* 0x0000006b2d557220 */ /* 0x001fce0000410000 */
[----:B------:R-:W0:Y:S08]  /*31a0*/  MUFU.EX2 R81, R81 ;  /* 0x0000005100517308 */ /* 0x000e300000000800 */
[----:B------:R-:W1:Y:S08]  /*31b0*/  MUFU.EX2 R83, R83 ;  /* 0x0000005300537308 */ /* 0x000e700000000800 */
[----:B------:R-:W2:Y:S01]  /*31c0*/  MUFU.EX2 R85, R85 ;  /* 0x0000005500557308 */ /* 0x000ea20000000800 */
[----:B0-----:R-:W-:-:S07]  /*31d0*/  FMUL.FTZ R84, R81, R84 ;  /* 0x0000005451547220 */ /* 0x001fce0000410000 */
[----:B------:R0:W3:Y:S01]  /*31e0*/  MUFU.COS R108, R103 ;  /* 0x00000067006c7308 */ /* 0x0000e20000000000 */
[----:B-1----:R-:W-:Y:S01]  /*31f0*/  FMUL.FTZ R137, R83, R102 ;  /* 0x0000006653897220 */ /* 0x002fe20000410000 */
[----:B------:R-:W-:-:S06]  /*3200*/  SHF.L.U32 R102, R82, 0x3, RZ ;  /* 0x0000000352667819 */ /* 0x000fcc00000006ff */
[----:B------:R-:W-:Y:S01]  /*3210*/  MUFU.SIN R115, R80 ;  /* 0x0000005000737308 */ /* 0x000fe20000000400 */
[C---:B--2---:R-:W-:Y:S02]  /*3220*/  FMUL.FTZ R142, R85.reuse, R142 ;  /* 0x0000008e558e7220 */ /* 0x044fe40000410000 */
[----:B------:R-:W-:Y:S02]  /*3230*/  FMUL.FTZ R140, R85, R140 ;  /* 0x0000008c558c7220 */ /* 0x000fe40000410000 */
[----:B------:R-:W-:Y:S01]  /*3240*/  FMUL.FTZ R85, R81, R86 ;  /* 0x0000005651557220 */ /* 0x000fe20000410000 */
[----:B------:R-:W-:Y:S01]  /*3250*/  MOV R86, UR36 ;  /* 0x0000002400567c02 */ /* 0x000fe20008000f00 */
[----:B0-----:R-:W-:Y:S01]  /*3260*/  FMUL.FTZ R103, R33, UR40 ;  /* 0x0000002821677c20 */ /* 0x001fe20008410000 */
[----:B------:R0:W-:Y:S01]  /*3270*/  MUFU.COS R117, R80 ;  /* 0x0000005000757308 */ /* 0x0001e20000000000 */
[----:B---3--:R-:W-:Y:S02]  /*3280*/  FMUL.FTZ R143, R83, R108 ;  /* 0x0000006c538f7220 */ /* 0x008fe40000410000 */
[----:B------:R-:W-:-:S02]  /*3290*/  FMUL.RZ R103, R103, 0.15915493667125701904 ;  /* 0x3e22f98367677820 */ /* 0x000fc4000040c000 */
[----:B------:R-:W-:-:S03]  /*32a0*/  FMUL.FTZ R108, R39, R107 ;  /* 0x0000006b276c7220 */ /* 0x000fc60000410000 */
[----:B------:R-:W-:Y:S01]  /*32b0*/  MUFU.SIN R124, R87 ;  /* 0x00000057007c7308 */ /* 0x000fe20000000400 */
[----:B0-----:R-:W-:-:S04]  /*32c0*/  SHF.L.U32 R80, R104, 0x2, RZ ;  /* 0x0000000268507819 */ /* 0x001fc800000006ff */
[----:B------:R-:W-:-:S03]  /*32d0*/  LOP3.LUT R80, R80, 0xffffff80, RZ, 0xc0, !PT ;  /* 0xffffff8050507812 */ /* 0x000fc600078ec0ff */
[----:B------:R0:W-:Y:S01]  /*32e0*/  MUFU.COS R125, R87 ;  /* 0x00000057007d7308 */ /* 0x0001e20000000000 */
[----:B------:R-:W-:-:S05]  /*32f0*/  IADD3 R80, R80, R101, RZ ;  /* 0x0000006550507210 */ /* 0x000fca0007ffe0ff */
[----:B------:R1:W-:Y:S02]  /*3300*/  STS.128 [R80.X16], R56 ;  /* 0x0000003850007388 */ /* 0x0003e4000000cc00 */
[----:B------:R-:W-:Y:S01]  /*3310*/  MUFU.SIN R116, R103 ;  /* 0x0000006700747308 */ /* 0x000fe20000000400 */
[----:B0-----:R-:W-:Y:S01]  /*3320*/  FMUL.FTZ R87, R46, R107 ;  /* 0x0000006b2e577220 */ /* 0x001fe20000410000 */
[----:B----4-:R0:W-:Y:S04]  /*3330*/  STS.128 [R80.X16+0x200], R60 ;  /* 0x0002003c50007388 */ /* 0x0101e8000000cc00 */
[----:B------:R-:W-:Y:S02]  /*3340*/  STS.128 [R80.X16+0x400], R64 ;  /* 0x0004004050007388 */ /* 0x000fe4000000cc00 */
[----:B------:R-:W2:Y:S02]  /*3350*/  MUFU.EX2 R87, R87 ;  /* 0x0000005700577308 */ /* 0x000ea40000000800 */
[----:B------:R-:W-:Y:S01]  /*3360*/  STS.128 [R80.X16+0x600], R76 ;  /* 0x0006004c50007388 */ /* 0x000fe2000000cc00 */
[----:B-1----:R-:W-:-:S02]  /*3370*/  FMUL.FTZ R58, R84, R137 ;  /* 0x00000089543a7220 */ /* 0x002fc40000410000 */
[----:B------:R-:W-:-:S03]  /*3380*/  FMUL.FTZ R57, R85, R137 ;  /* 0x0000008955397220 */ /* 0x000fc60000410000 */
[----:B------:R1:W-:Y:S01]  /*3390*/  MUFU.COS R136, R103 ;  /* 0x0000006700887308 */ /* 0x0003e20000000000 */
[-C--:B0-----:R-:W-:Y:S02]  /*33a0*/  FFMA.FTZ R61, R85, R143.reuse, R58 ;  /* 0x0000008f553d7223 */ /* 0x081fe4000001003a */
[----:B------:R-:W-:Y:S02]  /*33b0*/  FFMA.FTZ R59, R84, R143, -R57 ;  /* 0x0000008f543b7223 */ /* 0x000fe40000010839 */
[----:B------:R-:W-:Y:S02]  /*33c0*/  FMUL.FTZ R58, R140, R61 ;  /* 0x0000003d8c3a7220 */ /* 0x000fe40000410000 */
[C---:B--2---:R-:W-:Y:S01]  /*33d0*/  FMUL.FTZ R144, R87.reuse, R144 ;  /* 0x0000009057907220 */ /* 0x044fe20000410000 */
[----:B------:R-:W-:Y:S01]  /*33e0*/  MUFU.EX2 R108, R108 ;  /* 0x0000006c006c7308 */ /* 0x000fe20000000800 */
[----:B------:R-:W-:Y:S01]  /*33f0*/  FMUL.FTZ R135, R87, R110 ;  /* 0x0000006e57877220 */ /* 0x000fe20000410000 */
[----:B------:R-:W-:Y:S01]  /*3400*/  MOV R87, UR37 ;  /* 0x0000002500577c02 */ /* 0x000fe20008000f00 */
[----:B------:R-:W-:Y:S01]  /*3410*/  FFMA.FTZ R114, R142, R59, -R58 ;  /* 0x0000003b8e727223 */ /* 0x000fe2000001083a */
[----:B------:R-:W-:-:S06]  /*3420*/  NOP ;  /* 0x0000000000007918 */ /* 0x000fcc0000000000 */
[----:B------:R-:W-:Y:S01]  /*3430*/  FMUL.FTZ R59, R140, R59 ;  /* 0x0000003b8c3b7220 */ /* 0x000fe20000410000 */
[----:B------:R-:W5:Y:S01]  /*3440*/  LDG.E.64 R86, [R86.64] ;  /* 0x0000001a56567981 */ /* 0x000f62000c1e1b00 */
[----:B------:R-:W-:Y:S01]  /*3450*/  IMAD R58, R101, 0x3, R80 ;  /* 0x00000003653a7824 */ /* 0x000fe200078e0250 */
[----:B-1----:R-:W-:Y:S01]  /*3460*/  HFMA2.MMA R103, -RZ, RZ, 0, 9.5367431640625e-07 ;  /* 0x00000010ff677435 */ /* 0x002fe200000001ff */
[----:B------:R-:W-:Y:S02]  /*3470*/  FMUL.FTZ R56, R34, UR40 ;  /* 0x0000002822387c20 */ /* 0x000fe40008410000 */
[----:B------:R-:W-:Y:S01]  /*3480*/  FFMA.FTZ R138, R142, R61, R59 ;  /* 0x0000003d8e8a7223 */ /* 0x000fe2000001003b */
[----:B------:R-:W-:Y:S01]  /*3490*/  LDS.128 R64, [R58.X16+0x10] ;  /* 0x000010003a407984 */ /* 0x000fe2000000cc00 */
[----:B------:R-:W-:Y:S02]  /*34a0*/  FMUL.RZ R149, R56, 0.15915493667125701904 ;  /* 0x3e22f98338957820 */ /* 0x000fe4000040c000 */
[-C--:B------:R-:W-:Y:S01]  /*34b0*/  FMUL.FTZ R56, R43, R107.reuse ;  /* 0x0000006b2b387220 */ /* 0x080fe20000410000 */
[----:B------:R-:W0:Y:S01]  /*34c0*/  LDS.128 R60, [R58.X16] ;  /* 0x000000003a3c7984 */ /* 0x000e22000000cc00 */
[-C--:B------:R-:W-:Y:S01]  /*34d0*/  FMUL.FTZ R57, R44, R107.reuse ;  /* 0x0000006b2c397220 */ /* 0x080fe20000410000 */
[----:B------:R-:W-:Y:S01]  /*34e0*/  MUFU.COS R146, R149 ;  /* 0x0000009500927308 */ /* 0x000fe20000000000 */
[-C--:B------:R-:W-:Y:S01]  /*34f0*/  FMUL.FTZ R59, R42, R107.reuse ;  /* 0x0000006b2a3b7220 */ /* 0x080fe20000410000 */
[----:B------:R-:W1:Y:S01]  /*3500*/  LDS.128 R76, [R58.X16+0x20] ;  /* 0x000020003a4c7984 */ /* 0x000e62000000cc00 */
[----:B------:R-:W-:-:S03]  /*3510*/  FMUL.FTZ R110, R40, R107 ;  /* 0x0000006b286e7220 */ /* 0x000fc60000410000 */
[----:B------:R-:W2:Y:S02]  /*3520*/  LDS.128 R80, [R58.X16+0x30] ;  /* 0x000030003a507984 */ /* 0x000ea4000000cc00 */
[----:B------:R3:W4:Y:S02]  /*3530*/  MUFU.EX2 R134, R56 ;  /* 0x0000003800867308 */ /* 0x0007240000000800 */
[----:B------:R4:W-:Y:S01]  /*3540*/  STS.64 [R102+0x7780], R84 ;  /* 0x0077805466007388 */ /* 0x0009e20000000a00 */
[----:B------:R-:W-:-:S05]  /*3550*/  FMUL.FTZ R141, R135, R138 ;  /* 0x0000008a878d7220 */ /* 0x000fca0000410000 */
[----:B------:R4:W0:Y:S01]  /*3560*/  MUFU.EX2 R132, R57 ;  /* 0x0000003900847308 */ /* 0x0008220000000800 */
[----:B---3--:R-:W-:Y:S02]  /*3570*/  FMUL.FTZ R56, R41, R107 ;  /* 0x0000006b29387220 */ /* 0x008fe40000410000 */
[----:B------:R-:W-:Y:S02]  /*3580*/  FMUL.FTZ R147, R135, R114 ;  /* 0x0000007287937220 */ /* 0x000fe40000410000 */
[----:B----4-:R-:W-:-:S03]  /*3590*/  @!P0 IMAD.WIDE R102, R112, R103, UR28 ;  /* 0x0000001c70668e25 */ /* 0x010fc6000f8e0267 */
[----:B------:R3:W4:Y:S01]  /*35a0*/  MUFU.EX2 R130, R56 ;  /* 0x0000003800827308 */ /* 0x0007220000000800 */
[----:B------:R-:W-:Y:S01]  /*35b0*/  MOV R57, RZ ;  /* 0x000000ff00397202 */ /* 0x000fe20000000f00 */
[----:B------:R-:W-:-:S06]  /*35c0*/  FMUL.FTZ R133, R134, R133 ;  /* 0x0000008586857220 */ /* 0x000fcc0000410000 */
[----:B------:R0:W1:Y:S01]  /*35d0*/  MUFU.EX2 R128, R59 ;  /* 0x0000003b00807308 */ /* 0x0000620000000800 */
[----:B---3--:R-:W-:Y:S01]  /*35e0*/  HFMA2.MMA R56, -RZ, RZ, 1.875, 0 ;  /* 0x3f800000ff387435 */ /* 0x008fe200000001ff */
[----:B------:R-:W-:Y:S02]  /*35f0*/  FMUL.FTZ R134, R134, R109 ;  /* 0x0000006d86867220 */ /* 0x000fe40000410000 */
[C---:B------:R-:W-:Y:S01]  /*3600*/  FFMA.FTZ R141, R144.reuse, R114, -R141 ;  /* 0x00000072908d7223 */ /* 0x040fe2000001088d */
[----:B0-----:R-:W-:Y:S01]  /*3610*/  CS2R R58, SRZ ;  /* 0x00000000003a7805 */ /* 0x001fe2000001ff00 */
[----:B------:R-:W-:Y:S01]  /*3620*/  BAR.SYNC.DEFER_BLOCKING 0x0 ;  /* 0x0000000000007b1d */ /* 0x000fe20000010000 */
[----:B------:R-:W-:Y:S02]  /*3630*/  FFMA.FTZ R147, R144, R138, R147 ;  /* 0x0000008a90937223 */ /* 0x000fe40000010093 */
[----:B------:R-:W-:Y:S02]  /*3640*/  FMUL.FTZ R131, R132, R131 ;  /* 0x0000008384837220 */ /* 0x000fe40000410000 */
[----:B------:R-:W-:-:S02]  /*3650*/  FMUL.FTZ R114, R134, R147 ;  /* 0x0000009386727220 */ /* 0x000fc40000410000 */
[----:B------:R-:W-:Y:S02]  /*3660*/  FMUL.FTZ R132, R132, R111 ;  /* 0x0000006f84847220 */ /* 0x000fe40000410000 */
[----:B------:R-:W-:Y:S02]  /*3670*/  FFMA.FTZ R114, R133, R141, -R114 ;  /* 0x0000008d85727223 */ /* 0x000fe40000010872 */
[----:B----4-:R-:W-:Y:S02]  /*3680*/  FMUL.FTZ R145, R130, R145 ;  /* 0x0000009182917220 */ /* 0x010fe40000410000 */
[----:B------:R-:W-:Y:S01]  /*3690*/  FMUL.FTZ R138, R132, R114 ;  /* 0x00000072848a7220 */ /* 0x000fe20000410000 */
[----:B------:R0:W5:Y:S02]  /*36a0*/  @!P0 LDG.E.128 R56, [R102.64] ;  /* 0x0000001a66388981 */ /* 0x000164000c1e1d00 */
[----:B0-----:R-:W-:-:S04]  /*36b0*/  FMUL.FTZ R102, R134, R141 ;  /* 0x0000008d86667220 */ /* 0x001fc80000410000 */
[----:B------:R-:W-:-:S04]  /*36c0*/  FFMA.FTZ R147, R133, R147, R102 ;  /* 0x0000009385937223 */ /* 0x000fc80000010066 */
[----:B------:R-:W-:Y:S02]  /*36d0*/  FMUL.FTZ R103, R132, R147 ;  /* 0x0000009384677220 */ /* 0x000fe40000410000 */
[----:B------:R-:W-:Y:S02]  /*36e0*/  FMUL.FTZ R130, R130, R113 ;  /* 0x0000007182827220 */ /* 0x000fe40000410000 */
[C---:B------:R-:W-:Y:S02]  /*36f0*/  FFMA.FTZ R114, R131.reuse, R114, -R103 ;  /* 0x0000007283727223 */ /* 0x040fe40000010867 */
[----:B------:R-:W-:Y:S02]  /*3700*/  FFMA.FTZ R138, R131, R147, R138 ;  /* 0x00000093838a7223 */ /* 0x000fe4000001008a */
[C---:B------:R-:W-:Y:S02]  /*3710*/  FMUL.FTZ R141, R130.reuse, R114 ;  /* 0x00000072828d7220 */ /* 0x040fe40000410000 */
[----:B------:R-:W-:-:S02]  /*3720*/  FMUL.FTZ R111, R130, R138 ;  /* 0x0000008a826f7220 */ /* 0x000fc40000410000 */
[----:B------:R-:W-:Y:S01]  /*3730*/  FMUL.FTZ R112, R37, R107 ;  /* 0x0000006b25707220 */ /* 0x000fe20000410000 */
[----:B------:R-:W0:Y:S01]  /*3740*/  MUFU.EX2 R110, R110 ;  /* 0x0000006e006e7308 */ /* 0x000e220000000800 */
[C---:B-1----:R-:W-:Y:S02]  /*3750*/  FMUL.FTZ R129, R128.reuse, R129 ;  /* 0x0000008180817220 */ /* 0x042fe40000410000 */
[----:B------:R-:W-:Y:S02]  /*3760*/  FMUL.FTZ R128, R128, R139 ;  /* 0x0000008b80807220 */ /* 0x000fe40000410000 */
[C---:B------:R-:W-:Y:S02]  /*3770*/  FFMA.FTZ R141, R145.reuse, R138, R141 ;  /* 0x0000008a918d7223 */ /* 0x040fe4000001008d */
[----:B------:R-:W-:Y:S01]  /*3780*/  FFMA.FTZ R113, R145, R114, -R111 ;  /* 0x0000007291717223 */ /* 0x000fe2000001086f */
[----:B------:R-:W1:Y:S01]  /*3790*/  MUFU.EX2 R112, R112 ;  /* 0x0000007000707308 */ /* 0x000e620000000800 */
[----:B------:R-:W-:-:S02]  /*37a0*/  FMUL.FTZ R138, R128, R141 ;  /* 0x0000008d808a7220 */ /* 0x000fc40000410000 */
[----:B------:R-:W-:Y:S02]  /*37b0*/  FMUL.FTZ R148, R128, R113 ;  /* 0x0000007180947220 */ /* 0x000fe40000410000 */
[-C--:B------:R-:W-:Y:S02]  /*37c0*/  FMUL.FTZ R102, R35, R107.reuse ;  /* 0x0000006b23667220 */ /* 0x080fe40000410000 */
[----:B------:R-:W-:Y:S02]  /*37d0*/  FMUL.FTZ R103, R36, R107 ;  /* 0x0000006b24677220 */ /* 0x000fe40000410000 */
[----:B------:R-:W-:Y:S02]  /*37e0*/  FMUL.FTZ R126, R108, R126 ;  /* 0x0000007e6c7e7220 */ /* 0x000fe40000410000 */
[C---:B------:R-:W-:Y:S02]  /*37f0*/  FFMA.FTZ R138, R129.reuse, R113, -R138 ;  /* 0x00000071818a7223 */ /* 0x040fe4000001088a */
[----:B------:R-:W-:-:S02]  /*3800*/  FFMA.FTZ R148, R129, R141, R148 ;  /* 0x0000008d81947223 */ /* 0x000fc40000010094 */
[----:B------:R-:W-:Y:S01]  /*3810*/  FMUL.FTZ R109, R38, R107 ;  /* 0x0000006b266d7220 */ /* 0x000fe20000410000 */
[----:B------:R-:W3:Y:S01]  /*3820*/  MUFU.EX2 R102, R102 ;  /* 0x0000006600667308 */ /* 0x000ee20000000800 */
[----:B------:R-:W-:Y:S02]  /*3830*/  FMUL.FTZ R127, R108, R127 ;  /* 0x0000007f6c7f7220 */ /* 0x000fe40000410000 */
[----:B------:R-:W-:-:S05]  /*3840*/  FMUL.FTZ R108, R126, R138 ;  /* 0x0000008a7e6c7220 */ /* 0x000fca0000410000 */
[----:B------:R4:W-:Y:S01]  /*3850*/  MUFU.EX2 R114, R103 ;  /* 0x0000006700727308 */ /* 0x0009e20000000800 */
[----:B0-----:R-:W-:Y:S02]  /*3860*/  FMUL.FTZ R124, R110, R124 ;  /* 0x0000007c6e7c7220 */ /* 0x001fe40000410000 */
[-C--:B------:R-:W-:Y:S02]  /*3870*/  FFMA.FTZ R108, R127, R148.reuse, R108 ;  /* 0x000000947f6c7223 */ /* 0x080fe4000001006c */
[----:B----4-:R-:W-:-:S03]  /*3880*/  FMUL.FTZ R103, R126, R148 ;  /* 0x000000947e677220 */ /* 0x010fc60000410000 */
[----:B------:R-:W0:Y:S01]  /*3890*/  MUFU.EX2 R109, R109 ;  /* 0x0000006d006d7308 */ /* 0x000e220000000800 */
[----:B------:R-:W-:Y:S02]  /*38a0*/  FMUL.FTZ R125, R110, R125 ;  /* 0x0000007d6e7d7220 */ /* 0x000fe40000410000 */
[----:B------:R-:W-:Y:S02]  /*38b0*/  FFMA.FTZ R103, R127, R138, -R103 ;  /* 0x0000008a7f677223 */ /* 0x000fe40000010867 */
[C---:B-1----:R-:W-:Y:S02]  /*38c0*/  FMUL.FTZ R123, R112.reuse, R123 ;  /* 0x0000007b707b7220 */ /* 0x042fe40000410000 */
[----:B------:R-:W-:Y:S02]  /*38d0*/  FMUL.FTZ R122, R112, R122 ;  /* 0x0000007a707a7220 */ /* 0x000fe40000410000 */
[----:B------:R-:W-:Y:S02]  /*38e0*/  FMUL.FTZ R110, R124, R108 ;  /* 0x0000006c7c6e7220 */ /* 0x000fe40000410000 */
[----:B------:R-:W-:-:S02]  /*38f0*/  FMUL.FTZ R111, R33, R107 ;  /* 0x0000006b216f7220 */ /* 0x000fc40000410000 */
[----:B------:R-:W-:Y:S02]  /*3900*/  FMUL.FTZ R112, R124, R103 ;  /* 0x000000677c707220 */ /* 0x000fe40000410000 */
[----:B------:R-:W-:Y:S02]  /*3910*/  FMUL.FTZ R107, R34, R107 ;  /* 0x0000006b226b7220 */ /* 0x000fe40000410000 */
[C---:B------:R-:W-:Y:S02]  /*3920*/  FFMA.FTZ R110, R125.reuse, R103, -R110 ;  /* 0x000000677d6e7223 */ /* 0x040fe4000001086e */
[----:B------:R-:W-:Y:S01]  /*3930*/  FFMA.FTZ R112, R125, R108, R112 ;  /* 0x0000006c7d707223 */ /* 0x000fe20000010070 */
[----:B------:R-:W1:Y:S01]  /*3940*/  MUFU.EX2 R111, R111 ;  /* 0x0000006f006f7308 */ /* 0x000e620000000800 */
[C---:B---3--:R-:W-:Y:S02]  /*3950*/  FMUL.FTZ R119, R102.reuse, R119 ;  /* 0x0000007766777220 */ /* 0x048fe40000410000 */
[----:B------:R-:W-:-:S02]  /*3960*/  FMUL.FTZ R118, R102, R118 ;  /* 0x0000007666767220 */ /* 0x000fc40000410000 */
[C---:B------:R-:W-:Y:S02]  /*3970*/  FMUL.FTZ R103, R122.reuse, R110 ;  /* 0x0000006e7a677220 */ /* 0x040fe40000410000 */
[----:B------:R-:W-:Y:S01]  /*3980*/  FMUL.FTZ R102, R122, R112 ;  /* 0x000000707a667220 */ /* 0x000fe20000410000 */
[----:B------:R-:W3:Y:S01]  /*3990*/  MUFU.EX2 R107, R107 ;  /* 0x0000006b006b7308 */ /* 0x000ee20000000800 */
[----:B0-----:R-:W-:Y:S02]  /*39a0*/  FMUL.FTZ R120, R109, R120 ;  /* 0x000000786d787220 */ /* 0x001fe40000410000 */
[----:B------:R-:W-:-:S05]  /*39b0*/  FFMA.FTZ R103, R123, R112, R103 ;  /* 0x000000707b677223 */ /* 0x000fca0000010067 */
[----:B------:R-:W0:Y:S01]  /*39c0*/  MUFU.SIN R138, R149 ;  /* 0x00000095008a7308 */ /* 0x000e220000000400 */
[----:B------:R-:W-:Y:S02]  /*39d0*/  FFMA.FTZ R102, R123, R110, -R102 ;  /* 0x0000006e7b667223 */ /* 0x000fe40000010866 */
[----:B------:R-:W-:Y:S02]  /*39e0*/  FMUL.FTZ R121, R109, R121 ;  /* 0x000000796d797220 */ /* 0x000fe40000410000 */
[CC--:B------:R-:W-:Y:S02]  /*39f0*/  FMUL.FTZ R108, R120.reuse, R103.reuse ;  /* 0x00000067786c7220 */ /* 0x0c0fe40000410000 */
[-C--:B------:R-:W-:Y:S02]  /*3a00*/  FMUL.FTZ R110, R120, R102.reuse ;  /* 0x00000066786e7220 */ /* 0x080fe40000410000 */
[C---:B------:R-:W-:Y:S01]  /*3a10*/  FFMA.FTZ R102, R121.reuse, R102, -R108 ;  /* 0x0000006679667223 */ /* 0x040fe2000001086c */
[--C-:B------:R-:W-:Y:S01]  /*3a20*/  HADD2.F32 R108, -RZ, R60.reuse.H0_H0 ;  /* 0x2000003cff6c7230 */ /* 0x100fe20000004100 */
[----:B------:R-:W-:Y:S01]  /*3a30*/  FFMA.FTZ R103, R121, R103, R110 ;  /* 0x0000006779677223 */ /* 0x000fe2000001006e */
[----:B------:R-:W-:Y:S01]  /*3a40*/  HADD2.F32 R110, -RZ, R60.H1_H1 ;  /* 0x3000003cff6e7230 */ /* 0x000fe20000004100 */
[C---:B-1----:R-:W-:Y:S01]  /*3a50*/  FMUL.FTZ R136, R111.reuse, R136 ;  /* 0x000000886f887220 */ /* 0x042fe20000410000 */
[----:B------:R-:W-:Y:S01]  /*3a60*/  HADD2.F32 R109, -RZ, R61.H1_H1 ;  /* 0x3000003dff6d7230 */ /* 0x000fe20000004100 */
[----:B------:R-:W-:Y:S01]  /*3a70*/  FMUL.FTZ R141, R111, R116 ;  /* 0x000000746f8d7220 */ /* 0x000fe20000410000 */
[----:B------:R-:W-:Y:S01]  /*3a80*/  HADD2.F32 R111, -RZ, R72.H0_H0 ;  /* 0x20000048ff6f7230 */ /* 0x000fe20000004100 */
[----:B---3--:R-:W-:-:S02]  /*3a90*/  FMUL.FTZ R139, R107, R146 ;  /* 0x000000926b8b7220 */ /* 0x008fc40000410000 */
[----:B0-----:R-:W-:Y:S01]  /*3aa0*/  FMUL.FTZ R138, R107, R138 ;  /* 0x0000008a6b8a7220 */ /* 0x001fe20000410000 */
[----:B------:R-:W-:Y:S01]  /*3ab0*/  HADD2.F32 R107, -RZ, R61.H0_H0 ;  /* 0x2000003dff6b7230 */ /* 0x000fe20000004100 */
[C---:B------:R-:W-:Y:S02]  /*3ac0*/  FMUL.FTZ R206, R47.reuse, R108 ;  /* 0x0000006c2fce7220 */ /* 0x040fe40000410000 */
[----:B------:R-:W-:Y:S01]  /*3ad0*/  FMUL.FTZ R202, R47, R110 ;  /* 0x0000006e2fca7220 */ /* 0x000fe20000410000 */
[----:B------:R-:W-:Y:S01]  /*3ae0*/  HADD2.F32 R60, -RZ, R72.H1_H1 ;  /* 0x30000048ff3c7230 */ /* 0x000fe20000004100 */
[C---:B------:R-:W-:Y:S02]  /*3af0*/  FMUL.FTZ R203, R48.reuse, R107 ;  /* 0x0000006b30cb7220 */ /* 0x040fe40000410000 */
[----:B------:R-:W-:Y:S02]  /*3b00*/  FMUL.FTZ R204, R48, R109 ;  /* 0x0000006d30cc7220 */ /* 0x000fe40000410000 */
[----:B------:R-:W-:-:S02]  /*3b10*/  FMUL.FTZ R206, R111, R206 ;  /* 0x000000ce6fce7220 */ /* 0x000fc40000410000 */
[----:B------:R-:W-:Y:S02]  /*3b20*/  FMUL.FTZ R202, R111, R202 ;  /* 0x000000ca6fca7220 */ /* 0x000fe40000410000 */
[C---:B------:R-:W-:Y:S02]  /*3b30*/  FMUL.FTZ R203, R60.reuse, R203 ;  /* 0x000000cb3ccb7220 */ /* 0x040fe40000410000 */
[----:B------:R-:W-:Y:S02]  /*3b40*/  FMUL.FTZ R204, R60, R204 ;  /* 0x000000cc3ccc7220 */ /* 0x000fe40000410000 */
[-C--:B------:R-:W-:Y:S02]  /*3b50*/  FMUL.FTZ R61, R206, R137.reuse ;  /* 0x00000089ce3d7220 */ /* 0x080fe40000410000 */
[C---:B------:R-:W-:Y:S02]  /*3b60*/  FMUL.FTZ R60, R202.reuse, R137 ;  /* 0x00000089ca3c7220 */ /* 0x040fe40000410000 */
[----:B------:R-:W-:-:S02]  /*3b70*/  FFMA.FTZ R61, R202, R143, R61 ;  /* 0x0000008fca3d7223 */ /* 0x000fc4000001003d */
[----:B------:R-:W-:Y:S01]  /*3b80*/  FFMA.FTZ R60, R206, R143, -R60 ;  /* 0x0000008fce3c7223 */ /* 0x000fe2000001083c */
[--C-:B------:R-:W-:Y:S01]  /*3b90*/  HADD2.F32 R111, -RZ, R63.reuse.H0_H0 ;  /* 0x2000003fff6f7230 */ /* 0x100fe20000004100 */
[C---:B------:R-:W-:Y:S01]  /*3ba0*/  FMUL.FTZ R117, R114.reuse, R117 ;  /* 0x0000007572757220 */ /* 0x040fe20000410000 */
[----:B------:R-:W-:Y:S01]  /*3bb0*/  HADD2.F32 R113, -RZ, R63.H1_H1 ;  /* 0x3000003fff717230 */ /* 0x000fe20000004100 */
[----:B------:R-:W-:Y:S01]  /*3bc0*/  FMUL.FTZ R115, R114, R115 ;  /* 0x0000007372737220 */ /* 0x000fe20000410000 */
[--C-:B------:R-:W-:Y:S01]  /*3bd0*/  HADD2.F32 R114, -RZ, R62.reuse.H1_H1 ;  /* 0x3000003eff727230 */ /* 0x100fe20000004100 */
[----:B------:R-:W-:Y:S01]  /*3be0*/  FADD.FTZ R63, R204, R61 ;  /* 0x0000003dcc3f7221 */ /* 0x000fe20000010000 */
[----:B------:R-:W-:Y:S01]  /*3bf0*/  HADD2.F32 R112, -RZ, R62.H0_H0 ;  /* 0x2000003eff707230 */ /* 0x000fe20000004100 */
[----:B------:R-:W-:Y:S01]  /*3c00*/  FADD.FTZ R61, R203, R60 ;  /* 0x0000003ccb3d7221 */ /* 0x000fe20000010000 */
[----:B------:R-:W-:Y:S01]  /*3c10*/  HADD2.F32 R116, -RZ, R73.H0_H0 ;  /* 0x20000049ff747230 */ /* 0x000fe20000004100 */
[----:B------:R-:W-:-:S02]  /*3c20*/  FMUL.FTZ R208, R45, R114 ;  /* 0x000000722dd07220 */ /* 0x000fc40000410000 */
[C---:B------:R-:W-:Y:S02]  /*3c30*/  FMUL.FTZ R62, R140.reuse, R61 ;  /* 0x0000003d8c3e7220 */ /* 0x040fe40000410000 */
[----:B------:R-:W-:Y:S02]  /*3c40*/  FMUL.FTZ R209, R45, R112 ;  /* 0x000000702dd17220 */ /* 0x000fe40000410000 */
[-C--:B------:R-:W-:Y:S02]  /*3c50*/  FMUL.FTZ R60, R140, R63.reuse ;  /* 0x0000003f8c3c7220 */ /* 0x080fe40000410000 */
[----:B------:R-:W-:Y:S02]  /*3c60*/  FMUL.FTZ R208, R116, R208 ;  /* 0x000000d074d07220 */ /* 0x000fe40000410000 */
[----:B------:R-:W-:Y:S02]  /*3c70*/  FFMA.FTZ R63, R142, R63, R62 ;  /* 0x0000003f8e3f7223 */ /* 0x000fe4000001003e */
[----:B------:R-:W-:-:S02]  /*3c80*/  FMUL.FTZ R209, R116, R209 ;  /* 0x000000d174d17220 */ /* 0x000fc40000410000 */
[----:B------:R-:W-:Y:S02]  /*3c90*/  FFMA.FTZ R60, R142, R61, -R60 ;  /* 0x0000003d8e3c7223 */ /* 0x000fe4000001083c */
[----:B------:R-:W-:Y:S02]  /*3ca0*/  FADD.FTZ R63, R208, R63 ;  /* 0x0000003fd03f7221 */ /* 0x000fe40000010000 */
[----:B------:R-:W-:Y:S01]  /*3cb0*/  FADD.FTZ R60, R209, R60 ;  /* 0x0000003cd13c7221 */ /* 0x000fe20000010000 */
[----:B------:R-:W-:Y:S01]  /*3cc0*/  HADD2.F32 R146, -RZ, R73.H1_H1 ;  /* 0x30000049ff927230 */ /* 0x000fe20000004100 */
[C---:B------:R-:W-:Y:S02]  /*3cd0*/  FMUL.FTZ R207, R46.reuse, R111 ;  /* 0x0000006f2ecf7220 */ /* 0x040fe40000410000 */
[----:B------:R-:W-:Y:S02]  /*3ce0*/  FMUL.FTZ R61, R135, R63 ;  /* 0x0000003f873d7220 */ /* 0x000fe40000410000 */
[----:B------:R-:W-:-:S02]  /*3cf0*/  FMUL.FTZ R205, R46, R113 ;  /* 0x000000712ecd7220 */ /* 0x000fc40000410000 */
[-C--:B------:R-:W-:Y:S02]  /*3d00*/  FMUL.FTZ R62, R135, R60.reuse ;  /* 0x0000003c873e7220 */ /* 0x080fe40000410000 */
[----:B------:R-:W-:Y:S02]  /*3d10*/  FMUL.FTZ R116, R118, R103 ;  /* 0x0000006776747220 */ /* 0x000fe40000410000 */
[----:B------:R-:W-:Y:S02]  /*3d20*/  FMUL.FTZ R207, R146, R207 ;  /* 0x000000cf92cf7220 */ /* 0x000fe40000410000 */
[----:B------:R-:W-:Y:S02]  /*3d30*/  FFMA.FTZ R60, R144, R60, -R61 ;  /* 0x0000003c903c7223 */ /* 0x000fe4000001083d */
[----:B------:R-:W-:Y:S02]  /*3d40*/  FMUL.FTZ R205, R146, R205 ;  /* 0x000000cd92cd7220 */ /* 0x000fe40000410000 */
[----:B------:R-:W-:Y:S01]  /*3d50*/  FFMA.FTZ R62, R144, R63, R62 ;  /* 0x0000003f903e7223 */ /* 0x000fe2000001003e */
[--C-:B------:R-:W-:Y:S01]  /*3d60*/  HADD2.F32 R146, -RZ, R64.reuse.H1_H1 ;  /* 0x30000040ff927230 */ /* 0x100fe20000004100 */
[----:B------:R-:W-:Y:S01]  /*3d70*/  FFMA.FTZ R152, R119, R102, -R116 ;  /* 0x0000006677987223 */ /* 0x000fe20000010874 */
[----:B------:R-:W-:Y:S01]  /*3d80*/  HADD2.F32 R116, -RZ, R64.H0_H0 ;  /* 0x20000040ff747230 */ /* 0x000fe20000004100 */
[----:B------:R-:W-:-:S02]  /*3d90*/  FADD.FTZ R60, R207, R60 ;  /* 0x0000003ccf3c7221 */ /* 0x000fc40000010000 */
[----:B------:R-:W-:Y:S01]  /*3da0*/  FADD.FTZ R62, R205, R62 ;  /* 0x0000003ecd3e7221 */ /* 0x000fe20000010000 */
[----:B------:R-:W-:Y:S01]  /*3db0*/  HADD2.F32 R64, -RZ, R74.H0_H0 ;  /* 0x2000004aff407230 */ /* 0x000fe20000004100 */
[C---:B------:R-:W-:Y:S02]  /*3dc0*/  FMUL.FTZ R63, R134.reuse, R60 ;  /* 0x0000003c863f7220 */ /* 0x040fe40000410000 */
[C---:B------:R-:W-:Y:S02]  /*3dd0*/  FMUL.FTZ R210, R43.reuse, R146 ;  /* 0x000000922bd27220 */ /* 0x040fe40000410000 */
[----:B------:R-:W-:Y:S02]  /*3de0*/  FMUL.FTZ R61, R134, R62 ;  /* 0x0000003e863d7220 */ /* 0x000fe40000410000 */
[----:B------:R-:W-:Y:S02]  /*3df0*/  FMUL.FTZ R211, R43, R116 ;  /* 0x000000742bd37220 */ /* 0x000fe40000410000 */
[----:B------:R-:W-:-:S02]  /*3e00*/  FFMA.FTZ R63, R133, R62, R63 ;  /* 0x0000003e853f7223 */ /* 0x000fc4000001003f */
[C---:B------:R-:W-:Y:S02]  /*3e10*/  FMUL.FTZ R210, R64.reuse, R210 ;  /* 0x000000d240d27220 */ /* 0x040fe40000410000 */
[----:B------:R-:W-:Y:S02]  /*3e20*/  FFMA.FTZ R60, R133, R60, -R61 ;  /* 0x0000003c853c7223 */ /* 0x000fe4000001083d */
        /* <DEDUP_REMOVED lines=8> */
[----:B------:R-:W-:Y:S02]  /*3eb0*/  FMUL.FTZ R212, R44, R149 ;  /* 0x000000952cd47220 */ /* 0x000fe40000410000 */
[-C--:B------:R-:W-:Y:S02]  /*3ec0*/  FMUL.FTZ R62, R132, R60.reuse ;  /* 0x0000003c843e7220 */ /* 0x080fe40000410000 */
[C---:B------:R-:W-:Y:S02]  /*3ed0*/  FMUL.FTZ R213, R64.reuse, R213 ;  /* 0x000000d540d57220 */ /* 0x040fe40000410000 */
[----:B------:R-:W-:Y:S02]  /*3ee0*/  FFMA.FTZ R60, R131, R60, -R61 ;  /* 0x0000003c833c7223 */ /* 0x000fe4000001083d */
[----:B------:R-:W-:-:S02]  /*3ef0*/  FMUL.FTZ R212, R64, R212 ;  /* 0x000000d440d47220 */ /* 0x000fc40000410000 */
[----:B------:R-:W-:Y:S01]  /*3f00*/  FFMA.FTZ R63, R131, R63, R62 ;  /* 0x0000003f833f7223 */ /* 0x000fe2000001003e */
[--C-:B------:R-:W-:Y:S01]  /*3f10*/  HADD2.F32 R150, -RZ, R66.reuse.H1_H1 ;  /* 0x30000042ff967230 */ /* 0x100fe20000004100 */
[----:B------:R-:W-:Y:S01]  /*3f20*/  FADD.FTZ R60, R213, R60 ;  /* 0x0000003cd53c7221 */ /* 0x000fe20000010000 */
[----:B------:R-:W-:Y:S01]  /*3f30*/  HADD2.F32 R148, -RZ, R66.H0_H0 ;  /* 0x20000042ff947230 */ /* 0x000fe20000004100 */
[----:B------:R-:W-:Y:S01]  /*3f40*/  FADD.FTZ R63, R212, R63 ;  /* 0x0000003fd43f7221 */ /* 0x000fe20000010000 */
[----:B------:R-:W-:Y:S01]  /*3f50*/  HADD2.F32 R64, -RZ, R75.H0_H0 ;  /* 0x2000004bff407230 */ /* 0x000fe20000004100 */
[C---:B------:R-:W-:Y:S02]  /*3f60*/  FMUL.FTZ R220, R41.reuse, R150 ;  /* 0x0000009629dc7220 */ /* 0x040fe40000410000 */
[----:B------:R-:W-:Y:S02]  /*3f70*/  FMUL.FTZ R62, R130, R60 ;  /* 0x0000003c823e7220 */ /* 0x000fe40000410000 */
[----:B------:R-:W-:-:S02]  /*3f80*/  FMUL.FTZ R221, R41, R148 ;  /* 0x0000009429dd7220 */ /* 0x000fc40000410000 */
[-C--:B------:R-:W-:Y:S02]  /*3f90*/  FMUL.FTZ R61, R130, R63.reuse ;  /* 0x0000003f823d7220 */ /* 0x080fe40000410000 */
[----:B------:R-:W-:Y:S02]  /*3fa0*/  FMUL.FTZ R102, R118, R102 ;  /* 0x0000006676667220 */ /* 0x000fe40000410000 */
[C---:B------:R-:W-:Y:S02]  /*3fb0*/  FMUL.FTZ R220, R64.reuse, R220 ;  /* 0x000000dc40dc7220 */ /* 0x040fe40000410000 */
[C---:B------:R-:W-:Y:S02]  /*3fc0*/  FFMA.FTZ R63, R145.reuse, R63, R62 ;  /* 0x0000003f913f7223 */ /* 0x040fe4000001003e */
[----:B------:R-:W-:Y:S02]  /*3fd0*/  FMUL.FTZ R221, R64, R221 ;  /* 0x000000dd40dd7220 */ /* 0x000fe40000410000 */
[----:B------:R-:W-:Y:S01]  /*3fe0*/  FFMA.FTZ R60, R145, R60, -R61 ;  /* 0x0000003c913c7223 */ /* 0x000fe2000001083d */
[--C-:B------:R-:W-:Y:S01]  /*3ff0*/  HADD2.F32 R151, -RZ, R67.reuse.H0_H0 ;  /* 0x20000043ff977230 */ /* 0x100fe20000004100 */
[----:B------:R-:W-:Y:S01]  /*4000*/  FFMA.FTZ R102, R119, R103, R102 ;  /* 0x0000006777667223 */ /* 0x000fe20000010066 */
[----:B------:R-:W-:Y:S01]  /*4010*/  HADD2.F32 R153, -RZ, R67.H1_H1 ;  /* 0x30000043ff997230 */ /* 0x000fe20000004100 */
[----:B------:R-:W-:-:S02]  /*4020*/  FADD.FTZ R63, R220, R63 ;  /* 0x0000003fdc3f7221 */ /* 0x000fc40000010000 */
[----:B------:R-:W-:Y:S01]  /*4030*/  FADD.FTZ R60, R221, R60 ;  /* 0x0000003cdd3c7221 */ /* 0x000fe20000010000 */
[----:B------:R-:W-:Y:S01]  /*4040*/  HADD2.F32 R65, -RZ, R75.H1_H1 ;  /* 0x3000004bff417230 */ /* 0x000fe20000004100 */
[----:B------:R-:W-:Y:S02]  /*4050*/  FMUL.FTZ R64, R115, R102 ;  /* 0x0000006673407220 */ /* 0x000fe40000410000 */
[----:B------:R-:W-:Y:S02]  /*4060*/  FMUL.FTZ R219, R42, R151 ;  /* 0x000000972adb7220 */ /* 0x000fe40000410000 */
[----:B------:R-:W-:Y:S02]  /*4070*/  FMUL.FTZ R61, R128, R63 ;  /* 0x0000003f803d7220 */ /* 0x000fe40000410000 */
[----:B------:R-:W-:Y:S02]  /*4080*/  FMUL.FTZ R218, R42, R153 ;  /* 0x000000992ada7220 */ /* 0x000fe40000410000 */
[----:B------:R-:W-:-:S02]  /*4090*/  FMUL.FTZ R62, R128, R60 ;  /* 0x0000003c803e7220 */ /* 0x000fc40000410000 */
[-C--:B------:R-:W-:Y:S02]  /*40a0*/  FFMA.FTZ R64, R117, R152.reuse, -R64 ;  /* 0x0000009875407223 */ /* 0x080fe40000010840 */
[----:B------:R-:W-:Y:S02]  /*40b0*/  FMUL.FTZ R152, R115, R152 ;  /* 0x0000009873987220 */ /* 0x000fe40000410000 */
[----:B------:R-:W-:Y:S02]  /*40c0*/  FMUL.FTZ R219, R65, R219 ;  /* 0x000000db41db7220 */ /* 0x000fe40000410000 */
[----:B------:R-:W-:Y:S02]  /*40d0*/  FFMA.FTZ R60, R129, R60, -R61 ;  /* 0x0000003c813c7223 */ /* 0x000fe4000001083d */
[----:B------:R-:W-:Y:S02]  /*40e0*/  FMUL.FTZ R218, R65, R218 ;  /* 0x000000da41da7220 */ /* 0x000fe40000410000 */
[----:B------:R-:W-:Y:S01]  /*40f0*/  FFMA.FTZ R63, R129, R63, R62 ;  /* 0x0000003f813f7223 */ /* 0x000fe2000001003e */
[--C-:B------:R-:W-:Y:S01]  /*4100*/  HADD2.F32 R154, -RZ, R76.reuse.H1_H1 ;  /* 0x3000004cff9a7230 */ /* 0x100fe20000004100 */
[----:B------:R-:W-:Y:S01]  /*4110*/  FFMA.FTZ R102, R117, R102, R152 ;  /* 0x0000006675667223 */ /* 0x000fe20000010098 */
[----:B------:R-:W-:Y:S01]  /*4120*/  HADD2.F32 R152, -RZ, R76.H0_H0 ;  /* 0x2000004cff987230 */ /* 0x000fe20000004100 */
[----:B------:R-:W-:-:S02]  /*4130*/  FADD.FTZ R60, R219, R60 ;  /* 0x0000003cdb3c7221 */ /* 0x000fc40000010000 */
[----:B------:R-:W-:Y:S01]  /*4140*/  FADD.FTZ R63, R218, R63 ;  /* 0x0000003fda3f7221 */ /* 0x000fe20000010000 */
[----:B------:R-:W-:Y:S01]  /*4150*/  HADD2.F32 R65, -RZ, R68.H0_H0 ;  /* 0x20000044ff417230 */ /* 0x000fe20000004100 */
[C---:B------:R-:W-:Y:S02]  /*4160*/  FMUL.FTZ R62, R126.reuse, R60 ;  /* 0x0000003c7e3e7220 */ /* 0x040fe40000410000 */
[C---:B------:R-:W-:Y:S02]  /*4170*/  FMUL.FTZ R222, R39.reuse, R154 ;  /* 0x0000009a27de7220 */ /* 0x040fe40000410000 */
[-C--:B------:R-:W-:Y:S02]  /*4180*/  FMUL.FTZ R61, R126, R63.reuse ;  /* 0x0000003f7e3d7220 */ /* 0x080fe40000410000 */
[----:B------:R-:W-:Y:S02]  /*4190*/  FMUL.FTZ R223, R39, R152 ;  /* 0x0000009827df7220 */ /* 0x000fe40000410000 */
[----:B------:R-:W-:-:S02]  /*41a0*/  FFMA.FTZ R63, R127, R63, R62 ;  /* 0x0000003f7f3f7223 */ /* 0x000fc4000001003e */
[----:B------:R-:W-:Y:S02]  /*41b0*/  FMUL.FTZ R222, R65, R222 ;  /* 0x000000de41de7220 */ /* 0x000fe40000410000 */
        /* <DEDUP_REMOVED lines=11> */
[----:B------:R-:W-:Y:S02]  /*4270*/  FMUL.FTZ R227, R65, R227 ;  /* 0x000000e341e37220 */ /* 0x000fe40000410000 */
        /* <DEDUP_REMOVED lines=13> */
[----:B------:R-:W-:Y:S02]  /*4350*/  FFMA.FTZ R63, R123, R63, R62 ;  /* 0x0000003f7b3f7223 */ /* 0x000fe4000001003e */
[----:B------:R-:W-:Y:S02]  /*4360*/  FMUL.FTZ R231, R65, R231 ;  /* 0x000000e741e77220 */ /* 0x000fe40000410000 */
[----:B------:R-:W-:Y:S01]  /*4370*/  FFMA.FTZ R60, R123, R60, -R61 ;  /* 0x0000003c7b3c7223 */ /* 0x000fe2000001083d */
[--C-:B------:R-:W-:Y:S01]  /*4380*/  HADD2.F32 R159, -RZ, R79.reuse.H0_H0 ;  /* 0x2000004fff9f7230 */ /* 0x100fe20000004100 */
[----:B------:R-:W-:Y:S01]  /*4390*/  FMUL.FTZ R61, R141, R102 ;  /* 0x000000668d3d7220 */ /* 0x000fe20000410000 */
[----:B------:R-:W-:Y:S01]  /*43a0*/  HADD2.F32 R161, -RZ, R79.H1_H1 ;  /* 0x3000004fffa17230 */ /* 0x000fe20000004100 */
[----:B------:R-:W-:-:S02]  /*43b0*/  FADD.FTZ R63, R230, R63 ;  /* 0x0000003fe63f7221 */ /* 0x000fc40000010000 */
[----:B------:R-:W-:Y:S01]  /*43c0*/  FADD.FTZ R60, R231, R60 ;  /* 0x0000003ce73c7221 */ /* 0x000fe20000010000 */
[----:B------:R-:W-:Y:S01]  /*43d0*/  HADD2.F32 R66, -RZ, R69.H1_H1 ;  /* 0x30000045ff427230 */ /* 0x000fe20000004100 */
[----:B------:R-:W-:Y:S02]  /*43e0*/  FFMA.FTZ R65, R136, R64, -R61 ;  /* 0x0000004088417223 */ /* 0x000fe4000001083d */
[----:B------:R-:W-:Y:S02]  /*43f0*/  FMUL.FTZ R229, R38, R159 ;  /* 0x0000009f26e57220 */ /* 0x000fe40000410000 */
[----:B------:R-:W-:Y:S02]  /*4400*/  FMUL.FTZ R61, R120, R63 ;  /* 0x0000003f783d7220 */ /* 0x000fe40000410000 */
[----:B------:R-:W-:Y:S02]  /*4410*/  FMUL.FTZ R228, R38, R161 ;  /* 0x000000a126e47220 */ /* 0x000fe40000410000 */
[----:B------:R-:W-:-:S02]  /*4420*/  FMUL.FTZ R62, R120, R60 ;  /* 0x0000003c783e7220 */ /* 0x000fc40000410000 */
[C---:B------:R-:W-:Y:S02]  /*4430*/  FMUL.FTZ R229, R66.reuse, R229 ;  /* 0x000000e542e57220 */ /* 0x040fe40000410000 */
[C---:B------:R-:W-:Y:S02]  /*4440*/  FFMA.FTZ R60, R121.reuse, R60, -R61 ;  /* 0x0000003c793c7223 */ /* 0x040fe4000001083d */
[----:B------:R-:W-:Y:S02]  /*4450*/  FMUL.FTZ R228, R66, R228 ;  /* 0x000000e442e47220 */ /* 0x000fe40000410000 */
[----:B------:R-:W-:Y:S01]  /*4460*/  FFMA.FTZ R63, R121, R63, R62 ;  /* 0x0000003f793f7223 */ /* 0x000fe2000001003e */
[--C-:B--2---:R-:W-:Y:S01]  /*4470*/  HADD2.F32 R162, -RZ, R80.reuse.H1_H1 ;  /* 0x30000050ffa27230 */ /* 0x104fe20000004100 */
[----:B------:R-:W-:Y:S01]  /*4480*/  FADD.FTZ R60, R229, R60 ;  /* 0x0000003ce53c7221 */ /* 0x000fe20000010000 */
[----:B------:R-:W-:Y:S01]  /*4490*/  HADD2.F32 R160, -RZ, R80.H0_H0 ;  /* 0x20000050ffa07230 */ /* 0x000fe20000004100 */
[----:B------:R-:W-:Y:S01]  /*44a0*/  ISETP.NE.AND P0, PT, R104, 0x7f, PT ;  /* 0x0000007f6800780c */ /* 0x000fe20003f05270 */
[----:B------:R-:W-:-:S02]  /*44b0*/  FADD.FTZ R63, R228, R63 ;  /* 0x0000003fe43f7221 */ /* 0x000fc40000010000 */
[----:B------:R-:W-:Y:S01]  /*44c0*/  FMUL.FTZ R67, R141, R64 ;  /* 0x000000408d437220 */ /* 0x000fe20000410000 */
[----:B------:R-:W-:Y:S01]  /*44d0*/  HADD2.F32 R64, -RZ, R70.H0_H0 ;  /* 0x20000046ff407230 */ /* 0x000fe20000004100 */
[C---:B------:R-:W-:Y:S02]  /*44e0*/  FMUL.FTZ R62, R118.reuse, R60 ;  /* 0x0000003c763e7220 */ /* 0x040fe40000410000 */
[C---:B------:R-:W-:Y:S02]  /*44f0*/  FMUL.FTZ R232, R35.reuse, R162 ;  /* 0x000000a223e87220 */ /* 0x040fe40000410000 */
[-C--:B------:R-:W-:Y:S02]  /*4500*/  FMUL.FTZ R61, R118, R63.reuse ;  /* 0x0000003f763d7220 */ /* 0x080fe40000410000 */
[----:B------:R-:W-:Y:S02]  /*4510*/  FMUL.FTZ R233, R35, R160 ;  /* 0x000000a023e97220 */ /* 0x000fe40000410000 */
[----:B------:R-:W-:-:S02]  /*4520*/  FFMA.FTZ R63, R119, R63, R62 ;  /* 0x0000003f773f7223 */ /* 0x000fc4000001003e */
[C---:B------:R-:W-:Y:S02]  /*4530*/  FMUL.FTZ R232, R64.reuse, R232 ;  /* 0x000000e840e87220 */ /* 0x040fe40000410000 */
[----:B------:R-:W-:Y:S02]  /*4540*/  FFMA.FTZ R60, R119, R60, -R61 ;  /* 0x0000003c773c7223 */ /* 0x000fe4000001083d */
[----:B------:R-:W-:Y:S01]  /*4550*/  FMUL.FTZ R233, R64, R233 ;  /* 0x000000e940e97220 */ /* 0x000fe20000410000 */
[--C-:B------:R-:W-:Y:S01]  /*4560*/  HADD2.F32 R163, -RZ, R81.reuse.H0_H0 ;  /* 0x20000051ffa37230 */ /* 0x100fe20000004100 */
[----:B------:R-:W-:Y:S01]  /*4570*/  FFMA.FTZ R67, R136, R102, R67 ;  /* 0x0000006688437223 */ /* 0x000fe20000010043 */
[----:B------:R-:W-:Y:S01]  /*4580*/  HADD2.F32 R165, -RZ, R81.H1_H1 ;  /* 0x30000051ffa57230 */ /* 0x000fe20000004100 */
[----:B------:R-:W-:Y:S01]  /*4590*/  FADD.FTZ R62, R232, R63 ;  /* 0x0000003fe83e7221 */ /* 0x000fe20000010000 */
[----:B------:R0:W1:Y:S01]  /*45a0*/  @P0 LDS.64 R102, [R104.X8+0x8788] ;  /* 0x0087880068660984 */ /* 0x0000620000008a00 */
[----:B------:R-:W-:Y:S01]  /*45b0*/  FADD.FTZ R60, R233, R60 ;  /* 0x0000003ce93c7221 */ /* 0x000fe20000010000 */
[----:B------:R-:W-:Y:S01]  /*45c0*/  HADD2.F32 R64, -RZ, R70.H1_H1 ;  /* 0x30000046ff407230 */ /* 0x000fe20000004100 */
[----:B------:R-:W-:-:S02]  /*45d0*/  FMUL.FTZ R225, R36, R163 ;  /* 0x000000a324e17220 */ /* 0x000fc40000410000 */
[C---:B------:R-:W-:Y:S02]  /*45e0*/  FMUL.FTZ R61, R115.reuse, R62 ;  /* 0x0000003e733d7220 */ /* 0x040fe40000410000 */
        /* <DEDUP_REMOVED lines=11> */
[----:B------:R-:W-:Y:S02]  /*46a0*/  FMUL.FTZ R62, R141, R60 ;  /* 0x0000003c8d3e7220 */ /* 0x000fe40000410000 */
[C---:B------:R-:W-:Y:S02]  /*46b0*/  FMUL.FTZ R216, R33.reuse, R166 ;  /* 0x000000a621d87220 */ /* 0x040fe40000410000 */
[----:B------:R-:W-:-:S02]  /*46c0*/  FMUL.FTZ R217, R33, R164 ;  /* 0x000000a421d97220 */ /* 0x000fc40000410000 */
[-C--:B------:R-:W-:Y:S02]  /*46d0*/  FMUL.FTZ R61, R141, R63.reuse ;  /* 0x0000003f8d3d7220 */ /* 0x080fe40000410000 */
[----:B------:R-:W-:Y:S02]  /*46e0*/  FFMA.FTZ R63, R136, R63, R62 ;  /* 0x0000003f883f7223 */ /* 0x000fe4000001003e */
[C---:B------:R-:W-:Y:S01]  /*46f0*/  FMUL.FTZ R216, R64.reuse, R216 ;  /* 0x000000d840d87220 */ /* 0x040fe20000410000 */
[--C-:B------:R-:W-:Y:S01]  /*4700*/  HADD2.F32 R167, -RZ, R83.reuse.H0_H0 ;  /* 0x20000053ffa77230 */ /* 0x100fe20000004100 */
[----:B------:R-:W-:Y:S01]  /*4710*/  FMUL.FTZ R217, R64, R217 ;  /* 0x000000d940d97220 */ /* 0x000fe20000410000 */
[----:B------:R-:W-:Y:S01]  /*4720*/  HADD2.F32 R169, -RZ, R83.H1_H1 ;  /* 0x30000053ffa97230 */ /* 0x000fe20000004100 */
[----:B------:R-:W-:Y:S02]  /*4730*/  FFMA.FTZ R60, R136, R60, -R61 ;  /* 0x0000003c883c7223 */ /* 0x000fe4000001083d */
[----:B------:R-:W-:Y:S01]  /*4740*/  FADD.FTZ R63, R216, R63 ;  /* 0x0000003fd83f7221 */ /* 0x000fe20000010000 */
[----:B------:R-:W-:Y:S01]  /*4750*/  HADD2.F32 R62, -RZ, R71.H1_H1 ;  /* 0x30000047ff3e7230 */ /* 0x000fe20000004100 */
[----:B------:R-:W-:-:S02]  /*4760*/  FADD.FTZ R60, R217, R60 ;  /* 0x0000003cd93c7221 */ /* 0x000fc40000010000 */
[C---:B------:R-:W-:Y:S02]  /*4770*/  FMUL.FTZ R215, R34.reuse, R167 ;  /* 0x000000a722d77220 */ /* 0x040fe40000410000 */
[----:B------:R-:W-:Y:S02]  /*4780*/  FMUL.FTZ R214, R34, R169 ;  /* 0x000000a922d67220 */ /* 0x000fe40000410000 */
[C---:B------:R-:W-:Y:S02]  /*4790*/  FMUL.FTZ R61, R138.reuse, R63 ;  /* 0x0000003f8a3d7220 */ /* 0x040fe40000410000 */
[----:B------:R-:W-:Y:S02]  /*47a0*/  FMUL.FTZ R66, R138, R60 ;  /* 0x0000003c8a427220 */ /* 0x000fe40000410000 */
[C---:B------:R-:W-:Y:S02]  /*47b0*/  FMUL.FTZ R215, R62.reuse, R215 ;  /* 0x000000d73ed77220 */ /* 0x040fe40000410000 */
[----:B------:R-:W-:-:S02]  /*47c0*/  FMUL.FTZ R214, R62, R214 ;  /* 0x000000d63ed67220 */ /* 0x000fc40000410000 */
[C---:B------:R-:W-:Y:S02]  /*47d0*/  FFMA.FTZ R64, R139.reuse, R60, -R61 ;  /* 0x0000003c8b407223 */ /* 0x040fe4000001083d */
[C---:B------:R-:W-:Y:S01]  /*47e0*/  FMUL.FTZ R62, R138.reuse, R65 ;  /* 0x000000418a3e7220 */ /* 0x040fe20000410000 */
[----:B------:R-:W-:Y:S01]  /*47f0*/  BSSY B0, `(.L_x_3060) ;  /* 0x0000016000007945 */ /* 0x000fe20003800000 */
[----:B------:R-:W-:Y:S02]  /*4800*/  FMUL.FTZ R60, R138, R67 ;  /* 0x000000438a3c7220 */ /* 0x000fe40000410000 */
[C---:B------:R-:W-:Y:S01]  /*4810*/  FFMA.FTZ R63, R139.reuse, R63, R66 ;  /* 0x0000003f8b3f7223 */ /* 0x040fe20000010042 */
[C---:B------:R-:W-:Y:S01]  /*4820*/  ISETP.GT.U32.AND P2, PT, R104.reuse, 0x1f, PT ;  /* 0x0000001f6800780c */ /* 0x040fe20003f44070 */
[C---:B------:R-:W-:Y:S01]  /*4830*/  FFMA.FTZ R61, R139.reuse, R67, R62 ;  /* 0x000000438b3d7223 */ /* 0x040fe2000001003e */
        /* <DEDUP_REMOVED lines=17> */
.L_x_3061:
[----:B01----:R-:W-:Y:S05]  /*4950*/  BSYNC B0 ;  /* 0x0000000000007941 */ /* 0x003fea0003800000 */
.L_x_3060:
        /* <DEDUP_REMOVED lines=73> */
.L_x_3168:
        /* <DEDUP_REMOVED lines=70> */
.L_x_3169:
        /* <DEDUP_REMOVED lines=19> */
[----:B------:R-:W-:Y:S05]  /*5380*/  CALL.REL.NOINC `($__internal_76_$__cuda_sm70_shflsync_idx_p) ;  /* 0x00008c8000007944 */ /* 0x000fea0003c00000 */
.L_x_3066:
[----:B------:R-:W-:Y:S05]  /*5390*/  BRA.CONV ~URZ, `(.L_x_3067) ;  /* 0x000000637f007947 */ /* 0x000fea000b800000 */
[----:B-1----:R-:W-:Y:S01]  /*53a0*/  HFMA2.MMA R61, -RZ, RZ, 0, 1.847743988037109375e-06 ;  /* 0x0000001fff3d7435 */ /* 0x002fe200000001ff */
[----:B0-----:R-:W-:Y:S02]  /*53b0*/  MOV R64, R77 ;  /* 0x0000004d00407202 */ /* 0x001fe40000000f00 */
[----:B------:R-:W-:Y:S02]  /*53c0*/  MOV R63, 0x1f ;  /* 0x0000001f003f7802 */ /* 0x000fe40000000f00 */
[----:B------:R-:W-:Y:S02]  /*53d0*/  MOV R60, 0xffffffff ;  /* 0xffffffff003c7802 */ /* 0x000fe40000000f00 */
[----:B------:R-:W-:-:S02]  /*53e0*/  MOV R62, 0x5400 ;  /* 0x00005400003e7802 */ /* 0x000fc40000000f00 */
[----:B------:R-:W-:Y:S05]  /*53f0*/  CALL.REL.NOINC `($__internal_76_$__cuda_sm70_shflsync_idx_p) ;  /* 0x00008c1000007944 */ /* 0x000fea0003c00000 */
.L_x_3067:
[----:B------:R-:W-:Y:S05]  /*5400*/  BRA.CONV ~URZ, `(.L_x_3068) ;  /* 0x000000637f007947 */ /* 0x000fea000b800000 */
[----:B-1----:R-:W-:Y:S01]  /*5410*/  HFMA2.MMA R61, -RZ, RZ, 0, 1.847743988037109375e-06 ;  /* 0x0000001fff3d7435 */ /* 0x002fe200000001ff */
[----:B0-----:R-:W-:-:S02]  /*5420*/  MOV R64, R65 ;  /* 0x0000004100407202 */ /* 0x001fc40000000f00 */
[----:B------:R-:W-:Y:S02]  /*5430*/  MOV R63, 0x1f ;  /* 0x0000001f003f7802 */ /* 0x000fe40000000f00 */
[----:B------:R-:W-:Y:S02]  /*5440*/  MOV R60, 0xffffffff ;  /* 0xffffffff003c7802 */ /* 0x000fe40000000f00 */
[----:B------:R-:W-:Y:S02]  /*5450*/  MOV R62, 0x5470 ;  /* 0x00005470003e7802 */ /* 0x000fe40000000f00 */
[----:B------:R-:W-:Y:S05]  /*5460*/  CALL.REL.NOINC `($__internal_76_$__cuda_sm70_shflsync_idx_p) ;  /* 0x00008ba000007944 */ /* 0x000fea0003c00000 */
.L_x_3068:
[----:B------:R-:W-:Y:S05]  /*5470*/  BRA.CONV ~URZ, `(.L_x_3069) ;  /* 0x000000637f007947 */ /* 0x000fea000b800000 */
[----:B-1----:R-:W-:Y:S01]  /*5480*/  HFMA2.MMA R61, -RZ, RZ, 0, 1.847743988037109375e-06 ;  /* 0x0000001fff3d7435 */ /* 0x002fe200000001ff */
[----:B0-----:R-:W-:Y:S02]  /*5490*/  MOV R64, R76 ;  /* 0x0000004c00407202 */ /* 0x001fe40000000f00 */
[----:B------:R-:W-:Y:S02]  /*54a0*/  MOV R63, 0x1f ;  /* 0x0000001f003f7802 */ /* 0x000fe40000000f00 */
[----:B------:R-:W-:Y:S02]  /*54b0*/  MOV R60, 0xffffffff ;  /* 0xffffffff003c7802 */ /* 0x000fe40000000f00 */
[----:B------:R-:W-:-:S02]  /*54c0*/  MOV R62, 0x54e0 ;  /* 0x000054e0003e7802 */ /* 0x000fc40000000f00 */
[----:B------:R-:W-:Y:S05]  /*54d0*/  CALL.REL.NOINC `($__internal_76_$__cuda_sm70_shflsync_idx_p) ;  /* 0x00008b3000007944 */ /* 0x000fea0003c00000 */
.L_x_3069:
        /* <DEDUP_REMOVED lines=9> */
.L_x_3170:
        /* <DEDUP_REMOVED lines=50> */
.L_x_3063:
[----:B0-----:R-:W-:Y:S05]  /*5890*/  BSYNC B0 ;  /* 0x0000000000007941 */ /* 0x001fea0003800000 */
.L_x_3062:
[----:B------:R-:W-:Y:S01]  /*58a0*/  WARPSYNC 0xffffffff ;  /* 0xffffffff00007948 */ /* 0x000fe20003800000 */
[----:B------:R-:W-:Y:S02]  /*58b0*/  LOP3.LUT P0, RZ, R104, 0x1f, RZ, 0xc0, !PT ;  /* 0x0000001f68ff7812 */ /* 0x000fe4000780c0ff */
[----:B------:R-:W-:Y:S01]  /*58c0*/  BAR.SYNC.DEFER_BLOCKING 0x0 ;  /* 0x0000000000007b1d */ /* 0x000fe20000010000 */
[----:B------:R-:W-:Y:S01]  /*58d0*/  MOV R57, UR21 ;  /* 0x0000001500397c02 */ /* 0x000fe20008000f00 */
[C---:B------:R-:W-:Y:S01]  /*58e0*/  FMUL.FTZ R56, R138.reuse, R103 ;  /* 0x000000678a387220 */ /* 0x040fe20000410000 */
[----:B------:R-:W-:Y:S01]  /*58f0*/  USHF.L.U32 UR45, UR7, 0x4, URZ ;  /* 0x00000004072d7899 */ /* 0x000fe2000800063f */
[-C--:B------:R-:W-:Y:S01]  /*5900*/  FMUL.FTZ R58, R138, -R102.reuse ;  /* 0x800000668a3a7220 */ /* 0x080fe20000410000 */
[----:B------:R-:W-:Y:S01]  /*5910*/  ISETP.GE.OR P0, PT, R57, c[0x0][0x174], P0 ;  /* 0x00005d0039007a0c */ /* 0x000fe20000706670 */
[C---:B------:R-:W-:Y:S01]  /*5920*/  FFMA.FTZ R56, R139.reuse, R102, -R56 ;  /* 0x000000668b387223 */ /* 0x040fe20000010838 */
[----:B------:R-:W-:Y:S01]  /*5930*/  BSSY B0, `(.L_x_3071) ;  /* 0x00001d8000007945 */ /* 0x000fe20003800000 */
[C---:B------:R-:W-:Y:S02]  /*5940*/  FMUL.FTZ R57, R139.reuse, R201 ;  /* 0x000000c98b397220 */ /* 0x040fe40000410000 */
[----:B------:R-:W-:-:S02]  /*5950*/  FFMA.FTZ R58, R139, -R103, R58 ;  /* 0x800000678b3a7223 */ /* 0x000fc4000001003a */
[C---:B---3--:R-:W-:Y:S02]  /*5960*/  FMUL.FTZ R60, R138.reuse, R201 ;  /* 0x000000c98a3c7220 */ /* 0x048fe40000410000 */
[C---:B------:R-:W-:Y:S02]  /*5970*/  FMUL.FTZ R63, R141.reuse, -R56 ;  /* 0x800000388d3f7220 */ /* 0x040fe40000410000 */
[-C--:B------:R-:W-:Y:S02]  /*5980*/  FFMA.FTZ R59, -R138, R185.reuse, -R57 ;  /* 0x000000b98a3b7223 */ /* 0x080fe40000010939 */
[-C--:B------:R-:W-:Y:S02]  /*5990*/  FMUL.FTZ R61, R141, -R58.reuse ;  /* 0x8000003a8d3d7220 */ /* 0x080fe40000410000 */
[----:B------:R-:W-:Y:S02]  /*59a0*/  FFMA.FTZ R57, R139, R185, -R60 ;  /* 0x000000b98b397223 */ /* 0x000fe4000001083c */
[----:B------:R-:W-:-:S02]  /*59b0*/  FFMA.FTZ R58, R136, R58, R63 ;  /* 0x0000003a883a7223 */ /* 0x000fc4000001003f */
[----:B------:R-:W-:Y:S02]  /*59c0*/  FADD.FTZ R59, -R186, R59 ;  /* 0x0000003bba3b7221 */ /* 0x000fe40000010100 */
[----:B------:R-:W-:Y:S02]  /*59d0*/  FFMA.FTZ R56, R136, R56, -R61 ;  /* 0x0000003888387223 */ /* 0x000fe4000001083d */
[----:B------:R-:W-:Y:S02]  /*59e0*/  FADD.FTZ R57, R170, R57 ;  /* 0x00000039aa397221 */ /* 0x000fe40000010000 */
[----:B------:R-:W-:Y:S02]  /*59f0*/  FMUL.FTZ R63, R115, -R58 ;  /* 0x8000003a733f7220 */ /* 0x000fe40000410000 */
[----:B------:R-:W-:Y:S02]  /*5a00*/  FMUL.FTZ R60, R141, -R59 ;  /* 0x8000003b8d3c7220 */ /* 0x000fe40000410000 */
[----:B------:R-:W-:-:S02]  /*5a10*/  FMUL.FTZ R64, R115, -R56 ;  /* 0x8000003873407220 */ /* 0x000fc40000410000 */
[-C--:B------:R-:W-:Y:S02]  /*5a20*/  FMUL.FTZ R61, R141, -R57.reuse ;  /* 0x800000398d3d7220 */ /* 0x080fe40000410000 */
[C---:B------:R-:W-:Y:S02]  /*5a30*/  FFMA.FTZ R63, R117.reuse, R56, -R63 ;  /* 0x00000038753f7223 */ /* 0x040fe4000001083f */
[C---:B------:R-:W-:Y:S02]  /*5a40*/  FFMA.FTZ R60, R136.reuse, R57, -R60 ;  /* 0x00000039883c7223 */ /* 0x040fe4000001083c */
[----:B------:R-:W-:Y:S01]  /*5a50*/  FFMA.FTZ R64, R117, R58, R64 ;  /* 0x0000003a75407223 */ /* 0x000fe20000010040 */
[----:B------:R-:W0:Y:S01]  /*5a60*/  LDS.64 R56, [R168.X16+0x6378] ;  /* 0x00637800a8387984 */ /* 0x000e22000000ca00 */
        /* <DEDUP_REMOVED lines=8> */
[----:B------:R-:W-:Y:S02]  /*5af0*/  FMUL.FTZ R58, R115, -R62 ;  /* 0x8000003e733a7220 */ /* 0x000fe40000410000 */
[C---:B------:R-:W-:Y:S02]  /*5b00*/  FMUL.FTZ R66, R120.reuse, -R64 ;  /* 0x8000004078427220 */ /* 0x040fe40000410000 */
[C---:B------:R-:W-:Y:S02]  /*5b10*/  FFMA.FTZ R61, R117.reuse, R62, R59 ;  /* 0x0000003e753d7223 */ /* 0x040fe4000001003b */
[----:B------:R-:W-:Y:S02]  /*5b20*/  FFMA.FTZ R59, R117, R60, -R58 ;  /* 0x0000003c753b7223 */ /* 0x000fe4000001083a */
[-C--:B------:R-:W-:Y:S02]  /*5b30*/  FMUL.FTZ R65, R120, -R63.reuse ;  /* 0x8000003f78417220 */ /* 0x080fe40000410000 */
[----:B------:R-:W-:-:S02]  /*5b40*/  FFMA.FTZ R66, R121, R63, -R66 ;  /* 0x0000003f79427223 */ /* 0x000fc40000010842 */
[----:B------:R-:W-:Y:S02]  /*5b50*/  FADD.FTZ R59, R172, R59 ;  /* 0x0000003bac3b7221 */ /* 0x000fe40000010000 */
[----:B------:R-:W-:Y:S02]  /*5b60*/  FFMA.FTZ R65, R121, R64, R65 ;  /* 0x0000004079417223 */ /* 0x000fe40000010041 */
[----:B------:R-:W-:Y:S02]  /*5b70*/  FADD.FTZ R61, -R188, R61 ;  /* 0x0000003dbc3d7221 */ /* 0x000fe40000010100 */
[----:B------:R-:W-:Y:S02]  /*5b80*/  FMUL.FTZ R64, R122, -R66 ;  /* 0x800000427a407220 */ /* 0x000fe40000410000 */
[----:B------:R-:W-:Y:S02]  /*5b90*/  FMUL.FTZ R60, R118, -R59 ;  /* 0x8000003b763c7220 */ /* 0x000fe40000410000 */
[----:B------:R-:W-:-:S02]  /*5ba0*/  FMUL.FTZ R62, R122, -R65 ;  /* 0x800000417a3e7220 */ /* 0x000fc40000410000 */
[----:B------:R-:W-:Y:S02]  /*5bb0*/  FMUL.FTZ R58, R118, -R61 ;  /* 0x8000003d763a7220 */ /* 0x000fe40000410000 */
[----:B------:R-:W-:Y:S02]  /*5bc0*/  FFMA.FTZ R64, R123, R65, R64 ;  /* 0x000000417b407223 */ /* 0x000fe40000010040 */
[----:B------:R-:W-:Y:S02]  /*5bd0*/  FFMA.FTZ R60, R119, R61, R60 ;  /* 0x0000003d773c7223 */ /* 0x000fe4000001003c */
[----:B------:R-:W-:Y:S02]  /*5be0*/  FFMA.FTZ R62, R123, R66, -R62 ;  /* 0x000000427b3e7223 */ /* 0x000fe4000001083e */
[----:B------:R-:W-:Y:S02]  /*5bf0*/  FFMA.FTZ R58, R119, R59, -R58 ;  /* 0x0000003b773a7223 */ /* 0x000fe4000001083a */
[----:B------:R-:W-:-:S02]  /*5c00*/  FMUL.FTZ R59, R124, -R64 ;  /* 0x800000407c3b7220 */ /* 0x000fc40000410000 */
[----:B------:R-:W-:Y:S02]  /*5c10*/  FADD.FTZ R60, -R189, R60 ;  /* 0x0000003cbd3c7221 */ /* 0x000fe40000010100 */
[-C--:B------:R-:W-:Y:S02]  /*5c20*/  FMUL.FTZ R61, R124, -R62.reuse ;  /* 0x8000003e7c3d7220 */ /* 0x080fe40000410000 */
[----:B------:R-:W-:Y:S02]  /*5c30*/  FFMA.FTZ R62, R125, R62, -R59 ;  /* 0x0000003e7d3e7223 */ /* 0x000fe4000001083b */
[----:B------:R-:W-:Y:S02]  /*5c40*/  FADD.FTZ R58, R173, R58 ;  /* 0x0000003aad3a7221 */ /* 0x000fe40000010000 */
[----:B------:R-:W-:Y:S02]  /*5c50*/  FMUL.FTZ R59, R120, -R60 ;  /* 0x8000003c783b7220 */ /* 0x000fe40000410000 */
[----:B------:R-:W-:-:S02]  /*5c60*/  FFMA.FTZ R64, R125, R64, R61 ;  /* 0x000000407d407223 */ /* 0x000fc4000001003d */
[-C--:B------:R-:W-:Y:S02]  /*5c70*/  FFMA.FTZ R59, R121, R58.reuse, -R59 ;  /* 0x0000003a793b7223 */ /* 0x080fe4000001083b */
[----:B------:R-:W-:Y:S02]  /*5c80*/  FMUL.FTZ R61, R120, -R58 ;  /* 0x8000003a783d7220 */ /* 0x000fe40000410000 */
[----:B------:R-:W-:Y:S02]  /*5c90*/  FADD.FTZ R58, R174, R59 ;  /* 0x0000003bae3a7221 */ /* 0x000fe40000010000 */
[C---:B0-----:R-:W-:Y:S02]  /*5ca0*/  FMUL.FTZ R59, R85.reuse, R57 ;  /* 0x00000039553b7220 */ /* 0x041fe40000410000 */
[-C--:B------:R-:W-:Y:S02]  /*5cb0*/  FMUL.FTZ R85, R85, R56.reuse ;  /* 0x0000003855557220 */ /* 0x080fe40000410000 */
[----:B------:R-:W-:-:S02]  /*5cc0*/  FFMA.FTZ R59, R84, R56, -R59 ;  /* 0x00000038543b7223 */ /* 0x000fc4000001083b */
[----:B------:R-:W-:Y:S02]  /*5cd0*/  FFMA.FTZ R85, R84, R57, R85 ;  /* 0x0000003954557223 */ /* 0x000fe40000010055 */
[----:B------:R-:W-:Y:S02]  /*5ce0*/  FADD.FTZ R206, R206, R59 ;  /* 0x0000003bcece7221 */ /* 0x000fe40000010000 */
[----:B------:R-:W-:Y:S02]  /*5cf0*/  FADD.FTZ R202, R202, R85 ;  /* 0x00000055caca7221 */ /* 0x000fe40000010000 */
[C---:B------:R-:W-:Y:S02]  /*5d00*/  FMUL.FTZ R57, R137.reuse, R206 ;  /* 0x000000ce89397220 */ /* 0x040fe40000410000 */
[-C--:B------:R-:W-:Y:S02]  /*5d10*/  FMUL.FTZ R56, R137, R202.reuse ;  /* 0x000000ca89387220 */ /* 0x080fe40000410000 */
[----:B------:R-:W-:-:S02]  /*5d20*/  FFMA.FTZ R57, R143, R202, R57 ;  /* 0x000000ca8f397223 */ /* 0x000fc40000010039 */
[----:B------:R-:W-:Y:S02]  /*5d30*/  FFMA.FTZ R56, R143, R206, -R56 ;  /* 0x000000ce8f387223 */ /* 0x000fe40000010838 */
[----:B------:R-:W-:Y:S02]  /*5d40*/  FFMA.FTZ R61, R121, R60, R61 ;  /* 0x0000003c793d7223 */ /* 0x000fe4000001003d */
[----:B------:R-:W-:Y:S02]  /*5d50*/  FADD.FTZ R204, R204, R57 ;  /* 0x00000039cccc7221 */ /* 0x000fe40000010000 */
[----:B------:R-:W-:Y:S02]  /*5d60*/  FADD.FTZ R203, R203, R56 ;  /* 0x00000038cbcb7221 */ /* 0x000fe40000010000 */
[----:B------:R-:W-:Y:S02]  /*5d70*/  FADD.FTZ R61, -R190, R61 ;  /* 0x0000003dbe3d7221 */ /* 0x000fe40000010100 */
[----:B------:R-:W-:-:S02]  /*5d80*/  FMUL.FTZ R65, R126, -R62 ;  /* 0x8000003e7e417220 */ /* 0x000fc40000410000 */
[----:B------:R-:W-:Y:S02]  /*5d90*/  FMUL.FTZ R63, R126, -R64 ;  /* 0x800000407e3f7220 */ /* 0x000fe40000410000 */
[C---:B------:R-:W-:Y:S02]  /*5da0*/  FMUL.FTZ R56, R140.reuse, R204 ;  /* 0x000000cc8c387220 */ /* 0x040fe40000410000 */
[----:B------:R-:W-:Y:S02]  /*5db0*/  FMUL.FTZ R57, R140, R203 ;  /* 0x000000cb8c397220 */ /* 0x000fe40000410000 */
[----:B------:R-:W-:Y:S02]  /*5dc0*/  FMUL.FTZ R60, R122, -R61 ;  /* 0x8000003d7a3c7220 */ /* 0x000fe40000410000 */
[C---:B------:R-:W-:Y:S02]  /*5dd0*/  FFMA.FTZ R65, R127.reuse, R64, R65 ;  /* 0x000000407f417223 */ /* 0x040fe40000010041 */
[----:B------:R-:W-:-:S02]  /*5de0*/  FFMA.FTZ R63, R127, R62, -R63 ;  /* 0x0000003e7f3f7223 */ /* 0x000fc4000001083f */
[C---:B------:R-:W-:Y:S02]  /*5df0*/  FFMA.FTZ R56, R142.reuse, R203, -R56 ;  /* 0x000000cb8e387223 */ /* 0x040fe40000010838 */
[----:B------:R-:W-:Y:S02]  /*5e00*/  FFMA.FTZ R57, R142, R204, R57 ;  /* 0x000000cc8e397223 */ /* 0x000fe40000010039 */
[-C--:B------:R-:W-:Y:S02]  /*5e10*/  FMUL.FTZ R62, R122, -R58.reuse ;  /* 0x8000003a7a3e7220 */ /* 0x080fe40000410000 */
[----:B------:R-:W-:Y:S02]  /*5e20*/  FFMA.FTZ R60, R123, R58, -R60 ;  /* 0x0000003a7b3c7223 */ /* 0x000fe4000001083c */
[C---:B------:R-:W-:Y:S02]  /*5e30*/  FMUL.FTZ R58, R128.reuse, -R65 ;  /* 0x80000041803a7220 */ /* 0x040fe40000410000 */
[----:B------:R-:W-:-:S02]  /*5e40*/  FMUL.FTZ R64, R128, -R63 ;  /* 0x8000003f80407220 */ /* 0x000fc40000410000 */
[----:B------:R-:W-:Y:S02]  /*5e50*/  FADD.FTZ R209, R209, R56 ;  /* 0x00000038d1d17221 */ /* 0x000fe40000010000 */
[----:B------:R-:W-:Y:S02]  /*5e60*/  FADD.FTZ R235, R208, R57 ;  /* 0x00000039d0eb7221 */ /* 0x000fe40000010000 */
[C---:B------:R-:W-:Y:S02]  /*5e70*/  FFMA.FTZ R58, R129.reuse, R63, -R58 ;  /* 0x0000003f813a7223 */ /* 0x040fe4000001083a */
[----:B------:R-:W-:Y:S02]  /*5e80*/  FFMA.FTZ R64, R129, R65, R64 ;  /* 0x0000004181407223 */ /* 0x000fe40000010040 */
[C---:B------:R-:W-:Y:S02]  /*5e90*/  FMUL.FTZ R57, R135.reuse, R209 ;  /* 0x000000d187397220 */ /* 0x040fe40000410000 */
[----:B------:R-:W-:-:S02]  /*5ea0*/  FMUL.FTZ R56, R135, R235 ;  /* 0x000000eb87387220 */ /* 0x000fc40000410000 */
[----:B------:R-:W-:Y:S02]  /*5eb0*/  FFMA.FTZ R62, R123, R61, R62 ;  /* 0x0000003d7b3e7223 */ /* 0x000fe4000001003e */
[C---:B------:R-:W-:Y:S02]  /*5ec0*/  FMUL.FTZ R61, R130.reuse, -R58 ;  /* 0x8000003a823d7220 */ /* 0x040fe40000410000 */
[----:B------:R-:W-:Y:S02]  /*5ed0*/  FADD.FTZ R60, R175, R60 ;  /* 0x0000003caf3c7221 */ /* 0x000fe40000010000 */
[----:B------:R-:W-:Y:S02]  /*5ee0*/  FMUL.FTZ R59, R130, -R64 ;  /* 0x80000040823b7220 */ /* 0x000fe40000410000 */
[C---:B------:R-:W-:Y:S02]  /*5ef0*/  FFMA.FTZ R208, R144.reuse, R235, R57 ;  /* 0x000000eb90d07223 */ /* 0x040fe40000010039 */
[----:B------:R-:W-:-:S02]  /*5f00*/  FFMA.FTZ R56, R144, R209, -R56 ;  /* 0x000000d190387223 */ /* 0x000fc40000010838 */
[----:B------:R-:W-:Y:S02]  /*5f10*/  FADD.FTZ R62, -R191, R62 ;  /* 0x0000003ebf3e7221 */ /* 0x000fe40000010100 */
[C---:B------:R-:W-:Y:S02]  /*5f20*/  FFMA.FTZ R64, R145.reuse, R64, R61 ;  /* 0x0000004091407223 */ /* 0x040fe4000001003d */
[----:B------:R-:W-:Y:S02]  /*5f30*/  FMUL.FTZ R61, R124, -R60 ;  /* 0x8000003c7c3d7220 */ /* 0x000fe40000410000 */
[----:B------:R-:W-:Y:S02]  /*5f40*/  FFMA.FTZ R63, R145, R58, -R59 ;  /* 0x0000003a913f7223 */ /* 0x000fe4000001083b */
[----:B------:R-:W-:Y:S02]  /*5f50*/  FADD.FTZ R208, R205, R208 ;  /* 0x000000d0cdd07221 */ /* 0x000fe40000010000 */
[----:B------:R-:W-:-:S02]  /*5f60*/  FADD.FTZ R234, R207, R56 ;  /* 0x00000038cfea7221 */ /* 0x000fc40000010000 */
[-C--:B------:R-:W-:Y:S02]  /*5f70*/  FMUL.FTZ R58, R124, -R62.reuse ;  /* 0x8000003e7c3a7220 */ /* 0x080fe40000410000 */
[C---:B------:R-:W-:Y:S02]  /*5f80*/  FFMA.FTZ R61, R125.reuse, R62, R61 ;  /* 0x0000003e7d3d7223 */ /* 0x040fe4000001003d */
[C---:B------:R-:W-:Y:S02]  /*5f90*/  FMUL.FTZ R56, R134.reuse, R208 ;  /* 0x000000d086387220 */ /* 0x040fe40000410000 */
[----:B------:R-:W-:Y:S02]  /*5fa0*/  FMUL.FTZ R57, R134, R234 ;  /* 0x000000ea86397220 */ /* 0x000fe40000410000 */
[----:B------:R-:W-:Y:S02]  /*5fb0*/  FFMA.FTZ R59, R125, R60, -R58 ;  /* 0x0000003c7d3b7223 */ /* 0x000fe4000001083a */
[----:B------:R-:W-:-:S02]  /*5fc0*/  FMUL.FTZ R58, R132, -R64 ;  /* 0x80000040843a7220 */ /* 0x000fc40000410000 */
[----:B------:R-:W-:Y:S02]  /*5fd0*/  FADD.FTZ R61, -R192, R61 ;  /* 0x0000003dc03d7221 */ /* 0x000fe40000010100 */
[C---:B------:R-:W-:Y:S02]  /*5fe0*/  FFMA.FTZ R56, R133.reuse, R234, -R56 ;  /* 0x000000ea85387223 */ /* 0x040fe40000010838 */
[----:B------:R-:W-:Y:S02]  /*5ff0*/  FFMA.FTZ R57, R133, R208, R57 ;  /* 0x000000d085397223 */ /* 0x000fe40000010039 */
[-C--:B------:R-:W-:Y:S02]  /*6000*/  FMUL.FTZ R60, R132, -R63.reuse ;  /* 0x8000003f843c7220 */ /* 0x080fe40000410000 */
[----:B------:R-:W-:Y:S02]  /*6010*/  FFMA.FTZ R63, R131, R63, -R58 ;  /* 0x0000003f833f7223 */ /* 0x000fe4000001083a */
[----:B------:R-:W-:-:S02]  /*6020*/  FADD.FTZ R59, R176, R59 ;  /* 0x0000003bb03b7221 */ /* 0x000fc40000010000 */
[----:B------:R-:W-:Y:S02]  /*6030*/  FMUL.FTZ R58, R126, -R61 ;  /* 0x8000003d7e3a7220 */ /* 0x000fe40000410000 */
[----:B------:R-:W-:Y:S02]  /*6040*/  FADD.FTZ R211, R211, R56 ;  /* 0x00000038d3d37221 */ /* 0x000fe40000010000 */
[----:B------:R-:W-:Y:S02]  /*6050*/  FADD.FTZ R205, R210, R57 ;  /* 0x00000039d2cd7221 */ /* 0x000fe40000010000 */
[----:B------:R-:W-:Y:S02]  /*6060*/  FFMA.FTZ R64, R131, R64, R60 ;  /* 0x0000004083407223 */ /* 0x000fe4000001003c */
[----:B------:R-:W-:Y:S02]  /*6070*/  FFMA.FTZ R60, R127, R59, -R58 ;  /* 0x0000003b7f3c7223 */ /* 0x000fe4000001083a */
[----:B------:R-:W-:-:S02]  /*6080*/  FMUL.FTZ R57, R134, -R63 ;  /* 0x8000003f86397220 */ /* 0x000fc40000410000 */
[C---:B------:R-:W-:Y:S02]  /*6090*/  FMUL.FTZ R58, R132.reuse, R211 ;  /* 0x000000d3843a7220 */ /* 0x040fe40000410000 */
[-C--:B------:R-:W-:Y:S02]  /*60a0*/  FMUL.FTZ R56, R132, R205.reuse ;  /* 0x000000cd84387220 */ /* 0x080fe40000410000 */
[-C--:B------:R-:W-:Y:S02]  /*60b0*/  FMUL.FTZ R66, R134, -R64.reuse ;  /* 0x8000004086427220 */ /* 0x080fe40000410000 */
[----:B------:R-:W-:Y:S02]  /*60c0*/  FFMA.FTZ R64, R133, R64, R57 ;  /* 0x0000004085407223 */ /* 0x000fe40000010039 */
[C---:B------:R-:W-:Y:S02]  /*60d0*/  FFMA.FTZ R57, R131.reuse, R205, R58 ;  /* 0x000000cd83397223 */ /* 0x040fe4000001003a */
[----:B------:R-:W-:-:S02]  /*60e0*/  FFMA.FTZ R56, R131, R211, -R56 ;  /* 0x000000d383387223 */ /* 0x000fc40000010838 */
[----:B------:R-:W-:Y:S02]  /*60f0*/  FMUL.FTZ R62, R126, -R59 ;  /* 0x8000003b7e3e7220 */ /* 0x000fe40000410000 */
[----:B------:R-:W-:Y:S02]  /*6100*/  FADD.FTZ R212, R212, R57 ;  /* 0x00000039d4d47221 */ /* 0x000fe40000010000 */
[----:B------:R-:W-:Y:S02]  /*6110*/  FADD.FTZ R210, R213, R56 ;  /* 0x00000038d5d27221 */ /* 0x000fe40000010000 */
[----:B------:R-:W-:Y:S02]  /*6120*/  FFMA.FTZ R62, R127, R61, R62 ;  /* 0x0000003d7f3e7223 */ /* 0x000fe4000001003e */
[C---:B------:R-:W-:Y:S02]  /*6130*/  FMUL.FTZ R56, R130.reuse, R212 ;  /* 0x000000d482387220 */ /* 0x040fe40000410000 */
[----:B------:R-:W-:-:S02]  /*6140*/  FMUL.FTZ R57, R130, R210 ;  /* 0x000000d282397220 */ /* 0x000fc40000410000 */
[----:B------:R-:W-:Y:S02]  /*6150*/  FFMA.FTZ R66, R133, R63, -R66 ;  /* 0x0000003f85427223 */ /* 0x000fe40000010842 */
[----:B------:R-:W-:Y:S02]  /*6160*/  FADD.FTZ R62, -R193, R62 ;  /* 0x0000003ec13e7221 */ /* 0x000fe40000010100 */
[C---:B------:R-:W-:Y:S02]  /*6170*/  FFMA.FTZ R56, R145.reuse, R210, -R56 ;  /* 0x000000d291387223 */ /* 0x040fe40000010838 */
[----:B------:R-:W-:Y:S02]  /*6180*/  FFMA.FTZ R57, R145, R212, R57 ;  /* 0x000000d491397223 */ /* 0x000fe40000010039 */
[C---:B------:R-:W-:Y:S02]  /*6190*/  FMUL.FTZ R61, R135.reuse, -R66 ;  /* 0x80000042873d7220 */ /* 0x040fe40000410000 */
[----:B------:R-:W-:-:S02]  /*61a0*/  FMUL.FTZ R59, R135, -R64 ;  /* 0x80000040873b7220 */ /* 0x000fc40000410000 */
[----:B------:R-:W-:Y:S02]  /*61b0*/  FADD.FTZ R60, R177, R60 ;  /* 0x0000003cb13c7221 */ /* 0x000fe40000010000 */
[----:B------:R-:W-:Y:S02]  /*61c0*/  FMUL.FTZ R58, R128, -R62 ;  /* 0x8000003e803a7220 */ /* 0x000fe40000410000 */
[----:B------:R-:W-:Y:S02]  /*61d0*/  FADD.FTZ R221, R221, R56 ;  /* 0x00000038dddd7221 */ /* 0x000fe40000010000 */
[----:B------:R-:W-:Y:S02]  /*61e0*/  FADD.FTZ R207, R220, R57 ;  /* 0x00000039dccf7221 */ /* 0x000fe40000010000 */
[C---:B------:R-:W-:Y:S02]  /*61f0*/  FFMA.FTZ R65, R144.reuse, R64, R61 ;  /* 0x0000004090417223 */ /* 0x040fe4000001003d */
[----:B------:R-:W-:-:S02]  /*6200*/  FFMA.FTZ R63, R144, R66, -R59 ;  /* 0x00000042903f7223 */ /* 0x000fc4000001083b */
[CC--:B------:R-:W-:Y:S02]  /*6210*/  FMUL.FTZ R61, R128.reuse, -R60.reuse ;  /* 0x8000003c803d7220 */ /* 0x0c0fe40000410000 */
[C---:B------:R-:W-:Y:S02]  /*6220*/  FFMA.FTZ R59, R129.reuse, R60, -R58 ;  /* 0x0000003c813b7223 */ /* 0x040fe4000001083a */
[C---:B------:R-:W-:Y:S02]  /*6230*/  FMUL.FTZ R58, R128.reuse, R221 ;  /* 0x000000dd803a7220 */ /* 0x040fe40000410000 */
[----:B------:R-:W-:Y:S02]  /*6240*/  FMUL.FTZ R56, R128, R207 ;  /* 0x000000cf80387220 */ /* 0x000fe40000410000 */
[----:B------:R-:W-:Y:S02]  /*6250*/  FFMA.FTZ R61, R129, R62, R61 ;  /* 0x0000003e813d7223 */ /* 0x000fe4000001003d */
[----:B------:R-:W-:-:S02]  /*6260*/  FADD.FTZ R59, R178, R59 ;  /* 0x0000003bb23b7221 */ /* 0x000fc40000010000 */
[C---:B------:R-:W-:Y:S02]  /*6270*/  FFMA.FTZ R57, R129.reuse, R207, R58 ;  /* 0x000000cf81397223 */ /* 0x040fe4000001003a */
[----:B------:R-:W-:Y:S02]  /*6280*/  FFMA.FTZ R56, R129, R221, -R56 ;  /* 0x000000dd81387223 */ /* 0x000fe40000010838 */
[----:B------:R-:W-:Y:S02]  /*6290*/  FADD.FTZ R61, -R194, R61 ;  /* 0x0000003dc23d7221 */ /* 0x000fe40000010100 */
[----:B------:R-:W-:Y:S02]  /*62a0*/  FMUL.FTZ R64, R130, -R59 ;  /* 0x8000003b82407220 */ /* 0x000fe40000410000 */
[----:B------:R-:W-:Y:S02]  /*62b0*/  FADD.FTZ R218, R218, R57 ;  /* 0x00000039dada7221 */ /* 0x000fe40000010000 */
[----:B------:R-:W-:-:S02]  /*62c0*/  FADD.FTZ R220, R219, R56 ;  /* 0x00000038dbdc7221 */ /* 0x000fc40000010000 */
[-C--:B------:R-:W-:Y:S02]  /*62d0*/  FMUL.FTZ R58, R130, -R61.reuse ;  /* 0x8000003d823a7220 */ /* 0x080fe40000410000 */
[C---:B------:R-:W-:Y:S02]  /*62e0*/  FFMA.FTZ R64, R145.reuse, R61, R64 ;  /* 0x0000003d91407223 */ /* 0x040fe40000010040 */
[C---:B------:R-:W-:Y:S02]  /*62f0*/  FMUL.FTZ R56, R126.reuse, R218 ;  /* 0x000000da7e387220 */ /* 0x040fe40000410000 */
[----:B------:R-:W-:Y:S02]  /*6300*/  FMUL.FTZ R57, R126, R220 ;  /* 0x000000dc7e397220 */ /* 0x000fe40000410000 */
[----:B------:R-:W-:Y:S02]  /*6310*/  FFMA.FTZ R58, R145, R59, -R58 ;  /* 0x0000003b913a7223 */ /* 0x000fe4000001083a */
[----:B------:R-:W-:-:S02]  /*6320*/  FADD.FTZ R64, -R195, R64 ;  /* 0x00000040c3407221 */ /* 0x000fc40000010100 */
[C---:B------:R-:W-:Y:S02]  /*6330*/  FFMA.FTZ R56, R127.reuse, R220, -R56 ;  /* 0x000000dc7f387223 */ /* 0x040fe40000010838 */
[----:B------:R-:W-:Y:S02]  /*6340*/  FFMA.FTZ R57, R127, R218, R57 ;  /* 0x000000da7f397223 */ /* 0x000fe40000010039 */
[----:B------:R-:W-:Y:S02]  /*6350*/  FADD.FTZ R59, R179, R58 ;  /* 0x0000003ab33b7221 */ /* 0x000fe40000010000 */
[----:B------:R-:W-:Y:S02]  /*6360*/  FMUL.FTZ R66, R132, -R64 ;  /* 0x8000004084427220 */ /* 0x000fe40000410000 */
[----:B------:R-:W-:Y:S02]  /*6370*/  FADD.FTZ R223, R223, R56 ;  /* 0x00000038dfdf7221 */ /* 0x000fe40000010000 */
[----:B------:R-:W-:-:S02]  /*6380*/  FADD.FTZ R213, R222, R57 ;  /* 0x00000039ded57221 */ /* 0x000fc40000010000 */
[-C--:B------:R-:W-:Y:S02]  /*6390*/  FMUL.FTZ R61, R132, -R59.reuse ;  /* 0x8000003b843d7220 */ /* 0x080fe40000410000 */
        /* <DEDUP_REMOVED lines=19> */
[----:B------:R-:W-:Y:S02]  /*64d0*/  FMUL.FTZ R60, R140, -R65 ;  /* 0x800000418c3c7220 */ /* 0x000fe40000410000 */
[----:B------:R-:W-:Y:S02]  /*64e0*/  FADD.FTZ R59, R181, R58 ;  /* 0x0000003ab53b7221 */ /* 0x000fe40000010000 */
[----:B------:R-:W-:Y:S02]  /*64f0*/  FMUL.FTZ R61, R135, -R64 ;  /* 0x80000040873d7220 */ /* 0x000fe40000410000 */
[----:B------:R-:W-:-:S02]  /*6500*/  FADD.FTZ R231, R231, R56 ;  /* 0x00000038e7e77221 */ /* 0x000fc40000010000 */
[----:B------:R-:W-:Y:S02]  /*6510*/  FADD.FTZ R219, R230, R57 ;  /* 0x00000039e6db7221 */ /* 0x000fe40000010000 */
[-C--:B------:R-:W-:Y:S02]  /*6520*/  FMUL.FTZ R62, R140, -R63.reuse ;  /* 0x8000003f8c3e7220 */ /* 0x080fe40000410000 */
[----:B------:R-:W-:Y:S02]  /*6530*/  FFMA.FTZ R60, R142, R63, -R60 ;  /* 0x0000003f8e3c7223 */ /* 0x000fe4000001083c */
[-C--:B------:R-:W-:Y:S02]  /*6540*/  FMUL.FTZ R63, R135, -R59.reuse ;  /* 0x8000003b873f7220 */ /* 0x080fe40000410000 */
[----:B------:R-:W-:Y:S02]  /*6550*/  FFMA.FTZ R61, R144, R59, -R61 ;  /* 0x0000003b903d7223 */ /* 0x000fe4000001083d */
[----:B------:R-:W-:-:S02]  /*6560*/  FMUL.FTZ R58, R120, R231 ;  /* 0x000000e7783a7220 */ /* 0x000fc40000410000 */
[-C--:B------:R-:W-:Y:S02]  /*6570*/  FMUL.FTZ R56, R120, R219.reuse ;  /* 0x000000db78387220 */ /* 0x080fe40000410000 */
[----:B------:R-:W-:Y:S02]  /*6580*/  FFMA.FTZ R63, R144, R64, R63 ;  /* 0x00000040903f7223 */ /* 0x000fe4000001003f */
[----:B------:R-:W-:Y:S02]  /*6590*/  FADD.FTZ R61, R182, R61 ;  /* 0x0000003db63d7221 */ /* 0x000fe40000010000 */
[C---:B------:R-:W-:Y:S02]  /*65a0*/  FFMA.FTZ R57, R121.reuse, R219, R58 ;  /* 0x000000db79397223 */ /* 0x040fe4000001003a */
[----:B------:R-:W-:Y:S02]  /*65b0*/  FFMA.FTZ R56, R121, R231, -R56 ;  /* 0x000000e779387223 */ /* 0x000fe40000010838 */
[----:B------:R-:W-:-:S02]  /*65c0*/  FADD.FTZ R63, -R198, R63 ;  /* 0x0000003fc63f7221 */ /* 0x000fc40000010100 */
[----:B------:R-:W-:Y:S02]  /*65d0*/  FMUL.FTZ R59, R140, -R61 ;  /* 0x8000003d8c3b7220 */ /* 0x000fe40000410000 */
[----:B------:R-:W-:Y:S02]  /*65e0*/  FADD.FTZ R228, R228, R57 ;  /* 0x00000039e4e47221 */ /* 0x000fe40000010000 */
[----:B------:R-:W-:Y:S02]  /*65f0*/  FADD.FTZ R230, R229, R56 ;  /* 0x00000038e5e67221 */ /* 0x000fe40000010000 */
[-C--:B------:R-:W-:Y:S02]  /*6600*/  FMUL.FTZ R58, R140, -R63.reuse ;  /* 0x8000003f8c3a7220 */ /* 0x080fe40000410000 */
[----:B------:R-:W-:Y:S02]  /*6610*/  FFMA.FTZ R64, R142, R63, R59 ;  /* 0x0000003f8e407223 */ /* 0x000fe4000001003b */
[----:B------:R-:W-:-:S02]  /*6620*/  FMUL.FTZ R56, R118, R228 ;  /* 0x000000e476387220 */ /* 0x000fc40000410000 */
[-C--:B------:R-:W-:Y:S02]  /*6630*/  FMUL.FTZ R57, R118, R230.reuse ;  /* 0x000000e676397220 */ /* 0x080fe40000410000 */
[----:B------:R-:W-:Y:S02]  /*6640*/  FFMA.FTZ R58, R142, R61, -R58 ;  /* 0x0000003d8e3a7223 */ /* 0x000fe4000001083a */
[----:B------:R-:W-:Y:S02]  /*6650*/  FADD.FTZ R66, -R199, R64 ;  /* 0x00000040c7427221 */ /* 0x000fe40000010100 */
[C---:B------:R-:W-:Y:S02]  /*6660*/  FFMA.FTZ R56, R119.reuse, R230, -R56 ;  /* 0x000000e677387223 */ /* 0x040fe40000010838 */
[----:B------:R-:W-:Y:S02]  /*6670*/  FFMA.FTZ R57, R119, R228, R57 ;  /* 0x000000e477397223 */ /* 0x000fe40000010039 */
[----:B------:R-:W-:-:S02]  /*6680*/  FADD.FTZ R64, R183, R58 ;  /* 0x0000003ab7407221 */ /* 0x000fc40000010000 */
[----:B------:R-:W-:Y:S01]  /*6690*/  FMUL.FTZ R61, R137, -R66 ;  /* 0x80000042893d7220 */ /* 0x000fe20000410000 */
[----:B------:R-:W-:Y:S01]  /*66a0*/  CS2R R58, SRZ ;  /* 0x00000000003a7805 */ /* 0x000fe2000001ff00 */
[----:B------:R-:W-:Y:S01]  /*66b0*/  FADD.FTZ R233, R233, R56 ;  /* 0x00000038e9e97221 */ /* 0x000fe20000010000 */
[----:B------:R-:W-:Y:S01]  /*66c0*/  MOV R56, 0x3f800000 ;  /* 0x3f80000000387802 */ /* 0x000fe20000000f00 */
[----:B------:R-:W-:Y:S01]  /*66d0*/  FADD.FTZ R232, R232, R57 ;  /* 0x00000039e8e87221 */ /* 0x000fe20000010000 */
[----:B------:R-:W-:Y:S01]  /*66e0*/  HFMA2.MMA R57, -RZ, RZ, 0, 0 ;  /* 0x00000000ff397435 */ /* 0x000fe200000001ff */
[-C--:B------:R-:W-:Y:S02]  /*66f0*/  FMUL.FTZ R63, R137, -R64.reuse ;  /* 0x80000040893f7220 */ /* 0x080fe40000410000 */
[----:B------:R-:W-:Y:S02]  /*6700*/  FFMA.FTZ R67, R143, R64, -R61 ;  /* 0x000000408f437223 */ /* 0x000fe4000001083d */
[----:B------:R-:W-:-:S02]  /*6710*/  FMUL.FTZ R64, R115, R232 ;  /* 0x000000e873407220 */ /* 0x000fc40000410000 */
[-C--:B------:R-:W-:Y:S02]  /*6720*/  FMUL.FTZ R61, R115, R233.reuse ;  /* 0x000000e9733d7220 */ /* 0x080fe40000410000 */
[C---:B------:R-:W-:Y:S01]  /*6730*/  FFMA.FTZ R64, R117.reuse, R233, -R64 ;  /* 0x000000e975407223 */ /* 0x040fe20000010840 */
[----:B------:R-:W0:Y:S01]  /*6740*/  @!P0 LDS.128 R56, [UR45+0x8b80] ;  /* 0x008b802dff388984 */ /* 0x000e220008000c00 */
[----:B------:R-:W-:Y:S01]  /*6750*/  FFMA.FTZ R61, R117, R232, R61 ;  /* 0x000000e8753d7223 */ /* 0x000fe2000001003d */
[----:B------:R-:W-:Y:S01]  /*6760*/  ISETP.GT.U32.AND P0, PT, R104, 0x1f, PT ;  /* 0x0000001f6800780c */ /* 0x000fe20003f04070 */
[----:B------:R-:W-:Y:S02]  /*6770*/  FFMA.FTZ R62, R142, R65, R62 ;  /* 0x000000418e3e7223 */ /* 0x000fe4000001003e */
[----:B------:R-:W-:Y:S02]  /*6780*/  FMUL.FTZ R65, R137, -R60 ;  /* 0x8000003c89417220 */ /* 0x000fe40000410000 */
[----:B------:R-:W-:-:S02]  /*6790*/  FADD.FTZ R236, R225, R64 ;  /* 0x00000040e1ec7221 */ /* 0x000fc40000010000 */
[----:B------:R-:W-:Y:S02]  /*67a0*/  FADD.FTZ R224, R224, R61 ;  /* 0x0000003de0e07221 */ /* 0x000fe40000010000 */
[----:B------:R-:W-:Y:S02]  /*67b0*/  FFMA.FTZ R77, R143, R66, R63 ;  /* 0x000000428f4d7223 */ /* 0x000fe4000001003f */
[-C--:B------:R-:W-:Y:S02]  /*67c0*/  FMUL.FTZ R63, R137, -R62.reuse ;  /* 0x8000003e893f7220 */ /* 0x080fe40000410000 */
        /* <DEDUP_REMOVED lines=28> */
[C---:B------:R-:W-:Y:S02]  /*6990*/  FFMA.FTZ R84, R60.reuse, R67, R84 ;  /* 0x000000433c547223 */ /* 0x040fe40000010054 */
[----:B------:R-:W-:Y:S02]  /*69a0*/  FFMA.FTZ R85, R60, R66, -R85 ;  /* 0x000000423c557223 */ /* 0x000fe40000010855 */
[----:B------:R-:W-:Y:S02]  /*69b0*/  FADD.FTZ R84, R63, R84 ;  /* 0x000000543f547221 */ /* 0x000fe40000010000 */
[----:B------:R-:W-:Y:S02]  /*69c0*/  FADD.FTZ R62, R62, R85 ;  /* 0x000000553e3e7221 */ /* 0x000fe40000010000 */
[C---:B------:R-:W-:Y:S02]  /*69d0*/  FMUL.FTZ R63, R61.reuse, R65 ;  /* 0x000000413d3f7220 */ /* 0x040fe40000410000 */
[----:B------:R-:W-:-:S02]  /*69e0*/  FMUL.FTZ R61, R61, R64 ;  /* 0x000000403d3d7220 */ /* 0x000fc40000410000 */
[C---:B-1----:R-:W-:Y:S02]  /*69f0*/  FMUL.FTZ R85, R77.reuse, R62 ;  /* 0x0000003e4d557220 */ /* 0x042fe40000410000 */
[C---:B------:R-:W-:Y:S02]  /*6a00*/  FFMA.FTZ R63, R60.reuse, R64, -R63 ;  /* 0x000000403c3f7223 */ /* 0x040fe4000001083f */
[CC--:B------:R-:W-:Y:S02]  /*6a10*/  FMUL.FTZ R67, R77.reuse, R84.reuse ;  /* 0x000000544d437220 */ /* 0x0c0fe40000410000 */
[----:B------:R-:W-:Y:S02]  /*6a20*/  FFMA.FTZ R61, R60, R65, R61 ;  /* 0x000000413c3d7223 */ /* 0x000fe4000001003d */
[----:B------:R-:W-:Y:S02]  /*6a30*/  FFMA.FTZ R84, R76, R84, R85 ;  /* 0x000000544c547223 */ /* 0x000fe40000010055 */
[----:B------:R-:W-:-:S02]  /*6a40*/  FMUL.FTZ R60, R77, R63 ;  /* 0x0000003f4d3c7220 */ /* 0x000fc40000410000 */
[C---:B------:R-:W-:Y:S02]  /*6a50*/  FFMA.FTZ R67, R76.reuse, R62, -R67 ;  /* 0x0000003e4c437223 */ /* 0x040fe40000010843 */
[-C--:B------:R-:W-:Y:S02]  /*6a60*/  FMUL.FTZ R77, R77, R61.reuse ;  /* 0x0000003d4d4d7220 */ /* 0x080fe40000410000 */
[----:B------:R-:W-:Y:S02]  /*6a70*/  FADD.FTZ R79, R79, R84 ;  /* 0x000000544f4f7221 */ /* 0x000fe40000010000 */
[----:B------:R-:W-:Y:S02]  /*6a80*/  FFMA.FTZ R60, R76, R61, R60 ;  /* 0x0000003d4c3c7223 */ /* 0x000fe4000001003c */
[----:B------:R-:W-:Y:S02]  /*6a90*/  FADD.FTZ R67, R78, R67 ;  /* 0x000000434e437221 */ /* 0x000fe40000010000 */
[----:B------:R-:W-:-:S02]  /*6aa0*/  FFMA.FTZ R77, R76, R63, -R77 ;  /* 0x0000003f4c4d7223 */ /* 0x000fc4000001084d */
[C---:B--2---:R-:W-:Y:S02]  /*6ab0*/  FMUL.FTZ R62, R81.reuse, R79 ;  /* 0x0000004f513e7220 */ /* 0x044fe40000410000 */
[C---:B------:R-:W-:Y:S02]  /*6ac0*/  FMUL.FTZ R61, R81.reuse, R60 ;  /* 0x0000003c513d7220 */ /* 0x040fe40000410000 */
[C---:B------:R-:W-:Y:S02]  /*6ad0*/  FMUL.FTZ R63, R81.reuse, R67 ;  /* 0x00000043513f7220 */ /* 0x040fe40000410000 */
[----:B------:R-:W-:Y:S02]  /*6ae0*/  FMUL.FTZ R81, R81, R77 ;  /* 0x0000004d51517220 */ /* 0x000fe40000410000 */
[C---:B------:R-:W-:Y:S02]  /*6af0*/  FFMA.FTZ R67, R80.reuse, R67, -R62 ;  /* 0x0000004350437223 */ /* 0x040fe4000001083e */
[----:B------:R-:W-:-:S02]  /*6b00*/  FFMA.FTZ R61, R80, R77, -R61 ;  /* 0x0000004d503d7223 */ /* 0x000fc4000001083d */
[C---:B------:R-:W-:Y:S02]  /*6b10*/  FFMA.FTZ R62, R80.reuse, R79, R63 ;  /* 0x0000004f503e7223 */ /* 0x040fe4000001003f */
[----:B------:R-:W-:Y:S01]  /*6b20*/  FFMA.FTZ R79, R80, R60, R81 ;  /* 0x0000003c504f7223 */ /* 0x000fe20000010051 */
[----:B------:R-:W-:Y:S01]  /*6b30*/  MOV R80, R61 ;  /* 0x0000003d00507202 */ /* 0x000fe20000000f00 */
[----:B------:R-:W-:Y:S02]  /*6b40*/  FADD.FTZ R78, R82, R67 ;  /* 0x00000043524e7221 */ /* 0x000fe40000010000 */
[----:B------:R-:W-:Y:S01]  /*6b50*/  FADD.FTZ R65, R83, R62 ;  /* 0x0000003e53417221 */ /* 0x000fe20000010000 */
[----:B------:R-:W-:Y:S05]  /*6b60*/  BRA.DIV ~URZ, `(.L_x_3073) ;  /* 0x000065727f007947 */ /* 0x000fea000b800000 */
[----:B------:R0:W1:Y:S02]  /*6b70*/  SHFL.DOWN PT, R62, R61, 0x1, 0x1f ;  /* 0x08201f003d3e7f89 */ /* 0x00006400000e0000 */
.L_x_3171:
[----:B------:R-:W-:Y:S05]  /*6b80*/  BRA.DIV ~URZ, `(.L_x_3074) ;  /* 0x000065d27f007947 */ /* 0x000fea000b800000 */
[----:B------:R2:W3:Y:S04]  /*6b90*/  SHFL.DOWN PT, R63, R79, 0x1, 0x1f ;  /* 0x08201f004f3f7f89 */ /* 0x0004e800000e0000 */
[----:B------:R2:W4:Y:S04]  /*6ba0*/  SHFL.DOWN PT, R64, R78, 0x1, 0x1f ;  /* 0x08201f004e407f89 */ /* 0x00052800000e0000 */
[----:B------:R2:W0:Y:S02]  /*6bb0*/  SHFL.DOWN PT, R60, R65, 0x1, 0x1f ;  /* 0x08201f00413c7f89 */ /* 0x00042400000e0000 */
.L_x_3172:
[----:B0-----:R-:W-:Y:S01]  /*6bc0*/  LOP3.LUT R61, R104, 0x1f, RZ, 0xc0, !PT ;  /* 0x0000001f683d7812 */ /* 0x001fe200078ec0ff */
[----:B------:R-:W-:Y:S03]  /*6bd0*/  BSSY B1, `(.L_x_3075) ;  /* 0x000000e000017945 */ /* 0x000fe60003800000 */
[----:B------:R-:W-:Y:S01]  /*6be0*/  ISETP.GT.U32.AND P1, PT, R61, 0x1d, PT ;  /* 0x0000001d3d00780c */ /* 0x000fe20003f24070 */
[----:B------:R-:W-:Y:S07]  /*6bf0*/  @!P0 BRA `(.L_x_3076) ;  /* 0x000000b000008947 */ /* 0x000fee0003800000 */
[C---:B---3--:R-:W-:Y:S02]  /*6c00*/  FMUL.FTZ R61, R79.reuse, R63 ;  /* 0x0000003f4f3d7220 */ /* 0x048fe40000410000 */
[----:B------:R-:W-:-:S02]  /*6c10*/  FMUL.FTZ R67, R79, R60 ;  /* 0x0000003c4f437220 */ /* 0x000fc40000410000 */
        /* <DEDUP_REMOVED lines=9> */
.L_x_3076:
[----:B------:R-:W-:Y:S05]  /*6cb0*/  BSYNC B1 ;  /* 0x0000000000017941 */ /* 0x000fea0003800000 */
.L_x_3075:
[----:B------:R-:W-:Y:S05]  /*6cc0*/  BRA.DIV ~URZ, `(.L_x_3077) ;  /* 0x000065f27f007947 */ /* 0x000fea000b800000 */
[----:B-1----:R0:W1:Y:S04]  /*6cd0*/  SHFL.DOWN PT, R62, R80, 0x2, 0x1f ;  /* 0x08401f00503e7f89 */ /* 0x00206800000e0000 */
[----:B---3--:R0:W3:Y:S04]  /*6ce0*/  SHFL.DOWN PT, R63, R79, 0x2, 0x1f ;  /* 0x08401f004f3f7f89 */ /* 0x0080e800000e0000 */
[----:B----4-:R0:W4:Y:S04]  /*6cf0*/  SHFL.DOWN PT, R64, R78, 0x2, 0x1f ;  /* 0x08401f004e407f89 */ /* 0x01012800000e0000 */
[----:B------:R0:W2:Y:S02]  /*6d00*/  SHFL.DOWN PT, R60, R65, 0x2, 0x1f ;  /* 0x08401f00413c7f89 */ /* 0x0000a400000e0000 */
.L_x_3173:
[----:B------:R-:W-:Y:S01]  /*6d10*/  LOP3.LUT R61, R104, 0x1f, RZ, 0xc0, !PT ;  /* 0x0000001f683d7812 */ /* 0x000fe200078ec0ff */
[----:B------:R-:W-:Y:S03]  /*6d20*/  BSSY B1, `(.L_x_3078) ;  /* 0x000000e000017945 */ /* 0x000fe60003800000 */
[----:B------:R-:W-:Y:S01]  /*6d30*/  ISETP.GT.U32.AND P0, PT, R61, 0x1b, PT ;  /* 0x0000001b3d00780c */ /* 0x000fe20003f04070 */
[----:B------:R-:W-:Y:S07]  /*6d40*/  @P1 BRA `(.L_x_3079) ;  /* 0x000000b000001947 */ /* 0x000fee0003800000 */
[C---:B---3--:R-:W-:Y:S02]  /*6d50*/  FMUL.FTZ R61, R79.reuse, R63 ;  /* 0x0000003f4f3d7220 */ /* 0x048fe40000410000 */
[----:B--2---:R-:W-:-:S02]  /*6d60*/  FMUL.FTZ R67, R79, R60 ;  /* 0x0000003c4f437220 */ /* 0x004fc40000410000 */
[C---:B----4-:R-:W-:Y:S02]  /*6d70*/  FMUL.FTZ R77, R79.reuse, R64 ;  /* 0x000000404f4d7220 */ /* 0x050fe40000410000 */
[-C--:B01----:R-:W-:Y:S02]  /*6d80*/  FMUL.FTZ R79, R79, R62.reuse ;  /* 0x0000003e4f4f7220 */ /* 0x083fe40000410000 */
[C---:B------:R-:W-:Y:S02]  /*6d90*/  FFMA.FTZ R61, R80.reuse, R62, -R61 ;  /* 0x0000003e503d7223 */ /* 0x040fe4000001083d */
[C---:B------:R-:W-:Y:S02]  /*6da0*/  FFMA.FTZ R67, R80.reuse, R64, -R67 ;  /* 0x0000004050437223 */ /* 0x040fe40000010843 */
[C---:B------:R-:W-:Y:S02]  /*6db0*/  FFMA.FTZ R60, R80.reuse, R60, R77 ;  /* 0x0000003c503c7223 */ /* 0x040fe4000001004d */
[----:B------:R-:W-:Y:S01]  /*6dc0*/  FFMA.FTZ R79, R80, R63, R79 ;  /* 0x0000003f504f7223 */ /* 0x000fe2000001004f */
[----:B------:R-:W-:Y:S01]  /*6dd0*/  MOV R80, R61 ;  /* 0x0000003d00507202 */ /* 0x000fe20000000f00 */
[----:B------:R-:W-:-:S02]  /*6de0*/  FADD.FTZ R78, R78, R67 ;  /* 0x000000434e4e7221 */ /* 0x000fc40000010000 */
[----:B------:R-:W-:Y:S02]  /*6df0*/  FADD.FTZ R65, R65, R60 ;  /* 0x0000003c41417221 */ /* 0x000fe40000010000 */
.L_x_3079:
[----:B------:R-:W-:Y:S05]  /*6e00*/  BSYNC B1 ;  /* 0x0000000000017941 */ /* 0x000fea0003800000 */
.L_x_3078:
[----:B------:R-:W-:Y:S05]  /*6e10*/  BRA.DIV ~URZ, `(.L_x_3080) ;  /* 0x000066727f007947 */ /* 0x000fea000b800000 */
[----:B-1----:R1:W0:Y:S02]  /*6e20*/  SHFL.DOWN PT, R62, R80, 0x4, 0x1f ;  /* 0x08801f00503e7f89 */ /* 0x00222400000e0000 */
.L_x_3174:
[----:B------:R-:W-:Y:S05]  /*6e30*/  BRA.DIV ~URZ, `(.L_x_3081) ;  /* 0x000066d27f007947 */ /* 0x000fea000b800000 */
[----:B---3--:R3:W1:Y:S04]  /*6e40*/  SHFL.DOWN PT, R63, R79, 0x4, 0x1f ;  /* 0x08801f004f3f7f89 */ /* 0x00866800000e0000 */
[----:B----4-:R3:W4:Y:S04]  /*6e50*/  SHFL.DOWN PT, R64, R78, 0x4, 0x1f ;  /* 0x08801f004e407f89 */ /* 0x01072800000e0000 */
[----:B--2---:R3:W2:Y:S02]  /*6e60*/  SHFL.DOWN PT, R60, R65, 0x4, 0x1f ;  /* 0x08801f00413c7f89 */ /* 0x0046a400000e0000 */
.L_x_3175:
[----:B------:R-:W-:Y:S01]  /*6e70*/  LOP3.LUT R61, R104, 0x1f, RZ, 0xc0, !PT ;  /* 0x0000001f683d7812 */ /* 0x000fe200078ec0ff */
[----:B------:R-:W-:Y:S03]  /*6e80*/  BSSY B1, `(.L_x_3082) ;  /* 0x000000e000017945 */ /* 0x000fe60003800000 */
[----:B------:R-:W-:Y:S01]  /*6e90*/  ISETP.GT.U32.AND P1, PT, R61, 0x17, PT ;  /* 0x000000173d00780c */ /* 0x000fe20003f24070 */
[----:B------:R-:W-:Y:S07]  /*6ea0*/  @P0 BRA `(.L_x_3083) ;  /* 0x000000b000000947 */ /* 0x000fee0003800000 */
[C---:B-1----:R-:W-:Y:S02]  /*6eb0*/  FMUL.FTZ R61, R79.reuse, R63 ;  /* 0x0000003f4f3d7220 */ /* 0x042fe40000410000 */
[----:B--2---:R-:W-:-:S02]  /*6ec0*/  FMUL.FTZ R67, R79, R60 ;  /* 0x0000003c4f437220 */ /* 0x004fc40000410000 */
[C---:B----4-:R-:W-:Y:S02]  /*6ed0*/  FMUL.FTZ R77, R79.reuse, R64 ;  /* 0x000000404f4d7220 */ /* 0x050fe40000410000 */
[-C--:B0--3--:R-:W-:Y:S02]  /*6ee0*/  FMUL.FTZ R79, R79, R62.reuse ;  /* 0x0000003e4f4f7220 */ /* 0x089fe40000410000 */
[C---:B------:R-:W-:Y:S02]  /*6ef0*/  FFMA.FTZ R61, R80.reuse, R62, -R61 ;  /* 0x0000003e503d7223 */ /* 0x040fe4000001083d */
[C---:B------:R-:W-:Y:S02]  /*6f00*/  FFMA.FTZ R67, R80.reuse, R64, -R67 ;  /* 0x0000004050437223 */ /* 0x040fe40000010843 */
[C---:B------:R-:W-:Y:S02]  /*6f10*/  FFMA.FTZ R60, R80.reuse, R60, R77 ;  /* 0x0000003c503c7223 */ /* 0x040fe4000001004d */
[----:B------:R-:W-:Y:S01]  /*6f20*/  FFMA.FTZ R79, R80, R63, R79 ;  /* 0x0000003f504f7223 */ /* 0x000fe2000001004f */
[----:B------:R-:W-:Y:S01]  /*6f30*/  MOV R80, R61 ;  /* 0x0000003d00507202 */ /* 0x000fe20000000f00 */
[----:B------:R-:W-:-:S02]  /*6f40*/  FADD.FTZ R78, R78, R67 ;  /* 0x000000434e4e7221 */ /* 0x000fc40000010000 */
[----:B------:R-:W-:Y:S02]  /*6f50*/  FADD.FTZ R65, R65, R60 ;  /* 0x0000003c41417221 */ /* 0x000fe40000010000 */
.L_x_3083:
[----:B------:R-:W-:Y:S05]  /*6f60*/  BSYNC B1 ;  /* 0x0000000000017941 */ /* 0x000fea0003800000 */
.L_x_3082:
[----:B------:R-:W-:Y:S05]  /*6f70*/  BRA.DIV ~URZ, `(.L_x_3084) ;  /* 0x000066f27f007947 */ /* 0x000fea000b800000 */
[----:B0-----:R0:W3:Y:S04]  /*6f80*/  SHFL.DOWN PT, R62, R80, 0x8, 0x1f ;  /* 0x09001f00503e7f89 */ /* 0x0010e800000e0000 */
[----:B-1----:R0:W1:Y:S04]  /*6f90*/  SHFL.DOWN PT, R63, R79, 0x8, 0x1f ;  /* 0x09001f004f3f7f89 */ /* 0x00206800000e0000 */
[----:B----4-:R0:W4:Y:S04]  /*6fa0*/  SHFL.DOWN PT, R64, R78, 0x8, 0x1f ;  /* 0x09001f004e407f89 */ /* 0x01012800000e0000 */
[----:B--2---:R0:W2:Y:S02]  /*6fb0*/  SHFL.DOWN PT, R60, R65, 0x8, 0x1f ;  /* 0x09001f00413c7f89 */ /* 0x0040a400000e0000 */
.L_x_3176:
        /* <DEDUP_REMOVED lines=15> */
.L_x_3086:
[----:B------:R-:W-:Y:S05]  /*70b0*/  BSYNC B1 ;  /* 0x0000000000017941 */ /* 0x000fea0003800000 */
.L_x_3085:
[----:B------:R-:W-:Y:S05]  /*70c0*/  BRA.DIV ~URZ, `(.L_x_3087) ;  /* 0x000067727f007947 */ /* 0x000fea000b800000 */
[----:B---3--:R3:W0:Y:S02]  /*70d0*/  SHFL.DOWN PT, R62, R80, 0x10, 0x1f ;  /* 0x0a001f00503e7f89 */ /* 0x00862400000e0000 */
.L_x_3177:
[----:B------:R-:W-:Y:S05]  /*70e0*/  BRA.DIV ~URZ, `(.L_x_3088) ;  /* 0x000067d27f007947 */ /* 0x000fea000b800000 */
[----:B-1----:R1:W3:Y:S04]  /*70f0*/  SHFL.DOWN PT, R63, R79, 0x10, 0x1f ;  /* 0x0a001f004f3f7f89 */ /* 0x0022e800000e0000 */
[----:B----4-:R1:W4:Y:S04]  /*7100*/  SHFL.DOWN PT, R64, R78, 0x10, 0x1f ;  /* 0x0a001f004e407f89 */ /* 0x01032800000e0000 */
[----:B--2---:R1:W2:Y:S02]  /*7110*/  SHFL.DOWN PT, R60, R65, 0x10, 0x1f ;  /* 0x0a001f00413c7f89 */ /* 0x0042a400000e0000 */
.L_x_3178:
[----:B------:R-:W-:Y:S01]  /*7120*/  BSSY B1, `(.L_x_3089) ;  /* 0x000000d000017945 */ /* 0x000fe20003800000 */
[----:B------:R-:W-:Y:S05]  /*7130*/  @P0 BRA `(.L_x_3090) ;  /* 0x000000b000000947 */ /* 0x000fea0003800000 */
        /* <DEDUP_REMOVED lines=11> */
.L_x_3090:
[----:B------:R-:W-:Y:S05]  /*71f0*/  BSYNC B1 ;  /* 0x0000000000017941 */ /* 0x000fea0003800000 */
.L_x_3089:
[----:B------:R-:W-:Y:S05]  /*7200*/  BRA.DIV ~URZ, `(.L_x_3091) ;  /* 0x000068127f007947 */ /* 0x000fea000b800000 */
[----:B------:R-:W5:Y:S04]  /*7210*/  SHFL.IDX PT, R244, R79, RZ, 0x1f ;  /* 0x00001fff4ff47589 */ /* 0x000f6800000e0000 */
[----:B------:R-:W1:Y:S04]  /*7220*/  SHFL.IDX PT, R239, R80, RZ, 0x1f ;  /* 0x00001fff50ef7589 */ /* 0x000e6800000e0000 */
[----:B------:R4:W3:Y:S04]  /*7230*/  SHFL.DOWN PT, R77, R80, 0x1, 0x1f ;  /* 0x08201f00504d7f89 */ /* 0x0008e800000e0000 */
[----:B------:R4:W2:Y:S04]  /*7240*/  SHFL.DOWN PT, R81, R79, 0x1, 0x1f ;  /* 0x08201f004f517f89 */ /* 0x0008a800000e0000 */
[----:B------:R4:W0:Y:S04]  /*7250*/  SHFL.IDX PT, R242, R78, RZ, 0x1f ;  /* 0x00001fff4ef27589 */ /* 0x00082800000e0000 */
[----:B------:R4:W0:Y:S04]  /*7260*/  SHFL.DOWN PT, R76, R78, 0x1, 0x1f ;  /* 0x08201f004e4c7f89 */ /* 0x00082800000e0000 */
[----:B------:R4:W0:Y:S01]  /*7270*/  SHFL.IDX PT, R240, R65, RZ, 0x1f ;  /* 0x00001fff41f07589 */ /* 0x00082200000e0000 */
[----:B-----5:R-:W-:-:S02]  /*7280*/  FMUL.FTZ R229, R59, R244 ;  /* 0x000000f43be57220 */ /* 0x020fc40000410000 */
[-C--:B--2---:R-:W-:Y:S01]  /*7290*/  FMUL.FTZ R60, R58, R244.reuse ;  /* 0x000000f43a3c7220 */ /* 0x084fe20000410000 */
[----:B------:R4:W2:Y:S01]  /*72a0*/  SHFL.DOWN PT, R82, R65, 0x1, 0x1f ;  /* 0x08201f0041527f89 */ /* 0x0008a200000e0000 */
[-C--:B------:R-:W-:Y:S02]  /*72b0*/  FMUL.FTZ R238, R56, R244.reuse ;  /* 0x000000f438ee7220 */ /* 0x080fe40000410000 */
[-C--:B-1----:R-:W-:Y:S01]  /*72c0*/  FFMA.FTZ R229, R58, R239.reuse, -R229 ;  /* 0x000000ef3ae57223 */ /* 0x082fe200000108e5 */
[----:B------:R4:W1:Y:S01]  /*72d0*/  SHFL.IDX PT, R84, R56, RZ, 0x1f ;  /* 0x00001fff38547589 */ /* 0x00086200000e0000 */
[-C--:B------:R-:W-:Y:S02]  /*72e0*/  FFMA.FTZ R237, R59, R239.reuse, R60 ;  /* 0x000000ef3bed7223 */ /* 0x080fe4000001003c */
[----:B------:R-:W-:Y:S01]  /*72f0*/  FMUL.FTZ R227, R56, R239 ;  /* 0x000000ef38e37220 */ /* 0x000fe20000410000 */
[----:B------:R4:W0:Y:S01]  /*7300*/  SHFL.IDX PT, R86, R58, RZ, 0x1f ;  /* 0x00001fff3a567589 */ /* 0x00082200000e0000 */
[----:B------:R-:W-:-:S03]  /*7310*/  FMUL.FTZ R244, R57, R244 ;  /* 0x000000f439f47220 */ /* 0x000fc60000410000 */
[----:B------:R4:W0:Y:S04]  /*7320*/  SHFL.IDX PT, R87, R59, RZ, 0x1f ;  /* 0x00001fff3b577589 */ /* 0x00082800000e0000 */
[----:B------:R4:W0:Y:S02]  /*7330*/  SHFL.IDX PT, R85, R57, RZ, 0x1f ;  /* 0x00001fff39557589 */ /* 0x00082400000e0000 */
.L_x_3179:
[----:B0--34-:R0:W3:Y:S01]  /*7340*/  LDS.128 R64, [R216+0x6db0] ;  /* 0x006db000d8407984 */ /* 0x0190e20000000c00 */
[----:B------:R-:W-:Y:S01]  /*7350*/  ISETP.NE.AND P0, PT, R104, 0x1f, PT ;  /* 0x0000001f6800780c */ /* 0x000fe20003f05270 */
[----:B------:R-:W-:Y:S02]  /*7360*/  BSSY B1, `(.L_x_3092) ;  /* 0x000000d000017945 */ /* 0x000fe40003800000 */
[----:B------:R0:W4:Y:S10]  /*7370*/  LDS.128 R60, [R216+0x6da0] ;  /* 0x006da000d83c7984 */ /* 0x0001340000000c00 */
[----:B------:R-:W-:Y:S05]  /*7380*/  @!P0 BRA `(.L_x_3093) ;  /* 0x000000a000008947 */ /* 0x000fea0003800000 */
[-C--:B0-----:R-:W-:Y:S02]  /*7390*/  FMUL.FTZ R56, R87, R81.reuse ;  /* 0x0000005157387220 */ /* 0x081fe40000410000 */
[----:B------:R-:W-:-:S02]  /*73a0*/  FMUL.FTZ R58, R86, R81 ;  /* 0x00000051563a7220 */ /* 0x000fc40000410000 */
[-C--:B------:R-:W-:Y:S02]  /*73b0*/  FFMA.FTZ R59, R86, R77.reuse, -R56 ;  /* 0x0000004d563b7223 */ /* 0x080fe40000010838 */
[----:B------:R-:W-:Y:S02]  /*73c0*/  FFMA.FTZ R87, R87, R77, R58 ;  /* 0x0000004d57577223 */ /* 0x000fe4000001003a */
[CC--:B------:R-:W-:Y:S02]  /*73d0*/  FMUL.FTZ R56, R85.reuse, R81.reuse ;  /* 0x0000005155387220 */ /* 0x0c0fe40000410000 */
[C---:B-1----:R-:W-:Y:S02]  /*73e0*/  FMUL.FTZ R58, R84.reuse, R81 ;  /* 0x00000051543a7220 */ /* 0x042fe40000410000 */
[-C--:B------:R-:W-:Y:S02]  /*73f0*/  FFMA.FTZ R84, R84, R77.reuse, -R56 ;  /* 0x0000004d54547223 */ /* 0x080fe40000010838 */
[----:B------:R-:W-:-:S02]  /*7400*/  FFMA.FTZ R85, R85, R77, R58 ;  /* 0x0000004d55557223 */ /* 0x000fc4000001003a */
[----:B------:R-:W-:Y:S02]  /*7410*/  FADD.FTZ R86, R59, R76 ;  /* 0x0000004c3b567221 */ /* 0x000fe40000010000 */
[----:B--2---:R-:W-:Y:S02]  /*7420*/  FADD.FTZ R87, R87, R82 ;  /* 0x0000005257577221 */ /* 0x004fe40000010000 */
.L_x_3093:
[----:B0-----:R-:W-:Y:S05]  /*7430*/  BSYNC B1 ;  /* 0x0000000000017941 */ /* 0x001fea0003800000 */
.L_x_3092:
[----:B------:R-:W0:Y:S01]  /*7440*/  LDS.128 R76, [R216+0x6d90] ;  /* 0x006d9000d84c7984 */ /* 0x000e220000000c00 */
[CC--:B---3--:R-:W-:Y:S02]  /*7450*/  FMUL.FTZ R59, R65.reuse, R87.reuse ;  /* 0x00000057413b7220 */ /* 0x0c8fe40000410000 */
[-C--:B------:R-:W-:Y:S01]  /*7460*/  FMUL.FTZ R56, R65, R86.reuse ;  /* 0x0000005641387220 */ /* 0x080fe20000410000 */
[----:B-1----:R1:W-:Y:S01]  /*7470*/  STS.128 [R216+0x6db0], R84 ;  /* 0x006db054d8007388 */ /* 0x0023e20000000c00 */
[C---:B------:R-:W-:Y:S02]  /*7480*/  FFMA.FTZ R59, R64.reuse, R86, -R59 ;  /* 0x00000056403b7223 */ /* 0x040fe4000001083b */
[----:B------:R-:W-:Y:S02]  /*7490*/  FFMA.FTZ R56, R64, R87, R56 ;  /* 0x0000005740387223 */ /* 0x000fe40000010038 */
[----:B--2---:R-:W-:-:S02]  /*74a0*/  FADD.FTZ R82, R66, R59 ;  /* 0x0000003b42527221 */ /* 0x004fc40000010000 */
[----:B------:R-:W-:Y:S02]  /*74b0*/  FADD.FTZ R83, R67, R56 ;  /* 0x0000003843537221 */ /* 0x000fe40000010000 */
[----:B------:R-:W-:Y:S02]  /*74c0*/  FMUL.FTZ R59, R65, R85 ;  /* 0x00000055413b7220 */ /* 0x000fe40000410000 */
[----:B----4-:R-:W-:Y:S02]  /*74d0*/  FMUL.FTZ R56, R61, R82 ;  /* 0x000000523d387220 */ /* 0x010fe40000410000 */
        /* <DEDUP_REMOVED lines=29> */
.L_x_3072:
[----:B0-----:R-:W-:Y:S05]  /*76b0*/  BSYNC B0 ;  /* 0x0000000000007941 */ /* 0x001fea0003800000 */
.L_x_3071:
[----:B------:R-:W-:Y:S01]  /*76c0*/  WARPSYNC 0xffffffff ;  /* 0xffffffff00007948 */ /* 0x000fe20003800000 */
[----:B------:R-:W-:Y:S01]  /*76d0*/  BAR.SYNC.DEFER_BLOCKING 0x0 ;  /* 0x0000000000007b1d */ /* 0x000fe20000010000 */
[----:B-1----:R-:W-:Y:S01]  /*76e0*/  FFMA.FTZ R66, R16, R206, RZ ;  /* 0x000000ce10427223 */ /* 0x002fe200000100ff */
[----:B------:R-:W-:Y:S01]  /*76f0*/  ISETP.NE.AND P0, PT, R104, RZ, PT ;  /* 0x000000ff6800720c */ /* 0x000fe20003f05270 */
[----:B------:R-:W-:-:S02]  /*7700*/  HADD2.F32 R64, -RZ, R73.H0_H0 ;  /* 0x20000049ff407230 */ /* 0x000fc40000004100 */
[----:B------:R-:W-:Y:S01]  /*7710*/  FFMA.FTZ R65, R15, R203, R66 ;  /* 0x000000cb0f417223 */ /* 0x000fe20000010042 */
[----:B------:R-:W-:Y:S01]  /*7720*/  ULDC UR36, c[0x0][0x168] ;  /* 0x00005a0000247ab9 */ /* 0x000fe20000000800 */
[----:B------:R-:W-:Y:S01]  /*7730*/  BSSY B0, `(.L_x_3094) ;  /* 0x00001f2000007945 */ /* 0x000fe20003800000 */
[----:B------:R-:W-:Y:S01]  /*7740*/  FMUL.FTZ R67, R45, R64 ;  /* 0x000000402d437220 */ /* 0x000fe20000410000 */
[----:B------:R-:W-:Y:S01]  /*7750*/  UIADD3 UR36, -UR34, UR36, URZ ;  /* 0x0000002422247290 */ /* 0x000fe2000fffe13f */
[----:B------:R-:W-:Y:S02]  /*7760*/  FFMA.FTZ R65, R14, R209, R65 ;  /* 0x000000d10e417223 */ /* 0x000fe40000010041 */
[----:B------:R-:W-:Y:S02]  /*7770*/  FFMA.FTZ R209, R112, -R67, R209 ;  /* 0x8000004370d17223 */ /* 0x000fe400000100d1 */
[----:B------:R-:W-:-:S04]  /*7780*/  FFMA.FTZ R77, R13, R234, R65 ;  /* 0x000000ea0d4d7223 */ /* 0x000fc80000010041 */
[----:B------:R-:W-:Y:S01]  /*7790*/  FFMA.FTZ R81, R12, R211, R77 ;  /* 0x000000d30c517223 */ /* 0x000fe2000001004d */
[----:B------:R-:W0:Y:S04]  /*77a0*/  LDS.64 R60, [R168.X16+0x6d88] ;  /* 0x006d8800a83c7984 */ /* 0x000e28000000ca00 */
[----:B------:R1:W-:Y:S01]  /*77b0*/  @!P0 STS.128 [UR45+0x8b80], R56 ;  /* 0x008b8038ff008988 */ /* 0x0003e20008000c2d */
        /* <DEDUP_REMOVED lines=8> */
[C---:B------:R-:W-:Y:S01]  /*7840*/  FFMA.FTZ R61, R139.reuse, R185, -R60 ;  /* 0x000000b98b3d7223 */ /* 0x040fe2000001083c */
[----:B------:R-:W-:Y:S01]  /*7850*/  HADD2.F32 R60, -RZ, R72.H0_H0 ;  /* 0x20000048ff3c7230 */ /* 0x000fe20000004100 */
[----:B------:R-:W-:Y:S01]  /*7860*/  FFMA.FTZ R139, R139, R201, R138 ;  /* 0x000000c98b8b7223 */ /* 0x000fe2000001008a */
[----:B------:R-:W-:Y:S01]  /*7870*/  HADD2.F32 R138, -RZ, R71.H0_H0 ;  /* 0x20000047ff8a7230 */ /* 0x000fe20000004100 */
        /* <DEDUP_REMOVED lines=12> */
[----:B------:R-:W-:-:S02]  /*7940*/  FMUL.FTZ R63, R47, R60 ;  /* 0x0000003c2f3f7220 */ /* 0x000fc40000410000 */
[----:B------:R-:W-:Y:S01]  /*7950*/  FADD.FTZ R172, R172, R61 ;  /* 0x0000003dacac7221 */ /* 0x000fe20000010000 */
[----:B------:R-:W-:Y:S01]  /*7960*/  HADD2.F32 R61, -RZ, R72.H1_H1 ;  /* 0x30000048ff3d7230 */ /* 0x000fe20000004100 */
[----:B------:R-:W-:Y:S02]  /*7970*/  FADD.FTZ R188, -R188, R115 ;  /* 0x00000073bcbc7221 */ /* 0x000fe40000010100 */
[-C--:B------:R-:W-:Y:S02]  /*7980*/  FFMA.FTZ R206, R108, -R63.reuse, R206 ;  /* 0x8000003f6cce7223 */ /* 0x080fe400000100ce */
[----:B------:R-:W-:Y:S02]  /*7990*/  FFMA.FTZ R62, R110, -R63, R202 ;  /* 0x8000003f6e3e7223 */ /* 0x000fe400000100ca */
[----:B------:R-:W-:Y:S02]  /*79a0*/  FFMA.FTZ R202, R16, -R202, RZ ;  /* 0x800000ca10ca7223 */ /* 0x000fe400000100ff */
[----:B------:R-:W-:-:S02]  /*79b0*/  FMUL.FTZ R63, R118, -R188 ;  /* 0x800000bc763f7220 */ /* 0x000fc40000410000 */
[----:B------:R-:W-:Y:S02]  /*79c0*/  FMUL.FTZ R66, R48, R61 ;  /* 0x0000003d30427220 */ /* 0x000fe40000410000 */
[----:B------:R-:W-:Y:S02]  /*79d0*/  FMUL.FTZ R118, R118, -R172 ;  /* 0x800000ac76767220 */ /* 0x000fe40000410000 */
[----:B------:R-:W-:Y:S02]  /*79e0*/  FFMA.FTZ R202, R15, -R204, R202 ;  /* 0x800000cc0fca7223 */ /* 0x000fe400000100ca */
[-C--:B------:R-:W-:Y:S02]  /*79f0*/  FFMA.FTZ R203, R107, -R66.reuse, R203 ;  /* 0x800000426bcb7223 */ /* 0x080fe400000100cb */
[----:B------:R-:W-:Y:S02]  /*7a00*/  FFMA.FTZ R204, R109, -R66, R204 ;  /* 0x800000426dcc7223 */ /* 0x000fe400000100cc */
[----:B------:R-:W-:-:S02]  /*7a10*/  FFMA.FTZ R118, R119, R188, R118 ;  /* 0x000000bc77767223 */ /* 0x000fc40000010076 */
[----:B------:R-:W-:Y:S01]  /*7a20*/  FFMA.FTZ R66, R119, R172, -R63 ;  /* 0x000000ac77427223 */ /* 0x000fe2000001083f */
[----:B------:R-:W-:Y:S01]  /*7a30*/  HADD2.F32 R63, -RZ, R73.H1_H1 ;  /* 0x30000049ff3f7230 */ /* 0x000fe20000004100 */
[----:B------:R-:W-:Y:S02]  /*7a40*/  FADD.FTZ R189, -R189, R118 ;  /* 0x00000076bdbd7221 */ /* 0x000fe40000010100 */
[----:B------:R-:W-:Y:S01]  /*7a50*/  FADD.FTZ R173, R173, R66 ;  /* 0x00000042adad7221 */ /* 0x000fe20000010000 */
[----:B------:R-:W-:Y:S01]  /*7a60*/  HADD2.F32 R66, -RZ, R74.H0_H0 ;  /* 0x2000004aff427230 */ /* 0x000fe20000004100 */
[C---:B------:R-:W-:Y:S02]  /*7a70*/  FMUL.FTZ R80, R120.reuse, -R189 ;  /* 0x800000bd78507220 */ /* 0x040fe40000410000 */
[-C--:B------:R-:W-:Y:S02]  /*7a80*/  FMUL.FTZ R120, R120, -R173.reuse ;  /* 0x800000ad78787220 */ /* 0x080fe40000410000 */
[C---:B------:R-:W-:Y:S01]  /*7a90*/  FFMA.FTZ R79, R121.reuse, R173, -R80 ;  /* 0x000000ad794f7223 */ /* 0x040fe20000010850 */
[----:B------:R-:W-:Y:S01]  /*7aa0*/  HADD2.F32 R80, -RZ, R75.H0_H0 ;  /* 0x2000004bff507230 */ /* 0x000fe20000004100 */
[----:B------:R-:W-:-:S02]  /*7ab0*/  FFMA.FTZ R121, R121, R189, R120 ;  /* 0x000000bd79797223 */ /* 0x000fc40000010078 */
[----:B------:R-:W-:Y:S02]  /*7ac0*/  FMUL.FTZ R82, R43, R66 ;  /* 0x000000422b527220 */ /* 0x000fe40000410000 */
[----:B------:R-:W-:Y:S02]  /*7ad0*/  FADD.FTZ R190, -R190, R121 ;  /* 0x00000079bebe7221 */ /* 0x000fe40000010100 */
[----:B------:R-:W-:Y:S02]  /*7ae0*/  FADD.FTZ R174, R174, R79 ;  /* 0x0000004faeae7221 */ /* 0x000fe40000010000 */
[-C--:B------:R-:W-:Y:S02]  /*7af0*/  FFMA.FTZ R211, R116, -R82.reuse, R211 ;  /* 0x8000005274d37223 */ /* 0x080fe400000100d3 */
[----:B------:R-:W-:Y:S02]  /*7b00*/  FFMA.FTZ R77, R146, -R82, R205 ;  /* 0x80000052924d7223 */ /* 0x000fe400000100cd */
[----:B------:R-:W-:-:S02]  /*7b10*/  FFMA.FTZ R82, R11, R210, R81 ;  /* 0x000000d20b527223 */ /* 0x000fc40000010051 */
[C---:B------:R-:W-:Y:S02]  /*7b20*/  FMUL.FTZ R81, R122.reuse, -R190 ;  /* 0x800000be7a517220 */ /* 0x040fe40000410000 */
[-C--:B------:R-:W-:Y:S02]  /*7b30*/  FMUL.FTZ R122, R122, -R174.reuse ;  /* 0x800000ae7a7a7220 */ /* 0x080fe40000410000 */
[C---:B------:R-:W-:Y:S01]  /*7b40*/  FFMA.FTZ R84, R123.reuse, R174, -R81 ;  /* 0x000000ae7b547223 */ /* 0x040fe20000010851 */
[----:B------:R-:W-:Y:S01]  /*7b50*/  HADD2.F32 R81, -RZ, R75.H1_H1 ;  /* 0x3000004bff517230 */ /* 0x000fe20000004100 */
[----:B------:R-:W-:Y:S02]  /*7b60*/  FFMA.FTZ R122, R123, R190, R122 ;  /* 0x000000be7b7a7223 */ /* 0x000fe4000001007a */
[----:B------:R-:W-:Y:S01]  /*7b70*/  FADD.FTZ R175, R175, R84 ;  /* 0x00000054afaf7221 */ /* 0x000fe20000010000 */
[----:B------:R-:W-:Y:S01]  /*7b80*/  HADD2.F32 R84, -RZ, R68.H0_H0 ;  /* 0x20000044ff547230 */ /* 0x000fe20000004100 */
[----:B------:R-:W-:-:S02]  /*7b90*/  FADD.FTZ R191, -R191, R122 ;  /* 0x0000007abfbf7221 */ /* 0x000fc40000010100 */
[----:B------:R-:W-:Y:S02]  /*7ba0*/  FFMA.FTZ R83, R10, R221, R82 ;  /* 0x000000dd0a537223 */ /* 0x000fe40000010052 */
[C---:B------:R-:W-:Y:S02]  /*7bb0*/  FMUL.FTZ R86, R124.reuse, -R191 ;  /* 0x800000bf7c567220 */ /* 0x040fe40000410000 */
[-C--:B------:R-:W-:Y:S02]  /*7bc0*/  FMUL.FTZ R124, R124, -R175.reuse ;  /* 0x800000af7c7c7220 */ /* 0x080fe40000410000 */
[----:B------:R-:W-:Y:S02]  /*7bd0*/  FFMA.FTZ R102, R9, R220, R83 ;  /* 0x000000dc09667223 */ /* 0x000fe40000010053 */
[C---:B------:R-:W-:Y:S02]  /*7be0*/  FFMA.FTZ R87, R125.reuse, R175, -R86 ;  /* 0x000000af7d577223 */ /* 0x040fe40000010856 */
[----:B------:R-:W-:-:S02]  /*7bf0*/  FFMA.FTZ R125, R125, R191, R124 ;  /* 0x000000bf7d7d7223 */ /* 0x000fc4000001007c */
[----:B------:R-:W-:Y:S02]  /*7c00*/  FFMA.FTZ R202, R14, -R235, R202 ;  /* 0x800000eb0eca7223 */ /* 0x000fe400000100ca */
[----:B------:R-:W-:Y:S02]  /*7c10*/  FMUL.FTZ R115, R39, R84 ;  /* 0x0000005427737220 */ /* 0x000fe40000410000 */
[----:B------:R-:W-:Y:S01]  /*7c20*/  FFMA.FTZ R103, R8, R223, R102 ;  /* 0x000000df08677223 */ /* 0x000fe20000010066 */
[----:B------:R-:W-:Y:S01]  /*7c30*/  HADD2.F32 R102, -RZ, R69.H0_H0 ;  /* 0x20000045ff667230 */ /* 0x000fe20000004100 */
[----:B------:R-:W-:Y:S02]  /*7c40*/  FADD.FTZ R192, -R192, R125 ;  /* 0x0000007dc0c07221 */ /* 0x000fe40000010100 */
[----:B------:R-:W-:Y:S02]  /*7c50*/  FADD.FTZ R176, R176, R87 ;  /* 0x00000057b0b07221 */ /* 0x000fe40000010000 */
[----:B------:R-:W-:-:S02]  /*7c60*/  FFMA.FTZ R202, R13, -R208, R202 ;  /* 0x800000d00dca7223 */ /* 0x000fc400000100ca */
[-C--:B------:R-:W-:Y:S02]  /*7c70*/  FFMA.FTZ R223, R152, -R115.reuse, R223 ;  /* 0x8000007398df7223 */ /* 0x080fe400000100df */
[----:B------:R-:W-:Y:S02]  /*7c80*/  FFMA.FTZ R86, R154, -R115, R213 ;  /* 0x800000739a567223 */ /* 0x000fe400000100d5 */
[----:B------:R-:W-:Y:S02]  /*7c90*/  FFMA.FTZ R115, R7, R222, R103 ;  /* 0x000000de07737223 */ /* 0x000fe40000010067 */
[C---:B------:R-:W-:Y:S02]  /*7ca0*/  FMUL.FTZ R103, R126.reuse, -R192 ;  /* 0x800000c07e677220 */ /* 0x040fe40000410000 */
[----:B------:R-:W-:Y:S02]  /*7cb0*/  FMUL.FTZ R126, R126, -R176 ;  /* 0x800000b07e7e7220 */ /* 0x000fe40000410000 */
[----:B------:R-:W-:-:S02]  /*7cc0*/  FFMA.FTZ R202, R12, -R205, R202 ;  /* 0x800000cd0cca7223 */ /* 0x000fc400000100ca */
[----:B------:R-:W-:Y:S02]  /*7cd0*/  FFMA.FTZ R126, R127, R192, R126 ;  /* 0x000000c07f7e7223 */ /* 0x000fe4000001007e */
[----:B------:R-:W-:Y:S02]  /*7ce0*/  FFMA.FTZ R202, R11, -R212, R202 ;  /* 0x800000d40bca7223 */ /* 0x000fe400000100ca */
[----:B------:R-:W-:Y:S01]  /*7cf0*/  FFMA.FTZ R118, R127, R176, -R103 ;  /* 0x000000b07f767223 */ /* 0x000fe20000010867 */
[----:B------:R-:W-:Y:S01]  /*7d00*/  HADD2.F32 R103, -RZ, R69.H1_H1 ;  /* 0x30000045ff677230 */ /* 0x000fe20000004100 */
[----:B------:R-:W-:Y:S02]  /*7d10*/  FADD.FTZ R193, -R193, R126 ;  /* 0x0000007ec1c17221 */ /* 0x000fe40000010100 */
[----:B------:R-:W-:Y:S02]  /*7d20*/  FFMA.FTZ R202, R10, -R207, R202 ;  /* 0x800000cf0aca7223 */ /* 0x000fe400000100ca */
[----:B------:R-:W-:Y:S01]  /*7d30*/  FADD.FTZ R177, R177, R118 ;  /* 0x00000076b1b17221 */ /* 0x000fe20000010000 */
[----:B------:R-:W-:Y:S01]  /*7d40*/  HADD2.F32 R118, -RZ, R70.H0_H0 ;  /* 0x20000046ff767230 */ /* 0x000fe20000004100 */
[----:B------:R-:W-:-:S02]  /*7d50*/  FMUL.FTZ R120, R128, -R193 ;  /* 0x800000c180787220 */ /* 0x000fc40000410000 */
[----:B------:R-:W-:Y:S02]  /*7d60*/  FFMA.FTZ R202, R9, -R218, R202 ;  /* 0x800000da09ca7223 */ /* 0x000fe400000100ca */
[-C--:B------:R-:W-:Y:S02]  /*7d70*/  FMUL.FTZ R128, R128, -R177.reuse ;  /* 0x800000b180807220 */ /* 0x080fe40000410000 */
[C---:B------:R-:W-:Y:S02]  /*7d80*/  FFMA.FTZ R121, R129.reuse, R177, -R120 ;  /* 0x000000b181797223 */ /* 0x040fe40000010878 */
[----:B------:R-:W-:Y:S02]  /*7d90*/  FFMA.FTZ R202, R8, -R213, R202 ;  /* 0x800000d508ca7223 */ /* 0x000fe400000100ca */
[----:B------:R-:W-:Y:S02]  /*7da0*/  FFMA.FTZ R129, R129, R193, R128 ;  /* 0x000000c181817223 */ /* 0x000fe40000010080 */
[----:B------:R-:W-:-:S02]  /*7db0*/  FFMA.FTZ R117, R6, R231, R115 ;  /* 0x000000e706757223 */ /* 0x000fc40000010073 */
[----:B------:R-:W-:Y:S02]  /*7dc0*/  FFMA.FTZ R202, R7, -R226, R202 ;  /* 0x800000e207ca7223 */ /* 0x000fe400000100ca */
[----:B------:R-:W-:Y:S02]  /*7dd0*/  FADD.FTZ R194, -R194, R129 ;  /* 0x00000081c2c27221 */ /* 0x000fe40000010100 */
[----:B------:R-:W-:Y:S02]  /*7de0*/  FFMA.FTZ R122, R5, R230, R117 ;  /* 0x000000e6057a7223 */ /* 0x000fe40000010075 */
[----:B------:R-:W-:Y:S02]  /*7df0*/  FADD.FTZ R178, R178, R121 ;  /* 0x00000079b2b27221 */ /* 0x000fe40000010000 */
[----:B------:R-:W-:Y:S02]  /*7e00*/  FFMA.FTZ R202, R6, -R219, R202 ;  /* 0x800000db06ca7223 */ /* 0x000fe400000100ca */
[----:B------:R-:W-:-:S02]  /*7e10*/  FMUL.FTZ R121, R130, -R194 ;  /* 0x800000c282797220 */ /* 0x000fc40000410000 */
[----:B------:R-:W-:Y:S02]  /*7e20*/  FFMA.FTZ R122, R4, R233, R122 ;  /* 0x000000e9047a7223 */ /* 0x000fe4000001007a */
[----:B------:R-:W-:Y:S02]  /*7e30*/  FMUL.FTZ R130, R130, -R178 ;  /* 0x800000b282827220 */ /* 0x000fe40000410000 */
[----:B------:R-:W-:Y:S02]  /*7e40*/  FFMA.FTZ R123, R5, -R228, R202 ;  /* 0x800000e4057b7223 */ /* 0x000fe400000100ca */
[----:B------:R-:W-:Y:S02]  /*7e50*/  FFMA.FTZ R124, R3, R236, R122 ;  /* 0x000000ec037c7223 */ /* 0x000fe4000001007a */
[----:B------:R-:W-:Y:S02]  /*7e60*/  FFMA.FTZ R130, R145, R194, R130 ;  /* 0x000000c291827223 */ /* 0x000fe40000010082 */
[----:B------:R-:W-:-:S02]  /*7e70*/  FMUL.FTZ R125, R35, R118 ;  /* 0x00000076237d7220 */ /* 0x000fc40000410000 */
[----:B------:R-:W-:Y:S01]  /*7e80*/  FFMA.FTZ R122, R145, R178, -R121 ;  /* 0x000000b2917a7223 */ /* 0x000fe20000010879 */
[----:B------:R-:W-:Y:S01]  /*7e90*/  HADD2.F32 R121, -RZ, R71.H1_H1 ;  /* 0x30000047ff797230 */ /* 0x000fe20000004100 */
[----:B------:R-:W-:Y:S02]  /*7ea0*/  FFMA.FTZ R123, R4, -R232, R123 ;  /* 0x800000e8047b7223 */ /* 0x000fe4000001007b */
[----:B------:R-:W-:Y:S02]  /*7eb0*/  FADD.FTZ R195, -R195, R130 ;  /* 0x00000082c3c37221 */ /* 0x000fe40000010100 */
[-C--:B------:R-:W-:Y:S02]  /*7ec0*/  FFMA.FTZ R233, R160, -R125.reuse, R233 ;  /* 0x8000007da0e97223 */ /* 0x080fe400000100e9 */
[----:B------:R-:W-:Y:S02]  /*7ed0*/  FFMA.FTZ R120, R162, -R125, R232 ;  /* 0x8000007da2787223 */ /* 0x000fe400000100e8 */
[----:B------:R-:W-:Y:S01]  /*7ee0*/  FADD.FTZ R179, R179, R122 ;  /* 0x0000007ab3b37221 */ /* 0x000fe20000010000 */
[----:B------:R-:W-:Y:S01]  /*7ef0*/  P2R R122, PR, RZ, 0x1 ;  /* 0x00000001ff7a7803 */ /* 0x000fe20000000000 */
[----:B------:R-:W-:-:S02]  /*7f00*/  FMUL.FTZ R125, R33, R138 ;  /* 0x0000008a217d7220 */ /* 0x000fc40000410000 */
[----:B------:R-:W-:Y:S02]  /*7f10*/  FFMA.FTZ R123, R3, -R224, R123 ;  /* 0x800000e0037b7223 */ /* 0x000fe4000001007b */
[----:B------:R-:W-:Y:S02]  /*7f20*/  FFMA.FTZ R122, R2, R217, R124 ;  /* 0x000000d9027a7223 */ /* 0x000fe4000001007c */
[C---:B------:R-:W-:Y:S02]  /*7f30*/  FMUL.FTZ R124, R132.reuse, -R195 ;  /* 0x800000c3847c7220 */ /* 0x040fe40000410000 */
[----:B------:R-:W-:Y:S02]  /*7f40*/  FMUL.FTZ R132, R132, -R179 ;  /* 0x800000b384847220 */ /* 0x000fe40000410000 */
[----:B------:R-:W-:Y:S02]  /*7f50*/  FFMA.FTZ R128, R166, -R125, R225 ;  /* 0x8000007da6807223 */ /* 0x000fe400000100e1 */
[----:B------:R-:W-:-:S02]  /*7f60*/  FFMA.FTZ R225, R2, -R225, R123 ;  /* 0x800000e102e17223 */ /* 0x000fc4000001007b */
[C---:B------:R-:W-:Y:S02]  /*7f70*/  FFMA.FTZ R123, R131.reuse, R179, -R124 ;  /* 0x000000b3837b7223 */ /* 0x040fe4000001087c */
[----:B------:R-:W-:Y:S02]  /*7f80*/  FFMA.FTZ R131, R131, R195, R132 ;  /* 0x000000c383837223 */ /* 0x000fe40000010084 */
[----:B------:R-:W-:Y:S02]  /*7f90*/  FMUL.FTZ R126, R34, R121 ;  /* 0x00000079227e7220 */ /* 0x000fe40000410000 */
[----:B------:R-:W-:Y:S02]  /*7fa0*/  FADD.FTZ R180, R180, R123 ;  /* 0x0000007bb4b47221 */ /* 0x000fe40000010000 */
[----:B------:R-:W-:Y:S02]  /*7fb0*/  FADD.FTZ R196, -R196, R131 ;  /* 0x00000083c4c47221 */ /* 0x000fe40000010100 */
[----:B------:R-:W-:-:S02]  /*7fc0*/  FFMA.FTZ R217, R164, -R125, R217 ;  /* 0x8000007da4d97223 */ /* 0x000fc400000100d9 */
[-C--:B------:R-:W-:Y:S02]  /*7fd0*/  FFMA.FTZ R123, R169, -R126.reuse, R214 ;  /* 0x8000007ea97b7223 */ /* 0x080fe400000100d6 */
[----:B------:R-:W-:Y:S02]  /*7fe0*/  FFMA.FTZ R125, R167, -R126, R215 ;  /* 0x8000007ea77d7223 */ /* 0x000fe400000100d7 */
[C---:B------:R-:W-:Y:S02]  /*7ff0*/  FMUL.FTZ R126, R134.reuse, -R180 ;  /* 0x800000b4867e7220 */ /* 0x040fe40000410000 */
[-C--:B------:R-:W-:Y:S02]  /*8000*/  FMUL.FTZ R134, R134, -R196.reuse ;  /* 0x800000c486867220 */ /* 0x080fe40000410000 */
[C---:B------:R-:W-:Y:S02]  /*8010*/  FFMA.FTZ R126, R133.reuse, R196, R126 ;  /* 0x000000c4857e7223 */ /* 0x040fe4000001007e */
[----:B------:R-:W-:-:S02]  /*8020*/  FFMA.FTZ R134, R133, R180, -R134 ;  /* 0x000000b485867223 */ /* 0x000fc40000010886 */
[----:B-1----:R-:W-:Y:S02]  /*8030*/  FMUL.FTZ R56, R201, UR40 ;  /* 0x00000028c9387c20 */ /* 0x002fe40008410000 */
[----:B------:R-:W-:Y:S02]  /*8040*/  FADD.FTZ R197, -R197, R126 ;  /* 0x0000007ec5c57221 */ /* 0x000fe40000010100 */
[----:B------:R-:W-:Y:S02]  /*8050*/  FADD.FTZ R181, R181, R134 ;  /* 0x00000086b5b57221 */ /* 0x000fe40000010000 */
[----:B------:R-:W-:Y:S02]  /*8060*/  FFMA.FTZ R126, R185, UR41, R56 ;  /* 0x00000029b97e7c23 */ /* 0x000fe40008010038 */
[C---:B------:R-:W-:Y:S02]  /*8070*/  FMUL.FTZ R56, R135.reuse, -R197 ;  /* 0x800000c587387220 */ /* 0x040fe40000410000 */
[----:B------:R-:W-:-:S02]  /*8080*/  FMUL.FTZ R135, R135, -R181 ;  /* 0x800000b587877220 */ /* 0x000fc40000410000 */
[----:B------:R-:W-:Y:S02]  /*8090*/  FMUL.FTZ R130, R185, UR40 ;  /* 0x00000028b9827c20 */ /* 0x000fe40008410000 */
[C---:B------:R-:W-:Y:S02]  /*80a0*/  FFMA.FTZ R129, R144.reuse, R197, R135 ;  /* 0x000000c590817223 */ /* 0x040fe40000010087 */
[----:B------:R-:W-:Y:S02]  /*80b0*/  FFMA.FTZ R127, R144, R181, -R56 ;  /* 0x000000b5907f7223 */ /* 0x000fe40000010838 */
[----:B------:R-:W-:Y:S02]  /*80c0*/  FFMA.FTZ R130, R201, UR41, -R130 ;  /* 0x00000029c9827c23 */ /* 0x000fe40008010882 */
[----:B------:R-:W-:Y:S02]  /*80d0*/  FADD.FTZ R129, -R198, R129 ;  /* 0x00000081c6817221 */ /* 0x000fe40000010100 */
[----:B------:R-:W-:-:S02]  /*80e0*/  FADD.FTZ R127, R182, R127 ;  /* 0x0000007fb67f7221 */ /* 0x000fc40000010000 */
[----:B------:R-:W-:Y:S02]  /*80f0*/  FMUL.FTZ R130, R123, R130 ;  /* 0x000000827b827220 */ /* 0x000fe40000410000 */
[----:B------:R-:W-:Y:S02]  /*8100*/  FMUL.FTZ R56, R140, -R129 ;  /* 0x800000818c387220 */ /* 0x000fe40000410000 */
[----:B------:R-:W-:Y:S02]  /*8110*/  FMUL.FTZ R59, R170, UR40 ;  /* 0x00000028aa3b7c20 */ /* 0x000fe40008410000 */
[----:B------:R-:W-:Y:S02]  /*8120*/  FMUL.FTZ R140, R140, -R127 ;  /* 0x8000007f8c8c7220 */ /* 0x000fe40000410000 */
[----:B------:R-:W-:Y:S02]  /*8130*/  FMUL.FTZ R57, R166, R186 ;  /* 0x000000baa6397220 */ /* 0x000fe40000410000 */
[----:B------:R-:W-:-:S02]  /*8140*/  FFMA.FTZ R126, R125, R126, R130 ;  /* 0x0000007e7d7e7223 */ /* 0x000fc40000010082 */
[C---:B------:R-:W-:Y:S02]  /*8150*/  FMUL.FTZ R139, R33.reuse, R186 ;  /* 0x000000ba218b7220 */ /* 0x040fe40000410000 */
[----:B------:R-:W-:Y:S02]  /*8160*/  FFMA.FTZ R59, R186, UR41, -R59 ;  /* 0x00000029ba3b7c23 */ /* 0x000fe4000801083b */
[-C--:B------:R-:W-:Y:S02]  /*8170*/  FMUL.FTZ R135, R33, R170.reuse ;  /* 0x000000aa21877220 */ /* 0x080fe40000410000 */
[----:B------:R-:W-:Y:S02]  /*8180*/  FFMA.FTZ R130, R142, R129, R140 ;  /* 0x000000818e827223 */ /* 0x000fe4000001008c */
[----:B------:R-:W-:Y:S02]  /*8190*/  FFMA.FTZ R164, R164, R170, R57 ;  /* 0x000000aaa4a47223 */ /* 0x000fe40000010039 */
[----:B------:R-:W-:-:S02]  /*81a0*/  FFMA.FTZ R56, R142, R127, -R56 ;  /* 0x0000007f8e387223 */ /* 0x000fc40000010838 */
[----:B------:R-:W-:Y:S02]  /*81b0*/  FMUL.FTZ R57, R186, UR40 ;  /* 0x00000028ba397c20 */ /* 0x000fe40008410000 */
[C---:B------:R-:W-:Y:S02]  /*81c0*/  FMUL.FTZ R58, R128.reuse, R139 ;  /* 0x0000008b803a7220 */ /* 0x040fe40000410000 */
[C---:B------:R-:W-:Y:S02]  /*81d0*/  FMUL.FTZ R59, R128.reuse, R59 ;  /* 0x0000003b803b7220 */ /* 0x040fe40000410000 */
[----:B------:R-:W-:Y:S02]  /*81e0*/  FMUL.FTZ R132, R128, R135 ;  /* 0x0000008780847220 */ /* 0x000fe40000410000 */
[----:B------:R-:W-:Y:S02]  /*81f0*/  FADD.FTZ R130, -R199, R130 ;  /* 0x00000082c7827221 */ /* 0x000fe40000010100 */
[----:B------:R-:W-:Y:S01]  /*8200*/  FADD.FTZ R128, R183, R56 ;  /* 0x00000038b7807221 */ /* 0x000fe20000010000 */
[----:B------:R-:W-:Y:S01]  /*8210*/  MOV R183, UR36 ;  /* 0x0000002400b77c02 */ /* 0x000fe20008000f00 */
[----:B------:R-:W-:-:S02]  /*8220*/  FFMA.FTZ R134, R170, UR41, R57 ;  /* 0x00000029aa867c23 */ /* 0x000fc40008010039 */
[----:B------:R-:W-:Y:S01]  /*8230*/  FFMA.FTZ R57, R217, R135, R58 ;  /* 0x00000087d9397223 */ /* 0x000fe2000001003a */
[----:B------:R-:W-:Y:S01]  /*8240*/  LEA R183, R183, -R104, 0x1 ;  /* 0x80000068b7b77211 */ /* 0x000fe200078e08ff */
[----:B------:R-:W-:Y:S02]  /*8250*/  FMUL.FTZ R119, R37, R102 ;  /* 0x0000006625777220 */ /* 0x000fe40000410000 */
[----:B------:R-:W-:Y:S01]  /*8260*/  FMUL.FTZ R58, R137, -R130 ;  /* 0x80000082893a7220 */ /* 0x000fe20000410000 */
[----:B------:R-:W-:Y:S01]  /*8270*/  ISETP.GE.AND P0, PT, R183, 0x1, PT ;  /* 0x00000001b700780c */ /* 0x000fe20003f06270 */
[----:B------:R-:W-:Y:S02]  /*8280*/  FMUL.FTZ R137, R137, -R128 ;  /* 0x8000008089897220 */ /* 0x000fe40000410000 */
[-C--:B------:R-:W-:Y:S02]  /*8290*/  FFMA.FTZ R231, R156, -R119.reuse, R231 ;  /* 0x800000779ce77223 */ /* 0x080fe400000100e7 */
[----:B------:R-:W-:-:S02]  /*82a0*/  FFMA.FTZ R115, R158, -R119, R219 ;  /* 0x800000779e737223 */ /* 0x000fc400000100db */
[----:B------:R-:W-:Y:S02]  /*82b0*/  FMUL.FTZ R119, R38, R103 ;  /* 0x0000006726777220 */ /* 0x000fe40000410000 */
[----:B------:R-:W-:Y:S02]  /*82c0*/  FFMA.FTZ R137, R143, R130, R137 ;  /* 0x000000828f897223 */ /* 0x000fe40000010089 */
[----:B------:R-:W-:Y:S01]  /*82d0*/  FFMA.FTZ R131, R217, R134, R59 ;  /* 0x00000086d9837223 */ /* 0x000fe2000001003b */
[----:B------:R-:W-:Y:S01]  /*82e0*/  SHF.L.U32 R134, R104, 0x5, RZ ;  /* 0x0000000568867819 */ /* 0x000fe200000006ff */
[----:B------:R-:W-:Y:S02]  /*82f0*/  FFMA.FTZ R133, R143, R128, -R58 ;  /* 0x000000808f857223 */ /* 0x000fe4000001083a */
[-C--:B------:R-:W-:Y:S02]  /*8300*/  FFMA.FTZ R230, R159, -R119.reuse, R230 ;  /* 0x800000779fe67223 */ /* 0x080fe400000100e6 */
[----:B------:R-:W-:Y:S01]  /*8310*/  FFMA.FTZ R117, R161, -R119, R228 ;  /* 0x80000077a1757223 */ /* 0x000fe200000100e4 */
[----:B------:R-:W-:Y:S01]  /*8320*/  HADD2.F32 R119, -RZ, R70.H1_H1 ;  /* 0x30000046ff777230 */ /* 0x000fe20000004100 */
[----:B------:R-:W-:Y:S01]  /*8330*/  FADD.FTZ R200, -R200, R137 ;  /* 0x00000089c8c87221 */ /* 0x000fe20000010100 */
[----:B------:R-:W-:Y:S01]  /*8340*/  IADD3 R137, R134, 0x2, RZ ;  /* 0x0000000286897810 */ /* 0x000fe20007ffe0ff */
[----:B------:R-:W-:Y:S01]  /*8350*/  FADD.FTZ R184, R184, R133 ;  /* 0x00000085b8b87221 */ /* 0x000fe20000010000 */
[----:B------:R-:W-:Y:S01]  /*8360*/  IADD3 R133, R134, 0x1, RZ ;  /* 0x0000000186857810 */ /* 0x000fe20007ffe0ff */
[----:B------:R-:W-:Y:S01]  /*8370*/  FMUL.FTZ R59, R138, R135 ;  /* 0x000000878a3b7220 */ /* 0x000fe20000410000 */
[----:B------:R-:W-:Y:S01]  /*8380*/  LEA.HI.SX32 R143, R137, R134, 0x1b ;  /* 0x00000086898f7211 */ /* 0x000fe200078fdaff */
[----:B------:R-:W-:Y:S01]  /*8390*/  FMUL.FTZ R135, R47, R200 ;  /* 0x000000c82f877220 */ /* 0x000fe20000410000 */
[----:B------:R-:W-:Y:S01]  /*83a0*/  LEA.HI.SX32 R168, R133, R134, 0x1b ;  /* 0x0000008685a87211 */ /* 0x000fe200078fdaff */
[----:B------:R-:W-:-:S02]  /*83b0*/  FFMA.FTZ R56, R217, R139, -R132 ;  /* 0x0000008bd9387223 */ /* 0x000fc40000010884 */
[----:B------:R-:W-:Y:S02]  /*83c0*/  FMUL.FTZ R136, R36, R119 ;  /* 0x0000007724887220 */ /* 0x000fe40000410000 */
[----:B------:R-:W-:Y:S02]  /*83d0*/  FMUL.FTZ R132, R165, R76 ;  /* 0x0000004ca5847220 */ /* 0x000fe40000410000 */
[----:B------:R-:W-:Y:S01]  /*83e0*/  FMUL.FTZ R58, R138, R139 ;  /* 0x0000008b8a3a7220 */ /* 0x000fe20000410000 */
[----:B------:R-:W-:Y:S01]  /*83f0*/  IADD3 R139, R134, 0x3, RZ ;  /* 0x00000003868b7810 */ /* 0x000fe20007ffe0ff */
[----:B------:R-:W-:Y:S02]  /*8400*/  FMUL.FTZ R133, R47, R184 ;  /* 0x000000b82f857220 */ /* 0x000fe40000410000 */
[----:B------:R-:W-:Y:S02]  /*8410*/  FMUL.FTZ R137, R62, R135 ;  /* 0x000000873e897220 */ /* 0x000fe40000410000 */
[----:B------:R-:W-:-:S02]  /*8420*/  FMUL.FTZ R142, R48, R130 ;  /* 0x00000082308e7220 */ /* 0x000fc40000410000 */
[C---:B------:R-:W-:Y:S02]  /*8430*/  FFMA.FTZ R236, R163.reuse, -R136, R236 ;  /* 0x80000088a3ec7223 */ /* 0x040fe400000100ec */
[----:B------:R-:W-:Y:S01]  /*8440*/  FFMA.FTZ R132, R163, R78, R132 ;  /* 0x0000004ea3847223 */ /* 0x000fe20000010084 */
[-C--:B------:R-:W-:Y:S01]  /*8450*/  LEA.HI.SX32 R163, R139, R134.reuse, 0x1b ;  /* 0x000000868ba37211 */ /* 0x080fe200078fdaff */
[----:B------:R-:W-:Y:S01]  /*8460*/  FFMA.FTZ R137, R206, R133, R137 ;  /* 0x00000085ce897223 */ /* 0x000fe20000010089 */
[----:B------:R-:W-:Y:S01]  /*8470*/  LEA.HI.SX32 R134, R134, R134, 0x1b ;  /* 0x0000008686867211 */ /* 0x000fe200078fdaff */
[----:B------:R-:W-:Y:S02]  /*8480*/  FMUL.FTZ R140, R48, R128 ;  /* 0x00000080308c7220 */ /* 0x000fe40000410000 */
[----:B------:R-:W-:Y:S02]  /*8490*/  FMUL.FTZ R139, R204, R142 ;  /* 0x0000008ecc8b7220 */ /* 0x000fe40000410000 */
[----:B------:R-:W-:-:S02]  /*84a0*/  FFMA.FTZ R131, R138, R164, R131 ;  /* 0x000000a48a837223 */ /* 0x000fc40000010083 */
[-C--:B------:R-:W-:Y:S02]  /*84b0*/  FMUL.FTZ R138, R62, R133.reuse ;  /* 0x000000853e8a7220 */ /* 0x080fe40000410000 */
[----:B------:R-:W-:Y:S02]  /*84c0*/  FFMA.FTZ R144, R203, R140, R139 ;  /* 0x0000008ccb907223 */ /* 0x000fe4000001008b */
[----:B------:R-:W-:Y:S02]  /*84d0*/  FADD.FTZ R137, RZ, R137 ;  /* 0x00000089ff897221 */ /* 0x000fe40000010000 */
[----:B------:R-:W-:Y:S02]  /*84e0*/  FMUL.FTZ R133, R60, R133 ;  /* 0x000000853c857220 */ /* 0x000fe40000410000 */
[-C--:B------:R-:W-:Y:S02]  /*84f0*/  FFMA.FTZ R138, R206, R135.reuse, -R138 ;  /* 0x00000087ce8a7223 */ /* 0x080fe4000001088a */
[----:B------:R-:W-:Y:S01]  /*8500*/  FMUL.FTZ R135, R60, R135 ;  /* 0x000000873c877220 */ /* 0x000fe20000410000 */
[----:B------:R-:W-:Y:S01]  /*8510*/  STS [R134.X4+0x2100], R133 ;  /* 0x0021008586007388 */ /* 0x000fe20000004800 */
[----:B------:R-:W-:-:S02]  /*8520*/  FADD.FTZ R137, R137, R144 ;  /* 0x0000009089897221 */ /* 0x000fc40000010000 */
[----:B------:R-:W-:Y:S01]  /*8530*/  FFMA.FTZ R235, R114, -R67, R235 ;  /* 0x8000004372eb7223 */ /* 0x000fe200000100eb */
[----:B------:R0:W-:Y:S01]  /*8540*/  STS [R168.X4+0x2104], R135 ;  /* 0x00210487a8007388 */ /* 0x0001e20000004800 */
[----:B------:R-:W-:Y:S02]  /*8550*/  FMUL.FTZ R141, R204, R140 ;  /* 0x0000008ccc8d7220 */ /* 0x000fe40000410000 */
[C---:B------:R-:W-:Y:S02]  /*8560*/  FMUL.FTZ R144, R45.reuse, R127 ;  /* 0x0000007f2d907220 */ /* 0x040fe40000410000 */
[----:B------:R-:W-:Y:S02]  /*8570*/  FMUL.FTZ R67, R46, R63 ;  /* 0x0000003f2e437220 */ /* 0x000fe40000410000 */
[----:B------:R-:W-:Y:S02]  /*8580*/  FMUL.FTZ R166, R45, R129 ;  /* 0x000000812da67220 */ /* 0x000fe40000410000 */
[----:B------:R-:W-:-:S02]  /*8590*/  FFMA.FTZ R141, R203, R142, -R141 ;  /* 0x0000008ecb8d7223 */ /* 0x000fc4000001088d */
[----:B------:R-:W-:Y:S02]  /*85a0*/  FADD.FTZ R138, RZ, R138 ;  /* 0x0000008aff8a7221 */ /* 0x000fe40000010000 */
[----:B0-----:R-:W-:Y:S02]  /*85b0*/  FMUL.FTZ R135, R235, R144 ;  /* 0x00000090eb877220 */ /* 0x001fe40000410000 */
[----:B------:R-:W-:Y:S02]  /*85c0*/  FFMA.FTZ R65, R113, -R67, R208 ;  /* 0x8000004371417223 */ /* 0x000fe400000100d0 */
[C---:B------:R-:W-:Y:S02]  /*85d0*/  FMUL.FTZ R182, R46.reuse, R197 ;  /* 0x000000c52eb67220 */ /* 0x040fe40000410000 */
[----:B------:R-:W-:Y:S02]  /*85e0*/  FMUL.FTZ R133, R235, R166 ;  /* 0x000000a6eb857220 */ /* 0x000fe40000410000 */
[----:B------:R-:W-:-:S02]  /*85f0*/  FMUL.FTZ R170, R46, R181 ;  /* 0x000000b52eaa7220 */ /* 0x000fc40000410000 */
[----:B------:R-:W-:Y:S02]  /*8600*/  FMUL.FTZ R140, R61, R140 ;  /* 0x0000008c3d8c7220 */ /* 0x000fe40000410000 */
[----:B------:R-:W-:Y:S02]  /*8610*/  FADD.FTZ R138, R138, R141 ;  /* 0x0000008d8a8a7221 */ /* 0x000fe40000010000 */
[----:B------:R-:W-:Y:S01]  /*8620*/  FFMA.FTZ R135, R209, R166, -R135 ;  /* 0x000000a6d1877223 */ /* 0x000fe20000010887 */
[----:B------:R0:W-:Y:S01]  /*8630*/  STS [R143.X4+0x2108], R140 ;  /* 0x0021088c8f007388 */ /* 0x0001e20000004800 */
[----:B------:R-:W-:Y:S01]  /*8640*/  FFMA.FTZ R234, R111, -R67, R234 ;  /* 0x800000436fea7223 */ /* 0x000fe200000100ea */
[----:B------:R-:W-:Y:S01]  /*8650*/  HADD2.F32 R67, -RZ, R74.H1_H1 ;  /* 0x3000004aff437230 */ /* 0x000fe20000004100 */
[----:B------:R-:W-:Y:S02]  /*8660*/  FMUL.FTZ R139, R65, R182 ;  /* 0x000000b6418b7220 */ /* 0x000fe40000410000 */
[----:B------:R-:W-:-:S02]  /*8670*/  FFMA.FTZ R168, R209, R144, R133 ;  /* 0x00000090d1a87223 */ /* 0x000fc40000010085 */
[-C--:B------:R-:W-:Y:S02]  /*8680*/  FMUL.FTZ R141, R65, R170.reuse ;  /* 0x000000aa418d7220 */ /* 0x080fe40000410000 */
[----:B------:R-:W-:Y:S02]  /*8690*/  FADD.FTZ R135, R138, R135 ;  /* 0x000000878a877221 */ /* 0x000fe40000010000 */
[----:B------:R-:W-:Y:S02]  /*86a0*/  FADD.FTZ R133, R137, R168 ;  /* 0x000000a889857221 */ /* 0x000fe40000010000 */
[C---:B0-----:R-:W-:Y:S02]  /*86b0*/  FFMA.FTZ R140, R234.reuse, R170, R139 ;  /* 0x000000aaea8c7223 */ /* 0x041fe4000001008b */
[----:B------:R-:W-:Y:S02]  /*86c0*/  FFMA.FTZ R138, R234, R182, -R141 ;  /* 0x000000b6ea8a7223 */ /* 0x000fe4000001088d */
[----:B------:R-:W-:-:S02]  /*86d0*/  FMUL.FTZ R142, R61, R142 ;  /* 0x0000008e3d8e7220 */ /* 0x000fc40000410000 */
[----:B------:R-:W-:Y:S02]  /*86e0*/  FADD.FTZ R133, R133, R140 ;  /* 0x0000008c85857221 */ /* 0x000fe40000010000 */
[----:B------:R-:W-:Y:S01]  /*86f0*/  FADD.FTZ R135, R135, R138 ;  /* 0x0000008a87877221 */ /* 0x000fe20000010000 */
[----:B------:R0:W-:Y:S01]  /*8700*/  STS [R163.X4+0x210c], R142 ;  /* 0x00210c8ea3007388 */ /* 0x0001e20000004800 */
[C---:B------:R-:W-:Y:S02]  /*8710*/  FMUL.FTZ R138, R43.reuse, R180 ;  /* 0x000000b42b8a7220 */ /* 0x040fe40000410000 */
[----:B------:R-:W-:Y:S01]  /*8720*/  FMUL.FTZ R140, R43, R196 ;  /* 0x000000c42b8c7220 */ /* 0x000fe20000410000 */
[----:B------:R-:W-:Y:S01]  /*8730*/  STS [R134.X4+0x2170], R59 ;  /* 0x0021703b86007388 */ /* 0x000fe20000004800 */
[----:B------:R-:W-:Y:S02]  /*8740*/  FMUL.FTZ R79, R44, R67 ;  /* 0x000000432c4f7220 */ /* 0x000fe40000410000 */
[----:B------:R-:W-:Y:S01]  /*8750*/  FMUL.FTZ R137, R64, R144 ;  /* 0x0000009040897220 */ /* 0x000fe20000410000 */
[----:B------:R-:W-:Y:S01]  /*8760*/  STS [R134.X4+0x2174], R58 ;  /* 0x0021743a86007388 */ /* 0x000fe20000004800 */
[----:B------:R-:W-:-:S02]  /*8770*/  FMUL.FTZ R145, R66, R138 ;  /* 0x0000008a42917220 */ /* 0x000fc40000410000 */
[----:B0-----:R-:W-:Y:S01]  /*8780*/  FMUL.FTZ R142, R77, R140 ;  /* 0x0000008c4d8e7220 */ /* 0x001fe20000410000 */
[----:B------:R0:W-:Y:S01]  /*8790*/  STS [R134.X4+0x2110], R137 ;  /* 0x0021108986007388 */ /* 0x0001e20000004800 */
[-C--:B------:R-:W-:Y:S02]  /*87a0*/  FFMA.FTZ R210, R147, -R79.reuse, R210 ;  /* 0x8000004f93d27223 */ /* 0x080fe400000100d2 */
[----:B------:R-:W-:Y:S01]  /*87b0*/  FMUL.FTZ R141, R63, R170 ;  /* 0x000000aa3f8d7220 */ /* 0x000fe20000410000 */
[----:B------:R1:W-:Y:S01]  /*87c0*/  STS [R134.X4+0x2120], R145 ;  /* 0x0021209186007388 */ /* 0x0003e20000004800 */
[----:B------:R-:W-:Y:S02]  /*87d0*/  FFMA.FTZ R79, R149, -R79, R212 ;  /* 0x8000004f954f7223 */ /* 0x000fe400000100d4 */
[----:B------:R-:W-:Y:S01]  /*87e0*/  FMUL.FTZ R85, R41, R80 ;  /* 0x0000005029557220 */ /* 0x000fe20000410000 */
[----:B------:R2:W-:Y:S01]  /*87f0*/  STS [R134.X4+0x2118], R141 ;  /* 0x0021188d86007388 */ /* 0x0005e20000004800 */
[----:B------:R-:W-:-:S02]  /*8800*/  FMUL.FTZ R170, R44, R195 ;  /* 0x000000c32caa7220 */ /* 0x000fc40000410000 */
[----:B------:R-:W-:Y:S02]  /*8810*/  FMUL.FTZ R139, R64, R166 ;  /* 0x000000a6408b7220 */ /* 0x000fe40000410000 */
[----:B------:R-:W-:Y:S02]  /*8820*/  FMUL.FTZ R143, R63, R182 ;  /* 0x000000b63f8f7220 */ /* 0x000fe40000410000 */
[----:B------:R-:W-:Y:S01]  /*8830*/  FMUL.FTZ R144, R44, R179 ;  /* 0x000000b32c907220 */ /* 0x000fe20000410000 */
[----:B------:R3:W-:Y:S01]  /*8840*/  STS [R134.X4+0x2114], R139 ;  /* 0x0021148b86007388 */ /* 0x0007e20000004800 */
[-C--:B------:R-:W-:Y:S02]  /*8850*/  FFMA.FTZ R166, R211, R138.reuse, R142 ;  /* 0x0000008ad3a67223 */ /* 0x080fe4000001008e */
[----:B------:R-:W-:Y:S01]  /*8860*/  FMUL.FTZ R138, R77, R138 ;  /* 0x0000008a4d8a7220 */ /* 0x000fe20000410000 */
[----:B------:R4:W-:Y:S01]  /*8870*/  STS [R134.X4+0x211c], R143 ;  /* 0x00211c8f86007388 */ /* 0x0009e20000004800 */
[----:B------:R-:W-:-:S02]  /*8880*/  FFMA.FTZ R221, R148, -R85, R221 ;  /* 0x8000005594dd7223 */ /* 0x000fc400000100dd */
[----:B------:R-:W-:Y:S02]  /*8890*/  FFMA.FTZ R82, R150, -R85, R207 ;  /* 0x8000005596527223 */ /* 0x000fe400000100cf */
[----:B0-----:R-:W-:Y:S02]  /*88a0*/  FMUL.FTZ R137, R79, R170 ;  /* 0x000000aa4f897220 */ /* 0x001fe40000410000 */
[----:B-1----:R-:W-:Y:S02]  /*88b0*/  FMUL.FTZ R145, R41, R194 ;  /* 0x000000c229917220 */ /* 0x002fe40000410000 */
[----:B------:R-:W-:Y:S02]  /*88c0*/  FMUL.FTZ R85, R42, R81 ;  /* 0x000000512a557220 */ /* 0x000fe40000410000 */
[----:B--2---:R-:W-:Y:S02]  /*88d0*/  FMUL.FTZ R141, R79, R144 ;  /* 0x000000904f8d7220 */ /* 0x004fe40000410000 */
[----:B------:R-:W-:-:S02]  /*88e0*/  FFMA.FTZ R168, R211, R140, -R138 ;  /* 0x0000008cd3a87223 */ /* 0x000fc4000001088a */
[----:B---3--:R-:W-:Y:S02]  /*88f0*/  FMUL.FTZ R139, R66, R140 ;  /* 0x0000008c428b7220 */ /* 0x008fe40000410000 */
[----:B------:R-:W-:Y:S02]  /*8900*/  FMUL.FTZ R163, R41, R178 ;  /* 0x000000b229a37220 */ /* 0x000fe40000410000 */
[-C--:B------:R-:W-:Y:S01]  /*8910*/  FFMA.FTZ R137, R210, R144.reuse, R137 ;  /* 0x00000090d2897223 */ /* 0x080fe20000010089 */
[----:B------:R0:W-:Y:S01]  /*8920*/  STS [R134.X4+0x2124], R139 ;  /* 0x0021248b86007388 */ /* 0x0001e20000004800 */
[----:B----4-:R-:W-:Y:S02]  /*8930*/  FMUL.FTZ R143, R67, R144 ;  /* 0x00000090438f7220 */ /* 0x010fe40000410000 */
[----:B------:R-:W-:Y:S02]  /*8940*/  FMUL.FTZ R140, R82, R145 ;  /* 0x00000091528c7220 */ /* 0x000fe40000410000 */
[----:B------:R-:W-:Y:S01]  /*8950*/  FFMA.FTZ R83, R153, -R85, R218 ;  /* 0x8000005599537223 */ /* 0x000fe200000100da */
[----:B------:R-:W-:Y:S01]  /*8960*/  STS [R134.X4+0x2128], R143 ;  /* 0x0021288f86007388 */ /* 0x000fe20000004800 */
[----:B------:R-:W-:-:S02]  /*8970*/  FMUL.FTZ R144, R42, R177 ;  /* 0x000000b12a907220 */ /* 0x000fc40000410000 */
[----:B------:R-:W-:Y:S02]  /*8980*/  FMUL.FTZ R182, R42, R193 ;  /* 0x000000c12ab67220 */ /* 0x000fe40000410000 */
[----:B------:R-:W-:Y:S02]  /*8990*/  FFMA.FTZ R138, R210, R170, -R141 ;  /* 0x000000aad28a7223 */ /* 0x000fe4000001088d */
[----:B------:R-:W-:Y:S01]  /*89a0*/  FFMA.FTZ R220, R151, -R85, R220 ;  /* 0x8000005597dc7223 */ /* 0x000fe200000100dc */
[----:B------:R-:W-:Y:S01]  /*89b0*/  HADD2.F32 R85, -RZ, R68.H1_H1 ;  /* 0x30000044ff557230 */ /* 0x000fe20000004100 */
[----:B------:R-:W-:Y:S02]  /*89c0*/  FFMA.FTZ R136, R165, -R136, R224 ;  /* 0x80000088a5887223 */ /* 0x000fe400000100e0 */
[----:B------:R-:W-:Y:S02]  /*89d0*/  FMUL.FTZ R141, R67, R170 ;  /* 0x000000aa438d7220 */ /* 0x000fe40000410000 */
[----:B------:R-:W-:-:S02]  /*89e0*/  FMUL.FTZ R165, R80, R163 ;  /* 0x000000a350a57220 */ /* 0x000fc40000410000 */
[-C--:B------:R-:W-:Y:S01]  /*89f0*/  FFMA.FTZ R140, R221, R163.reuse, R140 ;  /* 0x000000a3dd8c7223 */ /* 0x080fe2000001008c */
[----:B------:R1:W-:Y:S01]  /*8a00*/  STS [R134.X4+0x212c], R141 ;  /* 0x00212c8d86007388 */ /* 0x0003e20000004800 */
[----:B------:R-:W-:Y:S02]  /*8a10*/  FMUL.FTZ R142, R82, R163 ;  /* 0x000000a3528e7220 */ /* 0x000fe40000410000 */
[C---:B------:R-:W-:Y:S01]  /*8a20*/  FMUL.FTZ R163, R83.reuse, R182 ;  /* 0x000000b653a37220 */ /* 0x040fe20000410000 */
[----:B------:R2:W-:Y:S01]  /*8a30*/  STS [R134.X4+0x2130], R165 ;  /* 0x002130a586007388 */ /* 0x0005e20000004800 */
[----:B0-----:R-:W-:Y:S02]  /*8a40*/  FMUL.FTZ R139, R83, R144 ;  /* 0x00000090538b7220 */ /* 0x001fe40000410000 */
[----:B------:R-:W-:Y:S02]  /*8a50*/  FMUL.FTZ R208, R37, R190 ;  /* 0x000000be25d07220 */ /* 0x000fe40000410000 */
[----:B------:R-:W-:-:S02]  /*8a60*/  FMUL.FTZ R124, R169, R201 ;  /* 0x000000c9a97c7220 */ /* 0x000fc40000410000 */
[----:B------:R-:W-:Y:S02]  /*8a70*/  FMUL.FTZ R87, R40, R85 ;  /* 0x0000005528577220 */ /* 0x000fe40000410000 */
[CC--:B------:R-:W-:Y:S02]  /*8a80*/  FFMA.FTZ R186, R220.reuse, R144.reuse, R163 ;  /* 0x00000090dcba7223 */ /* 0x0c0fe400000100a3 */
[----:B-1----:R-:W-:Y:S02]  /*8a90*/  FMUL.FTZ R141, R81, R144 ;  /* 0x00000090518d7220 */ /* 0x002fe40000410000 */
[----:B------:R-:W-:Y:S02]  /*8aa0*/  FFMA.FTZ R198, R220, R182, -R139 ;  /* 0x000000b6dcc67223 */ /* 0x000fe4000001088b */
[----:B------:R-:W-:Y:S01]  /*8ab0*/  FMUL.FTZ R144, R37, R174 ;  /* 0x000000ae25907220 */ /* 0x000fe20000410000 */
[----:B------:R0:W-:Y:S01]  /*8ac0*/  STS [R134.X4+0x2138], R141 ;  /* 0x0021388d86007388 */ /* 0x0001e20000004800 */
[----:B------:R-:W-:-:S02]  /*8ad0*/  FMUL.FTZ R139, R115, R208 ;  /* 0x000000d0738b7220 */ /* 0x000fc40000410000 */
[----:B------:R-:W-:Y:S02]  /*8ae0*/  FFMA.FTZ R124, R167, R185, R124 ;  /* 0x000000b9a77c7223 */ /* 0x000fe4000001007c */
[----:B------:R-:W-:Y:S02]  /*8af0*/  FMUL.FTZ R167, R39, R176 ;  /* 0x000000b027a77220 */ /* 0x000fe40000410000 */
[----:B------:R-:W-:Y:S02]  /*8b00*/  FFMA.FTZ R170, R221, R145, -R142 ;  /* 0x00000091ddaa7223 */ /* 0x000fe4000001088e */
[----:B------:R-:W-:Y:S02]  /*8b10*/  FADD.FTZ R166, R133, R166 ;  /* 0x000000a685a67221 */ /* 0x000fe40000010000 */
[----:B------:R-:W-:Y:S02]  /*8b20*/  FFMA.FTZ R222, R155, -R87, R222 ;  /* 0x800000579bde7223 */ /* 0x000fe400000100de */
[----:B------:R-:W-:-:S02]  /*8b30*/  FMUL.FTZ R145, R80, R145 ;  /* 0x0000009150917220 */ /* 0x000fc40000410000 */
[----:B------:R-:W-:Y:S02]  /*8b40*/  FFMA.FTZ R87, R157, -R87, R226 ;  /* 0x800000579d577223 */ /* 0x000fe400000100e2 */
[-C--:B------:R-:W-:Y:S01]  /*8b50*/  FMUL.FTZ R169, R115, R144.reuse ;  /* 0x0000009073a97220 */ /* 0x080fe20000410000 */
[----:B------:R1:W-:Y:S01]  /*8b60*/  STS [R134.X4+0x2134], R145 ;  /* 0x0021349186007388 */ /* 0x0003e20000004800 */
[-C--:B------:R-:W-:Y:S02]  /*8b70*/  FFMA.FTZ R139, R231, R144.reuse, R139 ;  /* 0x00000090e78b7223 */ /* 0x080fe4000001008b */
[----:B------:R-:W-:Y:S02]  /*8b80*/  FMUL.FTZ R202, R40, R191 ;  /* 0x000000bf28ca7220 */ /* 0x000fe40000410000 */
[----:B------:R-:W-:Y:S02]  /*8b90*/  FMUL.FTZ R171, R102, R144 ;  /* 0x0000009066ab7220 */ /* 0x000fe40000410000 */
[----:B------:R-:W-:-:S02]  /*8ba0*/  FMUL.FTZ R144, R40, R175 ;  /* 0x000000af28907220 */ /* 0x000fc40000410000 */
[----:B--2---:R-:W-:Y:S01]  /*8bb0*/  FMUL.FTZ R165, R84, R167 ;  /* 0x000000a754a57220 */ /* 0x004fe20000410000 */
[----:B------:R-:W-:Y:S01]  /*8bc0*/  STS [R134.X4+0x2150], R171 ;  /* 0x002150ab86007388 */ /* 0x000fe20000004800 */
[----:B------:R-:W-:Y:S02]  /*8bd0*/  FMUL.FTZ R163, R39, R192 ;  /* 0x000000c027a37220 */ /* 0x000fe40000410000 */
[----:B------:R-:W-:Y:S01]  /*8be0*/  FADD.FTZ R137, R166, R137 ;  /* 0x00000089a6897221 */ /* 0x000fe20000010000 */
[----:B------:R2:W-:Y:S01]  /*8bf0*/  STS [R134.X4+0x2140], R165 ;  /* 0x002140a586007388 */ /* 0x0005e20000004800 */
[----:B------:R-:W-:Y:S02]  /*8c00*/  FADD.FTZ R135, R135, R168 ;  /* 0x000000a887877221 */ /* 0x000fe40000010000 */
[C---:B0-----:R-:W-:Y:S02]  /*8c10*/  FMUL.FTZ R141, R87.reuse, R202 ;  /* 0x000000ca578d7220 */ /* 0x041fe40000410000 */
[----:B-1----:R-:W-:-:S02]  /*8c20*/  FMUL.FTZ R145, R87, R144 ;  /* 0x0000009057917220 */ /* 0x002fc40000410000 */
[----:B------:R-:W-:Y:S02]  /*8c30*/  FMUL.FTZ R142, R86, R163 ;  /* 0x000000a3568e7220 */ /* 0x000fe40000410000 */
[----:B------:R-:W-:Y:S02]  /*8c40*/  FADD.FTZ R137, R137, R140 ;  /* 0x0000008c89897221 */ /* 0x000fe40000010000 */
[----:B------:R-:W-:Y:S02]  /*8c50*/  FADD.FTZ R135, R135, R138 ;  /* 0x0000008a87877221 */ /* 0x000fe40000010000 */
[-C--:B------:R-:W-:Y:S02]  /*8c60*/  FFMA.FTZ R141, R222, R144.reuse, R141 ;  /* 0x00000090de8d7223 */ /* 0x080fe4000001008d */
[----:B--2---:R-:W-:Y:S02]  /*8c70*/  FMUL.FTZ R165, R85, R144 ;  /* 0x0000009055a57220 */ /* 0x004fe40000410000 */
[----:B------:R-:W-:-:S02]  /*8c80*/  FMUL.FTZ R143, R81, R182 ;  /* 0x000000b6518f7220 */ /* 0x000fc40000410000 */
[-C--:B------:R-:W-:Y:S01]  /*8c90*/  FFMA.FTZ R144, R222, R202.reuse, -R145 ;  /* 0x000000cade907223 */ /* 0x080fe20000010891 */
[----:B------:R-:W-:Y:S01]  /*8ca0*/  STS [R134.X4+0x2148], R165 ;  /* 0x002148a586007388 */ /* 0x000fe20000004800 */
[-C--:B------:R-:W-:Y:S02]  /*8cb0*/  FFMA.FTZ R182, R223, R167.reuse, R142 ;  /* 0x000000a7dfb67223 */ /* 0x080fe4000001008e */
[----:B------:R-:W-:Y:S01]  /*8cc0*/  FMUL.FTZ R145, R85, R202 ;  /* 0x000000ca55917220 */ /* 0x000fe20000410000 */
[----:B------:R0:W-:Y:S01]  /*8cd0*/  STS [R134.X4+0x213c], R143 ;  /* 0x00213c8f86007388 */ /* 0x0001e20000004800 */
[----:B------:R-:W-:Y:S02]  /*8ce0*/  FADD.FTZ R137, R137, R186 ;  /* 0x000000ba89897221 */ /* 0x000fe40000010000 */
[----:B------:R-:W-:Y:S01]  /*8cf0*/  FMUL.FTZ R142, R86, R167 ;  /* 0x000000a7568e7220 */ /* 0x000fe20000410000 */
[----:B------:R1:W-:Y:S01]  /*8d00*/  STS [R134.X4+0x214c], R145 ;  /* 0x00214c9186007388 */ /* 0x0003e20000004800 */
[----:B------:R-:W-:-:S02]  /*8d10*/  FMUL.FTZ R202, R38, R189 ;  /* 0x000000bd26ca7220 */ /* 0x000fc40000410000 */
[----:B------:R-:W-:Y:S02]  /*8d20*/  FADD.FTZ R135, R135, R170 ;  /* 0x000000aa87877221 */ /* 0x000fe40000010000 */
[----:B------:R-:W-:Y:S02]  /*8d30*/  FADD.FTZ R182, R137, R182 ;  /* 0x000000b689b67221 */ /* 0x000fe40000010000 */
[----:B0-----:R-:W-:Y:S02]  /*8d40*/  FFMA.FTZ R143, R223, R163, -R142 ;  /* 0x000000a3df8f7223 */ /* 0x001fe4000001088e */
[----:B------:R-:W-:Y:S02]  /*8d50*/  FMUL.FTZ R168, R38, R173 ;  /* 0x000000ad26a87220 */ /* 0x000fe40000410000 */
[----:B------:R-:W-:Y:S02]  /*8d60*/  FMUL.FTZ R133, R117, R202 ;  /* 0x000000ca75857220 */ /* 0x000fe40000410000 */
[----:B------:R-:W-:-:S02]  /*8d70*/  FADD.FTZ R198, R135, R198 ;  /* 0x000000c687c67221 */ /* 0x000fc40000010000 */
[----:B------:R-:W-:Y:S02]  /*8d80*/  FMUL.FTZ R167, R102, R208 ;  /* 0x000000d066a77220 */ /* 0x000fe40000410000 */
[----:B------:R-:W-:Y:S02]  /*8d90*/  FMUL.FTZ R163, R84, R163 ;  /* 0x000000a354a37220 */ /* 0x000fe40000410000 */
[----:B------:R-:W-:Y:S01]  /*8da0*/  FMUL.FTZ R135, R35, R188 ;  /* 0x000000bc23877220 */ /* 0x000fe20000410000 */
[----:B------:R0:W-:Y:S01]  /*8db0*/  STS [R134.X4+0x2154], R167 ;  /* 0x002154a786007388 */ /* 0x0001e20000004800 */
[----:B------:R-:W-:Y:S02]  /*8dc0*/  FADD.FTZ R182, R182, R141 ;  /* 0x0000008db6b67221 */ /* 0x000fe40000010000 */
[----:B------:R-:W-:Y:S01]  /*8dd0*/  FFMA.FTZ R142, R231, R208, -R169 ;  /* 0x000000d0e78e7223 */ /* 0x000fe200000108a9 */
[----:B------:R2:W-:Y:S01]  /*8de0*/  STS [R134.X4+0x2144], R163 ;  /* 0x002144a386007388 */ /* 0x0005e20000004800 */
[----:B------:R-:W-:-:S02]  /*8df0*/  FFMA.FTZ R166, R230, R168, R133 ;  /* 0x000000a8e6a67223 */ /* 0x000fc40000010085 */
[----:B------:R-:W-:Y:S02]  /*8e00*/  FADD.FTZ R143, R198, R143 ;  /* 0x0000008fc68f7221 */ /* 0x000fe40000010000 */
[----:B------:R-:W-:Y:S02]  /*8e10*/  FMUL.FTZ R169, R35, R172 ;  /* 0x000000ac23a97220 */ /* 0x000fe40000410000 */
[C---:B------:R-:W-:Y:S02]  /*8e20*/  FMUL.FTZ R133, R103.reuse, R168 ;  /* 0x000000a867857220 */ /* 0x040fe40000410000 */
[----:B-1----:R-:W-:Y:S02]  /*8e30*/  FMUL.FTZ R145, R103, R202 ;  /* 0x000000ca67917220 */ /* 0x002fe40000410000 */
[----:B0-----:R-:W-:Y:S01]  /*8e40*/  FMUL.FTZ R167, R78, UR40 ;  /* 0x000000284ea77c20 */ /* 0x001fe20008410000 */
[----:B------:R0:W-:Y:S01]  /*8e50*/  STS [R134.X4+0x2158], R133 ;  /* 0x0021588586007388 */ /* 0x0001e20000004800 */
[----:B------:R-:W-:-:S02]  /*8e60*/  FMUL.FTZ R137, R76, UR40 ;  /* 0x000000284c897c20 */ /* 0x000fc40008410000 */
[----:B------:R-:W-:Y:S01]  /*8e70*/  FMUL.FTZ R138, R120, R135 ;  /* 0x00000087788a7220 */ /* 0x000fe20000410000 */
[----:B------:R1:W-:Y:S01]  /*8e80*/  STS [R134.X4+0x215c], R145 ;  /* 0x00215c9186007388 */ /* 0x0003e20000004800 */
[----:B------:R-:W-:Y:S02]  /*8e90*/  FMUL.FTZ R171, R36, R76 ;  /* 0x0000004c24ab7220 */ /* 0x000fe40000410000 */
[----:B------:R-:W-:Y:S02]  /*8ea0*/  FADD.FTZ R139, R182, R139 ;  /* 0x0000008bb68b7221 */ /* 0x000fe40000010000 */
[----:B--2---:R-:W-:Y:S02]  /*8eb0*/  FMUL.FTZ R163, R117, R168 ;  /* 0x000000a875a37220 */ /* 0x004fe40000410000 */
[----:B------:R-:W-:Y:S02]  /*8ec0*/  FADD.FTZ R143, R143, R144 ;  /* 0x000000908f8f7221 */ /* 0x000fe40000010000 */
[----:B------:R-:W-:-:S02]  /*8ed0*/  FMUL.FTZ R165, R118, R169 ;  /* 0x000000a976a57220 */ /* 0x000fc40000410000 */
[----:B------:R-:W-:Y:S02]  /*8ee0*/  FFMA.FTZ R167, R76, UR41, -R167 ;  /* 0x000000294ca77c23 */ /* 0x000fe400080108a7 */
[----:B0-----:R-:W-:Y:S01]  /*8ef0*/  FFMA.FTZ R133, R78, UR41, R137 ;  /* 0x000000294e857c23 */ /* 0x001fe20008010089 */
[----:B------:R0:W-:Y:S01]  /*8f00*/  STS [R134.X4+0x2160], R165 ;  /* 0x002160a586007388 */ /* 0x0001e20000004800 */
[----:B-1----:R-:W-:Y:S02]  /*8f10*/  FMUL.FTZ R145, R36, R78 ;  /* 0x0000004e24917220 */ /* 0x002fe40000410000 */
[----:B------:R-:W-:Y:S02]  /*8f20*/  FFMA.FTZ R138, R233, R169, R138 ;  /* 0x000000a9e98a7223 */ /* 0x000fe4000001008a */
[----:B------:R-:W-:Y:S02]  /*8f30*/  FMUL.FTZ R140, R136, R171 ;  /* 0x000000ab888c7220 */ /* 0x000fe40000410000 */
[----:B------:R-:W-:-:S02]  /*8f40*/  FADD.FTZ R139, R139, R166 ;  /* 0x000000a68b8b7221 */ /* 0x000fc40000010000 */
[----:B------:R-:W-:Y:S02]  /*8f50*/  FFMA.FTZ R163, R230, R202, -R163 ;  /* 0x000000cae6a37223 */ /* 0x000fe400000108a3 */
[----:B------:R-:W-:Y:S02]  /*8f60*/  FMUL.FTZ R78, R120, R169 ;  /* 0x000000a9784e7220 */ /* 0x000fe40000410000 */
[----:B------:R-:W-:Y:S02]  /*8f70*/  FADD.FTZ R142, R143, R142 ;  /* 0x0000008e8f8e7221 */ /* 0x000fe40000010000 */
[----:B------:R-:W-:Y:S02]  /*8f80*/  FMUL.FTZ R76, R136, R167 ;  /* 0x000000a7884c7220 */ /* 0x000fe40000410000 */
[----:B0-----:R-:W-:Y:S02]  /*8f90*/  FFMA.FTZ R165, R236, R145, R140 ;  /* 0x00000091eca57223 */ /* 0x001fe4000001008c */
[----:B------:R-:W-:-:S02]  /*8fa0*/  FADD.FTZ R138, R139, R138 ;  /* 0x0000008a8b8a7221 */ /* 0x000fc40000010000 */
[----:B------:R-:W-:Y:S02]  /*8fb0*/  FMUL.FTZ R136, R136, R145 ;  /* 0x0000009188887220 */ /* 0x000fe40000410000 */
[----:B------:R-:W-:Y:S02]  /*8fc0*/  FFMA.FTZ R137, R233, R135, -R78 ;  /* 0x00000087e9897223 */ /* 0x000fe4000001084e */
[----:B------:R-:W-:Y:S02]  /*8fd0*/  FADD.FTZ R142, R142, R163 ;  /* 0x000000a38e8e7221 */ /* 0x000fe40000010000 */
[----:B------:R-:W-:Y:S02]  /*8fe0*/  FADD.FTZ R138, R138, R165 ;  /* 0x000000a58a8a7221 */ /* 0x000fe40000010000 */
[----:B------:R-:W-:Y:S02]  /*8ff0*/  FFMA.FTZ R136, R236, R171, -R136 ;  /* 0x000000abec887223 */ /* 0x000fe40000010888 */
[----:B------:R-:W-:-:S02]  /*9000*/  FADD.FTZ R137, R142, R137 ;  /* 0x000000898e897221 */ /* 0x000fc40000010000 */
[----:B------:R-:W-:Y:S02]  /*9010*/  FADD.FTZ R187, R138, R57 ;  /* 0x000000398abb7221 */ /* 0x000fe40000010000 */
[----:B------:R-:W-:Y:S02]  /*9020*/  FADD.FTZ R137, R137, R136 ;  /* 0x0000008889897221 */ /* 0x000fe40000010000 */
[----:B------:R-:W-:Y:S02]  /*9030*/  FMUL.FTZ R57, R188, UR40 ;  /* 0x00000028bc397c20 */ /* 0x000fe40008410000 */
[----:B------:R-:W-:Y:S02]  /*9040*/  FMUL.FTZ R212, R34, R185 ;  /* 0x000000b922d47220 */ /* 0x000fe40000410000 */
[----:B------:R-:W-:Y:S02]  /*9050*/  FADD.FTZ R185, R137, R56 ;  /* 0x0000003889b97221 */ /* 0x000fe40000010000 */
[----:B------:R-:W-:-:S02]  /*9060*/  FFMA.FTZ R168, R172, UR41, R57 ;  /* 0x00000029aca87c23 */ /* 0x000fc40008010039 */
[----:B------:R-:W-:Y:S02]  /*9070*/  FMUL.FTZ R56, R189, UR40 ;  /* 0x00000028bd387c20 */ /* 0x000fe40008410000 */
[----:B------:R-:W-:Y:S02]  /*9080*/  FMUL.FTZ R57, R190, UR40 ;  /* 0x00000028be397c20 */ /* 0x000fe40008410000 */
[----:B------:R-:W-:Y:S02]  /*9090*/  FFMA.FTZ R163, R173, UR41, R56 ;  /* 0x00000029ada37c23 */ /* 0x000fe40008010038 */
[----:B------:R-:W-:Y:S02]  /*90a0*/  FFMA.FTZ R186, R174, UR41, R57 ;  /* 0x00000029aeba7c23 */ /* 0x000fe40008010039 */
[----:B------:R-:W-:Y:S02]  /*90b0*/  FMUL.FTZ R216, R34, R201 ;  /* 0x000000c922d87220 */ /* 0x000fe40000410000 */
[----:B------:R-:W-:-:S02]  /*90c0*/  FMUL.FTZ R56, R191, UR40 ;  /* 0x00000028bf387c20 */ /* 0x000fc40008410000 */
[----:B------:R-:W-:Y:S02]  /*90d0*/  FMUL.FTZ R57, R192, UR40 ;  /* 0x00000028c0397c20 */ /* 0x000fe40008410000 */
[----:B------:R-:W-:Y:S02]  /*90e0*/  FMUL.FTZ R135, R118, R135 ;  /* 0x0000008776877220 */ /* 0x000fe40000410000 */
[----:B------:R-:W-:Y:S02]  /*90f0*/  FMUL.FTZ R59, R121, R216 ;  /* 0x000000d8793b7220 */ /* 0x000fe40000410000 */
[----:B------:R-:W-:Y:S01]  /*9100*/  FFMA.FTZ R165, R175, UR41, R56 ;  /* 0x00000029afa57c23 */ /* 0x000fe20008010038 */
[----:B------:R0:W-:Y:S01]  /*9110*/  STS [R134.X4+0x2164], R135 ;  /* 0x0021648786007388 */ /* 0x0001e20000004800 */
[----:B------:R-:W-:Y:S02]  /*9120*/  FFMA.FTZ R202, R176, UR41, R57 ;  /* 0x00000029b0ca7c23 */ /* 0x000fe40008010039 */
[----:B------:R-:W-:Y:S01]  /*9130*/  FMUL.FTZ R56, R193, UR40 ;  /* 0x00000028c1387c20 */ /* 0x000fe20008410000 */
[----:B------:R1:W-:Y:S01]  /*9140*/  STS [R134.X4+0x217c], R59 ;  /* 0x00217c3b86007388 */ /* 0x0003e20000004800 */
[----:B------:R-:W-:-:S02]  /*9150*/  FMUL.FTZ R57, R194, UR40 ;  /* 0x00000028c2397c20 */ /* 0x000fc40008410000 */
[C---:B------:R-:W-:Y:S02]  /*9160*/  FMUL.FTZ R145, R119.reuse, R145 ;  /* 0x0000009177917220 */ /* 0x040fe40000410000 */
[----:B------:R-:W-:Y:S02]  /*9170*/  FMUL.FTZ R171, R119, R171 ;  /* 0x000000ab77ab7220 */ /* 0x000fe40000410000 */
[----:B0-----:R-:W-:Y:S01]  /*9180*/  FMUL.FTZ R135, R121, R212 ;  /* 0x000000d479877220 */ /* 0x001fe20000410000 */
[----:B------:R0:W-:Y:S01]  /*9190*/  STS [R134.X4+0x2168], R145 ;  /* 0x0021689186007388 */ /* 0x0001e20000004800 */
[----:B------:R-:W-:Y:S02]  /*91a0*/  FFMA.FTZ R169, R177, UR41, R56 ;  /* 0x00000029b1a97c23 */ /* 0x000fe40008010038 */
[----:B------:R-:W-:Y:S01]  /*91b0*/  FFMA.FTZ R166, R178, UR41, R57 ;  /* 0x00000029b2a67c23 */ /* 0x000fe20008010039 */
[----:B------:R2:W-:Y:S01]  /*91c0*/  STS [R134.X4+0x216c], R171 ;  /* 0x00216cab86007388 */ /* 0x0005e20000004800 */
[----:B-1----:R-:W-:-:S02]  /*91d0*/  FMUL.FTZ R59, R174, UR40 ;  /* 0x00000028ae3b7c20 */ /* 0x002fc40008410000 */
[----:B------:R-:W-:Y:S01]  /*91e0*/  FMUL.FTZ R56, R195, UR40 ;  /* 0x00000028c3387c20 */ /* 0x000fe20008410000 */
[----:B------:R1:W-:Y:S01]  /*91f0*/  STS [R134.X4+0x2178], R135 ;  /* 0x0021788786007388 */ /* 0x0003e20000004800 */
[----:B------:R-:W-:Y:S02]  /*9200*/  FMUL.FTZ R57, R196, UR40 ;  /* 0x00000028c4397c20 */ /* 0x000fe40008410000 */
[----:B------:R-:W-:Y:S02]  /*9210*/  FFMA.FTZ R182, R190, UR41, -R59 ;  /* 0x00000029beb67c23 */ /* 0x000fe4000801083b */
[----:B------:R-:W-:Y:S02]  /*9220*/  FFMA.FTZ R143, R179, UR41, R56 ;  /* 0x00000029b38f7c23 */ /* 0x000fe40008010038 */
[----:B------:R-:W-:Y:S02]  /*9230*/  FFMA.FTZ R138, R180, UR41, R57 ;  /* 0x00000029b48a7c23 */ /* 0x000fe40008010039 */
[----:B0-----:R-:W-:-:S02]  /*9240*/  FMUL.FTZ R145, R172, UR40 ;  /* 0x00000028ac917c20 */ /* 0x001fc40008410000 */
        /* <DEDUP_REMOVED lines=10> */
[----:B-1----:R-:W-:Y:S02]  /*92f0*/  FMUL.FTZ R134, R129, UR40 ;  /* 0x0000002881867c20 */ /* 0x002fe40008410000 */
[----:B------:R-:W-:-:S02]  /*9300*/  FMUL.FTZ R139, R128, UR40 ;  /* 0x00000028808b7c20 */ /* 0x000fc40008410000 */
[----:B------:R-:W-:Y:S02]  /*9310*/  FMUL.FTZ R57, R130, UR40 ;  /* 0x0000002882397c20 */ /* 0x000fe40008410000 */
[----:B------:R-:W-:Y:S02]  /*9320*/  FMUL.FTZ R137, R184, UR40 ;  /* 0x00000028b8897c20 */ /* 0x000fe40008410000 */
[----:B------:R-:W-:Y:S02]  /*9330*/  FMUL.FTZ R135, R200, UR40 ;  /* 0x00000028c8877c20 */ /* 0x000fe40008410000 */
[----:B------:R-:W-:Y:S02]  /*9340*/  FFMA.FTZ R145, R188, UR41, -R145 ;  /* 0x00000029bc917c23 */ /* 0x000fe40008010891 */
[----:B------:R-:W-:Y:S02]  /*9350*/  FFMA.FTZ R170, R189, UR41, -R170 ;  /* 0x00000029bdaa7c23 */ /* 0x000fe400080108aa */
[----:B------:R-:W-:-:S02]  /*9360*/  FFMA.FTZ R198, R191, UR41, -R198 ;  /* 0x00000029bfc67c23 */ /* 0x000fc400080108c6 */
[----:B------:R-:W-:Y:S02]  /*9370*/  FFMA.FTZ R167, R192, UR41, -R167 ;  /* 0x00000029c0a77c23 */ /* 0x000fe400080108a7 */
[----:B------:R-:W-:Y:S02]  /*9380*/  FFMA.FTZ R208, R193, UR41, -R208 ;  /* 0x00000029c1d07c23 */ /* 0x000fe400080108d0 */
[----:B------:R-:W-:Y:S02]  /*9390*/  FFMA.FTZ R171, R194, UR41, -R171 ;  /* 0x00000029c2ab7c23 */ /* 0x000fe400080108ab */
[----:B------:R-:W-:Y:S02]  /*93a0*/  FFMA.FTZ R144, R195, UR41, -R144 ;  /* 0x00000029c3907c23 */ /* 0x000fe40008010890 */
[----:B------:R-:W-:Y:S02]  /*93b0*/  FFMA.FTZ R142, R196, UR41, -R59 ;  /* 0x00000029c48e7c23 */ /* 0x000fe4000801083b */
[----:B------:R-:W-:-:S02]  /*93c0*/  FFMA.FTZ R140, R197, UR41, -R140 ;  /* 0x00000029c58c7c23 */ /* 0x000fc4000801088c */
[----:B------:R-:W-:Y:S02]  /*93d0*/  FFMA.FTZ R141, R181, UR41, R56 ;  /* 0x00000029b58d7c23 */ /* 0x000fe40008010038 */
[----:B------:R-:W-:Y:S02]  /*93e0*/  FFMA.FTZ R136, R129, UR41, -R136 ;  /* 0x0000002981887c23 */ /* 0x000fe40008010888 */
[----:B------:R-:W-:Y:S02]  /*93f0*/  FFMA.FTZ R134, R127, UR41, R134 ;  /* 0x000000297f867c23 */ /* 0x000fe40008010086 */
[----:B------:R-:W-:Y:S02]  /*9400*/  FFMA.FTZ R139, R130, UR41, -R139 ;  /* 0x00000029828b7c23 */ /* 0x000fe4000801088b */
[----:B------:R-:W-:Y:S02]  /*9410*/  FFMA.FTZ R78, R128, UR41, R57 ;  /* 0x00000029804e7c23 */ /* 0x000fe40008010039 */
[----:B------:R-:W-:-:S02]  /*9420*/  FFMA.FTZ R137, R200, UR41, -R137 ;  /* 0x00000029c8897c23 */ /* 0x000fc40008010889 */
        /* <DEDUP_REMOVED lines=34> */
.L_x_3095:
[----:B------:R-:W-:Y:S05]  /*9650*/  BSYNC B0 ;  /* 0x0000000000007941 */ /* 0x000fea0003800000 */
.L_x_3094:
[----:B------:R-:W-:Y:S01]  /*9660*/  ULDC.64 UR36, c[0x0][0x298] ;  /* 0x0000a60000247ab9 */ /* 0x000fe20000000a00 */
[C---:B0-----:R-:W-:Y:S01]  /*9670*/  FMUL.FTZ R58, R123.reuse, R216 ;  /* 0x000000d87b3a7220 */ /* 0x041fe20000410000 */
[----:B------:R-:W-:Y:S01]  /*9680*/  USHF.R.U32.HI UR38, URZ, 0x1, UR37 ;  /* 0x000000013f267899 */ /* 0x000fe20008011625 */
[----:B------:R-:W-:Y:S01]  /*9690*/  FMUL.FTZ R123, R123, R212 ;  /* 0x000000d47b7b7220 */ /* 0x000fe20000410000 */
[----:B------:R-:W-:Y:S01]  /*96a0*/  USHF.R.U64 UR25, UR36, 0x1, UR37 ;  /* 0x0000000124197899 */ /* 0x000fe20008001225 */
[----:B------:R-:W-:Y:S01]  /*96b0*/  FFMA.FTZ R126, R121, R124, R126 ;  /* 0x0000007c797e7223 */ /* 0x000fe2000001007e */
[----:B------:R-:W-:Y:S01]  /*96c0*/  UIMAD UR38, UR38, UR22, URZ ;  /* 0x00000016262672a4 */ /* 0x000fe2000f8e023f */
[C---:B------:R-:W-:Y:S01]  /*96d0*/  FMUL.FTZ R215, R0.reuse, R215 ;  /* 0x000000d700d77220 */ /* 0x040fe20000410000 */
[----:B------:R-:W-:Y:S01]  /*96e0*/  UIMAD.WIDE.U32 UR36, UR25, UR22, URZ ;  /* 0x00000016192472a5 */ /* 0x000fe2000f8e003f */
[----:B------:R-:W-:Y:S01]  /*96f0*/  FMUL.FTZ R214, R0, R214 ;  /* 0x000000d600d67220 */ /* 0x000fe20000410000 */
[----:B------:R-:W-:Y:S01]  /*9700*/  UIMAD UR25, UR23, UR25, UR38 ;  /* 0x00000019171972a4 */ /* 0x000fe2000f8e0226 */
[C---:B------:R-:W-:Y:S01]  /*9710*/  FFMA.FTZ R58, R125.reuse, R212, R58 ;  /* 0x000000d47d3a7223 */ /* 0x040fe2000001003a */
[----:B------:R-:W-:Y:S01]  /*9720*/  ULDC UR40, c[0x0][0x174] ;  /* 0x00005d0000287ab9 */ /* 0x000fe20000000800 */
[----:B------:R-:W-:Y:S01]  /*9730*/  FFMA.FTZ R216, R125, R216, -R123 ;  /* 0x000000d87dd87223 */ /* 0x000fe2000001087b */
[----:B------:R-:W-:Y:S01]  /*9740*/  ULDC.64 UR38, c[0x0][0x2a0] ;  /* 0x0000a80000267ab9 */ /* 0x000fe20000000a00 */
[----:B------:R-:W-:Y:S01]  /*9750*/  IADD3 R121, R104, 0x100, RZ ;  /* 0x0000010068797810 */ /* 0x000fe20007ffe0ff */
[----:B------:R-:W-:Y:S01]  /*9760*/  UIADD3 UR37, UR37, UR25, URZ ;  /* 0x0000001925257290 */ /* 0x000fe2000fffe03f */
[----:B------:R-:W-:Y:S01]  /*9770*/  BSSY B0, `(.L_x_3096) ;  /* 0x0000024000007945 */ /* 0x000fe20003800000 */
[----:B------:R-:W-:Y:S01]  /*9780*/  UIMAD UR25, UR24, UR38, URZ ;  /* 0x00000026181972a4 */ /* 0x000fe2000f8e023f */
[----:B------:R-:W-:Y:S01]  /*9790*/  FADD.FTZ R122, R122, R215 ;  /* 0x000000d77a7a7221 */ /* 0x000fe20000010000 */
[----:B------:R-:W-:Y:S01]  /*97a0*/  UIMAD.WIDE.U32 UR36, UR12, UR38, UR36 ;  /* 0x000000260c2472a5 */ /* 0x000fe2000f8e0024 */
[----:B------:R-:W-:Y:S01]  /*97b0*/  FADD.FTZ R225, R225, -R214 ;  /* 0x800000d6e1e17221 */ /* 0x000fe20000010000 */
[----:B------:R-:W-:Y:S01]  /*97c0*/  UIMAD UR25, UR12, UR39, UR25 ;  /* 0x000000270c1972a4 */ /* 0x000fe2000f8e0219 */
[----:B------:R-:W-:Y:S01]  /*97d0*/  FADD.FTZ R187, R187, R58 ;  /* 0x0000003abbbb7221 */ /* 0x000fe20000010000 */
[C---:B------:R-:W-:Y:S01]  /*97e0*/  ISETP.GE.AND P1, PT, R183.reuse, 0x101, PT ;  /* 0x00000101b700780c */ /* 0x040fe20003f26270 */
[----:B------:R-:W-:Y:S01]  /*97f0*/  ULDC.64 UR38, c[0x0][0x318] ;  /* 0x0000c60000267ab9 */ /* 0x000fe20000000a00 */
[----:B------:R-:W-:Y:S01]  /*9800*/  ISETP.GE.AND P2, PT, R183, 0x181, PT ;  /* 0x00000181b700780c */ /* 0x000fe20003f46270 */
[----:B------:R-:W-:Y:S01]  /*9810*/  UIADD3 UR37, UR25, UR37, URZ ;  /* 0x0000002519257290 */ /* 0x000fe2000fffe03f */
[----:B------:R-:W-:Y:S01]  /*9820*/  FADD.FTZ R185, R185, R216 ;  /* 0x000000d8b9b97221 */ /* 0x000fe20000010000 */
[----:B------:R-:W-:Y:S01]  /*9830*/  UIADD3 UR25, UR6, -UR40, URZ ;  /* 0x8000002806197290 */ /* 0x000fe2000fffe03f */
[----:B------:R-:W-:Y:S01]  /*9840*/  IADD3 R123, R104, 0x180, RZ ;  /* 0x00000180687b7810 */ /* 0x000fe20007ffe0ff */
[----:B------:R-:W-:Y:S01]  /*9850*/  ULEA UR38, UP0, UR36, UR38, 0x3 ;  /* 0x0000002624267291 */ /* 0x000fe2000f80183f */
[----:B------:R-:W-:Y:S01]  /*9860*/  LEA.HI.SX32 R121, R121, R104, 0x1b ;  /* 0x0000006879797211 */ /* 0x000fe200078fdaff */
[----:B------:R-:W-:-:S02]  /*9870*/  UIMAD UR25, UR25, -0x1000, URZ ;  /* 0xfffff000191978a4 */ /* 0x000fc4000f8e023f */
[----:B------:R-:W-:Y:S02]  /*9880*/  ULEA.HI.X UR39, UR36, UR39, UR37, 0x3, UP0 ;  /* 0x0000002724277291 */ /* 0x000fe400080f1c25 */
[C---:B------:R-:W-:Y:S01]  /*9890*/  LEA R56, P0, R104.reuse, UR38, 0x2 ;  /* 0x0000002668387c11 */ /* 0x040fe2000f8010ff */
[----:B------:R-:W-:Y:S01]  /*98a0*/  USHF.L.U64.HI UR38, UR8, 0x2, UR9 ;  /* 0x0000000208267899 */ /* 0x000fe20008010209 */
[----:B------:R-:W-:Y:S01]  /*98b0*/  MOV R59, UR25 ;  /* 0x00000019003b7c02 */ /* 0x000fe20008000f00 */
[----:B------:R-:W-:Y:S01]  /*98c0*/  USHF.L.U32 UR25, UR8, 0x2, URZ ;  /* 0x0000000208197899 */ /* 0x000fe2000800063f */
[----:B------:R-:W-:Y:S01]  /*98d0*/  LEA.HI.X R57, R104, UR39, RZ, 0x2, P0 ;  /* 0x0000002768397c11 */ /* 0x000fe200080f14ff */
        /* <DEDUP_REMOVED lines=13> */
.L_x_3097:
[----:B------:R-:W-:Y:S05]  /*99b0*/  BSYNC B0 ;  /* 0x0000000000007941 */ /* 0x000fea0003800000 */
.L_x_3096:
[----:B------:R-:W1:Y:S01]  /*99c0*/  LDS R121, [R121.X4+0x2500] ;  /* 0x0025000079797984 */ /* 0x000e620000004800 */
[----:B------:R-:W-:Y:S01]  /*99d0*/  BSSY B0, `(.L_x_3098) ;  /* 0x0000004000007945 */ /* 0x000fe20003800000 */
[----:B------:R-:W-:Y:S01]  /*99e0*/  LEA.HI.SX32 R123, R123, R104, 0x1b ;  /* 0x000000687b7b7211 */ /* 0x000fe200078fdaff */
[----:B------:R-:W-:Y:S05]  /*99f0*/  @!P1 BRA `(.L_x_3099) ;  /* 0x0000001000009947 */ /* 0x000fea0003800000 */
[----:B-1----:R1:W-:Y:S02]  /*9a00*/  RED.E.ADD.F32.FTZ.RN.STRONG.GPU [R56.64+-0x3c00], R121 ;  /* 0xffc400793800798e */ /* 0x0023e4000c10e79a */
.L_x_3099:
[----:B------:R-:W-:Y:S05]  /*9a10*/  BSYNC B0 ;  /* 0x0000000000007941 */ /* 0x000fea0003800000 */
.L_x_3098:
[----:B------:R-:W2:Y:S01]  /*9a20*/  LDS R123, [R123.X4+0x2700] ;  /* 0x002700007b7b7984 */ /* 0x000ea20000004800 */
[----:B------:R-:W-:Y:S01]  /*9a30*/  BSSY B0, `(.L_x_3100) ;  /* 0x0000005000007945 */ /* 0x000fe20003800000 */
[C---:B-1----:R-:W-:Y:S02]  /*9a40*/  IADD3 R121, R104.reuse, 0x200, RZ ;  /* 0x0000020068797810 */ /* 0x042fe40007ffe0ff */
[----:B0-----:R-:W-:Y:S01]  /*9a50*/  IADD3 R59, R104, 0x280, RZ ;  /* 0x00000280683b7810 */ /* 0x001fe20007ffe0ff */
[----:B------:R-:W-:Y:S05]  /*9a60*/  @!P2 BRA `(.L_x_3101) ;  /* 0x000000100000a947 */ /* 0x000fea0003800000 */
[----:B--2---:R0:W-:Y:S02]  /*9a70*/  RED.E.ADD.F32.FTZ.RN.STRONG.GPU [R56.64+-0x3a00], R123 ;  /* 0xffc6007b3800798e */ /* 0x0041e4000c10e79a */
.L_x_3101:
[----:B------:R-:W-:Y:S05]  /*9a80*/  BSYNC B0 ;  /* 0x0000000000007941 */ /* 0x000fea0003800000 */
.L_x_3100:
[-C--:B------:R-:W-:Y:S01]  /*9a90*/  LEA.HI.SX32 R58, R121, R104.reuse, 0x1b ;  /* 0x00000068793a7211 */ /* 0x080fe200078fdaff */
[----:B------:R-:W-:Y:S01]  /*9aa0*/  BSSY B0, `(.L_x_3102) ;  /* 0x000000d000007945 */ /* 0x000fe20003800000 */
[----:B------:R-:W-:-:S02]  /*9ab0*/  LEA.HI.SX32 R121, R59, R104, 0x1b ;  /* 0x000000683b797211 */ /* 0x000fc400078fdaff */
[C---:B------:R-:W-:Y:S01]  /*9ac0*/  ISETP.GE.AND P6, PT, R183.reuse, 0x201, PT ;  /* 0x00000201b700780c */ /* 0x040fe20003fc6270 */
        /* <DEDUP_REMOVED lines=10> */
.L_x_3103:
[----:B-1----:R-:W-:Y:S05]  /*9b70*/  BSYNC B0 ;  /* 0x0000000000007941 */ /* 0x002fea0003800000 */
.L_x_3102:
[----:B------:R-:W1:Y:S01]  /*9b80*/  LDS R121, [R121.X4+0x2b00] ;  /* 0x002b000079797984 */ /* 0x000e620000004800 */
[----:B------:R-:W-:Y:S01]  /*9b90*/  BSSY B0, `(.L_x_3104) ;  /* 0x0000005000007945 */ /* 0x000fe20003800000 */
[----:B0--3--:R-:W-:Y:S02]  /*9ba0*/  IADD3 R59, R104, 0x380, RZ ;  /* 0x00000380683b7810 */ /* 0x009fe40007ffe0ff */
[----:B------:R-:W-:Y:S01]  /*9bb0*/  LEA.HI.SX32 R123, R123, R104, 0x1b ;  /* 0x000000687b7b7211 */ /* 0x000fe200078fdaff */
[----:B------:R-:W-:Y:S05]  /*9bc0*/  @!P0 BRA `(.L_x_3105) ;  /* 0x0000001000008947 */ /* 0x000fea0003800000 */
[----:B-1----:R0:W-:Y:S02]  /*9bd0*/  RED.E.ADD.F32.FTZ.RN.STRONG.GPU [R56.64+-0x3600], R121 ;  /* 0xffca00793800798e */ /* 0x0021e4000c10e79a */
.L_x_3105:
[----:B------:R-:W-:Y:S05]  /*9be0*/  BSYNC B0 ;  /* 0x0000000000007941 */ /* 0x000fea0003800000 */
.L_x_3104:
[----:B------:R-:W2:Y:S01]  /*9bf0*/  LDS R123, [R123.X4+0x2d00] ;  /* 0x002d00007b7b7984 */ /* 0x000ea20000004800 */
[----:B------:R-:W-:Y:S01]  /*9c00*/  BSSY B0, `(.L_x_3106) ;  /* 0x0000005000007945 */ /* 0x000fe20003800000 */
[----:B01----:R-:W-:-:S02]  /*9c10*/  IADD3 R121, R104, 0x400, RZ ;  /* 0x0000040068797810 */ /* 0x003fc40007ffe0ff */
[----:B------:R-:W-:Y:S01]  /*9c20*/  LEA.HI.SX32 R59, R59, R104, 0x1b ;  /* 0x000000683b3b7211 */ /* 0x000fe200078fdaff */
[----:B------:R-:W-:Y:S05]  /*9c30*/  @!P1 BRA `(.L_x_3107) ;  /* 0x0000001000009947 */ /* 0x000fea0003800000 */
[----:B--2---:R0:W-:Y:S02]  /*9c40*/  RED.E.ADD.F32.FTZ.RN.STRONG.GPU [R56.64+-0x3400], R123 ;  /* 0xffcc007b3800798e */ /* 0x0041e4000c10e79a */
.L_x_3107:
[----:B------:R-:W-:Y:S05]  /*9c50*/  BSYNC B0 ;  /* 0x0000000000007941 */ /* 0x000fea0003800000 */
.L_x_3106:
[----:B------:R-:W1:Y:S01]  /*9c60*/  LDS R59, [R59.X4+0x2f00] ;  /* 0x002f00003b3b7984 */ /* 0x000e620000004800 */
[----:B------:R-:W-:Y:S01]  /*9c70*/  BSSY B0, `(.L_x_3108) ;  /* 0x0000005000007945 */ /* 0x000fe20003800000 */
[----:B0-2---:R-:W-:Y:S02]  /*9c80*/  IADD3 R123, R104, 0x480, RZ ;  /* 0x00000480687b7810 */ /* 0x005fe40007ffe0ff */
[----:B------:R-:W-:Y:S01]  /*9c90*/  LEA.HI.SX32 R121, R121, R104, 0x1b ;  /* 0x0000006879797211 */ /* 0x000fe200078fdaff */
[----:B------:R-:W-:Y:S05]  /*9ca0*/  @!P2 BRA `(.L_x_3109) ;  /* 0x000000100000a947 */ /* 0x000fea0003800000 */
[----:B-1----:R0:W-:Y:S02]  /*9cb0*/  RED.E.ADD.F32.FTZ.RN.STRONG.GPU [R56.64+-0x3200], R59 ;  /* 0xffce003b3800798e */ /* 0x0021e4000c10e79a */
.L_x_3109:
[----:B------:R-:W-:Y:S05]  /*9cc0*/  BSYNC B0 ;  /* 0x0000000000007941 */ /* 0x000fea0003800000 */
.L_x_3108:
[----:B------:R-:W2:Y:S01]  /*9cd0*/  LDS R121, [R121.X4+0x3100] ;  /* 0x0031000079797984 */ /* 0x000ea20000004800 */
[----:B------:R-:W-:Y:S01]  /*9ce0*/  BSSY B0, `(.L_x_3110) ;  /* 0x0000005000007945 */ /* 0x000fe20003800000 */
[----:B01----:R-:W-:Y:S02]  /*9cf0*/  IADD3 R59, R104, 0x500, RZ ;  /* 0x00000500683b7810 */ /* 0x003fe40007ffe0ff */
[----:B------:R-:W-:Y:S01]  /*9d00*/  LEA.HI.SX32 R123, R123, R104, 0x1b ;  /* 0x000000687b7b7211 */ /* 0x000fe200078fdaff */
[----:B------:R-:W-:Y:S05]  /*9d10*/  @!P3 BRA `(.L_x_3111) ;  /* 0x000000100000b947 */ /* 0x000fea0003800000 */
[----:B--2---:R0:W-:Y:S02]  /*9d20*/  RED.E.ADD.F32.FTZ.RN.STRONG.GPU [R56.64+-0x3000], R121 ;  /* 0xffd000793800798e */ /* 0x0041e4000c10e79a */
.L_x_3111:
[----:B------:R-:W-:Y:S05]  /*9d30*/  BSYNC B0 ;  /* 0x0000000000007941 */ /* 0x000fea0003800000 */
.L_x_3110:
[----:B------:R-:W1:Y:S01]  /*9d40*/  LDS R123, [R123.X4+0x3300] ;  /* 0x003300007b7b7984 */ /* 0x000e620000004800 */
[----:B------:R-:W-:Y:S01]  /*9d50*/  BSSY B0, `(.L_x_3112) ;  /* 0x0000004000007945 */ /* 0x000fe20003800000 */
[----:B------:R-:W-:Y:S01]  /*9d60*/  LEA.HI.SX32 R59, R59, R104, 0x1b ;  /* 0x000000683b3b7211 */ /* 0x000fe200078fdaff */
[----:B------:R-:W-:Y:S05]  /*9d70*/  @!P4 BRA `(.L_x_3113) ;  /* 0x000000100000c947 */ /* 0x000fea0003800000 */
[----:B-1----:R1:W-:Y:S02]  /*9d80*/  RED.E.ADD.F32.FTZ.RN.STRONG.GPU [R56.64+-0x2e00], R123 ;  /* 0xffd2007b3800798e */ /* 0x0023e4000c10e79a */
.L_x_3113:
[----:B------:R-:W-:Y:S05]  /*9d90*/  BSYNC B0 ;  /* 0x0000000000007941 */ /* 0x000fea0003800000 */
.L_x_3112:
[----:B------:R-:W3:Y:S01]  /*9da0*/  LDS R59, [R59.X4+0x3500] ;  /* 0x003500003b3b7984 */ /* 0x000ee20000004800 */
[----:B------:R-:W-:Y:S01]  /*9db0*/  BSSY B0, `(.L_x_3114) ;  /* 0x0000005000007945 */ /* 0x000fe20003800000 */
[----:B0-2---:R-:W-:-:S02]  /*9dc0*/  IADD3 R121, R104, 0x580, RZ ;  /* 0x0000058068797810 */ /* 0x005fc40007ffe0ff */
[----:B-1----:R-:W-:Y:S01]  /*9dd0*/  IADD3 R123, R104, 0x600, RZ ;  /* 0x00000600687b7810 */ /* 0x002fe20007ffe0ff */
[----:B------:R-:W-:Y:S05]  /*9de0*/  @!P5 BRA `(.L_x_3115) ;  /* 0x000000100000d947 */ /* 0x000fea0003800000 */
[----:B---3--:R0:W-:Y:S02]  /*9df0*/  RED.E.ADD.F32.FTZ.RN.STRONG.GPU [R56.64+-0x2c00], R59 ;  /* 0xffd4003b3800798e */ /* 0x0081e4000c10e79a */
.L_x_3115:
[----:B------:R-:W-:Y:S05]  /*9e00*/  BSYNC B0 ;  /* 0x0000000000007941 */ /* 0x000fea0003800000 */
.L_x_3114:
        /* <DEDUP_REMOVED lines=14> */
.L_x_3117:
[----:B------:R-:W-:Y:S05]  /*9ef0*/  BSYNC B0 ;  /* 0x0000000000007941 */ /* 0x000fea0003800000 */
.L_x_3116:
[----:B------:R-:W1:Y:S01]  /*9f00*/  LDS R123, [R123.X4+0x3900] ;  /* 0x003900007b7b7984 */ /* 0x000e620000004800 */
[----:B------:R-:W-:Y:S01]  /*9f10*/  BSSY B0, `(.L_x_3118) ;  /* 0x0000005000007945 */ /* 0x000fe20003800000 */
[----:B0-----:R-:W-:-:S02]  /*9f20*/  IADD3 R121, R104, 0x700, RZ ;  /* 0x0000070068797810 */ /* 0x001fc40007ffe0ff */
[----:B------:R-:W-:Y:S01]  /*9f30*/  LEA.HI.SX32 R59, R59, R104, 0x1b ;  /* 0x000000683b3b7211 */ /* 0x000fe200078fdaff */
[----:B------:R-:W-:Y:S05]  /*9f40*/  @!P0 BRA `(.L_x_3119) ;  /* 0x0000001000008947 */ /* 0x000fea0003800000 */
[----:B-1----:R0:W-:Y:S02]  /*9f50*/  RED.E.ADD.F32.FTZ.RN.STRONG.GPU [R56.64+-0x2800], R123 ;  /* 0xffd8007b3800798e */ /* 0x0021e4000c10e79a */
.L_x_3119:
[----:B------:R-:W-:Y:S05]  /*9f60*/  BSYNC B0 ;  /* 0x0000000000007941 */ /* 0x000fea0003800000 */
.L_x_3118:
[----:B------:R-:W2:Y:S01]  /*9f70*/  LDS R59, [R59.X4+0x3b00] ;  /* 0x003b00003b3b7984 */ /* 0x000ea20000004800 */
[----:B------:R-:W-:Y:S01]  /*9f80*/  BSSY B0, `(.L_x_3120) ;  /* 0x0000005000007945 */ /* 0x000fe20003800000 */
[----:B01----:R-:W-:Y:S02]  /*9f90*/  IADD3 R123, R104, 0x780, RZ ;  /* 0x00000780687b7810 */ /* 0x003fe40007ffe0ff */
[----:B------:R-:W-:Y:S01]  /*9fa0*/  LEA.HI.SX32 R121, R121, R104, 0x1b ;  /* 0x0000006879797211 */ /* 0x000fe200078fdaff */
[----:B------:R-:W-:Y:S05]  /*9fb0*/  @!P1 BRA `(.L_x_3121) ;  /* 0x0000001000009947 */ /* 0x000fea0003800000 */
[----:B--2---:R0:W-:Y:S02]  /*9fc0*/  RED.E.ADD.F32.FTZ.RN.STRONG.GPU [R56.64+-0x2600], R59 ;  /* 0xffda003b3800798e */ /* 0x0041e4000c10e79a */
.L_x_3121:
[----:B------:R-:W-:Y:S05]  /*9fd0*/  BSYNC B0 ;  /* 0x0000000000007941 */ /* 0x000fea0003800000 */
.L_x_3120:
[----:B------:R-:W1:Y:S01]  /*9fe0*/  LDS R121, [R121.X4+0x3d00] ;  /* 0x003d000079797984 */ /* 0x000e620000004800 */
[----:B------:R-:W-:Y:S01]  /*9ff0*/  BSSY B0, `(.L_x_3122) ;  /* 0x0000005000007945 */ /* 0x000fe20003800000 */
[----:B0-2---:R-:W-:Y:S02]  /*a000*/  IADD3 R59, R104, 0x800, RZ ;  /* 0x00000800683b7810 */ /* 0x005fe40007ffe0ff */
[----:B------:R-:W-:Y:S01]  /*a010*/  LEA.HI.SX32 R123, R123, R104, 0x1b ;  /* 0x000000687b7b7211 */ /* 0x000fe200078fdaff */
[----:B------:R-:W-:Y:S05]  /*a020*/  @!P2 BRA `(.L_x_3123) ;  /* 0x000000100000a947 */ /* 0x000fea0003800000 */
[----:B-1----:R0:W-:Y:S02]  /*a030*/  RED.E.ADD.F32.FTZ.RN.STRONG.GPU [R56.64+-0x2400], R121 ;  /* 0xffdc00793800798e */ /* 0x0021e4000c10e79a */
.L_x_3123:
[----:B------:R-:W-:Y:S05]  /*a040*/  BSYNC B0 ;  /* 0x0000000000007941 */ /* 0x000fea0003800000 */
.L_x_3122:
[----:B------:R-:W2:Y:S01]  /*a050*/  LDS R123, [R123.X4+0x3f00] ;  /* 0x003f00007b7b7984 */ /* 0x000ea20000004800 */
[----:B------:R-:W-:Y:S01]  /*a060*/  BSSY B0, `(.L_x_3124) ;  /* 0x0000005000007945 */ /* 0x000fe20003800000 */
[----:B01----:R-:W-:-:S02]  /*a070*/  IADD3 R121, R104, 0x880, RZ ;  /* 0x0000088068797810 */ /* 0x003fc40007ffe0ff */
[----:B------:R-:W-:Y:S01]  /*a080*/  LEA.HI.SX32 R59, R59, R104, 0x1b ;  /* 0x000000683b3b7211 */ /* 0x000fe200078fdaff */
[----:B------:R-:W-:Y:S05]  /*a090*/  @!P3 BRA `(.L_x_3125) ;  /* 0x000000100000b947 */ /* 0x000fea0003800000 */
[----:B--2---:R0:W-:Y:S02]  /*a0a0*/  RED.E.ADD.F32.FTZ.RN.STRONG.GPU [R56.64+-0x2200], R123 ;  /* 0xffde007b3800798e */ /* 0x0041e4000c10e79a */
.L_x_3125:
[----:B------:R-:W-:Y:S05]  /*a0b0*/  BSYNC B0 ;  /* 0x0000000000007941 */ /* 0x000fea0003800000 */
.L_x_3124:
[----:B------:R-:W1:Y:S01]  /*a0c0*/  LDS R59, [R59.X4+0x4100] ;  /* 0x004100003b3b7984 */ /* 0x000e620000004800 */
[----:B------:R-:W-:Y:S01]  /*a0d0*/  BSSY B0, `(.L_x_3126) ;  /* 0x0000004000007945 */ /* 0x000fe20003800000 */
[----:B------:R-:W-:Y:S01]  /*a0e0*/  LEA.HI.SX32 R121, R121, R104, 0x1b ;  /* 0x0000006879797211 */ /* 0x000fe200078fdaff */
[----:B------:R-:W-:Y:S05]  /*a0f0*/  @!P4 BRA `(.L_x_3127) ;  /* 0x000000100000c947 */ /* 0x000fea0003800000 */
[----:B-1----:R1:W-:Y:S02]  /*a100*/  RED.E.ADD.F32.FTZ.RN.STRONG.GPU [R56.64+-0x2000], R59 ;  /* 0xffe0003b3800798e */ /* 0x0023e4000c10e79a */
.L_x_3127:
[----:B------:R-:W-:Y:S05]  /*a110*/  BSYNC B0 ;  /* 0x0000000000007941 */ /* 0x000fea0003800000 */
.L_x_3126:
[----:B------:R-:W3:Y:S01]  /*a120*/  LDS R121, [R121.X4+0x4300] ;  /* 0x0043000079797984 */ /* 0x000ee20000004800 */
[----:B------:R-:W-:Y:S01]  /*a130*/  BSSY B0, `(.L_x_3128) ;  /* 0x0000005000007945 */ /* 0x000fe20003800000 */
[C---:B-1----:R-:W-:Y:S02]  /*a140*/  IADD3 R59, R104.reuse, 0x900, RZ ;  /* 0x00000900683b7810 */ /* 0x042fe40007ffe0ff */
[----:B0-2---:R-:W-:Y:S01]  /*a150*/  IADD3 R123, R104, 0x980, RZ ;  /* 0x00000980687b7810 */ /* 0x005fe20007ffe0ff */
[----:B------:R-:W-:Y:S05]  /*a160*/  @!P5 BRA `(.L_x_3129) ;  /* 0x000000100000d947 */ /* 0x000fea0003800000 */
[----:B---3--:R0:W-:Y:S02]  /*a170*/  RED.E.ADD.F32.FTZ.RN.STRONG.GPU [R56.64+-0x1e00], R121 ;  /* 0xffe200793800798e */ /* 0x0081e4000c10e79a */
.L_x_3129:
[----:B------:R-:W-:Y:S05]  /*a180*/  BSYNC B0 ;  /* 0x0000000000007941 */ /* 0x000fea0003800000 */
.L_x_3128:
        /* <DEDUP_REMOVED lines=14> */
.L_x_3131:
[----:B------:R-:W-:Y:S05]  /*a270*/  BSYNC B0 ;  /* 0x0000000000007941 */ /* 0x000fea0003800000 */
.L_x_3130:
[----:B------:R-:W1:Y:S01]  /*a280*/  LDS R123, [R123.X4+0x4700] ;  /* 0x004700007b7b7984 */ /* 0x000e620000004800 */
[----:B------:R-:W-:Y:S01]  /*a290*/  BSSY B0, `(.L_x_3132) ;  /* 0x0000005000007945 */ /* 0x000fe20003800000 */
[----:B0-----:R-:W-:Y:S02]  /*a2a0*/  IADD3 R59, R104, 0xa80, RZ ;  /* 0x00000a80683b7810 */ /* 0x001fe40007ffe0ff */
[----:B------:R-:W-:Y:S01]  /*a2b0*/  LEA.HI.SX32 R121, R121, R104, 0x1b ;  /* 0x0000006879797211 */ /* 0x000fe200078fdaff */
[----:B------:R-:W-:Y:S05]  /*a2c0*/  @!P0 BRA `(.L_x_3133) ;  /* 0x0000001000008947 */ /* 0x000fea0003800000 */
[----:B-1----:R0:W-:Y:S02]  /*a2d0*/  RED.E.ADD.F32.FTZ.RN.STRONG.GPU [R56.64+-0x1a00], R123 ;  /* 0xffe6007b3800798e */ /* 0x0021e4000c10e79a */
.L_x_3133:
[----:B------:R-:W-:Y:S05]  /*a2e0*/  BSYNC B0 ;  /* 0x0000000000007941 */ /* 0x000fea0003800000 */
.L_x_3132:
[----:B------:R-:W2:Y:S01]  /*a2f0*/  LDS R121, [R121.X4+0x4900] ;  /* 0x0049000079797984 */ /* 0x000ea20000004800 */
[----:B------:R-:W-:Y:S01]  /*a300*/  BSSY B0, `(.L_x_3134) ;  /* 0x0000005000007945 */ /* 0x000fe20003800000 */
[----:B01----:R-:W-:-:S02]  /*a310*/  IADD3 R123, R104, 0xb00, RZ ;  /* 0x00000b00687b7810 */ /* 0x003fc40007ffe0ff */
[----:B------:R-:W-:Y:S01]  /*a320*/  LEA.HI.SX32 R59, R59, R104, 0x1b ;  /* 0x000000683b3b7211 */ /* 0x000fe200078fdaff */
[----:B------:R-:W-:Y:S05]  /*a330*/  @!P1 BRA `(.L_x_3135) ;  /* 0x0000001000009947 */ /* 0x000fea0003800000 */
[----:B--2---:R0:W-:Y:S02]  /*a340*/  RED.E.ADD.F32.FTZ.RN.STRONG.GPU [R56.64+-0x1800], R121 ;  /* 0xffe800793800798e */ /* 0x0041e4000c10e79a */
.L_x_3135:
[----:B------:R-:W-:Y:S05]  /*a350*/  BSYNC B0 ;  /* 0x0000000000007941 */ /* 0x000fea0003800000 */
.L_x_3134:
[----:B------:R-:W1:Y:S01]  /*a360*/  LDS R59, [R59.X4+0x4b00] ;  /* 0x004b00003b3b7984 */ /* 0x000e620000004800 */
[----:B------:R-:W-:Y:S01]  /*a370*/  BSSY B0, `(.L_x_3136) ;  /* 0x0000005000007945 */ /* 0x000fe20003800000 */
[----:B0-2---:R-:W-:Y:S02]  /*a380*/  IADD3 R121, R104, 0xb80, RZ ;  /* 0x00000b8068797810 */ /* 0x005fe40007ffe0ff */
[----:B------:R-:W-:Y:S01]  /*a390*/  LEA.HI.SX32 R123, R123, R104, 0x1b ;  /* 0x000000687b7b7211 */ /* 0x000fe200078fdaff */
[----:B------:R-:W-:Y:S05]  /*a3a0*/  @!P2 BRA `(.L_x_3137) ;  /* 0x000000100000a947 */ /* 0x000fea0003800000 */
[----:B-1----:R0:W-:Y:S02]  /*a3b0*/  RED.E.ADD.F32.FTZ.RN.STRONG.GPU [R56.64+-0x1600], R59 ;  /* 0xffea003b3800798e */ /* 0x0021e4000c10e79a */
.L_x_3137:
[----:B------:R-:W-:Y:S05]  /*a3c0*/  BSYNC B0 ;  /* 0x0000000000007941 */ /* 0x000fea0003800000 */
.L_x_3136:
[----:B------:R-:W2:Y:S01]  /*a3d0*/  LDS R123, [R123.X4+0x4d00] ;  /* 0x004d00007b7b7984 */ /* 0x000ea20000004800 */
[----:B------:R-:W-:Y:S01]  /*a3e0*/  BSSY B0, `(.L_x_3138) ;  /* 0x0000005000007945 */ /* 0x000fe20003800000 */
[----:B01----:R-:W-:Y:S02]  /*a3f0*/  IADD3 R59, R104, 0xc00, RZ ;  /* 0x00000c00683b7810 */ /* 0x003fe40007ffe0ff */
[----:B------:R-:W-:Y:S01]  /*a400*/  LEA.HI.SX32 R121, R121, R104, 0x1b ;  /* 0x0000006879797211 */ /* 0x000fe200078fdaff */
[----:B------:R-:W-:Y:S05]  /*a410*/  @!P3 BRA `(.L_x_3139) ;  /* 0x000000100000b947 */ /* 0x000fea0003800000 */
[----:B--2---:R0:W-:Y:S02]  /*a420*/  RED.E.ADD.F32.FTZ.RN.STRONG.GPU [R56.64+-0x1400], R123 ;  /* 0xffec007b3800798e */ /* 0x0041e4000c10e79a */
.L_x_3139:
[----:B------:R-:W-:Y:S05]  /*a430*/  BSYNC B0 ;  /* 0x0000000000007941 */ /* 0x000fea0003800000 */
.L_x_3138:
[----:B------:R-:W1:Y:S01]  /*a440*/  LDS R121, [R121.X4+0x4f00] ;  /* 0x004f000079797984 */ /* 0x000e620000004800 */
[----:B------:R-:W-:Y:S01]  /*a450*/  BSSY B0, `(.L_x_3140) ;  /* 0x0000004000007945 */ /* 0x000fe20003800000 */
[----:B------:R-:W-:Y:S01]  /*a460*/  LEA.HI.SX32 R59, R59, R104, 0x1b ;  /* 0x000000683b3b7211 */ /* 0x000fe200078fdaff */
[----:B------:R-:W-:Y:S05]  /*a470*/  @!P4 BRA `(.L_x_3141) ;  /* 0x000000100000c947 */ /* 0x000fea0003800000 */
[----:B-1----:R1:W-:Y:S02]  /*a480*/  RED.E.ADD.F32.FTZ.RN.STRONG.GPU [R56.64+-0x1200], R121 ;  /* 0xffee00793800798e */ /* 0x0023e4000c10e79a */
.L_x_3141:
[----:B------:R-:W-:Y:S05]  /*a490*/  BSYNC B0 ;  /* 0x0000000000007941 */ /* 0x000fea0003800000 */
.L_x_3140:
[----:B------:R-:W3:Y:S01]  /*a4a0*/  LDS R59, [R59.X4+0x5100] ;  /* 0x005100003b3b7984 */ /* 0x000ee20000004800 */
[----:B------:R-:W-:Y:S01]  /*a4b0*/  BSSY B0, `(.L_x_3142) ;  /* 0x0000005000007945 */ /* 0x000fe20003800000 */
[----:B-1----:R-:W-:-:S02]  /*a4c0*/  IADD3 R121, R104, 0xc80, RZ ;  /* 0x00000c8068797810 */ /* 0x002fc40007ffe0ff */
[----:B0-2---:R-:W-:Y:S01]  /*a4d0*/  IADD3 R123, R104, 0xd00, RZ ;  /* 0x00000d00687b7810 */ /* 0x005fe20007ffe0ff */
[----:B------:R-:W-:Y:S05]  /*a4e0*/  @!P5 BRA `(.L_x_3143) ;  /* 0x000000100000d947 */ /* 0x000fea0003800000 */
[----:B---3--:R0:W-:Y:S02]  /*a4f0*/  RED.E.ADD.F32.FTZ.RN.STRONG.GPU [R56.64+-0x1000], R59 ;  /* 0xfff0003b3800798e */ /* 0x0081e4000c10e79a */
.L_x_3143:
[----:B------:R-:W-:Y:S05]  /*a500*/  BSYNC B0 ;  /* 0x0000000000007941 */ /* 0x000fea0003800000 */
.L_x_3142:
        /* <DEDUP_REMOVED lines=14> */
.L_x_3145:
[----:B------:R-:W-:Y:S05]  /*a5f0*/  BSYNC B0 ;  /* 0x0000000000007941 */ /* 0x000fea0003800000 */
.L_x_3144:
[----:B------:R-:W1:Y:S01]  /*a600*/  LDS R123, [R123.X4+0x5500] ;  /* 0x005500007b7b7984 */ /* 0x000e620000004800 */
[----:B------:R-:W-:Y:S01]  /*a610*/  BSSY B0, `(.L_x_3146) ;  /* 0x0000005000007945 */ /* 0x000fe20003800000 */
[----:B0-----:R-:W-:-:S02]  /*a620*/  IADD3 R121, R104, 0xe00, RZ ;  /* 0x00000e0068797810 */ /* 0x001fc40007ffe0ff */
[----:B------:R-:W-:Y:S01]  /*a630*/  LEA.HI.SX32 R59, R59, R104, 0x1b ;  /* 0x000000683b3b7211 */ /* 0x000fe200078fdaff */
[----:B------:R-:W-:Y:S05]  /*a640*/  @!P0 BRA `(.L_x_3147) ;  /* 0x0000001000008947 */ /* 0x000fea0003800000 */
[----:B-1----:R0:W-:Y:S02]  /*a650*/  RED.E.ADD.F32.FTZ.RN.STRONG.GPU [R56.64+-0xc00], R123 ;  /* 0xfff4007b3800798e */ /* 0x0021e4000c10e79a */
.L_x_3147:
[----:B------:R-:W-:Y:S05]  /*a660*/  BSYNC B0 ;  /* 0x0000000000007941 */ /* 0x000fea0003800000 */
.L_x_3146:
[----:B------:R-:W2:Y:S01]  /*a670*/  LDS R59, [R59.X4+0x5700] ;  /* 0x005700003b3b7984 */ /* 0x000ea20000004800 */
[----:B------:R-:W-:Y:S01]  /*a680*/  BSSY B0, `(.L_x_3148) ;  /* 0x0000005000007945 */ /* 0x000fe20003800000 */
[----:B01----:R-:W-:Y:S02]  /*a690*/  IADD3 R123, R104, 0xe80, RZ ;  /* 0x00000e80687b7810 */ /* 0x003fe40007ffe0ff */
[----:B------:R-:W-:Y:S01]  /*a6a0*/  LEA.HI.SX32 R121, R121, R104, 0x1b ;  /* 0x0000006879797211 */ /* 0x000fe200078fdaff */
[----:B------:R-:W-:Y:S05]  /*a6b0*/  @!P1 BRA `(.L_x_3149) ;  /* 0x0000001000009947 */ /* 0x000fea0003800000 */
[----:B--2---:R0:W-:Y:S02]  /*a6c0*/  RED.E.ADD.F32.FTZ.RN.STRONG.GPU [R56.64+-0xa00], R59 ;  /* 0xfff6003b3800798e */ /* 0x0041e4000c10e79a */
.L_x_3149:
[----:B------:R-:W-:Y:S05]  /*a6d0*/  BSYNC B0 ;  /* 0x0000000000007941 */ /* 0x000fea0003800000 */
.L_x_3148:
[----:B------:R-:W1:Y:S01]  /*a6e0*/  LDS R121, [R121.X4+0x5900] ;  /* 0x0059000079797984 */ /* 0x000e620000004800 */
[----:B------:R-:W-:Y:S01]  /*a6f0*/  BSSY B0, `(.L_x_3150) ;  /* 0x0000005000007945 */ /* 0x000fe20003800000 */
[----:B0-2---:R-:W-:Y:S02]  /*a700*/  IADD3 R59, R104, 0xf00, RZ ;  /* 0x00000f00683b7810 */ /* 0x005fe40007ffe0ff */
[----:B------:R-:W-:Y:S01]  /*a710*/  LEA.HI.SX32 R123, R123, R104, 0x1b ;  /* 0x000000687b7b7211 */ /* 0x000fe200078fdaff */
[----:B------:R-:W-:Y:S05]  /*a720*/  @!P2 BRA `(.L_x_3151) ;  /* 0x000000100000a947 */ /* 0x000fea0003800000 */
[----:B-1----:R0:W-:Y:S02]  /*a730*/  RED.E.ADD.F32.FTZ.RN.STRONG.GPU [R56.64+-0x800], R121 ;  /* 0xfff800793800798e */ /* 0x0021e4000c10e79a */
.L_x_3151:
[----:B------:R-:W-:Y:S05]  /*a740*/  BSYNC B0 ;  /* 0x0000000000007941 */ /* 0x000fea0003800000 */
.L_x_3150:
[----:B------:R-:W2:Y:S01]  /*a750*/  LDS R123, [R123.X4+0x5b00] ;  /* 0x005b00007b7b7984 */ /* 0x000ea20000004800 */
[----:B------:R-:W-:Y:S01]  /*a760*/  BSSY B0, `(.L_x_3152) ;  /* 0x0000005000007945 */ /* 0x000fe20003800000 */
[----:B01----:R-:W-:-:S02]  /*a770*/  IADD3 R121, R104, 0xf80, RZ ;  /* 0x00000f8068797810 */ /* 0x003fc40007ffe0ff */
[----:B------:R-:W-:Y:S01]  /*a780*/  LEA.HI.SX32 R59, R59, R104, 0x1b ;  /* 0x000000683b3b7211 */ /* 0x000fe200078fdaff */
[----:B------:R-:W-:Y:S05]  /*a790*/  @!P3 BRA `(.L_x_3153) ;  /* 0x000000100000b947 */ /* 0x000fea0003800000 */
[----:B--2---:R0:W-:Y:S02]  /*a7a0*/  RED.E.ADD.F32.FTZ.RN.STRONG.GPU [R56.64+-0x600], R123 ;  /* 0xfffa007b3800798e */ /* 0x0041e4000c10e79a */
.L_x_3153:
[----:B------:R-:W-:Y:S05]  /*a7b0*/  BSYNC B0 ;  /* 0x0000000000007941 */ /* 0x000fea0003800000 */
.L_x_3152:
[----:B------:R-:W1:Y:S01]  /*a7c0*/  LDS R59, [R59.X4+0x5d00] ;  /* 0x005d00003b3b7984 */ /* 0x000e620000004800 */
[----:B------:R-:W-:Y:S01]  /*a7d0*/  BSSY B0, `(.L_x_3154) ;  /* 0x0000004000007945 */ /* 0x000fe20003800000 */
[----:B------:R-:W-:Y:S01]  /*a7e0*/  LEA.HI.SX32 R121, R121, R104, 0x1b ;  /* 0x0000006879797211 */ /* 0x000fe200078fdaff */
[----:B------:R-:W-:Y:S05]  /*a7f0*/  @!P4 BRA `(.L_x_3155) ;  /* 0x000000100000c947 */ /* 0x000fea0003800000 */
[----:B-1----:R1:W-:Y:S02]  /*a800*/  RED.E.ADD.F32.FTZ.RN.STRONG.GPU [R56.64+-0x400], R59 ;  /* 0xfffc003b3800798e */ /* 0x0023e4000c10e79a */
.L_x_3155:
[----:B------:R-:W-:Y:S05]  /*a810*/  BSYNC B0 ;  /* 0x0000000000007941 */ /* 0x000fea0003800000 */
.L_x_3154:
[----:B------:R-:W3:Y:S01]  /*a820*/  LDS R121, [R121.X4+0x5f00] ;  /* 0x005f000079797984 */ /* 0x000ee20000004800 */
[----:B------:R-:W-:Y:S01]  /*a830*/  BSSY B0, `(.L_x_3156) ;  /* 0x0000003000007945 */ /* 0x000fe20003800000 */
[----:B------:R-:W-:Y:S05]  /*a840*/  @!P5 BRA `(.L_x_3157) ;  /* 0x000000100000d947 */ /* 0x000fea0003800000 */
[----:B---3--:R3:W-:Y:S02]  /*a850*/  RED.E.ADD.F32.FTZ.RN.STRONG.GPU [R56.64+-0x200], R121 ;  /* 0xfffe00793800798e */ /* 0x0087e4000c10e79a */
.L_x_3157:
[----:B------:R-:W-:Y:S05]  /*a860*/  BSYNC B0 ;  /* 0x0000000000007941 */ /* 0x000fea0003800000 */
.L_x_3156:
[----:B------:R-:W4:Y:S01]  /*a870*/  SHFL.DOWN PT, R212, R185, 0x1, 0x1f ;  /* 0x08201f00b9d47f89 */ /* 0x000f2200000e0000 */
[----:B------:R-:W-:Y:S01]  /*a880*/  ISETP.GT.AND P0, PT, R101, 0x1e, PT ;  /* 0x0000001e6500780c */ /* 0x000fe20003f04270 */
[----:B------:R-:W-:Y:S01]  /*a890*/  FMUL.FTZ R145, R120, R145 ;  /* 0x0000009178917220 */ /* 0x000fe20000410000 */
[----:B01-3--:R-:W-:Y:S01]  /*a8a0*/  MOV R57, R185 ;  /* 0x000000b900397202 */ /* 0x00bfe20000000f00 */
[----:B--2---:R-:W0:Y:S01]  /*a8b0*/  SHFL.DOWN PT, R123, R122, 0x1, 0x1f ;  /* 0x08201f007a7b7f89 */ /* 0x004e2200000e0000 */
[----:B------:R-:W-:Y:S01]  /*a8c0*/  MOV R58, R122 ;  /* 0x0000007a003a7202 */ /* 0x000fe20000000f00 */
[----:B------:R-:W-:Y:S01]  /*a8d0*/  FFMA.FTZ R76, R236, R133, R76 ;  /* 0x00000085ec4c7223 */ /* 0x000fe2000001004c */
[----:B------:R-:W-:Y:S01]  /*a8e0*/  MOV R59, R225 ;  /* 0x000000e1003b7202 */ /* 0x000fe20000000f00 */
[----:B------:R-:W1:Y:S01]  /*a8f0*/  SHFL.DOWN PT, R214, R225, 0x1, 0x1f ;  /* 0x08201f00e1d67f89 */ /* 0x000e6200000e0000 */
[----:B------:R-:W-:Y:S01]  /*a900*/  MOV R56, R187 ;  /* 0x000000bb00387202 */ /* 0x000fe20000000f00 */
[----:B------:R-:W-:Y:S01]  /*a910*/  FFMA.FTZ R145, R233, R168, R145 ;  /* 0x000000a8e9917223 */ /* 0x000fe20000010091 */
[----:B------:R-:W-:Y:S01]  /*a920*/  ISETP.NE.AND P1, PT, R101, RZ, PT ;  /* 0x000000ff6500720c */ /* 0x000fe20003f25270 */
[----:B------:R-:W2:Y:S01]  /*a930*/  SHFL.DOWN PT, R121, R187, 0x1, 0x1f ;  /* 0x08201f00bb797f89 */ /* 0x000ea200000e0000 */
[-C--:B------:R-:W-:Y:S01]  /*a940*/  FFMA.FTZ R19, R36, R132.reuse, R19 ;  /* 0x0000008424137223 */ /* 0x080fe20000010013 */
[----:B------:R-:W-:Y:S01]  /*a950*/  ISETP.NE.AND P2, PT, R104, RZ, PT ;  /* 0x000000ff6800720c */ /* 0x000fe20003f45270 */
[----:B------:R-:W-:Y:S01]  /*a960*/  FFMA.FTZ R132, R119, R132, R76 ;  /* 0x0000008477847223 */ /* 0x000fe2000001004c */
[----:B------:R-:W-:Y:S01]  /*a970*/  BSSY B0, `(.L_x_3158) ;  /* 0x00000a5000007945 */ /* 0x000fe20003800000 */
[----:B------:R-:W-:-:S02]  /*a980*/  FMUL.FTZ R76, R161, R189 ;  /* 0x000000bda14c7220 */ /* 0x000fc40000410000 */
[----:B------:R-:W-:Y:S02]  /*a990*/  FMUL.FTZ R170, R117, R170 ;  /* 0x000000aa75aa7220 */ /* 0x000fe40000410000 */
[----:B------:R-:W-:Y:S02]  /*a9a0*/  FFMA.FTZ R76, R159, R173, R76 ;  /* 0x000000ad9f4c7223 */ /* 0x000fe4000001004c */
[----:B------:R-:W-:Y:S02]  /*a9b0*/  FFMA.FTZ R163, R230, R163, R170 ;  /* 0x000000a3e6a37223 */ /* 0x000fe400000100aa */
[----:B----4-:R-:W-:Y:S02]  /*a9c0*/  @!P0 FADD.FTZ R57, R57, R212 ;  /* 0x000000d439398221 */ /* 0x010fe40000010000 */
[-C--:B------:R-:W-:Y:S02]  /*a9d0*/  FFMA.FTZ R21, R38, R76.reuse, R21 ;  /* 0x0000004c26157223 */ /* 0x080fe40000010015 */
[----:B0-----:R-:W-:Y:S01]  /*a9e0*/  @!P0 FADD.FTZ R58, R58, R123 ;  /* 0x0000007b3a3a8221 */ /* 0x001fe20000010000 */
[----:B------:R-:W0:Y:S01]  /*a9f0*/  SHFL.DOWN PT, R122, R57, 0x2, 0x1f ;  /* 0x08401f00397a7f89 */ /* 0x000e2200000e0000 */
[----:B------:R-:W-:-:S02]  /*aa00*/  FFMA.FTZ R76, R103, R76, R163 ;  /* 0x0000004c674c7223 */ /* 0x000fc400000100a3 */
[----:B-1----:R-:W-:Y:S01]  /*aa10*/  @!P0 FADD.FTZ R59, R59, R214 ;  /* 0x000000d63b3b8221 */ /* 0x002fe20000010000 */
[----:B------:R-:W1:Y:S01]  /*aa20*/  SHFL.DOWN PT, R125, R58, 0x2, 0x1f ;  /* 0x08401f003a7d7f89 */ /* 0x000e6200000e0000 */
[----:B------:R-:W-:Y:S02]  /*aa30*/  FMUL.FTZ R117, R158, R190 ;  /* 0x000000be9e757220 */ /* 0x000fe40000410000 */
[----:B--2---:R-:W-:Y:S01]  /*aa40*/  @!P0 FADD.FTZ R56, R56, R121 ;  /* 0x0000007938388221 */ /* 0x004fe20000010000 */
[----:B------:R-:W2:Y:S01]  /*aa50*/  SHFL.DOWN PT, R212, R59, 0x2, 0x1f ;  /* 0x08401f003bd47f89 */ /* 0x000ea200000e0000 */
[----:B------:R-:W-:Y:S01]  /*aa60*/  ISETP.GT.AND P0, PT, R101, 0x1d, PT ;  /* 0x0000001d6500780c */ /* 0x000fe20003f04270 */
[----:B------:R-:W-:Y:S02]  /*aa70*/  FMUL.FTZ R121, R162, R188 ;  /* 0x000000bca2797220 */ /* 0x000fe40000410000 */
[----:B------:R-:W3:Y:S01]  /*aa80*/  SHFL.DOWN PT, R123, R56, 0x2, 0x1f ;  /* 0x08401f00387b7f89 */ /* 0x000ee200000e0000 */
[----:B------:R-:W-:-:S02]  /*aa90*/  FADD.FTZ R53, R76, R53 ;  /* 0x000000354c357221 */ /* 0x000fc40000010000 */
[----:B------:R-:W-:Y:S02]  /*aaa0*/  FFMA.FTZ R121, R160, R172, R121 ;  /* 0x000000aca0797223 */ /* 0x000fe40000010079 */
[----:B------:R-:W-:Y:S02]  /*aab0*/  FMUL.FTZ R182, R115, R182 ;  /* 0x000000b673b67220 */ /* 0x000fe40000410000 */
[-C--:B------:R-:W-:Y:S02]  /*aac0*/  FFMA.FTZ R20, R35, R121.reuse, R20 ;  /* 0x0000007923147223 */ /* 0x080fe40000010014 */
[----:B------:R-:W-:Y:S02]  /*aad0*/  FFMA.FTZ R145, R118, R121, R145 ;  /* 0x0000007976917223 */ /* 0x000fe40000010091 */
        /* <DEDUP_REMOVED lines=16> */
[----:B------:R-:W-:Y:S02]  /*abe0*/  FMUL.FTZ R167, R86, R167 ;  /* 0x000000a756a77220 */ /* 0x000fe40000410000 */
[----:B------:R-:W-:Y:S02]  /*abf0*/  FFMA.FTZ R117, R102, R117, R182 ;  /* 0x0000007566757223 */ /* 0x000fe400000100b6 */
[-C--:B------:R-:W-:Y:S02]  /*ac00*/  FFMA.FTZ R86, R85, R76.reuse, R165 ;  /* 0x0000004c55567223 */ /* 0x080fe400000100a5 */
[----:B------:R-:W-:-:S02]  /*ac10*/  FFMA.FTZ R23, R40, R76, R23 ;  /* 0x0000004c28177223 */ /* 0x000fc40000010017 */
[----:B0-----:R-:W-:Y:S02]  /*ac20*/  @!P0 FADD.FTZ R57, R57, R118 ;  /* 0x0000007639398221 */ /* 0x001fe40000010000 */
[----:B------:R-:W-:Y:S02]  /*ac30*/  FMUL.FTZ R76, R153, R193 ;  /* 0x000000c1994c7220 */ /* 0x000fe40000410000 */
[----:B-1----:R-:W-:Y:S01]  /*ac40*/  @!P0 FADD.FTZ R58, R58, R121 ;  /* 0x000000793a3a8221 */ /* 0x002fe20000010000 */
[----:B------:R-:W0:Y:S01]  /*ac50*/  SHFL.DOWN PT, R102, R57, 0x8, 0x1f ;  /* 0x09001f0039667f89 */ /* 0x000e2200000e0000 */
[----:B------:R-:W-:Y:S02]  /*ac60*/  FMUL.FTZ R208, R83, R208 ;  /* 0x000000d053d07220 */ /* 0x000fe40000410000 */
        /* <DEDUP_REMOVED lines=8> */
[----:B------:R-:W-:Y:S02]  /*acf0*/  FMUL.FTZ R87, R154, R192 ;  /* 0x000000c09a577220 */ /* 0x000fe40000410000 */
[----:B------:R-:W-:Y:S02]  /*ad00*/  FMUL.FTZ R171, R82, R171 ;  /* 0x000000ab52ab7220 */ /* 0x000fe40000410000 */
[----:B------:R-:W-:-:S02]  /*ad10*/  FFMA.FTZ R82, R81, R76, R169 ;  /* 0x0000004c51527223 */ /* 0x000fc400000100a9 */
[----:B------:R-:W-:Y:S02]  /*ad20*/  FFMA.FTZ R87, R152, R176, R87 ;  /* 0x000000b098577223 */ /* 0x000fe40000010057 */
[----:B------:R-:W-:Y:S02]  /*ad30*/  FFMA.FTZ R167, R223, R202, R167 ;  /* 0x000000cadfa77223 */ /* 0x000fe400000100a7 */
[----:B------:R-:W-:Y:S02]  /*ad40*/  FADD.FTZ R89, R82, R89 ;  /* 0x0000005952597221 */ /* 0x000fe40000010000 */
[----:B0-----:R-:W-:Y:S02]  /*ad50*/  @!P0 FADD.FTZ R57, R57, R102 ;  /* 0x0000006639398221 */ /* 0x001fe40000010000 */
[----:B------:R-:W-:Y:S02]  /*ad60*/  FFMA.FTZ R167, R84, R87, R167 ;  /* 0x0000005754a77223 */ /* 0x000fe400000100a7 */
[----:B-1----:R-:W-:Y:S01]  /*ad70*/  @!P0 FADD.FTZ R58, R58, R103 ;  /* 0x000000673a3a8221 */ /* 0x002fe20000010000 */
[----:B------:R-:W0:Y:S01]  /*ad80*/  SHFL.DOWN PT, R82, R57, 0x10, 0x1f ;  /* 0x0a001f0039527f89 */ /* 0x000e2200000e0000 */
[----:B------:R-:W-:-:S02]  /*ad90*/  FMUL.FTZ R83, R150, R194 ;  /* 0x000000c296537220 */ /* 0x000fc40000410000 */
[----:B--2---:R-:W-:Y:S02]  /*ada0*/  @!P0 FADD.FTZ R59, R59, R118 ;  /* 0x000000763b3b8221 */ /* 0x004fe40000010000 */
[----:B------:R-:W-:Y:S02]  /*adb0*/  FFMA.FTZ R25, R42, R76, R25 ;  /* 0x0000004c2a197223 */ /* 0x000fe40000010019 */
[----:B---3--:R-:W-:Y:S01]  /*adc0*/  @!P0 FADD.FTZ R56, R56, R85 ;  /* 0x0000005538388221 */ /* 0x008fe20000010000 */
[----:B------:R-:W-:Y:S01]  /*add0*/  SHFL.DOWN PT, R84, R59, 0x10, 0x1f ;  /* 0x0a001f003b547f89 */ /* 0x000fe200000e0000 */
[----:B------:R-:W-:Y:S01]  /*ade0*/  FMUL.FTZ R76, R149, R195 ;  /* 0x000000c3954c7220 */ /* 0x000fe20000410000 */
[----:B------:R-:W-:Y:S01]  /*adf0*/  ISETP.GT.AND P0, PT, R101, 0xf, PT ;  /* 0x0000000f6500780c */ /* 0x000fe20003f04270 */
[----:B------:R-:W-:Y:S01]  /*ae00*/  FMUL.FTZ R144, R79, R144 ;  /* 0x000000904f907220 */ /* 0x000fe20000410000 */
[----:B------:R-:W1:Y:S01]  /*ae10*/  SHFL.DOWN PT, R85, R58, 0x10, 0x1f ;  /* 0x0a001f003a557f89 */ /* 0x000e6200000e0000 */
[----:B------:R-:W-:-:S02]  /*ae20*/  FFMA.FTZ R83, R148, R178, R83 ;  /* 0x000000b294537223 */ /* 0x000fc40000010053 */
[----:B------:R-:W-:Y:S01]  /*ae30*/  FFMA.FTZ R166, R221, R166, R171 ;  /* 0x000000a6dda67223 */ /* 0x000fe200000100ab */
[----:B------:R-:W2:Y:S01]  /*ae40*/  SHFL.DOWN PT, R81, R56, 0x10, 0x1f ;  /* 0x0a001f0038517f89 */ /* 0x000ea200000e0000 */
[----:B------:R-:W-:Y:S02]  /*ae50*/  FFMA.FTZ R76, R147, R179, R76 ;  /* 0x000000b3934c7223 */ /* 0x000fe4000001004c */
[----:B------:R-:W-:Y:S02]  /*ae60*/  FFMA.FTZ R143, R210, R143, R144 ;  /* 0x0000008fd28f7223 */ /* 0x000fe40000010090 */
[-C--:B------:R-:W-:Y:S02]  /*ae70*/  FFMA.FTZ R26, R41, R83.reuse, R26 ;  /* 0x00000053291a7223 */ /* 0x080fe4000001001a */
[----:B------:R-:W-:Y:S02]  /*ae80*/  FFMA.FTZ R83, R80, R83, R166 ;  /* 0x0000005350537223 */ /* 0x000fe400000100a6 */
[----:B------:R-:W-:-:S02]  /*ae90*/  FFMA.FTZ R27, R44, R76, R27 ;  /* 0x0000004c2c1b7223 */ /* 0x000fc4000001001b */
[----:B------:R-:W-:Y:S02]  /*aea0*/  FFMA.FTZ R80, R67, R76, R143 ;  /* 0x0000004c43507223 */ /* 0x000fe4000001008f */
[----:B------:R-:W-:Y:S02]  /*aeb0*/  FMUL.FTZ R76, R113, R197 ;  /* 0x000000c5714c7220 */ /* 0x000fe40000410000 */
[----:B------:R-:W-:Y:S02]  /*aec0*/  FMUL.FTZ R140, R65, R140 ;  /* 0x0000008c418c7220 */ /* 0x000fe40000410000 */
[----:B------:R-:W-:Y:S02]  /*aed0*/  FFMA.FTZ R76, R111, R181, R76 ;  /* 0x000000b56f4c7223 */ /* 0x000fe4000001004c */
[----:B------:R-:W-:Y:S02]  /*aee0*/  FFMA.FTZ R140, R234, R141, R140 ;  /* 0x0000008dea8c7223 */ /* 0x000fe4000001008c */
[----:B------:R-:W-:-:S02]  /*aef0*/  FMUL.FTZ R79, R146, R196 ;  /* 0x000000c4924f7220 */ /* 0x000fc40000410000 */
[----:B------:R-:W-:Y:S02]  /*af00*/  FMUL.FTZ R114, R114, R129 ;  /* 0x0000008172727220 */ /* 0x000fe40000410000 */
[----:B------:R-:W-:Y:S02]  /*af10*/  FFMA.FTZ R140, R63, R76, R140 ;  /* 0x0000004c3f8c7223 */ /* 0x000fe4000001008c */
[----:B------:R-:W-:Y:S02]  /*af20*/  FMUL.FTZ R142, R77, R142 ;  /* 0x0000008e4d8e7220 */ /* 0x000fe40000410000 */
[----:B------:R-:W-:Y:S02]  /*af30*/  FMUL.FTZ R136, R235, R136 ;  /* 0x00000088eb887220 */ /* 0x000fe40000410000 */
[----:B------:R-:W-:Y:S02]  /*af40*/  FMUL.FTZ R109, R109, R130 ;  /* 0x000000826d6d7220 */ /* 0x000fe40000410000 */
[----:B------:R-:W-:-:S02]  /*af50*/  FMUL.FTZ R139, R204, R139 ;  /* 0x0000008bcc8b7220 */ /* 0x000fc40000410000 */
[----:B------:R-:W-:Y:S02]  /*af60*/  FMUL.FTZ R63, R110, R200 ;  /* 0x000000c86e3f7220 */ /* 0x000fe40000410000 */
[----:B------:R-:W-:Y:S02]  /*af70*/  FMUL.FTZ R137, R62, R137 ;  /* 0x000000893e897220 */ /* 0x000fe40000410000 */
[----:B------:R-:W-:Y:S02]  /*af80*/  FFMA.FTZ R79, R116, R180, R79 ;  /* 0x000000b4744f7223 */ /* 0x000fe4000001004f */
[----:B0-----:R-:W-:Y:S02]  /*af90*/  @!P0 FADD.FTZ R57, R57, R82 ;  /* 0x0000005239398221 */ /* 0x001fe40000010000 */
[----:B-1----:R-:W-:Y:S02]  /*afa0*/  @!P0 FADD.FTZ R58, R58, R85 ;  /* 0x000000553a3a8221 */ /* 0x002fe40000010000 */
[----:B------:R-:W-:-:S02]  /*afb0*/  @!P0 FADD.FTZ R59, R59, R84 ;  /* 0x000000543b3b8221 */ /* 0x000fc40000010000 */
        /* <DEDUP_REMOVED lines=22> */
[----:B------:R-:W-:Y:S02]  /*b120*/  FFMA.FTZ R24, R39, R87, R24 ;  /* 0x0000005727187223 */ /* 0x000fe40000010018 */
[----:B------:R-:W-:Y:S02]  /*b130*/  FADD.FTZ R55, R86, R55 ;  /* 0x0000003756377221 */ /* 0x000fe40000010000 */
[----:B------:R-:W-:-:S02]  /*b140*/  FADD.FTZ R88, R167, R88 ;  /* 0x00000058a7587221 */ /* 0x000fc40000010000 */
[----:B------:R-:W-:Y:S02]  /*b150*/  FADD.FTZ R90, R83, R90 ;  /* 0x0000005a535a7221 */ /* 0x000fe40000010000 */
[----:B------:R-:W-:Y:S02]  /*b160*/  FADD.FTZ R91, R80, R91 ;  /* 0x0000005b505b7221 */ /* 0x000fe40000010000 */
[----:B------:R-:W-:Y:S02]  /*b170*/  FFMA.FTZ R29, R46, R76, R29 ;  /* 0x0000004c2e1d7223 */ /* 0x000fe4000001001d */
[----:B------:R-:W-:Y:S02]  /*b180*/  FADD.FTZ R92, R79, R92 ;  /* 0x0000005c4f5c7221 */ /* 0x000fe40000010000 */
[----:B------:R-:W-:Y:S02]  /*b190*/  FADD.FTZ R93, R140, R93 ;  /* 0x0000005d8c5d7221 */ /* 0x000fe40000010000 */
[----:B------:R-:W-:-:S02]  /*b1a0*/  FFMA.FTZ R31, R48, R128, R31 ;  /* 0x00000080301f7223 */ /* 0x000fc4000001001f */
        /* <DEDUP_REMOVED lines=33> */
.L_x_3159:
[----:B0-----:R-:W-:Y:S05]  /*b3c0*/  BSYNC B0 ;  /* 0x0000000000007941 */ /* 0x001fea0003800000 */
.L_x_3158:
        /* <DEDUP_REMOVED lines=8> */
.L_x_3059:
[----:B------:R-:W-:Y:S01]  /*b450*/  BAR.SYNC.DEFER_BLOCKING 0x0 ;  /* 0x0000000000007b1d */ /* 0x000fe20000010000 */
[----:B------:R-:W-:Y:S01]  /*b460*/  F2FP.PACK_AB R35, R25, R26 ;  /* 0x0000001a1923723e */ /* 0x000fe200000000ff */
[----:B------:R-:W-:Y:S01]  /*b470*/  FADD.FTZ R0, R105, R96 ;  /* 0x0000006069007221 */ /* 0x000fe20000010000 */
        /* <DEDUP_REMOVED lines=20> */
[----:B------:R-:W-:Y:S01]  /*b5c0*/  F2FP.PACK_AB R7, R89, R90 ;  /* 0x0000005a5907723e */ /* 0x000fe200000000ff */
        /* <DEDUP_REMOVED lines=19> */
[----:B------:R-:W-:-:S02]  /*b700*/  ULDC.64 UR36, c[0x0][0x300] ;  /* 0x0000c00000247ab9 */ /* 0x000fc40000000a00 */
[----:B------:R-:W-:Y:S01]  /*b710*/  MOV R3, UR8 ;  /* 0x0000000800037c02 */ /* 0x000fe20008000f00 */
[----:B------:R-:W-:Y:S01]  /*b720*/  ULDC.64 UR8, c[0x0][0x2f8] ;  /* 0x0000be0000087ab9 */ /* 0x000fe20000000a00 */
[----:B------:R-:W-:Y:S01]  /*b730*/  FADD.FTZ R90, R91, R90 ;  /* 0x0000005a5b5a7221 */ /* 0x000fe20000010000 */
[----:B------:R-:W-:Y:S02]  /*b740*/  UIMAD UR7, UR23, UR8, URZ ;  /* 0x00000008170772a4 */ /* 0x000fe4000f8e023f */
[----:B------:R-:W-:Y:S01]  /*b750*/  IMAD.WIDE R2, R99, 0x10, R2 ;  /* 0x0000001063027825 */ /* 0x000fe200078e0202 */
[----:B------:R-:W-:Y:S02]  /*b760*/  UIMAD.WIDE.U32 UR34, UR22, UR8, UR34 ;  /* 0x00000008162272a5 */ /* 0x000fe4000f8e0022 */
[----:B------:R-:W-:Y:S01]  /*b770*/  UIMAD UR7, UR22, UR9, UR7 ;  /* 0x00000009160772a4 */ /* 0x000fe2000f8e0207 */
[----:B------:R-:W-:Y:S01]  /*b780*/  FADD.FTZ R89, R90, R89 ;  /* 0x000000595a597221 */ /* 0x000fe20000010000 */
[----:B------:R-:W-:-:S02]  /*b790*/  UIADD3 UR13, UP2, UR13, -0x1000, URZ ;  /* 0xfffff0000d0d7890 */ /* 0x000fc4000ff5e03f */
[----:B------:R-:W-:Y:S01]  /*b7a0*/  UIADD3 UR9, UR35, UR7, URZ ;  /* 0x0000000723097290 */ /* 0x000fe2000fffe03f */
[----:B------:R-:W-:Y:S01]  /*b7b0*/  FADD.FTZ R88, R89, R88 ;  /* 0x0000005859587221 */ /* 0x000fe20000010000 */
[----:B------:R-:W-:Y:S02]  /*b7c0*/  UIMAD UR7, UR11, UR36, URZ ;  /* 0x000000240b0772a4 */ /* 0x000fe4000f8e023f */
[----:B------:R-:W-:Y:S01]  /*b7d0*/  UMOV UR8, UR34 ;  /* 0x0000002200087c82 */ /* 0x000fe20008000000 */
[----:B------:R-:W-:Y:S01]  /*b7e0*/  FADD.FTZ R55, R88, R55 ;  /* 0x0000003758377221 */ /* 0x000fe20000010000 */
[----:B------:R-:W-:Y:S02]  /*b7f0*/  UIMAD UR7, UR10, UR37, UR7 ;  /* 0x000000250a0772a4 */ /* 0x000fe4000f8e0207 */
[----:B------:R-:W-:Y:S01]  /*b800*/  UIMAD.WIDE.U32 UR8, UR10, UR36, UR8 ;  /* 0x000000240a0872a5 */ /* 0x000fe2000f8e0008 */
[----:B------:R-:W-:Y:S01]  /*b810*/  FADD.FTZ R54, R55, R54 ;  /* 0x0000003637367221 */ /* 0x000fe20000010000 */
[----:B------:R-:W-:-:S02]  /*b820*/  ULDC.64 UR34, c[0x0][0x340] ;  /* 0x0000d00000227ab9 */ /* 0x000fc40000000a00 */
        /* <DEDUP_REMOVED lines=10> */
[----:B------:R-:W-:Y:S01]  /*b8d0*/  UIADD3 UR17, UP4, UR17, -0x1000, URZ ;  /* 0xfffff00011117890 */ /* 0x000fe2000ff9e03f */
[----:B------:R-:W-:Y:S01]  /*b8e0*/  FADD.FTZ R51, R52, R51 ;  /* 0x0000003334337221 */ /* 0x000fe20000010000 */
[----:B------:R-:W-:-:S02]  /*b8f0*/  UIADD3 UR6, UR6, 0x1, URZ ;  /* 0x0000000106067890 */ /* 0x000fc4000fffe03f */
[----:B------:R-:W-:Y:S01]  /*b900*/  PLOP3.LUT P0, PT, PT, PT, UP0, 0x80, 0x0 ;  /* 0x000000000000781c */ /* 0x000fe20003f0f008 */
[----:B------:R-:W-:Y:S01]  /*b910*/  FADD.FTZ R50, R51, R50 ;  /* 0x0000003233327221 */ /* 0x000fe20000010000 */
[----:B------:R-:W-:Y:S02]  /*b920*/  UIADD3.X UR20, UR20, -0x1, URZ, UP1, !UPT ;  /* 0xffffffff14147890 */ /* 0x000fe40008ffe43f */
        /* <DEDUP_REMOVED lines=16> */
.L_x_3057:
        /* <DEDUP_REMOVED lines=34> */
.L_x_3163:
[----:B0-----:R-:W-:Y:S05]  /*bc50*/  BSYNC B0 ;  /* 0x0000000000007941 */ /* 0x001fea0003800000 */
.L_x_3162:
        /* <DEDUP_REMOVED lines=33> */
.L_x_3165:
[----:B------:R-:W3:Y:S02]  /*be70*/  S2R R11, SR_TID.X ;  /* 0x00000000000b7919 */ /* 0x000ee40000002100 */
.L_x_3166:
[----:B0-----:R-:W-:Y:S05]  /*be80*/  BSYNC B0 ;  /* 0x0000000000007941 */ /* 0x001fea0003800000 */
.L_x_3164:
        /* <DEDUP_REMOVED lines=12> */
.L_x_3167:
        /* <DEDUP_REMOVED lines=32> */
.L_x_3064:
[----:B------:R-:W-:Y:S01]  /*c150*/  HFMA2.MMA R66, -RZ, RZ, 0, 5.9604644775390625e-08 ;  /* 0x00000001ff427435 */ /* 0x000fe200000001ff */
[----:B------:R-:W-:-:S02]  /*c160*/  MOV R67, R62 ;  /* 0x0000003e00437202 */ /* 0x000fc40000000f00 */
[----:B------:R-:W-:Y:S02]  /*c170*/  MOV R64, RZ ;  /* 0x000000ff00407202 */ /* 0x000fe40000000f00 */
[----:B------:R-:W-:Y:S02]  /*c180*/  MOV R63, 0xffffffff ;  /* 0xffffffff003f7802 */ /* 0x000fe40000000f00 */
[----:B------:R-:W-:Y:S02]  /*c190*/  MOV R60, 0xc1b0 ;  /* 0x0000c1b0003c7802 */ /* 0x000fe40000000f00 */
[----:B------:R-:W-:Y:S05]  /*c1a0*/  CALL.REL.NOINC `($__internal_77_$__cuda_sm70_shflsync_up) ;  /* 0x00001eb000007944 */ /* 0x000fea0003c00000 */
[----:B-1----:R-:W-:Y:S01]  /*c1b0*/  MOV R65, R63 ;  /* 0x0000003f00417202 */ /* 0x002fe20000000f00 */
[----:B0-----:R-:W-:Y:S05]  /*c1c0*/  BRA `(.L_x_3168) ;  /* 0xffff8c2000007947 */ /* 0x001fea000383ffff */
.L_x_3065:
[----:B------:R-:W-:Y:S01]  /*c1d0*/  HFMA2.MMA R66, -RZ, RZ, 0, 5.9604644775390625e-08 ;  /* 0x00000001ff427435 */ /* 0x000fe200000001ff */
[----:B------:R-:W-:Y:S02]  /*c1e0*/  MOV R67, R80 ;  /* 0x0000005000437202 */ /* 0x000fe40000000f00 */
[----:B------:R-:W-:Y:S02]  /*c1f0*/  MOV R64, RZ ;  /* 0x000000ff00407202 */ /* 0x000fe40000000f00 */
[----:B------:R-:W-:-:S02]  /*c200*/  MOV R63, 0xffffffff ;  /* 0xffffffff003f7802 */ /* 0x000fc40000000f00 */
[----:B------:R-:W-:Y:S02]  /*c210*/  MOV R60, 0xc230 ;  /* 0x0000c230003c7802 */ /* 0x000fe40000000f00 */
[----:B01----:R-:W-:Y:S05]  /*c220*/  CALL.REL.NOINC `($__internal_77_$__cuda_sm70_shflsync_up) ;  /* 0x00001e3000007944 */ /* 0x003fea0003c00000 */
[----:B0-----:R-:W-:Y:S01]  /*c230*/  HFMA2.MMA R66, -RZ, RZ, 0, 5.9604644775390625e-08 ;  /* 0x00000001ff427435 */ /* 0x001fe200000001ff */
[----:B-1----:R-:W-:Y:S02]  /*c240*/  MOV R77, R63 ;  /* 0x0000003f004d7202 */ /* 0x002fe40000000f00 */
[----:B------:R-:W-:Y:S02]  /*c250*/  MOV R67, R82 ;  /* 0x0000005200437202 */ /* 0x000fe40000000f00 */
[----:B------:R-:W-:Y:S02]  /*c260*/  MOV R64, RZ ;  /* 0x000000ff00407202 */ /* 0x000fe40000000f00 */
[----:B------:R-:W-:Y:S02]  /*c270*/  MOV R63, 0xffffffff ;  /* 0xffffffff003f7802 */ /* 0x000fe40000000f00 */
[----:B------:R-:W-:Y:S02]  /*c280*/  MOV R60, 0xc2a0 ;  /* 0x0000c2a0003c7802 */ /* 0x000fe40000000f00 */
[----:B------:R-:W-:Y:S05]  /*c290*/  CALL.REL.NOINC `($__internal_77_$__cuda_sm70_shflsync_up) ;  /* 0x00001dc000007944 */ /* 0x000fea0003c00000 */
[----:B0-----:R-:W-:Y:S01]  /*c2a0*/  HFMA2.MMA R66, -RZ, RZ, 0, 5.9604644775390625e-08 ;  /* 0x00000001ff427435 */ /* 0x001fe200000001ff */
[----:B-1----:R-:W-:-:S02]  /*c2b0*/  MOV R79, R63 ;  /* 0x0000003f004f7202 */ /* 0x002fc40000000f00 */
[----:B------:R-:W-:Y:S02]  /*c2c0*/  MOV R67, R83 ;  /* 0x0000005300437202 */ /* 0x000fe40000000f00 */
[----:B------:R-:W-:Y:S02]  /*c2d0*/  MOV R64, RZ ;  /* 0x000000ff00407202 */ /* 0x000fe40000000f00 */
[----:B------:R-:W-:Y:S02]  /*c2e0*/  MOV R63, 0xffffffff ;  /* 0xffffffff003f7802 */ /* 0x000fe40000000f00 */
[----:B------:R-:W-:Y:S02]  /*c2f0*/  MOV R60, 0xc310 ;  /* 0x0000c310003c7802 */ /* 0x000fe40000000f00 */
[----:B------:R-:W-:Y:S05]  /*c300*/  CALL.REL.NOINC `($__internal_77_$__cuda_sm70_shflsync_up) ;  /* 0x00001d5000007944 */ /* 0x000fea0003c00000 */
[C---:B0-----:R-:W-:Y:S01]  /*c310*/  FMUL.FTZ R66, R80.reuse, R79 ;  /* 0x0000004f50427220 */ /* 0x041fe20000410000 */
        /* <DEDUP_REMOVED lines=19> */
[----:B------:R-:W-:Y:S05]  /*c450*/  CALL.REL.NOINC `($__internal_77_$__cuda_sm70_shflsync_up) ;  /* 0x00001c0000007944 */ /* 0x000fea0003c00000 */
[----:B0-----:R-:W-:Y:S01]  /*c460*/  HFMA2.MMA R66, -RZ, RZ, 0, 1.1920928955078125e-07 ;  /* 0x00000002ff427435 */ /* 0x001fe200000001ff */
[----:B-1----:R-:W-:Y:S02]  /*c470*/  MOV R62, R63 ;  /* 0x0000003f003e7202 */ /* 0x002fe40000000f00 */
[----:B------:R-:W-:Y:S02]  /*c480*/  MOV R67, R79 ;  /* 0x0000004f00437202 */ /* 0x000fe40000000f00 */
[----:B------:R-:W-:Y:S02]  /*c490*/  MOV R64, RZ ;  /* 0x000000ff00407202 */ /* 0x000fe40000000f00 */
[----:B------:R-:W-:Y:S02]  /*c4a0*/  MOV R63, 0xffffffff ;  /* 0xffffffff003f7802 */ /* 0x000fe40000000f00 */
[----:B------:R-:W-:-:S02]  /*c4b0*/  MOV R60, 0xc4d0 ;  /* 0x0000c4d0003c7802 */ /* 0x000fc40000000f00 */
[----:B------:R-:W-:Y:S05]  /*c4c0*/  CALL.REL.NOINC `($__internal_77_$__cuda_sm70_shflsync_up) ;  /* 0x00001b9000007944 */ /* 0x000fea0003c00000 */
[----:B0-----:R-:W-:Y:S01]  /*c4d0*/  HFMA2.MMA R66, -RZ, RZ, 0, 1.1920928955078125e-07 ;  /* 0x00000002ff427435 */ /* 0x001fe200000001ff */
[----:B-1----:R-:W-:-:S02]  /*c4e0*/  MOV R65, R63 ;  /* 0x0000003f00417202 */ /* 0x002fc40000000f00 */
[----:B------:R-:W-:Y:S02]  /*c4f0*/  MOV R67, R82 ;  /* 0x0000005200437202 */ /* 0x000fe40000000f00 */
[----:B------:R-:W-:Y:S02]  /*c500*/  MOV R64, RZ ;  /* 0x000000ff00407202 */ /* 0x000fe40000000f00 */
[----:B------:R-:W-:Y:S02]  /*c510*/  MOV R63, 0xffffffff ;  /* 0xffffffff003f7802 */ /* 0x000fe40000000f00 */
[----:B------:R-:W-:Y:S02]  /*c520*/  MOV R60, 0xc540 ;  /* 0x0000c540003c7802 */ /* 0x000fe40000000f00 */
[----:B------:R-:W-:Y:S05]  /*c530*/  CALL.REL.NOINC `($__internal_77_$__cuda_sm70_shflsync_up) ;  /* 0x00001b2000007944 */ /* 0x000fea0003c00000 */
[----:B0-----:R-:W-:Y:S01]  /*c540*/  HFMA2.MMA R66, -RZ, RZ, 0, 1.1920928955078125e-07 ;  /* 0x00000002ff427435 */ /* 0x001fe200000001ff */
[----:B-1----:R-:W-:Y:S02]  /*c550*/  MOV R76, R63 ;  /* 0x0000003f004c7202 */ /* 0x002fe40000000f00 */
[----:B------:R-:W-:Y:S02]  /*c560*/  MOV R67, R83 ;  /* 0x0000005300437202 */ /* 0x000fe40000000f00 */
[----:B------:R-:W-:-:S02]  /*c570*/  MOV R64, RZ ;  /* 0x000000ff00407202 */ /* 0x000fc40000000f00 */
[----:B------:R-:W-:Y:S02]  /*c580*/  MOV R63, 0xffffffff ;  /* 0xffffffff003f7802 */ /* 0x000fe40000000f00 */
[----:B------:R-:W-:Y:S02]  /*c590*/  MOV R60, 0xc5b0 ;  /* 0x0000c5b0003c7802 */ /* 0x000fe40000000f00 */
[----:B------:R-:W-:Y:S05]  /*c5a0*/  CALL.REL.NOINC `($__internal_77_$__cuda_sm70_shflsync_up) ;  /* 0x00001ab000007944 */ /* 0x000fea0003c00000 */
        /* <DEDUP_REMOVED lines=17> */
[----:B------:R-:W-:Y:S05]  /*c6c0*/  CALL.REL.NOINC `($__internal_77_$__cuda_sm70_shflsync_up) ;  /* 0x0000199000007944 */ /* 0x000fea0003c00000 */
[----:B0-----:R-:W-:Y:S01]  /*c6d0*/  HFMA2.MMA R66, -RZ, RZ, 0, 2.384185791015625e-07 ;  /* 0x00000004ff427435 */ /* 0x001fe200000001ff */
[----:B-1----:R-:W-:-:S02]  /*c6e0*/  MOV R62, R63 ;  /* 0x0000003f003e7202 */ /* 0x002fc40000000f00 */
[----:B------:R-:W-:Y:S02]  /*c6f0*/  MOV R67, R79 ;  /* 0x0000004f00437202 */ /* 0x000fe40000000f00 */
[----:B------:R-:W-:Y:S02]  /*c700*/  MOV R64, RZ ;  /* 0x000000ff00407202 */ /* 0x000fe40000000f00 */
[----:B------:R-:W-:Y:S02]  /*c710*/  MOV R63, 0xffffffff ;  /* 0xffffffff003f7802 */ /* 0x000fe40000000f00 */
[----:B------:R-:W-:Y:S02]  /*c720*/  MOV R60, 0xc740 ;  /* 0x0000c740003c7802 */ /* 0x000fe40000000f00 */
[----:B------:R-:W-:Y:S05]  /*c730*/  CALL.REL.NOINC `($__internal_77_$__cuda_sm70_shflsync_up) ;  /* 0x0000192000007944 */ /* 0x000fea0003c00000 */
[----:B0-----:R-:W-:Y:S01]  /*c740*/  HFMA2.MMA R66, -RZ, RZ, 0, 2.384185791015625e-07 ;  /* 0x00000004ff427435 */ /* 0x001fe200000001ff */
[----:B-1----:R-:W-:Y:S02]  /*c750*/  MOV R65, R63 ;  /* 0x0000003f00417202 */ /* 0x002fe40000000f00 */
[----:B------:R-:W-:Y:S02]  /*c760*/  MOV R67, R82 ;  /* 0x0000005200437202 */ /* 0x000fe40000000f00 */
[----:B------:R-:W-:-:S02]  /*c770*/  MOV R64, RZ ;  /* 0x000000ff00407202 */ /* 0x000fc40000000f00 */
[----:B------:R-:W-:Y:S02]  /*c780*/  MOV R63, 0xffffffff ;  /* 0xffffffff003f7802 */ /* 0x000fe40000000f00 */
[----:B------:R-:W-:Y:S02]  /*c790*/  MOV R60, 0xc7b0 ;  /* 0x0000c7b0003c7802 */ /* 0x000fe40000000f00 */
[----:B------:R-:W-:Y:S05]  /*c7a0*/  CALL.REL.NOINC `($__internal_77_$__cuda_sm70_shflsync_up) ;  /* 0x000018b000007944 */ /* 0x000fea0003c00000 */
[----:B0-----:R-:W-:Y:S01]  /*c7b0*/  HFMA2.MMA R66, -RZ, RZ, 0, 2.384185791015625e-07 ;  /* 0x00000004ff427435 */ /* 0x001fe200000001ff */
[----:B-1----:R-:W-:Y:S02]  /*c7c0*/  MOV R76, R63 ;  /* 0x0000003f004c7202 */ /* 0x002fe40000000f00 */
[----:B------:R-:W-:Y:S02]  /*c7d0*/  MOV R67, R83 ;  /* 0x0000005300437202 */ /* 0x000fe40000000f00 */
[----:B------:R-:W-:Y:S02]  /*c7e0*/  MOV R64, RZ ;  /* 0x000000ff00407202 */ /* 0x000fe40000000f00 */
[----:B------:R-:W-:Y:S02]  /*c7f0*/  MOV R63, 0xffffffff ;  /* 0xffffffff003f7802 */ /* 0x000fe40000000f00 */
[----:B------:R-:W-:-:S02]  /*c800*/  MOV R60, 0xc820 ;  /* 0x0000c820003c7802 */ /* 0x000fc40000000f00 */
[----:B------:R-:W-:Y:S05]  /*c810*/  CALL.REL.NOINC `($__internal_77_$__cuda_sm70_shflsync_up) ;  /* 0x0000184000007944 */ /* 0x000fea0003c00000 */
        /* <DEDUP_REMOVED lines=17> */
[----:B------:R-:W-:Y:S05]  /*c930*/  CALL.REL.NOINC `($__internal_77_$__cuda_sm70_shflsync_up) ;  /* 0x0000172000007944 */ /* 0x000fea0003c00000 */
[----:B0-----:R-:W-:Y:S01]  /*c940*/  HFMA2.MMA R66, -RZ, RZ, 0, 4.76837158203125e-07 ;  /* 0x00000008ff427435 */ /* 0x001fe200000001ff */
[----:B-1----:R-:W-:Y:S02]  /*c950*/  MOV R62, R63 ;  /* 0x0000003f003e7202 */ /* 0x002fe40000000f00 */
[----:B------:R-:W-:Y:S02]  /*c960*/  MOV R67, R79 ;  /* 0x0000004f00437202 */ /* 0x000fe40000000f00 */
[----:B------:R-:W-:Y:S02]  /*c970*/  MOV R64, RZ ;  /* 0x000000ff00407202 */ /* 0x000fe40000000f00 */
[----:B------:R-:W-:Y:S02]  /*c980*/  MOV R63, 0xffffffff ;  /* 0xffffffff003f7802 */ /* 0x000fe40000000f00 */
[----:B------:R-:W-:Y:S02]  /*c990*/  MOV R60, 0xc9b0 ;  /* 0x0000c9b0003c7802 */ /* 0x000fe40000000f00 */
[----:B------:R-:W-:Y:S05]  /*c9a0*/  CALL.REL.NOINC `($__internal_77_$__cuda_sm70_shflsync_up) ;  /* 0x000016b000007944 */ /* 0x000fea0003c00000 */
[----:B0-----:R-:W-:Y:S01]  /*c9b0*/  HFMA2.MMA R66, -RZ, RZ, 0, 4.76837158203125e-07 ;  /* 0x00000008ff427435 */ /* 0x001fe200000001ff */
[----:B-1----:R-:W-:-:S02]  /*c9c0*/  MOV R65, R63 ;  /* 0x0000003f00417202 */ /* 0x002fc40000000f00 */
[----:B------:R-:W-:Y:S02]  /*c9d0*/  MOV R67, R82 ;  /* 0x0000005200437202 */ /* 0x000fe40000000f00 */
[----:B------:R-:W-:Y:S02]  /*c9e0*/  MOV R64, RZ ;  /* 0x000000ff00407202 */ /* 0x000fe40000000f00 */
[----:B------:R-:W-:Y:S02]  /*c9f0*/  MOV R63, 0xffffffff ;  /* 0xffffffff003f7802 */ /* 0x000fe40000000f00 */
[----:B------:R-:W-:Y:S02]  /*ca00*/  MOV R60, 0xca20 ;  /* 0x0000ca20003c7802 */ /* 0x000fe40000000f00 */
[----:B------:R-:W-:Y:S05]  /*ca10*/  CALL.REL.NOINC `($__internal_77_$__cuda_sm70_shflsync_up) ;  /* 0x0000164000007944 */ /* 0x000fea0003c00000 */
[----:B0-----:R-:W-:Y:S01]  /*ca20*/  HFMA2.MMA R66, -RZ, RZ, 0, 4.76837158203125e-07 ;  /* 0x00000008ff427435 */ /* 0x001fe200000001ff */
        /* <DEDUP_REMOVED lines=27> */
[----:B------:R-:W-:Y:S05]  /*cbe0*/  CALL.REL.NOINC `($__internal_77_$__cuda_sm70_shflsync_up) ;  /* 0x0000147000007944 */ /* 0x000fea0003c00000 */
[----:B0-----:R-:W-:Y:S01]  /*cbf0*/  HFMA2.MMA R66, -RZ, RZ, 0, 9.5367431640625e-07 ;  /* 0x00000010ff427435 */ /* 0x001fe200000001ff */
[----:B-1----:R-:W-:Y:S02]  /*cc00*/  MOV R78, R63 ;  /* 0x0000003f004e7202 */ /* 0x002fe40000000f00 */
[----:B------:R-:W-:Y:S02]  /*cc10*/  MOV R67, R79 ;  /* 0x0000004f00437202 */ /* 0x000fe40000000f00 */
[----:B------:R-:W-:-:S02]  /*cc20*/  MOV R64, RZ ;  /* 0x000000ff00407202 */ /* 0x000fc40000000f00 */
[----:B------:R-:W-:Y:S02]  /*cc30*/  MOV R63, 0xffffffff ;  /* 0xffffffff003f7802 */ /* 0x000fe40000000f00 */
[----:B------:R-:W-:Y:S02]  /*cc40*/  MOV R60, 0xcc60 ;  /* 0x0000cc60003c7802 */ /* 0x000fe40000000f00 */
[----:B------:R-:W-:Y:S05]  /*cc50*/  CALL.REL.NOINC `($__internal_77_$__cuda_sm70_shflsync_up) ;  /* 0x0000140000007944 */ /* 0x000fea0003c00000 */
[----:B0-----:R-:W-:Y:S01]  /*cc60*/  HFMA2.MMA R66, -RZ, RZ, 0, 9.5367431640625e-07 ;  /* 0x00000010ff427435 */ /* 0x001fe200000001ff */
[----:B-1----:R-:W-:Y:S02]  /*cc70*/  MOV R80, R63 ;  /* 0x0000003f00507202 */ /* 0x002fe40000000f00 */
[----:B------:R-:W-:Y:S02]  /*cc80*/  MOV R67, R82 ;  /* 0x0000005200437202 */ /* 0x000fe40000000f00 */
[----:B------:R-:W-:Y:S02]  /*cc90*/  MOV R64, RZ ;  /* 0x000000ff00407202 */ /* 0x000fe40000000f00 */
[----:B------:R-:W-:Y:S02]  /*cca0*/  MOV R63, 0xffffffff ;  /* 0xffffffff003f7802 */ /* 0x000fe40000000f00 */
[----:B------:R-:W-:-:S02]  /*ccb0*/  MOV R60, 0xccd0 ;  /* 0x0000ccd0003c7802 */ /* 0x000fc40000000f00 */
[----:B------:R-:W-:Y:S05]  /*ccc0*/  CALL.REL.NOINC `($__internal_77_$__cuda_sm70_shflsync_up) ;  /* 0x0000139000007944 */ /* 0x000fea0003c00000 */
[----:B0-----:R-:W-:Y:S01]  /*ccd0*/  HFMA2.MMA R66, -RZ, RZ, 0, 9.5367431640625e-07 ;  /* 0x00000010ff427435 */ /* 0x001fe200000001ff */
[----:B-1----:R-:W-:-:S02]  /*cce0*/  MOV R234, R63 ;  /* 0x0000003f00ea7202 */ /* 0x002fc40000000f00 */
[----:B------:R-:W-:Y:S02]  /*ccf0*/  MOV R67, R83 ;  /* 0x0000005300437202 */ /* 0x000fe40000000f00 */
[----:B------:R-:W-:Y:S02]  /*cd00*/  MOV R64, RZ ;  /* 0x000000ff00407202 */ /* 0x000fe40000000f00 */
[----:B------:R-:W-:Y:S02]  /*cd10*/  MOV R63, 0xffffffff ;  /* 0xffffffff003f7802 */ /* 0x000fe40000000f00 */
[----:B------:R-:W-:Y:S02]  /*cd20*/  MOV R60, 0xcd40 ;  /* 0x0000cd40003c7802 */ /* 0x000fe40000000f00 */
[----:B------:R-:W-:Y:S05]  /*cd30*/  CALL.REL.NOINC `($__internal_77_$__cuda_sm70_shflsync_up) ;  /* 0x0000132000007944 */ /* 0x000fea0003c00000 */
[----:B01----:R-:W-:Y:S05]  /*cd40*/  BRA `(.L_x_3169) ;  /* 0xffff850000007947 */ /* 0x003fea000383ffff */
.L_x_3070:
[----:B------:R-:W-:Y:S01]  /*cd50*/  HFMA2.MMA R66, -RZ, RZ, 0, 5.9604644775390625e-08 ;  /* 0x00000001ff427435 */ /* 0x000fe200000001ff */
[----:B------:R-:W-:Y:S02]  /*cd60*/  MOV R67, R79 ;  /* 0x0000004f00437202 */ /* 0x000fe40000000f00 */
[----:B0-----:R-:W-:Y:S02]  /*cd70*/  MOV R64, RZ ;  /* 0x000000ff00407202 */ /* 0x001fe40000000f00 */
[----:B------:R-:W-:-:S02]  /*cd80*/  MOV R63, 0xffffffff ;  /* 0xffffffff003f7802 */ /* 0x000fc40000000f00 */
[----:B------:R-:W-:Y:S02]  /*cd90*/  MOV R60, 0xcdb0 ;  /* 0x0000cdb0003c7802 */ /* 0x000fe40000000f00 */
[----:B-1----:R-:W-:Y:S05]  /*cda0*/  CALL.REL.NOINC `($__internal_77_$__cuda_sm70_shflsync_up) ;  /* 0x000012b000007944 */ /* 0x002fea0003c00000 */
        /* <DEDUP_REMOVED lines=14> */
[----:B0-----:R-:W-:Y:S01]  /*ce90*/  HFMA2.MMA R66, -RZ, RZ, 0, 5.9604644775390625e-08 ;  /* 0x00000001ff427435 */ /* 0x001fe200000001ff */
[----:B-1----:R-:W-:Y:S02]  /*cea0*/  MOV R65, R63 ;  /* 0x0000003f00417202 */ /* 0x002fe40000000f00 */
[----:B------:R-:W-:Y:S02]  /*ceb0*/  MOV R67, R76 ;  /* 0x0000004c00437202 */ /* 0x000fe40000000f00 */
[----:B------:R-:W-:-:S02]  /*cec0*/  MOV R64, RZ ;  /* 0x000000ff00407202 */ /* 0x000fc40000000f00 */
[----:B------:R-:W-:Y:S02]  /*ced0*/  MOV R63, 0xffffffff ;  /* 0xffffffff003f7802 */ /* 0x000fe40000000f00 */
[----:B------:R-:W-:Y:S02]  /*cee0*/  MOV R60, 0xcf00 ;  /* 0x0000cf00003c7802 */ /* 0x000fe40000000f00 */
[----:B------:R-:W-:Y:S05]  /*cef0*/  CALL.REL.NOINC `($__internal_77_$__cuda_sm70_shflsync_up) ;  /* 0x0000116000007944 */ /* 0x000fea0003c00000 */
[----:B-1----:R-:W-:Y:S01]  /*cf00*/  MOV R87, R63 ;  /* 0x0000003f00577202 */ /* 0x002fe20000000f00 */
[----:B------:R-:W-:Y:S01]  /*cf10*/  HFMA2.MMA R63, -RZ, RZ, 0, 0 ;  /* 0x00000000ff3f7435 */ /* 0x000fe200000001ff */
[----:B0-----:R-:W-:Y:S02]  /*cf20*/  MOV R64, R56 ;  /* 0x0000003800407202 */ /* 0x001fe40000000f00 */
[----:B------:R-:W-:Y:S02]  /*cf30*/  MOV R61, 0x1f ;  /* 0x0000001f003d7802 */ /* 0x000fe40000000f00 */
[----:B------:R-:W-:Y:S02]  /*cf40*/  MOV R60, 0xffffffff ;  /* 0xffffffff003c7802 */ /* 0x000fe40000000f00 */
[----:B------:R-:W-:-:S02]  /*cf50*/  MOV R62, 0xcf70 ;  /* 0x0000cf70003e7802 */ /* 0x000fc40000000f00 */
[----:B------:R-:W-:Y:S05]  /*cf60*/  CALL.REL.NOINC `($__internal_76_$__cuda_sm70_shflsync_idx_p) ;  /* 0x000010a000007944 */ /* 0x000fea0003c00000 */
[----:B0-----:R-:W-:Y:S01]  /*cf70*/  HFMA2.MMA R63, -RZ, RZ, 0, 0 ;  /* 0x00000000ff3f7435 */ /* 0x001fe200000001ff */
[----:B-1----:R-:W-:-:S02]  /*cf80*/  MOV R82, R61 ;  /* 0x0000003d00527202 */ /* 0x002fc40000000f00 */
[----:B------:R-:W-:Y:S02]  /*cf90*/  MOV R64, R57 ;  /* 0x0000003900407202 */ /* 0x000fe40000000f00 */
[----:B------:R-:W-:Y:S02]  /*cfa0*/  MOV R61, 0x1f ;  /* 0x0000001f003d7802 */ /* 0x000fe40000000f00 */
[----:B------:R-:W-:Y:S02]  /*cfb0*/  MOV R60, 0xffffffff ;  /* 0xffffffff003c7802 */ /* 0x000fe40000000f00 */
[----:B------:R-:W-:Y:S02]  /*cfc0*/  MOV R62, 0xcfe0 ;  /* 0x0000cfe0003e7802 */ /* 0x000fe40000000f00 */
[----:B------:R-:W-:Y:S05]  /*cfd0*/  CALL.REL.NOINC `($__internal_76_$__cuda_sm70_shflsync_idx_p) ;  /* 0x0000103000007944 */ /* 0x000fea0003c00000 */
[----:B0-----:R-:W-:Y:S01]  /*cfe0*/  HFMA2.MMA R63, -RZ, RZ, 0, 0 ;  /* 0x00000000ff3f7435 */ /* 0x001fe200000001ff */
[----:B-1----:R-:W-:Y:S02]  /*cff0*/  MOV R83, R61 ;  /* 0x0000003d00537202 */ /* 0x002fe40000000f00 */
[----:B------:R-:W-:Y:S02]  /*d000*/  MOV R64, R58 ;  /* 0x0000003a00407202 */ /* 0x000fe40000000f00 */
[----:B------:R-:W-:-:S02]  /*d010*/  MOV R61, 0x1f ;  /* 0x0000001f003d7802 */ /* 0x000fc40000000f00 */
[----:B------:R-:W-:Y:S02]  /*d020*/  MOV R60, 0xffffffff ;  /* 0xffffffff003c7802 */ /* 0x000fe40000000f00 */
[----:B------:R-:W-:Y:S02]  /*d030*/  MOV R62, 0xd050 ;  /* 0x0000d050003e7802 */ /* 0x000fe40000000f00 */
[----:B------:R-:W-:Y:S05]  /*d040*/  CALL.REL.NOINC `($__internal_76_$__cuda_sm70_shflsync_idx_p) ;  /* 0x00000fc000007944 */ /* 0x000fea0003c00000 */
[----:B0-----:R-:W-:Y:S01]  /*d050*/  HFMA2.MMA R63, -RZ, RZ, 0, 0 ;  /* 0x00000000ff3f7435 */ /* 0x001fe200000001ff */
[----:B-1----:R-:W-:Y:S02]  /*d060*/  MOV R234, R61 ;  /* 0x0000003d00ea7202 */ /* 0x002fe40000000f00 */
[----:B------:R-:W-:Y:S02]  /*d070*/  MOV R64, R59 ;  /* 0x0000003b00407202 */ /* 0x000fe40000000f00 */
[----:B------:R-:W-:Y:S02]  /*d080*/  MOV R61, 0x1f ;  /* 0x0000001f003d7802 */ /* 0x000fe40000000f00 */
[----:B------:R-:W-:Y:S02]  /*d090*/  MOV R60, 0xffffffff ;  /* 0xffffffff003c7802 */ /* 0x000fe40000000f00 */
[----:B------:R-:W-:-:S02]  /*d0a0*/  MOV R62, 0xd0c0 ;  /* 0x0000d0c0003e7802 */ /* 0x000fc40000000f00 */
[----:B------:R-:W-:Y:S05]  /*d0b0*/  CALL.REL.NOINC `($__internal_76_$__cuda_sm70_shflsync_idx_p) ;  /* 0x00000f5000007944 */ /* 0x000fea0003c00000 */
[----:B-1----:R-:W-:Y:S01]  /*d0c0*/  MOV R67, R61 ;  /* 0x0000003d00437202 */ /* 0x002fe20000000f00 */
[----:B0-----:R-:W-:Y:S05]  /*d0d0*/  BRA `(.L_x_3170) ;  /* 0xffff849000007947 */ /* 0x001fea000383ffff */
.L_x_3073:
[----:B------:R-:W-:Y:S01]  /*d0e0*/  HFMA2.MMA R67, -RZ, RZ, 0, 5.9604644775390625e-08 ;  /* 0x00000001ff437435 */ /* 0x000fe200000001ff */
[----:B------:R-:W-:-:S02]  /*d0f0*/  MOV R66, R61 ;  /* 0x0000003d00427202 */ /* 0x000fc40000000f00 */
[----:B------:R-:W-:Y:S02]  /*d100*/  MOV R82, 0x1f ;  /* 0x0000001f00527802 */ /* 0x000fe40000000f00 */
[----:B------:R-:W-:Y:S02]  /*d110*/  MOV R85, 0xffffffff ;  /* 0xffffffff00557802 */ /* 0x000fe40000000f00 */
[----:B------:R-:W-:Y:S02]  /*d120*/  MOV R60, 0xd140 ;  /* 0x0000d140003c7802 */ /* 0x000fe40000000f00 */
[----:B------:R-:W-:Y:S05]  /*d130*/  CALL.REL.NOINC `($__internal_75_$__cuda_sm70_shflsync_down) ;  /* 0x00000e9000007944 */ /* 0x000fea0003c00000 */
[----:B-1----:R-:W-:Y:S01]  /*d140*/  MOV R62, R82 ;  /* 0x00000052003e7202 */ /* 0x002fe20000000f00 */
[----:B0-----:R-:W-:Y:S05]  /*d150*/  BRA `(.L_x_3171) ;  /* 0xffff9a2000007947 */ /* 0x001fea000383ffff */
.L_x_3074:
[----:B------:R-:W-:Y:S01]  /*d160*/  HFMA2.MMA R67, -RZ, RZ, 0, 5.9604644775390625e-08 ;  /* 0x00000001ff437435 */ /* 0x000fe200000001ff */
[----:B------:R-:W-:Y:S02]  /*d170*/  MOV R66, R79 ;  /* 0x0000004f00427202 */ /* 0x000fe40000000f00 */
[----:B------:R-:W-:Y:S02]  /*d180*/  MOV R82, 0x1f ;  /* 0x0000001f00527802 */ /* 0x000fe40000000f00 */
[----:B------:R-:W-:-:S02]  /*d190*/  MOV R85, 0xffffffff ;  /* 0xffffffff00557802 */ /* 0x000fc40000000f00 */
[----:B------:R-:W-:Y:S02]  /*d1a0*/  MOV R60, 0xd1c0 ;  /* 0x0000d1c0003c7802 */ /* 0x000fe40000000f00 */
[----:B01----:R-:W-:Y:S05]  /*d1b0*/  CALL.REL.NOINC `($__internal_75_$__cuda_sm70_shflsync_down) ;  /* 0x00000e1000007944 */ /* 0x003fea0003c00000 */
[----:B0-----:R-:W-:Y:S01]  /*d1c0*/  HFMA2.MMA R67, -RZ, RZ, 0, 5.9604644775390625e-08 ;  /* 0x00000001ff437435 */ /* 0x001fe200000001ff */
[----:B-1----:R-:W-:Y:S02]  /*d1d0*/  MOV R63, R82 ;  /* 0x00000052003f7202 */ /* 0x002fe40000000f00 */
[----:B------:R-:W-:Y:S02]  /*d1e0*/  MOV R66, R78 ;  /* 0x0000004e00427202 */ /* 0x000fe40000000f00 */
[----:B------:R-:W-:Y:S02]  /*d1f0*/  MOV R82, 0x1f ;  /* 0x0000001f00527802 */ /* 0x000fe40000000f00 */
[----:B------:R-:W-:Y:S02]  /*d200*/  MOV R85, 0xffffffff ;  /* 0xffffffff00557802 */ /* 0x000fe40000000f00 */
[----:B------:R-:W-:Y:S02]  /*d210*/  MOV R60, 0xd230 ;  /* 0x0000d230003c7802 */ /* 0x000fe40000000f00 */
[----:B------:R-:W-:Y:S05]  /*d220*/  CALL.REL.NOINC `($__internal_75_$__cuda_sm70_shflsync_down) ;  /* 0x00000da000007944 */ /* 0x000fea0003c00000 */
[----:B0-----:R-:W-:Y:S01]  /*d230*/  HFMA2.MMA R67, -RZ, RZ, 0, 5.9604644775390625e-08 ;  /* 0x00000001ff437435 */ /* 0x001fe200000001ff */
[----:B-1----:R-:W-:-:S02]  /*d240*/  MOV R64, R82 ;  /* 0x0000005200407202 */ /* 0x002fc40000000f00 */
[----:B------:R-:W-:Y:S02]  /*d250*/  MOV R66, R65 ;  /* 0x0000004100427202 */ /* 0x000fe40000000f00 */
[----:B------:R-:W-:Y:S02]  /*d260*/  MOV R82, 0x1f ;  /* 0x0000001f00527802 */ /* 0x000fe40000000f00 */
[----:B------:R-:W-:Y:S02]  /*d270*/  MOV R85, 0xffffffff ;  /* 0xffffffff00557802 */ /* 0x000fe40000000f00 */
[----:B------:R-:W-:Y:S02]  /*d280*/  MOV R60, 0xd2a0 ;  /* 0x0000d2a0003c7802 */ /* 0x000fe40000000f00 */
[----:B------:R-:W-:Y:S05]  /*d290*/  CALL.REL.NOINC `($__internal_75_$__cuda_sm70_shflsync_down) ;  /* 0x00000d3000007944 */ /* 0x000fea0003c00000 */
[----:B-1----:R-:W-:Y:S01]  /*d2a0*/  MOV R60, R82 ;  /* 0x00000052003c7202 */ /* 0x002fe20000000f00 */
[----:B0-----:R-:W-:Y:S05]  /*d2b0*/  BRA `(.L_x_3172) ;  /* 0xffff990000007947 */ /* 0x001fea000383ffff */
.L_x_3077:
[----:B------:R-:W-:Y:S01]  /*d2c0*/  HFMA2.MMA R67, -RZ, RZ, 0, 1.1920928955078125e-07 ;  /* 0x00000002ff437435 */ /* 0x000fe200000001ff */
[----:B------:R-:W-:Y:S02]  /*d2d0*/  MOV R66, R80 ;  /* 0x0000005000427202 */ /* 0x000fe40000000f00 */
[----:B------:R-:W-:-:S02]  /*d2e0*/  MOV R82, 0x1f ;  /* 0x0000001f00527802 */ /* 0x000fc40000000f00 */
[----:B------:R-:W-:Y:S02]  /*d2f0*/  MOV R85, 0xffffffff ;  /* 0xffffffff00557802 */ /* 0x000fe40000000f00 */
[----:B------:R-:W-:Y:S02]  /*d300*/  MOV R60, 0xd320 ;  /* 0x0000d320003c7802 */ /* 0x000fe40000000f00 */
[----:B-1234-:R-:W-:Y:S05]  /*d310*/  CALL.REL.NOINC `($__internal_75_$__cuda_sm70_shflsync_down) ;  /* 0x00000cb000007944 */ /* 0x01efea0003c00000 */
[----:B0-----:R-:W-:Y:S01]  /*d320*/  HFMA2.MMA R67, -RZ, RZ, 0, 1.1920928955078125e-07 ;  /* 0x00000002ff437435 */ /* 0x001fe200000001ff */
[----:B-1----:R-:W-:Y:S02]  /*d330*/  MOV R62, R82 ;  /* 0x00000052003e7202 */ /* 0x002fe40000000f00 */
[----:B------:R-:W-:Y:S02]  /*d340*/  MOV R66, R79 ;  /* 0x0000004f00427202 */ /* 0x000fe40000000f00 */
[----:B------:R-:W-:Y:S02]  /*d350*/  MOV R82, 0x1f ;  /* 0x0000001f00527802 */ /* 0x000fe40000000f00 */
[----:B------:R-:W-:Y:S02]  /*d360*/  MOV R85, 0xffffffff ;  /* 0xffffffff00557802 */ /* 0x000fe40000000f00 */
[----:B------:R-:W-:-:S02]  /*d370*/  MOV R60, 0xd390 ;  /* 0x0000d390003c7802 */ /* 0x000fc40000000f00 */
[----:B------:R-:W-:Y:S05]  /*d380*/  CALL.REL.NOINC `($__internal_75_$__cuda_sm70_shflsync_down) ;  /* 0x00000c4000007944 */ /* 0x000fea0003c00000 */
[----:B0-----:R-:W-:Y:S01]  /*d390*/  HFMA2.MMA R67, -RZ, RZ, 0, 1.1920928955078125e-07 ;  /* 0x00000002ff437435 */ /* 0x001fe200000001ff */
[----:B-1----:R-:W-:-:S02]  /*d3a0*/  MOV R63, R82 ;  /* 0x00000052003f7202 */ /* 0x002fc40000000f00 */
[----:B------:R-:W-:Y:S02]  /*d3b0*/  MOV R66, R78 ;  /* 0x0000004e00427202 */ /* 0x000fe40000000f00 */
[----:B------:R-:W-:Y:S02]  /*d3c0*/  MOV R82, 0x1f ;  /* 0x0000001f00527802 */ /* 0x000fe40000000f00 */
[----:B------:R-:W-:Y:S02]  /*d3d0*/  MOV R85, 0xffffffff ;  /* 0xffffffff00557802 */ /* 0x000fe40000000f00 */
[----:B------:R-:W-:Y:S02]  /*d3e0*/  MOV R60, 0xd400 ;  /* 0x0000d400003c7802 */ /* 0x000fe40000000f00 */
[----:B------:R-:W-:Y:S05]  /*d3f0*/  CALL.REL.NOINC `($__internal_75_$__cuda_sm70_shflsync_down) ;  /* 0x00000bd000007944 */ /* 0x000fea0003c00000 */
[----:B0-----:R-:W-:Y:S01]  /*d400*/  HFMA2.MMA R67, -RZ, RZ, 0, 1.1920928955078125e-07 ;  /* 0x00000002ff437435 */ /* 0x001fe200000001ff */
[----:B-1----:R-:W-:Y:S02]  /*d410*/  MOV R64, R82 ;  /* 0x0000005200407202 */ /* 0x002fe40000000f00 */
[----:B------:R-:W-:Y:S02]  /*d420*/  MOV R66, R65 ;  /* 0x0000004100427202 */ /* 0x000fe40000000f00 */
[----:B------:R-:W-:-:S02]  /*d430*/  MOV R82, 0x1f ;  /* 0x0000001f00527802 */ /* 0x000fc40000000f00 */
[----:B------:R-:W-:Y:S02]  /*d440*/  MOV R85, 0xffffffff ;  /* 0xffffffff00557802 */ /* 0x000fe40000000f00 */
[----:B------:R-:W-:Y:S02]  /*d450*/  MOV R60, 0xd470 ;  /* 0x0000d470003c7802 */ /* 0x000fe40000000f00 */
[----:B------:R-:W-:Y:S05]  /*d460*/  CALL.REL.NOINC `($__internal_75_$__cuda_sm70_shflsync_down) ;  /* 0x00000b6000007944 */ /* 0x000fea0003c00000 */
[----:B-1----:R-:W-:Y:S01]  /*d470*/  MOV R60, R82 ;  /* 0x00000052003c7202 */ /* 0x002fe20000000f00 */
[----:B0-----:R-:W-:Y:S05]  /*d480*/  BRA `(.L_x_3173) ;  /* 0xffff988000007947 */ /* 0x001fea000383ffff */
.L_x_3080:
[----:B------:R-:W-:Y:S01]  /*d490*/  HFMA2.MMA R67, -RZ, RZ, 0, 2.384185791015625e-07 ;  /* 0x00000004ff437435 */ /* 0x000fe200000001ff */
[----:B------:R-:W-:Y:S02]  /*d4a0*/  MOV R66, R80 ;  /* 0x0000005000427202 */ /* 0x000fe40000000f00 */
[----:B------:R-:W-:Y:S02]  /*d4b0*/  MOV R82, 0x1f ;  /* 0x0000001f00527802 */ /* 0x000fe40000000f00 */
[----:B------:R-:W-:Y:S02]  /*d4c0*/  MOV R85, 0xffffffff ;  /* 0xffffffff00557802 */ /* 0x000fe40000000f00 */
[----:B--2---:R-:W-:-:S02]  /*d4d0*/  MOV R60, 0xd4f0 ;  /* 0x0000d4f0003c7802 */ /* 0x004fc40000000f00 */
[----:B01-34-:R-:W-:Y:S05]  /*d4e0*/  CALL.REL.NOINC `($__internal_75_$__cuda_sm70_shflsync_down) ;  /* 0x00000ae000007944 */ /* 0x01bfea0003c00000 */
[----:B-1----:R-:W-:Y:S01]  /*d4f0*/  MOV R62, R82 ;  /* 0x00000052003e7202 */ /* 0x002fe20000000f00 */
[----:B0-----:R-:W-:Y:S05]  /*d500*/  BRA `(.L_x_3174) ;  /* 0xffff992000007947 */ /* 0x001fea000383ffff */
.L_x_3081:
[----:B------:R-:W-:Y:S01]  /*d510*/  HFMA2.MMA R67, -RZ, RZ, 0, 2.384185791015625e-07 ;  /* 0x00000004ff437435 */ /* 0x000fe200000001ff */
[----:B------:R-:W-:-:S02]  /*d520*/  MOV R66, R79 ;  /* 0x0000004f00427202 */ /* 0x000fc40000000f00 */
[----:B------:R-:W-:Y:S02]  /*d530*/  MOV R82, 0x1f ;  /* 0x0000001f00527802 */ /* 0x000fe40000000f00 */
[----:B------:R-:W-:Y:S02]  /*d540*/  MOV R85, 0xffffffff ;  /* 0xffffffff00557802 */ /* 0x000fe40000000f00 */
[----:B--2---:R-:W-:Y:S02]  /*d550*/  MOV R60, 0xd570 ;  /* 0x0000d570003c7802 */ /* 0x004fe40000000f00 */
[----:B01-34-:R-:W-:Y:S05]  /*d560*/  CALL.REL.NOINC `($__internal_75_$__cuda_sm70_shflsync_down) ;  /* 0x00000a6000007944 */ /* 0x01bfea0003c00000 */
[----:B0-----:R-:W-:Y:S01]  /*d570*/  HFMA2.MMA R67, -RZ, RZ, 0, 2.384185791015625e-07 ;  /* 0x00000004ff437435 */ /* 0x001fe200000001ff */
[----:B-1----:R-:W-:Y:S02]  /*d580*/  MOV R63, R82 ;  /* 0x00000052003f7202 */ /* 0x002fe40000000f00 */
[----:B------:R-:W-:Y:S02]  /*d590*/  MOV R66, R78 ;  /* 0x0000004e00427202 */ /* 0x000fe40000000f00 */
[----:B------:R-:W-:Y:S02]  /*d5a0*/  MOV R82, 0x1f ;  /* 0x0000001f00527802 */ /* 0x000fe40000000f00 */
[----:B------:R-:W-:-:S02]  /*d5b0*/  MOV R85, 0xffffffff ;  /* 0xffffffff00557802 */ /* 0x000fc40000000f00 */
[----:B------:R-:W-:Y:S02]  /*d5c0*/  MOV R60, 0xd5e0 ;  /* 0x0000d5e0003c7802 */ /* 0x000fe40000000f00 */
[----:B------:R-:W-:Y:S05]  /*d5d0*/  CALL.REL.NOINC `($__internal_75_$__cuda_sm70_shflsync_down) ;  /* 0x000009f000007944 */ /* 0x000fea0003c00000 */
[----:B0-----:R-:W-:Y:S01]  /*d5e0*/  HFMA2.MMA R67, -RZ, RZ, 0, 2.384185791015625e-07 ;  /* 0x00000004ff437435 */ /* 0x001fe200000001ff */
[----:B-1----:R-:W-:Y:S02]  /*d5f0*/  MOV R64, R82 ;  /* 0x0000005200407202 */ /* 0x002fe40000000f00 */
[----:B------:R-:W-:Y:S02]  /*d600*/  MOV R66, R65 ;  /* 0x0000004100427202 */ /* 0x000fe40000000f00 */
[----:B------:R-:W-:Y:S02]  /*d610*/  MOV R82, 0x1f ;  /* 0x0000001f00527802 */ /* 0x000fe40000000f00 */
[----:B------:R-:W-:Y:S02]  /*d620*/  MOV R85, 0xffffffff ;  /* 0xffffffff00557802 */ /* 0x000fe40000000f00 */
[----:B------:R-:W-:Y:S02]  /*d630*/  MOV R60, 0xd650 ;  /* 0x0000d650003c7802 */ /* 0x000fe40000000f00 */
[----:B------:R-:W-:Y:S05]  /*d640*/  CALL.REL.NOINC `($__internal_75_$__cuda_sm70_shflsync_down) ;  /* 0x0000098000007944 */ /* 0x000fea0003c00000 */
[----:B-1----:R-:W-:Y:S01]  /*d650*/  MOV R60, R82 ;  /* 0x00000052003c7202 */ /* 0x002fe20000000f00 */
[----:B0-----:R-:W-:Y:S05]  /*d660*/  BRA `(.L_x_3175) ;  /* 0xffff980000007947 */ /* 0x001fea000383ffff */
.L_x_3084:
[----:B------:R-:W-:Y:S01]  /*d670*/  HFMA2.MMA R67, -RZ, RZ, 0, 4.76837158203125e-07 ;  /* 0x00000008ff437435 */ /* 0x000fe200000001ff */
[----:B------:R-:W-:-:S02]  /*d680*/  MOV R66, R80 ;  /* 0x0000005000427202 */ /* 0x000fc40000000f00 */
[----:B------:R-:W-:Y:S02]  /*d690*/  MOV R82, 0x1f ;  /* 0x0000001f00527802 */ /* 0x000fe40000000f00 */
[----:B------:R-:W-:Y:S02]  /*d6a0*/  MOV R85, 0xffffffff ;  /* 0xffffffff00557802 */ /* 0x000fe40000000f00 */
[----:B--2---:R-:W-:Y:S02]  /*d6b0*/  MOV R60, 0xd6d0 ;  /* 0x0000d6d0003c7802 */ /* 0x004fe40000000f00 */
[----:B01-34-:R-:W-:Y:S05]  /*d6c0*/  CALL.REL.NOINC `($__internal_75_$__cuda_sm70_shflsync_down) ;  /* 0x0000090000007944 */ /* 0x01bfea0003c00000 */
[----:B0-----:R-:W-:Y:S01]  /*d6d0*/  HFMA2.MMA R67, -RZ, RZ, 0, 4.76837158203125e-07 ;  /* 0x00000008ff437435 */ /* 0x001fe200000001ff */
[----:B-1----:R-:W-:Y:S02]  /*d6e0*/  MOV R62, R82 ;  /* 0x00000052003e7202 */ /* 0x002fe40000000f00 */
[----:B------:R-:W-:Y:S02]  /*d6f0*/  MOV R66, R79 ;  /* 0x0000004f00427202 */ /* 0x000fe40000000f00 */
[----:B------:R-:W-:Y:S02]  /*d700*/  MOV R82, 0x1f ;  /* 0x0000001f00527802 */ /* 0x000fe40000000f00 */
[----:B------:R-:W-:-:S02]  /*d710*/  MOV R85, 0xffffffff ;  /* 0xffffffff00557802 */ /* 0x000fc40000000f00 */
[----:B------:R-:W-:Y:S02]  /*d720*/  MOV R60, 0xd740 ;  /* 0x0000d740003c7802 */ /* 0x000fe40000000f00 */
[----:B------:R-:W-:Y:S05]  /*d730*/  CALL.REL.NOINC `($__internal_75_$__cuda_sm70_shflsync_down) ;  /* 0x0000089000007944 */ /* 0x000fea0003c00000 */
[----:B0-----:R-:W-:Y:S01]  /*d740*/  HFMA2.MMA R67, -RZ, RZ, 0, 4.76837158203125e-07 ;  /* 0x00000008ff437435 */ /* 0x001fe200000001ff */
[----:B-1----:R-:W-:Y:S02]  /*d750*/  MOV R63, R82 ;  /* 0x00000052003f7202 */ /* 0x002fe40000000f00 */
[----:B------:R-:W-:Y:S02]  /*d760*/  MOV R66, R78 ;  /* 0x0000004e00427202 */ /* 0x000fe40000000f00 */
[----:B------:R-:W-:Y:S02]  /*d770*/  MOV R82, 0x1f ;  /* 0x0000001f00527802 */ /* 0x000fe40000000f00 */
[----:B------:R-:W-:Y:S02]  /*d780*/  MOV R85, 0xffffffff ;  /* 0xffffffff00557802 */ /* 0x000fe40000000f00 */
[----:B------:R-:W-:Y:S02]  /*d790*/  MOV R60, 0xd7b0 ;  /* 0x0000d7b0003c7802 */ /* 0x000fe40000000f00 */
[----:B------:R-:W-:Y:S05]  /*d7a0*/  CALL.REL.NOINC `($__internal_75_$__cuda_sm70_shflsync_down) ;  /* 0x0000082000007944 */ /* 0x000fea0003c00000 */
[----:B0-----:R-:W-:Y:S01]  /*d7b0*/  HFMA2.MMA R67, -RZ, RZ, 0, 4.76837158203125e-07 ;  /* 0x00000008ff437435 */ /* 0x001fe200000001ff */
        /* <DEDUP_REMOVED lines=8> */
.L_x_3087:
[----:B------:R-:W-:Y:S01]  /*d840*/  HFMA2.MMA R67, -RZ, RZ, 0, 9.5367431640625e-07 ;  /* 0x00000010ff437435 */ /* 0x000fe200000001ff */
[----:B------:R-:W-:Y:S02]  /*d850*/  MOV R66, R80 ;  /* 0x0000005000427202 */ /* 0x000fe40000000f00 */
[----:B------:R-:W-:-:S02]  /*d860*/  MOV R82, 0x1f ;  /* 0x0000001f00527802 */ /* 0x000fc40000000f00 */
[----:B------:R-:W-:Y:S02]  /*d870*/  MOV R85, 0xffffffff ;  /* 0xffffffff00557802 */ /* 0x000fe40000000f00 */
[----:B--2---:R-:W-:Y:S02]  /*d880*/  MOV R60, 0xd8a0 ;  /* 0x0000d8a0003c7802 */ /* 0x004fe40000000f00 */
[----:B01-34-:R-:W-:Y:S05]  /*d890*/  CALL.REL.NOINC `($__internal_75_$__cuda_sm70_shflsync_down) ;  /* 0x0000073000007944 */ /* 0x01bfea0003c00000 */
[----:B-1----:R-:W-:Y:S01]  /*d8a0*/  MOV R62, R82 ;  /* 0x00000052003e7202 */ /* 0x002fe20000000f00 */
[----:B0-----:R-:W-:Y:S05]  /*d8b0*/  BRA `(.L_x_3177) ;  /* 0xffff982000007947 */ /* 0x001fea000383ffff */
.L_x_3088:
[----:B------:R-:W-:Y:S01]  /*d8c0*/  HFMA2.MMA R67, -RZ, RZ, 0, 9.5367431640625e-07 ;  /* 0x00000010ff437435 */ /* 0x000fe200000001ff */
[----:B------:R-:W-:Y:S02]  /*d8d0*/  MOV R66, R79 ;  /* 0x0000004f00427202 */ /* 0x000fe40000000f00 */
[----:B------:R-:W-:Y:S02]  /*d8e0*/  MOV R82, 0x1f ;  /* 0x0000001f00527802 */ /* 0x000fe40000000f00 */
[----:B------:R-:W-:Y:S02]  /*d8f0*/  MOV R85, 0xffffffff ;  /* 0xffffffff00557802 */ /* 0x000fe40000000f00 */
[----:B--2---:R-:W-:-:S02]  /*d900*/  MOV R60, 0xd920 ;  /* 0x0000d920003c7802 */ /* 0x004fc40000000f00 */
[----:B01-34-:R-:W-:Y:S05]  /*d910*/  CALL.REL.NOINC `($__internal_75_$__cuda_sm70_shflsync_down) ;  /* 0x000006b000007944 */ /* 0x01bfea0003c00000 */
[----:B0-----:R-:W-:Y:S01]  /*d920*/  HFMA2.MMA R67, -RZ, RZ, 0, 9.5367431640625e-07 ;  /* 0x00000010ff437435 */ /* 0x001fe200000001ff */
[----:B-1----:R-:W-:-:S02]  /*d930*/  MOV R63, R82 ;  /* 0x00000052003f7202 */ /* 0x002fc40000000f00 */
[----:B------:R-:W-:Y:S02]  /*d940*/  MOV R66, R78 ;  /* 0x0000004e00427202 */ /* 0x000fe40000000f00 */
[----:B------:R-:W-:Y:S02]  /*d950*/  MOV R82, 0x1f ;  /* 0x0000001f00527802 */ /* 0x000fe40000000f00 */
[----:B------:R-:W-:Y:S02]  /*d960*/  MOV R85, 0xffffffff ;  /* 0xffffffff00557802 */ /* 0x000fe40000000f00 */
[----:B------:R-:W-:Y:S02]  /*d970*/  MOV R60, 0xd990 ;  /* 0x0000d990003c7802 */ /* 0x000fe40000000f00 */
[----:B------:R-:W-:Y:S05]  /*d980*/  CALL.REL.NOINC `($__internal_75_$__cuda_sm70_shflsync_down) ;  /* 0x0000064000007944 */ /* 0x000fea0003c00000 */
[----:B0-----:R-:W-:Y:S01]  /*d990*/  HFMA2.MMA R67, -RZ, RZ, 0, 9.5367431640625e-07 ;  /* 0x00000010ff437435 */ /* 0x001fe200000001ff */
        /* <DEDUP_REMOVED lines=8> */
.L_x_3091:
[----:B---3--:R-:W-:Y:S01]  /*da20*/  HFMA2.MMA R63, -RZ, RZ, 0, 0 ;  /* 0x00000000ff3f7435 */ /* 0x008fe200000001ff */
[----:B----4-:R-:W-:Y:S02]  /*da30*/  MOV R64, R80 ;  /* 0x0000005000407202 */ /* 0x010fe40000000f00 */
[----:B------:R-:W-:Y:S02]  /*da40*/  MOV R61, 0x1f ;  /* 0x0000001f003d7802 */ /* 0x000fe40000000f00 */
[----:B--2---:R-:W-:Y:S02]  /*da50*/  MOV R60, 0xffffffff ;  /* 0xffffffff003c7802 */ /* 0x004fe40000000f00 */
[----:B0-----:R-:W-:-:S02]  /*da60*/  MOV R62, 0xda80 ;  /* 0x0000da80003e7802 */ /* 0x001fc40000000f00 */
[----:B-1----:R-:W-:Y:S05]  /*da70*/  CALL.REL.NOINC `($__internal_76_$__cuda_sm70_shflsync_idx_p) ;  /* 0x0000059000007944 */ /* 0x002fea0003c00000 */
        /* <DEDUP_REMOVED lines=21> */
[----:B------:R-:W-:Y:S01]  /*dbd0*/  HFMA2.MMA R67, -RZ, RZ, 0, 5.9604644775390625e-08 ;  /* 0x00000001ff437435 */ /* 0x000fe200000001ff */
[----:B-1----:R-:W-:-:S02]  /*dbe0*/  MOV R240, R61 ;  /* 0x0000003d00f07202 */ /* 0x002fc40000000f00 */
[----:B------:R-:W-:Y:S02]  /*dbf0*/  MOV R66, R80 ;  /* 0x0000005000427202 */ /* 0x000fe40000000f00 */
[----:B------:R-:W-:Y:S02]  /*dc00*/  MOV R82, 0x1f ;  /* 0x0000001f00527802 */ /* 0x000fe40000000f00 */
[----:B------:R-:W-:Y:S02]  /*dc10*/  MOV R85, 0xffffffff ;  /* 0xffffffff00557802 */ /* 0x000fe40000000f00 */
[----:B0-----:R-:W-:Y:S02]  /*dc20*/  MOV R60, 0xdc40 ;  /* 0x0000dc40003c7802 */ /* 0x001fe40000000f00 */
[----:B------:R-:W-:Y:S05]  /*dc30*/  CALL.REL.NOINC `($__internal_75_$__cuda_sm70_shflsync_down) ;  /* 0x0000039000007944 */ /* 0x000fea0003c00000 */
[----:B0-----:R-:W-:Y:S01]  /*dc40*/  HFMA2.MMA R67, -RZ, RZ, 0, 5.9604644775390625e-08 ;  /* 0x00000001ff437435 */ /* 0x001fe200000001ff */
[----:B-1----:R-:W-:Y:S02]  /*dc50*/  MOV R77, R82 ;  /* 0x00000052004d7202 */ /* 0x002fe40000000f00 */
[----:B------:R-:W-:Y:S02]  /*dc60*/  MOV R66, R79 ;  /* 0x0000004f00427202 */ /* 0x000fe40000000f00 */
[----:B------:R-:W-:-:S02]  /*dc70*/  MOV R82, 0x1f ;  /* 0x0000001f00527802 */ /* 0x000fc40000000f00 */
[----:B------:R-:W-:Y:S02]  /*dc80*/  MOV R85, 0xffffffff ;  /* 0xffffffff00557802 */ /* 0x000fe40000000f00 */
[----:B------:R-:W-:Y:S02]  /*dc90*/  MOV R60, 0xdcb0 ;  /* 0x0000dcb0003c7802 */ /* 0x000fe40000000f00 */
[----:B------:R-:W-:Y:S05]  /*dca0*/  CALL.REL.NOINC `($__internal_75_$__cuda_sm70_shflsync_down) ;  /* 0x0000032000007944 */ /* 0x000fea0003c00000 */
[----:B0-----:R-:W-:Y:S01]  /*dcb0*/  HFMA2.MMA R67, -RZ, RZ, 0, 5.9604644775390625e-08 ;  /* 0x00000001ff437435 */ /* 0x001fe200000001ff */
[----:B-1----:R-:W-:Y:S02]  /*dcc0*/  MOV R81, R82 ;  /* 0x0000005200517202 */ /* 0x002fe40000000f00 */
[----:B------:R-:W-:Y:S02]  /*dcd0*/  MOV R66, R78 ;  /* 0x0000004e00427202 */ /* 0x000fe40000000f00 */
[----:B------:R-:W-:Y:S02]  /*dce0*/  MOV R82, 0x1f ;  /* 0x0000001f00527802 */ /* 0x000fe40000000f00 */
[----:B------:R-:W-:Y:S02]  /*dcf0*/  MOV R85, 0xffffffff ;  /* 0xffffffff00557802 */ /* 0x000fe40000000f00 */
[----:B------:R-:W-:-:S02]  /*dd00*/  MOV R60, 0xdd20 ;  /* 0x0000dd20003c7802 */ /* 0x000fc40000000f00 */
        /* <DEDUP_REMOVED lines=8> */
[C---:B------:R-:W-:Y:S01]  /*dd90*/  FMUL.FTZ R227, R56.reuse, R239 ;  /* 0x000000ef38e37220 */ /* 0x040fe20000410000 */
[----:B------:R-:W-:Y:S01]  /*dda0*/  MOV R64, R56 ;  /* 0x0000003800407202 */ /* 0x000fe20000000f00 */
[-C--:B------:R-:W-:Y:S01]  /*ddb0*/  FMUL.FTZ R238, R56, R83.reuse ;  /* 0x0000005338ee7220 */ /* 0x080fe20000410000 */
[----:B------:R-:W-:Y:S01]  /*ddc0*/  HFMA2.MMA R63, -RZ, RZ, 0, 0 ;  /* 0x00000000ff3f7435 */ /* 0x000fe200000001ff */
[-C--:B------:R-:W-:Y:S01]  /*ddd0*/  FMUL.FTZ R229, R59, R83.reuse ;  /* 0x000000533be57220 */ /* 0x080fe20000410000 */
[----:B------:R-:W-:Y:S01]  /*dde0*/  MOV R61, 0x1f ;  /* 0x0000001f003d7802 */ /* 0x000fe20000000f00 */
[CC--:B------:R-:W-:Y:S01]  /*ddf0*/  FMUL.FTZ R56, R58.reuse, R83.reuse ;  /* 0x000000533a387220 */ /* 0x0c0fe20000410000 */
[----:B------:R-:W-:Y:S01]  /*de00*/  MOV R60, 0xffffffff ;  /* 0xffffffff003c7802 */ /* 0x000fe20000000f00 */
[----:B------:R-:W-:Y:S01]  /*de10*/  FMUL.FTZ R244, R57, R83 ;  /* 0x0000005339f47220 */ /* 0x000fe20000410000 */
[----:B------:R-:W-:Y:S01]  /*de20*/  MOV R62, 0xde60 ;  /* 0x0000de60003e7802 */ /* 0x000fe20000000f00 */
[----:B------:R-:W-:-:S02]  /*de30*/  FFMA.FTZ R229, R58, R239, -R229 ;  /* 0x000000ef3ae57223 */ /* 0x000fc400000108e5 */
[----:B------:R-:W-:Y:S02]  /*de40*/  FFMA.FTZ R237, R59, R239, R56 ;  /* 0x000000ef3bed7223 */ /* 0x000fe40000010038 */
[----:B01----:R-:W-:Y:S05]  /*de50*/  CALL.REL.NOINC `($__internal_76_$__cuda_sm70_shflsync_idx_p) ;  /* 0x000001b000007944 */ /* 0x003fea0003c00000 */
[----:B0-----:R-:W-:Y:S01]  /*de60*/  HFMA2.MMA R63, -RZ, RZ, 0, 0 ;  /* 0x00000000ff3f7435 */ /* 0x001fe200000001ff */
[----:B-1----:R-:W-:Y:S02]  /*de70*/  MOV R84, R61 ;  /* 0x0000003d00547202 */ /* 0x002fe40000000f00 */
[----:B------:R-:W-:Y:S02]  /*de80*/  MOV R64, R57 ;  /* 0x0000003900407202 */ /* 0x000fe40000000f00 */
[----:B------:R-:W-:Y:S02]  /*de90*/  MOV R61, 0x1f ;  /* 0x0000001f003d7802 */ /* 0x000fe40000000f00 */
[----:B------:R-:W-:Y:S02]  /*dea0*/  MOV R60, 0xffffffff ;  /* 0xffffffff003c7802 */ /* 0x000fe40000000f00 */
[----:B------:R-:W-:Y:S02]  /*deb0*/  MOV R62, 0xded0 ;  /* 0x0000ded0003e7802 */ /* 0x000fe40000000f00 */
        /* <DEDUP_REMOVED lines=15> */
[----:B-1----:R-:W-:Y:S01]  /*dfb0*/  MOV R87, R61 ;  /* 0x0000003d00577202 */ /* 0x002fe20000000f00 */
[----:B0-----:R-:W-:Y:S05]  /*dfc0*/  BRA `(.L_x_3179) ;  /* 0xffff937000007947 */ /* 0x001fea000383ffff */
        .weak           $__internal_75_$__cuda_sm70_shflsync_down
        .type           $__internal_75_$__cuda_sm70_shflsync_down,@function
        .size           $__internal_75_$__cuda_sm70_shflsync_down,($__internal_76_$__cuda_sm70_shflsync_idx_p - $__internal_75_$__cuda_sm70_shflsync_down)
$__internal_75_$__cuda_sm70_shflsync_down:
[----:B------:R-:W-:Y:S01]  /*dfd0*/  HFMA2.MMA R61, -RZ, RZ, 0, 0 ;  /* 0x00000000ff3d7435 */ /* 0x000fe200000001ff */
[----:B------:R-:W-:Y:S04]  /*dfe0*/  WARPSYNC R85 ;  /* 0x0000005500007348 */ /* 0x000fe80003800000 */
[----:B------:R0:W1:Y:S01]  /*dff0*/  SHFL.DOWN PT, R82, R66, R67, R82 ;  /* 0x0800004342527389 */ /* 0x00006200000e0052 */
[----:B------:R-:W-:Y:S05]  /*e000*/  RET.REL.NODEC R60 `(_Z25selective_scan_bwd_kernelI32Selective_Scan_bwd_kernel_traitsILi128ELi16ELb1ELb1ELb0ELb0ELb1EN3c104HalfENS1_7complexIfEEEEv12SSMParamsBwd) ;  /* 0xffff1ff03c007950 */ /* 0x000fea0003c3ffff */
        .weak           $__internal_76_$__cuda_sm70_shflsync_idx_p
        .type           $__internal_76_$__cuda_sm70_shflsync_idx_p,@function
        .size           $__internal_76_$__cuda_sm70_shflsync_idx_p,($__internal_77_$__cuda_sm70_shflsync_up - $__internal_76_$__cuda_sm70_shflsync_idx_p)
$__internal_76_$__cuda_sm70_shflsync_idx_p:
[----:B------:R-:W-:Y:S01]  /*e010*/  HFMA2.MMA R67, -RZ, RZ, 0, 0 ;  /* 0x00000000ff437435 */ /* 0x000fe200000001ff */
[----:B------:R-:W-:Y:S01]  /*e020*/  MOV R66, R62 ;  /* 0x0000003e00427202 */ /* 0x000fe20000000f00 */
[----:B------:R-:W-:Y:S04]  /*e030*/  WARPSYNC R60 ;  /* 0x0000003c00007348 */ /* 0x000fe80003800000 */
[----:B------:R0:W1:Y:S01]  /*e040*/  SHFL.IDX PT, R61, R64, R63, R61 ;  /* 0x0000003f403d7389 */ /* 0x00006200000e003d */
[----:B------:R-:W-:Y:S05]  /*e050*/  RET.REL.NODEC R66 `(_Z25selective_scan_bwd_kernelI32Selective_Scan_bwd_kernel_traitsILi128ELi16ELb1ELb1ELb0ELb0ELb1EN3c104HalfENS1_7complexIfEEEEv12SSMParamsBwd) ;  /* 0xffff1fa042007950 */ /* 0x000fea0003c3ffff */
        .weak           $__internal_77_$__cuda_sm70_shflsync_up
        .type           $__internal_77_$__cuda_sm70_shflsync_up,@function
        .size           $__internal_77_$__cuda_sm70_shflsync_up,(.L_x_14509 - $__internal_77_$__cuda_sm70_shflsync_up)
$__internal_77_$__cuda_sm70_shflsync_up:
[----:B------:R-:W-:Y:S01]  /*e060*/  MOV R61, 0x0 ;  /* 0x00000000003d7802 */ /* 0x000fe20000000f00 */
[----:B------:R-:W-:Y:S04]  /*e070*/  WARPSYNC R63 ;  /* 0x0000003f00007348 */ /* 0x000fe80003800000 */
[----:B------:R0:W1:Y:S01]  /*e080*/  SHFL.UP PT, R63, R67, R66, R64 ;  /* 0x04000042433f7389 */ /* 0x00006200000e0040 */
[----:B------:R-:W-:Y:S05]  /*e090*/  RET.REL.NODEC R60 `(_Z25selective_scan_bwd_kernelI32Selective_Scan_bwd_kernel_traitsILi128ELi16ELb1ELb1ELb0ELb0ELb1EN3c104HalfENS1_7complexIfEEEEv12SSMParamsBwd) ;  /* 0xffff1f603c007950 */ /* 0x000fea0003c3ffff */
.L_x_3180:
        /* <DEDUP_REMOVED lines=14> */
.L_x_14509:


//--------------------- .text._Z25selective_scan_bwd_kernelI32Selective_Scan_bwd_kernel_traitsILi128ELi16ELb1ELb1ELb0ELb1ELb0EN3c104HalfENS1_7complexIfEEEEv12SSMParamsBwd --------------------------
	.section	.text._Z25selective_scan_bwd_kernelI32Selective_Scan_bwd_kernel_traitsILi128ELi16ELb1ELb1ELb0ELb1ELb0EN3c104HalfENS1_7complexIfEEEEv12SSMParamsBwd,"ax",@progbits
	.sectioninfo	@"SHI_REGISTERS=249"
	.align	128
        .global         _Z25selective_scan_bwd_kernelI32Selective_Scan_bwd_kernel_traitsILi128ELi16ELb1ELb1ELb0ELb1ELb0EN3c104HalfENS1_7complexIfEEEEv12SSMParamsBwd
        .type           _Z25selective_scan_bwd_kernelI32Selective_Scan_bwd_kernel_traitsILi128ELi16ELb1ELb1ELb0ELb1ELb0EN3c104HalfENS1_7complexIfEEEEv12SSMParamsBwd,@function
        .size           _Z25selective_scan_bwd_kernelI32Selective_Scan_bwd_kernel_traitsILi128ELi16ELb1ELb1ELb0ELb1ELb0EN3c104HalfENS1_7complexIfEEEEv12SSMParamsBwd,(.L_x_14512 - _Z25selective_scan_bwd_kernelI32Selective_Scan_bwd_kernel_traitsILi128ELi16ELb1ELb1ELb0ELb1ELb0EN3c104HalfENS1_7complexIfEEEEv12SSMParamsBwd)
        .other          _Z25selective_scan_bwd_kernelI32Selective_Scan_bwd_kernel_traitsILi128ELi16ELb1ELb1ELb0ELb1ELb0EN3c104HalfENS1_7complexIfEEEEv12SSMParamsBwd,@"STO_CUDA_ENTRY STV_DEFAULT"
_Z25selective_scan_bwd_kernelI32Selective_Scan_bwd_kernel_traitsILi128ELi16ELb1ELb1ELb0ELb1ELb0EN3c104HalfENS1_7complexIfEEEEv12SSMParamsBwd:
.text._Z25selective_scan_bwd_kernelI32Selective_Scan_bwd_kernel_traitsILi128ELi16ELb1ELb1ELb0ELb1ELb0EN3c104HalfENS1_7complexIfEEEEv12SSMParamsBwd:
        /* <DEDUP_REMOVED lines=167> */
.L_x_3316:
        /* <DEDUP_REMOVED lines=29> */
[----:B------:R-:W-:Y:S04]  /*0c40*/  LDS.128 R4, [R10.X16+0x10] ;  /* 0x000010000a047984 */ /* 0x000fe8000000cc00 */
[----:B------:R-:W-:Y:S06]  /*0c50*/  BAR.SYNC.DEFER_BLOCKING 0x0 ;  /* 0x0000000000007b1d */ /* 0x000fec0000010000 */
[----:B------:R4:W5:Y:S04]  /*0c60*/  LDG.E.128 R32, [R2.64] ;  /* 0x0000002002207981 */ /* 0x000968000c1e1d00 */
[----:B--2---:R4:W2:Y:S01]  /*0c70*/  LDG.E.128 R36, [R2.64+0x200] ;  /* 0x0002002002247981 */ /* 0x0048a2000c1e1d00 */
[--C-:B0-----:R-:W-:Y:S01]  /*0c80*/  HADD2.F32 R0, -RZ, R60.reuse.H0_H0 ;  /* 0x2000003cff007230 */ /* 0x101fe20000004100 */
[----:B------:R-:W-:Y:S01]  /*0c90*/  BSSY B0, `(.L_x_3182) ;  /* 0x0000056000007945 */ /* 0x000fe20003800000 */
[----:B------:R-:W-:-:S02]  /*0ca0*/  HADD2.F32 R8, -RZ, R60.H1_H1 ;  /* 0x3000003cff087230 */ /* 0x000fc40000004100 */
[--C-:B------:R-:W-:Y:S02]  /*0cb0*/  HADD2.F32 R9, -RZ, R61.reuse.H0_H0 ;  /* 0x2000003dff097230 */ /* 0x100fe40000004100 */
[----:B---3--:R-:W-:Y:S02]  /*0cc0*/  HADD2.F32 R95, -RZ, R28.H0_H0 ;  /* 0x2000001cff5f7230 */ /* 0x008fe40000004100 */
[----:B------:R-:W-:Y:S02]  /*0cd0*/  HADD2.F32 R18, -RZ, R62.H0_H0 ;  /* 0x2000003eff127230 */ /* 0x000fe40000004100 */
[----:B----4-:R-:W-:Y:S01]  /*0ce0*/  HADD2.F32 R2, -RZ, R61.H1_H1 ;  /* 0x3000003dff027230 */ /* 0x010fe20000004100 */
[----:B------:R-:W-:Y:S01]  /*0cf0*/  FADD.FTZ R95, R95, UR5 ;  /* 0x000000055f5f7e21 */ /* 0x000fe20008010000 */
[----:B------:R-:W-:Y:S02]  /*0d00*/  HADD2.F32 R93, -RZ, R29.H0_H0 ;  /* 0x2000001dff5d7230 */ /* 0x000fe40000004100 */
[----:B------:R-:W-:-:S02]  /*0d10*/  HADD2.F32 R91, -RZ, R30.H0_H0 ;  /* 0x2000001eff5b7230 */ /* 0x000fc40000004100 */
[----:B------:R-:W-:Y:S01]  /*0d20*/  FSETP.GTU.FTZ.AND P4, PT, R95, 20, PT ;  /* 0x41a000005f00780b */ /* 0x000fe20003f9c000 */
[----:B------:R-:W-:Y:S01]  /*0d30*/  HADD2.F32 R28, -RZ, R28.H1_H1 ;  /* 0x3000001cff1c7230 */ /* 0x000fe20000004100 */
[----:B------:R-:W-:Y:S01]  /*0d40*/  FADD.FTZ R93, R93, UR5 ;  /* 0x000000055d5d7e21 */ /* 0x000fe20008010000 */
[----:B------:R-:W-:Y:S01]  /*0d50*/  HADD2.F32 R29, -RZ, R29.H1_H1 ;  /* 0x3000001dff1d7230 */ /* 0x000fe20000004100 */
[----:B------:R-:W-:Y:S01]  /*0d60*/  FADD.FTZ R91, R91, UR5 ;  /* 0x000000055b5b7e21 */ /* 0x000fe20008010000 */
[----:B------:R-:W-:Y:S01]  /*0d70*/  HADD2.F32 R30, -RZ, R30.H1_H1 ;  /* 0x3000001eff1e7230 */ /* 0x000fe20000004100 */
[----:B------:R-:W-:Y:S01]  /*0d80*/  FADD.FTZ R96, R28, UR5 ;  /* 0x000000051c607e21 */ /* 0x000fe20008010000 */
[----:B------:R-:W-:Y:S01]  /*0d90*/  HADD2.F32 R19, -RZ, R63.H0_H0 ;  /* 0x2000003fff137230 */ /* 0x000fe20000004100 */
[----:B------:R-:W-:Y:S01]  /*0da0*/  FADD.FTZ R94, R29, UR5 ;  /* 0x000000051d5e7e21 */ /* 0x000fe20008010000 */
[--C-:B------:R-:W-:Y:S01]  /*0db0*/  HADD2.F32 R89, -RZ, R31.reuse.H0_H0 ;  /* 0x2000001fff597230 */ /* 0x100fe20000004100 */
[----:B------:R-:W-:Y:S01]  /*0dc0*/  FADD.FTZ R92, R30, UR5 ;  /* 0x000000051e5c7e21 */ /* 0x000fe20008010000 */
[----:B------:R-:W-:Y:S01]  /*0dd0*/  FSETP.GTU.FTZ.AND P3, PT, R96, 20, PT ;  /* 0x41a000006000780b */ /* 0x000fe20003f7c000 */
[----:B------:R-:W-:Y:S01]  /*0de0*/  HADD2.F32 R31, -RZ, R31.H1_H1 ;  /* 0x3000001fff1f7230 */ /* 0x000fe20000004100 */
[----:B------:R-:W-:Y:S01]  /*0df0*/  FSETP.GTU.FTZ.AND P2, PT, R93, 20, PT ;  /* 0x41a000005d00780b */ /* 0x000fe20003f5c000 */
[----:B------:R-:W-:Y:S01]  /*0e00*/  FADD.FTZ R89, R89, UR5 ;  /* 0x0000000559597e21 */ /* 0x000fe20008010000 */
[----:B------:R-:W-:-:S02]  /*0e10*/  FSETP.GTU.FTZ.AND P1, PT, R94, 20, PT ;  /* 0x41a000005e00780b */ /* 0x000fc40003f3c000 */
[----:B------:R-:W-:Y:S02]  /*0e20*/  FSETP.GTU.FTZ.AND P0, PT, R91, 20, PT ;  /* 0x41a000005b00780b */ /* 0x000fe40003f1c000 */
[----:B------:R-:W-:Y:S01]  /*0e30*/  FSETP.GTU.FTZ.AND P6, PT, R92, 20, PT ;  /* 0x41a000005c00780b */ /* 0x000fe20003fdc000 */
[----:B-----5:R-:W-:Y:S04]  /*0e40*/  STS.128 [R97.X16], R32 ;  /* 0x0000002061007388 */ /* 0x020fe8000000cc00 */
[----:B--2---:R-:W-:Y:S01]  /*0e50*/  STS.128 [R97.X16+0x200], R36 ;  /* 0x0002002461007388 */ /* 0x004fe2000000cc00 */
[----:B------:R-:W-:-:S06]  /*0e60*/  NOP ;  /* 0x0000000000007918 */ /* 0x000fcc0000000000 */
[----:B------:R-:W0:Y:S02]  /*0e70*/  LDS.128 R20, [R10.X16] ;  /* 0x000000000a147984 */ /* 0x000e24000000cc00 */
[--C-:B0-----:R-:W-:Y:S02]  /*0e80*/  HADD2.F32 R16, -RZ, R20.reuse.H0_H0 ;  /* 0x20000014ff107230 */ /* 0x101fe40000004100 */
[----:B------:R-:W-:Y:S01]  /*0e90*/  HADD2.F32 R15, -RZ, R20.H1_H1 ;  /* 0x30000014ff0f7230 */ /* 0x000fe20000004100 */
[----:B------:R-:W-:Y:S01]  /*0ea0*/  MOV R20, c[0x0][0x16c] ;  /* 0x00005b0000147a02 */ /* 0x000fe20000000f00 */
[--C-:B------:R-:W-:Y:S01]  /*0eb0*/  HADD2.F32 R14, -RZ, R21.reuse.H0_H0 ;  /* 0x20000015ff0e7230 */ /* 0x100fe20000004100 */
[----:B------:R-:W-:Y:S01]  /*0ec0*/  FFMA.FTZ R0, R16, R0, R101 ;  /* 0x0000000010007223 */ /* 0x000fe20000010065 */
[----:B------:R-:W-:Y:S01]  /*0ed0*/  HADD2.F32 R13, -RZ, R21.H1_H1 ;  /* 0x30000015ff0d7230 */ /* 0x000fe20000004100 */
[----:B------:R-:W-:Y:S01]  /*0ee0*/  ISETP.GE.AND P5, PT, R20, 0x1, PT ;  /* 0x000000011400780c */ /* 0x000fe20003fa6270 */
[----:B------:R-:W-:Y:S01]  /*0ef0*/  HADD2.F32 R12, -RZ, R22.H0_H0 ;  /* 0x20000016ff0c7230 */ /* 0x000fe20000004100 */
[----:B------:R-:W-:Y:S01]  /*0f00*/  FFMA.FTZ R3, R15, R8, R0 ;  /* 0x000000080f037223 */ /* 0x000fe20000010000 */
[----:B------:R-:W-:-:S03]  /*0f10*/  HADD2.F32 R20, -RZ, R64.H0_H0 ;  /* 0x20000040ff147230 */ /* 0x000fc60000004100 */
        /* <DEDUP_REMOVED lines=8> */
[----:B------:R-:W-:Y:S02]  /*0fa0*/  HADD2.F32 R2, -RZ, R23.H1_H1 ;  /* 0x30000017ff027230 */ /* 0x000fe40000004100 */
[----:B------:R-:W-:Y:S01]  /*0fb0*/  HADD2.F32 R18, -RZ, R63.H1_H1 ;  /* 0x3000003fff127230 */ /* 0x000fe20000004100 */
        /* <DEDUP_REMOVED lines=35> */
.L_x_3183:
[----:B------:R-:W-:Y:S05]  /*11f0*/  BSYNC B0 ;  /* 0x0000000000007941 */ /* 0x000fea0003800000 */
.L_x_3182:
[----:B------:R-:W-:Y:S01]  /*1200*/  BSSY B0, `(.L_x_3184) ;  /* 0x0000027000007945 */ /* 0x000fe20003800000 */
[----:B------:R-:W-:Y:S01]  /*1210*/  FSETP.GTU.FTZ.AND P4, PT, R89, 20, PT ;  /* 0x41a000005900780b */ /* 0x000fe20003f9c000 */
[----:B------:R-:W-:Y:S01]  /*1220*/  FFMA.FTZ R20, R56, R20, R21 ;  /* 0x0000001438147223 */ /* 0x000fe20000010015 */
        /* <DEDUP_REMOVED lines=36> */
.L_x_3185:
[----:B------:R-:W-:Y:S05]  /*1470*/  BSYNC B0 ;  /* 0x0000000000007941 */ /* 0x000fea0003800000 */
.L_x_3184:
[----:B------:R-:W-:Y:S01]  /*1480*/  BSSY B0, `(.L_x_3186) ;  /* 0x0000027000007945 */ /* 0x000fe20003800000 */
[----:B------:R-:W-:Y:S01]  /*1490*/  FFMA.FTZ R19, R57, R19, R20 ;  /* 0x0000001339137223 */ /* 0x000fe20000010014 */
[----:B------:R-:W-:Y:S01]  /*14a0*/  HADD2.F32 R88, -RZ, R4.H1_H1 ;  /* 0x30000004ff587230 */ /* 0x000fe20000004100 */
        /* <DEDUP_REMOVED lines=36> */
.L_x_3187:
[----:B------:R-:W-:Y:S05]  /*16f0*/  BSYNC B0 ;  /* 0x0000000000007941 */ /* 0x000fea0003800000 */
.L_x_3186:
        /* <DEDUP_REMOVED lines=39> */
.L_x_3189:
[----:B------:R-:W-:Y:S05]  /*1970*/  BSYNC B0 ;  /* 0x0000000000007941 */ /* 0x000fea0003800000 */
.L_x_3188:
        /* <DEDUP_REMOVED lines=39> */
.L_x_3191:
[----:B------:R-:W-:Y:S05]  /*1bf0*/  BSYNC B0 ;  /* 0x0000000000007941 */ /* 0x000fea0003800000 */
.L_x_3190:
        /* <DEDUP_REMOVED lines=39> */
.L_x_3193:
[----:B------:R-:W-:Y:S05]  /*1e70*/  BSYNC B0 ;  /* 0x0000000000007941 */ /* 0x000fea0003800000 */
.L_x_3192:
        /* <DEDUP_REMOVED lines=39> */
.L_x_3195:
[----:B------:R-:W-:Y:S05]  /*20f0*/  BSYNC B0 ;  /* 0x0000000000007941 */ /* 0x000fea0003800000 */
.L_x_3194:
[----:B------:R-:W-:Y:S01]  /*2100*/  BSSY B0, `(.L_x_3196) ;  /* 0x0000028000007945 */ /* 0x000fe20003800000 */
[----:B------:R-:W-:Y:S01]  /*2110*/  FSETP.GTU.FTZ.AND P4, PT, R51, 20, PT ;  /* 0x41a000003300780b */ /* 0x000fe20003f9c000 */
[--C-:B------:R-:W-:Y:S01]  /*2120*/  HADD2.F32 R45, -RZ, R7.reuse.H0_H0 ;  /* 0x20000007ff2d7230 */ /* 0x100fe20000004100 */
[----:B------:R-:W-:Y:S01]  /*2130*/  FFMA.FTZ R101, R69, R10, R18 ;  /* 0x0000000a45657223 */ /* 0x000fe20000010012 */
[----:B------:R-:W-:Y:S01]  /*2140*/  HADD2.F32 R40, -RZ, R7.H1_H1 ;  /* 0x30000007ff287230 */ /* 0x000fe20000004100 */
[----:B------:R-:W-:Y:S01]  /*2150*/  FADD.FTZ R52, R52, UR5 ;  /* 0x0000000534347e21 */ /* 0x000fe20008010000 */
        /* <DEDUP_REMOVED lines=34> */
.L_x_3197:
[----:B------:R-:W-:Y:S05]  /*2380*/  BSYNC B0 ;  /* 0x0000000000007941 */ /* 0x000fea0003800000 */
.L_x_3196:
        /* <DEDUP_REMOVED lines=39> */
.L_x_3199:
[----:B------:R-:W-:Y:S05]  /*2600*/  BSYNC B0 ;  /* 0x0000000000007941 */ /* 0x000fea0003800000 */
.L_x_3198:
[----:B------:R-:W-:Y:S01]  /*2610*/  BSSY B0, `(.L_x_3200) ;  /* 0x0000027000007945 */ /* 0x000fe20003800000 */
[----:B------:R-:W-:Y:S01]  /*2620*/  HFMA2.MMA R46, -RZ, RZ, 0, 0 ;  /* 0x00000000ff2e7435 */ /* 0x000fe200000001ff */
[----:B------:R-:W-:Y:S01]  /*2630*/  FSETP.GTU.FTZ.AND P2, PT, R45, 20, PT ;  /* 0x41a000002d00780b */ /* 0x000fe20003f5c000 */
[----:B------:R-:W-:Y:S01]  /*2640*/  HFMA2.MMA R41, -RZ, RZ, 0, 0 ;  /* 0x00000000ff297435 */ /* 0x000fe200000001ff */
        /* <DEDUP_REMOVED lines=35> */
.L_x_3201:
[----:B------:R-:W-:Y:S05]  /*2880*/  BSYNC B0 ;  /* 0x0000000000007941 */ /* 0x000fea0003800000 */
.L_x_3200:
        /* <DEDUP_REMOVED lines=37> */
.L_x_3203:
[----:B------:R-:W-:Y:S05]  /*2ae0*/  BSYNC B0 ;  /* 0x0000000000007941 */ /* 0x000fea0003800000 */
.L_x_3202:
        /* <DEDUP_REMOVED lines=33> */
.L_x_3205:
[----:B------:R-:W-:Y:S05]  /*2d00*/  BSYNC B0 ;  /* 0x0000000000007941 */ /* 0x000fea0003800000 */
.L_x_3204:
        /* <DEDUP_REMOVED lines=33> */
.L_x_3207:
[----:B------:R-:W-:Y:S05]  /*2f20*/  BSYNC B0 ;  /* 0x0000000000007941 */ /* 0x000fea0003800000 */
.L_x_3206:
        /* <DEDUP_REMOVED lines=33> */
.L_x_3209:
[----:B------:R-:W-:Y:S05]  /*3140*/  BSYNC B0 ;  /* 0x0000000000007941 */ /* 0x000fea0003800000 */
.L_x_3208:
        /* <DEDUP_REMOVED lines=33> */
.L_x_3211:
[----:B------:R-:W-:Y:S05]  /*3360*/  BSYNC B0 ;  /* 0x0000000000007941 */ /* 0x000fea0003800000 */
.L_x_3210:
        /* <DEDUP_REMOVED lines=33> */
.L_x_3213:
[----:B------:R-:W-:Y:S05]  /*3580*/  BSYNC B0 ;  /* 0x0000000000007941 */ /* 0x000fea0003800000 */
.L_x_3212:
        /* <DEDUP_REMOVED lines=39> */
.L_x_3315:
        /* <DEDUP_REMOVED lines=37> */
[C---:B------:R-:W-:Y:S01]  /*3a50*/  ISETP.NE.AND P1, PT, R99.reuse, RZ, PT ;  /* 0x000000ff6300720c */ /* 0x040fe20003f25270 */
[----:B------:R-:W-:Y:S01]  /*3a60*/  UIMAD UR40, UR18, UR30, URZ ;  /* 0x0000001e122872a4 */ /* 0x000fe2000f8e023f */
[----:B------:R-:W-:Y:S01]  /*3a70*/  LOP3.LUT P0, RZ, R99, 0x1f, RZ, 0xc0, !PT ;  /* 0x0000001f63ff7812 */ /* 0x000fe2000780c0ff */
[----:B------:R-:W-:Y:S01]  /*3a80*/  ULEA.HI UR29, UR28, UR28, URZ, 0x1 ;  /* 0x0000001c1c1d7291 */ /* 0x000fe2000f8f083f */
[----:B------:R-:W-:Y:S01]  /*3a90*/  MOV R112, 0x100 ;  /* 0x0000010000707802 */ /* 0x000fe20000000f00 */
[----:B------:R-:W-:Y:S01]  /*3aa0*/  UIMAD UR40, UR19, UR31, UR40 ;  /* 0x0000001f132872a4 */ /* 0x000fe2000f8e0228 */
[----:B------:R-:W-:Y:S01]  /*3ab0*/  MOV R110, UR21 ;  /* 0x00000015006e7c02 */ /* 0x000fe20008000f00 */
[----:B------:R-:W-:Y:S01]  /*3ac0*/  ULOP3.LUT UR29, UR29, 0xfffffe, URZ, 0xc0, !UPT ;  /* 0x00fffffe1d1d7892 */ /* 0x000fe2000f8ec03f */
[----:B------:R-:W-:-:S03]  /*3ad0*/  MOV R127, c[0x0][0x16c] ;  /* 0x00005b00007f7a02 */ /* 0x000fc60000000f00 */
        /* <DEDUP_REMOVED lines=61> */
[----:B------:R-:W-:Y:S01]  /*3eb0*/  MUFU.SIN R118, R83 ;  /* 0x0000005300767308 */ /* 0x000fe20000000400 */
[----:B------:R-:W-:-:S07]  /*3ec0*/  FMUL.FTZ R81, R105, R95 ;  /* 0x0000005f69517220 */ /* 0x000fce0000410000 */
[----:B------:R0:W-:Y:S08]  /*3ed0*/  MUFU.COS R117, R83 ;  /* 0x0000005300757308 */ /* 0x0001f00000000000 */
[----:B------:R-:W-:Y:S01]  /*3ee0*/  MUFU.COS R121, R85 ;  /* 0x0000005500797308 */ /* 0x000fe20000000000 */
[----:B0-----:R-:W-:-:S07]  /*3ef0*/  FMUL.FTZ R83, R105, R96 ;  /* 0x0000006069537220 */ /* 0x001fce0000410000 */
[----:B------:R-:W-:Y:S08]  /*3f00*/  MUFU.SIN R142, R103 ;  /* 0x00000067008e7308 */ /* 0x000ff00000000400 */
[----:B------:R-:W0:Y:S08]  /*3f10*/  MUFU.EX2 R85, R81 ;  /* 0x0000005100557308 */ /* 0x000e300000000800 */
[----:B------:R-:W1:Y:S08]  /*3f20*/  MUFU.EX2 R83, R83 ;  /* 0x0000005300537308 */ /* 0x000e700000000800 */
[----:B------:R-:W-:Y:S01]  /*3f30*/  MUFU.SIN R123, R87 ;  /* 0x00000057007b7308 */ /* 0x000fe20000000400 */
[----:B0-----:R-:W-:-:S02]  /*3f40*/  FMUL.FTZ R84, R85, R84 ;  /* 0x0000005455547220 */ /* 0x001fc40000410000 */
[----:B------:R-:W-:Y:S01]  /*3f50*/  FMUL.FTZ R85, R85, R86 ;  /* 0x0000005655557220 */ /* 0x000fe20000410000 */
[----:B------:R-:W-:-:S04]  /*3f60*/  MOV R86, UR28 ;  /* 0x0000001c00567c02 */ /* 0x000fc80008000f00 */
[----:B------:R0:W-:Y:S01]  /*3f70*/  MUFU.COS R124, R87 ;  /* 0x00000057007c7308 */ /* 0x0001e20000000000 */
[----:B-1----:R-:W-:-:S07]  /*3f80*/  FMUL.FTZ R142, R83, R142 ;  /* 0x0000008e538e7220 */ /* 0x002fce0000410000 */
[----:B------:R1:W2:Y:S01]  /*3f90*/  MUFU.COS R140, R103 ;  /* 0x00000067008c7308 */ /* 0x0002a20000000000 */
[----:B0-----:R-:W-:-:S07]  /*3fa0*/  FMUL.FTZ R87, R105, R93 ;  /* 0x0000005d69577220 */ /* 0x001fce0000410000 */
[----:B------:R-:W-:Y:S01]  /*3fb0*/  MUFU.SIN R116, R80 ;  /* 0x0000005000747308 */ /* 0x000fe20000000400 */
[----:B-1----:R-:W-:-:S04]  /*3fc0*/  FMUL.FTZ R103, R45, UR38 ;  /* 0x000000262d677c20 */ /* 0x002fc80008410000 */
[----:B------:R-:W-:-:S03]  /*3fd0*/  FMUL.RZ R103, R103, 0.15915493667125701904 ;  /* 0x3e22f98367677820 */ /* 0x000fc6000040c000 */
[----:B------:R0:W-:Y:S01]  /*3fe0*/  MUFU.COS R115, R80 ;  /* 0x0000005000737308 */ /* 0x0001e20000000000 */
[----:B--2---:R-:W-:-:S07]  /*3ff0*/  FMUL.FTZ R140, R83, R140 ;  /* 0x0000008c538c7220 */ /* 0x004fce0000410000 */
        /* <DEDUP_REMOVED lines=8> */
[----:B-1----:R-:W-:Y:S01]  /*4080*/  FMUL.FTZ R134, R87, R134 ;  /* 0x0000008657867220 */ /* 0x002fe20000410000 */
[----:B----4-:R1:W-:Y:S04]  /*4090*/  STS.128 [R81.X16+0x200], R68 ;  /* 0x0002004451007388 */ /* 0x0103e8000000cc00 */
[----:B------:R-:W-:Y:S02]  /*40a0*/  STS.128 [R81.X16+0x400], R72 ;  /* 0x0004004851007388 */ /* 0x000fe4000000cc00 */
[----:B------:R-:W3:Y:S01]  /*40b0*/  MUFU.EX2 R80, R80 ;  /* 0x0000005000507308 */ /* 0x000ee20000000800 */
[----:B--2---:R-:W-:Y:S01]  /*40c0*/  MOV R82, UR21 ;  /* 0x0000001500527c02 */ /* 0x004fe20008000f00 */
[----:B------:R-:W-:Y:S03]  /*40d0*/  STS.128 [R81.X16+0x600], R76 ;  /* 0x0006004c51007388 */ /* 0x000fe6000000cc00 */
[----:B------:R-:W-:Y:S01]  /*40e0*/  ISETP.LT.OR P0, PT, R82, 0x2, P0 ;  /* 0x000000025200780c */ /* 0x000fe20000701670 */
[----:B0-----:R-:W-:Y:S01]  /*40f0*/  FMUL.FTZ R58, R84, R142 ;  /* 0x0000008e543a7220 */ /* 0x001fe20000410000 */
[----:B------:R-:W-:Y:S01]  /*4100*/  IADD3 R82, R99, 0x200, RZ ;  /* 0x0000020063527810 */ /* 0x000fe20007ffe0ff */
[----:B------:R-:W-:Y:S01]  /*4110*/  @!P1 IMAD R82, R111, R112, UR7 ;  /* 0x000000076f529e24 */ /* 0x000fe2000f8e0270 */
[----:B------:R-:W-:Y:S01]  /*4120*/  MUFU.SIN R141, R103 ;  /* 0x00000067008d7308 */ /* 0x000fe20000000400 */
[----:B------:R-:W-:Y:S01]  /*4130*/  FMUL.FTZ R111, R87, R102 ;  /* 0x00000066576f7220 */ /* 0x000fe20000410000 */
[----:B------:R-:W-:Y:S01]  /*4140*/  MOV R87, UR29 ;  /* 0x0000001d00577c02 */ /* 0x000fe20008000f00 */
[C---:B------:R-:W-:Y:S01]  /*4150*/  FMUL.FTZ R57, R85.reuse, R142 ;  /* 0x0000008e55397220 */ /* 0x040fe20000410000 */
[----:B------:R-:W-:Y:S01]  /*4160*/  SHF.L.U32 R102, R82, 0x3, RZ ;  /* 0x0000000352667819 */ /* 0x000fe200000006ff */
[----:B------:R-:W-:Y:S01]  /*4170*/  FFMA.FTZ R59, R85, R140, R58 ;  /* 0x0000008c553b7223 */ /* 0x000fe2000001003a */
[----:B------:R-:W-:-:S06]  /*4180*/  NOP ;  /* 0x0000000000007918 */ /* 0x000fcc0000000000 */
[----:B------:R-:W-:Y:S01]  /*4190*/  FFMA.FTZ R58, R84, R140, -R57 ;  /* 0x0000008c543a7223 */ /* 0x000fe20000010839 */
[----:B------:R-:W5:Y:S01]  /*41a0*/  LDG.E.64 R86, [R86.64] ;  /* 0x0000002056567981 */ /* 0x000f62000c1e1b00 */
[C---:B-1----:R-:W-:Y:S01]  /*41b0*/  FMUL.FTZ R69, R111.reuse, R59 ;  /* 0x0000003b6f457220 */ /* 0x042fe20000410000 */
[----:B------:R0:W-:Y:S01]  /*41c0*/  MUFU.COS R137, R103 ;  /* 0x0000006700897308 */ /* 0x0001e20000000000 */
[----:B------:R-:W-:Y:S01]  /*41d0*/  FMUL.FTZ R56, R40, UR38 ;  /* 0x0000002628387c20 */ /* 0x000fe20008410000 */
[----:B------:R-:W-:Y:S01]  /*41e0*/  @!P0 IADD3 R110, R110, -0x2, RZ ;  /* 0xfffffffe6e6e8810 */ /* 0x000fe20007ffe0ff */
[-C--:B------:R-:W-:Y:S02]  /*41f0*/  FFMA.FTZ R126, R134, R58.reuse, -R69 ;  /* 0x0000003a867e7223 */ /* 0x080fe40000010845 */
[----:B------:R-:W-:Y:S02]  /*4200*/  FMUL.FTZ R58, R111, R58 ;  /* 0x0000003a6f3a7220 */ /* 0x000fe40000410000 */
[----:B---3--:R-:W-:-:S02]  /*4210*/  FMUL.FTZ R135, R80, R135 ;  /* 0x0000008750877220 */ /* 0x008fc40000410000 */
[----:B------:R-:W-:Y:S01]  /*4220*/  FFMA.FTZ R136, R134, R59, R58 ;  /* 0x0000003b86887223 */ /* 0x000fe2000001003a */
[----:B0-----:R-:W-:Y:S01]  /*4230*/  HFMA2.MMA R103, -RZ, RZ, 0, 9.5367431640625e-07 ;  /* 0x00000010ff677435 */ /* 0x001fe200000001ff */
[----:B------:R-:W-:Y:S02]  /*4240*/  IMAD R58, R100, 0x3, R81 ;  /* 0x00000003643a7824 */ /* 0x000fe400078e0251 */
[----:B------:R-:W-:Y:S02]  /*4250*/  FMUL.FTZ R143, R80, R143 ;  /* 0x0000008f508f7220 */ /* 0x000fe40000410000 */
[----:B------:R-:W-:Y:S01]  /*4260*/  FMUL.RZ R146, R56, 0.15915493667125701904 ;  /* 0x3e22f98338927820 */ /* 0x000fe2000040c000 */
[----:B------:R-:W0:Y:S01]  /*4270*/  LDS.128 R68, [R58.X16] ;  /* 0x000000003a447984 */ /* 0x000e22000000cc00 */
[C---:B------:R-:W-:Y:S02]  /*4280*/  FMUL.FTZ R56, R105.reuse, R91 ;  /* 0x0000005b69387220 */ /* 0x040fe40000410000 */
[C---:B------:R-:W-:Y:S01]  /*4290*/  FMUL.FTZ R57, R105.reuse, R92 ;  /* 0x0000005c69397220 */ /* 0x040fe20000410000 */
[----:B------:R-:W1:Y:S01]  /*42a0*/  LDS.128 R72, [R58.X16+0x10] ;  /* 0x000010003a487984 */ /* 0x000e62000000cc00 */
[----:B------:R2:W3:Y:S01]  /*42b0*/  MUFU.EX2 R132, R56 ;  /* 0x0000003800847308 */ /* 0x0004e20000000800 */
[----:B------:R-:W-:-:S02]  /*42c0*/  FMUL.FTZ R59, R105, R90 ;  /* 0x0000005a693b7220 */ /* 0x000fc40000410000 */
[----:B------:R-:W4:Y:S01]  /*42d0*/  LDS.128 R76, [R58.X16+0x20] ;  /* 0x000020003a4c7984 */ /* 0x000f22000000cc00 */
[----:B------:R-:W-:Y:S02]  /*42e0*/  @!P0 IMAD R114, R110, R127, UR7 ;  /* 0x000000076e728e24 */ /* 0x000fe4000f8e027f */
[C---:B------:R-:W-:Y:S01]  /*42f0*/  FMUL.FTZ R112, R105.reuse, R88 ;  /* 0x0000005869707220 */ /* 0x040fe20000410000 */
[----:B------:R-:W0:Y:S01]  /*4300*/  LDS.128 R80, [R58.X16+0x30] ;  /* 0x000030003a507984 */ /* 0x000e22000000cc00 */
[----:B------:R3:W1:Y:S01]  /*4310*/  MUFU.EX2 R138, R57 ;  /* 0x00000039008a7308 */ /* 0x0006620000000800 */
[----:B--2---:R-:W-:Y:S02]  /*4320*/  FMUL.FTZ R56, R105, R89 ;  /* 0x0000005969387220 */ /* 0x004fe40000410000 */
[----:B------:R2:W-:Y:S01]  /*4330*/  STS.64 [R102+0x7780], R84 ;  /* 0x0077805466007388 */ /* 0x0005e20000000a00 */
[C---:B------:R-:W-:Y:S02]  /*4340*/  FMUL.FTZ R139, R143.reuse, R136 ;  /* 0x000000888f8b7220 */ /* 0x040fe40000410000 */
[----:B------:R-:W-:-:S02]  /*4350*/  FMUL.FTZ R145, R143, R126 ;  /* 0x0000007e8f917220 */ /* 0x000fc40000410000 */
[----:B------:R2:W1:Y:S01]  /*4360*/  MUFU.EX2 R129, R56 ;  /* 0x0000003800817308 */ /* 0x0004620000000800 */
[----:B---3--:R-:W-:Y:S01]  /*4370*/  MOV R57, RZ ;  /* 0x000000ff00397202 */ /* 0x008fe20000000f00 */
[----:B------:R-:W-:Y:S02]  /*4380*/  FMUL.FTZ R133, R132, R133 ;  /* 0x0000008584857220 */ /* 0x000fe40000410000 */
[----:B------:R-:W-:Y:S02]  /*4390*/  FMUL.FTZ R110, R105, R55 ;  /* 0x00000037696e7220 */ /* 0x000fe40000410000 */
[----:B--2---:R-:W-:Y:S02]  /*43a0*/  @!P0 IMAD.WIDE R102, R114, R103, UR10 ;  /* 0x0000000a72668e25 */ /* 0x004fe4000f8e0267 */
[----:B------:R2:W3:Y:S01]  /*43b0*/  MUFU.EX2 R127, R59 ;  /* 0x0000003b007f7308 */ /* 0x0004e20000000800 */
[----:B------:R-:W-:Y:S01]  /*43c0*/  HFMA2.MMA R56, -RZ, RZ, 1.875, 0 ;  /* 0x3f800000ff387435 */ /* 0x000fe200000001ff */
[----:B------:R-:W-:-:S02]  /*43d0*/  FMUL.FTZ R132, R132, R107 ;  /* 0x0000006b84847220 */ /* 0x000fc40000410000 */
[C---:B------:R-:W-:Y:S02]  /*43e0*/  FFMA.FTZ R139, R135.reuse, R126, -R139 ;  /* 0x0000007e878b7223 */ /* 0x040fe4000001088b */
[----:B------:R-:W-:Y:S02]  /*43f0*/  FFMA.FTZ R145, R135, R136, R145 ;  /* 0x0000008887917223 */ /* 0x000fe40000010091 */
[----:B------:R-:W0:Y:S01]  /*4400*/  MUFU.EX2 R110, R110 ;  /* 0x0000006e006e7308 */ /* 0x000e220000000800 */
[----:B--2---:R-:W-:Y:S01]  /*4410*/  CS2R R58, SRZ ;  /* 0x00000000003a7805 */ /* 0x004fe2000001ff00 */
[----:B------:R-:W-:Y:S01]  /*4420*/  BAR.SYNC.DEFER_BLOCKING 0x0 ;  /* 0x0000000000007b1d */ /* 0x000fe20000010000 */
[----:B------:R-:W-:Y:S02]  /*4430*/  FMUL.FTZ R126, R132, R145 ;  /* 0x00000091847e7220 */ /* 0x000fe40000410000 */
[C---:B-1----:R-:W-:Y:S02]  /*4440*/  FMUL.FTZ R131, R138.reuse, R131 ;  /* 0x000000838a837220 */ /* 0x042fe40000410000 */
[----:B------:R-:W-:Y:S01]  /*4450*/  FMUL.FTZ R138, R138, R109 ;  /* 0x0000006d8a8a7220 */ /* 0x000fe20000410000 */
[----:B------:R-:W-:Y:S01]  /*4460*/  MUFU.COS R144, R146 ;  /* 0x0000009200907308 */ /* 0x000fe20000000000 */
[----:B------:R-:W-:-:S02]  /*4470*/  FFMA.FTZ R126, R133, R139, -R126 ;  /* 0x0000008b857e7223 */ /* 0x000fc4000001087e */
[----:B------:R-:W-:Y:S02]  /*4480*/  FMUL.FTZ R130, R129, R130 ;  /* 0x0000008281827220 */ /* 0x000fe40000410000 */
[----:B------:R-:W-:Y:S01]  /*4490*/  FMUL.FTZ R136, R138, R126 ;  /* 0x0000007e8a887220 */ /* 0x000fe20000410000 */
[----:B------:R1:W5:Y:S02]  /*44a0*/  @!P0 LDG.E.128 R56, [R102.64] ;  /* 0x0000002066388981 */ /* 0x000364000c1e1d00 */
[----:B-1----:R-:W-:-:S04]  /*44b0*/  FMUL.FTZ R102, R132, R139 ;  /* 0x0000008b84667220 */ /* 0x002fc80000410000 */
[----:B------:R-:W-:-:S04]  /*44c0*/  FFMA.FTZ R145, R133, R145, R102 ;  /* 0x0000009185917223 */ /* 0x000fc80000010066 */
[-C--:B------:R-:W-:Y:S02]  /*44d0*/  FMUL.FTZ R103, R138, R145.reuse ;  /* 0x000000918a677220 */ /* 0x080fe40000410000 */
[----:B------:R-:W-:Y:S02]  /*44e0*/  FMUL.FTZ R129, R129, R106 ;  /* 0x0000006a81817220 */ /* 0x000fe40000410000 */
[C---:B------:R-:W-:Y:S02]  /*44f0*/  FFMA.FTZ R126, R131.reuse, R126, -R103 ;  /* 0x0000007e837e7223 */ /* 0x040fe40000010867 */
[----:B------:R-:W-:Y:S02]  /*4500*/  FFMA.FTZ R136, R131, R145, R136 ;  /* 0x0000009183887223 */ /* 0x000fe40000010088 */
[C---:B------:R-:W-:Y:S02]  /*4510*/  FMUL.FTZ R139, R129.reuse, R126 ;  /* 0x0000007e818b7220 */ /* 0x040fe40000410000 */
[----:B------:R-:W-:Y:S01]  /*4520*/  FMUL.FTZ R109, R129, R136 ;  /* 0x00000088816d7220 */ /* 0x000fe20000410000 */
[----:B------:R-:W1:Y:S01]  /*4530*/  MUFU.EX2 R112, R112 ;  /* 0x0000007000707308 */ /* 0x000e620000000800 */
[----:B---3--:R-:W-:-:S02]  /*4540*/  FMUL.FTZ R128, R127, R128 ;  /* 0x000000807f807220 */ /* 0x008fc40000410000 */
[----:B------:R-:W-:Y:S02]  /*4550*/  FMUL.FTZ R127, R127, R108 ;  /* 0x0000006c7f7f7220 */ /* 0x000fe40000410000 */
[C---:B------:R-:W-:Y:S02]  /*4560*/  FFMA.FTZ R139, R130.reuse, R136, R139 ;  /* 0x00000088828b7223 */ /* 0x040fe4000001008b */
[----:B------:R-:W-:Y:S02]  /*4570*/  FFMA.FTZ R109, R130, R126, -R109 ;  /* 0x0000007e826d7223 */ /* 0x000fe4000001086d */
[----:B------:R-:W-:Y:S02]  /*4580*/  FMUL.FTZ R114, R105, R53 ;  /* 0x0000003569727220 */ /* 0x000fe40000410000 */
[----:B------:R-:W-:Y:S02]  /*4590*/  FMUL.FTZ R108, R127, R139 ;  /* 0x0000008b7f6c7220 */ /* 0x000fe40000410000 */
[----:B------:R-:W-:-:S02]  /*45a0*/  FMUL.FTZ R107, R105, R54 ;  /* 0x00000036696b7220 */ /* 0x000fc40000410000 */
[----:B------:R-:W-:Y:S02]  /*45b0*/  FMUL.FTZ R136, R127, R109 ;  /* 0x0000006d7f887220 */ /* 0x000fe40000410000 */
[----:B------:R-:W-:Y:S01]  /*45c0*/  FMUL.FTZ R102, R105, R51 ;  /* 0x0000003369667220 */ /* 0x000fe20000410000 */
[----:B------:R-:W2:Y:S01]  /*45d0*/  MUFU.EX2 R114, R114 ;  /* 0x0000007200727308 */ /* 0x000ea20000000800 */
[----:B0-----:R-:W-:Y:S02]  /*45e0*/  FMUL.FTZ R125, R110, R125 ;  /* 0x0000007d6e7d7220 */ /* 0x001fe40000410000 */
[C---:B------:R-:W-:Y:S02]  /*45f0*/  FFMA.FTZ R108, R128.reuse, R109, -R108 ;  /* 0x0000006d806c7223 */ /* 0x040fe4000001086c */
[----:B------:R-:W-:Y:S02]  /*4600*/  FFMA.FTZ R136, R128, R139, R136 ;  /* 0x0000008b80887223 */ /* 0x000fe40000010088 */
[----:B------:R-:W-:Y:S01]  /*4610*/  FMUL.FTZ R126, R110, R113 ;  /* 0x000000716e7e7220 */ /* 0x000fe20000410000 */
[----:B------:R-:W0:Y:S01]  /*4620*/  MUFU.EX2 R107, R107 ;  /* 0x0000006b006b7308 */ /* 0x000e220000000800 */
[----:B------:R-:W-:-:S02]  /*4630*/  FMUL.FTZ R113, R125, R108 ;  /* 0x0000006c7d717220 */ /* 0x000fc40000410000 */
[----:B------:R-:W-:Y:S02]  /*4640*/  FMUL.FTZ R103, R105, R52 ;  /* 0x0000003469677220 */ /* 0x000fe40000410000 */
[----:B------:R-:W-:-:S03]  /*4650*/  FMUL.FTZ R109, R125, R136 ;  /* 0x000000887d6d7220 */ /* 0x000fc60000410000 */
[----:B------:R-:W3:Y:S01]  /*4660*/  MUFU.EX2 R102, R102 ;  /* 0x0000006600667308 */ /* 0x000ee20000000800 */
[C---:B------:R-:W-:Y:S02]  /*4670*/  FMUL.FTZ R106, R105.reuse, R45 ;  /* 0x0000002d696a7220 */ /* 0x040fe40000410000 */
[----:B-1----:R-:W-:Y:S02]  /*4680*/  FMUL.FTZ R123, R112, R123 ;  /* 0x0000007b707b7220 */ /* 0x002fe40000410000 */
[C---:B------:R-:W-:Y:S02]  /*4690*/  FFMA.FTZ R113, R126.reuse, R136, R113 ;  /* 0x000000887e717223 */ /* 0x040fe40000010071 */
[----:B------:R-:W-:Y:S01]  /*46a0*/  FFMA.FTZ R109, R126, R108, -R109 ;  /* 0x0000006c7e6d7223 */ /* 0x000fe2000001086d */
[----:B------:R-:W1:Y:S01]  /*46b0*/  MUFU.EX2 R103, R103 ;  /* 0x0000006700677308 */ /* 0x000e620000000800 */
[----:B------:R-:W-:Y:S02]  /*46c0*/  FMUL.FTZ R105, R105, R40 ;  /* 0x0000002869697220 */ /* 0x000fe40000410000 */
[----:B------:R-:W-:-:S02]  /*46d0*/  FMUL.FTZ R124, R112, R124 ;  /* 0x0000007c707c7220 */ /* 0x000fc40000410000 */
[C---:B------:R-:W-:Y:S02]  /*46e0*/  FMUL.FTZ R110, R123.reuse, R113 ;  /* 0x000000717b6e7220 */ /* 0x040fe40000410000 */
[-C--:B------:R-:W-:Y:S01]  /*46f0*/  FMUL.FTZ R112, R123, R109.reuse ;  /* 0x0000006d7b707220 */ /* 0x080fe20000410000 */
[----:B------:R-:W1:Y:S01]  /*4700*/  MUFU.EX2 R106, R106 ;  /* 0x0000006a006a7308 */ /* 0x000e620000000800 */
[----:B--2---:R-:W-:Y:S02]  /*4710*/  FMUL.FTZ R122, R114, R122 ;  /* 0x0000007a727a7220 */ /* 0x004fe40000410000 */
[C---:B------:R-:W-:Y:S02]  /*4720*/  FFMA.FTZ R110, R124.reuse, R109, -R110 ;  /* 0x0000006d7c6e7223 */ /* 0x040fe4000001086e */
[----:B------:R-:W-:-:S03]  /*4730*/  FFMA.FTZ R112, R124, R113, R112 ;  /* 0x000000717c707223 */ /* 0x000fc60000010070 */
[----:B------:R-:W-:Y:S01]  /*4740*/  MUFU.EX2 R105, R105 ;  /* 0x0000006900697308 */ /* 0x000fe20000000800 */
[C---:B0-----:R-:W-:Y:S02]  /*4750*/  FMUL.FTZ R120, R107.reuse, R120 ;  /* 0x000000786b787220 */ /* 0x041fe40000410000 */
[----:B------:R-:W-:-:S05]  /*4760*/  FMUL.FTZ R119, R107, R119 ;  /* 0x000000776b777220 */ /* 0x000fca0000410000 */
[----:B------:R-:W0:Y:S01]  /*4770*/  MUFU.SIN R108, R146 ;  /* 0x00000092006c7308 */ /* 0x000e220000000400 */
[----:B------:R-:W-:Y:S02]  /*4780*/  FMUL.FTZ R121, R114, R121 ;  /* 0x0000007972797220 */ /* 0x000fe40000410000 */
[C---:B---3--:R-:W-:Y:S02]  /*4790*/  FMUL.FTZ R117, R102.reuse, R117 ;  /* 0x0000007566757220 */ /* 0x048fe40000410000 */
[----:B------:R-:W-:Y:S02]  /*47a0*/  FMUL.FTZ R118, R102, R118 ;  /* 0x0000007666767220 */ /* 0x000fe40000410000 */
[C---:B------:R-:W-:Y:S02]  /*47b0*/  FMUL.FTZ R107, R122.reuse, R110 ;  /* 0x0000006e7a6b7220 */ /* 0x040fe40000410000 */
[-C--:B------:R-:W-:Y:S02]  /*47c0*/  FMUL.FTZ R102, R122, R112.reuse ;  /* 0x000000707a667220 */ /* 0x080fe40000410000 */
[----:B------:R-:W-:-:S02]  /*47d0*/  FFMA.FTZ R107, R121, R112, R107 ;  /* 0x00000070796b7223 */ /* 0x000fc4000001006b */
[----:B------:R-:W-:Y:S02]  /*47e0*/  FFMA.FTZ R102, R121, R110, -R102 ;  /* 0x0000006e79667223 */ /* 0x000fe40000010866 */
[C---:B-1----:R-:W-:Y:S02]  /*47f0*/  FMUL.FTZ R115, R103.reuse, R115 ;  /* 0x0000007367737220 */ /* 0x042fe40000410000 */
[----:B------:R-:W-:Y:S02]  /*4800*/  FMUL.FTZ R116, R103, R116 ;  /* 0x0000007467747220 */ /* 0x000fe40000410000 */
[C---:B------:R-:W-:Y:S02]  /*4810*/  FMUL.FTZ R136, R106.reuse, R137 ;  /* 0x000000896a887220 */ /* 0x040fe40000410000 */
[----:B------:R-:W-:Y:S02]  /*4820*/  FMUL.FTZ R141, R106, R141 ;  /* 0x0000008d6a8d7220 */ /* 0x000fe40000410000 */
[----:B------:R-:W-:-:S02]  /*4830*/  FMUL.FTZ R103, R119, R107 ;  /* 0x0000006b77677220 */ /* 0x000fc40000410000 */
[----:B------:R-:W-:Y:S02]  /*4840*/  FMUL.FTZ R106, R119, R102 ;  /* 0x00000066776a7220 */ /* 0x000fe40000410000 */
[C---:B0-----:R-:W-:Y:S01]  /*4850*/  FMUL.FTZ R137, R105.reuse, R108 ;  /* 0x0000006c69897220 */ /* 0x041fe20000410000 */
[--C-:B------:R-:W-:Y:S01]  /*4860*/  HADD2.F32 R108, -RZ, R68.reuse.H1_H1 ;  /* 0x30000044ff6c7230 */ /* 0x100fe20000004100 */
[C---:B------:R-:W-:Y:S02]  /*4870*/  FFMA.FTZ R103, R120.reuse, R102, -R103 ;  /* 0x0000006678677223 */ /* 0x040fe40000010867 */
[----:B------:R-:W-:Y:S01]  /*4880*/  FFMA.FTZ R102, R120, R107, R106 ;  /* 0x0000006b78667223 */ /* 0x000fe2000001006a */
[----:B------:R-:W-:Y:S01]  /*4890*/  HADD2.F32 R106, -RZ, R68.H0_H0 ;  /* 0x20000044ff6a7230 */ /* 0x000fe20000004100 */
[----:B------:R-:W-:Y:S01]  /*48a0*/  FMUL.FTZ R139, R105, R144 ;  /* 0x00000090698b7220 */ /* 0x000fe20000410000 */
[--C-:B------:R-:W-:Y:S02]  /*48b0*/  HADD2.F32 R105, -RZ, R69.reuse.H0_H0 ;  /* 0x20000045ff697230 */ /* 0x100fe40000004100 */
[----:B------:R-:W-:Y:S01]  /*48c0*/  HADD2.F32 R107, -RZ, R69.H1_H1 ;  /* 0x30000045ff6b7230 */ /* 0x000fe20000004100 */
[-C--:B------:R-:W-:Y:S01]  /*48d0*/  FMUL.FTZ R203, R108, R95.reuse ;  /* 0x0000005f6ccb7220 */ /* 0x080fe20000410000 */
[--C-:B------:R-:W-:Y:S01]  /*48e0*/  HADD2.F32 R110, -RZ, R60.reuse.H0_H0 ;  /* 0x2000003cff6e7230 */ /* 0x100fe20000004100 */
[----:B------:R-:W-:Y:S01]  /*48f0*/  FMUL.FTZ R205, R106, R95 ;  /* 0x0000005f6acd7220 */ /* 0x000fe20000410000 */
[----:B------:R-:W-:Y:S01]  /*4900*/  HADD2.F32 R68, -RZ, R60.H1_H1 ;  /* 0x3000003cff447230 */ /* 0x000fe20000004100 */
[----:B------:R-:W-:-:S02]  /*4910*/  FMUL.FTZ R201, R105, R96 ;  /* 0x0000006069c97220 */ /* 0x000fc40000410000 */
[----:B------:R-:W-:Y:S02]  /*4920*/  FMUL.FTZ R199, R107, R96 ;  /* 0x000000606bc77220 */ /* 0x000fe40000410000 */
[C---:B------:R-:W-:Y:S02]  /*4930*/  FMUL.FTZ R203, R110.reuse, R203 ;  /* 0x000000cb6ecb7220 */ /* 0x040fe40000410000 */
[----:B------:R-:W-:Y:S02]  /*4940*/  FMUL.FTZ R205, R110, R205 ;  /* 0x000000cd6ecd7220 */ /* 0x000fe40000410000 */
[C---:B------:R-:W-:Y:S02]  /*4950*/  FMUL.FTZ R201, R68.reuse, R201 ;  /* 0x000000c944c97220 */ /* 0x040fe40000410000 */
[----:B------:R-:W-:Y:S02]  /*4960*/  FMUL.FTZ R199, R68, R199 ;  /* 0x000000c744c77220 */ /* 0x000fe40000410000 */
[----:B------:R-:W-:-:S02]  /*4970*/  FMUL.FTZ R68, R203, R142 ;  /* 0x0000008ecb447220 */ /* 0x000fc40000410000 */
[C---:B------:R-:W-:Y:S01]  /*4980*/  FMUL.FTZ R69, R205.reuse, R142 ;  /* 0x0000008ecd457220 */ /* 0x040fe20000410000 */
[--C-:B------:R-:W-:Y:S01]  /*4990*/  HADD2.F32 R110, -RZ, R70.reuse.H0_H0 ;  /* 0x20000046ff6e7230 */ /* 0x100fe20000004100 */
[-C--:B------:R-:W-:Y:S01]  /*49a0*/  FFMA.FTZ R68, R205, R140.reuse, -R68 ;  /* 0x0000008ccd447223 */ /* 0x080fe20000010844 */
[----:B------:R-:W-:Y:S01]  /*49b0*/  HADD2.F32 R112, -RZ, R70.H1_H1 ;  /* 0x30000046ff707230 */ /* 0x000fe20000004100 */
[----:B------:R-:W-:Y:S02]  /*49c0*/  FFMA.FTZ R70, R203, R140, R69 ;  /* 0x0000008ccb467223 */ /* 0x000fe40000010045 */
[----:B------:R-:W-:Y:S02]  /*49d0*/  FADD.FTZ R68, R201, R68 ;  /* 0x00000044c9447221 */ /* 0x000fe40000010000 */
[----:B------:R-:W-:Y:S01]  /*49e0*/  FADD.FTZ R70, R199, R70 ;  /* 0x00000046c7467221 */ /* 0x000fe20000010000 */
[--C-:B------:R-:W-:Y:S01]  /*49f0*/  HADD2.F32 R109, -RZ, R71.reuse.H0_H0 ;  /* 0x20000047ff6d7230 */ /* 0x100fe20000004100 */
[-C--:B------:R-:W-:Y:S01]  /*4a00*/  FMUL.FTZ R202, R112, R93.reuse ;  /* 0x0000005d70ca7220 */ /* 0x080fe20000410000 */
[----:B------:R-:W-:Y:S01]  /*4a10*/  HADD2.F32 R113, -RZ, R71.H1_H1 ;  /* 0x30000047ff717230 */ /* 0x000fe20000004100 */
[----:B------:R-:W-:Y:S01]  /*4a20*/  FMUL.FTZ R71, R111, R68 ;  /* 0x000000446f477220 */ /* 0x000fe20000410000 */
[----:B------:R-:W-:Y:S01]  /*4a30*/  HADD2.F32 R114, -RZ, R61.H0_H0 ;  /* 0x2000003dff727230 */ /* 0x000fe20000004100 */
[----:B------:R-:W-:-:S02]  /*4a40*/  FMUL.FTZ R207, R110, R93 ;  /* 0x0000005d6ecf7220 */ /* 0x000fc40000410000 */
[----:B------:R-:W-:Y:S02]  /*4a50*/  FMUL.FTZ R69, R111, R70 ;  /* 0x000000466f457220 */ /* 0x000fe40000410000 */
[----:B------:R-:W-:Y:S02]  /*4a60*/  FMUL.FTZ R202, R114, R202 ;  /* 0x000000ca72ca7220 */ /* 0x000fe40000410000 */
[----:B------:R-:W-:Y:S02]  /*4a70*/  FFMA.FTZ R71, R134, R70, R71 ;  /* 0x0000004686477223 */ /* 0x000fe40000010047 */
[----:B------:R-:W-:Y:S02]  /*4a80*/  FMUL.FTZ R207, R114, R207 ;  /* 0x000000cf72cf7220 */ /* 0x000fe40000410000 */
[----:B------:R-:W-:Y:S02]  /*4a90*/  FFMA.FTZ R68, R134, R68, -R69 ;  /* 0x0000004486447223 */ /* 0x000fe40000010845 */
        /* <DEDUP_REMOVED lines=44> */
[-C--:B------:R-:W-:Y:S02]  /*4d60*/  FMUL.FTZ R218, R148, R89.reuse ;  /* 0x0000005994da7220 */ /* 0x080fe40000410000 */
[----:B------:R-:W-:Y:S02]  /*4d70*/  FMUL.FTZ R70, R129, R68 ;  /* 0x0000004481467220 */ /* 0x000fe40000410000 */
[----:B------:R-:W-:-:S02]  /*4d80*/  FMUL.FTZ R219, R146, R89 ;  /* 0x0000005992db7220 */ /* 0x000fc40000410000 */
[----:B------:R-:W-:Y:S02]  /*4d90*/  FMUL.FTZ R69, R129, R71 ;  /* 0x0000004781457220 */ /* 0x000fe40000410000 */
[----:B------:R-:W-:Y:S02]  /*4da0*/  FMUL.FTZ R103, R118, R103 ;  /* 0x0000006776677220 */ /* 0x000fe40000410000 */
[----:B------:R-:W-:Y:S02]  /*4db0*/  FMUL.FTZ R218, R72, R218 ;  /* 0x000000da48da7220 */ /* 0x000fe40000410000 */
[----:B------:R-:W-:Y:S02]  /*4dc0*/  FFMA.FTZ R71, R130, R71, R70 ;  /* 0x0000004782477223 */ /* 0x000fe40000010046 */
        /* <DEDUP_REMOVED lines=9> */
[-C--:B------:R-:W-:Y:S02]  /*4e60*/  FMUL.FTZ R217, R149, R90.reuse ;  /* 0x0000005a95d97220 */ /* 0x080fe40000410000 */
[----:B------:R-:W-:Y:S02]  /*4e70*/  FMUL.FTZ R69, R127, R71 ;  /* 0x000000477f457220 */ /* 0x000fe40000410000 */
[----:B------:R-:W-:Y:S02]  /*4e80*/  FMUL.FTZ R216, R151, R90 ;  /* 0x0000005a97d87220 */ /* 0x000fe40000410000 */
[----:B------:R-:W-:-:S02]  /*4e90*/  FMUL.FTZ R70, R127, R68 ;  /* 0x000000447f467220 */ /* 0x000fc40000410000 */
[-C--:B------:R-:W-:Y:S02]  /*4ea0*/  FFMA.FTZ R72, R115, R150.reuse, -R72 ;  /* 0x0000009673487223 */ /* 0x080fe40000010848 */
[----:B------:R-:W-:Y:S02]  /*4eb0*/  FMUL.FTZ R150, R116, R150 ;  /* 0x0000009674967220 */ /* 0x000fe40000410000 */
[C---:B------:R-:W-:Y:S02]  /*4ec0*/  FMUL.FTZ R217, R73.reuse, R217 ;  /* 0x000000d949d97220 */ /* 0x040fe40000410000 */
[C---:B------:R-:W-:Y:S02]  /*4ed0*/  FFMA.FTZ R68, R128.reuse, R68, -R69 ;  /* 0x0000004480447223 */ /* 0x040fe40000010845 */
[----:B------:R-:W-:Y:S02]  /*4ee0*/  FMUL.FTZ R216, R73, R216 ;  /* 0x000000d849d87220 */ /* 0x000fe40000410000 */
[----:B------:R-:W-:Y:S01]  /*4ef0*/  FFMA.FTZ R71, R128, R71, R70 ;  /* 0x0000004780477223 */ /* 0x000fe20000010046 */
[--C-:B----4-:R-:W-:Y:S01]  /*4f00*/  HADD2.F32 R152, -RZ, R76.reuse.H1_H1 ;  /* 0x3000004cff987230 */ /* 0x110fe20000004100 */
[----:B------:R-:W-:Y:S01]  /*4f10*/  FFMA.FTZ R103, R115, R103, R150 ;  /* 0x0000006773677223 */ /* 0x000fe20000010096 */
[----:B------:R-:W-:Y:S01]  /*4f20*/  HADD2.F32 R150, -RZ, R76.H0_H0 ;  /* 0x2000004cff967230 */ /* 0x000fe20000004100 */
[----:B------:R-:W-:-:S02]  /*4f30*/  FADD.FTZ R68, R217, R68 ;  /* 0x00000044d9447221 */ /* 0x000fc40000010000 */
[----:B------:R-:W-:Y:S01]  /*4f40*/  FADD.FTZ R71, R216, R71 ;  /* 0x00000047d8477221 */ /* 0x000fe20000010000 */
[----:B------:R-:W-:Y:S01]  /*4f50*/  HADD2.F32 R73, -RZ, R64.H0_H0 ;  /* 0x20000040ff497230 */ /* 0x000fe20000004100 */
[C---:B------:R-:W-:Y:S02]  /*4f60*/  FMUL.FTZ R70, R125.reuse, R68 ;  /* 0x000000447d467220 */ /* 0x040fe40000410000 */
        /* <DEDUP_REMOVED lines=40> */
[-C--:B------:R-:W-:Y:S02]  /*51f0*/  FMUL.FTZ R227, R157, R54.reuse ;  /* 0x000000369de37220 */ /* 0x080fe40000410000 */
[----:B------:R-:W-:Y:S02]  /*5200*/  FMUL.FTZ R69, R119, R71 ;  /* 0x0000004777457220 */ /* 0x000fe40000410000 */
[----:B------:R-:W-:Y:S02]  /*5210*/  FMUL.FTZ R226, R159, R54 ;  /* 0x000000369fe27220 */ /* 0x000fe40000410000 */
[----:B------:R-:W-:-:S02]  /*5220*/  FMUL.FTZ R70, R119, R68 ;  /* 0x0000004477467220 */ /* 0x000fc40000410000 */
[C---:B------:R-:W-:Y:S02]  /*5230*/  FMUL.FTZ R227, R73.reuse, R227 ;  /* 0x000000e349e37220 */ /* 0x040fe40000410000 */
[C---:B------:R-:W-:Y:S02]  /*5240*/  FFMA.FTZ R68, R120.reuse, R68, -R69 ;  /* 0x0000004478447223 */ /* 0x040fe40000010845 */
[----:B------:R-:W-:Y:S02]  /*5250*/  FMUL.FTZ R226, R73, R226 ;  /* 0x000000e249e27220 */ /* 0x000fe40000410000 */
[----:B------:R-:W-:Y:S01]  /*5260*/  FFMA.FTZ R71, R120, R71, R70 ;  /* 0x0000004778477223 */ /* 0x000fe20000010046 */
[--C-:B------:R-:W-:Y:S01]  /*5270*/  HADD2.F32 R160, -RZ, R80.reuse.H1_H1 ;  /* 0x30000050ffa07230 */ /* 0x100fe20000004100 */
[----:B------:R-:W-:Y:S01]  /*5280*/  FADD.FTZ R68, R227, R68 ;  /* 0x00000044e3447221 */ /* 0x000fe20000010000 */
[----:B------:R-:W-:Y:S01]  /*5290*/  HADD2.F32 R158, -RZ, R80.H0_H0 ;  /* 0x20000050ff9e7230 */ /* 0x000fe20000004100 */
[----:B------:R-:W-:Y:S01]  /*52a0*/  ISETP.NE.AND P0, PT, R99, 0x7f, PT ;  /* 0x0000007f6300780c */ /* 0x000fe20003f05270 */
[----:B------:R-:W-:Y:S01]  /*52b0*/  FADD.FTZ R71, R226, R71 ;  /* 0x00000047e2477221 */ /* 0x000fe20000010000 */
[----:B------:R-:W-:Y:S01]  /*52c0*/  HADD2.F32 R73, -RZ, R66.H0_H0 ;  /* 0x20000042ff497230 */ /* 0x000fe20000004100 */
[----:B------:R-:W-:-:S02]  /*52d0*/  FMUL.FTZ R70, R118, R68 ;  /* 0x0000004476467220 */ /* 0x000fc40000410000 */
[----:B------:R-:W-:Y:S02]  /*52e0*/  FMUL.FTZ R230, R160, R51 ;  /* 0x00000033a0e67220 */ /* 0x000fe40000410000 */
[----:B------:R-:W-:Y:S02]  /*52f0*/  FMUL.FTZ R69, R118, R71 ;  /* 0x0000004776457220 */ /* 0x000fe40000410000 */
[----:B------:R-:W-:Y:S02]  /*5300*/  FMUL.FTZ R231, R158, R51 ;  /* 0x000000339ee77220 */ /* 0x000fe40000410000 */
[----:B------:R-:W-:Y:S02]  /*5310*/  FMUL.FTZ R72, R141, R72 ;  /* 0x000000488d487220 */ /* 0x000fe40000410000 */
[----:B------:R-:W-:Y:S02]  /*5320*/  FFMA.FTZ R71, R117, R71, R70 ;  /* 0x0000004775477223 */ /* 0x000fe40000010046 */
[----:B------:R-:W-:-:S02]  /*5330*/  FMUL.FTZ R230, R73, R230 ;  /* 0x000000e649e67220 */ /* 0x000fc40000410000 */
        /* <DEDUP_REMOVED lines=23> */
[-C--:B------:R-:W-:Y:S02]  /*54b0*/  FMUL.FTZ R214, R164, R45.reuse ;  /* 0x0000002da4d67220 */ /* 0x080fe40000410000 */
[----:B------:R-:W-:-:S02]  /*54c0*/  FMUL.FTZ R215, R162, R45 ;  /* 0x0000002da2d77220 */ /* 0x000fc40000410000 */
[-C--:B------:R-:W-:Y:S02]  /*54d0*/  FMUL.FTZ R69, R141, R71.reuse ;  /* 0x000000478d457220 */ /* 0x080fe40000410000 */
[C---:B------:R-:W-:Y:S02]  /*54e0*/  FFMA.FTZ R71, R136.reuse, R71, R70 ;  /* 0x0000004788477223 */ /* 0x040fe40000010046 */
[C---:B------:R-:W-:Y:S02]  /*54f0*/  FMUL.FTZ R214, R73.reuse, R214 ;  /* 0x000000d649d67220 */ /* 0x040fe40000410000 */
[----:B------:R-:W-:Y:S02]  /*5500*/  FMUL.FTZ R215, R73, R215 ;  /* 0x000000d749d77220 */ /* 0x000fe40000410000 */
[----:B------:R-:W-:Y:S01]  /*5510*/  FFMA.FTZ R68, R136, R68, -R69 ;  /* 0x0000004488447223 */ /* 0x000fe20000010845 */
[--C-:B------:R-:W-:Y:S01]  /*5520*/  HADD2.F32 R165, -RZ, R83.reuse.H0_H0 ;  /* 0x20000053ffa57230 */ /* 0x100fe20000004100 */
[----:B------:R-:W-:Y:S01]  /*5530*/  FADD.FTZ R70, R214, R71 ;  /* 0x00000047d6467221 */ /* 0x000fe20000010000 */
[----:B------:R-:W-:Y:S01]  /*5540*/  HADD2.F32 R167, -RZ, R83.H1_H1 ;  /* 0x30000053ffa77230 */ /* 0x000fe20000004100 */
[----:B------:R-:W-:Y:S01]  /*5550*/  FADD.FTZ R68, R215, R68 ;  /* 0x00000044d7447221 */ /* 0x000fe20000010000 */
[----:B------:R-:W-:Y:S01]  /*5560*/  HADD2.F32 R73, -RZ, R67.H1_H1 ;  /* 0x30000043ff497230 */ /* 0x000fe20000004100 */
[----:B------:R-:W-:-:S02]  /*5570*/  FMUL.FTZ R69, R137, R70 ;  /* 0x0000004689457220 */ /* 0x000fc40000410000 */
[-C--:B------:R-:W-:Y:S02]  /*5580*/  FMUL.FTZ R213, R165, R40.reuse ;  /* 0x00000028a5d57220 */ /* 0x080fe40000410000 */
[----:B------:R-:W-:Y:S02]  /*5590*/  FMUL.FTZ R212, R167, R40 ;  /* 0x00000028a7d47220 */ /* 0x000fe40000410000 */
[-C--:B------:R-:W-:Y:S02]  /*55a0*/  FMUL.FTZ R71, R137, R68.reuse ;  /* 0x0000004489477220 */ /* 0x080fe40000410000 */
[----:B------:R-:W-:Y:S01]  /*55b0*/  FFMA.FTZ R76, R139, R68, -R69 ;  /* 0x000000448b4c7223 */ /* 0x000fe20000010845 */
[----:B------:R-:W-:Y:S01]  /*55c0*/  BSSY B0, `(.L_x_3215) ;  /* 0x0000018000007945 */ /* 0x000fe20003800000 */
[C---:B------:R-:W-:Y:S02]  /*55d0*/  FMUL.FTZ R213, R73.reuse, R213 ;  /* 0x000000d549d57220 */ /* 0x040fe40000410000 */
[----:B------:R-:W-:-:S02]  /*55e0*/  FMUL.FTZ R212, R73, R212 ;  /* 0x000000d449d47220 */ /* 0x000fc40000410000 */
[C---:B------:R-:W-:Y:S02]  /*55f0*/  FMUL.FTZ R69, R137.reuse, R74 ;  /* 0x0000004a89457220 */ /* 0x040fe40000410000 */
[----:B------:R-:W-:Y:S02]  /*5600*/  FMUL.FTZ R68, R137, R72 ;  /* 0x0000004889447220 */ /* 0x000fe40000410000 */
[----:B------:R-:W-:Y:S01]  /*5610*/  FFMA.FTZ R71, R139, R70, R71 ;  /* 0x000000468b477223 */ /* 0x000fe20000010047 */
[----:B------:R-:W-:Y:S01]  /*5620*/  ISETP.GT.U32.AND P2, PT, R99, 0x1f, PT ;  /* 0x0000001f6300780c */ /* 0x000fe20003f44070 */
[----:B------:R-:W-:Y:S01]  /*5630*/  FFMA.FTZ R69, R139, R72, R69 ;  /* 0x000000488b457223 */ /* 0x000fe20000010045 */
[----:B------:R-:W-:Y:S01]  /*5640*/  LEA.HI R166, R99, R99, RZ, 0x1e ;  /* 0x0000006363a67211 */ /* 0x000fe200078ff0ff */
[----:B------:R-:W-:Y:S02]  /*5650*/  FFMA.FTZ R68, R139, R74, -R68 ;  /* 0x0000004a8b447223 */ /* 0x000fe40000010844 */
[----:B------:R-:W-:-:S02]  /*5660*/  FADD.FTZ R71, R212, R71 ;  /* 0x00000047d4477221 */ /* 0x000fc40000010000 */
[----:B------:R-:W-:Y:S01]  /*5670*/  FADD.FTZ R70, R213, R76 ;  /* 0x0000004cd5467221 */ /* 0x000fe20000010000 */
        /* <DEDUP_REMOVED lines=12> */
.L_x_3216:
[----:B01----:R-:W-:Y:S05]  /*5740*/  BSYNC B0 ;  /* 0x0000000000007941 */ /* 0x003fea0003800000 */
.L_x_3215:
        /* <DEDUP_REMOVED lines=73> */
.L_x_3323:
        /* <DEDUP_REMOVED lines=70> */
.L_x_3324:
        /* <DEDUP_REMOVED lines=19> */
[----:B------:R-:W-:Y:S05]  /*6170*/  CALL.REL.NOINC `($__internal_79_$__cuda_sm70_shflsync_idx_p) ;  /* 0x000095e000007944 */ /* 0x000fea0003c00000 */
.L_x_3221:
[----:B------:R-:W-:Y:S05]  /*6180*/  BRA.CONV ~URZ, `(.L_x_3222) ;  /* 0x000000637f007947 */ /* 0x000fea000b800000 */
[----:B-1----:R-:W-:Y:S01]  /*6190*/  HFMA2.MMA R69, -RZ, RZ, 0, 1.847743988037109375e-06 ;  /* 0x0000001fff457435 */ /* 0x002fe200000001ff */
[----:B0-----:R-:W-:Y:S02]  /*61a0*/  MOV R72, R77 ;  /* 0x0000004d00487202 */ /* 0x001fe40000000f00 */
[----:B------:R-:W-:Y:S02]  /*61b0*/  MOV R71, 0x1f ;  /* 0x0000001f00477802 */ /* 0x000fe40000000f00 */
[----:B------:R-:W-:Y:S02]  /*61c0*/  MOV R68, 0xffffffff ;  /* 0xffffffff00447802 */ /* 0x000fe40000000f00 */
[----:B------:R-:W-:-:S02]  /*61d0*/  MOV R70, 0x61f0 ;  /* 0x000061f000467802 */ /* 0x000fc40000000f00 */
[----:B------:R-:W-:Y:S05]  /*61e0*/  CALL.REL.NOINC `($__internal_79_$__cuda_sm70_shflsync_idx_p) ;  /* 0x0000957000007944 */ /* 0x000fea0003c00000 */
.L_x_3222:
[----:B------:R-:W-:Y:S05]  /*61f0*/  BRA.CONV ~URZ, `(.L_x_3223) ;  /* 0x000000637f007947 */ /* 0x000fea000b800000 */
[----:B-1----:R-:W-:Y:S01]  /*6200*/  HFMA2.MMA R69, -RZ, RZ, 0, 1.847743988037109375e-06 ;  /* 0x0000001fff457435 */ /* 0x002fe200000001ff */
[----:B0-----:R-:W-:-:S02]  /*6210*/  MOV R72, R73 ;  /* 0x0000004900487202 */ /* 0x001fc40000000f00 */
[----:B------:R-:W-:Y:S02]  /*6220*/  MOV R71, 0x1f ;  /* 0x0000001f00477802 */ /* 0x000fe40000000f00 */
[----:B------:R-:W-:Y:S02]  /*6230*/  MOV R68, 0xffffffff ;  /* 0xffffffff00447802 */ /* 0x000fe40000000f00 */
[----:B------:R-:W-:Y:S02]  /*6240*/  MOV R70, 0x6260 ;  /* 0x0000626000467802 */ /* 0x000fe40000000f00 */
[----:B------:R-:W-:Y:S05]  /*6250*/  CALL.REL.NOINC `($__internal_79_$__cuda_sm70_shflsync_idx_p) ;  /* 0x0000950000007944 */ /* 0x000fea0003c00000 */
.L_x_3223:
[----:B------:R-:W-:Y:S05]  /*6260*/  BRA.CONV ~URZ, `(.L_x_3224) ;  /* 0x000000637f007947 */ /* 0x000fea000b800000 */
[----:B-1----:R-:W-:Y:S01]  /*6270*/  HFMA2.MMA R69, -RZ, RZ, 0, 1.847743988037109375e-06 ;  /* 0x0000001fff457435 */ /* 0x002fe200000001ff */
[----:B0-----:R-:W-:Y:S02]  /*6280*/  MOV R72, R76 ;  /* 0x0000004c00487202 */ /* 0x001fe40000000f00 */
[----:B------:R-:W-:Y:S02]  /*6290*/  MOV R71, 0x1f ;  /* 0x0000001f00477802 */ /* 0x000fe40000000f00 */
[----:B------:R-:W-:Y:S02]  /*62a0*/  MOV R68, 0xffffffff ;  /* 0xffffffff00447802 */ /* 0x000fe40000000f00 */
[----:B------:R-:W-:-:S02]  /*62b0*/  MOV R70, 0x62d0 ;  /* 0x000062d000467802 */ /* 0x000fc40000000f00 */
[----:B------:R-:W-:Y:S05]  /*62c0*/  CALL.REL.NOINC `($__internal_79_$__cuda_sm70_shflsync_idx_p) ;  /* 0x0000949000007944 */ /* 0x000fea0003c00000 */
.L_x_3224:
        /* <DEDUP_REMOVED lines=9> */
.L_x_3325:
        /* <DEDUP_REMOVED lines=50> */
.L_x_3218:
[----:B0-----:R-:W-:Y:S05]  /*6680*/  BSYNC B0 ;  /* 0x0000000000007941 */ /* 0x001fea0003800000 */
.L_x_3217:
[----:B------:R-:W-:Y:S01]  /*6690*/  WARPSYNC 0xffffffff ;  /* 0xffffffff00007948 */ /* 0x000fe20003800000 */
[----:B------:R-:W-:Y:S02]  /*66a0*/  LOP3.LUT P0, RZ, R99, 0x1f, RZ, 0xc0, !PT ;  /* 0x0000001f63ff7812 */ /* 0x000fe4000780c0ff */
[----:B------:R-:W-:Y:S01]  /*66b0*/  BAR.SYNC.DEFER_BLOCKING 0x0 ;  /* 0x0000000000007b1d */ /* 0x000fe20000010000 */
[----:B------:R-:W-:Y:S01]  /*66c0*/  MOV R57, UR21 ;  /* 0x0000001500397c02 */ /* 0x000fe20008000f00 */
[CC--:B------:R-:W-:Y:S01]  /*66d0*/  FMUL.FTZ R56, R137.reuse, R103.reuse ;  /* 0x0000006789387220 */ /* 0x0c0fe20000410000 */
[----:B------:R-:W-:Y:S01]  /*66e0*/  USHF.L.U32 UR43, UR7, 0x4, URZ ;  /* 0x00000004072b7899 */ /* 0x000fe2000800063f */
[----:B------:R-:W-:Y:S01]  /*66f0*/  FMUL.FTZ R58, R137, -R102 ;  /* 0x80000066893a7220 */ /* 0x000fe20000410000 */
[----:B------:R-:W-:Y:S01]  /*6700*/  ISETP.GE.OR P0, PT, R57, c[0x0][0x174], P0 ;  /* 0x00005d0039007a0c */ /* 0x000fe20000706670 */
[C---:B------:R-:W-:Y:S01]  /*6710*/  FMUL.FTZ R59, R139.reuse, R200 ;  /* 0x000000c88b3b7220 */ /* 0x040fe20000410000 */
[----:B------:R-:W-:Y:S01]  /*6720*/  BSSY B0, `(.L_x_3226) ;  /* 0x00001db000007945 */ /* 0x000fe20003800000 */
[C---:B------:R-:W-:Y:S02]  /*6730*/  FFMA.FTZ R58, R139.reuse, -R103, R58 ;  /* 0x800000678b3a7223 */ /* 0x040fe4000001003a */
[----:B------:R-:W-:-:S02]  /*6740*/  FFMA.FTZ R56, R139, R102, -R56 ;  /* 0x000000668b387223 */ /* 0x000fc40000010838 */
[C---:B------:R-:W-:Y:S02]  /*6750*/  FMUL.FTZ R57, R137.reuse, R200 ;  /* 0x000000c889397220 */ /* 0x040fe40000410000 */
[----:B---3--:R-:W-:Y:S02]  /*6760*/  FFMA.FTZ R68, -R137, R184, -R59 ;  /* 0x000000b889447223 */ /* 0x008fe4000001093b */
[C---:B------:R-:W-:Y:S02]  /*6770*/  FMUL.FTZ R59, R141.reuse, -R58 ;  /* 0x8000003a8d3b7220 */ /* 0x040fe40000410000 */
[----:B------:R-:W-:Y:S02]  /*6780*/  FMUL.FTZ R69, R141, -R56 ;  /* 0x800000388d457220 */ /* 0x000fe40000410000 */
[----:B------:R-:W-:Y:S02]  /*6790*/  FFMA.FTZ R57, R139, R184, -R57 ;  /* 0x000000b88b397223 */ /* 0x000fe40000010839 */
[----:B------:R-:W-:-:S02]  /*67a0*/  FADD.FTZ R68, -R183, R68 ;  /* 0x00000044b7447221 */ /* 0x000fc40000010100 */
[C---:B------:R-:W-:Y:S02]  /*67b0*/  FFMA.FTZ R59, R136.reuse, R56, -R59 ;  /* 0x00000038883b7223 */ /* 0x040fe4000001083b */
[----:B------:R-:W-:Y:S02]  /*67c0*/  FFMA.FTZ R69, R136, R58, R69 ;  /* 0x0000003a88457223 */ /* 0x000fe40000010045 */
[----:B------:R-:W-:Y:S02]  /*67d0*/  FADD.FTZ R57, R168, R57 ;  /* 0x00000039a8397221 */ /* 0x000fe40000010000 */
[----:B------:R-:W-:Y:S02]  /*67e0*/  FMUL.FTZ R56, R141, -R68 ;  /* 0x800000448d387220 */ /* 0x000fe40000410000 */
[C---:B------:R-:W-:Y:S02]  /*67f0*/  FMUL.FTZ R72, R116.reuse, -R59 ;  /* 0x8000003b74487220 */ /* 0x040fe40000410000 */
[----:B------:R-:W-:-:S02]  /*6800*/  FMUL.FTZ R70, R116, -R69 ;  /* 0x8000004574467220 */ /* 0x000fc40000410000 */
[----:B------:R-:W-:Y:S02]  /*6810*/  FMUL.FTZ R71, R141, -R57 ;  /* 0x800000398d477220 */ /* 0x000fe40000410000 */
[C---:B------:R-:W-:Y:S02]  /*6820*/  FFMA.FTZ R72, R115.reuse, R69, R72 ;  /* 0x0000004573487223 */ /* 0x040fe40000010048 */
[----:B------:R-:W-:Y:S02]  /*6830*/  FFMA.FTZ R70, R115, R59, -R70 ;  /* 0x0000003b73467223 */ /* 0x000fe40000010846 */
[C---:B------:R-:W-:Y:S02]  /*6840*/  FFMA.FTZ R58, R136.reuse, R57, -R56 ;  /* 0x00000039883a7223 */ /* 0x040fe40000010838 */
[----:B------:R-:W-:Y:S01]  /*6850*/  FFMA.FTZ R68, R136, R68, R71 ;  /* 0x0000004488447223 */ /* 0x000fe20000010047 */
[----:B------:R-:W0:Y:S01]  /*6860*/  LDS.64 R56, [R166.X16+0x6378] ;  /* 0x00637800a6387984 */ /* 0x000e22000000ca00 */
[----:B------:R-:W-:-:S02]  /*6870*/  FMUL.FTZ R59, R118, -R72 ;  /* 0x80000048763b7220 */ /* 0x000fc40000410000 */
[-C--:B------:R-:W-:Y:S02]  /*6880*/  FMUL.FTZ R69, R118, -R70.reuse ;  /* 0x8000004676457220 */ /* 0x080fe40000410000 */
[----:B------:R-:W-:Y:S02]  /*6890*/  FADD.FTZ R68, -R185, R68 ;  /* 0x00000044b9447221 */ /* 0x000fe40000010100 */
[----:B------:R-:W-:Y:S02]  /*68a0*/  FADD.FTZ R58, R169, R58 ;  /* 0x0000003aa93a7221 */ /* 0x000fe40000010000 */
[C---:B------:R-:W-:Y:S02]  /*68b0*/  FFMA.FTZ R70, R117.reuse, R70, -R59 ;  /* 0x0000004675467223 */ /* 0x040fe4000001083b */
[----:B------:R-:W-:Y:S02]  /*68c0*/  FFMA.FTZ R72, R117, R72, R69 ;  /* 0x0000004875487223 */ /* 0x000fe40000010045 */
[----:B------:R-:W-:-:S02]  /*68d0*/  FMUL.FTZ R59, R116, -R68 ;  /* 0x80000044743b7220 */ /* 0x000fc40000410000 */
[----:B------:R-:W-:Y:S02]  /*68e0*/  FMUL.FTZ R69, R116, -R58 ;  /* 0x8000003a74457220 */ /* 0x000fe40000410000 */
[----:B------:R-:W-:Y:S02]  /*68f0*/  FMUL.FTZ R71, R119, -R72 ;  /* 0x8000004877477220 */ /* 0x000fe40000410000 */
[----:B------:R-:W-:Y:S02]  /*6900*/  FFMA.FTZ R59, R115, R58, -R59 ;  /* 0x0000003a733b7223 */ /* 0x000fe4000001083b */
[----:B------:R-:W-:Y:S02]  /*6910*/  FMUL.FTZ R73, R119, -R70 ;  /* 0x8000004677497220 */ /* 0x000fe40000410000 */
[----:B------:R-:W-:Y:S02]  /*6920*/  FFMA.FTZ R69, R115, R68, R69 ;  /* 0x0000004473457223 */ /* 0x000fe40000010045 */
        /* <DEDUP_REMOVED lines=15> */
[C---:B------:R-:W-:Y:S02]  /*6a20*/  FFMA.FTZ R70, R124.reuse, R70, -R59 ;  /* 0x000000467c467223 */ /* 0x040fe4000001083b */
[----:B------:R-:W-:Y:S02]  /*6a30*/  FADD.FTZ R58, R171, R58 ;  /* 0x0000003aab3a7221 */ /* 0x000fe40000010000 */
[----:B------:R-:W-:Y:S02]  /*6a40*/  FMUL.FTZ R59, R119, -R68 ;  /* 0x80000044773b7220 */ /* 0x000fe40000410000 */
[----:B------:R-:W-:-:S02]  /*6a50*/  FFMA.FTZ R72, R124, R72, R69 ;  /* 0x000000487c487223 */ /* 0x000fc40000010045 */
[-C--:B------:R-:W-:Y:S02]  /*6a60*/  FMUL.FTZ R69, R119, -R58.reuse ;  /* 0x8000003a77457220 */ /* 0x080fe40000410000 */
[C---:B------:R-:W-:Y:S02]  /*6a70*/  FFMA.FTZ R59, R120.reuse, R58, -R59 ;  /* 0x0000003a783b7223 */ /* 0x040fe4000001083b */
[----:B------:R-:W-:Y:S02]  /*6a80*/  FFMA.FTZ R69, R120, R68, R69 ;  /* 0x0000004478457223 */ /* 0x000fe40000010045 */
[----:B------:R-:W-:Y:S02]  /*6a90*/  FADD.FTZ R58, R172, R59 ;  /* 0x0000003bac3a7221 */ /* 0x000fe40000010000 */
[C---:B0-----:R-:W-:Y:S02]  /*6aa0*/  FMUL.FTZ R59, R85.reuse, R57 ;  /* 0x00000039553b7220 */ /* 0x041fe40000410000 */
[----:B------:R-:W-:-:S02]  /*6ab0*/  FMUL.FTZ R85, R85, R56 ;  /* 0x0000003855557220 */ /* 0x000fc40000410000 */
[C---:B------:R-:W-:Y:S02]  /*6ac0*/  FMUL.FTZ R71, R125.reuse, -R72 ;  /* 0x800000487d477220 */ /* 0x040fe40000410000 */
[----:B------:R-:W-:Y:S02]  /*6ad0*/  FADD.FTZ R69, -R188, R69 ;  /* 0x00000045bc457221 */ /* 0x000fe40000010100 */
[----:B------:R-:W-:Y:S02]  /*6ae0*/  FMUL.FTZ R73, R125, -R70 ;  /* 0x800000467d497220 */ /* 0x000fe40000410000 */
[C---:B------:R-:W-:Y:S02]  /*6af0*/  FFMA.FTZ R56, R84.reuse, R56, -R59 ;  /* 0x0000003854387223 */ /* 0x040fe4000001083b */
[----:B------:R-:W-:Y:S02]  /*6b00*/  FFMA.FTZ R84, R84, R57, R85 ;  /* 0x0000003954547223 */ /* 0x000fe40000010055 */
[----:B------:R-:W-:-:S02]  /*6b10*/  FFMA.FTZ R71, R126, R70, -R71 ;  /* 0x000000467e477223 */ /* 0x000fc40000010847 */
[----:B------:R-:W-:Y:S02]  /*6b20*/  FMUL.FTZ R68, R122, -R69 ;  /* 0x800000457a447220 */ /* 0x000fe40000410000 */
[----:B------:R-:W-:Y:S02]  /*6b30*/  FFMA.FTZ R73, R126, R72, R73 ;  /* 0x000000487e497223 */ /* 0x000fe40000010049 */
[----:B------:R-:W-:Y:S02]  /*6b40*/  FADD.FTZ R205, R205, R56 ;  /* 0x00000038cdcd7221 */ /* 0x000fe40000010000 */
[----:B------:R-:W-:Y:S02]  /*6b50*/  FADD.FTZ R203, R203, R84 ;  /* 0x00000054cbcb7221 */ /* 0x000fe40000010000 */
[-C--:B------:R-:W-:Y:S02]  /*6b60*/  FMUL.FTZ R70, R122, -R58.reuse ;  /* 0x8000003a7a467220 */ /* 0x080fe40000410000 */
[----:B------:R-:W-:-:S02]  /*6b70*/  FFMA.FTZ R68, R121, R58, -R68 ;  /* 0x0000003a79447223 */ /* 0x000fc40000010844 */
[C---:B------:R-:W-:Y:S02]  /*6b80*/  FMUL.FTZ R59, R127.reuse, -R71 ;  /* 0x800000477f3b7220 */ /* 0x040fe40000410000 */
[----:B------:R-:W-:Y:S02]  /*6b90*/  FMUL.FTZ R58, R127, -R73 ;  /* 0x800000497f3a7220 */ /* 0x000fe40000410000 */
[C---:B------:R-:W-:Y:S02]  /*6ba0*/  FMUL.FTZ R57, R142.reuse, R205 ;  /* 0x000000cd8e397220 */ /* 0x040fe40000410000 */
[----:B------:R-:W-:Y:S02]  /*6bb0*/  FMUL.FTZ R56, R142, R203 ;  /* 0x000000cb8e387220 */ /* 0x000fe40000410000 */
[C---:B------:R-:W-:Y:S02]  /*6bc0*/  FFMA.FTZ R59, R128.reuse, R73, R59 ;  /* 0x00000049803b7223 */ /* 0x040fe4000001003b */
[----:B------:R-:W-:-:S02]  /*6bd0*/  FFMA.FTZ R58, R128, R71, -R58 ;  /* 0x00000047803a7223 */ /* 0x000fc4000001083a */
[C---:B------:R-:W-:Y:S02]  /*6be0*/  FFMA.FTZ R232, R140.reuse, R203, R57 ;  /* 0x000000cb8ce87223 */ /* 0x040fe40000010039 */
[----:B------:R-:W-:Y:S02]  /*6bf0*/  FFMA.FTZ R56, R140, R205, -R56 ;  /* 0x000000cd8c387223 */ /* 0x000fe40000010838 */
[----:B------:R-:W-:Y:S02]  /*6c00*/  FFMA.FTZ R70, R121, R69, R70 ;  /* 0x0000004579467223 */ /* 0x000fe40000010046 */
[C---:B------:R-:W-:Y:S02]  /*6c10*/  FMUL.FTZ R57, R129.reuse, -R59 ;  /* 0x8000003b81397220 */ /* 0x040fe40000410000 */
[----:B------:R-:W-:Y:S02]  /*6c20*/  FMUL.FTZ R69, R129, -R58 ;  /* 0x8000003a81457220 */ /* 0x000fe40000410000 */
[----:B------:R-:W-:-:S02]  /*6c30*/  FADD.FTZ R232, R199, R232 ;  /* 0x000000e8c7e87221 */ /* 0x000fc40000010000 */
[----:B------:R-:W-:Y:S02]  /*6c40*/  FADD.FTZ R234, R201, R56 ;  /* 0x00000038c9ea7221 */ /* 0x000fe40000010000 */
[C---:B------:R-:W-:Y:S02]  /*6c50*/  FFMA.FTZ R58, R130.reuse, R58, -R57 ;  /* 0x0000003a823a7223 */ /* 0x040fe40000010839 */
        /* <DEDUP_REMOVED lines=11> */
[CC--:B------:R-:W-:Y:S02]  /*6d10*/  FMUL.FTZ R57, R143.reuse, R207.reuse ;  /* 0x000000cf8f397220 */ /* 0x0c0fe40000410000 */
[-C--:B------:R-:W-:Y:S02]  /*6d20*/  FMUL.FTZ R56, R143, R202.reuse ;  /* 0x000000ca8f387220 */ /* 0x080fe40000410000 */
[C---:B------:R-:W-:Y:S02]  /*6d30*/  FFMA.FTZ R59, R135.reuse, R202, R57 ;  /* 0x000000ca873b7223 */ /* 0x040fe40000010039 */
[----:B------:R-:W-:Y:S02]  /*6d40*/  FFMA.FTZ R57, R135, R207, -R56 ;  /* 0x000000cf87397223 */ /* 0x000fe40000010838 */
[----:B------:R-:W-:-:S02]  /*6d50*/  FMUL.FTZ R71, R123, -R68 ;  /* 0x800000447b477220 */ /* 0x000fc40000410000 */
[----:B------:R-:W-:Y:S02]  /*6d60*/  FADD.FTZ R204, R204, R57 ;  /* 0x00000039cccc7221 */ /* 0x000fe40000010000 */
[----:B------:R-:W-:Y:S02]  /*6d70*/  FADD.FTZ R206, R206, R59 ;  /* 0x0000003bcece7221 */ /* 0x000fe40000010000 */
[----:B------:R-:W-:Y:S02]  /*6d80*/  FMUL.FTZ R57, R132, R204 ;  /* 0x000000cc84397220 */ /* 0x000fe40000410000 */
[----:B------:R-:W-:Y:S02]  /*6d90*/  FFMA.FTZ R71, R124, R70, R71 ;  /* 0x000000467c477223 */ /* 0x000fe40000010047 */
[----:B------:R-:W-:Y:S02]  /*6da0*/  FMUL.FTZ R56, R132, R206 ;  /* 0x000000ce84387220 */ /* 0x000fe40000410000 */
[----:B------:R-:W-:-:S02]  /*6db0*/  FMUL.FTZ R70, R138, -R58 ;  /* 0x8000003a8a467220 */ /* 0x000fc40000410000 */
[----:B------:R-:W-:Y:S02]  /*6dc0*/  FMUL.FTZ R68, R138, -R72 ;  /* 0x800000488a447220 */ /* 0x000fe40000410000 */
[C---:B------:R-:W-:Y:S02]  /*6dd0*/  FFMA.FTZ R57, R133.reuse, R206, R57 ;  /* 0x000000ce85397223 */ /* 0x040fe40000010039 */
[----:B------:R-:W-:Y:S02]  /*6de0*/  FADD.FTZ R71, -R190, R71 ;  /* 0x00000047be477221 */ /* 0x000fe40000010100 */
[----:B------:R-:W-:Y:S02]  /*6df0*/  FFMA.FTZ R56, R133, R204, -R56 ;  /* 0x000000cc85387223 */ /* 0x000fe40000010838 */
[C---:B------:R-:W-:Y:S02]  /*6e00*/  FFMA.FTZ R72, R131.reuse, R72, R70 ;  /* 0x0000004883487223 */ /* 0x040fe40000010046 */
[----:B------:R-:W-:-:S02]  /*6e10*/  FFMA.FTZ R73, R131, R58, -R68 ;  /* 0x0000003a83497223 */ /* 0x000fc40000010844 */
[----:B------:R-:W-:Y:S02]  /*6e20*/  FADD.FTZ R199, R208, R57 ;  /* 0x00000039d0c77221 */ /* 0x000fe40000010000 */
[----:B------:R-:W-:Y:S02]  /*6e30*/  FADD.FTZ R69, R174, R69 ;  /* 0x00000045ae457221 */ /* 0x000fe40000010000 */
[----:B------:R-:W-:Y:S02]  /*6e40*/  FMUL.FTZ R58, R125, -R71 ;  /* 0x800000477d3a7220 */ /* 0x000fe40000410000 */
[----:B------:R-:W-:Y:S02]  /*6e50*/  FADD.FTZ R209, R209, R56 ;  /* 0x00000038d1d17221 */ /* 0x000fe40000010000 */
[----:B------:R-:W-:Y:S02]  /*6e60*/  FMUL.FTZ R74, R132, -R72 ;  /* 0x80000048844a7220 */ /* 0x000fe40000410000 */
[----:B------:R-:W-:-:S02]  /*6e70*/  FMUL.FTZ R56, R138, R199 ;  /* 0x000000c78a387220 */ /* 0x000fc40000410000 */
[----:B------:R-:W-:Y:S02]  /*6e80*/  FFMA.FTZ R68, R126, R69, -R58 ;  /* 0x000000457e447223 */ /* 0x000fe4000001083a */
[----:B------:R-:W-:Y:S02]  /*6e90*/  FMUL.FTZ R57, R132, -R73 ;  /* 0x8000004984397220 */ /* 0x000fe40000410000 */
[----:B------:R-:W-:Y:S02]  /*6ea0*/  FMUL.FTZ R59, R125, -R69 ;  /* 0x800000457d3b7220 */ /* 0x000fe40000410000 */
[----:B------:R-:W-:Y:S02]  /*6eb0*/  FMUL.FTZ R58, R138, R209 ;  /* 0x000000d18a3a7220 */ /* 0x000fe40000410000 */
[----:B------:R-:W-:Y:S02]  /*6ec0*/  FFMA.FTZ R74, R133, R73, -R74 ;  /* 0x00000049854a7223 */ /* 0x000fe4000001084a */
[----:B------:R-:W-:-:S02]  /*6ed0*/  FFMA.FTZ R56, R131, R209, -R56 ;  /* 0x000000d183387223 */ /* 0x000fc40000010838 */
[----:B------:R-:W-:Y:S02]  /*6ee0*/  FFMA.FTZ R72, R133, R72, R57 ;  /* 0x0000004885487223 */ /* 0x000fe40000010039 */
[----:B------:R-:W-:Y:S02]  /*6ef0*/  FFMA.FTZ R70, R126, R71, R59 ;  /* 0x000000477e467223 */ /* 0x000fe4000001003b */
[----:B------:R-:W-:Y:S02]  /*6f00*/  FFMA.FTZ R57, R131, R199, R58 ;  /* 0x000000c783397223 */ /* 0x000fe4000001003a */
[----:B------:R-:W-:Y:S02]  /*6f10*/  FMUL.FTZ R59, R143, -R74 ;  /* 0x8000004a8f3b7220 */ /* 0x000fe40000410000 */
[----:B------:R-:W-:Y:S02]  /*6f20*/  FADD.FTZ R208, R211, R56 ;  /* 0x00000038d3d07221 */ /* 0x000fe40000010000 */
[----:B------:R-:W-:-:S02]  /*6f30*/  FMUL.FTZ R58, R143, -R72 ;  /* 0x800000488f3a7220 */ /* 0x000fc40000410000 */
[----:B------:R-:W-:Y:S02]  /*6f40*/  FADD.FTZ R210, R210, R57 ;  /* 0x00000039d2d27221 */ /* 0x000fe40000010000 */
[----:B------:R-:W-:Y:S02]  /*6f50*/  FFMA.FTZ R72, R135, R72, R59 ;  /* 0x0000004887487223 */ /* 0x000fe4000001003b */
[C---:B------:R-:W-:Y:S02]  /*6f60*/  FMUL.FTZ R59, R129.reuse, R208 ;  /* 0x000000d0813b7220 */ /* 0x040fe40000410000 */
[-C--:B------:R-:W-:Y:S02]  /*6f70*/  FMUL.FTZ R57, R129, R210.reuse ;  /* 0x000000d281397220 */ /* 0x080fe40000410000 */
[----:B------:R-:W-:Y:S02]  /*6f80*/  FFMA.FTZ R59, R130, R210, R59 ;  /* 0x000000d2823b7223 */ /* 0x000fe4000001003b */
[----:B------:R-:W-:-:S02]  /*6f90*/  FADD.FTZ R70, -R191, R70 ;  /* 0x00000046bf467221 */ /* 0x000fc40000010100 */
[----:B------:R-:W-:Y:S02]  /*6fa0*/  FFMA.FTZ R56, R130, R208, -R57 ;  /* 0x000000d082387223 */ /* 0x000fe40000010839 */
[----:B------:R-:W-:Y:S02]  /*6fb0*/  FADD.FTZ R68, R175, R68 ;  /* 0x00000044af447221 */ /* 0x000fe40000010000 */
[----:B------:R-:W-:Y:S02]  /*6fc0*/  FADD.FTZ R201, R218, R59 ;  /* 0x0000003bdac97221 */ /* 0x000fe40000010000 */
[----:B------:R-:W-:Y:S02]  /*6fd0*/  FMUL.FTZ R57, R127, -R70 ;  /* 0x800000467f397220 */ /* 0x000fe40000410000 */
[----:B------:R-:W-:Y:S02]  /*6fe0*/  FADD.FTZ R219, R219, R56 ;  /* 0x00000038dbdb7221 */ /* 0x000fe40000010000 */
[----:B------:R-:W-:-:S02]  /*6ff0*/  FMUL.FTZ R69, R127, -R68 ;  /* 0x800000447f457220 */ /* 0x000fc40000410000 */
[----:B------:R-:W-:Y:S02]  /*7000*/  FFMA.FTZ R58, R135, R74, -R58 ;  /* 0x0000004a873a7223 */ /* 0x000fe4000001083a */
[----:B------:R-:W-:Y:S02]  /*7010*/  FMUL.FTZ R56, R127, R201 ;  /* 0x000000c97f387220 */ /* 0x000fe40000410000 */
[----:B------:R-:W-:Y:S02]  /*7020*/  FMUL.FTZ R71, R111, -R72 ;  /* 0x800000486f477220 */ /* 0x000fe40000410000 */
[C---:B------:R-:W-:Y:S02]  /*7030*/  FFMA.FTZ R59, R128.reuse, R68, -R57 ;  /* 0x00000044803b7223 */ /* 0x040fe40000010839 */
[----:B------:R-:W-:Y:S02]  /*7040*/  FMUL.FTZ R57, R127, R219 ;  /* 0x000000db7f397220 */ /* 0x000fe40000410000 */
[----:B------:R-:W-:-:S02]  /*7050*/  FFMA.FTZ R73, R128, R70, R69 ;  /* 0x0000004680497223 */ /* 0x000fc40000010045 */
[-C--:B------:R-:W-:Y:S02]  /*7060*/  FMUL.FTZ R69, R111, -R58.reuse ;  /* 0x8000003a6f457220 */ /* 0x080fe40000410000 */
[----:B------:R-:W-:Y:S02]  /*7070*/  FFMA.FTZ R56, R128, R219, -R56 ;  /* 0x000000db80387223 */ /* 0x000fe40000010838 */
[----:B------:R-:W-:Y:S02]  /*7080*/  FFMA.FTZ R71, R134, R58, -R71 ;  /* 0x0000003a86477223 */ /* 0x000fe40000010847 */
[----:B------:R-:W-:Y:S02]  /*7090*/  FADD.FTZ R58, R176, R59 ;  /* 0x0000003bb03a7221 */ /* 0x000fe40000010000 */
[----:B------:R-:W-:Y:S02]  /*70a0*/  FFMA.FTZ R57, R128, R201, R57 ;  /* 0x000000c980397223 */ /* 0x000fe40000010039 */
[----:B------:R-:W-:-:S02]  /*70b0*/  FADD.FTZ R218, R217, R56 ;  /* 0x00000038d9da7221 */ /* 0x000fc40000010000 */
[----:B------:R-:W-:Y:S02]  /*70c0*/  FADD.FTZ R73, -R192, R73 ;  /* 0x00000049c0497221 */ /* 0x000fe40000010100 */
[----:B------:R-:W-:Y:S02]  /*70d0*/  FMUL.FTZ R68, R129, -R58 ;  /* 0x8000003a81447220 */ /* 0x000fe40000410000 */
[----:B------:R-:W-:Y:S02]  /*70e0*/  FADD.FTZ R216, R216, R57 ;  /* 0x00000039d8d87221 */ /* 0x000fe40000010000 */
[----:B------:R-:W-:Y:S02]  /*70f0*/  FMUL.FTZ R59, R125, R218 ;  /* 0x000000da7d3b7220 */ /* 0x000fe40000410000 */
[-C--:B------:R-:W-:Y:S02]  /*7100*/  FMUL.FTZ R75, R129, -R73.reuse ;  /* 0x80000049814b7220 */ /* 0x080fe40000410000 */
[----:B------:R-:W-:-:S02]  /*7110*/  FFMA.FTZ R68, R130, R73, R68 ;  /* 0x0000004982447223 */ /* 0x000fc40000010044 */
[-C--:B------:R-:W-:Y:S02]  /*7120*/  FMUL.FTZ R57, R125, R216.reuse ;  /* 0x000000d87d397220 */ /* 0x080fe40000410000 */
[----:B------:R-:W-:Y:S02]  /*7130*/  FFMA.FTZ R59, R126, R216, R59 ;  /* 0x000000d87e3b7223 */ /* 0x000fe4000001003b */
[----:B------:R-:W-:Y:S02]  /*7140*/  FFMA.FTZ R58, R130, R58, -R75 ;  /* 0x0000003a823a7223 */ /* 0x000fe4000001084b */
[----:B------:R-:W-:Y:S02]  /*7150*/  FADD.FTZ R68, -R193, R68 ;  /* 0x00000044c1447221 */ /* 0x000fe40000010100 */
[----:B------:R-:W-:Y:S02]  /*7160*/  FFMA.FTZ R56, R126, R218, -R57 ;  /* 0x000000da7e387223 */ /* 0x000fe40000010839 */
[----:B------:R-:W-:-:S02]  /*7170*/  FADD.FTZ R211, R220, R59 ;  /* 0x0000003bdcd37221 */ /* 0x000fc40000010000 */
[----:B------:R-:W-:Y:S02]  /*7180*/  FADD.FTZ R58, R177, R58 ;  /* 0x0000003ab13a7221 */ /* 0x000fe40000010000 */
[C---:B------:R-:W-:Y:S02]  /*7190*/  FMUL.FTZ R59, R138.reuse, -R68 ;  /* 0x800000448a3b7220 */ /* 0x040fe40000410000 */
[----:B------:R-:W-:Y:S02]  /*71a0*/  FADD.FTZ R221, R221, R56 ;  /* 0x00000038dddd7221 */ /* 0x000fe40000010000 */
        /* <DEDUP_REMOVED lines=21> */
[----:B------:R-:W-:Y:S02]  /*7300*/  FMUL.FTZ R59, R143, -R68 ;  /* 0x800000448f3b7220 */ /* 0x000fe40000410000 */
[----:B------:R-:W-:Y:S02]  /*7310*/  FADD.FTZ R229, R229, R56 ;  /* 0x00000038e5e57221 */ /* 0x000fe40000010000 */
        /* <DEDUP_REMOVED lines=28> */
[----:B------:R-:W-:Y:S02]  /*74e0*/  FFMA.FTZ R77, R140, R73, -R68 ;  /* 0x000000498c4d7223 */ /* 0x000fe40000010844 */
[C---:B------:R-:W-:Y:S02]  /*74f0*/  FMUL.FTZ R68, R116.reuse, R225 ;  /* 0x000000e174447220 */ /* 0x040fe40000410000 */
[----:B------:R-:W-:-:S02]  /*7500*/  FMUL.FTZ R70, R116, R231 ;  /* 0x000000e774467220 */ /* 0x000fc40000410000 */
[----:B------:R-:W-:Y:S02]  /*7510*/  FFMA.FTZ R69, R134, R72, R69 ;  /* 0x0000004886457223 */ /* 0x000fe40000010045 */
[C---:B------:R-:W-:Y:S01]  /*7520*/  FMUL.FTZ R72, R142.reuse, -R73 ;  /* 0x800000498e487220 */ /* 0x040fe20000410000 */
[----:B------:R-:W0:Y:S01]  /*7530*/  @!P0 LDS.128 R56, [UR43+0x8b80] ;  /* 0x008b802bff388984 */ /* 0x000e220008000c00 */
[----:B------:R-:W-:Y:S01]  /*7540*/  FFMA.FTZ R68, R115, R231, -R68 ;  /* 0x000000e773447223 */ /* 0x000fe20000010844 */
[----:B------:R-:W-:Y:S01]  /*7550*/  ISETP.GT.U32.AND P0, PT, R99, 0x1f, PT ;  /* 0x0000001f6300780c */ /* 0x000fe20003f04070 */
[----:B------:R-:W-:Y:S02]  /*7560*/  FFMA.FTZ R73, R115, R225, R70 ;  /* 0x000000e173497223 */ /* 0x000fe40000010046 */
[----:B------:R-:W-:Y:S02]  /*7570*/  FMUL.FTZ R70, R142, -R69 ;  /* 0x800000458e467220 */ /* 0x000fe40000410000 */
[----:B------:R-:W-:-:S02]  /*7580*/  FFMA.FTZ R75, R140, R75, R72 ;  /* 0x0000004b8c4b7223 */ /* 0x000fc40000010048 */
[----:B------:R-:W-:Y:S02]  /*7590*/  FADD.FTZ R230, R223, R68 ;  /* 0x00000044dfe67221 */ /* 0x000fe40000010000 */
[----:B------:R-:W-:Y:S02]  /*75a0*/  FADD.FTZ R222, R222, R73 ;  /* 0x00000049dede7221 */ /* 0x000fe40000010000 */
[-C--:B------:R-:W-:Y:S02]  /*75b0*/  FMUL.FTZ R72, R142, -R71.reuse ;  /* 0x800000478e487220 */ /* 0x080fe40000410000 */
[----:B------:R-:W-:Y:S02]  /*75c0*/  FFMA.FTZ R68, R140, R71, -R70 ;  /* 0x000000478c447223 */ /* 0x000fe40000010846 */
[----:B------:R-:W-:Y:S02]  /*75d0*/  FADD.FTZ R71, -R198, R75 ;  /* 0x0000004bc6477221 */ /* 0x000fe40000010100 */
[----:B------:R-:W-:-:S02]  /*75e0*/  FMUL.FTZ R75, R141, R230 ;  /* 0x000000e68d4b7220 */ /* 0x000fc40000410000 */
[-C--:B------:R-:W-:Y:S02]  /*75f0*/  FMUL.FTZ R73, R141, R222.reuse ;  /* 0x000000de8d497220 */ /* 0x080fe40000410000 */
[----:B------:R-:W-:Y:S02]  /*7600*/  FFMA.FTZ R69, R140, R69, R72 ;  /* 0x000000458c457223 */ /* 0x000fe40000010048 */
[C---:B------:R-:W-:Y:S02]  /*7610*/  FFMA.FTZ R75, R136.reuse, R222, R75 ;  /* 0x000000de884b7223 */ /* 0x040fe4000001004b */
[----:B------:R-:W-:Y:S02]  /*7620*/  FFMA.FTZ R72, R136, R230, -R73 ;  /* 0x000000e688487223 */ /* 0x000fe40000010849 */
[----:B------:R-:W-:Y:S02]  /*7630*/  FADD.FTZ R214, R214, R75 ;  /* 0x0000004bd6d67221 */ /* 0x000fe40000010000 */
[----:B------:R-:W-:-:S02]  /*7640*/  FADD.FTZ R215, R215, R72 ;  /* 0x00000048d7d77221 */ /* 0x000fc40000010000 */
[----:B------:R-:W-:Y:S02]  /*7650*/  FADD.FTZ R70, R182, R77 ;  /* 0x0000004db6467221 */ /* 0x000fe40000010000 */
[CC--:B------:R-:W-:Y:S02]  /*7660*/  FMUL.FTZ R72, R137.reuse, R214.reuse ;  /* 0x000000d689487220 */ /* 0x0c0fe40000410000 */
        /* <DEDUP_REMOVED lines=47> */
.L_x_3326:
[----:B------:R-:W-:Y:S05]  /*7960*/  BRA.DIV ~URZ, `(.L_x_3229) ;  /* 0x00006f527f007947 */ /* 0x000fea000b800000 */
[----:B------:R2:W3:Y:S04]  /*7970*/  SHFL.DOWN PT, R71, R78, 0x1, 0x1f ;  /* 0x08201f004e477f89 */ /* 0x0004e800000e0000 */
[----:B------:R2:W4:Y:S04]  /*7980*/  SHFL.DOWN PT, R72, R76, 0x1, 0x1f ;  /* 0x08201f004c487f89 */ /* 0x00052800000e0000 */
[----:B------:R2:W0:Y:S02]  /*7990*/  SHFL.DOWN PT, R68, R73, 0x1, 0x1f ;  /* 0x08201f0049447f89 */ /* 0x00042400000e0000 */
.L_x_3327:
        /* <DEDUP_REMOVED lines=15> */
.L_x_3231:
[----:B------:R-:W-:Y:S05]  /*7a90*/  BSYNC B1 ;  /* 0x0000000000017941 */ /* 0x000fea0003800000 */
.L_x_3230:
[----:B------:R-:W-:Y:S05]  /*7aa0*/  BRA.DIV ~URZ, `(.L_x_3232) ;  /* 0x00006f727f007947 */ /* 0x000fea000b800000 */
[----:B-1----:R1:W2:Y:S04]  /*7ab0*/  SHFL.DOWN PT, R70, R77, 0x2, 0x1f ;  /* 0x08401f004d467f89 */ /* 0x0022a800000e0000 */
[----:B---3--:R1:W3:Y:S04]  /*7ac0*/  SHFL.DOWN PT, R71, R78, 0x2, 0x1f ;  /* 0x08401f004e477f89 */ /* 0x0082e800000e0000 */
[----:B----4-:R1:W4:Y:S04]  /*7ad0*/  SHFL.DOWN PT, R72, R76, 0x2, 0x1f ;  /* 0x08401f004c487f89 */ /* 0x01032800000e0000 */
[----:B0-----:R1:W0:Y:S02]  /*7ae0*/  SHFL.DOWN PT, R68, R73, 0x2, 0x1f ;  /* 0x08401f0049447f89 */ /* 0x00122400000e0000 */
.L_x_3328:
        /* <DEDUP_REMOVED lines=15> */
.L_x_3234:
[----:B------:R-:W-:Y:S05]  /*7be0*/  BSYNC B1 ;  /* 0x0000000000017941 */ /* 0x000fea0003800000 */
.L_x_3233:
[----:B------:R-:W-:Y:S05]  /*7bf0*/  BRA.DIV ~URZ, `(.L_x_3235) ;  /* 0x00006ff27f007947 */ /* 0x000fea000b800000 */
[----:B--2---:R2:W1:Y:S02]  /*7c00*/  SHFL.DOWN PT, R70, R77, 0x4, 0x1f ;  /* 0x08801f004d467f89 */ /* 0x00446400000e0000 */
.L_x_3329:
[----:B------:R-:W-:Y:S05]  /*7c10*/  BRA.DIV ~URZ, `(.L_x_3236) ;  /* 0x000070527f007947 */ /* 0x000fea000b800000 */
[----:B---3--:R3:W2:Y:S04]  /*7c20*/  SHFL.DOWN PT, R71, R78, 0x4, 0x1f ;  /* 0x08801f004e477f89 */ /* 0x0086a800000e0000 */
[----:B----4-:R3:W4:Y:S04]  /*7c30*/  SHFL.DOWN PT, R72, R76, 0x4, 0x1f ;  /* 0x08801f004c487f89 */ /* 0x01072800000e0000 */
[----:B0-----:R3:W0:Y:S02]  /*7c40*/  SHFL.DOWN PT, R68, R73, 0x4, 0x1f ;  /* 0x08801f0049447f89 */ /* 0x00162400000e0000 */
.L_x_3330:
        /* <DEDUP_REMOVED lines=15> */
.L_x_3238:
[----:B------:R-:W-:Y:S05]  /*7d40*/  BSYNC B1 ;  /* 0x0000000000017941 */ /* 0x000fea0003800000 */
.L_x_3237:
[----:B------:R-:W-:Y:S05]  /*7d50*/  BRA.DIV ~URZ, `(.L_x_3239) ;  /* 0x000070727f007947 */ /* 0x000fea000b800000 */
[----:B-1----:R1:W3:Y:S04]  /*7d60*/  SHFL.DOWN PT, R70, R77, 0x8, 0x1f ;  /* 0x09001f004d467f89 */ /* 0x0022e800000e0000 */
[----:B--2---:R1:W2:Y:S04]  /*7d70*/  SHFL.DOWN PT, R71, R78, 0x8, 0x1f ;  /* 0x09001f004e477f89 */ /* 0x0042a800000e0000 */
[----:B----4-:R1:W4:Y:S04]  /*7d80*/  SHFL.DOWN PT, R72, R76, 0x8, 0x1f ;  /* 0x09001f004c487f89 */ /* 0x01032800000e0000 */
[----:B0-----:R1:W0:Y:S02]  /*7d90*/  SHFL.DOWN PT, R68, R73, 0x8, 0x1f ;  /* 0x09001f0049447f89 */ /* 0x00122400000e0000 */
.L_x_3331:
        /* <DEDUP_REMOVED lines=15> */
.L_x_3241:
[----:B------:R-:W-:Y:S05]  /*7e90*/  BSYNC B1 ;  /* 0x0000000000017941 */ /* 0x000fea0003800000 */
.L_x_3240:
[----:B------:R-:W-:Y:S05]  /*7ea0*/  BRA.DIV ~URZ, `(.L_x_3242) ;  /* 0x000070f27f007947 */ /* 0x000fea000b800000 */
[----:B---3--:R3:W1:Y:S02]  /*7eb0*/  SHFL.DOWN PT, R70, R77, 0x10, 0x1f ;  /* 0x0a001f004d467f89 */ /* 0x00866400000e0000 */
.L_x_3332:
[----:B------:R-:W-:Y:S05]  /*7ec0*/  BRA.DIV ~URZ, `(.L_x_3243) ;  /* 0x000071527f007947 */ /* 0x000fea000b800000 */
[----:B--2---:R2:W3:Y:S04]  /*7ed0*/  SHFL.DOWN PT, R71, R78, 0x10, 0x1f ;  /* 0x0a001f004e477f89 */ /* 0x0044e800000e0000 */
[----:B----4-:R2:W4:Y:S04]  /*7ee0*/  SHFL.DOWN PT, R72, R76, 0x10, 0x1f ;  /* 0x0a001f004c487f89 */ /* 0x01052800000e0000 */
[----:B0-----:R2:W0:Y:S02]  /*7ef0*/  SHFL.DOWN PT, R68, R73, 0x10, 0x1f ;  /* 0x0a001f0049447f89 */ /* 0x00142400000e0000 */
.L_x_3333:
        /* <DEDUP_REMOVED lines=13> */
.L_x_3245:
[----:B------:R-:W-:Y:S05]  /*7fd0*/  BSYNC B1 ;  /* 0x0000000000017941 */ /* 0x000fea0003800000 */
.L_x_3244:
        /* <DEDUP_REMOVED lines=20> */
.L_x_3334:
[----:B-1-3--:R1:W3:Y:S01]  /*8120*/  LDS.128 R84, [R223+0x6db0] ;  /* 0x006db000df547984 */ /* 0x00a2e20000000c00 */
[----:B------:R-:W-:Y:S01]  /*8130*/  ISETP.NE.AND P0, PT, R99, 0x1f, PT ;  /* 0x0000001f6300780c */ /* 0x000fe20003f05270 */
[----:B------:R-:W-:Y:S01]  /*8140*/  BSSY B1, `(.L_x_3247) ;  /* 0x0000011000017945 */ /* 0x000fe20003800000 */
[----:B--2-4-:R-:W-:Y:S01]  /*8150*/  MOV R76, R79 ;  /* 0x0000004f004c7202 */ /* 0x014fe20000000f00 */
[----:B------:R1:W2:Y:S01]  /*8160*/  LDS.128 R80, [R223+0x6da0] ;  /* 0x006da000df507984 */ /* 0x0002a20000000c00 */
[----:B0-----:R-:W-:Y:S02]  /*8170*/  MOV R77, R245 ;  /* 0x000000f5004d7202 */ /* 0x001fe40000000f00 */
[----:B------:R-:W-:-:S02]  /*8180*/  MOV R78, R246 ;  /* 0x000000f6004e7202 */ /* 0x000fc40000000f00 */
[----:B------:R-:W-:-:S05]  /*8190*/  MOV R79, R69 ;  /* 0x00000045004f7202 */ /* 0x000fca0000000f00 */
[----:B------:R-:W-:Y:S05]  /*81a0*/  @!P0 BRA `(.L_x_3248) ;  /* 0x000000a000008947 */ /* 0x000fea0003800000 */
[CC--:B-1----:R-:W-:Y:S02]  /*81b0*/  FMUL.FTZ R56, R79.reuse, R243.reuse ;  /* 0x000000f34f387220 */ /* 0x0c2fe40000410000 */
[C---:B------:R-:W-:Y:S02]  /*81c0*/  FMUL.FTZ R58, R78.reuse, R243 ;  /* 0x000000f34e3a7220 */ /* 0x040fe40000410000 */
[-C--:B------:R-:W-:Y:S02]  /*81d0*/  FFMA.FTZ R78, R78, R241.reuse, -R56 ;  /* 0x000000f14e4e7223 */ /* 0x080fe40000010838 */
[----:B------:R-:W-:Y:S02]  /*81e0*/  FFMA.FTZ R79, R79, R241, R58 ;  /* 0x000000f14f4f7223 */ /* 0x000fe4000001003a */
[-C--:B------:R-:W-:Y:S02]  /*81f0*/  FMUL.FTZ R56, R77, R243.reuse ;  /* 0x000000f34d387220 */ /* 0x080fe40000410000 */
[----:B------:R-:W-:-:S02]  /*8200*/  FMUL.FTZ R58, R76, R243 ;  /* 0x000000f34c3a7220 */ /* 0x000fc40000410000 */
[-C--:B------:R-:W-:Y:S02]  /*8210*/  FFMA.FTZ R76, R76, R241.reuse, -R56 ;  /* 0x000000f14c4c7223 */ /* 0x080fe40000010838 */
[----:B------:R-:W-:Y:S02]  /*8220*/  FFMA.FTZ R77, R77, R241, R58 ;  /* 0x000000f14d4d7223 */ /* 0x000fe4000001003a */
[----:B------:R-:W-:Y:S02]  /*8230*/  FADD.FTZ R78, R78, R239 ;  /* 0x000000ef4e4e7221 */ /* 0x000fe40000010000 */
[----:B------:R-:W-:Y:S02]  /*8240*/  FADD.FTZ R79, R79, R244 ;  /* 0x000000f44f4f7221 */ /* 0x000fe40000010000 */
.L_x_3248:
[----:B-1----:R-:W-:Y:S05]  /*8250*/  BSYNC B1 ;  /* 0x0000000000017941 */ /* 0x002fea0003800000 */
.L_x_3247:
[----:B------:R-:W0:Y:S01]  /*8260*/  LDS.128 R68, [R223+0x6d90] ;  /* 0x006d9000df447984 */ /* 0x000e220000000c00 */
[C---:B---3--:R-:W-:Y:S02]  /*8270*/  FMUL.FTZ R59, R85.reuse, R79 ;  /* 0x0000004f553b7220 */ /* 0x048fe40000410000 */
        /* <DEDUP_REMOVED lines=37> */
.L_x_3227:
[----:B0-----:R-:W-:Y:S05]  /*84d0*/  BSYNC B0 ;  /* 0x0000000000007941 */ /* 0x001fea0003800000 */
.L_x_3226:
[----:B------:R-:W-:Y:S01]  /*84e0*/  WARPSYNC 0xffffffff ;  /* 0xffffffff00007948 */ /* 0x000fe20003800000 */
[----:B------:R-:W-:Y:S01]  /*84f0*/  BAR.SYNC.DEFER_BLOCKING 0x0 ;  /* 0x0000000000007b1d */ /* 0x000fe20000010000 */
[----:B-1----:R-:W-:Y:S01]  /*8500*/  FFMA.FTZ R73, R16, R205, RZ ;  /* 0x000000cd10497223 */ /* 0x002fe200000100ff */
[----:B------:R-:W-:Y:S01]  /*8510*/  HADD2.F32 R72, -RZ, R61.H0_H0 ;  /* 0x2000003dff487230 */ /* 0x000fe20000004100 */
[----:B------:R-:W-:Y:S01]  /*8520*/  ISETP.NE.AND P0, PT, R99, RZ, PT ;  /* 0x000000ff6300720c */ /* 0x000fe20003f05270 */
[----:B------:R-:W-:Y:S01]  /*8530*/  HADD2.F32 R82, -RZ, R64.H0_H0 ;  /* 0x20000040ff527230 */ /* 0x000fe20000004100 */
[----:B------:R-:W-:Y:S01]  /*8540*/  FFMA.FTZ R73, R15, R234, R73 ;  /* 0x000000ea0f497223 */ /* 0x000fe20000010049 */
[----:B------:R-:W-:Y:S01]  /*8550*/  ULEA UR28, UR21, 0xfffff800, 0xb ;  /* 0xfffff800151c7891 */ /* 0x000fe2000f8e583f */
[----:B------:R-:W-:Y:S01]  /*8560*/  FMUL.FTZ R77, R72, R93 ;  /* 0x0000005d484d7220 */ /* 0x000fe20000410000 */
[----:B------:R-:W-:Y:S01]  /*8570*/  ULDC UR29, c[0x0][0x168] ;  /* 0x00005a00001d7ab9 */ /* 0x000fe20000000800 */
[----:B------:R-:W-:Y:S01]  /*8580*/  FFMA.FTZ R75, R14, R207, R73 ;  /* 0x000000cf0e4b7223 */ /* 0x000fe20000010049 */
[----:B------:R-:W-:Y:S01]  /*8590*/  UIADD3 UR28, -UR28, UR29, URZ ;  /* 0x0000001d1c1c7290 */ /* 0x000fe2000fffe13f */
[----:B------:R-:W-:Y:S01]  /*85a0*/  FFMA.FTZ R207, R110, -R77, R207 ;  /* 0x8000004d6ecf7223 */ /* 0x000fe200000100cf */
[----:B------:R-:W-:Y:S01]  /*85b0*/  BSSY B0, `(.L_x_3249) ;  /* 0x00001ed000007945 */ /* 0x000fe20003800000 */
[----:B------:R-:W0:Y:S04]  /*85c0*/  LDS.64 R68, [R166.X16+0x6d88] ;  /* 0x006d8800a6447984 */ /* 0x000e28000000ca00 */
[----:B------:R1:W-:Y:S01]  /*85d0*/  @!P0 STS.128 [UR43+0x8b80], R56 ;  /* 0x008b8038ff008988 */ /* 0x0003e20008000c2b */
        /* <DEDUP_REMOVED lines=22> */
[----:B------:R-:W-:Y:S01]  /*8740*/  HADD2.F32 R116, -RZ, R66.H0_H0 ;  /* 0x20000042ff747230 */ /* 0x000fe20000004100 */
        /* <DEDUP_REMOVED lines=10> */
[----:B------:R-:W-:Y:S02]  /*87f0*/  FMUL.FTZ R119, R119, -R171 ;  /* 0x800000ab77777220 */ /* 0x000fe40000410000 */
[----:B------:R-:W-:Y:S02]  /*8800*/  FMUL.FTZ R70, R68, R95 ;  /* 0x0000005f44467220 */ /* 0x000fe40000410000 */
[C---:B------:R-:W-:Y:S02]  /*8810*/  FFMA.FTZ R119, R120.reuse, R187, R119 ;  /* 0x000000bb78777223 */ /* 0x040fe40000010077 */
[----:B------:R-:W-:Y:S01]  /*8820*/  FFMA.FTZ R71, R120, R171, -R69 ;  /* 0x000000ab78477223 */ /* 0x000fe20000010845 */
[----:B------:R-:W-:Y:S01]  /*8830*/  HADD2.F32 R69, -RZ, R60.H1_H1 ;  /* 0x3000003cff457230 */ /* 0x000fe20000004100 */
[----:B------:R-:W-:Y:S02]  /*8840*/  FFMA.FTZ R205, R106, -R70, R205 ;  /* 0x800000466acd7223 */ /* 0x000fe400000100cd */
[----:B------:R-:W-:-:S02]  /*8850*/  FADD.FTZ R188, -R188, R119 ;  /* 0x00000077bcbc7221 */ /* 0x000fc40000010100 */
[----:B------:R-:W-:Y:S02]  /*8860*/  FFMA.FTZ R70, R108, -R70, R203 ;  /* 0x800000466c467223 */ /* 0x000fe400000100cb */
[----:B------:R-:W-:Y:S01]  /*8870*/  FADD.FTZ R172, R172, R71 ;  /* 0x00000047acac7221 */ /* 0x000fe20000010000 */
[----:B------:R-:W-:Y:S01]  /*8880*/  HADD2.F32 R71, -RZ, R61.H1_H1 ;  /* 0x3000003dff477230 */ /* 0x000fe20000004100 */
[----:B------:R-:W-:Y:S02]  /*8890*/  FFMA.FTZ R203, R16, -R203, RZ ;  /* 0x800000cb10cb7223 */ /* 0x000fe400000100ff */
[C---:B------:R-:W-:Y:S02]  /*88a0*/  FMUL.FTZ R73, R122.reuse, -R188 ;  /* 0x800000bc7a497220 */ /* 0x040fe40000410000 */
[----:B------:R-:W-:Y:S02]  /*88b0*/  FMUL.FTZ R122, R122, -R172 ;  /* 0x800000ac7a7a7220 */ /* 0x000fe40000410000 */
[----:B------:R-:W-:-:S02]  /*88c0*/  FFMA.FTZ R203, R15, -R232, R203 ;  /* 0x800000e80fcb7223 */ /* 0x000fc400000100cb */
[C---:B------:R-:W-:Y:S02]  /*88d0*/  FFMA.FTZ R122, R121.reuse, R188, R122 ;  /* 0x000000bc797a7223 */ /* 0x040fe4000001007a */
[----:B------:R-:W-:Y:S02]  /*88e0*/  FFMA.FTZ R203, R14, -R202, R203 ;  /* 0x800000ca0ecb7223 */ /* 0x000fe400000100cb */
[----:B------:R-:W-:Y:S01]  /*88f0*/  FFMA.FTZ R76, R121, R172, -R73 ;  /* 0x000000ac794c7223 */ /* 0x000fe20000010849 */
[----:B------:R-:W-:Y:S01]  /*8900*/  P2R R121, PR, RZ, 0x1 ;  /* 0x00000001ff797803 */ /* 0x000fe20000000000 */
[----:B------:R-:W-:Y:S02]  /*8910*/  FFMA.FTZ R202, R112, -R77, R202 ;  /* 0x8000004d70ca7223 */ /* 0x000fe400000100ca */
[----:B------:R-:W-:Y:S01]  /*8920*/  FFMA.FTZ R77, R13, R204, R75 ;  /* 0x000000cc0d4d7223 */ /* 0x000fe2000001004b */
[----:B------:R-:W-:Y:S01]  /*8930*/  HADD2.F32 R75, -RZ, R62.H1_H1 ;  /* 0x3000003eff4b7230 */ /* 0x000fe20000004100 */
[----:B------:R-:W-:-:S02]  /*8940*/  FADD.FTZ R189, -R189, R122 ;  /* 0x0000007abdbd7221 */ /* 0x000fc40000010100 */
[----:B------:R-:W-:Y:S02]  /*8950*/  FADD.FTZ R173, R173, R76 ;  /* 0x0000004cadad7221 */ /* 0x000fe40000010000 */
[----:B------:R-:W-:Y:S02]  /*8960*/  FMUL.FTZ R78, R71, R94 ;  /* 0x0000005e474e7220 */ /* 0x000fe40000410000 */
[----:B------:R-:W-:Y:S02]  /*8970*/  FFMA.FTZ R80, R12, R209, R77 ;  /* 0x000000d10c507223 */ /* 0x000fe4000001004d */
[C---:B------:R-:W-:Y:S02]  /*8980*/  FMUL.FTZ R77, R123.reuse, -R189 ;  /* 0x800000bd7b4d7220 */ /* 0x040fe40000410000 */
[----:B------:R-:W-:Y:S02]  /*8990*/  FMUL.FTZ R123, R123, -R173 ;  /* 0x800000ad7b7b7220 */ /* 0x000fe40000410000 */
[----:B------:R-:W-:-:S02]  /*89a0*/  FFMA.FTZ R204, R109, -R78, R204 ;  /* 0x8000004e6dcc7223 */ /* 0x000fc400000100cc */
[----:B------:R-:W-:Y:S01]  /*89b0*/  FFMA.FTZ R73, R113, -R78, R206 ;  /* 0x8000004e71497223 */ /* 0x000fe200000100ce */
[----:B------:R-:W-:Y:S01]  /*89c0*/  HADD2.F32 R78, -RZ, R63.H0_H0 ;  /* 0x2000003fff4e7230 */ /* 0x000fe20000004100 */
[----:B------:R-:W-:Y:S02]  /*89d0*/  FMUL.FTZ R81, R75, R92 ;  /* 0x0000005c4b517220 */ /* 0x000fe40000410000 */
[C---:B------:R-:W-:Y:S02]  /*89e0*/  FFMA.FTZ R123, R124.reuse, R189, R123 ;  /* 0x000000bd7c7b7223 */ /* 0x040fe4000001007b */
[----:B------:R-:W-:Y:S02]  /*89f0*/  FFMA.FTZ R79, R124, R173, -R77 ;  /* 0x000000ad7c4f7223 */ /* 0x000fe4000001084d */
[----:B------:R-:W-:Y:S02]  /*8a00*/  FFMA.FTZ R80, R11, R208, R80 ;  /* 0x000000d00b507223 */ /* 0x000fe40000010050 */
[----:B------:R-:W-:-:S02]  /*8a10*/  FFMA.FTZ R208, R145, -R81, R208 ;  /* 0x8000005191d07223 */ /* 0x000fc400000100d0 */
[----:B------:R-:W-:Y:S02]  /*8a20*/  FFMA.FTZ R77, R147, -R81, R210 ;  /* 0x80000051934d7223 */ /* 0x000fe400000100d2 */
[----:B------:R-:W-:Y:S02]  /*8a30*/  FMUL.FTZ R81, R78, R89 ;  /* 0x000000594e517220 */ /* 0x000fe40000410000 */
[----:B------:R-:W-:Y:S02]  /*8a40*/  FADD.FTZ R190, -R190, R123 ;  /* 0x0000007bbebe7221 */ /* 0x000fe40000010100 */
[----:B------:R-:W-:Y:S01]  /*8a50*/  FADD.FTZ R174, R174, R79 ;  /* 0x0000004faeae7221 */ /* 0x000fe20000010000 */
[----:B------:R-:W-:Y:S01]  /*8a60*/  HADD2.F32 R79, -RZ, R63.H1_H1 ;  /* 0x3000003fff4f7230 */ /* 0x000fe20000004100 */
[----:B------:R-:W-:Y:S02]  /*8a70*/  FFMA.FTZ R83, R10, R219, R80 ;  /* 0x000000db0a537223 */ /* 0x000fe40000010050 */
[----:B------:R-:W-:-:S02]  /*8a80*/  FFMA.FTZ R219, R146, -R81, R219 ;  /* 0x8000005192db7223 */ /* 0x000fc400000100db */
[----:B------:R-:W-:Y:S02]  /*8a90*/  FFMA.FTZ R80, R148, -R81, R201 ;  /* 0x8000005194507223 */ /* 0x000fe400000100c9 */
[C---:B------:R-:W-:Y:S02]  /*8aa0*/  FMUL.FTZ R81, R125.reuse, -R190 ;  /* 0x800000be7d517220 */ /* 0x040fe40000410000 */
[-C--:B------:R-:W-:Y:S02]  /*8ab0*/  FMUL.FTZ R125, R125, -R174.reuse ;  /* 0x800000ae7d7d7220 */ /* 0x080fe40000410000 */
[C---:B------:R-:W-:Y:S02]  /*8ac0*/  FFMA.FTZ R84, R126.reuse, R174, -R81 ;  /* 0x000000ae7e547223 */ /* 0x040fe40000010851 */
[----:B------:R-:W-:Y:S02]  /*8ad0*/  FFMA.FTZ R126, R126, R190, R125 ;  /* 0x000000be7e7e7223 */ /* 0x000fe4000001007d */
        /* <DEDUP_REMOVED lines=18> */
[----:B------:R-:W-:Y:S01]  /*8c00*/  FADD.FTZ R192, -R192, R127 ;  /* 0x0000007fc0c07221 */ /* 0x000fe20000010100 */
[----:B------:R-:W-:Y:S01]  /*8c10*/  HADD2.F32 R127, -RZ, R67.H1_H1 ;  /* 0x30000043ff7f7230 */ /* 0x000fe20000004100 */
        /* <DEDUP_REMOVED lines=9> */
[----:B------:R-:W-:-:S02]  /*8cb0*/  FMUL.FTZ R119, R87, R54 ;  /* 0x0000003657777220 */ /* 0x000fc40000410000 */
[----:B------:R-:W-:Y:S02]  /*8cc0*/  FADD.FTZ R193, -R193, R130 ;  /* 0x00000082c1c17221 */ /* 0x000fe40000010100 */
[----:B------:R-:W-:Y:S01]  /*8cd0*/  FFMA.FTZ R117, R5, R228, R115 ;  /* 0x000000e405757223 */ /* 0x000fe20000010073 */
[----:B------:R-:W-:Y:S01]  /*8ce0*/  HADD2.F32 R115, -RZ, R66.H1_H1 ;  /* 0x30000042ff737230 */ /* 0x000fe20000004100 */
[----:B------:R-:W-:Y:S02]  /*8cf0*/  FADD.FTZ R177, R177, R118 ;  /* 0x00000076b1b17221 */ /* 0x000fe40000010000 */
[-C--:B------:R-:W-:Y:S02]  /*8d00*/  FFMA.FTZ R228, R157, -R119.reuse, R228 ;  /* 0x800000779de47223 */ /* 0x080fe400000100e4 */
[----:B------:R-:W-:Y:S02]  /*8d10*/  FFMA.FTZ R103, R159, -R119, R226 ;  /* 0x800000779f677223 */ /* 0x000fe400000100e2 */
[----:B------:R-:W-:-:S02]  /*8d20*/  FMUL.FTZ R119, R116, R51 ;  /* 0x0000003374777220 */ /* 0x000fc40000410000 */
[C---:B------:R-:W-:Y:S02]  /*8d30*/  FMUL.FTZ R118, R138.reuse, -R193 ;  /* 0x800000c18a767220 */ /* 0x040fe40000410000 */
[----:B------:R-:W-:Y:S02]  /*8d40*/  FMUL.FTZ R138, R138, -R177 ;  /* 0x800000b18a8a7220 */ /* 0x000fe40000410000 */
[----:B------:R-:W-:Y:S02]  /*8d50*/  FFMA.FTZ R120, R4, R231, R117 ;  /* 0x000000e704787223 */ /* 0x000fe40000010075 */
[-C--:B------:R-:W-:Y:S02]  /*8d60*/  FFMA.FTZ R231, R158, -R119.reuse, R231 ;  /* 0x800000779ee77223 */ /* 0x080fe400000100e7 */
[----:B------:R-:W-:Y:S02]  /*8d70*/  FFMA.FTZ R117, R160, -R119, R225 ;  /* 0x80000077a0757223 */ /* 0x000fe400000100e1 */
[C---:B------:R-:W-:Y:S01]  /*8d80*/  FFMA.FTZ R119, R131.reuse, R177, -R118 ;  /* 0x000000b183777223 */ /* 0x040fe20000010876 */
[----:B------:R-:W-:Y:S01]  /*8d90*/  HADD2.F32 R118, -RZ, R67.H0_H0 ;  /* 0x20000043ff767230 */ /* 0x000fe20000004100 */
[----:B------:R-:W-:-:S02]  /*8da0*/  FFMA.FTZ R131, R131, R193, R138 ;  /* 0x000000c183837223 */ /* 0x000fc4000001008a */
[----:B------:R-:W-:Y:S02]  /*8db0*/  FFMA.FTZ R120, R3, R230, R120 ;  /* 0x000000e603787223 */ /* 0x000fe40000010078 */
[----:B------:R-:W-:Y:S01]  /*8dc0*/  FADD.FTZ R194, -R194, R131 ;  /* 0x00000083c2c27221 */ /* 0x000fe20000010100 */
[----:B------:R-:W-:Y:S01]  /*8dd0*/  SHF.L.U32 R131, R99, 0x5, RZ ;  /* 0x0000000563837819 */ /* 0x000fe200000006ff */
[----:B------:R-:W-:Y:S02]  /*8de0*/  FADD.FTZ R178, R178, R119 ;  /* 0x00000077b2b27221 */ /* 0x000fe40000010000 */
[----:B------:R-:W-:Y:S02]  /*8df0*/  FFMA.FTZ R119, R2, R215, R120 ;  /* 0x000000d702777223 */ /* 0x000fe40000010078 */
[C---:B------:R-:W-:Y:S02]  /*8e00*/  FMUL.FTZ R120, R132.reuse, -R194 ;  /* 0x800000c284787220 */ /* 0x040fe40000410000 */
[----:B------:R-:W-:-:S02]  /*8e10*/  FMUL.FTZ R132, R132, -R178 ;  /* 0x800000b284847220 */ /* 0x000fc40000410000 */
[C---:B------:R-:W-:Y:S02]  /*8e20*/  FFMA.FTZ R120, R133.reuse, R178, -R120 ;  /* 0x000000b285787223 */ /* 0x040fe40000010878 */
[----:B------:R-:W-:Y:S02]  /*8e30*/  FMUL.FTZ R121, R118, R45 ;  /* 0x0000002d76797220 */ /* 0x000fe40000410000 */
[----:B------:R-:W-:Y:S01]  /*8e40*/  FFMA.FTZ R122, R133, R194, R132 ;  /* 0x000000c2857a7223 */ /* 0x000fe20000010084 */
[----:B------:R-:W-:Y:S01]  /*8e50*/  IADD3 R132, R131, 0x3, RZ ;  /* 0x0000000383847810 */ /* 0x000fe20007ffe0ff */
[----:B------:R-:W-:Y:S02]  /*8e60*/  FADD.FTZ R120, R179, R120 ;  /* 0x00000078b3787221 */ /* 0x000fe40000010000 */
[-C--:B------:R-:W-:Y:S02]  /*8e70*/  FFMA.FTZ R124, R162, -R121.reuse, R215 ;  /* 0x80000079a27c7223 */ /* 0x080fe400000100d7 */
[----:B------:R-:W-:-:S02]  /*8e80*/  FFMA.FTZ R128, R164, -R121, R214 ;  /* 0x80000079a4807223 */ /* 0x000fc400000100d6 */
[----:B------:R-:W-:Y:S02]  /*8e90*/  FMUL.FTZ R130, R127, R40 ;  /* 0x000000287f827220 */ /* 0x000fe40000410000 */
[----:B------:R-:W-:Y:S02]  /*8ea0*/  FADD.FTZ R122, -R195, R122 ;  /* 0x0000007ac37a7221 */ /* 0x000fe40000010100 */
[----:B------:R-:W-:Y:S02]  /*8eb0*/  FMUL.FTZ R121, R167, R200 ;  /* 0x000000c8a7797220 */ /* 0x000fe40000410000 */
[----:B-1----:R-:W-:Y:S02]  /*8ec0*/  FMUL.FTZ R56, R143, -R120 ;  /* 0x800000788f387220 */ /* 0x002fe40000410000 */
[-C--:B------:R-:W-:Y:S02]  /*8ed0*/  FFMA.FTZ R167, R167, -R130.reuse, R212 ;  /* 0x80000082a7a77223 */ /* 0x080fe400000100d4 */
[----:B------:R-:W-:-:S02]  /*8ee0*/  FFMA.FTZ R123, R165, -R130, R213 ;  /* 0x80000082a57b7223 */ /* 0x000fc400000100d5 */
[----:B------:R-:W-:Y:S02]  /*8ef0*/  FMUL.FTZ R143, R143, -R122 ;  /* 0x8000007a8f8f7220 */ /* 0x000fe40000410000 */
[----:B------:R-:W-:Y:S02]  /*8f00*/  FFMA.FTZ R130, R165, R184, R121 ;  /* 0x000000b8a5827223 */ /* 0x000fe40000010079 */
[----:B------:R-:W-:Y:S02]  /*8f10*/  FMUL.FTZ R121, R184, UR38 ;  /* 0x00000026b8797c20 */ /* 0x000fe40008410000 */
[C---:B------:R-:W-:Y:S02]  /*8f20*/  FFMA.FTZ R57, R135.reuse, R122, R56 ;  /* 0x0000007a87397223 */ /* 0x040fe40000010038 */
[----:B------:R-:W-:Y:S02]  /*8f30*/  FFMA.FTZ R143, R135, R120, -R143 ;  /* 0x00000078878f7223 */ /* 0x000fe4000001088f */
[----:B------:R-:W-:-:S02]  /*8f40*/  FMUL.FTZ R59, R200, UR38 ;  /* 0x00000026c83b7c20 */ /* 0x000fc40008410000 */
[----:B------:R-:W-:Y:S02]  /*8f50*/  FFMA.FTZ R58, R200, UR39, -R121 ;  /* 0x00000027c83a7c23 */ /* 0x000fe40008010879 */
[----:B------:R-:W-:Y:S02]  /*8f60*/  FADD.FTZ R196, -R196, R57 ;  /* 0x00000039c4c47221 */ /* 0x000fe40000010100 */
[----:B------:R-:W-:Y:S02]  /*8f70*/  FADD.FTZ R180, R180, R143 ;  /* 0x0000008fb4b47221 */ /* 0x000fe40000010000 */
[----:B------:R-:W-:Y:S02]  /*8f80*/  FFMA.FTZ R56, R184, UR39, R59 ;  /* 0x00000027b8387c23 */ /* 0x000fe4000801003b */
[----:B------:R-:W-:Y:S02]  /*8f90*/  FMUL.FTZ R58, R167, R58 ;  /* 0x0000003aa73a7220 */ /* 0x000fe40000410000 */
[----:B------:R-:W-:-:S02]  /*8fa0*/  FMUL.FTZ R57, R111, -R196 ;  /* 0x800000c46f397220 */ /* 0x000fc40000410000 */
[----:B------:R-:W-:Y:S02]  /*8fb0*/  FMUL.FTZ R59, R111, -R180 ;  /* 0x800000b46f3b7220 */ /* 0x000fe40000410000 */
[----:B------:R-:W-:Y:S02]  /*8fc0*/  FFMA.FTZ R58, R123, R56, R58 ;  /* 0x000000387b3a7223 */ /* 0x000fe4000001003a */
[C---:B------:R-:W-:Y:S02]  /*8fd0*/  FFMA.FTZ R56, R134.reuse, R180, -R57 ;  /* 0x000000b486387223 */ /* 0x040fe40000010839 */
[----:B------:R-:W-:Y:S02]  /*8fe0*/  FFMA.FTZ R134, R134, R196, R59 ;  /* 0x000000c486867223 */ /* 0x000fe4000001003b */
[----:B------:R-:W-:Y:S02]  /*8ff0*/  FFMA.FTZ R111, R127, R130, R58 ;  /* 0x000000827f6f7223 */ /* 0x000fe4000001003a */
[----:B------:R-:W-:-:S02]  /*9000*/  FADD.FTZ R197, -R197, R134 ;  /* 0x00000086c5c57221 */ /* 0x000fc40000010100 */
[----:B------:R-:W-:Y:S02]  /*9010*/  FMUL.FTZ R58, R168, UR38 ;  /* 0x00000026a83a7c20 */ /* 0x000fe40008410000 */
[----:B------:R-:W-:Y:S02]  /*9020*/  FADD.FTZ R181, R181, R56 ;  /* 0x00000038b5b57221 */ /* 0x000fe40000010000 */
[C---:B------:R-:W-:Y:S02]  /*9030*/  FMUL.FTZ R57, R183.reuse, UR38 ;  /* 0x00000026b7397c20 */ /* 0x040fe40008410000 */
[----:B------:R-:W-:Y:S02]  /*9040*/  FMUL.FTZ R56, R142, -R197 ;  /* 0x800000c58e387220 */ /* 0x000fe40000410000 */
[----:B------:R-:W-:Y:S02]  /*9050*/  FMUL.FTZ R121, R164, R183 ;  /* 0x000000b7a4797220 */ /* 0x000fe40000410000 */
[----:B------:R-:W-:-:S02]  /*9060*/  FFMA.FTZ R59, R183, UR39, -R58 ;  /* 0x00000027b73b7c23 */ /* 0x000fc4000801083a */
[----:B------:R-:W-:Y:S02]  /*9070*/  FMUL.FTZ R142, R142, -R181 ;  /* 0x800000b58e8e7220 */ /* 0x000fe40000410000 */
[-C--:B------:R-:W-:Y:S02]  /*9080*/  FMUL.FTZ R183, R183, R45.reuse ;  /* 0x0000002db7b77220 */ /* 0x080fe40000410000 */
[C---:B------:R-:W-:Y:S02]  /*9090*/  FFMA.FTZ R129, R168.reuse, UR39, R57 ;  /* 0x00000027a8817c23 */ /* 0x040fe40008010039 */
[----:B------:R-:W-:Y:S02]  /*90a0*/  FMUL.FTZ R57, R168, R45 ;  /* 0x0000002da8397220 */ /* 0x000fe40000410000 */
[----:B------:R-:W-:Y:S02]  /*90b0*/  FFMA.FTZ R17, R130, R40, R17 ;  /* 0x0000002882117223 */ /* 0x000fe40000010011 */
[----:B------:R-:W-:-:S02]  /*90c0*/  FMUL.FTZ R130, R128, R59 ;  /* 0x0000003b80827220 */ /* 0x000fc40000410000 */
[----:B------:R-:W-:Y:S02]  /*90d0*/  FFMA.FTZ R125, R140, R197, R142 ;  /* 0x000000c58c7d7223 */ /* 0x000fe4000001008e */
[----:B------:R-:W-:Y:S02]  /*90e0*/  FMUL.FTZ R58, R128, R183 ;  /* 0x000000b7803a7220 */ /* 0x000fe40000410000 */
[----:B------:R-:W-:Y:S01]  /*90f0*/  FFMA.FTZ R59, R140, R181, -R56 ;  /* 0x000000b58c3b7223 */ /* 0x000fe20000010838 */
[----:B------:R-:W-:Y:S01]  /*9100*/  LEA.HI.SX32 R140, R132, R131, 0x1b ;  /* 0x00000083848c7211 */ /* 0x000fe200078fdaff */
[----:B------:R-:W-:Y:S02]  /*9110*/  FMUL.FTZ R128, R128, R57 ;  /* 0x0000003980807220 */ /* 0x000fe40000410000 */
[----:B------:R-:W-:Y:S02]  /*9120*/  FADD.FTZ R198, -R198, R125 ;  /* 0x0000007dc6c67221 */ /* 0x000fe40000010100 */
[----:B------:R-:W-:Y:S01]  /*9130*/  FADD.FTZ R182, R182, R59 ;  /* 0x0000003bb6b67221 */ /* 0x000fe20000010000 */
[----:B------:R-:W-:Y:S01]  /*9140*/  LEA.HI.SX32 R59, R131, R131, 0x1b ;  /* 0x00000083833b7211 */ /* 0x000fe200078fdaff */
[----:B------:R-:W-:-:S02]  /*9150*/  FFMA.FTZ R58, R124, R57, R58 ;  /* 0x000000397c3a7223 */ /* 0x000fc4000001003a */
[C---:B------:R-:W-:Y:S01]  /*9160*/  FFMA.FTZ R56, R124.reuse, R183, -R128 ;  /* 0x000000b77c387223 */ /* 0x040fe20000010880 */
[C---:B------:R-:W-:Y:S01]  /*9170*/  IADD3 R128, R131.reuse, 0x1, RZ ;  /* 0x0000000183807810 */ /* 0x040fe20007ffe0ff */
[----:B------:R-:W-:Y:S01]  /*9180*/  FFMA.FTZ R124, R124, R129, R130 ;  /* 0x000000817c7c7223 */ /* 0x000fe20000010082 */
[----:B------:R-:W-:Y:S01]  /*9190*/  IADD3 R130, R131, 0x2, RZ ;  /* 0x0000000283827810 */ /* 0x000fe20007ffe0ff */
[----:B------:R-:W-:Y:S01]  /*91a0*/  FMUL.FTZ R129, R198, R95 ;  /* 0x0000005fc6817220 */ /* 0x000fe20000410000 */
[----:B------:R-:W-:Y:S01]  /*91b0*/  LEA.HI.SX32 R136, R128, R131, 0x1b ;  /* 0x0000008380887211 */ /* 0x000fe200078fdaff */
[----:B------:R-:W-:Y:S01]  /*91c0*/  FMUL.FTZ R125, R182, R95 ;  /* 0x0000005fb67d7220 */ /* 0x000fe20000410000 */
[----:B------:R-:W-:Y:S01]  /*91d0*/  LEA.HI.SX32 R138, R130, R131, 0x1b ;  /* 0x00000083828a7211 */ /* 0x000fe200078fdaff */
[C---:B------:R-:W-:Y:S02]  /*91e0*/  FMUL.FTZ R128, R70.reuse, R129 ;  /* 0x0000008146807220 */ /* 0x040fe40000410000 */
[----:B------:R-:W-:-:S02]  /*91f0*/  FMUL.FTZ R130, R70, R125 ;  /* 0x0000007d46827220 */ /* 0x000fc40000410000 */
[----:B------:R-:W-:Y:S02]  /*9200*/  FMUL.FTZ R74, R69, R96 ;  /* 0x00000060454a7220 */ /* 0x000fe40000410000 */
[CC--:B------:R-:W-:Y:S02]  /*9210*/  FFMA.FTZ R128, R205.reuse, R125.reuse, R128 ;  /* 0x0000007dcd807223 */ /* 0x0c0fe40000010080 */
[C---:B------:R-:W-:Y:S02]  /*9220*/  FMUL.FTZ R132, R68.reuse, R125 ;  /* 0x0000007d44847220 */ /* 0x040fe40000410000 */
[-C--:B------:R-:W-:Y:S02]  /*9230*/  FMUL.FTZ R125, R68, R129.reuse ;  /* 0x00000081447d7220 */ /* 0x080fe40000410000 */
[----:B------:R-:W-:Y:S01]  /*9240*/  FFMA.FTZ R130, R205, R129, -R130 ;  /* 0x00000081cd827223 */ /* 0x000fe20000010882 */
[----:B------:R0:W-:Y:S01]  /*9250*/  STS [R59.X4+0x2100], R132 ;  /* 0x002100843b007388 */ /* 0x0001e20000004800 */
[----:B------:R-:W-:-:S02]  /*9260*/  FFMA.FTZ R232, R107, -R74, R232 ;  /* 0x8000004a6be87223 */ /* 0x000fc400000100e8 */
[-C--:B------:R-:W-:Y:S01]  /*9270*/  FMUL.FTZ R129, R181, R96.reuse ;  /* 0x00000060b5817220 */ /* 0x080fe20000410000 */
[----:B------:R1:W-:Y:S01]  /*9280*/  STS [R136.X4+0x2104], R125 ;  /* 0x0021047d88007388 */ /* 0x0003e20000004800 */
[----:B------:R-:W-:Y:S02]  /*9290*/  FMUL.FTZ R131, R197, R96 ;  /* 0x00000060c5837220 */ /* 0x000fe40000410000 */
[----:B------:R-:W-:Y:S01]  /*92a0*/  FFMA.FTZ R234, R105, -R74, R234 ;  /* 0x8000004a69ea7223 */ /* 0x000fe200000100ea */
[----:B------:R-:W-:Y:S01]  /*92b0*/  HADD2.F32 R74, -RZ, R62.H0_H0 ;  /* 0x2000003eff4a7230 */ /* 0x000fe20000004100 */
[C---:B------:R-:W-:Y:S02]  /*92c0*/  FMUL.FTZ R134, R232.reuse, R129 ;  /* 0x00000081e8867220 */ /* 0x040fe40000410000 */
[----:B------:R-:W-:Y:S02]  /*92d0*/  FMUL.FTZ R133, R232, R131 ;  /* 0x00000083e8857220 */ /* 0x000fe40000410000 */
[----:B------:R-:W-:-:S02]  /*92e0*/  FMUL.FTZ R139, R196, R93 ;  /* 0x0000005dc48b7220 */ /* 0x000fc40000410000 */
[----:B------:R-:W-:Y:S02]  /*92f0*/  FMUL.FTZ R137, R180, R93 ;  /* 0x0000005db4897220 */ /* 0x000fe40000410000 */
[C---:B------:R-:W-:Y:S02]  /*9300*/  FFMA.FTZ R135, R234.reuse, R131, -R134 ;  /* 0x00000083ea877223 */ /* 0x040fe40000010886 */
[----:B------:R-:W-:Y:S02]  /*9310*/  FFMA.FTZ R133, R234, R129, R133 ;  /* 0x00000081ea857223 */ /* 0x000fe40000010085 */
[----:B------:R-:W-:Y:S02]  /*9320*/  FADD.FTZ R128, RZ, R128 ;  /* 0x00000080ff807221 */ /* 0x000fe40000010000 */
[----:B------:R-:W-:Y:S02]  /*9330*/  FMUL.FTZ R134, R202, R139 ;  /* 0x0000008bca867220 */ /* 0x000fe40000410000 */
[----:B------:R-:W-:-:S02]  /*9340*/  FADD.FTZ R130, RZ, R130 ;  /* 0x00000082ff827221 */ /* 0x000fc40000010000 */
[-C--:B0-----:R-:W-:Y:S02]  /*9350*/  FMUL.FTZ R132, R202, R137.reuse ;  /* 0x00000089ca847220 */ /* 0x081fe40000410000 */
[----:B------:R-:W-:Y:S02]  /*9360*/  FADD.FTZ R128, R128, R133 ;  /* 0x0000008580807221 */ /* 0x000fe40000010000 */
[C---:B-1----:R-:W-:Y:S02]  /*9370*/  FFMA.FTZ R125, R207.reuse, R137, R134 ;  /* 0x00000089cf7d7223 */ /* 0x042fe40000010086 */
[----:B------:R-:W-:Y:S02]  /*9380*/  FADD.FTZ R130, R130, R135 ;  /* 0x0000008782827221 */ /* 0x000fe40000010000 */
[----:B------:R-:W-:Y:S02]  /*9390*/  FFMA.FTZ R133, R207, R139, -R132 ;  /* 0x0000008bcf857223 */ /* 0x000fe40000010884 */
[----:B------:R-:W-:-:S02]  /*93a0*/  FMUL.FTZ R136, R122, R94 ;  /* 0x0000005e7a887220 */ /* 0x000fc40000410000 */
[----:B------:R-:W-:Y:S02]  /*93b0*/  FMUL.FTZ R134, R120, R94 ;  /* 0x0000005e78867220 */ /* 0x000fe40000410000 */
[----:B------:R-:W-:Y:S02]  /*93c0*/  FADD.FTZ R125, R128, R125 ;  /* 0x0000007d807d7221 */ /* 0x000fe40000010000 */
[----:B------:R-:W-:Y:S02]  /*93d0*/  FADD.FTZ R128, R130, R133 ;  /* 0x0000008582807221 */ /* 0x000fe40000010000 */
[C---:B------:R-:W-:Y:S02]  /*93e0*/  FMUL.FTZ R133, R73.reuse, R136 ;  /* 0x0000008849857220 */ /* 0x040fe40000410000 */
[----:B------:R-:W-:Y:S02]  /*93f0*/  FMUL.FTZ R135, R73, R134 ;  /* 0x0000008649877220 */ /* 0x000fe40000410000 */
[----:B------:R-:W-:-:S02]  /*9400*/  FMUL.FTZ R76, R74, R91 ;  /* 0x0000005b4a4c7220 */ /* 0x000fc40000410000 */
[C---:B------:R-:W-:Y:S02]  /*9410*/  FMUL.FTZ R129, R69.reuse, R129 ;  /* 0x0000008145817220 */ /* 0x040fe40000410000 */
[----:B------:R-:W-:Y:S02]  /*9420*/  FMUL.FTZ R131, R69, R131 ;  /* 0x0000008345837220 */ /* 0x000fe40000410000 */
[C---:B------:R-:W-:Y:S01]  /*9430*/  FFMA.FTZ R132, R204.reuse, R134, R133 ;  /* 0x00000086cc847223 */ /* 0x040fe20000010085 */
[----:B------:R-:W-:Y:S01]  /*9440*/  STS [R138.X4+0x2108], R129 ;  /* 0x002108818a007388 */ /* 0x000fe20000004800 */
[----:B------:R-:W-:Y:S02]  /*9450*/  FFMA.FTZ R135, R204, R136, -R135 ;  /* 0x00000088cc877223 */ /* 0x000fe40000010887 */
[----:B------:R-:W-:Y:S01]  /*9460*/  FMUL.FTZ R130, R72, R137 ;  /* 0x0000008948827220 */ /* 0x000fe20000410000 */
[----:B------:R-:W-:Y:S01]  /*9470*/  STS [R140.X4+0x210c], R131 ;  /* 0x00210c838c007388 */ /* 0x000fe20000004800 */
[----:B------:R-:W-:-:S02]  /*9480*/  FFMA.FTZ R209, R114, -R76, R209 ;  /* 0x8000004c72d17223 */ /* 0x000fc400000100d1 */
[----:B------:R-:W-:Y:S01]  /*9490*/  FFMA.FTZ R76, R144, -R76, R199 ;  /* 0x8000004c904c7223 */ /* 0x000fe200000100c7 */
[----:B------:R0:W-:Y:S01]  /*94a0*/  STS [R59.X4+0x2110], R130 ;  /* 0x002110823b007388 */ /* 0x0001e20000004800 */
[----:B------:R-:W-:Y:S02]  /*94b0*/  FMUL.FTZ R133, R178, R91 ;  /* 0x0000005bb2857220 */ /* 0x000fe40000410000 */
[----:B------:R-:W-:Y:S02]  /*94c0*/  FADD.FTZ R125, R125, R132 ;  /* 0x000000847d7d7221 */ /* 0x000fe40000010000 */
[----:B------:R-:W-:Y:S02]  /*94d0*/  FADD.FTZ R128, R128, R135 ;  /* 0x0000008780807221 */ /* 0x000fe40000010000 */
[----:B------:R-:W-:Y:S02]  /*94e0*/  FMUL.FTZ R132, R72, R139 ;  /* 0x0000008b48847220 */ /* 0x000fe40000410000 */
[----:B------:R-:W-:-:S02]  /*94f0*/  FMUL.FTZ R135, R194, R91 ;  /* 0x0000005bc2877220 */ /* 0x000fc40000410000 */
[----:B------:R-:W-:Y:S01]  /*9500*/  FMUL.FTZ R164, R193, R92 ;  /* 0x0000005cc1a47220 */ /* 0x000fe20000410000 */
[----:B------:R1:W-:Y:S01]  /*9510*/  STS [R59.X4+0x2114], R132 ;  /* 0x002114843b007388 */ /* 0x0003e20000004800 */
[----:B0-----:R-:W-:Y:S02]  /*9520*/  FMUL.FTZ R130, R76, R133 ;  /* 0x000000854c827220 */ /* 0x001fe40000410000 */
[----:B------:R-:W-:Y:S02]  /*9530*/  FFMA.FTZ R121, R162, R168, R121 ;  /* 0x000000a8a2797223 */ /* 0x000fe40000010079 */
[----:B------:R-:W-:Y:S02]  /*9540*/  FMUL.FTZ R138, R76, R135 ;  /* 0x000000874c8a7220 */ /* 0x000fe40000410000 */
[----:B------:R-:W-:Y:S02]  /*9550*/  FMUL.FTZ R134, R71, R134 ;  /* 0x0000008647867220 */ /* 0x000fe40000410000 */
[----:B------:R-:W-:-:S02]  /*9560*/  FMUL.FTZ R162, R177, R92 ;  /* 0x0000005cb1a27220 */ /* 0x000fc40000410000 */
[----:B------:R-:W-:Y:S01]  /*9570*/  FMUL.FTZ R131, R77, R164 ;  /* 0x000000a44d837220 */ /* 0x000fe20000410000 */
[----:B------:R0:W-:Y:S01]  /*9580*/  STS [R59.X4+0x2118], R134 ;  /* 0x002118863b007388 */ /* 0x0001e20000004800 */
[CC--:B------:R-:W-:Y:S02]  /*9590*/  FFMA.FTZ R129, R209.reuse, R135.reuse, -R130 ;  /* 0x00000087d1817223 */ /* 0x0c0fe40000010882 */
[----:B-1----:R-:W-:Y:S02]  /*95a0*/  FMUL.FTZ R132, R74, R135 ;  /* 0x000000874a847220 */ /* 0x002fe40000410000 */
[----:B------:R-:W-:Y:S02]  /*95b0*/  FMUL.FTZ R135, R192, R89 ;  /* 0x00000059c0877220 */ /* 0x000fe40000410000 */
[-C--:B------:R-:W-:Y:S01]  /*95c0*/  FMUL.FTZ R142, R74, R133.reuse ;  /* 0x000000854a8e7220 */ /* 0x080fe20000410000 */
[----:B------:R-:W-:Y:S01]  /*95d0*/  STS [R59.X4+0x2124], R132 ;  /* 0x002124843b007388 */ /* 0x000fe20000004800 */
[----:B------:R-:W-:-:S02]  /*95e0*/  FFMA.FTZ R140, R209, R133, R138 ;  /* 0x00000085d18c7223 */ /* 0x000fc4000001008a */
[----:B------:R-:W-:Y:S01]  /*95f0*/  FMUL.FTZ R84, R82, R55 ;  /* 0x0000003752547220 */ /* 0x000fe20000410000 */
[----:B------:R-:W-:Y:S01]  /*9600*/  STS [R59.X4+0x2120], R142 ;  /* 0x0021208e3b007388 */ /* 0x000fe20000004800 */
[----:B------:R-:W-:Y:S02]  /*9610*/  FMUL.FTZ R136, R71, R136 ;  /* 0x0000008847887220 */ /* 0x000fe40000410000 */
[-C--:B------:R-:W-:Y:S02]  /*9620*/  FMUL.FTZ R133, R77, R162.reuse ;  /* 0x000000a24d857220 */ /* 0x080fe40000410000 */
[-C--:B------:R-:W-:Y:S01]  /*9630*/  FFMA.FTZ R130, R208, R162.reuse, R131 ;  /* 0x000000a2d0827223 */ /* 0x080fe20000010083 */
[----:B------:R1:W-:Y:S01]  /*9640*/  STS [R59.X4+0x211c], R136 ;  /* 0x00211c883b007388 */ /* 0x0003e20000004800 */
[----:B------:R-:W-:Y:S02]  /*9650*/  FMUL.FTZ R162, R75, R162 ;  /* 0x000000a24ba27220 */ /* 0x000fe40000410000 */
[----:B------:R-:W-:-:S02]  /*9660*/  FMUL.FTZ R137, R176, R89 ;  /* 0x00000059b0897220 */ /* 0x000fc40000410000 */
[----:B------:R-:W-:Y:S01]  /*9670*/  FMUL.FTZ R168, R191, R90 ;  /* 0x0000005abfa87220 */ /* 0x000fe20000410000 */
[----:B------:R2:W-:Y:S01]  /*9680*/  STS [R59.X4+0x2128], R162 ;  /* 0x002128a23b007388 */ /* 0x0005e20000004800 */
[----:B0-----:R-:W-:Y:S02]  /*9690*/  FMUL.FTZ R134, R80, R135 ;  /* 0x0000008750867220 */ /* 0x001fe40000410000 */
[----:B------:R-:W-:Y:S02]  /*96a0*/  FMUL.FTZ R139, R174, R55 ;  /* 0x00000037ae8b7220 */ /* 0x000fe40000410000 */
[----:B------:R-:W-:Y:S02]  /*96b0*/  FMUL.FTZ R138, R78, R135 ;  /* 0x000000874e8a7220 */ /* 0x000fe40000410000 */
[----:B------:R-:W-:Y:S02]  /*96c0*/  FFMA.FTZ R221, R150, -R84, R221 ;  /* 0x8000005496dd7223 */ /* 0x000fe400000100dd */
[----:B------:R-:W-:Y:S01]  /*96d0*/  FMUL.FTZ R166, R175, R90 ;  /* 0x0000005aafa67220 */ /* 0x000fe20000410000 */
[----:B------:R0:W-:Y:S01]  /*96e0*/  STS [R59.X4+0x2134], R138 ;  /* 0x0021348a3b007388 */ /* 0x0001e20000004800 */
[----:B------:R-:W-:-:S02]  /*96f0*/  FFMA.FTZ R84, R152, -R84, R211 ;  /* 0x8000005498547223 */ /* 0x000fc400000100d3 */
[----:B------:R-:W-:Y:S02]  /*9700*/  FFMA.FTZ R131, R208, R164, -R133 ;  /* 0x000000a4d0837223 */ /* 0x000fe40000010885 */
[----:B------:R-:W-:Y:S02]  /*9710*/  FFMA.FTZ R203, R13, -R206, R203 ;  /* 0x800000ce0dcb7223 */ /* 0x000fe400000100cb */
[-C--:B-1----:R-:W-:Y:S02]  /*9720*/  FMUL.FTZ R136, R78, R137.reuse ;  /* 0x000000894e887220 */ /* 0x082fe40000410000 */
[----:B------:R-:W-:Y:S02]  /*9730*/  FMUL.FTZ R133, R81, R168 ;  /* 0x000000a851857220 */ /* 0x000fe40000410000 */
[----:B------:R-:W-:Y:S01]  /*9740*/  FFMA.FTZ R142, R219, R137, R134 ;  /* 0x00000089db8e7223 */ /* 0x000fe20000010086 */
[----:B------:R1:W-:Y:S01]  /*9750*/  STS [R59.X4+0x2130], R136 ;  /* 0x002130883b007388 */ /* 0x0003e20000004800 */
[----:B------:R-:W-:-:S02]  /*9760*/  FMUL.FTZ R164, R75, R164 ;  /* 0x000000a44ba47220 */ /* 0x000fc40000410000 */
[----:B------:R-:W-:Y:S02]  /*9770*/  FMUL.FTZ R134, R80, R137 ;  /* 0x0000008950867220 */ /* 0x000fe40000410000 */
[----:B--2---:R-:W-:Y:S01]  /*9780*/  FMUL.FTZ R162, R82, R139 ;  /* 0x0000008b52a27220 */ /* 0x004fe20000410000 */
[----:B------:R2:W-:Y:S01]  /*9790*/  STS [R59.X4+0x212c], R164 ;  /* 0x00212ca43b007388 */ /* 0x0005e20000004800 */
[----:B------:R-:W-:Y:S02]  /*97a0*/  FMUL.FTZ R137, R81, R166 ;  /* 0x000000a651897220 */ /* 0x000fe40000410000 */
[----:B------:R-:W-:Y:S01]  /*97b0*/  FMUL.FTZ R141, R190, R55 ;  /* 0x00000037be8d7220 */ /* 0x000fe20000410000 */
[----:B------:R3:W-:Y:S01]  /*97c0*/  STS [R59.X4+0x2140], R162 ;  /* 0x002140a23b007388 */ /* 0x0007e20000004800 */
[----:B0-----:R-:W-:Y:S02]  /*97d0*/  FMUL.FTZ R138, R84, R139 ;  /* 0x0000008b548a7220 */ /* 0x001fe40000410000 */
[----:B------:R-:W-:-:S02]  /*97e0*/  FFMA.FTZ R203, R12, -R199, R203 ;  /* 0x800000c70ccb7223 */ /* 0x000fc400000100cb */
[-C--:B------:R-:W-:Y:S02]  /*97f0*/  FFMA.FTZ R132, R218, R166.reuse, R133 ;  /* 0x000000a6da847223 */ /* 0x080fe40000010085 */
[----:B------:R-:W-:Y:S02]  /*9800*/  FADD.FTZ R128, R128, R129 ;  /* 0x0000008180807221 */ /* 0x000fe40000010000 */
[----:B------:R-:W-:Y:S02]  /*9810*/  FFMA.FTZ R133, R219, R135, -R134 ;  /* 0x00000087db857223 */ /* 0x000fe40000010886 */
[----:B------:R-:W-:Y:S02]  /*9820*/  FMUL.FTZ R166, R79, R166 ;  /* 0x000000a64fa67220 */ /* 0x000fe40000410000 */
[----:B------:R-:W-:Y:S02]  /*9830*/  FFMA.FTZ R134, R218, R168, -R137 ;  /* 0x000000a8da867223 */ /* 0x000fe40000010889 */
[----:B-1----:R-:W-:Y:S01]  /*9840*/  FMUL.FTZ R136, R84, R141 ;  /* 0x0000008d54887220 */ /* 0x002fe20000410000 */
[----:B------:R0:W-:Y:S01]  /*9850*/  STS [R59.X4+0x2138], R166 ;  /* 0x002138a63b007388 */ /* 0x0001e20000004800 */
[----:B--2---:R-:W-:-:S02]  /*9860*/  FMUL.FTZ R164, R173, R88 ;  /* 0x00000058ada47220 */ /* 0x004fc40000410000 */
[-C--:B------:R-:W-:Y:S02]  /*9870*/  FFMA.FTZ R137, R221, R141.reuse, -R138 ;  /* 0x0000008ddd897223 */ /* 0x080fe4000001088a */
[----:B---3--:R-:W-:Y:S02]  /*9880*/  FMUL.FTZ R162, R82, R141 ;  /* 0x0000008d52a27220 */ /* 0x008fe40000410000 */
[----:B------:R-:W-:Y:S02]  /*9890*/  FFMA.FTZ R203, R11, -R210, R203 ;  /* 0x800000d20bcb7223 */ /* 0x000fe400000100cb */
[----:B------:R-:W-:Y:S01]  /*98a0*/  FMUL.FTZ R141, R188, R53 ;  /* 0x00000035bc8d7220 */ /* 0x000fe20000410000 */
[----:B------:R1:W-:Y:S01]  /*98b0*/  STS [R59.X4+0x2144], R162 ;  /* 0x002144a23b007388 */ /* 0x0003e20000004800 */
[----:B------:R-:W-:Y:S02]  /*98c0*/  FADD.FTZ R128, R128, R131 ;  /* 0x0000008380807221 */ /* 0x000fe40000010000 */
[----:B------:R-:W-:-:S02]  /*98d0*/  FFMA.FTZ R136, R221, R139, R136 ;  /* 0x0000008bdd887223 */ /* 0x000fc40000010088 */
[----:B------:R-:W-:Y:S02]  /*98e0*/  FADD.FTZ R125, R125, R140 ;  /* 0x0000008c7d7d7221 */ /* 0x000fe40000010000 */
[----:B------:R-:W-:Y:S02]  /*98f0*/  FMUL.FTZ R206, R189, R88 ;  /* 0x00000058bdce7220 */ /* 0x000fe40000410000 */
[----:B------:R-:W-:Y:S02]  /*9900*/  FMUL.FTZ R139, R85, R164 ;  /* 0x000000a4558b7220 */ /* 0x000fe40000410000 */
[----:B------:R-:W-:Y:S02]  /*9910*/  FFMA.FTZ R203, R10, -R201, R203 ;  /* 0x800000c90acb7223 */ /* 0x000fe400000100cb */
[----:B------:R-:W-:Y:S02]  /*9920*/  FMUL.FTZ R143, R172, R53 ;  /* 0x00000035ac8f7220 */ /* 0x000fe40000410000 */
[----:B0-----:R-:W-:-:S02]  /*9930*/  FMUL.FTZ R166, R102, R141 ;  /* 0x0000008d66a67220 */ /* 0x001fc40000410000 */
[----:B------:R-:W-:Y:S02]  /*9940*/  FADD.FTZ R133, R128, R133 ;  /* 0x0000008580857221 */ /* 0x000fe40000010000 */
[----:B------:R-:W-:Y:S02]  /*9950*/  FMUL.FTZ R210, R171, R54 ;  /* 0x00000036abd27220 */ /* 0x000fe40000410000 */
[----:B------:R-:W-:Y:S02]  /*9960*/  FADD.FTZ R125, R125, R130 ;  /* 0x000000827d7d7221 */ /* 0x000fe40000010000 */
[-C--:B------:R-:W-:Y:S02]  /*9970*/  FMUL.FTZ R135, R85, R206.reuse ;  /* 0x000000ce55877220 */ /* 0x080fe40000410000 */
[----:B------:R-:W-:Y:S02]  /*9980*/  FFMA.FTZ R138, R220, R206, -R139 ;  /* 0x000000cedc8a7223 */ /* 0x000fe4000001088b */
[----:B------:R-:W-:-:S02]  /*9990*/  FFMA.FTZ R203, R9, -R216, R203 ;  /* 0x800000d809cb7223 */ /* 0x000fc400000100cb */
[-C--:B------:R-:W-:Y:S02]  /*99a0*/  FFMA.FTZ R139, R229, R143.reuse, R166 ;  /* 0x0000008fe58b7223 */ /* 0x080fe400000100a6 */
[----:B------:R-:W-:Y:S02]  /*99b0*/  FADD.FTZ R134, R133, R134 ;  /* 0x0000008685867221 */ /* 0x000fe40000010000 */
[----:B------:R-:W-:Y:S02]  /*99c0*/  FMUL.FTZ R126, R115, R52 ;  /* 0x00000034737e7220 */ /* 0x000fe40000410000 */
[----:B------:R-:W-:Y:S02]  /*99d0*/  FMUL.FTZ R216, R187, R54 ;  /* 0x00000036bbd87220 */ /* 0x000fe40000410000 */
[----:B------:R-:W-:Y:S02]  /*99e0*/  FMUL.FTZ R166, R102, R143 ;  /* 0x0000008f66a67220 */ /* 0x000fe40000410000 */
[----:B------:R-:W-:-:S02]  /*99f0*/  FMUL.FTZ R165, R103, R210 ;  /* 0x000000d267a57220 */ /* 0x000fc40000410000 */
[----:B------:R-:W-:Y:S02]  /*9a00*/  FADD.FTZ R129, R125, R142 ;  /* 0x0000008e7d817221 */ /* 0x000fe40000010000 */
[----:B------:R-:W-:Y:S02]  /*9a10*/  FMUL.FTZ R130, R169, UR38 ;  /* 0x00000026a9827c20 */ /* 0x000fe40008410000 */
[-C--:B------:R-:W-:Y:S02]  /*9a20*/  FFMA.FTZ R135, R220, R164.reuse, R135 ;  /* 0x000000a4dc877223 */ /* 0x080fe40000010087 */
[----:B------:R-:W-:Y:S02]  /*9a30*/  FMUL.FTZ R142, R186, R51 ;  /* 0x00000033ba8e7220 */ /* 0x000fe40000410000 */
[----:B------:R-:W-:Y:S02]  /*9a40*/  FMUL.FTZ R164, R83, R164 ;  /* 0x000000a453a47220 */ /* 0x000fe40000410000 */
[----:B------:R-:W-:-:S02]  /*9a50*/  FMUL.FTZ R140, R86, R141 ;  /* 0x0000008d568c7220 */ /* 0x000fc40000410000 */
[----:B------:R-:W-:Y:S01]  /*9a60*/  FADD.FTZ R137, R134, R137 ;  /* 0x0000008986897221 */ /* 0x000fe20000010000 */
[----:B------:R-:W-:Y:S01]  /*9a70*/  STS [R59.X4+0x2148], R164 ;  /* 0x002148a43b007388 */ /* 0x000fe20000004800 */
[----:B------:R-:W-:Y:S02]  /*9a80*/  FFMA.FTZ R230, R161, -R126, R230 ;  /* 0x8000007ea1e67223 */ /* 0x000fe400000100e6 */
[----:B------:R-:W-:Y:S01]  /*9a90*/  FFMA.FTZ R166, R229, R141, -R166 ;  /* 0x0000008de5a67223 */ /* 0x000fe200000108a6 */
[----:B------:R0:W-:Y:S01]  /*9aa0*/  STS [R59.X4+0x2154], R140 ;  /* 0x0021548c3b007388 */ /* 0x0001e20000004800 */
[----:B-1----:R-:W-:Y:S02]  /*9ab0*/  FFMA.FTZ R162, R228, R216, -R165 ;  /* 0x000000d8e4a27223 */ /* 0x002fe400000108a5 */
[----:B------:R-:W-:Y:S02]  /*9ac0*/  FFMA.FTZ R126, R163, -R126, R222 ;  /* 0x8000007ea37e7223 */ /* 0x000fe400000100de */
[----:B------:R-:W-:-:S02]  /*9ad0*/  FMUL.FTZ R165, R185, R52 ;  /* 0x00000034b9a57220 */ /* 0x000fc40000410000 */
[----:B------:R-:W-:Y:S02]  /*9ae0*/  FMUL.FTZ R141, R169, R52 ;  /* 0x00000034a98d7220 */ /* 0x000fe40000410000 */
[----:B------:R-:W-:Y:S02]  /*9af0*/  FFMA.FTZ R125, R185, UR39, -R130 ;  /* 0x00000027b97d7c23 */ /* 0x000fe40008010882 */
[----:B------:R-:W-:Y:S02]  /*9b00*/  FMUL.FTZ R130, R170, R51 ;  /* 0x00000033aa827220 */ /* 0x000fe40000410000 */
[----:B------:R-:W-:Y:S02]  /*9b10*/  FMUL.FTZ R131, R117, R142 ;  /* 0x0000008e75837220 */ /* 0x000fe40000410000 */
[----:B------:R-:W-:Y:S02]  /*9b20*/  FADD.FTZ R137, R137, R138 ;  /* 0x0000008a89897221 */ /* 0x000fe40000010000 */
[----:B------:R-:W-:-:S02]  /*9b30*/  FMUL.FTZ R168, R79, R168 ;  /* 0x000000a84fa87220 */ /* 0x000fc40000410000 */
[C---:B0-----:R-:W-:Y:S02]  /*9b40*/  FMUL.FTZ R140, R126.reuse, R165 ;  /* 0x000000a57e8c7220 */ /* 0x041fe40000410000 */
[C---:B------:R-:W-:Y:S01]  /*9b50*/  FMUL.FTZ R125, R126.reuse, R125 ;  /* 0x0000007d7e7d7220 */ /* 0x040fe20000410000 */
[----:B------:R0:W-:Y:S01]  /*9b60*/  STS [R59.X4+0x213c], R168 ;  /* 0x00213ca83b007388 */ /* 0x0001e20000004800 */
[----:B------:R-:W-:Y:S02]  /*9b70*/  FMUL.FTZ R164, R126, R141 ;  /* 0x0000008d7ea47220 */ /* 0x000fe40000410000 */
[-C--:B------:R-:W-:Y:S02]  /*9b80*/  FMUL.FTZ R126, R117, R130.reuse ;  /* 0x00000082757e7220 */ /* 0x080fe40000410000 */
[-C--:B------:R-:W-:Y:S02]  /*9b90*/  FFMA.FTZ R131, R231, R130.reuse, R131 ;  /* 0x00000082e7837223 */ /* 0x080fe40000010083 */
[----:B------:R-:W-:-:S02]  /*9ba0*/  FMUL.FTZ R130, R116, R130 ;  /* 0x0000008274827220 */ /* 0x000fc40000410000 */
[----:B------:R-:W-:Y:S02]  /*9bb0*/  FADD.FTZ R137, R137, R166 ;  /* 0x000000a689897221 */ /* 0x000fe40000010000 */
[----:B------:R-:W-:Y:S01]  /*9bc0*/  FADD.FTZ R129, R129, R132 ;  /* 0x0000008481817221 */ /* 0x000fe20000010000 */
[----:B------:R1:W-:Y:S01]  /*9bd0*/  STS [R59.X4+0x2160], R130 ;  /* 0x002160823b007388 */ /* 0x0003e20000004800 */
[----:B0-----:R-:W-:Y:S02]  /*9be0*/  FMUL.FTZ R168, R86, R143 ;  /* 0x0000008f56a87220 */ /* 0x001fe40000410000 */
[----:B------:R-:W-:Y:S02]  /*9bf0*/  FFMA.FTZ R126, R231, R142, -R126 ;  /* 0x0000008ee77e7223 */ /* 0x000fe4000001087e */
[----:B------:R-:W-:Y:S01]  /*9c00*/  FADD.FTZ R137, R137, R162 ;  /* 0x000000a289897221 */ /* 0x000fe20000010000 */
[----:B------:R0:W-:Y:S01]  /*9c10*/  STS [R59.X4+0x2150], R168 ;  /* 0x002150a83b007388 */ /* 0x0001e20000004800 */
[----:B------:R-:W-:-:S02]  /*9c20*/  FADD.FTZ R136, R129, R136 ;  /* 0x0000008881887221 */ /* 0x000fc40000010000 */
[----:B------:R-:W-:Y:S02]  /*9c30*/  FFMA.FTZ R129, R230, R165, -R164 ;  /* 0x000000a5e6817223 */ /* 0x000fe400000108a4 */
[----:B-1----:R-:W-:Y:S02]  /*9c40*/  FMUL.FTZ R130, R118, R57 ;  /* 0x0000003976827220 */ /* 0x002fe40000410000 */
[----:B------:R-:W-:Y:S02]  /*9c50*/  FMUL.FTZ R57, R186, UR38 ;  /* 0x00000026ba397c20 */ /* 0x000fe40008410000 */
[----:B------:R-:W-:Y:S01]  /*9c60*/  FADD.FTZ R126, R137, R126 ;  /* 0x0000007e897e7221 */ /* 0x000fe20000010000 */
[----:B------:R-:W-:Y:S01]  /*9c70*/  STS [R59.X4+0x2170], R130 ;  /* 0x002170823b007388 */ /* 0x000fe20000004800 */
[----:B------:R-:W-:Y:S02]  /*9c80*/  FMUL.FTZ R143, R103, R216 ;  /* 0x000000d8678f7220 */ /* 0x000fe40000410000 */
[----:B0-----:R-:W-:-:S02]  /*9c90*/  FMUL.FTZ R168, R115, R141 ;  /* 0x0000008d73a87220 */ /* 0x001fc40000410000 */
[----:B------:R-:W-:Y:S02]  /*9ca0*/  FFMA.FTZ R164, R170, UR39, R57 ;  /* 0x00000027aaa47c23 */ /* 0x000fe40008010039 */
[----:B------:R-:W-:Y:S01]  /*9cb0*/  FADD.FTZ R129, R126, R129 ;  /* 0x000000817e817221 */ /* 0x000fe20000010000 */
[----:B------:R0:W-:Y:S01]  /*9cc0*/  STS [R59.X4+0x2168], R168 ;  /* 0x002168a83b007388 */ /* 0x0001e20000004800 */
[----:B------:R-:W-:Y:S01]  /*9cd0*/  FMUL.FTZ R57, R188, UR38 ;  /* 0x00000026bc397c20 */ /* 0x000fe20008410000 */
[----:B------:R-:W-:Y:S01]  /*9ce0*/  MOV R126, UR28 ;  /* 0x0000001c007e7c02 */ /* 0x000fe20008000f00 */
[-C--:B------:R-:W-:Y:S02]  /*9cf0*/  FFMA.FTZ R143, R228, R210.reuse, R143 ;  /* 0x000000d2e48f7223 */ /* 0x080fe4000001008f */
[----:B------:R-:W-:Y:S01]  /*9d00*/  FADD.FTZ R136, R136, R135 ;  /* 0x0000008788887221 */ /* 0x000fe20000010000 */
[----:B------:R-:W-:Y:S01]  /*9d10*/  LEA R195, R126, -R99, 0x1 ;  /* 0x800000637ec37211 */ /* 0x000fe200078e08ff */
[----:B------:R-:W-:-:S02]  /*9d20*/  FMUL.FTZ R210, R87, R210 ;  /* 0x000000d257d27220 */ /* 0x000fc40000410000 */
[----:B------:R-:W-:Y:S01]  /*9d30*/  FADD.FTZ R199, R129, R56 ;  /* 0x0000003881c77221 */ /* 0x000fe20000010000 */
[----:B------:R-:W-:Y:S01]  /*9d40*/  ISETP.GE.AND P0, PT, R195, 0x1, PT ;  /* 0x00000001c300780c */ /* 0x000fe20003f06270 */
[----:B0-----:R-:W-:Y:S01]  /*9d50*/  FFMA.FTZ R168, R172, UR39, R57 ;  /* 0x00000027aca87c23 */ /* 0x001fe20008010039 */
[----:B------:R0:W-:Y:S01]  /*9d60*/  STS [R59.X4+0x2158], R210 ;  /* 0x002158d23b007388 */ /* 0x0001e20000004800 */
[----:B------:R-:W-:Y:S02]  /*9d70*/  FFMA.FTZ R203, R8, -R211, R203 ;  /* 0x800000d308cb7223 */ /* 0x000fe400000100cb */
[----:B------:R-:W-:Y:S02]  /*9d80*/  FADD.FTZ R136, R136, R139 ;  /* 0x0000008b88887221 */ /* 0x000fe40000010000 */
[----:B------:R-:W-:Y:S02]  /*9d90*/  FMUL.FTZ R56, R187, UR38 ;  /* 0x00000026bb387c20 */ /* 0x000fe40008410000 */
[----:B------:R-:W-:-:S02]  /*9da0*/  FMUL.FTZ R57, R190, UR38 ;  /* 0x00000026be397c20 */ /* 0x000fc40008410000 */
[----:B------:R-:W-:Y:S02]  /*9db0*/  FMUL.FTZ R206, R83, R206 ;  /* 0x000000ce53ce7220 */ /* 0x000fe40000410000 */
[----:B0-----:R-:W-:Y:S02]  /*9dc0*/  FMUL.FTZ R210, R200, R40 ;  /* 0x00000028c8d27220 */ /* 0x001fe40000410000 */
[----:B------:R-:W-:Y:S01]  /*9dd0*/  FMUL.FTZ R138, R163, R185 ;  /* 0x000000b9a38a7220 */ /* 0x000fe20000410000 */
[----:B------:R0:W-:Y:S01]  /*9de0*/  STS [R59.X4+0x214c], R206 ;  /* 0x00214cce3b007388 */ /* 0x0001e20000004800 */
[----:B------:R-:W-:Y:S02]  /*9df0*/  FFMA.FTZ R203, R7, -R224, R203 ;  /* 0x800000e007cb7223 */ /* 0x000fe400000100cb */
[----:B------:R-:W-:Y:S02]  /*9e00*/  FADD.FTZ R136, R136, R143 ;  /* 0x0000008f88887221 */ /* 0x000fe40000010000 */
[----:B------:R-:W-:-:S02]  /*9e10*/  FFMA.FTZ R163, R171, UR39, R56 ;  /* 0x00000027aba37c23 */ /* 0x000fc40008010038 */
[----:B------:R-:W-:Y:S02]  /*9e20*/  FFMA.FTZ R200, R174, UR39, R57 ;  /* 0x00000027aec87c23 */ /* 0x000fe40008010039 */
[----:B------:R-:W-:Y:S02]  /*9e30*/  FMUL.FTZ R56, R189, UR38 ;  /* 0x00000026bd387c20 */ /* 0x000fe40008410000 */
[----:B------:R-:W-:Y:S02]  /*9e40*/  FMUL.FTZ R57, R192, UR38 ;  /* 0x00000026c0397c20 */ /* 0x000fe40008410000 */
[----:B------:R-:W-:Y:S02]  /*9e50*/  FMUL.FTZ R128, R115, R165 ;  /* 0x000000a573807220 */ /* 0x000fe40000410000 */
[----:B------:R-:W-:Y:S02]  /*9e60*/  FFMA.FTZ R203, R6, -R217, R203 ;  /* 0x800000d906cb7223 */ /* 0x000fe400000100cb */
[----:B------:R-:W-:Y:S01]  /*9e70*/  FMUL.FTZ R132, R118, R183 ;  /* 0x000000b776847220 */ /* 0x000fe20000410000 */
[----:B------:R1:W-:Y:S01]  /*9e80*/  STS [R59.X4+0x216c], R128 ;  /* 0x00216c803b007388 */ /* 0x0003e20000004800 */
[----:B------:R-:W-:-:S02]  /*9e90*/  FADD.FTZ R131, R136, R131 ;  /* 0x0000008388837221 */ /* 0x000fc40000010000 */
[----:B0-----:R-:W-:Y:S01]  /*9ea0*/  FMUL.FTZ R206, R184, R40 ;  /* 0x00000028b8ce7220 */ /* 0x001fe20000410000 */
[----:B------:R0:W-:Y:S01]  /*9eb0*/  STS [R59.X4+0x2174], R132 ;  /* 0x002174843b007388 */ /* 0x0001e20000004800 */
[----:B------:R-:W-:Y:S02]  /*9ec0*/  FFMA.FTZ R179, R173, UR39, R56 ;  /* 0x00000027adb37c23 */ /* 0x000fe40008010038 */
[----:B------:R-:W-:Y:S02]  /*9ed0*/  FFMA.FTZ R136, R176, UR39, R57 ;  /* 0x00000027b0887c23 */ /* 0x000fe40008010039 */
[----:B------:R-:W-:Y:S02]  /*9ee0*/  FMUL.FTZ R56, R191, UR38 ;  /* 0x00000026bf387c20 */ /* 0x000fe40008410000 */
[----:B------:R-:W-:Y:S02]  /*9ef0*/  FMUL.FTZ R57, R194, UR38 ;  /* 0x00000026c2397c20 */ /* 0x000fe40008410000 */
[----:B------:R-:W-:-:S02]  /*9f00*/  FFMA.FTZ R140, R230, R141, R140 ;  /* 0x0000008de68c7223 */ /* 0x000fc4000001008c */
[----:B------:R-:W-:Y:S02]  /*9f10*/  FFMA.FTZ R203, R5, -R226, R203 ;  /* 0x800000e205cb7223 */ /* 0x000fe400000100cb */
[----:B-1----:R-:W-:Y:S02]  /*9f20*/  FMUL.FTZ R128, R127, R206 ;  /* 0x000000ce7f807220 */ /* 0x002fe40000410000 */
[----:B------:R-:W-:Y:S02]  /*9f30*/  FMUL.FTZ R216, R87, R216 ;  /* 0x000000d857d87220 */ /* 0x000fe40000410000 */
[----:B------:R-:W-:Y:S01]  /*9f40*/  FMUL.FTZ R142, R116, R142 ;  /* 0x0000008e748e7220 */ /* 0x000fe20000410000 */
[----:B------:R1:W-:Y:S01]  /*9f50*/  STS [R59.X4+0x2178], R128 ;  /* 0x002178803b007388 */ /* 0x0003e20000004800 */
[----:B------:R-:W-:Y:S02]  /*9f60*/  FMUL.FTZ R130, R127, R210 ;  /* 0x000000d27f827220 */ /* 0x000fe40000410000 */
[----:B------:R-:W-:Y:S01]  /*9f70*/  FFMA.FTZ R143, R175, UR39, R56 ;  /* 0x00000027af8f7c23 */ /* 0x000fe20008010038 */
[----:B------:R-:W-:Y:S01]  /*9f80*/  STS [R59.X4+0x215c], R216 ;  /* 0x00215cd83b007388 */ /* 0x000fe20000004800 */
[----:B0-----:R-:W-:-:S02]  /*9f90*/  FFMA.FTZ R132, R178, UR39, R57 ;  /* 0x00000027b2847c23 */ /* 0x001fc40008010039 */
[----:B------:R-:W-:Y:S01]  /*9fa0*/  FADD.FTZ R131, R131, R140 ;  /* 0x0000008c83837221 */ /* 0x000fe20000010000 */
[----:B------:R0:W-:Y:S01]  /*9fb0*/  STS [R59.X4+0x2164], R142 ;  /* 0x0021648e3b007388 */ /* 0x0001e20000004800 */
[----:B------:R-:W-:Y:S02]  /*9fc0*/  FMUL.FTZ R56, R193, UR38 ;  /* 0x00000026c1387c20 */ /* 0x000fe40008410000 */
[----:B------:R-:W-:Y:S01]  /*9fd0*/  FMUL.FTZ R57, R196, UR38 ;  /* 0x00000026c4397c20 */ /* 0x000fe20008410000 */
[----:B------:R2:W-:Y:S01]  /*9fe0*/  STS [R59.X4+0x217c], R130 ;  /* 0x00217c823b007388 */ /* 0x0005e20000004800 */
[----:B------:R-:W-:Y:S02]  /*9ff0*/  FFMA.FTZ R203, R4, -R225, R203 ;  /* 0x800000e104cb7223 */ /* 0x000fe400000100cb */
[----:B------:R-:W-:Y:S02]  /*a000*/  FADD.FTZ R201, R131, R58 ;  /* 0x0000003a83c97221 */ /* 0x000fe40000010000 */
[----:B------:R-:W-:-:S02]  /*a010*/  FMUL.FTZ R127, R170, UR38 ;  /* 0x00000026aa7f7c20 */ /* 0x000fc40008410000 */
[----:B------:R-:W-:Y:S02]  /*a020*/  FFMA.FTZ R137, R177, UR39, R56 ;  /* 0x00000027b1897c23 */ /* 0x000fe40008010038 */
[----:B-1----:R-:W-:Y:S02]  /*a030*/  FFMA.FTZ R128, R180, UR39, R57 ;  /* 0x00000027b4807c23 */ /* 0x002fe40008010039 */
[----:B------:R-:W-:Y:S02]  /*a040*/  FFMA.FTZ R203, R3, -R222, R203 ;  /* 0x800000de03cb7223 */ /* 0x000fe400000100cb */
[----:B0-----:R-:W-:Y:S02]  /*a050*/  FMUL.FTZ R142, R185, UR38 ;  /* 0x00000026b98e7c20 */ /* 0x001fe40008410000 */
        /* <DEDUP_REMOVED lines=8> */
[----:B--2---:R-:W-:Y:S02]  /*a0e0*/  FMUL.FTZ R59, R120, UR38 ;  /* 0x00000026783b7c20 */ /* 0x004fe40008410000 */
[----:B------:R-:W-:Y:S02]  /*a0f0*/  FMUL.FTZ R135, R122, UR38 ;  /* 0x000000267a877c20 */ /* 0x000fe40008410000 */
[----:B------:R-:W-:Y:S02]  /*a100*/  FMUL.FTZ R133, R180, UR38 ;  /* 0x00000026b4857c20 */ /* 0x000fe40008410000 */
[----:B------:R-:W-:Y:S02]  /*a110*/  FMUL.FTZ R58, R181, UR38 ;  /* 0x00000026b53a7c20 */ /* 0x000fe40008410000 */
[----:B------:R-:W-:Y:S02]  /*a120*/  FMUL.FTZ R56, R197, UR38 ;  /* 0x00000026c5387c20 */ /* 0x000fe40008410000 */
[----:B------:R-:W-:-:S02]  /*a130*/  FMUL.FTZ R129, R182, UR38 ;  /* 0x00000026b6817c20 */ /* 0x000fc40008410000 */
[----:B------:R-:W-:Y:S02]  /*a140*/  FMUL.FTZ R57, R198, UR38 ;  /* 0x00000026c6397c20 */ /* 0x000fe40008410000 */
[----:B------:R-:W-:Y:S02]  /*a150*/  FFMA.FTZ R162, R186, UR39, -R127 ;  /* 0x00000027baa27c23 */ /* 0x000fe4000801087f */
[----:B------:R-:W-:Y:S02]  /*a160*/  FFMA.FTZ R214, R2, -R214, R203 ;  /* 0x800000d602d67223 */ /* 0x000fe400000100cb */
[----:B------:R-:W-:Y:S02]  /*a170*/  FFMA.FTZ R142, R169, UR39, R142 ;  /* 0x00000027a98e7c23 */ /* 0x000fe4000801008e */
        /* <DEDUP_REMOVED lines=8> */
[----:B------:R-:W-:Y:S02]  /*a200*/  FFMA.FTZ R130, R122, UR39, -R59 ;  /* 0x000000277a827c23 */ /* 0x000fe4000801083b */
[----:B------:R-:W-:Y:S02]  /*a210*/  FFMA.FTZ R135, R120, UR39, R135 ;  /* 0x0000002778877c23 */ /* 0x000fe40008010087 */
[----:B------:R-:W-:Y:S02]  /*a220*/  FFMA.FTZ R133, R196, UR39, -R133 ;  /* 0x00000027c4857c23 */ /* 0x000fe40008010885 */
        /* <DEDUP_REMOVED lines=37> */
.L_x_3250:
[----:B------:R-:W-:Y:S05]  /*a480*/  BSYNC B0 ;  /* 0x0000000000007941 */ /* 0x000fea0003800000 */
.L_x_3249:
[----:B------:R-:W-:Y:S01]  /*a490*/  ULDC.64 UR30, c[0x0][0x298] ;  /* 0x0000a600001e7ab9 */ /* 0x000fe20000000a00 */
[----:B0-----:R-:W-:Y:S01]  /*a4a0*/  FMUL.FTZ R58, R0, R213 ;  /* 0x000000d5003a7220 */ /* 0x001fe20000410000 */
[----:B------:R-:W-:Y:S01]  /*a4b0*/  USHF.R.U32.HI UR28, URZ, 0x1, UR31 ;  /* 0x000000013f1c7899 */ /* 0x000fe2000801161f */
[----:B------:R-:W-:Y:S01]  /*a4c0*/  BSSY B0, `(.L_x_3251) ;  /* 0x0000031000007945 */ /* 0x000fe20003800000 */
        /* <DEDUP_REMOVED lines=13> */
[C---:B------:R-:W-:Y:S01]  /*a5a0*/  IADD3 R58, R99.reuse, 0x80, RZ ;  /* 0x00000080633a7810 */ /* 0x040fe20007ffe0ff */
[----:B------:R-:W-:Y:S01]  /*a5b0*/  UIMAD UR37, UR36, UR30, URZ ;  /* 0x0000001e242572a4 */ /* 0x000fe2000f8e023f */
[----:B------:R-:W-:Y:S01]  /*a5c0*/  IADD3 R206, R99, 0x100, RZ ;  /* 0x0000010063ce7810 */ /* 0x000fe20007ffe0ff */
[----:B------:R-:W-:Y:S01]  /*a5d0*/  FADD.FTZ R199, R199, R210 ;  /* 0x000000d2c7c77221 */ /* 0x000fe20000010000 */
[----:B------:R-:W-:Y:S01]  /*a5e0*/  LEA.HI.SX32 R58, R58, R99, 0x1b ;  /* 0x000000633a3a7211 */ /* 0x000fe200078fdaff */
[----:B------:R-:W-:Y:S01]  /*a5f0*/  UIMAD UR37, UR20, UR31, UR37 ;  /* 0x0000001f142572a4 */ /* 0x000fe2000f8e0225 */
[C---:B------:R-:W-:Y:S01]  /*a600*/  ISETP.GE.AND P1, PT, R195.reuse, 0x101, PT ;  /* 0x00000101c300780c */ /* 0x040fe20003f26270 */
[----:B------:R-:W-:Y:S01]  /*a610*/  UIMAD.WIDE.U32 UR30, UR20, UR30, UR28 ;  /* 0x0000001e141e72a5 */ /* 0x000fe2000f8e001c */
[----:B------:R-:W-:-:S02]  /*a620*/  ISETP.GE.AND P2, PT, R195, 0x181, PT ;  /* 0x00000181c300780c */ /* 0x000fc40003f46270 */
[----:B------:R-:W-:Y:S01]  /*a630*/  ULDC.64 UR28, c[0x0][0x318] ;  /* 0x0000c600001c7ab9 */ /* 0x000fe20000000a00 */
[C---:B------:R-:W-:Y:S01]  /*a640*/  IADD3 R210, R99.reuse, 0x180, RZ ;  /* 0x0000018063d27810 */ /* 0x040fe20007ffe0ff */
[----:B------:R-:W-:Y:S01]  /*a650*/  UIADD3 UR37, UR37, UR31, URZ ;  /* 0x0000001f25257290 */ /* 0x000fe2000fffe03f */
[----:B------:R-:W-:Y:S01]  /*a660*/  LEA.HI.SX32 R206, R206, R99, 0x1b ;  /* 0x00000063cece7211 */ /* 0x000fe200078fdaff */
[----:B------:R-:W-:Y:S02]  /*a670*/  ULEA UR31, UP0, UR30, UR28, 0x3 ;  /* 0x0000001c1e1f7291 */ /* 0x000fe4000f80183f */
[----:B------:R-:W-:Y:S02]  /*a680*/  UIADD3 UR28, UR6, -UR38, URZ ;  /* 0x80000026061c7290 */ /* 0x000fe4000fffe03f */
[----:B------:R-:W-:Y:S02]  /*a690*/  ULEA.HI.X UR29, UR30, UR29, UR37, 0x3, UP0 ;  /* 0x0000001d1e1d7291 */ /* 0x000fe400080f1c25 */
[----:B------:R-:W-:Y:S01]  /*a6a0*/  UIMAD UR28, UR28, -0x1000, URZ ;  /* 0xfffff0001c1c78a4 */ /* 0x000fe2000f8e023f */
[----:B------:R-:W-:Y:S01]  /*a6b0*/  LEA R56, P0, R99, UR31, 0x2 ;  /* 0x0000001f63387c11 */ /* 0x000fe2000f8010ff */
[----:B------:R-:W-:-:S03]  /*a6c0*/  ULDC.64 UR30, c[0x0][0x2b0] ;  /* 0x0000ac00001e7ab9 */ /* 0x000fc60000000a00 */
[----:B------:R-:W-:Y:S01]  /*a6d0*/  LEA.HI.X R57, R99, UR29, RZ, 0x2, P0 ;  /* 0x0000001d63397c11 */ /* 0x000fe200080f14ff */
[----:B------:R-:W-:Y:S01]  /*a6e0*/  USHF.L.U64.HI UR29, UR8, 0x2, UR9 ;  /* 0x00000002081d7899 */ /* 0x000fe20008010209 */
[----:B------:R-:W-:Y:S01]  /*a6f0*/  MOV R59, UR28 ;  /* 0x0000001c003b7c02 */ /* 0x000fe20008000f00 */
[----:B------:R-:W-:Y:S01]  /*a700*/  USHF.L.U32 UR28, UR8, 0x2, URZ ;  /* 0x00000002081c7899 */ /* 0x000fe2000800063f */
[----:B------:R-:W-:Y:S01]  /*a710*/  ISETP.GE.AND P0, PT, R195, 0x81, PT ;  /* 0x00000081c300780c */ /* 0x000fe20003f06270 */
[----:B------:R-:W-:Y:S02]  /*a720*/  UIMAD UR29, UR29, UR30, URZ ;  /* 0x0000001e1d1d72a4 */ /* 0x000fe4000f8e023f */
[----:B------:R-:W-:Y:S02]  /*a730*/  IMAD.WIDE R56, R59, 0x4, R56 ;  /* 0x000000043b387825 */ /* 0x000fe400078e0238 */
[----:B------:R-:W-:Y:S01]  /*a740*/  MOV R185, UR28 ;  /* 0x0000001c00b97c02 */ /* 0x000fe20008000f00 */
[----:B------:R-:W-:Y:S01]  /*a750*/  UIMAD UR29, UR28, UR31, UR29 ;  /* 0x0000001f1c1d72a4 */ /* 0x000fe2000f8e021d */
[----:B------:R-:W-:-:S03]  /*a760*/  FMUL.FTZ R59, R0, R212 ;  /* 0x000000d4003b7220 */ /* 0x000fc60000410000 */
[----:B------:R-:W-:-:S04]  /*a770*/  IMAD.WIDE.U32 R56, R185, c[0x0][0x2b0], R56 ;  /* 0x0000ac00b9387a25 */ /* 0x000fc800078e0038 */
[----:B------:R-:W-:Y:S01]  /*a780*/  FADD.FTZ R214, R214, -R59 ;  /* 0x8000003bd6d67221 */ /* 0x000fe20000010000 */
[----:B------:R-:W-:Y:S01]  /*a790*/  IADD3 R57, R57, UR29, RZ ;  /* 0x0000001d39397c10 */ /* 0x000fe2000fffe0ff */
[----:B------:R0:W1:Y:S01]  /*a7a0*/  LDS R59, [R58.X4+0x2300] ;  /* 0x002300003a3b7984 */ /* 0x0000620000004800 */
[----:B------:R-:W-:Y:S05]  /*a7b0*/  @!P0 BRA `(.L_x_3252) ;  /* 0x0000001000008947 */ /* 0x000fea0003800000 */
[----:B-1----:R1:W-:Y:S02]  /*a7c0*/  RED.E.ADD.F32.FTZ.RN.STRONG.GPU [R56.64+-0x3e00], R59 ;  /* 0xffc2003b3800798e */ /* 0x0023e4000c10e7a0 */
.L_x_3252:
[----:B------:R-:W-:Y:S05]  /*a7d0*/  BSYNC B0 ;  /* 0x0000000000007941 */ /* 0x000fea0003800000 */
.L_x_3251:
[----:B-1----:R1:W2:Y:S01]  /*a7e0*/  LDS R59, [R206.X4+0x2500] ;  /* 0x00250000ce3b7984 */ /* 0x0022a20000004800 */
[----:B------:R-:W-:Y:S01]  /*a7f0*/  BSSY B0, `(.L_x_3253) ;  /* 0x0000004000007945 */ /* 0x000fe20003800000 */
[----:B------:R-:W-:Y:S01]  /*a800*/  LEA.HI.SX32 R210, R210, R99, 0x1b ;  /* 0x00000063d2d27211 */ /* 0x000fe200078fdaff */
[----:B------:R-:W-:Y:S05]  /*a810*/  @!P1 BRA `(.L_x_3254) ;  /* 0x0000001000009947 */ /* 0x000fea0003800000 */
[----:B--2---:R2:W-:Y:S02]  /*a820*/  RED.E.ADD.F32.FTZ.RN.STRONG.GPU [R56.64+-0x3c00], R59 ;  /* 0xffc4003b3800798e */ /* 0x0045e4000c10e7a0 */
.L_x_3254:
[----:B------:R-:W-:Y:S05]  /*a830*/  BSYNC B0 ;  /* 0x0000000000007941 */ /* 0x000fea0003800000 */
.L_x_3253:
[----:B--2---:R2:W3:Y:S01]  /*a840*/  LDS R59, [R210.X4+0x2700] ;  /* 0x00270000d23b7984 */ /* 0x0044e20000004800 */
[----:B------:R-:W-:Y:S01]  /*a850*/  BSSY B0, `(.L_x_3255) ;  /* 0x0000005000007945 */ /* 0x000fe20003800000 */
[C---:B0-----:R-:W-:Y:S02]  /*a860*/  IADD3 R58, R99.reuse, 0x200, RZ ;  /* 0x00000200633a7810 */ /* 0x041fe40007ffe0ff */
[----:B-1----:R-:W-:Y:S01]  /*a870*/  IADD3 R206, R99, 0x280, RZ ;  /* 0x0000028063ce7810 */ /* 0x002fe20007ffe0ff */
[----:B------:R-:W-:Y:S05]  /*a880*/  @!P2 BRA `(.L_x_3256) ;  /* 0x000000100000a947 */ /* 0x000fea0003800000 */
[----:B---3--:R0:W-:Y:S02]  /*a890*/  RED.E.ADD.F32.FTZ.RN.STRONG.GPU [R56.64+-0x3a00], R59 ;  /* 0xffc6003b3800798e */ /* 0x0081e4000c10e7a0 */
.L_x_3256:
[----:B------:R-:W-:Y:S05]  /*a8a0*/  BSYNC B0 ;  /* 0x0000000000007941 */ /* 0x000fea0003800000 */
.L_x_3255:
[----:B------:R-:W-:Y:S01]  /*a8b0*/  LEA.HI.SX32 R58, R58, R99, 0x1b ;  /* 0x000000633a3a7211 */ /* 0x000fe200078fdaff */
[----:B------:R-:W-:Y:S01]  /*a8c0*/  BSSY B0, `(.L_x_3257) ;  /* 0x000000d000007945 */ /* 0x000fe20003800000 */
[----:B------:R-:W-:-:S02]  /*a8d0*/  ISETP.GE.AND P6, PT, R195, 0x201, PT ;  /* 0x00000201c300780c */ /* 0x000fc40003fc6270 */
[----:B--2---:R-:W-:Y:S01]  /*a8e0*/  IADD3 R210, R99, 0x300, RZ ;  /* 0x0000030063d27810 */ /* 0x004fe20007ffe0ff */
[----:B0--3--:R0:W1:Y:S01]  /*a8f0*/  LDS R59, [R58.X4+0x2900] ;  /* 0x002900003a3b7984 */ /* 0x0090620000004800 */
        /* <DEDUP_REMOVED lines=9> */
.L_x_3258:
[----:B0-----:R-:W-:Y:S05]  /*a990*/  BSYNC B0 ;  /* 0x0000000000007941 */ /* 0x001fea0003800000 */
.L_x_3257:
[----:B-1----:R0:W1:Y:S01]  /*a9a0*/  LDS R59, [R206.X4+0x2b00] ;  /* 0x002b0000ce3b7984 */ /* 0x0020620000004800 */
[----:B------:R-:W-:Y:S01]  /*a9b0*/  BSSY B0, `(.L_x_3259) ;  /* 0x0000005000007945 */ /* 0x000fe20003800000 */
[----:B------:R-:W-:Y:S02]  /*a9c0*/  IADD3 R58, R99, 0x380, RZ ;  /* 0x00000380633a7810 */ /* 0x000fe40007ffe0ff */
[----:B------:R-:W-:Y:S01]  /*a9d0*/  LEA.HI.SX32 R210, R210, R99, 0x1b ;  /* 0x00000063d2d27211 */ /* 0x000fe200078fdaff */
[----:B------:R-:W-:Y:S05]  /*a9e0*/  @!P0 BRA `(.L_x_3260) ;  /* 0x0000001000008947 */ /* 0x000fea0003800000 */
[----:B-1----:R1:W-:Y:S02]  /*a9f0*/  RED.E.ADD.F32.FTZ.RN.STRONG.GPU [R56.64+-0x3600], R59 ;  /* 0xffca003b3800798e */ /* 0x0023e4000c10e7a0 */
.L_x_3260:
[----:B------:R-:W-:Y:S05]  /*aa00*/  BSYNC B0 ;  /* 0x0000000000007941 */ /* 0x000fea0003800000 */
.L_x_3259:
[----:B-1----:R1:W2:Y:S01]  /*aa10*/  LDS R59, [R210.X4+0x2d00] ;  /* 0x002d0000d23b7984 */ /* 0x0022a20000004800 */
[----:B------:R-:W-:Y:S01]  /*aa20*/  BSSY B0, `(.L_x_3261) ;  /* 0x0000005000007945 */ /* 0x000fe20003800000 */
[----:B0-----:R-:W-:-:S02]  /*aa30*/  IADD3 R206, R99, 0x400, RZ ;  /* 0x0000040063ce7810 */ /* 0x001fc40007ffe0ff */
[----:B------:R-:W-:Y:S01]  /*aa40*/  LEA.HI.SX32 R58, R58, R99, 0x1b ;  /* 0x000000633a3a7211 */ /* 0x000fe200078fdaff */
[----:B------:R-:W-:Y:S05]  /*aa50*/  @!P1 BRA `(.L_x_3262) ;  /* 0x0000001000009947 */ /* 0x000fea0003800000 */
[----:B--2---:R0:W-:Y:S02]  /*aa60*/  RED.E.ADD.F32.FTZ.RN.STRONG.GPU [R56.64+-0x3400], R59 ;  /* 0xffcc003b3800798e */ /* 0x0041e4000c10e7a0 */
.L_x_3262:
[----:B------:R-:W-:Y:S05]  /*aa70*/  BSYNC B0 ;  /* 0x0000000000007941 */ /* 0x000fea0003800000 */
.L_x_3261:
[----:B0-2---:R0:W2:Y:S01]  /*aa80*/  LDS R59, [R58.X4+0x2f00] ;  /* 0x002f00003a3b7984 */ /* 0x0050a20000004800 */
[----:B------:R-:W-:Y:S01]  /*aa90*/  BSSY B0, `(.L_x_3263) ;  /* 0x0000005000007945 */ /* 0x000fe20003800000 */
[----:B-1----:R-:W-:Y:S02]  /*aaa0*/  IADD3 R210, R99, 0x480, RZ ;  /* 0x0000048063d27810 */ /* 0x002fe40007ffe0ff */
[----:B------:R-:W-:Y:S01]  /*aab0*/  LEA.HI.SX32 R206, R206, R99, 0x1b ;  /* 0x00000063cece7211 */ /* 0x000fe200078fdaff */
[----:B------:R-:W-:Y:S05]  /*aac0*/  @!P2 BRA `(.L_x_3264) ;  /* 0x000000100000a947 */ /* 0x000fea0003800000 */
[----:B--2---:R1:W-:Y:S02]  /*aad0*/  RED.E.ADD.F32.FTZ.RN.STRONG.GPU [R56.64+-0x3200], R59 ;  /* 0xffce003b3800798e */ /* 0x0043e4000c10e7a0 */
.L_x_3264:
[----:B------:R-:W-:Y:S05]  /*aae0*/  BSYNC B0 ;  /* 0x0000000000007941 */ /* 0x000fea0003800000 */
.L_x_3263:
[----:B-12---:R1:W2:Y:S01]  /*aaf0*/  LDS R59, [R206.X4+0x3100] ;  /* 0x00310000ce3b7984 */ /* 0x0062a20000004800 */
[----:B------:R-:W-:Y:S01]  /*ab00*/  BSSY B0, `(.L_x_3265) ;  /* 0x0000005000007945 */ /* 0x000fe20003800000 */
[----:B0-----:R-:W-:Y:S02]  /*ab10*/  IADD3 R58, R99, 0x500, RZ ;  /* 0x00000500633a7810 */ /* 0x001fe40007ffe0ff */
[----:B------:R-:W-:Y:S01]  /*ab20*/  LEA.HI.SX32 R210, R210, R99, 0x1b ;  /* 0x00000063d2d27211 */ /* 0x000fe200078fdaff */
[----:B------:R-:W-:Y:S05]  /*ab30*/  @!P3 BRA `(.L_x_3266) ;  /* 0x000000100000b947 */ /* 0x000fea0003800000 */
[----:B--2---:R0:W-:Y:S02]  /*ab40*/  RED.E.ADD.F32.FTZ.RN.STRONG.GPU [R56.64+-0x3000], R59 ;  /* 0xffd0003b3800798e */ /* 0x0041e4000c10e7a0 */
.L_x_3266:
[----:B------:R-:W-:Y:S05]  /*ab50*/  BSYNC B0 ;  /* 0x0000000000007941 */ /* 0x000fea0003800000 */
.L_x_3265:
[----:B0-2---:R0:W2:Y:S01]  /*ab60*/  LDS R59, [R210.X4+0x3300] ;  /* 0x00330000d23b7984 */ /* 0x0050a20000004800 */
[----:B------:R-:W-:Y:S01]  /*ab70*/  BSSY B0, `(.L_x_3267) ;  /* 0x0000004000007945 */ /* 0x000fe20003800000 */
[----:B------:R-:W-:Y:S01]  /*ab80*/  LEA.HI.SX32 R58, R58, R99, 0x1b ;  /* 0x000000633a3a7211 */ /* 0x000fe200078fdaff */
[----:B------:R-:W-:Y:S05]  /*ab90*/  @!P4 BRA `(.L_x_3268) ;  /* 0x000000100000c947 */ /* 0x000fea0003800000 */
[----:B--2---:R2:W-:Y:S02]  /*aba0*/  RED.E.ADD.F32.FTZ.RN.STRONG.GPU [R56.64+-0x2e00], R59 ;  /* 0xffd2003b3800798e */ /* 0x0045e4000c10e7a0 */
.L_x_3268:
[----:B------:R-:W-:Y:S05]  /*abb0*/  BSYNC B0 ;  /* 0x0000000000007941 */ /* 0x000fea0003800000 */
.L_x_3267:
[----:B--2---:R2:W3:Y:S01]  /*abc0*/  LDS R59, [R58.X4+0x3500] ;  /* 0x003500003a3b7984 */ /* 0x0044e20000004800 */
[----:B------:R-:W-:Y:S01]  /*abd0*/  BSSY B0, `(.L_x_3269) ;  /* 0x0000005000007945 */ /* 0x000fe20003800000 */
[----:B-1----:R-:W-:-:S02]  /*abe0*/  IADD3 R206, R99, 0x580, RZ ;  /* 0x0000058063ce7810 */ /* 0x002fc40007ffe0ff */
[----:B0-----:R-:W-:Y:S01]  /*abf0*/  IADD3 R210, R99, 0x600, RZ ;  /* 0x0000060063d27810 */ /* 0x001fe20007ffe0ff */
[----:B------:R-:W-:Y:S05]  /*ac00*/  @!P5 BRA `(.L_x_3270) ;  /* 0x000000100000d947 */ /* 0x000fea0003800000 */
[----:B---3--:R0:W-:Y:S02]  /*ac10*/  RED.E.ADD.F32.FTZ.RN.STRONG.GPU [R56.64+-0x2c00], R59 ;  /* 0xffd4003b3800798e */ /* 0x0081e4000c10e7a0 */
.L_x_3270:
[----:B------:R-:W-:Y:S05]  /*ac20*/  BSYNC B0 ;  /* 0x0000000000007941 */ /* 0x000fea0003800000 */
.L_x_3269:
        /* <DEDUP_REMOVED lines=14> */
.L_x_3272:
[----:B0-----:R-:W-:Y:S05]  /*ad10*/  BSYNC B0 ;  /* 0x0000000000007941 */ /* 0x001fea0003800000 */
.L_x_3271:
[----:B-1----:R0:W1:Y:S01]  /*ad20*/  LDS R59, [R210.X4+0x3900] ;  /* 0x00390000d23b7984 */ /* 0x0020620000004800 */
[----:B------:R-:W-:Y:S01]  /*ad30*/  BSSY B0, `(.L_x_3273) ;  /* 0x0000005000007945 */ /* 0x000fe20003800000 */
[----:B------:R-:W-:Y:S02]  /*ad40*/  IADD3 R206, R99, 0x700, RZ ;  /* 0x0000070063ce7810 */ /* 0x000fe40007ffe0ff */
[----:B------:R-:W-:Y:S01]  /*ad50*/  LEA.HI.SX32 R58, R58, R99, 0x1b ;  /* 0x000000633a3a7211 */ /* 0x000fe200078fdaff */
[----:B------:R-:W-:Y:S05]  /*ad60*/  @!P0 BRA `(.L_x_3274) ;  /* 0x0000001000008947 */ /* 0x000fea0003800000 */
[----:B-1----:R1:W-:Y:S02]  /*ad70*/  RED.E.ADD.F32.FTZ.RN.STRONG.GPU [R56.64+-0x2800], R59 ;  /* 0xffd8003b3800798e */ /* 0x0023e4000c10e7a0 */
.L_x_3274:
[----:B------:R-:W-:Y:S05]  /*ad80*/  BSYNC B0 ;  /* 0x0000000000007941 */ /* 0x000fea0003800000 */
.L_x_3273:
[----:B-1----:R1:W2:Y:S01]  /*ad90*/  LDS R59, [R58.X4+0x3b00] ;  /* 0x003b00003a3b7984 */ /* 0x0022a20000004800 */
[----:B------:R-:W-:Y:S01]  /*ada0*/  BSSY B0, `(.L_x_3275) ;  /* 0x0000005000007945 */ /* 0x000fe20003800000 */
[----:B0-----:R-:W-:-:S02]  /*adb0*/  IADD3 R210, R99, 0x780, RZ ;  /* 0x0000078063d27810 */ /* 0x001fc40007ffe0ff */
[----:B------:R-:W-:Y:S01]  /*adc0*/  LEA.HI.SX32 R206, R206, R99, 0x1b ;  /* 0x00000063cece7211 */ /* 0x000fe200078fdaff */
[----:B------:R-:W-:Y:S05]  /*add0*/  @!P1 BRA `(.L_x_3276) ;  /* 0x0000001000009947 */ /* 0x000fea0003800000 */
[----:B--2---:R0:W-:Y:S02]  /*ade0*/  RED.E.ADD.F32.FTZ.RN.STRONG.GPU [R56.64+-0x2600], R59 ;  /* 0xffda003b3800798e */ /* 0x0041e4000c10e7a0 */
.L_x_3276:
[----:B------:R-:W-:Y:S05]  /*adf0*/  BSYNC B0 ;  /* 0x0000000000007941 */ /* 0x000fea0003800000 */
.L_x_3275:
[----:B0-2---:R0:W2:Y:S01]  /*ae00*/  LDS R59, [R206.X4+0x3d00] ;  /* 0x003d0000ce3b7984 */ /* 0x0050a20000004800 */
[----:B------:R-:W-:Y:S01]  /*ae10*/  BSSY B0, `(.L_x_3277) ;  /* 0x0000005000007945 */ /* 0x000fe20003800000 */
[----:B-1----:R-:W-:Y:S02]  /*ae20*/  IADD3 R58, R99, 0x800, RZ ;  /* 0x00000800633a7810 */ /* 0x002fe40007ffe0ff */
[----:B------:R-:W-:Y:S01]  /*ae30*/  LEA.HI.SX32 R210, R210, R99, 0x1b ;  /* 0x00000063d2d27211 */ /* 0x000fe200078fdaff */
[----:B------:R-:W-:Y:S05]  /*ae40*/  @!P2 BRA `(.L_x_3278) ;  /* 0x000000100000a947 */ /* 0x000fea0003800000 */
[----:B--2---:R1:W-:Y:S02]  /*ae50*/  RED.E.ADD.F32.FTZ.RN.STRONG.GPU [R56.64+-0x2400], R59 ;  /* 0xffdc003b3800798e */ /* 0x0043e4000c10e7a0 */
.L_x_3278:
[----:B------:R-:W-:Y:S05]  /*ae60*/  BSYNC B0 ;  /* 0x0000000000007941 */ /* 0x000fea0003800000 */
.L_x_3277:
[----:B-12---:R1:W2:Y:S01]  /*ae70*/  LDS R59, [R210.X4+0x3f00] ;  /* 0x003f0000d23b7984 */ /* 0x0062a20000004800 */
[----:B------:R-:W-:Y:S01]  /*ae80*/  BSSY B0, `(.L_x_3279) ;  /* 0x0000005000007945 */ /* 0x000fe20003800000 */
[----:B0-----:R-:W-:Y:S02]  /*ae90*/  IADD3 R206, R99, 0x880, RZ ;  /* 0x0000088063ce7810 */ /* 0x001fe40007ffe0ff */
[----:B------:R-:W-:Y:S01]  /*aea0*/  LEA.HI.SX32 R58, R58, R99, 0x1b ;  /* 0x000000633a3a7211 */ /* 0x000fe200078fdaff */
[----:B------:R-:W-:Y:S05]  /*aeb0*/  @!P3 BRA `(.L_x_3280) ;  /* 0x000000100000b947 */ /* 0x000fea0003800000 */
[----:B--2---:R0:W-:Y:S02]  /*aec0*/  RED.E.ADD.F32.FTZ.RN.STRONG.GPU [R56.64+-0x2200], R59 ;  /* 0xffde003b3800798e */ /* 0x0041e4000c10e7a0 */
.L_x_3280:
[----:B------:R-:W-:Y:S05]  /*aed0*/  BSYNC B0 ;  /* 0x0000000000007941 */ /* 0x000fea0003800000 */
.L_x_3279:
[----:B0-2---:R0:W2:Y:S01]  /*aee0*/  LDS R59, [R58.X4+0x4100] ;  /* 0x004100003a3b7984 */ /* 0x0050a20000004800 */
[----:B------:R-:W-:Y:S01]  /*aef0*/  BSSY B0, `(.L_x_3281) ;  /* 0x0000004000007945 */ /* 0x000fe20003800000 */
[----:B------:R-:W-:Y:S01]  /*af00*/  LEA.HI.SX32 R206, R206, R99, 0x1b ;  /* 0x00000063cece7211 */ /* 0x000fe200078fdaff */
[----:B------:R-:W-:Y:S05]  /*af10*/  @!P4 BRA `(.L_x_3282) ;  /* 0x000000100000c947 */ /* 0x000fea0003800000 */
[----:B--2---:R2:W-:Y:S02]  /*af20*/  RED.E.ADD.F32.FTZ.RN.STRONG.GPU [R56.64+-0x2000], R59 ;  /* 0xffe0003b3800798e */ /* 0x0045e4000c10e7a0 */
.L_x_3282:
[----:B------:R-:W-:Y:S05]  /*af30*/  BSYNC B0 ;  /* 0x0000000000007941 */ /* 0x000fea0003800000 */
.L_x_3281:
[----:B--2---:R2:W3:Y:S01]  /*af40*/  LDS R59, [R206.X4+0x4300] ;  /* 0x00430000ce3b7984 */ /* 0x0044e20000004800 */
[----:B------:R-:W-:Y:S01]  /*af50*/  BSSY B0, `(.L_x_3283) ;  /* 0x0000005000007945 */ /* 0x000fe20003800000 */
[----:B0-----:R-:W-:-:S02]  /*af60*/  IADD3 R58, R99, 0x900, RZ ;  /* 0x00000900633a7810 */ /* 0x001fc40007ffe0ff */
[----:B-1----:R-:W-:Y:S01]  /*af70*/  IADD3 R210, R99, 0x980, RZ ;  /* 0x0000098063d27810 */ /* 0x002fe20007ffe0ff */
[----:B------:R-:W-:Y:S05]  /*af80*/  @!P5 BRA `(.L_x_3284) ;  /* 0x000000100000d947 */ /* 0x000fea0003800000 */
[----:B---3--:R0:W-:Y:S02]  /*af90*/  RED.E.ADD.F32.FTZ.RN.STRONG.GPU [R56.64+-0x1e00], R59 ;  /* 0xffe2003b3800798e */ /* 0x0081e4000c10e7a0 */
.L_x_3284:
[----:B------:R-:W-:Y:S05]  /*afa0*/  BSYNC B0 ;  /* 0x0000000000007941 */ /* 0x000fea0003800000 */
.L_x_3283:
        /* <DEDUP_REMOVED lines=14> */
.L_x_3286:
[----:B0-----:R-:W-:Y:S05]  /*b090*/  BSYNC B0 ;  /* 0x0000000000007941 */ /* 0x001fea0003800000 */
.L_x_3285:
[----:B-1----:R0:W1:Y:S01]  /*b0a0*/  LDS R59, [R210.X4+0x4700] ;  /* 0x00470000d23b7984 */ /* 0x0020620000004800 */
[----:B------:R-:W-:Y:S01]  /*b0b0*/  BSSY B0, `(.L_x_3287) ;  /* 0x0000005000007945 */ /* 0x000fe20003800000 */
[----:B------:R-:W-:Y:S02]  /*b0c0*/  IADD3 R58, R99, 0xa80, RZ ;  /* 0x00000a80633a7810 */ /* 0x000fe40007ffe0ff */
[----:B------:R-:W-:Y:S01]  /*b0d0*/  LEA.HI.SX32 R206, R206, R99, 0x1b ;  /* 0x00000063cece7211 */ /* 0x000fe200078fdaff */
[----:B------:R-:W-:Y:S05]  /*b0e0*/  @!P0 BRA `(.L_x_3288) ;  /* 0x0000001000008947 */ /* 0x000fea0003800000 */
[----:B-1----:R1:W-:Y:S02]  /*b0f0*/  RED.E.ADD.F32.FTZ.RN.STRONG.GPU [R56.64+-0x1a00], R59 ;  /* 0xffe6003b3800798e */ /* 0x0023e4000c10e7a0 */
.L_x_3288:
[----:B------:R-:W-:Y:S05]  /*b100*/  BSYNC B0 ;  /* 0x0000000000007941 */ /* 0x000fea0003800000 */
.L_x_3287:
[----:B-1----:R1:W2:Y:S01]  /*b110*/  LDS R59, [R206.X4+0x4900] ;  /* 0x00490000ce3b7984 */ /* 0x0022a20000004800 */
[----:B------:R-:W-:Y:S01]  /*b120*/  BSSY B0, `(.L_x_3289) ;  /* 0x0000005000007945 */ /* 0x000fe20003800000 */
[----:B0-----:R-:W-:-:S02]  /*b130*/  IADD3 R210, R99, 0xb00, RZ ;  /* 0x00000b0063d27810 */ /* 0x001fc40007ffe0ff */
[----:B------:R-:W-:Y:S01]  /*b140*/  LEA.HI.SX32 R58, R58, R99, 0x1b ;  /* 0x000000633a3a7211 */ /* 0x000fe200078fdaff */
[----:B------:R-:W-:Y:S05]  /*b150*/  @!P1 BRA `(.L_x_3290) ;  /* 0x0000001000009947 */ /* 0x000fea0003800000 */
[----:B--2---:R0:W-:Y:S02]  /*b160*/  RED.E.ADD.F32.FTZ.RN.STRONG.GPU [R56.64+-0x1800], R59 ;  /* 0xffe8003b3800798e */ /* 0x0041e4000c10e7a0 */
.L_x_3290:
[----:B------:R-:W-:Y:S05]  /*b170*/  BSYNC B0 ;  /* 0x0000000000007941 */ /* 0x000fea0003800000 */
.L_x_3289:
[----:B0-2---:R0:W2:Y:S01]  /*b180*/  LDS R59, [R58.X4+0x4b00] ;  /* 0x004b00003a3b7984 */ /* 0x0050a20000004800 */
[----:B------:R-:W-:Y:S01]  /*b190*/  BSSY B0, `(.L_x_3291) ;  /* 0x0000005000007945 */ /* 0x000fe20003800000 */
[----:B-1----:R-:W-:Y:S02]  /*b1a0*/  IADD3 R206, R99, 0xb80, RZ ;  /* 0x00000b8063ce7810 */ /* 0x002fe40007ffe0ff */
[----:B------:R-:W-:Y:S01]  /*b1b0*/  LEA.HI.SX32 R210, R210, R99, 0x1b ;  /* 0x00000063d2d27211 */ /* 0x000fe200078fdaff */
[----:B------:R-:W-:Y:S05]  /*b1c0*/  @!P2 BRA `(.L_x_3292) ;  /* 0x000000100000a947 */ /* 0x000fea0003800000 */
[----:B--2---:R1:W-:Y:S02]  /*b1d0*/  RED.E.ADD.F32.FTZ.RN.STRONG.GPU [R56.64+-0x1600], R59 ;  /* 0xffea003b3800798e */ /* 0x0043e4000c10e7a0 */
.L_x_3292:
[----:B------:R-:W-:Y:S05]  /*b1e0*/  BSYNC B0 ;  /* 0x0000000000007941 */ /* 0x000fea0003800000 */
.L_x_3291:
[----:B-12---:R1:W2:Y:S01]  /*b1f0*/  LDS R59, [R210.X4+0x4d00] ;  /* 0x004d0000d23b7984 */ /* 0x0062a20000004800 */
[----:B------:R-:W-:Y:S01]  /*b200*/  BSSY B0, `(.L_x_3293) ;  /* 0x0000005000007945 */ /* 0x000fe20003800000 */
[----:B0-----:R-:W-:Y:S02]  /*b210*/  IADD3 R58, R99, 0xc00, RZ ;  /* 0x00000c00633a7810 */ /* 0x001fe40007ffe0ff */
[----:B------:R-:W-:Y:S01]  /*b220*/  LEA.HI.SX32 R206, R206, R99, 0x1b ;  /* 0x00000063cece7211 */ /* 0x000fe200078fdaff */
[----:B------:R-:W-:Y:S05]  /*b230*/  @!P3 BRA `(.L_x_3294) ;  /* 0x000000100000b947 */ /* 0x000fea0003800000 */
[----:B--2---:R0:W-:Y:S02]  /*b240*/  RED.E.ADD.F32.FTZ.RN.STRONG.GPU [R56.64+-0x1400], R59 ;  /* 0xffec003b3800798e */ /* 0x0041e4000c10e7a0 */
.L_x_3294:
[----:B------:R-:W-:Y:S05]  /*b250*/  BSYNC B0 ;  /* 0x0000000000007941 */ /* 0x000fea0003800000 */
.L_x_3293:
[----:B0-2---:R0:W2:Y:S01]  /*b260*/  LDS R59, [R206.X4+0x4f00] ;  /* 0x004f0000ce3b7984 */ /* 0x0050a20000004800 */
[----:B------:R-:W-:Y:S01]  /*b270*/  BSSY B0, `(.L_x_3295) ;  /* 0x0000004000007945 */ /* 0x000fe20003800000 */
[----:B------:R-:W-:Y:S01]  /*b280*/  LEA.HI.SX32 R58, R58, R99, 0x1b ;  /* 0x000000633a3a7211 */ /* 0x000fe200078fdaff */
[----:B------:R-:W-:Y:S05]  /*b290*/  @!P4 BRA `(.L_x_3296) ;  /* 0x000000100000c947 */ /* 0x000fea0003800000 */
[----:B--2---:R2:W-:Y:S02]  /*b2a0*/  RED.E.ADD.F32.FTZ.RN.STRONG.GPU [R56.64+-0x1200], R59 ;  /* 0xffee003b3800798e */ /* 0x0045e4000c10e7a0 */
.L_x_3296:
[----:B------:R-:W-:Y:S05]  /*b2b0*/  BSYNC B0 ;  /* 0x0000000000007941 */ /* 0x000fea0003800000 */
.L_x_3295:
[----:B--2---:R2:W3:Y:S01]  /*b2c0*/  LDS R59, [R58.X4+0x5100] ;  /* 0x005100003a3b7984 */ /* 0x0044e20000004800 */
[----:B------:R-:W-:Y:S01]  /*b2d0*/  BSSY B0, `(.L_x_3297) ;  /* 0x0000005000007945 */ /* 0x000fe20003800000 */
[----:B0-----:R-:W-:-:S02]  /*b2e0*/  IADD3 R206, R99, 0xc80, RZ ;  /* 0x00000c8063ce7810 */ /* 0x001fc40007ffe0ff */
[----:B-1----:R-:W-:Y:S01]  /*b2f0*/  IADD3 R210, R99, 0xd00, RZ ;  /* 0x00000d0063d27810 */ /* 0x002fe20007ffe0ff */
[----:B------:R-:W-:Y:S05]  /*b300*/  @!P5 BRA `(.L_x_3298) ;  /* 0x000000100000d947 */ /* 0x000fea0003800000 */
[----:B---3--:R0:W-:Y:S02]  /*b310*/  RED.E.ADD.F32.FTZ.RN.STRONG.GPU [R56.64+-0x1000], R59 ;  /* 0xfff0003b3800798e */ /* 0x0081e4000c10e7a0 */
.L_x_3298:
[----:B------:R-:W-:Y:S05]  /*b320*/  BSYNC B0 ;  /* 0x0000000000007941 */ /* 0x000fea0003800000 */
.L_x_3297:
        /* <DEDUP_REMOVED lines=14> */
.L_x_3300:
[----:B0-----:R-:W-:Y:S05]  /*b410*/  BSYNC B0 ;  /* 0x0000000000007941 */ /* 0x001fea0003800000 */
.L_x_3299:
[----:B-1----:R0:W1:Y:S01]  /*b420*/  LDS R59, [R210.X4+0x5500] ;  /* 0x00550000d23b7984 */ /* 0x0020620000004800 */
[----:B------:R-:W-:Y:S01]  /*b430*/  BSSY B0, `(.L_x_3301) ;  /* 0x0000005000007945 */ /* 0x000fe20003800000 */
[----:B------:R-:W-:Y:S02]  /*b440*/  IADD3 R206, R99, 0xe00, RZ ;  /* 0x00000e0063ce7810 */ /* 0x000fe40007ffe0ff */
[----:B------:R-:W-:Y:S01]  /*b450*/  LEA.HI.SX32 R58, R58, R99, 0x1b ;  /* 0x000000633a3a7211 */ /* 0x000fe200078fdaff */
[----:B------:R-:W-:Y:S05]  /*b460*/  @!P0 BRA `(.L_x_3302) ;  /* 0x0000001000008947 */ /* 0x000fea0003800000 */
[----:B-1----:R1:W-:Y:S02]  /*b470*/  RED.E.ADD.F32.FTZ.RN.STRONG.GPU [R56.64+-0xc00], R59 ;  /* 0xfff4003b3800798e */ /* 0x0023e4000c10e7a0 */
.L_x_3302:
[----:B------:R-:W-:Y:S05]  /*b480*/  BSYNC B0 ;  /* 0x0000000000007941 */ /* 0x000fea0003800000 */
.L_x_3301:
[----:B-1----:R1:W2:Y:S01]  /*b490*/  LDS R59, [R58.X4+0x5700] ;  /* 0x005700003a3b7984 */ /* 0x0022a20000004800 */
[----:B------:R-:W-:Y:S01]  /*b4a0*/  BSSY B0, `(.L_x_3303) ;  /* 0x0000005000007945 */ /* 0x000fe20003800000 */
[----:B0-----:R-:W-:-:S02]  /*b4b0*/  IADD3 R210, R99, 0xe80, RZ ;  /* 0x00000e8063d27810 */ /* 0x001fc40007ffe0ff */
[----:B------:R-:W-:Y:S01]  /*b4c0*/  LEA.HI.SX32 R206, R206, R99, 0x1b ;  /* 0x00000063cece7211 */ /* 0x000fe200078fdaff */
[----:B------:R-:W-:Y:S05]  /*b4d0*/  @!P1 BRA `(.L_x_3304) ;  /* 0x0000001000009947 */ /* 0x000fea0003800000 */
[----:B--2---:R0:W-:Y:S02]  /*b4e0*/  RED.E.ADD.F32.FTZ.RN.STRONG.GPU [R56.64+-0xa00], R59 ;  /* 0xfff6003b3800798e */ /* 0x0041e4000c10e7a0 */
.L_x_3304:
[----:B------:R-:W-:Y:S05]  /*b4f0*/  BSYNC B0 ;  /* 0x0000000000007941 */ /* 0x000fea0003800000 */
.L_x_3303:
[----:B0-2---:R0:W2:Y:S01]  /*b500*/  LDS R59, [R206.X4+0x5900] ;  /* 0x00590000ce3b7984 */ /* 0x0050a20000004800 */
[----:B------:R-:W-:Y:S01]  /*b510*/  BSSY B0, `(.L_x_3305) ;  /* 0x0000005000007945 */ /* 0x000fe20003800000 */
[----:B-1----:R-:W-:Y:S02]  /*b520*/  IADD3 R58, R99, 0xf00, RZ ;  /* 0x00000f00633a7810 */ /* 0x002fe40007ffe0ff */
[----:B------:R-:W-:Y:S01]  /*b530*/  LEA.HI.SX32 R210, R210, R99, 0x1b ;  /* 0x00000063d2d27211 */ /* 0x000fe200078fdaff */
[----:B------:R-:W-:Y:S05]  /*b540*/  @!P2 BRA `(.L_x_3306) ;  /* 0x000000100000a947 */ /* 0x000fea0003800000 */
[----:B--2---:R1:W-:Y:S02]  /*b550*/  RED.E.ADD.F32.FTZ.RN.STRONG.GPU [R56.64+-0x800], R59 ;  /* 0xfff8003b3800798e */ /* 0x0043e4000c10e7a0 */
.L_x_3306:
[----:B------:R-:W-:Y:S05]  /*b560*/  BSYNC B0 ;  /* 0x0000000000007941 */ /* 0x000fea0003800000 */
.L_x_3305:
[----:B-12---:R1:W2:Y:S01]  /*b570*/  LDS R59, [R210.X4+0x5b00] ;  /* 0x005b0000d23b7984 */ /* 0x0062a20000004800 */
[----:B------:R-:W-:Y:S01]  /*b580*/  BSSY B0, `(.L_x_3307) ;  /* 0x0000005000007945 */ /* 0x000fe20003800000 */
[----:B0-----:R-:W-:Y:S02]  /*b590*/  IADD3 R206, R99, 0xf80, RZ ;  /* 0x00000f8063ce7810 */ /* 0x001fe40007ffe0ff */
[----:B------:R-:W-:Y:S01]  /*b5a0*/  LEA.HI.SX32 R58, R58, R99, 0x1b ;  /* 0x000000633a3a7211 */ /* 0x000fe200078fdaff */
[----:B------:R-:W-:Y:S05]  /*b5b0*/  @!P3 BRA `(.L_x_3308) ;  /* 0x000000100000b947 */ /* 0x000fea0003800000 */
[----:B--2---:R0:W-:Y:S02]  /*b5c0*/  RED.E.ADD.F32.FTZ.RN.STRONG.GPU [R56.64+-0x600], R59 ;  /* 0xfffa003b3800798e */ /* 0x0041e4000c10e7a0 */
.L_x_3308:
[----:B------:R-:W-:Y:S05]  /*b5d0*/  BSYNC B0 ;  /* 0x0000000000007941 */ /* 0x000fea0003800000 */
.L_x_3307:
[----:B0-2---:R0:W2:Y:S01]  /*b5e0*/  LDS R59, [R58.X4+0x5d00] ;  /* 0x005d00003a3b7984 */ /* 0x0050a20000004800 */
[----:B------:R-:W-:Y:S01]  /*b5f0*/  BSSY B0, `(.L_x_3309) ;  /* 0x0000004000007945 */ /* 0x000fe20003800000 */
[----:B------:R-:W-:Y:S01]  /*b600*/  LEA.HI.SX32 R206, R206, R99, 0x1b ;  /* 0x00000063cece7211 */ /* 0x000fe200078fdaff */
[----:B------:R-:W-:Y:S05]  /*b610*/  @!P4 BRA `(.L_x_3310) ;  /* 0x000000100000c947 */ /* 0x000fea0003800000 */
[----:B--2---:R2:W-:Y:S02]  /*b620*/  RED.E.ADD.F32.FTZ.RN.STRONG.GPU [R56.64+-0x400], R59 ;  /* 0xfffc003b3800798e */ /* 0x0045e4000c10e7a0 */
.L_x_3310:
[----:B------:R-:W-:Y:S05]  /*b630*/  BSYNC B0 ;  /* 0x0000000000007941 */ /* 0x000fea0003800000 */
.L_x_3309:
[----:B--2---:R2:W3:Y:S01]  /*b640*/  LDS R59, [R206.X4+0x5f00] ;  /* 0x005f0000ce3b7984 */ /* 0x0044e20000004800 */
[----:B------:R-:W-:Y:S01]  /*b650*/  BSSY B0, `(.L_x_3311) ;  /* 0x0000003000007945 */ /* 0x000fe20003800000 */
[----:B------:R-:W-:Y:S05]  /*b660*/  @!P5 BRA `(.L_x_3312) ;  /* 0x000000100000d947 */ /* 0x000fea0003800000 */
[----:B---3--:R3:W-:Y:S02]  /*b670*/  RED.E.ADD.F32.FTZ.RN.STRONG.GPU [R56.64+-0x200], R59 ;  /* 0xfffe003b3800798e */ /* 0x0087e4000c10e7a0 */
.L_x_3312:
[----:B------:R-:W-:Y:S05]  /*b680*/  BSYNC B0 ;  /* 0x0000000000007941 */ /* 0x000fea0003800000 */
.L_x_3311:
[----:B--2---:R-:W2:Y:S01]  /*b690*/  SHFL.DOWN PT, R206, R199, 0x1, 0x1f ;  /* 0x08201f00c7ce7f89 */ /* 0x004ea200000e0000 */
[----:B------:R-:W-:Y:S01]  /*b6a0*/  ISETP.GT.AND P0, PT, R100, 0x1e, PT ;  /* 0x0000001e6400780c */ /* 0x000fe20003f04270 */
[----:B------:R-:W-:Y:S01]  /*b6b0*/  FADD.FTZ R50, R111, R50 ;  /* 0x000000326f327221 */ /* 0x000fe20000010000 */
[----:B---3--:R-:W-:Y:S01]  /*b6c0*/  MOV R57, R199 ;  /* 0x000000c700397202 */ /* 0x008fe20000000f00 */
[----:B------:R-:W3:Y:S01]  /*b6d0*/  SHFL.DOWN PT, R167, R119, 0x1, 0x1f ;  /* 0x08201f0077a77f89 */ /* 0x000ee200000e0000 */
[----:B0-----:R-:W-:Y:S01]  /*b6e0*/  MOV R58, R119 ;  /* 0x00000077003a7202 */ /* 0x001fe20000000f00 */
[----:B------:R-:W-:Y:S01]  /*b6f0*/  FMUL.FTZ R111, R160, R186 ;  /* 0x000000baa06f7220 */ /* 0x000fe20000410000 */
[----:B------:R-:W-:Y:S01]  /*b700*/  MOV R59, R214 ;  /* 0x000000d6003b7202 */ /* 0x000fe20000000f00 */
[----:B-1----:R-:W0:Y:S01]  /*b710*/  SHFL.DOWN PT, R210, R214, 0x1, 0x1f ;  /* 0x08201f00d6d27f89 */ /* 0x002e2200000e0000 */
[----:B------:R-:W-:Y:S01]  /*b720*/  MOV R56, R201 ;  /* 0x000000c900387202 */ /* 0x000fe20000000f00 */
[----:B------:R-:W-:Y:S01]  /*b730*/  FMUL.FTZ R162, R117, R162 ;  /* 0x000000a275a27220 */ /* 0x000fe20000410000 */
[----:B------:R-:W-:Y:S01]  /*b740*/  ISETP.NE.AND P1, PT, R100, RZ, PT ;  /* 0x000000ff6400720c */ /* 0x000fe20003f25270 */
[----:B------:R-:W1:Y:S01]  /*b750*/  SHFL.DOWN PT, R123, R201, 0x1, 0x1f ;  /* 0x08201f00c97b7f89 */ /* 0x000e6200000e0000 */
[----:B------:R-:W-:Y:S01]  /*b760*/  FFMA.FTZ R124, R118, R121, R124 ;  /* 0x00000079767c7223 */ /* 0x000fe2000001007c */
[----:B------:R-:W-:Y:S01]  /*b770*/  ISETP.NE.AND P2, PT, R99, RZ, PT ;  /* 0x000000ff6300720c */ /* 0x000fe20003f45270 */
[----:B------:R-:W-:Y:S01]  /*b780*/  FFMA.FTZ R111, R158, R170, R111 ;  /* 0x000000aa9e6f7223 */ /* 0x000fe2000001006f */
[----:B------:R-:W-:Y:S01]  /*b790*/  BSSY B0, `(.L_x_3313) ;  /* 0x00000a6000007945 */ /* 0x000fe20003800000 */
[----:B------:R-:W-:-:S02]  /*b7a0*/  FFMA.FTZ R138, R161, R169, R138 ;  /* 0x000000a9a18a7223 */ /* 0x000fc4000001008a */
[----:B------:R-:W-:Y:S02]  /*b7b0*/  FFMA.FTZ R125, R230, R142, R125 ;  /* 0x0000008ee67d7223 */ /* 0x000fe4000001007d */
[----:B------:R-:W-:Y:S02]  /*b7c0*/  FFMA.FTZ R162, R231, R164, R162 ;  /* 0x000000a4e7a27223 */ /* 0x000fe400000100a2 */
[----:B------:R-:W-:Y:S02]  /*b7d0*/  FADD.FTZ R49, R124, R49 ;  /* 0x000000317c317221 */ /* 0x000fe40000010000 */
[----:B--2---:R-:W-:Y:S02]  /*b7e0*/  @!P0 FADD.FTZ R57, R57, R206 ;  /* 0x000000ce39398221 */ /* 0x004fe40000010000 */
[----:B------:R-:W-:Y:S02]  /*b7f0*/  FFMA.FTZ R125, R115, R138, R125 ;  /* 0x0000008a737d7223 */ /* 0x000fe4000001007d */
[----:B---3--:R-:W-:Y:S01]  /*b800*/  @!P0 FADD.FTZ R58, R58, R167 ;  /* 0x000000a73a3a8221 */ /* 0x008fe20000010000 */
[----:B------:R-:W2:Y:S01]  /*b810*/  SHFL.DOWN PT, R206, R57, 0x2, 0x1f ;  /* 0x08401f0039ce7f89 */ /* 0x000ea200000e0000 */
[----:B------:R-:W-:-:S02]  /*b820*/  FFMA.FTZ R20, R111, R51, R20 ;  /* 0x000000336f147223 */ /* 0x000fc40000010014 */
[----:B0-----:R-:W-:Y:S02]  /*b830*/  @!P0 FADD.FTZ R59, R59, R210 ;  /* 0x000000d23b3b8221 */ /* 0x001fe40000010000 */
[----:B------:R-:W-:Y:S02]  /*b840*/  FFMA.FTZ R162, R116, R111, R162 ;  /* 0x0000006f74a27223 */ /* 0x000fe400000100a2 */
        /* <DEDUP_REMOVED lines=8> */
[----:B------:R-:W-:Y:S02]  /*b8d0*/  FFMA.FTZ R103, R154, R172, R103 ;  /* 0x000000ac9a677223 */ /* 0x000fe40000010067 */
[----:B------:R-:W-:Y:S02]  /*b8e0*/  FFMA.FTZ R165, R229, R168, R165 ;  /* 0x000000a8e5a57223 */ /* 0x000fe400000100a5 */
[----:B------:R-:W-:Y:S02]  /*b8f0*/  FMUL.FTZ R102, R155, R189 ;  /* 0x000000bd9b667220 */ /* 0x000fe40000410000 */
[----:B------:R-:W-:Y:S02]  /*b900*/  FMUL.FTZ R118, R159, R187 ;  /* 0x000000bb9f767220 */ /* 0x000fe40000410000 */
[----:B--2---:R-:W-:-:S02]  /*b910*/  @!P0 FADD.FTZ R57, R57, R206 ;  /* 0x000000ce39398221 */ /* 0x004fc40000010000 */
[----:B------:R-:W-:Y:S02]  /*b920*/  FMUL.FTZ R184, R85, R184 ;  /* 0x000000b855b87220 */ /* 0x000fe40000410000 */
[----:B------:R-:W-:Y:S01]  /*b930*/  FFMA.FTZ R86, R86, R103, R165 ;  /* 0x0000006756567223 */ /* 0x000fe200000100a5 */
        /* <DEDUP_REMOVED lines=13> */
[----:B------:R-:W-:Y:S02]  /*ba10*/  FADD.FTZ R43, R86, R43 ;  /* 0x0000002b562b7221 */ /* 0x000fe40000010000 */
[----:B------:R-:W-:-:S02]  /*ba20*/  FFMA.FTZ R23, R102, R88, R23 ;  /* 0x0000005866177223 */ /* 0x000fc40000010017 */
[----:B------:R-:W-:Y:S02]  /*ba30*/  FFMA.FTZ R179, R83, R102, R179 ;  /* 0x0000006653b37223 */ /* 0x000fe400000100b3 */
[----:B------:R-:W-:Y:S02]  /*ba40*/  FMUL.FTZ R183, R84, R183 ;  /* 0x000000b754b77220 */ /* 0x000fe40000410000 */
[----:B--2---:R-:W-:Y:S02]  /*ba50*/  @!P0 FADD.FTZ R57, R57, R116 ;  /* 0x0000007439398221 */ /* 0x004fe40000010000 */
[----:B------:R-:W-:Y:S02]  /*ba60*/  FMUL.FTZ R85, R152, R190 ;  /* 0x000000be98557220 */ /* 0x000fe40000410000 */
[----:B------:R-:W-:Y:S01]  /*ba70*/  FMUL.FTZ R84, R151, R191 ;  /* 0x000000bf97547220 */ /* 0x000fe20000410000 */
[----:B------:R-:W2:Y:S01]  /*ba80*/  SHFL.DOWN PT, R86, R57, 0x8, 0x1f ;  /* 0x09001f0039567f89 */ /* 0x000ea200000e0000 */
[----:B0-----:R-:W-:-:S02]  /*ba90*/  @!P0 FADD.FTZ R59, R59, R124 ;  /* 0x0000007c3b3b8221 */ /* 0x001fc40000010000 */
[----:B------:R-:W-:Y:S02]  /*baa0*/  FMUL.FTZ R140, R81, R140 ;  /* 0x0000008c518c7220 */ /* 0x000fe40000410000 */
        /* <DEDUP_REMOVED lines=10> */
[----:B------:R-:W-:Y:S02]  /*bb50*/  FMUL.FTZ R81, R148, R192 ;  /* 0x000000c094517220 */ /* 0x000fe40000410000 */
[----:B------:R-:W-:Y:S02]  /*bb60*/  FMUL.FTZ R141, R80, R141 ;  /* 0x0000008d508d7220 */ /* 0x000fe40000410000 */
[----:B------:R-:W-:Y:S02]  /*bb70*/  FFMA.FTZ R82, R82, R85, R183 ;  /* 0x0000005552527223 */ /* 0x000fe400000100b7 */
[----:B------:R-:W-:Y:S02]  /*bb80*/  FFMA.FTZ R79, R79, R84, R140 ;  /* 0x000000544f4f7223 */ /* 0x000fe4000001008c */
[----:B------:R-:W-:-:S02]  /*bb90*/  FFMA.FTZ R81, R146, R176, R81 ;  /* 0x000000b092517223 */ /* 0x000fc40000010051 */
[----:B------:R-:W-:Y:S02]  /*bba0*/  FFMA.FTZ R136, R219, R136, R141 ;  /* 0x00000088db887223 */ /* 0x000fe4000001008d */
[----:B--2---:R-:W-:Y:S02]  /*bbb0*/  @!P0 FADD.FTZ R57, R57, R86 ;  /* 0x0000005639398221 */ /* 0x004fe40000010000 */
[----:B0-----:R-:W-:Y:S02]  /*bbc0*/  @!P0 FADD.FTZ R59, R59, R102 ;  /* 0x000000663b3b8221 */ /* 0x001fe40000010000 */
[----:B-1----:R-:W-:Y:S02]  /*bbd0*/  @!P0 FADD.FTZ R58, R58, R87 ;  /* 0x000000573a3a8221 */ /* 0x002fe40000010000 */
[----:B------:R-:W-:Y:S02]  /*bbe0*/  FADD.FTZ R41, R82, R41 ;  /* 0x0000002952297221 */ /* 0x000fe40000010000 */
[----:B---3--:R-:W-:Y:S01]  /*bbf0*/  @!P0 FADD.FTZ R56, R56, R83 ;  /* 0x0000005338388221 */ /* 0x008fe20000010000 */
[----:B------:R-:W-:Y:S01]  /*bc00*/  SHFL.DOWN PT, R82, R59, 0x10, 0x1f ;  /* 0x0a001f003b527f89 */ /* 0x000fe200000e0000 */
[----:B------:R-:W-:Y:S01]  /*bc10*/  FADD.FTZ R42, R79, R42 ;  /* 0x0000002a4f2a7221 */ /* 0x000fe20000010000 */
[----:B------:R-:W-:Y:S01]  /*bc20*/  ISETP.GT.AND P0, PT, R100, 0xf, PT ;  /* 0x0000000f6400780c */ /* 0x000fe20003f04270 */
[----:B------:R-:W-:Y:S01]  /*bc30*/  FFMA.FTZ R26, R81, R89, R26 ;  /* 0x00000059511a7223 */ /* 0x000fe2000001001a */
[----:B------:R-:W-:Y:S01]  /*bc40*/  SHFL.DOWN PT, R79, R56, 0x10, 0x1f ;  /* 0x0a001f00384f7f89 */ /* 0x000fe200000e0000 */
[----:B------:R-:W-:-:S02]  /*bc50*/  FFMA.FTZ R136, R78, R81, R136 ;  /* 0x000000514e887223 */ /* 0x000fc40000010088 */
[----:B------:R-:W-:Y:S01]  /*bc60*/  FMUL.FTZ R113, R113, R122 ;  /* 0x0000007a71717220 */ /* 0x000fe20000410000 */
[----:B------:R-:W0:Y:S01]  /*bc70*/  SHFL.DOWN PT, R78, R57, 0x10, 0x1f ;  /* 0x0a001f00394e7f89 */ /* 0x000e2200000e0000 */
[----:B------:R-:W-:Y:S02]  /*bc80*/  FMUL.FTZ R130, R73, R130 ;  /* 0x0000008249827220 */ /* 0x000fe40000410000 */
[----:B------:R-:W-:Y:S01]  /*bc90*/  FMUL.FTZ R134, R77, R134 ;  /* 0x000000864d867220 */ /* 0x000fe20000410000 */
[----:B------:R-:W1:Y:S01]  /*bca0*/  SHFL.DOWN PT, R81, R58, 0x10, 0x1f ;  /* 0x0a001f003a517f89 */ /* 0x000e6200000e0000 */
[----:B------:R-:W-:Y:S02]  /*bcb0*/  FMUL.FTZ R77, R144, R194 ;  /* 0x000000c2904d7220 */ /* 0x000fe40000410000 */
[----:B------:R-:W-:Y:S02]  /*bcc0*/  FMUL.FTZ R139, R76, R139 ;  /* 0x0000008b4c8b7220 */ /* 0x000fe40000410000 */
[----:B------:R-:W-:-:S02]  /*bcd0*/  FFMA.FTZ R120, R109, R120, R113 ;  /* 0x000000786d787223 */ /* 0x000fc40000010071 */
[----:B------:R-:W-:Y:S02]  /*bce0*/  FFMA.FTZ R130, R204, R135, R130 ;  /* 0x00000087cc827223 */ /* 0x000fe40000010082 */
[----:B------:R-:W-:Y:S02]  /*bcf0*/  FFMA.FTZ R77, R114, R178, R77 ;  /* 0x000000b2724d7223 */ /* 0x000fe4000001004d */
[----:B------:R-:W-:Y:S02]  /*bd00*/  FFMA.FTZ R132, R209, R132, R139 ;  /* 0x00000084d1847223 */ /* 0x000fe4000001008b */
[----:B------:R-:W-:Y:S02]  /*bd10*/  FFMA.FTZ R71, R71, R120, R130 ;  /* 0x0000007847477223 */ /* 0x000fe40000010082 */
[----:B------:R-:W-:Y:S02]  /*bd20*/  FFMA.FTZ R132, R74, R77, R132 ;  /* 0x0000004d4a847223 */ /* 0x000fe40000010084 */
[----:B------:R-:W-:-:S02]  /*bd30*/  FADD.FTZ R36, R71, R36 ;  /* 0x0000002447247221 */ /* 0x000fc40000010000 */
[----:B------:R-:W-:Y:S02]  /*bd40*/  FMUL.FTZ R80, R147, R193 ;  /* 0x000000c193507220 */ /* 0x000fe40000410000 */
[----:B------:R-:W-:Y:S02]  /*bd50*/  FMUL.FTZ R73, R112, R196 ;  /* 0x000000c470497220 */ /* 0x000fe40000410000 */
[----:B------:R-:W-:Y:S02]  /*bd60*/  FMUL.FTZ R133, R202, R133 ;  /* 0x00000085ca857220 */ /* 0x000fe40000410000 */
[----:B------:R-:W-:Y:S02]  /*bd70*/  FMUL.FTZ R74, R107, R197 ;  /* 0x000000c56b4a7220 */ /* 0x000fe40000410000 */
[----:B------:R-:W-:Y:S02]  /*bd80*/  FMUL.FTZ R131, R232, R131 ;  /* 0x00000083e8837220 */ /* 0x000fe40000410000 */
[----:B------:R-:W-:-:S02]  /*bd90*/  FMUL.FTZ R71, R108, R198 ;  /* 0x000000c66c477220 */ /* 0x000fc40000410000 */
[----:B------:R-:W-:Y:S02]  /*bda0*/  FMUL.FTZ R129, R70, R129 ;  /* 0x0000008146817220 */ /* 0x000fe40000410000 */
[----:B0-----:R-:W-:Y:S02]  /*bdb0*/  @!P0 FADD.FTZ R57, R57, R78 ;  /* 0x0000004e39398221 */ /* 0x001fe40000010000 */
[----:B-1----:R-:W-:Y:S02]  /*bdc0*/  @!P0 FADD.FTZ R58, R58, R81 ;  /* 0x000000513a3a8221 */ /* 0x002fe40000010000 */
[----:B------:R-:W-:Y:S02]  /*bdd0*/  @!P0 FADD.FTZ R59, R59, R82 ;  /* 0x000000523b3b8221 */ /* 0x000fe40000010000 */
[----:B------:R-:W-:Y:S02]  /*bde0*/  @!P0 FADD.FTZ R56, R56, R79 ;  /* 0x0000004f38388221 */ /* 0x000fe40000010000 */
[----:B------:R-:W-:-:S02]  /*bdf0*/  FFMA.FTZ R80, R145, R177, R80 ;  /* 0x000000b191507223 */ /* 0x000fc40000010050 */
[----:B------:R-:W-:Y:S01]  /*be00*/  FFMA.FTZ R134, R208, R137, R134 ;  /* 0x00000089d0867223 */ /* 0x000fe20000010086 */
[----:B------:R0:W-:Y:S01]  /*be10*/  @!P1 STS.128 [R98.X16+0x6310], R56 ;  /* 0x0063103862009388 */ /* 0x0001e2000000cc00 */
        /* <DEDUP_REMOVED lines=13> */
[----:B------:R-:W-:Y:S02]  /*bef0*/  FFMA.FTZ R21, R118, R54, R21 ;  /* 0x0000003676157223 */ /* 0x000fe40000010015 */
[----:B------:R-:W-:Y:S02]  /*bf00*/  FADD.FTZ R47, R162, R47 ;  /* 0x0000002fa22f7221 */ /* 0x000fe40000010000 */
[----:B------:R-:W-:Y:S02]  /*bf10*/  FADD.FTZ R46, R163, R46 ;  /* 0x0000002ea32e7221 */ /* 0x000fe40000010000 */
[----:B------:R-:W-:-:S02]  /*bf20*/  FFMA.FTZ R22, R103, R53, R22 ;  /* 0x0000003567167223 */ /* 0x000fc40000010016 */
[----:B------:R-:W-:Y:S02]  /*bf30*/  FFMA.FTZ R24, R85, R55, R24 ;  /* 0x0000003755187223 */ /* 0x000fe40000010018 */
[----:B------:R-:W-:Y:S02]  /*bf40*/  FADD.FTZ R44, R179, R44 ;  /* 0x0000002cb32c7221 */ /* 0x000fe40000010000 */
[----:B------:R-:W-:Y:S02]  /*bf50*/  FFMA.FTZ R25, R84, R90, R25 ;  /* 0x0000005a54197223 */ /* 0x000fe40000010019 */
[----:B------:R-:W-:Y:S02]  /*bf60*/  FADD.FTZ R39, R136, R39 ;  /* 0x0000002788277221 */ /* 0x000fe40000010000 */
        /* <DEDUP_REMOVED lines=40> */
.L_x_3314:
[----:B0-----:R-:W-:Y:S05]  /*c1f0*/  BSYNC B0 ;  /* 0x0000000000007941 */ /* 0x001fea0003800000 */
.L_x_3313:
        /* <DEDUP_REMOVED lines=8> */
.L_x_3214:
        /* <DEDUP_REMOVED lines=11> */
[----:B------:R-:W-:Y:S01]  /*c330*/  USHF.L.U32 UR8, UR7, 0xb, URZ ;  /* 0x0000000b07087899 */ /* 0x000fe2000800063f */
[----:B------:R-:W-:Y:S01]  /*c340*/  F2FP.PACK_AB R24, R23, R24 ;  /* 0x000000181718723e */ /* 0x000fe200000000ff */
        /* <DEDUP_REMOVED lines=22> */
[----:B--2---:R0:W-:Y:S04]  /*c4b0*/  STS.128 [R97.X16], R12 ;  /* 0x0000000c61007388 */ /* 0x0041e8000000cc00 */
[----:B---3--:R-:W-:Y:S01]  /*c4c0*/  STS.128 [R97.X16+0x200], R52 ;  /* 0x0002003461007388 */ /* 0x008fe2000000cc00 */
[----:B------:R-:W-:-:S06]  /*c4d0*/  NOP ;  /* 0x0000000000007918 */ /* 0x000fcc0000000000 */
[----:B------:R-:W1:Y:S01]  /*c4e0*/  LDS.128 R8, [R4.X16] ;  /* 0x0000000004087984 */ /* 0x000e62000000cc00 */
[----:B0-----:R-:W-:Y:S02]  /*c4f0*/  F2FP.PACK_AB R15, R25, R26 ;  /* 0x0000001a190f723e */ /* 0x001fe400000000ff */
[----:B------:R-:W-:Y:S02]  /*c500*/  F2FP.PACK_AB R26, R19, R20 ;  /* 0x00000014131a723e */ /* 0x000fe400000000ff */
[----:B------:R-:W-:Y:S01]  /*c510*/  F2FP.PACK_AB R25, R21, R22 ;  /* 0x000000161519723e */ /* 0x000fe200000000ff */
[--C-:B-1----:R-:W-:Y:S02]  /*c520*/  HADD2.F32 R0, -RZ, R8.reuse.H0_H0 ;  /* 0x20000008ff007230 */ /* 0x102fe40000004100 */
[----:B------:R-:W-:Y:S02]  /*c530*/  HADD2.F32 R8, -RZ, R8.H1_H1 ;  /* 0x30000008ff087230 */ /* 0x000fe40000004100 */
[--C-:B------:R-:W-:Y:S01]  /*c540*/  HADD2.F32 R12, -RZ, R10.reuse.H0_H0 ;  /* 0x2000000aff0c7230 */ /* 0x100fe20000004100 */
        /* <DEDUP_REMOVED lines=9> */
[----:B------:R-:W-:Y:S01]  /*c5e0*/  HADD2.F32 R9, -RZ, R9.H1_H1 ;  /* 0x30000009ff097230 */ /* 0x000fe20000004100 */
[----:B------:R-:W-:-:S02]  /*c5f0*/  FSETP.GTU.FTZ.AND P6, PT, R12, 20, PT ;  /* 0x41a000000c00780b */ /* 0x000fc40003fdc000 */
[----:B------:R-:W-:Y:S02]  /*c600*/  FSETP.GTU.FTZ.AND P0, PT, R2, 20, PT ;  /* 0x41a000000200780b */ /* 0x000fe40003f1c000 */
[----:B------:R-:W-:Y:S01]  /*c610*/  FSETP.GTU.FTZ.AND P5, PT, R10, 20, PT ;  /* 0x41a000000a00780b */ /* 0x000fe20003fbc000 */
[----:B------:R-:W-:-:S03]  /*c620*/  FADD.FTZ R9, R9, UR5 ;  /* 0x0000000509097e21 */ /* 0x000fc60008010000 */
[----:B------:R-:W-:Y:S02]  /*c630*/  @!P2 FMUL.FTZ R0, R5, -1.4426950216293334961 ;  /* 0xbfb8aa3b0500a820 */ /* 0x000fe40000410000 */
[----:B------:R-:W0:Y:S01]  /*c640*/  LDS.128 R4, [R4.X16+0x10] ;  /* 0x0000100004047984 */ /* 0x000e22000000cc00 */
[----:B------:R-:W-:-:S03]  /*c650*/  @!P1 FMUL.FTZ R3, R8, -1.4426950216293334961 ;  /* 0xbfb8aa3b08039820 */ /* 0x000fc60000410000 */
[----:B------:R-:W-:Y:S01]  /*c660*/  BAR.SYNC.DEFER_BLOCKING 0x0 ;  /* 0x0000000000007b1d */ /* 0x000fe20000010000 */
[----:B------:R-:W-:Y:S01]  /*c670*/  @!P0 FMUL.FTZ R8, R2, -1.4426950216293334961 ;  /* 0xbfb8aa3b02088820 */ /* 0x000fe20000410000 */
[----:B------:R-:W-:-:S04]  /*c680*/  FSETP.GTU.FTZ.AND P4, PT, R9, 20, PT ;  /* 0x41a000000900780b */ /* 0x000fc80003f9c000 */
[----:B------:R-:W1:Y:S08]  /*c690*/  @!P2 MUFU.EX2 R0, R0 ;  /* 0x000000000000a308 */ /* 0x000e700000000800 */
[----:B------:R-:W2:Y:S01]  /*c6a0*/  @!P1 MUFU.EX2 R3, R3 ;  /* 0x0000000300039308 */ /* 0x000ea20000000800 */
[----:B------:R-:W-:Y:S02]  /*c6b0*/  @!P4 FMUL.FTZ R9, R9, -1.4426950216293334961 ;  /* 0xbfb8aa3b0909c820 */ /* 0x000fe40000410000 */
[----:B-1----:R-:W-:-:S05]  /*c6c0*/  @!P2 FADD.FTZ R2, R0, 1 ;  /* 0x3f8000000002a421 */ /* 0x002fca0000010000 */
[----:B------:R-:W1:Y:S01]  /*c6d0*/  @!P0 MUFU.EX2 R8, R8 ;  /* 0x0000000800088308 */ /* 0x000e620000000800 */
[--C-:B------:R-:W-:Y:S02]  /*c6e0*/  HADD2.F32 R0, -RZ, R11.reuse.H0_H0 ;  /* 0x2000000bff007230 */ /* 0x100fe40000004100 */
[----:B------:R-:W-:-:S03]  /*c6f0*/  HADD2.F32 R11, -RZ, R11.H1_H1 ;  /* 0x3000000bff0b7230 */ /* 0x000fc60000004100 */
[----:B------:R-:W-:Y:S02]  /*c700*/  FADD.FTZ R14, R0, UR5 ;  /* 0x00000005000e7e21 */ /* 0x000fe40008010000 */
[----:B------:R-:W3:Y:S01]  /*c710*/  @!P2 MUFU.RCP R2, R2 ;  /* 0x000000020002a308 */ /* 0x000ee20000001000 */
[----:B--2---:R-:W-:Y:S02]  /*c720*/  @!P1 FADD.FTZ R3, R3, 1 ;  /* 0x3f80000003039421 */ /* 0x004fe40000010000 */
[----:B------:R-:W-:Y:S01]  /*c730*/  FSETP.GTU.FTZ.AND P3, PT, R14, 20, PT ;  /* 0x41a000000e00780b */ /* 0x000fe20003f7c000 */
[----:B------:R-:W-:Y:S02]  /*c740*/  @!P6 FMUL.FTZ R0, R12, -1.4426950216293334961 ;  /* 0xbfb8aa3b0c00e820 */ /* 0x000fe40000410000 */
[----:B------:R-:W-:Y:S02]  /*c750*/  FADD.FTZ R11, R11, UR5 ;  /* 0x000000050b0b7e21 */ /* 0x000fe40008010000 */
[----:B------:R0:W2:Y:S01]  /*c760*/  @!P1 MUFU.RCP R13, R3 ;  /* 0x00000003000d9308 */ /* 0x0000a20000001000 */
[----:B-1----:R-:W-:-:S02]  /*c770*/  @!P0 FADD.FTZ R8, R8, 1 ;  /* 0x3f80000008088421 */ /* 0x002fc40000010000 */
[----:B---3--:R-:W-:Y:S01]  /*c780*/  @!P2 FMUL.FTZ R33, R33, R2 ;  /* 0x000000022121a220 */ /* 0x008fe20000410000 */
[----:B0-----:R-:W-:Y:S01]  /*c790*/  HADD2.F32 R3, -RZ, R4.H0_H0 ;  /* 0x20000004ff037230 */ /* 0x001fe20000004100 */
[----:B------:R-:W-:-:S03]  /*c7a0*/  @!P5 FMUL.FTZ R2, R10, -1.4426950216293334961 ;  /* 0xbfb8aa3b0a02d820 */ /* 0x000fc60000410000 */
[----:B------:R-:W0:Y:S01]  /*c7b0*/  @!P0 MUFU.RCP R8, R8 ;  /* 0x0000000800088308 */ /* 0x000e220000001000 */
[----:B------:R-:W-:Y:S01]  /*c7c0*/  HADD2.F32 R4, -RZ, R4.H1_H1 ;  /* 0x30000004ff047230 */ /* 0x000fe20000004100 */
[----:B------:R-:W-:Y:S01]  /*c7d0*/  FSETP.GTU.FTZ.AND P2, PT, R11, 20, PT ;  /* 0x41a000000b00780b */ /* 0x000fe20003f5c000 */
[----:B------:R-:W-:Y:S02]  /*c7e0*/  FADD.FTZ R10, R3, UR5 ;  /* 0x00000005030a7e21 */ /* 0x000fe40008010000 */
[----:B--2---:R-:W-:Y:S02]  /*c7f0*/  @!P1 FMUL.FTZ R34, R34, R13 ;  /* 0x0000000d22229220 */ /* 0x004fe40000410000 */
[----:B------:R-:W-:Y:S01]  /*c800*/  @!P3 FMUL.FTZ R3, R14, -1.4426950216293334961 ;  /* 0xbfb8aa3b0e03b820 */ /* 0x000fe20000410000 */
[----:B------:R-:W-:Y:S01]  /*c810*/  FSETP.GTU.FTZ.AND P1, PT, R10, 20, PT ;  /* 0x41a000000a00780b */ /* 0x000fe20003f3c000 */
[----:B------:R-:W1:Y:S01]  /*c820*/  @!P6 MUFU.EX2 R0, R0 ;  /* 0x000000000000e308 */ /* 0x000e620000000800 */
[----:B------:R-:W-:-:S05]  /*c830*/  FADD.FTZ R12, R4, UR5 ;  /* 0x00000005040c7e21 */ /* 0x000fca0008010000 */
[----:B------:R-:W-:Y:S01]  /*c840*/  @!P2 FMUL.FTZ R4, R11, -1.4426950216293334961 ;  /* 0xbfb8aa3b0b04a820 */ /* 0x000fe20000410000 */
[--C-:B------:R-:W-:Y:S01]  /*c850*/  HADD2.F32 R11, -RZ, R5.reuse.H0_H0 ;  /* 0x20000005ff0b7230 */ /* 0x100fe20000004100 */
[----:B0-----:R-:W-:Y:S01]  /*c860*/  @!P0 FMUL.FTZ R35, R35, R8 ;  /* 0x0000000823238220 */ /* 0x001fe20000410000 */
[----:B------:R-:W0:Y:S01]  /*c870*/  @!P3 MUFU.EX2 R3, R3 ;  /* 0x000000030003b308 */ /* 0x000e220000000800 */
[----:B------:R-:W-:Y:S01]  /*c880*/  FSETP.GTU.FTZ.AND P0, PT, R12, 20, PT ;  /* 0x41a000000c00780b */ /* 0x000fe20003f1c000 */
[----:B------:R-:W-:Y:S01]  /*c890*/  HADD2.F32 R5, -RZ, R5.H1_H1 ;  /* 0x30000005ff057230 */ /* 0x000fe20000004100 */
[----:B------:R-:W-:Y:S02]  /*c8a0*/  @!P1 FMUL.FTZ R8, R10, -1.4426950216293334961 ;  /* 0xbfb8aa3b0a089820 */ /* 0x000fe40000410000 */
[----:B------:R-:W-:Y:S02]  /*c8b0*/  FADD.FTZ R11, R11, UR5 ;  /* 0x000000050b0b7e21 */ /* 0x000fe40008010000 */
[----:B-1----:R-:W-:Y:S01]  /*c8c0*/  @!P6 FADD.FTZ R0, R0, 1 ;  /* 0x3f8000000000e421 */ /* 0x002fe20000010000 */
[----:B------:R-:W1:Y:S01]  /*c8d0*/  @!P5 MUFU.EX2 R2, R2 ;  /* 0x000000020002d308 */ /* 0x000e620000000800 */
[----:B------:R-:W-:-:S05]  /*c8e0*/  FADD.FTZ R5, R5, UR5 ;  /* 0x0000000505057e21 */ /* 0x000fca0008010000 */
[----:B------:R-:W-:Y:S02]  /*c8f0*/  @!P0 FMUL.FTZ R10, R12, -1.4426950216293334961 ;  /* 0xbfb8aa3b0c0a8820 */ /* 0x000fe40000410000 */
[----:B------:R-:W2:Y:S01]  /*c900*/  @!P1 MUFU.EX2 R8, R8 ;  /* 0x0000000800089308 */ /* 0x000ea20000000800 */
[----:B0-----:R-:W-:-:S07]  /*c910*/  @!P3 FADD.FTZ R3, R3, 1 ;  /* 0x3f8000000303b421 */ /* 0x001fce0000010000 */
[----:B------:R-:W0:Y:S01]  /*c920*/  @!P4 MUFU.EX2 R9, R9 ;  /* 0x000000090009c308 */ /* 0x000e220000000800 */
[----:B-1----:R-:W-:Y:S02]  /*c930*/  @!P5 FADD.FTZ R2, R2, 1 ;  /* 0x3f8000000202d421 */ /* 0x002fe40000010000 */
[----:B--2---:R-:W-:-:S05]  /*c940*/  @!P1 FADD.FTZ R8, R8, 1 ;  /* 0x3f80000008089421 */ /* 0x004fca0000010000 */
[----:B------:R1:W2:Y:S01]  /*c950*/  @!P6 MUFU.RCP R12, R0 ;  /* 0x00000000000ce308 */ /* 0x0002a20000001000 */
[----:B0-----:R-:W-:-:S07]  /*c960*/  @!P4 FADD.FTZ R9, R9, 1 ;  /* 0x3f8000000909c421 */ /* 0x001fce0000010000 */
[----:B------:R0:W3:Y:S01]  /*c970*/  @!P3 MUFU.RCP R14, R3 ;  /* 0x00000003000eb308 */ /* 0x0000e20000001000 */
[--C-:B-1----:R-:W-:Y:S02]  /*c980*/  HADD2.F32 R0, -RZ, R6.reuse.H0_H0 ;  /* 0x20000006ff007230 */ /* 0x102fe40000004100 */
[----:B------:R-:W-:-:S05]  /*c990*/  HADD2.F32 R6, -RZ, R6.H1_H1 ;  /* 0x30000006ff067230 */ /* 0x000fca0000004100 */
[----:B------:R-:W1:Y:S01]  /*c9a0*/  @!P5 MUFU.RCP R13, R2 ;  /* 0x00000002000dd308 */ /* 0x000e620000001000 */
[--C-:B0-----:R-:W-:Y:S01]  /*c9b0*/  HADD2.F32 R3, -RZ, R7.reuse.H0_H0 ;  /* 0x20000007ff037230 */ /* 0x101fe20000004100 */
[----:B--2---:R-:W-:Y:S01]  /*c9c0*/  @!P6 FMUL.FTZ R37, R37, R12 ;  /* 0x0000000c2525e220 */ /* 0x004fe20000410000 */
[----:B------:R-:W-:Y:S01]  /*c9d0*/  HADD2.F32 R7, -RZ, R7.H1_H1 ;  /* 0x30000007ff077230 */ /* 0x000fe20000004100 */
[----:B------:R-:W-:Y:S01]  /*c9e0*/  FADD.FTZ R6, R6, UR5 ;  /* 0x0000000506067e21 */ /* 0x000fe20008010000 */
[----:B------:R-:W-:Y:S01]  /*c9f0*/  FSETP.GTU.FTZ.AND P6, PT, R5, 20, PT ;  /* 0x41a000000500780b */ /* 0x000fe20003fdc000 */
[----:B------:R-:W-:Y:S02]  /*ca00*/  FADD.FTZ R12, R0, UR5 ;  /* 0x00000005000c7e21 */ /* 0x000fe40008010000 */
[----:B------:R-:W0:Y:S01]  /*ca10*/  @!P1 MUFU.RCP R8, R8 ;  /* 0x0000000800089308 */ /* 0x000e220000001000 */
[----:B------:R-:W-:Y:S02]  /*ca20*/  FADD.FTZ R7, R7, UR5 ;  /* 0x0000000507077e21 */ /* 0x000fe40008010000 */
[----:B---3--:R-:W-:Y:S01]  /*ca30*/  @!P3 FMUL.FTZ R39, R39, R14 ;  /* 0x0000000e2727b220 */ /* 0x008fe20000410000 */
[----:B------:R-:W-:-:S02]  /*ca40*/  FSETP.GTU.FTZ.AND P3, PT, R6, 20, PT ;  /* 0x41a000000600780b */ /* 0x000fc40003f7c000 */
[----:B------:R-:W-:Y:S02]  /*ca50*/  F2FP.PACK_AB R14, R27, R28 ;  /* 0x0000001c1b0e723e */ /* 0x000fe400000000ff */
[----:B------:R-:W2:Y:S01]  /*ca60*/  @!P2 MUFU.EX2 R4, R4 ;  /* 0x000000040004a308 */ /* 0x000ea20000000800 */
[----:B-1----:R-:W-:Y:S01]  /*ca70*/  @!P5 FMUL.FTZ R38, R38, R13 ;  /* 0x0000000d2626d220 */ /* 0x002fe20000410000 */
[----:B------:R-:W-:Y:S01]  /*ca80*/  FSETP.GTU.FTZ.AND P5, PT, R12, 20, PT ;  /* 0x41a000000c00780b */ /* 0x000fe20003fbc000 */
[----:B------:R-:W-:Y:S01]  /*ca90*/  @!P6 FMUL.FTZ R2, R5, -1.4426950216293334961 ;  /* 0xbfb8aa3b0502e820 */ /* 0x000fe20000410000 */
[----:B------:R-:W-:Y:S01]  /*caa0*/  F2FP.PACK_AB R13, R29, R30 ;  /* 0x0000001e1d0d723e */ /* 0x000fe200000000ff */
[----:B------:R-:W-:Y:S01]  /*cab0*/  FADD.FTZ R5, R3, UR5 ;  /* 0x0000000503057e21 */ /* 0x000fe20008010000 */
[----:B------:R-:W-:Y:S02]  /*cac0*/  F2FP.PACK_AB R27, R17, R18 ;  /* 0x00000012111b723e */ /* 0x000fe400000000ff */
[----:B------:R-:W1:Y:S01]  /*cad0*/  @!P4 MUFU.RCP R9, R9 ;  /* 0x000000090009c308 */ /* 0x000e620000001000 */
[----:B0-----:R-:W-:Y:S01]  /*cae0*/  @!P1 FMUL.FTZ R41, R41, R8 ;  /* 0x0000000829299220 */ /* 0x001fe20000410000 */
[----:B------:R-:W-:-:S05]  /*caf0*/  FSETP.GTU.FTZ.AND P1, PT, R7, 20, PT ;  /* 0x41a000000700780b */ /* 0x000fca0003f3c000 */
[----:B------:R-:W-:Y:S01]  /*cb00*/  @!P5 FMUL.FTZ R3, R12, -1.4426950216293334961 ;  /* 0xbfb8aa3b0c03d820 */ /* 0x000fe20000410000 */
[----:B------:R-:W0:Y:S01]  /*cb10*/  @!P0 MUFU.EX2 R10, R10 ;  /* 0x0000000a000a8308 */ /* 0x000e220000000800 */
[----:B--2---:R-:W-:Y:S01]  /*cb20*/  @!P2 FADD.FTZ R4, R4, 1 ;  /* 0x3f8000000404a421 */ /* 0x004fe20000010000 */
[----:B------:R-:W-:Y:S01]  /*cb30*/  F2FP.PACK_AB R12, R31, R32 ;  /* 0x000000201f0c723e */ /* 0x000fe200000000ff */
[----:B-1----:R-:W-:Y:S01]  /*cb40*/  @!P4 FMUL.FTZ R36, R36, R9 ;  /* 0x000000092424c220 */ /* 0x002fe20000410000 */
[----:B------:R-:W-:-:S04]  /*cb50*/  FSETP.GTU.FTZ.AND P4, PT, R11, 20, PT ;  /* 0x41a000000b00780b */ /* 0x000fc80003f9c000 */
[----:B------:R1:W2:Y:S01]  /*cb60*/  @!P2 MUFU.RCP R9, R4 ;  /* 0x000000040009a308 */ /* 0x0002a20000001000 */
[----:B0-----:R-:W-:-:S07]  /*cb70*/  @!P0 FADD.FTZ R10, R10, 1 ;  /* 0x3f8000000a0a8421 */ /* 0x001fce0000010000 */
[----:B------:R-:W0:Y:S01]  /*cb80*/  @!P6 MUFU.EX2 R2, R2 ;  /* 0x000000020002e308 */ /* 0x000e220000000800 */
[----:B-1----:R-:W-:Y:S02]  /*cb90*/  @!P3 FMUL.FTZ R4, R6, -1.4426950216293334961 ;  /* 0xbfb8aa3b0604b820 */ /* 0x002fe40000410000 */
[----:B------:R-:W-:Y:S01]  /*cba0*/  @!P1 FMUL.FTZ R6, R7, -1.4426950216293334961 ;  /* 0xbfb8aa3b07069820 */ /* 0x000fe20000410000 */
[----:B------:R-:W-:Y:S01]  /*cbb0*/  LEA R7, R100, R45, 0x1 ;  /* 0x0000002d64077211 */ /* 0x000fe200078e08ff */
[----:B------:R-:W-:Y:S02]  /*cbc0*/  @!P4 FMUL.FTZ R0, R11, -1.4426950216293334961 ;  /* 0xbfb8aa3b0b00c820 */ /* 0x000fe40000410000 */
[----:B--2---:R-:W-:Y:S02]  /*cbd0*/  @!P2 FMUL.FTZ R42, R42, R9 ;  /* 0x000000092a2aa220 */ /* 0x004fe40000410000 */
[----:B------:R-:W-:Y:S01]  /*cbe0*/  STS.128 [R7.X16], R12 ;  /* 0x0000000c07007388 */ /* 0x000fe2000000cc00 */
[----:B------:R1:W2:Y:S01]  /*cbf0*/  @!P0 MUFU.RCP R17, R10 ;  /* 0x0000000a00118308 */ /* 0x0002a20000001000 */
[----:B------:R-:W-:-:S02]  /*cc00*/  FSETP.GTU.FTZ.AND P2, PT, R5, 20, PT ;  /* 0x41a000000500780b */ /* 0x000fc40003f5c000 */
[----:B------:R-:W-:Y:S01]  /*cc10*/  STS.128 [R7.X16+0x10], R24 ;  /* 0x0000101807007388 */ /* 0x000fe2000000cc00 */
[----:B------:R-:W-:-:S06]  /*cc20*/  NOP ;  /* 0x0000000000007918 */ /* 0x000fcc0000000000 */
[----:B-1----:R-:W1:Y:S01]  /*cc30*/  LDS.128 R8, [R97.X16] ;  /* 0x0000000061087984 */ /* 0x002e62000000cc00 */
[----:B------:R-:W3:Y:S01]  /*cc40*/  @!P5 MUFU.EX2 R3, R3 ;  /* 0x000000030003d308 */ /* 0x000ee20000000800 */
[----:B0-----:R-:W-:Y:S02]  /*cc50*/  @!P6 FADD.FTZ R2, R2, 1 ;  /* 0x3f8000000202e421 */ /* 0x001fe40000010000 */
[----:B------:R-:W0:Y:S01]  /*cc60*/  LDS.128 R12, [R97.X16+0x200] ;  /* 0x00020000610c7984 */ /* 0x000e22000000cc00 */
[----:B------:R-:W-:Y:S02]  /*cc70*/  @!P2 FMUL.FTZ R5, R5, -1.4426950216293334961 ;  /* 0xbfb8aa3b0505a820 */ /* 0x000fe40000410000 */
[----:B--2---:R-:W-:Y:S01]  /*cc80*/  @!P0 FMUL.FTZ R44, R44, R17 ;  /* 0x000000112c2c8220 */ /* 0x004fe20000410000 */
[----:B------:R-:W-:Y:S01]  /*cc90*/  F2FP.PACK_AB R17, R36, R35 ;  /* 0x000000232411723e */ /* 0x000fe200000000ff */
[----:B------:R-:W2:Y:S03]  /*cca0*/  @!P4 MUFU.EX2 R0, R0 ;  /* 0x000000000000c308 */ /* 0x000ea60000000800 */
[----:B------:R-:W-:-:S05]  /*ccb0*/  F2FP.PACK_AB R20, R44, R41 ;  /* 0x000000292c14723e */ /* 0x000fca00000000ff */
[----:B------:R-:W4:Y:S01]  /*ccc0*/  @!P3 MUFU.EX2 R4, R4 ;  /* 0x000000040004b308 */ /* 0x000f220000000800 */
[----:B---3--:R-:W-:-:S07]  /*ccd0*/  @!P5 FADD.FTZ R3, R3, 1 ;  /* 0x3f8000000303d421 */ /* 0x008fce0000010000 */
[----:B------:R-:W3:Y:S01]  /*cce0*/  @!P2 MUFU.EX2 R5, R5 ;  /* 0x000000050005a308 */ /* 0x000ee20000000800 */
[----:B--2---:R-:W-:-:S07]  /*ccf0*/  @!P4 FADD.FTZ R0, R0, 1 ;  /* 0x3f8000000000c421 */ /* 0x004fce0000010000 */
[----:B------:R-:W2:Y:S01]  /*cd00*/  @!P1 MUFU.EX2 R6, R6 ;  /* 0x0000000600069308 */ /* 0x000ea20000000800 */
[----:B----4-:R-:W-:-:S07]  /*cd10*/  @!P3 FADD.FTZ R4, R4, 1 ;  /* 0x3f8000000404b421 */ /* 0x010fce0000010000 */
[----:B------:R4:W5:Y:S01]  /*cd20*/  @!P6 MUFU.RCP R19, R2 ;  /* 0x000000020013e308 */ /* 0x0009620000001000 */
[----:B---3--:R-:W-:-:S07]  /*cd30*/  @!P2 FADD.FTZ R5, R5, 1 ;  /* 0x3f8000000505a421 */ /* 0x008fce0000010000 */
[----:B------:R3:W0:Y:S01]  /*cd40*/  @!P5 MUFU.RCP R16, R3 ;  /* 0x000000030010d308 */ /* 0x0006220000001000 */
[----:B----4-:R-:W-:Y:S01]  /*cd50*/  MOV R2, UR29 ;  /* 0x0000001d00027c02 */ /* 0x010fe20008000f00 */
[----:B--2---:R-:W-:-:S06]  /*cd60*/  @!P1 FADD.FTZ R6, R6, 1 ;  /* 0x3f80000006069421 */ /* 0x004fcc0000010000 */
[----:B------:R-:W2:Y:S01]  /*cd70*/  @!P4 MUFU.RCP R0, R0 ;  /* 0x000000000000c308 */ /* 0x000ea20000001000 */
[----:B---3--:R-:W-:Y:S01]  /*cd80*/  MOV R3, UR28 ;  /* 0x0000001c00037c02 */ /* 0x008fe20008000f00 */
[----:B-----5:R-:W-:Y:S01]  /*cd90*/  @!P6 FMUL.FTZ R46, R46, R19 ;  /* 0x000000132e2ee220 */ /* 0x020fe20000410000 */
[----:B------:R-:W-:Y:S01]  /*cda0*/  F2FP.PACK_AB R19, R42, R39 ;  /* 0x000000272a13723e */ /* 0x000fe200000000ff */
[----:B------:R-:W-:Y:S02]  /*cdb0*/  UIMAD UR28, UR34, UR30, URZ ;  /* 0x0000001e221c72a4 */ /* 0x000fe4000f8e023f */
[----:B------:R-:W-:Y:S02]  /*cdc0*/  IMAD.WIDE R2, R51, 0x10, R2 ;  /* 0x0000001033027825 */ /* 0x000fe400078e0202 */
[----:B------:R-:W3:Y:S01]  /*cdd0*/  @!P3 MUFU.RCP R21, R4 ;  /* 0x000000040015b308 */ /* 0x000ee20000001000 */
[----:B------:R-:W-:Y:S01]  /*cde0*/  UIMAD UR28, UR35, UR31, UR28 ;  /* 0x0000001f231c72a4 */ /* 0x000fe2000f8e021c */
[----:B0-----:R-:W-:Y:S01]  /*cdf0*/  @!P5 FMUL.FTZ R47, R47, R16 ;  /* 0x000000102f2fd220 */ /* 0x001fe20000410000 */
[----:B-1----:R-:W-:Y:S01]  /*ce00*/  STG.E.128 [R2.64], R8 ;  /* 0x0000000802007986 */ /* 0x002fe2000c101d20 */
[----:B------:R-:W-:Y:S01]  /*ce10*/  F2FP.PACK_AB R16, R34, R33 ;  /* 0x000000212210723e */ /* 0x000fe200000000ff */
[----:B------:R-:W-:-:S02]  /*ce20*/  ULDC.64 UR30, c[0x0][0x300] ;  /* 0x0000c000001e7ab9 */ /* 0x000fc40000000a00 */
[----:B------:R0:W-:Y:S01]  /*ce30*/  STG.E.128 [R2.64+0x200], R12 ;  /* 0x0002000c02007986 */ /* 0x0001e2000c101d20 */
[----:B------:R1:W4:Y:S01]  /*ce40*/  @!P2 MUFU.RCP R18, R5 ;  /* 0x000000050012a308 */ /* 0x0003220000001000 */
[----:B--2---:R-:W-:Y:S01]  /*ce50*/  @!P4 FMUL.FTZ R43, R43, R0 ;  /* 0x000000002b2bc220 */ /* 0x004fe20000410000 */
[----:B------:R-:W-:Y:S02]  /*ce60*/  UIADD3 UR9, UR9, UR28, URZ ;  /* 0x0000001c09097290 */ /* 0x000fe4000fffe03f */
[----:B------:R-:W-:Y:S02]  /*ce70*/  UIMAD UR28, UR18, UR30, URZ ;  /* 0x0000001e121c72a4 */ /* 0x000fe4000f8e023f */
[----:B------:R-:W-:Y:S02]  /*ce80*/  UIMAD.WIDE.U32 UR8, UR19, UR30, UR8 ;  /* 0x0000001e130872a5 */ /* 0x000fe4000f8e0008 */
[----:B------:R-:W2:Y:S01]  /*ce90*/  @!P1 MUFU.RCP R23, R6 ;  /* 0x0000000600179308 */ /* 0x000ea20000001000 */
[----:B---3--:R-:W-:Y:S01]  /*cea0*/  @!P3 FMUL.FTZ R48, R48, R21 ;  /* 0x000000153030b220 */ /* 0x008fe20000410000 */
[----:B------:R-:W-:Y:S01]  /*ceb0*/  F2FP.PACK_AB R21, R46, R43 ;  /* 0x0000002b2e15723e */ /* 0x000fe200000000ff */
[----:B-1----:R-:W-:Y:S01]  /*cec0*/  FADD.FTZ R5, R33, R104 ;  /* 0x0000006821057221 */ /* 0x002fe20000010000 */
[----:B------:R-:W-:-:S02]  /*ced0*/  UIMAD UR28, UR19, UR31, UR28 ;  /* 0x0000001f131c72a4 */ /* 0x000fc4000f8e021c */
[----:B------:R-:W-:Y:S01]  /*cee0*/  F2FP.PACK_AB R22, R48, R47 ;  /* 0x0000002f3016723e */ /* 0x000fe200000000ff */
[----:B------:R-:W-:Y:S01]  /*cef0*/  FADD.FTZ R34, R5, R34 ;  /* 0x0000002205227221 */ /* 0x000fe20000010000 */
[----:B------:R-:W-:Y:S01]  /*cf00*/  ULDC.64 UR30, c[0x0][0x340] ;  /* 0x0000d000001e7ab9 */ /* 0x000fe20000000a00 */
[----:B----4-:R-:W-:Y:S01]  /*cf10*/  @!P2 FMUL.FTZ R49, R49, R18 ;  /* 0x000000123131a220 */ /* 0x010fe20000410000 */
[----:B------:R-:W-:Y:S01]  /*cf20*/  F2FP.PACK_AB R18, R38, R37 ;  /* 0x000000252612723e */ /* 0x000fe200000000ff */
[----:B------:R-:W-:Y:S01]  /*cf30*/  BAR.SYNC.DEFER_BLOCKING 0x0 ;  /* 0x0000000000007b1d */ /* 0x000fe20000010000 */
[----:B------:R-:W-:Y:S01]  /*cf40*/  FADD.FTZ R35, R34, R35 ;  /* 0x0000002322237221 */ /* 0x000fe20000010000 */
[----:B------:R-:W-:Y:S02]  /*cf50*/  UIADD3 UR28, UR9, UR28, URZ ;  /* 0x0000001c091c7290 */ /* 0x000fe4000fffe03f */
[----:B------:R-:W-:Y:S01]  /*cf60*/  ULEA UR9, UP0, UR8, UR30, 0x1 ;  /* 0x0000001e08097291 */ /* 0x000fe2000f80083f */
[----:B--2---:R-:W-:-:S02]  /*cf70*/  @!P1 FMUL.FTZ R50, R50, R23 ;  /* 0x0000001732329220 */ /* 0x004fc40000410000 */
[----:B------:R-:W-:Y:S01]  /*cf80*/  FADD.FTZ R36, R35, R36 ;  /* 0x0000002423247221 */ /* 0x000fe20000010000 */
[----:B------:R-:W-:Y:S02]  /*cf90*/  ULEA.HI.X UR8, UR8, UR31, UR28, 0x1, UP0 ;  /* 0x0000001f08087291 */ /* 0x000fe400080f0c1c */
[----:B------:R-:W-:Y:S01]  /*cfa0*/  F2FP.PACK_AB R23, R50, R49 ;  /* 0x000000313217723e */ /* 0x000fe200000000ff */
[----:B------:R-:W-:Y:S01]  /*cfb0*/  FADD.FTZ R37, R36, R37 ;  /* 0x0000002524257221 */ /* 0x000fe20000010000 */
[----:B0-----:R-:W-:Y:S01]  /*cfc0*/  MOV R2, UR9 ;  /* 0x0000000900027c02 */ /* 0x001fe20008000f00 */
[----:B------:R-:W-:Y:S01]  /*cfd0*/  UISETP.GT.AND UP0, UPT, UR21, 0x1, UPT ;  /* 0x000000011500788c */ /* 0x000fe2000bf04270 */
[----:B------:R-:W-:Y:S01]  /*cfe0*/  MOV R3, UR8 ;  /* 0x0000000800037c02 */ /* 0x000fe20008000f00 */
[----:B------:R-:W-:Y:S01]  /*cff0*/  FADD.FTZ R38, R37, R38 ;  /* 0x0000002625267221 */ /* 0x000fe20000010000 */
[----:B------:R-:W-:Y:S02]  /*d000*/  UIADD3 UR8, UP1, UR16, -0x1000, URZ ;  /* 0xfffff00010087890 */ /* 0x000fe4000ff3e03f */
[----:B------:R-:W-:Y:S01]  /*d010*/  UMOV UR21, UR7 ;  /* 0x0000000700157c82 */ /* 0x000fe20008000000 */
[----:B------:R-:W-:Y:S01]  /*d020*/  FADD.FTZ R39, R38, R39 ;  /* 0x0000002726277221 */ /* 0x000fe20000010000 */
[----:B------:R-:W-:Y:S01]  /*d030*/  PLOP3.LUT P0, PT, PT, PT, UP0, 0x80, 0x0 ;  /* 0x000000000000781c */ /* 0x000fe20003f0f008 */
[----:B------:R-:W-:Y:S01]  /*d040*/  IMAD.WIDE R2, R51, 0x10, R2 ;  /* 0x0000001033027825 */ /* 0x000fe200078e0202 */
[----:B------:R-:W-:Y:S01]  /*d050*/  UIADD3.X UR17, UR17, -0x1, URZ, UP1, !UPT ;  /* 0xffffffff11117890 */ /* 0x000fe20008ffe43f */
[----:B------:R-:W-:Y:S02]  /*d060*/  STS.128 [R7.X16], R16 ;  /* 0x0000001007007388 */ /* 0x000fe4000000cc00 */
[----:B------:R-:W-:-:S02]  /*d070*/  FADD.FTZ R42, R39, R42 ;  /* 0x0000002a272a7221 */ /* 0x000fc40000010000 */
        /* <DEDUP_REMOVED lines=16> */
.L_x_3181:
        /* <DEDUP_REMOVED lines=34> */
.L_x_3318:
[----:B0-----:R-:W-:Y:S05]  /*d3a0*/  BSYNC B0 ;  /* 0x0000000000007941 */ /* 0x001fea0003800000 */
.L_x_3317:
        /* <DEDUP_REMOVED lines=33> */
.L_x_3320:
[----:B------:R-:W3:Y:S02]  /*d5c0*/  S2R R11, SR_TID.X ;  /* 0x00000000000b7919 */ /* 0x000ee40000002100 */
.L_x_3321:
[----:B0-----:R-:W-:Y:S05]  /*d5d0*/  BSYNC B0 ;  /* 0x0000000000007941 */ /* 0x001fea0003800000 */
.L_x_3319:
        /* <DEDUP_REMOVED lines=12> */
.L_x_3322:
        /* <DEDUP_REMOVED lines=32> */
.L_x_3219:
[----:B------:R-:W-:Y:S01]  /*d8a0*/  HFMA2.MMA R74, -RZ, RZ, 0, 5.9604644775390625e-08 ;  /* 0x00000001ff4a7435 */ /* 0x000fe200000001ff */
[----:B------:R-:W-:-:S02]  /*d8b0*/  MOV R75, R70 ;  /* 0x00000046004b7202 */ /* 0x000fc40000000f00 */
[----:B------:R-:W-:Y:S02]  /*d8c0*/  MOV R72, RZ ;  /* 0x000000ff00487202 */ /* 0x000fe40000000f00 */
[----:B------:R-:W-:Y:S02]  /*d8d0*/  MOV R71, 0xffffffff ;  /* 0xffffffff00477802 */ /* 0x000fe40000000f00 */
[----:B------:R-:W-:Y:S02]  /*d8e0*/  MOV R68, 0xd900 ;  /* 0x0000d90000447802 */ /* 0x000fe40000000f00 */
[----:B------:R-:W-:Y:S05]  /*d8f0*/  CALL.REL.NOINC `($__internal_80_$__cuda_sm70_shflsync_up) ;  /* 0x00001eb000007944 */ /* 0x000fea0003c00000 */
[----:B-1----:R-:W-:Y:S01]  /*d900*/  MOV R73, R71 ;  /* 0x0000004700497202 */ /* 0x002fe20000000f00 */
[----:B0-----:R-:W-:Y:S05]  /*d910*/  BRA `(.L_x_3323) ;  /* 0xffff82c000007947 */ /* 0x001fea000383ffff */
.L_x_3220:
[----:B------:R-:W-:Y:S01]  /*d920*/  HFMA2.MMA R74, -RZ, RZ, 0, 5.9604644775390625e-08 ;  /* 0x00000001ff4a7435 */ /* 0x000fe200000001ff */
[----:B------:R-:W-:Y:S02]  /*d930*/  MOV R75, R80 ;  /* 0x00000050004b7202 */ /* 0x000fe40000000f00 */
[----:B------:R-:W-:Y:S02]  /*d940*/  MOV R72, RZ ;  /* 0x000000ff00487202 */ /* 0x000fe40000000f00 */
[----:B------:R-:W-:-:S02]  /*d950*/  MOV R71, 0xffffffff ;  /* 0xffffffff00477802 */ /* 0x000fc40000000f00 */
[----:B------:R-:W-:Y:S02]  /*d960*/  MOV R68, 0xd980 ;  /* 0x0000d98000447802 */ /* 0x000fe40000000f00 */
[----:B01----:R-:W-:Y:S05]  /*d970*/  CALL.REL.NOINC `($__internal_80_$__cuda_sm70_shflsync_up) ;  /* 0x00001e3000007944 */ /* 0x003fea0003c00000 */
[----:B0-----:R-:W-:Y:S01]  /*d980*/  HFMA2.MMA R74, -RZ, RZ, 0, 5.9604644775390625e-08 ;  /* 0x00000001ff4a7435 */ /* 0x001fe200000001ff */
[----:B-1----:R-:W-:Y:S02]  /*d990*/  MOV R77, R71 ;  /* 0x00000047004d7202 */ /* 0x002fe40000000f00 */
[----:B------:R-:W-:Y:S02]  /*d9a0*/  MOV R75, R82 ;  /* 0x00000052004b7202 */ /* 0x000fe40000000f00 */
[----:B------:R-:W-:Y:S02]  /*d9b0*/  MOV R72, RZ ;  /* 0x000000ff00487202 */ /* 0x000fe40000000f00 */
[----:B------:R-:W-:Y:S02]  /*d9c0*/  MOV R71, 0xffffffff ;  /* 0xffffffff00477802 */ /* 0x000fe40000000f00 */
[----:B------:R-:W-:Y:S02]  /*d9d0*/  MOV R68, 0xd9f0 ;  /* 0x0000d9f000447802 */ /* 0x000fe40000000f00 */
[----:B------:R-:W-:Y:S05]  /*d9e0*/  CALL.REL.NOINC `($__internal_80_$__cuda_sm70_shflsync_up) ;  /* 0x00001dc000007944 */ /* 0x000fea0003c00000 */
[----:B0-----:R-:W-:Y:S01]  /*d9f0*/  HFMA2.MMA R74, -RZ, RZ, 0, 5.9604644775390625e-08 ;  /* 0x00000001ff4a7435 */ /* 0x001fe200000001ff */
[----:B-1----:R-:W-:-:S02]  /*da00*/  MOV R79, R71 ;  /* 0x00000047004f7202 */ /* 0x002fc40000000f00 */
[----:B------:R-:W-:Y:S02]  /*da10*/  MOV R75, R83 ;  /* 0x00000053004b7202 */ /* 0x000fe40000000f00 */
[----:B------:R-:W-:Y:S02]  /*da20*/  MOV R72, RZ ;  /* 0x000000ff00487202 */ /* 0x000fe40000000f00 */
[----:B------:R-:W-:Y:S02]  /*da30*/  MOV R71, 0xffffffff ;  /* 0xffffffff00477802 */ /* 0x000fe40000000f00 */
[----:B------:R-:W-:Y:S02]  /*da40*/  MOV R68, 0xda60 ;  /* 0x0000da6000447802 */ /* 0x000fe40000000f00 */
[----:B------:R-:W-:Y:S05]  /*da50*/  CALL.REL.NOINC `($__internal_80_$__cuda_sm70_shflsync_up) ;  /* 0x00001d5000007944 */ /* 0x000fea0003c00000 */
        /* <DEDUP_REMOVED lines=20> */
[----:B------:R-:W-:Y:S05]  /*dba0*/  CALL.REL.NOINC `($__internal_80_$__cuda_sm70_shflsync_up) ;  /* 0x00001c0000007944 */ /* 0x000fea0003c00000 */
[----:B0-----:R-:W-:Y:S01]  /*dbb0*/  HFMA2.MMA R74, -RZ, RZ, 0, 1.1920928955078125e-07 ;  /* 0x00000002ff4a7435 */ /* 0x001fe200000001ff */
[----:B-1----:R-:W-:Y:S02]  /*dbc0*/  MOV R70, R71 ;  /* 0x0000004700467202 */ /* 0x002fe40000000f00 */
[----:B------:R-:W-:Y:S02]  /*dbd0*/  MOV R75, R79 ;  /* 0x0000004f004b7202 */ /* 0x000fe40000000f00 */
[----:B------:R-:W-:Y:S02]  /*dbe0*/  MOV R72, RZ ;  /* 0x000000ff00487202 */ /* 0x000fe40000000f00 */
[----:B------:R-:W-:Y:S02]  /*dbf0*/  MOV R71, 0xffffffff ;  /* 0xffffffff00477802 */ /* 0x000fe40000000f00 */
[----:B------:R-:W-:-:S02]  /*dc00*/  MOV R68, 0xdc20 ;  /* 0x0000dc2000447802 */ /* 0x000fc40000000f00 */
[----:B------:R-:W-:Y:S05]  /*dc10*/  CALL.REL.NOINC `($__internal_80_$__cuda_sm70_shflsync_up) ;  /* 0x00001b9000007944 */ /* 0x000fea0003c00000 */
[----:B0-----:R-:W-:Y:S01]  /*dc20*/  HFMA2.MMA R74, -RZ, RZ, 0, 1.1920928955078125e-07 ;  /* 0x00000002ff4a7435 */ /* 0x001fe200000001ff */
[----:B-1----:R-:W-:-:S02]  /*dc30*/  MOV R73, R71 ;  /* 0x0000004700497202 */ /* 0x002fc40000000f00 */
[----:B------:R-:W-:Y:S02]  /*dc40*/  MOV R75, R82 ;  /* 0x00000052004b7202 */ /* 0x000fe40000000f00 */
[----:B------:R-:W-:Y:S02]  /*dc50*/  MOV R72, RZ ;  /* 0x000000ff00487202 */ /* 0x000fe40000000f00 */
[----:B------:R-:W-:Y:S02]  /*dc60*/  MOV R71, 0xffffffff ;  /* 0xffffffff00477802 */ /* 0x000fe40000000f00 */
[----:B------:R-:W-:Y:S02]  /*dc70*/  MOV R68, 0xdc90 ;  /* 0x0000dc9000447802 */ /* 0x000fe40000000f00 */
[----:B------:R-:W-:Y:S05]  /*dc80*/  CALL.REL.NOINC `($__internal_80_$__cuda_sm70_shflsync_up) ;  /* 0x00001b2000007944 */ /* 0x000fea0003c00000 */
[----:B0-----:R-:W-:Y:S01]  /*dc90*/  HFMA2.MMA R74, -RZ, RZ, 0, 1.1920928955078125e-07 ;  /* 0x00000002ff4a7435 */ /* 0x001fe200000001ff */
[----:B-1----:R-:W-:Y:S02]  /*dca0*/  MOV R76, R71 ;  /* 0x00000047004c7202 */ /* 0x002fe40000000f00 */
[----:B------:R-:W-:Y:S02]  /*dcb0*/  MOV R75, R83 ;  /* 0x00000053004b7202 */ /* 0x000fe40000000f00 */
[----:B------:R-:W-:-:S02]  /*dcc0*/  MOV R72, RZ ;  /* 0x000000ff00487202 */ /* 0x000fc40000000f00 */
[----:B------:R-:W-:Y:S02]  /*dcd0*/  MOV R71, 0xffffffff ;  /* 0xffffffff00477802 */ /* 0x000fe40000000f00 */
[----:B------:R-:W-:Y:S02]  /*dce0*/  MOV R68, 0xdd00 ;  /* 0x0000dd0000447802 */ /* 0x000fe40000000f00 */
[----:B------:R-:W-:Y:S05]  /*dcf0*/  CALL.REL.NOINC `($__internal_80_$__cuda_sm70_shflsync_up) ;  /* 0x00001ab000007944 */ /* 0x000fea0003c00000 */
        /* <DEDUP_REMOVED lines=17> */
[----:B------:R-:W-:Y:S05]  /*de10*/  CALL.REL.NOINC `($__internal_80_$__cuda_sm70_shflsync_up) ;  /* 0x0000199000007944 */ /* 0x000fea0003c00000 */
[----:B0-----:R-:W-:Y:S01]  /*de20*/  HFMA2.MMA R74, -RZ, RZ, 0, 2.384185791015625e-07 ;  /* 0x00000004ff4a7435 */ /* 0x001fe200000001ff */
[----:B-1----:R-:W-:-:S02]  /*de30*/  MOV R70, R71 ;  /* 0x0000004700467202 */ /* 0x002fc40000000f00 */
[----:B------:R-:W-:Y:S02]  /*de40*/  MOV R75, R79 ;  /* 0x0000004f004b7202 */ /* 0x000fe40000000f00 */
[----:B------:R-:W-:Y:S02]  /*de50*/  MOV R72, RZ ;  /* 0x000000ff00487202 */ /* 0x000fe40000000f00 */
[----:B------:R-:W-:Y:S02]  /*de60*/  MOV R71, 0xffffffff ;  /* 0xffffffff00477802 */ /* 0x000fe40000000f00 */
[----:B------:R-:W-:Y:S02]  /*de70*/  MOV R68, 0xde90 ;  /* 0x0000de9000447802 */ /* 0x000fe40000000f00 */
[----:B------:R-:W-:Y:S05]  /*de80*/  CALL.REL.NOINC `($__internal_80_$__cuda_sm70_shflsync_up) ;  /* 0x0000192000007944 */ /* 0x000fea0003c00000 */
[----:B0-----:R-:W-:Y:S01]  /*de90*/  HFMA2.MMA R74, -RZ, RZ, 0, 2.384185791015625e-07 ;  /* 0x00000004ff4a7435 */ /* 0x001fe200000001ff */
[----:B-1----:R-:W-:Y:S02]  /*dea0*/  MOV R73, R71 ;  /* 0x0000004700497202 */ /* 0x002fe40000000f00 */
[----:B------:R-:W-:Y:S02]  /*deb0*/  MOV R75, R82 ;  /* 0x00000052004b7202 */ /* 0x000fe40000000f00 */
[----:B------:R-:W-:-:S02]  /*dec0*/  MOV R72, RZ ;  /* 0x000000ff00487202 */ /* 0x000fc40000000f00 */
[----:B------:R-:W-:Y:S02]  /*ded0*/  MOV R71, 0xffffffff ;  /* 0xffffffff00477802 */ /* 0x000fe40000000f00 */
[----:B------:R-:W-:Y:S02]  /*dee0*/  MOV R68, 0xdf00 ;  /* 0x0000df0000447802 */ /* 0x000fe40000000f00 */
[----:B------:R-:W-:Y:S05]  /*def0*/  CALL.REL.NOINC `($__internal_80_$__cuda_sm70_shflsync_up) ;  /* 0x000018b000007944 */ /* 0x000fea0003c00000 */
[----:B0-----:R-:W-:Y:S01]  /*df00*/  HFMA2.MMA R74, -RZ, RZ, 0, 2.384185791015625e-07 ;  /* 0x00000004ff4a7435 */ /* 0x001fe200000001ff */
[----:B-1----:R-:W-:Y:S02]  /*df10*/  MOV R76, R71 ;  /* 0x00000047004c7202 */ /* 0x002fe40000000f00 */
[----:B------:R-:W-:Y:S02]  /*df20*/  MOV R75, R83 ;  /* 0x00000053004b7202 */ /* 0x000fe40000000f00 */
[----:B------:R-:W-:Y:S02]  /*df30*/  MOV R72, RZ ;  /* 0x000000ff00487202 */ /* 0x000fe40000000f00 */
[----:B------:R-:W-:Y:S02]  /*df40*/  MOV R71, 0xffffffff ;  /* 0xffffffff00477802 */ /* 0x000fe40000000f00 */
[----:B------:R-:W-:-:S02]  /*df50*/  MOV R68, 0xdf70 ;  /* 0x0000df7000447802 */ /* 0x000fc40000000f00 */
[----:B------:R-:W-:Y:S05]  /*df60*/  CALL.REL.NOINC `($__internal_80_$__cuda_sm70_shflsync_up) ;  /* 0x0000184000007944 */ /* 0x000fea0003c00000 */
        /* <DEDUP_REMOVED lines=17> */
[----:B------:R-:W-:Y:S05]  /*e080*/  CALL.REL.NOINC `($__internal_80_$__cuda_sm70_shflsync_up) ;  /* 0x0000172000007944 */ /* 0x000fea0003c00000 */
[----:B0-----:R-:W-:Y:S01]  /*e090*/  HFMA2.MMA R74, -RZ, RZ, 0, 4.76837158203125e-07 ;  /* 0x00000008ff4a7435 */ /* 0x001fe200000001ff */
[----:B-1----:R-:W-:Y:S02]  /*e0a0*/  MOV R70, R71 ;  /* 0x0000004700467202 */ /* 0x002fe40000000f00 */
[----:B------:R-:W-:Y:S02]  /*e0b0*/  MOV R75, R79 ;  /* 0x0000004f004b7202 */ /* 0x000fe40000000f00 */
[----:B------:R-:W-:Y:S02]  /*e0c0*/  MOV R72, RZ ;  /* 0x000000ff00487202 */ /* 0x000fe40000000f00 */
[----:B------:R-:W-:Y:S02]  /*e0d0*/  MOV R71, 0xffffffff ;  /* 0xffffffff00477802 */ /* 0x000fe40000000f00 */
[----:B------:R-:W-:Y:S02]  /*e0e0*/  MOV R68, 0xe100 ;  /* 0x0000e10000447802 */ /* 0x000fe40000000f00 */
[----:B------:R-:W-:Y:S05]  /*e0f0*/  CALL.REL.NOINC `($__internal_80_$__cuda_sm70_shflsync_up) ;  /* 0x000016b000007944 */ /* 0x000fea0003c00000 */
[----:B0-----:R-:W-:Y:S01]  /*e100*/  HFMA2.MMA R74, -RZ, RZ, 0, 4.76837158203125e-07 ;  /* 0x00000008ff4a7435 */ /* 0x001fe200000001ff */
[----:B-1----:R-:W-:-:S02]  /*e110*/  MOV R73, R71 ;  /* 0x0000004700497202 */ /* 0x002fc40000000f00 */
[----:B------:R-:W-:Y:S02]  /*e120*/  MOV R75, R82 ;  /* 0x00000052004b7202 */ /* 0x000fe40000000f00 */
[----:B------:R-:W-:Y:S02]  /*e130*/  MOV R72, RZ ;  /* 0x000000ff00487202 */ /* 0x000fe40000000f00 */
[----:B------:R-:W-:Y:S02]  /*e140*/  MOV R71, 0xffffffff ;  /* 0xffffffff00477802 */ /* 0x000fe40000000f00 */
[----:B------:R-:W-:Y:S02]  /*e150*/  MOV R68, 0xe170 ;  /* 0x0000e17000447802 */ /* 0x000fe40000000f00 */
[----:B------:R-:W-:Y:S05]  /*e160*/  CALL.REL.NOINC `($__internal_80_$__cuda_sm70_shflsync_up) ;  /* 0x0000164000007944 */ /* 0x000fea0003c00000 */
[----:B0-----:R-:W-:Y:S01]  /*e170*/  HFMA2.MMA R74, -RZ, RZ, 0, 4.76837158203125e-07 ;  /* 0x00000008ff4a7435 */ /* 0x001fe200000001ff */
        /* <DEDUP_REMOVED lines=27> */
[----:B------:R-:W-:Y:S05]  /*e330*/  CALL.REL.NOINC `($__internal_80_$__cuda_sm70_shflsync_up) ;  /* 0x0000147000007944 */ /* 0x000fea0003c00000 */
[----:B0-----:R-:W-:Y:S01]  /*e340*/  HFMA2.MMA R74, -RZ, RZ, 0, 9.5367431640625e-07 ;  /* 0x00000010ff4a7435 */ /* 0x001fe200000001ff */
[----:B-1----:R-:W-:Y:S02]  /*e350*/  MOV R78, R71 ;  /* 0x00000047004e7202 */ /* 0x002fe40000000f00 */
[----:B------:R-:W-:Y:S02]  /*e360*/  MOV R75, R79 ;  /* 0x0000004f004b7202 */ /* 0x000fe40000000f00 */
[----:B------:R-:W-:-:S02]  /*e370*/  MOV R72, RZ ;  /* 0x000000ff00487202 */ /* 0x000fc40000000f00 */
[----:B------:R-:W-:Y:S02]  /*e380*/  MOV R71, 0xffffffff ;  /* 0xffffffff00477802 */ /* 0x000fe40000000f00 */
[----:B------:R-:W-:Y:S02]  /*e390*/  MOV R68, 0xe3b0 ;  /* 0x0000e3b000447802 */ /* 0x000fe40000000f00 */
[----:B------:R-:W-:Y:S05]  /*e3a0*/  CALL.REL.NOINC `($__internal_80_$__cuda_sm70_shflsync_up) ;  /* 0x0000140000007944 */ /* 0x000fea0003c00000 */
[----:B0-----:R-:W-:Y:S01]  /*e3b0*/  HFMA2.MMA R74, -RZ, RZ, 0, 9.5367431640625e-07 ;  /* 0x00000010ff4a7435 */ /* 0x001fe200000001ff */
[----:B-1----:R-:W-:Y:S02]  /*e3c0*/  MOV R80, R71 ;  /* 0x0000004700507202 */ /* 0x002fe40000000f00 */
[----:B------:R-:W-:Y:S02]  /*e3d0*/  MOV R75, R82 ;  /* 0x00000052004b7202 */ /* 0x000fe40000000f00 */
[----:B------:R-:W-:Y:S02]  /*e3e0*/  MOV R72, RZ ;  /* 0x000000ff00487202 */ /* 0x000fe40000000f00 */
[----:B------:R-:W-:Y:S02]  /*e3f0*/  MOV R71, 0xffffffff ;  /* 0xffffffff00477802 */ /* 0x000fe40000000f00 */
[----:B------:R-:W-:-:S02]  /*e400*/  MOV R68, 0xe420 ;  /* 0x0000e42000447802 */ /* 0x000fc40000000f00 */
[----:B------:R-:W-:Y:S05]  /*e410*/  CALL.REL.NOINC `($__internal_80_$__cuda_sm70_shflsync_up) ;  /* 0x0000139000007944 */ /* 0x000fea0003c00000 */
[----:B0-----:R-:W-:Y:S01]  /*e420*/  HFMA2.MMA R74, -RZ, RZ, 0, 9.5367431640625e-07 ;  /* 0x00000010ff4a7435 */ /* 0x001fe200000001ff */
[----:B-1----:R-:W-:-:S02]  /*e430*/  MOV R232, R71 ;  /* 0x0000004700e87202 */ /* 0x002fc40000000f00 */
[----:B------:R-:W-:Y:S02]  /*e440*/  MOV R75, R83 ;  /* 0x00000053004b7202 */ /* 0x000fe40000000f00 */
[----:B------:R-:W-:Y:S02]  /*e450*/  MOV R72, RZ ;  /* 0x000000ff00487202 */ /* 0x000fe40000000f00 */
[----:B------:R-:W-:Y:S02]  /*e460*/  MOV R71, 0xffffffff ;  /* 0xffffffff00477802 */ /* 0x000fe40000000f00 */
[----:B------:R-:W-:Y:S02]  /*e470*/  MOV R68, 0xe490 ;  /* 0x0000e49000447802 */ /* 0x000fe40000000f00 */
[----:B------:R-:W-:Y:S05]  /*e480*/  CALL.REL.NOINC `($__internal_80_$__cuda_sm70_shflsync_up) ;  /* 0x0000132000007944 */ /* 0x000fea0003c00000 */
[----:B01----:R-:W-:Y:S05]  /*e490*/  BRA `(.L_x_3324) ;  /* 0xffff7ba000007947 */ /* 0x003fea000383ffff */
.L_x_3225:
[----:B------:R-:W-:Y:S01]  /*e4a0*/  HFMA2.MMA R74, -RZ, RZ, 0, 5.9604644775390625e-08 ;  /* 0x00000001ff4a7435 */ /* 0x000fe200000001ff */
[----:B------:R-:W-:Y:S02]  /*e4b0*/  MOV R75, R79 ;  /* 0x0000004f004b7202 */ /* 0x000fe40000000f00 */
[----:B0-----:R-:W-:Y:S02]  /*e4c0*/  MOV R72, RZ ;  /* 0x000000ff00487202 */ /* 0x001fe40000000f00 */
[----:B------:R-:W-:-:S02]  /*e4d0*/  MOV R71, 0xffffffff ;  /* 0xffffffff00477802 */ /* 0x000fc40000000f00 */
[----:B------:R-:W-:Y:S02]  /*e4e0*/  MOV R68, 0xe500 ;  /* 0x0000e50000447802 */ /* 0x000fe40000000f00 */
[----:B-1----:R-:W-:Y:S05]  /*e4f0*/  CALL.REL.NOINC `($__internal_80_$__cuda_sm70_shflsync_up) ;  /* 0x000012b000007944 */ /* 0x002fea0003c00000 */
        /* <DEDUP_REMOVED lines=14> */
[----:B0-----:R-:W-:Y:S01]  /*e5e0*/  HFMA2.MMA R74, -RZ, RZ, 0, 5.9604644775390625e-08 ;  /* 0x00000001ff4a7435 */ /* 0x001fe200000001ff */
[----:B-1----:R-:W-:Y:S02]  /*e5f0*/  MOV R70, R71 ;  /* 0x0000004700467202 */ /* 0x002fe40000000f00 */
[----:B------:R-:W-:Y:S02]  /*e600*/  MOV R75, R76 ;  /* 0x0000004c004b7202 */ /* 0x000fe40000000f00 */
[----:B------:R-:W-:-:S02]  /*e610*/  MOV R72, RZ ;  /* 0x000000ff00487202 */ /* 0x000fc40000000f00 */
[----:B------:R-:W-:Y:S02]  /*e620*/  MOV R71, 0xffffffff ;  /* 0xffffffff00477802 */ /* 0x000fe40000000f00 */
[----:B------:R-:W-:Y:S02]  /*e630*/  MOV R68, 0xe650 ;  /* 0x0000e65000447802 */ /* 0x000fe40000000f00 */
[----:B------:R-:W-:Y:S05]  /*e640*/  CALL.REL.NOINC `($__internal_80_$__cuda_sm70_shflsync_up) ;  /* 0x0000116000007944 */ /* 0x000fea0003c00000 */
[----:B-1----:R-:W-:Y:S01]  /*e650*/  MOV R83, R71 ;  /* 0x0000004700537202 */ /* 0x002fe20000000f00 */
[----:B------:R-:W-:Y:S01]  /*e660*/  HFMA2.MMA R71, -RZ, RZ, 0, 0 ;  /* 0x00000000ff477435 */ /* 0x000fe200000001ff */
[----:B------:R-:W-:Y:S02]  /*e670*/  MOV R73, R70 ;  /* 0x0000004600497202 */ /* 0x000fe40000000f00 */
[----:B0-----:R-:W-:Y:S02]  /*e680*/  MOV R72, R56 ;  /* 0x0000003800487202 */ /* 0x001fe40000000f00 */
[----:B------:R-:W-:Y:S02]  /*e690*/  MOV R69, 0x1f ;  /* 0x0000001f00457802 */ /* 0x000fe40000000f00 */
[----:B------:R-:W-:-:S02]  /*e6a0*/  MOV R68, 0xffffffff ;  /* 0xffffffff00447802 */ /* 0x000fc40000000f00 */
[----:B------:R-:W-:Y:S02]  /*e6b0*/  MOV R70, 0xe6d0 ;  /* 0x0000e6d000467802 */ /* 0x000fe40000000f00 */
[----:B------:R-:W-:Y:S05]  /*e6c0*/  CALL.REL.NOINC `($__internal_79_$__cuda_sm70_shflsync_idx_p) ;  /* 0x0000109000007944 */ /* 0x000fea0003c00000 */
[----:B0-----:R-:W-:Y:S01]  /*e6d0*/  HFMA2.MMA R71, -RZ, RZ, 0, 0 ;  /* 0x00000000ff477435 */ /* 0x001fe200000001ff */
[----:B-1----:R-:W-:Y:S02]  /*e6e0*/  MOV R82, R69 ;  /* 0x0000004500527202 */ /* 0x002fe40000000f00 */
[----:B------:R-:W-:Y:S02]  /*e6f0*/  MOV R72, R57 ;  /* 0x0000003900487202 */ /* 0x000fe40000000f00 */
[----:B------:R-:W-:Y:S02]  /*e700*/  MOV R69, 0x1f ;  /* 0x0000001f00457802 */ /* 0x000fe40000000f00 */
[----:B------:R-:W-:Y:S02]  /*e710*/  MOV R68, 0xffffffff ;  /* 0xffffffff00447802 */ /* 0x000fe40000000f00 */
[----:B------:R-:W-:Y:S02]  /*e720*/  MOV R70, 0xe740 ;  /* 0x0000e74000467802 */ /* 0x000fe40000000f00 */
[----:B------:R-:W-:Y:S05]  /*e730*/  CALL.REL.NOINC `($__internal_79_$__cuda_sm70_shflsync_idx_p) ;  /* 0x0000102000007944 */ /* 0x000fea0003c00000 */
[----:B0-----:R-:W-:Y:S01]  /*e740*/  HFMA2.MMA R71, -RZ, RZ, 0, 0 ;  /* 0x00000000ff477435 */ /* 0x001fe200000001ff */
[----:B-1----:R-:W-:-:S02]  /*e750*/  MOV R87, R69 ;  /* 0x0000004500577202 */ /* 0x002fc40000000f00 */
[----:B------:R-:W-:Y:S02]  /*e760*/  MOV R72, R58 ;  /* 0x0000003a00487202 */ /* 0x000fe40000000f00 */
[----:B------:R-:W-:Y:S02]  /*e770*/  MOV R69, 0x1f ;  /* 0x0000001f00457802 */ /* 0x000fe40000000f00 */
[----:B------:R-:W-:Y:S02]  /*e780*/  MOV R68, 0xffffffff ;  /* 0xffffffff00447802 */ /* 0x000fe40000000f00 */
[----:B------:R-:W-:Y:S02]  /*e790*/  MOV R70, 0xe7b0 ;  /* 0x0000e7b000467802 */ /* 0x000fe40000000f00 */
[----:B------:R-:W-:Y:S05]  /*e7a0*/  CALL.REL.NOINC `($__internal_79_$__cuda_sm70_shflsync_idx_p) ;  /* 0x00000fb000007944 */ /* 0x000fea0003c00000 */
[----:B0-----:R-:W-:Y:S01]  /*e7b0*/  HFMA2.MMA R71, -RZ, RZ, 0, 0 ;  /* 0x00000000ff477435 */ /* 0x001fe200000001ff */
[----:B-1----:R-:W-:Y:S02]  /*e7c0*/  MOV R232, R69 ;  /* 0x0000004500e87202 */ /* 0x002fe40000000f00 */
[----:B------:R-:W-:Y:S02]  /*e7d0*/  MOV R72, R59 ;  /* 0x0000003b00487202 */ /* 0x000fe40000000f00 */
[----:B------:R-:W-:-:S02]  /*e7e0*/  MOV R69, 0x1f ;  /* 0x0000001f00457802 */ /* 0x000fc40000000f00 */
[----:B------:R-:W-:Y:S02]  /*e7f0*/  MOV R68, 0xffffffff ;  /* 0xffffffff00447802 */ /* 0x000fe40000000f00 */
[----:B------:R-:W-:Y:S02]  /*e800*/  MOV R70, 0xe820 ;  /* 0x0000e82000467802 */ /* 0x000fe40000000f00 */
[----:B------:R-:W-:Y:S05]  /*e810*/  CALL.REL.NOINC `($__internal_79_$__cuda_sm70_shflsync_idx_p) ;  /* 0x00000f4000007944 */ /* 0x000fea0003c00000 */
[----:B-1----:R-:W-:Y:S01]  /*e820*/  MOV R75, R69 ;  /* 0x00000045004b7202 */ /* 0x002fe20000000f00 */
[----:B0-----:R-:W-:Y:S05]  /*e830*/  BRA `(.L_x_3325) ;  /* 0xffff7b2000007947 */ /* 0x001fea000383ffff */
.L_x_3228:
[----:B------:R-:W-:Y:S01]  /*e840*/  HFMA2.MMA R75, -RZ, RZ, 0, 5.9604644775390625e-08 ;  /* 0x00000001ff4b7435 */ /* 0x000fe200000001ff */
[----:B------:R-:W-:Y:S02]  /*e850*/  MOV R74, R77 ;  /* 0x0000004d004a7202 */ /* 0x000fe40000000f00 */
[----:B------:R-:W-:Y:S02]  /*e860*/  MOV R244, 0x1f ;  /* 0x0000001f00f47802 */ /* 0x000fe40000000f00 */
[----:B------:R-:W-:Y:S02]  /*e870*/  MOV R81, 0xffffffff ;  /* 0xffffffff00517802 */ /* 0x000fe40000000f00 */
[----:B------:R-:W-:-:S02]  /*e880*/  MOV R68, 0xe8a0 ;  /* 0x0000e8a000447802 */ /* 0x000fc40000000f00 */
[----:B------:R-:W-:Y:S05]  /*e890*/  CALL.REL.NOINC `($__internal_78_$__cuda_sm70_shflsync_down) ;  /* 0x00000e8000007944 */ /* 0x000fea0003c00000 */
[----:B-1----:R-:W-:Y:S01]  /*e8a0*/  MOV R70, R244 ;  /* 0x000000f400467202 */ /* 0x002fe20000000f00 */
[----:B0-----:R-:W-:Y:S05]  /*e8b0*/  BRA `(.L_x_3326) ;  /* 0xffff90a000007947 */ /* 0x001fea000383ffff */
.L_x_3229:
[----:B------:R-:W-:Y:S01]  /*e8c0*/  HFMA2.MMA R75, -RZ, RZ, 0, 5.9604644775390625e-08 ;  /* 0x00000001ff4b7435 */ /* 0x000fe200000001ff */
[----:B------:R-:W-:-:S02]  /*e8d0*/  MOV R74, R78 ;  /* 0x0000004e004a7202 */ /* 0x000fc40000000f00 */
[----:B------:R-:W-:Y:S02]  /*e8e0*/  MOV R244, 0x1f ;  /* 0x0000001f00f47802 */ /* 0x000fe40000000f00 */
[----:B------:R-:W-:Y:S02]  /*e8f0*/  MOV R81, 0xffffffff ;  /* 0xffffffff00517802 */ /* 0x000fe40000000f00 */
[----:B------:R-:W-:Y:S02]  /*e900*/  MOV R68, 0xe920 ;  /* 0x0000e92000447802 */ /* 0x000fe40000000f00 */
[----:B01----:R-:W-:Y:S05]  /*e910*/  CALL.REL.NOINC `($__internal_78_$__cuda_sm70_shflsync_down) ;  /* 0x00000e0000007944 */ /* 0x003fea0003c00000 */
[----:B0-----:R-:W-:Y:S01]  /*e920*/  HFMA2.MMA R75, -RZ, RZ, 0, 5.9604644775390625e-08 ;  /* 0x00000001ff4b7435 */ /* 0x001fe200000001ff */
[----:B-1----:R-:W-:Y:S02]  /*e930*/  MOV R71, R244 ;  /* 0x000000f400477202 */ /* 0x002fe40000000f00 */
[----:B------:R-:W-:Y:S02]  /*e940*/  MOV R74, R76 ;  /* 0x0000004c004a7202 */ /* 0x000fe40000000f00 */
[----:B------:R-:W-:Y:S02]  /*e950*/  MOV R244, 0x1f ;  /* 0x0000001f00f47802 */ /* 0x000fe40000000f00 */
[----:B------:R-:W-:-:S02]  /*e960*/  MOV R81, 0xffffffff ;  /* 0xffffffff00517802 */ /* 0x000fc40000000f00 */
[----:B------:R-:W-:Y:S02]  /*e970*/  MOV R68, 0xe990 ;  /* 0x0000e99000447802 */ /* 0x000fe40000000f00 */
[----:B------:R-:W-:Y:S05]  /*e980*/  CALL.REL.NOINC `($__internal_78_$__cuda_sm70_shflsync_down) ;  /* 0x00000d9000007944 */ /* 0x000fea0003c00000 */
[----:B0-----:R-:W-:Y:S01]  /*e990*/  HFMA2.MMA R75, -RZ, RZ, 0, 5.9604644775390625e-08 ;  /* 0x00000001ff4b7435 */ /* 0x001fe200000001ff */
[----:B-1----:R-:W-:Y:S02]  /*e9a0*/  MOV R72, R244 ;  /* 0x000000f400487202 */ /* 0x002fe40000000f00 */
[----:B------:R-:W-:Y:S02]  /*e9b0*/  MOV R74, R73 ;  /* 0x00000049004a7202 */ /* 0x000fe40000000f00 */
[----:B------:R-:W-:Y:S02]  /*e9c0*/  MOV R244, 0x1f ;  /* 0x0000001f00f47802 */ /* 0x000fe40000000f00 */
[----:B------:R-:W-:Y:S02]  /*e9d0*/  MOV R81, 0xffffffff ;  /* 0xffffffff00517802 */ /* 0x000fe40000000f00 */
[----:B------:R-:W-:Y:S02]  /*e9e0*/  MOV R68, 0xea00 ;  /* 0x0000ea0000447802 */ /* 0x000fe40000000f00 */
[----:B------:R-:W-:Y:S05]  /*e9f0*/  CALL.REL.NOINC `($__internal_78_$__cuda_sm70_shflsync_down) ;  /* 0x00000d2000007944 */ /* 0x000fea0003c00000 */
[----:B-1----:R-:W-:Y:S01]  /*ea00*/  MOV R68, R244 ;  /* 0x000000f400447202 */ /* 0x002fe20000000f00 */
[----:B0-----:R-:W-:Y:S05]  /*ea10*/  BRA `(.L_x_3327) ;  /* 0xffff8f8000007947 */ /* 0x001fea000383ffff */
.L_x_3232:
[----:B------:R-:W-:Y:S01]  /*ea20*/  HFMA2.MMA R75, -RZ, RZ, 0, 1.1920928955078125e-07 ;  /* 0x00000002ff4b7435 */ /* 0x000fe200000001ff */
[----:B------:R-:W-:-:S02]  /*ea30*/  MOV R74, R77 ;  /* 0x0000004d004a7202 */ /* 0x000fc40000000f00 */
[----:B------:R-:W-:Y:S02]  /*ea40*/  MOV R244, 0x1f ;  /* 0x0000001f00f47802 */ /* 0x000fe40000000f00 */
[----:B------:R-:W-:Y:S02]  /*ea50*/  MOV R81, 0xffffffff ;  /* 0xffffffff00517802 */ /* 0x000fe40000000f00 */
[----:B0-----:R-:W-:Y:S02]  /*ea60*/  MOV R68, 0xea80 ;  /* 0x0000ea8000447802 */ /* 0x001fe40000000f00 */
[----:B-1234-:R-:W-:Y:S05]  /*ea70*/  CALL.REL.NOINC `($__internal_78_$__cuda_sm70_shflsync_down) ;  /* 0x00000ca000007944 */ /* 0x01efea0003c00000 */
[----:B0-----:R-:W-:Y:S01]  /*ea80*/  HFMA2.MMA R75, -RZ, RZ, 0, 1.1920928955078125e-07 ;  /* 0x00000002ff4b7435 */ /* 0x001fe200000001ff */
[----:B-1----:R-:W-:Y:S02]  /*ea90*/  MOV R70, R244 ;  /* 0x000000f400467202 */ /* 0x002fe40000000f00 */
[----:B------:R-:W-:Y:S02]  /*eaa0*/  MOV R74, R78 ;  /* 0x0000004e004a7202 */ /* 0x000fe40000000f00 */
[----:B------:R-:W-:Y:S02]  /*eab0*/  MOV R244, 0x1f ;  /* 0x0000001f00f47802 */ /* 0x000fe40000000f00 */
[----:B------:R-:W-:-:S02]  /*eac0*/  MOV R81, 0xffffffff ;  /* 0xffffffff00517802 */ /* 0x000fc40000000f00 */
[----:B------:R-:W-:Y:S02]  /*ead0*/  MOV R68, 0xeaf0 ;  /* 0x0000eaf000447802 */ /* 0x000fe40000000f00 */
[----:B------:R-:W-:Y:S05]  /*eae0*/  CALL.REL.NOINC `($__internal_78_$__cuda_sm70_shflsync_down) ;  /* 0x00000c3000007944 */ /* 0x000fea0003c00000 */
[----:B0-----:R-:W-:Y:S01]  /*eaf0*/  HFMA2.MMA R75, -RZ, RZ, 0, 1.1920928955078125e-07 ;  /* 0x00000002ff4b7435 */ /* 0x001fe200000001ff */
[----:B-1----:R-:W-:Y:S02]  /*eb00*/  MOV R71, R244 ;  /* 0x000000f400477202 */ /* 0x002fe40000000f00 */
[----:B------:R-:W-:Y:S02]  /*eb10*/  MOV R74, R76 ;  /* 0x0000004c004a7202 */ /* 0x000fe40000000f00 */
[----:B------:R-:W-:Y:S02]  /*eb20*/  MOV R244, 0x1f ;  /* 0x0000001f00f47802 */ /* 0x000fe40000000f00 */
[----:B------:R-:W-:Y:S02]  /*eb30*/  MOV R81, 0xffffffff ;  /* 0xffffffff00517802 */ /* 0x000fe40000000f00 */
[----:B------:R-:W-:Y:S02]  /*eb40*/  MOV R68, 0xeb60 ;  /* 0x0000eb6000447802 */ /* 0x000fe40000000f00 */
[----:B------:R-:W-:Y:S05]  /*eb50*/  CALL.REL.NOINC `($__internal_78_$__cuda_sm70_shflsync_down) ;  /* 0x00000bc000007944 */ /* 0x000fea0003c00000 */
[----:B0-----:R-:W-:Y:S01]  /*eb60*/  HFMA2.MMA R75, -RZ, RZ, 0, 1.1920928955078125e-07 ;  /* 0x00000002ff4b7435 */ /* 0x001fe200000001ff */
[----:B-1----:R-:W-:-:S02]  /*eb70*/  MOV R72, R244 ;  /* 0x000000f400487202 */ /* 0x002fc40000000f00 */
[----:B------:R-:W-:Y:S02]  /*eb80*/  MOV R74, R73 ;  /* 0x00000049004a7202 */ /* 0x000fe40000000f00 */
[----:B------:R-:W-:Y:S02]  /*eb90*/  MOV R244, 0x1f ;  /* 0x0000001f00f47802 */ /* 0x000fe40000000f00 */
[----:B------:R-:W-:Y:S02]  /*eba0*/  MOV R81, 0xffffffff ;  /* 0xffffffff00517802 */ /* 0x000fe40000000f00 */
[----:B------:R-:W-:Y:S02]  /*ebb0*/  MOV R68, 0xebd0 ;  /* 0x0000ebd000447802 */ /* 0x000fe40000000f00 */
[----:B------:R-:W-:Y:S05]  /*ebc0*/  CALL.REL.NOINC `($__internal_78_$__cuda_sm70_shflsync_down) ;  /* 0x00000b5000007944 */ /* 0x000fea0003c00000 */
[----:B-1----:R-:W-:Y:S01]  /*ebd0*/  MOV R68, R244 ;  /* 0x000000f400447202 */ /* 0x002fe20000000f00 */
[----:B0-----:R-:W-:Y:S05]  /*ebe0*/  BRA `(.L_x_3328) ;  /* 0xffff8f0000007947 */ /* 0x001fea000383ffff */
.L_x_3235:
[----:B------:R-:W-:Y:S01]  /*ebf0*/  HFMA2.MMA R75, -RZ, RZ, 0, 2.384185791015625e-07 ;  /* 0x00000004ff4b7435 */ /* 0x000fe200000001ff */
[----:B------:R-:W-:Y:S02]  /*ec00*/  MOV R74, R77 ;  /* 0x0000004d004a7202 */ /* 0x000fe40000000f00 */
[----:B------:R-:W-:-:S02]  /*ec10*/  MOV R244, 0x1f ;  /* 0x0000001f00f47802 */ /* 0x000fc40000000f00 */
[----:B------:R-:W-:Y:S02]  /*ec20*/  MOV R81, 0xffffffff ;  /* 0xffffffff00517802 */ /* 0x000fe40000000f00 */
[----:B0-----:R-:W-:Y:S02]  /*ec30*/  MOV R68, 0xec50 ;  /* 0x0000ec5000447802 */ /* 0x001fe40000000f00 */
[----:B-1234-:R-:W-:Y:S05]  /*ec40*/  CALL.REL.NOINC `($__internal_78_$__cuda_sm70_shflsync_down) ;  /* 0x00000ad000007944 */ /* 0x01efea0003c00000 */
[----:B-1----:R-:W-:Y:S01]  /*ec50*/  MOV R70, R244 ;  /* 0x000000f400467202 */ /* 0x002fe20000000f00 */
[----:B0-----:R-:W-:Y:S05]  /*ec60*/  BRA `(.L_x_3329) ;  /* 0xffff8fa000007947 */ /* 0x001fea000383ffff */
.L_x_3236:
[----:B------:R-:W-:Y:S01]  /*ec70*/  HFMA2.MMA R75, -RZ, RZ, 0, 2.384185791015625e-07 ;  /* 0x00000004ff4b7435 */ /* 0x000fe200000001ff */
[----:B------:R-:W-:Y:S02]  /*ec80*/  MOV R74, R78 ;  /* 0x0000004e004a7202 */ /* 0x000fe40000000f00 */
[----:B------:R-:W-:Y:S02]  /*ec90*/  MOV R244, 0x1f ;  /* 0x0000001f00f47802 */ /* 0x000fe40000000f00 */
[----:B------:R-:W-:Y:S02]  /*eca0*/  MOV R81, 0xffffffff ;  /* 0xffffffff00517802 */ /* 0x000fe40000000f00 */
[----:B0-----:R-:W-:-:S02]  /*ecb0*/  MOV R68, 0xecd0 ;  /* 0x0000ecd000447802 */ /* 0x001fc40000000f00 */
[----:B-1234-:R-:W-:Y:S05]  /*ecc0*/  CALL.REL.NOINC `($__internal_78_$__cuda_sm70_shflsync_down) ;  /* 0x00000a5000007944 */ /* 0x01efea0003c00000 */
[----:B0-----:R-:W-:Y:S01]  /*ecd0*/  HFMA2.MMA R75, -RZ, RZ, 0, 2.384185791015625e-07 ;  /* 0x00000004ff4b7435 */ /* 0x001fe200000001ff */
[----:B-1----:R-:W-:-:S02]  /*ece0*/  MOV R71, R244 ;  /* 0x000000f400477202 */ /* 0x002fc40000000f00 */
[----:B------:R-:W-:Y:S02]  /*ecf0*/  MOV R74, R76 ;  /* 0x0000004c004a7202 */ /* 0x000fe40000000f00 */
[----:B------:R-:W-:Y:S02]  /*ed00*/  MOV R244, 0x1f ;  /* 0x0000001f00f47802 */ /* 0x000fe40000000f00 */
[----:B------:R-:W-:Y:S02]  /*ed10*/  MOV R81, 0xffffffff ;  /* 0xffffffff00517802 */ /* 0x000fe40000000f00 */
[----:B------:R-:W-:Y:S02]  /*ed20*/  MOV R68, 0xed40 ;  /* 0x0000ed4000447802 */ /* 0x000fe40000000f00 */
[----:B------:R-:W-:Y:S05]  /*ed30*/  CALL.REL.NOINC `($__internal_78_$__cuda_sm70_shflsync_down) ;  /* 0x000009e000007944 */ /* 0x000fea0003c00000 */
[----:B0-----:R-:W-:Y:S01]  /*ed40*/  HFMA2.MMA R75, -RZ, RZ, 0, 2.384185791015625e-07 ;  /* 0x00000004ff4b7435 */ /* 0x001fe200000001ff */
[----:B-1----:R-:W-:Y:S02]  /*ed50*/  MOV R72, R244 ;  /* 0x000000f400487202 */ /* 0x002fe40000000f00 */
[----:B------:R-:W-:Y:S02]  /*ed60*/  MOV R74, R73 ;  /* 0x00000049004a7202 */ /* 0x000fe40000000f00 */
[----:B------:R-:W-:-:S02]  /*ed70*/  MOV R244, 0x1f ;  /* 0x0000001f00f47802 */ /* 0x000fc40000000f00 */
[----:B------:R-:W-:Y:S02]  /*ed80*/  MOV R81, 0xffffffff ;  /* 0xffffffff00517802 */ /* 0x000fe40000000f00 */
[----:B------:R-:W-:Y:S02]  /*ed90*/  MOV R68, 0xedb0 ;  /* 0x0000edb000447802 */ /* 0x000fe40000000f00 */
[----:B------:R-:W-:Y:S05]  /*eda0*/  CALL.REL.NOINC `($__internal_78_$__cuda_sm70_shflsync_down) ;  /* 0x0000097000007944 */ /* 0x000fea0003c00000 */
[----:B-1----:R-:W-:Y:S01]  /*edb0*/  MOV R68, R244 ;  /* 0x000000f400447202 */ /* 0x002fe20000000f00 */
[----:B0-----:R-:W-:Y:S05]  /*edc0*/  BRA `(.L_x_3330) ;  /* 0xffff8e8000007947 */ /* 0x001fea000383ffff */
.L_x_3239:
[----:B------:R-:W-:Y:S01]  /*edd0*/  HFMA2.MMA R75, -RZ, RZ, 0, 4.76837158203125e-07 ;  /* 0x00000008ff4b7435 */ /* 0x000fe200000001ff */
[----:B------:R-:W-:Y:S02]  /*ede0*/  MOV R74, R77 ;  /* 0x0000004d004a7202 */ /* 0x000fe40000000f00 */
[----:B------:R-:W-:Y:S02]  /*edf0*/  MOV R244, 0x1f ;  /* 0x0000001f00f47802 */ /* 0x000fe40000000f00 */
[----:B------:R-:W-:Y:S02]  /*ee00*/  MOV R81, 0xffffffff ;  /* 0xffffffff00517802 */ /* 0x000fe40000000f00 */
[----:B0-----:R-:W-:-:S02]  /*ee10*/  MOV R68, 0xee30 ;  /* 0x0000ee3000447802 */ /* 0x001fc40000000f00 */
[----:B-1234-:R-:W-:Y:S05]  /*ee20*/  CALL.REL.NOINC `($__internal_78_$__cuda_sm70_shflsync_down) ;  /* 0x000008f000007944 */ /* 0x01efea0003c00000 */
[----:B0-----:R-:W-:Y:S01]  /*ee30*/  HFMA2.MMA R75, -RZ, RZ, 0, 4.76837158203125e-07 ;  /* 0x00000008ff4b7435 */ /* 0x001fe200000001ff */
[----:B-1----:R-:W-:-:S02]  /*ee40*/  MOV R70, R244 ;  /* 0x000000f400467202 */ /* 0x002fc40000000f00 */
[----:B------:R-:W-:Y:S02]  /*ee50*/  MOV R74, R78 ;  /* 0x0000004e004a7202 */ /* 0x000fe40000000f00 */
[----:B------:R-:W-:Y:S02]  /*ee60*/  MOV R244, 0x1f ;  /* 0x0000001f00f47802 */ /* 0x000fe40000000f00 */
[----:B------:R-:W-:Y:S02]  /*ee70*/  MOV R81, 0xffffffff ;  /* 0xffffffff00517802 */ /* 0x000fe40000000f00 */
[----:B------:R-:W-:Y:S02]  /*ee80*/  MOV R68, 0xeea0 ;  /* 0x0000eea000447802 */ /* 0x000fe40000000f00 */
[----:B------:R-:W-:Y:S05]  /*ee90*/  CALL.REL.NOINC `($__internal_78_$__cuda_sm70_shflsync_down) ;  /* 0x0000088000007944 */ /* 0x000fea0003c00000 */
[----:B0-----:R-:W-:Y:S01]  /*eea0*/  HFMA2.MMA R75, -RZ, RZ, 0, 4.76837158203125e-07 ;  /* 0x00000008ff4b7435 */ /* 0x001fe200000001ff */
[----:B-1----:R-:W-:Y:S02]  /*eeb0*/  MOV R71, R244 ;  /* 0x000000f400477202 */ /* 0x002fe40000000f00 */
[----:B------:R-:W-:Y:S02]  /*eec0*/  MOV R74, R76 ;  /* 0x0000004c004a7202 */ /* 0x000fe40000000f00 */
[----:B------:R-:W-:-:S02]  /*eed0*/  MOV R244, 0x1f ;  /* 0x0000001f00f47802 */ /* 0x000fc40000000f00 */
[----:B------:R-:W-:Y:S02]  /*eee0*/  MOV R81, 0xffffffff ;  /* 0xffffffff00517802 */ /* 0x000fe40000000f00 */
[----:B------:R-:W-:Y:S02]  /*eef0*/  MOV R68, 0xef10 ;  /* 0x0000ef1000447802 */ /* 0x000fe40000000f00 */
[----:B------:R-:W-:Y:S05]  /*ef00*/  CALL.REL.NOINC `($__internal_78_$__cuda_sm70_shflsync_down) ;  /* 0x0000081000007944 */ /* 0x000fea0003c00000 */
[----:B0-----:R-:W-:Y:S01]  /*ef10*/  HFMA2.MMA R75, -RZ, RZ, 0, 4.76837158203125e-07 ;  /* 0x00000008ff4b7435 */ /* 0x001fe200000001ff */
[----:B-1----:R-:W-:Y:S02]  /*ef20*/  MOV R72, R244 ;  /* 0x000000f400487202 */ /* 0x002fe40000000f00 */
[----:B------:R-:W-:Y:S02]  /*ef30*/  MOV R74, R73 ;  /* 0x00000049004a7202 */ /* 0x000fe40000000f00 */
[----:B------:R-:W-:Y:S02]  /*ef40*/  MOV R244, 0x1f ;  /* 0x0000001f00f47802 */ /* 0x000fe40000000f00 */
[----:B------:R-:W-:Y:S02]  /*ef50*/  MOV R81, 0xffffffff ;  /* 0xffffffff00517802 */ /* 0x000fe40000000f00 */
[----:B------:R-:W-:-:S02]  /*ef60*/  MOV R68, 0xef80 ;  /* 0x0000ef8000447802 */ /* 0x000fc40000000f00 */
[----:B------:R-:W-:Y:S05]  /*ef70*/  CALL.REL.NOINC `($__internal_78_$__cuda_sm70_shflsync_down) ;  /* 0x000007a000007944 */ /* 0x000fea0003c00000 */
[----:B-1----:R-:W-:Y:S01]  /*ef80*/  MOV R68, R244 ;  /* 0x000000f400447202 */ /* 0x002fe20000000f00 */
[----:B0-----:R-:W-:Y:S05]  /*ef90*/  BRA `(.L_x_3331) ;  /* 0xffff8e0000007947 */ /* 0x001fea000383ffff */
.L_x_3242:
[----:B------:R-:W-:Y:S01]  /*efa0*/  HFMA2.MMA R75, -RZ, RZ, 0, 9.5367431640625e-07 ;  /* 0x00000010ff4b7435 */ /* 0x000fe200000001ff */
[----:B------:R-:W-:-:S02]  /*efb0*/  MOV R74, R77 ;  /* 0x0000004d004a7202 */ /* 0x000fc40000000f00 */
[----:B------:R-:W-:Y:S02]  /*efc0*/  MOV R244, 0x1f ;  /* 0x0000001f00f47802 */ /* 0x000fe40000000f00 */
[----:B------:R-:W-:Y:S02]  /*efd0*/  MOV R81, 0xffffffff ;  /* 0xffffffff00517802 */ /* 0x000fe40000000f00 */
[----:B0-----:R-:W-:Y:S02]  /*efe0*/  MOV R68, 0xf000 ;  /* 0x0000f00000447802 */ /* 0x001fe40000000f00 */
[----:B-1234-:R-:W-:Y:S05]  /*eff0*/  CALL.REL.NOINC `($__internal_78_$__cuda_sm70_shflsync_down) ;  /* 0x0000072000007944 */ /* 0x01efea0003c00000 */
[----:B-1----:R-:W-:Y:S01]  /*f000*/  MOV R70, R244 ;  /* 0x000000f400467202 */ /* 0x002fe20000000f00 */
[----:B0-----:R-:W-:Y:S05]  /*f010*/  BRA `(.L_x_3332) ;  /* 0xffff8ea000007947 */ /* 0x001fea000383ffff */
.L_x_3243:
[----:B------:R-:W-:Y:S01]  /*f020*/  HFMA2.MMA R75, -RZ, RZ, 0, 9.5367431640625e-07 ;  /* 0x00000010ff4b7435 */ /* 0x000fe200000001ff */
[----:B------:R-:W-:Y:S02]  /*f030*/  MOV R74, R78 ;  /* 0x0000004e004a7202 */ /* 0x000fe40000000f00 */
[----:B------:R-:W-:Y:S02]  /*f040*/  MOV R244, 0x1f ;  /* 0x0000001f00f47802 */ /* 0x000fe40000000f00 */
[----:B------:R-:W-:-:S02]  /*f050*/  MOV R81, 0xffffffff ;  /* 0xffffffff00517802 */ /* 0x000fc40000000f00 */
[----:B0-----:R-:W-:Y:S02]  /*f060*/  MOV R68, 0xf080 ;  /* 0x0000f08000447802 */ /* 0x001fe40000000f00 */
[----:B-1234-:R-:W-:Y:S05]  /*f070*/  CALL.REL.NOINC `($__internal_78_$__cuda_sm70_shflsync_down) ;  /* 0x000006a000007944 */ /* 0x01efea0003c00000 */
[----:B0-----:R-:W-:Y:S01]  /*f080*/  HFMA2.MMA R75, -RZ, RZ, 0, 9.5367431640625e-07 ;  /* 0x00000010ff4b7435 */ /* 0x001fe200000001ff */
[----:B-1----:R-:W-:Y:S02]  /*f090*/  MOV R71, R244 ;  /* 0x000000f400477202 */ /* 0x002fe40000000f00 */
[----:B------:R-:W-:Y:S02]  /*f0a0*/  MOV R74, R76 ;  /* 0x0000004c004a7202 */ /* 0x000fe40000000f00 */
[----:B------:R-:W-:Y:S02]  /*f0b0*/  MOV R244, 0x1f ;  /* 0x0000001f00f47802 */ /* 0x000fe40000000f00 */
[----:B------:R-:W-:Y:S02]  /*f0c0*/  MOV R81, 0xffffffff ;  /* 0xffffffff00517802 */ /* 0x000fe40000000f00 */
[----:B------:R-:W-:Y:S02]  /*f0d0*/  MOV R68, 0xf0f0 ;  /* 0x0000f0f000447802 */ /* 0x000fe40000000f00 */
[----:B------:R-:W-:Y:S05]  /*f0e0*/  CALL.REL.NOINC `($__internal_78_$__cuda_sm70_shflsync_down) ;  /* 0x0000063000007944 */ /* 0x000fea0003c00000 */
[----:B0-----:R-:W-:Y:S01]  /*f0f0*/  HFMA2.MMA R75, -RZ, RZ, 0, 9.5367431640625e-07 ;  /* 0x00000010ff4b7435 */ /* 0x001fe200000001ff */
        /* <DEDUP_REMOVED lines=8> */
.L_x_3246:
[----:B---3--:R-:W-:Y:S01]  /*f180*/  HFMA2.MMA R71, -RZ, RZ, 0, 0 ;  /* 0x00000000ff477435 */ /* 0x008fe200000001ff */
[----:B----4-:R-:W-:Y:S02]  /*f190*/  MOV R72, R77 ;  /* 0x0000004d00487202 */ /* 0x010fe40000000f00 */
[----:B------:R-:W-:-:S02]  /*f1a0*/  MOV R69, 0x1f ;  /* 0x0000001f00457802 */ /* 0x000fc40000000f00 */
[----:B0-----:R-:W-:Y:S02]  /*f1b0*/  MOV R68, 0xffffffff ;  /* 0xffffffff00447802 */ /* 0x001fe40000000f00 */
[----:B-1----:R-:W-:Y:S02]  /*f1c0*/  MOV R70, 0xf1e0 ;  /* 0x0000f1e000467802 */ /* 0x002fe40000000f00 */
[----:B--2---:R-:W-:Y:S05]  /*f1d0*/  CALL.REL.NOINC `($__internal_79_$__cuda_sm70_shflsync_idx_p) ;  /* 0x0000058000007944 */ /* 0x004fea0003c00000 */
[----:B0-----:R-:W-:Y:S01]  /*f1e0*/  HFMA2.MMA R71, -RZ, RZ, 0, 0 ;  /* 0x00000000ff477435 */ /* 0x001fe200000001ff */
[----:B-1----:R-:W-:Y:S02]  /*f1f0*/  MOV R237, R69 ;  /* 0x0000004500ed7202 */ /* 0x002fe40000000f00 */
[----:B------:R-:W-:Y:S02]  /*f200*/  MOV R72, R78 ;  /* 0x0000004e00487202 */ /* 0x000fe40000000f00 */
[----:B------:R-:W-:Y:S02]  /*f210*/  MOV R69, 0x1f ;  /* 0x0000001f00457802 */ /* 0x000fe40000000f00 */
[----:B------:R-:W-:Y:S02]  /*f220*/  MOV R68, 0xffffffff ;  /* 0xffffffff00447802 */ /* 0x000fe40000000f00 */
[----:B------:R-:W-:-:S02]  /*f230*/  MOV R70, 0xf250 ;  /* 0x0000f25000467802 */ /* 0x000fc40000000f00 */
        /* <DEDUP_REMOVED lines=15> */
[----:B------:R-:W-:Y:S01]  /*f330*/  HFMA2.MMA R75, -RZ, RZ, 0, 5.9604644775390625e-08 ;  /* 0x00000001ff4b7435 */ /* 0x000fe200000001ff */
[----:B-1----:R-:W-:Y:S02]  /*f340*/  MOV R233, R69 ;  /* 0x0000004500e97202 */ /* 0x002fe40000000f00 */
[----:B------:R-:W-:Y:S02]  /*f350*/  MOV R74, R77 ;  /* 0x0000004d004a7202 */ /* 0x000fe40000000f00 */
[----:B------:R-:W-:Y:S02]  /*f360*/  MOV R244, 0x1f ;  /* 0x0000001f00f47802 */ /* 0x000fe40000000f00 */
[----:B------:R-:W-:Y:S02]  /*f370*/  MOV R81, 0xffffffff ;  /* 0xffffffff00517802 */ /* 0x000fe40000000f00 */
[----:B0-----:R-:W-:-:S02]  /*f380*/  MOV R68, 0xf3a0 ;  /* 0x0000f3a000447802 */ /* 0x001fc40000000f00 */
[----:B------:R-:W-:Y:S05]  /*f390*/  CALL.REL.NOINC `($__internal_78_$__cuda_sm70_shflsync_down) ;  /* 0x0000038000007944 */ /* 0x000fea0003c00000 */
[----:B0-----:R-:W-:Y:S01]  /*f3a0*/  HFMA2.MMA R75, -RZ, RZ, 0, 5.9604644775390625e-08 ;  /* 0x00000001ff4b7435 */ /* 0x001fe200000001ff */
[----:B-1----:R-:W-:-:S02]  /*f3b0*/  MOV R241, R244 ;  /* 0x000000f400f17202 */ /* 0x002fc40000000f00 */
[----:B------:R-:W-:Y:S02]  /*f3c0*/  MOV R74, R78 ;  /* 0x0000004e004a7202 */ /* 0x000fe40000000f00 */
[----:B------:R-:W-:Y:S02]  /*f3d0*/  MOV R244, 0x1f ;  /* 0x0000001f00f47802 */ /* 0x000fe40000000f00 */
[----:B------:R-:W-:Y:S02]  /*f3e0*/  MOV R81, 0xffffffff ;  /* 0xffffffff00517802 */ /* 0x000fe40000000f00 */
[----:B------:R-:W-:Y:S02]  /*f3f0*/  MOV R68, 0xf410 ;  /* 0x0000f41000447802 */ /* 0x000fe40000000f00 */
[----:B------:R-:W-:Y:S05]  /*f400*/  CALL.REL.NOINC `($__internal_78_$__cuda_sm70_shflsync_down) ;  /* 0x0000031000007944 */ /* 0x000fea0003c00000 */
[----:B0-----:R-:W-:Y:S01]  /*f410*/  HFMA2.MMA R75, -RZ, RZ, 0, 5.9604644775390625e-08 ;  /* 0x00000001ff4b7435 */ /* 0x001fe200000001ff */
[----:B-1----:R-:W-:Y:S02]  /*f420*/  MOV R243, R244 ;  /* 0x000000f400f37202 */ /* 0x002fe40000000f00 */
[----:B------:R-:W-:Y:S02]  /*f430*/  MOV R74, R76 ;  /* 0x0000004c004a7202 */ /* 0x000fe40000000f00 */
[----:B------:R-:W-:-:S02]  /*f440*/  MOV R244, 0x1f ;  /* 0x0000001f00f47802 */ /* 0x000fc40000000f00 */
[----:B------:R-:W-:Y:S02]  /*f450*/  MOV R81, 0xffffffff ;  /* 0xffffffff00517802 */ /* 0x000fe40000000f00 */
[----:B------:R-:W-:Y:S02]  /*f460*/  MOV R68, 0xf480 ;  /* 0x0000f48000447802 */ /* 0x000fe40000000f00 */
[----:B------:R-:W-:Y:S05]  /*f470*/  CALL.REL.NOINC `($__internal_78_$__cuda_sm70_shflsync_down) ;  /* 0x000002a000007944 */ /* 0x000fea0003c00000 */
[----:B0-----:R-:W-:Y:S01]  /*f480*/  HFMA2.MMA R75, -RZ, RZ, 0, 5.9604644775390625e-08 ;  /* 0x00000001ff4b7435 */ /* 0x001fe200000001ff */
[----:B-1----:R-:W-:Y:S02]  /*f490*/  MOV R239, R244 ;  /* 0x000000f400ef7202 */ /* 0x002fe40000000f00 */
[----:B------:R-:W-:Y:S02]  /*f4a0*/  MOV R74, R73 ;  /* 0x00000049004a7202 */ /* 0x000fe40000000f00 */
[----:B------:R-:W-:Y:S02]  /*f4b0*/  MOV R244, 0x1f ;  /* 0x0000001f00f47802 */ /* 0x000fe40000000f00 */
[----:B------:R-:W-:Y:S02]  /*f4c0*/  MOV R81, 0xffffffff ;  /* 0xffffffff00517802 */ /* 0x000fe40000000f00 */
[----:B------:R-:W-:-:S02]  /*f4d0*/  MOV R68, 0xf4f0 ;  /* 0x0000f4f000447802 */ /* 0x000fc40000000f00 */
[----:B------:R-:W-:Y:S05]  /*f4e0*/  CALL.REL.NOINC `($__internal_78_$__cuda_sm70_shflsync_down) ;  /* 0x0000023000007944 */ /* 0x000fea0003c00000 */
[-C--:B------:R-:W-:Y:S01]  /*f4f0*/  FMUL.FTZ R238, R59, R79.reuse ;  /* 0x0000004f3bee7220 */ /* 0x080fe20000410000 */
[----:B------:R-:W-:Y:S01]  /*f500*/  HFMA2.MMA R71, -RZ, RZ, 0, 0 ;  /* 0x00000000ff477435 */ /* 0x000fe200000001ff */
        /* <DEDUP_REMOVED lines=10> */
[----:B01----:R-:W-:Y:S05]  /*f5b0*/  CALL.REL.NOINC `($__internal_79_$__cuda_sm70_shflsync_idx_p) ;  /* 0x000001a000007944 */ /* 0x003fea0003c00000 */
        /* <DEDUP_REMOVED lines=21> */
[----:B01----:R-:W-:Y:S05]  /*f710*/  BRA `(.L_x_3334) ;  /* 0xffff8a0000007947 */ /* 0x003fea000383ffff */
        .weak           $__internal_78_$__cuda_sm70_shflsync_down
        .type           $__internal_78_$__cuda_sm70_shflsync_down,@function
        .size           $__internal_78_$__cuda_sm70_shflsync_down,($__internal_79_$__cuda_sm70_shflsync_idx_p - $__internal_78_$__cuda_sm70_shflsync_down)
$__internal_78_$__cuda_sm70_shflsync_down:
[----:B------:R-:W-:Y:S01]  /*f720*/  HFMA2.MMA R69, -RZ, RZ, 0, 0 ;  /* 0x00000000ff457435 */ /* 0x000fe200000001ff */
[----:B------:R-:W-:Y:S04]  /*f730*/  WARPSYNC R81 ;  /* 0x0000005100007348 */ /* 0x000fe80003800000 */
[----:B------:R0:W1:Y:S01]  /*f740*/  SHFL.DOWN PT, R244, R74, R75, R244 ;  /* 0x0800004b4af47389 */ /* 0x00006200000e00f4 */
[----:B------:R-:W-:Y:S05]  /*f750*/  RET.REL.NODEC R68 `(_Z25selective_scan_bwd_kernelI32Selective_Scan_bwd_kernel_traitsILi128ELi16ELb1ELb1ELb0ELb1ELb0EN3c104HalfENS1_7complexIfEEEEv12SSMParamsBwd) ;  /* 0xffff08a044007950 */ /* 0x000fea0003c3ffff */
        .weak           $__internal_79_$__cuda_sm70_shflsync_idx_p
        .type           $__internal_79_$__cuda_sm70_shflsync_idx_p,@function
        .size           $__internal_79_$__cuda_sm70_shflsync_idx_p,($__internal_80_$__cuda_sm70_shflsync_up - $__internal_79_$__cuda_sm70_shflsync_idx_p)
$__internal_79_$__cuda_sm70_shflsync_idx_p:
[----:B------:R-:W-:Y:S01]  /*f760*/  HFMA2.MMA R75, -RZ, RZ, 0, 0 ;  /* 0x00000000ff4b7435 */ /* 0x000fe200000001ff */
[----:B------:R-:W-:Y:S01]  /*f770*/  MOV R74, R70 ;  /* 0x00000046004a7202 */ /* 0x000fe20000000f00 */
[----:B------:R-:W-:Y:S04]  /*f780*/  WARPSYNC R68 ;  /* 0x0000004400007348 */ /* 0x000fe80003800000 */
[----:B------:R0:W1:Y:S01]  /*f790*/  SHFL.IDX PT, R69, R72, R71, R69 ;  /* 0x0000004748457389 */ /* 0x00006200000e0045 */
[----:B------:R-:W-:Y:S05]  /*f7a0*/  RET.REL.NODEC R74 `(_Z25selective_scan_bwd_kernelI32Selective_Scan_bwd_kernel_traitsILi128ELi16ELb1ELb1ELb0ELb1ELb0EN3c104HalfENS1_7complexIfEEEEv12SSMParamsBwd) ;  /* 0xffff08504a007950 */ /* 0x000fea0003c3ffff */
        .weak           $__internal_80_$__cuda_sm70_shflsync_up
        .type           $__internal_80_$__cuda_sm70_shflsync_up,@function
        .size           $__internal_80_$__cuda_sm70_shflsync_up,(.L_x_14512 - $__internal_80_$__cuda_sm70_shflsync_up)
$__internal_80_$__cuda_sm70_shflsync_up:
[----:B------:R-:W-:Y:S01]  /*f7b0*/  MOV R69, 0x0 ;  /* 0x0000000000457802 */ /* 0x000fe20000000f00 */
[----:B------:R-:W-:Y:S04]  /*f7c0*/  WARPSYNC R71 ;  /* 0x0000004700007348 */ /* 0x000fe80003800000 */
[----:B------:R0:W1:Y:S01]  /*f7d0*/  SHFL.UP PT, R71, R75, R74, R72 ;  /* 0x0400004a4b477389 */ /* 0x00006200000e0048 */
[----:B------:R-:W-:Y:S05]  /*f7e0*/  RET.REL.NODEC R68 `(_Z25selective_scan_bwd_kernelI32Selective_Scan_bwd_kernel_traitsILi128ELi16ELb1ELb1ELb0ELb1ELb0EN3c104HalfENS1_7complexIfEEEEv12SSMParamsBwd) ;  /* 0xffff081044007950 */ /* 0x000fea0003c3ffff */
.L_x_3335:
        /* <DEDUP_REMOVED lines=9> */
.L_x_14512:


//--------------------- .text._Z25selective_scan_bwd_kernelI32Selective_Scan_bwd_kernel_traitsILi128ELi16ELb1ELb1ELb0ELb1ELb1EN3c104HalfENS1_7complexIfEEEEv12SSMParamsBwd --------------------------
	.section	.text._Z25selective_scan_bwd_kernelI32Selective_Scan_bwd_kernel_traitsILi128ELi16ELb1ELb1ELb0ELb1ELb1EN3c104HalfENS1_7complexIfEEEEv12SSMParamsBwd,"ax",@progbits
	.sectioninfo	@"SHI_REGISTERS=247"
	.align	128
        .global         _Z25selective_scan_bwd_kernelI32Selective_Scan_bwd_kernel_traitsILi128ELi16ELb1ELb1ELb0ELb1ELb1EN3c104HalfENS1_7complexIfEEEEv12SSMParamsBwd
        .type           _Z25selective_scan_bwd_kernelI32Selective_Scan_bwd_kernel_traitsILi128ELi16ELb1ELb1ELb0ELb1ELb1EN3c104HalfENS1_7complexIfEEEEv12SSMParamsBwd,@function
        .size           _Z25selective_scan_bwd_kernelI32Selective_Scan_bwd_kernel_traitsILi128ELi16ELb1ELb1ELb0ELb1ELb1EN3c104HalfENS1_7complexIfEEEEv12SSMParamsBwd,(.L_x_14515 - _Z25selective_scan_bwd_kernelI32Selective_Scan_bwd_kernel_traitsILi128ELi16ELb1ELb1ELb0ELb1ELb1EN3c104HalfENS1_7complexIfEEEEv12SSMParamsBwd)
        .other          _Z25selective_scan_bwd_kernelI32Selective_Scan_bwd_kernel_traitsILi128ELi16ELb1ELb1ELb0ELb1ELb1EN3c104HalfENS1_7complexIfEEEEv12SSMParamsBwd,@"STO_CUDA_ENTRY STV_DEFAULT"
_Z25selective_scan_bwd_kernelI32Selective_Scan_bwd_kernel_traitsILi128ELi16ELb1ELb1ELb0ELb1ELb1EN3c104HalfENS1_7complexIfEEEEv12SSMParamsBwd:
.text._Z25selective_scan_bwd_kernelI32Selective_Scan_bwd_kernel_traitsILi128ELi16ELb1ELb1ELb0ELb1ELb1EN3c104HalfENS1_7complexIfEEEEv12SSMParamsBwd:
        /* <DEDUP_REMOVED lines=15> */
[----:B------:R-:W-:Y:S02]  /*00f0*/  UMOV UR30, URZ ;  /* 0x0000003f001e7c82 */ /* 0x000fe40008000000 */
        /* <DEDUP_REMOVED lines=14> */
[----:B------:R-:W-:Y:S02]  /*01e0*/  ULDC.64 UR34, c[0x0][0x348] ;  /* 0x0000d20000227ab9 */ /* 0x000fe40000000a00 */
        /* <DEDUP_REMOVED lines=16> */
[----:B------:R-:W-:Y:S02]  /*02f0*/  UIMAD UR20, UR13, UR18, URZ ;  /* 0x000000120d1472a4 */ /* 0x000fe4000f8e023f */
[----:B------:R-:W-:Y:S02]  /*0300*/  UIMAD.WIDE.U32 UR16, UR12, UR18, URZ ;  /* 0x000000120c1072a5 */ /* 0x000fe4000f8e003f */
[----:B------:R-:W-:Y:S02]  /*0310*/  UIMAD UR20, UR12, UR19, UR20 ;  /* 0x000000130c1472a4 */ /* 0x000fe4000f8e0214 */
[----:B------:R-:W-:Y:S01]  /*0320*/  UIMAD.WIDE.U32 UR14, UR12, UR6, URZ ;  /* 0x000000060c0e72a5 */ /* 0x000fe2000f8e003f */
[----:B0-----:R-:W2:Y:S01]  /*0330*/  MUFU.RCP R0, R0 ;  /* 0x0000000000007308 */ /* 0x001ea20000001000 */
[----:B------:R-:W-:-:S02]  /*0340*/  ULDC.64 UR18, c[0x0][0x190] ;  /* 0x0000640000127ab9 */ /* 0x000fc40000000a00 */
[----:B------:R-:W-:Y:S02]  /*0350*/  @UP1 ULEA UR30, UP3, UR10, UR24, 0x2 ;  /* 0x000000180a1e1291 */ /* 0x000fe4000f86103f */
[----:B------:R-:W-:Y:S02]  /*0360*/  UIMAD.WIDE.U32 UR6, UR12, UR18, URZ ;  /* 0x000000120c0672a5 */ /* 0x000fe4000f8e003f */
[----:B------:R-:W-:Y:S02]  /*0370*/  UIMAD UR18, UR13, UR18, URZ ;  /* 0x000000120d1272a4 */ /* 0x000fe4000f8e023f */
[----:B------:R-:W-:Y:S02]  /*0380*/  @UP1 ULEA.HI.X UR31, UR10, UR25, UR11, 0x2, UP3 ;  /* 0x000000190a1f1291 */ /* 0x000fe400098f140b */
[----:B------:R-:W-:Y:S02]  /*0390*/  UIMAD UR18, UR12, UR19, UR18 ;  /* 0x000000130c1272a4 */ /* 0x000fe4000f8e0212 */
[----:B------:R-:W-:-:S02]  /*03a0*/  ULDC.64 UR24, c[0x0][0x1d8] ;  /* 0x0000760000187ab9 */ /* 0x000fc40000000a00 */
[----:B------:R-:W-:Y:S01]  /*03b0*/  UIMAD UR19, UR11, UR24, URZ ;  /* 0x000000180b1372a4 */ /* 0x000fe2000f8e023f */
[----:B--2---:R-:W-:Y:S01]  /*03c0*/  IADD3 R2, R0, 0xffffffe, RZ ;  /* 0x0ffffffe00027810 */ /* 0x004fe20007ffe0ff */
[----:B------:R-:W-:Y:S01]  /*03d0*/  UIADD3 UR9, UR9, UR4, URZ ;  /* 0x0000000409097290 */ /* 0x000fe2000fffe03f */
[----:B------:R-:W-:Y:S01]  /*03e0*/  IABS R0, UR10 ;  /* 0x0000000a00007c13 */ /* 0x000fe20008000000 */
[----:B------:R-:W-:Y:S02]  /*03f0*/  UISETP.NE.U32.AND UP2, UPT, URZ, UR34, UPT ;  /* 0x000000223f00728c */ /* 0x000fe4000bf45070 */
[----:B------:R-:W-:Y:S01]  /*0400*/  UMOV UR4, URZ ;  /* 0x0000003f00047c82 */ /* 0x000fe20008000000 */
[----:B------:R-:W0:Y:S01]  /*0410*/  F2I.FTZ.U32.TRUNC.NTZ R2, R2 ;  /* 0x0000000200027305 */ /* 0x000e22000021f000 */
[----:B------:R-:W1:Y:S01]  /*0420*/  R2UR UR21, R0 ;  /* 0x00000000001573c2 */ /* 0x000e6200000e0000 */
[----:B------:R-:W-:Y:S02]  /*0430*/  UIMAD UR19, UR10, UR25, UR19 ;  /* 0x000000190a1372a4 */ /* 0x000fe4000f8e0213 */
[----:B------:R-:W-:-:S02]  /*0440*/  UIMAD.WIDE.U32 UR8, UR10, UR24, UR8 ;  /* 0x000000180a0872a5 */ /* 0x000fc4000f8e0008 */
[----:B------:R-:W-:Y:S02]  /*0450*/  UIADD3 UR15, UR15, UR22, URZ ;  /* 0x000000160f0f7290 */ /* 0x000fe4000fffe03f */
[----:B------:R-:W-:Y:S02]  /*0460*/  ULDC.64 UR24, c[0x0][0x1e8] ;  /* 0x00007a0000187ab9 */ /* 0x000fe40000000a00 */
[----:B------:R-:W-:Y:S02]  /*0470*/  UIMAD UR22, UR11, UR24, URZ ;  /* 0x000000180b1672a4 */ /* 0x000fe4000f8e023f */
[----:B------:R-:W-:Y:S02]  /*0480*/  UISETP.NE.AND.EX UP2, UPT, URZ, UR35, UPT, UP2 ;  /* 0x000000233f00728c */ /* 0x000fe4000bf45320 */
[----:B------:R-:W-:Y:S01]  /*0490*/  UIMAD UR28, UR10, UR25, UR22 ;  /* 0x000000190a1c72a4 */ /* 0x000fe2000f8e0216 */
[----:B0-----:R-:W0:Y:S01]  /*04a0*/  R2UR UR5, R2 ;  /* 0x00000000020573c2 */ /* 0x001e2200000e0000 */
[----:B------:R-:W-:-:S02]  /*04b0*/  UMOV UR33, URZ ;  /* 0x0000003f00217c82 */ /* 0x000fc40008000000 */
[----:B------:R-:W-:Y:S02]  /*04c0*/  ULDC UR25, c[0x0][0x174] ;  /* 0x00005d0000197ab9 */ /* 0x000fe40000000800 */
[----:B------:R-:W-:-:S03]  /*04d0*/  ULDC.64 UR36, c[0x0][0x280] ;  /* 0x0000a00000247ab9 */ /* 0x000fc60000000a00 */
[----:B------:R-:W-:Y:S02]  /*04e0*/  @UP2 ULEA UR32, UP1, UR10, UR34, 0x2 ;  /* 0x000000220a202291 */ /* 0x000fe4000f82103f */
[----:B------:R-:W-:Y:S02]  /*04f0*/  UIMAD.WIDE.U32 UR14, UR10, UR24, UR14 ;  /* 0x000000180a0e72a5 */ /* 0x000fe4000f8e000e */
[----:B------:R-:W-:Y:S02]  /*0500*/  @UP2 ULEA.HI.X UR33, UR10, UR35, UR11, 0x2, UP1 ;  /* 0x000000230a212291 */ /* 0x000fe400088f140b */
[----:B------:R-:W-:Y:S02]  /*0510*/  UIADD3 UR7, UR7, UR18, URZ ;  /* 0x0000001207077290 */ /* 0x000fe4000fffe03f */
[----:B------:R-:W-:Y:S02]  /*0520*/  ULDC UR35, c[0x0][0x178] ;  /* 0x00005e0000237ab9 */ /* 0x000fe40000000800 */
[----:B0-----:R-:W-:-:S04]  /*0530*/  UIADD3 UR23, URZ, -UR5, URZ ;  /* 0x800000053f177290 */ /* 0x001fc8000fffe03f */
[----:B------:R-:W-:-:S04]  /*0540*/  UIMAD UR23, UR23, UR29, URZ ;  /* 0x0000001d171772a4 */ /* 0x000fc8000f8e023f */
[----:B------:R-:W-:Y:S02]  /*0550*/  UIMAD.WIDE.U32 UR4, UR5, UR23, UR4 ;  /* 0x00000017050472a5 */ /* 0x000fe4000f8e0004 */
[----:B------:R-:W-:Y:S02]  /*0560*/  ULEA UR23, UR25, 0xfffff800, 0xb ;  /* 0xfffff80019177891 */ /* 0x000fe4000f8e583f */
[----:B-1----:R-:W-:Y:S02]  /*0570*/  UIMAD.WIDE.U32 UR4, UR5, UR21, URZ ;  /* 0x00000015050472a5 */ /* 0x002fe4000f8e003f */
[----:B------:R-:W-:-:S05]  /*0580*/  USHF.R.S32.HI UR24, URZ, 0x1f, UR23 ;  /* 0x0000001f3f187899 */ /* 0x000fca0008011417 */
        /* <DEDUP_REMOVED lines=16> */
[----:B------:R-:W-:Y:S02]  /*0690*/  UIADD3 UR9, UP4, UR23, UR14, URZ ;  /* 0x0000000e17097290 */ /* 0x000fe4000ff9e03f */
[----:B------:R-:W-:-:S02]  /*06a0*/  @!UP1 UIADD3 UR22, UR22, 0x1, URZ ;  /* 0x0000000116169890 */ /* 0x000fc4000fffe03f */
[----:B------:R-:W-:Y:S02]  /*06b0*/  ULEA.HI.X UR17, UR17, UR37, UR19, 0x1, UP3 ;  /* 0x0000002511117291 */ /* 0x000fe400098f0c13 */
[----:B------:R-:W-:Y:S02]  /*06c0*/  UISETP.GE.AND UP3, UPT, UR8, URZ, UPT ;  /* 0x0000003f0800728c */ /* 0x000fe4000bf66270 */
        /* <DEDUP_REMOVED lines=48> */
[----:B------:R-:W-:-:S02]  /*09d0*/  UMOV UR35, UR9 ;  /* 0x0000000900237c82 */ /* 0x000fc40008000000 */
[----:B------:R-:W-:Y:S02]  /*09e0*/  UMOV UR19, UR23 ;  /* 0x0000001700137c82 */ /* 0x000fe40008000000 */
[----:B------:R-:W-:Y:S01]  /*09f0*/  UMOV UR6, URZ ;  /* 0x0000003f00067c82 */ /* 0x000fe20008000000 */
[----:B---3--:R-:W-:-:S04]  /*0a00*/  SHF.R.S32.HI R0, RZ, 0x1f, R101 ;  /* 0x0000001fff007819 */ /* 0x008fc80000011465 */
[----:B------:R-:W-:-:S04]  /*0a10*/  LEA.HI R0, R0, R101, RZ, 0x5 ;  /* 0x0000006500007211 */ /* 0x000fc800078f28ff */
[----:B----4-:R-:W-:Y:S02]  /*0a20*/  SHF.R.S32.HI R100, RZ, 0x5, R0 ;  /* 0x00000005ff647819 */ /* 0x010fe40000011400 */
.L_x_3472:
        /* <DEDUP_REMOVED lines=27> */
[----:B------:R-:W0:Y:S04]  /*0be0*/  LDS.128 R12, [R98.X16] ;  /* 0x00000000620c7984 */ /* 0x000e28000000cc00 */
[----:B------:R3:W4:Y:S04]  /*0bf0*/  LDS.128 R4, [R98.X16+0x10] ;  /* 0x0000100062047984 */ /* 0x000728000000cc00 */
[----:B------:R-:W-:Y:S06]  /*0c00*/  BAR.SYNC.DEFER_BLOCKING 0x0 ;  /* 0x0000000000007b1d */ /* 0x000fec0000010000 */
[----:B------:R-:W5:Y:S04]  /*0c10*/  LDG.E.128 R24, [R2.64] ;  /* 0x0000001a02187981 */ /* 0x000f68000c1e1d00 */
[----:B--2---:R-:W2:Y:S01]  /*0c20*/  LDG.E.128 R8, [R2.64+0x200] ;  /* 0x0002001a02087981 */ /* 0x004ea2000c1e1d00 */
[----:B------:R-:W-:Y:S01]  /*0c30*/  ULDC UR22, c[0x0][0x174] ;  /* 0x00005d0000167ab9 */ /* 0x000fe20000000800 */
[----:B------:R-:W-:Y:S01]  /*0c40*/  BSSY B0, `(.L_x_3337) ;  /* 0x000003c000007945 */ /* 0x000fe20003800000 */
[----:B------:R-:W-:Y:S01]  /*0c50*/  UIADD3 UR22, -UR6, UR22, URZ ;  /* 0x0000001606167290 */ /* 0x000fe2000fffe13f */
[----:B0-----:R-:W-:-:S02]  /*0c60*/  HADD2.F32 R97, -RZ, R12.H0_H0 ;  /* 0x2000000cff617230 */ /* 0x001fc40000004100 */
[--C-:B------:R-:W-:Y:S02]  /*0c70*/  HADD2.F32 R95, -RZ, R13.reuse.H0_H0 ;  /* 0x2000000dff5f7230 */ /* 0x100fe40000004100 */
[----:B------:R-:W-:Y:S01]  /*0c80*/  HADD2.F32 R93, -RZ, R14.H0_H0 ;  /* 0x2000000eff5d7230 */ /* 0x000fe20000004100 */
[----:B------:R-:W-:Y:S01]  /*0c90*/  FADD.FTZ R97, R97, UR5 ;  /* 0x0000000561617e21 */ /* 0x000fe20008010000 */
        /* <DEDUP_REMOVED lines=20> */
[----:B--2---:R3:W-:Y:S01]  /*0de0*/  STS.128 [R99.X16+0x200], R8 ;  /* 0x0002000863007388 */ /* 0x0047e2000000cc00 */
[----:B------:R-:W-:-:S06]  /*0df0*/  NOP ;  /* 0x0000000000007918 */ /* 0x000fcc0000000000 */
[----:B------:R-:W-:Y:S05]  /*0e00*/  @P2 BRA `(.L_x_3338) ;  /* 0x000001f000002947 */ /* 0x000fea0003800000 */
[----:B----4-:R-:W-:Y:S01]  /*0e10*/  FMUL.FTZ R97, R97, 1.4426950216293334961 ;  /* 0x3fb8aa3b61617820 */ /* 0x010fe20000410000 */
[----:B---3--:R-:W-:Y:S02]  /*0e20*/  MOV R9, 0x3e800000 ;  /* 0x3e80000000097802 */ /* 0x008fe40000000f00 */
        /* <DEDUP_REMOVED lines=29> */
.L_x_3338:
[----:B----4-:R-:W-:Y:S05]  /*1000*/  BSYNC B0 ;  /* 0x0000000000007941 */ /* 0x010fea0003800000 */
.L_x_3337:
[----:B------:R-:W-:Y:S01]  /*1010*/  HADD2.F32 R89, -RZ, R4.H0_H0 ;  /* 0x20000004ff597230 */ /* 0x000fe20000004100 */
[----:B------:R-:W-:Y:S01]  /*1020*/  BSSY B0, `(.L_x_3339) ;  /* 0x0000023000007945 */ /* 0x000fe20003800000 */
[----:B------:R-:W-:-:S03]  /*1030*/  FSETP.GTU.FTZ.AND P2, PT, R90, 20, PT ;  /* 0x41a000005a00780b */ /* 0x000fc60003f5c000 */
[----:B------:R-:W-:Y:S01]  /*1040*/  FADD.FTZ R89, R89, UR5 ;  /* 0x0000000559597e21 */ /* 0x000fe20008010000 */
[----:B------:R-:W-:Y:S05]  /*1050*/  @P3 BRA `(.L_x_3340) ;  /* 0x000001f000003947 */ /* 0x000fea0003800000 */
[----:B------:R-:W-:Y:S01]  /*1060*/  FMUL.FTZ R96, R96, 1.4426950216293334961 ;  /* 0x3fb8aa3b60607820 */ /* 0x000fe20000410000 */
[----:B---3--:R-:W-:Y:S01]  /*1070*/  HFMA2.MMA R11, -RZ, RZ, 1.625, 0 ;  /* 0x3e800000ff0b7435 */ /* 0x008fe200000001ff */
        /* <DEDUP_REMOVED lines=29> */
.L_x_3340:
[----:B------:R-:W-:Y:S05]  /*1250*/  BSYNC B0 ;  /* 0x0000000000007941 */ /* 0x000fea0003800000 */
.L_x_3339:
[----:B------:R-:W-:Y:S01]  /*1260*/  HADD2.F32 R4, -RZ, R4.H1_H1 ;  /* 0x30000004ff047230 */ /* 0x000fe20000004100 */
        /* <DEDUP_REMOVED lines=35> */
.L_x_3342:
[----:B------:R-:W-:Y:S05]  /*14a0*/  BSYNC B0 ;  /* 0x0000000000007941 */ /* 0x000fea0003800000 */
.L_x_3341:
        /* <DEDUP_REMOVED lines=36> */
.L_x_3344:
[----:B------:R-:W-:Y:S05]  /*16f0*/  BSYNC B0 ;  /* 0x0000000000007941 */ /* 0x000fea0003800000 */
.L_x_3343:
        /* <DEDUP_REMOVED lines=36> */
.L_x_3346:
[----:B------:R-:W-:Y:S05]  /*1940*/  BSYNC B0 ;  /* 0x0000000000007941 */ /* 0x000fea0003800000 */
.L_x_3345:
        /* <DEDUP_REMOVED lines=36> */
.L_x_3348:
[----:B------:R-:W-:Y:S05]  /*1b90*/  BSYNC B0 ;  /* 0x0000000000007941 */ /* 0x000fea0003800000 */
.L_x_3347:
        /* <DEDUP_REMOVED lines=36> */
.L_x_3350:
[----:B------:R-:W-:Y:S05]  /*1de0*/  BSYNC B0 ;  /* 0x0000000000007941 */ /* 0x000fea0003800000 */
.L_x_3349:
        /* <DEDUP_REMOVED lines=36> */
.L_x_3352:
[----:B------:R-:W-:Y:S05]  /*2030*/  BSYNC B0 ;  /* 0x0000000000007941 */ /* 0x000fea0003800000 */
.L_x_3351:
        /* <DEDUP_REMOVED lines=36> */
.L_x_3354:
[----:B------:R-:W-:Y:S05]  /*2280*/  BSYNC B0 ;  /* 0x0000000000007941 */ /* 0x000fea0003800000 */
.L_x_3353:
        /* <DEDUP_REMOVED lines=34> */
.L_x_3356:
[----:B------:R-:W-:Y:S05]  /*24b0*/  BSYNC B0 ;  /* 0x0000000000007941 */ /* 0x000fea0003800000 */
.L_x_3355:
        /* <DEDUP_REMOVED lines=33> */
.L_x_3358:
[----:B------:R-:W-:Y:S05]  /*26d0*/  BSYNC B0 ;  /* 0x0000000000007941 */ /* 0x000fea0003800000 */
.L_x_3357:
        /* <DEDUP_REMOVED lines=33> */
.L_x_3360:
[----:B------:R-:W-:Y:S05]  /*28f0*/  BSYNC B0 ;  /* 0x0000000000007941 */ /* 0x000fea0003800000 */
.L_x_3359:
        /* <DEDUP_REMOVED lines=33> */
.L_x_3362:
[----:B------:R-:W-:Y:S05]  /*2b10*/  BSYNC B0 ;  /* 0x0000000000007941 */ /* 0x000fea0003800000 */
.L_x_3361:
        /* <DEDUP_REMOVED lines=33> */
.L_x_3364:
[----:B------:R-:W-:Y:S05]  /*2d30*/  BSYNC B0 ;  /* 0x0000000000007941 */ /* 0x000fea0003800000 */
.L_x_3363:
        /* <DEDUP_REMOVED lines=33> */
.L_x_3366:
[----:B------:R-:W-:Y:S05]  /*2f50*/  BSYNC B0 ;  /* 0x0000000000007941 */ /* 0x000fea0003800000 */
.L_x_3365:
        /* <DEDUP_REMOVED lines=33> */
.L_x_3368:
[----:B------:R-:W-:Y:S05]  /*3170*/  BSYNC B0 ;  /* 0x0000000000007941 */ /* 0x000fea0003800000 */
.L_x_3367:
[----:B------:R-:W-:Y:S01]  /*3180*/  ULEA UR36, UR22, 0xfffff800, 0xb ;  /* 0xfffff80016247891 */ /* 0x000fe2000f8e583f */
[----:B------:R-:W0:Y:S01]  /*3190*/  LDS.128 R20, [R98.X16] ;  /* 0x0000000062147984 */ /* 0x000e22000000cc00 */
[----:B------:R-:W-:Y:S02]  /*31a0*/  ULDC.64 UR8, c[0x0][0x1f0] ;  /* 0x00007c0000087ab9 */ /* 0x000fe40000000a00 */
[----:B------:R-:W-:Y:S01]  /*31b0*/  UIMAD UR7, UR13, UR8, URZ ;  /* 0x000000080d0772a4 */ /* 0x000fe2000f8e023f */
[----:B---3--:R-:W-:Y:S01]  /*31c0*/  LDS.128 R8, [R98.X16+0x10] ;  /* 0x0000100062087984 */ /* 0x008fe2000000cc00 */
        /* <DEDUP_REMOVED lines=18> */
[----:B------:R2:W3:Y:S04]  /*32f0*/  LDG.E.128 R24, [R2.64] ;  /* 0x0000001a02187981 */ /* 0x0004e8000c1e1d00 */
[----:B------:R2:W4:Y:S01]  /*3300*/  LDG.E.128 R28, [R2.64+0x200] ;  /* 0x0002001a021c7981 */ /* 0x000522000c1e1d00 */
        /* <DEDUP_REMOVED lines=11> */
[----:B--2---:R-:W-:Y:S01]  /*33c0*/  MOV R2, UR7 ;  /* 0x0000000700027c02 */ /* 0x004fe20008000f00 */
[--C-:B0-----:R-:W-:Y:S01]  /*33d0*/  HADD2.F32 R39, -RZ, R20.reuse.H0_H0 ;  /* 0x20000014ff277230 */ /* 0x101fe20000004100 */
[----:B------:R-:W-:Y:S01]  /*33e0*/  LEA R49, R104, R49, 0x1 ;  /* 0x0000003168317211 */ /* 0x000fe200078e08ff */
[----:B------:R-:W-:Y:S01]  /*33f0*/  HADD2.F32 R41, -RZ, R20.H1_H1 ;  /* 0x30000014ff297230 */ /* 0x000fe20000004100 */
[----:B------:R-:W-:Y:S01]  /*3400*/  MOV R3, UR8 ;  /* 0x0000000800037c02 */ /* 0x000fe20008000f00 */
[--C-:B------:R-:W-:Y:S01]  /*3410*/  HADD2.F32 R40, -RZ, R21.reuse.H0_H0 ;  /* 0x20000015ff287230 */ /* 0x100fe20000004100 */
[----:B------:R-:W-:Y:S01]  /*3420*/  ULDC.64 UR8, c[0x0][0x2e8] ;  /* 0x0000ba0000087ab9 */ /* 0x000fe20000000a00 */
[----:B------:R-:W-:Y:S01]  /*3430*/  HADD2.F32 R43, -RZ, R21.H1_H1 ;  /* 0x30000015ff2b7230 */ /* 0x000fe20000004100 */
[----:B------:R-:W-:Y:S01]  /*3440*/  ULDC.64 UR24, c[0x0][0x2f0] ;  /* 0x0000bc0000187ab9 */ /* 0x000fe20000000a00 */
[----:B------:R-:W-:Y:S01]  /*3450*/  IMAD.WIDE R2, R0, 0x10, R2 ;  /* 0x0000001000027825 */ /* 0x000fe200078e0202 */
[----:B---3--:R-:W-:Y:S04]  /*3460*/  STS.128 [R99.X16], R24 ;  /* 0x0000001863007388 */ /* 0x008fe8000000cc00 */
[----:B----4-:R-:W-:Y:S01]  /*3470*/  STS.128 [R99.X16+0x200], R28 ;  /* 0x0002001c63007388 */ /* 0x010fe2000000cc00 */
[----:B------:R-:W-:-:S06]  /*3480*/  NOP ;  /* 0x0000000000007918 */ /* 0x000fcc0000000000 */
[----:B------:R-:W0:Y:S04]  /*3490*/  LDS.128 R32, [R98.X16] ;  /* 0x0000000062207984 */ /* 0x000e28000000cc00 */
[----:B------:R-:W2:Y:S04]  /*34a0*/  LDS.128 R4, [R98.X16+0x10] ;  /* 0x0000100062047984 */ /* 0x000ea8000000cc00 */
[----:B------:R-:W-:Y:S06]  /*34b0*/  BAR.SYNC.DEFER_BLOCKING 0x0 ;  /* 0x0000000000007b1d */ /* 0x000fec0000010000 */
[----:B------:R3:W4:Y:S04]  /*34c0*/  LDG.E.128 R12, [R2.64] ;  /* 0x0000001a020c7981 */ /* 0x000728000c1e1d00 */
[----:B------:R3:W5:Y:S01]  /*34d0*/  LDG.E.128 R16, [R2.64+0x200] ;  /* 0x0002001a02107981 */ /* 0x000762000c1e1d00 */
[--C-:B------:R-:W-:Y:S01]  /*34e0*/  HADD2.F32 R45, -RZ, R22.reuse.H0_H0 ;  /* 0x20000016ff2d7230 */ /* 0x100fe20000004100 */
[----:B------:R-:W-:Y:S01]  /*34f0*/  UIMAD UR7, UR13, UR8, URZ ;  /* 0x000000080d0772a4 */ /* 0x000fe2000f8e023f */
[----:B------:R-:W-:Y:S01]  /*3500*/  HADD2.F32 R42, -RZ, R22.H1_H1 ;  /* 0x30000016ff2a7230 */ /* 0x000fe20000004100 */
[----:B------:R-:W-:Y:S01]  /*3510*/  ISETP.NE.U32.AND P0, PT, RZ, c[0x0][0x270], PT ;  /* 0x00009c00ff007a0c */ /* 0x000fe20003f05070 */
[--C-:B0-----:R-:W-:Y:S01]  /*3520*/  HADD2.F32 R36, -RZ, R32.reuse.H0_H0 ;  /* 0x20000020ff247230 */ /* 0x101fe20000004100 */
        /* <DEDUP_REMOVED lines=11> */
[----:B---3--:R-:W-:Y:S01]  /*35e0*/  FMUL.FTZ R2, R48, -1.4426950216293334961 ;  /* 0xbfb8aa3b30027820 */ /* 0x008fe20000410000 */
[--C-:B------:R-:W-:Y:S01]  /*35f0*/  HADD2.F32 R66, -RZ, R35.reuse.H1_H1 ;  /* 0x30000023ff427230 */ /* 0x100fe20000004100 */
[----:B------:R-:W-:Y:S01]  /*3600*/  FMUL.FTZ R3, R61, -1.4426950216293334961 ;  /* 0xbfb8aa3b3d037820 */ /* 0x000fe20000410000 */
[----:B------:R-:W-:Y:S01]  /*3610*/  HADD2.F32 R64, -RZ, R35.H0_H0 ;  /* 0x20000023ff407230 */ /* 0x000fe20000004100 */
[----:B------:R-:W-:Y:S01]  /*3620*/  FMUL.FTZ R28, R62, -1.4426950216293334961 ;  /* 0xbfb8aa3b3e1c7820 */ /* 0x000fe20000410000 */
[--C-:B--2---:R-:W-:Y:S01]  /*3630*/  HADD2.F32 R78, -RZ, R4.reuse.H0_H0 ;  /* 0x20000004ff4e7230 */ /* 0x104fe20000004100 */
[----:B------:R-:W-:Y:S01]  /*3640*/  UIADD3 UR9, UR9, UR7, URZ ;  /* 0x0000000709097290 */ /* 0x000fe2000fffe03f */
[----:B------:R-:W-:Y:S01]  /*3650*/  MUFU.EX2 R24, R24 ;  /* 0x0000001800187308 */ /* 0x000fe20000000800 */
[----:B------:R-:W-:Y:S01]  /*3660*/  FMUL.FTZ R29, R64, -1.4426950216293334961 ;  /* 0xbfb8aa3b401d7820 */ /* 0x000fe20000410000 */
[----:B------:R-:W-:Y:S01]  /*3670*/  HADD2.F32 R84, -RZ, R5.H0_H0 ;  /* 0x20000005ff547230 */ /* 0x000fe20000004100 */
[----:B------:R-:W-:Y:S01]  /*3680*/  FMUL.FTZ R30, R78, -1.4426950216293334961 ;  /* 0xbfb8aa3b4e1e7820 */ /* 0x000fe20000410000 */
[----:B------:R-:W-:Y:S01]  /*3690*/  HADD2.F32 R82, -RZ, R4.H1_H1 ;  /* 0x30000004ff527230 */ /* 0x000fe20000004100 */
[----:B------:R-:W-:Y:S01]  /*36a0*/  UIMAD UR7, UR11, UR24, URZ ;  /* 0x000000180b0772a4 */ /* 0x000fe2000f8e023f */
[--C-:B------:R-:W-:Y:S01]  /*36b0*/  HADD2.F32 R47, -RZ, R23.reuse.H0_H0 ;  /* 0x20000017ff2f7230 */ /* 0x100fe20000004100 */
[----:B------:R-:W-:Y:S01]  /*36c0*/  UIMAD.WIDE.U32 UR8, UR10, UR24, UR8 ;  /* 0x000000180a0872a5 */ /* 0x000fe2000f8e0008 */
[----:B------:R-:W2:Y:S01]  /*36d0*/  MUFU.EX2 R25, R25 ;  /* 0x0000001900197308 */ /* 0x000ea20000000800 */
[----:B0-----:R-:W-:Y:S01]  /*36e0*/  FADD.FTZ R37, R37, 1 ;  /* 0x3f80000025257421 */ /* 0x001fe20000010000 */
[----:B------:R-:W-:Y:S01]  /*36f0*/  HADD2.F32 R63, -RZ, R23.H1_H1 ;  /* 0x30000017ff3f7230 */ /* 0x000fe20000004100 */
[----:B------:R-:W-:Y:S01]  /*3700*/  FMUL.FTZ R4, R82, -1.4426950216293334961 ;  /* 0xbfb8aa3b52047820 */ /* 0x000fe20000410000 */
[----:B------:R-:W-:Y:S01]  /*3710*/  HADD2.F32 R23, -RZ, R11.H0_H0 ;  /* 0x2000000bff177230 */ /* 0x000fe20000004100 */
[----:B------:R-:W-:Y:S01]  /*3720*/  UIMAD UR7, UR10, UR25, UR7 ;  /* 0x000000190a0772a4 */ /* 0x000fe2000f8e0207 */
[--C-:B------:R-:W-:Y:S01]  /*3730*/  HADD2.F32 R44, -RZ, R8.reuse.H0_H0 ;  /* 0x20000008ff2c7230 */ /* 0x100fe20000004100 */
[----:B------:R-:W-:Y:S01]  /*3740*/  ISETP.NE.AND.EX P0, PT, RZ, c[0x0][0x274], PT, P0 ;  /* 0x00009d00ff007a0c */ /* 0x000fe20003f05300 */
[----:B------:R0:W3:Y:S01]  /*3750*/  MUFU.EX2 R26, R2 ;  /* 0x00000002001a7308 */ /* 0x0000e20000000800 */
[----:B------:R-:W-:Y:S01]  /*3760*/  HADD2.F32 R35, -RZ, R8.H1_H1 ;  /* 0x30000008ff237230 */ /* 0x000fe20000004100 */
[----:B------:R-:W-:Y:S01]  /*3770*/  ULDC.64 UR24, c[0x0][0x338] ;  /* 0x0000ce0000187ab9 */ /* 0x000fe20000000a00 */
[--C-:B------:R-:W-:Y:S01]  /*3780*/  HADD2.F32 R32, -RZ, R9.reuse.H0_H0 ;  /* 0x20000009ff207230 */ /* 0x100fe20000004100 */
[----:B------:R-:W-:Y:S01]  /*3790*/  UIADD3 UR9, UR9, UR7, URZ ;  /* 0x0000000709097290 */ /* 0x000fe2000fffe03f */
[----:B------:R-:W-:Y:S01]  /*37a0*/  HADD2.F32 R31, -RZ, R9.H1_H1 ;  /* 0x30000009ff1f7230 */ /* 0x000fe20000004100 */
[----:B------:R-:W-:Y:S01]  /*37b0*/  ULEA UR7, UP0, UR8, UR24, 0x1 ;  /* 0x0000001808077291 */ /* 0x000fe2000f80083f */
[----:B------:R-:W-:Y:S01]  /*37c0*/  HADD2.F32 R110, -RZ, R6.H1_H1 ;  /* 0x30000006ff6e7230 */ /* 0x000fe20000004100 */
[----:B------:R1:W3:Y:S01]  /*37d0*/  MUFU.EX2 R27, R3 ;  /* 0x00000003001b7308 */ /* 0x0002e20000000800 */
[----:B--2---:R-:W-:Y:S01]  /*37e0*/  FADD.FTZ R25, R25, 1 ;  /* 0x3f80000019197421 */ /* 0x004fe20000010000 */
[----:B------:R-:W-:Y:S01]  /*37f0*/  HADD2.F32 R113, -RZ, R7.H0_H0 ;  /* 0x20000007ff717230 */ /* 0x000fe20000004100 */
[----:B0-----:R-:W-:Y:S01]  /*3800*/  FMUL.FTZ R2, R66, -1.4426950216293334961 ;  /* 0xbfb8aa3b42027820 */ /* 0x001fe20000410000 */
[----:B------:R-:W-:-:S04]  /*3810*/  ULEA.HI.X UR8, UR8, UR25, UR9, 0x1, UP0 ;  /* 0x0000001908087291 */ /* 0x000fc800080f0c09 */
[----:B------:R-:W0:Y:S01]  /*3820*/  MUFU.RCP R65, R37 ;  /* 0x0000002500417308 */ /* 0x000e220000001000 */
[----:B-1----:R-:W-:Y:S02]  /*3830*/  FADD.FTZ R3, R24, 1 ;  /* 0x3f80000018037421 */ /* 0x002fe40000010000 */
[----:B---3--:R-:W-:-:S05]  /*3840*/  FADD.FTZ R26, R26, 1 ;  /* 0x3f8000001a1a7421 */ /* 0x008fca0000010000 */
[----:B------:R-:W1:Y:S01]  /*3850*/  MUFU.RCP R77, R3 ;  /* 0x00000003004d7308 */ /* 0x000e620000001000 */
[----:B------:R-:W-:-:S07]  /*3860*/  FADD.FTZ R27, R27, 1 ;  /* 0x3f8000001b1b7421 */ /* 0x000fce0000010000 */
[----:B------:R2:W3:Y:S01]  /*3870*/  MUFU.RCP R81, R25 ;  /* 0x0000001900517308 */ /* 0x0004e20000001000 */
[----:B0-----:R-:W-:-:S07]  /*3880*/  FMUL.FTZ R24, R36, R65 ;  /* 0x0000004124187220 */ /* 0x001fce0000410000 */
[----:B------:R-:W0:Y:S01]  /*3890*/  MUFU.RCP R83, R26 ;  /* 0x0000001a00537308 */ /* 0x000e220000001000 */
[----:B-1----:R-:W-:Y:S02]  /*38a0*/  FMUL.FTZ R20, R38, R77 ;  /* 0x0000004d26147220 */ /* 0x002fe40000410000 */
[----:B--2---:R-:W-:Y:S02]  /*38b0*/  FMUL.FTZ R25, R84, -1.4426950216293334961 ;  /* 0xbfb8aa3b54197820 */ /* 0x004fe40000410000 */
[----:B------:R-:W-:Y:S02]  /*38c0*/  FMUL.FTZ R3, R41, R20 ;  /* 0x0000001429037220 */ /* 0x000fe40000410000 */
[----:B------:R-:W-:Y:S01]  /*38d0*/  FADD.FTZ R9, -R77, 1 ;  /* 0x3f8000004d097421 */ /* 0x000fe20000010100 */
[----:B------:R1:W2:Y:S01]  /*38e0*/  MUFU.EX2 R33, R28 ;  /* 0x0000001c00217308 */ /* 0x0002a20000000800 */
[----:B---3--:R-:W-:Y:S02]  /*38f0*/  FMUL.FTZ R21, R46, R81 ;  /* 0x000000512e157220 */ /* 0x008fe40000410000 */
[----:B------:R-:W-:Y:S01]  /*3900*/  FFMA.FTZ R79, R38, R9, 1 ;  /* 0x3f800000264f7423 */ /* 0x000fe20000010009 */
[----:B------:R-:W-:Y:S01]  /*3910*/  HADD2.F32 R38, -RZ, R74.H1_H1 ;  /* 0x3000004aff267230 */ /* 0x000fe20000004100 */
[----:B------:R-:W-:-:S03]  /*3920*/  FMUL.FTZ R56, R40, R21 ;  /* 0x0000001528387220 */ /* 0x000fc60000410000 */
[----:B------:R3:W-:Y:S01]  /*3930*/  MUFU.EX2 R59, R2 ;  /* 0x00000002003b7308 */ /* 0x0007e20000000800 */
[----:B-1----:R-:W-:Y:S01]  /*3940*/  HADD2.F32 R28, -RZ, R72.H0_H0 ;  /* 0x20000048ff1c7230 */ /* 0x002fe20000004100 */
[----:B0-----:R-:W-:Y:S02]  /*3950*/  FMUL.FTZ R22, R48, R83 ;  /* 0x0000005330167220 */ /* 0x001fe40000410000 */
[----:B------:R-:W-:Y:S02]  /*3960*/  FADD.FTZ R37, -R83, 1 ;  /* 0x3f80000053257421 */ /* 0x000fe40000010100 */
[----:B------:R-:W-:Y:S02]  /*3970*/  FMUL.FTZ R57, R43, R22 ;  /* 0x000000162b397220 */ /* 0x000fe40000410000 */
[----:B------:R0:W1:Y:S01]  /*3980*/  MUFU.EX2 R34, R29 ;  /* 0x0000001d00227308 */ /* 0x0000620000000800 */
[----:B---3--:R-:W-:Y:S02]  /*3990*/  FMUL.FTZ R2, R39, R24 ;  /* 0x0000001827027220 */ /* 0x008fe40000410000 */
[----:B--2---:R-:W-:-:S02]  /*39a0*/  FADD.FTZ R33, R33, 1 ;  /* 0x3f80000021217421 */ /* 0x004fc40000010000 */
[----:B------:R-:W-:-:S03]  /*39b0*/  FFMA.FTZ R28, R2, R28, R105 ;  /* 0x0000001c021c7223 */ /* 0x000fc60000010069 */
[----:B------:R2:W3:Y:S01]  /*39c0*/  MUFU.RCP R76, R27 ;  /* 0x0000001b004c7308 */ /* 0x0004e20000001000 */
[----:B0-----:R-:W-:-:S05]  /*39d0*/  HADD2.F32 R29, -RZ, R72.H1_H1 ;  /* 0x30000048ff1d7230 */ /* 0x001fca0000004100 */
[----:B------:R-:W-:Y:S01]  /*39e0*/  FFMA.FTZ R29, R3, R29, R28 ;  /* 0x0000001d031d7223 */ /* 0x000fe2000001001c */
[----:B------:R-:W-:Y:S01]  /*39f0*/  HADD2.F32 R28, -RZ, R73.H0_H0 ;  /* 0x20000049ff1c7230 */ /* 0x000fe20000004100 */
[----:B------:R0:W-:Y:S01]  /*3a00*/  MUFU.EX2 R60, R30 ;  /* 0x0000001e003c7308 */ /* 0x0001e20000000800 */
[----:B-1----:R-:W-:Y:S01]  /*3a10*/  FADD.FTZ R34, R34, 1 ;  /* 0x3f80000022227421 */ /* 0x002fe20000010000 */
[----:B--2---:R-:W-:Y:S02]  /*3a20*/  HADD2.F32 R27, -RZ, R10.H1_H1 ;  /* 0x3000000aff1b7230 */ /* 0x004fe40000004100 */
[----:B------:R-:W-:Y:S01]  /*3a30*/  FFMA.FTZ R58, R56, R28, R29 ;  /* 0x0000001c383a7223 */ /* 0x000fe2000001001d */
[----:B------:R-:W-:Y:S02]  /*3a40*/  HADD2.F32 R28, -RZ, R5.H1_H1 ;  /* 0x30000005ff1c7230 */ /* 0x000fe40000004100 */
[----:B------:R-:W-:Y:S01]  /*3a50*/  HADD2.F32 R5, -RZ, R73.H1_H1 ;  /* 0x30000049ff057230 */ /* 0x000fe20000004100 */
[----:B------:R1:W2:Y:S01]  /*3a60*/  MUFU.EX2 R86, R25 ;  /* 0x0000001900567308 */ /* 0x0002a20000000800 */
[----:B------:R-:W-:Y:S01]  /*3a70*/  HADD2.F32 R29, -RZ, R6.H0_H0 ;  /* 0x20000006ff1d7230 */ /* 0x000fe20000004100 */
[----:B---3--:R-:W-:Y:S01]  /*3a80*/  FMUL.FTZ R26, R61, R76 ;  /* 0x0000004c3d1a7220 */ /* 0x008fe20000410000 */
[----:B0-----:R-:W-:Y:S01]  /*3a90*/  HADD2.F32 R30, -RZ, R10.H0_H0 ;  /* 0x2000000aff1e7230 */ /* 0x001fe20000004100 */
[----:B------:R-:W-:Y:S01]  /*3aa0*/  FMUL.FTZ R6, R110, -1.4426950216293334961 ;  /* 0xbfb8aa3b6e067820 */ /* 0x000fe20000410000 */
[----:B------:R-:W-:Y:S01]  /*3ab0*/  HADD2.F32 R10, -RZ, R74.H0_H0 ;  /* 0x2000004aff0a7230 */ /* 0x000fe20000004100 */
[----:B------:R-:W-:-:S02]  /*3ac0*/  FMUL.FTZ R8, R29, -1.4426950216293334961 ;  /* 0xbfb8aa3b1d087820 */ /* 0x000fc40000410000 */
[----:B------:R0:W-:Y:S01]  /*3ad0*/  MUFU.EX2 R80, R4 ;  /* 0x0000000400507308 */ /* 0x0001e20000000800 */
[----:B-1----:R-:W-:Y:S01]  /*3ae0*/  HADD2.F32 R25, -RZ, R11.H1_H1 ;  /* 0x3000000bff197230 */ /* 0x002fe20000004100 */
[----:B------:R-:W-:Y:S02]  /*3af0*/  FFMA.FTZ R11, R57, R5, R58 ;  /* 0x00000005390b7223 */ /* 0x000fe4000001003a */
[----:B------:R-:W-:Y:S02]  /*3b00*/  FADD.FTZ R5, -R65, 1 ;  /* 0x3f80000041057421 */ /* 0x000fe40000010100 */
[----:B------:R-:W-:Y:S02]  /*3b10*/  FMUL.FTZ R58, R45, R26 ;  /* 0x0000001a2d3a7220 */ /* 0x000fe40000410000 */
[----:B------:R-:W1:Y:S01]  /*3b20*/  MUFU.RCP R85, R33 ;  /* 0x0000002100557308 */ /* 0x000e620000001000 */
[----:B0-----:R-:W-:Y:S02]  /*3b30*/  FMUL.FTZ R4, R28, -1.4426950216293334961 ;  /* 0xbfb8aa3b1c047820 */ /* 0x001fe40000410000 */
[----:B------:R-:W-:-:S02]  /*3b40*/  FFMA.FTZ R67, R36, R5, 1 ;  /* 0x3f80000024437423 */ /* 0x000fc40000010005 */
[----:B------:R-:W-:Y:S02]  /*3b50*/  FADD.FTZ R5, -R81, 1 ;  /* 0x3f80000051057421 */ /* 0x000fe40000010100 */
[----:B------:R-:W-:Y:S01]  /*3b60*/  FFMA.FTZ R36, R58, R10, R11 ;  /* 0x0000000a3a247223 */ /* 0x000fe2000001000b */
[----:B------:R0:W3:Y:S01]  /*3b70*/  MUFU.EX2 R102, R4 ;  /* 0x0000000400667308 */ /* 0x0000e20000000800 */
[----:B--2---:R-:W-:-:S07]  /*3b80*/  FADD.FTZ R86, R86, 1 ;  /* 0x3f80000056567421 */ /* 0x004fce0000010000 */
[----:B------:R-:W2:Y:S01]  /*3b90*/  MUFU.RCP R87, R34 ;  /* 0x0000002200577308 */ /* 0x000ea20000001000 */
[----:B0-----:R-:W-:Y:S02]  /*3ba0*/  FADD.FTZ R4, R59, 1 ;  /* 0x3f8000003b047421 */ /* 0x001fe40000010000 */
[----:B-1----:R-:W-:-:S04]  /*3bb0*/  FMUL.FTZ R33, R62, R85 ;  /* 0x000000553e217220 */ /* 0x002fc80000410000 */
[----:B------:R-:W-:Y:S01]  /*3bc0*/  FMUL.FTZ R59, R42, R33 ;  /* 0x000000212a3b7220 */ /* 0x000fe20000410000 */
[----:B------:R0:W-:Y:S01]  /*3bd0*/  MUFU.RCP R103, R4 ;  /* 0x0000000400677308 */ /* 0x0001e20000001000 */
[----:B---3--:R-:W-:-:S07]  /*3be0*/  FADD.FTZ R102, R102, 1 ;  /* 0x3f80000066667421 */ /* 0x008fce0000010000 */
[----:B------:R-:W1:Y:S01]  /*3bf0*/  MUFU.EX2 R108, R8 ;  /* 0x00000008006c7308 */ /* 0x000e620000000800 */
[----:B--2---:R-:W-:Y:S02]  /*3c00*/  FMUL.FTZ R34, R64, R87 ;  /* 0x0000005740227220 */ /* 0x004fe40000410000 */
[----:B0-----:R-:W-:-:S05]  /*3c10*/  FADD.FTZ R4, -R76, 1 ;  /* 0x3f8000004c047421 */ /* 0x001fca0000010100 */
[----:B------:R0:W2:Y:S01]  /*3c20*/  MUFU.EX2 R112, R6 ;  /* 0x0000000600707308 */ /* 0x0000a20000000800 */
[----:B-1----:R-:W-:Y:S01]  /*3c30*/  FADD.FTZ R108, R108, 1 ;  /* 0x3f8000006c6c7421 */ /* 0x002fe20000010000 */
[----:B0-----:R-:W-:-:S06]  /*3c40*/  HADD2.F32 R6, -RZ, R68.H0_H0 ;  /* 0x20000044ff067230 */ /* 0x001fcc0000004100 */
[----:B------:R-:W-:Y:S01]  /*3c50*/  MUFU.RCP R108, R108 ;  /* 0x0000006c006c7308 */ /* 0x000fe20000001000 */
[----:B--2---:R-:W-:Y:S01]  /*3c60*/  FADD.FTZ R112, R112, 1 ;  /* 0x3f80000070707421 */ /* 0x004fe20000010000 */
[----:B----4-:R0:W-:Y:S04]  /*3c70*/  STS.128 [R99.X16], R12 ;  /* 0x0000000c63007388 */ /* 0x0101e8000000cc00 */
[----:B-----5:R1:W-:Y:S01]  /*3c80*/  STS.128 [R99.X16+0x200], R16 ;  /* 0x0002001063007388 */ /* 0x0203e2000000cc00 */
[----:B------:R-:W-:-:S06]  /*3c90*/  NOP ;  /* 0x0000000000007918 */ /* 0x000fcc0000000000 */
[----:B------:R-:W2:Y:S01]  /*3ca0*/  LDS.128 R8, [R98.X16] ;  /* 0x0000000062087984 */ /* 0x000ea2000000cc00 */
[----:B0-----:R-:W-:Y:S01]  /*3cb0*/  FFMA.FTZ R13, R46, R5, 1 ;  /* 0x3f8000002e0d7423 */ /* 0x001fe20000010005 */
[----:B------:R-:W-:Y:S01]  /*3cc0*/  HADD2.F32 R12, -RZ, R75.H0_H0 ;  /* 0x2000004bff0c7230 */ /* 0x000fe20000004100 */
[----:B------:R-:W-:Y:S02]  /*3cd0*/  FADD.FTZ R5, R60, 1 ;  /* 0x3f8000003c057421 */ /* 0x000fe40000010000 */
[----:B-1----:R-:W-:Y:S01]  /*3ce0*/  FFMA.FTZ R17, R59, R38, R36 ;  /* 0x000000263b117223 */ /* 0x002fe20000010024 */
[----:B------:R-:W-:Y:S01]  /*3cf0*/  HADD2.F32 R38, -RZ, R7.H1_H1 ;  /* 0x30000007ff267230 */ /* 0x000fe20000004100 */
[----:B------:R0:W1:Y:S01]  /*3d00*/  MUFU.RCP R107, R5 ;  /* 0x00000005006b7308 */ /* 0x0000620000001000 */
[----:B------:R-:W-:Y:S01]  /*3d10*/  FMUL.FTZ R60, R47, R34 ;  /* 0x000000222f3c7220 */ /* 0x000fe20000410000 */
[----:B------:R-:W-:Y:S01]  /*3d20*/  HADD2.F32 R18, -RZ, R75.H1_H1 ;  /* 0x3000004bff127230 */ /* 0x000fe20000004100 */
[----:B------:R-:W-:-:S02]  /*3d30*/  FMUL.FTZ R36, R66, R103 ;  /* 0x0000006742247220 */ /* 0x000fc40000410000 */
[----:B------:R-:W-:Y:S02]  /*3d40*/  FADD.FTZ R7, -R87, 1 ;  /* 0x3f80000057077421 */ /* 0x000fe40000010100 */
[----:B------:R-:W-:Y:S02]  /*3d50*/  FFMA.FTZ R15, R48, R37, 1 ;  /* 0x3f800000300f7423 */ /* 0x000fe40000010025 */
[----:B0-----:R-:W-:Y:S02]  /*3d60*/  FADD.FTZ R5, -R85, 1 ;  /* 0x3f80000055057421 */ /* 0x001fe40000010100 */
[----:B------:R-:W-:Y:S02]  /*3d70*/  FFMA.FTZ R14, R61, R4, 1 ;  /* 0x3f8000003d0e7423 */ /* 0x000fe40000010004 */
[----:B------:R-:W-:Y:S02]  /*3d80*/  FFMA.FTZ R12, R60, R12, R17 ;  /* 0x0000000c3c0c7223 */ /* 0x000fe40000010011 */
[----:B------:R-:W-:-:S02]  /*3d90*/  FMUL.FTZ R61, R63, R36 ;  /* 0x000000243f3d7220 */ /* 0x000fc40000410000 */
[----:B-1----:R-:W-:Y:S02]  /*3da0*/  FMUL.FTZ R37, R78, R107 ;  /* 0x0000006b4e257220 */ /* 0x002fe40000410000 */
[----:B------:R-:W-:Y:S02]  /*3db0*/  FFMA.FTZ R17, R62, R5, 1 ;  /* 0x3f8000003e117423 */ /* 0x000fe40000010005 */
[----:B------:R-:W-:Y:S02]  /*3dc0*/  FFMA.FTZ R19, R64, R7, 1 ;  /* 0x3f80000040137423 */ /* 0x000fe40000010007 */
[----:B------:R-:W-:Y:S02]  /*3dd0*/  FMUL.FTZ R4, R113, -1.4426950216293334961 ;  /* 0xbfb8aa3b71047820 */ /* 0x000fe40000410000 */
[----:B------:R-:W-:Y:S02]  /*3de0*/  FADD.FTZ R5, -R103, 1 ;  /* 0x3f80000067057421 */ /* 0x000fe40000010100 */
[----:B------:R-:W-:Y:S01]  /*3df0*/  FADD.FTZ R7, -R107, 1 ;  /* 0x3f8000006b077421 */ /* 0x000fe20000010100 */
[----:B------:R0:W1:Y:S01]  /*3e00*/  MUFU.EX2 R114, R4 ;  /* 0x0000000400727308 */ /* 0x0000620000000800 */
[----:B------:R-:W-:Y:S01]  /*3e10*/  FFMA.FTZ R111, R61, R18, R12 ;  /* 0x000000123d6f7223 */ /* 0x000fe2000001000c */
[--C-:B--2---:R-:W-:Y:S01]  /*3e20*/  HADD2.F32 R46, -RZ, R8.reuse.H0_H0 ;  /* 0x20000008ff2e7230 */ /* 0x104fe20000004100 */
[----:B------:R-:W-:Y:S01]  /*3e30*/  FMUL.FTZ R62, R44, R37 ;  /* 0x000000252c3e7220 */ /* 0x000fe20000410000 */
[----:B------:R-:W-:Y:S01]  /*3e40*/  HADD2.F32 R48, -RZ, R8.H1_H1 ;  /* 0x30000008ff307230 */ /* 0x000fe20000004100 */
[----:B------:R-:W-:Y:S01]  /*3e50*/  FFMA.FTZ R105, R66, R5, 1 ;  /* 0x3f80000042697423 */ /* 0x000fe20000010005 */
[--C-:B------:R-:W-:Y:S01]  /*3e60*/  HADD2.F32 R64, -RZ, R9.reuse.H0_H0 ;  /* 0x20000009ff407230 */ /* 0x100fe20000004100 */
[----:B------:R-:W-:Y:S01]  /*3e70*/  FFMA.FTZ R109, R78, R7, 1 ;  /* 0x3f8000004e6d7423 */ /* 0x000fe20000010007 */
[--C-:B------:R-:W-:Y:S01]  /*3e80*/  HADD2.F32 R78, -RZ, R10.reuse.H0_H0 ;  /* 0x2000000aff4e7230 */ /* 0x100fe20000004100 */
[----:B------:R-:W-:Y:S01]  /*3e90*/  FFMA.FTZ R116, R62, R6, R111 ;  /* 0x000000063e747223 */ /* 0x000fe2000001006f */
[----:B------:R-:W-:Y:S01]  /*3ea0*/  HADD2.F32 R66, -RZ, R9.H1_H1 ;  /* 0x30000009ff427230 */ /* 0x000fe20000004100 */
[----:B0-----:R-:W0:Y:S01]  /*3eb0*/  LDS.128 R4, [R98.X16+0x10] ;  /* 0x0000100062047984 */ /* 0x001e22000000cc00 */
[----:B------:R-:W-:Y:S01]  /*3ec0*/  FMUL.FTZ R16, R38, -1.4426950216293334961 ;  /* 0xbfb8aa3b26107820 */ /* 0x000fe20000410000 */
[----:B------:R-:W-:Y:S01]  /*3ed0*/  MUFU.RCP R9, R86 ;  /* 0x0000005600097308 */ /* 0x000fe20000001000 */
[----:B------:R-:W-:Y:S01]  /*3ee0*/  FMUL.FTZ R8, R39, R46 ;  /* 0x0000002e27087220 */ /* 0x000fe20000410000 */
[----:B------:R-:W-:Y:S01]  /*3ef0*/  HADD2.F32 R39, -RZ, R11.H0_H0 ;  /* 0x2000000bff277230 */ /* 0x000fe20000004100 */
[----:B------:R-:W-:Y:S01]  /*3f00*/  FADD.FTZ R12, R80, 1 ;  /* 0x3f800000500c7421 */ /* 0x000fe20000010000 */
[----:B------:R-:W-:Y:S01]  /*3f10*/  HADD2.F32 R80, -RZ, R10.H1_H1 ;  /* 0x3000000aff507230 */ /* 0x000fe20000004100 */
[----:B------:R-:W-:-:S02]  /*3f20*/  FMUL.FTZ R45, R45, R78 ;  /* 0x0000004e2d2d7220 */ /* 0x000fc40000410000 */
[----:B-1----:R-:W-:Y:S01]  /*3f30*/  FADD.FTZ R114, R114, 1 ;  /* 0x3f80000072727421 */ /* 0x002fe20000010000 */
[----:B------:R1:W2:Y:S01]  /*3f40*/  MUFU.EX2 R115, R16 ;  /* 0x0000001000737308 */ /* 0x0002a20000000800 */
[----:B------:R-:W-:Y:S02]  /*3f50*/  FMUL.FTZ R42, R42, R80 ;  /* 0x000000502a2a7220 */ /* 0x000fe40000410000 */
[----:B------:R-:W-:Y:S02]  /*3f60*/  FMUL.FTZ R40, R40, R64 ;  /* 0x0000004028287220 */ /* 0x000fe40000410000 */
[----:B------:R-:W-:Y:S02]  /*3f70*/  FMUL.FTZ R45, R76, R45 ;  /* 0x0000002d4c2d7220 */ /* 0x000fe40000410000 */
[----:B------:R-:W-:Y:S01]  /*3f80*/  FMUL.FTZ R42, R85, R42 ;  /* 0x0000002a552a7220 */ /* 0x000fe20000410000 */
[----:B------:R3:W4:Y:S01]  /*3f90*/  MUFU.RCP R111, R12 ;  /* 0x0000000c006f7308 */ /* 0x0007220000001000 */
[----:B-1----:R-:W-:-:S02]  /*3fa0*/  FMUL.FTZ R16, R47, R39 ;  /* 0x000000272f107220 */ /* 0x002fc40000410000 */
[----:B------:R-:W-:Y:S01]  /*3fb0*/  FMUL.FTZ R10, R41, R48 ;  /* 0x00000030290a7220 */ /* 0x000fe20000410000 */
[----:B------:R-:W-:Y:S01]  /*3fc0*/  HADD2.F32 R41, -RZ, R11.H1_H1 ;  /* 0x3000000bff297230 */ /* 0x000fe20000004100 */
[----:B------:R-:W-:Y:S02]  /*3fd0*/  FMUL.FTZ R40, R81, R40 ;  /* 0x0000002851287220 */ /* 0x000fe40000410000 */
[----:B------:R-:W-:Y:S01]  /*3fe0*/  FMUL.FTZ R8, R65, R8 ;  /* 0x0000000841087220 */ /* 0x000fe20000410000 */
[----:B------:R-:W1:Y:S01]  /*3ff0*/  MUFU.RCP R47, R102 ;  /* 0x00000066002f7308 */ /* 0x000e620000001000 */
[----:B--2---:R-:W-:Y:S02]  /*4000*/  FADD.FTZ R115, R115, 1 ;  /* 0x3f80000073737421 */ /* 0x004fe40000010000 */
[----:B---3--:R-:W-:Y:S02]  /*4010*/  FMUL.FTZ R12, R43, R66 ;  /* 0x000000422b0c7220 */ /* 0x008fe40000410000 */
[----:B------:R-:W-:-:S02]  /*4020*/  FMUL.FTZ R14, R45, R14 ;  /* 0x0000000e2d0e7220 */ /* 0x000fc40000410000 */
[----:B------:R-:W-:Y:S01]  /*4030*/  FMUL.FTZ R17, R42, R17 ;  /* 0x000000112a117220 */ /* 0x000fe20000410000 */
[----:B------:R-:W2:Y:S01]  /*4040*/  MUFU.RCP R81, R112 ;  /* 0x0000007000517308 */ /* 0x000ea20000001000 */
[----:B------:R-:W-:Y:S02]  /*4050*/  FMUL.FTZ R18, R63, R41 ;  /* 0x000000293f127220 */ /* 0x000fe40000410000 */
[----:B------:R-:W-:Y:S02]  /*4060*/  FMUL.FTZ R8, R8, R67 ;  /* 0x0000004308087220 */ /* 0x000fe40000410000 */
[----:B------:R-:W-:Y:S01]  /*4070*/  FMUL.FTZ R10, R77, R10 ;  /* 0x0000000a4d0a7220 */ /* 0x000fe20000410000 */
[--C-:B0-----:R-:W-:Y:S01]  /*4080*/  HADD2.F32 R42, -RZ, R4.reuse.H1_H1 ;  /* 0x30000004ff2a7230 */ /* 0x101fe20000004100 */
[----:B------:R-:W-:Y:S01]  /*4090*/  FMUL.FTZ R12, R83, R12 ;  /* 0x0000000c530c7220 */ /* 0x000fe20000410000 */
[----:B------:R-:W0:Y:S01]  /*40a0*/  MUFU.RCP R114, R114 ;  /* 0x0000007200727308 */ /* 0x000e220000001000 */
[--C-:B------:R-:W-:Y:S01]  /*40b0*/  HADD2.F32 R45, -RZ, R5.reuse.H0_H0 ;  /* 0x20000005ff2d7230 */ /* 0x100fe20000004100 */
[----:B------:R-:W-:Y:S01]  /*40c0*/  FMUL.FTZ R13, R40, R13 ;  /* 0x0000000d280d7220 */ /* 0x000fe20000410000 */
[----:B------:R-:W-:Y:S01]  /*40d0*/  HADD2.F32 R67, -RZ, R5.H1_H1 ;  /* 0x30000005ff437230 */ /* 0x000fe20000004100 */
[----:B----4-:R-:W-:Y:S01]  /*40e0*/  FADD.FTZ R5, -R111, 1 ;  /* 0x3f8000006f057421 */ /* 0x010fe20000010100 */
[----:B------:R-:W-:Y:S01]  /*40f0*/  HADD2.F32 R40, -RZ, R4.H0_H0 ;  /* 0x20000004ff287230 */ /* 0x000fe20000004100 */
[----:B------:R-:W-:Y:S01]  /*4100*/  FMUL.FTZ R4, R35, R42 ;  /* 0x0000002a23047220 */ /* 0x000fe20000410000 */
[--C-:B------:R-:W-:Y:S01]  /*4110*/  HADD2.F32 R77, -RZ, R6.reuse.H0_H0 ;  /* 0x20000006ff4d7230 */ /* 0x100fe20000004100 */
[----:B------:R-:W3:Y:S01]  /*4120*/  MUFU.RCP R115, R115 ;  /* 0x0000007300737308 */ /* 0x000ee20000001000 */
[----:B------:R-:W-:Y:S01]  /*4130*/  HADD2.F32 R83, -RZ, R6.H1_H1 ;  /* 0x30000006ff537230 */ /* 0x000fe20000004100 */
[----:B------:R-:W-:Y:S01]  /*4140*/  FMUL.FTZ R6, R32, R45 ;  /* 0x0000002d20067220 */ /* 0x000fe20000410000 */
[--C-:B------:R-:W-:Y:S01]  /*4150*/  HADD2.F32 R85, -RZ, R7.reuse.H0_H0 ;  /* 0x20000007ff557230 */ /* 0x100fe20000004100 */
[----:B------:R-:W-:Y:S01]  /*4160*/  FMUL.FTZ R18, R103, R18 ;  /* 0x0000001267127220 */ /* 0x000fe20000410000 */
[----:B------:R-:W-:Y:S01]  /*4170*/  HADD2.F32 R86, -RZ, R7.H1_H1 ;  /* 0x30000007ff567230 */ /* 0x000fe20000004100 */
[----:B------:R-:W-:-:S02]  /*4180*/  FADD.FTZ R7, -R9, 1 ;  /* 0x3f80000009077421 */ /* 0x000fc40000010100 */
[----:B------:R-:W-:Y:S02]  /*4190*/  FMUL.FTZ R79, R10, R79 ;  /* 0x0000004f0a4f7220 */ /* 0x000fe40000410000 */
[----:B-1----:R-:W-:Y:S02]  /*41a0*/  FADD.FTZ R11, -R47, 1 ;  /* 0x3f8000002f0b7421 */ /* 0x002fe40000010100 */
[----:B------:R-:W-:Y:S02]  /*41b0*/  FMUL.FTZ R10, R31, R67 ;  /* 0x000000431f0a7220 */ /* 0x000fe40000410000 */
[----:B------:R-:W-:Y:S02]  /*41c0*/  FFMA.FTZ R5, R82, R5, 1 ;  /* 0x3f80000052057423 */ /* 0x000fe40000010005 */
[----:B------:R-:W-:Y:S02]  /*41d0*/  FMUL.FTZ R4, R111, R4 ;  /* 0x000000046f047220 */ /* 0x000fe40000410000 */
[----:B------:R-:W-:-:S02]  /*41e0*/  FFMA.FTZ R7, R84, R7, 1 ;  /* 0x3f80000054077423 */ /* 0x000fc40000010007 */
[----:B------:R-:W-:Y:S02]  /*41f0*/  FMUL.FTZ R6, R9, R6 ;  /* 0x0000000609067220 */ /* 0x000fe40000410000 */
[----:B------:R-:W-:Y:S02]  /*4200*/  FMUL.FTZ R105, R18, R105 ;  /* 0x0000006912697220 */ /* 0x000fe40000410000 */
[----:B------:R-:W-:Y:S02]  /*4210*/  FFMA.FTZ R18, R28, R11, 1 ;  /* 0x3f8000001c127423 */ /* 0x000fe4000001000b */
[----:B------:R-:W-:Y:S02]  /*4220*/  FMUL.FTZ R43, R84, R9 ;  /* 0x00000009542b7220 */ /* 0x000fe40000410000 */
[----:B------:R-:W-:Y:S02]  /*4230*/  FMUL.FTZ R11, R47, R10 ;  /* 0x0000000a2f0b7220 */ /* 0x000fe40000410000 */
[----:B------:R-:W-:-:S02]  /*4240*/  FMUL.FTZ R12, R12, R15 ;  /* 0x0000000f0c0c7220 */ /* 0x000fc40000410000 */
[----:B------:R-:W-:Y:S02]  /*4250*/  FMUL.FTZ R9, R4, R5 ;  /* 0x0000000504097220 */ /* 0x000fe40000410000 */
[----:B------:R-:W-:Y:S02]  /*4260*/  FMUL.FTZ R10, R6, R7 ;  /* 0x00000007060a7220 */ /* 0x000fe40000410000 */
[----:B--2---:R-:W-:Y:S02]  /*4270*/  FADD.FTZ R5, -R81, 1 ;  /* 0x3f80000051057421 */ /* 0x004fe40000010100 */
[----:B0-----:R-:W-:Y:S02]  /*4280*/  FADD.FTZ R6, -R114, 1 ;  /* 0x3f80000072067421 */ /* 0x001fe40000010100 */
[----:B---3--:R-:W-:Y:S02]  /*4290*/  FADD.FTZ R15, -R115, 1 ;  /* 0x3f800000730f7421 */ /* 0x008fe40000010100 */
[----:B------:R-:W-:-:S02]  /*42a0*/  FMUL.FTZ R44, R44, R40 ;  /* 0x000000282c2c7220 */ /* 0x000fc40000410000 */
[----:B------:R-:W-:Y:S02]  /*42b0*/  FMUL.FTZ R16, R87, R16 ;  /* 0x0000001057107220 */ /* 0x000fe40000410000 */
[----:B------:R-:W-:Y:S02]  /*42c0*/  FMUL.FTZ R11, R11, R18 ;  /* 0x000000120b0b7220 */ /* 0x000fe40000410000 */
[----:B------:R-:W-:Y:S02]  /*42d0*/  FFMA.FTZ R7, R110, R5, 1 ;  /* 0x3f8000006e077423 */ /* 0x000fe40000010005 */
[----:B------:R-:W-:Y:S02]  /*42e0*/  FFMA.FTZ R76, R113, R6, 1 ;  /* 0x3f800000714c7423 */ /* 0x000fe40000010006 */
[----:B------:R-:W-:Y:S02]  /*42f0*/  FFMA.FTZ R84, R38, R15, 1 ;  /* 0x3f80000026547423 */ /* 0x000fe4000001000f */
[----:B------:R-:W-:-:S02]  /*4300*/  FADD.FTZ R4, -R108, 1 ;  /* 0x3f8000006c047421 */ /* 0x000fc40000010100 */
[----:B------:R-:W-:Y:S02]  /*4310*/  FMUL.FTZ R5, R30, R77 ;  /* 0x0000004d1e057220 */ /* 0x000fe40000410000 */
[----:B------:R-:W-:Y:S02]  /*4320*/  FMUL.FTZ R6, R27, R83 ;  /* 0x000000531b067220 */ /* 0x000fe40000410000 */
[----:B------:R-:W-:Y:S02]  /*4330*/  FMUL.FTZ R15, R23, R85 ;  /* 0x00000055170f7220 */ /* 0x000fe40000410000 */
[----:B------:R-:W-:Y:S02]  /*4340*/  FMUL.FTZ R18, R25, R86 ;  /* 0x0000005619127220 */ /* 0x000fe40000410000 */
[----:B------:R-:W-:Y:S02]  /*4350*/  FMUL.FTZ R44, R107, R44 ;  /* 0x0000002c6b2c7220 */ /* 0x000fe40000410000 */
[----:B------:R-:W-:-:S02]  /*4360*/  FMUL.FTZ R16, R16, R19 ;  /* 0x0000001310107220 */ /* 0x000fc40000410000 */
[----:B------:R-:W-:Y:S02]  /*4370*/  FFMA.FTZ R4, R29, R4, 1 ;  /* 0x3f8000001d047423 */ /* 0x000fe40000010004 */
[----:B------:R-:W-:Y:S02]  /*4380*/  FMUL.FTZ R5, R108, R5 ;  /* 0x000000056c057220 */ /* 0x000fe40000410000 */
[----:B------:R-:W-:Y:S02]  /*4390*/  FMUL.FTZ R6, R81, R6 ;  /* 0x0000000651067220 */ /* 0x000fe40000410000 */
[----:B------:R-:W-:Y:S02]  /*43a0*/  FMUL.FTZ R19, R114, R15 ;  /* 0x0000000f72137220 */ /* 0x000fe40000410000 */
[----:B------:R-:W-:Y:S02]  /*43b0*/  FMUL.FTZ R63, R115, R18 ;  /* 0x00000012733f7220 */ /* 0x000fe40000410000 */
[----:B------:R-:W-:-:S02]  /*43c0*/  FMUL.FTZ R44, R44, R109 ;  /* 0x0000006d2c2c7220 */ /* 0x000fc40000410000 */
        /* <DEDUP_REMOVED lines=10> */
[----:B------:R-:W-:Y:S01]  /*4470*/  HADD2.F32 R12, -RZ, R68.H1_H1 ;  /* 0x30000044ff0c7230 */ /* 0x000fe20000004100 */
[----:B------:R-:W-:Y:S01]  /*4480*/  F2FP.PACK_AB R7, R105, R16 ;  /* 0x000000106907723e */ /* 0x000fe200000000ff */
[----:B------:R-:W-:Y:S01]  /*4490*/  BAR.SYNC.DEFER_BLOCKING 0x0 ;  /* 0x0000000000007b1d */ /* 0x000fe20000010000 */
[----:B------:R-:W-:Y:S01]  /*44a0*/  F2FP.PACK_AB R10, R18, R15 ;  /* 0x0000000f120a723e */ /* 0x000fe200000000ff */
[----:B------:R-:W-:Y:S01]  /*44b0*/  FMUL.FTZ R63, R35, R82 ;  /* 0x00000052233f7220 */ /* 0x000fe20000410000 */
[----:B------:R-:W-:Y:S01]  /*44c0*/  F2FP.PACK_AB R11, R84, R19 ;  /* 0x00000013540b723e */ /* 0x000fe200000000ff */
[----:B------:R-:W-:Y:S01]  /*44d0*/  HADD2.F32 R35, -RZ, R69.H0_H0 ;  /* 0x20000045ff237230 */ /* 0x000fe20000004100 */
[----:B------:R-:W-:Y:S01]  /*44e0*/  FMUL.FTZ R65, R32, R43 ;  /* 0x0000002b20417220 */ /* 0x000fe20000410000 */
[----:B------:R-:W-:Y:S01]  /*44f0*/  HADD2.F32 R105, -RZ, R71.H1_H1 ;  /* 0x30000047ff697230 */ /* 0x000fe20000004100 */
[----:B------:R-:W-:-:S02]  /*4500*/  FFMA.FTZ R116, R63, R12, R116 ;  /* 0x0000000c3f747223 */ /* 0x000fc40000010074 */
[----:B------:R-:W-:Y:S02]  /*4510*/  FMUL.FTZ R28, R28, R47 ;  /* 0x0000002f1c1c7220 */ /* 0x000fe40000410000 */
[----:B------:R-:W-:Y:S02]  /*4520*/  FFMA.FTZ R35, R65, R35, R116 ;  /* 0x0000002341237223 */ /* 0x000fe40000010074 */
[----:B------:R-:W-:Y:S02]  /*4530*/  FMUL.FTZ R76, R31, R28 ;  /* 0x0000001c1f4c7220 */ /* 0x000fe40000410000 */
[----:B------:R-:W-:Y:S02]  /*4540*/  FMUL.FTZ R29, R29, R108 ;  /* 0x0000006c1d1d7220 */ /* 0x000fe40000410000 */
[----:B------:R-:W-:Y:S02]  /*4550*/  FMUL.FTZ R110, R110, R81 ;  /* 0x000000516e6e7220 */ /* 0x000fe40000410000 */
[----:B------:R-:W-:-:S02]  /*4560*/  FMUL.FTZ R79, R30, R29 ;  /* 0x0000001d1e4f7220 */ /* 0x000fc40000410000 */
[----:B------:R-:W-:Y:S02]  /*4570*/  FMUL.FTZ R81, R27, R110 ;  /* 0x0000006e1b517220 */ /* 0x000fe40000410000 */
[----:B------:R-:W-:Y:S01]  /*4580*/  FMUL.FTZ R114, R113, R114 ;  /* 0x0000007271727220 */ /* 0x000fe20000410000 */
[----:B------:R0:W-:Y:S01]  /*4590*/  STS.128 [R49.X16], R4 ;  /* 0x0000000431007388 */ /* 0x0001e2000000cc00 */
[----:B------:R-:W-:Y:S02]  /*45a0*/  FMUL.FTZ R38, R38, R115 ;  /* 0x0000007326267220 */ /* 0x000fe40000410000 */
[----:B------:R-:W-:Y:S01]  /*45b0*/  FMUL.FTZ R84, R23, R114 ;  /* 0x0000007217547220 */ /* 0x000fe20000410000 */
[----:B------:R1:W-:Y:S01]  /*45c0*/  STS.128 [R49.X16+0x10], R8 ;  /* 0x0000100831007388 */ /* 0x0003e2000000cc00 */
[----:B------:R-:W-:-:S06]  /*45d0*/  NOP ;  /* 0x0000000000007918 */ /* 0x000fcc0000000000 */
[----:B------:R-:W2:Y:S01]  /*45e0*/  LDS.128 R12, [R99.X16] ;  /* 0x00000000630c7984 */ /* 0x000ea2000000cc00 */
[----:B------:R-:W-:-:S03]  /*45f0*/  FMUL.FTZ R87, R25, R38 ;  /* 0x0000002619577220 */ /* 0x000fc60000410000 */
[----:B------:R-:W3:Y:S01]  /*4600*/  LDS.128 R16, [R99.X16+0x200] ;  /* 0x0002000063107984 */ /* 0x000ee2000000cc00 */
[----:B0-----:R-:W-:Y:S02]  /*4610*/  HADD2.F32 R4, -RZ, R69.H1_H1 ;  /* 0x30000045ff047230 */ /* 0x001fe40000004100 */
[--C-:B------:R-:W-:Y:S02]  /*4620*/  HADD2.F32 R5, -RZ, R70.reuse.H0_H0 ;  /* 0x20000046ff057230 */ /* 0x100fe40000004100 */
[----:B------:R-:W-:Y:S01]  /*4630*/  HADD2.F32 R7, -RZ, R70.H1_H1 ;  /* 0x30000046ff077230 */ /* 0x000fe20000004100 */
[----:B------:R-:W-:Y:S01]  /*4640*/  FFMA.FTZ R4, R76, R4, R35 ;  /* 0x000000044c047223 */ /* 0x000fe20000010023 */
[----:B-1----:R-:W-:-:S03]  /*4650*/  MOV R8, c[0x0][0x16c] ;  /* 0x00005b0000087a02 */ /* 0x002fc60000000f00 */
[----:B------:R-:W-:Y:S01]  /*4660*/  FFMA.FTZ R6, R79, R5, R4 ;  /* 0x000000054f067223 */ /* 0x000fe20000010004 */
[----:B------:R-:W-:Y:S02]  /*4670*/  MOV R4, UR7 ;  /* 0x0000000700047c02 */ /* 0x000fe40008000f00 */
[----:B------:R-:W-:Y:S01]  /*4680*/  MOV R5, UR8 ;  /* 0x0000000800057c02 */ /* 0x000fe20008000f00 */
[----:B------:R-:W-:Y:S01]  /*4690*/  FFMA.FTZ R7, R81, R7, R6 ;  /* 0x0000000751077223 */ /* 0x000fe20000010006 */
[----:B------:R-:W-:Y:S01]  /*46a0*/  HADD2.F32 R6, -RZ, R71.H0_H0 ;  /* 0x20000047ff067230 */ /* 0x000fe20000004100 */
[----:B------:R-:W-:Y:S02]  /*46b0*/  ISETP.GE.AND P1, PT, R8, 0x1, PT ;  /* 0x000000010800780c */ /* 0x000fe40003f26270 */
[----:B------:R-:W-:-:S04]  /*46c0*/  IMAD.WIDE R4, R0, 0x10, R4 ;  /* 0x0000001000047825 */ /* 0x000fc800078e0204 */
[----:B------:R-:W-:Y:S01]  /*46d0*/  FFMA.FTZ R6, R84, R6, R7 ;  /* 0x0000000654067223 */ /* 0x000fe20000010007 */
[----:B--2---:R0:W-:Y:S04]  /*46e0*/  STG.E.128 [R4.64], R12 ;  /* 0x0000000c04007986 */ /* 0x0041e8000c101d1a */
[----:B---3--:R0:W-:Y:S01]  /*46f0*/  STG.E.128 [R4.64+0x200], R16 ;  /* 0x0002001004007986 */ /* 0x0081e2000c101d1a */
[----:B------:R-:W-:Y:S05]  /*4700*/  @!P0 BRA `(.L_x_3369) ;  /* 0x0000030000008947 */ /* 0x000fea0003800000 */
[----:B------:R-:W-:Y:S01]  /*4710*/  BAR.SYNC.DEFER_BLOCKING 0x0 ;  /* 0x0000000000007b1d */ /* 0x000fe20000010000 */
[----:B------:R-:W-:Y:S02]  /*4720*/  FMUL.FTZ R24, R24, R46 ;  /* 0x0000002e18187220 */ /* 0x000fe40000410000 */
[----:B0-----:R-:W-:Y:S02]  /*4730*/  FMUL.FTZ R5, R20, R48 ;  /* 0x0000003014057220 */ /* 0x001fe40000410000 */
        /* <DEDUP_REMOVED lines=45> */
.L_x_3369:
[----:B------:R-:W-:Y:S01]  /*4a10*/  BAR.SYNC.DEFER_BLOCKING 0x0 ;  /* 0x0000000000007b1d */ /* 0x000fe20000010000 */
        /* <DEDUP_REMOVED lines=23> */
[----:B0-----:R-:W-:Y:S02]  /*4b90*/  FMUL.FTZ R19, R81, UR4 ;  /* 0x0000000451137c20 */ /* 0x001fe40008410000 */
[----:B------:R-:W-:Y:S02]  /*4ba0*/  FMUL.FTZ R18, R84, UR4 ;  /* 0x0000000454127c20 */ /* 0x000fe40008410000 */
[----:B------:R-:W-:Y:S01]  /*4bb0*/  FMUL.FTZ R17, R87, UR4 ;  /* 0x0000000457117c20 */ /* 0x000fe20008410000 */
        /* <DEDUP_REMOVED lines=25> */
.L_x_3471:
        /* <DEDUP_REMOVED lines=27> */
[----:B------:R-:W-:Y:S02]  /*4f00*/  MOV R82, UR40 ;  /* 0x0000002800527c02 */ /* 0x000fe40008000f00 */
[C---:B------:R-:W-:Y:S02]  /*4f10*/  LOP3.LUT P0, RZ, R101.reuse, 0x1f, RZ, 0xc0, !PT ;  /* 0x0000001f65ff7812 */ /* 0x040fe4000780c0ff */
[----:B------:R-:W-:Y:S01]  /*4f20*/  ISETP.NE.AND P1, PT, R101, RZ, PT ;  /* 0x000000ff6500720c */ /* 0x000fe20003f25270 */
[----:B------:R-:W-:Y:S01]  /*4f30*/  HFMA2.MMA R137, -RZ, RZ, 0, 1.52587890625e-05 ;  /* 0x00000100ff897435 */ /* 0x000fe200000001ff */
[----:B------:R-:W-:Y:S01]  /*4f40*/  MOV R83, UR38 ;  /* 0x0000002600537c02 */ /* 0x000fe20008000f00 */
[----:B------:R-:W-:Y:S01]  /*4f50*/  ULDC.64 UR40, c[0x0][0x1b8] ;  /* 0x00006e0000287ab9 */ /* 0x000fe20000000a00 */
[----:B------:R-:W-:-:S05]  /*4f60*/  IADD3 R57, R56, R57, RZ ;  /* 0x0000003938397210 */ /* 0x000fca0007ffe0ff */
[----:B------:R-:W-:-:S05]  /*4f70*/  IMAD.WIDE R82, R57, 0x10, R82 ;  /* 0x0000001039527825 */ /* 0x000fca00078e0252 */
[----:B------:R0:W3:Y:S04]  /*4f80*/  LDG.E.128 R56, [R82.64] ;  /* 0x0000001a52387981 */ /* 0x0000e8000c1e1d00 */
[----:B------:R0:W4:Y:S04]  /*4f90*/  LDG.E.128 R60, [R82.64+0x200] ;  /* 0x0002001a523c7981 */ /* 0x000128000c1e1d00 */
[----:B------:R0:W3:Y:S04]  /*4fa0*/  LDG.E.128 R64, [R82.64+0x400] ;  /* 0x0004001a52407981 */ /* 0x0000e8000c1e1d00 */
[----:B------:R0:W3:Y:S01]  /*4fb0*/  LDG.E.128 R76, [R82.64+0x600] ;  /* 0x0006001a524c7981 */ /* 0x0000e2000c1e1d00 */
[----:B------:R-:W-:Y:S01]  /*4fc0*/  MOV R110, UR23 ;  /* 0x00000017006e7c02 */ /* 0x000fe20008000f00 */
[----:B------:R-:W-:Y:S01]  /*4fd0*/  UIMAD.WIDE.U32 UR38, UR10, UR40, URZ ;  /* 0x000000280a2672a5 */ /* 0x000fe2000f8e003f */
[----:B------:R-:W-:Y:S01]  /*4fe0*/  MOV R143, c[0x0][0x16c] ;  /* 0x00005b00008f7a02 */ /* 0x000fe20000000f00 */
[----:B------:R-:W-:-:S04]  /*4ff0*/  UIMAD UR40, UR11, UR40, URZ ;  /* 0x000000280b2872a4 */ /* 0x000fc8000f8e023f */
[----:B------:R-:W-:-:S03]  /*5000*/  UIMAD UR43, UR10, UR41, UR40 ;  /* 0x000000290a2b72a4 */ /* 0x000fc6000f8e0228 */
[----:B------:R-:W-:Y:S02]  /*5010*/  ULDC.64 UR40, c[0x0][0x1c0] ;  /* 0x0000700000287ab9 */ /* 0x000fe40000000a00 */
[----:B------:R-:W-:Y:S02]  /*5020*/  UIMAD UR44, UR24, UR40, URZ ;  /* 0x00000028182c72a4 */ /* 0x000fe4000f8e023f */
[----:B------:R-:W-:Y:S02]  /*5030*/  UIADD3 UR39, UR39, UR43, URZ ;  /* 0x0000002b27277290 */ /* 0x000fe4000fffe03f */
[----:B------:R-:W-:Y:S02]  /*5040*/  UIMAD UR44, UR7, UR41, UR44 ;  /* 0x00000029072c72a4 */ /* 0x000fe4000f8e022c */
[----:B------:R-:W-:-:S03]  /*5050*/  UIMAD.WIDE.U32 UR40, UR7, UR40, UR38 ;  /* 0x00000028072872a5 */ /* 0x000fc6000f8e0026 */
[----:B------:R-:W-:Y:S02]  /*5060*/  ULDC.64 UR38, c[0x0][0x230] ;  /* 0x00008c0000267ab9 */ /* 0x000fe40000000a00 */
[----:B------:R-:W-:Y:S02]  /*5070*/  UIADD3 UR41, UR41, UR44, URZ ;  /* 0x0000002c29297290 */ /* 0x000fe4000fffe03f */
[----:B------:R-:W-:-:S04]  /*5080*/  ULEA UR38, UP0, UR40, UR38, 0x3 ;  /* 0x0000002628267291 */ /* 0x000fc8000f80183f */
[----:B------:R-:W-:Y:S01]  /*5090*/  ULEA.HI.X UR39, UR40, UR39, UR41, 0x3, UP0 ;  /* 0x0000002728277291 */ /* 0x000fe200080f1c29 */
[----:B--2---:R-:W1:Y:S08]  /*50a0*/  R2UR UR25, R81 ;  /* 0x00000000511973c2 */ /* 0x004e7000000e0000 */
[----:B------:R2:W3:Y:S02]  /*50b0*/  R2UR UR42, R80 ;  /* 0x00000000502a73c2 */ /* 0x0004e400000e0000 */
[----:B--2---:R-:W-:-:S04]  /*50c0*/  MOV R80, UR22 ;  /* 0x0000001600507c02 */ /* 0x004fc80008000f00 */
[----:B------:R-:W-:Y:S02]  /*50d0*/  ISETP.LT.OR P0, PT, R80, 0x2, P0 ;  /* 0x000000025000780c */ /* 0x000fe40000701670 */
[----:B------:R-:W-:Y:S01]  /*50e0*/  SHF.L.U32 R80, R101, 0x2, RZ ;  /* 0x0000000265507819 */ /* 0x000fe200000006ff */
[----:B-1----:R-:W-:Y:S02]  /*50f0*/  FMUL.FTZ R81, R94, UR25 ;  /* 0x000000195e517c20 */ /* 0x002fe40008410000 */
[----:B------:R-:W-:Y:S02]  /*5100*/  FMUL.FTZ R84, R97, UR25 ;  /* 0x0000001961547c20 */ /* 0x000fe40008410000 */
[----:B0-----:R-:W-:Y:S02]  /*5110*/  FMUL.RZ R82, R81, 0.15915493667125701904 ;  /* 0x3e22f98351527820 */ /* 0x001fe4000040c000 */
[----:B------:R-:W-:Y:S02]  /*5120*/  FMUL.FTZ R81, R93, UR25 ;  /* 0x000000195d517c20 */ /* 0x000fe40008410000 */
[----:B------:R-:W-:Y:S01]  /*5130*/  FMUL.RZ R107, R84, 0.15915493667125701904 ;  /* 0x3e22f983546b7820 */ /* 0x000fe2000040c000 */
[----:B------:R-:W-:Y:S01]  /*5140*/  MUFU.SIN R135, R82 ;  /* 0x0000005200877308 */ /* 0x000fe20000000400 */
[----:B------:R-:W-:-:S02]  /*5150*/  FMUL.RZ R83, R81, 0.15915493667125701904 ;  /* 0x3e22f98351537820 */ /* 0x000fc4000040c000 */
[----:B------:R-:W-:Y:S02]  /*5160*/  FMUL.FTZ R102, R95, UR25 ;  /* 0x000000195f667c20 */ /* 0x000fe40008410000 */
[----:B------:R-:W-:Y:S02]  /*5170*/  FMUL.FTZ R81, R92, UR25 ;  /* 0x000000195c517c20 */ /* 0x000fe40008410000 */
[----:B------:R-:W-:Y:S01]  /*5180*/  FMUL.RZ R102, R102, 0.15915493667125701904 ;  /* 0x3e22f98366667820 */ /* 0x000fe2000040c000 */
[----:B------:R-:W-:Y:S01]  /*5190*/  MUFU.SIN R85, R107 ;  /* 0x0000006b00557308 */ /* 0x000fe20000000400 */
[----:B------:R-:W-:-:S04]  /*51a0*/  FMUL.FTZ R84, R96, UR25 ;  /* 0x0000001960547c20 */ /* 0x000fc80008410000 */
[----:B------:R-:W-:-:S03]  /*51b0*/  FMUL.RZ R108, R84, 0.15915493667125701904 ;  /* 0x3e22f983546c7820 */ /* 0x000fc6000040c000 */
        /* <DEDUP_REMOVED lines=36> */
[----:B------:R3:W-:Y:S08]  /*5400*/  MUFU.COS R125, R107 ;  /* 0x0000006b007d7308 */ /* 0x0007f00000000000 */
[----:B------:R-:W-:Y:S01]  /*5410*/  MUFU.SIN R118, R83 ;  /* 0x0000005300767308 */ /* 0x000fe20000000400 */
[----:B---3--:R-:W-:-:S05]  /*5420*/  MOV R107, UR42 ;  /* 0x0000002a006b7c02 */ /* 0x008fca0008000f00 */
[----:B------:R-:W-:Y:S02]  /*5430*/  FMUL.FTZ R107, R107, 1.4426950216293334961 ;  /* 0x3fb8aa3b6b6b7820 */ /* 0x000fe40000410000 */
[----:B------:R0:W-:Y:S08]  /*5440*/  MUFU.COS R119, R83 ;  /* 0x0000005300777308 */ /* 0x0001f00000000000 */
[----:B------:R-:W-:Y:S01]  /*5450*/  MUFU.SIN R142, R81 ;  /* 0x00000051008e7308 */ /* 0x000fe20000000400 */
[----:B0-----:R-:W-:-:S07]  /*5460*/  FMUL.FTZ R83, R107, R96 ;  /* 0x000000606b537220 */ /* 0x001fce0000410000 */
[----:B------:R0:W-:Y:S08]  /*5470*/  MUFU.COS R136, R81 ;  /* 0x0000005100887308 */ /* 0x0001f00000000000 */
[----:B------:R-:W-:Y:S01]  /*5480*/  MUFU.EX2 R83, R83 ;  /* 0x0000005300537308 */ /* 0x000fe20000000800 */
[----:B0-----:R-:W-:Y:S01]  /*5490*/  LOP3.LUT R81, R80, 0xffffff80, RZ, 0xc0, !PT ;  /* 0xffffff8050517812 */ /* 0x001fe200078ec0ff */
[----:B------:R-:W-:-:S03]  /*54a0*/  FMUL.FTZ R80, R107, R97 ;  /* 0x000000616b507220 */ /* 0x000fc60000410000 */
[----:B------:R-:W-:-:S03]  /*54b0*/  IADD3 R81, R81, R104, RZ ;  /* 0x0000006851517210 */ /* 0x000fc60007ffe0ff */
[----:B------:R-:W0:Y:S02]  /*54c0*/  MUFU.EX2 R80, R80 ;  /* 0x0000005000507308 */ /* 0x000e240000000800 */
[----:B------:R1:W-:Y:S04]  /*54d0*/  STS.128 [R81.X16], R56 ;  /* 0x0000003851007388 */ /* 0x0003e8000000cc00 */
[----:B----4-:R2:W-:Y:S02]  /*54e0*/  STS.128 [R81.X16+0x200], R60 ;  /* 0x0002003c51007388 */ /* 0x0105e4000000cc00 */
[----:B------:R-:W-:Y:S02]  /*54f0*/  MUFU.SIN R122, R102 ;  /* 0x00000066007a7308 */ /* 0x000fe40000000400 */
[----:B------:R-:W-:Y:S04]  /*5500*/  STS.128 [R81.X16+0x400], R64 ;  /* 0x0004004051007388 */ /* 0x000fe8000000cc00 */
[----:B------:R-:W-:Y:S02]  /*5510*/  STS.128 [R81.X16+0x600], R76 ;  /* 0x0006004c51007388 */ /* 0x000fe4000000cc00 */
[----:B------:R3:W-:Y:S01]  /*5520*/  MUFU.COS R123, R102 ;  /* 0x00000066007b7308 */ /* 0x0007e20000000000 */
[----:B0-----:R-:W-:-:S02]  /*5530*/  FMUL.FTZ R85, R80, R85 ;  /* 0x0000005550557220 */ /* 0x001fc40000410000 */
[----:B-1----:R-:W-:-:S05]  /*5540*/  FMUL.FTZ R56, R107, R93 ;  /* 0x0000005d6b387220 */ /* 0x002fca0000410000 */
[----:B------:R-:W-:Y:S01]  /*5550*/  MUFU.SIN R115, R108 ;  /* 0x0000006c00737308 */ /* 0x000fe20000000400 */
[----:B---3--:R-:W-:-:S07]  /*5560*/  FMUL.FTZ R102, R107, R95 ;  /* 0x0000005f6b667220 */ /* 0x008fce0000410000 */
[----:B------:R-:W0:Y:S08]  /*5570*/  MUFU.EX2 R102, R102 ;  /* 0x0000006600667308 */ /* 0x000e300000000800 */
[----:B------:R1:W-:Y:S08]  /*5580*/  MUFU.COS R117, R108 ;  /* 0x0000006c00757308 */ /* 0x0003f00000000000 */
[----:B------:R-:W-:Y:S01]  /*5590*/  MUFU.SIN R120, R82 ;  /* 0x0000005200787308 */ /* 0x000fe20000000400 */
[----:B-1----:R-:W-:Y:S01]  /*55a0*/  MOV R108, UR22 ;  /* 0x00000016006c7c02 */ /* 0x002fe20008000f00 */
[C---:B0-----:R-:W-:Y:S01]  /*55b0*/  FMUL.FTZ R140, R102.reuse, R103 ;  /* 0x00000067668c7220 */ /* 0x041fe20000410000 */
[----:B------:R-:W-:Y:S01]  /*55c0*/  HFMA2.MMA R103, -RZ, RZ, 0, 9.5367431640625e-07 ;  /* 0x00000010ff677435 */ /* 0x000fe200000001ff */
[----:B------:R-:W-:Y:S01]  /*55d0*/  FMUL.FTZ R141, R102, R141 ;  /* 0x0000008d668d7220 */ /* 0x000fe20000410000 */
[----:B------:R-:W-:-:S03]  /*55e0*/  @!P0 IADD3 R108, R108, -0x2, RZ ;  /* 0xfffffffe6c6c8810 */ /* 0x000fc60007ffe0ff */
[----:B------:R0:W-:Y:S02]  /*55f0*/  MUFU.COS R121, R82 ;  /* 0x0000005200797308 */ /* 0x0001e40000000000 */
[----:B------:R-:W-:Y:S02]  /*5600*/  @!P0 IMAD R112, R108, R143, UR7 ;  /* 0x000000076c708e24 */ /* 0x000fe4000f8e028f */
[----:B------:R-:W-:Y:S01]  /*5610*/  FMUL.FTZ R143, R83, R86 ;  /* 0x00000056538f7220 */ /* 0x000fe20000410000 */
[----:B------:R-:W-:Y:S01]  /*5620*/  MOV R86, UR38 ;  /* 0x0000002600567c02 */ /* 0x000fe20008000f00 */
[----:B------:R-:W-:Y:S02]  /*5630*/  FMUL.FTZ R108, R107, R94 ;  /* 0x0000005e6b6c7220 */ /* 0x000fe40000410000 */
[----:B------:R1:W-:Y:S01]  /*5640*/  MUFU.EX2 R134, R56 ;  /* 0x0000003800867308 */ /* 0x0003e20000000800 */
[----:B0-----:R-:W-:Y:S01]  /*5650*/  IADD3 R82, R101, 0x200, RZ ;  /* 0x0000020065527810 */ /* 0x001fe20007ffe0ff */
[----:B------:R-:W-:-:S02]  /*5660*/  @!P1 IMAD R82, R110, R137, UR7 ;  /* 0x000000076e529e24 */ /* 0x000fc4000f8e0289 */
[----:B------:R-:W-:Y:S02]  /*5670*/  FMUL.FTZ R137, R83, R84 ;  /* 0x0000005453897220 */ /* 0x000fe40000410000 */
[----:B------:R-:W-:Y:S01]  /*5680*/  FMUL.FTZ R84, R80, R87 ;  /* 0x0000005750547220 */ /* 0x000fe20000410000 */
[----:B------:R-:W-:Y:S01]  /*5690*/  MOV R87, UR39 ;  /* 0x0000002700577c02 */ /* 0x000fe20008000f00 */
[-C--:B------:R-:W-:Y:S01]  /*56a0*/  FMUL.FTZ R57, R85, R137.reuse ;  /* 0x0000008955397220 */ /* 0x080fe20000410000 */
[----:B------:R-:W0:Y:S01]  /*56b0*/  MUFU.EX2 R108, R108 ;  /* 0x0000006c006c7308 */ /* 0x000e220000000800 */
[----:B------:R-:W-:Y:S01]  /*56c0*/  FMUL.FTZ R58, R84, R137 ;  /* 0x00000089543a7220 */ /* 0x000fe20000410000 */
[----:B------:R-:W-:Y:S01]  /*56d0*/  SHF.L.U32 R102, R82, 0x3, RZ ;  /* 0x0000000352667819 */ /* 0x000fe200000006ff */
[----:B------:R-:W-:-:S06]  /*56e0*/  NOP ;  /* 0x0000000000007918 */ /* 0x000fcc0000000000 */
[-C--:B------:R-:W-:Y:S01]  /*56f0*/  FFMA.FTZ R59, R85, R143.reuse, R58 ;  /* 0x0000008f553b7223 */ /* 0x080fe2000001003a */
[----:B------:R-:W5:Y:S01]  /*5700*/  LDG.E.64 R86, [R86.64] ;  /* 0x0000001a56567981 */ /* 0x000f62000c1e1b00 */
[----:B------:R-:W-:Y:S02]  /*5710*/  FFMA.FTZ R58, R84, R143, -R57 ;  /* 0x0000008f543a7223 */ /* 0x000fe40000010839 */
[C---:B--2---:R-:W-:Y:S02]  /*5720*/  FMUL.FTZ R60, R140.reuse, R59 ;  /* 0x0000003b8c3c7220 */ /* 0x044fe40000410000 */
[----:B------:R-:W-:Y:S02]  /*5730*/  FMUL.FTZ R57, R107, R92 ;  /* 0x0000005c6b397220 */ /* 0x000fe40000410000 */
[-C--:B------:R-:W-:Y:S02]  /*5740*/  FFMA.FTZ R116, R141, R58.reuse, -R60 ;  /* 0x0000003a8d747223 */ /* 0x080fe4000001083c */
[----:B------:R-:W-:Y:S01]  /*5750*/  FMUL.FTZ R58, R140, R58 ;  /* 0x0000003a8c3a7220 */ /* 0x000fe20000410000 */
[----:B------:R2:W3:Y:S01]  /*5760*/  MUFU.EX2 R132, R57 ;  /* 0x0000003900847308 */ /* 0x0004e20000000800 */
[----:B-1----:R-:W-:-:S02]  /*5770*/  FMUL.FTZ R56, R107, R91 ;  /* 0x0000005b6b387220 */ /* 0x002fc40000410000 */
[----:B------:R-:W-:Y:S02]  /*5780*/  FFMA.FTZ R138, R141, R59, R58 ;  /* 0x0000003b8d8a7223 */ /* 0x000fe4000001003a */
[----:B------:R-:W-:Y:S02]  /*5790*/  IMAD R58, R104, 0x3, R81 ;  /* 0x00000003683a7824 */ /* 0x000fe400078e0251 */
[C---:B0-----:R-:W-:Y:S01]  /*57a0*/  FMUL.FTZ R135, R108.reuse, R135 ;  /* 0x000000876c877220 */ /* 0x041fe20000410000 */
[----:B------:R0:W1:Y:S01]  /*57b0*/  MUFU.EX2 R130, R56 ;  /* 0x0000003800827308 */ /* 0x0000620000000800 */
[----:B------:R-:W-:Y:S01]  /*57c0*/  FMUL.FTZ R59, R107, R90 ;  /* 0x0000005a6b3b7220 */ /* 0x000fe20000410000 */
[----:B------:R-:W4:Y:S01]  /*57d0*/  LDS.128 R60, [R58.X16] ;  /* 0x000000003a3c7984 */ /* 0x000f22000000cc00 */
[----:B------:R-:W-:Y:S01]  /*57e0*/  FMUL.FTZ R144, R108, R109 ;  /* 0x0000006d6c907220 */ /* 0x000fe20000410000 */
[----:B--2---:R-:W-:Y:S01]  /*57f0*/  MOV R57, RZ ;  /* 0x000000ff00397202 */ /* 0x004fe20000000f00 */
[----:B------:R-:W-:Y:S01]  /*5800*/  FMUL.FTZ R133, R134, R133 ;  /* 0x0000008586857220 */ /* 0x000fe20000410000 */
[----:B------:R-:W2:Y:S01]  /*5810*/  LDS.128 R64, [R58.X16+0x10] ;  /* 0x000010003a407984 */ /* 0x000ea2000000cc00 */
[----:B------:R-:W-:Y:S01]  /*5820*/  FMUL.FTZ R110, R50, UR25 ;  /* 0x00000019326e7c20 */ /* 0x000fe20008410000 */
[----:B------:R1:W2:Y:S01]  /*5830*/  MUFU.EX2 R128, R59 ;  /* 0x0000003b00807308 */ /* 0x0002a20000000800 */
[----:B0-----:R-:W-:Y:S01]  /*5840*/  HFMA2.MMA R56, -RZ, RZ, 1.875, 0 ;  /* 0x3f800000ff387435 */ /* 0x001fe200000001ff */
[----:B------:R-:W0:Y:S04]  /*5850*/  LDS.128 R76, [R58.X16+0x20] ;  /* 0x000020003a4c7984 */ /* 0x000e28000000cc00 */
[----:B------:R1:W0:Y:S01]  /*5860*/  LDS.128 R80, [R58.X16+0x30] ;  /* 0x000030003a507984 */ /* 0x000222000000cc00 */
[----:B------:R-:W-:-:S02]  /*5870*/  FMUL.FTZ R151, R135, R116 ;  /* 0x0000007487977220 */ /* 0x000fc40000410000 */
[-C--:B------:R-:W-:Y:S01]  /*5880*/  FMUL.FTZ R149, R135, R138.reuse ;  /* 0x0000008a87957220 */ /* 0x080fe20000410000 */
[----:B------:R3:W-:Y:S01]  /*5890*/  STS.64 [R102+0x7780], R84 ;  /* 0x0077805466007388 */ /* 0x0007e20000000a00 */
[----:B------:R-:W-:Y:S02]  /*58a0*/  FMUL.FTZ R134, R134, R111 ;  /* 0x0000006f86867220 */ /* 0x000fe40000410000 */
[C---:B------:R-:W-:Y:S01]  /*58b0*/  FFMA.FTZ R151, R144.reuse, R138, R151 ;  /* 0x0000008a90977223 */ /* 0x040fe20000010097 */
[----:B-1----:R-:W-:Y:S01]  /*58c0*/  CS2R R58, SRZ ;  /* 0x00000000003a7805 */ /* 0x002fe2000001ff00 */
[----:B------:R-:W-:Y:S02]  /*58d0*/  FFMA.FTZ R149, R144, R116, -R149 ;  /* 0x0000007490957223 */ /* 0x000fe40000010895 */
[----:B---3--:R-:W-:Y:S02]  /*58e0*/  FMUL.FTZ R131, R132, R131 ;  /* 0x0000008384837220 */ /* 0x008fe40000410000 */
[----:B------:R-:W-:-:S02]  /*58f0*/  FMUL.FTZ R108, R107, R89 ;  /* 0x000000596b6c7220 */ /* 0x000fc40000410000 */
[----:B------:R-:W-:Y:S02]  /*5900*/  FMUL.FTZ R145, R130, R145 ;  /* 0x0000009182917220 */ /* 0x000fe40000410000 */
[----:B------:R-:W-:Y:S01]  /*5910*/  @!P0 IMAD.WIDE R102, R112, R103, UR28 ;  /* 0x0000001c70668e25 */ /* 0x000fe2000f8e0267 */
[----:B------:R-:W-:Y:S03]  /*5920*/  BAR.SYNC.DEFER_BLOCKING 0x0 ;  /* 0x0000000000007b1d */ /* 0x000fe60000010000 */
[----:B------:R-:W-:Y:S02]  /*5930*/  FMUL.FTZ R112, R134, R151 ;  /* 0x0000009786707220 */ /* 0x000fe40000410000 */
[----:B------:R-:W-:Y:S01]  /*5940*/  FMUL.FTZ R132, R132, R113 ;  /* 0x0000007184847220 */ /* 0x000fe20000410000 */
[----:B------:R-:W1:Y:S01]  /*5950*/  MUFU.EX2 R108, R108 ;  /* 0x0000006c006c7308 */ /* 0x000e620000000800 */
[----:B------:R-:W-:-:S02]  /*5960*/  FFMA.FTZ R112, R133, R149, -R112 ;  /* 0x0000009585707223 */ /* 0x000fc40000010870 */
[----:B------:R-:W-:Y:S02]  /*5970*/  FMUL.FTZ R109, R107, R88 ;  /* 0x000000586b6d7220 */ /* 0x000fe40000410000 */
[----:B------:R-:W-:Y:S02]  /*5980*/  FMUL.FTZ R116, R132, R112 ;  /* 0x0000007084747220 */ /* 0x000fe40000410000 */
[----:B------:R-:W-:Y:S02]  /*5990*/  FMUL.FTZ R130, R130, R129 ;  /* 0x0000008182827220 */ /* 0x000fe40000410000 */
[----:B------:R-:W-:Y:S01]  /*59a0*/  FMUL.RZ R148, R110, 0.15915493667125701904 ;  /* 0x3e22f9836e947820 */ /* 0x000fe2000040c000 */
[----:B------:R3:W5:Y:S01]  /*59b0*/  @!P0 LDG.E.128 R56, [R102.64] ;  /* 0x0000001a66388981 */ /* 0x000762000c1e1d00 */
[----:B--2---:R-:W-:Y:S01]  /*59c0*/  FMUL.FTZ R129, R128, R147 ;  /* 0x0000009380817220 */ /* 0x004fe20000410000 */
[----:B------:R-:W2:Y:S01]  /*59d0*/  MUFU.EX2 R109, R109 ;  /* 0x0000006d006d7308 */ /* 0x000ea20000000800 */
[----:B---3--:R-:W-:-:S07]  /*59e0*/  FMUL.FTZ R102, R134, R149 ;  /* 0x0000009586667220 */ /* 0x008fce0000410000 */
[----:B------:R-:W-:Y:S01]  /*59f0*/  MUFU.COS R114, R148 ;  /* 0x0000009400727308 */ /* 0x000fe20000000000 */
[----:B------:R-:W-:-:S04]  /*5a00*/  FFMA.FTZ R151, R133, R151, R102 ;  /* 0x0000009785977223 */ /* 0x000fc80000010066 */
[-C--:B------:R-:W-:Y:S02]  /*5a10*/  FMUL.FTZ R103, R132, R151.reuse ;  /* 0x0000009784677220 */ /* 0x080fe40000410000 */
[C---:B------:R-:W-:Y:S02]  /*5a20*/  FFMA.FTZ R116, R131.reuse, R151, R116 ;  /* 0x0000009783747223 */ /* 0x040fe40000010074 */
[----:B------:R-:W-:Y:S02]  /*5a30*/  FFMA.FTZ R112, R131, R112, -R103 ;  /* 0x0000007083707223 */ /* 0x000fe40000010867 */
[C---:B------:R-:W-:Y:S02]  /*5a40*/  FMUL.FTZ R113, R130.reuse, R116 ;  /* 0x0000007482717220 */ /* 0x040fe40000410000 */
[----:B------:R-:W-:Y:S02]  /*5a50*/  FMUL.FTZ R146, R130, R112 ;  /* 0x0000007082927220 */ /* 0x000fe40000410000 */
[----:B------:R-:W-:-:S02]  /*5a60*/  FMUL.FTZ R110, R107, R55 ;  /* 0x000000376b6e7220 */ /* 0x000fc40000410000 */
[----:B------:R-:W-:Y:S02]  /*5a70*/  FMUL.FTZ R128, R128, R139 ;  /* 0x0000008b80807220 */ /* 0x000fe40000410000 */
[C---:B------:R-:W-:Y:S02]  /*5a80*/  FFMA.FTZ R138, R145.reuse, R112, -R113 ;  /* 0x00000070918a7223 */ /* 0x040fe40000010871 */
[----:B------:R-:W-:Y:S02]  /*5a90*/  FFMA.FTZ R146, R145, R116, R146 ;  /* 0x0000007491927223 */ /* 0x000fe40000010092 */
[----:B------:R-:W-:Y:S01]  /*5aa0*/  FMUL.FTZ R139, R128, R138 ;  /* 0x0000008a808b7220 */ /* 0x000fe20000410000 */
[----:B------:R-:W3:Y:S01]  /*5ab0*/  MUFU.EX2 R110, R110 ;  /* 0x0000006e006e7308 */ /* 0x000ee20000000800 */
[C---:B------:R-:W-:Y:S02]  /*5ac0*/  FMUL.FTZ R102, R107.reuse, R53 ;  /* 0x000000356b667220 */ /* 0x040fe40000410000 */
[----:B------:R-:W-:-:S02]  /*5ad0*/  FMUL.FTZ R103, R107, R52 ;  /* 0x000000346b677220 */ /* 0x000fc40000410000 */
[----:B------:R-:W-:Y:S02]  /*5ae0*/  FMUL.FTZ R116, R128, R146 ;  /* 0x0000009280747220 */ /* 0x000fe40000410000 */
[C---:B-1----:R-:W-:Y:S02]  /*5af0*/  FMUL.FTZ R126, R108.reuse, R126 ;  /* 0x0000007e6c7e7220 */ /* 0x042fe40000410000 */
[----:B------:R-:W-:Y:S01]  /*5b00*/  FFMA.FTZ R139, R129, R146, R139 ;  /* 0x00000092818b7223 */ /* 0x000fe2000001008b */
[----:B------:R-:W1:Y:S01]  /*5b10*/  MUFU.EX2 R102, R102 ;  /* 0x0000006600667308 */ /* 0x000e620000000800 */
[----:B------:R-:W-:Y:S02]  /*5b20*/  FMUL.FTZ R111, R107, R54 ;  /* 0x000000366b6f7220 */ /* 0x000fe40000410000 */
[----:B------:R-:W-:Y:S02]  /*5b30*/  FFMA.FTZ R116, R129, R138, -R116 ;  /* 0x0000008a81747223 */ /* 0x000fe40000010874 */
[----:B------:R-:W-:-:S03]  /*5b40*/  FMUL.FTZ R127, R108, R127 ;  /* 0x0000007f6c7f7220 */ /* 0x000fc60000410000 */
[----:B------:R0:W-:Y:S01]  /*5b50*/  MUFU.EX2 R112, R103 ;  /* 0x0000006700707308 */ /* 0x0001e20000000800 */
[C---:B------:R-:W-:Y:S02]  /*5b60*/  FMUL.FTZ R108, R126.reuse, R116 ;  /* 0x000000747e6c7220 */ /* 0x040fe40000410000 */
[----:B--2---:R-:W-:Y:S02]  /*5b70*/  FMUL.FTZ R124, R109, R124 ;  /* 0x0000007c6d7c7220 */ /* 0x004fe40000410000 */
[----:B0-----:R-:W-:-:S03]  /*5b80*/  FMUL.FTZ R103, R126, R139 ;  /* 0x0000008b7e677220 */ /* 0x001fc60000410000 */
[----:B------:R-:W0:Y:S01]  /*5b90*/  MUFU.EX2 R111, R111 ;  /* 0x0000006f006f7308 */ /* 0x000e220000000800 */
[----:B------:R-:W-:Y:S02]  /*5ba0*/  FFMA.FTZ R103, R127, R116, -R103 ;  /* 0x000000747f677223 */ /* 0x000fe40000010867 */
[----:B------:R-:W-:Y:S02]  /*5bb0*/  FMUL.FTZ R113, R107, R51 ;  /* 0x000000336b717220 */ /* 0x000fe40000410000 */
[----:B------:R-:W-:Y:S02]  /*5bc0*/  FMUL.FTZ R125, R109, R125 ;  /* 0x0000007d6d7d7220 */ /* 0x000fe40000410000 */
[----:B------:R-:W-:Y:S02]  /*5bd0*/  FFMA.FTZ R108, R127, R139, R108 ;  /* 0x0000008b7f6c7223 */ /* 0x000fe4000001006c */
[----:B------:R-:W-:Y:S02]  /*5be0*/  FMUL.FTZ R107, R107, R50 ;  /* 0x000000326b6b7220 */ /* 0x000fe40000410000 */
[----:B------:R-:W-:-:S02]  /*5bf0*/  FMUL.FTZ R109, R124, R103 ;  /* 0x000000677c6d7220 */ /* 0x000fc40000410000 */
[C---:B---3--:R-:W-:Y:S02]  /*5c00*/  FMUL.FTZ R123, R110.reuse, R123 ;  /* 0x0000007b6e7b7220 */ /* 0x048fe40000410000 */
[----:B------:R-:W-:Y:S02]  /*5c10*/  FMUL.FTZ R122, R110, R122 ;  /* 0x0000007a6e7a7220 */ /* 0x000fe40000410000 */
[-C--:B------:R-:W-:Y:S02]  /*5c20*/  FMUL.FTZ R110, R124, R108.reuse ;  /* 0x0000006c7c6e7220 */ /* 0x080fe40000410000 */
[C---:B------:R-:W-:Y:S01]  /*5c30*/  FFMA.FTZ R109, R125.reuse, R108, R109 ;  /* 0x0000006c7d6d7223 */ /* 0x040fe2000001006d */
[----:B------:R-:W2:Y:S01]  /*5c40*/  MUFU.EX2 R107, R107 ;  /* 0x0000006b006b7308 */ /* 0x000ea20000000800 */
[----:B------:R-:W-:Y:S02]  /*5c50*/  FFMA.FTZ R110, R125, R103, -R110 ;  /* 0x000000677d6e7223 */ /* 0x000fe4000001086e */
[----:B-1----:R-:W-:-:S02]  /*5c60*/  FMUL.FTZ R119, R102, R119 ;  /* 0x0000007766777220 */ /* 0x002fc40000410000 */
[----:B------:R-:W-:-:S03]  /*5c70*/  FMUL.FTZ R118, R102, R118 ;  /* 0x0000007666767220 */ /* 0x000fc60000410000 */
[----:B------:R-:W1:Y:S01]  /*5c80*/  MUFU.SIN R138, R148 ;  /* 0x00000094008a7308 */ /* 0x000e620000000400 */
[CC--:B------:R-:W-:Y:S02]  /*5c90*/  FMUL.FTZ R102, R122.reuse, R109.reuse ;  /* 0x0000006d7a667220 */ /* 0x0c0fe40000410000 */
[----:B------:R-:W-:Y:S02]  /*5ca0*/  FMUL.FTZ R108, R122, R110 ;  /* 0x0000006e7a6c7220 */ /* 0x000fe40000410000 */
[----:B0-----:R-:W-:Y:S02]  /*5cb0*/  FMUL.FTZ R120, R111, R120 ;  /* 0x000000786f787220 */ /* 0x001fe40000410000 */
[C---:B------:R-:W-:Y:S02]  /*5cc0*/  FFMA.FTZ R102, R123.reuse, R110, -R102 ;  /* 0x0000006e7b667223 */ /* 0x040fe40000010866 */
[----:B------:R-:W-:Y:S02]  /*5cd0*/  FFMA.FTZ R108, R123, R109, R108 ;  /* 0x0000006d7b6c7223 */ /* 0x000fe4000001006c */
[----:B------:R-:W-:-:S02]  /*5ce0*/  FMUL.FTZ R121, R111, R121 ;  /* 0x000000796f797220 */ /* 0x000fc40000410000 */
[C---:B------:R-:W-:Y:S01]  /*5cf0*/  FMUL.FTZ R109, R120.reuse, R102 ;  /* 0x00000066786d7220 */ /* 0x040fe20000410000 */
[--C-:B----4-:R-:W-:Y:S01]  /*5d00*/  HADD2.F32 R110, -RZ, R60.reuse.H1_H1 ;  /* 0x3000003cff6e7230 */ /* 0x110fe20000004100 */
[-C--:B------:R-:W-:Y:S02]  /*5d10*/  FMUL.FTZ R103, R120, R108.reuse ;  /* 0x0000006c78677220 */ /* 0x080fe40000410000 */
[----:B------:R-:W-:Y:S01]  /*5d20*/  FFMA.FTZ R116, R121, R108, R109 ;  /* 0x0000006c79747223 */ /* 0x000fe2000001006d */
[----:B------:R-:W-:Y:S01]  /*5d30*/  HADD2.F32 R108, -RZ, R60.H0_H0 ;  /* 0x2000003cff6c7230 */ /* 0x000fe20000004100 */
[C---:B--2---:R-:W-:Y:S01]  /*5d40*/  FMUL.FTZ R139, R107.reuse, R114 ;  /* 0x000000726b8b7220 */ /* 0x044fe20000410000 */
[--C-:B------:R-:W-:Y:S01]  /*5d50*/  HADD2.F32 R109, -RZ, R61.reuse.H1_H1 ;  /* 0x3000003dff6d7230 */ /* 0x100fe20000004100 */
[----:B-1----:R-:W-:Y:S01]  /*5d60*/  FMUL.FTZ R138, R107, R138 ;  /* 0x0000008a6b8a7220 */ /* 0x002fe20000410000 */
[----:B------:R-:W-:Y:S01]  /*5d70*/  HADD2.F32 R107, -RZ, R61.H0_H0 ;  /* 0x2000003dff6b7230 */ /* 0x000fe20000004100 */
[-C--:B------:R-:W-:Y:S01]  /*5d80*/  FMUL.FTZ R202, R110, R97.reuse ;  /* 0x000000616eca7220 */ /* 0x080fe20000410000 */
[--C-:B------:R-:W-:Y:S01]  /*5d90*/  HADD2.F32 R111, -RZ, R72.reuse.H0_H0 ;  /* 0x20000048ff6f7230 */ /* 0x100fe20000004100 */
[----:B------:R-:W0:Y:S01]  /*5da0*/  MUFU.EX2 R113, R113 ;  /* 0x0000007100717308 */ /* 0x000e220000000800 */
        /* <DEDUP_REMOVED lines=9> */
[C---:B------:R-:W-:Y:S02]  /*5e40*/  FMUL.FTZ R61, R206.reuse, R137 ;  /* 0x00000089ce3d7220 */ /* 0x040fe40000410000 */
[-C--:B------:R-:W-:Y:S02]  /*5e50*/  FFMA.FTZ R60, R206, R143.reuse, -R60 ;  /* 0x0000008fce3c7223 */ /* 0x080fe4000001083c */
[----:B------:R-:W-:Y:S01]  /*5e60*/  FFMA.FTZ R61, R202, R143, R61 ;  /* 0x0000008fca3d7223 */ /* 0x000fe2000001003d */
[--C-:B------:R-:W-:Y:S01]  /*5e70*/  HADD2.F32 R114, -RZ, R62.reuse.H1_H1 ;  /* 0x3000003eff727230 */ /* 0x100fe20000004100 */
[C---:B------:R-:W-:Y:S02]  /*5e80*/  FMUL.FTZ R117, R112.reuse, R117 ;  /* 0x0000007570757220 */ /* 0x040fe40000410000 */
[----:B------:R-:W-:Y:S01]  /*5e90*/  FMUL.FTZ R115, R112, R115 ;  /* 0x0000007370737220 */ /* 0x000fe20000410000 */
[----:B------:R-:W-:Y:S01]  /*5ea0*/  HADD2.F32 R112, -RZ, R62.H0_H0 ;  /* 0x2000003eff707230 */ /* 0x000fe20000004100 */
[----:B------:R-:W-:Y:S01]  /*5eb0*/  FADD.FTZ R60, R203, R60 ;  /* 0x0000003ccb3c7221 */ /* 0x000fe20000010000 */
[----:B------:R-:W-:Y:S01]  /*5ec0*/  HADD2.F32 R111, -RZ, R63.H0_H0 ;  /* 0x2000003fff6f7230 */ /* 0x000fe20000004100 */
[----:B0-----:R-:W-:-:S02]  /*5ed0*/  FMUL.FTZ R136, R113, R136 ;  /* 0x0000008871887220 */ /* 0x001fc40000410000 */
[----:B------:R-:W-:Y:S01]  /*5ee0*/  FMUL.FTZ R142, R113, R142 ;  /* 0x0000008e718e7220 */ /* 0x000fe20000410000 */
[----:B------:R-:W-:Y:S01]  /*5ef0*/  HADD2.F32 R113, -RZ, R63.H1_H1 ;  /* 0x3000003fff717230 */ /* 0x000fe20000004100 */
[----:B------:R-:W-:Y:S01]  /*5f00*/  FADD.FTZ R61, R204, R61 ;  /* 0x0000003dcc3d7221 */ /* 0x000fe20000010000 */
[----:B------:R-:W-:Y:S01]  /*5f10*/  HADD2.F32 R63, -RZ, R73.H0_H0 ;  /* 0x20000049ff3f7230 */ /* 0x000fe20000004100 */
[----:B------:R-:W-:Y:S02]  /*5f20*/  FFMA.FTZ R103, R121, R102, -R103 ;  /* 0x0000006679677223 */ /* 0x000fe40000010867 */
[-C--:B------:R-:W-:Y:S02]  /*5f30*/  FMUL.FTZ R208, R114, R95.reuse ;  /* 0x0000005f72d07220 */ /* 0x080fe40000410000 */
[----:B------:R-:W-:Y:S02]  /*5f40*/  FMUL.FTZ R102, R140, R60 ;  /* 0x0000003c8c667220 */ /* 0x000fe40000410000 */
[----:B------:R-:W-:-:S02]  /*5f50*/  FMUL.FTZ R209, R112, R95 ;  /* 0x0000005f70d17220 */ /* 0x000fc40000410000 */
[-C--:B------:R-:W-:Y:S02]  /*5f60*/  FMUL.FTZ R62, R140, R61.reuse ;  /* 0x0000003d8c3e7220 */ /* 0x080fe40000410000 */
        /* <DEDUP_REMOVED lines=12> */
[CC--:B------:R-:W-:Y:S02]  /*6030*/  FFMA.FTZ R102, R119.reuse, R103.reuse, -R102 ;  /* 0x0000006777667223 */ /* 0x0c0fe40000010866 */
        /* <DEDUP_REMOVED lines=11> */
[----:B------:R-:W-:Y:S02]  /*60f0*/  FMUL.FTZ R63, R134, R62 ;  /* 0x0000003e863f7220 */ /* 0x000fe40000410000 */
[-C--:B------:R-:W-:Y:S02]  /*6100*/  FMUL.FTZ R210, R146, R93.reuse ;  /* 0x0000005d92d27220 */ /* 0x080fe40000410000 */
[-C--:B------:R-:W-:Y:S02]  /*6110*/  FMUL.FTZ R61, R134, R60.reuse ;  /* 0x0000003c863d7220 */ /* 0x080fe40000410000 */
        /* <DEDUP_REMOVED lines=27> */
[C---:B------:R-:W-:Y:S02]  /*62d0*/  FMUL.FTZ R220, R64.reuse, R220 ;  /* 0x000000dc40dc7220 */ /* 0x040fe40000410000 */
[C---:B------:R-:W-:Y:S02]  /*62e0*/  FFMA.FTZ R63, R145.reuse, R63, R62 ;  /* 0x0000003f913f7223 */ /* 0x040fe4000001003e */
        /* <DEDUP_REMOVED lines=9> */
[C---:B------:R-:W-:Y:S02]  /*6380*/  FMUL.FTZ R61, R128.reuse, R63 ;  /* 0x0000003f803d7220 */ /* 0x040fe40000410000 */
[----:B------:R-:W-:Y:S02]  /*6390*/  FMUL.FTZ R218, R153, R90 ;  /* 0x0000005a99da7220 */ /* 0x000fe40000410000 */
[----:B------:R-:W-:Y:S02]  /*63a0*/  FMUL.FTZ R62, R128, R60 ;  /* 0x0000003c803e7220 */ /* 0x000fe40000410000 */
[-C--:B------:R-:W-:Y:S02]  /*63b0*/  FFMA.FTZ R65, R117, R102.reuse, -R64 ;  /* 0x0000006675417223 */ /* 0x080fe40000010840 */
[----:B------:R-:W-:-:S02]  /*63c0*/  FMUL.FTZ R102, R115, R102 ;  /* 0x0000006673667220 */ /* 0x000fc40000410000 */
[C---:B------:R-:W-:Y:S02]  /*63d0*/  FMUL.FTZ R219, R66.reuse, R219 ;  /* 0x000000db42db7220 */ /* 0x040fe40000410000 */
[C---:B------:R-:W-:Y:S02]  /*63e0*/  FFMA.FTZ R60, R129.reuse, R60, -R61 ;  /* 0x0000003c813c7223 */ /* 0x040fe4000001083d */
        /* <DEDUP_REMOVED lines=50> */
[C---:B------:R-:W-:Y:S02]  /*6710*/  FMUL.FTZ R61, R120.reuse, R63 ;  /* 0x0000003f783d7220 */ /* 0x040fe40000410000 */
        /* <DEDUP_REMOVED lines=16> */
[C---:B------:R-:W-:Y:S02]  /*6820*/  FFMA.FTZ R63, R119.reuse, R63, R62 ;  /* 0x0000003f773f7223 */ /* 0x040fe4000001003e */
[C---:B------:R-:W-:Y:S01]  /*6830*/  FMUL.FTZ R232, R66.reuse, R232 ;  /* 0x000000e842e87220 */ /* 0x040fe20000410000 */
[--C-:B------:R-:W-:Y:S01]  /*6840*/  HADD2.F32 R163, -RZ, R81.reuse.H0_H0 ;  /* 0x20000051ffa37230 */ /* 0x100fe20000004100 */
[----:B------:R-:W-:Y:S01]  /*6850*/  FFMA.FTZ R60, R119, R60, -R61 ;  /* 0x0000003c773c7223 */ /* 0x000fe2000001083d */
[----:B------:R-:W-:Y:S01]  /*6860*/  HADD2.F32 R165, -RZ, R81.H1_H1 ;  /* 0x30000051ffa57230 */ /* 0x000fe20000004100 */
[----:B------:R-:W-:Y:S01]  /*6870*/  FMUL.FTZ R233, R66, R233 ;  /* 0x000000e942e97220 */ /* 0x000fe20000410000 */
[----:B------:R0:W1:Y:S01]  /*6880*/  @P0 LDS.64 R102, [R101.X8+0x8788] ;  /* 0x0087880065660984 */ /* 0x0000620000008a00 */
        /* <DEDUP_REMOVED lines=8> */
[C---:B------:R-:W-:Y:S02]  /*6910*/  FFMA.FTZ R60, R117.reuse, R60, -R61 ;  /* 0x0000003c753c7223 */ /* 0x040fe4000001083d */
[----:B------:R-:W-:Y:S02]  /*6920*/  FMUL.FTZ R224, R66, R224 ;  /* 0x000000e042e07220 */ /* 0x000fe40000410000 */
[----:B------:R-:W-:Y:S01]  /*6930*/  FFMA.FTZ R63, R117, R62, R63 ;  /* 0x0000003e753f7223 */ /* 0x000fe2000001003f */
[--C-:B------:R-:W-:Y:S01]  /*6940*/  HADD2.F32 R166, -RZ, R82.reuse.H1_H1 ;  /* 0x30000052ffa67230 */ /* 0x100fe20000004100 */
[----:B------:R-:W-:Y:S01]  /*6950*/  FADD.FTZ R61, R225, R60 ;  /* 0x0000003ce13d7221 */ /* 0x000fe20000010000 */
[----:B------:R-:W-:Y:S01]  /*6960*/  HADD2.F32 R164, -RZ, R82.H0_H0 ;  /* 0x20000052ffa47230 */ /* 0x000fe20000004100 */
[----:B------:R-:W-:Y:S01]  /*6970*/  FADD.FTZ R63, R224, R63 ;  /* 0x0000003fe03f7221 */ /* 0x000fe20000010000 */
[----:B------:R-:W-:Y:S01]  /*6980*/  HADD2.F32 R66, -RZ, R71.H0_H0 ;  /* 0x20000047ff427230 */ /* 0x000fe20000004100 */
[----:B------:R-:W-:-:S02]  /*6990*/  FMUL.FTZ R62, R142, R61 ;  /* 0x0000003d8e3e7220 */ /* 0x000fc40000410000 */
[-C--:B------:R-:W-:Y:S02]  /*69a0*/  FMUL.FTZ R216, R166, R51.reuse ;  /* 0x00000033a6d87220 */ /* 0x080fe40000410000 */
[----:B------:R-:W-:Y:S02]  /*69b0*/  FMUL.FTZ R217, R164, R51 ;  /* 0x00000033a4d97220 */ /* 0x000fe40000410000 */
[-C--:B------:R-:W-:Y:S02]  /*69c0*/  FMUL.FTZ R60, R142, R63.reuse ;  /* 0x0000003f8e3c7220 */ /* 0x080fe40000410000 */
[----:B------:R-:W-:Y:S02]  /*69d0*/  FFMA.FTZ R63, R136, R63, R62 ;  /* 0x0000003f883f7223 */ /* 0x000fe4000001003e */
[C---:B------:R-:W-:Y:S01]  /*69e0*/  FMUL.FTZ R216, R66.reuse, R216 ;  /* 0x000000d842d87220 */ /* 0x040fe20000410000 */
[--C-:B------:R-:W-:Y:S01]  /*69f0*/  HADD2.F32 R167, -RZ, R83.reuse.H0_H0 ;  /* 0x20000053ffa77230 */ /* 0x100fe20000004100 */
[----:B------:R-:W-:Y:S01]  /*6a00*/  FMUL.FTZ R217, R66, R217 ;  /* 0x000000d942d97220 */ /* 0x000fe20000410000 */
[----:B------:R-:W-:Y:S01]  /*6a10*/  HADD2.F32 R169, -RZ, R83.H1_H1 ;  /* 0x30000053ffa97230 */ /* 0x000fe20000004100 */
[----:B------:R-:W-:-:S02]  /*6a20*/  FFMA.FTZ R60, R136, R61, -R60 ;  /* 0x0000003d883c7223 */ /* 0x000fc4000001083c */
[----:B------:R-:W-:Y:S01]  /*6a30*/  FADD.FTZ R63, R216, R63 ;  /* 0x0000003fd83f7221 */ /* 0x000fe20000010000 */
[----:B------:R-:W-:Y:S01]  /*6a40*/  HADD2.F32 R62, -RZ, R71.H1_H1 ;  /* 0x30000047ff3e7230 */ /* 0x000fe20000004100 */
[----:B------:R-:W-:Y:S02]  /*6a50*/  FMUL.FTZ R65, R142, R65 ;  /* 0x000000418e417220 */ /* 0x000fe40000410000 */
[----:B------:R-:W-:Y:S02]  /*6a60*/  FADD.FTZ R60, R217, R60 ;  /* 0x0000003cd93c7221 */ /* 0x000fe40000010000 */
[-C--:B------:R-:W-:Y:S02]  /*6a70*/  FMUL.FTZ R215, R167, R50.reuse ;  /* 0x00000032a7d77220 */ /* 0x080fe40000410000 */
[----:B------:R-:W-:Y:S02]  /*6a80*/  FMUL.FTZ R214, R169, R50 ;  /* 0x00000032a9d67220 */ /* 0x000fe40000410000 */
[----:B------:R-:W-:-:S02]  /*6a90*/  FMUL.FTZ R61, R138, R63 ;  /* 0x0000003f8a3d7220 */ /* 0x000fc40000410000 */
[----:B------:R-:W-:Y:S02]  /*6aa0*/  FFMA.FTZ R65, R136, R67, R65 ;  /* 0x0000004388417223 */ /* 0x000fe40000010041 */
[----:B------:R-:W-:Y:S02]  /*6ab0*/  FMUL.FTZ R76, R138, R60 ;  /* 0x0000003c8a4c7220 */ /* 0x000fe40000410000 */
[C---:B------:R-:W-:Y:S02]  /*6ac0*/  FMUL.FTZ R215, R62.reuse, R215 ;  /* 0x000000d73ed77220 */ /* 0x040fe40000410000 */
[----:B------:R-:W-:Y:S02]  /*6ad0*/  FMUL.FTZ R214, R62, R214 ;  /* 0x000000d63ed67220 */ /* 0x000fe40000410000 */
[----:B------:R-:W-:Y:S02]  /*6ae0*/  FFMA.FTZ R66, R139, R60, -R61 ;  /* 0x0000003c8b427223 */ /* 0x000fe4000001083d */
[C---:B------:R-:W-:Y:S01]  /*6af0*/  FMUL.FTZ R62, R138.reuse, R64 ;  /* 0x000000408a3e7220 */ /* 0x040fe20000410000 */
[----:B------:R-:W-:Y:S01]  /*6b00*/  BSSY B0, `(.L_x_3371) ;  /* 0x0000016000007945 */ /* 0x000fe20003800000 */
[----:B------:R-:W-:-:S02]  /*6b10*/  FMUL.FTZ R60, R138, R65 ;  /* 0x000000418a3c7220 */ /* 0x000fc40000410000 */
[----:B------:R-:W-:Y:S01]  /*6b20*/  FFMA.FTZ R63, R139, R63, R76 ;  /* 0x0000003f8b3f7223 */ /* 0x000fe2000001004c */
[----:B------:R-:W-:Y:S01]  /*6b30*/  ISETP.GT.U32.AND P2, PT, R101, 0x1f, PT ;  /* 0x0000001f6500780c */ /* 0x000fe20003f44070 */
[----:B------:R-:W-:Y:S01]  /*6b40*/  FFMA.FTZ R61, R139, R65, R62 ;  /* 0x000000418b3d7223 */ /* 0x000fe2000001003e */
[----:B------:R-:W-:Y:S01]  /*6b50*/  LEA.HI R168, R101, R101, RZ, 0x1e ;  /* 0x0000006565a87211 */ /* 0x000fe200078ff0ff */
[----:B------:R-:W-:Y:S02]  /*6b60*/  FFMA.FTZ R60, R139, R64, -R60 ;  /* 0x000000408b3c7223 */ /* 0x000fe4000001083c */
        /* <DEDUP_REMOVED lines=15> */
.L_x_3372:
[----:B01----:R-:W-:Y:S05]  /*6c60*/  BSYNC B0 ;  /* 0x0000000000007941 */ /* 0x003fea0003800000 */
.L_x_3371:
        /* <DEDUP_REMOVED lines=73> */
.L_x_3479:
        /* <DEDUP_REMOVED lines=70> */
.L_x_3480:
        /* <DEDUP_REMOVED lines=19> */
[----:B------:R-:W-:Y:S05]  /*7690*/  CALL.REL.NOINC `($__internal_82_$__cuda_sm70_shflsync_idx_p) ;  /* 0x0000958000007944 */ /* 0x000fea0003c00000 */
.L_x_3377:
[----:B------:R-:W-:Y:S05]  /*76a0*/  BRA.CONV ~URZ, `(.L_x_3378) ;  /* 0x000000637f007947 */ /* 0x000fea000b800000 */
[----:B-1----:R-:W-:Y:S01]  /*76b0*/  HFMA2.MMA R61, -RZ, RZ, 0, 1.847743988037109375e-06 ;  /* 0x0000001fff3d7435 */ /* 0x002fe200000001ff */
[----:B0-----:R-:W-:Y:S02]  /*76c0*/  MOV R64, R77 ;  /* 0x0000004d00407202 */ /* 0x001fe40000000f00 */
[----:B------:R-:W-:Y:S02]  /*76d0*/  MOV R63, 0x1f ;  /* 0x0000001f003f7802 */ /* 0x000fe40000000f00 */
[----:B------:R-:W-:Y:S02]  /*76e0*/  MOV R60, 0xffffffff ;  /* 0xffffffff003c7802 */ /* 0x000fe40000000f00 */
[----:B------:R-:W-:-:S02]  /*76f0*/  MOV R62, 0x7710 ;  /* 0x00007710003e7802 */ /* 0x000fc40000000f00 */
[----:B------:R-:W-:Y:S05]  /*7700*/  CALL.REL.NOINC `($__internal_82_$__cuda_sm70_shflsync_idx_p) ;  /* 0x0000951000007944 */ /* 0x000fea0003c00000 */
.L_x_3378:
[----:B------:R-:W-:Y:S05]  /*7710*/  BRA.CONV ~URZ, `(.L_x_3379) ;  /* 0x000000637f007947 */ /* 0x000fea000b800000 */
[----:B-1----:R-:W-:Y:S01]  /*7720*/  HFMA2.MMA R61, -RZ, RZ, 0, 1.847743988037109375e-06 ;  /* 0x0000001fff3d7435 */ /* 0x002fe200000001ff */
[----:B0-----:R-:W-:-:S02]  /*7730*/  MOV R64, R65 ;  /* 0x0000004100407202 */ /* 0x001fc40000000f00 */
[----:B------:R-:W-:Y:S02]  /*7740*/  MOV R63, 0x1f ;  /* 0x0000001f003f7802 */ /* 0x000fe40000000f00 */
[----:B------:R-:W-:Y:S02]  /*7750*/  MOV R60, 0xffffffff ;  /* 0xffffffff003c7802 */ /* 0x000fe40000000f00 */
[----:B------:R-:W-:Y:S02]  /*7760*/  MOV R62, 0x7780 ;  /* 0x00007780003e7802 */ /* 0x000fe40000000f00 */
[----:B------:R-:W-:Y:S05]  /*7770*/  CALL.REL.NOINC `($__internal_82_$__cuda_sm70_shflsync_idx_p) ;  /* 0x000094a000007944 */ /* 0x000fea0003c00000 */
.L_x_3379:
[----:B------:R-:W-:Y:S05]  /*7780*/  BRA.CONV ~URZ, `(.L_x_3380) ;  /* 0x000000637f007947 */ /* 0x000fea000b800000 */
[----:B-1----:R-:W-:Y:S01]  /*7790*/  HFMA2.MMA R61, -RZ, RZ, 0, 1.847743988037109375e-06 ;  /* 0x0000001fff3d7435 */ /* 0x002fe200000001ff */
[----:B0-----:R-:W-:Y:S02]  /*77a0*/  MOV R64, R76 ;  /* 0x0000004c00407202 */ /* 0x001fe40000000f00 */
[----:B------:R-:W-:Y:S02]  /*77b0*/  MOV R63, 0x1f ;  /* 0x0000001f003f7802 */ /* 0x000fe40000000f00 */
[----:B------:R-:W-:Y:S02]  /*77c0*/  MOV R60, 0xffffffff ;  /* 0xffffffff003c7802 */ /* 0x000fe40000000f00 */
[----:B------:R-:W-:-:S02]  /*77d0*/  MOV R62, 0x77f0 ;  /* 0x000077f0003e7802 */ /* 0x000fc40000000f00 */
[----:B------:R-:W-:Y:S05]  /*77e0*/  CALL.REL.NOINC `($__internal_82_$__cuda_sm70_shflsync_idx_p) ;  /* 0x0000943000007944 */ /* 0x000fea0003c00000 */
.L_x_3380:
        /* <DEDUP_REMOVED lines=9> */
.L_x_3481:
        /* <DEDUP_REMOVED lines=50> */
.L_x_3374:
[----:B0-----:R-:W-:Y:S05]  /*7ba0*/  BSYNC B0 ;  /* 0x0000000000007941 */ /* 0x001fea0003800000 */
.L_x_3373:
        /* <DEDUP_REMOVED lines=24> */
[-C--:B------:R-:W-:Y:S02]  /*7d30*/  FMUL.FTZ R59, R142, -R61.reuse ;  /* 0x8000003d8e3b7220 */ /* 0x080fe40000410000 */
[C---:B------:R-:W-:Y:S02]  /*7d40*/  FFMA.FTZ R60, R136.reuse, R61, -R57 ;  /* 0x0000003d883c7223 */ /* 0x040fe40000010839 */
[C---:B------:R-:W-:Y:S02]  /*7d50*/  FFMA.FTZ R65, R117.reuse, R58, R65 ;  /* 0x0000003a75417223 */ /* 0x040fe40000010041 */
[----:B------:R-:W-:Y:S02]  /*7d60*/  FFMA.FTZ R64, R117, R56, -R64 ;  /* 0x0000003875407223 */ /* 0x000fe40000010840 */
[----:B------:R-:W-:Y:S01]  /*7d70*/  FFMA.FTZ R62, R136, R63, R59 ;  /* 0x0000003f883e7223 */ /* 0x000fe2000001003b */
[----:B------:R-:W0:Y:S01]  /*7d80*/  LDS.64 R56, [R168.X16+0x6378] ;  /* 0x00637800a8387984 */ /* 0x000e22000000ca00 */
        /* <DEDUP_REMOVED lines=107> */
[----:B------:R-:W-:Y:S02]  /*8440*/  FFMA.FTZ R66, R133, R63, -R66 ;  /* 0x0000003f85427223 */ /* 0x000fe40000010842 */
[----:B------:R-:W-:-:S02]  /*8450*/  FMUL.FTZ R56, R130, R212 ;  /* 0x000000d482387220 */ /* 0x000fc40000410000 */
[----:B------:R-:W-:Y:S02]  /*8460*/  FMUL.FTZ R57, R130, R210 ;  /* 0x000000d282397220 */ /* 0x000fe40000410000 */
[----:B------:R-:W-:Y:S02]  /*8470*/  FADD.FTZ R62, -R193, R62 ;  /* 0x0000003ec13e7221 */ /* 0x000fe40000010100 */
[----:B------:R-:W-:Y:S02]  /*8480*/  FMUL.FTZ R61, R135, -R66 ;  /* 0x80000042873d7220 */ /* 0x000fe40000410000 */
[C---:B------:R-:W-:Y:S02]  /*8490*/  FFMA.FTZ R56, R145.reuse, R210, -R56 ;  /* 0x000000d291387223 */ /* 0x040fe40000010838 */
[----:B------:R-:W-:Y:S02]  /*84a0*/  FFMA.FTZ R57, R145, R212, R57 ;  /* 0x000000d491397223 */ /* 0x000fe40000010039 */
[----:B------:R-:W-:-:S02]  /*84b0*/  FADD.FTZ R60, R177, R60 ;  /* 0x0000003cb13c7221 */ /* 0x000fc40000010000 */
[----:B------:R-:W-:Y:S02]  /*84c0*/  FMUL.FTZ R59, R135, -R64 ;  /* 0x80000040873b7220 */ /* 0x000fe40000410000 */
[----:B------:R-:W-:Y:S02]  /*84d0*/  FMUL.FTZ R58, R128, -R62 ;  /* 0x8000003e803a7220 */ /* 0x000fe40000410000 */
[----:B------:R-:W-:Y:S02]  /*84e0*/  FFMA.FTZ R64, R144, R64, R61 ;  /* 0x0000004090407223 */ /* 0x000fe4000001003d */
[----:B------:R-:W-:Y:S02]  /*84f0*/  FADD.FTZ R221, R221, R56 ;  /* 0x00000038dddd7221 */ /* 0x000fe40000010000 */
[----:B------:R-:W-:Y:S02]  /*8500*/  FADD.FTZ R207, R220, R57 ;  /* 0x00000039dccf7221 */ /* 0x000fe40000010000 */
[----:B------:R-:W-:-:S02]  /*8510*/  FMUL.FTZ R61, R128, -R60 ;  /* 0x8000003c803d7220 */ /* 0x000fc40000410000 */
[----:B------:R-:W-:Y:S02]  /*8520*/  FFMA.FTZ R66, R144, R66, -R59 ;  /* 0x0000004290427223 */ /* 0x000fe4000001083b */
[C---:B------:R-:W-:Y:S02]  /*8530*/  FFMA.FTZ R59, R129.reuse, R60, -R58 ;  /* 0x0000003c813b7223 */ /* 0x040fe4000001083a */
[C---:B------:R-:W-:Y:S02]  /*8540*/  FMUL.FTZ R58, R128.reuse, R221 ;  /* 0x000000dd803a7220 */ /* 0x040fe40000410000 */
[----:B------:R-:W-:Y:S02]  /*8550*/  FMUL.FTZ R56, R128, R207 ;  /* 0x000000cf80387220 */ /* 0x000fe40000410000 */
[----:B------:R-:W-:Y:S02]  /*8560*/  FFMA.FTZ R61, R129, R62, R61 ;  /* 0x0000003e813d7223 */ /* 0x000fe4000001003d */
[----:B------:R-:W-:-:S02]  /*8570*/  FMUL.FTZ R62, R140, -R66 ;  /* 0x800000428c3e7220 */ /* 0x000fc40000410000 */
[----:B------:R-:W-:Y:S02]  /*8580*/  FADD.FTZ R59, R178, R59 ;  /* 0x0000003bb23b7221 */ /* 0x000fe40000010000 */
[C---:B------:R-:W-:Y:S02]  /*8590*/  FFMA.FTZ R57, R129.reuse, R207, R58 ;  /* 0x000000cf81397223 */ /* 0x040fe4000001003a */
[----:B------:R-:W-:Y:S02]  /*85a0*/  FFMA.FTZ R56, R129, R221, -R56 ;  /* 0x000000dd81387223 */ /* 0x000fe40000010838 */
[-C--:B------:R-:W-:Y:S02]  /*85b0*/  FMUL.FTZ R60, R140, -R64.reuse ;  /* 0x800000408c3c7220 */ /* 0x080fe40000410000 */
[----:B------:R-:W-:Y:S02]  /*85c0*/  FFMA.FTZ R62, R141, R64, R62 ;  /* 0x000000408d3e7223 */ /* 0x000fe4000001003e */
        /* <DEDUP_REMOVED lines=12> */
[----:B------:R-:W-:-:S02]  /*8690*/  FFMA.FTZ R60, R141, R66, -R60 ;  /* 0x000000428d3c7223 */ /* 0x000fc4000001083c */
[----:B------:R-:W-:Y:S02]  /*86a0*/  FADD.FTZ R59, R179, R58 ;  /* 0x0000003ab33b7221 */ /* 0x000fe40000010000 */
[----:B------:R-:W-:Y:S02]  /*86b0*/  FMUL.FTZ R66, R132, -R64 ;  /* 0x8000004084427220 */ /* 0x000fe40000410000 */
[----:B------:R-:W-:Y:S02]  /*86c0*/  FADD.FTZ R223, R223, R56 ;  /* 0x00000038dfdf7221 */ /* 0x000fe40000010000 */
[----:B------:R-:W-:Y:S02]  /*86d0*/  FADD.FTZ R213, R222, R57 ;  /* 0x00000039ded57221 */ /* 0x000fe40000010000 */
[-C--:B------:R-:W-:Y:S02]  /*86e0*/  FMUL.FTZ R61, R132, -R59.reuse ;  /* 0x8000003b843d7220 */ /* 0x080fe40000410000 */
[----:B------:R-:W-:-:S02]  /*86f0*/  FFMA.FTZ R59, R131, R59, -R66 ;  /* 0x0000003b833b7223 */ /* 0x000fc40000010842 */
[C---:B------:R-:W-:Y:S02]  /*8700*/  FMUL.FTZ R58, R124.reuse, R223 ;  /* 0x000000df7c3a7220 */ /* 0x040fe40000410000 */
[-C--:B------:R-:W-:Y:S02]  /*8710*/  FMUL.FTZ R56, R124, R213.reuse ;  /* 0x000000d57c387220 */ /* 0x080fe40000410000 */
[----:B------:R-:W-:Y:S02]  /*8720*/  FFMA.FTZ R61, R131, R64, R61 ;  /* 0x00000040833d7223 */ /* 0x000fe4000001003d */
[----:B------:R-:W-:Y:S02]  /*8730*/  FADD.FTZ R59, R180, R59 ;  /* 0x0000003bb43b7221 */ /* 0x000fe40000010000 */
[C---:B------:R-:W-:Y:S02]  /*8740*/  FFMA.FTZ R57, R125.reuse, R213, R58 ;  /* 0x000000d57d397223 */ /* 0x040fe4000001003a */
[----:B------:R-:W-:-:S02]  /*8750*/  FFMA.FTZ R56, R125, R223, -R56 ;  /* 0x000000df7d387223 */ /* 0x000fc40000010838 */
[----:B------:R-:W-:Y:S02]  /*8760*/  FADD.FTZ R61, -R196, R61 ;  /* 0x0000003dc43d7221 */ /* 0x000fe40000010100 */
[----:B------:R-:W-:Y:S02]  /*8770*/  FMUL.FTZ R64, R134, -R59 ;  /* 0x8000003b86407220 */ /* 0x000fe40000410000 */
[----:B------:R-:W-:Y:S02]  /*8780*/  FADD.FTZ R226, R226, R57 ;  /* 0x00000039e2e27221 */ /* 0x000fe40000010000 */
[----:B------:R-:W-:Y:S02]  /*8790*/  FADD.FTZ R222, R227, R56 ;  /* 0x00000038e3de7221 */ /* 0x000fe40000010000 */
[-C--:B------:R-:W-:Y:S02]  /*87a0*/  FMUL.FTZ R58, R134, -R61.reuse ;  /* 0x8000003d863a7220 */ /* 0x080fe40000410000 */
[----:B------:R-:W-:-:S02]  /*87b0*/  FFMA.FTZ R64, R133, R61, R64 ;  /* 0x0000003d85407223 */ /* 0x000fc40000010040 */
[C---:B------:R-:W-:Y:S02]  /*87c0*/  FMUL.FTZ R56, R122.reuse, R226 ;  /* 0x000000e27a387220 */ /* 0x040fe40000410000 */
[-C--:B------:R-:W-:Y:S02]  /*87d0*/  FMUL.FTZ R57, R122, R222.reuse ;  /* 0x000000de7a397220 */ /* 0x080fe40000410000 */
[----:B------:R-:W-:Y:S02]  /*87e0*/  FFMA.FTZ R58, R133, R59, -R58 ;  /* 0x0000003b853a7223 */ /* 0x000fe4000001083a */
[----:B------:R-:W-:Y:S02]  /*87f0*/  FADD.FTZ R64, -R197, R64 ;  /* 0x00000040c5407221 */ /* 0x000fe40000010100 */
[C---:B------:R-:W-:Y:S02]  /*8800*/  FFMA.FTZ R56, R123.reuse, R222, -R56 ;  /* 0x000000de7b387223 */ /* 0x040fe40000010838 */
[----:B------:R-:W-:-:S02]  /*8810*/  FFMA.FTZ R57, R123, R226, R57 ;  /* 0x000000e27b397223 */ /* 0x000fc40000010039 */
        /* <DEDUP_REMOVED lines=25> */
[----:B------:R-:W-:Y:S01]  /*89b0*/  FMUL.FTZ R61, R137, -R66 ;  /* 0x80000042893d7220 */ /* 0x000fe20000410000 */
[----:B------:R-:W-:Y:S01]  /*89c0*/  CS2R R58, SRZ ;  /* 0x00000000003a7805 */ /* 0x000fe2000001ff00 */
[----:B------:R-:W-:Y:S01]  /*89d0*/  FADD.FTZ R233, R233, R56 ;  /* 0x00000038e9e97221 */ /* 0x000fe20000010000 */
[----:B------:R-:W-:Y:S01]  /*89e0*/  MOV R56, 0x3f800000 ;  /* 0x3f80000000387802 */ /* 0x000fe20000000f00 */
[----:B------:R-:W-:Y:S01]  /*89f0*/  FADD.FTZ R232, R232, R57 ;  /* 0x00000039e8e87221 */ /* 0x000fe20000010000 */
[----:B------:R-:W-:Y:S01]  /*8a00*/  HFMA2.MMA R57, -RZ, RZ, 0, 0 ;  /* 0x00000000ff397435 */ /* 0x000fe200000001ff */
[-C--:B------:R-:W-:Y:S02]  /*8a10*/  FMUL.FTZ R63, R137, -R64.reuse ;  /* 0x80000040893f7220 */ /* 0x080fe40000410000 */
[----:B------:R-:W-:-:S02]  /*8a20*/  FFMA.FTZ R67, R143, R64, -R61 ;  /* 0x000000408f437223 */ /* 0x000fc4000001083d */
[CC--:B------:R-:W-:Y:S02]  /*8a30*/  FMUL.FTZ R64, R115.reuse, R232.reuse ;  /* 0x000000e873407220 */ /* 0x0c0fe40000410000 */
[-C--:B------:R-:W-:Y:S02]  /*8a40*/  FMUL.FTZ R61, R115, R233.reuse ;  /* 0x000000e9733d7220 */ /* 0x080fe40000410000 */
[C---:B------:R-:W-:Y:S01]  /*8a50*/  FFMA.FTZ R64, R117.reuse, R233, -R64 ;  /* 0x000000e975407223 */ /* 0x040fe20000010840 */
[----:B------:R-:W0:Y:S01]  /*8a60*/  @!P0 LDS.128 R56, [UR45+0x8b80] ;  /* 0x008b802dff388984 */ /* 0x000e220008000c00 */
[----:B------:R-:W-:Y:S01]  /*8a70*/  FFMA.FTZ R61, R117, R232, R61 ;  /* 0x000000e8753d7223 */ /* 0x000fe2000001003d */
[----:B------:R-:W-:Y:S01]  /*8a80*/  ISETP.GT.U32.AND P0, PT, R101, 0x1f, PT ;  /* 0x0000001f6500780c */ /* 0x000fe20003f04070 */
[----:B------:R-:W-:Y:S02]  /*8a90*/  FMUL.FTZ R65, R137, -R60 ;  /* 0x8000003c89417220 */ /* 0x000fe40000410000 */
[----:B------:R-:W-:-:S02]  /*8aa0*/  FADD.FTZ R225, R225, R64 ;  /* 0x00000040e1e17221 */ /* 0x000fc40000010000 */
[----:B------:R-:W-:Y:S02]  /*8ab0*/  FADD.FTZ R224, R224, R61 ;  /* 0x0000003de0e07221 */ /* 0x000fe40000010000 */
[----:B------:R-:W-:Y:S02]  /*8ac0*/  FFMA.FTZ R61, R143, R62, R65 ;  /* 0x0000003e8f3d7223 */ /* 0x000fe40000010041 */
[CC--:B------:R-:W-:Y:S02]  /*8ad0*/  FMUL.FTZ R65, R142.reuse, R225.reuse ;  /* 0x000000e18e417220 */ /* 0x0c0fe40000410000 */
[-C--:B------:R-:W-:Y:S02]  /*8ae0*/  FMUL.FTZ R64, R142, R224.reuse ;  /* 0x000000e08e407220 */ /* 0x080fe40000410000 */
[C---:B------:R-:W-:Y:S02]  /*8af0*/  FFMA.FTZ R65, R136.reuse, R224, R65 ;  /* 0x000000e088417223 */ /* 0x040fe40000010041 */
[----:B------:R-:W-:-:S02]  /*8b00*/  FFMA.FTZ R64, R136, R225, -R64 ;  /* 0x000000e188407223 */ /* 0x000fc40000010840 */
[----:B------:R-:W-:Y:S02]  /*8b10*/  FFMA.FTZ R77, R143, R66, R63 ;  /* 0x000000428f4d7223 */ /* 0x000fe4000001003f */
[----:B------:R-:W-:Y:S02]  /*8b20*/  FMUL.FTZ R63, R137, -R62 ;  /* 0x8000003e893f7220 */ /* 0x000fe40000410000 */
[----:B------:R-:W-:Y:S02]  /*8b30*/  FADD.FTZ R227, R216, R65 ;  /* 0x00000041d8e37221 */ /* 0x000fe40000010000 */
[----:B------:R-:W-:Y:S02]  /*8b40*/  FADD.FTZ R217, R217, R64 ;  /* 0x00000040d9d97221 */ /* 0x000fe40000010000 */
[----:B------:R-:W-:Y:S02]  /*8b50*/  FFMA.FTZ R60, R143, R60, -R63 ;  /* 0x0000003c8f3c7223 */ /* 0x000fe4000001083f */
        /* <DEDUP_REMOVED lines=51> */
.L_x_3482:
[----:B------:R-:W-:Y:S05]  /*8e90*/  BRA.DIV ~URZ, `(.L_x_3385) ;  /* 0x00006ed27f007947 */ /* 0x000fea000b800000 */
[----:B------:R2:W3:Y:S04]  /*8ea0*/  SHFL.DOWN PT, R63, R79, 0x1, 0x1f ;  /* 0x08201f004f3f7f89 */ /* 0x0004e800000e0000 */
[----:B------:R2:W4:Y:S04]  /*8eb0*/  SHFL.DOWN PT, R64, R78, 0x1, 0x1f ;  /* 0x08201f004e407f89 */ /* 0x00052800000e0000 */
[----:B------:R2:W0:Y:S02]  /*8ec0*/  SHFL.DOWN PT, R60, R65, 0x1, 0x1f ;  /* 0x08201f00413c7f89 */ /* 0x00042400000e0000 */
.L_x_3483:
        /* <DEDUP_REMOVED lines=15> */
.L_x_3387:
[----:B------:R-:W-:Y:S05]  /*8fc0*/  BSYNC B1 ;  /* 0x0000000000017941 */ /* 0x000fea0003800000 */
.L_x_3386:
[----:B------:R-:W-:Y:S05]  /*8fd0*/  BRA.DIV ~URZ, `(.L_x_3388) ;  /* 0x00006ef27f007947 */ /* 0x000fea000b800000 */
[----:B-1----:R0:W1:Y:S04]  /*8fe0*/  SHFL.DOWN PT, R62, R80, 0x2, 0x1f ;  /* 0x08401f00503e7f89 */ /* 0x00206800000e0000 */
[----:B---3--:R0:W3:Y:S04]  /*8ff0*/  SHFL.DOWN PT, R63, R79, 0x2, 0x1f ;  /* 0x08401f004f3f7f89 */ /* 0x0080e800000e0000 */
[----:B----4-:R0:W4:Y:S04]  /*9000*/  SHFL.DOWN PT, R64, R78, 0x2, 0x1f ;  /* 0x08401f004e407f89 */ /* 0x01012800000e0000 */
[----:B------:R0:W2:Y:S02]  /*9010*/  SHFL.DOWN PT, R60, R65, 0x2, 0x1f ;  /* 0x08401f00413c7f89 */ /* 0x0000a400000e0000 */
.L_x_3484:
        /* <DEDUP_REMOVED lines=15> */
.L_x_3390:
[----:B------:R-:W-:Y:S05]  /*9110*/  BSYNC B1 ;  /* 0x0000000000017941 */ /* 0x000fea0003800000 */
.L_x_3389:
[----:B------:R-:W-:Y:S05]  /*9120*/  BRA.DIV ~URZ, `(.L_x_3391) ;  /* 0x00006f727f007947 */ /* 0x000fea000b800000 */
[----:B-1----:R1:W0:Y:S02]  /*9130*/  SHFL.DOWN PT, R62, R80, 0x4, 0x1f ;  /* 0x08801f00503e7f89 */ /* 0x00222400000e0000 */
.L_x_3485:
[----:B------:R-:W-:Y:S05]  /*9140*/  BRA.DIV ~URZ, `(.L_x_3392) ;  /* 0x00006fd27f007947 */ /* 0x000fea000b800000 */
[----:B---3--:R3:W1:Y:S04]  /*9150*/  SHFL.DOWN PT, R63, R79, 0x4, 0x1f ;  /* 0x08801f004f3f7f89 */ /* 0x00866800000e0000 */
[----:B----4-:R3:W4:Y:S04]  /*9160*/  SHFL.DOWN PT, R64, R78, 0x4, 0x1f ;  /* 0x08801f004e407f89 */ /* 0x01072800000e0000 */
[----:B--2---:R3:W2:Y:S02]  /*9170*/  SHFL.DOWN PT, R60, R65, 0x4, 0x1f ;  /* 0x08801f00413c7f89 */ /* 0x0046a400000e0000 */
.L_x_3486:
        /* <DEDUP_REMOVED lines=15> */
.L_x_3394:
[----:B------:R-:W-:Y:S05]  /*9270*/  BSYNC B1 ;  /* 0x0000000000017941 */ /* 0x000fea0003800000 */
.L_x_3393:
[----:B------:R-:W-:Y:S05]  /*9280*/  BRA.DIV ~URZ, `(.L_x_3395) ;  /* 0x00006ff27f007947 */ /* 0x000fea000b800000 */
[----:B0-----:R0:W3:Y:S04]  /*9290*/  SHFL.DOWN PT, R62, R80, 0x8, 0x1f ;  /* 0x09001f00503e7f89 */ /* 0x0010e800000e0000 */
[----:B-1----:R0:W1:Y:S04]  /*92a0*/  SHFL.DOWN PT, R63, R79, 0x8, 0x1f ;  /* 0x09001f004f3f7f89 */ /* 0x00206800000e0000 */
[----:B----4-:R0:W4:Y:S04]  /*92b0*/  SHFL.DOWN PT, R64, R78, 0x8, 0x1f ;  /* 0x09001f004e407f89 */ /* 0x01012800000e0000 */
[----:B--2---:R0:W2:Y:S02]  /*92c0*/  SHFL.DOWN PT, R60, R65, 0x8, 0x1f ;  /* 0x09001f00413c7f89 */ /* 0x0040a400000e0000 */
.L_x_3487:
        /* <DEDUP_REMOVED lines=15> */
.L_x_3397:
[----:B------:R-:W-:Y:S05]  /*93c0*/  BSYNC B1 ;  /* 0x0000000000017941 */ /* 0x000fea0003800000 */
.L_x_3396:
[----:B------:R-:W-:Y:S05]  /*93d0*/  BRA.DIV ~URZ, `(.L_x_3398) ;  /* 0x000070727f007947 */ /* 0x000fea000b800000 */
[----:B---3--:R3:W0:Y:S02]  /*93e0*/  SHFL.DOWN PT, R62, R80, 0x10, 0x1f ;  /* 0x0a001f00503e7f89 */ /* 0x00862400000e0000 */
.L_x_3488:
[----:B------:R-:W-:Y:S05]  /*93f0*/  BRA.DIV ~URZ, `(.L_x_3399) ;  /* 0x000070d27f007947 */ /* 0x000fea000b800000 */
[----:B-1----:R1:W3:Y:S04]  /*9400*/  SHFL.DOWN PT, R63, R79, 0x10, 0x1f ;  /* 0x0a001f004f3f7f89 */ /* 0x0022e800000e0000 */
[----:B----4-:R1:W4:Y:S04]  /*9410*/  SHFL.DOWN PT, R64, R78, 0x10, 0x1f ;  /* 0x0a001f004e407f89 */ /* 0x01032800000e0000 */
[----:B--2---:R1:W2:Y:S02]  /*9420*/  SHFL.DOWN PT, R60, R65, 0x10, 0x1f ;  /* 0x0a001f00413c7f89 */ /* 0x0042a400000e0000 */
.L_x_3489:
        /* <DEDUP_REMOVED lines=13> */
.L_x_3401:
[----:B------:R-:W-:Y:S05]  /*9500*/  BSYNC B1 ;  /* 0x0000000000017941 */ /* 0x000fea0003800000 */
.L_x_3400:
        /* <DEDUP_REMOVED lines=20> */
.L_x_3490:
        /* <DEDUP_REMOVED lines=15> */
.L_x_3404:
[----:B0-----:R-:W-:Y:S05]  /*9740*/  BSYNC B1 ;  /* 0x0000000000017941 */ /* 0x001fea0003800000 */
.L_x_3403:
        /* <DEDUP_REMOVED lines=39> */
.L_x_3383:
[----:B0-----:R-:W-:Y:S05]  /*99c0*/  BSYNC B0 ;  /* 0x0000000000007941 */ /* 0x001fea0003800000 */
.L_x_3382:
        /* <DEDUP_REMOVED lines=8> */
[----:B------:R-:W-:Y:S01]  /*9a50*/  UIADD3 UR38, -UR6, UR38, URZ ;  /* 0x0000002606267290 */ /* 0x000fe2000fffe13f */
[----:B------:R-:W-:Y:S01]  /*9a60*/  FFMA.FTZ R76, R14, R209, R76 ;  /* 0x000000d10e4c7223 */ /* 0x000fe2000001004c */
[----:B------:R-:W-:Y:S02]  /*9a70*/  ULDC UR39, c[0x0][0x168] ;  /* 0x00005a0000277ab9 */ /* 0x000fe40000000800 */
[----:B------:R-:W-:Y:S01]  /*9a80*/  ULEA UR38, UR38, 0xfffff800, 0xb ;  /* 0xfffff80026267891 */ /* 0x000fe2000f8e583f */
[----:B------:R-:W-:-:S03]  /*9a90*/  FFMA.FTZ R79, R13, R236, R76 ;  /* 0x000000ec0d4f7223 */ /* 0x000fc6000001004c */
[----:B------:R-:W-:Y:S01]  /*9aa0*/  UIADD3 UR38, -UR38, UR39, URZ ;  /* 0x0000002726267290 */ /* 0x000fe2000fffe13f */
        /* <DEDUP_REMOVED lines=27> */
[----:B------:R-:W-:Y:S02]  /*9c60*/  FMUL.FTZ R77, R60, R97 ;  /* 0x000000613c4d7220 */ /* 0x000fe40000410000 */
[----:B------:R-:W-:Y:S01]  /*9c70*/  FADD.FTZ R172, R172, R61 ;  /* 0x0000003dacac7221 */ /* 0x000fe20000010000 */
[----:B------:R-:W-:Y:S01]  /*9c80*/  HADD2.F32 R61, -RZ, R72.H1_H1 ;  /* 0x30000048ff3d7230 */ /* 0x000fe20000004100 */
[----:B------:R-:W-:Y:S02]  /*9c90*/  FADD.FTZ R188, -R188, R115 ;  /* 0x00000073bcbc7221 */ /* 0x000fe40000010100 */
[----:B------:R-:W-:Y:S02]  /*9ca0*/  FFMA.FTZ R62, R110, -R77, R202 ;  /* 0x8000004d6e3e7223 */ /* 0x000fe400000100ca */
[----:B------:R-:W-:-:S02]  /*9cb0*/  FFMA.FTZ R202, R16, -R202, RZ ;  /* 0x800000ca10ca7223 */ /* 0x000fc400000100ff */
[C---:B------:R-:W-:Y:S02]  /*9cc0*/  FMUL.FTZ R63, R118.reuse, -R188 ;  /* 0x800000bc763f7220 */ /* 0x040fe40000410000 */
[----:B------:R-:W-:Y:S02]  /*9cd0*/  FMUL.FTZ R66, R61, R96 ;  /* 0x000000603d427220 */ /* 0x000fe40000410000 */
[----:B------:R-:W-:Y:S02]  /*9ce0*/  FMUL.FTZ R118, R118, -R172 ;  /* 0x800000ac76767220 */ /* 0x000fe40000410000 */
[----:B------:R-:W-:Y:S02]  /*9cf0*/  FFMA.FTZ R202, R15, -R204, R202 ;  /* 0x800000cc0fca7223 */ /* 0x000fe400000100ca */
[-C--:B------:R-:W-:Y:S02]  /*9d00*/  FFMA.FTZ R234, R107, -R66.reuse, R234 ;  /* 0x800000426bea7223 */ /* 0x080fe400000100ea */
[----:B------:R-:W-:-:S02]  /*9d10*/  FFMA.FTZ R204, R109, -R66, R204 ;  /* 0x800000426dcc7223 */ /* 0x000fc400000100cc */
[C---:B------:R-:W-:Y:S02]  /*9d20*/  FFMA.FTZ R118, R119.reuse, R188, R118 ;  /* 0x000000bc77767223 */ /* 0x040fe40000010076 */
[----:B------:R-:W-:Y:S01]  /*9d30*/  FFMA.FTZ R66, R119, R172, -R63 ;  /* 0x000000ac77427223 */ /* 0x000fe2000001083f */
[----:B------:R-:W-:Y:S01]  /*9d40*/  HADD2.F32 R63, -RZ, R73.H1_H1 ;  /* 0x30000049ff3f7230 */ /* 0x000fe20000004100 */
[----:B------:R-:W-:Y:S01]  /*9d50*/  FADD.FTZ R189, -R189, R118 ;  /* 0x00000076bdbd7221 */ /* 0x000fe20000010100 */
[----:B------:R-:W-:Y:S01]  /*9d60*/  HADD2.F32 R118, -RZ, R69.H0_H0 ;  /* 0x20000045ff767230 */ /* 0x000fe20000004100 */
[----:B------:R-:W-:Y:S01]  /*9d70*/  FADD.FTZ R173, R173, R66 ;  /* 0x00000042adad7221 */ /* 0x000fe20000010000 */
[----:B------:R-:W-:Y:S01]  /*9d80*/  HADD2.F32 R66, -RZ, R74.H0_H0 ;  /* 0x2000004aff427230 */ /* 0x000fe20000004100 */
[C---:B------:R-:W-:Y:S02]  /*9d90*/  FMUL.FTZ R82, R120.reuse, -R189 ;  /* 0x800000bd78527220 */ /* 0x040fe40000410000 */
[----:B------:R-:W-:-:S02]  /*9da0*/  FMUL.FTZ R120, R120, -R173 ;  /* 0x800000ad78787220 */ /* 0x000fc40000410000 */
[C---:B------:R-:W-:Y:S01]  /*9db0*/  FFMA.FTZ R81, R121.reuse, R173, -R82 ;  /* 0x000000ad79517223 */ /* 0x040fe20000010852 */
[----:B------:R-:W-:Y:S01]  /*9dc0*/  HADD2.F32 R82, -RZ, R75.H0_H0 ;  /* 0x2000004bff527230 */ /* 0x000fe20000004100 */
[----:B------:R-:W-:Y:S02]  /*9dd0*/  FFMA.FTZ R121, R121, R189, R120 ;  /* 0x000000bd79797223 */ /* 0x000fe40000010078 */
[----:B------:R-:W-:Y:S02]  /*9de0*/  FMUL.FTZ R84, R66, R93 ;  /* 0x0000005d42547220 */ /* 0x000fe40000410000 */
[----:B------:R-:W-:Y:S02]  /*9df0*/  FADD.FTZ R190, -R190, R121 ;  /* 0x00000079bebe7221 */ /* 0x000fe40000010100 */
[----:B------:R-:W-:Y:S02]  /*9e00*/  FADD.FTZ R174, R174, R81 ;  /* 0x00000051aeae7221 */ /* 0x000fe40000010000 */
[----:B------:R-:W-:-:S02]  /*9e10*/  FFMA.FTZ R211, R116, -R84, R211 ;  /* 0x8000005474d37223 */ /* 0x000fc400000100d3 */
[----:B------:R-:W-:Y:S02]  /*9e20*/  FFMA.FTZ R79, R146, -R84, R205 ;  /* 0x80000054924f7223 */ /* 0x000fe400000100cd */
[----:B------:R-:W-:Y:S02]  /*9e30*/  FFMA.FTZ R84, R11, R210, R83 ;  /* 0x000000d20b547223 */ /* 0x000fe40000010053 */
[C---:B------:R-:W-:Y:S02]  /*9e40*/  FMUL.FTZ R83, R122.reuse, -R190 ;  /* 0x800000be7a537220 */ /* 0x040fe40000410000 */
[-C--:B------:R-:W-:Y:S02]  /*9e50*/  FMUL.FTZ R122, R122, -R174.reuse ;  /* 0x800000ae7a7a7220 */ /* 0x080fe40000410000 */
[C---:B------:R-:W-:Y:S01]  /*9e60*/  FFMA.FTZ R86, R123.reuse, R174, -R83 ;  /* 0x000000ae7b567223 */ /* 0x040fe20000010853 */
[----:B------:R-:W-:Y:S01]  /*9e70*/  HADD2.F32 R83, -RZ, R75.H1_H1 ;  /* 0x3000004bff537230 */ /* 0x000fe20000004100 */
[----:B------:R-:W-:-:S02]  /*9e80*/  FFMA.FTZ R122, R123, R190, R122 ;  /* 0x000000be7b7a7223 */ /* 0x000fc4000001007a */
[----:B------:R-:W-:Y:S01]  /*9e90*/  FADD.FTZ R175, R175, R86 ;  /* 0x00000056afaf7221 */ /* 0x000fe20000010000 */
[----:B------:R-:W-:Y:S01]  /*9ea0*/  HADD2.F32 R86, -RZ, R68.H0_H0 ;  /* 0x20000044ff567230 */ /* 0x000fe20000004100 */
[----:B------:R-:W-:Y:S02]  /*9eb0*/  FADD.FTZ R191, -R191, R122 ;  /* 0x0000007abfbf7221 */ /* 0x000fe40000010100 */
[----:B------:R-:W-:Y:S02]  /*9ec0*/  FFMA.FTZ R85, R10, R221, R84 ;  /* 0x000000dd0a557223 */ /* 0x000fe40000010054 */
[C---:B------:R-:W-:Y:S02]  /*9ed0*/  FMUL.FTZ R102, R124.reuse, -R191 ;  /* 0x800000bf7c667220 */ /* 0x040fe40000410000 */
[----:B------:R-:W-:Y:S02]  /*9ee0*/  FMUL.FTZ R124, R124, -R175 ;  /* 0x800000af7c7c7220 */ /* 0x000fe40000410000 */
[----:B------:R-:W-:-:S02]  /*9ef0*/  FFMA.FTZ R115, R9, R220, R85 ;  /* 0x000000dc09737223 */ /* 0x000fc40000010055 */
[C---:B------:R-:W-:Y:S02]  /*9f00*/  FFMA.FTZ R103, R125.reuse, R175, -R102 ;  /* 0x000000af7d677223 */ /* 0x040fe40000010866 */
[----:B------:R-:W-:Y:S02]  /*9f10*/  FFMA.FTZ R125, R125, R191, R124 ;  /* 0x000000bf7d7d7223 */ /* 0x000fe4000001007c */
[----:B------:R-:W-:Y:S02]  /*9f20*/  FFMA.FTZ R202, R14, -R203, R202 ;  /* 0x800000cb0eca7223 */ /* 0x000fe400000100ca */
[----:B------:R-:W-:Y:S02]  /*9f30*/  FMUL.FTZ R117, R86, R89 ;  /* 0x0000005956757220 */ /* 0x000fe40000410000 */
[----:B------:R-:W-:Y:S02]  /*9f40*/  FFMA.FTZ R115, R8, R223, R115 ;  /* 0x000000df08737223 */ /* 0x000fe40000010073 */
[----:B------:R-:W-:-:S02]  /*9f50*/  FADD.FTZ R192, -R192, R125 ;  /* 0x0000007dc0c07221 */ /* 0x000fc40000010100 */
[----:B------:R-:W-:Y:S02]  /*9f60*/  FADD.FTZ R176, R176, R103 ;  /* 0x00000067b0b07221 */ /* 0x000fe40000010000 */
[----:B------:R-:W-:Y:S02]  /*9f70*/  FFMA.FTZ R202, R13, -R208, R202 ;  /* 0x800000d00dca7223 */ /* 0x000fe400000100ca */
[-C--:B------:R-:W-:Y:S02]  /*9f80*/  FFMA.FTZ R223, R152, -R117.reuse, R223 ;  /* 0x8000007598df7223 */ /* 0x080fe400000100df */
[----:B------:R-:W-:Y:S02]  /*9f90*/  FFMA.FTZ R102, R154, -R117, R213 ;  /* 0x800000759a667223 */ /* 0x000fe400000100d5 */
[----:B------:R-:W-:Y:S02]  /*9fa0*/  FFMA.FTZ R117, R7, R222, R115 ;  /* 0x000000de07757223 */ /* 0x000fe40000010073 */
[----:B------:R-:W-:-:S02]  /*9fb0*/  FMUL.FTZ R115, R126, -R192 ;  /* 0x800000c07e737220 */ /* 0x000fc40000410000 */
[----:B------:R-:W-:Y:S02]  /*9fc0*/  FMUL.FTZ R126, R126, -R176 ;  /* 0x800000b07e7e7220 */ /* 0x000fe40000410000 */
[----:B------:R-:W-:Y:S02]  /*9fd0*/  FFMA.FTZ R202, R12, -R205, R202 ;  /* 0x800000cd0cca7223 */ /* 0x000fe400000100ca */
[----:B------:R-:W-:Y:S02]  /*9fe0*/  FFMA.FTZ R126, R127, R192, R126 ;  /* 0x000000c07f7e7223 */ /* 0x000fe4000001007e */
[----:B------:R-:W-:Y:S02]  /*9ff0*/  FFMA.FTZ R202, R11, -R212, R202 ;  /* 0x800000d40bca7223 */ /* 0x000fe400000100ca */
[----:B------:R-:W-:Y:S01]  /*a000*/  FFMA.FTZ R120, R127, R176, -R115 ;  /* 0x000000b07f787223 */ /* 0x000fe20000010873 */
[----:B------:R-:W-:Y:S01]  /*a010*/  HADD2.F32 R115, -RZ, R69.H1_H1 ;  /* 0x30000045ff737230 */ /* 0x000fe20000004100 */
[----:B------:R-:W-:-:S02]  /*a020*/  FADD.FTZ R193, -R193, R126 ;  /* 0x0000007ec1c17221 */ /* 0x000fc40000010100 */
[----:B------:R-:W-:Y:S02]  /*a030*/  FFMA.FTZ R202, R10, -R207, R202 ;  /* 0x800000cf0aca7223 */ /* 0x000fe400000100ca */
[----:B------:R-:W-:Y:S01]  /*a040*/  FADD.FTZ R177, R177, R120 ;  /* 0x00000078b1b17221 */ /* 0x000fe20000010000 */
[----:B------:R-:W-:Y:S01]  /*a050*/  HADD2.F32 R120, -RZ, R70.H0_H0 ;  /* 0x20000046ff787230 */ /* 0x000fe20000004100 */
[C---:B------:R-:W-:Y:S02]  /*a060*/  FMUL.FTZ R122, R128.reuse, -R193 ;  /* 0x800000c1807a7220 */ /* 0x040fe40000410000 */
[----:B------:R-:W-:Y:S02]  /*a070*/  FFMA.FTZ R202, R9, -R218, R202 ;  /* 0x800000da09ca7223 */ /* 0x000fe400000100ca */
[-C--:B------:R-:W-:Y:S02]  /*a080*/  FMUL.FTZ R128, R128, -R177.reuse ;  /* 0x800000b180807220 */ /* 0x080fe40000410000 */
[----:B------:R-:W-:-:S02]  /*a090*/  FFMA.FTZ R123, R129, R177, -R122 ;  /* 0x000000b1817b7223 */ /* 0x000fc4000001087a */
[----:B------:R-:W-:Y:S02]  /*a0a0*/  FFMA.FTZ R202, R8, -R213, R202 ;  /* 0x800000d508ca7223 */ /* 0x000fe400000100ca */
[----:B------:R-:W-:Y:S02]  /*a0b0*/  FFMA.FTZ R129, R129, R193, R128 ;  /* 0x000000c181817223 */ /* 0x000fe40000010080 */
[----:B------:R-:W-:Y:S02]  /*a0c0*/  FFMA.FTZ R119, R6, R231, R117 ;  /* 0x000000e706777223 */ /* 0x000fe40000010075 */
[----:B------:R-:W-:Y:S02]  /*a0d0*/  FFMA.FTZ R202, R7, -R226, R202 ;  /* 0x800000e207ca7223 */ /* 0x000fe400000100ca */
[----:B------:R-:W-:Y:S02]  /*a0e0*/  FADD.FTZ R194, -R194, R129 ;  /* 0x00000081c2c27221 */ /* 0x000fe40000010100 */
[----:B------:R-:W-:-:S02]  /*a0f0*/  FFMA.FTZ R124, R5, R230, R119 ;  /* 0x000000e6057c7223 */ /* 0x000fc40000010077 */
[----:B------:R-:W-:Y:S02]  /*a100*/  FADD.FTZ R178, R178, R123 ;  /* 0x0000007bb2b27221 */ /* 0x000fe40000010000 */
[----:B------:R-:W-:Y:S02]  /*a110*/  FMUL.FTZ R121, R118, R55 ;  /* 0x0000003776797220 */ /* 0x000fe40000410000 */
[----:B------:R-:W-:Y:S02]  /*a120*/  FFMA.FTZ R202, R6, -R219, R202 ;  /* 0x800000db06ca7223 */ /* 0x000fe400000100ca */
[----:B------:R-:W-:Y:S02]  /*a130*/  FMUL.FTZ R123, R130, -R194 ;  /* 0x800000c2827b7220 */ /* 0x000fe40000410000 */
[----:B------:R-:W-:Y:S02]  /*a140*/  FFMA.FTZ R124, R4, R233, R124 ;  /* 0x000000e9047c7223 */ /* 0x000fe4000001007c */
[----:B------:R-:W-:-:S02]  /*a150*/  FMUL.FTZ R130, R130, -R178 ;  /* 0x800000b282827220 */ /* 0x000fc40000410000 */
[-C--:B------:R-:W-:Y:S02]  /*a160*/  FFMA.FTZ R231, R156, -R121.reuse, R231 ;  /* 0x800000799ce77223 */ /* 0x080fe400000100e7 */
[----:B------:R-:W-:Y:S02]  /*a170*/  FFMA.FTZ R117, R158, -R121, R219 ;  /* 0x800000799e757223 */ /* 0x000fe400000100db */
[----:B------:R-:W-:Y:S02]  /*a180*/  FFMA.FTZ R125, R5, -R228, R202 ;  /* 0x800000e4057d7223 */ /* 0x000fe400000100ca */
[----:B------:R-:W-:Y:S02]  /*a190*/  FMUL.FTZ R121, R115, R54 ;  /* 0x0000003673797220 */ /* 0x000fe40000410000 */
[----:B------:R-:W-:Y:S02]  /*a1a0*/  FFMA.FTZ R126, R3, R225, R124 ;  /* 0x000000e1037e7223 */ /* 0x000fe4000001007c */
[----:B------:R-:W-:-:S02]  /*a1b0*/  FFMA.FTZ R130, R145, R194, R130 ;  /* 0x000000c291827223 */ /* 0x000fc40000010082 */
[----:B------:R-:W-:Y:S02]  /*a1c0*/  FMUL.FTZ R127, R120, R53 ;  /* 0x00000035787f7220 */ /* 0x000fe40000410000 */
[----:B------:R-:W-:Y:S01]  /*a1d0*/  FFMA.FTZ R124, R145, R178, -R123 ;  /* 0x000000b2917c7223 */ /* 0x000fe2000001087b */
[----:B------:R-:W-:Y:S01]  /*a1e0*/  HADD2.F32 R123, -RZ, R71.H1_H1 ;  /* 0x30000047ff7b7230 */ /* 0x000fe20000004100 */
[----:B------:R-:W-:Y:S02]  /*a1f0*/  FFMA.FTZ R125, R4, -R232, R125 ;  /* 0x800000e8047d7223 */ /* 0x000fe4000001007d */
[-C--:B------:R-:W-:Y:S02]  /*a200*/  FFMA.FTZ R230, R159, -R121.reuse, R230 ;  /* 0x800000799fe67223 */ /* 0x080fe400000100e6 */
[----:B------:R-:W-:Y:S01]  /*a210*/  FFMA.FTZ R119, R161, -R121, R228 ;  /* 0x80000079a1777223 */ /* 0x000fe200000100e4 */
[----:B------:R-:W-:Y:S01]  /*a220*/  HADD2.F32 R121, -RZ, R70.H1_H1 ;  /* 0x30000046ff797230 */ /* 0x000fe20000004100 */
[----:B------:R-:W-:-:S02]  /*a230*/  FADD.FTZ R195, -R195, R130 ;  /* 0x00000082c3c37221 */ /* 0x000fc40000010100 */
[-C--:B------:R-:W-:Y:S02]  /*a240*/  FFMA.FTZ R233, R160, -R127.reuse, R233 ;  /* 0x8000007fa0e97223 */ /* 0x080fe400000100e9 */
[----:B------:R-:W-:Y:S02]  /*a250*/  FFMA.FTZ R122, R162, -R127, R232 ;  /* 0x8000007fa27a7223 */ /* 0x000fe400000100e8 */
[----:B------:R-:W-:Y:S01]  /*a260*/  FADD.FTZ R179, R179, R124 ;  /* 0x0000007cb3b37221 */ /* 0x000fe20000010000 */
[----:B------:R-:W-:Y:S01]  /*a270*/  P2R R124, PR, RZ, 0x1 ;  /* 0x00000001ff7c7803 */ /* 0x000fe20000000000 */
[----:B------:R-:W-:Y:S02]  /*a280*/  FMUL.FTZ R127, R136, R51 ;  /* 0x00000033887f7220 */ /* 0x000fe40000410000 */
[----:B------:R-:W-:Y:S02]  /*a290*/  FFMA.FTZ R125, R3, -R224, R125 ;  /* 0x800000e0037d7223 */ /* 0x000fe4000001007d */
[----:B------:R-:W-:-:S02]  /*a2a0*/  FFMA.FTZ R124, R2, R217, R126 ;  /* 0x000000d9027c7223 */ /* 0x000fc4000001007e */
[C---:B------:R-:W-:Y:S02]  /*a2b0*/  FMUL.FTZ R126, R132.reuse, -R195 ;  /* 0x800000c3847e7220 */ /* 0x040fe40000410000 */
[----:B------:R-:W-:Y:S02]  /*a2c0*/  FMUL.FTZ R132, R132, -R179 ;  /* 0x800000b384847220 */ /* 0x000fe40000410000 */
[----:B------:R-:W-:Y:S02]  /*a2d0*/  FMUL.FTZ R128, R121, R52 ;  /* 0x0000003479807220 */ /* 0x000fe40000410000 */
[----:B------:R-:W-:Y:S02]  /*a2e0*/  FFMA.FTZ R130, R166, -R127, R227 ;  /* 0x8000007fa6827223 */ /* 0x000fe400000100e3 */
[----:B------:R-:W-:Y:S02]  /*a2f0*/  FFMA.FTZ R227, R2, -R227, R125 ;  /* 0x800000e302e37223 */ /* 0x000fe4000001007d */
[----:B------:R-:W-:-:S02]  /*a300*/  FFMA.FTZ R125, R131, R179, -R126 ;  /* 0x000000b3837d7223 */ /* 0x000fc4000001087e */
[----:B------:R-:W-:Y:S02]  /*a310*/  FFMA.FTZ R131, R131, R195, R132 ;  /* 0x000000c383837223 */ /* 0x000fe40000010084 */
[-C--:B------:R-:W-:Y:S02]  /*a320*/  FFMA.FTZ R225, R163, -R128.reuse, R225 ;  /* 0x80000080a3e17223 */ /* 0x080fe400000100e1 */
[----:B------:R-:W-:Y:S02]  /*a330*/  FFMA.FTZ R129, R165, -R128, R224 ;  /* 0x80000080a5817223 */ /* 0x000fe400000100e0 */
[----:B------:R-:W-:Y:S02]  /*a340*/  FMUL.FTZ R128, R123, R50 ;  /* 0x000000327b807220 */ /* 0x000fe40000410000 */
[----:B------:R-:W-:Y:S02]  /*a350*/  FADD.FTZ R180, R180, R125 ;  /* 0x0000007db4b47221 */ /* 0x000fe40000010000 */
[----:B------:R-:W-:-:S02]  /*a360*/  FADD.FTZ R196, -R196, R131 ;  /* 0x00000083c4c47221 */ /* 0x000fc40000010100 */
[----:B------:R-:W-:Y:S02]  /*a370*/  FFMA.FTZ R217, R164, -R127, R217 ;  /* 0x8000007fa4d97223 */ /* 0x000fe400000100d9 */
[-C--:B------:R-:W-:Y:S02]  /*a380*/  FFMA.FTZ R125, R169, -R128.reuse, R214 ;  /* 0x80000080a97d7223 */ /* 0x080fe400000100d6 */
[----:B------:R-:W-:Y:S02]  /*a390*/  FFMA.FTZ R127, R167, -R128, R215 ;  /* 0x80000080a77f7223 */ /* 0x000fe400000100d7 */
[C---:B------:R-:W-:Y:S02]  /*a3a0*/  FMUL.FTZ R128, R134.reuse, -R180 ;  /* 0x800000b486807220 */ /* 0x040fe40000410000 */
[-C--:B------:R-:W-:Y:S02]  /*a3b0*/  FMUL.FTZ R134, R134, -R196.reuse ;  /* 0x800000c486867220 */ /* 0x080fe40000410000 */
[----:B------:R-:W-:-:S02]  /*a3c0*/  FFMA.FTZ R128, R133, R196, R128 ;  /* 0x000000c485807223 */ /* 0x000fc40000010080 */
[----:B------:R-:W-:Y:S02]  /*a3d0*/  FFMA.FTZ R134, R133, R180, -R134 ;  /* 0x000000b485867223 */ /* 0x000fe40000010886 */
[----:B-1----:R-:W-:Y:S02]  /*a3e0*/  FMUL.FTZ R56, R201, UR25 ;  /* 0x00000019c9387c20 */ /* 0x002fe40008410000 */
[----:B------:R-:W-:Y:S02]  /*a3f0*/  FADD.FTZ R197, -R197, R128 ;  /* 0x00000080c5c57221 */ /* 0x000fe40000010100 */
[----:B------:R-:W-:Y:S02]  /*a400*/  FADD.FTZ R181, R181, R134 ;  /* 0x00000086b5b57221 */ /* 0x000fe40000010000 */
[----:B------:R-:W-:Y:S02]  /*a410*/  FFMA.FTZ R128, R185, UR42, R56 ;  /* 0x0000002ab9807c23 */ /* 0x000fe40008010038 */
[----:B------:R-:W-:-:S02]  /*a420*/  FMUL.FTZ R56, R135, -R197 ;  /* 0x800000c587387220 */ /* 0x000fc40000410000 */
[----:B------:R-:W-:Y:S02]  /*a430*/  FMUL.FTZ R135, R135, -R181 ;  /* 0x800000b587877220 */ /* 0x000fe40000410000 */
[----:B------:R-:W-:Y:S02]  /*a440*/  FMUL.FTZ R132, R185, UR25 ;  /* 0x00000019b9847c20 */ /* 0x000fe40008410000 */
[C---:B------:R-:W-:Y:S02]  /*a450*/  FFMA.FTZ R135, R144.reuse, R197, R135 ;  /* 0x000000c590877223 */ /* 0x040fe40000010087 */
[----:B------:R-:W-:Y:S02]  /*a460*/  FFMA.FTZ R57, R144, R181, -R56 ;  /* 0x000000b590397223 */ /* 0x000fe40000010838 */
[----:B------:R-:W-:Y:S02]  /*a470*/  FMUL.FTZ R56, R65, UR25 ;  /* 0x0000001941387c20 */ /* 0x000fe40008410000 */
[----:B------:R-:W-:-:S02]  /*a480*/  FFMA.FTZ R132, R201, UR42, -R132 ;  /* 0x0000002ac9847c23 */ /* 0x000fc40008010884 */
[----:B------:R-:W-:Y:S02]  /*a490*/  FADD.FTZ R198, -R198, R135 ;  /* 0x00000087c6c67221 */ /* 0x000fe40000010100 */
[----:B------:R-:W-:Y:S02]  /*a4a0*/  FADD.FTZ R182, R182, R57 ;  /* 0x00000039b6b67221 */ /* 0x000fe40000010000 */
[----:B------:R-:W-:Y:S02]  /*a4b0*/  FFMA.FTZ R57, R67, UR42, -R56 ;  /* 0x0000002a43397c23 */ /* 0x000fe40008010838 */
[----:B------:R-:W-:Y:S02]  /*a4c0*/  FMUL.FTZ R132, R125, R132 ;  /* 0x000000847d847220 */ /* 0x000fe40000410000 */
[C---:B------:R-:W-:Y:S02]  /*a4d0*/  FMUL.FTZ R56, R140.reuse, -R198 ;  /* 0x800000c68c387220 */ /* 0x040fe40000410000 */
[----:B------:R-:W-:-:S02]  /*a4e0*/  FMUL.FTZ R140, R140, -R182 ;  /* 0x800000b68c8c7220 */ /* 0x000fc40000410000 */
[----:B------:R-:W-:Y:S02]  /*a4f0*/  FMUL.FTZ R58, R67, UR25 ;  /* 0x00000019433a7c20 */ /* 0x000fe40008410000 */
[----:B------:R-:W-:Y:S02]  /*a500*/  FFMA.FTZ R128, R127, R128, R132 ;  /* 0x000000807f807223 */ /* 0x000fe40000010084 */
[-C--:B------:R-:W-:Y:S02]  /*a510*/  FMUL.FTZ R133, R67, R51.reuse ;  /* 0x0000003343857220 */ /* 0x080fe40000410000 */
[----:B------:R-:W-:Y:S02]  /*a520*/  FMUL.FTZ R131, R65, R51 ;  /* 0x0000003341837220 */ /* 0x000fe40000410000 */
[C---:B------:R-:W-:Y:S02]  /*a530*/  FFMA.FTZ R132, R141.reuse, R198, R140 ;  /* 0x000000c68d847223 */ /* 0x040fe4000001008c */
[----:B------:R-:W-:-:S02]  /*a540*/  FFMA.FTZ R56, R141, R182, -R56 ;  /* 0x000000b68d387223 */ /* 0x000fc40000010838 */
[----:B------:R-:W-:Y:S02]  /*a550*/  FFMA.FTZ R138, R65, UR42, R58 ;  /* 0x0000002a418a7c23 */ /* 0x000fe4000801003a */
[C---:B------:R-:W-:Y:S02]  /*a560*/  FMUL.FTZ R58, R130.reuse, R133 ;  /* 0x00000085823a7220 */ /* 0x040fe40000410000 */
[C---:B------:R-:W-:Y:S02]  /*a570*/  FMUL.FTZ R59, R130.reuse, R57 ;  /* 0x00000039823b7220 */ /* 0x040fe40000410000 */
[----:B------:R-:W-:Y:S02]  /*a580*/  FMUL.FTZ R134, R130, R131 ;  /* 0x0000008382867220 */ /* 0x000fe40000410000 */
[----:B------:R-:W-:Y:S02]  /*a590*/  FADD.FTZ R132, -R199, R132 ;  /* 0x00000084c7847221 */ /* 0x000fe40000010100 */
[----:B------:R-:W-:-:S02]  /*a5a0*/  FADD.FTZ R130, R183, R56 ;  /* 0x00000038b7827221 */ /* 0x000fc40000010000 */
[----:B------:R-:W-:Y:S02]  /*a5b0*/  FMUL.FTZ R166, R166, R67 ;  /* 0x00000043a6a67220 */ /* 0x000fe40000410000 */
[----:B------:R-:W-:Y:S02]  /*a5c0*/  FFMA.FTZ R57, R217, R131, R58 ;  /* 0x00000083d9397223 */ /* 0x000fe4000001003a */
[C---:B------:R-:W-:Y:S02]  /*a5d0*/  FMUL.FTZ R58, R137.reuse, -R132 ;  /* 0x80000084893a7220 */ /* 0x040fe40000410000 */
[----:B------:R-:W-:Y:S02]  /*a5e0*/  FMUL.FTZ R137, R137, -R130 ;  /* 0x8000008289897220 */ /* 0x000fe40000410000 */
[----:B------:R-:W-:Y:S02]  /*a5f0*/  FFMA.FTZ R164, R164, R65, R166 ;  /* 0x00000041a4a47223 */ /* 0x000fe400000100a6 */
[----:B------:R-:W-:Y:S01]  /*a600*/  FFMA.FTZ R65, R217, R138, R59 ;  /* 0x0000008ad9417223 */ /* 0x000fe2000001003b */
[----:B------:R-:W-:Y:S01]  /*a610*/  SHF.L.U32 R138, R101, 0x5, RZ ;  /* 0x00000005658a7819 */ /* 0x000fe200000006ff */
[----:B------:R-:W-:-:S02]  /*a620*/  FFMA.FTZ R67, R143, R130, -R58 ;  /* 0x000000828f437223 */ /* 0x000fc4000001083a */
[----:B------:R-:W-:Y:S02]  /*a630*/  FFMA.FTZ R137, R143, R132, R137 ;  /* 0x000000848f897223 */ /* 0x000fe40000010089 */
[----:B------:R-:W-:Y:S01]  /*a640*/  FADD.FTZ R184, R184, R67 ;  /* 0x00000043b8b87221 */ /* 0x000fe20000010000 */
[----:B------:R-:W-:Y:S01]  /*a650*/  IADD3 R67, R138, 0x1, RZ ;  /* 0x000000018a437810 */ /* 0x000fe20007ffe0ff */
[----:B------:R-:W-:Y:S01]  /*a660*/  FADD.FTZ R200, -R200, R137 ;  /* 0x00000089c8c87221 */ /* 0x000fe20000010100 */
[----:B------:R-:W-:Y:S01]  /*a670*/  IADD3 R137, R138, 0x3, RZ ;  /* 0x000000038a897810 */ /* 0x000fe20007ffe0ff */
[-C--:B------:R-:W-:Y:S01]  /*a680*/  FFMA.FTZ R56, R217, R133.reuse, -R134 ;  /* 0x00000085d9387223 */ /* 0x080fe20000010886 */
[-C--:B------:R-:W-:Y:S01]  /*a690*/  LEA.HI.SX32 R166, R67, R138.reuse, 0x1b ;  /* 0x0000008a43a67211 */ /* 0x080fe200078fdaff */
[----:B------:R-:W-:Y:S01]  /*a6a0*/  FMUL.FTZ R59, R136, R133 ;  /* 0x00000085883b7220 */ /* 0x000fe20000410000 */
[----:B------:R-:W-:Y:S01]  /*a6b0*/  LEA.HI.SX32 R202, R137, R138, 0x1b ;  /* 0x0000008a89ca7211 */ /* 0x000fe200078fdaff */
[----:B------:R-:W-:-:S02]  /*a6c0*/  FMUL.FTZ R133, R200, R97 ;  /* 0x00000061c8857220 */ /* 0x000fc40000410000 */
[----:B------:R-:W-:Y:S01]  /*a6d0*/  FMUL.FTZ R58, R136, R131 ;  /* 0x00000083883a7220 */ /* 0x000fe20000410000 */
[----:B------:R-:W-:Y:S01]  /*a6e0*/  IADD3 R131, R138, 0x2, RZ ;  /* 0x000000028a837810 */ /* 0x000fe20007ffe0ff */
[----:B------:R-:W-:Y:S02]  /*a6f0*/  FMUL.FTZ R67, R184, R97 ;  /* 0x00000061b8437220 */ /* 0x000fe40000410000 */
[----:B------:R-:W-:Y:S01]  /*a700*/  FFMA.FTZ R206, R108, -R77, R206 ;  /* 0x8000004d6cce7223 */ /* 0x000fe200000100ce */
[----:B------:R-:W-:Y:S01]  /*a710*/  LEA.HI.SX32 R186, R131, R138, 0x1b ;  /* 0x0000008a83ba7211 */ /* 0x000fe200078fdaff */
[----:B------:R-:W-:Y:S01]  /*a720*/  FFMA.FTZ R65, R136, R164, R65 ;  /* 0x000000a488417223 */ /* 0x000fe20000010041 */
[----:B------:R-:W-:Y:S01]  /*a730*/  LEA.HI.SX32 R131, R138, R138, 0x1b ;  /* 0x0000008a8a837211 */ /* 0x000fe200078fdaff */
[C---:B------:R-:W-:Y:S02]  /*a740*/  FMUL.FTZ R135, R62.reuse, R133 ;  /* 0x000000853e877220 */ /* 0x040fe40000410000 */
[----:B------:R-:W-:-:S02]  /*a750*/  FMUL.FTZ R136, R62, R67 ;  /* 0x000000433e887220 */ /* 0x000fc40000410000 */
[-C--:B------:R-:W-:Y:S02]  /*a760*/  FMUL.FTZ R137, R132, R96.reuse ;  /* 0x0000006084897220 */ /* 0x080fe40000410000 */
[----:B------:R-:W-:Y:S02]  /*a770*/  FMUL.FTZ R77, R64, R95 ;  /* 0x0000005f404d7220 */ /* 0x000fe40000410000 */
[-C--:B------:R-:W-:Y:S02]  /*a780*/  FFMA.FTZ R135, R206, R67.reuse, R135 ;  /* 0x00000043ce877223 */ /* 0x080fe40000010087 */
[C---:B------:R-:W-:Y:S02]  /*a790*/  FMUL.FTZ R138, R60.reuse, R67 ;  /* 0x000000433c8a7220 */ /* 0x040fe40000410000 */
[-C--:B------:R-:W-:Y:S02]  /*a7a0*/  FMUL.FTZ R67, R60, R133.reuse ;  /* 0x000000853c437220 */ /* 0x080fe40000410000 */
[----:B------:R-:W-:Y:S01]  /*a7b0*/  FFMA.FTZ R136, R206, R133, -R136 ;  /* 0x00000085ce887223 */ /* 0x000fe20000010888 */
[----:B------:R0:W-:Y:S01]  /*a7c0*/  STS [R131.X4+0x2100], R138 ;  /* 0x0021008a83007388 */ /* 0x0001e20000004800 */
[----:B------:R-:W-:-:S02]  /*a7d0*/  FMUL.FTZ R133, R130, R96 ;  /* 0x0000006082857220 */ /* 0x000fc40000410000 */
[----:B------:R-:W-:Y:S01]  /*a7e0*/  FMUL.FTZ R139, R204, R137 ;  /* 0x00000089cc8b7220 */ /* 0x000fe20000410000 */
[----:B------:R1:W-:Y:S01]  /*a7f0*/  STS [R166.X4+0x2104], R67 ;  /* 0x00210443a6007388 */ /* 0x0003e20000004800 */
[----:B------:R-:W-:Y:S02]  /*a800*/  FFMA.FTZ R203, R114, -R77, R203 ;  /* 0x8000004d72cb7223 */ /* 0x000fe400000100cb */
[----:B------:R-:W-:Y:S02]  /*a810*/  FMUL.FTZ R144, R198, R95 ;  /* 0x0000005fc6907220 */ /* 0x000fe40000410000 */
[-C--:B------:R-:W-:Y:S02]  /*a820*/  FMUL.FTZ R141, R204, R133.reuse ;  /* 0x00000085cc8d7220 */ /* 0x080fe40000410000 */
[----:B------:R-:W-:Y:S02]  /*a830*/  FFMA.FTZ R140, R234, R133, R139 ;  /* 0x00000085ea8c7223 */ /* 0x000fe4000001008b */
[----:B------:R-:W-:-:S02]  /*a840*/  FFMA.FTZ R209, R112, -R77, R209 ;  /* 0x8000004d70d17223 */ /* 0x000fc400000100d1 */
[----:B------:R-:W-:Y:S02]  /*a850*/  FMUL.FTZ R142, R182, R95 ;  /* 0x0000005fb68e7220 */ /* 0x000fe40000410000 */
[----:B------:R-:W-:Y:S02]  /*a860*/  FMUL.FTZ R139, R203, R144 ;  /* 0x00000090cb8b7220 */ /* 0x000fe40000410000 */
[----:B------:R-:W-:Y:S02]  /*a870*/  FMUL.FTZ R77, R63, R94 ;  /* 0x0000005e3f4d7220 */ /* 0x000fe40000410000 */
[----:B------:R-:W-:Y:S02]  /*a880*/  FADD.FTZ R135, RZ, R135 ;  /* 0x00000087ff877221 */ /* 0x000fe40000010000 */
[----:B------:R-:W-:Y:S02]  /*a890*/  FFMA.FTZ R141, R234, R137, -R141 ;  /* 0x00000089ea8d7223 */ /* 0x000fe4000001088d */
[----:B------:R-:W-:-:S02]  /*a8a0*/  FADD.FTZ R136, RZ, R136 ;  /* 0x00000088ff887221 */ /* 0x000fc40000010000 */
[-C--:B0-----:R-:W-:Y:S02]  /*a8b0*/  FFMA.FTZ R138, R209, R142.reuse, R139 ;  /* 0x0000008ed18a7223 */ /* 0x081fe4000001008b */
[-C--:B------:R-:W-:Y:S02]  /*a8c0*/  FFMA.FTZ R76, R113, -R77.reuse, R208 ;  /* 0x8000004d714c7223 */ /* 0x080fe400000100d0 */
[----:B------:R-:W-:Y:S02]  /*a8d0*/  FMUL.FTZ R143, R203, R142 ;  /* 0x0000008ecb8f7220 */ /* 0x000fe40000410000 */
[----:B------:R-:W-:Y:S02]  /*a8e0*/  FMUL.FTZ R139, R181, R94 ;  /* 0x0000005eb58b7220 */ /* 0x000fe40000410000 */
[----:B------:R-:W-:Y:S01]  /*a8f0*/  FFMA.FTZ R236, R111, -R77, R236 ;  /* 0x8000004d6fec7223 */ /* 0x000fe200000100ec */
[----:B------:R-:W-:Y:S01]  /*a900*/  HADD2.F32 R77, -RZ, R74.H1_H1 ;  /* 0x3000004aff4d7230 */ /* 0x000fe20000004100 */
[----:B------:R-:W-:-:S02]  /*a910*/  FADD.FTZ R135, R135, R140 ;  /* 0x0000008c87877221 */ /* 0x000fc40000010000 */
[----:B------:R-:W-:Y:S02]  /*a920*/  FADD.FTZ R136, R136, R141 ;  /* 0x0000008d88887221 */ /* 0x000fe40000010000 */
[----:B------:R-:W-:Y:S02]  /*a930*/  FMUL.FTZ R141, R197, R94 ;  /* 0x0000005ec58d7220 */ /* 0x000fe40000410000 */
[----:B------:R-:W-:Y:S02]  /*a940*/  FFMA.FTZ R143, R209, R144, -R143 ;  /* 0x00000090d18f7223 */ /* 0x000fe4000001088f */
[----:B------:R-:W-:Y:S02]  /*a950*/  FMUL.FTZ R140, R76, R139 ;  /* 0x0000008b4c8c7220 */ /* 0x000fe40000410000 */
[----:B-1----:R-:W-:Y:S02]  /*a960*/  FADD.FTZ R67, R135, R138 ;  /* 0x0000008a87437221 */ /* 0x002fe40000010000 */
[----:B------:R-:W-:-:S02]  /*a970*/  FMUL.FTZ R135, R61, R133 ;  /* 0x000000853d877220 */ /* 0x000fc40000410000 */
[----:B------:R-:W-:Y:S02]  /*a980*/  FMUL.FTZ R81, R77, R92 ;  /* 0x0000005c4d517220 */ /* 0x000fe40000410000 */
[-C--:B------:R-:W-:Y:S01]  /*a990*/  FMUL.FTZ R138, R76, R141.reuse ;  /* 0x0000008d4c8a7220 */ /* 0x080fe20000410000 */
[----:B------:R0:W-:Y:S01]  /*a9a0*/  STS [R186.X4+0x2108], R135 ;  /* 0x00210887ba007388 */ /* 0x0001e20000004800 */
[----:B------:R-:W-:Y:S02]  /*a9b0*/  FADD.FTZ R136, R136, R143 ;  /* 0x0000008f88887221 */ /* 0x000fe40000010000 */
[----:B------:R-:W-:Y:S02]  /*a9c0*/  FFMA.FTZ R133, R236, R141, -R140 ;  /* 0x0000008dec857223 */ /* 0x000fe4000001088c */
[----:B------:R-:W-:Y:S02]  /*a9d0*/  FMUL.FTZ R137, R61, R137 ;  /* 0x000000893d897220 */ /* 0x000fe40000410000 */
[----:B------:R-:W-:-:S02]  /*a9e0*/  FMUL.FTZ R168, R196, R93 ;  /* 0x0000005dc4a87220 */ /* 0x000fc40000410000 */
[----:B------:R-:W-:Y:S01]  /*a9f0*/  FMUL.FTZ R142, R64, R142 ;  /* 0x0000008e408e7220 */ /* 0x000fe20000410000 */
[----:B------:R-:W-:Y:S01]  /*aa00*/  STS [R202.X4+0x210c], R137 ;  /* 0x00210c89ca007388 */ /* 0x000fe20000004800 */
[----:B------:R-:W-:Y:S02]  /*aa10*/  FFMA.FTZ R210, R147, -R81, R210 ;  /* 0x8000005193d27223 */ /* 0x000fe400000100d2 */
[----:B------:R-:W-:Y:S01]  /*aa20*/  FMUL.FTZ R134, R165, R78 ;  /* 0x0000004ea5867220 */ /* 0x000fe20000410000 */
[----:B------:R1:W-:Y:S01]  /*aa30*/  STS [R131.X4+0x2110], R142 ;  /* 0x0021108e83007388 */ /* 0x0003e20000004800 */
[----:B------:R-:W-:Y:S02]  /*aa40*/  FFMA.FTZ R138, R236, R139, R138 ;  /* 0x0000008bec8a7223 */ /* 0x000fe4000001008a */
[----:B------:R-:W-:Y:S01]  /*aa50*/  FFMA.FTZ R81, R149, -R81, R212 ;  /* 0x8000005195517223 */ /* 0x000fe200000100d4 */
[----:B------:R-:W-:Y:S01]  /*aa60*/  STS [R131.X4+0x2174], R59 ;  /* 0x0021743b83007388 */ /* 0x000fe20000004800 */
[----:B------:R-:W-:-:S02]  /*aa70*/  FADD.FTZ R133, R136, R133 ;  /* 0x0000008588857221 */ /* 0x000fc40000010000 */
[----:B0-----:R-:W-:Y:S01]  /*aa80*/  FMUL.FTZ R186, R195, R92 ;  /* 0x0000005cc3ba7220 */ /* 0x001fe20000410000 */
[----:B------:R-:W-:Y:S01]  /*aa90*/  STS [R131.X4+0x2170], R58 ;  /* 0x0021703a83007388 */ /* 0x000fe20000004800 */
[----:B------:R-:W-:Y:S02]  /*aaa0*/  FMUL.FTZ R166, R180, R93 ;  /* 0x0000005db4a67220 */ /* 0x000fe40000410000 */
[----:B------:R-:W-:Y:S02]  /*aab0*/  FMUL.FTZ R136, R79, R168 ;  /* 0x000000a84f887220 */ /* 0x000fe40000410000 */
[----:B------:R-:W-:Y:S02]  /*aac0*/  FMUL.FTZ R140, R63, R141 ;  /* 0x0000008d3f8c7220 */ /* 0x000fe40000410000 */
[----:B------:R-:W-:Y:S02]  /*aad0*/  FFMA.FTZ R134, R163, R80, R134 ;  /* 0x00000050a3867223 */ /* 0x000fe40000010086 */
[----:B------:R-:W-:Y:S01]  /*aae0*/  FADD.FTZ R67, R67, R138 ;  /* 0x0000008a43437221 */ /* 0x000fe20000010000 */
[----:B------:R0:W-:Y:S01]  /*aaf0*/  STS [R131.X4+0x211c], R140 ;  /* 0x00211c8c83007388 */ /* 0x0001e20000004800 */
[----:B------:R-:W-:-:S02]  /*ab00*/  FMUL.FTZ R87, R82, R91 ;  /* 0x0000005b52577220 */ /* 0x000fc40000410000 */
[----:B------:R-:W-:Y:S02]  /*ab10*/  FMUL.FTZ R138, R63, R139 ;  /* 0x0000008b3f8a7220 */ /* 0x000fe40000410000 */
[----:B-1----:R-:W-:Y:S02]  /*ab20*/  FMUL.FTZ R142, R179, R92 ;  /* 0x0000005cb38e7220 */ /* 0x002fe40000410000 */
[----:B------:R-:W-:Y:S01]  /*ab30*/  FMUL.FTZ R137, R81, R186 ;  /* 0x000000ba51897220 */ /* 0x000fe20000410000 */
[----:B------:R1:W-:Y:S01]  /*ab40*/  STS [R131.X4+0x2118], R138 ;  /* 0x0021188a83007388 */ /* 0x0003e20000004800 */
[----:B------:R-:W-:Y:S02]  /*ab50*/  FMUL.FTZ R163, R192, R89 ;  /* 0x00000059c0a37220 */ /* 0x000fe40000410000 */
[-C--:B------:R-:W-:Y:S02]  /*ab60*/  FMUL.FTZ R170, R66, R166.reuse ;  /* 0x000000a642aa7220 */ /* 0x080fe40000410000 */
[----:B------:R-:W-:-:S02]  /*ab70*/  FFMA.FTZ R136, R211, R166, R136 ;  /* 0x000000a6d3887223 */ /* 0x000fc40000010088 */
[----:B------:R-:W-:Y:S01]  /*ab80*/  FMUL.FTZ R166, R79, R166 ;  /* 0x000000a64fa67220 */ /* 0x000fe20000410000 */
[----:B------:R-:W-:Y:S01]  /*ab90*/  STS [R131.X4+0x2120], R170 ;  /* 0x002120aa83007388 */ /* 0x000fe20000004800 */
[-C--:B------:R-:W-:Y:S02]  /*aba0*/  FFMA.FTZ R221, R148, -R87.reuse, R221 ;  /* 0x8000005794dd7223 */ /* 0x080fe400000100dd */
[----:B------:R-:W-:Y:S02]  /*abb0*/  FFMA.FTZ R84, R150, -R87, R207 ;  /* 0x8000005796547223 */ /* 0x000fe400000100cf */
[-C--:B------:R-:W-:Y:S02]  /*abc0*/  FMUL.FTZ R139, R81, R142.reuse ;  /* 0x0000008e518b7220 */ /* 0x080fe40000410000 */
[----:B------:R-:W-:Y:S02]  /*abd0*/  FFMA.FTZ R137, R210, R142, R137 ;  /* 0x0000008ed2897223 */ /* 0x000fe40000010089 */
[----:B------:R-:W-:-:S02]  /*abe0*/  FMUL.FTZ R143, R176, R89 ;  /* 0x00000059b08f7220 */ /* 0x000fc40000410000 */
[----:B0-----:R-:W-:Y:S02]  /*abf0*/  FMUL.FTZ R140, R102, R163 ;  /* 0x000000a3668c7220 */ /* 0x001fe40000410000 */
[----:B------:R-:W-:Y:S02]  /*ac00*/  FMUL.FTZ R87, R83, R90 ;  /* 0x0000005a53577220 */ /* 0x000fe40000410000 */
[----:B------:R-:W-:Y:S02]  /*ac10*/  FMUL.FTZ R142, R77, R142 ;  /* 0x0000008e4d8e7220 */ /* 0x000fe40000410000 */
[----:B------:R-:W-:Y:S02]  /*ac20*/  FMUL.FTZ R145, R194, R91 ;  /* 0x0000005bc2917220 */ /* 0x000fe40000410000 */
[----:B------:R-:W-:Y:S01]  /*ac30*/  FMUL.FTZ R144, R64, R144 ;  /* 0x0000009040907220 */ /* 0x000fe20000410000 */
[----:B------:R0:W-:Y:S01]  /*ac40*/  STS [R131.X4+0x2128], R142 ;  /* 0x0021288e83007388 */ /* 0x0001e20000004800 */
[----:B-1----:R-:W-:-:S02]  /*ac50*/  FFMA.FTZ R138, R211, R168, -R166 ;  /* 0x000000a8d38a7223 */ /* 0x002fc400000108a6 */
[----:B------:R-:W-:Y:S01]  /*ac60*/  FMUL.FTZ R168, R66, R168 ;  /* 0x000000a842a87220 */ /* 0x000fe20000410000 */
[----:B------:R1:W-:Y:S01]  /*ac70*/  STS [R131.X4+0x2114], R144 ;  /* 0x0021149083007388 */ /* 0x0003e20000004800 */
[----:B------:R-:W-:Y:S02]  /*ac80*/  FMUL.FTZ R141, R178, R91 ;  /* 0x0000005bb28d7220 */ /* 0x000fe40000410000 */
[----:B------:R-:W-:Y:S01]  /*ac90*/  FFMA.FTZ R135, R223, R143, R140 ;  /* 0x0000008fdf877223 */ /* 0x000fe2000001008c */
[----:B------:R2:W-:Y:S01]  /*aca0*/  STS [R131.X4+0x2124], R168 ;  /* 0x002124a883007388 */ /* 0x0005e20000004800 */
[-C--:B------:R-:W-:Y:S02]  /*acb0*/  FFMA.FTZ R220, R151, -R87.reuse, R220 ;  /* 0x8000005797dc7223 */ /* 0x080fe400000100dc */
[----:B------:R-:W-:Y:S01]  /*acc0*/  FFMA.FTZ R85, R153, -R87, R218 ;  /* 0x8000005799557223 */ /* 0x000fe200000100da */
[----:B------:R-:W-:Y:S01]  /*acd0*/  HADD2.F32 R87, -RZ, R68.H1_H1 ;  /* 0x30000044ff577230 */ /* 0x000fe20000004100 */
[----:B------:R-:W-:-:S02]  /*ace0*/  FMUL.FTZ R140, R84, R145 ;  /* 0x00000091548c7220 */ /* 0x000fc40000410000 */
[-C--:B------:R-:W-:Y:S02]  /*acf0*/  FMUL.FTZ R166, R193, R90.reuse ;  /* 0x0000005ac1a67220 */ /* 0x080fe40000410000 */
[----:B0-----:R-:W-:Y:S02]  /*ad00*/  FMUL.FTZ R142, R177, R90 ;  /* 0x0000005ab18e7220 */ /* 0x001fe40000410000 */
[----:B-1----:R-:W-:Y:S02]  /*ad10*/  FMUL.FTZ R144, R82, R141 ;  /* 0x0000008d52907220 */ /* 0x002fe40000410000 */
[-C--:B------:R-:W-:Y:S02]  /*ad20*/  FMUL.FTZ R170, R102, R143.reuse ;  /* 0x0000008f66aa7220 */ /* 0x080fe40000410000 */
[----:B--2---:R-:W-:Y:S01]  /*ad30*/  FMUL.FTZ R168, R86, R143 ;  /* 0x0000008f56a87220 */ /* 0x004fe20000410000 */
[----:B------:R0:W-:Y:S01]  /*ad40*/  STS [R131.X4+0x2130], R144 ;  /* 0x0021309083007388 */ /* 0x0001e20000004800 */
[----:B------:R-:W-:-:S02]  /*ad50*/  FFMA.FTZ R165, R221, R141, R140 ;  /* 0x0000008ddda57223 */ /* 0x000fc4000001008c */
[----:B------:R-:W-:Y:S01]  /*ad60*/  FADD.FTZ R136, R67, R136 ;  /* 0x0000008843887221 */ /* 0x000fe20000010000 */
[----:B------:R-:W-:Y:S01]  /*ad70*/  STS [R131.X4+0x2140], R168 ;  /* 0x002140a883007388 */ /* 0x000fe20000004800 */
[----:B------:R-:W-:Y:S02]  /*ad80*/  FFMA.FTZ R139, R210, R186, -R139 ;  /* 0x000000bad28b7223 */ /* 0x000fe4000001088b */
[----:B------:R-:W-:Y:S02]  /*ad90*/  FMUL.FTZ R143, R85, R166 ;  /* 0x000000a6558f7220 */ /* 0x000fe40000410000 */
[----:B------:R-:W-:Y:S02]  /*ada0*/  FMUL.FTZ R140, R84, R141 ;  /* 0x0000008d548c7220 */ /* 0x000fe40000410000 */
[----:B------:R-:W-:Y:S02]  /*adb0*/  FMUL.FTZ R103, R87, R88 ;  /* 0x0000005857677220 */ /* 0x000fe40000410000 */
[----:B------:R-:W-:-:S02]  /*adc0*/  FMUL.FTZ R186, R77, R186 ;  /* 0x000000ba4dba7220 */ /* 0x000fc40000410000 */
[-C--:B------:R-:W-:Y:S02]  /*add0*/  FMUL.FTZ R141, R85, R142.reuse ;  /* 0x0000008e558d7220 */ /* 0x080fe40000410000 */
[----:B------:R-:W-:Y:S01]  /*ade0*/  FMUL.FTZ R126, R169, R201 ;  /* 0x000000c9a97e7220 */ /* 0x000fe20000410000 */
[----:B------:R1:W-:Y:S01]  /*adf0*/  STS [R131.X4+0x212c], R186 ;  /* 0x00212cba83007388 */ /* 0x0003e20000004800 */
[----:B------:R-:W-:Y:S02]  /*ae00*/  FMUL.FTZ R212, R190, R55 ;  /* 0x00000037bed47220 */ /* 0x000fe40000410000 */
[----:B------:R-:W-:Y:S02]  /*ae10*/  FADD.FTZ R136, R136, R137 ;  /* 0x0000008988887221 */ /* 0x000fe40000010000 */
[-C--:B------:R-:W-:Y:S02]  /*ae20*/  FFMA.FTZ R143, R220, R142.reuse, R143 ;  /* 0x0000008edc8f7223 */ /* 0x080fe4000001008f */
[----:B0-----:R-:W-:-:S02]  /*ae30*/  FMUL.FTZ R144, R83, R142 ;  /* 0x0000008e53907220 */ /* 0x001fc40000410000 */
[----:B------:R-:W-:Y:S02]  /*ae40*/  FADD.FTZ R138, R133, R138 ;  /* 0x0000008a858a7221 */ /* 0x000fe40000010000 */
[----:B------:R-:W-:Y:S01]  /*ae50*/  FFMA.FTZ R222, R155, -R103, R222 ;  /* 0x800000679bde7223 */ /* 0x000fe200000100de */
[----:B------:R-:W-:Y:S01]  /*ae60*/  STS [R131.X4+0x2138], R144 ;  /* 0x0021389083007388 */ /* 0x000fe20000004800 */
[----:B------:R-:W-:Y:S02]  /*ae70*/  FMUL.FTZ R142, R82, R145 ;  /* 0x00000091528e7220 */ /* 0x000fe40000410000 */
[-C--:B------:R-:W-:Y:S02]  /*ae80*/  FFMA.FTZ R141, R220, R166.reuse, -R141 ;  /* 0x000000a6dc8d7223 */ /* 0x080fe4000001088d */
[----:B------:R-:W-:Y:S01]  /*ae90*/  FFMA.FTZ R103, R157, -R103, R226 ;  /* 0x800000679d677223 */ /* 0x000fe200000100e2 */
[----:B------:R0:W-:Y:S01]  /*aea0*/  STS [R131.X4+0x2134], R142 ;  /* 0x0021348e83007388 */ /* 0x0001e20000004800 */
[----:B------:R-:W-:-:S02]  /*aeb0*/  FMUL.FTZ R166, R83, R166 ;  /* 0x000000a653a67220 */ /* 0x000fc40000410000 */
[-C--:B------:R-:W-:Y:S02]  /*aec0*/  FMUL.FTZ R202, R191, R88.reuse ;  /* 0x00000058bfca7220 */ /* 0x080fe40000410000 */
[----:B------:R-:W-:Y:S01]  /*aed0*/  FFMA.FTZ R126, R167, R185, R126 ;  /* 0x000000b9a77e7223 */ /* 0x000fe2000001007e */
[----:B------:R2:W-:Y:S01]  /*aee0*/  STS [R131.X4+0x213c], R166 ;  /* 0x00213ca683007388 */ /* 0x0005e20000004800 */
[----:B------:R-:W-:Y:S02]  /*aef0*/  FMUL.FTZ R208, R174, R55 ;  /* 0x00000037aed07220 */ /* 0x000fe40000410000 */
[----:B-1----:R-:W-:Y:S02]  /*af00*/  FMUL.FTZ R186, R175, R88 ;  /* 0x00000058afba7220 */ /* 0x002fe40000410000 */
[----:B------:R-:W-:Y:S02]  /*af10*/  FMUL.FTZ R169, R117, R212 ;  /* 0x000000d475a97220 */ /* 0x000fe40000410000 */
[----:B------:R-:W-:-:S02]  /*af20*/  FADD.FTZ R136, R136, R165 ;  /* 0x000000a588887221 */ /* 0x000fc40000010000 */
[----:B------:R-:W-:Y:S02]  /*af30*/  FFMA.FTZ R167, R221, R145, -R140 ;  /* 0x00000091dda77223 */ /* 0x000fe4000001088c */
[----:B------:R-:W-:Y:S02]  /*af40*/  FMUL.FTZ R168, R189, R54 ;  /* 0x00000036bda87220 */ /* 0x000fe40000410000 */
[----:B------:R-:W-:Y:S02]  /*af50*/  FADD.FTZ R138, R138, R139 ;  /* 0x0000008b8a8a7221 */ /* 0x000fe40000010000 */
[-C--:B------:R-:W-:Y:S02]  /*af60*/  FFMA.FTZ R140, R223, R163.reuse, -R170 ;  /* 0x000000a3df8c7223 */ /* 0x080fe400000108aa */
[----:B------:R-:W-:Y:S02]  /*af70*/  FMUL.FTZ R170, R86, R163 ;  /* 0x000000a356aa7220 */ /* 0x000fe40000410000 */
[----:B------:R-:W-:-:S02]  /*af80*/  FMUL.FTZ R145, R103, R202 ;  /* 0x000000ca67917220 */ /* 0x000fc40000410000 */
[----:B------:R-:W-:Y:S01]  /*af90*/  FMUL.FTZ R163, R103, R186 ;  /* 0x000000ba67a37220 */ /* 0x000fe20000410000 */
[----:B------:R1:W-:Y:S01]  /*afa0*/  STS [R131.X4+0x2144], R170 ;  /* 0x002144aa83007388 */ /* 0x0003e20000004800 */
[-C--:B0-----:R-:W-:Y:S02]  /*afb0*/  FFMA.FTZ R142, R231, R208.reuse, R169 ;  /* 0x000000d0e78e7223 */ /* 0x081fe400000100a9 */
[----:B------:R-:W-:Y:S02]  /*afc0*/  FADD.FTZ R136, R136, R143 ;  /* 0x0000008f88887221 */ /* 0x000fe40000010000 */
[----:B------:R-:W-:Y:S02]  /*afd0*/  FMUL.FTZ R171, R117, R208 ;  /* 0x000000d075ab7220 */ /* 0x000fe40000410000 */
[----:B--2---:R-:W-:Y:S02]  /*afe0*/  FMUL.FTZ R166, R173, R54 ;  /* 0x00000036ada67220 */ /* 0x004fe40000410000 */
[----:B------:R-:W-:-:S02]  /*aff0*/  FMUL.FTZ R169, R119, R168 ;  /* 0x000000a877a97220 */ /* 0x000fc40000410000 */
[----:B------:R-:W-:Y:S02]  /*b000*/  FADD.FTZ R138, R138, R167 ;  /* 0x000000a78a8a7221 */ /* 0x000fe40000010000 */
[CC--:B------:R-:W-:Y:S02]  /*b010*/  FFMA.FTZ R144, R222.reuse, R186.reuse, R145 ;  /* 0x000000bade907223 */ /* 0x0c0fe40000010091 */
[----:B------:R-:W-:Y:S02]  /*b020*/  FMUL.FTZ R186, R87, R186 ;  /* 0x000000ba57ba7220 */ /* 0x000fe40000410000 */
[----:B------:R-:W-:Y:S02]  /*b030*/  FFMA.FTZ R145, R222, R202, -R163 ;  /* 0x000000cade917223 */ /* 0x000fe400000108a3 */
[----:B------:R-:W-:Y:S01]  /*b040*/  FADD.FTZ R135, R136, R135 ;  /* 0x0000008788877221 */ /* 0x000fe20000010000 */
[----:B------:R0:W-:Y:S01]  /*b050*/  STS [R131.X4+0x2148], R186 ;  /* 0x002148ba83007388 */ /* 0x0001e20000004800 */
[----:B------:R-:W-:-:S02]  /*b060*/  FFMA.FTZ R163, R231, R212, -R171 ;  /* 0x000000d4e7a37223 */ /* 0x000fc400000108ab */
[-C--:B------:R-:W-:Y:S02]  /*b070*/  FMUL.FTZ R67, R119, R166.reuse ;  /* 0x000000a677437220 */ /* 0x080fe40000410000 */
[----:B-1----:R-:W-:Y:S02]  /*b080*/  FFMA.FTZ R170, R230, R166, R169 ;  /* 0x000000a6e6aa7223 */ /* 0x002fe400000100a9 */
[----:B------:R-:W-:Y:S01]  /*b090*/  FADD.FTZ R141, R138, R141 ;  /* 0x0000008d8a8d7221 */ /* 0x000fe20000010000 */
[----:B------:R-:W-:Y:S01]  /*b0a0*/  MOV R138, UR38 ;  /* 0x00000026008a7c02 */ /* 0x000fe20008000f00 */
[----:B------:R-:W-:Y:S02]  /*b0b0*/  FMUL.FTZ R208, R118, R208 ;  /* 0x000000d076d07220 */ /* 0x000fe40000410000 */
[-C--:B------:R-:W-:Y:S02]  /*b0c0*/  FMUL.FTZ R171, R172, R53.reuse ;  /* 0x00000035acab7220 */ /* 0x080fe40000410000 */
[----:B------:R-:W-:Y:S01]  /*b0d0*/  FMUL.FTZ R166, R115, R166 ;  /* 0x000000a673a67220 */ /* 0x000fe20000410000 */
[----:B------:R-:W-:Y:S01]  /*b0e0*/  STS [R131.X4+0x2150], R208 ;  /* 0x002150d083007388 */ /* 0x000fe20000004800 */
[----:B------:R-:W-:-:S02]  /*b0f0*/  FMUL.FTZ R137, R188, R53 ;  /* 0x00000035bc897220 */ /* 0x000fc40000410000 */
[----:B------:R-:W-:Y:S01]  /*b100*/  FADD.FTZ R135, R135, R144 ;  /* 0x0000009087877221 */ /* 0x000fe20000010000 */
[----:B------:R1:W-:Y:S01]  /*b110*/  STS [R131.X4+0x2158], R166 ;  /* 0x002158a683007388 */ /* 0x0003e20000004800 */
[----:B------:R-:W-:Y:S02]  /*b120*/  FMUL.FTZ R202, R87, R202 ;  /* 0x000000ca57ca7220 */ /* 0x000fe40000410000 */
[----:B------:R-:W-:Y:S02]  /*b130*/  FADD.FTZ R140, R141, R140 ;  /* 0x0000008c8d8c7221 */ /* 0x000fe40000010000 */
[----:B0-----:R-:W-:Y:S01]  /*b140*/  FMUL.FTZ R186, R120, R171 ;  /* 0x000000ab78ba7220 */ /* 0x001fe20000410000 */
[----:B------:R0:W-:Y:S01]  /*b150*/  STS [R131.X4+0x214c], R202 ;  /* 0x00214cca83007388 */ /* 0x0001e20000004800 */
[----:B------:R-:W-:Y:S02]  /*b160*/  FFMA.FTZ R133, R230, R168, -R67 ;  /* 0x000000a8e6857223 */ /* 0x000fe40000010843 */
[----:B------:R-:W-:Y:S01]  /*b170*/  FMUL.FTZ R139, R80, UR25 ;  /* 0x00000019508b7c20 */ /* 0x000fe20008410000 */
[----:B------:R2:W-:Y:S01]  /*b180*/  STS [R131.X4+0x2160], R186 ;  /* 0x002160ba83007388 */ /* 0x0005e20000004800 */
[----:B------:R-:W-:-:S02]  /*b190*/  FMUL.FTZ R67, R78, UR25 ;  /* 0x000000194e437c20 */ /* 0x000fc40008410000 */
[----:B-1----:R-:W-:Y:S02]  /*b1a0*/  FMUL.FTZ R166, R122, R137 ;  /* 0x000000897aa67220 */ /* 0x002fe40000410000 */
[----:B------:R-:W-:Y:S02]  /*b1b0*/  FMUL.FTZ R208, R78, R52 ;  /* 0x000000344ed07220 */ /* 0x000fe40000410000 */
[----:B------:R-:W-:Y:S02]  /*b1c0*/  FADD.FTZ R135, R135, R142 ;  /* 0x0000008e87877221 */ /* 0x000fe40000010000 */
[----:B------:R-:W-:Y:S02]  /*b1d0*/  FADD.FTZ R140, R140, R145 ;  /* 0x000000918c8c7221 */ /* 0x000fe40000010000 */
[----:B0-----:R-:W-:Y:S02]  /*b1e0*/  FFMA.FTZ R202, R78, UR42, -R139 ;  /* 0x0000002a4eca7c23 */ /* 0x001fe4000801088b */
[----:B------:R-:W-:-:S02]  /*b1f0*/  FFMA.FTZ R78, R80, UR42, R67 ;  /* 0x0000002a504e7c23 */ /* 0x000fc40008010043 */
[----:B--2---:R-:W-:Y:S02]  /*b200*/  FMUL.FTZ R186, R80, R52 ;  /* 0x0000003450ba7220 */ /* 0x004fe40000410000 */
[-C--:B------:R-:W-:Y:S02]  /*b210*/  FFMA.FTZ R166, R233, R171.reuse, R166 ;  /* 0x000000abe9a67223 */ /* 0x080fe400000100a6 */
[----:B------:R-:W-:Y:S02]  /*b220*/  FMUL.FTZ R139, R129, R208 ;  /* 0x000000d0818b7220 */ /* 0x000fe40000410000 */
[----:B------:R-:W-:Y:S02]  /*b230*/  FADD.FTZ R135, R135, R170 ;  /* 0x000000aa87877221 */ /* 0x000fe40000010000 */
[----:B------:R-:W-:Y:S01]  /*b240*/  FMUL.FTZ R80, R122, R171 ;  /* 0x000000ab7a507220 */ /* 0x000fe20000410000 */
[----:B------:R-:W-:Y:S01]  /*b250*/  LEA R171, R138, -R101, 0x1 ;  /* 0x800000658aab7211 */ /* 0x000fe200078e08ff */
[----:B------:R-:W-:-:S02]  /*b260*/  FADD.FTZ R140, R140, R163 ;  /* 0x000000a38c8c7221 */ /* 0x000fc40000010000 */
[----:B------:R-:W-:Y:S01]  /*b270*/  FMUL.FTZ R67, R129, R202 ;  /* 0x000000ca81437220 */ /* 0x000fe20000410000 */
[----:B------:R-:W-:Y:S01]  /*b280*/  ISETP.GE.AND P0, PT, R171, 0x1, PT ;  /* 0x00000001ab00780c */ /* 0x000fe20003f06270 */
[-C--:B------:R-:W-:Y:S02]  /*b290*/  FFMA.FTZ R202, R225, R186.reuse, R139 ;  /* 0x000000bae1ca7223 */ /* 0x080fe4000001008b */
[----:B------:R-:W-:Y:S02]  /*b2a0*/  FADD.FTZ R135, R135, R166 ;  /* 0x000000a687877221 */ /* 0x000fe40000010000 */
[----:B------:R-:W-:Y:S02]  /*b2b0*/  FMUL.FTZ R129, R129, R186 ;  /* 0x000000ba81817220 */ /* 0x000fe40000410000 */
[----:B------:R-:W-:Y:S02]  /*b2c0*/  FFMA.FTZ R80, R233, R137, -R80 ;  /* 0x00000089e9507223 */ /* 0x000fe40000010850 */
[----:B------:R-:W-:-:S02]  /*b2d0*/  FADD.FTZ R133, R140, R133 ;  /* 0x000000858c857221 */ /* 0x000fc40000010000 */
[----:B------:R-:W-:Y:S02]  /*b2e0*/  FADD.FTZ R202, R135, R202 ;  /* 0x000000ca87ca7221 */ /* 0x000fe40000010000 */
[----:B------:R-:W-:Y:S02]  /*b2f0*/  FFMA.FTZ R129, R225, R208, -R129 ;  /* 0x000000d0e1817223 */ /* 0x000fe40000010881 */
[----:B------:R-:W-:Y:S02]  /*b300*/  FADD.FTZ R80, R133, R80 ;  /* 0x0000005085507221 */ /* 0x000fe40000010000 */
[----:B------:R-:W-:Y:S02]  /*b310*/  FMUL.FTZ R216, R185, R50 ;  /* 0x00000032b9d87220 */ /* 0x000fe40000410000 */
[----:B------:R-:W-:Y:S02]  /*b320*/  FADD.FTZ R185, R202, R57 ;  /* 0x00000039cab97221 */ /* 0x000fe40000010000 */
[----:B------:R-:W-:-:S02]  /*b330*/  FADD.FTZ R129, R80, R129 ;  /* 0x0000008150817221 */ /* 0x000fc40000010000 */
[----:B------:R-:W-:Y:S02]  /*b340*/  FMUL.FTZ R57, R188, UR25 ;  /* 0x00000019bc397c20 */ /* 0x000fe40008410000 */
[----:B------:R-:W-:Y:S02]  /*b350*/  FMUL.FTZ R186, R121, R186 ;  /* 0x000000ba79ba7220 */ /* 0x000fe40000410000 */
[----:B------:R-:W-:Y:S02]  /*b360*/  FADD.FTZ R183, R129, R56 ;  /* 0x0000003881b77221 */ /* 0x000fe40000010000 */
[----:B------:R-:W-:Y:S01]  /*b370*/  FFMA.FTZ R166, R172, UR42, R57 ;  /* 0x0000002aaca67c23 */ /* 0x000fe20008010039 */
[----:B------:R0:W-:Y:S01]  /*b380*/  STS [R131.X4+0x2168], R186 ;  /* 0x002168ba83007388 */ /* 0x0001e20000004800 */
[----:B------:R-:W-:Y:S02]  /*b390*/  FMUL.FTZ R56, R189, UR25 ;  /* 0x00000019bd387c20 */ /* 0x000fe40008410000 */
[----:B------:R-:W-:-:S02]  /*b3a0*/  FMUL.FTZ R57, R190, UR25 ;  /* 0x00000019be397c20 */ /* 0x000fc40008410000 */
[----:B------:R-:W-:Y:S02]  /*b3b0*/  FMUL.FTZ R208, R121, R208 ;  /* 0x000000d079d07220 */ /* 0x000fe40000410000 */
[----:B------:R-:W-:Y:S02]  /*b3c0*/  FFMA.FTZ R145, R173, UR42, R56 ;  /* 0x0000002aad917c23 */ /* 0x000fe40008010038 */
[----:B------:R-:W-:Y:S01]  /*b3d0*/  FMUL.FTZ R56, R191, UR25 ;  /* 0x00000019bf387c20 */ /* 0x000fe20008410000 */
[----:B------:R1:W-:Y:S01]  /*b3e0*/  STS [R131.X4+0x216c], R208 ;  /* 0x00216cd083007388 */ /* 0x0003e20000004800 */
[----:B0-----:R-:W-:Y:S02]  /*b3f0*/  FFMA.FTZ R186, R174, UR42, R57 ;  /* 0x0000002aaeba7c23 */ /* 0x001fe40008010039 */
[----:B------:R-:W-:Y:S02]  /*b400*/  FMUL.FTZ R57, R192, UR25 ;  /* 0x00000019c0397c20 */ /* 0x000fe40008410000 */
[----:B------:R-:W-:-:S02]  /*b410*/  FMUL.FTZ R168, R115, R168 ;  /* 0x000000a873a87220 */ /* 0x000fc40000410000 */
[----:B------:R-:W-:Y:S02]  /*b420*/  FFMA.FTZ R163, R175, UR42, R56 ;  /* 0x0000002aafa37c23 */ /* 0x000fe40008010038 */
[----:B------:R-:W-:Y:S01]  /*b430*/  FMUL.FTZ R218, R201, R50 ;  /* 0x00000032c9da7220 */ /* 0x000fe20000410000 */
[----:B------:R0:W-:Y:S01]  /*b440*/  STS [R131.X4+0x215c], R168 ;  /* 0x00215ca883007388 */ /* 0x0001e20000004800 */
[----:B-1----:R-:W-:Y:S02]  /*b450*/  FFMA.FTZ R208, R176, UR42, R57 ;  /* 0x0000002ab0d07c23 */ /* 0x002fe40008010039 */
[----:B------:R-:W-:Y:S02]  /*b460*/  FMUL.FTZ R59, R174, UR25 ;  /* 0x00000019ae3b7c20 */ /* 0x000fe40008410000 */
[----:B------:R-:W-:Y:S02]  /*b470*/  FMUL.FTZ R56, R193, UR25 ;  /* 0x00000019c1387c20 */ /* 0x000fe40008410000 */
[----:B------:R-:W-:-:S02]  /*b480*/  FMUL.FTZ R57, R194, UR25 ;  /* 0x00000019c2397c20 */ /* 0x000fc40008410000 */
[----:B------:R-:W-:Y:S02]  /*b490*/  FMUL.FTZ R212, R118, R212 ;  /* 0x000000d476d47220 */ /* 0x000fe40000410000 */
[----:B0-----:R-:W-:Y:S02]  /*b4a0*/  FMUL.FTZ R168, R120, R137 ;  /* 0x0000008978a87220 */ /* 0x001fe40000410000 */
[C---:B------:R-:W-:Y:S01]  /*b4b0*/  FMUL.FTZ R58, R123.reuse, R216 ;  /* 0x000000d87b3a7220 */ /* 0x040fe20000410000 */
[----:B------:R-:W-:Y:S01]  /*b4c0*/  STS [R131.X4+0x2154], R212 ;  /* 0x002154d483007388 */ /* 0x000fe20000004800 */
[----:B------:R-:W-:Y:S02]  /*b4d0*/  FMUL.FTZ R136, R123, R218 ;  /* 0x000000da7b887220 */ /* 0x000fe40000410000 */
[----:B------:R-:W-:Y:S01]  /*b4e0*/  FFMA.FTZ R170, R190, UR42, -R59 ;  /* 0x0000002abeaa7c23 */ /* 0x000fe2000801083b */
[----:B------:R0:W-:Y:S01]  /*b4f0*/  STS [R131.X4+0x2164], R168 ;  /* 0x002164a883007388 */ /* 0x0001e20000004800 */
[----:B------:R-:W-:-:S02]  /*b500*/  FFMA.FTZ R167, R177, UR42, R56 ;  /* 0x0000002ab1a77c23 */ /* 0x000fc40008010038 */
[----:B------:R-:W-:Y:S01]  /*b510*/  FFMA.FTZ R144, R178, UR42, R57 ;  /* 0x0000002ab2907c23 */ /* 0x000fe20008010039 */
[----:B------:R1:W-:Y:S01]  /*b520*/  STS [R131.X4+0x2178], R58 ;  /* 0x0021783a83007388 */ /* 0x0003e20000004800 */
[----:B------:R-:W-:Y:S02]  /*b530*/  FMUL.FTZ R56, R195, UR25 ;  /* 0x00000019c3387c20 */ /* 0x000fe40008410000 */
[----:B------:R-:W-:Y:S01]  /*b540*/  FMUL.FTZ R59, R180, UR25 ;  /* 0x00000019b43b7c20 */ /* 0x000fe20008410000 */
[----:B------:R2:W-:Y:S01]  /*b550*/  STS [R131.X4+0x217c], R136 ;  /* 0x00217c8883007388 */ /* 0x0005e20000004800 */
[C---:B------:R-:W-:Y:S02]  /*b560*/  FMUL.FTZ R57, R196.reuse, UR25 ;  /* 0x00000019c4397c20 */ /* 0x040fe40008410000 */
[----:B------:R-:W-:Y:S02]  /*b570*/  FFMA.FTZ R141, R179, UR42, R56 ;  /* 0x0000002ab38d7c23 */ /* 0x000fe40008010038 */
[----:B------:R-:W-:-:S02]  /*b580*/  FFMA.FTZ R140, R196, UR42, -R59 ;  /* 0x0000002ac48c7c23 */ /* 0x000fc4000801083b */
[----:B------:R-:W-:Y:S02]  /*b590*/  FFMA.FTZ R138, R180, UR42, R57 ;  /* 0x0000002ab48a7c23 */ /* 0x000fe40008010039 */
[----:B------:R-:W-:Y:S02]  /*b5a0*/  FMUL.FTZ R143, R172, UR25 ;  /* 0x00000019ac8f7c20 */ /* 0x000fe40008410000 */
[----:B0-----:R-:W-:Y:S02]  /*b5b0*/  FMUL.FTZ R168, R173, UR25 ;  /* 0x00000019ada87c20 */ /* 0x001fe40008410000 */
[----:B------:R-:W-:Y:S02]  /*b5c0*/  FMUL.FTZ R202, R175, UR25 ;  /* 0x00000019afca7c20 */ /* 0x000fe40008410000 */
[----:B------:R-:W-:Y:S02]  /*b5d0*/  FMUL.FTZ R165, R176, UR25 ;  /* 0x00000019b0a57c20 */ /* 0x000fe40008410000 */
        /* <DEDUP_REMOVED lines=8> */
[----:B--2---:R-:W-:Y:S02]  /*b660*/  FMUL.FTZ R131, R132, UR25 ;  /* 0x0000001984837c20 */ /* 0x004fe40008410000 */
[----:B------:R-:W-:Y:S02]  /*b670*/  FMUL.FTZ R133, R184, UR25 ;  /* 0x00000019b8857c20 */ /* 0x000fe40008410000 */
[----:B------:R-:W-:Y:S02]  /*b680*/  FMUL.FTZ R129, R200, UR25 ;  /* 0x00000019c8817c20 */ /* 0x000fe40008410000 */
        /* <DEDUP_REMOVED lines=48> */
.L_x_3406:
[----:B------:R-:W-:Y:S05]  /*b990*/  BSYNC B0 ;  /* 0x0000000000007941 */ /* 0x000fea0003800000 */
.L_x_3405:
[----:B------:R-:W-:Y:S01]  /*b9a0*/  ULDC.64 UR38, c[0x0][0x298] ;  /* 0x0000a60000267ab9 */ /* 0x000fe20000000a00 */
[----:B0-----:R-:W-:Y:S01]  /*b9b0*/  FMUL.FTZ R58, R125, R218 ;  /* 0x000000da7d3a7220 */ /* 0x001fe20000410000 */
[----:B------:R-:W-:Y:S01]  /*b9c0*/  USHF.R.U32.HI UR24, URZ, 0x1, UR39 ;  /* 0x000000013f187899 */ /* 0x000fe20008011627 */
[----:B------:R-:W-:Y:S01]  /*b9d0*/  FMUL.FTZ R214, R0, R214 ;  /* 0x000000d600d67220 */ /* 0x000fe20000410000 */
[----:B------:R-:W-:Y:S01]  /*b9e0*/  USHF.R.U64 UR38, UR38, 0x1, UR39 ;  /* 0x0000000126267899 */ /* 0x000fe20008001227 */
[-C--:B------:R-:W-:Y:S01]  /*b9f0*/  FFMA.FTZ R58, R127, R216.reuse, R58 ;  /* 0x000000d87f3a7223 */ /* 0x080fe2000001003a */
[----:B------:R-:W-:Y:S01]  /*ba00*/  UIMAD UR40, UR24, UR12, URZ ;  /* 0x0000000c182872a4 */ /* 0x000fe2000f8e023f */
[----:B------:R-:W-:Y:S01]  /*ba10*/  FMUL.FTZ R125, R125, R216 ;  /* 0x000000d87d7d7220 */ /* 0x000fe20000410000 */
[----:B------:R-:W-:Y:S01]  /*ba20*/  UIMAD.WIDE.U32 UR24, UR38, UR12, URZ ;  /* 0x0000000c261872a5 */ /* 0x000fe2000f8e003f */
[----:B------:R-:W-:Y:S01]  /*ba30*/  FADD.FTZ R185, R185, R58 ;  /* 0x0000003ab9b97221 */ /* 0x000fe20000010000 */
[----:B------:R-:W-:Y:S01]  /*ba40*/  UIMAD UR40, UR13, UR38, UR40 ;  /* 0x000000260d2872a4 */ /* 0x000fe2000f8e0228 */
[----:B------:R-:W-:Y:S01]  /*ba50*/  IADD3 R58, R101, 0x80, RZ ;  /* 0x00000080653a7810 */ /* 0x000fe20007ffe0ff */
[----:B------:R-:W-:Y:S01]  /*ba60*/  ULDC UR41, c[0x0][0x174] ;  /* 0x00005d0000297ab9 */ /* 0x000fe20000000800 */
[----:B------:R-:W-:Y:S01]  /*ba70*/  FADD.FTZ R227, R227, -R214 ;  /* 0x800000d6e3e37221 */ /* 0x000fe20000010000 */
[----:B------:R-:W-:Y:S01]  /*ba80*/  ULDC.64 UR38, c[0x0][0x2a0] ;  /* 0x0000a80000267ab9 */ /* 0x000fe20000000a00 */
[----:B------:R-:W-:Y:S01]  /*ba90*/  LEA.HI.SX32 R58, R58, R101, 0x1b ;  /* 0x000000653a3a7211 */ /* 0x000fe200078fdaff */
[----:B------:R-:W-:Y:S01]  /*baa0*/  UIADD3 UR25, UR25, UR40, URZ ;  /* 0x0000002819197290 */ /* 0x000fe2000fffe03f */
[----:B------:R-:W-:Y:S01]  /*bab0*/  FMUL.FTZ R215, R0, R215 ;  /* 0x000000d700d77220 */ /* 0x000fe20000410000 */
[----:B------:R-:W-:Y:S01]  /*bac0*/  UIMAD UR40, UR15, UR38, URZ ;  /* 0x000000260f2872a4 */ /* 0x000fe2000f8e023f */
[----:B------:R-:W-:Y:S01]  /*bad0*/  FFMA.FTZ R218, R127, R218, -R125 ;  /* 0x000000da7fda7223 */ /* 0x000fe2000001087d */
[----:B------:R-:W-:Y:S01]  /*bae0*/  UIMAD.WIDE.U32 UR24, UR14, UR38, UR24 ;  /* 0x000000260e1872a5 */ /* 0x000fe2000f8e0018 */
[----:B------:R-:W-:Y:S01]  /*baf0*/  IADD3 R214, R101, 0x100, RZ ;  /* 0x0000010065d67810 */ /* 0x000fe20007ffe0ff */
[----:B------:R-:W-:Y:S01]  /*bb00*/  UIMAD UR40, UR14, UR39, UR40 ;  /* 0x000000270e2872a4 */ /* 0x000fe2000f8e0228 */
[----:B------:R-:W-:Y:S01]  /*bb10*/  BSSY B0, `(.L_x_3407) ;  /* 0x000001e000007945 */ /* 0x000fe20003800000 */
[----:B------:R-:W-:Y:S01]  /*bb20*/  FADD.FTZ R124, R124, R215 ;  /* 0x000000d77c7c7221 */ /* 0x000fe20000010000 */
[----:B------:R-:W-:Y:S01]  /*bb30*/  ULDC.64 UR38, c[0x0][0x318] ;  /* 0x0000c60000267ab9 */ /* 0x000fe20000000a00 */
[----:B------:R-:W-:Y:S01]  /*bb40*/  FFMA.FTZ R128, R123, R126, R128 ;  /* 0x0000007e7b807223 */ /* 0x000fe20000010080 */
        /* <DEDUP_REMOVED lines=10> */
[----:B------:R-:W-:Y:S01]  /*bbf0*/  USHF.L.U32 UR38, UR8, 0x2, URZ ;  /* 0x0000000208267899 */ /* 0x000fe2000800063f */
[----:B------:R-:W-:-:S02]  /*bc00*/  LEA.HI.SX32 R214, R214, R101, 0x1b ;  /* 0x00000065d6d67211 */ /* 0x000fc400078fdaff */
        /* <DEDUP_REMOVED lines=9> */
[----:B------:R-:W-:Y:S02]  /*bca0*/  IMAD.WIDE.U32 R56, R59, c[0x0][0x2b0], R56 ;  /* 0x0000ac003b387a25 */ /* 0x000fe400078e0038 */
[----:B------:R0:W1:Y:S03]  /*bcb0*/  LDS R59, [R58.X4+0x2300] ;  /* 0x002300003a3b7984 */ /* 0x0000660000004800 */
[----:B------:R-:W-:Y:S01]  /*bcc0*/  IADD3 R57, R57, UR24, RZ ;  /* 0x0000001839397c10 */ /* 0x000fe2000fffe0ff */
[----:B------:R-:W-:Y:S05]  /*bcd0*/  @!P0 BRA `(.L_x_3408) ;  /* 0x0000001000008947 */ /* 0x000fea0003800000 */
[----:B-1----:R1:W-:Y:S02]  /*bce0*/  RED.E.ADD.F32.FTZ.RN.STRONG.GPU [R56.64+-0x3e00], R59 ;  /* 0xffc2003b3800798e */ /* 0x0023e4000c10e79a */
.L_x_3408:
[----:B------:R-:W-:Y:S05]  /*bcf0*/  BSYNC B0 ;  /* 0x0000000000007941 */ /* 0x000fea0003800000 */
.L_x_3407:
[----:B-1----:R1:W2:Y:S01]  /*bd00*/  LDS R59, [R214.X4+0x2500] ;  /* 0x00250000d63b7984 */ /* 0x0022a20000004800 */
[----:B------:R-:W-:Y:S01]  /*bd10*/  BSSY B0, `(.L_x_3409) ;  /* 0x0000004000007945 */ /* 0x000fe20003800000 */
[----:B------:R-:W-:Y:S01]  /*bd20*/  LEA.HI.SX32 R216, R216, R101, 0x1b ;  /* 0x00000065d8d87211 */ /* 0x000fe200078fdaff */
[----:B------:R-:W-:Y:S05]  /*bd30*/  @!P1 BRA `(.L_x_3410) ;  /* 0x0000001000009947 */ /* 0x000fea0003800000 */
[----:B--2---:R2:W-:Y:S02]  /*bd40*/  RED.E.ADD.F32.FTZ.RN.STRONG.GPU [R56.64+-0x3c00], R59 ;  /* 0xffc4003b3800798e */ /* 0x0045e4000c10e79a */
.L_x_3410:
[----:B------:R-:W-:Y:S05]  /*bd50*/  BSYNC B0 ;  /* 0x0000000000007941 */ /* 0x000fea0003800000 */
.L_x_3409:
[----:B--2---:R2:W3:Y:S01]  /*bd60*/  LDS R59, [R216.X4+0x2700] ;  /* 0x00270000d83b7984 */ /* 0x0044e20000004800 */
[----:B------:R-:W-:Y:S01]  /*bd70*/  BSSY B0, `(.L_x_3411) ;  /* 0x0000005000007945 */ /* 0x000fe20003800000 */
[----:B0-----:R-:W-:-:S02]  /*bd80*/  IADD3 R58, R101, 0x200, RZ ;  /* 0x00000200653a7810 */ /* 0x001fc40007ffe0ff */
[----:B-1----:R-:W-:Y:S01]  /*bd90*/  IADD3 R214, R101, 0x280, RZ ;  /* 0x0000028065d67810 */ /* 0x002fe20007ffe0ff */
[----:B------:R-:W-:Y:S05]  /*bda0*/  @!P2 BRA `(.L_x_3412) ;  /* 0x000000100000a947 */ /* 0x000fea0003800000 */
[----:B---3--:R0:W-:Y:S02]  /*bdb0*/  RED.E.ADD.F32.FTZ.RN.STRONG.GPU [R56.64+-0x3a00], R59 ;  /* 0xffc6003b3800798e */ /* 0x0081e4000c10e79a */
.L_x_3412:
[----:B------:R-:W-:Y:S05]  /*bdc0*/  BSYNC B0 ;  /* 0x0000000000007941 */ /* 0x000fea0003800000 */
.L_x_3411:
        /* <DEDUP_REMOVED lines=14> */
.L_x_3414:
[----:B0-----:R-:W-:Y:S05]  /*beb0*/  BSYNC B0 ;  /* 0x0000000000007941 */ /* 0x001fea0003800000 */
.L_x_3413:
[----:B-1----:R0:W1:Y:S01]  /*bec0*/  LDS R59, [R214.X4+0x2b00] ;  /* 0x002b0000d63b7984 */ /* 0x0020620000004800 */
[----:B------:R-:W-:Y:S01]  /*bed0*/  BSSY B0, `(.L_x_3415) ;  /* 0x0000005000007945 */ /* 0x000fe20003800000 */
[----:B------:R-:W-:Y:S02]  /*bee0*/  IADD3 R58, R101, 0x380, RZ ;  /* 0x00000380653a7810 */ /* 0x000fe40007ffe0ff */
[----:B------:R-:W-:Y:S01]  /*bef0*/  LEA.HI.SX32 R216, R216, R101, 0x1b ;  /* 0x00000065d8d87211 */ /* 0x000fe200078fdaff */
[----:B------:R-:W-:Y:S05]  /*bf00*/  @!P0 BRA `(.L_x_3416) ;  /* 0x0000001000008947 */ /* 0x000fea0003800000 */
[----:B-1----:R1:W-:Y:S02]  /*bf10*/  RED.E.ADD.F32.FTZ.RN.STRONG.GPU [R56.64+-0x3600], R59 ;  /* 0xffca003b3800798e */ /* 0x0023e4000c10e79a */
.L_x_3416:
[----:B------:R-:W-:Y:S05]  /*bf20*/  BSYNC B0 ;  /* 0x0000000000007941 */ /* 0x000fea0003800000 */
.L_x_3415:
[----:B-1----:R1:W2:Y:S01]  /*bf30*/  LDS R59, [R216.X4+0x2d00] ;  /* 0x002d0000d83b7984 */ /* 0x0022a20000004800 */
[----:B------:R-:W-:Y:S01]  /*bf40*/  BSSY B0, `(.L_x_3417) ;  /* 0x0000005000007945 */ /* 0x000fe20003800000 */
[----:B0-----:R-:W-:-:S02]  /*bf50*/  IADD3 R214, R101, 0x400, RZ ;  /* 0x0000040065d67810 */ /* 0x001fc40007ffe0ff */
[----:B------:R-:W-:Y:S01]  /*bf60*/  LEA.HI.SX32 R58, R58, R101, 0x1b ;  /* 0x000000653a3a7211 */ /* 0x000fe200078fdaff */
[----:B------:R-:W-:Y:S05]  /*bf70*/  @!P1 BRA `(.L_x_3418) ;  /* 0x0000001000009947 */ /* 0x000fea0003800000 */
[----:B--2---:R0:W-:Y:S02]  /*bf80*/  RED.E.ADD.F32.FTZ.RN.STRONG.GPU [R56.64+-0x3400], R59 ;  /* 0xffcc003b3800798e */ /* 0x0041e4000c10e79a */
.L_x_3418:
[----:B------:R-:W-:Y:S05]  /*bf90*/  BSYNC B0 ;  /* 0x0000000000007941 */ /* 0x000fea0003800000 */
.L_x_3417:
[----:B0-2---:R0:W2:Y:S01]  /*bfa0*/  LDS R59, [R58.X4+0x2f00] ;  /* 0x002f00003a3b7984 */ /* 0x0050a20000004800 */
[----:B------:R-:W-:Y:S01]  /*bfb0*/  BSSY B0, `(.L_x_3419) ;  /* 0x0000005000007945 */ /* 0x000fe20003800000 */
[----:B-1----:R-:W-:Y:S02]  /*bfc0*/  IADD3 R216, R101, 0x480, RZ ;  /* 0x0000048065d87810 */ /* 0x002fe40007ffe0ff */
[----:B------:R-:W-:Y:S01]  /*bfd0*/  LEA.HI.SX32 R214, R214, R101, 0x1b ;  /* 0x00000065d6d67211 */ /* 0x000fe200078fdaff */
[----:B------:R-:W-:Y:S05]  /*bfe0*/  @!P2 BRA `(.L_x_3420) ;  /* 0x000000100000a947 */ /* 0x000fea0003800000 */
[----:B--2---:R1:W-:Y:S02]  /*bff0*/  RED.E.ADD.F32.FTZ.RN.STRONG.GPU [R56.64+-0x3200], R59 ;  /* 0xffce003b3800798e */ /* 0x0043e4000c10e79a */
.L_x_3420:
[----:B------:R-:W-:Y:S05]  /*c000*/  BSYNC B0 ;  /* 0x0000000000007941 */ /* 0x000fea0003800000 */
.L_x_3419:
[----:B-12---:R1:W2:Y:S01]  /*c010*/  LDS R59, [R214.X4+0x3100] ;  /* 0x00310000d63b7984 */ /* 0x0062a20000004800 */
[----:B------:R-:W-:Y:S01]  /*c020*/  BSSY B0, `(.L_x_3421) ;  /* 0x0000005000007945 */ /* 0x000fe20003800000 */
[----:B0-----:R-:W-:Y:S02]  /*c030*/  IADD3 R58, R101, 0x500, RZ ;  /* 0x00000500653a7810 */ /* 0x001fe40007ffe0ff */
[----:B------:R-:W-:Y:S01]  /*c040*/  LEA.HI.SX32 R216, R216, R101, 0x1b ;  /* 0x00000065d8d87211 */ /* 0x000fe200078fdaff */
[----:B------:R-:W-:Y:S05]  /*c050*/  @!P3 BRA `(.L_x_3422) ;  /* 0x000000100000b947 */ /* 0x000fea0003800000 */
[----:B--2---:R0:W-:Y:S02]  /*c060*/  RED.E.ADD.F32.FTZ.RN.STRONG.GPU [R56.64+-0x3000], R59 ;  /* 0xffd0003b3800798e */ /* 0x0041e4000c10e79a */
.L_x_3422:
[----:B------:R-:W-:Y:S05]  /*c070*/  BSYNC B0 ;  /* 0x0000000000007941 */ /* 0x000fea0003800000 */
.L_x_3421:
[----:B0-2---:R0:W2:Y:S01]  /*c080*/  LDS R59, [R216.X4+0x3300] ;  /* 0x00330000d83b7984 */ /* 0x0050a20000004800 */
[----:B------:R-:W-:Y:S01]  /*c090*/  BSSY B0, `(.L_x_3423) ;  /* 0x0000004000007945 */ /* 0x000fe20003800000 */
[----:B------:R-:W-:Y:S01]  /*c0a0*/  LEA.HI.SX32 R58, R58, R101, 0x1b ;  /* 0x000000653a3a7211 */ /* 0x000fe200078fdaff */
[----:B------:R-:W-:Y:S05]  /*c0b0*/  @!P4 BRA `(.L_x_3424) ;  /* 0x000000100000c947 */ /* 0x000fea0003800000 */
[----:B--2---:R2:W-:Y:S02]  /*c0c0*/  RED.E.ADD.F32.FTZ.RN.STRONG.GPU [R56.64+-0x2e00], R59 ;  /* 0xffd2003b3800798e */ /* 0x0045e4000c10e79a */
.L_x_3424:
[----:B------:R-:W-:Y:S05]  /*c0d0*/  BSYNC B0 ;  /* 0x0000000000007941 */ /* 0x000fea0003800000 */
.L_x_3423:
[----:B--2---:R2:W3:Y:S01]  /*c0e0*/  LDS R59, [R58.X4+0x3500] ;  /* 0x003500003a3b7984 */ /* 0x0044e20000004800 */
[----:B------:R-:W-:Y:S01]  /*c0f0*/  BSSY B0, `(.L_x_3425) ;  /* 0x0000005000007945 */ /* 0x000fe20003800000 */
[----:B-1----:R-:W-:-:S02]  /*c100*/  IADD3 R214, R101, 0x580, RZ ;  /* 0x0000058065d67810 */ /* 0x002fc40007ffe0ff */
[----:B0-----:R-:W-:Y:S01]  /*c110*/  IADD3 R216, R101, 0x600, RZ ;  /* 0x0000060065d87810 */ /* 0x001fe20007ffe0ff */
[----:B------:R-:W-:Y:S05]  /*c120*/  @!P5 BRA `(.L_x_3426) ;  /* 0x000000100000d947 */ /* 0x000fea0003800000 */
[----:B---3--:R0:W-:Y:S02]  /*c130*/  RED.E.ADD.F32.FTZ.RN.STRONG.GPU [R56.64+-0x2c00], R59 ;  /* 0xffd4003b3800798e */ /* 0x0081e4000c10e79a */
.L_x_3426:
[----:B------:R-:W-:Y:S05]  /*c140*/  BSYNC B0 ;  /* 0x0000000000007941 */ /* 0x000fea0003800000 */
.L_x_3425:
        /* <DEDUP_REMOVED lines=14> */
.L_x_3428:
[----:B0-----:R-:W-:Y:S05]  /*c230*/  BSYNC B0 ;  /* 0x0000000000007941 */ /* 0x001fea0003800000 */
.L_x_3427:
[----:B-1----:R0:W1:Y:S01]  /*c240*/  LDS R59, [R216.X4+0x3900] ;  /* 0x00390000d83b7984 */ /* 0x0020620000004800 */
[----:B------:R-:W-:Y:S01]  /*c250*/  BSSY B0, `(.L_x_3429) ;  /* 0x0000005000007945 */ /* 0x000fe20003800000 */
[----:B------:R-:W-:Y:S02]  /*c260*/  IADD3 R214, R101, 0x700, RZ ;  /* 0x0000070065d67810 */ /* 0x000fe40007ffe0ff */
[----:B------:R-:W-:Y:S01]  /*c270*/  LEA.HI.SX32 R58, R58, R101, 0x1b ;  /* 0x000000653a3a7211 */ /* 0x000fe200078fdaff */
[----:B------:R-:W-:Y:S05]  /*c280*/  @!P0 BRA `(.L_x_3430) ;  /* 0x0000001000008947 */ /* 0x000fea0003800000 */
[----:B-1----:R1:W-:Y:S02]  /*c290*/  RED.E.ADD.F32.FTZ.RN.STRONG.GPU [R56.64+-0x2800], R59 ;  /* 0xffd8003b3800798e */ /* 0x0023e4000c10e79a */
.L_x_3430:
[----:B------:R-:W-:Y:S05]  /*c2a0*/  BSYNC B0 ;  /* 0x0000000000007941 */ /* 0x000fea0003800000 */
.L_x_3429:
[----:B-1----:R1:W2:Y:S01]  /*c2b0*/  LDS R59, [R58.X4+0x3b00] ;  /* 0x003b00003a3b7984 */ /* 0x0022a20000004800 */
[----:B------:R-:W-:Y:S01]  /*c2c0*/  BSSY B0, `(.L_x_3431) ;  /* 0x0000005000007945 */ /* 0x000fe20003800000 */
[----:B0-----:R-:W-:-:S02]  /*c2d0*/  IADD3 R216, R101, 0x780, RZ ;  /* 0x0000078065d87810 */ /* 0x001fc40007ffe0ff */
[----:B------:R-:W-:Y:S01]  /*c2e0*/  LEA.HI.SX32 R214, R214, R101, 0x1b ;  /* 0x00000065d6d67211 */ /* 0x000fe200078fdaff */
[----:B------:R-:W-:Y:S05]  /*c2f0*/  @!P1 BRA `(.L_x_3432) ;  /* 0x0000001000009947 */ /* 0x000fea0003800000 */
[----:B--2---:R0:W-:Y:S02]  /*c300*/  RED.E.ADD.F32.FTZ.RN.STRONG.GPU [R56.64+-0x2600], R59 ;  /* 0xffda003b3800798e */ /* 0x0041e4000c10e79a */
.L_x_3432:
[----:B------:R-:W-:Y:S05]  /*c310*/  BSYNC B0 ;  /* 0x0000000000007941 */ /* 0x000fea0003800000 */
.L_x_3431:
[----:B0-2---:R0:W2:Y:S01]  /*c320*/  LDS R59, [R214.X4+0x3d00] ;  /* 0x003d0000d63b7984 */ /* 0x0050a20000004800 */
[----:B------:R-:W-:Y:S01]  /*c330*/  BSSY B0, `(.L_x_3433) ;  /* 0x0000005000007945 */ /* 0x000fe20003800000 */
[----:B-1----:R-:W-:Y:S02]  /*c340*/  IADD3 R58, R101, 0x800, RZ ;  /* 0x00000800653a7810 */ /* 0x002fe40007ffe0ff */
[----:B------:R-:W-:Y:S01]  /*c350*/  LEA.HI.SX32 R216, R216, R101, 0x1b ;  /* 0x00000065d8d87211 */ /* 0x000fe200078fdaff */
[----:B------:R-:W-:Y:S05]  /*c360*/  @!P2 BRA `(.L_x_3434) ;  /* 0x000000100000a947 */ /* 0x000fea0003800000 */
[----:B--2---:R1:W-:Y:S02]  /*c370*/  RED.E.ADD.F32.FTZ.RN.STRONG.GPU [R56.64+-0x2400], R59 ;  /* 0xffdc003b3800798e */ /* 0x0043e4000c10e79a */
.L_x_3434:
[----:B------:R-:W-:Y:S05]  /*c380*/  BSYNC B0 ;  /* 0x0000000000007941 */ /* 0x000fea0003800000 */
.L_x_3433:
[----:B-12---:R1:W2:Y:S01]  /*c390*/  LDS R59, [R216.X4+0x3f00] ;  /* 0x003f0000d83b7984 */ /* 0x0062a20000004800 */
[----:B------:R-:W-:Y:S01]  /*c3a0*/  BSSY B0, `(.L_x_3435) ;  /* 0x0000005000007945 */ /* 0x000fe20003800000 */
[----:B0-----:R-:W-:Y:S02]  /*c3b0*/  IADD3 R214, R101, 0x880, RZ ;  /* 0x0000088065d67810 */ /* 0x001fe40007ffe0ff */
[----:B------:R-:W-:Y:S01]  /*c3c0*/  LEA.HI.SX32 R58, R58, R101, 0x1b ;  /* 0x000000653a3a7211 */ /* 0x000fe200078fdaff */
[----:B------:R-:W-:Y:S05]  /*c3d0*/  @!P3 BRA `(.L_x_3436) ;  /* 0x000000100000b947 */ /* 0x000fea0003800000 */
[----:B--2---:R0:W-:Y:S02]  /*c3e0*/  RED.E.ADD.F32.FTZ.RN.STRONG.GPU [R56.64+-0x2200], R59 ;  /* 0xffde003b3800798e */ /* 0x0041e4000c10e79a */
.L_x_3436:
[----:B------:R-:W-:Y:S05]  /*c3f0*/  BSYNC B0 ;  /* 0x0000000000007941 */ /* 0x000fea0003800000 */
.L_x_3435:
[----:B0-2---:R0:W2:Y:S01]  /*c400*/  LDS R59, [R58.X4+0x4100] ;  /* 0x004100003a3b7984 */ /* 0x0050a20000004800 */
[----:B------:R-:W-:Y:S01]  /*c410*/  BSSY B0, `(.L_x_3437) ;  /* 0x0000004000007945 */ /* 0x000fe20003800000 */
[----:B------:R-:W-:Y:S01]  /*c420*/  LEA.HI.SX32 R214, R214, R101, 0x1b ;  /* 0x00000065d6d67211 */ /* 0x000fe200078fdaff */
[----:B------:R-:W-:Y:S05]  /*c430*/  @!P4 BRA `(.L_x_3438) ;  /* 0x000000100000c947 */ /* 0x000fea0003800000 */
[----:B--2---:R2:W-:Y:S02]  /*c440*/  RED.E.ADD.F32.FTZ.RN.STRONG.GPU [R56.64+-0x2000], R59 ;  /* 0xffe0003b3800798e */ /* 0x0045e4000c10e79a */
.L_x_3438:
[----:B------:R-:W-:Y:S05]  /*c450*/  BSYNC B0 ;  /* 0x0000000000007941 */ /* 0x000fea0003800000 */
.L_x_3437:
[----:B--2---:R2:W3:Y:S01]  /*c460*/  LDS R59, [R214.X4+0x4300] ;  /* 0x00430000d63b7984 */ /* 0x0044e20000004800 */
[----:B------:R-:W-:Y:S01]  /*c470*/  BSSY B0, `(.L_x_3439) ;  /* 0x0000005000007945 */ /* 0x000fe20003800000 */
[----:B0-----:R-:W-:-:S02]  /*c480*/  IADD3 R58, R101, 0x900, RZ ;  /* 0x00000900653a7810 */ /* 0x001fc40007ffe0ff */
[----:B-1----:R-:W-:Y:S01]  /*c490*/  IADD3 R216, R101, 0x980, RZ ;  /* 0x0000098065d87810 */ /* 0x002fe20007ffe0ff */
[----:B------:R-:W-:Y:S05]  /*c4a0*/  @!P5 BRA `(.L_x_3440) ;  /* 0x000000100000d947 */ /* 0x000fea0003800000 */
[----:B---3--:R0:W-:Y:S02]  /*c4b0*/  RED.E.ADD.F32.FTZ.RN.STRONG.GPU [R56.64+-0x1e00], R59 ;  /* 0xffe2003b3800798e */ /* 0x0081e4000c10e79a */
.L_x_3440:
[----:B------:R-:W-:Y:S05]  /*c4c0*/  BSYNC B0 ;  /* 0x0000000000007941 */ /* 0x000fea0003800000 */
.L_x_3439:
        /* <DEDUP_REMOVED lines=14> */
.L_x_3442:
[----:B0-----:R-:W-:Y:S05]  /*c5b0*/  BSYNC B0 ;  /* 0x0000000000007941 */ /* 0x001fea0003800000 */
.L_x_3441:
[----:B-1----:R0:W1:Y:S01]  /*c5c0*/  LDS R59, [R216.X4+0x4700] ;  /* 0x00470000d83b7984 */ /* 0x0020620000004800 */
[----:B------:R-:W-:Y:S01]  /*c5d0*/  BSSY B0, `(.L_x_3443) ;  /* 0x0000005000007945 */ /* 0x000fe20003800000 */
[----:B------:R-:W-:Y:S02]  /*c5e0*/  IADD3 R58, R101, 0xa80, RZ ;  /* 0x00000a80653a7810 */ /* 0x000fe40007ffe0ff */
[----:B------:R-:W-:Y:S01]  /*c5f0*/  LEA.HI.SX32 R214, R214, R101, 0x1b ;  /* 0x00000065d6d67211 */ /* 0x000fe200078fdaff */
[----:B------:R-:W-:Y:S05]  /*c600*/  @!P0 BRA `(.L_x_3444) ;  /* 0x0000001000008947 */ /* 0x000fea0003800000 */
[----:B-1----:R1:W-:Y:S02]  /*c610*/  RED.E.ADD.F32.FTZ.RN.STRONG.GPU [R56.64+-0x1a00], R59 ;  /* 0xffe6003b3800798e */ /* 0x0023e4000c10e79a */
.L_x_3444:
[----:B------:R-:W-:Y:S05]  /*c620*/  BSYNC B0 ;  /* 0x0000000000007941 */ /* 0x000fea0003800000 */
.L_x_3443:
[----:B-1----:R1:W2:Y:S01]  /*c630*/  LDS R59, [R214.X4+0x4900] ;  /* 0x00490000d63b7984 */ /* 0x0022a20000004800 */
[----:B------:R-:W-:Y:S01]  /*c640*/  BSSY B0, `(.L_x_3445) ;  /* 0x0000005000007945 */ /* 0x000fe20003800000 */
[----:B0-----:R-:W-:-:S02]  /*c650*/  IADD3 R216, R101, 0xb00, RZ ;  /* 0x00000b0065d87810 */ /* 0x001fc40007ffe0ff */
[----:B------:R-:W-:Y:S01]  /*c660*/  LEA.HI.SX32 R58, R58, R101, 0x1b ;  /* 0x000000653a3a7211 */ /* 0x000fe200078fdaff */
[----:B------:R-:W-:Y:S05]  /*c670*/  @!P1 BRA `(.L_x_3446) ;  /* 0x0000001000009947 */ /* 0x000fea0003800000 */
[----:B--2---:R0:W-:Y:S02]  /*c680*/  RED.E.ADD.F32.FTZ.RN.STRONG.GPU [R56.64+-0x1800], R59 ;  /* 0xffe8003b3800798e */ /* 0x0041e4000c10e79a */
.L_x_3446:
[----:B------:R-:W-:Y:S05]  /*c690*/  BSYNC B0 ;  /* 0x0000000000007941 */ /* 0x000fea0003800000 */
.L_x_3445:
[----:B0-2---:R0:W2:Y:S01]  /*c6a0*/  LDS R59, [R58.X4+0x4b00] ;  /* 0x004b00003a3b7984 */ /* 0x0050a20000004800 */
[----:B------:R-:W-:Y:S01]  /*c6b0*/  BSSY B0, `(.L_x_3447) ;  /* 0x0000005000007945 */ /* 0x000fe20003800000 */
[----:B-1----:R-:W-:Y:S02]  /*c6c0*/  IADD3 R214, R101, 0xb80, RZ ;  /* 0x00000b8065d67810 */ /* 0x002fe40007ffe0ff */
[----:B------:R-:W-:Y:S01]  /*c6d0*/  LEA.HI.SX32 R216, R216, R101, 0x1b ;  /* 0x00000065d8d87211 */ /* 0x000fe200078fdaff */
[----:B------:R-:W-:Y:S05]  /*c6e0*/  @!P2 BRA `(.L_x_3448) ;  /* 0x000000100000a947 */ /* 0x000fea0003800000 */
[----:B--2---:R1:W-:Y:S02]  /*c6f0*/  RED.E.ADD.F32.FTZ.RN.STRONG.GPU [R56.64+-0x1600], R59 ;  /* 0xffea003b3800798e */ /* 0x0043e4000c10e79a */
.L_x_3448:
[----:B------:R-:W-:Y:S05]  /*c700*/  BSYNC B0 ;  /* 0x0000000000007941 */ /* 0x000fea0003800000 */
.L_x_3447:
[----:B-12---:R1:W2:Y:S01]  /*c710*/  LDS R59, [R216.X4+0x4d00] ;  /* 0x004d0000d83b7984 */ /* 0x0062a20000004800 */
[----:B------:R-:W-:Y:S01]  /*c720*/  BSSY B0, `(.L_x_3449) ;  /* 0x0000005000007945 */ /* 0x000fe20003800000 */
[----:B0-----:R-:W-:Y:S02]  /*c730*/  IADD3 R58, R101, 0xc00, RZ ;  /* 0x00000c00653a7810 */ /* 0x001fe40007ffe0ff */
[----:B------:R-:W-:Y:S01]  /*c740*/  LEA.HI.SX32 R214, R214, R101, 0x1b ;  /* 0x00000065d6d67211 */ /* 0x000fe200078fdaff */
[----:B------:R-:W-:Y:S05]  /*c750*/  @!P3 BRA `(.L_x_3450) ;  /* 0x000000100000b947 */ /* 0x000fea0003800000 */
[----:B--2---:R0:W-:Y:S02]  /*c760*/  RED.E.ADD.F32.FTZ.RN.STRONG.GPU [R56.64+-0x1400], R59 ;  /* 0xffec003b3800798e */ /* 0x0041e4000c10e79a */
.L_x_3450:
[----:B------:R-:W-:Y:S05]  /*c770*/  BSYNC B0 ;  /* 0x0000000000007941 */ /* 0x000fea0003800000 */
.L_x_3449:
[----:B0-2---:R0:W2:Y:S01]  /*c780*/  LDS R59, [R214.X4+0x4f00] ;  /* 0x004f0000d63b7984 */ /* 0x0050a20000004800 */
[----:B------:R-:W-:Y:S01]  /*c790*/  BSSY B0, `(.L_x_3451) ;  /* 0x0000004000007945 */ /* 0x000fe20003800000 */
[----:B------:R-:W-:Y:S01]  /*c7a0*/  LEA.HI.SX32 R58, R58, R101, 0x1b ;  /* 0x000000653a3a7211 */ /* 0x000fe200078fdaff */
[----:B------:R-:W-:Y:S05]  /*c7b0*/  @!P4 BRA `(.L_x_3452) ;  /* 0x000000100000c947 */ /* 0x000fea0003800000 */
[----:B--2---:R2:W-:Y:S02]  /*c7c0*/  RED.E.ADD.F32.FTZ.RN.STRONG.GPU [R56.64+-0x1200], R59 ;  /* 0xffee003b3800798e */ /* 0x0045e4000c10e79a */
.L_x_3452:
[----:B------:R-:W-:Y:S05]  /*c7d0*/  BSYNC B0 ;  /* 0x0000000000007941 */ /* 0x000fea0003800000 */
.L_x_3451:
[----:B--2---:R2:W3:Y:S01]  /*c7e0*/  LDS R59, [R58.X4+0x5100] ;  /* 0x005100003a3b7984 */ /* 0x0044e20000004800 */
[----:B------:R-:W-:Y:S01]  /*c7f0*/  BSSY B0, `(.L_x_3453) ;  /* 0x0000005000007945 */ /* 0x000fe20003800000 */
[----:B0-----:R-:W-:-:S02]  /*c800*/  IADD3 R214, R101, 0xc80, RZ ;  /* 0x00000c8065d67810 */ /* 0x001fc40007ffe0ff */
[----:B-1----:R-:W-:Y:S01]  /*c810*/  IADD3 R216, R101, 0xd00, RZ ;  /* 0x00000d0065d87810 */ /* 0x002fe20007ffe0ff */
[----:B------:R-:W-:Y:S05]  /*c820*/  @!P5 BRA `(.L_x_3454) ;  /* 0x000000100000d947 */ /* 0x000fea0003800000 */
[----:B---3--:R0:W-:Y:S02]  /*c830*/  RED.E.ADD.F32.FTZ.RN.STRONG.GPU [R56.64+-0x1000], R59 ;  /* 0xfff0003b3800798e */ /* 0x0081e4000c10e79a */
.L_x_3454:
[----:B------:R-:W-:Y:S05]  /*c840*/  BSYNC B0 ;  /* 0x0000000000007941 */ /* 0x000fea0003800000 */
.L_x_3453:
        /* <DEDUP_REMOVED lines=14> */
.L_x_3456:
[----:B0-----:R-:W-:Y:S05]  /*c930*/  BSYNC B0 ;  /* 0x0000000000007941 */ /* 0x001fea0003800000 */
.L_x_3455:
[----:B-1----:R0:W1:Y:S01]  /*c940*/  LDS R59, [R216.X4+0x5500] ;  /* 0x00550000d83b7984 */ /* 0x0020620000004800 */
[----:B------:R-:W-:Y:S01]  /*c950*/  BSSY B0, `(.L_x_3457) ;  /* 0x0000005000007945 */ /* 0x000fe20003800000 */
[----:B------:R-:W-:Y:S02]  /*c960*/  IADD3 R214, R101, 0xe00, RZ ;  /* 0x00000e0065d67810 */ /* 0x000fe40007ffe0ff */
[----:B------:R-:W-:Y:S01]  /*c970*/  LEA.HI.SX32 R58, R58, R101, 0x1b ;  /* 0x000000653a3a7211 */ /* 0x000fe200078fdaff */
[----:B------:R-:W-:Y:S05]  /*c980*/  @!P0 BRA `(.L_x_3458) ;  /* 0x0000001000008947 */ /* 0x000fea0003800000 */
[----:B-1----:R1:W-:Y:S02]  /*c990*/  RED.E.ADD.F32.FTZ.RN.STRONG.GPU [R56.64+-0xc00], R59 ;  /* 0xfff4003b3800798e */ /* 0x0023e4000c10e79a */
.L_x_3458:
[----:B------:R-:W-:Y:S05]  /*c9a0*/  BSYNC B0 ;  /* 0x0000000000007941 */ /* 0x000fea0003800000 */
.L_x_3457:
[----:B-1----:R1:W2:Y:S01]  /*c9b0*/  LDS R59, [R58.X4+0x5700] ;  /* 0x005700003a3b7984 */ /* 0x0022a20000004800 */
[----:B------:R-:W-:Y:S01]  /*c9c0*/  BSSY B0, `(.L_x_3459) ;  /* 0x0000005000007945 */ /* 0x000fe20003800000 */
[----:B0-----:R-:W-:-:S02]  /*c9d0*/  IADD3 R216, R101, 0xe80, RZ ;  /* 0x00000e8065d87810 */ /* 0x001fc40007ffe0ff */
[----:B------:R-:W-:Y:S01]  /*c9e0*/  LEA.HI.SX32 R214, R214, R101, 0x1b ;  /* 0x00000065d6d67211 */ /* 0x000fe200078fdaff */
[----:B------:R-:W-:Y:S05]  /*c9f0*/  @!P1 BRA `(.L_x_3460) ;  /* 0x0000001000009947 */ /* 0x000fea0003800000 */
[----:B--2---:R0:W-:Y:S02]  /*ca00*/  RED.E.ADD.F32.FTZ.RN.STRONG.GPU [R56.64+-0xa00], R59 ;  /* 0xfff6003b3800798e */ /* 0x0041e4000c10e79a */
.L_x_3460:
[----:B------:R-:W-:Y:S05]  /*ca10*/  BSYNC B0 ;  /* 0x0000000000007941 */ /* 0x000fea0003800000 */
.L_x_3459:
[----:B0-2---:R0:W2:Y:S01]  /*ca20*/  LDS R59, [R214.X4+0x5900] ;  /* 0x00590000d63b7984 */ /* 0x0050a20000004800 */
[----:B------:R-:W-:Y:S01]  /*ca30*/  BSSY B0, `(.L_x_3461) ;  /* 0x0000005000007945 */ /* 0x000fe20003800000 */
[----:B-1----:R-:W-:Y:S02]  /*ca40*/  IADD3 R58, R101, 0xf00, RZ ;  /* 0x00000f00653a7810 */ /* 0x002fe40007ffe0ff */
[----:B------:R-:W-:Y:S01]  /*ca50*/  LEA.HI.SX32 R216, R216, R101, 0x1b ;  /* 0x00000065d8d87211 */ /* 0x000fe200078fdaff */
[----:B------:R-:W-:Y:S05]  /*ca60*/  @!P2 BRA `(.L_x_3462) ;  /* 0x000000100000a947 */ /* 0x000fea0003800000 */
[----:B--2---:R1:W-:Y:S02]  /*ca70*/  RED.E.ADD.F32.FTZ.RN.STRONG.GPU [R56.64+-0x800], R59 ;  /* 0xfff8003b3800798e */ /* 0x0043e4000c10e79a */
.L_x_3462:
[----:B------:R-:W-:Y:S05]  /*ca80*/  BSYNC B0 ;  /* 0x0000000000007941 */ /* 0x000fea0003800000 */
.L_x_3461:
[----:B-12---:R1:W2:Y:S01]  /*ca90*/  LDS R59, [R216.X4+0x5b00] ;  /* 0x005b0000d83b7984 */ /* 0x0062a20000004800 */
[----:B------:R-:W-:Y:S01]  /*caa0*/  BSSY B0, `(.L_x_3463) ;  /* 0x0000005000007945 */ /* 0x000fe20003800000 */
[----:B0-----:R-:W-:Y:S02]  /*cab0*/  IADD3 R214, R101, 0xf80, RZ ;  /* 0x00000f8065d67810 */ /* 0x001fe40007ffe0ff */
[----:B------:R-:W-:Y:S01]  /*cac0*/  LEA.HI.SX32 R58, R58, R101, 0x1b ;  /* 0x000000653a3a7211 */ /* 0x000fe200078fdaff */
[----:B------:R-:W-:Y:S05]  /*cad0*/  @!P3 BRA `(.L_x_3464) ;  /* 0x000000100000b947 */ /* 0x000fea0003800000 */
[----:B--2---:R0:W-:Y:S02]  /*cae0*/  RED.E.ADD.F32.FTZ.RN.STRONG.GPU [R56.64+-0x600], R59 ;  /* 0xfffa003b3800798e */ /* 0x0041e4000c10e79a */
.L_x_3464:
[----:B------:R-:W-:Y:S05]  /*caf0*/  BSYNC B0 ;  /* 0x0000000000007941 */ /* 0x000fea0003800000 */
.L_x_3463:
[----:B0-2---:R0:W2:Y:S01]  /*cb00*/  LDS R59, [R58.X4+0x5d00] ;  /* 0x005d00003a3b7984 */ /* 0x0050a20000004800 */
[----:B------:R-:W-:Y:S01]  /*cb10*/  BSSY B0, `(.L_x_3465) ;  /* 0x0000004000007945 */ /* 0x000fe20003800000 */
[----:B------:R-:W-:Y:S01]  /*cb20*/  LEA.HI.SX32 R214, R214, R101, 0x1b ;  /* 0x00000065d6d67211 */ /* 0x000fe200078fdaff */
[----:B------:R-:W-:Y:S05]  /*cb30*/  @!P4 BRA `(.L_x_3466) ;  /* 0x000000100000c947 */ /* 0x000fea0003800000 */
[----:B--2---:R2:W-:Y:S02]  /*cb40*/  RED.E.ADD.F32.FTZ.RN.STRONG.GPU [R56.64+-0x400], R59 ;  /* 0xfffc003b3800798e */ /* 0x0045e4000c10e79a */
.L_x_3466:
[----:B------:R-:W-:Y:S05]  /*cb50*/  BSYNC B0 ;  /* 0x0000000000007941 */ /* 0x000fea0003800000 */
.L_x_3465:
[----:B--2---:R2:W3:Y:S01]  /*cb60*/  LDS R59, [R214.X4+0x5f00] ;  /* 0x005f0000d63b7984 */ /* 0x0044e20000004800 */
[----:B------:R-:W-:Y:S01]  /*cb70*/  BSSY B0, `(.L_x_3467) ;  /* 0x0000003000007945 */ /* 0x000fe20003800000 */
[----:B------:R-:W-:Y:S05]  /*cb80*/  @!P5 BRA `(.L_x_3468) ;  /* 0x000000100000d947 */ /* 0x000fea0003800000 */
[----:B---3--:R3:W-:Y:S02]  /*cb90*/  RED.E.ADD.F32.FTZ.RN.STRONG.GPU [R56.64+-0x200], R59 ;  /* 0xfffe003b3800798e */ /* 0x0087e4000c10e79a */
.L_x_3468:
[----:B------:R-:W-:Y:S05]  /*cba0*/  BSYNC B0 ;  /* 0x0000000000007941 */ /* 0x000fea0003800000 */
.L_x_3467:
[----:B--2---:R-:W2:Y:S01]  /*cbb0*/  SHFL.DOWN PT, R214, R183, 0x1, 0x1f ;  /* 0x08201f00b7d67f89 */ /* 0x004ea200000e0000 */
[----:B------:R-:W-:Y:S01]  /*cbc0*/  ISETP.GT.AND P0, PT, R104, 0x1e, PT ;  /* 0x0000001e6800780c */ /* 0x000fe20003f04270 */
[----:B------:R-:W-:Y:S01]  /*cbd0*/  FFMA.FTZ R67, R225, R78, R67 ;  /* 0x0000004ee1437223 */ /* 0x000fe20000010043 */
        /* <DEDUP_REMOVED lines=12> */
[----:B------:R-:W-:Y:S01]  /*cca0*/  FMUL.FTZ R168, R119, R168 ;  /* 0x000000a877a87220 */ /* 0x000fe20000410000 */
[----:B------:R-:W-:Y:S01]  /*ccb0*/  BSSY B0, `(.L_x_3469) ;  /* 0x00000a5000007945 */ /* 0x000fe20003800000 */
[----:B------:R-:W-:-:S02]  /*ccc0*/  FADD.FTZ R34, R65, R34 ;  /* 0x0000002241227221 */ /* 0x000fc40000010000 */
[----:B------:R-:W-:Y:S02]  /*ccd0*/  FMUL.FTZ R65, R162, R188 ;  /* 0x000000bca2417220 */ /* 0x000fe40000410000 */
[----:B------:R-:W-:Y:S02]  /*cce0*/  FMUL.FTZ R78, R161, R189 ;  /* 0x000000bda14e7220 */ /* 0x000fe40000410000 */
[----:B------:R-:W-:Y:S02]  /*ccf0*/  FFMA.FTZ R65, R160, R172, R65 ;  /* 0x000000aca0417223 */ /* 0x000fe40000010041 */
[----:B--2---:R-:W-:Y:S02]  /*cd00*/  @!P0 FADD.FTZ R57, R57, R214 ;  /* 0x000000d639398221 */ /* 0x004fe40000010000 */
[----:B------:R-:W-:Y:S02]  /*cd10*/  FFMA.FTZ R143, R233, R166, R143 ;  /* 0x000000a6e98f7223 */ /* 0x000fe4000001008f */
[----:B---3--:R-:W-:Y:S01]  /*cd20*/  @!P0 FADD.FTZ R58, R58, R125 ;  /* 0x0000007d3a3a8221 */ /* 0x008fe20000010000 */
[----:B------:R-:W2:Y:S01]  /*cd30*/  SHFL.DOWN PT, R124, R57, 0x2, 0x1f ;  /* 0x08401f00397c7f89 */ /* 0x000ea200000e0000 */
[----:B------:R-:W-:-:S02]  /*cd40*/  FFMA.FTZ R78, R159, R173, R78 ;  /* 0x000000ad9f4e7223 */ /* 0x000fc4000001004e */
[----:B0-----:R-:W-:Y:S01]  /*cd50*/  @!P0 FADD.FTZ R59, R59, R216 ;  /* 0x000000d83b3b8221 */ /* 0x001fe20000010000 */
[----:B------:R-:W0:Y:S01]  /*cd60*/  SHFL.DOWN PT, R125, R58, 0x2, 0x1f ;  /* 0x08401f003a7d7f89 */ /* 0x000e2200000e0000 */
[----:B------:R-:W-:Y:S02]  /*cd70*/  FFMA.FTZ R145, R230, R145, R168 ;  /* 0x00000091e6917223 */ /* 0x000fe400000100a8 */
[----:B-1----:R-:W-:Y:S01]  /*cd80*/  @!P0 FADD.FTZ R56, R56, R123 ;  /* 0x0000007b38388221 */ /* 0x002fe20000010000 */
[----:B------:R-:W1:Y:S01]  /*cd90*/  SHFL.DOWN PT, R214, R59, 0x2, 0x1f ;  /* 0x08401f003bd67f89 */ /* 0x000e6200000e0000 */
[----:B------:R-:W-:Y:S01]  /*cda0*/  ISETP.GT.AND P0, PT, R104, 0x1d, PT ;  /* 0x0000001d6800780c */ /* 0x000fe20003f04270 */
[----:B------:R-:W-:Y:S02]  /*cdb0*/  FFMA.FTZ R20, R65, R53, R20 ;  /* 0x0000003541147223 */ /* 0x000fe40000010014 */
[----:B------:R-:W3:Y:S01]  /*cdc0*/  SHFL.DOWN PT, R123, R56, 0x2, 0x1f ;  /* 0x08401f00387b7f89 */ /* 0x000ee200000e0000 */
[----:B------:R-:W-:-:S02]  /*cdd0*/  FFMA.FTZ R120, R120, R65, R143 ;  /* 0x0000004178787223 */ /* 0x000fc4000001008f */
[----:B------:R-:W-:Y:S02]  /*cde0*/  FFMA.FTZ R21, R78, R54, R21 ;  /* 0x000000364e157223 */ /* 0x000fe40000010015 */
[----:B------:R-:W-:Y:S02]  /*cdf0*/  FFMA.FTZ R145, R115, R78, R145 ;  /* 0x0000004e73917223 */ /* 0x000fe40000010091 */
[----:B------:R-:W-:Y:S02]  /*ce00*/  FMUL.FTZ R65, R158, R190 ;  /* 0x000000be9e417220 */ /* 0x000fe40000410000 */
[----:B------:R-:W-:Y:S02]  /*ce10*/  FMUL.FTZ R170, R117, R170 ;  /* 0x000000aa75aa7220 */ /* 0x000fe40000410000 */
[----:B------:R-:W-:Y:S02]  /*ce20*/  FMUL.FTZ R78, R157, R191 ;  /* 0x000000bf9d4e7220 */ /* 0x000fe40000410000 */
[----:B--2---:R-:W-:-:S02]  /*ce30*/  @!P0 FADD.FTZ R57, R57, R124 ;  /* 0x0000007c39398221 */ /* 0x004fc40000010000 */
[----:B------:R-:W-:Y:S02]  /*ce40*/  FMUL.FTZ R202, R103, R202 ;  /* 0x000000ca67ca7220 */ /* 0x000fe40000410000 */
[----:B0-----:R-:W-:Y:S01]  /*ce50*/  @!P0 FADD.FTZ R58, R58, R125 ;  /* 0x0000007d3a3a8221 */ /* 0x001fe20000010000 */
[----:B------:R-:W0:Y:S01]  /*ce60*/  SHFL.DOWN PT, R122, R57, 0x4, 0x1f ;  /* 0x08801f00397a7f89 */ /* 0x000e2200000e0000 */
[----:B------:R-:W-:Y:S02]  /*ce70*/  FFMA.FTZ R65, R156, R174, R65 ;  /* 0x000000ae9c417223 */ /* 0x000fe40000010041 */
[----:B-1----:R-:W-:Y:S01]  /*ce80*/  @!P0 FADD.FTZ R59, R59, R214 ;  /* 0x000000d63b3b8221 */ /* 0x002fe20000010000 */
        /* <DEDUP_REMOVED lines=11> */
[----:B------:R-:W-:Y:S02]  /*cf40*/  FFMA.FTZ R22, R65, R55, R22 ;  /* 0x0000003741167223 */ /* 0x000fe40000010016 */
[----:B------:R-:W-:-:S02]  /*cf50*/  FMUL.FTZ R65, R154, R192 ;  /* 0x000000c09a417220 */ /* 0x000fc40000410000 */
        /* <DEDUP_REMOVED lines=16> */
[----:B------:R-:W-:Y:S02]  /*d060*/  FMUL.FTZ R78, R153, R193 ;  /* 0x000000c1994e7220 */ /* 0x000fe40000410000 */
[----:B------:R-:W-:Y:S02]  /*d070*/  FMUL.FTZ R212, R85, R212 ;  /* 0x000000d455d47220 */ /* 0x000fe40000410000 */
[----:B------:R-:W-:Y:S02]  /*d080*/  FFMA.FTZ R65, R148, R178, R65 ;  /* 0x000000b294417223 */ /* 0x000fe40000010041 */
[----:B------:R-:W-:Y:S02]  /*d090*/  FFMA.FTZ R144, R221, R144, R169 ;  /* 0x00000090dd907223 */ /* 0x000fe400000100a9 */
[----:B0-----:R-:W-:Y:S02]  /*d0a0*/  @!P0 FADD.FTZ R57, R57, R102 ;  /* 0x0000006639398221 */ /* 0x001fe40000010000 */
[----:B-1----:R-:W-:-:S02]  /*d0b0*/  @!P0 FADD.FTZ R58, R58, R87 ;  /* 0x000000573a3a8221 */ /* 0x002fc40000010000 */
[----:B------:R-:W-:Y:S02]  /*d0c0*/  FFMA.FTZ R78, R151, R177, R78 ;  /* 0x000000b1974e7223 */ /* 0x000fe4000001004e */
[----:B--2---:R-:W-:Y:S02]  /*d0d0*/  @!P0 FADD.FTZ R59, R59, R118 ;  /* 0x000000763b3b8221 */ /* 0x004fe40000010000 */
[----:B------:R-:W-:Y:S02]  /*d0e0*/  FFMA.FTZ R167, R220, R167, R212 ;  /* 0x000000a7dca77223 */ /* 0x000fe400000100d4 */
[----:B---3--:R-:W-:Y:S01]  /*d0f0*/  @!P0 FADD.FTZ R56, R56, R67 ;  /* 0x0000004338388221 */ /* 0x008fe20000010000 */
[----:B------:R-:W-:Y:S01]  /*d100*/  SHFL.DOWN PT, R84, R59, 0x10, 0x1f ;  /* 0x0a001f003b547f89 */ /* 0x000fe200000e0000 */
[----:B------:R-:W-:Y:S01]  /*d110*/  FFMA.FTZ R144, R82, R65, R144 ;  /* 0x0000004152907223 */ /* 0x000fe20000010090 */
[----:B------:R-:W-:Y:S01]  /*d120*/  ISETP.GT.AND P0, PT, R104, 0xf, PT ;  /* 0x0000000f6800780c */ /* 0x000fe20003f04270 */
[----:B------:R-:W-:Y:S01]  /*d130*/  FMUL.FTZ R142, R81, R142 ;  /* 0x0000008e518e7220 */ /* 0x000fe20000410000 */
[----:B------:R-:W0:Y:S01]  /*d140*/  SHFL.DOWN PT, R82, R57, 0x10, 0x1f ;  /* 0x0a001f0039527f89 */ /* 0x000e2200000e0000 */
[----:B------:R-:W-:-:S02]  /*d150*/  FFMA.FTZ R25, R78, R90, R25 ;  /* 0x0000005a4e197223 */ /* 0x000fc40000010019 */
[----:B------:R-:W-:Y:S01]  /*d160*/  FFMA.FTZ R167, R83, R78, R167 ;  /* 0x0000004e53a77223 */ /* 0x000fe200000100a7 */
[----:B------:R-:W1:Y:S01]  /*d170*/  SHFL.DOWN PT, R81, R58, 0x10, 0x1f ;  /* 0x0a001f003a517f89 */ /* 0x000e6200000e0000 */
[----:B------:R-:W-:Y:S02]  /*d180*/  FMUL.FTZ R78, R149, R195 ;  /* 0x000000c3954e7220 */ /* 0x000fe40000410000 */
[----:B------:R-:W-:Y:S01]  /*d190*/  FFMA.FTZ R141, R210, R141, R142 ;  /* 0x0000008dd28d7223 */ /* 0x000fe2000001008e */
[----:B------:R-:W2:Y:S01]  /*d1a0*/  SHFL.DOWN PT, R67, R56, 0x10, 0x1f ;  /* 0x0a001f0038437f89 */ /* 0x000ea200000e0000 */
[----:B------:R-:W-:Y:S02]  /*d1b0*/  FFMA.FTZ R78, R147, R179, R78 ;  /* 0x000000b3934e7223 */ /* 0x000fe4000001004e */
[----:B------:R-:W-:Y:S02]  /*d1c0*/  FFMA.FTZ R26, R65, R91, R26 ;  /* 0x0000005b411a7223 */ /* 0x000fe4000001001a */
[----:B------:R-:W-:-:S02]  /*d1d0*/  FFMA.FTZ R27, R78, R92, R27 ;  /* 0x0000005c4e1b7223 */ /* 0x000fc4000001001b */
[----:B------:R-:W-:Y:S02]  /*d1e0*/  FFMA.FTZ R141, R77, R78, R141 ;  /* 0x0000004e4d8d7223 */ /* 0x000fe4000001008d */
[----:B------:R-:W-:Y:S02]  /*d1f0*/  FMUL.FTZ R65, R146, R196 ;  /* 0x000000c492417220 */ /* 0x000fe40000410000 */
[----:B------:R-:W-:Y:S02]  /*d200*/  FMUL.FTZ R140, R79, R140 ;  /* 0x0000008c4f8c7220 */ /* 0x000fe40000410000 */
        /* <DEDUP_REMOVED lines=8> */
[----:B------:R-:W-:-:S02]  /*d290*/  FFMA.FTZ R137, R63, R78, R137 ;  /* 0x0000004e3f897223 */ /* 0x000fc40000010089 */
[----:B------:R-:W-:Y:S02]  /*d2a0*/  FMUL.FTZ R65, R114, R198 ;  /* 0x000000c672417220 */ /* 0x000fe40000410000 */
[----:B------:R-:W-:Y:S02]  /*d2b0*/  FMUL.FTZ R136, R203, R136 ;  /* 0x00000088cb887220 */ /* 0x000fe40000410000 */
[----:B------:R-:W-:Y:S02]  /*d2c0*/  FMUL.FTZ R109, R109, R132 ;  /* 0x000000846d6d7220 */ /* 0x000fe40000410000 */
[----:B------:R-:W-:Y:S02]  /*d2d0*/  FMUL.FTZ R135, R204, R135 ;  /* 0x00000087cc877220 */ /* 0x000fe40000410000 */
[----:B------:R-:W-:Y:S02]  /*d2e0*/  FMUL.FTZ R63, R110, R200 ;  /* 0x000000c86e3f7220 */ /* 0x000fe40000410000 */
[----:B------:R-:W-:-:S02]  /*d2f0*/  FMUL.FTZ R133, R62, R133 ;  /* 0x000000853e857220 */ /* 0x000fc40000410000 */
[----:B0-----:R-:W-:Y:S02]  /*d300*/  @!P0 FADD.FTZ R57, R57, R82 ;  /* 0x0000005239398221 */ /* 0x001fe40000010000 */
[----:B-1----:R-:W-:Y:S02]  /*d310*/  @!P0 FADD.FTZ R58, R58, R81 ;  /* 0x000000513a3a8221 */ /* 0x002fe40000010000 */
[----:B------:R-:W-:Y:S02]  /*d320*/  @!P0 FADD.FTZ R59, R59, R84 ;  /* 0x000000543b3b8221 */ /* 0x000fe40000010000 */
[----:B--2---:R-:W-:Y:S02]  /*d330*/  @!P0 FADD.FTZ R56, R56, R67 ;  /* 0x0000004338388221 */ /* 0x004fe40000010000 */
        /* <DEDUP_REMOVED lines=60> */
.L_x_3470:
[----:B0-----:R-:W-:Y:S05]  /*d700*/  BSYNC B0 ;  /* 0x0000000000007941 */ /* 0x001fea0003800000 */
.L_x_3469:
        /* <DEDUP_REMOVED lines=8> */
.L_x_3370:
        /* <DEDUP_REMOVED lines=9> */
[----:B------:R-:W-:Y:S01]  /*d820*/  F2FP.PACK_AB R24, R23, R24 ;  /* 0x000000181718723e */ /* 0x000fe200000000ff */
[----:B------:R-:W-:Y:S02]  /*d830*/  UIMAD UR7, UR13, UR24, URZ ;  /* 0x000000180d0772a4 */ /* 0x000fe4000f8e023f */
[----:B------:R-:W-:Y:S02]  /*d840*/  UIMAD.WIDE.U32 UR8, UR12, UR24, UR36 ;  /* 0x000000180c0872a5 */ /* 0x000fe4000f8e0024 */
[----:B------:R-:W-:-:S02]  /*d850*/  UIMAD UR7, UR12, UR25, UR7 ;  /* 0x000000190c0772a4 */ /* 0x000fc4000f8e0207 */
[----:B------:R-:W-:Y:S02]  /*d860*/  UIADD3 UR34, UP1, UR34, -0x1000, URZ ;  /* 0xfffff00022227890 */ /* 0x000fe4000ff3e03f */
[----:B------:R-:W-:Y:S02]  /*d870*/  ULDC.64 UR24, c[0x0][0x2e0] ;  /* 0x0000b80000187ab9 */ /* 0x000fe40000000a00 */
[----:B------:R-:W-:Y:S02]  /*d880*/  UIADD3 UR9, UR9, UR7, URZ ;  /* 0x0000000709097290 */ /* 0x000fe4000fffe03f */
[----:B------:R-:W-:Y:S02]  /*d890*/  UIMAD UR7, UR11, UR24, URZ ;  /* 0x000000180b0772a4 */ /* 0x000fe4000f8e023f */
[----:B------:R-:W-:Y:S02]  /*d8a0*/  UIMAD.WIDE.U32 UR8, UR10, UR24, UR8 ;  /* 0x000000180a0872a5 */ /* 0x000fe4000f8e0008 */
[----:B------:R-:W-:-:S02]  /*d8b0*/  UIMAD UR7, UR10, UR25, UR7 ;  /* 0x000000190a0772a4 */ /* 0x000fc4000f8e0207 */
[----:B------:R-:W-:Y:S02]  /*d8c0*/  UIADD3 UR20, UP2, UR20, -0x2000, URZ ;  /* 0xffffe00014147890 */ /* 0x000fe4000ff5e03f */
[----:B------:R-:W-:Y:S02]  /*d8d0*/  ULDC.64 UR24, c[0x0][0x330] ;  /* 0x0000cc0000187ab9 */ /* 0x000fe40000000a00 */
[----:B------:R-:W-:Y:S02]  /*d8e0*/  UIADD3 UR9, UR9, UR7, URZ ;  /* 0x0000000709097290 */ /* 0x000fe4000fffe03f */
[----:B------:R-:W-:Y:S02]  /*d8f0*/  ULEA UR7, UP0, UR8, UR24, 0x1 ;  /* 0x0000001808077291 */ /* 0x000fe4000f80083f */
[----:B------:R-:W-:Y:S02]  /*d900*/  UIADD3 UR18, UP3, UR18, -0x1000, URZ ;  /* 0xfffff00012127890 */ /* 0x000fe4000ff7e03f */
[----:B------:R-:W-:-:S02]  /*d910*/  ULEA.HI.X UR8, UR8, UR25, UR9, 0x1, UP0 ;  /* 0x0000001908087291 */ /* 0x000fc400080f0c09 */
[----:B------:R-:W-:Y:S02]  /*d920*/  UIADD3 UR16, UP4, UR16, -0x1000, URZ ;  /* 0xfffff00010107890 */ /* 0x000fe4000ff9e03f */
[----:B------:R-:W-:Y:S02]  /*d930*/  ULDC.64 UR24, c[0x0][0x300] ;  /* 0x0000c00000187ab9 */ /* 0x000fe40000000a00 */
[----:B------:R-:W-:Y:S02]  /*d940*/  UIADD3 UR6, UR6, 0x1, URZ ;  /* 0x0000000106067890 */ /* 0x000fe4000fffe03f */
[----:B------:R-:W-:Y:S02]  /*d950*/  UIADD3.X UR35, UR35, -0x1, URZ, UP1, !UPT ;  /* 0xffffffff23237890 */ /* 0x000fe40008ffe43f */
[----:B------:R-:W-:Y:S02]  /*d960*/  UIADD3.X UR21, UR21, -0x1, URZ, UP2, !UPT ;  /* 0xffffffff15157890 */ /* 0x000fe400097fe43f */
[----:B------:R-:W-:-:S02]  /*d970*/  UIADD3.X UR19, UR19, -0x1, URZ, UP3, !UPT ;  /* 0xffffffff13137890 */ /* 0x000fc40009ffe43f */
[----:B------:R-:W-:Y:S01]  /*d980*/  UIADD3.X UR17, UR17, -0x1, URZ, UP4, !UPT ;  /* 0xffffffff11117890 */ /* 0x000fe2000a7fe43f */
[----:B--2---:R-:W-:Y:S04]  /*d990*/  STS.128 [R99.X16], R4 ;  /* 0x0000000463007388 */ /* 0x004fe8000000cc00 */
[----:B---3--:R0:W-:Y:S01]  /*d9a0*/  STS.128 [R99.X16+0x200], R12 ;  /* 0x0002000c63007388 */ /* 0x0081e2000000cc00 */
[----:B------:R-:W-:-:S06]  /*d9b0*/  NOP ;  /* 0x0000000000007918 */ /* 0x000fcc0000000000 */
[----:B------:R-:W1:Y:S04]  /*d9c0*/  LDS.128 R8, [R98.X16] ;  /* 0x0000000062087984 */ /* 0x000e68000000cc00 */
[----:B------:R-:W2:Y:S01]  /*d9d0*/  LDS.128 R4, [R98.X16+0x10] ;  /* 0x0000100062047984 */ /* 0x000ea2000000cc00 */
[----:B0-----:R-:W-:Y:S02]  /*d9e0*/  F2FP.PACK_AB R15, R25, R26 ;  /* 0x0000001a190f723e */ /* 0x001fe400000000ff */
[----:B------:R-:W-:Y:S02]  /*d9f0*/  F2FP.PACK_AB R26, R19, R20 ;  /* 0x00000014131a723e */ /* 0x000fe400000000ff */
[----:B------:R-:W-:Y:S01]  /*da00*/  F2FP.PACK_AB R25, R21, R22 ;  /* 0x000000161519723e */ /* 0x000fe200000000ff */
[----:B-1----:R-:W-:-:S02]  /*da10*/  HADD2.F32 R0, -RZ, R8.H0_H0 ;  /* 0x20000008ff007230 */ /* 0x002fc40000004100 */
        /* <DEDUP_REMOVED lines=18> */
[----:B------:R-:W-:Y:S01]  /*db40*/  @!P1 FMUL.FTZ R3, R8, -1.4426950216293334961 ;  /* 0xbfb8aa3b08039820 */ /* 0x000fe20000410000 */
[----:B------:R-:W-:-:S03]  /*db50*/  FSETP.GTU.FTZ.AND P4, PT, R9, 20, PT ;  /* 0x41a000000900780b */ /* 0x000fc60003f9c000 */
[----:B------:R-:W0:Y:S01]  /*db60*/  @!P2 MUFU.EX2 R0, R0 ;  /* 0x000000000000a308 */ /* 0x000e220000000800 */
[----:B------:R-:W-:-:S07]  /*db70*/  @!P0 FMUL.FTZ R8, R2, -1.4426950216293334961 ;  /* 0xbfb8aa3b02088820 */ /* 0x000fce0000410000 */
[----:B------:R-:W1:Y:S02]  /*db80*/  @!P1 MUFU.EX2 R3, R3 ;  /* 0x0000000300039308 */ /* 0x000e640000000800 */
[----:B------:R-:W-:Y:S02]  /*db90*/  @!P4 FMUL.FTZ R9, R9, -1.4426950216293334961 ;  /* 0xbfb8aa3b0909c820 */ /* 0x000fe40000410000 */
[----:B0-----:R-:W-:-:S04]  /*dba0*/  @!P2 FADD.FTZ R2, R0, 1 ;  /* 0x3f8000000002a421 */ /* 0x001fc80000010000 */
[----:B------:R-:W0:Y:S01]  /*dbb0*/  @!P0 MUFU.EX2 R8, R8 ;  /* 0x0000000800088308 */ /* 0x000e220000000800 */
[--C-:B------:R-:W-:Y:S02]  /*dbc0*/  HADD2.F32 R0, -RZ, R11.reuse.H0_H0 ;  /* 0x2000000bff007230 */ /* 0x100fe40000004100 */
[----:B------:R-:W-:-:S03]  /*dbd0*/  HADD2.F32 R11, -RZ, R11.H1_H1 ;  /* 0x3000000bff0b7230 */ /* 0x000fc60000004100 */
[----:B------:R-:W-:Y:S02]  /*dbe0*/  FADD.FTZ R14, R0, UR5 ;  /* 0x00000005000e7e21 */ /* 0x000fe40008010000 */
[----:B------:R-:W3:Y:S01]  /*dbf0*/  @!P2 MUFU.RCP R2, R2 ;  /* 0x000000020002a308 */ /* 0x000ee20000001000 */
[----:B-1----:R-:W-:Y:S02]  /*dc00*/  @!P1 FADD.FTZ R3, R3, 1 ;  /* 0x3f80000003039421 */ /* 0x002fe40000010000 */
[----:B------:R-:W-:Y:S01]  /*dc10*/  FSETP.GTU.FTZ.AND P3, PT, R14, 20, PT ;  /* 0x41a000000e00780b */ /* 0x000fe20003f7c000 */
[----:B------:R-:W-:Y:S02]  /*dc20*/  @!P6 FMUL.FTZ R0, R12, -1.4426950216293334961 ;  /* 0xbfb8aa3b0c00e820 */ /* 0x000fe40000410000 */
[----:B------:R-:W-:Y:S02]  /*dc30*/  FADD.FTZ R11, R11, UR5 ;  /* 0x000000050b0b7e21 */ /* 0x000fe40008010000 */
[----:B------:R2:W1:Y:S01]  /*dc40*/  @!P1 MUFU.RCP R13, R3 ;  /* 0x00000003000d9308 */ /* 0x0004620000001000 */
[----:B0-----:R-:W-:-:S02]  /*dc50*/  @!P0 FADD.FTZ R8, R8, 1 ;  /* 0x3f80000008088421 */ /* 0x001fc40000010000 */
[----:B---3--:R-:W-:Y:S01]  /*dc60*/  @!P2 FMUL.FTZ R35, R35, R2 ;  /* 0x000000022323a220 */ /* 0x008fe20000410000 */
[----:B--2---:R-:W-:Y:S01]  /*dc70*/  HADD2.F32 R3, -RZ, R4.H0_H0 ;  /* 0x20000004ff037230 */ /* 0x004fe20000004100 */
[----:B------:R-:W-:-:S03]  /*dc80*/  @!P5 FMUL.FTZ R2, R10, -1.4426950216293334961 ;  /* 0xbfb8aa3b0a02d820 */ /* 0x000fc60000410000 */
[----:B------:R-:W0:Y:S01]  /*dc90*/  @!P0 MUFU.RCP R8, R8 ;  /* 0x0000000800088308 */ /* 0x000e220000001000 */
[----:B------:R-:W-:Y:S01]  /*dca0*/  HADD2.F32 R4, -RZ, R4.H1_H1 ;  /* 0x30000004ff047230 */ /* 0x000fe20000004100 */
[----:B------:R-:W-:Y:S01]  /*dcb0*/  FSETP.GTU.FTZ.AND P2, PT, R11, 20, PT ;  /* 0x41a000000b00780b */ /* 0x000fe20003f5c000 */
[----:B------:R-:W-:Y:S02]  /*dcc0*/  FADD.FTZ R10, R3, UR5 ;  /* 0x00000005030a7e21 */ /* 0x000fe40008010000 */
[----:B-1----:R-:W-:Y:S02]  /*dcd0*/  @!P1 FMUL.FTZ R36, R36, R13 ;  /* 0x0000000d24249220 */ /* 0x002fe40000410000 */
[----:B------:R-:W-:Y:S01]  /*dce0*/  FADD.FTZ R12, R4, UR5 ;  /* 0x00000005040c7e21 */ /* 0x000fe20008010000 */
[----:B------:R-:W-:Y:S01]  /*dcf0*/  FSETP.GTU.FTZ.AND P1, PT, R10, 20, PT ;  /* 0x41a000000a00780b */ /* 0x000fe20003f3c000 */
[----:B------:R-:W1:Y:S01]  /*dd00*/  @!P6 MUFU.EX2 R0, R0 ;  /* 0x000000000000e308 */ /* 0x000e620000000800 */
[----:B------:R-:W-:-:S05]  /*dd10*/  @!P3 FMUL.FTZ R3, R14, -1.4426950216293334961 ;  /* 0xbfb8aa3b0e03b820 */ /* 0x000fca0000410000 */
        /* <DEDUP_REMOVED lines=15> */
[----:B-1----:R-:W-:-:S07]  /*de10*/  @!P5 FADD.FTZ R2, R2, 1 ;  /* 0x3f8000000202d421 */ /* 0x002fce0000010000 */
[----:B------:R1:W3:Y:S01]  /*de20*/  @!P6 MUFU.RCP R12, R0 ;  /* 0x00000000000ce308 */ /* 0x0002e20000001000 */
[----:B--2---:R-:W-:-:S07]  /*de30*/  @!P1 FADD.FTZ R8, R8, 1 ;  /* 0x3f80000008089421 */ /* 0x004fce0000010000 */
[----:B------:R-:W2:Y:S01]  /*de40*/  @!P2 MUFU.EX2 R4, R4 ;  /* 0x000000040004a308 */ /* 0x000ea20000000800 */
[----:B0-----:R-:W-:Y:S01]  /*de50*/  @!P3 FADD.FTZ R3, R3, 1 ;  /* 0x3f8000000303b421 */ /* 0x001fe20000010000 */
[--C-:B-1----:R-:W-:Y:S02]  /*de60*/  HADD2.F32 R0, -RZ, R6.reuse.H0_H0 ;  /* 0x20000006ff007230 */ /* 0x102fe40000004100 */
[----:B------:R-:W-:-:S04]  /*de70*/  HADD2.F32 R6, -RZ, R6.H1_H1 ;  /* 0x30000006ff067230 */ /* 0x000fc80000004100 */
[----:B------:R0:W1:Y:S01]  /*de80*/  @!P5 MUFU.RCP R13, R2 ;  /* 0x00000002000dd308 */ /* 0x0000620000001000 */
[----:B---3--:R-:W-:Y:S01]  /*de90*/  @!P6 FMUL.FTZ R39, R39, R12 ;  /* 0x0000000c2727e220 */ /* 0x008fe20000410000 */
[----:B------:R-:W-:Y:S01]  /*dea0*/  FSETP.GTU.FTZ.AND P6, PT, R5, 20, PT ;  /* 0x41a000000500780b */ /* 0x000fe20003fdc000 */
[----:B------:R-:W-:Y:S02]  /*deb0*/  FADD.FTZ R12, R0, UR5 ;  /* 0x00000005000c7e21 */ /* 0x000fe40008010000 */
[----:B------:R-:W-:-:S03]  /*dec0*/  FADD.FTZ R6, R6, UR5 ;  /* 0x0000000506067e21 */ /* 0x000fc60008010000 */
[----:B------:R-:W3:Y:S01]  /*ded0*/  @!P4 MUFU.RCP R9, R9 ;  /* 0x000000090009c308 */ /* 0x000ee20000001000 */
[----:B--2---:R-:W-:-:S06]  /*dee0*/  @!P2 FADD.FTZ R4, R4, 1 ;  /* 0x3f8000000404a421 */ /* 0x004fcc0000010000 */
[----:B0-----:R-:W-:Y:S01]  /*def0*/  @!P6 FMUL.FTZ R2, R5, -1.4426950216293334961 ;  /* 0xbfb8aa3b0502e820 */ /* 0x001fe20000410000 */
[----:B------:R0:W2:Y:S01]  /*df00*/  @!P3 MUFU.RCP R14, R3 ;  /* 0x00000003000eb308 */ /* 0x0000a20000001000 */
[----:B-1----:R-:W-:Y:S01]  /*df10*/  @!P5 FMUL.FTZ R40, R40, R13 ;  /* 0x0000000d2828d220 */ /* 0x002fe20000410000 */
[----:B------:R-:W-:Y:S02]  /*df20*/  FSETP.GTU.FTZ.AND P5, PT, R12, 20, PT ;  /* 0x41a000000c00780b */ /* 0x000fe40003fbc000 */
[----:B------:R-:W-:-:S04]  /*df30*/  F2FP.PACK_AB R13, R29, R30 ;  /* 0x0000001e1d0d723e */ /* 0x000fc800000000ff */
[----:B------:R-:W1:Y:S01]  /*df40*/  @!P1 MUFU.RCP R8, R8 ;  /* 0x0000000800089308 */ /* 0x000e620000001000 */
[--C-:B0-----:R-:W-:Y:S01]  /*df50*/  HADD2.F32 R3, -RZ, R7.reuse.H0_H0 ;  /* 0x20000007ff037230 */ /* 0x101fe20000004100 */
[----:B---3--:R-:W-:Y:S01]  /*df60*/  @!P4 FMUL.FTZ R38, R38, R9 ;  /* 0x000000092626c220 */ /* 0x008fe20000410000 */
[----:B------:R-:W-:Y:S01]  /*df70*/  HADD2.F32 R7, -RZ, R7.H1_H1 ;  /* 0x30000007ff077230 */ /* 0x000fe20000004100 */
[----:B------:R-:W-:Y:S02]  /*df80*/  FSETP.GTU.FTZ.AND P4, PT, R11, 20, PT ;  /* 0x41a000000b00780b */ /* 0x000fe40003f9c000 */
[----:B------:R-:W-:Y:S02]  /*df90*/  FADD.FTZ R5, R3, UR5 ;  /* 0x0000000503057e21 */ /* 0x000fe40008010000 */
[----:B------:R-:W0:Y:S01]  /*dfa0*/  @!P0 MUFU.EX2 R10, R10 ;  /* 0x0000000a000a8308 */ /* 0x000e220000000800 */
[----:B------:R-:W-:Y:S02]  /*dfb0*/  FADD.FTZ R7, R7, UR5 ;  /* 0x0000000507077e21 */ /* 0x000fe40008010000 */
[----:B--2---:R-:W-:Y:S01]  /*dfc0*/  @!P3 FMUL.FTZ R41, R41, R14 ;  /* 0x0000000e2929b220 */ /* 0x004fe20000410000 */
[----:B------:R-:W-:Y:S01]  /*dfd0*/  FSETP.GTU.FTZ.AND P3, PT, R6, 20, PT ;  /* 0x41a000000600780b */ /* 0x000fe20003f7c000 */
[----:B------:R-:W-:Y:S01]  /*dfe0*/  @!P5 FMUL.FTZ R3, R12, -1.4426950216293334961 ;  /* 0xbfb8aa3b0c03d820 */ /* 0x000fe20000410000 */
[----:B------:R-:W-:-:S02]  /*dff0*/  F2FP.PACK_AB R14, R27, R28 ;  /* 0x0000001c1b0e723e */ /* 0x000fc400000000ff */
[----:B------:R2:W3:Y:S01]  /*e000*/  @!P2 MUFU.RCP R9, R4 ;  /* 0x000000040009a308 */ /* 0x0004e20000001000 */
[----:B-1----:R-:W-:Y:S01]  /*e010*/  @!P1 FMUL.FTZ R43, R43, R8 ;  /* 0x000000082b2b9220 */ /* 0x002fe20000410000 */
[----:B------:R-:W-:Y:S01]  /*e020*/  FSETP.GTU.FTZ.AND P1, PT, R7, 20, PT ;  /* 0x41a000000700780b */ /* 0x000fe20003f3c000 */
[----:B------:R-:W-:Y:S01]  /*e030*/  @!P4 FMUL.FTZ R0, R11, -1.4426950216293334961 ;  /* 0xbfb8aa3b0b00c820 */ /* 0x000fe20000410000 */
[----:B------:R-:W-:Y:S02]  /*e040*/  F2FP.PACK_AB R12, R31, R32 ;  /* 0x000000201f0c723e */ /* 0x000fe400000000ff */
[----:B------:R-:W-:Y:S01]  /*e050*/  F2FP.PACK_AB R27, R17, R18 ;  /* 0x00000012111b723e */ /* 0x000fe200000000ff */
[----:B0-----:R-:W-:Y:S02]  /*e060*/  @!P0 FADD.FTZ R10, R10, 1 ;  /* 0x3f8000000a0a8421 */ /* 0x001fe40000010000 */
[----:B------:R-:W-:Y:S01]  /*e070*/  STS.128 [R49.X16], R12 ;  /* 0x0000000c31007388 */ /* 0x000fe2000000cc00 */
[----:B--2---:R-:W-:Y:S01]  /*e080*/  @!P3 FMUL.FTZ R4, R6, -1.4426950216293334961 ;  /* 0xbfb8aa3b0604b820 */ /* 0x004fe20000410000 */
[----:B------:R-:W0:Y:S01]  /*e090*/  @!P6 MUFU.EX2 R2, R2 ;  /* 0x000000020002e308 */ /* 0x000e220000000800 */
[----:B------:R-:W-:Y:S01]  /*e0a0*/  F2FP.PACK_AB R18, R40, R39 ;  /* 0x000000272812723e */ /* 0x000fe200000000ff */
[----:B------:R-:W-:Y:S01]  /*e0b0*/  STS.128 [R49.X16+0x10], R24 ;  /* 0x0000101831007388 */ /* 0x000fe2000000cc00 */
[----:B------:R-:W-:-:S06]  /*e0c0*/  NOP ;  /* 0x0000000000007918 */ /* 0x000fcc0000000000 */
[----:B---3--:R-:W-:Y:S01]  /*e0d0*/  @!P2 FMUL.FTZ R42, R42, R9 ;  /* 0x000000092a2aa220 */ /* 0x008fe20000410000 */
[----:B------:R-:W-:Y:S01]  /*e0e0*/  FSETP.GTU.FTZ.AND P2, PT, R5, 20, PT ;  /* 0x41a000000500780b */ /* 0x000fe20003f5c000 */
[----:B------:R-:W-:Y:S01]  /*e0f0*/  @!P1 FMUL.FTZ R6, R7, -1.4426950216293334961 ;  /* 0xbfb8aa3b07069820 */ /* 0x000fe20000410000 */
[----:B------:R-:W-:Y:S01]  /*e100*/  LDS.128 R12, [R99.X16+0x200] ;  /* 0x00020000630c7984 */ /* 0x000fe2000000cc00 */
[----:B------:R1:W2:Y:S01]  /*e110*/  @!P0 MUFU.RCP R7, R10 ;  /* 0x0000000a00078308 */ /* 0x0002a20000001000 */
[----:B0-----:R-:W-:-:S07]  /*e120*/  @!P6 FADD.FTZ R2, R2, 1 ;  /* 0x3f8000000202e421 */ /* 0x001fce0000010000 */
[----:B------:R-:W0:Y:S01]  /*e130*/  @!P5 MUFU.EX2 R3, R3 ;  /* 0x000000030003d308 */ /* 0x000e220000000800 */
[----:B-1----:R-:W1:Y:S01]  /*e140*/  LDS.128 R8, [R99.X16] ;  /* 0x0000000063087984 */ /* 0x002e62000000cc00 */
[----:B------:R-:W-:-:S06]  /*e150*/  @!P2 FMUL.FTZ R5, R5, -1.4426950216293334961 ;  /* 0xbfb8aa3b0505a820 */ /* 0x000fcc0000410000 */
[----:B------:R-:W3:Y:S01]  /*e160*/  @!P4 MUFU.EX2 R0, R0 ;  /* 0x000000000000c308 */ /* 0x000ee20000000800 */
[----:B--2---:R-:W-:-:S05]  /*e170*/  @!P0 FMUL.FTZ R44, R44, R7 ;  /* 0x000000072c2c8220 */ /* 0x004fca0000410000 */
[----:B------:R-:W-:Y:S02]  /*e180*/  F2FP.PACK_AB R20, R44, R43 ;  /* 0x0000002b2c14723e */ /* 0x000fe400000000ff */
[----:B------:R-:W2:Y:S01]  /*e190*/  @!P2 MUFU.EX2 R5, R5 ;  /* 0x000000050005a308 */ /* 0x000ea20000000800 */
[----:B0-----:R-:W-:-:S07]  /*e1a0*/  @!P5 FADD.FTZ R3, R3, 1 ;  /* 0x3f8000000303d421 */ /* 0x001fce0000010000 */
[----:B------:R-:W0:Y:S01]  /*e1b0*/  @!P1 MUFU.EX2 R6, R6 ;  /* 0x0000000600069308 */ /* 0x000e220000000800 */
[----:B---3--:R-:W-:-:S07]  /*e1c0*/  @!P4 FADD.FTZ R0, R0, 1 ;  /* 0x3f8000000000c421 */ /* 0x008fce0000010000 */
[----:B------:R-:W3:Y:S01]  /*e1d0*/  @!P3 MUFU.EX2 R4, R4 ;  /* 0x000000040004b308 */ /* 0x000ee20000000800 */
[----:B--2---:R-:W-:-:S07]  /*e1e0*/  @!P2 FADD.FTZ R5, R5, 1 ;  /* 0x3f8000000505a421 */ /* 0x004fce0000010000 */
[----:B------:R2:W4:Y:S01]  /*e1f0*/  @!P6 MUFU.RCP R17, R2 ;  /* 0x000000020011e308 */ /* 0x0005220000001000 */
[----:B0-----:R-:W-:-:S07]  /*e200*/  @!P1 FADD.FTZ R6, R6, 1 ;  /* 0x3f80000006069421 */ /* 0x001fce0000010000 */
[----:B------:R0:W5:Y:S01]  /*e210*/  @!P5 MUFU.RCP R16, R3 ;  /* 0x000000030010d308 */ /* 0x0001620000001000 */
[----:B--2---:R-:W-:Y:S01]  /*e220*/  MOV R2, UR7 ;  /* 0x0000000700027c02 */ /* 0x004fe20008000f00 */
[----:B---3--:R-:W-:-:S06]  /*e230*/  @!P3 FADD.FTZ R4, R4, 1 ;  /* 0x3f8000000404b421 */ /* 0x008fcc0000010000 */
[----:B------:R-:W2:Y:S01]  /*e240*/  @!P4 MUFU.RCP R0, R0 ;  /* 0x000000000000c308 */ /* 0x000ea20000001000 */
[----:B0-----:R-:W-:Y:S01]  /*e250*/  MOV R3, UR8 ;  /* 0x0000000800037c02 */ /* 0x001fe20008000f00 */
[----:B----4-:R-:W-:Y:S01]  /*e260*/  @!P6 FMUL.FTZ R46, R46, R17 ;  /* 0x000000112e2ee220 */ /* 0x010fe20000410000 */
[----:B------:R-:W-:Y:S01]  /*e270*/  F2FP.PACK_AB R17, R38, R37 ;  /* 0x000000252611723e */ /* 0x000fe200000000ff */
[----:B------:R-:W-:Y:S02]  /*e280*/  ULDC.64 UR8, c[0x0][0x2f8] ;  /* 0x0000be0000087ab9 */ /* 0x000fe40000000a00 */
[----:B------:R-:W-:Y:S01]  /*e290*/  IMAD.WIDE R2, R51, 0x10, R2 ;  /* 0x0000001033027825 */ /* 0x000fe200078e0202 */
[----:B------:R-:W-:Y:S01]  /*e2a0*/  UIMAD UR7, UR13, UR8, URZ ;  /* 0x000000080d0772a4 */ /* 0x000fe2000f8e023f */
[----:B------:R-:W0:Y:S01]  /*e2b0*/  @!P3 MUFU.RCP R19, R4 ;  /* 0x000000040013b308 */ /* 0x000e220000001000 */
[----:B------:R-:W-:Y:S01]  /*e2c0*/  UIMAD.WIDE.U32 UR36, UR12, UR8, UR36 ;  /* 0x000000080c2472a5 */ /* 0x000fe2000f8e0024 */
[----:B-----5:R-:W-:Y:S01]  /*e2d0*/  @!P5 FMUL.FTZ R47, R47, R16 ;  /* 0x000000102f2fd220 */ /* 0x020fe20000410000 */
[----:B-1----:R-:W-:Y:S01]  /*e2e0*/  STG.E.128 [R2.64], R8 ;  /* 0x0000000802007986 */ /* 0x002fe2000c101d1a */
[----:B------:R-:W-:Y:S01]  /*e2f0*/  F2FP.PACK_AB R16, R36, R35 ;  /* 0x000000232410723e */ /* 0x000fe200000000ff */
[----:B------:R-:W-:-:S02]  /*e300*/  UIMAD UR7, UR12, UR9, UR7 ;  /* 0x000000090c0772a4 */ /* 0x000fc4000f8e0207 */
[----:B------:R1:W-:Y:S01]  /*e310*/  STG.E.128 [R2.64+0x200], R12 ;  /* 0x0002000c02007986 */ /* 0x0003e2000c101d1a */
[----:B------:R-:W3:Y:S01]  /*e320*/  @!P2 MUFU.RCP R5, R5 ;  /* 0x000000050005a308 */ /* 0x000ee20000001000 */
[----:B--2---:R-:W-:Y:S01]  /*e330*/  @!P4 FMUL.FTZ R45, R45, R0 ;  /* 0x000000002d2dc220 */ /* 0x004fe20000410000 */
[----:B------:R-:W-:Y:S02]  /*e340*/  UIADD3 UR9, UR37, UR7, URZ ;  /* 0x0000000725097290 */ /* 0x000fe4000fffe03f */
[----:B------:R-:W-:Y:S02]  /*e350*/  UIMAD UR7, UR11, UR24, URZ ;  /* 0x000000180b0772a4 */ /* 0x000fe4000f8e023f */
[----:B------:R-:W-:Y:S01]  /*e360*/  F2FP.PACK_AB R21, R46, R45 ;  /* 0x0000002d2e15723e */ /* 0x000fe200000000ff */
[----:B------:R-:W-:Y:S01]  /*e370*/  UMOV UR8, UR36 ;  /* 0x0000002400087c82 */ /* 0x000fe20008000000 */
[----:B------:R-:W2:Y:S01]  /*e380*/  @!P1 MUFU.RCP R6, R6 ;  /* 0x0000000600069308 */ /* 0x000ea20000001000 */
[----:B0-----:R-:W-:Y:S01]  /*e390*/  @!P3 FMUL.FTZ R48, R48, R19 ;  /* 0x000000133030b220 */ /* 0x001fe20000410000 */
[----:B------:R-:W-:Y:S01]  /*e3a0*/  F2FP.PACK_AB R19, R42, R41 ;  /* 0x000000292a13723e */ /* 0x000fe200000000ff */
[----:B------:R-:W-:Y:S01]  /*e3b0*/  BAR.SYNC.DEFER_BLOCKING 0x0 ;  /* 0x0000000000007b1d */ /* 0x000fe20000010000 */
[----:B------:R-:W-:-:S02]  /*e3c0*/  UIMAD UR7, UR10, UR25, UR7 ;  /* 0x000000190a0772a4 */ /* 0x000fc4000f8e0207 */
[----:B------:R-:W-:Y:S01]  /*e3d0*/  F2FP.PACK_AB R22, R48, R47 ;  /* 0x0000002f3016723e */ /* 0x000fe200000000ff */
[----:B------:R-:W-:Y:S01]  /*e3e0*/  UIMAD.WIDE.U32 UR8, UR10, UR24, UR8 ;  /* 0x000000180a0872a5 */ /* 0x000fe2000f8e0008 */
[----:B---3--:R-:W-:Y:S02]  /*e3f0*/  @!P2 FMUL.FTZ R34, R34, R5 ;  /* 0x000000052222a220 */ /* 0x008fe40000410000 */
[----:B------:R-:W-:Y:S01]  /*e400*/  FADD.FTZ R5, R35, R106 ;  /* 0x0000006a23057221 */ /* 0x000fe20000010000 */
[----:B------:R-:W-:Y:S02]  /*e410*/  ULDC.64 UR24, c[0x0][0x340] ;  /* 0x0000d00000187ab9 */ /* 0x000fe40000000a00 */
[----:B------:R-:W-:Y:S01]  /*e420*/  UIADD3 UR9, UR9, UR7, URZ ;  /* 0x0000000709097290 */ /* 0x000fe2000fffe03f */
[----:B------:R-:W-:Y:S01]  /*e430*/  FADD.FTZ R36, R5, R36 ;  /* 0x0000002405247221 */ /* 0x000fe20000010000 */
[----:B------:R-:W-:Y:S01]  /*e440*/  ULEA UR7, UP0, UR8, UR24, 0x1 ;  /* 0x0000001808077291 */ /* 0x000fe2000f80083f */
[----:B--2---:R-:W-:-:S02]  /*e450*/  @!P1 FMUL.FTZ R33, R33, R6 ;  /* 0x0000000621219220 */ /* 0x004fc40000410000 */
[----:B------:R-:W-:Y:S01]  /*e460*/  FADD.FTZ R37, R36, R37 ;  /* 0x0000002524257221 */ /* 0x000fe20000010000 */
[----:B------:R-:W-:Y:S02]  /*e470*/  ULEA.HI.X UR8, UR8, UR25, UR9, 0x1, UP0 ;  /* 0x0000001908087291 */ /* 0x000fe400080f0c09 */
[----:B------:R-:W-:Y:S01]  /*e480*/  F2FP.PACK_AB R23, R33, R34 ;  /* 0x000000222117723e */ /* 0x000fe200000000ff */
[----:B------:R-:W-:Y:S01]  /*e490*/  FADD.FTZ R38, R37, R38 ;  /* 0x0000002625267221 */ /* 0x000fe20000010000 */
[----:B-1----:R-:W-:Y:S01]  /*e4a0*/  MOV R2, UR7 ;  /* 0x0000000700027c02 */ /* 0x002fe20008000f00 */
[----:B------:R-:W-:Y:S01]  /*e4b0*/  UISETP.GT.AND UP0, UPT, UR22, 0x1, UPT ;  /* 0x000000011600788c */ /* 0x000fe2000bf04270 */
[----:B------:R-:W-:Y:S01]  /*e4c0*/  MOV R3, UR8 ;  /* 0x0000000800037c02 */ /* 0x000fe20008000f00 */
[----:B------:R-:W-:Y:S01]  /*e4d0*/  FADD.FTZ R39, R38, R39 ;  /* 0x0000002726277221 */ /* 0x000fe20000010000 */
[----:B------:R-:W-:Y:S03]  /*e4e0*/  STS.128 [R49.X16], R16 ;  /* 0x0000001031007388 */ /* 0x000fe6000000cc00 */
[----:B------:R-:W-:Y:S01]  /*e4f0*/  FADD.FTZ R40, R39, R40 ;  /* 0x0000002827287221 */ /* 0x000fe20000010000 */
[----:B------:R-:W-:Y:S01]  /*e500*/  STS.128 [R49.X16+0x10], R20 ;  /* 0x0000101431007388 */ /* 0x000fe2000000cc00 */
[----:B------:R-:W-:-:S06]  /*e510*/  NOP ;  /* 0x0000000000007918 */ /* 0x000fcc0000000000 */
[----:B------:R-:W0:Y:S01]  /*e520*/  LDS.128 R8, [R99.X16] ;  /* 0x0000000063087984 */ /* 0x000e22000000cc00 */
[----:B------:R-:W-:Y:S01]  /*e530*/  FADD.FTZ R41, R40, R41 ;  /* 0x0000002928297221 */ /* 0x000fe20000010000 */
[----:B------:R-:W-:Y:S01]  /*e540*/  PLOP3.LUT P0, PT, PT, PT, UP0, 0x80, 0x0 ;  /* 0x000000000000781c */ /* 0x000fe20003f0f008 */
[----:B------:R-:W-:Y:S01]  /*e550*/  IMAD.WIDE R2, R51, 0x10, R2 ;  /* 0x0000001033027825 */ /* 0x000fe200078e0202 */
[----:B------:R-:W1:Y:S03]  /*e560*/  LDS.128 R4, [R99.X16+0x200] ;  /* 0x0002000063047984 */ /* 0x000e66000000cc00 */
        /* <DEDUP_REMOVED lines=13> */
.L_x_3336:
        /* <DEDUP_REMOVED lines=34> */
.L_x_3474:
[----:B0-----:R-:W-:Y:S05]  /*e860*/  BSYNC B0 ;  /* 0x0000000000007941 */ /* 0x001fea0003800000 */
.L_x_3473:
        /* <DEDUP_REMOVED lines=33> */
.L_x_3476:
[----:B------:R-:W3:Y:S02]  /*ea80*/  S2R R11, SR_TID.X ;  /* 0x00000000000b7919 */ /* 0x000ee40000002100 */
.L_x_3477:
[----:B0-----:R-:W-:Y:S05]  /*ea90*/  BSYNC B0 ;  /* 0x0000000000007941 */ /* 0x001fea0003800000 */
.L_x_3475:
        /* <DEDUP_REMOVED lines=12> */
.L_x_3478:
        /* <DEDUP_REMOVED lines=32> */
.L_x_3375:
[----:B------:R-:W-:Y:S01]  /*ed60*/  HFMA2.MMA R66, -RZ, RZ, 0, 5.9604644775390625e-08 ;  /* 0x00000001ff427435 */ /* 0x000fe200000001ff */
[----:B------:R-:W-:-:S02]  /*ed70*/  MOV R67, R62 ;  /* 0x0000003e00437202 */ /* 0x000fc40000000f00 */
[----:B------:R-:W-:Y:S02]  /*ed80*/  MOV R64, RZ ;  /* 0x000000ff00407202 */ /* 0x000fe40000000f00 */
[----:B------:R-:W-:Y:S02]  /*ed90*/  MOV R63, 0xffffffff ;  /* 0xffffffff003f7802 */ /* 0x000fe40000000f00 */
[----:B------:R-:W-:Y:S02]  /*eda0*/  MOV R60, 0xedc0 ;  /* 0x0000edc0003c7802 */ /* 0x000fe40000000f00 */
[----:B------:R-:W-:Y:S05]  /*edb0*/  CALL.REL.NOINC `($__internal_83_$__cuda_sm70_shflsync_up) ;  /* 0x00001eb000007944 */ /* 0x000fea0003c00000 */
[----:B-1----:R-:W-:Y:S01]  /*edc0*/  MOV R65, R63 ;  /* 0x0000003f00417202 */ /* 0x002fe20000000f00 */
[----:B0-----:R-:W-:Y:S05]  /*edd0*/  BRA `(.L_x_3479) ;  /* 0xffff832000007947 */ /* 0x001fea000383ffff */
.L_x_3376:
[----:B------:R-:W-:Y:S01]  /*ede0*/  HFMA2.MMA R66, -RZ, RZ, 0, 5.9604644775390625e-08 ;  /* 0x00000001ff427435 */ /* 0x000fe200000001ff */
[----:B------:R-:W-:Y:S02]  /*edf0*/  MOV R67, R80 ;  /* 0x0000005000437202 */ /* 0x000fe40000000f00 */
[----:B------:R-:W-:Y:S02]  /*ee00*/  MOV R64, RZ ;  /* 0x000000ff00407202 */ /* 0x000fe40000000f00 */
[----:B------:R-:W-:-:S02]  /*ee10*/  MOV R63, 0xffffffff ;  /* 0xffffffff003f7802 */ /* 0x000fc40000000f00 */
[----:B------:R-:W-:Y:S02]  /*ee20*/  MOV R60, 0xee40 ;  /* 0x0000ee40003c7802 */ /* 0x000fe40000000f00 */
[----:B01----:R-:W-:Y:S05]  /*ee30*/  CALL.REL.NOINC `($__internal_83_$__cuda_sm70_shflsync_up) ;  /* 0x00001e3000007944 */ /* 0x003fea0003c00000 */
[----:B0-----:R-:W-:Y:S01]  /*ee40*/  HFMA2.MMA R66, -RZ, RZ, 0, 5.9604644775390625e-08 ;  /* 0x00000001ff427435 */ /* 0x001fe200000001ff */
[----:B-1----:R-:W-:Y:S02]  /*ee50*/  MOV R77, R63 ;  /* 0x0000003f004d7202 */ /* 0x002fe40000000f00 */
[----:B------:R-:W-:Y:S02]  /*ee60*/  MOV R67, R82 ;  /* 0x0000005200437202 */ /* 0x000fe40000000f00 */
[----:B------:R-:W-:Y:S02]  /*ee70*/  MOV R64, RZ ;  /* 0x000000ff00407202 */ /* 0x000fe40000000f00 */
[----:B------:R-:W-:Y:S02]  /*ee80*/  MOV R63, 0xffffffff ;  /* 0xffffffff003f7802 */ /* 0x000fe40000000f00 */
[----:B------:R-:W-:Y:S02]  /*ee90*/  MOV R60, 0xeeb0 ;  /* 0x0000eeb0003c7802 */ /* 0x000fe40000000f00 */
[----:B------:R-:W-:Y:S05]  /*eea0*/  CALL.REL.NOINC `($__internal_83_$__cuda_sm70_shflsync_up) ;  /* 0x00001dc000007944 */ /* 0x000fea0003c00000 */
[----:B0-----:R-:W-:Y:S01]  /*eeb0*/  HFMA2.MMA R66, -RZ, RZ, 0, 5.9604644775390625e-08 ;  /* 0x00000001ff427435 */ /* 0x001fe200000001ff */
[----:B-1----:R-:W-:-:S02]  /*eec0*/  MOV R79, R63 ;  /* 0x0000003f004f7202 */ /* 0x002fc40000000f00 */
[----:B------:R-:W-:Y:S02]  /*eed0*/  MOV R67, R83 ;  /* 0x0000005300437202 */ /* 0x000fe40000000f00 */
[----:B------:R-:W-:Y:S02]  /*eee0*/  MOV R64, RZ ;  /* 0x000000ff00407202 */ /* 0x000fe40000000f00 */
[----:B------:R-:W-:Y:S02]  /*eef0*/  MOV R63, 0xffffffff ;  /* 0xffffffff003f7802 */ /* 0x000fe40000000f00 */
[----:B------:R-:W-:Y:S02]  /*ef00*/  MOV R60, 0xef20 ;  /* 0x0000ef20003c7802 */ /* 0x000fe40000000f00 */
[----:B------:R-:W-:Y:S05]  /*ef10*/  CALL.REL.NOINC `($__internal_83_$__cuda_sm70_shflsync_up) ;  /* 0x00001d5000007944 */ /* 0x000fea0003c00000 */
        /* <DEDUP_REMOVED lines=20> */
[----:B------:R-:W-:Y:S05]  /*f060*/  CALL.REL.NOINC `($__internal_83_$__cuda_sm70_shflsync_up) ;  /* 0x00001c0000007944 */ /* 0x000fea0003c00000 */
[----:B0-----:R-:W-:Y:S01]  /*f070*/  HFMA2.MMA R66, -RZ, RZ, 0, 1.1920928955078125e-07 ;  /* 0x00000002ff427435 */ /* 0x001fe200000001ff */
[----:B-1----:R-:W-:Y:S02]  /*f080*/  MOV R62, R63 ;  /* 0x0000003f003e7202 */ /* 0x002fe40000000f00 */
[----:B------:R-:W-:Y:S02]  /*f090*/  MOV R67, R79 ;  /* 0x0000004f00437202 */ /* 0x000fe40000000f00 */
[----:B------:R-:W-:Y:S02]  /*f0a0*/  MOV R64, RZ ;  /* 0x000000ff00407202 */ /* 0x000fe40000000f00 */
[----:B------:R-:W-:Y:S02]  /*f0b0*/  MOV R63, 0xffffffff ;  /* 0xffffffff003f7802 */ /* 0x000fe40000000f00 */
[----:B------:R-:W-:-:S02]  /*f0c0*/  MOV R60, 0xf0e0 ;  /* 0x0000f0e0003c7802 */ /* 0x000fc40000000f00 */
[----:B------:R-:W-:Y:S05]  /*f0d0*/  CALL.REL.NOINC `($__internal_83_$__cuda_sm70_shflsync_up) ;  /* 0x00001b9000007944 */ /* 0x000fea0003c00000 */
[----:B0-----:R-:W-:Y:S01]  /*f0e0*/  HFMA2.MMA R66, -RZ, RZ, 0, 1.1920928955078125e-07 ;  /* 0x00000002ff427435 */ /* 0x001fe200000001ff */
[----:B-1----:R-:W-:-:S02]  /*f0f0*/  MOV R65, R63 ;  /* 0x0000003f00417202 */ /* 0x002fc40000000f00 */
[----:B------:R-:W-:Y:S02]  /*f100*/  MOV R67, R82 ;  /* 0x0000005200437202 */ /* 0x000fe40000000f00 */
[----:B------:R-:W-:Y:S02]  /*f110*/  MOV R64, RZ ;  /* 0x000000ff00407202 */ /* 0x000fe40000000f00 */
[----:B------:R-:W-:Y:S02]  /*f120*/  MOV R63, 0xffffffff ;  /* 0xffffffff003f7802 */ /* 0x000fe40000000f00 */
[----:B------:R-:W-:Y:S02]  /*f130*/  MOV R60, 0xf150 ;  /* 0x0000f150003c7802 */ /* 0x000fe40000000f00 */
[----:B------:R-:W-:Y:S05]  /*f140*/  CALL.REL.NOINC `($__internal_83_$__cuda_sm70_shflsync_up) ;  /* 0x00001b2000007944 */ /* 0x000fea0003c00000 */
[----:B0-----:R-:W-:Y:S01]  /*f150*/  HFMA2.MMA R66, -RZ, RZ, 0, 1.1920928955078125e-07 ;  /* 0x00000002ff427435 */ /* 0x001fe200000001ff */
[----:B-1----:R-:W-:Y:S02]  /*f160*/  MOV R76, R63 ;  /* 0x0000003f004c7202 */ /* 0x002fe40000000f00 */
[----:B------:R-:W-:Y:S02]  /*f170*/  MOV R67, R83 ;  /* 0x0000005300437202 */ /* 0x000fe40000000f00 */
[----:B------:R-:W-:-:S02]  /*f180*/  MOV R64, RZ ;  /* 0x000000ff00407202 */ /* 0x000fc40000000f00 */
[----:B------:R-:W-:Y:S02]  /*f190*/  MOV R63, 0xffffffff ;  /* 0xffffffff003f7802 */ /* 0x000fe40000000f00 */
[----:B------:R-:W-:Y:S02]  /*f1a0*/  MOV R60, 0xf1c0 ;  /* 0x0000f1c0003c7802 */ /* 0x000fe40000000f00 */
[----:B------:R-:W-:Y:S05]  /*f1b0*/  CALL.REL.NOINC `($__internal_83_$__cuda_sm70_shflsync_up) ;  /* 0x00001ab000007944 */ /* 0x000fea0003c00000 */
        /* <DEDUP_REMOVED lines=17> */
[----:B------:R-:W-:Y:S05]  /*f2d0*/  CALL.REL.NOINC `($__internal_83_$__cuda_sm70_shflsync_up) ;  /* 0x0000199000007944 */ /* 0x000fea0003c00000 */
[----:B0-----:R-:W-:Y:S01]  /*f2e0*/  HFMA2.MMA R66, -RZ, RZ, 0, 2.384185791015625e-07 ;  /* 0x00000004ff427435 */ /* 0x001fe200000001ff */
[----:B-1----:R-:W-:-:S02]  /*f2f0*/  MOV R62, R63 ;  /* 0x0000003f003e7202 */ /* 0x002fc40000000f00 */
[----:B------:R-:W-:Y:S02]  /*f300*/  MOV R67, R79 ;  /* 0x0000004f00437202 */ /* 0x000fe40000000f00 */
[----:B------:R-:W-:Y:S02]  /*f310*/  MOV R64, RZ ;  /* 0x000000ff00407202 */ /* 0x000fe40000000f00 */
[----:B------:R-:W-:Y:S02]  /*f320*/  MOV R63, 0xffffffff ;  /* 0xffffffff003f7802 */ /* 0x000fe40000000f00 */
[----:B------:R-:W-:Y:S02]  /*f330*/  MOV R60, 0xf350 ;  /* 0x0000f350003c7802 */ /* 0x000fe40000000f00 */
[----:B------:R-:W-:Y:S05]  /*f340*/  CALL.REL.NOINC `($__internal_83_$__cuda_sm70_shflsync_up) ;  /* 0x0000192000007944 */ /* 0x000fea0003c00000 */
[----:B0-----:R-:W-:Y:S01]  /*f350*/  HFMA2.MMA R66, -RZ, RZ, 0, 2.384185791015625e-07 ;  /* 0x00000004ff427435 */ /* 0x001fe200000001ff */
[----:B-1----:R-:W-:Y:S02]  /*f360*/  MOV R65, R63 ;  /* 0x0000003f00417202 */ /* 0x002fe40000000f00 */
[----:B------:R-:W-:Y:S02]  /*f370*/  MOV R67, R82 ;  /* 0x0000005200437202 */ /* 0x000fe40000000f00 */
[----:B------:R-:W-:-:S02]  /*f380*/  MOV R64, RZ ;  /* 0x000000ff00407202 */ /* 0x000fc40000000f00 */
[----:B------:R-:W-:Y:S02]  /*f390*/  MOV R63, 0xffffffff ;  /* 0xffffffff003f7802 */ /* 0x000fe40000000f00 */
[----:B------:R-:W-:Y:S02]  /*f3a0*/  MOV R60, 0xf3c0 ;  /* 0x0000f3c0003c7802 */ /* 0x000fe40000000f00 */
[----:B------:R-:W-:Y:S05]  /*f3b0*/  CALL.REL.NOINC `($__internal_83_$__cuda_sm70_shflsync_up) ;  /* 0x000018b000007944 */ /* 0x000fea0003c00000 */
[----:B0-----:R-:W-:Y:S01]  /*f3c0*/  HFMA2.MMA R66, -RZ, RZ, 0, 2.384185791015625e-07 ;  /* 0x00000004ff427435 */ /* 0x001fe200000001ff */
[----:B-1----:R-:W-:Y:S02]  /*f3d0*/  MOV R76, R63 ;  /* 0x0000003f004c7202 */ /* 0x002fe40000000f00 */
[----:B------:R-:W-:Y:S02]  /*f3e0*/  MOV R67, R83 ;  /* 0x0000005300437202 */ /* 0x000fe40000000f00 */
[----:B------:R-:W-:Y:S02]  /*f3f0*/  MOV R64, RZ ;  /* 0x000000ff00407202 */ /* 0x000fe40000000f00 */
[----:B------:R-:W-:Y:S02]  /*f400*/  MOV R63, 0xffffffff ;  /* 0xffffffff003f7802 */ /* 0x000fe40000000f00 */
[----:B------:R-:W-:-:S02]  /*f410*/  MOV R60, 0xf430 ;  /* 0x0000f430003c7802 */ /* 0x000fc40000000f00 */
[----:B------:R-:W-:Y:S05]  /*f420*/  CALL.REL.NOINC `($__internal_83_$__cuda_sm70_shflsync_up) ;  /* 0x0000184000007944 */ /* 0x000fea0003c00000 */
        /* <DEDUP_REMOVED lines=17> */
[----:B------:R-:W-:Y:S05]  /*f540*/  CALL.REL.NOINC `($__internal_83_$__cuda_sm70_shflsync_up) ;  /* 0x0000172000007944 */ /* 0x000fea0003c00000 */
[----:B0-----:R-:W-:Y:S01]  /*f550*/  HFMA2.MMA R66, -RZ, RZ, 0, 4.76837158203125e-07 ;  /* 0x00000008ff427435 */ /* 0x001fe200000001ff */
[----:B-1----:R-:W-:Y:S02]  /*f560*/  MOV R62, R63 ;  /* 0x0000003f003e7202 */ /* 0x002fe40000000f00 */
[----:B------:R-:W-:Y:S02]  /*f570*/  MOV R67, R79 ;  /* 0x0000004f00437202 */ /* 0x000fe40000000f00 */
[----:B------:R-:W-:Y:S02]  /*f580*/  MOV R64, RZ ;  /* 0x000000ff00407202 */ /* 0x000fe40000000f00 */
[----:B------:R-:W-:Y:S02]  /*f590*/  MOV R63, 0xffffffff ;  /* 0xffffffff003f7802 */ /* 0x000fe40000000f00 */
[----:B------:R-:W-:Y:S02]  /*f5a0*/  MOV R60, 0xf5c0 ;  /* 0x0000f5c0003c7802 */ /* 0x000fe40000000f00 */
[----:B------:R-:W-:Y:S05]  /*f5b0*/  CALL.REL.NOINC `($__internal_83_$__cuda_sm70_shflsync_up) ;  /* 0x000016b000007944 */ /* 0x000fea0003c00000 */
[----:B0-----:R-:W-:Y:S01]  /*f5c0*/  HFMA2.MMA R66, -RZ, RZ, 0, 4.76837158203125e-07 ;  /* 0x00000008ff427435 */ /* 0x001fe200000001ff */
[----:B-1----:R-:W-:-:S02]  /*f5d0*/  MOV R65, R63 ;  /* 0x0000003f00417202 */ /* 0x002fc40000000f00 */
[----:B------:R-:W-:Y:S02]  /*f5e0*/  MOV R67, R82 ;  /* 0x0000005200437202 */ /* 0x000fe40000000f00 */
[----:B------:R-:W-:Y:S02]  /*f5f0*/  MOV R64, RZ ;  /* 0x000000ff00407202 */ /* 0x000fe40000000f00 */
[----:B------:R-:W-:Y:S02]  /*f600*/  MOV R63, 0xffffffff ;  /* 0xffffffff003f7802 */ /* 0x000fe40000000f00 */
[----:B------:R-:W-:Y:S02]  /*f610*/  MOV R60, 0xf630 ;  /* 0x0000f630003c7802 */ /* 0x000fe40000000f00 */
[----:B------:R-:W-:Y:S05]  /*f620*/  CALL.REL.NOINC `($__internal_83_$__cuda_sm70_shflsync_up) ;  /* 0x0000164000007944 */ /* 0x000fea0003c00000 */
[----:B0-----:R-:W-:Y:S01]  /*f630*/  HFMA2.MMA R66, -RZ, RZ, 0, 4.76837158203125e-07 ;  /* 0x00000008ff427435 */ /* 0x001fe200000001ff */
        /* <DEDUP_REMOVED lines=27> */
[----:B------:R-:W-:Y:S05]  /*f7f0*/  CALL.REL.NOINC `($__internal_83_$__cuda_sm70_shflsync_up) ;  /* 0x0000147000007944 */ /* 0x000fea0003c00000 */
[----:B0-----:R-:W-:Y:S01]  /*f800*/  HFMA2.MMA R66, -RZ, RZ, 0, 9.5367431640625e-07 ;  /* 0x00000010ff427435 */ /* 0x001fe200000001ff */
[----:B-1----:R-:W-:Y:S02]  /*f810*/  MOV R78, R63 ;  /* 0x0000003f004e7202 */ /* 0x002fe40000000f00 */
[----:B------:R-:W-:Y:S02]  /*f820*/  MOV R67, R79 ;  /* 0x0000004f00437202 */ /* 0x000fe40000000f00 */
[----:B------:R-:W-:-:S02]  /*f830*/  MOV R64, RZ ;  /* 0x000000ff00407202 */ /* 0x000fc40000000f00 */
[----:B------:R-:W-:Y:S02]  /*f840*/  MOV R63, 0xffffffff ;  /* 0xffffffff003f7802 */ /* 0x000fe40000000f00 */
[----:B------:R-:W-:Y:S02]  /*f850*/  MOV R60, 0xf870 ;  /* 0x0000f870003c7802 */ /* 0x000fe40000000f00 */
[----:B------:R-:W-:Y:S05]  /*f860*/  CALL.REL.NOINC `($__internal_83_$__cuda_sm70_shflsync_up) ;  /* 0x0000140000007944 */ /* 0x000fea0003c00000 */
[----:B0-----:R-:W-:Y:S01]  /*f870*/  HFMA2.MMA R66, -RZ, RZ, 0, 9.5367431640625e-07 ;  /* 0x00000010ff427435 */ /* 0x001fe200000001ff */
[----:B-1----:R-:W-:Y:S02]  /*f880*/  MOV R80, R63 ;  /* 0x0000003f00507202 */ /* 0x002fe40000000f00 */
[----:B------:R-:W-:Y:S02]  /*f890*/  MOV R67, R82 ;  /* 0x0000005200437202 */ /* 0x000fe40000000f00 */
[----:B------:R-:W-:Y:S02]  /*f8a0*/  MOV R64, RZ ;  /* 0x000000ff00407202 */ /* 0x000fe40000000f00 */
[----:B------:R-:W-:Y:S02]  /*f8b0*/  MOV R63, 0xffffffff ;  /* 0xffffffff003f7802 */ /* 0x000fe40000000f00 */
[----:B------:R-:W-:-:S02]  /*f8c0*/  MOV R60, 0xf8e0 ;  /* 0x0000f8e0003c7802 */ /* 0x000fc40000000f00 */
[----:B------:R-:W-:Y:S05]  /*f8d0*/  CALL.REL.NOINC `($__internal_83_$__cuda_sm70_shflsync_up) ;  /* 0x0000139000007944 */ /* 0x000fea0003c00000 */
[----:B0-----:R-:W-:Y:S01]  /*f8e0*/  HFMA2.MMA R66, -RZ, RZ, 0, 9.5367431640625e-07 ;  /* 0x00000010ff427435 */ /* 0x001fe200000001ff */
[----:B-1----:R-:W-:-:S02]  /*f8f0*/  MOV R234, R63 ;  /* 0x0000003f00ea7202 */ /* 0x002fc40000000f00 */
[----:B------:R-:W-:Y:S02]  /*f900*/  MOV R67, R83 ;  /* 0x0000005300437202 */ /* 0x000fe40000000f00 */
[----:B------:R-:W-:Y:S02]  /*f910*/  MOV R64, RZ ;  /* 0x000000ff00407202 */ /* 0x000fe40000000f00 */
[----:B------:R-:W-:Y:S02]  /*f920*/  MOV R63, 0xffffffff ;  /* 0xffffffff003f7802 */ /* 0x000fe40000000f00 */
[----:B------:R-:W-:Y:S02]  /*f930*/  MOV R60, 0xf950 ;  /* 0x0000f950003c7802 */ /* 0x000fe40000000f00 */
[----:B------:R-:W-:Y:S05]  /*f940*/  CALL.REL.NOINC `($__internal_83_$__cuda_sm70_shflsync_up) ;  /* 0x0000132000007944 */ /* 0x000fea0003c00000 */
[----:B01----:R-:W-:Y:S05]  /*f950*/  BRA `(.L_x_3480) ;  /* 0xffff7c0000007947 */ /* 0x003fea000383ffff */
.L_x_3381:
[----:B------:R-:W-:Y:S01]  /*f960*/  HFMA2.MMA R66, -RZ, RZ, 0, 5.9604644775390625e-08 ;  /* 0x00000001ff427435 */ /* 0x000fe200000001ff */
[----:B------:R-:W-:Y:S02]  /*f970*/  MOV R67, R79 ;  /* 0x0000004f00437202 */ /* 0x000fe40000000f00 */
[----:B0-----:R-:W-:Y:S02]  /*f980*/  MOV R64, RZ ;  /* 0x000000ff00407202 */ /* 0x001fe40000000f00 */
[----:B------:R-:W-:-:S02]  /*f990*/  MOV R63, 0xffffffff ;  /* 0xffffffff003f7802 */ /* 0x000fc40000000f00 */
[----:B------:R-:W-:Y:S02]  /*f9a0*/  MOV R60, 0xf9c0 ;  /* 0x0000f9c0003c7802 */ /* 0x000fe40000000f00 */
[----:B-1----:R-:W-:Y:S05]  /*f9b0*/  CALL.REL.NOINC `($__internal_83_$__cuda_sm70_shflsync_up) ;  /* 0x000012b000007944 */ /* 0x002fea0003c00000 */
        /* <DEDUP_REMOVED lines=14> */
[----:B0-----:R-:W-:Y:S01]  /*faa0*/  HFMA2.MMA R66, -RZ, RZ, 0, 5.9604644775390625e-08 ;  /* 0x00000001ff427435 */ /* 0x001fe200000001ff */
[----:B-1----:R-:W-:Y:S02]  /*fab0*/  MOV R65, R63 ;  /* 0x0000003f00417202 */ /* 0x002fe40000000f00 */
[----:B------:R-:W-:Y:S02]  /*fac0*/  MOV R67, R76 ;  /* 0x0000004c00437202 */ /* 0x000fe40000000f00 */
[----:B------:R-:W-:-:S02]  /*fad0*/  MOV R64, RZ ;  /* 0x000000ff00407202 */ /* 0x000fc40000000f00 */
[----:B------:R-:W-:Y:S02]  /*fae0*/  MOV R63, 0xffffffff ;  /* 0xffffffff003f7802 */ /* 0x000fe40000000f00 */
[----:B------:R-:W-:Y:S02]  /*faf0*/  MOV R60, 0xfb10 ;  /* 0x0000fb10003c7802 */ /* 0x000fe40000000f00 */
[----:B------:R-:W-:Y:S05]  /*fb00*/  CALL.REL.NOINC `($__internal_83_$__cuda_sm70_shflsync_up) ;  /* 0x0000116000007944 */ /* 0x000fea0003c00000 */
[----:B-1----:R-:W-:Y:S01]  /*fb10*/  MOV R87, R63 ;  /* 0x0000003f00577202 */ /* 0x002fe20000000f00 */
[----:B------:R-:W-:Y:S01]  /*fb20*/  HFMA2.MMA R63, -RZ, RZ, 0, 0 ;  /* 0x00000000ff3f7435 */ /* 0x000fe200000001ff */
[----:B0-----:R-:W-:Y:S02]  /*fb30*/  MOV R64, R56 ;  /* 0x0000003800407202 */ /* 0x001fe40000000f00 */
[----:B------:R-:W-:Y:S02]  /*fb40*/  MOV R61, 0x1f ;  /* 0x0000001f003d7802 */ /* 0x000fe40000000f00 */
[----:B------:R-:W-:Y:S02]  /*fb50*/  MOV R60, 0xffffffff ;  /* 0xffffffff003c7802 */ /* 0x000fe40000000f00 */
[----:B------:R-:W-:-:S02]  /*fb60*/  MOV R62, 0xfb80 ;  /* 0x0000fb80003e7802 */ /* 0x000fc40000000f00 */
[----:B------:R-:W-:Y:S05]  /*fb70*/  CALL.REL.NOINC `($__internal_82_$__cuda_sm70_shflsync_idx_p) ;  /* 0x000010a000007944 */ /* 0x000fea0003c00000 */
[----:B0-----:R-:W-:Y:S01]  /*fb80*/  HFMA2.MMA R63, -RZ, RZ, 0, 0 ;  /* 0x00000000ff3f7435 */ /* 0x001fe200000001ff */
[----:B-1----:R-:W-:-:S02]  /*fb90*/  MOV R82, R61 ;  /* 0x0000003d00527202 */ /* 0x002fc40000000f00 */
[----:B------:R-:W-:Y:S02]  /*fba0*/  MOV R64, R57 ;  /* 0x0000003900407202 */ /* 0x000fe40000000f00 */
[----:B------:R-:W-:Y:S02]  /*fbb0*/  MOV R61, 0x1f ;  /* 0x0000001f003d7802 */ /* 0x000fe40000000f00 */
[----:B------:R-:W-:Y:S02]  /*fbc0*/  MOV R60, 0xffffffff ;  /* 0xffffffff003c7802 */ /* 0x000fe40000000f00 */
[----:B------:R-:W-:Y:S02]  /*fbd0*/  MOV R62, 0xfbf0 ;  /* 0x0000fbf0003e7802 */ /* 0x000fe40000000f00 */
[----:B------:R-:W-:Y:S05]  /*fbe0*/  CALL.REL.NOINC `($__internal_82_$__cuda_sm70_shflsync_idx_p) ;  /* 0x0000103000007944 */ /* 0x000fea0003c00000 */
[----:B0-----:R-:W-:Y:S01]  /*fbf0*/  HFMA2.MMA R63, -RZ, RZ, 0, 0 ;  /* 0x00000000ff3f7435 */ /* 0x001fe200000001ff */
[----:B-1----:R-:W-:Y:S02]  /*fc00*/  MOV R83, R61 ;  /* 0x0000003d00537202 */ /* 0x002fe40000000f00 */
[----:B------:R-:W-:Y:S02]  /*fc10*/  MOV R64, R58 ;  /* 0x0000003a00407202 */ /* 0x000fe40000000f00 */
[----:B------:R-:W-:-:S02]  /*fc20*/  MOV R61, 0x1f ;  /* 0x0000001f003d7802 */ /* 0x000fc40000000f00 */
[----:B------:R-:W-:Y:S02]  /*fc30*/  MOV R60, 0xffffffff ;  /* 0xffffffff003c7802 */ /* 0x000fe40000000f00 */
[----:B------:R-:W-:Y:S02]  /*fc40*/  MOV R62, 0xfc60 ;  /* 0x0000fc60003e7802 */ /* 0x000fe40000000f00 */
[----:B------:R-:W-:Y:S05]  /*fc50*/  CALL.REL.NOINC `($__internal_82_$__cuda_sm70_shflsync_idx_p) ;  /* 0x00000fc000007944 */ /* 0x000fea0003c00000 */
[----:B0-----:R-:W-:Y:S01]  /*fc60*/  HFMA2.MMA R63, -RZ, RZ, 0, 0 ;  /* 0x00000000ff3f7435 */ /* 0x001fe200000001ff */
[----:B-1----:R-:W-:Y:S02]  /*fc70*/  MOV R234, R61 ;  /* 0x0000003d00ea7202 */ /* 0x002fe40000000f00 */
[----:B------:R-:W-:Y:S02]  /*fc80*/  MOV R64, R59 ;  /* 0x0000003b00407202 */ /* 0x000fe40000000f00 */
[----:B------:R-:W-:Y:S02]  /*fc90*/  MOV R61, 0x1f ;  /* 0x0000001f003d7802 */ /* 0x000fe40000000f00 */
[----:B------:R-:W-:Y:S02]  /*fca0*/  MOV R60, 0xffffffff ;  /* 0xffffffff003c7802 */ /* 0x000fe40000000f00 */
[----:B------:R-:W-:-:S02]  /*fcb0*/  MOV R62, 0xfcd0 ;  /* 0x0000fcd0003e7802 */ /* 0x000fc40000000f00 */
[----:B------:R-:W-:Y:S05]  /*fcc0*/  CALL.REL.NOINC `($__internal_82_$__cuda_sm70_shflsync_idx_p) ;  /* 0x00000f5000007944 */ /* 0x000fea0003c00000 */
[----:B-1----:R-:W-:Y:S01]  /*fcd0*/  MOV R67, R61 ;  /* 0x0000003d00437202 */ /* 0x002fe20000000f00 */
[----:B0-----:R-:W-:Y:S05]  /*fce0*/  BRA `(.L_x_3481) ;  /* 0xffff7b9000007947 */ /* 0x001fea000383ffff */
.L_x_3384:
[----:B------:R-:W-:Y:S01]  /*fcf0*/  HFMA2.MMA R67, -RZ, RZ, 0, 5.9604644775390625e-08 ;  /* 0x00000001ff437435 */ /* 0x000fe200000001ff */
[----:B------:R-:W-:-:S02]  /*fd00*/  MOV R66, R61 ;  /* 0x0000003d00427202 */ /* 0x000fc40000000f00 */
[----:B------:R-:W-:Y:S02]  /*fd10*/  MOV R82, 0x1f ;  /* 0x0000001f00527802 */ /* 0x000fe40000000f00 */
[----:B------:R-:W-:Y:S02]  /*fd20*/  MOV R85, 0xffffffff ;  /* 0xffffffff00557802 */ /* 0x000fe40000000f00 */
[----:B------:R-:W-:Y:S02]  /*fd30*/  MOV R60, 0xfd50 ;  /* 0x0000fd50003c7802 */ /* 0x000fe40000000f00 */
[----:B------:R-:W-:Y:S05]  /*fd40*/  CALL.REL.NOINC `($__internal_81_$__cuda_sm70_shflsync_down) ;  /* 0x00000e9000007944 */ /* 0x000fea0003c00000 */
[----:B-1----:R-:W-:Y:S01]  /*fd50*/  MOV R62, R82 ;  /* 0x00000052003e7202 */ /* 0x002fe20000000f00 */
[----:B0-----:R-:W-:Y:S05]  /*fd60*/  BRA `(.L_x_3482) ;  /* 0xffff912000007947 */ /* 0x001fea000383ffff */
.L_x_3385:
[----:B------:R-:W-:Y:S01]  /*fd70*/  HFMA2.MMA R67, -RZ, RZ, 0, 5.9604644775390625e-08 ;  /* 0x00000001ff437435 */ /* 0x000fe200000001ff */
[----:B------:R-:W-:Y:S02]  /*fd80*/  MOV R66, R79 ;  /* 0x0000004f00427202 */ /* 0x000fe40000000f00 */
[----:B------:R-:W-:Y:S02]  /*fd90*/  MOV R82, 0x1f ;  /* 0x0000001f00527802 */ /* 0x000fe40000000f00 */
[----:B------:R-:W-:-:S02]  /*fda0*/  MOV R85, 0xffffffff ;  /* 0xffffffff00557802 */ /* 0x000fc40000000f00 */
[----:B------:R-:W-:Y:S02]  /*fdb0*/  MOV R60, 0xfdd0 ;  /* 0x0000fdd0003c7802 */ /* 0x000fe40000000f00 */
[----:B01----:R-:W-:Y:S05]  /*fdc0*/  CALL.REL.NOINC `($__internal_81_$__cuda_sm70_shflsync_down) ;  /* 0x00000e1000007944 */ /* 0x003fea0003c00000 */
[----:B0-----:R-:W-:Y:S01]  /*fdd0*/  HFMA2.MMA R67, -RZ, RZ, 0, 5.9604644775390625e-08 ;  /* 0x00000001ff437435 */ /* 0x001fe200000001ff */
[----:B-1----:R-:W-:Y:S02]  /*fde0*/  MOV R63, R82 ;  /* 0x00000052003f7202 */ /* 0x002fe40000000f00 */
[----:B------:R-:W-:Y:S02]  /*fdf0*/  MOV R66, R78 ;  /* 0x0000004e00427202 */ /* 0x000fe40000000f00 */
[----:B------:R-:W-:Y:S02]  /*fe00*/  MOV R82, 0x1f ;  /* 0x0000001f00527802 */ /* 0x000fe40000000f00 */
[----:B------:R-:W-:Y:S02]  /*fe10*/  MOV R85, 0xffffffff ;  /* 0xffffffff00557802 */ /* 0x000fe40000000f00 */
[----:B------:R-:W-:Y:S02]  /*fe20*/  MOV R60, 0xfe40 ;  /* 0x0000fe40003c7802 */ /* 0x000fe40000000f00 */
[----:B------:R-:W-:Y:S05]  /*fe30*/  CALL.REL.NOINC `($__internal_81_$__cuda_sm70_shflsync_down) ;  /* 0x00000da000007944 */ /* 0x000fea0003c00000 */
[----:B0-----:R-:W-:Y:S01]  /*fe40*/  HFMA2.MMA R67, -RZ, RZ, 0, 5.9604644775390625e-08 ;  /* 0x00000001ff437435 */ /* 0x001fe200000001ff */
[----:B-1----:R-:W-:-:S02]  /*fe50*/  MOV R64, R82 ;  /* 0x0000005200407202 */ /* 0x002fc40000000f00 */
[----:B------:R-:W-:Y:S02]  /*fe60*/  MOV R66, R65 ;  /* 0x0000004100427202 */ /* 0x000fe40000000f00 */
[----:B------:R-:W-:Y:S02]  /*fe70*/  MOV R82, 0x1f ;  /* 0x0000001f00527802 */ /* 0x000fe40000000f00 */
[----:B------:R-:W-:Y:S02]  /*fe80*/  MOV R85, 0xffffffff ;  /* 0xffffffff00557802 */ /* 0x000fe40000000f00 */
[----:B------:R-:W-:Y:S02]  /*fe90*/  MOV R60, 0xfeb0 ;  /* 0x0000feb0003c7802 */ /* 0x000fe40000000f00 */
[----:B------:R-:W-:Y:S05]  /*fea0*/  CALL.REL.NOINC `($__internal_81_$__cuda_sm70_shflsync_down) ;  /* 0x00000d3000007944 */ /* 0x000fea0003c00000 */
[----:B-1----:R-:W-:Y:S01]  /*feb0*/  MOV R60, R82 ;  /* 0x00000052003c7202 */ /* 0x002fe20000000f00 */
[----:B0-----:R-:W-:Y:S05]  /*fec0*/  BRA `(.L_x_3483) ;  /* 0xffff900000007947 */ /* 0x001fea000383ffff */
.L_x_3388:
[----:B------:R-:W-:Y:S01]  /*fed0*/  HFMA2.MMA R67, -RZ, RZ, 0, 1.1920928955078125e-07 ;  /* 0x00000002ff437435 */ /* 0x000fe200000001ff */
[----:B------:R-:W-:Y:S02]  /*fee0*/  MOV R66, R80 ;  /* 0x0000005000427202 */ /* 0x000fe40000000f00 */
[----:B------:R-:W-:-:S02]  /*fef0*/  MOV R82, 0x1f ;  /* 0x0000001f00527802 */ /* 0x000fc40000000f00 */
[----:B------:R-:W-:Y:S02]  /*ff00*/  MOV R85, 0xffffffff ;  /* 0xffffffff00557802 */ /* 0x000fe40000000f00 */
[----:B------:R-:W-:Y:S02]  /*ff10*/  MOV R60, 0xff30 ;  /* 0x0000ff30003c7802 */ /* 0x000fe40000000f00 */
[----:B-1234-:R-:W-:Y:S05]  /*ff20*/  CALL.REL.NOINC `($__internal_81_$__cuda_sm70_shflsync_down) ;  /* 0x00000cb000007944 */ /* 0x01efea0003c00000 */
[----:B0-----:R-:W-:Y:S01]  /*ff30*/  HFMA2.MMA R67, -RZ, RZ, 0, 1.1920928955078125e-07 ;  /* 0x00000002ff437435 */ /* 0x001fe200000001ff */
[----:B-1----:R-:W-:Y:S02]  /*ff40*/  MOV R62, R82 ;  /* 0x00000052003e7202 */ /* 0x002fe40000000f00 */
[----:B------:R-:W-:Y:S02]  /*ff50*/  MOV R66, R79 ;  /* 0x0000004f00427202 */ /* 0x000fe40000000f00 */
[----:B------:R-:W-:Y:S02]  /*ff60*/  MOV R82, 0x1f ;  /* 0x0000001f00527802 */ /* 0x000fe40000000f00 */
[----:B------:R-:W-:Y:S02]  /*ff70*/  MOV R85, 0xffffffff ;  /* 0xffffffff00557802 */ /* 0x000fe40000000f00 */
[----:B------:R-:W-:-:S02]  /*ff80*/  MOV R60, 0xffa0 ;  /* 0x0000ffa0003c7802 */ /* 0x000fc40000000f00 */
[----:B------:R-:W-:Y:S05]  /*ff90*/  CALL.REL.NOINC `($__internal_81_$__cuda_sm70_shflsync_down) ;  /* 0x00000c4000007944 */ /* 0x000fea0003c00000 */
[----:B0-----:R-:W-:Y:S01]  /*ffa0*/  HFMA2.MMA R67, -RZ, RZ, 0, 1.1920928955078125e-07 ;  /* 0x00000002ff437435 */ /* 0x001fe200000001ff */
[----:B-1----:R-:W-:-:S02]  /*ffb0*/  MOV R63, R82 ;  /* 0x00000052003f7202 */ /* 0x002fc40000000f00 */
[----:B------:R-:W-:Y:S02]  /*ffc0*/  MOV R66, R78 ;  /* 0x0000004e00427202 */ /* 0x000fe40000000f00 */
[----:B------:R-:W-:Y:S02]  /*ffd0*/  MOV R82, 0x1f ;  /* 0x0000001f00527802 */ /* 0x000fe40000000f00 */
[----:B------:R-:W-:Y:S02]  /*ffe0*/  MOV R85, 0xffffffff ;  /* 0xffffffff00557802 */ /* 0x000fe40000000f00 */
[----:B------:R-:W-:Y:S02]  /*fff0*/  MOV R60, 0x10010 ;  /* 0x00010010003c7802 */ /* 0x000fe40000000f00 */
[----:B------:R-:W-:Y:S05]  /*10000*/  CALL.REL.NOINC `($__internal_81_$__cuda_sm70_shflsync_down) ;  /* 0x00000bd000007944 */ /* 0x000fea0003c00000 */
[----:B0-----:R-:W-:Y:S01]  /*10010*/  HFMA2.MMA R67, -RZ, RZ, 0, 1.1920928955078125e-07 ;  /* 0x00000002ff437435 */ /* 0x001fe200000001ff */
[----:B-1----:R-:W-:Y:S02]  /*10020*/  MOV R64, R82 ;  /* 0x0000005200407202 */ /* 0x002fe40000000f00 */
[----:B------:R-:W-:Y:S02]  /*10030*/  MOV R66, R65 ;  /* 0x0000004100427202 */ /* 0x000fe40000000f00 */
[----:B------:R-:W-:-:S02]  /*10040*/  MOV R82, 0x1f ;  /* 0x0000001f00527802 */ /* 0x000fc40000000f00 */
[----:B------:R-:W-:Y:S02]  /*10050*/  MOV R85, 0xffffffff ;  /* 0xffffffff00557802 */ /* 0x000fe40000000f00 */
[----:B------:R-:W-:Y:S02]  /*10060*/  MOV R60, 0x10080 ;  /* 0x00010080003c7802 */ /* 0x000fe40000000f00 */
[----:B------:R-:W-:Y:S05]  /*10070*/  CALL.REL.NOINC `($__internal_81_$__cuda_sm70_shflsync_down) ;  /* 0x00000b6000007944 */ /* 0x000fea0003c00000 */
[----:B-1----:R-:W-:Y:S01]  /*10080*/  MOV R60, R82 ;  /* 0x00000052003c7202 */ /* 0x002fe20000000f00 */
[----:B0-----:R-:W-:Y:S05]  /*10090*/  BRA `(.L_x_3484) ;  /* 0xffff8f8000007947 */ /* 0x001fea000383ffff */
.L_x_3391:
[----:B------:R-:W-:Y:S01]  /*100a0*/  HFMA2.MMA R67, -RZ, RZ, 0, 2.384185791015625e-07 ;  /* 0x00000004ff437435 */ /* 0x000fe200000001ff */
[----:B------:R-:W-:Y:S02]  /*100b0*/  MOV R66, R80 ;  /* 0x0000005000427202 */ /* 0x000fe40000000f00 */
[----:B------:R-:W-:Y:S02]  /*100c0*/  MOV R82, 0x1f ;  /* 0x0000001f00527802 */ /* 0x000fe40000000f00 */
[----:B------:R-:W-:Y:S02]  /*100d0*/  MOV R85, 0xffffffff ;  /* 0xffffffff00557802 */ /* 0x000fe40000000f00 */
[----:B--2---:R-:W-:-:S02]  /*100e0*/  MOV R60, 0x10100 ;  /* 0x00010100003c7802 */ /* 0x004fc40000000f00 */
[----:B01-34-:R-:W-:Y:S05]  /*100f0*/  CALL.REL.NOINC `($__internal_81_$__cuda_sm70_shflsync_down) ;  /* 0x00000ae000007944 */ /* 0x01bfea0003c00000 */
[----:B-1----:R-:W-:Y:S01]  /*10100*/  MOV R62, R82 ;  /* 0x00000052003e7202 */ /* 0x002fe20000000f00 */
[----:B0-----:R-:W-:Y:S05]  /*10110*/  BRA `(.L_x_3485) ;  /* 0xffff902000007947 */ /* 0x001fea000383ffff */
.L_x_3392:
[----:B------:R-:W-:Y:S01]  /*10120*/  HFMA2.MMA R67, -RZ, RZ, 0, 2.384185791015625e-07 ;  /* 0x00000004ff437435 */ /* 0x000fe200000001ff */
[----:B------:R-:W-:-:S02]  /*10130*/  MOV R66, R79 ;  /* 0x0000004f00427202 */ /* 0x000fc40000000f00 */
[----:B------:R-:W-:Y:S02]  /*10140*/  MOV R82, 0x1f ;  /* 0x0000001f00527802 */ /* 0x000fe40000000f00 */
[----:B------:R-:W-:Y:S02]  /*10150*/  MOV R85, 0xffffffff ;  /* 0xffffffff00557802 */ /* 0x000fe40000000f00 */
[----:B--2---:R-:W-:Y:S02]  /*10160*/  MOV R60, 0x10180 ;  /* 0x00010180003c7802 */ /* 0x004fe40000000f00 */
[----:B01-34-:R-:W-:Y:S05]  /*10170*/  CALL.REL.NOINC `($__internal_81_$__cuda_sm70_shflsync_down) ;  /* 0x00000a6000007944 */ /* 0x01bfea0003c00000 */
[----:B0-----:R-:W-:Y:S01]  /*10180*/  HFMA2.MMA R67, -RZ, RZ, 0, 2.384185791015625e-07 ;  /* 0x00000004ff437435 */ /* 0x001fe200000001ff */
[----:B-1----:R-:W-:Y:S02]  /*10190*/  MOV R63, R82 ;  /* 0x00000052003f7202 */ /* 0x002fe40000000f00 */
[----:B------:R-:W-:Y:S02]  /*101a0*/  MOV R66, R78 ;  /* 0x0000004e00427202 */ /* 0x000fe40000000f00 */
[----:B------:R-:W-:Y:S02]  /*101b0*/  MOV R82, 0x1f ;  /* 0x0000001f00527802 */ /* 0x000fe40000000f00 */
[----:B------:R-:W-:-:S02]  /*101c0*/  MOV R85, 0xffffffff ;  /* 0xffffffff00557802 */ /* 0x000fc40000000f00 */
[----:B------:R-:W-:Y:S02]  /*101d0*/  MOV R60, 0x101f0 ;  /* 0x000101f0003c7802 */ /* 0x000fe40000000f00 */
[----:B------:R-:W-:Y:S05]  /*101e0*/  CALL.REL.NOINC `($__internal_81_$__cuda_sm70_shflsync_down) ;  /* 0x000009f000007944 */ /* 0x000fea0003c00000 */
[----:B0-----:R-:W-:Y:S01]  /*101f0*/  HFMA2.MMA R67, -RZ, RZ, 0, 2.384185791015625e-07 ;  /* 0x00000004ff437435 */ /* 0x001fe200000001ff */
[----:B-1----:R-:W-:Y:S02]  /*10200*/  MOV R64, R82 ;  /* 0x0000005200407202 */ /* 0x002fe40000000f00 */
[----:B------:R-:W-:Y:S02]  /*10210*/  MOV R66, R65 ;  /* 0x0000004100427202 */ /* 0x000fe40000000f00 */
[----:B------:R-:W-:Y:S02]  /*10220*/  MOV R82, 0x1f ;  /* 0x0000001f00527802 */ /* 0x000fe40000000f00 */
[----:B------:R-:W-:Y:S02]  /*10230*/  MOV R85, 0xffffffff ;  /* 0xffffffff00557802 */ /* 0x000fe40000000f00 */
[----:B------:R-:W-:Y:S02]  /*10240*/  MOV R60, 0x10260 ;  /* 0x00010260003c7802 */ /* 0x000fe40000000f00 */
[----:B------:R-:W-:Y:S05]  /*10250*/  CALL.REL.NOINC `($__internal_81_$__cuda_sm70_shflsync_down) ;  /* 0x0000098000007944 */ /* 0x000fea0003c00000 */
[----:B-1----:R-:W-:Y:S01]  /*10260*/  MOV R60, R82 ;  /* 0x00000052003c7202 */ /* 0x002fe20000000f00 */
[----:B0-----:R-:W-:Y:S05]  /*10270*/  BRA `(.L_x_3486) ;  /* 0xffff8f0000007947 */ /* 0x001fea000383ffff */
.L_x_3395:
[----:B------:R-:W-:Y:S01]  /*10280*/  HFMA2.MMA R67, -RZ, RZ, 0, 4.76837158203125e-07 ;  /* 0x00000008ff437435 */ /* 0x000fe200000001ff */
[----:B------:R-:W-:-:S02]  /*10290*/  MOV R66, R80 ;  /* 0x0000005000427202 */ /* 0x000fc40000000f00 */
[----:B------:R-:W-:Y:S02]  /*102a0*/  MOV R82, 0x1f ;  /* 0x0000001f00527802 */ /* 0x000fe40000000f00 */
[----:B------:R-:W-:Y:S02]  /*102b0*/  MOV R85, 0xffffffff ;  /* 0xffffffff00557802 */ /* 0x000fe40000000f00 */
[----:B--2---:R-:W-:Y:S02]  /*102c0*/  MOV R60, 0x102e0 ;  /* 0x000102e0003c7802 */ /* 0x004fe40000000f00 */
[----:B01-34-:R-:W-:Y:S05]  /*102d0*/  CALL.REL.NOINC `($__internal_81_$__cuda_sm70_shflsync_down) ;  /* 0x0000090000007944 */ /* 0x01bfea0003c00000 */
[----:B0-----:R-:W-:Y:S01]  /*102e0*/  HFMA2.MMA R67, -RZ, RZ, 0, 4.76837158203125e-07 ;  /* 0x00000008ff437435 */ /* 0x001fe200000001ff */
[----:B-1----:R-:W-:Y:S02]  /*102f0*/  MOV R62, R82 ;  /* 0x00000052003e7202 */ /* 0x002fe40000000f00 */
[----:B------:R-:W-:Y:S02]  /*10300*/  MOV R66, R79 ;  /* 0x0000004f00427202 */ /* 0x000fe40000000f00 */
[----:B------:R-:W-:Y:S02]  /*10310*/  MOV R82, 0x1f ;  /* 0x0000001f00527802 */ /* 0x000fe40000000f00 */
[----:B------:R-:W-:-:S02]  /*10320*/  MOV R85, 0xffffffff ;  /* 0xffffffff00557802 */ /* 0x000fc40000000f00 */
[----:B------:R-:W-:Y:S02]  /*10330*/  MOV R60, 0x10350 ;  /* 0x00010350003c7802 */ /* 0x000fe40000000f00 */
[----:B------:R-:W-:Y:S05]  /*10340*/  CALL.REL.NOINC `($__internal_81_$__cuda_sm70_shflsync_down) ;  /* 0x0000089000007944 */ /* 0x000fea0003c00000 */
[----:B0-----:R-:W-:Y:S01]  /*10350*/  HFMA2.MMA R67, -RZ, RZ, 0, 4.76837158203125e-07 ;  /* 0x00000008ff437435 */ /* 0x001fe200000001ff */
[----:B-1----:R-:W-:Y:S02]  /*10360*/  MOV R63, R82 ;  /* 0x00000052003f7202 */ /* 0x002fe40000000f00 */
[----:B------:R-:W-:Y:S02]  /*10370*/  MOV R66, R78 ;  /* 0x0000004e00427202 */ /* 0x000fe40000000f00 */
[----:B------:R-:W-:Y:S02]  /*10380*/  MOV R82, 0x1f ;  /* 0x0000001f00527802 */ /* 0x000fe40000000f00 */
[----:B------:R-:W-:Y:S02]  /*10390*/  MOV R85, 0xffffffff ;  /* 0xffffffff00557802 */ /* 0x000fe40000000f00 */
[----:B------:R-:W-:Y:S02]  /*103a0*/  MOV R60, 0x103c0 ;  /* 0x000103c0003c7802 */ /* 0x000fe40000000f00 */
[----:B------:R-:W-:Y:S05]  /*103b0*/  CALL.REL.NOINC `($__internal_81_$__cuda_sm70_shflsync_down) ;  /* 0x0000082000007944 */ /* 0x000fea0003c00000 */
[----:B0-----:R-:W-:Y:S01]  /*103c0*/  HFMA2.MMA R67, -RZ, RZ, 0, 4.76837158203125e-07 ;  /* 0x00000008ff437435 */ /* 0x001fe200000001ff */
        /* <DEDUP_REMOVED lines=8> */
.L_x_3398:
[----:B------:R-:W-:Y:S01]  /*10450*/  HFMA2.MMA R67, -RZ, RZ, 0, 9.5367431640625e-07 ;  /* 0x00000010ff437435 */ /* 0x000fe200000001ff */
[----:B------:R-:W-:Y:S02]  /*10460*/  MOV R66, R80 ;  /* 0x0000005000427202 */ /* 0x000fe40000000f00 */
[----:B------:R-:W-:-:S02]  /*10470*/  MOV R82, 0x1f ;  /* 0x0000001f00527802 */ /* 0x000fc40000000f00 */
[----:B------:R-:W-:Y:S02]  /*10480*/  MOV R85, 0xffffffff ;  /* 0xffffffff00557802 */ /* 0x000fe40000000f00 */
[----:B--2---:R-:W-:Y:S02]  /*10490*/  MOV R60, 0x104b0 ;  /* 0x000104b0003c7802 */ /* 0x004fe40000000f00 */
[----:B01-34-:R-:W-:Y:S05]  /*104a0*/  CALL.REL.NOINC `($__internal_81_$__cuda_sm70_shflsync_down) ;  /* 0x0000073000007944 */ /* 0x01bfea0003c00000 */
[----:B-1----:R-:W-:Y:S01]  /*104b0*/  MOV R62, R82 ;  /* 0x00000052003e7202 */ /* 0x002fe20000000f00 */
[----:B0-----:R-:W-:Y:S05]  /*104c0*/  BRA `(.L_x_3488) ;  /* 0xffff8f2000007947 */ /* 0x001fea000383ffff */
.L_x_3399:
[----:B------:R-:W-:Y:S01]  /*104d0*/  HFMA2.MMA R67, -RZ, RZ, 0, 9.5367431640625e-07 ;  /* 0x00000010ff437435 */ /* 0x000fe200000001ff */
[----:B------:R-:W-:Y:S02]  /*104e0*/  MOV R66, R79 ;  /* 0x0000004f00427202 */ /* 0x000fe40000000f00 */
[----:B------:R-:W-:Y:S02]  /*104f0*/  MOV R82, 0x1f ;  /* 0x0000001f00527802 */ /* 0x000fe40000000f00 */
[----:B------:R-:W-:Y:S02]  /*10500*/  MOV R85, 0xffffffff ;  /* 0xffffffff00557802 */ /* 0x000fe40000000f00 */
[----:B--2---:R-:W-:-:S02]  /*10510*/  MOV R60, 0x10530 ;  /* 0x00010530003c7802 */ /* 0x004fc40000000f00 */
[----:B01-34-:R-:W-:Y:S05]  /*10520*/  CALL.REL.NOINC `($__internal_81_$__cuda_sm70_shflsync_down) ;  /* 0x000006b000007944 */ /* 0x01bfea0003c00000 */
[----:B0-----:R-:W-:Y:S01]  /*10530*/  HFMA2.MMA R67, -RZ, RZ, 0, 9.5367431640625e-07 ;  /* 0x00000010ff437435 */ /* 0x001fe200000001ff */
[----:B-1----:R-:W-:-:S02]  /*10540*/  MOV R63, R82 ;  /* 0x00000052003f7202 */ /* 0x002fc40000000f00 */
[----:B------:R-:W-:Y:S02]  /*10550*/  MOV R66, R78 ;  /* 0x0000004e00427202 */ /* 0x000fe40000000f00 */
[----:B------:R-:W-:Y:S02]  /*10560*/  MOV R82, 0x1f ;  /* 0x0000001f00527802 */ /* 0x000fe40000000f00 */
[----:B------:R-:W-:Y:S02]  /*10570*/  MOV R85, 0xffffffff ;  /* 0xffffffff00557802 */ /* 0x000fe40000000f00 */
[----:B------:R-:W-:Y:S02]  /*10580*/  MOV R60, 0x105a0 ;  /* 0x000105a0003c7802 */ /* 0x000fe40000000f00 */
[----:B------:R-:W-:Y:S05]  /*10590*/  CALL.REL.NOINC `($__internal_81_$__cuda_sm70_shflsync_down) ;  /* 0x0000064000007944 */ /* 0x000fea0003c00000 */
[----:B0-----:R-:W-:Y:S01]  /*105a0*/  HFMA2.MMA R67, -RZ, RZ, 0, 9.5367431640625e-07 ;  /* 0x00000010ff437435 */ /* 0x001fe200000001ff */
        /* <DEDUP_REMOVED lines=8> */
.L_x_3402:
[----:B---3--:R-:W-:Y:S01]  /*10630*/  HFMA2.MMA R63, -RZ, RZ, 0, 0 ;  /* 0x00000000ff3f7435 */ /* 0x008fe200000001ff */
[----:B----4-:R-:W-:Y:S02]  /*10640*/  MOV R64, R80 ;  /* 0x0000005000407202 */ /* 0x010fe40000000f00 */
[----:B------:R-:W-:Y:S02]  /*10650*/  MOV R61, 0x1f ;  /* 0x0000001f003d7802 */ /* 0x000fe40000000f00 */
[----:B--2---:R-:W-:Y:S02]  /*10660*/  MOV R60, 0xffffffff ;  /* 0xffffffff003c7802 */ /* 0x004fe40000000f00 */
[----:B0-----:R-:W-:-:S02]  /*10670*/  MOV R62, 0x10690 ;  /* 0x00010690003e7802 */ /* 0x001fc40000000f00 */
[----:B-1----:R-:W-:Y:S05]  /*10680*/  CALL.REL.NOINC `($__internal_82_$__cuda_sm70_shflsync_idx_p) ;  /* 0x0000059000007944 */ /* 0x002fea0003c00000 */
        /* <DEDUP_REMOVED lines=21> */
[----:B------:R-:W-:Y:S01]  /*107e0*/  HFMA2.MMA R67, -RZ, RZ, 0, 5.9604644775390625e-08 ;  /* 0x00000001ff437435 */ /* 0x000fe200000001ff */
[----:B-1----:R-:W-:-:S02]  /*107f0*/  MOV R240, R61 ;  /* 0x0000003d00f07202 */ /* 0x002fc40000000f00 */
[----:B------:R-:W-:Y:S02]  /*10800*/  MOV R66, R80 ;  /* 0x0000005000427202 */ /* 0x000fe40000000f00 */
[----:B------:R-:W-:Y:S02]  /*10810*/  MOV R82, 0x1f ;  /* 0x0000001f00527802 */ /* 0x000fe40000000f00 */
[----:B------:R-:W-:Y:S02]  /*10820*/  MOV R85, 0xffffffff ;  /* 0xffffffff00557802 */ /* 0x000fe40000000f00 */
[----:B0-----:R-:W-:Y:S02]  /*10830*/  MOV R60, 0x10850 ;  /* 0x00010850003c7802 */ /* 0x001fe40000000f00 */
[----:B------:R-:W-:Y:S05]  /*10840*/  CALL.REL.NOINC `($__internal_81_$__cuda_sm70_shflsync_down) ;  /* 0x0000039000007944 */ /* 0x000fea0003c00000 */
[----:B0-----:R-:W-:Y:S01]  /*10850*/  HFMA2.MMA R67, -RZ, RZ, 0, 5.9604644775390625e-08 ;  /* 0x00000001ff437435 */ /* 0x001fe200000001ff */
[----:B-1----:R-:W-:Y:S02]  /*10860*/  MOV R77, R82 ;  /* 0x00000052004d7202 */ /* 0x002fe40000000f00 */
[----:B------:R-:W-:Y:S02]  /*10870*/  MOV R66, R79 ;  /* 0x0000004f00427202 */ /* 0x000fe40000000f00 */
[----:B------:R-:W-:-:S02]  /*10880*/  MOV R82, 0x1f ;  /* 0x0000001f00527802 */ /* 0x000fc40000000f00 */
[----:B------:R-:W-:Y:S02]  /*10890*/  MOV R85, 0xffffffff ;  /* 0xffffffff00557802 */ /* 0x000fe40000000f00 */
[----:B------:R-:W-:Y:S02]  /*108a0*/  MOV R60, 0x108c0 ;  /* 0x000108c0003c7802 */ /* 0x000fe40000000f00 */
[----:B------:R-:W-:Y:S05]  /*108b0*/  CALL.REL.NOINC `($__internal_81_$__cuda_sm70_shflsync_down) ;  /* 0x0000032000007944 */ /* 0x000fea0003c00000 */
[----:B0-----:R-:W-:Y:S01]  /*108c0*/  HFMA2.MMA R67, -RZ, RZ, 0, 5.9604644775390625e-08 ;  /* 0x00000001ff437435 */ /* 0x001fe200000001ff */
[----:B-1----:R-:W-:Y:S02]  /*108d0*/  MOV R81, R82 ;  /* 0x0000005200517202 */ /* 0x002fe40000000f00 */
[----:B------:R-:W-:Y:S02]  /*108e0*/  MOV R66, R78 ;  /* 0x0000004e00427202 */ /* 0x000fe40000000f00 */
[----:B------:R-:W-:Y:S02]  /*108f0*/  MOV R82, 0x1f ;  /* 0x0000001f00527802 */ /* 0x000fe40000000f00 */
[----:B------:R-:W-:Y:S02]  /*10900*/  MOV R85, 0xffffffff ;  /* 0xffffffff00557802 */ /* 0x000fe40000000f00 */
[----:B------:R-:W-:-:S02]  /*10910*/  MOV R60, 0x10930 ;  /* 0x00010930003c7802 */ /* 0x000fc40000000f00 */
        /* <DEDUP_REMOVED lines=20> */
[----:B01----:R-:W-:Y:S05]  /*10a60*/  CALL.REL.NOINC `($__internal_82_$__cuda_sm70_shflsync_idx_p) ;  /* 0x000001b000007944 */ /* 0x003fea0003c00000 */
[----:B0-----:R-:W-:Y:S01]  /*10a70*/  HFMA2.MMA R63, -RZ, RZ, 0, 0 ;  /* 0x00000000ff3f7435 */ /* 0x001fe200000001ff */
[----:B-1----:R-:W-:Y:S02]  /*10a80*/  MOV R84, R61 ;  /* 0x0000003d00547202 */ /* 0x002fe40000000f00 */
[----:B------:R-:W-:Y:S02]  /*10a90*/  MOV R64, R57 ;  /* 0x0000003900407202 */ /* 0x000fe40000000f00 */
[----:B------:R-:W-:Y:S02]  /*10aa0*/  MOV R61, 0x1f ;  /* 0x0000001f003d7802 */ /* 0x000fe40000000f00 */
[----:B------:R-:W-:Y:S02]  /*10ab0*/  MOV R60, 0xffffffff ;  /* 0xffffffff003c7802 */ /* 0x000fe40000000f00 */
[----:B------:R-:W-:Y:S02]  /*10ac0*/  MOV R62, 0x10ae0 ;  /* 0x00010ae0003e7802 */ /* 0x000fe40000000f00 */
        /* <DEDUP_REMOVED lines=15> */
[----:B-1----:R-:W-:Y:S01]  /*10bc0*/  MOV R87, R61 ;  /* 0x0000003d00577202 */ /* 0x002fe20000000f00 */
[----:B0-----:R-:W-:Y:S05]  /*10bd0*/  BRA `(.L_x_3490) ;  /* 0xffff8a7000007947 */ /* 0x001fea000383ffff */
        .weak           $__internal_81_$__cuda_sm70_shflsync_down
        .type           $__internal_81_$__cuda_sm70_shflsync_down,@function
        .size           $__internal_81_$__cuda_sm70_shflsync_down,($__internal_82_$__cuda_sm70_shflsync_idx_p - $__internal_81_$__cuda_sm70_shflsync_down)
$__internal_81_$__cuda_sm70_shflsync_down:
[----:B------:R-:W-:Y:S01]  /*10be0*/  HFMA2.MMA R61, -RZ, RZ, 0, 0 ;  /* 0x00000000ff3d7435 */ /* 0x000fe200000001ff */
[----:B------:R-:W-:Y:S04]  /*10bf0*/  WARPSYNC R85 ;  /* 0x0000005500007348 */ /* 0x000fe80003800000 */
[----:B------:R0:W1:Y:S01]  /*10c00*/  SHFL.DOWN PT, R82, R66, R67, R82 ;  /* 0x0800004342527389 */ /* 0x00006200000e0052 */
[----:B------:R-:W-:Y:S05]  /*10c10*/  RET.REL.NODEC R60 `(_Z25selective_scan_bwd_kernelI32Selective_Scan_bwd_kernel_traitsILi128ELi16ELb1ELb1ELb0ELb1ELb1EN3c104HalfENS1_7complexIfEEEEv12SSMParamsBwd) ;  /* 0xfffef3e03c007950 */ /* 0x000fea0003c3ffff */
        .weak           $__internal_82_$__cuda_sm70_shflsync_idx_p
        .type           $__internal_82_$__cuda_sm70_shflsync_idx_p,@function
        .size           $__internal_82_$__cuda_sm70_shflsync_idx_p,($__internal_83_$__cuda_sm70_shflsync_up - $__internal_82_$__cuda_sm70_shflsync_idx_p)
$__internal_82_$__cuda_sm70_shflsync_idx_p:
[----:B------:R-:W-:Y:S01]  /*10c20*/  HFMA2.MMA R67, -RZ, RZ, 0, 0 ;  /* 0x00000000ff437435 */ /* 0x000fe200000001ff */
[----:B------:R-:W-:Y:S01]  /*10c30*/  MOV R66, R62 ;  /* 0x0000003e00427202 */ /* 0x000fe20000000f00 */
[----:B------:R-:W-:Y:S04]  /*10c40*/  WARPSYNC R60 ;  /* 0x0000003c00007348 */ /* 0x000fe80003800000 */
[----:B------:R0:W1:Y:S01]  /*10c50*/  SHFL.IDX PT, R61, R64, R63, R61 ;  /* 0x0000003f403d7389 */ /* 0x00006200000e003d */
[----:B------:R-:W-:Y:S05]  /*10c60*/  RET.REL.NODEC R66 `(_Z25selective_scan_bwd_kernelI32Selective_Scan_bwd_kernel_traitsILi128ELi16ELb1ELb1ELb0ELb1ELb1EN3c104HalfENS1_7complexIfEEEEv12SSMParamsBwd) ;  /* 0xfffef39042007950 */ /* 0x000fea0003c3ffff */
        .weak           $__internal_83_$__cuda_sm70_shflsync_up
        .type           $__internal_83_$__cuda_sm70_shflsync_up,@function
        .size           $__internal_83_$__cuda_sm70_shflsync_up,(.L_x_14515 - $__internal_83_$__cuda_sm70_shflsync_up)
$__internal_83_$__cuda_sm70_shflsync_up:
[----:B------:R-:W-:Y:S01]  /*10c70*/  MOV R61, 0x0 ;  /* 0x00000000003d7802 */ /* 0x000fe20000000f00 */
[----:B------:R-:W-:Y:S04]  /*10c80*/  WARPSYNC R63 ;  /* 0x0000003f00007348 */ /* 0x000fe80003800000 */
[----:B------:R0:W1:Y:S01]  /*10c90*/  SHFL.UP PT, R63, R67, R66, R64 ;  /* 0x04000042433f7389 */ /* 0x00006200000e0040 */
[----:B------:R-:W-:Y:S05]  /*10ca0*/  RET.REL.NODEC R60 `(_Z25selective_scan_bwd_kernelI32Selective_Scan_bwd_kernel_traitsILi128ELi16ELb1ELb1ELb0ELb1ELb1EN3c104HalfENS1_7complexIfEEEEv12SSMParamsBwd) ;  /* 0xfffef3503c007950 */ /* 0x000fea0003c3ffff */
.L_x_3491:
        /* <DEDUP_REMOVED lines=13> */
.L_x_14515:


//--------------------- .text._Z25selective_scan_bwd_kernelI32Selective_Scan_bwd_kernel_traitsILi128ELi16ELb1ELb1ELb1ELb0ELb0EN3c104HalfENS1_7complexIfEEEEv12SSMParamsBwd --------------------------
	.section	.text._Z25selective_scan_bwd_kernelI32Selective_Scan_bwd_kernel_traitsILi128ELi16ELb1ELb1ELb1ELb0ELb0EN3c104HalfENS1_7complexIfEEEEv12SSMParamsBwd,"ax",@progbits
	.sectioninfo	@"SHI_REGISTERS=255"
	.align	128
        .global         _Z25selective_scan_bwd_kernelI32Selective_Scan_bwd_kernel_traitsILi128ELi16ELb1ELb1ELb1ELb0ELb0EN3c104HalfENS1_7complexIfEEEEv12SSMParamsBwd
        .type           _Z25selective_scan_bwd_kernelI32Selective_Scan_bwd_kernel_traitsILi128ELi16ELb1ELb1ELb1ELb0ELb0EN3c104HalfENS1_7complexIfEEEEv12SSMParamsBwd,@function
        .size           _Z25selective_scan_bwd_kernelI32Selective_Scan_bwd_kernel_traitsILi128ELi16ELb1ELb1ELb1ELb0ELb0EN3c104HalfENS1_7complexIfEEEEv12SSMParamsBwd,(.L_x_14518 - _Z25selective_scan_bwd_kernelI32Selective_Scan_bwd_kernel_traitsILi128ELi16ELb1ELb1ELb1ELb0ELb0EN3c104HalfENS1_7complexIfEEEEv12SSMParamsBwd)
        .other          _Z25selective_scan_bwd_kernelI32Selective_Scan_bwd_kernel_traitsILi128ELi16ELb1ELb1ELb1ELb0ELb0EN3c104HalfENS1_7complexIfEEEEv12SSMParamsBwd,@"STO_CUDA_ENTRY STV_DEFAULT"
_Z25selective_scan_bwd_kernelI32Selective_Scan_bwd_kernel_traitsILi128ELi16ELb1ELb1ELb1ELb0ELb0EN3c104HalfENS1_7complexIfEEEEv12SSMParamsBwd:
.text._Z25selective_scan_bwd_kernelI32Selective_Scan_bwd_kernel_traitsILi128ELi16ELb1ELb1ELb1ELb0ELb0EN3c104HalfENS1_7complexIfEEEEv12SSMParamsBwd:
        /* <DEDUP_REMOVED lines=31> */
[----:B------:R-:W-:Y:S01]  /*01f0*/  UISETP.NE.U32.AND UP0, UPT, URZ, UR4, UPT ;  /* 0x000000043f00728c */ /* 0x000fe2000bf05070 */
[----:B------:R-:W-:Y:S01]  /*0200*/  CS2R R114, SRZ ;  /* 0x0000000000727805 */ /* 0x000fe2000001ff00 */
[----:B-1----:R-:W-:Y:S02]  /*0210*/  USHF.R.S32.HI UR13, URZ, 0x1f, UR12 ;  /* 0x0000001f3f0d7899 */ /* 0x002fe4000801140c */
[----:B------:R-:W-:Y:S02]  /*0220*/  UISETP.NE.AND.EX UP0, UPT, URZ, UR5, UPT, UP0 ;  /* 0x000000053f00728c */ /* 0x000fe4000bf05300 */
[----:B------:R-:W-:-:S02]  /*0230*/  UIMAD UR5, UR13, UR24, URZ ;  /* 0x000000180d0572a4 */ /* 0x000fc4000f8e023f */
[----:B------:R-:W-:Y:S02]  /*0240*/  UISETP.NE.U32.AND UP1, UPT, URZ, UR28, UPT ;  /* 0x0000001c3f00728c */ /* 0x000fe4000bf25070 */
[----:B------:R-:W-:Y:S02]  /*0250*/  UIMAD UR25, UR12, UR25, UR5 ;  /* 0x000000190c1972a4 */ /* 0x000fe4000f8e0205 */
[----:B------:R-:W-:Y:S01]  /*0260*/  UISETP.NE.AND.EX UP1, UPT, URZ, UR29, UPT, UP1 ;  /* 0x0000001d3f00728c */ /* 0x000fe2000bf25310 */
[----:B0-----:R-:W0:Y:S01]  /*0270*/  MUFU.RCP R0, R0 ;  /* 0x0000000000007308 */ /* 0x001e220000001000 */
[----:B------:R-:W-:Y:S02]  /*0280*/  UISETP.NE.U32.AND UP2, UPT, URZ, UR34, UPT ;  /* 0x000000223f00728c */ /* 0x000fe4000bf45070 */
[----:B------:R-:W-:Y:S02]  /*0290*/  ULDC.64 UR6, c[0x0][0x1d0] ;  /* 0x0000740000067ab9 */ /* 0x000fe40000000a00 */
[----:B------:R-:W-:-:S02]  /*02a0*/  UIMAD.WIDE.U32 UR20, UR12, UR24, URZ ;  /* 0x000000180c1472a5 */ /* 0x000fc4000f8e003f */
[----:B------:R-:W-:Y:S02]  /*02b0*/  UISETP.NE.AND.EX UP2, UPT, URZ, UR35, UPT, UP2 ;  /* 0x000000233f00728c */ /* 0x000fe4000bf45320 */
[----:B------:R-:W-:Y:S02]  /*02c0*/  UIMAD UR4, UR13, UR6, URZ ;  /* 0x000000060d0472a4 */ /* 0x000fe4000f8e023f */
[----:B------:R-:W-:Y:S02]  /*02d0*/  UIMAD.WIDE.U32 UR22, UR12, UR6, URZ ;  /* 0x000000060c1672a5 */ /* 0x000fe4000f8e003f */
[----:B------:R-:W-:Y:S02]  /*02e0*/  UIMAD UR4, UR12, UR7, UR4 ;  /* 0x000000070c0472a4 */ /* 0x000fe4000f8e0204 */
[----:B------:R-:W-:Y:S01]  /*02f0*/  UMOV UR30, URZ ;  /* 0x0000003f001e7c82 */ /* 0x000fe20008000000 */
[----:B0-----:R-:W-:Y:S01]  /*0300*/  IADD3 R0, R0, 0xffffffe, RZ ;  /* 0x0ffffffe00007810 */ /* 0x001fe20007ffe0ff */
[----:B------:R-:W-:-:S02]  /*0310*/  ULDC.64 UR6, c[0x0][0x278] ;  /* 0x00009e0000067ab9 */ /* 0x000fc40000000a00 */
[----:B------:R-:W-:Y:S02]  /*0320*/  UIMAD UR19, UR13, UR16, URZ ;  /* 0x000000100d1372a4 */ /* 0x000fe4000f8e023f */
[----:B------:R-:W-:Y:S01]  /*0330*/  @UP1 ULEA UR30, UP3, UR10, UR28, 0x2 ;  /* 0x0000001c0a1e1291 */ /* 0x000fe2000f86103f */
[----:B------:R-:W0:Y:S01]  /*0340*/  F2I.FTZ.U32.TRUNC.NTZ R0, R0 ;  /* 0x0000000000007305 */ /* 0x000e22000021f000 */
[----:B------:R-:W-:Y:S02]  /*0350*/  UIMAD UR18, UR13, UR6, URZ ;  /* 0x000000060d1272a4 */ /* 0x000fe4000f8e023f */
[----:B------:R-:W-:Y:S02]  /*0360*/  UMOV UR31, URZ ;  /* 0x0000003f001f7c82 */ /* 0x000fe40008000000 */
[----:B------:R-:W-:Y:S02]  /*0370*/  UIMAD.WIDE.U32 UR8, UR12, UR16, URZ ;  /* 0x000000100c0872a5 */ /* 0x000fe4000f8e003f */
[----:B------:R-:W-:-:S02]  /*0380*/  UIMAD UR19, UR12, UR17, UR19 ;  /* 0x000000110c1372a4 */ /* 0x000fc4000f8e0213 */
[----:B------:R-:W-:Y:S02]  /*0390*/  @UP1 ULEA.HI.X UR31, UR10, UR29, UR11, 0x2, UP3 ;  /* 0x0000001d0a1f1291 */ /* 0x000fe400098f140b */
[----:B------:R-:W-:Y:S02]  /*03a0*/  UMOV UR32, URZ ;  /* 0x0000003f00207c82 */ /* 0x000fe40008000000 */
[----:B------:R-:W-:Y:S02]  /*03b0*/  ULDC.64 UR16, c[0x0][0x1b0] ;  /* 0x00006c0000107ab9 */ /* 0x000fe40000000a00 */
[----:B------:R-:W-:Y:S01]  /*03c0*/  @UP2 ULEA UR32, UP1, UR10, UR34, 0x2 ;  /* 0x000000220a202291 */ /* 0x000fe2000f82103f */
[----:B0-----:R0:W1:Y:S01]  /*03d0*/  R2UR UR5, R0 ;  /* 0x00000000000573c2 */ /* 0x00106200000e0000 */
[----:B------:R-:W-:Y:S02]  /*03e0*/  UIMAD.WIDE.U32 UR14, UR12, UR6, URZ ;  /* 0x000000060c0e72a5 */ /* 0x000fe4000f8e003f */
[----:B------:R-:W-:-:S02]  /*03f0*/  UIMAD UR18, UR12, UR7, UR18 ;  /* 0x000000070c1272a4 */ /* 0x000fc4000f8e0212 */
[----:B------:R-:W-:Y:S02]  /*0400*/  UIMAD.WIDE.U32 UR6, UR12, UR16, URZ ;  /* 0x000000100c0672a5 */ /* 0x000fe4000f8e003f */
[----:B------:R-:W-:Y:S01]  /*0410*/  UIMAD UR16, UR13, UR16, URZ ;  /* 0x000000100d1072a4 */ /* 0x000fe2000f8e023f */
[----:B0-----:R-:W-:Y:S01]  /*0420*/  IABS R0, UR10 ;  /* 0x0000000a00007c13 */ /* 0x001fe20008000000 */
[----:B------:R-:W-:Y:S02]  /*0430*/  ULDC.64 UR28, c[0x0][0x1d8] ;  /* 0x00007600001c7ab9 */ /* 0x000fe40000000a00 */
[----:B------:R-:W-:Y:S01]  /*0440*/  UIADD3 UR23, UR23, UR4, URZ ;  /* 0x0000000417177290 */ /* 0x000fe2000fffe03f */
[----:B------:R-:W0:Y:S01]  /*0450*/  R2UR UR24, R0 ;  /* 0x00000000001873c2 */ /* 0x000e2200000e0000 */
[----:B------:R-:W-:Y:S02]  /*0460*/  UIMAD UR16, UR12, UR17, UR16 ;  /* 0x000000110c1072a4 */ /* 0x000fe4000f8e0210 */
[----:B------:R-:W-:-:S02]  /*0470*/  UMOV UR33, URZ ;  /* 0x0000003f00217c82 */ /* 0x000fc40008000000 */
[----:B------:R-:W-:Y:S02]  /*0480*/  UMOV UR4, URZ ;  /* 0x0000003f00047c82 */ /* 0x000fe40008000000 */
[----:B------:R-:W-:Y:S02]  /*0490*/  @UP2 ULEA.HI.X UR33, UR10, UR35, UR11, 0x2, UP1 ;  /* 0x000000230a212291 */ /* 0x000fe400088f140b */
[----:B------:R-:W-:Y:S02]  /*04a0*/  UIMAD UR17, UR11, UR28, URZ ;  /* 0x0000001c0b1172a4 */ /* 0x000fe4000f8e023f */
[----:B------:R-:W-:Y:S02]  /*04b0*/  UIADD3 UR21, UR21, UR25, URZ ;  /* 0x0000001915157290 */ /* 0x000fe4000fffe03f */
[----:B-1----:R-:W-:Y:S02]  /*04c0*/  UIADD3 UR34, URZ, -UR5, URZ ;  /* 0x800000053f227290 */ /* 0x002fe4000fffe03f */
[----:B------:R-:W-:-:S02]  /*04d0*/  UIMAD UR17, UR10, UR29, UR17 ;  /* 0x0000001d0a1172a4 */ /* 0x000fc4000f8e0211 */
[----:B------:R-:W-:Y:S02]  /*04e0*/  UIMAD UR34, UR34, UR36, URZ ;  /* 0x00000024222272a4 */ /* 0x000fe4000f8e023f */
[----:B------:R-:W-:Y:S02]  /*04f0*/  UIADD3 UR15, UR15, UR18, URZ ;  /* 0x000000120f0f7290 */ /* 0x000fe4000fffe03f */
[----:B------:R-:W-:Y:S02]  /*0500*/  UIMAD.WIDE.U32 UR34, UR5, UR34, UR4 ;  /* 0x00000022052272a5 */ /* 0x000fe4000f8e0004 */
[----:B------:R-:W-:Y:S02]  /*0510*/  UIMAD.WIDE.U32 UR4, UR10, UR28, UR22 ;  /* 0x0000001c0a0472a5 */ /* 0x000fe4000f8e0016 */
[----:B0-----:R-:W-:Y:S02]  /*0520*/  UIMAD.WIDE.U32 UR28, UR35, UR24, URZ ;  /* 0x00000018231c72a5 */ /* 0x001fe4000f8e003f */
[----:B------:R-:W-:-:S02]  /*0530*/  ULDC.64 UR22, c[0x0][0x1e8] ;  /* 0x00007a0000167ab9 */ /* 0x000fc40000000a00 */
[----:B------:R-:W-:Y:S02]  /*0540*/  UIADD3 UR28, -UR29, URZ, URZ ;  /* 0x0000003f1d1c7290 */ /* 0x000fe4000fffe13f */
[----:B------:R-:W-:Y:S02]  /*0550*/  UIMAD UR25, UR11, UR22, URZ ;  /* 0x000000160b1972a4 */ /* 0x000fe4000f8e023f */
[----:B------:R-:W-:Y:S02]  /*0560*/  UIMAD UR24, UR36, UR28, UR24 ;  /* 0x0000001c241872a4 */ /* 0x000fe4000f8e0218 */
[----:B------:R-:W-:Y:S02]  /*0570*/  UIMAD UR25, UR10, UR23, UR25 ;  /* 0x000000170a1972a4 */ /* 0x000fe4000f8e0219 */
[----:B------:R-:W-:Y:S02]  /*0580*/  UISETP.GT.U32.AND UP1, UPT, UR36, UR24, UPT ;  /* 0x000000182400728c */ /* 0x000fe4000bf24070 */
[----:B------:R-:W-:-:S02]  /*0590*/  UIMAD.WIDE.U32 UR20, UR10, UR22, UR20 ;  /* 0x000000160a1472a5 */ /* 0x000fc4000f8e0014 */
[----:B------:R-:W-:Y:S02]  /*05a0*/  ULDC UR34, c[0x0][0x174] ;  /* 0x00005d0000227ab9 */ /* 0x000fe40000000800 */
[----:B------:R-:W-:Y:S02]  /*05b0*/  ULDC.64 UR22, c[0x0][0x280] ;  /* 0x0000a00000167ab9 */ /* 0x000fe40000000a00 */
[----:B------:R-:W-:Y:S02]  /*05c0*/  UIMAD UR18, UR11, UR22, URZ ;  /* 0x000000160b1272a4 */ /* 0x000fe4000f8e023f */
[----:B------:R-:W-:Y:S02]  /*05d0*/  ULEA UR28, UR34, 0xfffff800, 0xb ;  /* 0xfffff800221c7891 */ /* 0x000fe4000f8e583f */
[----:B------:R-:W-:Y:S02]  /*05e0*/  @!UP1 UIADD3 UR24, UR24, -UR36, URZ ;  /* 0x8000002418189290 */ /* 0x000fe4000fffe03f */
[----:B------:R-:W-:-:S02]  /*05f0*/  UIMAD UR37, UR10, UR23, UR18 ;  /* 0x000000170a2572a4 */ /* 0x000fc4000f8e0212 */
[----:B------:R-:W-:Y:S02]  /*0600*/  USHF.R.S32.HI UR35, URZ, 0x1f, UR28 ;  /* 0x0000001f3f237899 */ /* 0x000fe4000801141c */
[----:B------:R-:W-:Y:S02]  /*0610*/  UIADD3 UR18, UP2, UR28, UR4, URZ ;  /* 0x000000041c127290 */ /* 0x000fe4000ff5e03f */
[----:B------:R-:W-:Y:S02]  /*0620*/  UISETP.GE.U32.AND UP3, UPT, UR24, UR36, UPT ;  /* 0x000000241800728c */ /* 0x000fe4000bf66070 */
[----:B------:R-:W-:Y:S02]  /*0630*/  UIMAD.WIDE.U32 UR22, UR10, UR22, UR14 ;  /* 0x000000160a1672a5 */ /* 0x000fe4000f8e000e */
[----:B------:R-:W-:Y:S02]  /*0640*/  ULDC UR39, c[0x0][0x178] ;  /* 0x00005e0000277ab9 */ /* 0x000fe40000000800 */
[----:B------:R-:W-:-:S02]  /*0650*/  ULDC.64 UR14, c[0x0][0x240] ;  /* 0x00009000000e7ab9 */ /* 0x000fc40000000a00 */
[----:B------:R-:W-:Y:S02]  /*0660*/  UIADD3.X UR4, UR35, UR5, UR17, UP2, !UPT ;  /* 0x0000000523047290 */ /* 0x000fe400097fe411 */
[----:B------:R-:W-:Y:S02]  /*0670*/  ULEA UR17, UP2, UR18, UR14, 0x1 ;  /* 0x0000000e12117291 */ /* 0x000fe4000f84083f */
[----:B------:R-:W-:Y:S02]  /*0680*/  ULOP3.LUT UR38, UR10, UR39, URZ, 0x3c, !UPT ;  /* 0x000000270a267292 */ /* 0x000fe4000f8e3c3f */
[----:B------:R-:W-:Y:S02]  /*0690*/  @!UP1 UIADD3 UR29, UR29, 0x1, URZ ;  /* 0x000000011d1d9890 */ /* 0x000fe4000fffe03f */
[----:B------:R-:W-:Y:S02]  /*06a0*/  ULEA.HI.X UR18, UR18, UR15, UR4, 0x1, UP2 ;  /* 0x0000000f12127291 */ /* 0x000fe400090f0c04 */
[----:B------:R-:W-:-:S02]  /*06b0*/  UISETP.GE.AND UP2, UPT, UR38, URZ, UPT ;  /* 0x0000003f2600728c */ /* 0x000fc4000bf46270 */
[----:B------:R-:W-:Y:S02]  /*06c0*/  UISETP.NE.AND UP1, UPT, URZ, UR39, UPT ;  /* 0x000000273f00728c */ /* 0x000fe4000bf25270 */
[----:B------:R-:W-:Y:S02]  /*06d0*/  @UP3 UIADD3 UR29, UR29, 0x1, URZ ;  /* 0x000000011d1d3890 */ /* 0x000fe4000fffe03f */
[----:B------:R-:W-:Y:S02]  /*06e0*/  UIADD3 UR20, UP4, UR28, UR20, URZ ;  /* 0x000000141c147290 */ /* 0x000fe4000ff9e03f */
[----:B------:R-:W-:Y:S02]  /*06f0*/  ULDC.64 UR4, c[0x0][0x248] ;  /* 0x0000920000047ab9 */ /* 0x000fe40000000a00 */
[----:B------:R-:W-:Y:S02]  /*0700*/  UIADD3.X UR25, UR35, UR21, UR25, UP4, !UPT ;  /* 0x0000001523197290 */ /* 0x000fe4000a7fe419 */
[----:B------:R-:W-:-:S02]  /*0710*/  UMOV UR14, UR29 ;  /* 0x0000001d000e7c82 */ /* 0x000fc40008000000 */
[----:B------:R-:W-:Y:S02]  /*0720*/  @!UP2 UIADD3 UR14, -UR14, URZ, URZ ;  /* 0x0000003f0e0ea290 */ /* 0x000fe4000fffe13f */
[----:B------:R-:W-:Y:S02]  /*0730*/  ULEA UR21, UP4, UR20, UR4, 0x1 ;  /* 0x0000000414157291 */ /* 0x000fe4000f88083f */
[----:B------:R-:W-:Y:S02]  /*0740*/  @!UP1 ULOP3.LUT UR14, URZ, UR39, URZ, 0x33, !UPT ;  /* 0x000000273f0e9292 */ /* 0x000fe4000f8e333f */
[----:B------:R-:W-:Y:S02]  /*0750*/  UIADD3 UR22, UP2, UR28, UR22, URZ ;  /* 0x000000161c167290 */ /* 0x000fe4000ff5e03f */
[----:B------:R-:W-:Y:S02]  /*0760*/  ULEA.HI.X UR20, UR20, UR5, UR25, 0x1, UP4 ;  /* 0x0000000514147291 */ /* 0x000fe4000a0f0c19 */
[----:B------:R-:W-:-:S02]  /*0770*/  USHF.R.S32.HI UR15, URZ, 0x1f, UR14 ;  /* 0x0000001f3f0f7899 */ /* 0x000fc4000801140e */
[----:B------:R-:W-:Y:S02]  /*0780*/  ULDC.64 UR4, c[0x0][0x308] ;  /* 0x0000c20000047ab9 */ /* 0x000fe40000000a00 */
[----:B------:R-:W-:Y:S02]  /*0790*/  UIADD3 UR25, UR9, UR19, URZ ;  /* 0x0000001309197290 */ /* 0x000fe4000fffe03f */
[----:B------:R-:W-:Y:S02]  /*07a0*/  ULDC.64 UR28, c[0x0][0x1a8] ;  /* 0x00006a00001c7ab9 */ /* 0x000fe40000000a00 */
[----:B------:R-:W-:Y:S02]  /*07b0*/  UIADD3.X UR23, UR35, UR23, UR37, UP2, !UPT ;  /* 0x0000001723177290 */ /* 0x000fe400097fe425 */
[----:B------:R-:W-:Y:S02]  /*07c0*/  ULEA UR9, UP1, UR22, UR4, 0x1 ;  /* 0x0000000416097291 */ /* 0x000fe4000f82083f */
[----:B------:R-:W-:-:S02]  /*07d0*/  UIMAD UR4, UR15, UR28, URZ ;  /* 0x0000001c0f0472a4 */ /* 0x000fc4000f8e023f */
[----:B------:R-:W-:Y:S02]  /*07e0*/  UMOV UR24, UR8 ;  /* 0x0000000800187c82 */ /* 0x000fe40008000000 */
[----:B------:R-:W-:Y:S02]  /*07f0*/  ULEA.HI.X UR22, UR22, UR5, UR23, 0x1, UP1 ;  /* 0x0000000516167291 */ /* 0x000fe400088f0c17 */
[----:B------:R-:W-:Y:S02]  /*0800*/  UIMAD.WIDE.U32 UR24, UR14, UR28, UR24 ;  /* 0x0000001c0e1872a5 */ /* 0x000fe4000f8e0018 */
[----:B------:R-:W-:Y:S02]  /*0810*/  ULEA UR8, UR34, 0xfffff000, 0xc ;  /* 0xfffff00022087891 */ /* 0x000fe4000f8e603f */
[----:B------:R-:W-:Y:S02]  /*0820*/  UIMAD UR23, UR14, UR29, UR4 ;  /* 0x0000001d0e1772a4 */ /* 0x000fe4000f8e0204 */
[----:B------:R-:W-:-:S02]  /*0830*/  UIADD3 UR35, UP1, UR8, UR24, URZ ;  /* 0x0000001808237290 */ /* 0x000fc4000ff3e03f */
[----:B------:R-:W-:Y:S02]  /*0840*/  ULDC.64 UR28, c[0x0][0x1c8] ;  /* 0x00007200001c7ab9 */ /* 0x000fe40000000a00 */
[----:B------:R-:W-:Y:S02]  /*0850*/  USHF.R.S32.HI UR19, URZ, 0x1f, UR8 ;  /* 0x0000001f3f137899 */ /* 0x000fe40008011408 */
[----:B------:R-:W-:Y:S02]  /*0860*/  UIADD3 UR24, UR25, UR23, URZ ;  /* 0x0000001719187290 */ /* 0x000fe4000fffe03f */
[----:B------:R-:W-:Y:S02]  /*0870*/  ULDC.64 UR4, c[0x0][0x228] ;  /* 0x00008a0000047ab9 */ /* 0x000fe40000000a00 */
[----:B------:R-:W-:Y:S02]  /*0880*/  UIADD3 UR7, UR7, UR16, URZ ;  /* 0x0000001007077290 */ /* 0x000fe4000fffe03f */
[----:B------:R-:W-:-:S02]  /*0890*/  UIMAD UR16, UR15, UR28, URZ ;  /* 0x0000001c0f1072a4 */ /* 0x000fc4000f8e023f */
[----:B------:R-:W-:Y:S02]  /*08a0*/  ULEA UR23, UP2, UR35, UR4, 0x1 ;  /* 0x0000000423177291 */ /* 0x000fe4000f84083f */
[----:B------:R-:W-:Y:S02]  /*08b0*/  UIADD3.X UR4, UR19, UR24, URZ, UP1, !UPT ;  /* 0x0000001813047290 */ /* 0x000fe40008ffe43f */
[----:B------:R-:W-:Y:S02]  /*08c0*/  UIMAD.WIDE.U32 UR24, UR14, UR28, UR6 ;  /* 0x0000001c0e1872a5 */ /* 0x000fe4000f8e0006 */
[----:B------:R-:W-:Y:S02]  /*08d0*/  UIMAD UR16, UR14, UR29, UR16 ;  /* 0x0000001d0e1072a4 */ /* 0x000fe4000f8e0210 */
[----:B------:R-:W-:Y:S02]  /*08e0*/  UIADD3 UR8, UP1, UR8, UR24, URZ ;  /* 0x0000001808087290 */ /* 0x000fe4000ff3e03f */
[----:B------:R-:W-:-:S02]  /*08f0*/  UIADD3 UR16, UR25, UR16, URZ ;  /* 0x0000001019107290 */ /* 0x000fc4000fffe03f */
[----:B------:R-:W-:Y:S02]  /*0900*/  ULDC.64 UR6, c[0x0][0x230] ;  /* 0x00008c0000067ab9 */ /* 0x000fe40000000a00 */
[----:B------:R-:W-:Y:S02]  /*0910*/  ULEA.HI.X UR35, UR35, UR5, UR4, 0x1, UP2 ;  /* 0x0000000523237291 */ /* 0x000fe400090f0c04 */
[----:B------:R-:W-:Y:S02]  /*0920*/  ULDC UR28, c[0x0][0x164] ;  /* 0x00005900001c7ab9 */ /* 0x000fe40000000800 */
[----:B------:R-:W-:Y:S02]  /*0930*/  ULEA UR25, UP2, UR8, UR6, 0x1 ;  /* 0x0000000608197291 */ /* 0x000fe4000f84083f */
[----:B------:R-:W-:Y:S02]  /*0940*/  UIADD3.X UR42, UR19, UR16, URZ, UP1, !UPT ;  /* 0x00000010132a7290 */ /* 0x000fe40008ffe43f */
        /* <DEDUP_REMOVED lines=13> */
[----:B--2---:R0:W1:Y:S01]  /*0a20*/  @P0 R2UR UR4, R2 ;  /* 0x00000000020403c2 */ /* 0x00406200000e0000 */
[----:B------:R-:W-:-:S07]  /*0a30*/  PLOP3.LUT P0, PT, PT, PT, UP1, 0x80, 0x0 ;  /* 0x000000000000781c */ /* 0x000fce0003f0f018 */
[----:B---3--:R0:W2:Y:S06]  /*0a40*/  @P1 R2UR UR5, R4 ;  /* 0x00000000040513c2 */ /* 0x0080ac00000e0000 */
[----:B------:R-:W-:Y:S05]  /*0a50*/  @!P0 BRA `(.L_x_3492) ;  /* 0x0000a5b000008947 */ /* 0x000fea0003800000 */
[----:B------:R-:W3:Y:S01]  /*0a60*/  S2R R113, SR_TID.X ;  /* 0x0000000000717919 */ /* 0x000ee20000002100 */
[----:B------:R-:W-:Y:S01]  /*0a70*/  CS2R R114, SRZ ;  /* 0x0000000000727805 */ /* 0x000fe2000001ff00 */
[----:B------:R-:W-:Y:S02]  /*0a80*/  UMOV UR19, UR21 ;  /* 0x0000001500137c82 */ /* 0x000fe40008000000 */
[----:B------:R-:W4:Y:S01]  /*0a90*/  S2R R112, SR_LANEID ;  /* 0x0000000000707919 */ /* 0x000f220000000000 */
[----:B------:R-:W-:-:S02]  /*0aa0*/  ULDC UR16, c[0x0][0x174] ;  /* 0x00005d0000107ab9 */ /* 0x000fc40000000800 */
[----:B------:R-:W-:Y:S02]  /*0ab0*/  UMOV UR21, UR9 ;  /* 0x0000000900157c82 */ /* 0x000fe40008000000 */
[----:B------:R-:W-:Y:S02]  /*0ac0*/  UMOV UR24, UR35 ;  /* 0x0000002300187c82 */ /* 0x000fe40008000000 */
[----:B------:R-:W-:Y:S01]  /*0ad0*/  UMOV UR6, URZ ;  /* 0x0000003f00067c82 */ /* 0x000fe20008000000 */
[----:B---3--:R-:W-:-:S04]  /*0ae0*/  SHF.R.S32.HI R0, RZ, 0x1f, R113 ;  /* 0x0000001fff007819 */ /* 0x008fc80000011471 */
[----:B------:R-:W-:-:S04]  /*0af0*/  LEA.HI R0, R0, R113, RZ, 0x5 ;  /* 0x0000007100007211 */ /* 0x000fc800078f28ff */
[----:B----4-:R-:W-:Y:S02]  /*0b00*/  SHF.R.S32.HI R111, RZ, 0x5, R0 ;  /* 0x00000005ff6f7819 */ /* 0x010fe40000011400 */
.L_x_3596:
[----:B------:R-:W-:Y:S01]  /*0b10*/  BAR.SYNC.DEFER_BLOCKING 0x0 ;  /* 0x0000000000007b1d */ /* 0x000fe20000010000 */
[----:B------:R-:W-:Y:S02]  /*0b20*/  SHF.L.U32 R0, R113, 0x1, RZ ;  /* 0x0000000171007819 */ /* 0x000fe400000006ff */
[----:B0-----:R-:W-:Y:S02]  /*0b30*/  MOV R2, UR17 ;  /* 0x0000001100027c02 */ /* 0x001fe40008000f00 */
[----:B------:R-:W-:Y:S02]  /*0b40*/  LOP3.LUT R0, R0, 0xffffffc0, RZ, 0xc0, !PT ;  /* 0xffffffc000007812 */ /* 0x000fe400078ec0ff */
[----:B------:R-:W-:Y:S02]  /*0b50*/  MOV R3, UR18 ;  /* 0x0000001200037c02 */ /* 0x000fe40008000f00 */
        /* <DEDUP_REMOVED lines=31> */
[----:B----4-:R-:W-:Y:S02]  /*0d50*/  HADD2.F32 R28, -RZ, R58.H1_H1 ;  /* 0x3000003aff1c7230 */ /* 0x010fe40000004100 */
        /* <DEDUP_REMOVED lines=34> */
[----:B------:R-:W-:Y:S01]  /*0f80*/  STS.128 [R21.X16+0x200], R32 ;  /* 0x0002002015007388 */ /* 0x000fe2000000cc00 */
[----:B------:R-:W-:-:S06]  /*0f90*/  NOP ;  /* 0x0000000000007918 */ /* 0x000fcc0000000000 */
[----:B------:R-:W2:Y:S04]  /*0fa0*/  LDS.128 R24, [R0.X16] ;  /* 0x0000000000187984 */ /* 0x000ea8000000cc00 */
[----:B------:R3:W4:Y:S01]  /*0fb0*/  LDS.128 R12, [R0.X16+0x10] ;  /* 0x00001000000c7984 */ /* 0x000722000000cc00 */
[----:B0-----:R-:W-:Y:S02]  /*0fc0*/  HADD2.F32 R17, -RZ, R61.H1_H1 ;  /* 0x3000003dff117230 */ /* 0x001fe40000004100 */
[--C-:B------:R-:W-:Y:S02]  /*0fd0*/  HADD2.F32 R18, -RZ, R63.reuse.H0_H0 ;  /* 0x2000003fff127230 */ /* 0x100fe40000004100 */
[----:B------:R-:W-:Y:S02]  /*0fe0*/  HADD2.F32 R19, -RZ, R63.H1_H1 ;  /* 0x3000003fff137230 */ /* 0x000fe40000004100 */
[----:B--2---:R-:W-:-:S02]  /*0ff0*/  HADD2.F32 R23, -RZ, R24.H0_H0 ;  /* 0x20000018ff177230 */ /* 0x004fc40000004100 */
[----:B------:R-:W-:Y:S02]  /*1000*/  HADD2.F32 R24, -RZ, R24.H1_H1 ;  /* 0x30000018ff187230 */ /* 0x000fe40000004100 */
[--C-:B------:R-:W-:Y:S01]  /*1010*/  HADD2.F32 R2, -RZ, R25.reuse.H0_H0 ;  /* 0x20000019ff027230 */ /* 0x100fe20000004100 */
[C---:B------:R-:W-:Y:S01]  /*1020*/  FFMA.FTZ R29, R23.reuse, R20, R114 ;  /* 0x00000014171d7223 */ /* 0x040fe20000010072 */
[----:B------:R-:W-:Y:S01]  /*1030*/  HADD2.F32 R25, -RZ, R25.H1_H1 ;  /* 0x30000019ff197230 */ /* 0x000fe20000004100 */
[----:B-1----:R-:W-:Y:S01]  /*1040*/  FMUL.FTZ R48, R23, UR4 ;  /* 0x0000000417307c20 */ /* 0x002fe20008410000 */
[--C-:B---3--:R-:W-:Y:S01]  /*1050*/  HADD2.F32 R0, -RZ, R26.reuse.H0_H0 ;  /* 0x2000001aff007230 */ /* 0x108fe20000004100 */
[C---:B------:R-:W-:Y:S01]  /*1060*/  FFMA.FTZ R29, R24.reuse, R22, R29 ;  /* 0x00000016181d7223 */ /* 0x040fe2000001001d */
[----:B------:R-:W-:Y:S01]  /*1070*/  HADD2.F32 R26, -RZ, R26.H1_H1 ;  /* 0x3000001aff1a7230 */ /* 0x000fe20000004100 */
[----:B------:R-:W-:Y:S01]  /*1080*/  FMUL.FTZ R47, R24, UR4 ;  /* 0x00000004182f7c20 */ /* 0x000fe20008410000 */
[----:B------:R-:W-:Y:S01]  /*1090*/  HADD2.F32 R20, -RZ, R56.H0_H0 ;  /* 0x20000038ff147230 */ /* 0x000fe20000004100 */
[C---:B------:R-:W-:Y:S01]  /*10a0*/  FFMA.FTZ R16, R2.reuse, R3, R29 ;  /* 0x0000000302107223 */ /* 0x040fe2000001001d */
[----:B------:R-:W-:Y:S01]  /*10b0*/  HADD2.F32 R3, -RZ, R62.H0_H0 ;  /* 0x2000003eff037230 */ /* 0x000fe20000004100 */
[----:B------:R-:W-:Y:S01]  /*10c0*/  FMUL.FTZ R46, R2, UR4 ;  /* 0x00000004022e7c20 */ /* 0x000fe20008410000 */
[----:B------:R-:W-:Y:S01]  /*10d0*/  HADD2.F32 R22, -RZ, R56.H1_H1 ;  /* 0x30000038ff167230 */ /* 0x000fe20000004100 */
[C---:B------:R-:W-:Y:S01]  /*10e0*/  FFMA.FTZ R17, R25.reuse, R17, R16 ;  /* 0x0000001119117223 */ /* 0x040fe20000010010 */
[----:B------:R-:W-:Y:S01]  /*10f0*/  HADD2.F32 R16, -RZ, R62.H1_H1 ;  /* 0x3000003eff107230 */ /* 0x000fe20000004100 */
[----:B------:R-:W-:Y:S01]  /*1100*/  FMUL.FTZ R45, R25, UR4 ;  /* 0x00000004192d7c20 */ /* 0x000fe20008410000 */
[----:B----4-:R-:W-:Y:S01]  /*1110*/  HADD2.F32 R29, -RZ, R15.H1_H1 ;  /* 0x3000000fff1d7230 */ /* 0x010fe20000004100 */
        /* <DEDUP_REMOVED lines=17> */
[----:B------:R-:W-:Y:S01]  /*1230*/  FMUL.FTZ R40, R17, UR4 ;  /* 0x0000000411287c20 */ /* 0x000fe20008410000 */
[----:B------:R-:W-:Y:S01]  /*1240*/  HADD2.F32 R20, -RZ, R13.H1_H1 ;  /* 0x3000000dff147230 */ /* 0x000fe20000004100 */
[C---:B------:R-:W-:Y:S01]  /*1250*/  FFMA.FTZ R22, R18.reuse, R22, R21 ;  /* 0x0000001612167223 */ /* 0x040fe20000010015 */
[----:B------:R-:W-:Y:S01]  /*1260*/  HADD2.F32 R21, -RZ, R14.H0_H0 ;  /* 0x2000000eff157230 */ /* 0x000fe20000004100 */
[----:B------:R-:W-:Y:S02]  /*1270*/  FMUL.FTZ R39, R18, UR4 ;  /* 0x0000000412277c20 */ /* 0x000fe40008410000 */
[C---:B------:R-:W-:Y:S01]  /*1280*/  FFMA.FTZ R13, R19.reuse, R12, R22 ;  /* 0x0000000c130d7223 */ /* 0x040fe20000010016 */
[----:B------:R-:W-:Y:S01]  /*1290*/  HADD2.F32 R12, -RZ, R58.H0_H0 ;  /* 0x2000003aff0c7230 */ /* 0x000fe20000004100 */
[----:B------:R-:W-:Y:S01]  /*12a0*/  FMUL.FTZ R38, R19, UR4 ;  /* 0x0000000413267c20 */ /* 0x000fe20008410000 */
[----:B------:R-:W-:Y:S01]  /*12b0*/  HADD2.F32 R22, -RZ, R14.H1_H1 ;  /* 0x3000000eff167230 */ /* 0x000fe20000004100 */
[----:B------:R-:W-:-:S02]  /*12c0*/  FFMA.FTZ R16, R20, R16, R13 ;  /* 0x0000001014107223 */ /* 0x000fc4000001000d */
[----:B------:R-:W-:Y:S02]  /*12d0*/  FMUL.FTZ R37, R20, UR4 ;  /* 0x0000000414257c20 */ /* 0x000fe40008410000 */
[C---:B------:R-:W-:Y:S01]  /*12e0*/  FFMA.FTZ R13, R21.reuse, R12, R16 ;  /* 0x0000000c150d7223 */ /* 0x040fe20000010010 */
[----:B------:R-:W-:Y:S01]  /*12f0*/  HADD2.F32 R12, -RZ, R59.H0_H0 ;  /* 0x2000003bff0c7230 */ /* 0x000fe20000004100 */
[----:B------:R-:W-:Y:S02]  /*1300*/  FMUL.FTZ R36, R21, UR4 ;  /* 0x0000000415247c20 */ /* 0x000fe40008410000 */
[C---:B------:R-:W-:Y:S01]  /*1310*/  FFMA.FTZ R13, R22.reuse, R28, R13 ;  /* 0x0000001c160d7223 */ /* 0x040fe2000001000d */
[----:B------:R-:W-:Y:S01]  /*1320*/  HADD2.F32 R28, -RZ, R15.H0_H0 ;  /* 0x2000000fff1c7230 */ /* 0x000fe20000004100 */
[----:B------:R-:W-:Y:S02]  /*1330*/  FMUL.FTZ R35, R22, UR4 ;  /* 0x0000000416237c20 */ /* 0x000fe40008410000 */
[----:B------:R-:W-:-:S02]  /*1340*/  FMUL.FTZ R33, R29, UR4 ;  /* 0x000000041d217c20 */ /* 0x000fc40008410000 */
[C---:B------:R-:W-:Y:S02]  /*1350*/  FFMA.FTZ R12, R28.reuse, R12, R13 ;  /* 0x0000000c1c0c7223 */ /* 0x040fe4000001000d */
        /* <DEDUP_REMOVED lines=14> */
.L_x_3493:
        /* <DEDUP_REMOVED lines=21> */
[----:B------:R-:W-:-:S02]  /*1590*/  FADD.FTZ R4, R21, R21 ;  /* 0x0000001515047221 */ /* 0x000fc40000010000 */
[----:B------:R-:W-:Y:S01]  /*15a0*/  FADD.FTZ R3, R22, R22 ;  /* 0x0000001616037221 */ /* 0x000fe20000010000 */
[----:B------:R-:W-:Y:S01]  /*15b0*/  CS2R R20, SRZ ;  /* 0x0000000000147805 */ /* 0x000fe2000001ff00 */
[----:B------:R-:W-:Y:S01]  /*15c0*/  FADD.FTZ R2, R28, R28 ;  /* 0x0000001c1c027221 */ /* 0x000fe20000010000 */
[----:B------:R-:W-:Y:S01]  /*15d0*/  CS2R R22, SRZ ;  /* 0x0000000000167805 */ /* 0x000fe2000001ff00 */
[----:B------:R-:W-:Y:S02]  /*15e0*/  FADD.FTZ R0, R29, R29 ;  /* 0x0000001d1d007221 */ /* 0x000fe40000010000 */
[----:B------:R-:W-:Y:S02]  /*15f0*/  CS2R R28, SRZ ;  /* 0x00000000001c7805 */ /* 0x000fe4000001ff00 */
.L_x_3595:
[----:B------:R-:W-:Y:S01]  /*1600*/  USHF.R.S32.HI UR43, URZ, 0x1f, UR7 ;  /* 0x0000001f3f2b7899 */ /* 0x000fe20008011407 */
[----:B------:R-:W-:Y:S01]  /*1610*/  SHF.L.U32 R64, R113, 0x1, RZ ;  /* 0x0000000171407819 */ /* 0x000fe200000006ff */
[----:B------:R-:W-:Y:S02]  /*1620*/  ULDC.64 UR34, c[0x0][0x1a0] ;  /* 0x0000680000227ab9 */ /* 0x000fe40000000a00 */
[----:B------:R-:W-:Y:S01]  /*1630*/  UIMAD UR38, UR43, UR34, URZ ;  /* 0x000000222b2672a4 */ /* 0x000fe2000f8e023f */
[----:B------:R-:W-:Y:S01]  /*1640*/  LOP3.LUT R64, R64, 0xffffffc0, RZ, 0xc0, !PT ;  /* 0xffffffc040407812 */ /* 0x000fe200078ec0ff */
[----:B------:R-:W-:-:S02]  /*1650*/  UIMAD.WIDE.U32 UR36, UR7, UR34, URZ ;  /* 0x00000022072472a5 */ /* 0x000fc4000f8e003f */
[----:B------:R-:W-:Y:S01]  /*1660*/  UIMAD UR34, UR7, UR35, UR38 ;  /* 0x00000023072272a4 */ /* 0x000fe2000f8e0226 */
[C---:B------:R-:W-:Y:S01]  /*1670*/  LOP3.LUT R83, R64.reuse, 0x1f, R113, 0xf8, !PT ;  /* 0x0000001f40537812 */ /* 0x040fe200078ef871 */
[----:B------:R-:W-:Y:S02]  /*1680*/  ULEA UR35, UP0, UR36, UR23, 0x1 ;  /* 0x0000001724237291 */ /* 0x000fe4000f80083f */
[----:B------:R-:W-:Y:S01]  /*1690*/  UIADD3 UR34, UR37, UR34, URZ ;  /* 0x0000002225227290 */ /* 0x000fe2000fffe03f */
[----:B------:R-:W-:-:S03]  /*16a0*/  IADD3 R83, R64, R83, RZ ;  /* 0x0000005340537210 */ /* 0x000fc60007ffe0ff */
[----:B------:R-:W-:Y:S01]  /*16b0*/  ULEA.HI.X UR36, UR36, UR24, UR34, 0x1, UP0 ;  /* 0x0000001824247291 */ /* 0x000fe200080f0c22 */
[----:B------:R-:W-:Y:S02]  /*16c0*/  MOV R80, UR35 ;  /* 0x0000002300507c02 */ /* 0x000fe40008000f00 */
[----:B------:R-:W-:-:S03]  /*16d0*/  ULDC.64 UR34, c[0x0][0x180] ;  /* 0x0000600000227ab9 */ /* 0x000fc60000000a00 */
[----:B------:R-:W-:-:S05]  /*16e0*/  MOV R81, UR36 ;  /* 0x0000002400517c02 */ /* 0x000fca0008000f00 */
[----:B------:R-:W-:-:S05]  /*16f0*/  IMAD.WIDE R80, R83, 0x10, R80 ;  /* 0x0000001053507825 */ /* 0x000fca00078e0250 */
[----:B------:R0:W2:Y:S04]  /*1700*/  LDG.E.128 R64, [R80.64] ;  /* 0x0000001a50407981 */ /* 0x0000a8000c1e1d00 */
[----:B------:R0:W3:Y:S04]  /*1710*/  LDG.E.128 R68, [R80.64+0x200] ;  /* 0x0002001a50447981 */ /* 0x0000e8000c1e1d00 */
[----:B------:R0:W4:Y:S04]  /*1720*/  LDG.E.128 R72, [R80.64+0x400] ;  /* 0x0004001a50487981 */ /* 0x000128000c1e1d00 */
[----:B------:R0:W5:Y:S01]  /*1730*/  LDG.E.128 R76, [R80.64+0x600] ;  /* 0x0006001a504c7981 */ /* 0x000162000c1e1d00 */
        /* <DEDUP_REMOVED lines=16> */
[----:B------:R-:W-:Y:S01]  /*1840*/  UIMAD UR38, UR43, UR34, URZ ;  /* 0x000000222b2672a4 */ /* 0x000fe2000f8e023f */
[----:B0-----:R-:W-:Y:S01]  /*1850*/  SHF.L.U32 R80, R113, 0x2, RZ ;  /* 0x0000000271507819 */ /* 0x001fe200000006ff */
[----:B------:R-:W-:Y:S02]  /*1860*/  UIMAD.WIDE.U32 UR36, UR7, UR34, URZ ;  /* 0x00000022072472a5 */ /* 0x000fe4000f8e003f */
[----:B------:R-:W-:Y:S01]  /*1870*/  UIMAD UR34, UR7, UR35, UR38 ;  /* 0x00000023072272a4 */ /* 0x000fe2000f8e0226 */
[----:B------:R-:W-:Y:S01]  /*1880*/  LOP3.LUT R103, R80, 0xffffff80, RZ, 0xc0, !PT ;  /* 0xffffff8050677812 */ /* 0x000fe200078ec0ff */
[----:B------:R-:W-:Y:S02]  /*1890*/  ULEA UR35, UP0, UR36, UR25, 0x1 ;  /* 0x0000001924237291 */ /* 0x000fe4000f80083f */
[----:B------:R-:W-:Y:S01]  /*18a0*/  UIADD3 UR34, UR37, UR34, URZ ;  /* 0x0000002225227290 */ /* 0x000fe2000fffe03f */
[----:B------:R-:W-:-:S03]  /*18b0*/  IADD3 R103, R103, R112, RZ ;  /* 0x0000007067677210 */ /* 0x000fc60007ffe0ff */
[----:B------:R-:W-:Y:S01]  /*18c0*/  ULEA.HI.X UR36, UR36, UR42, UR34, 0x1, UP0 ;  /* 0x0000002a24247291 */ /* 0x000fe200080f0c22 */
[----:B------:R-:W-:-:S05]  /*18d0*/  MOV R94, UR35 ;  /* 0x00000023005e7c02 */ /* 0x000fca0008000f00 */
[----:B------:R-:W-:-:S05]  /*18e0*/  MOV R95, UR36 ;  /* 0x00000024005f7c02 */ /* 0x000fca0008000f00 */
[----:B------:R-:W-:Y:S01]  /*18f0*/  IMAD.WIDE R94, R83, 0x10, R94 ;  /* 0x00000010535e7825 */ /* 0x000fe200078e025e */
[----:B--2---:R-:W-:Y:S04]  /*1900*/  STS.128 [R103.X16], R64 ;  /* 0x0000004067007388 */ /* 0x004fe8000000cc00 */
[----:B---3--:R-:W-:Y:S04]  /*1910*/  STS.128 [R103.X16+0x200], R68 ;  /* 0x0002004467007388 */ /* 0x008fe8000000cc00 */
[----:B----4-:R-:W-:Y:S04]  /*1920*/  STS.128 [R103.X16+0x400], R72 ;  /* 0x0004004867007388 */ /* 0x010fe8000000cc00 */
[----:B-----5:R0:W-:Y:S01]  /*1930*/  STS.128 [R103.X16+0x600], R76 ;  /* 0x0006004c67007388 */ /* 0x0201e2000000cc00 */
[----:B------:R-:W-:-:S06]  /*1940*/  NOP ;  /* 0x0000000000007918 */ /* 0x000fcc0000000000 */
[----:B------:R1:W2:Y:S04]  /*1950*/  LDG.E.128 R80, [R94.64] ;  /* 0x0000001a5e507981 */ /* 0x0002a8000c1e1d00 */
[----:B------:R1:W3:Y:S04]  /*1960*/  LDG.E.128 R84, [R94.64+0x200] ;  /* 0x0002001a5e547981 */ /* 0x0002e8000c1e1d00 */
[----:B------:R1:W4:Y:S04]  /*1970*/  LDG.E.128 R88, [R94.64+0x400] ;  /* 0x0004001a5e587981 */ /* 0x000328000c1e1d00 */
[----:B------:R1:W5:Y:S01]  /*1980*/  LDG.E.128 R96, [R94.64+0x600] ;  /* 0x0006001a5e607981 */ /* 0x000362000c1e1d00 */
[----:B------:R-:W-:Y:S01]  /*1990*/  UIADD3 UR34, UR16, -0x1, URZ ;  /* 0xffffffff10227890 */ /* 0x000fe2000fffe03f */
[C---:B------:R-:W-:Y:S01]  /*19a0*/  ISETP.NE.AND P1, PT, R113.reuse, RZ, PT ;  /* 0x000000ff7100720c */ /* 0x040fe20003f25270 */
[----:B------:R-:W-:Y:S01]  /*19b0*/  IMAD R139, R112, 0x3, R103 ;  /* 0x00000003708b7824 */ /* 0x000fe200078e0267 */
[----:B------:R-:W-:Y:S01]  /*19c0*/  MOV R135, 0x100 ;  /* 0x0000010000877802 */ /* 0x000fe20000000f00 */
[----:B------:R-:W-:Y:S01]  /*19d0*/  ULEA.HI UR35, UR34, UR34, URZ, 0x1 ;  /* 0x0000002222237291 */ /* 0x000fe2000f8f083f */
[----:B------:R-:W-:Y:S01]  /*19e0*/  ISETP.NE.AND P0, PT, R113, 0x7f, PT ;  /* 0x0000007f7100780c */ /* 0x000fe20003f05270 */
[----:B------:R-:W-:Y:S02]  /*19f0*/  BSSY B0, `(.L_x_3495) ;  /* 0x00000ad000007945 */ /* 0x000fe40003800000 */
[----:B------:R-:W-:-:S04]  /*1a00*/  ULOP3.LUT UR35, UR35, 0xfffffe, URZ, 0xc0, !UPT ;  /* 0x00fffffe23237892 */ /* 0x000fc8000f8ec03f */
[----:B------:R-:W-:-:S06]  /*1a10*/  UIADD3 UR35, UR34, -UR35, URZ ;  /* 0x8000002322237290 */ /* 0x000fcc000fffe03f */
[----:B0-----:R-:W-:Y:S01]  /*1a20*/  MOV R78, UR35 ;  /* 0x00000023004e7c02 */ /* 0x001fe20008000f00 */
[----:B------:R-:W0:Y:S08]  /*1a30*/  R2UR UR45, R93 ;  /* 0x000000005d2d73c2 */ /* 0x000e3000000e0000 */
[----:B------:R1:W0:Y:S02]  /*1a40*/  R2UR UR44, R92 ;  /* 0x000000005c2c73c2 */ /* 0x00022400000e0000 */
[----:B-1----:R-:W-:Y:S01]  /*1a50*/  IADD3 R92, R113, 0x200, RZ ;  /* 0x00000200715c7810 */ /* 0x002fe20007ffe0ff */
[----:B------:R-:W-:-:S05]  /*1a60*/  @!P1 IMAD R92, R78, R135, UR7 ;  /* 0x000000074e5c9e24 */ /* 0x000fca000f8e0287 */
[----:B------:R-:W-:Y:S01]  /*1a70*/  SHF.L.U32 R150, R92, 0x3, RZ ;  /* 0x000000035c967819 */ /* 0x000fe200000006ff */
[----:B0-----:R-:W-:Y:S02]  /*1a80*/  FMUL.FTZ R64, R110, UR45 ;  /* 0x0000002d6e407c20 */ /* 0x001fe40008410000 */
[----:B------:R-:W-:Y:S02]  /*1a90*/  FMUL.FTZ R102, R109, UR45 ;  /* 0x0000002d6d667c20 */ /* 0x000fe40008410000 */
[----:B------:R-:W-:Y:S02]  /*1aa0*/  FMUL.RZ R66, R64, 0.15915493667125701904 ;  /* 0x3e22f98340427820 */ /* 0x000fe4000040c000 */
[----:B------:R-:W-:Y:S02]  /*1ab0*/  FMUL.FTZ R64, R107, UR45 ;  /* 0x0000002d6b407c20 */ /* 0x000fe40008410000 */
[----:B------:R-:W-:Y:S01]  /*1ac0*/  MUFU.SIN R67, R66 ;  /* 0x0000004200437308 */ /* 0x000fe20000000400 */
[----:B------:R-:W-:Y:S01]  /*1ad0*/  MOV R138, UR44 ;  /* 0x0000002c008a7c02 */ /* 0x000fe20008000f00 */
[----:B------:R-:W-:-:S02]  /*1ae0*/  FMUL.RZ R68, R64, 0.15915493667125701904 ;  /* 0x3e22f98340447820 */ /* 0x000fc4000040c000 */
[----:B------:R-:W-:Y:S02]  /*1af0*/  FMUL.FTZ R64, R108, UR45 ;  /* 0x0000002d6c407c20 */ /* 0x000fe40008410000 */
[----:B------:R-:W-:Y:S02]  /*1b00*/  FMUL.FTZ R138, R138, 1.4426950216293334961 ;  /* 0x3fb8aa3b8a8a7820 */ /* 0x000fe40000410000 */
[----:B------:R-:W-:Y:S01]  /*1b10*/  FMUL.RZ R70, R64, 0.15915493667125701904 ;  /* 0x3e22f98340467820 */ /* 0x000fe2000040c000 */
[----:B------:R0:W-:Y:S01]  /*1b20*/  MUFU.COS R137, R66 ;  /* 0x0000004200897308 */ /* 0x0001e20000000000 */
[----:B------:R-:W-:Y:S02]  /*1b30*/  FMUL.FTZ R64, R105, UR45 ;  /* 0x0000002d69407c20 */ /* 0x000fe40008410000 */
[----:B------:R-:W-:Y:S02]  /*1b40*/  FMUL.RZ R102, R102, 0.15915493667125701904 ;  /* 0x3e22f98366667820 */ /* 0x000fe4000040c000 */
[----:B------:R-:W-:-:S02]  /*1b50*/  FMUL.RZ R72, R64, 0.15915493667125701904 ;  /* 0x3e22f98340487820 */ /* 0x000fc4000040c000 */
[C---:B------:R-:W-:Y:S01]  /*1b60*/  FMUL.FTZ R64, R106.reuse, UR45 ;  /* 0x0000002d6a407c20 */ /* 0x040fe20008410000 */
[----:B------:R-:W-:Y:S01]  /*1b70*/  MUFU.SIN R69, R68 ;  /* 0x0000004400457308 */ /* 0x000fe20000000400 */
[-C--:B------:R-:W-:Y:S02]  /*1b80*/  FMUL.FTZ R74, R106, R138.reuse ;  /* 0x0000008a6a4a7220 */ /* 0x080fe40000410000 */
[----:B0-----:R-:W-:Y:S02]  /*1b90*/  FMUL.RZ R66, R64, 0.15915493667125701904 ;  /* 0x3e22f98340427820 */ /* 0x001fe4000040c000 */
[C---:B------:R-:W-:Y:S02]  /*1ba0*/  FMUL.FTZ R64, R101.reuse, UR45 ;  /* 0x0000002d65407c20 */ /* 0x040fe40008410000 */
[-C--:B------:R-:W-:Y:S01]  /*1bb0*/  FMUL.FTZ R76, R101, R138.reuse ;  /* 0x0000008a654c7220 */ /* 0x080fe20000410000 */
[----:B------:R0:W-:Y:S01]  /*1bc0*/  MUFU.COS R119, R68 ;  /* 0x0000004400777308 */ /* 0x0001e20000000000 */
[----:B------:R-:W-:-:S02]  /*1bd0*/  FMUL.FTZ R78, R104, R138 ;  /* 0x0000008a684e7220 */ /* 0x000fc40000410000 */
[----:B------:R-:W-:-:S05]  /*1be0*/  FMUL.FTZ R141, R51, R138 ;  /* 0x0000008a338d7220 */ /* 0x000fca0000410000 */
        /* <DEDUP_REMOVED lines=31> */
[----:B0-----:R-:W-:-:S07]  /*1de0*/  FMUL.FTZ R66, R110, R138 ;  /* 0x0000008a6e427220 */ /* 0x001fce0000410000 */
[----:B------:R0:W-:Y:S08]  /*1df0*/  MUFU.COS R94, R68 ;  /* 0x00000044005e7308 */ /* 0x0001f00000000000 */
[----:B------:R-:W1:Y:S01]  /*1e00*/  MUFU.EX2 R66, R66 ;  /* 0x0000004200427308 */ /* 0x000e620000000800 */
[----:B0-----:R-:W-:-:S07]  /*1e10*/  FMUL.FTZ R68, R107, R138 ;  /* 0x0000008a6b447220 */ /* 0x001fce0000410000 */
[----:B------:R-:W-:Y:S08]  /*1e20*/  MUFU.SIN R117, R102 ;  /* 0x0000006600757308 */ /* 0x000ff00000000400 */
[----:B------:R0:W-:Y:S01]  /*1e30*/  MUFU.COS R65, R102 ;  /* 0x0000006600417308 */ /* 0x0001e20000000000 */
[C---:B-1----:R-:W-:Y:S02]  /*1e40*/  FMUL.FTZ R137, R66.reuse, R137 ;  /* 0x0000008942897220 */ /* 0x042fe40000410000 */
[----:B------:R-:W-:-:S02]  /*1e50*/  FMUL.FTZ R118, R66, R67 ;  /* 0x0000004342767220 */ /* 0x000fc40000410000 */
[----:B------:R-:W-:-:S03]  /*1e60*/  FMUL.FTZ R66, R55, R138 ;  /* 0x0000008a37427220 */ /* 0x000fc60000410000 */
[----:B------:R-:W1:Y:S01]  /*1e70*/  MUFU.EX2 R64, R64 ;  /* 0x0000004000407308 */ /* 0x000e620000000800 */
[----:B0-----:R-:W-:-:S07]  /*1e80*/  FMUL.FTZ R102, R54, R138 ;  /* 0x0000008a36667220 */ /* 0x001fce0000410000 */
[----:B------:R-:W0:Y:S08]  /*1e90*/  MUFU.EX2 R68, R68 ;  /* 0x0000004400447308 */ /* 0x000e300000000800 */
[----:B------:R-:W-:Y:S01]  /*1ea0*/  MUFU.SIN R147, R70 ;  /* 0x0000004600937308 */ /* 0x000fe20000000400 */
[C---:B-1----:R-:W-:Y:S02]  /*1eb0*/  FMUL.FTZ R116, R64.reuse, R65 ;  /* 0x0000004140747220 */ /* 0x042fe40000410000 */
[----:B------:R-:W-:-:S02]  /*1ec0*/  FMUL.FTZ R117, R64, R117 ;  /* 0x0000007540757220 */ /* 0x000fc40000410000 */
[----:B------:R-:W-:Y:S02]  /*1ed0*/  FMUL.FTZ R64, R100, R138 ;  /* 0x0000008a64407220 */ /* 0x000fe40000410000 */
[-C--:B------:R-:W-:Y:S01]  /*1ee0*/  FMUL.FTZ R65, R117, R118.reuse ;  /* 0x0000007675417220 */ /* 0x080fe20000410000 */
[----:B------:R1:W-:Y:S01]  /*1ef0*/  MUFU.COS R148, R70 ;  /* 0x0000004600947308 */ /* 0x0003e20000000000 */
[C---:B0-----:R-:W-:Y:S02]  /*1f00*/  FMUL.FTZ R119, R68.reuse, R119 ;  /* 0x0000007744777220 */ /* 0x041fe40000410000 */
[----:B------:R-:W-:Y:S02]  /*1f10*/  FMUL.FTZ R120, R68, R69 ;  /* 0x0000004544787220 */ /* 0x000fe40000410000 */
[C---:B------:R-:W-:Y:S02]  /*1f20*/  FMUL.FTZ R68, R116.reuse, R118 ;  /* 0x0000007674447220 */ /* 0x040fe40000410000 */
[----:B------:R-:W-:Y:S01]  /*1f30*/  FFMA.FTZ R67, R116, R137, -R65 ;  /* 0x0000008974437223 */ /* 0x000fe20000010841 */
[----:B------:R-:W-:Y:S01]  /*1f40*/  MUFU.SIN R145, R72 ;  /* 0x0000004800917308 */ /* 0x000fe20000000400 */
[----:B-1----:R-:W-:-:S02]  /*1f50*/  FMUL.FTZ R70, R108, R138 ;  /* 0x0000008a6c467220 */ /* 0x002fc40000410000 */
[----:B------:R-:W-:Y:S02]  /*1f60*/  FFMA.FTZ R68, R117, R137, R68 ;  /* 0x0000008975447223 */ /* 0x000fe40000010044 */
[----:B------:R-:W-:Y:S02]  /*1f70*/  FMUL.FTZ R69, R120, R67 ;  /* 0x0000004378457220 */ /* 0x000fe40000410000 */
[----:B------:R-:W-:Y:S01]  /*1f80*/  FMUL.FTZ R65, R53, R138 ;  /* 0x0000008a35417220 */ /* 0x000fe20000410000 */
[----:B------:R-:W0:Y:S01]  /*1f90*/  MUFU.EX2 R70, R70 ;  /* 0x0000004600467308 */ /* 0x000e220000000800 */
[----:B------:R-:W-:-:S07]  /*1fa0*/  FFMA.FTZ R69, R119, R68, R69 ;  /* 0x0000004477457223 */ /* 0x000fce0000010045 */
[----:B------:R1:W-:Y:S08]  /*1fb0*/  MUFU.COS R146, R72 ;  /* 0x0000004800927308 */ /* 0x0003f00000000000 */
[----:B------:R-:W2:Y:S01]  /*1fc0*/  MUFU.EX2 R66, R66 ;  /* 0x0000004200427308 */ /* 0x000ea20000000800 */
[----:B-1----:R-:W-:Y:S02]  /*1fd0*/  FMUL.FTZ R72, R105, R138 ;  /* 0x0000008a69487220 */ /* 0x002fe40000410000 */
[----:B0-----:R-:W-:-:S02]  /*1fe0*/  FMUL.FTZ R121, R70, R121 ;  /* 0x0000007946797220 */ /* 0x001fc40000410000 */
[----:B------:R-:W-:Y:S02]  /*1ff0*/  FMUL.FTZ R122, R70, R71 ;  /* 0x00000047467a7220 */ /* 0x000fe40000410000 */
[----:B------:R-:W-:Y:S01]  /*2000*/  FMUL.FTZ R70, R120, R68 ;  /* 0x0000004478467220 */ /* 0x000fe20000410000 */
[----:B------:R-:W0:Y:S03]  /*2010*/  MUFU.EX2 R72, R72 ;  /* 0x0000004800487308 */ /* 0x000e260000000800 */
[----:B------:R-:W-:Y:S02]  /*2020*/  FFMA.FTZ R70, R119, R67, -R70 ;  /* 0x0000004377467223 */ /* 0x000fe40000010846 */
[C---:B------:R-:W-:Y:S02]  /*2030*/  FMUL.FTZ R67, R122.reuse, R69 ;  /* 0x000000457a437220 */ /* 0x040fe40000410000 */
[----:B------:R-:W-:Y:S01]  /*2040*/  FMUL.FTZ R68, R122, R70 ;  /* 0x000000467a447220 */ /* 0x000fe20000410000 */
[----:B------:R-:W1:Y:S01]  /*2050*/  MUFU.EX2 R74, R74 ;  /* 0x0000004a004a7308 */ /* 0x000e620000000800 */
[----:B--2---:R-:W-:-:S02]  /*2060*/  FMUL.FTZ R131, R66, R131 ;  /* 0x0000008342837220 */ /* 0x004fc40000410000 */
[----:B------:R-:W-:Y:S02]  /*2070*/  FMUL.FTZ R132, R66, R93 ;  /* 0x0000005d42847220 */ /* 0x000fe40000410000 */
[----:B------:R-:W-:Y:S02]  /*2080*/  FMUL.FTZ R66, R49, UR45 ;  /* 0x0000002d31427c20 */ /* 0x000fe40008410000 */
[C---:B------:R-:W-:Y:S01]  /*2090*/  FFMA.FTZ R68, R121.reuse, R69, R68 ;  /* 0x0000004579447223 */ /* 0x040fe20000010044 */
[----:B------:R-:W2:Y:S01]  /*20a0*/  MUFU.EX2 R64, R64 ;  /* 0x0000004000407308 */ /* 0x000ea20000000800 */
[----:B0-----:R-:W-:Y:S02]  /*20b0*/  FMUL.FTZ R124, R72, R73 ;  /* 0x00000049487c7220 */ /* 0x001fe40000410000 */
[----:B------:R-:W-:Y:S02]  /*20c0*/  FFMA.FTZ R67, R121, R70, -R67 ;  /* 0x0000004679437223 */ /* 0x000fe40000010843 */
[----:B------:R-:W-:-:S02]  /*20d0*/  FMUL.RZ R93, R66, 0.15915493667125701904 ;  /* 0x3e22f983425d7820 */ /* 0x000fc4000040c000 */
[----:B------:R-:W-:Y:S01]  /*20e0*/  FMUL.FTZ R123, R72, R123 ;  /* 0x0000007b487b7220 */ /* 0x000fe20000410000 */
[----:B------:R-:W0:Y:S01]  /*20f0*/  MUFU.EX2 R76, R76 ;  /* 0x0000004c004c7308 */ /* 0x000e220000000800 */
[CC--:B------:R-:W-:Y:S02]  /*2100*/  FMUL.FTZ R66, R124.reuse, R68.reuse ;  /* 0x000000447c427220 */ /* 0x0c0fe40000410000 */
[----:B------:R-:W-:Y:S02]  /*2110*/  FMUL.FTZ R69, R124, R67 ;  /* 0x000000437c457220 */ /* 0x000fe40000410000 */
[----:B-1----:R-:W-:Y:S02]  /*2120*/  FMUL.FTZ R126, R74, R75 ;  /* 0x0000004b4a7e7220 */ /* 0x002fe40000410000 */
[C---:B------:R-:W-:Y:S01]  /*2130*/  FFMA.FTZ R66, R123.reuse, R67, -R66 ;  /* 0x000000437b427223 */ /* 0x040fe20000010842 */
[----:B------:R-:W1:Y:S01]  /*2140*/  MUFU.EX2 R78, R78 ;  /* 0x0000004e004e7308 */ /* 0x000e620000000800 */
[----:B------:R-:W-:-:S02]  /*2150*/  FFMA.FTZ R69, R123, R68, R69 ;  /* 0x000000447b457223 */ /* 0x000fc40000010045 */
[C---:B--2---:R-:W-:Y:S02]  /*2160*/  FMUL.FTZ R133, R64.reuse, R133 ;  /* 0x0000008540857220 */ /* 0x044fe40000410000 */
[----:B------:R-:W-:Y:S02]  /*2170*/  FMUL.FTZ R134, R64, R95 ;  /* 0x0000005f40867220 */ /* 0x000fe40000410000 */
[C---:B------:R-:W-:Y:S01]  /*2180*/  FMUL.FTZ R64, R126.reuse, R69 ;  /* 0x000000457e407220 */ /* 0x040fe20000410000 */
[----:B------:R-:W2:Y:S01]  /*2190*/  MUFU.EX2 R65, R65 ;  /* 0x0000004100417308 */ /* 0x000ea20000000800 */
[----:B------:R-:W-:Y:S02]  /*21a0*/  FMUL.FTZ R70, R126, R66 ;  /* 0x000000427e467220 */ /* 0x000fe40000410000 */
[----:B------:R-:W-:Y:S02]  /*21b0*/  FMUL.FTZ R68, R50, UR45 ;  /* 0x0000002d32447c20 */ /* 0x000fe40008410000 */
[----:B------:R-:W-:-:S02]  /*21c0*/  FMUL.FTZ R125, R74, R125 ;  /* 0x0000007d4a7d7220 */ /* 0x000fc40000410000 */
[C---:B0-----:R-:W-:Y:S01]  /*21d0*/  FMUL.FTZ R127, R76.reuse, R127 ;  /* 0x0000007f4c7f7220 */ /* 0x041fe20000410000 */
[----:B------:R-:W0:Y:S01]  /*21e0*/  LDS.128 R72, [R139.X16+0x20] ;  /* 0x000020008b487984 */ /* 0x000e22000000cc00 */
[----:B------:R-:W-:Y:S01]  /*21f0*/  FMUL.FTZ R128, R76, R77 ;  /* 0x0000004d4c807220 */ /* 0x000fe20000410000 */
[----:B------:R-:W0:Y:S01]  /*2200*/  MUFU.SIN R152, R93 ;  /* 0x0000005d00987308 */ /* 0x000e220000000400 */
[C---:B-1----:R-:W-:Y:S02]  /*2210*/  FMUL.FTZ R129, R78.reuse, R129 ;  /* 0x000000814e817220 */ /* 0x042fe40000410000 */
[----:B------:R-:W-:Y:S02]  /*2220*/  FMUL.FTZ R130, R78, R79 ;  /* 0x0000004f4e827220 */ /* 0x000fe40000410000 */
[----:B------:R-:W-:Y:S01]  /*2230*/  FFMA.FTZ R142, R125, R66, -R64 ;  /* 0x000000427d8e7223 */ /* 0x000fe20000010840 */
[----:B------:R-:W1:Y:S01]  /*2240*/  LDS.128 R76, [R139.X16+0x30] ;  /* 0x000030008b4c7984 */ /* 0x000e62000000cc00 */
[C---:B--2---:R-:W-:Y:S01]  /*2250*/  FMUL.FTZ R135, R65.reuse, R94 ;  /* 0x0000005e41877220 */ /* 0x044fe20000410000 */
[----:B------:R2:W0:Y:S01]  /*2260*/  MUFU.COS R154, R93 ;  /* 0x0000005d009a7308 */ /* 0x0004220000000000 */
[----:B------:R-:W-:-:S02]  /*2270*/  FMUL.FTZ R136, R65, R136 ;  /* 0x0000008841887220 */ /* 0x000fc40000410000 */
[----:B------:R-:W-:Y:S01]  /*2280*/  FFMA.FTZ R144, R125, R69, R70 ;  /* 0x000000457d907223 */ /* 0x000fe20000010046 */
[----:B------:R-:W0:Y:S01]  /*2290*/  LDS.128 R64, [R139.X16] ;  /* 0x000000008b407984 */ /* 0x000e22000000cc00 */
[----:B------:R-:W-:-:S03]  /*22a0*/  FMUL.RZ R153, R68, 0.15915493667125701904 ;  /* 0x3e22f98344997820 */ /* 0x000fc6000040c000 */
[----:B------:R-:W0:Y:S01]  /*22b0*/  LDS.128 R68, [R139.X16+0x10] ;  /* 0x000010008b447984 */ /* 0x000e22000000cc00 */
[----:B------:R0:W0:Y:S03]  /*22c0*/  MUFU.EX2 R140, R102 ;  /* 0x00000066008c7308 */ /* 0x0000260000000800 */
[----:B------:R-:W-:Y:S04]  /*22d0*/  STS.128 [R103.X16+0x2100], R80 ;  /* 0x0021005067007388 */ /* 0x000fe8000000cc00 */
[----:B---3--:R-:W-:Y:S01]  /*22e0*/  STS.128 [R103.X16+0x2300], R84 ;  /* 0x0023005467007388 */ /* 0x008fe2000000cc00 */
[----:B------:R3:W0:Y:S03]  /*22f0*/  MUFU.SIN R143, R149 ;  /* 0x00000095008f7308 */ /* 0x0006260000000400 */
[----:B----4-:R-:W-:Y:S04]  /*2300*/  STS.128 [R103.X16+0x2500], R88 ;  /* 0x0025005867007388 */ /* 0x010fe8000000cc00 */
[----:B-----5:R4:W-:Y:S01]  /*2310*/  STS.128 [R103.X16+0x2700], R96 ;  /* 0x0027006067007388 */ /* 0x0209e2000000cc00 */
[----:B------:R-:W-:-:S06]  /*2320*/  NOP ;  /* 0x0000000000007918 */ /* 0x000fcc0000000000 */
[----:B------:R3:W0:Y:S01]  /*2330*/  LDS.128 R80, [R139.X16+0x2100] ;  /* 0x002100008b507984 */ /* 0x000622000000cc00 */
[----:B------:R-:W0:Y:S03]  /*2340*/  MUFU.COS R149, R149 ;  /* 0x0000009500957308 */ /* 0x000e260000000000 */
[----:B------:R3:W0:Y:S04]  /*2350*/  LDS.128 R84, [R139.X16+0x2110] ;  /* 0x002110008b547984 */ /* 0x000628000000cc00 */
[----:B------:R3:W1:Y:S01]  /*2360*/  LDS.128 R88, [R139.X16+0x2120] ;  /* 0x002120008b587984 */ /* 0x000662000000cc00 */
[----:B------:R3:W0:Y:S01]  /*2370*/  MUFU.COS R155, R153 ;  /* 0x00000099009b7308 */ /* 0x0006220000000000 */
[----:B----4-:R-:W-:-:S02]  /*2380*/  FMUL.FTZ R96, R52, R138 ;  /* 0x0000008a34607220 */ /* 0x010fc40000410000 */
[----:B--2---:R3:W2:Y:S01]  /*2390*/  LDS.128 R92, [R139.X16+0x2130] ;  /* 0x002130008b5c7984 */ /* 0x0046a2000000cc00 */
[C---:B------:R-:W-:Y:S02]  /*23a0*/  FMUL.FTZ R97, R128.reuse, R144 ;  /* 0x0000009080617220 */ /* 0x040fe40000410000 */
[----:B------:R-:W-:Y:S01]  /*23b0*/  FMUL.FTZ R99, R128, R142 ;  /* 0x0000008e80637220 */ /* 0x000fe20000410000 */
[----:B------:R3:W-:Y:S01]  /*23c0*/  STS.64 [R150+0xda80], R116 ;  /* 0x00da807496007388 */ /* 0x0007e20000000a00 */
[----:B------:R-:W4:Y:S03]  /*23d0*/  MUFU.EX2 R141, R141 ;  /* 0x0000008d008d7308 */ /* 0x000f260000000800 */
[----:B------:R-:W-:Y:S06]  /*23e0*/  BAR.SYNC.DEFER_BLOCKING 0x0 ;  /* 0x0000000000007b1d */ /* 0x000fec0000010000 */
[----:B0-----:R3:W0:Y:S01]  /*23f0*/  @P0 LDS.64 R102, [R113.X8+0xea88] ;  /* 0x00ea880071660984 */ /* 0x0016220000008a00 */
[----:B------:R-:W-:Y:S05]  /*2400*/  @P0 BRA `(.L_x_3496) ;  /* 0x000000b000000947 */ /* 0x000fea0003800000 */
[----:B----4-:R-:W-:Y:S01]  /*2410*/  ULDC UR34, c[0x0][0x174] ;  /* 0x00005d0000227ab9 */ /* 0x010fe20000000800 */
[----:B0-----:R-:W-:Y:S01]  /*2420*/  HFMA2.MMA R103, -RZ, RZ, 0, 0 ;  /* 0x00000000ff677435 */ /* 0x001fe200000001ff */
[----:B------:R-:W-:Y:S01]  /*2430*/  UISETP.NE.AND UP0, UPT, UR16, UR34, UPT ;  /* 0x000000221000728c */ /* 0x000fe2000bf05270 */
[----:B------:R-:W-:-:S05]  /*2440*/  MOV R102, 0x3f800000 ;  /* 0x3f80000000667802 */ /* 0x000fca0000000f00 */
[----:B------:R-:W-:-:S05]  /*2450*/  PLOP3.LUT P0, PT, PT, PT, UP0, 0x80, 0x0 ;  /* 0x000000000000781c */ /* 0x000fca0003f0f008 */
[----:B------:R-:W-:-:S04]  /*2460*/  @UP0 ULEA.HI UR34, UR16, UR16, URZ, 0x1 ;  /* 0x0000001010220291 */ /* 0x000fc8000f8f083f */
[----:B------:R-:W-:-:S04]  /*2470*/  @UP0 ULOP3.LUT UR34, UR34, 0xfffffe, URZ, 0xc0, !UPT ;  /* 0x00fffffe22220892 */ /* 0x000fc8000f8ec03f */
[----:B------:R-:W-:-:S04]  /*2480*/  @UP0 UIADD3 UR34, -UR34, UR16, URZ ;  /* 0x0000001022220290 */ /* 0x000fc8000fffe13f */
[----:B------:R-:W-:-:S06]  /*2490*/  @UP0 ULEA UR34, UR34, UR7, 0x8 ;  /* 0x0000000722220291 */ /* 0x000fcc000f8e403f */
[----:B------:R-:W-:-:S05]  /*24a0*/  MOV R98, UR34 ;  /* 0x0000002200627c02 */ /* 0x000fca0008000f00 */
[----:B------:R0:W4:Y:S02]  /*24b0*/  @P0 LDS.64 R102, [R98.X8+0xda80] ;  /* 0x00da800062660984 */ /* 0x0001240000008a00 */
.L_x_3496:
[----:B----4-:R-:W-:Y:S05]  /*24c0*/  BSYNC B0 ;  /* 0x0000000000007941 */ /* 0x010fea0003800000 */
.L_x_3495:
[----:B------:R-:W-:Y:S01]  /*24d0*/  UISETP.GE.AND UP0, UPT, UR16, 0x2, UPT ;  /* 0x000000021000788c */ /* 0x000fe2000bf06270 */
[----:B0-----:R-:W-:Y:S01]  /*24e0*/  FFMA.FTZ R98, R127, R142, -R97 ;  /* 0x0000008e7f627223 */ /* 0x001fe20000010861 */
[----:B------:R-:W-:Y:S01]  /*24f0*/  LOP3.LUT R180, R113, 0x1f, RZ, 0xc0, !PT ;  /* 0x0000001f71b47812 */ /* 0x000fe200078ec0ff */
[----:B------:R-:W-:Y:S01]  /*2500*/  FFMA.FTZ R99, R127, R144, R99 ;  /* 0x000000907f637223 */ /* 0x000fe20000010063 */
[----:B------:R0:W4:Y:S01]  /*2510*/  MUFU.EX2 R142, R96 ;  /* 0x00000060008e7308 */ /* 0x0001220000000800 */
[CC--:B------:R-:W-:Y:S01]  /*2520*/  FMUL.FTZ R144, R130.reuse, R98.reuse ;  /* 0x0000006282907220 */ /* 0x0c0fe20000410000 */
[----:B------:R-:W-:Y:S01]  /*2530*/  PLOP3.LUT P0, PT, PT, PT, UP0, 0x80, 0x0 ;  /* 0x000000000000781c */ /* 0x000fe20003f0f008 */
[-C--:B---3--:R-:W-:Y:S01]  /*2540*/  FMUL.FTZ R139, R130, R99.reuse ;  /* 0x00000063828b7220 */ /* 0x088fe20000410000 */
[----:B------:R-:W-:Y:S01]  /*2550*/  MOV R151, c[0x0][0x16c] ;  /* 0x00005b0000977a02 */ /* 0x000fe20000000f00 */
[C---:B------:R-:W-:Y:S01]  /*2560*/  FFMA.FTZ R144, R129.reuse, R99, R144 ;  /* 0x0000006381907223 */ /* 0x040fe20000010090 */
[----:B------:R-:W-:Y:S01]  /*2570*/  ISETP.NE.OR P0, PT, R180, RZ, !P0 ;  /* 0x000000ffb400720c */ /* 0x000fe20004705670 */
[----:B------:R-:W-:Y:S01]  /*2580*/  FFMA.FTZ R98, R129, R98, -R139 ;  /* 0x0000006281627223 */ /* 0x000fe2000001088b */
[----:B------:R-:W-:Y:S01]  /*2590*/  MUFU.SIN R153, R153 ;  /* 0x0000009900997308 */ /* 0x000fe20000000400 */
[----:B------:R-:W-:-:S02]  /*25a0*/  FMUL.FTZ R99, R132, R144 ;  /* 0x0000009084637220 */ /* 0x000fc40000410000 */
[-C--:B0-----:R-:W-:Y:S02]  /*25b0*/  FMUL.FTZ R96, R132, R98.reuse ;  /* 0x0000006284607220 */ /* 0x081fe40000410000 */
[C---:B------:R-:W-:Y:S01]  /*25c0*/  FFMA.FTZ R99, R131.reuse, R98, -R99 ;  /* 0x0000006283637223 */ /* 0x040fe20000010863 */
[----:B------:R-:W-:Y:S01]  /*25d0*/  MOV R98, UR16 ;  /* 0x0000001000627c02 */ /* 0x000fe20008000f00 */
[----:B------:R-:W-:Y:S02]  /*25e0*/  FFMA.FTZ R144, R131, R144, R96 ;  /* 0x0000009083907223 */ /* 0x000fe40000010060 */
[-C--:B------:R-:W-:Y:S02]  /*25f0*/  FMUL.FTZ R97, R49, R138.reuse ;  /* 0x0000008a31617220 */ /* 0x080fe40000410000 */
[----:B------:R-:W-:Y:S01]  /*2600*/  @!P0 IADD3 R96, R98, -0x2, RZ ;  /* 0xfffffffe62608810 */ /* 0x000fe20007ffe0ff */
[----:B------:R-:W-:Y:S01]  /*2610*/  FMUL.FTZ R138, R50, R138 ;  /* 0x0000008a328a7220 */ /* 0x000fe20000410000 */
[----:B------:R0:W3:Y:S01]  /*2620*/  MUFU.EX2 R139, R97 ;  /* 0x00000061008b7308 */ /* 0x0000e20000000800 */
[----:B------:R-:W-:-:S02]  /*2630*/  FMUL.FTZ R98, R134, R144 ;  /* 0x0000009086627220 */ /* 0x000fc40000410000 */
[----:B------:R-:W-:Y:S01]  /*2640*/  @!P0 IMAD R150, R96, R151, UR7 ;  /* 0x0000000760968e24 */ /* 0x000fe2000f8e0297 */
[----:B------:R-:W-:Y:S01]  /*2650*/  HFMA2.MMA R151, -RZ, RZ, 0, 9.5367431640625e-07 ;  /* 0x00000010ff977435 */ /* 0x000fe200000001ff */
[C---:B------:R-:W-:Y:S01]  /*2660*/  FMUL.FTZ R148, R140.reuse, R148 ;  /* 0x000000948c947220 */ /* 0x040fe20000410000 */
[----:B------:R-:W-:Y:S01]  /*2670*/  HFMA2.MMA R96, -RZ, RZ, 1.875, 0 ;  /* 0x3f800000ff607435 */ /* 0x000fe200000001ff */
[----:B------:R-:W-:Y:S01]  /*2680*/  FMUL.FTZ R147, R140, R147 ;  /* 0x000000938c937220 */ /* 0x000fe20000410000 */
[----:B------:R-:W2:Y:S01]  /*2690*/  MUFU.EX2 R138, R138 ;  /* 0x0000008a008a7308 */ /* 0x000ea20000000800 */
[-C--:B0-----:R-:W-:Y:S02]  /*26a0*/  FMUL.FTZ R97, R134, R99.reuse ;  /* 0x0000006386617220 */ /* 0x081fe40000410000 */
[----:B------:R-:W-:Y:S02]  /*26b0*/  FFMA.FTZ R140, R133, R99, -R98 ;  /* 0x00000063858c7223 */ /* 0x000fe40000010862 */
[C---:B------:R-:W-:Y:S01]  /*26c0*/  FMUL.FTZ R146, R141.reuse, R146 ;  /* 0x000000928d927220 */ /* 0x040fe20000410000 */
[----:B------:R-:W-:Y:S01]  /*26d0*/  CS2R R98, SRZ ;  /* 0x0000000000627805 */ /* 0x000fe2000001ff00 */
[----:B------:R-:W-:-:S02]  /*26e0*/  FMUL.FTZ R145, R141, R145 ;  /* 0x000000918d917220 */ /* 0x000fc40000410000 */
[----:B------:R-:W-:Y:S01]  /*26f0*/  FFMA.FTZ R141, R133, R144, R97 ;  /* 0x00000090858d7223 */ /* 0x000fe20000010061 */
[----:B------:R-:W-:Y:S01]  /*2700*/  MOV R97, RZ ;  /* 0x000000ff00617202 */ /* 0x000fe20000000f00 */
[----:B------:R-:W-:Y:S02]  /*2710*/  FMUL.FTZ R158, R136, R140 ;  /* 0x0000008c889e7220 */ /* 0x000fe40000410000 */
[----:B------:R-:W-:-:S04]  /*2720*/  @!P0 IMAD.WIDE R150, R150, R151, UR28 ;  /* 0x0000001c96968e25 */ /* 0x000fc8000f8e0297 */
[-C--:B------:R-:W-:Y:S01]  /*2730*/  FMUL.FTZ R156, R136, R141.reuse ;  /* 0x0000008d889c7220 */ /* 0x080fe20000410000 */
[----:B------:R0:W5:Y:S01]  /*2740*/  @!P0 LDG.E.128 R96, [R150.64] ;  /* 0x0000001a96608981 */ /* 0x000162000c1e1d00 */
[C---:B------:R-:W-:Y:S02]  /*2750*/  FFMA.FTZ R158, R135.reuse, R141, R158 ;  /* 0x0000008d879e7223 */ /* 0x040fe4000001009e */
[C---:B----4-:R-:W-:Y:S02]  /*2760*/  FMUL.FTZ R144, R142.reuse, R149 ;  /* 0x000000958e907220 */ /* 0x050fe40000410000 */
[----:B------:R-:W-:Y:S02]  /*2770*/  FFMA.FTZ R156, R135, R140, -R156 ;  /* 0x0000008c879c7223 */ /* 0x000fe4000001089c */
[----:B------:R-:W-:Y:S02]  /*2780*/  FMUL.FTZ R149, R147, R158 ;  /* 0x0000009e93957220 */ /* 0x000fe40000410000 */
[----:B------:R-:W-:Y:S01]  /*2790*/  FMUL.FTZ R143, R142, R143 ;  /* 0x0000008f8e8f7220 */ /* 0x000fe20000410000 */
[----:B0-----:R-:W-:Y:S01]  /*27a0*/  HADD2.F32 R150, -RZ, R64.H1_H1 ;  /* 0x30000040ff967230 */ /* 0x001fe20000004100 */
[----:B---3--:R-:W-:-:S02]  /*27b0*/  FMUL.FTZ R142, R139, R154 ;  /* 0x0000009a8b8e7220 */ /* 0x008fc40000410000 */
[----:B------:R-:W-:Y:S02]  /*27c0*/  FMUL.FTZ R141, R139, R152 ;  /* 0x000000988b8d7220 */ /* 0x000fe40000410000 */
[C---:B--2---:R-:W-:Y:S02]  /*27d0*/  FMUL.FTZ R140, R138.reuse, R155 ;  /* 0x0000009b8a8c7220 */ /* 0x044fe40000410000 */
[----:B------:R-:W-:Y:S01]  /*27e0*/  FMUL.FTZ R139, R138, R153 ;  /* 0x000000998a8b7220 */ /* 0x000fe20000410000 */
[----:B------:R-:W-:Y:S01]  /*27f0*/  HADD2.F32 R138, -RZ, R64.H0_H0 ;  /* 0x20000040ff8a7230 */ /* 0x000fe20000004100 */
[----:B------:R-:W-:Y:S01]  /*2800*/  FFMA.FTZ R157, R148, R156, -R149 ;  /* 0x0000009c949d7223 */ /* 0x000fe20000010895 */
[--C-:B------:R-:W-:Y:S02]  /*2810*/  HADD2.F32 R149, -RZ, R65.reuse.H0_H0 ;  /* 0x20000041ff957230 */ /* 0x100fe40000004100 */
[----:B------:R-:W-:Y:S01]  /*2820*/  HADD2.F32 R151, -RZ, R65.H1_H1 ;  /* 0x30000041ff977230 */ /* 0x000fe20000004100 */
[C---:B------:R-:W-:Y:S01]  /*2830*/  FMUL.FTZ R208, R109.reuse, R150 ;  /* 0x000000966dd07220 */ /* 0x040fe20000410000 */
        /* <DEDUP_REMOVED lines=11> */
[-C--:B------:R-:W-:Y:S01]  /*28f0*/  FFMA.FTZ R64, R209, R137.reuse, -R64 ;  /* 0x00000089d1407223 */ /* 0x080fe20000010840 */
[--C-:B------:R-:W-:Y:S01]  /*2900*/  HADD2.F32 R154, -RZ, R66.reuse.H1_H1 ;  /* 0x30000042ff9a7230 */ /* 0x100fe20000004100 */
[----:B------:R-:W-:Y:S01]  /*2910*/  FFMA.FTZ R65, R208, R137, R65 ;  /* 0x00000089d0417223 */ /* 0x000fe20000010041 */
[----:B------:R-:W-:Y:S01]  /*2920*/  HADD2.F32 R152, -RZ, R66.H0_H0 ;  /* 0x20000042ff987230 */ /* 0x000fe20000004100 */
[----:B------:R-:W-:Y:S01]  /*2930*/  FADD.FTZ R64, R207, R64 ;  /* 0x00000040cf407221 */ /* 0x000fe20000010000 */
[--C-:B------:R-:W-:Y:S01]  /*2940*/  HADD2.F32 R153, -RZ, R67.reuse.H0_H0 ;  /* 0x20000043ff997230 */ /* 0x100fe20000004100 */
[----:B------:R-:W-:Y:S01]  /*2950*/  FADD.FTZ R65, R206, R65 ;  /* 0x00000041ce417221 */ /* 0x000fe20000010000 */
[----:B------:R-:W-:Y:S01]  /*2960*/  HADD2.F32 R155, -RZ, R67.H1_H1 ;  /* 0x30000043ff9b7230 */ /* 0x000fe20000004100 */
[----:B------:R-:W-:Y:S01]  /*2970*/  FMUL.FTZ R159, R147, R156 ;  /* 0x0000009c939f7220 */ /* 0x000fe20000410000 */
        /* <DEDUP_REMOVED lines=10> */
[----:B------:R-:W-:Y:S01]  /*2a20*/  FFMA.FTZ R159, R148, R158, R159 ;  /* 0x0000009e949f7223 */ /* 0x000fe2000001009f */
[----:B------:R-:W-:Y:S01]  /*2a30*/  HADD2.F32 R158, -RZ, R61.H1_H1 ;  /* 0x3000003dff9e7230 */ /* 0x000fe20000004100 */
[----:B------:R-:W-:Y:S02]  /*2a40*/  FADD.FTZ R66, R213, R66 ;  /* 0x00000042d5427221 */ /* 0x000fe40000010000 */
[----:B------:R-:W-:Y:S02]  /*2a50*/  FMUL.FTZ R211, R108, R153 ;  /* 0x000000996cd37220 */ /* 0x000fe40000410000 */
[----:B------:R-:W-:-:S02]  /*2a60*/  FMUL.FTZ R64, R122, R65 ;  /* 0x000000417a407220 */ /* 0x000fc40000410000 */
[----:B------:R-:W-:Y:S02]  /*2a70*/  FMUL.FTZ R67, R145, R159 ;  /* 0x0000009f91437220 */ /* 0x000fe40000410000 */
[----:B------:R-:W-:Y:S02]  /*2a80*/  FMUL.FTZ R210, R108, R155 ;  /* 0x0000009b6cd27220 */ /* 0x000fe40000410000 */
[-C--:B------:R-:W-:Y:S02]  /*2a90*/  FMUL.FTZ R156, R122, R66.reuse ;  /* 0x000000427a9c7220 */ /* 0x080fe40000410000 */
[----:B------:R-:W-:Y:S02]  /*2aa0*/  FMUL.FTZ R211, R158, R211 ;  /* 0x000000d39ed37220 */ /* 0x000fe40000410000 */
[----:B------:R-:W-:Y:S02]  /*2ab0*/  FFMA.FTZ R64, R121, R66, -R64 ;  /* 0x0000004279407223 */ /* 0x000fe40000010840 */
[----:B------:R-:W-:-:S02]  /*2ac0*/  FFMA.FTZ R67, R146, R157, -R67 ;  /* 0x0000009d92437223 */ /* 0x000fc40000010843 */
[----:B------:R-:W-:Y:S02]  /*2ad0*/  FMUL.FTZ R157, R145, R157 ;  /* 0x0000009d919d7220 */ /* 0x000fe40000410000 */
[----:B------:R-:W-:Y:S01]  /*2ae0*/  FMUL.FTZ R210, R158, R210 ;  /* 0x000000d29ed27220 */ /* 0x000fe20000410000 */
[--C-:B------:R-:W-:Y:S01]  /*2af0*/  HADD2.F32 R158, -RZ, R68.reuse.H1_H1 ;  /* 0x30000044ff9e7230 */ /* 0x100fe20000004100 */
[----:B------:R-:W-:Y:S01]  /*2b00*/  FFMA.FTZ R65, R121, R65, R156 ;  /* 0x0000004179417223 */ /* 0x000fe2000001009c */
[----:B------:R-:W-:Y:S01]  /*2b10*/  HADD2.F32 R156, -RZ, R68.H0_H0 ;  /* 0x20000044ff9c7230 */ /* 0x000fe20000004100 */
[----:B------:R-:W-:Y:S02]  /*2b20*/  FADD.FTZ R64, R211, R64 ;  /* 0x00000040d3407221 */ /* 0x000fe40000010000 */
[----:B------:R-:W-:Y:S01]  /*2b30*/  FFMA.FTZ R164, R146, R159, R157 ;  /* 0x0000009f92a47223 */ /* 0x000fe2000001009d */
[----:B------:R-:W-:Y:S01]  /*2b40*/  HADD2.F32 R157, -RZ, R62.H0_H0 ;  /* 0x2000003eff9d7230 */ /* 0x000fe20000004100 */
[----:B------:R-:W-:-:S02]  /*2b50*/  FADD.FTZ R65, R210, R65 ;  /* 0x00000041d2417221 */ /* 0x000fc40000010000 */
[C---:B------:R-:W-:Y:S02]  /*2b60*/  FMUL.FTZ R68, R124.reuse, R64 ;  /* 0x000000407c447220 */ /* 0x040fe40000410000 */
[C---:B------:R-:W-:Y:S02]  /*2b70*/  FMUL.FTZ R214, R105.reuse, R158 ;  /* 0x0000009e69d67220 */ /* 0x040fe40000410000 */
[-C--:B------:R-:W-:Y:S02]  /*2b80*/  FMUL.FTZ R66, R124, R65.reuse ;  /* 0x000000417c427220 */ /* 0x080fe40000410000 */
[----:B------:R-:W-:Y:S02]  /*2b90*/  FMUL.FTZ R215, R105, R156 ;  /* 0x0000009c69d77220 */ /* 0x000fe40000410000 */
[----:B------:R-:W-:Y:S02]  /*2ba0*/  FFMA.FTZ R65, R123, R65, R68 ;  /* 0x000000417b417223 */ /* 0x000fe40000010044 */
[----:B------:R-:W-:-:S02]  /*2bb0*/  FMUL.FTZ R214, R157, R214 ;  /* 0x000000d69dd67220 */ /* 0x000fc40000410000 */
[----:B------:R-:W-:Y:S02]  /*2bc0*/  FFMA.FTZ R66, R123, R64, -R66 ;  /* 0x000000407b427223 */ /* 0x000fe40000010842 */
[----:B------:R-:W-:Y:S01]  /*2bd0*/  FMUL.FTZ R215, R157, R215 ;  /* 0x000000d79dd77220 */ /* 0x000fe20000410000 */
[--C-:B------:R-:W-:Y:S01]  /*2be0*/  HADD2.F32 R157, -RZ, R69.reuse.H0_H0 ;  /* 0x20000045ff9d7230 */ /* 0x100fe20000004100 */
[----:B------:R-:W-:Y:S01]  /*2bf0*/  FADD.FTZ R65, R214, R65 ;  /* 0x00000041d6417221 */ /* 0x000fe20000010000 */
[----:B------:R-:W-:Y:S01]  /*2c00*/  HADD2.F32 R159, -RZ, R69.H1_H1 ;  /* 0x30000045ff9f7230 */ /* 0x000fe20000004100 */
[----:B------:R-:W-:Y:S01]  /*2c10*/  FADD.FTZ R66, R215, R66 ;  /* 0x00000042d7427221 */ /* 0x000fe20000010000 */
[----:B------:R-:W-:Y:S01]  /*2c20*/  HADD2.F32 R69, -RZ, R62.H1_H1 ;  /* 0x3000003eff457230 */ /* 0x000fe20000004100 */
[----:B------:R-:W-:Y:S02]  /*2c30*/  FMUL.FTZ R217, R106, R157 ;  /* 0x0000009d6ad97220 */ /* 0x000fe40000410000 */
[----:B------:R-:W-:-:S02]  /*2c40*/  FMUL.FTZ R64, R126, R65 ;  /* 0x000000417e407220 */ /* 0x000fc40000410000 */
[----:B------:R-:W-:Y:S02]  /*2c50*/  FMUL.FTZ R216, R106, R159 ;  /* 0x0000009f6ad87220 */ /* 0x000fe40000410000 */
[-C--:B------:R-:W-:Y:S02]  /*2c60*/  FMUL.FTZ R68, R126, R66.reuse ;  /* 0x000000427e447220 */ /* 0x080fe40000410000 */
[----:B------:R-:W-:Y:S02]  /*2c70*/  FMUL.FTZ R217, R69, R217 ;  /* 0x000000d945d97220 */ /* 0x000fe40000410000 */
[----:B------:R-:W-:Y:S01]  /*2c80*/  FFMA.FTZ R64, R125, R66, -R64 ;  /* 0x000000427d407223 */ /* 0x000fe20000010840 */
[--C-:B------:R-:W-:Y:S01]  /*2c90*/  HADD2.F32 R162, -RZ, R70.reuse.H1_H1 ;  /* 0x30000046ffa27230 */ /* 0x100fe20000004100 */
[----:B------:R-:W-:Y:S02]  /*2ca0*/  FMUL.FTZ R216, R69, R216 ;  /* 0x000000d845d87220 */ /* 0x000fe40000410000 */
[----:B------:R-:W-:Y:S01]  /*2cb0*/  FFMA.FTZ R65, R125, R65, R68 ;  /* 0x000000417d417223 */ /* 0x000fe20000010044 */
[----:B------:R-:W-:Y:S01]  /*2cc0*/  HADD2.F32 R160, -RZ, R70.H0_H0 ;  /* 0x20000046ffa07230 */ /* 0x000fe20000004100 */
[----:B------:R-:W-:Y:S01]  /*2cd0*/  FADD.FTZ R64, R217, R64 ;  /* 0x00000040d9407221 */ /* 0x000fe20000010000 */
[----:B------:R-:W-:Y:S01]  /*2ce0*/  HADD2.F32 R69, -RZ, R63.H0_H0 ;  /* 0x2000003fff457230 */ /* 0x000fe20000004100 */
[----:B------:R-:W-:-:S02]  /*2cf0*/  FADD.FTZ R65, R216, R65 ;  /* 0x00000041d8417221 */ /* 0x000fc40000010000 */
[C---:B------:R-:W-:Y:S02]  /*2d00*/  FMUL.FTZ R224, R101.reuse, R162 ;  /* 0x000000a265e07220 */ /* 0x040fe40000410000 */
[C---:B------:R-:W-:Y:S02]  /*2d10*/  FMUL.FTZ R68, R128.reuse, R64 ;  /* 0x0000004080447220 */ /* 0x040fe40000410000 */
[----:B------:R-:W-:Y:S02]  /*2d20*/  FMUL.FTZ R225, R101, R160 ;  /* 0x000000a065e17220 */ /* 0x000fe40000410000 */
[-C--:B------:R-:W-:Y:S02]  /*2d30*/  FMUL.FTZ R66, R128, R65.reuse ;  /* 0x0000004180427220 */ /* 0x080fe40000410000 */
[----:B------:R-:W-:Y:S02]  /*2d40*/  FMUL.FTZ R224, R69, R224 ;  /* 0x000000e045e07220 */ /* 0x000fe40000410000 */
[----:B------:R-:W-:Y:S01]  /*2d50*/  FFMA.FTZ R65, R127, R65, R68 ;  /* 0x000000417f417223 */ /* 0x000fe20000010044 */
[----:B------:R-:W-:Y:S01]  /*2d60*/  HADD2.F32 R161, -RZ, R71.H0_H0 ;  /* 0x20000047ffa17230 */ /* 0x000fe20000004100 */
[----:B------:R-:W-:-:S02]  /*2d70*/  FMUL.FTZ R225, R69, R225 ;  /* 0x000000e145e17220 */ /* 0x000fc40000410000 */
[----:B------:R-:W-:Y:S01]  /*2d80*/  FFMA.FTZ R66, R127, R64, -R66 ;  /* 0x000000407f427223 */ /* 0x000fe20000010842 */
[----:B------:R-:W-:Y:S01]  /*2d90*/  HADD2.F32 R163, -RZ, R71.H1_H1 ;  /* 0x30000047ffa37230 */ /* 0x000fe20000004100 */
[----:B------:R-:W-:Y:S01]  /*2da0*/  FADD.FTZ R65, R224, R65 ;  /* 0x00000041e0417221 */ /* 0x000fe20000010000 */
[----:B------:R-:W-:Y:S01]  /*2db0*/  HADD2.F32 R70, -RZ, R63.H1_H1 ;  /* 0x3000003fff467230 */ /* 0x000fe20000004100 */
[----:B------:R-:W-:Y:S02]  /*2dc0*/  FADD.FTZ R66, R225, R66 ;  /* 0x00000042e1427221 */ /* 0x000fe40000010000 */
[----:B------:R-:W-:Y:S02]  /*2dd0*/  FMUL.FTZ R69, R143, R164 ;  /* 0x000000a48f457220 */ /* 0x000fe40000410000 */
[----:B------:R-:W-:Y:S02]  /*2de0*/  FMUL.FTZ R223, R104, R161 ;  /* 0x000000a168df7220 */ /* 0x000fe40000410000 */
[----:B------:R-:W-:-:S02]  /*2df0*/  FMUL.FTZ R64, R130, R65 ;  /* 0x0000004182407220 */ /* 0x000fc40000410000 */
[----:B------:R-:W-:Y:S02]  /*2e00*/  FMUL.FTZ R222, R104, R163 ;  /* 0x000000a368de7220 */ /* 0x000fe40000410000 */
[-C--:B------:R-:W-:Y:S02]  /*2e10*/  FMUL.FTZ R68, R130, R66.reuse ;  /* 0x0000004282447220 */ /* 0x080fe40000410000 */
[----:B------:R-:W-:Y:S02]  /*2e20*/  FFMA.FTZ R69, R144, R67, -R69 ;  /* 0x0000004390457223 */ /* 0x000fe40000010845 */
[C---:B------:R-:W-:Y:S02]  /*2e30*/  FMUL.FTZ R223, R70.reuse, R223 ;  /* 0x000000df46df7220 */ /* 0x040fe40000410000 */
[----:B------:R-:W-:Y:S02]  /*2e40*/  FMUL.FTZ R67, R143, R67 ;  /* 0x000000438f437220 */ /* 0x000fe40000410000 */
[----:B------:R-:W-:Y:S01]  /*2e50*/  FFMA.FTZ R64, R129, R66, -R64 ;  /* 0x0000004281407223 */ /* 0x000fe20000010840 */
[----:B------:R-:W-:Y:S01]  /*2e60*/  HADD2.F32 R166, -RZ, R72.H1_H1 ;  /* 0x30000048ffa67230 */ /* 0x000fe20000004100 */
[----:B------:R-:W-:-:S02]  /*2e70*/  FMUL.FTZ R222, R70, R222 ;  /* 0x000000de46de7220 */ /* 0x000fc40000410000 */
[----:B------:R-:W-:Y:S02]  /*2e80*/  FFMA.FTZ R65, R129, R65, R68 ;  /* 0x0000004181417223 */ /* 0x000fe40000010044 */
[----:B------:R-:W-:Y:S01]  /*2e90*/  FFMA.FTZ R70, R144, R164, R67 ;  /* 0x000000a490467223 */ /* 0x000fe20000010043 */
[----:B------:R-:W-:Y:S01]  /*2ea0*/  HADD2.F32 R164, -RZ, R72.H0_H0 ;  /* 0x20000048ffa47230 */ /* 0x000fe20000004100 */
[----:B------:R-:W-:Y:S01]  /*2eb0*/  FADD.FTZ R64, R223, R64 ;  /* 0x00000040df407221 */ /* 0x000fe20000010000 */
[----:B------:R-:W-:Y:S01]  /*2ec0*/  HADD2.F32 R67, -RZ, R56.H0_H0 ;  /* 0x20000038ff437230 */ /* 0x000fe20000004100 */
[----:B------:R-:W-:Y:S02]  /*2ed0*/  FADD.FTZ R65, R222, R65 ;  /* 0x00000041de417221 */ /* 0x000fe40000010000 */
[----:B------:R-:W-:Y:S02]  /*2ee0*/  FMUL.FTZ R68, R132, R64 ;  /* 0x0000004084447220 */ /* 0x000fe40000410000 */
[----:B------:R-:W-:-:S02]  /*2ef0*/  FMUL.FTZ R226, R55, R166 ;  /* 0x000000a637e27220 */ /* 0x000fc40000410000 */
[-C--:B------:R-:W-:Y:S02]  /*2f00*/  FMUL.FTZ R66, R132, R65.reuse ;  /* 0x0000004184427220 */ /* 0x080fe40000410000 */
[----:B------:R-:W-:Y:S02]  /*2f10*/  FMUL.FTZ R227, R55, R164 ;  /* 0x000000a437e37220 */ /* 0x000fe40000410000 */
[----:B------:R-:W-:Y:S02]  /*2f20*/  FFMA.FTZ R65, R131, R65, R68 ;  /* 0x0000004183417223 */ /* 0x000fe40000010044 */
[----:B------:R-:W-:Y:S01]  /*2f30*/  FMUL.FTZ R226, R67, R226 ;  /* 0x000000e243e27220 */ /* 0x000fe20000410000 */
[--C-:B------:R-:W-:Y:S01]  /*2f40*/  HADD2.F32 R165, -RZ, R73.reuse.H0_H0 ;  /* 0x20000049ffa57230 */ /* 0x100fe20000004100 */
[----:B------:R-:W-:Y:S02]  /*2f50*/  FFMA.FTZ R66, R131, R64, -R66 ;  /* 0x0000004083427223 */ /* 0x000fe40000010842 */
[----:B------:R-:W-:Y:S01]  /*2f60*/  FMUL.FTZ R227, R67, R227 ;  /* 0x000000e343e37220 */ /* 0x000fe20000410000 */
[----:B------:R-:W-:Y:S01]  /*2f70*/  HADD2.F32 R167, -RZ, R73.H1_H1 ;  /* 0x30000049ffa77230 */ /* 0x000fe20000004100 */
[----:B------:R-:W-:Y:S01]  /*2f80*/  FADD.FTZ R65, R226, R65 ;  /* 0x00000041e2417221 */ /* 0x000fe20000010000 */
[----:B------:R-:W-:Y:S01]  /*2f90*/  HADD2.F32 R67, -RZ, R56.H1_H1 ;  /* 0x30000038ff437230 */ /* 0x000fe20000004100 */
[----:B------:R-:W-:-:S02]  /*2fa0*/  FADD.FTZ R66, R227, R66 ;  /* 0x00000042e3427221 */ /* 0x000fc40000010000 */
[----:B------:R-:W-:Y:S02]  /*2fb0*/  FMUL.FTZ R231, R100, R165 ;  /* 0x000000a564e77220 */ /* 0x000fe40000410000 */
[----:B------:R-:W-:Y:S02]  /*2fc0*/  FMUL.FTZ R64, R134, R65 ;  /* 0x0000004186407220 */ /* 0x000fe40000410000 */
[----:B------:R-:W-:Y:S02]  /*2fd0*/  FMUL.FTZ R230, R100, R167 ;  /* 0x000000a764e67220 */ /* 0x000fe40000410000 */
[-C--:B------:R-:W-:Y:S02]  /*2fe0*/  FMUL.FTZ R68, R134, R66.reuse ;  /* 0x0000004286447220 */ /* 0x080fe40000410000 */
[----:B------:R-:W-:Y:S02]  /*2ff0*/  FMUL.FTZ R231, R67, R231 ;  /* 0x000000e743e77220 */ /* 0x000fe40000410000 */
[----:B------:R-:W-:Y:S01]  /*3000*/  FFMA.FTZ R64, R133, R66, -R64 ;  /* 0x0000004285407223 */ /* 0x000fe20000010840 */
[----:B------:R-:W-:Y:S01]  /*3010*/  HADD2.F32 R170, -RZ, R74.H1_H1 ;  /* 0x3000004affaa7230 */ /* 0x000fe20000004100 */
[----:B------:R-:W-:-:S02]  /*3020*/  FMUL.FTZ R230, R67, R230 ;  /* 0x000000e643e67220 */ /* 0x000fc40000410000 */
[----:B------:R-:W-:Y:S01]  /*3030*/  FFMA.FTZ R65, R133, R65, R68 ;  /* 0x0000004185417223 */ /* 0x000fe20000010044 */
[----:B------:R-:W-:Y:S01]  /*3040*/  HADD2.F32 R168, -RZ, R74.H0_H0 ;  /* 0x2000004affa87230 */ /* 0x000fe20000004100 */
[----:B------:R-:W-:Y:S01]  /*3050*/  FADD.FTZ R64, R231, R64 ;  /* 0x00000040e7407221 */ /* 0x000fe20000010000 */
[----:B------:R-:W-:Y:S01]  /*3060*/  HADD2.F32 R67, -RZ, R57.H0_H0 ;  /* 0x20000039ff437230 */ /* 0x000fe20000004100 */
[----:B------:R-:W-:Y:S02]  /*3070*/  FADD.FTZ R65, R230, R65 ;  /* 0x00000041e6417221 */ /* 0x000fe40000010000 */
[C---:B------:R-:W-:Y:S02]  /*3080*/  FMUL.FTZ R234, R53.reuse, R170 ;  /* 0x000000aa35ea7220 */ /* 0x040fe40000410000 */
[----:B------:R-:W-:Y:S02]  /*3090*/  FMUL.FTZ R68, R136, R64 ;  /* 0x0000004088447220 */ /* 0x000fe40000410000 */
[----:B------:R-:W-:-:S02]  /*30a0*/  FMUL.FTZ R235, R53, R168 ;  /* 0x000000a835eb7220 */ /* 0x000fc40000410000 */
[-C--:B------:R-:W-:Y:S02]  /*30b0*/  FMUL.FTZ R66, R136, R65.reuse ;  /* 0x0000004188427220 */ /* 0x080fe40000410000 */
[----:B------:R-:W-:Y:S02]  /*30c0*/  FMUL.FTZ R234, R67, R234 ;  /* 0x000000ea43ea7220 */ /* 0x000fe40000410000 */
[----:B------:R-:W-:Y:S01]  /*30d0*/  FFMA.FTZ R65, R135, R65, R68 ;  /* 0x0000004187417223 */ /* 0x000fe20000010044 */
[--C-:B------:R-:W-:Y:S01]  /*30e0*/  HADD2.F32 R169, -RZ, R75.reuse.H0_H0 ;  /* 0x2000004bffa97230 */ /* 0x100fe20000004100 */
[----:B------:R-:W-:Y:S02]  /*30f0*/  FMUL.FTZ R235, R67, R235 ;  /* 0x000000eb43eb7220 */ /* 0x000fe40000410000 */
[----:B------:R-:W-:Y:S01]  /*3100*/  FFMA.FTZ R66, R135, R64, -R66 ;  /* 0x0000004087427223 */ /* 0x000fe20000010842 */
[----:B------:R-:W-:Y:S01]  /*3110*/  HADD2.F32 R171, -RZ, R75.H1_H1 ;  /* 0x3000004bffab7230 */ /* 0x000fe20000004100 */
[----:B------:R-:W-:Y:S01]  /*3120*/  FADD.FTZ R65, R234, R65 ;  /* 0x00000041ea417221 */ /* 0x000fe20000010000 */
[----:B------:R-:W-:Y:S01]  /*3130*/  HADD2.F32 R72, -RZ, R57.H1_H1 ;  /* 0x30000039ff487230 */ /* 0x000fe20000004100 */
[----:B------:R-:W-:-:S02]  /*3140*/  FADD.FTZ R66, R235, R66 ;  /* 0x00000042eb427221 */ /* 0x000fc40000010000 */
[C---:B------:R-:W-:Y:S02]  /*3150*/  FMUL.FTZ R233, R54.reuse, R169 ;  /* 0x000000a936e97220 */ /* 0x040fe40000410000 */
[----:B------:R-:W-:Y:S02]  /*3160*/  FMUL.FTZ R67, R147, R65 ;  /* 0x0000004193437220 */ /* 0x000fe40000410000 */
[----:B------:R-:W-:Y:S02]  /*3170*/  FMUL.FTZ R64, R141, R70 ;  /* 0x000000468d407220 */ /* 0x000fe40000410000 */
[----:B------:R-:W-:Y:S02]  /*3180*/  FMUL.FTZ R232, R54, R171 ;  /* 0x000000ab36e87220 */ /* 0x000fe40000410000 */
[----:B------:R-:W-:Y:S02]  /*3190*/  FMUL.FTZ R68, R147, R66 ;  /* 0x0000004293447220 */ /* 0x000fe40000410000 */
[----:B------:R-:W-:-:S02]  /*31a0*/  FMUL.FTZ R233, R72, R233 ;  /* 0x000000e948e97220 */ /* 0x000fc40000410000 */
[----:B------:R-:W-:Y:S02]  /*31b0*/  FFMA.FTZ R66, R148, R66, -R67 ;  /* 0x0000004294427223 */ /* 0x000fe40000010843 */
[-C--:B------:R-:W-:Y:S02]  /*31c0*/  FFMA.FTZ R64, R142, R69.reuse, -R64 ;  /* 0x000000458e407223 */ /* 0x080fe40000010840 */
[----:B------:R-:W-:Y:S01]  /*31d0*/  FMUL.FTZ R71, R141, R69 ;  /* 0x000000458d477220 */ /* 0x000fe20000410000 */
[--C-:B-1----:R-:W-:Y:S01]  /*31e0*/  HADD2.F32 R174, -RZ, R76.reuse.H1_H1 ;  /* 0x3000004cffae7230 */ /* 0x102fe20000004100 */
[----:B------:R-:W-:Y:S02]  /*31f0*/  FMUL.FTZ R232, R72, R232 ;  /* 0x000000e848e87220 */ /* 0x000fe40000410000 */
[----:B------:R-:W-:Y:S01]  /*3200*/  FFMA.FTZ R69, R148, R65, R68 ;  /* 0x0000004194457223 */ /* 0x000fe20000010044 */
[----:B------:R-:W-:Y:S01]  /*3210*/  HADD2.F32 R172, -RZ, R76.H0_H0 ;  /* 0x2000004cffac7230 */ /* 0x000fe20000004100 */
[----:B------:R-:W-:-:S02]  /*3220*/  FADD.FTZ R66, R233, R66 ;  /* 0x00000042e9427221 */ /* 0x000fc40000010000 */
[----:B------:R-:W-:Y:S01]  /*3230*/  FFMA.FTZ R65, R142, R70, R71 ;  /* 0x000000468e417223 */ /* 0x000fe20000010047 */
[----:B------:R-:W-:Y:S01]  /*3240*/  HADD2.F32 R70, -RZ, R58.H0_H0 ;  /* 0x2000003aff467230 */ /* 0x000fe20000004100 */
[----:B------:R-:W-:Y:S02]  /*3250*/  FADD.FTZ R69, R232, R69 ;  /* 0x00000045e8457221 */ /* 0x000fe40000010000 */
[----:B------:R-:W-:Y:S02]  /*3260*/  FMUL.FTZ R68, R145, R66 ;  /* 0x0000004291447220 */ /* 0x000fe40000410000 */
[----:B------:R-:W-:Y:S02]  /*3270*/  FMUL.FTZ R236, R51, R174 ;  /* 0x000000ae33ec7220 */ /* 0x000fe40000410000 */
[----:B------:R-:W-:Y:S02]  /*3280*/  FMUL.FTZ R67, R145, R69 ;  /* 0x0000004591437220 */ /* 0x000fe40000410000 */
[----:B------:R-:W-:-:S02]  /*3290*/  FMUL.FTZ R237, R51, R172 ;  /* 0x000000ac33ed7220 */ /* 0x000fc40000410000 */
        /* <DEDUP_REMOVED lines=9> */
[C---:B------:R-:W-:Y:S02]  /*3330*/  FMUL.FTZ R229, R52.reuse, R173 ;  /* 0x000000ad34e57220 */ /* 0x040fe40000410000 */
[C---:B------:R-:W-:Y:S02]  /*3340*/  FMUL.FTZ R67, R143.reuse, R69 ;  /* 0x000000458f437220 */ /* 0x040fe40000410000 */
        /* <DEDUP_REMOVED lines=11> */
[----:B------:R-:W-:Y:S02]  /*3400*/  FMUL.FTZ R218, R49, R178 ;  /* 0x000000b231da7220 */ /* 0x000fe40000410000 */
        /* <DEDUP_REMOVED lines=15> */
[-C--:B------:R-:W-:Y:S01]  /*3500*/  FMUL.FTZ R68, R139, R66.reuse ;  /* 0x000000428b447220 */ /* 0x080fe20000410000 */
[----:B------:R-:W-:Y:S01]  /*3510*/  ISETP.GT.U32.AND P0, PT, R113, 0x1f, PT ;  /* 0x0000001f7100780c */ /* 0x000fe20003f04070 */
[----:B------:R-:W-:Y:S02]  /*3520*/  FFMA.FTZ R184, R140, R66, -R67 ;  /* 0x000000428cb87223 */ /* 0x000fe40000010843 */
[C---:B------:R-:W-:Y:S02]  /*3530*/  FMUL.FTZ R66, R139.reuse, R64 ;  /* 0x000000408b427220 */ /* 0x040fe40000410000 */
[----:B------:R-:W-:-:S02]  /*3540*/  FMUL.FTZ R67, R139, R65 ;  /* 0x000000418b437220 */ /* 0x000fc40000410000 */
[C---:B------:R-:W-:Y:S02]  /*3550*/  FMUL.FTZ R221, R70.reuse, R221 ;  /* 0x000000dd46dd7220 */ /* 0x040fe40000410000 */
[----:B------:R-:W-:Y:S02]  /*3560*/  FMUL.FTZ R220, R70, R220 ;  /* 0x000000dc46dc7220 */ /* 0x000fe40000410000 */
[C---:B------:R-:W-:Y:S01]  /*3570*/  FFMA.FTZ R183, R140.reuse, R69, R68 ;  /* 0x000000458cb77223 */ /* 0x040fe20000010044 */
[--C-:B------:R-:W-:Y:S01]  /*3580*/  HADD2.F32 R189, -RZ, R88.reuse.H0_H0 ;  /* 0x20000058ffbd7230 */ /* 0x100fe20000004100 */
[C---:B------:R-:W-:Y:S01]  /*3590*/  FFMA.FTZ R65, R140.reuse, R65, R66 ;  /* 0x000000418c417223 */ /* 0x040fe20000010042 */
[----:B------:R-:W-:Y:S01]  /*35a0*/  HADD2.F32 R77, -RZ, R88.H1_H1 ;  /* 0x30000058ff4d7230 */ /* 0x000fe20000004100 */
[----:B------:R-:W-:Y:S01]  /*35b0*/  FFMA.FTZ R64, R140, R64, -R67 ;  /* 0x000000408c407223 */ /* 0x000fe20000010843 */
[----:B------:R-:W-:Y:S01]  /*35c0*/  LEA.HI R88, R113, R113, RZ, 0x1e ;  /* 0x0000007171587211 */ /* 0x000fe200078ff0ff */
[----:B------:R-:W-:-:S02]  /*35d0*/  FADD.FTZ R67, R220, R183 ;  /* 0x000000b7dc437221 */ /* 0x000fc40000010000 */
[----:B------:R-:W-:Y:S01]  /*35e0*/  FADD.FTZ R66, R221, R184 ;  /* 0x000000b8dd427221 */ /* 0x000fe20000010000 */
[--C-:B------:R-:W-:Y:S02]  /*35f0*/  HADD2.F32 R205, -RZ, R80.reuse.H0_H0 ;  /* 0x20000050ffcd7230 */ /* 0x100fe40000004100 */
[----:B------:R-:W-:Y:S02]  /*3600*/  HADD2.F32 R69, -RZ, R80.H1_H1 ;  /* 0x30000050ff457230 */ /* 0x000fe40000004100 */
[--C-:B------:R-:W-:Y:S02]  /*3610*/  HADD2.F32 R68, -RZ, R81.reuse.H0_H0 ;  /* 0x20000051ff447230 */ /* 0x100fe40000004100 */
[----:B------:R-:W-:Y:S02]  /*3620*/  HADD2.F32 R202, -RZ, R81.H1_H1 ;  /* 0x30000051ffca7230 */ /* 0x000fe40000004100 */
[--C-:B------:R-:W-:Y:S02]  /*3630*/  HADD2.F32 R201, -RZ, R82.reuse.H0_H0 ;  /* 0x20000052ffc97230 */ /* 0x100fe40000004100 */
[----:B------:R-:W-:-:S02]  /*3640*/  HADD2.F32 R71, -RZ, R82.H1_H1 ;  /* 0x30000052ff477230 */ /* 0x000fc40000004100 */
[--C-:B------:R-:W-:Y:S02]  /*3650*/  HADD2.F32 R70, -RZ, R83.reuse.H0_H0 ;  /* 0x20000053ff467230 */ /* 0x100fe40000004100 */
[----:B------:R-:W-:Y:S02]  /*3660*/  HADD2.F32 R198, -RZ, R83.H1_H1 ;  /* 0x30000053ffc67230 */ /* 0x000fe40000004100 */
[--C-:B------:R-:W-:Y:S02]  /*3670*/  HADD2.F32 R72, -RZ, R85.reuse.H0_H0 ;  /* 0x20000055ff487230 */ /* 0x100fe40000004100 */
[----:B------:R-:W-:Y:S02]  /*3680*/  HADD2.F32 R194, -RZ, R85.H1_H1 ;  /* 0x30000055ffc27230 */ /* 0x000fe40000004100 */
[--C-:B------:R-:W-:Y:S02]  /*3690*/  HADD2.F32 R76, -RZ, R89.reuse.H0_H0 ;  /* 0x20000059ff4c7230 */ /* 0x100fe40000004100 */
[----:B------:R-:W-:-:S02]  /*36a0*/  HADD2.F32 R186, -RZ, R89.H1_H1 ;  /* 0x30000059ffba7230 */ /* 0x000fc40000004100 */
[--C-:B------:R-:W-:Y:S02]  /*36b0*/  HADD2.F32 R78, -RZ, R91.reuse.H0_H0 ;  /* 0x2000005bff4e7230 */ /* 0x100fe40000004100 */
[----:B------:R-:W-:Y:S01]  /*36c0*/  HADD2.F32 R182, -RZ, R91.H1_H1 ;  /* 0x3000005bffb67230 */ /* 0x000fe20000004100 */
[----:B------:R0:W-:Y:S01]  /*36d0*/  STS.128 [R88.X16+0xc670], R64 ;  /* 0x00c6704058007388 */ /* 0x0001e2000000cc00 */
        /* <DEDUP_REMOVED lines=15> */
[----:B------:R-:W-:Y:S01]  /*37d0*/  HADD2.F32 R91, -RZ, R95.H1_H1 ;  /* 0x3000005fff5b7230 */ /* 0x000fe20000004100 */
[----:B------:R-:W-:Y:S01]  /*37e0*/  BSSY B0, `(.L_x_3497) ;  /* 0x00000f2000007945 */ /* 0x000fe20003800000 */
        /* <DEDUP_REMOVED lines=71> */
.L_x_3603:
        /* <DEDUP_REMOVED lines=64> */
[----:B------:R0:W1:Y:S02]  /*4060*/  SHFL.UP PT, R75, R72, 0x10, RZ ;  /* 0x06000000484b7989 */ /* 0x00006400000e00ff */
[----:B------:R-:W-:Y:S02]  /*4070*/  MOV R67, R79 ;  /* 0x0000004f00437202 */ /* 0x000fe40000000f00 */
[----:B------:R0:W2:Y:S04]  /*4080*/  SHFL.UP PT, R73, R66, 0x10, RZ ;  /* 0x0600000042497989 */ /* 0x0000a800000e00ff */
[----:B------:R0:W3:Y:S04]  /*4090*/  SHFL.UP PT, R69, R79, 0x10, RZ ;  /* 0x060000004f457989 */ /* 0x0000e800000e00ff */
[----:B------:R0:W4:Y:S02]  /*40a0*/  SHFL.UP PT, R77, R78, 0x10, RZ ;  /* 0x060000004e4d7989 */ /* 0x00012400000e00ff */
.L_x_3604:
[----:B------:R-:W-:Y:S01]  /*40b0*/  MOV R80, R66 ;  /* 0x0000004200507202 */ /* 0x000fe20000000f00 */
[-C--:B---3--:R-:W-:Y:S01]  /*40c0*/  FMUL.FTZ R68, R69, R72.reuse ;  /* 0x0000004845447220 */ /* 0x088fe20000410000 */
[----:B------:R-:W-:Y:S01]  /*40d0*/  ISETP.GE.AND P0, PT, R112, 0x10, PT ;  /* 0x000000107000780c */ /* 0x000fe20003f06270 */
[----:B--2---:R-:W-:Y:S01]  /*40e0*/  FMUL.FTZ R64, R73, R72 ;  /* 0x0000004849407220 */ /* 0x004fe20000410000 */
[----:B0-----:R-:W-:Y:S01]  /*40f0*/  MOV R66, R78 ;  /* 0x0000004e00427202 */ /* 0x001fe20000000f00 */
[----:B----4-:R-:W-:-:S02]  /*4100*/  FFMA.FTZ R65, R77, R80, -R68 ;  /* 0x000000504d417223 */ /* 0x010fc40000010844 */
[----:B------:R-:W-:Y:S02]  /*4110*/  FMUL.FTZ R68, R77, R72 ;  /* 0x000000484d447220 */ /* 0x000fe40000410000 */
[C---:B-1----:R-:W-:Y:S02]  /*4120*/  FFMA.FTZ R71, R75.reuse, R80, R64 ;  /* 0x000000504b477223 */ /* 0x042fe40000010040 */
        /* <DEDUP_REMOVED lines=12> */
[----:B-----5:R-:W-:Y:S05]  /*41f0*/  CALL.REL.NOINC `($__internal_85_$__cuda_sm70_shflsync_idx_p) ;  /* 0x000092c000007944 */ /* 0x020fea0003c00000 */
.L_x_3501:
[----:B------:R-:W-:Y:S05]  /*4200*/  BRA.CONV ~URZ, `(.L_x_3502) ;  /* 0x000000637f007947 */ /* 0x000fea000b800000 */
[----:B-1----:R-:W-:Y:S01]  /*4210*/  HFMA2.MMA R69, -RZ, RZ, 0, 1.847743988037109375e-06 ;  /* 0x0000001fff457435 */ /* 0x002fe200000001ff */
[----:B0-----:R-:W-:Y:S02]  /*4220*/  MOV R72, R81 ;  /* 0x0000005100487202 */ /* 0x001fe40000000f00 */
[----:B------:R-:W-:-:S02]  /*4230*/  MOV R71, 0x1f ;  /* 0x0000001f00477802 */ /* 0x000fc40000000f00 */
[----:B------:R-:W-:Y:S02]  /*4240*/  MOV R68, 0xffffffff ;  /* 0xffffffff00447802 */ /* 0x000fe40000000f00 */
[----:B------:R-:W-:Y:S02]  /*4250*/  MOV R70, 0x4270 ;  /* 0x0000427000467802 */ /* 0x000fe40000000f00 */
[----:B-----5:R-:W-:Y:S05]  /*4260*/  CALL.REL.NOINC `($__internal_85_$__cuda_sm70_shflsync_idx_p) ;  /* 0x0000925000007944 */ /* 0x020fea0003c00000 */
.L_x_3502:
[----:B------:R-:W-:Y:S05]  /*4270*/  BRA.CONV ~URZ, `(.L_x_3503) ;  /* 0x000000637f007947 */ /* 0x000fea000b800000 */
[----:B-1----:R-:W-:Y:S01]  /*4280*/  HFMA2.MMA R69, -RZ, RZ, 0, 1.847743988037109375e-06 ;  /* 0x0000001fff457435 */ /* 0x002fe200000001ff */
[----:B0-----:R-:W-:Y:S02]  /*4290*/  MOV R72, R66 ;  /* 0x0000004200487202 */ /* 0x001fe40000000f00 */
[----:B------:R-:W-:Y:S02]  /*42a0*/  MOV R71, 0x1f ;  /* 0x0000001f00477802 */ /* 0x000fe40000000f00 */
[----:B------:R-:W-:Y:S02]  /*42b0*/  MOV R68, 0xffffffff ;  /* 0xffffffff00447802 */ /* 0x000fe40000000f00 */
[----:B------:R-:W-:Y:S02]  /*42c0*/  MOV R70, 0x42e0 ;  /* 0x000042e000467802 */ /* 0x000fe40000000f00 */
[----:B-----5:R-:W-:Y:S05]  /*42d0*/  CALL.REL.NOINC `($__internal_85_$__cuda_sm70_shflsync_idx_p) ;  /* 0x000091e000007944 */ /* 0x020fea0003c00000 */
.L_x_3503:
[----:B------:R-:W-:Y:S05]  /*42e0*/  BRA.CONV ~URZ, `(.L_x_3504) ;  /* 0x000000637f007947 */ /* 0x000fea000b800000 */
[----:B-1----:R-:W-:Y:S01]  /*42f0*/  HFMA2.MMA R69, -RZ, RZ, 0, 1.847743988037109375e-06 ;  /* 0x0000001fff457435 */ /* 0x002fe200000001ff */
[----:B0-----:R-:W-:-:S02]  /*4300*/  MOV R72, R67 ;  /* 0x0000004300487202 */ /* 0x001fc40000000f00 */
[----:B------:R-:W-:Y:S02]  /*4310*/  MOV R71, 0x1f ;  /* 0x0000001f00477802 */ /* 0x000fe40000000f00 */
[----:B------:R-:W-:Y:S02]  /*4320*/  MOV R68, 0xffffffff ;  /* 0xffffffff00447802 */ /* 0x000fe40000000f00 */
[----:B------:R-:W-:Y:S02]  /*4330*/  MOV R70, 0x4350 ;  /* 0x0000435000467802 */ /* 0x000fe40000000f00 */
[----:B-----5:R-:W-:Y:S05]  /*4340*/  CALL.REL.NOINC `($__internal_85_$__cuda_sm70_shflsync_idx_p) ;  /* 0x0000917000007944 */ /* 0x020fea0003c00000 */
.L_x_3504:
[----:B------:R-:W-:Y:S05]  /*4350*/  BRA.DIV ~URZ, `(.L_x_3505) ;  /* 0x00007e927f007947 */ /* 0x000fea000b800000 */
[----:B-----5:R-:W2:Y:S04]  /*4360*/  SHFL.IDX PT, R96, R96, RZ, 0x1f ;  /* 0x00001fff60607589 */ /* 0x020ea800000e0000 */
[----:B------:R-:W3:Y:S04]  /*4370*/  SHFL.IDX PT, R97, R97, RZ, 0x1f ;  /* 0x00001fff61617589 */ /* 0x000ee800000e0000 */
[----:B------:R-:W4:Y:S04]  /*4380*/  SHFL.IDX PT, R98, R98, RZ, 0x1f ;  /* 0x00001fff62627589 */ /* 0x000f2800000e0000 */
[----:B------:R0:W1:Y:S04]  /*4390*/  SHFL.IDX PT, R75, R99, RZ, 0x1f ;  /* 0x00001fff634b7589 */ /* 0x00006800000e0000 */
[----:B------:R-:W0:Y:S04]  /*43a0*/  SHFL.UP PT, R80, R80, 0x1, RZ ;  /* 0x0420000050507989 */ /* 0x000e2800000e00ff */
[----:B------:R-:W0:Y:S04]  /*43b0*/  SHFL.UP PT, R81, R81, 0x1, RZ ;  /* 0x0420000051517989 */ /* 0x000e2800000e00ff */
[----:B------:R0:W0:Y:S04]  /*43c0*/  SHFL.UP PT, R73, R66, 0x1, RZ ;  /* 0x0420000042497989 */ /* 0x00002800000e00ff */
[----:B------:R0:W0:Y:S02]  /*43d0*/  SHFL.UP PT, R82, R67, 0x1, RZ ;  /* 0x0420000043527989 */ /* 0x00002400000e00ff */
.L_x_3605:
[----:B--23--:R-:W2:Y:S01]  /*43e0*/  LDS.128 R76, [R84+0xc670] ;  /* 0x00c67000544c7984 */ /* 0x00cea20000000c00 */
[----:B----4-:R-:W-:Y:S01]  /*43f0*/  MOV R74, R98 ;  /* 0x00000062004a7202 */ /* 0x010fe20000000f00 */
[----:B01----:R-:W-:-:S02]  /*4400*/  FMUL.FTZ R83, R75, R81 ;  /* 0x000000514b537220 */ /* 0x003fc40000410000 */
        /* <DEDUP_REMOVED lines=47> */
.L_x_3498:
[----:B0-----:R-:W-:Y:S05]  /*4700*/  BSYNC B0 ;  /* 0x0000000000007941 */ /* 0x001fea0003800000 */
.L_x_3497:
[----:B------:R-:W-:Y:S01]  /*4710*/  WARPSYNC 0xffffffff ;  /* 0xffffffff00007948 */ /* 0x000fe20003800000 */
[----:B------:R-:W-:Y:S02]  /*4720*/  LOP3.LUT P0, RZ, R113, 0x1f, RZ, 0xc0, !PT ;  /* 0x0000001f71ff7812 */ /* 0x000fe4000780c0ff */
[----:B------:R-:W-:Y:S01]  /*4730*/  BAR.SYNC.DEFER_BLOCKING 0x0 ;  /* 0x0000000000007b1d */ /* 0x000fe20000010000 */
[----:B------:R-:W-:Y:S01]  /*4740*/  MOV R66, UR16 ;  /* 0x0000001000427c02 */ /* 0x000fe20008000f00 */
[C---:B------:R-:W-:Y:S01]  /*4750*/  FMUL.FTZ R65, R139.reuse, R103 ;  /* 0x000000678b417220 */ /* 0x040fe20000410000 */
[----:B------:R-:W-:Y:S01]  /*4760*/  USHF.L.U32 UR46, UR7, 0x4, URZ ;  /* 0x00000004072e7899 */ /* 0x000fe2000800063f */
[C---:B------:R-:W-:Y:S01]  /*4770*/  FMUL.FTZ R64, R139.reuse, -R102 ;  /* 0x800000668b407220 */ /* 0x040fe20000410000 */
[----:B------:R-:W-:Y:S01]  /*4780*/  ISETP.GE.OR P0, PT, R66, c[0x0][0x174], P0 ;  /* 0x00005d0042007a0c */ /* 0x000fe20000706670 */
[CC--:B------:R-:W-:Y:S01]  /*4790*/  FMUL.FTZ R66, R140.reuse, R91.reuse ;  /* 0x0000005b8c427220 */ /* 0x0c0fe20000410000 */
[----:B------:R-:W-:Y:S01]  /*47a0*/  BSSY B0, `(.L_x_3506) ;  /* 0x00001d6000007945 */ /* 0x000fe20003800000 */
[----:B------:R-:W-:Y:S02]  /*47b0*/  FMUL.FTZ R67, R139, R91 ;  /* 0x0000005b8b437220 */ /* 0x000fe40000410000 */
[----:B------:R-:W-:-:S02]  /*47c0*/  FFMA.FTZ R64, R140, -R103, R64 ;  /* 0x800000678c407223 */ /* 0x000fc40000010040 */
[C---:B------:R-:W-:Y:S02]  /*47d0*/  FFMA.FTZ R65, R140.reuse, R102, -R65 ;  /* 0x000000668c417223 */ /* 0x040fe40000010841 */
[-C--:B------:R-:W-:Y:S02]  /*47e0*/  FFMA.FTZ R66, -R139, R90.reuse, -R66 ;  /* 0x0000005a8b427223 */ /* 0x080fe40000010942 */
[----:B------:R-:W-:Y:S02]  /*47f0*/  FFMA.FTZ R67, R140, R90, -R67 ;  /* 0x0000005a8c437223 */ /* 0x000fe40000010843 */
[C---:B---3--:R-:W-:Y:S02]  /*4800*/  FMUL.FTZ R68, R141.reuse, -R64 ;  /* 0x800000408d447220 */ /* 0x048fe40000410000 */
[----:B------:R-:W-:Y:S02]  /*4810*/  FMUL.FTZ R69, R141, -R65 ;  /* 0x800000418d457220 */ /* 0x000fe40000410000 */
[----:B------:R-:W-:-:S02]  /*4820*/  FADD.FTZ R66, -R89, R66 ;  /* 0x0000004259427221 */ /* 0x000fc40000010100 */
[----:B------:R-:W-:Y:S02]  /*4830*/  FADD.FTZ R67, R92, R67 ;  /* 0x000000435c437221 */ /* 0x000fe40000010000 */
[C---:B------:R-:W-:Y:S02]  /*4840*/  FFMA.FTZ R68, R142.reuse, R65, -R68 ;  /* 0x000000418e447223 */ /* 0x040fe40000010844 */
[----:B------:R-:W-:Y:S02]  /*4850*/  FFMA.FTZ R69, R142, R64, R69 ;  /* 0x000000408e457223 */ /* 0x000fe40000010045 */
[C---:B------:R-:W-:Y:S02]  /*4860*/  FMUL.FTZ R64, R141.reuse, -R66 ;  /* 0x800000428d407220 */ /* 0x040fe40000410000 */
[----:B------:R-:W-:Y:S02]  /*4870*/  FMUL.FTZ R65, R141, -R67 ;  /* 0x800000438d417220 */ /* 0x000fe40000410000 */
[----:B------:R-:W-:-:S02]  /*4880*/  FMUL.FTZ R70, R143, -R68 ;  /* 0x800000448f467220 */ /* 0x000fc40000410000 */
[----:B------:R-:W-:Y:S02]  /*4890*/  FMUL.FTZ R71, R143, -R69 ;  /* 0x800000458f477220 */ /* 0x000fe40000410000 */
[C---:B------:R-:W-:Y:S02]  /*48a0*/  FFMA.FTZ R67, R142.reuse, R67, -R64 ;  /* 0x000000438e437223 */ /* 0x040fe40000010840 */
[----:B------:R-:W-:Y:S02]  /*48b0*/  FFMA.FTZ R66, R142, R66, R65 ;  /* 0x000000428e427223 */ /* 0x000fe40000010041 */
[----:B------:R-:W0:Y:S01]  /*48c0*/  LDS.64 R64, [R88.X16+0xc678] ;  /* 0x00c6780058407984 */ /* 0x000e22000000ca00 */
[C---:B------:R-:W-:Y:S02]  /*48d0*/  FFMA.FTZ R70, R144.reuse, R69, R70 ;  /* 0x0000004590467223 */ /* 0x040fe40000010046 */
[----:B------:R-:W-:Y:S02]  /*48e0*/  FFMA.FTZ R71, R144, R68, -R71 ;  /* 0x0000004490477223 */ /* 0x000fe40000010847 */
        /* <DEDUP_REMOVED lines=37> */
[----:B------:R-:W-:Y:S02]  /*4b40*/  FADD.FTZ R69, -R184, R69 ;  /* 0x00000045b8457221 */ /* 0x000fe40000010100 */
[----:B------:R-:W-:Y:S02]  /*4b50*/  FFMA.FTZ R64, R116, R64, -R67 ;  /* 0x0000004074407223 */ /* 0x000fe40000010843 */
[----:B------:R-:W-:Y:S02]  /*4b60*/  FADD.FTZ R68, R185, R68 ;  /* 0x00000044b9447221 */ /* 0x000fe40000010000 */
[-C--:B------:R-:W-:Y:S02]  /*4b70*/  FMUL.FTZ R72, R132, -R70.reuse ;  /* 0x8000004684487220 */ /* 0x080fe40000410000 */
[----:B-----5:R-:W-:Y:S02]  /*4b80*/  FFMA.FTZ R97, R116, R65, R117 ;  /* 0x0000004174617223 */ /* 0x020fe40000010075 */
[----:B------:R-:W-:-:S02]  /*4b90*/  FFMA.FTZ R71, R131, R70, -R71 ;  /* 0x0000004683477223 */ /* 0x000fc40000010847 */
[C---:B------:R-:W-:Y:S02]  /*4ba0*/  FMUL.FTZ R66, R136.reuse, -R69 ;  /* 0x8000004588427220 */ /* 0x040fe40000410000 */
[----:B------:R-:W-:Y:S02]  /*4bb0*/  FADD.FTZ R209, R209, R64 ;  /* 0x00000040d1d17221 */ /* 0x000fe40000010000 */
[----:B------:R-:W-:Y:S02]  /*4bc0*/  FMUL.FTZ R70, R136, -R68 ;  /* 0x8000004488467220 */ /* 0x000fe40000410000 */
[----:B------:R-:W-:Y:S02]  /*4bd0*/  FFMA.FTZ R72, R131, R74, R72 ;  /* 0x0000004a83487223 */ /* 0x000fe40000010048 */
[----:B------:R-:W-:Y:S02]  /*4be0*/  FADD.FTZ R97, R208, R97 ;  /* 0x00000061d0617221 */ /* 0x000fe40000010000 */
[----:B------:R-:W-:-:S02]  /*4bf0*/  FFMA.FTZ R68, R135, R68, -R66 ;  /* 0x0000004487447223 */ /* 0x000fc40000010842 */
[----:B------:R-:W-:Y:S02]  /*4c00*/  FMUL.FTZ R65, R130, -R71 ;  /* 0x8000004782417220 */ /* 0x000fe40000410000 */
[----:B------:R-:W-:Y:S02]  /*4c10*/  FMUL.FTZ R66, R118, R209 ;  /* 0x000000d176427220 */ /* 0x000fe40000410000 */
[----:B------:R-:W-:Y:S02]  /*4c20*/  FFMA.FTZ R69, R135, R69, R70 ;  /* 0x0000004587457223 */ /* 0x000fe40000010046 */
[-C--:B------:R-:W-:Y:S02]  /*4c30*/  FMUL.FTZ R70, R130, -R72.reuse ;  /* 0x8000004882467220 */ /* 0x080fe40000410000 */
[----:B------:R-:W-:Y:S02]  /*4c40*/  FMUL.FTZ R64, R118, R97 ;  /* 0x0000006176407220 */ /* 0x000fe40000410000 */
[----:B------:R-:W-:-:S02]  /*4c50*/  FFMA.FTZ R72, R129, R72, R65 ;  /* 0x0000004881487223 */ /* 0x000fc40000010041 */
[C---:B------:R-:W-:Y:S02]  /*4c60*/  FFMA.FTZ R65, R137.reuse, R97, R66 ;  /* 0x0000006189417223 */ /* 0x040fe40000010042 */
[----:B------:R-:W-:Y:S02]  /*4c70*/  FFMA.FTZ R64, R137, R209, -R64 ;  /* 0x000000d189407223 */ /* 0x000fe40000010840 */
[----:B------:R-:W-:Y:S02]  /*4c80*/  FADD.FTZ R206, R206, R65 ;  /* 0x00000041cece7221 */ /* 0x000fe40000010000 */
[----:B------:R-:W-:Y:S02]  /*4c90*/  FADD.FTZ R96, R207, R64 ;  /* 0x00000040cf607221 */ /* 0x000fe40000010000 */
[----:B------:R-:W-:Y:S02]  /*4ca0*/  FMUL.FTZ R64, R120, R206 ;  /* 0x000000ce78407220 */ /* 0x000fe40000410000 */
[----:B------:R-:W-:-:S02]  /*4cb0*/  FFMA.FTZ R70, R129, R71, -R70 ;  /* 0x0000004781467223 */ /* 0x000fc40000010846 */
[----:B------:R-:W-:Y:S02]  /*4cc0*/  FMUL.FTZ R66, R128, -R72 ;  /* 0x8000004880427220 */ /* 0x000fe40000410000 */
[-C--:B------:R-:W-:Y:S02]  /*4cd0*/  FMUL.FTZ R65, R120, R96.reuse ;  /* 0x0000006078417220 */ /* 0x080fe40000410000 */
[----:B------:R-:W-:Y:S02]  /*4ce0*/  FADD.FTZ R69, -R186, R69 ;  /* 0x00000045ba457221 */ /* 0x000fe40000010100 */
[----:B------:R-:W-:Y:S02]  /*4cf0*/  FFMA.FTZ R64, R119, R96, -R64 ;  /* 0x0000006077407223 */ /* 0x000fe40000010840 */
[----:B------:R-:W-:Y:S02]  /*4d00*/  FFMA.FTZ R67, R127, R70, -R66 ;  /* 0x000000467f437223 */ /* 0x000fe40000010842 */
[----:B------:R-:W-:-:S02]  /*4d10*/  FADD.FTZ R68, R187, R68 ;  /* 0x00000044bb447221 */ /* 0x000fc40000010000 */
[----:B------:R-:W-:Y:S02]  /*4d20*/  FFMA.FTZ R65, R119, R206, R65 ;  /* 0x000000ce77417223 */ /* 0x000fe40000010041 */
[----:B------:R-:W-:Y:S02]  /*4d30*/  FMUL.FTZ R66, R134, -R69 ;  /* 0x8000004586427220 */ /* 0x000fe40000410000 */
[----:B------:R-:W-:Y:S02]  /*4d40*/  FADD.FTZ R213, R213, R64 ;  /* 0x00000040d5d57221 */ /* 0x000fe40000010000 */
[----:B------:R-:W-:Y:S02]  /*4d50*/  FMUL.FTZ R71, R128, -R70 ;  /* 0x8000004680477220 */ /* 0x000fe40000410000 */
[----:B------:R-:W-:Y:S02]  /*4d60*/  FMUL.FTZ R70, R134, -R68 ;  /* 0x8000004486467220 */ /* 0x000fe40000410000 */
[----:B------:R-:W-:-:S02]  /*4d70*/  FADD.FTZ R99, R212, R65 ;  /* 0x00000041d4637221 */ /* 0x000fc40000010000 */
[----:B------:R-:W-:Y:S02]  /*4d80*/  FFMA.FTZ R68, R133, R68, -R66 ;  /* 0x0000004485447223 */ /* 0x000fe40000010842 */
[C---:B------:R-:W-:Y:S02]  /*4d90*/  FMUL.FTZ R66, R122.reuse, R213 ;  /* 0x000000d57a427220 */ /* 0x040fe40000410000 */
[-C--:B------:R-:W-:Y:S02]  /*4da0*/  FMUL.FTZ R64, R122, R99.reuse ;  /* 0x000000637a407220 */ /* 0x080fe40000410000 */
[C---:B------:R-:W-:Y:S02]  /*4db0*/  FFMA.FTZ R65, R121.reuse, R99, R66 ;  /* 0x0000006379417223 */ /* 0x040fe40000010042 */
[----:B------:R-:W-:Y:S02]  /*4dc0*/  FFMA.FTZ R64, R121, R213, -R64 ;  /* 0x000000d579407223 */ /* 0x000fe40000010840 */
[----:B------:R-:W-:-:S02]  /*4dd0*/  FADD.FTZ R210, R210, R65 ;  /* 0x00000041d2d27221 */ /* 0x000fc40000010000 */
[----:B------:R-:W-:Y:S02]  /*4de0*/  FADD.FTZ R98, R211, R64 ;  /* 0x00000040d3627221 */ /* 0x000fe40000010000 */
[----:B------:R-:W-:Y:S02]  /*4df0*/  FFMA.FTZ R71, R127, R72, R71 ;  /* 0x000000487f477223 */ /* 0x000fe40000010047 */
[----:B------:R-:W-:Y:S02]  /*4e00*/  FFMA.FTZ R69, R133, R69, R70 ;  /* 0x0000004585457223 */ /* 0x000fe40000010046 */
[C---:B------:R-:W-:Y:S02]  /*4e10*/  FMUL.FTZ R64, R124.reuse, R210 ;  /* 0x000000d27c407220 */ /* 0x040fe40000410000 */
[----:B------:R-:W-:Y:S02]  /*4e20*/  FMUL.FTZ R65, R124, R98 ;  /* 0x000000627c417220 */ /* 0x000fe40000410000 */
[----:B------:R-:W-:-:S02]  /*4e30*/  FMUL.FTZ R70, R126, -R71 ;  /* 0x800000477e467220 */ /* 0x000fc40000410000 */
[----:B------:R-:W-:Y:S02]  /*4e40*/  FADD.FTZ R69, -R188, R69 ;  /* 0x00000045bc457221 */ /* 0x000fe40000010100 */
[----:B------:R-:W-:Y:S02]  /*4e50*/  FFMA.FTZ R64, R123, R98, -R64 ;  /* 0x000000627b407223 */ /* 0x000fe40000010840 */
[----:B------:R-:W-:Y:S02]  /*4e60*/  FADD.FTZ R68, R189, R68 ;  /* 0x00000044bd447221 */ /* 0x000fe40000010000 */
[-C--:B------:R-:W-:Y:S02]  /*4e70*/  FMUL.FTZ R72, R126, -R67.reuse ;  /* 0x800000437e487220 */ /* 0x080fe40000410000 */
[----:B------:R-:W-:Y:S02]  /*4e80*/  FFMA.FTZ R65, R123, R210, R65 ;  /* 0x000000d27b417223 */ /* 0x000fe40000010041 */
[----:B------:R-:W-:-:S02]  /*4e90*/  FFMA.FTZ R67, R125, R67, -R70 ;  /* 0x000000437d437223 */ /* 0x000fc40000010846 */
[C---:B------:R-:W-:Y:S02]  /*4ea0*/  FMUL.FTZ R66, R132.reuse, -R69 ;  /* 0x8000004584427220 */ /* 0x040fe40000410000 */
[----:B------:R-:W-:Y:S02]  /*4eb0*/  FADD.FTZ R215, R215, R64 ;  /* 0x00000040d7d77221 */ /* 0x000fe40000010000 */
[-C--:B------:R-:W-:Y:S02]  /*4ec0*/  FMUL.FTZ R70, R132, -R68.reuse ;  /* 0x8000004484467220 */ /* 0x080fe40000410000 */
        /* <DEDUP_REMOVED lines=25> */
[----:B------:R-:W-:Y:S02]  /*5060*/  FADD.FTZ R207, R224, R65 ;  /* 0x00000041e0cf7221 */ /* 0x000fe40000010000 */
[----:B------:R-:W-:-:S02]  /*5070*/  FFMA.FTZ R70, R129, R68, -R66 ;  /* 0x0000004481467223 */ /* 0x000fc40000010842 */
[C---:B------:R-:W-:Y:S02]  /*5080*/  FMUL.FTZ R66, R130.reuse, R225 ;  /* 0x000000e182427220 */ /* 0x040fe40000410000 */
[----:B------:R-:W-:Y:S02]  /*5090*/  FFMA.FTZ R73, R121, R72, R67 ;  /* 0x0000004879497223 */ /* 0x000fe40000010043 */
[C---:B------:R-:W-:Y:S02]  /*50a0*/  FMUL.FTZ R72, R130.reuse, -R68 ;  /* 0x8000004482487220 */ /* 0x040fe40000410000 */
[-C--:B------:R-:W-:Y:S02]  /*50b0*/  FMUL.FTZ R64, R130, R207.reuse ;  /* 0x000000cf82407220 */ /* 0x080fe40000410000 */
[C---:B------:R-:W-:Y:S02]  /*50c0*/  FFMA.FTZ R65, R129.reuse, R207, R66 ;  /* 0x000000cf81417223 */ /* 0x040fe40000010042 */
[----:B------:R-:W-:-:S02]  /*50d0*/  FFMA.FTZ R67, R129, R69, R72 ;  /* 0x0000004581437223 */ /* 0x000fc40000010048 */
[----:B------:R-:W-:Y:S02]  /*50e0*/  FFMA.FTZ R64, R129, R225, -R64 ;  /* 0x000000e181407223 */ /* 0x000fe40000010840 */
[----:B------:R-:W-:Y:S02]  /*50f0*/  FMUL.FTZ R72, R120, -R71 ;  /* 0x8000004778487220 */ /* 0x000fe40000410000 */
[----:B------:R-:W-:Y:S02]  /*5100*/  FADD.FTZ R222, R222, R65 ;  /* 0x00000041dede7221 */ /* 0x000fe40000010000 */
[----:B------:R-:W-:Y:S02]  /*5110*/  FADD.FTZ R70, R193, R70 ;  /* 0x00000046c1467221 */ /* 0x000fe40000010000 */
[----:B------:R-:W-:Y:S02]  /*5120*/  FADD.FTZ R208, R223, R64 ;  /* 0x00000040dfd07221 */ /* 0x000fe40000010000 */
[----:B------:R-:W-:-:S02]  /*5130*/  FADD.FTZ R67, -R192, R67 ;  /* 0x00000043c0437221 */ /* 0x000fc40000010100 */
[----:B------:R-:W-:Y:S02]  /*5140*/  FFMA.FTZ R69, R119, R73, R72 ;  /* 0x0000004977457223 */ /* 0x000fe40000010048 */
[----:B------:R-:W-:Y:S02]  /*5150*/  FMUL.FTZ R64, R132, R222 ;  /* 0x000000de84407220 */ /* 0x000fe40000410000 */
[----:B------:R-:W-:Y:S02]  /*5160*/  FMUL.FTZ R72, R128, -R70 ;  /* 0x8000004680487220 */ /* 0x000fe40000410000 */
[-C--:B------:R-:W-:Y:S02]  /*5170*/  FMUL.FTZ R65, R132, R208.reuse ;  /* 0x000000d084417220 */ /* 0x080fe40000410000 */
[----:B------:R-:W-:Y:S02]  /*5180*/  FMUL.FTZ R66, R128, -R67 ;  /* 0x8000004380427220 */ /* 0x000fe40000410000 */
[----:B------:R-:W-:-:S02]  /*5190*/  FFMA.FTZ R64, R131, R208, -R64 ;  /* 0x000000d083407223 */ /* 0x000fc40000010840 */
[----:B------:R-:W-:Y:S02]  /*51a0*/  FFMA.FTZ R67, R127, R67, R72 ;  /* 0x000000437f437223 */ /* 0x000fe40000010048 */
[----:B------:R-:W-:Y:S02]  /*51b0*/  FFMA.FTZ R65, R131, R222, R65 ;  /* 0x000000de83417223 */ /* 0x000fe40000010041 */
[----:B------:R-:W-:Y:S02]  /*51c0*/  FFMA.FTZ R66, R127, R70, -R66 ;  /* 0x000000467f427223 */ /* 0x000fe40000010842 */
[----:B------:R-:W-:Y:S02]  /*51d0*/  FMUL.FTZ R68, R120, -R73 ;  /* 0x8000004978447220 */ /* 0x000fe40000410000 */
[----:B------:R-:W-:Y:S02]  /*51e0*/  FADD.FTZ R227, R227, R64 ;  /* 0x00000040e3e37221 */ /* 0x000fe40000010000 */
[----:B------:R-:W-:-:S02]  /*51f0*/  FADD.FTZ R67, -R194, R67 ;  /* 0x00000043c2437221 */ /* 0x000fc40000010100 */
[----:B------:R-:W-:Y:S02]  /*5200*/  FADD.FTZ R211, R226, R65 ;  /* 0x00000041e2d37221 */ /* 0x000fe40000010000 */
[----:B------:R-:W-:Y:S02]  /*5210*/  FADD.FTZ R70, R195, R66 ;  /* 0x00000042c3467221 */ /* 0x000fe40000010000 */
[----:B------:R-:W-:Y:S02]  /*5220*/  FFMA.FTZ R68, R119, R71, -R68 ;  /* 0x0000004777447223 */ /* 0x000fe40000010844 */
[----:B------:R-:W-:Y:S02]  /*5230*/  FMUL.FTZ R66, R134, R227 ;  /* 0x000000e386427220 */ /* 0x000fe40000410000 */
[----:B------:R-:W-:Y:S02]  /*5240*/  FMUL.FTZ R71, R126, -R67 ;  /* 0x800000437e477220 */ /* 0x000fe40000410000 */
[----:B------:R-:W-:-:S02]  /*5250*/  FMUL.FTZ R64, R134, R211 ;  /* 0x000000d386407220 */ /* 0x000fc40000410000 */
[-C--:B------:R-:W-:Y:S02]  /*5260*/  FMUL.FTZ R72, R126, -R70.reuse ;  /* 0x800000467e487220 */ /* 0x080fe40000410000 */
[----:B------:R-:W-:Y:S02]  /*5270*/  FFMA.FTZ R65, R133, R211, R66 ;  /* 0x000000d385417223 */ /* 0x000fe40000010042 */
[----:B------:R-:W-:Y:S02]  /*5280*/  FFMA.FTZ R70, R125, R70, -R71 ;  /* 0x000000467d467223 */ /* 0x000fe40000010847 */
[----:B------:R-:W-:Y:S02]  /*5290*/  FFMA.FTZ R64, R133, R227, -R64 ;  /* 0x000000e385407223 */ /* 0x000fe40000010840 */
[----:B------:R-:W-:Y:S02]  /*52a0*/  FFMA.FTZ R67, R125, R67, R72 ;  /* 0x000000437d437223 */ /* 0x000fe40000010048 */
[----:B------:R-:W-:-:S02]  /*52b0*/  FADD.FTZ R230, R230, R65 ;  /* 0x00000041e6e67221 */ /* 0x000fc40000010000 */
[----:B------:R-:W-:Y:S02]  /*52c0*/  FADD.FTZ R70, R197, R70 ;  /* 0x00000046c5467221 */ /* 0x000fe40000010000 */
[----:B------:R-:W-:Y:S02]  /*52d0*/  FADD.FTZ R212, R231, R64 ;  /* 0x00000040e7d47221 */ /* 0x000fe40000010000 */
[----:B------:R-:W-:Y:S02]  /*52e0*/  FADD.FTZ R67, -R196, R67 ;  /* 0x00000043c4437221 */ /* 0x000fe40000010100 */
[----:B------:R-:W-:Y:S02]  /*52f0*/  FMUL.FTZ R64, R136, R230 ;  /* 0x000000e688407220 */ /* 0x000fe40000410000 */
[----:B------:R-:W-:Y:S02]  /*5300*/  FMUL.FTZ R72, R124, -R70 ;  /* 0x800000467c487220 */ /* 0x000fe40000410000 */
[----:B------:R-:W-:-:S02]  /*5310*/  FMUL.FTZ R65, R136, R212 ;  /* 0x000000d488417220 */ /* 0x000fc40000410000 */
[-C--:B------:R-:W-:Y:S02]  /*5320*/  FMUL.FTZ R66, R124, -R67.reuse ;  /* 0x800000437c427220 */ /* 0x080fe40000410000 */
[----:B------:R-:W-:Y:S02]  /*5330*/  FFMA.FTZ R64, R135, R212, -R64 ;  /* 0x000000d487407223 */ /* 0x000fe40000010840 */
[----:B------:R-:W-:Y:S02]  /*5340*/  FFMA.FTZ R67, R123, R67, R72 ;  /* 0x000000437b437223 */ /* 0x000fe40000010048 */
[----:B------:R-:W-:Y:S02]  /*5350*/  FFMA.FTZ R65, R135, R230, R65 ;  /* 0x000000e687417223 */ /* 0x000fe40000010041 */
[----:B------:R-:W-:Y:S02]  /*5360*/  FADD.FTZ R235, R235, R64 ;  /* 0x00000040ebeb7221 */ /* 0x000fe40000010000 */
[----:B------:R-:W-:-:S02]  /*5370*/  FFMA.FTZ R66, R123, R70, -R66 ;  /* 0x000000467b427223 */ /* 0x000fc40000010842 */
[----:B------:R-:W-:Y:S02]  /*5380*/  FADD.FTZ R67, -R198, R67 ;  /* 0x00000043c6437221 */ /* 0x000fe40000010100 */
[----:B------:R-:W-:Y:S02]  /*5390*/  FADD.FTZ R217, R234, R65 ;  /* 0x00000041ead97221 */ /* 0x000fe40000010000 */
[----:B------:R-:W-:Y:S02]  /*53a0*/  FMUL.FTZ R65, R147, R235 ;  /* 0x000000eb93417220 */ /* 0x000fe40000410000 */
[----:B------:R-:W-:Y:S02]  /*53b0*/  FADD.FTZ R66, R199, R66 ;  /* 0x00000042c7427221 */ /* 0x000fe40000010000 */
[----:B------:R-:W-:Y:S02]  /*53c0*/  FMUL.FTZ R70, R122, -R67 ;  /* 0x800000437a467220 */ /* 0x000fe40000410000 */
[----:B------:R-:W-:-:S02]  /*53d0*/  FMUL.FTZ R64, R147, R217 ;  /* 0x000000d993407220 */ /* 0x000fc40000410000 */
[----:B------:R-:W-:Y:S02]  /*53e0*/  FFMA.FTZ R65, R148, R217, R65 ;  /* 0x000000d994417223 */ /* 0x000fe40000010041 */
[-C--:B------:R-:W-:Y:S02]  /*53f0*/  FMUL.FTZ R72, R122, -R66.reuse ;  /* 0x800000427a487220 */ /* 0x080fe40000410000 */
[C---:B------:R-:W-:Y:S02]  /*5400*/  FFMA.FTZ R70, R121.reuse, R66, -R70 ;  /* 0x0000004279467223 */ /* 0x040fe40000010846 */
[----:B------:R-:W-:Y:S02]  /*5410*/  FFMA.FTZ R64, R148, R235, -R64 ;  /* 0x000000eb94407223 */ /* 0x000fe40000010840 */
[----:B------:R-:W-:Y:S02]  /*5420*/  FADD.FTZ R232, R232, R65 ;  /* 0x00000041e8e87221 */ /* 0x000fe40000010000 */
[----:B------:R-:W-:-:S02]  /*5430*/  FFMA.FTZ R67, R121, R67, R72 ;  /* 0x0000004379437223 */ /* 0x000fc40000010048 */
[----:B------:R-:W-:Y:S02]  /*5440*/  FADD.FTZ R70, R201, R70 ;  /* 0x00000046c9467221 */ /* 0x000fe40000010000 */
[----:B------:R-:W-:Y:S02]  /*5450*/  FADD.FTZ R214, R233, R64 ;  /* 0x00000040e9d67221 */ /* 0x000fe40000010000 */
[----:B------:R-:W-:Y:S02]  /*5460*/  FMUL.FTZ R65, R145, R232 ;  /* 0x000000e891417220 */ /* 0x000fe40000410000 */
[----:B------:R-:W-:Y:S02]  /*5470*/  FADD.FTZ R66, -R200, R67 ;  /* 0x00000043c8427221 */ /* 0x000fe40000010100 */
[----:B------:R-:W-:Y:S02]  /*5480*/  FMUL.FTZ R72, R120, -R70 ;  /* 0x8000004678487220 */ /* 0x000fe40000410000 */
[----:B------:R-:W-:-:S02]  /*5490*/  FFMA.FTZ R64, R146, R214, -R65 ;  /* 0x000000d692407223 */ /* 0x000fc40000010841 */
[-C--:B------:R-:W-:Y:S02]  /*54a0*/  FMUL.FTZ R71, R120, -R66.reuse ;  /* 0x8000004278477220 */ /* 0x080fe40000410000 */
[----:B------:R-:W-:Y:S02]  /*54b0*/  FFMA.FTZ R65, R119, R66, R72 ;  /* 0x0000004277417223 */ /* 0x000fe40000010048 */
[----:B------:R-:W-:Y:S02]  /*54c0*/  FMUL.FTZ R67, R145, R214 ;  /* 0x000000d691437220 */ /* 0x000fe40000410000 */
[----:B------:R-:W-:Y:S02]  /*54d0*/  FFMA.FTZ R70, R119, R70, -R71 ;  /* 0x0000004677467223 */ /* 0x000fe40000010847 */
[----:B------:R-:W-:Y:S01]  /*54e0*/  FADD.FTZ R72, -R202, R65 ;  /* 0x00000041ca487221 */ /* 0x000fe20000010100 */
[----:B------:R-:W-:Y:S01]  /*54f0*/  HFMA2.MMA R65, -RZ, RZ, 0, 0 ;  /* 0x00000000ff417435 */ /* 0x000fe200000001ff */
[----:B------:R-:W-:-:S02]  /*5500*/  FFMA.FTZ R67, R146, R232, R67 ;  /* 0x000000e892437223 */ /* 0x000fc40000010043 */
[----:B------:R-:W-:Y:S02]  /*5510*/  FADD.FTZ R70, R203, R70 ;  /* 0x00000046cb467221 */ /* 0x000fe40000010000 */
[----:B------:R-:W-:Y:S02]  /*5520*/  FMUL.FTZ R71, R118, -R72 ;  /* 0x8000004876477220 */ /* 0x000fe40000410000 */
[----:B------:R-:W-:Y:S01]  /*5530*/  FADD.FTZ R237, R237, R64 ;  /* 0x00000040eded7221 */ /* 0x000fe20000010000 */
[----:B------:R-:W-:Y:S01]  /*5540*/  MOV R64, 0x3f800000 ;  /* 0x3f80000000407802 */ /* 0x000fe20000000f00 */
[----:B------:R-:W-:Y:S02]  /*5550*/  FADD.FTZ R223, R236, R67 ;  /* 0x00000043ecdf7221 */ /* 0x000fe40000010000 */
[-C--:B------:R-:W-:Y:S01]  /*5560*/  FMUL.FTZ R73, R118, -R70.reuse ;  /* 0x8000004676497220 */ /* 0x080fe20000410000 */
[----:B------:R-:W-:Y:S01]  /*5570*/  CS2R R66, SRZ ;  /* 0x0000000000427805 */ /* 0x000fe2000001ff00 */
[----:B------:R-:W-:-:S02]  /*5580*/  FFMA.FTZ R76, R137, R70, -R71 ;  /* 0x00000046894c7223 */ /* 0x000fc40000010847 */
[C---:B------:R-:W-:Y:S02]  /*5590*/  FMUL.FTZ R70, R143.reuse, R223 ;  /* 0x000000df8f467220 */ /* 0x040fe40000410000 */
[-C--:B------:R-:W-:Y:S01]  /*55a0*/  FMUL.FTZ R71, R143, R237.reuse ;  /* 0x000000ed8f477220 */ /* 0x080fe20000410000 */
[----:B------:R-:W0:Y:S01]  /*55b0*/  @!P0 LDS.128 R64, [UR46+0xee80] ;  /* 0x00ee802eff408984 */ /* 0x000e220008000c00 */
[C---:B------:R-:W-:Y:S01]  /*55c0*/  FFMA.FTZ R70, R144.reuse, R237, -R70 ;  /* 0x000000ed90467223 */ /* 0x040fe20000010846 */
[----:B------:R-:W-:Y:S01]  /*55d0*/  ISETP.GT.U32.AND P0, PT, R113, 0x1f, PT ;  /* 0x0000001f7100780c */ /* 0x000fe20003f04070 */
[----:B------:R-:W-:Y:S02]  /*55e0*/  FFMA.FTZ R71, R144, R223, R71 ;  /* 0x000000df90477223 */ /* 0x000fe40000010047 */
[----:B------:R-:W-:Y:S02]  /*55f0*/  FFMA.FTZ R73, R137, R72, R73 ;  /* 0x0000004889497223 */ /* 0x000fe40000010049 */
[----:B------:R-:W-:-:S02]  /*5600*/  FADD.FTZ R224, R229, R70 ;  /* 0x00000046e5e07221 */ /* 0x000fc40000010000 */
[----:B------:R-:W-:Y:S02]  /*5610*/  FADD.FTZ R228, R228, R71 ;  /* 0x00000047e4e47221 */ /* 0x000fe40000010000 */
[----:B------:R-:W-:Y:S02]  /*5620*/  FMUL.FTZ R72, R118, -R69 ;  /* 0x8000004576487220 */ /* 0x000fe40000410000 */
[----:B------:R-:W-:Y:S02]  /*5630*/  FADD.FTZ R71, -R204, R73 ;  /* 0x00000049cc477221 */ /* 0x000fe40000010100 */
[C---:B------:R-:W-:Y:S02]  /*5640*/  FMUL.FTZ R75, R141.reuse, R224 ;  /* 0x000000e08d4b7220 */ /* 0x040fe40000410000 */
[----:B------:R-:W-:Y:S02]  /*5650*/  FMUL.FTZ R73, R141, R228 ;  /* 0x000000e48d497220 */ /* 0x000fe40000410000 */
[----:B------:R-:W-:-:S02]  /*5660*/  FMUL.FTZ R74, R118, -R68 ;  /* 0x80000044764a7220 */ /* 0x000fc40000410000 */
[----:B------:R-:W-:Y:S02]  /*5670*/  FFMA.FTZ R68, R137, R68, -R72 ;  /* 0x0000004489447223 */ /* 0x000fe40000010848 */
[C---:B------:R-:W-:Y:S02]  /*5680*/  FFMA.FTZ R75, R142.reuse, R228, R75 ;  /* 0x000000e48e4b7223 */ /* 0x040fe4000001004b */
[----:B------:R-:W-:Y:S02]  /*5690*/  FFMA.FTZ R72, R142, R224, -R73 ;  /* 0x000000e08e487223 */ /* 0x000fe40000010849 */
[----:B------:R-:W-:Y:S02]  /*56a0*/  FADD.FTZ R229, R218, R75 ;  /* 0x0000004bdae57221 */ /* 0x000fe40000010000 */
[----:B------:R-:W-:Y:S02]  /*56b0*/  FADD.FTZ R219, R219, R72 ;  /* 0x00000048dbdb7221 */ /* 0x000fe40000010000 */
[----:B------:R-:W-:-:S02]  /*56c0*/  FFMA.FTZ R69, R137, R69, R74 ;  /* 0x0000004589457223 */ /* 0x000fc4000001004a */
        /* <DEDUP_REMOVED lines=12> */
[----:B-1----:R-:W-:Y:S04]  /*5790*/  LDS.128 R68, [R218+0xd0a0] ;  /* 0x00d0a000da447984 */ /* 0x002fe80000000c00 */
        /* <DEDUP_REMOVED lines=9> */
[----:B------:R-:W-:-:S02]  /*5830*/  FMUL.FTZ R75, R69, R73 ;  /* 0x00000049454b7220 */ /* 0x000fc40000410000 */
[----:B------:R-:W-:Y:S02]  /*5840*/  FMUL.FTZ R69, R69, R72 ;  /* 0x0000004845457220 */ /* 0x000fe40000410000 */
[C---:B-1----:R-:W-:Y:S02]  /*5850*/  FMUL.FTZ R74, R77.reuse, R70 ;  /* 0x000000464d4a7220 */ /* 0x042fe40000410000 */
[----:B------:R-:W-:Y:S02]  /*5860*/  FMUL.FTZ R85, R77, R71 ;  /* 0x000000474d557220 */ /* 0x000fe40000410000 */
[C---:B------:R-:W-:Y:S02]  /*5870*/  FFMA.FTZ R75, R68.reuse, R72, -R75 ;  /* 0x00000048444b7223 */ /* 0x040fe4000001084b */
[----:B------:R-:W-:Y:S02]  /*5880*/  FFMA.FTZ R69, R68, R73, R69 ;  /* 0x0000004944457223 */ /* 0x000fe40000010045 */
[----:B------:R-:W-:-:S02]  /*5890*/  FFMA.FTZ R74, R76, R71, R74 ;  /* 0x000000474c4a7223 */ /* 0x000fc4000001004a */
[----:B------:R-:W-:Y:S02]  /*58a0*/  FFMA.FTZ R85, R76, R70, -R85 ;  /* 0x000000464c557223 */ /* 0x000fe40000010855 */
        /* <DEDUP_REMOVED lines=10> */
[----:B------:R-:W-:-:S02]  /*5950*/  FFMA.FTZ R71, R80, R78, -R71 ;  /* 0x0000004e50477223 */ /* 0x000fc40000010847 */
[C---:B------:R-:W-:Y:S02]  /*5960*/  FFMA.FTZ R74, R80.reuse, R74, R73 ;  /* 0x0000004a504a7223 */ /* 0x040fe40000010049 */
[C---:B------:R-:W-:Y:S02]  /*5970*/  FFMA.FTZ R78, R80.reuse, R77, -R69 ;  /* 0x0000004d504e7223 */ /* 0x040fe40000010845 */
[----:B------:R-:W-:Y:S02]  /*5980*/  FFMA.FTZ R79, R80, R68, R81 ;  /* 0x00000044504f7223 */ /* 0x000fe40000010051 */
[----:B------:R-:W-:Y:S02]  /*5990*/  FADD.FTZ R77, R82, R71 ;  /* 0x00000047524d7221 */ /* 0x000fe40000010000 */
[----:B------:R-:W-:Y:S01]  /*59a0*/  FADD.FTZ R76, R83, R74 ;  /* 0x0000004a534c7221 */ /* 0x000fe20000010000 */
[----:B------:R-:W-:Y:S05]  /*59b0*/  BRA.DIV ~URZ, `(.L_x_3508) ;  /* 0x00006bd27f007947 */ /* 0x000fea000b800000 */
[----:B------:R0:W1:Y:S02]  /*59c0*/  SHFL.DOWN PT, R70, R78, 0x1, 0x1f ;  /* 0x08201f004e467f89 */ /* 0x00006400000e0000 */
.L_x_3606:
[----:B------:R-:W-:Y:S05]  /*59d0*/  BRA.DIV ~URZ, `(.L_x_3509) ;  /* 0x00006c327f007947 */ /* 0x000fea000b800000 */
[----:B------:R2:W3:Y:S04]  /*59e0*/  SHFL.DOWN PT, R71, R79, 0x1, 0x1f ;  /* 0x08201f004f477f89 */ /* 0x0004e800000e0000 */
[----:B------:R2:W4:Y:S04]  /*59f0*/  SHFL.DOWN PT, R72, R77, 0x1, 0x1f ;  /* 0x08201f004d487f89 */ /* 0x00052800000e0000 */
[----:B------:R2:W0:Y:S02]  /*5a00*/  SHFL.DOWN PT, R68, R76, 0x1, 0x1f ;  /* 0x08201f004c447f89 */ /* 0x00042400000e0000 */
.L_x_3607:
[----:B------:R-:W-:Y:S01]  /*5a10*/  BSSY B1, `(.L_x_3510) ;  /* 0x000000e000017945 */ /* 0x000fe20003800000 */
        /* <DEDUP_REMOVED lines=13> */
.L_x_3511:
[----:B------:R-:W-:Y:S05]  /*5af0*/  BSYNC B1 ;  /* 0x0000000000017941 */ /* 0x000fea0003800000 */
.L_x_3510:
[----:B------:R-:W-:Y:S05]  /*5b00*/  BRA.DIV ~URZ, `(.L_x_3512) ;  /* 0x00006c627f007947 */ /* 0x000fea000b800000 */
[----:B-1----:R1:W2:Y:S04]  /*5b10*/  SHFL.DOWN PT, R70, R78, 0x2, 0x1f ;  /* 0x08401f004e467f89 */ /* 0x0022a800000e0000 */
[----:B---3--:R1:W3:Y:S04]  /*5b20*/  SHFL.DOWN PT, R71, R79, 0x2, 0x1f ;  /* 0x08401f004f477f89 */ /* 0x0082e800000e0000 */
[----:B----4-:R1:W4:Y:S04]  /*5b30*/  SHFL.DOWN PT, R72, R77, 0x2, 0x1f ;  /* 0x08401f004d487f89 */ /* 0x01032800000e0000 */
[----:B0-----:R1:W0:Y:S02]  /*5b40*/  SHFL.DOWN PT, R68, R76, 0x2, 0x1f ;  /* 0x08401f004c447f89 */ /* 0x00122400000e0000 */
.L_x_3608:
[----:B------:R-:W-:Y:S01]  /*5b50*/  BSSY B1, `(.L_x_3513) ;  /* 0x000000e000017945 */ /* 0x000fe20003800000 */
        /* <DEDUP_REMOVED lines=13> */
.L_x_3514:
[----:B------:R-:W-:Y:S05]  /*5c30*/  BSYNC B1 ;  /* 0x0000000000017941 */ /* 0x000fea0003800000 */
.L_x_3513:
[----:B------:R-:W-:Y:S05]  /*5c40*/  BRA.DIV ~URZ, `(.L_x_3515) ;  /* 0x00006cf27f007947 */ /* 0x000fea000b800000 */
[----:B--2---:R2:W1:Y:S02]  /*5c50*/  SHFL.DOWN PT, R70, R78, 0x4, 0x1f ;  /* 0x08801f004e467f89 */ /* 0x00446400000e0000 */
.L_x_3609:
[----:B------:R-:W-:Y:S05]  /*5c60*/  BRA.DIV ~URZ, `(.L_x_3516) ;  /* 0x00006d527f007947 */ /* 0x000fea000b800000 */
[----:B---3--:R3:W2:Y:S04]  /*5c70*/  SHFL.DOWN PT, R71, R79, 0x4, 0x1f ;  /* 0x08801f004f477f89 */ /* 0x0086a800000e0000 */
[----:B----4-:R3:W4:Y:S04]  /*5c80*/  SHFL.DOWN PT, R72, R77, 0x4, 0x1f ;  /* 0x08801f004d487f89 */ /* 0x01072800000e0000 */
[----:B0-----:R3:W0:Y:S02]  /*5c90*/  SHFL.DOWN PT, R68, R76, 0x4, 0x1f ;  /* 0x08801f004c447f89 */ /* 0x00162400000e0000 */
.L_x_3610:
[----:B------:R-:W-:Y:S01]  /*5ca0*/  BSSY B1, `(.L_x_3517) ;  /* 0x000000e000017945 */ /* 0x000fe20003800000 */
        /* <DEDUP_REMOVED lines=13> */
.L_x_3518:
[----:B------:R-:W-:Y:S05]  /*5d80*/  BSYNC B1 ;  /* 0x0000000000017941 */ /* 0x000fea0003800000 */
.L_x_3517:
[----:B------:R-:W-:Y:S05]  /*5d90*/  BRA.DIV ~URZ, `(.L_x_3519) ;  /* 0x00006d827f007947 */ /* 0x000fea000b800000 */
[----:B-1----:R1:W3:Y:S04]  /*5da0*/  SHFL.DOWN PT, R70, R78, 0x8, 0x1f ;  /* 0x09001f004e467f89 */ /* 0x0022e800000e0000 */
[----:B--2---:R1:W2:Y:S04]  /*5db0*/  SHFL.DOWN PT, R71, R79, 0x8, 0x1f ;  /* 0x09001f004f477f89 */ /* 0x0042a800000e0000 */
[----:B----4-:R1:W4:Y:S04]  /*5dc0*/  SHFL.DOWN PT, R72, R77, 0x8, 0x1f ;  /* 0x09001f004d487f89 */ /* 0x01032800000e0000 */
[----:B0-----:R1:W0:Y:S02]  /*5dd0*/  SHFL.DOWN PT, R68, R76, 0x8, 0x1f ;  /* 0x09001f004c447f89 */ /* 0x00122400000e0000 */
.L_x_3611:
        /* <DEDUP_REMOVED lines=14> */
.L_x_3521:
[----:B------:R-:W-:Y:S05]  /*5ec0*/  BSYNC B1 ;  /* 0x0000000000017941 */ /* 0x000fea0003800000 */
.L_x_3520:
[----:B------:R-:W-:Y:S05]  /*5ed0*/  BRA.DIV ~URZ, `(.L_x_3522) ;  /* 0x00006e127f007947 */ /* 0x000fea000b800000 */
[----:B---3--:R3:W1:Y:S02]  /*5ee0*/  SHFL.DOWN PT, R70, R78, 0x10, 0x1f ;  /* 0x0a001f004e467f89 */ /* 0x00866400000e0000 */
.L_x_3612:
[----:B------:R-:W-:Y:S05]  /*5ef0*/  BRA.DIV ~URZ, `(.L_x_3523) ;  /* 0x00006e727f007947 */ /* 0x000fea000b800000 */
[----:B--2---:R2:W3:Y:S04]  /*5f00*/  SHFL.DOWN PT, R71, R79, 0x10, 0x1f ;  /* 0x0a001f004f477f89 */ /* 0x0044e800000e0000 */
[----:B----4-:R2:W4:Y:S04]  /*5f10*/  SHFL.DOWN PT, R72, R77, 0x10, 0x1f ;  /* 0x0a001f004d487f89 */ /* 0x01052800000e0000 */
[----:B0-----:R2:W0:Y:S02]  /*5f20*/  SHFL.DOWN PT, R68, R76, 0x10, 0x1f ;  /* 0x0a001f004c447f89 */ /* 0x00142400000e0000 */
.L_x_3613:
        /* <DEDUP_REMOVED lines=13> */
.L_x_3525:
[----:B------:R-:W-:Y:S05]  /*6000*/  BSYNC B1 ;  /* 0x0000000000017941 */ /* 0x000fea0003800000 */
.L_x_3524:
        /* <DEDUP_REMOVED lines=20> */
.L_x_3614:
        /* <DEDUP_REMOVED lines=20> */
.L_x_3528:
[----:B------:R-:W-:Y:S05]  /*6290*/  BSYNC B1 ;  /* 0x0000000000017941 */ /* 0x000fea0003800000 */
.L_x_3527:
        /* <DEDUP_REMOVED lines=38> */
.L_x_3507:
[----:B0-----:R-:W-:Y:S05]  /*6500*/  BSYNC B0 ;  /* 0x0000000000007941 */ /* 0x001fea0003800000 */
.L_x_3506:
[----:B------:R-:W-:Y:S01]  /*6510*/  WARPSYNC 0xffffffff ;  /* 0xffffffff00007948 */ /* 0x000fe20003800000 */
[----:B------:R-:W-:Y:S01]  /*6520*/  BAR.SYNC.DEFER_BLOCKING 0x0 ;  /* 0x0000000000007b1d */ /* 0x000fe20000010000 */
[C---:B------:R-:W-:Y:S01]  /*6530*/  ISETP.NE.AND P0, PT, R113.reuse, RZ, PT ;  /* 0x000000ff7100720c */ /* 0x040fe20003f05270 */
[--C-:B---3--:R-:W-:Y:S01]  /*6540*/  HADD2.F32 R78, -RZ, R59.reuse.H1_H1 ;  /* 0x3000003bff4e7230 */ /* 0x108fe20000004100 */
[C---:B------:R-:W-:Y:S01]  /*6550*/  SHF.L.U32 R226, R113.reuse, 0x5, RZ ;  /* 0x0000000571e27819 */ /* 0x040fe200000006ff */
[----:B------:R-:W-:Y:S01]  /*6560*/  HADD2.F32 R76, -RZ, R59.H0_H0 ;  /* 0x2000003bff4c7230 */ /* 0x000fe20000004100 */
[----:B------:R-:W-:Y:S01]  /*6570*/  FFMA.FTZ R244, -R16, R97, -RZ ;  /* 0x0000006110f47223 */ /* 0x000fe200000109ff */
[--C-:B------:R-:W-:Y:S01]  /*6580*/  HADD2.F32 R79, -RZ, R58.reuse.H1_H1 ;  /* 0x3000003aff4f7230 */ /* 0x100fe20000004100 */
[----:B-1----:R-:W-:Y:S01]  /*6590*/  FMUL.FTZ R70, R50, R78 ;  /* 0x0000004e32467220 */ /* 0x002fe20000410000 */
[----:B------:R-:W-:Y:S01]  /*65a0*/  HADD2.F32 R84, -RZ, R58.H0_H0 ;  /* 0x2000003aff547230 */ /* 0x000fe20000004100 */
[C---:B------:R-:W-:Y:S01]  /*65b0*/  IADD3 R248, R113.reuse, 0xc80, RZ ;  /* 0x00000c8071f87810 */ /* 0x040fe20007ffe0ff */
[----:B------:R-:W-:Y:S01]  /*65c0*/  HADD2.F32 R81, -RZ, R57.H1_H1 ;  /* 0x30000039ff517230 */ /* 0x000fe20000004100 */
[C---:B------:R-:W-:Y:S01]  /*65d0*/  IADD3 R250, R113.reuse, 0xd00, RZ ;  /* 0x00000d0071fa7810 */ /* 0x040fe20007ffe0ff */
[----:B------:R-:W-:Y:S01]  /*65e0*/  HADD2.F32 R83, -RZ, R56.H1_H1 ;  /* 0x30000038ff537230 */ /* 0x000fe20000004100 */
[C---:B------:R-:W-:Y:S01]  /*65f0*/  IADD3 R252, R113.reuse, 0xd80, RZ ;  /* 0x00000d8071fc7810 */ /* 0x040fe20007ffe0ff */
[----:B------:R-:W-:Y:S01]  /*6600*/  HADD2.F32 R86, -RZ, R62.H0_H0 ;  /* 0x2000003eff567230 */ /* 0x000fe20000004100 */
[----:B------:R-:W-:Y:S01]  /*6610*/  ULEA UR34, UR16, 0xfffff800, 0xb ;  /* 0xfffff80010227891 */ /* 0x000fe2000f8e583f */
[----:B------:R-:W-:Y:S01]  /*6620*/  LEA.HI.SX32 R238, R113, R113, 0x1b ;  /* 0x0000007171ee7211 */ /* 0x000fe200078fdaff */
[----:B------:R-:W-:Y:S01]  /*6630*/  ULDC UR35, c[0x0][0x168] ;  /* 0x00005a0000237ab9 */ /* 0x000fe20000000800 */
[----:B------:R-:W-:Y:S01]  /*6640*/  FMUL.FTZ R246, R16, R209 ;  /* 0x000000d110f67220 */ /* 0x000fe20000410000 */
[----:B------:R-:W-:Y:S01]  /*6650*/  UIADD3 UR34, -UR34, UR35, URZ ;  /* 0x0000002322227290 */ /* 0x000fe2000fffe13f */
[----:B------:R-:W-:Y:S01]  /*6660*/  BSSY B0, `(.L_x_3529) ;  /* 0x00002b1000007945 */ /* 0x000fe20003800000 */
[----:B------:R-:W0:Y:S04]  /*6670*/  LDS.64 R68, [R88.X16+0xd088] ;  /* 0x00d0880058447984 */ /* 0x000e28000000ca00 */
[----:B------:R1:W-:Y:S02]  /*6680*/  @!P0 STS.128 [UR46+0xee80], R64 ;  /* 0x00ee8040ff008988 */ /* 0x0003e40008000c2e */
[----:B-1----:R-:W-:-:S02]  /*6690*/  FMUL.FTZ R66, R49, R76 ;  /* 0x0000004c31427220 */ /* 0x002fc40000410000 */
[CC--:B0-----:R-:W-:Y:S02]  /*66a0*/  FMUL.FTZ R71, R69.reuse, -R103.reuse ;  /* 0x8000006745477220 */ /* 0x0c1fe40000410000 */
[C---:B------:R-:W-:Y:S02]  /*66b0*/  FMUL.FTZ R103, R68.reuse, -R103 ;  /* 0x8000006744677220 */ /* 0x040fe40000410000 */
[-C--:B------:R-:W-:Y:S01]  /*66c0*/  FFMA.FTZ R71, R68, R102.reuse, -R71 ;  /* 0x0000006644477223 */ /* 0x080fe20000010847 */
[----:B------:R-:W-:Y:S01]  /*66d0*/  P2R R68, PR, RZ, 0x1 ;  /* 0x00000001ff447803 */ /* 0x000fe20000000000 */
[----:B------:R-:W-:Y:S02]  /*66e0*/  FFMA.FTZ R102, R69, R102, R103 ;  /* 0x0000006645667223 */ /* 0x000fe40000010067 */
[----:B------:R-:W-:Y:S02]  /*66f0*/  FADD.FTZ R103, R90, R71 ;  /* 0x000000475a677221 */ /* 0x000fe40000010000 */
[----:B------:R-:W-:-:S02]  /*6700*/  FADD.FTZ R102, -R91, R102 ;  /* 0x000000665b667221 */ /* 0x000fc40000010100 */
[----:B------:R-:W-:Y:S02]  /*6710*/  FMUL.FTZ R73, R103, UR45 ;  /* 0x0000002d67497c20 */ /* 0x000fe40008410000 */
[CC--:B------:R-:W-:Y:S02]  /*6720*/  FMUL.FTZ R69, R139.reuse, -R102.reuse ;  /* 0x800000668b457220 */ /* 0x0c0fe40000410000 */
[----:B------:R-:W-:Y:S02]  /*6730*/  FMUL.FTZ R139, R139, -R103 ;  /* 0x800000678b8b7220 */ /* 0x000fe40000410000 */
[C---:B------:R-:W-:Y:S02]  /*6740*/  FMUL.FTZ R68, R179.reuse, R102 ;  /* 0x00000066b3447220 */ /* 0x040fe40000410000 */
[----:B------:R-:W-:Y:S02]  /*6750*/  FMUL.FTZ R72, R102, UR45 ;  /* 0x0000002d66487c20 */ /* 0x000fe40008410000 */
[----:B------:R-:W-:-:S02]  /*6760*/  FFMA.FTZ R71, R179, -R70, R220 ;  /* 0x80000046b3477223 */ /* 0x000fc400000100dc */
[----:B------:R-:W-:Y:S02]  /*6770*/  FFMA.FTZ R74, R102, UR44, -R73 ;  /* 0x0000002c664a7c23 */ /* 0x000fe40008010849 */
[CC--:B------:R-:W-:Y:S02]  /*6780*/  FFMA.FTZ R69, R140.reuse, R103.reuse, -R69 ;  /* 0x000000678c457223 */ /* 0x0c0fe40000010845 */
[----:B------:R-:W-:Y:S02]  /*6790*/  FFMA.FTZ R140, R140, R102, R139 ;  /* 0x000000668c8c7223 */ /* 0x000fe4000001008b */
[----:B------:R-:W-:Y:S02]  /*67a0*/  FFMA.FTZ R68, R177, R103, R68 ;  /* 0x00000067b1447223 */ /* 0x000fe40000010044 */
[----:B------:R-:W-:Y:S02]  /*67b0*/  FFMA.FTZ R67, R103, UR44, R72 ;  /* 0x0000002c67437c23 */ /* 0x000fe40008010048 */
[----:B------:R-:W-:-:S02]  /*67c0*/  FFMA.FTZ R70, R177, -R70, R221 ;  /* 0x80000046b1467223 */ /* 0x000fc400000100dd */
[C---:B------:R-:W-:Y:S02]  /*67d0*/  FMUL.FTZ R139, R50.reuse, R102 ;  /* 0x00000066328b7220 */ /* 0x040fe40000410000 */
[----:B------:R-:W-:Y:S02]  /*67e0*/  FMUL.FTZ R103, R50, R103 ;  /* 0x0000006732677220 */ /* 0x000fe40000410000 */
[----:B------:R-:W-:Y:S02]  /*67f0*/  FMUL.FTZ R74, R71, R74 ;  /* 0x0000004a474a7220 */ /* 0x000fe40000410000 */
[----:B------:R-:W-:Y:S02]  /*6800*/  FADD.FTZ R92, R92, R69 ;  /* 0x000000455c5c7221 */ /* 0x000fe40000010000 */
[----:B------:R-:W-:Y:S02]  /*6810*/  FADD.FTZ R140, -R89, R140 ;  /* 0x0000008c598c7221 */ /* 0x000fe40000010100 */
[----:B------:R-:W-:-:S02]  /*6820*/  FMUL.FTZ R65, R71, R139 ;  /* 0x0000008b47417220 */ /* 0x000fc40000410000 */
[----:B------:R-:W-:Y:S02]  /*6830*/  FMUL.FTZ R64, R71, R103 ;  /* 0x0000006747407220 */ /* 0x000fe40000410000 */
[----:B------:R-:W-:Y:S02]  /*6840*/  FFMA.FTZ R69, R70, R67, R74 ;  /* 0x0000004346457223 */ /* 0x000fe4000001004a */
[C---:B------:R-:W-:Y:S02]  /*6850*/  FMUL.FTZ R67, R141.reuse, -R140 ;  /* 0x8000008c8d437220 */ /* 0x040fe40000410000 */
[----:B------:R-:W-:Y:S02]  /*6860*/  FMUL.FTZ R71, R92, UR45 ;  /* 0x0000002d5c477c20 */ /* 0x000fe40008410000 */
[----:B------:R-:W-:Y:S02]  /*6870*/  FMUL.FTZ R141, R141, -R92 ;  /* 0x8000005c8d8d7220 */ /* 0x000fe40000410000 */
[----:B------:R-:W-:-:S02]  /*6880*/  FFMA.FTZ R65, R70, R103, R65 ;  /* 0x0000006746417223 */ /* 0x000fc40000010041 */
[----:B------:R-:W-:Y:S02]  /*6890*/  FFMA.FTZ R64, R70, R139, -R64 ;  /* 0x0000008b46407223 */ /* 0x000fe40000010840 */
[-C--:B------:R-:W-:Y:S02]  /*68a0*/  FFMA.FTZ R33, R50, R68.reuse, R33 ;  /* 0x0000004432217223 */ /* 0x080fe40000010021 */
[----:B------:R-:W-:Y:S02]  /*68b0*/  FFMA.FTZ R72, R78, R68, R69 ;  /* 0x000000444e487223 */ /* 0x000fe40000010045 */
[C---:B------:R-:W-:Y:S02]  /*68c0*/  FFMA.FTZ R70, R178.reuse, -R66, R229 ;  /* 0x80000042b2467223 */ /* 0x040fe400000100e5 */
[----:B------:R-:W-:Y:S01]  /*68d0*/  FMUL.FTZ R69, R178, R140 ;  /* 0x0000008cb2457220 */ /* 0x000fe20000410000 */
[----:B------:R-:W-:Y:S01]  /*68e0*/  IADD3 R178, R113, 0x80, RZ ;  /* 0x0000008071b27810 */ /* 0x000fe20007ffe0ff */
[----:B------:R-:W-:-:S02]  /*68f0*/  FFMA.FTZ R68, R176, -R66, R219 ;  /* 0x80000042b0447223 */ /* 0x000fc400000100db */
[----:B------:R-:W-:Y:S01]  /*6900*/  FFMA.FTZ R67, R142, R92, -R67 ;  /* 0x0000005c8e437223 */ /* 0x000fe20000010843 */
[----:B------:R-:W-:Y:S01]  /*6910*/  LEA.HI.SX32 R178, R178, R113, 0x1b ;  /* 0x00000071b2b27211 */ /* 0x000fe200078fdaff */
[C---:B------:R-:W-:Y:S02]  /*6920*/  FMUL.FTZ R66, R140.reuse, UR45 ;  /* 0x0000002d8c427c20 */ /* 0x040fe40008410000 */
[----:B------:R-:W-:Y:S02]  /*6930*/  FFMA.FTZ R71, R140, UR44, -R71 ;  /* 0x0000002c8c477c23 */ /* 0x000fe40008010847 */
[----:B------:R-:W-:Y:S02]  /*6940*/  FFMA.FTZ R142, R142, R140, R141 ;  /* 0x0000008c8e8e7223 */ /* 0x000fe4000001008d */
[----:B------:R-:W-:Y:S02]  /*6950*/  FFMA.FTZ R176, R176, R92, R69 ;  /* 0x0000005cb0b07223 */ /* 0x000fe40000010045 */
[----:B------:R-:W-:Y:S01]  /*6960*/  FMUL.FTZ R177, R49, R140 ;  /* 0x0000008c31b17220 */ /* 0x000fe20000410000 */
[----:B------:R-:W-:Y:S01]  /*6970*/  IADD3 R140, R113, 0x680, RZ ;  /* 0x00000680718c7810 */ /* 0x000fe20007ffe0ff */
[----:B------:R-:W-:-:S02]  /*6980*/  FFMA.FTZ R69, R92, UR44, R66 ;  /* 0x0000002c5c457c23 */ /* 0x000fc40008010042 */
[----:B------:R-:W-:Y:S01]  /*6990*/  FMUL.FTZ R141, R49, R92 ;  /* 0x0000005c318d7220 */ /* 0x000fe20000410000 */
[--C-:B------:R-:W-:Y:S01]  /*69a0*/  HADD2.F32 R92, -RZ, R61.reuse.H0_H0 ;  /* 0x2000003dff5c7230 */ /* 0x100fe20000004100 */
[----:B------:R-:W-:Y:S02]  /*69b0*/  FMUL.FTZ R71, R70, R71 ;  /* 0x0000004746477220 */ /* 0x000fe40000410000 */
[----:B------:R-:W-:Y:S01]  /*69c0*/  FADD.FTZ R142, -R93, R142 ;  /* 0x0000008e5d8e7221 */ /* 0x000fe20000010100 */
[----:B------:R-:W-:Y:S01]  /*69d0*/  HADD2.F32 R93, -RZ, R61.H1_H1 ;  /* 0x3000003dff5d7230 */ /* 0x000fe20000004100 */
[----:B------:R-:W-:Y:S02]  /*69e0*/  FADD.FTZ R77, R94, R67 ;  /* 0x000000435e4d7221 */ /* 0x000fe40000010000 */
[C---:B------:R-:W-:Y:S02]  /*69f0*/  FMUL.FTZ R66, R70.reuse, R177 ;  /* 0x000000b146427220 */ /* 0x040fe40000410000 */
[----:B------:R-:W-:-:S02]  /*6a00*/  FMUL.FTZ R67, R70, R141 ;  /* 0x0000008d46437220 */ /* 0x000fc40000410000 */
[C---:B------:R-:W-:Y:S02]  /*6a10*/  FFMA.FTZ R71, R68.reuse, R69, R71 ;  /* 0x0000004544477223 */ /* 0x040fe40000010047 */
[C---:B------:R-:W-:Y:S02]  /*6a20*/  FMUL.FTZ R69, R143.reuse, -R142 ;  /* 0x8000008e8f457220 */ /* 0x040fe40000410000 */
[C---:B------:R-:W-:Y:S02]  /*6a30*/  FFMA.FTZ R66, R68.reuse, R141, R66 ;  /* 0x0000008d44427223 */ /* 0x040fe40000010042 */
[----:B------:R-:W-:Y:S02]  /*6a40*/  FFMA.FTZ R67, R68, R177, -R67 ;  /* 0x000000b144437223 */ /* 0x000fe40000010843 */
[----:B------:R-:W-:Y:S02]  /*6a50*/  FMUL.FTZ R143, R143, -R77 ;  /* 0x8000004d8f8f7220 */ /* 0x000fe40000410000 */
[----:B------:R-:W-:-:S02]  /*6a60*/  FFMA.FTZ R75, R76, R176, R71 ;  /* 0x000000b04c4b7223 */ /* 0x000fc40000010047 */
[----:B------:R-:W-:Y:S02]  /*6a70*/  FFMA.FTZ R68, R144, R77, -R69 ;  /* 0x0000004d90447223 */ /* 0x000fe40000010845 */
[----:B------:R-:W-:Y:S02]  /*6a80*/  FMUL.FTZ R71, R52, R79 ;  /* 0x0000004f34477220 */ /* 0x000fe40000410000 */
[----:B------:R-:W-:Y:S02]  /*6a90*/  FMUL.FTZ R70, R175, R142 ;  /* 0x0000008eaf467220 */ /* 0x000fe40000410000 */
[C---:B------:R-:W-:Y:S02]  /*6aa0*/  FMUL.FTZ R103, R78.reuse, R103 ;  /* 0x000000674e677220 */ /* 0x040fe40000410000 */
[----:B------:R-:W-:Y:S02]  /*6ab0*/  FMUL.FTZ R139, R78, R139 ;  /* 0x0000008b4e8b7220 */ /* 0x000fe40000410000 */
[----:B------:R-:W-:-:S02]  /*6ac0*/  FMUL.FTZ R69, R77, UR45 ;  /* 0x0000002d4d457c20 */ /* 0x000fc40008410000 */
[----:B------:R-:W-:Y:S02]  /*6ad0*/  FADD.FTZ R17, R72, R17 ;  /* 0x0000001148117221 */ /* 0x000fe40000010000 */
[----:B------:R-:W-:Y:S02]  /*6ae0*/  FFMA.FTZ R144, R144, R142, R143 ;  /* 0x0000008e90907223 */ /* 0x000fe4000001008f */
[----:B------:R-:W-:Y:S02]  /*6af0*/  FADD.FTZ R78, R181, R68 ;  /* 0x00000044b54e7221 */ /* 0x000fe40000010000 */
[-C--:B------:R-:W-:Y:S02]  /*6b00*/  FFMA.FTZ R72, R173, -R71.reuse, R224 ;  /* 0x80000047ad487223 */ /* 0x080fe400000100e0 */
[----:B------:R-:W-:Y:S02]  /*6b10*/  FMUL.FTZ R68, R142, UR45 ;  /* 0x0000002d8e447c20 */ /* 0x000fe40008410000 */
[----:B------:R-:W-:-:S02]  /*6b20*/  FFMA.FTZ R175, R175, -R71, R228 ;  /* 0x80000047afaf7223 */ /* 0x000fc400000100e4 */
[-C--:B------:R-:W-:Y:S02]  /*6b30*/  FFMA.FTZ R173, R173, R77.reuse, R70 ;  /* 0x0000004dadad7223 */ /* 0x080fe40000010046 */
[C---:B------:R-:W-:Y:S02]  /*6b40*/  FMUL.FTZ R74, R52.reuse, R142 ;  /* 0x0000008e344a7220 */ /* 0x040fe40000410000 */
[----:B------:R-:W-:Y:S02]  /*6b50*/  FMUL.FTZ R143, R52, R77 ;  /* 0x0000004d348f7220 */ /* 0x000fe40000410000 */
[----:B------:R-:W-:Y:S01]  /*6b60*/  FFMA.FTZ R70, R142, UR44, -R69 ;  /* 0x0000002c8e467c23 */ /* 0x000fe20008010845 */
[----:B------:R-:W-:Y:S01]  /*6b70*/  IADD3 R142, R113, 0x700, RZ ;  /* 0x00000700718e7810 */ /* 0x000fe20007ffe0ff */
[----:B------:R-:W-:Y:S01]  /*6b80*/  FADD.FTZ R144, -R95, R144 ;  /* 0x000000905f907221 */ /* 0x000fe20000010100 */
[----:B------:R-:W-:Y:S01]  /*6b90*/  HADD2.F32 R95, -RZ, R60.H1_H1 ;  /* 0x3000003cff5f7230 */ /* 0x000fe20000004100 */
[----:B------:R-:W-:-:S02]  /*6ba0*/  FFMA.FTZ R73, R77, UR44, R68 ;  /* 0x0000002c4d497c23 */ /* 0x000fc40008010044 */
[C---:B------:R-:W-:Y:S02]  /*6bb0*/  FMUL.FTZ R68, R175.reuse, R74 ;  /* 0x0000004aaf447220 */ /* 0x040fe40000410000 */
[CC--:B------:R-:W-:Y:S02]  /*6bc0*/  FMUL.FTZ R69, R175.reuse, R143.reuse ;  /* 0x0000008faf457220 */ /* 0x0c0fe40000410000 */
[----:B------:R-:W-:Y:S02]  /*6bd0*/  FMUL.FTZ R70, R175, R70 ;  /* 0x00000046af467220 */ /* 0x000fe40000410000 */
[C---:B------:R-:W-:Y:S02]  /*6be0*/  FMUL.FTZ R71, R145.reuse, -R144 ;  /* 0x8000009091477220 */ /* 0x040fe40000410000 */
[----:B------:R-:W-:Y:S02]  /*6bf0*/  FMUL.FTZ R145, R145, -R78 ;  /* 0x8000004e91917220 */ /* 0x000fe40000410000 */
[----:B------:R-:W-:-:S02]  /*6c00*/  FFMA.FTZ R68, R72, R143, R68 ;  /* 0x0000008f48447223 */ /* 0x000fc40000010044 */
[C---:B------:R-:W-:Y:S02]  /*6c10*/  FFMA.FTZ R69, R72.reuse, R74, -R69 ;  /* 0x0000004a48457223 */ /* 0x040fe40000010845 */
[----:B------:R-:W-:Y:S02]  /*6c20*/  FFMA.FTZ R72, R72, R73, R70 ;  /* 0x0000004948487223 */ /* 0x000fe40000010046 */
[C---:B------:R-:W-:Y:S02]  /*6c30*/  FFMA.FTZ R70, R146.reuse, R78, -R71 ;  /* 0x0000004e92467223 */ /* 0x040fe40000010847 */
[----:B------:R-:W-:Y:S01]  /*6c40*/  FFMA.FTZ R71, R146, R144, R145 ;  /* 0x0000009092477223 */ /* 0x000fe20000010091 */
[----:B------:R-:W-:Y:S01]  /*6c50*/  IADD3 R146, R113, 0x800, RZ ;  /* 0x0000080071927810 */ /* 0x000fe20007ffe0ff */
[----:B------:R-:W-:Y:S02]  /*6c60*/  FADD.FTZ R82, R183, R70 ;  /* 0x00000046b7527221 */ /* 0x000fe40000010000 */
[----:B------:R-:W-:-:S02]  /*6c70*/  FADD.FTZ R80, -R182, R71 ;  /* 0x00000047b6507221 */ /* 0x000fc40000010100 */
[----:B------:R-:W-:Y:S02]  /*6c80*/  FMUL.FTZ R141, R76, R141 ;  /* 0x0000008d4c8d7220 */ /* 0x000fe40000410000 */
[C---:B------:R-:W-:Y:S02]  /*6c90*/  FMUL.FTZ R71, R147.reuse, -R80 ;  /* 0x8000005093477220 */ /* 0x040fe40000410000 */
[-C--:B------:R-:W-:Y:S02]  /*6ca0*/  FMUL.FTZ R147, R147, -R82.reuse ;  /* 0x8000005293937220 */ /* 0x080fe40000410000 */
[C---:B------:R-:W-:Y:S02]  /*6cb0*/  FFMA.FTZ R70, R148.reuse, R82, -R71 ;  /* 0x0000005294467223 */ /* 0x040fe40000010847 */
[----:B------:R-:W-:Y:S01]  /*6cc0*/  FFMA.FTZ R147, R148, R80, R147 ;  /* 0x0000005094937223 */ /* 0x000fe20000010093 */
[----:B------:R-:W-:Y:S01]  /*6cd0*/  IADD3 R148, R113, 0x880, RZ ;  /* 0x0000088071947810 */ /* 0x000fe20007ffe0ff */
[----:B------:R-:W-:-:S02]  /*6ce0*/  FADD.FTZ R185, R185, R70 ;  /* 0x00000046b9b97221 */ /* 0x000fc40000010000 */
[----:B------:R-:W-:Y:S02]  /*6cf0*/  FMUL.FTZ R70, R144, UR45 ;  /* 0x0000002d90467c20 */ /* 0x000fe40008410000 */
[----:B------:R-:W-:Y:S02]  /*6d00*/  FADD.FTZ R184, -R184, R147 ;  /* 0x00000093b8b87221 */ /* 0x000fe40000010100 */
[----:B------:R-:W-:Y:S02]  /*6d10*/  FMUL.FTZ R177, R76, R177 ;  /* 0x000000b14cb17220 */ /* 0x000fe40000410000 */
[----:B------:R-:W-:Y:S02]  /*6d20*/  FADD.FTZ R18, R75, R18 ;  /* 0x000000124b127221 */ /* 0x000fe40000010000 */
[----:B------:R-:W-:Y:S02]  /*6d30*/  FFMA.FTZ R76, R79, R173, R72 ;  /* 0x000000ad4f4c7223 */ /* 0x000fe40000010048 */
[----:B------:R-:W-:-:S02]  /*6d40*/  FMUL.FTZ R72, R51, R84 ;  /* 0x0000005433487220 */ /* 0x000fc40000410000 */
[----:B------:R-:W-:Y:S02]  /*6d50*/  FFMA.FTZ R75, R78, UR44, R70 ;  /* 0x0000002c4e4b7c23 */ /* 0x000fe40008010046 */
[C---:B------:R-:W-:Y:S02]  /*6d60*/  FMUL.FTZ R70, R136.reuse, -R184 ;  /* 0x800000b888467220 */ /* 0x040fe40000410000 */
[----:B------:R-:W-:Y:S02]  /*6d70*/  FMUL.FTZ R136, R136, -R185 ;  /* 0x800000b988887220 */ /* 0x000fe40000410000 */
[----:B------:R-:W-:Y:S02]  /*6d80*/  FMUL.FTZ R145, R79, R74 ;  /* 0x0000004a4f917220 */ /* 0x000fe40000410000 */
[C---:B------:R-:W-:Y:S02]  /*6d90*/  FMUL.FTZ R73, R174.reuse, R144 ;  /* 0x00000090ae497220 */ /* 0x040fe40000410000 */
[----:B------:R-:W-:-:S02]  /*6da0*/  FFMA.FTZ R174, R174, -R72, R223 ;  /* 0x80000048aeae7223 */ /* 0x000fc400000100df */
[----:B------:R-:W-:Y:S02]  /*6db0*/  FFMA.FTZ R74, R172, -R72, R237 ;  /* 0x80000048ac4a7223 */ /* 0x000fe400000100ed */
[----:B------:R-:W-:Y:S02]  /*6dc0*/  FMUL.FTZ R71, R78, UR45 ;  /* 0x0000002d4e477c20 */ /* 0x000fe40008410000 */
[C---:B------:R-:W-:Y:S02]  /*6dd0*/  FFMA.FTZ R72, R135.reuse, R185, -R70 ;  /* 0x000000b987487223 */ /* 0x040fe40000010846 */
[----:B------:R-:W-:Y:S02]  /*6de0*/  FFMA.FTZ R135, R135, R184, R136 ;  /* 0x000000b887877223 */ /* 0x000fe40000010088 */
[----:B------:R-:W-:Y:S02]  /*6df0*/  FFMA.FTZ R71, R144, UR44, -R71 ;  /* 0x0000002c90477c23 */ /* 0x000fe40008010847 */
[----:B------:R-:W-:-:S02]  /*6e00*/  FADD.FTZ R186, -R186, R135 ;  /* 0x00000087baba7221 */ /* 0x000fc40000010100 */
[----:B------:R-:W-:Y:S02]  /*6e10*/  FMUL.FTZ R143, R79, R143 ;  /* 0x0000008f4f8f7220 */ /* 0x000fe40000410000 */
[----:B------:R-:W-:Y:S02]  /*6e20*/  FADD.FTZ R19, R76, R19 ;  /* 0x000000134c137221 */ /* 0x000fe40000010000 */
[----:B------:R-:W-:Y:S01]  /*6e30*/  FMUL.FTZ R79, R51, R144 ;  /* 0x00000090334f7220 */ /* 0x000fe20000410000 */
[----:B------:R-:W-:Y:S01]  /*6e40*/  IADD3 R144, R113, 0x780, RZ ;  /* 0x0000078071907810 */ /* 0x000fe20007ffe0ff */
[----:B------:R-:W-:Y:S02]  /*6e50*/  FADD.FTZ R187, R187, R72 ;  /* 0x00000048bbbb7221 */ /* 0x000fe40000010000 */
[----:B------:R-:W-:Y:S02]  /*6e60*/  FMUL.FTZ R76, R174, R71 ;  /* 0x00000047ae4c7220 */ /* 0x000fe40000410000 */
[----:B------:R-:W-:-:S02]  /*6e70*/  FMUL.FTZ R72, R134, -R186 ;  /* 0x800000ba86487220 */ /* 0x000fc40000410000 */
[-C--:B------:R-:W-:Y:S01]  /*6e80*/  FFMA.FTZ R73, R172, R78.reuse, R73 ;  /* 0x0000004eac497223 */ /* 0x080fe20000010049 */
[----:B------:R-:W-:Y:S01]  /*6e90*/  IADD3 R172, R113, 0xb00, RZ ;  /* 0x00000b0071ac7810 */ /* 0x000fe20007ffe0ff */
[----:B------:R-:W-:Y:S02]  /*6ea0*/  FMUL.FTZ R77, R51, R78 ;  /* 0x0000004e334d7220 */ /* 0x000fe40000410000 */
[----:B------:R-:W-:Y:S02]  /*6eb0*/  FMUL.FTZ R78, R174, R79 ;  /* 0x0000004fae4e7220 */ /* 0x000fe40000410000 */
[----:B------:R-:W-:Y:S02]  /*6ec0*/  FMUL.FTZ R134, R134, -R187 ;  /* 0x800000bb86867220 */ /* 0x000fe40000410000 */
[----:B------:R-:W-:Y:S02]  /*6ed0*/  FFMA.FTZ R76, R74, R75, R76 ;  /* 0x0000004b4a4c7223 */ /* 0x000fe4000001004c */
[----:B------:R-:W-:-:S02]  /*6ee0*/  FFMA.FTZ R72, R133, R187, -R72 ;  /* 0x000000bb85487223 */ /* 0x000fc40000010848 */
[-C--:B------:R-:W-:Y:S01]  /*6ef0*/  FMUL.FTZ R71, R174, R77.reuse ;  /* 0x0000004dae477220 */ /* 0x080fe20000410000 */
[----:B------:R-:W-:Y:S01]  /*6f00*/  IADD3 R174, R113, 0xb80, RZ ;  /* 0x00000b8071ae7810 */ /* 0x000fe20007ffe0ff */
[-C--:B------:R-:W-:Y:S02]  /*6f10*/  FFMA.FTZ R70, R74, R77.reuse, R78 ;  /* 0x0000004d4a467223 */ /* 0x080fe4000001004e */
[C---:B------:R-:W-:Y:S02]  /*6f20*/  FMUL.FTZ R135, R84.reuse, R77 ;  /* 0x0000004d54877220 */ /* 0x040fe40000410000 */
[----:B------:R-:W-:Y:S02]  /*6f30*/  FFMA.FTZ R133, R133, R186, R134 ;  /* 0x000000ba85857223 */ /* 0x000fe40000010086 */
[-C--:B------:R-:W-:Y:S02]  /*6f40*/  FFMA.FTZ R36, R51, R73.reuse, R36 ;  /* 0x0000004933247223 */ /* 0x080fe40000010024 */
[----:B------:R-:W-:-:S02]  /*6f50*/  FFMA.FTZ R77, R84, R73, R76 ;  /* 0x00000049544d7223 */ /* 0x000fc4000001004c */
[----:B------:R-:W-:Y:S02]  /*6f60*/  FMUL.FTZ R73, R54, R81 ;  /* 0x0000005136497220 */ /* 0x000fe40000410000 */
[----:B------:R-:W-:Y:S02]  /*6f70*/  FADD.FTZ R189, R189, R72 ;  /* 0x00000048bdbd7221 */ /* 0x000fe40000010000 */
[----:B------:R-:W-:Y:S02]  /*6f80*/  FMUL.FTZ R72, R171, R80 ;  /* 0x00000050ab487220 */ /* 0x000fe40000410000 */
[----:B------:R-:W-:Y:S02]  /*6f90*/  FADD.FTZ R188, -R188, R133 ;  /* 0x00000085bcbc7221 */ /* 0x000fe40000010100 */
[C---:B------:R-:W-:Y:S02]  /*6fa0*/  FFMA.FTZ R75, R169.reuse, -R73, R214 ;  /* 0x80000049a94b7223 */ /* 0x040fe400000100d6 */
[----:B------:R-:W-:-:S02]  /*6fb0*/  FFMA.FTZ R169, R169, R82, R72 ;  /* 0x00000052a9a97223 */ /* 0x000fc40000010048 */
[CC--:B------:R-:W-:Y:S02]  /*6fc0*/  FMUL.FTZ R72, R132.reuse, -R188.reuse ;  /* 0x800000bc84487220 */ /* 0x0c0fe40000410000 */
[----:B------:R-:W-:Y:S02]  /*6fd0*/  FMUL.FTZ R132, R132, -R189 ;  /* 0x800000bd84847220 */ /* 0x000fe40000410000 */
[----:B------:R-:W-:Y:S02]  /*6fe0*/  FFMA.FTZ R71, R74, R79, -R71 ;  /* 0x0000004f4a477223 */ /* 0x000fe40000010847 */
[----:B------:R-:W-:Y:S02]  /*6ff0*/  FMUL.FTZ R74, R82, UR45 ;  /* 0x0000002d524a7c20 */ /* 0x000fe40008410000 */
[C---:B------:R-:W-:Y:S02]  /*7000*/  FFMA.FTZ R72, R131.reuse, R189, -R72 ;  /* 0x000000bd83487223 */ /* 0x040fe40000010848 */
[----:B------:R-:W-:-:S02]  /*7010*/  FFMA.FTZ R131, R131, R188, R132 ;  /* 0x000000bc83837223 */ /* 0x000fc40000010084 */
[----:B------:R-:W-:Y:S02]  /*7020*/  FFMA.FTZ R171, R171, -R73, R232 ;  /* 0x80000049abab7223 */ /* 0x000fe400000100e8 */
[C---:B------:R-:W-:Y:S02]  /*7030*/  FMUL.FTZ R73, R80.reuse, UR45 ;  /* 0x0000002d50497c20 */ /* 0x040fe40008410000 */
[----:B------:R-:W-:Y:S02]  /*7040*/  FFMA.FTZ R74, R80, UR44, -R74 ;  /* 0x0000002c504a7c23 */ /* 0x000fe4000801084a */
[C---:B------:R-:W-:Y:S02]  /*7050*/  FMUL.FTZ R80, R54.reuse, R80 ;  /* 0x0000005036507220 */ /* 0x040fe40000410000 */
[----:B------:R-:W-:Y:S02]  /*7060*/  FMUL.FTZ R78, R54, R82 ;  /* 0x00000052364e7220 */ /* 0x000fe40000410000 */
[----:B------:R-:W-:-:S02]  /*7070*/  FADD.FTZ R190, -R190, R131 ;  /* 0x00000083bebe7221 */ /* 0x000fc40000010100 */
[----:B------:R-:W-:Y:S02]  /*7080*/  FADD.FTZ R191, R191, R72 ;  /* 0x00000048bfbf7221 */ /* 0x000fe40000010000 */
[----:B------:R-:W-:Y:S02]  /*7090*/  FADD.FTZ R20, R77, R20 ;  /* 0x000000144d147221 */ /* 0x000fe40000010000 */
[----:B------:R-:W-:Y:S01]  /*70a0*/  FFMA.FTZ R76, R82, UR44, R73 ;  /* 0x0000002c524c7c23 */ /* 0x000fe20008010049 */
[----:B------:R-:W-:Y:S01]  /*70b0*/  HADD2.F32 R82, -RZ, R57.H0_H0 ;  /* 0x20000039ff527230 */ /* 0x000fe20000004100 */
[C---:B------:R-:W-:Y:S02]  /*70c0*/  FMUL.FTZ R77, R171.reuse, R74 ;  /* 0x0000004aab4d7220 */ /* 0x040fe40000410000 */
[C---:B------:R-:W-:Y:S02]  /*70d0*/  FMUL.FTZ R72, R171.reuse, R80 ;  /* 0x00000050ab487220 */ /* 0x040fe40000410000 */
[----:B------:R-:W-:-:S02]  /*70e0*/  FMUL.FTZ R73, R171, R78 ;  /* 0x0000004eab497220 */ /* 0x000fc40000410000 */
[C---:B------:R-:W-:Y:S02]  /*70f0*/  FMUL.FTZ R74, R130.reuse, -R190 ;  /* 0x800000be824a7220 */ /* 0x040fe40000410000 */
[----:B------:R-:W-:Y:S02]  /*7100*/  FMUL.FTZ R130, R130, -R191 ;  /* 0x800000bf82827220 */ /* 0x000fe40000410000 */
[C---:B------:R-:W-:Y:S02]  /*7110*/  FFMA.FTZ R72, R75.reuse, R78, R72 ;  /* 0x0000004e4b487223 */ /* 0x040fe40000010048 */
[C---:B------:R-:W-:Y:S02]  /*7120*/  FFMA.FTZ R73, R75.reuse, R80, -R73 ;  /* 0x000000504b497223 */ /* 0x040fe40000010849 */
[----:B------:R-:W-:Y:S02]  /*7130*/  FFMA.FTZ R76, R75, R76, R77 ;  /* 0x0000004c4b4c7223 */ /* 0x000fe4000001004d */
[----:B------:R-:W-:-:S02]  /*7140*/  FFMA.FTZ R75, R129, R190, R130 ;  /* 0x000000be814b7223 */ /* 0x000fc40000010082 */
[----:B------:R-:W-:Y:S02]  /*7150*/  FFMA.FTZ R74, R129, R191, -R74 ;  /* 0x000000bf814a7223 */ /* 0x000fe4000001084a */
[C---:B------:R-:W-:Y:S02]  /*7160*/  FMUL.FTZ R129, R81.reuse, R78 ;  /* 0x0000004e51817220 */ /* 0x040fe40000410000 */
[----:B------:R-:W-:Y:S02]  /*7170*/  FFMA.FTZ R78, R81, R169, R76 ;  /* 0x000000a9514e7223 */ /* 0x000fe4000001004c */
[----:B------:R-:W-:Y:S02]  /*7180*/  FMUL.FTZ R76, R53, R82 ;  /* 0x00000052354c7220 */ /* 0x000fe40000410000 */
[----:B------:R-:W-:Y:S02]  /*7190*/  FADD.FTZ R192, -R192, R75 ;  /* 0x0000004bc0c07221 */ /* 0x000fe40000010100 */
[----:B------:R-:W-:-:S02]  /*71a0*/  FMUL.FTZ R75, R170, R184 ;  /* 0x000000b8aa4b7220 */ /* 0x000fc40000410000 */
[----:B------:R-:W-:Y:S02]  /*71b0*/  FADD.FTZ R193, R193, R74 ;  /* 0x0000004ac1c17221 */ /* 0x000fe40000010000 */
[----:B------:R-:W-:Y:S02]  /*71c0*/  FFMA.FTZ R170, R170, -R76, R217 ;  /* 0x8000004caaaa7223 */ /* 0x000fe400000100d9 */
[----:B------:R-:W-:Y:S02]  /*71d0*/  FMUL.FTZ R74, R128, -R192 ;  /* 0x800000c0804a7220 */ /* 0x000fe40000410000 */
[C---:B------:R-:W-:Y:S02]  /*71e0*/  FFMA.FTZ R76, R168.reuse, -R76, R235 ;  /* 0x8000004ca84c7223 */ /* 0x040fe400000100eb */
[----:B------:R-:W-:Y:S02]  /*71f0*/  FFMA.FTZ R168, R168, R185, R75 ;  /* 0x000000b9a8a87223 */ /* 0x000fe4000001004b */
[----:B------:R-:W-:-:S02]  /*7200*/  FMUL.FTZ R128, R128, -R193 ;  /* 0x800000c180807220 */ /* 0x000fc40000410000 */
[----:B------:R-:W-:Y:S02]  /*7210*/  FMUL.FTZ R75, R185, UR45 ;  /* 0x0000002db94b7c20 */ /* 0x000fe40008410000 */
[C---:B------:R-:W-:Y:S02]  /*7220*/  FFMA.FTZ R74, R127.reuse, R193, -R74 ;  /* 0x000000c17f4a7223 */ /* 0x040fe4000001084a */
[----:B------:R-:W-:Y:S02]  /*7230*/  FFMA.FTZ R127, R127, R192, R128 ;  /* 0x000000c07f7f7223 */ /* 0x000fe40000010080 */
[----:B------:R-:W-:Y:S02]  /*7240*/  FFMA.FTZ R75, R184, UR44, -R75 ;  /* 0x0000002cb84b7c23 */ /* 0x000fe4000801084b */
[----:B------:R-:W-:Y:S02]  /*7250*/  FADD.FTZ R195, R195, R74 ;  /* 0x0000004ac3c37221 */ /* 0x000fe40000010000 */
[----:B------:R-:W-:-:S02]  /*7260*/  FADD.FTZ R21, R78, R21 ;  /* 0x000000154e157221 */ /* 0x000fc40000010000 */
[----:B------:R-:W-:Y:S02]  /*7270*/  FMUL.FTZ R74, R184, UR45 ;  /* 0x0000002db84a7c20 */ /* 0x000fe40008410000 */
[----:B------:R-:W-:Y:S02]  /*7280*/  FADD.FTZ R194, -R194, R127 ;  /* 0x0000007fc2c27221 */ /* 0x000fe40000010100 */
[----:B------:R-:W-:Y:S02]  /*7290*/  FMUL.FTZ R78, R170, R75 ;  /* 0x0000004baa4e7220 */ /* 0x000fe40000410000 */
[C---:B------:R-:W-:Y:S02]  /*72a0*/  FMUL.FTZ R75, R126.reuse, -R195 ;  /* 0x800000c37e4b7220 */ /* 0x040fe40000410000 */
[----:B------:R-:W-:Y:S02]  /*72b0*/  FFMA.FTZ R77, R185, UR44, R74 ;  /* 0x0000002cb94d7c23 */ /* 0x000fe4000801004a */
[----:B------:R-:W-:-:S02]  /*72c0*/  FMUL.FTZ R74, R126, -R194 ;  /* 0x800000c27e4a7220 */ /* 0x000fc40000410000 */
[C---:B------:R-:W-:Y:S02]  /*72d0*/  FFMA.FTZ R75, R125.reuse, R194, R75 ;  /* 0x000000c27d4b7223 */ /* 0x040fe4000001004b */
[----:B------:R-:W-:Y:S02]  /*72e0*/  FFMA.FTZ R74, R125, R195, -R74 ;  /* 0x000000c37d4a7223 */ /* 0x000fe4000001084a */
[----:B------:R-:W-:Y:S02]  /*72f0*/  FADD.FTZ R196, -R196, R75 ;  /* 0x0000004bc4c47221 */ /* 0x000fe40000010100 */
[----:B------:R-:W-:Y:S02]  /*7300*/  FMUL.FTZ R131, R81, R80 ;  /* 0x0000005051837220 */ /* 0x000fe40000410000 */
[----:B------:R-:W-:Y:S02]  /*7310*/  FMUL.FTZ R81, R53, R184 ;  /* 0x000000b835517220 */ /* 0x000fe40000410000 */
[----:B------:R-:W-:-:S02]  /*7320*/  FADD.FTZ R197, R197, R74 ;  /* 0x0000004ac5c57221 */ /* 0x000fc40000010000 */
[----:B------:R-:W-:Y:S02]  /*7330*/  FMUL.FTZ R185, R53, R185 ;  /* 0x000000b935b97220 */ /* 0x000fe40000410000 */
[----:B------:R-:W-:Y:S02]  /*7340*/  FMUL.FTZ R74, R124, -R196 ;  /* 0x800000c47c4a7220 */ /* 0x000fe40000410000 */
[----:B------:R-:W-:Y:S02]  /*7350*/  FMUL.FTZ R240, R170, R81 ;  /* 0x00000051aaf07220 */ /* 0x000fe40000410000 */
[----:B------:R-:W-:Y:S02]  /*7360*/  FMUL.FTZ R147, R84, R79 ;  /* 0x0000004f54937220 */ /* 0x000fe40000410000 */
[----:B------:R-:W-:Y:S02]  /*7370*/  FMUL.FTZ R170, R170, R185 ;  /* 0x000000b9aaaa7220 */ /* 0x000fe40000410000 */
[----:B------:R-:W-:-:S02]  /*7380*/  FFMA.FTZ R74, R123, R197, -R74 ;  /* 0x000000c57b4a7223 */ /* 0x000fc4000001084a */
[----:B------:R-:W-:Y:S02]  /*7390*/  FFMA.FTZ R79, R76, R77, R78 ;  /* 0x0000004d4c4f7223 */ /* 0x000fe4000001004e */
[----:B------:R-:W-:Y:S02]  /*73a0*/  FMUL.FTZ R75, R187, UR45 ;  /* 0x0000002dbb4b7c20 */ /* 0x000fe40008410000 */
[----:B------:R-:W-:Y:S02]  /*73b0*/  FMUL.FTZ R77, R100, R83 ;  /* 0x00000053644d7220 */ /* 0x000fe40000410000 */
[----:B------:R-:W-:Y:S02]  /*73c0*/  FMUL.FTZ R124, R124, -R197 ;  /* 0x800000c57c7c7220 */ /* 0x000fe40000410000 */
[C---:B------:R-:W-:Y:S02]  /*73d0*/  FFMA.FTZ R240, R76.reuse, R185, R240 ;  /* 0x000000b94cf07223 */ /* 0x040fe400000100f0 */
[----:B------:R-:W-:Y:S01]  /*73e0*/  FFMA.FTZ R126, R76, R81, -R170 ;  /* 0x000000514c7e7223 */ /* 0x000fe200000108aa */
[----:B------:R-:W-:Y:S01]  /*73f0*/  IADD3 R170, R113, 0xa80, RZ ;  /* 0x00000a8071aa7810 */ /* 0x000fe20007ffe0ff */
[----:B------:R-:W-:-:S02]  /*7400*/  FADD.FTZ R199, R199, R74 ;  /* 0x0000004ac7c77221 */ /* 0x000fc40000010000 */
[CC--:B------:R-:W-:Y:S02]  /*7410*/  FMUL.FTZ R76, R167.reuse, R186.reuse ;  /* 0x000000baa74c7220 */ /* 0x0c0fe40000410000 */
[C---:B------:R-:W-:Y:S02]  /*7420*/  FMUL.FTZ R74, R186.reuse, UR45 ;  /* 0x0000002dba4a7c20 */ /* 0x040fe40008410000 */
[----:B------:R-:W-:Y:S02]  /*7430*/  FFMA.FTZ R75, R186, UR44, -R75 ;  /* 0x0000002cba4b7c23 */ /* 0x000fe4000801084b */
[----:B------:R-:W-:Y:S02]  /*7440*/  FFMA.FTZ R78, R167, -R77, R230 ;  /* 0x8000004da74e7223 */ /* 0x000fe400000100e6 */
[----:B------:R-:W-:Y:S02]  /*7450*/  FMUL.FTZ R186, R100, R186 ;  /* 0x000000ba64ba7220 */ /* 0x000fe40000410000 */
[----:B------:R-:W-:-:S02]  /*7460*/  FFMA.FTZ R79, R82, R168, R79 ;  /* 0x000000a8524f7223 */ /* 0x000fc4000001004f */
[----:B------:R-:W-:Y:S02]  /*7470*/  FFMA.FTZ R123, R123, R196, R124 ;  /* 0x000000c47b7b7223 */ /* 0x000fe4000001007c */
[----:B------:R-:W-:Y:S02]  /*7480*/  FFMA.FTZ R80, R187, UR44, R74 ;  /* 0x0000002cbb507c23 */ /* 0x000fe4000801004a */
[----:B------:R-:W-:Y:S02]  /*7490*/  FFMA.FTZ R77, R165, -R77, R212 ;  /* 0x8000004da54d7223 */ /* 0x000fe400000100d4 */
[----:B------:R-:W-:Y:S02]  /*74a0*/  FMUL.FTZ R133, R100, R187 ;  /* 0x000000bb64857220 */ /* 0x000fe40000410000 */
[----:B------:R-:W-:Y:S02]  /*74b0*/  FMUL.FTZ R74, R78, R186 ;  /* 0x000000ba4e4a7220 */ /* 0x000fe40000410000 */
[----:B------:R-:W-:-:S02]  /*74c0*/  FADD.FTZ R22, R79, R22 ;  /* 0x000000164f167221 */ /* 0x000fc40000010000 */
[----:B------:R-:W-:Y:S02]  /*74d0*/  FADD.FTZ R198, -R198, R123 ;  /* 0x0000007bc6c67221 */ /* 0x000fe40000010100 */
[----:B------:R-:W-:Y:S02]  /*74e0*/  FMUL.FTZ R79, R78, R75 ;  /* 0x0000004b4e4f7220 */ /* 0x000fe40000410000 */
[C---:B------:R-:W-:Y:S02]  /*74f0*/  FMUL.FTZ R75, R122.reuse, -R199 ;  /* 0x800000c77a4b7220 */ /* 0x040fe40000410000 */
[----:B------:R-:W-:Y:S02]  /*7500*/  FFMA.FTZ R123, R77, R133, R74 ;  /* 0x000000854d7b7223 */ /* 0x000fe4000001004a */
[-C--:B------:R-:W-:Y:S02]  /*7510*/  FMUL.FTZ R74, R122, -R198.reuse ;  /* 0x800000c67a4a7220 */ /* 0x080fe40000410000 */
[----:B------:R-:W-:-:S02]  /*7520*/  FFMA.FTZ R75, R121, R198, R75 ;  /* 0x000000c6794b7223 */ /* 0x000fc4000001004b */
[----:B------:R-:W-:Y:S02]  /*7530*/  FFMA.FTZ R74, R121, R199, -R74 ;  /* 0x000000c7794a7223 */ /* 0x000fe4000001084a */
[----:B------:R-:W-:Y:S01]  /*7540*/  FFMA.FTZ R34, R49, R176, R34 ;  /* 0x000000b031227223 */ /* 0x000fe20000010022 */
[----:B------:R-:W-:Y:S01]  /*7550*/  HADD2.F32 R176, -RZ, R56.H0_H0 ;  /* 0x20000038ffb07230 */ /* 0x000fe20000004100 */
[----:B------:R-:W-:Y:S02]  /*7560*/  FADD.FTZ R200, -R200, R75 ;  /* 0x0000004bc8c87221 */ /* 0x000fe40000010100 */
[----:B------:R-:W-:Y:S02]  /*7570*/  FADD.FTZ R201, R201, R74 ;  /* 0x0000004ac9c97221 */ /* 0x000fe40000010000 */
[----:B------:R-:W-:Y:S02]  /*7580*/  FFMA.FTZ R76, R165, R187, R76 ;  /* 0x000000bba54c7223 */ /* 0x000fe4000001004c */
[----:B------:R-:W-:-:S02]  /*7590*/  FFMA.FTZ R79, R77, R80, R79 ;  /* 0x000000504d4f7223 */ /* 0x000fc4000001004f */
[C---:B------:R-:W-:Y:S02]  /*75a0*/  FMUL.FTZ R74, R120.reuse, -R200 ;  /* 0x800000c8784a7220 */ /* 0x040fe40000410000 */
[----:B------:R-:W-:Y:S02]  /*75b0*/  FMUL.FTZ R75, R55, R176 ;  /* 0x000000b0374b7220 */ /* 0x000fe40000410000 */
[----:B------:R-:W-:Y:S02]  /*75c0*/  FMUL.FTZ R120, R120, -R201 ;  /* 0x800000c978787220 */ /* 0x000fe40000410000 */
[----:B------:R-:W-:Y:S02]  /*75d0*/  FMUL.FTZ R78, R78, R133 ;  /* 0x000000854e4e7220 */ /* 0x000fe40000410000 */
[-C--:B------:R-:W-:Y:S02]  /*75e0*/  FFMA.FTZ R39, R100, R76.reuse, R39 ;  /* 0x0000004c64277223 */ /* 0x080fe40000010027 */
[----:B------:R-:W-:Y:S01]  /*75f0*/  FFMA.FTZ R180, R83, R76, R79 ;  /* 0x0000004c53b47223 */ /* 0x000fe2000001004f */
[----:B------:R-:W-:Y:S01]  /*7600*/  IADD3 R79, R226, 0x2, RZ ;  /* 0x00000002e24f7810 */ /* 0x000fe20007ffe0ff */
[----:B------:R-:W-:-:S02]  /*7610*/  FFMA.FTZ R74, R119, R201, -R74 ;  /* 0x000000c9774a7223 */ /* 0x000fc4000001084a */
[-C--:B------:R-:W-:Y:S02]  /*7620*/  FFMA.FTZ R76, R166, -R75.reuse, R211 ;  /* 0x8000004ba64c7223 */ /* 0x080fe400000100d3 */
[----:B------:R-:W-:Y:S02]  /*7630*/  FFMA.FTZ R234, R164, -R75, R227 ;  /* 0x8000004ba4ea7223 */ /* 0x000fe400000100e3 */
[----:B------:R-:W-:Y:S02]  /*7640*/  FFMA.FTZ R75, R119, R200, R120 ;  /* 0x000000c8774b7223 */ /* 0x000fe40000010078 */
[----:B------:R-:W-:Y:S02]  /*7650*/  FFMA.FTZ R122, R77, R186, -R78 ;  /* 0x000000ba4d7a7223 */ /* 0x000fe4000001084e */
[----:B------:R-:W-:Y:S02]  /*7660*/  FADD.FTZ R203, R203, R74 ;  /* 0x0000004acbcb7221 */ /* 0x000fe40000010000 */
[----:B------:R-:W-:-:S02]  /*7670*/  FMUL.FTZ R77, R189, UR45 ;  /* 0x0000002dbd4d7c20 */ /* 0x000fc40008410000 */
[----:B------:R-:W-:Y:S02]  /*7680*/  FMUL.FTZ R74, R188, UR45 ;  /* 0x0000002dbc4a7c20 */ /* 0x000fe40008410000 */
[----:B------:R-:W-:Y:S02]  /*7690*/  FADD.FTZ R202, -R202, R75 ;  /* 0x0000004bcaca7221 */ /* 0x000fe40000010100 */
[----:B------:R-:W-:Y:S02]  /*76a0*/  FFMA.FTZ R77, R188, UR44, -R77 ;  /* 0x0000002cbc4d7c23 */ /* 0x000fe4000801084d */
[----:B------:R-:W-:Y:S02]  /*76b0*/  FMUL.FTZ R119, R55, R188 ;  /* 0x000000bc37777220 */ /* 0x000fe40000410000 */
[----:B------:R-:W-:Y:S02]  /*76c0*/  FFMA.FTZ R75, R189, UR44, R74 ;  /* 0x0000002cbd4b7c23 */ /* 0x000fe4000801004a */
[----:B------:R-:W-:-:S02]  /*76d0*/  FMUL.FTZ R165, R55, R189 ;  /* 0x000000bd37a57220 */ /* 0x000fc40000410000 */
[-C--:B------:R-:W-:Y:S02]  /*76e0*/  FMUL.FTZ R74, R118, -R202.reuse ;  /* 0x800000ca764a7220 */ /* 0x080fe40000410000 */
[----:B------:R-:W-:Y:S02]  /*76f0*/  FMUL.FTZ R120, R76, R119 ;  /* 0x000000774c787220 */ /* 0x000fe40000410000 */
[----:B------:R-:W-:Y:S02]  /*7700*/  FMUL.FTZ R118, R118, -R203 ;  /* 0x800000cb76767220 */ /* 0x000fe40000410000 */
[C---:B------:R-:W-:Y:S02]  /*7710*/  FMUL.FTZ R77, R76.reuse, R77 ;  /* 0x0000004d4c4d7220 */ /* 0x040fe40000410000 */
[----:B------:R-:W-:Y:S02]  /*7720*/  FMUL.FTZ R78, R76, R165 ;  /* 0x000000a54c4e7220 */ /* 0x000fe40000410000 */
[C---:B------:R-:W-:Y:S01]  /*7730*/  FFMA.FTZ R76, R137.reuse, R203, -R74 ;  /* 0x000000cb894c7223 */ /* 0x040fe2000001084a */
[----:B------:R-:W-:Y:S01]  /*7740*/  HADD2.F32 R74, -RZ, R60.H0_H0 ;  /* 0x2000003cff4a7230 */ /* 0x000fe20000004100 */
[----:B------:R-:W-:-:S02]  /*7750*/  FFMA.FTZ R137, R137, R202, R118 ;  /* 0x000000ca89897223 */ /* 0x000fc40000010076 */
[----:B------:R-:W-:Y:S02]  /*7760*/  FFMA.FTZ R120, R234, R165, R120 ;  /* 0x000000a5ea787223 */ /* 0x000fe40000010078 */
[----:B------:R-:W-:Y:S02]  /*7770*/  FMUL.FTZ R94, R109, R74 ;  /* 0x0000004a6d5e7220 */ /* 0x000fe40000410000 */
[----:B------:R-:W-:Y:S02]  /*7780*/  FADD.FTZ R204, -R204, R137 ;  /* 0x00000089cccc7221 */ /* 0x000fe40000010100 */
[C---:B------:R-:W-:Y:S02]  /*7790*/  FFMA.FTZ R118, R234.reuse, R119, -R78 ;  /* 0x00000077ea767223 */ /* 0x040fe4000001084e */
[----:B------:R-:W-:Y:S01]  /*77a0*/  FFMA.FTZ R234, R234, R75, R77 ;  /* 0x0000004beaea7223 */ /* 0x000fe2000001004d */
[----:B------:R-:W-:Y:S01]  /*77b0*/  IADD3 R75, R226, 0x1, RZ ;  /* 0x00000001e24b7810 */ /* 0x000fe20007ffe0ff */
[----:B------:R-:W-:-:S02]  /*77c0*/  FFMA.FTZ R102, R138, -R94, R209 ;  /* 0x8000005e8a667223 */ /* 0x000fc400000100d1 */
[----:B------:R-:W-:Y:S01]  /*77d0*/  FADD.FTZ R205, R205, R76 ;  /* 0x0000004ccdcd7221 */ /* 0x000fe20000010000 */
[----:B------:R-:W-:Y:S01]  /*77e0*/  LEA.HI.SX32 R236, R75, R226, 0x1b ;  /* 0x000000e24bec7211 */ /* 0x000fe200078fdaff */
[----:B------:R-:W-:Y:S02]  /*77f0*/  FFMA.FTZ R94, R150, -R94, R97 ;  /* 0x8000005e965e7223 */ /* 0x000fe40000010061 */
[C---:B------:R-:W-:Y:S02]  /*7800*/  FMUL.FTZ R77, R109.reuse, R204 ;  /* 0x000000cc6d4d7220 */ /* 0x040fe40000410000 */
[----:B------:R-:W-:Y:S01]  /*7810*/  FMUL.FTZ R127, R82, R81 ;  /* 0x00000051527f7220 */ /* 0x000fe20000410000 */
[----:B------:R-:W-:Y:S01]  /*7820*/  IADD3 R81, R226, 0x3, RZ ;  /* 0x00000003e2517810 */ /* 0x000fe20007ffe0ff */
[----:B------:R-:W-:Y:S02]  /*7830*/  FMUL.FTZ R75, R109, R205 ;  /* 0x000000cd6d4b7220 */ /* 0x000fe40000410000 */
[----:B------:R-:W-:Y:S01]  /*7840*/  FMUL.FTZ R76, R94, R77 ;  /* 0x0000004d5e4c7220 */ /* 0x000fe20000410000 */
[----:B------:R-:W-:Y:S01]  /*7850*/  LEA.HI.SX32 R218, R81, R226, 0x1b ;  /* 0x000000e251da7211 */ /* 0x000fe200078fdaff */
[----:B------:R-:W-:-:S02]  /*7860*/  FMUL.FTZ R90, R110, R95 ;  /* 0x0000005f6e5a7220 */ /* 0x000fc40000410000 */
[----:B------:R-:W-:Y:S01]  /*7870*/  FMUL.FTZ R182, R166, R188 ;  /* 0x000000bca6b67220 */ /* 0x000fe20000410000 */
[-C--:B------:R-:W-:Y:S01]  /*7880*/  LEA.HI.SX32 R188, R79, R226.reuse, 0x1b ;  /* 0x000000e24fbc7211 */ /* 0x080fe200078fdaff */
[-C--:B------:R-:W-:Y:S01]  /*7890*/  FMUL.FTZ R78, R94, R75.reuse ;  /* 0x0000004b5e4e7220 */ /* 0x080fe20000410000 */
[----:B------:R-:W-:Y:S01]  /*78a0*/  LEA.HI.SX32 R226, R226, R226, 0x1b ;  /* 0x000000e2e2e27211 */ /* 0x000fe200078fdaff */
[-C--:B------:R-:W-:Y:S01]  /*78b0*/  FFMA.FTZ R76, R102, R75.reuse, R76 ;  /* 0x0000004b664c7223 */ /* 0x080fe2000001004c */
[----:B------:R-:W-:Y:S01]  /*78c0*/  IADD3 R166, R113, 0x980, RZ ;  /* 0x0000098071a67810 */ /* 0x000fe20007ffe0ff */
[----:B------:R-:W-:Y:S02]  /*78d0*/  FMUL.FTZ R75, R74, R75 ;  /* 0x0000004b4a4b7220 */ /* 0x000fe40000410000 */
[----:B------:R-:W-:Y:S02]  /*78e0*/  FMUL.FTZ R125, R82, R185 ;  /* 0x000000b9527d7220 */ /* 0x000fe40000410000 */
[-C--:B------:R-:W-:Y:S01]  /*78f0*/  FFMA.FTZ R91, R149, -R90.reuse, R96 ;  /* 0x8000005a955b7223 */ /* 0x080fe20000010060 */
[----:B------:R0:W-:Y:S01]  /*7900*/  STS [R226.X4+0x4200], R75 ;  /* 0x0042004be2007388 */ /* 0x0001e20000004800 */
[----:B------:R-:W-:-:S02]  /*7910*/  FFMA.FTZ R90, R151, -R90, R206 ;  /* 0x8000005a975a7223 */ /* 0x000fc400000100ce */
[C---:B------:R-:W-:Y:S02]  /*7920*/  FMUL.FTZ R82, R110.reuse, R202 ;  /* 0x000000ca6e527220 */ /* 0x040fe40000410000 */
[----:B------:R-:W-:Y:S02]  /*7930*/  FMUL.FTZ R88, R107, R92 ;  /* 0x0000005c6b587220 */ /* 0x000fe40000410000 */
[----:B------:R-:W-:Y:S02]  /*7940*/  FMUL.FTZ R80, R110, R203 ;  /* 0x000000cb6e507220 */ /* 0x000fe40000410000 */
[----:B------:R-:W-:Y:S02]  /*7950*/  FMUL.FTZ R79, R74, R77 ;  /* 0x0000004d4a4f7220 */ /* 0x000fe40000410000 */
[----:B0-----:R-:W-:Y:S02]  /*7960*/  FMUL.FTZ R75, R90, R82 ;  /* 0x000000525a4b7220 */ /* 0x001fe40000410000 */
[C---:B------:R-:W-:Y:S01]  /*7970*/  FMUL.FTZ R133, R83.reuse, R133 ;  /* 0x0000008553857220 */ /* 0x040fe20000410000 */
[----:B------:R0:W-:Y:S01]  /*7980*/  STS [R236.X4+0x4204], R79 ;  /* 0x0042044fec007388 */ /* 0x0001e20000004800 */
[----:B------:R-:W-:Y:S01]  /*7990*/  FMUL.FTZ R121, R83, R186 ;  /* 0x000000ba53797220 */ /* 0x000fe20000410000 */
[----:B------:R-:W-:Y:S01]  /*79a0*/  IADD3 R186, R113, 0xc00, RZ ;  /* 0x00000c0071ba7810 */ /* 0x000fe20007ffe0ff */
[----:B------:R-:W-:-:S02]  /*79b0*/  FFMA.FTZ R78, R102, R77, -R78 ;  /* 0x0000004d664e7223 */ /* 0x000fc4000001084e */
[----:B------:R-:W-:Y:S02]  /*79c0*/  FFMA.FTZ R89, R152, -R88, R213 ;  /* 0x8000005898597223 */ /* 0x000fe400000100d5 */
[----:B------:R-:W-:Y:S02]  /*79d0*/  FFMA.FTZ R75, R91, R80, R75 ;  /* 0x000000505b4b7223 */ /* 0x000fe4000001004b */
[----:B------:R-:W-:Y:S02]  /*79e0*/  FADD.FTZ R76, RZ, R76 ;  /* 0x0000004cff4c7221 */ /* 0x000fe40000010000 */
[----:B------:R-:W-:Y:S02]  /*79f0*/  FFMA.FTZ R88, R154, -R88, R99 ;  /* 0x800000589a587223 */ /* 0x000fe40000010063 */
[C---:B------:R-:W-:Y:S02]  /*7a00*/  FMUL.FTZ R83, R107.reuse, R200 ;  /* 0x000000c86b537220 */ /* 0x040fe40000410000 */
[----:B------:R-:W-:-:S02]  /*7a10*/  FMUL.FTZ R81, R107, R201 ;  /* 0x000000c96b517220 */ /* 0x000fc40000410000 */
[----:B------:R-:W-:Y:S02]  /*7a20*/  FMUL.FTZ R77, R90, R80 ;  /* 0x000000505a4d7220 */ /* 0x000fe40000410000 */
[----:B------:R-:W-:Y:S02]  /*7a30*/  FMUL.FTZ R85, R108, R93 ;  /* 0x0000005d6c557220 */ /* 0x000fe40000410000 */
[----:B------:R-:W-:Y:S02]  /*7a40*/  FADD.FTZ R75, R76, R75 ;  /* 0x0000004b4c4b7221 */ /* 0x000fe40000010000 */
[----:B------:R-:W-:Y:S02]  /*7a50*/  FMUL.FTZ R84, R88, R83 ;  /* 0x0000005358547220 */ /* 0x000fe40000410000 */
[----:B------:R-:W-:Y:S02]  /*7a60*/  FFMA.FTZ R77, R91, R82, -R77 ;  /* 0x000000525b4d7223 */ /* 0x000fe4000001084d */
[----:B------:R-:W-:-:S02]  /*7a70*/  FADD.FTZ R78, RZ, R78 ;  /* 0x0000004eff4e7221 */ /* 0x000fc40000010000 */
[----:B0-----:R-:W-:Y:S02]  /*7a80*/  FMUL.FTZ R79, R95, R80 ;  /* 0x000000505f4f7220 */ /* 0x001fe40000410000 */
[----:B------:R-:W-:Y:S02]  /*7a90*/  FMUL.FTZ R76, R88, R81 ;  /* 0x00000051584c7220 */ /* 0x000fe40000410000 */
[----:B------:R-:W-:Y:S01]  /*7aa0*/  FFMA.FTZ R87, R155, -R85, R210 ;  /* 0x800000559b577223 */ /* 0x000fe200000100d2 */
[----:B------:R0:W-:Y:S01]  /*7ab0*/  STS [R188.X4+0x4208], R79 ;  /* 0x0042084fbc007388 */ /* 0x0001e20000004800 */
[----:B------:R-:W-:Y:S02]  /*7ac0*/  FMUL.FTZ R80, R108, R198 ;  /* 0x000000c66c507220 */ /* 0x000fe40000410000 */
[----:B------:R-:W-:Y:S02]  /*7ad0*/  FFMA.FTZ R84, R89, R81, R84 ;  /* 0x0000005159547223 */ /* 0x000fe40000010054 */
[----:B------:R-:W-:-:S02]  /*7ae0*/  FADD.FTZ R77, R78, R77 ;  /* 0x0000004d4e4d7221 */ /* 0x000fc40000010000 */
[----:B------:R-:W-:Y:S02]  /*7af0*/  FFMA.FTZ R76, R89, R83, -R76 ;  /* 0x00000053594c7223 */ /* 0x000fe4000001084c */
[----:B------:R-:W-:Y:S02]  /*7b00*/  FFMA.FTZ R85, R153, -R85, R98 ;  /* 0x8000005599557223 */ /* 0x000fe40000010062 */
[----:B------:R-:W-:Y:S02]  /*7b10*/  FMUL.FTZ R78, R108, R199 ;  /* 0x000000c76c4e7220 */ /* 0x000fe40000410000 */
[----:B------:R-:W-:Y:S02]  /*7b20*/  FMUL.FTZ R124, R87, R80 ;  /* 0x00000050577c7220 */ /* 0x000fe40000410000 */
[----:B------:R-:W-:Y:S02]  /*7b30*/  FADD.FTZ R84, R75, R84 ;  /* 0x000000544b547221 */ /* 0x000fe40000010000 */
[----:B------:R-:W-:-:S02]  /*7b40*/  FADD.FTZ R76, R77, R76 ;  /* 0x0000004c4d4c7221 */ /* 0x000fc40000010000 */
[----:B------:R-:W-:Y:S02]  /*7b50*/  FMUL.FTZ R75, R95, R82 ;  /* 0x000000525f4b7220 */ /* 0x000fe40000410000 */
[----:B------:R-:W-:Y:S02]  /*7b60*/  FFMA.FTZ R77, R85, R78, R124 ;  /* 0x0000004e554d7223 */ /* 0x000fe4000001007c */
[C---:B------:R-:W-:Y:S01]  /*7b70*/  FMUL.FTZ R82, R105.reuse, R86 ;  /* 0x0000005669527220 */ /* 0x040fe20000410000 */
[----:B------:R-:W-:Y:S01]  /*7b80*/  STS [R218.X4+0x420c], R75 ;  /* 0x00420c4bda007388 */ /* 0x000fe20000004800 */
[----:B------:R-:W-:Y:S02]  /*7b90*/  FADD.FTZ R124, R84, R77 ;  /* 0x0000004d547c7221 */ /* 0x000fe40000010000 */
[----:B------:R-:W-:Y:S01]  /*7ba0*/  FFMA.FTZ R84, R158, -R82, R117 ;  /* 0x800000529e547223 */ /* 0x000fe20000010075 */
[----:B------:R1:W-:Y:S01]  /*7bb0*/  STS [R226.X4+0x4248], R133 ;  /* 0x00424885e2007388 */ /* 0x0003e20000004800 */
[----:B------:R-:W-:-:S02]  /*7bc0*/  FMUL.FTZ R167, R105, R196 ;  /* 0x000000c469a77220 */ /* 0x000fc40000410000 */
[----:B0-----:R-:W-:Y:S01]  /*7bd0*/  FMUL.FTZ R79, R87, R78 ;  /* 0x0000004e574f7220 */ /* 0x001fe20000410000 */
[----:B------:R-:W-:Y:S01]  /*7be0*/  STS [R226.X4+0x424c], R121 ;  /* 0x00424c79e2007388 */ /* 0x000fe20000004800 */
[----:B------:R-:W-:Y:S01]  /*7bf0*/  FMUL.FTZ R77, R92, R83 ;  /* 0x000000535c4d7220 */ /* 0x000fe20000410000 */
[----:B------:R-:W-:Y:S01]  /*7c00*/  HADD2.F32 R83, -RZ, R62.H1_H1 ;  /* 0x3000003eff537230 */ /* 0x000fe20000004100 */
[----:B------:R-:W-:Y:S01]  /*7c10*/  FFMA.FTZ R82, R156, -R82, R215 ;  /* 0x800000529c527223 */ /* 0x000fe200000100d7 */
[----:B------:R-:W-:Y:S01]  /*7c20*/  STS [R226.X4+0x4250], R125 ;  /* 0x0042507de2007388 */ /* 0x000fe20000004800 */
[----:B------:R-:W-:Y:S01]  /*7c30*/  FMUL.FTZ R137, R105, R197 ;  /* 0x000000c569897220 */ /* 0x000fe20000410000 */
[----:B-1----:R-:W-:Y:S01]  /*7c40*/  LEA.HI.SX32 R133, R166, R113, 0x1b ;  /* 0x00000071a6857211 */ /* 0x002fe200078fdaff */
[----:B------:R-:W-:Y:S01]  /*7c50*/  FMUL.FTZ R75, R84, R167 ;  /* 0x000000a7544b7220 */ /* 0x000fe20000410000 */
[----:B------:R-:W-:Y:S01]  /*7c60*/  STS [R226.X4+0x4214], R77 ;  /* 0x0042144de2007388 */ /* 0x000fe20000004800 */
[----:B------:R-:W-:-:S02]  /*7c70*/  FFMA.FTZ R37, R54, R169, R37 ;  /* 0x000000a936257223 */ /* 0x000fc40000010025 */
[-C--:B------:R-:W-:Y:S01]  /*7c80*/  FFMA.FTZ R79, R85, R80.reuse, -R79 ;  /* 0x00000050554f7223 */ /* 0x080fe2000001084f */
[----:B------:R0:W-:Y:S01]  /*7c90*/  STS [R226.X4+0x4254], R127 ;  /* 0x0042547fe2007388 */ /* 0x0001e20000004800 */
[----:B------:R-:W-:Y:S02]  /*7ca0*/  FMUL.FTZ R81, R92, R81 ;  /* 0x000000515c517220 */ /* 0x000fe40000410000 */
[----:B------:R-:W-:Y:S01]  /*7cb0*/  FFMA.FTZ R169, R82, R137, R75 ;  /* 0x0000008952a97223 */ /* 0x000fe2000001004b */
[----:B------:R1:W-:Y:S01]  /*7cc0*/  STS [R226.X4+0x4258], R129 ;  /* 0x00425881e2007388 */ /* 0x0003e20000004800 */
[C---:B------:R-:W-:Y:S02]  /*7cd0*/  FMUL.FTZ R75, R93.reuse, R80 ;  /* 0x000000505d4b7220 */ /* 0x040fe40000410000 */
[----:B------:R-:W-:Y:S01]  /*7ce0*/  FMUL.FTZ R80, R106, R83 ;  /* 0x000000536a507220 */ /* 0x000fe20000410000 */
[----:B------:R2:W-:Y:S01]  /*7cf0*/  STS [R226.X4+0x4210], R81 ;  /* 0x00421051e2007388 */ /* 0x0005e20000004800 */
[----:B------:R-:W-:Y:S01]  /*7d00*/  FADD.FTZ R128, R76, R79 ;  /* 0x0000004f4c807221 */ /* 0x000fe20000010000 */
[----:B0-----:R-:W-:Y:S01]  /*7d10*/  LEA.HI.SX32 R127, R140, R113, 0x1b ;  /* 0x000000718c7f7211 */ /* 0x001fe200078fdaff */
[----:B------:R-:W-:Y:S01]  /*7d20*/  FMUL.FTZ R76, R84, R137 ;  /* 0x00000089544c7220 */ /* 0x000fe20000410000 */
[----:B------:R-:W-:Y:S01]  /*7d30*/  STS [R226.X4+0x421c], R75 ;  /* 0x00421c4be2007388 */ /* 0x000fe20000004800 */
[----:B------:R-:W-:Y:S01]  /*7d40*/  FMUL.FTZ R130, R106, R194 ;  /* 0x000000c26a827220 */ /* 0x000fe20000410000 */
[----:B-1----:R-:W-:Y:S01]  /*7d50*/  LEA.HI.SX32 R129, R144, R113, 0x1b ;  /* 0x0000007190817211 */ /* 0x002fe200078fdaff */
[----:B------:R-:W-:Y:S01]  /*7d60*/  FMUL.FTZ R79, R93, R78 ;  /* 0x0000004e5d4f7220 */ /* 0x000fe20000410000 */
[----:B------:R-:W-:Y:S01]  /*7d70*/  HADD2.F32 R78, -RZ, R63.H0_H0 ;  /* 0x2000003fff4e7230 */ /* 0x000fe20000004100 */
[----:B------:R-:W-:Y:S01]  /*7d80*/  FMUL.FTZ R171, R86, R137 ;  /* 0x0000008956ab7220 */ /* 0x000fe20000410000 */
[----:B------:R0:W-:Y:S01]  /*7d90*/  STS [R226.X4+0x425c], R131 ;  /* 0x00425c83e2007388 */ /* 0x0001e20000004800 */
[----:B--2---:R-:W-:Y:S01]  /*7da0*/  FFMA.FTZ R81, R159, -R80, R216 ;  /* 0x800000509f517223 */ /* 0x004fe200000100d8 */
[----:B------:R-:W-:Y:S01]  /*7db0*/  LEA.HI.SX32 R140, R248, R113, 0x1b ;  /* 0x00000071f88c7211 */ /* 0x000fe200078fdaff */
[----:B------:R-:W-:Y:S01]  /*7dc0*/  FFMA.FTZ R137, R82, R167, -R76 ;  /* 0x000000a752897223 */ /* 0x000fe2000001084c */
[----:B------:R1:W-:Y:S01]  /*7dd0*/  STS [R226.X4+0x4218], R79 ;  /* 0x0042184fe2007388 */ /* 0x0003e20000004800 */
[----:B------:R-:W-:-:S02]  /*7de0*/  FMUL.FTZ R76, R106, R195 ;  /* 0x000000c36a4c7220 */ /* 0x000fc40000410000 */
[----:B------:R-:W-:Y:S01]  /*7df0*/  FFMA.FTZ R80, R157, -R80, R116 ;  /* 0x800000509d507223 */ /* 0x000fe20000010074 */
[----:B------:R-:W-:Y:S01]  /*7e00*/  STS [R226.X4+0x4220], R171 ;  /* 0x004220abe2007388 */ /* 0x000fe20000004800 */
[C---:B------:R-:W-:Y:S01]  /*7e10*/  FMUL.FTZ R77, R81.reuse, R130 ;  /* 0x00000082514d7220 */ /* 0x040fe20000410000 */
[----:B0-----:R-:W-:Y:S01]  /*7e20*/  LEA.HI.SX32 R131, R148, R113, 0x1b ;  /* 0x0000007194837211 */ /* 0x001fe200078fdaff */
[----:B------:R-:W-:Y:S01]  /*7e30*/  FFMA.FTZ R35, R52, R173, R35 ;  /* 0x000000ad34237223 */ /* 0x000fe20000010023 */
[----:B------:R0:W-:Y:S01]  /*7e40*/  STS [R226.X4+0x4260], R135 ;  /* 0x00426087e2007388 */ /* 0x0001e20000004800 */
[----:B------:R-:W-:Y:S02]  /*7e50*/  FMUL.FTZ R167, R86, R167 ;  /* 0x000000a756a77220 */ /* 0x000fe40000410000 */
[-C--:B-1----:R-:W-:Y:S01]  /*7e60*/  FMUL.FTZ R79, R81, R76.reuse ;  /* 0x0000004c514f7220 */ /* 0x082fe20000410000 */
[----:B------:R1:W-:Y:S01]  /*7e70*/  STS [R226.X4+0x4264], R147 ;  /* 0x00426493e2007388 */ /* 0x0003e20000004800 */
[----:B------:R-:W-:-:S02]  /*7e80*/  FFMA.FTZ R173, R80, R76, R77 ;  /* 0x0000004c50ad7223 */ /* 0x000fc4000001004d */
[----:B------:R-:W-:Y:S01]  /*7e90*/  FMUL.FTZ R75, R83, R76 ;  /* 0x0000004c534b7220 */ /* 0x000fe20000410000 */
[----:B------:R2:W-:Y:S01]  /*7ea0*/  STS [R226.X4+0x4224], R167 ;  /* 0x004224a7e2007388 */ /* 0x0005e20000004800 */
[----:B------:R-:W-:Y:S01]  /*7eb0*/  FMUL.FTZ R76, R101, R78 ;  /* 0x0000004e654c7220 */ /* 0x000fe20000410000 */
[----:B0-----:R-:W-:Y:S01]  /*7ec0*/  LEA.HI.SX32 R135, R170, R113, 0x1b ;  /* 0x00000071aa877211 */ /* 0x001fe200078fdaff */
[----:B------:R-:W-:Y:S01]  /*7ed0*/  FFMA.FTZ R171, R80, R130, -R79 ;  /* 0x0000008250ab7223 */ /* 0x000fe2000001084f */
[----:B------:R-:W-:Y:S01]  /*7ee0*/  HADD2.F32 R79, -RZ, R63.H1_H1 ;  /* 0x3000003fff4f7230 */ /* 0x000fe20000004100 */
[----:B------:R-:W-:Y:S01]  /*7ef0*/  FFMA.FTZ R77, R162, -R76, R207 ;  /* 0x8000004ca24d7223 */ /* 0x000fe200000100cf */
[----:B------:R-:W-:Y:S01]  /*7f00*/  STS [R226.X4+0x4228], R75 ;  /* 0x0042284be2007388 */ /* 0x000fe20000004800 */
[----:B------:R-:W-:Y:S01]  /*7f10*/  FMUL.FTZ R175, R83, R130 ;  /* 0x0000008253af7220 */ /* 0x000fe20000410000 */
[----:B-1----:R-:W-:Y:S01]  /*7f20*/  IADD3 R147, R113, 0xf00, RZ ;  /* 0x00000f0071937810 */ /* 0x002fe20007ffe0ff */
[C---:B------:R-:W-:Y:S01]  /*7f30*/  FMUL.FTZ R179, R101.reuse, R193 ;  /* 0x000000c165b37220 */ /* 0x040fe20000410000 */
[----:B------:R0:W-:Y:S01]  /*7f40*/  STS [R226.X4+0x4268], R143 ;  /* 0x0042688fe2007388 */ /* 0x0001e20000004800 */
[----:B--2---:R-:W-:-:S02]  /*7f50*/  FMUL.FTZ R167, R101, R192 ;  /* 0x000000c065a77220 */ /* 0x004fc40000410000 */
[----:B------:R-:W-:Y:S01]  /*7f60*/  FMUL.FTZ R132, R104, R79 ;  /* 0x0000004f68847220 */ /* 0x000fe20000410000 */
[----:B------:R1:W-:Y:S01]  /*7f70*/  STS [R226.X4+0x422c], R175 ;  /* 0x00422cafe2007388 */ /* 0x0003e20000004800 */
[----:B------:R-:W-:Y:S02]  /*7f80*/  FFMA.FTZ R76, R160, -R76, R225 ;  /* 0x8000004ca04c7223 */ /* 0x000fe400000100e1 */
[----:B------:R-:W-:Y:S01]  /*7f90*/  FMUL.FTZ R130, R77, R167 ;  /* 0x000000a74d827220 */ /* 0x000fe20000410000 */
[----:B------:R2:W-:Y:S01]  /*7fa0*/  STS [R226.X4+0x426c], R145 ;  /* 0x00426c91e2007388 */ /* 0x0005e20000004800 */
[----:B------:R-:W-:Y:S01]  /*7fb0*/  FMUL.FTZ R181, R78, R179 ;  /* 0x000000b34eb57220 */ /* 0x000fe20000410000 */
[----:B0-----:R-:W-:Y:S01]  /*7fc0*/  IADD3 R143, R113, 0xe00, RZ ;  /* 0x00000e00718f7810 */ /* 0x001fe20007ffe0ff */
[-C--:B------:R-:W-:Y:S01]  /*7fd0*/  FFMA.FTZ R184, R163, -R132.reuse, R222 ;  /* 0x80000084a3b87223 */ /* 0x080fe200000100de */
[----:B------:R0:W-:Y:S01]  /*7fe0*/  STS [R226.X4+0x4270], R141 ;  /* 0x0042708de2007388 */ /* 0x0001e20000004800 */
[----:B------:R-:W-:Y:S01]  /*7ff0*/  FFMA.FTZ R75, R161, -R132, R208 ;  /* 0x80000084a14b7223 */ /* 0x000fe200000100d0 */
[----:B------:R-:W-:Y:S01]  /*8000*/  LEA.HI.SX32 R143, R143, R113, 0x1b ;  /* 0x000000718f8f7211 */ /* 0x000fe200078fdaff */
[----:B-1----:R-:W-:Y:S01]  /*8010*/  FFMA.FTZ R175, R76, R179, R130 ;  /* 0x000000b34caf7223 */ /* 0x002fe20000010082 */
[----:B------:R-:W-:Y:S01]  /*8020*/  STS [R226.X4+0x4230], R181 ;  /* 0x004230b5e2007388 */ /* 0x000fe20000004800 */
[----:B------:R-:W-:Y:S01]  /*8030*/  FMUL.FTZ R132, R104, R191 ;  /* 0x000000bf68847220 */ /* 0x000fe20000410000 */
[----:B--2---:R-:W-:Y:S01]  /*8040*/  IADD3 R145, R113, 0xe80, RZ ;  /* 0x00000e8071917810 */ /* 0x004fe20007ffe0ff */
[----:B------:R-:W-:Y:S01]  /*8050*/  FMUL.FTZ R179, R77, R179 ;  /* 0x000000b34db37220 */ /* 0x000fe20000410000 */
[----:B------:R-:W-:Y:S01]  /*8060*/  STS [R226.X4+0x4274], R177 ;  /* 0x004274b1e2007388 */ /* 0x000fe20000004800 */
[----:B------:R-:W-:Y:S01]  /*8070*/  FADD.FTZ R128, R128, R137 ;  /* 0x0000008980807221 */ /* 0x000fe20000010000 */
[-C--:B------:R-:W-:Y:S01]  /*8080*/  LEA.HI.SX32 R144, R145, R113.reuse, 0x1b ;  /* 0x0000007191907211 */ /* 0x080fe200078fdaff */
[----:B------:R-:W-:Y:S01]  /*8090*/  FMUL.FTZ R134, R104, R190 ;  /* 0x000000be68867220 */ /* 0x000fe20000410000 */
[----:B------:R-:W-:Y:S01]  /*80a0*/  STS [R226.X4+0x4278], R103 ;  /* 0x00427867e2007388 */ /* 0x000fe20000004800 */
[----:B------:R-:W-:Y:S01]  /*80b0*/  FMUL.FTZ R130, R184, R132 ;  /* 0x00000084b8827220 */ /* 0x000fe20000410000 */
[----:B------:R-:W-:Y:S01]  /*80c0*/  LEA.HI.SX32 R137, R174, R113, 0x1b ;  /* 0x00000071ae897211 */ /* 0x000fe200078fdaff */
[----:B------:R-:W-:Y:S01]  /*80d0*/  FFMA.FTZ R179, R76, R167, -R179 ;  /* 0x000000a74cb37223 */ /* 0x000fe200000108b3 */
[----:B------:R1:W-:Y:S01]  /*80e0*/  STS [R226.X4+0x427c], R139 ;  /* 0x00427c8be2007388 */ /* 0x0003e20000004800 */
[----:B------:R-:W-:Y:S01]  /*80f0*/  FADD.FTZ R128, R128, R171 ;  /* 0x000000ab80807221 */ /* 0x000fe20000010000 */
[-C--:B0-----:R-:W-:Y:S01]  /*8100*/  LEA.HI.SX32 R141, R250, R113.reuse, 0x1b ;  /* 0x00000071fa8d7211 */ /* 0x081fe200078fdaff */
[----:B------:R-:W-:Y:S01]  /*8110*/  FADD.FTZ R124, R124, R169 ;  /* 0x000000a97c7c7221 */ /* 0x000fe20000010000 */
[----:B------:R-:W-:Y:S01]  /*8120*/  LEA.HI.SX32 R145, R147, R113, 0x1b ;  /* 0x0000007193917211 */ /* 0x000fe200078fdaff */
[----:B------:R-:W-:Y:S01]  /*8130*/  FFMA.FTZ R183, R75, R134, -R130 ;  /* 0x000000864bb77223 */ /* 0x000fe20000010882 */
[----:B------:R-:W-:Y:S01]  /*8140*/  IADD3 R130, R113, 0x480, RZ ;  /* 0x0000048071827810 */ /* 0x000fe20007ffe0ff */
[----:B------:R-:W-:-:S02]  /*8150*/  FADD.FTZ R128, R128, R179 ;  /* 0x000000b380807221 */ /* 0x000fc40000010000 */
[----:B------:R-:W-:Y:S01]  /*8160*/  FMUL.FTZ R136, R184, R134 ;  /* 0x00000086b8887220 */ /* 0x000fe20000410000 */
[----:B-1----:R-:W-:Y:S01]  /*8170*/  LEA.HI.SX32 R139, R186, R113, 0x1b ;  /* 0x00000071ba8b7211 */ /* 0x002fe200078fdaff */
[----:B------:R-:W-:Y:S02]  /*8180*/  FADD.FTZ R124, R124, R173 ;  /* 0x000000ad7c7c7221 */ /* 0x000fe40000010000 */
[----:B------:R-:W-:Y:S01]  /*8190*/  FADD.FTZ R183, R128, R183 ;  /* 0x000000b780b77221 */ /* 0x000fe20000010000 */
[----:B------:R-:W-:Y:S01]  /*81a0*/  IADD3 R128, R113, 0x400, RZ ;  /* 0x0000040071807810 */ /* 0x000fe20007ffe0ff */
[-C--:B------:R-:W-:Y:S01]  /*81b0*/  FFMA.FTZ R181, R75, R132.reuse, R136 ;  /* 0x000000844bb57223 */ /* 0x080fe20000010088 */
[----:B------:R-:W-:Y:S01]  /*81c0*/  IADD3 R136, R113, 0x600, RZ ;  /* 0x0000060071887810 */ /* 0x000fe20007ffe0ff */
[----:B------:R-:W-:Y:S02]  /*81d0*/  FADD.FTZ R124, R124, R175 ;  /* 0x000000af7c7c7221 */ /* 0x000fe40000010000 */
[----:B------:R-:W-:Y:S01]  /*81e0*/  FMUL.FTZ R185, R79, R132 ;  /* 0x000000844fb97220 */ /* 0x000fe20000410000 */
[----:B------:R-:W-:Y:S01]  /*81f0*/  IADD3 R132, R113, 0x500, RZ ;  /* 0x0000050071847810 */ /* 0x000fe20007ffe0ff */
[----:B------:R-:W-:-:S02]  /*8200*/  FMUL.FTZ R167, R78, R167 ;  /* 0x000000a74ea77220 */ /* 0x000fc40000410000 */
        /* <DEDUP_REMOVED lines=17> */
[----:B------:R0:W-:Y:S01]  /*8320*/  STS [R226.X4+0x4244], R119 ;  /* 0x00424477e2007388 */ /* 0x0001e20000004800 */
[----:B------:R-:W-:Y:S01]  /*8330*/  FADD.FTZ R242, R242, R73 ;  /* 0x00000049f2f27221 */ /* 0x000fe20000010000 */
[----:B------:R-:W-:Y:S01]  /*8340*/  IADD3 R120, R113, 0x180, RZ ;  /* 0x0000018071787810 */ /* 0x000fe20007ffe0ff */
[----:B------:R-:W-:Y:S01]  /*8350*/  FADD.FTZ R240, R123, R240 ;  /* 0x000000f07bf07221 */ /* 0x000fe20000010000 */
[----:B------:R-:W-:Y:S01]  /*8360*/  BAR.SYNC.DEFER_BLOCKING 0x0 ;  /* 0x0000000000007b1d */ /* 0x000fe20000010000 */
[----:B------:R-:W-:Y:S01]  /*8370*/  FADD.FTZ R242, R242, R71 ;  /* 0x00000047f2f27221 */ /* 0x000fe20000010000 */
[----:B------:R-:W-:Y:S01]  /*8380*/  IADD3 R126, R113, 0x380, RZ ;  /* 0x00000380717e7810 */ /* 0x000fe20007ffe0ff */
[----:B------:R-:W-:Y:S01]  /*8390*/  FADD.FTZ R240, R240, R72 ;  /* 0x00000048f0f07221 */ /* 0x000fe20000010000 */
[----:B------:R-:W-:Y:S01]  /*83a0*/  LEA.HI.SX32 R97, R118, R113, 0x1b ;  /* 0x0000007176617211 */ /* 0x000fe200078fdaff */
[----:B------:R-:W-:Y:S01]  /*83b0*/  FMUL.FTZ R71, R191, UR45 ;  /* 0x0000002dbf477c20 */ /* 0x000fe20008410000 */
[----:B0-----:R-:W-:Y:S01]  /*83c0*/  IADD3 R119, R113, 0x200, RZ ;  /* 0x0000020071777810 */ /* 0x001fe20007ffe0ff */
[----:B------:R-:W-:Y:S01]  /*83d0*/  FFMA.FTZ R38, R53, R168, R38 ;  /* 0x000000a835267223 */ /* 0x000fe20000010026 */
[C---:B------:R-:W-:Y:S01]  /*83e0*/  IADD3 R168, R113.reuse, 0xa00, RZ ;  /* 0x00000a0071a87810 */ /* 0x040fe20007ffe0ff */
[----:B------:R-:W-:Y:S01]  /*83f0*/  FFMA.FTZ R182, R164, R189, R182 ;  /* 0x000000bda4b67223 */ /* 0x000fe200000100b6 */
[----:B------:R-:W-:Y:S01]  /*8400*/  IADD3 R164, R113, 0x900, RZ ;  /* 0x0000090071a47810 */ /* 0x000fe20007ffe0ff */
[----:B------:R-:W-:Y:S01]  /*8410*/  FMUL.FTZ R72, R163, R190 ;  /* 0x000000bea3487220 */ /* 0x000fe20000410000 */
[----:B------:R-:W-:Y:S01]  /*8420*/  IADD3 R165, R113, 0xf80, RZ ;  /* 0x00000f8071a57810 */ /* 0x000fe20007ffe0ff */
[----:B------:R-:W-:Y:S01]  /*8430*/  FADD.FTZ R73, R240, R70 ;  /* 0x00000046f0497221 */ /* 0x000fe20000010000 */
[-C--:B------:R-:W-:Y:S01]  /*8440*/  LEA.HI.SX32 R118, R119, R113.reuse, 0x1b ;  /* 0x0000007177767211 */ /* 0x080fe200078fdaff */
[----:B------:R-:W-:Y:S01]  /*8450*/  FFMA.FTZ R71, R190, UR44, -R71 ;  /* 0x0000002cbe477c23 */ /* 0x000fe20008010847 */
[-C--:B------:R-:W-:Y:S01]  /*8460*/  LEA.HI.SX32 R103, R120, R113.reuse, 0x1b ;  /* 0x0000007178677211 */ /* 0x080fe200078fdaff */
[----:B------:R-:W-:Y:S01]  /*8470*/  FADD.FTZ R23, R180, R23 ;  /* 0x00000017b4177221 */ /* 0x000fe20000010000 */
[-C--:B------:R-:W-:Y:S01]  /*8480*/  LEA.HI.SX32 R119, R122, R113.reuse, 0x1b ;  /* 0x000000717a777211 */ /* 0x080fe200078fdaff */
[----:B------:R-:W-:Y:S01]  /*8490*/  FADD.FTZ R242, R242, R69 ;  /* 0x00000045f2f27221 */ /* 0x000fe20000010000 */
[----:B------:R-:W-:Y:S01]  /*84a0*/  LEA.HI.SX32 R120, R124, R113, 0x1b ;  /* 0x000000717c787211 */ /* 0x000fe200078fdaff */
[----:B------:R-:W-:Y:S01]  /*84b0*/  FFMA.FTZ R180, R161, R191, R72 ;  /* 0x000000bfa1b47223 */ /* 0x000fe20000010048 */
[-C--:B------:R-:W-:Y:S01]  /*84c0*/  LEA.HI.SX32 R121, R126, R113.reuse, 0x1b ;  /* 0x000000717e797211 */ /* 0x080fe200078fdaff */
[----:B------:R-:W-:Y:S01]  /*84d0*/  FADD.FTZ R73, R73, R68 ;  /* 0x0000004449497221 */ /* 0x000fe20000010000 */
[----:B------:R-:W-:Y:S01]  /*84e0*/  LEA.HI.SX32 R122, R128, R113, 0x1b ;  /* 0x00000071807a7211 */ /* 0x000fe200078fdaff */
[----:B------:R-:W-:Y:S01]  /*84f0*/  FMUL.FTZ R161, R184, R71 ;  /* 0x00000047b8a17220 */ /* 0x000fe20000410000 */
[-C--:B------:R-:W-:Y:S01]  /*8500*/  LEA.HI.SX32 R123, R130, R113.reuse, 0x1b ;  /* 0x00000071827b7211 */ /* 0x080fe200078fdaff */
[C---:B------:R-:W-:Y:S01]  /*8510*/  FMUL.FTZ R71, R15.reuse, R96 ;  /* 0x000000600f477220 */ /* 0x040fe20000410000 */
[-C--:B------:R-:W-:Y:S01]  /*8520*/  LEA.HI.SX32 R124, R132, R113.reuse, 0x1b ;  /* 0x00000071847c7211 */ /* 0x080fe200078fdaff */
[----:B------:R-:W-:Y:S01]  /*8530*/  FFMA.FTZ R69, -R15, R206, -RZ ;  /* 0x000000ce0f457223 */ /* 0x000fe200000109ff */
[-C--:B------:R-:W-:Y:S01]  /*8540*/  LEA.HI.SX32 R125, R134, R113.reuse, 0x1b ;  /* 0x00000071867d7211 */ /* 0x080fe200078fdaff */
[----:B------:R-:W-:Y:S01]  /*8550*/  FADD.FTZ R163, R242, R67 ;  /* 0x00000043f2a37221 */ /* 0x000fe20000010000 */
[-C--:B------:R-:W-:Y:S01]  /*8560*/  LEA.HI.SX32 R126, R136, R113.reuse, 0x1b ;  /* 0x00000071887e7211 */ /* 0x080fe200078fdaff */
[----:B------:R-:W0:Y:S01]  /*8570*/  LDS R186, [R238.X4+0x4200] ;  /* 0x00420000eeba7984 */ /* 0x000e220000004800 */
[-C--:B------:R-:W-:Y:S01]  /*8580*/  LEA.HI.SX32 R128, R142, R113.reuse, 0x1b ;  /* 0x000000718e807211 */ /* 0x080fe200078fdaff */
[----:B------:R-:W-:Y:S01]  /*8590*/  FFMA.FTZ R67, -R13, R210, -RZ ;  /* 0x000000d20d437223 */ /* 0x000fe200000109ff */
[-C--:B------:R-:W-:Y:S01]  /*85a0*/  LEA.HI.SX32 R130, R146, R113.reuse, 0x1b ;  /* 0x0000007192827211 */ /* 0x080fe200078fdaff */
[----:B------:R-:W1:Y:S01]  /*85b0*/  LDS R147, [R178.X4+0x4400] ;  /* 0x00440000b2937984 */ /* 0x000e620000004800 */
[-C--:B------:R-:W-:Y:S01]  /*85c0*/  LEA.HI.SX32 R132, R164, R113.reuse, 0x1b ;  /* 0x00000071a4847211 */ /* 0x080fe200078fdaff */
[----:B------:R-:W-:Y:S01]  /*85d0*/  FADD.FTZ R184, R73, R66 ;  /* 0x0000004249b87221 */ /* 0x000fe20000010000 */
[-C--:B------:R-:W-:Y:S01]  /*85e0*/  LEA.HI.SX32 R134, R168, R113.reuse, 0x1b ;  /* 0x00000071a8867211 */ /* 0x080fe200078fdaff */
[----:B------:R-:W2:Y:S01]  /*85f0*/  LDS R167, [R103.X4+0x4800] ;  /* 0x0048000067a77984 */ /* 0x000ea20000004800 */
[-C--:B------:R-:W-:Y:S01]  /*8600*/  LEA.HI.SX32 R136, R172, R113.reuse, 0x1b ;  /* 0x00000071ac887211 */ /* 0x080fe200078fdaff */
[----:B------:R-:W-:Y:S01]  /*8610*/  FMUL.FTZ R73, R13, R98 ;  /* 0x000000620d497220 */ /* 0x000fe20000410000 */
[-C--:B------:R-:W-:Y:S01]  /*8620*/  LEA.HI.SX32 R142, R252, R113.reuse, 0x1b ;  /* 0x00000071fc8e7211 */ /* 0x080fe200078fdaff */
[----:B------:R-:W3:Y:S01]  /*8630*/  LDS R169, [R118.X4+0x4a00] ;  /* 0x004a000076a97984 */ /* 0x000ee20000004800 */
[----:B------:R-:W-:Y:S01]  /*8640*/  LEA.HI.SX32 R146, R165, R113, 0x1b ;  /* 0x00000071a5927211 */ /* 0x000fe200078fdaff */
[-C--:B------:R-:W-:Y:S01]  /*8650*/  FFMA.FTZ R176, R176, R182.reuse, R234 ;  /* 0x000000b6b0b07223 */ /* 0x080fe200000100ea */
[----:B------:R-:W-:Y:S01]  /*8660*/  MOV R98, UR34 ;  /* 0x0000002200627c02 */ /* 0x000fe20008000f00 */
[----:B------:R-:W4:Y:S01]  /*8670*/  LDS R165, [R97.X4+0x4600] ;  /* 0x0046000061a57984 */ /* 0x000f220000004800 */
[----:B------:R-:W-:-:S02]  /*8680*/  FFMA.FTZ R40, R55, R182, R40 ;  /* 0x000000b637287223 */ /* 0x000fc40000010028 */
[----:B------:R-:W-:Y:S01]  /*8690*/  LEA R98, R98, -R113, 0x1 ;  /* 0x8000007162627211 */ /* 0x000fe200078e08ff */
[----:B------:R-:W0:Y:S01]  /*86a0*/  LDS R171, [R119.X4+0x4c00] ;  /* 0x004c000077ab7984 */ /* 0x000e220000004800 */
[----:B------:R-:W-:Y:S02]  /*86b0*/  FMUL.FTZ R213, R14, R213 ;  /* 0x000000d50ed57220 */ /* 0x000fe40000410000 */
[----:B------:R-:W-:Y:S01]  /*86c0*/  FMUL.FTZ R182, R190, UR45 ;  /* 0x0000002dbeb67c20 */ /* 0x000fe20008410000 */
[----:B------:R-:W0:Y:S01]  /*86d0*/  LDS R173, [R120.X4+0x4e00] ;  /* 0x004e000078ad7984 */ /* 0x000e220000004800 */
[----:B------:R-:W-:Y:S01]  /*86e0*/  FFMA.FTZ R99, -R14, R99, -RZ ;  /* 0x000000630e637223 */ /* 0x000fe200000109ff */
[----:B------:R-:W-:Y:S01]  /*86f0*/  ISETP.GE.AND P0, PT, R98, 0x1, PT ;  /* 0x000000016200780c */ /* 0x000fe20003f06270 */
[----:B------:R-:W-:Y:S01]  /*8700*/  FFMA.FTZ R182, R191, UR44, R182 ;  /* 0x0000002cbfb67c23 */ /* 0x000fe200080100b6 */
[----:B------:R-:W0:Y:S01]  /*8710*/  LDS R175, [R121.X4+0x5000] ;  /* 0x0050000079af7984 */ /* 0x000e220000004800 */
[----:B------:R-:W-:-:S02]  /*8720*/  FFMA.FTZ R211, -R8, R211, -RZ ;  /* 0x000000d308d37223 */ /* 0x000fc400000109ff */
[----:B------:R-:W-:Y:S01]  /*8730*/  FFMA.FTZ R117, -R12, R117, -RZ ;  /* 0x000000750c757223 */ /* 0x000fe200000109ff */
[----:B------:R-:W0:Y:S01]  /*8740*/  LDS R177, [R122.X4+0x5200] ;  /* 0x005200007ab17984 */ /* 0x000e220000004800 */
[----:B------:R-:W-:Y:S02]  /*8750*/  FMUL.FTZ R191, R11, R116 ;  /* 0x000000740bbf7220 */ /* 0x000fe40000410000 */
[----:B------:R-:W-:Y:S01]  /*8760*/  FFMA.FTZ R207, -R10, R207, -RZ ;  /* 0x000000cf0acf7223 */ /* 0x000fe200000109ff */
[----:B------:R-:W0:Y:S01]  /*8770*/  LDS R179, [R123.X4+0x5400] ;  /* 0x005400007bb37984 */ /* 0x000e220000004800 */
[----:B------:R-:W-:Y:S02]  /*8780*/  FMUL.FTZ R215, R12, R215 ;  /* 0x000000d70cd77220 */ /* 0x000fe40000410000 */
[----:B------:R-:W-:Y:S01]  /*8790*/  FMUL.FTZ R225, R10, R225 ;  /* 0x000000e10ae17220 */ /* 0x000fe20000410000 */
[----:B------:R-:W0:Y:S01]  /*87a0*/  LDS R181, [R124.X4+0x5600] ;  /* 0x005600007cb57984 */ /* 0x000e220000004800 */
[----:B------:R-:W-:-:S02]  /*87b0*/  FMUL.FTZ R227, R8, R227 ;  /* 0x000000e308e37220 */ /* 0x000fc40000410000 */
[C---:B------:R-:W-:Y:S01]  /*87c0*/  FMUL.FTZ R235, R6.reuse, R235 ;  /* 0x000000eb06eb7220 */ /* 0x040fe20000410000 */
[----:B------:R-:W0:Y:S01]  /*87d0*/  LDS R183, [R125.X4+0x5800] ;  /* 0x005800007db77984 */ /* 0x000e220000004800 */
[----:B------:R-:W-:Y:S02]  /*87e0*/  FFMA.FTZ R217, -R6, R217, -RZ ;  /* 0x000000d906d97223 */ /* 0x000fe400000109ff */
[C---:B------:R-:W-:Y:S01]  /*87f0*/  FMUL.FTZ R237, R4.reuse, R237 ;  /* 0x000000ed04ed7220 */ /* 0x040fe20000410000 */
[----:B------:R-:W0:Y:S01]  /*8800*/  LDS R185, [R126.X4+0x5a00] ;  /* 0x005a00007eb97984 */ /* 0x000e220000004800 */
[----:B------:R-:W-:Y:S02]  /*8810*/  FFMA.FTZ R223, -R4, R223, -RZ ;  /* 0x000000df04df7223 */ /* 0x000fe400000109ff */
[C---:B------:R-:W-:Y:S01]  /*8820*/  FFMA.FTZ R229, -R2.reuse, R229, -RZ ;  /* 0x000000e502e57223 */ /* 0x040fe200000109ff */
[----:B------:R-:W0:Y:S01]  /*8830*/  LDS R187, [R127.X4+0x5c00] ;  /* 0x005c00007fbb7984 */ /* 0x000e220000004800 */
[----:B------:R-:W-:-:S02]  /*8840*/  FMUL.FTZ R219, R2, R219 ;  /* 0x000000db02db7220 */ /* 0x000fc40000410000 */
[----:B------:R-:W-:Y:S01]  /*8850*/  FMUL.FTZ R221, R0, R221 ;  /* 0x000000dd00dd7220 */ /* 0x000fe20000410000 */
[----:B------:R-:W0:Y:S01]  /*8860*/  LDS R189, [R128.X4+0x5e00] ;  /* 0x005e000080bd7984 */ /* 0x000e220000004800 */
[----:B------:R-:W-:Y:S02]  /*8870*/  FMUL.FTZ R66, R196, UR45 ;  /* 0x0000002dc4427c20 */ /* 0x000fe40008410000 */
[----:B------:R-:W-:Y:S01]  /*8880*/  FMUL.FTZ R68, R194, UR45 ;  /* 0x0000002dc2447c20 */ /* 0x000fe20008410000 */
[----:B------:R-:W0:Y:S01]  /*8890*/  LDS R209, [R129.X4+0x6000] ;  /* 0x0060000081d17984 */ /* 0x000e220000004800 */
[----:B------:R-:W-:Y:S02]  /*88a0*/  FMUL.FTZ R116, R200, UR45 ;  /* 0x0000002dc8747c20 */ /* 0x000fe40008410000 */
[----:B------:R-:W-:Y:S01]  /*88b0*/  FMUL.FTZ R96, R202, UR45 ;  /* 0x0000002dca607c20 */ /* 0x000fe20008410000 */
[----:B------:R-:W0:Y:S01]  /*88c0*/  LDS R231, [R130.X4+0x6200] ;  /* 0x0062000082e77984 */ /* 0x000e220000004800 */
[----:B------:R-:W-:-:S02]  /*88d0*/  FFMA.FTZ R116, R201, UR44, R116 ;  /* 0x0000002cc9747c23 */ /* 0x000fc40008010074 */
[----:B------:R-:W-:Y:S01]  /*88e0*/  FFMA.FTZ R96, R203, UR44, R96 ;  /* 0x0000002ccb607c23 */ /* 0x000fe20008010060 */
        /* <DEDUP_REMOVED lines=16> */
[----:B------:R-:W-:Y:S04]  /*89f0*/  STS [R236.X4+0x8404], R244 ;  /* 0x008404f4ec007388 */ /* 0x000fe80000004800 */
[----:B------:R5:W-:Y:S04]  /*8a00*/  STS [R188.X4+0x8408], R71 ;  /* 0x00840847bc007388 */ /* 0x000be80000004800 */
[----:B------:R1:W-:Y:S04]  /*8a10*/  STS [R218.X4+0x840c], R69 ;  /* 0x00840c45da007388 */ /* 0x0003e80000004800 */
[----:B------:R2:W-:Y:S01]  /*8a20*/  STS [R226.X4+0x841c], R67 ;  /* 0x00841c43e2007388 */ /* 0x0005e20000004800 */
[----:B-----5:R-:W-:-:S03]  /*8a30*/  FFMA.FTZ R71, -R7, R230, -RZ ;  /* 0x000000e607477223 */ /* 0x020fc600000109ff */
[----:B------:R5:W-:Y:S01]  /*8a40*/  STS [R226.X4+0x8418], R73 ;  /* 0x00841849e2007388 */ /* 0x000be20000004800 */
[----:B------:R-:W-:Y:S02]  /*8a50*/  FMUL.FTZ R188, R162, R192 ;  /* 0x000000c0a2bc7220 */ /* 0x000fe40000410000 */
[----:B-1----:R-:W-:Y:S01]  /*8a60*/  FFMA.FTZ R69, -R11, R216, -RZ ;  /* 0x000000d80b457223 */ /* 0x002fe200000109ff */
[----:B------:R1:W-:Y:S01]  /*8a70*/  STS [R226.X4+0x8410], R213 ;  /* 0x008410d5e2007388 */ /* 0x0003e20000004800 */
[----:B------:R-:W-:Y:S02]  /*8a80*/  FMUL.FTZ R162, R198, UR45 ;  /* 0x0000002dc6a27c20 */ /* 0x000fe40008410000 */
[----:B--2---:R-:W-:Y:S01]  /*8a90*/  FFMA.FTZ R67, -R9, R222, -RZ ;  /* 0x000000de09437223 */ /* 0x004fe200000109ff */
[----:B------:R2:W-:Y:S01]  /*8aa0*/  STS [R226.X4+0x842c], R69 ;  /* 0x00842c45e2007388 */ /* 0x0005e20000004800 */
[----:B------:R-:W-:Y:S02]  /*8ab0*/  FFMA.FTZ R162, R199, UR44, R162 ;  /* 0x0000002cc7a27c23 */ /* 0x000fe400080100a2 */
[----:B-----5:R-:W-:Y:S01]  /*8ac0*/  FMUL.FTZ R73, R7, R212 ;  /* 0x000000d407497220 */ /* 0x020fe20000410000 */
[----:B------:R5:W-:Y:S01]  /*8ad0*/  STS [R226.X4+0x843c], R67 ;  /* 0x00843c43e2007388 */ /* 0x000be20000004800 */
[----:B-1----:R-:W-:-:S03]  /*8ae0*/  FMUL.FTZ R213, R9, R208 ;  /* 0x000000d009d57220 */ /* 0x002fc60000410000 */
[----:B------:R1:W-:Y:S01]  /*8af0*/  STS [R226.X4+0x8414], R99 ;  /* 0x00841463e2007388 */ /* 0x0003e20000004800 */
[----:B--2---:R-:W-:-:S03]  /*8b00*/  FFMA.FTZ R69, -R5, R232, -RZ ;  /* 0x000000e805457223 */ /* 0x004fc600000109ff */
[----:B------:R2:W-:Y:S01]  /*8b10*/  STS [R226.X4+0x8448], R73 ;  /* 0x00844849e2007388 */ /* 0x0005e20000004800 */
[----:B-----5:R-:W-:-:S03]  /*8b20*/  FMUL.FTZ R67, R193, UR45 ;  /* 0x0000002dc1437c20 */ /* 0x020fc60008410000 */
[----:B------:R5:W-:Y:S01]  /*8b30*/  STS [R226.X4+0x844c], R71 ;  /* 0x00844c47e2007388 */ /* 0x000be20000004800 */
[----:B------:R-:W-:-:S03]  /*8b40*/  FFMA.FTZ R190, R192, UR44, -R67 ;  /* 0x0000002cc0be7c23 */ /* 0x000fc60008010843 */
[----:B------:R0:W-:Y:S01]  /*8b50*/  STS [R226.X4+0x845c], R69 ;  /* 0x00845c45e2007388 */ /* 0x0001e20000004800 */
[----:B-1----:R-:W-:Y:S02]  /*8b60*/  FMUL.FTZ R99, R5, R214 ;  /* 0x000000d605637220 */ /* 0x002fe40000410000 */
[----:B--2---:R-:W-:Y:S01]  /*8b70*/  FMUL.FTZ R73, R3, R224 ;  /* 0x000000e003497220 */ /* 0x004fe20000410000 */
[----:B------:R1:W-:Y:S01]  /*8b80*/  STS [R226.X4+0x8444], R211 ;  /* 0x008444d3e2007388 */ /* 0x0003e20000004800 */
[----:B------:R-:W-:Y:S02]  /*8b90*/  FMUL.FTZ R67, R195, UR45 ;  /* 0x0000002dc3437c20 */ /* 0x000fe40008410000 */
[----:B-----5:R-:W-:Y:S01]  /*8ba0*/  FFMA.FTZ R71, -R3, R228, -RZ ;  /* 0x000000e403477223 */ /* 0x020fe200000109ff */
[----:B------:R2:W-:Y:S01]  /*8bb0*/  STS [R226.X4+0x8424], R117 ;  /* 0x00842475e2007388 */ /* 0x0005e20000004800 */
[----:B------:R-:W-:Y:S02]  /*8bc0*/  FMUL.FTZ R192, R192, UR45 ;  /* 0x0000002dc0c07c20 */ /* 0x000fe40008410000 */
[----:B0-----:R-:W-:Y:S01]  /*8bd0*/  FFMA.FTZ R69, -R0, R220, -RZ ;  /* 0x000000dc00457223 */ /* 0x001fe200000109ff */
[----:B------:R0:W-:Y:S01]  /*8be0*/  STS [R226.X4+0x8428], R191 ;  /* 0x008428bfe2007388 */ /* 0x0001e20000004800 */
[----:B------:R-:W-:-:S02]  /*8bf0*/  FFMA.FTZ R206, R194, UR44, -R67 ;  /* 0x0000002cc2ce7c23 */ /* 0x000fc40008010843 */
[----:B-1----:R-:W-:Y:S01]  /*8c00*/  FFMA.FTZ R211, R197, UR44, R66 ;  /* 0x0000002cc5d37c23 */ /* 0x002fe20008010042 */
[----:B------:R1:W-:Y:S01]  /*8c10*/  STS [R226.X4+0x8434], R207 ;  /* 0x008434cfe2007388 */ /* 0x0003e20000004800 */
[----:B------:R-:W-:Y:S02]  /*8c20*/  FMUL.FTZ R67, R199, UR45 ;  /* 0x0000002dc7437c20 */ /* 0x000fe40008410000 */
[----:B--2---:R-:W-:Y:S01]  /*8c30*/  FMUL.FTZ R117, R205, UR45 ;  /* 0x0000002dcd757c20 */ /* 0x004fe20008410000 */
[----:B------:R2:W-:Y:S01]  /*8c40*/  STS [R226.X4+0x8438], R213 ;  /* 0x008438d5e2007388 */ /* 0x0005e20000004800 */
[C---:B------:R-:W-:Y:S02]  /*8c50*/  FMUL.FTZ R66, R204.reuse, UR45 ;  /* 0x0000002dcc427c20 */ /* 0x040fe40008410000 */
[----:B0-----:R-:W-:Y:S01]  /*8c60*/  FMUL.FTZ R191, R203, UR45 ;  /* 0x0000002dcbbf7c20 */ /* 0x001fe20008410000 */
[----:B------:R0:W-:Y:S01]  /*8c70*/  STS [R226.X4+0x8420], R215 ;  /* 0x008420d7e2007388 */ /* 0x0001e20000004800 */
[----:B------:R-:W-:-:S02]  /*8c80*/  FFMA.FTZ R117, R204, UR44, -R117 ;  /* 0x0000002ccc757c23 */ /* 0x000fc40008010875 */
[----:B-1----:R-:W-:Y:S01]  /*8c90*/  FMUL.FTZ R207, R201, UR45 ;  /* 0x0000002dc9cf7c20 */ /* 0x002fe20008410000 */
[----:B------:R-:W-:Y:S01]  /*8ca0*/  STS [R226.X4+0x8430], R225 ;  /* 0x008430e1e2007388 */ /* 0x000fe20000004800 */
[----:B------:R-:W-:Y:S02]  /*8cb0*/  FFMA.FTZ R191, R202, UR44, -R191 ;  /* 0x0000002ccabf7c23 */ /* 0x000fe400080108bf */
[----:B--2---:R-:W-:Y:S01]  /*8cc0*/  FMUL.FTZ R213, R197, UR45 ;  /* 0x0000002dc5d57c20 */ /* 0x004fe20008410000 */
[----:B------:R-:W-:Y:S01]  /*8cd0*/  STS [R226.X4+0x8440], R227 ;  /* 0x008440e3e2007388 */ /* 0x000fe20000004800 */
[----:B------:R-:W-:Y:S02]  /*8ce0*/  FFMA.FTZ R207, R200, UR44, -R207 ;  /* 0x0000002cc8cf7c23 */ /* 0x000fe400080108cf */
[----:B0-----:R-:W-:Y:S01]  /*8cf0*/  FFMA.FTZ R215, R195, UR44, R68 ;  /* 0x0000002cc3d77c23 */ /* 0x001fe20008010044 */
[----:B------:R-:W-:Y:S01]  /*8d00*/  STS [R226.X4+0x8450], R235 ;  /* 0x008450ebe2007388 */ /* 0x000fe20000004800 */
[----:B------:R-:W-:-:S03]  /*8d10*/  FFMA.FTZ R213, R196, UR44, -R213 ;  /* 0x0000002cc4d57c23 */ /* 0x000fc600080108d5 */
[----:B------:R0:W-:Y:S04]  /*8d20*/  STS [R226.X4+0x8454], R217 ;  /* 0x008454d9e2007388 */ /* 0x0001e80000004800 */
[----:B------:R1:W-:Y:S04]  /*8d30*/  STS [R226.X4+0x8458], R99 ;  /* 0x00845863e2007388 */ /* 0x0003e80000004800 */
[----:B------:R2:W-:Y:S01]  /*8d40*/  STS [R226.X4+0x8460], R237 ;  /* 0x008460ede2007388 */ /* 0x0005e20000004800 */
[----:B0-----:R-:W-:-:S03]  /*8d50*/  FFMA.FTZ R217, R193, UR44, R192 ;  /* 0x0000002cc1d97c23 */ /* 0x001fc600080100c0 */
[----:B------:R2:W-:Y:S01]  /*8d60*/  STS [R226.X4+0x8464], R223 ;  /* 0x008464dfe2007388 */ /* 0x0005e20000004800 */
[----:B------:R-:W-:Y:S02]  /*8d70*/  FFMA.FTZ R192, R198, UR44, -R67 ;  /* 0x0000002cc6c07c23 */ /* 0x000fe40008010843 */
[----:B-1----:R-:W-:Y:S01]  /*8d80*/  FFMA.FTZ R99, R205, UR44, R66 ;  /* 0x0000002ccd637c23 */ /* 0x002fe20008010042 */
        /* <DEDUP_REMOVED lines=8> */
[----:B--234-:R-:W-:Y:S01]  /*8e10*/  UMOV UR48, 0x1 ;  /* 0x0000000100307882 */ /* 0x01cfe20000000000 */
[----:B------:R-:W0:Y:S01]  /*8e20*/  LDS R219, [R238.X4+0x8400] ;  /* 0x00840000eedb7984 */ /* 0x000e220000004800 */
[----:B------:R-:W-:Y:S01]  /*8e30*/  ULDC.64 UR34, c[0x0][0x298] ;  /* 0x0000a60000227ab9 */ /* 0x000fe20000000a00 */
[----:B------:R-:W-:Y:S01]  /*8e40*/  MOV R67, UR7 ;  /* 0x0000000700437c02 */ /* 0x000fe20008000f00 */
[----:B------:R-:W-:Y:S01]  /*8e50*/  USHF.R.U64 UR47, UR34, UR48, UR35 ;  /* 0x00000030222f7299 */ /* 0x000fe20008001223 */
[----:B------:R-:W-:Y:S01]  /*8e60*/  MOV R71, UR7 ;  /* 0x0000000700477c02 */ /* 0x000fe20008000f00 */
[----:B------:R-:W-:-:S02]  /*8e70*/  USHF.R.U32.HI UR50, URZ, 0x1, UR35 ;  /* 0x000000013f327899 */ /* 0x000fc40008011623 */
[----:B------:R-:W-:Y:S02]  /*8e80*/  ULDC.64 UR36, c[0x0][0x2b8] ;  /* 0x0000ae0000247ab9 */ /* 0x000fe40000000a00 */
[----:B------:R-:W-:Y:S02]  /*8e90*/  ULDC.64 UR34, c[0x0][0x2a0] ;  /* 0x0000a80000227ab9 */ /* 0x000fe40000000a00 */
[----:B------:R-:W-:Y:S02]  /*8ea0*/  UIMAD UR53, UR15, UR34, URZ ;  /* 0x000000220f3572a4 */ /* 0x000fe4000f8e023f */
[----:B------:R-:W-:Y:S02]  /*8eb0*/  USHF.R.U64 UR48, UR36, UR48, UR37 ;  /* 0x0000003024307299 */ /* 0x000fe40008001225 */
[----:B------:R-:W-:Y:S02]  /*8ec0*/  USHF.R.U32.HI UR52, URZ, 0x1, UR37 ;  /* 0x000000013f347899 */ /* 0x000fe40008011625 */
[----:B------:R-:W-:-:S02]  /*8ed0*/  UIMAD.WIDE.U32 UR40, UR14, UR34, URZ ;  /* 0x000000220e2872a5 */ /* 0x000fc4000f8e003f */
[----:B------:R-:W-:Y:S02]  /*8ee0*/  ULDC.64 UR36, c[0x0][0x2b0] ;  /* 0x0000ac0000247ab9 */ /* 0x000fe40000000a00 */
[----:B------:R-:W-:Y:S02]  /*8ef0*/  UIMAD UR36, UR43, UR36, URZ ;  /* 0x000000242b2472a4 */ /* 0x000fe4000f8e023f */
        /* <DEDUP_REMOVED lines=39> */
.L_x_3530:
[----:B--234-:R-:W-:Y:S05]  /*9170*/  BSYNC B0 ;  /* 0x0000000000007941 */ /* 0x01cfea0003800000 */
.L_x_3529:
[----:B------:R-:W-:Y:S01]  /*9180*/  ULDC.64 UR36, c[0x0][0x298] ;  /* 0x0000a60000247ab9 */ /* 0x000fe20000000a00 */
[----:B------:R-:W-:Y:S01]  /*9190*/  SHF.L.U32 R68, R113, 0x2, RZ ;  /* 0x0000000271447819 */ /* 0x000fe200000006ff */
[----:B------:R-:W-:Y:S01]  /*91a0*/  USHF.R.U64 UR36, UR36, 0x1, UR37 ;  /* 0x0000000124247899 */ /* 0x000fe20008001225 */
[----:B------:R-:W-:Y:S01]  /*91b0*/  SHF.R.U32.HI R69, RZ, 0x1e, R113 ;  /* 0x0000001eff457819 */ /* 0x000fe20000011671 */
[----:B------:R-:W-:Y:S01]  /*91c0*/  USHF.R.U32.HI UR37, URZ, 0x1, UR37 ;  /* 0x000000013f257899 */ /* 0x000fe20008011625 */
[----:B------:R-:W-:Y:S01]  /*91d0*/  BSSY B0, `(.L_x_3531) ;  /* 0x000003c000007945 */ /* 0x000fe20003800000 */
[----:B------:R-:W-:Y:S01]  /*91e0*/  ULDC.64 UR34, c[0x0][0x2b8] ;  /* 0x0000ae0000227ab9 */ /* 0x000fe20000000a00 */
[----:B------:R-:W-:Y:S01]  /*91f0*/  ISETP.GE.AND P2, PT, R98, 0x181, PT ;  /* 0x000001816200780c */ /* 0x000fe20003f46270 */
[----:B------:R-:W-:Y:S01]  /*9200*/  USHF.R.U32.HI UR44, URZ, 0x1, UR35 ;  /* 0x000000013f2c7899 */ /* 0x000fe20008011623 */
[----:B------:R-:W-:Y:S01]  /*9210*/  FADD.FTZ R64, R163, R64 ;  /* 0x00000040a3407221 */ /* 0x000fe20000010000 */
[----:B------:R-:W-:Y:S01]  /*9220*/  UIMAD UR37, UR37, UR12, URZ ;  /* 0x0000000c252572a4 */ /* 0x000fe2000f8e023f */
[----:B------:R-:W-:Y:S01]  /*9230*/  FADD.FTZ R65, R184, R65 ;  /* 0x00000041b8417221 */ /* 0x000fe20000010000 */
[----:B------:R-:W-:-:S02]  /*9240*/  USHF.R.U64 UR43, UR34, 0x1, UR35 ;  /* 0x00000001222b7899 */ /* 0x000fc40008001223 */
[----:B------:R-:W-:Y:S02]  /*9250*/  UIMAD UR46, UR44, UR12, URZ ;  /* 0x0000000c2c2e72a4 */ /* 0x000fe4000f8e023f */
[----:B------:R-:W-:Y:S02]  /*9260*/  UIMAD.WIDE.U32 UR40, UR36, UR12, URZ ;  /* 0x0000000c242872a5 */ /* 0x000fe4000f8e003f */
[----:B------:R-:W-:Y:S02]  /*9270*/  UIMAD UR44, UR13, UR36, UR37 ;  /* 0x000000240d2c72a4 */ /* 0x000fe4000f8e0225 */
[----:B------:R-:W-:Y:S02]  /*9280*/  ULDC.64 UR38, c[0x0][0x2a0] ;  /* 0x0000a80000267ab9 */ /* 0x000fe40000000a00 */
[----:B------:R-:W-:Y:S02]  /*9290*/  UIMAD.WIDE.U32 UR36, UR43, UR12, URZ ;  /* 0x0000000c2b2472a5 */ /* 0x000fe4000f8e003f */
[----:B------:R-:W-:-:S02]  /*92a0*/  UIMAD UR43, UR13, UR43, UR46 ;  /* 0x0000002b0d2b72a4 */ /* 0x000fc4000f8e022e */
[----:B------:R-:W-:Y:S02]  /*92b0*/  UIMAD UR45, UR15, UR38, URZ ;  /* 0x000000260f2d72a4 */ /* 0x000fe4000f8e023f */
[----:B------:R-:W-:Y:S02]  /*92c0*/  ULDC.64 UR34, c[0x0][0x2c0] ;  /* 0x0000b00000227ab9 */ /* 0x000fe40000000a00 */
[----:B------:R-:W-:Y:S02]  /*92d0*/  UIADD3 UR41, UR41, UR44, URZ ;  /* 0x0000002c29297290 */ /* 0x000fe4000fffe03f */
[----:B------:R-:W-:Y:S02]  /*92e0*/  UIMAD UR44, UR15, UR34, URZ ;  /* 0x000000220f2c72a4 */ /* 0x000fe4000f8e023f */
[----:B------:R-:W-:Y:S02]  /*92f0*/  UIADD3 UR37, UR37, UR43, URZ ;  /* 0x0000002b25257290 */ /* 0x000fe4000fffe03f */
[----:B------:R-:W-:-:S02]  /*9300*/  UIMAD UR43, UR14, UR39, UR45 ;  /* 0x000000270e2b72a4 */ /* 0x000fc4000f8e022d */
[----:B------:R-:W-:Y:S02]  /*9310*/  UIMAD.WIDE.U32 UR38, UR14, UR38, UR40 ;  /* 0x000000260e2672a5 */ /* 0x000fe4000f8e0028 */
[----:B------:R-:W-:Y:S02]  /*9320*/  UIMAD UR44, UR14, UR35, UR44 ;  /* 0x000000230e2c72a4 */ /* 0x000fe4000f8e022c */
[----:B------:R-:W-:Y:S02]  /*9330*/  UIMAD.WIDE.U32 UR40, UR14, UR34, UR36 ;  /* 0x000000220e2872a5 */ /* 0x000fe4000f8e0024 */
[----:B------:R-:W-:Y:S02]  /*9340*/  UIADD3 UR43, UR43, UR39, URZ ;  /* 0x000000272b2b7290 */ /* 0x000fe4000fffe03f */
[----:B------:R-:W-:Y:S02]  /*9350*/  ULDC.64 UR34, c[0x0][0x318] ;  /* 0x0000c60000227ab9 */ /* 0x000fe40000000a00 */
[----:B------:R-:W-:-:S02]  /*9360*/  ULEA UR39, UP0, UR38, UR34, 0x3 ;  /* 0x0000002226277291 */ /* 0x000fc4000f80183f */
[----:B------:R-:W-:Y:S02]  /*9370*/  UIADD3 UR34, UR44, UR41, URZ ;  /* 0x000000292c227290 */ /* 0x000fe4000fffe03f */
[----:B------:R-:W-:Y:S02]  /*9380*/  ULEA.HI.X UR41, UR38, UR35, UR43, 0x3, UP0 ;  /* 0x0000002326297291 */ /* 0x000fe400080f1c2b */
[----:B------:R-:W-:Y:S01]  /*9390*/  ULDC.64 UR36, c[0x0][0x320] ;  /* 0x0000c80000247ab9 */ /* 0x000fe20000000a00 */
[----:B------:R-:W-:Y:S01]  /*93a0*/  IADD3 R66, P0, R68, UR39, RZ ;  /* 0x0000002744427c10 */ /* 0x000fe2000ff1e0ff */
[----:B------:R-:W-:Y:S02]  /*93b0*/  ULDC UR38, c[0x0][0x174] ;  /* 0x00005d0000267ab9 */ /* 0x000fe40000000800 */
[----:B------:R-:W-:Y:S01]  /*93c0*/  ULEA UR36, UP1, UR40, UR36, 0x3 ;  /* 0x0000002428247291 */ /* 0x000fe2000f82183f */
[----:B------:R-:W-:Y:S01]  /*93d0*/  IADD3.X R67, R69, UR41, RZ, P0, !PT ;  /* 0x0000002945437c10 */ /* 0x000fe200087fe4ff */
[----:B------:R-:W-:Y:S01]  /*93e0*/  UIADD3 UR38, UR6, -UR38, URZ ;  /* 0x8000002606267290 */ /* 0x000fe2000fffe03f */
[----:B------:R-:W-:Y:S01]  /*93f0*/  ISETP.GE.AND P0, PT, R98, 0x81, PT ;  /* 0x000000816200780c */ /* 0x000fe20003f06270 */
[----:B------:R-:W-:-:S02]  /*9400*/  ULEA.HI.X UR40, UR40, UR37, UR34, 0x3, UP1 ;  /* 0x0000002528287291 */ /* 0x000fc400088f1c22 */
[----:B------:R-:W-:Y:S01]  /*9410*/  UIMAD UR38, UR38, -0x1000, URZ ;  /* 0xfffff000262678a4 */ /* 0x000fe2000f8e023f */
[----:B------:R-:W-:Y:S01]  /*9420*/  IADD3 R68, P1, R68, UR36, RZ ;  /* 0x0000002444447c10 */ /* 0x000fe2000ff3e0ff */
[----:B------:R-:W-:Y:S02]  /*9430*/  USHF.L.U32 UR43, UR8, 0x2, URZ ;  /* 0x00000002082b7899 */ /* 0x000fe4000800063f */
[----:B------:R-:W-:Y:S01]  /*9440*/  USHF.L.U64.HI UR44, UR8, 0x2, UR9 ;  /* 0x00000002082c7899 */ /* 0x000fe20008010209 */
[----:B------:R-:W-:Y:S01]  /*9450*/  IADD3.X R69, R69, UR40, RZ, P1, !PT ;  /* 0x0000002845457c10 */ /* 0x000fe20008ffe4ff */
[----:B------:R-:W-:Y:S01]  /*9460*/  ULDC.64 UR34, c[0x0][0x2b0] ;  /* 0x0000ac0000227ab9 */ /* 0x000fe20000000a00 */
[----:B-1----:R-:W-:Y:S01]  /*9470*/  MOV R71, UR38 ;  /* 0x0000002600477c02 */ /* 0x002fe20008000f00 */
[----:B------:R-:W-:Y:S01]  /*9480*/  ULDC.64 UR36, c[0x0][0x2d0] ;  /* 0x0000b40000247ab9 */ /* 0x000fe20000000a00 */
[----:B------:R-:W-:Y:S01]  /*9490*/  ISETP.GE.AND P1, PT, R98, 0x101, PT ;  /* 0x000001016200780c */ /* 0x000fe20003f26270 */
[----:B------:R-:W-:-:S02]  /*94a0*/  UIMAD UR34, UR44, UR34, URZ ;  /* 0x000000222c2272a4 */ /* 0x000fc4000f8e023f */
[C---:B------:R-:W-:Y:S01]  /*94b0*/  IMAD.WIDE R66, R71.reuse, 0x4, R66 ;  /* 0x0000000447427825 */ /* 0x040fe200078e0242 */
[----:B------:R-:W-:Y:S02]  /*94c0*/  UIMAD UR36, UR44, UR36, URZ ;  /* 0x000000242c2472a4 */ /* 0x000fe4000f8e023f */
[----:B------:R-:W-:Y:S01]  /*94d0*/  UIMAD UR34, UR43, UR35, UR34 ;  /* 0x000000232b2272a4 */ /* 0x000fe2000f8e0222 */
[----:B------:R-:W-:Y:S01]  /*94e0*/  IMAD.WIDE R68, R71, 0x4, R68 ;  /* 0x0000000447447825 */ /* 0x000fe200078e0244 */
[----:B------:R-:W-:Y:S01]  /*94f0*/  MOV R71, UR43 ;  /* 0x0000002b00477c02 */ /* 0x000fe20008000f00 */
[----:B------:R-:W-:-:S04]  /*9500*/  UIMAD UR36, UR43, UR37, UR36 ;  /* 0x000000252b2472a4 */ /* 0x000fc8000f8e0224 */
[----:B------:R-:W-:-:S04]  /*9510*/  IMAD.WIDE.U32 R66, R71, c[0x0][0x2b0], R66 ;  /* 0x0000ac0047427a25 */ /* 0x000fc800078e0042 */
[----:B------:R-:W-:Y:S01]  /*9520*/  IMAD.WIDE.U32 R68, R71, c[0x0][0x2d0], R68 ;  /* 0x0000b40047447a25 */ /* 0x000fe200078e0044 */
[----:B------:R-:W-:Y:S01]  /*9530*/  IADD3 R67, R67, UR34, RZ ;  /* 0x0000002243437c10 */ /* 0x000fe2000fffe0ff */
[----:B------:R0:W1:Y:S03]  /*9540*/  LDS R71, [R178.X4+0x8600] ;  /* 0x00860000b2477984 */ /* 0x0000660000004800 */
[----:B------:R-:W-:Y:S01]  /*9550*/  IADD3 R69, R69, UR36, RZ ;  /* 0x0000002445457c10 */ /* 0x000fe2000fffe0ff */
[----:B------:R-:W-:Y:S05]  /*9560*/  @!P0 BRA `(.L_x_3532) ;  /* 0x0000002000008947 */ /* 0x000fea0003800000 */
[----:B------:R2:W-:Y:S04]  /*9570*/  RED.E.ADD.F32.FTZ.RN.STRONG.GPU [R66.64+-0x3e00], R147 ;  /* 0xffc200934200798e */ /* 0x0005e8000c10e79a */
[----:B-1----:R2:W-:Y:S02]  /*9580*/  RED.E.ADD.F32.FTZ.RN.STRONG.GPU [R68.64+-0x3e00], R71 ;  /* 0xffc200474400798e */ /* 0x0025e4000c10e79a */
.L_x_3532:
[----:B------:R-:W-:Y:S05]  /*9590*/  BSYNC B0 ;  /* 0x0000000000007941 */ /* 0x000fea0003800000 */
.L_x_3531:
[----:B------:R-:W3:Y:S01]  /*95a0*/  LDS R97, [R97.X4+0x8800] ;  /* 0x0088000061617984 */ /* 0x000ee20000004800 */
[----:B------:R-:W-:Y:S01]  /*95b0*/  BSSY B0, `(.L_x_3533) ;  /* 0x0000004000007945 */ /* 0x000fe20003800000 */
[----:B------:R-:W-:Y:S05]  /*95c0*/  @!P1 BRA `(.L_x_3534) ;  /* 0x0000002000009947 */ /* 0x000fea0003800000 */
[----:B------:R4:W-:Y:S04]  /*95d0*/  RED.E.ADD.F32.FTZ.RN.STRONG.GPU [R66.64+-0x3c00], R165 ;  /* 0xffc400a54200798e */ /* 0x0009e8000c10e79a */
[----:B---3--:R4:W-:Y:S02]  /*95e0*/  RED.E.ADD.F32.FTZ.RN.STRONG.GPU [R68.64+-0x3c00], R97 ;  /* 0xffc400614400798e */ /* 0x0089e4000c10e79a */
.L_x_3534:
[----:B------:R-:W-:Y:S05]  /*95f0*/  BSYNC B0 ;  /* 0x0000000000007941 */ /* 0x000fea0003800000 */
.L_x_3533:
[----:B------:R-:W0:Y:S01]  /*9600*/  LDS R103, [R103.X4+0x8a00] ;  /* 0x008a000067677984 */ /* 0x000e220000004800 */
[----:B------:R-:W-:Y:S01]  /*9610*/  BSSY B0, `(.L_x_3535) ;  /* 0x0000004000007945 */ /* 0x000fe20003800000 */
[----:B------:R-:W-:Y:S05]  /*9620*/  @!P2 BRA `(.L_x_3536) ;  /* 0x000000200000a947 */ /* 0x000fea0003800000 */
[----:B------:R2:W-:Y:S04]  /*9630*/  RED.E.ADD.F32.FTZ.RN.STRONG.GPU [R66.64+-0x3a00], R167 ;  /* 0xffc600a74200798e */ /* 0x0005e8000c10e79a */
[----:B0-----:R2:W-:Y:S02]  /*9640*/  RED.E.ADD.F32.FTZ.RN.STRONG.GPU [R68.64+-0x3a00], R103 ;  /* 0xffc600674400798e */ /* 0x0015e4000c10e79a */
.L_x_3536:
[----:B------:R-:W-:Y:S05]  /*9650*/  BSYNC B0 ;  /* 0x0000000000007941 */ /* 0x000fea0003800000 */
.L_x_3535:
[----:B-12---:R1:W2:Y:S01]  /*9660*/  LDS R71, [R118.X4+0x8c00] ;  /* 0x008c000076477984 */ /* 0x0062a20000004800 */
        /* <DEDUP_REMOVED lines=9> */
[----:B-1----:R1:W-:Y:S04]  /*9700*/  RED.E.ADD.F32.FTZ.RN.STRONG.GPU [R66.64+-0x3800], R169 ;  /* 0xffc800a94200798e */ /* 0x0023e8000c10e79a */
[----:B--2---:R1:W-:Y:S02]  /*9710*/  RED.E.ADD.F32.FTZ.RN.STRONG.GPU [R68.64+-0x3800], R71 ;  /* 0xffc800474400798e */ /* 0x0043e4000c10e79a */
.L_x_3538:
[----:B-1----:R-:W-:Y:S05]  /*9720*/  BSYNC B0 ;  /* 0x0000000000007941 */ /* 0x002fea0003800000 */
.L_x_3537:
[----:B------:R-:W1:Y:S01]  /*9730*/  LDS R119, [R119.X4+0x8e00] ;  /* 0x008e000077777984 */ /* 0x000e620000004800 */
[----:B------:R-:W-:Y:S01]  /*9740*/  BSSY B0, `(.L_x_3539) ;  /* 0x0000004000007945 */ /* 0x000fe20003800000 */
[----:B------:R-:W-:Y:S05]  /*9750*/  @!P0 BRA `(.L_x_3540) ;  /* 0x0000002000008947 */ /* 0x000fea0003800000 */
[----:B------:R4:W-:Y:S04]  /*9760*/  RED.E.ADD.F32.FTZ.RN.STRONG.GPU [R66.64+-0x3600], R171 ;  /* 0xffca00ab4200798e */ /* 0x0009e8000c10e79a */
[----:B-1----:R4:W-:Y:S02]  /*9770*/  RED.E.ADD.F32.FTZ.RN.STRONG.GPU [R68.64+-0x3600], R119 ;  /* 0xffca00774400798e */ /* 0x0029e4000c10e79a */
.L_x_3540:
[----:B------:R-:W-:Y:S05]  /*9780*/  BSYNC B0 ;  /* 0x0000000000007941 */ /* 0x000fea0003800000 */
.L_x_3539:
[----:B--2---:R2:W4:Y:S01]  /*9790*/  LDS R71, [R120.X4+0x9000] ;  /* 0x0090000078477984 */ /* 0x0045220000004800 */
[----:B------:R-:W-:Y:S01]  /*97a0*/  BSSY B0, `(.L_x_3541) ;  /* 0x0000004000007945 */ /* 0x000fe20003800000 */
[----:B------:R-:W-:Y:S05]  /*97b0*/  @!P1 BRA `(.L_x_3542) ;  /* 0x0000002000009947 */ /* 0x000fea0003800000 */
[----:B------:R2:W-:Y:S04]  /*97c0*/  RED.E.ADD.F32.FTZ.RN.STRONG.GPU [R66.64+-0x3400], R173 ;  /* 0xffcc00ad4200798e */ /* 0x0005e8000c10e79a */
[----:B----4-:R2:W-:Y:S02]  /*97d0*/  RED.E.ADD.F32.FTZ.RN.STRONG.GPU [R68.64+-0x3400], R71 ;  /* 0xffcc00474400798e */ /* 0x0105e4000c10e79a */
.L_x_3542:
[----:B------:R-:W-:Y:S05]  /*97e0*/  BSYNC B0 ;  /* 0x0000000000007941 */ /* 0x000fea0003800000 */
.L_x_3541:
[----:B------:R-:W2:Y:S01]  /*97f0*/  LDS R121, [R121.X4+0x9200] ;  /* 0x0092000079797984 */ /* 0x000ea20000004800 */
[----:B------:R-:W-:Y:S01]  /*9800*/  BSSY B0, `(.L_x_3543) ;  /* 0x0000004000007945 */ /* 0x000fe20003800000 */
[----:B------:R-:W-:Y:S05]  /*9810*/  @!P2 BRA `(.L_x_3544) ;  /* 0x000000200000a947 */ /* 0x000fea0003800000 */
[----:B------:R4:W-:Y:S04]  /*9820*/  RED.E.ADD.F32.FTZ.RN.STRONG.GPU [R66.64+-0x3200], R175 ;  /* 0xffce00af4200798e */ /* 0x0009e8000c10e79a */
[----:B--2---:R4:W-:Y:S02]  /*9830*/  RED.E.ADD.F32.FTZ.RN.STRONG.GPU [R68.64+-0x3200], R121 ;  /* 0xffce00794400798e */ /* 0x0049e4000c10e79a */
.L_x_3544:
[----:B------:R-:W-:Y:S05]  /*9840*/  BSYNC B0 ;  /* 0x0000000000007941 */ /* 0x000fea0003800000 */
.L_x_3543:
[----:B--2-4-:R2:W4:Y:S01]  /*9850*/  LDS R71, [R122.X4+0x9400] ;  /* 0x009400007a477984 */ /* 0x0145220000004800 */
[----:B------:R-:W-:Y:S01]  /*9860*/  BSSY B0, `(.L_x_3545) ;  /* 0x0000004000007945 */ /* 0x000fe20003800000 */
[----:B------:R-:W-:Y:S05]  /*9870*/  @!P3 BRA `(.L_x_3546) ;  /* 0x000000200000b947 */ /* 0x000fea0003800000 */
[----:B------:R2:W-:Y:S04]  /*9880*/  RED.E.ADD.F32.FTZ.RN.STRONG.GPU [R66.64+-0x3000], R177 ;  /* 0xffd000b14200798e */ /* 0x0005e8000c10e79a */
[----:B----4-:R2:W-:Y:S02]  /*9890*/  RED.E.ADD.F32.FTZ.RN.STRONG.GPU [R68.64+-0x3000], R71 ;  /* 0xffd000474400798e */ /* 0x0105e4000c10e79a */
.L_x_3546:
[----:B------:R-:W-:Y:S05]  /*98a0*/  BSYNC B0 ;  /* 0x0000000000007941 */ /* 0x000fea0003800000 */
.L_x_3545:
[----:B------:R-:W2:Y:S01]  /*98b0*/  LDS R123, [R123.X4+0x9600] ;  /* 0x009600007b7b7984 */ /* 0x000ea20000004800 */
[----:B------:R-:W-:Y:S01]  /*98c0*/  BSSY B0, `(.L_x_3547) ;  /* 0x0000004000007945 */ /* 0x000fe20003800000 */
[----:B------:R-:W-:Y:S05]  /*98d0*/  @!P4 BRA `(.L_x_3548) ;  /* 0x000000200000c947 */ /* 0x000fea0003800000 */
[----:B------:R4:W-:Y:S04]  /*98e0*/  RED.E.ADD.F32.FTZ.RN.STRONG.GPU [R66.64+-0x2e00], R179 ;  /* 0xffd200b34200798e */ /* 0x0009e8000c10e79a */
[----:B--2---:R4:W-:Y:S02]  /*98f0*/  RED.E.ADD.F32.FTZ.RN.STRONG.GPU [R68.64+-0x2e00], R123 ;  /* 0xffd2007b4400798e */ /* 0x0049e4000c10e79a */
.L_x_3548:
[----:B------:R-:W-:Y:S05]  /*9900*/  BSYNC B0 ;  /* 0x0000000000007941 */ /* 0x000fea0003800000 */
.L_x_3547:
[----:B--2-4-:R2:W4:Y:S01]  /*9910*/  LDS R71, [R124.X4+0x9800] ;  /* 0x009800007c477984 */ /* 0x0145220000004800 */
[----:B------:R-:W-:Y:S01]  /*9920*/  BSSY B0, `(.L_x_3549) ;  /* 0x0000004000007945 */ /* 0x000fe20003800000 */
[----:B------:R-:W-:Y:S05]  /*9930*/  @!P5 BRA `(.L_x_3550) ;  /* 0x000000200000d947 */ /* 0x000fea0003800000 */
[----:B------:R2:W-:Y:S04]  /*9940*/  RED.E.ADD.F32.FTZ.RN.STRONG.GPU [R66.64+-0x2c00], R181 ;  /* 0xffd400b54200798e */ /* 0x0005e8000c10e79a */
[----:B----4-:R2:W-:Y:S02]  /*9950*/  RED.E.ADD.F32.FTZ.RN.STRONG.GPU [R68.64+-0x2c00], R71 ;  /* 0xffd400474400798e */ /* 0x0105e4000c10e79a */
.L_x_3550:
[----:B------:R-:W-:Y:S05]  /*9960*/  BSYNC B0 ;  /* 0x0000000000007941 */ /* 0x000fea0003800000 */
.L_x_3549:
[----:B------:R-:W2:Y:S01]  /*9970*/  LDS R125, [R125.X4+0x9a00] ;  /* 0x009a00007d7d7984 */ /* 0x000ea20000004800 */
        /* <DEDUP_REMOVED lines=10> */
[----:B--2---:R4:W-:Y:S02]  /*9a20*/  RED.E.ADD.F32.FTZ.RN.STRONG.GPU [R68.64+-0x2a00], R125 ;  /* 0xffd6007d4400798e */ /* 0x0049e4000c10e79a */
.L_x_3552:
[----:B------:R-:W-:Y:S05]  /*9a30*/  BSYNC B0 ;  /* 0x0000000000007941 */ /* 0x000fea0003800000 */
.L_x_3551:
[----:B--2-4-:R2:W4:Y:S01]  /*9a40*/  LDS R71, [R126.X4+0x9c00] ;  /* 0x009c00007e477984 */ /* 0x0145220000004800 */
[----:B------:R-:W-:Y:S01]  /*9a50*/  BSSY B0, `(.L_x_3553) ;  /* 0x0000004000007945 */ /* 0x000fe20003800000 */
[----:B------:R-:W-:Y:S05]  /*9a60*/  @!P0 BRA `(.L_x_3554) ;  /* 0x0000002000008947 */ /* 0x000fea0003800000 */
[----:B------:R2:W-:Y:S04]  /*9a70*/  RED.E.ADD.F32.FTZ.RN.STRONG.GPU [R66.64+-0x2800], R185 ;  /* 0xffd800b94200798e */ /* 0x0005e8000c10e79a */
[----:B----4-:R2:W-:Y:S02]  /*9a80*/  RED.E.ADD.F32.FTZ.RN.STRONG.GPU [R68.64+-0x2800], R71 ;  /* 0xffd800474400798e */ /* 0x0105e4000c10e79a */
.L_x_3554:
[----:B------:R-:W-:Y:S05]  /*9a90*/  BSYNC B0 ;  /* 0x0000000000007941 */ /* 0x000fea0003800000 */
.L_x_3553:
[----:B------:R-:W2:Y:S01]  /*9aa0*/  LDS R127, [R127.X4+0x9e00] ;  /* 0x009e00007f7f7984 */ /* 0x000ea20000004800 */
[----:B------:R-:W-:Y:S01]  /*9ab0*/  BSSY B0, `(.L_x_3555) ;  /* 0x0000004000007945 */ /* 0x000fe20003800000 */
[----:B------:R-:W-:Y:S05]  /*9ac0*/  @!P1 BRA `(.L_x_3556) ;  /* 0x0000002000009947 */ /* 0x000fea0003800000 */
[----:B------:R4:W-:Y:S04]  /*9ad0*/  RED.E.ADD.F32.FTZ.RN.STRONG.GPU [R66.64+-0x2600], R187 ;  /* 0xffda00bb4200798e */ /* 0x0009e8000c10e79a */
[----:B--2---:R4:W-:Y:S02]  /*9ae0*/  RED.E.ADD.F32.FTZ.RN.STRONG.GPU [R68.64+-0x2600], R127 ;  /* 0xffda007f4400798e */ /* 0x0049e4000c10e79a */
.L_x_3556:
[----:B------:R-:W-:Y:S05]  /*9af0*/  BSYNC B0 ;  /* 0x0000000000007941 */ /* 0x000fea0003800000 */
.L_x_3555:
[----:B--2-4-:R2:W4:Y:S01]  /*9b00*/  LDS R71, [R128.X4+0xa000] ;  /* 0x00a0000080477984 */ /* 0x0145220000004800 */
[----:B------:R-:W-:Y:S01]  /*9b10*/  BSSY B0, `(.L_x_3557) ;  /* 0x0000004000007945 */ /* 0x000fe20003800000 */
[----:B------:R-:W-:Y:S05]  /*9b20*/  @!P2 BRA `(.L_x_3558) ;  /* 0x000000200000a947 */ /* 0x000fea0003800000 */
[----:B------:R2:W-:Y:S04]  /*9b30*/  RED.E.ADD.F32.FTZ.RN.STRONG.GPU [R66.64+-0x2400], R189 ;  /* 0xffdc00bd4200798e */ /* 0x0005e8000c10e79a */
[----:B----4-:R2:W-:Y:S02]  /*9b40*/  RED.E.ADD.F32.FTZ.RN.STRONG.GPU [R68.64+-0x2400], R71 ;  /* 0xffdc00474400798e */ /* 0x0105e4000c10e79a */
.L_x_3558:
[----:B------:R-:W-:Y:S05]  /*9b50*/  BSYNC B0 ;  /* 0x0000000000007941 */ /* 0x000fea0003800000 */
.L_x_3557:
[----:B------:R-:W2:Y:S01]  /*9b60*/  LDS R129, [R129.X4+0xa200] ;  /* 0x00a2000081817984 */ /* 0x000ea20000004800 */
[----:B------:R-:W-:Y:S01]  /*9b70*/  BSSY B0, `(.L_x_3559) ;  /* 0x0000004000007945 */ /* 0x000fe20003800000 */
[----:B------:R-:W-:Y:S05]  /*9b80*/  @!P3 BRA `(.L_x_3560) ;  /* 0x000000200000b947 */ /* 0x000fea0003800000 */
[----:B------:R4:W-:Y:S04]  /*9b90*/  RED.E.ADD.F32.FTZ.RN.STRONG.GPU [R66.64+-0x2200], R209 ;  /* 0xffde00d14200798e */ /* 0x0009e8000c10e79a */
[----:B--2---:R4:W-:Y:S02]  /*9ba0*/  RED.E.ADD.F32.FTZ.RN.STRONG.GPU [R68.64+-0x2200], R129 ;  /* 0xffde00814400798e */ /* 0x0049e4000c10e79a */
.L_x_3560:
[----:B------:R-:W-:Y:S05]  /*9bb0*/  BSYNC B0 ;  /* 0x0000000000007941 */ /* 0x000fea0003800000 */
.L_x_3559:
[----:B--2-4-:R2:W4:Y:S01]  /*9bc0*/  LDS R71, [R130.X4+0xa400] ;  /* 0x00a4000082477984 */ /* 0x0145220000004800 */
[----:B------:R-:W-:Y:S01]  /*9bd0*/  BSSY B0, `(.L_x_3561) ;  /* 0x0000004000007945 */ /* 0x000fe20003800000 */
[----:B------:R-:W-:Y:S05]  /*9be0*/  @!P4 BRA `(.L_x_3562) ;  /* 0x000000200000c947 */ /* 0x000fea0003800000 */
[----:B------:R2:W-:Y:S04]  /*9bf0*/  RED.E.ADD.F32.FTZ.RN.STRONG.GPU [R66.64+-0x2000], R231 ;  /* 0xffe000e74200798e */ /* 0x0005e8000c10e79a */
[----:B----4-:R2:W-:Y:S02]  /*9c00*/  RED.E.ADD.F32.FTZ.RN.STRONG.GPU [R68.64+-0x2000], R71 ;  /* 0xffe000474400798e */ /* 0x0105e4000c10e79a */
.L_x_3562:
[----:B------:R-:W-:Y:S05]  /*9c10*/  BSYNC B0 ;  /* 0x0000000000007941 */ /* 0x000fea0003800000 */
.L_x_3561:
[----:B------:R-:W2:Y:S01]  /*9c20*/  LDS R131, [R131.X4+0xa600] ;  /* 0x00a6000083837984 */ /* 0x000ea20000004800 */
[----:B------:R-:W-:Y:S01]  /*9c30*/  BSSY B0, `(.L_x_3563) ;  /* 0x0000004000007945 */ /* 0x000fe20003800000 */
[----:B------:R-:W-:Y:S05]  /*9c40*/  @!P5 BRA `(.L_x_3564) ;  /* 0x000000200000d947 */ /* 0x000fea0003800000 */
[----:B------:R4:W-:Y:S04]  /*9c50*/  RED.E.ADD.F32.FTZ.RN.STRONG.GPU [R66.64+-0x1e00], R233 ;  /* 0xffe200e94200798e */ /* 0x0009e8000c10e79a */
[----:B--2---:R4:W-:Y:S02]  /*9c60*/  RED.E.ADD.F32.FTZ.RN.STRONG.GPU [R68.64+-0x1e00], R131 ;  /* 0xffe200834400798e */ /* 0x0049e4000c10e79a */
.L_x_3564:
[----:B------:R-:W-:Y:S05]  /*9c70*/  BSYNC B0 ;  /* 0x0000000000007941 */ /* 0x000fea0003800000 */
.L_x_3563:
        /* <DEDUP_REMOVED lines=12> */
.L_x_3566:
[----:B--2---:R-:W-:Y:S05]  /*9d40*/  BSYNC B0 ;  /* 0x0000000000007941 */ /* 0x004fea0003800000 */
.L_x_3565:
[----:B------:R-:W2:Y:S01]  /*9d50*/  LDS R133, [R133.X4+0xaa00] ;  /* 0x00aa000085857984 */ /* 0x000ea20000004800 */
[----:B------:R-:W-:Y:S01]  /*9d60*/  BSSY B0, `(.L_x_3567) ;  /* 0x0000004000007945 */ /* 0x000fe20003800000 */
[----:B------:R-:W-:Y:S05]  /*9d70*/  @!P0 BRA `(.L_x_3568) ;  /* 0x0000002000008947 */ /* 0x000fea0003800000 */
[----:B------:R4:W-:Y:S04]  /*9d80*/  RED.E.ADD.F32.FTZ.RN.STRONG.GPU [R66.64+-0x1a00], R241 ;  /* 0xffe600f14200798e */ /* 0x0009e8000c10e79a */
[----:B--2---:R4:W-:Y:S02]  /*9d90*/  RED.E.ADD.F32.FTZ.RN.STRONG.GPU [R68.64+-0x1a00], R133 ;  /* 0xffe600854400798e */ /* 0x0049e4000c10e79a */
.L_x_3568:
[----:B------:R-:W-:Y:S05]  /*9da0*/  BSYNC B0 ;  /* 0x0000000000007941 */ /* 0x000fea0003800000 */
.L_x_3567:
[----:B----4-:R4:W3:Y:S01]  /*9db0*/  LDS R71, [R134.X4+0xac00] ;  /* 0x00ac000086477984 */ /* 0x0108e20000004800 */
[----:B------:R-:W-:Y:S01]  /*9dc0*/  BSSY B0, `(.L_x_3569) ;  /* 0x0000004000007945 */ /* 0x000fe20003800000 */
[----:B------:R-:W-:Y:S05]  /*9dd0*/  @!P1 BRA `(.L_x_3570) ;  /* 0x0000002000009947 */ /* 0x000fea0003800000 */
[----:B------:R4:W-:Y:S04]  /*9de0*/  RED.E.ADD.F32.FTZ.RN.STRONG.GPU [R66.64+-0x1800], R243 ;  /* 0xffe800f34200798e */ /* 0x0009e8000c10e79a */
[----:B---3--:R4:W-:Y:S02]  /*9df0*/  RED.E.ADD.F32.FTZ.RN.STRONG.GPU [R68.64+-0x1800], R71 ;  /* 0xffe800474400798e */ /* 0x0089e4000c10e79a */
.L_x_3570:
[----:B------:R-:W-:Y:S05]  /*9e00*/  BSYNC B0 ;  /* 0x0000000000007941 */ /* 0x000fea0003800000 */
.L_x_3569:
[----:B------:R-:W4:Y:S01]  /*9e10*/  LDS R135, [R135.X4+0xae00] ;  /* 0x00ae000087877984 */ /* 0x000f220000004800 */
[----:B------:R-:W-:Y:S01]  /*9e20*/  BSSY B0, `(.L_x_3571) ;  /* 0x0000004000007945 */ /* 0x000fe20003800000 */
[----:B------:R-:W-:Y:S05]  /*9e30*/  @!P2 BRA `(.L_x_3572) ;  /* 0x000000200000a947 */ /* 0x000fea0003800000 */
[----:B------:R4:W-:Y:S04]  /*9e40*/  RED.E.ADD.F32.FTZ.RN.STRONG.GPU [R66.64+-0x1600], R245 ;  /* 0xffea00f54200798e */ /* 0x0009e8000c10e79a */
[----:B----4-:R4:W-:Y:S02]  /*9e50*/  RED.E.ADD.F32.FTZ.RN.STRONG.GPU [R68.64+-0x1600], R135 ;  /* 0xffea00874400798e */ /* 0x0109e4000c10e79a */
.L_x_3572:
[----:B------:R-:W-:Y:S05]  /*9e60*/  BSYNC B0 ;  /* 0x0000000000007941 */ /* 0x000fea0003800000 */
.L_x_3571:
[----:B---34-:R3:W4:Y:S01]  /*9e70*/  LDS R71, [R136.X4+0xb000] ;  /* 0x00b0000088477984 */ /* 0x0187220000004800 */
[----:B------:R-:W-:Y:S01]  /*9e80*/  BSSY B0, `(.L_x_3573) ;  /* 0x0000004000007945 */ /* 0x000fe20003800000 */
[----:B------:R-:W-:Y:S05]  /*9e90*/  @!P3 BRA `(.L_x_3574) ;  /* 0x000000200000b947 */ /* 0x000fea0003800000 */
[----:B------:R3:W-:Y:S04]  /*9ea0*/  RED.E.ADD.F32.FTZ.RN.STRONG.GPU [R66.64+-0x1400], R247 ;  /* 0xffec00f74200798e */ /* 0x0007e8000c10e79a */
[----:B----4-:R3:W-:Y:S02]  /*9eb0*/  RED.E.ADD.F32.FTZ.RN.STRONG.GPU [R68.64+-0x1400], R71 ;  /* 0xffec00474400798e */ /* 0x0107e4000c10e79a */
.L_x_3574:
[----:B------:R-:W-:Y:S05]  /*9ec0*/  BSYNC B0 ;  /* 0x0000000000007941 */ /* 0x000fea0003800000 */
.L_x_3573:
[----:B------:R-:W3:Y:S01]  /*9ed0*/  LDS R137, [R137.X4+0xb200] ;  /* 0x00b2000089897984 */ /* 0x000ee20000004800 */
[----:B------:R-:W-:Y:S01]  /*9ee0*/  BSSY B0, `(.L_x_3575) ;  /* 0x0000004000007945 */ /* 0x000fe20003800000 */
[----:B------:R-:W-:Y:S05]  /*9ef0*/  @!P4 BRA `(.L_x_3576) ;  /* 0x000000200000c947 */ /* 0x000fea0003800000 */
[----:B------:R4:W-:Y:S04]  /*9f00*/  RED.E.ADD.F32.FTZ.RN.STRONG.GPU [R66.64+-0x1200], R249 ;  /* 0xffee00f94200798e */ /* 0x0009e8000c10e79a */
[----:B---3--:R4:W-:Y:S02]  /*9f10*/  RED.E.ADD.F32.FTZ.RN.STRONG.GPU [R68.64+-0x1200], R137 ;  /* 0xffee00894400798e */ /* 0x0089e4000c10e79a */
.L_x_3576:
[----:B------:R-:W-:Y:S05]  /*9f20*/  BSYNC B0 ;  /* 0x0000000000007941 */ /* 0x000fea0003800000 */
.L_x_3575:
[----:B------:R-:W4:Y:S01]  /*9f30*/  LDS R139, [R139.X4+0xb400] ;  /* 0x00b400008b8b7984 */ /* 0x000f220000004800 */
[----:B------:R-:W-:Y:S01]  /*9f40*/  BSSY B0, `(.L_x_3577) ;  /* 0x0000004000007945 */ /* 0x000fe20003800000 */
[----:B------:R-:W-:Y:S05]  /*9f50*/  @!P5 BRA `(.L_x_3578) ;  /* 0x000000200000d947 */ /* 0x000fea0003800000 */
[----:B------:R4:W-:Y:S04]  /*9f60*/  RED.E.ADD.F32.FTZ.RN.STRONG.GPU [R66.64+-0x1000], R251 ;  /* 0xfff000fb4200798e */ /* 0x0009e8000c10e79a */
[----:B----4-:R4:W-:Y:S02]  /*9f70*/  RED.E.ADD.F32.FTZ.RN.STRONG.GPU [R68.64+-0x1000], R139 ;  /* 0xfff0008b4400798e */ /* 0x0109e4000c10e79a */
.L_x_3578:
[----:B------:R-:W-:Y:S05]  /*9f80*/  BSYNC B0 ;  /* 0x0000000000007941 */ /* 0x000fea0003800000 */
.L_x_3577:
        /* <DEDUP_REMOVED lines=12> */
.L_x_3580:
[----:B---3--:R-:W-:Y:S05]  /*a050*/  BSYNC B0 ;  /* 0x0000000000007941 */ /* 0x008fea0003800000 */
.L_x_3579:
[----:B------:R-:W3:Y:S01]  /*a060*/  LDS R141, [R141.X4+0xb800] ;  /* 0x00b800008d8d7984 */ /* 0x000ee20000004800 */
[----:B------:R-:W-:Y:S01]  /*a070*/  BSSY B0, `(.L_x_3581) ;  /* 0x0000004000007945 */ /* 0x000fe20003800000 */
[----:B------:R-:W-:Y:S05]  /*a080*/  @!P0 BRA `(.L_x_3582) ;  /* 0x0000002000008947 */ /* 0x000fea0003800000 */
[----:B------:R4:W-:Y:S04]  /*a090*/  RED.E.ADD.F32.FTZ.RN.STRONG.GPU [R66.64+-0xc00], R164 ;  /* 0xfff400a44200798e */ /* 0x0009e8000c10e79a */
[----:B---3--:R4:W-:Y:S02]  /*a0a0*/  RED.E.ADD.F32.FTZ.RN.STRONG.GPU [R68.64+-0xc00], R141 ;  /* 0xfff4008d4400798e */ /* 0x0089e4000c10e79a */
.L_x_3582:
[----:B------:R-:W-:Y:S05]  /*a0b0*/  BSYNC B0 ;  /* 0x0000000000007941 */ /* 0x000fea0003800000 */
.L_x_3581:
[----:B----4-:R4:W3:Y:S01]  /*a0c0*/  LDS R71, [R142.X4+0xba00] ;  /* 0x00ba00008e477984 */ /* 0x0108e20000004800 */
[----:B------:R-:W-:Y:S01]  /*a0d0*/  BSSY B0, `(.L_x_3583) ;  /* 0x0000004000007945 */ /* 0x000fe20003800000 */
[----:B------:R-:W-:Y:S05]  /*a0e0*/  @!P1 BRA `(.L_x_3584) ;  /* 0x0000002000009947 */ /* 0x000fea0003800000 */
[----:B------:R4:W-:Y:S04]  /*a0f0*/  RED.E.ADD.F32.FTZ.RN.STRONG.GPU [R66.64+-0xa00], R166 ;  /* 0xfff600a64200798e */ /* 0x0009e8000c10e79a */
[----:B---3--:R4:W-:Y:S02]  /*a100*/  RED.E.ADD.F32.FTZ.RN.STRONG.GPU [R68.64+-0xa00], R71 ;  /* 0xfff600474400798e */ /* 0x0089e4000c10e79a */
.L_x_3584:
[----:B------:R-:W-:Y:S05]  /*a110*/  BSYNC B0 ;  /* 0x0000000000007941 */ /* 0x000fea0003800000 */
.L_x_3583:
[----:B------:R-:W4:Y:S01]  /*a120*/  LDS R143, [R143.X4+0xbc00] ;  /* 0x00bc00008f8f7984 */ /* 0x000f220000004800 */
[----:B------:R-:W-:Y:S01]  /*a130*/  BSSY B0, `(.L_x_3585) ;  /* 0x0000004000007945 */ /* 0x000fe20003800000 */
[----:B------:R-:W-:Y:S05]  /*a140*/  @!P2 BRA `(.L_x_3586) ;  /* 0x000000200000a947 */ /* 0x000fea0003800000 */
[----:B------:R4:W-:Y:S04]  /*a150*/  RED.E.ADD.F32.FTZ.RN.STRONG.GPU [R66.64+-0x800], R168 ;  /* 0xfff800a84200798e */ /* 0x0009e8000c10e79a */
[----:B----4-:R4:W-:Y:S02]  /*a160*/  RED.E.ADD.F32.FTZ.RN.STRONG.GPU [R68.64+-0x800], R143 ;  /* 0xfff8008f4400798e */ /* 0x0109e4000c10e79a */
.L_x_3586:
[----:B------:R-:W-:Y:S05]  /*a170*/  BSYNC B0 ;  /* 0x0000000000007941 */ /* 0x000fea0003800000 */
.L_x_3585:
[----:B---34-:R3:W4:Y:S01]  /*a180*/  LDS R71, [R144.X4+0xbe00] ;  /* 0x00be000090477984 */ /* 0x0187220000004800 */
[----:B------:R-:W-:Y:S01]  /*a190*/  BSSY B0, `(.L_x_3587) ;  /* 0x0000004000007945 */ /* 0x000fe20003800000 */
[----:B------:R-:W-:Y:S05]  /*a1a0*/  @!P3 BRA `(.L_x_3588) ;  /* 0x000000200000b947 */ /* 0x000fea0003800000 */
[----:B------:R3:W-:Y:S04]  /*a1b0*/  RED.E.ADD.F32.FTZ.RN.STRONG.GPU [R66.64+-0x600], R170 ;  /* 0xfffa00aa4200798e */ /* 0x0007e8000c10e79a */
[----:B----4-:R3:W-:Y:S02]  /*a1c0*/  RED.E.ADD.F32.FTZ.RN.STRONG.GPU [R68.64+-0x600], R71 ;  /* 0xfffa00474400798e */ /* 0x0107e4000c10e79a */
.L_x_3588:
[----:B------:R-:W-:Y:S05]  /*a1d0*/  BSYNC B0 ;  /* 0x0000000000007941 */ /* 0x000fea0003800000 */
.L_x_3587:
[----:B------:R-:W3:Y:S01]  /*a1e0*/  LDS R145, [R145.X4+0xc000] ;  /* 0x00c0000091917984 */ /* 0x000ee20000004800 */
[----:B------:R-:W-:Y:S01]  /*a1f0*/  BSSY B0, `(.L_x_3589) ;  /* 0x0000004000007945 */ /* 0x000fe20003800000 */
[----:B------:R-:W-:Y:S05]  /*a200*/  @!P4 BRA `(.L_x_3590) ;  /* 0x000000200000c947 */ /* 0x000fea0003800000 */
[----:B------:R4:W-:Y:S04]  /*a210*/  RED.E.ADD.F32.FTZ.RN.STRONG.GPU [R66.64+-0x400], R172 ;  /* 0xfffc00ac4200798e */ /* 0x0009e8000c10e79a */
[----:B---3--:R4:W-:Y:S02]  /*a220*/  RED.E.ADD.F32.FTZ.RN.STRONG.GPU [R68.64+-0x400], R145 ;  /* 0xfffc00914400798e */ /* 0x0089e4000c10e79a */
.L_x_3590:
[----:B------:R-:W-:Y:S05]  /*a230*/  BSYNC B0 ;  /* 0x0000000000007941 */ /* 0x000fea0003800000 */
.L_x_3589:
[----:B---34-:R3:W4:Y:S01]  /*a240*/  LDS R71, [R146.X4+0xc200] ;  /* 0x00c2000092477984 */ /* 0x0187220000004800 */
[----:B------:R-:W-:Y:S01]  /*a250*/  BSSY B0, `(.L_x_3591) ;  /* 0x0000004000007945 */ /* 0x000fe20003800000 */
[----:B------:R-:W-:Y:S05]  /*a260*/  @!P5 BRA `(.L_x_3592) ;  /* 0x000000200000d947 */ /* 0x000fea0003800000 */
[----:B------:R3:W-:Y:S04]  /*a270*/  RED.E.ADD.F32.FTZ.RN.STRONG.GPU [R66.64+-0x200], R174 ;  /* 0xfffe00ae4200798e */ /* 0x0007e8000c10e79a */
[----:B----4-:R3:W-:Y:S02]  /*a280*/  RED.E.ADD.F32.FTZ.RN.STRONG.GPU [R68.64+-0x200], R71 ;  /* 0xfffe00474400798e */ /* 0x0107e4000c10e79a */
.L_x_3592:
[----:B------:R-:W-:Y:S05]  /*a290*/  BSYNC B0 ;  /* 0x0000000000007941 */ /* 0x000fea0003800000 */
.L_x_3591:
[----:B---3--:R-:W3:Y:S01]  /*a2a0*/  SHFL.DOWN PT, R66, R65, 0x1, 0x1f ;  /* 0x08201f0041427f89 */ /* 0x008ee200000e0000 */
[----:B------:R-:W-:Y:S01]  /*a2b0*/  ISETP.GT.AND P0, PT, R112, 0x1e, PT ;  /* 0x0000001e7000780c */ /* 0x000fe20003f04270 */
[----:B------:R-:W-:Y:S01]  /*a2c0*/  FMUL.FTZ R154, R154, R200 ;  /* 0x000000c89a9a7220 */ /* 0x000fe20000410000 */
[----:B------:R-:W-:Y:S01]  /*a2d0*/  ISETP.NE.AND P1, PT, R112, RZ, PT ;  /* 0x000000ff7000720c */ /* 0x000fe20003f25270 */
[----:B------:R-:W5:Y:S01]  /*a2e0*/  SHFL.DOWN PT, R67, R64, 0x1, 0x1f ;  /* 0x08201f0040437f89 */ /* 0x000f6200000e0000 */
        /* <DEDUP_REMOVED lines=11> */
[----:B---3--:R-:W-:Y:S02]  /*a3a0*/  @!P0 FADD.FTZ R65, R65, R66 ;  /* 0x0000004241418221 */ /* 0x008fe40000010000 */
[----:B------:R-:W-:Y:S02]  /*a3b0*/  FMUL.FTZ R191, R90, R191 ;  /* 0x000000bf5abf7220 */ /* 0x000fe40000410000 */
[----:B-----5:R-:W-:Y:S01]  /*a3c0*/  @!P0 FADD.FTZ R64, R64, R67 ;  /* 0x0000004340408221 */ /* 0x020fe20000010000 */
[----:B------:R-:W3:Y:S01]  /*a3d0*/  SHFL.DOWN PT, R66, R65, 0x2, 0x1f ;  /* 0x08401f0041427f89 */ /* 0x000ee200000e0000 */
[----:B------:R-:W-:Y:S01]  /*a3e0*/  ISETP.GT.AND P0, PT, R112, 0x1d, PT ;  /* 0x0000001d7000780c */ /* 0x000fe20003f04270 */
[----:B------:R-:W-:Y:S02]  /*a3f0*/  FMUL.FTZ R150, R150, R204 ;  /* 0x000000cc96967220 */ /* 0x000fe40000410000 */
[----:B------:R-:W5:Y:S01]  /*a400*/  SHFL.DOWN PT, R67, R64, 0x2, 0x1f ;  /* 0x08401f0040437f89 */ /* 0x000f6200000e0000 */
[----:B------:R-:W-:-:S02]  /*a410*/  FMUL.FTZ R117, R94, R117 ;  /* 0x000000755e757220 */ /* 0x000fc40000410000 */
        /* <DEDUP_REMOVED lines=9> */
[----:B---3--:R-:W-:Y:S02]  /*a4b0*/  @!P0 FADD.FTZ R65, R65, R66 ;  /* 0x0000004241418221 */ /* 0x008fe40000010000 */
[----:B------:R-:W-:Y:S02]  /*a4c0*/  FFMA.FTZ R162, R85, R162, R192 ;  /* 0x000000a255a27223 */ /* 0x000fe400000100c0 */
[----:B-----5:R-:W-:Y:S01]  /*a4d0*/  @!P0 FADD.FTZ R64, R64, R67 ;  /* 0x0000004340408221 */ /* 0x020fe20000010000 */
[----:B------:R-:W3:Y:S01]  /*a4e0*/  SHFL.DOWN PT, R66, R65, 0x4, 0x1f ;  /* 0x08801f0041427f89 */ /* 0x000ee200000e0000 */
[----:B------:R-:W-:Y:S01]  /*a4f0*/  ISETP.GT.AND P0, PT, R112, 0x1b, PT ;  /* 0x0000001b7000780c */ /* 0x000fe20003f04270 */
[----:B------:R-:W-:-:S02]  /*a500*/  FFMA.FTZ R116, R89, R116, R207 ;  /* 0x0000007459747223 */ /* 0x000fc400000100cf */
[----:B------:R-:W5:Y:S01]  /*a510*/  SHFL.DOWN PT, R67, R64, 0x4, 0x1f ;  /* 0x08801f0040437f89 */ /* 0x000f6200000e0000 */
        /* <DEDUP_REMOVED lines=10> */
[----:B---3--:R-:W-:Y:S02]  /*a5c0*/  @!P0 FADD.FTZ R65, R65, R66 ;  /* 0x0000004241418221 */ /* 0x008fe40000010000 */
[----:B------:R-:W-:-:S02]  /*a5d0*/  FFMA.FTZ R211, R86, R197, R211 ;  /* 0x000000c556d37223 */ /* 0x000fc400000100d3 */
[----:B-----5:R-:W-:Y:S01]  /*a5e0*/  @!P0 FADD.FTZ R64, R64, R67 ;  /* 0x0000004340408221 */ /* 0x020fe20000010000 */
[----:B------:R-:W3:Y:S01]  /*a5f0*/  SHFL.DOWN PT, R66, R65, 0x8, 0x1f ;  /* 0x09001f0041427f89 */ /* 0x000ee200000e0000 */
[----:B------:R-:W-:Y:S01]  /*a600*/  ISETP.GT.AND P0, PT, R112, 0x17, PT ;  /* 0x000000177000780c */ /* 0x000fe20003f04270 */
[----:B------:R-:W-:Y:S02]  /*a610*/  FFMA.FTZ R162, R93, R198, R162 ;  /* 0x000000c65da27223 */ /* 0x000fe400000100a2 */
[----:B------:R-:W5:Y:S01]  /*a620*/  SHFL.DOWN PT, R67, R64, 0x8, 0x1f ;  /* 0x09001f0040437f89 */ /* 0x000f6200000e0000 */
[----:B------:R-:W-:Y:S02]  /*a630*/  FFMA.FTZ R201, R92, R201, R116 ;  /* 0x000000c95cc97223 */ /* 0x000fe40000010074 */
[----:B------:R-:W-:Y:S02]  /*a640*/  FFMA.FTZ R96, R95, R202, R96 ;  /* 0x000000ca5f607223 */ /* 0x000fe40000010060 */
[----:B------:R-:W-:-:S02]  /*a650*/  FFMA.FTZ R99, R74, R205, R99 ;  /* 0x000000cd4a637223 */ /* 0x000fc40000010063 */
[----:B------:R-:W-:Y:S02]  /*a660*/  FADD.FTZ R24, R176, R24 ;  /* 0x00000018b0187221 */ /* 0x000fe40000010000 */
[----:B------:R-:W-:Y:S02]  /*a670*/  FADD.FTZ R25, R180, R25 ;  /* 0x00000019b4197221 */ /* 0x000fe40000010000 */
[----:B------:R-:W-:Y:S02]  /*a680*/  FADD.FTZ R26, R193, R26 ;  /* 0x0000001ac11a7221 */ /* 0x000fe40000010000 */
[----:B------:R-:W-:Y:S02]  /*a690*/  FFMA.FTZ R43, R106, R194, R43 ;  /* 0x000000c26a2b7223 */ /* 0x000fe4000001002b */
[----:B------:R-:W-:Y:S02]  /*a6a0*/  FADD.FTZ R27, R206, R27 ;  /* 0x0000001bce1b7221 */ /* 0x000fe40000010000 */
[----:B------:R-:W-:-:S02]  /*a6b0*/  FFMA.FTZ R44, R105, R197, R44 ;  /* 0x000000c5692c7223 */ /* 0x000fc4000001002c */
[----:B------:R-:W-:Y:S02]  /*a6c0*/  FFMA.FTZ R45, R108, R198, R45 ;  /* 0x000000c66c2d7223 */ /* 0x000fe4000001002d */
[----:B---3--:R-:W-:Y:S02]  /*a6d0*/  @!P0 FADD.FTZ R65, R65, R66 ;  /* 0x0000004241418221 */ /* 0x008fe40000010000 */
[----:B------:R-:W-:Y:S02]  /*a6e0*/  FADD.FTZ R28, R211, R28 ;  /* 0x0000001cd31c7221 */ /* 0x000fe40000010000 */
[----:B-----5:R-:W-:Y:S01]  /*a6f0*/  @!P0 FADD.FTZ R64, R64, R67 ;  /* 0x0000004340408221 */ /* 0x020fe20000010000 */
[----:B------:R-:W3:Y:S01]  /*a700*/  SHFL.DOWN PT, R66, R65, 0x10, 0x1f ;  /* 0x0a001f0041427f89 */ /* 0x000ee200000e0000 */
[----:B------:R-:W-:Y:S01]  /*a710*/  ISETP.GT.AND P0, PT, R112, 0xf, PT ;  /* 0x0000000f7000780c */ /* 0x000fe20003f04270 */
[----:B------:R-:W-:Y:S02]  /*a720*/  FADD.FTZ R29, R162, R29 ;  /* 0x0000001da21d7221 */ /* 0x000fe40000010000 */
[----:B------:R-:W5:Y:S01]  /*a730*/  SHFL.DOWN PT, R67, R64, 0x10, 0x1f ;  /* 0x0a001f0040437f89 */ /* 0x000f6200000e0000 */
[----:B------:R-:W-:-:S02]  /*a740*/  FFMA.FTZ R47, R110, R202, R47 ;  /* 0x000000ca6e2f7223 */ /* 0x000fc4000001002f */
[----:B------:R-:W-:Y:S02]  /*a750*/  FADD.FTZ R30, R201, R30 ;  /* 0x0000001ec91e7221 */ /* 0x000fe40000010000 */
[----:B------:R-:W-:Y:S02]  /*a760*/  FFMA.FTZ R48, R109, R205, R48 ;  /* 0x000000cd6d307223 */ /* 0x000fe40000010030 */
[----:B------:R-:W-:Y:S02]  /*a770*/  FADD.FTZ R31, R96, R31 ;  /* 0x0000001f601f7221 */ /* 0x000fe40000010000 */
[----:B------:R-:W-:Y:S02]  /*a780*/  FADD.FTZ R32, R99, R32 ;  /* 0x0000002063207221 */ /* 0x000fe40000010000 */
[----:B---3--:R-:W-:Y:S02]  /*a790*/  @!P0 FADD.FTZ R65, R65, R66 ;  /* 0x0000004241418221 */ /* 0x008fe40000010000 */
[----:B-----5:R-:W-:-:S03]  /*a7a0*/  @!P0 FADD.FTZ R64, R64, R67 ;  /* 0x0000004340408221 */ /* 0x020fc60000010000 */
[----:B------:R-:W-:Y:S02]  /*a7b0*/  MOV R68, R65 ;  /* 0x0000004100447202 */ /* 0x000fe40000000f00 */
[----:B------:R-:W-:-:S05]  /*a7c0*/  MOV R69, R64 ;  /* 0x0000004000457202 */ /* 0x000fca0000000f00 */
[----:B------:R3:W-:Y:S04]  /*a7d0*/  @!P1 STS.64 [R111.X8+0xc608], R68 ;  /* 0x00c608446f009388 */ /* 0x0007e80000008a00 */
[----:B------:R-:W-:Y:S06]  /*a7e0*/  BAR.SYNC.DEFER_BLOCKING 0x0 ;  /* 0x0000000000007b1d */ /* 0x000fec0000010000 */
[----:B------:R-:W-:Y:S05]  /*a7f0*/  @P2 BRA `(.L_x_3594) ;  /* 0x0000010000002947 */ /* 0x000fea0003800000 */
[----:B------:R-:W-:Y:S01]  /*a800*/  ULDC UR34, c[0x0][0x174] ;  /* 0x00005d0000227ab9 */ /* 0x000fe20000000800 */
[----:B------:R-:W5:Y:S01]  /*a810*/  LDS.128 R64, [0xc610] ;  /* 0x00c61000ff407984 */ /* 0x000f620000000c00 */
[----:B------:R-:W-:-:S02]  /*a820*/  UISETP.NE.AND UP0, UPT, UR16, UR34, UPT ;  /* 0x000000221000728c */ /* 0x000fc4000bf05270 */
[----:B------:R-:W-:Y:S01]  /*a830*/  USHF.L.U32 UR34, UR7, 0x3, URZ ;  /* 0x0000000307227899 */ /* 0x000fe2000800063f */
[----:B------:R-:W3:Y:S03]  /*a840*/  LDS.64 R72, [0xc620] ;  /* 0x00c62000ff487984 */ /* 0x000ee60000000a00 */
[----:B------:R-:W-:-:S13]  /*a850*/  PLOP3.LUT P0, PT, PT, PT, UP0, 0x80, 0x0 ;  /* 0x000000000000781c */ /* 0x000fda0003f0f008 */
[----:B------:R-:W4:Y:S01]  /*a860*/  @P0 LDS.64 R74, [UR34+0xfe80] ;  /* 0x00fe8022ff4a0984 */ /* 0x000f220008000a00 */
[----:B-----5:R-:W-:Y:S02]  /*a870*/  FADD.FTZ R70, R69, R65 ;  /* 0x0000004145467221 */ /* 0x020fe40000010000 */
[----:B------:R-:W-:Y:S02]  /*a880*/  FADD.FTZ R65, R68, R64 ;  /* 0x0000004044417221 */ /* 0x000fe40000010000 */
[----:B------:R-:W-:Y:S02]  /*a890*/  FADD.FTZ R67, R67, R70 ;  /* 0x0000004643437221 */ /* 0x000fe40000010000 */
[----:B------:R-:W-:Y:S02]  /*a8a0*/  FADD.FTZ R65, R66, R65 ;  /* 0x0000004142417221 */ /* 0x000fe40000010000 */
[----:B---3--:R-:W-:Y:S02]  /*a8b0*/  FADD.FTZ R69, R67, R73 ;  /* 0x0000004943457221 */ /* 0x008fe40000010000 */
[----:B------:R-:W-:-:S02]  /*a8c0*/  FADD.FTZ R68, R65, R72 ;  /* 0x0000004841447221 */ /* 0x000fc40000010000 */
[----:B----4-:R-:W-:Y:S02]  /*a8d0*/  @P0 FADD.FTZ R69, R69, R75 ;  /* 0x0000004b45450221 */ /* 0x010fe40000010000 */
[----:B------:R-:W-:-:S05]  /*a8e0*/  @P0 FADD.FTZ R68, R68, R74 ;  /* 0x0000004a44440221 */ /* 0x000fca0000010000 */
[----:B------:R3:W-:Y:S02]  /*a8f0*/  STS.64 [UR34+0xfe80], R68 ;  /* 0x00fe8044ff007988 */ /* 0x0007e40008000a22 */
.L_x_3594:
[----:B------:R-:W-:Y:S05]  /*a900*/  BSYNC B0 ;  /* 0x0000000000007941 */ /* 0x000fea0003800000 */
.L_x_3593:
[----:B------:R-:W-:Y:S02]  /*a910*/  UIADD3 UR7, UR7, 0x1, URZ ;  /* 0x0000000107077890 */ /* 0x000fe4000fffe03f */
[----:B------:R-:W-:Y:S02]  /*a920*/  ULDC UR34, c[0x0][0x16c] ;  /* 0x00005b0000227ab9 */ /* 0x000fe40000000800 */
[----:B------:R-:W-:Y:S02]  /*a930*/  UISETP.GE.AND UP0, UPT, UR7, UR34, UPT ;  /* 0x000000220700728c */ /* 0x000fe4000bf06270 */
[----:B------:R-:W-:-:S04]  /*a940*/  UIADD3 UR8, UP1, UR8, 0x1, URZ ;  /* 0x0000000108087890 */ /* 0x000fc8000ff3e03f */
[----:B------:R-:W-:Y:S01]  /*a950*/  PLOP3.LUT P0, PT, PT, PT, UP0, 0x80, 0x0 ;  /* 0x000000000000781c */ /* 0x000fe20003f0f008 */
[----:B------:R-:W-:-:S12]  /*a960*/  UIADD3.X UR9, URZ, UR9, URZ, UP1, !UPT ;  /* 0x000000093f097290 */ /* 0x000fd80008ffe43f */
[----:B01234-:R-:W-:Y:S01]  /*a970*/  @P0 CALL.REL.NOINC `(.L_x_3494) ;  /* 0x0000001000000944 */ /* 0x01ffe20003c00000 */
[----:B------:R-:W-:Y:S05]  /*a980*/  BRA `(.L_x_3595) ;  /* 0xffff6c7000007947 */ /* 0x000fea000383ffff */
.L_x_3494:
        /* <DEDUP_REMOVED lines=25> */
[----:B------:R-:W-:Y:S01]  /*ab20*/  LOP3.LUT R7, R5, 0x1f, R113, 0xf8, !PT ;  /* 0x0000001f05077812 */ /* 0x000fe200078ef871 */
[----:B------:R-:W-:Y:S01]  /*ab30*/  UIMAD UR38, UR10, UR35, UR38 ;  /* 0x000000230a2672a4 */ /* 0x000fe2000f8e0226 */
[----:B------:R-:W-:Y:S01]  /*ab40*/  FADD.FTZ R0, R115, R32 ;  /* 0x0000002073007221 */ /* 0x000fe20000010000 */
[----:B------:R-:W-:Y:S01]  /*ab50*/  STS.128 [R4.X16+0x10], R40 ;  /* 0x0000102804007388 */ /* 0x000fe2000000cc00 */
[----:B------:R-:W-:-:S06]  /*ab60*/  NOP ;  /* 0x0000000000007918 */ /* 0x000fcc0000000000 */
[----:B------:R-:W0:Y:S01]  /*ab70*/  LDS.128 R8, [R6.X16] ;  /* 0x0000000006087984 */ /* 0x000e22000000cc00 */
[----:B------:R-:W-:Y:S01]  /*ab80*/  UIMAD.WIDE.U32 UR34, UR10, UR34, UR36 ;  /* 0x000000220a2272a5 */ /* 0x000fe2000f8e0024 */
[----:B------:R-:W-:Y:S01]  /*ab90*/  F2FP.PACK_AB R32, R31, R32 ;  /* 0x000000201f20723e */ /* 0x000fe200000000ff */
[----:B------:R-:W-:Y:S01]  /*aba0*/  FADD.FTZ R5, R0, R31 ;  /* 0x0000001f00057221 */ /* 0x000fe20000010000 */
[----:B------:R-:W1:Y:S01]  /*abb0*/  LDS.128 R12, [R6.X16+0x200] ;  /* 0x00020000060c7984 */ /* 0x000e62000000cc00 */
[----:B------:R-:W-:Y:S01]  /*abc0*/  ULDC.64 UR36, c[0x0][0x330] ;  /* 0x0000cc0000247ab9 */ /* 0x000fe20000000a00 */
[----:B------:R-:W-:Y:S01]  /*abd0*/  F2FP.PACK_AB R33, R29, R30 ;  /* 0x0000001e1d21723e */ /* 0x000fe200000000ff */
[----:B------:R-:W-:Y:S01]  /*abe0*/  UIADD3 UR35, UR35, UR38, URZ ;  /* 0x0000002623237290 */ /* 0x000fe2000fffe03f */
[----:B------:R-:W-:Y:S01]  /*abf0*/  F2FP.PACK_AB R35, R25, R26 ;  /* 0x0000001a1923723e */ /* 0x000fe200000000ff */
[----:B------:R-:W-:Y:S01]  /*ac00*/  ULEA UR36, UP0, UR34, UR36, 0x1 ;  /* 0x0000002422247291 */ /* 0x000fe2000f80083f */
[----:B------:R-:W-:Y:S01]  /*ac10*/  F2FP.PACK_AB R34, R27, R28 ;  /* 0x0000001c1b22723e */ /* 0x000fe200000000ff */
[----:B------:R-:W-:Y:S01]  /*ac20*/  ULDC.64 UR38, c[0x0][0x2f8] ;  /* 0x0000be0000267ab9 */ /* 0x000fe20000000a00 */
[----:B------:R-:W-:Y:S01]  /*ac30*/  F2FP.PACK_AB R39, R17, R18 ;  /* 0x000000121127723e */ /* 0x000fe200000000ff */
[----:B------:R-:W-:Y:S01]  /*ac40*/  ULEA.HI.X UR37, UR34, UR37, UR35, 0x1, UP0 ;  /* 0x0000002522257291 */ /* 0x000fe200080f0c23 */
[----:B------:R-:W-:Y:S01]  /*ac50*/  F2FP.PACK_AB R38, R19, R20 ;  /* 0x000000141326723e */ /* 0x000fe200000000ff */
[----:B------:R-:W-:Y:S01]  /*ac60*/  UIMAD UR34, UR13, UR38, URZ ;  /* 0x000000260d2272a4 */ /* 0x000fe2000f8e023f */
[----:B------:R-:W-:Y:S01]  /*ac70*/  MOV R2, UR36 ;  /* 0x0000002400027c02 */ /* 0x000fe20008000f00 */
[----:B------:R-:W-:Y:S01]  /*ac80*/  FADD.FTZ R0, R5, R30 ;  /* 0x0000001e05007221 */ /* 0x000fe20000010000 */
[----:B------:R-:W-:Y:S01]  /*ac90*/  F2FP.PACK_AB R37, R21, R22 ;  /* 0x000000161525723e */ /* 0x000fe200000000ff */
[----:B------:R-:W-:Y:S01]  /*aca0*/  UIMAD UR36, UR12, UR39, UR34 ;  /* 0x000000270c2472a4 */ /* 0x000fe2000f8e0222 */
[----:B------:R-:W-:Y:S01]  /*acb0*/  MOV R3, UR37 ;  /* 0x0000002500037c02 */ /* 0x000fe20008000f00 */
[----:B------:R-:W-:Y:S01]  /*acc0*/  UIMAD.WIDE.U32 UR34, UR12, UR38, UR8 ;  /* 0x000000260c2272a5 */ /* 0x000fe2000f8e0008 */
[----:B------:R-:W-:Y:S01]  /*acd0*/  F2FP.PACK_AB R36, R23, R24 ;  /* 0x000000181724723e */ /* 0x000fe200000000ff */
[----:B------:R-:W-:Y:S01]  /*ace0*/  FADD.FTZ R29, R0, R29 ;  /* 0x0000001d001d7221 */ /* 0x000fe20000010000 */
[----:B------:R-:W-:Y:S01]  /*acf0*/  ULDC.64 UR8, c[0x0][0x300] ;  /* 0x0000c00000087ab9 */ /* 0x000fe20000000a00 */
[----:B------:R-:W-:Y:S01]  /*ad00*/  IMAD.WIDE R2, R7, 0x10, R2 ;  /* 0x0000001007027825 */ /* 0x000fe200078e0202 */
[----:B------:R-:W-:-:S02]  /*ad10*/  UIADD3 UR35, UR35, UR36, URZ ;  /* 0x0000002423237290 */ /* 0x000fc4000fffe03f */
[----:B------:R-:W-:Y:S01]  /*ad20*/  UIMAD UR36, UR11, UR8, URZ ;  /* 0x000000080b2472a4 */ /* 0x000fe2000f8e023f */
[----:B------:R-:W-:Y:S01]  /*ad30*/  FADD.FTZ R28, R29, R28 ;  /* 0x0000001c1d1c7221 */ /* 0x000fe20000010000 */
[----:B------:R-:W-:Y:S02]  /*ad40*/  UIADD3 UR25, UP2, UR25, -0x2000, URZ ;  /* 0xffffe00019197890 */ /* 0x000fe4000ff5e03f */
[----:B------:R-:W-:Y:S01]  /*ad50*/  UIMAD UR36, UR10, UR9, UR36 ;  /* 0x000000090a2472a4 */ /* 0x000fe2000f8e0224 */
[----:B------:R-:W-:Y:S01]  /*ad60*/  FADD.FTZ R27, R28, R27 ;  /* 0x0000001b1c1b7221 */ /* 0x000fe20000010000 */
[----:B------:R-:W-:Y:S02]  /*ad70*/  UIMAD.WIDE.U32 UR8, UR10, UR8, UR34 ;  /* 0x000000080a0872a5 */ /* 0x000fe4000f8e0022 */
[----:B------:R-:W-:Y:S01]  /*ad80*/  UIADD3 UR21, UP3, UR21, -0x1000, URZ ;  /* 0xfffff00015157890 */ /* 0x000fe2000ff7e03f */
[----:B------:R-:W-:Y:S01]  /*ad90*/  FADD.FTZ R26, R27, R26 ;  /* 0x0000001a1b1a7221 */ /* 0x000fe20000010000 */
[----:B------:R-:W-:Y:S01]  /*ada0*/  ULDC.64 UR34, c[0x0][0x340] ;  /* 0x0000d00000227ab9 */ /* 0x000fe20000000a00 */
[----:B0-----:R-:W-:Y:S01]  /*adb0*/  STG.E.128 [R2.64], R8 ;  /* 0x0000000802007986 */ /* 0x001fe2000c101d1a */
[----:B------:R-:W-:Y:S01]  /*adc0*/  UIADD3 UR9, UR9, UR36, URZ ;  /* 0x0000002409097290 */ /* 0x000fe2000fffe03f */
[----:B------:R-:W-:Y:S01]  /*add0*/  FADD.FTZ R25, R26, R25 ;  /* 0x000000191a197221 */ /* 0x000fe20000010000 */
[----:B------:R-:W-:Y:S01]  /*ade0*/  ULEA UR34, UP0, UR8, UR34, 0x1 ;  /* 0x0000002208227291 */ /* 0x000fe2000f80083f */
[----:B-1----:R0:W-:Y:S01]  /*adf0*/  STG.E.128 [R2.64+0x200], R12 ;  /* 0x0002000c02007986 */ /* 0x0021e2000c101d1a */
[----:B------:R-:W-:Y:S01]  /*ae00*/  UIADD3 UR19, UP4, UR19, -0x1000, URZ ;  /* 0xfffff00013137890 */ /* 0x000fe2000ff9e03f */
[----:B------:R-:W-:Y:S01]  /*ae10*/  FADD.FTZ R24, R25, R24 ;  /* 0x0000001819187221 */ /* 0x000fe20000010000 */
[----:B------:R-:W-:Y:S01]  /*ae20*/  ULEA.HI.X UR35, UR8, UR35, UR9, 0x1, UP0 ;  /* 0x0000002308237291 */ /* 0x000fe200080f0c09 */
[----:B------:R-:W-:Y:S01]  /*ae30*/  BAR.SYNC.DEFER_BLOCKING 0x0 ;  /* 0x0000000000007b1d */ /* 0x000fe20000010000 */
[----:B------:R-:W-:Y:S01]  /*ae40*/  UISETP.GT.AND UP0, UPT, UR16, 0x1, UPT ;  /* 0x000000011000788c */ /* 0x000fe2000bf04270 */
[----:B------:R-:W-:Y:S01]  /*ae50*/  FADD.FTZ R23, R24, R23 ;  /* 0x0000001718177221 */ /* 0x000fe20000010000 */
[----:B------:R-:W-:-:S02]  /*ae60*/  UIADD3 UR17, UP5, UR17, -0x1000, URZ ;  /* 0xfffff00011117890 */ /* 0x000fc4000ffbe03f */
[----:B------:R-:W-:Y:S01]  /*ae70*/  UIADD3 UR6, UR6, 0x1, URZ ;  /* 0x0000000106067890 */ /* 0x000fe2000fffe03f */
[----:B------:R-:W-:Y:S01]  /*ae80*/  FADD.FTZ R22, R23, R22 ;  /* 0x0000001617167221 */ /* 0x000fe20000010000 */
[----:B------:R-:W-:Y:S01]  /*ae90*/  PLOP3.LUT P0, PT, PT, PT, UP0, 0x80, 0x0 ;  /* 0x000000000000781c */ /* 0x000fe20003f0f008 */
[----:B------:R-:W-:Y:S02]  /*aea0*/  UIADD3.X UR24, UR24, -0x1, URZ, UP1, !UPT ;  /* 0xffffffff18187890 */ /* 0x000fe40008ffe43f */
[----:B------:R-:W-:Y:S01]  /*aeb0*/  FADD.FTZ R21, R22, R21 ;  /* 0x0000001516157221 */ /* 0x000fe20000010000 */
[----:B------:R-:W-:Y:S02]  /*aec0*/  UIADD3.X UR42, UR42, -0x1, URZ, UP2, !UPT ;  /* 0xffffffff2a2a7890 */ /* 0x000fe400097fe43f */
[----:B------:R-:W-:Y:S01]  /*aed0*/  UIADD3.X UR22, UR22, -0x1, URZ, UP3, !UPT ;  /* 0xffffffff16167890 */ /* 0x000fe20009ffe43f */
[----:B0-----:R-:W-:Y:S01]  /*aee0*/  MOV R2, UR34 ;  /* 0x0000002200027c02 */ /* 0x001fe20008000f00 */
[----:B------:R-:W-:Y:S01]  /*aef0*/  FADD.FTZ R20, R21, R20 ;  /* 0x0000001415147221 */ /* 0x000fe20000010000 */
[----:B------:R-:W-:Y:S01]  /*af00*/  MOV R3, UR35 ;  /* 0x0000002300037c02 */ /* 0x000fe20008000f00 */
[----:B------:R-:W-:-:S02]  /*af10*/  UIADD3.X UR20, UR20, -0x1, URZ, UP4, !UPT ;  /* 0xffffffff14147890 */ /* 0x000fc4000a7fe43f */
[----:B------:R-:W-:Y:S01]  /*af20*/  FADD.FTZ R19, R20, R19 ;  /* 0x0000001314137221 */ /* 0x000fe20000010000 */
[----:B------:R-:W-:Y:S01]  /*af30*/  UIADD3.X UR18, UR18, -0x1, URZ, UP5, !UPT ;  /* 0xffffffff12127890 */ /* 0x000fe2000affe43f */
[----:B------:R-:W-:Y:S01]  /*af40*/  IMAD.WIDE R2, R7, 0x10, R2 ;  /* 0x0000001007027825 */ /* 0x000fe200078e0202 */
[----:B------:R-:W-:Y:S01]  /*af50*/  UMOV UR16, UR7 ;  /* 0x0000000700107c82 */ /* 0x000fe20008000000 */
[----:B------:R-:W-:Y:S02]  /*af60*/  STS.128 [R4.X16], R32 ;  /* 0x0000002004007388 */ /* 0x000fe4000000cc00 */
[----:B------:R-:W-:Y:S02]  /*af70*/  FADD.FTZ R18, R19, R18 ;  /* 0x0000001213127221 */ /* 0x000fe40000010000 */
        /* <DEDUP_REMOVED lines=9> */
.L_x_3492:
[----:B------:R-:W-:Y:S02]  /*b010*/  ISETP.NE.U32.AND P0, PT, RZ, c[0x0][0x328], PT ;  /* 0x0000ca00ff007a0c */ /* 0x000fe40003f05070 */
[----:B------:R-:W-:-:S02]  /*b020*/  ISETP.NE.U32.AND P2, PT, RZ, c[0x0][0x348], PT ;  /* 0x0000d200ff007a0c */ /* 0x000fc40003f45070 */
[----:B------:R-:W-:Y:S02]  /*b030*/  ISETP.NE.AND.EX P1, PT, RZ, c[0x0][0x32c], PT, P0 ;  /* 0x0000cb00ff007a0c */ /* 0x000fe40003f25300 */
[----:B------:R-:W-:-:S11]  /*b040*/  ISETP.NE.AND.EX P0, PT, RZ, c[0x0][0x34c], PT, P2 ;  /* 0x0000d300ff007a0c */ /* 0x000fd60003f05320 */
[----:B------:R-:W-:Y:S05]  /*b050*/  @!P1 BRA `(.L_x_3597) ;  /* 0x000001e000009947 */ /* 0x000fea0003800000 */
[----:B------:R-:W3:Y:S01]  /*b060*/  SHFL.DOWN P1, R3, R114, 0x1, 0x1f ;  /* 0x08201f0072037f89 */ /* 0x000ee20000020000 */
[----:B------:R-:W-:Y:S03]  /*b070*/  BSSY B0, `(.L_x_3597) ;  /* 0x000001c000007945 */ /* 0x000fe60003800000 */
[----:B0-----:R-:W0:Y:S04]  /*b080*/  S2R R4, SR_LANEID ;  /* 0x0000000000047919 */ /* 0x001e280000000000 */
[----:B------:R-:W4:Y:S01]  /*b090*/  S2R R6, SR_TID.X ;  /* 0x0000000000067919 */ /* 0x000f220000002100 */
[----:B---3--:R-:W-:Y:S01]  /*b0a0*/  @P1 FADD R3, R3, R114 ;  /* 0x0000007203031221 */ /* 0x008fe20000000000 */
[----:B0-----:R-:W-:-:S04]  /*b0b0*/  ISETP.NE.AND P2, PT, R4, RZ, PT ;  /* 0x000000ff0400720c */ /* 0x001fc80003f45270 */
        /* <DEDUP_REMOVED lines=23> */
.L_x_3598:
[----:B0-----:R-:W-:Y:S05]  /*b230*/  BSYNC B0 ;  /* 0x0000000000007941 */ /* 0x001fea0003800000 */
.L_x_3597:
        /* <DEDUP_REMOVED lines=8> */
[----:B------:R-:W3:Y:S09]  /*b2c0*/  SHFL.DOWN P0, R3, R0, 0x2, 0x1f ;  /* 0x08401f0000037f89 */ /* 0x000ef20000000000 */
[----:B-----5:R-:W-:-:S04]  /*b2d0*/  @!P1 SHF.R.S32.HI R6, RZ, 0x1f, R7 ;  /* 0x0000001fff069819 */ /* 0x020fc80000011407 */
[----:B------:R-:W-:-:S04]  /*b2e0*/  @!P1 LEA.HI R6, R6, R7, RZ, 0x5 ;  /* 0x0000000706069211 */ /* 0x000fc800078f28ff */
[----:B------:R-:W-:Y:S01]  /*b2f0*/  @!P1 SHF.R.S32.HI R9, RZ, 0x5, R6 ;  /* 0x00000005ff099819 */ /* 0x000fe20000011406 */
[----:B---3--:R-:W-:-:S05]  /*b300*/  @P0 FADD R3, R0, R3 ;  /* 0x0000000300030221 */ /* 0x008fca0000000000 */
[----:B0-----:R-:W0:Y:S02]  /*b310*/  SHFL.DOWN P0, R2, R3, 0x4, 0x1f ;  /* 0x08801f0003027f89 */ /* 0x001e240000000000 */
        /* <DEDUP_REMOVED lines=19> */
.L_x_3600:
[----:B------:R-:W3:Y:S02]  /*b450*/  S2R R7, SR_TID.X ;  /* 0x0000000000077919 */ /* 0x000ee40000002100 */
.L_x_3601:
[----:B0-----:R-:W-:Y:S05]  /*b460*/  BSYNC B0 ;  /* 0x0000000000007941 */ /* 0x001fea0003800000 */
.L_x_3599:
[----:B---3--:R-:W-:-:S13]  /*b470*/  ISETP.GE.AND P0, PT, R7, c[0x0][0x16c], PT ;  /* 0x00005b0007007a0c */ /* 0x008fda0003f06270 */
[----:B------:R-:W-:Y:S05]  /*b480*/  @P0 EXIT ;  /* 0x000000000000094d */ /* 0x000fea0003800000 */
[----:B------:R-:W-:Y:S02]  /*b490*/  ULDC.64 UR6, c[0x0][0x288] ;  /* 0x0000a20000067ab9 */ /* 0x000fe40000000a00 */
[----:B------:R-:W-:Y:S02]  /*b4a0*/  UIMAD UR11, UR11, UR6, URZ ;  /* 0x000000060b0b72a4 */ /* 0x000fe4000f8e023f */
[----:B-12---:R-:W-:Y:S02]  /*b4b0*/  UIMAD.WIDE.U32 UR4, UR10, UR6, URZ ;  /* 0x000000060a0472a5 */ /* 0x006fe4000f8e003f */
[----:B------:R-:W-:-:S04]  /*b4c0*/  UIMAD UR6, UR10, UR7, UR11 ;  /* 0x000000070a0672a4 */ /* 0x000fc8000f8e020b */
[----:B------:R-:W-:Y:S02]  /*b4d0*/  UIADD3 UR6, UR5, UR6, URZ ;  /* 0x0000000605067290 */ /* 0x000fe4000fffe03f */
.L_x_3602:
        /* <DEDUP_REMOVED lines=19> */
.L_x_3499:
[----:B------:R-:W-:Y:S01]  /*b610*/  HFMA2.MMA R70, -RZ, RZ, 0, 5.9604644775390625e-08 ;  /* 0x00000001ff467435 */ /* 0x000fe200000001ff */
[----:B------:R-:W-:-:S02]  /*b620*/  MOV R71, R66 ;  /* 0x0000004200477202 */ /* 0x000fc40000000f00 */
[----:B------:R-:W-:Y:S02]  /*b630*/  MOV R68, RZ ;  /* 0x000000ff00447202 */ /* 0x000fe40000000f00 */
[----:B------:R-:W-:Y:S02]  /*b640*/  MOV R69, 0xffffffff ;  /* 0xffffffff00457802 */ /* 0x000fe40000000f00 */
[----:B------:R-:W-:Y:S02]  /*b650*/  MOV R64, 0xb670 ;  /* 0x0000b67000407802 */ /* 0x000fe40000000f00 */
[----:B-----5:R-:W-:Y:S05]  /*b660*/  CALL.REL.NOINC `($__internal_86_$__cuda_sm70_shflsync_up) ;  /* 0x00001ea000007944 */ /* 0x020fea0003c00000 */
[----:B-1----:R-:W-:Y:S01]  /*b670*/  MOV R67, R69 ;  /* 0x0000004500437202 */ /* 0x002fe20000000f00 */
[----:B0-----:R-:W-:Y:S05]  /*b680*/  BRA `(.L_x_3603) ;  /* 0xffff85d000007947 */ /* 0x001fea000383ffff */
.L_x_3500:
[----:B------:R-:W-:Y:S01]  /*b690*/  HFMA2.MMA R70, -RZ, RZ, 0, 5.9604644775390625e-08 ;  /* 0x00000001ff467435 */ /* 0x000fe200000001ff */
[----:B------:R-:W-:Y:S02]  /*b6a0*/  MOV R71, R76 ;  /* 0x0000004c00477202 */ /* 0x000fe40000000f00 */
[----:B------:R-:W-:Y:S02]  /*b6b0*/  MOV R68, RZ ;  /* 0x000000ff00447202 */ /* 0x000fe40000000f00 */
[----:B------:R-:W-:-:S02]  /*b6c0*/  MOV R69, 0xffffffff ;  /* 0xffffffff00457802 */ /* 0x000fc40000000f00 */
[----:B------:R-:W-:Y:S02]  /*b6d0*/  MOV R64, 0xb6f0 ;  /* 0x0000b6f000407802 */ /* 0x000fe40000000f00 */
[----:B01---5:R-:W-:Y:S05]  /*b6e0*/  CALL.REL.NOINC `($__internal_86_$__cuda_sm70_shflsync_up) ;  /* 0x00001e2000007944 */ /* 0x023fea0003c00000 */
[----:B0-----:R-:W-:Y:S01]  /*b6f0*/  HFMA2.MMA R70, -RZ, RZ, 0, 5.9604644775390625e-08 ;  /* 0x00000001ff467435 */ /* 0x001fe200000001ff */
[----:B-1----:R-:W-:Y:S02]  /*b700*/  MOV R73, R69 ;  /* 0x0000004500497202 */ /* 0x002fe40000000f00 */
[----:B------:R-:W-:Y:S02]  /*b710*/  MOV R71, R78 ;  /* 0x0000004e00477202 */ /* 0x000fe40000000f00 */
[----:B------:R-:W-:Y:S02]  /*b720*/  MOV R68, RZ ;  /* 0x000000ff00447202 */ /* 0x000fe40000000f00 */
[----:B------:R-:W-:Y:S02]  /*b730*/  MOV R69, 0xffffffff ;  /* 0xffffffff00457802 */ /* 0x000fe40000000f00 */
[----:B------:R-:W-:Y:S02]  /*b740*/  MOV R64, 0xb760 ;  /* 0x0000b76000407802 */ /* 0x000fe40000000f00 */
[----:B------:R-:W-:Y:S05]  /*b750*/  CALL.REL.NOINC `($__internal_86_$__cuda_sm70_shflsync_up) ;  /* 0x00001db000007944 */ /* 0x000fea0003c00000 */
[----:B0-----:R-:W-:Y:S01]  /*b760*/  HFMA2.MMA R70, -RZ, RZ, 0, 5.9604644775390625e-08 ;  /* 0x00000001ff467435 */ /* 0x001fe200000001ff */
[----:B-1----:R-:W-:-:S02]  /*b770*/  MOV R75, R69 ;  /* 0x00000045004b7202 */ /* 0x002fc40000000f00 */
[----:B------:R-:W-:Y:S02]  /*b780*/  MOV R71, R79 ;  /* 0x0000004f00477202 */ /* 0x000fe40000000f00 */
[----:B------:R-:W-:Y:S02]  /*b790*/  MOV R68, RZ ;  /* 0x000000ff00447202 */ /* 0x000fe40000000f00 */
[----:B------:R-:W-:Y:S02]  /*b7a0*/  MOV R69, 0xffffffff ;  /* 0xffffffff00457802 */ /* 0x000fe40000000f00 */
[----:B------:R-:W-:Y:S02]  /*b7b0*/  MOV R64, 0xb7d0 ;  /* 0x0000b7d000407802 */ /* 0x000fe40000000f00 */
[----:B------:R-:W-:Y:S05]  /*b7c0*/  CALL.REL.NOINC `($__internal_86_$__cuda_sm70_shflsync_up) ;  /* 0x00001d4000007944 */ /* 0x000fea0003c00000 */
        /* <DEDUP_REMOVED lines=20> */
[----:B------:R-:W-:Y:S05]  /*b910*/  CALL.REL.NOINC `($__internal_86_$__cuda_sm70_shflsync_up) ;  /* 0x00001bf000007944 */ /* 0x000fea0003c00000 */
[----:B0-----:R-:W-:Y:S01]  /*b920*/  HFMA2.MMA R70, -RZ, RZ, 0, 1.1920928955078125e-07 ;  /* 0x00000002ff467435 */ /* 0x001fe200000001ff */
[----:B-1----:R-:W-:Y:S02]  /*b930*/  MOV R66, R69 ;  /* 0x0000004500427202 */ /* 0x002fe40000000f00 */
[----:B------:R-:W-:Y:S02]  /*b940*/  MOV R71, R75 ;  /* 0x0000004b00477202 */ /* 0x000fe40000000f00 */
[----:B------:R-:W-:Y:S02]  /*b950*/  MOV R68, RZ ;  /* 0x000000ff00447202 */ /* 0x000fe40000000f00 */
[----:B------:R-:W-:Y:S02]  /*b960*/  MOV R69, 0xffffffff ;  /* 0xffffffff00457802 */ /* 0x000fe40000000f00 */
[----:B------:R-:W-:-:S02]  /*b970*/  MOV R64, 0xb990 ;  /* 0x0000b99000407802 */ /* 0x000fc40000000f00 */
[----:B------:R-:W-:Y:S05]  /*b980*/  CALL.REL.NOINC `($__internal_86_$__cuda_sm70_shflsync_up) ;  /* 0x00001b8000007944 */ /* 0x000fea0003c00000 */
[----:B0-----:R-:W-:Y:S01]  /*b990*/  HFMA2.MMA R70, -RZ, RZ, 0, 1.1920928955078125e-07 ;  /* 0x00000002ff467435 */ /* 0x001fe200000001ff */
[----:B-1----:R-:W-:-:S02]  /*b9a0*/  MOV R67, R69 ;  /* 0x0000004500437202 */ /* 0x002fc40000000f00 */
[----:B------:R-:W-:Y:S02]  /*b9b0*/  MOV R71, R78 ;  /* 0x0000004e00477202 */ /* 0x000fe40000000f00 */
[----:B------:R-:W-:Y:S02]  /*b9c0*/  MOV R68, RZ ;  /* 0x000000ff00447202 */ /* 0x000fe40000000f00 */
[----:B------:R-:W-:Y:S02]  /*b9d0*/  MOV R69, 0xffffffff ;  /* 0xffffffff00457802 */ /* 0x000fe40000000f00 */
[----:B------:R-:W-:Y:S02]  /*b9e0*/  MOV R64, 0xba00 ;  /* 0x0000ba0000407802 */ /* 0x000fe40000000f00 */
[----:B------:R-:W-:Y:S05]  /*b9f0*/  CALL.REL.NOINC `($__internal_86_$__cuda_sm70_shflsync_up) ;  /* 0x00001b1000007944 */ /* 0x000fea0003c00000 */
[----:B0-----:R-:W-:Y:S01]  /*ba00*/  HFMA2.MMA R70, -RZ, RZ, 0, 1.1920928955078125e-07 ;  /* 0x00000002ff467435 */ /* 0x001fe200000001ff */
[----:B-1----:R-:W-:Y:S02]  /*ba10*/  MOV R72, R69 ;  /* 0x0000004500487202 */ /* 0x002fe40000000f00 */
[----:B------:R-:W-:Y:S02]  /*ba20*/  MOV R71, R79 ;  /* 0x0000004f00477202 */ /* 0x000fe40000000f00 */
[----:B------:R-:W-:-:S02]  /*ba30*/  MOV R68, RZ ;  /* 0x000000ff00447202 */ /* 0x000fc40000000f00 */
[----:B------:R-:W-:Y:S02]  /*ba40*/  MOV R69, 0xffffffff ;  /* 0xffffffff00457802 */ /* 0x000fe40000000f00 */
[----:B------:R-:W-:Y:S02]  /*ba50*/  MOV R64, 0xba70 ;  /* 0x0000ba7000407802 */ /* 0x000fe40000000f00 */
[----:B------:R-:W-:Y:S05]  /*ba60*/  CALL.REL.NOINC `($__internal_86_$__cuda_sm70_shflsync_up) ;  /* 0x00001aa000007944 */ /* 0x000fea0003c00000 */
        /* <DEDUP_REMOVED lines=17> */
[----:B------:R-:W-:Y:S05]  /*bb80*/  CALL.REL.NOINC `($__internal_86_$__cuda_sm70_shflsync_up) ;  /* 0x0000198000007944 */ /* 0x000fea0003c00000 */
[----:B0-----:R-:W-:Y:S01]  /*bb90*/  HFMA2.MMA R70, -RZ, RZ, 0, 2.384185791015625e-07 ;  /* 0x00000004ff467435 */ /* 0x001fe200000001ff */
[----:B-1----:R-:W-:-:S02]  /*bba0*/  MOV R66, R69 ;  /* 0x0000004500427202 */ /* 0x002fc40000000f00 */
[----:B------:R-:W-:Y:S02]  /*bbb0*/  MOV R71, R75 ;  /* 0x0000004b00477202 */ /* 0x000fe40000000f00 */
[----:B------:R-:W-:Y:S02]  /*bbc0*/  MOV R68, RZ ;  /* 0x000000ff00447202 */ /* 0x000fe40000000f00 */
[----:B------:R-:W-:Y:S02]  /*bbd0*/  MOV R69, 0xffffffff ;  /* 0xffffffff00457802 */ /* 0x000fe40000000f00 */
[----:B------:R-:W-:Y:S02]  /*bbe0*/  MOV R64, 0xbc00 ;  /* 0x0000bc0000407802 */ /* 0x000fe40000000f00 */
[----:B------:R-:W-:Y:S05]  /*bbf0*/  CALL.REL.NOINC `($__internal_86_$__cuda_sm70_shflsync_up) ;  /* 0x0000191000007944 */ /* 0x000fea0003c00000 */
[----:B0-----:R-:W-:Y:S01]  /*bc00*/  HFMA2.MMA R70, -RZ, RZ, 0, 2.384185791015625e-07 ;  /* 0x00000004ff467435 */ /* 0x001fe200000001ff */
[----:B-1----:R-:W-:Y:S02]  /*bc10*/  MOV R67, R69 ;  /* 0x0000004500437202 */ /* 0x002fe40000000f00 */
[----:B------:R-:W-:Y:S02]  /*bc20*/  MOV R71, R78 ;  /* 0x0000004e00477202 */ /* 0x000fe40000000f00 */
[----:B------:R-:W-:-:S02]  /*bc30*/  MOV R68, RZ ;  /* 0x000000ff00447202 */ /* 0x000fc40000000f00 */
[----:B------:R-:W-:Y:S02]  /*bc40*/  MOV R69, 0xffffffff ;  /* 0xffffffff00457802 */ /* 0x000fe40000000f00 */
[----:B------:R-:W-:Y:S02]  /*bc50*/  MOV R64, 0xbc70 ;  /* 0x0000bc7000407802 */ /* 0x000fe40000000f00 */
[----:B------:R-:W-:Y:S05]  /*bc60*/  CALL.REL.NOINC `($__internal_86_$__cuda_sm70_shflsync_up) ;  /* 0x000018a000007944 */ /* 0x000fea0003c00000 */
[----:B0-----:R-:W-:Y:S01]  /*bc70*/  HFMA2.MMA R70, -RZ, RZ, 0, 2.384185791015625e-07 ;  /* 0x00000004ff467435 */ /* 0x001fe200000001ff */
[----:B-1----:R-:W-:Y:S02]  /*bc80*/  MOV R72, R69 ;  /* 0x0000004500487202 */ /* 0x002fe40000000f00 */
[----:B------:R-:W-:Y:S02]  /*bc90*/  MOV R71, R79 ;  /* 0x0000004f00477202 */ /* 0x000fe40000000f00 */
[----:B------:R-:W-:Y:S02]  /*bca0*/  MOV R68, RZ ;  /* 0x000000ff00447202 */ /* 0x000fe40000000f00 */
[----:B------:R-:W-:Y:S02]  /*bcb0*/  MOV R69, 0xffffffff ;  /* 0xffffffff00457802 */ /* 0x000fe40000000f00 */
[----:B------:R-:W-:-:S02]  /*bcc0*/  MOV R64, 0xbce0 ;  /* 0x0000bce000407802 */ /* 0x000fc40000000f00 */
[----:B------:R-:W-:Y:S05]  /*bcd0*/  CALL.REL.NOINC `($__internal_86_$__cuda_sm70_shflsync_up) ;  /* 0x0000183000007944 */ /* 0x000fea0003c00000 */
        /* <DEDUP_REMOVED lines=17> */
[----:B------:R-:W-:Y:S05]  /*bdf0*/  CALL.REL.NOINC `($__internal_86_$__cuda_sm70_shflsync_up) ;  /* 0x0000171000007944 */ /* 0x000fea0003c00000 */
[----:B0-----:R-:W-:Y:S01]  /*be00*/  HFMA2.MMA R70, -RZ, RZ, 0, 4.76837158203125e-07 ;  /* 0x00000008ff467435 */ /* 0x001fe200000001ff */
[----:B-1----:R-:W-:Y:S02]  /*be10*/  MOV R66, R69 ;  /* 0x0000004500427202 */ /* 0x002fe40000000f00 */
[----:B------:R-:W-:Y:S02]  /*be20*/  MOV R71, R75 ;  /* 0x0000004b00477202 */ /* 0x000fe40000000f00 */
[----:B------:R-:W-:Y:S02]  /*be30*/  MOV R68, RZ ;  /* 0x000000ff00447202 */ /* 0x000fe40000000f00 */
[----:B------:R-:W-:Y:S02]  /*be40*/  MOV R69, 0xffffffff ;  /* 0xffffffff00457802 */ /* 0x000fe40000000f00 */
[----:B------:R-:W-:Y:S02]  /*be50*/  MOV R64, 0xbe70 ;  /* 0x0000be7000407802 */ /* 0x000fe40000000f00 */
[----:B------:R-:W-:Y:S05]  /*be60*/  CALL.REL.NOINC `($__internal_86_$__cuda_sm70_shflsync_up) ;  /* 0x000016a000007944 */ /* 0x000fea0003c00000 */
[----:B0-----:R-:W-:Y:S01]  /*be70*/  HFMA2.MMA R70, -RZ, RZ, 0, 4.76837158203125e-07 ;  /* 0x00000008ff467435 */ /* 0x001fe200000001ff */
[----:B-1----:R-:W-:-:S02]  /*be80*/  MOV R67, R69 ;  /* 0x0000004500437202 */ /* 0x002fc40000000f00 */
[----:B------:R-:W-:Y:S02]  /*be90*/  MOV R71, R78 ;  /* 0x0000004e00477202 */ /* 0x000fe40000000f00 */
[----:B------:R-:W-:Y:S02]  /*bea0*/  MOV R68, RZ ;  /* 0x000000ff00447202 */ /* 0x000fe40000000f00 */
[----:B------:R-:W-:Y:S02]  /*beb0*/  MOV R69, 0xffffffff ;  /* 0xffffffff00457802 */ /* 0x000fe40000000f00 */
[----:B------:R-:W-:Y:S02]  /*bec0*/  MOV R64, 0xbee0 ;  /* 0x0000bee000407802 */ /* 0x000fe40000000f00 */
[----:B------:R-:W-:Y:S05]  /*bed0*/  CALL.REL.NOINC `($__internal_86_$__cuda_sm70_shflsync_up) ;  /* 0x0000163000007944 */ /* 0x000fea0003c00000 */
[----:B0-----:R-:W-:Y:S01]  /*bee0*/  HFMA2.MMA R70, -RZ, RZ, 0, 4.76837158203125e-07 ;  /* 0x00000008ff467435 */ /* 0x001fe200000001ff */
        /* <DEDUP_REMOVED lines=13> */
[----:B------:R-:W-:Y:S01]  /*bfc0*/  MOV R69, 0xffffffff ;  /* 0xffffffff00457802 */ /* 0x000fe20000000f00 */
[-C--:B------:R-:W-:Y:S01]  /*bfd0*/  FFMA.FTZ R65, R72, R73.reuse, -R65 ;  /* 0x0000004948417223 */ /* 0x080fe20000010841 */
[----:B------:R-:W-:Y:S01]  /*bfe0*/  FSEL R72, R75, R70, !P0 ;  /* 0x000000464b487208 */ /* 0x000fe20004000000 */
[----:B------:R-:W-:Y:S01]  /*bff0*/  @P0 FFMA.FTZ R73, R66, R73, -R64 ;  /* 0x0000004942490223 */ /* 0x000fe20000010840 */
[----:B------:R-:W-:Y:S01]  /*c000*/  HFMA2.MMA R70, -RZ, RZ, 0, 9.5367431640625e-07 ;  /* 0x00000010ff467435 */ /* 0x000fe200000001ff */
[----:B------:R-:W-:Y:S01]  /*c010*/  @P0 FADD.FTZ R79, R79, R68 ;  /* 0x000000444f4f0221 */ /* 0x000fe20000010000 */
[----:B------:R-:W-:Y:S01]  /*c020*/  MOV R68, RZ ;  /* 0x000000ff00447202 */ /* 0x000fe20000000f00 */
[----:B------:R-:W-:Y:S01]  /*c030*/  @P0 FADD.FTZ R78, R78, R65 ;  /* 0x000000414e4e0221 */ /* 0x000fe20000010000 */
[-C--:B------:R-:W-:Y:S02]  /*c040*/  MOV R66, R73.reuse ;  /* 0x0000004900427202 */ /* 0x080fe40000000f00 */
[----:B------:R-:W-:-:S02]  /*c050*/  MOV R71, R73 ;  /* 0x0000004900477202 */ /* 0x000fc40000000f00 */
[----:B------:R-:W-:Y:S02]  /*c060*/  MOV R67, R79 ;  /* 0x0000004f00437202 */ /* 0x000fe40000000f00 */
[----:B------:R-:W-:Y:S02]  /*c070*/  MOV R64, 0xc090 ;  /* 0x0000c09000407802 */ /* 0x000fe40000000f00 */
[----:B------:R-:W-:Y:S05]  /*c080*/  CALL.REL.NOINC `($__internal_86_$__cuda_sm70_shflsync_up) ;  /* 0x0000148000007944 */ /* 0x000fea0003c00000 */
[----:B0-----:R-:W-:Y:S01]  /*c090*/  HFMA2.MMA R70, -RZ, RZ, 0, 9.5367431640625e-07 ;  /* 0x00000010ff467435 */ /* 0x001fe200000001ff */
[----:B-1----:R-:W-:Y:S02]  /*c0a0*/  MOV R73, R69 ;  /* 0x0000004500497202 */ /* 0x002fe40000000f00 */
[----:B------:R-:W-:Y:S02]  /*c0b0*/  MOV R71, R72 ;  /* 0x0000004800477202 */ /* 0x000fe40000000f00 */
[----:B------:R-:W-:Y:S02]  /*c0c0*/  MOV R68, RZ ;  /* 0x000000ff00447202 */ /* 0x000fe40000000f00 */
[----:B------:R-:W-:Y:S02]  /*c0d0*/  MOV R69, 0xffffffff ;  /* 0xffffffff00457802 */ /* 0x000fe40000000f00 */
[----:B------:R-:W-:-:S02]  /*c0e0*/  MOV R64, 0xc100 ;  /* 0x0000c10000407802 */ /* 0x000fc40000000f00 */
[----:B------:R-:W-:Y:S05]  /*c0f0*/  CALL.REL.NOINC `($__internal_86_$__cuda_sm70_shflsync_up) ;  /* 0x0000141000007944 */ /* 0x000fea0003c00000 */
[----:B0-----:R-:W-:Y:S01]  /*c100*/  HFMA2.MMA R70, -RZ, RZ, 0, 9.5367431640625e-07 ;  /* 0x00000010ff467435 */ /* 0x001fe200000001ff */
[----:B-1----:R-:W-:-:S02]  /*c110*/  MOV R75, R69 ;  /* 0x00000045004b7202 */ /* 0x002fc40000000f00 */
[----:B------:R-:W-:Y:S02]  /*c120*/  MOV R71, R78 ;  /* 0x0000004e00477202 */ /* 0x000fe40000000f00 */
[----:B------:R-:W-:Y:S02]  /*c130*/  MOV R68, RZ ;  /* 0x000000ff00447202 */ /* 0x000fe40000000f00 */
[----:B------:R-:W-:Y:S02]  /*c140*/  MOV R69, 0xffffffff ;  /* 0xffffffff00457802 */ /* 0x000fe40000000f00 */
[----:B------:R-:W-:Y:S02]  /*c150*/  MOV R64, 0xc170 ;  /* 0x0000c17000407802 */ /* 0x000fe40000000f00 */
[----:B------:R-:W-:Y:S05]  /*c160*/  CALL.REL.NOINC `($__internal_86_$__cuda_sm70_shflsync_up) ;  /* 0x000013a000007944 */ /* 0x000fea0003c00000 */
[----:B0-----:R-:W-:Y:S01]  /*c170*/  HFMA2.MMA R70, -RZ, RZ, 0, 9.5367431640625e-07 ;  /* 0x00000010ff467435 */ /* 0x001fe200000001ff */
[----:B-1----:R-:W-:Y:S02]  /*c180*/  MOV R77, R69 ;  /* 0x00000045004d7202 */ /* 0x002fe40000000f00 */
[----:B------:R-:W-:Y:S02]  /*c190*/  MOV R71, R79 ;  /* 0x0000004f00477202 */ /* 0x000fe40000000f00 */
[----:B------:R-:W-:-:S02]  /*c1a0*/  MOV R68, RZ ;  /* 0x000000ff00447202 */ /* 0x000fc40000000f00 */
[----:B------:R-:W-:Y:S02]  /*c1b0*/  MOV R69, 0xffffffff ;  /* 0xffffffff00457802 */ /* 0x000fe40000000f00 */
[----:B------:R-:W-:Y:S02]  /*c1c0*/  MOV R64, 0xc1e0 ;  /* 0x0000c1e000407802 */ /* 0x000fe40000000f00 */
[----:B------:R-:W-:Y:S05]  /*c1d0*/  CALL.REL.NOINC `($__internal_86_$__cuda_sm70_shflsync_up) ;  /* 0x0000133000007944 */ /* 0x000fea0003c00000 */
[----:B01----:R-:W-:Y:S05]  /*c1e0*/  BRA `(.L_x_3604) ;  /* 0xffff7ec000007947 */ /* 0x003fea000383ffff */
.L_x_3505:
[----:B------:R-:W-:Y:S01]  /*c1f0*/  HFMA2.MMA R70, -RZ, RZ, 0, 5.9604644775390625e-08 ;  /* 0x00000001ff467435 */ /* 0x000fe200000001ff */
[----:B0-----:R-:W-:Y:S02]  /*c200*/  MOV R71, R80 ;  /* 0x0000005000477202 */ /* 0x001fe40000000f00 */
[----:B------:R-:W-:Y:S02]  /*c210*/  MOV R68, RZ ;  /* 0x000000ff00447202 */ /* 0x000fe40000000f00 */
[----:B-1----:R-:W-:Y:S02]  /*c220*/  MOV R69, 0xffffffff ;  /* 0xffffffff00457802 */ /* 0x002fe40000000f00 */
[----:B------:R-:W-:Y:S02]  /*c230*/  MOV R64, 0xc250 ;  /* 0x0000c25000407802 */ /* 0x000fe40000000f00 */
[----:B-----5:R-:W-:Y:S05]  /*c240*/  CALL.REL.NOINC `($__internal_86_$__cuda_sm70_shflsync_up) ;  /* 0x000012c000007944 */ /* 0x020fea0003c00000 */
[----:B0-----:R-:W-:Y:S01]  /*c250*/  HFMA2.MMA R70, -RZ, RZ, 0, 5.9604644775390625e-08 ;  /* 0x00000001ff467435 */ /* 0x001fe200000001ff */
[----:B-1----:R-:W-:-:S02]  /*c260*/  MOV R80, R69 ;  /* 0x0000004500507202 */ /* 0x002fc40000000f00 */
[----:B------:R-:W-:Y:S02]  /*c270*/  MOV R71, R81 ;  /* 0x0000005100477202 */ /* 0x000fe40000000f00 */
[----:B------:R-:W-:Y:S02]  /*c280*/  MOV R68, RZ ;  /* 0x000000ff00447202 */ /* 0x000fe40000000f00 */
[----:B------:R-:W-:Y:S02]  /*c290*/  MOV R69, 0xffffffff ;  /* 0xffffffff00457802 */ /* 0x000fe40000000f00 */
[----:B------:R-:W-:Y:S02]  /*c2a0*/  MOV R64, 0xc2c0 ;  /* 0x0000c2c000407802 */ /* 0x000fe40000000f00 */
[----:B------:R-:W-:Y:S05]  /*c2b0*/  CALL.REL.NOINC `($__internal_86_$__cuda_sm70_shflsync_up) ;  /* 0x0000125000007944 */ /* 0x000fea0003c00000 */
[----:B0-----:R-:W-:Y:S01]  /*c2c0*/  HFMA2.MMA R70, -RZ, RZ, 0, 5.9604644775390625e-08 ;  /* 0x00000001ff467435 */ /* 0x001fe200000001ff */
[----:B-1----:R-:W-:Y:S02]  /*c2d0*/  MOV R81, R69 ;  /* 0x0000004500517202 */ /* 0x002fe40000000f00 */
[----:B------:R-:W-:Y:S02]  /*c2e0*/  MOV R71, R66 ;  /* 0x0000004200477202 */ /* 0x000fe40000000f00 */
[----:B------:R-:W-:-:S02]  /*c2f0*/  MOV R68, RZ ;  /* 0x000000ff00447202 */ /* 0x000fc40000000f00 */
[----:B------:R-:W-:Y:S02]  /*c300*/  MOV R69, 0xffffffff ;  /* 0xffffffff00457802 */ /* 0x000fe40000000f00 */
[----:B------:R-:W-:Y:S02]  /*c310*/  MOV R64, 0xc330 ;  /* 0x0000c33000407802 */ /* 0x000fe40000000f00 */
[----:B------:R-:W-:Y:S05]  /*c320*/  CALL.REL.NOINC `($__internal_86_$__cuda_sm70_shflsync_up) ;  /* 0x000011e000007944 */ /* 0x000fea0003c00000 */
[----:B0-----:R-:W-:Y:S01]  /*c330*/  HFMA2.MMA R70, -RZ, RZ, 0, 5.9604644775390625e-08 ;  /* 0x00000001ff467435 */ /* 0x001fe200000001ff */
[----:B-1----:R-:W-:Y:S02]  /*c340*/  MOV R66, R69 ;  /* 0x0000004500427202 */ /* 0x002fe40000000f00 */
[----:B------:R-:W-:Y:S02]  /*c350*/  MOV R71, R67 ;  /* 0x0000004300477202 */ /* 0x000fe40000000f00 */
[----:B------:R-:W-:Y:S02]  /*c360*/  MOV R68, RZ ;  /* 0x000000ff00447202 */ /* 0x000fe40000000f00 */
[----:B------:R-:W-:Y:S02]  /*c370*/  MOV R69, 0xffffffff ;  /* 0xffffffff00457802 */ /* 0x000fe40000000f00 */
[----:B------:R-:W-:-:S02]  /*c380*/  MOV R64, 0xc3a0 ;  /* 0x0000c3a000407802 */ /* 0x000fc40000000f00 */
[----:B------:R-:W-:Y:S05]  /*c390*/  CALL.REL.NOINC `($__internal_86_$__cuda_sm70_shflsync_up) ;  /* 0x0000117000007944 */ /* 0x000fea0003c00000 */
[----:B0-----:R-:W-:Y:S01]  /*c3a0*/  HFMA2.MMA R71, -RZ, RZ, 0, 0 ;  /* 0x00000000ff477435 */ /* 0x001fe200000001ff */
[----:B-1----:R-:W-:-:S02]  /*c3b0*/  MOV R82, R69 ;  /* 0x0000004500527202 */ /* 0x002fc40000000f00 */
[----:B------:R-:W-:Y:S02]  /*c3c0*/  MOV R72, R96 ;  /* 0x0000006000487202 */ /* 0x000fe40000000f00 */
[----:B------:R-:W-:Y:S02]  /*c3d0*/  MOV R73, R66 ;  /* 0x0000004200497202 */ /* 0x000fe40000000f00 */
[----:B------:R-:W-:Y:S02]  /*c3e0*/  MOV R69, 0x1f ;  /* 0x0000001f00457802 */ /* 0x000fe40000000f00 */
[----:B------:R-:W-:Y:S02]  /*c3f0*/  MOV R68, 0xffffffff ;  /* 0xffffffff00447802 */ /* 0x000fe40000000f00 */
[----:B------:R-:W-:Y:S02]  /*c400*/  MOV R70, 0xc420 ;  /* 0x0000c42000467802 */ /* 0x000fe40000000f00 */
[----:B------:R-:W-:Y:S05]  /*c410*/  CALL.REL.NOINC `($__internal_85_$__cuda_sm70_shflsync_idx_p) ;  /* 0x000010a000007944 */ /* 0x000fea0003c00000 */
[----:B0-----:R-:W-:Y:S01]  /*c420*/  HFMA2.MMA R71, -RZ, RZ, 0, 0 ;  /* 0x00000000ff477435 */ /* 0x001fe200000001ff */
[----:B-1----:R-:W-:Y:S02]  /*c430*/  MOV R96, R69 ;  /* 0x0000004500607202 */ /* 0x002fe40000000f00 */
[----:B------:R-:W-:-:S02]  /*c440*/  MOV R72, R97 ;  /* 0x0000006100487202 */ /* 0x000fc40000000f00 */
[----:B------:R-:W-:Y:S02]  /*c450*/  MOV R69, 0x1f ;  /* 0x0000001f00457802 */ /* 0x000fe40000000f00 */
[----:B------:R-:W-:Y:S02]  /*c460*/  MOV R68, 0xffffffff ;  /* 0xffffffff00447802 */ /* 0x000fe40000000f00 */
[----:B------:R-:W-:Y:S02]  /*c470*/  MOV R70, 0xc490 ;  /* 0x0000c49000467802 */ /* 0x000fe40000000f00 */
[----:B------:R-:W-:Y:S05]  /*c480*/  CALL.REL.NOINC `($__internal_85_$__cuda_sm70_shflsync_idx_p) ;  /* 0x0000103000007944 */ /* 0x000fea0003c00000 */
[----:B0-----:R-:W-:Y:S01]  /*c490*/  HFMA2.MMA R71, -RZ, RZ, 0, 0 ;  /* 0x00000000ff477435 */ /* 0x001fe200000001ff */
[----:B-1----:R-:W-:Y:S02]  /*c4a0*/  MOV R97, R69 ;  /* 0x0000004500617202 */ /* 0x002fe40000000f00 */
[----:B------:R-:W-:Y:S02]  /*c4b0*/  MOV R72, R98 ;  /* 0x0000006200487202 */ /* 0x000fe40000000f00 */
[----:B------:R-:W-:Y:S02]  /*c4c0*/  MOV R69, 0x1f ;  /* 0x0000001f00457802 */ /* 0x000fe40000000f00 */
[----:B------:R-:W-:-:S02]  /*c4d0*/  MOV R68, 0xffffffff ;  /* 0xffffffff00447802 */ /* 0x000fc40000000f00 */
[----:B------:R-:W-:Y:S02]  /*c4e0*/  MOV R70, 0xc500 ;  /* 0x0000c50000467802 */ /* 0x000fe40000000f00 */
[----:B------:R-:W-:Y:S05]  /*c4f0*/  CALL.REL.NOINC `($__internal_85_$__cuda_sm70_shflsync_idx_p) ;  /* 0x00000fc000007944 */ /* 0x000fea0003c00000 */
[----:B0-----:R-:W-:Y:S01]  /*c500*/  HFMA2.MMA R71, -RZ, RZ, 0, 0 ;  /* 0x00000000ff477435 */ /* 0x001fe200000001ff */
[----:B-1----:R-:W-:Y:S02]  /*c510*/  MOV R98, R69 ;  /* 0x0000004500627202 */ /* 0x002fe40000000f00 */
[----:B------:R-:W-:Y:S02]  /*c520*/  MOV R72, R99 ;  /* 0x0000006300487202 */ /* 0x000fe40000000f00 */
[----:B------:R-:W-:Y:S02]  /*c530*/  MOV R69, 0x1f ;  /* 0x0000001f00457802 */ /* 0x000fe40000000f00 */
[----:B------:R-:W-:Y:S02]  /*c540*/  MOV R68, 0xffffffff ;  /* 0xffffffff00447802 */ /* 0x000fe40000000f00 */
[----:B------:R-:W-:Y:S02]  /*c550*/  MOV R70, 0xc570 ;  /* 0x0000c57000467802 */ /* 0x000fe40000000f00 */
[----:B------:R-:W-:Y:S05]  /*c560*/  CALL.REL.NOINC `($__internal_85_$__cuda_sm70_shflsync_idx_p) ;  /* 0x00000f5000007944 */ /* 0x000fea0003c00000 */
[----:B-1----:R-:W-:Y:S01]  /*c570*/  MOV R75, R69 ;  /* 0x00000045004b7202 */ /* 0x002fe20000000f00 */
[----:B0-----:R-:W-:Y:S05]  /*c580*/  BRA `(.L_x_3605) ;  /* 0xffff7e5000007947 */ /* 0x001fea000383ffff */
.L_x_3508:
[----:B------:R-:W-:Y:S01]  /*c590*/  HFMA2.MMA R75, -RZ, RZ, 0, 5.9604644775390625e-08 ;  /* 0x00000001ff4b7435 */ /* 0x000fe200000001ff */
[----:B------:R-:W-:-:S02]  /*c5a0*/  MOV R74, R78 ;  /* 0x0000004e004a7202 */ /* 0x000fc40000000f00 */
[----:B------:R-:W-:Y:S02]  /*c5b0*/  MOV R242, 0x1f ;  /* 0x0000001f00f27802 */ /* 0x000fe40000000f00 */
[----:B------:R-:W-:Y:S02]  /*c5c0*/  MOV R81, 0xffffffff ;  /* 0xffffffff00517802 */ /* 0x000fe40000000f00 */
[----:B------:R-:W-:Y:S02]  /*c5d0*/  MOV R68, 0xc5f0 ;  /* 0x0000c5f000447802 */ /* 0x000fe40000000f00 */
[----:B------:R-:W-:Y:S05]  /*c5e0*/  CALL.REL.NOINC `($__internal_84_$__cuda_sm70_shflsync_down) ;  /* 0x00000e9000007944 */ /* 0x000fea0003c00000 */
[----:B-1----:R-:W-:Y:S01]  /*c5f0*/  MOV R70, R242 ;  /* 0x000000f200467202 */ /* 0x002fe20000000f00 */
[----:B0-----:R-:W-:Y:S05]  /*c600*/  BRA `(.L_x_3606) ;  /* 0xffff93c000007947 */ /* 0x001fea000383ffff */
.L_x_3509:
[----:B------:R-:W-:Y:S01]  /*c610*/  HFMA2.MMA R75, -RZ, RZ, 0, 5.9604644775390625e-08 ;  /* 0x00000001ff4b7435 */ /* 0x000fe200000001ff */
[----:B------:R-:W-:Y:S02]  /*c620*/  MOV R74, R79 ;  /* 0x0000004f004a7202 */ /* 0x000fe40000000f00 */
[----:B------:R-:W-:Y:S02]  /*c630*/  MOV R242, 0x1f ;  /* 0x0000001f00f27802 */ /* 0x000fe40000000f00 */
[----:B------:R-:W-:-:S02]  /*c640*/  MOV R81, 0xffffffff ;  /* 0xffffffff00517802 */ /* 0x000fc40000000f00 */
[----:B------:R-:W-:Y:S02]  /*c650*/  MOV R68, 0xc670 ;  /* 0x0000c67000447802 */ /* 0x000fe40000000f00 */
[----:B01----:R-:W-:Y:S05]  /*c660*/  CALL.REL.NOINC `($__internal_84_$__cuda_sm70_shflsync_down) ;  /* 0x00000e1000007944 */ /* 0x003fea0003c00000 */
[----:B0-----:R-:W-:Y:S01]  /*c670*/  HFMA2.MMA R75, -RZ, RZ, 0, 5.9604644775390625e-08 ;  /* 0x00000001ff4b7435 */ /* 0x001fe200000001ff */
[----:B-1----:R-:W-:Y:S02]  /*c680*/  MOV R71, R242 ;  /* 0x000000f200477202 */ /* 0x002fe40000000f00 */
[----:B------:R-:W-:Y:S02]  /*c690*/  MOV R74, R77 ;  /* 0x0000004d004a7202 */ /* 0x000fe40000000f00 */
[----:B------:R-:W-:Y:S02]  /*c6a0*/  MOV R242, 0x1f ;  /* 0x0000001f00f27802 */ /* 0x000fe40000000f00 */
[----:B------:R-:W-:Y:S02]  /*c6b0*/  MOV R81, 0xffffffff ;  /* 0xffffffff00517802 */ /* 0x000fe40000000f00 */
[----:B------:R-:W-:Y:S02]  /*c6c0*/  MOV R68, 0xc6e0 ;  /* 0x0000c6e000447802 */ /* 0x000fe40000000f00 */
[----:B------:R-:W-:Y:S05]  /*c6d0*/  CALL.REL.NOINC `($__internal_84_$__cuda_sm70_shflsync_down) ;  /* 0x00000da000007944 */ /* 0x000fea0003c00000 */
[----:B0-----:R-:W-:Y:S01]  /*c6e0*/  HFMA2.MMA R75, -RZ, RZ, 0, 5.9604644775390625e-08 ;  /* 0x00000001ff4b7435 */ /* 0x001fe200000001ff */
[----:B-1----:R-:W-:-:S02]  /*c6f0*/  MOV R72, R242 ;  /* 0x000000f200487202 */ /* 0x002fc40000000f00 */
[----:B------:R-:W-:Y:S02]  /*c700*/  MOV R74, R76 ;  /* 0x0000004c004a7202 */ /* 0x000fe40000000f00 */
[----:B------:R-:W-:Y:S02]  /*c710*/  MOV R242, 0x1f ;  /* 0x0000001f00f27802 */ /* 0x000fe40000000f00 */
[----:B------:R-:W-:Y:S02]  /*c720*/  MOV R81, 0xffffffff ;  /* 0xffffffff00517802 */ /* 0x000fe40000000f00 */
[----:B------:R-:W-:Y:S02]  /*c730*/  MOV R68, 0xc750 ;  /* 0x0000c75000447802 */ /* 0x000fe40000000f00 */
[----:B------:R-:W-:Y:S05]  /*c740*/  CALL.REL.NOINC `($__internal_84_$__cuda_sm70_shflsync_down) ;  /* 0x00000d3000007944 */ /* 0x000fea0003c00000 */
[----:B-1----:R-:W-:Y:S01]  /*c750*/  MOV R68, R242 ;  /* 0x000000f200447202 */ /* 0x002fe20000000f00 */
[----:B0-----:R-:W-:Y:S05]  /*c760*/  BRA `(.L_x_3607) ;  /* 0xffff92a000007947 */ /* 0x001fea000383ffff */
.L_x_3512:
[----:B------:R-:W-:Y:S01]  /*c770*/  HFMA2.MMA R75, -RZ, RZ, 0, 1.1920928955078125e-07 ;  /* 0x00000002ff4b7435 */ /* 0x000fe200000001ff */
[----:B------:R-:W-:Y:S02]  /*c780*/  MOV R74, R78 ;  /* 0x0000004e004a7202 */ /* 0x000fe40000000f00 */
[----:B------:R-:W-:-:S02]  /*c790*/  MOV R242, 0x1f ;  /* 0x0000001f00f27802 */ /* 0x000fc40000000f00 */
[----:B------:R-:W-:Y:S02]  /*c7a0*/  MOV R81, 0xffffffff ;  /* 0xffffffff00517802 */ /* 0x000fe40000000f00 */
[----:B0-----:R-:W-:Y:S02]  /*c7b0*/  MOV R68, 0xc7d0 ;  /* 0x0000c7d000447802 */ /* 0x001fe40000000f00 */
[----:B-1234-:R-:W-:Y:S05]  /*c7c0*/  CALL.REL.NOINC `($__internal_84_$__cuda_sm70_shflsync_down) ;  /* 0x00000cb000007944 */ /* 0x01efea0003c00000 */
[----:B0-----:R-:W-:Y:S01]  /*c7d0*/  HFMA2.MMA R75, -RZ, RZ, 0, 1.1920928955078125e-07 ;  /* 0x00000002ff4b7435 */ /* 0x001fe200000001ff */
[----:B-1----:R-:W-:Y:S02]  /*c7e0*/  MOV R70, R242 ;  /* 0x000000f200467202 */ /* 0x002fe40000000f00 */
[----:B------:R-:W-:Y:S02]  /*c7f0*/  MOV R74, R79 ;  /* 0x0000004f004a7202 */ /* 0x000fe40000000f00 */
[----:B------:R-:W-:Y:S02]  /*c800*/  MOV R242, 0x1f ;  /* 0x0000001f00f27802 */ /* 0x000fe40000000f00 */
[----:B------:R-:W-:Y:S02]  /*c810*/  MOV R81, 0xffffffff ;  /* 0xffffffff00517802 */ /* 0x000fe40000000f00 */
[----:B------:R-:W-:-:S02]  /*c820*/  MOV R68, 0xc840 ;  /* 0x0000c84000447802 */ /* 0x000fc40000000f00 */
[----:B------:R-:W-:Y:S05]  /*c830*/  CALL.REL.NOINC `($__internal_84_$__cuda_sm70_shflsync_down) ;  /* 0x00000c4000007944 */ /* 0x000fea0003c00000 */
[----:B0-----:R-:W-:Y:S01]  /*c840*/  HFMA2.MMA R75, -RZ, RZ, 0, 1.1920928955078125e-07 ;  /* 0x00000002ff4b7435 */ /* 0x001fe200000001ff */
[----:B-1----:R-:W-:-:S02]  /*c850*/  MOV R71, R242 ;  /* 0x000000f200477202 */ /* 0x002fc40000000f00 */
[----:B------:R-:W-:Y:S02]  /*c860*/  MOV R74, R77 ;  /* 0x0000004d004a7202 */ /* 0x000fe40000000f00 */
[----:B------:R-:W-:Y:S02]  /*c870*/  MOV R242, 0x1f ;  /* 0x0000001f00f27802 */ /* 0x000fe40000000f00 */
[----:B------:R-:W-:Y:S02]  /*c880*/  MOV R81, 0xffffffff ;  /* 0xffffffff00517802 */ /* 0x000fe40000000f00 */
[----:B------:R-:W-:Y:S02]  /*c890*/  MOV R68, 0xc8b0 ;  /* 0x0000c8b000447802 */ /* 0x000fe40000000f00 */
[----:B------:R-:W-:Y:S05]  /*c8a0*/  CALL.REL.NOINC `($__internal_84_$__cuda_sm70_shflsync_down) ;  /* 0x00000bd000007944 */ /* 0x000fea0003c00000 */
[----:B0-----:R-:W-:Y:S01]  /*c8b0*/  HFMA2.MMA R75, -RZ, RZ, 0, 1.1920928955078125e-07 ;  /* 0x00000002ff4b7435 */ /* 0x001fe200000001ff */
[----:B-1----:R-:W-:Y:S02]  /*c8c0*/  MOV R72, R242 ;  /* 0x000000f200487202 */ /* 0x002fe40000000f00 */
[----:B------:R-:W-:Y:S02]  /*c8d0*/  MOV R74, R76 ;  /* 0x0000004c004a7202 */ /* 0x000fe40000000f00 */
[----:B------:R-:W-:-:S02]  /*c8e0*/  MOV R242, 0x1f ;  /* 0x0000001f00f27802 */ /* 0x000fc40000000f00 */
[----:B------:R-:W-:Y:S02]  /*c8f0*/  MOV R81, 0xffffffff ;  /* 0xffffffff00517802 */ /* 0x000fe40000000f00 */
[----:B------:R-:W-:Y:S02]  /*c900*/  MOV R68, 0xc920 ;  /* 0x0000c92000447802 */ /* 0x000fe40000000f00 */
[----:B------:R-:W-:Y:S05]  /*c910*/  CALL.REL.NOINC `($__internal_84_$__cuda_sm70_shflsync_down) ;  /* 0x00000b6000007944 */ /* 0x000fea0003c00000 */
[----:B-1----:R-:W-:Y:S01]  /*c920*/  MOV R68, R242 ;  /* 0x000000f200447202 */ /* 0x002fe20000000f00 */
[----:B0-----:R-:W-:Y:S05]  /*c930*/  BRA `(.L_x_3608) ;  /* 0xffff921000007947 */ /* 0x001fea000383ffff */
.L_x_3515:
[----:B------:R-:W-:Y:S01]  /*c940*/  HFMA2.MMA R75, -RZ, RZ, 0, 2.384185791015625e-07 ;  /* 0x00000004ff4b7435 */ /* 0x000fe200000001ff */
[----:B------:R-:W-:Y:S02]  /*c950*/  MOV R74, R78 ;  /* 0x0000004e004a7202 */ /* 0x000fe40000000f00 */
[----:B------:R-:W-:Y:S02]  /*c960*/  MOV R242, 0x1f ;  /* 0x0000001f00f27802 */ /* 0x000fe40000000f00 */
[----:B------:R-:W-:Y:S02]  /*c970*/  MOV R81, 0xffffffff ;  /* 0xffffffff00517802 */ /* 0x000fe40000000f00 */
[----:B0-----:R-:W-:-:S02]  /*c980*/  MOV R68, 0xc9a0 ;  /* 0x0000c9a000447802 */ /* 0x001fc40000000f00 */
[----:B-1234-:R-:W-:Y:S05]  /*c990*/  CALL.REL.NOINC `($__internal_84_$__cuda_sm70_shflsync_down) ;  /* 0x00000ae000007944 */ /* 0x01efea0003c00000 */
[----:B-1----:R-:W-:Y:S01]  /*c9a0*/  MOV R70, R242 ;  /* 0x000000f200467202 */ /* 0x002fe20000000f00 */
[----:B0-----:R-:W-:Y:S05]  /*c9b0*/  BRA `(.L_x_3609) ;  /* 0xffff92a000007947 */ /* 0x001fea000383ffff */
.L_x_3516:
[----:B------:R-:W-:Y:S01]  /*c9c0*/  HFMA2.MMA R75, -RZ, RZ, 0, 2.384185791015625e-07 ;  /* 0x00000004ff4b7435 */ /* 0x000fe200000001ff */
[----:B------:R-:W-:-:S02]  /*c9d0*/  MOV R74, R79 ;  /* 0x0000004f004a7202 */ /* 0x000fc40000000f00 */
[----:B------:R-:W-:Y:S02]  /*c9e0*/  MOV R242, 0x1f ;  /* 0x0000001f00f27802 */ /* 0x000fe40000000f00 */
[----:B------:R-:W-:Y:S02]  /*c9f0*/  MOV R81, 0xffffffff ;  /* 0xffffffff00517802 */ /* 0x000fe40000000f00 */
[----:B0-----:R-:W-:Y:S02]  /*ca00*/  MOV R68, 0xca20 ;  /* 0x0000ca2000447802 */ /* 0x001fe40000000f00 */
[----:B-1234-:R-:W-:Y:S05]  /*ca10*/  CALL.REL.NOINC `($__internal_84_$__cuda_sm70_shflsync_down) ;  /* 0x00000a6000007944 */ /* 0x01efea0003c00000 */
[----:B0-----:R-:W-:Y:S01]  /*ca20*/  HFMA2.MMA R75, -RZ, RZ, 0, 2.384185791015625e-07 ;  /* 0x00000004ff4b7435 */ /* 0x001fe200000001ff */
[----:B-1----:R-:W-:Y:S02]  /*ca30*/  MOV R71, R242 ;  /* 0x000000f200477202 */ /* 0x002fe40000000f00 */
[----:B------:R-:W-:Y:S02]  /*ca40*/  MOV R74, R77 ;  /* 0x0000004d004a7202 */ /* 0x000fe40000000f00 */
[----:B------:R-:W-:Y:S02]  /*ca50*/  MOV R242, 0x1f ;  /* 0x0000001f00f27802 */ /* 0x000fe40000000f00 */
[----:B------:R-:W-:-:S02]  /*ca60*/  MOV R81, 0xffffffff ;  /* 0xffffffff00517802 */ /* 0x000fc40000000f00 */
[----:B------:R-:W-:Y:S02]  /*ca70*/  MOV R68, 0xca90 ;  /* 0x0000ca9000447802 */ /* 0x000fe40000000f00 */
[----:B------:R-:W-:Y:S05]  /*ca80*/  CALL.REL.NOINC `($__internal_84_$__cuda_sm70_shflsync_down) ;  /* 0x000009f000007944 */ /* 0x000fea0003c00000 */
[----:B0-----:R-:W-:Y:S01]  /*ca90*/  HFMA2.MMA R75, -RZ, RZ, 0, 2.384185791015625e-07 ;  /* 0x00000004ff4b7435 */ /* 0x001fe200000001ff */
[----:B-1----:R-:W-:Y:S02]  /*caa0*/  MOV R72, R242 ;  /* 0x000000f200487202 */ /* 0x002fe40000000f00 */
[----:B------:R-:W-:Y:S02]  /*cab0*/  MOV R74, R76 ;  /* 0x0000004c004a7202 */ /* 0x000fe40000000f00 */
[----:B------:R-:W-:Y:S02]  /*cac0*/  MOV R242, 0x1f ;  /* 0x0000001f00f27802 */ /* 0x000fe40000000f00 */
[----:B------:R-:W-:Y:S02]  /*cad0*/  MOV R81, 0xffffffff ;  /* 0xffffffff00517802 */ /* 0x000fe40000000f00 */
[----:B------:R-:W-:Y:S02]  /*cae0*/  MOV R68, 0xcb00 ;  /* 0x0000cb0000447802 */ /* 0x000fe40000000f00 */
[----:B------:R-:W-:Y:S05]  /*caf0*/  CALL.REL.NOINC `($__internal_84_$__cuda_sm70_shflsync_down) ;  /* 0x0000098000007944 */ /* 0x000fea0003c00000 */
[----:B-1----:R-:W-:Y:S01]  /*cb00*/  MOV R68, R242 ;  /* 0x000000f200447202 */ /* 0x002fe20000000f00 */
[----:B0-----:R-:W-:Y:S05]  /*cb10*/  BRA `(.L_x_3610) ;  /* 0xffff918000007947 */ /* 0x001fea000383ffff */
.L_x_3519:
[----:B------:R-:W-:Y:S01]  /*cb20*/  HFMA2.MMA R75, -RZ, RZ, 0, 4.76837158203125e-07 ;  /* 0x00000008ff4b7435 */ /* 0x000fe200000001ff */
[----:B------:R-:W-:-:S02]  /*cb30*/  MOV R74, R78 ;  /* 0x0000004e004a7202 */ /* 0x000fc40000000f00 */
[----:B------:R-:W-:Y:S02]  /*cb40*/  MOV R242, 0x1f ;  /* 0x0000001f00f27802 */ /* 0x000fe40000000f00 */
[----:B------:R-:W-:Y:S02]  /*cb50*/  MOV R81, 0xffffffff ;  /* 0xffffffff00517802 */ /* 0x000fe40000000f00 */
[----:B0-----:R-:W-:Y:S02]  /*cb60*/  MOV R68, 0xcb80 ;  /* 0x0000cb8000447802 */ /* 0x001fe40000000f00 */
[----:B-1234-:R-:W-:Y:S05]  /*cb70*/  CALL.REL.NOINC `($__internal_84_$__cuda_sm70_shflsync_down) ;  /* 0x0000090000007944 */ /* 0x01efea0003c00000 */
[----:B0-----:R-:W-:Y:S01]  /*cb80*/  HFMA2.MMA R75, -RZ, RZ, 0, 4.76837158203125e-07 ;  /* 0x00000008ff4b7435 */ /* 0x001fe200000001ff */
[----:B-1----:R-:W-:Y:S02]  /*cb90*/  MOV R70, R242 ;  /* 0x000000f200467202 */ /* 0x002fe40000000f00 */
[----:B------:R-:W-:Y:S02]  /*cba0*/  MOV R74, R79 ;  /* 0x0000004f004a7202 */ /* 0x000fe40000000f00 */
[----:B------:R-:W-:Y:S02]  /*cbb0*/  MOV R242, 0x1f ;  /* 0x0000001f00f27802 */ /* 0x000fe40000000f00 */
[----:B------:R-:W-:-:S02]  /*cbc0*/  MOV R81, 0xffffffff ;  /* 0xffffffff00517802 */ /* 0x000fc40000000f00 */
[----:B------:R-:W-:Y:S02]  /*cbd0*/  MOV R68, 0xcbf0 ;  /* 0x0000cbf000447802 */ /* 0x000fe40000000f00 */
[----:B------:R-:W-:Y:S05]  /*cbe0*/  CALL.REL.NOINC `($__internal_84_$__cuda_sm70_shflsync_down) ;  /* 0x0000089000007944 */ /* 0x000fea0003c00000 */
[----:B0-----:R-:W-:Y:S01]  /*cbf0*/  HFMA2.MMA R75, -RZ, RZ, 0, 4.76837158203125e-07 ;  /* 0x00000008ff4b7435 */ /* 0x001fe200000001ff */
[----:B-1----:R-:W-:Y:S02]  /*cc00*/  MOV R71, R242 ;  /* 0x000000f200477202 */ /* 0x002fe40000000f00 */
[----:B------:R-:W-:Y:S02]  /*cc10*/  MOV R74, R77 ;  /* 0x0000004d004a7202 */ /* 0x000fe40000000f00 */
[----:B------:R-:W-:Y:S02]  /*cc20*/  MOV R242, 0x1f ;  /* 0x0000001f00f27802 */ /* 0x000fe40000000f00 */
[----:B------:R-:W-:Y:S02]  /*cc30*/  MOV R81, 0xffffffff ;  /* 0xffffffff00517802 */ /* 0x000fe40000000f00 */
[----:B------:R-:W-:Y:S02]  /*cc40*/  MOV R68, 0xcc60 ;  /* 0x0000cc6000447802 */ /* 0x000fe40000000f00 */
[----:B------:R-:W-:Y:S05]  /*cc50*/  CALL.REL.NOINC `($__internal_84_$__cuda_sm70_shflsync_down) ;  /* 0x0000082000007944 */ /* 0x000fea0003c00000 */
[----:B0-----:R-:W-:Y:S01]  /*cc60*/  HFMA2.MMA R75, -RZ, RZ, 0, 4.76837158203125e-07 ;  /* 0x00000008ff4b7435 */ /* 0x001fe200000001ff */
        /* <DEDUP_REMOVED lines=8> */
.L_x_3522:
[----:B------:R-:W-:Y:S01]  /*ccf0*/  HFMA2.MMA R75, -RZ, RZ, 0, 9.5367431640625e-07 ;  /* 0x00000010ff4b7435 */ /* 0x000fe200000001ff */
[----:B------:R-:W-:Y:S02]  /*cd00*/  MOV R74, R78 ;  /* 0x0000004e004a7202 */ /* 0x000fe40000000f00 */
[----:B------:R-:W-:-:S02]  /*cd10*/  MOV R242, 0x1f ;  /* 0x0000001f00f27802 */ /* 0x000fc40000000f00 */
[----:B------:R-:W-:Y:S02]  /*cd20*/  MOV R81, 0xffffffff ;  /* 0xffffffff00517802 */ /* 0x000fe40000000f00 */
[----:B0-----:R-:W-:Y:S02]  /*cd30*/  MOV R68, 0xcd50 ;  /* 0x0000cd5000447802 */ /* 0x001fe40000000f00 */
[----:B-1234-:R-:W-:Y:S05]  /*cd40*/  CALL.REL.NOINC `($__internal_84_$__cuda_sm70_shflsync_down) ;  /* 0x0000073000007944 */ /* 0x01efea0003c00000 */
[----:B-1----:R-:W-:Y:S01]  /*cd50*/  MOV R70, R242 ;  /* 0x000000f200467202 */ /* 0x002fe20000000f00 */
[----:B0-----:R-:W-:Y:S05]  /*cd60*/  BRA `(.L_x_3612) ;  /* 0xffff918000007947 */ /* 0x001fea000383ffff */
.L_x_3523:
[----:B------:R-:W-:Y:S01]  /*cd70*/  HFMA2.MMA R75, -RZ, RZ, 0, 9.5367431640625e-07 ;  /* 0x00000010ff4b7435 */ /* 0x000fe200000001ff */
[----:B------:R-:W-:Y:S02]  /*cd80*/  MOV R74, R79 ;  /* 0x0000004f004a7202 */ /* 0x000fe40000000f00 */
[----:B------:R-:W-:Y:S02]  /*cd90*/  MOV R242, 0x1f ;  /* 0x0000001f00f27802 */ /* 0x000fe40000000f00 */
[----:B------:R-:W-:Y:S02]  /*cda0*/  MOV R81, 0xffffffff ;  /* 0xffffffff00517802 */ /* 0x000fe40000000f00 */
[----:B0-----:R-:W-:-:S02]  /*cdb0*/  MOV R68, 0xcdd0 ;  /* 0x0000cdd000447802 */ /* 0x001fc40000000f00 */
[----:B-1234-:R-:W-:Y:S05]  /*cdc0*/  CALL.REL.NOINC `($__internal_84_$__cuda_sm70_shflsync_down) ;  /* 0x000006b000007944 */ /* 0x01efea0003c00000 */
[----:B0-----:R-:W-:Y:S01]  /*cdd0*/  HFMA2.MMA R75, -RZ, RZ, 0, 9.5367431640625e-07 ;  /* 0x00000010ff4b7435 */ /* 0x001fe200000001ff */
[----:B-1----:R-:W-:-:S02]  /*cde0*/  MOV R71, R242 ;  /* 0x000000f200477202 */ /* 0x002fc40000000f00 */
[----:B------:R-:W-:Y:S02]  /*cdf0*/  MOV R74, R77 ;  /* 0x0000004d004a7202 */ /* 0x000fe40000000f00 */
[----:B------:R-:W-:Y:S02]  /*ce00*/  MOV R242, 0x1f ;  /* 0x0000001f00f27802 */ /* 0x000fe40000000f00 */
[----:B------:R-:W-:Y:S02]  /*ce10*/  MOV R81, 0xffffffff ;  /* 0xffffffff00517802 */ /* 0x000fe40000000f00 */
[----:B------:R-:W-:Y:S02]  /*ce20*/  MOV R68, 0xce40 ;  /* 0x0000ce4000447802 */ /* 0x000fe40000000f00 */
[----:B------:R-:W-:Y:S05]  /*ce30*/  CALL.REL.NOINC `($__internal_84_$__cuda_sm70_shflsync_down) ;  /* 0x0000064000007944 */ /* 0x000fea0003c00000 */
[----:B0-----:R-:W-:Y:S01]  /*ce40*/  HFMA2.MMA R75, -RZ, RZ, 0, 9.5367431640625e-07 ;  /* 0x00000010ff4b7435 */ /* 0x001fe200000001ff */
        /* <DEDUP_REMOVED lines=8> */
.L_x_3526:
[----:B---3--:R-:W-:Y:S01]  /*ced0*/  HFMA2.MMA R71, -RZ, RZ, 0, 0 ;  /* 0x00000000ff477435 */ /* 0x008fe200000001ff */
[----:B----4-:R-:W-:Y:S02]  /*cee0*/  MOV R72, R78 ;  /* 0x0000004e00487202 */ /* 0x010fe40000000f00 */
[----:B------:R-:W-:Y:S02]  /*cef0*/  MOV R69, 0x1f ;  /* 0x0000001f00457802 */ /* 0x000fe40000000f00 */
[----:B0-----:R-:W-:Y:S02]  /*cf00*/  MOV R68, 0xffffffff ;  /* 0xffffffff00447802 */ /* 0x001fe40000000f00 */
[----:B-1----:R-:W-:-:S02]  /*cf10*/  MOV R70, 0xcf30 ;  /* 0x0000cf3000467802 */ /* 0x002fc40000000f00 */
[----:B--2---:R-:W-:Y:S05]  /*cf20*/  CALL.REL.NOINC `($__internal_85_$__cuda_sm70_shflsync_idx_p) ;  /* 0x0000059000007944 */ /* 0x004fea0003c00000 */
[----:B0-----:R-:W-:Y:S01]  /*cf30*/  HFMA2.MMA R71, -RZ, RZ, 0, 0 ;  /* 0x00000000ff477435 */ /* 0x001fe200000001ff */
[----:B-1----:R-:W-:-:S02]  /*cf40*/  MOV R239, R69 ;  /* 0x0000004500ef7202 */ /* 0x002fc40000000f00 */
[----:B------:R-:W-:Y:S02]  /*cf50*/  MOV R72, R79 ;  /* 0x0000004f00487202 */ /* 0x000fe40000000f00 */
[----:B------:R-:W-:Y:S02]  /*cf60*/  MOV R69, 0x1f ;  /* 0x0000001f00457802 */ /* 0x000fe40000000f00 */
[----:B------:R-:W-:Y:S02]  /*cf70*/  MOV R68, 0xffffffff ;  /* 0xffffffff00447802 */ /* 0x000fe40000000f00 */
[----:B------:R-:W-:Y:S02]  /*cf80*/  MOV R70, 0xcfa0 ;  /* 0x0000cfa000467802 */ /* 0x000fe40000000f00 */
[----:B------:R-:W-:Y:S05]  /*cf90*/  CALL.REL.NOINC `($__internal_85_$__cuda_sm70_shflsync_idx_p) ;  /* 0x0000052000007944 */ /* 0x000fea0003c00000 */
[----:B0-----:R-:W-:Y:S01]  /*cfa0*/  HFMA2.MMA R71, -RZ, RZ, 0, 0 ;  /* 0x00000000ff477435 */ /* 0x001fe200000001ff */
[----:B-1----:R-:W-:Y:S02]  /*cfb0*/  MOV R80, R69 ;  /* 0x0000004500507202 */ /* 0x002fe40000000f00 */
[----:B------:R-:W-:Y:S02]  /*cfc0*/  MOV R72, R77 ;  /* 0x0000004d00487202 */ /* 0x000fe40000000f00 */
[----:B------:R-:W-:-:S02]  /*cfd0*/  MOV R69, 0x1f ;  /* 0x0000001f00457802 */ /* 0x000fc40000000f00 */
[----:B------:R-:W-:Y:S02]  /*cfe0*/  MOV R68, 0xffffffff ;  /* 0xffffffff00447802 */ /* 0x000fe40000000f00 */
[----:B------:R-:W-:Y:S02]  /*cff0*/  MOV R70, 0xd010 ;  /* 0x0000d01000467802 */ /* 0x000fe40000000f00 */
[----:B------:R-:W-:Y:S05]  /*d000*/  CALL.REL.NOINC `($__internal_85_$__cuda_sm70_shflsync_idx_p) ;  /* 0x000004b000007944 */ /* 0x000fea0003c00000 */
[----:B0-----:R-:W-:Y:S01]  /*d010*/  HFMA2.MMA R71, -RZ, RZ, 0, 0 ;  /* 0x00000000ff477435 */ /* 0x001fe200000001ff */
[----:B-1----:R-:W-:Y:S02]  /*d020*/  MOV R233, R69 ;  /* 0x0000004500e97202 */ /* 0x002fe40000000f00 */
[----:B------:R-:W-:Y:S02]  /*d030*/  MOV R72, R76 ;  /* 0x0000004c00487202 */ /* 0x000fe40000000f00 */
[----:B------:R-:W-:Y:S02]  /*d040*/  MOV R69, 0x1f ;  /* 0x0000001f00457802 */ /* 0x000fe40000000f00 */
[----:B------:R-:W-:Y:S02]  /*d050*/  MOV R68, 0xffffffff ;  /* 0xffffffff00447802 */ /* 0x000fe40000000f00 */
[----:B------:R-:W-:-:S02]  /*d060*/  MOV R70, 0xd080 ;  /* 0x0000d08000467802 */ /* 0x000fc40000000f00 */
[----:B------:R-:W-:Y:S05]  /*d070*/  CALL.REL.NOINC `($__internal_85_$__cuda_sm70_shflsync_idx_p) ;  /* 0x0000044000007944 */ /* 0x000fea0003c00000 */
[----:B------:R-:W-:Y:S01]  /*d080*/  HFMA2.MMA R75, -RZ, RZ, 0, 5.9604644775390625e-08 ;  /* 0x00000001ff4b7435 */ /* 0x000fe200000001ff */
[----:B-1----:R-:W-:-:S02]  /*d090*/  MOV R231, R69 ;  /* 0x0000004500e77202 */ /* 0x002fc40000000f00 */
[----:B------:R-:W-:Y:S02]  /*d0a0*/  MOV R74, R78 ;  /* 0x0000004e004a7202 */ /* 0x000fe40000000f00 */
[----:B------:R-:W-:Y:S02]  /*d0b0*/  MOV R242, 0x1f ;  /* 0x0000001f00f27802 */ /* 0x000fe40000000f00 */
[----:B------:R-:W-:Y:S02]  /*d0c0*/  MOV R81, 0xffffffff ;  /* 0xffffffff00517802 */ /* 0x000fe40000000f00 */
[----:B0-----:R-:W-:Y:S02]  /*d0d0*/  MOV R68, 0xd0f0 ;  /* 0x0000d0f000447802 */ /* 0x001fe40000000f00 */
[----:B------:R-:W-:Y:S05]  /*d0e0*/  CALL.REL.NOINC `($__internal_84_$__cuda_sm70_shflsync_down) ;  /* 0x0000039000007944 */ /* 0x000fea0003c00000 */
[----:B0-----:R-:W-:Y:S01]  /*d0f0*/  HFMA2.MMA R75, -RZ, RZ, 0, 5.9604644775390625e-08 ;  /* 0x00000001ff4b7435 */ /* 0x001fe200000001ff */
[----:B-1----:R-:W-:Y:S02]  /*d100*/  MOV R238, R242 ;  /* 0x000000f200ee7202 */ /* 0x002fe40000000f00 */
[----:B------:R-:W-:Y:S02]  /*d110*/  MOV R74, R79 ;  /* 0x0000004f004a7202 */ /* 0x000fe40000000f00 */
[----:B------:R-:W-:-:S02]  /*d120*/  MOV R242, 0x1f ;  /* 0x0000001f00f27802 */ /* 0x000fc40000000f00 */
[----:B------:R-:W-:Y:S02]  /*d130*/  MOV R81, 0xffffffff ;  /* 0xffffffff00517802 */ /* 0x000fe40000000f00 */
[----:B------:R-:W-:Y:S02]  /*d140*/  MOV R68, 0xd160 ;  /* 0x0000d16000447802 */ /* 0x000fe40000000f00 */
[----:B------:R-:W-:Y:S05]  /*d150*/  CALL.REL.NOINC `($__internal_84_$__cuda_sm70_shflsync_down) ;  /* 0x0000032000007944 */ /* 0x000fea0003c00000 */
[----:B0-----:R-:W-:Y:S01]  /*d160*/  HFMA2.MMA R75, -RZ, RZ, 0, 5.9604644775390625e-08 ;  /* 0x00000001ff4b7435 */ /* 0x001fe200000001ff */
[----:B-1----:R-:W-:Y:S02]  /*d170*/  MOV R240, R242 ;  /* 0x000000f200f07202 */ /* 0x002fe40000000f00 */
[----:B------:R-:W-:Y:S02]  /*d180*/  MOV R74, R77 ;  /* 0x0000004d004a7202 */ /* 0x000fe40000000f00 */
[----:B------:R-:W-:Y:S02]  /*d190*/  MOV R242, 0x1f ;  /* 0x0000001f00f27802 */ /* 0x000fe40000000f00 */
[----:B------:R-:W-:Y:S02]  /*d1a0*/  MOV R81, 0xffffffff ;  /* 0xffffffff00517802 */ /* 0x000fe40000000f00 */
[----:B------:R-:W-:-:S02]  /*d1b0*/  MOV R68, 0xd1d0 ;  /* 0x0000d1d000447802 */ /* 0x000fc40000000f00 */
        /* <DEDUP_REMOVED lines=20> */
[----:B01----:R-:W-:Y:S05]  /*d300*/  CALL.REL.NOINC `($__internal_85_$__cuda_sm70_shflsync_idx_p) ;  /* 0x000001b000007944 */ /* 0x003fea0003c00000 */
[----:B0-----:R-:W-:Y:S01]  /*d310*/  HFMA2.MMA R71, -RZ, RZ, 0, 0 ;  /* 0x00000000ff477435 */ /* 0x001fe200000001ff */
[----:B-1----:R-:W-:Y:S02]  /*d320*/  MOV R245, R69 ;  /* 0x0000004500f57202 */ /* 0x002fe40000000f00 */
[----:B------:R-:W-:Y:S02]  /*d330*/  MOV R72, R65 ;  /* 0x0000004100487202 */ /* 0x000fe40000000f00 */
[----:B------:R-:W-:Y:S02]  /*d340*/  MOV R69, 0x1f ;  /* 0x0000001f00457802 */ /* 0x000fe40000000f00 */
[----:B------:R-:W-:Y:S02]  /*d350*/  MOV R68, 0xffffffff ;  /* 0xffffffff00447802 */ /* 0x000fe40000000f00 */
[----:B------:R-:W-:Y:S02]  /*d360*/  MOV R70, 0xd380 ;  /* 0x0000d38000467802 */ /* 0x000fe40000000f00 */
[----:B------:R-:W-:Y:S05]  /*d370*/  CALL.REL.NOINC `($__internal_85_$__cuda_sm70_shflsync_idx_p) ;  /* 0x0000014000007944 */ /* 0x000fea0003c00000 */
        /* <DEDUP_REMOVED lines=14> */
[----:B01----:R-:W-:Y:S01]  /*d460*/  MOV R72, R69 ;  /* 0x0000004500487202 */ /* 0x003fe20000000f00 */
[----:B------:R-:W-:Y:S05]  /*d470*/  BRA `(.L_x_3614) ;  /* 0xffff8cd000007947 */ /* 0x000fea000383ffff */
        .weak           $__internal_84_$__cuda_sm70_shflsync_down
        .type           $__internal_84_$__cuda_sm70_shflsync_down,@function
        .size           $__internal_84_$__cuda_sm70_shflsync_down,($__internal_85_$__cuda_sm70_shflsync_idx_p - $__internal_84_$__cuda_sm70_shflsync_down)
$__internal_84_$__cuda_sm70_shflsync_down:
[----:B------:R-:W-:Y:S01]  /*d480*/  HFMA2.MMA R69, -RZ, RZ, 0, 0 ;  /* 0x00000000ff457435 */ /* 0x000fe200000001ff */
[----:B------:R-:W-:Y:S04]  /*d490*/  WARPSYNC R81 ;  /* 0x0000005100007348 */ /* 0x000fe80003800000 */
[----:B------:R0:W1:Y:S01]  /*d4a0*/  SHFL.DOWN PT, R242, R74, R75, R242 ;  /* 0x0800004b4af27389 */ /* 0x00006200000e00f2 */
[----:B------:R-:W-:Y:S05]  /*d4b0*/  RET.REL.NODEC R68 `(_Z25selective_scan_bwd_kernelI32Selective_Scan_bwd_kernel_traitsILi128ELi16ELb1ELb1ELb1ELb0ELb0EN3c104HalfENS1_7complexIfEEEEv12SSMParamsBwd) ;  /* 0xffff2b4044007950 */ /* 0x000fea0003c3ffff */
        .weak           $__internal_85_$__cuda_sm70_shflsync_idx_p
        .type           $__internal_85_$__cuda_sm70_shflsync_idx_p,@function
        .size           $__internal_85_$__cuda_sm70_shflsync_idx_p,($__internal_86_$__cuda_sm70_shflsync_up - $__internal_85_$__cuda_sm70_shflsync_idx_p)
$__internal_85_$__cuda_sm70_shflsync_idx_p:
[----:B------:R-:W-:Y:S01]  /*d4c0*/  HFMA2.MMA R75, -RZ, RZ, 0, 0 ;  /* 0x00000000ff4b7435 */ /* 0x000fe200000001ff */
[----:B------:R-:W-:Y:S01]  /*d4d0*/  MOV R74, R70 ;  /* 0x00000046004a7202 */ /* 0x000fe20000000f00 */
[----:B------:R-:W-:Y:S04]  /*d4e0*/  WARPSYNC R68 ;  /* 0x0000004400007348 */ /* 0x000fe80003800000 */
[----:B------:R0:W1:Y:S01]  /*d4f0*/  SHFL.IDX PT, R69, R72, R71, R69 ;  /* 0x0000004748457389 */ /* 0x00006200000e0045 */
[----:B------:R-:W-:Y:S05]  /*d500*/  RET.REL.NODEC R74 `(_Z25selective_scan_bwd_kernelI32Selective_Scan_bwd_kernel_traitsILi128ELi16ELb1ELb1ELb1ELb0ELb0EN3c104HalfENS1_7complexIfEEEEv12SSMParamsBwd) ;  /* 0xffff2af04a007950 */ /* 0x000fea0003c3ffff */
        .weak           $__internal_86_$__cuda_sm70_shflsync_up
        .type           $__internal_86_$__cuda_sm70_shflsync_up,@function
        .size           $__internal_86_$__cuda_sm70_shflsync_up,(.L_x_14518 - $__internal_86_$__cuda_sm70_shflsync_up)
$__internal_86_$__cuda_sm70_shflsync_up:
[----:B------:R-:W-:Y:S01]  /*d510*/  MOV R65, 0x0 ;  /* 0x0000000000417802 */ /* 0x000fe20000000f00 */
[----:B------:R-:W-:Y:S04]  /*d520*/  WARPSYNC R69 ;  /* 0x0000004500007348 */ /* 0x000fe80003800000 */
[----:B------:R0:W1:Y:S01]  /*d530*/  SHFL.UP PT, R69, R71, R70, R68 ;  /* 0x0400004647457389 */ /* 0x00006200000e0044 */
[----:B------:R-:W-:Y:S05]  /*d540*/  RET.REL.NODEC R64 `(_Z25selective_scan_bwd_kernelI32Selective_Scan_bwd_kernel_traitsILi128ELi16ELb1ELb1ELb1ELb0ELb0EN3c104HalfENS1_7complexIfEEEEv12SSMParamsBwd) ;  /* 0xffff2ab040007950 */ /* 0x000fea0003c3ffff */
.L_x_3615:
        /* <DEDUP_REMOVED lines=11> */
.L_x_14518:


//--------------------- .text._Z25selective_scan_bwd_kernelI32Selective_Scan_bwd_kernel_traitsILi128ELi16ELb1ELb1ELb1ELb0ELb1EN3c104HalfENS1_7complexIfEEEEv12SSMParamsBwd --------------------------
	.section	.text._Z25selective_scan_bwd_kernelI32Selective_Scan_bwd_kernel_traitsILi128ELi16ELb1ELb1ELb1ELb0ELb1EN3c104HalfENS1_7complexIfEEEEv12SSMParamsBwd,"ax",@progbits
	.sectioninfo	@"SHI_REGISTERS=254"
	.align	128
        .global         _Z25selective_scan_bwd_kernelI32Selective_Scan_bwd_kernel_traitsILi128ELi16ELb1ELb1ELb1ELb0ELb1EN3c104HalfENS1_7complexIfEEEEv12SSMParamsBwd
        .type           _Z25selective_scan_bwd_kernelI32Selective_Scan_bwd_kernel_traitsILi128ELi16ELb1ELb1ELb1ELb0ELb1EN3c104HalfENS1_7complexIfEEEEv12SSMParamsBwd,@function
        .size           _Z25selective_scan_bwd_kernelI32Selective_Scan_bwd_kernel_traitsILi128ELi16ELb1ELb1ELb1ELb0ELb1EN3c104HalfENS1_7complexIfEEEEv12SSMParamsBwd,(.L_x_14521 - _Z25selective_scan_bwd_kernelI32Selective_Scan_bwd_kernel_traitsILi128ELi16ELb1ELb1ELb1ELb0ELb1EN3c104HalfENS1_7complexIfEEEEv12SSMParamsBwd)
        .other          _Z25selective_scan_bwd_kernelI32Selective_Scan_bwd_kernel_traitsILi128ELi16ELb1ELb1ELb1ELb0ELb1EN3c104HalfENS1_7complexIfEEEEv12SSMParamsBwd,@"STO_CUDA_ENTRY STV_DEFAULT"
_Z25selective_scan_bwd_kernelI32Selective_Scan_bwd_kernel_traitsILi128ELi16ELb1ELb1ELb1ELb0ELb1EN3c104HalfENS1_7complexIfEEEEv12SSMParamsBwd:
.text._Z25selective_scan_bwd_kernelI32Selective_Scan_bwd_kernel_traitsILi128ELi16ELb1ELb1ELb1ELb0ELb1EN3c104HalfENS1_7complexIfEEEEv12SSMParamsBwd:
        /* <DEDUP_REMOVED lines=32> */
[----:B------:R-:W-:Y:S01]  /*0200*/  HFMA2.MMA R118, -RZ, RZ, 0, 0 ;  /* 0x00000000ff767435 */ /* 0x000fe200000001ff */
[----:B-1----:R-:W-:Y:S01]  /*0210*/  USHF.R.S32.HI UR13, URZ, 0x1f, UR12 ;  /* 0x0000001f3f0d7899 */ /* 0x002fe2000801140c */
[----:B------:R-:W-:Y:S01]  /*0220*/  MOV R117, RZ ;  /* 0x000000ff00757202 */ /* 0x000fe20000000f00 */
        /* <DEDUP_REMOVED lines=89> */
[----:B------:R-:W-:Y:S02]  /*07c0*/  ULEA UR9, UP1, UR22, UR4, 0x1 ;  /* 0x0000000416097291 */ /* 0x000fe4000f82083f */
[----:B------:R-:W-:Y:S02]  /*07d0*/  UIMAD UR4, UR15, UR26, URZ ;  /* 0x0000001a0f0472a4 */ /* 0x000fe4000f8e023f */
[----:B------:R-:W-:-:S02]  /*07e0*/  UMOV UR24, UR8 ;  /* 0x0000000800187c82 */ /* 0x000fc40008000000 */
[----:B------:R-:W-:Y:S02]  /*07f0*/  UIADD3.X UR23, UR35, UR23, UR37, UP2, !UPT ;  /* 0x0000001723177290 */ /* 0x000fe400097fe425 */
[----:B------:R-:W-:Y:S02]  /*0800*/  UIMAD.WIDE.U32 UR24, UR14, UR26, UR24 ;  /* 0x0000001a0e1872a5 */ /* 0x000fe4000f8e0018 */
[----:B------:R-:W-:Y:S02]  /*0810*/  ULEA UR19, UR34, 0xfffff000, 0xc ;  /* 0xfffff00022137891 */ /* 0x000fe4000f8e603f */
[----:B------:R-:W-:Y:S02]  /*0820*/  UIMAD UR8, UR14, UR27, UR4 ;  /* 0x0000001b0e0872a4 */ /* 0x000fe4000f8e0204 */
[----:B------:R-:W-:Y:S02]  /*0830*/  ULEA.HI.X UR22, UR22, UR5, UR23, 0x1, UP1 ;  /* 0x0000000516167291 */ /* 0x000fe400088f0c17 */
[----:B------:R-:W-:-:S02]  /*0840*/  UIADD3 UR7, UR7, UR16, URZ ;  /* 0x0000001007077290 */ /* 0x000fc4000fffe03f */
[----:B------:R-:W-:Y:S02]  /*0850*/  UIADD3 UR16, UP1, UR19, UR24, URZ ;  /* 0x0000001813107290 */ /* 0x000fe4000ff3e03f */
[----:B------:R-:W-:Y:S02]  /*0860*/  ULDC.64 UR26, c[0x0][0x1c8] ;  /* 0x00007200001a7ab9 */ /* 0x000fe40000000a00 */
[----:B------:R-:W-:Y:S02]  /*0870*/  USHF.R.S32.HI UR23, URZ, 0x1f, UR19 ;  /* 0x0000001f3f177899 */ /* 0x000fe40008011413 */
[----:B------:R-:W-:Y:S02]  /*0880*/  UIADD3 UR24, UR25, UR8, URZ ;  /* 0x0000000819187290 */ /* 0x000fe4000fffe03f */
[----:B------:R-:W-:Y:S02]  /*0890*/  ULDC.64 UR4, c[0x0][0x228] ;  /* 0x00008a0000047ab9 */ /* 0x000fe40000000a00 */
[----:B------:R-:W-:-:S02]  /*08a0*/  UIMAD UR35, UR15, UR26, URZ ;  /* 0x0000001a0f2372a4 */ /* 0x000fc4000f8e023f */
[----:B------:R-:W-:Y:S02]  /*08b0*/  ULEA UR8, UP2, UR16, UR4, 0x1 ;  /* 0x0000000410087291 */ /* 0x000fe4000f84083f */
[----:B------:R-:W-:Y:S02]  /*08c0*/  UIADD3.X UR4, UR23, UR24, URZ, UP1, !UPT ;  /* 0x0000001817047290 */ /* 0x000fe40008ffe43f */
[----:B------:R-:W-:Y:S02]  /*08d0*/  UIMAD.WIDE.U32 UR24, UR14, UR26, UR6 ;  /* 0x0000001a0e1872a5 */ /* 0x000fe4000f8e0006 */
[----:B------:R-:W-:Y:S02]  /*08e0*/  UIMAD UR27, UR14, UR27, UR35 ;  /* 0x0000001b0e1b72a4 */ /* 0x000fe4000f8e0223 */
[----:B------:R-:W-:Y:S02]  /*08f0*/  UIADD3 UR19, UP1, UR19, UR24, URZ ;  /* 0x0000001813137290 */ /* 0x000fe4000ff3e03f */
[----:B------:R-:W-:-:S02]  /*0900*/  UIADD3 UR25, UR25, UR27, URZ ;  /* 0x0000001b19197290 */ /* 0x000fc4000fffe03f */
[----:B------:R-:W-:Y:S02]  /*0910*/  ULEA.HI.X UR26, UR16, UR5, UR4, 0x1, UP2 ;  /* 0x00000005101a7291 */ /* 0x000fe400090f0c04 */
[----:B------:R-:W-:Y:S02]  /*0920*/  ULDC.64 UR6, c[0x0][0x230] ;  /* 0x00008c0000067ab9 */ /* 0x000fe40000000a00 */
        /* <DEDUP_REMOVED lines=21> */
[----:B------:R-:W-:Y:S01]  /*0a80*/  UMOV UR16, UR17 ;  /* 0x0000001100107c82 */ /* 0x000fe20008000000 */
[----:B------:R-:W-:Y:S01]  /*0a90*/  MOV R117, RZ ;  /* 0x000000ff00757202 */ /* 0x000fe20000000f00 */
[----:B------:R-:W-:Y:S01]  /*0aa0*/  UMOV UR17, UR18 ;  /* 0x0000001200117c82 */ /* 0x000fe20008000000 */
[----:B------:R-:W4:Y:S01]  /*0ab0*/  S2R R113, SR_LANEID ;  /* 0x0000000000717919 */ /* 0x000f220000000000 */
[----:B------:R-:W-:Y:S01]  /*0ac0*/  MOV R118, RZ ;  /* 0x000000ff00767202 */ /* 0x000fe20000000f00 */
[----:B------:R-:W-:-:S02]  /*0ad0*/  UMOV UR18, UR21 ;  /* 0x0000001500127c82 */ /* 0x000fc40008000000 */
[----:B------:R-:W-:Y:S02]  /*0ae0*/  UMOV UR19, UR20 ;  /* 0x0000001400137c82 */ /* 0x000fe40008000000 */
[----:B------:R-:W-:Y:S02]  /*0af0*/  UMOV UR21, UR22 ;  /* 0x0000001600157c82 */ /* 0x000fe40008000000 */
[----:B------:R-:W-:Y:S02]  /*0b00*/  UMOV UR20, UR9 ;  /* 0x0000000900147c82 */ /* 0x000fe40008000000 */
[----:B------:R-:W-:Y:S02]  /*0b10*/  UMOV UR22, UR8 ;  /* 0x0000000800167c82 */ /* 0x000fe40008000000 */
[----:B------:R-:W-:Y:S02]  /*0b20*/  UMOV UR23, UR26 ;  /* 0x0000001a00177c82 */ /* 0x000fe40008000000 */
[----:B------:R-:W-:Y:S01]  /*0b30*/  UMOV UR6, URZ ;  /* 0x0000003f00067c82 */ /* 0x000fe20008000000 */
[----:B---3--:R-:W-:-:S04]  /*0b40*/  SHF.R.S32.HI R3, RZ, 0x1f, R112 ;  /* 0x0000001fff037819 */ /* 0x008fc80000011470 */
[----:B------:R-:W-:-:S04]  /*0b50*/  LEA.HI R3, R3, R112, RZ, 0x5 ;  /* 0x0000007003037211 */ /* 0x000fc800078f28ff */
[----:B----4-:R-:W-:Y:S02]  /*0b60*/  SHF.R.S32.HI R116, RZ, 0x5, R3 ;  /* 0x00000005ff747819 */ /* 0x010fe40000011403 */
.L_x_3720:
[----:B------:R-:W-:Y:S01]  /*0b70*/  BAR.SYNC.DEFER_BLOCKING 0x0 ;  /* 0x0000000000007b1d */ /* 0x000fe20000010000 */
[----:B------:R-:W-:Y:S02]  /*0b80*/  SHF.L.U32 R32, R112, 0x1, RZ ;  /* 0x0000000170207819 */ /* 0x000fe400000006ff */
[----:B0-----:R-:W-:Y:S02]  /*0b90*/  MOV R2, UR16 ;  /* 0x0000001000027c02 */ /* 0x001fe40008000f00 */
        /* <DEDUP_REMOVED lines=71> */
[----:B---3--:R-:W-:Y:S01]  /*1010*/  MOV R2, UR36 ;  /* 0x0000002400027c02 */ /* 0x008fe20008000f00 */
        /* <DEDUP_REMOVED lines=37> */
[----:B----4-:R-:W-:Y:S01]  /*1270*/  HADD2.F32 R72, -RZ, R12.H0_H0 ;  /* 0x2000000cff487230 */ /* 0x010fe20000004100 */
[----:B------:R-:W-:Y:S01]  /*1280*/  FMUL.FTZ R42, R66, -1.4426950216293334961 ;  /* 0xbfb8aa3b422a7820 */ /* 0x000fe20000410000 */
[----:B------:R-:W3:Y:S01]  /*1290*/  MUFU.EX2 R33, R33 ;  /* 0x0000002100217308 */ /* 0x000ee20000000800 */
[----:B------:R-:W-:Y:S01]  /*12a0*/  FMUL.FTZ R39, R67, -1.4426950216293334961 ;  /* 0xbfb8aa3b43277820 */ /* 0x000fe20000410000 */
[----:B------:R-:W-:Y:S01]  /*12b0*/  HADD2.F32 R48, -RZ, R29.H1_H1 ;  /* 0x3000001dff307230 */ /* 0x000fe20000004100 */
[----:B------:R-:W-:Y:S01]  /*12c0*/  UIMAD.WIDE.U32 UR36, UR12, UR36, UR34 ;  /* 0x000000240c2472a5 */ /* 0x000fe2000f8e0022 */
[--C-:B------:R-:W-:Y:S01]  /*12d0*/  HADD2.F32 R71, -RZ, R24.reuse.H0_H0 ;  /* 0x20000018ff477230 */ /* 0x100fe20000004100 */
[----:B------:R-:W-:Y:S01]  /*12e0*/  ISETP.NE.U32.AND P0, PT, RZ, c[0x0][0x270], PT ;  /* 0x00009c00ff007a0c */ /* 0x000fe20003f05070 */
[----:B------:R-:W-:Y:S01]  /*12f0*/  HADD2.F32 R70, -RZ, R24.H1_H1 ;  /* 0x30000018ff467230 */ /* 0x000fe20000004100 */
[----:B------:R-:W-:Y:S01]  /*1300*/  UIADD3 UR37, UR37, UR7, URZ ;  /* 0x0000000725257290 */ /* 0x000fe2000fffe03f */
[----:B------:R-:W4:Y:S01]  /*1310*/  MUFU.EX2 R34, R34 ;  /* 0x0000002200227308 */ /* 0x000f220000000800 */
[----:B0-----:R-:W-:Y:S01]  /*1320*/  FADD.FTZ R0, R0, 1 ;  /* 0x3f80000000007421 */ /* 0x001fe20000010000 */
[--C-:B------:R-:W-:Y:S01]  /*1330*/  HADD2.F32 R51, -RZ, R30.reuse.H0_H0 ;  /* 0x2000001eff337230 */ /* 0x100fe20000004100 */
[----:B------:R-:W-:Y:S01]  /*1340*/  UIMAD UR7, UR11, UR8, URZ ;  /* 0x000000080b0772a4 */ /* 0x000fe2000f8e023f */
[----:B------:R-:W-:Y:S01]  /*1350*/  HADD2.F32 R50, -RZ, R30.H1_H1 ;  /* 0x3000001eff327230 */ /* 0x000fe20000004100 */
[----:B------:R-:W-:Y:S01]  /*1360*/  FMUL.FTZ R30, R72, -1.4426950216293334961 ;  /* 0xbfb8aa3b481e7820 */ /* 0x000fe20000410000 */
[----:B------:R-:W-:Y:S01]  /*1370*/  HADD2.F32 R76, -RZ, R12.H1_H1 ;  /* 0x3000000cff4c7230 */ /* 0x000fe20000004100 */
[----:B------:R-:W-:Y:S01]  /*1380*/  UIMAD UR7, UR10, UR9, UR7 ;  /* 0x000000090a0772a4 */ /* 0x000fe2000f8e0207 */
[----:B------:R-:W0:Y:S01]  /*1390*/  MUFU.EX2 R35, R3 ;  /* 0x0000000300237308 */ /* 0x000e220000000800 */
[----:B---3--:R-:W-:Y:S01]  /*13a0*/  FADD.FTZ R2, R33, 1 ;  /* 0x3f80000021027421 */ /* 0x008fe20000010000 */
[----:B------:R-:W-:Y:S01]  /*13b0*/  HADD2.F32 R80, -RZ, R13.H0_H0 ;  /* 0x2000000dff507230 */ /* 0x000fe20000004100 */
[----:B------:R-:W-:Y:S01]  /*13c0*/  FMUL.FTZ R12, R76, -1.4426950216293334961 ;  /* 0xbfb8aa3b4c0c7820 */ /* 0x000fe20000410000 */
[----:B------:R-:W-:Y:S01]  /*13d0*/  HADD2.F32 R73, -RZ, R25.H0_H0 ;  /* 0x20000019ff497230 */ /* 0x000fe20000004100 */
[----:B------:R-:W-:Y:S01]  /*13e0*/  UIMAD.WIDE.U32 UR8, UR10, UR8, UR36 ;  /* 0x000000080a0872a5 */ /* 0x000fe2000f8e0024 */
[--C-:B------:R-:W-:Y:S01]  /*13f0*/  HADD2.F32 R63, -RZ, R58.reuse.H0_H0 ;  /* 0x2000003aff3f7230 */ /* 0x100fe20000004100 */
[----:B------:R-:W-:Y:S01]  /*1400*/  ISETP.NE.AND.EX P0, PT, RZ, c[0x0][0x274], PT, P0 ;  /* 0x00009d00ff007a0c */ /* 0x000fe20003f05300 */
[----:B------:R3:W5:Y:S01]  /*1410*/  MUFU.RCP R75, R0 ;  /* 0x00000000004b7308 */ /* 0x0007620000001000 */
[----:B----4-:R-:W-:Y:S01]  /*1420*/  FADD.FTZ R34, R34, 1 ;  /* 0x3f80000022227421 */ /* 0x010fe20000010000 */
[----:B------:R-:W-:Y:S01]  /*1430*/  HADD2.F32 R82, -RZ, R58.H1_H1 ;  /* 0x3000003aff527230 */ /* 0x000fe20000004100 */
        /* <DEDUP_REMOVED lines=9> */
[----:B------:R-:W-:-:S02]  /*14d0*/  HADD2.F32 R13, -RZ, R52.H0_H0 ;  /* 0x20000034ff0d7230 */ /* 0x000fc40000004100 */
[--C-:B------:R-:W-:Y:S02]  /*14e0*/  HADD2.F32 R102, -RZ, R14.reuse.H0_H0 ;  /* 0x2000000eff667230 */ /* 0x100fe40000004100 */
[----:B------:R0:W3:Y:S01]  /*14f0*/  MUFU.RCP R79, R2 ;  /* 0x00000002004f7308 */ /* 0x0000e20000001000 */
[----:B-----5:R-:W-:Y:S01]  /*1500*/  FMUL.FTZ R33, R44, R75 ;  /* 0x0000004b2c217220 */ /* 0x020fe20000410000 */
[----:B------:R-:W-:Y:S02]  /*1510*/  HADD2.F32 R104, -RZ, R14.H1_H1 ;  /* 0x3000000eff687230 */ /* 0x000fe40000004100 */
[--C-:B------:R-:W-:Y:S01]  /*1520*/  HADD2.F32 R107, -RZ, R15.reuse.H0_H0 ;  /* 0x2000000fff6b7230 */ /* 0x100fe20000004100 */
[----:B------:R-:W-:Y:S01]  /*1530*/  FMUL.FTZ R3, R46, R33 ;  /* 0x000000212e037220 */ /* 0x000fe20000410000 */
[----:B------:R-:W-:Y:S02]  /*1540*/  HADD2.F32 R114, -RZ, R15.H1_H1 ;  /* 0x3000000fff727230 */ /* 0x000fe40000004100 */
[----:B------:R-:W5:Y:S01]  /*1550*/  MUFU.EX2 R38, R38 ;  /* 0x0000002600267308 */ /* 0x000f620000000800 */
[----:B----4-:R-:W-:Y:S01]  /*1560*/  FADD.FTZ R37, R37, 1 ;  /* 0x3f80000025257421 */ /* 0x010fe20000010000 */
[----:B0-----:R-:W-:Y:S01]  /*1570*/  HADD2.F32 R2, -RZ, R56.H1_H1 ;  /* 0x30000038ff027230 */ /* 0x001fe20000004100 */
[----:B------:R-:W-:Y:S01]  /*1580*/  FFMA.FTZ R43, R3, R0, R118 ;  /* 0x00000000032b7223 */ /* 0x000fe20000010076 */
[----:B------:R-:W-:-:S02]  /*1590*/  HADD2.F32 R14, -RZ, R53.H0_H0 ;  /* 0x20000035ff0e7230 */ /* 0x000fc40000004100 */
        /* <DEDUP_REMOVED lines=112> */
[----:B------:R-:W3:Y:S01]  /*1ca0*/  MUFU.RCP R25, R22 ;  /* 0x0000001600197308 */ /* 0x000ee20000001000 */
[----:B-1----:R-:W-:-:S02]  /*1cb0*/  FADD.FTZ R24, R23, 1 ;  /* 0x3f80000017187421 */ /* 0x002fc40000010000 */
[----:B------:R-:W-:Y:S02]  /*1cc0*/  FMUL.FTZ R21, R96, R21 ;  /* 0x0000001560157220 */ /* 0x000fe40000410000 */
[----:B------:R-:W-:Y:S01]  /*1cd0*/  FMUL.FTZ R18, R49, R76 ;  /* 0x0000004c31127220 */ /* 0x000fe20000410000 */
[--C-:B0-----:R-:W-:Y:S01]  /*1ce0*/  HADD2.F32 R68, -RZ, R13.reuse.H1_H1 ;  /* 0x3000000dff447230 */ /* 0x101fe20000004100 */
[----:B------:R-:W-:Y:S01]  /*1cf0*/  FMUL.FTZ R17, R48, R80 ;  /* 0x0000005030117220 */ /* 0x000fe20000410000 */
[----:B------:R-:W0:Y:S01]  /*1d00*/  MUFU.RCP R27, R24 ;  /* 0x00000018001b7308 */ /* 0x000e220000001000 */
[----:B--2---:R-:W-:Y:S01]  /*1d10*/  FADD.FTZ R45, R26, 1 ;  /* 0x3f8000001a2d7421 */ /* 0x004fe20000010000 */
[----:B------:R-:W-:Y:S01]  /*1d20*/  HADD2.F32 R51, -RZ, R13.H0_H0 ;  /* 0x2000000dff337230 */ /* 0x000fe20000004100 */
[----:B------:R-:W-:Y:S01]  /*1d30*/  FMUL.FTZ R16, R47, R74 ;  /* 0x0000004a2f107220 */ /* 0x000fe20000410000 */
[----:B------:R-:W-:Y:S01]  /*1d40*/  HADD2.F32 R49, -RZ, R12.H0_H0 ;  /* 0x2000000cff317230 */ /* 0x000fe20000004100 */
[----:B------:R-:W-:Y:S01]  /*1d50*/  FMUL.FTZ R98, R21, R98 ;  /* 0x0000006215627220 */ /* 0x000fe20000410000 */
[--C-:B------:R-:W-:Y:S01]  /*1d60*/  HADD2.F32 R47, -RZ, R8.reuse.H0_H0 ;  /* 0x20000008ff2f7230 */ /* 0x100fe20000004100 */
[----:B------:R-:W-:Y:S01]  /*1d70*/  FMUL.FTZ R18, R83, R18 ;  /* 0x0000001253127220 */ /* 0x000fe20000410000 */
[----:B------:R-:W1:Y:S01]  /*1d80*/  MUFU.RCP R21, R106 ;  /* 0x0000006a00157308 */ /* 0x000e620000001000 */
[----:B------:R-:W-:Y:S01]  /*1d90*/  FMUL.FTZ R87, R87, R20 ;  /* 0x0000001457577220 */ /* 0x000fe20000410000 */
[----:B------:R-:W-:Y:S01]  /*1da0*/  HADD2.F32 R48, -RZ, R8.H1_H1 ;  /* 0x30000008ff307230 */ /* 0x000fe20000004100 */
[----:B------:R-:W-:Y:S01]  /*1db0*/  FMUL.FTZ R20, R69, R92 ;  /* 0x0000005c45147220 */ /* 0x000fe20000410000 */
[----:B------:R-:W-:Y:S01]  /*1dc0*/  MOV R8, UR36 ;  /* 0x0000002400087c02 */ /* 0x000fe20008000f00 */
[----:B------:R-:W-:Y:S01]  /*1dd0*/  FMUL.FTZ R46, R75, R46 ;  /* 0x0000002e4b2e7220 */ /* 0x000fe20000410000 */
[----:B------:R-:W-:Y:S01]  /*1de0*/  HADD2.F32 R75, -RZ, R14.H0_H0 ;  /* 0x2000000eff4b7230 */ /* 0x000fe20000004100 */
[----:B------:R-:W-:Y:S01]  /*1df0*/  FMUL.FTZ R17, R78, R17 ;  /* 0x000000114e117220 */ /* 0x000fe20000410000 */
[----:B------:R-:W2:Y:S01]  /*1e00*/  MUFU.RCP R108, R108 ;  /* 0x0000006c006c7308 */ /* 0x000ea20000001000 */
[----:B------:R-:W-:Y:S01]  /*1e10*/  FMUL.FTZ R16, R79, R16 ;  /* 0x000000104f107220 */ /* 0x000fe20000410000 */
[----:B------:R-:W-:Y:S01]  /*1e20*/  HADD2.F32 R79, -RZ, R15.H0_H0 ;  /* 0x2000000fff4f7230 */ /* 0x000fe20000004100 */
[----:B------:R-:W-:-:S02]  /*1e30*/  FMUL.FTZ R91, R91, R20 ;  /* 0x000000145b5b7220 */ /* 0x000fc40000410000 */
[----:B------:R-:W-:Y:S01]  /*1e40*/  FMUL.FTZ R20, R46, R77 ;  /* 0x0000004d2e147220 */ /* 0x000fe20000410000 */
[----:B------:R-:W-:Y:S01]  /*1e50*/  HADD2.F32 R77, -RZ, R14.H1_H1 ;  /* 0x3000000eff4d7230 */ /* 0x000fe20000004100 */
[----:B------:R-:W-:Y:S01]  /*1e60*/  FMUL.FTZ R17, R17, R82 ;  /* 0x0000005211117220 */ /* 0x000fe20000410000 */
[----:B------:R4:W5:Y:S01]  /*1e70*/  MUFU.RCP R83, R45 ;  /* 0x0000002d00537308 */ /* 0x0009620000001000 */
[----:B------:R-:W-:Y:S01]  /*1e80*/  FMUL.FTZ R81, R16, R81 ;  /* 0x0000005110517220 */ /* 0x000fe20000410000 */
[----:B------:R-:W-:Y:S01]  /*1e90*/  HADD2.F32 R82, -RZ, R15.H1_H1 ;  /* 0x3000000fff527230 */ /* 0x000fe20000004100 */
[----:B---3--:R-:W-:Y:S01]  /*1ea0*/  FADD.FTZ R13, -R25, 1 ;  /* 0x3f800000190d7421 */ /* 0x008fe20000010100 */
[----:B------:R-:W-:Y:S01]  /*1eb0*/  HADD2.F32 R46, -RZ, R9.H1_H1 ;  /* 0x30000009ff2e7230 */ /* 0x000fe20000004100 */
[----:B------:R-:W-:Y:S01]  /*1ec0*/  FMUL.FTZ R16, R43, R68 ;  /* 0x000000442b107220 */ /* 0x000fe20000410000 */
[----:B------:R-:W-:Y:S01]  /*1ed0*/  F2FP.PACK_AB R20, R81, R20 ;  /* 0x000000145114723e */ /* 0x000fe200000000ff */
[----:B0-----:R-:W-:-:S02]  /*1ee0*/  FADD.FTZ R15, -R27, 1 ;  /* 0x3f8000001b0f7421 */ /* 0x001fc40000010100 */
[----:B------:R-:W-:Y:S01]  /*1ef0*/  FMUL.FTZ R24, R42, R75 ;  /* 0x0000004b2a187220 */ /* 0x000fe20000410000 */
[----:B----4-:R-:W-:Y:S01]  /*1f00*/  HADD2.F32 R45, -RZ, R9.H0_H0 ;  /* 0x20000009ff2d7230 */ /* 0x010fe20000004100 */
[----:B------:R-:W-:Y:S01]  /*1f10*/  FMUL.FTZ R19, R50, R89 ;  /* 0x0000005932137220 */ /* 0x000fe20000410000 */
[----:B------:R-:W-:Y:S01]  /*1f20*/  HADD2.F32 R50, -RZ, R12.H1_H1 ;  /* 0x3000000cff327230 */ /* 0x000fe20000004100 */
[----:B------:R-:W-:Y:S01]  /*1f30*/  FFMA.FTZ R13, R100, R13, 1 ;  /* 0x3f800000640d7423 */ /* 0x000fe2000001000d */
[----:B------:R-:W-:Y:S01]  /*1f40*/  MOV R9, UR37 ;  /* 0x0000002500097c02 */ /* 0x000fe20008000f00 */
[----:B------:R-:W-:Y:S02]  /*1f50*/  FMUL.FTZ R16, R25, R16 ;  /* 0x0000001019107220 */ /* 0x000fe40000410000 */
[----:B------:R-:W-:Y:S02]  /*1f60*/  FFMA.FTZ R15, R102, R15, 1 ;  /* 0x3f800000660f7423 */ /* 0x000fe4000001000f */
[----:B------:R-:W-:-:S02]  /*1f70*/  FMUL.FTZ R26, R38, R77 ;  /* 0x0000004d261a7220 */ /* 0x000fc40000410000 */
[----:B------:R-:W-:Y:S02]  /*1f80*/  FMUL.FTZ R24, R27, R24 ;  /* 0x000000181b187220 */ /* 0x000fe40000410000 */
[----:B------:R-:W-:Y:S02]  /*1f90*/  FMUL.FTZ R12, R71, R49 ;  /* 0x00000031470c7220 */ /* 0x000fe40000410000 */
[----:B------:R-:W-:Y:S02]  /*1fa0*/  FMUL.FTZ R14, R73, R51 ;  /* 0x00000033490e7220 */ /* 0x000fe40000410000 */
[----:B------:R-:W-:Y:S02]  /*1fb0*/  FMUL.FTZ R100, R100, R25 ;  /* 0x0000001964647220 */ /* 0x000fe40000410000 */
[----:B-1----:R-:W-:Y:S02]  /*1fc0*/  FADD.FTZ R25, -R21, 1 ;  /* 0x3f80000015197421 */ /* 0x002fe40000010100 */
[----:B------:R-:W-:-:S02]  /*1fd0*/  FMUL.FTZ R71, R102, R27 ;  /* 0x0000001b66477220 */ /* 0x000fc40000410000 */
[----:B------:R-:W-:Y:S02]  /*1fe0*/  FMUL.FTZ R73, R104, R21 ;  /* 0x0000001568497220 */ /* 0x000fe40000410000 */
[----:B------:R-:W-:Y:S02]  /*1ff0*/  FMUL.FTZ R26, R21, R26 ;  /* 0x0000001a151a7220 */ /* 0x000fe40000410000 */
[----:B------:R-:W-:Y:S02]  /*2000*/  FMUL.FTZ R13, R16, R13 ;  /* 0x0000000d100d7220 */ /* 0x000fe40000410000 */
[----:B------:R-:W-:Y:S02]  /*2010*/  FMUL.FTZ R15, R24, R15 ;  /* 0x0000000f180f7220 */ /* 0x000fe40000410000 */
[----:B------:R-:W-:Y:S02]  /*2020*/  FMUL.FTZ R70, R70, R50 ;  /* 0x0000003246467220 */ /* 0x000fe40000410000 */
[----:B--2---:R-:W-:-:S02]  /*2030*/  FADD.FTZ R16, -R108, 1 ;  /* 0x3f8000006c107421 */ /* 0x004fc40000010100 */
[----:B------:R-:W-:Y:S02]  /*2040*/  FMUL.FTZ R21, R37, R79 ;  /* 0x0000004f25157220 */ /* 0x000fe40000410000 */
[----:B-----5:R-:W-:Y:S02]  /*2050*/  FADD.FTZ R27, -R83, 1 ;  /* 0x3f800000531b7421 */ /* 0x020fe40000010100 */
[----:B------:R-:W-:Y:S02]  /*2060*/  FMUL.FTZ R24, R35, R82 ;  /* 0x0000005223187220 */ /* 0x000fe40000410000 */
[----:B------:R-:W-:Y:S02]  /*2070*/  FMUL.FTZ R19, R88, R19 ;  /* 0x0000001358137220 */ /* 0x000fe40000410000 */
[----:B------:R-:W-:Y:S02]  /*2080*/  FMUL.FTZ R12, R95, R12 ;  /* 0x0000000c5f0c7220 */ /* 0x000fe40000410000 */
[----:B------:R-:W-:-:S02]  /*2090*/  FMUL.FTZ R70, R99, R70 ;  /* 0x0000004663467220 */ /* 0x000fc40000410000 */
[----:B------:R-:W-:Y:S02]  /*20a0*/  FMUL.FTZ R14, R103, R14 ;  /* 0x0000000e670e7220 */ /* 0x000fe40000410000 */
[----:B------:R-:W-:Y:S02]  /*20b0*/  FFMA.FTZ R25, R104, R25, 1 ;  /* 0x3f80000068197423 */ /* 0x000fe40000010019 */
[----:B------:R-:W-:Y:S02]  /*20c0*/  FFMA.FTZ R16, R107, R16, 1 ;  /* 0x3f8000006b107423 */ /* 0x000fe40000010010 */
[----:B------:R-:W-:Y:S02]  /*20d0*/  FMUL.FTZ R21, R108, R21 ;  /* 0x000000156c157220 */ /* 0x000fe40000410000 */
[----:B------:R-:W-:Y:S02]  /*20e0*/  FFMA.FTZ R27, R114, R27, 1 ;  /* 0x3f800000721b7423 */ /* 0x000fe4000001001b */
[----:B------:R-:W-:-:S02]  /*20f0*/  FMUL.FTZ R24, R83, R24 ;  /* 0x0000001853187220 */ /* 0x000fc40000410000 */
[----:B------:R-:W-:Y:S02]  /*2100*/  FMUL.FTZ R18, R18, R85 ;  /* 0x0000005512127220 */ /* 0x000fe40000410000 */
[----:B------:R-:W-:Y:S02]  /*2110*/  FMUL.FTZ R22, R87, R86 ;  /* 0x0000005657167220 */ /* 0x000fe40000410000 */
[----:B------:R-:W-:Y:S02]  /*2120*/  FMUL.FTZ R19, R19, R90 ;  /* 0x0000005a13137220 */ /* 0x000fe40000410000 */
[----:B------:R-:W-:Y:S02]  /*2130*/  FMUL.FTZ R23, R91, R94 ;  /* 0x0000005e5b177220 */ /* 0x000fe40000410000 */
[----:B------:R-:W-:Y:S01]  /*2140*/  FMUL.FTZ R12, R12, R97 ;  /* 0x000000610c0c7220 */ /* 0x000fe20000410000 */
[----:B------:R-:W-:Y:S01]  /*2150*/  F2FP.PACK_AB R22, R19, R22 ;  /* 0x000000161316723e */ /* 0x000fe200000000ff */
[----:B------:R-:W-:Y:S01]  /*2160*/  FMUL.FTZ R101, R70, R101 ;  /* 0x0000006546657220 */ /* 0x000fe20000410000 */
[----:B------:R-:W-:Y:S01]  /*2170*/  F2FP.PACK_AB R23, R98, R23 ;  /* 0x000000176217723e */ /* 0x000fe200000000ff */
[----:B------:R-:W-:-:S02]  /*2180*/  FMUL.FTZ R14, R14, R105 ;  /* 0x000000690e0e7220 */ /* 0x000fc40000410000 */
[----:B------:R-:W-:Y:S02]  /*2190*/  FMUL.FTZ R26, R26, R25 ;  /* 0x000000191a1a7220 */ /* 0x000fe40000410000 */
        /* <DEDUP_REMOVED lines=26> */
[----:B0-----:R-:W-:Y:S01]  /*2340*/  HADD2.F32 R22, -RZ, R54.H1_H1 ;  /* 0x30000036ff167230 */ /* 0x001fe20000004100 */
[----:B------:R-:W-:Y:S01]  /*2350*/  FFMA.FTZ R21, R70, R32, R43 ;  /* 0x0000002046157223 */ /* 0x000fe2000001002b */
[----:B------:R-:W-:Y:S02]  /*2360*/  HADD2.F32 R20, -RZ, R11.H0_H0 ;  /* 0x2000000bff147230 */ /* 0x000fe40000004100 */
[----:B------:R-:W-:Y:S01]  /*2370*/  HADD2.F32 R11, -RZ, R55.H0_H0 ;  /* 0x20000037ff0b7230 */ /* 0x000fe20000004100 */
[----:B------:R-:W-:Y:S01]  /*2380*/  FFMA.FTZ R22, R78, R22, R21 ;  /* 0x000000164e167223 */ /* 0x000fe20000010015 */
[----:B------:R-:W-:-:S02]  /*2390*/  HADD2.F32 R21, -RZ, R4.H1_H1 ;  /* 0x30000004ff157230 */ /* 0x000fc40000004100 */
[----:B------:R-:W-:Y:S01]  /*23a0*/  HADD2.F32 R43, -RZ, R10.H0_H0 ;  /* 0x2000000aff2b7230 */ /* 0x000fe20000004100 */
[----:B------:R-:W-:Y:S01]  /*23b0*/  FFMA.FTZ R22, R81, R11, R22 ;  /* 0x0000000b51167223 */ /* 0x000fe20000010016 */
[----:B------:R-:W-:Y:S01]  /*23c0*/  HADD2.F32 R11, -RZ, R4.H0_H0 ;  /* 0x20000004ff0b7230 */ /* 0x000fe20000004100 */
[----:B------:R-:W-:Y:S01]  /*23d0*/  IMAD.WIDE R4, R111, 0x10, R8 ;  /* 0x000000106f047825 */ /* 0x000fe200078e0208 */
[----:B------:R-:W-:Y:S02]  /*23e0*/  HADD2.F32 R8, -RZ, R6.H0_H0 ;  /* 0x20000006ff087230 */ /* 0x000fe40000004100 */
[----:B------:R-:W-:Y:S01]  /*23f0*/  HADD2.F32 R9, -RZ, R7.H0_H0 ;  /* 0x20000007ff097230 */ /* 0x000fe20000004100 */
[----:B------:R-:W-:Y:S01]  /*2400*/  FFMA.FTZ R118, R83, R118, R22 ;  /* 0x0000007653767223 */ /* 0x000fe20000010016 */
[----:B------:R-:W-:Y:S02]  /*2410*/  HADD2.F32 R10, -RZ, R10.H1_H1 ;  /* 0x3000000aff0a7230 */ /* 0x000fe40000004100 */
[----:B------:R-:W-:-:S02]  /*2420*/  HADD2.F32 R6, -RZ, R6.H1_H1 ;  /* 0x30000006ff067230 */ /* 0x000fc40000004100 */
[----:B------:R-:W-:Y:S01]  /*2430*/  HADD2.F32 R7, -RZ, R7.H1_H1 ;  /* 0x30000007ff077230 */ /* 0x000fe20000004100 */
[----:B-1----:R0:W-:Y:S04]  /*2440*/  STG.E.128 [R4.64], R12 ;  /* 0x0000000c04007986 */ /* 0x0021e8000c101d1c */
[----:B--2---:R0:W-:Y:S01]  /*2450*/  STG.E.128 [R4.64+0x200], R16 ;  /* 0x0002001004007986 */ /* 0x0041e2000c101d1c */
        /* <DEDUP_REMOVED lines=32> */
[----:B------:R-:W-:-:S03]  /*2660*/  UIMAD UR7, UR11, UR36, URZ ;  /* 0x000000240b0772a4 */ /* 0x000fc6000f8e023f */
[----:B------:R-:W-:Y:S01]  /*2670*/  F2FP.PACK_AB R19, R82, R79 ;  /* 0x0000004f5213723e */ /* 0x000fe200000000ff */
[----:B------:R-:W-:Y:S02]  /*2680*/  UIMAD UR7, UR10, UR37, UR7 ;  /* 0x000000250a0772a4 */ /* 0x000fe4000f8e0207 */
[----:B------:R-:W-:Y:S02]  /*2690*/  UIMAD.WIDE.U32 UR36, UR10, UR36, UR8 ;  /* 0x000000240a2472a5 */ /* 0x000fe4000f8e0008 */
[----:B------:R-:W-:Y:S01]  /*26a0*/  STS.128 [R109.X16+0x10], R16 ;  /* 0x000010106d007388 */ /* 0x000fe2000000cc00 */
[----:B------:R-:W-:-:S06]  /*26b0*/  NOP ;  /* 0x0000000000007918 */ /* 0x000fcc0000000000 */
[----:B------:R-:W0:Y:S01]  /*26c0*/  LDS.128 R24, [R110.X16] ;  /* 0x000000006e187984 */ /* 0x000e22000000cc00 */
[----:B------:R-:W-:Y:S02]  /*26d0*/  ULDC.64 UR8, c[0x0][0x270] ;  /* 0x00009c0000087ab9 */ /* 0x000fe40000000a00 */
[----:B------:R-:W-:Y:S01]  /*26e0*/  UIADD3 UR7, UR37, UR7, URZ ;  /* 0x0000000725077290 */ /* 0x000fe2000fffe03f */
[----:B------:R-:W1:Y:S01]  /*26f0*/  LDS.128 R28, [R110.X16+0x200] ;  /* 0x000200006e1c7984 */ /* 0x000e62000000cc00 */
[----:B------:R-:W-:-:S04]  /*2700*/  ULEA UR8, UP0, UR36, UR8, 0x1 ;  /* 0x0000000824087291 */ /* 0x000fc8000f80083f */
[----:B------:R-:W-:Y:S02]  /*2710*/  ULEA.HI.X UR9, UR36, UR9, UR7, 0x1, UP0 ;  /* 0x0000000924097291 */ /* 0x000fe400080f0c07 */
[----:B------:R-:W-:-:S04]  /*2720*/  MOV R4, UR8 ;  /* 0x0000000800047c02 */ /* 0x000fc80008000f00 */
[----:B------:R-:W-:-:S05]  /*2730*/  MOV R5, UR9 ;  /* 0x0000000900057c02 */ /* 0x000fca0008000f00 */
[----:B------:R-:W-:-:S05]  /*2740*/  IMAD.WIDE R4, R111, 0x10, R4 ;  /* 0x000000106f047825 */ /* 0x000fca00078e0204 */
[----:B0-----:R0:W-:Y:S04]  /*2750*/  STG.E.128 [R4.64], R24 ;  /* 0x0000001804007986 */ /* 0x0011e8000c101d1c */
[----:B-1----:R0:W-:Y:S02]  /*2760*/  STG.E.128 [R4.64+0x200], R28 ;  /* 0x0002001c04007986 */ /* 0x0021e4000c101d1c */
.L_x_3617:
        /* <DEDUP_REMOVED lines=63> */
.L_x_3719:
[----:B------:R-:W-:Y:S01]  /*2b60*/  USHF.R.S32.HI UR27, URZ, 0x1f, UR7 ;  /* 0x0000001f3f1b7899 */ /* 0x000fe20008011407 */
[----:B------:R-:W-:Y:S01]  /*2b70*/  SHF.L.U32 R60, R112, 0x1, RZ ;  /* 0x00000001703c7819 */ /* 0x000fe200000006ff */
[----:B------:R-:W-:-:S02]  /*2b80*/  ULDC.64 UR36, c[0x0][0x1a0] ;  /* 0x0000680000247ab9 */ /* 0x000fc40000000a00 */
        /* <DEDUP_REMOVED lines=16> */
[----:B------:R0:W4:Y:S01]  /*2c90*/  LDG.E.128 R72, [R76.64+0x600] ;  /* 0x0006001c4c487981 */ /* 0x000122000c1e1d00 */
        /* <DEDUP_REMOVED lines=16> */
[----:B------:R-:W-:Y:S01]  /*2da0*/  UIMAD UR42, UR27, UR36, URZ ;  /* 0x000000241b2a72a4 */ /* 0x000fe2000f8e023f */
[----:B------:R-:W-:Y:S01]  /*2db0*/  SHF.L.U32 R78, R112, 0x2, RZ ;  /* 0x00000002704e7819 */ /* 0x000fe200000006ff */
        /* <DEDUP_REMOVED lines=13> */
[----:B------:R0:W-:Y:S01]  /*2e90*/  STS.128 [R148.X16+0x600], R72 ;  /* 0x0006004894007388 */ /* 0x0001e2000000cc00 */
[----:B------:R-:W-:-:S06]  /*2ea0*/  NOP ;  /* 0x0000000000007918 */ /* 0x000fcc0000000000 */
[----:B------:R1:W2:Y:S04]  /*2eb0*/  LDG.E.128 R80, [R78.64] ;  /* 0x0000001c4e507981 */ /* 0x0002a8000c1e1d00 */
[----:B------:R1:W3:Y:S04]  /*2ec0*/  LDG.E.128 R84, [R78.64+0x200] ;  /* 0x0002001c4e547981 */ /* 0x0002e8000c1e1d00 */
[----:B------:R1:W4:Y:S04]  /*2ed0*/  LDG.E.128 R88, [R78.64+0x400] ;  /* 0x0004001c4e587981 */ /* 0x000328000c1e1d00 */
[----:B------:R1:W2:Y:S01]  /*2ee0*/  LDG.E.128 R92, [R78.64+0x600] ;  /* 0x0006001c4e5c7981 */ /* 0x0002a2000c1e1d00 */
[C---:B------:R-:W-:Y:S01]  /*2ef0*/  LOP3.LUT P0, RZ, R112.reuse, 0x1f, RZ, 0xc0, !PT ;  /* 0x0000001f70ff7812 */ /* 0x040fe2000780c0ff */
[----:B------:R-:W-:Y:S01]  /*2f00*/  UIADD3 UR36, UR26, -0x1, URZ ;  /* 0xffffffff1a247890 */ /* 0x000fe2000fffe03f */
[C---:B------:R-:W-:Y:S01]  /*2f10*/  ISETP.NE.AND P1, PT, R112.reuse, RZ, PT ;  /* 0x000000ff7000720c */ /* 0x040fe20003f25270 */
[----:B0-----:R-:W-:Y:S01]  /*2f20*/  HFMA2.MMA R75, -RZ, RZ, 0, 1.52587890625e-05 ;  /* 0x00000100ff4b7435 */ /* 0x001fe200000001ff */
[----:B------:R-:W-:Y:S01]  /*2f30*/  IADD3 R152, R112, 0x200, RZ ;  /* 0x0000020070987810 */ /* 0x000fe20007ffe0ff */
[----:B------:R-:W-:Y:S01]  /*2f40*/  ULEA.HI UR37, UR36, UR36, URZ, 0x1 ;  /* 0x0000002424257291 */ /* 0x000fe2000f8f083f */
[----:B------:R-:W-:Y:S01]  /*2f50*/  IMAD R151, R113, 0x3, R148 ;  /* 0x0000000371977824 */ /* 0x000fe200078e0294 */
[----:B------:R-:W-:-:S02]  /*2f60*/  HFMA2.MMA R135, -RZ, RZ, 0, 9.5367431640625e-07 ;  /* 0x00000010ff877435 */ /* 0x000fc400000001ff */
[----:B------:R-:W-:-:S04]  /*2f70*/  ULOP3.LUT UR37, UR37, 0xfffffe, URZ, 0xc0, !UPT ;  /* 0x00fffffe25257892 */ /* 0x000fc8000f8ec03f */
[----:B------:R-:W-:Y:S01]  /*2f80*/  UIADD3 UR37, UR36, -UR37, URZ ;  /* 0x8000002524257290 */ /* 0x000fe2000fffe03f */
[----:B------:R0:W1:Y:S05]  /*2f90*/  R2UR UR47, R77 ;  /* 0x000000004d2f73c2 */ /* 0x00006a00000e0000 */
[----:B------:R-:W-:-:S05]  /*2fa0*/  MOV R72, UR37 ;  /* 0x0000002500487c02 */ /* 0x000fca0008000f00 */
[----:B------:R-:W-:Y:S01]  /*2fb0*/  @!P1 IMAD R152, R72, R75, UR7 ;  /* 0x0000000748989e24 */ /* 0x000fe2000f8e024b */
[----:B------:R-:W1:Y:S01]  /*2fc0*/  R2UR UR46, R76 ;  /* 0x000000004c2e73c2 */ /* 0x000e6200000e0000 */
[----:B0-----:R-:W-:-:S03]  /*2fd0*/  MOV R77, c[0x0][0x16c] ;  /* 0x00005b00004d7a02 */ /* 0x001fc60000000f00 */
[----:B------:R-:W-:Y:S01]  /*2fe0*/  SHF.L.U32 R164, R152, 0x3, RZ ;  /* 0x0000000398a47819 */ /* 0x000fe200000006ff */
[----:B-1----:R-:W-:Y:S02]  /*2ff0*/  FMUL.FTZ R60, R48, UR47 ;  /* 0x0000002f303c7c20 */ /* 0x002fe40008410000 */
        /* <DEDUP_REMOVED lines=13> */
[----:B------:R-:W-:Y:S01]  /*30d0*/  FMUL.FTZ R60, R44, UR47 ;  /* 0x0000002f2c3c7c20 */ /* 0x000fe20008410000 */
[----:B------:R-:W-:Y:S01]  /*30e0*/  MUFU.SIN R129, R64 ;  /* 0x0000004000817308 */ /* 0x000fe20000000400 */
[-C--:B------:R-:W-:Y:S02]  /*30f0*/  FMUL.FTZ R156, R38, R150.reuse ;  /* 0x00000096269c7220 */ /* 0x080fe40000410000 */
[----:B0-----:R-:W-:Y:S02]  /*3100*/  FMUL.RZ R62, R60, 0.15915493667125701904 ;  /* 0x3e22f9833c3e7820 */ /* 0x001fe4000040c000 */
[----:B------:R-:W-:Y:S02]  /*3110*/  FMUL.FTZ R60, R41, UR47 ;  /* 0x0000002f293c7c20 */ /* 0x000fe40008410000 */
[-C--:B------:R-:W-:Y:S01]  /*3120*/  FMUL.FTZ R152, R36, R150.reuse ;  /* 0x0000009624987220 */ /* 0x080fe20000410000 */
[----:B------:R0:W-:Y:S01]  /*3130*/  MUFU.COS R65, R64 ;  /* 0x0000004000417308 */ /* 0x0001e20000000000 */
[----:B------:R-:W-:-:S07]  /*3140*/  FMUL.FTZ R157, R35, R150 ;  /* 0x00000096239d7220 */ /* 0x000fce0000410000 */
        /* <DEDUP_REMOVED lines=34> */
[----:B------:R-:W-:-:S05]  /*3370*/  FMUL.FTZ R60, R47, R150 ;  /* 0x000000962f3c7220 */ /* 0x000fca0000410000 */
[----:B------:R0:W-:Y:S08]  /*3380*/  MUFU.COS R139, R62 ;  /* 0x0000003e008b7308 */ /* 0x0001f00000000000 */
[----:B------:R-:W-:Y:S01]  /*3390*/  MUFU.SIN R142, R66 ;  /* 0x00000042008e7308 */ /* 0x000fe20000000400 */
[----:B0-----:R-:W-:-:S07]  /*33a0*/  FMUL.FTZ R62, R48, R150 ;  /* 0x00000096303e7220 */ /* 0x001fce0000410000 */
[----:B------:R0:W-:Y:S08]  /*33b0*/  MUFU.COS R143, R66 ;  /* 0x00000042008f7308 */ /* 0x0001f00000000000 */
[----:B------:R-:W-:Y:S01]  /*33c0*/  MUFU.COS R61, R114 ;  /* 0x00000072003d7308 */ /* 0x000fe20000000000 */
[----:B0-----:R-:W-:-:S04]  /*33d0*/  MOV R66, UR26 ;  /* 0x0000001a00427c02 */ /* 0x001fc80008000f00 */
[----:B------:R-:W-:Y:S01]  /*33e0*/  ISETP.LT.OR P0, PT, R66, 0x2, P0 ;  /* 0x000000024200780c */ /* 0x000fe20000701670 */
[----:B------:R-:W-:Y:S02]  /*33f0*/  FMUL.FTZ R66, R46, R150 ;  /* 0x000000962e427220 */ /* 0x000fe40000410000 */
[----:B------:R-:W-:Y:S08]  /*3400*/  MUFU.EX2 R60, R60 ;  /* 0x0000003c003c7308 */ /* 0x000ff00000000800 */
[----:B------:R-:W0:Y:S08]  /*3410*/  MUFU.EX2 R62, R62 ;  /* 0x0000003e003e7308 */ /* 0x000e300000000800 */
[----:B------:R1:W1:Y:S08]  /*3420*/  MUFU.SIN R115, R114 ;  /* 0x0000007200737308 */ /* 0x0002700000000400 */
[----:B------:R-:W-:Y:S01]  /*3430*/  MUFU.SIN R136, R64 ;  /* 0x0000004000887308 */ /* 0x000fe20000000400 */
[----:B0-----:R-:W-:-:S02]  /*3440*/  FMUL.FTZ R131, R62, R131 ;  /* 0x000000833e837220 */ /* 0x001fc40000410000 */
[----:B-1----:R-:W-:Y:S02]  /*3450*/  FMUL.FTZ R114, R60, R61 ;  /* 0x0000003d3c727220 */ /* 0x002fe40000410000 */
[----:B------:R-:W-:Y:S02]  /*3460*/  FMUL.FTZ R132, R62, R63 ;  /* 0x0000003f3e847220 */ /* 0x000fe40000410000 */
[----:B------:R-:W-:Y:S01]  /*3470*/  FMUL.FTZ R62, R114, R131 ;  /* 0x00000083723e7220 */ /* 0x000fe20000410000 */
[----:B------:R0:W-:Y:S01]  /*3480*/  MUFU.COS R137, R64 ;  /* 0x0000004000897308 */ /* 0x0001e20000000000 */
[----:B------:R-:W-:Y:S02]  /*3490*/  FMUL.FTZ R115, R60, R115 ;  /* 0x000000733c737220 */ /* 0x000fe40000410000 */
[----:B------:R-:W-:Y:S02]  /*34a0*/  FMUL.FTZ R60, R44, R150 ;  /* 0x000000962c3c7220 */ /* 0x000fe40000410000 */
[----:B------:R-:W-:-:S02]  /*34b0*/  FMUL.FTZ R61, R115, R131 ;  /* 0x00000083733d7220 */ /* 0x000fc40000410000 */
[----:B------:R-:W-:Y:S01]  /*34c0*/  FFMA.FTZ R63, R115, R132, R62 ;  /* 0x00000084733f7223 */ /* 0x000fe2000001003e */
[----:B------:R-:W-:Y:S01]  /*34d0*/  MUFU.SIN R140, R68 ;  /* 0x00000044008c7308 */ /* 0x000fe20000000400 */
[----:B0-----:R-:W-:Y:S02]  /*34e0*/  FMUL.FTZ R64, R45, R150 ;  /* 0x000000962d407220 */ /* 0x001fe40000410000 */
[----:B------:R-:W-:Y:S02]  /*34f0*/  FFMA.FTZ R62, R114, R132, -R61 ;  /* 0x00000084723e7223 */ /* 0x000fe4000001083d */
[----:B------:R-:W-:-:S03]  /*3500*/  FMUL.FTZ R61, R41, R150 ;  /* 0x00000096293d7220 */ /* 0x000fc60000410000 */
[----:B------:R0:W-:Y:S08]  /*3510*/  MUFU.COS R141, R68 ;  /* 0x00000044008d7308 */ /* 0x0001f00000000000 */
[----:B------:R-:W1:Y:S01]  /*3520*/  MUFU.EX2 R64, R64 ;  /* 0x0000004000407308 */ /* 0x000e620000000800 */
[----:B0-----:R-:W-:-:S04]  /*3530*/  MOV R68, UR26 ;  /* 0x0000001a00447c02 */ /* 0x001fc80008000f00 */
[----:B------:R-:W-:-:S03]  /*3540*/  @!P0 IADD3 R68, R68, -0x2, RZ ;  /* 0xfffffffe44448810 */ /* 0x000fc60007ffe0ff */
[----:B------:R-:W0:Y:S02]  /*3550*/  MUFU.EX2 R66, R66 ;  /* 0x0000004200427308 */ /* 0x000e240000000800 */
[----:B------:R-:W-:Y:S02]  /*3560*/  @!P0 IMAD R134, R68, R77, UR7 ;  /* 0x0000000744868e24 */ /* 0x000fe4000f8e024d */
[----:B------:R-:W-:Y:S01]  /*3570*/  FMUL.FTZ R68, R43, R150 ;  /* 0x000000962b447220 */ /* 0x000fe20000410000 */
[----:B------:R-:W-:Y:S01]  /*3580*/  LDS.128 R76, [R151.X16+0x30] ;  /* 0x00003000974c7984 */ /* 0x000fe2000000cc00 */
[----:B------:R-:W-:Y:S02]  /*3590*/  @!P0 IMAD.WIDE R134, R134, R135, UR40 ;  /* 0x0000002886868e25 */ /* 0x000fe4000f8e0287 */
[----:B------:R-:W-:Y:S02]  /*35a0*/  MUFU.EX2 R60, R60 ;  /* 0x0000003c003c7308 */ /* 0x000fe40000000800 */
[----:B-1----:R-:W-:-:S02]  /*35b0*/  FMUL.FTZ R129, R64, R129 ;  /* 0x0000008140817220 */ /* 0x002fc40000410000 */
[----:B------:R-:W-:Y:S02]  /*35c0*/  FMUL.FTZ R130, R64, R65 ;  /* 0x0000004140827220 */ /* 0x000fe40000410000 */
[CC--:B------:R-:W-:Y:S02]  /*35d0*/  FMUL.FTZ R64, R129.reuse, R62.reuse ;  /* 0x0000003e81407220 */ /* 0x0c0fe40000410000 */
[----:B------:R-:W1:Y:S01]  /*35e0*/  MUFU.EX2 R68, R68 ;  /* 0x0000004400447308 */ /* 0x000e620000000800 */
[----:B------:R-:W-:Y:S02]  /*35f0*/  FMUL.FTZ R65, R129, R63 ;  /* 0x0000003f81417220 */ /* 0x000fe40000410000 */
[----:B0-----:R-:W-:Y:S02]  /*3600*/  FMUL.FTZ R127, R66, R127 ;  /* 0x0000007f427f7220 */ /* 0x001fe40000410000 */
[C---:B------:R-:W-:Y:S02]  /*3610*/  FFMA.FTZ R64, R130.reuse, R63, R64 ;  /* 0x0000003f82407223 */ /* 0x040fe40000010040 */
[----:B------:R-:W-:Y:S01]  /*3620*/  FFMA.FTZ R65, R130, R62, -R65 ;  /* 0x0000003e82417223 */ /* 0x000fe20000010841 */
[----:B------:R-:W0:Y:S01]  /*3630*/  MUFU.EX2 R61, R61 ;  /* 0x0000003d003d7308 */ /* 0x000e220000000800 */
[----:B------:R-:W-:-:S02]  /*3640*/  FMUL.FTZ R128, R66, R67 ;  /* 0x0000004342807220 */ /* 0x000fc40000410000 */
[CC--:B------:R-:W-:Y:S02]  /*3650*/  FMUL.FTZ R66, R127.reuse, R64.reuse ;  /* 0x000000407f427220 */ /* 0x0c0fe40000410000 */
[----:B------:R-:W-:Y:S02]  /*3660*/  FMUL.FTZ R67, R127, R65 ;  /* 0x000000417f437220 */ /* 0x000fe40000410000 */
[----:B------:R-:W-:Y:S01]  /*3670*/  FMUL.FTZ R63, R34, UR47 ;  /* 0x0000002f223f7c20 */ /* 0x000fe20008410000 */
[----:B------:R-:W-:Y:S01]  /*3680*/  MUFU.EX2 R156, R156 ;  /* 0x0000009c009c7308 */ /* 0x000fe20000000800 */
[----:B-1----:R-:W-:Y:S02]  /*3690*/  FMUL.FTZ R125, R68, R125 ;  /* 0x0000007d447d7220 */ /* 0x002fe40000410000 */
[C---:B------:R-:W-:Y:S02]  /*36a0*/  FFMA.FTZ R66, R128.reuse, R65, -R66 ;  /* 0x0000004180427223 */ /* 0x040fe40000010842 */
[----:B------:R-:W-:-:S02]  /*36b0*/  FFMA.FTZ R67, R128, R64, R67 ;  /* 0x0000004080437223 */ /* 0x000fc40000010043 */
[----:B------:R-:W-:Y:S01]  /*36c0*/  FMUL.FTZ R62, R42, R150 ;  /* 0x000000962a3e7220 */ /* 0x000fe20000410000 */
[----:B------:R-:W-:Y:S01]  /*36d0*/  MUFU.EX2 R152, R152 ;  /* 0x0000009800987308 */ /* 0x000fe20000000800 */
[----:B------:R-:W-:Y:S02]  /*36e0*/  FMUL.FTZ R126, R68, R69 ;  /* 0x00000045447e7220 */ /* 0x000fe40000410000 */
[----:B------:R-:W-:Y:S02]  /*36f0*/  FMUL.RZ R165, R63, 0.15915493667125701904 ;  /* 0x3e22f9833fa57820 */ /* 0x000fe4000040c000 */
[C---:B------:R-:W-:Y:S02]  /*3700*/  FMUL.FTZ R64, R125.reuse, R66 ;  /* 0x000000427d407220 */ /* 0x040fe40000410000 */
[----:B------:R-:W-:Y:S01]  /*3710*/  FMUL.FTZ R63, R125, R67 ;  /* 0x000000437d3f7220 */ /* 0x000fe20000410000 */
[----:B------:R-:W1:Y:S01]  /*3720*/  MUFU.EX2 R62, R62 ;  /* 0x0000003e003e7308 */ /* 0x000e620000000800 */
[----:B------:R-:W-:-:S02]  /*3730*/  FMUL.FTZ R123, R60, R123 ;  /* 0x0000007b3c7b7220 */ /* 0x000fc40000410000 */
[C---:B------:R-:W-:Y:S02]  /*3740*/  FFMA.FTZ R64, R126.reuse, R67, R64 ;  /* 0x000000437e407223 */ /* 0x040fe40000010040 */
[----:B------:R-:W-:Y:S02]  /*3750*/  FFMA.FTZ R63, R126, R66, -R63 ;  /* 0x000000427e3f7223 */ /* 0x000fe4000001083f */
[----:B------:R-:W-:Y:S01]  /*3760*/  FMUL.FTZ R124, R60, R71 ;  /* 0x000000473c7c7220 */ /* 0x000fe20000410000 */
[----:B------:R-:W-:Y:S01]  /*3770*/  MUFU.COS R159, R165 ;  /* 0x000000a5009f7308 */ /* 0x000fe20000000000 */
[C---:B------:R-:W-:Y:S02]  /*3780*/  FMUL.FTZ R65, R123.reuse, R64 ;  /* 0x000000407b417220 */ /* 0x040fe40000410000 */
[----:B------:R-:W-:Y:S02]  /*3790*/  FMUL.FTZ R67, R123, R63 ;  /* 0x0000003f7b437220 */ /* 0x000fe40000410000 */
[----:B0-----:R-:W-:-:S02]  /*37a0*/  FMUL.FTZ R121, R61, R70 ;  /* 0x000000463d797220 */ /* 0x001fc40000410000 */
[C---:B------:R-:W-:Y:S01]  /*37b0*/  FFMA.FTZ R65, R124.reuse, R63, -R65 ;  /* 0x0000003f7c417223 */ /* 0x040fe20000010841 */
[----:B------:R-:W-:Y:S01]  /*37c0*/  LDS.128 R68, [R151.X16+0x10] ;  /* 0x0000100097447984 */ /* 0x000fe2000000cc00 */
[----:B------:R-:W-:Y:S01]  /*37d0*/  FFMA.FTZ R67, R124, R64, R67 ;  /* 0x000000407c437223 */ /* 0x000fe20000010043 */
[----:B------:R-:W-:Y:S01]  /*37e0*/  MUFU.EX2 R157, R157 ;  /* 0x0000009d009d7308 */ /* 0x000fe20000000800 */
[----:B------:R-:W-:Y:S02]  /*37f0*/  FMUL.FTZ R64, R121, R65 ;  /* 0x0000004179407220 */ /* 0x000fe40000410000 */
[----:B------:R-:W-:Y:S02]  /*3800*/  FMUL.FTZ R122, R61, R122 ;  /* 0x0000007a3d7a7220 */ /* 0x000fe40000410000 */
[----:B------:R-:W-:Y:S02]  /*3810*/  FMUL.FTZ R63, R121, R67 ;  /* 0x00000043793f7220 */ /* 0x000fe40000410000 */
[----:B------:R-:W-:-:S02]  /*3820*/  FMUL.FTZ R60, R39, R150 ;  /* 0x00000096273c7220 */ /* 0x000fc40000410000 */
[----:B-1----:R-:W-:Y:S02]  /*3830*/  FMUL.FTZ R120, R62, R73 ;  /* 0x000000493e787220 */ /* 0x002fe40000410000 */
[C---:B------:R-:W-:Y:S01]  /*3840*/  FFMA.FTZ R160, R122.reuse, R65, -R63 ;  /* 0x000000417aa07223 */ /* 0x040fe2000001083f */
[----:B------:R-:W-:Y:S01]  /*3850*/  LDS.128 R72, [R151.X16+0x20] ;  /* 0x0000200097487984 */ /* 0x000fe2000000cc00 */
[----:B------:R-:W-:Y:S01]  /*3860*/  FFMA.FTZ R161, R122, R67, R64 ;  /* 0x000000437aa17223 */ /* 0x000fe20000010040 */
[----:B------:R0:W1:Y:S01]  /*3870*/  MUFU.EX2 R154, R60 ;  /* 0x0000003c009a7308 */ /* 0x0000620000000800 */
[-C--:B------:R-:W-:Y:S01]  /*3880*/  FMUL.FTZ R61, R40, R150.reuse ;  /* 0x00000096283d7220 */ /* 0x080fe20000410000 */
[----:B------:R-:W1:Y:S01]  /*3890*/  LDS.128 R64, [R151.X16] ;  /* 0x0000000097407984 */ /* 0x000e62000000cc00 */
[----:B------:R-:W-:Y:S02]  /*38a0*/  FMUL.FTZ R119, R62, R119 ;  /* 0x000000773e777220 */ /* 0x000fe40000410000 */
[----:B------:R-:W-:Y:S01]  /*38b0*/  FMUL.FTZ R63, R37, R150 ;  /* 0x00000096253f7220 */ /* 0x000fe20000410000 */
[----:B--2---:R-:W-:Y:S02]  /*38c0*/  STS.128 [R148.X16+0x2100], R80 ;  /* 0x0021005094007388 */ /* 0x004fe4000000cc00 */
[----:B------:R2:W1:Y:S01]  /*38d0*/  MUFU.EX2 R153, R61 ;  /* 0x0000003d00997308 */ /* 0x0004620000000800 */
[----:B0-----:R-:W-:Y:S01]  /*38e0*/  HFMA2.MMA R60, -RZ, RZ, 1.875, 0 ;  /* 0x3f800000ff3c7435 */ /* 0x001fe200000001ff */
[----:B---3--:R-:W-:Y:S04]  /*38f0*/  STS.128 [R148.X16+0x2300], R84 ;  /* 0x0023005494007388 */ /* 0x008fe8000000cc00 */
[----:B----4-:R-:W-:Y:S04]  /*3900*/  STS.128 [R148.X16+0x2500], R88 ;  /* 0x0025005894007388 */ /* 0x010fe8000000cc00 */
[----:B------:R0:W-:Y:S01]  /*3910*/  STS.128 [R148.X16+0x2700], R92 ;  /* 0x0027005c94007388 */ /* 0x0001e2000000cc00 */
[----:B------:R-:W-:-:S06]  /*3920*/  NOP ;  /* 0x0000000000007918 */ /* 0x000fcc0000000000 */
[----:B------:R-:W3:Y:S01]  /*3930*/  LDS.128 R80, [R151.X16+0x2100] ;  /* 0x0021000097507984 */ /* 0x000ee2000000cc00 */
[C---:B------:R-:W-:Y:S01]  /*3940*/  FMUL.FTZ R163, R119.reuse, R161 ;  /* 0x000000a177a37220 */ /* 0x040fe20000410000 */
[----:B------:R4:W3:Y:S01]  /*3950*/  MUFU.EX2 R155, R63 ;  /* 0x0000003f009b7308 */ /* 0x0008e20000000800 */
[----:B------:R-:W-:Y:S01]  /*3960*/  FMUL.FTZ R162, R119, R160 ;  /* 0x000000a077a27220 */ /* 0x000fe20000410000 */
[----:B------:R-:W3:Y:S01]  /*3970*/  LDS.128 R84, [R151.X16+0x2110] ;  /* 0x0021100097547984 */ /* 0x000ee2000000cc00 */
[C---:B-1----:R-:W-:Y:S01]  /*3980*/  FMUL.FTZ R149, R154.reuse, R149 ;  /* 0x000000959a957220 */ /* 0x042fe20000410000 */
[----:B--2---:R-:W-:Y:S02]  /*3990*/  MOV R61, RZ ;  /* 0x000000ff003d7202 */ /* 0x004fe40000000f00 */
[----:B------:R-:W1:Y:S04]  /*39a0*/  LDS.128 R88, [R151.X16+0x2120] ;  /* 0x0021200097587984 */ /* 0x000e68000000cc00 */
[----:B------:R2:W1:Y:S01]  /*39b0*/  LDS.128 R92, [R151.X16+0x2130] ;  /* 0x00213000975c7984 */ /* 0x000462000000cc00 */
[----:B0-----:R-:W-:Y:S01]  /*39c0*/  FMUL.FTZ R148, R154, R133 ;  /* 0x000000859a947220 */ /* 0x001fe20000410000 */
[----:B----4-:R-:W-:-:S02]  /*39d0*/  CS2R R62, SRZ ;  /* 0x00000000003e7805 */ /* 0x010fc4000001ff00 */
[----:B------:R0:W-:Y:S04]  /*39e0*/  STS.64 [R164+0xda80], R114 ;  /* 0x00da8072a4007388 */ /* 0x0001e80000000a00 */
[----:B------:R-:W-:Y:S01]  /*39f0*/  BAR.SYNC.DEFER_BLOCKING 0x0 ;  /* 0x0000000000007b1d */ /* 0x000fe20000010000 */
[C---:B------:R-:W-:Y:S02]  /*3a00*/  FFMA.FTZ R163, R120.reuse, R160, -R163 ;  /* 0x000000a078a37223 */ /* 0x040fe400000108a3 */
[----:B------:R-:W-:Y:S02]  /*3a10*/  FFMA.FTZ R162, R120, R161, R162 ;  /* 0x000000a178a27223 */ /* 0x000fe400000100a2 */
[C---:B------:R-:W-:Y:S02]  /*3a20*/  FMUL.FTZ R133, R148.reuse, R163 ;  /* 0x000000a394857220 */ /* 0x040fe40000410000 */
[----:B------:R-:W-:-:S02]  /*3a30*/  FMUL.FTZ R154, R148, R162 ;  /* 0x000000a2949a7220 */ /* 0x000fc40000410000 */
[----:B------:R-:W-:Y:S02]  /*3a40*/  FMUL.FTZ R146, R153, R146 ;  /* 0x0000009299927220 */ /* 0x000fe40000410000 */
[----:B------:R-:W-:Y:S02]  /*3a50*/  FFMA.FTZ R162, R149, R162, R133 ;  /* 0x000000a295a27223 */ /* 0x000fe40000010085 */
[-C--:B------:R-:W-:Y:S02]  /*3a60*/  FMUL.FTZ R158, R33, R150.reuse ;  /* 0x00000096219e7220 */ /* 0x080fe40000410000 */
[----:B------:R-:W-:Y:S02]  /*3a70*/  FMUL.FTZ R150, R34, R150 ;  /* 0x0000009622967220 */ /* 0x000fe40000410000 */
[----:B------:R-:W-:Y:S02]  /*3a80*/  FFMA.FTZ R154, R149, R163, -R154 ;  /* 0x000000a3959a7223 */ /* 0x000fe4000001089a */
[----:B------:R-:W-:Y:S01]  /*3a90*/  FMUL.FTZ R147, R153, R147 ;  /* 0x0000009399937220 */ /* 0x000fe20000410000 */
[----:B------:R4:W5:Y:S01]  /*3aa0*/  @!P0 LDG.E.128 R60, [R134.64] ;  /* 0x0000001c863c8981 */ /* 0x000962000c1e1d00 */
[C---:B---3--:R-:W-:Y:S01]  /*3ab0*/  FMUL.FTZ R144, R155.reuse, R144 ;  /* 0x000000909b907220 */ /* 0x048fe20000410000 */
[----:B------:R-:W3:Y:S01]  /*3ac0*/  MUFU.EX2 R150, R150 ;  /* 0x0000009600967308 */ /* 0x000ee20000000800 */
[----:B------:R-:W-:Y:S01]  /*3ad0*/  FMUL.FTZ R145, R155, R145 ;  /* 0x000000919b917220 */ /* 0x000fe20000410000 */
[----:B------:R-:W-:Y:S01]  /*3ae0*/  HADD2.F32 R153, -RZ, R65.H1_H1 ;  /* 0x30000041ff997230 */ /* 0x000fe20000004100 */
[C---:B------:R-:W-:Y:S01]  /*3af0*/  FMUL.FTZ R142, R156.reuse, R142 ;  /* 0x0000008e9c8e7220 */ /* 0x040fe20000410000 */
[----:B------:R-:W-:Y:S01]  /*3b00*/  HADD2.F32 R155, -RZ, R67.H0_H0 ;  /* 0x20000043ff9b7230 */ /* 0x000fe20000004100 */
[----:B------:R-:W-:Y:S01]  /*3b10*/  FMUL.FTZ R143, R156, R143 ;  /* 0x0000008f9c8f7220 */ /* 0x000fe20000410000 */
[----:B------:R-:W-:Y:S01]  /*3b20*/  HADD2.F32 R160, -RZ, R57.H1_H1 ;  /* 0x30000039ffa07230 */ /* 0x000fe20000004100 */
[----:B------:R-:W-:Y:S01]  /*3b30*/  FMUL.FTZ R139, R152, R139 ;  /* 0x0000008b988b7220 */ /* 0x000fe20000410000 */
[----:B------:R0:W1:Y:S01]  /*3b40*/  MUFU.SIN R133, R165 ;  /* 0x000000a500857308 */ /* 0x0000620000000400 */
[C---:B----4-:R-:W-:Y:S01]  /*3b50*/  FMUL.FTZ R134, R146.reuse, R162 ;  /* 0x000000a292867220 */ /* 0x050fe20000410000 */
[----:B------:R-:W-:Y:S01]  /*3b60*/  HADD2.F32 R161, -RZ, R69.H1_H1 ;  /* 0x30000045ffa17230 */ /* 0x000fe20000004100 */
[-C--:B------:R-:W-:Y:S01]  /*3b70*/  FMUL.FTZ R135, R146, R154.reuse ;  /* 0x0000009a92877220 */ /* 0x080fe20000410000 */
[----:B------:R-:W-:Y:S01]  /*3b80*/  HADD2.F32 R163, -RZ, R71.H0_H0 ;  /* 0x20000047ffa37230 */ /* 0x000fe20000004100 */
[C---:B------:R-:W-:Y:S01]  /*3b90*/  FFMA.FTZ R134, R147.reuse, R154, -R134 ;  /* 0x0000009a93867223 */ /* 0x040fe20000010886 */
[----:B------:R-:W-:Y:S01]  /*3ba0*/  HADD2.F32 R169, -RZ, R73.H1_H1 ;  /* 0x30000049ffa97230 */ /* 0x000fe20000004100 */
[----:B------:R-:W-:Y:S01]  /*3bb0*/  FFMA.FTZ R135, R147, R162, R135 ;  /* 0x000000a293877223 */ /* 0x000fe20000010087 */
[----:B------:R-:W4:Y:S01]  /*3bc0*/  MUFU.EX2 R158, R158 ;  /* 0x0000009e009e7308 */ /* 0x000f220000000800 */
[CC--:B------:R-:W-:Y:S01]  /*3bd0*/  FMUL.FTZ R154, R144.reuse, R134.reuse ;  /* 0x00000086909a7220 */ /* 0x0c0fe20000410000 */
[----:B------:R-:W-:Y:S01]  /*3be0*/  HADD2.F32 R162, -RZ, R70.H1_H1 ;  /* 0x30000046ffa27230 */ /* 0x000fe20000004100 */
[-C--:B--2---:R-:W-:Y:S01]  /*3bf0*/  FMUL.FTZ R151, R144, R135.reuse ;  /* 0x0000008790977220 */ /* 0x084fe20000410000 */
[----:B0-----:R-:W-:Y:S01]  /*3c00*/  HADD2.F32 R165, -RZ, R71.H1_H1 ;  /* 0x30000047ffa57230 */ /* 0x001fe20000004100 */
[C---:B------:R-:W-:Y:S01]  /*3c10*/  FFMA.FTZ R154, R145.reuse, R135, R154 ;  /* 0x00000087919a7223 */ /* 0x040fe2000001009a */
[----:B------:R-:W-:Y:S01]  /*3c20*/  HADD2.F32 R167, -RZ, R73.H0_H0 ;  /* 0x20000049ffa77230 */ /* 0x000fe20000004100 */
[----:B------:R-:W-:Y:S01]  /*3c30*/  FFMA.FTZ R151, R145, R134, -R151 ;  /* 0x0000008691977223 */ /* 0x000fe20000010897 */
[--C-:B------:R-:W-:Y:S01]  /*3c40*/  HADD2.F32 R168, -RZ, R74.reuse.H0_H0 ;  /* 0x2000004affa87230 */ /* 0x100fe20000004100 */
[----:B------:R-:W-:Y:S01]  /*3c50*/  FMUL.FTZ R134, R142, R154 ;  /* 0x0000009a8e867220 */ /* 0x000fe20000410000 */
[----:B------:R-:W-:Y:S01]  /*3c60*/  HADD2.F32 R170, -RZ, R74.H1_H1 ;  /* 0x3000004affaa7230 */ /* 0x000fe20000004100 */
[----:B------:R-:W-:Y:S01]  /*3c70*/  FMUL.FTZ R138, R152, R138 ;  /* 0x0000008a988a7220 */ /* 0x000fe20000410000 */
[--C-:B------:R-:W-:Y:S01]  /*3c80*/  HADD2.F32 R171, -RZ, R75.reuse.H0_H0 ;  /* 0x2000004bffab7230 */ /* 0x100fe20000004100 */
[-C--:B------:R-:W-:Y:S01]  /*3c90*/  FMUL.FTZ R152, R142, R151.reuse ;  /* 0x000000978e987220 */ /* 0x080fe20000410000 */
[----:B------:R-:W-:Y:S01]  /*3ca0*/  HADD2.F32 R173, -RZ, R75.H1_H1 ;  /* 0x3000004bffad7230 */ /* 0x000fe20000004100 */
[C---:B------:R-:W-:Y:S01]  /*3cb0*/  FFMA.FTZ R156, R143.reuse, R151, -R134 ;  /* 0x000000978f9c7223 */ /* 0x040fe20000010886 */
[--C-:B------:R-:W-:Y:S01]  /*3cc0*/  HADD2.F32 R134, -RZ, R64.reuse.H0_H0 ;  /* 0x20000040ff867230 */ /* 0x100fe20000004100 */
[C---:B---3--:R-:W-:Y:S01]  /*3cd0*/  FMUL.FTZ R135, R150.reuse, R159 ;  /* 0x0000009f96877220 */ /* 0x048fe20000410000 */
[----:B------:R-:W-:Y:S01]  /*3ce0*/  HADD2.F32 R151, -RZ, R65.H0_H0 ;  /* 0x20000041ff977230 */ /* 0x000fe20000004100 */
[----:B-1----:R-:W-:Y:S01]  /*3cf0*/  FMUL.FTZ R133, R150, R133 ;  /* 0x0000008596857220 */ /* 0x002fe20000410000 */
[----:B------:R-:W-:Y:S01]  /*3d00*/  HADD2.F32 R150, -RZ, R64.H1_H1 ;  /* 0x30000040ff967230 */ /* 0x000fe20000004100 */
[C---:B----4-:R-:W-:Y:S01]  /*3d10*/  FMUL.FTZ R137, R158.reuse, R137 ;  /* 0x000000899e897220 */ /* 0x050fe20000410000 */
[--C-:B------:R-:W-:Y:S01]  /*3d20*/  HADD2.F32 R64, -RZ, R56.reuse.H1_H1 ;  /* 0x30000038ff407230 */ /* 0x100fe20000004100 */
[----:B------:R-:W-:Y:S01]  /*3d30*/  FMUL.FTZ R136, R158, R136 ;  /* 0x000000889e887220 */ /* 0x000fe20000410000 */
[----:B------:R-:W-:Y:S01]  /*3d40*/  HADD2.F32 R159, -RZ, R57.H0_H0 ;  /* 0x20000039ff9f7230 */ /* 0x000fe20000004100 */
[----:B------:R-:W-:Y:S01]  /*3d50*/  FFMA.FTZ R158, R143, R154, R152 ;  /* 0x0000009a8f9e7223 */ /* 0x000fe20000010098 */
[----:B------:R-:W-:Y:S01]  /*3d60*/  HADD2.F32 R152, -RZ, R56.H0_H0 ;  /* 0x20000038ff987230 */ /* 0x000fe20000004100 */
[C---:B------:R-:W-:Y:S01]  /*3d70*/  FMUL.FTZ R207, R47.reuse, R134 ;  /* 0x000000862fcf7220 */ /* 0x040fe20000410000 */
[----:B------:R-:W-:Y:S01]  /*3d80*/  HADD2.F32 R154, -RZ, R66.H1_H1 ;  /* 0x30000042ff9a7230 */ /* 0x000fe20000004100 */
[----:B------:R-:W-:Y:S01]  /*3d90*/  FMUL.FTZ R206, R47, R150 ;  /* 0x000000962fce7220 */ /* 0x000fe20000410000 */
[----:B------:R-:W-:Y:S01]  /*3da0*/  HADD2.F32 R71, -RZ, R53.H1_H1 ;  /* 0x30000035ff477230 */ /* 0x000fe20000004100 */
[C---:B------:R-:W-:Y:S01]  /*3db0*/  FMUL.FTZ R205, R48.reuse, R151 ;  /* 0x0000009730cd7220 */ /* 0x040fe20000410000 */
[--C-:B------:R-:W-:Y:S01]  /*3dc0*/  HADD2.F32 R172, -RZ, R76.reuse.H0_H0 ;  /* 0x2000004cffac7230 */ /* 0x100fe20000004100 */
[----:B------:R-:W-:Y:S01]  /*3dd0*/  FMUL.FTZ R204, R48, R153 ;  /* 0x0000009930cc7220 */ /* 0x000fe20000410000 */
[----:B------:R-:W-:Y:S01]  /*3de0*/  HADD2.F32 R174, -RZ, R76.H1_H1 ;  /* 0x3000004cffae7230 */ /* 0x000fe20000004100 */
[----:B------:R-:W-:Y:S01]  /*3df0*/  FMUL.FTZ R207, R152, R207 ;  /* 0x000000cf98cf7220 */ /* 0x000fe20000410000 */
[----:B------:R-:W-:Y:S01]  /*3e00*/  ISETP.NE.AND P0, PT, R112, 0x7f, PT ;  /* 0x0000007f7000780c */ /* 0x000fe20003f05270 */
[----:B------:R-:W-:Y:S01]  /*3e10*/  FMUL.FTZ R206, R152, R206 ;  /* 0x000000ce98ce7220 */ /* 0x000fe20000410000 */
[----:B------:R-:W-:Y:S01]  /*3e20*/  HADD2.F32 R152, -RZ, R66.H0_H0 ;  /* 0x20000042ff987230 */ /* 0x000fe20000004100 */
[C---:B------:R-:W-:Y:S01]  /*3e30*/  FMUL.FTZ R205, R64.reuse, R205 ;  /* 0x000000cd40cd7220 */ /* 0x040fe20000410000 */
[--C-:B------:R-:W-:Y:S01]  /*3e40*/  HADD2.F32 R175, -RZ, R77.reuse.H0_H0 ;  /* 0x2000004dffaf7230 */ /* 0x100fe20000004100 */
[----:B------:R-:W-:Y:S01]  /*3e50*/  FMUL.FTZ R204, R64, R204 ;  /* 0x000000cc40cc7220 */ /* 0x000fe20000410000 */
[----:B------:R-:W-:Y:S01]  /*3e60*/  HADD2.F32 R177, -RZ, R77.H1_H1 ;  /* 0x3000004dffb17230 */ /* 0x000fe20000004100 */
[CC--:B------:R-:W-:Y:S01]  /*3e70*/  FMUL.FTZ R65, R207.reuse, R131.reuse ;  /* 0x00000083cf417220 */ /* 0x0c0fe20000410000 */
[----:B------:R-:W-:Y:S01]  /*3e80*/  HADD2.F32 R200, -RZ, R81.H1_H1 ;  /* 0x30000051ffc87230 */ /* 0x000fe20000004100 */
[C---:B------:R-:W-:Y:S01]  /*3e90*/  FMUL.FTZ R64, R206.reuse, R131 ;  /* 0x00000083ce407220 */ /* 0x040fe20000410000 */
[----:B------:R-:W-:Y:S01]  /*3ea0*/  HADD2.F32 R195, -RZ, R84.H0_H0 ;  /* 0x20000054ffc37230 */ /* 0x000fe20000004100 */
[-C--:B------:R-:W-:Y:S01]  /*3eb0*/  FFMA.FTZ R65, R206, R132.reuse, R65 ;  /* 0x00000084ce417223 */ /* 0x080fe20000010041 */
[--C-:B------:R-:W-:Y:S01]  /*3ec0*/  HADD2.F32 R76, -RZ, R85.reuse.H0_H0 ;  /* 0x20000055ff4c7230 */ /* 0x100fe20000004100 */
[----:B------:R-:W-:Y:S01]  /*3ed0*/  FFMA.FTZ R64, R207, R132, -R64 ;  /* 0x00000084cf407223 */ /* 0x000fe20000010840 */
[----:B------:R-:W-:Y:S01]  /*3ee0*/  HADD2.F32 R192, -RZ, R85.H1_H1 ;  /* 0x30000055ffc07230 */ /* 0x000fe20000004100 */
[----:B------:R-:W-:Y:S01]  /*3ef0*/  FADD.FTZ R65, R204, R65 ;  /* 0x00000041cc417221 */ /* 0x000fe20000010000 */
[--C-:B------:R-:W-:Y:S01]  /*3f00*/  HADD2.F32 R176, -RZ, R78.reuse.H0_H0 ;  /* 0x2000004effb07230 */ /* 0x100fe20000004100 */
[----:B------:R-:W-:Y:S01]  /*3f10*/  FADD.FTZ R64, R205, R64 ;  /* 0x00000040cd407221 */ /* 0x000fe20000010000 */
[----:B------:R-:W-:Y:S01]  /*3f20*/  HADD2.F32 R178, -RZ, R78.H1_H1 ;  /* 0x3000004effb27230 */ /* 0x000fe20000004100 */
[C---:B------:R-:W-:Y:S01]  /*3f30*/  FMUL.FTZ R141, R157.reuse, R141 ;  /* 0x0000008d9d8d7220 */ /* 0x040fe20000410000 */
[----:B------:R-:W-:Y:S01]  /*3f40*/  HADD2.F32 R179, -RZ, R79.H0_H0 ;  /* 0x2000004fffb37230 */ /* 0x000fe20000004100 */
[----:B------:R-:W-:Y:S01]  /*3f50*/  FMUL.FTZ R140, R157, R140 ;  /* 0x0000008c9d8c7220 */ /* 0x000fe20000410000 */
[----:B------:R-:W-:Y:S01]  /*3f60*/  HADD2.F32 R157, -RZ, R67.H1_H1 ;  /* 0x30000043ff9d7230 */ /* 0x000fe20000004100 */
[----:B------:R-:W-:Y:S01]  /*3f70*/  FMUL.FTZ R211, R45, R152 ;  /* 0x000000982dd37220 */ /* 0x000fe20000410000 */
[----:B------:R-:W-:Y:S01]  /*3f80*/  HADD2.F32 R181, -RZ, R79.H1_H1 ;  /* 0x3000004fffb57230 */ /* 0x000fe20000004100 */
[----:B------:R-:W-:Y:S01]  /*3f90*/  FMUL.FTZ R67, R129, R65 ;  /* 0x0000004181437220 */ /* 0x000fe20000410000 */
[----:B------:R-:W-:Y:S01]  /*3fa0*/  BSSY B0, `(.L_x_3619) ;  /* 0x00000d7000007945 */ /* 0x000fe20003800000 */
[----:B------:R-:W-:Y:S01]  /*3fb0*/  FMUL.FTZ R210, R45, R154 ;  /* 0x0000009a2dd27220 */ /* 0x000fe20000410000 */
[--C-:B------:R-:W-:Y:S01]  /*3fc0*/  HADD2.F32 R203, -RZ, R80.reuse.H0_H0 ;  /* 0x20000050ffcb7230 */ /* 0x100fe20000004100 */
[-C--:B------:R-:W-:Y:S01]  /*3fd0*/  FMUL.FTZ R66, R129, R64.reuse ;  /* 0x0000004081427220 */ /* 0x080fe20000410000 */
[----:B------:R-:W-:Y:S01]  /*3fe0*/  HADD2.F32 R77, -RZ, R80.H1_H1 ;  /* 0x30000050ff4d7230 */ /* 0x000fe20000004100 */
[C---:B------:R-:W-:Y:S01]  /*3ff0*/  FMUL.FTZ R211, R159.reuse, R211 ;  /* 0x000000d39fd37220 */ /* 0x040fe20000410000 */
[--C-:B------:R-:W-:Y:S01]  /*4000*/  HADD2.F32 R74, -RZ, R83.reuse.H0_H0 ;  /* 0x20000053ff4a7230 */ /* 0x100fe20000004100 */
[C---:B------:R-:W-:Y:S01]  /*4010*/  FFMA.FTZ R64, R130.reuse, R64, -R67 ;  /* 0x0000004082407223 */ /* 0x040fe20000010843 */
[----:B------:R-:W-:Y:S01]  /*4020*/  HADD2.F32 R196, -RZ, R83.H1_H1 ;  /* 0x30000053ffc47230 */ /* 0x000fe20000004100 */
[----:B------:R-:W-:Y:S01]  /*4030*/  FMUL.FTZ R210, R159, R210 ;  /* 0x000000d29fd27220 */ /* 0x000fe20000410000 */
[--C-:B------:R-:W-:Y:S01]  /*4040*/  HADD2.F32 R191, -RZ, R86.reuse.H0_H0 ;  /* 0x20000056ffbf7230 */ /* 0x100fe20000004100 */
[----:B------:R-:W-:Y:S01]  /*4050*/  FFMA.FTZ R65, R130, R65, R66 ;  /* 0x0000004182417223 */ /* 0x000fe20000010042 */
[----:B------:R-:W-:Y:S01]  /*4060*/  HADD2.F32 R83, -RZ, R86.H1_H1 ;  /* 0x30000056ff537230 */ /* 0x000fe20000004100 */
[----:B------:R-:W-:Y:S01]  /*4070*/  FADD.FTZ R64, R211, R64 ;  /* 0x00000040d3407221 */ /* 0x000fe20000010000 */
[--C-:B------:R-:W-:Y:S01]  /*4080*/  HADD2.F32 R78, -RZ, R87.reuse.H0_H0 ;  /* 0x20000057ff4e7230 */ /* 0x100fe20000004100 */
[----:B------:R-:W-:Y:S01]  /*4090*/  FADD.FTZ R65, R210, R65 ;  /* 0x00000041d2417221 */ /* 0x000fe20000010000 */
[----:B------:R-:W-:Y:S01]  /*40a0*/  HADD2.F32 R188, -RZ, R87.H1_H1 ;  /* 0x30000057ffbc7230 */ /* 0x000fe20000004100 */
[----:B------:R-:W-:Y:S01]  /*40b0*/  FMUL.FTZ R159, R140, R158 ;  /* 0x0000009e8c9f7220 */ /* 0x000fe20000410000 */
[--C-:B------:R-:W-:Y:S01]  /*40c0*/  HADD2.F32 R80, -RZ, R89.reuse.H0_H0 ;  /* 0x20000059ff507230 */ /* 0x100fe20000004100 */
[C---:B------:R-:W-:Y:S01]  /*40d0*/  FMUL.FTZ R208, R46.reuse, R157 ;  /* 0x0000009d2ed07220 */ /* 0x040fe20000410000 */
[----:B------:R-:W-:Y:S01]  /*40e0*/  HADD2.F32 R184, -RZ, R89.H1_H1 ;  /* 0x30000059ffb87230 */ /* 0x000fe20000004100 */
[C---:B------:R-:W-:Y:S01]  /*40f0*/  FMUL.FTZ R66, R127.reuse, R64 ;  /* 0x000000407f427220 */ /* 0x040fe20000410000 */
[--C-:B------:R-:W-:Y:S01]  /*4100*/  HADD2.F32 R75, -RZ, R92.reuse.H0_H0 ;  /* 0x2000005cff4b7230 */ /* 0x100fe20000004100 */
[----:B------:R-:W-:Y:S01]  /*4110*/  FMUL.FTZ R209, R46, R155 ;  /* 0x0000009b2ed17220 */ /* 0x000fe20000410000 */
[----:B------:R-:W-:Y:S01]  /*4120*/  HADD2.F32 R73, -RZ, R92.H1_H1 ;  /* 0x3000005cff497230 */ /* 0x000fe20000004100 */
[-C--:B------:R-:W-:Y:S01]  /*4130*/  FMUL.FTZ R67, R127, R65.reuse ;  /* 0x000000417f437220 */ /* 0x080fe20000410000 */
[--C-:B------:R-:W-:Y:S01]  /*4140*/  HADD2.F32 R199, -RZ, R82.reuse.H0_H0 ;  /* 0x20000052ffc77230 */ /* 0x100fe20000004100 */
[CC--:B------:R-:W-:Y:S01]  /*4150*/  FFMA.FTZ R164, R141.reuse, R156.reuse, -R159 ;  /* 0x0000009c8da47223 */ /* 0x0c0fe2000001089f */
[----:B------:R-:W-:Y:S01]  /*4160*/  HADD2.F32 R159, -RZ, R69.H0_H0 ;  /* 0x20000045ff9f7230 */ /* 0x000fe20000004100 */
[----:B------:R-:W-:Y:S01]  /*4170*/  FMUL.FTZ R156, R140, R156 ;  /* 0x0000009c8c9c7220 */ /* 0x000fe20000410000 */
[----:B------:R-:W-:Y:S01]  /*4180*/  HADD2.F32 R79, -RZ, R82.H1_H1 ;  /* 0x30000052ff4f7230 */ /* 0x000fe20000004100 */
[----:B------:R-:W-:Y:S01]  /*4190*/  FMUL.FTZ R208, R160, R208 ;  /* 0x000000d0a0d07220 */ /* 0x000fe20000410000 */
[--C-:B------:R-:W-:Y:S01]  /*41a0*/  HADD2.F32 R187, -RZ, R88.reuse.H0_H0 ;  /* 0x20000058ffbb7230 */ /* 0x100fe20000004100 */
[----:B------:R-:W-:Y:S01]  /*41b0*/  FFMA.FTZ R65, R128, R65, R66 ;  /* 0x0000004180417223 */ /* 0x000fe20000010042 */
[----:B------:R-:W-:Y:S01]  /*41c0*/  HADD2.F32 R183, -RZ, R88.H1_H1 ;  /* 0x30000058ffb77230 */ /* 0x000fe20000004100 */
[----:B------:R-:W-:Y:S01]  /*41d0*/  FMUL.FTZ R209, R160, R209 ;  /* 0x000000d1a0d17220 */ /* 0x000fe20000410000 */
[----:B------:R-:W-:Y:S01]  /*41e0*/  HADD2.F32 R160, -RZ, R70.H0_H0 ;  /* 0x20000046ffa07230 */ /* 0x000fe20000004100 */
[----:B------:R-:W-:Y:S01]  /*41f0*/  FFMA.FTZ R64, R128, R64, -R67 ;  /* 0x0000004080407223 */ /* 0x000fe20000010843 */
[----:B------:R-:W-:Y:S01]  /*4200*/  HADD2.F32 R70, -RZ, R59.H1_H1 ;  /* 0x3000003bff467230 */ /* 0x000fe20000004100 */
[----:B------:R-:W-:Y:S01]  /*4210*/  FFMA.FTZ R166, R141, R158, R156 ;  /* 0x0000009e8da67223 */ /* 0x000fe2000001009c */
[--C-:B------:R-:W-:Y:S01]  /*4220*/  HADD2.F32 R156, -RZ, R68.reuse.H0_H0 ;  /* 0x20000044ff9c7230 */ /* 0x100fe20000004100 */
[----:B------:R-:W-:Y:S01]  /*4230*/  FADD.FTZ R65, R208, R65 ;  /* 0x00000041d0417221 */ /* 0x000fe20000010000 */
[----:B------:R-:W-:Y:S01]  /*4240*/  HADD2.F32 R158, -RZ, R68.H1_H1 ;  /* 0x30000044ff9e7230 */ /* 0x000fe20000004100 */
[----:B------:R-:W-:Y:S01]  /*4250*/  FADD.FTZ R64, R209, R64 ;  /* 0x00000040d1407221 */ /* 0x000fe20000010000 */
[----:B------:R-:W-:Y:S01]  /*4260*/  HADD2.F32 R68, -RZ, R58.H0_H0 ;  /* 0x2000003aff447230 */ /* 0x000fe20000004100 */
[----:B------:R-:W-:Y:S01]  /*4270*/  FMUL.FTZ R67, R125, R65 ;  /* 0x000000417d437220 */ /* 0x000fe20000410000 */
[--C-:B------:R-:W-:Y:S01]  /*4280*/  HADD2.F32 R237, -RZ, R90.reuse.H0_H0 ;  /* 0x2000005affed7230 */ /* 0x100fe20000004100 */
[----:B------:R-:W-:Y:S01]  /*4290*/  FMUL.FTZ R213, R43, R156 ;  /* 0x0000009c2bd57220 */ /* 0x000fe20000410000 */
[----:B------:R-:W-:Y:S01]  /*42a0*/  HADD2.F32 R239, -RZ, R90.H1_H1 ;  /* 0x3000005affef7230 */ /* 0x000fe20000004100 */
[----:B------:R-:W-:Y:S01]  /*42b0*/  FMUL.FTZ R66, R125, R64 ;  /* 0x000000407d427220 */ /* 0x000fe20000410000 */
[----:B------:R-:W-:Y:S01]  /*42c0*/  HADD2.F32 R180, -RZ, R91.H0_H0 ;  /* 0x2000005bffb47230 */ /* 0x000fe20000004100 */
[----:B------:R-:W-:Y:S01]  /*42d0*/  FMUL.FTZ R212, R43, R158 ;  /* 0x0000009e2bd47220 */ /* 0x000fe20000410000 */
[----:B------:R-:W-:Y:S01]  /*42e0*/  HADD2.F32 R92, -RZ, R93.H0_H0 ;  /* 0x2000005dff5c7230 */ /* 0x000fe20000004100 */
[----:B------:R-:W-:Y:S01]  /*42f0*/  FFMA.FTZ R64, R126, R64, -R67 ;  /* 0x000000407e407223 */ /* 0x000fe20000010843 */
[--C-:B------:R-:W-:Y:S01]  /*4300*/  HADD2.F32 R89, -RZ, R94.reuse.H0_H0 ;  /* 0x2000005eff597230 */ /* 0x100fe20000004100 */
[----:B------:R-:W-:Y:S01]  /*4310*/  FMUL.FTZ R213, R68, R213 ;  /* 0x000000d544d57220 */ /* 0x000fe20000410000 */
[----:B------:R-:W-:Y:S01]  /*4320*/  HADD2.F32 R87, -RZ, R94.H1_H1 ;  /* 0x3000005eff577230 */ /* 0x000fe20000004100 */
[----:B------:R-:W-:Y:S01]  /*4330*/  FFMA.FTZ R65, R126, R65, R66 ;  /* 0x000000417e417223 */ /* 0x000fe20000010042 */
[----:B------:R-:W-:Y:S01]  /*4340*/  LEA.HI R86, R112, R112, RZ, 0x1e ;  /* 0x0000007070567211 */ /* 0x000fe200078ff0ff */
[----:B------:R-:W-:Y:S01]  /*4350*/  FMUL.FTZ R212, R68, R212 ;  /* 0x000000d444d47220 */ /* 0x000fe20000410000 */
[----:B------:R-:W-:Y:S01]  /*4360*/  HADD2.F32 R68, -RZ, R58.H1_H1 ;  /* 0x3000003aff447230 */ /* 0x000fe20000004100 */
[----:B------:R-:W-:-:S02]  /*4370*/  FADD.FTZ R64, R213, R64 ;  /* 0x00000040d5407221 */ /* 0x000fc40000010000 */
[----:B------:R-:W-:Y:S02]  /*4380*/  FADD.FTZ R65, R212, R65 ;  /* 0x00000041d4417221 */ /* 0x000fe40000010000 */
[C---:B------:R-:W-:Y:S02]  /*4390*/  FMUL.FTZ R214, R44.reuse, R161 ;  /* 0x000000a12cd67220 */ /* 0x040fe40000410000 */
[C---:B------:R-:W-:Y:S02]  /*43a0*/  FMUL.FTZ R66, R123.reuse, R64 ;  /* 0x000000407b427220 */ /* 0x040fe40000410000 */
[----:B------:R-:W-:Y:S02]  /*43b0*/  FMUL.FTZ R215, R44, R159 ;  /* 0x0000009f2cd77220 */ /* 0x000fe40000410000 */
[----:B------:R-:W-:Y:S02]  /*43c0*/  FMUL.FTZ R67, R123, R65 ;  /* 0x000000417b437220 */ /* 0x000fe40000410000 */
[----:B------:R-:W-:-:S02]  /*43d0*/  FMUL.FTZ R214, R68, R214 ;  /* 0x000000d644d67220 */ /* 0x000fc40000410000 */
[----:B------:R-:W-:Y:S02]  /*43e0*/  FFMA.FTZ R65, R124, R65, R66 ;  /* 0x000000417c417223 */ /* 0x000fe40000010042 */
[----:B------:R-:W-:Y:S01]  /*43f0*/  FMUL.FTZ R215, R68, R215 ;  /* 0x000000d744d77220 */ /* 0x000fe20000410000 */
[----:B------:R-:W-:Y:S01]  /*4400*/  HADD2.F32 R68, -RZ, R59.H0_H0 ;  /* 0x2000003bff447230 */ /* 0x000fe20000004100 */
[----:B------:R-:W-:Y:S02]  /*4410*/  FFMA.FTZ R64, R124, R64, -R67 ;  /* 0x000000407c407223 */ /* 0x000fe40000010843 */
[----:B------:R-:W-:Y:S02]  /*4420*/  FADD.FTZ R65, R214, R65 ;  /* 0x00000041d6417221 */ /* 0x000fe40000010000 */
[----:B------:R-:W-:Y:S02]  /*4430*/  FADD.FTZ R64, R215, R64 ;  /* 0x00000040d7407221 */ /* 0x000fe40000010000 */
[----:B------:R-:W-:-:S02]  /*4440*/  FMUL.FTZ R223, R41, R160 ;  /* 0x000000a029df7220 */ /* 0x000fc40000410000 */
[----:B------:R-:W-:Y:S02]  /*4450*/  FMUL.FTZ R67, R121, R65 ;  /* 0x0000004179437220 */ /* 0x000fe40000410000 */
[----:B------:R-:W-:Y:S02]  /*4460*/  FMUL.FTZ R222, R41, R162 ;  /* 0x000000a229de7220 */ /* 0x000fe40000410000 */
[-C--:B------:R-:W-:Y:S02]  /*4470*/  FMUL.FTZ R66, R121, R64.reuse ;  /* 0x0000004079427220 */ /* 0x080fe40000410000 */
[----:B------:R-:W-:Y:S02]  /*4480*/  FMUL.FTZ R223, R68, R223 ;  /* 0x000000df44df7220 */ /* 0x000fe40000410000 */
[----:B------:R-:W-:Y:S02]  /*4490*/  FFMA.FTZ R64, R122, R64, -R67 ;  /* 0x000000407a407223 */ /* 0x000fe40000010843 */
[----:B------:R-:W-:-:S02]  /*44a0*/  FMUL.FTZ R222, R68, R222 ;  /* 0x000000de44de7220 */ /* 0x000fc40000410000 */
[----:B------:R-:W-:Y:S02]  /*44b0*/  FFMA.FTZ R65, R122, R65, R66 ;  /* 0x000000417a417223 */ /* 0x000fe40000010042 */
[----:B------:R-:W-:Y:S02]  /*44c0*/  FADD.FTZ R64, R223, R64 ;  /* 0x00000040df407221 */ /* 0x000fe40000010000 */
[----:B------:R-:W-:Y:S02]  /*44d0*/  FADD.FTZ R65, R222, R65 ;  /* 0x00000041de417221 */ /* 0x000fe40000010000 */
[----:B------:R-:W-:Y:S02]  /*44e0*/  FMUL.FTZ R68, R138, R166 ;  /* 0x000000a68a447220 */ /* 0x000fe40000410000 */
[----:B------:R-:W-:Y:S02]  /*44f0*/  FMUL.FTZ R220, R42, R165 ;  /* 0x000000a52adc7220 */ /* 0x000fe40000410000 */
[----:B------:R-:W-:-:S02]  /*4500*/  FMUL.FTZ R66, R119, R64 ;  /* 0x0000004077427220 */ /* 0x000fc40000410000 */
[----:B------:R-:W-:Y:S02]  /*4510*/  FMUL.FTZ R221, R42, R163 ;  /* 0x000000a32add7220 */ /* 0x000fe40000410000 */
[-C--:B------:R-:W-:Y:S02]  /*4520*/  FMUL.FTZ R67, R119, R65.reuse ;  /* 0x0000004177437220 */ /* 0x080fe40000410000 */
[-C--:B------:R-:W-:Y:S02]  /*4530*/  FFMA.FTZ R69, R139, R164.reuse, -R68 ;  /* 0x000000a48b457223 */ /* 0x080fe40000010844 */
[----:B------:R-:W-:Y:S02]  /*4540*/  FMUL.FTZ R164, R138, R164 ;  /* 0x000000a48aa47220 */ /* 0x000fe40000410000 */
[----:B------:R-:W-:Y:S02]  /*4550*/  FMUL.FTZ R220, R70, R220 ;  /* 0x000000dc46dc7220 */ /* 0x000fe40000410000 */
[----:B------:R-:W-:-:S02]  /*4560*/  FFMA.FTZ R65, R120, R65, R66 ;  /* 0x0000004178417223 */ /* 0x000fc40000010042 */
[----:B------:R-:W-:Y:S02]  /*4570*/  FMUL.FTZ R221, R70, R221 ;  /* 0x000000dd46dd7220 */ /* 0x000fe40000410000 */
[----:B------:R-:W-:Y:S01]  /*4580*/  FFMA.FTZ R64, R120, R64, -R67 ;  /* 0x0000004078407223 */ /* 0x000fe20000010843 */
[----:B------:R-:W-:Y:S01]  /*4590*/  HADD2.F32 R67, -RZ, R52.H0_H0 ;  /* 0x20000034ff437230 */ /* 0x000fe20000004100 */
[----:B------:R-:W-:Y:S01]  /*45a0*/  FFMA.FTZ R70, R139, R166, R164 ;  /* 0x000000a68b467223 */ /* 0x000fe200000100a4 */
[--C-:B------:R-:W-:Y:S01]  /*45b0*/  HADD2.F32 R164, -RZ, R72.reuse.H0_H0 ;  /* 0x20000048ffa47230 */ /* 0x100fe20000004100 */
[----:B------:R-:W-:Y:S01]  /*45c0*/  FADD.FTZ R65, R220, R65 ;  /* 0x00000041dc417221 */ /* 0x000fe20000010000 */
[----:B------:R-:W-:Y:S01]  /*45d0*/  HADD2.F32 R166, -RZ, R72.H1_H1 ;  /* 0x30000048ffa67230 */ /* 0x000fe20000004100 */
[----:B------:R-:W-:Y:S01]  /*45e0*/  FADD.FTZ R64, R221, R64 ;  /* 0x00000040dd407221 */ /* 0x000fe20000010000 */
[----:B------:R-:W-:Y:S01]  /*45f0*/  HADD2.F32 R72, -RZ, R81.H0_H0 ;  /* 0x20000051ff487230 */ /* 0x000fe20000004100 */
[C---:B------:R-:W-:Y:S01]  /*4600*/  FMUL.FTZ R66, R148.reuse, R65 ;  /* 0x0000004194427220 */ /* 0x040fe20000410000 */
[----:B------:R-:W-:Y:S01]  /*4610*/  HADD2.F32 R81, -RZ, R84.H1_H1 ;  /* 0x30000054ff517230 */ /* 0x000fe20000004100 */
[----:B------:R-:W-:Y:S01]  /*4620*/  FMUL.FTZ R225, R39, R164 ;  /* 0x000000a427e17220 */ /* 0x000fe20000410000 */
[----:B------:R0:W1:Y:S01]  /*4630*/  @P0 LDS.64 R84, [R112.X8+0xea88] ;  /* 0x00ea880070540984 */ /* 0x0000620000008a00 */
[----:B------:R-:W-:-:S02]  /*4640*/  FMUL.FTZ R68, R148, R64 ;  /* 0x0000004094447220 */ /* 0x000fc40000410000 */
[----:B------:R-:W-:Y:S02]  /*4650*/  FMUL.FTZ R224, R39, R166 ;  /* 0x000000a627e07220 */ /* 0x000fe40000410000 */
[----:B------:R-:W-:Y:S02]  /*4660*/  FFMA.FTZ R66, R149, R64, -R66 ;  /* 0x0000004095427223 */ /* 0x000fe40000010842 */
[----:B------:R-:W-:Y:S02]  /*4670*/  FMUL.FTZ R225, R67, R225 ;  /* 0x000000e143e17220 */ /* 0x000fe40000410000 */
[----:B------:R-:W-:Y:S02]  /*4680*/  FFMA.FTZ R65, R149, R65, R68 ;  /* 0x0000004195417223 */ /* 0x000fe40000010044 */
[----:B------:R-:W-:Y:S01]  /*4690*/  FMUL.FTZ R224, R67, R224 ;  /* 0x000000e043e07220 */ /* 0x000fe20000410000 */
[----:B------:R-:W-:Y:S01]  /*46a0*/  HADD2.F32 R67, -RZ, R52.H1_H1 ;  /* 0x30000034ff437230 */ /* 0x000fe20000004100 */
[----:B------:R-:W-:-:S02]  /*46b0*/  FADD.FTZ R66, R225, R66 ;  /* 0x00000042e1427221 */ /* 0x000fc40000010000 */
[----:B------:R-:W-:Y:S02]  /*46c0*/  FADD.FTZ R65, R224, R65 ;  /* 0x00000041e0417221 */ /* 0x000fe40000010000 */
[----:B------:R-:W-:Y:S02]  /*46d0*/  FMUL.FTZ R228, R40, R169 ;  /* 0x000000a928e47220 */ /* 0x000fe40000410000 */
[----:B------:R-:W-:Y:S02]  /*46e0*/  FMUL.FTZ R68, R146, R66 ;  /* 0x0000004292447220 */ /* 0x000fe40000410000 */
        /* <DEDUP_REMOVED lines=10> */
[C---:B------:R-:W-:Y:S02]  /*4790*/  FMUL.FTZ R66, R144.reuse, R65 ;  /* 0x0000004190427220 */ /* 0x040fe40000410000 */
        /* <DEDUP_REMOVED lines=9> */
[C---:B------:R-:W-:Y:S02]  /*4830*/  FMUL.FTZ R231, R38.reuse, R171 ;  /* 0x000000ab26e77220 */ /* 0x040fe40000410000 */
[----:B------:R-:W-:-:S02]  /*4840*/  FMUL.FTZ R230, R38, R173 ;  /* 0x000000ad26e67220 */ /* 0x000fc40000410000 */
[-C--:B------:R-:W-:Y:S02]  /*4850*/  FMUL.FTZ R67, R142, R65.reuse ;  /* 0x000000418e437220 */ /* 0x080fe40000410000 */
[----:B------:R-:W-:Y:S02]  /*4860*/  FMUL.FTZ R64, R136, R70 ;  /* 0x0000004688407220 */ /* 0x000fe40000410000 */
[----:B------:R-:W-:Y:S02]  /*4870*/  FFMA.FTZ R65, R143, R65, R68 ;  /* 0x000000418f417223 */ /* 0x000fe40000010044 */
[C---:B------:R-:W-:Y:S02]  /*4880*/  FMUL.FTZ R231, R71.reuse, R231 ;  /* 0x000000e747e77220 */ /* 0x040fe40000410000 */
[----:B------:R-:W-:Y:S01]  /*4890*/  FMUL.FTZ R230, R71, R230 ;  /* 0x000000e647e67220 */ /* 0x000fe20000410000 */
[----:B------:R-:W-:Y:S01]  /*48a0*/  HADD2.F32 R71, -RZ, R95.H0_H0 ;  /* 0x2000005fff477230 */ /* 0x000fe20000004100 */
[----:B------:R-:W-:-:S02]  /*48b0*/  FFMA.FTZ R68, R143, R66, -R67 ;  /* 0x000000428f447223 */ /* 0x000fc40000010843 */
[-C--:B------:R-:W-:Y:S02]  /*48c0*/  FFMA.FTZ R64, R137, R69.reuse, -R64 ;  /* 0x0000004589407223 */ /* 0x080fe40000010840 */
[----:B------:R-:W-:Y:S02]  /*48d0*/  FMUL.FTZ R69, R136, R69 ;  /* 0x0000004588457220 */ /* 0x000fe40000410000 */
[----:B------:R-:W-:Y:S02]  /*48e0*/  FADD.FTZ R65, R230, R65 ;  /* 0x00000041e6417221 */ /* 0x000fe40000010000 */
[----:B------:R-:W-:Y:S02]  /*48f0*/  FADD.FTZ R68, R231, R68 ;  /* 0x00000044e7447221 */ /* 0x000fe40000010000 */
[----:B------:R-:W-:Y:S01]  /*4900*/  FFMA.FTZ R66, R137, R70, R69 ;  /* 0x0000004689427223 */ /* 0x000fe20000010045 */
[----:B------:R-:W-:Y:S01]  /*4910*/  HADD2.F32 R69, -RZ, R54.H0_H0 ;  /* 0x20000036ff457230 */ /* 0x000fe20000004100 */
[----:B------:R-:W-:-:S02]  /*4920*/  FMUL.FTZ R67, R140, R65 ;  /* 0x000000418c437220 */ /* 0x000fc40000410000 */
[----:B------:R-:W-:Y:S02]  /*4930*/  FMUL.FTZ R70, R140, R68 ;  /* 0x000000448c467220 */ /* 0x000fe40000410000 */
[C---:B------:R-:W-:Y:S02]  /*4940*/  FMUL.FTZ R235, R35.reuse, R172 ;  /* 0x000000ac23eb7220 */ /* 0x040fe40000410000 */
[----:B------:R-:W-:Y:S02]  /*4950*/  FMUL.FTZ R234, R35, R174 ;  /* 0x000000ae23ea7220 */ /* 0x000fe40000410000 */
[C---:B------:R-:W-:Y:S02]  /*4960*/  FFMA.FTZ R68, R141.reuse, R68, -R67 ;  /* 0x000000448d447223 */ /* 0x040fe40000010843 */
[----:B------:R-:W-:Y:S02]  /*4970*/  FFMA.FTZ R65, R141, R65, R70 ;  /* 0x000000418d417223 */ /* 0x000fe40000010046 */
[----:B------:R-:W-:-:S02]  /*4980*/  FMUL.FTZ R235, R69, R235 ;  /* 0x000000eb45eb7220 */ /* 0x000fc40000410000 */
[----:B------:R-:W-:Y:S01]  /*4990*/  FMUL.FTZ R234, R69, R234 ;  /* 0x000000ea45ea7220 */ /* 0x000fe20000410000 */
[----:B------:R-:W-:Y:S01]  /*49a0*/  HADD2.F32 R69, -RZ, R54.H1_H1 ;  /* 0x30000036ff457230 */ /* 0x000fe20000004100 */
[----:B------:R-:W-:Y:S02]  /*49b0*/  FADD.FTZ R68, R235, R68 ;  /* 0x00000044eb447221 */ /* 0x000fe40000010000 */
[----:B------:R-:W-:Y:S02]  /*49c0*/  FADD.FTZ R65, R234, R65 ;  /* 0x00000041ea417221 */ /* 0x000fe40000010000 */
[C---:B------:R-:W-:Y:S02]  /*49d0*/  FMUL.FTZ R227, R36.reuse, R175 ;  /* 0x000000af24e37220 */ /* 0x040fe40000410000 */
[----:B------:R-:W-:Y:S02]  /*49e0*/  FMUL.FTZ R226, R36, R177 ;  /* 0x000000b124e27220 */ /* 0x000fe40000410000 */
[----:B------:R-:W-:-:S02]  /*49f0*/  FMUL.FTZ R67, R138, R65 ;  /* 0x000000418a437220 */ /* 0x000fc40000410000 */
[----:B------:R-:W-:Y:S02]  /*4a00*/  FMUL.FTZ R70, R138, R68 ;  /* 0x000000448a467220 */ /* 0x000fe40000410000 */
[C---:B------:R-:W-:Y:S02]  /*4a10*/  FMUL.FTZ R227, R69.reuse, R227 ;  /* 0x000000e345e37220 */ /* 0x040fe40000410000 */
[----:B------:R-:W-:Y:S01]  /*4a20*/  FMUL.FTZ R226, R69, R226 ;  /* 0x000000e245e27220 */ /* 0x000fe20000410000 */
[----:B------:R-:W-:Y:S01]  /*4a30*/  HADD2.F32 R69, -RZ, R55.H0_H0 ;  /* 0x20000037ff457230 */ /* 0x000fe20000004100 */
[C---:B------:R-:W-:Y:S02]  /*4a40*/  FFMA.FTZ R68, R139.reuse, R68, -R67 ;  /* 0x000000448b447223 */ /* 0x040fe40000010843 */
[----:B------:R-:W-:Y:S02]  /*4a50*/  FFMA.FTZ R65, R139, R65, R70 ;  /* 0x000000418b417223 */ /* 0x000fe40000010046 */
[----:B------:R-:W-:-:S02]  /*4a60*/  FADD.FTZ R68, R227, R68 ;  /* 0x00000044e3447221 */ /* 0x000fc40000010000 */
[----:B------:R-:W-:Y:S02]  /*4a70*/  FADD.FTZ R65, R226, R65 ;  /* 0x00000041e2417221 */ /* 0x000fe40000010000 */
[C---:B------:R-:W-:Y:S02]  /*4a80*/  FMUL.FTZ R217, R33.reuse, R176 ;  /* 0x000000b021d97220 */ /* 0x040fe40000410000 */
[----:B------:R-:W-:Y:S02]  /*4a90*/  FMUL.FTZ R216, R33, R178 ;  /* 0x000000b221d87220 */ /* 0x000fe40000410000 */
[C---:B------:R-:W-:Y:S02]  /*4aa0*/  FMUL.FTZ R67, R136.reuse, R65 ;  /* 0x0000004188437220 */ /* 0x040fe40000410000 */
[----:B------:R-:W-:Y:S02]  /*4ab0*/  FMUL.FTZ R70, R136, R68 ;  /* 0x0000004488467220 */ /* 0x000fe40000410000 */
[----:B------:R-:W-:-:S02]  /*4ac0*/  FMUL.FTZ R217, R69, R217 ;  /* 0x000000d945d97220 */ /* 0x000fc40000410000 */
[----:B------:R-:W-:Y:S01]  /*4ad0*/  FMUL.FTZ R216, R69, R216 ;  /* 0x000000d845d87220 */ /* 0x000fe20000410000 */
[----:B------:R-:W-:Y:S01]  /*4ae0*/  HADD2.F32 R69, -RZ, R55.H1_H1 ;  /* 0x30000037ff457230 */ /* 0x000fe20000004100 */
[C---:B------:R-:W-:Y:S02]  /*4af0*/  FFMA.FTZ R68, R137.reuse, R68, -R67 ;  /* 0x0000004489447223 */ /* 0x040fe40000010843 */
[----:B------:R-:W-:Y:S02]  /*4b00*/  FFMA.FTZ R65, R137, R65, R70 ;  /* 0x0000004189417223 */ /* 0x000fe40000010046 */
[----:B------:R-:W-:Y:S02]  /*4b10*/  FADD.FTZ R68, R217, R68 ;  /* 0x00000044d9447221 */ /* 0x000fe40000010000 */
[----:B------:R-:W-:Y:S02]  /*4b20*/  FADD.FTZ R70, R216, R65 ;  /* 0x00000041d8467221 */ /* 0x000fe40000010000 */
[----:B------:R-:W-:-:S02]  /*4b30*/  FMUL.FTZ R67, R133, R68 ;  /* 0x0000004485437220 */ /* 0x000fc40000410000 */
[----:B------:R-:W-:Y:S02]  /*4b40*/  FMUL.FTZ R65, R133, R70 ;  /* 0x0000004685417220 */ /* 0x000fe40000410000 */
[C---:B------:R-:W-:Y:S02]  /*4b50*/  FMUL.FTZ R219, R34.reuse, R179 ;  /* 0x000000b322db7220 */ /* 0x040fe40000410000 */
[----:B------:R-:W-:Y:S02]  /*4b60*/  FMUL.FTZ R218, R34, R181 ;  /* 0x000000b522da7220 */ /* 0x000fe40000410000 */
[C---:B------:R-:W-:Y:S01]  /*4b70*/  FFMA.FTZ R182, R135.reuse, R68, -R65 ;  /* 0x0000004487b67223 */ /* 0x040fe20000010841 */
[----:B------:R-:W-:Y:S01]  /*4b80*/  HADD2.F32 R68, -RZ, R93.H1_H1 ;  /* 0x3000005dff447230 */ /* 0x000fe20000004100 */
[----:B------:R-:W-:Y:S01]  /*4b90*/  FFMA.FTZ R185, R135, R70, R67 ;  /* 0x0000004687b97223 */ /* 0x000fe20000010043 */
[----:B------:R-:W-:Y:S01]  /*4ba0*/  HADD2.F32 R70, -RZ, R91.H1_H1 ;  /* 0x3000005bff467230 */ /* 0x000fe20000004100 */
[----:B------:R-:W-:-:S02]  /*4bb0*/  FMUL.FTZ R65, R133, R64 ;  /* 0x0000004085417220 */ /* 0x000fc40000410000 */
[----:B------:R-:W-:Y:S02]  /*4bc0*/  FMUL.FTZ R67, R133, R66 ;  /* 0x0000004285437220 */ /* 0x000fe40000410000 */
[C---:B------:R-:W-:Y:S02]  /*4bd0*/  FMUL.FTZ R219, R69.reuse, R219 ;  /* 0x000000db45db7220 */ /* 0x040fe40000410000 */
[----:B------:R-:W-:Y:S01]  /*4be0*/  FMUL.FTZ R218, R69, R218 ;  /* 0x000000da45da7220 */ /* 0x000fe20000410000 */
[----:B------:R-:W-:Y:S01]  /*4bf0*/  HADD2.F32 R69, -RZ, R95.H1_H1 ;  /* 0x3000005fff457230 */ /* 0x000fe20000004100 */
[C---:B------:R-:W-:Y:S02]  /*4c00*/  FFMA.FTZ R65, R135.reuse, R66, R65 ;  /* 0x0000004287417223 */ /* 0x040fe40000010041 */
[----:B------:R-:W-:Y:S02]  /*4c10*/  FFMA.FTZ R64, R135, R64, -R67 ;  /* 0x0000004087407223 */ /* 0x000fe40000010843 */
[----:B------:R-:W-:-:S02]  /*4c20*/  FADD.FTZ R67, R218, R185 ;  /* 0x000000b9da437221 */ /* 0x000fc40000010000 */
[----:B------:R-:W-:Y:S01]  /*4c30*/  FADD.FTZ R66, R219, R182 ;  /* 0x000000b6db427221 */ /* 0x000fe20000010000 */
[----:B------:R-:W-:Y:S05]  /*4c40*/  @P0 BRA `(.L_x_3620) ;  /* 0x000000c000000947 */ /* 0x000fea0003800000 */
[----:B01----:R-:W-:Y:S01]  /*4c50*/  ULDC UR37, c[0x0][0x174] ;  /* 0x00005d0000257ab9 */ /* 0x003fe20000000800 */
[----:B------:R-:W-:Y:S01]  /*4c60*/  MOV R85, RZ ;  /* 0x000000ff00557202 */ /* 0x000fe20000000f00 */
        /* <DEDUP_REMOVED lines=10> */
.L_x_3620:
[----:B01----:R-:W-:Y:S05]  /*4d10*/  BSYNC B0 ;  /* 0x0000000000007941 */ /* 0x003fea0003800000 */
.L_x_3619:
[----:B------:R-:W-:Y:S01]  /*4d20*/  ISETP.GT.U32.AND P0, PT, R112, 0x1f, PT ;  /* 0x0000001f7000780c */ /* 0x000fe20003f04070 */
[----:B------:R0:W-:Y:S01]  /*4d30*/  STS.128 [R86.X16+0xc670], R64 ;  /* 0x00c6704056007388 */ /* 0x0001e2000000cc00 */
[----:B------:R-:W-:Y:S01]  /*4d40*/  BSSY B0, `(.L_x_3621) ;  /* 0x00000f2000007945 */ /* 0x000fe20003800000 */
[----:B------:R-:W-:Y:S02]  /*4d50*/  FMUL.FTZ R186, R8, R183 ;  /* 0x000000b708ba7220 */ /* 0x000fe40000410000 */
[C---:B------:R-:W-:Y:S02]  /*4d60*/  FMUL.FTZ R203, R16.reuse, R203 ;  /* 0x000000cb10cb7220 */ /* 0x040fe40000410000 */
[----:B------:R-:W-:Y:S02]  /*4d70*/  FMUL.FTZ R202, R16, R77 ;  /* 0x0000004d10ca7220 */ /* 0x000fe40000410000 */
[C---:B------:R-:W-:Y:S02]  /*4d80*/  FMUL.FTZ R201, R15.reuse, R72 ;  /* 0x000000480fc97220 */ /* 0x040fe40000410000 */
[----:B------:R-:W-:-:S02]  /*4d90*/  FMUL.FTZ R200, R15, R200 ;  /* 0x000000c80fc87220 */ /* 0x000fc40000410000 */
[C---:B------:R-:W-:Y:S02]  /*4da0*/  FMUL.FTZ R199, R14.reuse, R199 ;  /* 0x000000c70ec77220 */ /* 0x040fe40000410000 */
        /* <DEDUP_REMOVED lines=65> */
.L_x_3727:
        /* <DEDUP_REMOVED lines=70> */
.L_x_3728:
        /* <DEDUP_REMOVED lines=19> */
[----:B-----5:R-:W-:Y:S05]  /*5750*/  CALL.REL.NOINC `($__internal_88_$__cuda_sm70_shflsync_idx_p) ;  /* 0x0000925000007944 */ /* 0x020fea0003c00000 */
.L_x_3625:
[----:B------:R-:W-:Y:S05]  /*5760*/  BRA.CONV ~URZ, `(.L_x_3626) ;  /* 0x000000637f007947 */ /* 0x000fea000b800000 */
[----:B-1----:R-:W-:Y:S01]  /*5770*/  HFMA2.MMA R65, -RZ, RZ, 0, 1.847743988037109375e-06 ;  /* 0x0000001fff417435 */ /* 0x002fe200000001ff */
[----:B0-----:R-:W-:Y:S02]  /*5780*/  MOV R68, R73 ;  /* 0x0000004900447202 */ /* 0x001fe40000000f00 */
[----:B------:R-:W-:Y:S02]  /*5790*/  MOV R67, 0x1f ;  /* 0x0000001f00437802 */ /* 0x000fe40000000f00 */
[----:B------:R-:W-:Y:S02]  /*57a0*/  MOV R64, 0xffffffff ;  /* 0xffffffff00407802 */ /* 0x000fe40000000f00 */
[----:B------:R-:W-:-:S02]  /*57b0*/  MOV R66, 0x57d0 ;  /* 0x000057d000427802 */ /* 0x000fc40000000f00 */
[----:B-----5:R-:W-:Y:S05]  /*57c0*/  CALL.REL.NOINC `($__internal_88_$__cuda_sm70_shflsync_idx_p) ;  /* 0x000091e000007944 */ /* 0x020fea0003c00000 */
.L_x_3626:
[----:B------:R-:W-:Y:S05]  /*57d0*/  BRA.CONV ~URZ, `(.L_x_3627) ;  /* 0x000000637f007947 */ /* 0x000fea000b800000 */
[----:B-1----:R-:W-:Y:S01]  /*57e0*/  HFMA2.MMA R65, -RZ, RZ, 0, 1.847743988037109375e-06 ;  /* 0x0000001fff417435 */ /* 0x002fe200000001ff */
[----:B0-----:R-:W-:-:S02]  /*57f0*/  MOV R68, R69 ;  /* 0x0000004500447202 */ /* 0x001fc40000000f00 */
[----:B------:R-:W-:Y:S02]  /*5800*/  MOV R67, 0x1f ;  /* 0x0000001f00437802 */ /* 0x000fe40000000f00 */
[----:B------:R-:W-:Y:S02]  /*5810*/  MOV R64, 0xffffffff ;  /* 0xffffffff00407802 */ /* 0x000fe40000000f00 */
[----:B------:R-:W-:Y:S02]  /*5820*/  MOV R66, 0x5840 ;  /* 0x0000584000427802 */ /* 0x000fe40000000f00 */
[----:B-----5:R-:W-:Y:S05]  /*5830*/  CALL.REL.NOINC `($__internal_88_$__cuda_sm70_shflsync_idx_p) ;  /* 0x0000917000007944 */ /* 0x020fea0003c00000 */
.L_x_3627:
[----:B------:R-:W-:Y:S05]  /*5840*/  BRA.CONV ~URZ, `(.L_x_3628) ;  /* 0x000000637f007947 */ /* 0x000fea000b800000 */
[----:B-1----:R-:W-:Y:S01]  /*5850*/  HFMA2.MMA R65, -RZ, RZ, 0, 1.847743988037109375e-06 ;  /* 0x0000001fff417435 */ /* 0x002fe200000001ff */
[----:B0-----:R-:W-:Y:S02]  /*5860*/  MOV R68, R72 ;  /* 0x0000004800447202 */ /* 0x001fe40000000f00 */
[----:B------:R-:W-:Y:S02]  /*5870*/  MOV R67, 0x1f ;  /* 0x0000001f00437802 */ /* 0x000fe40000000f00 */
[----:B------:R-:W-:Y:S02]  /*5880*/  MOV R64, 0xffffffff ;  /* 0xffffffff00407802 */ /* 0x000fe40000000f00 */
[----:B------:R-:W-:-:S02]  /*5890*/  MOV R66, 0x58b0 ;  /* 0x000058b000427802 */ /* 0x000fc40000000f00 */
[----:B-----5:R-:W-:Y:S05]  /*58a0*/  CALL.REL.NOINC `($__internal_88_$__cuda_sm70_shflsync_idx_p) ;  /* 0x0000910000007944 */ /* 0x020fea0003c00000 */
.L_x_3628:
        /* <DEDUP_REMOVED lines=9> */
.L_x_3729:
        /* <DEDUP_REMOVED lines=50> */
.L_x_3622:
[----:B0-----:R-:W-:Y:S05]  /*5c60*/  BSYNC B0 ;  /* 0x0000000000007941 */ /* 0x001fea0003800000 */
.L_x_3621:
[----:B------:R-:W-:Y:S01]  /*5c70*/  WARPSYNC 0xffffffff ;  /* 0xffffffff00007948 */ /* 0x000fe20003800000 */
[----:B------:R-:W-:Y:S02]  /*5c80*/  LOP3.LUT P0, RZ, R112, 0x1f, RZ, 0xc0, !PT ;  /* 0x0000001f70ff7812 */ /* 0x000fe4000780c0ff */
[----:B-----5:R-:W-:Y:S01]  /*5c90*/  MOV R61, UR26 ;  /* 0x0000001a003d7c02 */ /* 0x020fe20008000f00 */
[----:B------:R-:W-:Y:S01]  /*5ca0*/  BAR.SYNC.DEFER_BLOCKING 0x0 ;  /* 0x0000000000007b1d */ /* 0x000fe20000010000 */
[CC--:B------:R-:W-:Y:S01]  /*5cb0*/  FMUL.FTZ R60, R133.reuse, R85.reuse ;  /* 0x00000055853c7220 */ /* 0x0c0fe20000410000 */
[----:B------:R-:W-:Y:S01]  /*5cc0*/  USHF.L.U32 UR48, UR7, 0x4, URZ ;  /* 0x0000000407307899 */ /* 0x000fe2000800063f */
[----:B------:R-:W-:Y:S01]  /*5cd0*/  FMUL.FTZ R62, R133, -R84 ;  /* 0x80000054853e7220 */ /* 0x000fe20000410000 */
[----:B------:R-:W-:Y:S01]  /*5ce0*/  ISETP.GE.OR P0, PT, R61, c[0x0][0x174], P0 ;  /* 0x00005d003d007a0c */ /* 0x000fe20000706670 */
[-C--:B------:R-:W-:Y:S01]  /*5cf0*/  FMUL.FTZ R63, R135, R88.reuse ;  /* 0x00000058873f7220 */ /* 0x080fe20000410000 */
[----:B------:R-:W-:Y:S01]  /*5d00*/  BSSY B0, `(.L_x_3630) ;  /* 0x00001d8000007945 */ /* 0x000fe20003800000 */
[----:B------:R-:W-:Y:S02]  /*5d10*/  FMUL.FTZ R61, R133, R88 ;  /* 0x00000058853d7220 */ /* 0x000fe40000410000 */
[----:B------:R-:W-:-:S02]  /*5d20*/  FFMA.FTZ R62, R135, -R85, R62 ;  /* 0x80000055873e7223 */ /* 0x000fc4000001003e */
[----:B------:R-:W-:Y:S02]  /*5d30*/  FFMA.FTZ R60, R135, R84, -R60 ;  /* 0x00000054873c7223 */ /* 0x000fe4000001083c */
[-C--:B---3--:R-:W-:Y:S02]  /*5d40*/  FFMA.FTZ R66, -R133, R90.reuse, -R63 ;  /* 0x0000005a85427223 */ /* 0x088fe4000001093f */
[----:B------:R-:W-:Y:S02]  /*5d50*/  FFMA.FTZ R64, R135, R90, -R61 ;  /* 0x0000005a87407223 */ /* 0x000fe4000001083d */
[C---:B------:R-:W-:Y:S02]  /*5d60*/  FMUL.FTZ R61, R136.reuse, -R62 ;  /* 0x8000003e883d7220 */ /* 0x040fe40000410000 */
[----:B------:R-:W-:Y:S02]  /*5d70*/  FMUL.FTZ R63, R136, -R60 ;  /* 0x8000003c883f7220 */ /* 0x000fe40000410000 */
        /* <DEDUP_REMOVED lines=8> */
[C---:B------:R-:W-:Y:S02]  /*5e00*/  FFMA.FTZ R70, R139.reuse, R63, R70 ;  /* 0x0000003f8b467223 */ /* 0x040fe40000010046 */
[----:B------:R-:W-:Y:S02]  /*5e10*/  FFMA.FTZ R68, R139, R61, -R68 ;  /* 0x0000003d8b447223 */ /* 0x000fe40000010844 */
[C---:B------:R-:W-:Y:S02]  /*5e20*/  FFMA.FTZ R65, R137.reuse, R64, -R60 ;  /* 0x0000004089417223 */ /* 0x040fe4000001083c */
[----:B------:R-:W0:Y:S01]  /*5e30*/  LDS.64 R60, [R86.X16+0xc678] ;  /* 0x00c67800563c7984 */ /* 0x000e22000000ca00 */
        /* <DEDUP_REMOVED lines=11> */
[-C--:B------:R-:W-:Y:S02]  /*5ef0*/  FMUL.FTZ R67, R142, -R68.reuse ;  /* 0x800000448e437220 */ /* 0x080fe40000410000 */
[----:B------:R-:W-:Y:S02]  /*5f00*/  FFMA.FTZ R65, R139, R65, -R64 ;  /* 0x000000418b417223 */ /* 0x000fe40000010840 */
[----:B------:R-:W-:-:S02]  /*5f10*/  FFMA.FTZ R66, R143, R68, -R66 ;  /* 0x000000448f427223 */ /* 0x000fc40000010842 */
[----:B------:R-:W-:Y:S02]  /*5f20*/  FADD.FTZ R62, -R93, R62 ;  /* 0x0000003e5d3e7221 */ /* 0x000fe40000010100 */
[----:B------:R-:W-:Y:S02]  /*5f30*/  FFMA.FTZ R67, R143, R70, R67 ;  /* 0x000000468f437223 */ /* 0x000fe40000010043 */
[----:B------:R-:W-:Y:S02]  /*5f40*/  FADD.FTZ R65, R94, R65 ;  /* 0x000000415e417221 */ /* 0x000fe40000010000 */
[----:B------:R-:W-:Y:S02]  /*5f50*/  FMUL.FTZ R70, R144, -R66 ;  /* 0x8000004290467220 */ /* 0x000fe40000410000 */
[----:B------:R-:W-:Y:S02]  /*5f60*/  FMUL.FTZ R64, R140, -R62 ;  /* 0x8000003e8c407220 */ /* 0x000fe40000410000 */
[----:B------:R-:W-:-:S02]  /*5f70*/  FMUL.FTZ R68, R144, -R67 ;  /* 0x8000004390447220 */ /* 0x000fc40000410000 */
[----:B------:R-:W-:Y:S02]  /*5f80*/  FMUL.FTZ R63, R140, -R65 ;  /* 0x800000418c3f7220 */ /* 0x000fe40000410000 */
[----:B------:R-:W-:Y:S02]  /*5f90*/  FFMA.FTZ R70, R145, R67, R70 ;  /* 0x0000004391467223 */ /* 0x000fe40000010046 */
[----:B------:R-:W-:Y:S02]  /*5fa0*/  FFMA.FTZ R65, R141, R65, -R64 ;  /* 0x000000418d417223 */ /* 0x000fe40000010840 */
[----:B------:R-:W-:Y:S02]  /*5fb0*/  FFMA.FTZ R68, R145, R66, -R68 ;  /* 0x0000004291447223 */ /* 0x000fe40000010844 */
[----:B------:R-:W-:Y:S02]  /*5fc0*/  FFMA.FTZ R62, R141, R62, R63 ;  /* 0x0000003e8d3e7223 */ /* 0x000fe4000001003f */
[----:B------:R-:W-:-:S02]  /*5fd0*/  FMUL.FTZ R63, R146, -R70 ;  /* 0x80000046923f7220 */ /* 0x000fc40000410000 */
[----:B------:R-:W-:Y:S02]  /*5fe0*/  FADD.FTZ R65, R180, R65 ;  /* 0x00000041b4417221 */ /* 0x000fe40000010000 */
[-C--:B------:R-:W-:Y:S02]  /*5ff0*/  FMUL.FTZ R64, R146, -R68.reuse ;  /* 0x8000004492407220 */ /* 0x080fe40000410000 */
[----:B------:R-:W-:Y:S02]  /*6000*/  FFMA.FTZ R68, R147, R68, -R63 ;  /* 0x0000004493447223 */ /* 0x000fe4000001083f */
[----:B------:R-:W-:Y:S02]  /*6010*/  FADD.FTZ R62, -R95, R62 ;  /* 0x0000003e5f3e7221 */ /* 0x000fe40000010100 */
[----:B------:R-:W-:Y:S02]  /*6020*/  FMUL.FTZ R63, R142, -R65 ;  /* 0x800000418e3f7220 */ /* 0x000fe40000410000 */
[----:B------:R-:W-:-:S02]  /*6030*/  FFMA.FTZ R70, R147, R70, R64 ;  /* 0x0000004693467223 */ /* 0x000fc40000010040 */
[-C--:B------:R-:W-:Y:S02]  /*6040*/  FMUL.FTZ R64, R142, -R62.reuse ;  /* 0x8000003e8e407220 */ /* 0x080fe40000410000 */
[C---:B------:R-:W-:Y:S02]  /*6050*/  FFMA.FTZ R63, R143.reuse, R62, R63 ;  /* 0x0000003e8f3f7223 */ /* 0x040fe4000001003f */
[----:B------:R-:W-:Y:S02]  /*6060*/  FFMA.FTZ R64, R143, R65, -R64 ;  /* 0x000000418f407223 */ /* 0x000fe40000010840 */
[----:B------:R-:W-:Y:S02]  /*6070*/  FADD.FTZ R62, -R182, R63 ;  /* 0x0000003fb63e7221 */ /* 0x000fe40000010100 */
[C---:B0-----:R-:W-:Y:S02]  /*6080*/  FMUL.FTZ R63, R115.reuse, R61 ;  /* 0x0000003d733f7220 */ /* 0x041fe40000410000 */
[----:B------:R-:W-:-:S02]  /*6090*/  FMUL.FTZ R115, R115, R60 ;  /* 0x0000003c73737220 */ /* 0x000fc40000410000 */
[C---:B------:R-:W-:Y:S02]  /*60a0*/  FMUL.FTZ R66, R148.reuse, -R70 ;  /* 0x8000004694427220 */ /* 0x040fe40000410000 */
[----:B------:R-:W-:Y:S02]  /*60b0*/  FADD.FTZ R64, R183, R64 ;  /* 0x00000040b7407221 */ /* 0x000fe40000010000 */
[----:B------:R-:W-:Y:S02]  /*60c0*/  FMUL.FTZ R67, R148, -R68 ;  /* 0x8000004494437220 */ /* 0x000fe40000410000 */
[C---:B------:R-:W-:Y:S02]  /*60d0*/  FFMA.FTZ R60, R114.reuse, R60, -R63 ;  /* 0x0000003c723c7223 */ /* 0x040fe4000001083f */
[----:B------:R-:W-:Y:S02]  /*60e0*/  FFMA.FTZ R115, R114, R61, R115 ;  /* 0x0000003d72737223 */ /* 0x000fe40000010073 */
[----:B------:R-:W-:-:S02]  /*60f0*/  FFMA.FTZ R68, R149, R68, -R66 ;  /* 0x0000004495447223 */ /* 0x000fc40000010842 */
[C---:B------:R-:W-:Y:S02]  /*6100*/  FMUL.FTZ R65, R144.reuse, -R62 ;  /* 0x8000003e90417220 */ /* 0x040fe40000410000 */
[-C--:B------:R-:W-:Y:S02]  /*6110*/  FMUL.FTZ R66, R144, -R64.reuse ;  /* 0x8000004090427220 */ /* 0x080fe40000410000 */
[----:B------:R-:W-:Y:S02]  /*6120*/  FADD.FTZ R207, R207, R60 ;  /* 0x0000003ccfcf7221 */ /* 0x000fe40000010000 */
[----:B------:R-:W-:Y:S02]  /*6130*/  FADD.FTZ R115, R206, R115 ;  /* 0x00000073ce737221 */ /* 0x000fe40000010000 */
[C---:B------:R-:W-:Y:S02]  /*6140*/  FFMA.FTZ R64, R145.reuse, R64, -R65 ;  /* 0x0000004091407223 */ /* 0x040fe40000010841 */
[----:B------:R-:W-:-:S02]  /*6150*/  FFMA.FTZ R65, R145, R62, R66 ;  /* 0x0000003e91417223 */ /* 0x000fc40000010042 */
[----:B------:R-:W-:Y:S02]  /*6160*/  FFMA.FTZ R67, R149, R70, R67 ;  /* 0x0000004695437223 */ /* 0x000fe40000010043 */
[----:B------:R-:W-:Y:S02]  /*6170*/  FMUL.FTZ R62, R119, -R68 ;  /* 0x80000044773e7220 */ /* 0x000fe40000410000 */
[C---:B------:R-:W-:Y:S02]  /*6180*/  FMUL.FTZ R61, R131.reuse, R207 ;  /* 0x000000cf833d7220 */ /* 0x040fe40000410000 */
[----:B------:R-:W-:Y:S02]  /*6190*/  FMUL.FTZ R60, R131, R115 ;  /* 0x00000073833c7220 */ /* 0x000fe40000410000 */
[-C--:B------:R-:W-:Y:S02]  /*61a0*/  FMUL.FTZ R63, R119, -R67.reuse ;  /* 0x80000043773f7220 */ /* 0x080fe40000410000 */
[----:B------:R-:W-:-:S02]  /*61b0*/  FFMA.FTZ R62, R120, R67, R62 ;  /* 0x00000043783e7223 */ /* 0x000fc4000001003e */
[C---:B------:R-:W-:Y:S02]  /*61c0*/  FFMA.FTZ R61, R132.reuse, R115, R61 ;  /* 0x00000073843d7223 */ /* 0x040fe4000001003d */
[----:B------:R-:W-:Y:S02]  /*61d0*/  FFMA.FTZ R60, R132, R207, -R60 ;  /* 0x000000cf843c7223 */ /* 0x000fe4000001083c */
[----:B------:R-:W-:Y:S02]  /*61e0*/  FFMA.FTZ R63, R120, R68, -R63 ;  /* 0x00000044783f7223 */ /* 0x000fe4000001083f */
[----:B------:R-:W-:Y:S02]  /*61f0*/  FMUL.FTZ R66, R121, -R62 ;  /* 0x8000003e79427220 */ /* 0x000fe40000410000 */
[----:B------:R-:W-:Y:S02]  /*6200*/  FADD.FTZ R204, R204, R61 ;  /* 0x0000003dcccc7221 */ /* 0x000fe40000010000 */
[----:B------:R-:W-:-:S02]  /*6210*/  FADD.FTZ R114, R205, R60 ;  /* 0x0000003ccd727221 */ /* 0x000fc40000010000 */
[-C--:B------:R-:W-:Y:S02]  /*6220*/  FMUL.FTZ R67, R121, -R63.reuse ;  /* 0x8000003f79437220 */ /* 0x080fe40000410000 */
[----:B------:R-:W-:Y:S02]  /*6230*/  FFMA.FTZ R66, R122, R63, -R66 ;  /* 0x0000003f7a427223 */ /* 0x000fe40000010842 */
[C---:B------:R-:W-:Y:S02]  /*6240*/  FMUL.FTZ R61, R129.reuse, R204 ;  /* 0x000000cc813d7220 */ /* 0x040fe40000410000 */
[-C--:B------:R-:W-:Y:S02]  /*6250*/  FMUL.FTZ R63, R129, R114.reuse ;  /* 0x00000072813f7220 */ /* 0x080fe40000410000 */
[----:B------:R-:W-:Y:S02]  /*6260*/  FADD.FTZ R65, -R184, R65 ;  /* 0x00000041b8417221 */ /* 0x000fe40000010100 */
[----:B------:R-:W-:-:S02]  /*6270*/  FFMA.FTZ R60, R130, R114, -R61 ;  /* 0x00000072823c7223 */ /* 0x000fc4000001083d */
[----:B------:R-:W-:Y:S02]  /*6280*/  FFMA.FTZ R63, R130, R204, R63 ;  /* 0x000000cc823f7223 */ /* 0x000fe4000001003f */
[----:B------:R-:W-:Y:S02]  /*6290*/  FADD.FTZ R64, R185, R64 ;  /* 0x00000040b9407221 */ /* 0x000fe40000010000 */
[----:B------:R-:W-:Y:S02]  /*62a0*/  FMUL.FTZ R61, R146, -R65 ;  /* 0x80000041923d7220 */ /* 0x000fe40000410000 */
[----:B------:R-:W-:Y:S02]  /*62b0*/  FADD.FTZ R211, R211, R60 ;  /* 0x0000003cd3d37221 */ /* 0x000fe40000010000 */
[----:B------:R-:W-:Y:S02]  /*62c0*/  FADD.FTZ R205, R210, R63 ;  /* 0x0000003fd2cd7221 */ /* 0x000fe40000010000 */
[----:B------:R-:W-:-:S02]  /*62d0*/  FFMA.FTZ R67, R122, R62, R67 ;  /* 0x0000003e7a437223 */ /* 0x000fc40000010043 */
[-C--:B------:R-:W-:Y:S02]  /*62e0*/  FMUL.FTZ R62, R146, -R64.reuse ;  /* 0x80000040923e7220 */ /* 0x080fe40000410000 */
[----:B------:R-:W-:Y:S02]  /*62f0*/  FFMA.FTZ R64, R147, R64, -R61 ;  /* 0x0000004093407223 */ /* 0x000fe4000001083d */
[C---:B------:R-:W-:Y:S02]  /*6300*/  FMUL.FTZ R61, R127.reuse, R211 ;  /* 0x000000d37f3d7220 */ /* 0x040fe40000410000 */
[-C--:B------:R-:W-:Y:S02]  /*6310*/  FMUL.FTZ R60, R127, R205.reuse ;  /* 0x000000cd7f3c7220 */ /* 0x080fe40000410000 */
        /* <DEDUP_REMOVED lines=9> */
[----:B------:R-:W-:Y:S02]  /*63b0*/  FMUL.FTZ R62, R123, -R66 ;  /* 0x800000427b3e7220 */ /* 0x000fe40000410000 */
        /* <DEDUP_REMOVED lines=14> */
[----:B------:R-:W-:Y:S02]  /*64a0*/  FFMA.FTZ R64, R126, R67, R64 ;  /* 0x000000437e407223 */ /* 0x000fe40000010040 */
[----:B------:R-:W-:-:S02]  /*64b0*/  FFMA.FTZ R61, R124, R209, R61 ;  /* 0x000000d17c3d7223 */ /* 0x000fc4000001003d */
[----:B------:R-:W-:Y:S02]  /*64c0*/  FFMA.FTZ R60, R124, R213, -R60 ;  /* 0x000000d57c3c7223 */ /* 0x000fe4000001083c */
[----:B------:R-:W-:Y:S02]  /*64d0*/  FFMA.FTZ R65, R149, R65, R66 ;  /* 0x0000004195417223 */ /* 0x000fe40000010042 */
        /* <DEDUP_REMOVED lines=13> */
[----:B------:R-:W-:Y:S02]  /*65b0*/  FFMA.FTZ R67, R128, R64, R67 ;  /* 0x0000004080437223 */ /* 0x000fe40000010043 */
[----:B------:R-:W-:Y:S02]  /*65c0*/  FADD.FTZ R223, R223, R60 ;  /* 0x0000003cdfdf7221 */ /* 0x000fe40000010000 */
[----:B------:R-:W-:-:S02]  /*65d0*/  FADD.FTZ R215, R222, R63 ;  /* 0x0000003fded77221 */ /* 0x000fc40000010000 */
[CC--:B------:R-:W-:Y:S02]  /*65e0*/  FMUL.FTZ R64, R119.reuse, -R62.reuse ;  /* 0x8000003e77407220 */ /* 0x0c0fe40000410000 */
        /* <DEDUP_REMOVED lines=9> */
[----:B------:R-:W-:Y:S02]  /*6680*/  FFMA.FTZ R64, R130, R66, -R65 ;  /* 0x0000004282407223 */ /* 0x000fe40000010841 */
[----:B------:R-:W-:-:S02]  /*6690*/  FADD.FTZ R63, -R190, R63 ;  /* 0x0000003fbe3f7221 */ /* 0x000fc40000010100 */
[----:B------:R-:W-:Y:S02]  /*66a0*/  FMUL.FTZ R66, R121, -R62 ;  /* 0x8000003e79427220 */ /* 0x000fe40000410000 */
[----:B------:R-:W-:Y:S02]  /*66b0*/  FADD.FTZ R220, R220, R61 ;  /* 0x0000003ddcdc7221 */ /* 0x000fe40000010000 */
[----:B------:R-:W-:Y:S02]  /*66c0*/  FADD.FTZ R212, R221, R60 ;  /* 0x0000003cddd47221 */ /* 0x000fe40000010000 */
[----:B------:R-:W-:Y:S02]  /*66d0*/  FFMA.FTZ R65, R130, R67, R68 ;  /* 0x0000004382417223 */ /* 0x000fe40000010044 */
[-C--:B------:R-:W-:Y:S02]  /*66e0*/  FMUL.FTZ R67, R121, -R63.reuse ;  /* 0x8000003f79437220 */ /* 0x080fe40000410000 */
[----:B------:R-:W-:-:S02]  /*66f0*/  FFMA.FTZ R63, R122, R63, R66 ;  /* 0x0000003f7a3f7223 */ /* 0x000fc40000010042 */
[C---:B------:R-:W-:Y:S02]  /*6700*/  FMUL.FTZ R60, R148.reuse, R220 ;  /* 0x000000dc943c7220 */ /* 0x040fe40000410000 */
[----:B------:R-:W-:Y:S02]  /*6710*/  FMUL.FTZ R61, R148, R212 ;  /* 0x000000d4943d7220 */ /* 0x000fe40000410000 */
        /* <DEDUP_REMOVED lines=11> */
[----:B------:R-:W-:Y:S02]  /*67d0*/  FMUL.FTZ R60, R146, R221 ;  /* 0x000000dd923c7220 */ /* 0x000fe40000410000 */
        /* <DEDUP_REMOVED lines=38> */
[C---:B------:R-:W-:Y:S01]  /*6a40*/  FFMA.FTZ R60, R141.reuse, R224, -R60 ;  /* 0x000000e08d3c7223 */ /* 0x040fe2000001083c */
[----:B------:R-:W-:Y:S01]  /*6a50*/  CS2R R62, SRZ ;  /* 0x00000000003e7805 */ /* 0x000fe2000001ff00 */
[----:B------:R-:W-:-:S02]  /*6a60*/  FFMA.FTZ R61, R141, R230, R61 ;  /* 0x000000e68d3d7223 */ /* 0x000fc4000001003d */
[----:B------:R-:W-:Y:S02]  /*6a70*/  FADD.FTZ R66, R201, R66 ;  /* 0x00000042c9427221 */ /* 0x000fe40000010000 */
[----:B------:R-:W-:Y:S02]  /*6a80*/  FMUL.FTZ R69, R131, -R67 ;  /* 0x8000004383457220 */ /* 0x000fe40000410000 */
[----:B------:R-:W-:Y:S01]  /*6a90*/  FADD.FTZ R235, R235, R60 ;  /* 0x0000003cebeb7221 */ /* 0x000fe20000010000 */
[----:B------:R-:W-:Y:S01]  /*6aa0*/  MOV R60, 0x3f800000 ;  /* 0x3f800000003c7802 */ /* 0x000fe20000000f00 */
[----:B------:R-:W-:Y:S01]  /*6ab0*/  FADD.FTZ R231, R234, R61 ;  /* 0x0000003deae77221 */ /* 0x000fe20000010000 */
[----:B------:R-:W-:Y:S01]  /*6ac0*/  HFMA2.MMA R61, -RZ, RZ, 0, 0 ;  /* 0x00000000ff3d7435 */ /* 0x000fe200000001ff */
[-C--:B------:R-:W-:Y:S02]  /*6ad0*/  FMUL.FTZ R71, R131, -R66.reuse ;  /* 0x8000004283477220 */ /* 0x080fe40000410000 */
[----:B------:R-:W-:-:S02]  /*6ae0*/  FFMA.FTZ R70, R132, R66, -R69 ;  /* 0x0000004284467223 */ /* 0x000fc40000010845 */
[C---:B------:R-:W-:Y:S02]  /*6af0*/  FMUL.FTZ R66, R138.reuse, R231 ;  /* 0x000000e78a427220 */ /* 0x040fe40000410000 */
[----:B------:R-:W-:Y:S02]  /*6b00*/  FMUL.FTZ R68, R138, R235 ;  /* 0x000000eb8a447220 */ /* 0x000fe40000410000 */
[----:B------:R-:W-:Y:S01]  /*6b10*/  FFMA.FTZ R71, R132, R67, R71 ;  /* 0x0000004384477223 */ /* 0x000fe20000010047 */
[----:B------:R-:W0:Y:S01]  /*6b20*/  @!P0 LDS.128 R60, [UR48+0xee80] ;  /* 0x00ee8030ff3c8984 */ /* 0x000e220008000c00 */
[C---:B------:R-:W-:Y:S01]  /*6b30*/  FFMA.FTZ R66, R139.reuse, R235, -R66 ;  /* 0x000000eb8b427223 */ /* 0x040fe20000010842 */
[----:B------:R-:W-:Y:S01]  /*6b40*/  ISETP.GT.U32.AND P0, PT, R112, 0x1f, PT ;  /* 0x0000001f7000780c */ /* 0x000fe20003f04070 */
[----:B------:R-:W-:Y:S02]  /*6b50*/  FFMA.FTZ R67, R139, R231, R68 ;  /* 0x000000e78b437223 */ /* 0x000fe40000010044 */
[----:B------:R-:W-:-:S02]  /*6b60*/  FMUL.FTZ R68, R131, -R64 ;  /* 0x8000004083447220 */ /* 0x000fc40000410000 */
[-C--:B------:R-:W-:Y:S02]  /*6b70*/  FMUL.FTZ R69, R131, -R65.reuse ;  /* 0x8000004183457220 */ /* 0x080fe40000410000 */
[----:B------:R-:W-:Y:S02]  /*6b80*/  FADD.FTZ R232, R227, R66 ;  /* 0x00000042e3e87221 */ /* 0x000fe40000010000 */
[----:B------:R-:W-:Y:S02]  /*6b90*/  FADD.FTZ R226, R226, R67 ;  /* 0x00000043e2e27221 */ /* 0x000fe40000010000 */
[C---:B------:R-:W-:Y:S02]  /*6ba0*/  FFMA.FTZ R65, R132.reuse, R65, R68 ;  /* 0x0000004184417223 */ /* 0x040fe40000010044 */
[----:B------:R-:W-:Y:S02]  /*6bb0*/  FFMA.FTZ R64, R132, R64, -R69 ;  /* 0x0000004084407223 */ /* 0x000fe40000010845 */
[----:B------:R-:W-:-:S02]  /*6bc0*/  FMUL.FTZ R69, R136, R232 ;  /* 0x000000e888457220 */ /* 0x000fc40000410000 */
[-C--:B------:R-:W-:Y:S02]  /*6bd0*/  FMUL.FTZ R68, R136, R226.reuse ;  /* 0x000000e288447220 */ /* 0x080fe40000410000 */
[C---:B------:R-:W-:Y:S02]  /*6be0*/  FFMA.FTZ R69, R137.reuse, R226, R69 ;  /* 0x000000e289457223 */ /* 0x040fe40000010045 */
[----:B------:R-:W-:Y:S02]  /*6bf0*/  FFMA.FTZ R68, R137, R232, -R68 ;  /* 0x000000e889447223 */ /* 0x000fe40000010844 */
[----:B------:R-:W-:Y:S02]  /*6c00*/  FADD.FTZ R216, R216, R69 ;  /* 0x00000045d8d87221 */ /* 0x000fe40000010000 */
[----:B------:R-:W-:Y:S02]  /*6c10*/  FADD.FTZ R217, R217, R68 ;  /* 0x00000044d9d97221 */ /* 0x000fe40000010000 */
[----:B------:R-:W-:-:S02]  /*6c20*/  FADD.FTZ R67, -R202, R71 ;  /* 0x00000047ca437221 */ /* 0x000fc40000010100 */
        /* <DEDUP_REMOVED lines=50> */
.L_x_3730:
[----:B------:R-:W-:Y:S05]  /*6f50*/  BRA.DIV ~URZ, `(.L_x_3633) ;  /* 0x00006ba27f007947 */ /* 0x000fea000b800000 */
[----:B------:R2:W3:Y:S04]  /*6f60*/  SHFL.DOWN PT, R67, R75, 0x1, 0x1f ;  /* 0x08201f004b437f89 */ /* 0x0004e800000e0000 */
[----:B------:R2:W4:Y:S04]  /*6f70*/  SHFL.DOWN PT, R68, R74, 0x1, 0x1f ;  /* 0x08201f004a447f89 */ /* 0x00052800000e0000 */
[----:B------:R2:W0:Y:S02]  /*6f80*/  SHFL.DOWN PT, R64, R69, 0x1, 0x1f ;  /* 0x08201f0045407f89 */ /* 0x00042400000e0000 */
.L_x_3731:
        /* <DEDUP_REMOVED lines=15> */
.L_x_3635:
[----:B------:R-:W-:Y:S05]  /*7080*/  BSYNC B1 ;  /* 0x0000000000017941 */ /* 0x000fea0003800000 */
.L_x_3634:
[----:B------:R-:W-:Y:S05]  /*7090*/  BRA.DIV ~URZ, `(.L_x_3636) ;  /* 0x00006bc27f007947 */ /* 0x000fea000b800000 */
[----:B-1----:R0:W1:Y:S04]  /*70a0*/  SHFL.DOWN PT, R66, R76, 0x2, 0x1f ;  /* 0x08401f004c427f89 */ /* 0x00206800000e0000 */
[----:B---3--:R0:W3:Y:S04]  /*70b0*/  SHFL.DOWN PT, R67, R75, 0x2, 0x1f ;  /* 0x08401f004b437f89 */ /* 0x0080e800000e0000 */
[----:B----4-:R0:W4:Y:S04]  /*70c0*/  SHFL.DOWN PT, R68, R74, 0x2, 0x1f ;  /* 0x08401f004a447f89 */ /* 0x01012800000e0000 */
[----:B------:R0:W2:Y:S02]  /*70d0*/  SHFL.DOWN PT, R64, R69, 0x2, 0x1f ;  /* 0x08401f0045407f89 */ /* 0x0000a400000e0000 */
.L_x_3732:
        /* <DEDUP_REMOVED lines=15> */
.L_x_3638:
[----:B------:R-:W-:Y:S05]  /*71d0*/  BSYNC B1 ;  /* 0x0000000000017941 */ /* 0x000fea0003800000 */
.L_x_3637:
[----:B------:R-:W-:Y:S05]  /*71e0*/  BRA.DIV ~URZ, `(.L_x_3639) ;  /* 0x00006c427f007947 */ /* 0x000fea000b800000 */
[----:B-1----:R1:W0:Y:S02]  /*71f0*/  SHFL.DOWN PT, R66, R76, 0x4, 0x1f ;  /* 0x08801f004c427f89 */ /* 0x00222400000e0000 */
.L_x_3733:
[----:B------:R-:W-:Y:S05]  /*7200*/  BRA.DIV ~URZ, `(.L_x_3640) ;  /* 0x00006ca27f007947 */ /* 0x000fea000b800000 */
[----:B---3--:R3:W1:Y:S04]  /*7210*/  SHFL.DOWN PT, R67, R75, 0x4, 0x1f ;  /* 0x08801f004b437f89 */ /* 0x00866800000e0000 */
[----:B----4-:R3:W4:Y:S04]  /*7220*/  SHFL.DOWN PT, R68, R74, 0x4, 0x1f ;  /* 0x08801f004a447f89 */ /* 0x01072800000e0000 */
[----:B--2---:R3:W2:Y:S02]  /*7230*/  SHFL.DOWN PT, R64, R69, 0x4, 0x1f ;  /* 0x08801f0045407f89 */ /* 0x0046a400000e0000 */
.L_x_3734:
        /* <DEDUP_REMOVED lines=15> */
.L_x_3642:
[----:B------:R-:W-:Y:S05]  /*7330*/  BSYNC B1 ;  /* 0x0000000000017941 */ /* 0x000fea0003800000 */
.L_x_3641:
[----:B------:R-:W-:Y:S05]  /*7340*/  BRA.DIV ~URZ, `(.L_x_3643) ;  /* 0x00006cc27f007947 */ /* 0x000fea000b800000 */
[----:B0-----:R0:W3:Y:S04]  /*7350*/  SHFL.DOWN PT, R66, R76, 0x8, 0x1f ;  /* 0x09001f004c427f89 */ /* 0x0010e800000e0000 */
[----:B-1----:R0:W1:Y:S04]  /*7360*/  SHFL.DOWN PT, R67, R75, 0x8, 0x1f ;  /* 0x09001f004b437f89 */ /* 0x00206800000e0000 */
[----:B----4-:R0:W4:Y:S04]  /*7370*/  SHFL.DOWN PT, R68, R74, 0x8, 0x1f ;  /* 0x09001f004a447f89 */ /* 0x01012800000e0000 */
[----:B--2---:R0:W2:Y:S02]  /*7380*/  SHFL.DOWN PT, R64, R69, 0x8, 0x1f ;  /* 0x09001f0045407f89 */ /* 0x0040a400000e0000 */
.L_x_3735:
        /* <DEDUP_REMOVED lines=15> */
.L_x_3645:
[----:B------:R-:W-:Y:S05]  /*7480*/  BSYNC B1 ;  /* 0x0000000000017941 */ /* 0x000fea0003800000 */
.L_x_3644:
[----:B------:R-:W-:Y:S05]  /*7490*/  BRA.DIV ~URZ, `(.L_x_3646) ;  /* 0x00006d427f007947 */ /* 0x000fea000b800000 */
[----:B---3--:R3:W0:Y:S02]  /*74a0*/  SHFL.DOWN PT, R66, R76, 0x10, 0x1f ;  /* 0x0a001f004c427f89 */ /* 0x00862400000e0000 */
.L_x_3736:
[----:B------:R-:W-:Y:S05]  /*74b0*/  BRA.DIV ~URZ, `(.L_x_3647) ;  /* 0x00006da27f007947 */ /* 0x000fea000b800000 */
[----:B-1----:R1:W3:Y:S04]  /*74c0*/  SHFL.DOWN PT, R67, R75, 0x10, 0x1f ;  /* 0x0a001f004b437f89 */ /* 0x0022e800000e0000 */
[----:B----4-:R1:W4:Y:S04]  /*74d0*/  SHFL.DOWN PT, R68, R74, 0x10, 0x1f ;  /* 0x0a001f004a447f89 */ /* 0x01032800000e0000 */
[----:B--2---:R1:W2:Y:S02]  /*74e0*/  SHFL.DOWN PT, R64, R69, 0x10, 0x1f ;  /* 0x0a001f0045407f89 */ /* 0x0042a400000e0000 */
.L_x_3737:
        /* <DEDUP_REMOVED lines=13> */
.L_x_3649:
[----:B------:R-:W-:Y:S05]  /*75c0*/  BSYNC B1 ;  /* 0x0000000000017941 */ /* 0x000fea0003800000 */
.L_x_3648:
        /* <DEDUP_REMOVED lines=9> */
[-C--:B------:R-:W-:Y:S01]  /*7660*/  FMUL.FTZ R238, R62, R243.reuse ;  /* 0x000000f33eee7220 */ /* 0x080fe20000410000 */
[----:B------:R4:W0:Y:S01]  /*7670*/  SHFL.DOWN PT, R78, R69, 0x1, 0x1f ;  /* 0x08201f00454e7f89 */ /* 0x00082200000e0000 */
[----:B------:R-:W-:Y:S02]  /*7680*/  FMUL.FTZ R236, R60, R243 ;  /* 0x000000f33cec7220 */ /* 0x000fe40000410000 */
        /* <DEDUP_REMOVED lines=8> */
.L_x_3738:
[----:B0-234-:R0:W2:Y:S01]  /*7710*/  LDS.128 R68, [R227+0xd0b0] ;  /* 0x00d0b000e3447984 */ /* 0x01d0a20000000c00 */
[----:B------:R-:W-:Y:S01]  /*7720*/  ISETP.NE.AND P0, PT, R112, 0x1f, PT ;  /* 0x0000001f7000780c */ /* 0x000fe20003f05270 */
[----:B------:R-:W-:Y:S02]  /*7730*/  BSSY B1, `(.L_x_3651) ;  /* 0x000000d000017945 */ /* 0x000fe40003800000 */
[----:B------:R0:W3:Y:S10]  /*7740*/  LDS.128 R64, [R227+0xd0a0] ;  /* 0x00d0a000e3407984 */ /* 0x0000f40000000c00 */
        /* <DEDUP_REMOVED lines=10> */
[----:B------:R-:W-:Y:S02]  /*77f0*/  FADD.FTZ R83, R83, R78 ;  /* 0x0000004e53537221 */ /* 0x000fe40000010000 */
.L_x_3652:
[----:B0-----:R-:W-:Y:S05]  /*7800*/  BSYNC B1 ;  /* 0x0000000000017941 */ /* 0x001fea0003800000 */
.L_x_3651:
[----:B------:R-:W0:Y:S01]  /*7810*/  LDS.128 R72, [R227+0xd090] ;  /* 0x00d09000e3487984 */ /* 0x000e220000000c00 */
[CC--:B--2---:R-:W-:Y:S02]  /*7820*/  FMUL.FTZ R63, R69.reuse, R83.reuse ;  /* 0x00000053453f7220 */ /* 0x0c4fe40000410000 */
[-C--:B------:R-:W-:Y:S01]  /*7830*/  FMUL.FTZ R60, R69, R82.reuse ;  /* 0x00000052453c7220 */ /* 0x080fe20000410000 */
[----:B-1----:R1:W-:Y:S01]  /*7840*/  STS.128 [R227+0xd0b0], R80 ;  /* 0x00d0b050e3007388 */ /* 0x0023e20000000c00 */
[C---:B------:R-:W-:Y:S02]  /*7850*/  FFMA.FTZ R63, R68.reuse, R82, -R63 ;  /* 0x00000052443f7223 */ /* 0x040fe4000001083f */
[----:B------:R-:W-:Y:S02]  /*7860*/  FFMA.FTZ R60, R68, R83, R60 ;  /* 0x00000053443c7223 */ /* 0x000fe4000001003c */
[----:B------:R-:W-:-:S02]  /*7870*/  FADD.FTZ R78, R70, R63 ;  /* 0x0000003f464e7221 */ /* 0x000fc40000010000 */
[----:B------:R-:W-:Y:S02]  /*7880*/  FADD.FTZ R79, R71, R60 ;  /* 0x0000003c474f7221 */ /* 0x000fe40000010000 */
[----:B------:R-:W-:Y:S02]  /*7890*/  FMUL.FTZ R63, R69, R81 ;  /* 0x00000051453f7220 */ /* 0x000fe40000410000 */
[----:B---3--:R-:W-:Y:S02]  /*78a0*/  FMUL.FTZ R60, R65, R78 ;  /* 0x0000004e413c7220 */ /* 0x008fe40000410000 */
        /* <DEDUP_REMOVED lines=29> */
.L_x_3631:
[----:B0-----:R-:W-:Y:S05]  /*7a80*/  BSYNC B0 ;  /* 0x0000000000007941 */ /* 0x001fea0003800000 */
.L_x_3630:
[----:B------:R-:W-:Y:S01]  /*7a90*/  WARPSYNC 0xffffffff ;  /* 0xffffffff00007948 */ /* 0x000fe20003800000 */
[----:B------:R-:W-:Y:S01]  /*7aa0*/  BAR.SYNC.DEFER_BLOCKING 0x0 ;  /* 0x0000000000007b1d */ /* 0x000fe20000010000 */
[--C-:B-1----:R-:W-:Y:S01]  /*7ab0*/  HADD2.F32 R74, -RZ, R55.reuse.H1_H1 ;  /* 0x30000037ff4a7230 */ /* 0x102fe20000004100 */
[C---:B------:R-:W-:Y:S01]  /*7ac0*/  ISETP.NE.AND P0, PT, R112.reuse, RZ, PT ;  /* 0x000000ff7000720c */ /* 0x040fe20003f05270 */
[----:B------:R-:W-:Y:S01]  /*7ad0*/  HADD2.F32 R76, -RZ, R55.H0_H0 ;  /* 0x20000037ff4c7230 */ /* 0x000fe20000004100 */
[----:B------:R-:W-:Y:S01]  /*7ae0*/  SHF.L.U32 R238, R112, 0x5, RZ ;  /* 0x0000000570ee7819 */ /* 0x000fe200000006ff */
[----:B------:R-:W-:Y:S01]  /*7af0*/  HADD2.F32 R81, -RZ, R53.H1_H1 ;  /* 0x30000035ff517230 */ /* 0x000fe20000004100 */
[----:B------:R-:W-:Y:S01]  /*7b00*/  FMUL.FTZ R70, R34, R74 ;  /* 0x0000004a22467220 */ /* 0x000fe20000410000 */
[----:B------:R-:W-:Y:S01]  /*7b10*/  ULDC UR36, c[0x0][0x168] ;  /* 0x00005a0000247ab9 */ /* 0x000fe20000000800 */
[----:B------:R-:W-:Y:S01]  /*7b20*/  IADD3 R83, R238, 0x2, RZ ;  /* 0x00000002ee537810 */ /* 0x000fe20007ffe0ff */
[C---:B------:R-:W-:Y:S01]  /*7b30*/  FFMA.FTZ R246, -R16.reuse, R115, -RZ ;  /* 0x0000007310f67223 */ /* 0x040fe200000109ff */
[----:B------:R-:W-:Y:S01]  /*7b40*/  UIADD3 UR36, -UR34, UR36, URZ ;  /* 0x0000002422247290 */ /* 0x000fe2000fffe13f */
[----:B------:R-:W-:Y:S01]  /*7b50*/  FMUL.FTZ R248, R16, R207 ;  /* 0x000000cf10f87220 */ /* 0x000fe20000410000 */
[----:B------:R-:W-:Y:S01]  /*7b60*/  LEA.HI.SX32 R234, R83, R238, 0x1b ;  /* 0x000000ee53ea7211 */ /* 0x000fe200078fdaff */
[----:B------:R-:W-:Y:S01]  /*7b70*/  BSSY B0, `(.L_x_3653) ;  /* 0x00002b9000007945 */ /* 0x000fe20003800000 */
[----:B------:R-:W0:Y:S04]  /*7b80*/  LDS.64 R64, [R86.X16+0xd088] ;  /* 0x00d0880056407984 */ /* 0x000e28000000ca00 */
[----:B------:R1:W-:Y:S01]  /*7b90*/  @!P0 STS.128 [UR48+0xee80], R60 ;  /* 0x00ee803cff008988 */ /* 0x0003e20008000c30 */
[----:B0-----:R-:W-:-:S02]  /*7ba0*/  FMUL.FTZ R67, R65, -R85 ;  /* 0x8000005541437220 */ /* 0x001fc40000410000 */
[C---:B------:R-:W-:Y:S02]  /*7bb0*/  FMUL.FTZ R85, R64.reuse, -R85 ;  /* 0x8000005540557220 */ /* 0x040fe40000410000 */
[-C--:B------:R-:W-:Y:S01]  /*7bc0*/  FFMA.FTZ R67, R64, R84.reuse, -R67 ;  /* 0x0000005440437223 */ /* 0x080fe20000010843 */
[----:B------:R-:W-:Y:S01]  /*7bd0*/  P2R R64, PR, RZ, 0x1 ;  /* 0x00000001ff407803 */ /* 0x000fe20000000000 */
[----:B------:R-:W-:Y:S01]  /*7be0*/  FFMA.FTZ R85, R65, R84, R85 ;  /* 0x0000005441557223 */ /* 0x000fe20000010055 */
[----:B------:R-:W-:Y:S01]  /*7bf0*/  HADD2.F32 R84, -RZ, R53.H0_H0 ;  /* 0x20000035ff547230 */ /* 0x000fe20000004100 */
[----:B------:R-:W-:Y:S02]  /*7c00*/  FADD.FTZ R90, R90, R67 ;  /* 0x000000435a5a7221 */ /* 0x000fe40000010000 */
[----:B------:R-:W-:Y:S01]  /*7c10*/  FADD.FTZ R88, -R88, R85 ;  /* 0x0000005558587221 */ /* 0x000fe20000010100 */
[----:B------:R-:W-:Y:S01]  /*7c20*/  IADD3 R85, R238, 0x3, RZ ;  /* 0x00000003ee557810 */ /* 0x000fe20007ffe0ff */
[----:B------:R-:W-:-:S02]  /*7c30*/  FMUL.FTZ R69, R90, UR47 ;  /* 0x0000002f5a457c20 */ /* 0x000fc40008410000 */
[----:B------:R-:W-:Y:S01]  /*7c40*/  FMUL.FTZ R66, R133, -R90 ;  /* 0x8000005a85427220 */ /* 0x000fe20000410000 */
[----:B------:R-:W-:Y:S01]  /*7c50*/  LEA.HI.SX32 R236, R85, R238, 0x1b ;  /* 0x000000ee55ec7211 */ /* 0x000fe200078fdaff */
[----:B------:R-:W-:Y:S02]  /*7c60*/  FFMA.FTZ R65, R181, -R70, R218 ;  /* 0x80000046b5417223 */ /* 0x000fe400000100da */
[C---:B------:R-:W-:Y:S02]  /*7c70*/  FMUL.FTZ R67, R88.reuse, UR47 ;  /* 0x0000002f58437c20 */ /* 0x040fe40008410000 */
[----:B------:R-:W-:Y:S02]  /*7c80*/  FFMA.FTZ R72, R88, UR46, -R69 ;  /* 0x0000002e58487c23 */ /* 0x000fe40008010845 */
[-C--:B------:R-:W-:Y:S02]  /*7c90*/  FMUL.FTZ R64, R133, -R88.reuse ;  /* 0x8000005885407220 */ /* 0x080fe40000410000 */
[----:B------:R-:W-:-:S02]  /*7ca0*/  FFMA.FTZ R66, R135, R88, R66 ;  /* 0x0000005887427223 */ /* 0x000fc40000010042 */
[----:B------:R-:W-:Y:S02]  /*7cb0*/  FMUL.FTZ R68, R181, R88 ;  /* 0x00000058b5447220 */ /* 0x000fe40000410000 */
[----:B------:R-:W-:Y:S02]  /*7cc0*/  FFMA.FTZ R70, R179, -R70, R219 ;  /* 0x80000046b3467223 */ /* 0x000fe400000100db */
[----:B------:R-:W-:Y:S02]  /*7cd0*/  FFMA.FTZ R67, R90, UR46, R67 ;  /* 0x0000002e5a437c23 */ /* 0x000fe40008010043 */
[----:B------:R-:W-:Y:S02]  /*7ce0*/  FMUL.FTZ R72, R65, R72 ;  /* 0x0000004841487220 */ /* 0x000fe40000410000 */
[----:B------:R-:W-:Y:S02]  /*7cf0*/  FFMA.FTZ R64, R135, R90, -R64 ;  /* 0x0000005a87407223 */ /* 0x000fe40000010840 */
[----:B------:R-:W-:-:S02]  /*7d00*/  FADD.FTZ R87, -R87, R66 ;  /* 0x0000004257577221 */ /* 0x000fc40000010100 */
[-C--:B------:R-:W-:Y:S02]  /*7d10*/  FFMA.FTZ R68, R179, R90.reuse, R68 ;  /* 0x0000005ab3447223 */ /* 0x080fe40000010044 */
[----:B-1----:R-:W-:Y:S02]  /*7d20*/  FMUL.FTZ R63, R34, R90 ;  /* 0x0000005a223f7220 */ /* 0x002fe40000410000 */
[----:B------:R-:W-:Y:S02]  /*7d30*/  FFMA.FTZ R67, R70, R67, R72 ;  /* 0x0000004346437223 */ /* 0x000fe40000010048 */
[----:B------:R-:W-:Y:S02]  /*7d40*/  FADD.FTZ R89, R89, R64 ;  /* 0x0000004059597221 */ /* 0x000fe40000010000 */
[----:B------:R-:W-:Y:S02]  /*7d50*/  FMUL.FTZ R71, R34, R88 ;  /* 0x0000005822477220 */ /* 0x000fe40000410000 */
[----:B------:R-:W-:-:S02]  /*7d60*/  FMUL.FTZ R64, R136, -R87 ;  /* 0x8000005788407220 */ /* 0x000fc40000410000 */
[----:B------:R-:W-:Y:S02]  /*7d70*/  FMUL.FTZ R61, R65, R63 ;  /* 0x0000003f413d7220 */ /* 0x000fe40000410000 */
[----:B------:R-:W-:Y:S02]  /*7d80*/  FMUL.FTZ R69, R33, R76 ;  /* 0x0000004c21457220 */ /* 0x000fe40000410000 */
[-C--:B------:R-:W-:Y:S02]  /*7d90*/  FFMA.FTZ R17, R34, R68.reuse, R17 ;  /* 0x0000004422117223 */ /* 0x080fe40000010011 */
[----:B------:R-:W-:Y:S02]  /*7da0*/  FFMA.FTZ R72, R74, R68, R67 ;  /* 0x000000444a487223 */ /* 0x000fe40000010043 */
[----:B------:R-:W-:Y:S02]  /*7db0*/  FMUL.FTZ R68, R89, UR47 ;  /* 0x0000002f59447c20 */ /* 0x000fe40008410000 */
[----:B------:R-:W-:-:S02]  /*7dc0*/  FMUL.FTZ R60, R65, R71 ;  /* 0x00000047413c7220 */ /* 0x000fc40000410000 */
[-C--:B------:R-:W-:Y:S02]  /*7dd0*/  FMUL.FTZ R136, R136, -R89.reuse ;  /* 0x8000005988887220 */ /* 0x080fe40000410000 */
[----:B------:R-:W-:Y:S02]  /*7de0*/  FFMA.FTZ R65, R137, R89, -R64 ;  /* 0x0000005989417223 */ /* 0x000fe40000010840 */
[-C--:B------:R-:W-:Y:S02]  /*7df0*/  FFMA.FTZ R61, R70, R71.reuse, -R61 ;  /* 0x00000047463d7223 */ /* 0x080fe4000001083d */
[----:B------:R-:W-:Y:S02]  /*7e00*/  FMUL.FTZ R62, R74, R71 ;  /* 0x000000474a3e7220 */ /* 0x000fe40000410000 */
[----:B------:R-:W-:Y:S02]  /*7e10*/  FFMA.FTZ R64, R178, -R69, R216 ;  /* 0x80000045b2407223 */ /* 0x000fe400000100d8 */
[----:B------:R-:W-:-:S02]  /*7e20*/  FMUL.FTZ R135, R33, R87 ;  /* 0x0000005721877220 */ /* 0x000fc40000410000 */
[C---:B------:R-:W-:Y:S02]  /*7e30*/  FMUL.FTZ R66, R87.reuse, UR47 ;  /* 0x0000002f57427c20 */ /* 0x040fe40008410000 */
[----:B------:R-:W-:Y:S02]  /*7e40*/  FFMA.FTZ R71, R87, UR46, -R68 ;  /* 0x0000002e57477c23 */ /* 0x000fe40008010844 */
[----:B------:R-:W-:Y:S02]  /*7e50*/  FFMA.FTZ R136, R137, R87, R136 ;  /* 0x0000005789887223 */ /* 0x000fe40000010088 */
[----:B------:R-:W-:Y:S02]  /*7e60*/  FMUL.FTZ R133, R33, R89 ;  /* 0x0000005921857220 */ /* 0x000fe40000410000 */
[----:B------:R-:W-:Y:S02]  /*7e70*/  FFMA.FTZ R69, R176, -R69, R217 ;  /* 0x80000045b0457223 */ /* 0x000fe400000100d9 */
[----:B------:R-:W-:-:S02]  /*7e80*/  FMUL.FTZ R68, R64, R135 ;  /* 0x0000008740447220 */ /* 0x000fc40000410000 */
[----:B------:R-:W-:Y:S02]  /*7e90*/  FMUL.FTZ R67, R178, R87 ;  /* 0x00000057b2437220 */ /* 0x000fe40000410000 */
[----:B------:R-:W-:Y:S02]  /*7ea0*/  FFMA.FTZ R66, R89, UR46, R66 ;  /* 0x0000002e59427c23 */ /* 0x000fe40008010042 */
[----:B------:R-:W-:Y:S02]  /*7eb0*/  FMUL.FTZ R71, R64, R71 ;  /* 0x0000004740477220 */ /* 0x000fe40000410000 */
[----:B------:R-:W-:Y:S02]  /*7ec0*/  FFMA.FTZ R60, R70, R63, R60 ;  /* 0x0000003f463c7223 */ /* 0x000fe4000001003c */
[----:B------:R-:W-:Y:S02]  /*7ed0*/  FADD.FTZ R136, -R91, R136 ;  /* 0x000000885b887221 */ /* 0x000fe40000010100 */
[----:B------:R-:W-:-:S02]  /*7ee0*/  FMUL.FTZ R70, R64, R133 ;  /* 0x0000008540467220 */ /* 0x000fc40000410000 */
[----:B------:R-:W-:Y:S01]  /*7ef0*/  FMUL.FTZ R63, R74, R63 ;  /* 0x0000003f4a3f7220 */ /* 0x000fe20000410000 */
[----:B------:R-:W-:Y:S01]  /*7f00*/  HADD2.F32 R74, -RZ, R54.H1_H1 ;  /* 0x30000036ff4a7230 */ /* 0x000fe20000004100 */
[C---:B------:R-:W-:Y:S02]  /*7f10*/  FFMA.FTZ R64, R69.reuse, R133, R68 ;  /* 0x0000008545407223 */ /* 0x040fe40000010044 */
[----:B------:R-:W-:Y:S02]  /*7f20*/  FFMA.FTZ R67, R176, R89, R67 ;  /* 0x00000059b0437223 */ /* 0x000fe40000010043 */
[----:B------:R-:W-:Y:S02]  /*7f30*/  FFMA.FTZ R68, R69, R66, R71 ;  /* 0x0000004245447223 */ /* 0x000fe40000010047 */
[----:B------:R-:W-:Y:S01]  /*7f40*/  FADD.FTZ R137, R92, R65 ;  /* 0x000000415c897221 */ /* 0x000fe20000010000 */
[----:B------:R-:W-:Y:S01]  /*7f50*/  HADD2.F32 R92, -RZ, R57.H0_H0 ;  /* 0x20000039ff5c7230 */ /* 0x000fe20000004100 */
[----:B------:R-:W-:-:S02]  /*7f60*/  FMUL.FTZ R66, R138, -R136 ;  /* 0x800000888a427220 */ /* 0x000fc40000410000 */
[-C--:B------:R-:W-:Y:S02]  /*7f70*/  FFMA.FTZ R71, R76, R67.reuse, R68 ;  /* 0x000000434c477223 */ /* 0x080fe40000010044 */
[----:B------:R-:W-:Y:S02]  /*7f80*/  FFMA.FTZ R18, R33, R67, R18 ;  /* 0x0000004321127223 */ /* 0x000fe40000010012 */
[----:B------:R-:W-:Y:S02]  /*7f90*/  FMUL.FTZ R68, R36, R74 ;  /* 0x0000004a24447220 */ /* 0x000fe40000410000 */
[----:B------:R-:W-:Y:S02]  /*7fa0*/  FFMA.FTZ R67, R139, R137, -R66 ;  /* 0x000000898b437223 */ /* 0x000fe40000010842 */
[C---:B------:R-:W-:Y:S02]  /*7fb0*/  FMUL.FTZ R66, R177.reuse, R136 ;  /* 0x00000088b1427220 */ /* 0x040fe40000410000 */
[----:B------:R-:W-:-:S02]  /*7fc0*/  FFMA.FTZ R177, R177, -R68, R226 ;  /* 0x80000044b1b17223 */ /* 0x000fc400000100e2 */
[----:B------:R-:W-:Y:S02]  /*7fd0*/  FFMA.FTZ R65, R69, R135, -R70 ;  /* 0x0000008745417223 */ /* 0x000fe40000010846 */
[----:B------:R-:W-:Y:S02]  /*7fe0*/  FFMA.FTZ R68, R175, -R68, R232 ;  /* 0x80000044af447223 */ /* 0x000fe400000100e8 */
[----:B------:R-:W-:Y:S02]  /*7ff0*/  FMUL.FTZ R69, R137, UR47 ;  /* 0x0000002f89457c20 */ /* 0x000fe40008410000 */
[-C--:B------:R-:W-:Y:S02]  /*8000*/  FFMA.FTZ R175, R175, R137.reuse, R66 ;  /* 0x00000089afaf7223 */ /* 0x080fe40000010042 */
[----:B------:R-:W-:Y:S02]  /*8010*/  FMUL.FTZ R138, R138, -R137 ;  /* 0x800000898a8a7220 */ /* 0x000fe40000410000 */
[----:B------:R-:W-:-:S02]  /*8020*/  FMUL.FTZ R66, R136, UR47 ;  /* 0x0000002f88427c20 */ /* 0x000fc40008410000 */
[----:B------:R-:W-:Y:S02]  /*8030*/  FFMA.FTZ R70, R136, UR46, -R69 ;  /* 0x0000002e88467c23 */ /* 0x000fe40008010845 */
[-C--:B------:R-:W-:Y:S02]  /*8040*/  FFMA.FTZ R138, R139, R136.reuse, R138 ;  /* 0x000000888b8a7223 */ /* 0x080fe4000001008a */
[----:B------:R-:W-:Y:S02]  /*8050*/  FFMA.FTZ R69, R137, UR46, R66 ;  /* 0x0000002e89457c23 */ /* 0x000fe40008010042 */
[C---:B------:R-:W-:Y:S02]  /*8060*/  FMUL.FTZ R139, R36.reuse, R136 ;  /* 0x00000088248b7220 */ /* 0x040fe40000410000 */
[----:B------:R-:W-:Y:S02]  /*8070*/  FMUL.FTZ R137, R36, R137 ;  /* 0x0000008924897220 */ /* 0x000fe40000410000 */
[----:B------:R-:W-:-:S02]  /*8080*/  FADD.FTZ R77, R94, R67 ;  /* 0x000000435e4d7221 */ /* 0x000fc40000010000 */
[C---:B------:R-:W-:Y:S02]  /*8090*/  FMUL.FTZ R70, R177.reuse, R70 ;  /* 0x00000046b1467220 */ /* 0x040fe40000410000 */
[C---:B------:R-:W-:Y:S02]  /*80a0*/  FMUL.FTZ R133, R76.reuse, R133 ;  /* 0x000000854c857220 */ /* 0x040fe40000410000 */
[----:B------:R-:W-:Y:S01]  /*80b0*/  FMUL.FTZ R135, R76, R135 ;  /* 0x000000874c877220 */ /* 0x000fe20000410000 */
[----:B------:R-:W-:Y:S01]  /*80c0*/  HADD2.F32 R76, -RZ, R54.H0_H0 ;  /* 0x20000036ff4c7230 */ /* 0x000fe20000004100 */
[C---:B------:R-:W-:Y:S02]  /*80d0*/  FMUL.FTZ R66, R177.reuse, R139 ;  /* 0x0000008bb1427220 */ /* 0x040fe40000410000 */
[----:B------:R-:W-:Y:S02]  /*80e0*/  FMUL.FTZ R67, R177, R137 ;  /* 0x00000089b1437220 */ /* 0x000fe40000410000 */
[----:B------:R-:W-:Y:S01]  /*80f0*/  FADD.FTZ R138, -R93, R138 ;  /* 0x0000008a5d8a7221 */ /* 0x000fe20000010100 */
[----:B------:R-:W-:Y:S01]  /*8100*/  HADD2.F32 R93, -RZ, R57.H1_H1 ;  /* 0x30000039ff5d7230 */ /* 0x000fe20000004100 */
[----:B------:R-:W-:-:S02]  /*8110*/  FADD.FTZ R49, R72, R49 ;  /* 0x0000003148317221 */ /* 0x000fc40000010000 */
[C---:B------:R-:W-:Y:S02]  /*8120*/  FFMA.FTZ R72, R68.reuse, R69, R70 ;  /* 0x0000004544487223 */ /* 0x040fe40000010046 */
[C---:B------:R-:W-:Y:S02]  /*8130*/  FFMA.FTZ R66, R68.reuse, R137, R66 ;  /* 0x0000008944427223 */ /* 0x040fe40000010042 */
[----:B------:R-:W-:Y:S02]  /*8140*/  FFMA.FTZ R67, R68, R139, -R67 ;  /* 0x0000008b44437223 */ /* 0x000fe40000010843 */
[----:B------:R-:W-:Y:S02]  /*8150*/  FMUL.FTZ R68, R140, -R138 ;  /* 0x8000008a8c447220 */ /* 0x000fe40000410000 */
[----:B------:R-:W-:Y:S02]  /*8160*/  FMUL.FTZ R70, R35, R76 ;  /* 0x0000004c23467220 */ /* 0x000fe40000410000 */
[----:B------:R-:W-:-:S02]  /*8170*/  FMUL.FTZ R137, R74, R137 ;  /* 0x000000894a897220 */ /* 0x000fc40000410000 */
[----:B------:R-:W-:Y:S02]  /*8180*/  FMUL.FTZ R139, R74, R139 ;  /* 0x0000008b4a8b7220 */ /* 0x000fe40000410000 */
[----:B------:R-:W-:Y:S02]  /*8190*/  FMUL.FTZ R140, R140, -R77 ;  /* 0x8000004d8c8c7220 */ /* 0x000fe40000410000 */
[----:B------:R-:W-:Y:S02]  /*81a0*/  FADD.FTZ R50, R71, R50 ;  /* 0x0000003247327221 */ /* 0x000fe40000010000 */
[----:B------:R-:W-:Y:S02]  /*81b0*/  FFMA.FTZ R74, R74, R175, R72 ;  /* 0x000000af4a4a7223 */ /* 0x000fe40000010048 */
[----:B------:R-:W-:Y:S02]  /*81c0*/  FMUL.FTZ R73, R77, UR47 ;  /* 0x0000002f4d497c20 */ /* 0x000fe40008410000 */
[----:B------:R-:W-:-:S02]  /*81d0*/  FMUL.FTZ R71, R174, R138 ;  /* 0x0000008aae477220 */ /* 0x000fc40000410000 */
[----:B------:R-:W-:Y:S02]  /*81e0*/  FMUL.FTZ R72, R138, UR47 ;  /* 0x0000002f8a487c20 */ /* 0x000fe40008410000 */
[----:B------:R-:W-:Y:S02]  /*81f0*/  FFMA.FTZ R19, R36, R175, R19 ;  /* 0x000000af24137223 */ /* 0x000fe40000010013 */
[C---:B------:R-:W-:Y:S02]  /*8200*/  FFMA.FTZ R69, R141.reuse, R77, -R68 ;  /* 0x0000004d8d457223 */ /* 0x040fe40000010844 */
[----:B------:R-:W-:Y:S02]  /*8210*/  FFMA.FTZ R140, R141, R138, R140 ;  /* 0x0000008a8d8c7223 */ /* 0x000fe4000001008c */
[----:B------:R-:W-:Y:S02]  /*8220*/  FFMA.FTZ R68, R174, -R70, R231 ;  /* 0x80000046ae447223 */ /* 0x000fe400000100e7 */
[----:B------:R-:W-:-:S02]  /*8230*/  FMUL.FTZ R175, R35, R138 ;  /* 0x0000008a23af7220 */ /* 0x000fc40000410000 */
[----:B------:R-:W-:Y:S02]  /*8240*/  FFMA.FTZ R75, R138, UR46, -R73 ;  /* 0x0000002e8a4b7c23 */ /* 0x000fe40008010849 */
[-C--:B------:R-:W-:Y:S02]  /*8250*/  FMUL.FTZ R141, R35, R77.reuse ;  /* 0x0000004d238d7220 */ /* 0x080fe40000410000 */
[----:B------:R-:W-:Y:S02]  /*8260*/  FFMA.FTZ R71, R172, R77, R71 ;  /* 0x0000004dac477223 */ /* 0x000fe40000010047 */
[----:B------:R-:W-:Y:S02]  /*8270*/  FFMA.FTZ R73, R77, UR46, R72 ;  /* 0x0000002e4d497c23 */ /* 0x000fe40008010048 */
[----:B------:R-:W-:Y:S02]  /*8280*/  FADD.FTZ R77, R180, R69 ;  /* 0x00000045b44d7221 */ /* 0x000fe40000010000 */
[----:B------:R-:W-:-:S02]  /*8290*/  FFMA.FTZ R70, R172, -R70, R235 ;  /* 0x80000046ac467223 */ /* 0x000fc400000100eb */
[C---:B------:R-:W-:Y:S02]  /*82a0*/  FMUL.FTZ R69, R68.reuse, R175 ;  /* 0x000000af44457220 */ /* 0x040fe40000410000 */
[C---:B------:R-:W-:Y:S02]  /*82b0*/  FMUL.FTZ R72, R68.reuse, R141 ;  /* 0x0000008d44487220 */ /* 0x040fe40000410000 */
[----:B------:R-:W-:Y:S02]  /*82c0*/  FMUL.FTZ R75, R68, R75 ;  /* 0x0000004b444b7220 */ /* 0x000fe40000410000 */
[----:B------:R-:W-:Y:S02]  /*82d0*/  FADD.FTZ R95, -R95, R140 ;  /* 0x0000008c5f5f7221 */ /* 0x000fe40000010100 */
[C---:B------:R-:W-:Y:S02]  /*82e0*/  FFMA.FTZ R68, R70.reuse, R141, R69 ;  /* 0x0000008d46447223 */ /* 0x040fe40000010045 */
[----:B------:R-:W-:-:S02]  /*82f0*/  FFMA.FTZ R69, R70, R175, -R72 ;  /* 0x000000af46457223 */ /* 0x000fc40000010848 */
[----:B------:R-:W-:Y:S02]  /*8300*/  FFMA.FTZ R72, R70, R73, R75 ;  /* 0x0000004946487223 */ /* 0x000fe4000001004b */
[C---:B------:R-:W-:Y:S02]  /*8310*/  FMUL.FTZ R70, R142.reuse, -R95 ;  /* 0x8000005f8e467220 */ /* 0x040fe40000410000 */
[-C--:B------:R-:W-:Y:S02]  /*8320*/  FMUL.FTZ R142, R142, -R77.reuse ;  /* 0x8000004d8e8e7220 */ /* 0x080fe40000410000 */
[C---:B------:R-:W-:Y:S02]  /*8330*/  FFMA.FTZ R70, R143.reuse, R77, -R70 ;  /* 0x0000004d8f467223 */ /* 0x040fe40000010846 */
[----:B------:R-:W-:Y:S02]  /*8340*/  FFMA.FTZ R143, R143, R95, R142 ;  /* 0x0000005f8f8f7223 */ /* 0x000fe4000001008e */
[----:B------:R-:W-:-:S02]  /*8350*/  FFMA.FTZ R20, R35, R71, R20 ;  /* 0x0000004723147223 */ /* 0x000fc40000010014 */
[----:B------:R-:W-:Y:S02]  /*8360*/  FFMA.FTZ R75, R76, R71, R72 ;  /* 0x000000474c4b7223 */ /* 0x000fe40000010048 */
[----:B------:R-:W-:Y:S02]  /*8370*/  FMUL.FTZ R71, R38, R81 ;  /* 0x0000005126477220 */ /* 0x000fe40000410000 */
[----:B------:R-:W-:Y:S02]  /*8380*/  FADD.FTZ R82, R183, R70 ;  /* 0x00000046b7527221 */ /* 0x000fe40000010000 */
[C---:B------:R-:W-:Y:S02]  /*8390*/  FMUL.FTZ R70, R173.reuse, R95 ;  /* 0x0000005fad467220 */ /* 0x040fe40000410000 */
[----:B------:R-:W-:Y:S02]  /*83a0*/  FADD.FTZ R79, -R182, R143 ;  /* 0x0000008fb64f7221 */ /* 0x000fe40000010100 */
[----:B------:R-:W-:-:S02]  /*83b0*/  FFMA.FTZ R173, R173, -R71, R230 ;  /* 0x80000047adad7223 */ /* 0x000fc400000100e6 */
[C---:B------:R-:W-:Y:S02]  /*83c0*/  FFMA.FTZ R73, R171.reuse, -R71, R224 ;  /* 0x80000047ab497223 */ /* 0x040fe400000100e0 */
[----:B------:R-:W-:Y:S02]  /*83d0*/  FFMA.FTZ R71, R171, R77, R70 ;  /* 0x0000004dab477223 */ /* 0x000fe40000010046 */
[CC--:B------:R-:W-:Y:S02]  /*83e0*/  FMUL.FTZ R70, R144.reuse, -R79.reuse ;  /* 0x8000004f90467220 */ /* 0x0c0fe40000410000 */
[-C--:B------:R-:W-:Y:S02]  /*83f0*/  FMUL.FTZ R144, R144, -R82.reuse ;  /* 0x8000005290907220 */ /* 0x080fe40000410000 */
[C---:B------:R-:W-:Y:S02]  /*8400*/  FFMA.FTZ R70, R145.reuse, R82, -R70 ;  /* 0x0000005291467223 */ /* 0x040fe40000010846 */
[----:B------:R-:W-:-:S02]  /*8410*/  FFMA.FTZ R145, R145, R79, R144 ;  /* 0x0000004f91917223 */ /* 0x000fc40000010090 */
[----:B------:R-:W-:Y:S02]  /*8420*/  FADD.FTZ R51, R74, R51 ;  /* 0x000000334a337221 */ /* 0x000fe40000010000 */
[----:B------:R-:W-:Y:S02]  /*8430*/  FMUL.FTZ R74, R77, UR47 ;  /* 0x0000002f4d4a7c20 */ /* 0x000fe40008410000 */
[----:B------:R-:W-:Y:S02]  /*8440*/  FMUL.FTZ R72, R95, UR47 ;  /* 0x0000002f5f487c20 */ /* 0x000fe40008410000 */
[----:B------:R-:W-:Y:S02]  /*8450*/  FADD.FTZ R184, -R184, R145 ;  /* 0x00000091b8b87221 */ /* 0x000fe40000010100 */
[C---:B------:R-:W-:Y:S02]  /*8460*/  FMUL.FTZ R141, R76.reuse, R141 ;  /* 0x0000008d4c8d7220 */ /* 0x040fe40000410000 */
[----:B------:R-:W-:-:S02]  /*8470*/  FMUL.FTZ R175, R76, R175 ;  /* 0x000000af4caf7220 */ /* 0x000fc40000410000 */
[----:B------:R-:W-:Y:S02]  /*8480*/  FADD.FTZ R185, R185, R70 ;  /* 0x00000046b9b97221 */ /* 0x000fe40000010000 */
[----:B------:R-:W-:Y:S02]  /*8490*/  FFMA.FTZ R76, R95, UR46, -R74 ;  /* 0x0000002e5f4c7c23 */ /* 0x000fe4000801084a */
[----:B------:R-:W-:Y:S02]  /*84a0*/  FFMA.FTZ R74, R77, UR46, R72 ;  /* 0x0000002e4d4a7c23 */ /* 0x000fe40008010048 */
[C---:B------:R-:W-:Y:S02]  /*84b0*/  FMUL.FTZ R72, R146.reuse, -R184 ;  /* 0x800000b892487220 */ /* 0x040fe40000410000 */
[----:B------:R-:W-:Y:S02]  /*84c0*/  FMUL.FTZ R146, R146, -R185 ;  /* 0x800000b992927220 */ /* 0x000fe40000410000 */
[----:B------:R-:W-:-:S02]  /*84d0*/  FMUL.FTZ R80, R38, R95 ;  /* 0x0000005f26507220 */ /* 0x000fc40000410000 */
[----:B------:R-:W-:Y:S02]  /*84e0*/  FMUL.FTZ R78, R38, R77 ;  /* 0x0000004d264e7220 */ /* 0x000fe40000410000 */
[C---:B------:R-:W-:Y:S02]  /*84f0*/  FFMA.FTZ R171, R147.reuse, R184, R146 ;  /* 0x000000b893ab7223 */ /* 0x040fe40000010092 */
[----:B------:R-:W-:Y:S02]  /*8500*/  FFMA.FTZ R72, R147, R185, -R72 ;  /* 0x000000b993487223 */ /* 0x000fe40000010848 */
[C---:B------:R-:W-:Y:S02]  /*8510*/  FMUL.FTZ R76, R173.reuse, R76 ;  /* 0x0000004cad4c7220 */ /* 0x040fe40000410000 */
[C---:B------:R-:W-:Y:S02]  /*8520*/  FMUL.FTZ R136, R173.reuse, R80 ;  /* 0x00000050ad887220 */ /* 0x040fe40000410000 */
[----:B------:R-:W-:-:S02]  /*8530*/  FMUL.FTZ R70, R173, R78 ;  /* 0x0000004ead467220 */ /* 0x000fc40000410000 */
[----:B------:R-:W-:Y:S02]  /*8540*/  FADD.FTZ R171, -R186, R171 ;  /* 0x000000abbaab7221 */ /* 0x000fe40000010100 */
[----:B------:R-:W-:Y:S02]  /*8550*/  FADD.FTZ R173, R187, R72 ;  /* 0x00000048bbad7221 */ /* 0x000fe40000010000 */
[C---:B------:R-:W-:Y:S02]  /*8560*/  FFMA.FTZ R74, R73.reuse, R74, R76 ;  /* 0x0000004a494a7223 */ /* 0x040fe4000001004c */
[C---:B------:R-:W-:Y:S02]  /*8570*/  FFMA.FTZ R136, R73.reuse, R78, R136 ;  /* 0x0000004e49887223 */ /* 0x040fe40000010088 */
[----:B------:R-:W-:Y:S02]  /*8580*/  FFMA.FTZ R70, R73, R80, -R70 ;  /* 0x0000005049467223 */ /* 0x000fe40000010846 */
[----:B------:R-:W-:-:S02]  /*8590*/  FMUL.FTZ R72, R148, -R171 ;  /* 0x800000ab94487220 */ /* 0x000fc40000410000 */
[----:B------:R-:W-:Y:S02]  /*85a0*/  FMUL.FTZ R73, R37, R84 ;  /* 0x0000005425497220 */ /* 0x000fe40000410000 */
[----:B------:R-:W-:Y:S02]  /*85b0*/  FMUL.FTZ R148, R148, -R173 ;  /* 0x800000ad94947220 */ /* 0x000fe40000410000 */
[-C--:B------:R-:W-:Y:S02]  /*85c0*/  FFMA.FTZ R21, R38, R71.reuse, R21 ;  /* 0x0000004726157223 */ /* 0x080fe40000010015 */
[----:B------:R-:W-:Y:S02]  /*85d0*/  FFMA.FTZ R74, R81, R71, R74 ;  /* 0x00000047514a7223 */ /* 0x000fe4000001004a */
[----:B------:R-:W-:Y:S02]  /*85e0*/  FMUL.FTZ R71, R170, R79 ;  /* 0x0000004faa477220 */ /* 0x000fe40000410000 */
[----:B------:R-:W-:-:S02]  /*85f0*/  FFMA.FTZ R72, R149, R173, -R72 ;  /* 0x000000ad95487223 */ /* 0x000fc40000010848 */
[----:B------:R-:W-:Y:S02]  /*8600*/  FFMA.FTZ R170, R170, -R73, R229 ;  /* 0x80000049aaaa7223 */ /* 0x000fe400000100e5 */
[----:B------:R-:W-:Y:S02]  /*8610*/  FFMA.FTZ R149, R149, R171, R148 ;  /* 0x000000ab95957223 */ /* 0x000fe40000010094 */
[----:B------:R-:W-:Y:S02]  /*8620*/  FFMA.FTZ R73, R168, -R73, R233 ;  /* 0x80000049a8497223 */ /* 0x000fe400000100e9 */
[----:B------:R-:W-:Y:S02]  /*8630*/  FADD.FTZ R97, R74, R97 ;  /* 0x000000614a617221 */ /* 0x000fe40000010000 */
[----:B------:R-:W-:Y:S02]  /*8640*/  FFMA.FTZ R168, R168, R82, R71 ;  /* 0x00000052a8a87223 */ /* 0x000fe40000010047 */
[----:B------:R-:W-:-:S02]  /*8650*/  FMUL.FTZ R74, R82, UR47 ;  /* 0x0000002f524a7c20 */ /* 0x000fc40008410000 */
[----:B------:R-:W-:Y:S02]  /*8660*/  FMUL.FTZ R71, R79, UR47 ;  /* 0x0000002f4f477c20 */ /* 0x000fe40008410000 */
[----:B------:R-:W-:Y:S02]  /*8670*/  FADD.FTZ R188, -R188, R149 ;  /* 0x00000095bcbc7221 */ /* 0x000fe40000010100 */
[----:B------:R-:W-:Y:S02]  /*8680*/  FADD.FTZ R96, R75, R96 ;  /* 0x000000604b607221 */ /* 0x000fe40000010000 */
[----:B------:R-:W-:Y:S02]  /*8690*/  FADD.FTZ R189, R189, R72 ;  /* 0x00000048bdbd7221 */ /* 0x000fe40000010000 */
[----:B------:R-:W-:Y:S02]  /*86a0*/  FFMA.FTZ R75, R79, UR46, -R74 ;  /* 0x0000002e4f4b7c23 */ /* 0x000fe4000801084a */
[----:B------:R-:W-:-:S02]  /*86b0*/  FFMA.FTZ R74, R82, UR46, R71 ;  /* 0x0000002e524a7c23 */ /* 0x000fc40008010047 */
[CC--:B------:R-:W-:Y:S02]  /*86c0*/  FMUL.FTZ R71, R119.reuse, -R188.reuse ;  /* 0x800000bc77477220 */ /* 0x0c0fe40000410000 */
[-C--:B------:R-:W-:Y:S02]  /*86d0*/  FMUL.FTZ R119, R119, -R189.reuse ;  /* 0x800000bd77777220 */ /* 0x080fe40000410000 */
[C---:B------:R-:W-:Y:S02]  /*86e0*/  FFMA.FTZ R72, R120.reuse, R189, -R71 ;  /* 0x000000bd78487223 */ /* 0x040fe40000010847 */
[----:B------:R-:W-:Y:S02]  /*86f0*/  FFMA.FTZ R119, R120, R188, R119 ;  /* 0x000000bc78777223 */ /* 0x000fe40000010077 */
[C---:B------:R-:W-:Y:S02]  /*8700*/  FMUL.FTZ R76, R37.reuse, R79 ;  /* 0x0000004f254c7220 */ /* 0x040fe40000410000 */
[----:B------:R-:W-:-:S02]  /*8710*/  FMUL.FTZ R147, R37, R82 ;  /* 0x0000005225937220 */ /* 0x000fc40000410000 */
[----:B------:R-:W-:Y:S02]  /*8720*/  FADD.FTZ R190, -R190, R119 ;  /* 0x00000077bebe7221 */ /* 0x000fe40000010100 */
[C---:B------:R-:W-:Y:S02]  /*8730*/  FMUL.FTZ R143, R81.reuse, R78 ;  /* 0x0000004e518f7220 */ /* 0x040fe40000410000 */
[----:B------:R-:W-:Y:S01]  /*8740*/  FMUL.FTZ R145, R81, R80 ;  /* 0x0000005051917220 */ /* 0x000fe20000410000 */
[----:B------:R-:W-:Y:S01]  /*8750*/  HADD2.F32 R81, -RZ, R52.H1_H1 ;  /* 0x30000034ff517230 */ /* 0x000fe20000004100 */
[----:B------:R-:W-:Y:S02]  /*8760*/  FADD.FTZ R191, R191, R72 ;  /* 0x00000048bfbf7221 */ /* 0x000fe40000010000 */
[C---:B------:R-:W-:Y:S02]  /*8770*/  FMUL.FTZ R140, R170.reuse, R76 ;  /* 0x0000004caa8c7220 */ /* 0x040fe40000410000 */
[----:B------:R-:W-:-:S02]  /*8780*/  FMUL.FTZ R75, R170, R75 ;  /* 0x0000004baa4b7220 */ /* 0x000fc40000410000 */
[----:B------:R-:W-:Y:S02]  /*8790*/  FMUL.FTZ R138, R170, R147 ;  /* 0x00000093aa8a7220 */ /* 0x000fe40000410000 */
[C---:B------:R-:W-:Y:S02]  /*87a0*/  FMUL.FTZ R72, R121.reuse, -R190 ;  /* 0x800000be79487220 */ /* 0x040fe40000410000 */
[----:B------:R-:W-:Y:S02]  /*87b0*/  FMUL.FTZ R121, R121, -R191 ;  /* 0x800000bf79797220 */ /* 0x000fe40000410000 */
[C---:B------:R-:W-:Y:S02]  /*87c0*/  FFMA.FTZ R140, R73.reuse, R147, R140 ;  /* 0x00000093498c7223 */ /* 0x040fe4000001008c */
[C---:B------:R-:W-:Y:S02]  /*87d0*/  FFMA.FTZ R138, R73.reuse, R76, -R138 ;  /* 0x0000004c498a7223 */ /* 0x040fe4000001088a */
[----:B------:R-:W-:-:S02]  /*87e0*/  FFMA.FTZ R71, R73, R74, R75 ;  /* 0x0000004a49477223 */ /* 0x000fc4000001004b */
[----:B------:R-:W-:Y:S02]  /*87f0*/  FMUL.FTZ R73, R40, R81 ;  /* 0x0000005128497220 */ /* 0x000fe40000410000 */
[----:B------:R-:W-:Y:S02]  /*8800*/  FFMA.FTZ R121, R122, R190, R121 ;  /* 0x000000be7a797223 */ /* 0x000fe40000010079 */
[----:B------:R-:W-:Y:S02]  /*8810*/  FMUL.FTZ R149, R84, R76 ;  /* 0x0000004c54957220 */ /* 0x000fe40000410000 */
[C---:B------:R-:W-:Y:S02]  /*8820*/  FMUL.FTZ R74, R169.reuse, R184 ;  /* 0x000000b8a94a7220 */ /* 0x040fe40000410000 */
[----:B------:R-:W-:Y:S02]  /*8830*/  FFMA.FTZ R72, R122, R191, -R72 ;  /* 0x000000bf7a487223 */ /* 0x000fe40000010848 */
[----:B------:R-:W-:-:S02]  /*8840*/  FFMA.FTZ R169, R169, -R73, R228 ;  /* 0x80000049a9a97223 */ /* 0x000fc400000100e4 */
[----:B------:R-:W-:Y:S02]  /*8850*/  FFMA.FTZ R76, R167, -R73, R222 ;  /* 0x80000049a74c7223 */ /* 0x000fe400000100de */
[----:B------:R-:W-:Y:S02]  /*8860*/  FMUL.FTZ R73, R185, UR47 ;  /* 0x0000002fb9497c20 */ /* 0x000fe40008410000 */
[----:B------:R-:W-:Y:S01]  /*8870*/  FADD.FTZ R192, -R192, R121 ;  /* 0x00000079c0c07221 */ /* 0x000fe20000010100 */
[----:B------:R-:W-:Y:S01]  /*8880*/  HADD2.F32 R121, -RZ, R56.H1_H1 ;  /* 0x30000038ff797230 */ /* 0x000fe20000004100 */
[----:B------:R-:W-:Y:S01]  /*8890*/  FADD.FTZ R193, R193, R72 ;  /* 0x00000048c1c17221 */ /* 0x000fe20000010000 */
[----:B------:R-:W-:Y:S01]  /*88a0*/  HADD2.F32 R72, -RZ, R52.H0_H0 ;  /* 0x20000034ff487230 */ /* 0x000fe20000004100 */
[----:B------:R-:W-:Y:S02]  /*88b0*/  FFMA.FTZ R167, R167, R185, R74 ;  /* 0x000000b9a7a77223 */ /* 0x000fe4000001004a */
[----:B------:R-:W-:-:S02]  /*88c0*/  FMUL.FTZ R74, R184, UR47 ;  /* 0x0000002fb84a7c20 */ /* 0x000fc40008410000 */
[----:B------:R-:W-:Y:S02]  /*88d0*/  FFMA.FTZ R78, R184, UR46, -R73 ;  /* 0x0000002eb84e7c23 */ /* 0x000fe40008010849 */
[CC--:B------:R-:W-:Y:S02]  /*88e0*/  FMUL.FTZ R73, R123.reuse, -R192.reuse ;  /* 0x800000c07b497220 */ /* 0x0c0fe40000410000 */
[-C--:B------:R-:W-:Y:S02]  /*88f0*/  FMUL.FTZ R123, R123, -R193.reuse ;  /* 0x800000c17b7b7220 */ /* 0x080fe40000410000 */
[----:B------:R-:W-:Y:S02]  /*8900*/  FFMA.FTZ R77, R185, UR46, R74 ;  /* 0x0000002eb94d7c23 */ /* 0x000fe4000801004a */
[C---:B------:R-:W-:Y:S02]  /*8910*/  FFMA.FTZ R74, R124.reuse, R193, -R73 ;  /* 0x000000c17c4a7223 */ /* 0x040fe40000010849 */
[----:B------:R-:W-:-:S02]  /*8920*/  FFMA.FTZ R73, R124, R192, R123 ;  /* 0x000000c07c497223 */ /* 0x000fc4000001007b */
[C---:B------:R-:W-:Y:S02]  /*8930*/  FMUL.FTZ R184, R40.reuse, R184 ;  /* 0x000000b828b87220 */ /* 0x040fe40000410000 */
[----:B------:R-:W-:Y:S02]  /*8940*/  FMUL.FTZ R185, R40, R185 ;  /* 0x000000b928b97220 */ /* 0x000fe40000410000 */
[----:B------:R-:W-:Y:S02]  /*8950*/  FADD.FTZ R194, -R194, R73 ;  /* 0x00000049c2c27221 */ /* 0x000fe40000010100 */
[C---:B------:R-:W-:Y:S02]  /*8960*/  FMUL.FTZ R79, R169.reuse, R184 ;  /* 0x000000b8a94f7220 */ /* 0x040fe40000410000 */
[----:B------:R-:W-:Y:S02]  /*8970*/  FMUL.FTZ R78, R169, R78 ;  /* 0x0000004ea94e7220 */ /* 0x000fe40000410000 */
[----:B------:R-:W-:-:S02]  /*8980*/  FADD.FTZ R195, R195, R74 ;  /* 0x0000004ac3c37221 */ /* 0x000fc40000010000 */
[----:B------:R-:W-:Y:S02]  /*8990*/  FMUL.FTZ R169, R169, R185 ;  /* 0x000000b9a9a97220 */ /* 0x000fe40000410000 */
[----:B------:R-:W-:Y:S02]  /*89a0*/  FMUL.FTZ R74, R125, -R194 ;  /* 0x800000c27d4a7220 */ /* 0x000fe40000410000 */
[----:B------:R-:W-:Y:S02]  /*89b0*/  FMUL.FTZ R75, R39, R72 ;  /* 0x00000048274b7220 */ /* 0x000fe40000410000 */
[----:B------:R-:W-:Y:S02]  /*89c0*/  FMUL.FTZ R125, R125, -R195 ;  /* 0x800000c37d7d7220 */ /* 0x000fe40000410000 */
[C---:B------:R-:W-:Y:S02]  /*89d0*/  FFMA.FTZ R123, R76.reuse, R185, R79 ;  /* 0x000000b94c7b7223 */ /* 0x040fe4000001004f */
[----:B------:R-:W-:-:S02]  /*89e0*/  FFMA.FTZ R124, R76, R184, -R169 ;  /* 0x000000b84c7c7223 */ /* 0x000fc400000108a9 */
[----:B------:R-:W-:Y:S02]  /*89f0*/  FFMA.FTZ R80, R76, R77, R78 ;  /* 0x0000004d4c507223 */ /* 0x000fe4000001004e */
[----:B------:R-:W-:Y:S02]  /*8a00*/  FFMA.FTZ R76, R126, R195, -R74 ;  /* 0x000000c37e4c7223 */ /* 0x000fe4000001084a */
[-C--:B------:R-:W-:Y:S02]  /*8a10*/  FFMA.FTZ R78, R166, -R75.reuse, R221 ;  /* 0x8000004ba64e7223 */ /* 0x080fe400000100dd */
[----:B------:R-:W-:Y:S02]  /*8a20*/  FFMA.FTZ R122, R164, -R75, R225 ;  /* 0x8000004ba47a7223 */ /* 0x000fe400000100e1 */
[----:B------:R-:W-:Y:S02]  /*8a30*/  FFMA.FTZ R75, R126, R194, R125 ;  /* 0x000000c27e4b7223 */ /* 0x000fe4000001007d */
[----:B------:R-:W-:-:S02]  /*8a40*/  FADD.FTZ R197, R197, R76 ;  /* 0x0000004cc5c57221 */ /* 0x000fc40000010000 */
[----:B------:R-:W-:Y:S02]  /*8a50*/  FFMA.FTZ R74, R81, R167, R80 ;  /* 0x000000a7514a7223 */ /* 0x000fe40000010050 */
[----:B------:R-:W-:Y:S02]  /*8a60*/  FMUL.FTZ R76, R171, UR47 ;  /* 0x0000002fab4c7c20 */ /* 0x000fe40008410000 */
[C---:B------:R-:W-:Y:S02]  /*8a70*/  FMUL.FTZ R80, R173.reuse, UR47 ;  /* 0x0000002fad507c20 */ /* 0x040fe40008410000 */
[----:B------:R-:W-:Y:S01]  /*8a80*/  FADD.FTZ R196, -R196, R75 ;  /* 0x0000004bc4c47221 */ /* 0x000fe20000010100 */
[----:B------:R-:W-:Y:S01]  /*8a90*/  HADD2.F32 R75, -RZ, R59.H1_H1 ;  /* 0x3000003bff4b7230 */ /* 0x000fe20000004100 */
[----:B------:R-:W-:Y:S02]  /*8aa0*/  FFMA.FTZ R79, R173, UR46, R76 ;  /* 0x0000002ead4f7c23 */ /* 0x000fe4000801004c */
[----:B------:R-:W-:-:S02]  /*8ab0*/  FFMA.FTZ R77, R171, UR46, -R80 ;  /* 0x0000002eab4d7c23 */ /* 0x000fc40008010850 */
[CC--:B------:R-:W-:Y:S02]  /*8ac0*/  FMUL.FTZ R76, R127.reuse, -R196.reuse ;  /* 0x800000c47f4c7220 */ /* 0x0c0fe40000410000 */
[----:B------:R-:W-:Y:S02]  /*8ad0*/  FMUL.FTZ R127, R127, -R197 ;  /* 0x800000c57f7f7220 */ /* 0x000fe40000410000 */
[----:B------:R-:W-:Y:S02]  /*8ae0*/  FMUL.FTZ R73, R166, R171 ;  /* 0x000000aba6497220 */ /* 0x000fe40000410000 */
[----:B------:R-:W-:Y:S02]  /*8af0*/  FMUL.FTZ R80, R78, R77 ;  /* 0x0000004d4e507220 */ /* 0x000fe40000410000 */
[----:B------:R-:W-:Y:S02]  /*8b00*/  FFMA.FTZ R77, R128, R196, R127 ;  /* 0x000000c4804d7223 */ /* 0x000fe4000001007f */
[----:B------:R-:W-:-:S02]  /*8b10*/  FFMA.FTZ R73, R164, R173, R73 ;  /* 0x000000ada4497223 */ /* 0x000fc40000010049 */
[----:B------:R-:W-:Y:S02]  /*8b20*/  FFMA.FTZ R76, R128, R197, -R76 ;  /* 0x000000c5804c7223 */ /* 0x000fe4000001084c */
[C---:B------:R-:W-:Y:S02]  /*8b30*/  FMUL.FTZ R171, R39.reuse, R171 ;  /* 0x000000ab27ab7220 */ /* 0x040fe40000410000 */
[----:B------:R-:W-:Y:S02]  /*8b40*/  FMUL.FTZ R173, R39, R173 ;  /* 0x000000ad27ad7220 */ /* 0x000fe40000410000 */
[----:B------:R-:W-:Y:S02]  /*8b50*/  FADD.FTZ R198, -R198, R77 ;  /* 0x0000004dc6c67221 */ /* 0x000fe40000010100 */
[C---:B------:R-:W-:Y:S02]  /*8b60*/  FMUL.FTZ R125, R81.reuse, R185 ;  /* 0x000000b9517d7220 */ /* 0x040fe40000410000 */
[----:B------:R-:W-:-:S02]  /*8b70*/  FMUL.FTZ R169, R81, R184 ;  /* 0x000000b851a97220 */ /* 0x000fc40000410000 */
[----:B------:R-:W-:Y:S02]  /*8b80*/  FADD.FTZ R199, R199, R76 ;  /* 0x0000004cc7c77221 */ /* 0x000fe40000010000 */
[C---:B------:R-:W-:Y:S02]  /*8b90*/  FMUL.FTZ R126, R78.reuse, R171 ;  /* 0x000000ab4e7e7220 */ /* 0x040fe40000410000 */
[----:B------:R-:W-:Y:S02]  /*8ba0*/  FMUL.FTZ R81, R78, R173 ;  /* 0x000000ad4e517220 */ /* 0x000fe40000410000 */
[----:B------:R-:W-:Y:S02]  /*8bb0*/  FMUL.FTZ R78, R42, R75 ;  /* 0x0000004b2a4e7220 */ /* 0x000fe40000410000 */
[C---:B------:R-:W-:Y:S02]  /*8bc0*/  FMUL.FTZ R77, R129.reuse, -R198 ;  /* 0x800000c6814d7220 */ /* 0x040fe40000410000 */
[----:B------:R-:W-:-:S02]  /*8bd0*/  FMUL.FTZ R129, R129, -R199 ;  /* 0x800000c781817220 */ /* 0x000fc40000410000 */
[C---:B------:R-:W-:Y:S02]  /*8be0*/  FFMA.FTZ R126, R122.reuse, R173, R126 ;  /* 0x000000ad7a7e7223 */ /* 0x040fe4000001007e */
[C---:B------:R-:W-:Y:S02]  /*8bf0*/  FFMA.FTZ R127, R122.reuse, R171, -R81 ;  /* 0x000000ab7a7f7223 */ /* 0x040fe40000010851 */
[----:B------:R-:W-:Y:S02]  /*8c00*/  FFMA.FTZ R122, R122, R79, R80 ;  /* 0x0000004f7a7a7223 */ /* 0x000fe40000010050 */
[-C--:B------:R-:W-:Y:S02]  /*8c10*/  FFMA.FTZ R79, R165, -R78.reuse, R220 ;  /* 0x8000004ea54f7223 */ /* 0x080fe400000100dc */
[----:B------:R-:W-:Y:S02]  /*8c20*/  FFMA.FTZ R81, R163, -R78, R212 ;  /* 0x8000004ea3517223 */ /* 0x000fe400000100d4 */
[----:B------:R-:W-:-:S02]  /*8c30*/  FFMA.FTZ R78, R130, R199, -R77 ;  /* 0x000000c7824e7223 */ /* 0x000fc4000001084d */
[----:B------:R-:W-:Y:S02]  /*8c40*/  FFMA.FTZ R129, R130, R198, R129 ;  /* 0x000000c682817223 */ /* 0x000fe40000010081 */
[----:B------:R-:W-:Y:S02]  /*8c50*/  FMUL.FTZ R77, R189, UR47 ;  /* 0x0000002fbd4d7c20 */ /* 0x000fe40008410000 */
[----:B------:R-:W-:Y:S02]  /*8c60*/  FMUL.FTZ R80, R188, UR47 ;  /* 0x0000002fbc507c20 */ /* 0x000fe40008410000 */
[----:B------:R-:W-:Y:S02]  /*8c70*/  FMUL.FTZ R130, R42, R189 ;  /* 0x000000bd2a827220 */ /* 0x000fe40000410000 */
[----:B------:R-:W-:Y:S02]  /*8c80*/  FADD.FTZ R200, -R200, R129 ;  /* 0x00000081c8c87221 */ /* 0x000fe40000010100 */
[----:B------:R-:W-:-:S02]  /*8c90*/  FADD.FTZ R201, R201, R78 ;  /* 0x0000004ec9c97221 */ /* 0x000fc40000010000 */
[----:B------:R-:W-:Y:S02]  /*8ca0*/  FFMA.FTZ R82, R188, UR46, -R77 ;  /* 0x0000002ebc527c23 */ /* 0x000fe4000801084d */
[----:B------:R-:W-:Y:S02]  /*8cb0*/  FMUL.FTZ R128, R42, R188 ;  /* 0x000000bc2a807220 */ /* 0x000fe40000410000 */
[----:B------:R-:W-:Y:S02]  /*8cc0*/  FFMA.FTZ R78, R189, UR46, R80 ;  /* 0x0000002ebd4e7c23 */ /* 0x000fe40008010050 */
[----:B------:R-:W-:Y:S02]  /*8cd0*/  FMUL.FTZ R80, R79, R130 ;  /* 0x000000824f507220 */ /* 0x000fe40000410000 */
[----:B------:R-:W-:Y:S02]  /*8ce0*/  FMUL.FTZ R77, R131, -R200 ;  /* 0x800000c8834d7220 */ /* 0x000fe40000410000 */
[----:B------:R-:W-:-:S02]  /*8cf0*/  FMUL.FTZ R129, R79, R128 ;  /* 0x000000804f817220 */ /* 0x000fc40000410000 */
[----:B------:R-:W-:Y:S02]  /*8d00*/  FMUL.FTZ R82, R79, R82 ;  /* 0x000000524f527220 */ /* 0x000fe40000410000 */
[-C--:B------:R-:W-:Y:S02]  /*8d10*/  FMUL.FTZ R79, R131, -R201.reuse ;  /* 0x800000c9834f7220 */ /* 0x080fe40000410000 */
[C---:B------:R-:W-:Y:S02]  /*8d20*/  FFMA.FTZ R131, R81.reuse, R128, -R80 ;  /* 0x0000008051837223 */ /* 0x040fe40000010850 */
[C---:B------:R-:W-:Y:S02]  /*8d30*/  FFMA.FTZ R80, R132.reuse, R201, -R77 ;  /* 0x000000c984507223 */ /* 0x040fe4000001084d */
[----:B------:R-:W-:Y:S01]  /*8d40*/  FFMA.FTZ R77, R81, R78, R82 ;  /* 0x0000004e514d7223 */ /* 0x000fe20000010052 */
[----:B------:R-:W-:Y:S01]  /*8d50*/  HADD2.F32 R78, -RZ, R56.H0_H0 ;  /* 0x20000038ff4e7230 */ /* 0x000fe20000004100 */
[----:B------:R-:W-:-:S02]  /*8d60*/  FFMA.FTZ R79, R132, R200, R79 ;  /* 0x000000c8844f7223 */ /* 0x000fc4000001004f */
[----:B------:R-:W-:Y:S02]  /*8d70*/  FFMA.FTZ R129, R81, R130, R129 ;  /* 0x0000008251817223 */ /* 0x000fe40000010081 */
[----:B------:R-:W-:Y:S02]  /*8d80*/  FMUL.FTZ R119, R47, R78 ;  /* 0x0000004e2f777220 */ /* 0x000fe40000410000 */
[----:B------:R-:W-:Y:S01]  /*8d90*/  FADD.FTZ R202, -R202, R79 ;  /* 0x0000004fcaca7221 */ /* 0x000fe20000010100 */
[----:B------:R-:W-:Y:S01]  /*8da0*/  IADD3 R79, R238, 0x1, RZ ;  /* 0x00000001ee4f7810 */ /* 0x000fe20007ffe0ff */
[-C--:B------:R-:W-:Y:S01]  /*8db0*/  FFMA.FTZ R120, R134, -R119.reuse, R207 ;  /* 0x8000007786787223 */ /* 0x080fe200000100cf */
[----:B------:R-:W-:Y:S01]  /*8dc0*/  IADD3 R207, R112, 0xf80, RZ ;  /* 0x00000f8070cf7810 */ /* 0x000fe20007ffe0ff */
[----:B------:R-:W-:Y:S01]  /*8dd0*/  FADD.FTZ R203, R203, R80 ;  /* 0x00000050cbcb7221 */ /* 0x000fe20000010000 */
[-C--:B------:R-:W-:Y:S01]  /*8de0*/  LEA.HI.SX32 R240, R79, R238.reuse, 0x1b ;  /* 0x000000ee4ff07211 */ /* 0x080fe200078fdaff */
[----:B------:R-:W-:Y:S01]  /*8df0*/  FFMA.FTZ R119, R150, -R119, R115 ;  /* 0x8000007796777223 */ /* 0x000fe20000010073 */
[----:B------:R-:W-:Y:S01]  /*8e00*/  LEA.HI.SX32 R238, R238, R238, 0x1b ;  /* 0x000000eeeeee7211 */ /* 0x000fe200078fdaff */
[----:B------:R-:W-:Y:S01]  /*8e10*/  FMUL.FTZ R81, R47, R202 ;  /* 0x000000ca2f517220 */ /* 0x000fe20000410000 */
[----:B------:R-:W-:Y:S01]  /*8e20*/  IADD3 R115, R112, 0x80, RZ ;  /* 0x0000008070737810 */ /* 0x000fe20007ffe0ff */
[----:B------:R-:W-:-:S02]  /*8e30*/  FMUL.FTZ R94, R48, R121 ;  /* 0x00000079305e7220 */ /* 0x000fc40000410000 */
[----:B------:R-:W-:Y:S01]  /*8e40*/  FMUL.FTZ R79, R47, R203 ;  /* 0x000000cb2f4f7220 */ /* 0x000fe20000410000 */
[----:B------:R-:W-:Y:S01]  /*8e50*/  LEA.HI.SX32 R186, R115, R112, 0x1b ;  /* 0x0000007073ba7211 */ /* 0x000fe200078fdaff */
[----:B------:R-:W-:Y:S02]  /*8e60*/  FMUL.FTZ R80, R119, R81 ;  /* 0x0000005177507220 */ /* 0x000fe40000410000 */
[----:B------:R-:W-:Y:S02]  /*8e70*/  FFMA.FTZ R95, R153, -R94, R204 ;  /* 0x8000005e995f7223 */ /* 0x000fe400000100cc */
[----:B------:R-:W-:Y:S02]  /*8e80*/  FMUL.FTZ R86, R48, R200 ;  /* 0x000000c830567220 */ /* 0x000fe40000410000 */
[C---:B------:R-:W-:Y:S02]  /*8e90*/  FMUL.FTZ R147, R84.reuse, R147 ;  /* 0x0000009354937220 */ /* 0x040fe40000410000 */
[----:B------:R-:W-:-:S02]  /*8ea0*/  FFMA.FTZ R71, R84, R168, R71 ;  /* 0x000000a854477223 */ /* 0x000fc40000010047 */
[----:B------:R-:W-:Y:S02]  /*8eb0*/  FFMA.FTZ R80, R120, R79, R80 ;  /* 0x0000004f78507223 */ /* 0x000fe40000010050 */
[----:B------:R-:W-:Y:S02]  /*8ec0*/  FFMA.FTZ R94, R151, -R94, R114 ;  /* 0x8000005e975e7223 */ /* 0x000fe40000010072 */
[----:B------:R-:W-:Y:S02]  /*8ed0*/  FMUL.FTZ R84, R48, R201 ;  /* 0x000000c930547220 */ /* 0x000fe40000410000 */
[----:B------:R-:W-:Y:S02]  /*8ee0*/  FMUL.FTZ R83, R95, R86 ;  /* 0x000000565f537220 */ /* 0x000fe40000410000 */
[----:B------:R-:W-:Y:S02]  /*8ef0*/  FMUL.FTZ R82, R119, R79 ;  /* 0x0000004f77527220 */ /* 0x000fe40000410000 */
[----:B------:R-:W-:-:S02]  /*8f00*/  FFMA.FTZ R83, R94, R84, R83 ;  /* 0x000000545e537223 */ /* 0x000fc40000010053 */
[----:B------:R-:W-:Y:S02]  /*8f10*/  FADD.FTZ R80, RZ, R80 ;  /* 0x00000050ff507221 */ /* 0x000fe40000010000 */
[----:B------:R-:W-:Y:S02]  /*8f20*/  FMUL.FTZ R90, R45, R92 ;  /* 0x0000005c2d5a7220 */ /* 0x000fe40000410000 */
[----:B------:R-:W-:Y:S02]  /*8f30*/  FMUL.FTZ R79, R78, R79 ;  /* 0x0000004f4e4f7220 */ /* 0x000fe40000410000 */
[-C--:B------:R-:W-:Y:S02]  /*8f40*/  FFMA.FTZ R82, R120, R81.reuse, -R82 ;  /* 0x0000005178527223 */ /* 0x080fe40000010852 */
[----:B------:R-:W-:Y:S01]  /*8f50*/  FMUL.FTZ R76, R165, R188 ;  /* 0x000000bca54c7220 */ /* 0x000fe20000410000 */
[----:B------:R-:W-:Y:S01]  /*8f60*/  STS [R238.X4+0x4200], R79 ;  /* 0x0042004fee007388 */ /* 0x000fe20000004800 */
[----:B------:R-:W-:-:S02]  /*8f70*/  FMUL.FTZ R81, R78, R81 ;  /* 0x000000514e517220 */ /* 0x000fc40000410000 */
[----:B------:R-:W-:Y:S02]  /*8f80*/  FMUL.FTZ R85, R95, R84 ;  /* 0x000000545f557220 */ /* 0x000fe40000410000 */
[----:B------:R-:W-:Y:S01]  /*8f90*/  FADD.FTZ R80, R80, R83 ;  /* 0x0000005350507221 */ /* 0x000fe20000010000 */
[----:B------:R0:W-:Y:S01]  /*8fa0*/  STS [R240.X4+0x4204], R81 ;  /* 0x00420451f0007388 */ /* 0x0001e20000004800 */
[-C--:B------:R-:W-:Y:S02]  /*8fb0*/  FFMA.FTZ R91, R152, -R90.reuse, R211 ;  /* 0x8000005a985b7223 */ /* 0x080fe400000100d3 */
[----:B------:R-:W-:Y:S02]  /*8fc0*/  FMUL.FTZ R87, R46, R93 ;  /* 0x0000005d2e577220 */ /* 0x000fe40000410000 */
[----:B------:R-:W-:Y:S02]  /*8fd0*/  FFMA.FTZ R90, R154, -R90, R205 ;  /* 0x8000005a9a5a7223 */ /* 0x000fe400000100cd */
[----:B------:R-:W-:-:S02]  /*8fe0*/  FMUL.FTZ R83, R45, R198 ;  /* 0x000000c62d537220 */ /* 0x000fc40000410000 */
[----:B------:R-:W-:Y:S02]  /*8ff0*/  FFMA.FTZ R76, R163, R189, R76 ;  /* 0x000000bda34c7223 */ /* 0x000fe4000001004c */
[----:B------:R-:W-:Y:S02]  /*9000*/  FMUL.FTZ R163, R121, R84 ;  /* 0x0000005479a37220 */ /* 0x000fe40000410000 */
[----:B------:R-:W-:Y:S02]  /*9010*/  FFMA.FTZ R85, R94, R86, -R85 ;  /* 0x000000565e557223 */ /* 0x000fe40000010855 */
[----:B------:R-:W-:Y:S01]  /*9020*/  FADD.FTZ R82, RZ, R82 ;  /* 0x00000052ff527221 */ /* 0x000fe20000010000 */
[----:B------:R1:W-:Y:S01]  /*9030*/  STS [R234.X4+0x4208], R163 ;  /* 0x004208a3ea007388 */ /* 0x0003e20000004800 */
[----:B------:R-:W-:Y:S02]  /*9040*/  FFMA.FTZ R89, R155, -R87, R206 ;  /* 0x800000579b597223 */ /* 0x000fe400000100ce */
[----:B0-----:R-:W-:-:S02]  /*9050*/  FMUL.FTZ R81, R45, R199 ;  /* 0x000000c72d517220 */ /* 0x001fc40000410000 */
[----:B------:R-:W-:Y:S02]  /*9060*/  FMUL.FTZ R84, R90, R83 ;  /* 0x000000535a547220 */ /* 0x000fe40000410000 */
[----:B------:R-:W-:Y:S02]  /*9070*/  FFMA.FTZ R87, R157, -R87, R208 ;  /* 0x800000579d577223 */ /* 0x000fe400000100d0 */
[----:B------:R-:W-:Y:S02]  /*9080*/  FMUL.FTZ R144, R46, R196 ;  /* 0x000000c42e907220 */ /* 0x000fe40000410000 */
[----:B------:R-:W-:Y:S02]  /*9090*/  FADD.FTZ R82, R82, R85 ;  /* 0x0000005552527221 */ /* 0x000fe40000010000 */
[-C--:B------:R-:W-:Y:S02]  /*90a0*/  FFMA.FTZ R85, R91, R81.reuse, R84 ;  /* 0x000000515b557223 */ /* 0x080fe40000010054 */
[----:B------:R-:W-:-:S02]  /*90b0*/  FMUL.FTZ R88, R90, R81 ;  /* 0x000000515a587220 */ /* 0x000fc40000410000 */
[----:B------:R-:W-:Y:S02]  /*90c0*/  FMUL.FTZ R142, R46, R197 ;  /* 0x000000c52e8e7220 */ /* 0x000fe40000410000 */
[----:B------:R-:W-:Y:S02]  /*90d0*/  FMUL.FTZ R84, R87, R144 ;  /* 0x0000009057547220 */ /* 0x000fe40000410000 */
[----:B------:R-:W-:Y:S02]  /*90e0*/  FADD.FTZ R80, R80, R85 ;  /* 0x0000005550507221 */ /* 0x000fe40000010000 */
[----:B-1----:R-:W-:Y:S01]  /*90f0*/  FFMA.FTZ R163, R91, R83, -R88 ;  /* 0x000000535ba37223 */ /* 0x002fe20000010858 */
[----:B------:R-:W-:Y:S01]  /*9100*/  HADD2.F32 R88, -RZ, R58.H0_H0 ;  /* 0x2000003aff587230 */ /* 0x000fe20000004100 */
[-C--:B------:R-:W-:Y:S02]  /*9110*/  FFMA.FTZ R85, R89, R142.reuse, R84 ;  /* 0x0000008e59557223 */ /* 0x080fe40000010054 */
[----:B------:R-:W-:-:S02]  /*9120*/  FMUL.FTZ R84, R87, R142 ;  /* 0x0000008e57547220 */ /* 0x000fc40000410000 */
[----:B------:R-:W-:Y:S02]  /*9130*/  FMUL.FTZ R79, R121, R86 ;  /* 0x00000056794f7220 */ /* 0x000fe40000410000 */
[----:B------:R-:W-:Y:S02]  /*9140*/  FADD.FTZ R82, R82, R163 ;  /* 0x000000a352527221 */ /* 0x000fe40000010000 */
[----:B------:R-:W-:Y:S01]  /*9150*/  FADD.FTZ R132, R80, R85 ;  /* 0x0000005550847221 */ /* 0x000fe20000010000 */
[----:B------:R-:W-:Y:S01]  /*9160*/  STS [R236.X4+0x420c], R79 ;  /* 0x00420c4fec007388 */ /* 0x000fe20000004800 */
[----:B------:R-:W-:Y:S01]  /*9170*/  FFMA.FTZ R85, R89, R144, -R84 ;  /* 0x0000009059557223 */ /* 0x000fe20000010854 */
[----:B------:R-:W-:Y:S01]  /*9180*/  HADD2.F32 R84, -RZ, R59.H0_H0 ;  /* 0x2000003bff547230 */ /* 0x000fe20000004100 */
[----:B------:R-:W-:Y:S01]  /*9190*/  FMUL.FTZ R163, R92, R83 ;  /* 0x000000535ca37220 */ /* 0x000fe20000410000 */
[----:B------:R0:W-:Y:S01]  /*91a0*/  STS [R238.X4+0x4248], R125 ;  /* 0x0042487dee007388 */ /* 0x0001e20000004800 */
[----:B------:R-:W-:-:S02]  /*91b0*/  FMUL.FTZ R83, R43, R88 ;  /* 0x000000582b537220 */ /* 0x000fc40000410000 */
[----:B------:R-:W-:Y:S01]  /*91c0*/  FMUL.FTZ R165, R93, R142 ;  /* 0x0000008e5da57220 */ /* 0x000fe20000410000 */
[----:B------:R-:W-:Y:S01]  /*91d0*/  STS [R238.X4+0x4214], R163 ;  /* 0x004214a3ee007388 */ /* 0x000fe20000004800 */
[----:B------:R-:W-:Y:S02]  /*91e0*/  FMUL.FTZ R81, R92, R81 ;  /* 0x000000515c517220 */ /* 0x000fe40000410000 */
[----:B------:R-:W-:Y:S01]  /*91f0*/  FADD.FTZ R142, R82, R85 ;  /* 0x00000055528e7221 */ /* 0x000fe20000010000 */
[----:B------:R-:W-:Y:S01]  /*9200*/  HADD2.F32 R85, -RZ, R58.H1_H1 ;  /* 0x3000003aff557230 */ /* 0x000fe20000004100 */
[----:B------:R-:W-:Y:S01]  /*9210*/  FFMA.FTZ R86, R158, -R83, R209 ;  /* 0x800000539e567223 */ /* 0x000fe200000100d1 */
[----:B------:R1:W-:Y:S01]  /*9220*/  STS [R238.X4+0x4210], R81 ;  /* 0x00421051ee007388 */ /* 0x0003e20000004800 */
[C---:B------:R-:W-:Y:S01]  /*9230*/  FMUL.FTZ R179, R43.reuse, R194 ;  /* 0x000000c22bb37220 */ /* 0x040fe20000410000 */
[----:B0-----:R-:W-:Y:S01]  /*9240*/  IADD3 R125, R112, 0x180, RZ ;  /* 0x00000180707d7810 */ /* 0x001fe20007ffe0ff */
[----:B------:R-:W-:Y:S01]  /*9250*/  FMUL.FTZ R79, R43, R195 ;  /* 0x000000c32b4f7220 */ /* 0x000fe20000410000 */
[----:B------:R-:W-:Y:S01]  /*9260*/  STS [R238.X4+0x4218], R165 ;  /* 0x004218a5ee007388 */ /* 0x000fe20000004800 */
[----:B------:R-:W-:-:S02]  /*9270*/  FFMA.FTZ R83, R156, -R83, R213 ;  /* 0x800000539c537223 */ /* 0x000fc400000100d5 */
[C---:B------:R-:W-:Y:S01]  /*9280*/  FMUL.FTZ R80, R86.reuse, R179 ;  /* 0x000000b356507220 */ /* 0x040fe20000410000 */
[----:B------:R0:W-:Y:S01]  /*9290*/  STS [R238.X4+0x424c], R169 ;  /* 0x00424ca9ee007388 */ /* 0x0001e20000004800 */
[----:B------:R-:W-:Y:S02]  /*92a0*/  FMUL.FTZ R82, R86, R79 ;  /* 0x0000004f56527220 */ /* 0x000fe40000410000 */
[----:B-1----:R-:W-:Y:S01]  /*92b0*/  FMUL.FTZ R81, R44, R85 ;  /* 0x000000552c517220 */ /* 0x002fe20000410000 */
[----:B------:R1:W-:Y:S01]  /*92c0*/  STS [R238.X4+0x4250], R147 ;  /* 0x00425093ee007388 */ /* 0x0003e20000004800 */
[----:B------:R-:W-:Y:S02]  /*92d0*/  FMUL.FTZ R177, R93, R144 ;  /* 0x000000905db17220 */ /* 0x000fe40000410000 */
[CC--:B------:R-:W-:Y:S01]  /*92e0*/  FFMA.FTZ R163, R83.reuse, R79.reuse, R80 ;  /* 0x0000004f53a37223 */ /* 0x0c0fe20000010050 */
[----:B------:R2:W-:Y:S01]  /*92f0*/  STS [R238.X4+0x4254], R149 ;  /* 0x00425495ee007388 */ /* 0x0005e20000004800 */
[----:B------:R-:W-:Y:S01]  /*9300*/  FMUL.FTZ R181, R88, R79 ;  /* 0x0000004f58b57220 */ /* 0x000fe20000410000 */
[C---:B0-----:R-:W-:Y:S01]  /*9310*/  IADD3 R169, R112.reuse, 0xa00, RZ ;  /* 0x00000a0070a97810 */ /* 0x041fe20007ffe0ff */
[----:B------:R-:W-:Y:S01]  /*9320*/  FFMA.FTZ R165, R83, R179, -R82 ;  /* 0x000000b353a57223 */ /* 0x000fe20000010852 */
[----:B------:R0:W-:Y:S01]  /*9330*/  STS [R238.X4+0x421c], R177 ;  /* 0x00421cb1ee007388 */ /* 0x0001e20000004800 */
[----:B------:R-:W-:Y:S01]  /*9340*/  FMUL.FTZ R79, R41, R84 ;  /* 0x00000054294f7220 */ /* 0x000fe20000410000 */
[C---:B-1----:R-:W-:Y:S01]  /*9350*/  IADD3 R147, R112.reuse, 0x800, RZ ;  /* 0x0000080070937810 */ /* 0x042fe20007ffe0ff */
[-C--:B------:R-:W-:Y:S01]  /*9360*/  FFMA.FTZ R82, R159, -R81.reuse, R210 ;  /* 0x800000519f527223 */ /* 0x080fe200000100d2 */
[----:B------:R-:W-:Y:S01]  /*9370*/  STS [R238.X4+0x4220], R181 ;  /* 0x004220b5ee007388 */ /* 0x000fe20000004800 */
[----:B------:R-:W-:Y:S01]  /*9380*/  FFMA.FTZ R81, R161, -R81, R214 ;  /* 0x80000051a1517223 */ /* 0x000fe200000100d6 */
[----:B--2---:R-:W-:Y:S01]  /*9390*/  IADD3 R149, R112, 0x880, RZ ;  /* 0x0000088070957810 */ /* 0x004fe20007ffe0ff */
[----:B------:R-:W-:Y:S01]  /*93a0*/  FMUL.FTZ R146, R44, R192 ;  /* 0x000000c02c927220 */ /* 0x000fe20000410000 */
[----:B------:R1:W-:Y:S01]  /*93b0*/  STS [R238.X4+0x4258], R143 ;  /* 0x0042588fee007388 */ /* 0x0003e20000004800 */
[----:B------:R-:W-:-:S02]  /*93c0*/  FFMA.FTZ R80, R160, -R79, R223 ;  /* 0x8000004fa0507223 */ /* 0x000fc400000100df */
[----:B------:R-:W-:Y:S01]  /*93d0*/  FFMA.FTZ R79, R162, -R79, R215 ;  /* 0x8000004fa24f7223 */ /* 0x000fe200000100d7 */
[----:B------:R2:W-:Y:S01]  /*93e0*/  STS [R238.X4+0x425c], R145 ;  /* 0x00425c91ee007388 */ /* 0x0005e20000004800 */
[----:B------:R-:W-:Y:S02]  /*93f0*/  FMUL.FTZ R144, R44, R193 ;  /* 0x000000c12c907220 */ /* 0x000fe40000410000 */
[----:B------:R-:W-:Y:S01]  /*9400*/  FMUL.FTZ R187, R41, R190 ;  /* 0x000000be29bb7220 */ /* 0x000fe20000410000 */
[----:B------:R3:W-:Y:S01]  /*9410*/  STS [R238.X4+0x4260], R141 ;  /* 0x0042608dee007388 */ /* 0x0007e20000004800 */
[----:B0-----:R-:W-:Y:S01]  /*9420*/  FMUL.FTZ R177, R81, R146 ;  /* 0x0000009251b17220 */ /* 0x001fe20000410000 */
[C---:B-1----:R-:W-:Y:S01]  /*9430*/  IADD3 R143, R112.reuse, 0x700, RZ ;  /* 0x00000700708f7810 */ /* 0x042fe20007ffe0ff */
[----:B------:R-:W-:Y:S01]  /*9440*/  FMUL.FTZ R185, R41, R191 ;  /* 0x000000bf29b97220 */ /* 0x000fe20000410000 */
[----:B------:R-:W-:Y:S01]  /*9450*/  STS [R238.X4+0x4264], R175 ;  /* 0x004264afee007388 */ /* 0x000fe20000004800 */
[----:B------:R-:W-:Y:S01]  /*9460*/  FMUL.FTZ R148, R79, R187 ;  /* 0x000000bb4f947220 */ /* 0x000fe20000410000 */
[----:B--2---:R-:W-:Y:S01]  /*9470*/  IADD3 R145, R112, 0x780, RZ ;  /* 0x0000078070917810 */ /* 0x004fe20007ffe0ff */
[-C--:B------:R-:W-:Y:S01]  /*9480*/  FFMA.FTZ R177, R82, R144.reuse, R177 ;  /* 0x0000009052b17223 */ /* 0x080fe200000100b1 */
[----:B------:R0:W-:Y:S01]  /*9490*/  STS [R238.X4+0x4268], R137 ;  /* 0x00426889ee007388 */ /* 0x0001e20000004800 */
[----:B------:R-:W-:Y:S01]  /*94a0*/  FADD.FTZ R132, R132, R163 ;  /* 0x000000a384847221 */ /* 0x000fe20000010000 */
[----:B---3--:R-:W-:Y:S01]  /*94b0*/  IADD3 R141, R112, 0x680, RZ ;  /* 0x00000680708d7810 */ /* 0x008fe20007ffe0ff */
[----:B------:R-:W-:Y:S01]  /*94c0*/  FMUL.FTZ R181, R81, R144 ;  /* 0x0000009051b57220 */ /* 0x000fe20000410000 */
[----:B------:R1:W-:Y:S01]  /*94d0*/  STS [R238.X4+0x426c], R139 ;  /* 0x00426c8bee007388 */ /* 0x0003e20000004800 */
[-C--:B------:R-:W-:Y:S01]  /*94e0*/  FMUL.FTZ R227, R84, R185.reuse ;  /* 0x000000b954e37220 */ /* 0x080fe20000410000 */
[----:B------:R-:W-:Y:S01]  /*94f0*/  IADD3 R163, R112, 0x900, RZ ;  /* 0x0000090070a37810 */ /* 0x000fe20007ffe0ff */
[-C--:B------:R-:W-:Y:S01]  /*9500*/  FFMA.FTZ R189, R80, R185.reuse, R148 ;  /* 0x000000b950bd7223 */ /* 0x080fe20000010094 */
[----:B------:R2:W-:Y:S01]  /*9510*/  STS [R238.X4+0x4270], R133 ;  /* 0x00427085ee007388 */ /* 0x0005e20000004800 */
[----:B------:R-:W-:Y:S01]  /*9520*/  FADD.FTZ R132, R132, R177 ;  /* 0x000000b184847221 */ /* 0x000fe20000010000 */
[----:B0-----:R-:W-:Y:S01]  /*9530*/  IADD3 R137, R112, 0x580, RZ ;  /* 0x0000058070897810 */ /* 0x001fe20007ffe0ff */
[-C--:B------:R-:W-:Y:S01]  /*9540*/  FFMA.FTZ R181, R82, R146.reuse, -R181 ;  /* 0x0000009252b57223 */ /* 0x080fe200000108b5 */
[----:B------:R-:W-:Y:S01]  /*9550*/  STS [R238.X4+0x4230], R227 ;  /* 0x004230e3ee007388 */ /* 0x000fe20000004800 */
[----:B------:R-:W-:Y:S01]  /*9560*/  FMUL.FTZ R185, R79, R185 ;  /* 0x000000b94fb97220 */ /* 0x000fe20000410000 */
[----:B-1----:R-:W-:Y:S01]  /*9570*/  IADD3 R139, R112, 0x600, RZ ;  /* 0x00000600708b7810 */ /* 0x002fe20007ffe0ff */
[----:B------:R-:W-:Y:S01]  /*9580*/  FADD.FTZ R142, R142, R165 ;  /* 0x000000a58e8e7221 */ /* 0x000fe20000010000 */
[----:B------:R0:W-:Y:S01]  /*9590*/  STS [R238.X4+0x4274], R135 ;  /* 0x00427487ee007388 */ /* 0x0001e20000004800 */
[----:B------:R-:W-:Y:S01]  /*95a0*/  FMUL.FTZ R179, R88, R179 ;  /* 0x000000b358b37220 */ /* 0x000fe20000410000 */
[----:B--2---:R-:W-:Y:S01]  /*95b0*/  IADD3 R133, R112, 0x480, RZ ;  /* 0x0000048070857810 */ /* 0x004fe20007ffe0ff */
[----:B------:R-:W-:Y:S01]  /*95c0*/  FADD.FTZ R132, R132, R189 ;  /* 0x000000bd84847221 */ /* 0x000fe20000010000 */
[----:B------:R1:W-:Y:S01]  /*95d0*/  STS [R238.X4+0x4278], R63 ;  /* 0x0042783fee007388 */ /* 0x0003e20000004800 */
[-C--:B------:R-:W-:Y:S01]  /*95e0*/  FFMA.FTZ R185, R80, R187.reuse, -R185 ;  /* 0x000000bb50b97223 */ /* 0x080fe200000108b9 */
[----:B------:R-:W-:Y:S01]  /*95f0*/  IADD3 R165, R112, 0x980, RZ ;  /* 0x0000098070a57810 */ /* 0x000fe20007ffe0ff */
[----:B------:R-:W-:Y:S01]  /*9600*/  FADD.FTZ R142, R142, R181 ;  /* 0x000000b58e8e7221 */ /* 0x000fe20000010000 */
[----:B------:R2:W-:Y:S01]  /*9610*/  STS [R238.X4+0x4224], R179 ;  /* 0x004224b3ee007388 */ /* 0x0005e20000004800 */
[----:B------:R-:W-:Y:S01]  /*9620*/  FADD.FTZ R129, R132, R129 ;  /* 0x0000008184817221 */ /* 0x000fe20000010000 */
[----:B0-----:R-:W-:Y:S01]  /*9630*/  IADD3 R135, R112, 0x500, RZ ;  /* 0x0000050070877810 */ /* 0x001fe20007ffe0ff */
[----:B------:R-:W-:Y:S01]  /*9640*/  FADD.FTZ R142, R142, R185 ;  /* 0x000000b98e8e7221 */ /* 0x000fe20000010000 */
[----:B------:R-:W-:Y:S01]  /*9650*/  STS [R238.X4+0x427c], R62 ;  /* 0x00427c3eee007388 */ /* 0x000fe20000004800 */
[----:B------:R-:W-:Y:S01]  /*9660*/  FMUL.FTZ R183, R85, R146 ;  /* 0x0000009255b77220 */ /* 0x000fe20000410000 */
[----:B-1----:R-:W-:Y:S01]  /*9670*/  IADD3 R63, R112, 0x300, RZ ;  /* 0x00000300703f7810 */ /* 0x002fe20007ffe0ff */
[----:B------:R-:W-:Y:S01]  /*9680*/  FMUL.FTZ R187, R84, R187 ;  /* 0x000000bb54bb7220 */ /* 0x000fe20000410000 */
[C---:B------:R-:W-:Y:S01]  /*9690*/  IADD3 R227, R112.reuse, 0x200, RZ ;  /* 0x0000020070e37810 */ /* 0x040fe20007ffe0ff */
[----:B------:R-:W-:Y:S01]  /*96a0*/  FMUL.FTZ R237, R75, R130 ;  /* 0x000000824bed7220 */ /* 0x000fe20000410000 */
[----:B------:R-:W-:Y:S01]  /*96b0*/  STS [R238.X4+0x422c], R183 ;  /* 0x00422cb7ee007388 */ /* 0x000fe20000004800 */
[----:B--2---:R-:W-:Y:S01]  /*96c0*/  FMUL.FTZ R179, R85, R144 ;  /* 0x0000009055b37220 */ /* 0x004fe20000410000 */
[----:B------:R-:W-:Y:S01]  /*96d0*/  IADD3 R175, R112, 0xb80, RZ ;  /* 0x00000b8070af7810 */ /* 0x000fe20007ffe0ff */
[----:B------:R-:W-:Y:S01]  /*96e0*/  FMUL.FTZ R239, R75, R128 ;  /* 0x000000804bef7220 */ /* 0x000fe20000410000 */
[----:B------:R-:W-:Y:S01]  /*96f0*/  STS [R238.X4+0x4234], R187 ;  /* 0x004234bbee007388 */ /* 0x000fe20000004800 */
[----:B------:R-:W-:Y:S01]  /*9700*/  FMUL.FTZ R173, R72, R173 ;  /* 0x000000ad48ad7220 */ /* 0x000fe20000410000 */
[----:B------:R-:W-:Y:S01]  /*9710*/  IADD3 R177, R112, 0xc00, RZ ;  /* 0x00000c0070b17810 */ /* 0x000fe20007ffe0ff */
[----:B------:R-:W-:Y:S01]  /*9720*/  FMUL.FTZ R171, R72, R171 ;  /* 0x000000ab48ab7220 */ /* 0x000fe20000410000 */
[----:B------:R0:W-:Y:S01]  /*9730*/  STS [R238.X4+0x4228], R179 ;  /* 0x004228b3ee007388 */ /* 0x0001e20000004800 */
        /* <DEDUP_REMOVED lines=9> */
[C---:B0-----:R-:W-:Y:S01]  /*97d0*/  IADD3 R179, R112.reuse, 0xc80, RZ ;  /* 0x00000c8070b37810 */ /* 0x041fe20007ffe0ff */
[----:B------:R-:W-:Y:S01]  /*97e0*/  FADD.FTZ R127, R127, R124 ;  /* 0x0000007c7f7f7221 */ /* 0x000fe20000010000 */
[----:B------:R0:W-:Y:S01]  /*97f0*/  STS [R238.X4+0x4240], R173 ;  /* 0x004240adee007388 */ /* 0x0001e20000004800 */
[----:B------:R-:W-:Y:S01]  /*9800*/  FADD.FTZ R244, R123, R136 ;  /* 0x000000887bf47221 */ /* 0x000fe20000010000 */
[C---:B------:R-:W-:Y:S01]  /*9810*/  IADD3 R123, R112.reuse, 0x100, RZ ;  /* 0x00000100707b7810 */ /* 0x040fe20007ffe0ff */
[----:B------:R-:W-:Y:S01]  /*9820*/  FADD.FTZ R242, R127, R138 ;  /* 0x0000008a7ff27221 */ /* 0x000fe20000010000 */
[----:B------:R1:W-:Y:S01]  /*9830*/  STS [R238.X4+0x4244], R171 ;  /* 0x004244abee007388 */ /* 0x0003e20000004800 */
[----:B------:R-:W-:Y:S01]  /*9840*/  IADD3 R127, R112, 0x280, RZ ;  /* 0x00000280707f7810 */ /* 0x000fe20007ffe0ff */
[----:B------:R-:W-:Y:S01]  /*9850*/  FFMA.FTZ R22, R37, R168, R22 ;  /* 0x000000a825167223 */ /* 0x000fe20000010016 */
[-C--:B------:R-:W-:Y:S01]  /*9860*/  LEA.HI.SX32 R115, R123, R112.reuse, 0x1b ;  /* 0x000000707b737211 */ /* 0x080fe200078fdaff */
[----:B------:R-:W-:Y:S01]  /*9870*/  FADD.FTZ R70, R242, R70 ;  /* 0x00000046f2467221 */ /* 0x000fe20000010000 */
[----:B------:R-:W-:Y:S01]  /*9880*/  LEA.HI.SX32 R123, R125, R112, 0x1b ;  /* 0x000000707d7b7211 */ /* 0x000fe200078fdaff */
[----:B------:R-:W-:Y:S01]  /*9890*/  FFMA.FTZ R24, R39, R73, R24 ;  /* 0x0000004927187223 */ /* 0x000fe20000010018 */
[----:B0-----:R-:W-:Y:S01]  /*98a0*/  IADD3 R173, R112, 0xb00, RZ ;  /* 0x00000b0070ad7810 */ /* 0x001fe20007ffe0ff */
[----:B------:R-:W-:Y:S01]  /*98b0*/  FADD.FTZ R70, R70, R69 ;  /* 0x0000004546467221 */ /* 0x000fe20000010000 */
[C---:B------:R-:W-:Y:S01]  /*98c0*/  IADD3 R181, R112.reuse, 0xd00, RZ ;  /* 0x00000d0070b57810 */ /* 0x040fe20007ffe0ff */
[----:B------:R-:W-:Y:S01]  /*98d0*/  FMUL.FTZ R69, R13, R206 ;  /* 0x000000ce0d457220 */ /* 0x000fe20000410000 */
[----:B-1----:R-:W-:Y:S01]  /*98e0*/  IADD3 R171, R112, 0xa80, RZ ;  /* 0x00000a8070ab7810 */ /* 0x002fe20007ffe0ff */
[----:B------:R-:W-:Y:S01]  /*98f0*/  FADD.FTZ R70, R70, R67 ;  /* 0x0000004346467221 */ /* 0x000fe20000010000 */
[C---:B------:R-:W-:Y:S01]  /*9900*/  IADD3 R183, R112.reuse, 0xd80, RZ ;  /* 0x00000d8070b77810 */ /* 0x040fe20007ffe0ff */
[----:B------:R-:W-:Y:S01]  /*9910*/  FMUL.FTZ R67, R15, R114 ;  /* 0x000000720f437220 */ /* 0x000fe20000410000 */
[----:B------:R-:W-:Y:S01]  /*9920*/  IADD3 R185, R112, 0xe00, RZ ;  /* 0x00000e0070b97810 */ /* 0x000fe20007ffe0ff */
[----:B------:R-:W-:Y:S01]  /*9930*/  FADD.FTZ R70, R70, R65 ;  /* 0x0000004146467221 */ /* 0x000fe20000010000 */
[C---:B------:R-:W-:Y:S01]  /*9940*/  IADD3 R187, R112.reuse, 0xe80, RZ ;  /* 0x00000e8070bb7810 */ /* 0x040fe20007ffe0ff */
[----:B------:R-:W-:Y:S01]  /*9950*/  FFMA.FTZ R65, -R13, R208, -RZ ;  /* 0x000000d00d417223 */ /* 0x000fe200000109ff */
[----:B------:R-:W-:Y:S01]  /*9960*/  IADD3 R189, R112, 0xf00, RZ ;  /* 0x00000f0070bd7810 */ /* 0x000fe20007ffe0ff */
[----:B------:R-:W-:Y:S01]  /*9970*/  FADD.FTZ R98, R71, R98 ;  /* 0x0000006247627221 */ /* 0x000fe20000010000 */
[-C--:B------:R-:W-:Y:S01]  /*9980*/  LEA.HI.SX32 R125, R127, R112.reuse, 0x1b ;  /* 0x000000707f7d7211 */ /* 0x080fe200078fdaff */
[----:B------:R-:W-:Y:S01]  /*9990*/  FADD.FTZ R71, R244, R68 ;  /* 0x00000044f4477221 */ /* 0x000fe20000010000 */
[-C--:B------:R-:W-:Y:S01]  /*99a0*/  LEA.HI.SX32 R127, R129, R112.reuse, 0x1b ;  /* 0x00000070817f7211 */ /* 0x080fe200078fdaff */
[----:B------:R-:W-:Y:S01]  /*99b0*/  FFMA.FTZ R23, R40, R167, R23 ;  /* 0x000000a728177223 */ /* 0x000fe20000010017 */
[----:B------:R-:W-:Y:S01]  /*99c0*/  LEA.HI.SX32 R128, R131, R112, 0x1b ;  /* 0x0000007083807211 */ /* 0x000fe200078fdaff */
[----:B------:R-:W-:Y:S01]  /*99d0*/  FMUL.FTZ R167, R9, R212 ;  /* 0x000000d409a77220 */ /* 0x000fe20000410000 */
[-C--:B------:R-:W-:Y:S01]  /*99e0*/  LEA.HI.SX32 R126, R63, R112.reuse, 0x1b ;  /* 0x000000703f7e7211 */ /* 0x080fe200078fdaff */
[----:B------:R-:W-:Y:S01]  /*99f0*/  FFMA.FTZ R63, R72, R73, R122 ;  /* 0x00000049483f7223 */ /* 0x000fe2000001007a */
[----:B------:R-:W-:Y:S01]  /*9a00*/  LEA.HI.SX32 R129, R133, R112, 0x1b ;  /* 0x0000007085817211 */ /* 0x000fe200078fdaff */
[----:B------:R-:W-:Y:S01]  /*9a10*/  FMUL.FTZ R73, R11, R210 ;  /* 0x000000d20b497220 */ /* 0x000fe20000410000 */
[-C--:B------:R-:W-:Y:S01]  /*9a20*/  LEA.HI.SX32 R130, R135, R112.reuse, 0x1b ;  /* 0x0000007087827211 */ /* 0x080fe200078fdaff */
[----:B------:R-:W-:Y:S01]  /*9a30*/  FADD.FTZ R100, R63, R100 ;  /* 0x000000643f647221 */ /* 0x000fe20000010000 */
[----:B------:R-:W-:Y:S01]  /*9a40*/  LEA.HI.SX32 R131, R137, R112, 0x1b ;  /* 0x0000007089837211 */ /* 0x000fe200078fdaff */
[----:B------:R-:W-:Y:S01]  /*9a50*/  FFMA.FTZ R63, -R15, R204, -RZ ;  /* 0x000000cc0f3f7223 */ /* 0x000fe200000109ff */
[-C--:B------:R-:W-:Y:S01]  /*9a60*/  LEA.HI.SX32 R132, R139, R112.reuse, 0x1b ;  /* 0x000000708b847211 */ /* 0x080fe200078fdaff */
[----:B------:R-:W-:Y:S01]  /*9a70*/  FADD.FTZ R71, R71, R66 ;  /* 0x0000004247477221 */ /* 0x000fe20000010000 */
[-C--:B------:R-:W-:Y:S01]  /*9a80*/  LEA.HI.SX32 R133, R141, R112.reuse, 0x1b ;  /* 0x000000708d857211 */ /* 0x080fe200078fdaff */
[----:B------:R-:W-:Y:S01]  /*9a90*/  FMUL.FTZ R211, R14, R211 ;  /* 0x000000d30ed37220 */ /* 0x000fe20000410000 */
[-C--:B------:R-:W-:Y:S01]  /*9aa0*/  LEA.HI.SX32 R135, R143, R112.reuse, 0x1b ;  /* 0x000000708f877211 */ /* 0x080fe200078fdaff */
[----:B------:R-:W-:Y:S01]  /*9ab0*/  BAR.SYNC.DEFER_BLOCKING 0x0 ;  /* 0x0000000000007b1d */ /* 0x000fe20000010000 */
[-C--:B------:R-:W-:Y:S01]  /*9ac0*/  LEA.HI.SX32 R136, R145, R112.reuse, 0x1b ;  /* 0x0000007091887211 */ /* 0x080fe200078fdaff */
[----:B------:R-:W-:Y:S01]  /*9ad0*/  FMUL.FTZ R213, R12, R213 ;  /* 0x000000d50cd57220 */ /* 0x000fe20000410000 */
[-C--:B------:R-:W-:Y:S01]  /*9ae0*/  LEA.HI.SX32 R137, R147, R112.reuse, 0x1b ;  /* 0x0000007093897211 */ /* 0x080fe200078fdaff */
[----:B------:R-:W-:Y:S01]  /*9af0*/  FADD.FTZ R71, R71, R64 ;  /* 0x0000004047477221 */ /* 0x000fe20000010000 */
[-C--:B------:R-:W-:Y:S01]  /*9b00*/  LEA.HI.SX32 R138, R149, R112.reuse, 0x1b ;  /* 0x00000070958a7211 */ /* 0x080fe200078fdaff */
[----:B------:R-:W-:Y:S01]  /*9b10*/  FFMA.FTZ R205, -R14, R205, -RZ ;  /* 0x000000cd0ecd7223 */ /* 0x000fe200000109ff */
[-C--:B------:R-:W-:Y:S01]  /*9b20*/  LEA.HI.SX32 R139, R163, R112.reuse, 0x1b ;  /* 0x00000070a38b7211 */ /* 0x080fe200078fdaff */
[----:B------:R-:W-:Y:S01]  /*9b30*/  FFMA.FTZ R209, -R12, R209, -RZ ;  /* 0x000000d10cd17223 */ /* 0x000fe200000109ff */
[----:B------:R-:W-:Y:S01]  /*9b40*/  LEA.HI.SX32 R140, R165, R112, 0x1b ;  /* 0x00000070a58c7211 */ /* 0x000fe200078fdaff */
[----:B------:R-:W-:Y:S01]  /*9b50*/  FMUL.FTZ R204, R162, R190 ;  /* 0x000000bea2cc7220 */ /* 0x000fe20000410000 */
[-C--:B------:R-:W-:Y:S01]  /*9b60*/  LEA.HI.SX32 R62, R112, R112.reuse, 0x1b ;  /* 0x00000070703e7211 */ /* 0x080fe200078fdaff */
[C---:B------:R-:W-:Y:S01]  /*9b70*/  FMUL.FTZ R223, R10.reuse, R223 ;  /* 0x000000df0adf7220 */ /* 0x040fe20000410000 */
[-C--:B------:R-:W-:Y:S01]  /*9b80*/  LEA.HI.SX32 R124, R227, R112.reuse, 0x1b ;  /* 0x00000070e37c7211 */ /* 0x080fe200078fdaff */
[----:B------:R-:W-:Y:S01]  /*9b90*/  FFMA.FTZ R215, -R10, R215, -RZ ;  /* 0x000000d70ad77223 */ /* 0x000fe200000109ff */
        /* <DEDUP_REMOVED lines=9> */
[----:B------:R-:W0:Y:S01]  /*9c30*/  LDS R188, [R62.X4+0x4200] ;  /* 0x004200003ebc7984 */ /* 0x000e220000004800 */
[-C--:B------:R-:W-:Y:S01]  /*9c40*/  LEA.HI.SX32 R146, R179, R112.reuse, 0x1b ;  /* 0x00000070b3927211 */ /* 0x080fe200078fdaff */
[C---:B------:R-:W-:Y:S01]  /*9c50*/  FMUL.FTZ R235, R4.reuse, R235 ;  /* 0x000000eb04eb7220 */ /* 0x040fe20000410000 */
[-C--:B------:R-:W-:Y:S01]  /*9c60*/  LEA.HI.SX32 R147, R181, R112.reuse, 0x1b ;  /* 0x00000070b5937211 */ /* 0x080fe200078fdaff */
[----:B------:R-:W1:Y:S01]  /*9c70*/  LDS R169, [R186.X4+0x4400] ;  /* 0x00440000baa97984 */ /* 0x000e620000004800 */
[-C--:B------:R-:W-:Y:S01]  /*9c80*/  LEA.HI.SX32 R148, R183, R112.reuse, 0x1b ;  /* 0x00000070b7947211 */ /* 0x080fe200078fdaff */
[----:B------:R-:W-:Y:S01]  /*9c90*/  FFMA.FTZ R231, -R4, R231, -RZ ;  /* 0x000000e704e77223 */ /* 0x000fe200000109ff */
[-C--:B------:R-:W-:Y:S01]  /*9ca0*/  LEA.HI.SX32 R149, R185, R112.reuse, 0x1b ;  /* 0x00000070b9957211 */ /* 0x080fe200078fdaff */
[----:B------:R-:W2:Y:S01]  /*9cb0*/  LDS R171, [R115.X4+0x4600] ;  /* 0x0046000073ab7984 */ /* 0x000ea20000004800 */
[-C--:B------:R-:W-:Y:S01]  /*9cc0*/  LEA.HI.SX32 R163, R187, R112.reuse, 0x1b ;  /* 0x00000070bba37211 */ /* 0x080fe200078fdaff */
[----:B------:R-:W-:Y:S01]  /*9cd0*/  FMUL.FTZ R217, R2, R217 ;  /* 0x000000d902d97220 */ /* 0x000fe20000410000 */
[-C--:B------:R-:W-:Y:S01]  /*9ce0*/  LEA.HI.SX32 R164, R189, R112.reuse, 0x1b ;  /* 0x00000070bda47211 */ /* 0x080fe200078fdaff */
[----:B------:R-:W3:Y:S01]  /*9cf0*/  LDS R173, [R123.X4+0x4800] ;  /* 0x004800007bad7984 */ /* 0x000ee20000004800 */
[----:B------:R-:W-:Y:S01]  /*9d00*/  LEA.HI.SX32 R165, R207, R112, 0x1b ;  /* 0x00000070cfa57211 */ /* 0x000fe200078fdaff */
[----:B------:R-:W-:-:S02]  /*9d10*/  FMUL.FTZ R219, R0, R219 ;  /* 0x000000db00db7220 */ /* 0x000fc40000410000 */
[----:B------:R-:W4:Y:S01]  /*9d20*/  LDS R175, [R124.X4+0x4a00] ;  /* 0x004a00007caf7984 */ /* 0x000f220000004800 */
[----:B------:R-:W-:Y:S02]  /*9d30*/  FMUL.FTZ R64, R192, UR47 ;  /* 0x0000002fc0407c20 */ /* 0x000fe40008410000 */
[----:B------:R-:W-:Y:S01]  /*9d40*/  FMUL.FTZ R162, R196, UR47 ;  /* 0x0000002fc4a27c20 */ /* 0x000fe20008410000 */
[----:B------:R-:W0:Y:S01]  /*9d50*/  LDS R177, [R125.X4+0x4c00] ;  /* 0x004c00007db17984 */ /* 0x000e220000004800 */
[----:B------:R-:W-:Y:S02]  /*9d60*/  FMUL.FTZ R122, R198, UR47 ;  /* 0x0000002fc67a7c20 */ /* 0x000fe40008410000 */
[----:B------:R-:W-:Y:S01]  /*9d70*/  FMUL.FTZ R66, R200, UR47 ;  /* 0x0000002fc8427c20 */ /* 0x000fe20008410000 */
[----:B------:R-:W0:Y:S01]  /*9d80*/  LDS R179, [R126.X4+0x4e00] ;  /* 0x004e00007eb37984 */ /* 0x000e220000004800 */
[----:B------:R-:W-:Y:S02]  /*9d90*/  FADD.FTZ R99, R74, R99 ;  /* 0x000000634a637221 */ /* 0x000fe40000010000 */
[----:B------:R-:W-:Y:S01]  /*9da0*/  FFMA.FTZ R162, R197, UR46, R162 ;  /* 0x0000002ec5a27c23 */ /* 0x000fe200080100a2 */
[----:B------:R-:W0:Y:S01]  /*9db0*/  LDS R181, [R127.X4+0x5000] ;  /* 0x005000007fb57984 */ /* 0x000e220000004800 */
[----:B------:R-:W-:-:S03]  /*9dc0*/  FFMA.FTZ R122, R199, UR46, R122 ;  /* 0x0000002ec77a7c23 */ /* 0x000fc6000801007a */
        /* <DEDUP_REMOVED lines=31> */
[----:B-1----:R-:W-:-:S03]  /*9fc0*/  FFMA.FTZ R63, -R11, R214, -RZ ;  /* 0x000000d60b3f7223 */ /* 0x002fc600000109ff */
[----:B------:R1:W-:Y:S01]  /*9fd0*/  STS [R238.X4+0x8418], R69 ;  /* 0x00841845ee007388 */ /* 0x0003e20000004800 */
[----:B--2---:R-:W-:-:S03]  /*9fe0*/  FMUL.FTZ R73, R5, R224 ;  /* 0x000000e005497220 */ /* 0x004fc60000410000 */
[----:B------:R2:W-:Y:S01]  /*9ff0*/  STS [R238.X4+0x842c], R63 ;  /* 0x00842c3fee007388 */ /* 0x0005e20000004800 */
[----:B-----5:R-:W-:-:S03]  /*a000*/  FFMA.FTZ R65, -R9, R220, -RZ ;  /* 0x000000dc09417223 */ /* 0x020fc600000109ff */
[----:B------:R5:W-:Y:S01]  /*a010*/  STS [R238.X4+0x8458], R73 ;  /* 0x00845849ee007388 */ /* 0x000be20000004800 */
[----:B-1----:R-:W-:-:S03]  /*a020*/  FMUL.FTZ R69, R7, R222 ;  /* 0x000000de07457220 */ /* 0x002fc60000410000 */
[----:B------:R1:W-:Y:S01]  /*a030*/  STS [R238.X4+0x843c], R65 ;  /* 0x00843c41ee007388 */ /* 0x0003e20000004800 */
[----:B--2---:R-:W-:-:S03]  /*a040*/  FFMA.FTZ R63, -R5, R230, -RZ ;  /* 0x000000e6053f7223 */ /* 0x004fc600000109ff */
[----:B------:R2:W-:Y:S01]  /*a050*/  STS [R238.X4+0x8438], R167 ;  /* 0x008438a7ee007388 */ /* 0x0005e20000004800 */
[----:B-----5:R-:W-:-:S03]  /*a060*/  MOV R73, UR36 ;  /* 0x0000002400497c02 */ /* 0x020fc60008000f00 */
[----:B------:R5:W-:Y:S01]  /*a070*/  STS [R238.X4+0x845c], R63 ;  /* 0x00845c3fee007388 */ /* 0x000be20000004800 */
[----:B------:R-:W-:Y:S01]  /*a080*/  LEA R72, R73, -R112, 0x1 ;  /* 0x8000007049487211 */ /* 0x000fe200078e08ff */
[C---:B-1----:R-:W-:Y:S02]  /*a090*/  FFMA.FTZ R65, -R3.reuse, R226, -RZ ;  /* 0x000000e203417223 */ /* 0x042fe400000109ff */
[----:B------:R-:W-:Y:S01]  /*a0a0*/  STS [R238.X4+0x8448], R69 ;  /* 0x00844845ee007388 */ /* 0x000fe20000004800 */
[----:B------:R-:W-:Y:S01]  /*a0b0*/  ISETP.GE.AND P0, PT, R72, 0x1, PT ;  /* 0x000000014800780c */ /* 0x000fe20003f06270 */
[----:B--2---:R-:W-:Y:S02]  /*a0c0*/  FMUL.FTZ R167, R3, R232 ;  /* 0x000000e803a77220 */ /* 0x004fe40000410000 */
[----:B------:R1:W-:Y:S01]  /*a0d0*/  STS [R238.X4+0x844c], R67 ;  /* 0x00844c43ee007388 */ /* 0x0003e20000004800 */
[----:B-----5:R-:W-:-:S03]  /*a0e0*/  FMUL.FTZ R63, R191, UR47 ;  /* 0x0000002fbf3f7c20 */ /* 0x020fc60008410000 */
[----:B------:R-:W-:Y:S01]  /*a0f0*/  STS [R238.X4+0x8410], R211 ;  /* 0x008410d3ee007388 */ /* 0x000fe20000004800 */
[----:B------:R-:W-:Y:S02]  /*a100*/  FFMA.FTZ R206, R190, UR46, -R63 ;  /* 0x0000002ebece7c23 */ /* 0x000fe4000801083f */
[----:B------:R-:W-:Y:S01]  /*a110*/  FMUL.FTZ R63, R193, UR47 ;  /* 0x0000002fc13f7c20 */ /* 0x000fe20008410000 */
[----:B------:R2:W-:Y:S01]  /*a120*/  STS [R238.X4+0x8420], R213 ;  /* 0x008420d5ee007388 */ /* 0x0005e20000004800 */
[----:B-1----:R-:W-:Y:S02]  /*a130*/  FFMA.FTZ R67, -R2, R216, -RZ ;  /* 0x000000d802437223 */ /* 0x002fe400000109ff */
[----:B------:R-:W-:Y:S01]  /*a140*/  FFMA.FTZ R210, R192, UR46, -R63 ;  /* 0x0000002ec0d27c23 */ /* 0x000fe2000801083f */
[----:B------:R-:W-:Y:S01]  /*a150*/  STS [R238.X4+0x8414], R205 ;  /* 0x008414cdee007388 */ /* 0x000fe20000004800 */
[----:B------:R-:W-:Y:S02]  /*a160*/  FFMA.FTZ R69, -R0, R218, -RZ ;  /* 0x000000da00457223 */ /* 0x000fe400000109ff */
[----:B------:R-:W-:Y:S01]  /*a170*/  FMUL.FTZ R190, R190, UR47 ;  /* 0x0000002fbebe7c20 */ /* 0x000fe20008410000 */
[----:B------:R1:W-:Y:S01]  /*a180*/  STS [R238.X4+0x8424], R209 ;  /* 0x008424d1ee007388 */ /* 0x0003e20000004800 */
[----:B------:R-:W-:-:S02]  /*a190*/  FMUL.FTZ R63, R197, UR47 ;  /* 0x0000002fc53f7c20 */ /* 0x000fc40008410000 */
[----:B--2---:R-:W-:Y:S01]  /*a1a0*/  FFMA.FTZ R213, R191, UR46, R190 ;  /* 0x0000002ebfd57c23 */ /* 0x004fe200080100be */
[----:B------:R2:W-:Y:S01]  /*a1b0*/  STS [R238.X4+0x846c], R65 ;  /* 0x00846c41ee007388 */ /* 0x0005e20000004800 */
[----:B------:R-:W-:Y:S02]  /*a1c0*/  FFMA.FTZ R211, R193, UR46, R64 ;  /* 0x0000002ec1d37c23 */ /* 0x000fe40008010040 */
[----:B------:R-:W-:Y:S01]  /*a1d0*/  FFMA.FTZ R208, R196, UR46, -R63 ;  /* 0x0000002ec4d07c23 */ /* 0x000fe2000801083f */
[----:B------:R-:W-:Y:S01]  /*a1e0*/  STS [R238.X4+0x8430], R223 ;  /* 0x008430dfee007388 */ /* 0x000fe20000004800 */
[----:B------:R-:W-:Y:S02]  /*a1f0*/  FMUL.FTZ R190, R194, UR47 ;  /* 0x0000002fc2be7c20 */ /* 0x000fe40008410000 */
[----:B-1----:R-:W-:Y:S01]  /*a200*/  FMUL.FTZ R209, R195, UR47 ;  /* 0x0000002fc3d17c20 */ /* 0x002fe20008410000 */
[----:B------:R-:W-:Y:S01]  /*a210*/  STS [R238.X4+0x8434], R215 ;  /* 0x008434d7ee007388 */ /* 0x000fe20000004800 */
[----:B------:R-:W-:-:S02]  /*a220*/  FMUL.FTZ R205, R199, UR47 ;  /* 0x0000002fc7cd7c20 */ /* 0x000fc40008410000 */
[----:B--2---:R-:W-:Y:S01]  /*a230*/  FMUL.FTZ R65, R201, UR47 ;  /* 0x0000002fc9417c20 */ /* 0x004fe20008410000 */
[----:B------:R-:W-:Y:S01]  /*a240*/  STS [R238.X4+0x8440], R225 ;  /* 0x008440e1ee007388 */ /* 0x000fe20000004800 */
[----:B------:R-:W-:Y:S02]  /*a250*/  FMUL.FTZ R63, R203, UR47 ;  /* 0x0000002fcb3f7c20 */ /* 0x000fe40008410000 */
[----:B------:R-:W-:Y:S01]  /*a260*/  FMUL.FTZ R64, R202, UR47 ;  /* 0x0000002fca407c20 */ /* 0x000fe20008410000 */
[----:B------:R-:W-:Y:S01]  /*a270*/  STS [R238.X4+0x8444], R221 ;  /* 0x008444ddee007388 */ /* 0x000fe20000004800 */
[----:B------:R-:W-:Y:S02]  /*a280*/  FFMA.FTZ R209, R194, UR46, -R209 ;  /* 0x0000002ec2d17c23 */ /* 0x000fe400080108d1 */
[----:B------:R-:W-:Y:S01]  /*a290*/  FFMA.FTZ R190, R195, UR46, R190 ;  /* 0x0000002ec3be7c23 */ /* 0x000fe200080100be */
[----:B------:R-:W-:Y:S01]  /*a2a0*/  STS [R238.X4+0x8450], R233 ;  /* 0x008450e9ee007388 */ /* 0x000fe20000004800 */
[----:B------:R-:W-:-:S02]  /*a2b0*/  FFMA.FTZ R205, R198, UR46, -R205 ;  /* 0x0000002ec6cd7c23 */ /* 0x000fc400080108cd */
[----:B------:R-:W-:Y:S01]  /*a2c0*/  FFMA.FTZ R114, R200, UR46, -R65 ;  /* 0x0000002ec8727c23 */ /* 0x000fe20008010841 */
[----:B------:R-:W-:Y:S01]  /*a2d0*/  STS [R238.X4+0x8454], R229 ;  /* 0x008454e5ee007388 */ /* 0x000fe20000004800 */
[----:B------:R-:W-:Y:S02]  /*a2e0*/  FFMA.FTZ R74, R202, UR46, -R63 ;  /* 0x0000002eca4a7c23 */ /* 0x000fe4000801083f */
[----:B------:R-:W-:Y:S01]  /*a2f0*/  FFMA.FTZ R73, R203, UR46, R64 ;  /* 0x0000002ecb497c23 */ /* 0x000fe20008010040 */
[----:B------:R-:W-:Y:S04]  /*a300*/  STS [R238.X4+0x8460], R235 ;  /* 0x008460ebee007388 */ /* 0x000fe80000004800 */
[----:B------:R-:W-:Y:S04]  /*a310*/  STS [R238.X4+0x8464], R231 ;  /* 0x008464e7ee007388 */ /* 0x000fe80000004800 */
[----:B------:R1:W-:Y:S04]  /*a320*/  STS [R238.X4+0x8468], R167 ;  /* 0x008468a7ee007388 */ /* 0x0003e80000004800 */
[----:B------:R2:W-:Y:S04]  /*a330*/  STS [R238.X4+0x8470], R217 ;  /* 0x008470d9ee007388 */ /* 0x0005e80000004800 */
[----:B------:R2:W-:Y:S01]  /*a340*/  STS [R238.X4+0x8474], R67 ;  /* 0x00847443ee007388 */ /* 0x0005e20000004800 */
[----:B-1----:R-:W-:-:S03]  /*a350*/  FFMA.FTZ R167, R201, UR46, R66 ;  /* 0x0000002ec9a77c23 */ /* 0x002fc60008010042 */
[----:B------:R2:W-:Y:S04]  /*a360*/  STS [R238.X4+0x8478], R219 ;  /* 0x008478dbee007388 */ /* 0x0005e80000004800 */
[----:B------:R2:W-:Y:S04]  /*a370*/  STS [R238.X4+0x847c], R69 ;  /* 0x00847c45ee007388 */ /* 0x0005e80000004800 */
[----:B------:R-:W-:Y:S06]  /*a380*/  BAR.SYNC.DEFER_BLOCKING 0x0 ;  /* 0x0000000000007b1d */ /* 0x000fec0000010000 */
[----:B------:R-:W-:Y:S05]  /*a390*/  @!P0 BRA `(.L_x_3654) ;  /* 0x0000036000008947 */ /* 0x000fea0003800000 */
[----:B0-234-:R-:W-:Y:S01]  /*a3a0*/  UMOV UR50, 0x1 ;  /* 0x0000000100327882 */ /* 0x01dfe20000000000 */
[----:B------:R0:W1:Y:S01]  /*a3b0*/  LDS R215, [R62.X4+0x8400] ;  /* 0x008400003ed77984 */ /* 0x0000620000004800 */
[----:B------:R-:W-:Y:S01]  /*a3c0*/  ULDC.64 UR36, c[0x0][0x298] ;  /* 0x0000a60000247ab9 */ /* 0x000fe20000000a00 */
[----:B------:R-:W-:Y:S01]  /*a3d0*/  MOV R67, UR7 ;  /* 0x0000000700437c02 */ /* 0x000fe20008000f00 */
[----:B------:R-:W-:-:S02]  /*a3e0*/  ULDC.64 UR38, c[0x0][0x2b8] ;  /* 0x0000ae0000267ab9 */ /* 0x000fc40000000a00 */
[----:B------:R-:W-:Y:S02]  /*a3f0*/  USHF.R.U64 UR49, UR36, UR50, UR37 ;  /* 0x0000003224317299 */ /* 0x000fe40008001225 */
[----:B------:R-:W-:Y:S02]  /*a400*/  USHF.R.U64 UR50, UR38, UR50, UR39 ;  /* 0x0000003226327299 */ /* 0x000fe40008001227 */
[----:B------:R-:W-:Y:S02]  /*a410*/  USHF.R.U32.HI UR53, URZ, 0x1, UR39 ;  /* 0x000000013f357899 */ /* 0x000fe40008011627 */
[----:B------:R-:W-:Y:S02]  /*a420*/  USHF.R.U32.HI UR51, URZ, 0x1, UR37 ;  /* 0x000000013f337899 */ /* 0x000fe40008011625 */
[----:B------:R-:W-:Y:S02]  /*a430*/  ULDC.64 UR38, c[0x0][0x2a0] ;  /* 0x0000a80000267ab9 */ /* 0x000fe40000000a00 */
[----:B------:R-:W-:-:S02]  /*a440*/  UIMAD UR55, UR15, UR38, URZ ;  /* 0x000000260f3772a4 */ /* 0x000fc4000f8e023f */
[----:B------:R-:W-:Y:S02]  /*a450*/  ULDC.64 UR36, c[0x0][0x2b0] ;  /* 0x0000ac0000247ab9 */ /* 0x000fe40000000a00 */
[----:B------:R-:W-:Y:S02]  /*a460*/  UIMAD UR36, UR27, UR36, URZ ;  /* 0x000000241b2472a4 */ /* 0x000fe4000f8e023f */
[----:B------:R-:W-:Y:S02]  /*a470*/  UIMAD.WIDE.U32 UR42, UR14, UR38, URZ ;  /* 0x000000260e2a72a5 */ /* 0x000fe4000f8e003f */
[----:B------:R-:W-:Y:S02]  /*a480*/  UIMAD UR55, UR14, UR39, UR55 ;  /* 0x000000270e3772a4 */ /* 0x000fe4000f8e0237 */
[----:B------:R-:W-:Y:S02]  /*a490*/  ULEA UR58, UR26, 0xfffff000, 0xc ;  /* 0xfffff0001a3a7891 */ /* 0x000fe4000f8e603f */
[----:B------:R-:W-:-:S02]  /*a4a0*/  ULDC.64 UR38, c[0x0][0x2c0] ;  /* 0x0000b00000267ab9 */ /* 0x000fc40000000a00 */
[----:B------:R-:W-:Y:S02]  /*a4b0*/  UIMAD UR56, UR15, UR38, URZ ;  /* 0x000000260f3872a4 */ /* 0x000fe4000f8e023f */
[----:B------:R-:W-:Y:S01]  /*a4c0*/  UIMAD UR52, UR7, UR37, UR36 ;  /* 0x00000025073472a4 */ /* 0x000fe2000f8e0224 */
[----:B------:R-:W-:Y:S01]  /*a4d0*/  IADD3 R64, P0, R112, UR58, RZ ;  /* 0x0000003a70407c10 */ /* 0x000fe2000ff1e0ff */
[----:B------:R-:W-:Y:S01]  /*a4e0*/  UIMAD.WIDE.U32 UR44, UR14, UR38, URZ ;  /* 0x000000260e2c72a5 */ /* 0x000fe2000f8e003f */
[----:B------:R-:W-:Y:S01]  /*a4f0*/  MOV R63, UR58 ;  /* 0x0000003a003f7c02 */ /* 0x000fe20008000f00 */
[----:B------:R-:W-:Y:S02]  /*a500*/  ULDC.64 UR36, c[0x0][0x2d0] ;  /* 0x0000b40000247ab9 */ /* 0x000fe40000000a00 */
[----:B------:R-:W-:Y:S01]  /*a510*/  UIMAD UR57, UR14, UR39, UR56 ;  /* 0x000000270e3972a4 */ /* 0x000fe2000f8e0238 */
[----:B------:R-:W-:Y:S01]  /*a520*/  LEA.HI.X.SX32 R65, R63, RZ, 0x1, P0 ;  /* 0x000000ff3f417211 */ /* 0x000fe200000f0eff */
[----:B------:R-:W-:Y:S01]  /*a530*/  UIMAD UR36, UR27, UR36, URZ ;  /* 0x000000241b2472a4 */ /* 0x000fe2000f8e023f */
[----:B------:R-:W-:Y:S01]  /*a540*/  MOV R63, UR7 ;  /* 0x00000007003f7c02 */ /* 0x000fe20008000f00 */
[----:B------:R-:W-:-:S02]  /*a550*/  UIMAD UR51, UR51, UR12, URZ ;  /* 0x0000000c333372a4 */ /* 0x000fc4000f8e023f */
[----:B------:R-:W-:Y:S02]  /*a560*/  UIADD3 UR43, UR43, UR55, URZ ;  /* 0x000000372b2b7290 */ /* 0x000fe4000fffe03f */
[----:B------:R-:W-:Y:S01]  /*a570*/  UIMAD UR56, UR53, UR12, URZ ;  /* 0x0000000c353872a4 */ /* 0x000fe2000f8e023f */
[--C-:B0-----:R-:W-:Y:S01]  /*a580*/  IMAD.WIDE.U32 R62, R63, c[0x0][0x2b0], R64.reuse ;  /* 0x0000ac003f3e7a25 */ /* 0x101fe200078e0040 */
[----:B------:R-:W-:Y:S02]  /*a590*/  UIADD3 UR45, UR45, UR57, URZ ;  /* 0x000000392d2d7290 */ /* 0x000fe4000fffe03f */
[----:B------:R-:W-:Y:S01]  /*a5a0*/  UIMAD UR53, UR13, UR49, UR51 ;  /* 0x000000310d3572a4 */ /* 0x000fe2000f8e0233 */
[----:B------:R-:W-:Y:S01]  /*a5b0*/  IMAD.WIDE.U32 R64, R67, c[0x0][0x2d0], R64 ;  /* 0x0000b40043407a25 */ /* 0x000fe200078e0040 */
[----:B------:R-:W-:Y:S01]  /*a5c0*/  UIMAD.WIDE.U32 UR42, UR12, UR49, UR42 ;  /* 0x000000310c2a72a5 */ /* 0x000fe2000f8e002a */
[----:B------:R-:W-:Y:S01]  /*a5d0*/  IADD3 R67, R63, UR52, RZ ;  /* 0x000000343f437c10 */ /* 0x000fe2000fffe0ff */
        /* <DEDUP_REMOVED lines=17> */
[----:B-1----:R0:W-:Y:S02]  /*a6f0*/  RED.E.ADD.F32.FTZ.RN.STRONG.GPU [R68.64], R215 ;  /* 0x000000d74400798e */ /* 0x0021e4000c10e79c */
.L_x_3654:
[----:B0-234-:R-:W-:Y:S05]  /*a700*/  BSYNC B0 ;  /* 0x0000000000007941 */ /* 0x01dfea0003800000 */
.L_x_3653:
        /* <DEDUP_REMOVED lines=8> */
[----:B------:R-:W-:Y:S01]  /*a790*/  ULDC.64 UR36, c[0x0][0x2b8] ;  /* 0x0000ae0000247ab9 */ /* 0x000fe20000000a00 */
[----:B------:R-:W-:Y:S01]  /*a7a0*/  FADD.FTZ R61, R70, R61 ;  /* 0x0000003d463d7221 */ /* 0x000fe20000010000 */
[----:B------:R-:W-:Y:S01]  /*a7b0*/  USHF.R.U32.HI UR45, URZ, 0x1, UR37 ;  /* 0x000000013f2d7899 */ /* 0x000fe20008011625 */
[----:B------:R-:W-:Y:S01]  /*a7c0*/  FADD.FTZ R60, R71, R60 ;  /* 0x0000003c473c7221 */ /* 0x000fe20000010000 */
[----:B------:R-:W-:-:S02]  /*a7d0*/  UIMAD UR46, UR42, UR12, URZ ;  /* 0x0000000c2a2e72a4 */ /* 0x000fc4000f8e023f */
[----:B------:R-:W-:Y:S02]  /*a7e0*/  USHF.R.U64 UR27, UR36, 0x1, UR37 ;  /* 0x00000001241b7899 */ /* 0x000fe40008001225 */
[----:B------:R-:W-:Y:S02]  /*a7f0*/  UIMAD UR48, UR45, UR12, URZ ;  /* 0x0000000c2d3072a4 */ /* 0x000fe4000f8e023f */
[----:B------:R-:W-:Y:S02]  /*a800*/  UIMAD.WIDE.U32 UR42, UR44, UR12, URZ ;  /* 0x0000000c2c2a72a5 */ /* 0x000fe4000f8e003f */
[----:B------:R-:W-:Y:S02]  /*a810*/  UIMAD UR46, UR13, UR44, UR46 ;  /* 0x0000002c0d2e72a4 */ /* 0x000fe4000f8e022e */
[----:B------:R-:W-:Y:S02]  /*a820*/  UIMAD.WIDE.U32 UR44, UR27, UR12, URZ ;  /* 0x0000000c1b2c72a5 */ /* 0x000fe4000f8e003f */
[----:B------:R-:W-:-:S02]  /*a830*/  UIMAD UR27, UR13, UR27, UR48 ;  /* 0x0000001b0d1b72a4 */ /* 0x000fc4000f8e0230 */
[----:B------:R-:W-:Y:S02]  /*a840*/  UIMAD UR48, UR15, UR38, URZ ;  /* 0x000000260f3072a4 */ /* 0x000fe4000f8e023f */
[----:B------:R-:W-:Y:S02]  /*a850*/  UIADD3 UR45, UR45, UR27, URZ ;  /* 0x0000001b2d2d7290 */ /* 0x000fe4000fffe03f */
[----:B------:R-:W-:Y:S02]  /*a860*/  UIMAD UR27, UR14, UR39, UR48 ;  /* 0x000000270e1b72a4 */ /* 0x000fe4000f8e0230 */
[----:B------:R-:W-:Y:S02]  /*a870*/  UIMAD.WIDE.U32 UR44, UR14, UR38, UR44 ;  /* 0x000000260e2c72a5 */ /* 0x000fe4000f8e002c */
[----:B------:R-:W-:Y:S02]  /*a880*/  ULDC.64 UR36, c[0x0][0x2a0] ;  /* 0x0000a80000247ab9 */ /* 0x000fe40000000a00 */
[----:B------:R-:W-:-:S02]  /*a890*/  UIMAD UR47, UR15, UR36, URZ ;  /* 0x000000240f2f72a4 */ /* 0x000fc4000f8e023f */
[----:B------:R-:W-:Y:S02]  /*a8a0*/  UIADD3 UR43, UR43, UR46, URZ ;  /* 0x0000002e2b2b7290 */ /* 0x000fe4000fffe03f */
[----:B------:R-:W-:Y:S02]  /*a8b0*/  ULDC.64 UR38, c[0x0][0x320] ;  /* 0x0000c80000267ab9 */ /* 0x000fe40000000a00 */
[----:B------:R-:W-:Y:S02]  /*a8c0*/  UIADD3 UR27, UR27, UR45, URZ ;  /* 0x0000002d1b1b7290 */ /* 0x000fe4000fffe03f */
[----:B------:R-:W-:Y:S02]  /*a8d0*/  ULEA UR38, UP1, UR44, UR38, 0x3 ;  /* 0x000000262c267291 */ /* 0x000fe4000f82183f */
[----:B------:R-:W-:Y:S02]  /*a8e0*/  UIMAD UR46, UR14, UR37, UR47 ;  /* 0x000000250e2e72a4 */ /* 0x000fe4000f8e022f */
[----:B------:R-:W-:-:S02]  /*a8f0*/  UIMAD.WIDE.U32 UR42, UR14, UR36, UR42 ;  /* 0x000000240e2a72a5 */ /* 0x000fc4000f8e002a */
[----:B------:R-:W-:Y:S02]  /*a900*/  ULEA.HI.X UR44, UR44, UR39, UR27, 0x3, UP1 ;  /* 0x000000272c2c7291 */ /* 0x000fe400088f1c1b */
[----:B------:R-:W-:Y:S02]  /*a910*/  ULDC.64 UR36, c[0x0][0x318] ;  /* 0x0000c60000247ab9 */ /* 0x000fe40000000a00 */
[----:B------:R-:W-:Y:S02]  /*a920*/  UIADD3 UR46, UR46, UR43, URZ ;  /* 0x0000002b2e2e7290 */ /* 0x000fe4000fffe03f */
[----:B------:R-:W-:Y:S02]  /*a930*/  ULDC UR27, c[0x0][0x174] ;  /* 0x00005d00001b7ab9 */ /* 0x000fe40000000800 */
[----:B------:R-:W-:Y:S02]  /*a940*/  ULEA UR43, UP0, UR42, UR36, 0x3 ;  /* 0x000000242a2b7291 */ /* 0x000fe4000f80183f */
[----:B------:R-:W-:-:S02]  /*a950*/  UIADD3 UR27, UR6, -UR27, URZ ;  /* 0x8000001b061b7290 */ /* 0x000fc4000fffe03f */
[----:B------:R-:W-:Y:S02]  /*a960*/  ULEA.HI.X UR42, UR42, UR37, UR46, 0x3, UP0 ;  /* 0x000000252a2a7291 */ /* 0x000fe400080f1c2e */
[----:B------:R-:W-:Y:S01]  /*a970*/  UIMAD UR27, UR27, -0x1000, URZ ;  /* 0xfffff0001b1b78a4 */ /* 0x000fe2000f8e023f */
[C---:B------:R-:W-:Y:S01]  /*a980*/  IADD3 R62, P0, R64.reuse, UR43, RZ ;  /* 0x0000002b403e7c10 */ /* 0x040fe2000ff1e0ff */
[----:B------:R-:W-:Y:S01]  /*a990*/  USHF.L.U32 UR45, UR8, 0x2, URZ ;  /* 0x00000002082d7899 */ /* 0x000fe2000800063f */
[----:B------:R-:W-:Y:S01]  /*a9a0*/  IADD3 R64, P1, R64, UR38, RZ ;  /* 0x0000002640407c10 */ /* 0x000fe2000ff3e0ff */
[----:B------:R-:W-:Y:S01]  /*a9b0*/  USHF.L.U64.HI UR46, UR8, 0x2, UR9 ;  /* 0x00000002082e7899 */ /* 0x000fe20008010209 */
[C---:B------:R-:W-:Y:S01]  /*a9c0*/  IADD3.X R63, R65.reuse, UR42, RZ, P0, !PT ;  /* 0x0000002a413f7c10 */ /* 0x040fe200087fe4ff */
[----:B------:R-:W-:Y:S01]  /*a9d0*/  ULDC.64 UR36, c[0x0][0x2b0] ;  /* 0x0000ac0000247ab9 */ /* 0x000fe20000000a00 */
[----:B------:R-:W-:Y:S01]  /*a9e0*/  IADD3.X R65, R65, UR44, RZ, P1, !PT ;  /* 0x0000002c41417c10 */ /* 0x000fe20008ffe4ff */
[----:B------:R-:W-:Y:S01]  /*a9f0*/  ULDC.64 UR38, c[0x0][0x2d0] ;  /* 0x0000b40000267ab9 */ /* 0x000fe20000000a00 */
[----:B------:R-:W-:Y:S01]  /*aa00*/  MOV R67, UR27 ;  /* 0x0000001b00437c02 */ /* 0x000fe20008000f00 */
[----:B------:R-:W-:Y:S01]  /*aa10*/  UIMAD UR36, UR46, UR36, URZ ;  /* 0x000000242e2472a4 */ /* 0x000fe2000f8e023f */
[C---:B------:R-:W-:Y:S01]  /*aa20*/  ISETP.GE.AND P0, PT, R72.reuse, 0x81, PT ;  /* 0x000000814800780c */ /* 0x040fe20003f06270 */
[----:B------:R-:W-:Y:S01]  /*aa30*/  UIMAD UR38, UR46, UR38, URZ ;  /* 0x000000262e2672a4 */ /* 0x000fe2000f8e023f */
[----:B------:R-:W-:Y:S01]  /*aa40*/  ISETP.GE.AND P1, PT, R72, 0x101, PT ;  /* 0x000001014800780c */ /* 0x000fe20003f26270 */
[----:B------:R-:W-:Y:S01]  /*aa50*/  IMAD.WIDE R62, R67, 0x4, R62 ;  /* 0x00000004433e7825 */ /* 0x000fe200078e023e */
[----:B------:R-:W-:-:S02]  /*aa60*/  UIMAD UR36, UR45, UR37, UR36 ;  /* 0x000000252d2472a4 */ /* 0x000fc4000f8e0224 */
[----:B------:R-:W-:Y:S01]  /*aa70*/  UIMAD UR38, UR45, UR39, UR38 ;  /* 0x000000272d2672a4 */ /* 0x000fe2000f8e0226 */
[----:B------:R-:W-:Y:S01]  /*aa80*/  IMAD.WIDE R64, R67, 0x4, R64 ;  /* 0x0000000443407825 */ /* 0x000fe200078e0240 */
[----:B------:R-:W-:-:S05]  /*aa90*/  MOV R67, UR45 ;  /* 0x0000002d00437c02 */ /* 0x000fca0008000f00 */
        /* <DEDUP_REMOVED lines=8> */
.L_x_3656:
[----:B------:R-:W-:Y:S05]  /*ab20*/  BSYNC B0 ;  /* 0x0000000000007941 */ /* 0x000fea0003800000 */
.L_x_3655:
[----:B------:R-:W3:Y:S01]  /*ab30*/  LDS R115, [R115.X4+0x8800] ;  /* 0x0088000073737984 */ /* 0x000ee20000004800 */
[----:B------:R-:W-:Y:S01]  /*ab40*/  BSSY B0, `(.L_x_3657) ;  /* 0x0000004000007945 */ /* 0x000fe20003800000 */
[----:B------:R-:W-:Y:S05]  /*ab50*/  @!P1 BRA `(.L_x_3658) ;  /* 0x0000002000009947 */ /* 0x000fea0003800000 */
[----:B------:R4:W-:Y:S04]  /*ab60*/  RED.E.ADD.F32.FTZ.RN.STRONG.GPU [R62.64+-0x3c00], R171 ;  /* 0xffc400ab3e00798e */ /* 0x0009e8000c10e79c */
[----:B---3--:R4:W-:Y:S02]  /*ab70*/  RED.E.ADD.F32.FTZ.RN.STRONG.GPU [R64.64+-0x3c00], R115 ;  /* 0xffc400734000798e */ /* 0x0089e4000c10e79c */
.L_x_3658:
[----:B------:R-:W-:Y:S05]  /*ab80*/  BSYNC B0 ;  /* 0x0000000000007941 */ /* 0x000fea0003800000 */
.L_x_3657:
[----:B------:R-:W0:Y:S01]  /*ab90*/  LDS R123, [R123.X4+0x8a00] ;  /* 0x008a00007b7b7984 */ /* 0x000e220000004800 */
[----:B------:R-:W-:Y:S01]  /*aba0*/  BSSY B0, `(.L_x_3659) ;  /* 0x0000004000007945 */ /* 0x000fe20003800000 */
[----:B------:R-:W-:Y:S05]  /*abb0*/  @!P2 BRA `(.L_x_3660) ;  /* 0x000000200000a947 */ /* 0x000fea0003800000 */
[----:B------:R2:W-:Y:S04]  /*abc0*/  RED.E.ADD.F32.FTZ.RN.STRONG.GPU [R62.64+-0x3a00], R173 ;  /* 0xffc600ad3e00798e */ /* 0x0005e8000c10e79c */
[----:B0-----:R2:W-:Y:S02]  /*abd0*/  RED.E.ADD.F32.FTZ.RN.STRONG.GPU [R64.64+-0x3a00], R123 ;  /* 0xffc6007b4000798e */ /* 0x0015e4000c10e79c */
.L_x_3660:
[----:B------:R-:W-:Y:S05]  /*abe0*/  BSYNC B0 ;  /* 0x0000000000007941 */ /* 0x000fea0003800000 */
.L_x_3659:
        /* <DEDUP_REMOVED lines=12> */
.L_x_3662:
[----:B-1----:R-:W-:Y:S05]  /*acb0*/  BSYNC B0 ;  /* 0x0000000000007941 */ /* 0x002fea0003800000 */
.L_x_3661:
[----:B------:R-:W1:Y:S01]  /*acc0*/  LDS R125, [R125.X4+0x8e00] ;  /* 0x008e00007d7d7984 */ /* 0x000e620000004800 */
[----:B------:R-:W-:Y:S01]  /*acd0*/  BSSY B0, `(.L_x_3663) ;  /* 0x0000004000007945 */ /* 0x000fe20003800000 */
[----:B------:R-:W-:Y:S05]  /*ace0*/  @!P0 BRA `(.L_x_3664) ;  /* 0x0000002000008947 */ /* 0x000fea0003800000 */
[----:B------:R4:W-:Y:S04]  /*acf0*/  RED.E.ADD.F32.FTZ.RN.STRONG.GPU [R62.64+-0x3600], R177 ;  /* 0xffca00b13e00798e */ /* 0x0009e8000c10e79c */
[----:B-1----:R4:W-:Y:S02]  /*ad00*/  RED.E.ADD.F32.FTZ.RN.STRONG.GPU [R64.64+-0x3600], R125 ;  /* 0xffca007d4000798e */ /* 0x0029e4000c10e79c */
.L_x_3664:
[----:B------:R-:W-:Y:S05]  /*ad10*/  BSYNC B0 ;  /* 0x0000000000007941 */ /* 0x000fea0003800000 */
.L_x_3663:
[----:B--2---:R2:W4:Y:S01]  /*ad20*/  LDS R67, [R126.X4+0x9000] ;  /* 0x009000007e437984 */ /* 0x0045220000004800 */
[----:B------:R-:W-:Y:S01]  /*ad30*/  BSSY B0, `(.L_x_3665) ;  /* 0x0000004000007945 */ /* 0x000fe20003800000 */
[----:B------:R-:W-:Y:S05]  /*ad40*/  @!P1 BRA `(.L_x_3666) ;  /* 0x0000002000009947 */ /* 0x000fea0003800000 */
[----:B------:R2:W-:Y:S04]  /*ad50*/  RED.E.ADD.F32.FTZ.RN.STRONG.GPU [R62.64+-0x3400], R179 ;  /* 0xffcc00b33e00798e */ /* 0x0005e8000c10e79c */
[----:B----4-:R2:W-:Y:S02]  /*ad60*/  RED.E.ADD.F32.FTZ.RN.STRONG.GPU [R64.64+-0x3400], R67 ;  /* 0xffcc00434000798e */ /* 0x0105e4000c10e79c */
.L_x_3666:
[----:B------:R-:W-:Y:S05]  /*ad70*/  BSYNC B0 ;  /* 0x0000000000007941 */ /* 0x000fea0003800000 */
.L_x_3665:
[----:B------:R-:W2:Y:S01]  /*ad80*/  LDS R127, [R127.X4+0x9200] ;  /* 0x009200007f7f7984 */ /* 0x000ea20000004800 */
[----:B------:R-:W-:Y:S01]  /*ad90*/  BSSY B0, `(.L_x_3667) ;  /* 0x0000004000007945 */ /* 0x000fe20003800000 */
[----:B------:R-:W-:Y:S05]  /*ada0*/  @!P2 BRA `(.L_x_3668) ;  /* 0x000000200000a947 */ /* 0x000fea0003800000 */
[----:B------:R4:W-:Y:S04]  /*adb0*/  RED.E.ADD.F32.FTZ.RN.STRONG.GPU [R62.64+-0x3200], R181 ;  /* 0xffce00b53e00798e */ /* 0x0009e8000c10e79c */
[----:B--2---:R4:W-:Y:S02]  /*adc0*/  RED.E.ADD.F32.FTZ.RN.STRONG.GPU [R64.64+-0x3200], R127 ;  /* 0xffce007f4000798e */ /* 0x0049e4000c10e79c */
.L_x_3668:
[----:B------:R-:W-:Y:S05]  /*add0*/  BSYNC B0 ;  /* 0x0000000000007941 */ /* 0x000fea0003800000 */
.L_x_3667:
[----:B--2-4-:R2:W4:Y:S01]  /*ade0*/  LDS R67, [R128.X4+0x9400] ;  /* 0x0094000080437984 */ /* 0x0145220000004800 */
[----:B------:R-:W-:Y:S01]  /*adf0*/  BSSY B0, `(.L_x_3669) ;  /* 0x0000004000007945 */ /* 0x000fe20003800000 */
[----:B------:R-:W-:Y:S05]  /*ae00*/  @!P3 BRA `(.L_x_3670) ;  /* 0x000000200000b947 */ /* 0x000fea0003800000 */
[----:B------:R2:W-:Y:S04]  /*ae10*/  RED.E.ADD.F32.FTZ.RN.STRONG.GPU [R62.64+-0x3000], R183 ;  /* 0xffd000b73e00798e */ /* 0x0005e8000c10e79c */
[----:B----4-:R2:W-:Y:S02]  /*ae20*/  RED.E.ADD.F32.FTZ.RN.STRONG.GPU [R64.64+-0x3000], R67 ;  /* 0xffd000434000798e */ /* 0x0105e4000c10e79c */
.L_x_3670:
[----:B------:R-:W-:Y:S05]  /*ae30*/  BSYNC B0 ;  /* 0x0000000000007941 */ /* 0x000fea0003800000 */
.L_x_3669:
[----:B------:R-:W2:Y:S01]  /*ae40*/  LDS R129, [R129.X4+0x9600] ;  /* 0x0096000081817984 */ /* 0x000ea20000004800 */
[----:B------:R-:W-:Y:S01]  /*ae50*/  BSSY B0, `(.L_x_3671) ;  /* 0x0000004000007945 */ /* 0x000fe20003800000 */
[----:B------:R-:W-:Y:S05]  /*ae60*/  @!P4 BRA `(.L_x_3672) ;  /* 0x000000200000c947 */ /* 0x000fea0003800000 */
[----:B------:R4:W-:Y:S04]  /*ae70*/  RED.E.ADD.F32.FTZ.RN.STRONG.GPU [R62.64+-0x2e00], R185 ;  /* 0xffd200b93e00798e */ /* 0x0009e8000c10e79c */
[----:B--2---:R4:W-:Y:S02]  /*ae80*/  RED.E.ADD.F32.FTZ.RN.STRONG.GPU [R64.64+-0x2e00], R129 ;  /* 0xffd200814000798e */ /* 0x0049e4000c10e79c */
.L_x_3672:
[----:B------:R-:W-:Y:S05]  /*ae90*/  BSYNC B0 ;  /* 0x0000000000007941 */ /* 0x000fea0003800000 */
.L_x_3671:
[----:B--2-4-:R2:W4:Y:S01]  /*aea0*/  LDS R67, [R130.X4+0x9800] ;  /* 0x0098000082437984 */ /* 0x0145220000004800 */
[----:B------:R-:W-:Y:S01]  /*aeb0*/  BSSY B0, `(.L_x_3673) ;  /* 0x0000004000007945 */ /* 0x000fe20003800000 */
[----:B------:R-:W-:Y:S05]  /*aec0*/  @!P5 BRA `(.L_x_3674) ;  /* 0x000000200000d947 */ /* 0x000fea0003800000 */
[----:B------:R2:W-:Y:S04]  /*aed0*/  RED.E.ADD.F32.FTZ.RN.STRONG.GPU [R62.64+-0x2c00], R187 ;  /* 0xffd400bb3e00798e */ /* 0x0005e8000c10e79c */
[----:B----4-:R2:W-:Y:S02]  /*aee0*/  RED.E.ADD.F32.FTZ.RN.STRONG.GPU [R64.64+-0x2c00], R67 ;  /* 0xffd400434000798e */ /* 0x0105e4000c10e79c */
.L_x_3674:
[----:B------:R-:W-:Y:S05]  /*aef0*/  BSYNC B0 ;  /* 0x0000000000007941 */ /* 0x000fea0003800000 */
.L_x_3673:
        /* <DEDUP_REMOVED lines=12> */
.L_x_3676:
[----:B------:R-:W-:Y:S05]  /*afc0*/  BSYNC B0 ;  /* 0x0000000000007941 */ /* 0x000fea0003800000 */
.L_x_3675:
[----:B--2-4-:R2:W4:Y:S01]  /*afd0*/  LDS R67, [R132.X4+0x9c00] ;  /* 0x009c000084437984 */ /* 0x0145220000004800 */
[----:B------:R-:W-:Y:S01]  /*afe0*/  BSSY B0, `(.L_x_3677) ;  /* 0x0000004000007945 */ /* 0x000fe20003800000 */
[----:B------:R-:W-:Y:S05]  /*aff0*/  @!P0 BRA `(.L_x_3678) ;  /* 0x0000002000008947 */ /* 0x000fea0003800000 */
[----:B------:R2:W-:Y:S04]  /*b000*/  RED.E.ADD.F32.FTZ.RN.STRONG.GPU [R62.64+-0x2800], R207 ;  /* 0xffd800cf3e00798e */ /* 0x0005e8000c10e79c */
[----:B----4-:R2:W-:Y:S02]  /*b010*/  RED.E.ADD.F32.FTZ.RN.STRONG.GPU [R64.64+-0x2800], R67 ;  /* 0xffd800434000798e */ /* 0x0105e4000c10e79c */
.L_x_3678:
[----:B------:R-:W-:Y:S05]  /*b020*/  BSYNC B0 ;  /* 0x0000000000007941 */ /* 0x000fea0003800000 */
.L_x_3677:
[----:B------:R-:W2:Y:S01]  /*b030*/  LDS R133, [R133.X4+0x9e00] ;  /* 0x009e000085857984 */ /* 0x000ea20000004800 */
[----:B------:R-:W-:Y:S01]  /*b040*/  BSSY B0, `(.L_x_3679) ;  /* 0x0000004000007945 */ /* 0x000fe20003800000 */
[----:B------:R-:W-:Y:S05]  /*b050*/  @!P1 BRA `(.L_x_3680) ;  /* 0x0000002000009947 */ /* 0x000fea0003800000 */
[----:B------:R4:W-:Y:S04]  /*b060*/  RED.E.ADD.F32.FTZ.RN.STRONG.GPU [R62.64+-0x2600], R227 ;  /* 0xffda00e33e00798e */ /* 0x0009e8000c10e79c */
[----:B--2---:R4:W-:Y:S02]  /*b070*/  RED.E.ADD.F32.FTZ.RN.STRONG.GPU [R64.64+-0x2600], R133 ;  /* 0xffda00854000798e */ /* 0x0049e4000c10e79c */
.L_x_3680:
[----:B------:R-:W-:Y:S05]  /*b080*/  BSYNC B0 ;  /* 0x0000000000007941 */ /* 0x000fea0003800000 */
.L_x_3679:
[----:B------:R-:W4:Y:S01]  /*b090*/  LDS R135, [R135.X4+0xa000] ;  /* 0x00a0000087877984 */ /* 0x000f220000004800 */
[----:B------:R-:W-:Y:S01]  /*b0a0*/  BSSY B0, `(.L_x_3681) ;  /* 0x0000004000007945 */ /* 0x000fe20003800000 */
[----:B------:R-:W-:Y:S05]  /*b0b0*/  @!P2 BRA `(.L_x_3682) ;  /* 0x000000200000a947 */ /* 0x000fea0003800000 */
[----:B------:R4:W-:Y:S04]  /*b0c0*/  RED.E.ADD.F32.FTZ.RN.STRONG.GPU [R62.64+-0x2400], R237 ;  /* 0xffdc00ed3e00798e */ /* 0x0009e8000c10e79c */
[----:B----4-:R4:W-:Y:S02]  /*b0d0*/  RED.E.ADD.F32.FTZ.RN.STRONG.GPU [R64.64+-0x2400], R135 ;  /* 0xffdc00874000798e */ /* 0x0109e4000c10e79c */
.L_x_3682:
[----:B------:R-:W-:Y:S05]  /*b0e0*/  BSYNC B0 ;  /* 0x0000000000007941 */ /* 0x000fea0003800000 */
.L_x_3681:
[----:B--2-4-:R2:W4:Y:S01]  /*b0f0*/  LDS R67, [R136.X4+0xa200] ;  /* 0x00a2000088437984 */ /* 0x0145220000004800 */
[----:B------:R-:W-:Y:S01]  /*b100*/  BSSY B0, `(.L_x_3683) ;  /* 0x0000004000007945 */ /* 0x000fe20003800000 */
[----:B------:R-:W-:Y:S05]  /*b110*/  @!P3 BRA `(.L_x_3684) ;  /* 0x000000200000b947 */ /* 0x000fea0003800000 */
[----:B------:R2:W-:Y:S04]  /*b120*/  RED.E.ADD.F32.FTZ.RN.STRONG.GPU [R62.64+-0x2200], R239 ;  /* 0xffde00ef3e00798e */ /* 0x0005e8000c10e79c */
[----:B----4-:R2:W-:Y:S02]  /*b130*/  RED.E.ADD.F32.FTZ.RN.STRONG.GPU [R64.64+-0x2200], R67 ;  /* 0xffde00434000798e */ /* 0x0105e4000c10e79c */
.L_x_3684:
[----:B------:R-:W-:Y:S05]  /*b140*/  BSYNC B0 ;  /* 0x0000000000007941 */ /* 0x000fea0003800000 */
.L_x_3683:
[----:B------:R-:W2:Y:S01]  /*b150*/  LDS R137, [R137.X4+0xa400] ;  /* 0x00a4000089897984 */ /* 0x000ea20000004800 */
[----:B------:R-:W-:Y:S01]  /*b160*/  BSSY B0, `(.L_x_3685) ;  /* 0x0000004000007945 */ /* 0x000fe20003800000 */
[----:B------:R-:W-:Y:S05]  /*b170*/  @!P4 BRA `(.L_x_3686) ;  /* 0x000000200000c947 */ /* 0x000fea0003800000 */
[----:B------:R4:W-:Y:S04]  /*b180*/  RED.E.ADD.F32.FTZ.RN.STRONG.GPU [R62.64+-0x2000], R241 ;  /* 0xffe000f13e00798e */ /* 0x0009e8000c10e79c */
[----:B--2---:R4:W-:Y:S02]  /*b190*/  RED.E.ADD.F32.FTZ.RN.STRONG.GPU [R64.64+-0x2000], R137 ;  /* 0xffe000894000798e */ /* 0x0049e4000c10e79c */
.L_x_3686:
[----:B------:R-:W-:Y:S05]  /*b1a0*/  BSYNC B0 ;  /* 0x0000000000007941 */ /* 0x000fea0003800000 */
.L_x_3685:
[----:B--2-4-:R2:W4:Y:S01]  /*b1b0*/  LDS R67, [R138.X4+0xa600] ;  /* 0x00a600008a437984 */ /* 0x0145220000004800 */
[----:B------:R-:W-:Y:S01]  /*b1c0*/  BSSY B0, `(.L_x_3687) ;  /* 0x0000004000007945 */ /* 0x000fe20003800000 */
[----:B------:R-:W-:Y:S05]  /*b1d0*/  @!P5 BRA `(.L_x_3688) ;  /* 0x000000200000d947 */ /* 0x000fea0003800000 */
[----:B------:R2:W-:Y:S04]  /*b1e0*/  RED.E.ADD.F32.FTZ.RN.STRONG.GPU [R62.64+-0x1e00], R243 ;  /* 0xffe200f33e00798e */ /* 0x0005e8000c10e79c */
[----:B----4-:R2:W-:Y:S02]  /*b1f0*/  RED.E.ADD.F32.FTZ.RN.STRONG.GPU [R64.64+-0x1e00], R67 ;  /* 0xffe200434000798e */ /* 0x0105e4000c10e79c */
.L_x_3688:
[----:B------:R-:W-:Y:S05]  /*b200*/  BSYNC B0 ;  /* 0x0000000000007941 */ /* 0x000fea0003800000 */
.L_x_3687:
        /* <DEDUP_REMOVED lines=12> */
.L_x_3690:
[----:B------:R-:W-:Y:S05]  /*b2d0*/  BSYNC B0 ;  /* 0x0000000000007941 */ /* 0x000fea0003800000 */
.L_x_3689:
[----:B--2-4-:R2:W4:Y:S01]  /*b2e0*/  LDS R67, [R140.X4+0xaa00] ;  /* 0x00aa00008c437984 */ /* 0x0145220000004800 */
[----:B------:R-:W-:Y:S01]  /*b2f0*/  BSSY B0, `(.L_x_3691) ;  /* 0x0000004000007945 */ /* 0x000fe20003800000 */
[----:B------:R-:W-:Y:S05]  /*b300*/  @!P0 BRA `(.L_x_3692) ;  /* 0x0000002000008947 */ /* 0x000fea0003800000 */
[----:B------:R2:W-:Y:S04]  /*b310*/  RED.E.ADD.F32.FTZ.RN.STRONG.GPU [R62.64+-0x1a00], R247 ;  /* 0xffe600f73e00798e */ /* 0x0005e8000c10e79c */
[----:B----4-:R2:W-:Y:S02]  /*b320*/  RED.E.ADD.F32.FTZ.RN.STRONG.GPU [R64.64+-0x1a00], R67 ;  /* 0xffe600434000798e */ /* 0x0105e4000c10e79c */
.L_x_3692:
[----:B------:R-:W-:Y:S05]  /*b330*/  BSYNC B0 ;  /* 0x0000000000007941 */ /* 0x000fea0003800000 */
.L_x_3691:
[----:B------:R-:W2:Y:S01]  /*b340*/  LDS R141, [R141.X4+0xac00] ;  /* 0x00ac00008d8d7984 */ /* 0x000ea20000004800 */
[----:B------:R-:W-:Y:S01]  /*b350*/  BSSY B0, `(.L_x_3693) ;  /* 0x0000004000007945 */ /* 0x000fe20003800000 */
[----:B------:R-:W-:Y:S05]  /*b360*/  @!P1 BRA `(.L_x_3694) ;  /* 0x0000002000009947 */ /* 0x000fea0003800000 */
[----:B------:R4:W-:Y:S04]  /*b370*/  RED.E.ADD.F32.FTZ.RN.STRONG.GPU [R62.64+-0x1800], R249 ;  /* 0xffe800f93e00798e */ /* 0x0009e8000c10e79c */
[----:B--2---:R4:W-:Y:S02]  /*b380*/  RED.E.ADD.F32.FTZ.RN.STRONG.GPU [R64.64+-0x1800], R141 ;  /* 0xffe8008d4000798e */ /* 0x0049e4000c10e79c */
.L_x_3694:
[----:B------:R-:W-:Y:S05]  /*b390*/  BSYNC B0 ;  /* 0x0000000000007941 */ /* 0x000fea0003800000 */
.L_x_3693:
[----:B--2-4-:R2:W4:Y:S01]  /*b3a0*/  LDS R67, [R142.X4+0xae00] ;  /* 0x00ae00008e437984 */ /* 0x0145220000004800 */
[----:B------:R-:W-:Y:S01]  /*b3b0*/  BSSY B0, `(.L_x_3695) ;  /* 0x0000004000007945 */ /* 0x000fe20003800000 */
[----:B------:R-:W-:Y:S05]  /*b3c0*/  @!P2 BRA `(.L_x_3696) ;  /* 0x000000200000a947 */ /* 0x000fea0003800000 */
[----:B------:R2:W-:Y:S04]  /*b3d0*/  RED.E.ADD.F32.FTZ.RN.STRONG.GPU [R62.64+-0x1600], R251 ;  /* 0xffea00fb3e00798e */ /* 0x0005e8000c10e79c */
[----:B----4-:R2:W-:Y:S02]  /*b3e0*/  RED.E.ADD.F32.FTZ.RN.STRONG.GPU [R64.64+-0x1600], R67 ;  /* 0xffea00434000798e */ /* 0x0105e4000c10e79c */
.L_x_3696:
[----:B------:R-:W-:Y:S05]  /*b3f0*/  BSYNC B0 ;  /* 0x0000000000007941 */ /* 0x000fea0003800000 */
.L_x_3695:
[----:B------:R-:W2:Y:S01]  /*b400*/  LDS R143, [R143.X4+0xb000] ;  /* 0x00b000008f8f7984 */ /* 0x000ea20000004800 */
[----:B------:R-:W-:Y:S01]  /*b410*/  BSSY B0, `(.L_x_3697) ;  /* 0x0000004000007945 */ /* 0x000fe20003800000 */
[----:B------:R-:W-:Y:S05]  /*b420*/  @!P3 BRA `(.L_x_3698) ;  /* 0x000000200000b947 */ /* 0x000fea0003800000 */
[----:B------:R4:W-:Y:S04]  /*b430*/  RED.E.ADD.F32.FTZ.RN.STRONG.GPU [R62.64+-0x1400], R166 ;  /* 0xffec00a63e00798e */ /* 0x0009e8000c10e79c */
[----:B--2---:R4:W-:Y:S02]  /*b440*/  RED.E.ADD.F32.FTZ.RN.STRONG.GPU [R64.64+-0x1400], R143 ;  /* 0xffec008f4000798e */ /* 0x0049e4000c10e79c */
.L_x_3698:
[----:B------:R-:W-:Y:S05]  /*b450*/  BSYNC B0 ;  /* 0x0000000000007941 */ /* 0x000fea0003800000 */
.L_x_3697:
[----:B--2-4-:R2:W4:Y:S01]  /*b460*/  LDS R67, [R144.X4+0xb200] ;  /* 0x00b2000090437984 */ /* 0x0145220000004800 */
[----:B------:R-:W-:Y:S01]  /*b470*/  BSSY B0, `(.L_x_3699) ;  /* 0x0000004000007945 */ /* 0x000fe20003800000 */
[----:B------:R-:W-:Y:S05]  /*b480*/  @!P4 BRA `(.L_x_3700) ;  /* 0x000000200000c947 */ /* 0x000fea0003800000 */
[----:B------:R2:W-:Y:S04]  /*b490*/  RED.E.ADD.F32.FTZ.RN.STRONG.GPU [R62.64+-0x1200], R168 ;  /* 0xffee00a83e00798e */ /* 0x0005e8000c10e79c */
[----:B----4-:R2:W-:Y:S02]  /*b4a0*/  RED.E.ADD.F32.FTZ.RN.STRONG.GPU [R64.64+-0x1200], R67 ;  /* 0xffee00434000798e */ /* 0x0105e4000c10e79c */
.L_x_3700:
[----:B------:R-:W-:Y:S05]  /*b4b0*/  BSYNC B0 ;  /* 0x0000000000007941 */ /* 0x000fea0003800000 */
.L_x_3699:
[----:B------:R-:W2:Y:S01]  /*b4c0*/  LDS R145, [R145.X4+0xb400] ;  /* 0x00b4000091917984 */ /* 0x000ea20000004800 */
[----:B------:R-:W-:Y:S01]  /*b4d0*/  BSSY B0, `(.L_x_3701) ;  /* 0x0000004000007945 */ /* 0x000fe20003800000 */
[----:B------:R-:W-:Y:S05]  /*b4e0*/  @!P5 BRA `(.L_x_3702) ;  /* 0x000000200000d947 */ /* 0x000fea0003800000 */
[----:B------:R4:W-:Y:S04]  /*b4f0*/  RED.E.ADD.F32.FTZ.RN.STRONG.GPU [R62.64+-0x1000], R170 ;  /* 0xfff000aa3e00798e */ /* 0x0009e8000c10e79c */
[----:B--2---:R4:W-:Y:S02]  /*b500*/  RED.E.ADD.F32.FTZ.RN.STRONG.GPU [R64.64+-0x1000], R145 ;  /* 0xfff000914000798e */ /* 0x0049e4000c10e79c */
.L_x_3702:
[----:B------:R-:W-:Y:S05]  /*b510*/  BSYNC B0 ;  /* 0x0000000000007941 */ /* 0x000fea0003800000 */
.L_x_3701:
        /* <DEDUP_REMOVED lines=12> */
.L_x_3704:
[----:B--2---:R-:W-:Y:S05]  /*b5e0*/  BSYNC B0 ;  /* 0x0000000000007941 */ /* 0x004fea0003800000 */
.L_x_3703:
[----:B------:R-:W2:Y:S01]  /*b5f0*/  LDS R147, [R147.X4+0xb800] ;  /* 0x00b8000093937984 */ /* 0x000ea20000004800 */
[----:B------:R-:W-:Y:S01]  /*b600*/  BSSY B0, `(.L_x_3705) ;  /* 0x0000004000007945 */ /* 0x000fe20003800000 */
[----:B------:R-:W-:Y:S05]  /*b610*/  @!P0 BRA `(.L_x_3706) ;  /* 0x0000002000008947 */ /* 0x000fea0003800000 */
[----:B------:R4:W-:Y:S04]  /*b620*/  RED.E.ADD.F32.FTZ.RN.STRONG.GPU [R62.64+-0xc00], R174 ;  /* 0xfff400ae3e00798e */ /* 0x0009e8000c10e79c */
[----:B--2---:R4:W-:Y:S02]  /*b630*/  RED.E.ADD.F32.FTZ.RN.STRONG.GPU [R64.64+-0xc00], R147 ;  /* 0xfff400934000798e */ /* 0x0049e4000c10e79c */
.L_x_3706:
[----:B------:R-:W-:Y:S05]  /*b640*/  BSYNC B0 ;  /* 0x0000000000007941 */ /* 0x000fea0003800000 */
.L_x_3705:
[----:B----4-:R4:W3:Y:S01]  /*b650*/  LDS R67, [R148.X4+0xba00] ;  /* 0x00ba000094437984 */ /* 0x0108e20000004800 */
[----:B------:R-:W-:Y:S01]  /*b660*/  BSSY B0, `(.L_x_3707) ;  /* 0x0000004000007945 */ /* 0x000fe20003800000 */
[----:B------:R-:W-:Y:S05]  /*b670*/  @!P1 BRA `(.L_x_3708) ;  /* 0x0000002000009947 */ /* 0x000fea0003800000 */
[----:B------:R4:W-:Y:S04]  /*b680*/  RED.E.ADD.F32.FTZ.RN.STRONG.GPU [R62.64+-0xa00], R176 ;  /* 0xfff600b03e00798e */ /* 0x0009e8000c10e79c */
[----:B---3--:R4:W-:Y:S02]  /*b690*/  RED.E.ADD.F32.FTZ.RN.STRONG.GPU [R64.64+-0xa00], R67 ;  /* 0xfff600434000798e */ /* 0x0089e4000c10e79c */
.L_x_3708:
[----:B------:R-:W-:Y:S05]  /*b6a0*/  BSYNC B0 ;  /* 0x0000000000007941 */ /* 0x000fea0003800000 */
.L_x_3707:
[----:B------:R-:W4:Y:S01]  /*b6b0*/  LDS R149, [R149.X4+0xbc00] ;  /* 0x00bc000095957984 */ /* 0x000f220000004800 */
[----:B------:R-:W-:Y:S01]  /*b6c0*/  BSSY B0, `(.L_x_3709) ;  /* 0x0000004000007945 */ /* 0x000fe20003800000 */
[----:B------:R-:W-:Y:S05]  /*b6d0*/  @!P2 BRA `(.L_x_3710) ;  /* 0x000000200000a947 */ /* 0x000fea0003800000 */
[----:B------:R4:W-:Y:S04]  /*b6e0*/  RED.E.ADD.F32.FTZ.RN.STRONG.GPU [R62.64+-0x800], R178 ;  /* 0xfff800b23e00798e */ /* 0x0009e8000c10e79c */
[----:B----4-:R4:W-:Y:S02]  /*b6f0*/  RED.E.ADD.F32.FTZ.RN.STRONG.GPU [R64.64+-0x800], R149 ;  /* 0xfff800954000798e */ /* 0x0109e4000c10e79c */
.L_x_3710:
[----:B------:R-:W-:Y:S05]  /*b700*/  BSYNC B0 ;  /* 0x0000000000007941 */ /* 0x000fea0003800000 */
.L_x_3709:
[----:B------:R-:W4:Y:S01]  /*b710*/  LDS R163, [R163.X4+0xbe00] ;  /* 0x00be0000a3a37984 */ /* 0x000f220000004800 */
[----:B------:R-:W-:Y:S01]  /*b720*/  BSSY B0, `(.L_x_3711) ;  /* 0x0000004000007945 */ /* 0x000fe20003800000 */
[----:B------:R-:W-:Y:S05]  /*b730*/  @!P3 BRA `(.L_x_3712) ;  /* 0x000000200000b947 */ /* 0x000fea0003800000 */
[----:B------:R4:W-:Y:S04]  /*b740*/  RED.E.ADD.F32.FTZ.RN.STRONG.GPU [R62.64+-0x600], R180 ;  /* 0xfffa00b43e00798e */ /* 0x0009e8000c10e79c */
[----:B----4-:R4:W-:Y:S02]  /*b750*/  RED.E.ADD.F32.FTZ.RN.STRONG.GPU [R64.64+-0x600], R163 ;  /* 0xfffa00a34000798e */ /* 0x0109e4000c10e79c */
.L_x_3712:
[----:B------:R-:W-:Y:S05]  /*b760*/  BSYNC B0 ;  /* 0x0000000000007941 */ /* 0x000fea0003800000 */
.L_x_3711:
[----:B---34-:R3:W4:Y:S01]  /*b770*/  LDS R67, [R164.X4+0xc000] ;  /* 0x00c00000a4437984 */ /* 0x0187220000004800 */
[----:B------:R-:W-:Y:S01]  /*b780*/  BSSY B0, `(.L_x_3713) ;  /* 0x0000004000007945 */ /* 0x000fe20003800000 */
[----:B------:R-:W-:Y:S05]  /*b790*/  @!P4 BRA `(.L_x_3714) ;  /* 0x000000200000c947 */ /* 0x000fea0003800000 */
[----:B------:R3:W-:Y:S04]  /*b7a0*/  RED.E.ADD.F32.FTZ.RN.STRONG.GPU [R62.64+-0x400], R182 ;  /* 0xfffc00b63e00798e */ /* 0x0007e8000c10e79c */
[----:B----4-:R3:W-:Y:S02]  /*b7b0*/  RED.E.ADD.F32.FTZ.RN.STRONG.GPU [R64.64+-0x400], R67 ;  /* 0xfffc00434000798e */ /* 0x0107e4000c10e79c */
.L_x_3714:
[----:B------:R-:W-:Y:S05]  /*b7c0*/  BSYNC B0 ;  /* 0x0000000000007941 */ /* 0x000fea0003800000 */
.L_x_3713:
[----:B------:R-:W3:Y:S01]  /*b7d0*/  LDS R165, [R165.X4+0xc200] ;  /* 0x00c20000a5a57984 */ /* 0x000ee20000004800 */
[----:B------:R-:W-:Y:S01]  /*b7e0*/  BSSY B0, `(.L_x_3715) ;  /* 0x0000004000007945 */ /* 0x000fe20003800000 */
[----:B------:R-:W-:Y:S05]  /*b7f0*/  @!P5 BRA `(.L_x_3716) ;  /* 0x000000200000d947 */ /* 0x000fea0003800000 */
[----:B------:R4:W-:Y:S04]  /*b800*/  RED.E.ADD.F32.FTZ.RN.STRONG.GPU [R62.64+-0x200], R184 ;  /* 0xfffe00b83e00798e */ /* 0x0009e8000c10e79c */
[----:B---3--:R4:W-:Y:S02]  /*b810*/  RED.E.ADD.F32.FTZ.RN.STRONG.GPU [R64.64+-0x200], R165 ;  /* 0xfffe00a54000798e */ /* 0x0089e4000c10e79c */
.L_x_3716:
[----:B------:R-:W-:Y:S05]  /*b820*/  BSYNC B0 ;  /* 0x0000000000007941 */ /* 0x000fea0003800000 */
.L_x_3715:
[----:B---34-:R-:W3:Y:S01]  /*b830*/  SHFL.DOWN PT, R63, R60, 0x1, 0x1f ;  /* 0x08201f003c3f7f89 */ /* 0x018ee200000e0000 */
[C---:B------:R-:W-:Y:S01]  /*b840*/  ISETP.GT.AND P0, PT, R113.reuse, 0x1e, PT ;  /* 0x0000001e7100780c */ /* 0x040fe20003f04270 */
        /* <DEDUP_REMOVED lines=16> */
[----:B----4-:R-:W-:Y:S01]  /*b950*/  @!P0 FADD.FTZ R61, R61, R62 ;  /* 0x0000003e3d3d8221 */ /* 0x010fe20000010000 */
[----:B------:R-:W3:Y:S01]  /*b960*/  SHFL.DOWN PT, R63, R60, 0x2, 0x1f ;  /* 0x08401f003c3f7f89 */ /* 0x000ee200000e0000 */
[----:B------:R-:W-:Y:S01]  /*b970*/  ISETP.GT.AND P0, PT, R113, 0x1d, PT ;  /* 0x0000001d7100780c */ /* 0x000fe20003f04270 */
[----:B------:R-:W-:Y:S02]  /*b980*/  FMUL.FTZ R150, R150, R202 ;  /* 0x000000ca96967220 */ /* 0x000fe40000410000 */
[----:B------:R-:W4:Y:S01]  /*b990*/  SHFL.DOWN PT, R62, R61, 0x2, 0x1f ;  /* 0x08401f003d3e7f89 */ /* 0x000f2200000e0000 */
        /* <DEDUP_REMOVED lines=37> */
[----:B------:R-:W-:Y:S02]  /*bbf0*/  FADD.FTZ R101, R76, R101 ;  /* 0x000000654c657221 */ /* 0x000fe40000010000 */
[----:B------:R-:W-:Y:S02]  /*bc00*/  FADD.FTZ R102, R191, R102 ;  /* 0x00000066bf667221 */ /* 0x000fe40000010000 */
[----:B------:R-:W-:Y:S02]  /*bc10*/  FFMA.FTZ R27, R44, R192, R27 ;  /* 0x000000c02c1b7223 */ /* 0x000fe4000001001b */
[----:B------:R-:W-:Y:S02]  /*bc20*/  FADD.FTZ R103, R210, R103 ;  /* 0x00000067d2677221 */ /* 0x000fe40000010000 */
[----:B------:R-:W-:Y:S02]  /*bc30*/  FFMA.FTZ R29, R46, R196, R29 ;  /* 0x000000c42e1d7223 */ /* 0x000fe4000001001d */
[----:B------:R-:W-:-:S02]  /*bc40*/  FADD.FTZ R104, R195, R104 ;  /* 0x00000068c3687221 */ /* 0x000fc40000010000 */
[----:B------:R-:W-:Y:S02]  /*bc50*/  FADD.FTZ R105, R162, R105 ;  /* 0x00000069a2697221 */ /* 0x000fe40000010000 */
[----:B---3--:R-:W-:Y:S02]  /*bc60*/  @!P0 FADD.FTZ R60, R60, R63 ;  /* 0x0000003f3c3c8221 */ /* 0x008fe40000010000 */
[----:B------:R-:W-:Y:S02]  /*bc70*/  FFMA.FTZ R31, R48, R200, R31 ;  /* 0x000000c8301f7223 */ /* 0x000fe4000001001f */
[----:B----4-:R-:W-:Y:S01]  /*bc80*/  @!P0 FADD.FTZ R61, R61, R62 ;  /* 0x0000003e3d3d8221 */ /* 0x010fe20000010000 */
[----:B------:R-:W3:Y:S01]  /*bc90*/  SHFL.DOWN PT, R63, R60, 0x10, 0x1f ;  /* 0x0a001f003c3f7f89 */ /* 0x000ee200000e0000 */
[----:B------:R-:W-:Y:S01]  /*bca0*/  ISETP.GT.AND P0, PT, R113, 0xf, PT ;  /* 0x0000000f7100780c */ /* 0x000fe20003f04270 */
[----:B------:R-:W-:Y:S02]  /*bcb0*/  FADD.FTZ R106, R199, R106 ;  /* 0x0000006ac76a7221 */ /* 0x000fe40000010000 */
[----:B------:R-:W4:Y:S01]  /*bcc0*/  SHFL.DOWN PT, R62, R61, 0x10, 0x1f ;  /* 0x0a001f003d3e7f89 */ /* 0x000f2200000e0000 */
[----:B------:R-:W-:-:S02]  /*bcd0*/  FFMA.FTZ R32, R47, R203, R32 ;  /* 0x000000cb2f207223 */ /* 0x000fc40000010020 */
[----:B------:R-:W-:Y:S02]  /*bce0*/  FADD.FTZ R107, R114, R107 ;  /* 0x0000006b726b7221 */ /* 0x000fe40000010000 */
[----:B------:R-:W-:-:S05]  /*bcf0*/  FADD.FTZ R108, R73, R108 ;  /* 0x0000006c496c7221 */ /* 0x000fca0000010000 */
[----:B---3--:R-:W-:Y:S02]  /*bd00*/  @!P0 FADD.FTZ R60, R60, R63 ;  /* 0x0000003f3c3c8221 */ /* 0x008fe40000010000 */
[----:B----4-:R-:W-:-:S03]  /*bd10*/  @!P0 FADD.FTZ R61, R61, R62 ;  /* 0x0000003e3d3d8221 */ /* 0x010fc60000010000 */
[----:B------:R-:W-:Y:S02]  /*bd20*/  MOV R64, R60 ;  /* 0x0000003c00407202 */ /* 0x000fe40000000f00 */
[----:B------:R-:W-:-:S05]  /*bd30*/  MOV R65, R61 ;  /* 0x0000003d00417202 */ /* 0x000fca0000000f00 */
[----:B------:R3:W-:Y:S04]  /*bd40*/  @!P1 STS.64 [R116.X8+0xc608], R64 ;  /* 0x00c6084074009388 */ /* 0x0007e80000008a00 */
[----:B------:R-:W-:Y:S06]  /*bd50*/  BAR.SYNC.DEFER_BLOCKING 0x0 ;  /* 0x0000000000007b1d */ /* 0x000fec0000010000 */
[----:B------:R-:W-:Y:S05]  /*bd60*/  @P2 BRA `(.L_x_3718) ;  /* 0x0000010000002947 */ /* 0x000fea0003800000 */
[----:B------:R-:W-:Y:S01]  /*bd70*/  ULDC UR27, c[0x0][0x174] ;  /* 0x00005d00001b7ab9 */ /* 0x000fe20000000800 */
[----:B------:R-:W4:Y:S01]  /*bd80*/  LDS.128 R60, [0xc610] ;  /* 0x00c61000ff3c7984 */ /* 0x000f220000000c00 */
[----:B------:R-:W-:-:S02]  /*bd90*/  UISETP.NE.AND UP0, UPT, UR26, UR27, UPT ;  /* 0x0000001b1a00728c */ /* 0x000fc4000bf05270 */
[----:B------:R-:W-:Y:S01]  /*bda0*/  USHF.L.U32 UR27, UR7, 0x3, URZ ;  /* 0x00000003071b7899 */ /* 0x000fe2000800063f */
[----:B------:R-:W5:Y:S03]  /*bdb0*/  LDS.64 R68, [0xc620] ;  /* 0x00c62000ff447984 */ /* 0x000f660000000a00 */
[----:B------:R-:W-:-:S13]  /*bdc0*/  PLOP3.LUT P0, PT, PT, PT, UP0, 0x80, 0x0 ;  /* 0x000000000000781c */ /* 0x000fda0003f0f008 */
[----:B------:R-:W3:Y:S01]  /*bdd0*/  @P0 LDS.64 R70, [UR27+0xfe80] ;  /* 0x00fe801bff460984 */ /* 0x000ee20008000a00 */
[----:B----4-:R-:W-:Y:S02]  /*bde0*/  FADD.FTZ R66, R65, R61 ;  /* 0x0000003d41427221 */ /* 0x010fe40000010000 */
[----:B------:R-:W-:Y:S02]  /*bdf0*/  FADD.FTZ R61, R64, R60 ;  /* 0x0000003c403d7221 */ /* 0x000fe40000010000 */
[----:B------:R-:W-:Y:S02]  /*be00*/  FADD.FTZ R63, R63, R66 ;  /* 0x000000423f3f7221 */ /* 0x000fe40000010000 */
[----:B------:R-:W-:Y:S02]  /*be10*/  FADD.FTZ R61, R62, R61 ;  /* 0x0000003d3e3d7221 */ /* 0x000fe40000010000 */
[----:B---3-5:R-:W-:Y:S02]  /*be20*/  FADD.FTZ R65, R63, R69 ;  /* 0x000000453f417221 */ /* 0x028fe40000010000 */
[----:B------:R-:W-:-:S02]  /*be30*/  FADD.FTZ R64, R61, R68 ;  /* 0x000000443d407221 */ /* 0x000fc40000010000 */
[----:B------:R-:W-:Y:S02]  /*be40*/  @P0 FADD.FTZ R65, R65, R71 ;  /* 0x0000004741410221 */ /* 0x000fe40000010000 */
[----:B------:R-:W-:-:S05]  /*be50*/  @P0 FADD.FTZ R64, R64, R70 ;  /* 0x0000004640400221 */ /* 0x000fca0000010000 */
[----:B------:R3:W-:Y:S02]  /*be60*/  STS.64 [UR27+0xfe80], R64 ;  /* 0x00fe8040ff007988 */ /* 0x0007e40008000a1b */
.L_x_3718:
[----:B------:R-:W-:Y:S05]  /*be70*/  BSYNC B0 ;  /* 0x0000000000007941 */ /* 0x000fea0003800000 */
.L_x_3717:
[----:B------:R-:W-:Y:S02]  /*be80*/  UIADD3 UR7, UR7, 0x1, URZ ;  /* 0x0000000107077890 */ /* 0x000fe4000fffe03f */
[----:B------:R-:W-:Y:S02]  /*be90*/  ULDC UR27, c[0x0][0x16c] ;  /* 0x00005b00001b7ab9 */ /* 0x000fe40000000800 */
[----:B------:R-:W-:Y:S02]  /*bea0*/  UISETP.GE.AND UP0, UPT, UR7, UR27, UPT ;  /* 0x0000001b0700728c */ /* 0x000fe4000bf06270 */
[----:B------:R-:W-:-:S04]  /*beb0*/  UIADD3 UR8, UP1, UR8, 0x1, URZ ;  /* 0x0000000108087890 */ /* 0x000fc8000ff3e03f */
[----:B------:R-:W-:Y:S01]  /*bec0*/  PLOP3.LUT P0, PT, PT, PT, UP0, 0x80, 0x0 ;  /* 0x000000000000781c */ /* 0x000fe20003f0f008 */
[----:B------:R-:W-:-:S12]  /*bed0*/  UIADD3.X UR9, URZ, UR9, URZ, UP1, !UPT ;  /* 0x000000093f097290 */ /* 0x000fd80008ffe43f */
[----:B0123--:R-:W-:Y:S01]  /*bee0*/  @P0 CALL.REL.NOINC `(.L_x_3618) ;  /* 0x0000001000000944 */ /* 0x00ffe20003c00000 */
[----:B------:R-:W-:Y:S05]  /*bef0*/  BRA `(.L_x_3719) ;  /* 0xffff6c6000007947 */ /* 0x000fea000383ffff */
.L_x_3618:
        /* <DEDUP_REMOVED lines=22> */
[----:B------:R-:W-:Y:S01]  /*c060*/  UIADD3 UR24, UP2, UR24, -0x2000, URZ ;  /* 0xffffe00018187890 */ /* 0x000fe2000ff5e03f */
[----:B------:R-:W-:Y:S01]  /*c070*/  F2FP.PACK_AB R7, R101, R102 ;  /* 0x000000666507723e */ /* 0x000fe200000000ff */
[----:B------:R-:W-:Y:S01]  /*c080*/  STS.128 [R109.X16], R32 ;  /* 0x000000206d007388 */ /* 0x000fe2000000cc00 */
[----:B------:R-:W-:Y:S01]  /*c090*/  UIMAD UR7, UR10, UR37, UR7 ;  /* 0x000000250a0772a4 */ /* 0x000fe2000f8e0207 */
[----:B------:R-:W-:Y:S01]  /*c0a0*/  F2FP.PACK_AB R6, R103, R104 ;  /* 0x000000686706723e */ /* 0x000fe200000000ff */
[----:B------:R-:W-:Y:S01]  /*c0b0*/  UIMAD.WIDE.U32 UR36, UR10, UR36, UR8 ;  /* 0x000000240a2472a5 */ /* 0x000fe2000f8e0008 */
        /* <DEDUP_REMOVED lines=15> */
[----:B------:R-:W-:-:S02]  /*c1b0*/  UIADD3 UR16, UP3, UR16, -0x1000, URZ ;  /* 0xfffff00010107890 */ /* 0x000fc4000ff7e03f */
        /* <DEDUP_REMOVED lines=9> */
[----:B------:R-:W-:Y:S01]  /*c250*/  ULDC.64 UR8, c[0x0][0x300] ;  /* 0x0000c00000087ab9 */ /* 0x000fe20000000a00 */
[----:B------:R-:W-:Y:S01]  /*c260*/  FADD.FTZ R101, R102, R101 ;  /* 0x0000006566657221 */ /* 0x000fe20000010000 */
[----:B------:R-:W-:Y:S02]  /*c270*/  UIADD3 UR35, UR35, UR7, URZ ;  /* 0x0000000723237290 */ /* 0x000fe4000fffe03f */
[----:B------:R-:W-:Y:S01]  /*c280*/  UIMAD UR7, UR11, UR8, URZ ;  /* 0x000000080b0772a4 */ /* 0x000fe2000f8e023f */
[----:B------:R-:W-:Y:S01]  /*c290*/  FADD.FTZ R100, R101, R100 ;  /* 0x0000006465647221 */ /* 0x000fe20000010000 */
[----:B------:R-:W-:Y:S02]  /*c2a0*/  UIADD3 UR20, UP5, UR20, -0x1000, URZ ;  /* 0xfffff00014147890 */ /* 0x000fe4000ffbe03f */
[----:B------:R-:W-:Y:S01]  /*c2b0*/  UIMAD UR7, UR10, UR9, UR7 ;  /* 0x000000090a0772a4 */ /* 0x000fe2000f8e0207 */
[----:B------:R-:W-:Y:S01]  /*c2c0*/  FADD.FTZ R99, R100, R99 ;  /* 0x0000006364637221 */ /* 0x000fe20000010000 */
[----:B------:R-:W-:-:S02]  /*c2d0*/  UIMAD.WIDE.U32 UR8, UR10, UR8, UR34 ;  /* 0x000000080a0872a5 */ /* 0x000fc4000f8e0022 */
[----:B------:R-:W-:Y:S01]  /*c2e0*/  UIADD3 UR6, UR6, 0x1, URZ ;  /* 0x0000000106067890 */ /* 0x000fe2000fffe03f */
[----:B0-----:R-:W-:Y:S01]  /*c2f0*/  STG.E.128 [R2.64], R8 ;  /* 0x0000000802007986 */ /* 0x001fe2000c101d1c */
[----:B------:R-:W-:Y:S01]  /*c300*/  ULDC.64 UR34, c[0x0][0x340] ;  /* 0x0000d00000227ab9 */ /* 0x000fe20000000a00 */
[----:B------:R-:W-:Y:S01]  /*c310*/  FADD.FTZ R98, R99, R98 ;  /* 0x0000006263627221 */ /* 0x000fe20000010000 */
[----:B------:R-:W-:Y:S01]  /*c320*/  UIADD3 UR9, UR9, UR7, URZ ;  /* 0x0000000709097290 */ /* 0x000fe2000fffe03f */
[----:B-1----:R0:W-:Y:S01]  /*c330*/  STG.E.128 [R2.64+0x200], R12 ;  /* 0x0002000c02007986 */ /* 0x0021e2000c101d1c */
[----:B------:R-:W-:Y:S01]  /*c340*/  ULEA UR7, UP0, UR8, UR34, 0x1 ;  /* 0x0000002208077291 */ /* 0x000fe2000f80083f */
[----:B------:R-:W-:Y:S01]  /*c350*/  FADD.FTZ R97, R98, R97 ;  /* 0x0000006162617221 */ /* 0x000fe20000010000 */
[----:B------:R-:W-:Y:S01]  /*c360*/  UIADD3.X UR23, UR23, -0x1, URZ, UP1, !UPT ;  /* 0xffffffff17177890 */ /* 0x000fe20008ffe43f */
[----:B------:R-:W-:Y:S01]  /*c370*/  BAR.SYNC.DEFER_BLOCKING 0x0 ;  /* 0x0000000000007b1d */ /* 0x000fe20000010000 */
[----:B------:R-:W-:Y:S01]  /*c380*/  ULEA.HI.X UR8, UR8, UR35, UR9, 0x1, UP0 ;  /* 0x0000002308087291 */ /* 0x000fe200080f0c09 */
[----:B------:R-:W-:Y:S01]  /*c390*/  FADD.FTZ R96, R97, R96 ;  /* 0x0000006061607221 */ /* 0x000fe20000010000 */
[----:B------:R-:W-:-:S02]  /*c3a0*/  UISETP.GT.AND UP0, UPT, UR26, 0x1, UPT ;  /* 0x000000011a00788c */ /* 0x000fc4000bf04270 */
[----:B------:R-:W-:Y:S01]  /*c3b0*/  UIADD3.X UR25, UR25, -0x1, URZ, UP2, !UPT ;  /* 0xffffffff19197890 */ /* 0x000fe200097fe43f */
[----:B------:R-:W-:Y:S01]  /*c3c0*/  FADD.FTZ R51, R96, R51 ;  /* 0x0000003360337221 */ /* 0x000fe20000010000 */
[----:B------:R-:W-:Y:S02]  /*c3d0*/  UIADD3.X UR17, UR17, -0x1, URZ, UP3, !UPT ;  /* 0xffffffff11117890 */ /* 0x000fe40009ffe43f */
[----:B------:R-:W-:Y:S01]  /*c3e0*/  PLOP3.LUT P0, PT, PT, PT, UP0, 0x80, 0x0 ;  /* 0x000000000000781c */ /* 0x000fe20003f0f008 */
[----:B------:R-:W-:Y:S01]  /*c3f0*/  FADD.FTZ R50, R51, R50 ;  /* 0x0000003233327221 */ /* 0x000fe20000010000 */
[----:B------:R-:W-:Y:S02]  /*c400*/  UIADD3.X UR19, UR19, -0x1, URZ, UP4, !UPT ;  /* 0xffffffff13137890 */ /* 0x000fe4000a7fe43f */
[----:B------:R-:W-:Y:S01]  /*c410*/  UIADD3.X UR21, UR21, -0x1, URZ, UP5, !UPT ;  /* 0xffffffff15157890 */ /* 0x000fe2000affe43f */
[----:B0-----:R-:W-:Y:S01]  /*c420*/  MOV R2, UR7 ;  /* 0x0000000700027c02 */ /* 0x001fe20008000f00 */
[----:B------:R-:W-:Y:S01]  /*c430*/  FADD.FTZ R117, R50, R49 ;  /* 0x0000003132757221 */ /* 0x000fe20000010000 */
        /* <DEDUP_REMOVED lines=11> */
.L_x_3616:
        /* <DEDUP_REMOVED lines=34> */
.L_x_3722:
[----:B0-----:R-:W-:Y:S05]  /*c710*/  BSYNC B0 ;  /* 0x0000000000007941 */ /* 0x001fea0003800000 */
.L_x_3721:
        /* <DEDUP_REMOVED lines=33> */
.L_x_3724:
[----:B------:R-:W3:Y:S02]  /*c930*/  S2R R7, SR_TID.X ;  /* 0x0000000000077919 */ /* 0x000ee40000002100 */
.L_x_3725:
[----:B0-----:R-:W-:Y:S05]  /*c940*/  BSYNC B0 ;  /* 0x0000000000007941 */ /* 0x001fea0003800000 */
.L_x_3723:
[----:B---3--:R-:W-:-:S13]  /*c950*/  ISETP.GE.AND P0, PT, R7, c[0x0][0x16c], PT ;  /* 0x00005b0007007a0c */ /* 0x008fda0003f06270 */
[----:B------:R-:W-:Y:S05]  /*c960*/  @P0 EXIT ;  /* 0x000000000000094d */ /* 0x000fea0003800000 */
[----:B------:R-:W-:Y:S02]  /*c970*/  ULDC.64 UR6, c[0x0][0x288] ;  /* 0x0000a20000067ab9 */ /* 0x000fe40000000a00 */
[----:B------:R-:W-:Y:S02]  /*c980*/  UIMAD UR11, UR11, UR6, URZ ;  /* 0x000000060b0b72a4 */ /* 0x000fe4000f8e023f */
[----:B-12---:R-:W-:Y:S02]  /*c990*/  UIMAD.WIDE.U32 UR4, UR10, UR6, URZ ;  /* 0x000000060a0472a5 */ /* 0x006fe4000f8e003f */
[----:B------:R-:W-:-:S04]  /*c9a0*/  UIMAD UR6, UR10, UR7, UR11 ;  /* 0x000000070a0672a4 */ /* 0x000fc8000f8e020b */
[----:B------:R-:W-:Y:S02]  /*c9b0*/  UIADD3 UR6, UR5, UR6, URZ ;  /* 0x0000000605067290 */ /* 0x000fe4000fffe03f */
.L_x_3726:
        /* <DEDUP_REMOVED lines=19> */
.L_x_3623:
[----:B------:R-:W-:Y:S01]  /*caf0*/  HFMA2.MMA R70, -RZ, RZ, 0, 5.9604644775390625e-08 ;  /* 0x00000001ff467435 */ /* 0x000fe200000001ff */
[----:B------:R-:W-:-:S02]  /*cb00*/  MOV R71, R66 ;  /* 0x0000004200477202 */ /* 0x000fc40000000f00 */
[----:B------:R-:W-:Y:S02]  /*cb10*/  MOV R68, RZ ;  /* 0x000000ff00447202 */ /* 0x000fe40000000f00 */
[----:B------:R-:W-:Y:S02]  /*cb20*/  MOV R67, 0xffffffff ;  /* 0xffffffff00437802 */ /* 0x000fe40000000f00 */
[----:B------:R-:W-:Y:S02]  /*cb30*/  MOV R64, 0xcb50 ;  /* 0x0000cb5000407802 */ /* 0x000fe40000000f00 */
[----:B-----5:R-:W-:Y:S05]  /*cb40*/  CALL.REL.NOINC `($__internal_89_$__cuda_sm70_shflsync_up) ;  /* 0x00001eb000007944 */ /* 0x020fea0003c00000 */
[----:B-1----:R-:W-:Y:S01]  /*cb50*/  MOV R69, R67 ;  /* 0x0000004300457202 */ /* 0x002fe20000000f00 */
[----:B0-----:R-:W-:Y:S05]  /*cb60*/  BRA `(.L_x_3727) ;  /* 0xffff865000007947 */ /* 0x001fea000383ffff */
.L_x_3624:
[----:B------:R-:W-:Y:S01]  /*cb70*/  HFMA2.MMA R70, -RZ, RZ, 0, 5.9604644775390625e-08 ;  /* 0x00000001ff467435 */ /* 0x000fe200000001ff */
[----:B------:R-:W-:Y:S02]  /*cb80*/  MOV R71, R76 ;  /* 0x0000004c00477202 */ /* 0x000fe40000000f00 */
[----:B------:R-:W-:Y:S02]  /*cb90*/  MOV R68, RZ ;  /* 0x000000ff00447202 */ /* 0x000fe40000000f00 */
[----:B------:R-:W-:-:S02]  /*cba0*/  MOV R67, 0xffffffff ;  /* 0xffffffff00437802 */ /* 0x000fc40000000f00 */
[----:B------:R-:W-:Y:S02]  /*cbb0*/  MOV R64, 0xcbd0 ;  /* 0x0000cbd000407802 */ /* 0x000fe40000000f00 */
[----:B01---5:R-:W-:Y:S05]  /*cbc0*/  CALL.REL.NOINC `($__internal_89_$__cuda_sm70_shflsync_up) ;  /* 0x00001e3000007944 */ /* 0x023fea0003c00000 */
[----:B0-----:R-:W-:Y:S01]  /*cbd0*/  HFMA2.MMA R70, -RZ, RZ, 0, 5.9604644775390625e-08 ;  /* 0x00000001ff467435 */ /* 0x001fe200000001ff */
[----:B-1----:R-:W-:Y:S02]  /*cbe0*/  MOV R73, R67 ;  /* 0x0000004300497202 */ /* 0x002fe40000000f00 */
[----:B------:R-:W-:Y:S02]  /*cbf0*/  MOV R71, R78 ;  /* 0x0000004e00477202 */ /* 0x000fe40000000f00 */
[----:B------:R-:W-:Y:S02]  /*cc00*/  MOV R68, RZ ;  /* 0x000000ff00447202 */ /* 0x000fe40000000f00 */
[----:B------:R-:W-:Y:S02]  /*cc10*/  MOV R67, 0xffffffff ;  /* 0xffffffff00437802 */ /* 0x000fe40000000f00 */
[----:B------:R-:W-:Y:S02]  /*cc20*/  MOV R64, 0xcc40 ;  /* 0x0000cc4000407802 */ /* 0x000fe40000000f00 */
[----:B------:R-:W-:Y:S05]  /*cc30*/  CALL.REL.NOINC `($__internal_89_$__cuda_sm70_shflsync_up) ;  /* 0x00001dc000007944 */ /* 0x000fea0003c00000 */
[----:B0-----:R-:W-:Y:S01]  /*cc40*/  HFMA2.MMA R70, -RZ, RZ, 0, 5.9604644775390625e-08 ;  /* 0x00000001ff467435 */ /* 0x001fe200000001ff */
[----:B-1----:R-:W-:-:S02]  /*cc50*/  MOV R75, R67 ;  /* 0x00000043004b7202 */ /* 0x002fc40000000f00 */
[----:B------:R-:W-:Y:S02]  /*cc60*/  MOV R71, R79 ;  /* 0x0000004f00477202 */ /* 0x000fe40000000f00 */
[----:B------:R-:W-:Y:S02]  /*cc70*/  MOV R68, RZ ;  /* 0x000000ff00447202 */ /* 0x000fe40000000f00 */
[----:B------:R-:W-:Y:S02]  /*cc80*/  MOV R67, 0xffffffff ;  /* 0xffffffff00437802 */ /* 0x000fe40000000f00 */
[----:B------:R-:W-:Y:S02]  /*cc90*/  MOV R64, 0xccb0 ;  /* 0x0000ccb000407802 */ /* 0x000fe40000000f00 */
[----:B------:R-:W-:Y:S05]  /*cca0*/  CALL.REL.NOINC `($__internal_89_$__cuda_sm70_shflsync_up) ;  /* 0x00001d5000007944 */ /* 0x000fea0003c00000 */
        /* <DEDUP_REMOVED lines=20> */
[----:B------:R-:W-:Y:S05]  /*cdf0*/  CALL.REL.NOINC `($__internal_89_$__cuda_sm70_shflsync_up) ;  /* 0x00001c0000007944 */ /* 0x000fea0003c00000 */
[----:B0-----:R-:W-:Y:S01]  /*ce00*/  HFMA2.MMA R70, -RZ, RZ, 0, 1.1920928955078125e-07 ;  /* 0x00000002ff467435 */ /* 0x001fe200000001ff */
[----:B-1----:R-:W-:Y:S02]  /*ce10*/  MOV R66, R67 ;  /* 0x0000004300427202 */ /* 0x002fe40000000f00 */
[----:B------:R-:W-:Y:S02]  /*ce20*/  MOV R71, R75 ;  /* 0x0000004b00477202 */ /* 0x000fe40000000f00 */
[----:B------:R-:W-:Y:S02]  /*ce30*/  MOV R68, RZ ;  /* 0x000000ff00447202 */ /* 0x000fe40000000f00 */
[----:B------:R-:W-:Y:S02]  /*ce40*/  MOV R67, 0xffffffff ;  /* 0xffffffff00437802 */ /* 0x000fe40000000f00 */
[----:B------:R-:W-:-:S02]  /*ce50*/  MOV R64, 0xce70 ;  /* 0x0000ce7000407802 */ /* 0x000fc40000000f00 */
[----:B------:R-:W-:Y:S05]  /*ce60*/  CALL.REL.NOINC `($__internal_89_$__cuda_sm70_shflsync_up) ;  /* 0x00001b9000007944 */ /* 0x000fea0003c00000 */
[----:B0-----:R-:W-:Y:S01]  /*ce70*/  HFMA2.MMA R70, -RZ, RZ, 0, 1.1920928955078125e-07 ;  /* 0x00000002ff467435 */ /* 0x001fe200000001ff */
[----:B-1----:R-:W-:-:S02]  /*ce80*/  MOV R69, R67 ;  /* 0x0000004300457202 */ /* 0x002fc40000000f00 */
[----:B------:R-:W-:Y:S02]  /*ce90*/  MOV R71, R78 ;  /* 0x0000004e00477202 */ /* 0x000fe40000000f00 */
[----:B------:R-:W-:Y:S02]  /*cea0*/  MOV R68, RZ ;  /* 0x000000ff00447202 */ /* 0x000fe40000000f00 */
[----:B------:R-:W-:Y:S02]  /*ceb0*/  MOV R67, 0xffffffff ;  /* 0xffffffff00437802 */ /* 0x000fe40000000f00 */
[----:B------:R-:W-:Y:S02]  /*cec0*/  MOV R64, 0xcee0 ;  /* 0x0000cee000407802 */ /* 0x000fe40000000f00 */
[----:B------:R-:W-:Y:S05]  /*ced0*/  CALL.REL.NOINC `($__internal_89_$__cuda_sm70_shflsync_up) ;  /* 0x00001b2000007944 */ /* 0x000fea0003c00000 */
[----:B0-----:R-:W-:Y:S01]  /*cee0*/  HFMA2.MMA R70, -RZ, RZ, 0, 1.1920928955078125e-07 ;  /* 0x00000002ff467435 */ /* 0x001fe200000001ff */
[----:B-1----:R-:W-:Y:S02]  /*cef0*/  MOV R72, R67 ;  /* 0x0000004300487202 */ /* 0x002fe40000000f00 */
[----:B------:R-:W-:Y:S02]  /*cf00*/  MOV R71, R79 ;  /* 0x0000004f00477202 */ /* 0x000fe40000000f00 */
[----:B------:R-:W-:-:S02]  /*cf10*/  MOV R68, RZ ;  /* 0x000000ff00447202 */ /* 0x000fc40000000f00 */
[----:B------:R-:W-:Y:S02]  /*cf20*/  MOV R67, 0xffffffff ;  /* 0xffffffff00437802 */ /* 0x000fe40000000f00 */
[----:B------:R-:W-:Y:S02]  /*cf30*/  MOV R64, 0xcf50 ;  /* 0x0000cf5000407802 */ /* 0x000fe40000000f00 */
[----:B------:R-:W-:Y:S05]  /*cf40*/  CALL.REL.NOINC `($__internal_89_$__cuda_sm70_shflsync_up) ;  /* 0x00001ab000007944 */ /* 0x000fea0003c00000 */
        /* <DEDUP_REMOVED lines=17> */
[----:B------:R-:W-:Y:S05]  /*d060*/  CALL.REL.NOINC `($__internal_89_$__cuda_sm70_shflsync_up) ;  /* 0x0000199000007944 */ /* 0x000fea0003c00000 */
[----:B0-----:R-:W-:Y:S01]  /*d070*/  HFMA2.MMA R70, -RZ, RZ, 0, 2.384185791015625e-07 ;  /* 0x00000004ff467435 */ /* 0x001fe200000001ff */
[----:B-1----:R-:W-:-:S02]  /*d080*/  MOV R66, R67 ;  /* 0x0000004300427202 */ /* 0x002fc40000000f00 */
[----:B------:R-:W-:Y:S02]  /*d090*/  MOV R71, R75 ;  /* 0x0000004b00477202 */ /* 0x000fe40000000f00 */
[----:B------:R-:W-:Y:S02]  /*d0a0*/  MOV R68, RZ ;  /* 0x000000ff00447202 */ /* 0x000fe40000000f00 */
[----:B------:R-:W-:Y:S02]  /*d0b0*/  MOV R67, 0xffffffff ;  /* 0xffffffff00437802 */ /* 0x000fe40000000f00 */
[----:B------:R-:W-:Y:S02]  /*d0c0*/  MOV R64, 0xd0e0 ;  /* 0x0000d0e000407802 */ /* 0x000fe40000000f00 */
[----:B------:R-:W-:Y:S05]  /*d0d0*/  CALL.REL.NOINC `($__internal_89_$__cuda_sm70_shflsync_up) ;  /* 0x0000192000007944 */ /* 0x000fea0003c00000 */
[----:B0-----:R-:W-:Y:S01]  /*d0e0*/  HFMA2.MMA R70, -RZ, RZ, 0, 2.384185791015625e-07 ;  /* 0x00000004ff467435 */ /* 0x001fe200000001ff */
[----:B-1----:R-:W-:Y:S02]  /*d0f0*/  MOV R69, R67 ;  /* 0x0000004300457202 */ /* 0x002fe40000000f00 */
[----:B------:R-:W-:Y:S02]  /*d100*/  MOV R71, R78 ;  /* 0x0000004e00477202 */ /* 0x000fe40000000f00 */
[----:B------:R-:W-:-:S02]  /*d110*/  MOV R68, RZ ;  /* 0x000000ff00447202 */ /* 0x000fc40000000f00 */
[----:B------:R-:W-:Y:S02]  /*d120*/  MOV R67, 0xffffffff ;  /* 0xffffffff00437802 */ /* 0x000fe40000000f00 */
[----:B------:R-:W-:Y:S02]  /*d130*/  MOV R64, 0xd150 ;  /* 0x0000d15000407802 */ /* 0x000fe40000000f00 */
[----:B------:R-:W-:Y:S05]  /*d140*/  CALL.REL.NOINC `($__internal_89_$__cuda_sm70_shflsync_up) ;  /* 0x000018b000007944 */ /* 0x000fea0003c00000 */
[----:B0-----:R-:W-:Y:S01]  /*d150*/  HFMA2.MMA R70, -RZ, RZ, 0, 2.384185791015625e-07 ;  /* 0x00000004ff467435 */ /* 0x001fe200000001ff */
[----:B-1----:R-:W-:Y:S02]  /*d160*/  MOV R72, R67 ;  /* 0x0000004300487202 */ /* 0x002fe40000000f00 */
[----:B------:R-:W-:Y:S02]  /*d170*/  MOV R71, R79 ;  /* 0x0000004f00477202 */ /* 0x000fe40000000f00 */
[----:B------:R-:W-:Y:S02]  /*d180*/  MOV R68, RZ ;  /* 0x000000ff00447202 */ /* 0x000fe40000000f00 */
[----:B------:R-:W-:Y:S02]  /*d190*/  MOV R67, 0xffffffff ;  /* 0xffffffff00437802 */ /* 0x000fe40000000f00 */
[----:B------:R-:W-:-:S02]  /*d1a0*/  MOV R64, 0xd1c0 ;  /* 0x0000d1c000407802 */ /* 0x000fc40000000f00 */
[----:B------:R-:W-:Y:S05]  /*d1b0*/  CALL.REL.NOINC `($__internal_89_$__cuda_sm70_shflsync_up) ;  /* 0x0000184000007944 */ /* 0x000fea0003c00000 */
        /* <DEDUP_REMOVED lines=17> */
[----:B------:R-:W-:Y:S05]  /*d2d0*/  CALL.REL.NOINC `($__internal_89_$__cuda_sm70_shflsync_up) ;  /* 0x0000172000007944 */ /* 0x000fea0003c00000 */
[----:B0-----:R-:W-:Y:S01]  /*d2e0*/  HFMA2.MMA R70, -RZ, RZ, 0, 4.76837158203125e-07 ;  /* 0x00000008ff467435 */ /* 0x001fe200000001ff */
[----:B-1----:R-:W-:Y:S02]  /*d2f0*/  MOV R66, R67 ;  /* 0x0000004300427202 */ /* 0x002fe40000000f00 */
[----:B------:R-:W-:Y:S02]  /*d300*/  MOV R71, R75 ;  /* 0x0000004b00477202 */ /* 0x000fe40000000f00 */
[----:B------:R-:W-:Y:S02]  /*d310*/  MOV R68, RZ ;  /* 0x000000ff00447202 */ /* 0x000fe40000000f00 */
[----:B------:R-:W-:Y:S02]  /*d320*/  MOV R67, 0xffffffff ;  /* 0xffffffff00437802 */ /* 0x000fe40000000f00 */
[----:B------:R-:W-:Y:S02]  /*d330*/  MOV R64, 0xd350 ;  /* 0x0000d35000407802 */ /* 0x000fe40000000f00 */
[----:B------:R-:W-:Y:S05]  /*d340*/  CALL.REL.NOINC `($__internal_89_$__cuda_sm70_shflsync_up) ;  /* 0x000016b000007944 */ /* 0x000fea0003c00000 */
[----:B0-----:R-:W-:Y:S01]  /*d350*/  HFMA2.MMA R70, -RZ, RZ, 0, 4.76837158203125e-07 ;  /* 0x00000008ff467435 */ /* 0x001fe200000001ff */
[----:B-1----:R-:W-:-:S02]  /*d360*/  MOV R69, R67 ;  /* 0x0000004300457202 */ /* 0x002fc40000000f00 */
[----:B------:R-:W-:Y:S02]  /*d370*/  MOV R71, R78 ;  /* 0x0000004e00477202 */ /* 0x000fe40000000f00 */
[----:B------:R-:W-:Y:S02]  /*d380*/  MOV R68, RZ ;  /* 0x000000ff00447202 */ /* 0x000fe40000000f00 */
[----:B------:R-:W-:Y:S02]  /*d390*/  MOV R67, 0xffffffff ;  /* 0xffffffff00437802 */ /* 0x000fe40000000f00 */
[----:B------:R-:W-:Y:S02]  /*d3a0*/  MOV R64, 0xd3c0 ;  /* 0x0000d3c000407802 */ /* 0x000fe40000000f00 */
[----:B------:R-:W-:Y:S05]  /*d3b0*/  CALL.REL.NOINC `($__internal_89_$__cuda_sm70_shflsync_up) ;  /* 0x0000164000007944 */ /* 0x000fea0003c00000 */
[----:B0-----:R-:W-:Y:S01]  /*d3c0*/  HFMA2.MMA R70, -RZ, RZ, 0, 4.76837158203125e-07 ;  /* 0x00000008ff467435 */ /* 0x001fe200000001ff */
        /* <DEDUP_REMOVED lines=27> */
[----:B------:R-:W-:Y:S05]  /*d580*/  CALL.REL.NOINC `($__internal_89_$__cuda_sm70_shflsync_up) ;  /* 0x0000147000007944 */ /* 0x000fea0003c00000 */
[----:B0-----:R-:W-:Y:S01]  /*d590*/  HFMA2.MMA R70, -RZ, RZ, 0, 9.5367431640625e-07 ;  /* 0x00000010ff467435 */ /* 0x001fe200000001ff */
[----:B-1----:R-:W-:Y:S02]  /*d5a0*/  MOV R74, R67 ;  /* 0x00000043004a7202 */ /* 0x002fe40000000f00 */
[----:B------:R-:W-:Y:S02]  /*d5b0*/  MOV R71, R75 ;  /* 0x0000004b00477202 */ /* 0x000fe40000000f00 */
[----:B------:R-:W-:-:S02]  /*d5c0*/  MOV R68, RZ ;  /* 0x000000ff00447202 */ /* 0x000fc40000000f00 */
[----:B------:R-:W-:Y:S02]  /*d5d0*/  MOV R67, 0xffffffff ;  /* 0xffffffff00437802 */ /* 0x000fe40000000f00 */
[----:B------:R-:W-:Y:S02]  /*d5e0*/  MOV R64, 0xd600 ;  /* 0x0000d60000407802 */ /* 0x000fe40000000f00 */
[----:B------:R-:W-:Y:S05]  /*d5f0*/  CALL.REL.NOINC `($__internal_89_$__cuda_sm70_shflsync_up) ;  /* 0x0000140000007944 */ /* 0x000fea0003c00000 */
[----:B0-----:R-:W-:Y:S01]  /*d600*/  HFMA2.MMA R70, -RZ, RZ, 0, 9.5367431640625e-07 ;  /* 0x00000010ff467435 */ /* 0x001fe200000001ff */
[----:B-1----:R-:W-:Y:S02]  /*d610*/  MOV R76, R67 ;  /* 0x00000043004c7202 */ /* 0x002fe40000000f00 */
[----:B------:R-:W-:Y:S02]  /*d620*/  MOV R71, R78 ;  /* 0x0000004e00477202 */ /* 0x000fe40000000f00 */
[----:B------:R-:W-:Y:S02]  /*d630*/  MOV R68, RZ ;  /* 0x000000ff00447202 */ /* 0x000fe40000000f00 */
[----:B------:R-:W-:Y:S02]  /*d640*/  MOV R67, 0xffffffff ;  /* 0xffffffff00437802 */ /* 0x000fe40000000f00 */
[----:B------:R-:W-:-:S02]  /*d650*/  MOV R64, 0xd670 ;  /* 0x0000d67000407802 */ /* 0x000fc40000000f00 */
[----:B------:R-:W-:Y:S05]  /*d660*/  CALL.REL.NOINC `($__internal_89_$__cuda_sm70_shflsync_up) ;  /* 0x0000139000007944 */ /* 0x000fea0003c00000 */
[----:B0-----:R-:W-:Y:S01]  /*d670*/  HFMA2.MMA R70, -RZ, RZ, 0, 9.5367431640625e-07 ;  /* 0x00000010ff467435 */ /* 0x001fe200000001ff */
[----:B-1----:R-:W-:-:S02]  /*d680*/  MOV R82, R67 ;  /* 0x0000004300527202 */ /* 0x002fc40000000f00 */
[----:B------:R-:W-:Y:S02]  /*d690*/  MOV R71, R79 ;  /* 0x0000004f00477202 */ /* 0x000fe40000000f00 */
[----:B------:R-:W-:Y:S02]  /*d6a0*/  MOV R68, RZ ;  /* 0x000000ff00447202 */ /* 0x000fe40000000f00 */
[----:B------:R-:W-:Y:S02]  /*d6b0*/  MOV R67, 0xffffffff ;  /* 0xffffffff00437802 */ /* 0x000fe40000000f00 */
[----:B------:R-:W-:Y:S02]  /*d6c0*/  MOV R64, 0xd6e0 ;  /* 0x0000d6e000407802 */ /* 0x000fe40000000f00 */
[----:B------:R-:W-:Y:S05]  /*d6d0*/  CALL.REL.NOINC `($__internal_89_$__cuda_sm70_shflsync_up) ;  /* 0x0000132000007944 */ /* 0x000fea0003c00000 */
[----:B01----:R-:W-:Y:S05]  /*d6e0*/  BRA `(.L_x_3728) ;  /* 0xffff7f3000007947 */ /* 0x003fea000383ffff */
.L_x_3629:
[----:B------:R-:W-:Y:S01]  /*d6f0*/  HFMA2.MMA R70, -RZ, RZ, 0, 5.9604644775390625e-08 ;  /* 0x00000001ff467435 */ /* 0x000fe200000001ff */
[----:B------:R-:W-:Y:S02]  /*d700*/  MOV R71, R75 ;  /* 0x0000004b00477202 */ /* 0x000fe40000000f00 */
[----:B0-----:R-:W-:Y:S02]  /*d710*/  MOV R68, RZ ;  /* 0x000000ff00447202 */ /* 0x001fe40000000f00 */
[----:B------:R-:W-:-:S02]  /*d720*/  MOV R67, 0xffffffff ;  /* 0xffffffff00437802 */ /* 0x000fc40000000f00 */
[----:B------:R-:W-:Y:S02]  /*d730*/  MOV R64, 0xd750 ;  /* 0x0000d75000407802 */ /* 0x000fe40000000f00 */
[----:B-1---5:R-:W-:Y:S05]  /*d740*/  CALL.REL.NOINC `($__internal_89_$__cuda_sm70_shflsync_up) ;  /* 0x000012b000007944 */ /* 0x022fea0003c00000 */
        /* <DEDUP_REMOVED lines=14> */
[----:B0-----:R-:W-:Y:S01]  /*d830*/  HFMA2.MMA R70, -RZ, RZ, 0, 5.9604644775390625e-08 ;  /* 0x00000001ff467435 */ /* 0x001fe200000001ff */
[----:B-1----:R-:W-:Y:S02]  /*d840*/  MOV R69, R67 ;  /* 0x0000004300457202 */ /* 0x002fe40000000f00 */
[----:B------:R-:W-:Y:S02]  /*d850*/  MOV R71, R72 ;  /* 0x0000004800477202 */ /* 0x000fe40000000f00 */
[----:B------:R-:W-:-:S02]  /*d860*/  MOV R68, RZ ;  /* 0x000000ff00447202 */ /* 0x000fc40000000f00 */
[----:B------:R-:W-:Y:S02]  /*d870*/  MOV R67, 0xffffffff ;  /* 0xffffffff00437802 */ /* 0x000fe40000000f00 */
[----:B------:R-:W-:Y:S02]  /*d880*/  MOV R64, 0xd8a0 ;  /* 0x0000d8a000407802 */ /* 0x000fe40000000f00 */
[----:B------:R-:W-:Y:S05]  /*d890*/  CALL.REL.NOINC `($__internal_89_$__cuda_sm70_shflsync_up) ;  /* 0x0000116000007944 */ /* 0x000fea0003c00000 */
[----:B-1----:R-:W-:Y:S01]  /*d8a0*/  MOV R81, R67 ;  /* 0x0000004300517202 */ /* 0x002fe20000000f00 */
[----:B------:R-:W-:Y:S01]  /*d8b0*/  HFMA2.MMA R67, -RZ, RZ, 0, 0 ;  /* 0x00000000ff437435 */ /* 0x000fe200000001ff */
[----:B0-----:R-:W-:Y:S02]  /*d8c0*/  MOV R68, R60 ;  /* 0x0000003c00447202 */ /* 0x001fe40000000f00 */
[----:B------:R-:W-:Y:S02]  /*d8d0*/  MOV R65, 0x1f ;  /* 0x0000001f00417802 */ /* 0x000fe40000000f00 */
[----:B------:R-:W-:Y:S02]  /*d8e0*/  MOV R64, 0xffffffff ;  /* 0xffffffff00407802 */ /* 0x000fe40000000f00 */
[----:B------:R-:W-:-:S02]  /*d8f0*/  MOV R66, 0xd910 ;  /* 0x0000d91000427802 */ /* 0x000fc40000000f00 */
[----:B------:R-:W-:Y:S05]  /*d900*/  CALL.REL.NOINC `($__internal_88_$__cuda_sm70_shflsync_idx_p) ;  /* 0x000010a000007944 */ /* 0x000fea0003c00000 */
[----:B0-----:R-:W-:Y:S01]  /*d910*/  HFMA2.MMA R67, -RZ, RZ, 0, 0 ;  /* 0x00000000ff437435 */ /* 0x001fe200000001ff */
[----:B-1----:R-:W-:-:S02]  /*d920*/  MOV R78, R65 ;  /* 0x00000041004e7202 */ /* 0x002fc40000000f00 */
[----:B------:R-:W-:Y:S02]  /*d930*/  MOV R68, R61 ;  /* 0x0000003d00447202 */ /* 0x000fe40000000f00 */
[----:B------:R-:W-:Y:S02]  /*d940*/  MOV R65, 0x1f ;  /* 0x0000001f00417802 */ /* 0x000fe40000000f00 */
[----:B------:R-:W-:Y:S02]  /*d950*/  MOV R64, 0xffffffff ;  /* 0xffffffff00407802 */ /* 0x000fe40000000f00 */
[----:B------:R-:W-:Y:S02]  /*d960*/  MOV R66, 0xd980 ;  /* 0x0000d98000427802 */ /* 0x000fe40000000f00 */
[----:B------:R-:W-:Y:S05]  /*d970*/  CALL.REL.NOINC `($__internal_88_$__cuda_sm70_shflsync_idx_p) ;  /* 0x0000103000007944 */ /* 0x000fea0003c00000 */
[----:B0-----:R-:W-:Y:S01]  /*d980*/  HFMA2.MMA R67, -RZ, RZ, 0, 0 ;  /* 0x00000000ff437435 */ /* 0x001fe200000001ff */
[----:B-1----:R-:W-:Y:S02]  /*d990*/  MOV R79, R65 ;  /* 0x00000041004f7202 */ /* 0x002fe40000000f00 */
[----:B------:R-:W-:Y:S02]  /*d9a0*/  MOV R68, R62 ;  /* 0x0000003e00447202 */ /* 0x000fe40000000f00 */
[----:B------:R-:W-:-:S02]  /*d9b0*/  MOV R65, 0x1f ;  /* 0x0000001f00417802 */ /* 0x000fc40000000f00 */
[----:B------:R-:W-:Y:S02]  /*d9c0*/  MOV R64, 0xffffffff ;  /* 0xffffffff00407802 */ /* 0x000fe40000000f00 */
[----:B------:R-:W-:Y:S02]  /*d9d0*/  MOV R66, 0xd9f0 ;  /* 0x0000d9f000427802 */ /* 0x000fe40000000f00 */
[----:B------:R-:W-:Y:S05]  /*d9e0*/  CALL.REL.NOINC `($__internal_88_$__cuda_sm70_shflsync_idx_p) ;  /* 0x00000fc000007944 */ /* 0x000fea0003c00000 */
[----:B0-----:R-:W-:Y:S01]  /*d9f0*/  HFMA2.MMA R67, -RZ, RZ, 0, 0 ;  /* 0x00000000ff437435 */ /* 0x001fe200000001ff */
[----:B-1----:R-:W-:Y:S02]  /*da00*/  MOV R82, R65 ;  /* 0x0000004100527202 */ /* 0x002fe40000000f00 */
[----:B------:R-:W-:Y:S02]  /*da10*/  MOV R68, R63 ;  /* 0x0000003f00447202 */ /* 0x000fe40000000f00 */
[----:B------:R-:W-:Y:S02]  /*da20*/  MOV R65, 0x1f ;  /* 0x0000001f00417802 */ /* 0x000fe40000000f00 */
[----:B------:R-:W-:Y:S02]  /*da30*/  MOV R64, 0xffffffff ;  /* 0xffffffff00407802 */ /* 0x000fe40000000f00 */
[----:B------:R-:W-:-:S02]  /*da40*/  MOV R66, 0xda60 ;  /* 0x0000da6000427802 */ /* 0x000fc40000000f00 */
[----:B------:R-:W-:Y:S05]  /*da50*/  CALL.REL.NOINC `($__internal_88_$__cuda_sm70_shflsync_idx_p) ;  /* 0x00000f5000007944 */ /* 0x000fea0003c00000 */
[----:B-1----:R-:W-:Y:S01]  /*da60*/  MOV R71, R65 ;  /* 0x0000004100477202 */ /* 0x002fe20000000f00 */
[----:B0-----:R-:W-:Y:S05]  /*da70*/  BRA `(.L_x_3729) ;  /* 0xffff7ec000007947 */ /* 0x001fea000383ffff */
.L_x_3632:
[----:B------:R-:W-:Y:S01]  /*da80*/  HFMA2.MMA R71, -RZ, RZ, 0, 5.9604644775390625e-08 ;  /* 0x00000001ff477435 */ /* 0x000fe200000001ff */
[----:B------:R-:W-:-:S02]  /*da90*/  MOV R70, R65 ;  /* 0x0000004100467202 */ /* 0x000fc40000000f00 */
[----:B------:R-:W-:Y:S02]  /*daa0*/  MOV R78, 0x1f ;  /* 0x0000001f004e7802 */ /* 0x000fe40000000f00 */
[----:B------:R-:W-:Y:S02]  /*dab0*/  MOV R81, 0xffffffff ;  /* 0xffffffff00517802 */ /* 0x000fe40000000f00 */
[----:B------:R-:W-:Y:S02]  /*dac0*/  MOV R64, 0xdae0 ;  /* 0x0000dae000407802 */ /* 0x000fe40000000f00 */
[----:B------:R-:W-:Y:S05]  /*dad0*/  CALL.REL.NOINC `($__internal_87_$__cuda_sm70_shflsync_down) ;  /* 0x00000e9000007944 */ /* 0x000fea0003c00000 */
[----:B-1----:R-:W-:Y:S01]  /*dae0*/  MOV R66, R78 ;  /* 0x0000004e00427202 */ /* 0x002fe20000000f00 */
[----:B0-----:R-:W-:Y:S05]  /*daf0*/  BRA `(.L_x_3730) ;  /* 0xffff945000007947 */ /* 0x001fea000383ffff */
.L_x_3633:
[----:B------:R-:W-:Y:S01]  /*db00*/  HFMA2.MMA R71, -RZ, RZ, 0, 5.9604644775390625e-08 ;  /* 0x00000001ff477435 */ /* 0x000fe200000001ff */
[----:B------:R-:W-:Y:S02]  /*db10*/  MOV R70, R75 ;  /* 0x0000004b00467202 */ /* 0x000fe40000000f00 */
[----:B------:R-:W-:Y:S02]  /*db20*/  MOV R78, 0x1f ;  /* 0x0000001f004e7802 */ /* 0x000fe40000000f00 */
[----:B------:R-:W-:-:S02]  /*db30*/  MOV R81, 0xffffffff ;  /* 0xffffffff00517802 */ /* 0x000fc40000000f00 */
[----:B------:R-:W-:Y:S02]  /*db40*/  MOV R64, 0xdb60 ;  /* 0x0000db6000407802 */ /* 0x000fe40000000f00 */
[----:B01----:R-:W-:Y:S05]  /*db50*/  CALL.REL.NOINC `($__internal_87_$__cuda_sm70_shflsync_down) ;  /* 0x00000e1000007944 */ /* 0x003fea0003c00000 */
[----:B0-----:R-:W-:Y:S01]  /*db60*/  HFMA2.MMA R71, -RZ, RZ, 0, 5.9604644775390625e-08 ;  /* 0x00000001ff477435 */ /* 0x001fe200000001ff */
[----:B-1----:R-:W-:Y:S02]  /*db70*/  MOV R67, R78 ;  /* 0x0000004e00437202 */ /* 0x002fe40000000f00 */
[----:B------:R-:W-:Y:S02]  /*db80*/  MOV R70, R74 ;  /* 0x0000004a00467202 */ /* 0x000fe40000000f00 */
[----:B------:R-:W-:Y:S02]  /*db90*/  MOV R78, 0x1f ;  /* 0x0000001f004e7802 */ /* 0x000fe40000000f00 */
[----:B------:R-:W-:Y:S02]  /*dba0*/  MOV R81, 0xffffffff ;  /* 0xffffffff00517802 */ /* 0x000fe40000000f00 */
[----:B------:R-:W-:Y:S02]  /*dbb0*/  MOV R64, 0xdbd0 ;  /* 0x0000dbd000407802 */ /* 0x000fe40000000f00 */
[----:B------:R-:W-:Y:S05]  /*dbc0*/  CALL.REL.NOINC `($__internal_87_$__cuda_sm70_shflsync_down) ;  /* 0x00000da000007944 */ /* 0x000fea0003c00000 */
[----:B0-----:R-:W-:Y:S01]  /*dbd0*/  HFMA2.MMA R71, -RZ, RZ, 0, 5.9604644775390625e-08 ;  /* 0x00000001ff477435 */ /* 0x001fe200000001ff */
[----:B-1----:R-:W-:-:S02]  /*dbe0*/  MOV R68, R78 ;  /* 0x0000004e00447202 */ /* 0x002fc40000000f00 */
[----:B------:R-:W-:Y:S02]  /*dbf0*/  MOV R70, R69 ;  /* 0x0000004500467202 */ /* 0x000fe40000000f00 */
[----:B------:R-:W-:Y:S02]  /*dc00*/  MOV R78, 0x1f ;  /* 0x0000001f004e7802 */ /* 0x000fe40000000f00 */
[----:B------:R-:W-:Y:S02]  /*dc10*/  MOV R81, 0xffffffff ;  /* 0xffffffff00517802 */ /* 0x000fe40000000f00 */
[----:B------:R-:W-:Y:S02]  /*dc20*/  MOV R64, 0xdc40 ;  /* 0x0000dc4000407802 */ /* 0x000fe40000000f00 */
[----:B------:R-:W-:Y:S05]  /*dc30*/  CALL.REL.NOINC `($__internal_87_$__cuda_sm70_shflsync_down) ;  /* 0x00000d3000007944 */ /* 0x000fea0003c00000 */
[----:B-1----:R-:W-:Y:S01]  /*dc40*/  MOV R64, R78 ;  /* 0x0000004e00407202 */ /* 0x002fe20000000f00 */
[----:B0-----:R-:W-:Y:S05]  /*dc50*/  BRA `(.L_x_3731) ;  /* 0xffff933000007947 */ /* 0x001fea000383ffff */
.L_x_3636:
[----:B------:R-:W-:Y:S01]  /*dc60*/  HFMA2.MMA R71, -RZ, RZ, 0, 1.1920928955078125e-07 ;  /* 0x00000002ff477435 */ /* 0x000fe200000001ff */
[----:B------:R-:W-:Y:S02]  /*dc70*/  MOV R70, R76 ;  /* 0x0000004c00467202 */ /* 0x000fe40000000f00 */
[----:B------:R-:W-:-:S02]  /*dc80*/  MOV R78, 0x1f ;  /* 0x0000001f004e7802 */ /* 0x000fc40000000f00 */
[----:B------:R-:W-:Y:S02]  /*dc90*/  MOV R81, 0xffffffff ;  /* 0xffffffff00517802 */ /* 0x000fe40000000f00 */
[----:B------:R-:W-:Y:S02]  /*dca0*/  MOV R64, 0xdcc0 ;  /* 0x0000dcc000407802 */ /* 0x000fe40000000f00 */
[----:B-1234-:R-:W-:Y:S05]  /*dcb0*/  CALL.REL.NOINC `($__internal_87_$__cuda_sm70_shflsync_down) ;  /* 0x00000cb000007944 */ /* 0x01efea0003c00000 */
[----:B0-----:R-:W-:Y:S01]  /*dcc0*/  HFMA2.MMA R71, -RZ, RZ, 0, 1.1920928955078125e-07 ;  /* 0x00000002ff477435 */ /* 0x001fe200000001ff */
[----:B-1----:R-:W-:Y:S02]  /*dcd0*/  MOV R66, R78 ;  /* 0x0000004e00427202 */ /* 0x002fe40000000f00 */
[----:B------:R-:W-:Y:S02]  /*dce0*/  MOV R70, R75 ;  /* 0x0000004b00467202 */ /* 0x000fe40000000f00 */
[----:B------:R-:W-:Y:S02]  /*dcf0*/  MOV R78, 0x1f ;  /* 0x0000001f004e7802 */ /* 0x000fe40000000f00 */
[----:B------:R-:W-:Y:S02]  /*dd00*/  MOV R81, 0xffffffff ;  /* 0xffffffff00517802 */ /* 0x000fe40000000f00 */
[----:B------:R-:W-:-:S02]  /*dd10*/  MOV R64, 0xdd30 ;  /* 0x0000dd3000407802 */ /* 0x000fc40000000f00 */
[----:B------:R-:W-:Y:S05]  /*dd20*/  CALL.REL.NOINC `($__internal_87_$__cuda_sm70_shflsync_down) ;  /* 0x00000c4000007944 */ /* 0x000fea0003c00000 */
[----:B0-----:R-:W-:Y:S01]  /*dd30*/  HFMA2.MMA R71, -RZ, RZ, 0, 1.1920928955078125e-07 ;  /* 0x00000002ff477435 */ /* 0x001fe200000001ff */
[----:B-1----:R-:W-:-:S02]  /*dd40*/  MOV R67, R78 ;  /* 0x0000004e00437202 */ /* 0x002fc40000000f00 */
[----:B------:R-:W-:Y:S02]  /*dd50*/  MOV R70, R74 ;  /* 0x0000004a00467202 */ /* 0x000fe40000000f00 */
[----:B------:R-:W-:Y:S02]  /*dd60*/  MOV R78, 0x1f ;  /* 0x0000001f004e7802 */ /* 0x000fe40000000f00 */
[----:B------:R-:W-:Y:S02]  /*dd70*/  MOV R81, 0xffffffff ;  /* 0xffffffff00517802 */ /* 0x000fe40000000f00 */
[----:B------:R-:W-:Y:S02]  /*dd80*/  MOV R64, 0xdda0 ;  /* 0x0000dda000407802 */ /* 0x000fe40000000f00 */
[----:B------:R-:W-:Y:S05]  /*dd90*/  CALL.REL.NOINC `($__internal_87_$__cuda_sm70_shflsync_down) ;  /* 0x00000bd000007944 */ /* 0x000fea0003c00000 */
[----:B0-----:R-:W-:Y:S01]  /*dda0*/  HFMA2.MMA R71, -RZ, RZ, 0, 1.1920928955078125e-07 ;  /* 0x00000002ff477435 */ /* 0x001fe200000001ff */
[----:B-1----:R-:W-:Y:S02]  /*ddb0*/  MOV R68, R78 ;  /* 0x0000004e00447202 */ /* 0x002fe40000000f00 */
[----:B------:R-:W-:Y:S02]  /*ddc0*/  MOV R70, R69 ;  /* 0x0000004500467202 */ /* 0x000fe40000000f00 */
[----:B------:R-:W-:-:S02]  /*ddd0*/  MOV R78, 0x1f ;  /* 0x0000001f004e7802 */ /* 0x000fc40000000f00 */
[----:B------:R-:W-:Y:S02]  /*dde0*/  MOV R81, 0xffffffff ;  /* 0xffffffff00517802 */ /* 0x000fe40000000f00 */
[----:B------:R-:W-:Y:S02]  /*ddf0*/  MOV R64, 0xde10 ;  /* 0x0000de1000407802 */ /* 0x000fe40000000f00 */
[----:B------:R-:W-:Y:S05]  /*de00*/  CALL.REL.NOINC `($__internal_87_$__cuda_sm70_shflsync_down) ;  /* 0x00000b6000007944 */ /* 0x000fea0003c00000 */
[----:B-1----:R-:W-:Y:S01]  /*de10*/  MOV R64, R78 ;  /* 0x0000004e00407202 */ /* 0x002fe20000000f00 */
[----:B0-----:R-:W-:Y:S05]  /*de20*/  BRA `(.L_x_3732) ;  /* 0xffff92b000007947 */ /* 0x001fea000383ffff */
.L_x_3639:
[----:B------:R-:W-:Y:S01]  /*de30*/  HFMA2.MMA R71, -RZ, RZ, 0, 2.384185791015625e-07 ;  /* 0x00000004ff477435 */ /* 0x000fe200000001ff */
[----:B------:R-:W-:Y:S02]  /*de40*/  MOV R70, R76 ;  /* 0x0000004c00467202 */ /* 0x000fe40000000f00 */
[----:B------:R-:W-:Y:S02]  /*de50*/  MOV R78, 0x1f ;  /* 0x0000001f004e7802 */ /* 0x000fe40000000f00 */
[----:B------:R-:W-:Y:S02]  /*de60*/  MOV R81, 0xffffffff ;  /* 0xffffffff00517802 */ /* 0x000fe40000000f00 */
[----:B--2---:R-:W-:-:S02]  /*de70*/  MOV R64, 0xde90 ;  /* 0x0000de9000407802 */ /* 0x004fc40000000f00 */
[----:B01-34-:R-:W-:Y:S05]  /*de80*/  CALL.REL.NOINC `($__internal_87_$__cuda_sm70_shflsync_down) ;  /* 0x00000ae000007944 */ /* 0x01bfea0003c00000 */
[----:B-1----:R-:W-:Y:S01]  /*de90*/  MOV R66, R78 ;  /* 0x0000004e00427202 */ /* 0x002fe20000000f00 */
[----:B0-----:R-:W-:Y:S05]  /*dea0*/  BRA `(.L_x_3733) ;  /* 0xffff935000007947 */ /* 0x001fea000383ffff */
.L_x_3640:
[----:B------:R-:W-:Y:S01]  /*deb0*/  HFMA2.MMA R71, -RZ, RZ, 0, 2.384185791015625e-07 ;  /* 0x00000004ff477435 */ /* 0x000fe200000001ff */
[----:B------:R-:W-:-:S02]  /*dec0*/  MOV R70, R75 ;  /* 0x0000004b00467202 */ /* 0x000fc40000000f00 */
[----:B------:R-:W-:Y:S02]  /*ded0*/  MOV R78, 0x1f ;  /* 0x0000001f004e7802 */ /* 0x000fe40000000f00 */
[----:B------:R-:W-:Y:S02]  /*dee0*/  MOV R81, 0xffffffff ;  /* 0xffffffff00517802 */ /* 0x000fe40000000f00 */
[----:B--2---:R-:W-:Y:S02]  /*def0*/  MOV R64, 0xdf10 ;  /* 0x0000df1000407802 */ /* 0x004fe40000000f00 */
[----:B01-34-:R-:W-:Y:S05]  /*df00*/  CALL.REL.NOINC `($__internal_87_$__cuda_sm70_shflsync_down) ;  /* 0x00000a6000007944 */ /* 0x01bfea0003c00000 */
[----:B0-----:R-:W-:Y:S01]  /*df10*/  HFMA2.MMA R71, -RZ, RZ, 0, 2.384185791015625e-07 ;  /* 0x00000004ff477435 */ /* 0x001fe200000001ff */
[----:B-1----:R-:W-:Y:S02]  /*df20*/  MOV R67, R78 ;  /* 0x0000004e00437202 */ /* 0x002fe40000000f00 */
[----:B------:R-:W-:Y:S02]  /*df30*/  MOV R70, R74 ;  /* 0x0000004a00467202 */ /* 0x000fe40000000f00 */
[----:B------:R-:W-:Y:S02]  /*df40*/  MOV R78, 0x1f ;  /* 0x0000001f004e7802 */ /* 0x000fe40000000f00 */
[----:B------:R-:W-:-:S02]  /*df50*/  MOV R81, 0xffffffff ;  /* 0xffffffff00517802 */ /* 0x000fc40000000f00 */
[----:B------:R-:W-:Y:S02]  /*df60*/  MOV R64, 0xdf80 ;  /* 0x0000df8000407802 */ /* 0x000fe40000000f00 */
[----:B------:R-:W-:Y:S05]  /*df70*/  CALL.REL.NOINC `($__internal_87_$__cuda_sm70_shflsync_down) ;  /* 0x000009f000007944 */ /* 0x000fea0003c00000 */
[----:B0-----:R-:W-:Y:S01]  /*df80*/  HFMA2.MMA R71, -RZ, RZ, 0, 2.384185791015625e-07 ;  /* 0x00000004ff477435 */ /* 0x001fe200000001ff */
[----:B-1----:R-:W-:Y:S02]  /*df90*/  MOV R68, R78 ;  /* 0x0000004e00447202 */ /* 0x002fe40000000f00 */
[----:B------:R-:W-:Y:S02]  /*dfa0*/  MOV R70, R69 ;  /* 0x0000004500467202 */ /* 0x000fe40000000f00 */
[----:B------:R-:W-:Y:S02]  /*dfb0*/  MOV R78, 0x1f ;  /* 0x0000001f004e7802 */ /* 0x000fe40000000f00 */
[----:B------:R-:W-:Y:S02]  /*dfc0*/  MOV R81, 0xffffffff ;  /* 0xffffffff00517802 */ /* 0x000fe40000000f00 */
[----:B------:R-:W-:Y:S02]  /*dfd0*/  MOV R64, 0xdff0 ;  /* 0x0000dff000407802 */ /* 0x000fe40000000f00 */
[----:B------:R-:W-:Y:S05]  /*dfe0*/  CALL.REL.NOINC `($__internal_87_$__cuda_sm70_shflsync_down) ;  /* 0x0000098000007944 */ /* 0x000fea0003c00000 */
[----:B-1----:R-:W-:Y:S01]  /*dff0*/  MOV R64, R78 ;  /* 0x0000004e00407202 */ /* 0x002fe20000000f00 */
[----:B0-----:R-:W-:Y:S05]  /*e000*/  BRA `(.L_x_3734) ;  /* 0xffff923000007947 */ /* 0x001fea000383ffff */
.L_x_3643:
[----:B------:R-:W-:Y:S01]  /*e010*/  HFMA2.MMA R71, -RZ, RZ, 0, 4.76837158203125e-07 ;  /* 0x00000008ff477435 */ /* 0x000fe200000001ff */
[----:B------:R-:W-:-:S02]  /*e020*/  MOV R70, R76 ;  /* 0x0000004c00467202 */ /* 0x000fc40000000f00 */
[----:B------:R-:W-:Y:S02]  /*e030*/  MOV R78, 0x1f ;  /* 0x0000001f004e7802 */ /* 0x000fe40000000f00 */
[----:B------:R-:W-:Y:S02]  /*e040*/  MOV R81, 0xffffffff ;  /* 0xffffffff00517802 */ /* 0x000fe40000000f00 */
[----:B--2---:R-:W-:Y:S02]  /*e050*/  MOV R64, 0xe070 ;  /* 0x0000e07000407802 */ /* 0x004fe40000000f00 */
[----:B01-34-:R-:W-:Y:S05]  /*e060*/  CALL.REL.NOINC `($__internal_87_$__cuda_sm70_shflsync_down) ;  /* 0x0000090000007944 */ /* 0x01bfea0003c00000 */
[----:B0-----:R-:W-:Y:S01]  /*e070*/  HFMA2.MMA R71, -RZ, RZ, 0, 4.76837158203125e-07 ;  /* 0x00000008ff477435 */ /* 0x001fe200000001ff */
[----:B-1----:R-:W-:Y:S02]  /*e080*/  MOV R66, R78 ;  /* 0x0000004e00427202 */ /* 0x002fe40000000f00 */
[----:B------:R-:W-:Y:S02]  /*e090*/  MOV R70, R75 ;  /* 0x0000004b00467202 */ /* 0x000fe40000000f00 */
[----:B------:R-:W-:Y:S02]  /*e0a0*/  MOV R78, 0x1f ;  /* 0x0000001f004e7802 */ /* 0x000fe40000000f00 */
[----:B------:R-:W-:-:S02]  /*e0b0*/  MOV R81, 0xffffffff ;  /* 0xffffffff00517802 */ /* 0x000fc40000000f00 */
[----:B------:R-:W-:Y:S02]  /*e0c0*/  MOV R64, 0xe0e0 ;  /* 0x0000e0e000407802 */ /* 0x000fe40000000f00 */
[----:B------:R-:W-:Y:S05]  /*e0d0*/  CALL.REL.NOINC `($__internal_87_$__cuda_sm70_shflsync_down) ;  /* 0x0000089000007944 */ /* 0x000fea0003c00000 */
[----:B0-----:R-:W-:Y:S01]  /*e0e0*/  HFMA2.MMA R71, -RZ, RZ, 0, 4.76837158203125e-07 ;  /* 0x00000008ff477435 */ /* 0x001fe200000001ff */
[----:B-1----:R-:W-:Y:S02]  /*e0f0*/  MOV R67, R78 ;  /* 0x0000004e00437202 */ /* 0x002fe40000000f00 */
[----:B------:R-:W-:Y:S02]  /*e100*/  MOV R70, R74 ;  /* 0x0000004a00467202 */ /* 0x000fe40000000f00 */
[----:B------:R-:W-:Y:S02]  /*e110*/  MOV R78, 0x1f ;  /* 0x0000001f004e7802 */ /* 0x000fe40000000f00 */
[----:B------:R-:W-:Y:S02]  /*e120*/  MOV R81, 0xffffffff ;  /* 0xffffffff00517802 */ /* 0x000fe40000000f00 */
[----:B------:R-:W-:Y:S02]  /*e130*/  MOV R64, 0xe150 ;  /* 0x0000e15000407802 */ /* 0x000fe40000000f00 */
[----:B------:R-:W-:Y:S05]  /*e140*/  CALL.REL.NOINC `($__internal_87_$__cuda_sm70_shflsync_down) ;  /* 0x0000082000007944 */ /* 0x000fea0003c00000 */
[----:B0-----:R-:W-:Y:S01]  /*e150*/  HFMA2.MMA R71, -RZ, RZ, 0, 4.76837158203125e-07 ;  /* 0x00000008ff477435 */ /* 0x001fe200000001ff */
        /* <DEDUP_REMOVED lines=8> */
.L_x_3646:
[----:B------:R-:W-:Y:S01]  /*e1e0*/  HFMA2.MMA R71, -RZ, RZ, 0, 9.5367431640625e-07 ;  /* 0x00000010ff477435 */ /* 0x000fe200000001ff */
[----:B------:R-:W-:Y:S02]  /*e1f0*/  MOV R70, R76 ;  /* 0x0000004c00467202 */ /* 0x000fe40000000f00 */
[----:B------:R-:W-:-:S02]  /*e200*/  MOV R78, 0x1f ;  /* 0x0000001f004e7802 */ /* 0x000fc40000000f00 */
[----:B------:R-:W-:Y:S02]  /*e210*/  MOV R81, 0xffffffff ;  /* 0xffffffff00517802 */ /* 0x000fe40000000f00 */
[----:B--2---:R-:W-:Y:S02]  /*e220*/  MOV R64, 0xe240 ;  /* 0x0000e24000407802 */ /* 0x004fe40000000f00 */
[----:B01-34-:R-:W-:Y:S05]  /*e230*/  CALL.REL.NOINC `($__internal_87_$__cuda_sm70_shflsync_down) ;  /* 0x0000073000007944 */ /* 0x01bfea0003c00000 */
[----:B-1----:R-:W-:Y:S01]  /*e240*/  MOV R66, R78 ;  /* 0x0000004e00427202 */ /* 0x002fe20000000f00 */
[----:B0-----:R-:W-:Y:S05]  /*e250*/  BRA `(.L_x_3736) ;  /* 0xffff925000007947 */ /* 0x001fea000383ffff */
.L_x_3647:
[----:B------:R-:W-:Y:S01]  /*e260*/  HFMA2.MMA R71, -RZ, RZ, 0, 9.5367431640625e-07 ;  /* 0x00000010ff477435 */ /* 0x000fe200000001ff */
[----:B------:R-:W-:Y:S02]  /*e270*/  MOV R70, R75 ;  /* 0x0000004b00467202 */ /* 0x000fe40000000f00 */
[----:B------:R-:W-:Y:S02]  /*e280*/  MOV R78, 0x1f ;  /* 0x0000001f004e7802 */ /* 0x000fe40000000f00 */
[----:B------:R-:W-:Y:S02]  /*e290*/  MOV R81, 0xffffffff ;  /* 0xffffffff00517802 */ /* 0x000fe40000000f00 */
[----:B--2---:R-:W-:-:S02]  /*e2a0*/  MOV R64, 0xe2c0 ;  /* 0x0000e2c000407802 */ /* 0x004fc40000000f00 */
[----:B01-34-:R-:W-:Y:S05]  /*e2b0*/  CALL.REL.NOINC `($__internal_87_$__cuda_sm70_shflsync_down) ;  /* 0x000006b000007944 */ /* 0x01bfea0003c00000 */
[----:B0-----:R-:W-:Y:S01]  /*e2c0*/  HFMA2.MMA R71, -RZ, RZ, 0, 9.5367431640625e-07 ;  /* 0x00000010ff477435 */ /* 0x001fe200000001ff */
[----:B-1----:R-:W-:-:S02]  /*e2d0*/  MOV R67, R78 ;  /* 0x0000004e00437202 */ /* 0x002fc40000000f00 */
[----:B------:R-:W-:Y:S02]  /*e2e0*/  MOV R70, R74 ;  /* 0x0000004a00467202 */ /* 0x000fe40000000f00 */
[----:B------:R-:W-:Y:S02]  /*e2f0*/  MOV R78, 0x1f ;  /* 0x0000001f004e7802 */ /* 0x000fe40000000f00 */
[----:B------:R-:W-:Y:S02]  /*e300*/  MOV R81, 0xffffffff ;  /* 0xffffffff00517802 */ /* 0x000fe40000000f00 */
[----:B------:R-:W-:Y:S02]  /*e310*/  MOV R64, 0xe330 ;  /* 0x0000e33000407802 */ /* 0x000fe40000000f00 */
[----:B------:R-:W-:Y:S05]  /*e320*/  CALL.REL.NOINC `($__internal_87_$__cuda_sm70_shflsync_down) ;  /* 0x0000064000007944 */ /* 0x000fea0003c00000 */
[----:B0-----:R-:W-:Y:S01]  /*e330*/  HFMA2.MMA R71, -RZ, RZ, 0, 9.5367431640625e-07 ;  /* 0x00000010ff477435 */ /* 0x001fe200000001ff */
        /* <DEDUP_REMOVED lines=8> */
.L_x_3650:
[----:B---3--:R-:W-:Y:S01]  /*e3c0*/  HFMA2.MMA R67, -RZ, RZ, 0, 0 ;  /* 0x00000000ff437435 */ /* 0x008fe200000001ff */
[----:B----4-:R-:W-:Y:S02]  /*e3d0*/  MOV R68, R76 ;  /* 0x0000004c00447202 */ /* 0x010fe40000000f00 */
[----:B------:R-:W-:Y:S02]  /*e3e0*/  MOV R65, 0x1f ;  /* 0x0000001f00417802 */ /* 0x000fe40000000f00 */
[----:B--2---:R-:W-:Y:S02]  /*e3f0*/  MOV R64, 0xffffffff ;  /* 0xffffffff00407802 */ /* 0x004fe40000000f00 */
[----:B0-----:R-:W-:-:S02]  /*e400*/  MOV R66, 0xe420 ;  /* 0x0000e42000427802 */ /* 0x001fc40000000f00 */
[----:B-1----:R-:W-:Y:S05]  /*e410*/  CALL.REL.NOINC `($__internal_88_$__cuda_sm70_shflsync_idx_p) ;  /* 0x0000059000007944 */ /* 0x002fea0003c00000 */
        /* <DEDUP_REMOVED lines=21> */
[----:B------:R-:W-:Y:S01]  /*e570*/  HFMA2.MMA R71, -RZ, RZ, 0, 5.9604644775390625e-08 ;  /* 0x00000001ff477435 */ /* 0x000fe200000001ff */
[----:B-1----:R-:W-:-:S02]  /*e580*/  MOV R239, R65 ;  /* 0x0000004100ef7202 */ /* 0x002fc40000000f00 */
[----:B------:R-:W-:Y:S02]  /*e590*/  MOV R70, R76 ;  /* 0x0000004c00467202 */ /* 0x000fe40000000f00 */
[----:B------:R-:W-:Y:S02]  /*e5a0*/  MOV R78, 0x1f ;  /* 0x0000001f004e7802 */ /* 0x000fe40000000f00 */
[----:B------:R-:W-:Y:S02]  /*e5b0*/  MOV R81, 0xffffffff ;  /* 0xffffffff00517802 */ /* 0x000fe40000000f00 */
[----:B0-----:R-:W-:Y:S02]  /*e5c0*/  MOV R64, 0xe5e0 ;  /* 0x0000e5e000407802 */ /* 0x001fe40000000f00 */
[----:B------:R-:W-:Y:S05]  /*e5d0*/  CALL.REL.NOINC `($__internal_87_$__cuda_sm70_shflsync_down) ;  /* 0x0000039000007944 */ /* 0x000fea0003c00000 */
[----:B0-----:R-:W-:Y:S01]  /*e5e0*/  HFMA2.MMA R71, -RZ, RZ, 0, 5.9604644775390625e-08 ;  /* 0x00000001ff477435 */ /* 0x001fe200000001ff */
[----:B-1----:R-:W-:Y:S02]  /*e5f0*/  MOV R73, R78 ;  /* 0x0000004e00497202 */ /* 0x002fe40000000f00 */
[----:B------:R-:W-:Y:S02]  /*e600*/  MOV R70, R75 ;  /* 0x0000004b00467202 */ /* 0x000fe40000000f00 */
[----:B------:R-:W-:-:S02]  /*e610*/  MOV R78, 0x1f ;  /* 0x0000001f004e7802 */ /* 0x000fc40000000f00 */
[----:B------:R-:W-:Y:S02]  /*e620*/  MOV R81, 0xffffffff ;  /* 0xffffffff00517802 */ /* 0x000fe40000000f00 */
[----:B------:R-:W-:Y:S02]  /*e630*/  MOV R64, 0xe650 ;  /* 0x0000e65000407802 */ /* 0x000fe40000000f00 */
[----:B------:R-:W-:Y:S05]  /*e640*/  CALL.REL.NOINC `($__internal_87_$__cuda_sm70_shflsync_down) ;  /* 0x0000032000007944 */ /* 0x000fea0003c00000 */
[----:B0-----:R-:W-:Y:S01]  /*e650*/  HFMA2.MMA R71, -RZ, RZ, 0, 5.9604644775390625e-08 ;  /* 0x00000001ff477435 */ /* 0x001fe200000001ff */
[----:B-1----:R-:W-:Y:S02]  /*e660*/  MOV R77, R78 ;  /* 0x0000004e004d7202 */ /* 0x002fe40000000f00 */
[----:B------:R-:W-:Y:S02]  /*e670*/  MOV R70, R74 ;  /* 0x0000004a00467202 */ /* 0x000fe40000000f00 */
[----:B------:R-:W-:Y:S02]  /*e680*/  MOV R78, 0x1f ;  /* 0x0000001f004e7802 */ /* 0x000fe40000000f00 */
[----:B------:R-:W-:Y:S02]  /*e690*/  MOV R81, 0xffffffff ;  /* 0xffffffff00517802 */ /* 0x000fe40000000f00 */
[----:B------:R-:W-:-:S02]  /*e6a0*/  MOV R64, 0xe6c0 ;  /* 0x0000e6c000407802 */ /* 0x000fc40000000f00 */
        /* <DEDUP_REMOVED lines=20> */
[----:B01----:R-:W-:Y:S05]  /*e7f0*/  CALL.REL.NOINC `($__internal_88_$__cuda_sm70_shflsync_idx_p) ;  /* 0x000001b000007944 */ /* 0x003fea0003c00000 */
[----:B0-----:R-:W-:Y:S01]  /*e800*/  HFMA2.MMA R67, -RZ, RZ, 0, 0 ;  /* 0x00000000ff437435 */ /* 0x001fe200000001ff */
[----:B-1----:R-:W-:Y:S02]  /*e810*/  MOV R80, R65 ;  /* 0x0000004100507202 */ /* 0x002fe40000000f00 */
[----:B------:R-:W-:Y:S02]  /*e820*/  MOV R68, R61 ;  /* 0x0000003d00447202 */ /* 0x000fe40000000f00 */
[----:B------:R-:W-:Y:S02]  /*e830*/  MOV R65, 0x1f ;  /* 0x0000001f00417802 */ /* 0x000fe40000000f00 */
[----:B------:R-:W-:Y:S02]  /*e840*/  MOV R64, 0xffffffff ;  /* 0xffffffff00407802 */ /* 0x000fe40000000f00 */
[----:B------:R-:W-:Y:S02]  /*e850*/  MOV R66, 0xe870 ;  /* 0x0000e87000427802 */ /* 0x000fe40000000f00 */
        /* <DEDUP_REMOVED lines=15> */
[----:B-1----:R-:W-:Y:S01]  /*e950*/  MOV R83, R65 ;  /* 0x0000004100537202 */ /* 0x002fe20000000f00 */
[----:B0-----:R-:W-:Y:S05]  /*e960*/  BRA `(.L_x_3738) ;  /* 0xffff8da000007947 */ /* 0x001fea000383ffff */
        .weak           $__internal_87_$__cuda_sm70_shflsync_down
        .type           $__internal_87_$__cuda_sm70_shflsync_down,@function
        .size           $__internal_87_$__cuda_sm70_shflsync_down,($__internal_88_$__cuda_sm70_shflsync_idx_p - $__internal_87_$__cuda_sm70_shflsync_down)
$__internal_87_$__cuda_sm70_shflsync_down:
[----:B------:R-:W-:Y:S01]  /*e970*/  HFMA2.MMA R65, -RZ, RZ, 0, 0 ;  /* 0x00000000ff417435 */ /* 0x000fe200000001ff */
[----:B------:R-:W-:Y:S04]  /*e980*/  WARPSYNC R81 ;  /* 0x0000005100007348 */ /* 0x000fe80003800000 */
[----:B------:R0:W1:Y:S01]  /*e990*/  SHFL.DOWN PT, R78, R70, R71, R78 ;  /* 0x08000047464e7389 */ /* 0x00006200000e004e */
[----:B------:R-:W-:Y:S05]  /*e9a0*/  RET.REL.NODEC R64 `(_Z25selective_scan_bwd_kernelI32Selective_Scan_bwd_kernel_traitsILi128ELi16ELb1ELb1ELb1ELb0ELb1EN3c104HalfENS1_7complexIfEEEEv12SSMParamsBwd) ;  /* 0xffff165040007950 */ /* 0x000fea0003c3ffff */
        .weak           $__internal_88_$__cuda_sm70_shflsync_idx_p
        .type           $__internal_88_$__cuda_sm70_shflsync_idx_p,@function
        .size           $__internal_88_$__cuda_sm70_shflsync_idx_p,($__internal_89_$__cuda_sm70_shflsync_up - $__internal_88_$__cuda_sm70_shflsync_idx_p)
$__internal_88_$__cuda_sm70_shflsync_idx_p:
[----:B------:R-:W-:Y:S01]  /*e9b0*/  HFMA2.MMA R71, -RZ, RZ, 0, 0 ;  /* 0x00000000ff477435 */ /* 0x000fe200000001ff */
[----:B------:R-:W-:Y:S01]  /*e9c0*/  MOV R70, R66 ;  /* 0x0000004200467202 */ /* 0x000fe20000000f00 */
[----:B------:R-:W-:Y:S04]  /*e9d0*/  WARPSYNC R64 ;  /* 0x0000004000007348 */ /* 0x000fe80003800000 */
[----:B------:R0:W1:Y:S01]  /*e9e0*/  SHFL.IDX PT, R65, R68, R67, R65 ;  /* 0x0000004344417389 */ /* 0x00006200000e0041 */
[----:B------:R-:W-:Y:S05]  /*e9f0*/  RET.REL.NODEC R70 `(_Z25selective_scan_bwd_kernelI32Selective_Scan_bwd_kernel_traitsILi128ELi16ELb1ELb1ELb1ELb0ELb1EN3c104HalfENS1_7complexIfEEEEv12SSMParamsBwd) ;  /* 0xffff160046007950 */ /* 0x000fea0003c3ffff */
        .weak           $__internal_89_$__cuda_sm70_shflsync_up
        .type           $__internal_89_$__cuda_sm70_shflsync_up,@function
        .size           $__internal_89_$__cuda_sm70_shflsync_up,(.L_x_14521 - $__internal_89_$__cuda_sm70_shflsync_up)
$__internal_89_$__cuda_sm70_shflsync_up:
[----:B------:R-:W-:Y:S01]  /*ea00*/  MOV R65, 0x0 ;  /* 0x0000000000417802 */ /* 0x000fe20000000f00 */
[----:B------:R-:W-:Y:S04]  /*ea10*/  WARPSYNC R67 ;  /* 0x0000004300007348 */ /* 0x000fe80003800000 */
[----:B------:R0:W1:Y:S01]  /*ea20*/  SHFL.UP PT, R67, R71, R70, R68 ;  /* 0x0400004647437389 */ /* 0x00006200000e0044 */
[----:B------:R-:W-:Y:S05]  /*ea30*/  RET.REL.NODEC R64 `(_Z25selective_scan_bwd_kernelI32Selective_Scan_bwd_kernel_traitsILi128ELi16ELb1ELb1ELb1ELb0ELb1EN3c104HalfENS1_7complexIfEEEEv12SSMParamsBwd) ;  /* 0xffff15c040007950 */ /* 0x000fea0003c3ffff */
.L_x_3739:
        /* <DEDUP_REMOVED lines=12> */
.L_x_14521:


//--------------------- .text._Z25selective_scan_bwd_kernelI32Selective_Scan_bwd_kernel_traitsILi128ELi16ELb1ELb1ELb1ELb1ELb0EN3c104HalfENS1_7complexIfEEEEv12SSMParamsBwd --------------------------
	.section	.text._Z25selective_scan_bwd_kernelI32Selective_Scan_bwd_kernel_traitsILi128ELi16ELb1ELb1ELb1ELb1ELb0EN3c104HalfENS1_7complexIfEEEEv12SSMParamsBwd,"ax",@progbits
	.sectioninfo	@"SHI_REGISTERS=255"
	.align	128
        .global         _Z25selective_scan_bwd_kernelI32Selective_Scan_bwd_kernel_traitsILi128ELi16ELb1ELb1ELb1ELb1ELb0EN3c104HalfENS1_7complexIfEEEEv12SSMParamsBwd
        .type           _Z25selective_scan_bwd_kernelI32Selective_Scan_bwd_kernel_traitsILi128ELi16ELb1ELb1ELb1ELb1ELb0EN3c104HalfENS1_7complexIfEEEEv12SSMParamsBwd,@function
        .size           _Z25selective_scan_bwd_kernelI32Selective_Scan_bwd_kernel_traitsILi128ELi16ELb1ELb1ELb1ELb1ELb0EN3c104HalfENS1_7complexIfEEEEv12SSMParamsBwd,(.L_x_14524 - _Z25selective_scan_bwd_kernelI32Selective_Scan_bwd_kernel_traitsILi128ELi16ELb1ELb1ELb1ELb1ELb0EN3c104HalfENS1_7complexIfEEEEv12SSMParamsBwd)
        .other          _Z25selective_scan_bwd_kernelI32Selective_Scan_bwd_kernel_traitsILi128ELi16ELb1ELb1ELb1ELb1ELb0EN3c104HalfENS1_7complexIfEEEEv12SSMParamsBwd,@"STO_CUDA_ENTRY STV_DEFAULT"
_Z25selective_scan_bwd_kernelI32Selective_Scan_bwd_kernel_traitsILi128ELi16ELb1ELb1ELb1ELb1ELb0EN3c104HalfENS1_7complexIfEEEEv12SSMParamsBwd:
.text._Z25selective_scan_bwd_kernelI32Selective_Scan_bwd_kernel_traitsILi128ELi16ELb1ELb1ELb1ELb1ELb0EN3c104HalfENS1_7complexIfEEEEv12SSMParamsBwd:
        /* <DEDUP_REMOVED lines=44> */
[----:B------:R-:W-:Y:S02]  /*02c0*/  UIMAD UR4, UR13, UR6, URZ ;  /* 0x000000060d0472a4 */ /* 0x000fe4000f8e023f */
[----:B------:R-:W-:Y:S02]  /*02d0*/  UISETP.NE.AND.EX UP2, UPT, URZ, UR33, UPT, UP2 ;  /* 0x000000213f00728c */ /* 0x000fe4000bf45320 */
[----:B------:R-:W-:Y:S02]  /*02e0*/  UIMAD.WIDE.U32 UR22, UR12, UR6, URZ ;  /* 0x000000060c1672a5 */ /* 0x000fe4000f8e003f */
[----:B------:R-:W-:Y:S02]  /*02f0*/  UIMAD UR4, UR12, UR7, UR4 ;  /* 0x000000070c0472a4 */ /* 0x000fe4000f8e0204 */
[----:B------:R-:W-:Y:S01]  /*0300*/  UIMAD UR19, UR13, UR16, URZ ;  /* 0x000000100d1372a4 */ /* 0x000fe2000f8e023f */
[----:B0-----:R-:W-:Y:S01]  /*0310*/  IADD3 R0, R0, 0xffffffe, RZ ;  /* 0x0ffffffe00007810 */ /* 0x001fe20007ffe0ff */
[----:B------:R-:W-:-:S02]  /*0320*/  ULDC.64 UR6, c[0x0][0x278] ;  /* 0x00009e0000067ab9 */ /* 0x000fc40000000a00 */
[----:B------:R-:W-:Y:S02]  /*0330*/  UMOV UR28, URZ ;  /* 0x0000003f001c7c82 */ /* 0x000fe40008000000 */
[----:B------:R-:W-:Y:S01]  /*0340*/  @UP1 ULEA UR28, UP3, UR10, UR30, 0x2 ;  /* 0x0000001e0a1c1291 */ /* 0x000fe2000f86103f */
[----:B------:R-:W0:Y:S01]  /*0350*/  F2I.FTZ.U32.TRUNC.NTZ R0, R0 ;  /* 0x0000000000007305 */ /* 0x000e22000021f000 */
[----:B------:R-:W-:Y:S02]  /*0360*/  UIMAD UR18, UR13, UR6, URZ ;  /* 0x000000060d1272a4 */ /* 0x000fe4000f8e023f */
[----:B------:R-:W-:Y:S02]  /*0370*/  UIMAD.WIDE.U32 UR8, UR12, UR16, URZ ;  /* 0x000000100c0872a5 */ /* 0x000fe4000f8e003f */
[----:B------:R-:W-:Y:S02]  /*0380*/  UIMAD UR19, UR12, UR17, UR19 ;  /* 0x000000110c1372a4 */ /* 0x000fe4000f8e0213 */
[----:B------:R-:W-:-:S02]  /*0390*/  UMOV UR29, URZ ;  /* 0x0000003f001d7c82 */ /* 0x000fc40008000000 */
[----:B------:R-:W-:Y:S02]  /*03a0*/  ULDC.64 UR16, c[0x0][0x1b0] ;  /* 0x00006c0000107ab9 */ /* 0x000fe40000000a00 */
[----:B------:R-:W-:Y:S02]  /*03b0*/  @UP1 ULEA.HI.X UR29, UR10, UR31, UR11, 0x2, UP3 ;  /* 0x0000001f0a1d1291 */ /* 0x000fe400098f140b */
[----:B------:R-:W-:Y:S02]  /*03c0*/  UMOV UR30, URZ ;  /* 0x0000003f001e7c82 */ /* 0x000fe40008000000 */
[----:B------:R-:W-:Y:S01]  /*03d0*/  UIMAD.WIDE.U32 UR14, UR12, UR6, URZ ;  /* 0x000000060c0e72a5 */ /* 0x000fe2000f8e003f */
[----:B0-----:R0:W1:Y:S01]  /*03e0*/  R2UR UR5, R0 ;  /* 0x00000000000573c2 */ /* 0x00106200000e0000 */
[----:B------:R-:W-:Y:S02]  /*03f0*/  UIMAD UR18, UR12, UR7, UR18 ;  /* 0x000000070c1272a4 */ /* 0x000fe4000f8e0212 */
[----:B------:R-:W-:-:S02]  /*0400*/  @UP2 ULEA UR30, UP1, UR10, UR32, 0x2 ;  /* 0x000000200a1e2291 */ /* 0x000fc4000f82103f */
[----:B------:R-:W-:Y:S02]  /*0410*/  UIMAD.WIDE.U32 UR6, UR12, UR16, URZ ;  /* 0x000000100c0672a5 */ /* 0x000fe4000f8e003f */
[----:B------:R-:W-:Y:S01]  /*0420*/  UIMAD UR16, UR13, UR16, URZ ;  /* 0x000000100d1072a4 */ /* 0x000fe2000f8e023f */
[----:B0-----:R-:W-:Y:S01]  /*0430*/  IABS R0, UR10 ;  /* 0x0000000a00007c13 */ /* 0x001fe20008000000 */
[----:B------:R-:W-:Y:S02]  /*0440*/  UMOV UR31, URZ ;  /* 0x0000003f001f7c82 */ /* 0x000fe40008000000 */
[----:B------:R-:W-:Y:S01]  /*0450*/  @UP2 ULEA.HI.X UR31, UR10, UR33, UR11, 0x2, UP1 ;  /* 0x000000210a1f2291 */ /* 0x000fe200088f140b */
[----:B------:R-:W0:Y:S01]  /*0460*/  R2UR UR26, R0 ;  /* 0x00000000001a73c2 */ /* 0x000e2200000e0000 */
[----:B------:R-:W-:Y:S02]  /*0470*/  UIADD3 UR23, UR23, UR4, URZ ;  /* 0x0000000417177290 */ /* 0x000fe4000fffe03f */
[----:B------:R-:W-:-:S02]  /*0480*/  ULDC.64 UR32, c[0x0][0x1d8] ;  /* 0x0000760000207ab9 */ /* 0x000fc40000000a00 */
[----:B------:R-:W-:Y:S02]  /*0490*/  UIMAD UR16, UR12, UR17, UR16 ;  /* 0x000000110c1072a4 */ /* 0x000fe4000f8e0210 */
[----:B------:R-:W-:Y:S02]  /*04a0*/  UMOV UR4, URZ ;  /* 0x0000003f00047c82 */ /* 0x000fe40008000000 */
        /* <DEDUP_REMOVED lines=10> */
[----:B------:R-:W-:Y:S02]  /*0550*/  UIMAD UR27, UR11, UR32, URZ ;  /* 0x000000200b1b72a4 */ /* 0x000fe4000f8e023f */
[----:B------:R-:W-:Y:S02]  /*0560*/  UIMAD.WIDE.U32 UR20, UR10, UR32, UR20 ;  /* 0x000000200a1472a5 */ /* 0x000fe4000f8e0014 */
[----:B------:R-:W-:Y:S02]  /*0570*/  UIMAD UR27, UR10, UR33, UR27 ;  /* 0x000000210a1b72a4 */ /* 0x000fe4000f8e021b */
[----:B------:R-:W-:Y:S02]  /*0580*/  ULDC UR32, c[0x0][0x174] ;  /* 0x00005d0000207ab9 */ /* 0x000fe40000000800 */
[----:B------:R-:W-:Y:S02]  /*0590*/  UMOV UR33, UR23 ;  /* 0x0000001700217c82 */ /* 0x000fe40008000000 */
[----:B------:R-:W-:-:S02]  /*05a0*/  UIADD3 UR34, -UR33, URZ, URZ ;  /* 0x0000003f21227290 */ /* 0x000fc4000fffe13f */
[----:B------:R-:W-:Y:S02]  /*05b0*/  ULDC.64 UR22, c[0x0][0x280] ;  /* 0x0000a00000167ab9 */ /* 0x000fe40000000a00 */
[----:B------:R-:W-:Y:S02]  /*05c0*/  UIMAD UR26, UR36, UR34, UR26 ;  /* 0x00000022241a72a4 */ /* 0x000fe4000f8e021a */
[----:B------:R-:W-:Y:S02]  /*05d0*/  UIMAD UR18, UR11, UR22, URZ ;  /* 0x000000160b1272a4 */ /* 0x000fe4000f8e023f */
[----:B------:R-:W-:Y:S02]  /*05e0*/  UISETP.GT.U32.AND UP1, UPT, UR36, UR26, UPT ;  /* 0x0000001a2400728c */ /* 0x000fe4000bf24070 */
[----:B------:R-:W-:Y:S02]  /*05f0*/  ULEA UR34, UR32, 0xfffff800, 0xb ;  /* 0xfffff80020227891 */ /* 0x000fe4000f8e583f */
[----:B------:R-:W-:-:S02]  /*0600*/  UIMAD UR37, UR10, UR23, UR18 ;  /* 0x000000170a2572a4 */ /* 0x000fc4000f8e0212 */
[----:B------:R-:W-:Y:S02]  /*0610*/  USHF.R.S32.HI UR35, URZ, 0x1f, UR34 ;  /* 0x0000001f3f237899 */ /* 0x000fe40008011422 */
[----:B------:R-:W-:Y:S02]  /*0620*/  UIADD3 UR18, UP2, UR34, UR4, URZ ;  /* 0x0000000422127290 */ /* 0x000fe4000ff5e03f */
[----:B------:R-:W-:Y:S02]  /*0630*/  UIMAD.WIDE.U32 UR22, UR10, UR22, UR14 ;  /* 0x000000160a1672a5 */ /* 0x000fe4000f8e000e */
[----:B------:R-:W-:Y:S02]  /*0640*/  @!UP1 UIADD3 UR26, UR26, -UR36, URZ ;  /* 0x800000241a1a9290 */ /* 0x000fe4000fffe03f */
[----:B------:R-:W-:Y:S02]  /*0650*/  ULDC.64 UR14, c[0x0][0x240] ;  /* 0x00009000000e7ab9 */ /* 0x000fe40000000a00 */
[----:B------:R-:W-:-:S02]  /*0660*/  UISETP.GE.U32.AND UP3, UPT, UR26, UR36, UPT ;  /* 0x000000241a00728c */ /* 0x000fc4000bf66070 */
[----:B------:R-:W-:Y:S02]  /*0670*/  ULDC UR39, c[0x0][0x178] ;  /* 0x00005e0000277ab9 */ /* 0x000fe40000000800 */
[----:B------:R-:W-:Y:S02]  /*0680*/  UIADD3.X UR4, UR35, UR5, UR17, UP2, !UPT ;  /* 0x0000000523047290 */ /* 0x000fe400097fe411 */
        /* <DEDUP_REMOVED lines=10> */
[----:B------:R-:W-:Y:S02]  /*0730*/  ULEA UR20, UP4, UR4, UR14, 0x1 ;  /* 0x0000000e04147291 */ /* 0x000fe4000f88083f */
[----:B------:R-:W-:Y:S02]  /*0740*/  UIADD3 UR27, UR9, UR19, URZ ;  /* 0x00000013091b7290 */ /* 0x000fe4000fffe03f */
[----:B------:R-:W-:Y:S02]  /*0750*/  UMOV UR14, UR33 ;  /* 0x00000021000e7c82 */ /* 0x000fe40008000000 */
        /* <DEDUP_REMOVED lines=10> */
[----:B------:R-:W-:Y:S02]  /*0800*/  UMOV UR26, UR8 ;  /* 0x00000008001a7c82 */ /* 0x000fe40008000000 */
[----:B------:R-:W-:Y:S02]  /*0810*/  ULEA.HI.X UR9, UR9, UR5, UR22, 0x1, UP1 ;  /* 0x0000000509097291 */ /* 0x000fe400088f0c16 */
[----:B------:R-:W-:Y:S02]  /*0820*/  UIMAD.WIDE.U32 UR22, UR14, UR34, UR26 ;  /* 0x000000220e1672a5 */ /* 0x000fe4000f8e001a */
[----:B------:R-:W-:Y:S02]  /*0830*/  ULEA UR33, UR32, 0xfffff000, 0xc ;  /* 0xfffff00020217891 */ /* 0x000fe4000f8e603f */
[----:B------:R-:W-:-:S02]  /*0840*/  UIMAD UR8, UR14, UR35, UR4 ;  /* 0x000000230e0872a4 */ /* 0x000fc4000f8e0204 */
[----:B------:R-:W-:Y:S02]  /*0850*/  UIADD3 UR35, UP1, UR33, UR22, URZ ;  /* 0x0000001621237290 */ /* 0x000fe4000ff3e03f */
[----:B------:R-:W-:Y:S02]  /*0860*/  ULDC.64 UR26, c[0x0][0x1c8] ;  /* 0x00007200001a7ab9 */ /* 0x000fe40000000a00 */
[----:B------:R-:W-:Y:S02]  /*0870*/  USHF.R.S32.HI UR34, URZ, 0x1f, UR33 ;  /* 0x0000001f3f227899 */ /* 0x000fe40008011421 */
[----:B------:R-:W-:Y:S02]  /*0880*/  UIADD3 UR22, UR23, UR8, URZ ;  /* 0x0000000817167290 */ /* 0x000fe4000fffe03f */
[----:B------:R-:W-:Y:S02]  /*0890*/  ULDC.64 UR4, c[0x0][0x228] ;  /* 0x00008a0000047ab9 */ /* 0x000fe40000000a00 */
[----:B------:R-:W-:-:S02]  /*08a0*/  UIADD3 UR7, UR7, UR16, URZ ;  /* 0x0000001007077290 */ /* 0x000fc4000fffe03f */
[----:B------:R-:W-:Y:S02]  /*08b0*/  UIMAD UR16, UR15, UR26, URZ ;  /* 0x0000001a0f1072a4 */ /* 0x000fe4000f8e023f */
[----:B------:R-:W-:Y:S02]  /*08c0*/  ULEA UR8, UP2, UR35, UR4, 0x1 ;  /* 0x0000000423087291 */ /* 0x000fe4000f84083f */
[----:B------:R-:W-:Y:S02]  /*08d0*/  UIADD3.X UR4, UR34, UR22, URZ, UP1, !UPT ;  /* 0x0000001622047290 */ /* 0x000fe40008ffe43f */
[----:B------:R-:W-:Y:S02]  /*08e0*/  UIMAD.WIDE.U32 UR22, UR14, UR26, UR6 ;  /* 0x0000001a0e1672a5 */ /* 0x000fe4000f8e0006 */
[----:B------:R-:W-:Y:S02]  /*08f0*/  UIMAD UR16, UR14, UR27, UR16 ;  /* 0x0000001b0e1072a4 */ /* 0x000fe4000f8e0210 */
[----:B------:R-:W-:-:S02]  /*0900*/  UIADD3 UR33, UP1, UR33, UR22, URZ ;  /* 0x0000001621217290 */ /* 0x000fc4000ff3e03f */
[----:B------:R-:W-:Y:S02]  /*0910*/  UIADD3 UR16, UR23, UR16, URZ ;  /* 0x0000001017107290 */ /* 0x000fe4000fffe03f */
[----:B------:R-:W-:Y:S02]  /*0920*/  ULDC.64 UR6, c[0x0][0x230] ;  /* 0x00008c0000067ab9 */ /* 0x000fe40000000a00 */
[----:B------:R-:W-:Y:S02]  /*0930*/  ULEA.HI.X UR35, UR35, UR5, UR4, 0x1, UP2 ;  /* 0x0000000523237291 */ /* 0x000fe400090f0c04 */
[----:B------:R-:W-:Y:S02]  /*0940*/  ULDC UR26, c[0x0][0x164] ;  /* 0x00005900001a7ab9 */ /* 0x000fe40000000800 */
[----:B------:R-:W-:Y:S02]  /*0950*/  ULEA UR23, UP2, UR33, UR6, 0x1 ;  /* 0x0000000621177291 */ /* 0x000fe4000f84083f */
[----:B------:R-:W-:-:S02]  /*0960*/  UIADD3.X UR42, UR34, UR16, URZ, UP1, !UPT ;  /* 0x00000010222a7290 */ /* 0x000fc40008ffe43f */
[----:B------:R-:W-:Y:S02]  /*0970*/  @UP0 UIMAD UR6, UR12, UR26, UR10 ;  /* 0x0000001a0c0602a4 */ /* 0x000fe4000f8e020a */
[----:B------:R-:W-:Y:S02]  /*0980*/  UISETP.GE.AND UP1, UPT, UR32, 0x1, UPT ;  /* 0x000000012000788c */ /* 0x000fe4000bf26270 */
[----:B------:R-:W-:Y:S02]  /*0990*/  UMOV UR4, URZ ;  /* 0x0000003f00047c82 */ /* 0x000fe40008000000 */
[----:B------:R-:W-:Y:S02]  /*09a0*/  @UP0 UIMAD UR6, UR6, UR32, URZ ;  /* 0x00000020060602a4 */ /* 0x000fe4000f8e023f */
[----:B------:R-:W-:Y:S02]  /*09b0*/  ULEA.HI.X UR42, UR33, UR7, UR42, 0x1, UP2 ;  /* 0x00000007212a7291 */ /* 0x000fe400090f0c2a */
[----:B------:R-:W-:-:S02]  /*09c0*/  ULDC.64 UR26, c[0x0][0x260] ;  /* 0x00009800001a7ab9 */ /* 0x000fc40000000a00 */
[----:B------:R-:W-:Y:S02]  /*09d0*/  ULDC UR7, c[0x0][0x16c] ;  /* 0x00005b0000077ab9 */ /* 0x000fe40000000800 */
        /* <DEDUP_REMOVED lines=11> */
[----:B------:R-:W-:Y:S01]  /*0a90*/  MOV R114, RZ ;  /* 0x000000ff00727202 */ /* 0x000fe20000000f00 */
[----:B------:R-:W-:Y:S01]  /*0aa0*/  UMOV UR32, UR20 ;  /* 0x0000001400207c82 */ /* 0x000fe20008000000 */
[----:B------:R-:W-:Y:S01]  /*0ab0*/  MOV R113, RZ ;  /* 0x000000ff00717202 */ /* 0x000fe20000000f00 */
[----:B------:R-:W4:Y:S01]  /*0ac0*/  S2R R112, SR_LANEID ;  /* 0x0000000000707919 */ /* 0x000f220000000000 */
[----:B------:R-:W-:-:S02]  /*0ad0*/  UMOV UR33, UR21 ;  /* 0x0000001500217c82 */ /* 0x000fc40008000000 */
[----:B------:R-:W-:Y:S02]  /*0ae0*/  ULDC UR16, c[0x0][0x174] ;  /* 0x00005d0000107ab9 */ /* 0x000fe40000000800 */
[----:B------:R-:W-:Y:S02]  /*0af0*/  UMOV UR20, UR9 ;  /* 0x0000000900147c82 */ /* 0x000fe40008000000 */
[----:B------:R-:W-:Y:S02]  /*0b00*/  UMOV UR21, UR8 ;  /* 0x0000000800157c82 */ /* 0x000fe40008000000 */
[----:B------:R-:W-:Y:S02]  /*0b10*/  UMOV UR22, UR35 ;  /* 0x0000002300167c82 */ /* 0x000fe40008000000 */
[----:B------:R-:W-:Y:S01]  /*0b20*/  UMOV UR6, URZ ;  /* 0x0000003f00067c82 */ /* 0x000fe20008000000 */
[----:B---3--:R-:W-:-:S04]  /*0b30*/  SHF.R.S32.HI R0, RZ, 0x1f, R111 ;  /* 0x0000001fff007819 */ /* 0x008fc8000001146f */
[----:B------:R-:W-:-:S04]  /*0b40*/  LEA.HI R0, R0, R111, RZ, 0x5 ;  /* 0x0000006f00007211 */ /* 0x000fc800078f28ff */
[----:B----4-:R-:W-:Y:S02]  /*0b50*/  SHF.R.S32.HI R110, RZ, 0x5, R0 ;  /* 0x00000005ff6e7819 */ /* 0x010fe40000011400 */
.L_x_3875:
        /* <DEDUP_REMOVED lines=119> */
.L_x_3742:
[----:B------:R-:W-:Y:S05]  /*12d0*/  BSYNC B0 ;  /* 0x0000000000007941 */ /* 0x000fea0003800000 */
.L_x_3741:
        /* <DEDUP_REMOVED lines=39> */
.L_x_3744:
[----:B------:R-:W-:Y:S05]  /*1550*/  BSYNC B0 ;  /* 0x0000000000007941 */ /* 0x000fea0003800000 */
.L_x_3743:
        /* <DEDUP_REMOVED lines=39> */
.L_x_3746:
[----:B------:R-:W-:Y:S05]  /*17d0*/  BSYNC B0 ;  /* 0x0000000000007941 */ /* 0x000fea0003800000 */
.L_x_3745:
        /* <DEDUP_REMOVED lines=39> */
.L_x_3748:
[----:B------:R-:W-:Y:S05]  /*1a50*/  BSYNC B0 ;  /* 0x0000000000007941 */ /* 0x000fea0003800000 */
.L_x_3747:
        /* <DEDUP_REMOVED lines=39> */
.L_x_3750:
[----:B------:R-:W-:Y:S05]  /*1cd0*/  BSYNC B0 ;  /* 0x0000000000007941 */ /* 0x000fea0003800000 */
.L_x_3749:
        /* <DEDUP_REMOVED lines=39> */
.L_x_3752:
[----:B------:R-:W-:Y:S05]  /*1f50*/  BSYNC B0 ;  /* 0x0000000000007941 */ /* 0x000fea0003800000 */
.L_x_3751:
        /* <DEDUP_REMOVED lines=39> */
.L_x_3754:
[----:B------:R-:W-:Y:S05]  /*21d0*/  BSYNC B0 ;  /* 0x0000000000007941 */ /* 0x000fea0003800000 */
.L_x_3753:
        /* <DEDUP_REMOVED lines=40> */
.L_x_3756:
[----:B------:R-:W-:Y:S05]  /*2460*/  BSYNC B0 ;  /* 0x0000000000007941 */ /* 0x000fea0003800000 */
.L_x_3755:
        /* <DEDUP_REMOVED lines=39> */
.L_x_3758:
[----:B------:R-:W-:Y:S05]  /*26e0*/  BSYNC B0 ;  /* 0x0000000000007941 */ /* 0x000fea0003800000 */
.L_x_3757:
        /* <DEDUP_REMOVED lines=39> */
.L_x_3760:
[----:B------:R-:W-:Y:S05]  /*2960*/  BSYNC B0 ;  /* 0x0000000000007941 */ /* 0x000fea0003800000 */
.L_x_3759:
        /* <DEDUP_REMOVED lines=37> */
.L_x_3762:
[----:B------:R-:W-:Y:S05]  /*2bc0*/  BSYNC B0 ;  /* 0x0000000000007941 */ /* 0x000fea0003800000 */
.L_x_3761:
        /* <DEDUP_REMOVED lines=33> */
.L_x_3764:
[----:B------:R-:W-:Y:S05]  /*2de0*/  BSYNC B0 ;  /* 0x0000000000007941 */ /* 0x000fea0003800000 */
.L_x_3763:
        /* <DEDUP_REMOVED lines=33> */
.L_x_3766:
[----:B------:R-:W-:Y:S05]  /*3000*/  BSYNC B0 ;  /* 0x0000000000007941 */ /* 0x000fea0003800000 */
.L_x_3765:
        /* <DEDUP_REMOVED lines=33> */
.L_x_3768:
[----:B------:R-:W-:Y:S05]  /*3220*/  BSYNC B0 ;  /* 0x0000000000007941 */ /* 0x000fea0003800000 */
.L_x_3767:
        /* <DEDUP_REMOVED lines=33> */
.L_x_3770:
[----:B------:R-:W-:Y:S05]  /*3440*/  BSYNC B0 ;  /* 0x0000000000007941 */ /* 0x000fea0003800000 */
.L_x_3769:
        /* <DEDUP_REMOVED lines=33> */
.L_x_3772:
[----:B------:R-:W-:Y:S05]  /*3660*/  BSYNC B0 ;  /* 0x0000000000007941 */ /* 0x000fea0003800000 */
.L_x_3771:
        /* <DEDUP_REMOVED lines=39> */
.L_x_3874:
        /* <DEDUP_REMOVED lines=12> */
[----:B------:R-:W-:Y:S01]  /*39a0*/  MOV R80, UR36 ;  /* 0x0000002400507c02 */ /* 0x000fe20008000f00 */
[----:B------:R-:W-:-:S04]  /*39b0*/  ULDC.64 UR36, c[0x0][0x180] ;  /* 0x0000600000247ab9 */ /* 0x000fc80000000a00 */
        /* <DEDUP_REMOVED lines=20> */
[----:B------:R-:W-:-:S06]  /*3b00*/  MOV R81, UR35 ;  /* 0x0000002300517c02 */ /* 0x000fcc0008000f00 */
        /* <DEDUP_REMOVED lines=25> */
[----:B------:R-:W-:Y:S01]  /*3ca0*/  IMAD R149, R112, 0x3, R131 ;  /* 0x0000000370957824 */ /* 0x000fe200078e0283 */
[----:B0-----:R-:W-:Y:S01]  /*3cb0*/  MOV R79, 0x100 ;  /* 0x00000100004f7802 */ /* 0x001fe20000000f00 */
[----:B------:R-:W-:Y:S01]  /*3cc0*/  ULEA.HI UR35, UR34, UR34, URZ, 0x1 ;  /* 0x0000002222237291 */ /* 0x000fe2000f8f083f */
[----:B------:R-:W-:Y:S01]  /*3cd0*/  IADD3 R150, R111, 0x200, RZ ;  /* 0x000002006f967810 */ /* 0x000fe20007ffe0ff */
[----:B------:R-:W-:-:S02]  /*3ce0*/  HFMA2.MMA R133, -RZ, RZ, 0, 9.5367431640625e-07 ;  /* 0x00000010ff857435 */ /* 0x000fc400000001ff */
[----:B------:R-:W-:-:S04]  /*3cf0*/  ULOP3.LUT UR35, UR35, 0xfffffe, URZ, 0xc0, !UPT ;  /* 0x00fffffe23237892 */ /* 0x000fc8000f8ec03f */
[----:B------:R-:W-:-:S06]  /*3d00*/  UIADD3 UR35, UR34, -UR35, URZ ;  /* 0x8000002322237290 */ /* 0x000fcc000fffe03f */
[----:B------:R-:W-:Y:S01]  /*3d10*/  MOV R76, UR35 ;  /* 0x00000023004c7c02 */ /* 0x000fe20008000f00 */
[----:B------:R0:W1:Y:S04]  /*3d20*/  R2UR UR45, R81 ;  /* 0x00000000512d73c2 */ /* 0x00006800000e0000 */
[----:B------:R-:W-:-:S04]  /*3d30*/  @!P1 IMAD R150, R76, R79, UR7 ;  /* 0x000000074c969e24 */ /* 0x000fc8000f8e024f */
[----:B------:R-:W1:Y:S01]  /*3d40*/  R2UR UR44, R80 ;  /* 0x00000000502c73c2 */ /* 0x000e6200000e0000 */
[----:B0-----:R-:W-:Y:S02]  /*3d50*/  MOV R81, c[0x0][0x16c] ;  /* 0x00005b0000517a02 */ /* 0x001fe40000000f00 */
[----:B------:R-:W-:Y:S01]  /*3d60*/  SHF.L.U32 R160, R150, 0x3, RZ ;  /* 0x0000000396a07819 */ /* 0x000fe200000006ff */
[----:B-1----:R-:W-:Y:S02]  /*3d70*/  FMUL.FTZ R64, R108, UR45 ;  /* 0x0000002d6c407c20 */ /* 0x002fe40008410000 */
[----:B------:R-:W-:Y:S02]  /*3d80*/  FMUL.FTZ R115, R107, UR45 ;  /* 0x0000002d6b737c20 */ /* 0x000fe40008410000 */
[----:B------:R-:W-:Y:S02]  /*3d90*/  FMUL.RZ R66, R64, 0.15915493667125701904 ;  /* 0x3e22f98340427820 */ /* 0x000fe4000040c000 */
[----:B------:R-:W-:-:S02]  /*3da0*/  FMUL.FTZ R64, R105, UR45 ;  /* 0x0000002d69407c20 */ /* 0x000fc40008410000 */
[----:B------:R-:W-:Y:S01]  /*3db0*/  MUFU.SIN R129, R66 ;  /* 0x0000004200817308 */ /* 0x000fe20000000400 */
[----:B------:R-:W-:Y:S01]  /*3dc0*/  FMUL.RZ R115, R115, 0.15915493667125701904 ;  /* 0x3e22f98373737820 */ /* 0x000fe2000040c000 */
[----:B------:R-:W-:Y:S01]  /*3dd0*/  MOV R148, UR44 ;  /* 0x0000002c00947c02 */ /* 0x000fe20008000f00 */
[----:B------:R-:W-:Y:S02]  /*3de0*/  FMUL.RZ R68, R64, 0.15915493667125701904 ;  /* 0x3e22f98340447820 */ /* 0x000fe4000040c000 */
[----:B------:R-:W-:Y:S02]  /*3df0*/  FMUL.FTZ R64, R106, UR45 ;  /* 0x0000002d6a407c20 */ /* 0x000fe40008410000 */
[----:B------:R-:W-:Y:S01]  /*3e00*/  FMUL.FTZ R148, R148, 1.4426950216293334961 ;  /* 0x3fb8aa3b94947820 */ /* 0x000fe20000410000 */
[----:B------:R0:W-:Y:S01]  /*3e10*/  MUFU.COS R67, R66 ;  /* 0x0000004200437308 */ /* 0x0001e20000000000 */
[----:B------:R-:W-:Y:S02]  /*3e20*/  FMUL.RZ R70, R64, 0.15915493667125701904 ;  /* 0x3e22f98340467820 */ /* 0x000fe4000040c000 */
[----:B------:R-:W-:-:S02]  /*3e30*/  FMUL.FTZ R64, R103, UR45 ;  /* 0x0000002d67407c20 */ /* 0x000fc40008410000 */
[----:B------:R-:W-:Y:S02]  /*3e40*/  FMUL.FTZ R154, R148, R54 ;  /* 0x00000036949a7220 */ /* 0x000fe40000410000 */
[----:B------:R-:W-:Y:S01]  /*3e50*/  FMUL.RZ R72, R64, 0.15915493667125701904 ;  /* 0x3e22f98340487820 */ /* 0x000fe2000040c000 */
[----:B------:R-:W-:Y:S01]  /*3e60*/  MUFU.SIN R127, R68 ;  /* 0x00000044007f7308 */ /* 0x000fe20000000400 */
[----:B------:R-:W-:Y:S02]  /*3e70*/  FMUL.FTZ R64, R104, UR45 ;  /* 0x0000002d68407c20 */ /* 0x000fe40008410000 */
[----:B------:R-:W-:Y:S02]  /*3e80*/  FMUL.FTZ R150, R148, R52 ;  /* 0x0000003494967220 */ /* 0x000fe40000410000 */
[----:B0-----:R-:W-:Y:S02]  /*3e90*/  FMUL.RZ R66, R64, 0.15915493667125701904 ;  /* 0x3e22f98340427820 */ /* 0x001fe4000040c000 */
[----:B------:R-:W-:Y:S01]  /*3ea0*/  FMUL.FTZ R64, R101, UR45 ;  /* 0x0000002d65407c20 */ /* 0x000fe20008410000 */
        /* <DEDUP_REMOVED lines=21> */
[----:B------:R-:W-:Y:S08]  /*4000*/  MUFU.COS R65, R115 ;  /* 0x0000007300417308 */ /* 0x000ff00000000000 */
[----:B------:R-:W-:Y:S08]  /*4010*/  MUFU.SIN R115, R70 ;  /* 0x0000004600737308 */ /* 0x000ff00000000400 */
[----:B------:R0:W-:Y:S08]  /*4020*/  MUFU.COS R77, R70 ;  /* 0x00000046004d7308 */ /* 0x0001f00000000000 */
[----:B------:R-:W-:Y:S01]  /*4030*/  MUFU.SIN R146, R72 ;  /* 0x0000004800927308 */ /* 0x000fe20000000400 */
[----:B0-----:R-:W-:-:S02]  /*4040*/  FMUL.RZ R70, R64, 0.15915493667125701904 ;  /* 0x3e22f98340467820 */ /* 0x001fc4000040c000 */
        /* <DEDUP_REMOVED lines=17> */
[----:B------:R-:W1:Y:S01]  /*4160*/  MUFU.EX2 R64, R64 ;  /* 0x0000004000407308 */ /* 0x000e620000000800 */
[----:B0-----:R-:W-:-:S04]  /*4170*/  MOV R70, UR16 ;  /* 0x0000001000467c02 */ /* 0x001fc80008000f00 */
[----:B------:R-:W-:Y:S01]  /*4180*/  ISETP.LT.OR P0, PT, R70, 0x2, P0 ;  /* 0x000000024600780c */ /* 0x000fe20000701670 */
[----:B------:R-:W-:Y:S02]  /*4190*/  FMUL.FTZ R70, R148, R106 ;  /* 0x0000006a94467220 */ /* 0x000fe40000410000 */
[----:B------:R-:W0:Y:S08]  /*41a0*/  MUFU.EX2 R66, R66 ;  /* 0x0000004200427308 */ /* 0x000e300000000800 */
[----:B------:R-:W-:Y:S01]  /*41b0*/  MUFU.SIN R134, R68 ;  /* 0x0000004400867308 */ /* 0x000fe20000000400 */
[----:B-1----:R-:W-:-:S02]  /*41c0*/  FMUL.FTZ R116, R64, R65 ;  /* 0x0000004140747220 */ /* 0x002fc40000410000 */
[----:B------:R-:W-:Y:S02]  /*41d0*/  FMUL.FTZ R117, R64, R117 ;  /* 0x0000007540757220 */ /* 0x000fe40000410000 */
[----:B------:R-:W-:-:S03]  /*41e0*/  FMUL.FTZ R64, R148, R104 ;  /* 0x0000006894407220 */ /* 0x000fc60000410000 */
[----:B------:R1:W-:Y:S01]  /*41f0*/  MUFU.COS R135, R68 ;  /* 0x0000004400877308 */ /* 0x0003e20000000000 */
[C---:B0-----:R-:W-:Y:S02]  /*4200*/  FMUL.FTZ R129, R66.reuse, R129 ;  /* 0x0000008142817220 */ /* 0x041fe40000410000 */
[----:B------:R-:W-:Y:S02]  /*4210*/  FMUL.FTZ R130, R66, R67 ;  /* 0x0000004342827220 */ /* 0x000fe40000410000 */
[-C--:B------:R-:W-:Y:S02]  /*4220*/  FMUL.FTZ R66, R116, R129.reuse ;  /* 0x0000008174427220 */ /* 0x080fe40000410000 */
[C---:B------:R-:W-:Y:S01]  /*4230*/  FMUL.FTZ R65, R117.reuse, R129 ;  /* 0x0000008175417220 */ /* 0x040fe20000410000 */
[----:B------:R-:W-:Y:S01]  /*4240*/  MUFU.SIN R138, R72 ;  /* 0x00000048008a7308 */ /* 0x000fe20000000400 */
[----:B-1----:R-:W-:Y:S02]  /*4250*/  FMUL.FTZ R68, R148, R105 ;  /* 0x0000006994447220 */ /* 0x002fe40000410000 */
[----:B------:R-:W-:-:S02]  /*4260*/  FFMA.FTZ R67, R117, R130, R66 ;  /* 0x0000008275437223 */ /* 0x000fc40000010042 */
[----:B------:R-:W-:Y:S02]  /*4270*/  FFMA.FTZ R66, R116, R130, -R65 ;  /* 0x0000008274427223 */ /* 0x000fe40000010841 */
[----:B------:R-:W-:Y:S01]  /*4280*/  FMUL.FTZ R65, R148, R101 ;  /* 0x0000006594417220 */ /* 0x000fe20000410000 */
        /* <DEDUP_REMOVED lines=43> */
[----:B------:R-:W0:Y:S01]  /*4540*/  LDS.128 R72, [R149.X16+0x10] ;  /* 0x0000100095487984 */ /* 0x000e22000000cc00 */
[----:B------:R-:W-:Y:S01]  /*4550*/  FFMA.FTZ R71, R122, R68, R71 ;  /* 0x000000447a477223 */ /* 0x000fe20000010047 */
[----:B------:R-:W-:Y:S01]  /*4560*/  MUFU.EX2 R155, R155 ;  /* 0x0000009b009b7308 */ /* 0x000fe20000000800 */
[----:B------:R-:W-:Y:S02]  /*4570*/  FMUL.FTZ R68, R119, R69 ;  /* 0x0000004577447220 */ /* 0x000fe40000410000 */
[----:B------:R-:W-:Y:S02]  /*4580*/  FMUL.FTZ R120, R65, R120 ;  /* 0x0000007841787220 */ /* 0x000fe40000410000 */
[----:B------:R-:W-:Y:S02]  /*4590*/  FMUL.FTZ R67, R119, R71 ;  /* 0x0000004777437220 */ /* 0x000fe40000410000 */
[----:B-1----:R-:W-:-:S02]  /*45a0*/  FMUL.FTZ R118, R66, R77 ;  /* 0x0000004d42767220 */ /* 0x002fc40000410000 */
[C---:B------:R-:W-:Y:S01]  /*45b0*/  FFMA.FTZ R156, R120.reuse, R69, -R67 ;  /* 0x00000045789c7223 */ /* 0x040fe20000010843 */
[----:B------:R-:W-:Y:S01]  /*45c0*/  LDS.128 R76, [R149.X16+0x20] ;  /* 0x00002000954c7984 */ /* 0x000fe2000000cc00 */
[----:B------:R-:W-:Y:S02]  /*45d0*/  FFMA.FTZ R158, R120, R71, R68 ;  /* 0x00000047789e7223 */ /* 0x000fe40000010044 */
[C---:B------:R-:W-:Y:S01]  /*45e0*/  FMUL.FTZ R64, R148.reuse, R55 ;  /* 0x0000003794407220 */ /* 0x040fe20000410000 */
[----:B------:R-:W1:Y:S01]  /*45f0*/  LDS.128 R68, [R149.X16] ;  /* 0x0000000095447984 */ /* 0x000e62000000cc00 */
[----:B------:R-:W-:Y:S02]  /*4600*/  FMUL.FTZ R65, R148, R100 ;  /* 0x0000006494417220 */ /* 0x000fe40000410000 */
[----:B------:R4:W0:Y:S01]  /*4610*/  MUFU.EX2 R151, R64 ;  /* 0x0000004000977308 */ /* 0x0008220000000800 */
[----:B--2---:R-:W-:Y:S01]  /*4620*/  STS.128 [R131.X16+0x2100], R84 ;  /* 0x0021005483007388 */ /* 0x004fe2000000cc00 */
[----:B------:R-:W-:-:S02]  /*4630*/  FMUL.FTZ R115, R66, R115 ;  /* 0x0000007342737220 */ /* 0x000fc40000410000 */
[----:B------:R-:W-:Y:S01]  /*4640*/  FMUL.FTZ R67, R148, R53 ;  /* 0x0000003594437220 */ /* 0x000fe20000410000 */
[----:B---3--:R-:W-:Y:S03]  /*4650*/  STS.128 [R131.X16+0x2300], R88 ;  /* 0x0023005883007388 */ /* 0x008fe6000000cc00 */
[----:B------:R2:W3:Y:S01]  /*4660*/  MUFU.EX2 R152, R65 ;  /* 0x0000004100987308 */ /* 0x0004e20000000800 */
[----:B----4-:R-:W-:Y:S01]  /*4670*/  STS.128 [R131.X16+0x2500], R92 ;  /* 0x0025005c83007388 */ /* 0x010fe2000000cc00 */
[----:B------:R-:W-:-:S03]  /*4680*/  HFMA2.MMA R64, -RZ, RZ, 1.875, 0 ;  /* 0x3f800000ff407435 */ /* 0x000fc600000001ff */
[----:B------:R4:W-:Y:S01]  /*4690*/  STS.128 [R131.X16+0x2700], R96 ;  /* 0x0027006083007388 */ /* 0x0009e2000000cc00 */
[----:B------:R-:W-:-:S06]  /*46a0*/  NOP ;  /* 0x0000000000007918 */ /* 0x000fcc0000000000 */
[----:B------:R-:W-:Y:S01]  /*46b0*/  LDS.128 R84, [R149.X16+0x2100] ;  /* 0x0021000095547984 */ /* 0x000fe2000000cc00 */
[----:B------:R0:W1:Y:S01]  /*46c0*/  MUFU.EX2 R153, R67 ;  /* 0x0000004300997308 */ /* 0x0000620000000800 */
[----:B------:R-:W-:Y:S01]  /*46d0*/  FMUL.FTZ R159, R115, R158 ;  /* 0x0000009e739f7220 */ /* 0x000fe20000410000 */
[----:B--2---:R-:W-:Y:S01]  /*46e0*/  MOV R65, RZ ;  /* 0x000000ff00417202 */ /* 0x004fe20000000f00 */
[----:B------:R-:W2:Y:S04]  /*46f0*/  LDS.128 R88, [R149.X16+0x2110] ;  /* 0x0021100095587984 */ /* 0x000ea8000000cc00 */
[----:B------:R-:W1:Y:S01]  /*4700*/  LDS.128 R92, [R149.X16+0x2120] ;  /* 0x00212000955c7984 */ /* 0x000e62000000cc00 */
[----:B0-----:R-:W-:-:S03]  /*4710*/  CS2R R66, SRZ ;  /* 0x0000000000427805 */ /* 0x001fc6000001ff00 */
[----:B------:R-:W0:Y:S04]  /*4720*/  LDS.128 R96, [R149.X16+0x2130] ;  /* 0x0021300095607984 */ /* 0x000e28000000cc00 */
[----:B------:R1:W-:Y:S04]  /*4730*/  STS.64 [R160+0xda80], R116 ;  /* 0x00da8074a0007388 */ /* 0x0003e80000000a00 */
[----:B------:R-:W-:Y:S01]  /*4740*/  BAR.SYNC.DEFER_BLOCKING 0x0 ;  /* 0x0000000000007b1d */ /* 0x000fe20000010000 */
[----:B------:R-:W-:Y:S02]  /*4750*/  FMUL.FTZ R161, R115, R156 ;  /* 0x0000009c73a17220 */ /* 0x000fe40000410000 */
[----:B------:R-:W-:-:S02]  /*4760*/  FMUL.FTZ R146, R151, R146 ;  /* 0x0000009297927220 */ /* 0x000fc40000410000 */
[C---:B------:R-:W-:Y:S02]  /*4770*/  FFMA.FTZ R159, R118.reuse, R156, -R159 ;  /* 0x0000009c769f7223 */ /* 0x040fe4000001089f */
[----:B------:R-:W-:Y:S02]  /*4780*/  FMUL.FTZ R147, R151, R147 ;  /* 0x0000009397937220 */ /* 0x000fe40000410000 */
[----:B------:R-:W-:Y:S02]  /*4790*/  FFMA.FTZ R161, R118, R158, R161 ;  /* 0x0000009e76a17223 */ /* 0x000fe400000100a1 */
[----:B---3--:R-:W-:Y:S02]  /*47a0*/  FMUL.FTZ R144, R152, R144 ;  /* 0x0000009098907220 */ /* 0x008fe40000410000 */
[----:B------:R-:W-:Y:S02]  /*47b0*/  FMUL.FTZ R156, R146, R161 ;  /* 0x000000a1929c7220 */ /* 0x000fe40000410000 */
[C---:B----4-:R-:W-:Y:S01]  /*47c0*/  FMUL.FTZ R131, R148.reuse, R45 ;  /* 0x0000002d94837220 */ /* 0x050fe20000410000 */
[----:B------:R3:W5:Y:S01]  /*47d0*/  @!P0 LDG.E.128 R64, [R132.64] ;  /* 0x0000001884408981 */ /* 0x000762000c1e1d00 */
[----:B------:R-:W-:-:S04]  /*47e0*/  FMUL.FTZ R148, R148, R40 ;  /* 0x0000002894947220 */ /* 0x000fc80000410000 */
[----:B------:R-:W4:Y:S01]  /*47f0*/  MUFU.EX2 R131, R131 ;  /* 0x0000008300837308 */ /* 0x000f220000000800 */
[----:B------:R-:W-:Y:S01]  /*4800*/  FMUL.FTZ R145, R152, R145 ;  /* 0x0000009198917220 */ /* 0x000fe20000410000 */
[----:B------:R-:W-:Y:S01]  /*4810*/  HADD2.F32 R158, -RZ, R61.H1_H1 ;  /* 0x3000003dff9e7230 */ /* 0x000fe20000004100 */
[-C--:B------:R-:W-:Y:S01]  /*4820*/  FFMA.FTZ R156, R147, R159.reuse, -R156 ;  /* 0x0000009f939c7223 */ /* 0x080fe2000001089c */
[----:B-1----:R-:W-:Y:S01]  /*4830*/  HADD2.F32 R160, -RZ, R74.H1_H1 ;  /* 0x3000004affa07230 */ /* 0x002fe20000004100 */
[C---:B------:R-:W-:Y:S01]  /*4840*/  FMUL.FTZ R142, R153.reuse, R142 ;  /* 0x0000008e998e7220 */ /* 0x040fe20000410000 */
[----:B------:R-:W-:Y:S01]  /*4850*/  HADD2.F32 R163, -RZ, R75.H1_H1 ;  /* 0x3000004bffa37230 */ /* 0x000fe20000004100 */
[----:B------:R-:W-:Y:S01]  /*4860*/  FMUL.FTZ R151, R144, R156 ;  /* 0x0000009c90977220 */ /* 0x000fe20000410000 */
[----:B------:R-:W1:Y:S01]  /*4870*/  MUFU.EX2 R148, R148 ;  /* 0x0000009400947308 */ /* 0x000e620000000800 */
[----:B---3--:R-:W-:Y:S01]  /*4880*/  FMUL.FTZ R132, R146, R159 ;  /* 0x0000009f92847220 */ /* 0x008fe20000410000 */
[----:B------:R-:W-:Y:S01]  /*4890*/  HADD2.F32 R159, -RZ, R73.H1_H1 ;  /* 0x30000049ff9f7230 */ /* 0x000fe20000004100 */
[----:B------:R-:W-:Y:S01]  /*48a0*/  FMUL.FTZ R143, R153, R143 ;  /* 0x0000008f998f7220 */ /* 0x000fe20000410000 */
[----:B------:R-:W-:Y:S01]  /*48b0*/  HADD2.F32 R153, -RZ, R71.H0_H0 ;  /* 0x20000047ff997230 */ /* 0x000fe20000004100 */
[----:B------:R-:W-:Y:S01]  /*48c0*/  FFMA.FTZ R132, R147, R161, R132 ;  /* 0x000000a193847223 */ /* 0x000fe20000010084 */
[----:B------:R-:W-:Y:S01]  /*48d0*/  HADD2.F32 R161, -RZ, R75.H0_H0 ;  /* 0x2000004bffa17230 */ /* 0x000fe20000004100 */
[----:B------:R-:W-:Y:S01]  /*48e0*/  FMUL.FTZ R140, R154, R140 ;  /* 0x0000008c9a8c7220 */ /* 0x000fe20000410000 */
[----:B------:R-:W3:Y:S01]  /*48f0*/  MUFU.SIN R149, R162 ;  /* 0x000000a200957308 */ /* 0x000ee20000000400 */
[-C--:B------:R-:W-:Y:S01]  /*4900*/  FMUL.FTZ R133, R144, R132.reuse ;  /* 0x0000008490857220 */ /* 0x080fe20000410000 */
[--C-:B------:R-:W-:Y:S01]  /*4910*/  HADD2.F32 R167, -RZ, R77.reuse.H1_H1 ;  /* 0x3000004dffa77230 */ /* 0x100fe20000004100 */
[C---:B------:R-:W-:Y:S01]  /*4920*/  FFMA.FTZ R151, R145.reuse, R132, R151 ;  /* 0x0000008491977223 */ /* 0x040fe20000010097 */
[----:B------:R-:W-:Y:S01]  /*4930*/  HADD2.F32 R165, -RZ, R77.H0_H0 ;  /* 0x2000004dffa57230 */ /* 0x000fe20000004100 */
[----:B------:R-:W-:Y:S01]  /*4940*/  FFMA.FTZ R133, R145, R156, -R133 ;  /* 0x0000009c91857223 */ /* 0x000fe20000010885 */
[--C-:B------:R-:W-:Y:S01]  /*4950*/  HADD2.F32 R166, -RZ, R78.reuse.H0_H0 ;  /* 0x2000004effa67230 */ /* 0x100fe20000004100 */
[C---:B------:R-:W-:Y:S01]  /*4960*/  FMUL.FTZ R132, R142.reuse, R151 ;  /* 0x000000978e847220 */ /* 0x040fe20000410000 */
[----:B------:R-:W-:Y:S01]  /*4970*/  HADD2.F32 R168, -RZ, R78.H1_H1 ;  /* 0x3000004effa87230 */ /* 0x000fe20000004100 */
[----:B------:R-:W-:Y:S01]  /*4980*/  FMUL.FTZ R152, R142, R133 ;  /* 0x000000858e987220 */ /* 0x000fe20000410000 */
[--C-:B------:R-:W-:Y:S01]  /*4990*/  HADD2.F32 R169, -RZ, R79.reuse.H0_H0 ;  /* 0x2000004fffa97230 */ /* 0x100fe20000004100 */
[C---:B------:R-:W-:Y:S01]  /*49a0*/  FMUL.FTZ R137, R150.reuse, R137 ;  /* 0x0000008996897220 */ /* 0x040fe20000410000 */
[----:B------:R-:W-:Y:S01]  /*49b0*/  HADD2.F32 R171, -RZ, R79.H1_H1 ;  /* 0x3000004fffab7230 */ /* 0x000fe20000004100 */
[C---:B------:R-:W-:Y:S01]  /*49c0*/  FFMA.FTZ R152, R143.reuse, R151, R152 ;  /* 0x000000978f987223 */ /* 0x040fe20000010098 */
[----:B------:R-:W-:Y:S01]  /*49d0*/  HADD2.F32 R75, -RZ, R57.H1_H1 ;  /* 0x30000039ff4b7230 */ /* 0x000fe20000004100 */
[----:B------:R-:W-:Y:S01]  /*49e0*/  FMUL.FTZ R136, R150, R136 ;  /* 0x0000008896887220 */ /* 0x000fe20000410000 */
[--C-:B------:R-:W-:Y:S01]  /*49f0*/  HADD2.F32 R170, -RZ, R80.reuse.H0_H0 ;  /* 0x20000050ffaa7230 */ /* 0x100fe20000004100 */
[----:B------:R-:W-:Y:S01]  /*4a00*/  FMUL.FTZ R141, R154, R141 ;  /* 0x0000008d9a8d7220 */ /* 0x000fe20000410000 */
[----:B------:R-:W-:Y:S01]  /*4a10*/  HADD2.F32 R172, -RZ, R80.H1_H1 ;  /* 0x30000050ffac7230 */ /* 0x000fe20000004100 */
[----:B------:R-:W-:Y:S01]  /*4a20*/  FFMA.FTZ R132, R143, R133, -R132 ;  /* 0x000000858f847223 */ /* 0x000fe20000010884 */
[----:B------:R-:W-:Y:S01]  /*4a30*/  ISETP.NE.AND P0, PT, R111, 0x7f, PT ;  /* 0x0000007f6f00780c */ /* 0x000fe20003f05270 */
[C---:B------:R-:W-:Y:S01]  /*4a40*/  FMUL.FTZ R150, R140.reuse, R152 ;  /* 0x000000988c967220 */ /* 0x040fe20000410000 */
[--C-:B------:R-:W-:Y:S01]  /*4a50*/  HADD2.F32 R173, -RZ, R81.reuse.H0_H0 ;  /* 0x20000051ffad7230 */ /* 0x100fe20000004100 */
[C---:B----4-:R-:W-:Y:S01]  /*4a60*/  FMUL.FTZ R135, R131.reuse, R135 ;  /* 0x0000008783877220 */ /* 0x050fe20000410000 */
[----:B------:R-:W-:Y:S01]  /*4a70*/  HADD2.F32 R175, -RZ, R81.H1_H1 ;  /* 0x30000051ffaf7230 */ /* 0x000fe20000004100 */
[----:B------:R-:W-:Y:S01]  /*4a80*/  FMUL.FTZ R134, R131, R134 ;  /* 0x0000008683867220 */ /* 0x000fe20000410000 */
[--C-:B--2---:R-:W-:Y:S01]  /*4a90*/  HADD2.F32 R193, -RZ, R88.reuse.H0_H0 ;  /* 0x20000058ffc17230 */ /* 0x104fe20000004100 */
[-C--:B------:R-:W-:Y:S01]  /*4aa0*/  FMUL.FTZ R151, R140, R132.reuse ;  /* 0x000000848c977220 */ /* 0x080fe20000410000 */
[----:B------:R-:W-:Y:S01]  /*4ab0*/  HADD2.F32 R81, -RZ, R88.H1_H1 ;  /* 0x30000058ff517230 */ /* 0x000fe20000004100 */
[C---:B------:R-:W-:Y:S01]  /*4ac0*/  FFMA.FTZ R154, R141.reuse, R132, -R150 ;  /* 0x000000848d9a7223 */ /* 0x040fe20000010896 */
[----:B------:R-:W-:Y:S01]  /*4ad0*/  HADD2.F32 R132, -RZ, R68.H0_H0 ;  /* 0x20000044ff847230 */ /* 0x000fe20000004100 */
[C---:B-1----:R-:W-:Y:S01]  /*4ae0*/  FMUL.FTZ R133, R148.reuse, R157 ;  /* 0x0000009d94857220 */ /* 0x042fe20000410000 */
[----:B------:R-:W-:Y:S01]  /*4af0*/  HADD2.F32 R150, -RZ, R60.H0_H0 ;  /* 0x2000003cff967230 */ /* 0x000fe20000004100 */
[----:B---3--:R-:W-:Y:S01]  /*4b00*/  FMUL.FTZ R131, R148, R149 ;  /* 0x0000009594837220 */ /* 0x008fe20000410000 */
[----:B------:R-:W-:Y:S01]  /*4b10*/  HADD2.F32 R148, -RZ, R68.H1_H1 ;  /* 0x30000044ff947230 */ /* 0x000fe20000004100 */
[----:B------:R-:W-:Y:S01]  /*4b20*/  FFMA.FTZ R156, R141, R152, R151 ;  /* 0x000000988d9c7223 */ /* 0x000fe20000010097 */
[--C-:B------:R-:W-:Y:S01]  /*4b30*/  HADD2.F32 R149, -RZ, R69.reuse.H0_H0 ;  /* 0x20000045ff957230 */ /* 0x100fe20000004100 */
[-C--:B------:R-:W-:Y:S01]  /*4b40*/  FMUL.FTZ R205, R132, R107.reuse ;  /* 0x0000006b84cd7220 */ /* 0x080fe20000410000 */
[----:B------:R-:W-:Y:S01]  /*4b50*/  HADD2.F32 R151, -RZ, R69.H1_H1 ;  /* 0x30000045ff977230 */ /* 0x000fe20000004100 */
[----:B------:R-:W-:Y:S01]  /*4b60*/  FMUL.FTZ R204, R148, R107 ;  /* 0x0000006b94cc7220 */ /* 0x000fe20000410000 */
[----:B------:R-:W-:Y:S01]  /*4b70*/  HADD2.F32 R68, -RZ, R60.H1_H1 ;  /* 0x3000003cff447230 */ /* 0x000fe20000004100 */
[-C--:B------:R-:W-:Y:S01]  /*4b80*/  FMUL.FTZ R203, R149, R108.reuse ;  /* 0x0000006c95cb7220 */ /* 0x080fe20000410000 */
[--C-:B------:R-:W-:Y:S01]  /*4b90*/  HADD2.F32 R152, -RZ, R70.reuse.H1_H1 ;  /* 0x30000046ff987230 */ /* 0x100fe20000004100 */
[----:B------:R-:W-:Y:S01]  /*4ba0*/  FMUL.FTZ R202, R151, R108 ;  /* 0x0000006c97ca7220 */ /* 0x000fe20000410000 */
[----:B------:R-:W-:Y:S01]  /*4bb0*/  HADD2.F32 R157, -RZ, R61.H0_H0 ;  /* 0x2000003dff9d7230 */ /* 0x000fe20000004100 */
[C---:B------:R-:W-:Y:S01]  /*4bc0*/  FMUL.FTZ R205, R150.reuse, R205 ;  /* 0x000000cd96cd7220 */ /* 0x040fe20000410000 */
[--C-:B------:R-:W-:Y:S01]  /*4bd0*/  HADD2.F32 R78, -RZ, R89.reuse.H0_H0 ;  /* 0x20000059ff4e7230 */ /* 0x100fe20000004100 */
[----:B------:R-:W-:Y:S01]  /*4be0*/  FMUL.FTZ R204, R150, R204 ;  /* 0x000000cc96cc7220 */ /* 0x000fe20000410000 */
[----:B------:R-:W-:Y:S01]  /*4bf0*/  HADD2.F32 R150, -RZ, R70.H0_H0 ;  /* 0x20000046ff967230 */ /* 0x000fe20000004100 */
[C---:B------:R-:W-:Y:S01]  /*4c00*/  FMUL.FTZ R203, R68.reuse, R203 ;  /* 0x000000cb44cb7220 */ /* 0x040fe20000410000 */
[----:B------:R-:W-:Y:S01]  /*4c10*/  HADD2.F32 R190, -RZ, R89.H1_H1 ;  /* 0x30000059ffbe7230 */ /* 0x000fe20000004100 */
[----:B------:R-:W-:Y:S01]  /*4c20*/  FMUL.FTZ R202, R68, R202 ;  /* 0x000000ca44ca7220 */ /* 0x000fe20000410000 */
[----:B------:R1:W2:Y:S01]  /*4c30*/  @P0 LDS.64 R88, [R111.X8+0xea88] ;  /* 0x00ea88006f580984 */ /* 0x0002a20000008a00 */
[CC--:B------:R-:W-:Y:S01]  /*4c40*/  FMUL.FTZ R69, R205.reuse, R129.reuse ;  /* 0x00000081cd457220 */ /* 0x0c0fe20000410000 */
[--C-:B------:R-:W-:Y:S01]  /*4c50*/  HADD2.F32 R174, -RZ, R82.reuse.H0_H0 ;  /* 0x20000052ffae7230 */ /* 0x100fe20000004100 */
[C---:B------:R-:W-:Y:S01]  /*4c60*/  FMUL.FTZ R68, R204.reuse, R129 ;  /* 0x00000081cc447220 */ /* 0x040fe20000410000 */
[----:B------:R-:W-:Y:S01]  /*4c70*/  HADD2.F32 R176, -RZ, R82.H1_H1 ;  /* 0x30000052ffb07230 */ /* 0x000fe20000004100 */
        /* <DEDUP_REMOVED lines=9> */
[----:B------:R-:W-:Y:S01]  /*4d10*/  BSSY B0, `(.L_x_3774) ;  /* 0x00000d7000007945 */ /* 0x000fe20003800000 */
[----:B------:R-:W-:Y:S01]  /*4d20*/  FMUL.FTZ R138, R155, R138 ;  /* 0x0000008a9b8a7220 */ /* 0x000fe20000410000 */
[----:B------:R-:W-:Y:S01]  /*4d30*/  HADD2.F32 R155, -RZ, R71.H1_H1 ;  /* 0x30000047ff9b7230 */ /* 0x000fe20000004100 */
[----:B------:R-:W-:Y:S01]  /*4d40*/  FMUL.FTZ R209, R150, R105 ;  /* 0x0000006996d17220 */ /* 0x000fe20000410000 */
[--C-:B------:R-:W-:Y:S01]  /*4d50*/  HADD2.F32 R178, -RZ, R95.reuse.H0_H0 ;  /* 0x2000005fffb27230 */ /* 0x100fe20000004100 */
[C---:B------:R-:W-:Y:S01]  /*4d60*/  FMUL.FTZ R71, R127.reuse, R69 ;  /* 0x000000457f477220 */ /* 0x040fe20000410000 */
[----:B------:R-:W-:Y:S01]  /*4d70*/  HADD2.F32 R84, -RZ, R95.H1_H1 ;  /* 0x3000005fff547230 */ /* 0x000fe20000004100 */
[----:B------:R-:W-:Y:S01]  /*4d80*/  FMUL.FTZ R208, R152, R105 ;  /* 0x0000006998d07220 */ /* 0x000fe20000410000 */
[----:B------:R-:W-:Y:S01]  /*4d90*/  HADD2.F32 R198, -RZ, R85.H1_H1 ;  /* 0x30000055ffc67230 */ /* 0x000fe20000004100 */
        /* <DEDUP_REMOVED lines=14> */
[C---:B------:R-:W-:Y:S01]  /*4e80*/  FMUL.FTZ R157, R138.reuse, R156 ;  /* 0x0000009c8a9d7220 */ /* 0x040fe20000410000 */
[--C-:B0-----:R-:W-:Y:S01]  /*4e90*/  HADD2.F32 R95, -RZ, R96.reuse.H0_H0 ;  /* 0x20000060ff5f7230 */ /* 0x101fe20000004100 */
[----:B------:R-:W-:Y:S01]  /*4ea0*/  FMUL.FTZ R206, R155, R106 ;  /* 0x0000006a9bce7220 */ /* 0x000fe20000410000 */
[----:B------:R-:W-:Y:S01]  /*4eb0*/  HADD2.F32 R235, -RZ, R96.H1_H1 ;  /* 0x30000060ffeb7230 */ /* 0x000fe20000004100 */
[----:B------:R-:W-:Y:S01]  /*4ec0*/  FMUL.FTZ R70, R125, R68 ;  /* 0x000000447d467220 */ /* 0x000fe20000410000 */
[--C-:B------:R-:W-:Y:S01]  /*4ed0*/  HADD2.F32 R197, -RZ, R86.reuse.H0_H0 ;  /* 0x20000056ffc57230 */ /* 0x100fe20000004100 */
[----:B------:R-:W-:Y:S01]  /*4ee0*/  FMUL.FTZ R207, R153, R106 ;  /* 0x0000006a99cf7220 */ /* 0x000fe20000410000 */
[----:B------:R-:W-:Y:S01]  /*4ef0*/  HADD2.F32 R79, -RZ, R86.H1_H1 ;  /* 0x30000056ff4f7230 */ /* 0x000fe20000004100 */
[-C--:B------:R-:W-:Y:S01]  /*4f00*/  FMUL.FTZ R71, R125, R69.reuse ;  /* 0x000000457d477220 */ /* 0x080fe20000410000 */
[----:B------:R-:W-:Y:S01]  /*4f10*/  HADD2.F32 R185, -RZ, R92.H0_H0 ;  /* 0x2000005cffb97230 */ /* 0x000fe20000004100 */
[CC--:B------:R-:W-:Y:S01]  /*4f20*/  FFMA.FTZ R162, R139.reuse, R154.reuse, -R157 ;  /* 0x0000009a8ba27223 */ /* 0x0c0fe2000001089d */
[----:B------:R-:W-:Y:S01]  /*4f30*/  HADD2.F32 R157, -RZ, R73.H0_H0 ;  /* 0x20000049ff9d7230 */ /* 0x000fe20000004100 */
[----:B------:R-:W-:Y:S01]  /*4f40*/  FMUL.FTZ R154, R138, R154 ;  /* 0x0000009a8a9a7220 */ /* 0x000fe20000410000 */
[----:B------:R-:W-:Y:S01]  /*4f50*/  HADD2.F32 R181, -RZ, R94.H0_H0 ;  /* 0x2000005effb57230 */ /* 0x000fe20000004100 */
[----:B------:R-:W-:Y:S01]  /*4f60*/  FMUL.FTZ R206, R158, R206 ;  /* 0x000000ce9ece7220 */ /* 0x000fe20000410000 */
[----:B------:R-:W-:Y:S01]  /*4f70*/  HADD2.F32 R96, -RZ, R97.H0_H0 ;  /* 0x20000061ff607230 */ /* 0x000fe20000004100 */
[----:B------:R-:W-:Y:S01]  /*4f80*/  FFMA.FTZ R69, R126, R69, R70 ;  /* 0x000000457e457223 */ /* 0x000fe20000010046 */
[----:B------:R-:W-:Y:S01]  /*4f90*/  HADD2.F32 R93, -RZ, R98.H0_H0 ;  /* 0x20000062ff5d7230 */ /* 0x000fe20000004100 */
        /* <DEDUP_REMOVED lines=11> */
[----:B------:R-:W-:Y:S01]  /*5050*/  HADD2.F32 R91, -RZ, R98.H1_H1 ;  /* 0x30000062ff5b7230 */ /* 0x000fe20000004100 */
[----:B------:R-:W-:Y:S01]  /*5060*/  FMUL.FTZ R211, R154, R103 ;  /* 0x000000679ad37220 */ /* 0x000fe20000410000 */
[----:B------:R-:W-:Y:S01]  /*5070*/  LEA.HI R90, R111, R111, RZ, 0x1e ;  /* 0x0000006f6f5a7211 */ /* 0x000fe200078ff0ff */
        /* <DEDUP_REMOVED lines=50> */
[----:B------:R-:W-:-:S02]  /*53a0*/  FMUL.FTZ R223, R162, R55 ;  /* 0x00000037a2df7220 */ /* 0x000fc40000410000 */
[-C--:B------:R-:W-:Y:S02]  /*53b0*/  FMUL.FTZ R72, R146, R68.reuse ;  /* 0x0000004492487220 */ /* 0x080fe40000410000 */
        /* <DEDUP_REMOVED lines=30> */
[-C--:B------:R-:W-:Y:S02]  /*55a0*/  FMUL.FTZ R229, R169, R54.reuse ;  /* 0x00000036a9e57220 */ /* 0x080fe40000410000 */
        /* <DEDUP_REMOVED lines=15> */
[-C--:B------:R-:W-:Y:S02]  /*56a0*/  FMUL.FTZ R74, R138, R72.reuse ;  /* 0x000000488a4a7220 */ /* 0x080fe40000410000 */
[-C--:B------:R-:W-:Y:S02]  /*56b0*/  FMUL.FTZ R233, R170, R51.reuse ;  /* 0x00000033aae97220 */ /* 0x080fe40000410000 */
        /* <DEDUP_REMOVED lines=8> */
[-C--:B------:R-:W-:Y:S02]  /*5740*/  FMUL.FTZ R225, R173, R52.reuse ;  /* 0x00000034ade17220 */ /* 0x080fe40000410000 */
        /* <DEDUP_REMOVED lines=10> */
[-C--:B------:R-:W-:Y:S02]  /*57f0*/  FMUL.FTZ R215, R174, R45.reuse ;  /* 0x0000002daed77220 */ /* 0x080fe40000410000 */
        /* <DEDUP_REMOVED lines=12> */
[-C--:B------:R-:W-:Y:S02]  /*58c0*/  FMUL.FTZ R217, R177, R40.reuse ;  /* 0x00000028b1d97220 */ /* 0x080fe40000410000 */
[----:B------:R-:W-:Y:S02]  /*58d0*/  FMUL.FTZ R216, R179, R40 ;  /* 0x00000028b3d87220 */ /* 0x000fe40000410000 */
[C---:B------:R-:W-:Y:S01]  /*58e0*/  FFMA.FTZ R180, R133.reuse, R72, -R69 ;  /* 0x0000004885b47223 */ /* 0x040fe20000010845 */
[----:B------:R-:W-:Y:S01]  /*58f0*/  HADD2.F32 R72, -RZ, R97.H1_H1 ;  /* 0x30000061ff487230 */ /* 0x000fe20000004100 */
[----:B------:R-:W-:Y:S01]  /*5900*/  FFMA.FTZ R183, R133, R74, R71 ;  /* 0x0000004a85b77223 */ /* 0x000fe20000010047 */
[----:B------:R-:W-:Y:S01]  /*5910*/  HADD2.F32 R74, -RZ, R85.H0_H0 ;  /* 0x20000055ff4a7230 */ /* 0x000fe20000004100 */
[C---:B------:R-:W-:Y:S01]  /*5920*/  FMUL.FTZ R69, R131.reuse, R68 ;  /* 0x0000004483457220 */ /* 0x040fe20000410000 */
[----:B------:R-:W-:Y:S01]  /*5930*/  HADD2.F32 R85, -RZ, R92.H1_H1 ;  /* 0x3000005cff557230 */ /* 0x000fe20000004100 */
[----:B------:R-:W-:-:S02]  /*5940*/  FMUL.FTZ R71, R131, R70 ;  /* 0x0000004683477220 */ /* 0x000fc40000410000 */
[C---:B------:R-:W-:Y:S02]  /*5950*/  FMUL.FTZ R217, R73.reuse, R217 ;  /* 0x000000d949d97220 */ /* 0x040fe40000410000 */
[----:B------:R-:W-:Y:S01]  /*5960*/  FMUL.FTZ R216, R73, R216 ;  /* 0x000000d849d87220 */ /* 0x000fe20000410000 */
[----:B------:R-:W-:Y:S01]  /*5970*/  HADD2.F32 R73, -RZ, R99.H1_H1 ;  /* 0x30000063ff497230 */ /* 0x000fe20000004100 */
[C---:B------:R-:W-:Y:S02]  /*5980*/  FFMA.FTZ R69, R133.reuse, R70, R69 ;  /* 0x0000004685457223 */ /* 0x040fe40000010045 */
[----:B------:R-:W-:Y:S02]  /*5990*/  FFMA.FTZ R68, R133, R68, -R71 ;  /* 0x0000004485447223 */ /* 0x000fe40000010847 */
[----:B------:R-:W-:Y:S02]  /*59a0*/  FADD.FTZ R71, R216, R183 ;  /* 0x000000b7d8477221 */ /* 0x000fe40000010000 */
[----:B------:R-:W-:Y:S01]  /*59b0*/  FADD.FTZ R70, R217, R180 ;  /* 0x000000b4d9467221 */ /* 0x000fe20000010000 */
[----:B------:R-:W-:Y:S05]  /*59c0*/  @P0 BRA `(.L_x_3775) ;  /* 0x000000b000000947 */ /* 0x000fea0003800000 */
[----:B-12---:R-:W-:Y:S01]  /*59d0*/  ULDC UR34, c[0x0][0x174] ;  /* 0x00005d0000227ab9 */ /* 0x006fe20000000800 */
[----:B------:R-:W-:Y:S01]  /*59e0*/  MOV R89, RZ ;  /* 0x000000ff00597202 */ /* 0x000fe20000000f00 */
        /* <DEDUP_REMOVED lines=8> */
[----:B------:R0:W1:Y:S02]  /*5a70*/  @P0 LDS.64 R88, [R86.X8+0xda80] ;  /* 0x00da800056580984 */ /* 0x0000640000008a00 */
.L_x_3775:
[----:B-12---:R-:W-:Y:S05]  /*5a80*/  BSYNC B0 ;  /* 0x0000000000007941 */ /* 0x006fea0003800000 */
.L_x_3774:
        /* <DEDUP_REMOVED lines=37> */
[----:B-1----:R-:W-:-:S05]  /*5ce0*/  IMAD R84, R111, 0x50, RZ ;  /* 0x000000506f547824 */ /* 0x002fca00078e02ff */
[----:B------:R-:W-:Y:S04]  /*5cf0*/  LDS.128 R68, [R84+0xc670] ;  /* 0x00c6700054447984 */ /* 0x000fe80000000c00 */
[----:B------:R-:W1:Y:S04]  /*5d00*/  LDS.128 R72, [R84+0xc680] ;  /* 0x00c6800054487984 */ /* 0x000e680000000c00 */
[----:B------:R-:W2:Y:S04]  /*5d10*/  LDS.128 R76, [R84+0xc690] ;  /* 0x00c69000544c7984 */ /* 0x000ea80000000c00 */
[----:B------:R-:W3:Y:S01]  /*5d20*/  LDS.128 R80, [R84+0xc6a0] ;  /* 0x00c6a00054507984 */ /* 0x000ee20000000c00 */
[----:B01----:R-:W-:-:S02]  /*5d30*/  FMUL.FTZ R86, R70, R73 ;  /* 0x0000004946567220 */ /* 0x003fc40000410000 */
        /* <DEDUP_REMOVED lines=31> */
.L_x_3882:
        /* <DEDUP_REMOVED lines=70> */
.L_x_3883:
        /* <DEDUP_REMOVED lines=19> */
[----:B-----5:R-:W-:Y:S05]  /*64c0*/  CALL.REL.NOINC `($__internal_91_$__cuda_sm70_shflsync_idx_p) ;  /* 0x00009bc000007944 */ /* 0x020fea0003c00000 */
.L_x_3780:
[----:B------:R-:W-:Y:S05]  /*64d0*/  BRA.CONV ~URZ, `(.L_x_3781) ;  /* 0x000000637f007947 */ /* 0x000fea000b800000 */
[----:B-1----:R-:W-:Y:S01]  /*64e0*/  HFMA2.MMA R69, -RZ, RZ, 0, 1.847743988037109375e-06 ;  /* 0x0000001fff457435 */ /* 0x002fe200000001ff */
[----:B0-----:R-:W-:Y:S02]  /*64f0*/  MOV R72, R77 ;  /* 0x0000004d00487202 */ /* 0x001fe40000000f00 */
[----:B------:R-:W-:Y:S02]  /*6500*/  MOV R71, 0x1f ;  /* 0x0000001f00477802 */ /* 0x000fe40000000f00 */
[----:B------:R-:W-:Y:S02]  /*6510*/  MOV R68, 0xffffffff ;  /* 0xffffffff00447802 */ /* 0x000fe40000000f00 */
[----:B------:R-:W-:-:S02]  /*6520*/  MOV R70, 0x6540 ;  /* 0x0000654000467802 */ /* 0x000fc40000000f00 */
[----:B-----5:R-:W-:Y:S05]  /*6530*/  CALL.REL.NOINC `($__internal_91_$__cuda_sm70_shflsync_idx_p) ;  /* 0x00009b5000007944 */ /* 0x020fea0003c00000 */
.L_x_3781:
[----:B------:R-:W-:Y:S05]  /*6540*/  BRA.CONV ~URZ, `(.L_x_3782) ;  /* 0x000000637f007947 */ /* 0x000fea000b800000 */
[----:B-1----:R-:W-:Y:S01]  /*6550*/  HFMA2.MMA R69, -RZ, RZ, 0, 1.847743988037109375e-06 ;  /* 0x0000001fff457435 */ /* 0x002fe200000001ff */
[----:B0-----:R-:W-:-:S02]  /*6560*/  MOV R72, R73 ;  /* 0x0000004900487202 */ /* 0x001fc40000000f00 */
[----:B------:R-:W-:Y:S02]  /*6570*/  MOV R71, 0x1f ;  /* 0x0000001f00477802 */ /* 0x000fe40000000f00 */
[----:B------:R-:W-:Y:S02]  /*6580*/  MOV R68, 0xffffffff ;  /* 0xffffffff00447802 */ /* 0x000fe40000000f00 */
[----:B------:R-:W-:Y:S02]  /*6590*/  MOV R70, 0x65b0 ;  /* 0x000065b000467802 */ /* 0x000fe40000000f00 */
[----:B-----5:R-:W-:Y:S05]  /*65a0*/  CALL.REL.NOINC `($__internal_91_$__cuda_sm70_shflsync_idx_p) ;  /* 0x00009ae000007944 */ /* 0x020fea0003c00000 */
.L_x_3782:
[----:B------:R-:W-:Y:S05]  /*65b0*/  BRA.CONV ~URZ, `(.L_x_3783) ;  /* 0x000000637f007947 */ /* 0x000fea000b800000 */
[----:B-1----:R-:W-:Y:S01]  /*65c0*/  HFMA2.MMA R69, -RZ, RZ, 0, 1.847743988037109375e-06 ;  /* 0x0000001fff457435 */ /* 0x002fe200000001ff */
[----:B0-----:R-:W-:Y:S02]  /*65d0*/  MOV R72, R76 ;  /* 0x0000004c00487202 */ /* 0x001fe40000000f00 */
[----:B------:R-:W-:Y:S02]  /*65e0*/  MOV R71, 0x1f ;  /* 0x0000001f00477802 */ /* 0x000fe40000000f00 */
[----:B------:R-:W-:Y:S02]  /*65f0*/  MOV R68, 0xffffffff ;  /* 0xffffffff00447802 */ /* 0x000fe40000000f00 */
[----:B------:R-:W-:-:S02]  /*6600*/  MOV R70, 0x6620 ;  /* 0x0000662000467802 */ /* 0x000fc40000000f00 */
[----:B-----5:R-:W-:Y:S05]  /*6610*/  CALL.REL.NOINC `($__internal_91_$__cuda_sm70_shflsync_idx_p) ;  /* 0x00009a7000007944 */ /* 0x020fea0003c00000 */
.L_x_3783:
        /* <DEDUP_REMOVED lines=9> */
.L_x_3884:
        /* <DEDUP_REMOVED lines=50> */
.L_x_3777:
[----:B-1----:R-:W-:Y:S05]  /*69d0*/  BSYNC B0 ;  /* 0x0000000000007941 */ /* 0x002fea0003800000 */
.L_x_3776:
        /* <DEDUP_REMOVED lines=28> */
[----:B------:R-:W1:Y:S01]  /*6ba0*/  LDS.64 R64, [R90.X16+0xc678] ;  /* 0x00c678005a407984 */ /* 0x000e62000000ca00 */
        /* <DEDUP_REMOVED lines=36> */
[C---:B-1----:R-:W-:Y:S02]  /*6df0*/  FMUL.FTZ R67, R117.reuse, R65 ;  /* 0x0000004175437220 */ /* 0x042fe40000410000 */
        /* <DEDUP_REMOVED lines=169> */
[----:B------:R-:W1:Y:S01]  /*7890*/  @!P0 LDS.128 R64, [UR46+0xee80] ;  /* 0x00ee802eff408984 */ /* 0x000e620008000c00 */
[----:B------:R-:W-:Y:S01]  /*78a0*/  FFMA.FTZ R70, R137, R233, -R70 ;  /* 0x000000e989467223 */ /* 0x000fe20000010846 */
        /* <DEDUP_REMOVED lines=25> */
[C---:B-1----:R-:W-:Y:S01]  /*7a40*/  IMAD R225, R111.reuse, 0x50, RZ ;  /* 0x000000506fe17824 */ /* 0x042fe200078e02ff */
[----:B0-----:R-:W-:-:S04]  /*7a50*/  LOP3.LUT R86, R111, 0x1f, RZ, 0xc0, !PT ;  /* 0x0000001f6f567812 */ /* 0x001fc800078ec0ff */
[----:B--2---:R-:W-:Y:S01]  /*7a60*/  LDS.128 R68, [R225+0xd0a0] ;  /* 0x00d0a000e1447984 */ /* 0x004fe20000000c00 */
        /* <DEDUP_REMOVED lines=36> */
.L_x_3885:
[----:B------:R-:W-:Y:S05]  /*7cb0*/  BRA.DIV ~URZ, `(.L_x_3788) ;  /* 0x000075327f007947 */ /* 0x000fea000b800000 */
[----:B------:R2:W3:Y:S04]  /*7cc0*/  SHFL.DOWN PT, R71, R78, 0x1, 0x1f ;  /* 0x08201f004e477f89 */ /* 0x0004e800000e0000 */
[----:B------:R2:W4:Y:S04]  /*7cd0*/  SHFL.DOWN PT, R72, R76, 0x1, 0x1f ;  /* 0x08201f004c487f89 */ /* 0x00052800000e0000 */
[----:B------:R2:W0:Y:S02]  /*7ce0*/  SHFL.DOWN PT, R68, R73, 0x1, 0x1f ;  /* 0x08201f0049447f89 */ /* 0x00042400000e0000 */
.L_x_3886:
        /* <DEDUP_REMOVED lines=15> */
.L_x_3790:
[----:B------:R-:W-:Y:S05]  /*7de0*/  BSYNC B1 ;  /* 0x0000000000017941 */ /* 0x000fea0003800000 */
.L_x_3789:
[----:B------:R-:W-:Y:S05]  /*7df0*/  BRA.DIV ~URZ, `(.L_x_3791) ;  /* 0x000075527f007947 */ /* 0x000fea000b800000 */
[----:B-1----:R1:W2:Y:S04]  /*7e00*/  SHFL.DOWN PT, R70, R77, 0x2, 0x1f ;  /* 0x08401f004d467f89 */ /* 0x0022a800000e0000 */
[----:B---3--:R1:W3:Y:S04]  /*7e10*/  SHFL.DOWN PT, R71, R78, 0x2, 0x1f ;  /* 0x08401f004e477f89 */ /* 0x0082e800000e0000 */
[----:B----4-:R1:W4:Y:S04]  /*7e20*/  SHFL.DOWN PT, R72, R76, 0x2, 0x1f ;  /* 0x08401f004c487f89 */ /* 0x01032800000e0000 */
[----:B0-----:R1:W0:Y:S02]  /*7e30*/  SHFL.DOWN PT, R68, R73, 0x2, 0x1f ;  /* 0x08401f0049447f89 */ /* 0x00122400000e0000 */
.L_x_3887:
        /* <DEDUP_REMOVED lines=15> */
.L_x_3793:
[----:B------:R-:W-:Y:S05]  /*7f30*/  BSYNC B1 ;  /* 0x0000000000017941 */ /* 0x000fea0003800000 */
.L_x_3792:
[----:B------:R-:W-:Y:S05]  /*7f40*/  BRA.DIV ~URZ, `(.L_x_3794) ;  /* 0x000075d27f007947 */ /* 0x000fea000b800000 */
[----:B--2---:R2:W1:Y:S02]  /*7f50*/  SHFL.DOWN PT, R70, R77, 0x4, 0x1f ;  /* 0x08801f004d467f89 */ /* 0x00446400000e0000 */
.L_x_3888:
[----:B------:R-:W-:Y:S05]  /*7f60*/  BRA.DIV ~URZ, `(.L_x_3795) ;  /* 0x000076327f007947 */ /* 0x000fea000b800000 */
[----:B---3--:R3:W2:Y:S04]  /*7f70*/  SHFL.DOWN PT, R71, R78, 0x4, 0x1f ;  /* 0x08801f004e477f89 */ /* 0x0086a800000e0000 */
[----:B----4-:R3:W4:Y:S04]  /*7f80*/  SHFL.DOWN PT, R72, R76, 0x4, 0x1f ;  /* 0x08801f004c487f89 */ /* 0x01072800000e0000 */
[----:B0-----:R3:W0:Y:S02]  /*7f90*/  SHFL.DOWN PT, R68, R73, 0x4, 0x1f ;  /* 0x08801f0049447f89 */ /* 0x00162400000e0000 */
.L_x_3889:
        /* <DEDUP_REMOVED lines=15> */
.L_x_3797:
[----:B------:R-:W-:Y:S05]  /*8090*/  BSYNC B1 ;  /* 0x0000000000017941 */ /* 0x000fea0003800000 */
.L_x_3796:
[----:B------:R-:W-:Y:S05]  /*80a0*/  BRA.DIV ~URZ, `(.L_x_3798) ;  /* 0x000076527f007947 */ /* 0x000fea000b800000 */
[----:B-1----:R1:W3:Y:S04]  /*80b0*/  SHFL.DOWN PT, R70, R77, 0x8, 0x1f ;  /* 0x09001f004d467f89 */ /* 0x0022e800000e0000 */
[----:B--2---:R1:W2:Y:S04]  /*80c0*/  SHFL.DOWN PT, R71, R78, 0x8, 0x1f ;  /* 0x09001f004e477f89 */ /* 0x0042a800000e0000 */
[----:B----4-:R1:W4:Y:S04]  /*80d0*/  SHFL.DOWN PT, R72, R76, 0x8, 0x1f ;  /* 0x09001f004c487f89 */ /* 0x01032800000e0000 */
[----:B0-----:R1:W0:Y:S02]  /*80e0*/  SHFL.DOWN PT, R68, R73, 0x8, 0x1f ;  /* 0x09001f0049447f89 */ /* 0x00122400000e0000 */
.L_x_3890:
        /* <DEDUP_REMOVED lines=15> */
.L_x_3800:
[----:B------:R-:W-:Y:S05]  /*81e0*/  BSYNC B1 ;  /* 0x0000000000017941 */ /* 0x000fea0003800000 */
.L_x_3799:
[----:B------:R-:W-:Y:S05]  /*81f0*/  BRA.DIV ~URZ, `(.L_x_3801) ;  /* 0x000076d27f007947 */ /* 0x000fea000b800000 */
[----:B---3--:R3:W1:Y:S02]  /*8200*/  SHFL.DOWN PT, R70, R77, 0x10, 0x1f ;  /* 0x0a001f004d467f89 */ /* 0x00866400000e0000 */
.L_x_3891:
[----:B------:R-:W-:Y:S05]  /*8210*/  BRA.DIV ~URZ, `(.L_x_3802) ;  /* 0x000077327f007947 */ /* 0x000fea000b800000 */
[----:B--2---:R2:W3:Y:S04]  /*8220*/  SHFL.DOWN PT, R71, R78, 0x10, 0x1f ;  /* 0x0a001f004e477f89 */ /* 0x0044e800000e0000 */
[----:B----4-:R2:W4:Y:S04]  /*8230*/  SHFL.DOWN PT, R72, R76, 0x10, 0x1f ;  /* 0x0a001f004c487f89 */ /* 0x01052800000e0000 */
[----:B0-----:R2:W0:Y:S02]  /*8240*/  SHFL.DOWN PT, R68, R73, 0x10, 0x1f ;  /* 0x0a001f0049447f89 */ /* 0x00142400000e0000 */
.L_x_3892:
        /* <DEDUP_REMOVED lines=13> */
.L_x_3804:
[----:B------:R-:W-:Y:S05]  /*8320*/  BSYNC B1 ;  /* 0x0000000000017941 */ /* 0x000fea0003800000 */
.L_x_3803:
        /* <DEDUP_REMOVED lines=20> */
.L_x_3893:
        /* <DEDUP_REMOVED lines=9> */
[-C--:B-1----:R-:W-:Y:S02]  /*8500*/  FMUL.FTZ R67, R79, R243.reuse ;  /* 0x000000f34f437220 */ /* 0x082fe40000410000 */
        /* <DEDUP_REMOVED lines=9> */
.L_x_3807:
[----:B-1----:R-:W-:Y:S05]  /*85a0*/  BSYNC B1 ;  /* 0x0000000000017941 */ /* 0x002fea0003800000 */
.L_x_3806:
        /* <DEDUP_REMOVED lines=39> */
.L_x_3786:
[----:B-1----:R-:W-:Y:S05]  /*8820*/  BSYNC B0 ;  /* 0x0000000000007941 */ /* 0x002fea0003800000 */
.L_x_3785:
[----:B------:R-:W-:Y:S01]  /*8830*/  WARPSYNC 0xffffffff ;  /* 0xffffffff00007948 */ /* 0x000fe20003800000 */
[----:B------:R-:W-:Y:S01]  /*8840*/  BAR.SYNC.DEFER_BLOCKING 0x0 ;  /* 0x0000000000007b1d */ /* 0x000fe20000010000 */
[----:B------:R-:W-:Y:S01]  /*8850*/  HADD2.F32 R78, -RZ, R59.H1_H1 ;  /* 0x3000003bff4e7230 */ /* 0x000fe20000004100 */
[C---:B------:R-:W-:Y:S01]  /*8860*/  ISETP.NE.AND P0, PT, R111.reuse, RZ, PT ;  /* 0x000000ff6f00720c */ /* 0x040fe20003f05270 */
[--C-:B------:R-:W-:Y:S01]  /*8870*/  HADD2.F32 R79, -RZ, R57.reuse.H1_H1 ;  /* 0x30000039ff4f7230 */ /* 0x100fe20000004100 */
[C---:B------:R-:W-:Y:S01]  /*8880*/  SHF.L.U32 R232, R111.reuse, 0x5, RZ ;  /* 0x000000056fe87819 */ /* 0x040fe200000006ff */
[----:B------:R-:W-:Y:S01]  /*8890*/  HADD2.F32 R82, -RZ, R57.H0_H0 ;  /* 0x20000039ff527230 */ /* 0x000fe20000004100 */
[----:B------:R-:W-:Y:S01]  /*88a0*/  FMUL.FTZ R74, R78, R40 ;  /* 0x000000284e4a7220 */ /* 0x000fe20000410000 */
[----:B------:R-:W-:Y:S01]  /*88b0*/  HADD2.F32 R81, -RZ, R56.H1_H1 ;  /* 0x30000038ff517230 */ /* 0x000fe20000004100 */
[C---:B------:R-:W-:Y:S01]  /*88c0*/  FFMA.FTZ R244, -R16.reuse, R117, -RZ ;  /* 0x0000007510f47223 */ /* 0x040fe200000109ff */
[----:B0-----:R-:W-:Y:S01]  /*88d0*/  HADD2.F32 R86, -RZ, R62.H0_H0 ;  /* 0x2000003eff567230 */ /* 0x001fe20000004100 */
[C---:B------:R-:W-:Y:S01]  /*88e0*/  IADD3 R248, R111.reuse, 0xc80, RZ ;  /* 0x00000c806ff87810 */ /* 0x040fe20007ffe0ff */
[----:B------:R-:W-:Y:S01]  /*88f0*/  FMUL.FTZ R246, R16, R205 ;  /* 0x000000cd10f67220 */ /* 0x000fe20000410000 */
[C---:B------:R-:W-:Y:S01]  /*8900*/  IADD3 R250, R111.reuse, 0xd00, RZ ;  /* 0x00000d006ffa7810 */ /* 0x040fe20007ffe0ff */
[----:B------:R-:W-:Y:S01]  /*8910*/  ULEA UR34, UR16, 0xfffff800, 0xb ;  /* 0xfffff80010227891 */ /* 0x000fe2000f8e583f */
[C---:B------:R-:W-:Y:S01]  /*8920*/  IADD3 R252, R111.reuse, 0xd80, RZ ;  /* 0x00000d806ffc7810 */ /* 0x040fe20007ffe0ff */
[----:B------:R-:W-:Y:S01]  /*8930*/  ULDC UR35, c[0x0][0x168] ;  /* 0x00005a0000237ab9 */ /* 0x000fe20000000800 */
[----:B------:R-:W-:Y:S01]  /*8940*/  LEA.HI.SX32 R238, R111, R111, 0x1b ;  /* 0x0000006f6fee7211 */ /* 0x000fe200078fdaff */
[----:B------:R-:W-:Y:S01]  /*8950*/  UIADD3 UR34, -UR34, UR35, URZ ;  /* 0x0000002322227290 */ /* 0x000fe2000fffe13f */
[----:B------:R-:W-:Y:S01]  /*8960*/  BSSY B0, `(.L_x_3808) ;  /* 0x00002b4000007945 */ /* 0x000fe20003800000 */
[----:B--2---:R-:W0:Y:S04]  /*8970*/  LDS.64 R68, [R90.X16+0xd088] ;  /* 0x00d088005a447984 */ /* 0x004e28000000ca00 */
[----:B------:R1:W-:Y:S01]  /*8980*/  @!P0 STS.128 [UR46+0xee80], R64 ;  /* 0x00ee8040ff008988 */ /* 0x0003e20008000c2e */
[----:B0-----:R-:W-:-:S02]  /*8990*/  FMUL.FTZ R70, R68, -R89 ;  /* 0x8000005944467220 */ /* 0x001fc40000410000 */
[C---:B------:R-:W-:Y:S02]  /*89a0*/  FMUL.FTZ R89, R69.reuse, -R89 ;  /* 0x8000005945597220 */ /* 0x040fe40000410000 */
[-C--:B------:R-:W-:Y:S01]  /*89b0*/  FFMA.FTZ R69, R69, R88.reuse, R70 ;  /* 0x0000005845457223 */ /* 0x080fe20000010046 */
[----:B------:R-:W-:Y:S01]  /*89c0*/  P2R R70, PR, RZ, 0x1 ;  /* 0x00000001ff467803 */ /* 0x000fe20000000000 */
[----:B------:R-:W-:Y:S02]  /*89d0*/  FFMA.FTZ R89, R68, R88, -R89 ;  /* 0x0000005844597223 */ /* 0x000fe40000010859 */
[----:B------:R-:W-:Y:S02]  /*89e0*/  FADD.FTZ R94, -R94, R69 ;  /* 0x000000455e5e7221 */ /* 0x000fe40000010100 */
[----:B------:R-:W-:Y:S02]  /*89f0*/  FADD.FTZ R92, R92, R89 ;  /* 0x000000595c5c7221 */ /* 0x000fe40000010000 */
[----:B------:R-:W-:-:S02]  /*8a00*/  FMUL.FTZ R72, R179, R94 ;  /* 0x0000005eb3487220 */ /* 0x000fc40000410000 */
[----:B------:R-:W-:Y:S02]  /*8a10*/  FMUL.FTZ R71, R92, UR45 ;  /* 0x0000002d5c477c20 */ /* 0x000fe40008410000 */
[----:B------:R-:W-:Y:S02]  /*8a20*/  FMUL.FTZ R70, R131, -R92 ;  /* 0x8000005c83467220 */ /* 0x000fe40000410000 */
[----:B------:R-:W-:Y:S02]  /*8a30*/  FFMA.FTZ R179, R179, -R74, R216 ;  /* 0x8000004ab3b37223 */ /* 0x000fe400000100d8 */
[C---:B------:R-:W-:Y:S02]  /*8a40*/  FMUL.FTZ R69, R94.reuse, UR45 ;  /* 0x0000002d5e457c20 */ /* 0x040fe40008410000 */
[----:B------:R-:W-:Y:S02]  /*8a50*/  FFMA.FTZ R76, R94, UR44, -R71 ;  /* 0x0000002c5e4c7c23 */ /* 0x000fe40008010847 */
[----:B------:R-:W-:-:S02]  /*8a60*/  FMUL.FTZ R68, R131, -R94 ;  /* 0x8000005e83447220 */ /* 0x000fc40000410000 */
[----:B------:R-:W-:Y:S02]  /*8a70*/  FFMA.FTZ R70, R133, R94, R70 ;  /* 0x0000005e85467223 */ /* 0x000fe40000010046 */
[----:B------:R-:W-:Y:S02]  /*8a80*/  FFMA.FTZ R74, R177, -R74, R217 ;  /* 0x8000004ab14a7223 */ /* 0x000fe400000100d9 */
[----:B------:R-:W-:Y:S02]  /*8a90*/  FFMA.FTZ R69, R92, UR44, R69 ;  /* 0x0000002c5c457c23 */ /* 0x000fe40008010045 */
[----:B------:R-:W-:Y:S02]  /*8aa0*/  FMUL.FTZ R76, R179, R76 ;  /* 0x0000004cb34c7220 */ /* 0x000fe40000410000 */
[----:B------:R-:W-:Y:S02]  /*8ab0*/  FFMA.FTZ R68, R133, R92, -R68 ;  /* 0x0000005c85447223 */ /* 0x000fe40000010844 */
[----:B------:R-:W-:-:S02]  /*8ac0*/  FADD.FTZ R91, -R91, R70 ;  /* 0x000000465b5b7221 */ /* 0x000fc40000010100 */
[----:B------:R-:W-:Y:S01]  /*8ad0*/  FFMA.FTZ R69, R74, R69, R76 ;  /* 0x000000454a457223 */ /* 0x000fe2000001004c */
[----:B------:R-:W-:Y:S01]  /*8ae0*/  HADD2.F32 R76, -RZ, R59.H0_H0 ;  /* 0x2000003bff4c7230 */ /* 0x000fe20000004100 */
[----:B------:R-:W-:Y:S02]  /*8af0*/  FADD.FTZ R93, R93, R68 ;  /* 0x000000445d5d7221 */ /* 0x000fe40000010000 */
[----:B-1----:R-:W-:Y:S02]  /*8b00*/  FMUL.FTZ R66, R134, -R91 ;  /* 0x8000005b86427220 */ /* 0x002fe40000410000 */
[----:B------:R-:W-:Y:S02]  /*8b10*/  FFMA.FTZ R72, R177, R92, R72 ;  /* 0x0000005cb1487223 */ /* 0x000fe40000010048 */
[----:B------:R-:W-:Y:S02]  /*8b20*/  FFMA.FTZ R67, R135, R93, -R66 ;  /* 0x0000005d87437223 */ /* 0x000fe40000010842 */
[----:B------:R-:W-:-:S02]  /*8b30*/  FMUL.FTZ R71, R76, R45 ;  /* 0x0000002d4c477220 */ /* 0x000fc40000410000 */
[----:B------:R-:W-:Y:S02]  /*8b40*/  FMUL.FTZ R68, R93, UR45 ;  /* 0x0000002d5d447c20 */ /* 0x000fe40008410000 */
[----:B------:R-:W-:Y:S02]  /*8b50*/  FMUL.FTZ R134, R134, -R93 ;  /* 0x8000005d86867220 */ /* 0x000fe40000410000 */
[-C--:B------:R-:W-:Y:S01]  /*8b60*/  FMUL.FTZ R131, R94, R40.reuse ;  /* 0x000000285e837220 */ /* 0x080fe20000410000 */
[----:B------:R-:W-:Y:S01]  /*8b70*/  HADD2.F32 R94, -RZ, R61.H0_H0 ;  /* 0x2000003dff5e7230 */ /* 0x000fe20000004100 */
[----:B------:R-:W-:Y:S02]  /*8b80*/  FMUL.FTZ R133, R92, R40 ;  /* 0x000000285c857220 */ /* 0x000fe40000410000 */
[----:B------:R-:W-:Y:S02]  /*8b90*/  FFMA.FTZ R73, R78, R72, R69 ;  /* 0x000000484e497223 */ /* 0x000fe40000010045 */
[----:B------:R-:W-:-:S02]  /*8ba0*/  FMUL.FTZ R69, R176, R91 ;  /* 0x0000005bb0457220 */ /* 0x000fc40000410000 */
[----:B------:R-:W-:Y:S02]  /*8bb0*/  FADD.FTZ R75, R96, R67 ;  /* 0x00000043604b7221 */ /* 0x000fe40000010000 */
[----:B------:R-:W-:Y:S02]  /*8bc0*/  FFMA.FTZ R176, R176, -R71, R214 ;  /* 0x80000047b0b07223 */ /* 0x000fe400000100d6 */
[C---:B------:R-:W-:Y:S02]  /*8bd0*/  FMUL.FTZ R66, R91.reuse, UR45 ;  /* 0x0000002d5b427c20 */ /* 0x040fe40008410000 */
[----:B------:R-:W-:Y:S02]  /*8be0*/  FFMA.FTZ R67, R91, UR44, -R68 ;  /* 0x0000002c5b437c23 */ /* 0x000fe40008010844 */
[----:B------:R-:W-:Y:S02]  /*8bf0*/  FFMA.FTZ R134, R135, R91, R134 ;  /* 0x0000005b87867223 */ /* 0x000fe40000010086 */
[----:B------:R-:W-:-:S02]  /*8c00*/  FMUL.FTZ R177, R91, R45 ;  /* 0x0000002d5bb17220 */ /* 0x000fc40000410000 */
[C---:B------:R-:W-:Y:S02]  /*8c10*/  FMUL.FTZ R65, R179.reuse, R131 ;  /* 0x00000083b3417220 */ /* 0x040fe40000410000 */
[----:B------:R-:W-:Y:S02]  /*8c20*/  FMUL.FTZ R64, R179, R133 ;  /* 0x00000085b3407220 */ /* 0x000fe40000410000 */
[C---:B------:R-:W-:Y:S02]  /*8c30*/  FMUL.FTZ R135, R93.reuse, R45 ;  /* 0x0000002d5d877220 */ /* 0x040fe40000410000 */
[----:B------:R-:W-:Y:S02]  /*8c40*/  FFMA.FTZ R71, R174, -R71, R215 ;  /* 0x80000047ae477223 */ /* 0x000fe400000100d7 */
[----:B------:R-:W-:Y:S02]  /*8c50*/  FFMA.FTZ R68, R93, UR44, R66 ;  /* 0x0000002c5d447c23 */ /* 0x000fe40008010042 */
[----:B------:R-:W-:-:S02]  /*8c60*/  FMUL.FTZ R70, R176, R67 ;  /* 0x00000043b0467220 */ /* 0x000fc40000410000 */
[----:B------:R-:W-:Y:S02]  /*8c70*/  FADD.FTZ R95, -R95, R134 ;  /* 0x000000865f5f7221 */ /* 0x000fe40000010100 */
[----:B------:R-:W-:Y:S02]  /*8c80*/  FMUL.FTZ R66, R176, R177 ;  /* 0x000000b1b0427220 */ /* 0x000fe40000410000 */
[C---:B------:R-:W-:Y:S02]  /*8c90*/  FFMA.FTZ R65, R74.reuse, R133, R65 ;  /* 0x000000854a417223 */ /* 0x040fe40000010041 */
[----:B------:R-:W-:Y:S02]  /*8ca0*/  FFMA.FTZ R64, R74, R131, -R64 ;  /* 0x000000834a407223 */ /* 0x000fe40000010840 */
[----:B------:R-:W-:Y:S02]  /*8cb0*/  FMUL.FTZ R176, R176, R135 ;  /* 0x00000087b0b07220 */ /* 0x000fe40000410000 */
[----:B------:R-:W-:-:S02]  /*8cc0*/  FMUL.FTZ R133, R78, R133 ;  /* 0x000000854e857220 */ /* 0x000fc40000410000 */
[----:B------:R-:W-:Y:S01]  /*8cd0*/  FMUL.FTZ R131, R78, R131 ;  /* 0x000000834e837220 */ /* 0x000fe20000410000 */
[----:B------:R-:W-:Y:S01]  /*8ce0*/  HADD2.F32 R78, -RZ, R58.H1_H1 ;  /* 0x3000003aff4e7230 */ /* 0x000fe20000004100 */
[----:B------:R-:W-:Y:S02]  /*8cf0*/  FFMA.FTZ R17, R72, R40, R17 ;  /* 0x0000002848117223 */ /* 0x000fe40000010011 */
[----:B------:R-:W-:Y:S01]  /*8d00*/  FFMA.FTZ R69, R174, R93, R69 ;  /* 0x0000005dae457223 */ /* 0x000fe20000010045 */
[----:B------:R-:W-:Y:S01]  /*8d10*/  HADD2.F32 R93, -RZ, R61.H1_H1 ;  /* 0x3000003dff5d7230 */ /* 0x000fe20000004100 */
[----:B------:R-:W-:Y:S01]  /*8d20*/  FFMA.FTZ R72, R71, R68, R70 ;  /* 0x0000004447487223 */ /* 0x000fe20000010046 */
[----:B------:R-:W-:Y:S01]  /*8d30*/  IADD3 R174, R111, 0x80, RZ ;  /* 0x000000806fae7810 */ /* 0x000fe20007ffe0ff */
[----:B------:R-:W-:Y:S02]  /*8d40*/  FMUL.FTZ R68, R136, -R95 ;  /* 0x8000005f88447220 */ /* 0x000fe40000410000 */
[C---:B------:R-:W-:Y:S01]  /*8d50*/  FFMA.FTZ R66, R71.reuse, R135, R66 ;  /* 0x0000008747427223 */ /* 0x040fe20000010042 */
[----:B------:R-:W-:Y:S01]  /*8d60*/  LEA.HI.SX32 R174, R174, R111, 0x1b ;  /* 0x0000006faeae7211 */ /* 0x000fe200078fdaff */
[----:B------:R-:W-:-:S02]  /*8d70*/  FFMA.FTZ R67, R71, R177, -R176 ;  /* 0x000000b147437223 */ /* 0x000fc400000108b0 */
[C---:B------:R-:W-:Y:S02]  /*8d80*/  FMUL.FTZ R135, R76.reuse, R135 ;  /* 0x000000874c877220 */ /* 0x040fe40000410000 */
[C---:B------:R-:W-:Y:S02]  /*8d90*/  FMUL.FTZ R177, R76.reuse, R177 ;  /* 0x000000b14cb17220 */ /* 0x040fe40000410000 */
[----:B------:R-:W-:Y:S02]  /*8da0*/  FFMA.FTZ R18, R69, R45, R18 ;  /* 0x0000002d45127223 */ /* 0x000fe40000010012 */
[----:B------:R-:W-:Y:S02]  /*8db0*/  FFMA.FTZ R76, R76, R69, R72 ;  /* 0x000000454c4c7223 */ /* 0x000fe40000010048 */
[----:B------:R-:W-:Y:S02]  /*8dc0*/  FMUL.FTZ R70, R78, R52 ;  /* 0x000000344e467220 */ /* 0x000fe40000410000 */
[----:B------:R-:W-:-:S02]  /*8dd0*/  FFMA.FTZ R69, R137, R75, -R68 ;  /* 0x0000004b89457223 */ /* 0x000fc40000010844 */
[----:B------:R-:W-:Y:S02]  /*8de0*/  FMUL.FTZ R136, R136, -R75 ;  /* 0x8000004b88887220 */ /* 0x000fe40000410000 */
[-C--:B------:R-:W-:Y:S02]  /*8df0*/  FMUL.FTZ R68, R175, R95.reuse ;  /* 0x0000005faf447220 */ /* 0x080fe40000410000 */
[----:B------:R-:W-:Y:S02]  /*8e00*/  FMUL.FTZ R74, R75, UR45 ;  /* 0x0000002d4b4a7c20 */ /* 0x000fe40008410000 */
[----:B------:R-:W-:Y:S02]  /*8e10*/  FFMA.FTZ R71, R175, -R70, R224 ;  /* 0x80000046af477223 */ /* 0x000fe400000100e0 */
[----:B------:R-:W-:Y:S02]  /*8e20*/  FADD.FTZ R50, R73, R50 ;  /* 0x0000003249327221 */ /* 0x000fe40000010000 */
[----:B------:R-:W-:-:S02]  /*8e30*/  FFMA.FTZ R136, R137, R95, R136 ;  /* 0x0000005f89887223 */ /* 0x000fc40000010088 */
[C---:B------:R-:W-:Y:S02]  /*8e40*/  FFMA.FTZ R70, R173.reuse, -R70, R230 ;  /* 0x80000046ad467223 */ /* 0x040fe400000100e6 */
[----:B------:R-:W-:Y:S02]  /*8e50*/  FFMA.FTZ R72, R173, R75, R68 ;  /* 0x0000004bad487223 */ /* 0x000fe40000010044 */
[C---:B------:R-:W-:Y:S02]  /*8e60*/  FMUL.FTZ R73, R95.reuse, UR45 ;  /* 0x0000002d5f497c20 */ /* 0x040fe40008410000 */
[C---:B------:R-:W-:Y:S02]  /*8e70*/  FFMA.FTZ R74, R95.reuse, UR44, -R74 ;  /* 0x0000002c5f4a7c23 */ /* 0x040fe4000801084a */
[-C--:B------:R-:W-:Y:S01]  /*8e80*/  FMUL.FTZ R173, R95, R52.reuse ;  /* 0x000000345fad7220 */ /* 0x080fe20000410000 */
[----:B------:R-:W-:Y:S01]  /*8e90*/  HADD2.F32 R95, -RZ, R60.H1_H1 ;  /* 0x3000003cff5f7230 */ /* 0x000fe20000004100 */
[----:B------:R-:W-:-:S02]  /*8ea0*/  FMUL.FTZ R137, R75, R52 ;  /* 0x000000344b897220 */ /* 0x000fc40000410000 */
[----:B------:R-:W-:Y:S02]  /*8eb0*/  FADD.FTZ R98, R98, R69 ;  /* 0x0000004562627221 */ /* 0x000fe40000010000 */
[----:B------:R-:W-:Y:S02]  /*8ec0*/  FFMA.FTZ R73, R75, UR44, R73 ;  /* 0x0000002c4b497c23 */ /* 0x000fe40008010049 */
[C---:B------:R-:W-:Y:S02]  /*8ed0*/  FMUL.FTZ R68, R71.reuse, R173 ;  /* 0x000000ad47447220 */ /* 0x040fe40000410000 */
[C---:B------:R-:W-:Y:S02]  /*8ee0*/  FMUL.FTZ R69, R71.reuse, R137 ;  /* 0x0000008947457220 */ /* 0x040fe40000410000 */
[----:B------:R-:W-:Y:S02]  /*8ef0*/  FMUL.FTZ R74, R71, R74 ;  /* 0x0000004a474a7220 */ /* 0x000fe40000410000 */
[----:B------:R-:W-:-:S02]  /*8f00*/  FADD.FTZ R97, -R97, R136 ;  /* 0x0000008861617221 */ /* 0x000fc40000010100 */
[C---:B------:R-:W-:Y:S02]  /*8f10*/  FFMA.FTZ R68, R70.reuse, R137, R68 ;  /* 0x0000008946447223 */ /* 0x040fe40000010044 */
[C---:B------:R-:W-:Y:S02]  /*8f20*/  FFMA.FTZ R69, R70.reuse, R173, -R69 ;  /* 0x000000ad46457223 */ /* 0x040fe40000010845 */
[----:B------:R-:W-:Y:S02]  /*8f30*/  FFMA.FTZ R73, R70, R73, R74 ;  /* 0x0000004946497223 */ /* 0x000fe4000001004a */
[CC--:B------:R-:W-:Y:S02]  /*8f40*/  FMUL.FTZ R70, R138.reuse, -R97.reuse ;  /* 0x800000618a467220 */ /* 0x0c0fe40000410000 */
[----:B------:R-:W-:Y:S02]  /*8f50*/  FMUL.FTZ R138, R138, -R98 ;  /* 0x800000628a8a7220 */ /* 0x000fe40000410000 */
[----:B------:R-:W-:Y:S01]  /*8f60*/  FADD.FTZ R49, R76, R49 ;  /* 0x000000314c317221 */ /* 0x000fe20000010000 */
[----:B------:R-:W-:Y:S01]  /*8f70*/  HADD2.F32 R76, -RZ, R58.H0_H0 ;  /* 0x2000003aff4c7230 */ /* 0x000fe20000004100 */
[----:B------:R-:W-:-:S02]  /*8f80*/  FFMA.FTZ R138, R139, R97, R138 ;  /* 0x000000618b8a7223 */ /* 0x000fc4000001008a */
[----:B------:R-:W-:Y:S02]  /*8f90*/  FFMA.FTZ R71, R139, R98, -R70 ;  /* 0x000000628b477223 */ /* 0x000fe40000010846 */
[----:B------:R-:W-:Y:S02]  /*8fa0*/  FMUL.FTZ R70, R76, R51 ;  /* 0x000000334c467220 */ /* 0x000fe40000410000 */
[----:B------:R-:W-:Y:S02]  /*8fb0*/  FADD.FTZ R138, -R99, R138 ;  /* 0x0000008a638a7221 */ /* 0x000fe40000010100 */
[----:B------:R-:W-:Y:S01]  /*8fc0*/  FADD.FTZ R77, R178, R71 ;  /* 0x00000047b24d7221 */ /* 0x000fe20000010000 */
[----:B------:R-:W-:Y:S01]  /*8fd0*/  IADD3 R178, R111, 0xc00, RZ ;  /* 0x00000c006fb27810 */ /* 0x000fe20007ffe0ff */
[----:B------:R-:W-:Y:S02]  /*8fe0*/  FFMA.FTZ R75, R78, R72, R73 ;  /* 0x000000484e4b7223 */ /* 0x000fe40000010049 */
[----:B------:R-:W-:-:S02]  /*8ff0*/  FMUL.FTZ R71, R172, R97 ;  /* 0x00000061ac477220 */ /* 0x000fc40000410000 */
[-C--:B------:R-:W-:Y:S02]  /*9000*/  FFMA.FTZ R172, R172, -R70.reuse, R229 ;  /* 0x80000046acac7223 */ /* 0x080fe400000100e5 */
[----:B------:R-:W-:Y:S02]  /*9010*/  FFMA.FTZ R73, R170, -R70, R233 ;  /* 0x80000046aa497223 */ /* 0x000fe400000100e9 */
[CC--:B------:R-:W-:Y:S02]  /*9020*/  FMUL.FTZ R70, R140.reuse, -R138.reuse ;  /* 0x8000008a8c467220 */ /* 0x0c0fe40000410000 */
[-C--:B------:R-:W-:Y:S02]  /*9030*/  FMUL.FTZ R140, R140, -R77.reuse ;  /* 0x8000004d8c8c7220 */ /* 0x080fe40000410000 */
[C---:B------:R-:W-:Y:S02]  /*9040*/  FFMA.FTZ R70, R141.reuse, R77, -R70 ;  /* 0x0000004d8d467223 */ /* 0x040fe40000010846 */
[----:B------:R-:W-:-:S02]  /*9050*/  FFMA.FTZ R141, R141, R138, R140 ;  /* 0x0000008a8d8d7223 */ /* 0x000fc4000001008c */
[----:B------:R-:W-:Y:S02]  /*9060*/  FFMA.FTZ R19, R72, R52, R19 ;  /* 0x0000003448137223 */ /* 0x000fe40000010013 */
[----:B------:R-:W-:Y:S02]  /*9070*/  FMUL.FTZ R72, R98, UR45 ;  /* 0x0000002d62487c20 */ /* 0x000fe40008410000 */
[----:B------:R-:W-:Y:S02]  /*9080*/  FADD.FTZ R180, -R180, R141 ;  /* 0x0000008db4b47221 */ /* 0x000fe40000010100 */
[----:B------:R-:W-:Y:S02]  /*9090*/  FADD.FTZ R181, R181, R70 ;  /* 0x00000046b5b57221 */ /* 0x000fe40000010000 */
[----:B------:R-:W-:Y:S02]  /*90a0*/  FADD.FTZ R48, R75, R48 ;  /* 0x000000304b307221 */ /* 0x000fe40000010000 */
[----:B------:R-:W-:-:S02]  /*90b0*/  FFMA.FTZ R75, R97, UR44, -R72 ;  /* 0x0000002c614b7c23 */ /* 0x000fc40008010848 */
[CC--:B------:R-:W-:Y:S02]  /*90c0*/  FMUL.FTZ R72, R142.reuse, -R180.reuse ;  /* 0x800000b48e487220 */ /* 0x0c0fe40000410000 */
[-C--:B------:R-:W-:Y:S02]  /*90d0*/  FMUL.FTZ R142, R142, -R181.reuse ;  /* 0x800000b58e8e7220 */ /* 0x080fe40000410000 */
[C---:B------:R-:W-:Y:S02]  /*90e0*/  FFMA.FTZ R72, R143.reuse, R181, -R72 ;  /* 0x000000b58f487223 */ /* 0x040fe40000010848 */
[----:B------:R-:W-:Y:S02]  /*90f0*/  FFMA.FTZ R143, R143, R180, R142 ;  /* 0x000000b48f8f7223 */ /* 0x000fe4000001008e */
[----:B------:R-:W-:Y:S02]  /*9100*/  FFMA.FTZ R170, R170, R98, R71 ;  /* 0x00000062aaaa7223 */ /* 0x000fe40000010047 */
[----:B------:R-:W-:-:S02]  /*9110*/  FMUL.FTZ R139, R97, R51 ;  /* 0x00000033618b7220 */ /* 0x000fc40000410000 */
[----:B------:R-:W-:Y:S02]  /*9120*/  FMUL.FTZ R71, R97, UR45 ;  /* 0x0000002d61477c20 */ /* 0x000fe40008410000 */
[----:B------:R-:W-:Y:S02]  /*9130*/  FMUL.FTZ R99, R98, R51 ;  /* 0x0000003362637220 */ /* 0x000fe40000410000 */
[----:B------:R-:W-:Y:S02]  /*9140*/  FADD.FTZ R182, -R182, R143 ;  /* 0x0000008fb6b67221 */ /* 0x000fe40000010100 */
[C---:B------:R-:W-:Y:S02]  /*9150*/  FMUL.FTZ R70, R172.reuse, R139 ;  /* 0x0000008bac467220 */ /* 0x040fe40000410000 */
[----:B------:R-:W-:Y:S02]  /*9160*/  FMUL.FTZ R75, R172, R75 ;  /* 0x0000004bac4b7220 */ /* 0x000fe40000410000 */
[----:B------:R-:W-:-:S02]  /*9170*/  FADD.FTZ R183, R183, R72 ;  /* 0x00000048b7b77221 */ /* 0x000fc40000010000 */
[----:B------:R-:W-:Y:S02]  /*9180*/  FFMA.FTZ R74, R98, UR44, R71 ;  /* 0x0000002c624a7c23 */ /* 0x000fe40008010047 */
[----:B------:R-:W-:Y:S02]  /*9190*/  FMUL.FTZ R172, R172, R99 ;  /* 0x00000063acac7220 */ /* 0x000fe40000410000 */
[C---:B------:R-:W-:Y:S02]  /*91a0*/  FMUL.FTZ R72, R144.reuse, -R182 ;  /* 0x800000b690487220 */ /* 0x040fe40000410000 */
[----:B------:R-:W-:Y:S02]  /*91b0*/  FMUL.FTZ R144, R144, -R183 ;  /* 0x800000b790907220 */ /* 0x000fe40000410000 */
[C---:B------:R-:W-:Y:S02]  /*91c0*/  FFMA.FTZ R70, R73.reuse, R99, R70 ;  /* 0x0000006349467223 */ /* 0x040fe40000010046 */
[----:B------:R-:W-:Y:S01]  /*91d0*/  FFMA.FTZ R71, R73, R139, -R172 ;  /* 0x0000008b49477223 */ /* 0x000fe200000108ac */
[----:B------:R-:W-:Y:S01]  /*91e0*/  IADD3 R172, R111, 0xb80, RZ ;  /* 0x00000b806fac7810 */ /* 0x000fe20007ffe0ff */
[----:B------:R-:W-:-:S02]  /*91f0*/  FFMA.FTZ R75, R73, R74, R75 ;  /* 0x0000004a494b7223 */ /* 0x000fc4000001004b */
[----:B------:R-:W-:Y:S02]  /*9200*/  FMUL.FTZ R73, R79, R54 ;  /* 0x000000364f497220 */ /* 0x000fe40000410000 */
[C---:B------:R-:W-:Y:S02]  /*9210*/  FFMA.FTZ R72, R145.reuse, R183, -R72 ;  /* 0x000000b791487223 */ /* 0x040fe40000010848 */
[----:B------:R-:W-:Y:S02]  /*9220*/  FFMA.FTZ R20, R170, R51, R20 ;  /* 0x00000033aa147223 */ /* 0x000fe40000010014 */
[----:B------:R-:W-:Y:S01]  /*9230*/  FFMA.FTZ R145, R145, R182, R144 ;  /* 0x000000b691917223 */ /* 0x000fe20000010090 */
[----:B------:R-:W-:Y:S01]  /*9240*/  IADD3 R144, R111, 0x800, RZ ;  /* 0x000008006f907810 */ /* 0x000fe20007ffe0ff */
[----:B------:R-:W-:Y:S02]  /*9250*/  FFMA.FTZ R170, R76, R170, R75 ;  /* 0x000000aa4caa7223 */ /* 0x000fe4000001004b */
[----:B------:R-:W-:-:S02]  /*9260*/  FMUL.FTZ R74, R171, R138 ;  /* 0x0000008aab4a7220 */ /* 0x000fc40000410000 */
[-C--:B------:R-:W-:Y:S02]  /*9270*/  FFMA.FTZ R171, R171, -R73.reuse, R228 ;  /* 0x80000049abab7223 */ /* 0x080fe400000100e4 */
[----:B------:R-:W-:Y:S02]  /*9280*/  FFMA.FTZ R75, R169, -R73, R222 ;  /* 0x80000049a94b7223 */ /* 0x000fe400000100de */
[----:B------:R-:W-:Y:S02]  /*9290*/  FADD.FTZ R185, R185, R72 ;  /* 0x00000048b9b97221 */ /* 0x000fe40000010000 */
[----:B------:R-:W-:Y:S02]  /*92a0*/  FMUL.FTZ R73, R77, UR45 ;  /* 0x0000002d4d497c20 */ /* 0x000fe40008410000 */
[----:B------:R-:W-:Y:S02]  /*92b0*/  FMUL.FTZ R72, R138, UR45 ;  /* 0x0000002d8a487c20 */ /* 0x000fe40008410000 */
[----:B------:R-:W-:-:S02]  /*92c0*/  FADD.FTZ R184, -R184, R145 ;  /* 0x00000091b8b87221 */ /* 0x000fc40000010100 */
[C---:B------:R-:W-:Y:S02]  /*92d0*/  FMUL.FTZ R99, R76.reuse, R99 ;  /* 0x000000634c637220 */ /* 0x040fe40000410000 */
[----:B------:R-:W-:Y:S02]  /*92e0*/  FMUL.FTZ R139, R76, R139 ;  /* 0x0000008b4c8b7220 */ /* 0x000fe40000410000 */
[----:B------:R-:W-:Y:S02]  /*92f0*/  FFMA.FTZ R169, R169, R77, R74 ;  /* 0x0000004da9a97223 */ /* 0x000fe4000001004a */
[----:B------:R-:W-:Y:S02]  /*9300*/  FFMA.FTZ R74, R138, UR44, -R73 ;  /* 0x0000002c8a4a7c23 */ /* 0x000fe40008010849 */
[----:B------:R-:W-:Y:S02]  /*9310*/  FFMA.FTZ R76, R77, UR44, R72 ;  /* 0x0000002c4d4c7c23 */ /* 0x000fe40008010048 */
[----:B------:R-:W-:-:S02]  /*9320*/  FMUL.FTZ R72, R146, -R184 ;  /* 0x800000b892487220 */ /* 0x000fc40000410000 */
[C---:B------:R-:W-:Y:S02]  /*9330*/  FMUL.FTZ R137, R78.reuse, R137 ;  /* 0x000000894e897220 */ /* 0x040fe40000410000 */
[----:B------:R-:W-:Y:S02]  /*9340*/  FMUL.FTZ R173, R78, R173 ;  /* 0x000000ad4ead7220 */ /* 0x000fe40000410000 */
[-C--:B------:R-:W-:Y:S02]  /*9350*/  FMUL.FTZ R146, R146, -R185.reuse ;  /* 0x800000b992927220 */ /* 0x080fe40000410000 */
[----:B------:R-:W-:Y:S02]  /*9360*/  FMUL.FTZ R78, R77, R54 ;  /* 0x000000364d4e7220 */ /* 0x000fe40000410000 */
[----:B------:R-:W-:Y:S02]  /*9370*/  FMUL.FTZ R77, R171, R74 ;  /* 0x0000004aab4d7220 */ /* 0x000fe40000410000 */
[----:B------:R-:W-:-:S02]  /*9380*/  FFMA.FTZ R74, R147, R185, -R72 ;  /* 0x000000b9934a7223 */ /* 0x000fc40000010848 */
[----:B------:R-:W-:Y:S01]  /*9390*/  FFMA.FTZ R147, R147, R184, R146 ;  /* 0x000000b893937223 */ /* 0x000fe20000010092 */
[----:B------:R-:W-:Y:S01]  /*93a0*/  IADD3 R146, R111, 0x880, RZ ;  /* 0x000008806f927810 */ /* 0x000fe20007ffe0ff */
[----:B------:R-:W-:Y:S02]  /*93b0*/  FMUL.FTZ R80, R138, R54 ;  /* 0x000000368a507220 */ /* 0x000fe40000410000 */
[----:B------:R-:W-:Y:S02]  /*93c0*/  FADD.FTZ R186, -R186, R147 ;  /* 0x00000093baba7221 */ /* 0x000fe40000010100 */
[----:B------:R-:W-:Y:S02]  /*93d0*/  FADD.FTZ R187, R187, R74 ;  /* 0x0000004abbbb7221 */ /* 0x000fe40000010000 */
[----:B------:R-:W-:Y:S02]  /*93e0*/  FMUL.FTZ R74, R115, -R186 ;  /* 0x800000ba734a7220 */ /* 0x000fe40000410000 */
[----:B------:R-:W-:-:S02]  /*93f0*/  FMUL.FTZ R73, R171, R80 ;  /* 0x00000050ab497220 */ /* 0x000fc40000410000 */
[-C--:B------:R-:W-:Y:S02]  /*9400*/  FMUL.FTZ R115, R115, -R187.reuse ;  /* 0x800000bb73737220 */ /* 0x080fe40000410000 */
[-C--:B------:R-:W-:Y:S02]  /*9410*/  FMUL.FTZ R171, R171, R78.reuse ;  /* 0x0000004eabab7220 */ /* 0x080fe40000410000 */
[C---:B------:R-:W-:Y:S02]  /*9420*/  FFMA.FTZ R74, R118.reuse, R187, -R74 ;  /* 0x000000bb764a7223 */ /* 0x040fe4000001084a */
[C---:B------:R-:W-:Y:S02]  /*9430*/  FFMA.FTZ R72, R75.reuse, R78, R73 ;  /* 0x0000004e4b487223 */ /* 0x040fe40000010049 */
[----:B------:R-:W-:Y:S02]  /*9440*/  FFMA.FTZ R115, R118, R186, R115 ;  /* 0x000000ba76737223 */ /* 0x000fe40000010073 */
[----:B------:R-:W-:-:S02]  /*9450*/  FFMA.FTZ R73, R75, R80, -R171 ;  /* 0x000000504b497223 */ /* 0x000fc400000108ab */
[----:B------:R-:W-:Y:S02]  /*9460*/  FFMA.FTZ R76, R75, R76, R77 ;  /* 0x0000004c4b4c7223 */ /* 0x000fe4000001004d */
[----:B------:R-:W-:Y:S02]  /*9470*/  FMUL.FTZ R75, R82, R53 ;  /* 0x00000035524b7220 */ /* 0x000fe40000410000 */
[----:B------:R-:W-:Y:S02]  /*9480*/  FADD.FTZ R189, R189, R74 ;  /* 0x0000004abdbd7221 */ /* 0x000fe40000010000 */
[----:B------:R-:W-:Y:S02]  /*9490*/  FMUL.FTZ R74, R168, R180 ;  /* 0x000000b4a84a7220 */ /* 0x000fe40000410000 */
[----:B------:R-:W-:Y:S02]  /*94a0*/  FFMA.FTZ R21, R169, R54, R21 ;  /* 0x00000036a9157223 */ /* 0x000fe40000010015 */
[----:B------:R-:W-:-:S02]  /*94b0*/  FADD.FTZ R188, -R188, R115 ;  /* 0x00000073bcbc7221 */ /* 0x000fc40000010100 */
[----:B------:R-:W-:Y:S02]  /*94c0*/  FFMA.FTZ R169, R79, R169, R76 ;  /* 0x000000a94fa97223 */ /* 0x000fe4000001004c */
[C---:B------:R-:W-:Y:S02]  /*94d0*/  FFMA.FTZ R76, R166.reuse, -R75, R231 ;  /* 0x8000004ba64c7223 */ /* 0x040fe400000100e7 */
[----:B------:R-:W-:Y:S02]  /*94e0*/  FFMA.FTZ R166, R166, R181, R74 ;  /* 0x000000b5a6a67223 */ /* 0x000fe4000001004a */
[C---:B------:R-:W-:Y:S02]  /*94f0*/  FMUL.FTZ R74, R119.reuse, -R188 ;  /* 0x800000bc774a7220 */ /* 0x040fe40000410000 */
[----:B------:R-:W-:Y:S02]  /*9500*/  FMUL.FTZ R119, R119, -R189 ;  /* 0x800000bd77777220 */ /* 0x000fe40000410000 */
[----:B------:R-:W-:-:S02]  /*9510*/  FFMA.FTZ R168, R168, -R75, R227 ;  /* 0x8000004ba8a87223 */ /* 0x000fc400000100e3 */
[----:B------:R-:W-:Y:S02]  /*9520*/  FMUL.FTZ R75, R181, UR45 ;  /* 0x0000002db54b7c20 */ /* 0x000fe40008410000 */
[C---:B------:R-:W-:Y:S02]  /*9530*/  FFMA.FTZ R119, R120.reuse, R188, R119 ;  /* 0x000000bc78777223 */ /* 0x040fe40000010077 */
[----:B------:R-:W-:Y:S02]  /*9540*/  FMUL.FTZ R143, R79, R78 ;  /* 0x0000004e4f8f7220 */ /* 0x000fe40000410000 */
[----:B------:R-:W-:Y:S02]  /*9550*/  FFMA.FTZ R74, R120, R189, -R74 ;  /* 0x000000bd784a7223 */ /* 0x000fe4000001084a */
[C---:B------:R-:W-:Y:S02]  /*9560*/  FMUL.FTZ R78, R180.reuse, UR45 ;  /* 0x0000002db44e7c20 */ /* 0x040fe40008410000 */
[----:B------:R-:W-:-:S02]  /*9570*/  FFMA.FTZ R75, R180, UR44, -R75 ;  /* 0x0000002cb44b7c23 */ /* 0x000fc4000801084b */
[----:B------:R-:W-:Y:S02]  /*9580*/  FMUL.FTZ R141, R79, R80 ;  /* 0x000000504f8d7220 */ /* 0x000fe40000410000 */
[----:B------:R-:W-:Y:S02]  /*9590*/  FADD.FTZ R190, -R190, R119 ;  /* 0x00000077bebe7221 */ /* 0x000fe40000010100 */
[-C--:B------:R-:W-:Y:S01]  /*95a0*/  FMUL.FTZ R79, R180, R53.reuse ;  /* 0x00000035b44f7220 */ /* 0x080fe20000410000 */
[----:B------:R-:W-:Y:S01]  /*95b0*/  HADD2.F32 R180, -RZ, R56.H0_H0 ;  /* 0x20000038ffb47230 */ /* 0x000fe20000004100 */
[----:B------:R-:W-:Y:S02]  /*95c0*/  FADD.FTZ R191, R191, R74 ;  /* 0x0000004abfbf7221 */ /* 0x000fe40000010000 */
[C---:B------:R-:W-:Y:S02]  /*95d0*/  FMUL.FTZ R115, R181.reuse, R53 ;  /* 0x00000035b5737220 */ /* 0x040fe40000410000 */
[----:B------:R-:W-:-:S02]  /*95e0*/  FFMA.FTZ R77, R181, UR44, R78 ;  /* 0x0000002cb54d7c23 */ /* 0x000fc4000801004e */
[C---:B------:R-:W-:Y:S02]  /*95f0*/  FMUL.FTZ R78, R168.reuse, R75 ;  /* 0x0000004ba84e7220 */ /* 0x040fe40000410000 */
[----:B------:R-:W-:Y:S02]  /*9600*/  FMUL.FTZ R75, R121, -R190 ;  /* 0x800000be794b7220 */ /* 0x000fe40000410000 */
[C---:B------:R-:W-:Y:S02]  /*9610*/  FMUL.FTZ R98, R168.reuse, R79 ;  /* 0x0000004fa8627220 */ /* 0x040fe40000410000 */
[----:B------:R-:W-:Y:S01]  /*9620*/  FMUL.FTZ R74, R168, R115 ;  /* 0x00000073a84a7220 */ /* 0x000fe20000410000 */
[----:B------:R-:W-:Y:S01]  /*9630*/  IADD3 R168, R111, 0xa80, RZ ;  /* 0x00000a806fa87810 */ /* 0x000fe20007ffe0ff */
[----:B------:R-:W-:Y:S02]  /*9640*/  FMUL.FTZ R121, R121, -R191 ;  /* 0x800000bf79797220 */ /* 0x000fe40000410000 */
[----:B------:R-:W-:-:S02]  /*9650*/  FFMA.FTZ R98, R76, R115, R98 ;  /* 0x000000734c627223 */ /* 0x000fc40000010062 */
[C---:B------:R-:W-:Y:S02]  /*9660*/  FFMA.FTZ R74, R76.reuse, R79, -R74 ;  /* 0x0000004f4c4a7223 */ /* 0x040fe4000001084a */
[----:B------:R-:W-:Y:S02]  /*9670*/  FFMA.FTZ R77, R76, R77, R78 ;  /* 0x0000004d4c4d7223 */ /* 0x000fe4000001004e */
[C---:B------:R-:W-:Y:S02]  /*9680*/  FFMA.FTZ R121, R122.reuse, R190, R121 ;  /* 0x000000be7a797223 */ /* 0x040fe40000010079 */
[----:B------:R-:W-:Y:S02]  /*9690*/  FFMA.FTZ R76, R122, R191, -R75 ;  /* 0x000000bf7a4c7223 */ /* 0x000fe4000001084b */
[----:B------:R-:W-:Y:S02]  /*96a0*/  FFMA.FTZ R22, R166, R53, R22 ;  /* 0x00000035a6167223 */ /* 0x000fe40000010016 */
[----:B------:R-:W-:-:S02]  /*96b0*/  FADD.FTZ R192, -R192, R121 ;  /* 0x00000079c0c07221 */ /* 0x000fc40000010100 */
[----:B------:R-:W-:Y:S02]  /*96c0*/  FFMA.FTZ R166, R82, R166, R77 ;  /* 0x000000a652a67223 */ /* 0x000fe4000001004d */
[----:B------:R-:W-:Y:S02]  /*96d0*/  FADD.FTZ R193, R193, R76 ;  /* 0x0000004cc1c17221 */ /* 0x000fe40000010000 */
[----:B------:R-:W-:Y:S02]  /*96e0*/  FMUL.FTZ R77, R81, R100 ;  /* 0x00000064514d7220 */ /* 0x000fe40000410000 */
[----:B------:R-:W-:Y:S02]  /*96f0*/  FMUL.FTZ R76, R167, R182 ;  /* 0x000000b6a74c7220 */ /* 0x000fe40000410000 */
[C---:B------:R-:W-:Y:S02]  /*9700*/  FMUL.FTZ R75, R123.reuse, -R192 ;  /* 0x800000c07b4b7220 */ /* 0x040fe40000410000 */
[----:B------:R-:W-:-:S02]  /*9710*/  FMUL.FTZ R123, R123, -R193 ;  /* 0x800000c17b7b7220 */ /* 0x000fc40000410000 */
[-C--:B------:R-:W-:Y:S02]  /*9720*/  FFMA.FTZ R167, R167, -R77.reuse, R226 ;  /* 0x8000004da7a77223 */ /* 0x080fe400000100e2 */
[C---:B------:R-:W-:Y:S02]  /*9730*/  FFMA.FTZ R77, R165.reuse, -R77, R220 ;  /* 0x8000004da54d7223 */ /* 0x040fe400000100dc */
[----:B------:R-:W-:Y:S02]  /*9740*/  FFMA.FTZ R165, R165, R183, R76 ;  /* 0x000000b7a5a57223 */ /* 0x000fe4000001004c */
[C---:B------:R-:W-:Y:S02]  /*9750*/  FFMA.FTZ R76, R124.reuse, R193, -R75 ;  /* 0x000000c17c4c7223 */ /* 0x040fe4000001084b */
[----:B------:R-:W-:Y:S02]  /*9760*/  FFMA.FTZ R123, R124, R192, R123 ;  /* 0x000000c07c7b7223 */ /* 0x000fe4000001007b */
[----:B------:R-:W-:-:S02]  /*9770*/  FMUL.FTZ R75, R183, UR45 ;  /* 0x0000002db74b7c20 */ /* 0x000fc40008410000 */
[----:B------:R-:W-:Y:S02]  /*9780*/  FADD.FTZ R195, R195, R76 ;  /* 0x0000004cc3c37221 */ /* 0x000fe40000010000 */
[----:B------:R-:W-:Y:S02]  /*9790*/  FADD.FTZ R194, -R194, R123 ;  /* 0x0000007bc2c27221 */ /* 0x000fe40000010100 */
[C---:B------:R-:W-:Y:S02]  /*97a0*/  FMUL.FTZ R76, R182.reuse, UR45 ;  /* 0x0000002db64c7c20 */ /* 0x040fe40008410000 */
[----:B------:R-:W-:Y:S02]  /*97b0*/  FFMA.FTZ R78, R182, UR44, -R75 ;  /* 0x0000002cb64e7c23 */ /* 0x000fe4000801084b */
[----:B------:R-:W-:Y:S02]  /*97c0*/  FMUL.FTZ R75, R125, -R194 ;  /* 0x800000c27d4b7220 */ /* 0x000fe40000410000 */
[----:B------:R-:W-:-:S02]  /*97d0*/  FFMA.FTZ R76, R183, UR44, R76 ;  /* 0x0000002cb74c7c23 */ /* 0x000fc4000801004c */
[----:B------:R-:W-:Y:S02]  /*97e0*/  FMUL.FTZ R78, R167, R78 ;  /* 0x0000004ea74e7220 */ /* 0x000fe40000410000 */
[----:B------:R-:W-:Y:S02]  /*97f0*/  FMUL.FTZ R125, R125, -R195 ;  /* 0x800000c37d7d7220 */ /* 0x000fe40000410000 */
[-C--:B------:R-:W-:Y:S02]  /*9800*/  FMUL.FTZ R182, R182, R100.reuse ;  /* 0x00000064b6b67220 */ /* 0x080fe40000410000 */
[----:B------:R-:W-:Y:S02]  /*9810*/  FMUL.FTZ R80, R183, R100 ;  /* 0x00000064b7507220 */ /* 0x000fe40000410000 */
[----:B------:R-:W-:Y:S02]  /*9820*/  FFMA.FTZ R78, R77, R76, R78 ;  /* 0x0000004c4d4e7223 */ /* 0x000fe4000001004e */
[----:B------:R-:W-:-:S02]  /*9830*/  FFMA.FTZ R125, R126, R194, R125 ;  /* 0x000000c27e7d7223 */ /* 0x000fc4000001007d */
[----:B------:R-:W-:Y:S02]  /*9840*/  FFMA.FTZ R76, R126, R195, -R75 ;  /* 0x000000c37e4c7223 */ /* 0x000fe4000001084b */
[C---:B------:R-:W-:Y:S02]  /*9850*/  FMUL.FTZ R118, R167.reuse, R182 ;  /* 0x000000b6a7767220 */ /* 0x040fe40000410000 */
[----:B------:R-:W-:Y:S02]  /*9860*/  FMUL.FTZ R120, R167, R80 ;  /* 0x00000050a7787220 */ /* 0x000fe40000410000 */
[----:B------:R-:W-:Y:S02]  /*9870*/  FMUL.FTZ R75, R180, R55 ;  /* 0x00000037b44b7220 */ /* 0x000fe40000410000 */
[----:B------:R-:W-:Y:S02]  /*9880*/  FADD.FTZ R196, -R196, R125 ;  /* 0x0000007dc4c47221 */ /* 0x000fe40000010100 */
[----:B------:R-:W-:-:S02]  /*9890*/  FADD.FTZ R197, R197, R76 ;  /* 0x0000004cc5c57221 */ /* 0x000fc40000010000 */
[C---:B------:R-:W-:Y:S02]  /*98a0*/  FFMA.FTZ R118, R77.reuse, R80, R118 ;  /* 0x000000504d767223 */ /* 0x040fe40000010076 */
[----:B------:R-:W-:Y:S02]  /*98b0*/  FFMA.FTZ R120, R77, R182, -R120 ;  /* 0x000000b64d787223 */ /* 0x000fe40000010878 */
[----:B------:R-:W-:Y:S02]  /*98c0*/  FFMA.FTZ R176, R81, R165, R78 ;  /* 0x000000a551b07223 */ /* 0x000fe4000001004e */
[-C--:B------:R-:W-:Y:S02]  /*98d0*/  FFMA.FTZ R78, R164, -R75.reuse, R219 ;  /* 0x8000004ba44e7223 */ /* 0x080fe400000100db */
[----:B------:R-:W-:Y:S02]  /*98e0*/  FFMA.FTZ R77, R162, -R75, R223 ;  /* 0x8000004ba24d7223 */ /* 0x000fe400000100df */
[----:B------:R-:W-:-:S02]  /*98f0*/  FMUL.FTZ R75, R127, -R196 ;  /* 0x800000c47f4b7220 */ /* 0x000fc40000410000 */
[----:B------:R-:W-:Y:S02]  /*9900*/  FMUL.FTZ R127, R127, -R197 ;  /* 0x800000c57f7f7220 */ /* 0x000fe40000410000 */
[----:B------:R-:W-:Y:S02]  /*9910*/  FMUL.FTZ R123, R81, R80 ;  /* 0x00000050517b7220 */ /* 0x000fe40000410000 */
[----:B------:R-:W-:Y:S02]  /*9920*/  FFMA.FTZ R127, R128, R196, R127 ;  /* 0x000000c4807f7223 */ /* 0x000fe4000001007f */
[----:B------:R-:W-:Y:S02]  /*9930*/  FMUL.FTZ R119, R82, R79 ;  /* 0x0000004f52777220 */ /* 0x000fe40000410000 */
[----:B------:R-:W-:Y:S02]  /*9940*/  FMUL.FTZ R164, R164, R184 ;  /* 0x000000b8a4a47220 */ /* 0x000fe40000410000 */
[----:B------:R-:W-:-:S02]  /*9950*/  FMUL.FTZ R80, R184, UR45 ;  /* 0x0000002db8507c20 */ /* 0x000fc40008410000 */
[----:B------:R-:W-:Y:S02]  /*9960*/  FMUL.FTZ R79, R185, UR45 ;  /* 0x0000002db94f7c20 */ /* 0x000fe40008410000 */
[----:B------:R-:W-:Y:S02]  /*9970*/  FFMA.FTZ R76, R128, R197, -R75 ;  /* 0x000000c5804c7223 */ /* 0x000fe4000001084b */
[----:B------:R-:W-:Y:S02]  /*9980*/  FADD.FTZ R198, -R198, R127 ;  /* 0x0000007fc6c67221 */ /* 0x000fe40000010100 */
[----:B------:R-:W-:Y:S01]  /*9990*/  FFMA.FTZ R164, R162, R185, R164 ;  /* 0x000000b9a2a47223 */ /* 0x000fe200000100a4 */
[----:B------:R-:W-:Y:S01]  /*99a0*/  IADD3 R162, R111, 0x900, RZ ;  /* 0x000009006fa27810 */ /* 0x000fe20007ffe0ff */
[----:B------:R-:W-:Y:S02]  /*99b0*/  FFMA.FTZ R80, R185, UR44, R80 ;  /* 0x0000002cb9507c23 */ /* 0x000fe40008010050 */
[----:B------:R-:W-:-:S02]  /*99c0*/  FFMA.FTZ R79, R184, UR44, -R79 ;  /* 0x0000002cb84f7c23 */ /* 0x000fc4000801084f */
[-C--:B------:R-:W-:Y:S02]  /*99d0*/  FMUL.FTZ R125, R184, R55.reuse ;  /* 0x00000037b87d7220 */ /* 0x080fe40000410000 */
[----:B------:R-:W-:Y:S01]  /*99e0*/  FADD.FTZ R199, R199, R76 ;  /* 0x0000004cc7c77221 */ /* 0x000fe20000010000 */
[----:B------:R-:W-:Y:S01]  /*99f0*/  HADD2.F32 R76, -RZ, R60.H0_H0 ;  /* 0x2000003cff4c7230 */ /* 0x000fe20000004100 */
[----:B------:R-:W-:Y:S02]  /*9a00*/  FMUL.FTZ R185, R185, R55 ;  /* 0x00000037b9b97220 */ /* 0x000fe40000410000 */
[----:B------:R-:W-:Y:S02]  /*9a10*/  FMUL.FTZ R75, R129, -R198 ;  /* 0x800000c6814b7220 */ /* 0x000fe40000410000 */
[C---:B------:R-:W-:Y:S02]  /*9a20*/  FMUL.FTZ R122, R78.reuse, R125 ;  /* 0x0000007d4e7a7220 */ /* 0x040fe40000410000 */
[----:B------:R-:W-:-:S02]  /*9a30*/  FMUL.FTZ R79, R78, R79 ;  /* 0x0000004f4e4f7220 */ /* 0x000fc40000410000 */
[----:B------:R-:W-:Y:S02]  /*9a40*/  FMUL.FTZ R124, R78, R185 ;  /* 0x000000b94e7c7220 */ /* 0x000fe40000410000 */
[-C--:B------:R-:W-:Y:S02]  /*9a50*/  FMUL.FTZ R129, R129, -R199.reuse ;  /* 0x800000c781817220 */ /* 0x080fe40000410000 */
[----:B------:R-:W-:Y:S01]  /*9a60*/  FFMA.FTZ R78, R130, R199, -R75 ;  /* 0x000000c7824e7223 */ /* 0x000fe2000001084b */
[----:B------:R-:W-:Y:S01]  /*9a70*/  IADD3 R75, R232, 0x1, RZ ;  /* 0x00000001e84b7810 */ /* 0x000fe20007ffe0ff */
[----:B------:R-:W-:Y:S02]  /*9a80*/  FFMA.FTZ R129, R130, R198, R129 ;  /* 0x000000c682817223 */ /* 0x000fe40000010081 */
[----:B------:R-:W-:Y:S01]  /*9a90*/  FMUL.FTZ R96, R76, R107 ;  /* 0x0000006b4c607220 */ /* 0x000fe20000410000 */
[----:B------:R-:W-:Y:S01]  /*9aa0*/  LEA.HI.SX32 R236, R75, R232, 0x1b ;  /* 0x000000e84bec7211 */ /* 0x000fe200078fdaff */
[----:B------:R-:W-:-:S02]  /*9ab0*/  FADD.FTZ R201, R201, R78 ;  /* 0x0000004ec9c97221 */ /* 0x000fc40000010000 */
[C---:B------:R-:W-:Y:S02]  /*9ac0*/  FFMA.FTZ R79, R77.reuse, R80, R79 ;  /* 0x000000504d4f7223 */ /* 0x040fe4000001004f */
[----:B------:R-:W-:Y:S02]  /*9ad0*/  FADD.FTZ R200, -R200, R129 ;  /* 0x00000081c8c87221 */ /* 0x000fe40000010100 */
[-C--:B------:R-:W-:Y:S02]  /*9ae0*/  FFMA.FTZ R97, R132, -R96.reuse, R205 ;  /* 0x8000006084617223 */ /* 0x080fe400000100cd */
[----:B------:R-:W-:Y:S02]  /*9af0*/  FFMA.FTZ R124, R77, R125, -R124 ;  /* 0x0000007d4d7c7223 */ /* 0x000fe4000001087c */
[----:B------:R-:W-:Y:S02]  /*9b00*/  FFMA.FTZ R96, R148, -R96, R117 ;  /* 0x8000006094607223 */ /* 0x000fe40000010075 */
[----:B------:R-:W-:-:S02]  /*9b10*/  FMUL.FTZ R75, R201, R107 ;  /* 0x0000006bc94b7220 */ /* 0x000fc40000410000 */
[----:B------:R-:W-:Y:S02]  /*9b20*/  FMUL.FTZ R91, R95, R108 ;  /* 0x0000006c5f5b7220 */ /* 0x000fe40000410000 */
[C---:B------:R-:W-:Y:S02]  /*9b30*/  FMUL.FTZ R127, R180.reuse, R185 ;  /* 0x000000b9b47f7220 */ /* 0x040fe40000410000 */
[C---:B------:R-:W-:Y:S02]  /*9b40*/  FMUL.FTZ R125, R180.reuse, R125 ;  /* 0x0000007db47d7220 */ /* 0x040fe40000410000 */
[----:B------:R-:W-:Y:S02]  /*9b50*/  FFMA.FTZ R122, R77, R185, R122 ;  /* 0x000000b94d7a7223 */ /* 0x000fe4000001007a */
[----:B------:R-:W-:Y:S01]  /*9b60*/  FFMA.FTZ R180, R180, R164, R79 ;  /* 0x000000a4b4b47223 */ /* 0x000fe2000001004f */
[----:B------:R-:W-:Y:S01]  /*9b70*/  IADD3 R79, R232, 0x2, RZ ;  /* 0x00000002e84f7810 */ /* 0x000fe20007ffe0ff */
[----:B------:R-:W-:-:S02]  /*9b80*/  FMUL.FTZ R77, R200, R107 ;  /* 0x0000006bc84d7220 */ /* 0x000fc40000410000 */
[----:B------:R-:W-:Y:S02]  /*9b90*/  FMUL.FTZ R115, R82, R115 ;  /* 0x0000007352737220 */ /* 0x000fe40000410000 */
[----:B------:R-:W-:Y:S02]  /*9ba0*/  FMUL.FTZ R80, R96, R75 ;  /* 0x0000004b60507220 */ /* 0x000fe40000410000 */
[-C--:B------:R-:W-:Y:S02]  /*9bb0*/  FFMA.FTZ R92, R149, -R91.reuse, R116 ;  /* 0x8000005b955c7223 */ /* 0x080fe40000010074 */
[----:B------:R-:W-:Y:S02]  /*9bc0*/  FFMA.FTZ R91, R151, -R91, R202 ;  /* 0x8000005b975b7223 */ /* 0x000fe400000100ca */
[----:B------:R-:W-:Y:S02]  /*9bd0*/  FMUL.FTZ R82, R199, R108 ;  /* 0x0000006cc7527220 */ /* 0x000fe40000410000 */
[----:B------:R-:W-:Y:S01]  /*9be0*/  FMUL.FTZ R121, R81, R182 ;  /* 0x000000b651797220 */ /* 0x000fe20000410000 */
[----:B------:R-:W-:Y:S01]  /*9bf0*/  IADD3 R81, R232, 0x3, RZ ;  /* 0x00000003e8517810 */ /* 0x000fe20007ffe0ff */
[-C--:B------:R-:W-:Y:S01]  /*9c00*/  FMUL.FTZ R78, R96, R77.reuse ;  /* 0x0000004d604e7220 */ /* 0x080fe20000410000 */
[-C--:B------:R-:W-:Y:S01]  /*9c10*/  LEA.HI.SX32 R182, R79, R232.reuse, 0x1b ;  /* 0x000000e84fb67211 */ /* 0x080fe200078fdaff */
[-C--:B------:R-:W-:Y:S01]  /*9c20*/  FMUL.FTZ R79, R76, R77.reuse ;  /* 0x0000004d4c4f7220 */ /* 0x080fe20000410000 */
[-C--:B------:R-:W-:Y:S01]  /*9c30*/  LEA.HI.SX32 R184, R81, R232.reuse, 0x1b ;  /* 0x000000e851b87211 */ /* 0x080fe200078fdaff */
[----:B------:R-:W-:Y:S01]  /*9c40*/  FFMA.FTZ R80, R97, R77, -R80 ;  /* 0x0000004d61507223 */ /* 0x000fe20000010850 */
[----:B------:R-:W-:Y:S01]  /*9c50*/  LEA.HI.SX32 R232, R232, R232, 0x1b ;  /* 0x000000e8e8e87211 */ /* 0x000fe200078fdaff */
[----:B------:R-:W-:-:S02]  /*9c60*/  FMUL.FTZ R89, R94, R105 ;  /* 0x000000695e597220 */ /* 0x000fc40000410000 */
[----:B------:R-:W-:Y:S02]  /*9c70*/  FMUL.FTZ R84, R198, R108 ;  /* 0x0000006cc6547220 */ /* 0x000fe40000410000 */
[----:B------:R-:W-:Y:S02]  /*9c80*/  FMUL.FTZ R77, R91, R82 ;  /* 0x000000525b4d7220 */ /* 0x000fe40000410000 */
[-C--:B------:R-:W-:Y:S02]  /*9c90*/  FFMA.FTZ R78, R97, R75.reuse, R78 ;  /* 0x0000004b614e7223 */ /* 0x080fe4000001004e */
[----:B------:R-:W-:Y:S02]  /*9ca0*/  FMUL.FTZ R75, R76, R75 ;  /* 0x0000004b4c4b7220 */ /* 0x000fe40000410000 */
[----:B------:R-:W-:Y:S02]  /*9cb0*/  FFMA.FTZ R90, R150, -R89, R209 ;  /* 0x80000059965a7223 */ /* 0x000fe400000100d1 */
[----:B------:R-:W-:Y:S01]  /*9cc0*/  FFMA.FTZ R77, R92, R84, -R77 ;  /* 0x000000545c4d7223 */ /* 0x000fe2000001084d */
[----:B------:R0:W-:Y:S01]  /*9cd0*/  STS [R232.X4+0x4200], R75 ;  /* 0x0042004be8007388 */ /* 0x0001e20000004800 */
[----:B------:R-:W-:-:S02]  /*9ce0*/  FADD.FTZ R80, RZ, R80 ;  /* 0x00000050ff507221 */ /* 0x000fc40000010000 */
[----:B------:R-:W-:Y:S01]  /*9cf0*/  FFMA.FTZ R89, R152, -R89, R203 ;  /* 0x8000005998597223 */ /* 0x000fe200000100cb */
[----:B------:R1:W-:Y:S01]  /*9d00*/  STS [R236.X4+0x4204], R79 ;  /* 0x0042044fec007388 */ /* 0x0003e20000004800 */
[-C--:B------:R-:W-:Y:S02]  /*9d10*/  FMUL.FTZ R81, R197, R105.reuse ;  /* 0x00000069c5517220 */ /* 0x080fe40000410000 */
[----:B------:R-:W-:Y:S02]  /*9d20*/  FADD.FTZ R77, R80, R77 ;  /* 0x0000004d504d7221 */ /* 0x000fe40000010000 */
[----:B------:R-:W-:Y:S02]  /*9d30*/  FMUL.FTZ R83, R196, R105 ;  /* 0x00000069c4537220 */ /* 0x000fe40000410000 */
[----:B0-----:R-:W-:Y:S02]  /*9d40*/  FMUL.FTZ R75, R91, R84 ;  /* 0x000000545b4b7220 */ /* 0x001fe40000410000 */
[----:B------:R-:W-:-:S02]  /*9d50*/  FMUL.FTZ R80, R89, R81 ;  /* 0x0000005159507220 */ /* 0x000fc40000410000 */
[----:B------:R-:W-:Y:S02]  /*9d60*/  FMUL.FTZ R87, R93, R106 ;  /* 0x0000006a5d577220 */ /* 0x000fe40000410000 */
[----:B------:R-:W-:Y:S02]  /*9d70*/  FFMA.FTZ R75, R92, R82, R75 ;  /* 0x000000525c4b7223 */ /* 0x000fe4000001004b */
[----:B------:R-:W-:Y:S02]  /*9d80*/  FADD.FTZ R78, RZ, R78 ;  /* 0x0000004eff4e7221 */ /* 0x000fe40000010000 */
[-C--:B------:R-:W-:Y:S02]  /*9d90*/  FFMA.FTZ R80, R90, R83.reuse, -R80 ;  /* 0x000000535a507223 */ /* 0x080fe40000010850 */
[----:B------:R-:W-:Y:S02]  /*9da0*/  FMUL.FTZ R85, R89, R83 ;  /* 0x0000005359557220 */ /* 0x000fe40000410000 */
[----:B------:R-:W-:-:S02]  /*9db0*/  FFMA.FTZ R88, R155, -R87, R206 ;  /* 0x800000579b587223 */ /* 0x000fc400000100ce */
[----:B------:R-:W-:Y:S02]  /*9dc0*/  FMUL.FTZ R126, R194, R106 ;  /* 0x0000006ac27e7220 */ /* 0x000fe40000410000 */
[----:B-1----:R-:W-:Y:S02]  /*9dd0*/  FMUL.FTZ R79, R95, R82 ;  /* 0x000000525f4f7220 */ /* 0x002fe40000410000 */
[----:B------:R-:W-:Y:S02]  /*9de0*/  FADD.FTZ R75, R78, R75 ;  /* 0x0000004b4e4b7221 */ /* 0x000fe40000010000 */
[----:B------:R-:W-:Y:S01]  /*9df0*/  FADD.FTZ R77, R77, R80 ;  /* 0x000000504d4d7221 */ /* 0x000fe20000010000 */
[----:B------:R0:W-:Y:S01]  /*9e00*/  STS [R182.X4+0x4208], R79 ;  /* 0x0042084fb6007388 */ /* 0x0001e20000004800 */
[----:B------:R-:W-:Y:S02]  /*9e10*/  FFMA.FTZ R78, R90, R81, R85 ;  /* 0x000000515a4e7223 */ /* 0x000fe40000010055 */
[----:B------:R-:W-:-:S02]  /*9e20*/  FMUL.FTZ R82, R195, R106 ;  /* 0x0000006ac3527220 */ /* 0x000fc40000410000 */
[----:B------:R-:W-:Y:S02]  /*9e30*/  FFMA.FTZ R87, R153, -R87, R204 ;  /* 0x8000005799577223 */ /* 0x000fe400000100cc */
[C---:B------:R-:W-:Y:S02]  /*9e40*/  FMUL.FTZ R80, R88.reuse, R126 ;  /* 0x0000007e58507220 */ /* 0x040fe40000410000 */
[----:B------:R-:W-:Y:S02]  /*9e50*/  FADD.FTZ R78, R75, R78 ;  /* 0x0000004e4b4e7221 */ /* 0x000fe40000010000 */
[----:B0-----:R-:W-:Y:S02]  /*9e60*/  FFMA.FTZ R79, R87, R82, R80 ;  /* 0x00000052574f7223 */ /* 0x001fe40000010050 */
[----:B------:R-:W-:Y:S02]  /*9e70*/  FMUL.FTZ R75, R95, R84 ;  /* 0x000000545f4b7220 */ /* 0x000fe40000410000 */
[----:B------:R-:W-:-:S02]  /*9e80*/  FMUL.FTZ R84, R88, R82 ;  /* 0x0000005258547220 */ /* 0x000fc40000410000 */
[----:B------:R-:W-:Y:S01]  /*9e90*/  FADD.FTZ R128, R78, R79 ;  /* 0x0000004f4e807221 */ /* 0x000fe20000010000 */
[----:B------:R-:W-:Y:S01]  /*9ea0*/  STS [R184.X4+0x420c], R75 ;  /* 0x00420c4bb8007388 */ /* 0x000fe20000004800 */
[----:B------:R-:W-:Y:S02]  /*9eb0*/  FMUL.FTZ R78, R86, R103 ;  /* 0x00000067564e7220 */ /* 0x000fe40000410000 */
[----:B------:R-:W-:Y:S01]  /*9ec0*/  FFMA.FTZ R84, R87, R126, -R84 ;  /* 0x0000007e57547223 */ /* 0x000fe20000010854 */
[----:B------:R-:W-:Y:S01]  /*9ed0*/  STS [R232.X4+0x4240], R127 ;  /* 0x0042407fe8007388 */ /* 0x000fe20000004800 */
[C---:B------:R-:W-:Y:S02]  /*9ee0*/  FMUL.FTZ R81, R94.reuse, R81 ;  /* 0x000000515e517220 */ /* 0x040fe40000410000 */
[----:B------:R-:W-:Y:S01]  /*9ef0*/  FMUL.FTZ R83, R94, R83 ;  /* 0x000000535e537220 */ /* 0x000fe20000410000 */
[----:B------:R-:W-:Y:S01]  /*9f00*/  STS [R232.X4+0x4244], R125 ;  /* 0x0042447de8007388 */ /* 0x000fe20000004800 */
[----:B------:R-:W-:-:S02]  /*9f10*/  FFMA.FTZ R85, R156, -R78, R207 ;  /* 0x8000004e9c557223 */ /* 0x000fc400000100cf */
[-C--:B------:R-:W-:Y:S01]  /*9f20*/  FMUL.FTZ R145, R192, R103.reuse ;  /* 0x00000067c0917220 */ /* 0x080fe20000410000 */
[----:B------:R0:W-:Y:S01]  /*9f30*/  STS [R232.X4+0x4210], R81 ;  /* 0x00421051e8007388 */ /* 0x0001e20000004800 */
[----:B------:R-:W-:Y:S02]  /*9f40*/  FADD.FTZ R129, R77, R84 ;  /* 0x000000544d817221 */ /* 0x000fe40000010000 */
[----:B------:R-:W-:Y:S01]  /*9f50*/  FFMA.FTZ R84, R154, -R78, R211 ;  /* 0x8000004e9a547223 */ /* 0x000fe200000100d3 */
[----:B------:R1:W-:Y:S01]  /*9f60*/  STS [R232.X4+0x4214], R83 ;  /* 0x00421453e8007388 */ /* 0x0003e20000004800 */
[----:B------:R-:W-:Y:S02]  /*9f70*/  FMUL.FTZ R79, R193, R103 ;  /* 0x00000067c14f7220 */ /* 0x000fe40000410000 */
[----:B------:R-:W-:Y:S01]  /*9f80*/  FMUL.FTZ R78, R85, R145 ;  /* 0x00000091554e7220 */ /* 0x000fe20000410000 */
[----:B------:R-:W-:Y:S01]  /*9f90*/  STS [R232.X4+0x4248], R123 ;  /* 0x0042487be8007388 */ /* 0x000fe20000004800 */
[----:B------:R-:W-:Y:S01]  /*9fa0*/  FFMA.FTZ R23, R165, R100, R23 ;  /* 0x00000064a5177223 */ /* 0x000fe20000010017 */
[--C-:B0-----:R-:W-:Y:S01]  /*9fb0*/  HADD2.F32 R81, -RZ, R63.reuse.H1_H1 ;  /* 0x3000003fff517230 */ /* 0x101fe20000004100 */
[-C--:B------:R-:W-:Y:S01]  /*9fc0*/  FFMA.FTZ R147, R84, R79.reuse, R78 ;  /* 0x0000004f54937223 */ /* 0x080fe2000001004e */
[----:B------:R-:W-:Y:S01]  /*9fd0*/  STS [R232.X4+0x424c], R121 ;  /* 0x00424c79e8007388 */ /* 0x000fe20000004800 */
[----:B------:R-:W-:Y:S01]  /*9fe0*/  FMUL.FTZ R75, R93, R82 ;  /* 0x000000525d4b7220 */ /* 0x000fe20000410000 */
[----:B-1----:R-:W-:Y:S01]  /*9ff0*/  HADD2.F32 R83, -RZ, R62.H1_H1 ;  /* 0x3000003eff537230 */ /* 0x002fe20000004100 */
[-C--:B------:R-:W-:Y:S01]  /*a000*/  FMUL.FTZ R80, R85, R79.reuse ;  /* 0x0000004f55507220 */ /* 0x080fe20000410000 */
[----:B------:R-:W-:Y:S01]  /*a010*/  HADD2.F32 R82, -RZ, R63.H0_H0 ;  /* 0x2000003fff527230 */ /* 0x000fe20000004100 */
[----:B------:R-:W-:Y:S01]  /*a020*/  FMUL.FTZ R78, R81, R102 ;  /* 0x00000066514e7220 */ /* 0x000fe20000410000 */
[----:B------:R-:W-:Y:S01]  /*a030*/  STS [R232.X4+0x4218], R75 ;  /* 0x0042184be8007388 */ /* 0x000fe20000004800 */
[----:B------:R-:W-:-:S02]  /*a040*/  FMUL.FTZ R165, R86, R79 ;  /* 0x0000004f56a57220 */ /* 0x000fc40000410000 */
[----:B------:R-:W-:Y:S01]  /*a050*/  FMUL.FTZ R79, R83, R104 ;  /* 0x00000068534f7220 */ /* 0x000fe20000410000 */
[----:B------:R0:W-:Y:S01]  /*a060*/  STS [R232.X4+0x4250], R115 ;  /* 0x00425073e8007388 */ /* 0x0001e20000004800 */
[----:B------:R-:W-:Y:S02]  /*a070*/  FMUL.FTZ R77, R93, R126 ;  /* 0x0000007e5d4d7220 */ /* 0x000fe40000410000 */
[-C--:B------:R-:W-:Y:S01]  /*a080*/  FFMA.FTZ R126, R84, R145.reuse, -R80 ;  /* 0x00000091547e7223 */ /* 0x080fe20000010850 */
[----:B------:R1:W-:Y:S01]  /*a090*/  STS [R232.X4+0x4220], R165 ;  /* 0x004220a5e8007388 */ /* 0x0003e20000004800 */
[----:B------:R-:W-:Y:S02]  /*a0a0*/  FFMA.FTZ R234, R163, -R78, R218 ;  /* 0x8000004ea3ea7223 */ /* 0x000fe400000100da */
[----:B------:R-:W-:Y:S01]  /*a0b0*/  FMUL.FTZ R181, R186, R102 ;  /* 0x00000066bab57220 */ /* 0x000fe20000410000 */
[----:B------:R2:W-:Y:S01]  /*a0c0*/  STS [R232.X4+0x421c], R77 ;  /* 0x00421c4de8007388 */ /* 0x0005e20000004800 */
[----:B------:R-:W-:Y:S01]  /*a0d0*/  FMUL.FTZ R145, R86, R145 ;  /* 0x0000009156917220 */ /* 0x000fe20000410000 */
[----:B0-----:R-:W-:Y:S01]  /*a0e0*/  IADD3 R115, R111, 0x200, RZ ;  /* 0x000002006f737810 */ /* 0x001fe20007ffe0ff */
[----:B------:R-:W-:Y:S01]  /*a0f0*/  FMUL.FTZ R75, R82, R101 ;  /* 0x00000065524b7220 */ /* 0x000fe20000410000 */
[----:B------:R-:W-:Y:S01]  /*a100*/  STS [R232.X4+0x4254], R119 ;  /* 0x00425477e8007388 */ /* 0x000fe20000004800 */
[----:B------:R-:W-:Y:S01]  /*a110*/  FFMA.FTZ R80, R157, -R79, R208 ;  /* 0x8000004f9d507223 */ /* 0x000fe200000100d0 */
[----:B------:R-:W-:Y:S01]  /*a120*/  LEA.HI.SX32 R115, R115, R111, 0x1b ;  /* 0x0000006f73737211 */ /* 0x000fe200078fdaff */
[----:B------:R-:W-:Y:S01]  /*a130*/  FFMA.FTZ R79, R159, -R79, R212 ;  /* 0x8000004f9f4f7223 */ /* 0x000fe200000100d4 */
[----:B------:R-:W-:Y:S01]  /*a140*/  STS [R232.X4+0x4224], R145 ;  /* 0x00422491e8007388 */ /* 0x000fe20000004800 */
[----:B------:R-:W-:-:S02]  /*a150*/  FMUL.FTZ R134, R190, R104 ;  /* 0x00000068be867220 */ /* 0x000fc40000410000 */
[----:B------:R-:W-:Y:S01]  /*a160*/  FFMA.FTZ R78, R161, -R78, R210 ;  /* 0x8000004ea14e7223 */ /* 0x000fe200000100d2 */
[----:B------:R0:W-:Y:S01]  /*a170*/  STS [R232.X4+0x4258], R143 ;  /* 0x0042588fe8007388 */ /* 0x0001e20000004800 */
[----:B-1----:R-:W-:Y:S02]  /*a180*/  FMUL.FTZ R165, R187, R102 ;  /* 0x00000066bba57220 */ /* 0x002fe40000410000 */
[----:B------:R-:W-:Y:S01]  /*a190*/  FMUL.FTZ R136, R234, R181 ;  /* 0x000000b5ea887220 */ /* 0x000fe20000410000 */
[----:B------:R1:W-:Y:S01]  /*a1a0*/  STS [R232.X4+0x425c], R141 ;  /* 0x00425c8de8007388 */ /* 0x0003e20000004800 */
[----:B------:R-:W-:Y:S02]  /*a1b0*/  FMUL.FTZ R130, R191, R104 ;  /* 0x00000068bf827220 */ /* 0x000fe40000410000 */
[-C--:B--2---:R-:W-:Y:S01]  /*a1c0*/  FFMA.FTZ R77, R158, -R75.reuse, R221 ;  /* 0x8000004b9e4d7223 */ /* 0x084fe200000100dd */
[----:B------:R-:W-:Y:S01]  /*a1d0*/  STS [R232.X4+0x4260], R99 ;  /* 0x00426063e8007388 */ /* 0x000fe20000004800 */
[----:B------:R-:W-:Y:S01]  /*a1e0*/  FFMA.FTZ R75, R160, -R75, R213 ;  /* 0x8000004ba04b7223 */ /* 0x000fe200000100d5 */
[----:B0-----:R-:W-:Y:S01]  /*a1f0*/  IADD3 R143, R111, 0xe80, RZ ;  /* 0x00000e806f8f7810 */ /* 0x001fe20007ffe0ff */
[----:B------:R-:W-:Y:S01]  /*a200*/  FMUL.FTZ R138, R188, R101 ;  /* 0x00000065bc8a7220 */ /* 0x000fe20000410000 */
[----:B------:R0:W-:Y:S01]  /*a210*/  STS [R232.X4+0x4264], R139 ;  /* 0x0042648be8007388 */ /* 0x0001e20000004800 */
[----:B------:R-:W-:Y:S01]  /*a220*/  FMUL.FTZ R145, R79, R134 ;  /* 0x000000864f917220 */ /* 0x000fe20000410000 */
[----:B-1----:R-:W-:Y:S01]  /*a230*/  IADD3 R141, R111, 0xe00, RZ ;  /* 0x00000e006f8d7810 */ /* 0x002fe20007ffe0ff */
[-C--:B------:R-:W-:Y:S01]  /*a240*/  FMUL.FTZ R142, R234, R165.reuse ;  /* 0x000000a5ea8e7220 */ /* 0x080fe20000410000 */
[----:B------:R1:W-:Y:S01]  /*a250*/  STS [R232.X4+0x4268], R137 ;  /* 0x00426889e8007388 */ /* 0x0003e20000004800 */
[----:B------:R-:W-:Y:S01]  /*a260*/  FFMA.FTZ R183, R78, R165, R136 ;  /* 0x000000a54eb77223 */ /* 0x000fe20000010088 */
[----:B------:R-:W-:Y:S01]  /*a270*/  LEA.HI.SX32 R141, R141, R111, 0x1b ;  /* 0x0000006f8d8d7211 */ /* 0x000fe200078fdaff */
[----:B------:R-:W-:Y:S01]  /*a280*/  FMUL.FTZ R225, R81, R165 ;  /* 0x000000a551e17220 */ /* 0x000fe20000410000 */
[----:B------:R-:W-:Y:S01]  /*a290*/  STS [R232.X4+0x426c], R173 ;  /* 0x00426cade8007388 */ /* 0x000fe20000004800 */
[----:B------:R-:W-:Y:S01]  /*a2a0*/  FMUL.FTZ R136, R189, R101 ;  /* 0x00000065bd887220 */ /* 0x000fe20000410000 */
[-C--:B0-----:R-:W-:Y:S01]  /*a2b0*/  LEA.HI.SX32 R139, R250, R111.reuse, 0x1b ;  /* 0x0000006ffa8b7211 */ /* 0x081fe200078fdaff */
[----:B------:R-:W-:Y:S01]  /*a2c0*/  FMUL.FTZ R165, R79, R130 ;  /* 0x000000824fa57220 */ /* 0x000fe20000410000 */
[----:B------:R-:W-:Y:S01]  /*a2d0*/  STS [R232.X4+0x4238], R225 ;  /* 0x004238e1e8007388 */ /* 0x000fe20000004800 */
[----:B------:R-:W-:Y:S01]  /*a2e0*/  FMUL.FTZ R140, R75, R138 ;  /* 0x0000008a4b8c7220 */ /* 0x000fe20000410000 */
[----:B-1----:R-:W-:Y:S01]  /*a2f0*/  LEA.HI.SX32 R137, R178, R111, 0x1b ;  /* 0x0000006fb2897211 */ /* 0x002fe200078fdaff */
[-C--:B------:R-:W-:Y:S01]  /*a300*/  FFMA.FTZ R145, R80, R130.reuse, R145 ;  /* 0x0000008250917223 */ /* 0x080fe20000010091 */
[----:B------:R-:W-:Y:S01]  /*a310*/  STS [R232.X4+0x4270], R135 ;  /* 0x00427087e8007388 */ /* 0x000fe20000004800 */
[----:B------:R-:W-:Y:S01]  /*a320*/  FADD.FTZ R128, R128, R147 ;  /* 0x0000009380807221 */ /* 0x000fe20000010000 */
[----:B------:R-:W-:Y:S01]  /*a330*/  IADD3 R147, R111, 0xf80, RZ ;  /* 0x00000f806f937810 */ /* 0x000fe20007ffe0ff */
[----:B------:R-:W-:Y:S01]  /*a340*/  FMUL.FTZ R167, R83, R130 ;  /* 0x0000008253a77220 */ /* 0x000fe20000410000 */
[----:B------:R-:W-:Y:S01]  /*a350*/  STS [R232.X4+0x4274], R177 ;  /* 0x004274b1e8007388 */ /* 0x000fe20000004800 */
[----:B------:R-:W-:-:S02]  /*a360*/  FMUL.FTZ R130, R75, R136 ;  /* 0x000000884b827220 */ /* 0x000fc40000410000 */
[----:B------:R-:W-:Y:S01]  /*a370*/  FFMA.FTZ R165, R80, R134, -R165 ;  /* 0x0000008650a57223 */ /* 0x000fe200000108a5 */
[----:B------:R0:W-:Y:S01]  /*a380*/  STS [R232.X4+0x4228], R167 ;  /* 0x004228a7e8007388 */ /* 0x0001e20000004800 */
[----:B------:R-:W-:Y:S01]  /*a390*/  FADD.FTZ R126, R129, R126 ;  /* 0x0000007e817e7221 */ /* 0x000fe20000010000 */
[----:B------:R-:W-:Y:S01]  /*a3a0*/  LEA.HI.SX32 R129, R146, R111, 0x1b ;  /* 0x0000006f92817211 */ /* 0x000fe200078fdaff */
[----:B------:R-:W-:Y:S01]  /*a3b0*/  FADD.FTZ R46, R169, R46 ;  /* 0x0000002ea92e7221 */ /* 0x000fe20000010000 */
[----:B------:R-:W-:Y:S01]  /*a3c0*/  STS [R232.X4+0x4278], R133 ;  /* 0x00427885e8007388 */ /* 0x000fe20000004800 */
[----:B------:R-:W-:Y:S01]  /*a3d0*/  FFMA.FTZ R169, R77, R136, R140 ;  /* 0x000000884da97223 */ /* 0x000fe2000001008c */
[----:B------:R-:W-:Y:S01]  /*a3e0*/  IADD3 R140, R111, 0x700, RZ ;  /* 0x000007006f8c7810 */ /* 0x000fe20007ffe0ff */
[----:B------:R-:W-:Y:S01]  /*a3f0*/  FADD.FTZ R128, R128, R145 ;  /* 0x0000009180807221 */ /* 0x000fe20000010000 */
[----:B------:R1:W-:Y:S01]  /*a400*/  STS [R232.X4+0x427c], R131 ;  /* 0x00427c83e8007388 */ /* 0x0003e20000004800 */
[----:B------:R-:W-:Y:S01]  /*a410*/  FFMA.FTZ R171, R77, R138, -R130 ;  /* 0x0000008a4dab7223 */ /* 0x000fe20000010882 */
[C---:B------:R-:W-:Y:S01]  /*a420*/  IADD3 R130, R111.reuse, 0x500, RZ ;  /* 0x000005006f827810 */ /* 0x040fe20007ffe0ff */
[----:B------:R-:W-:Y:S01]  /*a430*/  FADD.FTZ R126, R126, R165 ;  /* 0x000000a57e7e7221 */ /* 0x000fe20000010000 */
[----:B------:R-:W-:Y:S01]  /*a440*/  IADD3 R145, R111, 0xf00, RZ ;  /* 0x00000f006f917810 */ /* 0x000fe20007ffe0ff */
[----:B------:R-:W-:-:S02]  /*a450*/  FADD.FTZ R128, R128, R169 ;  /* 0x000000a980807221 */ /* 0x000fc40000010000 */
[-C--:B------:R-:W-:Y:S01]  /*a460*/  FFMA.FTZ R185, R78, R181.reuse, -R142 ;  /* 0x000000b54eb97223 */ /* 0x080fe2000001088e */
[C---:B------:R-:W-:Y:S01]  /*a470*/  IADD3 R142, R111.reuse, 0x780, RZ ;  /* 0x000007806f8e7810 */ /* 0x040fe20007ffe0ff */
[----:B------:R-:W-:Y:S02]  /*a480*/  FADD.FTZ R126, R126, R171 ;  /* 0x000000ab7e7e7221 */ /* 0x000fe40000010000 */
[----:B------:R-:W-:Y:S01]  /*a490*/  FADD.FTZ R183, R128, R183 ;  /* 0x000000b780b77221 */ /* 0x000fe20000010000 */
[C---:B------:R-:W-:Y:S01]  /*a4a0*/  IADD3 R128, R111.reuse, 0x480, RZ ;  /* 0x000004806f807810 */ /* 0x040fe20007ffe0ff */
[C---:B------:R-:W-:Y:S01]  /*a4b0*/  FMUL.FTZ R175, R82.reuse, R136 ;  /* 0x0000008852af7220 */ /* 0x040fe20000410000 */
[----:B------:R-:W-:Y:S01]  /*a4c0*/  IADD3 R136, R111, 0x600, RZ ;  /* 0x000006006f887810 */ /* 0x000fe20007ffe0ff */
[----:B0-----:R-:W-:Y:S01]  /*a4d0*/  FMUL.FTZ R167, R83, R134 ;  /* 0x0000008653a77220 */ /* 0x001fe20000410000 */
        /* <DEDUP_REMOVED lines=18> */
[----:B------:R-:W-:Y:S01]  /*a600*/  BAR.SYNC.DEFER_BLOCKING 0x0 ;  /* 0x0000000000007b1d */ /* 0x000fe20000010000 */
[----:B------:R-:W-:Y:S01]  /*a610*/  FMUL.FTZ R74, R163, R186 ;  /* 0x000000baa34a7220 */ /* 0x000fe20000410000 */
[C---:B------:R-:W-:Y:S01]  /*a620*/  IADD3 R124, R111.reuse, 0x380, RZ ;  /* 0x000003806f7c7810 */ /* 0x040fe20007ffe0ff */
[----:B------:R-:W-:Y:S01]  /*a630*/  FADD.FTZ R72, R242, R72 ;  /* 0x00000048f2487221 */ /* 0x000fe20000010000 */
[C---:B------:R-:W-:Y:S01]  /*a640*/  IADD3 R126, R111.reuse, 0x400, RZ ;  /* 0x000004006f7e7810 */ /* 0x040fe20007ffe0ff */
[----:B------:R-:W-:Y:S01]  /*a650*/  FADD.FTZ R240, R240, R73 ;  /* 0x00000049f0f07221 */ /* 0x000fe20000010000 */
[----:B------:R-:W-:Y:S01]  /*a660*/  IADD3 R98, R111, 0x100, RZ ;  /* 0x000001006f627810 */ /* 0x000fe20007ffe0ff */
[----:B------:R-:W-:Y:S01]  /*a670*/  FFMA.FTZ R74, R161, R187, R74 ;  /* 0x000000bba14a7223 */ /* 0x000fe2000001004a */
[-C--:B------:R-:W-:Y:S01]  /*a680*/  LEA.HI.SX32 R99, R118, R111.reuse, 0x1b ;  /* 0x0000006f76637211 */ /* 0x080fe200078fdaff */
[----:B------:R-:W-:Y:S01]  /*a690*/  FADD.FTZ R161, R72, R70 ;  /* 0x0000004648a17221 */ /* 0x000fe20000010000 */
[----:B------:R-:W-:Y:S01]  /*a6a0*/  LEA.HI.SX32 R117, R120, R111, 0x1b ;  /* 0x0000006f78757211 */ /* 0x000fe200078fdaff */
[----:B------:R-:W-:Y:S01]  /*a6b0*/  FADD.FTZ R47, R170, R47 ;  /* 0x0000002faa2f7221 */ /* 0x000fe20000010000 */
[C---:B------:R-:W-:Y:S01]  /*a6c0*/  IADD3 R170, R111.reuse, 0xb00, RZ ;  /* 0x00000b006faa7810 */ /* 0x040fe20007ffe0ff */
[----:B------:R-:W-:Y:S01]  /*a6d0*/  FADD.FTZ R43, R166, R43 ;  /* 0x0000002ba62b7221 */ /* 0x000fe20000010000 */
[C---:B------:R-:W-:Y:S01]  /*a6e0*/  IADD3 R166, R111.reuse, 0xa00, RZ ;  /* 0x00000a006fa67810 */ /* 0x040fe20007ffe0ff */
[----:B------:R-:W-:Y:S01]  /*a6f0*/  FFMA.FTZ R24, R164, R55, R24 ;  /* 0x00000037a4187223 */ /* 0x000fe20000010018 */
[----:B------:R-:W-:Y:S01]  /*a700*/  IADD3 R164, R111, 0x980, RZ ;  /* 0x000009806fa47810 */ /* 0x000fe20007ffe0ff */
[----:B------:R-:W-:Y:S01]  /*a710*/  FADD.FTZ R240, R240, R71 ;  /* 0x00000047f0f07221 */ /* 0x000fe20000010000 */
[-C--:B------:R-:W-:Y:S01]  /*a720*/  LEA.HI.SX32 R118, R122, R111.reuse, 0x1b ;  /* 0x0000006f7a767211 */ /* 0x080fe200078fdaff */
        /* <DEDUP_REMOVED lines=18> */
[----:B------:R-:W2:Y:S01]  /*a850*/  LDS R165, [R99.X4+0x4800] ;  /* 0x0048000063a57984 */ /* 0x000ea20000004800 */
[-C--:B------:R-:W-:Y:S01]  /*a860*/  LEA.HI.SX32 R128, R144, R111.reuse, 0x1b ;  /* 0x0000006f90807211 */ /* 0x080fe200078fdaff */
[----:B------:R-:W-:Y:S01]  /*a870*/  FMUL.FTZ R73, R187, UR45 ;  /* 0x0000002dbb497c20 */ /* 0x000fe20008410000 */
[-C--:B------:R-:W-:Y:S01]  /*a880*/  LEA.HI.SX32 R142, R143, R111.reuse, 0x1b ;  /* 0x0000006f8f8e7211 */ /* 0x080fe200078fdaff */
[----:B------:R-:W3:Y:S01]  /*a890*/  LDS R167, [R115.X4+0x4a00] ;  /* 0x004a000073a77984 */ /* 0x000ee20000004800 */
[-C--:B------:R-:W-:Y:S01]  /*a8a0*/  LEA.HI.SX32 R98, R98, R111.reuse, 0x1b ;  /* 0x0000006f62627211 */ /* 0x080fe200078fdaff */
[----:B------:R-:W-:Y:S01]  /*a8b0*/  FFMA.FTZ R73, R186, UR44, -R73 ;  /* 0x0000002cba497c23 */ /* 0x000fe20008010849 */
[-C--:B------:R-:W-:Y:S01]  /*a8c0*/  LEA.HI.SX32 R130, R162, R111.reuse, 0x1b ;  /* 0x0000006fa2827211 */ /* 0x080fe200078fdaff */
[----:B------:R-:W4:Y:S01]  /*a8d0*/  LDS R169, [R117.X4+0x4c00] ;  /* 0x004c000075a97984 */ /* 0x000f220000004800 */
[-C--:B-1----:R-:W-:Y:S01]  /*a8e0*/  LEA.HI.SX32 R131, R164, R111.reuse, 0x1b ;  /* 0x0000006fa4837211 */ /* 0x082fe200078fdaff */
[----:B------:R-:W-:Y:S01]  /*a8f0*/  FADD.FTZ R41, R180, R41 ;  /* 0x00000029b4297221 */ /* 0x000fe20000010000 */
[-C--:B------:R-:W-:Y:S01]  /*a900*/  LEA.HI.SX32 R133, R166, R111.reuse, 0x1b ;  /* 0x0000006fa6857211 */ /* 0x080fe200078fdaff */
[----:B------:R-:W1:Y:S01]  /*a910*/  LDS R171, [R118.X4+0x4e00] ;  /* 0x004e000076ab7984 */ /* 0x000e620000004800 */
[----:B------:R-:W-:Y:S01]  /*a920*/  LEA.HI.SX32 R134, R168, R111, 0x1b ;  /* 0x0000006fa8867211 */ /* 0x000fe200078fdaff */
[----:B------:R-:W-:Y:S01]  /*a930*/  FMUL.FTZ R161, R234, R73 ;  /* 0x00000049eaa17220 */ /* 0x000fe20000410000 */
[-C--:B------:R-:W-:Y:S01]  /*a940*/  LEA.HI.SX32 R135, R170, R111.reuse, 0x1b ;  /* 0x0000006faa877211 */ /* 0x080fe200078fdaff */
[----:B------:R-:W0:Y:S01]  /*a950*/  LDS R173, [R119.X4+0x5000] ;  /* 0x0050000077ad7984 */ /* 0x000e220000004800 */
[----:B------:R-:W-:Y:S01]  /*a960*/  LEA.HI.SX32 R136, R172, R111, 0x1b ;  /* 0x0000006fac887211 */ /* 0x000fe200078fdaff */
[----:B------:R-:W-:Y:S01]  /*a970*/  FFMA.FTZ R203, -R14, R203, -RZ ;  /* 0x000000cb0ecb7223 */ /* 0x000fe200000109ff */
[-C--:B------:R-:W-:Y:S01]  /*a980*/  LEA.HI.SX32 R138, R248, R111.reuse, 0x1b ;  /* 0x0000006ff88a7211 */ /* 0x080fe200078fdaff */
[----:B------:R-:W0:Y:S01]  /*a990*/  LDS R175, [R120.X4+0x5200] ;  /* 0x0052000078af7984 */ /* 0x000e220000004800 */
[-C--:B------:R-:W-:Y:S01]  /*a9a0*/  LEA.HI.SX32 R140, R252, R111.reuse, 0x1b ;  /* 0x0000006ffc8c7211 */ /* 0x080fe200078fdaff */
[----:B------:R-:W-:Y:S01]  /*a9b0*/  FMUL.FTZ R73, R13, R204 ;  /* 0x000000cc0d497220 */ /* 0x000fe20000410000 */
[-C--:B------:R-:W-:Y:S01]  /*a9c0*/  LEA.HI.SX32 R143, R145, R111.reuse, 0x1b ;  /* 0x0000006f918f7211 */ /* 0x080fe200078fdaff */
[----:B------:R-:W0:Y:S01]  /*a9d0*/  LDS R177, [R121.X4+0x5400] ;  /* 0x0054000079b17984 */ /* 0x000e220000004800 */
[----:B------:R-:W-:Y:S01]  /*a9e0*/  LEA.HI.SX32 R144, R147, R111, 0x1b ;  /* 0x0000006f93907211 */ /* 0x000fe200078fdaff */
[----:B------:R-:W-:Y:S01]  /*a9f0*/  FMUL.FTZ R209, R14, R209 ;  /* 0x000000d10ed17220 */ /* 0x000fe20000410000 */
[----:B------:R-:W-:Y:S01]  /*aa00*/  MOV R180, UR34 ;  /* 0x0000002200b47c02 */ /* 0x000fe20008000f00 */
[----:B------:R-:W0:Y:S01]  /*aa10*/  LDS R145, [R174.X4+0x4400] ;  /* 0x00440000ae917984 */ /* 0x000e220000004800 */
[----:B------:R-:W-:-:S02]  /*aa20*/  FMUL.FTZ R211, R12, R211 ;  /* 0x000000d30cd37220 */ /* 0x000fc40000410000 */
[----:B------:R-:W-:Y:S01]  /*aa30*/  LEA R180, R180, -R111, 0x1 ;  /* 0x8000006fb4b47211 */ /* 0x000fe200078e08ff */
[----:B------:R-:W0:Y:S01]  /*aa40*/  LDS R147, [R98.X4+0x4600] ;  /* 0x0046000062937984 */ /* 0x000e220000004800 */
[----:B------:R-:W-:Y:S02]  /*aa50*/  FFMA.FTZ R207, -R12, R207, -RZ ;  /* 0x000000cf0ccf7223 */ /* 0x000fe400000109ff */
[----:B------:R-:W-:Y:S01]  /*aa60*/  ISETP.GE.AND P0, PT, R180, 0x1, PT ;  /* 0x00000001b400780c */ /* 0x000fe20003f06270 */
[----:B------:R-:W0:Y:S01]  /*aa70*/  LDS R179, [R122.X4+0x5600] ;  /* 0x005600007ab37984 */ /* 0x000e220000004800 */
[----:B------:R-:W-:Y:S02]  /*aa80*/  FMUL.FTZ R66, R192, UR45 ;  /* 0x0000002dc0427c20 */ /* 0x000fe40008410000 */
[----:B------:R-:W-:Y:S01]  /*aa90*/  FMUL.FTZ R70, R186, UR45 ;  /* 0x0000002dba467c20 */ /* 0x000fe20008410000 */
[----:B------:R-:W0:Y:S01]  /*aaa0*/  LDS R181, [R123.X4+0x5800] ;  /* 0x005800007bb57984 */ /* 0x000e220000004800 */
[----:B------:R-:W-:-:S02]  /*aab0*/  FMUL.FTZ R186, R160, R188 ;  /* 0x000000bca0ba7220 */ /* 0x000fc40000410000 */
[----:B------:R-:W-:Y:S01]  /*aac0*/  FMUL.FTZ R206, R188, UR45 ;  /* 0x0000002dbcce7c20 */ /* 0x000fe20008410000 */
[----:B------:R-:W0:Y:S01]  /*aad0*/  LDS R183, [R124.X4+0x5a00] ;  /* 0x005a00007cb77984 */ /* 0x000e220000004800 */
[C---:B------:R-:W-:Y:S02]  /*aae0*/  FFMA.FTZ R213, -R10.reuse, R213, -RZ ;  /* 0x000000d50ad57223 */ /* 0x040fe400000109ff */
[----:B------:R-:W-:Y:S01]  /*aaf0*/  FMUL.FTZ R221, R10, R221 ;  /* 0x000000dd0add7220 */ /* 0x000fe20000410000 */
[----:B------:R-:W0:Y:S01]  /*ab00*/  LDS R185, [R125.X4+0x5c00] ;  /* 0x005c00007db97984 */ /* 0x000e220000004800 */
[----:B------:R-:W-:Y:S02]  /*ab10*/  FMUL.FTZ R210, R9, R210 ;  /* 0x000000d209d27220 */ /* 0x000fe40000410000 */
[C---:B------:R-:W-:Y:S01]  /*ab20*/  FMUL.FTZ R223, R8.reuse, R223 ;  /* 0x000000df08df7220 */ /* 0x040fe20000410000 */
[----:B------:R-:W0:Y:S01]  /*ab30*/  LDS R205, [R126.X4+0x5e00] ;  /* 0x005e00007ecd7984 */ /* 0x000e220000004800 */
[----:B------:R-:W-:-:S02]  /*ab40*/  FFMA.FTZ R219, -R8, R219, -RZ ;  /* 0x000000db08db7223 */ /* 0x000fc400000109ff */
[C---:B------:R-:W-:Y:S01]  /*ab50*/  FMUL.FTZ R231, R6.reuse, R231 ;  /* 0x000000e706e77220 */ /* 0x040fe20000410000 */
[----:B------:R-:W0:Y:S01]  /*ab60*/  LDS R225, [R127.X4+0x6000] ;  /* 0x006000007fe17984 */ /* 0x000e220000004800 */
[----:B------:R-:W-:Y:S02]  /*ab70*/  FFMA.FTZ R227, -R6, R227, -RZ ;  /* 0x000000e306e37223 */ /* 0x000fe400000109ff */
[C---:B------:R-:W-:Y:S01]  /*ab80*/  FMUL.FTZ R233, R4.reuse, R233 ;  /* 0x000000e904e97220 */ /* 0x040fe20000410000 */
[----:B------:R-:W0:Y:S01]  /*ab90*/  LDS R235, [R128.X4+0x6200] ;  /* 0x0062000080eb7984 */ /* 0x000e220000004800 */
[----:B------:R-:W-:Y:S02]  /*aba0*/  FFMA.FTZ R229, -R4, R229, -RZ ;  /* 0x000000e504e57223 */ /* 0x000fe400000109ff */
[----:B------:R-:W-:Y:S01]  /*abb0*/  FMUL.FTZ R215, R2, R215 ;  /* 0x000000d702d77220 */ /* 0x000fe20000410000 */
[----:B------:R-:W0:Y:S01]  /*abc0*/  LDS R237, [R129.X4+0x6400] ;  /* 0x0064000081ed7984 */ /* 0x000e220000004800 */
[----:B------:R-:W-:-:S02]  /*abd0*/  FMUL.FTZ R217, R0, R217 ;  /* 0x000000d900d97220 */ /* 0x000fc40000410000 */
[----:B------:R-:W-:Y:S01]  /*abe0*/  FMUL.FTZ R68, R190, UR45 ;  /* 0x0000002dbe447c20 */ /* 0x000fe20008410000 */
[----:B------:R-:W0:Y:S01]  /*abf0*/  LDS R239, [R130.X4+0x6600] ;  /* 0x0066000082ef7984 */ /* 0x000e220000004800 */
[----:B------:R-:W-:Y:S02]  /*ac00*/  FMUL.FTZ R116, R200, UR45 ;  /* 0x0000002dc8747c20 */ /* 0x000fe40008410000 */
[----:B------:R-:W-:Y:S01]  /*ac10*/  FFMA.FTZ R187, R187, UR44, R70 ;  /* 0x0000002cbbbb7c23 */ /* 0x000fe20008010046 */
[----:B------:R-:W0:Y:S01]  /*ac20*/  LDS R241, [R131.X4+0x6800] ;  /* 0x0068000083f17984 */ /* 0x000e220000004800 */
[----:B------:R-:W-:Y:S02]  /*ac30*/  FFMA.FTZ R206, R189, UR44, R206 ;  /* 0x0000002cbdce7c23 */ /* 0x000fe400080100ce */
        /* <DEDUP_REMOVED lines=29> */
[----:B------:R-:W-:Y:S01]  /*ae10*/  STS [R232.X4+0x8420], R211 ;  /* 0x008420d3e8007388 */ /* 0x000fe20000004800 */
[----:B--2---:R-:W-:-:S03]  /*ae20*/  FMUL.FTZ R209, R11, R208 ;  /* 0x000000d00bd17220 */ /* 0x004fc60000410000 */
[----:B------:R1:W-:Y:S01]  /*ae30*/  STS [R232.X4+0x8424], R207 ;  /* 0x008424cfe8007388 */ /* 0x0003e20000004800 */
[----:B-----5:R-:W-:-:S03]  /*ae40*/  FMUL.FTZ R67, R189, UR45 ;  /* 0x0000002dbd437c20 */ /* 0x020fc60008410000 */
[----:B------:R2:W-:Y:S01]  /*ae50*/  STS [R232.X4+0x842c], R69 ;  /* 0x00842c45e8007388 */ /* 0x0005e20000004800 */
[----:B------:R-:W-:Y:S02]  /*ae60*/  FFMA.FTZ R202, R188, UR44, -R67 ;  /* 0x0000002cbcca7c23 */ /* 0x000fe40008010843 */
[----:B------:R-:W-:Y:S01]  /*ae70*/  FMUL.FTZ R67, R193, UR45 ;  /* 0x0000002dc1437c20 */ /* 0x000fe20008410000 */
[----:B------:R5:W-:Y:S01]  /*ae80*/  STS [R232.X4+0x8448], R73 ;  /* 0x00844849e8007388 */ /* 0x000be20000004800 */
[----:B-1----:R-:W-:Y:S02]  /*ae90*/  FMUL.FTZ R207, R3, R230 ;  /* 0x000000e603cf7220 */ /* 0x002fe40000410000 */
[----:B------:R-:W-:Y:S01]  /*aea0*/  FFMA.FTZ R188, R192, UR44, -R67 ;  /* 0x0000002cc0bc7c23 */ /* 0x000fe20008010843 */
[----:B------:R1:W-:Y:S01]  /*aeb0*/  STS [R232.X4+0x844c], R71 ;  /* 0x00844c47e8007388 */ /* 0x0003e20000004800 */
[----:B--2---:R-:W-:Y:S02]  /*aec0*/  FFMA.FTZ R69, -R5, R228, -RZ ;  /* 0x000000e405457223 */ /* 0x004fe400000109ff */
[----:B------:R-:W-:Y:S01]  /*aed0*/  FFMA.FTZ R211, R193, UR44, R66 ;  /* 0x0000002cc1d37c23 */ /* 0x000fe20008010042 */
[----:B------:R2:W-:Y:S01]  /*aee0*/  STS [R232.X4+0x8458], R203 ;  /* 0x008458cbe8007388 */ /* 0x0005e20000004800 */
[----:B------:R-:W-:-:S02]  /*aef0*/  FMUL.FTZ R67, R197, UR45 ;  /* 0x0000002dc5437c20 */ /* 0x000fc40008410000 */
[----:B-----5:R-:W-:Y:S01]  /*af00*/  FFMA.FTZ R73, -R2, R214, -RZ ;  /* 0x000000d602497223 */ /* 0x020fe200000109ff */
[----:B------:R5:W-:Y:S01]  /*af10*/  STS [R232.X4+0x8428], R209 ;  /* 0x008428d1e8007388 */ /* 0x000be20000004800 */
[C---:B------:R-:W-:Y:S02]  /*af20*/  FMUL.FTZ R66, R196.reuse, UR45 ;  /* 0x0000002dc4427c20 */ /* 0x040fe40008410000 */
[----:B-1----:R-:W-:Y:S01]  /*af30*/  FFMA.FTZ R71, -R3, R224, -RZ ;  /* 0x000000e003477223 */ /* 0x002fe200000109ff */
[----:B------:R1:W-:Y:S01]  /*af40*/  STS [R232.X4+0x8434], R213 ;  /* 0x008434d5e8007388 */ /* 0x0003e20000004800 */
[----:B------:R-:W-:Y:S02]  /*af50*/  FFMA.FTZ R182, R196, UR44, -R67 ;  /* 0x0000002cc4b67c23 */ /* 0x000fe40008010843 */
[----:B--2---:R-:W-:Y:S01]  /*af60*/  FFMA.FTZ R203, -R0, R216, -RZ ;  /* 0x000000d800cb7223 */ /* 0x004fe200000109ff */
[----:B------:R2:W-:Y:S01]  /*af70*/  STS [R232.X4+0x845c], R69 ;  /* 0x00845c45e8007388 */ /* 0x0005e20000004800 */
[----:B------:R-:W-:-:S02]  /*af80*/  FMUL.FTZ R67, R199, UR45 ;  /* 0x0000002dc7437c20 */ /* 0x000fc40008410000 */
[----:B-----5:R-:W-:Y:S01]  /*af90*/  FFMA.FTZ R209, R197, UR44, R66 ;  /* 0x0000002cc5d17c23 */ /* 0x020fe20008010042 */
[----:B------:R5:W-:Y:S01]  /*afa0*/  STS [R232.X4+0x8468], R207 ;  /* 0x008468cfe8007388 */ /* 0x000be20000004800 */
[C---:B------:R-:W-:Y:S02]  /*afb0*/  FMUL.FTZ R66, R198.reuse, UR45 ;  /* 0x0000002dc6427c20 */ /* 0x040fe40008410000 */
[----:B-1----:R-:W-:Y:S01]  /*afc0*/  FMUL.FTZ R213, R195, UR45 ;  /* 0x0000002dc3d57c20 */ /* 0x002fe20008410000 */
[----:B------:R-:W-:Y:S01]  /*afd0*/  STS [R232.X4+0x8430], R221 ;  /* 0x008430dde8007388 */ /* 0x000fe20000004800 */
[----:B------:R-:W-:Y:S02]  /*afe0*/  FFMA.FTZ R160, R198, UR44, -R67 ;  /* 0x0000002cc6a07c23 */ /* 0x000fe40008010843 */
[----:B--2---:R-:W-:Y:S01]  /*aff0*/  FMUL.FTZ R69, R191, UR45 ;  /* 0x0000002dbf457c20 */ /* 0x004fe20008410000 */
[----:B------:R-:W-:Y:S01]  /*b000*/  STS [R232.X4+0x8438], R210 ;  /* 0x008438d2e8007388 */ /* 0x000fe20000004800 */
[----:B------:R-:W-:-:S02]  /*b010*/  FFMA.FTZ R213, R194, UR44, -R213 ;  /* 0x0000002cc2d57c23 */ /* 0x000fc400080108d5 */
[----:B-----5:R-:W-:Y:S01]  /*b020*/  FMUL.FTZ R207, R201, UR45 ;  /* 0x0000002dc9cf7c20 */ /* 0x020fe20008410000 */
[----:B------:R-:W-:Y:S01]  /*b030*/  STS [R232.X4+0x8440], R223 ;  /* 0x008440dfe8007388 */ /* 0x000fe20000004800 */
[----:B------:R-:W-:Y:S02]  /*b040*/  FFMA.FTZ R204, R190, UR44, -R69 ;  /* 0x0000002cbecc7c23 */ /* 0x000fe40008010845 */
[----:B------:R-:W-:Y:S01]  /*b050*/  FFMA.FTZ R207, R200, UR44, -R207 ;  /* 0x0000002cc8cf7c23 */ /* 0x000fe200080108cf */
        /* <DEDUP_REMOVED lines=9> */
[----:B-1----:R-:W-:-:S03]  /*b0f0*/  FFMA.FTZ R215, R191, UR44, R68 ;  /* 0x0000002cbfd77c23 */ /* 0x002fc60008010044 */
[----:B------:R1:W-:Y:S02]  /*b100*/  STS [R232.X4+0x847c], R203 ;  /* 0x00847ccbe8007388 */ /* 0x0003e40000004800 */
[----:B-1----:R-:W-:Y:S02]  /*b110*/  FFMA.FTZ R203, R199, UR44, R66 ;  /* 0x0000002cc7cb7c23 */ /* 0x002fe40008010042 */
[----:B------:R-:W-:Y:S06]  /*b120*/  BAR.SYNC.DEFER_BLOCKING 0x0 ;  /* 0x0000000000007b1d */ /* 0x000fec0000010000 */
[----:B------:R-:W-:Y:S05]  /*b130*/  @!P0 BRA `(.L_x_3809) ;  /* 0x0000036000008947 */ /* 0x000fea0003800000 */
[----:B0--34-:R-:W-:Y:S01]  /*b140*/  UMOV UR48, 0x1 ;  /* 0x0000000100307882 */ /* 0x019fe20000000000 */
        /* <DEDUP_REMOVED lines=53> */
.L_x_3809:
[----:B0--34-:R-:W-:Y:S05]  /*b4a0*/  BSYNC B0 ;  /* 0x0000000000007941 */ /* 0x019fea0003800000 */
.L_x_3808:
        /* <DEDUP_REMOVED lines=19> */
[----:B------:R-:W-:Y:S02]  /*b5e0*/  UIMAD UR45, UR15, UR36, URZ ;  /* 0x000000240f2d72a4 */ /* 0x000fe4000f8e023f */
[----:B------:R-:W-:Y:S02]  /*b5f0*/  UIADD3 UR41, UR41, UR44, URZ ;  /* 0x0000002c29297290 */ /* 0x000fe4000fffe03f */
[----:B------:R-:W-:Y:S02]  /*b600*/  UIADD3 UR39, UR39, UR43, URZ ;  /* 0x0000002b27277290 */ /* 0x000fe4000fffe03f */
[----:B------:R-:W-:Y:S02]  /*b610*/  ULDC.64 UR34, c[0x0][0x2c0] ;  /* 0x0000b00000227ab9 */ /* 0x000fe40000000a00 */
[----:B------:R-:W-:Y:S02]  /*b620*/  UIMAD UR44, UR14, UR37, UR45 ;  /* 0x000000250e2c72a4 */ /* 0x000fe4000f8e022d */
[----:B------:R-:W-:-:S02]  /*b630*/  UIMAD UR46, UR15, UR34, URZ ;  /* 0x000000220f2e72a4 */ /* 0x000fc4000f8e023f */
[----:B------:R-:W-:Y:S02]  /*b640*/  UIMAD.WIDE.U32 UR36, UR14, UR36, UR40 ;  /* 0x000000240e2472a5 */ /* 0x000fe4000f8e0028 */
[----:B------:R-:W-:Y:S02]  /*b650*/  UIMAD.WIDE.U32 UR40, UR14, UR34, UR38 ;  /* 0x000000220e2872a5 */ /* 0x000fe4000f8e0026 */
[----:B------:R-:W-:Y:S02]  /*b660*/  UIMAD UR46, UR14, UR35, UR46 ;  /* 0x000000230e2e72a4 */ /* 0x000fe4000f8e022e */
[----:B------:R-:W-:Y:S02]  /*b670*/  ULDC.64 UR38, c[0x0][0x320] ;  /* 0x0000c80000267ab9 */ /* 0x000fe40000000a00 */
[----:B------:R-:W-:Y:S02]  /*b680*/  UIADD3 UR44, UR44, UR37, URZ ;  /* 0x000000252c2c7290 */ /* 0x000fe4000fffe03f */
[----:B------:R-:W-:-:S02]  /*b690*/  ULDC.64 UR34, c[0x0][0x318] ;  /* 0x0000c60000227ab9 */ /* 0x000fc40000000a00 */
[----:B------:R-:W-:Y:S02]  /*b6a0*/  ULEA UR37, UP1, UR40, UR38, 0x3 ;  /* 0x0000002628257291 */ /* 0x000fe4000f82183f */
[----:B------:R-:W-:Y:S02]  /*b6b0*/  ULEA UR43, UP0, UR36, UR34, 0x3 ;  /* 0x00000022242b7291 */ /* 0x000fe4000f80183f */
[----:B------:R-:W-:Y:S02]  /*b6c0*/  ULDC UR38, c[0x0][0x174] ;  /* 0x00005d0000267ab9 */ /* 0x000fe40000000800 */
[----:B------:R-:W-:Y:S02]  /*b6d0*/  UIADD3 UR34, UR46, UR41, URZ ;  /* 0x000000292e227290 */ /* 0x000fe4000fffe03f */
[----:B------:R-:W-:Y:S01]  /*b6e0*/  UIADD3 UR38, UR6, -UR38, URZ ;  /* 0x8000002606267290 */ /* 0x000fe2000fffe03f */
[C---:B------:R-:W-:Y:S01]  /*b6f0*/  IADD3 R66, P0, R68.reuse, UR43, RZ ;  /* 0x0000002b44427c10 */ /* 0x040fe2000ff1e0ff */
[----:B------:R-:W-:Y:S01]  /*b700*/  ULEA.HI.X UR41, UR36, UR35, UR44, 0x3, UP0 ;  /* 0x0000002324297291 */ /* 0x000fe200080f1c2c */
[----:B------:R-:W-:Y:S01]  /*b710*/  IADD3 R68, P1, R68, UR37, RZ ;  /* 0x0000002544447c10 */ /* 0x000fe2000ff3e0ff */
        /* <DEDUP_REMOVED lines=8> */
[C---:B------:R-:W-:Y:S01]  /*b7a0*/  ISETP.GE.AND P0, PT, R180.reuse, 0x81, PT ;  /* 0x00000081b400780c */ /* 0x040fe20003f06270 */
[----:B------:R-:W-:Y:S01]  /*b7b0*/  ULDC.64 UR36, c[0x0][0x2d0] ;  /* 0x0000b40000247ab9 */ /* 0x000fe20000000a00 */
[----:B------:R-:W-:Y:S01]  /*b7c0*/  ISETP.GE.AND P1, PT, R180, 0x101, PT ;  /* 0x00000101b400780c */ /* 0x000fe20003f26270 */
[----:B------:R-:W-:Y:S01]  /*b7d0*/  IMAD.WIDE R66, R71, 0x4, R66 ;  /* 0x0000000447427825 */ /* 0x000fe200078e0242 */
[----:B------:R-:W-:-:S02]  /*b7e0*/  UIMAD UR34, UR44, UR34, URZ ;  /* 0x000000222c2272a4 */ /* 0x000fc4000f8e023f */
[----:B------:R-:W-:Y:S01]  /*b7f0*/  UIMAD UR36, UR44, UR36, URZ ;  /* 0x000000242c2472a4 */ /* 0x000fe2000f8e023f */
[----:B------:R-:W-:Y:S01]  /*b800*/  IMAD.WIDE R68, R71, 0x4, R68 ;  /* 0x0000000447447825 */ /* 0x000fe200078e0244 */
[----:B------:R-:W-:Y:S01]  /*b810*/  MOV R71, UR40 ;  /* 0x0000002800477c02 */ /* 0x000fe20008000f00 */
[----:B------:R-:W-:Y:S02]  /*b820*/  UIMAD UR34, UR40, UR35, UR34 ;  /* 0x00000023282272a4 */ /* 0x000fe4000f8e0222 */
[----:B------:R-:W-:Y:S02]  /*b830*/  UIMAD UR36, UR40, UR37, UR36 ;  /* 0x00000025282472a4 */ /* 0x000fe4000f8e0224 */
        /* <DEDUP_REMOVED lines=8> */
.L_x_3811:
[----:B------:R-:W-:Y:S05]  /*b8c0*/  BSYNC B0 ;  /* 0x0000000000007941 */ /* 0x000fea0003800000 */
.L_x_3810:
[----:B-12---:R1:W2:Y:S01]  /*b8d0*/  LDS R71, [R98.X4+0x8800] ;  /* 0x0088000062477984 */ /* 0x0062a20000004800 */
[----:B------:R-:W-:Y:S01]  /*b8e0*/  BSSY B0, `(.L_x_3812) ;  /* 0x0000004000007945 */ /* 0x000fe20003800000 */
[----:B------:R-:W-:Y:S05]  /*b8f0*/  @!P1 BRA `(.L_x_3813) ;  /* 0x0000002000009947 */ /* 0x000fea0003800000 */
[----:B------:R3:W-:Y:S04]  /*b900*/  RED.E.ADD.F32.FTZ.RN.STRONG.GPU [R66.64+-0x3c00], R147 ;  /* 0xffc400934200798e */ /* 0x0007e8000c10e798 */
[----:B--2---:R3:W-:Y:S02]  /*b910*/  RED.E.ADD.F32.FTZ.RN.STRONG.GPU [R68.64+-0x3c00], R71 ;  /* 0xffc400474400798e */ /* 0x0047e4000c10e798 */
.L_x_3813:
[----:B------:R-:W-:Y:S05]  /*b920*/  BSYNC B0 ;  /* 0x0000000000007941 */ /* 0x000fea0003800000 */
.L_x_3812:
[----:B------:R-:W4:Y:S01]  /*b930*/  LDS R99, [R99.X4+0x8a00] ;  /* 0x008a000063637984 */ /* 0x000f220000004800 */
[----:B------:R-:W-:Y:S01]  /*b940*/  BSSY B0, `(.L_x_3814) ;  /* 0x0000004000007945 */ /* 0x000fe20003800000 */
[----:B------:R-:W-:Y:S05]  /*b950*/  @!P2 BRA `(.L_x_3815) ;  /* 0x000000200000a947 */ /* 0x000fea0003800000 */
[----:B------:R0:W-:Y:S04]  /*b960*/  RED.E.ADD.F32.FTZ.RN.STRONG.GPU [R66.64+-0x3a00], R165 ;  /* 0xffc600a54200798e */ /* 0x0001e8000c10e798 */
[----:B----4-:R0:W-:Y:S02]  /*b970*/  RED.E.ADD.F32.FTZ.RN.STRONG.GPU [R68.64+-0x3a00], R99 ;  /* 0xffc600634400798e */ /* 0x0101e4000c10e798 */
.L_x_3815:
[----:B------:R-:W-:Y:S05]  /*b980*/  BSYNC B0 ;  /* 0x0000000000007941 */ /* 0x000fea0003800000 */
.L_x_3814:
[----:B------:R-:W0:Y:S01]  /*b990*/  LDS R115, [R115.X4+0x8c00] ;  /* 0x008c000073737984 */ /* 0x000e220000004800 */
        /* <DEDUP_REMOVED lines=10> */
[----:B0-----:R1:W-:Y:S02]  /*ba40*/  RED.E.ADD.F32.FTZ.RN.STRONG.GPU [R68.64+-0x3800], R115 ;  /* 0xffc800734400798e */ /* 0x0013e4000c10e798 */
.L_x_3817:
[----:B------:R-:W-:Y:S05]  /*ba50*/  BSYNC B0 ;  /* 0x0000000000007941 */ /* 0x000fea0003800000 */
.L_x_3816:
[----:B------:R-:W1:Y:S01]  /*ba60*/  LDS R117, [R117.X4+0x8e00] ;  /* 0x008e000075757984 */ /* 0x000e620000004800 */
[----:B------:R-:W-:Y:S01]  /*ba70*/  BSSY B0, `(.L_x_3818) ;  /* 0x0000004000007945 */ /* 0x000fe20003800000 */
[----:B------:R-:W-:Y:S05]  /*ba80*/  @!P0 BRA `(.L_x_3819) ;  /* 0x0000002000008947 */ /* 0x000fea0003800000 */
[----:B------:R3:W-:Y:S04]  /*ba90*/  RED.E.ADD.F32.FTZ.RN.STRONG.GPU [R66.64+-0x3600], R169 ;  /* 0xffca00a94200798e */ /* 0x0007e8000c10e798 */
[----:B-1----:R3:W-:Y:S02]  /*baa0*/  RED.E.ADD.F32.FTZ.RN.STRONG.GPU [R68.64+-0x3600], R117 ;  /* 0xffca00754400798e */ /* 0x0027e4000c10e798 */
.L_x_3819:
[----:B------:R-:W-:Y:S05]  /*bab0*/  BSYNC B0 ;  /* 0x0000000000007941 */ /* 0x000fea0003800000 */
.L_x_3818:
[----:B--23--:R2:W3:Y:S01]  /*bac0*/  LDS R71, [R118.X4+0x9000] ;  /* 0x0090000076477984 */ /* 0x00c4e20000004800 */
[----:B------:R-:W-:Y:S01]  /*bad0*/  BSSY B0, `(.L_x_3820) ;  /* 0x0000004000007945 */ /* 0x000fe20003800000 */
[----:B------:R-:W-:Y:S05]  /*bae0*/  @!P1 BRA `(.L_x_3821) ;  /* 0x0000002000009947 */ /* 0x000fea0003800000 */
[----:B------:R2:W-:Y:S04]  /*baf0*/  RED.E.ADD.F32.FTZ.RN.STRONG.GPU [R66.64+-0x3400], R171 ;  /* 0xffcc00ab4200798e */ /* 0x0005e8000c10e798 */
[----:B---3--:R2:W-:Y:S02]  /*bb00*/  RED.E.ADD.F32.FTZ.RN.STRONG.GPU [R68.64+-0x3400], R71 ;  /* 0xffcc00474400798e */ /* 0x0085e4000c10e798 */
.L_x_3821:
[----:B------:R-:W-:Y:S05]  /*bb10*/  BSYNC B0 ;  /* 0x0000000000007941 */ /* 0x000fea0003800000 */
.L_x_3820:
[----:B------:R-:W2:Y:S01]  /*bb20*/  LDS R119, [R119.X4+0x9200] ;  /* 0x0092000077777984 */ /* 0x000ea20000004800 */
[----:B------:R-:W-:Y:S01]  /*bb30*/  BSSY B0, `(.L_x_3822) ;  /* 0x0000004000007945 */ /* 0x000fe20003800000 */
[----:B------:R-:W-:Y:S05]  /*bb40*/  @!P2 BRA `(.L_x_3823) ;  /* 0x000000200000a947 */ /* 0x000fea0003800000 */
[----:B------:R4:W-:Y:S04]  /*bb50*/  RED.E.ADD.F32.FTZ.RN.STRONG.GPU [R66.64+-0x3200], R173 ;  /* 0xffce00ad4200798e */ /* 0x0009e8000c10e798 */
[----:B--2---:R4:W-:Y:S02]  /*bb60*/  RED.E.ADD.F32.FTZ.RN.STRONG.GPU [R68.64+-0x3200], R119 ;  /* 0xffce00774400798e */ /* 0x0049e4000c10e798 */
.L_x_3823:
[----:B------:R-:W-:Y:S05]  /*bb70*/  BSYNC B0 ;  /* 0x0000000000007941 */ /* 0x000fea0003800000 */
.L_x_3822:
[----:B--23--:R2:W3:Y:S01]  /*bb80*/  LDS R71, [R120.X4+0x9400] ;  /* 0x0094000078477984 */ /* 0x00c4e20000004800 */
[----:B------:R-:W-:Y:S01]  /*bb90*/  BSSY B0, `(.L_x_3824) ;  /* 0x0000004000007945 */ /* 0x000fe20003800000 */
[----:B------:R-:W-:Y:S05]  /*bba0*/  @!P3 BRA `(.L_x_3825) ;  /* 0x000000200000b947 */ /* 0x000fea0003800000 */
[----:B------:R2:W-:Y:S04]  /*bbb0*/  RED.E.ADD.F32.FTZ.RN.STRONG.GPU [R66.64+-0x3000], R175 ;  /* 0xffd000af4200798e */ /* 0x0005e8000c10e798 */
[----:B---3--:R2:W-:Y:S02]  /*bbc0*/  RED.E.ADD.F32.FTZ.RN.STRONG.GPU [R68.64+-0x3000], R71 ;  /* 0xffd000474400798e */ /* 0x0085e4000c10e798 */
.L_x_3825:
[----:B------:R-:W-:Y:S05]  /*bbd0*/  BSYNC B0 ;  /* 0x0000000000007941 */ /* 0x000fea0003800000 */
.L_x_3824:
[----:B------:R-:W2:Y:S01]  /*bbe0*/  LDS R121, [R121.X4+0x9600] ;  /* 0x0096000079797984 */ /* 0x000ea20000004800 */
[----:B------:R-:W-:Y:S01]  /*bbf0*/  BSSY B0, `(.L_x_3826) ;  /* 0x0000004000007945 */ /* 0x000fe20003800000 */
[----:B------:R-:W-:Y:S05]  /*bc00*/  @!P4 BRA `(.L_x_3827) ;  /* 0x000000200000c947 */ /* 0x000fea0003800000 */
[----:B------:R4:W-:Y:S04]  /*bc10*/  RED.E.ADD.F32.FTZ.RN.STRONG.GPU [R66.64+-0x2e00], R177 ;  /* 0xffd200b14200798e */ /* 0x0009e8000c10e798 */
[----:B--2---:R4:W-:Y:S02]  /*bc20*/  RED.E.ADD.F32.FTZ.RN.STRONG.GPU [R68.64+-0x2e00], R121 ;  /* 0xffd200794400798e */ /* 0x0049e4000c10e798 */
.L_x_3827:
[----:B------:R-:W-:Y:S05]  /*bc30*/  BSYNC B0 ;  /* 0x0000000000007941 */ /* 0x000fea0003800000 */
.L_x_3826:
[----:B--23--:R2:W3:Y:S01]  /*bc40*/  LDS R71, [R122.X4+0x9800] ;  /* 0x009800007a477984 */ /* 0x00c4e20000004800 */
[----:B------:R-:W-:Y:S01]  /*bc50*/  BSSY B0, `(.L_x_3828) ;  /* 0x0000004000007945 */ /* 0x000fe20003800000 */
[----:B------:R-:W-:Y:S05]  /*bc60*/  @!P5 BRA `(.L_x_3829) ;  /* 0x000000200000d947 */ /* 0x000fea0003800000 */
[----:B------:R2:W-:Y:S04]  /*bc70*/  RED.E.ADD.F32.FTZ.RN.STRONG.GPU [R66.64+-0x2c00], R179 ;  /* 0xffd400b34200798e */ /* 0x0005e8000c10e798 */
[----:B---3--:R2:W-:Y:S02]  /*bc80*/  RED.E.ADD.F32.FTZ.RN.STRONG.GPU [R68.64+-0x2c00], R71 ;  /* 0xffd400474400798e */ /* 0x0085e4000c10e798 */
.L_x_3829:
[----:B------:R-:W-:Y:S05]  /*bc90*/  BSYNC B0 ;  /* 0x0000000000007941 */ /* 0x000fea0003800000 */
.L_x_3828:
        /* <DEDUP_REMOVED lines=12> */
.L_x_3831:
[----:B------:R-:W-:Y:S05]  /*bd60*/  BSYNC B0 ;  /* 0x0000000000007941 */ /* 0x000fea0003800000 */
.L_x_3830:
[----:B--23--:R2:W3:Y:S01]  /*bd70*/  LDS R71, [R124.X4+0x9c00] ;  /* 0x009c00007c477984 */ /* 0x00c4e20000004800 */
[----:B------:R-:W-:Y:S01]  /*bd80*/  BSSY B0, `(.L_x_3832) ;  /* 0x0000004000007945 */ /* 0x000fe20003800000 */
[----:B------:R-:W-:Y:S05]  /*bd90*/  @!P0 BRA `(.L_x_3833) ;  /* 0x0000002000008947 */ /* 0x000fea0003800000 */
[----:B------:R2:W-:Y:S04]  /*bda0*/  RED.E.ADD.F32.FTZ.RN.STRONG.GPU [R66.64+-0x2800], R183 ;  /* 0xffd800b74200798e */ /* 0x0005e8000c10e798 */
[----:B---3--:R2:W-:Y:S02]  /*bdb0*/  RED.E.ADD.F32.FTZ.RN.STRONG.GPU [R68.64+-0x2800], R71 ;  /* 0xffd800474400798e */ /* 0x0085e4000c10e798 */
.L_x_3833:
[----:B------:R-:W-:Y:S05]  /*bdc0*/  BSYNC B0 ;  /* 0x0000000000007941 */ /* 0x000fea0003800000 */
.L_x_3832:
[----:B------:R-:W2:Y:S01]  /*bdd0*/  LDS R125, [R125.X4+0x9e00] ;  /* 0x009e00007d7d7984 */ /* 0x000ea20000004800 */
[----:B------:R-:W-:Y:S01]  /*bde0*/  BSSY B0, `(.L_x_3834) ;  /* 0x0000004000007945 */ /* 0x000fe20003800000 */
[----:B------:R-:W-:Y:S05]  /*bdf0*/  @!P1 BRA `(.L_x_3835) ;  /* 0x0000002000009947 */ /* 0x000fea0003800000 */
[----:B------:R4:W-:Y:S04]  /*be00*/  RED.E.ADD.F32.FTZ.RN.STRONG.GPU [R66.64+-0x2600], R185 ;  /* 0xffda00b94200798e */ /* 0x0009e8000c10e798 */
[----:B--2---:R4:W-:Y:S02]  /*be10*/  RED.E.ADD.F32.FTZ.RN.STRONG.GPU [R68.64+-0x2600], R125 ;  /* 0xffda007d4400798e */ /* 0x0049e4000c10e798 */
.L_x_3835:
[----:B------:R-:W-:Y:S05]  /*be20*/  BSYNC B0 ;  /* 0x0000000000007941 */ /* 0x000fea0003800000 */
.L_x_3834:
[----:B--23--:R2:W3:Y:S01]  /*be30*/  LDS R71, [R126.X4+0xa000] ;  /* 0x00a000007e477984 */ /* 0x00c4e20000004800 */
[----:B------:R-:W-:Y:S01]  /*be40*/  BSSY B0, `(.L_x_3836) ;  /* 0x0000004000007945 */ /* 0x000fe20003800000 */
[----:B------:R-:W-:Y:S05]  /*be50*/  @!P2 BRA `(.L_x_3837) ;  /* 0x000000200000a947 */ /* 0x000fea0003800000 */
[----:B------:R2:W-:Y:S04]  /*be60*/  RED.E.ADD.F32.FTZ.RN.STRONG.GPU [R66.64+-0x2400], R205 ;  /* 0xffdc00cd4200798e */ /* 0x0005e8000c10e798 */
[----:B---3--:R2:W-:Y:S02]  /*be70*/  RED.E.ADD.F32.FTZ.RN.STRONG.GPU [R68.64+-0x2400], R71 ;  /* 0xffdc00474400798e */ /* 0x0085e4000c10e798 */
.L_x_3837:
[----:B------:R-:W-:Y:S05]  /*be80*/  BSYNC B0 ;  /* 0x0000000000007941 */ /* 0x000fea0003800000 */
.L_x_3836:
[----:B------:R-:W2:Y:S01]  /*be90*/  LDS R127, [R127.X4+0xa200] ;  /* 0x00a200007f7f7984 */ /* 0x000ea20000004800 */
[----:B------:R-:W-:Y:S01]  /*bea0*/  BSSY B0, `(.L_x_3838) ;  /* 0x0000004000007945 */ /* 0x000fe20003800000 */
[----:B------:R-:W-:Y:S05]  /*beb0*/  @!P3 BRA `(.L_x_3839) ;  /* 0x000000200000b947 */ /* 0x000fea0003800000 */
[----:B------:R4:W-:Y:S04]  /*bec0*/  RED.E.ADD.F32.FTZ.RN.STRONG.GPU [R66.64+-0x2200], R225 ;  /* 0xffde00e14200798e */ /* 0x0009e8000c10e798 */
[----:B--2---:R4:W-:Y:S02]  /*bed0*/  RED.E.ADD.F32.FTZ.RN.STRONG.GPU [R68.64+-0x2200], R127 ;  /* 0xffde007f4400798e */ /* 0x0049e4000c10e798 */
.L_x_3839:
[----:B------:R-:W-:Y:S05]  /*bee0*/  BSYNC B0 ;  /* 0x0000000000007941 */ /* 0x000fea0003800000 */
.L_x_3838:
[----:B--23--:R2:W3:Y:S01]  /*bef0*/  LDS R71, [R128.X4+0xa400] ;  /* 0x00a4000080477984 */ /* 0x00c4e20000004800 */
[----:B------:R-:W-:Y:S01]  /*bf00*/  BSSY B0, `(.L_x_3840) ;  /* 0x0000004000007945 */ /* 0x000fe20003800000 */
[----:B------:R-:W-:Y:S05]  /*bf10*/  @!P4 BRA `(.L_x_3841) ;  /* 0x000000200000c947 */ /* 0x000fea0003800000 */
[----:B------:R2:W-:Y:S04]  /*bf20*/  RED.E.ADD.F32.FTZ.RN.STRONG.GPU [R66.64+-0x2000], R235 ;  /* 0xffe000eb4200798e */ /* 0x0005e8000c10e798 */
[----:B---3--:R2:W-:Y:S02]  /*bf30*/  RED.E.ADD.F32.FTZ.RN.STRONG.GPU [R68.64+-0x2000], R71 ;  /* 0xffe000474400798e */ /* 0x0085e4000c10e798 */
.L_x_3841:
[----:B------:R-:W-:Y:S05]  /*bf40*/  BSYNC B0 ;  /* 0x0000000000007941 */ /* 0x000fea0003800000 */
.L_x_3840:
[----:B------:R-:W2:Y:S01]  /*bf50*/  LDS R129, [R129.X4+0xa600] ;  /* 0x00a6000081817984 */ /* 0x000ea20000004800 */
[----:B------:R-:W-:Y:S01]  /*bf60*/  BSSY B0, `(.L_x_3842) ;  /* 0x0000004000007945 */ /* 0x000fe20003800000 */
[----:B------:R-:W-:Y:S05]  /*bf70*/  @!P5 BRA `(.L_x_3843) ;  /* 0x000000200000d947 */ /* 0x000fea0003800000 */
[----:B------:R4:W-:Y:S04]  /*bf80*/  RED.E.ADD.F32.FTZ.RN.STRONG.GPU [R66.64+-0x1e00], R237 ;  /* 0xffe200ed4200798e */ /* 0x0009e8000c10e798 */
[----:B--2---:R4:W-:Y:S02]  /*bf90*/  RED.E.ADD.F32.FTZ.RN.STRONG.GPU [R68.64+-0x1e00], R129 ;  /* 0xffe200814400798e */ /* 0x0049e4000c10e798 */
.L_x_3843:
[----:B------:R-:W-:Y:S05]  /*bfa0*/  BSYNC B0 ;  /* 0x0000000000007941 */ /* 0x000fea0003800000 */
.L_x_3842:
[----:B--23--:R2:W3:Y:S01]  /*bfb0*/  LDS R71, [R130.X4+0xa800] ;  /* 0x00a8000082477984 */ /* 0x00c4e20000004800 */
        /* <DEDUP_REMOVED lines=10> */
[----:B---3--:R2:W-:Y:S02]  /*c060*/  RED.E.ADD.F32.FTZ.RN.STRONG.GPU [R68.64+-0x1c00], R71 ;  /* 0xffe400474400798e */ /* 0x0085e4000c10e798 */
.L_x_3845:
[----:B--2---:R-:W-:Y:S05]  /*c070*/  BSYNC B0 ;  /* 0x0000000000007941 */ /* 0x004fea0003800000 */
.L_x_3844:
[----:B------:R-:W2:Y:S01]  /*c080*/  LDS R131, [R131.X4+0xaa00] ;  /* 0x00aa000083837984 */ /* 0x000ea20000004800 */
[----:B------:R-:W-:Y:S01]  /*c090*/  BSSY B0, `(.L_x_3846) ;  /* 0x0000004000007945 */ /* 0x000fe20003800000 */
[----:B------:R-:W-:Y:S05]  /*c0a0*/  @!P0 BRA `(.L_x_3847) ;  /* 0x0000002000008947 */ /* 0x000fea0003800000 */
[----:B------:R4:W-:Y:S04]  /*c0b0*/  RED.E.ADD.F32.FTZ.RN.STRONG.GPU [R66.64+-0x1a00], R241 ;  /* 0xffe600f14200798e */ /* 0x0009e8000c10e798 */
[----:B--2---:R4:W-:Y:S02]  /*c0c0*/  RED.E.ADD.F32.FTZ.RN.STRONG.GPU [R68.64+-0x1a00], R131 ;  /* 0xffe600834400798e */ /* 0x0049e4000c10e798 */
.L_x_3847:
[----:B------:R-:W-:Y:S05]  /*c0d0*/  BSYNC B0 ;  /* 0x0000000000007941 */ /* 0x000fea0003800000 */
.L_x_3846:
[----:B------:R-:W4:Y:S01]  /*c0e0*/  LDS R133, [R133.X4+0xac00] ;  /* 0x00ac000085857984 */ /* 0x000f220000004800 */
[----:B------:R-:W-:Y:S01]  /*c0f0*/  BSSY B0, `(.L_x_3848) ;  /* 0x0000004000007945 */ /* 0x000fe20003800000 */
[----:B------:R-:W-:Y:S05]  /*c100*/  @!P1 BRA `(.L_x_3849) ;  /* 0x0000002000009947 */ /* 0x000fea0003800000 */
[----:B------:R4:W-:Y:S04]  /*c110*/  RED.E.ADD.F32.FTZ.RN.STRONG.GPU [R66.64+-0x1800], R243 ;  /* 0xffe800f34200798e */ /* 0x0009e8000c10e798 */
[----:B----4-:R4:W-:Y:S02]  /*c120*/  RED.E.ADD.F32.FTZ.RN.STRONG.GPU [R68.64+-0x1800], R133 ;  /* 0xffe800854400798e */ /* 0x0109e4000c10e798 */
.L_x_3849:
[----:B------:R-:W-:Y:S05]  /*c130*/  BSYNC B0 ;  /* 0x0000000000007941 */ /* 0x000fea0003800000 */
.L_x_3848:
[----:B---3--:R3:W4:Y:S01]  /*c140*/  LDS R71, [R134.X4+0xae00] ;  /* 0x00ae000086477984 */ /* 0x0087220000004800 */
[----:B------:R-:W-:Y:S01]  /*c150*/  BSSY B0, `(.L_x_3850) ;  /* 0x0000004000007945 */ /* 0x000fe20003800000 */
[----:B------:R-:W-:Y:S05]  /*c160*/  @!P2 BRA `(.L_x_3851) ;  /* 0x000000200000a947 */ /* 0x000fea0003800000 */
[----:B------:R3:W-:Y:S04]  /*c170*/  RED.E.ADD.F32.FTZ.RN.STRONG.GPU [R66.64+-0x1600], R245 ;  /* 0xffea00f54200798e */ /* 0x0007e8000c10e798 */
[----:B----4-:R3:W-:Y:S02]  /*c180*/  RED.E.ADD.F32.FTZ.RN.STRONG.GPU [R68.64+-0x1600], R71 ;  /* 0xffea00474400798e */ /* 0x0107e4000c10e798 */
.L_x_3851:
[----:B------:R-:W-:Y:S05]  /*c190*/  BSYNC B0 ;  /* 0x0000000000007941 */ /* 0x000fea0003800000 */
.L_x_3850:
[----:B------:R-:W3:Y:S01]  /*c1a0*/  LDS R135, [R135.X4+0xb000] ;  /* 0x00b0000087877984 */ /* 0x000ee20000004800 */
[----:B------:R-:W-:Y:S01]  /*c1b0*/  BSSY B0, `(.L_x_3852) ;  /* 0x0000004000007945 */ /* 0x000fe20003800000 */
[----:B------:R-:W-:Y:S05]  /*c1c0*/  @!P3 BRA `(.L_x_3853) ;  /* 0x000000200000b947 */ /* 0x000fea0003800000 */
[----:B------:R4:W-:Y:S04]  /*c1d0*/  RED.E.ADD.F32.FTZ.RN.STRONG.GPU [R66.64+-0x1400], R247 ;  /* 0xffec00f74200798e */ /* 0x0009e8000c10e798 */
[----:B---3--:R4:W-:Y:S02]  /*c1e0*/  RED.E.ADD.F32.FTZ.RN.STRONG.GPU [R68.64+-0x1400], R135 ;  /* 0xffec00874400798e */ /* 0x0089e4000c10e798 */
.L_x_3853:
[----:B------:R-:W-:Y:S05]  /*c1f0*/  BSYNC B0 ;  /* 0x0000000000007941 */ /* 0x000fea0003800000 */
.L_x_3852:
[----:B---34-:R3:W4:Y:S01]  /*c200*/  LDS R71, [R136.X4+0xb200] ;  /* 0x00b2000088477984 */ /* 0x0187220000004800 */
[----:B------:R-:W-:Y:S01]  /*c210*/  BSSY B0, `(.L_x_3854) ;  /* 0x0000004000007945 */ /* 0x000fe20003800000 */
[----:B------:R-:W-:Y:S05]  /*c220*/  @!P4 BRA `(.L_x_3855) ;  /* 0x000000200000c947 */ /* 0x000fea0003800000 */
[----:B------:R3:W-:Y:S04]  /*c230*/  RED.E.ADD.F32.FTZ.RN.STRONG.GPU [R66.64+-0x1200], R249 ;  /* 0xffee00f94200798e */ /* 0x0007e8000c10e798 */
[----:B----4-:R3:W-:Y:S02]  /*c240*/  RED.E.ADD.F32.FTZ.RN.STRONG.GPU [R68.64+-0x1200], R71 ;  /* 0xffee00474400798e */ /* 0x0107e4000c10e798 */
.L_x_3855:
[----:B------:R-:W-:Y:S05]  /*c250*/  BSYNC B0 ;  /* 0x0000000000007941 */ /* 0x000fea0003800000 */
.L_x_3854:
[----:B------:R-:W3:Y:S01]  /*c260*/  LDS R137, [R137.X4+0xb400] ;  /* 0x00b4000089897984 */ /* 0x000ee20000004800 */
[----:B------:R-:W-:Y:S01]  /*c270*/  BSSY B0, `(.L_x_3856) ;  /* 0x0000004000007945 */ /* 0x000fe20003800000 */
[----:B------:R-:W-:Y:S05]  /*c280*/  @!P5 BRA `(.L_x_3857) ;  /* 0x000000200000d947 */ /* 0x000fea0003800000 */
[----:B------:R4:W-:Y:S04]  /*c290*/  RED.E.ADD.F32.FTZ.RN.STRONG.GPU [R66.64+-0x1000], R251 ;  /* 0xfff000fb4200798e */ /* 0x0009e8000c10e798 */
[----:B---3--:R4:W-:Y:S02]  /*c2a0*/  RED.E.ADD.F32.FTZ.RN.STRONG.GPU [R68.64+-0x1000], R137 ;  /* 0xfff000894400798e */ /* 0x0089e4000c10e798 */
.L_x_3857:
[----:B------:R-:W-:Y:S05]  /*c2b0*/  BSYNC B0 ;  /* 0x0000000000007941 */ /* 0x000fea0003800000 */
.L_x_3856:
        /* <DEDUP_REMOVED lines=12> */
.L_x_3859:
[----:B---3--:R-:W-:Y:S05]  /*c380*/  BSYNC B0 ;  /* 0x0000000000007941 */ /* 0x008fea0003800000 */
.L_x_3858:
[----:B------:R-:W3:Y:S01]  /*c390*/  LDS R139, [R139.X4+0xb800] ;  /* 0x00b800008b8b7984 */ /* 0x000ee20000004800 */
[----:B------:R-:W-:Y:S01]  /*c3a0*/  BSSY B0, `(.L_x_3860) ;  /* 0x0000004000007945 */ /* 0x000fe20003800000 */
[----:B------:R-:W-:Y:S05]  /*c3b0*/  @!P0 BRA `(.L_x_3861) ;  /* 0x0000002000008947 */ /* 0x000fea0003800000 */
[----:B------:R4:W-:Y:S04]  /*c3c0*/  RED.E.ADD.F32.FTZ.RN.STRONG.GPU [R66.64+-0xc00], R162 ;  /* 0xfff400a24200798e */ /* 0x0009e8000c10e798 */
[----:B---3--:R4:W-:Y:S02]  /*c3d0*/  RED.E.ADD.F32.FTZ.RN.STRONG.GPU [R68.64+-0xc00], R139 ;  /* 0xfff4008b4400798e */ /* 0x0089e4000c10e798 */
.L_x_3861:
[----:B------:R-:W-:Y:S05]  /*c3e0*/  BSYNC B0 ;  /* 0x0000000000007941 */ /* 0x000fea0003800000 */
.L_x_3860:
[----:B----4-:R4:W3:Y:S01]  /*c3f0*/  LDS R71, [R140.X4+0xba00] ;  /* 0x00ba00008c477984 */ /* 0x0108e20000004800 */
[----:B------:R-:W-:Y:S01]  /*c400*/  BSSY B0, `(.L_x_3862) ;  /* 0x0000004000007945 */ /* 0x000fe20003800000 */
[----:B------:R-:W-:Y:S05]  /*c410*/  @!P1 BRA `(.L_x_3863) ;  /* 0x0000002000009947 */ /* 0x000fea0003800000 */
[----:B------:R4:W-:Y:S04]  /*c420*/  RED.E.ADD.F32.FTZ.RN.STRONG.GPU [R66.64+-0xa00], R164 ;  /* 0xfff600a44200798e */ /* 0x0009e8000c10e798 */
[----:B---3--:R4:W-:Y:S02]  /*c430*/  RED.E.ADD.F32.FTZ.RN.STRONG.GPU [R68.64+-0xa00], R71 ;  /* 0xfff600474400798e */ /* 0x0089e4000c10e798 */
.L_x_3863:
[----:B------:R-:W-:Y:S05]  /*c440*/  BSYNC B0 ;  /* 0x0000000000007941 */ /* 0x000fea0003800000 */
.L_x_3862:
[----:B------:R-:W4:Y:S01]  /*c450*/  LDS R141, [R141.X4+0xbc00] ;  /* 0x00bc00008d8d7984 */ /* 0x000f220000004800 */
[----:B------:R-:W-:Y:S01]  /*c460*/  BSSY B0, `(.L_x_3864) ;  /* 0x0000004000007945 */ /* 0x000fe20003800000 */
[----:B------:R-:W-:Y:S05]  /*c470*/  @!P2 BRA `(.L_x_3865) ;  /* 0x000000200000a947 */ /* 0x000fea0003800000 */
[----:B------:R4:W-:Y:S04]  /*c480*/  RED.E.ADD.F32.FTZ.RN.STRONG.GPU [R66.64+-0x800], R166 ;  /* 0xfff800a64200798e */ /* 0x0009e8000c10e798 */
[----:B----4-:R4:W-:Y:S02]  /*c490*/  RED.E.ADD.F32.FTZ.RN.STRONG.GPU [R68.64+-0x800], R141 ;  /* 0xfff8008d4400798e */ /* 0x0109e4000c10e798 */
.L_x_3865:
[----:B------:R-:W-:Y:S05]  /*c4a0*/  BSYNC B0 ;  /* 0x0000000000007941 */ /* 0x000fea0003800000 */
.L_x_3864:
[----:B---34-:R3:W4:Y:S01]  /*c4b0*/  LDS R71, [R142.X4+0xbe00] ;  /* 0x00be00008e477984 */ /* 0x0187220000004800 */
[----:B------:R-:W-:Y:S01]  /*c4c0*/  BSSY B0, `(.L_x_3866) ;  /* 0x0000004000007945 */ /* 0x000fe20003800000 */
[----:B------:R-:W-:Y:S05]  /*c4d0*/  @!P3 BRA `(.L_x_3867) ;  /* 0x000000200000b947 */ /* 0x000fea0003800000 */
[----:B------:R3:W-:Y:S04]  /*c4e0*/  RED.E.ADD.F32.FTZ.RN.STRONG.GPU [R66.64+-0x600], R168 ;  /* 0xfffa00a84200798e */ /* 0x0007e8000c10e798 */
[----:B----4-:R3:W-:Y:S02]  /*c4f0*/  RED.E.ADD.F32.FTZ.RN.STRONG.GPU [R68.64+-0x600], R71 ;  /* 0xfffa00474400798e */ /* 0x0107e4000c10e798 */
.L_x_3867:
[----:B------:R-:W-:Y:S05]  /*c500*/  BSYNC B0 ;  /* 0x0000000000007941 */ /* 0x000fea0003800000 */
.L_x_3866:
[----:B------:R-:W3:Y:S01]  /*c510*/  LDS R143, [R143.X4+0xc000] ;  /* 0x00c000008f8f7984 */ /* 0x000ee20000004800 */
[----:B------:R-:W-:Y:S01]  /*c520*/  BSSY B0, `(.L_x_3868) ;  /* 0x0000004000007945 */ /* 0x000fe20003800000 */
[----:B------:R-:W-:Y:S05]  /*c530*/  @!P4 BRA `(.L_x_3869) ;  /* 0x000000200000c947 */ /* 0x000fea0003800000 */
[----:B------:R4:W-:Y:S04]  /*c540*/  RED.E.ADD.F32.FTZ.RN.STRONG.GPU [R66.64+-0x400], R170 ;  /* 0xfffc00aa4200798e */ /* 0x0009e8000c10e798 */
[----:B---3--:R4:W-:Y:S02]  /*c550*/  RED.E.ADD.F32.FTZ.RN.STRONG.GPU [R68.64+-0x400], R143 ;  /* 0xfffc008f4400798e */ /* 0x0089e4000c10e798 */
.L_x_3869:
[----:B------:R-:W-:Y:S05]  /*c560*/  BSYNC B0 ;  /* 0x0000000000007941 */ /* 0x000fea0003800000 */
.L_x_3868:
[----:B---34-:R3:W4:Y:S01]  /*c570*/  LDS R71, [R144.X4+0xc200] ;  /* 0x00c2000090477984 */ /* 0x0187220000004800 */
[----:B------:R-:W-:Y:S01]  /*c580*/  BSSY B0, `(.L_x_3870) ;  /* 0x0000004000007945 */ /* 0x000fe20003800000 */
[----:B------:R-:W-:Y:S05]  /*c590*/  @!P5 BRA `(.L_x_3871) ;  /* 0x000000200000d947 */ /* 0x000fea0003800000 */
[----:B------:R3:W-:Y:S04]  /*c5a0*/  RED.E.ADD.F32.FTZ.RN.STRONG.GPU [R66.64+-0x200], R172 ;  /* 0xfffe00ac4200798e */ /* 0x0007e8000c10e798 */
[----:B----4-:R3:W-:Y:S02]  /*c5b0*/  RED.E.ADD.F32.FTZ.RN.STRONG.GPU [R68.64+-0x200], R71 ;  /* 0xfffe00474400798e */ /* 0x0107e4000c10e798 */
.L_x_3871:
[----:B------:R-:W-:Y:S05]  /*c5c0*/  BSYNC B0 ;  /* 0x0000000000007941 */ /* 0x000fea0003800000 */
.L_x_3870:
[----:B01-3--:R-:W0:Y:S01]  /*c5d0*/  SHFL.DOWN PT, R66, R65, 0x1, 0x1f ;  /* 0x08201f0041427f89 */ /* 0x00be2200000e0000 */
[C---:B------:R-:W-:Y:S01]  /*c5e0*/  ISETP.GT.AND P0, PT, R112.reuse, 0x1e, PT ;  /* 0x0000001e7000780c */ /* 0x040fe20003f04270 */
[----:B------:R-:W-:Y:S01]  /*c5f0*/  FMUL.FTZ R202, R75, R202 ;  /* 0x000000ca4bca7220 */ /* 0x000fe20000410000 */
[----:B------:R-:W-:Y:S01]  /*c600*/  ISETP.NE.AND P1, PT, R112, RZ, PT ;  /* 0x000000ff7000720c */ /* 0x000fe20003f25270 */
[----:B------:R-:W1:Y:S01]  /*c610*/  SHFL.DOWN PT, R67, R64, 0x1, 0x1f ;  /* 0x08201f0040437f89 */ /* 0x000e6200000e0000 */
        /* <DEDUP_REMOVED lines=32> */
[----:B------:R-:W-:Y:S01]  /*c820*/  ISETP.GT.AND P0, PT, R112, 0x1b, PT ;  /* 0x0000001b7000780c */ /* 0x000fe20003f04270 */
[----:B------:R-:W-:-:S02]  /*c830*/  FFMA.FTZ R182, R90, R209, R182 ;  /* 0x000000d15ab67223 */ /* 0x000fc400000100b6 */
[----:B------:R-:W1:Y:S01]  /*c840*/  SHFL.DOWN PT, R67, R64, 0x4, 0x1f ;  /* 0x08801f0040437f89 */ /* 0x000e6200000e0000 */
        /* <DEDUP_REMOVED lines=10> */
[----:B0-----:R-:W-:Y:S02]  /*c8f0*/  @!P0 FADD.FTZ R65, R65, R66 ;  /* 0x0000004241418221 */ /* 0x001fe40000010000 */
[----:B------:R-:W-:-:S02]  /*c900*/  FFMA.FTZ R95, R95, R198, R160 ;  /* 0x000000c65f5f7223 */ /* 0x000fc400000100a0 */
[----:B-1----:R-:W-:Y:S01]  /*c910*/  @!P0 FADD.FTZ R64, R64, R67 ;  /* 0x0000004340408221 */ /* 0x002fe20000010000 */
[----:B------:R-:W0:Y:S01]  /*c920*/  SHFL.DOWN PT, R66, R65, 0x8, 0x1f ;  /* 0x09001f0041427f89 */ /* 0x000e2200000e0000 */
[----:B------:R-:W-:Y:S01]  /*c930*/  ISETP.GT.AND P0, PT, R112, 0x17, PT ;  /* 0x000000177000780c */ /* 0x000fe20003f04270 */
[----:B------:R-:W-:Y:S02]  /*c940*/  FFMA.FTZ R116, R76, R201, R116 ;  /* 0x000000c94c747223 */ /* 0x000fe40000010074 */
[----:B------:R-:W1:Y:S01]  /*c950*/  SHFL.DOWN PT, R67, R64, 0x8, 0x1f ;  /* 0x09001f0040437f89 */ /* 0x000e6200000e0000 */
[----:B------:R-:W-:Y:S02]  /*c960*/  FFMA.FTZ R25, R74, R102, R25 ;  /* 0x000000664a197223 */ /* 0x000fe40000010019 */
[----:B------:R-:W-:Y:S02]  /*c970*/  FFMA.FTZ R26, R189, R101, R26 ;  /* 0x00000065bd1a7223 */ /* 0x000fe4000001001a */
[----:B------:R-:W-:-:S02]  /*c980*/  FADD.FTZ R42, R161, R42 ;  /* 0x0000002aa12a7221 */ /* 0x000fc40000010000 */
[----:B------:R-:W-:Y:S02]  /*c990*/  FADD.FTZ R39, R202, R39 ;  /* 0x00000027ca277221 */ /* 0x000fe40000010000 */
[----:B------:R-:W-:Y:S02]  /*c9a0*/  FFMA.FTZ R27, R190, R104, R27 ;  /* 0x00000068be1b7223 */ /* 0x000fe4000001001b */
[----:B------:R-:W-:Y:S02]  /*c9b0*/  FADD.FTZ R38, R83, R38 ;  /* 0x0000002653267221 */ /* 0x000fe40000010000 */
[----:B------:R-:W-:Y:S02]  /*c9c0*/  FFMA.FTZ R28, R193, R103, R28 ;  /* 0x00000067c11c7223 */ /* 0x000fe4000001001c */
[----:B------:R-:W-:Y:S02]  /*c9d0*/  FFMA.FTZ R29, R194, R106, R29 ;  /* 0x0000006ac21d7223 */ /* 0x000fe4000001001d */
[----:B------:R-:W-:-:S02]  /*c9e0*/  FADD.FTZ R37, R188, R37 ;  /* 0x00000025bc257221 */ /* 0x000fc40000010000 */
[----:B------:R-:W-:Y:S02]  /*c9f0*/  FADD.FTZ R36, R93, R36 ;  /* 0x000000245d247221 */ /* 0x000fe40000010000 */
[----:B0-----:R-:W-:Y:S02]  /*ca00*/  @!P0 FADD.FTZ R65, R65, R66 ;  /* 0x0000004241418221 */ /* 0x001fe40000010000 */
[----:B------:R-:W-:Y:S02]  /*ca10*/  FFMA.FTZ R30, R197, R105, R30 ;  /* 0x00000069c51e7223 */ /* 0x000fe4000001001e */
[----:B-1----:R-:W-:Y:S01]  /*ca20*/  @!P0 FADD.FTZ R64, R64, R67 ;  /* 0x0000004340408221 */ /* 0x002fe20000010000 */
[----:B------:R-:W0:Y:S01]  /*ca30*/  SHFL.DOWN PT, R66, R65, 0x10, 0x1f ;  /* 0x0a001f0041427f89 */ /* 0x000e2200000e0000 */
[----:B------:R-:W-:Y:S01]  /*ca40*/  ISETP.GT.AND P0, PT, R112, 0xf, PT ;  /* 0x0000000f7000780c */ /* 0x000fe20003f04270 */
[----:B------:R-:W-:Y:S02]  /*ca50*/  FFMA.FTZ R31, R198, R108, R31 ;  /* 0x0000006cc61f7223 */ /* 0x000fe4000001001f */
[----:B------:R-:W1:Y:S01]  /*ca60*/  SHFL.DOWN PT, R67, R64, 0x10, 0x1f ;  /* 0x0a001f0040437f89 */ /* 0x000e6200000e0000 */
[----:B------:R-:W-:-:S02]  /*ca70*/  FADD.FTZ R35, R182, R35 ;  /* 0x00000023b6237221 */ /* 0x000fc40000010000 */
[----:B------:R-:W-:Y:S02]  /*ca80*/  FFMA.FTZ R32, R201, R107, R32 ;  /* 0x0000006bc9207223 */ /* 0x000fe40000010020 */
[----:B------:R-:W-:Y:S02]  /*ca90*/  FADD.FTZ R34, R95, R34 ;  /* 0x000000225f227221 */ /* 0x000fe40000010000 */
[----:B------:R-:W-:-:S03]  /*caa0*/  FADD.FTZ R33, R116, R33 ;  /* 0x0000002174217221 */ /* 0x000fc60000010000 */
[----:B0-----:R-:W-:Y:S02]  /*cab0*/  @!P0 FADD.FTZ R65, R65, R66 ;  /* 0x0000004241418221 */ /* 0x001fe40000010000 */
[----:B-1----:R-:W-:-:S03]  /*cac0*/  @!P0 FADD.FTZ R64, R64, R67 ;  /* 0x0000004340408221 */ /* 0x002fc60000010000 */
[----:B------:R-:W-:Y:S02]  /*cad0*/  MOV R68, R65 ;  /* 0x0000004100447202 */ /* 0x000fe40000000f00 */
[----:B------:R-:W-:-:S05]  /*cae0*/  MOV R69, R64 ;  /* 0x0000004000457202 */ /* 0x000fca0000000f00 */
[----:B------:R0:W-:Y:S04]  /*caf0*/  @!P1 STS.64 [R110.X8+0xc608], R68 ;  /* 0x00c608446e009388 */ /* 0x0001e80000008a00 */
[----:B------:R-:W-:Y:S06]  /*cb00*/  BAR.SYNC.DEFER_BLOCKING 0x0 ;  /* 0x0000000000007b1d */ /* 0x000fec0000010000 */
[----:B------:R-:W-:Y:S05]  /*cb10*/  @P2 BRA `(.L_x_3873) ;  /* 0x0000010000002947 */ /* 0x000fea0003800000 */
[----:B------:R-:W-:Y:S01]  /*cb20*/  ULDC UR34, c[0x0][0x174] ;  /* 0x00005d0000227ab9 */ /* 0x000fe20000000800 */
[----:B------:R-:W1:Y:S01]  /*cb30*/  LDS.128 R64, [0xc610] ;  /* 0x00c61000ff407984 */ /* 0x000e620000000c00 */
[----:B------:R-:W-:-:S02]  /*cb40*/  UISETP.NE.AND UP0, UPT, UR16, UR34, UPT ;  /* 0x000000221000728c */ /* 0x000fc4000bf05270 */
[----:B------:R-:W-:Y:S01]  /*cb50*/  USHF.L.U32 UR34, UR7, 0x3, URZ ;  /* 0x0000000307227899 */ /* 0x000fe2000800063f */
[----:B------:R-:W3:Y:S03]  /*cb60*/  LDS.64 R72, [0xc620] ;  /* 0x00c62000ff487984 */ /* 0x000ee60000000a00 */
[----:B------:R-:W-:-:S13]  /*cb70*/  PLOP3.LUT P0, PT, PT, PT, UP0, 0x80, 0x0 ;  /* 0x000000000000781c */ /* 0x000fda0003f0f008 */
[----:B------:R-:W5:Y:S01]  /*cb80*/  @P0 LDS.64 R74, [UR34+0xfe80] ;  /* 0x00fe8022ff4a0984 */ /* 0x000f620008000a00 */
[----:B-1----:R-:W-:Y:S02]  /*cb90*/  FADD.FTZ R70, R69, R65 ;  /* 0x0000004145467221 */ /* 0x002fe40000010000 */
[----:B------:R-:W-:Y:S02]  /*cba0*/  FADD.FTZ R65, R68, R64 ;  /* 0x0000004044417221 */ /* 0x000fe40000010000 */
[----:B------:R-:W-:Y:S02]  /*cbb0*/  FADD.FTZ R67, R67, R70 ;  /* 0x0000004643437221 */ /* 0x000fe40000010000 */
[----:B------:R-:W-:Y:S02]  /*cbc0*/  FADD.FTZ R65, R66, R65 ;  /* 0x0000004142417221 */ /* 0x000fe40000010000 */
[----:B0--3--:R-:W-:Y:S02]  /*cbd0*/  FADD.FTZ R69, R67, R73 ;  /* 0x0000004943457221 */ /* 0x009fe40000010000 */
[----:B------:R-:W-:-:S02]  /*cbe0*/  FADD.FTZ R68, R65, R72 ;  /* 0x0000004841447221 */ /* 0x000fc40000010000 */
[----:B-----5:R-:W-:Y:S02]  /*cbf0*/  @P0 FADD.FTZ R69, R69, R75 ;  /* 0x0000004b45450221 */ /* 0x020fe40000010000 */
[----:B------:R-:W-:-:S05]  /*cc00*/  @P0 FADD.FTZ R68, R68, R74 ;  /* 0x0000004a44440221 */ /* 0x000fca0000010000 */
[----:B------:R0:W-:Y:S02]  /*cc10*/  STS.64 [UR34+0xfe80], R68 ;  /* 0x00fe8044ff007988 */ /* 0x0001e40008000a22 */
.L_x_3873:
[----:B------:R-:W-:Y:S05]  /*cc20*/  BSYNC B0 ;  /* 0x0000000000007941 */ /* 0x000fea0003800000 */
.L_x_3872:
[----:B------:R-:W-:Y:S02]  /*cc30*/  UIADD3 UR7, UR7, 0x1, URZ ;  /* 0x0000000107077890 */ /* 0x000fe4000fffe03f */
[----:B------:R-:W-:Y:S02]  /*cc40*/  ULDC UR34, c[0x0][0x16c] ;  /* 0x00005b0000227ab9 */ /* 0x000fe40000000800 */
[----:B------:R-:W-:Y:S02]  /*cc50*/  UISETP.GE.AND UP0, UPT, UR7, UR34, UPT ;  /* 0x000000220700728c */ /* 0x000fe4000bf06270 */
[----:B------:R-:W-:-:S04]  /*cc60*/  UIADD3 UR8, UP1, UR8, 0x1, URZ ;  /* 0x0000000108087890 */ /* 0x000fc8000ff3e03f */
[----:B------:R-:W-:Y:S01]  /*cc70*/  PLOP3.LUT P0, PT, PT, PT, UP0, 0x80, 0x0 ;  /* 0x000000000000781c */ /* 0x000fe20003f0f008 */
[----:B------:R-:W-:-:S12]  /*cc80*/  UIADD3.X UR9, URZ, UR9, URZ, UP1, !UPT ;  /* 0x000000093f097290 */ /* 0x000fd80008ffe43f */
[----:B0-2-4-:R-:W-:Y:S01]  /*cc90*/  @P0 CALL.REL.NOINC `(.L_x_3773) ;  /* 0x0000001000000944 */ /* 0x015fe20003c00000 */
[----:B------:R-:W-:Y:S05]  /*cca0*/  BRA `(.L_x_3874) ;  /* 0xffff6c3000007947 */ /* 0x000fea000383ffff */
.L_x_3773:
        /* <DEDUP_REMOVED lines=17> */
[----:B------:R-:W-:Y:S02]  /*cdc0*/  ULDC.64 UR34, c[0x0][0x2e0] ;  /* 0x0000b80000227ab9 */ /* 0x000fe40000000a00 */
[----:B------:R-:W-:Y:S02]  /*cdd0*/  UIADD3 UR37, UR37, UR38, URZ ;  /* 0x0000002625257290 */ /* 0x000fe4000fffe03f */
[----:B------:R-:W-:Y:S02]  /*cde0*/  UIMAD UR38, UR11, UR34, URZ ;  /* 0x000000220b2672a4 */ /* 0x000fe4000f8e023f */
[----:B------:R-:W-:-:S02]  /*cdf0*/  UIADD3 UR32, UP1, UR32, -0x1000, URZ ;  /* 0xfffff00020207890 */ /* 0x000fc4000ff3e03f */
[----:B------:R-:W-:Y:S02]  /*ce00*/  UIMAD UR38, UR10, UR35, UR38 ;  /* 0x000000230a2672a4 */ /* 0x000fe4000f8e0226 */
[----:B------:R-:W-:Y:S02]  /*ce10*/  UIMAD.WIDE.U32 UR34, UR10, UR34, UR36 ;  /* 0x000000220a2272a5 */ /* 0x000fe4000f8e0024 */
[----:B------:R-:W-:Y:S02]  /*ce20*/  UIADD3 UR21, UP2, UR21, -0x2000, URZ ;  /* 0xffffe00015157890 */ /* 0x000fe4000ff5e03f */
[----:B------:R-:W-:Y:S02]  /*ce30*/  ULDC.64 UR36, c[0x0][0x330] ;  /* 0x0000cc0000247ab9 */ /* 0x000fe40000000a00 */
[----:B------:R-:W-:Y:S02]  /*ce40*/  UIADD3 UR35, UR35, UR38, URZ ;  /* 0x0000002623237290 */ /* 0x000fe4000fffe03f */
[----:B------:R-:W-:-:S02]  /*ce50*/  ULEA UR36, UP0, UR34, UR36, 0x1 ;  /* 0x0000002422247291 */ /* 0x000fc4000f80083f */
[----:B------:R-:W-:Y:S02]  /*ce60*/  ULDC.64 UR38, c[0x0][0x2f8] ;  /* 0x0000be0000267ab9 */ /* 0x000fe40000000a00 */
[----:B------:R-:W-:Y:S02]  /*ce70*/  ULEA.HI.X UR37, UR34, UR37, UR35, 0x1, UP0 ;  /* 0x0000002522257291 */ /* 0x000fe400080f0c23 */
[----:B------:R-:W-:Y:S02]  /*ce80*/  UIMAD UR34, UR13, UR38, URZ ;  /* 0x000000260d2272a4 */ /* 0x000fe4000f8e023f */
[----:B------:R-:W-:Y:S02]  /*ce90*/  UIADD3 UR23, UP3, UR23, -0x2000, URZ ;  /* 0xffffe00017177890 */ /* 0x000fe4000ff7e03f */
[----:B------:R-:W-:Y:S02]  /*cea0*/  UIADD3 UR17, UP4, UR17, -0x1000, URZ ;  /* 0xfffff00011117890 */ /* 0x000fe4000ff9e03f */
[----:B------:R-:W-:-:S02]  /*ceb0*/  UIADD3 UR19, UP5, UR19, -0x1000, URZ ;  /* 0xfffff00013137890 */ /* 0x000fc4000ffbe03f */
[----:B------:R-:W-:Y:S02]  /*cec0*/  UIADD3 UR6, UR6, 0x1, URZ ;  /* 0x0000000106067890 */ /* 0x000fe4000fffe03f */
[----:B------:R-:W-:Y:S02]  /*ced0*/  UIADD3.X UR33, UR33, -0x1, URZ, UP1, !UPT ;  /* 0xffffffff21217890 */ /* 0x000fe40008ffe43f */
[----:B------:R-:W-:Y:S02]  /*cee0*/  UIADD3.X UR22, UR22, -0x1, URZ, UP2, !UPT ;  /* 0xffffffff16167890 */ /* 0x000fe400097fe43f */
[----:B------:R-:W-:Y:S02]  /*cef0*/  UIADD3.X UR42, UR42, -0x1, URZ, UP3, !UPT ;  /* 0xffffffff2a2a7890 */ /* 0x000fe40009ffe43f */
[----:B------:R-:W-:Y:S02]  /*cf00*/  UIADD3.X UR18, UR18, -0x1, URZ, UP4, !UPT ;  /* 0xffffffff12127890 */ /* 0x000fe4000a7fe43f */
[----:B------:R-:W-:Y:S01]  /*cf10*/  UIADD3.X UR20, UR20, -0x1, URZ, UP5, !UPT ;  /* 0xffffffff14147890 */ /* 0x000fe2000affe43f */
[----:B--2---:R-:W-:Y:S04]  /*cf20*/  STS.128 [R109.X16], R12 ;  /* 0x0000000c6d007388 */ /* 0x004fe8000000cc00 */
[----:B---3--:R-:W-:Y:S01]  /*cf30*/  STS.128 [R109.X16+0x200], R52 ;  /* 0x000200346d007388 */ /* 0x008fe2000000cc00 */
[----:B------:R-:W-:-:S06]  /*cf40*/  NOP ;  /* 0x0000000000007918 */ /* 0x000fcc0000000000 */
[----:B------:R-:W0:Y:S02]  /*cf50*/  LDS.128 R8, [R4.X16] ;  /* 0x0000000004087984 */ /* 0x000e24000000cc00 */
        /* <DEDUP_REMOVED lines=16> */
[----:B------:R-:W-:Y:S01]  /*d060*/  FADD.FTZ R16, R10, UR5 ;  /* 0x000000050a107e21 */ /* 0x000fe20008010000 */
[--C-:B------:R-:W-:Y:S02]  /*d070*/  HADD2.F32 R10, -RZ, R11.reuse.H0_H0 ;  /* 0x2000000bff0a7230 */ /* 0x100fe40000004100 */
[----:B------:R-:W-:Y:S01]  /*d080*/  @!P2 FMUL.FTZ R0, R5, -1.4426950216293334961 ;  /* 0xbfb8aa3b0500a820 */ /* 0x000fe20000410000 */
[----:B------:R-:W-:Y:S01]  /*d090*/  HADD2.F32 R11, -RZ, R11.H1_H1 ;  /* 0x3000000bff0b7230 */ /* 0x000fe20000004100 */
[----:B------:R-:W0:Y:S01]  /*d0a0*/  LDS.128 R4, [R4.X16+0x10] ;  /* 0x0000100004047984 */ /* 0x000e22000000cc00 */
[----:B------:R-:W-:-:S03]  /*d0b0*/  @!P1 FMUL.FTZ R2, R8, -1.4426950216293334961 ;  /* 0xbfb8aa3b08029820 */ /* 0x000fc60000410000 */
[----:B------:R-:W-:Y:S01]  /*d0c0*/  BAR.SYNC.DEFER_BLOCKING 0x0 ;  /* 0x0000000000007b1d */ /* 0x000fe20000010000 */
[----:B------:R-:W-:Y:S01]  /*d0d0*/  @!P0 FMUL.FTZ R3, R3, -1.4426950216293334961 ;  /* 0xbfb8aa3b03038820 */ /* 0x000fe20000410000 */
[----:B------:R-:W-:Y:S01]  /*d0e0*/  FSETP.GTU.FTZ.AND P5, PT, R16, 20, PT ;  /* 0x41a000001000780b */ /* 0x000fe20003fbc000 */
[----:B------:R-:W-:Y:S02]  /*d0f0*/  @!P4 FMUL.FTZ R8, R9, -1.4426950216293334961 ;  /* 0xbfb8aa3b0908c820 */ /* 0x000fe40000410000 */
[----:B------:R-:W-:Y:S01]  /*d100*/  @!P6 FMUL.FTZ R9, R12, -1.4426950216293334961 ;  /* 0xbfb8aa3b0c09e820 */ /* 0x000fe20000410000 */
[----:B------:R-:W1:Y:S01]  /*d110*/  @!P2 MUFU.EX2 R0, R0 ;  /* 0x000000000000a308 */ /* 0x000e620000000800 */
[----:B------:R-:W-:Y:S02]  /*d120*/  FADD.FTZ R10, R10, UR5 ;  /* 0x000000050a0a7e21 */ /* 0x000fe40008010000 */
[----:B------:R-:W-:-:S03]  /*d130*/  FADD.FTZ R11, R11, UR5 ;  /* 0x000000050b0b7e21 */ /* 0x000fc60008010000 */
[----:B------:R-:W-:Y:S02]  /*d140*/  FSETP.GTU.FTZ.AND P3, PT, R10, 20, PT ;  /* 0x41a000000a00780b */ /* 0x000fe40003f7c000 */
[----:B------:R-:W2:Y:S01]  /*d150*/  @!P1 MUFU.EX2 R2, R2 ;  /* 0x0000000200029308 */ /* 0x000ea20000000800 */
[----:B-1----:R-:W-:-:S07]  /*d160*/  @!P2 FADD.FTZ R0, R0, 1 ;  /* 0x3f8000000000a421 */ /* 0x002fce0000010000 */
[----:B------:R-:W1:Y:S01]  /*d170*/  @!P0 MUFU.EX2 R3, R3 ;  /* 0x0000000300038308 */ /* 0x000e620000000800 */
[----:B--2---:R-:W-:-:S07]  /*d180*/  @!P1 FADD.FTZ R2, R2, 1 ;  /* 0x3f80000002029421 */ /* 0x004fce0000010000 */
[----:B------:R2:W3:Y:S08]  /*d190*/  @!P2 MUFU.RCP R12, R0 ;  /* 0x00000000000ca308 */ /* 0x0004f00000001000 */
[----:B------:R0:W4:Y:S01]  /*d1a0*/  @!P1 MUFU.RCP R13, R2 ;  /* 0x00000002000d9308 */ /* 0x0001220000001000 */
[----:B-1----:R-:W-:Y:S02]  /*d1b0*/  @!P0 FADD.FTZ R3, R3, 1 ;  /* 0x3f80000003038421 */ /* 0x002fe40000010000 */
[----:B--2---:R-:W-:-:S05]  /*d1c0*/  @!P5 FMUL.FTZ R0, R16, -1.4426950216293334961 ;  /* 0xbfb8aa3b1000d820 */ /* 0x004fca0000410000 */
[----:B------:R-:W1:Y:S01]  /*d1d0*/  @!P4 MUFU.EX2 R8, R8 ;  /* 0x000000080008c308 */ /* 0x000e620000000800 */
[--C-:B0-----:R-:W-:Y:S01]  /*d1e0*/  HADD2.F32 R2, -RZ, R4.reuse.H0_H0 ;  /* 0x20000004ff027230 */ /* 0x101fe20000004100 */
[----:B---3--:R-:W-:Y:S01]  /*d1f0*/  @!P2 FMUL.FTZ R33, R33, R12 ;  /* 0x0000000c2121a220 */ /* 0x008fe20000410000 */
[----:B------:R-:W-:Y:S01]  /*d200*/  FSETP.GTU.FTZ.AND P2, PT, R11, 20, PT ;  /* 0x41a000000b00780b */ /* 0x000fe20003f5c000 */
[----:B------:R-:W-:Y:S02]  /*d210*/  HADD2.F32 R4, -RZ, R4.H1_H1 ;  /* 0x30000004ff047230 */ /* 0x000fe40000004100 */
[----:B------:R-:W-:Y:S02]  /*d220*/  FADD.FTZ R12, R2, UR5 ;  /* 0x00000005020c7e21 */ /* 0x000fe40008010000 */
[----:B----4-:R-:W-:Y:S01]  /*d230*/  @!P1 FMUL.FTZ R34, R34, R13 ;  /* 0x0000000d22229220 */ /* 0x010fe20000410000 */
[----:B------:R0:W2:Y:S01]  /*d240*/  @!P0 MUFU.RCP R14, R3 ;  /* 0x00000003000e8308 */ /* 0x0000a20000001000 */
[----:B------:R-:W-:Y:S01]  /*d250*/  @!P3 FMUL.FTZ R2, R10, -1.4426950216293334961 ;  /* 0xbfb8aa3b0a02b820 */ /* 0x000fe20000410000 */
[----:B------:R-:W-:Y:S01]  /*d260*/  FSETP.GTU.FTZ.AND P1, PT, R12, 20, PT ;  /* 0x41a000000c00780b */ /* 0x000fe20003f3c000 */
[----:B-1----:R-:W-:-:S05]  /*d270*/  @!P4 FADD.FTZ R8, R8, 1 ;  /* 0x3f8000000808c421 */ /* 0x002fca0000010000 */
[----:B------:R-:W1:Y:S01]  /*d280*/  @!P6 MUFU.EX2 R9, R9 ;  /* 0x000000090009e308 */ /* 0x000e620000000800 */
[--C-:B0-----:R-:W-:Y:S02]  /*d290*/  HADD2.F32 R3, -RZ, R5.reuse.H0_H0 ;  /* 0x20000005ff037230 */ /* 0x101fe40000004100 */
[----:B------:R-:W-:-:S03]  /*d2a0*/  HADD2.F32 R5, -RZ, R5.H1_H1 ;  /* 0x30000005ff057230 */ /* 0x000fc60000004100 */
[----:B------:R-:W-:Y:S02]  /*d2b0*/  FADD.FTZ R10, R3, UR5 ;  /* 0x00000005030a7e21 */ /* 0x000fe40008010000 */
[----:B------:R0:W3:Y:S01]  /*d2c0*/  @!P4 MUFU.RCP R15, R8 ;  /* 0x00000008000fc308 */ /* 0x0000e20000001000 */
[----:B------:R-:W-:Y:S02]  /*d2d0*/  @!P2 FMUL.FTZ R3, R11, -1.4426950216293334961 ;  /* 0xbfb8aa3b0b03a820 */ /* 0x000fe40000410000 */
[----:B--2---:R-:W-:Y:S02]  /*d2e0*/  @!P0 FMUL.FTZ R35, R35, R14 ;  /* 0x0000000e23238220 */ /* 0x004fe40000410000 */
[----:B------:R-:W-:Y:S01]  /*d2f0*/  FADD.FTZ R13, R5, UR5 ;  /* 0x00000005050d7e21 */ /* 0x000fe20008010000 */
[--C-:B------:R-:W-:Y:S02]  /*d300*/  HADD2.F32 R5, -RZ, R6.reuse.H0_H0 ;  /* 0x20000006ff057230 */ /* 0x100fe40000004100 */
[----:B------:R-:W2:Y:S01]  /*d310*/  @!P3 MUFU.EX2 R2, R2 ;  /* 0x000000020002b308 */ /* 0x000ea20000000800 */
[----:B0-----:R-:W-:Y:S01]  /*d320*/  FADD.FTZ R8, R4, UR5 ;  /* 0x0000000504087e21 */ /* 0x001fe20008010000 */
[----:B------:R-:W-:Y:S01]  /*d330*/  HADD2.F32 R6, -RZ, R6.H1_H1 ;  /* 0x30000006ff067230 */ /* 0x000fe20000004100 */
[----:B------:R-:W-:-:S02]  /*d340*/  @!P1 FMUL.FTZ R4, R12, -1.4426950216293334961 ;  /* 0xbfb8aa3b0c049820 */ /* 0x000fc40000410000 */
[----:B-1----:R-:W-:Y:S01]  /*d350*/  @!P6 FADD.FTZ R9, R9, 1 ;  /* 0x3f8000000909e421 */ /* 0x002fe20000010000 */
[----:B------:R-:W-:Y:S01]  /*d360*/  FSETP.GTU.FTZ.AND P0, PT, R8, 20, PT ;  /* 0x41a000000800780b */ /* 0x000fe20003f1c000 */
[----:B------:R-:W-:Y:S01]  /*d370*/  FADD.FTZ R6, R6, UR5 ;  /* 0x0000000506067e21 */ /* 0x000fe20008010000 */
[----:B------:R-:W0:Y:S01]  /*d380*/  @!P5 MUFU.EX2 R0, R0 ;  /* 0x000000000000d308 */ /* 0x000e220000000800 */
[----:B---3--:R-:W-:Y:S01]  /*d390*/  @!P4 FMUL.FTZ R36, R36, R15 ;  /* 0x0000000f2424c220 */ /* 0x008fe20000410000 */
[----:B------:R-:W-:Y:S01]  /*d3a0*/  FSETP.GTU.FTZ.AND P4, PT, R10, 20, PT ;  /* 0x41a000000a00780b */ /* 0x000fe20003f9c000 */
[----:B------:R-:W-:Y:S01]  /*d3b0*/  FADD.FTZ R5, R5, UR5 ;  /* 0x0000000505057e21 */ /* 0x000fe20008010000 */
[----:B------:R-:W-:Y:S02]  /*d3c0*/  F2FP.PACK_AB R15, R25, R26 ;  /* 0x0000001a190f723e */ /* 0x000fe400000000ff */
[----:B------:R-:W-:Y:S02]  /*d3d0*/  F2FP.PACK_AB R26, R19, R20 ;  /* 0x00000014131a723e */ /* 0x000fe400000000ff */
[----:B------:R-:W1:Y:S01]  /*d3e0*/  @!P1 MUFU.EX2 R4, R4 ;  /* 0x0000000400049308 */ /* 0x000e620000000800 */
[----:B--2---:R-:W-:Y:S01]  /*d3f0*/  @!P3 FADD.FTZ R2, R2, 1 ;  /* 0x3f8000000202b421 */ /* 0x004fe20000010000 */
[----:B------:R-:W-:Y:S01]  /*d400*/  F2FP.PACK_AB R25, R21, R22 ;  /* 0x000000161519723e */ /* 0x000fe200000000ff */
[----:B------:R-:W-:-:S04]  /*d410*/  @!P0 FMUL.FTZ R8, R8, -1.4426950216293334961 ;  /* 0xbfb8aa3b08088820 */ /* 0x000fc80000410000 */
[----:B------:R-:W-:Y:S01]  /*d420*/  @!P4 FMUL.FTZ R10, R10, -1.4426950216293334961 ;  /* 0xbfb8aa3b0a0ac820 */ /* 0x000fe20000410000 */
[----:B------:R-:W2:Y:S01]  /*d430*/  @!P2 MUFU.EX2 R3, R3 ;  /* 0x000000030003a308 */ /* 0x000ea20000000800 */
[----:B0-----:R-:W-:-:S07]  /*d440*/  @!P5 FADD.FTZ R0, R0, 1 ;  /* 0x3f8000000000d421 */ /* 0x001fce0000010000 */
[----:B------:R-:W0:Y:S01]  /*d450*/  @!P6 MUFU.RCP R12, R9 ;  /* 0x00000009000ce308 */ /* 0x000e220000001000 */
[----:B-1----:R-:W-:-:S07]  /*d460*/  @!P1 FADD.FTZ R4, R4, 1 ;  /* 0x3f80000004049421 */ /* 0x002fce0000010000 */
[----:B------:R1:W3:Y:S01]  /*d470*/  @!P3 MUFU.RCP R14, R2 ;  /* 0x00000002000eb308 */ /* 0x0002e20000001000 */
[----:B--2---:R-:W-:-:S07]  /*d480*/  @!P2 FADD.FTZ R3, R3, 1 ;  /* 0x3f8000000303a421 */ /* 0x004fce0000010000 */
[----:B------:R-:W2:Y:S01]  /*d490*/  @!P5 MUFU.RCP R11, R0 ;  /* 0x00000000000bd308 */ /* 0x000ea20000001000 */
[--C-:B-1----:R-:W-:Y:S01]  /*d4a0*/  HADD2.F32 R2, -RZ, R7.reuse.H0_H0 ;  /* 0x20000007ff027230 */ /* 0x102fe20000004100 */
[----:B0-----:R-:W-:Y:S01]  /*d4b0*/  @!P6 FMUL.FTZ R37, R37, R12 ;  /* 0x0000000c2525e220 */ /* 0x001fe20000410000 */
[----:B------:R-:W-:Y:S01]  /*d4c0*/  HADD2.F32 R7, -RZ, R7.H1_H1 ;  /* 0x30000007ff077230 */ /* 0x000fe20000004100 */
[----:B------:R-:W-:Y:S02]  /*d4d0*/  FSETP.GTU.FTZ.AND P6, PT, R13, 20, PT ;  /* 0x41a000000d00780b */ /* 0x000fe40003fdc000 */
[----:B------:R-:W-:Y:S01]  /*d4e0*/  FADD.FTZ R9, R2, UR5 ;  /* 0x0000000502097e21 */ /* 0x000fe20008010000 */
[----:B------:R-:W-:Y:S01]  /*d4f0*/  F2FP.PACK_AB R12, R31, R32 ;  /* 0x000000201f0c723e */ /* 0x000fe200000000ff */
[----:B------:R-:W0:Y:S01]  /*d500*/  @!P1 MUFU.RCP R4, R4 ;  /* 0x0000000400049308 */ /* 0x000e220000001000 */
[----:B---3--:R-:W-:Y:S01]  /*d510*/  @!P3 FMUL.FTZ R39, R39, R14 ;  /* 0x0000000e2727b220 */ /* 0x008fe20000410000 */
[----:B------:R-:W-:Y:S01]  /*d520*/  FSETP.GTU.FTZ.AND P3, PT, R6, 20, PT ;  /* 0x41a000000600780b */ /* 0x000fe20003f7c000 */
[----:B------:R-:W-:Y:S01]  /*d530*/  FADD.FTZ R7, R7, UR5 ;  /* 0x0000000507077e21 */ /* 0x000fe20008010000 */
[----:B------:R-:W-:-:S02]  /*d540*/  F2FP.PACK_AB R14, R27, R28 ;  /* 0x0000001c1b0e723e */ /* 0x000fc400000000ff */
[----:B------:R-:W-:Y:S02]  /*d550*/  F2FP.PACK_AB R27, R17, R18 ;  /* 0x00000012111b723e */ /* 0x000fe400000000ff */
[----:B------:R-:W1:Y:S01]  /*d560*/  @!P2 MUFU.RCP R3, R3 ;  /* 0x000000030003a308 */ /* 0x000e620000001000 */
[----:B--2---:R-:W-:Y:S01]  /*d570*/  @!P5 FMUL.FTZ R38, R38, R11 ;  /* 0x0000000b2626d220 */ /* 0x004fe20000410000 */
[----:B------:R-:W-:Y:S01]  /*d580*/  FSETP.GTU.FTZ.AND P5, PT, R5, 20, PT ;  /* 0x41a000000500780b */ /* 0x000fe20003fbc000 */
[----:B------:R-:W-:Y:S01]  /*d590*/  @!P6 FMUL.FTZ R0, R13, -1.4426950216293334961 ;  /* 0xbfb8aa3b0d00e820 */ /* 0x000fe20000410000 */
[----:B------:R-:W-:-:S04]  /*d5a0*/  F2FP.PACK_AB R13, R29, R30 ;  /* 0x0000001e1d0d723e */ /* 0x000fc800000000ff */
[----:B------:R-:W2:Y:S01]  /*d5b0*/  @!P0 MUFU.EX2 R8, R8 ;  /* 0x0000000800088308 */ /* 0x000ea20000000800 */
[----:B0-----:R-:W-:Y:S01]  /*d5c0*/  @!P1 FMUL.FTZ R41, R41, R4 ;  /* 0x0000000429299220 */ /* 0x001fe20000410000 */
[----:B------:R-:W-:-:S05]  /*d5d0*/  FSETP.GTU.FTZ.AND P1, PT, R7, 20, PT ;  /* 0x41a000000700780b */ /* 0x000fca0003f3c000 */
[----:B------:R-:W-:Y:S01]  /*d5e0*/  @!P5 FMUL.FTZ R2, R5, -1.4426950216293334961 ;  /* 0xbfb8aa3b0502d820 */ /* 0x000fe20000410000 */
[----:B------:R-:W0:Y:S01]  /*d5f0*/  @!P4 MUFU.EX2 R10, R10 ;  /* 0x0000000a000ac308 */ /* 0x000e220000000800 */
[----:B-1----:R-:W-:Y:S01]  /*d600*/  @!P2 FMUL.FTZ R42, R42, R3 ;  /* 0x000000032a2aa220 */ /* 0x002fe20000410000 */
[----:B------:R-:W-:Y:S01]  /*d610*/  FSETP.GTU.FTZ.AND P2, PT, R9, 20, PT ;  /* 0x41a000000900780b */ /* 0x000fe20003f5c000 */
[----:B------:R-:W-:Y:S01]  /*d620*/  @!P3 FMUL.FTZ R3, R6, -1.4426950216293334961 ;  /* 0xbfb8aa3b0603b820 */ /* 0x000fe20000410000 */
[----:B------:R-:W-:-:S03]  /*d630*/  LEA R6, R112, R45, 0x1 ;  /* 0x0000002d70067211 */ /* 0x000fc600078e08ff */
[----:B------:R-:W-:Y:S01]  /*d640*/  @!P1 FMUL.FTZ R5, R7, -1.4426950216293334961 ;  /* 0xbfb8aa3b07059820 */ /* 0x000fe20000410000 */
[----:B------:R-:W1:Y:S01]  /*d650*/  @!P5 MUFU.EX2 R2, R2 ;  /* 0x000000020002d308 */ /* 0x000e620000000800 */
[----:B--2---:R-:W-:Y:S01]  /*d660*/  @!P0 FADD.FTZ R8, R8, 1 ;  /* 0x3f80000008088421 */ /* 0x004fe20000010000 */
[----:B------:R-:W-:Y:S04]  /*d670*/  STS.128 [R6.X16], R12 ;  /* 0x0000000c06007388 */ /* 0x000fe8000000cc00 */
[----:B------:R-:W-:Y:S01]  /*d680*/  STS.128 [R6.X16+0x10], R24 ;  /* 0x0000101806007388 */ /* 0x000fe2000000cc00 */
[----:B------:R-:W-:Y:S01]  /*d690*/  @!P2 FMUL.FTZ R4, R9, -1.4426950216293334961 ;  /* 0xbfb8aa3b0904a820 */ /* 0x000fe20000410000 */
[----:B------:R-:W2:Y:S01]  /*d6a0*/  @!P0 MUFU.RCP R7, R8 ;  /* 0x0000000800078308 */ /* 0x000ea20000001000 */
[----:B0-----:R-:W-:Y:S01]  /*d6b0*/  @!P4 FADD.FTZ R10, R10, 1 ;  /* 0x3f8000000a0ac421 */ /* 0x001fe20000010000 */
[----:B------:R-:W-:-:S06]  /*d6c0*/  NOP ;  /* 0x0000000000007918 */ /* 0x000fcc0000000000 */
[----:B------:R0:W3:Y:S01]  /*d6d0*/  @!P4 MUFU.RCP R16, R10 ;  /* 0x0000000a0010c308 */ /* 0x0000e20000001000 */
[----:B------:R-:W-:Y:S01]  /*d6e0*/  LDS.128 R12, [R109.X16+0x200] ;  /* 0x000200006d0c7984 */ /* 0x000fe2000000cc00 */
[----:B-1----:R-:W-:-:S06]  /*d6f0*/  @!P5 FADD.FTZ R2, R2, 1 ;  /* 0x3f8000000202d421 */ /* 0x002fcc0000010000 */
[----:B------:R-:W1:Y:S01]  /*d700*/  @!P3 MUFU.EX2 R3, R3 ;  /* 0x000000030003b308 */ /* 0x000e620000000800 */
[----:B0-----:R-:W0:Y:S01]  /*d710*/  LDS.128 R8, [R109.X16] ;  /* 0x000000006d087984 */ /* 0x001e22000000cc00 */
[----:B--2---:R-:W-:Y:S02]  /*d720*/  @!P0 FMUL.FTZ R44, R44, R7 ;  /* 0x000000072c2c8220 */ /* 0x004fe40000410000 */
[----:B------:R-:W-:-:S03]  /*d730*/  FADD.FTZ R7, R33, R114 ;  /* 0x0000007221077221 */ /* 0x000fc60000010000 */
[----:B------:R-:W-:Y:S01]  /*d740*/  F2FP.PACK_AB R20, R44, R41 ;  /* 0x000000292c14723e */ /* 0x000fe200000000ff */
[----:B------:R-:W2:Y:S01]  /*d750*/  @!P2 MUFU.EX2 R4, R4 ;  /* 0x000000040004a308 */ /* 0x000ea20000000800 */
[----:B---3--:R-:W-:Y:S01]  /*d760*/  @!P4 FMUL.FTZ R43, R43, R16 ;  /* 0x000000102b2bc220 */ /* 0x008fe20000410000 */
[----:B------:R-:W-:-:S06]  /*d770*/  F2FP.PACK_AB R16, R34, R33 ;  /* 0x000000212210723e */ /* 0x000fcc00000000ff */
[----:B------:R-:W3:Y:S01]  /*d780*/  @!P1 MUFU.EX2 R5, R5 ;  /* 0x0000000500059308 */ /* 0x000ee20000000800 */
[----:B-1----:R-:W-:-:S07]  /*d790*/  @!P3 FADD.FTZ R3, R3, 1 ;  /* 0x3f8000000303b421 */ /* 0x002fce0000010000 */
[----:B------:R-:W1:Y:S01]  /*d7a0*/  @!P6 MUFU.EX2 R0, R0 ;  /* 0x000000000000e308 */ /* 0x000e620000000800 */
[----:B--2---:R-:W-:-:S07]  /*d7b0*/  @!P2 FADD.FTZ R4, R4, 1 ;  /* 0x3f8000000404a421 */ /* 0x004fce0000010000 */
[----:B------:R2:W4:Y:S01]  /*d7c0*/  @!P5 MUFU.RCP R18, R2 ;  /* 0x000000020012d308 */ /* 0x0005220000001000 */
[----:B---3--:R-:W-:-:S07]  /*d7d0*/  @!P1 FADD.FTZ R5, R5, 1 ;  /* 0x3f80000005059421 */ /* 0x008fce0000010000 */
[----:B------:R3:W5:Y:S01]  /*d7e0*/  @!P3 MUFU.RCP R19, R3 ;  /* 0x000000030013b308 */ /* 0x0007620000001000 */
[----:B--2---:R-:W-:Y:S01]  /*d7f0*/  MOV R2, UR36 ;  /* 0x0000002400027c02 */ /* 0x004fe20008000f00 */
[----:B-1----:R-:W-:Y:S01]  /*d800*/  @!P6 FADD.FTZ R0, R0, 1 ;  /* 0x3f8000000000e421 */ /* 0x002fe20000010000 */
[----:B------:R-:W-:Y:S02]  /*d810*/  UIMAD UR36, UR12, UR39, UR34 ;  /* 0x000000270c2472a4 */ /* 0x000fe4000f8e0222 */
[----:B------:R-:W-:-:S03]  /*d820*/  UIMAD.WIDE.U32 UR34, UR12, UR38, UR8 ;  /* 0x000000260c2272a5 */ /* 0x000fc6000f8e0008 */
[----:B------:R1:W2:Y:S01]  /*d830*/  @!P6 MUFU.RCP R17, R0 ;  /* 0x000000000011e308 */ /* 0x0002a20000001000 */
[----:B---3--:R-:W-:Y:S01]  /*d840*/  MOV R3, UR37 ;  /* 0x0000002500037c02 */ /* 0x008fe20008000f00 */
[----:B----4-:R-:W-:Y:S01]  /*d850*/  @!P5 FMUL.FTZ R47, R47, R18 ;  /* 0x000000122f2fd220 */ /* 0x010fe20000410000 */
[----:B------:R-:W-:Y:S01]  /*d860*/  F2FP.PACK_AB R18, R38, R37 ;  /* 0x000000252612723e */ /* 0x000fe200000000ff */
[----:B------:R-:W-:Y:S02]  /*d870*/  ULDC.64 UR8, c[0x0][0x300] ;  /* 0x0000c00000087ab9 */ /* 0x000fe40000000a00 */
[----:B------:R-:W-:Y:S01]  /*d880*/  IMAD.WIDE R2, R51, 0x10, R2 ;  /* 0x0000001033027825 */ /* 0x000fe200078e0202 */
[----:B------:R-:W-:Y:S01]  /*d890*/  UIADD3 UR35, UR35, UR36, URZ ;  /* 0x0000002423237290 */ /* 0x000fe2000fffe03f */
[----:B------:R-:W3:Y:S01]  /*d8a0*/  @!P2 MUFU.RCP R4, R4 ;  /* 0x000000040004a308 */ /* 0x000ee20000001000 */
[----:B------:R-:W-:Y:S01]  /*d8b0*/  UIMAD UR36, UR11, UR8, URZ ;  /* 0x000000080b2472a4 */ /* 0x000fe2000f8e023f */
[----:B-----5:R-:W-:Y:S01]  /*d8c0*/  @!P3 FMUL.FTZ R48, R48, R19 ;  /* 0x000000133030b220 */ /* 0x020fe20000410000 */
[----:B0-----:R-:W-:Y:S01]  /*d8d0*/  STG.E.128 [R2.64], R8 ;  /* 0x0000000802007986 */ /* 0x001fe2000c101d18 */
[----:B------:R-:W-:Y:S01]  /*d8e0*/  F2FP.PACK_AB R19, R42, R39 ;  /* 0x000000272a13723e */ /* 0x000fe200000000ff */
[----:B-1----:R-:W-:Y:S01]  /*d8f0*/  FADD.FTZ R0, R7, R34 ;  /* 0x0000002207007221 */ /* 0x002fe20000010000 */
[----:B------:R-:W-:Y:S01]  /*d900*/  UIMAD UR36, UR10, UR9, UR36 ;  /* 0x000000090a2472a4 */ /* 0x000fe2000f8e0224 */
[----:B------:R0:W-:Y:S01]  /*d910*/  STG.E.128 [R2.64+0x200], R12 ;  /* 0x0002000c02007986 */ /* 0x0001e2000c101d18 */
[----:B------:R-:W1:Y:S01]  /*d920*/  @!P1 MUFU.RCP R5, R5 ;  /* 0x0000000500059308 */ /* 0x000e620000001000 */
[----:B--2---:R-:W-:Y:S01]  /*d930*/  @!P6 FMUL.FTZ R46, R46, R17 ;  /* 0x000000112e2ee220 */ /* 0x004fe20000410000 */
[----:B------:R-:W-:Y:S01]  /*d940*/  F2FP.PACK_AB R17, R36, R35 ;  /* 0x000000232411723e */ /* 0x000fe200000000ff */
[----:B------:R-:W-:Y:S01]  /*d950*/  BAR.SYNC.DEFER_BLOCKING 0x0 ;  /* 0x0000000000007b1d */ /* 0x000fe20000010000 */
[----:B------:R-:W-:Y:S01]  /*d960*/  F2FP.PACK_AB R22, R48, R47 ;  /* 0x0000002f3016723e */ /* 0x000fe200000000ff */
[----:B------:R-:W-:Y:S01]  /*d970*/  UIMAD.WIDE.U32 UR8, UR10, UR8, UR34 ;  /* 0x000000080a0872a5 */ /* 0x000fe2000f8e0022 */
[----:B------:R-:W-:Y:S01]  /*d980*/  F2FP.PACK_AB R21, R46, R43 ;  /* 0x0000002b2e15723e */ /* 0x000fe200000000ff */
[----:B---3--:R-:W-:-:S02]  /*d990*/  @!P2 FMUL.FTZ R49, R49, R4 ;  /* 0x000000043131a220 */ /* 0x008fc40000410000 */
[----:B------:R-:W-:Y:S02]  /*d9a0*/  ULDC.64 UR38, c[0x0][0x340] ;  /* 0x0000d00000267ab9 */ /* 0x000fe40000000a00 */
[----:B------:R-:W-:Y:S02]  /*d9b0*/  UIADD3 UR34, UR9, UR36, URZ ;  /* 0x0000002409227290 */ /* 0x000fe4000fffe03f */
[----:B------:R-:W-:Y:S01]  /*d9c0*/  ULEA UR9, UP0, UR8, UR38, 0x1 ;  /* 0x0000002608097291 */ /* 0x000fe2000f80083f */
[----:B-1----:R-:W-:-:S03]  /*d9d0*/  @!P1 FMUL.FTZ R50, R50, R5 ;  /* 0x0000000532329220 */ /* 0x002fc60000410000 */
[----:B------:R-:W-:Y:S01]  /*d9e0*/  ULEA.HI.X UR8, UR8, UR39, UR34, 0x1, UP0 ;  /* 0x0000002708087291 */ /* 0x000fe200080f0c22 */
[----:B------:R-:W-:Y:S01]  /*d9f0*/  FADD.FTZ R5, R0, R35 ;  /* 0x0000002300057221 */ /* 0x000fe20000010000 */
[----:B0-----:R-:W-:Y:S01]  /*da00*/  MOV R2, UR9 ;  /* 0x0000000900027c02 */ /* 0x001fe20008000f00 */
[----:B------:R-:W-:Y:S01]  /*da10*/  UISETP.GT.AND UP0, UPT, UR16, 0x1, UPT ;  /* 0x000000011000788c */ /* 0x000fe2000bf04270 */
[----:B------:R-:W-:Y:S01]  /*da20*/  F2FP.PACK_AB R23, R50, R49 ;  /* 0x000000313217723e */ /* 0x000fe200000000ff */
[----:B------:R-:W-:Y:S01]  /*da30*/  FADD.FTZ R36, R5, R36 ;  /* 0x0000002405247221 */ /* 0x000fe20000010000 */
[----:B------:R-:W-:Y:S01]  /*da40*/  MOV R3, UR8 ;  /* 0x0000000800037c02 */ /* 0x000fe20008000f00 */
[----:B------:R-:W-:Y:S02]  /*da50*/  UMOV UR16, UR7 ;  /* 0x0000000700107c82 */ /* 0x000fe40008000000 */
[----:B------:R-:W-:Y:S01]  /*da60*/  FADD.FTZ R37, R36, R37 ;  /* 0x0000002524257221 */ /* 0x000fe20000010000 */
[----:B------:R-:W-:Y:S01]  /*da70*/  STS.128 [R6.X16], R16 ;  /* 0x0000001006007388 */ /* 0x000fe2000000cc00 */
[----:B------:R-:W-:Y:S01]  /*da80*/  IMAD.WIDE R2, R51, 0x10, R2 ;  /* 0x0000001033027825 */ /* 0x000fe200078e0202 */
[----:B------:R-:W-:-:S02]  /*da90*/  PLOP3.LUT P0, PT, PT, PT, UP0, 0x80, 0x0 ;  /* 0x000000000000781c */ /* 0x000fc40003f0f008 */
        /* <DEDUP_REMOVED lines=16> */
[----:B-1----:R0:W-:Y:S02]  /*dba0*/  STG.E.128 [R2.64+0x200], R24 ;  /* 0x0002001802007986 */ /* 0x0021e4000c101d18 */
[----:B0-----:R-:W-:Y:S01]  /*dbb0*/  @!P0 CALL.REL.NOINC `(.L_x_3740) ;  /* 0x0000001000008944 */ /* 0x001fe20003c00000 */
[----:B------:R-:W-:Y:S05]  /*dbc0*/  BRA `(.L_x_3875) ;  /* 0xffff2f9000007947 */ /* 0x000fea000383ffff */
.L_x_3740:
        /* <DEDUP_REMOVED lines=34> */
.L_x_3877:
[----:B0-----:R-:W-:Y:S05]  /*ddf0*/  BSYNC B0 ;  /* 0x0000000000007941 */ /* 0x001fea0003800000 */
.L_x_3876:
[----:B------:R-:W-:Y:S01]  /*de00*/  BSSY B0, `(.L_x_3878) ;  /* 0x0000022000007945 */ /* 0x000fe20003800000 */
[----:B------:R-:W-:Y:S05]  /*de10*/  @!P0 BRA `(.L_x_3879) ;  /* 0x000001f000008947 */ /* 0x000fea0003800000 */
[----:B------:R-:W-:Y:S06]  /*de20*/  BAR.SYNC.DEFER_BLOCKING 0x0 ;  /* 0x0000000000007b1d */ /* 0x000fec0000010000 */
[----:B------:R-:W3:Y:S04]  /*de30*/  SHFL.DOWN P0, R3, R114, 0x1, 0x1f ;  /* 0x08201f0072037f89 */ /* 0x000ee80000000000 */
        /* <DEDUP_REMOVED lines=29> */
.L_x_3879:
[----:B------:R-:W3:Y:S02]  /*e010*/  S2R R7, SR_TID.X ;  /* 0x0000000000077919 */ /* 0x000ee40000002100 */
.L_x_3880:
[----:B0-----:R-:W-:Y:S05]  /*e020*/  BSYNC B0 ;  /* 0x0000000000007941 */ /* 0x001fea0003800000 */
.L_x_3878:
[----:B---3--:R-:W-:-:S13]  /*e030*/  ISETP.GE.AND P0, PT, R7, c[0x0][0x16c], PT ;  /* 0x00005b0007007a0c */ /* 0x008fda0003f06270 */
[----:B------:R-:W-:Y:S05]  /*e040*/  @P0 EXIT ;  /* 0x000000000000094d */ /* 0x000fea0003800000 */
[----:B------:R-:W-:Y:S02]  /*e050*/  ULDC.64 UR6, c[0x0][0x288] ;  /* 0x0000a20000067ab9 */ /* 0x000fe40000000a00 */
[----:B------:R-:W-:Y:S02]  /*e060*/  UIMAD UR11, UR11, UR6, URZ ;  /* 0x000000060b0b72a4 */ /* 0x000fe4000f8e023f */
[----:B-12---:R-:W-:Y:S02]  /*e070*/  UIMAD.WIDE.U32 UR4, UR10, UR6, URZ ;  /* 0x000000060a0472a5 */ /* 0x006fe4000f8e003f */
[----:B------:R-:W-:-:S04]  /*e080*/  UIMAD UR6, UR10, UR7, UR11 ;  /* 0x000000070a0672a4 */ /* 0x000fc8000f8e020b */
[----:B------:R-:W-:Y:S02]  /*e090*/  UIADD3 UR6, UR5, UR6, URZ ;  /* 0x0000000605067290 */ /* 0x000fe4000fffe03f */
.L_x_3881:
        /* <DEDUP_REMOVED lines=19> */
.L_x_3778:
[----:B------:R-:W-:Y:S01]  /*e1d0*/  HFMA2.MMA R74, -RZ, RZ, 0, 5.9604644775390625e-08 ;  /* 0x00000001ff4a7435 */ /* 0x000fe200000001ff */
[----:B------:R-:W-:-:S02]  /*e1e0*/  MOV R75, R70 ;  /* 0x00000046004b7202 */ /* 0x000fc40000000f00 */
[----:B------:R-:W-:Y:S02]  /*e1f0*/  MOV R72, RZ ;  /* 0x000000ff00487202 */ /* 0x000fe40000000f00 */
[----:B------:R-:W-:Y:S02]  /*e200*/  MOV R71, 0xffffffff ;  /* 0xffffffff00477802 */ /* 0x000fe40000000f00 */
[----:B------:R-:W-:Y:S02]  /*e210*/  MOV R68, 0xe230 ;  /* 0x0000e23000447802 */ /* 0x000fe40000000f00 */
[----:B-----5:R-:W-:Y:S05]  /*e220*/  CALL.REL.NOINC `($__internal_92_$__cuda_sm70_shflsync_up) ;  /* 0x00001eb000007944 */ /* 0x020fea0003c00000 */
[----:B-1----:R-:W-:Y:S01]  /*e230*/  MOV R73, R71 ;  /* 0x0000004700497202 */ /* 0x002fe20000000f00 */
[----:B0-----:R-:W-:Y:S05]  /*e240*/  BRA `(.L_x_3882) ;  /* 0xffff7ce000007947 */ /* 0x001fea000383ffff */
.L_x_3779:
[----:B------:R-:W-:Y:S01]  /*e250*/  HFMA2.MMA R74, -RZ, RZ, 0, 5.9604644775390625e-08 ;  /* 0x00000001ff4a7435 */ /* 0x000fe200000001ff */
[----:B------:R-:W-:Y:S02]  /*e260*/  MOV R75, R80 ;  /* 0x00000050004b7202 */ /* 0x000fe40000000f00 */
[----:B------:R-:W-:Y:S02]  /*e270*/  MOV R72, RZ ;  /* 0x000000ff00487202 */ /* 0x000fe40000000f00 */
[----:B------:R-:W-:-:S02]  /*e280*/  MOV R71, 0xffffffff ;  /* 0xffffffff00477802 */ /* 0x000fc40000000f00 */
[----:B------:R-:W-:Y:S02]  /*e290*/  MOV R68, 0xe2b0 ;  /* 0x0000e2b000447802 */ /* 0x000fe40000000f00 */
[----:B01---5:R-:W-:Y:S05]  /*e2a0*/  CALL.REL.NOINC `($__internal_92_$__cuda_sm70_shflsync_up) ;  /* 0x00001e3000007944 */ /* 0x023fea0003c00000 */
[----:B0-----:R-:W-:Y:S01]  /*e2b0*/  HFMA2.MMA R74, -RZ, RZ, 0, 5.9604644775390625e-08 ;  /* 0x00000001ff4a7435 */ /* 0x001fe200000001ff */
[----:B-1----:R-:W-:Y:S02]  /*e2c0*/  MOV R77, R71 ;  /* 0x00000047004d7202 */ /* 0x002fe40000000f00 */
[----:B------:R-:W-:Y:S02]  /*e2d0*/  MOV R75, R82 ;  /* 0x00000052004b7202 */ /* 0x000fe40000000f00 */
[----:B------:R-:W-:Y:S02]  /*e2e0*/  MOV R72, RZ ;  /* 0x000000ff00487202 */ /* 0x000fe40000000f00 */
[----:B------:R-:W-:Y:S02]  /*e2f0*/  MOV R71, 0xffffffff ;  /* 0xffffffff00477802 */ /* 0x000fe40000000f00 */
[----:B------:R-:W-:Y:S02]  /*e300*/  MOV R68, 0xe320 ;  /* 0x0000e32000447802 */ /* 0x000fe40000000f00 */
[----:B------:R-:W-:Y:S05]  /*e310*/  CALL.REL.NOINC `($__internal_92_$__cuda_sm70_shflsync_up) ;  /* 0x00001dc000007944 */ /* 0x000fea0003c00000 */
[----:B0-----:R-:W-:Y:S01]  /*e320*/  HFMA2.MMA R74, -RZ, RZ, 0, 5.9604644775390625e-08 ;  /* 0x00000001ff4a7435 */ /* 0x001fe200000001ff */
[----:B-1----:R-:W-:-:S02]  /*e330*/  MOV R79, R71 ;  /* 0x00000047004f7202 */ /* 0x002fc40000000f00 */
[----:B------:R-:W-:Y:S02]  /*e340*/  MOV R75, R83 ;  /* 0x00000053004b7202 */ /* 0x000fe40000000f00 */
[----:B------:R-:W-:Y:S02]  /*e350*/  MOV R72, RZ ;  /* 0x000000ff00487202 */ /* 0x000fe40000000f00 */
[----:B------:R-:W-:Y:S02]  /*e360*/  MOV R71, 0xffffffff ;  /* 0xffffffff00477802 */ /* 0x000fe40000000f00 */
[----:B------:R-:W-:Y:S02]  /*e370*/  MOV R68, 0xe390 ;  /* 0x0000e39000447802 */ /* 0x000fe40000000f00 */
[----:B------:R-:W-:Y:S05]  /*e380*/  CALL.REL.NOINC `($__internal_92_$__cuda_sm70_shflsync_up) ;  /* 0x00001d5000007944 */ /* 0x000fea0003c00000 */
        /* <DEDUP_REMOVED lines=20> */
[----:B------:R-:W-:Y:S05]  /*e4d0*/  CALL.REL.NOINC `($__internal_92_$__cuda_sm70_shflsync_up) ;  /* 0x00001c0000007944 */ /* 0x000fea0003c00000 */
[----:B0-----:R-:W-:Y:S01]  /*e4e0*/  HFMA2.MMA R74, -RZ, RZ, 0, 1.1920928955078125e-07 ;  /* 0x00000002ff4a7435 */ /* 0x001fe200000001ff */
[----:B-1----:R-:W-:Y:S02]  /*e4f0*/  MOV R70, R71 ;  /* 0x0000004700467202 */ /* 0x002fe40000000f00 */
[----:B------:R-:W-:Y:S02]  /*e500*/  MOV R75, R79 ;  /* 0x0000004f004b7202 */ /* 0x000fe40000000f00 */
[----:B------:R-:W-:Y:S02]  /*e510*/  MOV R72, RZ ;  /* 0x000000ff00487202 */ /* 0x000fe40000000f00 */
[----:B------:R-:W-:Y:S02]  /*e520*/  MOV R71, 0xffffffff ;  /* 0xffffffff00477802 */ /* 0x000fe40000000f00 */
[----:B------:R-:W-:-:S02]  /*e530*/  MOV R68, 0xe550 ;  /* 0x0000e55000447802 */ /* 0x000fc40000000f00 */
[----:B------:R-:W-:Y:S05]  /*e540*/  CALL.REL.NOINC `($__internal_92_$__cuda_sm70_shflsync_up) ;  /* 0x00001b9000007944 */ /* 0x000fea0003c00000 */
[----:B0-----:R-:W-:Y:S01]  /*e550*/  HFMA2.MMA R74, -RZ, RZ, 0, 1.1920928955078125e-07 ;  /* 0x00000002ff4a7435 */ /* 0x001fe200000001ff */
[----:B-1----:R-:W-:-:S02]  /*e560*/  MOV R73, R71 ;  /* 0x0000004700497202 */ /* 0x002fc40000000f00 */
[----:B------:R-:W-:Y:S02]  /*e570*/  MOV R75, R82 ;  /* 0x00000052004b7202 */ /* 0x000fe40000000f00 */
[----:B------:R-:W-:Y:S02]  /*e580*/  MOV R72, RZ ;  /* 0x000000ff00487202 */ /* 0x000fe40000000f00 */
[----:B------:R-:W-:Y:S02]  /*e590*/  MOV R71, 0xffffffff ;  /* 0xffffffff00477802 */ /* 0x000fe40000000f00 */
[----:B------:R-:W-:Y:S02]  /*e5a0*/  MOV R68, 0xe5c0 ;  /* 0x0000e5c000447802 */ /* 0x000fe40000000f00 */
[----:B------:R-:W-:Y:S05]  /*e5b0*/  CALL.REL.NOINC `($__internal_92_$__cuda_sm70_shflsync_up) ;  /* 0x00001b2000007944 */ /* 0x000fea0003c00000 */
[----:B0-----:R-:W-:Y:S01]  /*e5c0*/  HFMA2.MMA R74, -RZ, RZ, 0, 1.1920928955078125e-07 ;  /* 0x00000002ff4a7435 */ /* 0x001fe200000001ff */
[----:B-1----:R-:W-:Y:S02]  /*e5d0*/  MOV R76, R71 ;  /* 0x00000047004c7202 */ /* 0x002fe40000000f00 */
[----:B------:R-:W-:Y:S02]  /*e5e0*/  MOV R75, R83 ;  /* 0x00000053004b7202 */ /* 0x000fe40000000f00 */
[----:B------:R-:W-:-:S02]  /*e5f0*/  MOV R72, RZ ;  /* 0x000000ff00487202 */ /* 0x000fc40000000f00 */
[----:B------:R-:W-:Y:S02]  /*e600*/  MOV R71, 0xffffffff ;  /* 0xffffffff00477802 */ /* 0x000fe40000000f00 */
[----:B------:R-:W-:Y:S02]  /*e610*/  MOV R68, 0xe630 ;  /* 0x0000e63000447802 */ /* 0x000fe40000000f00 */
[----:B------:R-:W-:Y:S05]  /*e620*/  CALL.REL.NOINC `($__internal_92_$__cuda_sm70_shflsync_up) ;  /* 0x00001ab000007944 */ /* 0x000fea0003c00000 */
        /* <DEDUP_REMOVED lines=17> */
[----:B------:R-:W-:Y:S05]  /*e740*/  CALL.REL.NOINC `($__internal_92_$__cuda_sm70_shflsync_up) ;  /* 0x0000199000007944 */ /* 0x000fea0003c00000 */
[----:B0-----:R-:W-:Y:S01]  /*e750*/  HFMA2.MMA R74, -RZ, RZ, 0, 2.384185791015625e-07 ;  /* 0x00000004ff4a7435 */ /* 0x001fe200000001ff */
[----:B-1----:R-:W-:-:S02]  /*e760*/  MOV R70, R71 ;  /* 0x0000004700467202 */ /* 0x002fc40000000f00 */
[----:B------:R-:W-:Y:S02]  /*e770*/  MOV R75, R79 ;  /* 0x0000004f004b7202 */ /* 0x000fe40000000f00 */
[----:B------:R-:W-:Y:S02]  /*e780*/  MOV R72, RZ ;  /* 0x000000ff00487202 */ /* 0x000fe40000000f00 */
[----:B------:R-:W-:Y:S02]  /*e790*/  MOV R71, 0xffffffff ;  /* 0xffffffff00477802 */ /* 0x000fe40000000f00 */
[----:B------:R-:W-:Y:S02]  /*e7a0*/  MOV R68, 0xe7c0 ;  /* 0x0000e7c000447802 */ /* 0x000fe40000000f00 */
[----:B------:R-:W-:Y:S05]  /*e7b0*/  CALL.REL.NOINC `($__internal_92_$__cuda_sm70_shflsync_up) ;  /* 0x0000192000007944 */ /* 0x000fea0003c00000 */
[----:B0-----:R-:W-:Y:S01]  /*e7c0*/  HFMA2.MMA R74, -RZ, RZ, 0, 2.384185791015625e-07 ;  /* 0x00000004ff4a7435 */ /* 0x001fe200000001ff */
[----:B-1----:R-:W-:Y:S02]  /*e7d0*/  MOV R73, R71 ;  /* 0x0000004700497202 */ /* 0x002fe40000000f00 */
[----:B------:R-:W-:Y:S02]  /*e7e0*/  MOV R75, R82 ;  /* 0x00000052004b7202 */ /* 0x000fe40000000f00 */
[----:B------:R-:W-:-:S02]  /*e7f0*/  MOV R72, RZ ;  /* 0x000000ff00487202 */ /* 0x000fc40000000f00 */
[----:B------:R-:W-:Y:S02]  /*e800*/  MOV R71, 0xffffffff ;  /* 0xffffffff00477802 */ /* 0x000fe40000000f00 */
[----:B------:R-:W-:Y:S02]  /*e810*/  MOV R68, 0xe830 ;  /* 0x0000e83000447802 */ /* 0x000fe40000000f00 */
[----:B------:R-:W-:Y:S05]  /*e820*/  CALL.REL.NOINC `($__internal_92_$__cuda_sm70_shflsync_up) ;  /* 0x000018b000007944 */ /* 0x000fea0003c00000 */
[----:B0-----:R-:W-:Y:S01]  /*e830*/  HFMA2.MMA R74, -RZ, RZ, 0, 2.384185791015625e-07 ;  /* 0x00000004ff4a7435 */ /* 0x001fe200000001ff */
[----:B-1----:R-:W-:Y:S02]  /*e840*/  MOV R76, R71 ;  /* 0x00000047004c7202 */ /* 0x002fe40000000f00 */
[----:B------:R-:W-:Y:S02]  /*e850*/  MOV R75, R83 ;  /* 0x00000053004b7202 */ /* 0x000fe40000000f00 */
[----:B------:R-:W-:Y:S02]  /*e860*/  MOV R72, RZ ;  /* 0x000000ff00487202 */ /* 0x000fe40000000f00 */
[----:B------:R-:W-:Y:S02]  /*e870*/  MOV R71, 0xffffffff ;  /* 0xffffffff00477802 */ /* 0x000fe40000000f00 */
[----:B------:R-:W-:-:S02]  /*e880*/  MOV R68, 0xe8a0 ;  /* 0x0000e8a000447802 */ /* 0x000fc40000000f00 */
[----:B------:R-:W-:Y:S05]  /*e890*/  CALL.REL.NOINC `($__internal_92_$__cuda_sm70_shflsync_up) ;  /* 0x0000184000007944 */ /* 0x000fea0003c00000 */
        /* <DEDUP_REMOVED lines=17> */
[----:B------:R-:W-:Y:S05]  /*e9b0*/  CALL.REL.NOINC `($__internal_92_$__cuda_sm70_shflsync_up) ;  /* 0x0000172000007944 */ /* 0x000fea0003c00000 */
[----:B0-----:R-:W-:Y:S01]  /*e9c0*/  HFMA2.MMA R74, -RZ, RZ, 0, 4.76837158203125e-07 ;  /* 0x00000008ff4a7435 */ /* 0x001fe200000001ff */
[----:B-1----:R-:W-:Y:S02]  /*e9d0*/  MOV R70, R71 ;  /* 0x0000004700467202 */ /* 0x002fe40000000f00 */
[----:B------:R-:W-:Y:S02]  /*e9e0*/  MOV R75, R79 ;  /* 0x0000004f004b7202 */ /* 0x000fe40000000f00 */
[----:B------:R-:W-:Y:S02]  /*e9f0*/  MOV R72, RZ ;  /* 0x000000ff00487202 */ /* 0x000fe40000000f00 */
[----:B------:R-:W-:Y:S02]  /*ea00*/  MOV R71, 0xffffffff ;  /* 0xffffffff00477802 */ /* 0x000fe40000000f00 */
[----:B------:R-:W-:Y:S02]  /*ea10*/  MOV R68, 0xea30 ;  /* 0x0000ea3000447802 */ /* 0x000fe40000000f00 */
[----:B------:R-:W-:Y:S05]  /*ea20*/  CALL.REL.NOINC `($__internal_92_$__cuda_sm70_shflsync_up) ;  /* 0x000016b000007944 */ /* 0x000fea0003c00000 */
[----:B0-----:R-:W-:Y:S01]  /*ea30*/  HFMA2.MMA R74, -RZ, RZ, 0, 4.76837158203125e-07 ;  /* 0x00000008ff4a7435 */ /* 0x001fe200000001ff */
[----:B-1----:R-:W-:-:S02]  /*ea40*/  MOV R73, R71 ;  /* 0x0000004700497202 */ /* 0x002fc40000000f00 */
[----:B------:R-:W-:Y:S02]  /*ea50*/  MOV R75, R82 ;  /* 0x00000052004b7202 */ /* 0x000fe40000000f00 */
[----:B------:R-:W-:Y:S02]  /*ea60*/  MOV R72, RZ ;  /* 0x000000ff00487202 */ /* 0x000fe40000000f00 */
[----:B------:R-:W-:Y:S02]  /*ea70*/  MOV R71, 0xffffffff ;  /* 0xffffffff00477802 */ /* 0x000fe40000000f00 */
[----:B------:R-:W-:Y:S02]  /*ea80*/  MOV R68, 0xeaa0 ;  /* 0x0000eaa000447802 */ /* 0x000fe40000000f00 */
[----:B------:R-:W-:Y:S05]  /*ea90*/  CALL.REL.NOINC `($__internal_92_$__cuda_sm70_shflsync_up) ;  /* 0x0000164000007944 */ /* 0x000fea0003c00000 */
[----:B0-----:R-:W-:Y:S01]  /*eaa0*/  HFMA2.MMA R74, -RZ, RZ, 0, 4.76837158203125e-07 ;  /* 0x00000008ff4a7435 */ /* 0x001fe200000001ff */
        /* <DEDUP_REMOVED lines=27> */
[----:B------:R-:W-:Y:S05]  /*ec60*/  CALL.REL.NOINC `($__internal_92_$__cuda_sm70_shflsync_up) ;  /* 0x0000147000007944 */ /* 0x000fea0003c00000 */
[----:B0-----:R-:W-:Y:S01]  /*ec70*/  HFMA2.MMA R74, -RZ, RZ, 0, 9.5367431640625e-07 ;  /* 0x00000010ff4a7435 */ /* 0x001fe200000001ff */
[----:B-1----:R-:W-:Y:S02]  /*ec80*/  MOV R78, R71 ;  /* 0x00000047004e7202 */ /* 0x002fe40000000f00 */
[----:B------:R-:W-:Y:S02]  /*ec90*/  MOV R75, R79 ;  /* 0x0000004f004b7202 */ /* 0x000fe40000000f00 */
[----:B------:R-:W-:-:S02]  /*eca0*/  MOV R72, RZ ;  /* 0x000000ff00487202 */ /* 0x000fc40000000f00 */
[----:B------:R-:W-:Y:S02]  /*ecb0*/  MOV R71, 0xffffffff ;  /* 0xffffffff00477802 */ /* 0x000fe40000000f00 */
[----:B------:R-:W-:Y:S02]  /*ecc0*/  MOV R68, 0xece0 ;  /* 0x0000ece000447802 */ /* 0x000fe40000000f00 */
[----:B------:R-:W-:Y:S05]  /*ecd0*/  CALL.REL.NOINC `($__internal_92_$__cuda_sm70_shflsync_up) ;  /* 0x0000140000007944 */ /* 0x000fea0003c00000 */
[----:B0-----:R-:W-:Y:S01]  /*ece0*/  HFMA2.MMA R74, -RZ, RZ, 0, 9.5367431640625e-07 ;  /* 0x00000010ff4a7435 */ /* 0x001fe200000001ff */
[----:B-1----:R-:W-:Y:S02]  /*ecf0*/  MOV R80, R71 ;  /* 0x0000004700507202 */ /* 0x002fe40000000f00 */
[----:B------:R-:W-:Y:S02]  /*ed00*/  MOV R75, R82 ;  /* 0x00000052004b7202 */ /* 0x000fe40000000f00 */
[----:B------:R-:W-:Y:S02]  /*ed10*/  MOV R72, RZ ;  /* 0x000000ff00487202 */ /* 0x000fe40000000f00 */
[----:B------:R-:W-:Y:S02]  /*ed20*/  MOV R71, 0xffffffff ;  /* 0xffffffff00477802 */ /* 0x000fe40000000f00 */
[----:B------:R-:W-:-:S02]  /*ed30*/  MOV R68, 0xed50 ;  /* 0x0000ed5000447802 */ /* 0x000fc40000000f00 */
[----:B------:R-:W-:Y:S05]  /*ed40*/  CALL.REL.NOINC `($__internal_92_$__cuda_sm70_shflsync_up) ;  /* 0x0000139000007944 */ /* 0x000fea0003c00000 */
[----:B0-----:R-:W-:Y:S01]  /*ed50*/  HFMA2.MMA R74, -RZ, RZ, 0, 9.5367431640625e-07 ;  /* 0x00000010ff4a7435 */ /* 0x001fe200000001ff */
[----:B-1----:R-:W-:-:S02]  /*ed60*/  MOV R86, R71 ;  /* 0x0000004700567202 */ /* 0x002fc40000000f00 */
[----:B------:R-:W-:Y:S02]  /*ed70*/  MOV R75, R83 ;  /* 0x00000053004b7202 */ /* 0x000fe40000000f00 */
[----:B------:R-:W-:Y:S02]  /*ed80*/  MOV R72, RZ ;  /* 0x000000ff00487202 */ /* 0x000fe40000000f00 */
[----:B------:R-:W-:Y:S02]  /*ed90*/  MOV R71, 0xffffffff ;  /* 0xffffffff00477802 */ /* 0x000fe40000000f00 */
[----:B------:R-:W-:Y:S02]  /*eda0*/  MOV R68, 0xedc0 ;  /* 0x0000edc000447802 */ /* 0x000fe40000000f00 */
[----:B------:R-:W-:Y:S05]  /*edb0*/  CALL.REL.NOINC `($__internal_92_$__cuda_sm70_shflsync_up) ;  /* 0x0000132000007944 */ /* 0x000fea0003c00000 */
[----:B01----:R-:W-:Y:S05]  /*edc0*/  BRA `(.L_x_3883) ;  /* 0xffff75c000007947 */ /* 0x003fea000383ffff */
.L_x_3784:
[----:B------:R-:W-:Y:S01]  /*edd0*/  HFMA2.MMA R74, -RZ, RZ, 0, 5.9604644775390625e-08 ;  /* 0x00000001ff4a7435 */ /* 0x000fe200000001ff */
[----:B------:R-:W-:Y:S02]  /*ede0*/  MOV R75, R79 ;  /* 0x0000004f004b7202 */ /* 0x000fe40000000f00 */
[----:B0-----:R-:W-:Y:S02]  /*edf0*/  MOV R72, RZ ;  /* 0x000000ff00487202 */ /* 0x001fe40000000f00 */
[----:B------:R-:W-:-:S02]  /*ee00*/  MOV R71, 0xffffffff ;  /* 0xffffffff00477802 */ /* 0x000fc40000000f00 */
[----:B------:R-:W-:Y:S02]  /*ee10*/  MOV R68, 0xee30 ;  /* 0x0000ee3000447802 */ /* 0x000fe40000000f00 */
[----:B-1---5:R-:W-:Y:S05]  /*ee20*/  CALL.REL.NOINC `($__internal_92_$__cuda_sm70_shflsync_up) ;  /* 0x000012b000007944 */ /* 0x022fea0003c00000 */
        /* <DEDUP_REMOVED lines=14> */
[----:B0-----:R-:W-:Y:S01]  /*ef10*/  HFMA2.MMA R74, -RZ, RZ, 0, 5.9604644775390625e-08 ;  /* 0x00000001ff4a7435 */ /* 0x001fe200000001ff */
[----:B-1----:R-:W-:Y:S02]  /*ef20*/  MOV R70, R71 ;  /* 0x0000004700467202 */ /* 0x002fe40000000f00 */
[----:B------:R-:W-:Y:S02]  /*ef30*/  MOV R75, R76 ;  /* 0x0000004c004b7202 */ /* 0x000fe40000000f00 */
[----:B------:R-:W-:-:S02]  /*ef40*/  MOV R72, RZ ;  /* 0x000000ff00487202 */ /* 0x000fc40000000f00 */
[----:B------:R-:W-:Y:S02]  /*ef50*/  MOV R71, 0xffffffff ;  /* 0xffffffff00477802 */ /* 0x000fe40000000f00 */
[----:B------:R-:W-:Y:S02]  /*ef60*/  MOV R68, 0xef80 ;  /* 0x0000ef8000447802 */ /* 0x000fe40000000f00 */
[----:B------:R-:W-:Y:S05]  /*ef70*/  CALL.REL.NOINC `($__internal_92_$__cuda_sm70_shflsync_up) ;  /* 0x0000116000007944 */ /* 0x000fea0003c00000 */
[----:B-1----:R-:W-:Y:S01]  /*ef80*/  MOV R83, R71 ;  /* 0x0000004700537202 */ /* 0x002fe20000000f00 */
[----:B------:R-:W-:Y:S01]  /*ef90*/  HFMA2.MMA R71, -RZ, RZ, 0, 0 ;  /* 0x00000000ff477435 */ /* 0x000fe200000001ff */
[----:B------:R-:W-:Y:S02]  /*efa0*/  MOV R73, R70 ;  /* 0x0000004600497202 */ /* 0x000fe40000000f00 */
[----:B0-----:R-:W-:Y:S02]  /*efb0*/  MOV R72, R64 ;  /* 0x0000004000487202 */ /* 0x001fe40000000f00 */
[----:B------:R-:W-:Y:S02]  /*efc0*/  MOV R69, 0x1f ;  /* 0x0000001f00457802 */ /* 0x000fe40000000f00 */
[----:B------:R-:W-:-:S02]  /*efd0*/  MOV R68, 0xffffffff ;  /* 0xffffffff00447802 */ /* 0x000fc40000000f00 */
[----:B------:R-:W-:Y:S02]  /*efe0*/  MOV R70, 0xf000 ;  /* 0x0000f00000467802 */ /* 0x000fe40000000f00 */
[----:B------:R-:W-:Y:S05]  /*eff0*/  CALL.REL.NOINC `($__internal_91_$__cuda_sm70_shflsync_idx_p) ;  /* 0x0000109000007944 */ /* 0x000fea0003c00000 */
[----:B0-----:R-:W-:Y:S01]  /*f000*/  HFMA2.MMA R71, -RZ, RZ, 0, 0 ;  /* 0x00000000ff477435 */ /* 0x001fe200000001ff */
[----:B-1----:R-:W-:Y:S02]  /*f010*/  MOV R82, R69 ;  /* 0x0000004500527202 */ /* 0x002fe40000000f00 */
[----:B------:R-:W-:Y:S02]  /*f020*/  MOV R72, R65 ;  /* 0x0000004100487202 */ /* 0x000fe40000000f00 */
[----:B------:R-:W-:Y:S02]  /*f030*/  MOV R69, 0x1f ;  /* 0x0000001f00457802 */ /* 0x000fe40000000f00 */
[----:B------:R-:W-:Y:S02]  /*f040*/  MOV R68, 0xffffffff ;  /* 0xffffffff00447802 */ /* 0x000fe40000000f00 */
[----:B------:R-:W-:Y:S02]  /*f050*/  MOV R70, 0xf070 ;  /* 0x0000f07000467802 */ /* 0x000fe40000000f00 */
[----:B------:R-:W-:Y:S05]  /*f060*/  CALL.REL.NOINC `($__internal_91_$__cuda_sm70_shflsync_idx_p) ;  /* 0x0000102000007944 */ /* 0x000fea0003c00000 */
[----:B0-----:R-:W-:Y:S01]  /*f070*/  HFMA2.MMA R71, -RZ, RZ, 0, 0 ;  /* 0x00000000ff477435 */ /* 0x001fe200000001ff */
[----:B-1----:R-:W-:-:S02]  /*f080*/  MOV R85, R69 ;  /* 0x0000004500557202 */ /* 0x002fc40000000f00 */
[----:B------:R-:W-:Y:S02]  /*f090*/  MOV R72, R66 ;  /* 0x0000004200487202 */ /* 0x000fe40000000f00 */
[----:B------:R-:W-:Y:S02]  /*f0a0*/  MOV R69, 0x1f ;  /* 0x0000001f00457802 */ /* 0x000fe40000000f00 */
[----:B------:R-:W-:Y:S02]  /*f0b0*/  MOV R68, 0xffffffff ;  /* 0xffffffff00447802 */ /* 0x000fe40000000f00 */
[----:B------:R-:W-:Y:S02]  /*f0c0*/  MOV R70, 0xf0e0 ;  /* 0x0000f0e000467802 */ /* 0x000fe40000000f00 */
[----:B------:R-:W-:Y:S05]  /*f0d0*/  CALL.REL.NOINC `($__internal_91_$__cuda_sm70_shflsync_idx_p) ;  /* 0x00000fb000007944 */ /* 0x000fea0003c00000 */
[----:B0-----:R-:W-:Y:S01]  /*f0e0*/  HFMA2.MMA R71, -RZ, RZ, 0, 0 ;  /* 0x00000000ff477435 */ /* 0x001fe200000001ff */
[----:B-1----:R-:W-:Y:S02]  /*f0f0*/  MOV R86, R69 ;  /* 0x0000004500567202 */ /* 0x002fe40000000f00 */
[----:B------:R-:W-:Y:S02]  /*f100*/  MOV R72, R67 ;  /* 0x0000004300487202 */ /* 0x000fe40000000f00 */
[----:B------:R-:W-:-:S02]  /*f110*/  MOV R69, 0x1f ;  /* 0x0000001f00457802 */ /* 0x000fc40000000f00 */
[----:B------:R-:W-:Y:S02]  /*f120*/  MOV R68, 0xffffffff ;  /* 0xffffffff00447802 */ /* 0x000fe40000000f00 */
[----:B------:R-:W-:Y:S02]  /*f130*/  MOV R70, 0xf150 ;  /* 0x0000f15000467802 */ /* 0x000fe40000000f00 */
[----:B------:R-:W-:Y:S05]  /*f140*/  CALL.REL.NOINC `($__internal_91_$__cuda_sm70_shflsync_idx_p) ;  /* 0x00000f4000007944 */ /* 0x000fea0003c00000 */
[----:B-1----:R-:W-:Y:S01]  /*f150*/  MOV R75, R69 ;  /* 0x00000045004b7202 */ /* 0x002fe20000000f00 */
[----:B0-----:R-:W-:Y:S05]  /*f160*/  BRA `(.L_x_3884) ;  /* 0xffff754000007947 */ /* 0x001fea000383ffff */
.L_x_3787:
[----:B------:R-:W-:Y:S01]  /*f170*/  HFMA2.MMA R75, -RZ, RZ, 0, 5.9604644775390625e-08 ;  /* 0x00000001ff4b7435 */ /* 0x000fe200000001ff */
[----:B------:R-:W-:Y:S02]  /*f180*/  MOV R74, R77 ;  /* 0x0000004d004a7202 */ /* 0x000fe40000000f00 */
[----:B------:R-:W-:Y:S02]  /*f190*/  MOV R244, 0x1f ;  /* 0x0000001f00f47802 */ /* 0x000fe40000000f00 */
[----:B------:R-:W-:Y:S02]  /*f1a0*/  MOV R81, 0xffffffff ;  /* 0xffffffff00517802 */ /* 0x000fe40000000f00 */
[----:B------:R-:W-:-:S02]  /*f1b0*/  MOV R68, 0xf1d0 ;  /* 0x0000f1d000447802 */ /* 0x000fc40000000f00 */
[----:B------:R-:W-:Y:S05]  /*f1c0*/  CALL.REL.NOINC `($__internal_90_$__cuda_sm70_shflsync_down) ;  /* 0x00000e8000007944 */ /* 0x000fea0003c00000 */
[----:B-1----:R-:W-:Y:S01]  /*f1d0*/  MOV R70, R244 ;  /* 0x000000f400467202 */ /* 0x002fe20000000f00 */
[----:B0-----:R-:W-:Y:S05]  /*f1e0*/  BRA `(.L_x_3885) ;  /* 0xffff8ac000007947 */ /* 0x001fea000383ffff */
.L_x_3788:
[----:B------:R-:W-:Y:S01]  /*f1f0*/  HFMA2.MMA R75, -RZ, RZ, 0, 5.9604644775390625e-08 ;  /* 0x00000001ff4b7435 */ /* 0x000fe200000001ff */
[----:B------:R-:W-:-:S02]  /*f200*/  MOV R74, R78 ;  /* 0x0000004e004a7202 */ /* 0x000fc40000000f00 */
[----:B------:R-:W-:Y:S02]  /*f210*/  MOV R244, 0x1f ;  /* 0x0000001f00f47802 */ /* 0x000fe40000000f00 */
[----:B------:R-:W-:Y:S02]  /*f220*/  MOV R81, 0xffffffff ;  /* 0xffffffff00517802 */ /* 0x000fe40000000f00 */
[----:B------:R-:W-:Y:S02]  /*f230*/  MOV R68, 0xf250 ;  /* 0x0000f25000447802 */ /* 0x000fe40000000f00 */
[----:B01----:R-:W-:Y:S05]  /*f240*/  CALL.REL.NOINC `($__internal_90_$__cuda_sm70_shflsync_down) ;  /* 0x00000e0000007944 */ /* 0x003fea0003c00000 */
[----:B0-----:R-:W-:Y:S01]  /*f250*/  HFMA2.MMA R75, -RZ, RZ, 0, 5.9604644775390625e-08 ;  /* 0x00000001ff4b7435 */ /* 0x001fe200000001ff */
[----:B-1----:R-:W-:Y:S02]  /*f260*/  MOV R71, R244 ;  /* 0x000000f400477202 */ /* 0x002fe40000000f00 */
[----:B------:R-:W-:Y:S02]  /*f270*/  MOV R74, R76 ;  /* 0x0000004c004a7202 */ /* 0x000fe40000000f00 */
[----:B------:R-:W-:Y:S02]  /*f280*/  MOV R244, 0x1f ;  /* 0x0000001f00f47802 */ /* 0x000fe40000000f00 */
[----:B------:R-:W-:-:S02]  /*f290*/  MOV R81, 0xffffffff ;  /* 0xffffffff00517802 */ /* 0x000fc40000000f00 */
[----:B------:R-:W-:Y:S02]  /*f2a0*/  MOV R68, 0xf2c0 ;  /* 0x0000f2c000447802 */ /* 0x000fe40000000f00 */
[----:B------:R-:W-:Y:S05]  /*f2b0*/  CALL.REL.NOINC `($__internal_90_$__cuda_sm70_shflsync_down) ;  /* 0x00000d9000007944 */ /* 0x000fea0003c00000 */
[----:B0-----:R-:W-:Y:S01]  /*f2c0*/  HFMA2.MMA R75, -RZ, RZ, 0, 5.9604644775390625e-08 ;  /* 0x00000001ff4b7435 */ /* 0x001fe200000001ff */
[----:B-1----:R-:W-:Y:S02]  /*f2d0*/  MOV R72, R244 ;  /* 0x000000f400487202 */ /* 0x002fe40000000f00 */
[----:B------:R-:W-:Y:S02]  /*f2e0*/  MOV R74, R73 ;  /* 0x00000049004a7202 */ /* 0x000fe40000000f00 */
[----:B------:R-:W-:Y:S02]  /*f2f0*/  MOV R244, 0x1f ;  /* 0x0000001f00f47802 */ /* 0x000fe40000000f00 */
[----:B------:R-:W-:Y:S02]  /*f300*/  MOV R81, 0xffffffff ;  /* 0xffffffff00517802 */ /* 0x000fe40000000f00 */
[----:B------:R-:W-:Y:S02]  /*f310*/  MOV R68, 0xf330 ;  /* 0x0000f33000447802 */ /* 0x000fe40000000f00 */
[----:B------:R-:W-:Y:S05]  /*f320*/  CALL.REL.NOINC `($__internal_90_$__cuda_sm70_shflsync_down) ;  /* 0x00000d2000007944 */ /* 0x000fea0003c00000 */
[----:B-1----:R-:W-:Y:S01]  /*f330*/  MOV R68, R244 ;  /* 0x000000f400447202 */ /* 0x002fe20000000f00 */
[----:B0-----:R-:W-:Y:S05]  /*f340*/  BRA `(.L_x_3886) ;  /* 0xffff89a000007947 */ /* 0x001fea000383ffff */
.L_x_3791:
[----:B------:R-:W-:Y:S01]  /*f350*/  HFMA2.MMA R75, -RZ, RZ, 0, 1.1920928955078125e-07 ;  /* 0x00000002ff4b7435 */ /* 0x000fe200000001ff */
[----:B------:R-:W-:-:S02]  /*f360*/  MOV R74, R77 ;  /* 0x0000004d004a7202 */ /* 0x000fc40000000f00 */
[----:B------:R-:W-:Y:S02]  /*f370*/  MOV R244, 0x1f ;  /* 0x0000001f00f47802 */ /* 0x000fe40000000f00 */
[----:B------:R-:W-:Y:S02]  /*f380*/  MOV R81, 0xffffffff ;  /* 0xffffffff00517802 */ /* 0x000fe40000000f00 */
[----:B0-----:R-:W-:Y:S02]  /*f390*/  MOV R68, 0xf3b0 ;  /* 0x0000f3b000447802 */ /* 0x001fe40000000f00 */
[----:B-1234-:R-:W-:Y:S05]  /*f3a0*/  CALL.REL.NOINC `($__internal_90_$__cuda_sm70_shflsync_down) ;  /* 0x00000ca000007944 */ /* 0x01efea0003c00000 */
[----:B0-----:R-:W-:Y:S01]  /*f3b0*/  HFMA2.MMA R75, -RZ, RZ, 0, 1.1920928955078125e-07 ;  /* 0x00000002ff4b7435 */ /* 0x001fe200000001ff */
[----:B-1----:R-:W-:Y:S02]  /*f3c0*/  MOV R70, R244 ;  /* 0x000000f400467202 */ /* 0x002fe40000000f00 */
[----:B------:R-:W-:Y:S02]  /*f3d0*/  MOV R74, R78 ;  /* 0x0000004e004a7202 */ /* 0x000fe40000000f00 */
[----:B------:R-:W-:Y:S02]  /*f3e0*/  MOV R244, 0x1f ;  /* 0x0000001f00f47802 */ /* 0x000fe40000000f00 */
[----:B------:R-:W-:-:S02]  /*f3f0*/  MOV R81, 0xffffffff ;  /* 0xffffffff00517802 */ /* 0x000fc40000000f00 */
[----:B------:R-:W-:Y:S02]  /*f400*/  MOV R68, 0xf420 ;  /* 0x0000f42000447802 */ /* 0x000fe40000000f00 */
[----:B------:R-:W-:Y:S05]  /*f410*/  CALL.REL.NOINC `($__internal_90_$__cuda_sm70_shflsync_down) ;  /* 0x00000c3000007944 */ /* 0x000fea0003c00000 */
[----:B0-----:R-:W-:Y:S01]  /*f420*/  HFMA2.MMA R75, -RZ, RZ, 0, 1.1920928955078125e-07 ;  /* 0x00000002ff4b7435 */ /* 0x001fe200000001ff */
[----:B-1----:R-:W-:Y:S02]  /*f430*/  MOV R71, R244 ;  /* 0x000000f400477202 */ /* 0x002fe40000000f00 */
[----:B------:R-:W-:Y:S02]  /*f440*/  MOV R74, R76 ;  /* 0x0000004c004a7202 */ /* 0x000fe40000000f00 */
[----:B------:R-:W-:Y:S02]  /*f450*/  MOV R244, 0x1f ;  /* 0x0000001f00f47802 */ /* 0x000fe40000000f00 */
[----:B------:R-:W-:Y:S02]  /*f460*/  MOV R81, 0xffffffff ;  /* 0xffffffff00517802 */ /* 0x000fe40000000f00 */
[----:B------:R-:W-:Y:S02]  /*f470*/  MOV R68, 0xf490 ;  /* 0x0000f49000447802 */ /* 0x000fe40000000f00 */
[----:B------:R-:W-:Y:S05]  /*f480*/  CALL.REL.NOINC `($__internal_90_$__cuda_sm70_shflsync_down) ;  /* 0x00000bc000007944 */ /* 0x000fea0003c00000 */
[----:B0-----:R-:W-:Y:S01]  /*f490*/  HFMA2.MMA R75, -RZ, RZ, 0, 1.1920928955078125e-07 ;  /* 0x00000002ff4b7435 */ /* 0x001fe200000001ff */
[----:B-1----:R-:W-:-:S02]  /*f4a0*/  MOV R72, R244 ;  /* 0x000000f400487202 */ /* 0x002fc40000000f00 */
[----:B------:R-:W-:Y:S02]  /*f4b0*/  MOV R74, R73 ;  /* 0x00000049004a7202 */ /* 0x000fe40000000f00 */
[----:B------:R-:W-:Y:S02]  /*f4c0*/  MOV R244, 0x1f ;  /* 0x0000001f00f47802 */ /* 0x000fe40000000f00 */
[----:B------:R-:W-:Y:S02]  /*f4d0*/  MOV R81, 0xffffffff ;  /* 0xffffffff00517802 */ /* 0x000fe40000000f00 */
[----:B------:R-:W-:Y:S02]  /*f4e0*/  MOV R68, 0xf500 ;  /* 0x0000f50000447802 */ /* 0x000fe40000000f00 */
[----:B------:R-:W-:Y:S05]  /*f4f0*/  CALL.REL.NOINC `($__internal_90_$__cuda_sm70_shflsync_down) ;  /* 0x00000b5000007944 */ /* 0x000fea0003c00000 */
[----:B-1----:R-:W-:Y:S01]  /*f500*/  MOV R68, R244 ;  /* 0x000000f400447202 */ /* 0x002fe20000000f00 */
[----:B0-----:R-:W-:Y:S05]  /*f510*/  BRA `(.L_x_3887) ;  /* 0xffff892000007947 */ /* 0x001fea000383ffff */
.L_x_3794:
[----:B------:R-:W-:Y:S01]  /*f520*/  HFMA2.MMA R75, -RZ, RZ, 0, 2.384185791015625e-07 ;  /* 0x00000004ff4b7435 */ /* 0x000fe200000001ff */
[----:B------:R-:W-:Y:S02]  /*f530*/  MOV R74, R77 ;  /* 0x0000004d004a7202 */ /* 0x000fe40000000f00 */
[----:B------:R-:W-:-:S02]  /*f540*/  MOV R244, 0x1f ;  /* 0x0000001f00f47802 */ /* 0x000fc40000000f00 */
[----:B------:R-:W-:Y:S02]  /*f550*/  MOV R81, 0xffffffff ;  /* 0xffffffff00517802 */ /* 0x000fe40000000f00 */
[----:B0-----:R-:W-:Y:S02]  /*f560*/  MOV R68, 0xf580 ;  /* 0x0000f58000447802 */ /* 0x001fe40000000f00 */
[----:B-1234-:R-:W-:Y:S05]  /*f570*/  CALL.REL.NOINC `($__internal_90_$__cuda_sm70_shflsync_down) ;  /* 0x00000ad000007944 */ /* 0x01efea0003c00000 */
[----:B-1----:R-:W-:Y:S01]  /*f580*/  MOV R70, R244 ;  /* 0x000000f400467202 */ /* 0x002fe20000000f00 */
[----:B0-----:R-:W-:Y:S05]  /*f590*/  BRA `(.L_x_3888) ;  /* 0xffff89c000007947 */ /* 0x001fea000383ffff */
.L_x_3795:
[----:B------:R-:W-:Y:S01]  /*f5a0*/  HFMA2.MMA R75, -RZ, RZ, 0, 2.384185791015625e-07 ;  /* 0x00000004ff4b7435 */ /* 0x000fe200000001ff */
[----:B------:R-:W-:Y:S02]  /*f5b0*/  MOV R74, R78 ;  /* 0x0000004e004a7202 */ /* 0x000fe40000000f00 */
[----:B------:R-:W-:Y:S02]  /*f5c0*/  MOV R244, 0x1f ;  /* 0x0000001f00f47802 */ /* 0x000fe40000000f00 */
[----:B------:R-:W-:Y:S02]  /*f5d0*/  MOV R81, 0xffffffff ;  /* 0xffffffff00517802 */ /* 0x000fe40000000f00 */
[----:B0-----:R-:W-:-:S02]  /*f5e0*/  MOV R68, 0xf600 ;  /* 0x0000f60000447802 */ /* 0x001fc40000000f00 */
[----:B-1234-:R-:W-:Y:S05]  /*f5f0*/  CALL.REL.NOINC `($__internal_90_$__cuda_sm70_shflsync_down) ;  /* 0x00000a5000007944 */ /* 0x01efea0003c00000 */
[----:B0-----:R-:W-:Y:S01]  /*f600*/  HFMA2.MMA R75, -RZ, RZ, 0, 2.384185791015625e-07 ;  /* 0x00000004ff4b7435 */ /* 0x001fe200000001ff */
[----:B-1----:R-:W-:-:S02]  /*f610*/  MOV R71, R244 ;  /* 0x000000f400477202 */ /* 0x002fc40000000f00 */
[----:B------:R-:W-:Y:S02]  /*f620*/  MOV R74, R76 ;  /* 0x0000004c004a7202 */ /* 0x000fe40000000f00 */
[----:B------:R-:W-:Y:S02]  /*f630*/  MOV R244, 0x1f ;  /* 0x0000001f00f47802 */ /* 0x000fe40000000f00 */
[----:B------:R-:W-:Y:S02]  /*f640*/  MOV R81, 0xffffffff ;  /* 0xffffffff00517802 */ /* 0x000fe40000000f00 */
[----:B------:R-:W-:Y:S02]  /*f650*/  MOV R68, 0xf670 ;  /* 0x0000f67000447802 */ /* 0x000fe40000000f00 */
[----:B------:R-:W-:Y:S05]  /*f660*/  CALL.REL.NOINC `($__internal_90_$__cuda_sm70_shflsync_down) ;  /* 0x000009e000007944 */ /* 0x000fea0003c00000 */
[----:B0-----:R-:W-:Y:S01]  /*f670*/  HFMA2.MMA R75, -RZ, RZ, 0, 2.384185791015625e-07 ;  /* 0x00000004ff4b7435 */ /* 0x001fe200000001ff */
[----:B-1----:R-:W-:Y:S02]  /*f680*/  MOV R72, R244 ;  /* 0x000000f400487202 */ /* 0x002fe40000000f00 */
[----:B------:R-:W-:Y:S02]  /*f690*/  MOV R74, R73 ;  /* 0x00000049004a7202 */ /* 0x000fe40000000f00 */
[----:B------:R-:W-:-:S02]  /*f6a0*/  MOV R244, 0x1f ;  /* 0x0000001f00f47802 */ /* 0x000fc40000000f00 */
[----:B------:R-:W-:Y:S02]  /*f6b0*/  MOV R81, 0xffffffff ;  /* 0xffffffff00517802 */ /* 0x000fe40000000f00 */
[----:B------:R-:W-:Y:S02]  /*f6c0*/  MOV R68, 0xf6e0 ;  /* 0x0000f6e000447802 */ /* 0x000fe40000000f00 */
[----:B------:R-:W-:Y:S05]  /*f6d0*/  CALL.REL.NOINC `($__internal_90_$__cuda_sm70_shflsync_down) ;  /* 0x0000097000007944 */ /* 0x000fea0003c00000 */
[----:B-1----:R-:W-:Y:S01]  /*f6e0*/  MOV R68, R244 ;  /* 0x000000f400447202 */ /* 0x002fe20000000f00 */
[----:B0-----:R-:W-:Y:S05]  /*f6f0*/  BRA `(.L_x_3889) ;  /* 0xffff88a000007947 */ /* 0x001fea000383ffff */
.L_x_3798:
[----:B------:R-:W-:Y:S01]  /*f700*/  HFMA2.MMA R75, -RZ, RZ, 0, 4.76837158203125e-07 ;  /* 0x00000008ff4b7435 */ /* 0x000fe200000001ff */
[----:B------:R-:W-:Y:S02]  /*f710*/  MOV R74, R77 ;  /* 0x0000004d004a7202 */ /* 0x000fe40000000f00 */
[----:B------:R-:W-:Y:S02]  /*f720*/  MOV R244, 0x1f ;  /* 0x0000001f00f47802 */ /* 0x000fe40000000f00 */
[----:B------:R-:W-:Y:S02]  /*f730*/  MOV R81, 0xffffffff ;  /* 0xffffffff00517802 */ /* 0x000fe40000000f00 */
[----:B0-----:R-:W-:-:S02]  /*f740*/  MOV R68, 0xf760 ;  /* 0x0000f76000447802 */ /* 0x001fc40000000f00 */
[----:B-1234-:R-:W-:Y:S05]  /*f750*/  CALL.REL.NOINC `($__internal_90_$__cuda_sm70_shflsync_down) ;  /* 0x000008f000007944 */ /* 0x01efea0003c00000 */
[----:B0-----:R-:W-:Y:S01]  /*f760*/  HFMA2.MMA R75, -RZ, RZ, 0, 4.76837158203125e-07 ;  /* 0x00000008ff4b7435 */ /* 0x001fe200000001ff */
[----:B-1----:R-:W-:-:S02]  /*f770*/  MOV R70, R244 ;  /* 0x000000f400467202 */ /* 0x002fc40000000f00 */
[----:B------:R-:W-:Y:S02]  /*f780*/  MOV R74, R78 ;  /* 0x0000004e004a7202 */ /* 0x000fe40000000f00 */
[----:B------:R-:W-:Y:S02]  /*f790*/  MOV R244, 0x1f ;  /* 0x0000001f00f47802 */ /* 0x000fe40000000f00 */
[----:B------:R-:W-:Y:S02]  /*f7a0*/  MOV R81, 0xffffffff ;  /* 0xffffffff00517802 */ /* 0x000fe40000000f00 */
[----:B------:R-:W-:Y:S02]  /*f7b0*/  MOV R68, 0xf7d0 ;  /* 0x0000f7d000447802 */ /* 0x000fe40000000f00 */
[----:B------:R-:W-:Y:S05]  /*f7c0*/  CALL.REL.NOINC `($__internal_90_$__cuda_sm70_shflsync_down) ;  /* 0x0000088000007944 */ /* 0x000fea0003c00000 */
[----:B0-----:R-:W-:Y:S01]  /*f7d0*/  HFMA2.MMA R75, -RZ, RZ, 0, 4.76837158203125e-07 ;  /* 0x00000008ff4b7435 */ /* 0x001fe200000001ff */
[----:B-1----:R-:W-:Y:S02]  /*f7e0*/  MOV R71, R244 ;  /* 0x000000f400477202 */ /* 0x002fe40000000f00 */
[----:B------:R-:W-:Y:S02]  /*f7f0*/  MOV R74, R76 ;  /* 0x0000004c004a7202 */ /* 0x000fe40000000f00 */
[----:B------:R-:W-:-:S02]  /*f800*/  MOV R244, 0x1f ;  /* 0x0000001f00f47802 */ /* 0x000fc40000000f00 */
[----:B------:R-:W-:Y:S02]  /*f810*/  MOV R81, 0xffffffff ;  /* 0xffffffff00517802 */ /* 0x000fe40000000f00 */
[----:B------:R-:W-:Y:S02]  /*f820*/  MOV R68, 0xf840 ;  /* 0x0000f84000447802 */ /* 0x000fe40000000f00 */
[----:B------:R-:W-:Y:S05]  /*f830*/  CALL.REL.NOINC `($__internal_90_$__cuda_sm70_shflsync_down) ;  /* 0x0000081000007944 */ /* 0x000fea0003c00000 */
[----:B0-----:R-:W-:Y:S01]  /*f840*/  HFMA2.MMA R75, -RZ, RZ, 0, 4.76837158203125e-07 ;  /* 0x00000008ff4b7435 */ /* 0x001fe200000001ff */
[----:B-1----:R-:W-:Y:S02]  /*f850*/  MOV R72, R244 ;  /* 0x000000f400487202 */ /* 0x002fe40000000f00 */
[----:B------:R-:W-:Y:S02]  /*f860*/  MOV R74, R73 ;  /* 0x00000049004a7202 */ /* 0x000fe40000000f00 */
[----:B------:R-:W-:Y:S02]  /*f870*/  MOV R244, 0x1f ;  /* 0x0000001f00f47802 */ /* 0x000fe40000000f00 */
[----:B------:R-:W-:Y:S02]  /*f880*/  MOV R81, 0xffffffff ;  /* 0xffffffff00517802 */ /* 0x000fe40000000f00 */
[----:B------:R-:W-:-:S02]  /*f890*/  MOV R68, 0xf8b0 ;  /* 0x0000f8b000447802 */ /* 0x000fc40000000f00 */
[----:B------:R-:W-:Y:S05]  /*f8a0*/  CALL.REL.NOINC `($__internal_90_$__cuda_sm70_shflsync_down) ;  /* 0x000007a000007944 */ /* 0x000fea0003c00000 */
[----:B-1----:R-:W-:Y:S01]  /*f8b0*/  MOV R68, R244 ;  /* 0x000000f400447202 */ /* 0x002fe20000000f00 */
[----:B0-----:R-:W-:Y:S05]  /*f8c0*/  BRA `(.L_x_3890) ;  /* 0xffff882000007947 */ /* 0x001fea000383ffff */
.L_x_3801:
[----:B------:R-:W-:Y:S01]  /*f8d0*/  HFMA2.MMA R75, -RZ, RZ, 0, 9.5367431640625e-07 ;  /* 0x00000010ff4b7435 */ /* 0x000fe200000001ff */
[----:B------:R-:W-:-:S02]  /*f8e0*/  MOV R74, R77 ;  /* 0x0000004d004a7202 */ /* 0x000fc40000000f00 */
[----:B------:R-:W-:Y:S02]  /*f8f0*/  MOV R244, 0x1f ;  /* 0x0000001f00f47802 */ /* 0x000fe40000000f00 */
[----:B------:R-:W-:Y:S02]  /*f900*/  MOV R81, 0xffffffff ;  /* 0xffffffff00517802 */ /* 0x000fe40000000f00 */
[----:B0-----:R-:W-:Y:S02]  /*f910*/  MOV R68, 0xf930 ;  /* 0x0000f93000447802 */ /* 0x001fe40000000f00 */
[----:B-1234-:R-:W-:Y:S05]  /*f920*/  CALL.REL.NOINC `($__internal_90_$__cuda_sm70_shflsync_down) ;  /* 0x0000072000007944 */ /* 0x01efea0003c00000 */
[----:B-1----:R-:W-:Y:S01]  /*f930*/  MOV R70, R244 ;  /* 0x000000f400467202 */ /* 0x002fe20000000f00 */
[----:B0-----:R-:W-:Y:S05]  /*f940*/  BRA `(.L_x_3891) ;  /* 0xffff88c000007947 */ /* 0x001fea000383ffff */
.L_x_3802:
[----:B------:R-:W-:Y:S01]  /*f950*/  HFMA2.MMA R75, -RZ, RZ, 0, 9.5367431640625e-07 ;  /* 0x00000010ff4b7435 */ /* 0x000fe200000001ff */
[----:B------:R-:W-:Y:S02]  /*f960*/  MOV R74, R78 ;  /* 0x0000004e004a7202 */ /* 0x000fe40000000f00 */
[----:B------:R-:W-:Y:S02]  /*f970*/  MOV R244, 0x1f ;  /* 0x0000001f00f47802 */ /* 0x000fe40000000f00 */
[----:B------:R-:W-:-:S02]  /*f980*/  MOV R81, 0xffffffff ;  /* 0xffffffff00517802 */ /* 0x000fc40000000f00 */
[----:B0-----:R-:W-:Y:S02]  /*f990*/  MOV R68, 0xf9b0 ;  /* 0x0000f9b000447802 */ /* 0x001fe40000000f00 */
[----:B-1234-:R-:W-:Y:S05]  /*f9a0*/  CALL.REL.NOINC `($__internal_90_$__cuda_sm70_shflsync_down) ;  /* 0x000006a000007944 */ /* 0x01efea0003c00000 */
[----:B0-----:R-:W-:Y:S01]  /*f9b0*/  HFMA2.MMA R75, -RZ, RZ, 0, 9.5367431640625e-07 ;  /* 0x00000010ff4b7435 */ /* 0x001fe200000001ff */
[----:B-1----:R-:W-:Y:S02]  /*f9c0*/  MOV R71, R244 ;  /* 0x000000f400477202 */ /* 0x002fe40000000f00 */
[----:B------:R-:W-:Y:S02]  /*f9d0*/  MOV R74, R76 ;  /* 0x0000004c004a7202 */ /* 0x000fe40000000f00 */
[----:B------:R-:W-:Y:S02]  /*f9e0*/  MOV R244, 0x1f ;  /* 0x0000001f00f47802 */ /* 0x000fe40000000f00 */
[----:B------:R-:W-:Y:S02]  /*f9f0*/  MOV R81, 0xffffffff ;  /* 0xffffffff00517802 */ /* 0x000fe40000000f00 */
[----:B------:R-:W-:Y:S02]  /*fa00*/  MOV R68, 0xfa20 ;  /* 0x0000fa2000447802 */ /* 0x000fe40000000f00 */
[----:B------:R-:W-:Y:S05]  /*fa10*/  CALL.REL.NOINC `($__internal_90_$__cuda_sm70_shflsync_down) ;  /* 0x0000063000007944 */ /* 0x000fea0003c00000 */
[----:B0-----:R-:W-:Y:S01]  /*fa20*/  HFMA2.MMA R75, -RZ, RZ, 0, 9.5367431640625e-07 ;  /* 0x00000010ff4b7435 */ /* 0x001fe200000001ff */
        /* <DEDUP_REMOVED lines=8> */
.L_x_3805:
[----:B---3--:R-:W-:Y:S01]  /*fab0*/  HFMA2.MMA R71, -RZ, RZ, 0, 0 ;  /* 0x00000000ff477435 */ /* 0x008fe200000001ff */
[----:B----4-:R-:W-:Y:S02]  /*fac0*/  MOV R72, R77 ;  /* 0x0000004d00487202 */ /* 0x010fe40000000f00 */
[----:B------:R-:W-:-:S02]  /*fad0*/  MOV R69, 0x1f ;  /* 0x0000001f00457802 */ /* 0x000fc40000000f00 */
[----:B0-----:R-:W-:Y:S02]  /*fae0*/  MOV R68, 0xffffffff ;  /* 0xffffffff00447802 */ /* 0x001fe40000000f00 */
[----:B-1----:R-:W-:Y:S02]  /*faf0*/  MOV R70, 0xfb10 ;  /* 0x0000fb1000467802 */ /* 0x002fe40000000f00 */
[----:B--2---:R-:W-:Y:S05]  /*fb00*/  CALL.REL.NOINC `($__internal_91_$__cuda_sm70_shflsync_idx_p) ;  /* 0x0000058000007944 */ /* 0x004fea0003c00000 */
[----:B0-----:R-:W-:Y:S01]  /*fb10*/  HFMA2.MMA R71, -RZ, RZ, 0, 0 ;  /* 0x00000000ff477435 */ /* 0x001fe200000001ff */
[----:B-1----:R-:W-:Y:S02]  /*fb20*/  MOV R241, R69 ;  /* 0x0000004500f17202 */ /* 0x002fe40000000f00 */
[----:B------:R-:W-:Y:S02]  /*fb30*/  MOV R72, R78 ;  /* 0x0000004e00487202 */ /* 0x000fe40000000f00 */
[----:B------:R-:W-:Y:S02]  /*fb40*/  MOV R69, 0x1f ;  /* 0x0000001f00457802 */ /* 0x000fe40000000f00 */
[----:B------:R-:W-:Y:S02]  /*fb50*/  MOV R68, 0xffffffff ;  /* 0xffffffff00447802 */ /* 0x000fe40000000f00 */
[----:B------:R-:W-:-:S02]  /*fb60*/  MOV R70, 0xfb80 ;  /* 0x0000fb8000467802 */ /* 0x000fc40000000f00 */
        /* <DEDUP_REMOVED lines=15> */
[----:B------:R-:W-:Y:S01]  /*fc60*/  HFMA2.MMA R75, -RZ, RZ, 0, 5.9604644775390625e-08 ;  /* 0x00000001ff4b7435 */ /* 0x000fe200000001ff */
[----:B-1----:R-:W-:Y:S02]  /*fc70*/  MOV R234, R69 ;  /* 0x0000004500ea7202 */ /* 0x002fe40000000f00 */
[----:B------:R-:W-:Y:S02]  /*fc80*/  MOV R74, R77 ;  /* 0x0000004d004a7202 */ /* 0x000fe40000000f00 */
[----:B------:R-:W-:Y:S02]  /*fc90*/  MOV R244, 0x1f ;  /* 0x0000001f00f47802 */ /* 0x000fe40000000f00 */
[----:B------:R-:W-:Y:S02]  /*fca0*/  MOV R81, 0xffffffff ;  /* 0xffffffff00517802 */ /* 0x000fe40000000f00 */
[----:B0-----:R-:W-:-:S02]  /*fcb0*/  MOV R68, 0xfcd0 ;  /* 0x0000fcd000447802 */ /* 0x001fc40000000f00 */
[----:B------:R-:W-:Y:S05]  /*fcc0*/  CALL.REL.NOINC `($__internal_90_$__cuda_sm70_shflsync_down) ;  /* 0x0000038000007944 */ /* 0x000fea0003c00000 */
[----:B0-----:R-:W-:Y:S01]  /*fcd0*/  HFMA2.MMA R75, -RZ, RZ, 0, 5.9604644775390625e-08 ;  /* 0x00000001ff4b7435 */ /* 0x001fe200000001ff */
[----:B-1----:R-:W-:-:S02]  /*fce0*/  MOV R242, R244 ;  /* 0x000000f400f27202 */ /* 0x002fc40000000f00 */
[----:B------:R-:W-:Y:S02]  /*fcf0*/  MOV R74, R78 ;  /* 0x0000004e004a7202 */ /* 0x000fe40000000f00 */
[----:B------:R-:W-:Y:S02]  /*fd00*/  MOV R244, 0x1f ;  /* 0x0000001f00f47802 */ /* 0x000fe40000000f00 */
[----:B------:R-:W-:Y:S02]  /*fd10*/  MOV R81, 0xffffffff ;  /* 0xffffffff00517802 */ /* 0x000fe40000000f00 */
[----:B------:R-:W-:Y:S02]  /*fd20*/  MOV R68, 0xfd40 ;  /* 0x0000fd4000447802 */ /* 0x000fe40000000f00 */
[----:B------:R-:W-:Y:S05]  /*fd30*/  CALL.REL.NOINC `($__internal_90_$__cuda_sm70_shflsync_down) ;  /* 0x0000031000007944 */ /* 0x000fea0003c00000 */
[----:B0-----:R-:W-:Y:S01]  /*fd40*/  HFMA2.MMA R75, -RZ, RZ, 0, 5.9604644775390625e-08 ;  /* 0x00000001ff4b7435 */ /* 0x001fe200000001ff */
[----:B-1----:R-:W-:Y:S02]  /*fd50*/  MOV R243, R244 ;  /* 0x000000f400f37202 */ /* 0x002fe40000000f00 */
[----:B------:R-:W-:Y:S02]  /*fd60*/  MOV R74, R76 ;  /* 0x0000004c004a7202 */ /* 0x000fe40000000f00 */
[----:B------:R-:W-:-:S02]  /*fd70*/  MOV R244, 0x1f ;  /* 0x0000001f00f47802 */ /* 0x000fc40000000f00 */
[----:B------:R-:W-:Y:S02]  /*fd80*/  MOV R81, 0xffffffff ;  /* 0xffffffff00517802 */ /* 0x000fe40000000f00 */
[----:B------:R-:W-:Y:S02]  /*fd90*/  MOV R68, 0xfdb0 ;  /* 0x0000fdb000447802 */ /* 0x000fe40000000f00 */
[----:B------:R-:W-:Y:S05]  /*fda0*/  CALL.REL.NOINC `($__internal_90_$__cuda_sm70_shflsync_down) ;  /* 0x000002a000007944 */ /* 0x000fea0003c00000 */
[----:B0-----:R-:W-:Y:S01]  /*fdb0*/  HFMA2.MMA R75, -RZ, RZ, 0, 5.9604644775390625e-08 ;  /* 0x00000001ff4b7435 */ /* 0x001fe200000001ff */
[----:B-1----:R-:W-:Y:S02]  /*fdc0*/  MOV R240, R244 ;  /* 0x000000f400f07202 */ /* 0x002fe40000000f00 */
[----:B------:R-:W-:Y:S02]  /*fdd0*/  MOV R74, R73 ;  /* 0x00000049004a7202 */ /* 0x000fe40000000f00 */
[----:B------:R-:W-:Y:S02]  /*fde0*/  MOV R244, 0x1f ;  /* 0x0000001f00f47802 */ /* 0x000fe40000000f00 */
[----:B------:R-:W-:Y:S02]  /*fdf0*/  MOV R81, 0xffffffff ;  /* 0xffffffff00517802 */ /* 0x000fe40000000f00 */
[----:B------:R-:W-:-:S02]  /*fe00*/  MOV R68, 0xfe20 ;  /* 0x0000fe2000447802 */ /* 0x000fc40000000f00 */
[----:B------:R-:W-:Y:S05]  /*fe10*/  CALL.REL.NOINC `($__internal_90_$__cuda_sm70_shflsync_down) ;  /* 0x0000023000007944 */ /* 0x000fea0003c00000 */
        /* <DEDUP_REMOVED lines=12> */
[----:B01----:R-:W-:Y:S05]  /*fee0*/  CALL.REL.NOINC `($__internal_91_$__cuda_sm70_shflsync_idx_p) ;  /* 0x000001a000007944 */ /* 0x003fea0003c00000 */
        /* <DEDUP_REMOVED lines=21> */
[----:B01----:R-:W-:Y:S05]  /*10040*/  BRA `(.L_x_3893) ;  /* 0xffff842000007947 */ /* 0x003fea000383ffff */
        .weak           $__internal_90_$__cuda_sm70_shflsync_down
        .type           $__internal_90_$__cuda_sm70_shflsync_down,@function
        .size           $__internal_90_$__cuda_sm70_shflsync_down,($__internal_91_$__cuda_sm70_shflsync_idx_p - $__internal_90_$__cuda_sm70_shflsync_down)
$__internal_90_$__cuda_sm70_shflsync_down:
[----:B------:R-:W-:Y:S01]  /*10050*/  HFMA2.MMA R69, -RZ, RZ, 0, 0 ;  /* 0x00000000ff457435 */ /* 0x000fe200000001ff */
[----:B------:R-:W-:Y:S04]  /*10060*/  WARPSYNC R81 ;  /* 0x0000005100007348 */ /* 0x000fe80003800000 */
[----:B------:R0:W1:Y:S01]  /*10070*/  SHFL.DOWN PT, R244, R74, R75, R244 ;  /* 0x0800004b4af47389 */ /* 0x00006200000e00f4 */
[----:B------:R-:W-:Y:S05]  /*10080*/  RET.REL.NODEC R68 `(_Z25selective_scan_bwd_kernelI32Selective_Scan_bwd_kernel_traitsILi128ELi16ELb1ELb1ELb1ELb1ELb0EN3c104HalfENS1_7complexIfEEEEv12SSMParamsBwd) ;  /* 0xfffeff7044007950 */ /* 0x000fea0003c3ffff */
        .weak           $__internal_91_$__cuda_sm70_shflsync_idx_p
        .type           $__internal_91_$__cuda_sm70_shflsync_idx_p,@function
        .size           $__internal_91_$__cuda_sm70_shflsync_idx_p,($__internal_92_$__cuda_sm70_shflsync_up - $__internal_91_$__cuda_sm70_shflsync_idx_p)
$__internal_91_$__cuda_sm70_shflsync_idx_p:
[----:B------:R-:W-:Y:S01]  /*10090*/  HFMA2.MMA R75, -RZ, RZ, 0, 0 ;  /* 0x00000000ff4b7435 */ /* 0x000fe200000001ff */
[----:B------:R-:W-:Y:S01]  /*100a0*/  MOV R74, R70 ;  /* 0x00000046004a7202 */ /* 0x000fe20000000f00 */
[----:B------:R-:W-:Y:S04]  /*100b0*/  WARPSYNC R68 ;  /* 0x0000004400007348 */ /* 0x000fe80003800000 */
[----:B------:R0:W1:Y:S01]  /*100c0*/  SHFL.IDX PT, R69, R72, R71, R69 ;  /* 0x0000004748457389 */ /* 0x00006200000e0045 */
[----:B------:R-:W-:Y:S05]  /*100d0*/  RET.REL.NODEC R74 `(_Z25selective_scan_bwd_kernelI32Selective_Scan_bwd_kernel_traitsILi128ELi16ELb1ELb1ELb1ELb1ELb0EN3c104HalfENS1_7complexIfEEEEv12SSMParamsBwd) ;  /* 0xfffeff204a007950 */ /* 0x000fea0003c3ffff */
        .weak           $__internal_92_$__cuda_sm70_shflsync_up
        .type           $__internal_92_$__cuda_sm70_shflsync_up,@function
        .size           $__internal_92_$__cuda_sm70_shflsync_up,(.L_x_14524 - $__internal_92_$__cuda_sm70_shflsync_up)
$__internal_92_$__cuda_sm70_shflsync_up:
[----:B------:R-:W-:Y:S01]  /*100e0*/  MOV R69, 0x0 ;  /* 0x0000000000457802 */ /* 0x000fe20000000f00 */
[----:B------:R-:W-:Y:S04]  /*100f0*/  WARPSYNC R71 ;  /* 0x0000004700007348 */ /* 0x000fe80003800000 */
[----:B------:R0:W1:Y:S01]  /*10100*/  SHFL.UP PT, R71, R75, R74, R72 ;  /* 0x0400004a4b477389 */ /* 0x00006200000e0048 */
[----:B------:R-:W-:Y:S05]  /*10110*/  RET.REL.NODEC R68 `(_Z25selective_scan_bwd_kernelI32Selective_Scan_bwd_kernel_traitsILi128ELi16ELb1ELb1ELb1ELb1ELb0EN3c104HalfENS1_7complexIfEEEEv12SSMParamsBwd) ;  /* 0xfffefee044007950 */ /* 0x000fea0003c3ffff */
.L_x_3894:
        /* <DEDUP_REMOVED lines=14> */
.L_x_14524:


//--------------------- .text._Z25selective_scan_bwd_kernelI32Selective_Scan_bwd_kernel_traitsILi128ELi16ELb1ELb1ELb1ELb1ELb1EN3c104HalfENS1_7complexIfEEEEv12SSMParamsBwd --------------------------
	.section	.text._Z25selective_scan_bwd_kernelI32Selective_Scan_bwd_kernel_traitsILi128ELi16ELb1ELb1ELb1ELb1ELb1EN3c104HalfENS1_7complexIfEEEEv12SSMParamsBwd,"ax",@progbits
	.sectioninfo	@"SHI_REGISTERS=255"
	.align	128
        .global         _Z25selective_scan_bwd_kernelI32Selective_Scan_bwd_kernel_traitsILi128ELi16ELb1ELb1ELb1ELb1ELb1EN3c104HalfENS1_7complexIfEEEEv12SSMParamsBwd
        .type           _Z25selective_scan_bwd_kernelI32Selective_Scan_bwd_kernel_traitsILi128ELi16ELb1ELb1ELb1ELb1ELb1EN3c104HalfENS1_7complexIfEEEEv12SSMParamsBwd,@function
        .size           _Z25selective_scan_bwd_kernelI32Selective_Scan_bwd_kernel_traitsILi128ELi16ELb1ELb1ELb1ELb1ELb1EN3c104HalfENS1_7complexIfEEEEv12SSMParamsBwd,(.L_x_14527 - _Z25selective_scan_bwd_kernelI32Selective_Scan_bwd_kernel_traitsILi128ELi16ELb1ELb1ELb1ELb1ELb1EN3c104HalfENS1_7complexIfEEEEv12SSMParamsBwd)
        .other          _Z25selective_scan_bwd_kernelI32Selective_Scan_bwd_kernel_traitsILi128ELi16ELb1ELb1ELb1ELb1ELb1EN3c104HalfENS1_7complexIfEEEEv12SSMParamsBwd,@"STO_CUDA_ENTRY STV_DEFAULT"
_Z25selective_scan_bwd_kernelI32Selective_Scan_bwd_kernel_traitsILi128ELi16ELb1ELb1ELb1ELb1ELb1EN3c104HalfENS1_7complexIfEEEEv12SSMParamsBwd:
.text._Z25selective_scan_bwd_kernelI32Selective_Scan_bwd_kernel_traitsILi128ELi16ELb1ELb1ELb1ELb1ELb1EN3c104HalfENS1_7complexIfEEEEv12SSMParamsBwd:
        /* <DEDUP_REMOVED lines=133> */
[----:B------:R-:W-:Y:S02]  /*0850*/  UIADD3 UR7, UR7, UR16, URZ ;  /* 0x0000001007077290 */ /* 0x000fe4000fffe03f */
[----:B------:R-:W-:Y:S02]  /*0860*/  UIADD3 UR16, UP1, UR33, UR22, URZ ;  /* 0x0000001621107290 */ /* 0x000fe4000ff3e03f */
[----:B------:R-:W-:Y:S02]  /*0870*/  ULDC.64 UR24, c[0x0][0x1c8] ;  /* 0x0000720000187ab9 */ /* 0x000fe40000000a00 */
[----:B------:R-:W-:Y:S02]  /*0880*/  USHF.R.S32.HI UR34, URZ, 0x1f, UR33 ;  /* 0x0000001f3f227899 */ /* 0x000fe40008011421 */
[----:B------:R-:W-:Y:S02]  /*0890*/  UIADD3 UR22, UR23, UR8, URZ ;  /* 0x0000000817167290 */ /* 0x000fe4000fffe03f */
[----:B------:R-:W-:-:S02]  /*08a0*/  ULDC.64 UR4, c[0x0][0x228] ;  /* 0x00008a0000047ab9 */ /* 0x000fc40000000a00 */
[----:B------:R-:W-:Y:S02]  /*08b0*/  UIMAD UR35, UR15, UR24, URZ ;  /* 0x000000180f2372a4 */ /* 0x000fe4000f8e023f */
[----:B------:R-:W-:Y:S02]  /*08c0*/  ULEA UR8, UP2, UR16, UR4, 0x1 ;  /* 0x0000000410087291 */ /* 0x000fe4000f84083f */
[----:B------:R-:W-:Y:S02]  /*08d0*/  UIADD3.X UR4, UR34, UR22, URZ, UP1, !UPT ;  /* 0x0000001622047290 */ /* 0x000fe40008ffe43f */
[----:B------:R-:W-:Y:S02]  /*08e0*/  UIMAD.WIDE.U32 UR22, UR14, UR24, UR6 ;  /* 0x000000180e1672a5 */ /* 0x000fe4000f8e0006 */
[----:B------:R-:W-:Y:S02]  /*08f0*/  UIMAD UR25, UR14, UR25, UR35 ;  /* 0x000000190e1972a4 */ /* 0x000fe4000f8e0223 */
[----:B------:R-:W-:-:S02]  /*0900*/  UIADD3 UR33, UP1, UR33, UR22, URZ ;  /* 0x0000001621217290 */ /* 0x000fc4000ff3e03f */
[----:B------:R-:W-:Y:S02]  /*0910*/  UIADD3 UR23, UR23, UR25, URZ ;  /* 0x0000001917177290 */ /* 0x000fe4000fffe03f */
[----:B------:R-:W-:Y:S02]  /*0920*/  ULEA.HI.X UR24, UR16, UR5, UR4, 0x1, UP2 ;  /* 0x0000000510187291 */ /* 0x000fe400090f0c04 */
[----:B------:R-:W-:Y:S02]  /*0930*/  ULDC.64 UR6, c[0x0][0x230] ;  /* 0x00008c0000067ab9 */ /* 0x000fe40000000a00 */
        /* <DEDUP_REMOVED lines=35> */
.L_x_4031:
        /* <DEDUP_REMOVED lines=93> */
.L_x_3897:
[----:B----4-:R-:W-:Y:S05]  /*1140*/  BSYNC B0 ;  /* 0x0000000000007941 */ /* 0x010fea0003800000 */
.L_x_3896:
        /* <DEDUP_REMOVED lines=36> */
.L_x_3899:
[----:B------:R-:W-:Y:S05]  /*1390*/  BSYNC B0 ;  /* 0x0000000000007941 */ /* 0x000fea0003800000 */
.L_x_3898:
        /* <DEDUP_REMOVED lines=36> */
.L_x_3901:
[----:B------:R-:W-:Y:S05]  /*15e0*/  BSYNC B0 ;  /* 0x0000000000007941 */ /* 0x000fea0003800000 */
.L_x_3900:
        /* <DEDUP_REMOVED lines=36> */
.L_x_3903:
[----:B------:R-:W-:Y:S05]  /*1830*/  BSYNC B0 ;  /* 0x0000000000007941 */ /* 0x000fea0003800000 */
.L_x_3902:
        /* <DEDUP_REMOVED lines=36> */
.L_x_3905:
[----:B------:R-:W-:Y:S05]  /*1a80*/  BSYNC B0 ;  /* 0x0000000000007941 */ /* 0x000fea0003800000 */
.L_x_3904:
        /* <DEDUP_REMOVED lines=36> */
.L_x_3907:
[----:B------:R-:W-:Y:S05]  /*1cd0*/  BSYNC B0 ;  /* 0x0000000000007941 */ /* 0x000fea0003800000 */
.L_x_3906:
        /* <DEDUP_REMOVED lines=36> */
.L_x_3909:
[----:B------:R-:W-:Y:S05]  /*1f20*/  BSYNC B0 ;  /* 0x0000000000007941 */ /* 0x000fea0003800000 */
.L_x_3908:
        /* <DEDUP_REMOVED lines=36> */
.L_x_3911:
[----:B------:R-:W-:Y:S05]  /*2170*/  BSYNC B0 ;  /* 0x0000000000007941 */ /* 0x000fea0003800000 */
.L_x_3910:
        /* <DEDUP_REMOVED lines=36> */
.L_x_3913:
[----:B------:R-:W-:Y:S05]  /*23c0*/  BSYNC B0 ;  /* 0x0000000000007941 */ /* 0x000fea0003800000 */
.L_x_3912:
        /* <DEDUP_REMOVED lines=34> */
.L_x_3915:
[----:B------:R-:W-:Y:S05]  /*25f0*/  BSYNC B0 ;  /* 0x0000000000007941 */ /* 0x000fea0003800000 */
.L_x_3914:
        /* <DEDUP_REMOVED lines=33> */
.L_x_3917:
[----:B------:R-:W-:Y:S05]  /*2810*/  BSYNC B0 ;  /* 0x0000000000007941 */ /* 0x000fea0003800000 */
.L_x_3916:
        /* <DEDUP_REMOVED lines=33> */
.L_x_3919:
[----:B------:R-:W-:Y:S05]  /*2a30*/  BSYNC B0 ;  /* 0x0000000000007941 */ /* 0x000fea0003800000 */
.L_x_3918:
        /* <DEDUP_REMOVED lines=33> */
.L_x_3921:
[----:B------:R-:W-:Y:S05]  /*2c50*/  BSYNC B0 ;  /* 0x0000000000007941 */ /* 0x000fea0003800000 */
.L_x_3920:
        /* <DEDUP_REMOVED lines=33> */
.L_x_3923:
[----:B------:R-:W-:Y:S05]  /*2e70*/  BSYNC B0 ;  /* 0x0000000000007941 */ /* 0x000fea0003800000 */
.L_x_3922:
        /* <DEDUP_REMOVED lines=33> */
.L_x_3925:
[----:B------:R-:W-:Y:S05]  /*3090*/  BSYNC B0 ;  /* 0x0000000000007941 */ /* 0x000fea0003800000 */
.L_x_3924:
        /* <DEDUP_REMOVED lines=33> */
.L_x_3927:
[----:B------:R-:W-:Y:S05]  /*32b0*/  BSYNC B0 ;  /* 0x0000000000007941 */ /* 0x000fea0003800000 */
.L_x_3926:
        /* <DEDUP_REMOVED lines=19> */
[----:B------:R-:W-:Y:S01]  /*33f0*/  MOV R3, UR8 ;  /* 0x0000000800037c02 */ /* 0x000fe20008000f00 */
[----:B------:R-:W-:Y:S04]  /*3400*/  BAR.SYNC.DEFER_BLOCKING 0x0 ;  /* 0x0000000000007b1d */ /* 0x000fe80000010000 */
[----:B------:R-:W-:Y:S01]  /*3410*/  IMAD.WIDE R2, R0, 0x10, R2 ;  /* 0x0000001000027825 */ /* 0x000fe200078e0202 */
[----:B------:R-:W-:Y:S02]  /*3420*/  UIMAD UR7, UR13, UR36, URZ ;  /* 0x000000240d0772a4 */ /* 0x000fe4000f8e023f */
[----:B------:R-:W-:Y:S02]  /*3430*/  ULDC.64 UR8, c[0x0][0x208] ;  /* 0x0000820000087ab9 */ /* 0x000fe40000000a00 */
[----:B------:R2:W3:Y:S04]  /*3440*/  LDG.E.128 R24, [R2.64] ;  /* 0x0000001a02187981 */ /* 0x0004e8000c1e1d00 */
[----:B------:R2:W4:Y:S01]  /*3450*/  LDG.E.128 R28, [R2.64+0x200] ;  /* 0x0002001a021c7981 */ /* 0x000522000c1e1d00 */
[----:B------:R-:W-:-:S02]  /*3460*/  UIMAD UR7, UR12, UR37, UR7 ;  /* 0x000000250c0772a4 */ /* 0x000fc4000f8e0207 */
        /* <DEDUP_REMOVED lines=39> */
[--C-:B------:R-:W-:Y:S01]  /*36e0*/  HADD2.F32 R66, -RZ, R34.reuse.H1_H1 ;  /* 0x30000022ff427230 */ /* 0x100fe20000004100 */
[----:B------:R-:W-:Y:S01]  /*36f0*/  FMUL.FTZ R25, R46, -1.4426950216293334961 ;  /* 0xbfb8aa3b2e197820 */ /* 0x000fe20000410000 */
[----:B------:R-:W-:Y:S01]  /*3700*/  HADD2.F32 R65, -RZ, R34.H0_H0 ;  /* 0x20000022ff417230 */ /* 0x000fe20000004100 */
[----:B------:R-:W0:Y:S01]  /*3710*/  MUFU.EX2 R37, R37 ;  /* 0x0000002500257308 */ /* 0x000e220000000800 */
[----:B---3--:R-:W-:Y:S01]  /*3720*/  FMUL.FTZ R2, R48, -1.4426950216293334961 ;  /* 0xbfb8aa3b30027820 */ /* 0x008fe20000410000 */
[--C-:B------:R-:W-:Y:S01]  /*3730*/  HADD2.F32 R68, -RZ, R35.reuse.H0_H0 ;  /* 0x20000023ff447230 */ /* 0x100fe20000004100 */
[----:B------:R-:W-:Y:S01]  /*3740*/  FMUL.FTZ R28, R66, -1.4426950216293334961 ;  /* 0xbfb8aa3b421c7820 */ /* 0x000fe20000410000 */
[----:B------:R-:W-:Y:S01]  /*3750*/  HADD2.F32 R70, -RZ, R35.H1_H1 ;  /* 0x30000023ff467230 */ /* 0x000fe20000004100 */
[----:B------:R-:W-:Y:S01]  /*3760*/  FMUL.FTZ R3, R65, -1.4426950216293334961 ;  /* 0xbfb8aa3b41037820 */ /* 0x000fe20000410000 */
[--C-:B--2---:R-:W-:Y:S01]  /*3770*/  HADD2.F32 R74, -RZ, R4.reuse.H0_H0 ;  /* 0x20000004ff4a7230 */ /* 0x104fe20000004100 */
[----:B------:R-:W-:Y:S01]  /*3780*/  FMUL.FTZ R29, R68, -1.4426950216293334961 ;  /* 0xbfb8aa3b441d7820 */ /* 0x000fe20000410000 */
[----:B------:R-:W2:Y:S01]  /*3790*/  MUFU.EX2 R24, R24 ;  /* 0x0000001800187308 */ /* 0x000ea20000000800 */
[----:B------:R-:W-:Y:S01]  /*37a0*/  FMUL.FTZ R30, R70, -1.4426950216293334961 ;  /* 0xbfb8aa3b461e7820 */ /* 0x000fe20000410000 */
[----:B------:R-:W-:Y:S01]  /*37b0*/  HADD2.F32 R80, -RZ, R5.H0_H0 ;  /* 0x20000005ff507230 */ /* 0x000fe20000004100 */
[----:B------:R-:W-:Y:S01]  /*37c0*/  FMUL.FTZ R31, R74, -1.4426950216293334961 ;  /* 0xbfb8aa3b4a1f7820 */ /* 0x000fe20000410000 */
[----:B------:R-:W-:Y:S01]  /*37d0*/  HADD2.F32 R78, -RZ, R4.H1_H1 ;  /* 0x30000004ff4e7230 */ /* 0x000fe20000004100 */
[----:B------:R-:W-:Y:S01]  /*37e0*/  UIADD3 UR37, UR37, UR7, URZ ;  /* 0x0000000725257290 */ /* 0x000fe2000fffe03f */
[--C-:B------:R-:W-:Y:S01]  /*37f0*/  HADD2.F32 R47, -RZ, R23.reuse.H0_H0 ;  /* 0x20000017ff2f7230 */ /* 0x100fe20000004100 */
[----:B------:R-:W-:Y:S01]  /*3800*/  UIMAD UR7, UR11, UR8, URZ ;  /* 0x000000080b0772a4 */ /* 0x000fe2000f8e023f */
[----:B------:R-:W3:Y:S01]  /*3810*/  MUFU.EX2 R25, R25 ;  /* 0x0000001900197308 */ /* 0x000ee20000000800 */
[----:B0-----:R-:W-:Y:S01]  /*3820*/  FADD.FTZ R37, R37, 1 ;  /* 0x3f80000025257421 */ /* 0x001fe20000010000 */
[----:B------:R-:W-:Y:S01]  /*3830*/  HADD2.F32 R67, -RZ, R23.H1_H1 ;  /* 0x30000017ff437230 */ /* 0x000fe20000004100 */
[----:B------:R-:W-:Y:S01]  /*3840*/  FMUL.FTZ R4, R78, -1.4426950216293334961 ;  /* 0xbfb8aa3b4e047820 */ /* 0x000fe20000410000 */
[----:B------:R-:W-:Y:S01]  /*3850*/  HADD2.F32 R23, -RZ, R11.H0_H0 ;  /* 0x2000000bff177230 */ /* 0x000fe20000004100 */
[----:B------:R-:W-:Y:S01]  /*3860*/  UIMAD UR7, UR10, UR9, UR7 ;  /* 0x000000090a0772a4 */ /* 0x000fe2000f8e0207 */
[--C-:B------:R-:W-:Y:S01]  /*3870*/  HADD2.F32 R44, -RZ, R8.reuse.H0_H0 ;  /* 0x20000008ff2c7230 */ /* 0x100fe20000004100 */
[----:B------:R-:W-:Y:S01]  /*3880*/  UIMAD.WIDE.U32 UR8, UR10, UR8, UR36 ;  /* 0x000000080a0872a5 */ /* 0x000fe2000f8e0024 */
[----:B------:R2:W0:Y:S01]  /*3890*/  MUFU.EX2 R26, R2 ;  /* 0x00000002001a7308 */ /* 0x0004220000000800 */
[----:B------:R-:W-:Y:S01]  /*38a0*/  HADD2.F32 R35, -RZ, R8.H1_H1 ;  /* 0x30000008ff237230 */ /* 0x000fe20000004100 */
[----:B------:R-:W-:Y:S01]  /*38b0*/  ULDC.64 UR36, c[0x0][0x338] ;  /* 0x0000ce0000247ab9 */ /* 0x000fe20000000a00 */
[----:B------:R-:W-:Y:S01]  /*38c0*/  HADD2.F32 R32, -RZ, R9.H0_H0 ;  /* 0x20000009ff207230 */ /* 0x000fe20000004100 */
[----:B------:R-:W-:Y:S01]  /*38d0*/  UIADD3 UR9, UR9, UR7, URZ ;  /* 0x0000000709097290 */ /* 0x000fe2000fffe03f */
[----:B------:R-:W-:Y:S01]  /*38e0*/  HADD2.F32 R88, -RZ, R6.H1_H1 ;  /* 0x30000006ff587230 */ /* 0x000fe20000004100 */
[----:B------:R-:W-:Y:S01]  /*38f0*/  ULEA UR7, UP0, UR8, UR36, 0x1 ;  /* 0x0000002408077291 */ /* 0x000fe2000f80083f */
[----:B------:R-:W-:Y:S01]  /*3900*/  HADD2.F32 R92, -RZ, R7.H0_H0 ;  /* 0x20000007ff5c7230 */ /* 0x000fe20000004100 */
[----:B------:R-:W1:Y:S01]  /*3910*/  MUFU.RCP R69, R37 ;  /* 0x0000002500457308 */ /* 0x000e620000001000 */
[----:B--2---:R-:W-:Y:S01]  /*3920*/  FADD.FTZ R2, R24, 1 ;  /* 0x3f80000018027421 */ /* 0x004fe20000010000 */
[----:B------:R-:W-:Y:S01]  /*3930*/  ULEA.HI.X UR8, UR8, UR37, UR9, 0x1, UP0 ;  /* 0x0000002508087291 */ /* 0x000fe200080f0c09 */
[----:B---3--:R-:W-:Y:S01]  /*3940*/  FADD.FTZ R25, R25, 1 ;  /* 0x3f80000019197421 */ /* 0x008fe20000010000 */
[----:B------:R-:W-:-:S04]  /*3950*/  ISETP.NE.AND.EX P0, PT, RZ, c[0x0][0x274], PT, P0 ;  /* 0x00009d00ff007a0c */ /* 0x000fc80003f05300 */
[----:B------:R-:W2:Y:S01]  /*3960*/  MUFU.RCP R73, R2 ;  /* 0x0000000200497308 */ /* 0x000ea20000001000 */
[----:B0-----:R-:W-:-:S07]  /*3970*/  FADD.FTZ R26, R26, 1 ;  /* 0x3f8000001a1a7421 */ /* 0x001fce0000010000 */
[----:B------:R0:W3:Y:S01]  /*3980*/  MUFU.RCP R77, R25 ;  /* 0x00000019004d7308 */ /* 0x0000e20000001000 */
[----:B-1----:R-:W-:-:S07]  /*3990*/  FMUL.FTZ R24, R36, R69 ;  /* 0x0000004524187220 */ /* 0x002fce0000410000 */
[----:B------:R1:W3:Y:S01]  /*39a0*/  MUFU.EX2 R33, R28 ;  /* 0x0000001c00217308 */ /* 0x0002e20000000800 */
[----:B--2---:R-:W-:Y:S02]  /*39b0*/  FMUL.FTZ R20, R38, R73 ;  /* 0x0000004926147220 */ /* 0x004fe40000410000 */
[----:B0-----:R-:W-:Y:S02]  /*39c0*/  FMUL.FTZ R25, R80, -1.4426950216293334961 ;  /* 0xbfb8aa3b50197820 */ /* 0x001fe40000410000 */
[----:B------:R-:W-:-:S03]  /*39d0*/  FMUL.FTZ R2, R41, R20 ;  /* 0x0000001429027220 */ /* 0x000fc60000410000 */
[----:B------:R0:W2:Y:S01]  /*39e0*/  MUFU.EX2 R27, R3 ;  /* 0x00000003001b7308 */ /* 0x0000a20000000800 */
[----:B-1----:R-:W-:Y:S01]  /*39f0*/  HADD2.F32 R28, -RZ, R56.H0_H0 ;  /* 0x20000038ff1c7230 */ /* 0x002fe20000004100 */
[----:B---3--:R-:W-:-:S04]  /*3a00*/  FMUL.FTZ R21, R46, R77 ;  /* 0x0000004d2e157220 */ /* 0x008fc80000410000 */
[----:B------:R-:W-:Y:S02]  /*3a10*/  FMUL.FTZ R60, R40, R21 ;  /* 0x00000015283c7220 */ /* 0x000fe40000410000 */
[----:B------:R-:W1:Y:S01]  /*3a20*/  MUFU.RCP R79, R26 ;  /* 0x0000001a004f7308 */ /* 0x000e620000001000 */
[----:B0-----:R-:W-:Y:S02]  /*3a30*/  FMUL.FTZ R3, R39, R24 ;  /* 0x0000001827037220 */ /* 0x001fe40000410000 */
[----:B------:R-:W-:-:S05]  /*3a40*/  FADD.FTZ R33, R33, 1 ;  /* 0x3f80000021217421 */ /* 0x000fca0000010000 */
[----:B------:R0:W3:Y:S01]  /*3a50*/  MUFU.EX2 R34, R29 ;  /* 0x0000001d00227308 */ /* 0x0000e20000000800 */
[----:B--2---:R-:W-:-:S07]  /*3a60*/  FADD.FTZ R27, R27, 1 ;  /* 0x3f8000001b1b7421 */ /* 0x004fce0000010000 */
[----:B------:R2:W-:Y:S01]  /*3a70*/  MUFU.EX2 R63, R30 ;  /* 0x0000001e003f7308 */ /* 0x0005e20000000800 */
[----:B0-----:R-:W-:Y:S01]  /*3a80*/  FFMA.FTZ R29, R3, R28, R118 ;  /* 0x0000001c031d7223 */ /* 0x001fe20000010076 */
[----:B------:R-:W-:Y:S01]  /*3a90*/  HADD2.F32 R28, -RZ, R56.H1_H1 ;  /* 0x30000038ff1c7230 */ /* 0x000fe20000004100 */
[----:B-1----:R-:W-:Y:S02]  /*3aa0*/  FMUL.FTZ R22, R48, R79 ;  /* 0x0000004f30167220 */ /* 0x002fe40000410000 */
[----:B------:R-:W-:Y:S02]  /*3ab0*/  FADD.FTZ R37, -R79, 1 ;  /* 0x3f8000004f257421 */ /* 0x000fe40000010100 */
[----:B------:R-:W-:Y:S01]  /*3ac0*/  FFMA.FTZ R29, R2, R28, R29 ;  /* 0x0000001c021d7223 */ /* 0x000fe2000001001d */
[----:B------:R-:W-:Y:S01]  /*3ad0*/  HADD2.F32 R28, -RZ, R57.H0_H0 ;  /* 0x20000039ff1c7230 */ /* 0x000fe20000004100 */
[----:B------:R0:W-:Y:S01]  /*3ae0*/  MUFU.EX2 R64, R31 ;  /* 0x0000001f00407308 */ /* 0x0001e20000000800 */
[----:B------:R-:W-:Y:S01]  /*3af0*/  FMUL.FTZ R61, R43, R22 ;  /* 0x000000162b3d7220 */ /* 0x000fe20000410000 */
[----:B--2---:R-:W-:Y:S01]  /*3b00*/  HADD2.F32 R30, -RZ, R10.H0_H0 ;  /* 0x2000000aff1e7230 */ /* 0x004fe20000004100 */
[----:B---3--:R-:W-:-:S02]  /*3b10*/  FADD.FTZ R34, R34, 1 ;  /* 0x3f80000022227421 */ /* 0x008fc40000010000 */
[----:B------:R-:W-:Y:S01]  /*3b20*/  FFMA.FTZ R62, R60, R28, R29 ;  /* 0x0000001c3c3e7223 */ /* 0x000fe2000001001d */
[----:B------:R-:W-:Y:S02]  /*3b30*/  HADD2.F32 R28, -RZ, R5.H1_H1 ;  /* 0x30000005ff1c7230 */ /* 0x000fe40000004100 */
[----:B------:R-:W-:Y:S01]  /*3b40*/  HADD2.F32 R5, -RZ, R57.H1_H1 ;  /* 0x30000039ff057230 */ /* 0x000fe20000004100 */
[----:B------:R1:W2:Y:S01]  /*3b50*/  MUFU.RCP R72, R27 ;  /* 0x0000001b00487308 */ /* 0x0002a20000001000 */
[----:B------:R-:W-:Y:S01]  /*3b60*/  HADD2.F32 R29, -RZ, R6.H0_H0 ;  /* 0x20000006ff1d7230 */ /* 0x000fe20000004100 */
[----:B------:R-:W-:Y:S01]  /*3b70*/  FMUL.FTZ R6, R88, -1.4426950216293334961 ;  /* 0xbfb8aa3b58067820 */ /* 0x000fe20000410000 */
[----:B0-----:R-:W-:Y:S01]  /*3b80*/  HADD2.F32 R31, -RZ, R9.H1_H1 ;  /* 0x30000009ff1f7230 */ /* 0x001fe20000004100 */
[----:B------:R-:W-:Y:S02]  /*3b90*/  FADD.FTZ R9, -R73, 1 ;  /* 0x3f80000049097421 */ /* 0x000fe40000010100 */
[----:B------:R-:W-:-:S02]  /*3ba0*/  FMUL.FTZ R8, R29, -1.4426950216293334961 ;  /* 0xbfb8aa3b1d087820 */ /* 0x000fc40000410000 */
[----:B------:R0:W3:Y:S01]  /*3bb0*/  MUFU.EX2 R82, R25 ;  /* 0x0000001900527308 */ /* 0x0000e20000000800 */
[----:B-1----:R-:W-:Y:S01]  /*3bc0*/  HADD2.F32 R27, -RZ, R10.H1_H1 ;  /* 0x3000000aff1b7230 */ /* 0x002fe20000004100 */
[----:B------:R-:W-:Y:S01]  /*3bd0*/  FFMA.FTZ R75, R38, R9, 1 ;  /* 0x3f800000264b7423 */ /* 0x000fe20000010009 */
[--C-:B------:R-:W-:Y:S02]  /*3be0*/  HADD2.F32 R10, -RZ, R58.reuse.H0_H0 ;  /* 0x2000003aff0a7230 */ /* 0x100fe40000004100 */
[----:B------:R-:W-:-:S03]  /*3bf0*/  HADD2.F32 R38, -RZ, R58.H1_H1 ;  /* 0x3000003aff267230 */ /* 0x000fc60000004100 */
[----:B------:R1:W-:Y:S01]  /*3c00*/  MUFU.EX2 R76, R4 ;  /* 0x00000004004c7308 */ /* 0x0003e20000000800 */
[----:B0-----:R-:W-:Y:S01]  /*3c10*/  HADD2.F32 R25, -RZ, R11.H1_H1 ;  /* 0x3000000bff197230 */ /* 0x001fe20000004100 */
[----:B------:R-:W-:Y:S02]  /*3c20*/  FFMA.FTZ R11, R61, R5, R62 ;  /* 0x000000053d0b7223 */ /* 0x000fe4000001003e */
[----:B------:R-:W-:Y:S02]  /*3c30*/  FADD.FTZ R5, -R69, 1 ;  /* 0x3f80000045057421 */ /* 0x000fe40000010100 */
[----:B--2---:R-:W-:Y:S02]  /*3c40*/  FMUL.FTZ R26, R65, R72 ;  /* 0x00000048411a7220 */ /* 0x004fe40000410000 */
[----:B------:R-:W0:Y:S01]  /*3c50*/  MUFU.RCP R81, R33 ;  /* 0x0000002100517308 */ /* 0x000e220000001000 */
[----:B-1----:R-:W-:Y:S02]  /*3c60*/  FMUL.FTZ R4, R28, -1.4426950216293334961 ;  /* 0xbfb8aa3b1c047820 */ /* 0x002fe40000410000 */
[----:B------:R-:W-:-:S02]  /*3c70*/  FFMA.FTZ R71, R36, R5, 1 ;  /* 0x3f80000024477423 */ /* 0x000fc40000010005 */
[----:B------:R-:W-:Y:S02]  /*3c80*/  FADD.FTZ R5, -R77, 1 ;  /* 0x3f8000004d057421 */ /* 0x000fe40000010100 */
[----:B------:R-:W-:Y:S01]  /*3c90*/  FMUL.FTZ R62, R45, R26 ;  /* 0x0000001a2d3e7220 */ /* 0x000fe20000410000 */
[----:B------:R1:W2:Y:S01]  /*3ca0*/  MUFU.EX2 R84, R4 ;  /* 0x0000000400547308 */ /* 0x0002a20000000800 */
[----:B---3--:R-:W-:Y:S02]  /*3cb0*/  FADD.FTZ R82, R82, 1 ;  /* 0x3f80000052527421 */ /* 0x008fe40000010000 */
[----:B------:R-:W-:-:S05]  /*3cc0*/  FFMA.FTZ R36, R62, R10, R11 ;  /* 0x0000000a3e247223 */ /* 0x000fca000001000b */
[----:B------:R-:W3:Y:S01]  /*3cd0*/  MUFU.RCP R83, R34 ;  /* 0x0000002200537308 */ /* 0x000ee20000001000 */
[----:B-1----:R-:W-:Y:S02]  /*3ce0*/  FADD.FTZ R4, R63, 1 ;  /* 0x3f8000003f047421 */ /* 0x002fe40000010000 */
[----:B0-----:R-:W-:-:S04]  /*3cf0*/  FMUL.FTZ R33, R66, R81 ;  /* 0x0000005142217220 */ /* 0x001fc80000410000 */
[----:B------:R-:W-:Y:S01]  /*3d00*/  FMUL.FTZ R63, R42, R33 ;  /* 0x000000212a3f7220 */ /* 0x000fe20000410000 */
[----:B------:R0:W-:Y:S01]  /*3d10*/  MUFU.RCP R85, R4 ;  /* 0x0000000400557308 */ /* 0x0001e20000001000 */
[----:B--2---:R-:W-:-:S07]  /*3d20*/  FADD.FTZ R84, R84, 1 ;  /* 0x3f80000054547421 */ /* 0x004fce0000010000 */
[----:B------:R-:W1:Y:S01]  /*3d30*/  MUFU.EX2 R86, R8 ;  /* 0x0000000800567308 */ /* 0x000e620000000800 */
[----:B---3--:R-:W-:Y:S02]  /*3d40*/  FMUL.FTZ R34, R68, R83 ;  /* 0x0000005344227220 */ /* 0x008fe40000410000 */
        /* <DEDUP_REMOVED lines=31> */
[----:B------:R0:W-:Y:S01]  /*3f40*/  MUFU.EX2 R94, R4 ;  /* 0x00000004005e7308 */ /* 0x0001e20000000800 */
        /* <DEDUP_REMOVED lines=13> */
[----:B------:R-:W-:Y:S01]  /*4020*/  FADD.FTZ R12, R76, 1 ;  /* 0x3f8000004c0c7421 */ /* 0x000fe20000010000 */
[----:B------:R-:W-:Y:S01]  /*4030*/  HADD2.F32 R76, -RZ, R10.H1_H1 ;  /* 0x3000000aff4c7230 */ /* 0x000fe20000004100 */
[----:B------:R-:W-:Y:S01]  /*4040*/  FMUL.FTZ R8, R39, R46 ;  /* 0x0000002e27087220 */ /* 0x000fe20000410000 */
[----:B------:R-:W-:Y:S01]  /*4050*/  HADD2.F32 R39, -RZ, R11.H0_H0 ;  /* 0x2000000bff277230 */ /* 0x000fe20000004100 */
[----:B------:R-:W-:-:S02]  /*4060*/  FMUL.FTZ R40, R40, R68 ;  /* 0x0000004428287220 */ /* 0x000fc40000410000 */
[----:B------:R-:W-:Y:S01]  /*4070*/  FMUL.FTZ R42, R42, R76 ;  /* 0x0000004c2a2a7220 */ /* 0x000fe20000410000 */
[----:B------:R1:W2:Y:S01]  /*4080*/  MUFU.EX2 R95, R16 ;  /* 0x00000010005f7308 */ /* 0x0002a20000000800 */
[----:B------:R-:W-:Y:S02]  /*4090*/  FMUL.FTZ R45, R45, R74 ;  /* 0x0000004a2d2d7220 */ /* 0x000fe40000410000 */
[----:B------:R-:W-:Y:S02]  /*40a0*/  FMUL.FTZ R42, R81, R42 ;  /* 0x0000002a512a7220 */ /* 0x000fe40000410000 */
[----:B------:R-:W-:Y:S02]  /*40b0*/  FMUL.FTZ R40, R77, R40 ;  /* 0x000000284d287220 */ /* 0x000fe40000410000 */
[----:B------:R-:W-:Y:S01]  /*40c0*/  FMUL.FTZ R10, R41, R48 ;  /* 0x00000030290a7220 */ /* 0x000fe20000410000 */
[----:B------:R3:W4:Y:S01]  /*40d0*/  MUFU.RCP R93, R12 ;  /* 0x0000000c005d7308 */ /* 0x0007220000001000 */
[----:B-1----:R-:W-:Y:S01]  /*40e0*/  FMUL.FTZ R16, R47, R39 ;  /* 0x000000272f107220 */ /* 0x002fe20000410000 */
[----:B------:R-:W-:Y:S01]  /*40f0*/  HADD2.F32 R41, -RZ, R11.H1_H1 ;  /* 0x3000000bff297230 */ /* 0x000fe20000004100 */
[----:B------:R-:W-:-:S02]  /*4100*/  FMUL.FTZ R45, R72, R45 ;  /* 0x0000002d482d7220 */ /* 0x000fc40000410000 */
[----:B------:R-:W-:Y:S02]  /*4110*/  FMUL.FTZ R8, R69, R8 ;  /* 0x0000000845087220 */ /* 0x000fe40000410000 */
[----:B------:R-:W-:Y:S01]  /*4120*/  FMUL.FTZ R17, R42, R17 ;  /* 0x000000112a117220 */ /* 0x000fe20000410000 */
[----:B------:R-:W1:Y:S01]  /*4130*/  MUFU.RCP R47, R84 ;  /* 0x00000054002f7308 */ /* 0x000e620000001000 */
[----:B--2---:R-:W-:Y:S02]  /*4140*/  FADD.FTZ R95, R95, 1 ;  /* 0x3f8000005f5f7421 */ /* 0x004fe40000010000 */
[----:B------:R-:W-:Y:S02]  /*4150*/  FADD.FTZ R94, R94, 1 ;  /* 0x3f8000005e5e7421 */ /* 0x000fe40000010000 */
[----:B---3--:R-:W-:Y:S02]  /*4160*/  FMUL.FTZ R12, R43, R70 ;  /* 0x000000462b0c7220 */ /* 0x008fe40000410000 */
[----:B------:R-:W-:Y:S01]  /*4170*/  FMUL.FTZ R14, R45, R14 ;  /* 0x0000000e2d0e7220 */ /* 0x000fe20000410000 */
[----:B------:R-:W2:Y:S01]  /*4180*/  MUFU.RCP R77, R90 ;  /* 0x0000005a004d7308 */ /* 0x000ea20000001000 */
[----:B------:R-:W-:-:S02]  /*4190*/  FMUL.FTZ R8, R8, R71 ;  /* 0x0000004708087220 */ /* 0x000fc40000410000 */
[----:B------:R-:W-:Y:S02]  /*41a0*/  FMUL.FTZ R13, R40, R13 ;  /* 0x0000000d280d7220 */ /* 0x000fe40000410000 */
[----:B------:R-:W-:Y:S01]  /*41b0*/  FMUL.FTZ R18, R67, R41 ;  /* 0x0000002943127220 */ /* 0x000fe20000410000 */
[--C-:B0-----:R-:W-:Y:S01]  /*41c0*/  HADD2.F32 R42, -RZ, R4.reuse.H1_H1 ;  /* 0x30000004ff2a7230 */ /* 0x101fe20000004100 */
[----:B------:R-:W-:Y:S01]  /*41d0*/  FMUL.FTZ R10, R73, R10 ;  /* 0x0000000a490a7220 */ /* 0x000fe20000410000 */
[----:B------:R-:W0:Y:S01]  /*41e0*/  MUFU.RCP R95, R95 ;  /* 0x0000005f005f7308 */ /* 0x000e220000001000 */
[--C-:B------:R-:W-:Y:S01]  /*41f0*/  HADD2.F32 R45, -RZ, R5.reuse.H0_H0 ;  /* 0x20000005ff2d7230 */ /* 0x100fe20000004100 */
[----:B------:R-:W-:Y:S01]  /*4200*/  FMUL.FTZ R12, R79, R12 ;  /* 0x0000000c4f0c7220 */ /* 0x000fe20000410000 */
[----:B------:R-:W-:Y:S01]  /*4210*/  HADD2.F32 R40, -RZ, R4.H0_H0 ;  /* 0x20000004ff287230 */ /* 0x000fe20000004100 */
[----:B------:R-:W-:Y:S01]  /*4220*/  FMUL.FTZ R4, R35, R42 ;  /* 0x0000002a23047220 */ /* 0x000fe20000410000 */
[----:B------:R-:W-:Y:S01]  /*4230*/  HADD2.F32 R71, -RZ, R5.H1_H1 ;  /* 0x30000005ff477230 */ /* 0x000fe20000004100 */
[----:B----4-:R-:W-:Y:S01]  /*4240*/  FADD.FTZ R5, -R93, 1 ;  /* 0x3f8000005d057421 */ /* 0x010fe20000010100 */
[--C-:B------:R-:W-:Y:S01]  /*4250*/  HADD2.F32 R73, -RZ, R6.reuse.H0_H0 ;  /* 0x20000006ff497230 */ /* 0x100fe20000004100 */
[----:B------:R-:W3:Y:S01]  /*4260*/  MUFU.RCP R81, R94 ;  /* 0x0000005e00517308 */ /* 0x000ee20000001000 */
[----:B------:R-:W-:Y:S01]  /*4270*/  FMUL.FTZ R16, R83, R16 ;  /* 0x0000001053107220 */ /* 0x000fe20000410000 */
[----:B------:R-:W-:Y:S01]  /*4280*/  HADD2.F32 R79, -RZ, R6.H1_H1 ;  /* 0x30000006ff4f7230 */ /* 0x000fe20000004100 */
[----:B------:R-:W-:Y:S01]  /*4290*/  FMUL.FTZ R18, R85, R18 ;  /* 0x0000001255127220 */ /* 0x000fe20000410000 */
[--C-:B------:R-:W-:Y:S01]  /*42a0*/  HADD2.F32 R82, -RZ, R7.reuse.H0_H0 ;  /* 0x20000007ff527230 */ /* 0x100fe20000004100 */
[----:B------:R-:W-:Y:S01]  /*42b0*/  FMUL.FTZ R6, R32, R45 ;  /* 0x0000002d20067220 */ /* 0x000fe20000410000 */
[----:B------:R-:W-:Y:S01]  /*42c0*/  HADD2.F32 R83, -RZ, R7.H1_H1 ;  /* 0x30000007ff537230 */ /* 0x000fe20000004100 */
[----:B------:R-:W-:-:S02]  /*42d0*/  FMUL.FTZ R75, R10, R75 ;  /* 0x0000004b0a4b7220 */ /* 0x000fc40000410000 */
[----:B------:R-:W-:Y:S02]  /*42e0*/  FFMA.FTZ R5, R78, R5, 1 ;  /* 0x3f8000004e057423 */ /* 0x000fe40000010005 */
[----:B------:R-:W-:Y:S02]  /*42f0*/  FMUL.FTZ R4, R93, R4 ;  /* 0x000000045d047220 */ /* 0x000fe40000410000 */
[----:B------:R-:W-:Y:S02]  /*4300*/  FADD.FTZ R7, -R9, 1 ;  /* 0x3f80000009077421 */ /* 0x000fe40000010100 */
[----:B-1----:R-:W-:Y:S02]  /*4310*/  FADD.FTZ R11, -R47, 1 ;  /* 0x3f8000002f0b7421 */ /* 0x002fe40000010100 */
[----:B------:R-:W-:Y:S02]  /*4320*/  FMUL.FTZ R10, R31, R71 ;  /* 0x000000471f0a7220 */ /* 0x000fe40000410000 */
[----:B------:R-:W-:-:S02]  /*4330*/  FMUL.FTZ R87, R18, R87 ;  /* 0x0000005712577220 */ /* 0x000fc40000410000 */
[C---:B------:R-:W-:Y:S02]  /*4340*/  FMUL.FTZ R43, R80.reuse, R9 ;  /* 0x00000009502b7220 */ /* 0x040fe40000410000 */
[----:B------:R-:W-:Y:S02]  /*4350*/  FMUL.FTZ R6, R9, R6 ;  /* 0x0000000609067220 */ /* 0x000fe40000410000 */
[----:B------:R-:W-:Y:S02]  /*4360*/  FFMA.FTZ R7, R80, R7, 1 ;  /* 0x3f80000050077423 */ /* 0x000fe40000010007 */
[----:B------:R-:W-:Y:S02]  /*4370*/  FFMA.FTZ R18, R28, R11, 1 ;  /* 0x3f8000001c127423 */ /* 0x000fe4000001000b */
[----:B------:R-:W-:Y:S02]  /*4380*/  FMUL.FTZ R9, R4, R5 ;  /* 0x0000000504097220 */ /* 0x000fe40000410000 */
[----:B------:R-:W-:-:S02]  /*4390*/  FMUL.FTZ R11, R47, R10 ;  /* 0x0000000a2f0b7220 */ /* 0x000fc40000410000 */
[----:B--2---:R-:W-:Y:S02]  /*43a0*/  FADD.FTZ R5, -R77, 1 ;  /* 0x3f8000004d057421 */ /* 0x004fe40000010100 */
[----:B------:R-:W-:Y:S02]  /*43b0*/  FMUL.FTZ R16, R16, R19 ;  /* 0x0000001310107220 */ /* 0x000fe40000410000 */
[----:B------:R-:W-:Y:S02]  /*43c0*/  FMUL.FTZ R44, R44, R40 ;  /* 0x000000282c2c7220 */ /* 0x000fe40000410000 */
[----:B------:R-:W-:Y:S02]  /*43d0*/  FMUL.FTZ R10, R6, R7 ;  /* 0x00000007060a7220 */ /* 0x000fe40000410000 */
[----:B------:R-:W-:Y:S02]  /*43e0*/  FMUL.FTZ R12, R12, R15 ;  /* 0x0000000f0c0c7220 */ /* 0x000fe40000410000 */
[----:B------:R-:W-:-:S02]  /*43f0*/  FMUL.FTZ R11, R11, R18 ;  /* 0x000000120b0b7220 */ /* 0x000fc40000410000 */
[----:B0-----:R-:W-:Y:S02]  /*4400*/  FADD.FTZ R19, -R95, 1 ;  /* 0x3f8000005f137421 */ /* 0x001fe40000010100 */
[----:B------:R-:W-:Y:S02]  /*4410*/  FFMA.FTZ R7, R88, R5, 1 ;  /* 0x3f80000058077423 */ /* 0x000fe40000010005 */
[----:B------:R-:W-:Y:S02]  /*4420*/  FADD.FTZ R4, -R86, 1 ;  /* 0x3f80000056047421 */ /* 0x000fe40000010100 */
[----:B---3--:R-:W-:Y:S02]  /*4430*/  FADD.FTZ R15, -R81, 1 ;  /* 0x3f800000510f7421 */ /* 0x008fe40000010100 */
[----:B------:R-:W-:Y:S02]  /*4440*/  FMUL.FTZ R5, R30, R73 ;  /* 0x000000491e057220 */ /* 0x000fe40000410000 */
[----:B------:R-:W-:-:S02]  /*4450*/  FMUL.FTZ R6, R27, R79 ;  /* 0x0000004f1b067220 */ /* 0x000fc40000410000 */
[----:B------:R-:W-:Y:S02]  /*4460*/  FMUL.FTZ R18, R23, R82 ;  /* 0x0000005217127220 */ /* 0x000fe40000410000 */
[----:B------:R-:W-:Y:S02]  /*4470*/  FMUL.FTZ R80, R25, R83 ;  /* 0x0000005319507220 */ /* 0x000fe40000410000 */
[----:B------:R-:W-:Y:S02]  /*4480*/  FMUL.FTZ R44, R89, R44 ;  /* 0x0000002c592c7220 */ /* 0x000fe40000410000 */
[----:B------:R-:W-:Y:S02]  /*4490*/  FFMA.FTZ R67, R38, R19, 1 ;  /* 0x3f80000026437423 */ /* 0x000fe40000010013 */
[----:B------:R-:W-:Y:S02]  /*44a0*/  FFMA.FTZ R4, R29, R4, 1 ;  /* 0x3f8000001d047423 */ /* 0x000fe40000010004 */
[----:B------:R-:W-:-:S02]  /*44b0*/  FFMA.FTZ R72, R92, R15, 1 ;  /* 0x3f8000005c487423 */ /* 0x000fc4000001000f */
[----:B------:R-:W-:Y:S02]  /*44c0*/  FMUL.FTZ R5, R86, R5 ;  /* 0x0000000556057220 */ /* 0x000fe40000410000 */
        /* <DEDUP_REMOVED lines=21> */
[----:B------:R-:W-:-:S02]  /*4620*/  FMUL.FTZ R69, R32, R43 ;  /* 0x0000002b20457220 */ /* 0x000fc40000410000 */
[----:B------:R-:W-:Y:S02]  /*4630*/  FFMA.FTZ R114, R67, R12, R114 ;  /* 0x0000000c43727223 */ /* 0x000fe40000010072 */
[----:B------:R-:W-:Y:S02]  /*4640*/  FMUL.FTZ R28, R28, R47 ;  /* 0x0000002f1c1c7220 */ /* 0x000fe40000410000 */
[----:B------:R-:W-:Y:S02]  /*4650*/  FFMA.FTZ R35, R69, R35, R114 ;  /* 0x0000002345237223 */ /* 0x000fe40000010072 */
[----:B------:R-:W-:Y:S02]  /*4660*/  FMUL.FTZ R72, R31, R28 ;  /* 0x0000001c1f487220 */ /* 0x000fe40000410000 */
[----:B------:R-:W-:Y:S02]  /*4670*/  FMUL.FTZ R29, R29, R86 ;  /* 0x000000561d1d7220 */ /* 0x000fe40000410000 */
[----:B------:R-:W-:-:S02]  /*4680*/  FMUL.FTZ R88, R88, R77 ;  /* 0x0000004d58587220 */ /* 0x000fc40000410000 */
[----:B------:R-:W-:Y:S02]  /*4690*/  FMUL.FTZ R75, R30, R29 ;  /* 0x0000001d1e4b7220 */ /* 0x000fe40000410000 */
        /* <DEDUP_REMOVED lines=8> */
[----:B------:R-:W-:Y:S01]  /*4720*/  HADD2.F32 R23, -RZ, R55.H1_H1 ;  /* 0x30000037ff177230 */ /* 0x000fe20000004100 */
[----:B------:R-:W-:Y:S02]  /*4730*/  FMUL.FTZ R81, R25, R38 ;  /* 0x0000002619517220 */ /* 0x000fe40000410000 */
        /* <DEDUP_REMOVED lines=52> */
[----:B------:R0:W-:Y:S01]  /*4a80*/  STS.128 [R49.X16+0x10], R4 ;  /* 0x0000100431007388 */ /* 0x0001e2000000cc00 */
[----:B------:R-:W-:-:S06]  /*4a90*/  NOP ;  /* 0x0000000000007918 */ /* 0x000fcc0000000000 */
[----:B------:R-:W1:Y:S01]  /*4aa0*/  LDS.128 R8, [R111.X16] ;  /* 0x000000006f087984 */ /* 0x000e62000000cc00 */
[----:B------:R-:W-:Y:S02]  /*4ab0*/  ULDC.64 UR36, c[0x0][0x270] ;  /* 0x00009c0000247ab9 */ /* 0x000fe40000000a00 */
[----:B------:R-:W-:Y:S01]  /*4ac0*/  UIADD3 UR9, UR9, UR7, URZ ;  /* 0x0000000709097290 */ /* 0x000fe2000fffe03f */
[----:B------:R-:W2:Y:S01]  /*4ad0*/  LDS.128 R12, [R111.X16+0x200] ;  /* 0x000200006f0c7984 */ /* 0x000ea2000000cc00 */
[----:B------:R-:W-:-:S04]  /*4ae0*/  ULEA UR7, UP0, UR8, UR36, 0x1 ;  /* 0x0000002408077291 */ /* 0x000fc8000f80083f */
[----:B------:R-:W-:Y:S02]  /*4af0*/  ULEA.HI.X UR8, UR8, UR37, UR9, 0x1, UP0 ;  /* 0x0000002508087291 */ /* 0x000fe400080f0c09 */
[----:B0-----:R-:W-:-:S04]  /*4b00*/  MOV R4, UR7 ;  /* 0x0000000700047c02 */ /* 0x001fc80008000f00 */
[----:B------:R-:W-:-:S05]  /*4b10*/  MOV R5, UR8 ;  /* 0x0000000800057c02 */ /* 0x000fca0008000f00 */
[----:B------:R-:W-:-:S05]  /*4b20*/  IMAD.WIDE R4, R0, 0x10, R4 ;  /* 0x0000001000047825 */ /* 0x000fca00078e0204 */
[----:B-1----:R0:W-:Y:S04]  /*4b30*/  STG.E.128 [R4.64], R8 ;  /* 0x0000000804007986 */ /* 0x0021e8000c101d1a */
[----:B--2---:R0:W-:Y:S02]  /*4b40*/  STG.E.128 [R4.64+0x200], R12 ;  /* 0x0002000c04007986 */ /* 0x0041e4000c101d1a */
.L_x_3928:
        /* <DEDUP_REMOVED lines=52> */
.L_x_4030:
        /* <DEDUP_REMOVED lines=58> */
[----:B0-----:R-:W-:Y:S01]  /*5230*/  HFMA2.MMA R75, -RZ, RZ, 0, 1.52587890625e-05 ;  /* 0x00000100ff4b7435 */ /* 0x001fe200000001ff */
[----:B------:R-:W-:Y:S01]  /*5240*/  MOV R135, c[0x0][0x16c] ;  /* 0x00005b0000877a02 */ /* 0x000fe20000000f00 */
[----:B------:R-:W-:Y:S01]  /*5250*/  IMAD R151, R112, 0x3, R133 ;  /* 0x0000000370977824 */ /* 0x000fe200078e0285 */
[C---:B------:R-:W-:Y:S01]  /*5260*/  ISETP.NE.AND P1, PT, R113.reuse, RZ, PT ;  /* 0x000000ff7100720c */ /* 0x040fe20003f25270 */
[----:B------:R-:W-:Y:S01]  /*5270*/  HFMA2.MMA R166, -RZ, RZ, 0, 9.5367431640625e-07 ;  /* 0x00000010ffa67435 */ /* 0x000fe200000001ff */
[----:B------:R-:W-:Y:S01]  /*5280*/  IADD3 R134, R113, 0x200, RZ ;  /* 0x0000020071867810 */ /* 0x000fe20007ffe0ff */
[----:B------:R1:W0:Y:S08]  /*5290*/  R2UR UR48, R77 ;  /* 0x000000004d3073c2 */ /* 0x00023000000e0000 */
[----:B------:R1:W0:Y:S02]  /*52a0*/  R2UR UR41, R76 ;  /* 0x000000004c2973c2 */ /* 0x00022400000e0000 */
[----:B-1----:R-:W-:Y:S01]  /*52b0*/  LDS.128 R76, [R151.X16+0x30] ;  /* 0x00003000974c7984 */ /* 0x002fe2000000cc00 */
[----:B0-----:R-:W-:-:S02]  /*52c0*/  FMUL.FTZ R60, R108, UR48 ;  /* 0x000000306c3c7c20 */ /* 0x001fc40008410000 */
[----:B------:R-:W-:Y:S02]  /*52d0*/  FMUL.FTZ R114, R109, UR48 ;  /* 0x000000306d727c20 */ /* 0x000fe40008410000 */
[----:B------:R-:W-:Y:S02]  /*52e0*/  FMUL.RZ R62, R60, 0.15915493667125701904 ;  /* 0x3e22f9833c3e7820 */ /* 0x000fe4000040c000 */
[----:B------:R-:W-:Y:S02]  /*52f0*/  FMUL.FTZ R60, R107, UR48 ;  /* 0x000000306b3c7c20 */ /* 0x000fe40008410000 */
[----:B------:R-:W-:Y:S01]  /*5300*/  MUFU.SIN R131, R62 ;  /* 0x0000003e00837308 */ /* 0x000fe20000000400 */
[----:B------:R-:W-:Y:S01]  /*5310*/  MOV R150, UR41 ;  /* 0x0000002900967c02 */ /* 0x000fe20008000f00 */
[----:B------:R-:W-:Y:S02]  /*5320*/  FMUL.RZ R64, R60, 0.15915493667125701904 ;  /* 0x3e22f9833c407820 */ /* 0x000fe4000040c000 */
[----:B------:R-:W-:-:S02]  /*5330*/  FMUL.FTZ R60, R106, UR48 ;  /* 0x000000306a3c7c20 */ /* 0x000fc40008410000 */
[----:B------:R-:W-:Y:S02]  /*5340*/  FMUL.FTZ R150, R150, 1.4426950216293334961 ;  /* 0x3fb8aa3b96967820 */ /* 0x000fe40000410000 */
[----:B------:R-:W-:Y:S01]  /*5350*/  FMUL.RZ R66, R60, 0.15915493667125701904 ;  /* 0x3e22f9833c427820 */ /* 0x000fe2000040c000 */
[----:B------:R0:W-:Y:S01]  /*5360*/  MUFU.COS R63, R62 ;  /* 0x0000003e003f7308 */ /* 0x0001e20000000000 */
[----:B------:R-:W-:Y:S02]  /*5370*/  FMUL.FTZ R60, R105, UR48 ;  /* 0x00000030693c7c20 */ /* 0x000fe40008410000 */
[----:B------:R-:W-:Y:S02]  /*5380*/  FMUL.RZ R114, R114, 0.15915493667125701904 ;  /* 0x3e22f98372727820 */ /* 0x000fe4000040c000 */
[----:B------:R-:W-:Y:S02]  /*5390*/  FMUL.RZ R68, R60, 0.15915493667125701904 ;  /* 0x3e22f9833c447820 */ /* 0x000fe4000040c000 */
[----:B------:R-:W-:Y:S01]  /*53a0*/  FMUL.FTZ R60, R104, UR48 ;  /* 0x00000030683c7c20 */ /* 0x000fe20008410000 */
[----:B------:R-:W-:Y:S01]  /*53b0*/  MUFU.SIN R129, R64 ;  /* 0x0000004000817308 */ /* 0x000fe20000000400 */
[----:B------:R-:W-:-:S02]  /*53c0*/  FMUL.FTZ R155, R150, R98 ;  /* 0x00000062969b7220 */ /* 0x000fc40000410000 */
[----:B0-----:R-:W-:Y:S02]  /*53d0*/  FMUL.RZ R62, R60, 0.15915493667125701904 ;  /* 0x3e22f9833c3e7820 */ /* 0x001fe4000040c000 */
[----:B------:R-:W-:Y:S02]  /*53e0*/  FMUL.FTZ R60, R103, UR48 ;  /* 0x00000030673c7c20 */ /* 0x000fe40008410000 */
[C---:B------:R-:W-:Y:S01]  /*53f0*/  FMUL.FTZ R156, R150.reuse, R97 ;  /* 0x00000061969c7220 */ /* 0x040fe20000410000 */
        /* <DEDUP_REMOVED lines=32> */
[----:B------:R-:W-:Y:S02]  /*5600*/  FMUL.RZ R74, R60, 0.15915493667125701904 ;  /* 0x3e22f9833c4a7820 */ /* 0x000fe4000040c000 */
[C---:B------:R-:W-:Y:S01]  /*5610*/  FMUL.FTZ R60, R150.reuse, R109 ;  /* 0x0000006d963c7220 */ /* 0x040fe20000410000 */
        /* <DEDUP_REMOVED lines=19> */
[-C--:B------:R-:W-:Y:S01]  /*5750*/  FFMA.FTZ R63, R115, R132.reuse, R62 ;  /* 0x00000084733f7223 */ /* 0x080fe2000001003e */
[----:B------:R-:W1:Y:S01]  /*5760*/  MUFU.EX2 R64, R64 ;  /* 0x0000004000407308 */ /* 0x000e620000000800 */
[----:B0-----:R-:W-:Y:S01]  /*5770*/  MOV R68, UR24 ;  /* 0x0000001800447c02 */ /* 0x001fe20008000f00 */
[----:B------:R-:W-:Y:S02]  /*5780*/  FFMA.FTZ R62, R114, R132, -R61 ;  /* 0x00000084723e7223 */ /* 0x000fe4000001083d */
[----:B------:R-:W-:Y:S01]  /*5790*/  FMUL.FTZ R61, R150, R103 ;  /* 0x00000067963d7220 */ /* 0x000fe20000410000 */
[----:B------:R-:W-:-:S03]  /*57a0*/  @!P0 IADD3 R68, R68, -0x2, RZ ;  /* 0xfffffffe44448810 */ /* 0x000fc60007ffe0ff */
[----:B------:R-:W-:Y:S02]  /*57b0*/  MUFU.SIN R142, R66 ;  /* 0x00000042008e7308 */ /* 0x000fe40000000400 */
[----:B------:R-:W-:Y:S02]  /*57c0*/  @!P0 IMAD R135, R68, R135, UR7 ;  /* 0x0000000744878e24 */ /* 0x000fe4000f8e0287 */
[----:B------:R-:W-:-:S04]  /*57d0*/  FMUL.FTZ R68, R150, R105 ;  /* 0x0000006996447220 */ /* 0x000fc80000410000 */
[----:B------:R0:W-:Y:S01]  /*57e0*/  MUFU.COS R143, R66 ;  /* 0x00000042008f7308 */ /* 0x0001e20000000000 */
[C---:B-1----:R-:W-:Y:S02]  /*57f0*/  FMUL.FTZ R129, R64.reuse, R129 ;  /* 0x0000008140817220 */ /* 0x042fe40000410000 */
[----:B------:R-:W-:Y:S02]  /*5800*/  FMUL.FTZ R130, R64, R65 ;  /* 0x0000004140827220 */ /* 0x000fe40000410000 */
[C---:B------:R-:W-:Y:S02]  /*5810*/  FMUL.FTZ R64, R129.reuse, R62 ;  /* 0x0000003e81407220 */ /* 0x040fe40000410000 */
[-C--:B------:R-:W-:Y:S01]  /*5820*/  FMUL.FTZ R65, R129, R63.reuse ;  /* 0x0000003f81417220 */ /* 0x080fe20000410000 */
[----:B------:R-:W1:Y:S01]  /*5830*/  MUFU.EX2 R68, R68 ;  /* 0x0000004400447308 */ /* 0x000e620000000800 */
[----:B0-----:R-:W-:Y:S02]  /*5840*/  FMUL.FTZ R66, R150, R106 ;  /* 0x0000006a96427220 */ /* 0x001fe40000410000 */
[----:B------:R-:W-:-:S02]  /*5850*/  FFMA.FTZ R64, R130, R63, R64 ;  /* 0x0000003f82407223 */ /* 0x000fc40000010040 */
[----:B------:R-:W-:Y:S02]  /*5860*/  FFMA.FTZ R65, R130, R62, -R65 ;  /* 0x0000003e82417223 */ /* 0x000fe40000010841 */
[----:B------:R-:W-:Y:S01]  /*5870*/  FMUL.FTZ R63, R50, UR48 ;  /* 0x00000030323f7c20 */ /* 0x000fe20008410000 */
[----:B------:R-:W0:Y:S01]  /*5880*/  MUFU.EX2 R66, R66 ;  /* 0x0000004200427308 */ /* 0x000e220000000800 */
[----:B------:R-:W-:Y:S02]  /*5890*/  FMUL.FTZ R62, R150, R102 ;  /* 0x00000066963e7220 */ /* 0x000fe40000410000 */
[----:B------:R-:W-:-:S05]  /*58a0*/  FMUL.RZ R164, R63, 0.15915493667125701904 ;  /* 0x3e22f9833fa47820 */ /* 0x000fca000040c000 */
[----:B------:R-:W2:Y:S01]  /*58b0*/  MUFU.EX2 R60, R60 ;  /* 0x0000003c003c7308 */ /* 0x000ea20000000800 */
[C---:B-1----:R-:W-:Y:S02]  /*58c0*/  FMUL.FTZ R125, R68.reuse, R125 ;  /* 0x0000007d447d7220 */ /* 0x042fe40000410000 */
[----:B------:R-:W-:Y:S02]  /*58d0*/  FMUL.FTZ R126, R68, R69 ;  /* 0x00000045447e7220 */ /* 0x000fe40000410000 */
[----:B0-----:R-:W-:-:S03]  /*58e0*/  FMUL.FTZ R127, R66, R127 ;  /* 0x0000007f427f7220 */ /* 0x001fc60000410000 */
[----:B------:R-:W0:Y:S01]  /*58f0*/  MUFU.EX2 R61, R61 ;  /* 0x0000003d003d7308 */ /* 0x000e220000000800 */
[----:B------:R-:W-:Y:S02]  /*5900*/  FMUL.FTZ R128, R66, R67 ;  /* 0x0000004342807220 */ /* 0x000fe40000410000 */
[CC--:B------:R-:W-:Y:S02]  /*5910*/  FMUL.FTZ R66, R127.reuse, R64.reuse ;  /* 0x000000407f427220 */ /* 0x0c0fe40000410000 */
[-C--:B------:R-:W-:Y:S02]  /*5920*/  FMUL.FTZ R67, R127, R65.reuse ;  /* 0x000000417f437220 */ /* 0x080fe40000410000 */
[C---:B------:R-:W-:Y:S01]  /*5930*/  FFMA.FTZ R66, R128.reuse, R65, -R66 ;  /* 0x0000004180427223 */ /* 0x040fe20000010842 */
[----:B------:R-:W1:Y:S01]  /*5940*/  MUFU.EX2 R62, R62 ;  /* 0x0000003e003e7308 */ /* 0x000e620000000800 */
[----:B------:R-:W-:Y:S02]  /*5950*/  FFMA.FTZ R67, R128, R64, R67 ;  /* 0x0000004080437223 */ /* 0x000fe40000010043 */
[----:B------:R-:W-:-:S02]  /*5960*/  FMUL.FTZ R64, R125, R66 ;  /* 0x000000427d407220 */ /* 0x000fc40000410000 */
[----:B------:R-:W-:Y:S02]  /*5970*/  FMUL.FTZ R63, R125, R67 ;  /* 0x000000437d3f7220 */ /* 0x000fe40000410000 */
[----:B--2---:R-:W-:Y:S01]  /*5980*/  FMUL.FTZ R123, R60, R123 ;  /* 0x0000007b3c7b7220 */ /* 0x004fe20000410000 */
[----:B------:R-:W-:Y:S01]  /*5990*/  MUFU.SIN R138, R72 ;  /* 0x00000048008a7308 */ /* 0x000fe20000000400 */
[C---:B------:R-:W-:Y:S02]  /*59a0*/  FFMA.FTZ R64, R126.reuse, R67, R64 ;  /* 0x000000437e407223 */ /* 0x040fe40000010040 */
[----:B------:R-:W-:Y:S02]  /*59b0*/  FFMA.FTZ R63, R126, R66, -R63 ;  /* 0x000000427e3f7223 */ /* 0x000fe4000001083f */
[----:B------:R-:W-:Y:S02]  /*59c0*/  FMUL.FTZ R124, R60, R71 ;  /* 0x000000473c7c7220 */ /* 0x000fe40000410000 */
[C---:B------:R-:W-:Y:S01]  /*59d0*/  FMUL.FTZ R65, R123.reuse, R64 ;  /* 0x000000407b417220 */ /* 0x040fe20000410000 */
[----:B------:R2:W-:Y:S01]  /*59e0*/  MUFU.COS R139, R72 ;  /* 0x00000048008b7308 */ /* 0x0005e20000000000 */
[----:B------:R-:W-:-:S02]  /*59f0*/  FMUL.FTZ R67, R123, R63 ;  /* 0x0000003f7b437220 */ /* 0x000fc40000410000 */
[----:B0-----:R-:W-:Y:S02]  /*5a00*/  FMUL.FTZ R121, R61, R70 ;  /* 0x000000463d797220 */ /* 0x001fe40000410000 */
[C---:B------:R-:W-:Y:S01]  /*5a10*/  FFMA.FTZ R65, R124.reuse, R63, -R65 ;  /* 0x0000003f7c417223 */ /* 0x040fe20000010841 */
[----:B------:R-:W0:Y:S01]  /*5a20*/  LDS.128 R68, [R151.X16+0x10] ;  /* 0x0000100097447984 */ /* 0x000e22000000cc00 */
[----:B------:R-:W-:Y:S01]  /*5a30*/  FFMA.FTZ R67, R124, R64, R67 ;  /* 0x000000407c437223 */ /* 0x000fe20000010043 */
[----:B------:R-:W-:Y:S01]  /*5a40*/  MUFU.SIN R136, R74 ;  /* 0x0000004a00887308 */ /* 0x000fe20000000400 */
[----:B--2---:R-:W-:Y:S01]  /*5a50*/  MOV R72, UR25 ;  /* 0x0000001900487c02 */ /* 0x004fe20008000f00 */
[----:B------:R-:W-:Y:S02]  /*5a60*/  FMUL.FTZ R64, R121, R65 ;  /* 0x0000004179407220 */ /* 0x000fe40000410000 */
[----:B------:R-:W-:Y:S02]  /*5a70*/  FMUL.FTZ R122, R61, R122 ;  /* 0x0000007a3d7a7220 */ /* 0x000fe40000410000 */
[----:B------:R-:W-:-:S02]  /*5a80*/  @!P1 IMAD R134, R72, R75, UR7 ;  /* 0x0000000748869e24 */ /* 0x000fc4000f8e024b */
[----:B------:R-:W-:Y:S01]  /*5a90*/  FMUL.FTZ R63, R121, R67 ;  /* 0x00000043793f7220 */ /* 0x000fe20000410000 */
[----:B------:R2:W-:Y:S01]  /*5aa0*/  MUFU.COS R137, R74 ;  /* 0x0000004a00897308 */ /* 0x0005e20000000000 */
[----:B-1----:R-:W-:Y:S01]  /*5ab0*/  FMUL.FTZ R120, R62, R73 ;  /* 0x000000493e787220 */ /* 0x002fe20000410000 */
[----:B------:R-:W-:Y:S01]  /*5ac0*/  SHF.L.U32 R162, R134, 0x3, RZ ;  /* 0x0000000386a27819 */ /* 0x000fe200000006ff */
[C---:B------:R-:W-:Y:S02]  /*5ad0*/  FFMA.FTZ R158, R122.reuse, R65, -R63 ;  /* 0x000000417a9e7223 */ /* 0x040fe4000001083f */
[----:B------:R-:W-:Y:S02]  /*5ae0*/  FFMA.FTZ R160, R122, R67, R64 ;  /* 0x000000437aa07223 */ /* 0x000fe40000010040 */
[----:B------:R-:W-:Y:S01]  /*5af0*/  LDS.128 R64, [R151.X16] ;  /* 0x0000000097407984 */ /* 0x000fe2000000cc00 */
[C---:B------:R-:W-:Y:S01]  /*5b00*/  FMUL.FTZ R60, R150.reuse, R101 ;  /* 0x00000065963c7220 */ /* 0x040fe20000410000 */
[----:B------:R-:W-:Y:S01]  /*5b10*/  MUFU.EX2 R155, R155 ;  /* 0x0000009b009b7308 */ /* 0x000fe20000000800 */
[----:B------:R-:W-:Y:S01]  /*5b20*/  FMUL.FTZ R61, R150, R100 ;  /* 0x00000064963d7220 */ /* 0x000fe20000410000 */
[----:B--2---:R-:W1:Y:S01]  /*5b30*/  LDS.128 R72, [R151.X16+0x20] ;  /* 0x0000200097487984 */ /* 0x004e62000000cc00 */
[----:B------:R-:W-:-:S02]  /*5b40*/  FMUL.FTZ R119, R62, R119 ;  /* 0x000000773e777220 */ /* 0x000fc40000410000 */
[----:B------:R-:W-:Y:S01]  /*5b50*/  FMUL.FTZ R63, R150, R99 ;  /* 0x00000063963f7220 */ /* 0x000fe20000410000 */
[----:B------:R-:W-:Y:S01]  /*5b60*/  STS.128 [R133.X16+0x2100], R80 ;  /* 0x0021005085007388 */ /* 0x000fe2000000cc00 */
[----:B------:R-:W-:Y:S01]  /*5b70*/  @!P0 IMAD.WIDE R134, R135, R166, UR42 ;  /* 0x0000002a87868e25 */ /* 0x000fe2000f8e02a6 */
[----:B------:R2:W0:Y:S02]  /*5b80*/  MUFU.EX2 R152, R60 ;  /* 0x0000003c00987308 */ /* 0x0004240000000800 */
[----:B---3--:R-:W-:Y:S04]  /*5b90*/  STS.128 [R133.X16+0x2300], R84 ;  /* 0x0023005485007388 */ /* 0x008fe8000000cc00 */
[----:B----4-:R-:W-:Y:S02]  /*5ba0*/  STS.128 [R133.X16+0x2500], R88 ;  /* 0x0025005885007388 */ /* 0x010fe4000000cc00 */
[----:B------:R3:W4:Y:S01]  /*5bb0*/  MUFU.EX2 R153, R61 ;  /* 0x0000003d00997308 */ /* 0x0007220000000800 */
[----:B--2---:R-:W-:Y:S01]  /*5bc0*/  HFMA2.MMA R60, -RZ, RZ, 1.875, 0 ;  /* 0x3f800000ff3c7435 */ /* 0x004fe200000001ff */
[----:B------:R2:W-:Y:S01]  /*5bd0*/  STS.128 [R133.X16+0x2700], R92 ;  /* 0x0027005c85007388 */ /* 0x0005e2000000cc00 */
[----:B------:R-:W-:-:S06]  /*5be0*/  NOP ;  /* 0x0000000000007918 */ /* 0x000fcc0000000000 */
[----:B------:R-:W1:Y:S01]  /*5bf0*/  LDS.128 R80, [R151.X16+0x2100] ;  /* 0x0021000097507984 */ /* 0x000e62000000cc00 */
[----:B------:R0:W1:Y:S01]  /*5c00*/  MUFU.EX2 R154, R63 ;  /* 0x0000003f009a7308 */ /* 0x0000620000000800 */
[----:B------:R-:W-:Y:S01]  /*5c10*/  FMUL.FTZ R161, R119, R160 ;  /* 0x000000a077a17220 */ /* 0x000fe20000410000 */
[----:B---3--:R-:W-:Y:S01]  /*5c20*/  MOV R61, RZ ;  /* 0x000000ff003d7202 */ /* 0x008fe20000000f00 */
[----:B------:R-:W3:Y:S04]  /*5c30*/  LDS.128 R84, [R151.X16+0x2110] ;  /* 0x0021100097547984 */ /* 0x000ee8000000cc00 */
[----:B------:R-:W1:Y:S01]  /*5c40*/  LDS.128 R88, [R151.X16+0x2120] ;  /* 0x0021200097587984 */ /* 0x000e62000000cc00 */
[----:B------:R-:W1:Y:S01]  /*5c50*/  MUFU.EX2 R156, R156 ;  /* 0x0000009c009c7308 */ /* 0x000e620000000800 */
[----:B0-----:R-:W-:-:S02]  /*5c60*/  CS2R R62, SRZ ;  /* 0x00000000003e7805 */ /* 0x001fc4000001ff00 */
[----:B------:R-:W0:Y:S04]  /*5c70*/  LDS.128 R92, [R151.X16+0x2130] ;  /* 0x00213000975c7984 */ /* 0x000e28000000cc00 */
[----:B------:R1:W-:Y:S01]  /*5c80*/  STS.64 [R162+0xda80], R114 ;  /* 0x00da8072a2007388 */ /* 0x0003e20000000a00 */
[----:B------:R-:W-:Y:S03]  /*5c90*/  MUFU.COS R159, R164 ;  /* 0x000000a4009f7308 */ /* 0x000fe60000000000 */
[----:B------:R-:W-:Y:S01]  /*5ca0*/  BAR.SYNC.DEFER_BLOCKING 0x0 ;  /* 0x0000000000007b1d */ /* 0x000fe20000010000 */
[----:B------:R-:W-:Y:S02]  /*5cb0*/  FMUL.FTZ R163, R119, R158 ;  /* 0x0000009e77a37220 */ /* 0x000fe40000410000 */
[----:B------:R-:W-:-:S02]  /*5cc0*/  FMUL.FTZ R148, R152, R148 ;  /* 0x0000009498947220 */ /* 0x000fc40000410000 */
[----:B------:R-:W-:Y:S01]  /*5cd0*/  FFMA.FTZ R161, R120, R158, -R161 ;  /* 0x0000009e78a17223 */ /* 0x000fe200000108a1 */
[----:B------:R-:W-:Y:S01]  /*5ce0*/  MUFU.EX2 R157, R157 ;  /* 0x0000009d009d7308 */ /* 0x000fe20000000800 */
[----:B------:R-:W-:Y:S02]  /*5cf0*/  FMUL.FTZ R149, R152, R149 ;  /* 0x0000009598957220 */ /* 0x000fe40000410000 */
[----:B------:R-:W-:Y:S02]  /*5d00*/  FFMA.FTZ R163, R120, R160, R163 ;  /* 0x000000a078a37223 */ /* 0x000fe400000100a3 */
[----:B----4-:R-:W-:Y:S02]  /*5d10*/  FMUL.FTZ R146, R153, R146 ;  /* 0x0000009299927220 */ /* 0x010fe40000410000 */
[----:B------:R-:W-:Y:S02]  /*5d20*/  FMUL.FTZ R152, R148, R163 ;  /* 0x000000a394987220 */ /* 0x000fe40000410000 */
[C---:B--2---:R-:W-:Y:S01]  /*5d30*/  FMUL.FTZ R133, R150.reuse, R51 ;  /* 0x0000003396857220 */ /* 0x044fe20000410000 */
[----:B------:R2:W5:Y:S01]  /*5d40*/  @!P0 LDG.E.128 R60, [R134.64] ;  /* 0x0000001a863c8981 */ /* 0x000562000c1e1d00 */
[----:B------:R-:W-:-:S04]  /*5d50*/  FMUL.FTZ R150, R150, R50 ;  /* 0x0000003296967220 */ /* 0x000fc80000410000 */
[----:B------:R-:W4:Y:S01]  /*5d60*/  MUFU.EX2 R133, R133 ;  /* 0x0000008500857308 */ /* 0x000f220000000800 */
[----:B------:R-:W-:Y:S01]  /*5d70*/  FMUL.FTZ R147, R153, R147 ;  /* 0x0000009399937220 */ /* 0x000fe20000410000 */
[----:B------:R-:W-:Y:S01]  /*5d80*/  HADD2.F32 R160, -RZ, R57.H1_H1 ;  /* 0x30000039ffa07230 */ /* 0x000fe20000004100 */
[CC--:B------:R-:W-:Y:S01]  /*5d90*/  FFMA.FTZ R152, R149.reuse, R161.reuse, -R152 ;  /* 0x000000a195987223 */ /* 0x0c0fe20000010898 */
[----:B-1----:R-:W-:Y:S01]  /*5da0*/  HADD2.F32 R162, -RZ, R70.H1_H1 ;  /* 0x30000046ffa27230 */ /* 0x002fe20000004100 */
[----:B------:R-:W-:Y:S01]  /*5db0*/  FMUL.FTZ R144, R154, R144 ;  /* 0x000000909a907220 */ /* 0x000fe20000410000 */
[----:B------:R-:W-:Y:S01]  /*5dc0*/  HADD2.F32 R165, -RZ, R71.H1_H1 ;  /* 0x30000047ffa57230 */ /* 0x000fe20000004100 */
[----:B------:R-:W-:Y:S01]  /*5dd0*/  FMUL.FTZ R153, R146, R152 ;  /* 0x0000009892997220 */ /* 0x000fe20000410000 */
[----:B------:R-:W1:Y:S01]  /*5de0*/  MUFU.EX2 R150, R150 ;  /* 0x0000009600967308 */ /* 0x000e620000000800 */
[----:B--2---:R-:W-:Y:S01]  /*5df0*/  FMUL.FTZ R134, R148, R161 ;  /* 0x000000a194867220 */ /* 0x004fe20000410000 */
[----:B------:R-:W-:Y:S01]  /*5e00*/  HADD2.F32 R161, -RZ, R69.H1_H1 ;  /* 0x30000045ffa17230 */ /* 0x000fe20000004100 */
[----:B------:R-:W-:Y:S01]  /*5e10*/  FMUL.FTZ R145, R154, R145 ;  /* 0x000000919a917220 */ /* 0x000fe20000410000 */
[----:B------:R-:W-:Y:S01]  /*5e20*/  HADD2.F32 R169, -RZ, R73.H1_H1 ;  /* 0x30000049ffa97230 */ /* 0x000fe20000004100 */
[----:B------:R-:W-:Y:S01]  /*5e30*/  FFMA.FTZ R134, R149, R163, R134 ;  /* 0x000000a395867223 */ /* 0x000fe20000010086 */
[----:B------:R-:W-:Y:S01]  /*5e40*/  HADD2.F32 R163, -RZ, R71.H0_H0 ;  /* 0x20000047ffa37230 */ /* 0x000fe20000004100 */
[----:B------:R-:W-:Y:S01]  /*5e50*/  FMUL.FTZ R142, R155, R142 ;  /* 0x0000008e9b8e7220 */ /* 0x000fe20000410000 */
[----:B------:R-:W2:Y:S01]  /*5e60*/  MUFU.SIN R151, R164 ;  /* 0x000000a400977308 */ /* 0x000ea20000000400 */
[-C--:B------:R-:W-:Y:S01]  /*5e70*/  FMUL.FTZ R135, R146, R134.reuse ;  /* 0x0000008692877220 */ /* 0x080fe20000410000 */
[----:B------:R-:W-:Y:S01]  /*5e80*/  HADD2.F32 R167, -RZ, R73.H0_H0 ;  /* 0x20000049ffa77230 */ /* 0x000fe20000004100 */
[C---:B------:R-:W-:Y:S01]  /*5e90*/  FFMA.FTZ R153, R147.reuse, R134, R153 ;  /* 0x0000008693997223 */ /* 0x040fe20000010099 */
[--C-:B------:R-:W-:Y:S01]  /*5ea0*/  HADD2.F32 R168, -RZ, R74.reuse.H0_H0 ;  /* 0x2000004affa87230 */ /* 0x100fe20000004100 */
[----:B------:R-:W-:Y:S01]  /*5eb0*/  FFMA.FTZ R135, R147, R152, -R135 ;  /* 0x0000009893877223 */ /* 0x000fe20000010887 */
[----:B------:R-:W-:Y:S01]  /*5ec0*/  HADD2.F32 R170, -RZ, R74.H1_H1 ;  /* 0x3000004affaa7230 */ /* 0x000fe20000004100 */
[C---:B------:R-:W-:Y:S01]  /*5ed0*/  FMUL.FTZ R134, R144.reuse, R153 ;  /* 0x0000009990867220 */ /* 0x040fe20000410000 */
[--C-:B------:R-:W-:Y:S01]  /*5ee0*/  HADD2.F32 R171, -RZ, R75.reuse.H0_H0 ;  /* 0x2000004bffab7230 */ /* 0x100fe20000004100 */
[----:B------:R-:W-:Y:S01]  /*5ef0*/  FMUL.FTZ R152, R144, R135 ;  /* 0x0000008790987220 */ /* 0x000fe20000410000 */
[----:B------:R-:W-:Y:S01]  /*5f00*/  HADD2.F32 R173, -RZ, R75.H1_H1 ;  /* 0x3000004bffad7230 */ /* 0x000fe20000004100 */
[----:B------:R-:W-:Y:S01]  /*5f10*/  FMUL.FTZ R143, R155, R143 ;  /* 0x0000008f9b8f7220 */ /* 0x000fe20000410000 */
[----:B------:R-:W-:Y:S01]  /*5f20*/  HADD2.F32 R155, -RZ, R67.H0_H0 ;  /* 0x20000043ff9b7230 */ /* 0x000fe20000004100 */
[C---:B------:R-:W-:Y:S01]  /*5f30*/  FFMA.FTZ R152, R145.reuse, R153, R152 ;  /* 0x0000009991987223 */ /* 0x040fe20000010098 */
[----:B------:R-:W-:Y:S01]  /*5f40*/  HADD2.F32 R71, -RZ, R53.H1_H1 ;  /* 0x30000035ff477230 */ /* 0x000fe20000004100 */
[----:B------:R-:W-:Y:S01]  /*5f50*/  FFMA.FTZ R134, R145, R135, -R134 ;  /* 0x0000008791867223 */ /* 0x000fe20000010886 */
[--C-:B------:R-:W-:Y:S01]  /*5f60*/  HADD2.F32 R172, -RZ, R76.reuse.H0_H0 ;  /* 0x2000004cffac7230 */ /* 0x100fe20000004100 */
[----:B------:R-:W-:Y:S01]  /*5f70*/  FMUL.FTZ R153, R142, R152 ;  /* 0x000000988e997220 */ /* 0x000fe20000410000 */
[----:B------:R-:W-:Y:S01]  /*5f80*/  HADD2.F32 R174, -RZ, R76.H1_H1 ;  /* 0x3000004cffae7230 */ /* 0x000fe20000004100 */
[C---:B------:R-:W-:Y:S01]  /*5f90*/  FMUL.FTZ R141, R156.reuse, R141 ;  /* 0x0000008d9c8d7220 */ /* 0x040fe20000410000 */
[----:B------:R-:W-:Y:S01]  /*5fa0*/  ISETP.NE.AND P0, PT, R113, 0x7f, PT ;  /* 0x0000007f7100780c */ /* 0x000fe20003f05270 */
[----:B------:R-:W-:Y:S01]  /*5fb0*/  FMUL.FTZ R140, R156, R140 ;  /* 0x0000008c9c8c7220 */ /* 0x000fe20000410000 */
[--C-:B------:R-:W-:Y:S01]  /*5fc0*/  HADD2.F32 R175, -RZ, R77.reuse.H0_H0 ;  /* 0x2000004dffaf7230 */ /* 0x100fe20000004100 */
[C---:B----4-:R-:W-:Y:S01]  /*5fd0*/  FMUL.FTZ R137, R133.reuse, R137 ;  /* 0x0000008985897220 */ /* 0x050fe20000410000 */
[----:B------:R-:W-:Y:S01]  /*5fe0*/  HADD2.F32 R177, -RZ, R77.H1_H1 ;  /* 0x3000004dffb17230 */ /* 0x000fe20000004100 */
[----:B------:R-:W-:Y:S01]  /*5ff0*/  FMUL.FTZ R136, R133, R136 ;  /* 0x0000008885887220 */ /* 0x000fe20000410000 */
[----:B------:R-:W-:Y:S01]  /*6000*/  HADD2.F32 R200, -RZ, R81.H1_H1 ;  /* 0x30000051ffc87230 */ /* 0x000fe20000004100 */
[-C--:B------:R-:W-:Y:S01]  /*6010*/  FMUL.FTZ R154, R142, R134.reuse ;  /* 0x000000868e9a7220 */ /* 0x080fe20000410000 */
[----:B---3--:R-:W-:Y:S01]  /*6020*/  HADD2.F32 R195, -RZ, R84.H0_H0 ;  /* 0x20000054ffc37230 */ /* 0x008fe20000004100 */
[C---:B------:R-:W-:Y:S01]  /*6030*/  FFMA.FTZ R156, R143.reuse, R134, -R153 ;  /* 0x000000868f9c7223 */ /* 0x040fe20000010899 */
[--C-:B------:R-:W-:Y:S01]  /*6040*/  HADD2.F32 R134, -RZ, R64.reuse.H0_H0 ;  /* 0x20000040ff867230 */ /* 0x100fe20000004100 */
[C---:B-1----:R-:W-:Y:S01]  /*6050*/  FMUL.FTZ R135, R150.reuse, R159 ;  /* 0x0000009f96877220 */ /* 0x042fe20000410000 */
[--C-:B------:R-:W-:Y:S01]  /*6060*/  HADD2.F32 R153, -RZ, R65.reuse.H1_H1 ;  /* 0x30000041ff997230 */ /* 0x100fe20000004100 */
[----:B--2---:R-:W-:Y:S01]  /*6070*/  FMUL.FTZ R133, R150, R151 ;  /* 0x0000009796857220 */ /* 0x004fe20000410000 */
[----:B------:R-:W-:Y:S01]  /*6080*/  HADD2.F32 R150, -RZ, R64.H1_H1 ;  /* 0x30000040ff967230 */ /* 0x000fe20000004100 */
[----:B------:R-:W-:Y:S01]  /*6090*/  FFMA.FTZ R158, R143, R152, R154 ;  /* 0x000000988f9e7223 */ /* 0x000fe2000001009a */
[--C-:B------:R-:W-:Y:S01]  /*60a0*/  HADD2.F32 R152, -RZ, R56.reuse.H0_H0 ;  /* 0x20000038ff987230 */ /* 0x100fe20000004100 */
[-C--:B------:R-:W-:Y:S01]  /*60b0*/  FMUL.FTZ R207, R134, R109.reuse ;  /* 0x0000006d86cf7220 */ /* 0x080fe20000410000 */
[----:B------:R-:W-:Y:S01]  /*60c0*/  HADD2.F32 R151, -RZ, R65.H0_H0 ;  /* 0x20000041ff977230 */ /* 0x000fe20000004100 */
        /* <DEDUP_REMOVED lines=13> */
[--C-:B------:R-:W-:Y:S01]  /*61a0*/  HADD2.F32 R176, -RZ, R78.reuse.H0_H0 ;  /* 0x2000004effb07230 */ /* 0x100fe20000004100 */
[CC--:B------:R-:W-:Y:S01]  /*61b0*/  FMUL.FTZ R65, R207.reuse, R131.reuse ;  /* 0x00000083cf417220 */ /* 0x0c0fe20000410000 */
[----:B------:R-:W-:Y:S01]  /*61c0*/  HADD2.F32 R178, -RZ, R78.H1_H1 ;  /* 0x3000004effb27230 */ /* 0x000fe20000004100 */
[C---:B------:R-:W-:Y:S01]  /*61d0*/  FMUL.FTZ R64, R206.reuse, R131 ;  /* 0x00000083ce407220 */ /* 0x040fe20000410000 */
[--C-:B------:R-:W-:Y:S01]  /*61e0*/  HADD2.F32 R179, -RZ, R79.reuse.H0_H0 ;  /* 0x2000004fffb37230 */ /* 0x100fe20000004100 */
[-C--:B------:R-:W-:Y:S01]  /*61f0*/  FFMA.FTZ R65, R206, R132.reuse, R65 ;  /* 0x00000084ce417223 */ /* 0x080fe20000010041 */
[----:B------:R-:W-:Y:S01]  /*6200*/  HADD2.F32 R181, -RZ, R79.H1_H1 ;  /* 0x3000004fffb57230 */ /* 0x000fe20000004100 */
[----:B------:R-:W-:Y:S01]  /*6210*/  FFMA.FTZ R64, R207, R132, -R64 ;  /* 0x00000084cf407223 */ /* 0x000fe20000010840 */
[----:B------:R-:W-:Y:S01]  /*6220*/  BSSY B0, `(.L_x_3930) ;  /* 0x00000de000007945 */ /* 0x000fe20003800000 */
        /* <DEDUP_REMOVED lines=10> */
[C---:B------:R-:W-:Y:S01]  /*62d0*/  FMUL.FTZ R67, R129.reuse, R65 ;  /* 0x0000004181437220 */ /* 0x040fe20000410000 */
[--C-:B------:R-:W-:Y:S01]  /*62e0*/  HADD2.F32 R191, -RZ, R86.reuse.H0_H0 ;  /* 0x20000056ffbf7230 */ /* 0x100fe20000004100 */
[----:B------:R-:W-:Y:S01]  /*62f0*/  FMUL.FTZ R210, R154, R107 ;  /* 0x0000006b9ad27220 */ /* 0x000fe20000410000 */
[----:B------:R-:W-:Y:S01]  /*6300*/  HADD2.F32 R83, -RZ, R86.H1_H1 ;  /* 0x30000056ff537230 */ /* 0x000fe20000004100 */
[-C--:B------:R-:W-:Y:S01]  /*6310*/  FMUL.FTZ R66, R129, R64.reuse ;  /* 0x0000004081427220 */ /* 0x080fe20000410000 */
[--C-:B------:R-:W-:Y:S01]  /*6320*/  HADD2.F32 R78, -RZ, R87.reuse.H0_H0 ;  /* 0x20000057ff4e7230 */ /* 0x100fe20000004100 */
[C---:B------:R-:W-:Y:S01]  /*6330*/  FMUL.FTZ R211, R159.reuse, R211 ;  /* 0x000000d39fd37220 */ /* 0x040fe20000410000 */
[----:B------:R-:W-:Y:S01]  /*6340*/  HADD2.F32 R188, -RZ, R87.H1_H1 ;  /* 0x30000057ffbc7230 */ /* 0x000fe20000004100 */
[C---:B------:R-:W-:Y:S01]  /*6350*/  FFMA.FTZ R64, R130.reuse, R64, -R67 ;  /* 0x0000004082407223 */ /* 0x040fe20000010843 */
[--C-:B------:R-:W-:Y:S01]  /*6360*/  HADD2.F32 R80, -RZ, R89.reuse.H0_H0 ;  /* 0x20000059ff507230 */ /* 0x100fe20000004100 */
[----:B------:R-:W-:Y:S01]  /*6370*/  FMUL.FTZ R210, R159, R210 ;  /* 0x000000d29fd27220 */ /* 0x000fe20000410000 */
[----:B------:R-:W-:Y:S01]  /*6380*/  HADD2.F32 R184, -RZ, R89.H1_H1 ;  /* 0x30000059ffb87230 */ /* 0x000fe20000004100 */
[----:B------:R-:W-:Y:S01]  /*6390*/  FFMA.FTZ R65, R130, R65, R66 ;  /* 0x0000004182417223 */ /* 0x000fe20000010042 */
[--C-:B0-----:R-:W-:Y:S01]  /*63a0*/  HADD2.F32 R75, -RZ, R92.reuse.H0_H0 ;  /* 0x2000005cff4b7230 */ /* 0x101fe20000004100 */
[----:B------:R-:W-:Y:S01]  /*63b0*/  FADD.FTZ R64, R211, R64 ;  /* 0x00000040d3407221 */ /* 0x000fe20000010000 */
[----:B------:R-:W-:Y:S01]  /*63c0*/  HADD2.F32 R73, -RZ, R92.H1_H1 ;  /* 0x3000005cff497230 */ /* 0x000fe20000004100 */
[----:B------:R-:W-:Y:S01]  /*63d0*/  FADD.FTZ R65, R210, R65 ;  /* 0x00000041d2417221 */ /* 0x000fe20000010000 */
[--C-:B------:R-:W-:Y:S01]  /*63e0*/  HADD2.F32 R199, -RZ, R82.reuse.H0_H0 ;  /* 0x20000052ffc77230 */ /* 0x100fe20000004100 */
[C---:B------:R-:W-:Y:S01]  /*63f0*/  FMUL.FTZ R159, R140.reuse, R158 ;  /* 0x0000009e8c9f7220 */ /* 0x040fe20000410000 */
[----:B------:R-:W-:Y:S01]  /*6400*/  HADD2.F32 R79, -RZ, R82.H1_H1 ;  /* 0x30000052ff4f7230 */ /* 0x000fe20000004100 */
[----:B------:R-:W-:Y:S01]  /*6410*/  FMUL.FTZ R208, R157, R106 ;  /* 0x0000006a9dd07220 */ /* 0x000fe20000410000 */
[--C-:B------:R-:W-:Y:S01]  /*6420*/  HADD2.F32 R187, -RZ, R88.reuse.H0_H0 ;  /* 0x20000058ffbb7230 */ /* 0x100fe20000004100 */
[----:B------:R-:W-:Y:S01]  /*6430*/  FMUL.FTZ R66, R127, R64 ;  /* 0x000000407f427220 */ /* 0x000fe20000410000 */
[----:B------:R-:W-:Y:S01]  /*6440*/  HADD2.F32 R183, -RZ, R88.H1_H1 ;  /* 0x30000058ffb77230 */ /* 0x000fe20000004100 */
[----:B------:R-:W-:Y:S01]  /*6450*/  FMUL.FTZ R209, R155, R106 ;  /* 0x0000006a9bd17220 */ /* 0x000fe20000410000 */
[--C-:B------:R-:W-:Y:S01]  /*6460*/  HADD2.F32 R237, -RZ, R90.reuse.H0_H0 ;  /* 0x2000005affed7230 */ /* 0x100fe20000004100 */
[-C--:B------:R-:W-:Y:S01]  /*6470*/  FMUL.FTZ R67, R127, R65.reuse ;  /* 0x000000417f437220 */ /* 0x080fe20000410000 */
[----:B------:R-:W-:Y:S01]  /*6480*/  HADD2.F32 R239, -RZ, R90.H1_H1 ;  /* 0x3000005affef7230 */ /* 0x000fe20000004100 */
        /* <DEDUP_REMOVED lines=183> */
.L_x_3931:
[----:B01----:R-:W-:Y:S05]  /*7000*/  BSYNC B0 ;  /* 0x0000000000007941 */ /* 0x003fea0003800000 */
.L_x_3930:
        /* <DEDUP_REMOVED lines=74> */
.L_x_4038:
        /* <DEDUP_REMOVED lines=70> */
.L_x_4039:
        /* <DEDUP_REMOVED lines=19> */
[----:B-----5:R-:W-:Y:S05]  /*7a40*/  CALL.REL.NOINC `($__internal_94_$__cuda_sm70_shflsync_idx_p) ;  /* 0x00009b6000007944 */ /* 0x020fea0003c00000 */
.L_x_3936:
[----:B------:R-:W-:Y:S05]  /*7a50*/  BRA.CONV ~URZ, `(.L_x_3937) ;  /* 0x000000637f007947 */ /* 0x000fea000b800000 */
[----:B-1----:R-:W-:Y:S01]  /*7a60*/  HFMA2.MMA R65, -RZ, RZ, 0, 1.847743988037109375e-06 ;  /* 0x0000001fff417435 */ /* 0x002fe200000001ff */
[----:B0-----:R-:W-:Y:S02]  /*7a70*/  MOV R68, R73 ;  /* 0x0000004900447202 */ /* 0x001fe40000000f00 */
[----:B------:R-:W-:Y:S02]  /*7a80*/  MOV R67, 0x1f ;  /* 0x0000001f00437802 */ /* 0x000fe40000000f00 */
[----:B------:R-:W-:Y:S02]  /*7a90*/  MOV R64, 0xffffffff ;  /* 0xffffffff00407802 */ /* 0x000fe40000000f00 */
[----:B------:R-:W-:-:S02]  /*7aa0*/  MOV R66, 0x7ac0 ;  /* 0x00007ac000427802 */ /* 0x000fc40000000f00 */
[----:B-----5:R-:W-:Y:S05]  /*7ab0*/  CALL.REL.NOINC `($__internal_94_$__cuda_sm70_shflsync_idx_p) ;  /* 0x00009af000007944 */ /* 0x020fea0003c00000 */
.L_x_3937:
[----:B------:R-:W-:Y:S05]  /*7ac0*/  BRA.CONV ~URZ, `(.L_x_3938) ;  /* 0x000000637f007947 */ /* 0x000fea000b800000 */
[----:B-1----:R-:W-:Y:S01]  /*7ad0*/  HFMA2.MMA R65, -RZ, RZ, 0, 1.847743988037109375e-06 ;  /* 0x0000001fff417435 */ /* 0x002fe200000001ff */
[----:B0-----:R-:W-:-:S02]  /*7ae0*/  MOV R68, R69 ;  /* 0x0000004500447202 */ /* 0x001fc40000000f00 */
[----:B------:R-:W-:Y:S02]  /*7af0*/  MOV R67, 0x1f ;  /* 0x0000001f00437802 */ /* 0x000fe40000000f00 */
[----:B------:R-:W-:Y:S02]  /*7b00*/  MOV R64, 0xffffffff ;  /* 0xffffffff00407802 */ /* 0x000fe40000000f00 */
[----:B------:R-:W-:Y:S02]  /*7b10*/  MOV R66, 0x7b30 ;  /* 0x00007b3000427802 */ /* 0x000fe40000000f00 */
[----:B-----5:R-:W-:Y:S05]  /*7b20*/  CALL.REL.NOINC `($__internal_94_$__cuda_sm70_shflsync_idx_p) ;  /* 0x00009a8000007944 */ /* 0x020fea0003c00000 */
.L_x_3938:
[----:B------:R-:W-:Y:S05]  /*7b30*/  BRA.CONV ~URZ, `(.L_x_3939) ;  /* 0x000000637f007947 */ /* 0x000fea000b800000 */
[----:B-1----:R-:W-:Y:S01]  /*7b40*/  HFMA2.MMA R65, -RZ, RZ, 0, 1.847743988037109375e-06 ;  /* 0x0000001fff417435 */ /* 0x002fe200000001ff */
[----:B0-----:R-:W-:Y:S02]  /*7b50*/  MOV R68, R72 ;  /* 0x0000004800447202 */ /* 0x001fe40000000f00 */
[----:B------:R-:W-:Y:S02]  /*7b60*/  MOV R67, 0x1f ;  /* 0x0000001f00437802 */ /* 0x000fe40000000f00 */
[----:B------:R-:W-:Y:S02]  /*7b70*/  MOV R64, 0xffffffff ;  /* 0xffffffff00407802 */ /* 0x000fe40000000f00 */
[----:B------:R-:W-:-:S02]  /*7b80*/  MOV R66, 0x7ba0 ;  /* 0x00007ba000427802 */ /* 0x000fc40000000f00 */
[----:B-----5:R-:W-:Y:S05]  /*7b90*/  CALL.REL.NOINC `($__internal_94_$__cuda_sm70_shflsync_idx_p) ;  /* 0x00009a1000007944 */ /* 0x020fea0003c00000 */
.L_x_3939:
        /* <DEDUP_REMOVED lines=9> */
.L_x_4040:
        /* <DEDUP_REMOVED lines=50> */
.L_x_3933:
[----:B0-----:R-:W-:Y:S05]  /*7f50*/  BSYNC B0 ;  /* 0x0000000000007941 */ /* 0x001fea0003800000 */
.L_x_3932:
        /* <DEDUP_REMOVED lines=302> */
.L_x_4041:
[----:B------:R-:W-:Y:S05]  /*9240*/  BRA.DIV ~URZ, `(.L_x_3944) ;  /* 0x000074b27f007947 */ /* 0x000fea000b800000 */
[----:B------:R2:W3:Y:S04]  /*9250*/  SHFL.DOWN PT, R67, R75, 0x1, 0x1f ;  /* 0x08201f004b437f89 */ /* 0x0004e800000e0000 */
[----:B------:R2:W4:Y:S04]  /*9260*/  SHFL.DOWN PT, R68, R74, 0x1, 0x1f ;  /* 0x08201f004a447f89 */ /* 0x00052800000e0000 */
[----:B------:R2:W0:Y:S02]  /*9270*/  SHFL.DOWN PT, R64, R69, 0x1, 0x1f ;  /* 0x08201f0045407f89 */ /* 0x00042400000e0000 */
.L_x_4042:
        /* <DEDUP_REMOVED lines=15> */
.L_x_3946:
[----:B------:R-:W-:Y:S05]  /*9370*/  BSYNC B1 ;  /* 0x0000000000017941 */ /* 0x000fea0003800000 */
.L_x_3945:
[----:B------:R-:W-:Y:S05]  /*9380*/  BRA.DIV ~URZ, `(.L_x_3947) ;  /* 0x000074d27f007947 */ /* 0x000fea000b800000 */
[----:B-1----:R0:W1:Y:S04]  /*9390*/  SHFL.DOWN PT, R66, R76, 0x2, 0x1f ;  /* 0x08401f004c427f89 */ /* 0x00206800000e0000 */
[----:B---3--:R0:W3:Y:S04]  /*93a0*/  SHFL.DOWN PT, R67, R75, 0x2, 0x1f ;  /* 0x08401f004b437f89 */ /* 0x0080e800000e0000 */
[----:B----4-:R0:W4:Y:S04]  /*93b0*/  SHFL.DOWN PT, R68, R74, 0x2, 0x1f ;  /* 0x08401f004a447f89 */ /* 0x01012800000e0000 */
[----:B------:R0:W2:Y:S02]  /*93c0*/  SHFL.DOWN PT, R64, R69, 0x2, 0x1f ;  /* 0x08401f0045407f89 */ /* 0x0000a400000e0000 */
.L_x_4043:
        /* <DEDUP_REMOVED lines=15> */
.L_x_3949:
[----:B------:R-:W-:Y:S05]  /*94c0*/  BSYNC B1 ;  /* 0x0000000000017941 */ /* 0x000fea0003800000 */
.L_x_3948:
[----:B------:R-:W-:Y:S05]  /*94d0*/  BRA.DIV ~URZ, `(.L_x_3950) ;  /* 0x000075527f007947 */ /* 0x000fea000b800000 */
[----:B-1----:R1:W0:Y:S02]  /*94e0*/  SHFL.DOWN PT, R66, R76, 0x4, 0x1f ;  /* 0x08801f004c427f89 */ /* 0x00222400000e0000 */
.L_x_4044:
[----:B------:R-:W-:Y:S05]  /*94f0*/  BRA.DIV ~URZ, `(.L_x_3951) ;  /* 0x000075b27f007947 */ /* 0x000fea000b800000 */
[----:B---3--:R3:W1:Y:S04]  /*9500*/  SHFL.DOWN PT, R67, R75, 0x4, 0x1f ;  /* 0x08801f004b437f89 */ /* 0x00866800000e0000 */
[----:B----4-:R3:W4:Y:S04]  /*9510*/  SHFL.DOWN PT, R68, R74, 0x4, 0x1f ;  /* 0x08801f004a447f89 */ /* 0x01072800000e0000 */
[----:B--2---:R3:W2:Y:S02]  /*9520*/  SHFL.DOWN PT, R64, R69, 0x4, 0x1f ;  /* 0x08801f0045407f89 */ /* 0x0046a400000e0000 */
.L_x_4045:
        /* <DEDUP_REMOVED lines=15> */
.L_x_3953:
[----:B------:R-:W-:Y:S05]  /*9620*/  BSYNC B1 ;  /* 0x0000000000017941 */ /* 0x000fea0003800000 */
.L_x_3952:
[----:B------:R-:W-:Y:S05]  /*9630*/  BRA.DIV ~URZ, `(.L_x_3954) ;  /* 0x000075d27f007947 */ /* 0x000fea000b800000 */
[----:B0-----:R0:W3:Y:S04]  /*9640*/  SHFL.DOWN PT, R66, R76, 0x8, 0x1f ;  /* 0x09001f004c427f89 */ /* 0x0010e800000e0000 */
[----:B-1----:R0:W1:Y:S04]  /*9650*/  SHFL.DOWN PT, R67, R75, 0x8, 0x1f ;  /* 0x09001f004b437f89 */ /* 0x00206800000e0000 */
[----:B----4-:R0:W4:Y:S04]  /*9660*/  SHFL.DOWN PT, R68, R74, 0x8, 0x1f ;  /* 0x09001f004a447f89 */ /* 0x01012800000e0000 */
[----:B--2---:R0:W2:Y:S02]  /*9670*/  SHFL.DOWN PT, R64, R69, 0x8, 0x1f ;  /* 0x09001f0045407f89 */ /* 0x0040a400000e0000 */
.L_x_4046:
        /* <DEDUP_REMOVED lines=15> */
.L_x_3956:
[----:B------:R-:W-:Y:S05]  /*9770*/  BSYNC B1 ;  /* 0x0000000000017941 */ /* 0x000fea0003800000 */
.L_x_3955:
[----:B------:R-:W-:Y:S05]  /*9780*/  BRA.DIV ~URZ, `(.L_x_3957) ;  /* 0x000076527f007947 */ /* 0x000fea000b800000 */
[----:B---3--:R3:W0:Y:S02]  /*9790*/  SHFL.DOWN PT, R66, R76, 0x10, 0x1f ;  /* 0x0a001f004c427f89 */ /* 0x00862400000e0000 */
.L_x_4047:
[----:B------:R-:W-:Y:S05]  /*97a0*/  BRA.DIV ~URZ, `(.L_x_3958) ;  /* 0x000076b27f007947 */ /* 0x000fea000b800000 */
[----:B-1----:R1:W3:Y:S04]  /*97b0*/  SHFL.DOWN PT, R67, R75, 0x10, 0x1f ;  /* 0x0a001f004b437f89 */ /* 0x0022e800000e0000 */
[----:B----4-:R1:W4:Y:S04]  /*97c0*/  SHFL.DOWN PT, R68, R74, 0x10, 0x1f ;  /* 0x0a001f004a447f89 */ /* 0x01032800000e0000 */
[----:B--2---:R1:W2:Y:S02]  /*97d0*/  SHFL.DOWN PT, R64, R69, 0x10, 0x1f ;  /* 0x0a001f0045407f89 */ /* 0x0042a400000e0000 */
.L_x_4048:
        /* <DEDUP_REMOVED lines=13> */
.L_x_3960:
[----:B------:R-:W-:Y:S05]  /*98b0*/  BSYNC B1 ;  /* 0x0000000000017941 */ /* 0x000fea0003800000 */
.L_x_3959:
        /* <DEDUP_REMOVED lines=20> */
.L_x_4049:
        /* <DEDUP_REMOVED lines=15> */
.L_x_3963:
[----:B0-----:R-:W-:Y:S05]  /*9af0*/  BSYNC B1 ;  /* 0x0000000000017941 */ /* 0x001fea0003800000 */
.L_x_3962:
        /* <DEDUP_REMOVED lines=39> */
.L_x_3942:
[----:B0-----:R-:W-:Y:S05]  /*9d70*/  BSYNC B0 ;  /* 0x0000000000007941 */ /* 0x001fea0003800000 */
.L_x_3941:
[----:B------:R-:W-:Y:S01]  /*9d80*/  WARPSYNC 0xffffffff ;  /* 0xffffffff00007948 */ /* 0x000fe20003800000 */
[----:B------:R-:W-:Y:S01]  /*9d90*/  BAR.SYNC.DEFER_BLOCKING 0x0 ;  /* 0x0000000000007b1d */ /* 0x000fe20000010000 */
[--C-:B-1----:R-:W-:Y:S01]  /*9da0*/  HADD2.F32 R74, -RZ, R55.reuse.H1_H1 ;  /* 0x30000037ff4a7230 */ /* 0x102fe20000004100 */
[C---:B------:R-:W-:Y:S01]  /*9db0*/  ISETP.NE.AND P0, PT, R113.reuse, RZ, PT ;  /* 0x000000ff7100720c */ /* 0x040fe20003f05270 */
[----:B------:R-:W-:Y:S01]  /*9dc0*/  HADD2.F32 R76, -RZ, R55.H0_H0 ;  /* 0x20000037ff4c7230 */ /* 0x000fe20000004100 */
[C---:B------:R-:W-:Y:S01]  /*9dd0*/  SHF.L.U32 R238, R113.reuse, 0x5, RZ ;  /* 0x0000000571ee7819 */ /* 0x040fe200000006ff */
[----:B------:R-:W-:Y:S01]  /*9de0*/  HADD2.F32 R81, -RZ, R53.H1_H1 ;  /* 0x30000035ff517230 */ /* 0x000fe20000004100 */
[----:B------:R-:W-:Y:S01]  /*9df0*/  FMUL.FTZ R70, R74, R50 ;  /* 0x000000324a467220 */ /* 0x000fe20000410000 */
[C---:B------:R-:W-:Y:S01]  /*9e00*/  IADD3 R250, R113.reuse, 0xd80, RZ ;  /* 0x00000d8071fa7810 */ /* 0x040fe20007ffe0ff */
[----:B------:R-:W-:Y:S01]  /*9e10*/  FFMA.FTZ R246, -R16, R115, -RZ ;  /* 0x0000007310f67223 */ /* 0x000fe200000109ff */
[----:B------:R-:W-:Y:S01]  /*9e20*/  IADD3 R83, R238, 0x2, RZ ;  /* 0x00000002ee537810 */ /* 0x000fe20007ffe0ff */
[----:B------:R-:W-:Y:S01]  /*9e30*/  FMUL.FTZ R248, R16, R207 ;  /* 0x000000cf10f87220 */ /* 0x000fe20000410000 */
[----:B------:R-:W-:Y:S01]  /*9e40*/  IADD3 R252, R113, 0xe00, RZ ;  /* 0x00000e0071fc7810 */ /* 0x000fe20007ffe0ff */
[----:B------:R-:W-:Y:S01]  /*9e50*/  ULDC UR36, c[0x0][0x174] ;  /* 0x00005d0000247ab9 */ /* 0x000fe20000000800 */
[----:B------:R-:W-:Y:S01]  /*9e60*/  LEA.HI.SX32 R234, R83, R238, 0x1b ;  /* 0x000000ee53ea7211 */ /* 0x000fe200078fdaff */
[----:B------:R-:W-:Y:S01]  /*9e70*/  UIADD3 UR36, -UR6, UR36, URZ ;  /* 0x0000002406247290 */ /* 0x000fe2000fffe13f */
[----:B------:R-:W-:Y:S01]  /*9e80*/  BSSY B0, `(.L_x_3964) ;  /* 0x00002ba000007945 */ /* 0x000fe20003800000 */
[----:B------:R-:W-:-:S02]  /*9e90*/  ULDC UR37, c[0x0][0x168] ;  /* 0x00005a0000257ab9 */ /* 0x000fc40000000800 */
[----:B------:R-:W-:-:S04]  /*9ea0*/  ULEA UR36, UR36, 0xfffff800, 0xb ;  /* 0xfffff80024247891 */ /* 0x000fc8000f8e583f */
[----:B------:R-:W-:Y:S01]  /*9eb0*/  UIADD3 UR36, -UR36, UR37, URZ ;  /* 0x0000002524247290 */ /* 0x000fe2000fffe13f */
[----:B------:R-:W0:Y:S04]  /*9ec0*/  LDS.64 R64, [R86.X16+0xd088] ;  /* 0x00d0880056407984 */ /* 0x000e28000000ca00 */
[----:B------:R1:W-:Y:S01]  /*9ed0*/  @!P0 STS.128 [UR49+0xee80], R60 ;  /* 0x00ee803cff008988 */ /* 0x0003e20008000c31 */
[CC--:B0-----:R-:W-:Y:S02]  /*9ee0*/  FMUL.FTZ R67, R65.reuse, -R85.reuse ;  /* 0x8000005541437220 */ /* 0x0c1fe40000410000 */
[C---:B------:R-:W-:Y:S02]  /*9ef0*/  FMUL.FTZ R85, R64.reuse, -R85 ;  /* 0x8000005540557220 */ /* 0x040fe40000410000 */
[-C--:B------:R-:W-:Y:S01]  /*9f00*/  FFMA.FTZ R67, R64, R84.reuse, -R67 ;  /* 0x0000005440437223 */ /* 0x080fe20000010843 */
[----:B------:R-:W-:Y:S01]  /*9f10*/  P2R R64, PR, RZ, 0x1 ;  /* 0x00000001ff407803 */ /* 0x000fe20000000000 */
[----:B------:R-:W-:Y:S01]  /*9f20*/  FFMA.FTZ R85, R65, R84, R85 ;  /* 0x0000005441557223 */ /* 0x000fe20000010055 */
[----:B------:R-:W-:Y:S01]  /*9f30*/  HADD2.F32 R84, -RZ, R53.H0_H0 ;  /* 0x20000035ff547230 */ /* 0x000fe20000004100 */
[----:B------:R-:W-:-:S02]  /*9f40*/  FADD.FTZ R90, R90, R67 ;  /* 0x000000435a5a7221 */ /* 0x000fc40000010000 */
[----:B------:R-:W-:Y:S01]  /*9f50*/  FADD.FTZ R88, -R88, R85 ;  /* 0x0000005558587221 */ /* 0x000fe20000010100 */
[----:B------:R-:W-:Y:S01]  /*9f60*/  IADD3 R85, R238, 0x3, RZ ;  /* 0x00000003ee557810 */ /* 0x000fe20007ffe0ff */
[----:B------:R-:W-:Y:S02]  /*9f70*/  FMUL.FTZ R69, R90, UR48 ;  /* 0x000000305a457c20 */ /* 0x000fe40008410000 */
[----:B------:R-:W-:Y:S01]  /*9f80*/  FMUL.FTZ R66, R133, -R90 ;  /* 0x8000005a85427220 */ /* 0x000fe20000410000 */
[----:B------:R-:W-:Y:S01]  /*9f90*/  LEA.HI.SX32 R236, R85, R238, 0x1b ;  /* 0x000000ee55ec7211 */ /* 0x000fe200078fdaff */
[----:B------:R-:W-:Y:S02]  /*9fa0*/  FFMA.FTZ R65, R181, -R70, R218 ;  /* 0x80000046b5417223 */ /* 0x000fe400000100da */
[C---:B------:R-:W-:Y:S02]  /*9fb0*/  FMUL.FTZ R67, R88.reuse, UR48 ;  /* 0x0000003058437c20 */ /* 0x040fe40008410000 */
[----:B------:R-:W-:-:S02]  /*9fc0*/  FFMA.FTZ R72, R88, UR41, -R69 ;  /* 0x0000002958487c23 */ /* 0x000fc40008010845 */
[-C--:B------:R-:W-:Y:S02]  /*9fd0*/  FMUL.FTZ R64, R133, -R88.reuse ;  /* 0x8000005885407220 */ /* 0x080fe40000410000 */
[-C--:B------:R-:W-:Y:S02]  /*9fe0*/  FFMA.FTZ R66, R135, R88.reuse, R66 ;  /* 0x0000005887427223 */ /* 0x080fe40000010042 */
[----:B------:R-:W-:Y:S02]  /*9ff0*/  FMUL.FTZ R68, R181, R88 ;  /* 0x00000058b5447220 */ /* 0x000fe40000410000 */
[----:B------:R-:W-:Y:S02]  /*a000*/  FFMA.FTZ R70, R179, -R70, R219 ;  /* 0x80000046b3467223 */ /* 0x000fe400000100db */
[----:B------:R-:W-:Y:S02]  /*a010*/  FFMA.FTZ R67, R90, UR41, R67 ;  /* 0x000000295a437c23 */ /* 0x000fe40008010043 */
[----:B------:R-:W-:-:S02]  /*a020*/  FMUL.FTZ R72, R65, R72 ;  /* 0x0000004841487220 */ /* 0x000fc40000410000 */
[-C--:B------:R-:W-:Y:S02]  /*a030*/  FFMA.FTZ R64, R135, R90.reuse, -R64 ;  /* 0x0000005a87407223 */ /* 0x080fe40000010840 */
[----:B------:R-:W-:Y:S02]  /*a040*/  FADD.FTZ R87, -R87, R66 ;  /* 0x0000004257577221 */ /* 0x000fe40000010100 */
[----:B------:R-:W-:Y:S02]  /*a050*/  FFMA.FTZ R68, R179, R90, R68 ;  /* 0x0000005ab3447223 */ /* 0x000fe40000010044 */
[----:B-1----:R-:W-:Y:S02]  /*a060*/  FMUL.FTZ R63, R90, R50 ;  /* 0x000000325a3f7220 */ /* 0x002fe40000410000 */
[----:B------:R-:W-:Y:S02]  /*a070*/  FFMA.FTZ R67, R70, R67, R72 ;  /* 0x0000004346437223 */ /* 0x000fe40000010048 */
[----:B------:R-:W-:-:S02]  /*a080*/  FADD.FTZ R89, R89, R64 ;  /* 0x0000004059597221 */ /* 0x000fc40000010000 */
[-C--:B------:R-:W-:Y:S02]  /*a090*/  FMUL.FTZ R71, R88, R50.reuse ;  /* 0x0000003258477220 */ /* 0x080fe40000410000 */
[----:B------:R-:W-:Y:S02]  /*a0a0*/  FMUL.FTZ R64, R136, -R87 ;  /* 0x8000005788407220 */ /* 0x000fe40000410000 */
[----:B------:R-:W-:Y:S02]  /*a0b0*/  FMUL.FTZ R61, R65, R63 ;  /* 0x0000003f413d7220 */ /* 0x000fe40000410000 */
[----:B------:R-:W-:Y:S02]  /*a0c0*/  FMUL.FTZ R69, R76, R51 ;  /* 0x000000334c457220 */ /* 0x000fe40000410000 */
[----:B------:R-:W-:Y:S02]  /*a0d0*/  FFMA.FTZ R17, R68, R50, R17 ;  /* 0x0000003244117223 */ /* 0x000fe40000010011 */
[----:B------:R-:W-:-:S02]  /*a0e0*/  FFMA.FTZ R72, R74, R68, R67 ;  /* 0x000000444a487223 */ /* 0x000fc40000010043 */
[----:B------:R-:W-:Y:S02]  /*a0f0*/  FMUL.FTZ R68, R89, UR48 ;  /* 0x0000003059447c20 */ /* 0x000fe40008410000 */
[----:B------:R-:W-:Y:S02]  /*a100*/  FMUL.FTZ R60, R65, R71 ;  /* 0x00000047413c7220 */ /* 0x000fe40000410000 */
[-C--:B------:R-:W-:Y:S02]  /*a110*/  FMUL.FTZ R136, R136, -R89.reuse ;  /* 0x8000005988887220 */ /* 0x080fe40000410000 */
[----:B------:R-:W-:Y:S02]  /*a120*/  FFMA.FTZ R65, R137, R89, -R64 ;  /* 0x0000005989417223 */ /* 0x000fe40000010840 */
[-C--:B------:R-:W-:Y:S02]  /*a130*/  FFMA.FTZ R61, R70, R71.reuse, -R61 ;  /* 0x00000047463d7223 */ /* 0x080fe4000001083d */
[----:B------:R-:W-:-:S02]  /*a140*/  FMUL.FTZ R62, R74, R71 ;  /* 0x000000474a3e7220 */ /* 0x000fc40000410000 */
[----:B------:R-:W-:Y:S02]  /*a150*/  FFMA.FTZ R64, R178, -R69, R216 ;  /* 0x80000045b2407223 */ /* 0x000fe400000100d8 */
[C---:B------:R-:W-:Y:S02]  /*a160*/  FMUL.FTZ R135, R87.reuse, R51 ;  /* 0x0000003357877220 */ /* 0x040fe40000410000 */
[C---:B------:R-:W-:Y:S02]  /*a170*/  FMUL.FTZ R66, R87.reuse, UR48 ;  /* 0x0000003057427c20 */ /* 0x040fe40008410000 */
[----:B------:R-:W-:Y:S02]  /*a180*/  FFMA.FTZ R71, R87, UR41, -R68 ;  /* 0x0000002957477c23 */ /* 0x000fe40008010844 */
[----:B------:R-:W-:Y:S02]  /*a190*/  FFMA.FTZ R136, R137, R87, R136 ;  /* 0x0000005789887223 */ /* 0x000fe40000010088 */
[----:B------:R-:W-:-:S02]  /*a1a0*/  FMUL.FTZ R133, R89, R51 ;  /* 0x0000003359857220 */ /* 0x000fc40000410000 */
[----:B------:R-:W-:Y:S02]  /*a1b0*/  FFMA.FTZ R69, R176, -R69, R217 ;  /* 0x80000045b0457223 */ /* 0x000fe400000100d9 */
[----:B------:R-:W-:Y:S02]  /*a1c0*/  FMUL.FTZ R68, R64, R135 ;  /* 0x0000008740447220 */ /* 0x000fe40000410000 */
[----:B------:R-:W-:Y:S01]  /*a1d0*/  FMUL.FTZ R67, R178, R87 ;  /* 0x00000057b2437220 */ /* 0x000fe20000410000 */
[----:B------:R-:W-:Y:S01]  /*a1e0*/  IADD3 R178, R113, 0xb00, RZ ;  /* 0x00000b0071b27810 */ /* 0x000fe20007ffe0ff */
[----:B------:R-:W-:Y:S02]  /*a1f0*/  FFMA.FTZ R66, R89, UR41, R66 ;  /* 0x0000002959427c23 */ /* 0x000fe40008010042 */
[----:B------:R-:W-:Y:S02]  /*a200*/  FMUL.FTZ R71, R64, R71 ;  /* 0x0000004740477220 */ /* 0x000fe40000410000 */
[----:B------:R-:W-:-:S02]  /*a210*/  FFMA.FTZ R60, R70, R63, R60 ;  /* 0x0000003f463c7223 */ /* 0x000fc4000001003c */
[----:B------:R-:W-:Y:S02]  /*a220*/  FADD.FTZ R136, -R91, R136 ;  /* 0x000000885b887221 */ /* 0x000fe40000010100 */
[----:B------:R-:W-:Y:S02]  /*a230*/  FMUL.FTZ R70, R64, R133 ;  /* 0x0000008540467220 */ /* 0x000fe40000410000 */
[----:B------:R-:W-:Y:S01]  /*a240*/  FMUL.FTZ R63, R74, R63 ;  /* 0x0000003f4a3f7220 */ /* 0x000fe20000410000 */
[----:B------:R-:W-:Y:S01]  /*a250*/  HADD2.F32 R74, -RZ, R54.H1_H1 ;  /* 0x30000036ff4a7230 */ /* 0x000fe20000004100 */
[----:B------:R-:W-:Y:S02]  /*a260*/  FFMA.FTZ R64, R69, R133, R68 ;  /* 0x0000008545407223 */ /* 0x000fe40000010044 */
[----:B------:R-:W-:Y:S01]  /*a270*/  FFMA.FTZ R67, R176, R89, R67 ;  /* 0x00000059b0437223 */ /* 0x000fe20000010043 */
[----:B------:R-:W-:Y:S01]  /*a280*/  IADD3 R176, R113, 0xa80, RZ ;  /* 0x00000a8071b07810 */ /* 0x000fe20007ffe0ff */
[----:B------:R-:W-:-:S02]  /*a290*/  FFMA.FTZ R68, R69, R66, R71 ;  /* 0x0000004245447223 */ /* 0x000fc40000010047 */
[----:B------:R-:W-:Y:S01]  /*a2a0*/  FADD.FTZ R137, R92, R65 ;  /* 0x000000415c897221 */ /* 0x000fe20000010000 */
[----:B------:R-:W-:Y:S01]  /*a2b0*/  HADD2.F32 R92, -RZ, R57.H0_H0 ;  /* 0x20000039ff5c7230 */ /* 0x000fe20000004100 */
[----:B------:R-:W-:Y:S02]  /*a2c0*/  FMUL.FTZ R66, R138, -R136 ;  /* 0x800000888a427220 */ /* 0x000fe40000410000 */
[----:B------:R-:W-:Y:S02]  /*a2d0*/  FFMA.FTZ R71, R76, R67, R68 ;  /* 0x000000434c477223 */ /* 0x000fe40000010044 */
[----:B------:R-:W-:Y:S02]  /*a2e0*/  FFMA.FTZ R18, R67, R51, R18 ;  /* 0x0000003343127223 */ /* 0x000fe40000010012 */
[----:B------:R-:W-:Y:S02]  /*a2f0*/  FMUL.FTZ R68, R74, R96 ;  /* 0x000000604a447220 */ /* 0x000fe40000410000 */
[----:B------:R-:W-:-:S02]  /*a300*/  FFMA.FTZ R67, R139, R137, -R66 ;  /* 0x000000898b437223 */ /* 0x000fc40000010842 */
[C---:B------:R-:W-:Y:S02]  /*a310*/  FMUL.FTZ R66, R177.reuse, R136 ;  /* 0x00000088b1427220 */ /* 0x040fe40000410000 */
[-C--:B------:R-:W-:Y:S02]  /*a320*/  FFMA.FTZ R177, R177, -R68.reuse, R226 ;  /* 0x80000044b1b17223 */ /* 0x080fe400000100e2 */
[----:B------:R-:W-:Y:S02]  /*a330*/  FFMA.FTZ R65, R69, R135, -R70 ;  /* 0x0000008745417223 */ /* 0x000fe40000010846 */
[----:B------:R-:W-:Y:S02]  /*a340*/  FFMA.FTZ R68, R175, -R68, R232 ;  /* 0x80000044af447223 */ /* 0x000fe400000100e8 */
[----:B------:R-:W-:Y:S02]  /*a350*/  FMUL.FTZ R69, R137, UR48 ;  /* 0x0000003089457c20 */ /* 0x000fe40008410000 */
[----:B------:R-:W-:-:S02]  /*a360*/  FFMA.FTZ R175, R175, R137, R66 ;  /* 0x00000089afaf7223 */ /* 0x000fc40000010042 */
[----:B------:R-:W-:Y:S02]  /*a370*/  FMUL.FTZ R138, R138, -R137 ;  /* 0x800000898a8a7220 */ /* 0x000fe40000410000 */
[C---:B------:R-:W-:Y:S02]  /*a380*/  FMUL.FTZ R66, R136.reuse, UR48 ;  /* 0x0000003088427c20 */ /* 0x040fe40008410000 */
[C---:B------:R-:W-:Y:S02]  /*a390*/  FFMA.FTZ R70, R136.reuse, UR41, -R69 ;  /* 0x0000002988467c23 */ /* 0x040fe40008010845 */
[----:B------:R-:W-:Y:S02]  /*a3a0*/  FFMA.FTZ R138, R139, R136, R138 ;  /* 0x000000888b8a7223 */ /* 0x000fe4000001008a */
[----:B------:R-:W-:Y:S02]  /*a3b0*/  FFMA.FTZ R69, R137, UR41, R66 ;  /* 0x0000002989457c23 */ /* 0x000fe40008010042 */
[----:B------:R-:W-:-:S02]  /*a3c0*/  FMUL.FTZ R139, R136, R96 ;  /* 0x00000060888b7220 */ /* 0x000fc40000410000 */
[----:B------:R-:W-:Y:S02]  /*a3d0*/  FMUL.FTZ R137, R137, R96 ;  /* 0x0000006089897220 */ /* 0x000fe40000410000 */
[----:B------:R-:W-:Y:S02]  /*a3e0*/  FADD.FTZ R77, R94, R67 ;  /* 0x000000435e4d7221 */ /* 0x000fe40000010000 */
[C---:B------:R-:W-:Y:S02]  /*a3f0*/  FMUL.FTZ R70, R177.reuse, R70 ;  /* 0x00000046b1467220 */ /* 0x040fe40000410000 */
[C---:B------:R-:W-:Y:S02]  /*a400*/  FMUL.FTZ R133, R76.reuse, R133 ;  /* 0x000000854c857220 */ /* 0x040fe40000410000 */
[----:B------:R-:W-:Y:S01]  /*a410*/  FMUL.FTZ R135, R76, R135 ;  /* 0x000000874c877220 */ /* 0x000fe20000410000 */
[----:B------:R-:W-:Y:S01]  /*a420*/  HADD2.F32 R76, -RZ, R54.H0_H0 ;  /* 0x20000036ff4c7230 */ /* 0x000fe20000004100 */
[----:B------:R-:W-:-:S02]  /*a430*/  FMUL.FTZ R66, R177, R139 ;  /* 0x0000008bb1427220 */ /* 0x000fc40000410000 */
[----:B------:R-:W-:Y:S02]  /*a440*/  FMUL.FTZ R67, R177, R137 ;  /* 0x00000089b1437220 */ /* 0x000fe40000410000 */
[----:B------:R-:W-:Y:S01]  /*a450*/  FADD.FTZ R138, -R93, R138 ;  /* 0x0000008a5d8a7221 */ /* 0x000fe20000010100 */
[----:B------:R-:W-:Y:S01]  /*a460*/  HADD2.F32 R93, -RZ, R57.H1_H1 ;  /* 0x30000039ff5d7230 */ /* 0x000fe20000004100 */
[----:B------:R-:W-:Y:S02]  /*a470*/  FADD.FTZ R33, R72, R33 ;  /* 0x0000002148217221 */ /* 0x000fe40000010000 */
[C---:B------:R-:W-:Y:S02]  /*a480*/  FFMA.FTZ R72, R68.reuse, R69, R70 ;  /* 0x0000004544487223 */ /* 0x040fe40000010046 */
[C---:B------:R-:W-:Y:S02]  /*a490*/  FFMA.FTZ R66, R68.reuse, R137, R66 ;  /* 0x0000008944427223 */ /* 0x040fe40000010042 */
[----:B------:R-:W-:-:S02]  /*a4a0*/  FFMA.FTZ R67, R68, R139, -R67 ;  /* 0x0000008b44437223 */ /* 0x000fc40000010843 */
[----:B------:R-:W-:Y:S02]  /*a4b0*/  FMUL.FTZ R68, R140, -R138 ;  /* 0x8000008a8c447220 */ /* 0x000fe40000410000 */
[----:B------:R-:W-:Y:S02]  /*a4c0*/  FMUL.FTZ R70, R76, R97 ;  /* 0x000000614c467220 */ /* 0x000fe40000410000 */
[C---:B------:R-:W-:Y:S02]  /*a4d0*/  FMUL.FTZ R137, R74.reuse, R137 ;  /* 0x000000894a897220 */ /* 0x040fe40000410000 */
[----:B------:R-:W-:Y:S02]  /*a4e0*/  FMUL.FTZ R139, R74, R139 ;  /* 0x0000008b4a8b7220 */ /* 0x000fe40000410000 */
[----:B------:R-:W-:Y:S02]  /*a4f0*/  FMUL.FTZ R140, R140, -R77 ;  /* 0x8000004d8c8c7220 */ /* 0x000fe40000410000 */
[----:B------:R-:W-:-:S02]  /*a500*/  FADD.FTZ R34, R71, R34 ;  /* 0x0000002247227221 */ /* 0x000fc40000010000 */
[----:B------:R-:W-:Y:S02]  /*a510*/  FFMA.FTZ R74, R74, R175, R72 ;  /* 0x000000af4a4a7223 */ /* 0x000fe40000010048 */
[----:B------:R-:W-:Y:S02]  /*a520*/  FMUL.FTZ R73, R77, UR48 ;  /* 0x000000304d497c20 */ /* 0x000fe40008410000 */
[----:B------:R-:W-:Y:S02]  /*a530*/  FMUL.FTZ R71, R174, R138 ;  /* 0x0000008aae477220 */ /* 0x000fe40000410000 */
[----:B------:R-:W-:Y:S02]  /*a540*/  FMUL.FTZ R72, R138, UR48 ;  /* 0x000000308a487c20 */ /* 0x000fe40008410000 */
[----:B------:R-:W-:Y:S02]  /*a550*/  FFMA.FTZ R19, R175, R96, R19 ;  /* 0x00000060af137223 */ /* 0x000fe40000010013 */
[----:B------:R-:W-:-:S02]  /*a560*/  FFMA.FTZ R69, R141, R77, -R68 ;  /* 0x0000004d8d457223 */ /* 0x000fc40000010844 */
[----:B------:R-:W-:Y:S02]  /*a570*/  FFMA.FTZ R140, R141, R138, R140 ;  /* 0x0000008a8d8c7223 */ /* 0x000fe4000001008c */
[----:B------:R-:W-:Y:S01]  /*a580*/  FFMA.FTZ R68, R174, -R70, R231 ;  /* 0x80000046ae447223 */ /* 0x000fe200000100e7 */
[----:B------:R-:W-:Y:S01]  /*a590*/  IADD3 R174, R113, 0xa00, RZ ;  /* 0x00000a0071ae7810 */ /* 0x000fe20007ffe0ff */
[CC--:B------:R-:W-:Y:S02]  /*a5a0*/  FMUL.FTZ R175, R138.reuse, R97.reuse ;  /* 0x000000618aaf7220 */ /* 0x0c0fe40000410000 */
[----:B------:R-:W-:Y:S02]  /*a5b0*/  FFMA.FTZ R75, R138, UR41, -R73 ;  /* 0x000000298a4b7c23 */ /* 0x000fe40008010849 */
[----:B------:R-:W-:Y:S02]  /*a5c0*/  FMUL.FTZ R141, R77, R97 ;  /* 0x000000614d8d7220 */ /* 0x000fe40000410000 */
[----:B------:R-:W-:-:S02]  /*a5d0*/  FFMA.FTZ R71, R172, R77, R71 ;  /* 0x0000004dac477223 */ /* 0x000fc40000010047 */
[----:B------:R-:W-:Y:S02]  /*a5e0*/  FFMA.FTZ R73, R77, UR41, R72 ;  /* 0x000000294d497c23 */ /* 0x000fe40008010048 */
[----:B------:R-:W-:Y:S01]  /*a5f0*/  FADD.FTZ R77, R180, R69 ;  /* 0x00000045b44d7221 */ /* 0x000fe20000010000 */
[C---:B------:R-:W-:Y:S01]  /*a600*/  IADD3 R180, R113.reuse, 0xb80, RZ ;  /* 0x00000b8071b47810 */ /* 0x040fe20007ffe0ff */
[----:B------:R-:W-:Y:S01]  /*a610*/  FFMA.FTZ R70, R172, -R70, R235 ;  /* 0x80000046ac467223 */ /* 0x000fe200000100eb */
[----:B------:R-:W-:Y:S01]  /*a620*/  IADD3 R172, R113, 0x980, RZ ;  /* 0x0000098071ac7810 */ /* 0x000fe20007ffe0ff */
[C---:B------:R-:W-:Y:S02]  /*a630*/  FMUL.FTZ R69, R68.reuse, R175 ;  /* 0x000000af44457220 */ /* 0x040fe40000410000 */
[C---:B------:R-:W-:Y:S02]  /*a640*/  FMUL.FTZ R72, R68.reuse, R141 ;  /* 0x0000008d44487220 */ /* 0x040fe40000410000 */
[----:B------:R-:W-:-:S02]  /*a650*/  FMUL.FTZ R75, R68, R75 ;  /* 0x0000004b444b7220 */ /* 0x000fc40000410000 */
[----:B------:R-:W-:Y:S02]  /*a660*/  FADD.FTZ R95, -R95, R140 ;  /* 0x0000008c5f5f7221 */ /* 0x000fe40000010100 */
[C---:B------:R-:W-:Y:S02]  /*a670*/  FFMA.FTZ R68, R70.reuse, R141, R69 ;  /* 0x0000008d46447223 */ /* 0x040fe40000010045 */
[C---:B------:R-:W-:Y:S02]  /*a680*/  FFMA.FTZ R69, R70.reuse, R175, -R72 ;  /* 0x000000af46457223 */ /* 0x040fe40000010848 */
[----:B------:R-:W-:Y:S02]  /*a690*/  FFMA.FTZ R72, R70, R73, R75 ;  /* 0x0000004946487223 */ /* 0x000fe4000001004b */
[C---:B------:R-:W-:Y:S02]  /*a6a0*/  FMUL.FTZ R70, R142.reuse, -R95 ;  /* 0x8000005f8e467220 */ /* 0x040fe40000410000 */
[----:B------:R-:W-:-:S02]  /*a6b0*/  FMUL.FTZ R142, R142, -R77 ;  /* 0x8000004d8e8e7220 */ /* 0x000fc40000410000 */
[C---:B------:R-:W-:Y:S02]  /*a6c0*/  FFMA.FTZ R70, R143.reuse, R77, -R70 ;  /* 0x0000004d8f467223 */ /* 0x040fe40000010846 */
[----:B------:R-:W-:Y:S02]  /*a6d0*/  FFMA.FTZ R143, R143, R95, R142 ;  /* 0x0000005f8f8f7223 */ /* 0x000fe4000001008e */
[----:B------:R-:W-:Y:S02]  /*a6e0*/  FFMA.FTZ R20, R71, R97, R20 ;  /* 0x0000006147147223 */ /* 0x000fe40000010014 */
[----:B------:R-:W-:Y:S02]  /*a6f0*/  FFMA.FTZ R75, R76, R71, R72 ;  /* 0x000000474c4b7223 */ /* 0x000fe40000010048 */
[----:B------:R-:W-:Y:S02]  /*a700*/  FMUL.FTZ R71, R81, R98 ;  /* 0x0000006251477220 */ /* 0x000fe40000410000 */
[----:B------:R-:W-:-:S02]  /*a710*/  FADD.FTZ R82, R183, R70 ;  /* 0x00000046b7527221 */ /* 0x000fc40000010000 */
[----:B------:R-:W-:Y:S02]  /*a720*/  FMUL.FTZ R70, R173, R95 ;  /* 0x0000005fad467220 */ /* 0x000fe40000410000 */
[----:B------:R-:W-:Y:S01]  /*a730*/  FADD.FTZ R79, -R182, R143 ;  /* 0x0000008fb64f7221 */ /* 0x000fe20000010100 */
[----:B------:R-:W-:Y:S01]  /*a740*/  IADD3 R182, R113, 0xc00, RZ ;  /* 0x00000c0071b67810 */ /* 0x000fe20007ffe0ff */
[-C--:B------:R-:W-:Y:S02]  /*a750*/  FFMA.FTZ R173, R173, -R71.reuse, R230 ;  /* 0x80000047adad7223 */ /* 0x080fe400000100e6 */
[C---:B------:R-:W-:Y:S02]  /*a760*/  FFMA.FTZ R73, R171.reuse, -R71, R224 ;  /* 0x80000047ab497223 */ /* 0x040fe400000100e0 */
[----:B------:R-:W-:Y:S02]  /*a770*/  FFMA.FTZ R71, R171, R77, R70 ;  /* 0x0000004dab477223 */ /* 0x000fe40000010046 */
[----:B------:R-:W-:-:S02]  /*a780*/  FMUL.FTZ R70, R144, -R79 ;  /* 0x8000004f90467220 */ /* 0x000fc40000410000 */
[-C--:B------:R-:W-:Y:S02]  /*a790*/  FMUL.FTZ R144, R144, -R82.reuse ;  /* 0x8000005290907220 */ /* 0x080fe40000410000 */
[C---:B------:R-:W-:Y:S02]  /*a7a0*/  FFMA.FTZ R70, R145.reuse, R82, -R70 ;  /* 0x0000005291467223 */ /* 0x040fe40000010846 */
[----:B------:R-:W-:Y:S02]  /*a7b0*/  FFMA.FTZ R145, R145, R79, R144 ;  /* 0x0000004f91917223 */ /* 0x000fe40000010090 */
[----:B------:R-:W-:Y:S02]  /*a7c0*/  FADD.FTZ R35, R74, R35 ;  /* 0x000000234a237221 */ /* 0x000fe40000010000 */
[----:B------:R-:W-:Y:S02]  /*a7d0*/  FMUL.FTZ R74, R77, UR48 ;  /* 0x000000304d4a7c20 */ /* 0x000fe40008410000 */
[----:B------:R-:W-:-:S02]  /*a7e0*/  FMUL.FTZ R72, R95, UR48 ;  /* 0x000000305f487c20 */ /* 0x000fc40008410000 */
[----:B------:R-:W-:Y:S02]  /*a7f0*/  FADD.FTZ R184, -R184, R145 ;  /* 0x00000091b8b87221 */ /* 0x000fe40000010100 */
[C---:B------:R-:W-:Y:S02]  /*a800*/  FMUL.FTZ R141, R76.reuse, R141 ;  /* 0x0000008d4c8d7220 */ /* 0x040fe40000410000 */
[----:B------:R-:W-:Y:S02]  /*a810*/  FMUL.FTZ R175, R76, R175 ;  /* 0x000000af4caf7220 */ /* 0x000fe40000410000 */
[----:B------:R-:W-:Y:S02]  /*a820*/  FADD.FTZ R185, R185, R70 ;  /* 0x00000046b9b97221 */ /* 0x000fe40000010000 */
[----:B------:R-:W-:Y:S02]  /*a830*/  FFMA.FTZ R76, R95, UR41, -R74 ;  /* 0x000000295f4c7c23 */ /* 0x000fe4000801084a */
[----:B------:R-:W-:-:S02]  /*a840*/  FFMA.FTZ R74, R77, UR41, R72 ;  /* 0x000000294d4a7c23 */ /* 0x000fc40008010048 */
[C---:B------:R-:W-:Y:S02]  /*a850*/  FMUL.FTZ R72, R146.reuse, -R184 ;  /* 0x800000b892487220 */ /* 0x040fe40000410000 */
[-C--:B------:R-:W-:Y:S02]  /*a860*/  FMUL.FTZ R146, R146, -R185.reuse ;  /* 0x800000b992927220 */ /* 0x080fe40000410000 */
[-C--:B------:R-:W-:Y:S02]  /*a870*/  FMUL.FTZ R80, R95, R98.reuse ;  /* 0x000000625f507220 */ /* 0x080fe40000410000 */
[----:B------:R-:W-:Y:S02]  /*a880*/  FMUL.FTZ R78, R77, R98 ;  /* 0x000000624d4e7220 */ /* 0x000fe40000410000 */
[C---:B------:R-:W-:Y:S02]  /*a890*/  FFMA.FTZ R171, R147.reuse, R184, R146 ;  /* 0x000000b893ab7223 */ /* 0x040fe40000010092 */
[----:B------:R-:W-:-:S02]  /*a8a0*/  FFMA.FTZ R72, R147, R185, -R72 ;  /* 0x000000b993487223 */ /* 0x000fc40000010848 */
[C---:B------:R-:W-:Y:S02]  /*a8b0*/  FMUL.FTZ R76, R173.reuse, R76 ;  /* 0x0000004cad4c7220 */ /* 0x040fe40000410000 */
[C---:B------:R-:W-:Y:S02]  /*a8c0*/  FMUL.FTZ R136, R173.reuse, R80 ;  /* 0x00000050ad887220 */ /* 0x040fe40000410000 */
[----:B------:R-:W-:Y:S02]  /*a8d0*/  FMUL.FTZ R70, R173, R78 ;  /* 0x0000004ead467220 */ /* 0x000fe40000410000 */
[----:B------:R-:W-:Y:S01]  /*a8e0*/  FADD.FTZ R171, -R186, R171 ;  /* 0x000000abbaab7221 */ /* 0x000fe20000010100 */
[----:B------:R-:W-:Y:S01]  /*a8f0*/  IADD3 R186, R113, 0x80, RZ ;  /* 0x0000008071ba7810 */ /* 0x000fe20007ffe0ff */
[----:B------:R-:W-:Y:S02]  /*a900*/  FADD.FTZ R173, R187, R72 ;  /* 0x00000048bbad7221 */ /* 0x000fe40000010000 */
[C---:B------:R-:W-:Y:S01]  /*a910*/  FFMA.FTZ R74, R73.reuse, R74, R76 ;  /* 0x0000004a494a7223 */ /* 0x040fe2000001004c */
[----:B------:R-:W-:Y:S01]  /*a920*/  LEA.HI.SX32 R186, R186, R113, 0x1b ;  /* 0x00000071baba7211 */ /* 0x000fe200078fdaff */
[----:B------:R-:W-:-:S02]  /*a930*/  FFMA.FTZ R136, R73, R78, R136 ;  /* 0x0000004e49887223 */ /* 0x000fc40000010088 */
[----:B------:R-:W-:Y:S02]  /*a940*/  FFMA.FTZ R70, R73, R80, -R70 ;  /* 0x0000005049467223 */ /* 0x000fe40000010846 */
[----:B------:R-:W-:Y:S02]  /*a950*/  FMUL.FTZ R72, R148, -R171 ;  /* 0x800000ab94487220 */ /* 0x000fe40000410000 */
[----:B------:R-:W-:Y:S02]  /*a960*/  FMUL.FTZ R73, R84, R99 ;  /* 0x0000006354497220 */ /* 0x000fe40000410000 */
[----:B------:R-:W-:Y:S02]  /*a970*/  FMUL.FTZ R148, R148, -R173 ;  /* 0x800000ad94947220 */ /* 0x000fe40000410000 */
[----:B------:R-:W-:Y:S02]  /*a980*/  FFMA.FTZ R21, R71, R98, R21 ;  /* 0x0000006247157223 */ /* 0x000fe40000010015 */
[----:B------:R-:W-:-:S02]  /*a990*/  FFMA.FTZ R74, R81, R71, R74 ;  /* 0x00000047514a7223 */ /* 0x000fc4000001004a */
[C---:B------:R-:W-:Y:S02]  /*a9a0*/  FMUL.FTZ R71, R170.reuse, R79 ;  /* 0x0000004faa477220 */ /* 0x040fe40000410000 */
[C---:B------:R-:W-:Y:S02]  /*a9b0*/  FFMA.FTZ R72, R149.reuse, R173, -R72 ;  /* 0x000000ad95487223 */ /* 0x040fe40000010848 */
[----:B------:R-:W-:Y:S02]  /*a9c0*/  FFMA.FTZ R170, R170, -R73, R229 ;  /* 0x80000049aaaa7223 */ /* 0x000fe400000100e5 */
[----:B------:R-:W-:Y:S02]  /*a9d0*/  FFMA.FTZ R149, R149, R171, R148 ;  /* 0x000000ab95957223 */ /* 0x000fe40000010094 */
[----:B------:R-:W-:Y:S02]  /*a9e0*/  FFMA.FTZ R73, R168, -R73, R233 ;  /* 0x80000049a8497223 */ /* 0x000fe400000100e9 */
[----:B------:R-:W-:-:S02]  /*a9f0*/  FADD.FTZ R37, R74, R37 ;  /* 0x000000254a257221 */ /* 0x000fc40000010000 */
[----:B------:R-:W-:Y:S02]  /*aa00*/  FFMA.FTZ R168, R168, R82, R71 ;  /* 0x00000052a8a87223 */ /* 0x000fe40000010047 */
[----:B------:R-:W-:Y:S02]  /*aa10*/  FMUL.FTZ R74, R82, UR48 ;  /* 0x00000030524a7c20 */ /* 0x000fe40008410000 */
[----:B------:R-:W-:Y:S02]  /*aa20*/  FMUL.FTZ R71, R79, UR48 ;  /* 0x000000304f477c20 */ /* 0x000fe40008410000 */
[----:B------:R-:W-:Y:S02]  /*aa30*/  FADD.FTZ R188, -R188, R149 ;  /* 0x00000095bcbc7221 */ /* 0x000fe40000010100 */
[----:B------:R-:W-:Y:S02]  /*aa40*/  FADD.FTZ R36, R75, R36 ;  /* 0x000000244b247221 */ /* 0x000fe40000010000 */
[----:B------:R-:W-:-:S02]  /*aa50*/  FADD.FTZ R189, R189, R72 ;  /* 0x00000048bdbd7221 */ /* 0x000fc40000010000 */
[----:B------:R-:W-:Y:S02]  /*aa60*/  FFMA.FTZ R75, R79, UR41, -R74 ;  /* 0x000000294f4b7c23 */ /* 0x000fe4000801084a */
[----:B------:R-:W-:Y:S02]  /*aa70*/  FFMA.FTZ R74, R82, UR41, R71 ;  /* 0x00000029524a7c23 */ /* 0x000fe40008010047 */
[CC--:B------:R-:W-:Y:S02]  /*aa80*/  FMUL.FTZ R71, R119.reuse, -R188.reuse ;  /* 0x800000bc77477220 */ /* 0x0c0fe40000410000 */
[-C--:B------:R-:W-:Y:S02]  /*aa90*/  FMUL.FTZ R119, R119, -R189.reuse ;  /* 0x800000bd77777220 */ /* 0x080fe40000410000 */
[C---:B------:R-:W-:Y:S02]  /*aaa0*/  FFMA.FTZ R72, R120.reuse, R189, -R71 ;  /* 0x000000bd78487223 */ /* 0x040fe40000010847 */
[----:B------:R-:W-:-:S02]  /*aab0*/  FFMA.FTZ R119, R120, R188, R119 ;  /* 0x000000bc78777223 */ /* 0x000fc40000010077 */
[-C--:B------:R-:W-:Y:S02]  /*aac0*/  FMUL.FTZ R76, R79, R99.reuse ;  /* 0x000000634f4c7220 */ /* 0x080fe40000410000 */
[----:B------:R-:W-:Y:S02]  /*aad0*/  FMUL.FTZ R147, R82, R99 ;  /* 0x0000006352937220 */ /* 0x000fe40000410000 */
[----:B------:R-:W-:Y:S02]  /*aae0*/  FADD.FTZ R190, -R190, R119 ;  /* 0x00000077bebe7221 */ /* 0x000fe40000010100 */
[C---:B------:R-:W-:Y:S02]  /*aaf0*/  FMUL.FTZ R143, R81.reuse, R78 ;  /* 0x0000004e518f7220 */ /* 0x040fe40000410000 */
[----:B------:R-:W-:Y:S01]  /*ab00*/  FMUL.FTZ R145, R81, R80 ;  /* 0x0000005051917220 */ /* 0x000fe20000410000 */
[----:B------:R-:W-:Y:S01]  /*ab10*/  HADD2.F32 R81, -RZ, R52.H1_H1 ;  /* 0x30000034ff517230 */ /* 0x000fe20000004100 */
[----:B------:R-:W-:-:S02]  /*ab20*/  FADD.FTZ R191, R191, R72 ;  /* 0x00000048bfbf7221 */ /* 0x000fc40000010000 */
[C---:B------:R-:W-:Y:S02]  /*ab30*/  FMUL.FTZ R140, R170.reuse, R76 ;  /* 0x0000004caa8c7220 */ /* 0x040fe40000410000 */
[C---:B------:R-:W-:Y:S02]  /*ab40*/  FMUL.FTZ R75, R170.reuse, R75 ;  /* 0x0000004baa4b7220 */ /* 0x040fe40000410000 */
[----:B------:R-:W-:Y:S01]  /*ab50*/  FMUL.FTZ R138, R170, R147 ;  /* 0x00000093aa8a7220 */ /* 0x000fe20000410000 */
[----:B------:R-:W-:Y:S01]  /*ab60*/  IADD3 R170, R113, 0x900, RZ ;  /* 0x0000090071aa7810 */ /* 0x000fe20007ffe0ff */
[C---:B------:R-:W-:Y:S02]  /*ab70*/  FMUL.FTZ R72, R121.reuse, -R190 ;  /* 0x800000be79487220 */ /* 0x040fe40000410000 */
[----:B------:R-:W-:Y:S02]  /*ab80*/  FMUL.FTZ R121, R121, -R191 ;  /* 0x800000bf79797220 */ /* 0x000fe40000410000 */
[----:B------:R-:W-:-:S02]  /*ab90*/  FFMA.FTZ R140, R73, R147, R140 ;  /* 0x00000093498c7223 */ /* 0x000fc4000001008c */
[C---:B------:R-:W-:Y:S02]  /*aba0*/  FFMA.FTZ R138, R73.reuse, R76, -R138 ;  /* 0x0000004c498a7223 */ /* 0x040fe4000001088a */
[----:B------:R-:W-:Y:S02]  /*abb0*/  FFMA.FTZ R71, R73, R74, R75 ;  /* 0x0000004a49477223 */ /* 0x000fe4000001004b */
[----:B------:R-:W-:Y:S02]  /*abc0*/  FMUL.FTZ R73, R81, R100 ;  /* 0x0000006451497220 */ /* 0x000fe40000410000 */
[----:B------:R-:W-:Y:S02]  /*abd0*/  FFMA.FTZ R121, R122, R190, R121 ;  /* 0x000000be7a797223 */ /* 0x000fe40000010079 */
[----:B------:R-:W-:Y:S02]  /*abe0*/  FMUL.FTZ R149, R84, R76 ;  /* 0x0000004c54957220 */ /* 0x000fe40000410000 */
[----:B------:R-:W-:-:S02]  /*abf0*/  FMUL.FTZ R74, R169, R184 ;  /* 0x000000b8a94a7220 */ /* 0x000fc40000410000 */
[----:B------:R-:W-:Y:S02]  /*ac00*/  FFMA.FTZ R72, R122, R191, -R72 ;  /* 0x000000bf7a487223 */ /* 0x000fe40000010848 */
[-C--:B------:R-:W-:Y:S02]  /*ac10*/  FFMA.FTZ R169, R169, -R73.reuse, R228 ;  /* 0x80000049a9a97223 */ /* 0x080fe400000100e4 */
[----:B------:R-:W-:Y:S02]  /*ac20*/  FFMA.FTZ R76, R167, -R73, R222 ;  /* 0x80000049a74c7223 */ /* 0x000fe400000100de */
[----:B------:R-:W-:Y:S02]  /*ac30*/  FMUL.FTZ R73, R185, UR48 ;  /* 0x00000030b9497c20 */ /* 0x000fe40008410000 */
[----:B------:R-:W-:Y:S01]  /*ac40*/  FADD.FTZ R192, -R192, R121 ;  /* 0x00000079c0c07221 */ /* 0x000fe20000010100 */
[----:B------:R-:W-:Y:S01]  /*ac50*/  HADD2.F32 R121, -RZ, R56.H1_H1 ;  /* 0x30000038ff797230 */ /* 0x000fe20000004100 */
[----:B------:R-:W-:Y:S01]  /*ac60*/  FADD.FTZ R193, R193, R72 ;  /* 0x00000048c1c17221 */ /* 0x000fe20000010000 */
[----:B------:R-:W-:Y:S01]  /*ac70*/  HADD2.F32 R72, -RZ, R52.H0_H0 ;  /* 0x20000034ff487230 */ /* 0x000fe20000004100 */
[----:B------:R-:W-:-:S02]  /*ac80*/  FFMA.FTZ R167, R167, R185, R74 ;  /* 0x000000b9a7a77223 */ /* 0x000fc4000001004a */
[C---:B------:R-:W-:Y:S02]  /*ac90*/  FMUL.FTZ R74, R184.reuse, UR48 ;  /* 0x00000030b84a7c20 */ /* 0x040fe40008410000 */
[----:B------:R-:W-:Y:S02]  /*aca0*/  FFMA.FTZ R78, R184, UR41, -R73 ;  /* 0x00000029b84e7c23 */ /* 0x000fe40008010849 */
[C---:B------:R-:W-:Y:S02]  /*acb0*/  FMUL.FTZ R73, R123.reuse, -R192 ;  /* 0x800000c07b497220 */ /* 0x040fe40000410000 */
[-C--:B------:R-:W-:Y:S02]  /*acc0*/  FMUL.FTZ R123, R123, -R193.reuse ;  /* 0x800000c17b7b7220 */ /* 0x080fe40000410000 */
[----:B------:R-:W-:Y:S02]  /*acd0*/  FFMA.FTZ R77, R185, UR41, R74 ;  /* 0x00000029b94d7c23 */ /* 0x000fe4000801004a */
[----:B------:R-:W-:-:S02]  /*ace0*/  FFMA.FTZ R74, R124, R193, -R73 ;  /* 0x000000c17c4a7223 */ /* 0x000fc40000010849 */
[----:B------:R-:W-:Y:S02]  /*acf0*/  FFMA.FTZ R73, R124, R192, R123 ;  /* 0x000000c07c497223 */ /* 0x000fe4000001007b */
[-C--:B------:R-:W-:Y:S02]  /*ad00*/  FMUL.FTZ R184, R184, R100.reuse ;  /* 0x00000064b8b87220 */ /* 0x080fe40000410000 */
[----:B------:R-:W-:Y:S02]  /*ad10*/  FMUL.FTZ R185, R185, R100 ;  /* 0x00000064b9b97220 */ /* 0x000fe40000410000 */
[----:B------:R-:W-:Y:S02]  /*ad20*/  FADD.FTZ R194, -R194, R73 ;  /* 0x00000049c2c27221 */ /* 0x000fe40000010100 */
[C---:B------:R-:W-:Y:S02]  /*ad30*/  FMUL.FTZ R79, R169.reuse, R184 ;  /* 0x000000b8a94f7220 */ /* 0x040fe40000410000 */
[----:B------:R-:W-:-:S02]  /*ad40*/  FMUL.FTZ R78, R169, R78 ;  /* 0x0000004ea94e7220 */ /* 0x000fc40000410000 */
[----:B------:R-:W-:Y:S02]  /*ad50*/  FADD.FTZ R195, R195, R74 ;  /* 0x0000004ac3c37221 */ /* 0x000fe40000010000 */
[----:B------:R-:W-:Y:S02]  /*ad60*/  FMUL.FTZ R169, R169, R185 ;  /* 0x000000b9a9a97220 */ /* 0x000fe40000410000 */
[C---:B------:R-:W-:Y:S02]  /*ad70*/  FMUL.FTZ R74, R125.reuse, -R194 ;  /* 0x800000c27d4a7220 */ /* 0x040fe40000410000 */
[----:B------:R-:W-:Y:S02]  /*ad80*/  FMUL.FTZ R75, R72, R101 ;  /* 0x00000065484b7220 */ /* 0x000fe40000410000 */
[----:B------:R-:W-:Y:S02]  /*ad90*/  FMUL.FTZ R125, R125, -R195 ;  /* 0x800000c37d7d7220 */ /* 0x000fe40000410000 */
[----:B------:R-:W-:-:S02]  /*ada0*/  FFMA.FTZ R123, R76, R185, R79 ;  /* 0x000000b94c7b7223 */ /* 0x000fc4000001004f */
[C---:B------:R-:W-:Y:S02]  /*adb0*/  FFMA.FTZ R124, R76.reuse, R184, -R169 ;  /* 0x000000b84c7c7223 */ /* 0x040fe400000108a9 */
[----:B------:R-:W-:Y:S02]  /*adc0*/  FFMA.FTZ R80, R76, R77, R78 ;  /* 0x0000004d4c507223 */ /* 0x000fe4000001004e */
[----:B------:R-:W-:Y:S02]  /*add0*/  FFMA.FTZ R76, R126, R195, -R74 ;  /* 0x000000c37e4c7223 */ /* 0x000fe4000001084a */
[-C--:B------:R-:W-:Y:S02]  /*ade0*/  FFMA.FTZ R78, R166, -R75.reuse, R221 ;  /* 0x8000004ba64e7223 */ /* 0x080fe400000100dd */
[----:B------:R-:W-:Y:S02]  /*adf0*/  FFMA.FTZ R122, R164, -R75, R225 ;  /* 0x8000004ba47a7223 */ /* 0x000fe400000100e1 */
[----:B------:R-:W-:-:S02]  /*ae00*/  FFMA.FTZ R75, R126, R194, R125 ;  /* 0x000000c27e4b7223 */ /* 0x000fc4000001007d */
[----:B------:R-:W-:Y:S02]  /*ae10*/  FADD.FTZ R197, R197, R76 ;  /* 0x0000004cc5c57221 */ /* 0x000fe40000010000 */
[----:B------:R-:W-:Y:S02]  /*ae20*/  FFMA.FTZ R74, R81, R167, R80 ;  /* 0x000000a7514a7223 */ /* 0x000fe40000010050 */
[----:B------:R-:W-:Y:S02]  /*ae30*/  FMUL.FTZ R76, R171, UR48 ;  /* 0x00000030ab4c7c20 */ /* 0x000fe40008410000 */
[C---:B------:R-:W-:Y:S02]  /*ae40*/  FMUL.FTZ R80, R173.reuse, UR48 ;  /* 0x00000030ad507c20 */ /* 0x040fe40008410000 */
[----:B------:R-:W-:Y:S01]  /*ae50*/  FADD.FTZ R196, -R196, R75 ;  /* 0x0000004bc4c47221 */ /* 0x000fe20000010100 */
[----:B------:R-:W-:Y:S01]  /*ae60*/  HADD2.F32 R75, -RZ, R59.H1_H1 ;  /* 0x3000003bff4b7230 */ /* 0x000fe20000004100 */
[----:B------:R-:W-:-:S02]  /*ae70*/  FFMA.FTZ R79, R173, UR41, R76 ;  /* 0x00000029ad4f7c23 */ /* 0x000fc4000801004c */
[----:B------:R-:W-:Y:S02]  /*ae80*/  FFMA.FTZ R77, R171, UR41, -R80 ;  /* 0x00000029ab4d7c23 */ /* 0x000fe40008010850 */
[CC--:B------:R-:W-:Y:S02]  /*ae90*/  FMUL.FTZ R76, R127.reuse, -R196.reuse ;  /* 0x800000c47f4c7220 */ /* 0x0c0fe40000410000 */
[----:B------:R-:W-:Y:S02]  /*aea0*/  FMUL.FTZ R127, R127, -R197 ;  /* 0x800000c57f7f7220 */ /* 0x000fe40000410000 */
[----:B------:R-:W-:Y:S01]  /*aeb0*/  FMUL.FTZ R73, R166, R171 ;  /* 0x000000aba6497220 */ /* 0x000fe20000410000 */
[----:B------:R-:W-:Y:S01]  /*aec0*/  IADD3 R166, R113, 0x800, RZ ;  /* 0x0000080071a67810 */ /* 0x000fe20007ffe0ff */
[----:B------:R-:W-:Y:S02]  /*aed0*/  FMUL.FTZ R80, R78, R77 ;  /* 0x0000004d4e507220 */ /* 0x000fe40000410000 */
[----:B------:R-:W-:-:S02]  /*aee0*/  FFMA.FTZ R77, R128, R196, R127 ;  /* 0x000000c4804d7223 */ /* 0x000fc4000001007f */
[----:B------:R-:W-:Y:S01]  /*aef0*/  FFMA.FTZ R73, R164, R173, R73 ;  /* 0x000000ada4497223 */ /* 0x000fe20000010049 */
[----:B------:R-:W-:Y:S01]  /*af00*/  IADD3 R164, R113, 0x780, RZ ;  /* 0x0000078071a47810 */ /* 0x000fe20007ffe0ff */
[----:B------:R-:W-:Y:S02]  /*af10*/  FFMA.FTZ R76, R128, R197, -R76 ;  /* 0x000000c5804c7223 */ /* 0x000fe4000001084c */
[-C--:B------:R-:W-:Y:S02]  /*af20*/  FMUL.FTZ R171, R171, R101.reuse ;  /* 0x00000065abab7220 */ /* 0x080fe40000410000 */
[----:B------:R-:W-:Y:S02]  /*af30*/  FMUL.FTZ R173, R173, R101 ;  /* 0x00000065adad7220 */ /* 0x000fe40000410000 */
[----:B------:R-:W-:Y:S02]  /*af40*/  FADD.FTZ R198, -R198, R77 ;  /* 0x0000004dc6c67221 */ /* 0x000fe40000010100 */
[----:B------:R-:W-:-:S02]  /*af50*/  FMUL.FTZ R125, R81, R185 ;  /* 0x000000b9517d7220 */ /* 0x000fc40000410000 */
[----:B------:R-:W-:Y:S01]  /*af60*/  FMUL.FTZ R169, R81, R184 ;  /* 0x000000b851a97220 */ /* 0x000fe20000410000 */
[----:B------:R-:W-:Y:S01]  /*af70*/  IADD3 R184, R113, 0xc80, RZ ;  /* 0x00000c8071b87810 */ /* 0x000fe20007ffe0ff */
[----:B------:R-:W-:Y:S02]  /*af80*/  FADD.FTZ R199, R199, R76 ;  /* 0x0000004cc7c77221 */ /* 0x000fe40000010000 */
[C---:B------:R-:W-:Y:S02]  /*af90*/  FMUL.FTZ R126, R78.reuse, R171 ;  /* 0x000000ab4e7e7220 */ /* 0x040fe40000410000 */
[----:B------:R-:W-:Y:S02]  /*afa0*/  FMUL.FTZ R81, R78, R173 ;  /* 0x000000ad4e517220 */ /* 0x000fe40000410000 */
[----:B------:R-:W-:Y:S02]  /*afb0*/  FMUL.FTZ R78, R75, R102 ;  /* 0x000000664b4e7220 */ /* 0x000fe40000410000 */
[----:B------:R-:W-:-:S02]  /*afc0*/  FMUL.FTZ R77, R129, -R198 ;  /* 0x800000c6814d7220 */ /* 0x000fc40000410000 */
[----:B------:R-:W-:Y:S02]  /*afd0*/  FMUL.FTZ R129, R129, -R199 ;  /* 0x800000c781817220 */ /* 0x000fe40000410000 */
[C---:B------:R-:W-:Y:S02]  /*afe0*/  FFMA.FTZ R126, R122.reuse, R173, R126 ;  /* 0x000000ad7a7e7223 */ /* 0x040fe4000001007e */
[C---:B------:R-:W-:Y:S02]  /*aff0*/  FFMA.FTZ R127, R122.reuse, R171, -R81 ;  /* 0x000000ab7a7f7223 */ /* 0x040fe40000010851 */
[----:B------:R-:W-:Y:S02]  /*b000*/  FFMA.FTZ R122, R122, R79, R80 ;  /* 0x0000004f7a7a7223 */ /* 0x000fe40000010050 */
[-C--:B------:R-:W-:Y:S02]  /*b010*/  FFMA.FTZ R79, R165, -R78.reuse, R220 ;  /* 0x8000004ea54f7223 */ /* 0x080fe400000100dc */
[----:B------:R-:W-:-:S02]  /*b020*/  FFMA.FTZ R81, R163, -R78, R212 ;  /* 0x8000004ea3517223 */ /* 0x000fc400000100d4 */
[C---:B------:R-:W-:Y:S02]  /*b030*/  FFMA.FTZ R78, R130.reuse, R199, -R77 ;  /* 0x000000c7824e7223 */ /* 0x040fe4000001084d */
[----:B------:R-:W-:Y:S02]  /*b040*/  FFMA.FTZ R129, R130, R198, R129 ;  /* 0x000000c682817223 */ /* 0x000fe40000010081 */
[C---:B------:R-:W-:Y:S02]  /*b050*/  FMUL.FTZ R77, R189.reuse, UR48 ;  /* 0x00000030bd4d7c20 */ /* 0x040fe40008410000 */
[----:B------:R-:W-:Y:S02]  /*b060*/  FMUL.FTZ R80, R188, UR48 ;  /* 0x00000030bc507c20 */ /* 0x000fe40008410000 */
[----:B------:R-:W-:Y:S02]  /*b070*/  FMUL.FTZ R130, R189, R102 ;  /* 0x00000066bd827220 */ /* 0x000fe40000410000 */
[----:B------:R-:W-:-:S02]  /*b080*/  FADD.FTZ R200, -R200, R129 ;  /* 0x00000081c8c87221 */ /* 0x000fc40000010100 */
[----:B------:R-:W-:Y:S02]  /*b090*/  FADD.FTZ R201, R201, R78 ;  /* 0x0000004ec9c97221 */ /* 0x000fe40000010000 */
[C---:B------:R-:W-:Y:S02]  /*b0a0*/  FFMA.FTZ R82, R188.reuse, UR41, -R77 ;  /* 0x00000029bc527c23 */ /* 0x040fe4000801084d */
[----:B------:R-:W-:Y:S02]  /*b0b0*/  FMUL.FTZ R128, R188, R102 ;  /* 0x00000066bc807220 */ /* 0x000fe40000410000 */
[----:B------:R-:W-:Y:S02]  /*b0c0*/  FFMA.FTZ R78, R189, UR41, R80 ;  /* 0x00000029bd4e7c23 */ /* 0x000fe40008010050 */
[----:B------:R-:W-:Y:S02]  /*b0d0*/  FMUL.FTZ R80, R79, R130 ;  /* 0x000000824f507220 */ /* 0x000fe40000410000 */
[----:B------:R-:W-:-:S02]  /*b0e0*/  FMUL.FTZ R77, R131, -R200 ;  /* 0x800000c8834d7220 */ /* 0x000fc40000410000 */
[C---:B------:R-:W-:Y:S02]  /*b0f0*/  FMUL.FTZ R129, R79.reuse, R128 ;  /* 0x000000804f817220 */ /* 0x040fe40000410000 */
        /* <DEDUP_REMOVED lines=11> */
[-C--:B------:R-:W-:Y:S02]  /*b1b0*/  FFMA.FTZ R120, R134, -R119.reuse, R207 ;  /* 0x8000007786787223 */ /* 0x080fe400000100cf */
[----:B------:R-:W-:Y:S01]  /*b1c0*/  FADD.FTZ R203, R203, R80 ;  /* 0x00000050cbcb7221 */ /* 0x000fe20000010000 */
[-C--:B------:R-:W-:Y:S01]  /*b1d0*/  LEA.HI.SX32 R240, R79, R238.reuse, 0x1b ;  /* 0x000000ee4ff07211 */ /* 0x080fe200078fdaff */
[----:B------:R-:W-:Y:S01]  /*b1e0*/  FFMA.FTZ R119, R150, -R119, R115 ;  /* 0x8000007796777223 */ /* 0x000fe20000010073 */
[----:B------:R-:W-:Y:S01]  /*b1f0*/  LEA.HI.SX32 R238, R238, R238, 0x1b ;  /* 0x000000eeeeee7211 */ /* 0x000fe200078fdaff */
[----:B------:R-:W-:-:S02]  /*b200*/  FMUL.FTZ R81, R202, R109 ;  /* 0x0000006dca517220 */ /* 0x000fc40000410000 */
[----:B------:R-:W-:Y:S02]  /*b210*/  FMUL.FTZ R94, R121, R108 ;  /* 0x0000006c795e7220 */ /* 0x000fe40000410000 */
[----:B------:R-:W-:Y:S02]  /*b220*/  FMUL.FTZ R79, R203, R109 ;  /* 0x0000006dcb4f7220 */ /* 0x000fe40000410000 */
[----:B------:R-:W-:Y:S02]  /*b230*/  FMUL.FTZ R80, R119, R81 ;  /* 0x0000005177507220 */ /* 0x000fe40000410000 */
[----:B------:R-:W-:Y:S02]  /*b240*/  FFMA.FTZ R95, R153, -R94, R204 ;  /* 0x8000005e995f7223 */ /* 0x000fe400000100cc */
[----:B------:R-:W-:Y:S02]  /*b250*/  FMUL.FTZ R86, R200, R108 ;  /* 0x0000006cc8567220 */ /* 0x000fe40000410000 */
[----:B------:R-:W-:-:S02]  /*b260*/  FMUL.FTZ R147, R84, R147 ;  /* 0x0000009354937220 */ /* 0x000fc40000410000 */
[----:B------:R-:W-:Y:S02]  /*b270*/  FFMA.FTZ R71, R84, R168, R71 ;  /* 0x000000a854477223 */ /* 0x000fe40000010047 */
[-C--:B------:R-:W-:Y:S02]  /*b280*/  FFMA.FTZ R80, R120, R79.reuse, R80 ;  /* 0x0000004f78507223 */ /* 0x080fe40000010050 */
[----:B------:R-:W-:Y:S02]  /*b290*/  FFMA.FTZ R94, R151, -R94, R114 ;  /* 0x8000005e975e7223 */ /* 0x000fe40000010072 */
[----:B------:R-:W-:Y:S02]  /*b2a0*/  FMUL.FTZ R84, R201, R108 ;  /* 0x0000006cc9547220 */ /* 0x000fe40000410000 */
[----:B------:R-:W-:Y:S02]  /*b2b0*/  FMUL.FTZ R83, R95, R86 ;  /* 0x000000565f537220 */ /* 0x000fe40000410000 */
[----:B------:R-:W-:-:S02]  /*b2c0*/  FMUL.FTZ R82, R119, R79 ;  /* 0x0000004f77527220 */ /* 0x000fc40000410000 */
[----:B------:R-:W-:Y:S02]  /*b2d0*/  FFMA.FTZ R83, R94, R84, R83 ;  /* 0x000000545e537223 */ /* 0x000fe40000010053 */
[----:B------:R-:W-:Y:S02]  /*b2e0*/  FADD.FTZ R80, RZ, R80 ;  /* 0x00000050ff507221 */ /* 0x000fe40000010000 */
[----:B------:R-:W-:Y:S02]  /*b2f0*/  FMUL.FTZ R90, R92, R107 ;  /* 0x0000006b5c5a7220 */ /* 0x000fe40000410000 */
[----:B------:R-:W-:Y:S02]  /*b300*/  FMUL.FTZ R79, R78, R79 ;  /* 0x0000004f4e4f7220 */ /* 0x000fe40000410000 */
[-C--:B------:R-:W-:Y:S02]  /*b310*/  FFMA.FTZ R82, R120, R81.reuse, -R82 ;  /* 0x0000005178527223 */ /* 0x080fe40000010852 */
[----:B------:R-:W-:Y:S01]  /*b320*/  FMUL.FTZ R81, R78, R81 ;  /* 0x000000514e517220 */ /* 0x000fe20000410000 */
[----:B------:R-:W-:Y:S01]  /*b330*/  STS [R238.X4+0x4200], R79 ;  /* 0x0042004fee007388 */ /* 0x000fe20000004800 */
[----:B------:R-:W-:Y:S01]  /*b340*/  FMUL.FTZ R76, R165, R188 ;  /* 0x000000bca54c7220 */ /* 0x000fe20000410000 */
[----:B------:R-:W-:Y:S01]  /*b350*/  IADD3 R188, R113, 0xd00, RZ ;  /* 0x00000d0071bc7810 */ /* 0x000fe20007ffe0ff */
[----:B------:R-:W-:Y:S01]  /*b360*/  FMUL.FTZ R85, R95, R84 ;  /* 0x000000545f557220 */ /* 0x000fe20000410000 */
[----:B------:R0:W-:Y:S01]  /*b370*/  STS [R240.X4+0x4204], R81 ;  /* 0x00420451f0007388 */ /* 0x0001e20000004800 */
[----:B------:R-:W-:-:S02]  /*b380*/  FADD.FTZ R80, R80, R83 ;  /* 0x0000005350507221 */ /* 0x000fc40000010000 */
[----:B------:R-:W-:Y:S02]  /*b390*/  FFMA.FTZ R91, R152, -R90, R211 ;  /* 0x8000005a985b7223 */ /* 0x000fe400000100d3 */
[----:B------:R-:W-:Y:S02]  /*b3a0*/  FMUL.FTZ R87, R93, R106 ;  /* 0x0000006a5d577220 */ /* 0x000fe40000410000 */
[----:B------:R-:W-:Y:S02]  /*b3b0*/  FFMA.FTZ R90, R154, -R90, R205 ;  /* 0x8000005a9a5a7223 */ /* 0x000fe400000100cd */
[----:B------:R-:W-:Y:S02]  /*b3c0*/  FMUL.FTZ R83, R198, R107 ;  /* 0x0000006bc6537220 */ /* 0x000fe40000410000 */
[----:B------:R-:W-:Y:S02]  /*b3d0*/  FFMA.FTZ R76, R163, R189, R76 ;  /* 0x000000bda34c7223 */ /* 0x000fe4000001004c */
[----:B------:R-:W-:-:S02]  /*b3e0*/  FMUL.FTZ R163, R121, R84 ;  /* 0x0000005479a37220 */ /* 0x000fc40000410000 */
[----:B------:R-:W-:Y:S02]  /*b3f0*/  FFMA.FTZ R85, R94, R86, -R85 ;  /* 0x000000565e557223 */ /* 0x000fe40000010855 */
[----:B------:R-:W-:Y:S01]  /*b400*/  FADD.FTZ R82, RZ, R82 ;  /* 0x00000052ff527221 */ /* 0x000fe20000010000 */
[----:B------:R1:W-:Y:S01]  /*b410*/  STS [R234.X4+0x4208], R163 ;  /* 0x004208a3ea007388 */ /* 0x0003e20000004800 */
[----:B0-----:R-:W-:Y:S02]  /*b420*/  FMUL.FTZ R81, R199, R107 ;  /* 0x0000006bc7517220 */ /* 0x001fe40000410000 */
[----:B------:R-:W-:Y:S02]  /*b430*/  FFMA.FTZ R89, R155, -R87, R206 ;  /* 0x800000579b597223 */ /* 0x000fe400000100ce */
[----:B------:R-:W-:Y:S02]  /*b440*/  FMUL.FTZ R84, R90, R83 ;  /* 0x000000535a547220 */ /* 0x000fe40000410000 */
[----:B------:R-:W-:-:S02]  /*b450*/  FFMA.FTZ R87, R157, -R87, R208 ;  /* 0x800000579d577223 */ /* 0x000fc400000100d0 */
[-C--:B------:R-:W-:Y:S02]  /*b460*/  FMUL.FTZ R144, R196, R106.reuse ;  /* 0x0000006ac4907220 */ /* 0x080fe40000410000 */
[----:B------:R-:W-:Y:S02]  /*b470*/  FADD.FTZ R82, R82, R85 ;  /* 0x0000005552527221 */ /* 0x000fe40000010000 */
[-C--:B------:R-:W-:Y:S02]  /*b480*/  FMUL.FTZ R88, R90, R81.reuse ;  /* 0x000000515a587220 */ /* 0x080fe40000410000 */
[----:B------:R-:W-:Y:S02]  /*b490*/  FFMA.FTZ R85, R91, R81, R84 ;  /* 0x000000515b557223 */ /* 0x000fe40000010054 */
[----:B------:R-:W-:Y:S02]  /*b4a0*/  FMUL.FTZ R142, R197, R106 ;  /* 0x0000006ac58e7220 */ /* 0x000fe40000410000 */
[----:B------:R-:W-:-:S02]  /*b4b0*/  FMUL.FTZ R84, R87, R144 ;  /* 0x0000009057547220 */ /* 0x000fc40000410000 */
[-C--:B-1----:R-:W-:Y:S01]  /*b4c0*/  FFMA.FTZ R163, R91, R83.reuse, -R88 ;  /* 0x000000535ba37223 */ /* 0x082fe20000010858 */
[----:B------:R-:W-:Y:S01]  /*b4d0*/  HADD2.F32 R88, -RZ, R58.H0_H0 ;  /* 0x2000003aff587230 */ /* 0x000fe20000004100 */
[----:B------:R-:W-:Y:S02]  /*b4e0*/  FADD.FTZ R80, R80, R85 ;  /* 0x0000005550507221 */ /* 0x000fe40000010000 */
[-C--:B------:R-:W-:Y:S02]  /*b4f0*/  FFMA.FTZ R85, R89, R142.reuse, R84 ;  /* 0x0000008e59557223 */ /* 0x080fe40000010054 */
[----:B------:R-:W-:Y:S02]  /*b500*/  FMUL.FTZ R84, R87, R142 ;  /* 0x0000008e57547220 */ /* 0x000fe40000410000 */
[----:B------:R-:W-:Y:S02]  /*b510*/  FADD.FTZ R82, R82, R163 ;  /* 0x000000a352527221 */ /* 0x000fe40000010000 */
[----:B------:R-:W-:-:S02]  /*b520*/  FMUL.FTZ R163, R92, R83 ;  /* 0x000000535ca37220 */ /* 0x000fc40000410000 */
[----:B------:R-:W-:Y:S02]  /*b530*/  FMUL.FTZ R79, R121, R86 ;  /* 0x00000056794f7220 */ /* 0x000fe40000410000 */
[----:B------:R-:W-:Y:S02]  /*b540*/  FADD.FTZ R132, R80, R85 ;  /* 0x0000005550847221 */ /* 0x000fe40000010000 */
[----:B------:R-:W-:Y:S01]  /*b550*/  FMUL.FTZ R83, R88, R105 ;  /* 0x0000006958537220 */ /* 0x000fe20000410000 */
[----:B------:R0:W-:Y:S01]  /*b560*/  STS [R236.X4+0x420c], R79 ;  /* 0x00420c4fec007388 */ /* 0x0001e20000004800 */
[----:B------:R-:W-:Y:S01]  /*b570*/  FFMA.FTZ R85, R89, R144, -R84 ;  /* 0x0000009059557223 */ /* 0x000fe20000010854 */
[----:B------:R-:W-:Y:S01]  /*b580*/  HADD2.F32 R84, -RZ, R59.H0_H0 ;  /* 0x2000003bff547230 */ /* 0x000fe20000004100 */
[----:B------:R-:W-:Y:S01]  /*b590*/  FMUL.FTZ R165, R93, R142 ;  /* 0x0000008e5da57220 */ /* 0x000fe20000410000 */
[----:B------:R1:W-:Y:S01]  /*b5a0*/  STS [R238.X4+0x4214], R163 ;  /* 0x004214a3ee007388 */ /* 0x0003e20000004800 */
[----:B------:R-:W-:-:S02]  /*b5b0*/  FFMA.FTZ R86, R158, -R83, R209 ;  /* 0x800000539e567223 */ /* 0x000fc400000100d1 */
[----:B------:R-:W-:Y:S01]  /*b5c0*/  FMUL.FTZ R179, R194, R105 ;  /* 0x00000069c2b37220 */ /* 0x000fe20000410000 */
[----:B------:R-:W-:Y:S01]  /*b5d0*/  STS [R238.X4+0x4218], R165 ;  /* 0x004218a5ee007388 */ /* 0x000fe20000004800 */
[----:B------:R-:W-:Y:S02]  /*b5e0*/  FMUL.FTZ R81, R92, R81 ;  /* 0x000000515c517220 */ /* 0x000fe40000410000 */
[----:B------:R-:W-:Y:S01]  /*b5f0*/  FADD.FTZ R142, R82, R85 ;  /* 0x00000055528e7221 */ /* 0x000fe20000010000 */
[----:B------:R-:W-:Y:S01]  /*b600*/  HADD2.F32 R85, -RZ, R58.H1_H1 ;  /* 0x3000003aff557230 */ /* 0x000fe20000004100 */
[----:B0-----:R-:W-:Y:S01]  /*b610*/  FMUL.FTZ R79, R195, R105 ;  /* 0x00000069c34f7220 */ /* 0x001fe20000410000 */
[----:B------:R0:W-:Y:S01]  /*b620*/  STS [R238.X4+0x4210], R81 ;  /* 0x00421051ee007388 */ /* 0x0001e20000004800 */
[----:B------:R-:W-:Y:S02]  /*b630*/  FFMA.FTZ R83, R156, -R83, R213 ;  /* 0x800000539c537223 */ /* 0x000fe400000100d5 */
[C---:B------:R-:W-:Y:S01]  /*b640*/  FMUL.FTZ R80, R86.reuse, R179 ;  /* 0x000000b356507220 */ /* 0x040fe20000410000 */
[----:B------:R2:W-:Y:S01]  /*b650*/  STS [R238.X4+0x4248], R125 ;  /* 0x0042487dee007388 */ /* 0x0005e20000004800 */
[----:B------:R-:W-:-:S02]  /*b660*/  FMUL.FTZ R82, R86, R79 ;  /* 0x0000004f56527220 */ /* 0x000fc40000410000 */
[-C--:B-1----:R-:W-:Y:S01]  /*b670*/  FFMA.FTZ R163, R83, R79.reuse, R80 ;  /* 0x0000004f53a37223 */ /* 0x082fe20000010050 */
[----:B------:R-:W-:Y:S01]  /*b680*/  STS [R238.X4+0x424c], R169 ;  /* 0x00424ca9ee007388 */ /* 0x000fe20000004800 */
[----:B------:R-:W-:Y:S02]  /*b690*/  FMUL.FTZ R181, R88, R79 ;  /* 0x0000004f58b57220 */ /* 0x000fe40000410000 */
[----:B0-----:R-:W-:Y:S01]  /*b6a0*/  FMUL.FTZ R81, R85, R104 ;  /* 0x0000006855517220 */ /* 0x001fe20000410000 */
[----:B------:R0:W-:Y:S01]  /*b6b0*/  STS [R238.X4+0x4250], R147 ;  /* 0x00425093ee007388 */ /* 0x0001e20000004800 */
[----:B------:R-:W-:Y:S01]  /*b6c0*/  FMUL.FTZ R79, R84, R103 ;  /* 0x00000067544f7220 */ /* 0x000fe20000410000 */
[----:B--2---:R-:W-:Y:S01]  /*b6d0*/  IADD3 R125, R113, 0x200, RZ ;  /* 0x00000200717d7810 */ /* 0x004fe20007ffe0ff */
[----:B------:R-:W-:Y:S01]  /*b6e0*/  FMUL.FTZ R177, R93, R144 ;  /* 0x000000905db17220 */ /* 0x000fe20000410000 */
[----:B------:R-:W-:Y:S01]  /*b6f0*/  STS [R238.X4+0x4220], R181 ;  /* 0x004220b5ee007388 */ /* 0x000fe20000004800 */
[----:B------:R-:W-:-:S02]  /*b700*/  FFMA.FTZ R165, R83, R179, -R82 ;  /* 0x000000b353a57223 */ /* 0x000fc40000010852 */
[-C--:B------:R-:W-:Y:S01]  /*b710*/  FFMA.FTZ R82, R159, -R81.reuse, R210 ;  /* 0x800000519f527223 */ /* 0x080fe200000100d2 */
[----:B------:R1:W-:Y:S01]  /*b720*/  STS [R238.X4+0x421c], R177 ;  /* 0x00421cb1ee007388 */ /* 0x0003e20000004800 */
[----:B------:R-:W-:Y:S01]  /*b730*/  FFMA.FTZ R81, R161, -R81, R214 ;  /* 0x80000051a1517223 */ /* 0x000fe200000100d6 */
[----:B0-----:R-:W-:Y:S01]  /*b740*/  LEA.HI.SX32 R147, R188, R113, 0x1b ;  /* 0x00000071bc937211 */ /* 0x001fe200078fdaff */
[----:B------:R-:W-:Y:S01]  /*b750*/  FMUL.FTZ R146, R192, R104 ;  /* 0x00000068c0927220 */ /* 0x000fe20000410000 */
[----:B------:R0:W-:Y:S01]  /*b760*/  STS [R238.X4+0x4254], R149 ;  /* 0x00425495ee007388 */ /* 0x0001e20000004800 */
[-C--:B------:R-:W-:Y:S02]  /*b770*/  FFMA.FTZ R80, R160, -R79.reuse, R223 ;  /* 0x8000004fa0507223 */ /* 0x080fe400000100df */
[----:B------:R-:W-:Y:S01]  /*b780*/  FFMA.FTZ R79, R162, -R79, R215 ;  /* 0x8000004fa24f7223 */ /* 0x000fe200000100d7 */
[----:B------:R2:W-:Y:S01]  /*b790*/  STS [R238.X4+0x4258], R143 ;  /* 0x0042588fee007388 */ /* 0x0005e20000004800 */
[----:B------:R-:W-:-:S02]  /*b7a0*/  FMUL.FTZ R187, R190, R103 ;  /* 0x00000067bebb7220 */ /* 0x000fc40000410000 */
[----:B------:R-:W-:Y:S01]  /*b7b0*/  FMUL.FTZ R144, R193, R104 ;  /* 0x00000068c1907220 */ /* 0x000fe20000410000 */
[----:B------:R3:W-:Y:S01]  /*b7c0*/  STS [R238.X4+0x425c], R145 ;  /* 0x00425c91ee007388 */ /* 0x0007e20000004800 */
[----:B-1----:R-:W-:Y:S01]  /*b7d0*/  FMUL.FTZ R177, R81, R146 ;  /* 0x0000009251b17220 */ /* 0x002fe20000410000 */
[----:B0-----:R-:W-:Y:S01]  /*b7e0*/  LEA.HI.SX32 R149, R252, R113, 0x1b ;  /* 0x00000071fc957211 */ /* 0x001fe200078fdaff */
[----:B------:R-:W-:Y:S01]  /*b7f0*/  FMUL.FTZ R185, R191, R103 ;  /* 0x00000067bfb97220 */ /* 0x000fe20000410000 */
[----:B------:R-:W-:Y:S01]  /*b800*/  STS [R238.X4+0x4260], R141 ;  /* 0x0042608dee007388 */ /* 0x000fe20000004800 */
[----:B------:R-:W-:Y:S01]  /*b810*/  FMUL.FTZ R148, R79, R187 ;  /* 0x000000bb4f947220 */ /* 0x000fe20000410000 */
[-C--:B--2---:R-:W-:Y:S01]  /*b820*/  LEA.HI.SX32 R143, R178, R113.reuse, 0x1b ;  /* 0x00000071b28f7211 */ /* 0x084fe200078fdaff */
[-C--:B------:R-:W-:Y:S01]  /*b830*/  FMUL.FTZ R181, R81, R144.reuse ;  /* 0x0000009051b57220 */ /* 0x080fe20000410000 */
[----:B------:R-:W-:Y:S01]  /*b840*/  STS [R238.X4+0x4264], R175 ;  /* 0x004264afee007388 */ /* 0x000fe20000004800 */
[----:B------:R-:W-:Y:S01]  /*b850*/  FFMA.FTZ R177, R82, R144, R177 ;  /* 0x0000009052b17223 */ /* 0x000fe200000100b1 */
[----:B---3--:R-:W-:Y:S01]  /*b860*/  LEA.HI.SX32 R145, R182, R113, 0x1b ;  /* 0x00000071b6917211 */ /* 0x008fe200078fdaff */
[----:B------:R-:W-:Y:S01]  /*b870*/  FADD.FTZ R132, R132, R163 ;  /* 0x000000a384847221 */ /* 0x000fe20000010000 */
[----:B------:R0:W-:Y:S01]  /*b880*/  STS [R238.X4+0x4268], R137 ;  /* 0x00426889ee007388 */ /* 0x0001e20000004800 */
[-C--:B------:R-:W-:Y:S01]  /*b890*/  FMUL.FTZ R227, R84, R185.reuse ;  /* 0x000000b954e37220 */ /* 0x080fe20000410000 */
[C---:B------:R-:W-:Y:S01]  /*b8a0*/  IADD3 R163, R113.reuse, 0xe80, RZ ;  /* 0x00000e8071a37810 */ /* 0x040fe20007ffe0ff */
[-C--:B------:R-:W-:Y:S01]  /*b8b0*/  FFMA.FTZ R189, R80, R185.reuse, R148 ;  /* 0x000000b950bd7223 */ /* 0x080fe20000010094 */
[----:B------:R1:W-:Y:S01]  /*b8c0*/  STS [R238.X4+0x426c], R139 ;  /* 0x00426c8bee007388 */ /* 0x0003e20000004800 */
[-C--:B------:R-:W-:Y:S01]  /*b8d0*/  FFMA.FTZ R181, R82, R146.reuse, -R181 ;  /* 0x0000009252b57223 */ /* 0x080fe200000108b5 */
[----:B------:R-:W-:Y:S01]  /*b8e0*/  IADD3 R148, R113, 0x700, RZ ;  /* 0x0000070071947810 */ /* 0x000fe20007ffe0ff */
[----:B------:R-:W-:Y:S01]  /*b8f0*/  FMUL.FTZ R185, R79, R185 ;  /* 0x000000b94fb97220 */ /* 0x000fe20000410000 */
[----:B------:R-:W-:Y:S01]  /*b900*/  STS [R238.X4+0x4230], R227 ;  /* 0x004230e3ee007388 */ /* 0x000fe20000004800 */
[----:B------:R-:W-:Y:S01]  /*b910*/  FADD.FTZ R142, R142, R165 ;  /* 0x000000a58e8e7221 */ /* 0x000fe20000010000 */
[----:B------:R-:W-:Y:S01]  /*b920*/  IADD3 R165, R113, 0xf80, RZ ;  /* 0x00000f8071a57810 */ /* 0x000fe20007ffe0ff */
[----:B------:R-:W-:Y:S01]  /*b930*/  FADD.FTZ R132, R132, R177 ;  /* 0x000000b184847221 */ /* 0x000fe20000010000 */
[----:B------:R-:W-:Y:S01]  /*b940*/  STS [R238.X4+0x4270], R133 ;  /* 0x00427085ee007388 */ /* 0x000fe20000004800 */
[----:B------:R-:W-:Y:S01]  /*b950*/  FMUL.FTZ R179, R88, R179 ;  /* 0x000000b358b37220 */ /* 0x000fe20000410000 */
[----:B0-----:R-:W-:Y:S01]  /*b960*/  LEA.HI.SX32 R137, R166, R113, 0x1b ;  /* 0x00000071a6897211 */ /* 0x001fe200078fdaff */
[----:B------:R-:W-:Y:S01]  /*b970*/  FFMA.FTZ R185, R80, R187, -R185 ;  /* 0x000000bb50b97223 */ /* 0x000fe200000108b9 */
[----:B------:R-:W-:Y:S01]  /*b980*/  STS [R238.X4+0x4274], R135 ;  /* 0x00427487ee007388 */ /* 0x000fe20000004800 */
[----:B------:R-:W-:Y:S01]  /*b990*/  FADD.FTZ R142, R142, R181 ;  /* 0x000000b58e8e7221 */ /* 0x000fe20000010000 */
[-C--:B-1----:R-:W-:Y:S01]  /*b9a0*/  LEA.HI.SX32 R139, R170, R113.reuse, 0x1b ;  /* 0x00000071aa8b7211 */ /* 0x082fe200078fdaff */
[----:B------:R-:W-:Y:S01]  /*b9b0*/  FADD.FTZ R132, R132, R189 ;  /* 0x000000bd84847221 */ /* 0x000fe20000010000 */
[----:B------:R0:W-:Y:S01]  /*b9c0*/  STS [R238.X4+0x4224], R179 ;  /* 0x004224b3ee007388 */ /* 0x0001e20000004800 */
[----:B------:R-:W-:Y:S01]  /*b9d0*/  FADD.FTZ R142, R142, R185 ;  /* 0x000000b98e8e7221 */ /* 0x000fe20000010000 */
[----:B------:R-:W-:Y:S01]  /*b9e0*/  LEA.HI.SX32 R141, R174, R113, 0x1b ;  /* 0x00000071ae8d7211 */ /* 0x000fe200078fdaff */
[----:B------:R-:W-:Y:S01]  /*b9f0*/  FMUL.FTZ R183, R85, R146 ;  /* 0x0000009255b77220 */ /* 0x000fe20000410000 */
[----:B------:R1:W-:Y:S01]  /*ba00*/  STS [R238.X4+0x4278], R63 ;  /* 0x0042783fee007388 */ /* 0x0003e20000004800 */
[----:B------:R-:W-:Y:S01]  /*ba10*/  FMUL.FTZ R187, R84, R187 ;  /* 0x000000bb54bb7220 */ /* 0x000fe20000410000 */
[----:B------:R-:W-:Y:S01]  /*ba20*/  IADD3 R146, R113, 0x680, RZ ;  /* 0x0000068071927810 */ /* 0x000fe20007ffe0ff */
[C---:B------:R-:W-:Y:S01]  /*ba30*/  FMUL.FTZ R237, R75.reuse, R130 ;  /* 0x000000824bed7220 */ /* 0x040fe20000410000 */
[----:B------:R-:W-:Y:S01]  /*ba40*/  STS [R238.X4+0x422c], R183 ;  /* 0x00422cb7ee007388 */ /* 0x000fe20000004800 */
[----:B------:R-:W-:Y:S01]  /*ba50*/  FMUL.FTZ R239, R75, R128 ;  /* 0x000000804bef7220 */ /* 0x000fe20000410000 */
[----:B------:R-:W-:Y:S01]  /*ba60*/  IADD3 R128, R113, 0x280, RZ ;  /* 0x0000028071807810 */ /* 0x000fe20007ffe0ff */
[----:B0-----:R-:W-:Y:S01]  /*ba70*/  FMUL.FTZ R179, R85, R144 ;  /* 0x0000009055b37220 */ /* 0x001fe20000410000 */
[----:B------:R-:W-:Y:S01]  /*ba80*/  STS [R238.X4+0x4234], R187 ;  /* 0x004234bbee007388 */ /* 0x000fe20000004800 */
[C---:B------:R-:W-:Y:S01]  /*ba90*/  FMUL.FTZ R173, R72.reuse, R173 ;  /* 0x000000ad48ad7220 */ /* 0x040fe20000410000 */
[C---:B------:R-:W-:Y:S01]  /*baa0*/  IADD3 R130, R113.reuse, 0x300, RZ ;  /* 0x0000030071827810 */ /* 0x040fe20007ffe0ff */
[----:B------:R-:W-:Y:S01]  /*bab0*/  FMUL.FTZ R171, R72, R171 ;  /* 0x000000ab48ab7220 */ /* 0x000fe20000410000 */
[----:B------:R-:W-:Y:S01]  /*bac0*/  STS [R238.X4+0x4228], R179 ;  /* 0x004228b3ee007388 */ /* 0x000fe20000004800 */
[----:B------:R-:W-:Y:S01]  /*bad0*/  FADD.FTZ R129, R132, R129 ;  /* 0x0000008184817221 */ /* 0x000fe20000010000 */
[----:B------:R-:W-:Y:S01]  /*bae0*/  IADD3 R132, R113, 0x380, RZ ;  /* 0x0000038071847810 */ /* 0x000fe20007ffe0ff */
[----:B------:R-:W-:Y:S01]  /*baf0*/  FADD.FTZ R142, R142, R131 ;  /* 0x000000838e8e7221 */ /* 0x000fe20000010000 */
[----:B------:R-:W-:Y:S01]  /*bb00*/  STS [R238.X4+0x4238], R237 ;  /* 0x004238edee007388 */ /* 0x000fe20000004800 */
[----:B------:R-:W-:Y:S01]  /*bb10*/  FADD.FTZ R126, R129, R126 ;  /* 0x0000007e817e7221 */ /* 0x000fe20000010000 */
[C---:B-1----:R-:W-:Y:S01]  /*bb20*/  IADD3 R63, R113.reuse, 0xf00, RZ ;  /* 0x00000f00713f7810 */ /* 0x042fe20007ffe0ff */
        /* <DEDUP_REMOVED lines=13> */
[----:B------:R0:W-:Y:S01]  /*bc00*/  STS [R238.X4+0x427c], R62 ;  /* 0x00427c3eee007388 */ /* 0x0001e20000004800 */
[----:B------:R-:W-:Y:S01]  /*bc10*/  LEA.HI.SX32 R115, R124, R113, 0x1b ;  /* 0x000000717c737211 */ /* 0x000fe200078fdaff */
[----:B------:R-:W-:Y:S01]  /*bc20*/  FFMA.FTZ R22, R168, R99, R22 ;  /* 0x00000063a8167223 */ /* 0x000fe20000010016 */
[-C--:B------:R-:W-:Y:S01]  /*bc30*/  LEA.HI.SX32 R124, R125, R113.reuse, 0x1b ;  /* 0x000000717d7c7211 */ /* 0x080fe200078fdaff */
[----:B------:R-:W-:Y:S01]  /*bc40*/  BAR.SYNC.DEFER_BLOCKING 0x0 ;  /* 0x0000000000007b1d */ /* 0x000fe20000010000 */
[C---:B------:R-:W-:Y:S01]  /*bc50*/  IADD3 R138, R113.reuse, 0x480, RZ ;  /* 0x00000480718a7810 */ /* 0x040fe20007ffe0ff */
[----:B------:R-:W-:Y:S01]  /*bc60*/  FADD.FTZ R70, R70, R69 ;  /* 0x0000004546467221 */ /* 0x000fe20000010000 */
[----:B------:R-:W-:Y:S01]  /*bc70*/  IADD3 R140, R113, 0x500, RZ ;  /* 0x00000500718c7810 */ /* 0x000fe20007ffe0ff */
[----:B------:R-:W-:Y:S01]  /*bc80*/  FMUL.FTZ R69, R13, R206 ;  /* 0x000000ce0d457220 */ /* 0x000fe20000410000 */
[C---:B------:R-:W-:Y:S01]  /*bc90*/  IADD3 R142, R113.reuse, 0x580, RZ ;  /* 0x00000580718e7810 */ /* 0x040fe20007ffe0ff */
[----:B------:R-:W-:Y:S01]  /*bca0*/  FADD.FTZ R70, R70, R67 ;  /* 0x0000004346467221 */ /* 0x000fe20000010000 */
[----:B------:R-:W-:Y:S01]  /*bcb0*/  IADD3 R144, R113, 0x600, RZ ;  /* 0x0000060071907810 */ /* 0x000fe20007ffe0ff */
[----:B------:R-:W-:Y:S01]  /*bcc0*/  FMUL.FTZ R67, R15, R114 ;  /* 0x000000720f437220 */ /* 0x000fe20000410000 */
[-C--:B------:R-:W-:Y:S01]  /*bcd0*/  LEA.HI.SX32 R125, R128, R113.reuse, 0x1b ;  /* 0x00000071807d7211 */ /* 0x080fe200078fdaff */
[----:B------:R-:W-:Y:S01]  /*bce0*/  FADD.FTZ R70, R70, R65 ;  /* 0x0000004146467221 */ /* 0x000fe20000010000 */
[----:B------:R-:W-:Y:S01]  /*bcf0*/  IADD3 R168, R113, 0x880, RZ ;  /* 0x0000088071a87810 */ /* 0x000fe20007ffe0ff */
[----:B------:R-:W-:Y:S01]  /*bd00*/  FFMA.FTZ R65, -R13, R208, -RZ ;  /* 0x000000d00d417223 */ /* 0x000fe200000109ff */
        /* <DEDUP_REMOVED lines=10> */
[----:B------:R-:W-:Y:S01]  /*bdb0*/  LEA.HI.SX32 R164, R63, R113, 0x1b ;  /* 0x000000713fa47211 */ /* 0x000fe200078fdaff */
[----:B------:R-:W-:Y:S01]  /*bdc0*/  FFMA.FTZ R63, R72, R73, R122 ;  /* 0x00000049483f7223 */ /* 0x000fe2000001007a */
[-C--:B------:R-:W-:Y:S01]  /*bdd0*/  LEA.HI.SX32 R129, R138, R113.reuse, 0x1b ;  /* 0x000000718a817211 */ /* 0x080fe200078fdaff */
[----:B------:R-:W1:Y:S01]  /*bde0*/  LDS R169, [R186.X4+0x4400] ;  /* 0x00440000baa97984 */ /* 0x000e620000004800 */
[-C--:B------:R-:W-:Y:S01]  /*bdf0*/  LEA.HI.SX32 R130, R140, R113.reuse, 0x1b ;  /* 0x000000718c827211 */ /* 0x080fe200078fdaff */
[----:B------:R-:W-:Y:S01]  /*be00*/  FADD.FTZ R40, R63, R40 ;  /* 0x000000283f287221 */ /* 0x000fe20000010000 */
        /* <DEDUP_REMOVED lines=8> */
[----:B0-----:R-:W-:Y:S01]  /*be90*/  LEA.HI.SX32 R62, R113, R113, 0x1b ;  /* 0x00000071713e7211 */ /* 0x001fe200078fdaff */
[----:B------:R-:W-:Y:S01]  /*bea0*/  FMUL.FTZ R213, R12, R213 ;  /* 0x000000d50cd57220 */ /* 0x000fe20000410000 */
[-C--:B------:R-:W-:Y:S01]  /*beb0*/  LEA.HI.SX32 R138, R168, R113.reuse, 0x1b ;  /* 0x00000071a88a7211 */ /* 0x080fe200078fdaff */
[----:B------:R-:W0:Y:S01]  /*bec0*/  LDS R175, [R124.X4+0x4a00] ;  /* 0x004a00007caf7984 */ /* 0x000e220000004800 */
[-C--:B------:R-:W-:Y:S01]  /*bed0*/  LEA.HI.SX32 R140, R172, R113.reuse, 0x1b ;  /* 0x00000071ac8c7211 */ /* 0x080fe200078fdaff */
[----:B------:R-:W-:Y:S01]  /*bee0*/  FFMA.FTZ R23, R167, R100, R23 ;  /* 0x00000064a7177223 */ /* 0x000fe20000010017 */
[-C--:B------:R-:W-:Y:S01]  /*bef0*/  LEA.HI.SX32 R142, R176, R113.reuse, 0x1b ;  /* 0x00000071b08e7211 */ /* 0x080fe200078fdaff */
[----:B------:R-:W4:Y:S01]  /*bf00*/  LDS R188, [R62.X4+0x4200] ;  /* 0x004200003ebc7984 */ /* 0x000f220000004800 */
[-C--:B------:R-:W-:Y:S01]  /*bf10*/  LEA.HI.SX32 R144, R180, R113.reuse, 0x1b ;  /* 0x00000071b4907211 */ /* 0x080fe200078fdaff */
[----:B------:R-:W-:Y:S01]  /*bf20*/  FADD.FTZ R71, R71, R64 ;  /* 0x0000004047477221 */ /* 0x000fe20000010000 */
[-C--:B------:R-:W-:Y:S01]  /*bf30*/  LEA.HI.SX32 R146, R184, R113.reuse, 0x1b ;  /* 0x00000071b8927211 */ /* 0x080fe200078fdaff */
[----:B------:R-:W0:Y:S01]  /*bf40*/  LDS R177, [R125.X4+0x4c00] ;  /* 0x004c00007db17984 */ /* 0x000e220000004800 */
[----:B------:R-:W-:Y:S01]  /*bf50*/  LEA.HI.SX32 R148, R250, R113, 0x1b ;  /* 0x00000071fa947211 */ /* 0x000fe200078fdaff */
[----:B------:R-:W-:Y:S01]  /*bf60*/  FFMA.FTZ R205, -R14, R205, -RZ ;  /* 0x000000cd0ecd7223 */ /* 0x000fe200000109ff */
[-C--:B------:R-:W-:Y:S01]  /*bf70*/  LEA.HI.SX32 R163, R163, R113.reuse, 0x1b ;  /* 0x00000071a3a37211 */ /* 0x080fe200078fdaff */
[----:B------:R-:W0:Y:S01]  /*bf80*/  LDS R179, [R126.X4+0x4e00] ;  /* 0x004e00007eb37984 */ /* 0x000e220000004800 */
[----:B------:R-:W-:Y:S01]  /*bf90*/  LEA.HI.SX32 R165, R165, R113, 0x1b ;  /* 0x00000071a5a57211 */ /* 0x000fe200078fdaff */
[----:B------:R-:W-:Y:S01]  /*bfa0*/  FFMA.FTZ R209, -R12, R209, -RZ ;  /* 0x000000d10cd17223 */ /* 0x000fe200000109ff */
[----:B------:R-:W-:Y:S01]  /*bfb0*/  MOV R72, UR36 ;  /* 0x0000002400487c02 */ /* 0x000fe20008000f00 */
[----:B------:R-:W0:Y:S01]  /*bfc0*/  LDS R181, [R127.X4+0x5000] ;  /* 0x005000007fb57984 */ /* 0x000e220000004800 */
[----:B------:R-:W-:-:S02]  /*bfd0*/  FMUL.FTZ R204, R162, R190 ;  /* 0x000000bea2cc7220 */ /* 0x000fc40000410000 */
[----:B------:R-:W-:Y:S01]  /*bfe0*/  LEA R72, R72, -R113, 0x1 ;  /* 0x8000007148487211 */ /* 0x000fe200078e08ff */
[----:B------:R-:W0:Y:S01]  /*bff0*/  LDS R183, [R128.X4+0x5200] ;  /* 0x0052000080b77984 */ /* 0x000e220000004800 */
[----:B------:R-:W-:Y:S02]  /*c000*/  FMUL.FTZ R223, R10, R223 ;  /* 0x000000df0adf7220 */ /* 0x000fe40000410000 */
[----:B------:R-:W-:Y:S01]  /*c010*/  ISETP.GE.AND P0, PT, R72, 0x1, PT ;  /* 0x000000014800780c */ /* 0x000fe20003f06270 */
[----:B------:R-:W0:Y:S01]  /*c020*/  LDS R185, [R129.X4+0x5400] ;  /* 0x0054000081b97984 */ /* 0x000e220000004800 */
[----:B------:R-:W-:Y:S02]  /*c030*/  FFMA.FTZ R215, -R10, R215, -RZ ;  /* 0x000000d70ad77223 */ /* 0x000fe400000109ff */
        /* <DEDUP_REMOVED lines=20> */
[----:B------:R-:W-:-:S02]  /*c180*/  FADD.FTZ R39, R74, R39 ;  /* 0x000000274a277221 */ /* 0x000fc40000010000 */
        /* <DEDUP_REMOVED lines=22> */
[----:B-----5:R-:W-:-:S03]  /*c2f0*/  FMUL.FTZ R67, R11, R210 ;  /* 0x000000d20b437220 */ /* 0x020fc60000410000 */
[----:B------:R5:W-:Y:S01]  /*c300*/  STS [R238.X4+0x8418], R69 ;  /* 0x00841845ee007388 */ /* 0x000be20000004800 */
[----:B-1----:R-:W-:-:S03]  /*c310*/  FFMA.FTZ R63, -R11, R214, -RZ ;  /* 0x000000d60b3f7223 */ /* 0x002fc600000109ff */
[----:B------:R1:W-:Y:S01]  /*c320*/  STS [R238.X4+0x8428], R67 ;  /* 0x00842843ee007388 */ /* 0x0003e20000004800 */
[----:B--2---:R-:W-:-:S03]  /*c330*/  FFMA.FTZ R65, -R9, R220, -RZ ;  /* 0x000000dc09417223 */ /* 0x004fc600000109ff */
[----:B------:R2:W-:Y:S01]  /*c340*/  STS [R238.X4+0x842c], R63 ;  /* 0x00842c3fee007388 */ /* 0x0005e20000004800 */
[----:B-----5:R-:W-:-:S03]  /*c350*/  FMUL.FTZ R69, R7, R222 ;  /* 0x000000de07457220 */ /* 0x020fc60000410000 */
        /* <DEDUP_REMOVED lines=9> */
[----:B--2---:R-:W-:-:S03]  /*c3f0*/  FFMA.FTZ R69, -R0, R218, -RZ ;  /* 0x000000da00457223 */ /* 0x004fc600000109ff */
[----:B------:R-:W-:Y:S01]  /*c400*/  STS [R238.X4+0x8410], R211 ;  /* 0x008410d3ee007388 */ /* 0x000fe20000004800 */
[----:B-----5:R-:W-:-:S03]  /*c410*/  FMUL.FTZ R63, R191, UR48 ;  /* 0x00000030bf3f7c20 */ /* 0x020fc60008410000 */
[----:B------:R2:W-:Y:S01]  /*c420*/  STS [R238.X4+0x8420], R213 ;  /* 0x008420d5ee007388 */ /* 0x0005e20000004800 */
[----:B------:R-:W-:Y:S02]  /*c430*/  FFMA.FTZ R206, R190, UR41, -R63 ;  /* 0x00000029bece7c23 */ /* 0x000fe4000801083f */
[----:B------:R-:W-:Y:S01]  /*c440*/  FMUL.FTZ R63, R193, UR48 ;  /* 0x00000030c13f7c20 */ /* 0x000fe20008410000 */
[----:B------:R-:W-:Y:S01]  /*c450*/  STS [R238.X4+0x8414], R205 ;  /* 0x008414cdee007388 */ /* 0x000fe20000004800 */
[----:B-1----:R-:W-:Y:S02]  /*c460*/  FFMA.FTZ R67, -R2, R216, -RZ ;  /* 0x000000d802437223 */ /* 0x002fe400000109ff */
[----:B------:R-:W-:Y:S01]  /*c470*/  FFMA.FTZ R210, R192, UR41, -R63 ;  /* 0x00000029c0d27c23 */ /* 0x000fe2000801083f */
[----:B------:R1:W-:Y:S01]  /*c480*/  STS [R238.X4+0x8424], R209 ;  /* 0x008424d1ee007388 */ /* 0x0003e20000004800 */
[----:B------:R-:W-:Y:S02]  /*c490*/  FMUL.FTZ R190, R190, UR48 ;  /* 0x00000030bebe7c20 */ /* 0x000fe40008410000 */
[----:B------:R-:W-:Y:S01]  /*c4a0*/  FMUL.FTZ R63, R197, UR48 ;  /* 0x00000030c53f7c20 */ /* 0x000fe20008410000 */
[----:B------:R5:W-:Y:S01]  /*c4b0*/  STS [R238.X4+0x846c], R65 ;  /* 0x00846c41ee007388 */ /* 0x000be20000004800 */
[----:B--2---:R-:W-:-:S02]  /*c4c0*/  FFMA.FTZ R213, R191, UR41, R190 ;  /* 0x00000029bfd57c23 */ /* 0x004fc400080100be */
[----:B------:R-:W-:Y:S01]  /*c4d0*/  FFMA.FTZ R211, R193, UR41, R64 ;  /* 0x00000029c1d37c23 */ /* 0x000fe20008010040 */
[----:B------:R-:W-:Y:S01]  /*c4e0*/  STS [R238.X4+0x8430], R223 ;  /* 0x008430dfee007388 */ /* 0x000fe20000004800 */
[----:B------:R-:W-:Y:S02]  /*c4f0*/  FFMA.FTZ R208, R196, UR41, -R63 ;  /* 0x00000029c4d07c23 */ /* 0x000fe4000801083f */
[----:B-1----:R-:W-:Y:S01]  /*c500*/  FMUL.FTZ R209, R195, UR48 ;  /* 0x00000030c3d17c20 */ /* 0x002fe20008410000 */
[----:B------:R-:W-:Y:S01]  /*c510*/  STS [R238.X4+0x8434], R215 ;  /* 0x008434d7ee007388 */ /* 0x000fe20000004800 */
[----:B------:R-:W-:Y:S02]  /*c520*/  FMUL.FTZ R190, R194, UR48 ;  /* 0x00000030c2be7c20 */ /* 0x000fe40008410000 */
[----:B------:R-:W-:Y:S01]  /*c530*/  FMUL.FTZ R205, R199, UR48 ;  /* 0x00000030c7cd7c20 */ /* 0x000fe20008410000 */
[----:B------:R-:W-:Y:S01]  /*c540*/  STS [R238.X4+0x8440], R225 ;  /* 0x008440e1ee007388 */ /* 0x000fe20000004800 */
[----:B-----5:R-:W-:-:S02]  /*c550*/  FMUL.FTZ R65, R201, UR48 ;  /* 0x00000030c9417c20 */ /* 0x020fc40008410000 */
[----:B------:R-:W-:Y:S01]  /*c560*/  FMUL.FTZ R63, R203, UR48 ;  /* 0x00000030cb3f7c20 */ /* 0x000fe20008410000 */
[----:B------:R-:W-:Y:S01]  /*c570*/  STS [R238.X4+0x8444], R221 ;  /* 0x008444ddee007388 */ /* 0x000fe20000004800 */
[----:B------:R-:W-:Y:S02]  /*c580*/  FMUL.FTZ R64, R202, UR48 ;  /* 0x00000030ca407c20 */ /* 0x000fe40008410000 */
[----:B------:R-:W-:Y:S01]  /*c590*/  FFMA.FTZ R209, R194, UR41, -R209 ;  /* 0x00000029c2d17c23 */ /* 0x000fe200080108d1 */
[----:B------:R-:W-:Y:S01]  /*c5a0*/  STS [R238.X4+0x8450], R233 ;  /* 0x008450e9ee007388 */ /* 0x000fe20000004800 */
[----:B------:R-:W-:Y:S02]  /*c5b0*/  FFMA.FTZ R190, R195, UR41, R190 ;  /* 0x00000029c3be7c23 */ /* 0x000fe400080100be */
[----:B------:R-:W-:Y:S01]  /*c5c0*/  FFMA.FTZ R205, R198, UR41, -R205 ;  /* 0x00000029c6cd7c23 */ /* 0x000fe200080108cd */
[----:B------:R-:W-:Y:S01]  /*c5d0*/  STS [R238.X4+0x8454], R229 ;  /* 0x008454e5ee007388 */ /* 0x000fe20000004800 */
[----:B------:R-:W-:-:S02]  /*c5e0*/  FFMA.FTZ R114, R200, UR41, -R65 ;  /* 0x00000029c8727c23 */ /* 0x000fc40008010841 */
[----:B------:R-:W-:Y:S01]  /*c5f0*/  FFMA.FTZ R74, R202, UR41, -R63 ;  /* 0x00000029ca4a7c23 */ /* 0x000fe2000801083f */
[----:B------:R1:W-:Y:S04]  /*c600*/  STS [R238.X4+0x8458], R73 ;  /* 0x00845849ee007388 */ /* 0x0003e80000004800 */
[----:B------:R-:W-:Y:S04]  /*c610*/  STS [R238.X4+0x8460], R235 ;  /* 0x008460ebee007388 */ /* 0x000fe80000004800 */
[----:B------:R-:W-:Y:S01]  /*c620*/  STS [R238.X4+0x8464], R231 ;  /* 0x008464e7ee007388 */ /* 0x000fe20000004800 */
[----:B-1----:R-:W-:-:S03]  /*c630*/  FFMA.FTZ R73, R203, UR41, R64 ;  /* 0x00000029cb497c23 */ /* 0x002fc60008010040 */
        /* <DEDUP_REMOVED lines=62> */
.L_x_3965:
[----:B0-234-:R-:W-:Y:S05]  /*ca20*/  BSYNC B0 ;  /* 0x0000000000007941 */ /* 0x01dfea0003800000 */
.L_x_3964:
        /* <DEDUP_REMOVED lines=17> */
[----:B------:R-:W-:Y:S02]  /*cb40*/  ULDC.64 UR36, c[0x0][0x2a0] ;  /* 0x0000a80000247ab9 */ /* 0x000fe40000000a00 */
[----:B------:R-:W-:-:S02]  /*cb50*/  UIMAD.WIDE.U32 UR44, UR46, UR12, URZ ;  /* 0x0000000c2e2c72a5 */ /* 0x000fc4000f8e003f */
[----:B------:R-:W-:Y:S02]  /*cb60*/  UIMAD UR46, UR13, UR46, UR49 ;  /* 0x0000002e0d2e72a4 */ /* 0x000fe4000f8e0231 */
[----:B------:R-:W-:Y:S02]  /*cb70*/  UIMAD UR48, UR15, UR36, URZ ;  /* 0x000000240f3072a4 */ /* 0x000fe4000f8e023f */
[----:B------:R-:W-:Y:S02]  /*cb80*/  UIADD3 UR41, UR41, UR47, URZ ;  /* 0x0000002f29297290 */ /* 0x000fe4000fffe03f */
[----:B------:R-:W-:Y:S02]  /*cb90*/  UIADD3 UR45, UR45, UR46, URZ ;  /* 0x0000002e2d2d7290 */ /* 0x000fe4000fffe03f */
[----:B------:R-:W-:Y:S02]  /*cba0*/  UIMAD UR47, UR15, UR38, URZ ;  /* 0x000000260f2f72a4 */ /* 0x000fe4000f8e023f */
[----:B------:R-:W-:-:S02]  /*cbb0*/  UIMAD UR46, UR14, UR37, UR48 ;  /* 0x000000250e2e72a4 */ /* 0x000fc4000f8e0230 */
[----:B------:R-:W-:Y:S02]  /*cbc0*/  UIMAD.WIDE.U32 UR40, UR14, UR36, UR40 ;  /* 0x000000240e2872a5 */ /* 0x000fe4000f8e0028 */
[----:B------:R-:W-:Y:S02]  /*cbd0*/  UIMAD UR47, UR14, UR39, UR47 ;  /* 0x000000270e2f72a4 */ /* 0x000fe4000f8e022f */
[----:B------:R-:W-:Y:S02]  /*cbe0*/  ULDC.64 UR36, c[0x0][0x318] ;  /* 0x0000c60000247ab9 */ /* 0x000fe40000000a00 */
[----:B------:R-:W-:Y:S02]  /*cbf0*/  UIMAD.WIDE.U32 UR44, UR14, UR38, UR44 ;  /* 0x000000260e2c72a5 */ /* 0x000fe4000f8e002c */
[----:B------:R-:W-:Y:S02]  /*cc00*/  UIADD3 UR46, UR46, UR41, URZ ;  /* 0x000000292e2e7290 */ /* 0x000fe4000fffe03f */
        /* <DEDUP_REMOVED lines=17> */
[----:B------:R-:W-:Y:S01]  /*cd20*/  MOV R67, UR40 ;  /* 0x0000002800437c02 */ /* 0x000fe20008000f00 */
        /* <DEDUP_REMOVED lines=17> */
.L_x_3967:
[----:B------:R-:W-:Y:S05]  /*ce40*/  BSYNC B0 ;  /* 0x0000000000007941 */ /* 0x000fea0003800000 */
.L_x_3966:
[----:B------:R-:W3:Y:S01]  /*ce50*/  LDS R115, [R115.X4+0x8800] ;  /* 0x0088000073737984 */ /* 0x000ee20000004800 */
[----:B------:R-:W-:Y:S01]  /*ce60*/  BSSY B0, `(.L_x_3968) ;  /* 0x0000004000007945 */ /* 0x000fe20003800000 */
[----:B------:R-:W-:Y:S05]  /*ce70*/  @!P1 BRA `(.L_x_3969) ;  /* 0x0000002000009947 */ /* 0x000fea0003800000 */
[----:B------:R4:W-:Y:S04]  /*ce80*/  RED.E.ADD.F32.FTZ.RN.STRONG.GPU [R62.64+-0x3c00], R171 ;  /* 0xffc400ab3e00798e */ /* 0x0009e8000c10e79a */
[----:B---3--:R4:W-:Y:S02]  /*ce90*/  RED.E.ADD.F32.FTZ.RN.STRONG.GPU [R64.64+-0x3c00], R115 ;  /* 0xffc400734000798e */ /* 0x0089e4000c10e79a */
.L_x_3969:
[----:B------:R-:W-:Y:S05]  /*cea0*/  BSYNC B0 ;  /* 0x0000000000007941 */ /* 0x000fea0003800000 */
.L_x_3968:
[----:B------:R-:W0:Y:S01]  /*ceb0*/  LDS R123, [R123.X4+0x8a00] ;  /* 0x008a00007b7b7984 */ /* 0x000e220000004800 */
[----:B------:R-:W-:Y:S01]  /*cec0*/  BSSY B0, `(.L_x_3970) ;  /* 0x0000004000007945 */ /* 0x000fe20003800000 */
[----:B------:R-:W-:Y:S05]  /*ced0*/  @!P2 BRA `(.L_x_3971) ;  /* 0x000000200000a947 */ /* 0x000fea0003800000 */
[----:B------:R2:W-:Y:S04]  /*cee0*/  RED.E.ADD.F32.FTZ.RN.STRONG.GPU [R62.64+-0x3a00], R173 ;  /* 0xffc600ad3e00798e */ /* 0x0005e8000c10e79a */
[----:B0-----:R2:W-:Y:S02]  /*cef0*/  RED.E.ADD.F32.FTZ.RN.STRONG.GPU [R64.64+-0x3a00], R123 ;  /* 0xffc6007b4000798e */ /* 0x0015e4000c10e79a */
.L_x_3971:
[----:B------:R-:W-:Y:S05]  /*cf00*/  BSYNC B0 ;  /* 0x0000000000007941 */ /* 0x000fea0003800000 */
.L_x_3970:
        /* <DEDUP_REMOVED lines=12> */
.L_x_3973:
[----:B-1----:R-:W-:Y:S05]  /*cfd0*/  BSYNC B0 ;  /* 0x0000000000007941 */ /* 0x002fea0003800000 */
.L_x_3972:
[----:B------:R-:W1:Y:S01]  /*cfe0*/  LDS R125, [R125.X4+0x8e00] ;  /* 0x008e00007d7d7984 */ /* 0x000e620000004800 */
[----:B------:R-:W-:Y:S01]  /*cff0*/  BSSY B0, `(.L_x_3974) ;  /* 0x0000004000007945 */ /* 0x000fe20003800000 */
[----:B------:R-:W-:Y:S05]  /*d000*/  @!P0 BRA `(.L_x_3975) ;  /* 0x0000002000008947 */ /* 0x000fea0003800000 */
[----:B------:R4:W-:Y:S04]  /*d010*/  RED.E.ADD.F32.FTZ.RN.STRONG.GPU [R62.64+-0x3600], R177 ;  /* 0xffca00b13e00798e */ /* 0x0009e8000c10e79a */
[----:B-1----:R4:W-:Y:S02]  /*d020*/  RED.E.ADD.F32.FTZ.RN.STRONG.GPU [R64.64+-0x3600], R125 ;  /* 0xffca007d4000798e */ /* 0x0029e4000c10e79a */
.L_x_3975:
[----:B------:R-:W-:Y:S05]  /*d030*/  BSYNC B0 ;  /* 0x0000000000007941 */ /* 0x000fea0003800000 */
.L_x_3974:
[----:B--2---:R2:W4:Y:S01]  /*d040*/  LDS R67, [R126.X4+0x9000] ;  /* 0x009000007e437984 */ /* 0x0045220000004800 */
[----:B------:R-:W-:Y:S01]  /*d050*/  BSSY B0, `(.L_x_3976) ;  /* 0x0000004000007945 */ /* 0x000fe20003800000 */
[----:B------:R-:W-:Y:S05]  /*d060*/  @!P1 BRA `(.L_x_3977) ;  /* 0x0000002000009947 */ /* 0x000fea0003800000 */
[----:B------:R2:W-:Y:S04]  /*d070*/  RED.E.ADD.F32.FTZ.RN.STRONG.GPU [R62.64+-0x3400], R179 ;  /* 0xffcc00b33e00798e */ /* 0x0005e8000c10e79a */
[----:B----4-:R2:W-:Y:S02]  /*d080*/  RED.E.ADD.F32.FTZ.RN.STRONG.GPU [R64.64+-0x3400], R67 ;  /* 0xffcc00434000798e */ /* 0x0105e4000c10e79a */
.L_x_3977:
[----:B------:R-:W-:Y:S05]  /*d090*/  BSYNC B0 ;  /* 0x0000000000007941 */ /* 0x000fea0003800000 */
.L_x_3976:
[----:B------:R-:W2:Y:S01]  /*d0a0*/  LDS R127, [R127.X4+0x9200] ;  /* 0x009200007f7f7984 */ /* 0x000ea20000004800 */
[----:B------:R-:W-:Y:S01]  /*d0b0*/  BSSY B0, `(.L_x_3978) ;  /* 0x0000004000007945 */ /* 0x000fe20003800000 */
[----:B------:R-:W-:Y:S05]  /*d0c0*/  @!P2 BRA `(.L_x_3979) ;  /* 0x000000200000a947 */ /* 0x000fea0003800000 */
[----:B------:R4:W-:Y:S04]  /*d0d0*/  RED.E.ADD.F32.FTZ.RN.STRONG.GPU [R62.64+-0x3200], R181 ;  /* 0xffce00b53e00798e */ /* 0x0009e8000c10e79a */
[----:B--2---:R4:W-:Y:S02]  /*d0e0*/  RED.E.ADD.F32.FTZ.RN.STRONG.GPU [R64.64+-0x3200], R127 ;  /* 0xffce007f4000798e */ /* 0x0049e4000c10e79a */
.L_x_3979:
[----:B------:R-:W-:Y:S05]  /*d0f0*/  BSYNC B0 ;  /* 0x0000000000007941 */ /* 0x000fea0003800000 */
.L_x_3978:
[----:B--2-4-:R2:W4:Y:S01]  /*d100*/  LDS R67, [R128.X4+0x9400] ;  /* 0x0094000080437984 */ /* 0x0145220000004800 */
[----:B------:R-:W-:Y:S01]  /*d110*/  BSSY B0, `(.L_x_3980) ;  /* 0x0000004000007945 */ /* 0x000fe20003800000 */
[----:B------:R-:W-:Y:S05]  /*d120*/  @!P3 BRA `(.L_x_3981) ;  /* 0x000000200000b947 */ /* 0x000fea0003800000 */
[----:B------:R2:W-:Y:S04]  /*d130*/  RED.E.ADD.F32.FTZ.RN.STRONG.GPU [R62.64+-0x3000], R183 ;  /* 0xffd000b73e00798e */ /* 0x0005e8000c10e79a */
[----:B----4-:R2:W-:Y:S02]  /*d140*/  RED.E.ADD.F32.FTZ.RN.STRONG.GPU [R64.64+-0x3000], R67 ;  /* 0xffd000434000798e */ /* 0x0105e4000c10e79a */
.L_x_3981:
[----:B------:R-:W-:Y:S05]  /*d150*/  BSYNC B0 ;  /* 0x0000000000007941 */ /* 0x000fea0003800000 */
.L_x_3980:
[----:B------:R-:W2:Y:S01]  /*d160*/  LDS R129, [R129.X4+0x9600] ;  /* 0x0096000081817984 */ /* 0x000ea20000004800 */
[----:B------:R-:W-:Y:S01]  /*d170*/  BSSY B0, `(.L_x_3982) ;  /* 0x0000004000007945 */ /* 0x000fe20003800000 */
[----:B------:R-:W-:Y:S05]  /*d180*/  @!P4 BRA `(.L_x_3983) ;  /* 0x000000200000c947 */ /* 0x000fea0003800000 */
[----:B------:R4:W-:Y:S04]  /*d190*/  RED.E.ADD.F32.FTZ.RN.STRONG.GPU [R62.64+-0x2e00], R185 ;  /* 0xffd200b93e00798e */ /* 0x0009e8000c10e79a */
[----:B--2---:R4:W-:Y:S02]  /*d1a0*/  RED.E.ADD.F32.FTZ.RN.STRONG.GPU [R64.64+-0x2e00], R129 ;  /* 0xffd200814000798e */ /* 0x0049e4000c10e79a */
.L_x_3983:
[----:B------:R-:W-:Y:S05]  /*d1b0*/  BSYNC B0 ;  /* 0x0000000000007941 */ /* 0x000fea0003800000 */
.L_x_3982:
[----:B--2-4-:R2:W4:Y:S01]  /*d1c0*/  LDS R67, [R130.X4+0x9800] ;  /* 0x0098000082437984 */ /* 0x0145220000004800 */
[----:B------:R-:W-:Y:S01]  /*d1d0*/  BSSY B0, `(.L_x_3984) ;  /* 0x0000004000007945 */ /* 0x000fe20003800000 */
[----:B------:R-:W-:Y:S05]  /*d1e0*/  @!P5 BRA `(.L_x_3985) ;  /* 0x000000200000d947 */ /* 0x000fea0003800000 */
[----:B------:R2:W-:Y:S04]  /*d1f0*/  RED.E.ADD.F32.FTZ.RN.STRONG.GPU [R62.64+-0x2c00], R187 ;  /* 0xffd400bb3e00798e */ /* 0x0005e8000c10e79a */
[----:B----4-:R2:W-:Y:S02]  /*d200*/  RED.E.ADD.F32.FTZ.RN.STRONG.GPU [R64.64+-0x2c00], R67 ;  /* 0xffd400434000798e */ /* 0x0105e4000c10e79a */
.L_x_3985:
[----:B------:R-:W-:Y:S05]  /*d210*/  BSYNC B0 ;  /* 0x0000000000007941 */ /* 0x000fea0003800000 */
.L_x_3984:
        /* <DEDUP_REMOVED lines=12> */
.L_x_3987:
[----:B------:R-:W-:Y:S05]  /*d2e0*/  BSYNC B0 ;  /* 0x0000000000007941 */ /* 0x000fea0003800000 */
.L_x_3986:
[----:B--2-4-:R2:W4:Y:S01]  /*d2f0*/  LDS R67, [R132.X4+0x9c00] ;  /* 0x009c000084437984 */ /* 0x0145220000004800 */
[----:B------:R-:W-:Y:S01]  /*d300*/  BSSY B0, `(.L_x_3988) ;  /* 0x0000004000007945 */ /* 0x000fe20003800000 */
[----:B------:R-:W-:Y:S05]  /*d310*/  @!P0 BRA `(.L_x_3989) ;  /* 0x0000002000008947 */ /* 0x000fea0003800000 */
[----:B------:R2:W-:Y:S04]  /*d320*/  RED.E.ADD.F32.FTZ.RN.STRONG.GPU [R62.64+-0x2800], R207 ;  /* 0xffd800cf3e00798e */ /* 0x0005e8000c10e79a */
[----:B----4-:R2:W-:Y:S02]  /*d330*/  RED.E.ADD.F32.FTZ.RN.STRONG.GPU [R64.64+-0x2800], R67 ;  /* 0xffd800434000798e */ /* 0x0105e4000c10e79a */
.L_x_3989:
[----:B------:R-:W-:Y:S05]  /*d340*/  BSYNC B0 ;  /* 0x0000000000007941 */ /* 0x000fea0003800000 */
.L_x_3988:
[----:B------:R-:W2:Y:S01]  /*d350*/  LDS R133, [R133.X4+0x9e00] ;  /* 0x009e000085857984 */ /* 0x000ea20000004800 */
[----:B------:R-:W-:Y:S01]  /*d360*/  BSSY B0, `(.L_x_3990) ;  /* 0x0000004000007945 */ /* 0x000fe20003800000 */
[----:B------:R-:W-:Y:S05]  /*d370*/  @!P1 BRA `(.L_x_3991) ;  /* 0x0000002000009947 */ /* 0x000fea0003800000 */
[----:B------:R4:W-:Y:S04]  /*d380*/  RED.E.ADD.F32.FTZ.RN.STRONG.GPU [R62.64+-0x2600], R227 ;  /* 0xffda00e33e00798e */ /* 0x0009e8000c10e79a */
[----:B--2---:R4:W-:Y:S02]  /*d390*/  RED.E.ADD.F32.FTZ.RN.STRONG.GPU [R64.64+-0x2600], R133 ;  /* 0xffda00854000798e */ /* 0x0049e4000c10e79a */
.L_x_3991:
[----:B------:R-:W-:Y:S05]  /*d3a0*/  BSYNC B0 ;  /* 0x0000000000007941 */ /* 0x000fea0003800000 */
.L_x_3990:
[----:B------:R-:W4:Y:S01]  /*d3b0*/  LDS R135, [R135.X4+0xa000] ;  /* 0x00a0000087877984 */ /* 0x000f220000004800 */
[----:B------:R-:W-:Y:S01]  /*d3c0*/  BSSY B0, `(.L_x_3992) ;  /* 0x0000004000007945 */ /* 0x000fe20003800000 */
[----:B------:R-:W-:Y:S05]  /*d3d0*/  @!P2 BRA `(.L_x_3993) ;  /* 0x000000200000a947 */ /* 0x000fea0003800000 */
[----:B------:R4:W-:Y:S04]  /*d3e0*/  RED.E.ADD.F32.FTZ.RN.STRONG.GPU [R62.64+-0x2400], R237 ;  /* 0xffdc00ed3e00798e */ /* 0x0009e8000c10e79a */
[----:B----4-:R4:W-:Y:S02]  /*d3f0*/  RED.E.ADD.F32.FTZ.RN.STRONG.GPU [R64.64+-0x2400], R135 ;  /* 0xffdc00874000798e */ /* 0x0109e4000c10e79a */
.L_x_3993:
[----:B------:R-:W-:Y:S05]  /*d400*/  BSYNC B0 ;  /* 0x0000000000007941 */ /* 0x000fea0003800000 */
.L_x_3992:
[----:B--2-4-:R2:W4:Y:S01]  /*d410*/  LDS R67, [R136.X4+0xa200] ;  /* 0x00a2000088437984 */ /* 0x0145220000004800 */
[----:B------:R-:W-:Y:S01]  /*d420*/  BSSY B0, `(.L_x_3994) ;  /* 0x0000004000007945 */ /* 0x000fe20003800000 */
[----:B------:R-:W-:Y:S05]  /*d430*/  @!P3 BRA `(.L_x_3995) ;  /* 0x000000200000b947 */ /* 0x000fea0003800000 */
[----:B------:R2:W-:Y:S04]  /*d440*/  RED.E.ADD.F32.FTZ.RN.STRONG.GPU [R62.64+-0x2200], R239 ;  /* 0xffde00ef3e00798e */ /* 0x0005e8000c10e79a */
[----:B----4-:R2:W-:Y:S02]  /*d450*/  RED.E.ADD.F32.FTZ.RN.STRONG.GPU [R64.64+-0x2200], R67 ;  /* 0xffde00434000798e */ /* 0x0105e4000c10e79a */
.L_x_3995:
[----:B------:R-:W-:Y:S05]  /*d460*/  BSYNC B0 ;  /* 0x0000000000007941 */ /* 0x000fea0003800000 */
.L_x_3994:
[----:B------:R-:W2:Y:S01]  /*d470*/  LDS R137, [R137.X4+0xa400] ;  /* 0x00a4000089897984 */ /* 0x000ea20000004800 */
[----:B------:R-:W-:Y:S01]  /*d480*/  BSSY B0, `(.L_x_3996) ;  /* 0x0000004000007945 */ /* 0x000fe20003800000 */
[----:B------:R-:W-:Y:S05]  /*d490*/  @!P4 BRA `(.L_x_3997) ;  /* 0x000000200000c947 */ /* 0x000fea0003800000 */
[----:B------:R4:W-:Y:S04]  /*d4a0*/  RED.E.ADD.F32.FTZ.RN.STRONG.GPU [R62.64+-0x2000], R241 ;  /* 0xffe000f13e00798e */ /* 0x0009e8000c10e79a */
[----:B--2---:R4:W-:Y:S02]  /*d4b0*/  RED.E.ADD.F32.FTZ.RN.STRONG.GPU [R64.64+-0x2000], R137 ;  /* 0xffe000894000798e */ /* 0x0049e4000c10e79a */
.L_x_3997:
[----:B------:R-:W-:Y:S05]  /*d4c0*/  BSYNC B0 ;  /* 0x0000000000007941 */ /* 0x000fea0003800000 */
.L_x_3996:
[----:B--2-4-:R2:W4:Y:S01]  /*d4d0*/  LDS R67, [R138.X4+0xa600] ;  /* 0x00a600008a437984 */ /* 0x0145220000004800 */
[----:B------:R-:W-:Y:S01]  /*d4e0*/  BSSY B0, `(.L_x_3998) ;  /* 0x0000004000007945 */ /* 0x000fe20003800000 */
[----:B------:R-:W-:Y:S05]  /*d4f0*/  @!P5 BRA `(.L_x_3999) ;  /* 0x000000200000d947 */ /* 0x000fea0003800000 */
[----:B------:R2:W-:Y:S04]  /*d500*/  RED.E.ADD.F32.FTZ.RN.STRONG.GPU [R62.64+-0x1e00], R243 ;  /* 0xffe200f33e00798e */ /* 0x0005e8000c10e79a */
[----:B----4-:R2:W-:Y:S02]  /*d510*/  RED.E.ADD.F32.FTZ.RN.STRONG.GPU [R64.64+-0x1e00], R67 ;  /* 0xffe200434000798e */ /* 0x0105e4000c10e79a */
.L_x_3999:
[----:B------:R-:W-:Y:S05]  /*d520*/  BSYNC B0 ;  /* 0x0000000000007941 */ /* 0x000fea0003800000 */
.L_x_3998:
        /* <DEDUP_REMOVED lines=12> */
.L_x_4001:
[----:B------:R-:W-:Y:S05]  /*d5f0*/  BSYNC B0 ;  /* 0x0000000000007941 */ /* 0x000fea0003800000 */
.L_x_4000:
[----:B--2-4-:R2:W4:Y:S01]  /*d600*/  LDS R67, [R140.X4+0xaa00] ;  /* 0x00aa00008c437984 */ /* 0x0145220000004800 */
[----:B------:R-:W-:Y:S01]  /*d610*/  BSSY B0, `(.L_x_4002) ;  /* 0x0000004000007945 */ /* 0x000fe20003800000 */
[----:B------:R-:W-:Y:S05]  /*d620*/  @!P0 BRA `(.L_x_4003) ;  /* 0x0000002000008947 */ /* 0x000fea0003800000 */
[----:B------:R2:W-:Y:S04]  /*d630*/  RED.E.ADD.F32.FTZ.RN.STRONG.GPU [R62.64+-0x1a00], R247 ;  /* 0xffe600f73e00798e */ /* 0x0005e8000c10e79a */
[----:B----4-:R2:W-:Y:S02]  /*d640*/  RED.E.ADD.F32.FTZ.RN.STRONG.GPU [R64.64+-0x1a00], R67 ;  /* 0xffe600434000798e */ /* 0x0105e4000c10e79a */
.L_x_4003:
[----:B------:R-:W-:Y:S05]  /*d650*/  BSYNC B0 ;  /* 0x0000000000007941 */ /* 0x000fea0003800000 */
.L_x_4002:
[----:B------:R-:W2:Y:S01]  /*d660*/  LDS R141, [R141.X4+0xac00] ;  /* 0x00ac00008d8d7984 */ /* 0x000ea20000004800 */
[----:B------:R-:W-:Y:S01]  /*d670*/  BSSY B0, `(.L_x_4004) ;  /* 0x0000004000007945 */ /* 0x000fe20003800000 */
[----:B------:R-:W-:Y:S05]  /*d680*/  @!P1 BRA `(.L_x_4005) ;  /* 0x0000002000009947 */ /* 0x000fea0003800000 */
[----:B------:R4:W-:Y:S04]  /*d690*/  RED.E.ADD.F32.FTZ.RN.STRONG.GPU [R62.64+-0x1800], R249 ;  /* 0xffe800f93e00798e */ /* 0x0009e8000c10e79a */
[----:B--2---:R4:W-:Y:S02]  /*d6a0*/  RED.E.ADD.F32.FTZ.RN.STRONG.GPU [R64.64+-0x1800], R141 ;  /* 0xffe8008d4000798e */ /* 0x0049e4000c10e79a */
.L_x_4005:
[----:B------:R-:W-:Y:S05]  /*d6b0*/  BSYNC B0 ;  /* 0x0000000000007941 */ /* 0x000fea0003800000 */
.L_x_4004:
[----:B--2-4-:R2:W4:Y:S01]  /*d6c0*/  LDS R67, [R142.X4+0xae00] ;  /* 0x00ae00008e437984 */ /* 0x0145220000004800 */
[----:B------:R-:W-:Y:S01]  /*d6d0*/  BSSY B0, `(.L_x_4006) ;  /* 0x0000004000007945 */ /* 0x000fe20003800000 */
[----:B------:R-:W-:Y:S05]  /*d6e0*/  @!P2 BRA `(.L_x_4007) ;  /* 0x000000200000a947 */ /* 0x000fea0003800000 */
[----:B------:R2:W-:Y:S04]  /*d6f0*/  RED.E.ADD.F32.FTZ.RN.STRONG.GPU [R62.64+-0x1600], R251 ;  /* 0xffea00fb3e00798e */ /* 0x0005e8000c10e79a */
[----:B----4-:R2:W-:Y:S02]  /*d700*/  RED.E.ADD.F32.FTZ.RN.STRONG.GPU [R64.64+-0x1600], R67 ;  /* 0xffea00434000798e */ /* 0x0105e4000c10e79a */
.L_x_4007:
[----:B------:R-:W-:Y:S05]  /*d710*/  BSYNC B0 ;  /* 0x0000000000007941 */ /* 0x000fea0003800000 */
.L_x_4006:
[----:B------:R-:W2:Y:S01]  /*d720*/  LDS R143, [R143.X4+0xb000] ;  /* 0x00b000008f8f7984 */ /* 0x000ea20000004800 */
[----:B------:R-:W-:Y:S01]  /*d730*/  BSSY B0, `(.L_x_4008) ;  /* 0x0000004000007945 */ /* 0x000fe20003800000 */
[----:B------:R-:W-:Y:S05]  /*d740*/  @!P3 BRA `(.L_x_4009) ;  /* 0x000000200000b947 */ /* 0x000fea0003800000 */
[----:B------:R4:W-:Y:S04]  /*d750*/  RED.E.ADD.F32.FTZ.RN.STRONG.GPU [R62.64+-0x1400], R166 ;  /* 0xffec00a63e00798e */ /* 0x0009e8000c10e79a */
[----:B--2---:R4:W-:Y:S02]  /*d760*/  RED.E.ADD.F32.FTZ.RN.STRONG.GPU [R64.64+-0x1400], R143 ;  /* 0xffec008f4000798e */ /* 0x0049e4000c10e79a */
.L_x_4009:
[----:B------:R-:W-:Y:S05]  /*d770*/  BSYNC B0 ;  /* 0x0000000000007941 */ /* 0x000fea0003800000 */
.L_x_4008:
[----:B--2-4-:R2:W4:Y:S01]  /*d780*/  LDS R67, [R144.X4+0xb200] ;  /* 0x00b2000090437984 */ /* 0x0145220000004800 */
[----:B------:R-:W-:Y:S01]  /*d790*/  BSSY B0, `(.L_x_4010) ;  /* 0x0000004000007945 */ /* 0x000fe20003800000 */
[----:B------:R-:W-:Y:S05]  /*d7a0*/  @!P4 BRA `(.L_x_4011) ;  /* 0x000000200000c947 */ /* 0x000fea0003800000 */
[----:B------:R2:W-:Y:S04]  /*d7b0*/  RED.E.ADD.F32.FTZ.RN.STRONG.GPU [R62.64+-0x1200], R168 ;  /* 0xffee00a83e00798e */ /* 0x0005e8000c10e79a */
[----:B----4-:R2:W-:Y:S02]  /*d7c0*/  RED.E.ADD.F32.FTZ.RN.STRONG.GPU [R64.64+-0x1200], R67 ;  /* 0xffee00434000798e */ /* 0x0105e4000c10e79a */
.L_x_4011:
[----:B------:R-:W-:Y:S05]  /*d7d0*/  BSYNC B0 ;  /* 0x0000000000007941 */ /* 0x000fea0003800000 */
.L_x_4010:
[----:B------:R-:W2:Y:S01]  /*d7e0*/  LDS R145, [R145.X4+0xb400] ;  /* 0x00b4000091917984 */ /* 0x000ea20000004800 */
[----:B------:R-:W-:Y:S01]  /*d7f0*/  BSSY B0, `(.L_x_4012) ;  /* 0x0000004000007945 */ /* 0x000fe20003800000 */
[----:B------:R-:W-:Y:S05]  /*d800*/  @!P5 BRA `(.L_x_4013) ;  /* 0x000000200000d947 */ /* 0x000fea0003800000 */
[----:B------:R4:W-:Y:S04]  /*d810*/  RED.E.ADD.F32.FTZ.RN.STRONG.GPU [R62.64+-0x1000], R170 ;  /* 0xfff000aa3e00798e */ /* 0x0009e8000c10e79a */
[----:B--2---:R4:W-:Y:S02]  /*d820*/  RED.E.ADD.F32.FTZ.RN.STRONG.GPU [R64.64+-0x1000], R145 ;  /* 0xfff000914000798e */ /* 0x0049e4000c10e79a */
.L_x_4013:
[----:B------:R-:W-:Y:S05]  /*d830*/  BSYNC B0 ;  /* 0x0000000000007941 */ /* 0x000fea0003800000 */
.L_x_4012:
        /* <DEDUP_REMOVED lines=12> */
.L_x_4015:
[----:B--2---:R-:W-:Y:S05]  /*d900*/  BSYNC B0 ;  /* 0x0000000000007941 */ /* 0x004fea0003800000 */
.L_x_4014:
[----:B------:R-:W2:Y:S01]  /*d910*/  LDS R147, [R147.X4+0xb800] ;  /* 0x00b8000093937984 */ /* 0x000ea20000004800 */
[----:B------:R-:W-:Y:S01]  /*d920*/  BSSY B0, `(.L_x_4016) ;  /* 0x0000004000007945 */ /* 0x000fe20003800000 */
[----:B------:R-:W-:Y:S05]  /*d930*/  @!P0 BRA `(.L_x_4017) ;  /* 0x0000002000008947 */ /* 0x000fea0003800000 */
[----:B------:R4:W-:Y:S04]  /*d940*/  RED.E.ADD.F32.FTZ.RN.STRONG.GPU [R62.64+-0xc00], R174 ;  /* 0xfff400ae3e00798e */ /* 0x0009e8000c10e79a */
[----:B--2---:R4:W-:Y:S02]  /*d950*/  RED.E.ADD.F32.FTZ.RN.STRONG.GPU [R64.64+-0xc00], R147 ;  /* 0xfff400934000798e */ /* 0x0049e4000c10e79a */
.L_x_4017:
[----:B------:R-:W-:Y:S05]  /*d960*/  BSYNC B0 ;  /* 0x0000000000007941 */ /* 0x000fea0003800000 */
.L_x_4016:
[----:B----4-:R4:W3:Y:S01]  /*d970*/  LDS R67, [R148.X4+0xba00] ;  /* 0x00ba000094437984 */ /* 0x0108e20000004800 */
[----:B------:R-:W-:Y:S01]  /*d980*/  BSSY B0, `(.L_x_4018) ;  /* 0x0000004000007945 */ /* 0x000fe20003800000 */
[----:B------:R-:W-:Y:S05]  /*d990*/  @!P1 BRA `(.L_x_4019) ;  /* 0x0000002000009947 */ /* 0x000fea0003800000 */
[----:B------:R4:W-:Y:S04]  /*d9a0*/  RED.E.ADD.F32.FTZ.RN.STRONG.GPU [R62.64+-0xa00], R176 ;  /* 0xfff600b03e00798e */ /* 0x0009e8000c10e79a */
[----:B---3--:R4:W-:Y:S02]  /*d9b0*/  RED.E.ADD.F32.FTZ.RN.STRONG.GPU [R64.64+-0xa00], R67 ;  /* 0xfff600434000798e */ /* 0x0089e4000c10e79a */
.L_x_4019:
[----:B------:R-:W-:Y:S05]  /*d9c0*/  BSYNC B0 ;  /* 0x0000000000007941 */ /* 0x000fea0003800000 */
.L_x_4018:
[----:B------:R-:W4:Y:S01]  /*d9d0*/  LDS R149, [R149.X4+0xbc00] ;  /* 0x00bc000095957984 */ /* 0x000f220000004800 */
[----:B------:R-:W-:Y:S01]  /*d9e0*/  BSSY B0, `(.L_x_4020) ;  /* 0x0000004000007945 */ /* 0x000fe20003800000 */
[----:B------:R-:W-:Y:S05]  /*d9f0*/  @!P2 BRA `(.L_x_4021) ;  /* 0x000000200000a947 */ /* 0x000fea0003800000 */
[----:B------:R4:W-:Y:S04]  /*da00*/  RED.E.ADD.F32.FTZ.RN.STRONG.GPU [R62.64+-0x800], R178 ;  /* 0xfff800b23e00798e */ /* 0x0009e8000c10e79a */
[----:B----4-:R4:W-:Y:S02]  /*da10*/  RED.E.ADD.F32.FTZ.RN.STRONG.GPU [R64.64+-0x800], R149 ;  /* 0xfff800954000798e */ /* 0x0109e4000c10e79a */
.L_x_4021:
[----:B------:R-:W-:Y:S05]  /*da20*/  BSYNC B0 ;  /* 0x0000000000007941 */ /* 0x000fea0003800000 */
.L_x_4020:
[----:B------:R-:W4:Y:S01]  /*da30*/  LDS R163, [R163.X4+0xbe00] ;  /* 0x00be0000a3a37984 */ /* 0x000f220000004800 */
[----:B------:R-:W-:Y:S01]  /*da40*/  BSSY B0, `(.L_x_4022) ;  /* 0x0000004000007945 */ /* 0x000fe20003800000 */
[----:B------:R-:W-:Y:S05]  /*da50*/  @!P3 BRA `(.L_x_4023) ;  /* 0x000000200000b947 */ /* 0x000fea0003800000 */
[----:B------:R4:W-:Y:S04]  /*da60*/  RED.E.ADD.F32.FTZ.RN.STRONG.GPU [R62.64+-0x600], R180 ;  /* 0xfffa00b43e00798e */ /* 0x0009e8000c10e79a */
[----:B----4-:R4:W-:Y:S02]  /*da70*/  RED.E.ADD.F32.FTZ.RN.STRONG.GPU [R64.64+-0x600], R163 ;  /* 0xfffa00a34000798e */ /* 0x0109e4000c10e79a */
.L_x_4023:
[----:B------:R-:W-:Y:S05]  /*da80*/  BSYNC B0 ;  /* 0x0000000000007941 */ /* 0x000fea0003800000 */
.L_x_4022:
[----:B---34-:R3:W4:Y:S01]  /*da90*/  LDS R67, [R164.X4+0xc000] ;  /* 0x00c00000a4437984 */ /* 0x0187220000004800 */
[----:B------:R-:W-:Y:S01]  /*daa0*/  BSSY B0, `(.L_x_4024) ;  /* 0x0000004000007945 */ /* 0x000fe20003800000 */
[----:B------:R-:W-:Y:S05]  /*dab0*/  @!P4 BRA `(.L_x_4025) ;  /* 0x000000200000c947 */ /* 0x000fea0003800000 */
[----:B------:R3:W-:Y:S04]  /*dac0*/  RED.E.ADD.F32.FTZ.RN.STRONG.GPU [R62.64+-0x400], R182 ;  /* 0xfffc00b63e00798e */ /* 0x0007e8000c10e79a */
[----:B----4-:R3:W-:Y:S02]  /*dad0*/  RED.E.ADD.F32.FTZ.RN.STRONG.GPU [R64.64+-0x400], R67 ;  /* 0xfffc00434000798e */ /* 0x0107e4000c10e79a */
.L_x_4025:
[----:B------:R-:W-:Y:S05]  /*dae0*/  BSYNC B0 ;  /* 0x0000000000007941 */ /* 0x000fea0003800000 */
.L_x_4024:
[----:B------:R-:W3:Y:S01]  /*daf0*/  LDS R165, [R165.X4+0xc200] ;  /* 0x00c20000a5a57984 */ /* 0x000ee20000004800 */
[----:B------:R-:W-:Y:S01]  /*db00*/  BSSY B0, `(.L_x_4026) ;  /* 0x0000004000007945 */ /* 0x000fe20003800000 */
[----:B------:R-:W-:Y:S05]  /*db10*/  @!P5 BRA `(.L_x_4027) ;  /* 0x000000200000d947 */ /* 0x000fea0003800000 */
[----:B------:R4:W-:Y:S04]  /*db20*/  RED.E.ADD.F32.FTZ.RN.STRONG.GPU [R62.64+-0x200], R184 ;  /* 0xfffe00b83e00798e */ /* 0x0009e8000c10e79a */
[----:B---3--:R4:W-:Y:S02]  /*db30*/  RED.E.ADD.F32.FTZ.RN.STRONG.GPU [R64.64+-0x200], R165 ;  /* 0xfffe00a54000798e */ /* 0x0089e4000c10e79a */
.L_x_4027:
[----:B------:R-:W-:Y:S05]  /*db40*/  BSYNC B0 ;  /* 0x0000000000007941 */ /* 0x000fea0003800000 */
.L_x_4026:
[----:B---34-:R-:W3:Y:S01]  /*db50*/  SHFL.DOWN PT, R63, R60, 0x1, 0x1f ;  /* 0x08201f003c3f7f89 */ /* 0x018ee200000e0000 */
[----:B------:R-:W-:Y:S01]  /*db60*/  ISETP.GT.AND P0, PT, R112, 0x1e, PT ;  /* 0x0000001e7000780c */ /* 0x000fe20003f04270 */
        /* <DEDUP_REMOVED lines=98> */
.L_x_4029:
[----:B------:R-:W-:Y:S05]  /*e190*/  BSYNC B0 ;  /* 0x0000000000007941 */ /* 0x000fea0003800000 */
.L_x_4028:
        /* <DEDUP_REMOVED lines=8> */
.L_x_3929:
        /* <DEDUP_REMOVED lines=17> */
[----:B------:R-:W-:Y:S02]  /*e330*/  UIADD3 UR20, UP2, UR20, -0x2000, URZ ;  /* 0xffffe00014147890 */ /* 0x000fe4000ff5e03f */
[----:B------:R-:W-:-:S02]  /*e340*/  UIMAD UR7, UR10, UR9, UR7 ;  /* 0x000000090a0772a4 */ /* 0x000fc4000f8e0207 */
[----:B------:R-:W-:Y:S02]  /*e350*/  UIMAD.WIDE.U32 UR8, UR10, UR8, UR36 ;  /* 0x000000080a0872a5 */ /* 0x000fe4000f8e0024 */
[----:B------:R-:W-:Y:S02]  /*e360*/  UIADD3 UR22, UP3, UR22, -0x2000, URZ ;  /* 0xffffe00016167890 */ /* 0x000fe4000ff7e03f */
[----:B------:R-:W-:Y:S02]  /*e370*/  ULDC.64 UR36, c[0x0][0x330] ;  /* 0x0000cc0000247ab9 */ /* 0x000fe40000000a00 */
[----:B------:R-:W-:Y:S02]  /*e380*/  UIADD3 UR9, UR9, UR7, URZ ;  /* 0x0000000709097290 */ /* 0x000fe4000fffe03f */
[----:B------:R-:W-:Y:S02]  /*e390*/  ULEA UR7, UP0, UR8, UR36, 0x1 ;  /* 0x0000002408077291 */ /* 0x000fe4000f80083f */
[----:B------:R-:W-:-:S02]  /*e3a0*/  UIADD3 UR18, UP4, UR18, -0x1000, URZ ;  /* 0xfffff00012127890 */ /* 0x000fc4000ff9e03f */
[----:B------:R-:W-:Y:S02]  /*e3b0*/  ULEA.HI.X UR8, UR8, UR37, UR9, 0x1, UP0 ;  /* 0x0000002508087291 */ /* 0x000fe400080f0c09 */
[----:B------:R-:W-:Y:S02]  /*e3c0*/  UIADD3 UR16, UP5, UR16, -0x1000, URZ ;  /* 0xfffff00010107890 */ /* 0x000fe4000ffbe03f */
[----:B------:R-:W-:Y:S02]  /*e3d0*/  ULDC.64 UR36, c[0x0][0x300] ;  /* 0x0000c00000247ab9 */ /* 0x000fe40000000a00 */
[----:B------:R-:W-:Y:S02]  /*e3e0*/  UIADD3 UR6, UR6, 0x1, URZ ;  /* 0x0000000106067890 */ /* 0x000fe4000fffe03f */
[----:B------:R-:W-:Y:S02]  /*e3f0*/  UIADD3.X UR33, UR33, -0x1, URZ, UP1, !UPT ;  /* 0xffffffff21217890 */ /* 0x000fe40008ffe43f */
[----:B------:R-:W-:-:S02]  /*e400*/  UIADD3.X UR21, UR21, -0x1, URZ, UP2, !UPT ;  /* 0xffffffff15157890 */ /* 0x000fc400097fe43f */
        /* <DEDUP_REMOVED lines=20> */
[----:B------:R-:W-:Y:S01]  /*e550*/  HADD2.F32 R10, -RZ, R10.H1_H1 ;  /* 0x3000000aff0a7230 */ /* 0x000fe20000004100 */
[----:B------:R-:W-:Y:S01]  /*e560*/  FADD.FTZ R9, R9, UR5 ;  /* 0x0000000509097e21 */ /* 0x000fe20008010000 */
[----:B------:R-:W-:-:S02]  /*e570*/  FSETP.GTU.FTZ.AND P6, PT, R14, 20, PT ;  /* 0x41a000000e00780b */ /* 0x000fc40003fdc000 */
[----:B------:R-:W-:Y:S01]  /*e580*/  FSETP.GTU.FTZ.AND P0, PT, R2, 20, PT ;  /* 0x41a000000200780b */ /* 0x000fe20003f1c000 */
[----:B------:R-:W-:Y:S01]  /*e590*/  FADD.FTZ R10, R10, UR5 ;  /* 0x000000050a0a7e21 */ /* 0x000fe20008010000 */
[----:B------:R-:W-:-:S04]  /*e5a0*/  FSETP.GTU.FTZ.AND P4, PT, R9, 20, PT ;  /* 0x41a000000900780b */ /* 0x000fc80003f9c000 */
[----:B------:R-:W-:Y:S01]  /*e5b0*/  @!P2 FMUL.FTZ R0, R16, -1.4426950216293334961 ;  /* 0xbfb8aa3b1000a820 */ /* 0x000fe20000410000 */
[----:B------:R-:W-:Y:S01]  /*e5c0*/  FSETP.GTU.FTZ.AND P5, PT, R10, 20, PT ;  /* 0x41a000000a00780b */ /* 0x000fe20003fbc000 */
[----:B------:R-:W-:-:S04]  /*e5d0*/  @!P1 FMUL.FTZ R3, R8, -1.4426950216293334961 ;  /* 0xbfb8aa3b08039820 */ /* 0x000fc80000410000 */
[----:B------:R-:W0:Y:S01]  /*e5e0*/  @!P2 MUFU.EX2 R0, R0 ;  /* 0x000000000000a308 */ /* 0x000e220000000800 */
[----:B------:R-:W-:Y:S02]  /*e5f0*/  @!P0 FMUL.FTZ R8, R2, -1.4426950216293334961 ;  /* 0xbfb8aa3b02088820 */ /* 0x000fe40000410000 */
[----:B------:R-:W-:-:S05]  /*e600*/  @!P4 FMUL.FTZ R9, R9, -1.4426950216293334961 ;  /* 0xbfb8aa3b0909c820 */ /* 0x000fca0000410000 */
[----:B------:R-:W2:Y:S01]  /*e610*/  @!P1 MUFU.EX2 R3, R3 ;  /* 0x0000000300039308 */ /* 0x000ea20000000800 */
[----:B0-----:R-:W-:-:S07]  /*e620*/  @!P2 FADD.FTZ R2, R0, 1 ;  /* 0x3f8000000002a421 */ /* 0x001fce0000010000 */
[----:B------:R-:W0:Y:S01]  /*e630*/  @!P0 MUFU.EX2 R8, R8 ;  /* 0x0000000800088308 */ /* 0x000e220000000800 */
[--C-:B------:R-:W-:Y:S02]  /*e640*/  HADD2.F32 R0, -RZ, R11.reuse.H0_H0 ;  /* 0x2000000bff007230 */ /* 0x100fe40000004100 */
[----:B------:R-:W-:-:S03]  /*e650*/  HADD2.F32 R11, -RZ, R11.H1_H1 ;  /* 0x3000000bff0b7230 */ /* 0x000fc60000004100 */
[----:B------:R-:W-:Y:S02]  /*e660*/  FADD.FTZ R16, R0, UR5 ;  /* 0x0000000500107e21 */ /* 0x000fe40008010000 */
[----:B------:R3:W4:Y:S01]  /*e670*/  @!P2 MUFU.RCP R13, R2 ;  /* 0x00000002000da308 */ /* 0x0007220000001000 */
[----:B--2---:R-:W-:Y:S02]  /*e680*/  @!P1 FADD.FTZ R3, R3, 1 ;  /* 0x3f80000003039421 */ /* 0x004fe40000010000 */
[----:B------:R-:W-:Y:S01]  /*e690*/  FADD.FTZ R11, R11, UR5 ;  /* 0x000000050b0b7e21 */ /* 0x000fe20008010000 */
[----:B------:R-:W-:Y:S01]  /*e6a0*/  FSETP.GTU.FTZ.AND P3, PT, R16, 20, PT ;  /* 0x41a000001000780b */ /* 0x000fe20003f7c000 */
[----:B------:R-:W-:Y:S01]  /*e6b0*/  @!P6 FMUL.FTZ R0, R14, -1.4426950216293334961 ;  /* 0xbfb8aa3b0e00e820 */ /* 0x000fe20000410000 */
[----:B------:R-:W-:Y:S02]  /*e6c0*/  F2FP.PACK_AB R14, R27, R28 ;  /* 0x0000001c1b0e723e */ /* 0x000fe400000000ff */
[----:B------:R1:W2:Y:S01]  /*e6d0*/  @!P1 MUFU.RCP R12, R3 ;  /* 0x00000003000c9308 */ /* 0x0002a20000001000 */
[----:B0-----:R-:W-:Y:S01]  /*e6e0*/  @!P0 FADD.FTZ R8, R8, 1 ;  /* 0x3f80000008088421 */ /* 0x001fe20000010000 */
[----:B------:R-:W-:Y:S01]  /*e6f0*/  F2FP.PACK_AB R27, R17, R18 ;  /* 0x00000012111b723e */ /* 0x000fe200000000ff */
[----:B---3--:R-:W-:-:S02]  /*e700*/  @!P5 FMUL.FTZ R2, R10, -1.4426950216293334961 ;  /* 0xbfb8aa3b0a02d820 */ /* 0x008fc40000410000 */
[----:B----4-:R-:W-:Y:S01]  /*e710*/  @!P2 FMUL.FTZ R48, R48, R13 ;  /* 0x0000000d3030a220 */ /* 0x010fe20000410000 */
[----:B------:R-:W-:Y:S01]  /*e720*/  FSETP.GTU.FTZ.AND P2, PT, R11, 20, PT ;  /* 0x41a000000b00780b */ /* 0x000fe20003f5c000 */
[--C-:B-1----:R-:W-:Y:S01]  /*e730*/  HADD2.F32 R3, -RZ, R4.reuse.H0_H0 ;  /* 0x20000004ff037230 */ /* 0x102fe20000004100 */
[----:B------:R0:W1:Y:S01]  /*e740*/  @!P0 MUFU.RCP R15, R8 ;  /* 0x00000008000f8308 */ /* 0x0000620000001000 */
[----:B------:R-:W-:Y:S01]  /*e750*/  HADD2.F32 R4, -RZ, R4.H1_H1 ;  /* 0x30000004ff047230 */ /* 0x000fe20000004100 */
[----:B--2---:R-:W-:-:S04]  /*e760*/  @!P1 FMUL.FTZ R47, R47, R12 ;  /* 0x0000000c2f2f9220 */ /* 0x004fc80000410000 */
[----:B------:R-:W-:Y:S02]  /*e770*/  FADD.FTZ R10, R4, UR5 ;  /* 0x00000005040a7e21 */ /* 0x000fe40008010000 */
[----:B------:R-:W2:Y:S01]  /*e780*/  @!P4 MUFU.EX2 R9, R9 ;  /* 0x000000090009c308 */ /* 0x000ea20000000800 */
[----:B0-----:R-:W-:Y:S02]  /*e790*/  FADD.FTZ R8, R3, UR5 ;  /* 0x0000000503087e21 */ /* 0x001fe40008010000 */
[----:B------:R-:W-:Y:S01]  /*e7a0*/  @!P2 FMUL.FTZ R4, R11, -1.4426950216293334961 ;  /* 0xbfb8aa3b0b04a820 */ /* 0x000fe20000410000 */
[--C-:B------:R-:W-:Y:S01]  /*e7b0*/  HADD2.F32 R11, -RZ, R5.reuse.H0_H0 ;  /* 0x20000005ff0b7230 */ /* 0x100fe20000004100 */
[----:B------:R-:W-:Y:S01]  /*e7c0*/  @!P3 FMUL.FTZ R3, R16, -1.4426950216293334961 ;  /* 0xbfb8aa3b1003b820 */ /* 0x000fe20000410000 */
[----:B------:R-:W-:Y:S01]  /*e7d0*/  FSETP.GTU.FTZ.AND P1, PT, R8, 20, PT ;  /* 0x41a000000800780b */ /* 0x000fe20003f3c000 */
[----:B------:R-:W-:Y:S01]  /*e7e0*/  HADD2.F32 R5, -RZ, R5.H1_H1 ;  /* 0x30000005ff057230 */ /* 0x000fe20000004100 */
[----:B------:R-:W0:Y:S01]  /*e7f0*/  @!P5 MUFU.EX2 R2, R2 ;  /* 0x000000020002d308 */ /* 0x000e220000000800 */
[----:B-1----:R-:W-:Y:S01]  /*e800*/  @!P0 FMUL.FTZ R46, R46, R15 ;  /* 0x0000000f2e2e8220 */ /* 0x002fe20000410000 */
[----:B------:R-:W-:Y:S01]  /*e810*/  FSETP.GTU.FTZ.AND P0, PT, R10, 20, PT ;  /* 0x41a000000a00780b */ /* 0x000fe20003f1c000 */
[----:B------:R-:W-:-:S05]  /*e820*/  FADD.FTZ R11, R11, UR5 ;  /* 0x000000050b0b7e21 */ /* 0x000fca0008010000 */
[----:B------:R-:W1:Y:S01]  /*e830*/  @!P2 MUFU.EX2 R4, R4 ;  /* 0x000000040004a308 */ /* 0x000e620000000800 */
[----:B--2---:R-:W-:Y:S02]  /*e840*/  @!P4 FADD.FTZ R9, R9, 1 ;  /* 0x3f8000000909c421 */ /* 0x004fe40000010000 */
[----:B------:R-:W-:-:S04]  /*e850*/  @!P1 FMUL.FTZ R8, R8, -1.4426950216293334961 ;  /* 0xbfb8aa3b08089820 */ /* 0x000fc80000410000 */
[----:B------:R-:W-:Y:S01]  /*e860*/  @!P0 FMUL.FTZ R10, R10, -1.4426950216293334961 ;  /* 0xbfb8aa3b0a0a8820 */ /* 0x000fe20000410000 */
[----:B------:R-:W2:Y:S01]  /*e870*/  @!P6 MUFU.EX2 R0, R0 ;  /* 0x000000000000e308 */ /* 0x000ea20000000800 */
[----:B0-----:R-:W-:-:S07]  /*e880*/  @!P5 FADD.FTZ R2, R2, 1 ;  /* 0x3f8000000202d421 */ /* 0x001fce0000010000 */
[----:B------:R-:W0:Y:S01]  /*e890*/  @!P3 MUFU.EX2 R3, R3 ;  /* 0x000000030003b308 */ /* 0x000e220000000800 */
[----:B-1----:R-:W-:-:S07]  /*e8a0*/  @!P2 FADD.FTZ R4, R4, 1 ;  /* 0x3f8000000404a421 */ /* 0x002fce0000010000 */
[----:B------:R1:W3:Y:S01]  /*e8b0*/  @!P4 MUFU.RCP R12, R9 ;  /* 0x00000009000cc308 */ /* 0x0002e20000001000 */
[----:B--2---:R-:W-:-:S07]  /*e8c0*/  @!P6 FADD.FTZ R0, R0, 1 ;  /* 0x3f8000000000e421 */ /* 0x004fce0000010000 */
[----:B------:R-:W2:Y:S01]  /*e8d0*/  @!P1 MUFU.EX2 R8, R8 ;  /* 0x0000000800089308 */ /* 0x000ea20000000800 */
[----:B0-----:R-:W-:Y:S02]  /*e8e0*/  @!P3 FADD.FTZ R3, R3, 1 ;  /* 0x3f8000000303b421 */ /* 0x001fe40000010000 */
[----:B-1----:R-:W-:-:S05]  /*e8f0*/  FADD.FTZ R9, R5, UR5 ;  /* 0x0000000505097e21 */ /* 0x002fca0008010000 */
[----:B------:R-:W0:Y:S01]  /*e900*/  @!P5 MUFU.RCP R2, R2 ;  /* 0x000000020002d308 */ /* 0x000e220000001000 */
[----:B---3--:R-:W-:Y:S01]  /*e910*/  @!P4 FMUL.FTZ R45, R45, R12 ;  /* 0x0000000c2d2dc220 */ /* 0x008fe20000410000 */
[----:B------:R-:W-:-:S06]  /*e920*/  FSETP.GTU.FTZ.AND P4, PT, R11, 20, PT ;  /* 0x41a000000b00780b */ /* 0x000fcc0003f9c000 */
[----:B------:R1:W3:Y:S01]  /*e930*/  @!P6 MUFU.RCP R13, R0 ;  /* 0x00000000000de308 */ /* 0x0002e20000001000 */
[----:B--2---:R-:W-:-:S07]  /*e940*/  @!P1 FADD.FTZ R8, R8, 1 ;  /* 0x3f80000008089421 */ /* 0x004fce0000010000 */
[----:B------:R-:W2:Y:S01]  /*e950*/  @!P2 MUFU.RCP R4, R4 ;  /* 0x000000040004a308 */ /* 0x000ea20000001000 */
[--C-:B-1----:R-:W-:Y:S01]  /*e960*/  HADD2.F32 R0, -RZ, R6.reuse.H0_H0 ;  /* 0x20000006ff007230 */ /* 0x102fe20000004100 */
[----:B0-----:R-:W-:Y:S01]  /*e970*/  @!P5 FMUL.FTZ R43, R43, R2 ;  /* 0x000000022b2bd220 */ /* 0x001fe20000410000 */
[----:B------:R-:W-:-:S03]  /*e980*/  HADD2.F32 R6, -RZ, R6.H1_H1 ;  /* 0x30000006ff067230 */ /* 0x000fc60000004100 */
[----:B------:R-:W-:Y:S02]  /*e990*/  FADD.FTZ R12, R0, UR5 ;  /* 0x00000005000c7e21 */ /* 0x000fe40008010000 */
[----:B------:R0:W1:Y:S01]  /*e9a0*/  @!P3 MUFU.RCP R15, R3 ;  /* 0x00000003000fb308 */ /* 0x0000620000001000 */
[----:B---3--:R-:W-:Y:S01]  /*e9b0*/  @!P6 FMUL.FTZ R44, R44, R13 ;  /* 0x0000000d2c2ce220 */ /* 0x008fe20000410000 */
[----:B------:R-:W-:Y:S01]  /*e9c0*/  FSETP.GTU.FTZ.AND P6, PT, R9, 20, PT ;  /* 0x41a000000900780b */ /* 0x000fe20003fdc000 */
[----:B------:R-:W-:Y:S01]  /*e9d0*/  FADD.FTZ R6, R6, UR5 ;  /* 0x0000000506067e21 */ /* 0x000fe20008010000 */
[----:B------:R-:W-:Y:S01]  /*e9e0*/  FSETP.GTU.FTZ.AND P5, PT, R12, 20, PT ;  /* 0x41a000000c00780b */ /* 0x000fe20003fbc000 */
[----:B------:R-:W-:Y:S01]  /*e9f0*/  @!P4 FMUL.FTZ R0, R11, -1.4426950216293334961 ;  /* 0xbfb8aa3b0b00c820 */ /* 0x000fe20000410000 */
[----:B------:R-:W-:Y:S02]  /*ea00*/  F2FP.PACK_AB R13, R29, R30 ;  /* 0x0000001e1d0d723e */ /* 0x000fe400000000ff */
[----:B------:R-:W3:Y:S01]  /*ea10*/  @!P0 MUFU.EX2 R10, R10 ;  /* 0x0000000a000a8308 */ /* 0x000ee20000000800 */
[--C-:B0-----:R-:W-:Y:S01]  /*ea20*/  HADD2.F32 R3, -RZ, R7.reuse.H0_H0 ;  /* 0x20000007ff037230 */ /* 0x101fe20000004100 */
[----:B--2---:R-:W-:Y:S01]  /*ea30*/  @!P2 FMUL.FTZ R41, R41, R4 ;  /* 0x000000042929a220 */ /* 0x004fe20000410000 */
[----:B------:R-:W-:-:S04]  /*ea40*/  HADD2.F32 R7, -RZ, R7.H1_H1 ;  /* 0x30000007ff077230 */ /* 0x000fc80000004100 */
[----:B------:R-:W-:Y:S01]  /*ea50*/  @!P6 FMUL.FTZ R2, R9, -1.4426950216293334961 ;  /* 0xbfb8aa3b0902e820 */ /* 0x000fe20000410000 */
[----:B------:R0:W2:Y:S01]  /*ea60*/  @!P1 MUFU.RCP R5, R8 ;  /* 0x0000000800059308 */ /* 0x0000a20000001000 */
[----:B-1----:R-:W-:Y:S01]  /*ea70*/  @!P3 FMUL.FTZ R42, R42, R15 ;  /* 0x0000000f2a2ab220 */ /* 0x002fe20000410000 */
[----:B------:R-:W-:Y:S01]  /*ea80*/  F2FP.PACK_AB R15, R25, R26 ;  /* 0x0000001a190f723e */ /* 0x000fe200000000ff */
[----:B------:R-:W-:Y:S01]  /*ea90*/  FADD.FTZ R7, R7, UR5 ;  /* 0x0000000507077e21 */ /* 0x000fe20008010000 */
[----:B------:R-:W-:Y:S02]  /*eaa0*/  F2FP.PACK_AB R26, R19, R20 ;  /* 0x00000014131a723e */ /* 0x000fe400000000ff */
[----:B------:R-:W-:Y:S01]  /*eab0*/  F2FP.PACK_AB R25, R21, R22 ;  /* 0x000000161519723e */ /* 0x000fe200000000ff */
[----:B---3--:R-:W-:Y:S01]  /*eac0*/  @!P0 FADD.FTZ R10, R10, 1 ;  /* 0x3f8000000a0a8421 */ /* 0x008fe20000010000 */
[----:B------:R-:W-:Y:S01]  /*ead0*/  FSETP.GTU.FTZ.AND P3, PT, R6, 20, PT ;  /* 0x41a000000600780b */ /* 0x000fe20003f7c000 */
[----:B0-----:R-:W-:-:S02]  /*eae0*/  FADD.FTZ R8, R3, UR5 ;  /* 0x0000000503087e21 */ /* 0x001fc40008010000 */
[----:B------:R-:W-:Y:S01]  /*eaf0*/  STS.128 [R49.X16+0x10], R24 ;  /* 0x0000101831007388 */ /* 0x000fe2000000cc00 */
[----:B------:R-:W-:Y:S01]  /*eb00*/  @!P5 FMUL.FTZ R3, R12, -1.4426950216293334961 ;  /* 0xbfb8aa3b0c03d820 */ /* 0x000fe20000410000 */
[----:B------:R-:W-:Y:S01]  /*eb10*/  F2FP.PACK_AB R12, R31, R32 ;  /* 0x000000201f0c723e */ /* 0x000fe200000000ff */
[----:B------:R0:W1:Y:S01]  /*eb20*/  @!P0 MUFU.RCP R20, R10 ;  /* 0x0000000a00148308 */ /* 0x0000620000001000 */
[----:B------:R-:W-:Y:S01]  /*eb30*/  FSETP.GTU.FTZ.AND P2, PT, R8, 20, PT ;  /* 0x41a000000800780b */ /* 0x000fe20003f5c000 */
[----:B--2---:R-:W-:Y:S01]  /*eb40*/  @!P1 FMUL.FTZ R40, R40, R5 ;  /* 0x0000000528289220 */ /* 0x004fe20000410000 */
[----:B------:R-:W-:Y:S01]  /*eb50*/  FSETP.GTU.FTZ.AND P1, PT, R7, 20, PT ;  /* 0x41a000000700780b */ /* 0x000fe20003f3c000 */
[----:B------:R2:W-:Y:S01]  /*eb60*/  STS.128 [R49.X16], R12 ;  /* 0x0000000c31007388 */ /* 0x0005e2000000cc00 */
[----:B------:R-:W-:-:S06]  /*eb70*/  NOP ;  /* 0x0000000000007918 */ /* 0x000fcc0000000000 */
[----:B------:R-:W-:Y:S01]  /*eb80*/  LDS.128 R16, [R111.X16+0x200] ;  /* 0x000200006f107984 */ /* 0x000fe2000000cc00 */
[----:B------:R-:W3:Y:S01]  /*eb90*/  @!P6 MUFU.EX2 R2, R2 ;  /* 0x000000020002e308 */ /* 0x000ee20000000800 */
[----:B------:R-:W-:Y:S02]  /*eba0*/  @!P3 FMUL.FTZ R4, R6, -1.4426950216293334961 ;  /* 0xbfb8aa3b0604b820 */ /* 0x000fe40000410000 */
[----:B------:R-:W-:Y:S02]  /*ebb0*/  @!P2 FMUL.FTZ R5, R8, -1.4426950216293334961 ;  /* 0xbfb8aa3b0805a820 */ /* 0x000fe40000410000 */
[----:B0-----:R-:W0:Y:S01]  /*ebc0*/  LDS.128 R8, [R111.X16] ;  /* 0x000000006f087984 */ /* 0x001e22000000cc00 */
[----:B------:R-:W-:Y:S02]  /*ebd0*/  @!P1 FMUL.FTZ R6, R7, -1.4426950216293334961 ;  /* 0xbfb8aa3b07069820 */ /* 0x000fe40000410000 */
[----:B------:R-:W4:Y:S01]  /*ebe0*/  @!P5 MUFU.EX2 R3, R3 ;  /* 0x000000030003d308 */ /* 0x000f220000000800 */
[----:B-1----:R-:W-:-:S05]  /*ebf0*/  @!P0 FMUL.FTZ R39, R39, R20 ;  /* 0x0000001427278220 */ /* 0x002fca0000410000 */
[----:B--2---:R-:W-:Y:S02]  /*ec00*/  F2FP.PACK_AB R12, R39, R40 ;  /* 0x00000028270c723e */ /* 0x004fe400000000ff */
[----:B------:R-:W1:Y:S01]  /*ec10*/  @!P2 MUFU.EX2 R5, R5 ;  /* 0x000000050005a308 */ /* 0x000e620000000800 */
[----:B---3--:R-:W-:-:S07]  /*ec20*/  @!P6 FADD.FTZ R2, R2, 1 ;  /* 0x3f8000000202e421 */ /* 0x008fce0000010000 */
[----:B------:R-:W2:Y:S01]  /*ec30*/  @!P3 MUFU.EX2 R4, R4 ;  /* 0x000000040004b308 */ /* 0x000ea20000000800 */
[----:B----4-:R-:W-:-:S07]  /*ec40*/  @!P5 FADD.FTZ R3, R3, 1 ;  /* 0x3f8000000303d421 */ /* 0x010fce0000010000 */
        /* <DEDUP_REMOVED lines=8> */
[----:B-1----:R-:W-:-:S06]  /*ecd0*/  @!P4 FADD.FTZ R0, R0, 1 ;  /* 0x3f8000000000c421 */ /* 0x002fcc0000010000 */
[----:B------:R-:W1:Y:S01]  /*ece0*/  @!P2 MUFU.RCP R5, R5 ;  /* 0x000000050005a308 */ /* 0x000e620000001000 */
[----:B---3--:R-:W-:Y:S01]  /*ecf0*/  MOV R3, UR8 ;  /* 0x0000000800037c02 */ /* 0x008fe20008000f00 */
[----:B----4-:R-:W-:Y:S01]  /*ed00*/  @!P6 FMUL.FTZ R37, R37, R22 ;  /* 0x000000162525e220 */ /* 0x010fe20000410000 */
[----:B------:R-:W-:Y:S02]  /*ed10*/  ULDC.64 UR8, c[0x0][0x2f8] ;  /* 0x0000be0000087ab9 */ /* 0x000fe40000000a00 */
[----:B------:R-:W-:Y:S01]  /*ed20*/  UIMAD UR7, UR13, UR8, URZ ;  /* 0x000000080d0772a4 */ /* 0x000fe2000f8e023f */
[----:B------:R-:W-:Y:S01]  /*ed30*/  IMAD.WIDE R2, R51, 0x10, R2 ;  /* 0x0000001033027825 */ /* 0x000fe200078e0202 */
[----:B------:R-:W-:Y:S01]  /*ed40*/  UIMAD.WIDE.U32 UR34, UR12, UR8, UR34 ;  /* 0x000000080c2272a5 */ /* 0x000fe2000f8e0022 */
[----:B------:R2:W3:Y:S01]  /*ed50*/  @!P4 MUFU.RCP R7, R0 ;  /* 0x000000000007c308 */ /* 0x0004e20000001000 */
[----:B------:R-:W-:Y:S01]  /*ed60*/  UIMAD UR7, UR12, UR9, UR7 ;  /* 0x000000090c0772a4 */ /* 0x000fe2000f8e0207 */
[----:B-----5:R-:W-:Y:S01]  /*ed70*/  @!P5 FMUL.FTZ R36, R36, R21 ;  /* 0x000000152424d220 */ /* 0x020fe20000410000 */
[----:B0-----:R-:W-:Y:S02]  /*ed80*/  STG.E.128 [R2.64], R8 ;  /* 0x0000000802007986 */ /* 0x001fe4000c101d1a */
[----:B------:R-:W-:-:S02]  /*ed90*/  UIADD3 UR9, UR35, UR7, URZ ;  /* 0x0000000723097290 */ /* 0x000fc4000fffe03f */
[----:B------:R0:W-:Y:S01]  /*eda0*/  STG.E.128 [R2.64+0x200], R16 ;  /* 0x0002001002007986 */ /* 0x0001e2000c101d1a */
[----:B------:R-:W4:Y:S01]  /*edb0*/  @!P3 MUFU.RCP R4, R4 ;  /* 0x000000040004b308 */ /* 0x000f220000001000 */
[----:B--2---:R-:W-:Y:S01]  /*edc0*/  FADD.FTZ R0, R48, R117 ;  /* 0x0000007530007221 */ /* 0x004fe20000010000 */
[----:B------:R-:W-:Y:S01]  /*edd0*/  UIMAD UR7, UR11, UR36, URZ ;  /* 0x000000240b0772a4 */ /* 0x000fe2000f8e023f */
[----:B------:R-:W-:Y:S01]  /*ede0*/  BAR.SYNC.DEFER_BLOCKING 0x0 ;  /* 0x0000000000007b1d */ /* 0x000fe20000010000 */
[----:B-1----:R-:W-:Y:S02]  /*edf0*/  @!P2 FMUL.FTZ R34, R34, R5 ;  /* 0x000000052222a220 */ /* 0x002fe40000410000 */
[----:B------:R-:W-:Y:S01]  /*ee00*/  FADD.FTZ R5, R0, R47 ;  /* 0x0000002f00057221 */ /* 0x000fe20000010000 */
[----:B------:R-:W-:Y:S01]  /*ee10*/  UIMAD UR7, UR10, UR37, UR7 ;  /* 0x000000250a0772a4 */ /* 0x000fe2000f8e0207 */
[----:B---3--:R-:W-:Y:S01]  /*ee20*/  @!P4 FMUL.FTZ R38, R38, R7 ;  /* 0x000000072626c220 */ /* 0x008fe20000410000 */
[----:B------:R-:W1:Y:S01]  /*ee30*/  @!P1 MUFU.RCP R6, R6 ;  /* 0x0000000600069308 */ /* 0x000e620000001000 */
[----:B------:R-:W-:Y:S01]  /*ee40*/  FADD.FTZ R0, R5, R46 ;  /* 0x0000002e05007221 */ /* 0x000fe20000010000 */
[----:B------:R-:W-:Y:S01]  /*ee50*/  F2FP.PACK_AB R5, R45, R46 ;  /* 0x0000002e2d05723e */ /* 0x000fe200000000ff */
[----:B------:R-:W-:Y:S01]  /*ee60*/  UMOV UR8, UR34 ;  /* 0x0000002200087c82 */ /* 0x000fe20008000000 */
[----:B------:R-:W-:Y:S01]  /*ee70*/  F2FP.PACK_AB R7, R41, R42 ;  /* 0x0000002a2907723e */ /* 0x000fe200000000ff */
[----:B------:R-:W-:Y:S01]  /*ee80*/  FADD.FTZ R45, R0, R45 ;  /* 0x0000002d002d7221 */ /* 0x000fe20000010000 */
[----:B------:R-:W-:Y:S01]  /*ee90*/  F2FP.PACK_AB R13, R37, R38 ;  /* 0x00000026250d723e */ /* 0x000fe200000000ff */
[----:B----4-:R-:W-:Y:S01]  /*eea0*/  @!P3 FMUL.FTZ R35, R35, R4 ;  /* 0x000000042323b220 */ /* 0x010fe20000410000 */
[----:B------:R-:W-:Y:S01]  /*eeb0*/  F2FP.PACK_AB R4, R47, R48 ;  /* 0x000000302f04723e */ /* 0x000fe200000000ff */
[----:B------:R-:W-:-:S02]  /*eec0*/  UIMAD.WIDE.U32 UR8, UR10, UR36, UR8 ;  /* 0x000000240a0872a5 */ /* 0x000fc4000f8e0008 */
[----:B------:R-:W-:Y:S01]  /*eed0*/  ULDC.64 UR34, c[0x0][0x340] ;  /* 0x0000d00000227ab9 */ /* 0x000fe20000000a00 */
[----:B------:R-:W-:Y:S01]  /*eee0*/  F2FP.PACK_AB R14, R35, R36 ;  /* 0x00000024230e723e */ /* 0x000fe200000000ff */
[----:B------:R-:W-:Y:S02]  /*eef0*/  UIADD3 UR9, UR9, UR7, URZ ;  /* 0x0000000709097290 */ /* 0x000fe4000fffe03f */
[----:B------:R-:W-:Y:S01]  /*ef00*/  ULEA UR7, UP0, UR8, UR34, 0x1 ;  /* 0x0000002208077291 */ /* 0x000fe2000f80083f */
[----:B-1----:R-:W-:Y:S01]  /*ef10*/  @!P1 FMUL.FTZ R33, R33, R6 ;  /* 0x0000000621219220 */ /* 0x002fe20000410000 */
[----:B------:R-:W-:Y:S01]  /*ef20*/  F2FP.PACK_AB R6, R43, R44 ;  /* 0x0000002c2b06723e */ /* 0x000fe200000000ff */
[----:B------:R-:W-:Y:S01]  /*ef30*/  FADD.FTZ R44, R45, R44 ;  /* 0x0000002c2d2c7221 */ /* 0x000fe20000010000 */
[----:B------:R-:W-:Y:S02]  /*ef40*/  ULEA.HI.X UR8, UR8, UR35, UR9, 0x1, UP0 ;  /* 0x0000002308087291 */ /* 0x000fe400080f0c09 */
[----:B------:R-:W-:Y:S01]  /*ef50*/  F2FP.PACK_AB R15, R33, R34 ;  /* 0x00000022210f723e */ /* 0x000fe200000000ff */
[----:B------:R-:W-:Y:S01]  /*ef60*/  STS.128 [R49.X16], R4 ;  /* 0x0000000431007388 */ /* 0x000fe2000000cc00 */
[----:B------:R-:W-:Y:S01]  /*ef70*/  FADD.FTZ R43, R44, R43 ;  /* 0x0000002b2c2b7221 */ /* 0x000fe20000010000 */
[----:B0-----:R-:W-:Y:S01]  /*ef80*/  MOV R2, UR7 ;  /* 0x0000000700027c02 */ /* 0x001fe20008000f00 */
[----:B------:R-:W-:Y:S01]  /*ef90*/  UISETP.GT.AND UP0, UPT, UR24, 0x1, UPT ;  /* 0x000000011800788c */ /* 0x000fe2000bf04270 */
[----:B------:R-:W-:Y:S01]  /*efa0*/  STS.128 [R49.X16+0x10], R12 ;  /* 0x0000100c31007388 */ /* 0x000fe2000000cc00 */
[----:B------:R-:W-:-:S06]  /*efb0*/  NOP ;  /* 0x0000000000007918 */ /* 0x000fcc0000000000 */
[----:B------:R-:W0:Y:S01]  /*efc0*/  LDS.128 R8, [R111.X16] ;  /* 0x000000006f087984 */ /* 0x000e22000000cc00 */
[----:B------:R-:W-:Y:S01]  /*efd0*/  FADD.FTZ R42, R43, R42 ;  /* 0x0000002a2b2a7221 */ /* 0x000fe20000010000 */
[----:B------:R-:W-:Y:S02]  /*efe0*/  MOV R3, UR8 ;  /* 0x0000000800037c02 */ /* 0x000fe40008000f00 */
[----:B------:R-:W1:Y:S01]  /*eff0*/  LDS.128 R16, [R111.X16+0x200] ;  /* 0x000200006f107984 */ /* 0x000e62000000cc00 */
[----:B------:R-:W-:Y:S01]  /*f000*/  FADD.FTZ R41, R42, R41 ;  /* 0x000000292a297221 */ /* 0x000fe20000010000 */
[----:B------:R-:W-:Y:S01]  /*f010*/  PLOP3.LUT P0, PT, PT, PT, UP0, 0x80, 0x0 ;  /* 0x000000000000781c */ /* 0x000fe20003f0f008 */
[----:B------:R-:W-:-:S04]  /*f020*/  IMAD.WIDE R2, R51, 0x10, R2 ;  /* 0x0000001033027825 */ /* 0x000fc800078e0202 */
        /* <DEDUP_REMOVED lines=12> */
.L_x_3895:
[----:B------:R-:W-:Y:S02]  /*f0f0*/  ISETP.NE.U32.AND P0, PT, RZ, c[0x0][0x328], PT ;  /* 0x0000ca00ff007a0c */ /* 0x000fe40003f05070 */
[----:B------:R-:W-:Y:S02]  /*f100*/  ISETP.NE.U32.AND P2, PT, RZ, c[0x0][0x348], PT ;  /* 0x0000d200ff007a0c */ /* 0x000fe40003f45070 */
[----:B------:R-:W-:-:S02]  /*f110*/  ISETP.NE.AND.EX P1, PT, RZ, c[0x0][0x32c], PT, P0 ;  /* 0x0000cb00ff007a0c */ /* 0x000fc40003f25300 */
        /* <DEDUP_REMOVED lines=31> */
.L_x_4033:
[----:B0-----:R-:W-:Y:S05]  /*f310*/  BSYNC B0 ;  /* 0x0000000000007941 */ /* 0x001fea0003800000 */
.L_x_4032:
        /* <DEDUP_REMOVED lines=33> */
.L_x_4035:
[----:B------:R-:W3:Y:S02]  /*f530*/  S2R R7, SR_TID.X ;  /* 0x0000000000077919 */ /* 0x000ee40000002100 */
.L_x_4036:
[----:B0-----:R-:W-:Y:S05]  /*f540*/  BSYNC B0 ;  /* 0x0000000000007941 */ /* 0x001fea0003800000 */
.L_x_4034:
[----:B---3--:R-:W-:-:S13]  /*f550*/  ISETP.GE.AND P0, PT, R7, c[0x0][0x16c], PT ;  /* 0x00005b0007007a0c */ /* 0x008fda0003f06270 */
[----:B------:R-:W-:Y:S05]  /*f560*/  @P0 EXIT ;  /* 0x000000000000094d */ /* 0x000fea0003800000 */
[----:B------:R-:W-:Y:S02]  /*f570*/  ULDC.64 UR6, c[0x0][0x288] ;  /* 0x0000a20000067ab9 */ /* 0x000fe40000000a00 */
[----:B------:R-:W-:Y:S02]  /*f580*/  UIMAD UR11, UR11, UR6, URZ ;  /* 0x000000060b0b72a4 */ /* 0x000fe4000f8e023f */
[----:B-12---:R-:W-:Y:S02]  /*f590*/  UIMAD.WIDE.U32 UR4, UR10, UR6, URZ ;  /* 0x000000060a0472a5 */ /* 0x006fe4000f8e003f */
[----:B------:R-:W-:-:S04]  /*f5a0*/  UIMAD UR6, UR10, UR7, UR11 ;  /* 0x000000070a0672a4 */ /* 0x000fc8000f8e020b */
[----:B------:R-:W-:Y:S02]  /*f5b0*/  UIADD3 UR6, UR5, UR6, URZ ;  /* 0x0000000605067290 */ /* 0x000fe4000fffe03f */
.L_x_4037:
        /* <DEDUP_REMOVED lines=19> */
.L_x_3934:
[----:B------:R-:W-:Y:S01]  /*f6f0*/  HFMA2.MMA R70, -RZ, RZ, 0, 5.9604644775390625e-08 ;  /* 0x00000001ff467435 */ /* 0x000fe200000001ff */
[----:B------:R-:W-:-:S02]  /*f700*/  MOV R71, R66 ;  /* 0x0000004200477202 */ /* 0x000fc40000000f00 */
[----:B------:R-:W-:Y:S02]  /*f710*/  MOV R68, RZ ;  /* 0x000000ff00447202 */ /* 0x000fe40000000f00 */
[----:B------:R-:W-:Y:S02]  /*f720*/  MOV R67, 0xffffffff ;  /* 0xffffffff00437802 */ /* 0x000fe40000000f00 */
[----:B------:R-:W-:Y:S02]  /*f730*/  MOV R64, 0xf750 ;  /* 0x0000f75000407802 */ /* 0x000fe40000000f00 */
[----:B-----5:R-:W-:Y:S05]  /*f740*/  CALL.REL.NOINC `($__internal_95_$__cuda_sm70_shflsync_up) ;  /* 0x00001eb000007944 */ /* 0x020fea0003c00000 */
[----:B-1----:R-:W-:Y:S01]  /*f750*/  MOV R69, R67 ;  /* 0x0000004300457202 */ /* 0x002fe20000000f00 */
[----:B0-----:R-:W-:Y:S05]  /*f760*/  BRA `(.L_x_4038) ;  /* 0xffff7d4000007947 */ /* 0x001fea000383ffff */
.L_x_3935:
[----:B------:R-:W-:Y:S01]  /*f770*/  HFMA2.MMA R70, -RZ, RZ, 0, 5.9604644775390625e-08 ;  /* 0x00000001ff467435 */ /* 0x000fe200000001ff */
[----:B------:R-:W-:Y:S02]  /*f780*/  MOV R71, R76 ;  /* 0x0000004c00477202 */ /* 0x000fe40000000f00 */
[----:B------:R-:W-:Y:S02]  /*f790*/  MOV R68, RZ ;  /* 0x000000ff00447202 */ /* 0x000fe40000000f00 */
[----:B------:R-:W-:-:S02]  /*f7a0*/  MOV R67, 0xffffffff ;  /* 0xffffffff00437802 */ /* 0x000fc40000000f00 */
[----:B------:R-:W-:Y:S02]  /*f7b0*/  MOV R64, 0xf7d0 ;  /* 0x0000f7d000407802 */ /* 0x000fe40000000f00 */
[----:B01---5:R-:W-:Y:S05]  /*f7c0*/  CALL.REL.NOINC `($__internal_95_$__cuda_sm70_shflsync_up) ;  /* 0x00001e3000007944 */ /* 0x023fea0003c00000 */
[----:B0-----:R-:W-:Y:S01]  /*f7d0*/  HFMA2.MMA R70, -RZ, RZ, 0, 5.9604644775390625e-08 ;  /* 0x00000001ff467435 */ /* 0x001fe200000001ff */
[----:B-1----:R-:W-:Y:S02]  /*f7e0*/  MOV R73, R67 ;  /* 0x0000004300497202 */ /* 0x002fe40000000f00 */
[----:B------:R-:W-:Y:S02]  /*f7f0*/  MOV R71, R78 ;  /* 0x0000004e00477202 */ /* 0x000fe40000000f00 */
[----:B------:R-:W-:Y:S02]  /*f800*/  MOV R68, RZ ;  /* 0x000000ff00447202 */ /* 0x000fe40000000f00 */
[----:B------:R-:W-:Y:S02]  /*f810*/  MOV R67, 0xffffffff ;  /* 0xffffffff00437802 */ /* 0x000fe40000000f00 */
[----:B------:R-:W-:Y:S02]  /*f820*/  MOV R64, 0xf840 ;  /* 0x0000f84000407802 */ /* 0x000fe40000000f00 */
[----:B------:R-:W-:Y:S05]  /*f830*/  CALL.REL.NOINC `($__internal_95_$__cuda_sm70_shflsync_up) ;  /* 0x00001dc000007944 */ /* 0x000fea0003c00000 */
[----:B0-----:R-:W-:Y:S01]  /*f840*/  HFMA2.MMA R70, -RZ, RZ, 0, 5.9604644775390625e-08 ;  /* 0x00000001ff467435 */ /* 0x001fe200000001ff */
[----:B-1----:R-:W-:-:S02]  /*f850*/  MOV R75, R67 ;  /* 0x00000043004b7202 */ /* 0x002fc40000000f00 */
[----:B------:R-:W-:Y:S02]  /*f860*/  MOV R71, R79 ;  /* 0x0000004f00477202 */ /* 0x000fe40000000f00 */
[----:B------:R-:W-:Y:S02]  /*f870*/  MOV R68, RZ ;  /* 0x000000ff00447202 */ /* 0x000fe40000000f00 */
[----:B------:R-:W-:Y:S02]  /*f880*/  MOV R67, 0xffffffff ;  /* 0xffffffff00437802 */ /* 0x000fe40000000f00 */
[----:B------:R-:W-:Y:S02]  /*f890*/  MOV R64, 0xf8b0 ;  /* 0x0000f8b000407802 */ /* 0x000fe40000000f00 */
[----:B------:R-:W-:Y:S05]  /*f8a0*/  CALL.REL.NOINC `($__internal_95_$__cuda_sm70_shflsync_up) ;  /* 0x00001d5000007944 */ /* 0x000fea0003c00000 */
        /* <DEDUP_REMOVED lines=20> */
[----:B------:R-:W-:Y:S05]  /*f9f0*/  CALL.REL.NOINC `($__internal_95_$__cuda_sm70_shflsync_up) ;  /* 0x00001c0000007944 */ /* 0x000fea0003c00000 */
[----:B0-----:R-:W-:Y:S01]  /*fa00*/  HFMA2.MMA R70, -RZ, RZ, 0, 1.1920928955078125e-07 ;  /* 0x00000002ff467435 */ /* 0x001fe200000001ff */
[----:B-1----:R-:W-:Y:S02]  /*fa10*/  MOV R66, R67 ;  /* 0x0000004300427202 */ /* 0x002fe40000000f00 */
[----:B------:R-:W-:Y:S02]  /*fa20*/  MOV R71, R75 ;  /* 0x0000004b00477202 */ /* 0x000fe40000000f00 */
[----:B------:R-:W-:Y:S02]  /*fa30*/  MOV R68, RZ ;  /* 0x000000ff00447202 */ /* 0x000fe40000000f00 */
[----:B------:R-:W-:Y:S02]  /*fa40*/  MOV R67, 0xffffffff ;  /* 0xffffffff00437802 */ /* 0x000fe40000000f00 */
[----:B------:R-:W-:-:S02]  /*fa50*/  MOV R64, 0xfa70 ;  /* 0x0000fa7000407802 */ /* 0x000fc40000000f00 */
[----:B------:R-:W-:Y:S05]  /*fa60*/  CALL.REL.NOINC `($__internal_95_$__cuda_sm70_shflsync_up) ;  /* 0x00001b9000007944 */ /* 0x000fea0003c00000 */
[----:B0-----:R-:W-:Y:S01]  /*fa70*/  HFMA2.MMA R70, -RZ, RZ, 0, 1.1920928955078125e-07 ;  /* 0x00000002ff467435 */ /* 0x001fe200000001ff */
[----:B-1----:R-:W-:-:S02]  /*fa80*/  MOV R69, R67 ;  /* 0x0000004300457202 */ /* 0x002fc40000000f00 */
[----:B------:R-:W-:Y:S02]  /*fa90*/  MOV R71, R78 ;  /* 0x0000004e00477202 */ /* 0x000fe40000000f00 */
[----:B------:R-:W-:Y:S02]  /*faa0*/  MOV R68, RZ ;  /* 0x000000ff00447202 */ /* 0x000fe40000000f00 */
[----:B------:R-:W-:Y:S02]  /*fab0*/  MOV R67, 0xffffffff ;  /* 0xffffffff00437802 */ /* 0x000fe40000000f00 */
[----:B------:R-:W-:Y:S02]  /*fac0*/  MOV R64, 0xfae0 ;  /* 0x0000fae000407802 */ /* 0x000fe40000000f00 */
[----:B------:R-:W-:Y:S05]  /*fad0*/  CALL.REL.NOINC `($__internal_95_$__cuda_sm70_shflsync_up) ;  /* 0x00001b2000007944 */ /* 0x000fea0003c00000 */
[----:B0-----:R-:W-:Y:S01]  /*fae0*/  HFMA2.MMA R70, -RZ, RZ, 0, 1.1920928955078125e-07 ;  /* 0x00000002ff467435 */ /* 0x001fe200000001ff */
[----:B-1----:R-:W-:Y:S02]  /*faf0*/  MOV R72, R67 ;  /* 0x0000004300487202 */ /* 0x002fe40000000f00 */
[----:B------:R-:W-:Y:S02]  /*fb00*/  MOV R71, R79 ;  /* 0x0000004f00477202 */ /* 0x000fe40000000f00 */
[----:B------:R-:W-:-:S02]  /*fb10*/  MOV R68, RZ ;  /* 0x000000ff00447202 */ /* 0x000fc40000000f00 */
[----:B------:R-:W-:Y:S02]  /*fb20*/  MOV R67, 0xffffffff ;  /* 0xffffffff00437802 */ /* 0x000fe40000000f00 */
[----:B------:R-:W-:Y:S02]  /*fb30*/  MOV R64, 0xfb50 ;  /* 0x0000fb5000407802 */ /* 0x000fe40000000f00 */
[----:B------:R-:W-:Y:S05]  /*fb40*/  CALL.REL.NOINC `($__internal_95_$__cuda_sm70_shflsync_up) ;  /* 0x00001ab000007944 */ /* 0x000fea0003c00000 */
        /* <DEDUP_REMOVED lines=17> */
[----:B------:R-:W-:Y:S05]  /*fc60*/  CALL.REL.NOINC `($__internal_95_$__cuda_sm70_shflsync_up) ;  /* 0x0000199000007944 */ /* 0x000fea0003c00000 */
[----:B0-----:R-:W-:Y:S01]  /*fc70*/  HFMA2.MMA R70, -RZ, RZ, 0, 2.384185791015625e-07 ;  /* 0x00000004ff467435 */ /* 0x001fe200000001ff */
[----:B-1----:R-:W-:-:S02]  /*fc80*/  MOV R66, R67 ;  /* 0x0000004300427202 */ /* 0x002fc40000000f00 */
[----:B------:R-:W-:Y:S02]  /*fc90*/  MOV R71, R75 ;  /* 0x0000004b00477202 */ /* 0x000fe40000000f00 */
[----:B------:R-:W-:Y:S02]  /*fca0*/  MOV R68, RZ ;  /* 0x000000ff00447202 */ /* 0x000fe40000000f00 */
[----:B------:R-:W-:Y:S02]  /*fcb0*/  MOV R67, 0xffffffff ;  /* 0xffffffff00437802 */ /* 0x000fe40000000f00 */
[----:B------:R-:W-:Y:S02]  /*fcc0*/  MOV R64, 0xfce0 ;  /* 0x0000fce000407802 */ /* 0x000fe40000000f00 */
[----:B------:R-:W-:Y:S05]  /*fcd0*/  CALL.REL.NOINC `($__internal_95_$__cuda_sm70_shflsync_up) ;  /* 0x0000192000007944 */ /* 0x000fea0003c00000 */
[----:B0-----:R-:W-:Y:S01]  /*fce0*/  HFMA2.MMA R70, -RZ, RZ, 0, 2.384185791015625e-07 ;  /* 0x00000004ff467435 */ /* 0x001fe200000001ff */
[----:B-1----:R-:W-:Y:S02]  /*fcf0*/  MOV R69, R67 ;  /* 0x0000004300457202 */ /* 0x002fe40000000f00 */
[----:B------:R-:W-:Y:S02]  /*fd00*/  MOV R71, R78 ;  /* 0x0000004e00477202 */ /* 0x000fe40000000f00 */
[----:B------:R-:W-:-:S02]  /*fd10*/  MOV R68, RZ ;  /* 0x000000ff00447202 */ /* 0x000fc40000000f00 */
[----:B------:R-:W-:Y:S02]  /*fd20*/  MOV R67, 0xffffffff ;  /* 0xffffffff00437802 */ /* 0x000fe40000000f00 */
[----:B------:R-:W-:Y:S02]  /*fd30*/  MOV R64, 0xfd50 ;  /* 0x0000fd5000407802 */ /* 0x000fe40000000f00 */
[----:B------:R-:W-:Y:S05]  /*fd40*/  CALL.REL.NOINC `($__internal_95_$__cuda_sm70_shflsync_up) ;  /* 0x000018b000007944 */ /* 0x000fea0003c00000 */
[----:B0-----:R-:W-:Y:S01]  /*fd50*/  HFMA2.MMA R70, -RZ, RZ, 0, 2.384185791015625e-07 ;  /* 0x00000004ff467435 */ /* 0x001fe200000001ff */
[----:B-1----:R-:W-:Y:S02]  /*fd60*/  MOV R72, R67 ;  /* 0x0000004300487202 */ /* 0x002fe40000000f00 */
[----:B------:R-:W-:Y:S02]  /*fd70*/  MOV R71, R79 ;  /* 0x0000004f00477202 */ /* 0x000fe40000000f00 */
[----:B------:R-:W-:Y:S02]  /*fd80*/  MOV R68, RZ ;  /* 0x000000ff00447202 */ /* 0x000fe40000000f00 */
[----:B------:R-:W-:Y:S02]  /*fd90*/  MOV R67, 0xffffffff ;  /* 0xffffffff00437802 */ /* 0x000fe40000000f00 */
[----:B------:R-:W-:-:S02]  /*fda0*/  MOV R64, 0xfdc0 ;  /* 0x0000fdc000407802 */ /* 0x000fc40000000f00 */
[----:B------:R-:W-:Y:S05]  /*fdb0*/  CALL.REL.NOINC `($__internal_95_$__cuda_sm70_shflsync_up) ;  /* 0x0000184000007944 */ /* 0x000fea0003c00000 */
        /* <DEDUP_REMOVED lines=17> */
[----:B------:R-:W-:Y:S05]  /*fed0*/  CALL.REL.NOINC `($__internal_95_$__cuda_sm70_shflsync_up) ;  /* 0x0000172000007944 */ /* 0x000fea0003c00000 */
[----:B0-----:R-:W-:Y:S01]  /*fee0*/  HFMA2.MMA R70, -RZ, RZ, 0, 4.76837158203125e-07 ;  /* 0x00000008ff467435 */ /* 0x001fe200000001ff */
[----:B-1----:R-:W-:Y:S02]  /*fef0*/  MOV R66, R67 ;  /* 0x0000004300427202 */ /* 0x002fe40000000f00 */
[----:B------:R-:W-:Y:S02]  /*ff00*/  MOV R71, R75 ;  /* 0x0000004b00477202 */ /* 0x000fe40000000f00 */
[----:B------:R-:W-:Y:S02]  /*ff10*/  MOV R68, RZ ;  /* 0x000000ff00447202 */ /* 0x000fe40000000f00 */
[----:B------:R-:W-:Y:S02]  /*ff20*/  MOV R67, 0xffffffff ;  /* 0xffffffff00437802 */ /* 0x000fe40000000f00 */
[----:B------:R-:W-:Y:S02]  /*ff30*/  MOV R64, 0xff50 ;  /* 0x0000ff5000407802 */ /* 0x000fe40000000f00 */
[----:B------:R-:W-:Y:S05]  /*ff40*/  CALL.REL.NOINC `($__internal_95_$__cuda_sm70_shflsync_up) ;  /* 0x000016b000007944 */ /* 0x000fea0003c00000 */
[----:B0-----:R-:W-:Y:S01]  /*ff50*/  HFMA2.MMA R70, -RZ, RZ, 0, 4.76837158203125e-07 ;  /* 0x00000008ff467435 */ /* 0x001fe200000001ff */
[----:B-1----:R-:W-:-:S02]  /*ff60*/  MOV R69, R67 ;  /* 0x0000004300457202 */ /* 0x002fc40000000f00 */
[----:B------:R-:W-:Y:S02]  /*ff70*/  MOV R71, R78 ;  /* 0x0000004e00477202 */ /* 0x000fe40000000f00 */
[----:B------:R-:W-:Y:S02]  /*ff80*/  MOV R68, RZ ;  /* 0x000000ff00447202 */ /* 0x000fe40000000f00 */
[----:B------:R-:W-:Y:S02]  /*ff90*/  MOV R67, 0xffffffff ;  /* 0xffffffff00437802 */ /* 0x000fe40000000f00 */
[----:B------:R-:W-:Y:S02]  /*ffa0*/  MOV R64, 0xffc0 ;  /* 0x0000ffc000407802 */ /* 0x000fe40000000f00 */
[----:B------:R-:W-:Y:S05]  /*ffb0*/  CALL.REL.NOINC `($__internal_95_$__cuda_sm70_shflsync_up) ;  /* 0x0000164000007944 */ /* 0x000fea0003c00000 */
[----:B0-----:R-:W-:Y:S01]  /*ffc0*/  HFMA2.MMA R70, -RZ, RZ, 0, 4.76837158203125e-07 ;  /* 0x00000008ff467435 */ /* 0x001fe200000001ff */
        /* <DEDUP_REMOVED lines=27> */
[----:B------:R-:W-:Y:S05]  /*10180*/  CALL.REL.NOINC `($__internal_95_$__cuda_sm70_shflsync_up) ;  /* 0x0000147000007944 */ /* 0x000fea0003c00000 */
[----:B0-----:R-:W-:Y:S01]  /*10190*/  HFMA2.MMA R70, -RZ, RZ, 0, 9.5367431640625e-07 ;  /* 0x00000010ff467435 */ /* 0x001fe200000001ff */
[----:B-1----:R-:W-:Y:S02]  /*101a0*/  MOV R74, R67 ;  /* 0x00000043004a7202 */ /* 0x002fe40000000f00 */
[----:B------:R-:W-:Y:S02]  /*101b0*/  MOV R71, R75 ;  /* 0x0000004b00477202 */ /* 0x000fe40000000f00 */
[----:B------:R-:W-:-:S02]  /*101c0*/  MOV R68, RZ ;  /* 0x000000ff00447202 */ /* 0x000fc40000000f00 */
[----:B------:R-:W-:Y:S02]  /*101d0*/  MOV R67, 0xffffffff ;  /* 0xffffffff00437802 */ /* 0x000fe40000000f00 */
[----:B------:R-:W-:Y:S02]  /*101e0*/  MOV R64, 0x10200 ;  /* 0x0001020000407802 */ /* 0x000fe40000000f00 */
[----:B------:R-:W-:Y:S05]  /*101f0*/  CALL.REL.NOINC `($__internal_95_$__cuda_sm70_shflsync_up) ;  /* 0x0000140000007944 */ /* 0x000fea0003c00000 */
[----:B0-----:R-:W-:Y:S01]  /*10200*/  HFMA2.MMA R70, -RZ, RZ, 0, 9.5367431640625e-07 ;  /* 0x00000010ff467435 */ /* 0x001fe200000001ff */
[----:B-1----:R-:W-:Y:S02]  /*10210*/  MOV R76, R67 ;  /* 0x00000043004c7202 */ /* 0x002fe40000000f00 */
[----:B------:R-:W-:Y:S02]  /*10220*/  MOV R71, R78 ;  /* 0x0000004e00477202 */ /* 0x000fe40000000f00 */
[----:B------:R-:W-:Y:S02]  /*10230*/  MOV R68, RZ ;  /* 0x000000ff00447202 */ /* 0x000fe40000000f00 */
[----:B------:R-:W-:Y:S02]  /*10240*/  MOV R67, 0xffffffff ;  /* 0xffffffff00437802 */ /* 0x000fe40000000f00 */
[----:B------:R-:W-:-:S02]  /*10250*/  MOV R64, 0x10270 ;  /* 0x0001027000407802 */ /* 0x000fc40000000f00 */
[----:B------:R-:W-:Y:S05]  /*10260*/  CALL.REL.NOINC `($__internal_95_$__cuda_sm70_shflsync_up) ;  /* 0x0000139000007944 */ /* 0x000fea0003c00000 */
[----:B0-----:R-:W-:Y:S01]  /*10270*/  HFMA2.MMA R70, -RZ, RZ, 0, 9.5367431640625e-07 ;  /* 0x00000010ff467435 */ /* 0x001fe200000001ff */
[----:B-1----:R-:W-:-:S02]  /*10280*/  MOV R82, R67 ;  /* 0x0000004300527202 */ /* 0x002fc40000000f00 */
[----:B------:R-:W-:Y:S02]  /*10290*/  MOV R71, R79 ;  /* 0x0000004f00477202 */ /* 0x000fe40000000f00 */
[----:B------:R-:W-:Y:S02]  /*102a0*/  MOV R68, RZ ;  /* 0x000000ff00447202 */ /* 0x000fe40000000f00 */
[----:B------:R-:W-:Y:S02]  /*102b0*/  MOV R67, 0xffffffff ;  /* 0xffffffff00437802 */ /* 0x000fe40000000f00 */
[----:B------:R-:W-:Y:S02]  /*102c0*/  MOV R64, 0x102e0 ;  /* 0x000102e000407802 */ /* 0x000fe40000000f00 */
[----:B------:R-:W-:Y:S05]  /*102d0*/  CALL.REL.NOINC `($__internal_95_$__cuda_sm70_shflsync_up) ;  /* 0x0000132000007944 */ /* 0x000fea0003c00000 */
[----:B01----:R-:W-:Y:S05]  /*102e0*/  BRA `(.L_x_4039) ;  /* 0xffff762000007947 */ /* 0x003fea000383ffff */
.L_x_3940:
[----:B------:R-:W-:Y:S01]  /*102f0*/  HFMA2.MMA R70, -RZ, RZ, 0, 5.9604644775390625e-08 ;  /* 0x00000001ff467435 */ /* 0x000fe200000001ff */
[----:B------:R-:W-:Y:S02]  /*10300*/  MOV R71, R75 ;  /* 0x0000004b00477202 */ /* 0x000fe40000000f00 */
[----:B0-----:R-:W-:Y:S02]  /*10310*/  MOV R68, RZ ;  /* 0x000000ff00447202 */ /* 0x001fe40000000f00 */
[----:B------:R-:W-:-:S02]  /*10320*/  MOV R67, 0xffffffff ;  /* 0xffffffff00437802 */ /* 0x000fc40000000f00 */
[----:B------:R-:W-:Y:S02]  /*10330*/  MOV R64, 0x10350 ;  /* 0x0001035000407802 */ /* 0x000fe40000000f00 */
[----:B-1---5:R-:W-:Y:S05]  /*10340*/  CALL.REL.NOINC `($__internal_95_$__cuda_sm70_shflsync_up) ;  /* 0x000012b000007944 */ /* 0x022fea0003c00000 */
        /* <DEDUP_REMOVED lines=14> */
[----:B0-----:R-:W-:Y:S01]  /*10430*/  HFMA2.MMA R70, -RZ, RZ, 0, 5.9604644775390625e-08 ;  /* 0x00000001ff467435 */ /* 0x001fe200000001ff */
[----:B-1----:R-:W-:Y:S02]  /*10440*/  MOV R69, R67 ;  /* 0x0000004300457202 */ /* 0x002fe40000000f00 */
[----:B------:R-:W-:Y:S02]  /*10450*/  MOV R71, R72 ;  /* 0x0000004800477202 */ /* 0x000fe40000000f00 */
[----:B------:R-:W-:-:S02]  /*10460*/  MOV R68, RZ ;  /* 0x000000ff00447202 */ /* 0x000fc40000000f00 */
[----:B------:R-:W-:Y:S02]  /*10470*/  MOV R67, 0xffffffff ;  /* 0xffffffff00437802 */ /* 0x000fe40000000f00 */
[----:B------:R-:W-:Y:S02]  /*10480*/  MOV R64, 0x104a0 ;  /* 0x000104a000407802 */ /* 0x000fe40000000f00 */
[----:B------:R-:W-:Y:S05]  /*10490*/  CALL.REL.NOINC `($__internal_95_$__cuda_sm70_shflsync_up) ;  /* 0x0000116000007944 */ /* 0x000fea0003c00000 */
[----:B-1----:R-:W-:Y:S01]  /*104a0*/  MOV R81, R67 ;  /* 0x0000004300517202 */ /* 0x002fe20000000f00 */
[----:B------:R-:W-:Y:S01]  /*104b0*/  HFMA2.MMA R67, -RZ, RZ, 0, 0 ;  /* 0x00000000ff437435 */ /* 0x000fe200000001ff */
[----:B0-----:R-:W-:Y:S02]  /*104c0*/  MOV R68, R60 ;  /* 0x0000003c00447202 */ /* 0x001fe40000000f00 */
[----:B------:R-:W-:Y:S02]  /*104d0*/  MOV R65, 0x1f ;  /* 0x0000001f00417802 */ /* 0x000fe40000000f00 */
[----:B------:R-:W-:Y:S02]  /*104e0*/  MOV R64, 0xffffffff ;  /* 0xffffffff00407802 */ /* 0x000fe40000000f00 */
[----:B------:R-:W-:-:S02]  /*104f0*/  MOV R66, 0x10510 ;  /* 0x0001051000427802 */ /* 0x000fc40000000f00 */
[----:B------:R-:W-:Y:S05]  /*10500*/  CALL.REL.NOINC `($__internal_94_$__cuda_sm70_shflsync_idx_p) ;  /* 0x000010a000007944 */ /* 0x000fea0003c00000 */
[----:B0-----:R-:W-:Y:S01]  /*10510*/  HFMA2.MMA R67, -RZ, RZ, 0, 0 ;  /* 0x00000000ff437435 */ /* 0x001fe200000001ff */
[----:B-1----:R-:W-:-:S02]  /*10520*/  MOV R78, R65 ;  /* 0x00000041004e7202 */ /* 0x002fc40000000f00 */
[----:B------:R-:W-:Y:S02]  /*10530*/  MOV R68, R61 ;  /* 0x0000003d00447202 */ /* 0x000fe40000000f00 */
[----:B------:R-:W-:Y:S02]  /*10540*/  MOV R65, 0x1f ;  /* 0x0000001f00417802 */ /* 0x000fe40000000f00 */
[----:B------:R-:W-:Y:S02]  /*10550*/  MOV R64, 0xffffffff ;  /* 0xffffffff00407802 */ /* 0x000fe40000000f00 */
[----:B------:R-:W-:Y:S02]  /*10560*/  MOV R66, 0x10580 ;  /* 0x0001058000427802 */ /* 0x000fe40000000f00 */
[----:B------:R-:W-:Y:S05]  /*10570*/  CALL.REL.NOINC `($__internal_94_$__cuda_sm70_shflsync_idx_p) ;  /* 0x0000103000007944 */ /* 0x000fea0003c00000 */
[----:B0-----:R-:W-:Y:S01]  /*10580*/  HFMA2.MMA R67, -RZ, RZ, 0, 0 ;  /* 0x00000000ff437435 */ /* 0x001fe200000001ff */
[----:B-1----:R-:W-:Y:S02]  /*10590*/  MOV R79, R65 ;  /* 0x00000041004f7202 */ /* 0x002fe40000000f00 */
[----:B------:R-:W-:Y:S02]  /*105a0*/  MOV R68, R62 ;  /* 0x0000003e00447202 */ /* 0x000fe40000000f00 */
[----:B------:R-:W-:-:S02]  /*105b0*/  MOV R65, 0x1f ;  /* 0x0000001f00417802 */ /* 0x000fc40000000f00 */
[----:B------:R-:W-:Y:S02]  /*105c0*/  MOV R64, 0xffffffff ;  /* 0xffffffff00407802 */ /* 0x000fe40000000f00 */
[----:B------:R-:W-:Y:S02]  /*105d0*/  MOV R66, 0x105f0 ;  /* 0x000105f000427802 */ /* 0x000fe40000000f00 */
[----:B------:R-:W-:Y:S05]  /*105e0*/  CALL.REL.NOINC `($__internal_94_$__cuda_sm70_shflsync_idx_p) ;  /* 0x00000fc000007944 */ /* 0x000fea0003c00000 */
[----:B0-----:R-:W-:Y:S01]  /*105f0*/  HFMA2.MMA R67, -RZ, RZ, 0, 0 ;  /* 0x00000000ff437435 */ /* 0x001fe200000001ff */
[----:B-1----:R-:W-:Y:S02]  /*10600*/  MOV R82, R65 ;  /* 0x0000004100527202 */ /* 0x002fe40000000f00 */
[----:B------:R-:W-:Y:S02]  /*10610*/  MOV R68, R63 ;  /* 0x0000003f00447202 */ /* 0x000fe40000000f00 */
[----:B------:R-:W-:Y:S02]  /*10620*/  MOV R65, 0x1f ;  /* 0x0000001f00417802 */ /* 0x000fe40000000f00 */
[----:B------:R-:W-:Y:S02]  /*10630*/  MOV R64, 0xffffffff ;  /* 0xffffffff00407802 */ /* 0x000fe40000000f00 */
[----:B------:R-:W-:-:S02]  /*10640*/  MOV R66, 0x10660 ;  /* 0x0001066000427802 */ /* 0x000fc40000000f00 */
[----:B------:R-:W-:Y:S05]  /*10650*/  CALL.REL.NOINC `($__internal_94_$__cuda_sm70_shflsync_idx_p) ;  /* 0x00000f5000007944 */ /* 0x000fea0003c00000 */
[----:B-1----:R-:W-:Y:S01]  /*10660*/  MOV R71, R65 ;  /* 0x0000004100477202 */ /* 0x002fe20000000f00 */
[----:B0-----:R-:W-:Y:S05]  /*10670*/  BRA `(.L_x_4040) ;  /* 0xffff75b000007947 */ /* 0x001fea000383ffff */
.L_x_3943:
[----:B------:R-:W-:Y:S01]  /*10680*/  HFMA2.MMA R71, -RZ, RZ, 0, 5.9604644775390625e-08 ;  /* 0x00000001ff477435 */ /* 0x000fe200000001ff */
[----:B------:R-:W-:-:S02]  /*10690*/  MOV R70, R65 ;  /* 0x0000004100467202 */ /* 0x000fc40000000f00 */
[----:B------:R-:W-:Y:S02]  /*106a0*/  MOV R78, 0x1f ;  /* 0x0000001f004e7802 */ /* 0x000fe40000000f00 */
[----:B------:R-:W-:Y:S02]  /*106b0*/  MOV R81, 0xffffffff ;  /* 0xffffffff00517802 */ /* 0x000fe40000000f00 */
[----:B------:R-:W-:Y:S02]  /*106c0*/  MOV R64, 0x106e0 ;  /* 0x000106e000407802 */ /* 0x000fe40000000f00 */
[----:B------:R-:W-:Y:S05]  /*106d0*/  CALL.REL.NOINC `($__internal_93_$__cuda_sm70_shflsync_down) ;  /* 0x00000e9000007944 */ /* 0x000fea0003c00000 */
[----:B-1----:R-:W-:Y:S01]  /*106e0*/  MOV R66, R78 ;  /* 0x0000004e00427202 */ /* 0x002fe20000000f00 */
[----:B0-----:R-:W-:Y:S05]  /*106f0*/  BRA `(.L_x_4041) ;  /* 0xffff8b4000007947 */ /* 0x001fea000383ffff */
.L_x_3944:
[----:B------:R-:W-:Y:S01]  /*10700*/  HFMA2.MMA R71, -RZ, RZ, 0, 5.9604644775390625e-08 ;  /* 0x00000001ff477435 */ /* 0x000fe200000001ff */
[----:B------:R-:W-:Y:S02]  /*10710*/  MOV R70, R75 ;  /* 0x0000004b00467202 */ /* 0x000fe40000000f00 */
[----:B------:R-:W-:Y:S02]  /*10720*/  MOV R78, 0x1f ;  /* 0x0000001f004e7802 */ /* 0x000fe40000000f00 */
[----:B------:R-:W-:-:S02]  /*10730*/  MOV R81, 0xffffffff ;  /* 0xffffffff00517802 */ /* 0x000fc40000000f00 */
[----:B------:R-:W-:Y:S02]  /*10740*/  MOV R64, 0x10760 ;  /* 0x0001076000407802 */ /* 0x000fe40000000f00 */
[----:B01----:R-:W-:Y:S05]  /*10750*/  CALL.REL.NOINC `($__internal_93_$__cuda_sm70_shflsync_down) ;  /* 0x00000e1000007944 */ /* 0x003fea0003c00000 */
[----:B0-----:R-:W-:Y:S01]  /*10760*/  HFMA2.MMA R71, -RZ, RZ, 0, 5.9604644775390625e-08 ;  /* 0x00000001ff477435 */ /* 0x001fe200000001ff */
[----:B-1----:R-:W-:Y:S02]  /*10770*/  MOV R67, R78 ;  /* 0x0000004e00437202 */ /* 0x002fe40000000f00 */
[----:B------:R-:W-:Y:S02]  /*10780*/  MOV R70, R74 ;  /* 0x0000004a00467202 */ /* 0x000fe40000000f00 */
[----:B------:R-:W-:Y:S02]  /*10790*/  MOV R78, 0x1f ;  /* 0x0000001f004e7802 */ /* 0x000fe40000000f00 */
[----:B------:R-:W-:Y:S02]  /*107a0*/  MOV R81, 0xffffffff ;  /* 0xffffffff00517802 */ /* 0x000fe40000000f00 */
[----:B------:R-:W-:Y:S02]  /*107b0*/  MOV R64, 0x107d0 ;  /* 0x000107d000407802 */ /* 0x000fe40000000f00 */
[----:B------:R-:W-:Y:S05]  /*107c0*/  CALL.REL.NOINC `($__internal_93_$__cuda_sm70_shflsync_down) ;  /* 0x00000da000007944 */ /* 0x000fea0003c00000 */
[----:B0-----:R-:W-:Y:S01]  /*107d0*/  HFMA2.MMA R71, -RZ, RZ, 0, 5.9604644775390625e-08 ;  /* 0x00000001ff477435 */ /* 0x001fe200000001ff */
[----:B-1----:R-:W-:-:S02]  /*107e0*/  MOV R68, R78 ;  /* 0x0000004e00447202 */ /* 0x002fc40000000f00 */
[----:B------:R-:W-:Y:S02]  /*107f0*/  MOV R70, R69 ;  /* 0x0000004500467202 */ /* 0x000fe40000000f00 */
[----:B------:R-:W-:Y:S02]  /*10800*/  MOV R78, 0x1f ;  /* 0x0000001f004e7802 */ /* 0x000fe40000000f00 */
[----:B------:R-:W-:Y:S02]  /*10810*/  MOV R81, 0xffffffff ;  /* 0xffffffff00517802 */ /* 0x000fe40000000f00 */
[----:B------:R-:W-:Y:S02]  /*10820*/  MOV R64, 0x10840 ;  /* 0x0001084000407802 */ /* 0x000fe40000000f00 */
[----:B------:R-:W-:Y:S05]  /*10830*/  CALL.REL.NOINC `($__internal_93_$__cuda_sm70_shflsync_down) ;  /* 0x00000d3000007944 */ /* 0x000fea0003c00000 */
[----:B-1----:R-:W-:Y:S01]  /*10840*/  MOV R64, R78 ;  /* 0x0000004e00407202 */ /* 0x002fe20000000f00 */
[----:B0-----:R-:W-:Y:S05]  /*10850*/  BRA `(.L_x_4042) ;  /* 0xffff8a2000007947 */ /* 0x001fea000383ffff */
.L_x_3947:
[----:B------:R-:W-:Y:S01]  /*10860*/  HFMA2.MMA R71, -RZ, RZ, 0, 1.1920928955078125e-07 ;  /* 0x00000002ff477435 */ /* 0x000fe200000001ff */
[----:B------:R-:W-:Y:S02]  /*10870*/  MOV R70, R76 ;  /* 0x0000004c00467202 */ /* 0x000fe40000000f00 */
[----:B------:R-:W-:-:S02]  /*10880*/  MOV R78, 0x1f ;  /* 0x0000001f004e7802 */ /* 0x000fc40000000f00 */
[----:B------:R-:W-:Y:S02]  /*10890*/  MOV R81, 0xffffffff ;  /* 0xffffffff00517802 */ /* 0x000fe40000000f00 */
[----:B------:R-:W-:Y:S02]  /*108a0*/  MOV R64, 0x108c0 ;  /* 0x000108c000407802 */ /* 0x000fe40000000f00 */
[----:B-1234-:R-:W-:Y:S05]  /*108b0*/  CALL.REL.NOINC `($__internal_93_$__cuda_sm70_shflsync_down) ;  /* 0x00000cb000007944 */ /* 0x01efea0003c00000 */
[----:B0-----:R-:W-:Y:S01]  /*108c0*/  HFMA2.MMA R71, -RZ, RZ, 0, 1.1920928955078125e-07 ;  /* 0x00000002ff477435 */ /* 0x001fe200000001ff */
[----:B-1----:R-:W-:Y:S02]  /*108d0*/  MOV R66, R78 ;  /* 0x0000004e00427202 */ /* 0x002fe40000000f00 */
[----:B------:R-:W-:Y:S02]  /*108e0*/  MOV R70, R75 ;  /* 0x0000004b00467202 */ /* 0x000fe40000000f00 */
[----:B------:R-:W-:Y:S02]  /*108f0*/  MOV R78, 0x1f ;  /* 0x0000001f004e7802 */ /* 0x000fe40000000f00 */
[----:B------:R-:W-:Y:S02]  /*10900*/  MOV R81, 0xffffffff ;  /* 0xffffffff00517802 */ /* 0x000fe40000000f00 */
[----:B------:R-:W-:-:S02]  /*10910*/  MOV R64, 0x10930 ;  /* 0x0001093000407802 */ /* 0x000fc40000000f00 */
[----:B------:R-:W-:Y:S05]  /*10920*/  CALL.REL.NOINC `($__internal_93_$__cuda_sm70_shflsync_down) ;  /* 0x00000c4000007944 */ /* 0x000fea0003c00000 */
[----:B0-----:R-:W-:Y:S01]  /*10930*/  HFMA2.MMA R71, -RZ, RZ, 0, 1.1920928955078125e-07 ;  /* 0x00000002ff477435 */ /* 0x001fe200000001ff */
[----:B-1----:R-:W-:-:S02]  /*10940*/  MOV R67, R78 ;  /* 0x0000004e00437202 */ /* 0x002fc40000000f00 */
[----:B------:R-:W-:Y:S02]  /*10950*/  MOV R70, R74 ;  /* 0x0000004a00467202 */ /* 0x000fe40000000f00 */
[----:B------:R-:W-:Y:S02]  /*10960*/  MOV R78, 0x1f ;  /* 0x0000001f004e7802 */ /* 0x000fe40000000f00 */
[----:B------:R-:W-:Y:S02]  /*10970*/  MOV R81, 0xffffffff ;  /* 0xffffffff00517802 */ /* 0x000fe40000000f00 */
[----:B------:R-:W-:Y:S02]  /*10980*/  MOV R64, 0x109a0 ;  /* 0x000109a000407802 */ /* 0x000fe40000000f00 */
[----:B------:R-:W-:Y:S05]  /*10990*/  CALL.REL.NOINC `($__internal_93_$__cuda_sm70_shflsync_down) ;  /* 0x00000bd000007944 */ /* 0x000fea0003c00000 */
[----:B0-----:R-:W-:Y:S01]  /*109a0*/  HFMA2.MMA R71, -RZ, RZ, 0, 1.1920928955078125e-07 ;  /* 0x00000002ff477435 */ /* 0x001fe200000001ff */
[----:B-1----:R-:W-:Y:S02]  /*109b0*/  MOV R68, R78 ;  /* 0x0000004e00447202 */ /* 0x002fe40000000f00 */
[----:B------:R-:W-:Y:S02]  /*109c0*/  MOV R70, R69 ;  /* 0x0000004500467202 */ /* 0x000fe40000000f00 */
[----:B------:R-:W-:-:S02]  /*109d0*/  MOV R78, 0x1f ;  /* 0x0000001f004e7802 */ /* 0x000fc40000000f00 */
[----:B------:R-:W-:Y:S02]  /*109e0*/  MOV R81, 0xffffffff ;  /* 0xffffffff00517802 */ /* 0x000fe40000000f00 */
[----:B------:R-:W-:Y:S02]  /*109f0*/  MOV R64, 0x10a10 ;  /* 0x00010a1000407802 */ /* 0x000fe40000000f00 */
[----:B------:R-:W-:Y:S05]  /*10a00*/  CALL.REL.NOINC `($__internal_93_$__cuda_sm70_shflsync_down) ;  /* 0x00000b6000007944 */ /* 0x000fea0003c00000 */
[----:B-1----:R-:W-:Y:S01]  /*10a10*/  MOV R64, R78 ;  /* 0x0000004e00407202 */ /* 0x002fe20000000f00 */
[----:B0-----:R-:W-:Y:S05]  /*10a20*/  BRA `(.L_x_4043) ;  /* 0xffff89a000007947 */ /* 0x001fea000383ffff */
.L_x_3950:
[----:B------:R-:W-:Y:S01]  /*10a30*/  HFMA2.MMA R71, -RZ, RZ, 0, 2.384185791015625e-07 ;  /* 0x00000004ff477435 */ /* 0x000fe200000001ff */
[----:B------:R-:W-:Y:S02]  /*10a40*/  MOV R70, R76 ;  /* 0x0000004c00467202 */ /* 0x000fe40000000f00 */
[----:B------:R-:W-:Y:S02]  /*10a50*/  MOV R78, 0x1f ;  /* 0x0000001f004e7802 */ /* 0x000fe40000000f00 */
[----:B------:R-:W-:Y:S02]  /*10a60*/  MOV R81, 0xffffffff ;  /* 0xffffffff00517802 */ /* 0x000fe40000000f00 */
[----:B--2---:R-:W-:-:S02]  /*10a70*/  MOV R64, 0x10a90 ;  /* 0x00010a9000407802 */ /* 0x004fc40000000f00 */
[----:B01-34-:R-:W-:Y:S05]  /*10a80*/  CALL.REL.NOINC `($__internal_93_$__cuda_sm70_shflsync_down) ;  /* 0x00000ae000007944 */ /* 0x01bfea0003c00000 */
[----:B-1----:R-:W-:Y:S01]  /*10a90*/  MOV R66, R78 ;  /* 0x0000004e00427202 */ /* 0x002fe20000000f00 */
[----:B0-----:R-:W-:Y:S05]  /*10aa0*/  BRA `(.L_x_4044) ;  /* 0xffff8a4000007947 */ /* 0x001fea000383ffff */
.L_x_3951:
[----:B------:R-:W-:Y:S01]  /*10ab0*/  HFMA2.MMA R71, -RZ, RZ, 0, 2.384185791015625e-07 ;  /* 0x00000004ff477435 */ /* 0x000fe200000001ff */
[----:B------:R-:W-:-:S02]  /*10ac0*/  MOV R70, R75 ;  /* 0x0000004b00467202 */ /* 0x000fc40000000f00 */
[----:B------:R-:W-:Y:S02]  /*10ad0*/  MOV R78, 0x1f ;  /* 0x0000001f004e7802 */ /* 0x000fe40000000f00 */
[----:B------:R-:W-:Y:S02]  /*10ae0*/  MOV R81, 0xffffffff ;  /* 0xffffffff00517802 */ /* 0x000fe40000000f00 */
[----:B--2---:R-:W-:Y:S02]  /*10af0*/  MOV R64, 0x10b10 ;  /* 0x00010b1000407802 */ /* 0x004fe40000000f00 */
[----:B01-34-:R-:W-:Y:S05]  /*10b00*/  CALL.REL.NOINC `($__internal_93_$__cuda_sm70_shflsync_down) ;  /* 0x00000a6000007944 */ /* 0x01bfea0003c00000 */
[----:B0-----:R-:W-:Y:S01]  /*10b10*/  HFMA2.MMA R71, -RZ, RZ, 0, 2.384185791015625e-07 ;  /* 0x00000004ff477435 */ /* 0x001fe200000001ff */
[----:B-1----:R-:W-:Y:S02]  /*10b20*/  MOV R67, R78 ;  /* 0x0000004e00437202 */ /* 0x002fe40000000f00 */
[----:B------:R-:W-:Y:S02]  /*10b30*/  MOV R70, R74 ;  /* 0x0000004a00467202 */ /* 0x000fe40000000f00 */
[----:B------:R-:W-:Y:S02]  /*10b40*/  MOV R78, 0x1f ;  /* 0x0000001f004e7802 */ /* 0x000fe40000000f00 */
[----:B------:R-:W-:-:S02]  /*10b50*/  MOV R81, 0xffffffff ;  /* 0xffffffff00517802 */ /* 0x000fc40000000f00 */
[----:B------:R-:W-:Y:S02]  /*10b60*/  MOV R64, 0x10b80 ;  /* 0x00010b8000407802 */ /* 0x000fe40000000f00 */
[----:B------:R-:W-:Y:S05]  /*10b70*/  CALL.REL.NOINC `($__internal_93_$__cuda_sm70_shflsync_down) ;  /* 0x000009f000007944 */ /* 0x000fea0003c00000 */
[----:B0-----:R-:W-:Y:S01]  /*10b80*/  HFMA2.MMA R71, -RZ, RZ, 0, 2.384185791015625e-07 ;  /* 0x00000004ff477435 */ /* 0x001fe200000001ff */
[----:B-1----:R-:W-:Y:S02]  /*10b90*/  MOV R68, R78 ;  /* 0x0000004e00447202 */ /* 0x002fe40000000f00 */
[----:B------:R-:W-:Y:S02]  /*10ba0*/  MOV R70, R69 ;  /* 0x0000004500467202 */ /* 0x000fe40000000f00 */
[----:B------:R-:W-:Y:S02]  /*10bb0*/  MOV R78, 0x1f ;  /* 0x0000001f004e7802 */ /* 0x000fe40000000f00 */
[----:B------:R-:W-:Y:S02]  /*10bc0*/  MOV R81, 0xffffffff ;  /* 0xffffffff00517802 */ /* 0x000fe40000000f00 */
[----:B------:R-:W-:Y:S02]  /*10bd0*/  MOV R64, 0x10bf0 ;  /* 0x00010bf000407802 */ /* 0x000fe40000000f00 */
[----:B------:R-:W-:Y:S05]  /*10be0*/  CALL.REL.NOINC `($__internal_93_$__cuda_sm70_shflsync_down) ;  /* 0x0000098000007944 */ /* 0x000fea0003c00000 */
[----:B-1----:R-:W-:Y:S01]  /*10bf0*/  MOV R64, R78 ;  /* 0x0000004e00407202 */ /* 0x002fe20000000f00 */
[----:B0-----:R-:W-:Y:S05]  /*10c00*/  BRA `(.L_x_4045) ;  /* 0xffff892000007947 */ /* 0x001fea000383ffff */
.L_x_3954:
[----:B------:R-:W-:Y:S01]  /*10c10*/  HFMA2.MMA R71, -RZ, RZ, 0, 4.76837158203125e-07 ;  /* 0x00000008ff477435 */ /* 0x000fe200000001ff */
[----:B------:R-:W-:-:S02]  /*10c20*/  MOV R70, R76 ;  /* 0x0000004c00467202 */ /* 0x000fc40000000f00 */
[----:B------:R-:W-:Y:S02]  /*10c30*/  MOV R78, 0x1f ;  /* 0x0000001f004e7802 */ /* 0x000fe40000000f00 */
[----:B------:R-:W-:Y:S02]  /*10c40*/  MOV R81, 0xffffffff ;  /* 0xffffffff00517802 */ /* 0x000fe40000000f00 */
[----:B--2---:R-:W-:Y:S02]  /*10c50*/  MOV R64, 0x10c70 ;  /* 0x00010c7000407802 */ /* 0x004fe40000000f00 */
[----:B01-34-:R-:W-:Y:S05]  /*10c60*/  CALL.REL.NOINC `($__internal_93_$__cuda_sm70_shflsync_down) ;  /* 0x0000090000007944 */ /* 0x01bfea0003c00000 */
[----:B0-----:R-:W-:Y:S01]  /*10c70*/  HFMA2.MMA R71, -RZ, RZ, 0, 4.76837158203125e-07 ;  /* 0x00000008ff477435 */ /* 0x001fe200000001ff */
[----:B-1----:R-:W-:Y:S02]  /*10c80*/  MOV R66, R78 ;  /* 0x0000004e00427202 */ /* 0x002fe40000000f00 */
[----:B------:R-:W-:Y:S02]  /*10c90*/  MOV R70, R75 ;  /* 0x0000004b00467202 */ /* 0x000fe40000000f00 */
[----:B------:R-:W-:Y:S02]  /*10ca0*/  MOV R78, 0x1f ;  /* 0x0000001f004e7802 */ /* 0x000fe40000000f00 */
[----:B------:R-:W-:-:S02]  /*10cb0*/  MOV R81, 0xffffffff ;  /* 0xffffffff00517802 */ /* 0x000fc40000000f00 */
[----:B------:R-:W-:Y:S02]  /*10cc0*/  MOV R64, 0x10ce0 ;  /* 0x00010ce000407802 */ /* 0x000fe40000000f00 */
[----:B------:R-:W-:Y:S05]  /*10cd0*/  CALL.REL.NOINC `($__internal_93_$__cuda_sm70_shflsync_down) ;  /* 0x0000089000007944 */ /* 0x000fea0003c00000 */
[----:B0-----:R-:W-:Y:S01]  /*10ce0*/  HFMA2.MMA R71, -RZ, RZ, 0, 4.76837158203125e-07 ;  /* 0x00000008ff477435 */ /* 0x001fe200000001ff */
[----:B-1----:R-:W-:Y:S02]  /*10cf0*/  MOV R67, R78 ;  /* 0x0000004e00437202 */ /* 0x002fe40000000f00 */
[----:B------:R-:W-:Y:S02]  /*10d00*/  MOV R70, R74 ;  /* 0x0000004a00467202 */ /* 0x000fe40000000f00 */
[----:B------:R-:W-:Y:S02]  /*10d10*/  MOV R78, 0x1f ;  /* 0x0000001f004e7802 */ /* 0x000fe40000000f00 */
[----:B------:R-:W-:Y:S02]  /*10d20*/  MOV R81, 0xffffffff ;  /* 0xffffffff00517802 */ /* 0x000fe40000000f00 */
[----:B------:R-:W-:Y:S02]  /*10d30*/  MOV R64, 0x10d50 ;  /* 0x00010d5000407802 */ /* 0x000fe40000000f00 */
[----:B------:R-:W-:Y:S05]  /*10d40*/  CALL.REL.NOINC `($__internal_93_$__cuda_sm70_shflsync_down) ;  /* 0x0000082000007944 */ /* 0x000fea0003c00000 */
[----:B0-----:R-:W-:Y:S01]  /*10d50*/  HFMA2.MMA R71, -RZ, RZ, 0, 4.76837158203125e-07 ;  /* 0x00000008ff477435 */ /* 0x001fe200000001ff */
        /* <DEDUP_REMOVED lines=8> */
.L_x_3957:
[----:B------:R-:W-:Y:S01]  /*10de0*/  HFMA2.MMA R71, -RZ, RZ, 0, 9.5367431640625e-07 ;  /* 0x00000010ff477435 */ /* 0x000fe200000001ff */
[----:B------:R-:W-:Y:S02]  /*10df0*/  MOV R70, R76 ;  /* 0x0000004c00467202 */ /* 0x000fe40000000f00 */
[----:B------:R-:W-:-:S02]  /*10e00*/  MOV R78, 0x1f ;  /* 0x0000001f004e7802 */ /* 0x000fc40000000f00 */
[----:B------:R-:W-:Y:S02]  /*10e10*/  MOV R81, 0xffffffff ;  /* 0xffffffff00517802 */ /* 0x000fe40000000f00 */
[----:B--2---:R-:W-:Y:S02]  /*10e20*/  MOV R64, 0x10e40 ;  /* 0x00010e4000407802 */ /* 0x004fe40000000f00 */
[----:B01-34-:R-:W-:Y:S05]  /*10e30*/  CALL.REL.NOINC `($__internal_93_$__cuda_sm70_shflsync_down) ;  /* 0x0000073000007944 */ /* 0x01bfea0003c00000 */
[----:B-1----:R-:W-:Y:S01]  /*10e40*/  MOV R66, R78 ;  /* 0x0000004e00427202 */ /* 0x002fe20000000f00 */
[----:B0-----:R-:W-:Y:S05]  /*10e50*/  BRA `(.L_x_4047) ;  /* 0xffff894000007947 */ /* 0x001fea000383ffff */
.L_x_3958:
[----:B------:R-:W-:Y:S01]  /*10e60*/  HFMA2.MMA R71, -RZ, RZ, 0, 9.5367431640625e-07 ;  /* 0x00000010ff477435 */ /* 0x000fe200000001ff */
[----:B------:R-:W-:Y:S02]  /*10e70*/  MOV R70, R75 ;  /* 0x0000004b00467202 */ /* 0x000fe40000000f00 */
[----:B------:R-:W-:Y:S02]  /*10e80*/  MOV R78, 0x1f ;  /* 0x0000001f004e7802 */ /* 0x000fe40000000f00 */
[----:B------:R-:W-:Y:S02]  /*10e90*/  MOV R81, 0xffffffff ;  /* 0xffffffff00517802 */ /* 0x000fe40000000f00 */
[----:B--2---:R-:W-:-:S02]  /*10ea0*/  MOV R64, 0x10ec0 ;  /* 0x00010ec000407802 */ /* 0x004fc40000000f00 */
[----:B01-34-:R-:W-:Y:S05]  /*10eb0*/  CALL.REL.NOINC `($__internal_93_$__cuda_sm70_shflsync_down) ;  /* 0x000006b000007944 */ /* 0x01bfea0003c00000 */
[----:B0-----:R-:W-:Y:S01]  /*10ec0*/  HFMA2.MMA R71, -RZ, RZ, 0, 9.5367431640625e-07 ;  /* 0x00000010ff477435 */ /* 0x001fe200000001ff */
[----:B-1----:R-:W-:-:S02]  /*10ed0*/  MOV R67, R78 ;  /* 0x0000004e00437202 */ /* 0x002fc40000000f00 */
[----:B------:R-:W-:Y:S02]  /*10ee0*/  MOV R70, R74 ;  /* 0x0000004a00467202 */ /* 0x000fe40000000f00 */
[----:B------:R-:W-:Y:S02]  /*10ef0*/  MOV R78, 0x1f ;  /* 0x0000001f004e7802 */ /* 0x000fe40000000f00 */
[----:B------:R-:W-:Y:S02]  /*10f00*/  MOV R81, 0xffffffff ;  /* 0xffffffff00517802 */ /* 0x000fe40000000f00 */
[----:B------:R-:W-:Y:S02]  /*10f10*/  MOV R64, 0x10f30 ;  /* 0x00010f3000407802 */ /* 0x000fe40000000f00 */
[----:B------:R-:W-:Y:S05]  /*10f20*/  CALL.REL.NOINC `($__internal_93_$__cuda_sm70_shflsync_down) ;  /* 0x0000064000007944 */ /* 0x000fea0003c00000 */
[----:B0-----:R-:W-:Y:S01]  /*10f30*/  HFMA2.MMA R71, -RZ, RZ, 0, 9.5367431640625e-07 ;  /* 0x00000010ff477435 */ /* 0x001fe200000001ff */
        /* <DEDUP_REMOVED lines=8> */
.L_x_3961:
[----:B---3--:R-:W-:Y:S01]  /*10fc0*/  HFMA2.MMA R67, -RZ, RZ, 0, 0 ;  /* 0x00000000ff437435 */ /* 0x008fe200000001ff */
[----:B----4-:R-:W-:Y:S02]  /*10fd0*/  MOV R68, R76 ;  /* 0x0000004c00447202 */ /* 0x010fe40000000f00 */
[----:B------:R-:W-:Y:S02]  /*10fe0*/  MOV R65, 0x1f ;  /* 0x0000001f00417802 */ /* 0x000fe40000000f00 */
[----:B--2---:R-:W-:Y:S02]  /*10ff0*/  MOV R64, 0xffffffff ;  /* 0xffffffff00407802 */ /* 0x004fe40000000f00 */
[----:B0-----:R-:W-:-:S02]  /*11000*/  MOV R66, 0x11020 ;  /* 0x0001102000427802 */ /* 0x001fc40000000f00 */
[----:B-1----:R-:W-:Y:S05]  /*11010*/  CALL.REL.NOINC `($__internal_94_$__cuda_sm70_shflsync_idx_p) ;  /* 0x0000059000007944 */ /* 0x002fea0003c00000 */
        /* <DEDUP_REMOVED lines=21> */
[----:B------:R-:W-:Y:S01]  /*11170*/  HFMA2.MMA R71, -RZ, RZ, 0, 5.9604644775390625e-08 ;  /* 0x00000001ff477435 */ /* 0x000fe200000001ff */
[----:B-1----:R-:W-:-:S02]  /*11180*/  MOV R239, R65 ;  /* 0x0000004100ef7202 */ /* 0x002fc40000000f00 */
[----:B------:R-:W-:Y:S02]  /*11190*/  MOV R70, R76 ;  /* 0x0000004c00467202 */ /* 0x000fe40000000f00 */
[----:B------:R-:W-:Y:S02]  /*111a0*/  MOV R78, 0x1f ;  /* 0x0000001f004e7802 */ /* 0x000fe40000000f00 */
[----:B------:R-:W-:Y:S02]  /*111b0*/  MOV R81, 0xffffffff ;  /* 0xffffffff00517802 */ /* 0x000fe40000000f00 */
[----:B0-----:R-:W-:Y:S02]  /*111c0*/  MOV R64, 0x111e0 ;  /* 0x000111e000407802 */ /* 0x001fe40000000f00 */
[----:B------:R-:W-:Y:S05]  /*111d0*/  CALL.REL.NOINC `($__internal_93_$__cuda_sm70_shflsync_down) ;  /* 0x0000039000007944 */ /* 0x000fea0003c00000 */
[----:B0-----:R-:W-:Y:S01]  /*111e0*/  HFMA2.MMA R71, -RZ, RZ, 0, 5.9604644775390625e-08 ;  /* 0x00000001ff477435 */ /* 0x001fe200000001ff */
[----:B-1----:R-:W-:Y:S02]  /*111f0*/  MOV R73, R78 ;  /* 0x0000004e00497202 */ /* 0x002fe40000000f00 */
[----:B------:R-:W-:Y:S02]  /*11200*/  MOV R70, R75 ;  /* 0x0000004b00467202 */ /* 0x000fe40000000f00 */
[----:B------:R-:W-:-:S02]  /*11210*/  MOV R78, 0x1f ;  /* 0x0000001f004e7802 */ /* 0x000fc40000000f00 */
[----:B------:R-:W-:Y:S02]  /*11220*/  MOV R81, 0xffffffff ;  /* 0xffffffff00517802 */ /* 0x000fe40000000f00 */
[----:B------:R-:W-:Y:S02]  /*11230*/  MOV R64, 0x11250 ;  /* 0x0001125000407802 */ /* 0x000fe40000000f00 */
[----:B------:R-:W-:Y:S05]  /*11240*/  CALL.REL.NOINC `($__internal_93_$__cuda_sm70_shflsync_down) ;  /* 0x0000032000007944 */ /* 0x000fea0003c00000 */
[----:B0-----:R-:W-:Y:S01]  /*11250*/  HFMA2.MMA R71, -RZ, RZ, 0, 5.9604644775390625e-08 ;  /* 0x00000001ff477435 */ /* 0x001fe200000001ff */
[----:B-1----:R-:W-:Y:S02]  /*11260*/  MOV R77, R78 ;  /* 0x0000004e004d7202 */ /* 0x002fe40000000f00 */
[----:B------:R-:W-:Y:S02]  /*11270*/  MOV R70, R74 ;  /* 0x0000004a00467202 */ /* 0x000fe40000000f00 */
[----:B------:R-:W-:Y:S02]  /*11280*/  MOV R78, 0x1f ;  /* 0x0000001f004e7802 */ /* 0x000fe40000000f00 */
[----:B------:R-:W-:Y:S02]  /*11290*/  MOV R81, 0xffffffff ;  /* 0xffffffff00517802 */ /* 0x000fe40000000f00 */
[----:B------:R-:W-:-:S02]  /*112a0*/  MOV R64, 0x112c0 ;  /* 0x000112c000407802 */ /* 0x000fc40000000f00 */
        /* <DEDUP_REMOVED lines=20> */
[----:B01----:R-:W-:Y:S05]  /*113f0*/  CALL.REL.NOINC `($__internal_94_$__cuda_sm70_shflsync_idx_p) ;  /* 0x000001b000007944 */ /* 0x003fea0003c00000 */
[----:B0-----:R-:W-:Y:S01]  /*11400*/  HFMA2.MMA R67, -RZ, RZ, 0, 0 ;  /* 0x00000000ff437435 */ /* 0x001fe200000001ff */
[----:B-1----:R-:W-:Y:S02]  /*11410*/  MOV R80, R65 ;  /* 0x0000004100507202 */ /* 0x002fe40000000f00 */
[----:B------:R-:W-:Y:S02]  /*11420*/  MOV R68, R61 ;  /* 0x0000003d00447202 */ /* 0x000fe40000000f00 */
[----:B------:R-:W-:Y:S02]  /*11430*/  MOV R65, 0x1f ;  /* 0x0000001f00417802 */ /* 0x000fe40000000f00 */
[----:B------:R-:W-:Y:S02]  /*11440*/  MOV R64, 0xffffffff ;  /* 0xffffffff00407802 */ /* 0x000fe40000000f00 */
[----:B------:R-:W-:Y:S02]  /*11450*/  MOV R66, 0x11470 ;  /* 0x0001147000427802 */ /* 0x000fe40000000f00 */
        /* <DEDUP_REMOVED lines=15> */
[----:B-1----:R-:W-:Y:S01]  /*11550*/  MOV R83, R65 ;  /* 0x0000004100537202 */ /* 0x002fe20000000f00 */
[----:B0-----:R-:W-:Y:S05]  /*11560*/  BRA `(.L_x_4049) ;  /* 0xffff849000007947 */ /* 0x001fea000383ffff */
        .weak           $__internal_93_$__cuda_sm70_shflsync_down
        .type           $__internal_93_$__cuda_sm70_shflsync_down,@function
        .size           $__internal_93_$__cuda_sm70_shflsync_down,($__internal_94_$__cuda_sm70_shflsync_idx_p - $__internal_93_$__cuda_sm70_shflsync_down)
$__internal_93_$__cuda_sm70_shflsync_down:
[----:B------:R-:W-:Y:S01]  /*11570*/  HFMA2.MMA R65, -RZ, RZ, 0, 0 ;  /* 0x00000000ff417435 */ /* 0x000fe200000001ff */
[----:B------:R-:W-:Y:S04]  /*11580*/  WARPSYNC R81 ;  /* 0x0000005100007348 */ /* 0x000fe80003800000 */
[----:B------:R0:W1:Y:S01]  /*11590*/  SHFL.DOWN PT, R78, R70, R71, R78 ;  /* 0x08000047464e7389 */ /* 0x00006200000e004e */
[----:B------:R-:W-:Y:S05]  /*115a0*/  RET.REL.NODEC R64 `(_Z25selective_scan_bwd_kernelI32Selective_Scan_bwd_kernel_traitsILi128ELi16ELb1ELb1ELb1ELb1ELb1EN3c104HalfENS1_7complexIfEEEEv12SSMParamsBwd) ;  /* 0xfffeea5040007950 */ /* 0x000fea0003c3ffff */
        .weak           $__internal_94_$__cuda_sm70_shflsync_idx_p
        .type           $__internal_94_$__cuda_sm70_shflsync_idx_p,@function
        .size           $__internal_94_$__cuda_sm70_shflsync_idx_p,($__internal_95_$__cuda_sm70_shflsync_up - $__internal_94_$__cuda_sm70_shflsync_idx_p)
$__internal_94_$__cuda_sm70_shflsync_idx_p:
[----:B------:R-:W-:Y:S01]  /*115b0*/  HFMA2.MMA R71, -RZ, RZ, 0, 0 ;  /* 0x00000000ff477435 */ /* 0x000fe200000001ff */
[----:B------:R-:W-:Y:S01]  /*115c0*/  MOV R70, R66 ;  /* 0x0000004200467202 */ /* 0x000fe20000000f00 */
[----:B------:R-:W-:Y:S04]  /*115d0*/  WARPSYNC R64 ;  /* 0x0000004000007348 */ /* 0x000fe80003800000 */
[----:B------:R0:W1:Y:S01]  /*115e0*/  SHFL.IDX PT, R65, R68, R67, R65 ;  /* 0x0000004344417389 */ /* 0x00006200000e0041 */
[----:B------:R-:W-:Y:S05]  /*115f0*/  RET.REL.NODEC R70 `(_Z25selective_scan_bwd_kernelI32Selective_Scan_bwd_kernel_traitsILi128ELi16ELb1ELb1ELb1ELb1ELb1EN3c104HalfENS1_7complexIfEEEEv12SSMParamsBwd) ;  /* 0xfffeea0046007950 */ /* 0x000fea0003c3ffff */
        .weak           $__internal_95_$__cuda_sm70_shflsync_up
        .type           $__internal_95_$__cuda_sm70_shflsync_up,@function
        .size           $__internal_95_$__cuda_sm70_shflsync_up,(.L_x_14527 - $__internal_95_$__cuda_sm70_shflsync_up)
$__internal_95_$__cuda_sm70_shflsync_up:
[----:B------:R-:W-:Y:S01]  /*11600*/  MOV R65, 0x0 ;  /* 0x0000000000417802 */ /* 0x000fe20000000f00 */
[----:B------:R-:W-:Y:S04]  /*11610*/  WARPSYNC R67 ;  /* 0x0000004300007348 */ /* 0x000fe80003800000 */
[----:B------:R0:W1:Y:S01]  /*11620*/  SHFL.UP PT, R67, R71, R70, R68 ;  /* 0x0400004647437389 */ /* 0x00006200000e0044 */
[----:B------:R-:W-:Y:S05]  /*11630*/  RET.REL.NODEC R64 `(_Z25selective_scan_bwd_kernelI32Selective_Scan_bwd_kernel_traitsILi128ELi16ELb1ELb1ELb1ELb1ELb1EN3c104HalfENS1_7complexIfEEEEv12SSMParamsBwd) ;  /* 0xfffee9c040007950 */ /* 0x000fea0003c3ffff */
.L_x_4050:
        /* <DEDUP_REMOVED lines=12> */
.L_x_14527:


//--------------------- .text._Z25selective_scan_bwd_kernelI32Selective_Scan_bwd_kernel_traitsILi64ELi16ELb0ELb0ELb0ELb0ELb0EN3c104HalfENS1_7complexIfEEEEv12SSMParamsBwd --------------------------
	.section	.text._Z25selective_scan_bwd_kernelI32Selective_Scan_bwd_kernel_traitsILi64ELi16ELb0ELb0ELb0ELb0ELb0EN3c104HalfENS1_7complexIfEEEEv12SSMParamsBwd,"ax",@progbits
	.sectioninfo	@"SHI_REGISTERS=248"
	.align	128
        .global         _Z25selective_scan_bwd_kernelI32Selective_Scan_bwd_kernel_traitsILi64ELi16ELb0ELb0ELb0ELb0ELb0EN3c104HalfENS1_7complexIfEEEEv12SSMParamsBwd
        .type           _Z25selective_scan_bwd_kernelI32Selective_Scan_bwd_kernel_traitsILi64ELi16ELb0ELb0ELb0ELb0ELb0EN3c104HalfENS1_7complexIfEEEEv12SSMParamsBwd,@function
        .size           _Z25selective_scan_bwd_kernelI32Selective_Scan_bwd_kernel_traitsILi64ELi16ELb0ELb0ELb0ELb0ELb0EN3c104HalfENS1_7complexIfEEEEv12SSMParamsBwd,(.L_x_14530 - _Z25selective_scan_bwd_kernelI32Selective_Scan_bwd_kernel_traitsILi64ELi16ELb0ELb0ELb0ELb0ELb0EN3c104HalfENS1_7complexIfEEEEv12SSMParamsBwd)
        .other          _Z25selective_scan_bwd_kernelI32Selective_Scan_bwd_kernel_traitsILi64ELi16ELb0ELb0ELb0ELb0ELb0EN3c104HalfENS1_7complexIfEEEEv12SSMParamsBwd,@"STO_CUDA_ENTRY STV_DEFAULT"
_Z25selective_scan_bwd_kernelI32Selective_Scan_bwd_kernel_traitsILi64ELi16ELb0ELb0ELb0ELb0ELb0EN3c104HalfENS1_7complexIfEEEEv12SSMParamsBwd:
.text._Z25selective_scan_bwd_kernelI32Selective_Scan_bwd_kernel_traitsILi64ELi16ELb0ELb0ELb0ELb0ELb0EN3c104HalfENS1_7complexIfEEEEv12SSMParamsBwd:
        /* <DEDUP_REMOVED lines=18> */
[C---:B------:R-:W-:Y:S01]  /*0120*/  SHF.L.U32 R133, R15.reuse, 0xa, RZ ;  /* 0x0000000a0f857819 */ /* 0x040fe200000006ff */
[----:B------:R-:W-:Y:S01]  /*0130*/  UMOV UR5, URZ ;  /* 0x0000003f00057c82 */ /* 0x000fe20008000000 */
[----:B------:R-:W-:Y:S01]  /*0140*/  ISETP.GE.AND P5, PT, R15, 0x1, PT ;  /* 0x000000010f00780c */ /* 0x000fe20003fa6270 */
[----:B------:R-:W-:Y:S01]  /*0150*/  CS2R R104, SRZ ;  /* 0x0000000000687805 */ /* 0x000fe2000001ff00 */
[----:B------:R-:W-:Y:S01]  /*0160*/  HFMA2.MMA R131, -RZ, RZ, 0, 0 ;  /* 0x00000000ff837435 */ /* 0x000fe200000001ff */
[----:B------:R-:W-:-:S02]  /*0170*/  MOV R132, RZ ;  /* 0x000000ff00847202 */ /* 0x000fc40000000f00 */
        /* <DEDUP_REMOVED lines=8> */
[----:B------:R-:W-:Y:S01]  /*0200*/  IADD3 R9, R133, -0x400, RZ ;  /* 0xfffffc0085097810 */ /* 0x000fe20007ffe0ff */
[----:B------:R-:W-:-:S02]  /*0210*/  IMAD R11, R135, c[0x0][0x1e4], R12 ;  /* 0x00007900870b7a24 */ /* 0x000fc400078e020c */
[----:B------:R-:W-:Y:S02]  /*0220*/  IMAD R10, R136, c[0x0][0x1d8], RZ ;  /* 0x00007600880a7a24 */ /* 0x000fe400078e02ff */
[----:B------:R-:W-:Y:S01]  /*0230*/  IMAD.WIDE.U32 R2, R137, c[0x0][0x1d8], R2 ;  /* 0x0000760089027a25 */ /* 0x000fe200078e0002 */
[----:B------:R-:W-:Y:S02]  /*0240*/  IADD3 R5, R5, R11, RZ ;  /* 0x0000000b05057210 */ /* 0x000fe40007ffe0ff */
[----:B------:R-:W-:Y:S01]  /*0250*/  SHF.R.S32.HI R11, RZ, 0x1f, R9 ;  /* 0x0000001fff0b7819 */ /* 0x000fe20000011409 */
[----:B-1----:R-:W-:Y:S01]  /*0260*/  IMAD.WIDE.U32 R6, R135, c[0x0][0x278], RZ ;  /* 0x00009e0087067a25 */ /* 0x002fe200078e00ff */
[----:B------:R-:W-:-:S03]  /*0270*/  IADD3 R12, P0, R9, R2, RZ ;  /* 0x00000002090c7210 */ /* 0x000fc60007f1e0ff */
[----:B------:R-:W-:Y:S02]  /*0280*/  IMAD R13, R135, c[0x0][0x27c], R14 ;  /* 0x00009f00870d7a24 */ /* 0x000fe400078e020e */
[----:B------:R-:W-:Y:S02]  /*0290*/  IMAD R10, R137, c[0x0][0x1dc], R10 ;  /* 0x00007700890a7a24 */ /* 0x000fe400078e020a */
[C---:B------:R-:W-:Y:S01]  /*02a0*/  IMAD R14, R136.reuse, c[0x0][0x280], RZ ;  /* 0x0000a000880e7a24 */ /* 0x040fe200078e02ff */
[----:B------:R-:W-:Y:S02]  /*02b0*/  IADD3 R7, R7, R13, RZ ;  /* 0x0000000d07077210 */ /* 0x000fe40007ffe0ff */
[----:B------:R-:W-:Y:S01]  /*02c0*/  IADD3.X R13, R11, R3, R10, P0, !PT ;  /* 0x000000030b0d7210 */ /* 0x000fe200007fe40a */
[----:B------:R-:W-:Y:S01]  /*02d0*/  IMAD R10, R136, c[0x0][0x1e8], RZ ;  /* 0x00007a00880a7a24 */ /* 0x000fe200078e02ff */
[----:B------:R-:W-:Y:S01]  /*02e0*/  ISETP.NE.U32.AND P0, PT, RZ, c[0x0][0x260], PT ;  /* 0x00009800ff007a0c */ /* 0x000fe20003f05070 */
[----:B------:R-:W-:-:S03]  /*02f0*/  IMAD.WIDE.U32 R2, R137, c[0x0][0x1e8], R4 ;  /* 0x00007a0089027a25 */ /* 0x000fc600078e0004 */
[----:B------:R-:W-:Y:S01]  /*0300*/  ISETP.NE.AND.EX P0, PT, RZ, c[0x0][0x264], PT, P0 ;  /* 0x00009900ff007a0c */ /* 0x000fe20003f05300 */
[----:B------:R-:W-:Y:S01]  /*0310*/  IMAD.WIDE.U32 R4, R137, c[0x0][0x280], R6 ;  /* 0x0000a00089047a25 */ /* 0x000fe200078e0006 */
[----:B------:R-:W-:-:S03]  /*0320*/  IADD3 R7, P6, R9, R2, RZ ;  /* 0x0000000209077210 */ /* 0x000fc60007fde0ff */
[----:B------:R-:W-:Y:S01]  /*0330*/  IMAD R6, R137, c[0x0][0x1ec], R10 ;  /* 0x00007b0089067a24 */ /* 0x000fe200078e020a */
[----:B------:R-:W-:Y:S01]  /*0340*/  IADD3 R9, P3, R9, R4, RZ ;  /* 0x0000000409097210 */ /* 0x000fe20007f7e0ff */
[----:B------:R-:W-:Y:S01]  /*0350*/  IMAD R14, R137, c[0x0][0x284], R14 ;  /* 0x0000a100890e7a24 */ /* 0x000fe200078e020e */
[C---:B------:R-:W-:Y:S02]  /*0360*/  LEA R10, P4, R12.reuse, c[0x0][0x240], 0x1 ;  /* 0x000090000c0a7a11 */ /* 0x040fe400078808ff */
[C---:B------:R-:W-:Y:S02]  /*0370*/  IADD3.X R2, R11.reuse, R3, R6, P6, !PT ;  /* 0x000000030b027210 */ /* 0x040fe400037fe406 */
[----:B------:R-:W-:Y:S02]  /*0380*/  IADD3.X R6, R11, R5, R14, P3, !PT ;  /* 0x000000050b067210 */ /* 0x000fe40001ffe40e */
[----:B------:R-:W-:Y:S02]  /*0390*/  LEA.HI.X R11, R12, c[0x0][0x244], R13, 0x1, P4 ;  /* 0x000091000c0b7a11 */ /* 0x000fe400020f0c0d */
[----:B------:R-:W-:-:S02]  /*03a0*/  ISETP.NE.U32.AND P3, PT, RZ, c[0x0][0x328], PT ;  /* 0x0000ca00ff007a0c */ /* 0x000fc40003f65070 */
[----:B------:R-:W-:Y:S02]  /*03b0*/  ISETP.NE.U32.AND P4, PT, RZ, c[0x0][0x348], PT ;  /* 0x0000d200ff007a0c */ /* 0x000fe40003f85070 */
[C---:B------:R-:W-:Y:S02]  /*03c0*/  LEA R5, P6, R7.reuse, c[0x0][0x248], 0x1 ;  /* 0x0000920007057a11 */ /* 0x040fe400078c08ff */
[----:B------:R-:W-:Y:S02]  /*03d0*/  ISETP.NE.AND.EX P3, PT, RZ, c[0x0][0x32c], PT, P3 ;  /* 0x0000cb00ff007a0c */ /* 0x000fe40003f65330 */
[----:B------:R-:W-:Y:S02]  /*03e0*/  ISETP.NE.AND.EX P4, PT, RZ, c[0x0][0x34c], PT, P4 ;  /* 0x0000d300ff007a0c */ /* 0x000fe40003f85340 */
[----:B------:R-:W-:Y:S01]  /*03f0*/  LEA.HI.X R7, R7, c[0x0][0x24c], R2, 0x1, P6 ;  /* 0x0000930007077a11 */ /* 0x000fe200030f0c02 */
[----:B------:R-:W-:Y:S01]  /*0400*/  @P0 IMAD R2, R135, c[0x0][0x164], R137 ;  /* 0x0000590087020a24 */ /* 0x000fe200078e0289 */
[----:B------:R-:W-:-:S02]  /*0410*/  @P0 MOV R109, 0x10 ;  /* 0x00000010006d0802 */ /* 0x000fc40000000f00 */
[----:B------:R-:W-:Y:S01]  /*0420*/  LEA R4, P6, R9, c[0x0][0x308], 0x1 ;  /* 0x0000c20009047a11 */ /* 0x000fe200078c08ff */
[----:B------:R-:W-:-:S04]  /*0430*/  @P0 IMAD R2, R2, c[0x0][0x174], RZ ;  /* 0x00005d0002020a24 */ /* 0x000fc800078e02ff */
[----:B------:R-:W-:-:S04]  /*0440*/  @P0 IMAD R2, R2, c[0x0][0x16c], RZ ;  /* 0x00005b0002020a24 */ /* 0x000fc800078e02ff */
[----:B------:R-:W-:Y:S02]  /*0450*/  @P0 IMAD.WIDE R108, R2, R109, c[0x0][0x260] ;  /* 0x00009800026c0625 */ /* 0x000fe400078e026d */
[----:B------:R-:W-:Y:S01]  /*0460*/  @!P0 CS2R R108, SRZ ;  /* 0x00000000006c8805 */ /* 0x000fe2000001ff00 */
[----:B--2---:R0:W1:Y:S01]  /*0470*/  @P1 R2UR UR4, R0 ;  /* 0x00000000000413c2 */ /* 0x00406200000e0000 */
[----:B------:R-:W-:-:S04]  /*0480*/  @P3 LEA R106, P1, R137, c[0x0][0x328], 0x2 ;  /* 0x0000ca00896a3a11 */ /* 0x000fc800078210ff */
[----:B------:R-:W-:-:S03]  /*0490*/  @P3 LEA.HI.X R107, R137, c[0x0][0x32c], R136, 0x2, P1 ;  /* 0x0000cb00896b3a11 */ /* 0x000fc600008f1488 */
[----:B---3--:R2:W3:Y:S01]  /*04a0*/  @P2 R2UR UR5, R8 ;  /* 0x00000000080523c2 */ /* 0x0084e200000e0000 */
[----:B------:R-:W-:Y:S02]  /*04b0*/  @P4 LEA R104, P2, R137, c[0x0][0x348], 0x2 ;  /* 0x0000d20089684a11 */ /* 0x000fe400078410ff */
[----:B0-----:R-:W-:Y:S02]  /*04c0*/  LEA.HI.X R0, R9, c[0x0][0x30c], R6, 0x1, P6 ;  /* 0x0000c30009007a11 */ /* 0x001fe400030f0c06 */
[----:B------:R-:W-:Y:S01]  /*04d0*/  @P4 LEA.HI.X R105, R137, c[0x0][0x34c], R136, 0x2, P2 ;  /* 0x0000d30089694a11 */ /* 0x000fe200010f1488 */
[----:B------:R-:W-:Y:S05]  /*04e0*/  @!P5 BRA `(.L_x_4051) ;  /* 0x000090500000d947 */ /* 0x000fea0003800000 */
[----:B------:R-:W0:Y:S01]  /*04f0*/  S2R R130, SR_TID.X ;  /* 0x0000000000827919 */ /* 0x000e220000002100 */
[----:B------:R4:W2:Y:S01]  /*0500*/  R2UR UR12, R10 ;  /* 0x000000000a0c73c2 */ /* 0x0008a200000e0000 */
[----:B------:R-:W-:Y:S02]  /*0510*/  MOV R132, RZ ;  /* 0x000000ff00847202 */ /* 0x000fe40000000f00 */
[----:B------:R-:W3:Y:S01]  /*0520*/  S2R R127, SR_LANEID ;  /* 0x00000000007f7919 */ /* 0x000ee20000000000 */
[----:B------:R-:W-:-:S02]  /*0530*/  MOV R126, RZ ;  /* 0x000000ff007e7202 */ /* 0x000fc40000000f00 */
[----:B------:R-:W-:Y:S02]  /*0540*/  MOV R131, RZ ;  /* 0x000000ff00837202 */ /* 0x000fe40000000f00 */
[----:B------:R4:W1:Y:S08]  /*0550*/  R2UR UR13, R11 ;  /* 0x000000000b0d73c2 */ /* 0x00087000000e0000 */
[----:B------:R4:W1:Y:S01]  /*0560*/  R2UR UR10, R5 ;  /* 0x00000000050a73c2 */ /* 0x00086200000e0000 */
[----:B0-----:R-:W-:-:S07]  /*0570*/  SHF.R.S32.HI R3, RZ, 0x1f, R130 ;  /* 0x0000001fff037819 */ /* 0x001fce0000011482 */
[----:B------:R4:W0:Y:S01]  /*0580*/  R2UR UR11, R7 ;  /* 0x00000000070b73c2 */ /* 0x00082200000e0000 */
[----:B------:R-:W-:-:S04]  /*0590*/  LEA.HI R3, R3, R130, RZ, 0x5 ;  /* 0x0000008203037211 */ /* 0x000fc800078f28ff */
[----:B------:R-:W-:-:S03]  /*05a0*/  SHF.R.S32.HI R125, RZ, 0x5, R3 ;  /* 0x00000005ff7d7819 */ /* 0x000fc60000011403 */
[----:B------:R4:W0:Y:S08]  /*05b0*/  R2UR UR8, R4 ;  /* 0x00000000040873c2 */ /* 0x00083000000e0000 */
[----:B-123--:R4:W0:Y:S02]  /*05c0*/  R2UR UR9, R0 ;  /* 0x00000000000973c2 */ /* 0x00e82400000e0000 */
.L_x_4094:
[----:B------:R-:W-:Y:S01]  /*05d0*/  SHF.L.U32 R68, R130, 0x4, RZ ;  /* 0x0000000482447819 */ /* 0x000fe200000006ff */
[----:B------:R-:W-:Y:S01]  /*05e0*/  BAR.SYNC.DEFER_BLOCKING 0x0 ;  /* 0x0000000000007b1d */ /* 0x000fe20000010000 */
[----:B------:R-:W-:-:S02]  /*05f0*/  IADD3 R124, -R126, c[0x0][0x174], RZ ;  /* 0x00005d007e7c7a10 */ /* 0x000fc40007ffe1ff */
[----:B----4-:R-:W-:Y:S02]  /*0600*/  LOP3.LUT R0, R68, 0xfffffe00, RZ, 0xc0, !PT ;  /* 0xfffffe0044007812 */ /* 0x010fe400078ec0ff */
        /* <DEDUP_REMOVED lines=123> */
[----:B0-----:R-:W-:-:S02]  /*0dc0*/  MOV R3, UR11 ;  /* 0x0000000b00037c02 */ /* 0x001fc40008000f00 */
[----:B------:R-:W-:-:S03]  /*0dd0*/  ISETP.GE.AND P0, PT, R21, R37, PT ;  /* 0x000000251500720c */ /* 0x000fc60003f06270 */
[----:B------:R-:W-:Y:S01]  /*0de0*/  IMAD.WIDE R2, R122, 0x2, R2 ;  /* 0x000000027a027825 */ /* 0x000fe200078e0202 */
[-C--:B------:R-:W-:Y:S02]  /*0df0*/  ISETP.GE.AND P4, PT, R22, R37.reuse, PT ;  /* 0x000000251600720c */ /* 0x080fe40003f86270 */
[-C--:B------:R-:W-:Y:S02]  /*0e00*/  ISETP.GE.AND P6, PT, R23, R37.reuse, PT ;  /* 0x000000251700720c */ /* 0x080fe40003fc6270 */
[-C--:B------:R-:W-:Y:S02]  /*0e10*/  ISETP.GE.AND P5, PT, R24, R37.reuse, PT ;  /* 0x000000251800720c */ /* 0x080fe40003fa6270 */
[----:B------:R-:W-:Y:S02]  /*0e20*/  ISETP.GE.AND P3, PT, R25, R37, PT ;  /* 0x000000251900720c */ /* 0x000fe40003f66270 */
[----:B------:R-:W-:Y:S01]  /*0e30*/  PRMT R0, RZ, 0x7610, R0 ;  /* 0x00007610ff007816 */ /* 0x000fe20000000000 */
[----:B--2---:R0:W-:Y:S04]  /*0e40*/  STS.U16 [R121], R4 ;  /* 0x0000000479007388 */ /* 0x0041e80000000400 */
[----:B---3--:R1:W-:Y:S04]  /*0e50*/  STS.U16 [R120+0x40], R5 ;  /* 0x0000400578007388 */ /* 0x0083e80000000400 */
[----:B----4-:R2:W-:Y:S04]  /*0e60*/  STS.U16 [R119+0x80], R6 ;  /* 0x0000800677007388 */ /* 0x0105e80000000400 */
[----:B-----5:R3:W-:Y:S04]  /*0e70*/  STS.U16 [R118+0xc0], R7 ;  /* 0x0000c00776007388 */ /* 0x0207e80000000400 */
        /* <DEDUP_REMOVED lines=31> */
[----:B-1----:R-:W-:Y:S02]  /*1070*/  PRMT R5, RZ, 0x7610, R5 ;  /* 0x00007610ff057816 */ /* 0x002fe40000000005 */
[----:B--2---:R-:W-:Y:S02]  /*1080*/  PRMT R6, RZ, 0x7610, R6 ;  /* 0x00007610ff067816 */ /* 0x004fe40000000006 */
[----:B---3--:R-:W-:Y:S02]  /*1090*/  PRMT R7, RZ, 0x7610, R7 ;  /* 0x00007610ff077816 */ /* 0x008fe40000000007 */
[----:B----4-:R-:W-:Y:S02]  /*10a0*/  PRMT R8, RZ, 0x7610, R8 ;  /* 0x00007610ff087816 */ /* 0x010fe40000000008 */
[----:B-----5:R-:W-:Y:S02]  /*10b0*/  PRMT R9, RZ, 0x7610, R9 ;  /* 0x00007610ff097816 */ /* 0x020fe40000000009 */
        /* <DEDUP_REMOVED lines=37> */
[----:B0-----:R-:W-:Y:S02]  /*1310*/  MOV R2, UR8 ;  /* 0x0000000800027c02 */ /* 0x001fe40008000f00 */
        /* <DEDUP_REMOVED lines=81> */
[----:B------:R-:W-:-:S02]  /*1830*/  HADD2.F32 R35, -RZ, R93.H0_H0 ;  /* 0x2000005dff237230 */ /* 0x000fc40000004100 */
[----:B------:R-:W-:Y:S01]  /*1840*/  HADD2.F32 R36, -RZ, R92.H0_H0 ;  /* 0x2000005cff247230 */ /* 0x000fe20000004100 */
        /* <DEDUP_REMOVED lines=47> */
[----:B----4-:R-:W-:Y:S01]  /*1b40*/  HADD2.F32 R32, -RZ, R20.H0_H0 ;  /* 0x20000014ff207230 */ /* 0x010fe20000004100 */
[----:B------:R-:W3:Y:S02]  /*1b50*/  LDS.U16 R19, [R97+0x1a] ;  /* 0x00001a0061137984 */ /* 0x000ee40000000400 */
[----:B------:R-:W-:Y:S01]  /*1b60*/  FFMA.FTZ R29, R33, R31, R30 ;  /* 0x0000001f211d7223 */ /* 0x000fe2000001001e */
[----:B-----5:R-:W-:Y:S01]  /*1b70*/  HADD2.F32 R31, -RZ, R21.H0_H0 ;  /* 0x20000015ff1f7230 */ /* 0x020fe20000004100 */
[----:B------:R-:W4:Y:S02]  /*1b80*/  LDS.U16 R20, [R97+0x1c] ;  /* 0x00001c0061147984 */ /* 0x000f240000000400 */
[----:B------:R-:W-:Y:S01]  /*1b90*/  FFMA.FTZ R30, R32, R35, R29 ;  /* 0x00000023201e7223 */ /* 0x000fe2000001001d */
[----:B------:R-:W-:-:S02]  /*1ba0*/  HADD2.F32 R35, -RZ, R91.H0_H0 ;  /* 0x2000005bff237230 */ /* 0x000fc40000004100 */
[----:B------:R-:W-:Y:S01]  /*1bb0*/  HADD2.F32 R22, -RZ, R22.H0_H0 ;  /* 0x20000016ff167230 */ /* 0x000fe20000004100 */
[----:B------:R-:W-:Y:S01]  /*1bc0*/  FFMA.FTZ R29, R31, R36, R30 ;  /* 0x000000241f1d7223 */ /* 0x000fe2000001001e */
[----:B------:R-:W5:Y:S01]  /*1bd0*/  LDS.U16 R21, [R97+0x1e] ;  /* 0x00001e0061157984 */ /* 0x000f620000000400 */
        /* <DEDUP_REMOVED lines=18> */
[----:B------:R-:W-:-:S03]  /*1d00*/  HADD2.F32 R2, -RZ, R84.H0_H0 ;  /* 0x20000054ff027230 */ /* 0x000fc60000004100 */
[----:B------:R-:W-:Y:S01]  /*1d10*/  FFMA.FTZ R27, R62, R27, R29 ;  /* 0x0000001b3e1b7223 */ /* 0x000fe2000001001d */
[----:B------:R-:W-:Y:S01]  /*1d20*/  MOV R29, c[0x0][0x16c] ;  /* 0x00005b00001d7a02 */ /* 0x000fe20000000f00 */
[----:B--2---:R-:W-:-:S03]  /*1d30*/  HADD2.F32 R64, -RZ, R3.H0_H0 ;  /* 0x20000003ff407230 */ /* 0x004fc60000004100 */
[----:B------:R-:W-:Y:S01]  /*1d40*/  ISETP.GE.AND P0, PT, R29, 0x1, PT ;  /* 0x000000011d00780c */ /* 0x000fe20003f06270 */
[----:B------:R-:W-:Y:S01]  /*1d50*/  HADD2.F32 R3, -RZ, R83.H0_H0 ;  /* 0x20000053ff037230 */ /* 0x000fe20000004100 */
[----:B------:R-:W-:Y:S01]  /*1d60*/  FFMA.FTZ R2, R64, R2, R27 ;  /* 0x0000000240027223 */ /* 0x000fe2000001001b */
[----:B---3--:R-:W-:Y:S02]  /*1d70*/  HADD2.F32 R19, -RZ, R19.H0_H0 ;  /* 0x20000013ff137230 */ /* 0x008fe40000004100 */
[----:B------:R-:W-:Y:S02]  /*1d80*/  HADD2.F32 R27, -RZ, R82.H0_H0 ;  /* 0x20000052ff1b7230 */ /* 0x000fe40000004100 */
[----:B----4-:R-:W-:Y:S01]  /*1d90*/  HADD2.F32 R20, -RZ, R20.H0_H0 ;  /* 0x20000014ff147230 */ /* 0x010fe20000004100 */
[----:B------:R-:W-:Y:S01]  /*1da0*/  FFMA.FTZ R3, R19, R3, R2 ;  /* 0x0000000313037223 */ /* 0x000fe20000010002 */
[----:B------:R-:W-:Y:S02]  /*1db0*/  HADD2.F32 R131, -RZ, R81.H0_H0 ;  /* 0x20000051ff837230 */ /* 0x000fe40000004100 */
[----:B-----5:R-:W-:Y:S01]  /*1dc0*/  HADD2.F32 R69, -RZ, R21.H0_H0 ;  /* 0x20000015ff457230 */ /* 0x020fe20000004100 */
[----:B------:R-:W-:-:S02]  /*1dd0*/  FFMA.FTZ R2, R20, R27, R3 ;  /* 0x0000001b14027223 */ /* 0x000fc40000010003 */
[----:B------:R-:W-:Y:S02]  /*1de0*/  FMUL.FTZ R52, R28, UR4 ;  /* 0x000000041c347c20 */ /* 0x000fe40008410000 */
[----:B------:R-:W-:Y:S02]  /*1df0*/  FFMA.FTZ R131, R69, R131, R2 ;  /* 0x0000008345837223 */ /* 0x000fe40000010002 */
        /* <DEDUP_REMOVED lines=17> */
[----:B------:R-:W-:Y:S01]  /*1f10*/  IADD3 R36, R124, -0x1, RZ ;  /* 0xffffffff7c247810 */ /* 0x000fe20007ffe0ff */
[----:B------:R-:W-:Y:S01]  /*1f20*/  HADD2.F32 R7, -RZ, R7.H0_H0 ;  /* 0x20000007ff077230 */ /* 0x000fe20000004100 */
[----:B------:R-:W-:Y:S01]  /*1f30*/  FADD.FTZ R27, R25, R25 ;  /* 0x00000019191b7221 */ /* 0x000fe20000010000 */
[----:B------:R-:W-:Y:S01]  /*1f40*/  HADD2.F32 R61, -RZ, R13.H0_H0 ;  /* 0x2000000dff3d7230 */ /* 0x000fe20000004100 */
[----:B------:R-:W-:Y:S01]  /*1f50*/  LEA.HI R2, R36, R36, RZ, 0x1 ;  /* 0x0000002424027211 */ /* 0x000fe200078f08ff */
[----:B------:R-:W-:Y:S01]  /*1f60*/  FADD.FTZ R25, R60, R60 ;  /* 0x0000003c3c197221 */ /* 0x000fe20000010000 */
[----:B------:R-:W-:Y:S01]  /*1f70*/  LEA.HI R60, R124, R124, RZ, 0x1 ;  /* 0x0000007c7c3c7211 */ /* 0x000fe200078f08ff */
[----:B------:R-:W-:Y:S01]  /*1f80*/  HADD2.F32 R8, -RZ, R8.H0_H0 ;  /* 0x20000008ff087230 */ /* 0x000fe20000004100 */
[----:B------:R-:W-:Y:S01]  /*1f90*/  LOP3.LUT R3, R2, 0xfffffe, RZ, 0xc0, !PT ;  /* 0x00fffffe02037812 */ /* 0x000fe200078ec0ff */
[----:B------:R-:W-:Y:S01]  /*1fa0*/  HADD2.F32 R9, -RZ, R9.H0_H0 ;  /* 0x20000009ff097230 */ /* 0x000fe20000004100 */
[----:B------:R-:W-:Y:S01]  /*1fb0*/  FADD.FTZ R13, R7, UR5 ;  /* 0x00000005070d7e21 */ /* 0x000fe20008010000 */
[----:B------:R-:W-:Y:S01]  /*1fc0*/  HADD2.F32 R0, -RZ, R0.H0_H0 ;  /* 0x20000000ff007230 */ /* 0x000fe20000004100 */
[----:B------:R-:W-:Y:S01]  /*1fd0*/  IADD3 R36, R36, -R3, RZ ;  /* 0x8000000324247210 */ /* 0x000fe20007ffe0ff */
[----:B------:R-:W-:Y:S01]  /*1fe0*/  HADD2.F32 R4, -RZ, R4.H0_H0 ;  /* 0x20000004ff047230 */ /* 0x000fe20000004100 */
[----:B------:R-:W-:Y:S01]  /*1ff0*/  FADD.FTZ R7, R61, UR5 ;  /* 0x000000053d077e21 */ /* 0x000fe20008010000 */
[----:B------:R-:W-:Y:S01]  /*2000*/  HADD2.F32 R5, -RZ, R5.H0_H0 ;  /* 0x20000005ff057230 */ /* 0x000fe20000004100 */
[----:B------:R-:W-:Y:S01]  /*2010*/  LOP3.LUT R61, R60, 0xfffffe, RZ, 0xc0, !PT ;  /* 0x00fffffe3c3d7812 */ /* 0x000fe200078ec0ff */
[----:B------:R-:W-:Y:S01]  /*2020*/  HADD2.F32 R6, -RZ, R6.H0_H0 ;  /* 0x20000006ff067230 */ /* 0x000fe20000004100 */
[----:B------:R-:W-:Y:S01]  /*2030*/  FADD.FTZ R35, R28, R28 ;  /* 0x0000001c1c237221 */ /* 0x000fe20000010000 */
[----:B------:R-:W-:Y:S01]  /*2040*/  HADD2.F32 R2, -RZ, R11.H0_H0 ;  /* 0x2000000bff027230 */ /* 0x000fe20000004100 */
[----:B------:R-:W-:Y:S01]  /*2050*/  FADD.FTZ R30, R22, R22 ;  /* 0x00000016161e7221 */ /* 0x000fe20000010000 */
[----:B------:R-:W-:Y:S01]  /*2060*/  HADD2.F32 R3, -RZ, R12.H0_H0 ;  /* 0x2000000cff037230 */ /* 0x000fe20000004100 */
[----:B------:R-:W-:Y:S01]  /*2070*/  FADD.FTZ R12, R8, UR5 ;  /* 0x00000005080c7e21 */ /* 0x000fe20008010000 */
[----:B------:R-:W-:Y:S01]  /*2080*/  HADD2.F32 R10, -RZ, R10.H0_H0 ;  /* 0x2000000aff0a7230 */ /* 0x000fe20000004100 */
[----:B------:R-:W-:Y:S01]  /*2090*/  FADD.FTZ R11, R9, UR5 ;  /* 0x00000005090b7e21 */ /* 0x000fe20008010000 */
        /* <DEDUP_REMOVED lines=9> */
[----:B------:R-:W-:Y:S01]  /*2130*/  FADD.FTZ R17, R0, UR5 ;  /* 0x0000000500117e21 */ /* 0x000fe20008010000 */
[----:B------:R-:W-:Y:S01]  /*2140*/  LOP3.LUT R18, R130, 0x1f, RZ, 0xc0, !PT ;  /* 0x0000001f82127812 */ /* 0x000fe200078ec0ff */
[----:B------:R-:W-:Y:S01]  /*2150*/  FADD.FTZ R16, R4, UR5 ;  /* 0x0000000504107e21 */ /* 0x000fe20008010000 */
[----:B------:R-:W-:Y:S01]  /*2160*/  MOV R19, RZ ;  /* 0x000000ff00137202 */ /* 0x000fe20000000f00 */
[----:B------:R-:W-:Y:S01]  /*2170*/  FADD.FTZ R15, R5, UR5 ;  /* 0x00000005050f7e21 */ /* 0x000fe20008010000 */
[----:B------:R-:W-:Y:S01]  /*2180*/  MOV R80, RZ ;  /* 0x000000ff00507202 */ /* 0x000fe20000000f00 */
[----:B------:R-:W-:Y:S01]  /*2190*/  FADD.FTZ R14, R6, UR5 ;  /* 0x00000005060e7e21 */ /* 0x000fe20008010000 */
[----:B------:R-:W-:Y:S01]  /*21a0*/  IADD3 R0, R124, -R61, RZ ;  /* 0x8000003d7c007210 */ /* 0x000fe20007ffe0ff */
[----:B------:R-:W-:-:S02]  /*21b0*/  FADD.FTZ R9, R2, UR5 ;  /* 0x0000000502097e21 */ /* 0x000fc40008010000 */
[----:B------:R-:W-:Y:S02]  /*21c0*/  FADD.FTZ R8, R3, UR5 ;  /* 0x0000000503087e21 */ /* 0x000fe40008010000 */
        /* <DEDUP_REMOVED lines=8> */
[----:B------:R-:W-:Y:S02]  /*2250*/  FADD.FTZ R10, R10, UR5 ;  /* 0x000000050a0a7e21 */ /* 0x000fe40008010000 */
[----:B------:R-:W-:Y:S02]  /*2260*/  FADD.FTZ R6, R63, UR5 ;  /* 0x000000053f067e21 */ /* 0x000fe40008010000 */
[----:B------:R-:W-:-:S02]  /*2270*/  FADD.FTZ R5, R65, UR5 ;  /* 0x0000000541057e21 */ /* 0x000fc40008010000 */
[----:B------:R-:W-:Y:S02]  /*2280*/  FADD.FTZ R4, R66, UR5 ;  /* 0x0000000542047e21 */ /* 0x000fe40008010000 */
[----:B------:R-:W-:Y:S02]  /*2290*/  FADD.FTZ R3, R67, UR5 ;  /* 0x0000000543037e21 */ /* 0x000fe40008010000 */
[----:B------:R-:W-:Y:S02]  /*22a0*/  FADD.FTZ R2, R68, UR5 ;  /* 0x0000000544027e21 */ /* 0x000fe40008010000 */
.L_x_4089:
        /* <DEDUP_REMOVED lines=13> */
[----:B------:R-:W-:Y:S01]  /*2380*/  ISETP.GE.AND P0, PT, R124, 0x2, PT ;  /* 0x000000027c00780c */ /* 0x000fe20003f06270 */
[----:B------:R-:W-:Y:S02]  /*2390*/  IMAD R128, R136, c[0x0][0x1b8], RZ ;  /* 0x00006e0088807a24 */ /* 0x000fe400078e02ff */
[C---:B------:R-:W-:Y:S01]  /*23a0*/  IMAD R71, R137.reuse, c[0x0][0x19c], R70 ;  /* 0x0000670089477a24 */ /* 0x040fe200078e0246 */
[----:B------:R-:W-:Y:S01]  /*23b0*/  ISETP.NE.OR P0, PT, R18, RZ, !P0 ;  /* 0x000000ff1200720c */ /* 0x000fe20004705670 */
[----:B------:R-:W-:Y:S02]  /*23c0*/  IMAD R139, R137, c[0x0][0x1bc], R128 ;  /* 0x00006f00898b7a24 */ /* 0x000fe400078e0280 */
[C---:B------:R-:W-:Y:S02]  /*23d0*/  IMAD R70, R66.reuse, c[0x0][0x1a0], RZ ;  /* 0x0000680042467a24 */ /* 0x040fe400078e02ff */
[----:B------:R-:W-:-:S08]  /*23e0*/  IMAD R66, R66, c[0x0][0x1c0], RZ ;  /* 0x0000700042427a24 */ /* 0x000fd000078e02ff */
[----:B------:R-:W-:Y:S01]  /*23f0*/  @!P0 IADD3 R164, R124, -0x2, RZ ;  /* 0xfffffffe7ca48810 */ /* 0x000fe20007ffe0ff */
        /* <DEDUP_REMOVED lines=8> */
[----:B------:R-:W-:Y:S01]  /*2480*/  HADD2.F32 R222, -RZ, R92.H0_H0 ;  /* 0x2000005cffde7230 */ /* 0x000fe20000004100 */
[----:B--2---:R-:W0:Y:S08]  /*2490*/  R2UR UR15, R65 ;  /* 0x00000000410f73c2 */ /* 0x004e3000000e0000 */
[----:B------:R1:W2:Y:S01]  /*24a0*/  R2UR UR14, R64 ;  /* 0x00000000400e73c2 */ /* 0x0002a200000e0000 */
[----:B0-----:R-:W-:-:S02]  /*24b0*/  FMUL.FTZ R60, R17, UR15 ;  /* 0x0000000f113c7c20 */ /* 0x001fc40008410000 */
[----:B-1----:R-:W-:Y:S02]  /*24c0*/  FMUL.FTZ R64, R7, UR15 ;  /* 0x0000000f07407c20 */ /* 0x002fe40008410000 */
[----:B------:R-:W-:Y:S02]  /*24d0*/  FMUL.RZ R61, R60, 0.15915493667125701904 ;  /* 0x3e22f9833c3d7820 */ /* 0x000fe4000040c000 */
[----:B------:R-:W-:Y:S02]  /*24e0*/  FMUL.FTZ R60, R16, UR15 ;  /* 0x0000000f103c7c20 */ /* 0x000fe40008410000 */
[----:B------:R-:W-:Y:S01]  /*24f0*/  MUFU.SIN R129, R61 ;  /* 0x0000003d00817308 */ /* 0x000fe20000000400 */
[----:B------:R-:W-:Y:S02]  /*2500*/  FMUL.RZ R172, R64, 0.15915493667125701904 ;  /* 0x3e22f98340ac7820 */ /* 0x000fe4000040c000 */
[----:B------:R-:W-:Y:S02]  /*2510*/  FMUL.RZ R62, R60, 0.15915493667125701904 ;  /* 0x3e22f9833c3e7820 */ /* 0x000fe4000040c000 */
[----:B------:R-:W-:-:S03]  /*2520*/  FMUL.FTZ R60, R15, UR15 ;  /* 0x0000000f0f3c7c20 */ /* 0x000fc60008410000 */
[----:B------:R0:W-:Y:S01]  /*2530*/  MUFU.COS R69, R61 ;  /* 0x0000003d00457308 */ /* 0x0001e20000000000 */
[----:B------:R-:W-:Y:S02]  /*2540*/  FMUL.RZ R63, R60, 0.15915493667125701904 ;  /* 0x3e22f9833c3f7820 */ /* 0x000fe4000040c000 */
[----:B------:R-:W-:-:S04]  /*2550*/  FMUL.FTZ R60, R14, UR15 ;  /* 0x0000000f0e3c7c20 */ /* 0x000fc80008410000 */
[----:B------:R-:W-:Y:S01]  /*2560*/  FMUL.RZ R65, R60, 0.15915493667125701904 ;  /* 0x3e22f9833c417820 */ /* 0x000fe2000040c000 */
[----:B------:R-:W-:Y:S01]  /*2570*/  MUFU.SIN R166, R62 ;  /* 0x0000003e00a67308 */ /* 0x000fe20000000400 */
[----:B------:R-:W-:-:S04]  /*2580*/  FMUL.FTZ R60, R13, UR15 ;  /* 0x0000000f0d3c7c20 */ /* 0x000fc80008410000 */
[----:B0-----:R-:W-:Y:S02]  /*2590*/  FMUL.RZ R61, R60, 0.15915493667125701904 ;  /* 0x3e22f9833c3d7820 */ /* 0x001fe4000040c000 */
[----:B------:R-:W-:Y:S01]  /*25a0*/  FMUL.FTZ R60, R12, UR15 ;  /* 0x0000000f0c3c7c20 */ /* 0x000fe20008410000 */
[----:B------:R0:W-:Y:S08]  /*25b0*/  MUFU.COS R112, R62 ;  /* 0x0000003e00707308 */ /* 0x0001f00000000000 */
[----:B------:R-:W-:Y:S01]  /*25c0*/  MUFU.SIN R113, R63 ;  /* 0x0000003f00717308 */ /* 0x000fe20000000400 */
[----:B0-----:R-:W-:-:S02]  /*25d0*/  FMUL.RZ R62, R60, 0.15915493667125701904 ;  /* 0x3e22f9833c3e7820 */ /* 0x001fc4000040c000 */
        /* <DEDUP_REMOVED lines=10> */
[----:B0-----:R-:W-:-:S05]  /*2680*/  IMAD.WIDE.U32 R60, R137, c[0x0][0x198], RZ ;  /* 0x00006600893c7a25 */ /* 0x001fca00078e00ff */
[----:B------:R-:W-:Y:S01]  /*2690*/  IADD3 R61, R61, R71, RZ ;  /* 0x000000473d3d7210 */ /* 0x000fe20007ffe0ff */
[C---:B------:R-:W-:Y:S01]  /*26a0*/  IMAD R71, R19.reuse, c[0x0][0x1c4], R66 ;  /* 0x0000710013477a24 */ /* 0x040fe200078e0242 */
[----:B------:R-:W-:Y:S03]  /*26b0*/  MUFU.COS R142, R62 ;  /* 0x0000003e008e7308 */ /* 0x000fe60000000000 */
[----:B------:R-:W-:-:S05]  /*26c0*/  IMAD.WIDE.U32 R60, R19, c[0x0][0x1a0], R60 ;  /* 0x00006800133c7a25 */ /* 0x000fca00078e003c */
[----:B------:R-:W-:Y:S01]  /*26d0*/  MUFU.SIN R156, R63 ;  /* 0x0000003f009c7308 */ /* 0x000fe20000000400 */
[----:B------:R-:W-:-:S07]  /*26e0*/  LEA R64, P1, R60, c[0x0][0x228], 0x3 ;  /* 0x00008a003c407a11 */ /* 0x000fce00078218ff */
[----:B------:R0:W-:Y:S08]  /*26f0*/  MUFU.COS R144, R63 ;  /* 0x0000003f00907308 */ /* 0x0001f00000000000 */
[----:B------:R-:W-:Y:S01]  /*2700*/  MUFU.SIN R162, R65 ;  /* 0x0000004100a27308 */ /* 0x000fe20000000400 */
[----:B0-----:R-:W-:-:S05]  /*2710*/  IMAD.WIDE.U32 R62, R137, c[0x0][0x1b8], RZ ;  /* 0x00006e00893e7a25 */ /* 0x001fca00078e00ff */
[----:B------:R-:W-:Y:S02]  /*2720*/  IADD3 R63, R63, R139, RZ ;  /* 0x0000008b3f3f7210 */ /* 0x000fe40007ffe0ff */
[----:B------:R0:W-:Y:S03]  /*2730*/  MUFU.COS R138, R65 ;  /* 0x00000041008a7308 */ /* 0x0001e60000000000 */
[----:B------:R-:W-:-:S05]  /*2740*/  IMAD.WIDE.U32 R62, R19, c[0x0][0x1c0], R62 ;  /* 0x00007000133e7a25 */ /* 0x000fca00078e003e */
[----:B------:R-:W-:Y:S01]  /*2750*/  MUFU.SIN R154, R67 ;  /* 0x00000043009a7308 */ /* 0x000fe20000000400 */
[----:B0-----:R-:W-:Y:S01]  /*2760*/  FMUL.FTZ R65, R8, UR15 ;  /* 0x0000000f08417c20 */ /* 0x001fe20008410000 */
[----:B------:R-:W-:-:S03]  /*2770*/  LEA R66, P2, R62, c[0x0][0x230], 0x3 ;  /* 0x00008c003e427a11 */ /* 0x000fc600078418ff */
[----:B------:R-:W-:-:S03]  /*2780*/  FMUL.RZ R65, R65, 0.15915493667125701904 ;  /* 0x3e22f98341417820 */ /* 0x000fc6000040c000 */
[----:B------:R0:W-:Y:S08]  /*2790*/  MUFU.COS R146, R67 ;  /* 0x0000004300927308 */ /* 0x0001f00000000000 */
[----:B------:R-:W-:Y:S01]  /*27a0*/  MUFU.SIN R150, R65 ;  /* 0x0000004100967308 */ /* 0x000fe20000000400 */
[----:B0-----:R-:W-:-:S07]  /*27b0*/  IMAD R67, R19, c[0x0][0x1a4], R70 ;  /* 0x0000690013437a24 */ /* 0x001fce00078e0246 */
[----:B------:R0:W-:Y:S08]  /*27c0*/  MUFU.COS R170, R65 ;  /* 0x0000004100aa7308 */ /* 0x0001f00000000000 */
[----:B------:R-:W-:Y:S01]  /*27d0*/  MUFU.SIN R152, R68 ;  /* 0x0000004400987308 */ /* 0x000fe20000000400 */
[----:B0-----:R-:W-:Y:S02]  /*27e0*/  IADD3 R65, R61, R67, RZ ;  /* 0x000000433d417210 */ /* 0x001fe40007ffe0ff */
[----:B------:R-:W-:-:S02]  /*27f0*/  IADD3 R61, R63, R71, RZ ;  /* 0x000000473f3d7210 */ /* 0x000fc40007ffe0ff */
[----:B------:R-:W-:Y:S01]  /*2800*/  LEA.HI.X R65, R60, c[0x0][0x22c], R65, 0x3, P1 ;  /* 0x00008b003c417a11 */ /* 0x000fe200008f1c41 */
[----:B------:R-:W-:Y:S01]  /*2810*/  FMUL.FTZ R60, R6, UR15 ;  /* 0x0000000f063c7c20 */ /* 0x000fe20008410000 */
[----:B------:R-:W-:Y:S01]  /*2820*/  LEA.HI.X R67, R62, c[0x0][0x234], R61, 0x3, P2 ;  /* 0x00008d003e437a11 */ /* 0x000fe200010f1c3d */
[----:B------:R2:W-:Y:S01]  /*2830*/  MUFU.COS R168, R68 ;  /* 0x0000004400a87308 */ /* 0x0005e20000000000 */
[----:B------:R-:W-:Y:S01]  /*2840*/  ISETP.NE.AND P1, PT, R130, RZ, PT ;  /* 0x000000ff8200720c */ /* 0x000fe20003f25270 */
[----:B------:R-:W-:Y:S01]  /*2850*/  FMUL.RZ R71, R60, 0.15915493667125701904 ;  /* 0x3e22f9833c477820 */ /* 0x000fe2000040c000 */
[----:B------:R-:W3:Y:S01]  /*2860*/  LDG.E.64 R64, [R64.64] ;  /* 0x0000000640407981 */ /* 0x000ee2000c1e1b00 */
[----:B------:R-:W-:-:S03]  /*2870*/  IADD3 R63, R130, 0x200, RZ ;  /* 0x00000200823f7810 */ /* 0x000fc60007ffe0ff */
[----:B------:R-:W3:Y:S01]  /*2880*/  LDG.E.64 R66, [R66.64] ;  /* 0x0000000642427981 */ /* 0x000ee2000c1e1b00 */
[----:B------:R-:W-:Y:S01]  /*2890*/  MUFU.SIN R148, R172 ;  /* 0x000000ac00947308 */ /* 0x000fe20000000400 */
[----:B--2---:R-:W-:-:S05]  /*28a0*/  MOV R68, UR14 ;  /* 0x0000000e00447c02 */ /* 0x004fca0008000f00 */
[----:B------:R-:W-:Y:S01]  /*28b0*/  FMUL.FTZ R70, R68, 1.4426950216293334961 ;  /* 0x3fb8aa3b44467820 */ /* 0x000fe20000410000 */
[----:B------:R-:W-:Y:S01]  /*28c0*/  @!P1 LEA R63, R36, R19, 0x8 ;  /* 0x00000013243f9211 */ /* 0x000fe200078e40ff */
[----:B------:R-:W-:Y:S02]  /*28d0*/  MUFU.SIN R169, R71 ;  /* 0x0000004700a97308 */ /* 0x000fe40000000400 */
[----:B------:R-:W-:-:S06]  /*28e0*/  FMUL.FTZ R68, R17, R70 ;  /* 0x0000004611447220 */ /* 0x000fcc0000410000 */
[----:B------:R-:W0:Y:S01]  /*28f0*/  MUFU.EX2 R68, R68 ;  /* 0x0000004400447308 */ /* 0x000e220000000800 */
[----:B------:R-:W-:Y:S01]  /*2900*/  SHF.L.U32 R139, R63, 0x3, RZ ;  /* 0x000000033f8b7819 */ /* 0x000fe200000006ff */
[----:B------:R-:W-:-:S06]  /*2910*/  HFMA2.MMA R61, -RZ, RZ, 0, 0 ;  /* 0x00000000ff3d7435 */ /* 0x000fcc00000001ff */
[----:B------:R1:W-:Y:S01]  /*2920*/  MUFU.COS R171, R71 ;  /* 0x0000004700ab7308 */ /* 0x0003e20000000000 */
[C---:B0-----:R-:W-:Y:S01]  /*2930*/  FMUL.FTZ R128, R68.reuse, R69 ;  /* 0x0000004544807220 */ /* 0x041fe20000410000 */
[----:B------:R-:W-:Y:S01]  /*2940*/  MOV R60, 0x3f800000 ;  /* 0x3f800000003c7802 */ /* 0x000fe20000000f00 */
[----:B------:R-:W-:-:S05]  /*2950*/  FMUL.FTZ R129, R68, R129 ;  /* 0x0000008144817220 */ /* 0x000fca0000410000 */
[----:B------:R-:W-:Y:S01]  /*2960*/  MUFU.COS R172, R172 ;  /* 0x000000ac00ac7308 */ /* 0x000fe20000000000 */
[----:B------:R0:W-:Y:S01]  /*2970*/  STS.64 [R139+0x10b0], R128 ;  /* 0x0010b0808b007388 */ /* 0x0001e20000000a00 */
[----:B-1----:R-:W-:Y:S02]  /*2980*/  FMUL.FTZ R71, R4, UR15 ;  /* 0x0000000f04477c20 */ /* 0x002fe40008410000 */
[----:B------:R-:W-:Y:S02]  /*2990*/  FMUL.FTZ R68, R5, UR15 ;  /* 0x0000000f05447c20 */ /* 0x000fe40008410000 */
[----:B------:R-:W-:Y:S02]  /*29a0*/  @!P0 IMAD R69, R164, c[0x0][0x16c], R19 ;  /* 0x00005b00a4458a24 */ /* 0x000fe400078e0213 */
[----:B------:R-:W-:Y:S02]  /*29b0*/  FMUL.RZ R143, R71, 0.15915493667125701904 ;  /* 0x3e22f983478f7820 */ /* 0x000fe4000040c000 */
[----:B------:R-:W-:Y:S01]  /*29c0*/  FMUL.FTZ R71, R3, UR15 ;  /* 0x0000000f03477c20 */ /* 0x000fe20008410000 */
[----:B------:R-:W-:Y:S01]  /*29d0*/  CS2R R62, SRZ ;  /* 0x00000000003e7805 */ /* 0x000fe2000001ff00 */
[----:B------:R-:W-:-:S02]  /*29e0*/  FMUL.RZ R141, R68, 0.15915493667125701904 ;  /* 0x3e22f983448d7820 */ /* 0x000fc4000040c000 */
[----:B------:R-:W-:Y:S01]  /*29f0*/  @!P0 IMAD.WIDE R68, R69, 0x10, R108 ;  /* 0x0000001045448825 */ /* 0x000fe200078e026c */
[----:B------:R-:W-:Y:S03]  /*2a00*/  BAR.SYNC.DEFER_BLOCKING 0x0 ;  /* 0x0000000000007b1d */ /* 0x000fe60000010000 */
[----:B------:R-:W-:Y:S02]  /*2a10*/  FMUL.RZ R145, R71, 0.15915493667125701904 ;  /* 0x3e22f98347917820 */ /* 0x000fe4000040c000 */
[-C--:B------:R-:W-:Y:S02]  /*2a20*/  FMUL.FTZ R71, R16, R70.reuse ;  /* 0x0000004610477220 */ /* 0x080fe40000410000 */
[----:B0-----:R-:W-:-:S04]  /*2a30*/  FMUL.FTZ R139, R13, R70 ;  /* 0x000000460d8b7220 */ /* 0x001fc80000410000 */
[----:B------:R-:W0:Y:S01]  /*2a40*/  MUFU.EX2 R71, R71 ;  /* 0x0000004700477308 */ /* 0x000e220000000800 */
[----:B------:R1:W5:Y:S07]  /*2a50*/  @!P0 LDG.E.128 R60, [R68.64] ;  /* 0x00000006443c8981 */ /* 0x00036e000c1e1d00 */
[----:B------:R-:W-:Y:S01]  /*2a60*/  MUFU.EX2 R139, R139 ;  /* 0x0000008b008b7308 */ /* 0x000fe20000000800 */
[-C--:B-1----:R-:W-:Y:S02]  /*2a70*/  FMUL.FTZ R68, R15, R70.reuse ;  /* 0x000000460f447220 */ /* 0x082fe40000410000 */
[----:B------:R-:W-:-:S05]  /*2a80*/  FMUL.FTZ R69, R14, R70 ;  /* 0x000000460e457220 */ /* 0x000fca0000410000 */
[----:B------:R-:W1:Y:S08]  /*2a90*/  MUFU.EX2 R68, R68 ;  /* 0x0000004400447308 */ /* 0x000e700000000800 */
[----:B------:R-:W2:Y:S01]  /*2aa0*/  MUFU.EX2 R69, R69 ;  /* 0x0000004500457308 */ /* 0x000ea20000000800 */
[C---:B0-----:R-:W-:Y:S02]  /*2ab0*/  FMUL.FTZ R166, R71.reuse, R166 ;  /* 0x000000a647a67220 */ /* 0x041fe40000410000 */
[----:B------:R-:W-:-:S02]  /*2ac0*/  FMUL.FTZ R167, R71, R112 ;  /* 0x0000007047a77220 */ /* 0x000fc40000410000 */
[----:B------:R-:W-:Y:S02]  /*2ad0*/  FMUL.FTZ R112, RZ, R166 ;  /* 0x000000a6ff707220 */ /* 0x000fe40000410000 */
[C---:B-1----:R-:W-:Y:S02]  /*2ae0*/  FMUL.FTZ R165, R68.reuse, R165 ;  /* 0x000000a544a57220 */ /* 0x042fe40000410000 */
[----:B------:R-:W-:Y:S02]  /*2af0*/  FMUL.FTZ R164, R68, R113 ;  /* 0x0000007144a47220 */ /* 0x000fe40000410000 */
[----:B------:R-:W-:Y:S02]  /*2b00*/  FMUL.FTZ R68, R8, R70 ;  /* 0x0000004608447220 */ /* 0x000fe40000410000 */
[----:B------:R-:W-:Y:S02]  /*2b10*/  FMUL.FTZ R161, R139, R140 ;  /* 0x0000008c8ba17220 */ /* 0x000fe40000410000 */
[----:B--2---:R-:W-:-:S02]  /*2b20*/  FMUL.FTZ R163, R69, R138 ;  /* 0x0000008a45a37220 */ /* 0x004fc40000410000 */
[C---:B------:R-:W-:Y:S02]  /*2b30*/  FMUL.FTZ R140, R226.reuse, R166 ;  /* 0x000000a6e28c7220 */ /* 0x040fe40000410000 */
[----:B------:R-:W-:Y:S02]  /*2b40*/  FMUL.FTZ R162, R69, R162 ;  /* 0x000000a245a27220 */ /* 0x000fe40000410000 */
[-C--:B------:R-:W-:Y:S01]  /*2b50*/  FFMA.FTZ R138, R226, R167.reuse, -R112 ;  /* 0x000000a7e28a7223 */ /* 0x080fe20000010870 */
[----:B------:R-:W0:Y:S01]  /*2b60*/  MUFU.EX2 R69, R68 ;  /* 0x0000004400457308 */ /* 0x000e220000000800 */
[----:B------:R-:W-:Y:S02]  /*2b70*/  FFMA.FTZ R140, RZ, R167, R140 ;  /* 0x000000a7ff8c7223 */ /* 0x000fe4000001008c */
[----:B------:R-:W-:Y:S02]  /*2b80*/  FADD.FTZ R138, R225, R138 ;  /* 0x0000008ae18a7221 */ /* 0x000fe40000010000 */
[----:B------:R-:W-:-:S02]  /*2b90*/  FMUL.FTZ R160, R139, R160 ;  /* 0x000000a08ba07220 */ /* 0x000fc40000410000 */
[----:B------:R-:W-:Y:S01]  /*2ba0*/  FADD.FTZ R140, RZ, R140 ;  /* 0x0000008cff8c7221 */ /* 0x000fe20000010000 */
[----:B------:R-:W-:Y:S01]  /*2bb0*/  MUFU.SIN R174, R143 ;  /* 0x0000008f00ae7308 */ /* 0x000fe20000000400 */
[C---:B------:R-:W-:Y:S02]  /*2bc0*/  FMUL.FTZ R139, R164.reuse, R138 ;  /* 0x0000008aa48b7220 */ /* 0x040fe40000410000 */
[----:B------:R-:W-:Y:S02]  /*2bd0*/  FMUL.FTZ R112, R5, R70 ;  /* 0x0000004605707220 */ /* 0x000fe40000410000 */
[----:B------:R-:W-:-:S03]  /*2be0*/  FMUL.FTZ R113, R164, R140 ;  /* 0x0000008ca4717220 */ /* 0x000fc60000410000 */
[----:B------:R1:W-:Y:S01]  /*2bf0*/  MUFU.COS R176, R143 ;  /* 0x0000008f00b07308 */ /* 0x0003e20000000000 */
[----:B------:R-:W-:Y:S02]  /*2c00*/  FFMA.FTZ R140, R165, R140, R139 ;  /* 0x0000008ca58c7223 */ /* 0x000fe4000001008b */
[----:B------:R-:W-:-:S05]  /*2c10*/  FMUL.FTZ R147, R9, R70 ;  /* 0x0000004609937220 */ /* 0x000fca0000410000 */
[----:B------:R-:W-:Y:S01]  /*2c20*/  MUFU.SIN R178, R145 ;  /* 0x0000009100b27308 */ /* 0x000fe20000000400 */
[----:B-1----:R-:W-:-:S07]  /*2c30*/  FMUL.FTZ R143, R11, R70 ;  /* 0x000000460b8f7220 */ /* 0x002fce0000410000 */
[----:B------:R1:W-:Y:S01]  /*2c40*/  MUFU.COS R180, R145 ;  /* 0x0000009100b47308 */ /* 0x0003e20000000000 */
[-C--:B------:R-:W-:Y:S02]  /*2c50*/  FMUL.FTZ R68, R6, R70.reuse ;  /* 0x0000004606447220 */ /* 0x080fe40000410000 */
[----:B-1----:R-:W-:-:S05]  /*2c60*/  FMUL.FTZ R145, R10, R70 ;  /* 0x000000460a917220 */ /* 0x002fca0000410000 */
[----:B------:R-:W1:Y:S01]  /*2c70*/  MUFU.EX2 R143, R143 ;  /* 0x0000008f008f7308 */ /* 0x000e620000000800 */
[----:B------:R-:W-:Y:S02]  /*2c80*/  FFMA.FTZ R139, R165, R138, -R113 ;  /* 0x0000008aa58b7223 */ /* 0x000fe40000010871 */
[----:B------:R-:W-:Y:S02]  /*2c90*/  FADD.FTZ R140, RZ, R140 ;  /* 0x0000008cff8c7221 */ /* 0x000fe40000010000 */
[----:B0-----:R-:W-:-:S03]  /*2ca0*/  FMUL.FTZ R151, R69, R170 ;  /* 0x000000aa45977220 */ /* 0x001fc60000410000 */
[----:B------:R-:W0:Y:S01]  /*2cb0*/  MUFU.EX2 R145, R145 ;  /* 0x0000009100917308 */ /* 0x000e220000000800 */
[----:B------:R-:W-:Y:S02]  /*2cc0*/  FMUL.FTZ R150, R69, R150 ;  /* 0x0000009645967220 */ /* 0x000fe40000410000 */
[-C--:B------:R-:W-:Y:S02]  /*2cd0*/  FMUL.FTZ R69, R4, R70.reuse ;  /* 0x0000004604457220 */ /* 0x080fe40000410000 */
[----:B------:R-:W-:-:S03]  /*2ce0*/  FMUL.FTZ R113, R3, R70 ;  /* 0x0000004603717220 */ /* 0x000fc60000410000 */
[----:B------:R-:W-:Y:S01]  /*2cf0*/  MUFU.SIN R173, R141 ;  /* 0x0000008d00ad7308 */ /* 0x000fe20000000400 */
[----:B------:R-:W-:Y:S02]  /*2d00*/  FADD.FTZ R139, R224, R139 ;  /* 0x0000008be08b7221 */ /* 0x000fe40000010000 */
[----:B------:R-:W-:-:S05]  /*2d10*/  FMUL.FTZ R138, R162, R140 ;  /* 0x0000008ca28a7220 */ /* 0x000fca0000410000 */
[----:B------:R2:W-:Y:S08]  /*2d20*/  MUFU.COS R175, R141 ;  /* 0x0000008d00af7308 */ /* 0x0005f00000000000 */
[----:B------:R-:W4:Y:S01]  /*2d30*/  MUFU.EX2 R112, R112 ;  /* 0x0000007000707308 */ /* 0x000f220000000800 */
[----:B--2---:R-:W-:Y:S02]  /*2d40*/  FMUL.FTZ R141, R12, R70 ;  /* 0x000000460c8d7220 */ /* 0x004fe40000410000 */
[----:B------:R-:W-:-:S05]  /*2d50*/  FFMA.FTZ R138, R163, R139, -R138 ;  /* 0x0000008ba38a7223 */ /* 0x000fca000001088a */
[----:B------:R-:W2:Y:S01]  /*2d60*/  MUFU.EX2 R147, R147 ;  /* 0x0000009300937308 */ /* 0x000ea20000000800 */
[----:B------:R-:W-:-:S07]  /*2d70*/  FMUL.FTZ R139, R162, R139 ;  /* 0x0000008ba28b7220 */ /* 0x000fce0000410000 */
[----:B------:R-:W0:Y:S01]  /*2d80*/  MUFU.EX2 R68, R68 ;  /* 0x0000004400447308 */ /* 0x000e220000000800 */
[----:B------:R-:W-:-:S07]  /*2d90*/  FFMA.FTZ R139, R163, R140, R139 ;  /* 0x0000008ca38b7223 */ /* 0x000fce000001008b */
[----:B------:R-:W0:Y:S01]  /*2da0*/  MUFU.EX2 R141, R141 ;  /* 0x0000008d008d7308 */ /* 0x000e220000000800 */
[----:B------:R-:W-:-:S07]  /*2db0*/  FADD.FTZ R138, R223, R138 ;  /* 0x0000008adf8a7221 */ /* 0x000fce0000010000 */
[----:B------:R-:W2:Y:S01]  /*2dc0*/  MUFU.EX2 R69, R69 ;  /* 0x0000004500457308 */ /* 0x000ea20000000800 */
[----:B-1----:R-:W-:-:S07]  /*2dd0*/  FMUL.FTZ R157, R143, R144 ;  /* 0x000000908f9d7220 */ /* 0x002fce0000410000 */
[----:B------:R-:W1:Y:S01]  /*2de0*/  MUFU.EX2 R113, R113 ;  /* 0x0000007100717308 */ /* 0x000e620000000800 */
[C---:B0-----:R-:W-:Y:S02]  /*2df0*/  FMUL.FTZ R155, R145.reuse, R146 ;  /* 0x00000092919b7220 */ /* 0x041fe40000410000 */
[----:B------:R-:W-:Y:S02]  /*2e00*/  FMUL.FTZ R154, R145, R154 ;  /* 0x0000009a919a7220 */ /* 0x000fe40000410000 */
[----:B------:R-:W-:Y:S02]  /*2e10*/  FMUL.FTZ R71, R7, R70 ;  /* 0x0000004607477220 */ /* 0x000fe40000410000 */
[C---:B----4-:R-:W-:Y:S02]  /*2e20*/  FMUL.FTZ R145, R112.reuse, R175 ;  /* 0x000000af70917220 */ /* 0x050fe40000410000 */
[----:B------:R-:W-:Y:S02]  /*2e30*/  FMUL.FTZ R144, R112, R173 ;  /* 0x000000ad70907220 */ /* 0x000fe40000410000 */
[----:B------:R-:W-:-:S02]  /*2e40*/  FADD.FTZ R139, RZ, R139 ;  /* 0x0000008bff8b7221 */ /* 0x000fc40000010000 */
[----:B------:R-:W-:Y:S02]  /*2e50*/  FMUL.FTZ R112, R160, R138 ;  /* 0x0000008aa0707220 */ /* 0x000fe40000410000 */
[C---:B--2---:R-:W-:Y:S02]  /*2e60*/  FMUL.FTZ R153, R147.reuse, R168 ;  /* 0x000000a893997220 */ /* 0x044fe40000410000 */
[----:B------:R-:W-:Y:S02]  /*2e70*/  FMUL.FTZ R152, R147, R152 ;  /* 0x0000009893987220 */ /* 0x000fe40000410000 */
[C---:B------:R-:W-:Y:S02]  /*2e80*/  FMUL.FTZ R147, R68.reuse, R171 ;  /* 0x000000ab44937220 */ /* 0x040fe40000410000 */
[----:B------:R-:W-:Y:S01]  /*2e90*/  FMUL.FTZ R146, R68, R169 ;  /* 0x000000a944927220 */ /* 0x000fe20000410000 */
[----:B------:R-:W0:Y:S01]  /*2ea0*/  MUFU.EX2 R71, R71 ;  /* 0x0000004700477308 */ /* 0x000e220000000800 */
[----:B------:R-:W-:-:S02]  /*2eb0*/  FMUL.FTZ R68, R160, R139 ;  /* 0x0000008ba0447220 */ /* 0x000fc40000410000 */
[----:B------:R-:W-:Y:S02]  /*2ec0*/  FFMA.FTZ R112, R161, R139, R112 ;  /* 0x0000008ba1707223 */ /* 0x000fe40000010070 */
[C---:B------:R-:W-:Y:S02]  /*2ed0*/  FMUL.FTZ R159, R141.reuse, R142 ;  /* 0x0000008e8d9f7220 */ /* 0x040fe40000410000 */
[----:B------:R-:W-:Y:S02]  /*2ee0*/  FMUL.FTZ R158, R141, R158 ;  /* 0x0000009e8d9e7220 */ /* 0x000fe40000410000 */
[----:B------:R-:W-:Y:S02]  /*2ef0*/  FMUL.FTZ R156, R143, R156 ;  /* 0x0000009c8f9c7220 */ /* 0x000fe40000410000 */
[C---:B------:R-:W-:Y:S02]  /*2f00*/  FMUL.FTZ R143, R69.reuse, R176 ;  /* 0x000000b0458f7220 */ /* 0x040fe40000410000 */
[----:B------:R-:W-:-:S02]  /*2f10*/  FMUL.FTZ R142, R69, R174 ;  /* 0x000000ae458e7220 */ /* 0x000fc40000410000 */
[C---:B-1----:R-:W-:Y:S02]  /*2f20*/  FMUL.FTZ R141, R113.reuse, R180 ;  /* 0x000000b4718d7220 */ /* 0x042fe40000410000 */
[----:B------:R-:W-:Y:S02]  /*2f30*/  FMUL.FTZ R140, R113, R178 ;  /* 0x000000b2718c7220 */ /* 0x000fe40000410000 */
[----:B------:R-:W-:Y:S02]  /*2f40*/  FFMA.FTZ R69, R161, R138, -R68 ;  /* 0x0000008aa1457223 */ /* 0x000fe40000010844 */
[----:B------:R-:W-:Y:S02]  /*2f50*/  FMUL.FTZ R222, R13, R222 ;  /* 0x000000de0dde7220 */ /* 0x000fe40000410000 */
[----:B------:R-:W-:Y:S01]  /*2f60*/  FADD.FTZ R113, RZ, R112 ;  /* 0x00000070ff717221 */ /* 0x000fe20000010000 */
[----:B------:R-:W-:Y:S01]  /*2f70*/  HADD2.F32 R221, -RZ, R91.H0_H0 ;  /* 0x2000005bffdd7230 */ /* 0x000fe20000004100 */
[----:B------:R-:W-:-:S02]  /*2f80*/  FMUL.FTZ R112, R128, R166 ;  /* 0x000000a680707220 */ /* 0x000fc40000410000 */
[----:B------:R-:W-:Y:S02]  /*2f90*/  FADD.FTZ R69, R222, R69 ;  /* 0x00000045de457221 */ /* 0x000fe40000010000 */
[C---:B------:R-:W-:Y:S02]  /*2fa0*/  FMUL.FTZ R138, R158.reuse, R113 ;  /* 0x000000719e8a7220 */ /* 0x040fe40000410000 */
[C---:B------:R-:W-:Y:S02]  /*2fb0*/  FMUL.FTZ R68, R129.reuse, R166 ;  /* 0x000000a681447220 */ /* 0x040fe40000410000 */
        /* <DEDUP_REMOVED lines=8> */
[----:B0-----:R-:W-:-:S02]  /*3040*/  FMUL.FTZ R149, R71, R172 ;  /* 0x000000ac47957220 */ /* 0x001fc40000410000 */
[----:B------:R-:W-:Y:S02]  /*3050*/  FMUL.FTZ R148, R71, R148 ;  /* 0x0000009447947220 */ /* 0x000fe40000410000 */
[-C--:B------:R-:W-:Y:S02]  /*3060*/  FMUL.FTZ R71, R164, R68.reuse ;  /* 0x00000044a4477220 */ /* 0x080fe40000410000 */
[C---:B------:R-:W-:Y:S02]  /*3070*/  FFMA.FTZ R69, R165.reuse, R68, -R69 ;  /* 0x00000044a5457223 */ /* 0x040fe40000010845 */
[----:B------:R-:W-:Y:S02]  /*3080*/  FADD.FTZ R168, RZ, R168 ;  /* 0x000000a8ffa87221 */ /* 0x000fe40000010000 */
[----:B------:R-:W-:Y:S01]  /*3090*/  FMUL.FTZ R139, R156, R138 ;  /* 0x0000008a9c8b7220 */ /* 0x000fe20000410000 */
[----:B------:R-:W-:Y:S01]  /*30a0*/  HADD2.F32 R220, -RZ, R90.H0_H0 ;  /* 0x2000005affdc7230 */ /* 0x000fe20000004100 */
[----:B------:R-:W-:-:S02]  /*30b0*/  FFMA.FTZ R71, R165, R112, R71 ;  /* 0x00000070a5477223 */ /* 0x000fc40000010047 */
[----:B------:R-:W-:Y:S02]  /*30c0*/  FMUL.FTZ R68, R162, R69 ;  /* 0x00000045a2447220 */ /* 0x000fe40000410000 */
[-C--:B------:R-:W-:Y:S02]  /*30d0*/  FMUL.FTZ R113, R156, R168.reuse ;  /* 0x000000a89c717220 */ /* 0x080fe40000410000 */
[----:B------:R-:W-:Y:S02]  /*30e0*/  FFMA.FTZ R139, R157, R168, R139 ;  /* 0x000000a89d8b7223 */ /* 0x000fe4000001008b */
[-C--:B------:R-:W-:Y:S02]  /*30f0*/  FFMA.FTZ R112, R163, R71.reuse, R68 ;  /* 0x00000047a3707223 */ /* 0x080fe40000010044 */
[----:B------:R-:W-:Y:S02]  /*3100*/  FMUL.FTZ R68, R162, R71 ;  /* 0x00000047a2447220 */ /* 0x000fe40000410000 */
[----:B------:R-:W-:-:S02]  /*3110*/  FFMA.FTZ R113, R157, R138, -R113 ;  /* 0x0000008a9d717223 */ /* 0x000fc40000010871 */
[----:B------:R-:W-:Y:S02]  /*3120*/  FMUL.FTZ R220, R11, R220 ;  /* 0x000000dc0bdc7220 */ /* 0x000fe40000410000 */
[----:B------:R-:W-:Y:S01]  /*3130*/  FADD.FTZ R139, RZ, R139 ;  /* 0x0000008bff8b7221 */ /* 0x000fe20000010000 */
[----:B------:R-:W-:Y:S01]  /*3140*/  HADD2.F32 R219, -RZ, R89.H0_H0 ;  /* 0x20000059ffdb7230 */ /* 0x000fe20000004100 */
[----:B------:R-:W-:Y:S02]  /*3150*/  FFMA.FTZ R68, R163, R69, -R68 ;  /* 0x00000045a3447223 */ /* 0x000fe40000010844 */
[----:B------:R-:W-:Y:S02]  /*3160*/  FMUL.FTZ R69, R160, R112 ;  /* 0x00000070a0457220 */ /* 0x000fe40000410000 */
[----:B------:R-:W-:Y:S02]  /*3170*/  FADD.FTZ R113, R220, R113 ;  /* 0x00000071dc717221 */ /* 0x000fe40000010000 */
[----:B------:R-:W-:-:S02]  /*3180*/  FMUL.FTZ R138, R154, R139 ;  /* 0x0000008b9a8a7220 */ /* 0x000fc40000410000 */
[-C--:B------:R-:W-:Y:S02]  /*3190*/  FFMA.FTZ R69, R161, R68.reuse, -R69 ;  /* 0x00000044a1457223 */ /* 0x080fe40000010845 */
[-C--:B------:R-:W-:Y:S02]  /*31a0*/  FMUL.FTZ R168, R154, R113.reuse ;  /* 0x000000719aa87220 */ /* 0x080fe40000410000 */
[C---:B------:R-:W-:Y:S02]  /*31b0*/  FFMA.FTZ R138, R155.reuse, R113, -R138 ;  /* 0x000000719b8a7223 */ /* 0x040fe4000001088a */
[----:B------:R-:W-:Y:S02]  /*31c0*/  FMUL.FTZ R219, R10, R219 ;  /* 0x000000db0adb7220 */ /* 0x000fe40000410000 */
[----:B------:R-:W-:Y:S02]  /*31d0*/  FMUL.FTZ R68, R160, R68 ;  /* 0x00000044a0447220 */ /* 0x000fe40000410000 */
[----:B------:R-:W-:-:S02]  /*31e0*/  FFMA.FTZ R168, R155, R139, R168 ;  /* 0x0000008b9ba87223 */ /* 0x000fc400000100a8 */
[----:B------:R-:W-:Y:S02]  /*31f0*/  FADD.FTZ R138, R219, R138 ;  /* 0x0000008adb8a7221 */ /* 0x000fe40000010000 */
[----:B------:R-:W-:Y:S02]  /*3200*/  FFMA.FTZ R68, R161, R112, R68 ;  /* 0x00000070a1447223 */ /* 0x000fe40000010044 */
[----:B------:R-:W-:Y:S02]  /*3210*/  FADD.FTZ R168, RZ, R168 ;  /* 0x000000a8ffa87221 */ /* 0x000fe40000010000 */
[----:B------:R-:W-:Y:S02]  /*3220*/  FMUL.FTZ R139, R152, R138 ;  /* 0x0000008a988b7220 */ /* 0x000fe40000410000 */
[----:B------:R-:W-:Y:S01]  /*3230*/  FMUL.FTZ R112, R158, R68 ;  /* 0x000000449e707220 */ /* 0x000fe20000410000 */
[----:B------:R-:W-:Y:S01]  /*3240*/  HADD2.F32 R218, -RZ, R88.H0_H0 ;  /* 0x20000058ffda7230 */ /* 0x000fe20000004100 */
[----:B------:R-:W-:-:S02]  /*3250*/  FMUL.FTZ R113, R152, R168 ;  /* 0x000000a898717220 */ /* 0x000fc40000410000 */
[----:B------:R-:W-:Y:S02]  /*3260*/  FFMA.FTZ R139, R153, R168, R139 ;  /* 0x000000a8998b7223 */ /* 0x000fe4000001008b */
[-C--:B------:R-:W-:Y:S02]  /*3270*/  FMUL.FTZ R71, R158, R69.reuse ;  /* 0x000000459e477220 */ /* 0x080fe40000410000 */
[----:B------:R-:W-:Y:S02]  /*3280*/  FFMA.FTZ R112, R159, R69, -R112 ;  /* 0x000000459f707223 */ /* 0x000fe40000010870 */
[----:B------:R-:W-:Y:S02]  /*3290*/  FFMA.FTZ R113, R153, R138, -R113 ;  /* 0x0000008a99717223 */ /* 0x000fe40000010871 */
[----:B------:R-:W-:Y:S02]  /*32a0*/  FMUL.FTZ R218, R9, R218 ;  /* 0x000000da09da7220 */ /* 0x000fe40000410000 */
[----:B------:R-:W-:-:S02]  /*32b0*/  FADD.FTZ R168, RZ, R139 ;  /* 0x0000008bffa87221 */ /* 0x000fc40000010000 */
[----:B------:R-:W-:Y:S02]  /*32c0*/  FFMA.FTZ R71, R159, R68, R71 ;  /* 0x000000449f477223 */ /* 0x000fe40000010047 */
[----:B------:R-:W-:Y:S02]  /*32d0*/  FMUL.FTZ R138, R156, R112 ;  /* 0x000000709c8a7220 */ /* 0x000fe40000410000 */
[----:B------:R-:W-:Y:S02]  /*32e0*/  FMUL.FTZ R68, R2, UR15 ;  /* 0x0000000f02447c20 */ /* 0x000fe40008410000 */
[----:B------:R-:W-:Y:S02]  /*32f0*/  FADD.FTZ R113, R218, R113 ;  /* 0x00000071da717221 */ /* 0x000fe40000010000 */
[----:B------:R-:W-:Y:S02]  /*3300*/  FMUL.FTZ R170, R150, R168 ;  /* 0x000000a896aa7220 */ /* 0x000fe40000410000 */
[----:B------:R-:W-:-:S02]  /*3310*/  FMUL.FTZ R69, R156, R71 ;  /* 0x000000479c457220 */ /* 0x000fc40000410000 */
[----:B------:R-:W-:Y:S02]  /*3320*/  FFMA.FTZ R138, R157, R71, R138 ;  /* 0x000000479d8a7223 */ /* 0x000fe4000001008a */
[----:B------:R-:W-:Y:S02]  /*3330*/  FMUL.RZ R171, R68, 0.15915493667125701904 ;  /* 0x3e22f98344ab7820 */ /* 0x000fe4000040c000 */
[-C--:B------:R-:W-:Y:S02]  /*3340*/  FFMA.FTZ R170, R151, R113.reuse, -R170 ;  /* 0x0000007197aa7223 */ /* 0x080fe400000108aa */
[----:B------:R-:W-:Y:S02]  /*3350*/  FFMA.FTZ R69, R157, R112, -R69 ;  /* 0x000000709d457223 */ /* 0x000fe40000010845 */
[----:B------:R-:W-:Y:S02]  /*3360*/  FMUL.FTZ R113, R150, R113 ;  /* 0x0000007196717220 */ /* 0x000fe40000410000 */
[----:B------:R-:W-:Y:S01]  /*3370*/  FMUL.FTZ R68, R154, R138 ;  /* 0x0000008a9a447220 */ /* 0x000fe20000410000 */
[----:B------:R-:W-:Y:S01]  /*3380*/  HADD2.F32 R217, -RZ, R87.H0_H0 ;  /* 0x20000057ffd97230 */ /* 0x000fe20000004100 */
[----:B------:R-:W-:-:S02]  /*3390*/  FFMA.FTZ R113, R151, R168, R113 ;  /* 0x000000a897717223 */ /* 0x000fc40000010071 */
[CC--:B------:R-:W-:Y:S02]  /*33a0*/  FFMA.FTZ R68, R155.reuse, R69.reuse, -R68 ;  /* 0x000000459b447223 */ /* 0x0c0fe40000010844 */
[----:B------:R-:W-:Y:S02]  /*33b0*/  FMUL.FTZ R69, R154, R69 ;  /* 0x000000459a457220 */ /* 0x000fe40000410000 */
[----:B------:R-:W-:Y:S02]  /*33c0*/  FMUL.FTZ R217, R8, R217 ;  /* 0x000000d908d97220 */ /* 0x000fe40000410000 */
[----:B------:R-:W-:Y:S02]  /*33d0*/  FADD.FTZ R113, RZ, R113 ;  /* 0x00000071ff717221 */ /* 0x000fe40000010000 */
[----:B------:R-:W-:Y:S02]  /*33e0*/  FFMA.FTZ R138, R155, R138, R69 ;  /* 0x0000008a9b8a7223 */ /* 0x000fe40000010045 */
[----:B------:R-:W-:-:S02]  /*33f0*/  FADD.FTZ R170, R217, R170 ;  /* 0x000000aad9aa7221 */ /* 0x000fc40000010000 */
[----:B------:R-:W-:Y:S02]  /*3400*/  FMUL.FTZ R71, R148, R113 ;  /* 0x0000007194477220 */ /* 0x000fe40000410000 */
[----:B------:R-:W-:Y:S02]  /*3410*/  FMUL.FTZ R69, R152, R138 ;  /* 0x0000008a98457220 */ /* 0x000fe40000410000 */
[----:B------:R-:W-:Y:S01]  /*3420*/  FMUL.FTZ R112, R148, R170 ;  /* 0x000000aa94707220 */ /* 0x000fe20000410000 */
[----:B------:R-:W-:Y:S01]  /*3430*/  HADD2.F32 R216, -RZ, R86.H0_H0 ;  /* 0x20000056ffd87230 */ /* 0x000fe20000004100 */
[----:B------:R-:W-:Y:S02]  /*3440*/  FMUL.FTZ R70, R2, R70 ;  /* 0x0000004602467220 */ /* 0x000fe40000410000 */
[----:B------:R-:W-:Y:S02]  /*3450*/  FFMA.FTZ R169, R149, R170, -R71 ;  /* 0x000000aa95a97223 */ /* 0x000fe40000010847 */
[----:B------:R-:W-:-:S02]  /*3460*/  FFMA.FTZ R71, R153, R68, -R69 ;  /* 0x0000004499477223 */ /* 0x000fc40000010845 */
[----:B------:R-:W-:Y:S02]  /*3470*/  FMUL.FTZ R68, R152, R68 ;  /* 0x0000004498447220 */ /* 0x000fe40000410000 */
[----:B------:R-:W-:Y:S01]  /*3480*/  FFMA.FTZ R112, R149, R113, R112 ;  /* 0x0000007195707223 */ /* 0x000fe20000010070 */
[----:B------:R-:W-:Y:S01]  /*3490*/  MUFU.COS R139, R171 ;  /* 0x000000ab008b7308 */ /* 0x000fe20000000000 */
[----:B------:R-:W-:Y:S02]  /*34a0*/  FMUL.FTZ R216, R7, R216 ;  /* 0x000000d807d87220 */ /* 0x000fe40000410000 */
[----:B------:R-:W-:Y:S02]  /*34b0*/  FFMA.FTZ R68, R153, R138, R68 ;  /* 0x0000008a99447223 */ /* 0x000fe40000010044 */
[----:B------:R-:W-:-:S03]  /*34c0*/  FADD.FTZ R138, RZ, R112 ;  /* 0x00000070ff8a7221 */ /* 0x000fc60000010000 */
[----:B------:R-:W0:Y:S01]  /*34d0*/  MUFU.EX2 R70, R70 ;  /* 0x0000004600467308 */ /* 0x000e220000000800 */
[----:B------:R-:W-:Y:S01]  /*34e0*/  HADD2.F32 R215, -RZ, R85.H0_H0 ;  /* 0x20000055ffd77230 */ /* 0x000fe20000004100 */
[----:B------:R-:W-:-:S06]  /*34f0*/  FADD.FTZ R169, R216, R169 ;  /* 0x000000a9d8a97221 */ /* 0x000fcc0000010000 */
[----:B------:R-:W1:Y:S01]  /*3500*/  MUFU.SIN R69, R171 ;  /* 0x000000ab00457308 */ /* 0x000e620000000400 */
[----:B------:R-:W-:Y:S02]  /*3510*/  FMUL.FTZ R113, R150, R71 ;  /* 0x0000004796717220 */ /* 0x000fe40000410000 */
[C---:B------:R-:W-:Y:S02]  /*3520*/  FMUL.FTZ R168, R146.reuse, R138 ;  /* 0x0000008a92a87220 */ /* 0x040fe40000410000 */
[-C--:B------:R-:W-:Y:S02]  /*3530*/  FMUL.FTZ R170, R146, R169.reuse ;  /* 0x000000a992aa7220 */ /* 0x080fe40000410000 */
[-C--:B------:R-:W-:Y:S02]  /*3540*/  FMUL.FTZ R112, R150, R68.reuse ;  /* 0x0000004496707220 */ /* 0x080fe40000410000 */
[----:B------:R-:W-:Y:S02]  /*3550*/  FFMA.FTZ R113, R151, R68, R113 ;  /* 0x0000004497717223 */ /* 0x000fe40000010071 */
[----:B------:R-:W-:-:S02]  /*3560*/  FFMA.FTZ R168, R147, R169, -R168 ;  /* 0x000000a993a87223 */ /* 0x000fc400000108a8 */
[----:B------:R-:W-:Y:S02]  /*3570*/  FMUL.FTZ R215, R6, R215 ;  /* 0x000000d706d77220 */ /* 0x000fe40000410000 */
[----:B------:R-:W-:Y:S02]  /*3580*/  FFMA.FTZ R170, R147, R138, R170 ;  /* 0x0000008a93aa7223 */ /* 0x000fe400000100aa */
[----:B------:R-:W-:Y:S02]  /*3590*/  FFMA.FTZ R112, R151, R71, -R112 ;  /* 0x0000004797707223 */ /* 0x000fe40000010870 */
[----:B------:R-:W-:Y:S02]  /*35a0*/  FMUL.FTZ R68, R148, R113 ;  /* 0x0000007194447220 */ /* 0x000fe40000410000 */
[----:B------:R-:W-:Y:S02]  /*35b0*/  FADD.FTZ R168, R215, R168 ;  /* 0x000000a8d7a87221 */ /* 0x000fe40000010000 */
[----:B0-----:R-:W-:-:S02]  /*35c0*/  FMUL.FTZ R139, R70, R139 ;  /* 0x0000008b468b7220 */ /* 0x001fc40000410000 */
[----:B-1----:R-:W-:Y:S02]  /*35d0*/  FMUL.FTZ R138, R70, R69 ;  /* 0x00000045468a7220 */ /* 0x002fe40000410000 */
[----:B------:R-:W-:Y:S02]  /*35e0*/  FADD.FTZ R170, RZ, R170 ;  /* 0x000000aaffaa7221 */ /* 0x000fe40000010000 */
[----:B------:R-:W-:Y:S02]  /*35f0*/  FFMA.FTZ R68, R149, R112, -R68 ;  /* 0x0000007095447223 */ /* 0x000fe40000010844 */
[----:B------:R-:W-:Y:S02]  /*3600*/  FMUL.FTZ R70, R144, R168 ;  /* 0x000000a890467220 */ /* 0x000fe40000410000 */
[----:B------:R-:W-:Y:S01]  /*3610*/  FMUL.FTZ R112, R148, R112 ;  /* 0x0000007094707220 */ /* 0x000fe20000410000 */
[----:B------:R-:W-:Y:S01]  /*3620*/  HADD2.F32 R172, -RZ, R84.H0_H0 ;  /* 0x20000054ffac7230 */ /* 0x000fe20000004100 */
[----:B------:R-:W-:-:S02]  /*3630*/  FMUL.FTZ R69, R144, R170 ;  /* 0x000000aa90457220 */ /* 0x000fc40000410000 */
[----:B------:R-:W-:Y:S02]  /*3640*/  FFMA.FTZ R170, R145, R170, R70 ;  /* 0x000000aa91aa7223 */ /* 0x000fe40000010046 */
[----:B------:R-:W-:Y:S02]  /*3650*/  FFMA.FTZ R112, R149, R113, R112 ;  /* 0x0000007195707223 */ /* 0x000fe40000010070 */
[----:B------:R-:W-:Y:S02]  /*3660*/  FMUL.FTZ R70, R146, R68 ;  /* 0x0000004492467220 */ /* 0x000fe40000410000 */
[----:B------:R-:W-:Y:S02]  /*3670*/  FFMA.FTZ R168, R145, R168, -R69 ;  /* 0x000000a891a87223 */ /* 0x000fe40000010845 */
[----:B------:R-:W-:Y:S02]  /*3680*/  FMUL.FTZ R203, R5, R172 ;  /* 0x000000ac05cb7220 */ /* 0x000fe40000410000 */
[----:B------:R-:W-:-:S02]  /*3690*/  FADD.FTZ R170, RZ, R170 ;  /* 0x000000aaffaa7221 */ /* 0x000fc40000010000 */
[-C--:B------:R-:W-:Y:S01]  /*36a0*/  FMUL.FTZ R69, R146, R112.reuse ;  /* 0x0000007092457220 */ /* 0x080fe20000410000 */
[----:B------:R-:W-:Y:S01]  /*36b0*/  HADD2.F32 R169, -RZ, R83.H0_H0 ;  /* 0x20000053ffa97230 */ /* 0x000fe20000004100 */
[----:B------:R-:W-:Y:S02]  /*36c0*/  FFMA.FTZ R70, R147, R112, R70 ;  /* 0x0000007093467223 */ /* 0x000fe40000010046 */
[----:B------:R-:W-:Y:S02]  /*36d0*/  FADD.FTZ R168, R203, R168 ;  /* 0x000000a8cba87221 */ /* 0x000fe40000010000 */
[----:B------:R-:W-:Y:S02]  /*36e0*/  FMUL.FTZ R71, R142, R170 ;  /* 0x000000aa8e477220 */ /* 0x000fe40000410000 */
[----:B------:R-:W-:Y:S02]  /*36f0*/  FFMA.FTZ R69, R147, R68, -R69 ;  /* 0x0000004493457223 */ /* 0x000fe40000010845 */
[----:B------:R-:W-:-:S02]  /*3700*/  FMUL.FTZ R68, R144, R70 ;  /* 0x0000004690447220 */ /* 0x000fc40000410000 */
[-C--:B------:R-:W-:Y:S02]  /*3710*/  FFMA.FTZ R113, R143, R168.reuse, -R71 ;  /* 0x000000a88f717223 */ /* 0x080fe40000010847 */
[----:B------:R-:W-:Y:S02]  /*3720*/  FMUL.FTZ R168, R142, R168 ;  /* 0x000000a88ea87220 */ /* 0x000fe40000410000 */
[----:B------:R-:W-:Y:S02]  /*3730*/  FMUL.FTZ R71, R144, R69 ;  /* 0x0000004590477220 */ /* 0x000fe40000410000 */
[----:B------:R-:W-:Y:S02]  /*3740*/  FMUL.FTZ R202, R4, R169 ;  /* 0x000000a904ca7220 */ /* 0x000fe40000410000 */
[----:B------:R-:W-:Y:S02]  /*3750*/  FFMA.FTZ R68, R145, R69, -R68 ;  /* 0x0000004591447223 */ /* 0x000fe40000010844 */
[----:B------:R-:W-:-:S02]  /*3760*/  FFMA.FTZ R168, R143, R170, R168 ;  /* 0x000000aa8fa87223 */ /* 0x000fc400000100a8 */
[----:B------:R-:W-:Y:S02]  /*3770*/  FFMA.FTZ R71, R145, R70, R71 ;  /* 0x0000004691477223 */ /* 0x000fe40000010047 */
[----:B------:R-:W-:Y:S02]  /*3780*/  FADD.FTZ R113, R202, R113 ;  /* 0x00000071ca717221 */ /* 0x000fe40000010000 */
[C---:B------:R-:W-:Y:S02]  /*3790*/  FMUL.FTZ R70, R142.reuse, R68 ;  /* 0x000000448e467220 */ /* 0x040fe40000410000 */
[----:B------:R-:W-:Y:S02]  /*37a0*/  FADD.FTZ R168, RZ, R168 ;  /* 0x000000a8ffa87221 */ /* 0x000fe40000010000 */
[----:B------:R-:W-:Y:S02]  /*37b0*/  FMUL.FTZ R69, R142, R71 ;  /* 0x000000478e457220 */ /* 0x000fe40000410000 */
[----:B------:R-:W-:Y:S01]  /*37c0*/  FMUL.FTZ R169, R140, R113 ;  /* 0x000000718ca97220 */ /* 0x000fe20000410000 */
[----:B------:R-:W-:Y:S01]  /*37d0*/  HADD2.F32 R200, -RZ, R82.H0_H0 ;  /* 0x20000052ffc87230 */ /* 0x000fe20000004100 */
[----:B------:R-:W-:-:S02]  /*37e0*/  FFMA.FTZ R70, R143, R71, R70 ;  /* 0x000000478f467223 */ /* 0x000fc40000010046 */
[C---:B------:R-:W-:Y:S02]  /*37f0*/  FMUL.FTZ R112, R140.reuse, R168 ;  /* 0x000000a88c707220 */ /* 0x040fe40000410000 */
[----:B------:R-:W-:Y:S02]  /*3800*/  FFMA.FTZ R69, R143, R68, -R69 ;  /* 0x000000448f457223 */ /* 0x000fe40000010845 */
[C---:B------:R-:W-:Y:S02]  /*3810*/  FFMA.FTZ R169, R141.reuse, R168, R169 ;  /* 0x000000a88da97223 */ /* 0x040fe400000100a9 */
[----:B------:R-:W-:Y:S01]  /*3820*/  FMUL.FTZ R68, R140, R70 ;  /* 0x000000468c447220 */ /* 0x000fe20000410000 */
[----:B------:R-:W-:Y:S01]  /*3830*/  ISETP.NE.AND P0, PT, R130, 0x3f, PT ;  /* 0x0000003f8200780c */ /* 0x000fe20003f05270 */
[----:B------:R-:W-:Y:S02]  /*3840*/  FFMA.FTZ R113, R141, R113, -R112 ;  /* 0x000000718d717223 */ /* 0x000fe40000010870 */
[----:B------:R-:W-:-:S02]  /*3850*/  FMUL.FTZ R200, R3, R200 ;  /* 0x000000c803c87220 */ /* 0x000fc40000410000 */
[----:B------:R-:W-:Y:S02]  /*3860*/  FADD.FTZ R169, RZ, R169 ;  /* 0x000000a9ffa97221 */ /* 0x000fe40000010000 */
[-C--:B------:R-:W-:Y:S02]  /*3870*/  FMUL.FTZ R71, R140, R69.reuse ;  /* 0x000000458c477220 */ /* 0x080fe40000410000 */
[----:B------:R-:W-:Y:S01]  /*3880*/  FFMA.FTZ R68, R141, R69, -R68 ;  /* 0x000000458d447223 */ /* 0x000fe20000010844 */
[----:B------:R-:W-:Y:S01]  /*3890*/  HADD2.F32 R201, -RZ, R81.H0_H0 ;  /* 0x20000051ffc97230 */ /* 0x000fe20000004100 */
[----:B---3--:R-:W-:Y:S02]  /*38a0*/  FMUL.FTZ R69, R65, R67 ;  /* 0x0000004341457220 */ /* 0x008fe40000410000 */
[----:B------:R-:W-:Y:S02]  /*38b0*/  FADD.FTZ R113, R200, R113 ;  /* 0x00000071c8717221 */ /* 0x000fe40000010000 */
[----:B------:R-:W-:-:S02]  /*38c0*/  FMUL.FTZ R112, R138, R169 ;  /* 0x000000a98a707220 */ /* 0x000fc40000410000 */
[----:B------:R-:W-:Y:S02]  /*38d0*/  FFMA.FTZ R71, R141, R70, R71 ;  /* 0x000000468d477223 */ /* 0x000fe40000010047 */
[-C--:B------:R-:W-:Y:S02]  /*38e0*/  FMUL.FTZ R65, R65, R66.reuse ;  /* 0x0000004241417220 */ /* 0x080fe40000410000 */
[----:B------:R-:W-:Y:S02]  /*38f0*/  FFMA.FTZ R69, R64, R66, -R69 ;  /* 0x0000004240457223 */ /* 0x000fe40000010845 */
[----:B------:R-:W-:Y:S02]  /*3900*/  FFMA.FTZ R112, R139, R113, -R112 ;  /* 0x000000718b707223 */ /* 0x000fe40000010870 */
[----:B------:R-:W-:Y:S02]  /*3910*/  FMUL.FTZ R66, R138, R71 ;  /* 0x000000478a427220 */ /* 0x000fe40000410000 */
[----:B------:R-:W-:-:S02]  /*3920*/  FMUL.FTZ R201, R2, R201 ;  /* 0x000000c902c97220 */ /* 0x000fc40000410000 */
[----:B------:R-:W-:Y:S02]  /*3930*/  FFMA.FTZ R199, R64, R67, R65 ;  /* 0x0000004340c77223 */ /* 0x000fe40000010041 */
[-C--:B------:R-:W-:Y:S02]  /*3940*/  FFMA.FTZ R64, R139, R68.reuse, -R66 ;  /* 0x000000448b407223 */ /* 0x080fe40000010842 */
[C---:B------:R-:W-:Y:S02]  /*3950*/  FMUL.FTZ R70, R138.reuse, R113 ;  /* 0x000000718a467220 */ /* 0x040fe40000410000 */
[----:B------:R-:W-:Y:S02]  /*3960*/  FADD.FTZ R66, R201, R112 ;  /* 0x00000070c9427221 */ /* 0x000fe40000010000 */
[----:B------:R0:W1:Y:S01]  /*3970*/  @P0 LDS.64 R112, [R130.X8+0x20b8] ;  /* 0x0020b80082700984 */ /* 0x0000620000008a00 */
[----:B------:R-:W-:Y:S01]  /*3980*/  FFMA.FTZ R169, R139, R169, R70 ;  /* 0x000000a98ba97223 */ /* 0x000fe20000010046 */
[----:B------:R-:W-:Y:S01]  /*3990*/  BSSY B0, `(.L_x_4053) ;  /* 0x000000a000007945 */ /* 0x000fe20003800000 */
[----:B------:R-:W-:-:S02]  /*39a0*/  FMUL.FTZ R70, R138, R68 ;  /* 0x000000448a467220 */ /* 0x000fc40000410000 */
[----:B------:R-:W-:Y:S02]  /*39b0*/  FADD.FTZ R67, RZ, R169 ;  /* 0x000000a9ff437221 */ /* 0x000fe40000010000 */
[----:B------:R-:W-:Y:S01]  /*39c0*/  FFMA.FTZ R65, R139, R71, R70 ;  /* 0x000000478b417223 */ /* 0x000fe20000010046 */
[----:B------:R-:W-:Y:S05]  /*39d0*/  @P0 BRA `(.L_x_4054) ;  /* 0x0000005000000947 */ /* 0x000fea0003800000 */
[----:B0-----:R-:W-:Y:S02]  /*39e0*/  ISETP.NE.AND P0, PT, R124, c[0x0][0x174], PT ;  /* 0x00005d007c007a0c */ /* 0x001fe40003f05270 */
[----:B-1----:R-:W-:Y:S02]  /*39f0*/  MOV R112, 0x3f800000 ;  /* 0x3f80000000707802 */ /* 0x002fe40000000f00 */
[----:B------:R-:W-:-:S09]  /*3a00*/  MOV R113, RZ ;  /* 0x000000ff00717202 */ /* 0x000fd20000000f00 */
[----:B------:R-:W-:-:S05]  /*3a10*/  @P0 LEA R68, R0, R19, 0x8 ;  /* 0x0000001300440211 */ /* 0x000fca00078e40ff */
[----:B------:R0:W1:Y:S02]  /*3a20*/  @P0 LDS.64 R112, [R68.X8+0x10b0] ;  /* 0x0010b00044700984 */ /* 0x0000640000008a00 */
.L_x_4054:
[----:B0-----:R-:W-:Y:S05]  /*3a30*/  BSYNC B0 ;  /* 0x0000000000007941 */ /* 0x001fea0003800000 */
.L_x_4053:
        /* <DEDUP_REMOVED lines=37> */
[----:B0-----:R-:W-:-:S05]  /*3c90*/  SHF.L.U32 R204, R130, 0x5, RZ ;  /* 0x0000000582cc7819 */ /* 0x001fca00000006ff */
[----:B------:R-:W-:Y:S04]  /*3ca0*/  LDS.128 R64, [R204+0x8a0] ;  /* 0x0008a000cc407984 */ /* 0x000fe80000000c00 */
[----:B------:R-:W0:Y:S02]  /*3cb0*/  LDS.128 R68, [R204+0x8b0] ;  /* 0x0008b000cc447984 */ /* 0x000e240000000c00 */
[-C--:B0-----:R-:W-:Y:S02]  /*3cc0*/  FMUL.FTZ R207, R67, R69.reuse ;  /* 0x0000004543cf7220 */ /* 0x081fe40000410000 */
[-C--:B------:R-:W-:Y:S02]  /*3cd0*/  FMUL.FTZ R206, R66, R69.reuse ;  /* 0x0000004542ce7220 */ /* 0x080fe40000410000 */
[----:B------:R-:W-:-:S02]  /*3ce0*/  FMUL.FTZ R205, R65, R69 ;  /* 0x0000004541cd7220 */ /* 0x000fc40000410000 */
[----:B------:R-:W-:Y:S02]  /*3cf0*/  FMUL.FTZ R69, R64, R69 ;  /* 0x0000004540457220 */ /* 0x000fe40000410000 */
[-C--:B------:R-:W-:Y:S02]  /*3d00*/  FFMA.FTZ R207, R66, R68.reuse, -R207 ;  /* 0x0000004442cf7223 */ /* 0x080fe400000108cf */
[-C--:B------:R-:W-:Y:S02]  /*3d10*/  FFMA.FTZ R206, R67, R68.reuse, R206 ;  /* 0x0000004443ce7223 */ /* 0x080fe400000100ce */
[-C--:B------:R-:W-:Y:S02]  /*3d20*/  FFMA.FTZ R66, R64, R68.reuse, -R205 ;  /* 0x0000004440427223 */ /* 0x080fe400000108cd */
[----:B------:R-:W-:Y:S02]  /*3d30*/  FFMA.FTZ R208, R65, R68, R69 ;  /* 0x0000004441d07223 */ /* 0x000fe40000010045 */
[----:B------:R-:W-:-:S02]  /*3d40*/  FADD.FTZ R70, R70, R207 ;  /* 0x000000cf46467221 */ /* 0x000fc40000010000 */
[----:B------:R-:W-:Y:S01]  /*3d50*/  FADD.FTZ R71, R71, R206 ;  /* 0x000000ce47477221 */ /* 0x000fe20000010000 */
[----:B------:R-:W-:Y:S05]  /*3d60*/  BRA.DIV ~URZ, `(.L_x_4057) ;  /* 0x000060f27f007947 */ /* 0x000fea000b800000 */
[----:B------:R0:W2:Y:S02]  /*3d70*/  SHFL.UP PT, R205, R66, 0x1, RZ ;  /* 0x0420000042cd7989 */ /* 0x0000a400000e00ff */
.L_x_4101:
[----:B------:R-:W-:Y:S05]  /*3d80*/  BRA.DIV ~URZ, `(.L_x_4058) ;  /* 0x000061527f007947 */ /* 0x000fea000b800000 */
[----:B------:R-:W3:Y:S01]  /*3d90*/  SHFL.UP PT, R67, R70, 0x1, RZ ;  /* 0x0420000046437989 */ /* 0x000ee200000e00ff */
[----:B------:R-:W-:Y:S01]  /*3da0*/  ISETP.GE.AND P0, PT, R127, 0x1, PT ;  /* 0x000000017f00780c */ /* 0x000fe20003f06270 */
[C---:B--2---:R-:W-:Y:S02]  /*3db0*/  FMUL.FTZ R206, R208.reuse, R205 ;  /* 0x000000cdd0ce7220 */ /* 0x044fe40000410000 */
[----:B------:R-:W2:Y:S04]  /*3dc0*/  SHFL.UP PT, R69, R71, 0x1, RZ ;  /* 0x0420000047457989 */ /* 0x000ea800000e00ff */
[----:B------:R-:W4:Y:S01]  /*3dd0*/  SHFL.UP PT, R65, R208, 0x1, RZ ;  /* 0x04200000d0417989 */ /* 0x000f2200000e00ff */
[----:B---3--:R-:W-:-:S02]  /*3de0*/  FMUL.FTZ R68, R208, R67 ;  /* 0x00000043d0447220 */ /* 0x008fc40000410000 */
[-C--:B--2---:R-:W-:Y:S02]  /*3df0*/  FMUL.FTZ R64, R208, R69.reuse ;  /* 0x00000045d0407220 */ /* 0x084fe40000410000 */
[C---:B------:R-:W-:Y:S02]  /*3e00*/  FFMA.FTZ R68, R66.reuse, R69, R68 ;  /* 0x0000004542447223 */ /* 0x040fe40000010044 */
[C---:B----4-:R-:W-:Y:S02]  /*3e10*/  FFMA.FTZ R69, R66.reuse, R65, R206 ;  /* 0x0000004142457223 */ /* 0x050fe400000100ce */
[----:B------:R-:W-:Y:S02]  /*3e20*/  FFMA.FTZ R67, R66, R67, -R64 ;  /* 0x0000004342437223 */ /* 0x000fe40000010840 */
[C---:B------:R-:W-:Y:S01]  /*3e30*/  FMUL.FTZ R65, R208.reuse, R65 ;  /* 0x00000041d0417220 */ /* 0x040fe20000410000 */
[----:B------:R-:W-:Y:S01]  /*3e40*/  FSEL R69, R208, R69, !P0 ;  /* 0x00000045d0457208 */ /* 0x000fe20004000000 */
[----:B------:R-:W-:-:S02]  /*3e50*/  @P0 FADD.FTZ R71, R71, R68 ;  /* 0x0000004447470221 */ /* 0x000fc40000010000 */
        /* <DEDUP_REMOVED lines=52> */
[----:B------:R3:W4:Y:S04]  /*41a0*/  SHFL.UP PT, R208, R66, 0x10, RZ ;  /* 0x0600000042d07989 */ /* 0x00072800000e00ff */
[----:B------:R3:W1:Y:S01]  /*41b0*/  SHFL.UP PT, R69, R71, 0x10, RZ ;  /* 0x0600000047457989 */ /* 0x00066200000e00ff */
[----:B0-----:R-:W-:-:S03]  /*41c0*/  MOV R70, R71 ;  /* 0x0000004700467202 */ /* 0x001fc60000000f00 */
[----:B------:R3:W0:Y:S04]  /*41d0*/  SHFL.UP PT, R210, R207, 0x10, RZ ;  /* 0x06000000cfd27989 */ /* 0x00062800000e00ff */
.L_x_4102:
[----:B------:R-:W-:Y:S01]  /*41e0*/  MOV R206, R66 ;  /* 0x0000004200ce7202 */ /* 0x000fe20000000f00 */
[-C--:B--2---:R-:W-:Y:S01]  /*41f0*/  FMUL.FTZ R64, R212, R207.reuse ;  /* 0x000000cfd4407220 */ /* 0x084fe20000410000 */
[----:B------:R-:W-:Y:S01]  /*4200*/  ISETP.GE.AND P0, PT, R127, 0x10, PT ;  /* 0x000000107f00780c */ /* 0x000fe20003f06270 */
[-C--:B----4-:R-:W-:Y:S02]  /*4210*/  FMUL.FTZ R65, R208, R207.reuse ;  /* 0x000000cfd0417220 */ /* 0x090fe40000410000 */
[CC--:B-1----:R-:W-:Y:S02]  /*4220*/  FFMA.FTZ R67, R69.reuse, R206.reuse, R64 ;  /* 0x000000ce45437223 */ /* 0x0c2fe40000010040 */
[-C--:B------:R-:W-:Y:S02]  /*4230*/  FMUL.FTZ R69, R69, R207.reuse ;  /* 0x000000cf45457220 */ /* 0x080fe40000410000 */
[C---:B0-----:R-:W-:Y:S02]  /*4240*/  FFMA.FTZ R64, R210.reuse, R206, R65 ;  /* 0x000000ced2407223 */ /* 0x041fe40000010041 */
[----:B------:R-:W-:-:S02]  /*4250*/  FMUL.FTZ R65, R210, R207 ;  /* 0x000000cfd2417220 */ /* 0x000fc40000410000 */
[----:B------:R-:W-:Y:S01]  /*4260*/  FFMA.FTZ R69, R212, R206, -R69 ;  /* 0x000000ced4457223 */ /* 0x000fe20000010845 */
[----:B---3--:R-:W-:Y:S01]  /*4270*/  FSEL R71, R207, R64, !P0 ;  /* 0x00000040cf477208 */ /* 0x008fe20004000000 */
[----:B------:R-:W-:Y:S02]  /*4280*/  @P0 FFMA.FTZ R206, R208, R206, -R65 ;  /* 0x000000ced0ce0223 */ /* 0x000fe40000010841 */
[----:B------:R-:W-:Y:S02]  /*4290*/  @P0 FADD.FTZ R70, R67, R70 ;  /* 0x0000004643460221 */ /* 0x000fe40000010000 */
[----:B------:R-:W-:Y:S01]  /*42a0*/  @P0 FADD.FTZ R205, R69, R205 ;  /* 0x000000cd45cd0221 */ /* 0x000fe20000010000 */
[----:B------:R-:W-:Y:S05]  /*42b0*/  BRA.CONV ~URZ, `(.L_x_4059) ;  /* 0x000000637f007947 */ /* 0x000fea000b800000 */
[----:B------:R-:W-:Y:S01]  /*42c0*/  HFMA2.MMA R69, -RZ, RZ, 0, 1.847743988037109375e-06 ;  /* 0x0000001fff457435 */ /* 0x000fe200000001ff */
[----:B------:R-:W-:Y:S02]  /*42d0*/  MOV R67, R206 ;  /* 0x000000ce00437202 */ /* 0x000fe40000000f00 */
[----:B------:R-:W-:-:S02]  /*42e0*/  MOV R68, 0x1f ;  /* 0x0000001f00447802 */ /* 0x000fc40000000f00 */
[----:B------:R-:W-:Y:S02]  /*42f0*/  MOV R66, 0xffffffff ;  /* 0xffffffff00427802 */ /* 0x000fe40000000f00 */
[----:B------:R-:W-:Y:S02]  /*4300*/  MOV R64, 0x4320 ;  /* 0x0000432000407802 */ /* 0x000fe40000000f00 */
[----:B-----5:R-:W-:Y:S05]  /*4310*/  CALL.REL.NOINC `($__internal_97_$__cuda_sm70_shflsync_idx_p) ;  /* 0x000079b000007944 */ /* 0x020fea0003c00000 */
.L_x_4059:
[----:B------:R-:W-:Y:S05]  /*4320*/  BRA.CONV ~URZ, `(.L_x_4060) ;  /* 0x000000637f007947 */ /* 0x000fea000b800000 */
[----:B0-----:R-:W-:Y:S01]  /*4330*/  HFMA2.MMA R69, -RZ, RZ, 0, 1.847743988037109375e-06 ;  /* 0x0000001fff457435 */ /* 0x001fe200000001ff */
[----:B------:R-:W-:Y:S02]  /*4340*/  MOV R67, R71 ;  /* 0x0000004700437202 */ /* 0x000fe40000000f00 */
[----:B------:R-:W-:Y:S02]  /*4350*/  MOV R68, 0x1f ;  /* 0x0000001f00447802 */ /* 0x000fe40000000f00 */
[----:B-1----:R-:W-:Y:S02]  /*4360*/  MOV R66, 0xffffffff ;  /* 0xffffffff00427802 */ /* 0x002fe40000000f00 */
[----:B------:R-:W-:Y:S02]  /*4370*/  MOV R64, 0x4390 ;  /* 0x0000439000407802 */ /* 0x000fe40000000f00 */
[----:B-----5:R-:W-:Y:S05]  /*4380*/  CALL.REL.NOINC `($__internal_97_$__cuda_sm70_shflsync_idx_p) ;  /* 0x0000794000007944 */ /* 0x020fea0003c00000 */
.L_x_4060:
[----:B------:R-:W-:Y:S05]  /*4390*/  BRA.CONV ~URZ, `(.L_x_4061) ;  /* 0x000000637f007947 */ /* 0x000fea000b800000 */
[----:B0-----:R-:W-:Y:S01]  /*43a0*/  HFMA2.MMA R69, -RZ, RZ, 0, 1.847743988037109375e-06 ;  /* 0x0000001fff457435 */ /* 0x001fe200000001ff */
[----:B------:R-:W-:-:S02]  /*43b0*/  MOV R67, R205 ;  /* 0x000000cd00437202 */ /* 0x000fc40000000f00 */
[----:B------:R-:W-:Y:S02]  /*43c0*/  MOV R68, 0x1f ;  /* 0x0000001f00447802 */ /* 0x000fe40000000f00 */
[----:B-1----:R-:W-:Y:S02]  /*43d0*/  MOV R66, 0xffffffff ;  /* 0xffffffff00427802 */ /* 0x002fe40000000f00 */
[----:B------:R-:W-:Y:S02]  /*43e0*/  MOV R64, 0x4400 ;  /* 0x0000440000407802 */ /* 0x000fe40000000f00 */
[----:B-----5:R-:W-:Y:S05]  /*43f0*/  CALL.REL.NOINC `($__internal_97_$__cuda_sm70_shflsync_idx_p) ;  /* 0x000078d000007944 */ /* 0x020fea0003c00000 */
.L_x_4061:
[----:B------:R-:W-:Y:S05]  /*4400*/  BRA.CONV ~URZ, `(.L_x_4062) ;  /* 0x000000637f007947 */ /* 0x000fea000b800000 */
[----:B0-----:R-:W-:Y:S01]  /*4410*/  HFMA2.MMA R69, -RZ, RZ, 0, 1.847743988037109375e-06 ;  /* 0x0000001fff457435 */ /* 0x001fe200000001ff */
[----:B------:R-:W-:Y:S02]  /*4420*/  MOV R67, R70 ;  /* 0x0000004600437202 */ /* 0x000fe40000000f00 */
[----:B------:R-:W-:Y:S02]  /*4430*/  MOV R68, 0x1f ;  /* 0x0000001f00447802 */ /* 0x000fe40000000f00 */
[----:B-1----:R-:W-:Y:S02]  /*4440*/  MOV R66, 0xffffffff ;  /* 0xffffffff00427802 */ /* 0x002fe40000000f00 */
[----:B------:R-:W-:-:S02]  /*4450*/  MOV R64, 0x4470 ;  /* 0x0000447000407802 */ /* 0x000fc40000000f00 */
[----:B-----5:R-:W-:Y:S05]  /*4460*/  CALL.REL.NOINC `($__internal_97_$__cuda_sm70_shflsync_idx_p) ;  /* 0x0000786000007944 */ /* 0x020fea0003c00000 */
.L_x_4062:
[----:B------:R-:W-:Y:S05]  /*4470*/  BRA.DIV ~URZ, `(.L_x_4063) ;  /* 0x000065f27f007947 */ /* 0x000fea000b800000 */
[----:B-----5:R-:W2:Y:S04]  /*4480*/  SHFL.IDX PT, R60, R60, RZ, 0x1f ;  /* 0x00001fff3c3c7589 */ /* 0x020ea800000e0000 */
[----:B------:R-:W3:Y:S04]  /*4490*/  SHFL.IDX PT, R61, R61, RZ, 0x1f ;  /* 0x00001fff3d3d7589 */ /* 0x000ee800000e0000 */
[----:B------:R-:W4:Y:S04]  /*44a0*/  SHFL.IDX PT, R62, R62, RZ, 0x1f ;  /* 0x00001fff3e3e7589 */ /* 0x000f2800000e0000 */
[----:B------:R-:W0:Y:S04]  /*44b0*/  SHFL.IDX PT, R63, R63, RZ, 0x1f ;  /* 0x00001fff3f3f7589 */ /* 0x000e2800000e0000 */
[----:B------:R-:W1:Y:S04]  /*44c0*/  SHFL.UP PT, R206, R206, 0x1, RZ ;  /* 0x04200000cece7989 */ /* 0x000e6800000e00ff */
[----:B------:R-:W0:Y:S04]  /*44d0*/  SHFL.UP PT, R71, R71, 0x1, RZ ;  /* 0x0420000047477989 */ /* 0x000e2800000e00ff */
[----:B------:R-:W0:Y:S04]  /*44e0*/  SHFL.UP PT, R205, R205, 0x1, RZ ;  /* 0x04200000cdcd7989 */ /* 0x000e2800000e00ff */
[----:B------:R-:W0:Y:S02]  /*44f0*/  SHFL.UP PT, R70, R70, 0x1, RZ ;  /* 0x0420000046467989 */ /* 0x000e2400000e00ff */
.L_x_4103:
[----:B0123--:R-:W0:Y:S01]  /*4500*/  LDS.128 R64, [R204+0x8a0] ;  /* 0x0008a000cc407984 */ /* 0x00fe220000000c00 */
[----:B----4-:R-:W-:-:S02]  /*4510*/  FMUL.FTZ R68, R62, R71 ;  /* 0x000000473e447220 */ /* 0x010fc40000410000 */
[CC--:B------:R-:W-:Y:S02]  /*4520*/  FMUL.FTZ R69, R63.reuse, R71.reuse ;  /* 0x000000473f457220 */ /* 0x0c0fe40000410000 */
[-C--:B------:R-:W-:Y:S02]  /*4530*/  FFMA.FTZ R207, R63, R206.reuse, R68 ;  /* 0x000000ce3fcf7223 */ /* 0x080fe40000010044 */
[----:B------:R-:W-:Y:S02]  /*4540*/  FFMA.FTZ R68, R62, R206, -R69 ;  /* 0x000000ce3e447223 */ /* 0x000fe40000010845 */
[-C--:B------:R-:W-:Y:S02]  /*4550*/  FMUL.FTZ R69, R61, R71.reuse ;  /* 0x000000473d457220 */ /* 0x080fe40000410000 */
[----:B------:R-:W-:Y:S02]  /*4560*/  FMUL.FTZ R71, R60, R71 ;  /* 0x000000473c477220 */ /* 0x000fe40000410000 */
[----:B------:R-:W-:-:S02]  /*4570*/  @P1 FADD.FTZ R63, R207, R70 ;  /* 0x00000046cf3f1221 */ /* 0x000fc40000010000 */
[----:B------:R-:W-:Y:S02]  /*4580*/  @P1 FADD.FTZ R62, R68, R205 ;  /* 0x000000cd443e1221 */ /* 0x000fe40000010000 */
[-C--:B------:R-:W-:Y:S02]  /*4590*/  @P1 FFMA.FTZ R60, R60, R206.reuse, -R69 ;  /* 0x000000ce3c3c1223 */ /* 0x080fe40000010845 */
[----:B------:R-:W-:-:S05]  /*45a0*/  @P1 FFMA.FTZ R61, R61, R206, R71 ;  /* 0x000000ce3d3d1223 */ /* 0x000fca0000010047 */
[----:B------:R1:W-:Y:S01]  /*45b0*/  STS.128 [R204+0x8a0], R60 ;  /* 0x0008a03ccc007388 */ /* 0x0003e20000000c00 */
[C---:B0-----:R-:W-:Y:S02]  /*45c0*/  FMUL.FTZ R71, R65.reuse, R63 ;  /* 0x0000003f41477220 */ /* 0x041fe40000410000 */
[C---:B------:R-:W-:Y:S02]  /*45d0*/  FMUL.FTZ R70, R65.reuse, R62 ;  /* 0x0000003e41467220 */ /* 0x040fe40000410000 */
[C---:B------:R-:W-:Y:S02]  /*45e0*/  FMUL.FTZ R68, R65.reuse, R60 ;  /* 0x0000003c41447220 */ /* 0x040fe40000410000 */
[----:B------:R-:W-:Y:S02]  /*45f0*/  FMUL.FTZ R69, R65, R61 ;  /* 0x0000003d41457220 */ /* 0x000fe40000410000 */
[C---:B------:R-:W-:Y:S02]  /*4600*/  FFMA.FTZ R71, R64.reuse, R62, -R71 ;  /* 0x0000003e40477223 */ /* 0x040fe40000010847 */
[----:B------:R-:W-:-:S02]  /*4610*/  FFMA.FTZ R70, R64, R63, R70 ;  /* 0x0000003f40467223 */ /* 0x000fc40000010046 */
[C---:B------:R-:W-:Y:S02]  /*4620*/  FFMA.FTZ R65, R64.reuse, R61, R68 ;  /* 0x0000003d40417223 */ /* 0x040fe40000010044 */
[----:B------:R-:W-:Y:S02]  /*4630*/  FFMA.FTZ R64, R64, R60, -R69 ;  /* 0x0000003c40407223 */ /* 0x000fe40000010845 */
[----:B------:R-:W-:Y:S02]  /*4640*/  FADD.FTZ R66, R66, R71 ;  /* 0x0000004742427221 */ /* 0x000fe40000010000 */
[----:B------:R-:W-:-:S05]  /*4650*/  FADD.FTZ R67, R67, R70 ;  /* 0x0000004643437221 */ /* 0x000fca0000010000 */
[----:B------:R1:W-:Y:S02]  /*4660*/  STS.128 [R204+0x8b0], R64 ;  /* 0x0008b040cc007388 */ /* 0x0003e40000000c00 */
.L_x_4056:
[----:B0-----:R-:W-:Y:S05]  /*4670*/  BSYNC B0 ;  /* 0x0000000000007941 */ /* 0x001fea0003800000 */
.L_x_4055:
[----:B------:R-:W-:Y:S01]  /*4680*/  WARPSYNC 0xffffffff ;  /* 0xffffffff00007948 */ /* 0x000fe20003800000 */
[----:B------:R-:W-:Y:S01]  /*4690*/  BAR.SYNC.DEFER_BLOCKING 0x0 ;  /* 0x0000000000007b1d */ /* 0x000fe20000010000 */
[-C--:B-1---5:R-:W-:Y:S01]  /*46a0*/  FMUL.FTZ R60, R138, R199.reuse ;  /* 0x000000c78a3c7220 */ /* 0x0a2fe20000410000 */
[----:B------:R-:W-:Y:S01]  /*46b0*/  LOP3.LUT P0, RZ, R130, 0x1f, RZ, 0xc0, !PT ;  /* 0x0000001f82ff7812 */ /* 0x000fe2000780c0ff */
[C---:B------:R-:W-:Y:S02]  /*46c0*/  FMUL.FTZ R63, R139.reuse, R199 ;  /* 0x000000c78b3f7220 */ /* 0x040fe40000410000 */
[-C--:B------:R-:W-:Y:S01]  /*46d0*/  FFMA.FTZ R61, R139, R183.reuse, -R60 ;  /* 0x000000b78b3d7223 */ /* 0x080fe2000001083c */
[----:B------:R-:W-:Y:S01]  /*46e0*/  ISETP.GE.OR P0, PT, R124, c[0x0][0x174], P0 ;  /* 0x00005d007c007a0c */ /* 0x000fe20000706670 */
[----:B------:R-:W-:Y:S01]  /*46f0*/  FFMA.FTZ R63, -R138, R183, -R63 ;  /* 0x000000b78a3f7223 */ /* 0x000fe2000001093f */
        /* <DEDUP_REMOVED lines=37> */
[C---:B------:R-:W-:Y:S02]  /*4950*/  FMUL.FTZ R62, R146.reuse, -R66 ;  /* 0x80000042923e7220 */ /* 0x040fe40000410000 */
[----:B------:R-:W-:-:S02]  /*4960*/  FMUL.FTZ R65, R146, -R63 ;  /* 0x8000003f92417220 */ /* 0x000fc40000410000 */
[----:B------:R-:W-:Y:S02]  /*4970*/  FADD.FTZ R64, R179, R64 ;  /* 0x00000040b3407221 */ /* 0x000fe40000010000 */
[----:B------:R-:W-:Y:S02]  /*4980*/  FMUL.FTZ R67, R146, -R68 ;  /* 0x8000004492437220 */ /* 0x000fe40000410000 */
[----:B------:R-:W-:Y:S02]  /*4990*/  FFMA.FTZ R62, R147, R63, -R62 ;  /* 0x0000003f933e7223 */ /* 0x000fe4000001083e */
[----:B0-----:R-:W-:Y:S02]  /*49a0*/  FMUL.FTZ R63, R129, R61 ;  /* 0x0000003d813f7220 */ /* 0x001fe40000410000 */
[----:B------:R-:W-:Y:S02]  /*49b0*/  FFMA.FTZ R65, R147, R66, R65 ;  /* 0x0000004293417223 */ /* 0x000fe40000010041 */
[----:B------:R-:W-:-:S02]  /*49c0*/  FMUL.FTZ R129, R129, R60 ;  /* 0x0000003c81817220 */ /* 0x000fc40000410000 */
[CC--:B------:R-:W-:Y:S02]  /*49d0*/  FFMA.FTZ R67, R147.reuse, R64.reuse, -R67 ;  /* 0x0000004093437223 */ /* 0x0c0fe40000010843 */
[----:B------:R-:W-:Y:S02]  /*49e0*/  FMUL.FTZ R64, R146, -R64 ;  /* 0x8000004092407220 */ /* 0x000fe40000410000 */
[C---:B------:R-:W-:Y:S02]  /*49f0*/  FFMA.FTZ R63, R128.reuse, R60, -R63 ;  /* 0x0000003c803f7223 */ /* 0x040fe4000001083f */
[----:B------:R-:W-:Y:S02]  /*4a00*/  FFMA.FTZ R128, R128, R61, R129 ;  /* 0x0000003d80807223 */ /* 0x000fe40000010081 */
[----:B------:R-:W-:Y:S02]  /*4a10*/  FMUL.FTZ R60, R148, -R65 ;  /* 0x80000041943c7220 */ /* 0x000fe40000410000 */
[----:B------:R-:W-:-:S02]  /*4a20*/  FFMA.FTZ R61, R147, R68, R64 ;  /* 0x00000044933d7223 */ /* 0x000fc40000010040 */
[----:B------:R-:W-:Y:S02]  /*4a30*/  FADD.FTZ R226, R226, R63 ;  /* 0x0000003fe2e27221 */ /* 0x000fe40000010000 */
[----:B------:R-:W-:Y:S02]  /*4a40*/  FADD.FTZ R128, RZ, R128 ;  /* 0x00000080ff807221 */ /* 0x000fe40000010000 */
[-C--:B------:R-:W-:Y:S02]  /*4a50*/  FFMA.FTZ R64, R149, R62.reuse, -R60 ;  /* 0x0000003e95407223 */ /* 0x080fe4000001083c */
[----:B------:R-:W-:Y:S02]  /*4a60*/  FMUL.FTZ R62, R148, -R62 ;  /* 0x8000003e943e7220 */ /* 0x000fe40000410000 */
[----:B------:R-:W-:Y:S02]  /*4a70*/  FADD.FTZ R63, -R194, R61 ;  /* 0x0000003dc23f7221 */ /* 0x000fe40000010100 */
[----:B------:R-:W-:-:S02]  /*4a80*/  FADD.FTZ R67, R178, R67 ;  /* 0x00000043b2437221 */ /* 0x000fc40000010000 */
[C---:B------:R-:W-:Y:S02]  /*4a90*/  FMUL.FTZ R61, R166.reuse, R226 ;  /* 0x000000e2a63d7220 */ /* 0x040fe40000410000 */
[-C--:B------:R-:W-:Y:S02]  /*4aa0*/  FMUL.FTZ R60, R166, R128.reuse ;  /* 0x00000080a63c7220 */ /* 0x080fe40000410000 */
[----:B------:R-:W-:Y:S02]  /*4ab0*/  FFMA.FTZ R65, R149, R65, R62 ;  /* 0x0000004195417223 */ /* 0x000fe4000001003e */
[----:B------:R-:W-:Y:S02]  /*4ac0*/  FMUL.FTZ R62, R148, -R67 ;  /* 0x80000043943e7220 */ /* 0x000fe40000410000 */
[C---:B------:R-:W-:Y:S02]  /*4ad0*/  FFMA.FTZ R61, R167.reuse, R128, R61 ;  /* 0x00000080a73d7223 */ /* 0x040fe4000001003d */
[----:B------:R-:W-:-:S02]  /*4ae0*/  FFMA.FTZ R60, R167, R226, -R60 ;  /* 0x000000e2a73c7223 */ /* 0x000fc4000001083c */
[-C--:B------:R-:W-:Y:S02]  /*4af0*/  FMUL.FTZ R66, R148, -R63.reuse ;  /* 0x8000003f94427220 */ /* 0x080fe40000410000 */
[----:B------:R-:W-:Y:S02]  /*4b00*/  FFMA.FTZ R62, R149, R63, R62 ;  /* 0x0000003f953e7223 */ /* 0x000fe4000001003e */
[----:B------:R-:W-:Y:S02]  /*4b10*/  FADD.FTZ R129, RZ, R61 ;  /* 0x0000003dff817221 */ /* 0x000fe40000010000 */
[----:B------:R-:W-:Y:S02]  /*4b20*/  FMUL.FTZ R61, R150, -R65 ;  /* 0x80000041963d7220 */ /* 0x000fe40000410000 */
[----:B------:R-:W-:Y:S02]  /*4b30*/  FADD.FTZ R225, R225, R60 ;  /* 0x0000003ce1e17221 */ /* 0x000fe40000010000 */
[----:B------:R-:W-:-:S02]  /*4b40*/  FFMA.FTZ R66, R149, R67, -R66 ;  /* 0x0000004395427223 */ /* 0x000fc40000010842 */
[----:B------:R-:W-:Y:S02]  /*4b50*/  FADD.FTZ R63, -R193, R62 ;  /* 0x0000003ec13f7221 */ /* 0x000fe40000010100 */
[-C--:B------:R-:W-:Y:S02]  /*4b60*/  FFMA.FTZ R67, R151, R64.reuse, -R61 ;  /* 0x0000004097437223 */ /* 0x080fe4000001083d */
[----:B------:R-:W-:Y:S02]  /*4b70*/  FMUL.FTZ R62, R164, R225 ;  /* 0x000000e1a43e7220 */ /* 0x000fe40000410000 */
[----:B------:R-:W-:Y:S02]  /*4b80*/  FMUL.FTZ R64, R150, -R64 ;  /* 0x8000004096407220 */ /* 0x000fe40000410000 */
[----:B------:R-:W-:Y:S02]  /*4b90*/  FMUL.FTZ R60, R164, R129 ;  /* 0x00000081a43c7220 */ /* 0x000fe40000410000 */
[----:B------:R-:W-:-:S02]  /*4ba0*/  FADD.FTZ R66, R177, R66 ;  /* 0x00000042b1427221 */ /* 0x000fc40000010000 */
[C---:B------:R-:W-:Y:S02]  /*4bb0*/  FMUL.FTZ R68, R150.reuse, -R63 ;  /* 0x8000003f96447220 */ /* 0x040fe40000410000 */
[----:B------:R-:W-:Y:S02]  /*4bc0*/  FFMA.FTZ R62, R165, R129, R62 ;  /* 0x00000081a53e7223 */ /* 0x000fe4000001003e */
[----:B------:R-:W-:Y:S02]  /*4bd0*/  FFMA.FTZ R64, R151, R65, R64 ;  /* 0x0000004197407223 */ /* 0x000fe40000010040 */
[----:B------:R-:W-:Y:S02]  /*4be0*/  FFMA.FTZ R61, R165, R225, -R60 ;  /* 0x000000e1a53d7223 */ /* 0x000fe4000001083c */
[-C--:B------:R-:W-:Y:S02]  /*4bf0*/  FFMA.FTZ R65, R151, R66.reuse, -R68 ;  /* 0x0000004297417223 */ /* 0x080fe40000010844 */
[----:B------:R-:W-:-:S02]  /*4c00*/  FMUL.FTZ R66, R150, -R66 ;  /* 0x8000004296427220 */ /* 0x000fc40000410000 */
[----:B------:R-:W-:Y:S02]  /*4c10*/  FADD.FTZ R204, RZ, R62 ;  /* 0x0000003effcc7221 */ /* 0x000fe40000010000 */
[----:B------:R-:W-:Y:S02]  /*4c20*/  FADD.FTZ R224, R224, R61 ;  /* 0x0000003de0e07221 */ /* 0x000fe40000010000 */
[----:B------:R-:W-:Y:S02]  /*4c30*/  FFMA.FTZ R63, R151, R63, R66 ;  /* 0x0000003f973f7223 */ /* 0x000fe40000010042 */
[----:B------:R-:W-:Y:S02]  /*4c40*/  FMUL.FTZ R62, R152, -R64 ;  /* 0x80000040983e7220 */ /* 0x000fe40000410000 */
[C---:B------:R-:W-:Y:S02]  /*4c50*/  FMUL.FTZ R60, R162.reuse, R204 ;  /* 0x000000cca23c7220 */ /* 0x040fe40000410000 */
[----:B------:R-:W-:-:S02]  /*4c60*/  FMUL.FTZ R61, R162, R224 ;  /* 0x000000e0a23d7220 */ /* 0x000fc40000410000 */
[----:B------:R-:W-:Y:S02]  /*4c70*/  FADD.FTZ R63, -R192, R63 ;  /* 0x0000003fc03f7221 */ /* 0x000fe40000010100 */
[-C--:B------:R-:W-:Y:S02]  /*4c80*/  FFMA.FTZ R66, R153, R67.reuse, -R62 ;  /* 0x0000004399427223 */ /* 0x080fe4000001083e */
[C---:B------:R-:W-:Y:S02]  /*4c90*/  FFMA.FTZ R60, R163.reuse, R224, -R60 ;  /* 0x000000e0a33c7223 */ /* 0x040fe4000001083c */
[----:B------:R-:W-:Y:S02]  /*4ca0*/  FMUL.FTZ R67, R152, -R67 ;  /* 0x8000004398437220 */ /* 0x000fe40000410000 */
[----:B------:R-:W-:Y:S02]  /*4cb0*/  FADD.FTZ R65, R176, R65 ;  /* 0x00000041b0417221 */ /* 0x000fe40000010000 */
[----:B------:R-:W-:-:S02]  /*4cc0*/  FFMA.FTZ R61, R163, R204, R61 ;  /* 0x000000cca33d7223 */ /* 0x000fc4000001003d */
[C---:B------:R-:W-:Y:S02]  /*4cd0*/  FMUL.FTZ R62, R152.reuse, -R63 ;  /* 0x8000003f983e7220 */ /* 0x040fe40000410000 */
[----:B------:R-:W-:Y:S02]  /*4ce0*/  FADD.FTZ R223, R223, R60 ;  /* 0x0000003cdfdf7221 */ /* 0x000fe40000010000 */
[C---:B------:R-:W-:Y:S02]  /*4cf0*/  FFMA.FTZ R67, R153.reuse, R64, R67 ;  /* 0x0000004099437223 */ /* 0x040fe40000010043 */
[-C--:B------:R-:W-:Y:S02]  /*4d00*/  FMUL.FTZ R60, R152, -R65.reuse ;  /* 0x80000041983c7220 */ /* 0x080fe40000410000 */
[----:B------:R-:W-:Y:S02]  /*4d10*/  FADD.FTZ R205, RZ, R61 ;  /* 0x0000003dffcd7221 */ /* 0x000fe40000010000 */
[----:B------:R-:W-:-:S02]  /*4d20*/  FFMA.FTZ R64, R153, R65, -R62 ;  /* 0x0000004199407223 */ /* 0x000fc4000001083e */
[----:B------:R-:W-:Y:S02]  /*4d30*/  FMUL.FTZ R62, R160, R223 ;  /* 0x000000dfa03e7220 */ /* 0x000fe40000410000 */
[----:B------:R-:W-:Y:S02]  /*4d40*/  FMUL.FTZ R61, R154, -R67 ;  /* 0x800000439a3d7220 */ /* 0x000fe40000410000 */
[----:B------:R-:W-:Y:S02]  /*4d50*/  FFMA.FTZ R68, R153, R63, R60 ;  /* 0x0000003f99447223 */ /* 0x000fe4000001003c */
[-C--:B------:R-:W-:Y:S02]  /*4d60*/  FMUL.FTZ R60, R160, R205.reuse ;  /* 0x000000cda03c7220 */ /* 0x080fe40000410000 */
[----:B------:R-:W-:Y:S02]  /*4d70*/  FFMA.FTZ R62, R161, R205, R62 ;  /* 0x000000cda13e7223 */ /* 0x000fe4000001003e */
[----:B------:R-:W-:-:S02]  /*4d80*/  FFMA.FTZ R63, R155, R66, -R61 ;  /* 0x000000429b3f7223 */ /* 0x000fc4000001083d */
[----:B------:R-:W-:Y:S02]  /*4d90*/  FFMA.FTZ R61, R161, R223, -R60 ;  /* 0x000000dfa13d7223 */ /* 0x000fe4000001083c */
[----:B------:R-:W-:Y:S02]  /*4da0*/  FADD.FTZ R68, -R191, R68 ;  /* 0x00000044bf447221 */ /* 0x000fe40000010100 */
[----:B------:R-:W-:Y:S02]  /*4db0*/  FADD.FTZ R206, RZ, R62 ;  /* 0x0000003effce7221 */ /* 0x000fe40000010000 */
[----:B------:R-:W-:Y:S02]  /*4dc0*/  FMUL.FTZ R66, R154, -R66 ;  /* 0x800000429a427220 */ /* 0x000fe40000410000 */
[----:B------:R-:W-:Y:S02]  /*4dd0*/  FADD.FTZ R222, R222, R61 ;  /* 0x0000003ddede7221 */ /* 0x000fe40000010000 */
[----:B------:R-:W-:-:S02]  /*4de0*/  FADD.FTZ R64, R175, R64 ;  /* 0x00000040af407221 */ /* 0x000fc40000010000 */
[----:B------:R-:W-:Y:S02]  /*4df0*/  FMUL.FTZ R62, R154, -R68 ;  /* 0x800000449a3e7220 */ /* 0x000fe40000410000 */
[C---:B------:R-:W-:Y:S02]  /*4e00*/  FMUL.FTZ R60, R158.reuse, R206 ;  /* 0x000000ce9e3c7220 */ /* 0x040fe40000410000 */
[C---:B------:R-:W-:Y:S02]  /*4e10*/  FFMA.FTZ R66, R155.reuse, R67, R66 ;  /* 0x000000439b427223 */ /* 0x040fe40000010042 */
[----:B------:R-:W-:Y:S02]  /*4e20*/  FMUL.FTZ R61, R158, R222 ;  /* 0x000000de9e3d7220 */ /* 0x000fe40000410000 */
[-C--:B------:R-:W-:Y:S02]  /*4e30*/  FFMA.FTZ R65, R155, R64.reuse, -R62 ;  /* 0x000000409b417223 */ /* 0x080fe4000001083e */
[----:B------:R-:W-:-:S02]  /*4e40*/  FMUL.FTZ R64, R154, -R64 ;  /* 0x800000409a407220 */ /* 0x000fc40000410000 */
[C---:B------:R-:W-:Y:S02]  /*4e50*/  FFMA.FTZ R60, R159.reuse, R222, -R60 ;  /* 0x000000de9f3c7223 */ /* 0x040fe4000001083c */
[----:B------:R-:W-:Y:S02]  /*4e60*/  FMUL.FTZ R62, R156, -R66 ;  /* 0x800000429c3e7220 */ /* 0x000fe40000410000 */
[----:B------:R-:W-:Y:S02]  /*4e70*/  FFMA.FTZ R61, R159, R206, R61 ;  /* 0x000000ce9f3d7223 */ /* 0x000fe4000001003d */
[----:B------:R-:W-:Y:S02]  /*4e80*/  FFMA.FTZ R67, R155, R68, R64 ;  /* 0x000000449b437223 */ /* 0x000fe40000010040 */
[----:B------:R-:W-:Y:S02]  /*4e90*/  FADD.FTZ R221, R221, R60 ;  /* 0x0000003cdddd7221 */ /* 0x000fe40000010000 */
[----:B------:R-:W-:-:S02]  /*4ea0*/  FFMA.FTZ R64, R157, R63, -R62 ;  /* 0x0000003f9d407223 */ /* 0x000fc4000001083e */
[----:B------:R-:W-:Y:S02]  /*4eb0*/  FMUL.FTZ R63, R156, -R63 ;  /* 0x8000003f9c3f7220 */ /* 0x000fe40000410000 */
[----:B------:R-:W-:Y:S02]  /*4ec0*/  FADD.FTZ R207, RZ, R61 ;  /* 0x0000003dffcf7221 */ /* 0x000fe40000010000 */
[----:B------:R-:W-:Y:S02]  /*4ed0*/  FADD.FTZ R65, R174, R65 ;  /* 0x00000041ae417221 */ /* 0x000fe40000010000 */
[----:B------:R-:W-:Y:S02]  /*4ee0*/  FMUL.FTZ R62, R156, R221 ;  /* 0x000000dd9c3e7220 */ /* 0x000fe40000410000 */
[----:B------:R-:W-:Y:S02]  /*4ef0*/  FADD.FTZ R67, -R190, R67 ;  /* 0x00000043be437221 */ /* 0x000fe40000010100 */
[----:B------:R-:W-:-:S02]  /*4f00*/  FFMA.FTZ R63, R157, R66, R63 ;  /* 0x000000429d3f7223 */ /* 0x000fc4000001003f */
[C---:B------:R-:W-:Y:S02]  /*4f10*/  FMUL.FTZ R60, R156.reuse, R207 ;  /* 0x000000cf9c3c7220 */ /* 0x040fe40000410000 */
[C---:B------:R-:W-:Y:S02]  /*4f20*/  FMUL.FTZ R66, R156.reuse, -R65 ;  /* 0x800000419c427220 */ /* 0x040fe40000410000 */
[C---:B------:R-:W-:Y:S02]  /*4f30*/  FFMA.FTZ R62, R157.reuse, R207, R62 ;  /* 0x000000cf9d3e7223 */ /* 0x040fe4000001003e */
[----:B------:R-:W-:Y:S02]  /*4f40*/  FMUL.FTZ R68, R156, -R67 ;  /* 0x800000439c447220 */ /* 0x000fe40000410000 */
[----:B------:R-:W-:Y:S02]  /*4f50*/  FFMA.FTZ R61, R157, R221, -R60 ;  /* 0x000000dd9d3d7223 */ /* 0x000fe4000001083c */
[----:B------:R-:W-:-:S02]  /*4f60*/  FMUL.FTZ R60, R158, -R63 ;  /* 0x8000003f9e3c7220 */ /* 0x000fc40000410000 */
[C---:B------:R-:W-:Y:S02]  /*4f70*/  FFMA.FTZ R66, R157.reuse, R67, R66 ;  /* 0x000000439d427223 */ /* 0x040fe40000010042 */
[----:B------:R-:W-:Y:S02]  /*4f80*/  FADD.FTZ R208, RZ, R62 ;  /* 0x0000003effd07221 */ /* 0x000fe40000010000 */
[----:B------:R-:W-:Y:S02]  /*4f90*/  FFMA.FTZ R68, R157, R65, -R68 ;  /* 0x000000419d447223 */ /* 0x000fe40000010844 */
[----:B------:R-:W-:Y:S02]  /*4fa0*/  FADD.FTZ R220, R220, R61 ;  /* 0x0000003ddcdc7221 */ /* 0x000fe40000010000 */
[----:B------:R-:W-:Y:S02]  /*4fb0*/  FFMA.FTZ R65, R159, R64, -R60 ;  /* 0x000000409f417223 */ /* 0x000fe4000001083c */
[----:B------:R-:W-:-:S02]  /*4fc0*/  FADD.FTZ R66, -R189, R66 ;  /* 0x00000042bd427221 */ /* 0x000fc40000010100 */
[----:B------:R-:W-:Y:S02]  /*4fd0*/  FMUL.FTZ R60, R154, R208 ;  /* 0x000000d09a3c7220 */ /* 0x000fe40000410000 */
[----:B------:R-:W-:Y:S02]  /*4fe0*/  FMUL.FTZ R64, R158, -R64 ;  /* 0x800000409e407220 */ /* 0x000fe40000410000 */
[----:B------:R-:W-:Y:S02]  /*4ff0*/  FMUL.FTZ R61, R154, R220 ;  /* 0x000000dc9a3d7220 */ /* 0x000fe40000410000 */
[----:B------:R-:W-:Y:S02]  /*5000*/  FADD.FTZ R68, R173, R68 ;  /* 0x00000044ad447221 */ /* 0x000fe40000010000 */
[----:B------:R-:W-:Y:S02]  /*5010*/  FMUL.FTZ R62, R158, -R66 ;  /* 0x800000429e3e7220 */ /* 0x000fe40000410000 */
[----:B------:R-:W-:-:S02]  /*5020*/  FFMA.FTZ R60, R155, R220, -R60 ;  /* 0x000000dc9b3c7223 */ /* 0x000fc4000001083c */
[----:B------:R-:W-:Y:S02]  /*5030*/  FFMA.FTZ R64, R159, R63, R64 ;  /* 0x0000003f9f407223 */ /* 0x000fe40000010040 */
[----:B------:R-:W-:Y:S02]  /*5040*/  FFMA.FTZ R61, R155, R208, R61 ;  /* 0x000000d09b3d7223 */ /* 0x000fe4000001003d */
[-C--:B------:R-:W-:Y:S02]  /*5050*/  FFMA.FTZ R63, R159, R68.reuse, -R62 ;  /* 0x000000449f3f7223 */ /* 0x080fe4000001083e */
[----:B------:R-:W-:Y:S02]  /*5060*/  FADD.FTZ R219, R219, R60 ;  /* 0x0000003cdbdb7221 */ /* 0x000fe40000010000 */
[----:B------:R-:W-:Y:S02]  /*5070*/  FMUL.FTZ R68, R158, -R68 ;  /* 0x800000449e447220 */ /* 0x000fe40000410000 */
[----:B------:R-:W-:-:S02]  /*5080*/  FMUL.FTZ R60, R160, -R64 ;  /* 0x80000040a03c7220 */ /* 0x000fc40000410000 */
[----:B------:R-:W-:Y:S02]  /*5090*/  FADD.FTZ R209, RZ, R61 ;  /* 0x0000003dffd17221 */ /* 0x000fe40000010000 */
[----:B------:R-:W-:Y:S02]  /*50a0*/  FFMA.FTZ R61, R159, R66, R68 ;  /* 0x000000429f3d7223 */ /* 0x000fe40000010044 */
[----:B------:R-:W-:Y:S02]  /*50b0*/  FFMA.FTZ R66, R161, R65, -R60 ;  /* 0x00000041a1427223 */ /* 0x000fe4000001083c */
[C---:B------:R-:W-:Y:S02]  /*50c0*/  FMUL.FTZ R60, R152.reuse, R209 ;  /* 0x000000d1983c7220 */ /* 0x040fe40000410000 */
[----:B------:R-:W-:Y:S02]  /*50d0*/  FMUL.FTZ R62, R152, R219 ;  /* 0x000000db983e7220 */ /* 0x000fe40000410000 */
[----:B------:R-:W-:-:S02]  /*50e0*/  FMUL.FTZ R67, R160, -R65 ;  /* 0x80000041a0437220 */ /* 0x000fc40000410000 */
[----:B------:R-:W-:Y:S02]  /*50f0*/  FADD.FTZ R65, -R188, R61 ;  /* 0x0000003dbc417221 */ /* 0x000fe40000010100 */
[C---:B------:R-:W-:Y:S02]  /*5100*/  FFMA.FTZ R61, R153.reuse, R219, -R60 ;  /* 0x000000db993d7223 */ /* 0x040fe4000001083c */
[----:B------:R-:W-:Y:S02]  /*5110*/  FFMA.FTZ R62, R153, R209, R62 ;  /* 0x000000d1993e7223 */ /* 0x000fe4000001003e */
[----:B------:R-:W-:Y:S02]  /*5120*/  FADD.FTZ R218, R218, R61 ;  /* 0x0000003ddada7221 */ /* 0x000fe40000010000 */
[----:B------:R-:W-:Y:S02]  /*5130*/  FADD.FTZ R210, RZ, R62 ;  /* 0x0000003effd27221 */ /* 0x000fe40000010000 */
[----:B------:R-:W-:-:S02]  /*5140*/  FADD.FTZ R63, R172, R63 ;  /* 0x0000003fac3f7221 */ /* 0x000fc40000010000 */
[----:B------:R-:W-:Y:S02]  /*5150*/  FMUL.FTZ R62, R160, -R65 ;  /* 0x80000041a03e7220 */ /* 0x000fe40000410000 */
[C---:B------:R-:W-:Y:S02]  /*5160*/  FFMA.FTZ R67, R161.reuse, R64, R67 ;  /* 0x00000040a1437223 */ /* 0x040fe40000010043 */
[----:B------:R-:W-:Y:S02]  /*5170*/  FMUL.FTZ R61, R150, R218 ;  /* 0x000000da963d7220 */ /* 0x000fe40000410000 */
[-C--:B------:R-:W-:Y:S02]  /*5180*/  FFMA.FTZ R62, R161, R63.reuse, -R62 ;  /* 0x0000003fa13e7223 */ /* 0x080fe4000001083e */
[----:B------:R-:W-:Y:S02]  /*5190*/  FMUL.FTZ R64, R160, -R63 ;  /* 0x8000003fa0407220 */ /* 0x000fe40000410000 */
[----:B------:R-:W-:-:S02]  /*51a0*/  FMUL.FTZ R63, R162, -R67 ;  /* 0x80000043a23f7220 */ /* 0x000fc40000410000 */
[-C--:B------:R-:W-:Y:S02]  /*51b0*/  FMUL.FTZ R60, R150, R210.reuse ;  /* 0x000000d2963c7220 */ /* 0x080fe40000410000 */
[----:B------:R-:W-:Y:S02]  /*51c0*/  FFMA.FTZ R61, R151, R210, R61 ;  /* 0x000000d2973d7223 */ /* 0x000fe4000001003d */
[----:B------:R-:W-:Y:S02]  /*51d0*/  FFMA.FTZ R63, R163, R66, -R63 ;  /* 0x00000042a33f7223 */ /* 0x000fe4000001083f */
[----:B------:R-:W-:Y:S02]  /*51e0*/  FFMA.FTZ R60, R151, R218, -R60 ;  /* 0x000000da973c7223 */ /* 0x000fe4000001083c */
[----:B------:R-:W-:Y:S02]  /*51f0*/  FMUL.FTZ R66, R162, -R66 ;  /* 0x80000042a2427220 */ /* 0x000fe40000410000 */
[----:B------:R-:W-:-:S02]  /*5200*/  FADD.FTZ R211, RZ, R61 ;  /* 0x0000003dffd37221 */ /* 0x000fc40000010000 */
[----:B------:R-:W-:Y:S02]  /*5210*/  FFMA.FTZ R64, R161, R65, R64 ;  /* 0x00000041a1407223 */ /* 0x000fe40000010040 */
[----:B------:R-:W-:Y:S02]  /*5220*/  FADD.FTZ R61, R171, R62 ;  /* 0x0000003eab3d7221 */ /* 0x000fe40000010000 */
[----:B------:R-:W-:Y:S02]  /*5230*/  FADD.FTZ R217, R217, R60 ;  /* 0x0000003cd9d97221 */ /* 0x000fe40000010000 */
[----:B------:R-:W-:Y:S02]  /*5240*/  FFMA.FTZ R66, R163, R67, R66 ;  /* 0x00000043a3427223 */ /* 0x000fe40000010042 */
[----:B------:R-:W-:Y:S02]  /*5250*/  FADD.FTZ R64, -R187, R64 ;  /* 0x00000040bb407221 */ /* 0x000fe40000010100 */
[----:B------:R-:W-:-:S02]  /*5260*/  FMUL.FTZ R67, R162, -R61 ;  /* 0x8000003da2437220 */ /* 0x000fc40000410000 */
[----:B------:R-:W-:Y:S02]  /*5270*/  FMUL.FTZ R62, R148, R217 ;  /* 0x000000d9943e7220 */ /* 0x000fe40000410000 */
[-C--:B------:R-:W-:Y:S02]  /*5280*/  FMUL.FTZ R68, R162, -R64.reuse ;  /* 0x80000040a2447220 */ /* 0x080fe40000410000 */
[----:B------:R-:W-:Y:S02]  /*5290*/  FFMA.FTZ R67, R163, R64, R67 ;  /* 0x00000040a3437223 */ /* 0x000fe40000010043 */
[-C--:B------:R-:W-:Y:S02]  /*52a0*/  FMUL.FTZ R60, R148, R211.reuse ;  /* 0x000000d3943c7220 */ /* 0x080fe40000410000 */
[----:B------:R-:W-:Y:S02]  /*52b0*/  FFMA.FTZ R62, R149, R211, R62 ;  /* 0x000000d3953e7223 */ /* 0x000fe4000001003e */
[----:B------:R-:W-:-:S02]  /*52c0*/  FFMA.FTZ R65, R163, R61, -R68 ;  /* 0x0000003da3417223 */ /* 0x000fc40000010844 */
[----:B------:R-:W-:Y:S02]  /*52d0*/  FADD.FTZ R67, -R186, R67 ;  /* 0x00000043ba437221 */ /* 0x000fe40000010100 */
[----:B------:R-:W-:Y:S02]  /*52e0*/  FFMA.FTZ R61, R149, R217, -R60 ;  /* 0x000000d9953d7223 */ /* 0x000fe4000001083c */
[----:B------:R-:W-:Y:S02]  /*52f0*/  FADD.FTZ R212, RZ, R62 ;  /* 0x0000003effd47221 */ /* 0x000fe40000010000 */
[----:B------:R-:W-:Y:S02]  /*5300*/  FMUL.FTZ R60, R164, -R66 ;  /* 0x80000042a43c7220 */ /* 0x000fe40000410000 */
[----:B------:R-:W-:Y:S02]  /*5310*/  FADD.FTZ R65, R170, R65 ;  /* 0x00000041aa417221 */ /* 0x000fe40000010000 */
[----:B------:R-:W-:-:S02]  /*5320*/  FMUL.FTZ R62, R164, -R67 ;  /* 0x80000043a43e7220 */ /* 0x000fc40000410000 */
[----:B------:R-:W-:Y:S01]  /*5330*/  FADD.FTZ R216, R216, R61 ;  /* 0x0000003dd8d87221 */ /* 0x000fe20000010000 */
[----:B------:R-:W-:Y:S01]  /*5340*/  HFMA2.MMA R61, -RZ, RZ, 0, 0 ;  /* 0x00000000ff3d7435 */ /* 0x000fe200000001ff */
[C---:B------:R-:W-:Y:S02]  /*5350*/  FFMA.FTZ R64, R165.reuse, R63, -R60 ;  /* 0x0000003fa5407223 */ /* 0x040fe4000001083c */
[----:B------:R-:W-:Y:S02]  /*5360*/  FFMA.FTZ R70, R165, R65, -R62 ;  /* 0x00000041a5467223 */ /* 0x000fe4000001083e */
[C---:B------:R-:W-:Y:S02]  /*5370*/  FMUL.FTZ R60, R146.reuse, R212 ;  /* 0x000000d4923c7220 */ /* 0x040fe40000410000 */
[----:B------:R-:W-:Y:S02]  /*5380*/  FMUL.FTZ R62, R146, R216 ;  /* 0x000000d8923e7220 */ /* 0x000fe40000410000 */
[----:B------:R-:W-:-:S02]  /*5390*/  FMUL.FTZ R63, R164, -R63 ;  /* 0x8000003fa43f7220 */ /* 0x000fc40000410000 */
[----:B------:R-:W-:Y:S02]  /*53a0*/  FMUL.FTZ R68, R164, -R65 ;  /* 0x80000041a4447220 */ /* 0x000fe40000410000 */
[C---:B------:R-:W-:Y:S02]  /*53b0*/  FFMA.FTZ R60, R147.reuse, R216, -R60 ;  /* 0x000000d8933c7223 */ /* 0x040fe4000001083c */
[----:B------:R-:W-:Y:S02]  /*53c0*/  FFMA.FTZ R213, R147, R212, R62 ;  /* 0x000000d493d57223 */ /* 0x000fe4000001003e */
[C---:B------:R-:W-:Y:S02]  /*53d0*/  FFMA.FTZ R69, R165.reuse, R66, R63 ;  /* 0x00000042a5457223 */ /* 0x040fe4000001003f */
[----:B------:R-:W-:Y:S01]  /*53e0*/  FFMA.FTZ R66, R165, R67, R68 ;  /* 0x00000043a5427223 */ /* 0x000fe20000010044 */
[----:B------:R-:W-:Y:S01]  /*53f0*/  CS2R R62, SRZ ;  /* 0x00000000003e7805 */ /* 0x000fe2000001ff00 */
[----:B------:R-:W-:Y:S01]  /*5400*/  FADD.FTZ R215, R215, R60 ;  /* 0x0000003cd7d77221 */ /* 0x000fe20000010000 */
[----:B------:R-:W-:Y:S01]  /*5410*/  MOV R60, 0x3f800000 ;  /* 0x3f800000003c7802 */ /* 0x000fe20000000f00 */
[----:B------:R-:W-:-:S02]  /*5420*/  FADD.FTZ R213, RZ, R213 ;  /* 0x000000d5ffd57221 */ /* 0x000fc40000010000 */
[----:B------:R-:W-:Y:S02]  /*5430*/  FADD.FTZ R67, -R185, R66 ;  /* 0x00000042b9437221 */ /* 0x000fe40000010100 */
[C---:B------:R-:W-:Y:S01]  /*5440*/  FMUL.FTZ R68, R144.reuse, R215 ;  /* 0x000000d790447220 */ /* 0x040fe20000410000 */
[----:B------:R0:W1:Y:S01]  /*5450*/  @!P0 LDS.128 R60, [R19.X16+0x22b0] ;  /* 0x0022b000133c8984 */ /* 0x000062000000cc00 */
[-C--:B------:R-:W-:Y:S01]  /*5460*/  FMUL.FTZ R66, R144, R213.reuse ;  /* 0x000000d590427220 */ /* 0x080fe20000410000 */
[----:B------:R-:W-:Y:S01]  /*5470*/  ISETP.GT.U32.AND P0, PT, R130, 0x1f, PT ;  /* 0x0000001f8200780c */ /* 0x000fe20003f04070 */
[C---:B------:R-:W-:Y:S02]  /*5480*/  FFMA.FTZ R68, R145.reuse, R213, R68 ;  /* 0x000000d591447223 */ /* 0x040fe40000010044 */
[----:B------:R-:W-:Y:S02]  /*5490*/  FFMA.FTZ R66, R145, R215, -R66 ;  /* 0x000000d791427223 */ /* 0x000fe40000010842 */
[----:B------:R-:W-:-:S02]  /*54a0*/  FADD.FTZ R70, R169, R70 ;  /* 0x00000046a9467221 */ /* 0x000fc40000010000 */
[----:B------:R-:W-:Y:S02]  /*54b0*/  FMUL.FTZ R65, R166, -R67 ;  /* 0x80000043a6417220 */ /* 0x000fe40000410000 */
[----:B------:R-:W-:Y:S02]  /*54c0*/  FADD.FTZ R214, RZ, R68 ;  /* 0x00000044ffd67221 */ /* 0x000fe40000010000 */
[----:B------:R-:W-:Y:S02]  /*54d0*/  FADD.FTZ R228, R203, R66 ;  /* 0x00000042cbe47221 */ /* 0x000fe40000010000 */
[----:B------:R-:W-:Y:S02]  /*54e0*/  FFMA.FTZ R71, R167, R70, -R65 ;  /* 0x00000046a7477223 */ /* 0x000fe40000010841 */
[C---:B------:R-:W-:Y:S02]  /*54f0*/  FMUL.FTZ R65, R142.reuse, R214 ;  /* 0x000000d68e417220 */ /* 0x040fe40000410000 */
[----:B------:R-:W-:-:S02]  /*5500*/  FMUL.FTZ R66, R142, R228 ;  /* 0x000000e48e427220 */ /* 0x000fc40000410000 */
[C---:B------:R-:W-:Y:S02]  /*5510*/  FMUL.FTZ R68, R166.reuse, -R70 ;  /* 0x80000046a6447220 */ /* 0x040fe40000410000 */
[C---:B------:R-:W-:Y:S02]  /*5520*/  FFMA.FTZ R65, R143.reuse, R228, -R65 ;  /* 0x000000e48f417223 */ /* 0x040fe40000010841 */
[----:B------:R-:W-:Y:S02]  /*5530*/  FFMA.FTZ R66, R143, R214, R66 ;  /* 0x000000d68f427223 */ /* 0x000fe40000010042 */
[----:B------:R-:W-:Y:S02]  /*5540*/  FFMA.FTZ R229, R167, R67, R68 ;  /* 0x00000043a7e57223 */ /* 0x000fe40000010044 */
[----:B------:R-:W-:Y:S02]  /*5550*/  FMUL.FTZ R68, R166, -R64 ;  /* 0x80000040a6447220 */ /* 0x000fe40000410000 */
[----:B------:R-:W-:-:S02]  /*5560*/  FADD.FTZ R203, R202, R65 ;  /* 0x00000041cacb7221 */ /* 0x000fc40000010000 */
[----:B------:R-:W-:Y:S02]  /*5570*/  FADD.FTZ R227, RZ, R66 ;  /* 0x00000042ffe37221 */ /* 0x000fe40000010000 */
[----:B------:R-:W-:Y:S02]  /*5580*/  FFMA.FTZ R65, R167, R69, R68 ;  /* 0x00000045a7417223 */ /* 0x000fe40000010044 */
[C---:B------:R-:W-:Y:S02]  /*5590*/  FMUL.FTZ R70, R140.reuse, R203 ;  /* 0x000000cb8c467220 */ /* 0x040fe40000410000 */
[----:B------:R-:W-:Y:S02]  /*55a0*/  FMUL.FTZ R68, R140, R227 ;  /* 0x000000e38c447220 */ /* 0x000fe40000410000 */
[----:B------:R-:W-:Y:S02]  /*55b0*/  FMUL.FTZ R67, R166, -R69 ;  /* 0x80000045a6437220 */ /* 0x000fe40000410000 */
[----:B------:R-:W-:-:S02]  /*55c0*/  FFMA.FTZ R70, R141, R227, R70 ;  /* 0x000000e38d467223 */ /* 0x000fc40000010046 */
[----:B------:R-:W-:Y:S02]  /*55d0*/  FFMA.FTZ R69, R141, R203, -R68 ;  /* 0x000000cb8d457223 */ /* 0x000fe40000010844 */
[----:B------:R-:W-:Y:S02]  /*55e0*/  FADD.FTZ R202, RZ, R70 ;  /* 0x00000046ffca7221 */ /* 0x000fe40000010000 */
        /* <DEDUP_REMOVED lines=13> */
[----:B-1----:R-:W-:Y:S02]  /*56c0*/  SHF.L.U32 R230, R130, 0x5, RZ ;  /* 0x0000000582e67819 */ /* 0x002fe400000006ff */
[----:B------:R-:W-:-:S03]  /*56d0*/  ISETP.NE.AND P0, PT, R18, 0x1f, PT ;  /* 0x0000001f1200780c */ /* 0x000fc60003f05270 */
[----:B0-----:R-:W-:Y:S04]  /*56e0*/  LDS.128 R64, [R230+0xcb0] ;  /* 0x000cb000e6407984 */ /* 0x001fe80000000c00 */
[----:B------:R-:W0:Y:S02]  /*56f0*/  LDS.128 R68, [R230+0xcc0] ;  /* 0x000cc000e6447984 */ /* 0x000e240000000c00 */
[C---:B0-----:R-:W-:Y:S02]  /*5700*/  FMUL.FTZ R231, R65.reuse, R69 ;  /* 0x0000004541e77220 */ /* 0x041fe40000410000 */
[C---:B------:R-:W-:Y:S02]  /*5710*/  FMUL.FTZ R233, R65.reuse, R71 ;  /* 0x0000004741e97220 */ /* 0x040fe40000410000 */
[----:B------:R-:W-:-:S02]  /*5720*/  FMUL.FTZ R232, R65, R70 ;  /* 0x0000004641e87220 */ /* 0x000fc40000410000 */
[-C--:B------:R-:W-:Y:S02]  /*5730*/  FMUL.FTZ R65, R65, R68.reuse ;  /* 0x0000004441417220 */ /* 0x080fe40000410000 */
[C---:B------:R-:W-:Y:S02]  /*5740*/  FFMA.FTZ R68, R64.reuse, R68, -R231 ;  /* 0x0000004440447223 */ /* 0x040fe400000108e7 */
[C---:B------:R-:W-:Y:S02]  /*5750*/  FFMA.FTZ R233, R64.reuse, R70, -R233 ;  /* 0x0000004640e97223 */ /* 0x040fe400000108e9 */
[C---:B------:R-:W-:Y:S01]  /*5760*/  FFMA.FTZ R232, R64.reuse, R71, R232 ;  /* 0x0000004740e87223 */ /* 0x040fe200000100e8 */
[----:B------:R-:W-:Y:S01]  /*5770*/  MOV R235, R68 ;  /* 0x0000004400eb7202 */ /* 0x000fe20000000f00 */
[----:B------:R-:W-:Y:S02]  /*5780*/  FFMA.FTZ R234, R64, R69, R65 ;  /* 0x0000004540ea7223 */ /* 0x000fe40000010041 */
[----:B------:R-:W-:-:S02]  /*5790*/  FADD.FTZ R71, R66, R233 ;  /* 0x000000e942477221 */ /* 0x000fc40000010000 */
[----:B------:R-:W-:Y:S01]  /*57a0*/  FADD.FTZ R70, R67, R232 ;  /* 0x000000e843467221 */ /* 0x000fe20000010000 */
[----:B------:R-:W-:Y:S05]  /*57b0*/  BRA.DIV ~URZ, `(.L_x_4066) ;  /* 0x000056427f007947 */ /* 0x000fea000b800000 */
[----:B------:R0:W1:Y:S02]  /*57c0*/  SHFL.DOWN PT, R69, R68, 0x1, 0x1f ;  /* 0x08201f0044457f89 */ /* 0x00006400000e0000 */
.L_x_4104:
[----:B------:R-:W-:Y:S05]  /*57d0*/  BRA.DIV ~URZ, `(.L_x_4067) ;  /* 0x000056927f007947 */ /* 0x000fea000b800000 */
[----:B------:R2:W3:Y:S04]  /*57e0*/  SHFL.DOWN PT, R231, R234, 0x1, 0x1f ;  /* 0x08201f00eae77f89 */ /* 0x0004e800000e0000 */
[----:B------:R2:W4:Y:S04]  /*57f0*/  SHFL.DOWN PT, R232, R71, 0x1, 0x1f ;  /* 0x08201f0047e87f89 */ /* 0x00052800000e0000 */
[----:B------:R2:W0:Y:S02]  /*5800*/  SHFL.DOWN PT, R239, R70, 0x1, 0x1f ;  /* 0x08201f0046ef7f89 */ /* 0x00042400000e0000 */
.L_x_4105:
[----:B------:R-:W-:Y:S01]  /*5810*/  BSSY B1, `(.L_x_4068) ;  /* 0x000000e000017945 */ /* 0x000fe20003800000 */
[----:B------:R-:W-:Y:S01]  /*5820*/  ISETP.GT.U32.AND P1, PT, R18, 0x1d, PT ;  /* 0x0000001d1200780c */ /* 0x000fe20003f24070 */
[----:B------:R-:W-:Y:S07]  /*5830*/  @!P0 BRA `(.L_x_4069) ;  /* 0x000000b000008947 */ /* 0x000fee0003800000 */
[C---:B---3--:R-:W-:Y:S02]  /*5840*/  FMUL.FTZ R64, R234.reuse, R231 ;  /* 0x000000e7ea407220 */ /* 0x048fe40000410000 */
[----:B0-----:R-:W-:-:S02]  /*5850*/  FMUL.FTZ R65, R234, R239 ;  /* 0x000000efea417220 */ /* 0x001fc40000410000 */
[CC--:B----4-:R-:W-:Y:S02]  /*5860*/  FMUL.FTZ R66, R234.reuse, R232.reuse ;  /* 0x000000e8ea427220 */ /* 0x0d0fe40000410000 */
        /* <DEDUP_REMOVED lines=8> */
.L_x_4069:
[----:B------:R-:W-:Y:S05]  /*58f0*/  BSYNC B1 ;  /* 0x0000000000017941 */ /* 0x000fea0003800000 */
.L_x_4068:
[----:B------:R-:W-:Y:S05]  /*5900*/  BRA.DIV ~URZ, `(.L_x_4070) ;  /* 0x000056b27f007947 */ /* 0x000fea000b800000 */
[----:B-1----:R1:W2:Y:S04]  /*5910*/  SHFL.DOWN PT, R69, R235, 0x2, 0x1f ;  /* 0x08401f00eb457f89 */ /* 0x0022a800000e0000 */
[----:B---3--:R1:W3:Y:S04]  /*5920*/  SHFL.DOWN PT, R231, R234, 0x2, 0x1f ;  /* 0x08401f00eae77f89 */ /* 0x0082e800000e0000 */
[----:B----4-:R1:W4:Y:S04]  /*5930*/  SHFL.DOWN PT, R232, R71, 0x2, 0x1f ;  /* 0x08401f0047e87f89 */ /* 0x01032800000e0000 */
[----:B0-----:R1:W0:Y:S02]  /*5940*/  SHFL.DOWN PT, R239, R70, 0x2, 0x1f ;  /* 0x08401f0046ef7f89 */ /* 0x00122400000e0000 */
.L_x_4106:
[----:B------:R-:W-:Y:S01]  /*5950*/  BSSY B1, `(.L_x_4071) ;  /* 0x000000e000017945 */ /* 0x000fe20003800000 */
[----:B------:R-:W-:Y:S01]  /*5960*/  ISETP.GT.U32.AND P0, PT, R18, 0x1b, PT ;  /* 0x0000001b1200780c */ /* 0x000fe20003f04070 */
[----:B------:R-:W-:Y:S07]  /*5970*/  @P1 BRA `(.L_x_4072) ;  /* 0x000000b000001947 */ /* 0x000fee0003800000 */
        /* <DEDUP_REMOVED lines=11> */
.L_x_4072:
[----:B------:R-:W-:Y:S05]  /*5a30*/  BSYNC B1 ;  /* 0x0000000000017941 */ /* 0x000fea0003800000 */
.L_x_4071:
[----:B------:R-:W-:Y:S05]  /*5a40*/  BRA.DIV ~URZ, `(.L_x_4073) ;  /* 0x000057327f007947 */ /* 0x000fea000b800000 */
[----:B--2---:R2:W1:Y:S02]  /*5a50*/  SHFL.DOWN PT, R69, R235, 0x4, 0x1f ;  /* 0x08801f00eb457f89 */ /* 0x00446400000e0000 */
.L_x_4107:
[----:B------:R-:W-:Y:S05]  /*5a60*/  BRA.DIV ~URZ, `(.L_x_4074) ;  /* 0x000057927f007947 */ /* 0x000fea000b800000 */
[----:B---3--:R3:W2:Y:S04]  /*5a70*/  SHFL.DOWN PT, R231, R234, 0x4, 0x1f ;  /* 0x08801f00eae77f89 */ /* 0x0086a800000e0000 */
[----:B----4-:R3:W4:Y:S04]  /*5a80*/  SHFL.DOWN PT, R232, R71, 0x4, 0x1f ;  /* 0x08801f0047e87f89 */ /* 0x01072800000e0000 */
[----:B0-----:R3:W0:Y:S02]  /*5a90*/  SHFL.DOWN PT, R239, R70, 0x4, 0x1f ;  /* 0x08801f0046ef7f89 */ /* 0x00162400000e0000 */
.L_x_4108:
[----:B------:R-:W-:Y:S01]  /*5aa0*/  BSSY B1, `(.L_x_4075) ;  /* 0x000000e000017945 */ /* 0x000fe20003800000 */
[----:B------:R-:W-:Y:S01]  /*5ab0*/  ISETP.GT.U32.AND P1, PT, R18, 0x17, PT ;  /* 0x000000171200780c */ /* 0x000fe20003f24070 */
[----:B------:R-:W-:Y:S07]  /*5ac0*/  @P0 BRA `(.L_x_4076) ;  /* 0x000000b000000947 */ /* 0x000fee0003800000 */
[C---:B--2---:R-:W-:Y:S02]  /*5ad0*/  FMUL.FTZ R64, R234.reuse, R231 ;  /* 0x000000e7ea407220 */ /* 0x044fe40000410000 */
[----:B0-----:R-:W-:-:S02]  /*5ae0*/  FMUL.FTZ R65, R234, R239 ;  /* 0x000000efea417220 */ /* 0x001fc40000410000 */
[CC--:B----4-:R-:W-:Y:S02]  /*5af0*/  FMUL.FTZ R66, R234.reuse, R232.reuse ;  /* 0x000000e8ea427220 */ /* 0x0d0fe40000410000 */
        /* <DEDUP_REMOVED lines=8> */
.L_x_4076:
[----:B------:R-:W-:Y:S05]  /*5b80*/  BSYNC B1 ;  /* 0x0000000000017941 */ /* 0x000fea0003800000 */
.L_x_4075:
[----:B------:R-:W-:Y:S05]  /*5b90*/  BRA.DIV ~URZ, `(.L_x_4077) ;  /* 0x000057b27f007947 */ /* 0x000fea000b800000 */
[----:B-1----:R1:W3:Y:S04]  /*5ba0*/  SHFL.DOWN PT, R69, R235, 0x8, 0x1f ;  /* 0x09001f00eb457f89 */ /* 0x0022e800000e0000 */
[----:B--2---:R1:W2:Y:S04]  /*5bb0*/  SHFL.DOWN PT, R231, R234, 0x8, 0x1f ;  /* 0x09001f00eae77f89 */ /* 0x0042a800000e0000 */
[----:B----4-:R1:W4:Y:S04]  /*5bc0*/  SHFL.DOWN PT, R232, R71, 0x8, 0x1f ;  /* 0x09001f0047e87f89 */ /* 0x01032800000e0000 */
[----:B0-----:R1:W0:Y:S02]  /*5bd0*/  SHFL.DOWN PT, R239, R70, 0x8, 0x1f ;  /* 0x09001f0046ef7f89 */ /* 0x00122400000e0000 */
.L_x_4109:
        /* <DEDUP_REMOVED lines=14> */
.L_x_4079:
[----:B------:R-:W-:Y:S05]  /*5cc0*/  BSYNC B1 ;  /* 0x0000000000017941 */ /* 0x000fea0003800000 */
.L_x_4078:
[----:B------:R-:W-:Y:S05]  /*5cd0*/  BRA.DIV ~URZ, `(.L_x_4080) ;  /* 0x000058327f007947 */ /* 0x000fea000b800000 */
[----:B---3--:R3:W1:Y:S02]  /*5ce0*/  SHFL.DOWN PT, R69, R235, 0x10, 0x1f ;  /* 0x0a001f00eb457f89 */ /* 0x00866400000e0000 */
.L_x_4110:
[----:B------:R-:W-:Y:S05]  /*5cf0*/  BRA.DIV ~URZ, `(.L_x_4081) ;  /* 0x000058927f007947 */ /* 0x000fea000b800000 */
[----:B--2---:R2:W3:Y:S04]  /*5d00*/  SHFL.DOWN PT, R231, R234, 0x10, 0x1f ;  /* 0x0a001f00eae77f89 */ /* 0x0044e800000e0000 */
[----:B----4-:R2:W4:Y:S04]  /*5d10*/  SHFL.DOWN PT, R232, R71, 0x10, 0x1f ;  /* 0x0a001f0047e87f89 */ /* 0x01052800000e0000 */
[----:B0-----:R2:W0:Y:S02]  /*5d20*/  SHFL.DOWN PT, R239, R70, 0x10, 0x1f ;  /* 0x0a001f0046ef7f89 */ /* 0x00142400000e0000 */
.L_x_4111:
[----:B------:R-:W-:Y:S01]  /*5d30*/  BSSY B1, `(.L_x_4082) ;  /* 0x000000d000017945 */ /* 0x000fe20003800000 */
[----:B------:R-:W-:Y:S05]  /*5d40*/  @P0 BRA `(.L_x_4083) ;  /* 0x000000b000000947 */ /* 0x000fea0003800000 */
        /* <DEDUP_REMOVED lines=11> */
.L_x_4083:
[----:B------:R-:W-:Y:S05]  /*5e00*/  BSYNC B1 ;  /* 0x0000000000017941 */ /* 0x000fea0003800000 */
.L_x_4082:
[----:B------:R-:W-:Y:S05]  /*5e10*/  BRA.DIV ~URZ, `(.L_x_4084) ;  /* 0x000058c27f007947 */ /* 0x000fea000b800000 */
[----:B------:R-:W5:Y:S04]  /*5e20*/  SHFL.IDX PT, R240, R234, RZ, 0x1f ;  /* 0x00001fffeaf07589 */ /* 0x000f6800000e0000 */
[----:B------:R-:W2:Y:S04]  /*5e30*/  SHFL.IDX PT, R233, R235, RZ, 0x1f ;  /* 0x00001fffebe97589 */ /* 0x000ea800000e0000 */
[----:B----4-:R-:W4:Y:S04]  /*5e40*/  SHFL.IDX PT, R232, R71, RZ, 0x1f ;  /* 0x00001fff47e87589 */ /* 0x010f2800000e0000 */
[----:B------:R-:W3:Y:S04]  /*5e50*/  SHFL.DOWN PT, R236, R71, 0x1, 0x1f ;  /* 0x08201f0047ec7f89 */ /* 0x000ee800000e0000 */
[----:B---3--:R-:W3:Y:S04]  /*5e60*/  SHFL.IDX PT, R231, R70, RZ, 0x1f ;  /* 0x00001fff46e77589 */ /* 0x008ee800000e0000 */
[----:B0-----:R-:W0:Y:S04]  /*5e70*/  SHFL.DOWN PT, R239, R70, 0x1, 0x1f ;  /* 0x08201f0046ef7f89 */ /* 0x001e2800000e0000 */
[----:B------:R-:W1:Y:S01]  /*5e80*/  SHFL.IDX PT, R245, R60, RZ, 0x1f ;  /* 0x00001fff3cf57589 */ /* 0x000e6200000e0000 */
[----:B-----5:R-:W-:-:S02]  /*5e90*/  FMUL.FTZ R237, R63, R240 ;  /* 0x000000f03fed7220 */ /* 0x020fc40000410000 */
[CC--:B------:R-:W-:Y:S01]  /*5ea0*/  FMUL.FTZ R238, R62.reuse, R240.reuse ;  /* 0x000000f03eee7220 */ /* 0x0c0fe20000410000 */
[----:B------:R-:W0:Y:S01]  /*5eb0*/  SHFL.IDX PT, R243, R62, RZ, 0x1f ;  /* 0x00001fff3ef37589 */ /* 0x000e2200000e0000 */
[-C--:B--2---:R-:W-:Y:S02]  /*5ec0*/  FFMA.FTZ R237, R62, R233.reuse, -R237 ;  /* 0x000000e93eed7223 */ /* 0x084fe400000108ed */
[----:B------:R-:W-:Y:S01]  /*5ed0*/  FFMA.FTZ R238, R63, R233, R238 ;  /* 0x000000e93fee7223 */ /* 0x000fe200000100ee */
[----:B------:R-:W2:Y:S04]  /*5ee0*/  SHFL.IDX PT, R67, R63, RZ, 0x1f ;  /* 0x00001fff3f437589 */ /* 0x000ea800000e0000 */
[----:B------:R-:W0:Y:S04]  /*5ef0*/  SHFL.IDX PT, R244, R61, RZ, 0x1f ;  /* 0x00001fff3df47589 */ /* 0x000e2800000e0000 */
[----:B------:R5:W0:Y:S04]  /*5f00*/  SHFL.DOWN PT, R242, R234, 0x1, 0x1f ;  /* 0x08201f00eaf27f89 */ /* 0x000a2800000e0000 */
[----:B------:R1:W0:Y:S02]  /*5f10*/  SHFL.DOWN PT, R241, R235, 0x1, 0x1f ;  /* 0x08201f00ebf17f89 */ /* 0x00022400000e0000 */
[----:B-1---5:R-:W-:-:S02]  /*5f20*/  FMUL.FTZ R234, R60, R240 ;  /* 0x000000f03cea7220 */ /* 0x022fc40000410000 */
[----:B------:R-:W-:Y:S02]  /*5f30*/  FMUL.FTZ R240, R61, R240 ;  /* 0x000000f03df07220 */ /* 0x000fe40000410000 */
[----:B------:R-:W-:Y:S02]  /*5f40*/  FMUL.FTZ R235, R60, R233 ;  /* 0x000000e93ceb7220 */ /* 0x000fe40000410000 */
.L_x_4112:
[----:B---34-:R1:W3:Y:S01]  /*5f50*/  LDS.128 R68, [R230+0xcc0] ;  /* 0x000cc000e6447984 */ /* 0x0182e20000000c00 */
[----:B------:R-:W-:Y:S01]  /*5f60*/  ISETP.NE.AND P0, PT, R130, 0x1f, PT ;  /* 0x0000001f8200780c */ /* 0x000fe20003f05270 */
[----:B------:R-:W-:Y:S01]  /*5f70*/  BSSY B1, `(.L_x_4085) ;  /* 0x000000f000017945 */ /* 0x000fe20003800000 */
[----:B------:R-:W-:Y:S02]  /*5f80*/  MOV R64, R245 ;  /* 0x000000f500407202 */ /* 0x000fe40000000f00 */
[----:B0-----:R-:W-:Y:S02]  /*5f90*/  MOV R65, R244 ;  /* 0x000000f400417202 */ /* 0x001fe40000000f00 */
[----:B------:R-:W-:-:S07]  /*5fa0*/  MOV R66, R243 ;  /* 0x000000f300427202 */ /* 0x000fce0000000f00 */
[----:B------:R-:W-:Y:S05]  /*5fb0*/  @!P0 BRA `(.L_x_4086) ;  /* 0x000000a000008947 */ /* 0x000fea0003800000 */
[-C--:B-12---:R-:W-:Y:S02]  /*5fc0*/  FMUL.FTZ R60, R67, R242.reuse ;  /* 0x000000f2433c7220 */ /* 0x086fe40000410000 */
        /* <DEDUP_REMOVED lines=9> */
.L_x_4086:
[----:B-1----:R-:W-:Y:S05]  /*6060*/  BSYNC B1 ;  /* 0x0000000000017941 */ /* 0x002fea0003800000 */
.L_x_4085:
[C---:B--23--:R-:W-:Y:S01]  /*6070*/  FMUL.FTZ R239, R69.reuse, R67 ;  /* 0x0000004345ef7220 */ /* 0x04cfe20000410000 */
[----:B------:R0:W-:Y:S01]  /*6080*/  STS.128 [R230+0xcc0], R64 ;  /* 0x000cc040e6007388 */ /* 0x0001e20000000c00 */
[C---:B------:R-:W-:Y:S02]  /*6090*/  FMUL.FTZ R62, R69.reuse, R66 ;  /* 0x00000042453e7220 */ /* 0x040fe40000410000 */
        /* <DEDUP_REMOVED lines=13> */
.L_x_4065:
[----:B-1----:R-:W-:Y:S05]  /*6170*/  BSYNC B0 ;  /* 0x0000000000007941 */ /* 0x002fea0003800000 */
.L_x_4064:
[----:B------:R-:W-:Y:S01]  /*6180*/  WARPSYNC 0xffffffff ;  /* 0xffffffff00007948 */ /* 0x000fe20003800000 */
[----:B------:R-:W-:Y:S01]  /*6190*/  BAR.SYNC.DEFER_BLOCKING 0x0 ;  /* 0x0000000000007b1d */ /* 0x000fe20000010000 */
[C---:B0-----:R-:W-:Y:S01]  /*61a0*/  SHF.L.U32 R68, R130.reuse, 0x4, RZ ;  /* 0x0000000482447819 */ /* 0x041fe200000006ff */
[----:B------:R-:W-:Y:S01]  /*61b0*/  HADD2.F32 R67, -RZ, R81.H0_H0 ;  /* 0x20000051ff437230 */ /* 0x000fe20000004100 */
[----:B------:R-:W-:Y:S01]  /*61c0*/  ISETP.NE.AND P2, PT, R130, RZ, PT ;  /* 0x000000ff8200720c */ /* 0x000fe20003f45270 */
[----:B------:R-:W-:Y:S01]  /*61d0*/  HADD2.F32 R69, -RZ, R82.H0_H0 ;  /* 0x20000052ff457230 */ /* 0x000fe20000004100 */
[C---:B------:R-:W-:Y:S01]  /*61e0*/  ISETP.GT.AND P0, PT, R127.reuse, 0x1e, PT ;  /* 0x0000001e7f00780c */ /* 0x040fe20003f04270 */
[----:B------:R-:W-:Y:S01]  /*61f0*/  BSSY B0, `(.L_x_4087) ;  /* 0x00001f2000007945 */ /* 0x000fe20003800000 */
[----:B------:R-:W-:Y:S01]  /*6200*/  ISETP.NE.AND P1, PT, R127, RZ, PT ;  /* 0x000000ff7f00720c */ /* 0x000fe20003f25270 */
[----:B------:R-:W0:Y:S08]  /*6210*/  LDS.64 R64, [R68+0xcb8] ;  /* 0x000cb80044407984 */ /* 0x000e300000000a00 */
        /* <DEDUP_REMOVED lines=53> */
[----:B------:R-:W-:Y:S02]  /*6570*/  FFMA.FTZ R65, R35, R226, RZ ;  /* 0x000000e223417223 */ /* 0x000fe400000100ff */
[----:B------:R-:W-:Y:S02]  /*6580*/  FADD.FTZ R191, -R191, R64 ;  /* 0x00000040bfbf7221 */ /* 0x000fe40000010100 */
[----:B------:R-:W-:-:S02]  /*6590*/  FADD.FTZ R175, R175, R152 ;  /* 0x00000098afaf7221 */ /* 0x000fc40000010000 */
[----:B------:R-:W-:Y:S02]  /*65a0*/  FFMA.FTZ R66, R34, R225, R65 ;  /* 0x000000e122427223 */ /* 0x000fe40000010041 */
[C---:B------:R-:W-:Y:S02]  /*65b0*/  FMUL.FTZ R64, R154.reuse, -R191 ;  /* 0x800000bf9a407220 */ /* 0x040fe40000410000 */
[-C--:B------:R-:W-:Y:S02]  /*65c0*/  FMUL.FTZ R154, R154, -R175.reuse ;  /* 0x800000af9a9a7220 */ /* 0x080fe40000410000 */
[----:B------:R-:W-:Y:S02]  /*65d0*/  FFMA.FTZ R66, R33, R224, R66 ;  /* 0x000000e021427223 */ /* 0x000fe40000010042 */
[C---:B------:R-:W-:Y:S02]  /*65e0*/  FFMA.FTZ R65, R155.reuse, R175, -R64 ;  /* 0x000000af9b417223 */ /* 0x040fe40000010840 */
[----:B------:R-:W-:-:S02]  /*65f0*/  FFMA.FTZ R155, R155, R191, R154 ;  /* 0x000000bf9b9b7223 */ /* 0x000fc4000001009a */
[----:B------:R-:W-:Y:S02]  /*6600*/  FFMA.FTZ R66, R32, R223, R66 ;  /* 0x000000df20427223 */ /* 0x000fe40000010042 */
[----:B------:R-:W-:Y:S02]  /*6610*/  FADD.FTZ R174, R174, R65 ;  /* 0x00000041aeae7221 */ /* 0x000fe40000010000 */
[----:B------:R-:W-:Y:S02]  /*6620*/  FADD.FTZ R190, -R190, R155 ;  /* 0x0000009bbebe7221 */ /* 0x000fe40000010100 */
[----:B------:R-:W-:Y:S02]  /*6630*/  FFMA.FTZ R65, R35, -R128, RZ ;  /* 0x8000008023417223 */ /* 0x000fe400000100ff */
[----:B------:R-:W-:Y:S02]  /*6640*/  FFMA.FTZ R66, R31, R222, R66 ;  /* 0x000000de1f427223 */ /* 0x000fe40000010042 */
[----:B------:R-:W-:-:S02]  /*6650*/  FMUL.FTZ R64, R156, -R174 ;  /* 0x800000ae9c407220 */ /* 0x000fc40000410000 */
[-C--:B------:R-:W-:Y:S02]  /*6660*/  FMUL.FTZ R156, R156, -R190.reuse ;  /* 0x800000be9c9c7220 */ /* 0x080fe40000410000 */
[----:B------:R-:W-:Y:S02]  /*6670*/  FFMA.FTZ R65, R34, -R129, R65 ;  /* 0x8000008122417223 */ /* 0x000fe40000010041 */
[----:B------:R-:W-:Y:S02]  /*6680*/  FFMA.FTZ R66, R30, R221, R66 ;  /* 0x000000dd1e427223 */ /* 0x000fe40000010042 */
[C---:B------:R-:W-:Y:S02]  /*6690*/  FFMA.FTZ R64, R157.reuse, R190, R64 ;  /* 0x000000be9d407223 */ /* 0x040fe40000010040 */
[----:B------:R-:W-:Y:S02]  /*66a0*/  FFMA.FTZ R156, R157, R174, -R156 ;  /* 0x000000ae9d9c7223 */ /* 0x000fe4000001089c */
[----:B------:R-:W-:-:S02]  /*66b0*/  FFMA.FTZ R65, R33, -R204, R65 ;  /* 0x800000cc21417223 */ /* 0x000fc40000010041 */
[----:B------:R-:W-:Y:S02]  /*66c0*/  FFMA.FTZ R66, R29, R220, R66 ;  /* 0x000000dc1d427223 */ /* 0x000fe40000010042 */
[----:B------:R-:W-:Y:S02]  /*66d0*/  FADD.FTZ R189, -R189, R64 ;  /* 0x00000040bdbd7221 */ /* 0x000fe40000010100 */
[----:B------:R-:W-:Y:S02]  /*66e0*/  FADD.FTZ R173, R173, R156 ;  /* 0x0000009cadad7221 */ /* 0x000fe40000010000 */
[----:B------:R-:W-:Y:S02]  /*66f0*/  FFMA.FTZ R65, R32, -R205, R65 ;  /* 0x800000cd20417223 */ /* 0x000fe40000010041 */
[----:B------:R-:W-:Y:S02]  /*6700*/  FFMA.FTZ R66, R28, R219, R66 ;  /* 0x000000db1c427223 */ /* 0x000fe40000010042 */
[----:B-1----:R-:W-:-:S02]  /*6710*/  FMUL.FTZ R60, R158, -R189 ;  /* 0x800000bd9e3c7220 */ /* 0x002fc40000410000 */
[-C--:B------:R-:W-:Y:S02]  /*6720*/  FMUL.FTZ R158, R158, -R173.reuse ;  /* 0x800000ad9e9e7220 */ /* 0x080fe40000410000 */
[----:B------:R-:W-:Y:S02]  /*6730*/  FFMA.FTZ R65, R31, -R206, R65 ;  /* 0x800000ce1f417223 */ /* 0x000fe40000010041 */
[----:B------:R-:W-:Y:S02]  /*6740*/  FFMA.FTZ R66, R27, R218, R66 ;  /* 0x000000da1b427223 */ /* 0x000fe40000010042 */
[C---:B------:R-:W-:Y:S02]  /*6750*/  FFMA.FTZ R61, R159.reuse, R173, -R60 ;  /* 0x000000ad9f3d7223 */ /* 0x040fe4000001083c */
[----:B------:R-:W-:Y:S02]  /*6760*/  FFMA.FTZ R159, R159, R189, R158 ;  /* 0x000000bd9f9f7223 */ /* 0x000fe4000001009e */
[----:B------:R-:W-:-:S02]  /*6770*/  FFMA.FTZ R65, R30, -R207, R65 ;  /* 0x800000cf1e417223 */ /* 0x000fc40000010041 */
[----:B------:R-:W-:Y:S02]  /*6780*/  FFMA.FTZ R66, R26, R217, R66 ;  /* 0x000000d91a427223 */ /* 0x000fe40000010042 */
[----:B------:R-:W-:Y:S02]  /*6790*/  FADD.FTZ R172, R172, R61 ;  /* 0x0000003dacac7221 */ /* 0x000fe40000010000 */
[----:B------:R-:W-:Y:S02]  /*67a0*/  FADD.FTZ R188, -R188, R159 ;  /* 0x0000009fbcbc7221 */ /* 0x000fe40000010100 */
[----:B------:R-:W-:Y:S02]  /*67b0*/  FFMA.FTZ R65, R29, -R208, R65 ;  /* 0x800000d01d417223 */ /* 0x000fe40000010041 */
        /* <DEDUP_REMOVED lines=13> */
[----:B------:R-:W-:-:S02]  /*6890*/  FMUL.FTZ R60, R162, -R187 ;  /* 0x800000bba23c7220 */ /* 0x000fc40000410000 */
[-C--:B------:R-:W-:Y:S02]  /*68a0*/  FMUL.FTZ R162, R162, -R171.reuse ;  /* 0x800000aba2a27220 */ /* 0x080fe40000410000 */
[----:B------:R-:W-:Y:S02]  /*68b0*/  FFMA.FTZ R65, R25, -R212, R65 ;  /* 0x800000d419417223 */ /* 0x000fe40000010041 */
[----:B------:R-:W-:Y:S02]  /*68c0*/  FFMA.FTZ R62, R21, R200, R66 ;  /* 0x000000c8153e7223 */ /* 0x000fe40000010042 */
[----:B------:R-:W-:Y:S02]  /*68d0*/  FMUL.FTZ R66, R183, UR15 ;  /* 0x0000000fb7427c20 */ /* 0x000fe40008410000 */
[C---:B------:R-:W-:Y:S02]  /*68e0*/  FFMA.FTZ R61, R163.reuse, R171, -R60 ;  /* 0x000000aba33d7223 */ /* 0x040fe4000001083c */
[----:B------:R-:W-:-:S02]  /*68f0*/  FFMA.FTZ R163, R163, R187, R162 ;  /* 0x000000bba3a37223 */ /* 0x000fc400000100a2 */
[----:B------:R-:W-:Y:S02]  /*6900*/  FFMA.FTZ R65, R24, -R213, R65 ;  /* 0x800000d518417223 */ /* 0x000fe40000010041 */
[C---:B------:R-:W-:Y:S02]  /*6910*/  FMUL.FTZ R64, R199.reuse, UR15 ;  /* 0x0000000fc7407c20 */ /* 0x040fe40008410000 */
[----:B------:R-:W-:Y:S02]  /*6920*/  FFMA.FTZ R66, R199, UR14, -R66 ;  /* 0x0000000ec7427c23 */ /* 0x000fe40008010842 */
[----:B------:R-:W-:Y:S02]  /*6930*/  FADD.FTZ R186, -R186, R163 ;  /* 0x000000a3baba7221 */ /* 0x000fe40000010100 */
[----:B------:R-:W-:Y:S02]  /*6940*/  FADD.FTZ R170, R170, R61 ;  /* 0x0000003daaaa7221 */ /* 0x000fe40000010000 */
[----:B------:R-:W-:-:S02]  /*6950*/  FFMA.FTZ R62, R20, R201, R62 ;  /* 0x000000c9143e7223 */ /* 0x000fc4000001003e */
[----:B------:R-:W-:Y:S02]  /*6960*/  FFMA.FTZ R65, R23, -R214, R65 ;  /* 0x800000d617417223 */ /* 0x000fe40000010041 */
[----:B------:R-:W-:Y:S02]  /*6970*/  FFMA.FTZ R201, -R2, R67, R201 ;  /* 0x0000004302c97223 */ /* 0x000fe400000101c9 */
[----:B------:R-:W-:Y:S02]  /*6980*/  FFMA.FTZ R64, R183, UR14, R64 ;  /* 0x0000000eb7407c23 */ /* 0x000fe40008010040 */
[----:B------:R-:W-:Y:S02]  /*6990*/  FMUL.FTZ R66, R229, R66 ;  /* 0x00000042e5427220 */ /* 0x000fe40000410000 */
[----:B------:R-:W-:Y:S02]  /*69a0*/  FMUL.FTZ R61, R164, -R186 ;  /* 0x800000baa43d7220 */ /* 0x000fe40000410000 */
[----:B------:R-:W-:-:S02]  /*69b0*/  FFMA.FTZ R65, R22, -R227, R65 ;  /* 0x800000e316417223 */ /* 0x000fc40000010041 */
[----:B------:R-:W-:Y:S02]  /*69c0*/  FMUL.FTZ R164, R164, -R170 ;  /* 0x800000aaa4a47220 */ /* 0x000fe40000410000 */
[----:B------:R-:W-:Y:S02]  /*69d0*/  FFMA.FTZ R66, R201, R64, R66 ;  /* 0x00000040c9427223 */ /* 0x000fe40000010042 */
[C---:B------:R-:W-:Y:S02]  /*69e0*/  FMUL.FTZ R70, R2.reuse, R199 ;  /* 0x000000c702467220 */ /* 0x040fe40000410000 */
[----:B------:R-:W-:Y:S02]  /*69f0*/  FMUL.FTZ R60, R2, R183 ;  /* 0x000000b7023c7220 */ /* 0x000fe40000410000 */
[----:B------:R-:W-:Y:S02]  /*6a00*/  FFMA.FTZ R63, R21, -R202, R65 ;  /* 0x800000ca153f7223 */ /* 0x000fe40000010041 */
[----:B------:R-:W-:-:S02]  /*6a10*/  FFMA.FTZ R164, R165, R186, R164 ;  /* 0x000000baa5a47223 */ /* 0x000fc400000100a4 */
[----:B------:R-:W-:Y:S02]  /*6a20*/  FFMA.FTZ R64, R165, R170, -R61 ;  /* 0x000000aaa5407223 */ /* 0x000fe4000001083d */
[----:B------:R-:W-:Y:S01]  /*6a30*/  FFMA.FTZ R183, R67, R183, R66 ;  /* 0x000000b743b77223 */ /* 0x000fe20000010042 */
[----:B------:R-:W-:Y:S01]  /*6a40*/  HADD2.F32 R66, -RZ, R95.H0_H0 ;  /* 0x2000005fff427230 */ /* 0x000fe20000004100 */
[----:B------:R-:W-:Y:S02]  /*6a50*/  FMUL.FTZ R65, R229, R70 ;  /* 0x00000046e5417220 */ /* 0x000fe40000410000 */
[----:B------:R-:W-:Y:S02]  /*6a60*/  FMUL.FTZ R67, R182, UR15 ;  /* 0x0000000fb6437c20 */ /* 0x000fe40008410000 */
[----:B------:R-:W-:Y:S02]  /*6a70*/  FMUL.FTZ R113, R3, R198 ;  /* 0x000000c603717220 */ /* 0x000fe40000410000 */
[----:B------:R-:W-:-:S02]  /*6a80*/  FFMA.FTZ R63, R20, -R229, R63 ;  /* 0x800000e5143f7223 */ /* 0x000fc4000001003f */
[----:B------:R-:W-:Y:S02]  /*6a90*/  FADD.FTZ R185, -R185, R164 ;  /* 0x000000a4b9b97221 */ /* 0x000fe40000010100 */
[----:B------:R-:W-:Y:S02]  /*6aa0*/  FADD.FTZ R37, R60, R37 ;  /* 0x000000253c257221 */ /* 0x000fe40000010000 */
[-C--:B------:R-:W-:Y:S02]  /*6ab0*/  FMUL.FTZ R229, R229, R60.reuse ;  /* 0x0000003ce5e57220 */ /* 0x080fe40000410000 */
[----:B------:R-:W-:Y:S02]  /*6ac0*/  FADD.FTZ R169, R169, R64 ;  /* 0x00000040a9a97221 */ /* 0x000fe40000010000 */
[----:B------:R-:W-:Y:S02]  /*6ad0*/  FFMA.FTZ R60, R201, R60, R65 ;  /* 0x0000003cc93c7223 */ /* 0x000fe40000010041 */
[----:B------:R-:W-:-:S02]  /*6ae0*/  FFMA.FTZ R67, R198, UR14, -R67 ;  /* 0x0000000ec6437c23 */ /* 0x000fc40008010843 */
[C---:B------:R-:W-:Y:S02]  /*6af0*/  FMUL.FTZ R65, R3.reuse, R182 ;  /* 0x000000b603417220 */ /* 0x040fe40000410000 */
[----:B------:R-:W-:Y:S02]  /*6b00*/  FFMA.FTZ R200, -R3, R69, R200 ;  /* 0x0000004503c87223 */ /* 0x000fe400000101c8 */
[----:B------:R-:W-:Y:S02]  /*6b10*/  FMUL.FTZ R112, R202, R113 ;  /* 0x00000071ca707220 */ /* 0x000fe40000410000 */
[C---:B------:R-:W-:Y:S02]  /*6b20*/  FMUL.FTZ R64, R166.reuse, -R185 ;  /* 0x800000b9a6407220 */ /* 0x040fe40000410000 */
[----:B------:R-:W-:Y:S02]  /*6b30*/  FMUL.FTZ R166, R166, -R169 ;  /* 0x800000a9a6a67220 */ /* 0x000fe40000410000 */
[----:B------:R-:W-:-:S02]  /*6b40*/  FMUL.FTZ R71, R202, R67 ;  /* 0x00000043ca477220 */ /* 0x000fc40000410000 */
[----:B------:R-:W-:Y:S02]  /*6b50*/  FADD.FTZ R38, R65, R38 ;  /* 0x0000002641267221 */ /* 0x000fe40000010000 */
[-C--:B------:R-:W-:Y:S02]  /*6b60*/  FMUL.FTZ R202, R202, R65.reuse ;  /* 0x00000041caca7220 */ /* 0x080fe40000410000 */
[----:B------:R-:W-:Y:S02]  /*6b70*/  FFMA.FTZ R112, R200, R65, R112 ;  /* 0x00000041c8707223 */ /* 0x000fe40000010070 */
[C---:B------:R-:W-:Y:S01]  /*6b80*/  FFMA.FTZ R65, R167.reuse, R169, -R64 ;  /* 0x000000a9a7417223 */ /* 0x040fe20000010840 */
[----:B------:R-:W-:Y:S01]  /*6b90*/  HADD2.F32 R64, -RZ, R96.H0_H0 ;  /* 0x20000060ff407230 */ /* 0x000fe20000004100 */
[----:B------:R-:W-:Y:S02]  /*6ba0*/  FFMA.FTZ R167, R167, R185, R166 ;  /* 0x000000b9a7a77223 */ /* 0x000fe400000100a6 */
[----:B------:R-:W-:-:S02]  /*6bb0*/  FFMA.FTZ R61, R201, R70, -R229 ;  /* 0x00000046c93d7223 */ /* 0x000fc400000108e5 */
[----:B------:R-:W-:Y:S02]  /*6bc0*/  FMUL.FTZ R70, R16, R169 ;  /* 0x000000a910467220 */ /* 0x000fe40000410000 */
[----:B------:R-:W-:Y:S02]  /*6bd0*/  FADD.FTZ R184, -R184, R167 ;  /* 0x000000a7b8b87221 */ /* 0x000fe40000010100 */
[C---:B------:R-:W-:Y:S02]  /*6be0*/  FFMA.FTZ R225, -R16.reuse, R66, R225 ;  /* 0x0000004210e17223 */ /* 0x040fe400000101e1 */
[----:B------:R-:W-:Y:S02]  /*6bf0*/  FMUL.FTZ R140, R16, R185 ;  /* 0x000000b9108c7220 */ /* 0x000fe40000410000 */
[----:B------:R-:W-:Y:S02]  /*6c00*/  FMUL.FTZ R139, R129, R70 ;  /* 0x00000046818b7220 */ /* 0x000fe40000410000 */
[----:B------:R-:W-:Y:S01]  /*6c10*/  FADD.FTZ R168, R168, R65 ;  /* 0x00000041a8a87221 */ /* 0x000fe20000010000 */
[----:B------:R-:W-:Y:S01]  /*6c20*/  HADD2.F32 R65, -RZ, R94.H0_H0 ;  /* 0x2000005eff417230 */ /* 0x000fe20000004100 */
[----:B------:R-:W-:-:S02]  /*6c30*/  FMUL.FTZ R141, R17, R184 ;  /* 0x000000b8118d7220 */ /* 0x000fc40000410000 */
[-C--:B------:R-:W-:Y:S02]  /*6c40*/  FFMA.FTZ R144, R225, R140.reuse, -R139 ;  /* 0x0000008ce1907223 */ /* 0x080fe4000001088b */
[----:B------:R-:W-:Y:S02]  /*6c50*/  FMUL.FTZ R140, R129, R140 ;  /* 0x0000008c818c7220 */ /* 0x000fe40000410000 */
[C---:B------:R-:W-:Y:S02]  /*6c60*/  FFMA.FTZ R226, -R17.reuse, R64, R226 ;  /* 0x0000004011e27223 */ /* 0x040fe400000101e2 */
[----:B------:R-:W-:Y:S02]  /*6c70*/  FMUL.FTZ R67, R17, R168 ;  /* 0x000000a811437220 */ /* 0x000fe40000410000 */
[----:B------:R-:W-:Y:S02]  /*6c80*/  FMUL.FTZ R138, R128, R141 ;  /* 0x0000008d808a7220 */ /* 0x000fe40000410000 */
[----:B------:R-:W-:-:S02]  /*6c90*/  FFMA.FTZ R143, R225, R70, R140 ;  /* 0x00000046e18f7223 */ /* 0x000fc4000001008c */
[-C--:B------:R-:W-:Y:S02]  /*6ca0*/  FFMA.FTZ R138, R226, R67.reuse, R138 ;  /* 0x00000043e28a7223 */ /* 0x080fe4000001008a */
[----:B------:R-:W-:Y:S02]  /*6cb0*/  FMUL.FTZ R140, R128, R67 ;  /* 0x00000043808c7220 */ /* 0x000fe40000410000 */
[C---:B------:R-:W-:Y:S02]  /*6cc0*/  FMUL.FTZ R139, R15.reuse, R170 ;  /* 0x000000aa0f8b7220 */ /* 0x040fe40000410000 */
[----:B------:R-:W-:Y:S01]  /*6cd0*/  FADD.FTZ R142, RZ, R138 ;  /* 0x0000008aff8e7221 */ /* 0x000fe20000010000 */
[----:B------:R-:W-:Y:S01]  /*6ce0*/  HADD2.F32 R138, -RZ, R93.H0_H0 ;  /* 0x2000005dff8a7230 */ /* 0x000fe20000004100 */
[----:B------:R-:W-:Y:S02]  /*6cf0*/  FFMA.FTZ R141, R226, R141, -R140 ;  /* 0x0000008de28d7223 */ /* 0x000fe4000001088c */
[----:B------:R-:W-:-:S02]  /*6d00*/  FFMA.FTZ R224, -R15, R65, R224 ;  /* 0x000000410fe07223 */ /* 0x000fc400000101e0 */
[----:B------:R-:W-:Y:S02]  /*6d10*/  FMUL.FTZ R145, R15, R186 ;  /* 0x000000ba0f917220 */ /* 0x000fe40000410000 */
[----:B------:R-:W-:Y:S02]  /*6d20*/  FMUL.FTZ R146, R204, R139 ;  /* 0x0000008bcc927220 */ /* 0x000fe40000410000 */
[----:B------:R-:W-:Y:S02]  /*6d30*/  FMUL.FTZ R140, R14, R171 ;  /* 0x000000ab0e8c7220 */ /* 0x000fe40000410000 */
[----:B------:R-:W-:Y:S02]  /*6d40*/  FADD.FTZ R142, R142, R143 ;  /* 0x0000008f8e8e7221 */ /* 0x000fe40000010000 */
[----:B------:R-:W-:Y:S02]  /*6d50*/  FADD.FTZ R141, RZ, R141 ;  /* 0x0000008dff8d7221 */ /* 0x000fe40000010000 */
[----:B------:R-:W-:-:S02]  /*6d60*/  FFMA.FTZ R143, R224, R145, -R146 ;  /* 0x00000091e08f7223 */ /* 0x000fc40000010892 */
[C---:B------:R-:W-:Y:S02]  /*6d70*/  FFMA.FTZ R223, -R14.reuse, R138, R223 ;  /* 0x0000008a0edf7223 */ /* 0x040fe400000101df */
[----:B------:R-:W-:Y:S02]  /*6d80*/  FMUL.FTZ R146, R14, R187 ;  /* 0x000000bb0e927220 */ /* 0x000fe40000410000 */
[----:B------:R-:W-:Y:S02]  /*6d90*/  FMUL.FTZ R147, R205, R140 ;  /* 0x0000008ccd937220 */ /* 0x000fe40000410000 */
[----:B------:R-:W-:Y:S02]  /*6da0*/  FMUL.FTZ R145, R204, R145 ;  /* 0x00000091cc917220 */ /* 0x000fe40000410000 */
[----:B------:R-:W-:Y:S01]  /*6db0*/  FADD.FTZ R144, R141, R144 ;  /* 0x000000908d907221 */ /* 0x000fe20000010000 */
[----:B------:R-:W-:Y:S01]  /*6dc0*/  HADD2.F32 R141, -RZ, R92.H0_H0 ;  /* 0x2000005cff8d7230 */ /* 0x000fe20000004100 */
[----:B------:R-:W-:-:S02]  /*6dd0*/  FFMA.FTZ R149, R223, R146, -R147 ;  /* 0x00000092df957223 */ /* 0x000fc40000010893 */
[----:B------:R-:W-:Y:S02]  /*6de0*/  FMUL.FTZ R147, R205, R146 ;  /* 0x00000092cd937220 */ /* 0x000fe40000410000 */
[----:B------:R-:W-:Y:S02]  /*6df0*/  FFMA.FTZ R145, R224, R139, R145 ;  /* 0x0000008be0917223 */ /* 0x000fe40000010091 */
[----:B------:R-:W-:Y:S02]  /*6e00*/  FADD.FTZ R146, R144, R143 ;  /* 0x0000008f90927221 */ /* 0x000fe40000010000 */
[----:B------:R-:W-:Y:S02]  /*6e10*/  FMUL.FTZ R143, R13, R172 ;  /* 0x000000ac0d8f7220 */ /* 0x000fe40000410000 */
[----:B------:R-:W-:Y:S01]  /*6e20*/  FADD.FTZ R145, R142, R145 ;  /* 0x000000918e917221 */ /* 0x000fe20000010000 */
[----:B------:R-:W-:Y:S01]  /*6e30*/  HADD2.F32 R142, -RZ, R91.H0_H0 ;  /* 0x2000005bff8e7230 */ /* 0x000fe20000004100 */
[----:B------:R-:W-:-:S02]  /*6e40*/  FFMA.FTZ R144, R223, R140, R147 ;  /* 0x0000008cdf907223 */ /* 0x000fc40000010093 */
[C---:B------:R-:W-:Y:S02]  /*6e50*/  FFMA.FTZ R222, -R13.reuse, R141, R222 ;  /* 0x0000008d0dde7223 */ /* 0x040fe400000101de */
[----:B------:R-:W-:Y:S02]  /*6e60*/  FMUL.FTZ R151, R13, R188 ;  /* 0x000000bc0d977220 */ /* 0x000fe40000410000 */
[----:B------:R-:W-:Y:S02]  /*6e70*/  FMUL.FTZ R148, R206, R143 ;  /* 0x0000008fce947220 */ /* 0x000fe40000410000 */
[----:B------:R-:W-:Y:S01]  /*6e80*/  FADD.FTZ R147, R145, R144 ;  /* 0x0000009091937221 */ /* 0x000fe20000010000 */
[----:B------:R-:W-:Y:S01]  /*6e90*/  HADD2.F32 R145, -RZ, R90.H0_H0 ;  /* 0x2000005aff917230 */ /* 0x000fe20000004100 */
[----:B------:R-:W-:Y:S02]  /*6ea0*/  FMUL.FTZ R144, R12, R173 ;  /* 0x000000ad0c907220 */ /* 0x000fe40000410000 */
[----:B------:R-:W-:-:S02]  /*6eb0*/  FFMA.FTZ R153, R222, R151, -R148 ;  /* 0x00000097de997223 */ /* 0x000fc40000010894 */
[----:B------:R-:W-:Y:S02]  /*6ec0*/  FMUL.FTZ R151, R206, R151 ;  /* 0x00000097ce977220 */ /* 0x000fe40000410000 */
[C---:B------:R-:W-:Y:S02]  /*6ed0*/  FFMA.FTZ R221, -R12.reuse, R142, R221 ;  /* 0x0000008e0cdd7223 */ /* 0x040fe400000101dd */
[----:B------:R-:W-:Y:S02]  /*6ee0*/  FMUL.FTZ R150, R12, R189 ;  /* 0x000000bd0c967220 */ /* 0x000fe40000410000 */
[----:B------:R-:W-:Y:S02]  /*6ef0*/  FMUL.FTZ R152, R207, R144 ;  /* 0x00000090cf987220 */ /* 0x000fe40000410000 */
[----:B------:R-:W-:Y:S02]  /*6f00*/  FFMA.FTZ R148, R222, R143, R151 ;  /* 0x0000008fde947223 */ /* 0x000fe40000010097 */
[----:B------:R-:W-:-:S02]  /*6f10*/  FFMA.FTZ R152, R221, R150, -R152 ;  /* 0x00000096dd987223 */ /* 0x000fc40000010898 */
[----:B------:R-:W-:Y:S02]  /*6f20*/  FMUL.FTZ R150, R207, R150 ;  /* 0x00000096cf967220 */ /* 0x000fe40000410000 */
[----:B------:R-:W-:Y:S02]  /*6f30*/  FADD.FTZ R148, R147, R148 ;  /* 0x0000009493947221 */ /* 0x000fe40000010000 */
[----:B------:R-:W-:Y:S02]  /*6f40*/  FMUL.FTZ R147, R11, R174 ;  /* 0x000000ae0b937220 */ /* 0x000fe40000410000 */
[----:B------:R-:W-:Y:S02]  /*6f50*/  FADD.FTZ R146, R146, R149 ;  /* 0x0000009592927221 */ /* 0x000fe40000010000 */
[----:B------:R-:W-:Y:S02]  /*6f60*/  FFMA.FTZ R149, R221, R144, R150 ;  /* 0x00000090dd957223 */ /* 0x000fe40000010096 */
[----:B------:R-:W-:-:S02]  /*6f70*/  FFMA.FTZ R220, -R11, R145, R220 ;  /* 0x000000910bdc7223 */ /* 0x000fc400000101dc */
[----:B------:R-:W-:Y:S02]  /*6f80*/  FMUL.FTZ R151, R11, R190 ;  /* 0x000000be0b977220 */ /* 0x000fe40000410000 */
[----:B------:R-:W-:Y:S02]  /*6f90*/  FMUL.FTZ R150, R208, R147 ;  /* 0x00000093d0967220 */ /* 0x000fe40000410000 */
[----:B------:R-:W-:Y:S01]  /*6fa0*/  FADD.FTZ R153, R146, R153 ;  /* 0x0000009992997221 */ /* 0x000fe20000010000 */
[----:B------:R-:W-:Y:S01]  /*6fb0*/  HADD2.F32 R146, -RZ, R89.H0_H0 ;  /* 0x20000059ff927230 */ /* 0x000fe20000004100 */
[-C--:B------:R-:W-:Y:S02]  /*6fc0*/  FFMA.FTZ R155, R220, R151.reuse, -R150 ;  /* 0x00000097dc9b7223 */ /* 0x080fe40000010896 */
[----:B------:R-:W-:Y:S02]  /*6fd0*/  FMUL.FTZ R151, R208, R151 ;  /* 0x00000097d0977220 */ /* 0x000fe40000410000 */
[----:B------:R-:W-:-:S02]  /*6fe0*/  FMUL.FTZ R154, R10, R191 ;  /* 0x000000bf0a9a7220 */ /* 0x000fc40000410000 */
[----:B------:R-:W-:Y:S02]  /*6ff0*/  FADD.FTZ R149, R148, R149 ;  /* 0x0000009594957221 */ /* 0x000fe40000010000 */
[----:B------:R-:W-:Y:S02]  /*7000*/  FMUL.FTZ R148, R10, R175 ;  /* 0x000000af0a947220 */ /* 0x000fe40000410000 */
[----:B------:R-:W-:Y:S02]  /*7010*/  FFMA.FTZ R150, R220, R147, R151 ;  /* 0x00000093dc967223 */ /* 0x000fe40000010097 */
[----:B------:R-:W-:Y:S02]  /*7020*/  FFMA.FTZ R219, -R10, R146, R219 ;  /* 0x000000920adb7223 */ /* 0x000fe400000101db */
[C---:B------:R-:W-:Y:S02]  /*7030*/  FMUL.FTZ R151, R209.reuse, R154 ;  /* 0x0000009ad1977220 */ /* 0x040fe40000410000 */
[----:B------:R-:W-:-:S02]  /*7040*/  FMUL.FTZ R156, R209, R148 ;  /* 0x00000094d19c7220 */ /* 0x000fc40000410000 */
[----:B------:R-:W-:Y:S01]  /*7050*/  FADD.FTZ R152, R153, R152 ;  /* 0x0000009899987221 */ /* 0x000fe20000010000 */
[----:B------:R-:W-:Y:S01]  /*7060*/  HADD2.F32 R153, -RZ, R86.H0_H0 ;  /* 0x20000056ff997230 */ /* 0x000fe20000004100 */
[----:B------:R-:W-:Y:S01]  /*7070*/  FADD.FTZ R150, R149, R150 ;  /* 0x0000009695967221 */ /* 0x000fe20000010000 */
[----:B------:R-:W-:Y:S01]  /*7080*/  HADD2.F32 R149, -RZ, R88.H0_H0 ;  /* 0x20000058ff957230 */ /* 0x000fe20000004100 */
[C---:B------:R-:W-:Y:S02]  /*7090*/  FFMA.FTZ R151, R219.reuse, R148, R151 ;  /* 0x00000094db977223 */ /* 0x040fe40000010097 */
[----:B------:R-:W-:Y:S02]  /*70a0*/  FFMA.FTZ R157, R219, R154, -R156 ;  /* 0x0000009adb9d7223 */ /* 0x000fe4000001089c */
[----:B------:R-:W-:Y:S02]  /*70b0*/  FADD.FTZ R152, R152, R155 ;  /* 0x0000009b98987221 */ /* 0x000fe40000010000 */
[----:B------:R-:W-:Y:S01]  /*70c0*/  FADD.FTZ R154, R150, R151 ;  /* 0x00000097969a7221 */ /* 0x000fe20000010000 */
[----:B------:R-:W-:Y:S01]  /*70d0*/  HADD2.F32 R150, -RZ, R87.H0_H0 ;  /* 0x20000057ff967230 */ /* 0x000fe20000004100 */
[----:B------:R-:W-:-:S02]  /*70e0*/  FMUL.FTZ R151, R9, R176 ;  /* 0x000000b009977220 */ /* 0x000fc40000410000 */
[C---:B------:R-:W-:Y:S02]  /*70f0*/  FMUL.FTZ R155, R9.reuse, R192 ;  /* 0x000000c0099b7220 */ /* 0x040fe40000410000 */
[----:B------:R-:W-:Y:S02]  /*7100*/  FADD.FTZ R157, R152, R157 ;  /* 0x0000009d989d7221 */ /* 0x000fe40000010000 */
[----:B------:R-:W-:Y:S02]  /*7110*/  FFMA.FTZ R218, -R9, R149, R218 ;  /* 0x0000009509da7223 */ /* 0x000fe400000101da */
[C---:B------:R-:W-:Y:S02]  /*7120*/  FMUL.FTZ R156, R210.reuse, R151 ;  /* 0x00000097d29c7220 */ /* 0x040fe40000410000 */
[-C--:B------:R-:W-:Y:S02]  /*7130*/  FMUL.FTZ R152, R210, R155.reuse ;  /* 0x0000009bd2987220 */ /* 0x080fe40000410000 */
[----:B------:R-:W-:-:S02]  /*7140*/  FFMA.FTZ R156, R218, R155, -R156 ;  /* 0x0000009bda9c7223 */ /* 0x000fc4000001089c */
[----:B------:R-:W-:Y:S02]  /*7150*/  FMUL.FTZ R158, R8, R193 ;  /* 0x000000c1089e7220 */ /* 0x000fe40000410000 */
[----:B------:R-:W-:Y:S02]  /*7160*/  FFMA.FTZ R159, R218, R151, R152 ;  /* 0x00000097da9f7223 */ /* 0x000fe40000010098 */
[----:B------:R-:W-:Y:S02]  /*7170*/  FMUL.FTZ R155, R7, R178 ;  /* 0x000000b2079b7220 */ /* 0x000fe40000410000 */
[C---:B------:R-:W-:Y:S02]  /*7180*/  FMUL.FTZ R152, R8.reuse, R177 ;  /* 0x000000b108987220 */ /* 0x040fe40000410000 */
[----:B------:R-:W-:Y:S02]  /*7190*/  FFMA.FTZ R217, -R8, R150, R217 ;  /* 0x0000009608d97223 */ /* 0x000fe400000101d9 */
[----:B------:R-:W-:-:S02]  /*71a0*/  FMUL.FTZ R160, R211, R158 ;  /* 0x0000009ed3a07220 */ /* 0x000fc40000410000 */
[C---:B------:R-:W-:Y:S02]  /*71b0*/  FFMA.FTZ R216, -R7.reuse, R153, R216 ;  /* 0x0000009907d87223 */ /* 0x040fe400000101d8 */
[----:B------:R-:W-:Y:S02]  /*71c0*/  FMUL.FTZ R163, R7, R194 ;  /* 0x000000c207a37220 */ /* 0x000fe40000410000 */
[----:B------:R-:W-:Y:S02]  /*71d0*/  FMUL.FTZ R162, R212, R155 ;  /* 0x0000009bd4a27220 */ /* 0x000fe40000410000 */
[-C--:B------:R-:W-:Y:S02]  /*71e0*/  FMUL.FTZ R161, R211, R152.reuse ;  /* 0x00000098d3a17220 */ /* 0x080fe40000410000 */
[----:B------:R-:W-:Y:S02]  /*71f0*/  FADD.FTZ R154, R154, R159 ;  /* 0x0000009f9a9a7221 */ /* 0x000fe40000010000 */
[----:B------:R-:W-:-:S02]  /*7200*/  FFMA.FTZ R159, R217, R152, R160 ;  /* 0x00000098d99f7223 */ /* 0x000fc400000100a0 */
[-C--:B------:R-:W-:Y:S02]  /*7210*/  FFMA.FTZ R162, R216, R163.reuse, -R162 ;  /* 0x000000a3d8a27223 */ /* 0x080fe400000108a2 */
[----:B------:R-:W-:Y:S02]  /*7220*/  FFMA.FTZ R161, R217, R158, -R161 ;  /* 0x0000009ed9a17223 */ /* 0x000fe400000108a1 */
[----:B------:R-:W-:Y:S01]  /*7230*/  FADD.FTZ R156, R157, R156 ;  /* 0x0000009c9d9c7221 */ /* 0x000fe20000010000 */
[----:B------:R-:W-:Y:S01]  /*7240*/  HADD2.F32 R157, -RZ, R84.H0_H0 ;  /* 0x20000054ff9d7230 */ /* 0x000fe20000004100 */
[----:B------:R-:W-:Y:S02]  /*7250*/  FMUL.FTZ R163, R212, R163 ;  /* 0x000000a3d4a37220 */ /* 0x000fe40000410000 */
[----:B------:R-:W-:Y:S01]  /*7260*/  FADD.FTZ R159, R154, R159 ;  /* 0x0000009f9a9f7221 */ /* 0x000fe20000010000 */
[----:B------:R-:W-:Y:S01]  /*7270*/  HADD2.F32 R154, -RZ, R85.H0_H0 ;  /* 0x20000055ff9a7230 */ /* 0x000fe20000004100 */
[----:B------:R-:W-:-:S02]  /*7280*/  FADD.FTZ R161, R156, R161 ;  /* 0x000000a19ca17221 */ /* 0x000fc40000010000 */
[----:B------:R-:W-:Y:S02]  /*7290*/  FFMA.FTZ R158, R216, R155, R163 ;  /* 0x0000009bd89e7223 */ /* 0x000fe400000100a3 */
[C---:B------:R-:W-:Y:S02]  /*72a0*/  FMUL.FTZ R156, R6.reuse, R179 ;  /* 0x000000b3069c7220 */ /* 0x040fe40000410000 */
[----:B------:R-:W-:Y:S01]  /*72b0*/  FADD.FTZ R163, R159, R158 ;  /* 0x0000009e9fa37221 */ /* 0x000fe20000010000 */
[----:B------:R-:W-:Y:S01]  /*72c0*/  HADD2.F32 R158, -RZ, R83.H0_H0 ;  /* 0x20000053ff9e7230 */ /* 0x000fe20000004100 */
[C---:B------:R-:W-:Y:S02]  /*72d0*/  FFMA.FTZ R215, -R6.reuse, R154, R215 ;  /* 0x0000009a06d77223 */ /* 0x040fe400000101d7 */
[----:B------:R-:W-:Y:S02]  /*72e0*/  FMUL.FTZ R160, R6, R195 ;  /* 0x000000c306a07220 */ /* 0x000fe40000410000 */
[----:B------:R-:W-:-:S02]  /*72f0*/  FMUL.FTZ R164, R213, R156 ;  /* 0x0000009cd5a47220 */ /* 0x000fc40000410000 */
[----:B------:R-:W-:Y:S02]  /*7300*/  FMUL.FTZ R159, R5, R180 ;  /* 0x000000b4059f7220 */ /* 0x000fe40000410000 */
[----:B------:R-:W-:Y:S02]  /*7310*/  FFMA.FTZ R166, R215, R160, -R164 ;  /* 0x000000a0d7a67223 */ /* 0x000fe400000108a4 */
[C---:B------:R-:W-:Y:S02]  /*7320*/  FFMA.FTZ R228, -R5.reuse, R157, R228 ;  /* 0x0000009d05e47223 */ /* 0x040fe400000101e4 */
[----:B------:R-:W-:Y:S02]  /*7330*/  FMUL.FTZ R165, R5, R196 ;  /* 0x000000c405a57220 */ /* 0x000fe40000410000 */
[----:B------:R-:W-:Y:S02]  /*7340*/  FMUL.FTZ R167, R214, R159 ;  /* 0x0000009fd6a77220 */ /* 0x000fe40000410000 */
[----:B------:R-:W-:-:S02]  /*7350*/  FMUL.FTZ R164, R213, R160 ;  /* 0x000000a0d5a47220 */ /* 0x000fc40000410000 */
[----:B------:R-:W-:Y:S02]  /*7360*/  FMUL.FTZ R160, R4, R181 ;  /* 0x000000b504a07220 */ /* 0x000fe40000410000 */
[----:B------:R-:W-:Y:S02]  /*7370*/  FFMA.FTZ R113, R200, R113, -R202 ;  /* 0x00000071c8717223 */ /* 0x000fe400000108ca */
[----:B------:R-:W-:Y:S02]  /*7380*/  FFMA.FTZ R202, R228, R165, -R167 ;  /* 0x000000a5e4ca7223 */ /* 0x000fe400000108a7 */
[C---:B------:R-:W-:Y:S02]  /*7390*/  FFMA.FTZ R203, -R4.reuse, R158, R203 ;  /* 0x0000009e04cb7223 */ /* 0x040fe400000101cb */
[----:B------:R-:W-:Y:S02]  /*73a0*/  FMUL.FTZ R230, R4, R197 ;  /* 0x000000c504e67220 */ /* 0x000fe40000410000 */
[----:B------:R-:W-:-:S02]  /*73b0*/  FFMA.FTZ R164, R215, R156, R164 ;  /* 0x0000009cd7a47223 */ /* 0x000fc400000100a4 */
[----:B------:R-:W-:Y:S02]  /*73c0*/  FMUL.FTZ R165, R214, R165 ;  /* 0x000000a5d6a57220 */ /* 0x000fe40000410000 */
[----:B------:R-:W-:Y:S02]  /*73d0*/  FMUL.FTZ R167, R227, R160 ;  /* 0x000000a0e3a77220 */ /* 0x000fe40000410000 */
[----:B------:R-:W-:Y:S02]  /*73e0*/  FADD.FTZ R161, R161, R162 ;  /* 0x000000a2a1a17221 */ /* 0x000fe40000010000 */
[----:B------:R-:W-:Y:S02]  /*73f0*/  FADD.FTZ R163, R163, R164 ;  /* 0x000000a4a3a37221 */ /* 0x000fe40000010000 */
[----:B------:R-:W-:Y:S02]  /*7400*/  FFMA.FTZ R162, R228, R159, R165 ;  /* 0x0000009fe4a27223 */ /* 0x000fe400000100a5 */
[----:B------:R-:W-:-:S02]  /*7410*/  FFMA.FTZ R232, R203, R230, -R167 ;  /* 0x000000e6cbe87223 */ /* 0x000fc400000108a7 */
[----:B------:R-:W-:Y:S02]  /*7420*/  FMUL.FTZ R230, R227, R230 ;  /* 0x000000e6e3e67220 */ /* 0x000fe40000410000 */
[----:B------:R-:W-:Y:S02]  /*7430*/  FADD.FTZ R162, R163, R162 ;  /* 0x000000a2a3a27221 */ /* 0x000fe40000010000 */
[----:B------:R-:W-:Y:S02]  /*7440*/  FFMA.FTZ R163, R203, R160, R230 ;  /* 0x000000a0cba37223 */ /* 0x000fe400000100e6 */
[----:B------:R-:W-:Y:S02]  /*7450*/  FADD.FTZ R161, R161, R166 ;  /* 0x000000a6a1a17221 */ /* 0x000fe40000010000 */
[----:B------:R-:W-:Y:S01]  /*7460*/  FADD.FTZ R163, R162, R163 ;  /* 0x000000a3a2a37221 */ /* 0x000fe20000010000 */
[----:B------:R-:W-:Y:S01]  /*7470*/  SHFL.DOWN PT, R166, R63, 0x1, 0x1f ;  /* 0x08201f003fa67f89 */ /* 0x000fe200000e0000 */
[----:B------:R-:W-:-:S02]  /*7480*/  FADD.FTZ R161, R161, R202 ;  /* 0x000000caa1a17221 */ /* 0x000fc40000010000 */
[----:B------:R-:W-:Y:S02]  /*7490*/  FADD.FTZ R163, R163, R112 ;  /* 0x00000070a3a37221 */ /* 0x000fe40000010000 */
[----:B------:R-:W-:Y:S02]  /*74a0*/  FADD.FTZ R232, R161, R232 ;  /* 0x000000e8a1e87221 */ /* 0x000fe40000010000 */
[----:B------:R-:W-:Y:S01]  /*74b0*/  FADD.FTZ R163, R163, R60 ;  /* 0x0000003ca3a37221 */ /* 0x000fe20000010000 */
[----:B------:R-:W-:Y:S01]  /*74c0*/  SHFL.DOWN PT, R161, R62, 0x1, 0x1f ;  /* 0x08201f003ea17f89 */ /* 0x000fe200000e0000 */
[----:B------:R-:W-:Y:S02]  /*74d0*/  FADD.FTZ R232, R232, R113 ;  /* 0x00000071e8e87221 */ /* 0x000fe40000010000 */
[----:B------:R-:W-:Y:S01]  /*74e0*/  FMUL.FTZ R164, R181, UR15 ;  /* 0x0000000fb5a47c20 */ /* 0x000fe20008410000 */
[----:B------:R-:W0:Y:S01]  /*74f0*/  SHFL.DOWN PT, R113, R163, 0x1, 0x1f ;  /* 0x08201f00a3717f89 */ /* 0x000e2200000e0000 */
[----:B------:R-:W-:-:S02]  /*7500*/  FMUL.FTZ R165, R198, UR15 ;  /* 0x0000000fc6a57c20 */ /* 0x000fc40008410000 */
[----:B------:R-:W-:Y:S02]  /*7510*/  FADD.FTZ R232, R232, R61 ;  /* 0x0000003de8e87221 */ /* 0x000fe40000010000 */
[C---:B------:R-:W-:Y:S02]  /*7520*/  FFMA.FTZ R164, R197.reuse, UR14, -R164 ;  /* 0x0000000ec5a47c23 */ /* 0x040fe400080108a4 */
[----:B------:R-:W-:Y:S01]  /*7530*/  FMUL.FTZ R112, R197, UR15 ;  /* 0x0000000fc5707c20 */ /* 0x000fe20008410000 */
[----:B------:R-:W1:Y:S01]  /*7540*/  SHFL.DOWN PT, R162, R232, 0x1, 0x1f ;  /* 0x08201f00e8a27f89 */ /* 0x000e6200000e0000 */
[----:B------:R-:W-:Y:S02]  /*7550*/  FFMA.FTZ R165, R182, UR14, R165 ;  /* 0x0000000eb6a57c23 */ /* 0x000fe400080100a5 */
[----:B------:R-:W-:Y:S02]  /*7560*/  FMUL.FTZ R164, R227, R164 ;  /* 0x000000a4e3a47220 */ /* 0x000fe40000410000 */
[----:B------:R-:W-:-:S02]  /*7570*/  FFMA.FTZ R112, R181, UR14, R112 ;  /* 0x0000000eb5707c23 */ /* 0x000fc40008010070 */
[----:B------:R-:W-:Y:S02]  /*7580*/  FFMA.FTZ R165, R200, R165, R71 ;  /* 0x000000a5c8a57223 */ /* 0x000fe40000010047 */
[----:B------:R-:W-:Y:S02]  /*7590*/  FMUL.FTZ R71, R180, UR15 ;  /* 0x0000000fb4477c20 */ /* 0x000fe40008410000 */
[----:B------:R-:W-:Y:S02]  /*75a0*/  FFMA.FTZ R112, R203, R112, R164 ;  /* 0x00000070cb707223 */ /* 0x000fe400000100a4 */
        /* <DEDUP_REMOVED lines=10> */
[----:B------:R-:W-:Y:S01]  /*7650*/  @!P0 FADD.FTZ R62, R62, R161 ;  /* 0x000000a13e3e8221 */ /* 0x000fe20000010000 */
[----:B------:R-:W0:Y:S01]  /*7660*/  SHFL.DOWN PT, R113, R60, 0x2, 0x1f ;  /* 0x08401f003c717f89 */ /* 0x000e2200000e0000 */
[----:B------:R-:W-:Y:S01]  /*7670*/  FFMA.FTZ R180, R157, R180, R61 ;  /* 0x000000b49db47223 */ /* 0x000fe2000001003d */
[----:B------:R-:W-:Y:S01]  /*7680*/  MOV R61, R232 ;  /* 0x000000e8003d7202 */ /* 0x000fe20000000f00 */
[----:B------:R-:W-:Y:S01]  /*7690*/  @!P0 FADD.FTZ R63, R63, R166 ;  /* 0x000000a63f3f8221 */ /* 0x000fe20000010000 */
[----:B------:R-:W2:Y:S01]  /*76a0*/  SHFL.DOWN PT, R157, R62, 0x2, 0x1f ;  /* 0x08401f003e9d7f89 */ /* 0x000ea200000e0000 */
[----:B------:R-:W-:Y:S02]  /*76b0*/  FADD.FTZ R41, R156, R41 ;  /* 0x000000299c297221 */ /* 0x000fe40000010000 */
[----:B-1----:R-:W-:Y:S01]  /*76c0*/  @!P0 FADD.FTZ R61, R61, R162 ;  /* 0x000000a23d3d8221 */ /* 0x002fe20000010000 */
[----:B------:R-:W1:Y:S01]  /*76d0*/  SHFL.DOWN PT, R158, R63, 0x2, 0x1f ;  /* 0x08401f003f9e7f89 */ /* 0x000e6200000e0000 */
[----:B------:R-:W-:Y:S01]  /*76e0*/  ISETP.GT.AND P0, PT, R127, 0x1d, PT ;  /* 0x0000001d7f00780c */ /* 0x000fe20003f04270 */
[----:B------:R-:W-:-:S02]  /*76f0*/  FFMA.FTZ R182, R69, R182, R165 ;  /* 0x000000b645b67223 */ /* 0x000fc400000100a5 */
[----:B------:R-:W3:Y:S01]  /*7700*/  SHFL.DOWN PT, R156, R61, 0x2, 0x1f ;  /* 0x08401f003d9c7f89 */ /* 0x000ee200000e0000 */
[----:B------:R-:W-:Y:S02]  /*7710*/  FMUL.FTZ R69, R178, UR15 ;  /* 0x0000000fb2457c20 */ /* 0x000fe40008410000 */
[----:B------:R-:W-:Y:S02]  /*7720*/  FMUL.FTZ R213, R213, R112 ;  /* 0x00000070d5d57220 */ /* 0x000fe40000410000 */
[C---:B------:R-:W-:Y:S02]  /*7730*/  FFMA.FTZ R71, R194.reuse, UR14, -R69 ;  /* 0x0000000ec2477c23 */ /* 0x040fe40008010845 */
[----:B------:R-:W-:Y:S02]  /*7740*/  FMUL.FTZ R69, R194, UR15 ;  /* 0x0000000fc2457c20 */ /* 0x000fe40008410000 */
[----:B------:R-:W-:Y:S02]  /*7750*/  FMUL.FTZ R71, R212, R71 ;  /* 0x00000047d4477220 */ /* 0x000fe40000410000 */
[----:B------:R-:W-:-:S02]  /*7760*/  FFMA.FTZ R69, R178, UR14, R69 ;  /* 0x0000000eb2457c23 */ /* 0x000fc40008010045 */
[----:B0-----:R-:W-:Y:S02]  /*7770*/  @!P0 FADD.FTZ R60, R60, R113 ;  /* 0x000000713c3c8221 */ /* 0x001fe40000010000 */
[----:B------:R-:W-:Y:S02]  /*7780*/  FMUL.FTZ R112, R195, UR15 ;  /* 0x0000000fc3707c20 */ /* 0x000fe40008410000 */
[----:B--2---:R-:W-:Y:S02]  /*7790*/  @!P0 FADD.FTZ R62, R62, R157 ;  /* 0x0000009d3e3e8221 */ /* 0x004fe40000010000 */
[----:B------:R-:W-:Y:S02]  /*77a0*/  FFMA.FTZ R69, R216, R69, R71 ;  /* 0x00000045d8457223 */ /* 0x000fe40000010047 */
[----:B------:R-:W0:Y:S01]  /*77b0*/  SHFL.DOWN PT, R71, R60, 0x4, 0x1f ;  /* 0x08801f003c477f89 */ /* 0x000e2200000e0000 */
[----:B------:R-:W-:Y:S02]  /*77c0*/  FFMA.FTZ R112, R179, UR14, R112 ;  /* 0x0000000eb3707c23 */ /* 0x000fe40008010070 */
[----:B-1----:R-:W-:Y:S01]  /*77d0*/  @!P0 FADD.FTZ R63, R63, R158 ;  /* 0x0000009e3f3f8221 */ /* 0x002fe20000010000 */
[----:B------:R-:W1:Y:S01]  /*77e0*/  SHFL.DOWN PT, R113, R62, 0x4, 0x1f ;  /* 0x08801f003e717f89 */ /* 0x000e6200000e0000 */
[----:B---3--:R-:W-:Y:S01]  /*77f0*/  @!P0 FADD.FTZ R61, R61, R156 ;  /* 0x0000009c3d3d8221 */ /* 0x008fe20000010000 */
[----:B------:R-:W-:Y:S01]  /*7800*/  ISETP.GT.AND P0, PT, R127, 0x1b, PT ;  /* 0x0000001b7f00780c */ /* 0x000fe20003f04270 */
[----:B------:R-:W-:Y:S01]  /*7810*/  FFMA.FTZ R112, R215, R112, R213 ;  /* 0x00000070d7707223 */ /* 0x000fe200000100d5 */
[----:B------:R-:W2:Y:S01]  /*7820*/  SHFL.DOWN PT, R158, R63, 0x4, 0x1f ;  /* 0x08801f003f9e7f89 */ /* 0x000ea200000e0000 */
[----:B------:R-:W-:-:S02]  /*7830*/  FFMA.FTZ R178, R153, R178, R69 ;  /* 0x000000b299b27223 */ /* 0x000fc40000010045 */
[----:B------:R-:W-:Y:S01]  /*7840*/  FMUL.FTZ R69, R176, UR15 ;  /* 0x0000000fb0457c20 */ /* 0x000fe20008410000 */
[----:B------:R-:W3:Y:S01]  /*7850*/  SHFL.DOWN PT, R156, R61, 0x4, 0x1f ;  /* 0x08801f003d9c7f89 */ /* 0x000ee200000e0000 */
[----:B------:R-:W-:Y:S02]  /*7860*/  FFMA.FTZ R179, R154, R179, R112 ;  /* 0x000000b39ab37223 */ /* 0x000fe40000010070 */
[----:B------:R-:W-:Y:S02]  /*7870*/  FMUL.FTZ R112, R177, UR15 ;  /* 0x0000000fb1707c20 */ /* 0x000fe40008410000 */
[----:B------:R-:W-:Y:S02]  /*7880*/  FFMA.FTZ R69, R192, UR14, -R69 ;  /* 0x0000000ec0457c23 */ /* 0x000fe40008010845 */
[----:B------:R-:W-:Y:S02]  /*7890*/  FFMA.FTZ R112, R193, UR14, -R112 ;  /* 0x0000000ec1707c23 */ /* 0x000fe40008010870 */
[----:B------:R-:W-:-:S02]  /*78a0*/  FMUL.FTZ R210, R210, R69 ;  /* 0x00000045d2d27220 */ /* 0x000fc40000410000 */
[----:B------:R-:W-:Y:S02]  /*78b0*/  FMUL.FTZ R69, R192, UR15 ;  /* 0x0000000fc0457c20 */ /* 0x000fe40008410000 */
[----:B------:R-:W-:Y:S02]  /*78c0*/  FADD.FTZ R43, R152, R43 ;  /* 0x0000002b982b7221 */ /* 0x000fe40000010000 */
[----:B------:R-:W-:Y:S02]  /*78d0*/  FMUL.FTZ R211, R211, R112 ;  /* 0x00000070d3d37220 */ /* 0x000fe40000410000 */
[----:B------:R-:W-:Y:S02]  /*78e0*/  FMUL.FTZ R152, R193, UR15 ;  /* 0x0000000fc1987c20 */ /* 0x000fe40008410000 */
[----:B------:R-:W-:Y:S02]  /*78f0*/  FMUL.FTZ R112, R175, UR15 ;  /* 0x0000000faf707c20 */ /* 0x000fe40008410000 */
[----:B------:R-:W-:-:S02]  /*7900*/  FFMA.FTZ R69, R176, UR14, R69 ;  /* 0x0000000eb0457c23 */ /* 0x000fc40008010045 */
[----:B------:R-:W-:Y:S02]  /*7910*/  FFMA.FTZ R154, R177, UR14, R152 ;  /* 0x0000000eb19a7c23 */ /* 0x000fe40008010098 */
[----:B0-----:R-:W-:Y:S02]  /*7920*/  @!P0 FADD.FTZ R60, R60, R71 ;  /* 0x000000473c3c8221 */ /* 0x001fe40000010000 */
[C---:B------:R-:W-:Y:S02]  /*7930*/  FFMA.FTZ R152, R191.reuse, UR14, -R112 ;  /* 0x0000000ebf987c23 */ /* 0x040fe40008010870 */
[----:B------:R-:W-:Y:S02]  /*7940*/  FFMA.FTZ R69, R218, R69, R210 ;  /* 0x00000045da457223 */ /* 0x000fe400000100d2 */
[----:B-1----:R-:W-:Y:S02]  /*7950*/  @!P0 FADD.FTZ R62, R62, R113 ;  /* 0x000000713e3e8221 */ /* 0x002fe40000010000 */
[----:B------:R-:W-:Y:S01]  /*7960*/  FMUL.FTZ R112, R191, UR15 ;  /* 0x0000000fbf707c20 */ /* 0x000fe20008410000 */
[----:B------:R-:W0:Y:S01]  /*7970*/  SHFL.DOWN PT, R113, R60, 0x8, 0x1f ;  /* 0x09001f003c717f89 */ /* 0x000e2200000e0000 */
[----:B------:R-:W-:-:S02]  /*7980*/  FFMA.FTZ R176, R149, R176, R69 ;  /* 0x000000b095b07223 */ /* 0x000fc40000010045 */
[----:B------:R-:W-:Y:S01]  /*7990*/  FMUL.FTZ R152, R209, R152 ;  /* 0x00000098d1987220 */ /* 0x000fe20000410000 */
[----:B------:R-:W1:Y:S01]  /*79a0*/  SHFL.DOWN PT, R149, R62, 0x8, 0x1f ;  /* 0x09001f003e957f89 */ /* 0x000e6200000e0000 */
[----:B------:R-:W-:Y:S02]  /*79b0*/  FFMA.FTZ R112, R175, UR14, R112 ;  /* 0x0000000eaf707c23 */ /* 0x000fe40008010070 */
[----:B------:R-:W-:Y:S02]  /*79c0*/  FFMA.FTZ R154, R217, R154, R211 ;  /* 0x0000009ad99a7223 */ /* 0x000fe400000100d3 */
[----:B--2---:R-:W-:Y:S02]  /*79d0*/  @!P0 FADD.FTZ R63, R63, R158 ;  /* 0x0000009e3f3f8221 */ /* 0x004fe40000010000 */
[----:B---3--:R-:W-:Y:S01]  /*79e0*/  @!P0 FADD.FTZ R61, R61, R156 ;  /* 0x0000009c3d3d8221 */ /* 0x008fe20000010000 */
[----:B------:R-:W-:Y:S01]  /*79f0*/  ISETP.GT.AND P0, PT, R127, 0x17, PT ;  /* 0x000000177f00780c */ /* 0x000fe20003f04270 */
[----:B------:R-:W-:-:S02]  /*7a00*/  FFMA.FTZ R112, R219, R112, R152 ;  /* 0x00000070db707223 */ /* 0x000fc40000010098 */
[----:B------:R-:W-:Y:S02]  /*7a10*/  FMUL.FTZ R69, R174, UR15 ;  /* 0x0000000fae457c20 */ /* 0x000fe40008410000 */
[----:B------:R-:W-:Y:S02]  /*7a20*/  FFMA.FTZ R177, R150, R177, R154 ;  /* 0x000000b196b17223 */ /* 0x000fe4000001009a */
[----:B------:R-:W-:Y:S01]  /*7a30*/  FADD.FTZ R45, R148, R45 ;  /* 0x0000002d942d7221 */ /* 0x000fe20000010000 */
[----:B------:R-:W2:Y:S01]  /*7a40*/  SHFL.DOWN PT, R150, R63, 0x8, 0x1f ;  /* 0x09001f003f967f89 */ /* 0x000ea200000e0000 */
[----:B------:R-:W-:Y:S02]  /*7a50*/  FFMA.FTZ R175, R146, R175, R112 ;  /* 0x000000af92af7223 */ /* 0x000fe40000010070 */
[C---:B------:R-:W-:Y:S01]  /*7a60*/  FFMA.FTZ R71, R190.reuse, UR14, -R69 ;  /* 0x0000000ebe477c23 */ /* 0x040fe20008010845 */
[----:B------:R-:W3:Y:S01]  /*7a70*/  SHFL.DOWN PT, R148, R61, 0x8, 0x1f ;  /* 0x09001f003d947f89 */ /* 0x000ee200000e0000 */
[----:B------:R-:W-:-:S02]  /*7a80*/  FMUL.FTZ R69, R190, UR15 ;  /* 0x0000000fbe457c20 */ /* 0x000fc40008410000 */
[----:B------:R-:W-:Y:S02]  /*7a90*/  FMUL.FTZ R112, R173, UR15 ;  /* 0x0000000fad707c20 */ /* 0x000fe40008410000 */
[----:B------:R-:W-:Y:S02]  /*7aa0*/  FMUL.FTZ R71, R208, R71 ;  /* 0x00000047d0477220 */ /* 0x000fe40000410000 */
[----:B------:R-:W-:Y:S02]  /*7ab0*/  FFMA.FTZ R69, R174, UR14, R69 ;  /* 0x0000000eae457c23 */ /* 0x000fe40008010045 */
[C---:B------:R-:W-:Y:S02]  /*7ac0*/  FFMA.FTZ R146, R189.reuse, UR14, -R112 ;  /* 0x0000000ebd927c23 */ /* 0x040fe40008010870 */
[----:B------:R-:W-:Y:S02]  /*7ad0*/  FMUL.FTZ R112, R189, UR15 ;  /* 0x0000000fbd707c20 */ /* 0x000fe40008410000 */
[----:B------:R-:W-:-:S02]  /*7ae0*/  FFMA.FTZ R71, R220, R69, R71 ;  /* 0x00000045dc477223 */ /* 0x000fc40000010047 */
[----:B------:R-:W-:Y:S02]  /*7af0*/  FMUL.FTZ R146, R207, R146 ;  /* 0x00000092cf927220 */ /* 0x000fe40000410000 */
[----:B------:R-:W-:Y:S02]  /*7b00*/  FFMA.FTZ R112, R173, UR14, R112 ;  /* 0x0000000ead707c23 */ /* 0x000fe40008010070 */
[----:B------:R-:W-:Y:S02]  /*7b10*/  FMUL.FTZ R69, R172, UR15 ;  /* 0x0000000fac457c20 */ /* 0x000fe40008410000 */
[----:B------:R-:W-:Y:S02]  /*7b20*/  FFMA.FTZ R112, R221, R112, R146 ;  /* 0x00000070dd707223 */ /* 0x000fe40000010092 */
[----:B------:R-:W-:Y:S02]  /*7b30*/  FFMA.FTZ R69, R188, UR14, -R69 ;  /* 0x0000000ebc457c23 */ /* 0x000fe40008010845 */
[----:B0-----:R-:W-:-:S02]  /*7b40*/  @!P0 FADD.FTZ R60, R60, R113 ;  /* 0x000000713c3c8221 */ /* 0x001fc40000010000 */
[----:B-1----:R-:W-:Y:S02]  /*7b50*/  @!P0 FADD.FTZ R62, R62, R149 ;  /* 0x000000953e3e8221 */ /* 0x002fe40000010000 */
[----:B------:R-:W-:Y:S02]  /*7b60*/  FFMA.FTZ R173, R142, R173, R112 ;  /* 0x000000ad8ead7223 */ /* 0x000fe40000010070 */
[----:B------:R-:W-:Y:S01]  /*7b70*/  FMUL.FTZ R206, R206, R69 ;  /* 0x00000045cece7220 */ /* 0x000fe20000410000 */
[----:B------:R-:W-:Y:S01]  /*7b80*/  SHFL.DOWN PT, R113, R62, 0x10, 0x1f ;  /* 0x0a001f003e717f89 */ /* 0x000fe200000e0000 */
[----:B------:R-:W-:Y:S02]  /*7b90*/  FFMA.FTZ R174, R145, R174, R71 ;  /* 0x000000ae91ae7223 */ /* 0x000fe40000010047 */
[----:B------:R-:W-:Y:S01]  /*7ba0*/  FMUL.FTZ R69, R188, UR15 ;  /* 0x0000000fbc457c20 */ /* 0x000fe20008410000 */
[----:B------:R-:W0:Y:S01]  /*7bb0*/  SHFL.DOWN PT, R71, R60, 0x10, 0x1f ;  /* 0x0a001f003c477f89 */ /* 0x000e2200000e0000 */
[----:B------:R-:W-:-:S02]  /*7bc0*/  FMUL.FTZ R112, R171, UR15 ;  /* 0x0000000fab707c20 */ /* 0x000fc40008410000 */
[----:B------:R-:W-:Y:S02]  /*7bd0*/  FFMA.FTZ R69, R172, UR14, R69 ;  /* 0x0000000eac457c23 */ /* 0x000fe40008010045 */
[----:B------:R-:W-:Y:S02]  /*7be0*/  FFMA.FTZ R142, R187, UR14, -R112 ;  /* 0x0000000ebb8e7c23 */ /* 0x000fe40008010870 */
[----:B--2---:R-:W-:Y:S02]  /*7bf0*/  @!P0 FADD.FTZ R63, R63, R150 ;  /* 0x000000963f3f8221 */ /* 0x004fe40000010000 */
[----:B---3--:R-:W-:Y:S01]  /*7c00*/  @!P0 FADD.FTZ R61, R61, R148 ;  /* 0x000000943d3d8221 */ /* 0x008fe20000010000 */
[----:B------:R-:W-:Y:S01]  /*7c10*/  ISETP.GT.AND P0, PT, R127, 0xf, PT ;  /* 0x0000000f7f00780c */ /* 0x000fe20003f04270 */
[----:B------:R-:W-:Y:S01]  /*7c20*/  FMUL.FTZ R112, R187, UR15 ;  /* 0x0000000fbb707c20 */ /* 0x000fe20008410000 */
[----:B------:R-:W1:Y:S01]  /*7c30*/  SHFL.DOWN PT, R146, R63, 0x10, 0x1f ;  /* 0x0a001f003f927f89 */ /* 0x000e6200000e0000 */
[----:B------:R-:W-:-:S02]  /*7c40*/  FFMA.FTZ R69, R222, R69, R206 ;  /* 0x00000045de457223 */ /* 0x000fc400000100ce */
[----:B------:R-:W-:Y:S02]  /*7c50*/  FADD.FTZ R47, R144, R47 ;  /* 0x0000002f902f7221 */ /* 0x000fe40000010000 */
[----:B------:R-:W-:Y:S01]  /*7c60*/  FMUL.FTZ R142, R205, R142 ;  /* 0x0000008ecd8e7220 */ /* 0x000fe20000410000 */
[----:B------:R-:W2:Y:S01]  /*7c70*/  SHFL.DOWN PT, R144, R61, 0x10, 0x1f ;  /* 0x0a001f003d907f89 */ /* 0x000ea200000e0000 */
[----:B------:R-:W-:Y:S02]  /*7c80*/  FFMA.FTZ R112, R171, UR14, R112 ;  /* 0x0000000eab707c23 */ /* 0x000fe40008010070 */
[----:B------:R-:W-:Y:S02]  /*7c90*/  FFMA.FTZ R172, R141, R172, R69 ;  /* 0x000000ac8dac7223 */ /* 0x000fe40000010045 */
[----:B------:R-:W-:Y:S02]  /*7ca0*/  FFMA.FTZ R112, R223, R112, R142 ;  /* 0x00000070df707223 */ /* 0x000fe4000001008e */
[----:B------:R-:W-:-:S02]  /*7cb0*/  FMUL.FTZ R69, R170, UR15 ;  /* 0x0000000faa457c20 */ /* 0x000fc40008410000 */
[----:B------:R-:W-:Y:S02]  /*7cc0*/  FFMA.FTZ R171, R138, R171, R112 ;  /* 0x000000ab8aab7223 */ /* 0x000fe40000010070 */
[----:B------:R-:W-:Y:S02]  /*7cd0*/  FFMA.FTZ R69, R186, UR14, -R69 ;  /* 0x0000000eba457c23 */ /* 0x000fe40008010845 */
[----:B------:R-:W-:Y:S02]  /*7ce0*/  FMUL.FTZ R112, R169, UR15 ;  /* 0x0000000fa9707c20 */ /* 0x000fe40008410000 */
[----:B------:R-:W-:Y:S02]  /*7cf0*/  FMUL.FTZ R204, R204, R69 ;  /* 0x00000045cccc7220 */ /* 0x000fe40000410000 */
[----:B------:R-:W-:Y:S02]  /*7d00*/  FFMA.FTZ R112, R185, UR14, -R112 ;  /* 0x0000000eb9707c23 */ /* 0x000fe40008010870 */
[----:B------:R-:W-:-:S02]  /*7d10*/  FMUL.FTZ R69, R168, UR15 ;  /* 0x0000000fa8457c20 */ /* 0x000fc40008410000 */
[----:B0-----:R-:W-:Y:S02]  /*7d20*/  @!P0 FADD.FTZ R60, R60, R71 ;  /* 0x000000473c3c8221 */ /* 0x001fe40000010000 */
[----:B------:R-:W-:Y:S02]  /*7d30*/  @!P0 FADD.FTZ R62, R62, R113 ;  /* 0x000000713e3e8221 */ /* 0x000fe40000010000 */
[----:B------:R-:W-:Y:S02]  /*7d40*/  FMUL.FTZ R129, R129, R112 ;  /* 0x0000007081817220 */ /* 0x000fe40000410000 */
[----:B------:R-:W-:Y:S02]  /*7d50*/  FFMA.FTZ R71, R184, UR14, -R69 ;  /* 0x0000000eb8477c23 */ /* 0x000fe40008010845 */
[----:B------:R-:W-:Y:S02]  /*7d60*/  FMUL.FTZ R113, R186, UR15 ;  /* 0x0000000fba717c20 */ /* 0x000fe40008410000 */
[----:B------:R-:W-:-:S02]  /*7d70*/  FMUL.FTZ R112, R185, UR15 ;  /* 0x0000000fb9707c20 */ /* 0x000fc40008410000 */
[----:B------:R-:W-:Y:S02]  /*7d80*/  FMUL.FTZ R69, R184, UR15 ;  /* 0x0000000fb8457c20 */ /* 0x000fe40008410000 */
[----:B------:R-:W-:Y:S02]  /*7d90*/  FFMA.FTZ R113, R170, UR14, R113 ;  /* 0x0000000eaa717c23 */ /* 0x000fe40008010071 */
[----:B------:R-:W-:Y:S02]  /*7da0*/  FMUL.FTZ R71, R128, R71 ;  /* 0x0000004780477220 */ /* 0x000fe40000410000 */
[----:B------:R-:W-:Y:S02]  /*7db0*/  FFMA.FTZ R112, R169, UR14, R112 ;  /* 0x0000000ea9707c23 */ /* 0x000fe40008010070 */
[----:B------:R-:W-:Y:S02]  /*7dc0*/  FFMA.FTZ R69, R168, UR14, R69 ;  /* 0x0000000ea8457c23 */ /* 0x000fe40008010045 */
        /* <DEDUP_REMOVED lines=37> */
[----:B0-----:R-:W-:Y:S01]  /*8020*/  ISETP.NE.AND P0, PT, R124, c[0x0][0x174], PT ;  /* 0x00005d007c007a0c */ /* 0x001fe20003f05270 */
[----:B------:R-:W0:Y:S01]  /*8030*/  LDS.128 R64, [0x870] ;  /* 0x00087000ff407984 */ /* 0x000e220000000c00 */
[----:B------:R-:W-:-:S11]  /*8040*/  SHF.L.U32 R69, R19, 0x3, RZ ;  /* 0x0000000313457819 */ /* 0x000fd600000006ff */
[----:B------:R-:W1:Y:S04]  /*8050*/  @P0 LDS.64 R70, [R69+0x3ab0] ;  /* 0x003ab00045460984 */ /* 0x000e680000000a00 */
[----:B------:R-:W2:Y:S01]  /*8060*/  @P0 LDS.64 R112, [R69+0x32b0] ;  /* 0x0032b00045700984 */ /* 0x000ea20000000a00 */
[----:B0-----:R-:W-:Y:S02]  /*8070*/  FADD.FTZ R63, R63, R67 ;  /* 0x000000433f3f7221 */ /* 0x001fe40000010000 */
[----:B------:R-:W-:Y:S02]  /*8080*/  FADD.FTZ R62, R62, R66 ;  /* 0x000000423e3e7221 */ /* 0x000fe40000010000 */
[----:B------:R-:W-:Y:S02]  /*8090*/  FADD.FTZ R61, R61, R65 ;  /* 0x000000413d3d7221 */ /* 0x000fe40000010000 */
[----:B------:R-:W-:-:S02]  /*80a0*/  FADD.FTZ R60, R60, R64 ;  /* 0x000000403c3c7221 */ /* 0x000fc40000010000 */
[----:B-1----:R-:W-:Y:S02]  /*80b0*/  @P0 FADD.FTZ R63, R63, R71 ;  /* 0x000000473f3f0221 */ /* 0x002fe40000010000 */
[----:B------:R-:W-:Y:S02]  /*80c0*/  @P0 FADD.FTZ R62, R62, R70 ;  /* 0x000000463e3e0221 */ /* 0x000fe40000010000 */
[----:B--2---:R-:W-:Y:S02]  /*80d0*/  @P0 FADD.FTZ R61, R61, R113 ;  /* 0x000000713d3d0221 */ /* 0x004fe40000010000 */
[----:B------:R-:W-:Y:S01]  /*80e0*/  @P0 FADD.FTZ R60, R60, R112 ;  /* 0x000000703c3c0221 */ /* 0x000fe20000010000 */
[----:B------:R0:W-:Y:S04]  /*80f0*/  STS.64 [R69+0x3ab0], R62 ;  /* 0x003ab03e45007388 */ /* 0x0001e80000000a00 */
[----:B------:R0:W-:Y:S02]  /*8100*/  STS.64 [R69+0x32b0], R60 ;  /* 0x0032b03c45007388 */ /* 0x0001e40000000a00 */
.L_x_4088:
[----:B0-----:R-:W-:Y:S05]  /*8110*/  BSYNC B0 ;  /* 0x0000000000007941 */ /* 0x001fea0003800000 */
.L_x_4087:
[----:B------:R-:W-:-:S04]  /*8120*/  IADD3 R19, R19, 0x1, RZ ;  /* 0x0000000113137810 */ /* 0x000fc80007ffe0ff */
[----:B------:R-:W-:-:S13]  /*8130*/  ISETP.GE.AND P0, PT, R19, c[0x0][0x16c], PT ;  /* 0x00005b0013007a0c */ /* 0x000fda0003f06270 */
[----:B------:R-:W-:Y:S01]  /*8140*/  @P0 CALL.REL.NOINC `(.L_x_4052) ;  /* 0x0000001000000944 */ /* 0x000fe20003c00000 */
[----:B------:R-:W-:Y:S05]  /*8150*/  BRA `(.L_x_4089) ;  /* 0xffffa15000007947 */ /* 0x000fea000383ffff */
.L_x_4052:
        /* <DEDUP_REMOVED lines=21> */
[C---:B------:R-:W-:Y:S02]  /*82b0*/  LOP3.LUT R26, R122.reuse, 0x20, RZ, 0xfc, !PT ;  /* 0x000000207a1a7812 */ /* 0x040fe400078efcff */
[----:B0-----:R-:W-:Y:S01]  /*82c0*/  PRMT R0, R45, 0x7632, R0 ;  /* 0x000076322d007816 */ /* 0x001fe20000000000 */
[----:B------:R-:W-:Y:S01]  /*82d0*/  STS.U16 [R97], R51 ;  /* 0x0000003361007388 */ /* 0x000fe20000000400 */
[----:B------:R-:W-:-:S02]  /*82e0*/  LOP3.LUT R28, R122, 0x40, RZ, 0xfc, !PT ;  /* 0x000000407a1c7812 */ /* 0x000fc400078efcff */
[----:B-1----:R-:W-:Y:S01]  /*82f0*/  PRMT R2, R41, 0x7632, R2 ;  /* 0x0000763229027816 */ /* 0x002fe20000000002 */
[----:B------:R-:W-:Y:S01]  /*8300*/  STS.U16 [R97+0x4], R49 ;  /* 0x0000043161007388 */ /* 0x000fe20000000400 */
[----:B------:R-:W-:Y:S02]  /*8310*/  LOP3.LUT R30, R122, 0x60, RZ, 0xfc, !PT ;  /* 0x000000607a1e7812 */ /* 0x000fe400078efcff */
[----:B--2---:R-:W-:Y:S01]  /*8320*/  PRMT R3, R39, 0x7632, R3 ;  /* 0x0000763227037816 */ /* 0x004fe20000000003 */
[----:B------:R-:W-:Y:S04]  /*8330*/  STS.U16 [R97+0x8], R47 ;  /* 0x0000082f61007388 */ /* 0x000fe80000000400 */
[----:B------:R0:W-:Y:S04]  /*8340*/  STS.U16 [R97+0xc], R45 ;  /* 0x00000c2d61007388 */ /* 0x0001e80000000400 */
[----:B------:R1:W-:Y:S04]  /*8350*/  STS.U16 [R97+0xe], R0 ;  /* 0x00000e0061007388 */ /* 0x0003e80000000400 */
[----:B------:R-:W-:Y:S01]  /*8360*/  STS.U16 [R97+0x10], R43 ;  /* 0x0000102b61007388 */ /* 0x000fe20000000400 */
[----:B0-----:R-:W-:-:S03]  /*8370*/  IMAD R45, R126, -0x400, R133 ;  /* 0xfffffc007e2d7824 */ /* 0x001fc600078e0285 */
[----:B------:R0:W-:Y:S01]  /*8380*/  STS.U16 [R97+0x12], R4 ;  /* 0x0000120461007388 */ /* 0x0001e20000000400 */
[----:B-1----:R-:W-:Y:S01]  /*8390*/  IMAD R0, R134, c[0x0][0x2d8], RZ ;  /* 0x0000b60086007a24 */ /* 0x002fe200078e02ff */
[----:B------:R-:W-:Y:S02]  /*83a0*/  SHF.R.S32.HI R47, RZ, 0x1f, R45 ;  /* 0x0000001fff2f7819 */ /* 0x000fe4000001142d */
[----:B------:R-:W-:Y:S01]  /*83b0*/  STS.U16 [R97+0x14], R41 ;  /* 0x0000142961007388 */ /* 0x000fe20000000400 */
[----:B------:R-:W-:-:S03]  /*83c0*/  IMAD R9, R135, c[0x0][0x2dc], R0 ;  /* 0x0000b70087097a24 */ /* 0x000fc600078e0200 */
[----:B------:R-:W-:Y:S01]  /*83d0*/  STS.U16 [R97+0x16], R2 ;  /* 0x0000160261007388 */ /* 0x000fe20000000400 */
[----:B------:R-:W-:-:S03]  /*83e0*/  IMAD R0, R136, c[0x0][0x2e0], RZ ;  /* 0x0000b80088007a24 */ /* 0x000fc600078e02ff */
[----:B------:R-:W-:Y:S01]  /*83f0*/  STS.U16 [R97+0x18], R39 ;  /* 0x0000182761007388 */ /* 0x000fe20000000400 */
[----:B0-----:R-:W-:-:S03]  /*8400*/  IMAD R4, R137, c[0x0][0x2e4], R0 ;  /* 0x0000b90089047a24 */ /* 0x001fc600078e0200 */
[----:B------:R0:W-:Y:S04]  /*8410*/  STS.U16 [R97+0x1a], R3 ;  /* 0x00001a0361007388 */ /* 0x0001e80000000400 */
[----:B------:R-:W-:Y:S04]  /*8420*/  STS.U16 [R97+0x1c], R37 ;  /* 0x00001c2561007388 */ /* 0x000fe80000000400 */
[----:B------:R1:W-:Y:S01]  /*8430*/  STS.U16 [R97+0x1e], R5 ;  /* 0x00001e0561007388 */ /* 0x0003e20000000400 */
[----:B------:R-:W-:-:S06]  /*8440*/  NOP ;  /* 0x0000000000007918 */ /* 0x000fcc0000000000 */
[----:B------:R-:W-:Y:S01]  /*8450*/  LDS.U16 R11, [R121] ;  /* 0x00000000790b7984 */ /* 0x000fe20000000400 */
[----:B0-----:R-:W-:Y:S01]  /*8460*/  IMAD.WIDE.U32 R2, R135, c[0x0][0x2d8], RZ ;  /* 0x0000b60087027a25 */ /* 0x001fe200078e00ff */
[C---:B-1----:R-:W-:Y:S02]  /*8470*/  LEA R5, P5, R122.reuse, c[0x0][0x330], 0x1 ;  /* 0x0000cc007a057a11 */ /* 0x042fe400078a08ff */
[----:B------:R-:W-:Y:S02]  /*8480*/  LDS.U16 R13, [R120+0x40] ;  /* 0x00004000780d7984 */ /* 0x000fe40000000400 */
[----:B------:R-:W-:Y:S02]  /*8490*/  IADD3 R3, R3, R9, RZ ;  /* 0x0000000903037210 */ /* 0x000fe40007ffe0ff */
[----:B------:R-:W-:Y:S01]  /*84a0*/  LDS.U16 R15, [R119+0x80] ;  /* 0x00008000770f7984 */ /* 0x000fe20000000400 */
[----:B------:R-:W-:Y:S02]  /*84b0*/  LEA.HI.X R6, R122, c[0x0][0x334], R22, 0x1, P5 ;  /* 0x0000cd007a067a11 */ /* 0x000fe400028f0c16 */
[----:B------:R-:W-:Y:S01]  /*84c0*/  IMAD.WIDE.U32 R2, R137, c[0x0][0x2e0], R2 ;  /* 0x0000b80089027a25 */ /* 0x000fe200078e0002 */
[----:B------:R-:W-:Y:S04]  /*84d0*/  LDS.U16 R17, [R118+0xc0] ;  /* 0x0000c00076117984 */ /* 0x000fe80000000400 */
[----:B------:R-:W-:Y:S01]  /*84e0*/  LDS.U16 R19, [R117+0x100] ;  /* 0x0001000075137984 */ /* 0x000fe20000000400 */
[----:B------:R-:W-:-:S02]  /*84f0*/  IADD3 R0, P1, R45, R2, RZ ;  /* 0x000000022d007210 */ /* 0x000fc40007f3e0ff */
[----:B------:R-:W-:Y:S01]  /*8500*/  IADD3 R2, P5, R122, R123, RZ ;  /* 0x0000007b7a027210 */ /* 0x000fe20007fbe0ff */
[----:B------:R-:W-:Y:S01]  /*8510*/  LDS.U16 R21, [R116+0x140] ;  /* 0x0001400074157984 */ /* 0x000fe20000000400 */
[----:B------:R-:W-:Y:S02]  /*8520*/  IADD3.X R3, R47, R4, R3, P1, !PT ;  /* 0x000000042f037210 */ /* 0x000fe40000ffe403 */
[C---:B------:R-:W-:Y:S01]  /*8530*/  LEA R4, P6, R0.reuse, R5, 0x1 ;  /* 0x0000000500047211 */ /* 0x040fe200078c08ff */
[----:B------:R-:W-:Y:S03]  /*8540*/  LDS.U16 R23, [R115+0x180] ;  /* 0x0001800073177984 */ /* 0x000fe60000000400 */
[----:B------:R-:W-:Y:S01]  /*8550*/  LEA.HI.X R5, R0, R6, R3, 0x1, P6 ;  /* 0x0000000600057211 */ /* 0x000fe200030f0c03 */
[----:B------:R-:W-:Y:S01]  /*8560*/  LDS.U16 R25, [R114+0x1c0] ;  /* 0x0001c00072197984 */ /* 0x000fe20000000400 */
[----:B------:R-:W-:-:S03]  /*8570*/  LEA.HI.X.SX32 R3, R123, R22, 0x1, P5 ;  /* 0x000000167b037211 */ /* 0x000fc600028f0eff */
        /* <DEDUP_REMOVED lines=25> */
.L_x_4091:
[----:B------:R-:W-:Y:S05]  /*8710*/  BSYNC B0 ;  /* 0x0000000000007941 */ /* 0x000fea0003800000 */
.L_x_4090:
        /* <DEDUP_REMOVED lines=35> */
[----:B------:R-:W-:Y:S01]  /*8950*/  LOP3.LUT R68, R68, 0xfffffe00, RZ, 0xc0, !PT ;  /* 0xfffffe0044447812 */ /* 0x000fe200078ec0ff */
[----:B------:R-:W-:Y:S01]  /*8960*/  @!P1 STG.E.U16 [R4.64+-0x580], R31 ;  /* 0xfffa801f04009986 */ /* 0x000fe2000c101506 */
[----:B------:R-:W-:Y:S02]  /*8970*/  F2FP.PACK_AB R53, R54, R53 ;  /* 0x000000353635723e */ /* 0x000fe400000000ff */
[----:B-1----:R-:W-:Y:S01]  /*8980*/  LEA R23, R127, R68, 0x4 ;  /* 0x000000447f177211 */ /* 0x002fe200078e20ff */
[----:B------:R-:W-:Y:S03]  /*8990*/  @!P2 STG.E.U16 [R4.64+-0x540], R33 ;  /* 0xfffac0210400a986 */ /* 0x000fe6000c101506 */
[C---:B------:R-:W-:Y:S01]  /*89a0*/  IADD3 R0, R23.reuse, 0x1, RZ ;  /* 0x0000000117007810 */ /* 0x040fe20007ffe0ff */
[----:B------:R-:W-:Y:S01]  /*89b0*/  @!P3 STG.E.U16 [R4.64+-0x500], R35 ;  /* 0xfffb00230400b986 */ /* 0x000fe2000c101506 */
[----:B0-----:R-:W-:-:S02]  /*89c0*/  IADD3 R8, R23, 0x2, RZ ;  /* 0x0000000217087810 */ /* 0x001fc40007ffe0ff */
[----:B------:R-:W-:Y:S01]  /*89d0*/  LEA.HI.SX32 R6, R0, R23, 0x1b ;  /* 0x0000001700067211 */ /* 0x000fe200078fdaff */
[----:B------:R-:W-:Y:S01]  /*89e0*/  @!P4 STG.E.U16 [R4.64+-0x4c0], R37 ;  /* 0xfffb40250400c986 */ /* 0x000fe2000c101506 */
[----:B------:R-:W-:Y:S01]  /*89f0*/  FADD.FTZ R0, R7, R54 ;  /* 0x0000003607007221 */ /* 0x000fe20000010000 */
[C---:B------:R-:W-:Y:S02]  /*8a00*/  IADD3 R9, R23.reuse, 0x3, RZ ;  /* 0x0000000317097810 */ /* 0x040fe40007ffe0ff */
[----:B------:R-:W-:Y:S01]  /*8a10*/  @!P5 STG.E.U16 [R4.64+-0x480], R39 ;  /* 0xfffb80270400d986 */ /* 0x000fe2000c101506 */
[----:B------:R-:W-:Y:S01]  /*8a20*/  FADD.FTZ R7, R0, R55 ;  /* 0x0000003700077221 */ /* 0x000fe20000010000 */
[----:B------:R-:W-:Y:S02]  /*8a30*/  IADD3 R10, R23, 0x4, RZ ;  /* 0x00000004170a7810 */ /* 0x000fe40007ffe0ff */
[----:B------:R0:W-:Y:S01]  /*8a40*/  @!P6 STG.E.U16 [R4.64+-0x440], R41 ;  /* 0xfffbc0290400e986 */ /* 0x0001e2000c101506 */
[----:B------:R-:W-:Y:S01]  /*8a50*/  FADD.FTZ R0, R7, R56 ;  /* 0x0000003807007221 */ /* 0x000fe20000010000 */
[----:B------:R-:W-:-:S02]  /*8a60*/  IADD3 R11, R23, 0x5, RZ ;  /* 0x00000005170b7810 */ /* 0x000fc40007ffe0ff */
[----:B------:R-:W-:Y:S01]  /*8a70*/  BAR.SYNC.DEFER_BLOCKING 0x0 ;  /* 0x0000000000007b1d */ /* 0x000fe20000010000 */
[C---:B------:R-:W-:Y:S02]  /*8a80*/  IADD3 R12, R23.reuse, 0x6, RZ ;  /* 0x00000006170c7810 */ /* 0x040fe40007ffe0ff */
[C---:B------:R-:W-:Y:S02]  /*8a90*/  IADD3 R13, R23.reuse, 0x7, RZ ;  /* 0x00000007170d7810 */ /* 0x040fe40007ffe0ff */
[C---:B------:R-:W-:Y:S02]  /*8aa0*/  IADD3 R14, R23.reuse, 0x8, RZ ;  /* 0x00000008170e7810 */ /* 0x040fe40007ffe0ff */
[C---:B------:R-:W-:Y:S01]  /*8ab0*/  IADD3 R15, R23.reuse, 0x9, RZ ;  /* 0x00000009170f7810 */ /* 0x040fe20007ffe0ff */
[----:B0-----:R-:W-:Y:S01]  /*8ac0*/  FADD.FTZ R5, R0, R57 ;  /* 0x0000003900057221 */ /* 0x001fe20000010000 */
[C---:B------:R-:W-:Y:S02]  /*8ad0*/  IADD3 R16, R23.reuse, 0xa, RZ ;  /* 0x0000000a17107810 */ /* 0x040fe40007ffe0ff */
[----:B------:R-:W-:-:S02]  /*8ae0*/  IADD3 R17, R23, 0xb, RZ ;  /* 0x0000000b17117810 */ /* 0x000fc40007ffe0ff */
[C---:B------:R-:W-:Y:S02]  /*8af0*/  IADD3 R18, R23.reuse, 0xc, RZ ;  /* 0x0000000c17127810 */ /* 0x040fe40007ffe0ff */
[C---:B------:R-:W-:Y:S02]  /*8b00*/  IADD3 R19, R23.reuse, 0xd, RZ ;  /* 0x0000000d17137810 */ /* 0x040fe40007ffe0ff */
[C---:B------:R-:W-:Y:S02]  /*8b10*/  IADD3 R20, R23.reuse, 0xe, RZ ;  /* 0x0000000e17147810 */ /* 0x040fe40007ffe0ff */
[----:B------:R-:W-:Y:S02]  /*8b20*/  IADD3 R21, R23, 0xf, RZ ;  /* 0x0000000f17157810 */ /* 0x000fe40007ffe0ff */
[-C--:B------:R-:W-:Y:S02]  /*8b30*/  LEA.HI.SX32 R8, R8, R23.reuse, 0x1b ;  /* 0x0000001708087211 */ /* 0x080fe400078fdaff */
[----:B------:R-:W-:Y:S01]  /*8b40*/  LEA.HI.SX32 R9, R9, R23, 0x1b ;  /* 0x0000001709097211 */ /* 0x000fe200078fdaff */
[----:B------:R-:W-:Y:S01]  /*8b50*/  STS.U16 [R97], R53 ;  /* 0x0000003561007388 */ /* 0x000fe20000000400 */
[----:B------:R-:W-:-:S02]  /*8b60*/  F2FP.PACK_AB R55, R56, R55 ;  /* 0x000000373837723e */ /* 0x000fc400000000ff */
[-C--:B------:R-:W-:Y:S02]  /*8b70*/  LEA.HI.SX32 R10, R10, R23.reuse, 0x1b ;  /* 0x000000170a0a7211 */ /* 0x080fe400078fdaff */
[----:B------:R-:W-:Y:S02]  /*8b80*/  LEA.HI.SX32 R11, R11, R23, 0x1b ;  /* 0x000000170b0b7211 */ /* 0x000fe400078fdaff */
[----:B------:R-:W-:Y:S02]  /*8b90*/  PRMT R7, R53, 0x7632, R7 ;  /* 0x0000763235077816 */ /* 0x000fe40000000007 */
[----:B------:R-:W-:Y:S02]  /*8ba0*/  SHF.L.U32 R6, R6, 0x1, RZ ;  /* 0x0000000106067819 */ /* 0x000fe400000006ff */
[----:B------:R-:W-:Y:S01]  /*8bb0*/  F2FP.PACK_AB R57, R58, R57 ;  /* 0x000000393a39723e */ /* 0x000fe200000000ff */
[----:B------:R-:W-:Y:S01]  /*8bc0*/  FADD.FTZ R58, R5, R58 ;  /* 0x0000003a053a7221 */ /* 0x000fe20000010000 */
[-C--:B------:R-:W-:Y:S01]  /*8bd0*/  LEA.HI.SX32 R12, R12, R23.reuse, 0x1b ;  /* 0x000000170c0c7211 */ /* 0x080fe200078fdaff */
[----:B------:R0:W-:Y:S01]  /*8be0*/  STS.U16 [R6+0x2], R7 ;  /* 0x0000020706007388 */ /* 0x0001e20000000400 */
        /* <DEDUP_REMOVED lines=8> */
[----:B------:R-:W-:Y:S02]  /*8c70*/  LEA.HI.SX32 R21, R21, R23, 0x1b ;  /* 0x0000001715157211 */ /* 0x000fe400078fdaff */
[----:B------:R-:W-:Y:S02]  /*8c80*/  SHF.L.U32 R8, R8, 0x1, RZ ;  /* 0x0000000108087819 */ /* 0x000fe400000006ff */
[----:B------:R-:W-:Y:S02]  /*8c90*/  PRMT R23, R55, 0x7632, R23 ;  /* 0x0000763237177816 */ /* 0x000fe40000000017 */
[----:B------:R-:W-:Y:S01]  /*8ca0*/  SHF.L.U32 R9, R9, 0x1, RZ ;  /* 0x0000000109097819 */ /* 0x000fe200000006ff */
[----:B------:R1:W-:Y:S01]  /*8cb0*/  STS.U16 [R8+0x4], R55 ;  /* 0x0000043708007388 */ /* 0x0003e20000000400 */
[----:B------:R-:W-:-:S02]  /*8cc0*/  SHF.L.U32 R10, R10, 0x1, RZ ;  /* 0x000000010a0a7819 */ /* 0x000fc400000006ff */
[----:B------:R-:W-:Y:S01]  /*8cd0*/  PRMT R25, R57, 0x7632, R25 ;  /* 0x0000763239197816 */ /* 0x000fe20000000019 */
[----:B------:R-:W-:Y:S01]  /*8ce0*/  STS.U16 [R9+0x6], R23 ;  /* 0x0000061709007388 */ /* 0x000fe20000000400 */
[----:B------:R-:W-:Y:S02]  /*8cf0*/  SHF.L.U32 R11, R11, 0x1, RZ ;  /* 0x000000010b0b7819 */ /* 0x000fe400000006ff */
[----:B------:R-:W-:Y:S01]  /*8d00*/  F2FP.PACK_AB R0, R72, R59 ;  /* 0x0000003b4800723e */ /* 0x000fe200000000ff */
[----:B------:R-:W-:Y:S01]  /*8d10*/  STS.U16 [R10+0x8], R57 ;  /* 0x000008390a007388 */ /* 0x000fe20000000400 */
[----:B------:R-:W-:Y:S01]  /*8d20*/  SHF.L.U32 R12, R12, 0x1, RZ ;  /* 0x000000010c0c7819 */ /* 0x000fe200000006ff */
[----:B------:R-:W-:Y:S01]  /*8d30*/  FADD.FTZ R59, R58, R59 ;  /* 0x0000003b3a3b7221 */ /* 0x000fe20000010000 */
[----:B------:R-:W-:Y:S01]  /*8d40*/  F2FP.PACK_AB R4, R74, R73 ;  /* 0x000000494a04723e */ /* 0x000fe200000000ff */
[----:B------:R-:W-:Y:S01]  /*8d50*/  STS.U16 [R11+0xa], R25 ;  /* 0x00000a190b007388 */ /* 0x000fe20000000400 */
[----:B0-----:R-:W-:Y:S01]  /*8d60*/  F2FP.PACK_AB R6, R76, R75 ;  /* 0x0000004b4c06723e */ /* 0x001fe200000000ff */
[----:B------:R-:W-:Y:S01]  /*8d70*/  FADD.FTZ R72, R59, R72 ;  /* 0x000000483b487221 */ /* 0x000fe20000010000 */
[----:B------:R-:W-:Y:S01]  /*8d80*/  PRMT R7, R0, 0x7632, R7 ;  /* 0x0000763200077816 */ /* 0x000fe20000000007 */
[----:B------:R0:W-:Y:S01]  /*8d90*/  STS.U16 [R12+0xc], R0 ;  /* 0x00000c000c007388 */ /* 0x0001e20000000400 */
[----:B------:R-:W-:Y:S01]  /*8da0*/  SHF.L.U32 R13, R13, 0x1, RZ ;  /* 0x000000010d0d7819 */ /* 0x000fe200000006ff */
[----:B------:R-:W-:Y:S01]  /*8db0*/  FADD.FTZ R73, R72, R73 ;  /* 0x0000004948497221 */ /* 0x000fe20000010000 */
[----:B-1----:R-:W-:-:S02]  /*8dc0*/  PRMT R8, R4, 0x7610, R8 ;  /* 0x0000761004087816 */ /* 0x002fc40000000008 */
        /* <DEDUP_REMOVED lines=16> */
[----:B------:R-:W-:-:S02]  /*8ed0*/  SHF.L.U32 R18, R18, 0x1, RZ ;  /* 0x0000000112127819 */ /* 0x000fc400000006ff */
[----:B------:R-:W-:Y:S01]  /*8ee0*/  PRMT R12, R0, 0x7632, R12 ;  /* 0x00007632000c7816 */ /* 0x000fe2000000000c */
[----:B------:R-:W-:Y:S01]  /*8ef0*/  STS.U16 [R17+0x16], R10 ;  /* 0x0000160a11007388 */ /* 0x000fe20000000400 */
[----:B------:R-:W-:Y:S01]  /*8f00*/  SHF.L.U32 R19, R19, 0x1, RZ ;  /* 0x0000000113137819 */ /* 0x000fe200000006ff */
[----:B------:R-:W-:Y:S01]  /*8f10*/  FADD.FTZ R78, R77, R78 ;  /* 0x0000004e4d4e7221 */ /* 0x000fe20000010000 */
[----:B------:R-:W-:Y:S01]  /*8f20*/  SHF.L.U32 R20, R20, 0x1, RZ ;  /* 0x0000000114147819 */ /* 0x000fe200000006ff */
[----:B------:R0:W-:Y:S01]  /*8f30*/  STS.U16 [R18+0x18], R0 ;  /* 0x0000180012007388 */ /* 0x0001e20000000400 */
[----:B------:R-:W-:Y:S01]  /*8f40*/  PRMT R23, R4, 0x7632, R23 ;  /* 0x0000763204177816 */ /* 0x000fe20000000017 */
[----:B------:R-:W-:Y:S01]  /*8f50*/  FADD.FTZ R79, R78, R79 ;  /* 0x0000004f4e4f7221 */ /* 0x000fe20000010000 */
[----:B------:R-:W-:Y:S01]  /*8f60*/  SHF.L.U32 R21, R21, 0x1, RZ ;  /* 0x0000000115157819 */ /* 0x000fe200000006ff */
[----:B------:R-:W-:Y:S02]  /*8f70*/  STS.U16 [R19+0x1a], R12 ;  /* 0x00001a0c13007388 */ /* 0x000fe40000000400 */
[----:B------:R-:W-:-:S02]  /*8f80*/  FADD.FTZ R132, R79, R80 ;  /* 0x000000504f847221 */ /* 0x000fc40000010000 */
[----:B------:R1:W-:Y:S01]  /*8f90*/  STS.U16 [R20+0x1c], R4 ;  /* 0x00001c0414007388 */ /* 0x0003e20000000400 */
[----:B0-----:R-:W-:-:S03]  /*8fa0*/  IMAD R0, R134, c[0x0][0x2f8], RZ ;  /* 0x0000be0086007a24 */ /* 0x001fc600078e02ff */
[----:B------:R-:W-:Y:S01]  /*8fb0*/  STS.U16 [R21+0x1e], R23 ;  /* 0x00001e1715007388 */ /* 0x000fe20000000400 */
[----:B------:R-:W-:-:S06]  /*8fc0*/  NOP ;  /* 0x0000000000007918 */ /* 0x000fcc0000000000 */
[----:B------:R-:W-:Y:S01]  /*8fd0*/  LDS.U16 R121, [R121] ;  /* 0x0000000079797984 */ /* 0x000fe20000000400 */
[----:B-1----:R-:W-:-:S03]  /*8fe0*/  IMAD.WIDE.U32 R4, R135, c[0x0][0x2f8], RZ ;  /* 0x0000be0087047a25 */ /* 0x002fc600078e00ff */
[----:B------:R-:W-:Y:S01]  /*8ff0*/  LDS.U16 R9, [R120+0x40] ;  /* 0x0000400078097984 */ /* 0x000fe20000000400 */
[----:B------:R-:W-:-:S03]  /*9000*/  IMAD R7, R135, c[0x0][0x2fc], R0 ;  /* 0x0000bf0087077a24 */ /* 0x000fc600078e0200 */
        /* <DEDUP_REMOVED lines=19> */
[----:B------:R-:W-:-:S04]  /*9140*/  IADD3 R122, P1, R122, -0x3e0, RZ ;  /* 0xfffffc207a7a7810 */ /* 0x000fc80007f3e0ff */
[----:B------:R-:W-:-:S07]  /*9150*/  IADD3.X R27, R22, -0x1, RZ, P1, !PT ;  /* 0xffffffff161b7810 */ /* 0x000fce0000ffe4ff */
        /* <DEDUP_REMOVED lines=10> */
.L_x_4093:
[----:B------:R-:W-:Y:S05]  /*9200*/  BSYNC B0 ;  /* 0x0000000000007941 */ /* 0x000fea0003800000 */
.L_x_4092:
[----:B------:R-:W-:Y:S01]  /*9210*/  MOV R2, R4 ;  /* 0x0000000400027202 */ /* 0x000fe20000000f00 */
[----:B------:R-:W-:Y:S01]  /*9220*/  IMAD R4, R136, c[0x0][0x300], RZ ;  /* 0x0000c00088047a24 */ /* 0x000fe200078e02ff */
[----:B------:R-:W-:Y:S01]  /*9230*/  MOV R3, R29 ;  /* 0x0000001d00037202 */ /* 0x000fe20000000f00 */
[----:B------:R-:W-:Y:S01]  /*9240*/  UIADD3 UR12, UP0, UR12, -0x800, URZ ;  /* 0xfffff8000c0c7890 */ /* 0x000fe2000ff1e03f */
[----:B------:R-:W-:Y:S01]  /*9250*/  LEA R0, P1, R122, c[0x0][0x340], 0x1 ;  /* 0x0000d0007a007a11 */ /* 0x000fe200078208ff */
[C---:B0-----:R-:W-:Y:S01]  /*9260*/  IMAD R6, R137.reuse, c[0x0][0x304], R4 ;  /* 0x0000c10089067a24 */ /* 0x041fe200078e0204 */
[-C--:B------:R-:W-:Y:S01]  /*9270*/  ISETP.GE.AND P3, PT, R26, R25.reuse, PT ;  /* 0x000000191a00720c */ /* 0x080fe20003f66270 */
[----:B------:R-:W-:Y:S01]  /*9280*/  IMAD.WIDE.U32 R2, R137, c[0x0][0x300], R2 ;  /* 0x0000c00089027a25 */ /* 0x000fe200078e0002 */
[----:B------:R-:W-:Y:S01]  /*9290*/  LEA.HI.X R4, R122, c[0x0][0x344], R27, 0x1, P1 ;  /* 0x0000d1007a047a11 */ /* 0x000fe200008f0c1b */
[----:B------:R-:W-:Y:S01]  /*92a0*/  UIADD3 UR8, UP1, UR8, -0x800, URZ ;  /* 0xfffff80008087890 */ /* 0x000fe2000ff3e03f */
[-C--:B------:R-:W-:Y:S01]  /*92b0*/  ISETP.GE.AND P4, PT, R28, R25.reuse, PT ;  /* 0x000000191c00720c */ /* 0x080fe20003f86270 */
[----:B------:R-:W-:Y:S01]  /*92c0*/  UIADD3 UR10, UP2, UR10, -0x800, URZ ;  /* 0xfffff8000a0a7890 */ /* 0x000fe2000ff5e03f */
[----:B------:R-:W-:Y:S01]  /*92d0*/  IADD3 R5, P0, R45, R2, RZ ;  /* 0x000000022d057210 */ /* 0x000fe20007f1e0ff */
[----:B------:R-:W-:Y:S01]  /*92e0*/  UIADD3.X UR13, UR13, -0x1, URZ, UP0, !UPT ;  /* 0xffffffff0d0d7890 */ /* 0x000fe200087fe43f */
[----:B------:R-:W-:Y:S01]  /*92f0*/  ISETP.GE.AND P5, PT, R30, R25, PT ;  /* 0x000000191e00720c */ /* 0x000fe20003fa6270 */
[----:B------:R-:W-:Y:S01]  /*9300*/  UIADD3.X UR9, UR9, -0x1, URZ, UP1, !UPT ;  /* 0xffffffff09097890 */ /* 0x000fe20008ffe43f */
[----:B------:R-:W-:Y:S01]  /*9310*/  IADD3.X R3, R47, R6, R3, P0, !PT ;  /* 0x000000062f037210 */ /* 0x000fe200007fe403 */
[----:B------:R-:W-:Y:S01]  /*9320*/  UIADD3.X UR11, UR11, -0x1, URZ, UP2, !UPT ;  /* 0xffffffff0b0b7890 */ /* 0x000fe200097fe43f */
[----:B------:R-:W-:-:S02]  /*9330*/  LEA R2, P0, R5, R0, 0x1 ;  /* 0x0000000005027211 */ /* 0x000fc400078008ff */
[-C--:B------:R-:W-:Y:S02]  /*9340*/  ISETP.GE.AND P6, PT, R32, R25.reuse, PT ;  /* 0x000000192000720c */ /* 0x080fe40003fc6270 */
        /* <DEDUP_REMOVED lines=31> */
.L_x_4051:
        /* <DEDUP_REMOVED lines=11> */
[----:B------:R-:W0:Y:S01]  /*95f0*/  SHFL.DOWN P1, R3, R0, 0x2, 0x1f ;  /* 0x08401f0000037f89 */ /* 0x000e220000020000 */
[----:B-----5:R-:W-:-:S08]  /*9600*/  ISETP.NE.AND P3, PT, R7, RZ, PT ;  /* 0x000000ff0700720c */ /* 0x020fd00003f65270 */
[----:B------:R-:W-:-:S04]  /*9610*/  @!P2 SHF.R.S32.HI R6, RZ, 0x1f, R7 ;  /* 0x0000001fff06a819 */ /* 0x000fc80000011407 */
        /* <DEDUP_REMOVED lines=8> */
[----:B0-----:R-:W-:-:S05]  /*96a0*/  @P1 FADD R4, R5, R4 ;  /* 0x0000000405041221 */ /* 0x001fca0000000000 */
[----:B------:R-:W-:Y:S04]  /*96b0*/  @!P2 STS [R7.X4+0x854], R4 ;  /* 0x000854040700a388 */ /* 0x000fe80000004800 */
[----:B------:R-:W-:Y:S06]  /*96c0*/  BAR.SYNC.DEFER_BLOCKING 0x0 ;  /* 0x0000000000007b1d */ /* 0x000fec0000010000 */
[----:B------:R-:W0:Y:S02]  /*96d0*/  @!P3 LDS R3, [0x858] ;  /* 0x00085800ff03b984 */ /* 0x000e240000000800 */
[----:B0-----:R-:W-:Y:S01]  /*96e0*/  @!P3 FADD.FTZ R4, R4, R3 ;  /* 0x000000030404b221 */ /* 0x001fe20000010000 */
[----:B------:R-:W-:Y:S05]  /*96f0*/  @P3 BRA `(.L_x_4096) ;  /* 0x0000001000003947 */ /* 0x000fea0003800000 */
[----:B------:R0:W-:Y:S02]  /*9700*/  RED.E.ADD.F32.FTZ.RN.STRONG.GPU [R106.64], R4 ;  /* 0x000000046a00798e */ /* 0x0001e4000c10e786 */
.L_x_4096:
[----:B------:R-:W-:Y:S05]  /*9710*/  BSYNC B0 ;  /* 0x0000000000007941 */ /* 0x000fea0003800000 */
.L_x_4095:
[----:B------:R-:W-:Y:S01]  /*9720*/  BSSY B0, `(.L_x_4097) ;  /* 0x000001d000007945 */ /* 0x000fe20003800000 */
[----:B------:R-:W-:Y:S05]  /*9730*/  @!P0 BRA `(.L_x_4098) ;  /* 0x000001a000008947 */ /* 0x000fea0003800000 */
[----:B------:R-:W-:Y:S06]  /*9740*/  BAR.SYNC.DEFER_BLOCKING 0x0 ;  /* 0x0000000000007b1d */ /* 0x000fec0000010000 */
[----:B------:R-:W4:Y:S04]  /*9750*/  SHFL.DOWN P0, R3, R132, 0x1, 0x1f ;  /* 0x08201f0084037f89 */ /* 0x000f280000000000 */
[----:B0-----:R-:W0:Y:S04]  /*9760*/  S2R R4, SR_LANEID ;  /* 0x0000000000047919 */ /* 0x001e280000000000 */
[----:B------:R-:W5:Y:S01]  /*9770*/  S2R R21, SR_TID.X ;  /* 0x0000000000157919 */ /* 0x000f620000002100 */
[----:B----4-:R-:W-:Y:S01]  /*9780*/  @P0 FADD R3, R3, R132 ;  /* 0x0000008403030221 */ /* 0x010fe20000000000 */
[----:B0-----:R-:W-:-:S04]  /*9790*/  ISETP.NE.AND P2, PT, R4, RZ, PT ;  /* 0x000000ff0400720c */ /* 0x001fc80003f45270 */
        /* <DEDUP_REMOVED lines=17> */
[----:B------:R0:W-:Y:S01]  /*98b0*/  RED.E.ADD.F32.FTZ.RN.STRONG.GPU [R104.64], R7 ;  /* 0x000000076800798e */ /* 0x0001e2000c10e786 */
[----:B------:R-:W-:Y:S01]  /*98c0*/  HFMA2.MMA R21, -RZ, RZ, 0, 0 ;  /* 0x00000000ff157435 */ /* 0x000fe200000001ff */
[----:B------:R-:W-:Y:S05]  /*98d0*/  BRA `(.L_x_4099) ;  /* 0x0000001000007947 */ /* 0x000fea0003800000 */
.L_x_4098:
[----:B------:R-:W4:Y:S02]  /*98e0*/  S2R R21, SR_TID.X ;  /* 0x0000000000157919 */ /* 0x000f240000002100 */
.L_x_4099:
[----:B------:R-:W-:Y:S05]  /*98f0*/  BSYNC B0 ;  /* 0x0000000000007941 */ /* 0x000fea0003800000 */
.L_x_4097:
[----:B----4-:R-:W-:-:S13]  /*9900*/  ISETP.GE.AND P0, PT, R21, c[0x0][0x16c], PT ;  /* 0x00005b0015007a0c */ /* 0x010fda0003f06270 */
[----:B------:R-:W-:Y:S05]  /*9910*/  @P0 EXIT ;  /* 0x000000000000094d */ /* 0x000fea0003800000 */
[C---:B------:R-:W-:Y:S02]  /*9920*/  IMAD R0, R136.reuse, c[0x0][0x288], RZ ;  /* 0x0000a20088007a24 */ /* 0x040fe400078e02ff */
[C---:B------:R-:W-:Y:S02]  /*9930*/  IMAD R2, R136.reuse, c[0x0][0x2c8], RZ ;  /* 0x0000b20088027a24 */ /* 0x040fe400078e02ff */
[C---:B0-----:R-:W-:Y:S02]  /*9940*/  IMAD R4, R136.reuse, c[0x0][0x2a8], RZ ;  /* 0x0000aa0088047a24 */ /* 0x041fe400078e02ff */
[C---:B------:R-:W-:Y:S02]  /*9950*/  IMAD R12, R136.reuse, c[0x0][0x1b8], RZ ;  /* 0x00006e00880c7a24 */ /* 0x040fe400078e02ff */
[----:B------:R-:W-:Y:S02]  /*9960*/  IMAD R136, R136, c[0x0][0x198], RZ ;  /* 0x0000660088887a24 */ /* 0x000fe400078e02ff */
[----:B------:R-:W-:-:S04]  /*9970*/  IMAD.WIDE.U32 R6, R137, c[0x0][0x288], RZ ;  /* 0x0000a20089067a25 */ /* 0x000fc800078e00ff */
[----:B--2---:R-:W-:-:S04]  /*9980*/  IMAD.WIDE.U32 R8, R137, c[0x0][0x2c8], RZ ;  /* 0x0000b20089087a25 */ /* 0x004fc800078e00ff */
        /* <DEDUP_REMOVED lines=13> */
.L_x_4100:
        /* <DEDUP_REMOVED lines=64> */
.L_x_4057:
[----:B------:R-:W-:Y:S01]  /*9e60*/  HFMA2.MMA R67, -RZ, RZ, 0, 5.9604644775390625e-08 ;  /* 0x00000001ff437435 */ /* 0x000fe200000001ff */
[----:B------:R-:W-:Y:S02]  /*9e70*/  MOV R206, R66 ;  /* 0x0000004200ce7202 */ /* 0x000fe40000000f00 */
[----:B------:R-:W-:Y:S02]  /*9e80*/  MOV R68, RZ ;  /* 0x000000ff00447202 */ /* 0x000fe40000000f00 */
[----:B------:R-:W-:-:S02]  /*9e90*/  MOV R69, 0xffffffff ;  /* 0xffffffff00457802 */ /* 0x000fc40000000f00 */
[----:B------:R-:W-:Y:S02]  /*9ea0*/  MOV R64, 0x9ec0 ;  /* 0x00009ec000407802 */ /* 0x000fe40000000f00 */
[----:B-1---5:R-:W-:Y:S05]  /*9eb0*/  CALL.REL.NOINC `($__internal_98_$__cuda_sm70_shflsync_up) ;  /* 0x00001e5000007944 */ /* 0x022fea0003c00000 */
[----:B-1----:R-:W-:Y:S01]  /*9ec0*/  MOV R205, R69 ;  /* 0x0000004500cd7202 */ /* 0x002fe20000000f00 */
[----:B0-----:R-:W-:Y:S05]  /*9ed0*/  BRA `(.L_x_4101) ;  /* 0xffff9ea000007947 */ /* 0x001fea000383ffff */
.L_x_4058:
[----:B------:R-:W-:Y:S01]  /*9ee0*/  HFMA2.MMA R67, -RZ, RZ, 0, 5.9604644775390625e-08 ;  /* 0x00000001ff437435 */ /* 0x000fe200000001ff */
[----:B------:R-:W-:Y:S02]  /*9ef0*/  MOV R206, R208 ;  /* 0x000000d000ce7202 */ /* 0x000fe40000000f00 */
[----:B------:R-:W-:Y:S02]  /*9f00*/  MOV R68, RZ ;  /* 0x000000ff00447202 */ /* 0x000fe40000000f00 */
[----:B------:R-:W-:Y:S02]  /*9f10*/  MOV R69, 0xffffffff ;  /* 0xffffffff00457802 */ /* 0x000fe40000000f00 */
[----:B------:R-:W-:Y:S02]  /*9f20*/  MOV R64, 0x9f40 ;  /* 0x00009f4000407802 */ /* 0x000fe40000000f00 */
[----:B012--5:R-:W-:Y:S05]  /*9f30*/  CALL.REL.NOINC `($__internal_98_$__cuda_sm70_shflsync_up) ;  /* 0x00001dd000007944 */ /* 0x027fea0003c00000 */
[----:B0-----:R-:W-:Y:S01]  /*9f40*/  HFMA2.MMA R67, -RZ, RZ, 0, 5.9604644775390625e-08 ;  /* 0x00000001ff437435 */ /* 0x001fe200000001ff */
[----:B-1----:R-:W-:Y:S02]  /*9f50*/  MOV R207, R69 ;  /* 0x0000004500cf7202 */ /* 0x002fe40000000f00 */
[----:B------:R-:W-:-:S02]  /*9f60*/  MOV R206, R70 ;  /* 0x0000004600ce7202 */ /* 0x000fc40000000f00 */
[----:B------:R-:W-:Y:S02]  /*9f70*/  MOV R68, RZ ;  /* 0x000000ff00447202 */ /* 0x000fe40000000f00 */
[----:B------:R-:W-:Y:S02]  /*9f80*/  MOV R69, 0xffffffff ;  /* 0xffffffff00457802 */ /* 0x000fe40000000f00 */
[----:B------:R-:W-:Y:S02]  /*9f90*/  MOV R64, 0x9fb0 ;  /* 0x00009fb000407802 */ /* 0x000fe40000000f00 */
[----:B------:R-:W-:Y:S05]  /*9fa0*/  CALL.REL.NOINC `($__internal_98_$__cuda_sm70_shflsync_up) ;  /* 0x00001d6000007944 */ /* 0x000fea0003c00000 */
[----:B0-----:R-:W-:Y:S01]  /*9fb0*/  HFMA2.MMA R67, -RZ, RZ, 0, 5.9604644775390625e-08 ;  /* 0x00000001ff437435 */ /* 0x001fe200000001ff */
[----:B-1----:R-:W-:Y:S02]  /*9fc0*/  MOV R209, R69 ;  /* 0x0000004500d17202 */ /* 0x002fe40000000f00 */
[----:B------:R-:W-:Y:S02]  /*9fd0*/  MOV R206, R71 ;  /* 0x0000004700ce7202 */ /* 0x000fe40000000f00 */
[----:B------:R-:W-:Y:S02]  /*9fe0*/  MOV R68, RZ ;  /* 0x000000ff00447202 */ /* 0x000fe40000000f00 */
[----:B------:R-:W-:-:S02]  /*9ff0*/  MOV R69, 0xffffffff ;  /* 0xffffffff00457802 */ /* 0x000fc40000000f00 */
[----:B------:R-:W-:Y:S02]  /*a000*/  MOV R64, 0xa020 ;  /* 0x0000a02000407802 */ /* 0x000fe40000000f00 */
[----:B------:R-:W-:Y:S05]  /*a010*/  CALL.REL.NOINC `($__internal_98_$__cuda_sm70_shflsync_up) ;  /* 0x00001cf000007944 */ /* 0x000fea0003c00000 */
[C---:B01----:R-:W-:Y:S01]  /*a020*/  FMUL.FTZ R67, R208.reuse, R69 ;  /* 0x00000045d0437220 */ /* 0x043fe20000410000 */
[----:B------:R-:W-:Y:S01]  /*a030*/  ISETP.GE.AND P0, PT, R127, 0x1, PT ;  /* 0x000000017f00780c */ /* 0x000fe20003f06270 */
[C---:B------:R-:W-:Y:S02]  /*a040*/  FMUL.FTZ R68, R208.reuse, R209 ;  /* 0x000000d1d0447220 */ /* 0x040fe40000410000 */
[C---:B------:R-:W-:Y:S02]  /*a050*/  FMUL.FTZ R65, R208.reuse, R205 ;  /* 0x000000cdd0417220 */ /* 0x040fe40000410000 */
[----:B------:R-:W-:Y:S02]  /*a060*/  FMUL.FTZ R64, R208, R207 ;  /* 0x000000cfd0407220 */ /* 0x000fe40000410000 */
[C---:B------:R-:W-:Y:S02]  /*a070*/  FFMA.FTZ R67, R66.reuse, R209, -R67 ;  /* 0x000000d142437223 */ /* 0x040fe40000010843 */
[C---:B------:R-:W-:Y:S01]  /*a080*/  FFMA.FTZ R68, R66.reuse, R69, R68 ;  /* 0x0000004542447223 */ /* 0x040fe20000010044 */
[----:B------:R-:W-:Y:S01]  /*a090*/  MOV R69, 0xffffffff ;  /* 0xffffffff00457802 */ /* 0x000fe20000000f00 */
[----:B------:R-:W-:-:S02]  /*a0a0*/  FFMA.FTZ R65, R66, R207, R65 ;  /* 0x000000cf42417223 */ /* 0x000fc40000010041 */
[----:B------:R-:W-:Y:S01]  /*a0b0*/  FFMA.FTZ R205, R66, R205, -R64 ;  /* 0x000000cd42cd7223 */ /* 0x000fe20000010840 */
[----:B------:R-:W-:Y:S01]  /*a0c0*/  MOV R64, 0xa170 ;  /* 0x0000a17000407802 */ /* 0x000fe20000000f00 */
[----:B------:R-:W-:Y:S01]  /*a0d0*/  FADD.FTZ R67, R70, R67 ;  /* 0x0000004346437221 */ /* 0x000fe20000010000 */
[----:B------:R-:W-:Y:S01]  /*a0e0*/  FSEL R210, R208, R65, !P0 ;  /* 0x00000041d0d27208 */ /* 0x000fe20004000000 */
[C---:B------:R-:W-:Y:S01]  /*a0f0*/  FADD.FTZ R68, R71.reuse, R68 ;  /* 0x0000004447447221 */ /* 0x040fe20000010000 */
[----:B------:R-:W-:Y:S02]  /*a100*/  FSEL R205, R66, R205, !P0 ;  /* 0x000000cd42cd7208 */ /* 0x000fe40004000000 */
[----:B------:R-:W-:Y:S01]  /*a110*/  FSEL R208, R70, R67, !P0 ;  /* 0x0000004346d07208 */ /* 0x000fe20004000000 */
[----:B------:R-:W-:Y:S01]  /*a120*/  HFMA2.MMA R67, -RZ, RZ, 0, 1.1920928955078125e-07 ;  /* 0x00000002ff437435 */ /* 0x000fe200000001ff */
[----:B------:R-:W-:Y:S02]  /*a130*/  FSEL R207, R71, R68, !P0 ;  /* 0x0000004447cf7208 */ /* 0x000fe40004000000 */
[----:B------:R-:W-:-:S02]  /*a140*/  MOV R68, RZ ;  /* 0x000000ff00447202 */ /* 0x000fc40000000f00 */
[----:B------:R-:W-:Y:S02]  /*a150*/  MOV R206, R205 ;  /* 0x000000cd00ce7202 */ /* 0x000fe40000000f00 */
[----:B------:R-:W-:Y:S05]  /*a160*/  CALL.REL.NOINC `($__internal_98_$__cuda_sm70_shflsync_up) ;  /* 0x00001ba000007944 */ /* 0x000fea0003c00000 */
[----:B0-----:R-:W-:Y:S01]  /*a170*/  HFMA2.MMA R67, -RZ, RZ, 0, 1.1920928955078125e-07 ;  /* 0x00000002ff437435 */ /* 0x001fe200000001ff */
[----:B-1----:R-:W-:Y:S02]  /*a180*/  MOV R66, R69 ;  /* 0x0000004500427202 */ /* 0x002fe40000000f00 */
[----:B------:R-:W-:Y:S02]  /*a190*/  MOV R206, R210 ;  /* 0x000000d200ce7202 */ /* 0x000fe40000000f00 */
[----:B------:R-:W-:Y:S02]  /*a1a0*/  MOV R68, RZ ;  /* 0x000000ff00447202 */ /* 0x000fe40000000f00 */
[----:B------:R-:W-:Y:S02]  /*a1b0*/  MOV R69, 0xffffffff ;  /* 0xffffffff00457802 */ /* 0x000fe40000000f00 */
[----:B------:R-:W-:Y:S02]  /*a1c0*/  MOV R64, 0xa1e0 ;  /* 0x0000a1e000407802 */ /* 0x000fe40000000f00 */
[----:B------:R-:W-:Y:S05]  /*a1d0*/  CALL.REL.NOINC `($__internal_98_$__cuda_sm70_shflsync_up) ;  /* 0x00001b3000007944 */ /* 0x000fea0003c00000 */
[----:B0-----:R-:W-:Y:S01]  /*a1e0*/  HFMA2.MMA R67, -RZ, RZ, 0, 1.1920928955078125e-07 ;  /* 0x00000002ff437435 */ /* 0x001fe200000001ff */
[----:B-1----:R-:W-:-:S02]  /*a1f0*/  MOV R70, R69 ;  /* 0x0000004500467202 */ /* 0x002fc40000000f00 */
[----:B------:R-:W-:Y:S02]  /*a200*/  MOV R206, R208 ;  /* 0x000000d000ce7202 */ /* 0x000fe40000000f00 */
[----:B------:R-:W-:Y:S02]  /*a210*/  MOV R68, RZ ;  /* 0x000000ff00447202 */ /* 0x000fe40000000f00 */
[----:B------:R-:W-:Y:S02]  /*a220*/  MOV R69, 0xffffffff ;  /* 0xffffffff00457802 */ /* 0x000fe40000000f00 */
[----:B------:R-:W-:Y:S02]  /*a230*/  MOV R64, 0xa250 ;  /* 0x0000a25000407802 */ /* 0x000fe40000000f00 */
[----:B------:R-:W-:Y:S05]  /*a240*/  CALL.REL.NOINC `($__internal_98_$__cuda_sm70_shflsync_up) ;  /* 0x00001ac000007944 */ /* 0x000fea0003c00000 */
[----:B0-----:R-:W-:Y:S01]  /*a250*/  HFMA2.MMA R67, -RZ, RZ, 0, 1.1920928955078125e-07 ;  /* 0x00000002ff437435 */ /* 0x001fe200000001ff */
[----:B-1----:R-:W-:Y:S02]  /*a260*/  MOV R71, R69 ;  /* 0x0000004500477202 */ /* 0x002fe40000000f00 */
[----:B------:R-:W-:Y:S02]  /*a270*/  MOV R206, R207 ;  /* 0x000000cf00ce7202 */ /* 0x000fe40000000f00 */
[----:B------:R-:W-:-:S02]  /*a280*/  MOV R68, RZ ;  /* 0x000000ff00447202 */ /* 0x000fc40000000f00 */
[----:B------:R-:W-:Y:S02]  /*a290*/  MOV R69, 0xffffffff ;  /* 0xffffffff00457802 */ /* 0x000fe40000000f00 */
[----:B------:R-:W-:Y:S02]  /*a2a0*/  MOV R64, 0xa2c0 ;  /* 0x0000a2c000407802 */ /* 0x000fe40000000f00 */
[----:B------:R-:W-:Y:S05]  /*a2b0*/  CALL.REL.NOINC `($__internal_98_$__cuda_sm70_shflsync_up) ;  /* 0x00001a5000007944 */ /* 0x000fea0003c00000 */
[----:B------:R-:W-:Y:S01]  /*a2c0*/  ISETP.GE.AND P0, PT, R127, 0x2, PT ;  /* 0x000000027f00780c */ /* 0x000fe20003f06270 */
[-C--:B------:R-:W-:Y:S02]  /*a2d0*/  FMUL.FTZ R64, R66, R210.reuse ;  /* 0x000000d242407220 */ /* 0x080fe40000410000 */
[----:B01----:R-:W-:Y:S02]  /*a2e0*/  FMUL.FTZ R68, R210, R69 ;  /* 0x00000045d2447220 */ /* 0x003fe40000410000 */
[-C--:B------:R-:W-:Y:S02]  /*a2f0*/  FMUL.FTZ R206, R71, R210.reuse ;  /* 0x000000d247ce7220 */ /* 0x080fe40000410000 */
[C---:B------:R-:W-:Y:S02]  /*a300*/  FFMA.FTZ R67, R70.reuse, R205, R64 ;  /* 0x000000cd46437223 */ /* 0x040fe40000010040 */
[----:B------:R-:W-:-:S02]  /*a310*/  FMUL.FTZ R64, R70, R210 ;  /* 0x000000d246407220 */ /* 0x000fc40000410000 */
[----:B------:R-:W-:Y:S01]  /*a320*/  FFMA.FTZ R65, R71, R205, -R68 ;  /* 0x000000cd47417223 */ /* 0x000fe20000010844 */
[----:B------:R-:W-:Y:S01]  /*a330*/  FSEL R210, R210, R67, !P0 ;  /* 0x00000043d2d27208 */ /* 0x000fe20004000000 */
[----:B------:R-:W-:Y:S01]  /*a340*/  FFMA.FTZ R206, R205, R69, R206 ;  /* 0x00000045cdce7223 */ /* 0x000fe200000100ce */
[----:B------:R-:W-:Y:S01]  /*a350*/  HFMA2.MMA R67, -RZ, RZ, 0, 2.384185791015625e-07 ;  /* 0x00000004ff437435 */ /* 0x000fe200000001ff */
[----:B------:R-:W-:Y:S01]  /*a360*/  @P0 FFMA.FTZ R205, R66, R205, -R64 ;  /* 0x000000cd42cd0223 */ /* 0x000fe20000010840 */
[----:B------:R-:W-:Y:S01]  /*a370*/  MOV R68, RZ ;  /* 0x000000ff00447202 */ /* 0x000fe20000000f00 */
[----:B------:R-:W-:Y:S01]  /*a380*/  @P0 FADD.FTZ R207, R207, R206 ;  /* 0x000000cecfcf0221 */ /* 0x000fe20000010000 */
[----:B------:R-:W-:Y:S01]  /*a390*/  MOV R69, 0xffffffff ;  /* 0xffffffff00457802 */ /* 0x000fe20000000f00 */
[----:B------:R-:W-:Y:S01]  /*a3a0*/  @P0 FADD.FTZ R208, R208, R65 ;  /* 0x00000041d0d00221 */ /* 0x000fe20000010000 */
[----:B------:R-:W-:Y:S02]  /*a3b0*/  MOV R206, R205 ;  /* 0x000000cd00ce7202 */ /* 0x000fe40000000f00 */
[----:B------:R-:W-:-:S02]  /*a3c0*/  MOV R64, 0xa3e0 ;  /* 0x0000a3e000407802 */ /* 0x000fc40000000f00 */
[----:B------:R-:W-:Y:S05]  /*a3d0*/  CALL.REL.NOINC `($__internal_98_$__cuda_sm70_shflsync_up) ;  /* 0x0000193000007944 */ /* 0x000fea0003c00000 */
[----:B0-----:R-:W-:Y:S01]  /*a3e0*/  HFMA2.MMA R67, -RZ, RZ, 0, 2.384185791015625e-07 ;  /* 0x00000004ff437435 */ /* 0x001fe200000001ff */
[----:B-1----:R-:W-:-:S02]  /*a3f0*/  MOV R66, R69 ;  /* 0x0000004500427202 */ /* 0x002fc40000000f00 */
[----:B------:R-:W-:Y:S02]  /*a400*/  MOV R206, R210 ;  /* 0x000000d200ce7202 */ /* 0x000fe40000000f00 */
[----:B------:R-:W-:Y:S02]  /*a410*/  MOV R68, RZ ;  /* 0x000000ff00447202 */ /* 0x000fe40000000f00 */
[----:B------:R-:W-:Y:S02]  /*a420*/  MOV R69, 0xffffffff ;  /* 0xffffffff00457802 */ /* 0x000fe40000000f00 */
[----:B------:R-:W-:Y:S02]  /*a430*/  MOV R64, 0xa450 ;  /* 0x0000a45000407802 */ /* 0x000fe40000000f00 */
[----:B------:R-:W-:Y:S05]  /*a440*/  CALL.REL.NOINC `($__internal_98_$__cuda_sm70_shflsync_up) ;  /* 0x000018c000007944 */ /* 0x000fea0003c00000 */
[----:B0-----:R-:W-:Y:S01]  /*a450*/  HFMA2.MMA R67, -RZ, RZ, 0, 2.384185791015625e-07 ;  /* 0x00000004ff437435 */ /* 0x001fe200000001ff */
[----:B-1----:R-:W-:Y:S02]  /*a460*/  MOV R70, R69 ;  /* 0x0000004500467202 */ /* 0x002fe40000000f00 */
[----:B------:R-:W-:Y:S02]  /*a470*/  MOV R206, R208 ;  /* 0x000000d000ce7202 */ /* 0x000fe40000000f00 */
[----:B------:R-:W-:-:S02]  /*a480*/  MOV R68, RZ ;  /* 0x000000ff00447202 */ /* 0x000fc40000000f00 */
[----:B------:R-:W-:Y:S02]  /*a490*/  MOV R69, 0xffffffff ;  /* 0xffffffff00457802 */ /* 0x000fe40000000f00 */
[----:B------:R-:W-:Y:S02]  /*a4a0*/  MOV R64, 0xa4c0 ;  /* 0x0000a4c000407802 */ /* 0x000fe40000000f00 */
[----:B------:R-:W-:Y:S05]  /*a4b0*/  CALL.REL.NOINC `($__internal_98_$__cuda_sm70_shflsync_up) ;  /* 0x0000185000007944 */ /* 0x000fea0003c00000 */
[----:B0-----:R-:W-:Y:S01]  /*a4c0*/  HFMA2.MMA R67, -RZ, RZ, 0, 2.384185791015625e-07 ;  /* 0x00000004ff437435 */ /* 0x001fe200000001ff */
[----:B-1----:R-:W-:Y:S02]  /*a4d0*/  MOV R71, R69 ;  /* 0x0000004500477202 */ /* 0x002fe40000000f00 */
[----:B------:R-:W-:Y:S02]  /*a4e0*/  MOV R206, R207 ;  /* 0x000000cf00ce7202 */ /* 0x000fe40000000f00 */
[----:B------:R-:W-:Y:S02]  /*a4f0*/  MOV R68, RZ ;  /* 0x000000ff00447202 */ /* 0x000fe40000000f00 */
[----:B------:R-:W-:Y:S02]  /*a500*/  MOV R69, 0xffffffff ;  /* 0xffffffff00457802 */ /* 0x000fe40000000f00 */
[----:B------:R-:W-:-:S02]  /*a510*/  MOV R64, 0xa530 ;  /* 0x0000a53000407802 */ /* 0x000fc40000000f00 */
[----:B------:R-:W-:Y:S05]  /*a520*/  CALL.REL.NOINC `($__internal_98_$__cuda_sm70_shflsync_up) ;  /* 0x000017e000007944 */ /* 0x000fea0003c00000 */
[----:B------:R-:W-:Y:S01]  /*a530*/  ISETP.GE.AND P0, PT, R127, 0x4, PT ;  /* 0x000000047f00780c */ /* 0x000fe20003f06270 */
[-C--:B------:R-:W-:Y:S01]  /*a540*/  FMUL.FTZ R64, R66, R210.reuse ;  /* 0x000000d242407220 */ /* 0x080fe20000410000 */
[----:B0-----:R-:W-:Y:S01]  /*a550*/  HFMA2.MMA R67, -RZ, RZ, 0, 4.76837158203125e-07 ;  /* 0x00000008ff437435 */ /* 0x001fe200000001ff */
[----:B------:R-:W-:-:S02]  /*a560*/  FMUL.FTZ R206, R71, R210 ;  /* 0x000000d247ce7220 */ /* 0x000fc40000410000 */
[----:B-1----:R-:W-:Y:S02]  /*a570*/  FMUL.FTZ R68, R210, R69 ;  /* 0x00000045d2447220 */ /* 0x002fe40000410000 */
[C---:B------:R-:W-:Y:S02]  /*a580*/  FFMA.FTZ R65, R70.reuse, R205, R64 ;  /* 0x000000cd46417223 */ /* 0x040fe40000010040 */
[----:B------:R-:W-:Y:S02]  /*a590*/  FMUL.FTZ R64, R70, R210 ;  /* 0x000000d246407220 */ /* 0x000fe40000410000 */
[----:B------:R-:W-:Y:S01]  /*a5a0*/  FFMA.FTZ R206, R205, R69, R206 ;  /* 0x00000045cdce7223 */ /* 0x000fe200000100ce */
[----:B------:R-:W-:Y:S01]  /*a5b0*/  FSEL R210, R210, R65, !P0 ;  /* 0x00000041d2d27208 */ /* 0x000fe20004000000 */
[-C--:B------:R-:W-:Y:S01]  /*a5c0*/  FFMA.FTZ R71, R71, R205.reuse, -R68 ;  /* 0x000000cd47477223 */ /* 0x080fe20000010844 */
[----:B------:R-:W-:Y:S01]  /*a5d0*/  MOV R68, RZ ;  /* 0x000000ff00447202 */ /* 0x000fe20000000f00 */
[----:B------:R-:W-:Y:S01]  /*a5e0*/  @P0 FFMA.FTZ R205, R66, R205, -R64 ;  /* 0x000000cd42cd0223 */ /* 0x000fe20000010840 */
[----:B------:R-:W-:Y:S01]  /*a5f0*/  MOV R69, 0xffffffff ;  /* 0xffffffff00457802 */ /* 0x000fe20000000f00 */
[----:B------:R-:W-:Y:S01]  /*a600*/  @P0 FADD.FTZ R207, R207, R206 ;  /* 0x000000cecfcf0221 */ /* 0x000fe20000010000 */
[----:B------:R-:W-:Y:S01]  /*a610*/  MOV R64, 0xa670 ;  /* 0x0000a67000407802 */ /* 0x000fe20000000f00 */
[----:B------:R-:W-:Y:S01]  /*a620*/  @P0 FADD.FTZ R208, R208, R71 ;  /* 0x00000047d0d00221 */ /* 0x000fe20000010000 */
[----:B------:R-:W-:-:S02]  /*a630*/  MOV R206, R205 ;  /* 0x000000cd00ce7202 */ /* 0x000fc40000000f00 */
[----:B------:R-:W-:Y:S02]  /*a640*/  MOV R209, R207 ;  /* 0x000000cf00d17202 */ /* 0x000fe40000000f00 */
[----:B------:R-:W-:Y:S02]  /*a650*/  MOV R211, R208 ;  /* 0x000000d000d37202 */ /* 0x000fe40000000f00 */
[----:B------:R-:W-:Y:S05]  /*a660*/  CALL.REL.NOINC `($__internal_98_$__cuda_sm70_shflsync_up) ;  /* 0x000016a000007944 */ /* 0x000fea0003c00000 */
[----:B0-----:R-:W-:Y:S01]  /*a670*/  HFMA2.MMA R67, -RZ, RZ, 0, 4.76837158203125e-07 ;  /* 0x00000008ff437435 */ /* 0x001fe200000001ff */
[----:B-1----:R-:W-:Y:S02]  /*a680*/  MOV R66, R69 ;  /* 0x0000004500427202 */ /* 0x002fe40000000f00 */
[----:B------:R-:W-:Y:S02]  /*a690*/  MOV R206, R210 ;  /* 0x000000d200ce7202 */ /* 0x000fe40000000f00 */
[----:B------:R-:W-:Y:S02]  /*a6a0*/  MOV R68, RZ ;  /* 0x000000ff00447202 */ /* 0x000fe40000000f00 */
[----:B------:R-:W-:Y:S02]  /*a6b0*/  MOV R69, 0xffffffff ;  /* 0xffffffff00457802 */ /* 0x000fe40000000f00 */
[----:B------:R-:W-:-:S02]  /*a6c0*/  MOV R64, 0xa6e0 ;  /* 0x0000a6e000407802 */ /* 0x000fc40000000f00 */
[----:B------:R-:W-:Y:S05]  /*a6d0*/  CALL.REL.NOINC `($__internal_98_$__cuda_sm70_shflsync_up) ;  /* 0x0000163000007944 */ /* 0x000fea0003c00000 */
[----:B0-----:R-:W-:Y:S01]  /*a6e0*/  HFMA2.MMA R67, -RZ, RZ, 0, 4.76837158203125e-07 ;  /* 0x00000008ff437435 */ /* 0x001fe200000001ff */
[----:B-1----:R-:W-:-:S02]  /*a6f0*/  MOV R70, R69 ;  /* 0x0000004500467202 */ /* 0x002fc40000000f00 */
[----:B------:R-:W-:Y:S02]  /*a700*/  MOV R206, R211 ;  /* 0x000000d300ce7202 */ /* 0x000fe40000000f00 */
[----:B------:R-:W-:Y:S02]  /*a710*/  MOV R68, RZ ;  /* 0x000000ff00447202 */ /* 0x000fe40000000f00 */
[----:B------:R-:W-:Y:S02]  /*a720*/  MOV R69, 0xffffffff ;  /* 0xffffffff00457802 */ /* 0x000fe40000000f00 */
[----:B------:R-:W-:Y:S02]  /*a730*/  MOV R64, 0xa750 ;  /* 0x0000a75000407802 */ /* 0x000fe40000000f00 */
[----:B------:R-:W-:Y:S05]  /*a740*/  CALL.REL.NOINC `($__internal_98_$__cuda_sm70_shflsync_up) ;  /* 0x000015c000007944 */ /* 0x000fea0003c00000 */
[----:B0-----:R-:W-:Y:S01]  /*a750*/  HFMA2.MMA R67, -RZ, RZ, 0, 4.76837158203125e-07 ;  /* 0x00000008ff437435 */ /* 0x001fe200000001ff */
[----:B-1----:R-:W-:Y:S02]  /*a760*/  MOV R71, R69 ;  /* 0x0000004500477202 */ /* 0x002fe40000000f00 */
[----:B------:R-:W-:Y:S02]  /*a770*/  MOV R206, R209 ;  /* 0x000000d100ce7202 */ /* 0x000fe40000000f00 */
[----:B------:R-:W-:-:S02]  /*a780*/  MOV R68, RZ ;  /* 0x000000ff00447202 */ /* 0x000fc40000000f00 */
[----:B------:R-:W-:Y:S02]  /*a790*/  MOV R69, 0xffffffff ;  /* 0xffffffff00457802 */ /* 0x000fe40000000f00 */
[----:B------:R-:W-:Y:S02]  /*a7a0*/  MOV R64, 0xa7c0 ;  /* 0x0000a7c000407802 */ /* 0x000fe40000000f00 */
[----:B------:R-:W-:Y:S05]  /*a7b0*/  CALL.REL.NOINC `($__internal_98_$__cuda_sm70_shflsync_up) ;  /* 0x0000155000007944 */ /* 0x000fea0003c00000 */
[----:B------:R-:W-:Y:S01]  /*a7c0*/  ISETP.GE.AND P0, PT, R127, 0x8, PT ;  /* 0x000000087f00780c */ /* 0x000fe20003f06270 */
[-C--:B------:R-:W-:Y:S01]  /*a7d0*/  FMUL.FTZ R64, R66, R210.reuse ;  /* 0x000000d242407220 */ /* 0x080fe20000410000 */
[----:B0-----:R-:W-:Y:S01]  /*a7e0*/  HFMA2.MMA R67, -RZ, RZ, 0, 9.5367431640625e-07 ;  /* 0x00000010ff437435 */ /* 0x001fe200000001ff */
[----:B-1----:R-:W-:Y:S02]  /*a7f0*/  FMUL.FTZ R68, R210, R69 ;  /* 0x00000045d2447220 */ /* 0x002fe40000410000 */
[-C--:B------:R-:W-:Y:S02]  /*a800*/  FMUL.FTZ R206, R71, R210.reuse ;  /* 0x000000d247ce7220 */ /* 0x080fe40000410000 */
[C---:B------:R-:W-:Y:S02]  /*a810*/  FFMA.FTZ R65, R70.reuse, R205, R64 ;  /* 0x000000cd46417223 */ /* 0x040fe40000010040 */
[----:B------:R-:W-:-:S02]  /*a820*/  FMUL.FTZ R64, R70, R210 ;  /* 0x000000d246407220 */ /* 0x000fc40000410000 */
[----:B------:R-:W-:Y:S01]  /*a830*/  FFMA.FTZ R68, R71, R205, -R68 ;  /* 0x000000cd47447223 */ /* 0x000fe20000010844 */
[----:B------:R-:W-:Y:S01]  /*a840*/  FSEL R207, R210, R65, !P0 ;  /* 0x00000041d2cf7208 */ /* 0x000fe20004000000 */
[----:B------:R-:W-:Y:S01]  /*a850*/  FFMA.FTZ R206, R205, R69, R206 ;  /* 0x00000045cdce7223 */ /* 0x000fe200000100ce */
[----:B------:R-:W-:Y:S01]  /*a860*/  MOV R69, 0xffffffff ;  /* 0xffffffff00457802 */ /* 0x000fe20000000f00 */
        /* <DEDUP_REMOVED lines=9> */
[----:B------:R-:W-:Y:S05]  /*a900*/  CALL.REL.NOINC `($__internal_98_$__cuda_sm70_shflsync_up) ;  /* 0x0000140000007944 */ /* 0x000fea0003c00000 */
[----:B0-----:R-:W-:Y:S01]  /*a910*/  HFMA2.MMA R67, -RZ, RZ, 0, 9.5367431640625e-07 ;  /* 0x00000010ff437435 */ /* 0x001fe200000001ff */
[----:B-1----:R-:W-:Y:S02]  /*a920*/  MOV R208, R69 ;  /* 0x0000004500d07202 */ /* 0x002fe40000000f00 */
[----:B------:R-:W-:Y:S02]  /*a930*/  MOV R206, R207 ;  /* 0x000000cf00ce7202 */ /* 0x000fe40000000f00 */
[----:B------:R-:W-:Y:S02]  /*a940*/  MOV R68, RZ ;  /* 0x000000ff00447202 */ /* 0x000fe40000000f00 */
[----:B------:R-:W-:Y:S02]  /*a950*/  MOV R69, 0xffffffff ;  /* 0xffffffff00457802 */ /* 0x000fe40000000f00 */
[----:B------:R-:W-:-:S02]  /*a960*/  MOV R64, 0xa980 ;  /* 0x0000a98000407802 */ /* 0x000fc40000000f00 */
[----:B------:R-:W-:Y:S05]  /*a970*/  CALL.REL.NOINC `($__internal_98_$__cuda_sm70_shflsync_up) ;  /* 0x0000139000007944 */ /* 0x000fea0003c00000 */
[----:B0-----:R-:W-:Y:S01]  /*a980*/  HFMA2.MMA R67, -RZ, RZ, 0, 9.5367431640625e-07 ;  /* 0x00000010ff437435 */ /* 0x001fe200000001ff */
[----:B-1----:R-:W-:-:S02]  /*a990*/  MOV R210, R69 ;  /* 0x0000004500d27202 */ /* 0x002fc40000000f00 */
[----:B------:R-:W-:Y:S02]  /*a9a0*/  MOV R206, R211 ;  /* 0x000000d300ce7202 */ /* 0x000fe40000000f00 */
[----:B------:R-:W-:Y:S02]  /*a9b0*/  MOV R68, RZ ;  /* 0x000000ff00447202 */ /* 0x000fe40000000f00 */
[----:B------:R-:W-:Y:S02]  /*a9c0*/  MOV R69, 0xffffffff ;  /* 0xffffffff00457802 */ /* 0x000fe40000000f00 */
[----:B------:R-:W-:Y:S02]  /*a9d0*/  MOV R64, 0xa9f0 ;  /* 0x0000a9f000407802 */ /* 0x000fe40000000f00 */
[----:B------:R-:W-:Y:S05]  /*a9e0*/  CALL.REL.NOINC `($__internal_98_$__cuda_sm70_shflsync_up) ;  /* 0x0000132000007944 */ /* 0x000fea0003c00000 */
[----:B0-----:R-:W-:Y:S01]  /*a9f0*/  HFMA2.MMA R67, -RZ, RZ, 0, 9.5367431640625e-07 ;  /* 0x00000010ff437435 */ /* 0x001fe200000001ff */
[----:B-1----:R-:W-:Y:S02]  /*aa00*/  MOV R212, R69 ;  /* 0x0000004500d47202 */ /* 0x002fe40000000f00 */
[----:B------:R-:W-:Y:S02]  /*aa10*/  MOV R206, R209 ;  /* 0x000000d100ce7202 */ /* 0x000fe40000000f00 */
[----:B------:R-:W-:-:S02]  /*aa20*/  MOV R68, RZ ;  /* 0x000000ff00447202 */ /* 0x000fc40000000f00 */
[----:B------:R-:W-:Y:S02]  /*aa30*/  MOV R69, 0xffffffff ;  /* 0xffffffff00457802 */ /* 0x000fe40000000f00 */
[----:B------:R-:W-:Y:S02]  /*aa40*/  MOV R64, 0xaa60 ;  /* 0x0000aa6000407802 */ /* 0x000fe40000000f00 */
[----:B------:R-:W-:Y:S05]  /*aa50*/  CALL.REL.NOINC `($__internal_98_$__cuda_sm70_shflsync_up) ;  /* 0x000012b000007944 */ /* 0x000fea0003c00000 */
[----:B01----:R-:W-:Y:S05]  /*aa60*/  BRA `(.L_x_4102) ;  /* 0xffff977000007947 */ /* 0x003fea000383ffff */
.L_x_4063:
[----:B0-----:R-:W-:Y:S01]  /*aa70*/  HFMA2.MMA R67, -RZ, RZ, 0, 5.9604644775390625e-08 ;  /* 0x00000001ff437435 */ /* 0x001fe200000001ff */
[----:B------:R-:W-:Y:S02]  /*aa80*/  MOV R68, RZ ;  /* 0x000000ff00447202 */ /* 0x000fe40000000f00 */
[----:B------:R-:W-:Y:S02]  /*aa90*/  MOV R69, 0xffffffff ;  /* 0xffffffff00457802 */ /* 0x000fe40000000f00 */
[----:B------:R-:W-:Y:S02]  /*aaa0*/  MOV R64, 0xaac0 ;  /* 0x0000aac000407802 */ /* 0x000fe40000000f00 */
[----:B-1---5:R-:W-:Y:S05]  /*aab0*/  CALL.REL.NOINC `($__internal_98_$__cuda_sm70_shflsync_up) ;  /* 0x0000125000007944 */ /* 0x022fea0003c00000 */
        /* <DEDUP_REMOVED lines=14> */
[----:B0-----:R-:W-:Y:S01]  /*aba0*/  HFMA2.MMA R67, -RZ, RZ, 0, 5.9604644775390625e-08 ;  /* 0x00000001ff437435 */ /* 0x001fe200000001ff */
[----:B-1----:R-:W-:Y:S02]  /*abb0*/  MOV R205, R69 ;  /* 0x0000004500cd7202 */ /* 0x002fe40000000f00 */
[----:B------:R-:W-:Y:S02]  /*abc0*/  MOV R206, R70 ;  /* 0x0000004600ce7202 */ /* 0x000fe40000000f00 */
[----:B------:R-:W-:Y:S02]  /*abd0*/  MOV R68, RZ ;  /* 0x000000ff00447202 */ /* 0x000fe40000000f00 */
[----:B------:R-:W-:Y:S02]  /*abe0*/  MOV R69, 0xffffffff ;  /* 0xffffffff00457802 */ /* 0x000fe40000000f00 */
[----:B------:R-:W-:Y:S02]  /*abf0*/  MOV R64, 0xac10 ;  /* 0x0000ac1000407802 */ /* 0x000fe40000000f00 */
[----:B------:R-:W-:Y:S05]  /*ac00*/  CALL.REL.NOINC `($__internal_98_$__cuda_sm70_shflsync_up) ;  /* 0x0000110000007944 */ /* 0x000fea0003c00000 */
[----:B0-----:R-:W-:Y:S01]  /*ac10*/  HFMA2.MMA R68, -RZ, RZ, 0, 0 ;  /* 0x00000000ff447435 */ /* 0x001fe200000001ff */
[----:B------:R-:W-:-:S02]  /*ac20*/  MOV R206, R66 ;  /* 0x0000004200ce7202 */ /* 0x000fc40000000f00 */
[----:B-1----:R-:W-:Y:S02]  /*ac30*/  MOV R70, R69 ;  /* 0x0000004500467202 */ /* 0x002fe40000000f00 */
[----:B------:R-:W-:Y:S02]  /*ac40*/  MOV R67, R60 ;  /* 0x0000003c00437202 */ /* 0x000fe40000000f00 */
[----:B------:R-:W-:Y:S02]  /*ac50*/  MOV R69, 0x1f ;  /* 0x0000001f00457802 */ /* 0x000fe40000000f00 */
[----:B------:R-:W-:Y:S02]  /*ac60*/  MOV R66, 0xffffffff ;  /* 0xffffffff00427802 */ /* 0x000fe40000000f00 */
[----:B------:R-:W-:Y:S02]  /*ac70*/  MOV R64, 0xac90 ;  /* 0x0000ac9000407802 */ /* 0x000fe40000000f00 */
[----:B------:R-:W-:Y:S05]  /*ac80*/  CALL.REL.NOINC `($__internal_97_$__cuda_sm70_shflsync_idx_p) ;  /* 0x0000104000007944 */ /* 0x000fea0003c00000 */
[----:B0-----:R-:W-:Y:S01]  /*ac90*/  HFMA2.MMA R68, -RZ, RZ, 0, 0 ;  /* 0x00000000ff447435 */ /* 0x001fe200000001ff */
[----:B-1----:R-:W-:Y:S02]  /*aca0*/  MOV R60, R66 ;  /* 0x00000042003c7202 */ /* 0x002fe40000000f00 */
[----:B------:R-:W-:-:S02]  /*acb0*/  MOV R67, R61 ;  /* 0x0000003d00437202 */ /* 0x000fc40000000f00 */
[----:B------:R-:W-:Y:S02]  /*acc0*/  MOV R69, 0x1f ;  /* 0x0000001f00457802 */ /* 0x000fe40000000f00 */
[----:B------:R-:W-:Y:S02]  /*acd0*/  MOV R66, 0xffffffff ;  /* 0xffffffff00427802 */ /* 0x000fe40000000f00 */
[----:B------:R-:W-:Y:S02]  /*ace0*/  MOV R64, 0xad00 ;  /* 0x0000ad0000407802 */ /* 0x000fe40000000f00 */
[----:B------:R-:W-:Y:S05]  /*acf0*/  CALL.REL.NOINC `($__internal_97_$__cuda_sm70_shflsync_idx_p) ;  /* 0x00000fd000007944 */ /* 0x000fea0003c00000 */
[----:B0-----:R-:W-:Y:S01]  /*ad00*/  HFMA2.MMA R68, -RZ, RZ, 0, 0 ;  /* 0x00000000ff447435 */ /* 0x001fe200000001ff */
[----:B-1----:R-:W-:Y:S02]  /*ad10*/  MOV R61, R66 ;  /* 0x00000042003d7202 */ /* 0x002fe40000000f00 */
[----:B------:R-:W-:Y:S02]  /*ad20*/  MOV R67, R62 ;  /* 0x0000003e00437202 */ /* 0x000fe40000000f00 */
[----:B------:R-:W-:Y:S02]  /*ad30*/  MOV R69, 0x1f ;  /* 0x0000001f00457802 */ /* 0x000fe40000000f00 */
[----:B------:R-:W-:-:S02]  /*ad40*/  MOV R66, 0xffffffff ;  /* 0xffffffff00427802 */ /* 0x000fc40000000f00 */
[----:B------:R-:W-:Y:S02]  /*ad50*/  MOV R64, 0xad70 ;  /* 0x0000ad7000407802 */ /* 0x000fe40000000f00 */
[----:B------:R-:W-:Y:S05]  /*ad60*/  CALL.REL.NOINC `($__internal_97_$__cuda_sm70_shflsync_idx_p) ;  /* 0x00000f6000007944 */ /* 0x000fea0003c00000 */
[----:B0-----:R-:W-:Y:S01]  /*ad70*/  HFMA2.MMA R68, -RZ, RZ, 0, 0 ;  /* 0x00000000ff447435 */ /* 0x001fe200000001ff */
[----:B-1----:R-:W-:Y:S02]  /*ad80*/  MOV R62, R66 ;  /* 0x00000042003e7202 */ /* 0x002fe40000000f00 */
[----:B------:R-:W-:Y:S02]  /*ad90*/  MOV R67, R63 ;  /* 0x0000003f00437202 */ /* 0x000fe40000000f00 */
[----:B------:R-:W-:Y:S02]  /*ada0*/  MOV R69, 0x1f ;  /* 0x0000001f00457802 */ /* 0x000fe40000000f00 */
[----:B------:R-:W-:Y:S02]  /*adb0*/  MOV R66, 0xffffffff ;  /* 0xffffffff00427802 */ /* 0x000fe40000000f00 */
[----:B------:R-:W-:Y:S02]  /*adc0*/  MOV R64, 0xade0 ;  /* 0x0000ade000407802 */ /* 0x000fe40000000f00 */
[----:B------:R-:W-:Y:S05]  /*add0*/  CALL.REL.NOINC `($__internal_97_$__cuda_sm70_shflsync_idx_p) ;  /* 0x00000ef000007944 */ /* 0x000fea0003c00000 */
[----:B-1----:R-:W-:Y:S01]  /*ade0*/  MOV R63, R66 ;  /* 0x00000042003f7202 */ /* 0x002fe20000000f00 */
[----:B0-----:R-:W-:Y:S05]  /*adf0*/  BRA `(.L_x_4103) ;  /* 0xffff970000007947 */ /* 0x001fea000383ffff */
.L_x_4066:
[----:B------:R-:W-:Y:S01]  /*ae00*/  HFMA2.MMA R67, -RZ, RZ, 0, 5.9604644775390625e-08 ;  /* 0x00000001ff437435 */ /* 0x000fe200000001ff */
[----:B------:R-:W-:-:S02]  /*ae10*/  MOV R66, 0x1f ;  /* 0x0000001f00427802 */ /* 0x000fc40000000f00 */
[----:B------:R-:W-:Y:S02]  /*ae20*/  MOV R239, 0xffffffff ;  /* 0xffffffff00ef7802 */ /* 0x000fe40000000f00 */
[----:B------:R-:W-:Y:S02]  /*ae30*/  MOV R64, 0xae50 ;  /* 0x0000ae5000407802 */ /* 0x000fe40000000f00 */
[----:B------:R-:W-:Y:S05]  /*ae40*/  CALL.REL.NOINC `($__internal_96_$__cuda_sm70_shflsync_down) ;  /* 0x00000e4000007944 */ /* 0x000fea0003c00000 */
[----:B-1----:R-:W-:Y:S01]  /*ae50*/  MOV R69, R239 ;  /* 0x000000ef00457202 */ /* 0x002fe20000000f00 */
[----:B0-----:R-:W-:Y:S05]  /*ae60*/  BRA `(.L_x_4104) ;  /* 0xffffa96000007947 */ /* 0x001fea000383ffff */
.L_x_4067:
[----:B------:R-:W-:Y:S01]  /*ae70*/  HFMA2.MMA R67, -RZ, RZ, 0, 5.9604644775390625e-08 ;  /* 0x00000001ff437435 */ /* 0x000fe200000001ff */
[----:B0-----:R-:W-:Y:S02]  /*ae80*/  MOV R68, R234 ;  /* 0x000000ea00447202 */ /* 0x001fe40000000f00 */
[----:B------:R-:W-:Y:S02]  /*ae90*/  MOV R66, 0x1f ;  /* 0x0000001f00427802 */ /* 0x000fe40000000f00 */
[----:B------:R-:W-:Y:S02]  /*aea0*/  MOV R239, 0xffffffff ;  /* 0xffffffff00ef7802 */ /* 0x000fe40000000f00 */
[----:B------:R-:W-:-:S02]  /*aeb0*/  MOV R64, 0xaed0 ;  /* 0x0000aed000407802 */ /* 0x000fc40000000f00 */
[----:B-1----:R-:W-:Y:S05]  /*aec0*/  CALL.REL.NOINC `($__internal_96_$__cuda_sm70_shflsync_down) ;  /* 0x00000dc000007944 */ /* 0x002fea0003c00000 */
[----:B0-----:R-:W-:Y:S01]  /*aed0*/  HFMA2.MMA R67, -RZ, RZ, 0, 5.9604644775390625e-08 ;  /* 0x00000001ff437435 */ /* 0x001fe200000001ff */
[----:B-1----:R-:W-:-:S02]  /*aee0*/  MOV R231, R239 ;  /* 0x000000ef00e77202 */ /* 0x002fc40000000f00 */
[----:B------:R-:W-:Y:S02]  /*aef0*/  MOV R68, R71 ;  /* 0x0000004700447202 */ /* 0x000fe40000000f00 */
[----:B------:R-:W-:Y:S02]  /*af00*/  MOV R66, 0x1f ;  /* 0x0000001f00427802 */ /* 0x000fe40000000f00 */
[----:B------:R-:W-:Y:S02]  /*af10*/  MOV R239, 0xffffffff ;  /* 0xffffffff00ef7802 */ /* 0x000fe40000000f00 */
[----:B------:R-:W-:Y:S02]  /*af20*/  MOV R64, 0xaf40 ;  /* 0x0000af4000407802 */ /* 0x000fe40000000f00 */
[----:B------:R-:W-:Y:S05]  /*af30*/  CALL.REL.NOINC `($__internal_96_$__cuda_sm70_shflsync_down) ;  /* 0x00000d5000007944 */ /* 0x000fea0003c00000 */
[----:B0-----:R-:W-:Y:S01]  /*af40*/  HFMA2.MMA R67, -RZ, RZ, 0, 5.9604644775390625e-08 ;  /* 0x00000001ff437435 */ /* 0x001fe200000001ff */
[----:B-1----:R-:W-:Y:S02]  /*af50*/  MOV R232, R239 ;  /* 0x000000ef00e87202 */ /* 0x002fe40000000f00 */
[----:B------:R-:W-:Y:S02]  /*af60*/  MOV R68, R70 ;  /* 0x0000004600447202 */ /* 0x000fe40000000f00 */
[----:B------:R-:W-:-:S02]  /*af70*/  MOV R66, 0x1f ;  /* 0x0000001f00427802 */ /* 0x000fc40000000f00 */
[----:B------:R-:W-:Y:S02]  /*af80*/  MOV R239, 0xffffffff ;  /* 0xffffffff00ef7802 */ /* 0x000fe40000000f00 */
[----:B------:R-:W-:Y:S02]  /*af90*/  MOV R64, 0xafb0 ;  /* 0x0000afb000407802 */ /* 0x000fe40000000f00 */
[----:B------:R-:W-:Y:S05]  /*afa0*/  CALL.REL.NOINC `($__internal_96_$__cuda_sm70_shflsync_down) ;  /* 0x00000ce000007944 */ /* 0x000fea0003c00000 */
[----:B01----:R-:W-:Y:S05]  /*afb0*/  BRA `(.L_x_4105) ;  /* 0xffffa85000007947 */ /* 0x003fea000383ffff */
.L_x_4070:
[----:B------:R-:W-:Y:S01]  /*afc0*/  HFMA2.MMA R67, -RZ, RZ, 0, 1.1920928955078125e-07 ;  /* 0x00000002ff437435 */ /* 0x000fe200000001ff */
[----:B0-----:R-:W-:Y:S02]  /*afd0*/  MOV R68, R235 ;  /* 0x000000eb00447202 */ /* 0x001fe40000000f00 */
[----:B------:R-:W-:Y:S02]  /*afe0*/  MOV R66, 0x1f ;  /* 0x0000001f00427802 */ /* 0x000fe40000000f00 */
[----:B------:R-:W-:Y:S02]  /*aff0*/  MOV R239, 0xffffffff ;  /* 0xffffffff00ef7802 */ /* 0x000fe40000000f00 */
[----:B------:R-:W-:Y:S02]  /*b000*/  MOV R64, 0xb020 ;  /* 0x0000b02000407802 */ /* 0x000fe40000000f00 */
[----:B-1234-:R-:W-:Y:S05]  /*b010*/  CALL.REL.NOINC `($__internal_96_$__cuda_sm70_shflsync_down) ;  /* 0x00000c7000007944 */ /* 0x01efea0003c00000 */
[----:B0-----:R-:W-:Y:S01]  /*b020*/  HFMA2.MMA R67, -RZ, RZ, 0, 1.1920928955078125e-07 ;  /* 0x00000002ff437435 */ /* 0x001fe200000001ff */
[----:B-1----:R-:W-:-:S02]  /*b030*/  MOV R69, R239 ;  /* 0x000000ef00457202 */ /* 0x002fc40000000f00 */
[----:B------:R-:W-:Y:S02]  /*b040*/  MOV R68, R234 ;  /* 0x000000ea00447202 */ /* 0x000fe40000000f00 */
[----:B------:R-:W-:Y:S02]  /*b050*/  MOV R66, 0x1f ;  /* 0x0000001f00427802 */ /* 0x000fe40000000f00 */
[----:B------:R-:W-:Y:S02]  /*b060*/  MOV R239, 0xffffffff ;  /* 0xffffffff00ef7802 */ /* 0x000fe40000000f00 */
[----:B------:R-:W-:Y:S02]  /*b070*/  MOV R64, 0xb090 ;  /* 0x0000b09000407802 */ /* 0x000fe40000000f00 */
[----:B------:R-:W-:Y:S05]  /*b080*/  CALL.REL.NOINC `($__internal_96_$__cuda_sm70_shflsync_down) ;  /* 0x00000c0000007944 */ /* 0x000fea0003c00000 */
[----:B0-----:R-:W-:Y:S01]  /*b090*/  HFMA2.MMA R67, -RZ, RZ, 0, 1.1920928955078125e-07 ;  /* 0x00000002ff437435 */ /* 0x001fe200000001ff */
[----:B-1----:R-:W-:Y:S02]  /*b0a0*/  MOV R231, R239 ;  /* 0x000000ef00e77202 */ /* 0x002fe40000000f00 */
[----:B------:R-:W-:Y:S02]  /*b0b0*/  MOV R68, R71 ;  /* 0x0000004700447202 */ /* 0x000fe40000000f00 */
[----:B------:R-:W-:-:S02]  /*b0c0*/  MOV R66, 0x1f ;  /* 0x0000001f00427802 */ /* 0x000fc40000000f00 */
[----:B------:R-:W-:Y:S02]  /*b0d0*/  MOV R239, 0xffffffff ;  /* 0xffffffff00ef7802 */ /* 0x000fe40000000f00 */
[----:B------:R-:W-:Y:S02]  /*b0e0*/  MOV R64, 0xb100 ;  /* 0x0000b10000407802 */ /* 0x000fe40000000f00 */
[----:B------:R-:W-:Y:S05]  /*b0f0*/  CALL.REL.NOINC `($__internal_96_$__cuda_sm70_shflsync_down) ;  /* 0x00000b9000007944 */ /* 0x000fea0003c00000 */
[----:B0-----:R-:W-:Y:S01]  /*b100*/  HFMA2.MMA R67, -RZ, RZ, 0, 1.1920928955078125e-07 ;  /* 0x00000002ff437435 */ /* 0x001fe200000001ff */
[----:B-1----:R-:W-:Y:S02]  /*b110*/  MOV R232, R239 ;  /* 0x000000ef00e87202 */ /* 0x002fe40000000f00 */
[----:B------:R-:W-:Y:S02]  /*b120*/  MOV R68, R70 ;  /* 0x0000004600447202 */ /* 0x000fe40000000f00 */
[----:B------:R-:W-:Y:S02]  /*b130*/  MOV R66, 0x1f ;  /* 0x0000001f00427802 */ /* 0x000fe40000000f00 */
[----:B------:R-:W-:Y:S02]  /*b140*/  MOV R239, 0xffffffff ;  /* 0xffffffff00ef7802 */ /* 0x000fe40000000f00 */
[----:B------:R-:W-:-:S02]  /*b150*/  MOV R64, 0xb170 ;  /* 0x0000b17000407802 */ /* 0x000fc40000000f00 */
[----:B------:R-:W-:Y:S05]  /*b160*/  CALL.REL.NOINC `($__internal_96_$__cuda_sm70_shflsync_down) ;  /* 0x00000b2000007944 */ /* 0x000fea0003c00000 */
[----:B01----:R-:W-:Y:S05]  /*b170*/  BRA `(.L_x_4106) ;  /* 0xffffa7d000007947 */ /* 0x003fea000383ffff */
.L_x_4073:
[----:B------:R-:W-:Y:S01]  /*b180*/  HFMA2.MMA R67, -RZ, RZ, 0, 2.384185791015625e-07 ;  /* 0x00000004ff437435 */ /* 0x000fe200000001ff */
[----:B------:R-:W-:-:S02]  /*b190*/  MOV R68, R235 ;  /* 0x000000eb00447202 */ /* 0x000fc40000000f00 */
[----:B------:R-:W-:Y:S02]  /*b1a0*/  MOV R66, 0x1f ;  /* 0x0000001f00427802 */ /* 0x000fe40000000f00 */
[----:B0-----:R-:W-:Y:S02]  /*b1b0*/  MOV R239, 0xffffffff ;  /* 0xffffffff00ef7802 */ /* 0x001fe40000000f00 */
[----:B------:R-:W-:Y:S02]  /*b1c0*/  MOV R64, 0xb1e0 ;  /* 0x0000b1e000407802 */ /* 0x000fe40000000f00 */
[----:B-1234-:R-:W-:Y:S05]  /*b1d0*/  CALL.REL.NOINC `($__internal_96_$__cuda_sm70_shflsync_down) ;  /* 0x00000ab000007944 */ /* 0x01efea0003c00000 */
[----:B-1----:R-:W-:Y:S01]  /*b1e0*/  MOV R69, R239 ;  /* 0x000000ef00457202 */ /* 0x002fe20000000f00 */
[----:B0-----:R-:W-:Y:S05]  /*b1f0*/  BRA `(.L_x_4107) ;  /* 0xffffa86000007947 */ /* 0x001fea000383ffff */
.L_x_4074:
[----:B------:R-:W-:Y:S01]  /*b200*/  HFMA2.MMA R67, -RZ, RZ, 0, 2.384185791015625e-07 ;  /* 0x00000004ff437435 */ /* 0x000fe200000001ff */
[----:B------:R-:W-:Y:S02]  /*b210*/  MOV R68, R234 ;  /* 0x000000ea00447202 */ /* 0x000fe40000000f00 */
[----:B------:R-:W-:Y:S02]  /*b220*/  MOV R66, 0x1f ;  /* 0x0000001f00427802 */ /* 0x000fe40000000f00 */
[----:B0-----:R-:W-:-:S02]  /*b230*/  MOV R239, 0xffffffff ;  /* 0xffffffff00ef7802 */ /* 0x001fc40000000f00 */
[----:B------:R-:W-:Y:S02]  /*b240*/  MOV R64, 0xb260 ;  /* 0x0000b26000407802 */ /* 0x000fe40000000f00 */
[----:B-1234-:R-:W-:Y:S05]  /*b250*/  CALL.REL.NOINC `($__internal_96_$__cuda_sm70_shflsync_down) ;  /* 0x00000a3000007944 */ /* 0x01efea0003c00000 */
[----:B0-----:R-:W-:Y:S01]  /*b260*/  HFMA2.MMA R67, -RZ, RZ, 0, 2.384185791015625e-07 ;  /* 0x00000004ff437435 */ /* 0x001fe200000001ff */
[----:B-1----:R-:W-:Y:S02]  /*b270*/  MOV R231, R239 ;  /* 0x000000ef00e77202 */ /* 0x002fe40000000f00 */
[----:B------:R-:W-:Y:S02]  /*b280*/  MOV R68, R71 ;  /* 0x0000004700447202 */ /* 0x000fe40000000f00 */
[----:B------:R-:W-:Y:S02]  /*b290*/  MOV R66, 0x1f ;  /* 0x0000001f00427802 */ /* 0x000fe40000000f00 */
[----:B------:R-:W-:Y:S02]  /*b2a0*/  MOV R239, 0xffffffff ;  /* 0xffffffff00ef7802 */ /* 0x000fe40000000f00 */
[----:B------:R-:W-:Y:S02]  /*b2b0*/  MOV R64, 0xb2d0 ;  /* 0x0000b2d000407802 */ /* 0x000fe40000000f00 */
[----:B------:R-:W-:Y:S05]  /*b2c0*/  CALL.REL.NOINC `($__internal_96_$__cuda_sm70_shflsync_down) ;  /* 0x000009c000007944 */ /* 0x000fea0003c00000 */
[----:B0-----:R-:W-:Y:S01]  /*b2d0*/  HFMA2.MMA R67, -RZ, RZ, 0, 2.384185791015625e-07 ;  /* 0x00000004ff437435 */ /* 0x001fe200000001ff */
[----:B-1----:R-:W-:-:S02]  /*b2e0*/  MOV R232, R239 ;  /* 0x000000ef00e87202 */ /* 0x002fc40000000f00 */
[----:B------:R-:W-:Y:S02]  /*b2f0*/  MOV R68, R70 ;  /* 0x0000004600447202 */ /* 0x000fe40000000f00 */
[----:B------:R-:W-:Y:S02]  /*b300*/  MOV R66, 0x1f ;  /* 0x0000001f00427802 */ /* 0x000fe40000000f00 */
[----:B------:R-:W-:Y:S02]  /*b310*/  MOV R239, 0xffffffff ;  /* 0xffffffff00ef7802 */ /* 0x000fe40000000f00 */
[----:B------:R-:W-:Y:S02]  /*b320*/  MOV R64, 0xb340 ;  /* 0x0000b34000407802 */ /* 0x000fe40000000f00 */
[----:B------:R-:W-:Y:S05]  /*b330*/  CALL.REL.NOINC `($__internal_96_$__cuda_sm70_shflsync_down) ;  /* 0x0000095000007944 */ /* 0x000fea0003c00000 */
[----:B01----:R-:W-:Y:S05]  /*b340*/  BRA `(.L_x_4108) ;  /* 0xffffa75000007947 */ /* 0x003fea000383ffff */
.L_x_4077:
[----:B------:R-:W-:Y:S01]  /*b350*/  HFMA2.MMA R67, -RZ, RZ, 0, 4.76837158203125e-07 ;  /* 0x00000008ff437435 */ /* 0x000fe200000001ff */
[----:B------:R-:W-:Y:S02]  /*b360*/  MOV R68, R235 ;  /* 0x000000eb00447202 */ /* 0x000fe40000000f00 */
[----:B------:R-:W-:Y:S02]  /*b370*/  MOV R66, 0x1f ;  /* 0x0000001f00427802 */ /* 0x000fe40000000f00 */
[----:B0-----:R-:W-:-:S02]  /*b380*/  MOV R239, 0xffffffff ;  /* 0xffffffff00ef7802 */ /* 0x001fc40000000f00 */
[----:B------:R-:W-:Y:S02]  /*b390*/  MOV R64, 0xb3b0 ;  /* 0x0000b3b000407802 */ /* 0x000fe40000000f00 */
[----:B-1234-:R-:W-:Y:S05]  /*b3a0*/  CALL.REL.NOINC `($__internal_96_$__cuda_sm70_shflsync_down) ;  /* 0x000008e000007944 */ /* 0x01efea0003c00000 */
[----:B0-----:R-:W-:Y:S01]  /*b3b0*/  HFMA2.MMA R67, -RZ, RZ, 0, 4.76837158203125e-07 ;  /* 0x00000008ff437435 */ /* 0x001fe200000001ff */
[----:B-1----:R-:W-:Y:S02]  /*b3c0*/  MOV R69, R239 ;  /* 0x000000ef00457202 */ /* 0x002fe40000000f00 */
[----:B------:R-:W-:Y:S02]  /*b3d0*/  MOV R68, R234 ;  /* 0x000000ea00447202 */ /* 0x000fe40000000f00 */
[----:B------:R-:W-:Y:S02]  /*b3e0*/  MOV R66, 0x1f ;  /* 0x0000001f00427802 */ /* 0x000fe40000000f00 */
[----:B------:R-:W-:Y:S02]  /*b3f0*/  MOV R239, 0xffffffff ;  /* 0xffffffff00ef7802 */ /* 0x000fe40000000f00 */
[----:B------:R-:W-:Y:S02]  /*b400*/  MOV R64, 0xb420 ;  /* 0x0000b42000407802 */ /* 0x000fe40000000f00 */
[----:B------:R-:W-:Y:S05]  /*b410*/  CALL.REL.NOINC `($__internal_96_$__cuda_sm70_shflsync_down) ;  /* 0x0000087000007944 */ /* 0x000fea0003c00000 */
[----:B0-----:R-:W-:Y:S01]  /*b420*/  HFMA2.MMA R67, -RZ, RZ, 0, 4.76837158203125e-07 ;  /* 0x00000008ff437435 */ /* 0x001fe200000001ff */
[----:B-1----:R-:W-:-:S02]  /*b430*/  MOV R231, R239 ;  /* 0x000000ef00e77202 */ /* 0x002fc40000000f00 */
[----:B------:R-:W-:Y:S02]  /*b440*/  MOV R68, R71 ;  /* 0x0000004700447202 */ /* 0x000fe40000000f00 */
[----:B------:R-:W-:Y:S02]  /*b450*/  MOV R66, 0x1f ;  /* 0x0000001f00427802 */ /* 0x000fe40000000f00 */
[----:B------:R-:W-:Y:S02]  /*b460*/  MOV R239, 0xffffffff ;  /* 0xffffffff00ef7802 */ /* 0x000fe40000000f00 */
[----:B------:R-:W-:Y:S02]  /*b470*/  MOV R64, 0xb490 ;  /* 0x0000b49000407802 */ /* 0x000fe40000000f00 */
[----:B------:R-:W-:Y:S05]  /*b480*/  CALL.REL.NOINC `($__internal_96_$__cuda_sm70_shflsync_down) ;  /* 0x0000080000007944 */ /* 0x000fea0003c00000 */
[----:B0-----:R-:W-:Y:S01]  /*b490*/  HFMA2.MMA R67, -RZ, RZ, 0, 4.76837158203125e-07 ;  /* 0x00000008ff437435 */ /* 0x001fe200000001ff */
[----:B-1----:R-:W-:Y:S02]  /*b4a0*/  MOV R232, R239 ;  /* 0x000000ef00e87202 */ /* 0x002fe40000000f00 */
[----:B------:R-:W-:Y:S02]  /*b4b0*/  MOV R68, R70 ;  /* 0x0000004600447202 */ /* 0x000fe40000000f00 */
[----:B------:R-:W-:-:S02]  /*b4c0*/  MOV R66, 0x1f ;  /* 0x0000001f00427802 */ /* 0x000fc40000000f00 */
[----:B------:R-:W-:Y:S02]  /*b4d0*/  MOV R239, 0xffffffff ;  /* 0xffffffff00ef7802 */ /* 0x000fe40000000f00 */
[----:B------:R-:W-:Y:S02]  /*b4e0*/  MOV R64, 0xb500 ;  /* 0x0000b50000407802 */ /* 0x000fe40000000f00 */
[----:B------:R-:W-:Y:S05]  /*b4f0*/  CALL.REL.NOINC `($__internal_96_$__cuda_sm70_shflsync_down) ;  /* 0x0000079000007944 */ /* 0x000fea0003c00000 */
[----:B01----:R-:W-:Y:S05]  /*b500*/  BRA `(.L_x_4109) ;  /* 0xffffa6d000007947 */ /* 0x003fea000383ffff */
.L_x_4080:
[----:B------:R-:W-:Y:S01]  /*b510*/  HFMA2.MMA R67, -RZ, RZ, 0, 9.5367431640625e-07 ;  /* 0x00000010ff437435 */ /* 0x000fe200000001ff */
[----:B------:R-:W-:Y:S02]  /*b520*/  MOV R68, R235 ;  /* 0x000000eb00447202 */ /* 0x000fe40000000f00 */
[----:B------:R-:W-:Y:S02]  /*b530*/  MOV R66, 0x1f ;  /* 0x0000001f00427802 */ /* 0x000fe40000000f00 */
[----:B0-----:R-:W-:Y:S02]  /*b540*/  MOV R239, 0xffffffff ;  /* 0xffffffff00ef7802 */ /* 0x001fe40000000f00 */
[----:B------:R-:W-:Y:S02]  /*b550*/  MOV R64, 0xb570 ;  /* 0x0000b57000407802 */ /* 0x000fe40000000f00 */
[----:B-1234-:R-:W-:Y:S05]  /*b560*/  CALL.REL.NOINC `($__internal_96_$__cuda_sm70_shflsync_down) ;  /* 0x0000072000007944 */ /* 0x01efea0003c00000 */
[----:B-1----:R-:W-:Y:S01]  /*b570*/  MOV R69, R239 ;  /* 0x000000ef00457202 */ /* 0x002fe20000000f00 */
[----:B0-----:R-:W-:Y:S05]  /*b580*/  BRA `(.L_x_4110) ;  /* 0xffffa76000007947 */ /* 0x001fea000383ffff */
.L_x_4081:
[----:B------:R-:W-:Y:S01]  /*b590*/  HFMA2.MMA R67, -RZ, RZ, 0, 9.5367431640625e-07 ;  /* 0x00000010ff437435 */ /* 0x000fe200000001ff */
[----:B------:R-:W-:-:S02]  /*b5a0*/  MOV R68, R234 ;  /* 0x000000ea00447202 */ /* 0x000fc40000000f00 */
[----:B------:R-:W-:Y:S02]  /*b5b0*/  MOV R66, 0x1f ;  /* 0x0000001f00427802 */ /* 0x000fe40000000f00 */
[----:B0-----:R-:W-:Y:S02]  /*b5c0*/  MOV R239, 0xffffffff ;  /* 0xffffffff00ef7802 */ /* 0x001fe40000000f00 */
[----:B------:R-:W-:Y:S02]  /*b5d0*/  MOV R64, 0xb5f0 ;  /* 0x0000b5f000407802 */ /* 0x000fe40000000f00 */
[----:B-1234-:R-:W-:Y:S05]  /*b5e0*/  CALL.REL.NOINC `($__internal_96_$__cuda_sm70_shflsync_down) ;  /* 0x000006a000007944 */ /* 0x01efea0003c00000 */
[----:B0-----:R-:W-:Y:S01]  /*b5f0*/  HFMA2.MMA R67, -RZ, RZ, 0, 9.5367431640625e-07 ;  /* 0x00000010ff437435 */ /* 0x001fe200000001ff */
[----:B-1----:R-:W-:Y:S02]  /*b600*/  MOV R231, R239 ;  /* 0x000000ef00e77202 */ /* 0x002fe40000000f00 */
[----:B------:R-:W-:Y:S02]  /*b610*/  MOV R68, R71 ;  /* 0x0000004700447202 */ /* 0x000fe40000000f00 */
[----:B------:R-:W-:Y:S02]  /*b620*/  MOV R66, 0x1f ;  /* 0x0000001f00427802 */ /* 0x000fe40000000f00 */
[----:B------:R-:W-:-:S02]  /*b630*/  MOV R239, 0xffffffff ;  /* 0xffffffff00ef7802 */ /* 0x000fc40000000f00 */
[----:B------:R-:W-:Y:S02]  /*b640*/  MOV R64, 0xb660 ;  /* 0x0000b66000407802 */ /* 0x000fe40000000f00 */
[----:B------:R-:W-:Y:S05]  /*b650*/  CALL.REL.NOINC `($__internal_96_$__cuda_sm70_shflsync_down) ;  /* 0x0000063000007944 */ /* 0x000fea0003c00000 */
[----:B0-----:R-:W-:Y:S01]  /*b660*/  HFMA2.MMA R67, -RZ, RZ, 0, 9.5367431640625e-07 ;  /* 0x00000010ff437435 */ /* 0x001fe200000001ff */
[----:B-1----:R-:W-:Y:S02]  /*b670*/  MOV R232, R239 ;  /* 0x000000ef00e87202 */ /* 0x002fe40000000f00 */
[----:B------:R-:W-:Y:S02]  /*b680*/  MOV R68, R70 ;  /* 0x0000004600447202 */ /* 0x000fe40000000f00 */
[----:B------:R-:W-:Y:S02]  /*b690*/  MOV R66, 0x1f ;  /* 0x0000001f00427802 */ /* 0x000fe40000000f00 */
[----:B------:R-:W-:Y:S02]  /*b6a0*/  MOV R239, 0xffffffff ;  /* 0xffffffff00ef7802 */ /* 0x000fe40000000f00 */
[----:B------:R-:W-:Y:S02]  /*b6b0*/  MOV R64, 0xb6d0 ;  /* 0x0000b6d000407802 */ /* 0x000fe40000000f00 */
[----:B------:R-:W-:Y:S05]  /*b6c0*/  CALL.REL.NOINC `($__internal_96_$__cuda_sm70_shflsync_down) ;  /* 0x000005c000007944 */ /* 0x000fea0003c00000 */
[----:B01----:R-:W-:Y:S05]  /*b6d0*/  BRA `(.L_x_4111) ;  /* 0xffffa65000007947 */ /* 0x003fea000383ffff */
.L_x_4084:
[----:B------:R-:W-:Y:S01]  /*b6e0*/  HFMA2.MMA R68, -RZ, RZ, 0, 0 ;  /* 0x00000000ff447435 */ /* 0x000fe200000001ff */
[----:B------:R-:W-:-:S02]  /*b6f0*/  MOV R67, R235 ;  /* 0x000000eb00437202 */ /* 0x000fc40000000f00 */
[----:B-1----:R-:W-:Y:S02]  /*b700*/  MOV R69, 0x1f ;  /* 0x0000001f00457802 */ /* 0x002fe40000000f00 */
[----:B------:R-:W-:Y:S02]  /*b710*/  MOV R66, 0xffffffff ;  /* 0xffffffff00427802 */ /* 0x000fe40000000f00 */
[----:B------:R-:W-:Y:S02]  /*b720*/  MOV R64, 0xb740 ;  /* 0x0000b74000407802 */ /* 0x000fe40000000f00 */
[----:B0-234-:R-:W-:Y:S05]  /*b730*/  CALL.REL.NOINC `($__internal_97_$__cuda_sm70_shflsync_idx_p) ;  /* 0x0000059000007944 */ /* 0x01dfea0003c00000 */
        /* <DEDUP_REMOVED lines=14> */
[----:B0-----:R-:W-:Y:S01]  /*b820*/  HFMA2.MMA R68, -RZ, RZ, 0, 0 ;  /* 0x00000000ff447435 */ /* 0x001fe200000001ff */
[----:B-1----:R-:W-:-:S02]  /*b830*/  MOV R232, R66 ;  /* 0x0000004200e87202 */ /* 0x002fc40000000f00 */
[----:B------:R-:W-:Y:S02]  /*b840*/  MOV R67, R70 ;  /* 0x0000004600437202 */ /* 0x000fe40000000f00 */
[----:B------:R-:W-:Y:S02]  /*b850*/  MOV R69, 0x1f ;  /* 0x0000001f00457802 */ /* 0x000fe40000000f00 */
[----:B------:R-:W-:Y:S02]  /*b860*/  MOV R66, 0xffffffff ;  /* 0xffffffff00427802 */ /* 0x000fe40000000f00 */
[----:B------:R-:W-:Y:S02]  /*b870*/  MOV R64, 0xb890 ;  /* 0x0000b89000407802 */ /* 0x000fe40000000f00 */
[----:B------:R-:W-:Y:S05]  /*b880*/  CALL.REL.NOINC `($__internal_97_$__cuda_sm70_shflsync_idx_p) ;  /* 0x0000044000007944 */ /* 0x000fea0003c00000 */
[----:B0-----:R-:W-:Y:S01]  /*b890*/  HFMA2.MMA R67, -RZ, RZ, 0, 5.9604644775390625e-08 ;  /* 0x00000001ff437435 */ /* 0x001fe200000001ff */
[----:B-1----:R-:W-:Y:S02]  /*b8a0*/  MOV R231, R66 ;  /* 0x0000004200e77202 */ /* 0x002fe40000000f00 */
[----:B------:R-:W-:Y:S02]  /*b8b0*/  MOV R68, R235 ;  /* 0x000000eb00447202 */ /* 0x000fe40000000f00 */
[----:B------:R-:W-:-:S02]  /*b8c0*/  MOV R66, 0x1f ;  /* 0x0000001f00427802 */ /* 0x000fc40000000f00 */
[----:B------:R-:W-:Y:S02]  /*b8d0*/  MOV R239, 0xffffffff ;  /* 0xffffffff00ef7802 */ /* 0x000fe40000000f00 */
[----:B------:R-:W-:Y:S02]  /*b8e0*/  MOV R64, 0xb900 ;  /* 0x0000b90000407802 */ /* 0x000fe40000000f00 */
[----:B------:R-:W-:Y:S05]  /*b8f0*/  CALL.REL.NOINC `($__internal_96_$__cuda_sm70_shflsync_down) ;  /* 0x0000039000007944 */ /* 0x000fea0003c00000 */
[----:B0-----:R-:W-:Y:S01]  /*b900*/  HFMA2.MMA R67, -RZ, RZ, 0, 5.9604644775390625e-08 ;  /* 0x00000001ff437435 */ /* 0x001fe200000001ff */
[----:B-1----:R-:W-:Y:S02]  /*b910*/  MOV R241, R239 ;  /* 0x000000ef00f17202 */ /* 0x002fe40000000f00 */
[----:B------:R-:W-:Y:S02]  /*b920*/  MOV R68, R234 ;  /* 0x000000ea00447202 */ /* 0x000fe40000000f00 */
[----:B------:R-:W-:Y:S02]  /*b930*/  MOV R66, 0x1f ;  /* 0x0000001f00427802 */ /* 0x000fe40000000f00 */
[----:B------:R-:W-:Y:S02]  /*b940*/  MOV R239, 0xffffffff ;  /* 0xffffffff00ef7802 */ /* 0x000fe40000000f00 */
[----:B------:R-:W-:-:S02]  /*b950*/  MOV R64, 0xb970 ;  /* 0x0000b97000407802 */ /* 0x000fc40000000f00 */
[----:B------:R-:W-:Y:S05]  /*b960*/  CALL.REL.NOINC `($__internal_96_$__cuda_sm70_shflsync_down) ;  /* 0x0000032000007944 */ /* 0x000fea0003c00000 */
        /* <DEDUP_REMOVED lines=26> */
[----:B-1----:R-:W-:Y:S05]  /*bb10*/  CALL.REL.NOINC `($__internal_97_$__cuda_sm70_shflsync_idx_p) ;  /* 0x000001b000007944 */ /* 0x002fea0003c00000 */
        /* <DEDUP_REMOVED lines=14> */
[----:B0-----:R-:W-:Y:S01]  /*bc00*/  HFMA2.MMA R68, -RZ, RZ, 0, 0 ;  /* 0x00000000ff447435 */ /* 0x001fe200000001ff */
[----:B-1----:R-:W-:Y:S02]  /*bc10*/  MOV R243, R66 ;  /* 0x0000004200f37202 */ /* 0x002fe40000000f00 */
[----:B------:R-:W-:Y:S02]  /*bc20*/  MOV R67, R63 ;  /* 0x0000003f00437202 */ /* 0x000fe40000000f00 */
[----:B------:R-:W-:-:S02]  /*bc30*/  MOV R69, 0x1f ;  /* 0x0000001f00457802 */ /* 0x000fc40000000f00 */
[----:B------:R-:W-:Y:S02]  /*bc40*/  MOV R66, 0xffffffff ;  /* 0xffffffff00427802 */ /* 0x000fe40000000f00 */
[----:B------:R-:W-:Y:S02]  /*bc50*/  MOV R64, 0xbc70 ;  /* 0x0000bc7000407802 */ /* 0x000fe40000000f00 */
[----:B------:R-:W-:Y:S05]  /*bc60*/  CALL.REL.NOINC `($__internal_97_$__cuda_sm70_shflsync_idx_p) ;  /* 0x0000006000007944 */ /* 0x000fea0003c00000 */
[----:B01----:R-:W-:Y:S01]  /*bc70*/  MOV R67, R66 ;  /* 0x0000004200437202 */ /* 0x003fe20000000f00 */
[----:B------:R-:W-:Y:S05]  /*bc80*/  BRA `(.L_x_4112) ;  /* 0xffffa2c000007947 */ /* 0x000fea000383ffff */
        .weak           $__internal_96_$__cuda_sm70_shflsync_down
        .type           $__internal_96_$__cuda_sm70_shflsync_down,@function
        .size           $__internal_96_$__cuda_sm70_shflsync_down,($__internal_97_$__cuda_sm70_shflsync_idx_p - $__internal_96_$__cuda_sm70_shflsync_down)
$__internal_96_$__cuda_sm70_shflsync_down:
[----:B------:R-:W-:Y:S01]  /*bc90*/  HFMA2.MMA R65, -RZ, RZ, 0, 0 ;  /* 0x00000000ff417435 */ /* 0x000fe200000001ff */
[----:B------:R-:W-:Y:S04]  /*bca0*/  WARPSYNC R239 ;  /* 0x000000ef00007348 */ /* 0x000fe80003800000 */
[----:B------:R0:W1:Y:S01]  /*bcb0*/  SHFL.DOWN PT, R239, R68, R67, R66 ;  /* 0x0800004344ef7389 */ /* 0x00006200000e0042 */
[----:B------:R-:W-:Y:S05]  /*bcc0*/  RET.REL.NODEC R64 `(_Z25selective_scan_bwd_kernelI32Selective_Scan_bwd_kernel_traitsILi64ELi16ELb0ELb0ELb0ELb0ELb0EN3c104HalfENS1_7complexIfEEEEv12SSMParamsBwd) ;  /* 0xffff433040007950 */ /* 0x000fea0003c3ffff */
        .weak           $__internal_97_$__cuda_sm70_shflsync_idx_p
        .type           $__internal_97_$__cuda_sm70_shflsync_idx_p,@function
        .size           $__internal_97_$__cuda_sm70_shflsync_idx_p,($__internal_98_$__cuda_sm70_shflsync_up - $__internal_97_$__cuda_sm70_shflsync_idx_p)
$__internal_97_$__cuda_sm70_shflsync_idx_p:
[----:B------:R-:W-:Y:S01]  /*bcd0*/  MOV R65, 0x0 ;  /* 0x0000000000417802 */ /* 0x000fe20000000f00 */
[----:B------:R-:W-:Y:S04]  /*bce0*/  WARPSYNC R66 ;  /* 0x0000004200007348 */ /* 0x000fe80003800000 */
[----:B------:R0:W1:Y:S01]  /*bcf0*/  SHFL.IDX PT, R66, R67, R68, R69 ;  /* 0x0000004443427389 */ /* 0x00006200000e0045 */
[----:B------:R-:W-:Y:S05]  /*bd00*/  RET.REL.NODEC R64 `(_Z25selective_scan_bwd_kernelI32Selective_Scan_bwd_kernel_traitsILi64ELi16ELb0ELb0ELb0ELb0ELb0EN3c104HalfENS1_7complexIfEEEEv12SSMParamsBwd) ;  /* 0xffff42f040007950 */ /* 0x000fea0003c3ffff */
        .weak           $__internal_98_$__cuda_sm70_shflsync_up
        .type           $__internal_98_$__cuda_sm70_shflsync_up,@function
        .size           $__internal_98_$__cuda_sm70_shflsync_up,(.L_x_14530 - $__internal_98_$__cuda_sm70_shflsync_up)
$__internal_98_$__cuda_sm70_shflsync_up:
[----:B------:R-:W-:Y:S01]  /*bd10*/  HFMA2.MMA R65, -RZ, RZ, 0, 0 ;  /* 0x00000000ff417435 */ /* 0x000fe200000001ff */
[----:B------:R-:W-:Y:S04]  /*bd20*/  WARPSYNC R69 ;  /* 0x0000004500007348 */ /* 0x000fe80003800000 */
[----:B------:R0:W1:Y:S01]  /*bd30*/  SHFL.UP PT, R69, R206, R67, R68 ;  /* 0x04000043ce457389 */ /* 0x00006200000e0044 */
[----:B------:R-:W-:Y:S05]  /*bd40*/  RET.REL.NODEC R64 `(_Z25selective_scan_bwd_kernelI32Selective_Scan_bwd_kernel_traitsILi64ELi16ELb0ELb0ELb0ELb0ELb0EN3c104HalfENS1_7complexIfEEEEv12SSMParamsBwd) ;  /* 0xffff42b040007950 */ /* 0x000fea0003c3ffff */
.L_x_4113:
        /* <DEDUP_REMOVED lines=11> */
.L_x_14530:


//--------------------- .text._Z25selective_scan_bwd_kernelI32Selective_Scan_bwd_kernel_traitsILi64ELi16ELb0ELb0ELb0ELb0ELb1EN3c104HalfENS1_7complexIfEEEEv12SSMParamsBwd --------------------------
	.section	.text._Z25selective_scan_bwd_kernelI32Selective_Scan_bwd_kernel_traitsILi64ELi16ELb0ELb0ELb0ELb0ELb1EN3c104HalfENS1_7complexIfEEEEv12SSMParamsBwd,"ax",@progbits
	.sectioninfo	@"SHI_REGISTERS=254"
	.align	128
        .global         _Z25selective_scan_bwd_kernelI32Selective_Scan_bwd_kernel_traitsILi64ELi16ELb0ELb0ELb0ELb0ELb1EN3c104HalfENS1_7complexIfEEEEv12SSMParamsBwd
        .type           _Z25selective_scan_bwd_kernelI32Selective_Scan_bwd_kernel_traitsILi64ELi16ELb0ELb0ELb0ELb0ELb1EN3c104HalfENS1_7complexIfEEEEv12SSMParamsBwd,@function
        .size           _Z25selective_scan_bwd_kernelI32Selective_Scan_bwd_kernel_traitsILi64ELi16ELb0ELb0ELb0ELb0ELb1EN3c104HalfENS1_7complexIfEEEEv12SSMParamsBwd,(.L_x_14533 - _Z25selective_scan_bwd_kernelI32Selective_Scan_bwd_kernel_traitsILi64ELi16ELb0ELb0ELb0ELb0ELb1EN3c104HalfENS1_7complexIfEEEEv12SSMParamsBwd)
        .other          _Z25selective_scan_bwd_kernelI32Selective_Scan_bwd_kernel_traitsILi64ELi16ELb0ELb0ELb0ELb0ELb1EN3c104HalfENS1_7complexIfEEEEv12SSMParamsBwd,@"STO_CUDA_ENTRY STV_DEFAULT"
_Z25selective_scan_bwd_kernelI32Selective_Scan_bwd_kernel_traitsILi64ELi16ELb0ELb0ELb0ELb0ELb1EN3c104HalfENS1_7complexIfEEEEv12SSMParamsBwd:
.text._Z25selective_scan_bwd_kernelI32Selective_Scan_bwd_kernel_traitsILi64ELi16ELb0ELb0ELb0ELb0ELb1EN3c104HalfENS1_7complexIfEEEEv12SSMParamsBwd:
        /* <DEDUP_REMOVED lines=95> */
.L_x_4162:
        /* <DEDUP_REMOVED lines=363> */
[----:B------:R-:W-:Y:S04]  /*1ca0*/  STS.U16 [R113+0x300], R56 ;  /* 0x0003003871007388 */ /* 0x000fe80000000400 */
        /* <DEDUP_REMOVED lines=23> */
[----:B------:R-:W4:Y:S01]  /*1e20*/  @!P1 LDG.E.U16 R52, [R4.64+-0x780] ;  /* 0xfff8800604349981 */ /* 0x000f22000c1e1500 */
[-C--:B------:R-:W-:Y:S02]  /*1e30*/  ISETP.GE.AND P1, PT, R13, R23.reuse, PT ;  /* 0x000000170d00720c */ /* 0x080fe40003f26270 */
[----:B--2---:R-:W-:Y:S01]  /*1e40*/  PRMT R58, RZ, 0x7610, R58 ;  /* 0x00007610ff3a7816 */ /* 0x004fe2000000003a */
[----:B------:R0:W2:Y:S10]  /*1e50*/  @!P0 LDG.E.U16 R62, [R40.64] ;  /* 0x00000006283e8981 */ /* 0x0000b4000c1e1500 */
[----:B------:R-:W5:Y:S01]  /*1e60*/  @!P1 LDG.E.U16 R51, [R4.64+-0x640] ;  /* 0xfff9c00604339981 */ /* 0x000f62000c1e1500 */
[----:B------:R-:W-:-:S02]  /*1e70*/  ISETP.GE.AND P1, PT, R14, R23, PT ;  /* 0x000000170e00720c */ /* 0x000fc40003f26270 */
[----:B---3--:R-:W-:Y:S02]  /*1e80*/  PRMT R57, RZ, 0x7610, R57 ;  /* 0x00007610ff397816 */ /* 0x008fe40000000039 */
[----:B------:R-:W-:Y:S02]  /*1e90*/  PRMT R54, RZ, 0x7610, R54 ;  /* 0x00007610ff367816 */ /* 0x000fe40000000036 */
[----:B------:R-:W-:Y:S02]  /*1ea0*/  PRMT R39, RZ, 0x7610, R39 ;  /* 0x00007610ff277816 */ /* 0x000fe40000000027 */
[----:B------:R-:W-:Y:S02]  /*1eb0*/  PRMT R45, RZ, 0x7610, R45 ;  /* 0x00007610ff2d7816 */ /* 0x000fe4000000002d */
[----:B------:R-:W-:Y:S01]  /*1ec0*/  PRMT R47, RZ, 0x7610, R47 ;  /* 0x00007610ff2f7816 */ /* 0x000fe2000000002f */
[----:B------:R-:W3:Y:S04]  /*1ed0*/  @!P2 LDG.E.U16 R54, [R4.64+-0x700] ;  /* 0xfff900060436a981 */ /* 0x000ee8000c1e1500 */
[----:B------:R-:W3:Y:S01]  /*1ee0*/  @!P1 LDG.E.U16 R58, [R4.64+-0x600] ;  /* 0xfffa0006043a9981 */ /* 0x000ee2000c1e1500 */
[----:B------:R-:W-:-:S02]  /*1ef0*/  ISETP.GE.AND P1, PT, R15, R23, PT ;  /* 0x000000170f00720c */ /* 0x000fc40003f26270 */
[----:B------:R-:W-:Y:S01]  /*1f00*/  PRMT R56, RZ, 0x7610, R56 ;  /* 0x00007610ff387816 */ /* 0x000fe20000000038 */
[----:B------:R-:W3:Y:S01]  /*1f10*/  @!P3 LDG.E.U16 R39, [R4.64+-0x7c0] ;  /* 0xfff840060427b981 */ /* 0x000ee2000c1e1500 */
[-C--:B------:R-:W-:Y:S02]  /*1f20*/  ISETP.GE.AND P2, PT, R17, R23.reuse, PT ;  /* 0x000000171100720c */ /* 0x080fe40003f46270 */
[-C--:B------:R-:W-:Y:S01]  /*1f30*/  ISETP.GE.AND P3, PT, R18, R23.reuse, PT ;  /* 0x000000171200720c */ /* 0x080fe20003f66270 */
[----:B------:R-:W4:Y:S01]  /*1f40*/  @!P4 LDG.E.U16 R45, [R4.64+-0x740] ;  /* 0xfff8c006042dc981 */ /* 0x000f22000c1e1500 */
[----:B------:R-:W-:-:S03]  /*1f50*/  ISETP.GE.AND P4, PT, R19, R23, PT ;  /* 0x000000171300720c */ /* 0x000fc60003f86270 */
[----:B------:R-:W5:Y:S04]  /*1f60*/  @!P5 LDG.E.U16 R47, [R4.64+-0x6c0] ;  /* 0xfff94006042fd981 */ /* 0x000f68000c1e1500 */
[----:B------:R-:W5:Y:S01]  /*1f70*/  @!P1 LDG.E.U16 R57, [R4.64+-0x5c0] ;  /* 0xfffa400604399981 */ /* 0x000f62000c1e1500 */
[-C--:B------:R-:W-:Y:S02]  /*1f80*/  ISETP.GE.AND P1, PT, R16, R23.reuse, PT ;  /* 0x000000171000720c */ /* 0x080fe40003f26270 */
[-C--:B------:R-:W-:Y:S01]  /*1f90*/  ISETP.GE.AND P5, PT, R20, R23.reuse, PT ;  /* 0x000000171400720c */ /* 0x080fe20003fa6270 */
[----:B------:R-:W5:Y:S01]  /*1fa0*/  @!P6 LDG.E.U16 R56, [R4.64+-0x680] ;  /* 0xfff980060438e981 */ /* 0x000f62000c1e1500 */
[----:B------:R-:W-:Y:S02]  /*1fb0*/  ISETP.GE.AND P6, PT, R21, R23, PT ;  /* 0x000000171500720c */ /* 0x000fe40003fc6270 */
[----:B0-----:R-:W-:Y:S01]  /*1fc0*/  PRMT R40, RZ, 0x7610, R40 ;  /* 0x00007610ff287816 */ /* 0x001fe20000000028 */
[----:B------:R-:W5:Y:S01]  /*1fd0*/  @!P3 LDG.E.U16 R64, [R4.64+-0x500] ;  /* 0xfffb00060440b981 */ /* 0x000f62000c1e1500 */
[----:B------:R-:W-:-:S03]  /*1fe0*/  PRMT R41, RZ, 0x7610, R41 ;  /* 0x00007610ff297816 */ /* 0x000fc60000000029 */
[----:B------:R-:W5:Y:S04]  /*1ff0*/  @!P4 LDG.E.U16 R59, [R4.64+-0x4c0] ;  /* 0xfffb4006043bc981 */ /* 0x000f68000c1e1500 */
        /* <DEDUP_REMOVED lines=18> */
[----:B------:R-:W-:Y:S01]  /*2120*/  PRMT R145, RZ, 0x7610, R145 ;  /* 0x00007610ff917816 */ /* 0x000fe20000000091 */
[----:B--2---:R-:W-:Y:S04]  /*2130*/  STS.U16 [R127], R62 ;  /* 0x0000003e7f007388 */ /* 0x004fe80000000400 */
[----:B---3--:R-:W-:Y:S04]  /*2140*/  STS.U16 [R126+0x40], R39 ;  /* 0x000040277e007388 */ /* 0x008fe80000000400 */
[----:B----4-:R-:W-:Y:S04]  /*2150*/  STS.U16 [R125+0x80], R52 ;  /* 0x000080347d007388 */ /* 0x010fe80000000400 */
[----:B------:R-:W-:Y:S04]  /*2160*/  STS.U16 [R124+0xc0], R45 ;  /* 0x0000c02d7c007388 */ /* 0x000fe80000000400 */
[----:B------:R-:W-:Y:S04]  /*2170*/  STS.U16 [R123+0x100], R54 ;  /* 0x000100367b007388 */ /* 0x000fe80000000400 */
        /* <DEDUP_REMOVED lines=20> */
[----:B------:R-:W1:Y:S04]  /*22c0*/  LDS.U16 R54, [R97+0x10] ;  /* 0x0000100061367984 */ /* 0x000e680000000400 */
[----:B------:R-:W-:Y:S04]  /*22d0*/  LDS.U16 R56, [R97+0x12] ;  /* 0x0000120061387984 */ /* 0x000fe80000000400 */
[----:B------:R-:W-:Y:S04]  /*22e0*/  LDS.U16 R57, [R97+0x14] ;  /* 0x0000140061397984 */ /* 0x000fe80000000400 */
[----:B------:R-:W-:Y:S04]  /*22f0*/  LDS.U16 R61, [R97+0x16] ;  /* 0x00001600613d7984 */ /* 0x000fe80000000400 */
[----:B------:R-:W-:Y:S04]  /*2300*/  LDS.U16 R62, [R97+0x18] ;  /* 0x00001800613e7984 */ /* 0x000fe80000000400 */
[----:B------:R-:W2:Y:S04]  /*2310*/  LDS.U16 R64, [R97+0x1a] ;  /* 0x00001a0061407984 */ /* 0x000ea80000000400 */
[----:B------:R-:W3:Y:S04]  /*2320*/  LDS.U16 R65, [R97+0x1c] ;  /* 0x00001c0061417984 */ /* 0x000ee80000000400 */
[----:B------:R-:W-:Y:S04]  /*2330*/  LDS.U16 R67, [R97+0x1e] ;  /* 0x00001e0061437984 */ /* 0x000fe80000000400 */
[----:B------:R-:W-:Y:S01]  /*2340*/  BAR.SYNC.DEFER_BLOCKING 0x0 ;  /* 0x0000000000007b1d */ /* 0x000fe20000010000 */
[----:B0-----:R-:W-:-:S02]  /*2350*/  PRMT R66, RZ, 0x7610, R66 ;  /* 0x00007610ff427816 */ /* 0x001fc40000000042 */
[----:B------:R-:W-:-:S03]  /*2360*/  PRMT R41, RZ, 0x7610, R41 ;  /* 0x00007610ff297816 */ /* 0x000fc60000000029 */
[----:B------:R0:W4:Y:S01]  /*2370*/  @!P0 LDG.E.U16 R68, [R2.64] ;  /* 0x0000000602448981 */ /* 0x000122000c1e1500 */
[----:B------:R-:W-:-:S03]  /*2380*/  ISETP.GE.AND P0, PT, R8, R23, PT ;  /* 0x000000170800720c */ /* 0x000fc60003f06270 */
[----:B------:R5:W3:Y:S01]  /*2390*/  @!P1 LDG.E.U16 R41, [R6.64+-0x7c0] ;  /* 0xfff8400606299981 */ /* 0x000ae2000c1e1500 */
[----:B------:R-:W-:-:S03]  /*23a0*/  ISETP.GE.AND P1, PT, R9, R23, PT ;  /* 0x000000170900720c */ /* 0x000fc60003f26270 */
[----:B------:R5:W3:Y:S04]  /*23b0*/  @!P2 LDG.E.U16 R111, [R6.64+-0x540] ;  /* 0xfffac006066fa981 */ /* 0x000ae8000c1e1500 */
[----:B------:R5:W3:Y:S04]  /*23c0*/  @!P3 LDG.E.U16 R130, [R6.64+-0x500] ;  /* 0xfffb00060682b981 */ /* 0x000ae8000c1e1500 */
[----:B------:R5:W3:Y:S01]  /*23d0*/  @!P0 LDG.E.U16 R66, [R6.64+-0x780] ;  /* 0xfff8800606428981 */ /* 0x000ae2000c1e1500 */
        /* <DEDUP_REMOVED lines=9> */
[----:B------:R5:W3:Y:S06]  /*2470*/  @!P6 LDG.E.U16 R145, [R6.64+-0x440] ;  /* 0xfffbc0060691e981 */ /* 0x000aec000c1e1500 */
[----:B------:R5:W3:Y:S01]  /*2480*/  @!P0 LDG.E.U16 R76, [R6.64+-0x680] ;  /* 0xfff98006064c8981 */ /* 0x000ae2000c1e1500 */
[----:B------:R-:W-:-:S03]  /*2490*/  ISETP.GE.AND P0, PT, R14, R23, PT ;  /* 0x000000170e00720c */ /* 0x000fc60003f06270 */
[----:B------:R5:W3:Y:S01]  /*24a0*/  @!P1 LDG.E.U16 R75, [R6.64+-0x640] ;  /* 0xfff9c006064b9981 */ /* 0x000ae2000c1e1500 */
[----:B------:R-:W-:-:S09]  /*24b0*/  ISETP.NE.AND P1, PT, R77, RZ, PT ;  /* 0x000000ff4d00720c */ /* 0x000fd20003f25270 */
[----:B------:R5:W3:Y:S01]  /*24c0*/  @!P0 LDG.E.U16 R78, [R6.64+-0x600] ;  /* 0xfffa0006064e8981 */ /* 0x000ae2000c1e1500 */
[----:B------:R-:W-:Y:S02]  /*24d0*/  ISETP.GE.AND P0, PT, R15, R23, PT ;  /* 0x000000170f00720c */ /* 0x000fe40003f06270 */
[----:B------:R-:W-:Y:S01]  /*24e0*/  PRMT R77, RZ, 0x7610, R77 ;  /* 0x00007610ff4d7816 */ /* 0x000fe2000000004d */
[----:B------:R5:W3:Y:S10]  /*24f0*/  @!P1 LDG.E.U16 R110, [R6.64+-0x580] ;  /* 0xfffa8006066e9981 */ /* 0x000af4000c1e1500 */
[----:B------:R5:W3:Y:S01]  /*2500*/  @!P0 LDG.E.U16 R77, [R6.64+-0x5c0] ;  /* 0xfffa4006064d8981 */ /* 0x000ae2000c1e1500 */
[----:B-1----:R-:W-:-:S02]  /*2510*/  HADD2.F32 R54, -RZ, R54.H0_H0 ;  /* 0x20000036ff367230 */ /* 0x002fc40000004100 */
[----:B------:R-:W-:Y:S02]  /*2520*/  HADD2.F32 R59, -RZ, R40.H0_H0 ;  /* 0x20000028ff3b7230 */ /* 0x000fe40000004100 */
[----:B--2---:R-:W-:Y:S01]  /*2530*/  HADD2.F32 R64, -RZ, R64.H0_H0 ;  /* 0x20000040ff407230 */ /* 0x004fe20000004100 */
[----:B------:R-:W-:Y:S01]  /*2540*/  FMUL.FTZ R40, R54, -1.4426950216293334961 ;  /* 0xbfb8aa3b36287820 */ /* 0x000fe20000410000 */
[----:B------:R-:W-:Y:S02]  /*2550*/  HADD2.F32 R58, -RZ, R4.H0_H0 ;  /* 0x20000004ff3a7230 */ /* 0x000fe40000004100 */
[----:B------:R-:W-:Y:S01]  /*2560*/  HADD2.F32 R4, -RZ, R5.H0_H0 ;  /* 0x20000005ff047230 */ /* 0x000fe20000004100 */
[----:B------:R1:W-:Y:S01]  /*2570*/  MUFU.EX2 R153, R40 ;  /* 0x0000002800997308 */ /* 0x0003e20000000800 */
[----:B------:R-:W-:-:S03]  /*2580*/  HADD2.F32 R5, -RZ, R39.H0_H0 ;  /* 0x20000027ff057230 */ /* 0x000fc60000004100 */
[----:B0-----:R-:W-:Y:S02]  /*2590*/  FMUL.FTZ R3, R4, -1.4426950216293334961 ;  /* 0xbfb8aa3b04037820 */ /* 0x001fe40000410000 */
[----:B-1----:R-:W-:Y:S02]  /*25a0*/  FMUL.FTZ R40, R64, -1.4426950216293334961 ;  /* 0xbfb8aa3b40287820 */ /* 0x002fe40000410000 */
[----:B------:R-:W-:Y:S08]  /*25b0*/  MUFU.EX2 R39, R3 ;  /* 0x0000000300277308 */ /* 0x000ff00000000800 */
[----:B------:R-:W-:Y:S01]  /*25c0*/  MUFU.EX2 R158, R40 ;  /* 0x00000028009e7308 */ /* 0x000fe20000000800 */
[----:B------:R-:W-:-:S02]  /*25d0*/  FMUL.FTZ R147, R5, -1.4426950216293334961 ;  /* 0xbfb8aa3b05937820 */ /* 0x000fc40000410000 */
[----:B------:R-:W-:Y:S01]  /*25e0*/  FMUL.FTZ R2, R58, -1.4426950216293334961 ;  /* 0xbfb8aa3b3a027820 */ /* 0x000fe20000410000 */
[----:B------:R-:W-:Y:S01]  /*25f0*/  HADD2.F32 R45, -RZ, R45.H0_H0 ;  /* 0x2000002dff2d7230 */ /* 0x000fe20000004100 */
[----:B-----5:R-:W-:Y:S01]  /*2600*/  FMUL.FTZ R6, R59, -1.4426950216293334961 ;  /* 0xbfb8aa3b3b067820 */ /* 0x020fe20000410000 */
[----:B------:R-:W-:Y:S02]  /*2610*/  HADD2.F32 R52, -RZ, R52.H0_H0 ;  /* 0x20000034ff347230 */ /* 0x000fe40000004100 */
[----:B------:R0:W1:Y:S01]  /*2620*/  MUFU.EX2 R144, R2 ;  /* 0x0000000200907308 */ /* 0x0000620000000800 */
[----:B------:R-:W-:Y:S01]  /*2630*/  FMUL.FTZ R7, R45, -1.4426950216293334961 ;  /* 0xbfb8aa3b2d077820 */ /* 0x000fe20000410000 */
[----:B------:R-:W-:-:S06]  /*2640*/  HADD2.F32 R57, -RZ, R57.H0_H0 ;  /* 0x20000039ff397230 */ /* 0x000fcc0000004100 */
[----:B------:R-:W2:Y:S01]  /*2650*/  MUFU.EX2 R147, R147 ;  /* 0x0000009300937308 */ /* 0x000ea20000000800 */
[----:B------:R-:W-:Y:S02]  /*2660*/  HADD2.F32 R61, -RZ, R61.H0_H0 ;  /* 0x2000003dff3d7230 */ /* 0x000fe40000004100 */
[----:B------:R-:W-:-:S05]  /*2670*/  HADD2.F32 R47, -RZ, R47.H0_H0 ;  /* 0x2000002fff2f7230 */ /* 0x000fca0000004100 */
[----:B------:R5:W1:Y:S01]  /*2680*/  MUFU.EX2 R148, R6 ;  /* 0x0000000600947308 */ /* 0x000a620000000800 */
[----:B------:R-:W-:Y:S01]  /*2690*/  HADD2.F32 R51, -RZ, R51.H0_H0 ;  /* 0x20000033ff337230 */ /* 0x000fe20000004100 */
[----:B0-----:R-:W-:Y:S02]  /*26a0*/  FMUL.FTZ R2, R47, -1.4426950216293334961 ;  /* 0xbfb8aa3b2f027820 */ /* 0x001fe40000410000 */
[----:B-----5:R-:W-:-:S04]  /*26b0*/  FMUL.FTZ R6, R52, -1.4426950216293334961 ;  /* 0xbfb8aa3b34067820 */ /* 0x020fc80000410000 */
[----:B------:R0:W-:Y:S01]  /*26c0*/  MUFU.EX2 R149, R7 ;  /* 0x0000000700957308 */ /* 0x0001e20000000800 */
[----:B------:R-:W-:-:S07]  /*26d0*/  HADD2.F32 R49, -RZ, R49.H0_H0 ;  /* 0x20000031ff317230 */ /* 0x000fce0000004100 */
[----:B------:R5:W-:Y:S01]  /*26e0*/  MUFU.EX2 R152, R6 ;  /* 0x0000000600987308 */ /* 0x000be20000000800 */
[----:B0-----:R-:W-:Y:S02]  /*26f0*/  FMUL.FTZ R7, R57, -1.4426950216293334961 ;  /* 0xbfb8aa3b39077820 */ /* 0x001fe40000410000 */
[----:B-----5:R-:W-:-:S05]  /*2700*/  FMUL.FTZ R6, R61, -1.4426950216293334961 ;  /* 0xbfb8aa3b3d067820 */ /* 0x020fca0000410000 */
[----:B------:R1:W-:Y:S01]  /*2710*/  MUFU.EX2 R155, R7 ;  /* 0x00000007009b7308 */ /* 0x0003e20000000800 */
[----:B------:R-:W-:-:S07]  /*2720*/  FMUL.FTZ R3, R51, -1.4426950216293334961 ;  /* 0xbfb8aa3b33037820 */ /* 0x000fce0000410000 */
[----:B------:R2:W-:Y:S01]  /*2730*/  MUFU.EX2 R156, R6 ;  /* 0x00000006009c7308 */ /* 0x0005e20000000800 */
[----:B-1----:R-:W-:-:S07]  /*2740*/  FADD.FTZ R7, R144, 1 ;  /* 0x3f80000090077421 */ /* 0x002fce0000010000 */
[----:B------:R-:W-:Y:S01]  /*2750*/  MUFU.EX2 R150, R2 ;  /* 0x0000000200967308 */ /* 0x000fe20000000800 */
[----:B--2---:R-:W-:Y:S02]  /*2760*/  FADD.FTZ R6, R147, 1 ;  /* 0x3f80000093067421 */ /* 0x004fe40000010000 */
[----:B------:R-:W-:-:S05]  /*2770*/  FADD.FTZ R144, R148, 1 ;  /* 0x3f80000094907421 */ /* 0x000fca0000010000 */
[----:B------:R-:W-:Y:S08]  /*2780*/  MUFU.RCP R7, R7 ;  /* 0x0000000700077308 */ /* 0x000ff00000001000 */
[----:B------:R-:W-:Y:S08]  /*2790*/  MUFU.EX2 R151, R3 ;  /* 0x0000000300977308 */ /* 0x000ff00000000800 */
[----:B------:R-:W0:Y:S01]  /*27a0*/  MUFU.RCP R6, R6 ;  /* 0x0000000600067308 */ /* 0x000e220000001000 */
[----:B------:R-:W-:-:S02]  /*27b0*/  HADD2.F32 R60, -RZ, R60.H0_H0 ;  /* 0x2000003cff3c7230 */ /* 0x000fc40000004100 */
[----:B------:R-:W-:-:S05]  /*27c0*/  HADD2.F32 R50, -RZ, R50.H0_H0 ;  /* 0x20000032ff327230 */ /* 0x000fca0000004100 */
[----:B------:R-:W-:Y:S01]  /*27d0*/  MUFU.RCP R144, R144 ;  /* 0x0000009000907308 */ /* 0x000fe20000001000 */
[----:B------:R-:W-:Y:S02]  /*27e0*/  HADD2.F32 R56, -RZ, R56.H0_H0 ;  /* 0x20000038ff387230 */ /* 0x000fe40000004100 */
[----:B------:R-:W-:Y:S01]  /*27f0*/  HADD2.F32 R62, -RZ, R62.H0_H0 ;  /* 0x2000003eff3e7230 */ /* 0x000fe20000004100 */
[----:B0-----:R-:W-:Y:S01]  /*2800*/  FADD.FTZ R148, -R6, 1 ;  /* 0x3f80000006947421 */ /* 0x001fe20000010100 */
[----:B------:R-:W-:Y:S01]  /*2810*/  HADD2.F32 R114, -RZ, R114.H0_H0 ;  /* 0x20000072ff727230 */ /* 0x000fe20000004100 */
[----:B------:R-:W-:Y:S02]  /*2820*/  FMUL.FTZ R2, R56, -1.4426950216293334961 ;  /* 0xbfb8aa3b38027820 */ /* 0x000fe40000410000 */
[----:B------:R-:W-:Y:S01]  /*2830*/  FFMA.FTZ R148, R5, R148, 1 ;  /* 0x3f80000005947423 */ /* 0x000fe20000010094 */
[----:B----4-:R-:W-:Y:S04]  /*2840*/  STS.U16 [R127], R68 ;  /* 0x000000447f007388 */ /* 0x010fe80000000400 */
[----:B---3--:R-:W-:Y:S04]  /*2850*/  STS.U16 [R126+0x40], R41 ;  /* 0x000040297e007388 */ /* 0x008fe80000000400 */
        /* <DEDUP_REMOVED lines=15> */
[----:B------:R-:W3:Y:S01]  /*2950*/  LDS.U16 R40, [R97+0x2] ;  /* 0x0000020061287984 */ /* 0x000ee20000000400 */
[----:B0-----:R-:W-:-:S03]  /*2960*/  FADD.FTZ R63, R39, 1 ;  /* 0x3f800000273f7421 */ /* 0x001fc60000010000 */
[----:B------:R-:W0:Y:S04]  /*2970*/  LDS.U16 R39, [R97] ;  /* 0x0000000061277984 */ /* 0x000e280000000400 */
[----:B------:R-:W4:Y:S01]  /*2980*/  LDS.U16 R41, [R97+0x4] ;  /* 0x0000040061297984 */ /* 0x000f220000000400 */
[----:B-1----:R1:W2:Y:S03]  /*2990*/  MUFU.RCP R73, R63 ;  /* 0x0000003f00497308 */ /* 0x0022a60000001000 */
[----:B------:R-:W-:Y:S04]  /*29a0*/  LDS.U16 R66, [R97+0x8] ;  /* 0x0000080061427984 */ /* 0x000fe80000000400 */
[----:B------:R-:W-:Y:S04]  /*29b0*/  LDS.U16 R68, [R97+0xa] ;  /* 0x00000a0061447984 */ /* 0x000fe80000000400 */
[----:B-1----:R-:W1:Y:S04]  /*29c0*/  LDS.U16 R63, [R97+0x6] ;  /* 0x00000600613f7984 */ /* 0x002e680000000400 */
[----:B------:R-:W5:Y:S01]  /*29d0*/  LDS.U16 R130, [R97+0xc] ;  /* 0x00000c0061827984 */ /* 0x000f620000000400 */
[----:B--2---:R-:W-:-:S02]  /*29e0*/  FADD.FTZ R111, -R73, 1 ;  /* 0x3f800000496f7421 */ /* 0x004fc40000010100 */
[----:B------:R-:W-:Y:S01]  /*29f0*/  FADD.FTZ R74, R149, 1 ;  /* 0x3f800000954a7421 */ /* 0x000fe20000010000 */
[----:B------:R-:W-:Y:S01]  /*2a00*/  MUFU.EX2 R154, R2 ;  /* 0x00000002009a7308 */ /* 0x000fe20000000800 */
[----:B------:R-:W-:Y:S01]  /*2a10*/  FFMA.FTZ R111, R4, R111, 1 ;  /* 0x3f800000046f7423 */ /* 0x000fe2000001006f */
[----:B------:R-:W-:Y:S01]  /*2a20*/  HADD2.F32 R71, -RZ, R71.H0_H0 ;  /* 0x20000047ff477230 */ /* 0x000fe20000004100 */
[----:B------:R-:W-:Y:S01]  /*2a30*/  FADD.FTZ R76, R150, 1 ;  /* 0x3f800000964c7421 */ /* 0x000fe20000010000 */
[----:B------:R-:W-:Y:S01]  /*2a40*/  HADD2.F32 R115, -RZ, R115.H0_H0 ;  /* 0x20000073ff737230 */ /* 0x000fe20000004100 */
[----:B------:R-:W-:Y:S01]  /*2a50*/  FADD.FTZ R77, -R7, 1 ;  /* 0x3f800000074d7421 */ /* 0x000fe20000010100 */
[----:B------:R-:W-:Y:S01]  /*2a60*/  LDS.U16 R147, [R97+0x10] ;  /* 0x0000100061937984 */ /* 0x000fe20000000400 */
[----:B------:R-:W-:Y:S02]  /*2a70*/  FADD.FTZ R78, R151, 1 ;  /* 0x3f800000974e7421 */ /* 0x000fe40000010000 */
[----:B------:R-:W-:Y:S01]  /*2a80*/  FMUL.FTZ R157, R62, -1.4426950216293334961 ;  /* 0xbfb8aa3b3e9d7820 */ /* 0x000fe20000410000 */
[----:B------:R-:W-:Y:S01]  /*2a90*/  HADD2.F32 R65, -RZ, R65.H0_H0 ;  /* 0x20000041ff417230 */ /* 0x000fe20000004100 */
[----:B------:R-:W-:Y:S01]  /*2aa0*/  FADD.FTZ R75, R152, 1 ;  /* 0x3f800000984b7421 */ /* 0x000fe20000010000 */
[----:B---3--:R-:W-:Y:S01]  /*2ab0*/  HADD2.F32 R40, -RZ, R40.H0_H0 ;  /* 0x20000028ff287230 */ /* 0x008fe20000004100 */
[----:B------:R-:W-:Y:S01]  /*2ac0*/  FADD.FTZ R153, R153, 1 ;  /* 0x3f80000099997421 */ /* 0x000fe20000010000 */
[----:B------:R-:W-:Y:S01]  /*2ad0*/  HADD2.F32 R67, -RZ, R67.H0_H0 ;  /* 0x20000043ff437230 */ /* 0x000fe20000004100 */
[----:B------:R-:W-:Y:S02]  /*2ae0*/  LDS.U16 R159, [R97+0x1e] ;  /* 0x00001e00619f7984 */ /* 0x000fe40000000400 */
[----:B------:R-:W-:-:S04]  /*2af0*/  FMUL.FTZ R146, R49, R40 ;  /* 0x0000002831927220 */ /* 0x000fc80000410000 */
[----:B------:R-:W-:-:S04]  /*2b00*/  FMUL.FTZ R146, R73, R146 ;  /* 0x0000009249927220 */ /* 0x000fc80000410000 */
[----:B------:R-:W-:Y:S02]  /*2b10*/  FMUL.FTZ R165, R146, R111 ;  /* 0x0000006f92a57220 */ /* 0x000fe40000410000 */
[----:B------:R-:W2:Y:S01]  /*2b20*/  LDS.U16 R111, [R97+0xe] ;  /* 0x00000e00616f7984 */ /* 0x000ea20000000400 */
[----:B0-----:R-:W-:Y:S02]  /*2b30*/  HADD2.F32 R39, -RZ, R39.H0_H0 ;  /* 0x20000027ff277230 */ /* 0x001fe40000004100 */
[----:B----4-:R-:W-:Y:S01]  /*2b40*/  HADD2.F32 R41, -RZ, R41.H0_H0 ;  /* 0x20000029ff297230 */ /* 0x010fe20000004100 */
[----:B------:R-:W0:Y:S02]  /*2b50*/  MUFU.RCP R74, R74 ;  /* 0x0000004a004a7308 */ /* 0x000e240000001000 */
[----:B------:R-:W-:Y:S02]  /*2b60*/  FMUL.FTZ R110, R60, R39 ;  /* 0x000000273c6e7220 */ /* 0x000fe40000410000 */
[----:B------:R-:W-:Y:S01]  /*2b70*/  FMUL.FTZ R131, R50, R41 ;  /* 0x0000002932837220 */ /* 0x000fe20000410000 */
[----:B-1----:R-:W-:Y:S01]  /*2b80*/  HADD2.F32 R63, -RZ, R63.H0_H0 ;  /* 0x2000003fff3f7230 */ /* 0x002fe20000004100 */
[----:B------:R-:W-:-:S02]  /*2b90*/  FFMA.FTZ R77, R58, R77, 1 ;  /* 0x3f8000003a4d7423 */ /* 0x000fc4000001004d */
[----:B------:R-:W1:Y:S01]  /*2ba0*/  MUFU.RCP R76, R76 ;  /* 0x0000004c004c7308 */ /* 0x000e620000001000 */
[----:B------:R-:W-:Y:S02]  /*2bb0*/  FMUL.FTZ R110, R7, R110 ;  /* 0x0000006e076e7220 */ /* 0x000fe40000410000 */
[----:B------:R-:W-:Y:S02]  /*2bc0*/  FMUL.FTZ R131, R6, R131 ;  /* 0x0000008306837220 */ /* 0x000fe40000410000 */
[----:B------:R-:W-:-:S03]  /*2bd0*/  FMUL.FTZ R160, R110, R77 ;  /* 0x0000004d6ea07220 */ /* 0x000fc60000410000 */
[----:B------:R-:W3:Y:S01]  /*2be0*/  MUFU.RCP R78, R78 ;  /* 0x0000004e004e7308 */ /* 0x000ee20000001000 */
[----:B------:R-:W-:Y:S01]  /*2bf0*/  FMUL.FTZ R110, R131, R148 ;  /* 0x00000094836e7220 */ /* 0x000fe20000410000 */
[----:B------:R-:W-:Y:S01]  /*2c00*/  HADD2.F32 R66, -RZ, R66.H0_H0 ;  /* 0x20000042ff427230 */ /* 0x000fe20000004100 */
[----:B------:R-:W-:Y:S02]  /*2c10*/  FADD.FTZ R146, -R144, 1 ;  /* 0x3f80000090927421 */ /* 0x000fe40000010100 */
[----:B------:R-:W-:Y:S01]  /*2c20*/  FMUL.FTZ R131, R114, R63 ;  /* 0x0000003f72837220 */ /* 0x000fe20000410000 */
[----:B------:R-:W-:Y:S01]  /*2c30*/  HADD2.F32 R68, -RZ, R68.H0_H0 ;  /* 0x20000044ff447230 */ /* 0x000fe20000004100 */
[----:B------:R-:W-:Y:S01]  /*2c40*/  FFMA.FTZ R146, R59, R146, 1 ;  /* 0x3f8000003b927423 */ /* 0x000fe20000010092 */
[----:B------:R-:W4:Y:S01]  /*2c50*/  MUFU.EX2 R157, R157 ;  /* 0x0000009d009d7308 */ /* 0x000f220000000800 */
[----:B------:R-:W-:Y:S02]  /*2c60*/  FMUL.FTZ R131, R144, R131 ;  /* 0x0000008390837220 */ /* 0x000fe40000410000 */
[----:B0-----:R-:W-:-:S02]  /*2c70*/  FADD.FTZ R148, -R74, 1 ;  /* 0x3f8000004a947421 */ /* 0x001fc40000010100 */
[----:B------:R-:W-:Y:S01]  /*2c80*/  FMUL.FTZ R145, R71, R66 ;  /* 0x0000004247917220 */ /* 0x000fe20000410000 */
[----:B-----5:R-:W-:Y:S01]  /*2c90*/  HADD2.F32 R130, -RZ, R130.H0_H0 ;  /* 0x20000082ff827230 */ /* 0x020fe20000004100 */
[----:B-1----:R-:W-:Y:S01]  /*2ca0*/  FADD.FTZ R150, -R76, 1 ;  /* 0x3f8000004c967421 */ /* 0x002fe20000010100 */
[----:B------:R-:W0:Y:S01]  /*2cb0*/  MUFU.RCP R75, R75 ;  /* 0x0000004b004b7308 */ /* 0x000e220000001000 */
[----:B------:R-:W-:Y:S02]  /*2cc0*/  FMUL.FTZ R149, R115, R68 ;  /* 0x0000004473957220 */ /* 0x000fe40000410000 */
[----:B------:R-:W-:Y:S01]  /*2cd0*/  FMUL.FTZ R167, R131, R146 ;  /* 0x0000009283a77220 */ /* 0x000fe20000410000 */
[----:B------:R-:W-:Y:S01]  /*2ce0*/  HADD2.F32 R131, -RZ, R72.H0_H0 ;  /* 0x20000048ff837230 */ /* 0x000fe20000004100 */
[----:B------:R-:W-:Y:S02]  /*2cf0*/  FFMA.FTZ R148, R45, R148, 1 ;  /* 0x3f8000002d947423 */ /* 0x000fe40000010094 */
[----:B------:R-:W-:-:S02]  /*2d00*/  FMUL.FTZ R145, R74, R145 ;  /* 0x000000914a917220 */ /* 0x000fc40000410000 */
[----:B------:R-:W-:Y:S02]  /*2d10*/  FMUL.FTZ R3, R65, -1.4426950216293334961 ;  /* 0xbfb8aa3b41037820 */ /* 0x000fe40000410000 */
[----:B------:R-:W-:Y:S02]  /*2d20*/  FFMA.FTZ R150, R47, R150, 1 ;  /* 0x3f8000002f967423 */ /* 0x000fe40000010096 */
[----:B------:R-:W-:Y:S02]  /*2d30*/  FMUL.FTZ R149, R76, R149 ;  /* 0x000000954c957220 */ /* 0x000fe40000410000 */
[----:B------:R-:W-:Y:S02]  /*2d40*/  FMUL.FTZ R162, R145, R148 ;  /* 0x0000009491a27220 */ /* 0x000fe40000410000 */
[----:B---3--:R-:W-:Y:S02]  /*2d50*/  FADD.FTZ R146, -R78, 1 ;  /* 0x3f8000004e927421 */ /* 0x008fe40000010100 */
[----:B------:R-:W-:Y:S01]  /*2d60*/  FADD.FTZ R154, R154, 1 ;  /* 0x3f8000009a9a7421 */ /* 0x000fe20000010000 */
[----:B------:R-:W1:Y:S01]  /*2d70*/  MUFU.EX2 R3, R3 ;  /* 0x0000000300037308 */ /* 0x000e620000000800 */
[----:B------:R-:W-:Y:S01]  /*2d80*/  FMUL.FTZ R145, R131, R130 ;  /* 0x0000008283917220 */ /* 0x000fe20000410000 */
[----:B------:R-:W-:Y:S01]  /*2d90*/  LDS.U16 R148, [R97+0x12] ;  /* 0x0000120061947984 */ /* 0x000fe20000000400 */
[----:B------:R-:W-:-:S02]  /*2da0*/  FMUL.FTZ R169, R149, R150 ;  /* 0x0000009695a97220 */ /* 0x000fc40000410000 */
[----:B------:R-:W-:Y:S01]  /*2db0*/  FFMA.FTZ R149, R51, R146, 1 ;  /* 0x3f80000033957423 */ /* 0x000fe20000010092 */
[----:B------:R-:W3:Y:S01]  /*2dc0*/  LDS.U16 R150, [R97+0x14] ;  /* 0x0000140061967984 */ /* 0x000ee20000000400 */
[----:B------:R-:W-:Y:S02]  /*2dd0*/  FADD.FTZ R152, R155, 1 ;  /* 0x3f8000009b987421 */ /* 0x000fe40000010000 */
[----:B------:R-:W-:Y:S01]  /*2de0*/  FMUL.FTZ R146, R78, R145 ;  /* 0x000000914e927220 */ /* 0x000fe20000410000 */
[----:B------:R5:W-:Y:S01]  /*2df0*/  MUFU.RCP R155, R154 ;  /* 0x0000009a009b7308 */ /* 0x000be20000001000 */
[----:B----4-:R-:W-:Y:S01]  /*2e00*/  FADD.FTZ R161, R157, 1 ;  /* 0x3f8000009da17421 */ /* 0x010fe20000010000 */
[----:B------:R-:W-:Y:S01]  /*2e10*/  HADD2.F32 R145, -RZ, R70.H0_H0 ;  /* 0x20000046ff917230 */ /* 0x000fe20000004100 */
[----:B------:R-:W-:Y:S01]  /*2e20*/  LDS.U16 R157, [R97+0x18] ;  /* 0x00001800619d7984 */ /* 0x000fe20000000400 */
[----:B--2---:R-:W-:Y:S01]  /*2e30*/  HADD2.F32 R70, -RZ, R111.H0_H0 ;  /* 0x2000006fff467230 */ /* 0x004fe20000004100 */
[----:B------:R-:W-:-:S02]  /*2e40*/  FADD.FTZ R72, R156, 1 ;  /* 0x3f8000009c487421 */ /* 0x000fc40000010000 */
[----:B-----5:R-:W2:Y:S01]  /*2e50*/  LDS.U16 R154, [R97+0x16] ;  /* 0x00001600619a7984 */ /* 0x020ea20000000400 */
[----:B0-----:R-:W-:Y:S02]  /*2e60*/  FADD.FTZ R111, -R75, 1 ;  /* 0x3f8000004b6f7421 */ /* 0x001fe40000010100 */
[----:B------:R-:W-:Y:S02]  /*2e70*/  FMUL.FTZ R156, R145, R70 ;  /* 0x00000046919c7220 */ /* 0x000fe40000410000 */
[----:B------:R-:W-:Y:S02]  /*2e80*/  FFMA.FTZ R111, R52, R111, 1 ;  /* 0x3f800000346f7423 */ /* 0x000fe4000001006f */
[----:B------:R-:W-:Y:S01]  /*2e90*/  FMUL.FTZ R156, R75, R156 ;  /* 0x0000009c4b9c7220 */ /* 0x000fe20000410000 */
[----:B------:R-:W0:Y:S01]  /*2ea0*/  MUFU.RCP R77, R153 ;  /* 0x00000099004d7308 */ /* 0x000e220000001000 */
[----:B-1----:R-:W-:Y:S02]  /*2eb0*/  FADD.FTZ R168, R3, 1 ;  /* 0x3f80000003a87421 */ /* 0x002fe40000010000 */
[----:B------:R-:W-:Y:S01]  /*2ec0*/  FMUL.FTZ R171, R156, R111 ;  /* 0x0000006f9cab7220 */ /* 0x000fe20000410000 */
[----:B------:R-:W1:Y:S01]  /*2ed0*/  LDS.U16 R3, [R97+0x1a] ;  /* 0x00001a0061037984 */ /* 0x000e620000000400 */
[----:B------:R-:W-:-:S03]  /*2ee0*/  FMUL.FTZ R2, R67, -1.4426950216293334961 ;  /* 0xbfb8aa3b43027820 */ /* 0x000fc60000410000 */
[----:B------:R-:W4:Y:S01]  /*2ef0*/  LDS.U16 R111, [R97+0x1c] ;  /* 0x00001c00616f7984 */ /* 0x000f220000000400 */
[----:B------:R-:W5:Y:S01]  /*2f00*/  MUFU.RCP R72, R72 ;  /* 0x0000004800487308 */ /* 0x000f620000001000 */
[----:B------:R-:W-:Y:S01]  /*2f10*/  FMUL.FTZ R164, R146, R149 ;  /* 0x0000009592a47220 */ /* 0x000fe20000410000 */
[----:B------:R-:W-:Y:S02]  /*2f20*/  HADD2.F32 R146, -RZ, R69.H0_H0 ;  /* 0x20000045ff927230 */ /* 0x000fe40000004100 */
[----:B------:R-:W-:-:S04]  /*2f30*/  HADD2.F32 R69, -RZ, R147.H0_H0 ;  /* 0x20000093ff457230 */ /* 0x000fc80000004100 */
[----:B------:R-:W2:Y:S01]  /*2f40*/  MUFU.EX2 R2, R2 ;  /* 0x0000000200027308 */ /* 0x000ea20000000800 */
[----:B------:R-:W-:Y:S02]  /*2f50*/  FADD.FTZ R163, R158, 1 ;  /* 0x3f8000009ea37421 */ /* 0x000fe40000010000 */
[----:B0-----:R-:W-:Y:S02]  /*2f60*/  FADD.FTZ R147, -R77, 1 ;  /* 0x3f8000004d937421 */ /* 0x001fe40000010100 */
[----:B------:R-:W-:-:S03]  /*2f70*/  FMUL.FTZ R158, R146, R69 ;  /* 0x00000045929e7220 */ /* 0x000fc60000410000 */
[----:B------:R-:W0:Y:S01]  /*2f80*/  MUFU.RCP R152, R152 ;  /* 0x0000009800987308 */ /* 0x000e220000001000 */
[----:B------:R-:W-:Y:S01]  /*2f90*/  FFMA.FTZ R147, R54, R147, 1 ;  /* 0x3f80000036937423 */ /* 0x000fe20000010093 */
[----:B------:R-:W-:Y:S01]  /*2fa0*/  HADD2.F32 R149, -RZ, R46.H0_H0 ;  /* 0x2000002eff957230 */ /* 0x000fe20000004100 */
[----:B------:R-:W-:-:S05]  /*2fb0*/  FMUL.FTZ R158, R77, R158 ;  /* 0x0000009e4d9e7220 */ /* 0x000fca0000410000 */
[----:B------:R-:W1:Y:S01]  /*2fc0*/  MUFU.RCP R161, R161 ;  /* 0x000000a100a17308 */ /* 0x000e620000001000 */
[----:B-----5:R-:W-:Y:S02]  /*2fd0*/  FADD.FTZ R46, -R72, 1 ;  /* 0x3f800000482e7421 */ /* 0x020fe40000010100 */
[----:B------:R-:W-:Y:S01]  /*2fe0*/  FMUL.FTZ R166, R158, R147 ;  /* 0x000000939ea67220 */ /* 0x000fe20000410000 */
[----:B------:R-:W-:Y:S01]  /*2ff0*/  HADD2.F32 R151, -RZ, R48.H0_H0 ;  /* 0x20000030ff977230 */ /* 0x000fe20000004100 */
[----:B--2---:R-:W-:Y:S01]  /*3000*/  FADD.FTZ R158, R2, 1 ;  /* 0x3f800000029e7421 */ /* 0x004fe20000010000 */
[----:B---3--:R-:W-:Y:S01]  /*3010*/  HADD2.F32 R48, -RZ, R150.H0_H0 ;  /* 0x20000096ff307230 */ /* 0x008fe20000004100 */
[----:B------:R-:W-:Y:S01]  /*3020*/  FFMA.FTZ R170, R61, R46, 1 ;  /* 0x3f8000003daa7423 */ /* 0x000fe2000001002e */
[----:B------:R-:W-:Y:S02]  /*3030*/  HADD2.F32 R46, -RZ, R148.H0_H0 ;  /* 0x20000094ff2e7230 */ /* 0x000fe40000004100 */
[----:B------:R-:W-:-:S02]  /*3040*/  HADD2.F32 R148, -RZ, R154.H0_H0 ;  /* 0x2000009aff947230 */ /* 0x000fc40000004100 */
[----:B------:R-:W-:Y:S01]  /*3050*/  HADD2.F32 R150, -RZ, R157.H0_H0 ;  /* 0x2000009dff967230 */ /* 0x000fe20000004100 */
[----:B------:R-:W2:Y:S01]  /*3060*/  MUFU.RCP R163, R163 ;  /* 0x000000a300a37308 */ /* 0x000ea20000001000 */
[----:B------:R-:W-:Y:S01]  /*3070*/  HADD2.F32 R147, -RZ, R55.H0_H0 ;  /* 0x20000037ff937230 */ /* 0x000fe20000004100 */
[----:B0-----:R-:W-:Y:S01]  /*3080*/  FADD.FTZ R2, -R152, 1 ;  /* 0x3f80000098027421 */ /* 0x001fe20000010100 */
[----:B------:R-:W-:Y:S01]  /*3090*/  HADD2.F32 R153, -RZ, R53.H0_H0 ;  /* 0x20000035ff997230 */ /* 0x000fe20000004100 */
[----:B-1----:R-:W-:Y:S02]  /*30a0*/  FADD.FTZ R55, -R161, 1 ;  /* 0x3f800000a1377421 */ /* 0x002fe40000010100 */
[----:B------:R-:W-:Y:S02]  /*30b0*/  FMUL.FTZ R157, R151, R148 ;  /* 0x00000094979d7220 */ /* 0x000fe40000410000 */
[----:B------:R0:W1:Y:S01]  /*30c0*/  MUFU.RCP R156, R168 ;  /* 0x000000a8009c7308 */ /* 0x0000620000001000 */
[----:B------:R-:W-:-:S07]  /*30d0*/  FMUL.FTZ R154, R149, R150 ;  /* 0x00000096959a7220 */ /* 0x000fce0000410000 */
[----:B------:R-:W3:Y:S01]  /*30e0*/  MUFU.RCP R158, R158 ;  /* 0x0000009e009e7308 */ /* 0x000ee20000001000 */
[----:B0-----:R-:W-:Y:S02]  /*30f0*/  FFMA.FTZ R168, R57, R2, 1 ;  /* 0x3f80000039a87423 */ /* 0x001fe40000010002 */
[----:B------:R-:W-:Y:S02]  /*3100*/  FFMA.FTZ R173, R62, R55, 1 ;  /* 0x3f8000003ead7423 */ /* 0x000fe40000010037 */
[----:B------:R-:W-:Y:S02]  /*3110*/  FMUL.FTZ R157, R72, R157 ;  /* 0x0000009d489d7220 */ /* 0x000fe40000410000 */
[----:B------:R-:W-:Y:S02]  /*3120*/  FMUL.FTZ R154, R161, R154 ;  /* 0x0000009aa19a7220 */ /* 0x000fe40000410000 */
[----:B------:R-:W-:Y:S02]  /*3130*/  FADD.FTZ R53, -R155, 1 ;  /* 0x3f8000009b357421 */ /* 0x000fe40000010100 */
        /* <DEDUP_REMOVED lines=10> */
[----:B----4-:R-:W-:Y:S01]  /*31e0*/  HADD2.F32 R154, -RZ, R111.H0_H0 ;  /* 0x2000006fff9a7230 */ /* 0x010fe20000004100 */
[----:B------:R-:W-:Y:S01]  /*31f0*/  FMUL.FTZ R55, R152, R55 ;  /* 0x0000003798377220 */ /* 0x000fe20000410000 */
[----:B------:R-:W-:Y:S01]  /*3200*/  HADD2.F32 R159, -RZ, R159.H0_H0 ;  /* 0x2000009fff9f7230 */ /* 0x000fe20000004100 */
[----:B------:R-:W-:Y:S01]  /*3210*/  FMUL.FTZ R53, R2, R53 ;  /* 0x0000003502357220 */ /* 0x000fe20000410000 */
[----:B------:R-:W-:Y:S01]  /*3220*/  F2FP.PACK_AB R172, R165, R160 ;  /* 0x000000a0a5ac723e */ /* 0x000fe200000000ff */
[----:B------:R-:W-:Y:S01]  /*3230*/  BAR.SYNC.DEFER_BLOCKING 0x0 ;  /* 0x0000000000007b1d */ /* 0x000fe20000010000 */
[----:B------:R-:W-:-:S02]  /*3240*/  FMUL.FTZ R55, R55, R168 ;  /* 0x000000a837377220 */ /* 0x000fc40000410000 */
[----:B--2---:R-:W-:Y:S02]  /*3250*/  FADD.FTZ R165, -R163, 1 ;  /* 0x3f800000a3a57421 */ /* 0x004fe40000010100 */
[----:B-1----:R-:W-:Y:S02]  /*3260*/  FADD.FTZ R160, -R156, 1 ;  /* 0x3f8000009ca07421 */ /* 0x002fe40000010100 */
        /* <DEDUP_REMOVED lines=11> */
[----:B------:R-:W-:-:S02]  /*3320*/  FMUL.FTZ R2, R2, R165 ;  /* 0x000000a502027220 */ /* 0x000fc40000410000 */
[----:B------:R-:W-:Y:S02]  /*3330*/  FMUL.FTZ R3, R3, R160 ;  /* 0x000000a003037220 */ /* 0x000fe40000410000 */
[----:B------:R-:W-:Y:S01]  /*3340*/  FMUL.FTZ R168, R111, R168 ;  /* 0x000000a86fa87220 */ /* 0x000fe20000410000 */
[----:B------:R-:W-:Y:S02]  /*3350*/  PRMT R111, R172, 0x7632, R111 ;  /* 0x00007632ac6f7816 */ /* 0x000fe4000000006f */
[----:B------:R-:W-:Y:S02]  /*3360*/  F2FP.PACK_AB R162, R169, R162 ;  /* 0x000000a2a9a2723e */ /* 0x000fe400000000ff */
[----:B------:R-:W-:Y:S02]  /*3370*/  PRMT R160, R110, 0x7632, R160 ;  /* 0x000076326ea07816 */ /* 0x000fe400000000a0 */
[----:B------:R-:W-:Y:S02]  /*3380*/  ISETP.NE.AND P1, PT, R137, RZ, PT ;  /* 0x000000ff8900720c */ /* 0x000fe40003f25270 */
[----:B------:R-:W-:-:S02]  /*3390*/  F2FP.PACK_AB R164, R171, R164 ;  /* 0x000000a4aba4723e */ /* 0x000fc400000000ff */
[----:B------:R-:W-:Y:S02]  /*33a0*/  F2FP.PACK_AB R53, R53, R166 ;  /* 0x000000a63535723e */ /* 0x000fe400000000ff */
[----:B------:R-:W-:Y:S02]  /*33b0*/  F2FP.PACK_AB R55, R170, R55 ;  /* 0x00000037aa37723e */ /* 0x000fe400000000ff */
[----:B------:R-:W-:Y:S02]  /*33c0*/  F2FP.PACK_AB R2, R2, R173 ;  /* 0x000000ad0202723e */ /* 0x000fe400000000ff */
[----:B------:R-:W-:Y:S01]  /*33d0*/  F2FP.PACK_AB R3, R168, R3 ;  /* 0x00000003a803723e */ /* 0x000fe200000000ff */
[----:B------:R0:W-:Y:S01]  /*33e0*/  STS.U16 [R97+0x2], R111 ;  /* 0x0000026f61007388 */ /* 0x0001e20000000400 */
[----:B------:R-:W-:Y:S02]  /*33f0*/  PRMT R165, R162, 0x7632, R165 ;  /* 0x00007632a2a57816 */ /* 0x000fe400000000a5 */
        /* <DEDUP_REMOVED lines=46> */
[----:B------:R-:W-:-:S03]  /*36e0*/  LEA R111, P0, R134, c[0x0][0x338], 0x1 ;  /* 0x0000ce00866f7a11 */ /* 0x000fc600078008ff */
[----:B--2---:R-:W-:Y:S01]  /*36f0*/  IMAD R162, R143, c[0x0][0x2f4], R110 ;  /* 0x0000bd008fa27a24 */ /* 0x004fe200078e026e */
[----:B------:R-:W-:Y:S02]  /*3700*/  IADD3 R110, P2, R80, R2, RZ ;  /* 0x00000002506e7210 */ /* 0x000fe40007f5e0ff */
[----:B------:R-:W-:Y:S02]  /*3710*/  LEA.HI.X R160, R134, c[0x0][0x33c], R129, 0x1, P0 ;  /* 0x0000cf0086a07a11 */ /* 0x000fe400000f0c81 */
[----:B------:R-:W-:Y:S02]  /*3720*/  IADD3.X R3, R79, R162, R3, P2, !PT ;  /* 0x000000a24f037210 */ /* 0x000fe400017fe403 */
[C---:B------:R-:W-:Y:S01]  /*3730*/  LEA R2, P5, R110.reuse, R111, 0x1 ;  /* 0x0000006f6e027211 */ /* 0x040fe200078a08ff */
[----:B------:R-:W-:Y:S03]  /*3740*/  BSSY B0, `(.L_x_4115) ;  /* 0x0000016000007945 */ /* 0x000fe60003800000 */
[----:B------:R-:W-:-:S02]  /*3750*/  LEA.HI.X R3, R110, R160, R3, 0x1, P5 ;  /* 0x000000a06e037211 */ /* 0x000fc400028f0c03 */
[C---:B0-----:R-:W-:Y:S02]  /*3760*/  ISETP.GE.AND P4, PT, R134.reuse, R193, PT ;  /* 0x000000c18600720c */ /* 0x041fe40003f86270 */
        /* <DEDUP_REMOVED lines=19> */
.L_x_4116:
[----:B------:R-:W-:Y:S05]  /*38a0*/  BSYNC B0 ;  /* 0x0000000000007941 */ /* 0x000fea0003800000 */
.L_x_4115:
[----:B------:R-:W-:Y:S01]  /*38b0*/  @!P0 STG.E.U16 [R2.64+-0x740], R167 ;  /* 0xfff8c0a702008986 */ /* 0x000fe2000c101506 */
[-C--:B------:R-:W-:Y:S01]  /*38c0*/  ISETP.GE.AND P0, PT, R11, R193.reuse, PT ;  /* 0x000000c10b00720c */ /* 0x080fe20003f06270 */
[----:B------:R-:W-:Y:S01]  /*38d0*/  HADD2.F32 R38, -RZ, R38.H0_H0 ;  /* 0x20000026ff267230 */ /* 0x000fe20000004100 */
[-C--:B------:R-:W-:Y:S01]  /*38e0*/  ISETP.GE.AND P4, PT, R13, R193.reuse, PT ;  /* 0x000000c10d00720c */ /* 0x080fe20003f86270 */
[----:B------:R-:W-:Y:S01]  /*38f0*/  @!P2 STG.E.U16 [R2.64+-0x700], R169 ;  /* 0xfff900a90200a986 */ /* 0x000fe2000c101506 */
[-C--:B------:R-:W-:Y:S01]  /*3900*/  ISETP.GE.AND P5, PT, R14, R193.reuse, PT ;  /* 0x000000c10e00720c */ /* 0x080fe20003fa6270 */
[----:B------:R-:W-:Y:S01]  /*3910*/  HADD2.F32 R37, -RZ, R37.H0_H0 ;  /* 0x20000025ff257230 */ /* 0x000fe20000004100 */
[-C--:B------:R-:W-:Y:S01]  /*3920*/  ISETP.GE.AND P6, PT, R15, R193.reuse, PT ;  /* 0x000000c10f00720c */ /* 0x080fe20003fc6270 */
[----:B------:R1:W-:Y:S01]  /*3930*/  @!P3 STG.E.U16 [R2.64+-0x780], R165 ;  /* 0xfff880a50200b986 */ /* 0x0003e2000c101506 */
[-C--:B------:R-:W-:Y:S01]  /*3940*/  ISETP.GE.AND P2, PT, R16, R193.reuse, PT ;  /* 0x000000c11000720c */ /* 0x080fe20003f46270 */
        /* <DEDUP_REMOVED lines=11> */
[----:B-1----:R-:W-:Y:S01]  /*3a00*/  FMUL.FTZ R165, R51, R78 ;  /* 0x0000004e33a57220 */ /* 0x002fe20000410000 */
        /* <DEDUP_REMOVED lines=30> */
[----:B------:R-:W-:-:S02]  /*3bf0*/  FMUL.FTZ R156, R65, R156 ;  /* 0x0000009c419c7220 */ /* 0x000fc40000410000 */
[----:B------:R-:W-:Y:S01]  /*3c00*/  @!P3 STG.E.U16 [R2.64+-0x680], R173 ;  /* 0xfff980ad0200b986 */ /* 0x000fe2000c101506 */
[----:B------:R-:W-:Y:S01]  /*3c10*/  ISETP.GE.AND P3, PT, R0, R193, PT ;  /* 0x000000c10000720c */ /* 0x000fe20003f66270 */
[----:B------:R-:W-:Y:S02]  /*3c20*/  FMUL.FTZ R67, R67, R158 ;  /* 0x0000009e43437220 */ /* 0x000fe40000410000 */
[----:B------:R-:W-:Y:S02]  /*3c30*/  FMUL.FTZ R64, R60, R160 ;  /* 0x000000a03c407220 */ /* 0x000fe40000410000 */
[----:B------:R-:W-:Y:S02]  /*3c40*/  FADD.FTZ R78, R38, UR5 ;  /* 0x00000005264e7e21 */ /* 0x000fe40008010000 */
[----:B------:R-:W-:Y:S02]  /*3c50*/  FADD.FTZ R77, R37, UR5 ;  /* 0x00000005254d7e21 */ /* 0x000fe40008010000 */
[----:B------:R-:W-:-:S02]  /*3c60*/  FADD.FTZ R76, R36, UR5 ;  /* 0x00000005244c7e21 */ /* 0x000fc40008010000 */
[----:B------:R-:W-:Y:S02]  /*3c70*/  FADD.FTZ R75, R35, UR5 ;  /* 0x00000005234b7e21 */ /* 0x000fe40008010000 */
[----:B------:R1:W-:Y:S01]  /*3c80*/  @!P3 STG.E.U16 [R2.64+-0x7c0], R55 ;  /* 0xfff840370200b986 */ /* 0x0003e2000c101506 */
[----:B------:R-:W-:Y:S02]  /*3c90*/  FADD.FTZ R74, R34, UR5 ;  /* 0x00000005224a7e21 */ /* 0x000fe40008010000 */
[----:B------:R-:W-:Y:S02]  /*3ca0*/  FADD.FTZ R73, R33, UR5 ;  /* 0x0000000521497e21 */ /* 0x000fe40008010000 */
[----:B------:R-:W-:Y:S02]  /*3cb0*/  FADD.FTZ R72, R32, UR5 ;  /* 0x0000000520487e21 */ /* 0x000fe40008010000 */
[----:B------:R-:W-:Y:S02]  /*3cc0*/  FADD.FTZ R59, R31, UR5 ;  /* 0x000000051f3b7e21 */ /* 0x000fe40008010000 */
[----:B------:R-:W-:-:S02]  /*3cd0*/  FADD.FTZ R58, R30, UR5 ;  /* 0x000000051e3a7e21 */ /* 0x000fc40008010000 */
[----:B------:R-:W-:Y:S02]  /*3ce0*/  FADD.FTZ R57, R22, UR5 ;  /* 0x0000000516397e21 */ /* 0x000fe40008010000 */
[----:B------:R-:W-:Y:S02]  /*3cf0*/  FADD.FTZ R56, R24, UR5 ;  /* 0x0000000518387e21 */ /* 0x000fe40008010000 */
[----:B-1----:R-:W-:Y:S02]  /*3d00*/  FADD.FTZ R55, R25, UR5 ;  /* 0x0000000519377e21 */ /* 0x002fe40008010000 */
[----:B------:R-:W-:Y:S02]  /*3d10*/  FADD.FTZ R54, R26, UR5 ;  /* 0x000000051a367e21 */ /* 0x000fe40008010000 */
[----:B0-----:R-:W-:Y:S02]  /*3d20*/  FADD.FTZ R53, R27, UR5 ;  /* 0x000000051b357e21 */ /* 0x001fe40008010000 */
        /* <DEDUP_REMOVED lines=19> */
[----:B------:R-:W-:Y:S01]  /*3e60*/  FMUL.FTZ R39, R160, R39 ;  /* 0x00000027a0277220 */ /* 0x000fe20000410000 */
[----:B------:R-:W-:Y:S01]  /*3e70*/  LEA R151, P0, R134, c[0x0][0x270], 0x1 ;  /* 0x00009c0086977a11 */ /* 0x000fe200078008ff */
        /* <DEDUP_REMOVED lines=35> */
[----:B--2---:R-:W-:-:S03]  /*40b0*/  PRMT R24, R150, 0x7632, R24 ;  /* 0x0000763296187816 */ /* 0x004fc60000000018 */
[----:B------:R-:W-:Y:S01]  /*40c0*/  STS.U16 [R97+0x4], R41 ;  /* 0x0000042961007388 */ /* 0x000fe20000000400 */
[----:B---3--:R-:W-:-:S03]  /*40d0*/  PRMT R3, R67, 0x7632, R3 ;  /* 0x0000763243037816 */ /* 0x008fc60000000003 */
[----:B------:R-:W-:Y:S04]  /*40e0*/  STS.U16 [R97+0x8], R45 ;  /* 0x0000082d61007388 */ /* 0x000fe80000000400 */
[----:B------:R-:W-:Y:S04]  /*40f0*/  STS.U16 [R97+0xe], R2 ;  /* 0x00000e0261007388 */ /* 0x000fe80000000400 */
[----:B------:R-:W-:Y:S04]  /*4100*/  STS.U16 [R97+0x10], R46 ;  /* 0x0000102e61007388 */ /* 0x000fe80000000400 */
[----:B------:R-:W-:Y:S04]  /*4110*/  STS.U16 [R97+0x12], R26 ;  /* 0x0000121a61007388 */ /* 0x000fe80000000400 */
[----:B------:R-:W-:Y:S04]  /*4120*/  STS.U16 [R97+0x14], R25 ;  /* 0x0000141961007388 */ /* 0x000fe80000000400 */
[----:B------:R0:W-:Y:S04]  /*4130*/  STS.U16 [R97+0x16], R22 ;  /* 0x0000161661007388 */ /* 0x0001e80000000400 */
[----:B------:R-:W-:Y:S04]  /*4140*/  STS.U16 [R97+0x18], R150 ;  /* 0x0000189661007388 */ /* 0x000fe80000000400 */
[----:B------:R-:W-:Y:S01]  /*4150*/  STS.U16 [R97+0x1a], R24 ;  /* 0x00001a1861007388 */ /* 0x000fe20000000400 */
[----:B0-----:R-:W-:-:S03]  /*4160*/  IMAD R22, R140, c[0x0][0x210], RZ ;  /* 0x000084008c167a24 */ /* 0x001fc600078e02ff */
[----:B------:R-:W-:Y:S01]  /*4170*/  STS.U16 [R97+0x1c], R67 ;  /* 0x00001c4361007388 */ /* 0x000fe20000000400 */
[----:B------:R-:W-:-:S03]  /*4180*/  IMAD R153, R141, c[0x0][0x214], R22 ;  /* 0x000085008d997a24 */ /* 0x000fc600078e0216 */
[----:B------:R0:W-:Y:S01]  /*4190*/  STS.U16 [R97+0x1e], R3 ;  /* 0x00001e0361007388 */ /* 0x0001e20000000400 */
[----:B------:R-:W-:-:S06]  /*41a0*/  NOP ;  /* 0x0000000000007918 */ /* 0x000fcc0000000000 */
[----:B------:R-:W-:Y:S01]  /*41b0*/  LDS.U16 R25, [R127] ;  /* 0x000000007f197984 */ /* 0x000fe20000000400 */
[----:B------:R-:W-:Y:S02]  /*41c0*/  IMAD R22, R142, c[0x0][0x218], RZ ;  /* 0x000086008e167a24 */ /* 0x000fe400078e02ff */
[----:B0-----:R-:W-:Y:S01]  /*41d0*/  IMAD.WIDE.U32 R2, R141, c[0x0][0x210], RZ ;  /* 0x000084008d027a25 */ /* 0x001fe200078e00ff */
[----:B------:R-:W-:Y:S03]  /*41e0*/  LDS.U16 R27, [R126+0x40] ;  /* 0x000040007e1b7984 */ /* 0x000fe60000000400 */
[----:B------:R-:W-:Y:S01]  /*41f0*/  IMAD R24, R143, c[0x0][0x21c], R22 ;  /* 0x000087008f187a24 */ /* 0x000fe200078e0216 */
        /* <DEDUP_REMOVED lines=42> */
.L_x_4119:
[----:B------:R-:W-:Y:S05]  /*44a0*/  BSYNC B0 ;  /* 0x0000000000007941 */ /* 0x000fea0003800000 */
.L_x_4118:
        /* <DEDUP_REMOVED lines=25> */
.L_x_4117:
        /* <DEDUP_REMOVED lines=24> */
[----:B0-----:R-:W-:Y:S01]  /*47c0*/  CS2R R24, SRZ ;  /* 0x0000000000187805 */ /* 0x001fe2000001ff00 */
[C---:B------:R-:W-:Y:S01]  /*47d0*/  FFMA.FTZ R0, R115.reuse, R3, R0 ;  /* 0x0000000373007223 */ /* 0x040fe20000010000 */
[----:B------:R-:W-:Y:S01]  /*47e0*/  HADD2.F32 R3, -RZ, R89.H0_H0 ;  /* 0x20000059ff037230 */ /* 0x000fe20000004100 */
        /* <DEDUP_REMOVED lines=9> */
[----:B------:R-:W-:Y:S01]  /*4880*/  MOV R19, RZ ;  /* 0x000000ff00137202 */ /* 0x000fe20000000f00 */
[C---:B------:R-:W-:Y:S01]  /*4890*/  FFMA.FTZ R2, R146.reuse, R2, R3 ;  /* 0x0000000292027223 */ /* 0x040fe20000010003 */
[----:B------:R-:W-:Y:S01]  /*48a0*/  HADD2.F32 R3, -RZ, R86.H0_H0 ;  /* 0x20000056ff037230 */ /* 0x000fe20000004100 */
[----:B------:R-:W-:-:S02]  /*48b0*/  FMUL.FTZ R42, R146, UR4 ;  /* 0x00000004922a7c20 */ /* 0x000fc40008410000 */
[C---:B------:R-:W-:Y:S01]  /*48c0*/  FFMA.FTZ R0, R147.reuse, R0, R2 ;  /* 0x0000000093007223 */ /* 0x040fe20000010002 */
[----:B------:R-:W-:Y:S01]  /*48d0*/  HADD2.F32 R2, -RZ, R85.H0_H0 ;  /* 0x20000055ff027230 */ /* 0x000fe20000004100 */
[----:B------:R-:W-:Y:S02]  /*48e0*/  FMUL.FTZ R41, R147, UR4 ;  /* 0x0000000493297c20 */ /* 0x000fe40008410000 */
[C---:B------:R-:W-:Y:S01]  /*48f0*/  FFMA.FTZ R3, R7.reuse, R3, R0 ;  /* 0x0000000307037223 */ /* 0x040fe20000010000 */
[----:B------:R-:W-:Y:S01]  /*4900*/  HADD2.F32 R0, -RZ, R84.H0_H0 ;  /* 0x20000054ff007230 */ /* 0x000fe20000004100 */
[----:B------:R-:W-:Y:S02]  /*4910*/  FMUL.FTZ R40, R7, UR4 ;  /* 0x0000000407287c20 */ /* 0x000fe40008410000 */
[C---:B------:R-:W-:Y:S01]  /*4920*/  FFMA.FTZ R2, R6.reuse, R2, R3 ;  /* 0x0000000206027223 */ /* 0x040fe20000010003 */
[----:B------:R-:W-:Y:S01]  /*4930*/  HADD2.F32 R3, -RZ, R83.H0_H0 ;  /* 0x20000053ff037230 */ /* 0x000fe20000004100 */
        /* <DEDUP_REMOVED lines=21> */
[----:B------:R-:W-:Y:S02]  /*4a90*/  FADD.FTZ R13, R71, R71 ;  /* 0x00000047470d7221 */ /* 0x000fe40000010000 */
[----:B------:R-:W-:Y:S01]  /*4aa0*/  FADD.FTZ R12, R115, R115 ;  /* 0x00000073730c7221 */ /* 0x000fe20000010000 */
[----:B------:R-:W-:Y:S01]  /*4ab0*/  IADD3 R17, R17, -R0, RZ ;  /* 0x8000000011117210 */ /* 0x000fe20007ffe0ff */
        /* <DEDUP_REMOVED lines=11> */
.L_x_4157:
        /* <DEDUP_REMOVED lines=14> */
[----:B------:R-:W-:-:S03]  /*4c50*/  IMAD R152, R142, c[0x0][0x1b8], RZ ;  /* 0x00006e008e987a24 */ /* 0x000fc600078e02ff */
[----:B------:R-:W-:Y:S01]  /*4c60*/  ISETP.NE.OR P0, PT, R133, RZ, !P0 ;  /* 0x000000ff8500720c */ /* 0x000fe20004705670 */
[----:B------:R-:W-:Y:S01]  /*4c70*/  IMAD R71, R143, c[0x0][0x1bc], R152 ;  /* 0x00006f008f477a24 */ /* 0x000fe200078e0298 */
[----:B------:R-:W-:-:S05]  /*4c80*/  HADD2.F32 R229, -RZ, R96.H0_H0 ;  /* 0x20000060ffe57230 */ /* 0x000fca0000004100 */
[C---:B------:R-:W-:Y:S01]  /*4c90*/  FMUL.FTZ R229, R78.reuse, R229 ;  /* 0x000000e54ee57220 */ /* 0x040fe20000410000 */
        /* <DEDUP_REMOVED lines=21> */
[----:B------:R-:W-:-:S04]  /*4df0*/  FMUL.FTZ R60, R72, UR15 ;  /* 0x0000000f483c7c20 */ /* 0x000fc80008410000 */
[----:B------:R-:W-:Y:S01]  /*4e00*/  FMUL.RZ R67, R60, 0.15915493667125701904 ;  /* 0x3e22f9833c437820 */ /* 0x000fe2000040c000 */
[----:B------:R-:W-:Y:S01]  /*4e10*/  MUFU.COS R171, R63 ;  /* 0x0000003f00ab7308 */ /* 0x000fe20000000000 */
[----:B------:R-:W-:-:S04]  /*4e20*/  FMUL.FTZ R60, R59, UR15 ;  /* 0x0000000f3b3c7c20 */ /* 0x000fc80008410000 */
[----:B------:R-:W-:Y:S02]  /*4e30*/  FMUL.RZ R68, R60, 0.15915493667125701904 ;  /* 0x3e22f9833c447820 */ /* 0x000fe4000040c000 */
[----:B------:R-:W-:Y:S01]  /*4e40*/  FMUL.FTZ R60, R58, UR15 ;  /* 0x0000000f3a3c7c20 */ /* 0x000fe20008410000 */
[----:B------:R-:W-:Y:S03]  /*4e50*/  MUFU.SIN R166, R61 ;  /* 0x0000003d00a67308 */ /* 0x000fe60000000400 */
[----:B------:R-:W-:-:S05]  /*4e60*/  FMUL.RZ R70, R60, 0.15915493667125701904 ;  /* 0x3e22f9833c467820 */ /* 0x000fca000040c000 */
[----:B------:R0:W-:Y:S08]  /*4e70*/  MUFU.COS R146, R61 ;  /* 0x0000003d00927308 */ /* 0x0001f00000000000 */
[----:B------:R-:W-:Y:S01]  /*4e80*/  MUFU.SIN R164, R62 ;  /* 0x0000003e00a47308 */ /* 0x000fe20000000400 */
[----:B0-----:R-:W-:-:S05]  /*4e90*/  IMAD.WIDE.U32 R60, R143, c[0x0][0x1b8], RZ ;  /* 0x00006e008f3c7a25 */ /* 0x001fca00078e00ff */
[----:B------:R-:W-:Y:S01]  /*4ea0*/  IADD3 R61, R61, R71, RZ ;  /* 0x000000473d3d7210 */ /* 0x000fe20007ffe0ff */
[----:B------:R-:W-:Y:S01]  /*4eb0*/  IMAD R71, R66, c[0x0][0x1c0], RZ ;  /* 0x0000700042477a24 */ /* 0x000fe200078e02ff */
[----:B------:R0:W-:Y:S03]  /*4ec0*/  MUFU.COS R148, R62 ;  /* 0x0000003e00947308 */ /* 0x0001e60000000000 */
[C---:B------:R-:W-:Y:S02]  /*4ed0*/  IMAD R71, R0.reuse, c[0x0][0x1c4], R71 ;  /* 0x0000710000477a24 */ /* 0x040fe400078e0247 */
[----:B------:R-:W-:-:S03]  /*4ee0*/  IMAD.WIDE.U32 R60, R0, c[0x0][0x1c0], R60 ;  /* 0x00007000003c7a25 */ /* 0x000fc600078e003c */
[----:B------:R-:W-:Y:S01]  /*4ef0*/  MUFU.SIN R162, R67 ;  /* 0x0000004300a27308 */ /* 0x000fe20000000400 */
[----:B0-----:R-:W-:Y:S01]  /*4f00*/  IMAD.WIDE.U32 R62, R143, c[0x0][0x198], RZ ;  /* 0x000066008f3e7a25 */ /* 0x001fe200078e00ff */
[----:B------:R-:W-:-:S06]  /*4f10*/  IADD3 R61, R61, R71, RZ ;  /* 0x000000473d3d7210 */ /* 0x000fcc0007ffe0ff */
[----:B------:R0:W-:Y:S08]  /*4f20*/  MUFU.COS R150, R67 ;  /* 0x0000004300967308 */ /* 0x0001f00000000000 */
[----:B------:R-:W-:Y:S01]  /*4f30*/  MUFU.SIN R168, R65 ;  /* 0x0000004100a87308 */ /* 0x000fe20000000400 */
[----:B0-----:R-:W-:-:S05]  /*4f40*/  IMAD R67, R143, c[0x0][0x19c], R130 ;  /* 0x000067008f437a24 */ /* 0x001fca00078e0282 */
[----:B------:R-:W-:Y:S01]  /*4f50*/  IADD3 R63, R63, R67, RZ ;  /* 0x000000433f3f7210 */ /* 0x000fe20007ffe0ff */
[----:B------:R-:W-:Y:S01]  /*4f60*/  IMAD R67, R66, c[0x0][0x1a0], RZ ;  /* 0x0000680042437a24 */ /* 0x000fe200078e02ff */
[----:B------:R0:W-:Y:S01]  /*4f70*/  MUFU.COS R144, R65 ;  /* 0x0000004100907308 */ /* 0x0001e20000000000 */
[----:B------:R-:W-:Y:S02]  /*4f80*/  LEA R66, P3, R60, c[0x0][0x230], 0x3 ;  /* 0x00008c003c427a11 */ /* 0x000fe400078618ff */
[C---:B------:R-:W-:Y:S02]  /*4f90*/  IMAD R67, R0.reuse, c[0x0][0x1a4], R67 ;  /* 0x0000690000437a24 */ /* 0x040fe400078e0243 */
[----:B------:R-:W-:-:S03]  /*4fa0*/  IMAD.WIDE.U32 R62, R0, c[0x0][0x1a0], R62 ;  /* 0x00006800003e7a25 */ /* 0x000fc600078e003e */
[----:B------:R-:W-:Y:S01]  /*4fb0*/  MUFU.SIN R158, R70 ;  /* 0x00000046009e7308 */ /* 0x000fe20000000400 */
[----:B0-----:R-:W-:Y:S01]  /*4fc0*/  FMUL.FTZ R65, R57, UR15 ;  /* 0x0000000f39417c20 */ /* 0x001fe20008410000 */
[----:B------:R-:W-:Y:S02]  /*4fd0*/  IADD3 R63, R63, R67, RZ ;  /* 0x000000433f3f7210 */ /* 0x000fe40007ffe0ff */
[----:B------:R-:W-:Y:S01]  /*4fe0*/  LEA R64, P2, R62, c[0x0][0x228], 0x3 ;  /* 0x00008a003e407a11 */ /* 0x000fe200078418ff */
[----:B------:R-:W-:Y:S01]  /*4ff0*/  FMUL.RZ R65, R65, 0.15915493667125701904 ;  /* 0x3e22f98341417820 */ /* 0x000fe2000040c000 */
[----:B------:R-:W-:Y:S01]  /*5000*/  LEA.HI.X R67, R60, c[0x0][0x234], R61, 0x3, P3 ;  /* 0x00008d003c437a11 */ /* 0x000fe200018f1c3d */
[----:B------:R-:W-:Y:S01]  /*5010*/  FMUL.FTZ R60, R55, UR15 ;  /* 0x0000000f373c7c20 */ /* 0x000fe20008410000 */
[----:B------:R2:W-:Y:S08]  /*5020*/  MUFU.COS R176, R70 ;  /* 0x0000004600b07308 */ /* 0x0005f00000000000 */
[----:B------:R-:W-:Y:S01]  /*5030*/  MUFU.SIN R156, R65 ;  /* 0x00000041009c7308 */ /* 0x000fe20000000400 */
[----:B------:R-:W3:Y:S01]  /*5040*/  LDG.E.64 R66, [R66.64] ;  /* 0x0000000642427981 */ /* 0x000ee2000c1e1b00 */
[----:B--2---:R-:W-:Y:S01]  /*5050*/  MOV R70, UR14 ;  /* 0x0000000e00467c02 */ /* 0x004fe20008000f00 */
[----:B------:R-:W-:-:S04]  /*5060*/  FMUL.RZ R71, R60, 0.15915493667125701904 ;  /* 0x3e22f9833c477820 */ /* 0x000fc8000040c000 */
[----:B------:R-:W-:Y:S01]  /*5070*/  FMUL.FTZ R70, R70, 1.4426950216293334961 ;  /* 0x3fb8aa3b46467820 */ /* 0x000fe20000410000 */
[----:B------:R0:W-:Y:S08]  /*5080*/  MUFU.COS R157, R65 ;  /* 0x00000041009d7308 */ /* 0x0001f00000000000 */
[----:B------:R-:W-:Y:S01]  /*5090*/  MUFU.SIN R160, R68 ;  /* 0x0000004400a07308 */ /* 0x000fe20000000400 */
[----:B0-----:R-:W-:-:S02]  /*50a0*/  LEA.HI.X R65, R62, c[0x0][0x22c], R63, 0x3, P2 ;  /* 0x00008b003e417a11 */ /* 0x001fc400010f1c3f */
[C---:B------:R-:W-:Y:S02]  /*50b0*/  ISETP.NE.AND P2, PT, R137.reuse, RZ, PT ;  /* 0x000000ff8900720c */ /* 0x040fe40003f45270 */
[----:B------:R-:W-:Y:S02]  /*50c0*/  IADD3 R63, R137, 0x200, RZ ;  /* 0x00000200893f7810 */ /* 0x000fe40007ffe0ff */
[----:B------:R-:W3:Y:S01]  /*50d0*/  LDG.E.64 R64, [R64.64] ;  /* 0x0000000640407981 */ /* 0x000ee2000c1e1b00 */
[----:B------:R0:W-:Y:S08]  /*50e0*/  MUFU.COS R174, R68 ;  /* 0x0000004400ae7308 */ /* 0x0001f00000000000 */
[----:B------:R-:W-:Y:S01]  /*50f0*/  MUFU.SIN R154, R178 ;  /* 0x000000b2009a7308 */ /* 0x000fe20000000400 */
[----:B0-----:R-:W-:-:S07]  /*5100*/  FMUL.FTZ R68, R78, R70 ;  /* 0x000000464e447220 */ /* 0x001fce0000410000 */
[----:B------:R-:W0:Y:S01]  /*5110*/  MUFU.EX2 R68, R68 ;  /* 0x0000004400447308 */ /* 0x000e220000000800 */
[----:B------:R-:W-:-:S04]  /*5120*/  @!P2 LEA R63, R17, R0, 0x8 ;  /* 0x00000000113fa211 */ /* 0x000fc800078e40ff */
[----:B------:R-:W-:Y:S01]  /*5130*/  SHF.L.U32 R145, R63, 0x3, RZ ;  /* 0x000000033f917819 */ /* 0x000fe200000006ff */
[----:B------:R-:W-:Y:S02]  /*5140*/  HFMA2.MMA R61, -RZ, RZ, 0, 0 ;  /* 0x00000000ff3d7435 */ /* 0x000fe400000001ff */
[----:B------:R-:W-:Y:S01]  /*5150*/  MUFU.SIN R152, R71 ;  /* 0x0000004700987308 */ /* 0x000fe20000000400 */
[----:B0-----:R-:W-:-:S07]  /*5160*/  FMUL.FTZ R130, R68, R69 ;  /* 0x0000004544827220 */ /* 0x001fce0000410000 */
[----:B------:R0:W-:Y:S01]  /*5170*/  MUFU.COS R180, R71 ;  /* 0x0000004700b47308 */ /* 0x0001e20000000000 */
[----:B------:R-:W-:-:S05]  /*5180*/  FMUL.FTZ R131, R68, R131 ;  /* 0x0000008344837220 */ /* 0x000fca0000410000 */
[----:B------:R1:W-:Y:S01]  /*5190*/  STS.64 [R145+0x10b0], R130 ;  /* 0x0010b08291007388 */ /* 0x0003e20000000a00 */
[----:B------:R-:W-:Y:S01]  /*51a0*/  @!P0 IADD3 R69, R128, -0x2, RZ ;  /* 0xfffffffe80458810 */ /* 0x000fe20007ffe0ff */
[----:B------:R-:W-:Y:S01]  /*51b0*/  FMUL.FTZ R68, R54, UR15 ;  /* 0x0000000f36447c20 */ /* 0x000fe20008410000 */
[----:B------:R-:W-:Y:S01]  /*51c0*/  MOV R60, 0x3f800000 ;  /* 0x3f800000003c7802 */ /* 0x000fe20000000f00 */
[----:B0-----:R-:W-:Y:S01]  /*51d0*/  FMUL.FTZ R71, R53, UR15 ;  /* 0x0000000f35477c20 */ /* 0x001fe20008410000 */
[----:B------:R-:W-:Y:S01]  /*51e0*/  MUFU.COS R178, R178 ;  /* 0x000000b200b27308 */ /* 0x000fe20000000000 */
[----:B------:R-:W-:Y:S01]  /*51f0*/  @!P0 IMAD R69, R69, c[0x0][0x16c], R0 ;  /* 0x00005b0045458a24 */ /* 0x000fe200078e0200 */
[----:B------:R-:W-:Y:S01]  /*5200*/  CS2R R62, SRZ ;  /* 0x00000000003e7805 */ /* 0x000fe2000001ff00 */
[----:B------:R-:W-:Y:S02]  /*5210*/  FMUL.RZ R147, R68, 0.15915493667125701904 ;  /* 0x3e22f98344937820 */ /* 0x000fe4000040c000 */
[----:B------:R-:W-:Y:S01]  /*5220*/  @!P0 IMAD.WIDE R68, R69, 0x10, R108 ;  /* 0x0000001045448825 */ /* 0x000fe200078e026c */
[----:B------:R-:W-:Y:S03]  /*5230*/  BAR.SYNC.DEFER_BLOCKING 0x0 ;  /* 0x0000000000007b1d */ /* 0x000fe60000010000 */
[----:B------:R-:W-:-:S02]  /*5240*/  FMUL.RZ R149, R71, 0.15915493667125701904 ;  /* 0x3e22f98347957820 */ /* 0x000fc4000040c000 */
[----:B------:R-:W-:-:S04]  /*5250*/  FMUL.FTZ R71, R52, UR15 ;  /* 0x0000000f34477c20 */ /* 0x000fc80008410000 */
[----:B------:R-:W-:Y:S02]  /*5260*/  FMUL.RZ R151, R71, 0.15915493667125701904 ;  /* 0x3e22f98347977820 */ /* 0x000fe4000040c000 */
[-C--:B------:R-:W-:Y:S02]  /*5270*/  FMUL.FTZ R71, R77, R70.reuse ;  /* 0x000000464d477220 */ /* 0x080fe40000410000 */
[-C--:B-1----:R-:W-:Y:S01]  /*5280*/  FMUL.FTZ R145, R74, R70.reuse ;  /* 0x000000464a917220 */ /* 0x082fe20000410000 */
[----:B------:R0:W5:Y:S03]  /*5290*/  @!P0 LDG.E.128 R60, [R68.64] ;  /* 0x00000006443c8981 */ /* 0x000166000c1e1d00 */
[----:B------:R-:W-:Y:S01]  /*52a0*/  MUFU.EX2 R71, R71 ;  /* 0x0000004700477308 */ /* 0x000fe20000000800 */
[-C--:B0-----:R-:W-:Y:S02]  /*52b0*/  FMUL.FTZ R68, R76, R70.reuse ;  /* 0x000000464c447220 */ /* 0x081fe40000410000 */
[----:B------:R-:W-:-:S05]  /*52c0*/  FMUL.FTZ R69, R75, R70 ;  /* 0x000000464b457220 */ /* 0x000fca0000410000 */
[----:B------:R-:W0:Y:S08]  /*52d0*/  MUFU.EX2 R68, R68 ;  /* 0x0000004400447308 */ /* 0x000e300000000800 */
[----:B------:R-:W1:Y:S08]  /*52e0*/  MUFU.EX2 R69, R69 ;  /* 0x0000004500457308 */ /* 0x000e700000000800 */
[----:B------:R-:W2:Y:S01]  /*52f0*/  MUFU.EX2 R145, R145 ;  /* 0x0000009100917308 */ /* 0x000ea20000000800 */
[----:B0-----:R-:W-:-:S02]  /*5300*/  FMUL.FTZ R171, R68, R171 ;  /* 0x000000ab44ab7220 */ /* 0x001fc40000410000 */
[----:B------:R-:W-:-:S05]  /*5310*/  FMUL.FTZ R170, R68, R115 ;  /* 0x0000007344aa7220 */ /* 0x000fca0000410000 */
[----:B------:R-:W-:Y:S01]  /*5320*/  MUFU.SIN R175, R147 ;  /* 0x0000009300af7308 */ /* 0x000fe20000000400 */
[----:B------:R-:W-:Y:S02]  /*5330*/  FMUL.FTZ R68, R57, R70 ;  /* 0x0000004639447220 */ /* 0x000fe40000410000 */
[----:B------:R-:W-:-:S05]  /*5340*/  FMUL.FTZ R172, R71, R172 ;  /* 0x000000ac47ac7220 */ /* 0x000fca0000410000 */
[----:B------:R0:W-:Y:S01]  /*5350*/  MUFU.COS R177, R147 ;  /* 0x0000009300b17308 */ /* 0x0001e20000000000 */
[----:B-1----:R-:W-:Y:S01]  /*5360*/  FMUL.FTZ R169, R69, R144 ;  /* 0x0000009045a97220 */ /* 0x002fe20000410000 */
[----:B------:R-:W-:Y:S01]  /*5370*/  HADD2.F32 R144, -RZ, R95.H0_H0 ;  /* 0x2000005fff907230 */ /* 0x000fe20000004100 */
[----:B0-----:R-:W-:Y:S02]  /*5380*/  FMUL.FTZ R147, R73, R70 ;  /* 0x0000004649937220 */ /* 0x001fe40000410000 */
[----:B------:R-:W-:-:S03]  /*5390*/  FMUL.FTZ R173, R71, R114 ;  /* 0x0000007247ad7220 */ /* 0x000fc60000410000 */
[----:B------:R-:W-:Y:S01]  /*53a0*/  MUFU.EX2 R68, R68 ;  /* 0x0000004400447308 */ /* 0x000fe20000000800 */
[----:B------:R-:W-:Y:S02]  /*53b0*/  FMUL.FTZ R114, RZ, R172 ;  /* 0x000000acff727220 */ /* 0x000fe40000410000 */
[----:B--2---:R-:W-:-:S05]  /*53c0*/  FMUL.FTZ R167, R145, R146 ;  /* 0x0000009291a77220 */ /* 0x004fca0000410000 */
[----:B------:R-:W0:Y:S01]  /*53d0*/  MUFU.EX2 R147, R147 ;  /* 0x0000009300937308 */ /* 0x000e220000000800 */
[----:B------:R-:W-:Y:S02]  /*53e0*/  FMUL.FTZ R146, R229, R172 ;  /* 0x000000ace5927220 */ /* 0x000fe40000410000 */
[----:B------:R-:W-:Y:S02]  /*53f0*/  FMUL.FTZ R227, R77, R144 ;  /* 0x000000904de37220 */ /* 0x000fe40000410000 */
[-C--:B------:R-:W-:Y:S02]  /*5400*/  FFMA.FTZ R144, R229, R173.reuse, -R114 ;  /* 0x000000ade5907223 */ /* 0x080fe40000010872 */
[----:B------:R-:W-:Y:S02]  /*5410*/  FFMA.FTZ R146, RZ, R173, R146 ;  /* 0x000000adff927223 */ /* 0x000fe40000010092 */
[----:B------:R-:W-:Y:S02]  /*5420*/  FADD.FTZ R144, R227, R144 ;  /* 0x00000090e3907221 */ /* 0x000fe40000010000 */
[----:B------:R-:W-:-:S02]  /*5430*/  FMUL.FTZ R166, R145, R166 ;  /* 0x000000a691a67220 */ /* 0x000fc40000410000 */
[----:B------:R-:W-:Y:S01]  /*5440*/  FADD.FTZ R146, RZ, R146 ;  /* 0x00000092ff927221 */ /* 0x000fe20000010000 */
[----:B------:R-:W-:Y:S01]  /*5450*/  MUFU.SIN R179, R149 ;  /* 0x0000009500b37308 */ /* 0x000fe20000000400 */
[----:B------:R-:W-:Y:S02]  /*5460*/  FMUL.FTZ R145, R170, R144 ;  /* 0x00000090aa917220 */ /* 0x000fe40000410000 */
[C---:B0-----:R-:W-:Y:S02]  /*5470*/  FMUL.FTZ R165, R147.reuse, R148 ;  /* 0x0000009493a57220 */ /* 0x041fe40000410000 */
[----:B------:R-:W-:Y:S01]  /*5480*/  FMUL.FTZ R164, R147, R164 ;  /* 0x000000a493a47220 */ /* 0x000fe20000410000 */
[----:B------:R-:W-:Y:S02]  /*5490*/  HADD2.F32 R147, -RZ, R94.H0_H0 ;  /* 0x2000005eff937230 */ /* 0x000fe40000004100 */
[----:B------:R0:W-:Y:S01]  /*54a0*/  MUFU.COS R181, R149 ;  /* 0x0000009500b57308 */ /* 0x0001e20000000000 */
[----:B------:R-:W-:-:S02]  /*54b0*/  FMUL.FTZ R114, R54, R70 ;  /* 0x0000004636727220 */ /* 0x000fc40000410000 */
[----:B------:R-:W-:Y:S02]  /*54c0*/  FMUL.FTZ R115, R170, R146 ;  /* 0x00000092aa737220 */ /* 0x000fe40000410000 */
[----:B------:R-:W-:-:S03]  /*54d0*/  FMUL.FTZ R153, R58, R70 ;  /* 0x000000463a997220 */ /* 0x000fc60000410000 */
[----:B------:R-:W-:Y:S01]  /*54e0*/  MUFU.SIN R182, R151 ;  /* 0x0000009700b67308 */ /* 0x000fe20000000400 */
[----:B0-----:R-:W-:Y:S02]  /*54f0*/  FMUL.FTZ R149, R72, R70 ;  /* 0x0000004648957220 */ /* 0x001fe40000410000 */
[----:B------:R-:W-:-:S05]  /*5500*/  FFMA.FTZ R146, R171, R146, R145 ;  /* 0x00000092ab927223 */ /* 0x000fca0000010091 */
[----:B------:R0:W-:Y:S01]  /*5510*/  MUFU.COS R184, R151 ;  /* 0x0000009700b87308 */ /* 0x0001e20000000000 */
[----:B------:R-:W-:Y:S02]  /*5520*/  FMUL.FTZ R71, R55, R70 ;  /* 0x0000004637477220 */ /* 0x000fe40000410000 */
[C---:B------:R-:W-:Y:S02]  /*5530*/  FMUL.FTZ R157, R68.reuse, R157 ;  /* 0x0000009d449d7220 */ /* 0x040fe40000410000 */
[----:B------:R-:W-:Y:S02]  /*5540*/  FMUL.FTZ R156, R68, R156 ;  /* 0x0000009c449c7220 */ /* 0x000fe40000410000 */
[-C--:B0-----:R-:W-:Y:S02]  /*5550*/  FMUL.FTZ R151, R59, R70.reuse ;  /* 0x000000463b977220 */ /* 0x081fe40000410000 */
[----:B------:R-:W-:Y:S01]  /*5560*/  FMUL.FTZ R68, R53, R70 ;  /* 0x0000004635447220 */ /* 0x000fe20000410000 */
[----:B------:R-:W0:Y:S01]  /*5570*/  MUFU.EX2 R149, R149 ;  /* 0x0000009500957308 */ /* 0x000e220000000800 */
[----:B------:R-:W-:-:S02]  /*5580*/  FMUL.FTZ R168, R69, R168 ;  /* 0x000000a845a87220 */ /* 0x000fc40000410000 */
[----:B------:R-:W-:Y:S02]  /*5590*/  FFMA.FTZ R145, R171, R144, -R115 ;  /* 0x00000090ab917223 */ /* 0x000fe40000010873 */
[----:B------:R-:W-:Y:S02]  /*55a0*/  FMUL.FTZ R226, R76, R147 ;  /* 0x000000934ce27220 */ /* 0x000fe40000410000 */
[----:B------:R-:W-:Y:S01]  /*55b0*/  FADD.FTZ R146, RZ, R146 ;  /* 0x00000092ff927221 */ /* 0x000fe20000010000 */
[----:B------:R-:W1:Y:S01]  /*55c0*/  MUFU.EX2 R151, R151 ;  /* 0x0000009700977308 */ /* 0x000e620000000800 */
[-C--:B------:R-:W-:Y:S02]  /*55d0*/  FMUL.FTZ R69, R56, R70.reuse ;  /* 0x0000004638457220 */ /* 0x080fe40000410000 */
[----:B------:R-:W-:Y:S01]  /*55e0*/  FMUL.FTZ R115, R52, R70 ;  /* 0x0000004634737220 */ /* 0x000fe20000410000 */
[----:B------:R-:W-:Y:S01]  /*55f0*/  HADD2.F32 R148, -RZ, R93.H0_H0 ;  /* 0x2000005dff947230 */ /* 0x000fe20000004100 */
[----:B------:R-:W-:-:S03]  /*5600*/  FADD.FTZ R145, R226, R145 ;  /* 0x00000091e2917221 */ /* 0x000fc60000010000 */
[----:B------:R-:W2:Y:S01]  /*5610*/  MUFU.EX2 R114, R114 ;  /* 0x0000007200727308 */ /* 0x000ea20000000800 */
[----:B------:R-:W-:-:S07]  /*5620*/  FMUL.FTZ R144, R168, R146 ;  /* 0x00000092a8907220 */ /* 0x000fce0000410000 */
[----:B------:R-:W4:Y:S01]  /*5630*/  MUFU.EX2 R153, R153 ;  /* 0x0000009900997308 */ /* 0x000f220000000800 */
[----:B------:R-:W-:-:S07]  /*5640*/  FFMA.FTZ R144, R169, R145, -R144 ;  /* 0x00000091a9907223 */ /* 0x000fce0000010890 */
[----:B------:R-:W0:Y:S01]  /*5650*/  MUFU.EX2 R71, R71 ;  /* 0x0000004700477308 */ /* 0x000e220000000800 */
[----:B------:R-:W-:-:S07]  /*5660*/  FMUL.FTZ R145, R168, R145 ;  /* 0x00000091a8917220 */ /* 0x000fce0000410000 */
[----:B------:R-:W0:Y:S01]  /*5670*/  MUFU.EX2 R68, R68 ;  /* 0x0000004400447308 */ /* 0x000e220000000800 */
[----:B------:R-:W-:Y:S02]  /*5680*/  FMUL.FTZ R225, R75, R148 ;  /* 0x000000944be17220 */ /* 0x000fe40000410000 */
[----:B------:R-:W-:-:S05]  /*5690*/  FFMA.FTZ R145, R169, R146, R145 ;  /* 0x00000092a9917223 */ /* 0x000fca0000010091 */
[----:B------:R-:W4:Y:S01]  /*56a0*/  MUFU.EX2 R69, R69 ;  /* 0x0000004500457308 */ /* 0x000f220000000800 */
[----:B------:R-:W-:-:S07]  /*56b0*/  FADD.FTZ R144, R225, R144 ;  /* 0x00000090e1907221 */ /* 0x000fce0000010000 */
[----:B------:R-:W4:Y:S01]  /*56c0*/  MUFU.EX2 R115, R115 ;  /* 0x0000007300737308 */ /* 0x000f220000000800 */
[----:B0-----:R-:W-:Y:S02]  /*56d0*/  FMUL.FTZ R163, R149, R150 ;  /* 0x0000009695a37220 */ /* 0x001fe40000410000 */
[C---:B-1----:R-:W-:Y:S02]  /*56e0*/  FMUL.FTZ R161, R151.reuse, R174 ;  /* 0x000000ae97a17220 */ /* 0x042fe40000410000 */
[----:B------:R-:W-:Y:S02]  /*56f0*/  FMUL.FTZ R160, R151, R160 ;  /* 0x000000a097a07220 */ /* 0x000fe40000410000 */
[C---:B--2---:R-:W-:Y:S02]  /*5700*/  FMUL.FTZ R151, R114.reuse, R177 ;  /* 0x000000b172977220 */ /* 0x044fe40000410000 */
[----:B------:R-:W-:Y:S02]  /*5710*/  FMUL.FTZ R150, R114, R175 ;  /* 0x000000af72967220 */ /* 0x000fe40000410000 */
[----:B------:R-:W-:-:S02]  /*5720*/  FADD.FTZ R145, RZ, R145 ;  /* 0x00000091ff917221 */ /* 0x000fc40000010000 */
[C---:B----4-:R-:W-:Y:S02]  /*5730*/  FMUL.FTZ R159, R153.reuse, R176 ;  /* 0x000000b0999f7220 */ /* 0x050fe40000410000 */
[----:B------:R-:W-:Y:S02]  /*5740*/  FMUL.FTZ R158, R153, R158 ;  /* 0x0000009e999e7220 */ /* 0x000fe40000410000 */
[----:B------:R-:W-:Y:S02]  /*5750*/  FMUL.FTZ R114, R166, R144 ;  /* 0x00000090a6727220 */ /* 0x000fe40000410000 */
[----:B------:R-:W-:Y:S02]  /*5760*/  FMUL.FTZ R162, R149, R162 ;  /* 0x000000a295a27220 */ /* 0x000fe40000410000 */
[C---:B------:R-:W-:Y:S02]  /*5770*/  FMUL.FTZ R153, R71.reuse, R180 ;  /* 0x000000b447997220 */ /* 0x040fe40000410000 */
[----:B------:R-:W-:Y:S01]  /*5780*/  FMUL.FTZ R152, R71, R152 ;  /* 0x0000009847987220 */ /* 0x000fe20000410000 */
[----:B------:R-:W-:Y:S01]  /*5790*/  HADD2.F32 R71, -RZ, R92.H0_H0 ;  /* 0x2000005cff477230 */ /* 0x000fe20000004100 */
[----:B------:R-:W-:-:S02]  /*57a0*/  FMUL.FTZ R149, R68, R181 ;  /* 0x000000b544957220 */ /* 0x000fc40000410000 */
[----:B------:R-:W-:Y:S02]  /*57b0*/  FMUL.FTZ R148, R68, R179 ;  /* 0x000000b344947220 */ /* 0x000fe40000410000 */
[-C--:B------:R-:W-:Y:S02]  /*57c0*/  FMUL.FTZ R68, R166, R145.reuse ;  /* 0x00000091a6447220 */ /* 0x080fe40000410000 */
[----:B------:R-:W-:Y:S02]  /*57d0*/  FFMA.FTZ R114, R167, R145, R114 ;  /* 0x00000091a7727223 */ /* 0x000fe40000010072 */
[C---:B------:R-:W-:Y:S02]  /*57e0*/  FMUL.FTZ R155, R69.reuse, R178 ;  /* 0x000000b2459b7220 */ /* 0x040fe40000410000 */
[----:B------:R-:W-:Y:S02]  /*57f0*/  FMUL.FTZ R154, R69, R154 ;  /* 0x0000009a459a7220 */ /* 0x000fe40000410000 */
[----:B------:R-:W-:-:S02]  /*5800*/  FMUL.FTZ R147, R115, R184 ;  /* 0x000000b873937220 */ /* 0x000fc40000410000 */
[----:B------:R-:W-:Y:S02]  /*5810*/  FMUL.FTZ R146, R115, R182 ;  /* 0x000000b673927220 */ /* 0x000fe40000410000 */
[----:B------:R-:W-:Y:S02]  /*5820*/  FFMA.FTZ R69, R167, R144, -R68 ;  /* 0x00000090a7457223 */ /* 0x000fe40000010844 */
[----:B------:R-:W-:Y:S02]  /*5830*/  FMUL.FTZ R224, R74, R71 ;  /* 0x000000474ae07220 */ /* 0x000fe40000410000 */
[----:B------:R-:W-:Y:S02]  /*5840*/  FADD.FTZ R115, RZ, R114 ;  /* 0x00000072ff737221 */ /* 0x000fe40000010000 */
[----:B------:R-:W-:Y:S01]  /*5850*/  FMUL.FTZ R114, R130, R172 ;  /* 0x000000ac82727220 */ /* 0x000fe20000410000 */
[----:B------:R-:W-:Y:S01]  /*5860*/  HADD2.F32 R176, -RZ, R91.H0_H0 ;  /* 0x2000005bffb07230 */ /* 0x000fe20000004100 */
[----:B------:R-:W-:-:S02]  /*5870*/  FADD.FTZ R69, R224, R69 ;  /* 0x00000045e0457221 */ /* 0x000fc40000010000 */
[C---:B------:R-:W-:Y:S02]  /*5880*/  FMUL.FTZ R144, R164.reuse, R115 ;  /* 0x00000073a4907220 */ /* 0x040fe40000410000 */
[C---:B------:R-:W-:Y:S02]  /*5890*/  FMUL.FTZ R68, R131.reuse, R172 ;  /* 0x000000ac83447220 */ /* 0x040fe40000410000 */
[----:B------:R-:W-:Y:S02]  /*58a0*/  FFMA.FTZ R114, R131, R173, R114 ;  /* 0x000000ad83727223 */ /* 0x000fe40000010072 */
[-C--:B------:R-:W-:Y:S02]  /*58b0*/  FMUL.FTZ R174, R164, R69.reuse ;  /* 0x00000045a4ae7220 */ /* 0x080fe40000410000 */
[----:B------:R-:W-:Y:S02]  /*58c0*/  FFMA.FTZ R144, R165, R69, -R144 ;  /* 0x00000045a5907223 */ /* 0x000fe40000010890 */
[----:B------:R-:W-:-:S02]  /*58d0*/  FMUL.FTZ R223, R73, R176 ;  /* 0x000000b049df7220 */ /* 0x000fc40000410000 */
[----:B------:R-:W-:Y:S02]  /*58e0*/  FFMA.FTZ R68, R130, R173, -R68 ;  /* 0x000000ad82447223 */ /* 0x000fe40000010844 */
[C---:B------:R-:W-:Y:S02]  /*58f0*/  FMUL.FTZ R69, R170.reuse, R114 ;  /* 0x00000072aa457220 */ /* 0x040fe40000410000 */
        /* <DEDUP_REMOVED lines=18> */
[----:B------:R-:W-:Y:S02]  /*5a20*/  FMUL.FTZ R69, R166, R114 ;  /* 0x00000072a6457220 */ /* 0x000fe40000410000 */
[----:B------:R-:W-:Y:S02]  /*5a30*/  FADD.FTZ R115, R222, R115 ;  /* 0x00000073de737221 */ /* 0x000fe40000010000 */
        /* <DEDUP_REMOVED lines=11> */
[C---:B------:R-:W-:Y:S01]  /*5af0*/  FMUL.FTZ R145, R158.reuse, R115 ;  /* 0x000000739e917220 */ /* 0x040fe20000410000 */
[----:B------:R-:W-:Y:S01]  /*5b00*/  HADD2.F32 R213, -RZ, R88.H0_H0 ;  /* 0x20000058ffd57230 */ /* 0x000fe20000004100 */
[-C--:B------:R-:W-:Y:S02]  /*5b10*/  FMUL.FTZ R144, R158, R174.reuse ;  /* 0x000000ae9e907220 */ /* 0x080fe40000410000 */
[-C--:B------:R-:W-:Y:S02]  /*5b20*/  FMUL.FTZ R71, R164, R69.reuse ;  /* 0x00000045a4477220 */ /* 0x080fe40000410000 */
[----:B------:R-:W-:Y:S02]  /*5b30*/  FFMA.FTZ R114, R165, R69, -R114 ;  /* 0x00000045a5727223 */ /* 0x000fe40000010872 */
[----:B------:R-:W-:-:S02]  /*5b40*/  FFMA.FTZ R145, R159, R174, R145 ;  /* 0x000000ae9f917223 */ /* 0x000fc40000010091 */
[----:B------:R-:W-:Y:S02]  /*5b50*/  FFMA.FTZ R174, R159, R115, -R144 ;  /* 0x000000739fae7223 */ /* 0x000fe40000010890 */
[----:B------:R-:W-:Y:S02]  /*5b60*/  FFMA.FTZ R71, R165, R68, R71 ;  /* 0x00000044a5477223 */ /* 0x000fe40000010047 */
[----:B------:R-:W-:Y:S02]  /*5b70*/  FMUL.FTZ R213, R58, R213 ;  /* 0x000000d53ad57220 */ /* 0x000fe40000410000 */
[----:B------:R-:W-:Y:S02]  /*5b80*/  FADD.FTZ R115, RZ, R145 ;  /* 0x00000091ff737221 */ /* 0x000fe40000010000 */
[----:B------:R-:W-:Y:S02]  /*5b90*/  FMUL.FTZ R144, R162, R114 ;  /* 0x00000072a2907220 */ /* 0x000fe40000410000 */
[----:B------:R-:W-:-:S02]  /*5ba0*/  FMUL.FTZ R68, R51, UR15 ;  /* 0x0000000f33447c20 */ /* 0x000fc40008410000 */
[----:B------:R-:W-:Y:S02]  /*5bb0*/  FMUL.FTZ R69, R162, R71 ;  /* 0x00000047a2457220 */ /* 0x000fe40000410000 */
[----:B------:R-:W-:Y:S02]  /*5bc0*/  FADD.FTZ R174, R213, R174 ;  /* 0x000000aed5ae7221 */ /* 0x000fe40000010000 */
[----:B------:R-:W-:Y:S02]  /*5bd0*/  FMUL.FTZ R145, R156, R115 ;  /* 0x000000739c917220 */ /* 0x000fe40000410000 */
[C---:B------:R-:W-:Y:S01]  /*5be0*/  FFMA.FTZ R144, R163.reuse, R71, R144 ;  /* 0x00000047a3907223 */ /* 0x040fe20000010090 */
[----:B------:R-:W-:Y:S01]  /*5bf0*/  HADD2.F32 R212, -RZ, R87.H0_H0 ;  /* 0x20000057ffd47230 */ /* 0x000fe20000004100 */
[----:B------:R-:W-:Y:S02]  /*5c00*/  FMUL.RZ R177, R68, 0.15915493667125701904 ;  /* 0x3e22f98344b17820 */ /* 0x000fe4000040c000 */
[----:B------:R-:W-:-:S02]  /*5c10*/  FFMA.FTZ R69, R163, R114, -R69 ;  /* 0x00000072a3457223 */ /* 0x000fc40000010845 */
[----:B------:R-:W-:Y:S02]  /*5c20*/  FFMA.FTZ R71, R157, R174, -R145 ;  /* 0x000000ae9d477223 */ /* 0x000fe40000010891 */
[----:B------:R-:W-:Y:S02]  /*5c30*/  FMUL.FTZ R68, R160, R144 ;  /* 0x00000090a0447220 */ /* 0x000fe40000410000 */
[----:B------:R-:W-:Y:S02]  /*5c40*/  FMUL.FTZ R174, R156, R174 ;  /* 0x000000ae9cae7220 */ /* 0x000fe40000410000 */
[----:B------:R-:W-:Y:S02]  /*5c50*/  FFMA.FTZ R68, R161, R69, -R68 ;  /* 0x00000045a1447223 */ /* 0x000fe40000010844 */
[----:B------:R-:W-:Y:S02]  /*5c60*/  FMUL.FTZ R212, R57, R212 ;  /* 0x000000d439d47220 */ /* 0x000fe40000410000 */
[----:B------:R-:W-:-:S02]  /*5c70*/  FFMA.FTZ R174, R157, R115, R174 ;  /* 0x000000739dae7223 */ /* 0x000fc400000100ae */
[----:B------:R-:W-:Y:S02]  /*5c80*/  FMUL.FTZ R69, R160, R69 ;  /* 0x00000045a0457220 */ /* 0x000fe40000410000 */
[----:B------:R-:W-:Y:S02]  /*5c90*/  FADD.FTZ R71, R212, R71 ;  /* 0x00000047d4477221 */ /* 0x000fe40000010000 */
[----:B------:R-:W-:Y:S02]  /*5ca0*/  FADD.FTZ R174, RZ, R174 ;  /* 0x000000aeffae7221 */ /* 0x000fe40000010000 */
[----:B------:R-:W-:Y:S02]  /*5cb0*/  FFMA.FTZ R144, R161, R144, R69 ;  /* 0x00000090a1907223 */ /* 0x000fe40000010045 */
[----:B------:R-:W-:Y:S02]  /*5cc0*/  FMUL.FTZ R115, R154, R71 ;  /* 0x000000479a737220 */ /* 0x000fe40000410000 */
[----:B------:R-:W-:-:S02]  /*5cd0*/  FMUL.FTZ R70, R51, R70 ;  /* 0x0000004633467220 */ /* 0x000fc40000410000 */
[----:B------:R-:W-:Y:S02]  /*5ce0*/  FMUL.FTZ R114, R154, R174 ;  /* 0x000000ae9a727220 */ /* 0x000fe40000410000 */
[C---:B------:R-:W-:Y:S01]  /*5cf0*/  FMUL.FTZ R69, R158.reuse, R144 ;  /* 0x000000909e457220 */ /* 0x040fe20000410000 */
[----:B------:R-:W-:Y:S01]  /*5d00*/  HADD2.F32 R211, -RZ, R86.H0_H0 ;  /* 0x20000056ffd37230 */ /* 0x000fe20000004100 */
[C---:B------:R-:W-:Y:S02]  /*5d10*/  FFMA.FTZ R115, R155.reuse, R174, R115 ;  /* 0x000000ae9b737223 */ /* 0x040fe40000010073 */
[----:B------:R-:W-:Y:S01]  /*5d20*/  FFMA.FTZ R114, R155, R71, -R114 ;  /* 0x000000479b727223 */ /* 0x000fe20000010872 */
[----:B------:R-:W-:Y:S01]  /*5d30*/  MUFU.EX2 R70, R70 ;  /* 0x0000004600467308 */ /* 0x000fe20000000800 */
[-C--:B------:R-:W-:Y:S02]  /*5d40*/  FFMA.FTZ R71, R159, R68.reuse, -R69 ;  /* 0x000000449f477223 */ /* 0x080fe40000010845 */
[----:B------:R-:W-:-:S02]  /*5d50*/  FMUL.FTZ R68, R158, R68 ;  /* 0x000000449e447220 */ /* 0x000fc40000410000 */
[----:B------:R-:W-:Y:S02]  /*5d60*/  FMUL.FTZ R211, R56, R211 ;  /* 0x000000d338d37220 */ /* 0x000fe40000410000 */
[----:B------:R-:W-:Y:S01]  /*5d70*/  FADD.FTZ R174, RZ, R115 ;  /* 0x00000073ffae7221 */ /* 0x000fe20000010000 */
[----:B------:R-:W0:Y:S01]  /*5d80*/  MUFU.SIN R69, R177 ;  /* 0x000000b100457308 */ /* 0x000e220000000400 */
[----:B------:R-:W-:Y:S01]  /*5d90*/  FFMA.FTZ R68, R159, R144, R68 ;  /* 0x000000909f447223 */ /* 0x000fe20000010044 */
[----:B------:R-:W-:Y:S01]  /*5da0*/  HADD2.F32 R210, -RZ, R85.H0_H0 ;  /* 0x20000055ffd27230 */ /* 0x000fe20000004100 */
[----:B------:R-:W-:Y:S02]  /*5db0*/  FADD.FTZ R144, R211, R114 ;  /* 0x00000072d3907221 */ /* 0x000fe40000010000 */
[----:B------:R-:W-:-:S03]  /*5dc0*/  FMUL.FTZ R175, R152, R174 ;  /* 0x000000ae98af7220 */ /* 0x000fc60000410000 */
[----:B------:R-:W1:Y:S01]  /*5dd0*/  MUFU.COS R145, R177 ;  /* 0x000000b100917308 */ /* 0x000e620000000000 */
[----:B------:R-:W-:Y:S02]  /*5de0*/  FMUL.FTZ R115, R156, R71 ;  /* 0x000000479c737220 */ /* 0x000fe40000410000 */
[-C--:B------:R-:W-:Y:S02]  /*5df0*/  FMUL.FTZ R176, R152, R144.reuse ;  /* 0x0000009098b07220 */ /* 0x080fe40000410000 */
[----:B------:R-:W-:Y:S02]  /*5e00*/  FFMA.FTZ R175, R153, R144, -R175 ;  /* 0x0000009099af7223 */ /* 0x000fe400000108af */
[----:B------:R-:W-:Y:S02]  /*5e10*/  FMUL.FTZ R210, R55, R210 ;  /* 0x000000d237d27220 */ /* 0x000fe40000410000 */
[-C--:B------:R-:W-:Y:S02]  /*5e20*/  FMUL.FTZ R114, R156, R68.reuse ;  /* 0x000000449c727220 */ /* 0x080fe40000410000 */
[----:B------:R-:W-:-:S02]  /*5e30*/  FFMA.FTZ R115, R157, R68, R115 ;  /* 0x000000449d737223 */ /* 0x000fc40000010073 */
[----:B------:R-:W-:Y:S02]  /*5e40*/  FFMA.FTZ R176, R153, R174, R176 ;  /* 0x000000ae99b07223 */ /* 0x000fe400000100b0 */
[----:B------:R-:W-:Y:S02]  /*5e50*/  FADD.FTZ R175, R210, R175 ;  /* 0x000000afd2af7221 */ /* 0x000fe40000010000 */
[----:B------:R-:W-:Y:S02]  /*5e60*/  FFMA.FTZ R114, R157, R71, -R114 ;  /* 0x000000479d727223 */ /* 0x000fe40000010872 */
[----:B------:R-:W-:Y:S02]  /*5e70*/  FMUL.FTZ R68, R154, R115 ;  /* 0x000000739a447220 */ /* 0x000fe40000410000 */
[----:B0-----:R-:W-:Y:S02]  /*5e80*/  FMUL.FTZ R144, R70, R69 ;  /* 0x0000004546907220 */ /* 0x001fe40000410000 */
[----:B------:R-:W-:-:S02]  /*5e90*/  FADD.FTZ R176, RZ, R176 ;  /* 0x000000b0ffb07221 */ /* 0x000fc40000010000 */
[----:B------:R-:W-:Y:S01]  /*5ea0*/  FMUL.FTZ R69, R150, R175 ;  /* 0x000000af96457220 */ /* 0x000fe20000410000 */
[----:B------:R-:W-:Y:S01]  /*5eb0*/  HADD2.F32 R209, -RZ, R84.H0_H0 ;  /* 0x20000054ffd17230 */ /* 0x000fe20000004100 */
[-C--:B------:R-:W-:Y:S02]  /*5ec0*/  FFMA.FTZ R68, R155, R114.reuse, -R68 ;  /* 0x000000729b447223 */ /* 0x080fe40000010844 */
[----:B-1----:R-:W-:Y:S02]  /*5ed0*/  FMUL.FTZ R145, R70, R145 ;  /* 0x0000009146917220 */ /* 0x002fe40000410000 */
[----:B------:R-:W-:Y:S02]  /*5ee0*/  FMUL.FTZ R114, R154, R114 ;  /* 0x000000729a727220 */ /* 0x000fe40000410000 */
[-C--:B------:R-:W-:Y:S02]  /*5ef0*/  FMUL.FTZ R70, R150, R176.reuse ;  /* 0x000000b096467220 */ /* 0x080fe40000410000 */
[----:B------:R-:W-:-:S02]  /*5f00*/  FFMA.FTZ R69, R151, R176, R69 ;  /* 0x000000b097457223 */ /* 0x000fc40000010045 */
[----:B------:R-:W-:Y:S02]  /*5f10*/  FFMA.FTZ R114, R155, R115, R114 ;  /* 0x000000739b727223 */ /* 0x000fe40000010072 */
[----:B------:R-:W-:Y:S02]  /*5f20*/  FFMA.FTZ R174, R151, R175, -R70 ;  /* 0x000000af97ae7223 */ /* 0x000fe40000010846 */
[----:B------:R-:W-:Y:S02]  /*5f30*/  FMUL.FTZ R209, R54, R209 ;  /* 0x000000d136d17220 */ /* 0x000fe40000410000 */
[----:B------:R-:W-:Y:S02]  /*5f40*/  FADD.FTZ R115, RZ, R69 ;  /* 0x00000045ff737221 */ /* 0x000fe40000010000 */
[C---:B------:R-:W-:Y:S02]  /*5f50*/  FMUL.FTZ R70, R152.reuse, R68 ;  /* 0x0000004498467220 */ /* 0x040fe40000410000 */
[----:B------:R-:W-:-:S02]  /*5f60*/  FMUL.FTZ R69, R152, R114 ;  /* 0x0000007298457220 */ /* 0x000fc40000410000 */
[----:B------:R-:W-:Y:S02]  /*5f70*/  FADD.FTZ R174, R209, R174 ;  /* 0x000000aed1ae7221 */ /* 0x000fe40000010000 */
[C---:B------:R-:W-:Y:S01]  /*5f80*/  FMUL.FTZ R71, R148.reuse, R115 ;  /* 0x0000007394477220 */ /* 0x040fe20000410000 */
[----:B------:R-:W-:Y:S01]  /*5f90*/  HADD2.F32 R208, -RZ, R83.H0_H0 ;  /* 0x20000053ffd07230 */ /* 0x000fe20000004100 */
[C---:B------:R-:W-:Y:S02]  /*5fa0*/  FFMA.FTZ R70, R153.reuse, R114, R70 ;  /* 0x0000007299467223 */ /* 0x040fe40000010046 */
[----:B------:R-:W-:Y:S02]  /*5fb0*/  FFMA.FTZ R69, R153, R68, -R69 ;  /* 0x0000004499457223 */ /* 0x000fe40000010845 */
[-C--:B------:R-:W-:Y:S02]  /*5fc0*/  FFMA.FTZ R175, R149, R174.reuse, -R71 ;  /* 0x000000ae95af7223 */ /* 0x080fe40000010847 */
[----:B------:R-:W-:-:S02]  /*5fd0*/  FMUL.FTZ R174, R148, R174 ;  /* 0x000000ae94ae7220 */ /* 0x000fc40000410000 */
[C---:B------:R-:W-:Y:S02]  /*5fe0*/  FMUL.FTZ R68, R150.reuse, R70 ;  /* 0x0000004696447220 */ /* 0x040fe40000410000 */
[----:B------:R-:W-:Y:S02]  /*5ff0*/  FMUL.FTZ R71, R150, R69 ;  /* 0x0000004596477220 */ /* 0x000fe40000410000 */
[----:B------:R-:W-:Y:S02]  /*6000*/  FMUL.FTZ R208, R53, R208 ;  /* 0x000000d035d07220 */ /* 0x000fe40000410000 */
[----:B------:R-:W-:Y:S02]  /*6010*/  FFMA.FTZ R174, R149, R115, R174 ;  /* 0x0000007395ae7223 */ /* 0x000fe400000100ae */
[C---:B------:R-:W-:Y:S02]  /*6020*/  FFMA.FTZ R68, R151.reuse, R69, -R68 ;  /* 0x0000004597447223 */ /* 0x040fe40000010844 */
[----:B------:R-:W-:-:S02]  /*6030*/  FFMA.FTZ R71, R151, R70, R71 ;  /* 0x0000004697477223 */ /* 0x000fc40000010047 */
[----:B------:R-:W-:Y:S02]  /*6040*/  FADD.FTZ R175, R208, R175 ;  /* 0x000000afd0af7221 */ /* 0x000fe40000010000 */
[----:B------:R-:W-:Y:S01]  /*6050*/  FADD.FTZ R174, RZ, R174 ;  /* 0x000000aeffae7221 */ /* 0x000fe20000010000 */
[----:B------:R-:W-:Y:S01]  /*6060*/  HADD2.F32 R177, -RZ, R82.H0_H0 ;  /* 0x20000052ffb17230 */ /* 0x000fe20000004100 */
[C---:B------:R-:W-:Y:S02]  /*6070*/  FMUL.FTZ R70, R148.reuse, R68 ;  /* 0x0000004494467220 */ /* 0x040fe40000410000 */
[----:B------:R-:W-:Y:S02]  /*6080*/  FMUL.FTZ R69, R148, R71 ;  /* 0x0000004794457220 */ /* 0x000fe40000410000 */
[C---:B------:R-:W-:Y:S02]  /*6090*/  FMUL.FTZ R115, R146.reuse, R175 ;  /* 0x000000af92737220 */ /* 0x040fe40000410000 */
[----:B------:R-:W-:-:S02]  /*60a0*/  FMUL.FTZ R114, R146, R174 ;  /* 0x000000ae92727220 */ /* 0x000fc40000410000 */
[C---:B------:R-:W-:Y:S02]  /*60b0*/  FFMA.FTZ R70, R149.reuse, R71, R70 ;  /* 0x0000004795467223 */ /* 0x040fe40000010046 */
[----:B------:R-:W-:Y:S02]  /*60c0*/  FFMA.FTZ R69, R149, R68, -R69 ;  /* 0x0000004495457223 */ /* 0x000fe40000010845 */
[C---:B------:R-:W-:Y:S02]  /*60d0*/  FFMA.FTZ R115, R147.reuse, R174, R115 ;  /* 0x000000ae93737223 */ /* 0x040fe40000010073 */
[----:B------:R-:W-:Y:S02]  /*60e0*/  FFMA.FTZ R175, R147, R175, -R114 ;  /* 0x000000af93af7223 */ /* 0x000fe40000010872 */
[----:B------:R-:W-:Y:S02]  /*60f0*/  FMUL.FTZ R206, R52, R177 ;  /* 0x000000b134ce7220 */ /* 0x000fe40000410000 */
[----:B------:R-:W-:-:S02]  /*6100*/  FMUL.FTZ R68, R146, R70 ;  /* 0x0000004692447220 */ /* 0x000fc40000410000 */
[-C--:B------:R-:W-:Y:S01]  /*6110*/  FMUL.FTZ R71, R146, R69.reuse ;  /* 0x0000004592477220 */ /* 0x080fe20000410000 */
[----:B------:R-:W-:Y:S01]  /*6120*/  ISETP.NE.AND P0, PT, R137, 0x3f, PT ;  /* 0x0000003f8900780c */ /* 0x000fe20003f05270 */
[----:B------:R-:W-:Y:S02]  /*6130*/  FADD.FTZ R115, RZ, R115 ;  /* 0x00000073ff737221 */ /* 0x000fe40000010000 */
[----:B------:R-:W-:Y:S02]  /*6140*/  FADD.FTZ R175, R206, R175 ;  /* 0x000000afceaf7221 */ /* 0x000fe40000010000 */
[C---:B------:R-:W-:Y:S01]  /*6150*/  FFMA.FTZ R68, R147.reuse, R69, -R68 ;  /* 0x0000004593447223 */ /* 0x040fe20000010844 */
[----:B------:R-:W-:Y:S01]  /*6160*/  HADD2.F32 R174, -RZ, R81.H0_H0 ;  /* 0x20000051ffae7230 */ /* 0x000fe20000004100 */
[----:B------:R-:W-:Y:S02]  /*6170*/  FFMA.FTZ R71, R147, R70, R71 ;  /* 0x0000004693477223 */ /* 0x000fe40000010047 */
[----:B---3--:R-:W-:-:S02]  /*6180*/  FMUL.FTZ R69, R65, R67 ;  /* 0x0000004341457220 */ /* 0x008fc40000410000 */
[C---:B------:R-:W-:Y:S02]  /*6190*/  FMUL.FTZ R114, R144.reuse, R115 ;  /* 0x0000007390727220 */ /* 0x040fe40000410000 */
[-C--:B------:R-:W-:Y:S02]  /*61a0*/  FMUL.FTZ R70, R144, R175.reuse ;  /* 0x000000af90467220 */ /* 0x080fe40000410000 */
[-C--:B------:R-:W-:Y:S02]  /*61b0*/  FMUL.FTZ R65, R65, R66.reuse ;  /* 0x0000004241417220 */ /* 0x080fe40000410000 */
[----:B------:R-:W-:Y:S02]  /*61c0*/  FFMA.FTZ R69, R64, R66, -R69 ;  /* 0x0000004240457223 */ /* 0x000fe40000010845 */
[C---:B------:R-:W-:Y:S02]  /*61d0*/  FFMA.FTZ R114, R145.reuse, R175, -R114 ;  /* 0x000000af91727223 */ /* 0x040fe40000010872 */
[----:B------:R-:W-:-:S02]  /*61e0*/  FFMA.FTZ R115, R145, R115, R70 ;  /* 0x0000007391737223 */ /* 0x000fc40000010046 */
[----:B------:R-:W-:Y:S02]  /*61f0*/  FMUL.FTZ R66, R144, R71 ;  /* 0x0000004790427220 */ /* 0x000fe40000410000 */
[----:B------:R-:W-:Y:S02]  /*6200*/  FMUL.FTZ R207, R51, R174 ;  /* 0x000000ae33cf7220 */ /* 0x000fe40000410000 */
[----:B------:R-:W-:Y:S02]  /*6210*/  FFMA.FTZ R205, R64, R67, R65 ;  /* 0x0000004340cd7223 */ /* 0x000fe40000010041 */
[----:B------:R-:W-:Y:S02]  /*6220*/  FFMA.FTZ R64, R145, R68, -R66 ;  /* 0x0000004491407223 */ /* 0x000fe40000010842 */
[----:B------:R-:W-:Y:S02]  /*6230*/  FADD.FTZ R66, R207, R114 ;  /* 0x00000072cf427221 */ /* 0x000fe40000010000 */
[----:B------:R-:W-:-:S02]  /*6240*/  FADD.FTZ R67, RZ, R115 ;  /* 0x00000073ff437221 */ /* 0x000fc40000010000 */
[----:B------:R0:W1:Y:S01]  /*6250*/  @P0 LDS.64 R114, [R137.X8+0x20b8] ;  /* 0x0020b80089720984 */ /* 0x0000620000008a00 */
[----:B------:R-:W-:Y:S01]  /*6260*/  FMUL.FTZ R70, R144, R68 ;  /* 0x0000004490467220 */ /* 0x000fe20000410000 */
[----:B------:R-:W-:Y:S03]  /*6270*/  BSSY B0, `(.L_x_4121) ;  /* 0x000000c000007945 */ /* 0x000fe60003800000 */
[----:B------:R-:W-:Y:S01]  /*6280*/  FFMA.FTZ R65, R145, R71, R70 ;  /* 0x0000004791417223 */ /* 0x000fe20000010046 */
[----:B------:R-:W-:Y:S05]  /*6290*/  @P0 BRA `(.L_x_4122) ;  /* 0x0000009000000947 */ /* 0x000fea0003800000 */
[----:B------:R-:W-:Y:S02]  /*62a0*/  ISETP.NE.AND P0, PT, R128, c[0x0][0x174], PT ;  /* 0x00005d0080007a0c */ /* 0x000fe40003f05270 */
[----:B-1----:R-:W-:Y:S02]  /*62b0*/  MOV R114, 0x3f800000 ;  /* 0x3f80000000727802 */ /* 0x002fe40000000f00 */
[----:B------:R-:W-:-:S09]  /*62c0*/  MOV R115, RZ ;  /* 0x000000ff00737202 */ /* 0x000fd20000000f00 */
[----:B------:R-:W-:-:S04]  /*62d0*/  @P0 IADD3 R71, -R135, c[0x0][0x174], RZ ;  /* 0x00005d0087470a10 */ /* 0x000fc80007ffe1ff */
[----:B------:R-:W-:-:S04]  /*62e0*/  @P0 LEA.HI R68, R71, R71, RZ, 0x1 ;  /* 0x0000004747440211 */ /* 0x000fc800078f08ff */
[----:B------:R-:W-:-:S04]  /*62f0*/  @P0 LOP3.LUT R68, R68, 0xfffffe, RZ, 0xc0, !PT ;  /* 0x00fffffe44440812 */ /* 0x000fc800078ec0ff */
[----:B------:R-:W-:-:S04]  /*6300*/  @P0 IADD3 R71, -R68, R71, RZ ;  /* 0x0000004744470210 */ /* 0x000fc80007ffe1ff */
[----:B------:R-:W-:-:S05]  /*6310*/  @P0 LEA R71, R71, R0, 0x8 ;  /* 0x0000000047470211 */ /* 0x000fca00078e40ff */
[----:B------:R1:W2:Y:S02]  /*6320*/  @P0 LDS.64 R114, [R71.X8+0x10b0] ;  /* 0x0010b00047720984 */ /* 0x0002a40000008a00 */
.L_x_4122:
[----:B------:R-:W-:Y:S05]  /*6330*/  BSYNC B0 ;  /* 0x0000000000007941 */ /* 0x000fea0003800000 */
.L_x_4121:
        /* <DEDUP_REMOVED lines=37> */
[----:B---3--:R-:W-:-:S05]  /*6590*/  SHF.L.U32 R214, R137, 0x5, RZ ;  /* 0x0000000589d67819 */ /* 0x008fca00000006ff */
[----:B------:R-:W-:Y:S04]  /*65a0*/  LDS.128 R64, [R214+0x8a0] ;  /* 0x0008a000d6407984 */ /* 0x000fe80000000c00 */
[----:B-1----:R-:W1:Y:S02]  /*65b0*/  LDS.128 R68, [R214+0x8b0] ;  /* 0x0008b000d6447984 */ /* 0x002e640000000c00 */
[-C--:B-1----:R-:W-:Y:S02]  /*65c0*/  FMUL.FTZ R217, R67, R69.reuse ;  /* 0x0000004543d97220 */ /* 0x082fe40000410000 */
        /* <DEDUP_REMOVED lines=10> */
[----:B------:R1:W3:Y:S02]  /*6670*/  SHFL.UP PT, R69, R66, 0x1, RZ ;  /* 0x0420000042457989 */ /* 0x0002e400000e00ff */
.L_x_4169:
[----:B------:R-:W-:Y:S05]  /*6680*/  BRA.DIV ~URZ, `(.L_x_4126) ;  /* 0x000061127f007947 */ /* 0x000fea000b800000 */
[----:B------:R-:W4:Y:S01]  /*6690*/  SHFL.UP PT, R67, R70, 0x1, RZ ;  /* 0x0420000046437989 */ /* 0x000f2200000e00ff */
[----:B------:R-:W-:Y:S01]  /*66a0*/  ISETP.GE.AND P0, PT, R136, 0x1, PT ;  /* 0x000000018800780c */ /* 0x000fe20003f06270 */
[C---:B---3--:R-:W-:Y:S02]  /*66b0*/  FMUL.FTZ R217, R68.reuse, R69 ;  /* 0x0000004544d97220 */ /* 0x048fe40000410000 */
[----:B------:R-:W3:Y:S04]  /*66c0*/  SHFL.UP PT, R215, R71, 0x1, RZ ;  /* 0x0420000047d77989 */ /* 0x000ee800000e00ff */
[----:B------:R-:W0:Y:S01]  /*66d0*/  SHFL.UP PT, R65, R68, 0x1, RZ ;  /* 0x0420000044417989 */ /* 0x000e2200000e00ff */
[----:B----4-:R-:W-:-:S02]  /*66e0*/  FMUL.FTZ R216, R68, R67 ;  /* 0x0000004344d87220 */ /* 0x010fc40000410000 */
[-C--:B---3--:R-:W-:Y:S02]  /*66f0*/  FMUL.FTZ R64, R68, R215.reuse ;  /* 0x000000d744407220 */ /* 0x088fe40000410000 */
[C---:B------:R-:W-:Y:S02]  /*6700*/  FFMA.FTZ R216, R66.reuse, R215, R216 ;  /* 0x000000d742d87223 */ /* 0x040fe400000100d8 */
[C---:B------:R-:W-:Y:S02]  /*6710*/  FFMA.FTZ R67, R66.reuse, R67, -R64 ;  /* 0x0000004342437223 */ /* 0x040fe40000010840 */
[-C--:B0-----:R-:W-:Y:S02]  /*6720*/  FFMA.FTZ R215, R66, R65.reuse, R217 ;  /* 0x0000004142d77223 */ /* 0x081fe400000100d9 */
[C---:B------:R-:W-:Y:S02]  /*6730*/  FMUL.FTZ R65, R68.reuse, R65 ;  /* 0x0000004144417220 */ /* 0x040fe40000410000 */
[----:B------:R-:W-:Y:S01]  /*6740*/  @P0 FADD.FTZ R71, R71, R216 ;  /* 0x000000d847470221 */ /* 0x000fe20000010000 */
[----:B------:R-:W-:Y:S01]  /*6750*/  FSEL R215, R68, R215, !P0 ;  /* 0x000000d744d77208 */ /* 0x000fe20004000000 */
[----:B------:R-:W-:-:S02]  /*6760*/  @P0 FADD.FTZ R70, R70, R67 ;  /* 0x0000004346460221 */ /* 0x000fc40000010000 */
[----:B-1----:R-:W-:Y:S01]  /*6770*/  @P0 FFMA.FTZ R66, R66, R69, -R65 ;  /* 0x0000004542420223 */ /* 0x002fe20000010841 */
[----:B------:R-:W0:Y:S01]  /*6780*/  SHFL.UP PT, R68, R71, 0x2, RZ ;  /* 0x0440000047447989 */ /* 0x000e2200000e00ff */
[----:B------:R-:W-:-:S03]  /*6790*/  ISETP.GE.AND P0, PT, R136, 0x2, PT ;  /* 0x000000028800780c */ /* 0x000fc60003f06270 */
[----:B------:R-:W1:Y:S04]  /*67a0*/  SHFL.UP PT, R67, R70, 0x2, RZ ;  /* 0x0440000046437989 */ /* 0x000e6800000e00ff */
[----:B------:R-:W3:Y:S04]  /*67b0*/  SHFL.UP PT, R64, R66, 0x2, RZ ;  /* 0x0440000042407989 */ /* 0x000ee800000e00ff */
[----:B------:R-:W4:Y:S01]  /*67c0*/  SHFL.UP PT, R65, R215, 0x2, RZ ;  /* 0x04400000d7417989 */ /* 0x000f2200000e00ff */
[C---:B0-----:R-:W-:Y:S02]  /*67d0*/  FMUL.FTZ R216, R215.reuse, R68 ;  /* 0x00000044d7d87220 */ /* 0x041fe40000410000 */
[----:B-1----:R-:W-:-:S02]  /*67e0*/  FMUL.FTZ R219, R215, R67 ;  /* 0x00000043d7db7220 */ /* 0x002fc40000410000 */
        /* <DEDUP_REMOVED lines=12> */
[----:B------:R-:W3:Y:S04]  /*68b0*/  SHFL.UP PT, R215, R71, 0x4, RZ ;  /* 0x0480000047d77989 */ /* 0x000ee800000e00ff */
[----:B------:R-:W4:Y:S01]  /*68c0*/  SHFL.UP PT, R67, R216, 0x4, RZ ;  /* 0x04800000d8437989 */ /* 0x000f2200000e00ff */
[C---:B0-----:R-:W-:Y:S02]  /*68d0*/  FMUL.FTZ R217, R216.reuse, R69 ;  /* 0x00000045d8d97220 */ /* 0x041fe40000410000 */
[----:B-1----:R-:W-:-:S02]  /*68e0*/  FMUL.FTZ R64, R216, R65 ;  /* 0x00000041d8407220 */ /* 0x002fc40000410000 */
[-C--:B---3--:R-:W-:Y:S02]  /*68f0*/  FMUL.FTZ R68, R216, R215.reuse ;  /* 0x000000d7d8447220 */ /* 0x088fe40000410000 */
[C---:B------:R-:W-:Y:S02]  /*6900*/  FFMA.FTZ R218, R66.reuse, R215, R217 ;  /* 0x000000d742da7223 */ /* 0x040fe400000100d9 */
[C---:B----4-:R-:W-:Y:S02]  /*6910*/  FFMA.FTZ R215, R66.reuse, R67, R64 ;  /* 0x0000004342d77223 */ /* 0x050fe40000010040 */
[----:B------:R-:W-:Y:S02]  /*6920*/  FFMA.FTZ R69, R66, R69, -R68 ;  /* 0x0000004542457223 */ /* 0x000fe40000010844 */
[C---:B------:R-:W-:Y:S01]  /*6930*/  FMUL.FTZ R67, R216.reuse, R67 ;  /* 0x00000043d8437220 */ /* 0x040fe20000410000 */
[----:B------:R-:W-:Y:S01]  /*6940*/  FSEL R215, R216, R215, !P0 ;  /* 0x000000d7d8d77208 */ /* 0x000fe20004000000 */
[----:B------:R-:W-:-:S02]  /*6950*/  @P0 FADD.FTZ R71, R71, R218 ;  /* 0x000000da47470221 */ /* 0x000fc40000010000 */
[----:B------:R-:W-:Y:S02]  /*6960*/  @P0 FADD.FTZ R70, R70, R69 ;  /* 0x0000004546460221 */ /* 0x000fe40000010000 */
[----:B------:R-:W-:Y:S01]  /*6970*/  @P0 FFMA.FTZ R66, R66, R65, -R67 ;  /* 0x0000004142420223 */ /* 0x000fe20000010843 */
        /* <DEDUP_REMOVED lines=10> */
[CC--:B----4-:R-:W-:Y:S02]  /*6a20*/  FFMA.FTZ R216, R66.reuse, R65.reuse, R69 ;  /* 0x0000004142d87223 */ /* 0x0d0fe40000010045 */
[----:B------:R-:W-:Y:S02]  /*6a30*/  FMUL.FTZ R67, R215, R65 ;  /* 0x00000041d7437220 */ /* 0x000fe40000410000 */
[----:B------:R-:W-:Y:S01]  /*6a40*/  @P0 FADD.FTZ R71, R71, R68 ;  /* 0x0000004447470221 */ /* 0x000fe20000010000 */
[----:B------:R-:W-:Y:S01]  /*6a50*/  FSEL R68, R215, R216, !P0 ;  /* 0x000000d8d7447208 */ /* 0x000fe20004000000 */
[----:B------:R-:W-:-:S02]  /*6a60*/  @P0 FFMA.FTZ R66, R66, R64, -R67 ;  /* 0x0000004042420223 */ /* 0x000fc40000010843 */
[----:B------:R-:W-:Y:S01]  /*6a70*/  @P0 FADD.FTZ R70, R70, R217 ;  /* 0x000000d946460221 */ /* 0x000fe20000010000 */
[----:B------:R0:W1:Y:S01]  /*6a80*/  SHFL.UP PT, R67, R71, 0x10, RZ ;  /* 0x0600000047437989 */ /* 0x00006200000e00ff */
[----:B------:R-:W-:-:S03]  /*6a90*/  MOV R69, R71 ;  /* 0x0000004700457202 */ /* 0x000fc60000000f00 */
[----:B------:R0:W3:Y:S04]  /*6aa0*/  SHFL.UP PT, R217, R66, 0x10, RZ ;  /* 0x0600000042d97989 */ /* 0x0000e800000e00ff */
[----:B------:R0:W4:Y:S04]  /*6ab0*/  SHFL.UP PT, R221, R70, 0x10, RZ ;  /* 0x0600000046dd7989 */ /* 0x00012800000e00ff */
[----:B------:R0:W2:Y:S02]  /*6ac0*/  SHFL.UP PT, R219, R68, 0x10, RZ ;  /* 0x0600000044db7989 */ /* 0x0000a400000e00ff */
.L_x_4170:
[----:B------:R-:W-:Y:S01]  /*6ad0*/  ISETP.GE.AND P0, PT, R136, 0x10, PT ;  /* 0x000000108800780c */ /* 0x000fe20003f06270 */
[----:B---3--:R-:W-:Y:S01]  /*6ae0*/  FMUL.FTZ R64, R217, R68 ;  /* 0x00000044d9407220 */ /* 0x008fe20000410000 */
[----:B------:R-:W-:Y:S01]  /*6af0*/  MOV R218, R66 ;  /* 0x0000004200da7202 */ /* 0x000fe20000000f00 */
[----:B0---4-:R-:W-:-:S04]  /*6b00*/  FMUL.FTZ R66, R221, R68 ;  /* 0x00000044dd427220 */ /* 0x011fc80000410000 */
[C---:B-1----:R-:W-:Y:S02]  /*6b10*/  FFMA.FTZ R216, R67.reuse, R218, R66 ;  /* 0x000000da43d87223 */ /* 0x042fe40000010042 */
[----:B------:R-:W-:Y:S02]  /*6b20*/  FMUL.FTZ R66, R67, R68 ;  /* 0x0000004443427220 */ /* 0x000fe40000410000 */
[C---:B--2---:R-:W-:Y:S02]  /*6b30*/  FFMA.FTZ R65, R219.reuse, R218, R64 ;  /* 0x000000dadb417223 */ /* 0x044fe40000010040 */
[----:B------:R-:W-:Y:S02]  /*6b40*/  FMUL.FTZ R64, R219, R68 ;  /* 0x00000044db407220 */ /* 0x000fe40000410000 */
[-C--:B------:R-:W-:Y:S02]  /*6b50*/  FFMA.FTZ R221, R221, R218.reuse, -R66 ;  /* 0x000000dadddd7223 */ /* 0x080fe40000010842 */
[----:B------:R-:W-:Y:S01]  /*6b60*/  @P0 FFMA.FTZ R218, R217, R218, -R64 ;  /* 0x000000dad9da0223 */ /* 0x000fe20000010840 */
[----:B------:R-:W-:Y:S01]  /*6b70*/  FSEL R217, R68, R65, !P0 ;  /* 0x0000004144d97208 */ /* 0x000fe20004000000 */
        /* <DEDUP_REMOVED lines=8> */
[----:B-----5:R-:W-:Y:S05]  /*6c00*/  CALL.REL.NOINC `($__internal_100_$__cuda_sm70_shflsync_idx_p) ;  /* 0x0000796000007944 */ /* 0x020fea0003c00000 */
.L_x_4127:
[----:B------:R-:W-:Y:S05]  /*6c10*/  BRA.CONV ~URZ, `(.L_x_4128) ;  /* 0x000000637f007947 */ /* 0x000fea000b800000 */
[----:B0-----:R-:W-:Y:S01]  /*6c20*/  HFMA2.MMA R68, -RZ, RZ, 0, 1.847743988037109375e-06 ;  /* 0x0000001fff447435 */ /* 0x001fe200000001ff */
[----:B------:R-:W-:Y:S02]  /*6c30*/  MOV R64, R217 ;  /* 0x000000d900407202 */ /* 0x000fe40000000f00 */
[----:B-1----:R-:W-:-:S02]  /*6c40*/  MOV R67, 0x1f ;  /* 0x0000001f00437802 */ /* 0x002fc40000000f00 */
[----:B------:R-:W-:Y:S02]  /*6c50*/  MOV R65, 0xffffffff ;  /* 0xffffffff00417802 */ /* 0x000fe40000000f00 */
[----:B------:R-:W-:Y:S02]  /*6c60*/  MOV R66, 0x6c80 ;  /* 0x00006c8000427802 */ /* 0x000fe40000000f00 */
[----:B-----5:R-:W-:Y:S05]  /*6c70*/  CALL.REL.NOINC `($__internal_100_$__cuda_sm70_shflsync_idx_p) ;  /* 0x000078f000007944 */ /* 0x020fea0003c00000 */
.L_x_4128:
[----:B------:R-:W-:Y:S05]  /*6c80*/  BRA.CONV ~URZ, `(.L_x_4129) ;  /* 0x000000637f007947 */ /* 0x000fea000b800000 */
[----:B0-----:R-:W-:Y:S01]  /*6c90*/  HFMA2.MMA R68, -RZ, RZ, 0, 1.847743988037109375e-06 ;  /* 0x0000001fff447435 */ /* 0x001fe200000001ff */
[----:B------:R-:W-:Y:S02]  /*6ca0*/  MOV R64, R70 ;  /* 0x0000004600407202 */ /* 0x000fe40000000f00 */
[----:B-1----:R-:W-:Y:S02]  /*6cb0*/  MOV R67, 0x1f ;  /* 0x0000001f00437802 */ /* 0x002fe40000000f00 */
[----:B------:R-:W-:Y:S02]  /*6cc0*/  MOV R65, 0xffffffff ;  /* 0xffffffff00417802 */ /* 0x000fe40000000f00 */
[----:B------:R-:W-:Y:S02]  /*6cd0*/  MOV R66, 0x6cf0 ;  /* 0x00006cf000427802 */ /* 0x000fe40000000f00 */
[----:B-----5:R-:W-:Y:S05]  /*6ce0*/  CALL.REL.NOINC `($__internal_100_$__cuda_sm70_shflsync_idx_p) ;  /* 0x0000788000007944 */ /* 0x020fea0003c00000 */
.L_x_4129:
[----:B------:R-:W-:Y:S05]  /*6cf0*/  BRA.CONV ~URZ, `(.L_x_4130) ;  /* 0x000000637f007947 */ /* 0x000fea000b800000 */
[----:B0-----:R-:W-:Y:S01]  /*6d00*/  HFMA2.MMA R68, -RZ, RZ, 0, 1.847743988037109375e-06 ;  /* 0x0000001fff447435 */ /* 0x001fe200000001ff */
[----:B------:R-:W-:-:S02]  /*6d10*/  MOV R64, R69 ;  /* 0x0000004500407202 */ /* 0x000fc40000000f00 */
[----:B-1----:R-:W-:Y:S02]  /*6d20*/  MOV R67, 0x1f ;  /* 0x0000001f00437802 */ /* 0x002fe40000000f00 */
[----:B------:R-:W-:Y:S02]  /*6d30*/  MOV R65, 0xffffffff ;  /* 0xffffffff00417802 */ /* 0x000fe40000000f00 */
[----:B------:R-:W-:Y:S02]  /*6d40*/  MOV R66, 0x6d60 ;  /* 0x00006d6000427802 */ /* 0x000fe40000000f00 */
[----:B-----5:R-:W-:Y:S05]  /*6d50*/  CALL.REL.NOINC `($__internal_100_$__cuda_sm70_shflsync_idx_p) ;  /* 0x0000781000007944 */ /* 0x020fea0003c00000 */
.L_x_4130:
[----:B------:R-:W-:Y:S05]  /*6d60*/  BRA.DIV ~URZ, `(.L_x_4131) ;  /* 0x000065927f007947 */ /* 0x000fea000b800000 */
[----:B-----5:R-:W2:Y:S04]  /*6d70*/  SHFL.IDX PT, R60, R60, RZ, 0x1f ;  /* 0x00001fff3c3c7589 */ /* 0x020ea800000e0000 */
[----:B------:R-:W3:Y:S04]  /*6d80*/  SHFL.IDX PT, R61, R61, RZ, 0x1f ;  /* 0x00001fff3d3d7589 */ /* 0x000ee800000e0000 */
[----:B------:R-:W4:Y:S04]  /*6d90*/  SHFL.IDX PT, R62, R62, RZ, 0x1f ;  /* 0x00001fff3e3e7589 */ /* 0x000f2800000e0000 */
[----:B------:R-:W0:Y:S04]  /*6da0*/  SHFL.IDX PT, R63, R63, RZ, 0x1f ;  /* 0x00001fff3f3f7589 */ /* 0x000e2800000e0000 */
[----:B------:R1:W0:Y:S04]  /*6db0*/  SHFL.UP PT, R71, R218, 0x1, RZ ;  /* 0x04200000da477989 */ /* 0x00022800000e00ff */
[----:B------:R1:W0:Y:S04]  /*6dc0*/  SHFL.UP PT, R215, R217, 0x1, RZ ;  /* 0x04200000d9d77989 */ /* 0x00022800000e00ff */
[----:B------:R-:W0:Y:S04]  /*6dd0*/  SHFL.UP PT, R70, R70, 0x1, RZ ;  /* 0x0420000046467989 */ /* 0x000e2800000e00ff */
[----:B------:R-:W0:Y:S02]  /*6de0*/  SHFL.UP PT, R69, R69, 0x1, RZ ;  /* 0x0420000045457989 */ /* 0x000e2400000e00ff */
.L_x_4171:
[----:B0123--:R-:W0:Y:S01]  /*6df0*/  LDS.128 R64, [R214+0x8a0] ;  /* 0x0008a000d6407984 */ /* 0x00fe220000000c00 */
[----:B----4-:R-:W-:-:S02]  /*6e00*/  FMUL.FTZ R216, R62, R215 ;  /* 0x000000d73ed87220 */ /* 0x010fc40000410000 */
[C---:B------:R-:W-:Y:S02]  /*6e10*/  FMUL.FTZ R68, R63.reuse, R215 ;  /* 0x000000d73f447220 */ /* 0x040fe40000410000 */
        /* <DEDUP_REMOVED lines=20> */
.L_x_4124:
[----:B---3--:R-:W-:Y:S05]  /*6f60*/  BSYNC B0 ;  /* 0x0000000000007941 */ /* 0x008fea0003800000 */
.L_x_4123:
[----:B------:R-:W-:Y:S01]  /*6f70*/  WARPSYNC 0xffffffff ;  /* 0xffffffff00007948 */ /* 0x000fe20003800000 */
[----:B------:R-:W-:Y:S01]  /*6f80*/  BAR.SYNC.DEFER_BLOCKING 0x0 ;  /* 0x0000000000007b1d */ /* 0x000fe20000010000 */
[-C--:B-1---5:R-:W-:Y:S01]  /*6f90*/  FMUL.FTZ R60, R144, R205.reuse ;  /* 0x000000cd903c7220 */ /* 0x0a2fe20000410000 */
[----:B------:R-:W-:Y:S01]  /*6fa0*/  ISETP.GE.AND P0, PT, R128, c[0x0][0x174], PT ;  /* 0x00005d0080007a0c */ /* 0x000fe20003f06270 */
[C---:B------:R-:W-:Y:S02]  /*6fb0*/  FMUL.FTZ R63, R145.reuse, R205 ;  /* 0x000000cd913f7220 */ /* 0x040fe40000410000 */
[-C--:B------:R-:W-:Y:S01]  /*6fc0*/  FFMA.FTZ R61, R145, R189.reuse, -R60 ;  /* 0x000000bd913d7223 */ /* 0x080fe2000001083c */
[----:B------:R-:W-:Y:S01]  /*6fd0*/  ISETP.NE.OR P0, PT, R133, RZ, P0 ;  /* 0x000000ff8500720c */ /* 0x000fe20000705670 */
[----:B------:R-:W-:Y:S01]  /*6fe0*/  FFMA.FTZ R63, -R144, R189, -R63 ;  /* 0x000000bd903f7223 */ /* 0x000fe2000001093f */
[----:B------:R-:W-:Y:S01]  /*6ff0*/  BSSY B0, `(.L_x_4132) ;  /* 0x00001a5000007945 */ /* 0x000fe20003800000 */
[----:B------:R-:W-:-:S02]  /*7000*/  FADD.FTZ R65, R188, R61 ;  /* 0x0000003dbc417221 */ /* 0x000fc40000010000 */
[----:B--2---:R-:W-:Y:S02]  /*7010*/  FMUL.FTZ R62, R144, R115 ;  /* 0x00000073903e7220 */ /* 0x004fe40000410000 */
        /* <DEDUP_REMOVED lines=22> */
[----:B------:R-:W-:Y:S02]  /*7180*/  FFMA.FTZ R64, R149, R66, R64 ;  /* 0x0000004295407223 */ /* 0x000fe40000010040 */
[----:B------:R-:W-:-:S02]  /*7190*/  FADD.FTZ R65, R186, R65 ;  /* 0x00000041ba417221 */ /* 0x000fc40000010000 */
[----:B------:R-:W-:Y:S02]  /*71a0*/  FMUL.FTZ R66, R150, -R62 ;  /* 0x8000003e96427220 */ /* 0x000fe40000410000 */
[----:B------:R-:W-:Y:S02]  /*71b0*/  FADD.FTZ R67, -R202, R67 ;  /* 0x00000043ca437221 */ /* 0x000fe40000010100 */
[CC--:B------:R-:W-:Y:S02]  /*71c0*/  FMUL.FTZ R63, R150.reuse, -R64.reuse ;  /* 0x80000040963f7220 */ /* 0x0c0fe40000410000 */
[C---:B------:R-:W-:Y:S02]  /*71d0*/  FMUL.FTZ R68, R150.reuse, -R65 ;  /* 0x8000004196447220 */ /* 0x040fe40000410000 */
[----:B------:R-:W-:Y:S02]  /*71e0*/  FFMA.FTZ R66, R151, R64, R66 ;  /* 0x0000004097427223 */ /* 0x000fe40000010042 */
[----:B------:R-:W-:-:S02]  /*71f0*/  FMUL.FTZ R64, R150, -R67 ;  /* 0x8000004396407220 */ /* 0x000fc40000410000 */
[C---:B------:R-:W-:Y:S02]  /*7200*/  FFMA.FTZ R63, R151.reuse, R62, -R63 ;  /* 0x0000003e973f7223 */ /* 0x040fe4000001083f */
[C---:B------:R-:W-:Y:S02]  /*7210*/  FFMA.FTZ R68, R151.reuse, R67, R68 ;  /* 0x0000004397447223 */ /* 0x040fe40000010044 */
[C---:B------:R-:W-:Y:S02]  /*7220*/  FMUL.FTZ R62, R152.reuse, -R66 ;  /* 0x80000042983e7220 */ /* 0x040fe40000410000 */
[----:B------:R-:W-:Y:S02]  /*7230*/  FFMA.FTZ R64, R151, R65, -R64 ;  /* 0x0000004197407223 */ /* 0x000fe40000010840 */
[----:B------:R-:W-:Y:S02]  /*7240*/  FADD.FTZ R68, -R201, R68 ;  /* 0x00000044c9447221 */ /* 0x000fe40000010100 */
[----:B------:R-:W-:-:S02]  /*7250*/  FMUL.FTZ R65, R152, -R63 ;  /* 0x8000003f98417220 */ /* 0x000fc40000410000 */
[----:B------:R-:W-:Y:S02]  /*7260*/  FFMA.FTZ R62, R153, R63, -R62 ;  /* 0x0000003f993e7223 */ /* 0x000fe4000001083e */
[C---:B-1----:R-:W-:Y:S02]  /*7270*/  FMUL.FTZ R63, R131.reuse, R61 ;  /* 0x0000003d833f7220 */ /* 0x042fe40000410000 */
        /* <DEDUP_REMOVED lines=10> */
[-C--:B------:R-:W-:Y:S02]  /*7320*/  FMUL.FTZ R60, R154, -R62.reuse ;  /* 0x8000003e9a3c7220 */ /* 0x080fe40000410000 */
[----:B------:R-:W-:Y:S02]  /*7330*/  FADD.FTZ R131, RZ, R131 ;  /* 0x00000083ff837221 */ /* 0x000fe40000010000 */
[----:B------:R-:W-:Y:S02]  /*7340*/  FFMA.FTZ R63, R155, R62, -R63 ;  /* 0x0000003e9b3f7223 */ /* 0x000fe4000001083f */
[----:B------:R-:W-:Y:S02]  /*7350*/  FFMA.FTZ R61, R153, R68, R64 ;  /* 0x00000044993d7223 */ /* 0x000fe40000010040 */
[----:B------:R-:W-:Y:S02]  /*7360*/  FMUL.FTZ R62, R172, R229 ;  /* 0x000000e5ac3e7220 */ /* 0x000fe40000410000 */
[----:B------:R-:W-:-:S02]  /*7370*/  FADD.FTZ R67, R184, R67 ;  /* 0x00000043b8437221 */ /* 0x000fc40000010000 */
[----:B------:R-:W-:Y:S02]  /*7380*/  FFMA.FTZ R65, R155, R65, R60 ;  /* 0x000000419b417223 */ /* 0x000fe4000001003c */
[-C--:B------:R-:W-:Y:S02]  /*7390*/  FMUL.FTZ R60, R172, R131.reuse ;  /* 0x00000083ac3c7220 */ /* 0x080fe40000410000 */
[----:B------:R-:W-:Y:S02]  /*73a0*/  FADD.FTZ R61, -R200, R61 ;  /* 0x0000003dc83d7221 */ /* 0x000fe40000010100 */
[C---:B------:R-:W-:Y:S02]  /*73b0*/  FFMA.FTZ R62, R173.reuse, R131, R62 ;  /* 0x00000083ad3e7223 */ /* 0x040fe4000001003e */
[----:B------:R-:W-:Y:S02]  /*73c0*/  FMUL.FTZ R66, R154, -R67 ;  /* 0x800000439a427220 */ /* 0x000fe40000410000 */
[----:B------:R-:W-:-:S02]  /*73d0*/  FFMA.FTZ R60, R173, R229, -R60 ;  /* 0x000000e5ad3c7223 */ /* 0x000fc4000001083c */
[-C--:B------:R-:W-:Y:S02]  /*73e0*/  FMUL.FTZ R64, R154, -R61.reuse ;  /* 0x8000003d9a407220 */ /* 0x080fe40000410000 */
[----:B------:R-:W-:Y:S02]  /*73f0*/  FADD.FTZ R215, RZ, R62 ;  /* 0x0000003effd77221 */ /* 0x000fe40000010000 */
[----:B------:R-:W-:Y:S02]  /*7400*/  FFMA.FTZ R66, R155, R61, R66 ;  /* 0x0000003d9b427223 */ /* 0x000fe40000010042 */
[----:B------:R-:W-:Y:S02]  /*7410*/  FMUL.FTZ R62, R156, -R65 ;  /* 0x800000419c3e7220 */ /* 0x000fe40000410000 */
[----:B------:R-:W-:Y:S02]  /*7420*/  FADD.FTZ R227, R227, R60 ;  /* 0x0000003ce3e37221 */ /* 0x000fe40000010000 */
[----:B------:R-:W-:-:S02]  /*7430*/  FFMA.FTZ R64, R155, R67, -R64 ;  /* 0x000000439b407223 */ /* 0x000fc40000010840 */
[----:B------:R-:W-:Y:S02]  /*7440*/  FADD.FTZ R66, -R199, R66 ;  /* 0x00000042c7427221 */ /* 0x000fe40000010100 */
[----:B------:R-:W-:Y:S02]  /*7450*/  FFMA.FTZ R67, R157, R63, -R62 ;  /* 0x0000003f9d437223 */ /* 0x000fe4000001083e */
[----:B------:R-:W-:Y:S02]  /*7460*/  FMUL.FTZ R62, R170, R227 ;  /* 0x000000e3aa3e7220 */ /* 0x000fe40000410000 */
[----:B------:R-:W-:Y:S02]  /*7470*/  FMUL.FTZ R68, R156, -R63 ;  /* 0x8000003f9c447220 */ /* 0x000fe40000410000 */
[----:B------:R-:W-:Y:S02]  /*7480*/  FMUL.FTZ R60, R170, R215 ;  /* 0x000000d7aa3c7220 */ /* 0x000fe40000410000 */
[----:B------:R-:W-:-:S02]  /*7490*/  FADD.FTZ R64, R183, R64 ;  /* 0x00000040b7407221 */ /* 0x000fc40000010000 */
[C---:B------:R-:W-:Y:S02]  /*74a0*/  FMUL.FTZ R63, R156.reuse, -R66 ;  /* 0x800000429c3f7220 */ /* 0x040fe40000410000 */
[C---:B------:R-:W-:Y:S02]  /*74b0*/  FFMA.FTZ R62, R171.reuse, R215, R62 ;  /* 0x000000d7ab3e7223 */ /* 0x040fe4000001003e */
[----:B------:R-:W-:Y:S02]  /*74c0*/  FFMA.FTZ R61, R171, R227, -R60 ;  /* 0x000000e3ab3d7223 */ /* 0x000fe4000001083c */
[CC--:B------:R-:W-:Y:S02]  /*74d0*/  FFMA.FTZ R63, R157.reuse, R64.reuse, -R63 ;  /* 0x000000409d3f7223 */ /* 0x0c0fe4000001083f */
[----:B------:R-:W-:Y:S02]  /*74e0*/  FMUL.FTZ R64, R156, -R64 ;  /* 0x800000409c407220 */ /* 0x000fe40000410000 */
[----:B------:R-:W-:-:S02]  /*74f0*/  FFMA.FTZ R68, R157, R65, R68 ;  /* 0x000000419d447223 */ /* 0x000fc40000010044 */
        /* <DEDUP_REMOVED lines=34> */
[----:B------:R-:W-:Y:S02]  /*7720*/  FFMA.FTZ R65, R161, R66, -R62 ;  /* 0x00000042a1417223 */ /* 0x000fe4000001083e */
[----:B------:R-:W-:-:S02]  /*7730*/  FFMA.FTZ R60, R165, R224, -R60 ;  /* 0x000000e0a53c7223 */ /* 0x000fc4000001083c */
[----:B------:R-:W-:Y:S02]  /*7740*/  FMUL.FTZ R66, R160, -R66 ;  /* 0x80000042a0427220 */ /* 0x000fe40000410000 */
[----:B------:R-:W-:Y:S02]  /*7750*/  FMUL.FTZ R62, R162, -R64 ;  /* 0x80000040a23e7220 */ /* 0x000fe40000410000 */
[----:B------:R-:W-:Y:S02]  /*7760*/  FFMA.FTZ R61, R165, R214, R61 ;  /* 0x000000d6a53d7223 */ /* 0x000fe4000001003d */
[----:B------:R-:W-:Y:S02]  /*7770*/  FADD.FTZ R223, R223, R60 ;  /* 0x0000003cdfdf7221 */ /* 0x000fe40000010000 */
[----:B------:R-:W-:Y:S02]  /*7780*/  FFMA.FTZ R67, R161, R68, R66 ;  /* 0x00000044a1437223 */ /* 0x000fe40000010042 */
[----:B------:R-:W-:-:S02]  /*7790*/  FFMA.FTZ R66, R163, R63, -R62 ;  /* 0x0000003fa3427223 */ /* 0x000fc4000001083e */
[----:B------:R-:W-:Y:S02]  /*77a0*/  FADD.FTZ R219, RZ, R61 ;  /* 0x0000003dffdb7221 */ /* 0x000fe40000010000 */
[C---:B------:R-:W-:Y:S02]  /*77b0*/  FMUL.FTZ R63, R162.reuse, -R63 ;  /* 0x8000003fa23f7220 */ /* 0x040fe40000410000 */
[----:B------:R-:W-:Y:S02]  /*77c0*/  FMUL.FTZ R62, R162, R223 ;  /* 0x000000dfa23e7220 */ /* 0x000fe40000410000 */
[----:B------:R-:W-:Y:S02]  /*77d0*/  FADD.FTZ R65, R180, R65 ;  /* 0x00000041b4417221 */ /* 0x000fe40000010000 */
[----:B------:R-:W-:Y:S02]  /*77e0*/  FADD.FTZ R67, -R196, R67 ;  /* 0x00000043c4437221 */ /* 0x000fe40000010100 */
[----:B------:R-:W-:-:S02]  /*77f0*/  FMUL.FTZ R60, R162, R219 ;  /* 0x000000dba23c7220 */ /* 0x000fc40000410000 */
[C---:B------:R-:W-:Y:S02]  /*7800*/  FFMA.FTZ R63, R163.reuse, R64, R63 ;  /* 0x00000040a33f7223 */ /* 0x040fe4000001003f */
[C---:B------:R-:W-:Y:S02]  /*7810*/  FFMA.FTZ R62, R163.reuse, R219, R62 ;  /* 0x000000dba33e7223 */ /* 0x040fe4000001003e */
[C---:B------:R-:W-:Y:S02]  /*7820*/  FMUL.FTZ R64, R162.reuse, -R65 ;  /* 0x80000041a2407220 */ /* 0x040fe40000410000 */
[----:B------:R-:W-:Y:S02]  /*7830*/  FMUL.FTZ R68, R162, -R67 ;  /* 0x80000043a2447220 */ /* 0x000fe40000410000 */
[----:B------:R-:W-:Y:S02]  /*7840*/  FFMA.FTZ R61, R163, R223, -R60 ;  /* 0x000000dfa33d7223 */ /* 0x000fe4000001083c */
[----:B------:R-:W-:-:S02]  /*7850*/  FMUL.FTZ R60, R164, -R63 ;  /* 0x8000003fa43c7220 */ /* 0x000fc40000410000 */
[----:B------:R-:W-:Y:S02]  /*7860*/  FADD.FTZ R216, RZ, R62 ;  /* 0x0000003effd87221 */ /* 0x000fe40000010000 */
[C---:B------:R-:W-:Y:S02]  /*7870*/  FFMA.FTZ R64, R163.reuse, R67, R64 ;  /* 0x00000043a3407223 */ /* 0x040fe40000010040 */
[----:B------:R-:W-:Y:S02]  /*7880*/  FFMA.FTZ R68, R163, R65, -R68 ;  /* 0x00000041a3447223 */ /* 0x000fe40000010844 */
[----:B------:R-:W-:Y:S02]  /*7890*/  FFMA.FTZ R65, R165, R66, -R60 ;  /* 0x00000042a5417223 */ /* 0x000fe4000001083c */
[----:B------:R-:W-:Y:S02]  /*78a0*/  FADD.FTZ R222, R222, R61 ;  /* 0x0000003ddede7221 */ /* 0x000fe40000010000 */
[----:B------:R-:W-:-:S02]  /*78b0*/  FMUL.FTZ R60, R160, R216 ;  /* 0x000000d8a03c7220 */ /* 0x000fc40000410000 */
[----:B------:R-:W-:Y:S02]  /*78c0*/  FADD.FTZ R64, -R195, R64 ;  /* 0x00000040c3407221 */ /* 0x000fe40000010100 */
[----:B------:R-:W-:Y:S02]  /*78d0*/  FMUL.FTZ R66, R164, -R66 ;  /* 0x80000042a4427220 */ /* 0x000fe40000410000 */
[-C--:B------:R-:W-:Y:S02]  /*78e0*/  FMUL.FTZ R62, R160, R222.reuse ;  /* 0x000000dea03e7220 */ /* 0x080fe40000410000 */
[----:B------:R-:W-:Y:S02]  /*78f0*/  FFMA.FTZ R61, R161, R222, -R60 ;  /* 0x000000dea13d7223 */ /* 0x000fe4000001083c */
[----:B------:R-:W-:Y:S02]  /*7900*/  FADD.FTZ R68, R179, R68 ;  /* 0x00000044b3447221 */ /* 0x000fe40000010000 */
[----:B------:R-:W-:-:S02]  /*7910*/  FMUL.FTZ R60, R164, -R64 ;  /* 0x80000040a43c7220 */ /* 0x000fc40000410000 */
[----:B------:R-:W-:Y:S02]  /*7920*/  FFMA.FTZ R66, R165, R63, R66 ;  /* 0x0000003fa5427223 */ /* 0x000fe40000010042 */
[----:B------:R-:W-:Y:S02]  /*7930*/  FADD.FTZ R220, R220, R61 ;  /* 0x0000003ddcdc7221 */ /* 0x000fe40000010000 */
[----:B------:R-:W-:Y:S02]  /*7940*/  FFMA.FTZ R62, R161, R216, R62 ;  /* 0x000000d8a13e7223 */ /* 0x000fe4000001003e */
        /* <DEDUP_REMOVED lines=23> */
[----:B------:R-:W-:Y:S02]  /*7ac0*/  FFMA.FTZ R60, R157, R218, R60 ;  /* 0x000000da9d3c7223 */ /* 0x000fe4000001003c */
[----:B------:R-:W-:Y:S02]  /*7ad0*/  FADD.FTZ R230, R212, R61 ;  /* 0x0000003dd4e67221 */ /* 0x000fe40000010000 */
[----:B------:R-:W-:Y:S02]  /*7ae0*/  FADD.FTZ R66, -R193, R66 ;  /* 0x00000042c1427221 */ /* 0x000fe40000010100 */
[----:B------:R-:W-:-:S02]  /*7af0*/  FADD.FTZ R213, RZ, R60 ;  /* 0x0000003cffd57221 */ /* 0x000fc40000010000 */
[----:B------:R-:W-:Y:S02]  /*7b00*/  FADD.FTZ R61, R177, R62 ;  /* 0x0000003eb13d7221 */ /* 0x000fe40000010000 */
[----:B------:R-:W-:Y:S02]  /*7b10*/  FMUL.FTZ R62, R154, R230 ;  /* 0x000000e69a3e7220 */ /* 0x000fe40000410000 */
[----:B------:R-:W-:Y:S02]  /*7b20*/  FMUL.FTZ R68, R168, -R66 ;  /* 0x80000042a8447220 */ /* 0x000fe40000410000 */
[-C--:B------:R-:W-:Y:S02]  /*7b30*/  FMUL.FTZ R60, R154, R213.reuse ;  /* 0x000000d59a3c7220 */ /* 0x080fe40000410000 */
        /* <DEDUP_REMOVED lines=12> */
[-C--:B------:R-:W-:Y:S02]  /*7c00*/  FFMA.FTZ R61, R153, R231.reuse, -R60 ;  /* 0x000000e7993d7223 */ /* 0x080fe4000001083c */
[----:B------:R-:W-:-:S02]  /*7c10*/  FMUL.FTZ R60, R152, R231 ;  /* 0x000000e7983c7220 */ /* 0x000fc40000410000 */
[----:B------:R-:W-:Y:S02]  /*7c20*/  FFMA.FTZ R65, R169, R65, R64 ;  /* 0x00000041a9417223 */ /* 0x000fe40000010040 */
[----:B------:R-:W-:Y:S02]  /*7c30*/  FMUL.FTZ R66, R170, -R67 ;  /* 0x80000043aa427220 */ /* 0x000fe40000410000 */
[----:B------:R-:W-:Y:S02]  /*7c40*/  FADD.FTZ R63, R176, R63 ;  /* 0x0000003fb03f7221 */ /* 0x000fe40000010000 */
[C---:B------:R-:W-:Y:S02]  /*7c50*/  FMUL.FTZ R68, R170.reuse, -R62 ;  /* 0x8000003eaa447220 */ /* 0x040fe40000410000 */
[----:B------:R-:W-:Y:S01]  /*7c60*/  FFMA.FTZ R211, R153, R212, R60 ;  /* 0x000000d499d37223 */ /* 0x000fe2000001003c */
[----:B------:R-:W-:Y:S01]  /*7c70*/  MOV R60, 0x3f800000 ;  /* 0x3f800000003c7802 */ /* 0x000fe20000000f00 */
[----:B------:R-:W-:-:S02]  /*7c80*/  FMUL.FTZ R64, R170, -R65 ;  /* 0x80000041aa407220 */ /* 0x000fc40000410000 */
[----:B------:R-:W-:Y:S01]  /*7c90*/  FADD.FTZ R232, R210, R61 ;  /* 0x0000003dd2e87221 */ /* 0x000fe20000010000 */
[----:B------:R-:W-:Y:S01]  /*7ca0*/  HFMA2.MMA R61, -RZ, RZ, 0, 0 ;  /* 0x00000000ff3d7435 */ /* 0x000fe200000001ff */
[C---:B------:R-:W-:Y:S02]  /*7cb0*/  FFMA.FTZ R65, R171.reuse, R65, R66 ;  /* 0x00000041ab417223 */ /* 0x040fe40000010042 */
[-C--:B------:R-:W-:Y:S02]  /*7cc0*/  FMUL.FTZ R66, R170, -R63.reuse ;  /* 0x8000003faa427220 */ /* 0x080fe40000410000 */
[----:B------:R-:W-:Y:S02]  /*7cd0*/  FFMA.FTZ R70, R171, R63, -R68 ;  /* 0x0000003fab467223 */ /* 0x000fe40000010844 */
[----:B------:R-:W-:Y:S02]  /*7ce0*/  FADD.FTZ R211, RZ, R211 ;  /* 0x000000d3ffd37221 */ /* 0x000fe40000010000 */
[----:B------:R-:W-:-:S02]  /*7cf0*/  FMUL.FTZ R68, R150, R232 ;  /* 0x000000e896447220 */ /* 0x000fc40000410000 */
[----:B------:R-:W-:Y:S02]  /*7d00*/  FFMA.FTZ R234, R171, R62, R66 ;  /* 0x0000003eabea7223 */ /* 0x000fe40000010042 */
[-C--:B------:R-:W-:Y:S01]  /*7d10*/  FMUL.FTZ R66, R150, R211.reuse ;  /* 0x000000d396427220 */ /* 0x080fe20000410000 */
[----:B------:R-:W-:Y:S01]  /*7d20*/  CS2R R62, SRZ ;  /* 0x00000000003e7805 */ /* 0x000fe2000001ff00 */
[----:B------:R-:W-:Y:S02]  /*7d30*/  FFMA.FTZ R68, R151, R211, R68 ;  /* 0x000000d397447223 */ /* 0x000fe40000010044 */
[----:B------:R-:W-:Y:S02]  /*7d40*/  FADD.FTZ R234, -R191, R234 ;  /* 0x000000eabfea7221 */ /* 0x000fe40000010100 */
[----:B------:R-:W-:Y:S01]  /*7d50*/  FFMA.FTZ R66, R151, R232, -R66 ;  /* 0x000000e897427223 */ /* 0x000fe20000010842 */
[----:B------:R1:W2:Y:S01]  /*7d60*/  @!P0 LDS.128 R60, [R0.X16+0x22b0] ;  /* 0x0022b000003c8984 */ /* 0x0002a2000000cc00 */
[----:B------:R-:W-:Y:S01]  /*7d70*/  FADD.FTZ R210, RZ, R68 ;  /* 0x00000044ffd27221 */ /* 0x000fe20000010000 */
[----:B------:R-:W-:Y:S01]  /*7d80*/  ISETP.GT.U32.AND P0, PT, R137, 0x1f, PT ;  /* 0x0000001f8900780c */ /* 0x000fe20003f04070 */
[----:B------:R-:W-:-:S02]  /*7d90*/  FFMA.FTZ R64, R171, R67, -R64 ;  /* 0x00000043ab407223 */ /* 0x000fc40000010840 */
[----:B------:R-:W-:Y:S02]  /*7da0*/  FADD.FTZ R70, R175, R70 ;  /* 0x00000046af467221 */ /* 0x000fe40000010000 */
[----:B------:R-:W-:Y:S02]  /*7db0*/  FMUL.FTZ R67, R172, -R234 ;  /* 0x800000eaac437220 */ /* 0x000fe40000410000 */
[----:B------:R-:W-:Y:S02]  /*7dc0*/  FADD.FTZ R209, R209, R66 ;  /* 0x00000042d1d17221 */ /* 0x000fe40000010000 */
[----:B------:R-:W-:Y:S02]  /*7dd0*/  FMUL.FTZ R66, R148, R210 ;  /* 0x000000d294427220 */ /* 0x000fe40000410000 */
[----:B------:R-:W-:Y:S02]  /*7de0*/  FFMA.FTZ R69, R173, R70, -R67 ;  /* 0x00000046ad457223 */ /* 0x000fe40000010843 */
[----:B------:R-:W-:-:S02]  /*7df0*/  FFMA.FTZ R67, R149, R209, -R66 ;  /* 0x000000d195437223 */ /* 0x000fc40000010842 */
[----:B------:R-:W-:Y:S02]  /*7e00*/  FMUL.FTZ R66, R148, R209 ;  /* 0x000000d194427220 */ /* 0x000fe40000410000 */
[C---:B------:R-:W-:Y:S02]  /*7e10*/  FMUL.FTZ R68, R172.reuse, -R70 ;  /* 0x80000046ac447220 */ /* 0x040fe40000410000 */
[----:B------:R-:W-:Y:S02]  /*7e20*/  FMUL.FTZ R70, R172, -R64 ;  /* 0x80000040ac467220 */ /* 0x000fe40000410000 */
[----:B------:R-:W-:Y:S02]  /*7e30*/  FADD.FTZ R208, R208, R67 ;  /* 0x00000043d0d07221 */ /* 0x000fe40000010000 */
[----:B------:R-:W-:Y:S02]  /*7e40*/  FFMA.FTZ R233, R149, R210, R66 ;  /* 0x000000d295e97223 */ /* 0x000fe40000010042 */
[----:B------:R-:W-:-:S02]  /*7e50*/  FFMA.FTZ R71, R173, R234, R68 ;  /* 0x000000eaad477223 */ /* 0x000fc40000010044 */
[-C--:B------:R-:W-:Y:S02]  /*7e60*/  FMUL.FTZ R68, R172, -R65.reuse ;  /* 0x80000041ac447220 */ /* 0x080fe40000410000 */
[C---:B------:R-:W-:Y:S02]  /*7e70*/  FFMA.FTZ R65, R173.reuse, R65, R70 ;  /* 0x00000041ad417223 */ /* 0x040fe40000010046 */
[----:B------:R-:W-:Y:S02]  /*7e80*/  FADD.FTZ R233, RZ, R233 ;  /* 0x000000e9ffe97221 */ /* 0x000fe40000010000 */
[C---:B------:R-:W-:Y:S02]  /*7e90*/  FMUL.FTZ R70, R146.reuse, R208 ;  /* 0x000000d092467220 */ /* 0x040fe40000410000 */
[----:B------:R-:W-:Y:S02]  /*7ea0*/  FFMA.FTZ R64, R173, R64, -R68 ;  /* 0x00000040ad407223 */ /* 0x000fe40000010844 */
[----:B------:R-:W-:-:S02]  /*7eb0*/  FMUL.FTZ R68, R146, R233 ;  /* 0x000000e992447220 */ /* 0x000fc40000410000 */
[C---:B------:R-:W-:Y:S02]  /*7ec0*/  FFMA.FTZ R70, R147.reuse, R233, R70 ;  /* 0x000000e993467223 */ /* 0x040fe40000010046 */
[----:B------:R-:W-:Y:S02]  /*7ed0*/  FADD.FTZ R66, R174, R69 ;  /* 0x00000045ae427221 */ /* 0x000fe40000010000 */
[----:B------:R-:W-:Y:S02]  /*7ee0*/  FFMA.FTZ R69, R147, R208, -R68 ;  /* 0x000000d093457223 */ /* 0x000fe40000010844 */
[----:B------:R-:W-:Y:S02]  /*7ef0*/  FADD.FTZ R234, RZ, R70 ;  /* 0x00000046ffea7221 */ /* 0x000fe40000010000 */
[----:B------:R-:W-:Y:S02]  /*7f00*/  FADD.FTZ R67, -R190, R71 ;  /* 0x00000047be437221 */ /* 0x000fe40000010100 */
        /* <DEDUP_REMOVED lines=9> */
[----:B--2---:R-:W-:Y:S02]  /*7fa0*/  SHF.L.U32 R236, R137, 0x5, RZ ;  /* 0x0000000589ec7819 */ /* 0x004fe400000006ff */
[----:B------:R-:W-:-:S03]  /*7fb0*/  ISETP.NE.AND P0, PT, R133, 0x1f, PT ;  /* 0x0000001f8500780c */ /* 0x000fc60003f05270 */
[----:B-1----:R-:W-:Y:S04]  /*7fc0*/  LDS.128 R64, [R236+0xcb0] ;  /* 0x000cb000ec407984 */ /* 0x002fe80000000c00 */
[----:B------:R-:W1:Y:S02]  /*7fd0*/  LDS.128 R68, [R236+0xcc0] ;  /* 0x000cc000ec447984 */ /* 0x000e640000000c00 */
[C---:B-1----:R-:W-:Y:S02]  /*7fe0*/  FMUL.FTZ R237, R65.reuse, R71 ;  /* 0x0000004741ed7220 */ /* 0x042fe40000410000 */
[-C--:B------:R-:W-:Y:S02]  /*7ff0*/  FMUL.FTZ R238, R65, R70.reuse ;  /* 0x0000004641ee7220 */ /* 0x080fe40000410000 */
[----:B------:R-:W-:-:S02]  /*8000*/  FFMA.FTZ R239, R64, R70, -R237 ;  /* 0x0000004640ef7223 */ /* 0x000fc400000108ed */
[C---:B------:R-:W-:Y:S02]  /*8010*/  FMUL.FTZ R237, R65.reuse, R69 ;  /* 0x0000004541ed7220 */ /* 0x040fe40000410000 */
[-C--:B------:R-:W-:Y:S02]  /*8020*/  FMUL.FTZ R65, R65, R68.reuse ;  /* 0x0000004441417220 */ /* 0x080fe40000410000 */
[C---:B------:R-:W-:Y:S02]  /*8030*/  FFMA.FTZ R70, R64.reuse, R68, -R237 ;  /* 0x0000004440467223 */ /* 0x040fe400000108ed */
[C---:B------:R-:W-:Y:S02]  /*8040*/  FFMA.FTZ R238, R64.reuse, R71, R238 ;  /* 0x0000004740ee7223 */ /* 0x040fe400000100ee */
[----:B------:R-:W-:Y:S01]  /*8050*/  FFMA.FTZ R240, R64, R69, R65 ;  /* 0x0000004540f07223 */ /* 0x000fe20000010041 */
[----:B------:R-:W-:Y:S01]  /*8060*/  MOV R241, R70 ;  /* 0x0000004600f17202 */ /* 0x000fe20000000f00 */
[----:B------:R-:W-:-:S02]  /*8070*/  FADD.FTZ R239, R66, R239 ;  /* 0x000000ef42ef7221 */ /* 0x000fc40000010000 */
[----:B------:R-:W-:Y:S01]  /*8080*/  FADD.FTZ R249, R67, R238 ;  /* 0x000000ee43f97221 */ /* 0x000fe20000010000 */
[----:B------:R-:W-:Y:S05]  /*8090*/  BRA.DIV ~URZ, `(.L_x_4134) ;  /* 0x000056027f007947 */ /* 0x000fea000b800000 */
[----:B------:R1:W2:Y:S02]  /*80a0*/  SHFL.DOWN PT, R66, R70, 0x1, 0x1f ;  /* 0x08201f0046427f89 */ /* 0x0002a400000e0000 */
.L_x_4172:
[----:B------:R-:W-:Y:S05]  /*80b0*/  BRA.DIV ~URZ, `(.L_x_4135) ;  /* 0x000056527f007947 */ /* 0x000fea000b800000 */
[----:B------:R3:W4:Y:S04]  /*80c0*/  SHFL.DOWN PT, R67, R240, 0x1, 0x1f ;  /* 0x08201f00f0437f89 */ /* 0x00072800000e0000 */
[----:B------:R3:W0:Y:S04]  /*80d0*/  SHFL.DOWN PT, R71, R239, 0x1, 0x1f ;  /* 0x08201f00ef477f89 */ /* 0x00062800000e0000 */
[----:B------:R3:W1:Y:S02]  /*80e0*/  SHFL.DOWN PT, R247, R249, 0x1, 0x1f ;  /* 0x08201f00f9f77f89 */ /* 0x00066400000e0000 */
.L_x_4173:
[----:B------:R-:W-:Y:S01]  /*80f0*/  BSSY B1, `(.L_x_4136) ;  /* 0x000000e000017945 */ /* 0x000fe20003800000 */
[----:B------:R-:W-:Y:S01]  /*8100*/  ISETP.GT.U32.AND P2, PT, R133, 0x1d, PT ;  /* 0x0000001d8500780c */ /* 0x000fe20003f44070 */
[----:B------:R-:W-:Y:S07]  /*8110*/  @!P0 BRA `(.L_x_4137) ;  /* 0x000000b000008947 */ /* 0x000fee0003800000 */
[C---:B-1----:R-:W-:Y:S02]  /*8120*/  FMUL.FTZ R64, R240.reuse, R247 ;  /* 0x000000f7f0407220 */ /* 0x042fe40000410000 */
[----:B0-----:R-:W-:-:S02]  /*8130*/  FMUL.FTZ R70, R240, R71 ;  /* 0x00000047f0467220 */ /* 0x001fc40000410000 */
[C---:B------:R-:W-:Y:S02]  /*8140*/  FFMA.FTZ R68, R241.reuse, R71, -R64 ;  /* 0x00000047f1447223 */ /* 0x040fe40000010840 */
[C---:B----4-:R-:W-:Y:S02]  /*8150*/  FMUL.FTZ R64, R240.reuse, R67 ;  /* 0x00000043f0407220 */ /* 0x050fe40000410000 */
[-C--:B--23--:R-:W-:Y:S02]  /*8160*/  FMUL.FTZ R240, R240, R66.reuse ;  /* 0x00000042f0f07220 */ /* 0x08cfe40000410000 */
[C---:B------:R-:W-:Y:S02]  /*8170*/  FFMA.FTZ R64, R241.reuse, R66, -R64 ;  /* 0x00000042f1407223 */ /* 0x040fe40000010840 */
[C---:B------:R-:W-:Y:S02]  /*8180*/  FFMA.FTZ R70, R241.reuse, R247, R70 ;  /* 0x000000f7f1467223 */ /* 0x040fe40000010046 */
[----:B------:R-:W-:Y:S01]  /*8190*/  FFMA.FTZ R240, R241, R67, R240 ;  /* 0x00000043f1f07223 */ /* 0x000fe200000100f0 */
[----:B------:R-:W-:Y:S01]  /*81a0*/  MOV R241, R64 ;  /* 0x0000004000f17202 */ /* 0x000fe20000000f00 */
[----:B------:R-:W-:-:S02]  /*81b0*/  FADD.FTZ R239, R239, R68 ;  /* 0x00000044efef7221 */ /* 0x000fc40000010000 */
[----:B------:R-:W-:Y:S02]  /*81c0*/  FADD.FTZ R249, R249, R70 ;  /* 0x00000046f9f97221 */ /* 0x000fe40000010000 */
.L_x_4137:
[----:B------:R-:W-:Y:S05]  /*81d0*/  BSYNC B1 ;  /* 0x0000000000017941 */ /* 0x000fea0003800000 */
.L_x_4136:
[----:B------:R-:W-:Y:S05]  /*81e0*/  BRA.DIV ~URZ, `(.L_x_4138) ;  /* 0x000056727f007947 */ /* 0x000fea000b800000 */
[----:B----4-:R4:W3:Y:S04]  /*81f0*/  SHFL.DOWN PT, R67, R241, 0x2, 0x1f ;  /* 0x08401f00f1437f89 */ /* 0x0108e800000e0000 */
[----:B--2---:R4:W2:Y:S04]  /*8200*/  SHFL.DOWN PT, R66, R240, 0x2, 0x1f ;  /* 0x08401f00f0427f89 */ /* 0x0048a800000e0000 */
[----:B0-----:R4:W0:Y:S04]  /*8210*/  SHFL.DOWN PT, R71, R239, 0x2, 0x1f ;  /* 0x08401f00ef477f89 */ /* 0x00182800000e0000 */
[----:B-1----:R4:W1:Y:S02]  /*8220*/  SHFL.DOWN PT, R247, R249, 0x2, 0x1f ;  /* 0x08401f00f9f77f89 */ /* 0x00286400000e0000 */
.L_x_4174:
[----:B------:R-:W-:Y:S01]  /*8230*/  BSSY B1, `(.L_x_4139) ;  /* 0x000000e000017945 */ /* 0x000fe20003800000 */
[----:B------:R-:W-:Y:S01]  /*8240*/  ISETP.GT.U32.AND P0, PT, R133, 0x1b, PT ;  /* 0x0000001b8500780c */ /* 0x000fe20003f04070 */
[----:B------:R-:W-:Y:S07]  /*8250*/  @P2 BRA `(.L_x_4140) ;  /* 0x000000b000002947 */ /* 0x000fee0003800000 */
[C---:B-1----:R-:W-:Y:S02]  /*8260*/  FMUL.FTZ R64, R240.reuse, R247 ;  /* 0x000000f7f0407220 */ /* 0x042fe40000410000 */
[----:B0-----:R-:W-:-:S02]  /*8270*/  FMUL.FTZ R70, R240, R71 ;  /* 0x00000047f0467220 */ /* 0x001fc40000410000 */
[C---:B------:R-:W-:Y:S02]  /*8280*/  FFMA.FTZ R68, R241.reuse, R71, -R64 ;  /* 0x00000047f1447223 */ /* 0x040fe40000010840 */
[CC--:B--2---:R-:W-:Y:S02]  /*8290*/  FMUL.FTZ R64, R240.reuse, R66.reuse ;  /* 0x00000042f0407220 */ /* 0x0c4fe40000410000 */
[-C--:B---34-:R-:W-:Y:S02]  /*82a0*/  FMUL.FTZ R240, R240, R67.reuse ;  /* 0x00000043f0f07220 */ /* 0x098fe40000410000 */
[C---:B------:R-:W-:Y:S02]  /*82b0*/  FFMA.FTZ R64, R241.reuse, R67, -R64 ;  /* 0x00000043f1407223 */ /* 0x040fe40000010840 */
[C---:B------:R-:W-:Y:S02]  /*82c0*/  FFMA.FTZ R70, R241.reuse, R247, R70 ;  /* 0x000000f7f1467223 */ /* 0x040fe40000010046 */
[----:B------:R-:W-:Y:S01]  /*82d0*/  FFMA.FTZ R240, R241, R66, R240 ;  /* 0x00000042f1f07223 */ /* 0x000fe200000100f0 */
[----:B------:R-:W-:Y:S01]  /*82e0*/  MOV R241, R64 ;  /* 0x0000004000f17202 */ /* 0x000fe20000000f00 */
[----:B------:R-:W-:-:S02]  /*82f0*/  FADD.FTZ R239, R239, R68 ;  /* 0x00000044efef7221 */ /* 0x000fc40000010000 */
[----:B------:R-:W-:Y:S02]  /*8300*/  FADD.FTZ R249, R249, R70 ;  /* 0x00000046f9f97221 */ /* 0x000fe40000010000 */
.L_x_4140:
[----:B------:R-:W-:Y:S05]  /*8310*/  BSYNC B1 ;  /* 0x0000000000017941 */ /* 0x000fea0003800000 */
.L_x_4139:
[----:B------:R-:W-:Y:S05]  /*8320*/  BRA.DIV ~URZ, `(.L_x_4141) ;  /* 0x000056f27f007947 */ /* 0x000fea000b800000 */
[----:B---3--:R3:W4:Y:S02]  /*8330*/  SHFL.DOWN PT, R67, R241, 0x4, 0x1f ;  /* 0x08801f00f1437f89 */ /* 0x00872400000e0000 */
.L_x_4175:
[----:B------:R-:W-:Y:S05]  /*8340*/  BRA.DIV ~URZ, `(.L_x_4142) ;  /* 0x000057527f007947 */ /* 0x000fea000b800000 */
[----:B--2---:R2:W3:Y:S04]  /*8350*/  SHFL.DOWN PT, R66, R240, 0x4, 0x1f ;  /* 0x08801f00f0427f89 */ /* 0x0044e800000e0000 */
[----:B0-----:R2:W0:Y:S04]  /*8360*/  SHFL.DOWN PT, R71, R239, 0x4, 0x1f ;  /* 0x08801f00ef477f89 */ /* 0x00142800000e0000 */
[----:B-1----:R2:W1:Y:S02]  /*8370*/  SHFL.DOWN PT, R247, R249, 0x4, 0x1f ;  /* 0x08801f00f9f77f89 */ /* 0x00246400000e0000 */
.L_x_4176:
[----:B------:R-:W-:Y:S01]  /*8380*/  BSSY B1, `(.L_x_4143) ;  /* 0x000000e000017945 */ /* 0x000fe20003800000 */
[----:B------:R-:W-:Y:S01]  /*8390*/  ISETP.GT.U32.AND P2, PT, R133, 0x17, PT ;  /* 0x000000178500780c */ /* 0x000fe20003f44070 */
[----:B------:R-:W-:Y:S07]  /*83a0*/  @P0 BRA `(.L_x_4144) ;  /* 0x000000b000000947 */ /* 0x000fee0003800000 */
[C---:B-1----:R-:W-:Y:S02]  /*83b0*/  FMUL.FTZ R64, R240.reuse, R247 ;  /* 0x000000f7f0407220 */ /* 0x042fe40000410000 */
[----:B0-----:R-:W-:-:S02]  /*83c0*/  FMUL.FTZ R70, R240, R71 ;  /* 0x00000047f0467220 */ /* 0x001fc40000410000 */
[C---:B------:R-:W-:Y:S02]  /*83d0*/  FFMA.FTZ R68, R241.reuse, R71, -R64 ;  /* 0x00000047f1447223 */ /* 0x040fe40000010840 */
[CC--:B---3--:R-:W-:Y:S02]  /*83e0*/  FMUL.FTZ R64, R240.reuse, R66.reuse ;  /* 0x00000042f0407220 */ /* 0x0c8fe40000410000 */
[-C--:B--2-4-:R-:W-:Y:S02]  /*83f0*/  FMUL.FTZ R240, R240, R67.reuse ;  /* 0x00000043f0f07220 */ /* 0x094fe40000410000 */
[C---:B------:R-:W-:Y:S02]  /*8400*/  FFMA.FTZ R64, R241.reuse, R67, -R64 ;  /* 0x00000043f1407223 */ /* 0x040fe40000010840 */
[C---:B------:R-:W-:Y:S02]  /*8410*/  FFMA.FTZ R70, R241.reuse, R247, R70 ;  /* 0x000000f7f1467223 */ /* 0x040fe40000010046 */
[----:B------:R-:W-:Y:S01]  /*8420*/  FFMA.FTZ R240, R241, R66, R240 ;  /* 0x00000042f1f07223 */ /* 0x000fe200000100f0 */
[----:B------:R-:W-:Y:S01]  /*8430*/  MOV R241, R64 ;  /* 0x0000004000f17202 */ /* 0x000fe20000000f00 */
[----:B------:R-:W-:-:S02]  /*8440*/  FADD.FTZ R239, R239, R68 ;  /* 0x00000044efef7221 */ /* 0x000fc40000010000 */
[----:B------:R-:W-:Y:S02]  /*8450*/  FADD.FTZ R249, R249, R70 ;  /* 0x00000046f9f97221 */ /* 0x000fe40000010000 */
.L_x_4144:
[----:B------:R-:W-:Y:S05]  /*8460*/  BSYNC B1 ;  /* 0x0000000000017941 */ /* 0x000fea0003800000 */
.L_x_4143:
[----:B------:R-:W-:Y:S05]  /*8470*/  BRA.DIV ~URZ, `(.L_x_4145) ;  /* 0x000057727f007947 */ /* 0x000fea000b800000 */
[----:B----4-:R4:W2:Y:S04]  /*8480*/  SHFL.DOWN PT, R67, R241, 0x8, 0x1f ;  /* 0x09001f00f1437f89 */ /* 0x0108a800000e0000 */
[----:B---3--:R4:W3:Y:S04]  /*8490*/  SHFL.DOWN PT, R66, R240, 0x8, 0x1f ;  /* 0x09001f00f0427f89 */ /* 0x0088e800000e0000 */
[----:B0-----:R4:W0:Y:S04]  /*84a0*/  SHFL.DOWN PT, R71, R239, 0x8, 0x1f ;  /* 0x09001f00ef477f89 */ /* 0x00182800000e0000 */
[----:B-1----:R4:W1:Y:S02]  /*84b0*/  SHFL.DOWN PT, R247, R249, 0x8, 0x1f ;  /* 0x09001f00f9f77f89 */ /* 0x00286400000e0000 */
.L_x_4177:
        /* <DEDUP_REMOVED lines=14> */
.L_x_4147:
[----:B------:R-:W-:Y:S05]  /*85a0*/  BSYNC B1 ;  /* 0x0000000000017941 */ /* 0x000fea0003800000 */
.L_x_4146:
[----:B------:R-:W-:Y:S05]  /*85b0*/  BRA.DIV ~URZ, `(.L_x_4148) ;  /* 0x000057f27f007947 */ /* 0x000fea000b800000 */
[----:B--2---:R2:W4:Y:S02]  /*85c0*/  SHFL.DOWN PT, R67, R241, 0x10, 0x1f ;  /* 0x0a001f00f1437f89 */ /* 0x00452400000e0000 */
.L_x_4178:
[----:B------:R-:W-:Y:S05]  /*85d0*/  BRA.DIV ~URZ, `(.L_x_4149) ;  /* 0x000058527f007947 */ /* 0x000fea000b800000 */
[----:B---3--:R3:W2:Y:S04]  /*85e0*/  SHFL.DOWN PT, R66, R240, 0x10, 0x1f ;  /* 0x0a001f00f0427f89 */ /* 0x0086a800000e0000 */
[----:B0-----:R3:W0:Y:S04]  /*85f0*/  SHFL.DOWN PT, R71, R239, 0x10, 0x1f ;  /* 0x0a001f00ef477f89 */ /* 0x00162800000e0000 */
[----:B-1----:R3:W1:Y:S02]  /*8600*/  SHFL.DOWN PT, R247, R249, 0x10, 0x1f ;  /* 0x0a001f00f9f77f89 */ /* 0x00266400000e0000 */
.L_x_4179:
[----:B------:R-:W-:Y:S01]  /*8610*/  BSSY B1, `(.L_x_4150) ;  /* 0x000000d000017945 */ /* 0x000fe20003800000 */
[----:B------:R-:W-:Y:S05]  /*8620*/  @P0 BRA `(.L_x_4151) ;  /* 0x000000b000000947 */ /* 0x000fea0003800000 */
        /* <DEDUP_REMOVED lines=11> */
.L_x_4151:
[----:B------:R-:W-:Y:S05]  /*86e0*/  BSYNC B1 ;  /* 0x0000000000017941 */ /* 0x000fea0003800000 */
.L_x_4150:
[----:B------:R-:W-:Y:S05]  /*86f0*/  BRA.DIV ~URZ, `(.L_x_4152) ;  /* 0x000058827f007947 */ /* 0x000fea000b800000 */
[----:B------:R-:W5:Y:S04]  /*8700*/  SHFL.IDX PT, R244, R240, RZ, 0x1f ;  /* 0x00001ffff0f47589 */ /* 0x000f6800000e0000 */
[----:B------:R-:W3:Y:S04]  /*8710*/  SHFL.IDX PT, R243, R241, RZ, 0x1f ;  /* 0x00001ffff1f37589 */ /* 0x000ee800000e0000 */
[----:B------:R-:W4:Y:S04]  /*8720*/  SHFL.IDX PT, R238, R249, RZ, 0x1f ;  /* 0x00001ffff9ee7589 */ /* 0x000f2800000e0000 */
[----:B-1----:R-:W1:Y:S04]  /*8730*/  SHFL.DOWN PT, R247, R249, 0x1, 0x1f ;  /* 0x08201f00f9f77f89 */ /* 0x002e6800000e0000 */
[----:B0-----:R-:W0:Y:S04]  /*8740*/  SHFL.IDX PT, R71, R60, RZ, 0x1f ;  /* 0x00001fff3c477589 */ /* 0x001e2800000e0000 */
[----:B------:R-:W2:Y:S04]  /*8750*/  SHFL.IDX PT, R70, R62, RZ, 0x1f ;  /* 0x00001fff3e467589 */ /* 0x000ea800000e0000 */
[----:B------:R-:W0:Y:S01]  /*8760*/  SHFL.IDX PT, R250, R63, RZ, 0x1f ;  /* 0x00001fff3ffa7589 */ /* 0x000e2200000e0000 */
[----:B-----5:R-:W-:-:S02]  /*8770*/  FMUL.FTZ R242, R63, R244 ;  /* 0x000000f43ff27220 */ /* 0x020fc40000410000 */
[C---:B------:R-:W-:Y:S01]  /*8780*/  FMUL.FTZ R64, R62.reuse, R244 ;  /* 0x000000f43e407220 */ /* 0x040fe20000410000 */
[----:B------:R-:W0:Y:S01]  /*8790*/  SHFL.IDX PT, R69, R61, RZ, 0x1f ;  /* 0x00001fff3d457589 */ /* 0x000e2200000e0000 */
[----:B---3--:R-:W-:-:S03]  /*87a0*/  FFMA.FTZ R242, R62, R243, -R242 ;  /* 0x000000f33ef27223 */ /* 0x008fc600000108f2 */
[----:B------:R3:W0:Y:S04]  /*87b0*/  SHFL.DOWN PT, R246, R240, 0x1, 0x1f ;  /* 0x08201f00f0f67f89 */ /* 0x00062800000e0000 */
[----:B------:R5:W0:Y:S04]  /*87c0*/  SHFL.DOWN PT, R245, R241, 0x1, 0x1f ;  /* 0x08201f00f1f57f89 */ /* 0x000a2800000e0000 */
[----:B------:R-:W0:Y:S01]  /*87d0*/  SHFL.IDX PT, R237, R239, RZ, 0x1f ;  /* 0x00001fffefed7589 */ /* 0x000e2200000e0000 */
[-C--:B---34-:R-:W-:Y:S02]  /*87e0*/  FMUL.FTZ R240, R60, R244.reuse ;  /* 0x000000f43cf07220 */ /* 0x098fe40000410000 */
[----:B------:R-:W-:Y:S01]  /*87f0*/  FMUL.FTZ R244, R61, R244 ;  /* 0x000000f43df47220 */ /* 0x000fe20000410000 */
[----:B------:R3:W4:Y:S01]  /*8800*/  SHFL.DOWN PT, R248, R239, 0x1, 0x1f ;  /* 0x08201f00eff87f89 */ /* 0x00072200000e0000 */
[----:B--2--5:R-:W-:-:S02]  /*8810*/  FFMA.FTZ R241, R63, R243, R64 ;  /* 0x000000f33ff17223 */ /* 0x024fc40000010040 */
[----:B---3--:R-:W-:Y:S02]  /*8820*/  FMUL.FTZ R239, R60, R243 ;  /* 0x000000f33cef7220 */ /* 0x008fe40000410000 */
.L_x_4180:
[----:B-1----:R1:W2:Y:S01]  /*8830*/  LDS.128 R64, [R236+0xcc0] ;  /* 0x000cc000ec407984 */ /* 0x0022a20000000c00 */
[----:B------:R-:W-:Y:S01]  /*8840*/  ISETP.NE.AND P0, PT, R137, 0x1f, PT ;  /* 0x0000001f8900780c */ /* 0x000fe20003f05270 */
[----:B------:R-:W-:Y:S01]  /*8850*/  BSSY B1, `(.L_x_4153) ;  /* 0x000000e000017945 */ /* 0x000fe20003800000 */
[----:B0-----:R-:W-:Y:S02]  /*8860*/  MOV R68, R71 ;  /* 0x0000004700447202 */ /* 0x001fe40000000f00 */
[----:B------:R-:W-:-:S09]  /*8870*/  MOV R71, R250 ;  /* 0x000000fa00477202 */ /* 0x000fd20000000f00 */
        /* <DEDUP_REMOVED lines=11> */
.L_x_4154:
[----:B-1----:R-:W-:Y:S05]  /*8930*/  BSYNC B1 ;  /* 0x0000000000017941 */ /* 0x002fea0003800000 */
.L_x_4153:
[C---:B--2---:R-:W-:Y:S01]  /*8940*/  FMUL.FTZ R60, R65.reuse, R70 ;  /* 0x00000046413c7220 */ /* 0x044fe20000410000 */
[----:B------:R0:W-:Y:S01]  /*8950*/  STS.128 [R236+0xcc0], R68 ;  /* 0x000cc044ec007388 */ /* 0x0001e20000000c00 */
[-C--:B------:R-:W-:Y:S02]  /*8960*/  FMUL.FTZ R63, R65, R71.reuse ;  /* 0x00000047413f7220 */ /* 0x080fe40000410000 */
[----:B------:R-:W-:-:S02]  /*8970*/  FFMA.FTZ R62, R64, R71, R60 ;  /* 0x00000047403e7223 */ /* 0x000fc4000001003c */
[C---:B------:R-:W-:Y:S02]  /*8980*/  FFMA.FTZ R245, R64.reuse, R70, -R63 ;  /* 0x0000004640f57223 */ /* 0x040fe4000001083f */
[CC--:B------:R-:W-:Y:S02]  /*8990*/  FMUL.FTZ R60, R65.reuse, R68.reuse ;  /* 0x00000044413c7220 */ /* 0x0c0fe40000410000 */
[-C--:B------:R-:W-:Y:S02]  /*89a0*/  FMUL.FTZ R63, R65, R69.reuse ;  /* 0x00000045413f7220 */ /* 0x080fe40000410000 */
        /* <DEDUP_REMOVED lines=9> */
.L_x_4133:
[----:B--2---:R-:W-:Y:S05]  /*8a40*/  BSYNC B0 ;  /* 0x0000000000007941 */ /* 0x004fea0003800000 */
.L_x_4132:
[----:B------:R-:W-:Y:S01]  /*8a50*/  WARPSYNC 0xffffffff ;  /* 0xffffffff00007948 */ /* 0x000fe20003800000 */
[----:B------:R-:W-:Y:S01]  /*8a60*/  BAR.SYNC.DEFER_BLOCKING 0x0 ;  /* 0x0000000000007b1d */ /* 0x000fe20000010000 */
[----:B0-----:R-:W-:Y:S01]  /*8a70*/  SHF.L.U32 R236, R137, 0x4, RZ ;  /* 0x0000000489ec7819 */ /* 0x001fe200000006ff */
[----:B------:R-:W-:Y:S01]  /*8a80*/  FADD.FTZ R235, RZ, R235 ;  /* 0x000000ebffeb7221 */ /* 0x000fe20000010000 */
[----:B------:R-:W-:-:S02]  /*8a90*/  ISETP.GT.AND P0, PT, R136, 0x1e, PT ;  /* 0x0000001e8800780c */ /* 0x000fc40003f04270 */
[----:B------:R-:W-:Y:S01]  /*8aa0*/  ISETP.NE.AND P2, PT, R136, RZ, PT ;  /* 0x000000ff8800720c */ /* 0x000fe20003f45270 */
[----:B------:R-:W-:Y:S01]  /*8ab0*/  BSSY B0, `(.L_x_4155) ;  /* 0x00001f3000007945 */ /* 0x000fe20003800000 */
[----:B-1----:R-:W0:Y:S04]  /*8ac0*/  LDS.64 R64, [R236+0xcb8] ;  /* 0x000cb800ec407984 */ /* 0x002e280000000a00 */
        /* <DEDUP_REMOVED lines=50> */
[----:B------:R-:W-:Y:S02]  /*8df0*/  FMUL.FTZ R158, R158, -R149 ;  /* 0x800000959e9e7220 */ /* 0x000fe40000410000 */
[----:B------:R-:W-:-:S02]  /*8e00*/  FFMA.FTZ R154, R18, R229, RZ ;  /* 0x000000e5129a7223 */ /* 0x000fc400000100ff */
[C---:B------:R-:W-:Y:S02]  /*8e10*/  FFMA.FTZ R150, R159.reuse, R149, R150 ;  /* 0x000000959f967223 */ /* 0x040fe40000010096 */
[----:B------:R-:W-:Y:S02]  /*8e20*/  FFMA.FTZ R152, R159, R147, -R158 ;  /* 0x000000939f987223 */ /* 0x000fe4000001089e */
[----:B------:R-:W-:Y:S02]  /*8e30*/  FFMA.FTZ R154, R16, R227, R154 ;  /* 0x000000e3109a7223 */ /* 0x000fe4000001009a */
[----:B------:R-:W-:Y:S02]  /*8e40*/  FADD.FTZ R150, -R197, R150 ;  /* 0x00000096c5967221 */ /* 0x000fe40000010100 */
[----:B------:R-:W-:Y:S02]  /*8e50*/  FADD.FTZ R152, R181, R152 ;  /* 0x00000098b5987221 */ /* 0x000fe40000010000 */
[----:B------:R-:W-:-:S02]  /*8e60*/  FFMA.FTZ R155, R15, R226, R154 ;  /* 0x000000e20f9b7223 */ /* 0x000fc4000001009a */
[C---:B------:R-:W-:Y:S02]  /*8e70*/  FMUL.FTZ R151, R160.reuse, -R150 ;  /* 0x80000096a0977220 */ /* 0x040fe40000410000 */
[-C--:B------:R-:W-:Y:S02]  /*8e80*/  FMUL.FTZ R160, R160, -R152.reuse ;  /* 0x80000098a0a07220 */ /* 0x080fe40000410000 */
[----:B------:R-:W-:Y:S02]  /*8e90*/  FFMA.FTZ R157, R14, R225, R155 ;  /* 0x000000e10e9d7223 */ /* 0x000fe4000001009b */
[C---:B------:R-:W-:Y:S02]  /*8ea0*/  FFMA.FTZ R151, R161.reuse, R152, -R151 ;  /* 0x00000098a1977223 */ /* 0x040fe40000010897 */
[----:B------:R-:W-:Y:S02]  /*8eb0*/  FFMA.FTZ R155, R18, -R131, RZ ;  /* 0x80000083129b7223 */ /* 0x000fe400000100ff */
[----:B------:R-:W-:-:S02]  /*8ec0*/  FFMA.FTZ R153, R161, R150, R160 ;  /* 0x00000096a1997223 */ /* 0x000fc400000100a0 */
[----:B------:R-:W-:Y:S02]  /*8ed0*/  FADD.FTZ R151, R180, R151 ;  /* 0x00000097b4977221 */ /* 0x000fe40000010000 */
[----:B------:R-:W-:Y:S02]  /*8ee0*/  FFMA.FTZ R155, R16, -R215, R155 ;  /* 0x800000d7109b7223 */ /* 0x000fe4000001009b */
[----:B------:R-:W-:Y:S02]  /*8ef0*/  FADD.FTZ R153, -R196, R153 ;  /* 0x00000099c4997221 */ /* 0x000fe40000010100 */
[----:B------:R-:W-:Y:S02]  /*8f00*/  FFMA.FTZ R157, R13, R224, R157 ;  /* 0x000000e00d9d7223 */ /* 0x000fe4000001009d */
[----:B------:R-:W-:Y:S02]  /*8f10*/  FMUL.FTZ R154, R162, -R151 ;  /* 0x80000097a29a7220 */ /* 0x000fe40000410000 */
[----:B-1----:R-:W-:-:S02]  /*8f20*/  FFMA.FTZ R61, R15, -R130, R155 ;  /* 0x800000820f3d7223 */ /* 0x002fc4000001009b */
[----:B------:R-:W-:Y:S02]  /*8f30*/  FMUL.FTZ R162, R162, -R153 ;  /* 0x80000099a2a27220 */ /* 0x000fe40000410000 */
[----:B------:R-:W-:Y:S02]  /*8f40*/  FFMA.FTZ R157, R12, R223, R157 ;  /* 0x000000df0c9d7223 */ /* 0x000fe4000001009d */
[C---:B------:R-:W-:Y:S02]  /*8f50*/  FFMA.FTZ R154, R163.reuse, R153, R154 ;  /* 0x00000099a39a7223 */ /* 0x040fe4000001009a */
[----:B------:R-:W-:Y:S02]  /*8f60*/  FFMA.FTZ R61, R14, -R217, R61 ;  /* 0x800000d90e3d7223 */ /* 0x000fe4000001003d */
[----:B------:R-:W-:Y:S02]  /*8f70*/  FFMA.FTZ R156, R163, R151, -R162 ;  /* 0x00000097a39c7223 */ /* 0x000fe400000108a2 */
[----:B------:R-:W-:-:S02]  /*8f80*/  FFMA.FTZ R63, R11, R222, R157 ;  /* 0x000000de0b3f7223 */ /* 0x000fc4000001009d */
[----:B------:R-:W-:Y:S02]  /*8f90*/  FADD.FTZ R154, -R195, R154 ;  /* 0x0000009ac39a7221 */ /* 0x000fe40000010100 */
[----:B------:R-:W-:Y:S02]  /*8fa0*/  FFMA.FTZ R61, R13, -R214, R61 ;  /* 0x800000d60d3d7223 */ /* 0x000fe4000001003d */
[----:B------:R-:W-:Y:S02]  /*8fb0*/  FADD.FTZ R156, R179, R156 ;  /* 0x0000009cb39c7221 */ /* 0x000fe40000010000 */
[----:B------:R-:W-:Y:S02]  /*8fc0*/  FFMA.FTZ R63, R10, R220, R63 ;  /* 0x000000dc0a3f7223 */ /* 0x000fe4000001003f */
[----:B------:R-:W-:Y:S02]  /*8fd0*/  FMUL.FTZ R60, R164, -R154 ;  /* 0x8000009aa43c7220 */ /* 0x000fe40000410000 */
[----:B------:R-:W-:-:S02]  /*8fe0*/  FFMA.FTZ R61, R12, -R219, R61 ;  /* 0x800000db0c3d7223 */ /* 0x000fc4000001003d */
[----:B------:R-:W-:Y:S02]  /*8ff0*/  FMUL.FTZ R164, R164, -R156 ;  /* 0x8000009ca4a47220 */ /* 0x000fe40000410000 */
[----:B------:R-:W-:Y:S02]  /*9000*/  FFMA.FTZ R63, R9, R228, R63 ;  /* 0x000000e4093f7223 */ /* 0x000fe4000001003f */
[----:B------:R-:W-:Y:S02]  /*9010*/  FFMA.FTZ R155, R165, R156, -R60 ;  /* 0x0000009ca59b7223 */ /* 0x000fe4000001083c */
[----:B------:R-:W-:Y:S02]  /*9020*/  FFMA.FTZ R61, R11, -R216, R61 ;  /* 0x800000d80b3d7223 */ /* 0x000fe4000001003d */
[----:B------:R-:W-:Y:S02]  /*9030*/  FFMA.FTZ R157, R165, R154, R164 ;  /* 0x0000009aa59d7223 */ /* 0x000fe400000100a4 */
[----:B------:R-:W-:-:S02]  /*9040*/  FFMA.FTZ R62, R8, R230, R63 ;  /* 0x000000e6083e7223 */ /* 0x000fc4000001003f */
[----:B------:R-:W-:Y:S02]  /*9050*/  FADD.FTZ R155, R178, R155 ;  /* 0x0000009bb29b7221 */ /* 0x000fe40000010000 */
[----:B------:R-:W-:Y:S02]  /*9060*/  FFMA.FTZ R61, R10, -R221, R61 ;  /* 0x800000dd0a3d7223 */ /* 0x000fe4000001003d */
[----:B------:R-:W-:Y:S02]  /*9070*/  FADD.FTZ R157, -R194, R157 ;  /* 0x0000009dc29d7221 */ /* 0x000fe40000010100 */
[----:B------:R-:W-:Y:S02]  /*9080*/  FFMA.FTZ R63, R7, R231, R62 ;  /* 0x000000e7073f7223 */ /* 0x000fe4000001003e */
[----:B------:R-:W-:Y:S02]  /*9090*/  FMUL.FTZ R60, R166, -R155 ;  /* 0x8000009ba63c7220 */ /* 0x000fe40000410000 */
[----:B------:R-:W-:-:S02]  /*90a0*/  FFMA.FTZ R61, R9, -R218, R61 ;  /* 0x800000da093d7223 */ /* 0x000fc4000001003d */
[-C--:B------:R-:W-:Y:S02]  /*90b0*/  FMUL.FTZ R166, R166, -R157.reuse ;  /* 0x8000009da6a67220 */ /* 0x080fe40000410000 */
[----:B------:R-:W-:Y:S02]  /*90c0*/  FFMA.FTZ R62, R6, R232, R63 ;  /* 0x000000e8063e7223 */ /* 0x000fe4000001003f */
[C---:B------:R-:W-:Y:S02]  /*90d0*/  FFMA.FTZ R60, R167.reuse, R157, R60 ;  /* 0x0000009da73c7223 */ /* 0x040fe4000001003c */
[----:B------:R-:W-:Y:S02]  /*90e0*/  FFMA.FTZ R61, R8, -R213, R61 ;  /* 0x800000d5083d7223 */ /* 0x000fe4000001003d */
[----:B------:R-:W-:Y:S01]  /*90f0*/  FFMA.FTZ R160, R167, R155, -R166 ;  /* 0x0000009ba7a07223 */ /* 0x000fe200000108a6 */
[----:B------:R-:W-:Y:S01]  /*9100*/  HADD2.F32 R166, -RZ, R81.H0_H0 ;  /* 0x20000051ffa67230 */ /* 0x000fe20000004100 */
[----:B------:R-:W-:-:S02]  /*9110*/  FFMA.FTZ R63, R5, R209, R62 ;  /* 0x000000d1053f7223 */ /* 0x000fc4000001003e */
[----:B------:R-:W-:Y:S02]  /*9120*/  FADD.FTZ R158, -R193, R60 ;  /* 0x0000003cc19e7221 */ /* 0x000fe40000010100 */
[----:B------:R-:W-:Y:S02]  /*9130*/  FFMA.FTZ R61, R7, -R212, R61 ;  /* 0x800000d4073d7223 */ /* 0x000fe4000001003d */
[----:B------:R-:W-:Y:S02]  /*9140*/  FADD.FTZ R160, R177, R160 ;  /* 0x000000a0b1a07221 */ /* 0x000fe40000010000 */
[----:B------:R-:W-:Y:S02]  /*9150*/  FFMA.FTZ R63, R4, R208, R63 ;  /* 0x000000d0043f7223 */ /* 0x000fe4000001003f */
[----:B------:R-:W-:Y:S02]  /*9160*/  FMUL.FTZ R60, R168, -R158 ;  /* 0x8000009ea83c7220 */ /* 0x000fe40000410000 */
[----:B------:R-:W-:-:S02]  /*9170*/  FFMA.FTZ R61, R6, -R211, R61 ;  /* 0x800000d3063d7223 */ /* 0x000fc4000001003d */
[----:B------:R-:W-:Y:S02]  /*9180*/  FMUL.FTZ R163, R66, UR15 ;  /* 0x0000000f42a37c20 */ /* 0x000fe40008410000 */
[----:B------:R-:W-:Y:S02]  /*9190*/  FMUL.FTZ R168, R168, -R160 ;  /* 0x800000a0a8a87220 */ /* 0x000fe40000410000 */
[----:B------:R-:W-:Y:S02]  /*91a0*/  FFMA.FTZ R62, R3, R206, R63 ;  /* 0x000000ce033e7223 */ /* 0x000fe4000001003f */
[----:B------:R-:W-:Y:S02]  /*91b0*/  FFMA.FTZ R61, R5, -R210, R61 ;  /* 0x800000d2053d7223 */ /* 0x000fe4000001003d */
[C---:B------:R-:W-:Y:S02]  /*91c0*/  FMUL.FTZ R63, R64.reuse, UR15 ;  /* 0x0000000f403f7c20 */ /* 0x040fe40008410000 */
[----:B------:R-:W-:-:S02]  /*91d0*/  FFMA.FTZ R163, R64, UR14, -R163 ;  /* 0x0000000e40a37c23 */ /* 0x000fc400080108a3 */
[C---:B------:R-:W-:Y:S02]  /*91e0*/  FFMA.FTZ R161, R169.reuse, R158, R168 ;  /* 0x0000009ea9a17223 */ /* 0x040fe400000100a8 */
[----:B------:R-:W-:Y:S02]  /*91f0*/  FFMA.FTZ R159, R169, R160, -R60 ;  /* 0x000000a0a99f7223 */ /* 0x000fe4000001083c */
[----:B------:R-:W-:Y:S02]  /*9200*/  FFMA.FTZ R62, R2, R207, R62 ;  /* 0x000000cf023e7223 */ /* 0x000fe4000001003e */
[----:B------:R-:W-:Y:S02]  /*9210*/  FFMA.FTZ R207, -R51, R166, R207 ;  /* 0x000000a633cf7223 */ /* 0x000fe400000101cf */
[----:B------:R-:W-:Y:S02]  /*9220*/  FFMA.FTZ R61, R4, -R233, R61 ;  /* 0x800000e9043d7223 */ /* 0x000fe4000001003d */
[----:B------:R-:W-:-:S02]  /*9230*/  FFMA.FTZ R162, R66, UR14, R63 ;  /* 0x0000000e42a27c23 */ /* 0x000fc4000801003f */
[----:B------:R-:W-:Y:S02]  /*9240*/  FMUL.FTZ R163, R235, R163 ;  /* 0x000000a3eba37220 */ /* 0x000fe40000410000 */
[----:B------:R-:W-:Y:S02]  /*9250*/  FADD.FTZ R161, -R192, R161 ;  /* 0x000000a1c0a17221 */ /* 0x000fe40000010100 */
[----:B------:R-:W-:Y:S02]  /*9260*/  FADD.FTZ R159, R176, R159 ;  /* 0x0000009fb09f7221 */ /* 0x000fe40000010000 */
[----:B------:R-:W-:Y:S02]  /*9270*/  FMUL.FTZ R164, R51, R64 ;  /* 0x0000004033a47220 */ /* 0x000fe40000410000 */
[----:B------:R-:W-:Y:S02]  /*9280*/  FFMA.FTZ R61, R3, -R234, R61 ;  /* 0x800000ea033d7223 */ /* 0x000fe4000001003d */
[----:B------:R-:W-:-:S02]  /*9290*/  FFMA.FTZ R163, R207, R162, R163 ;  /* 0x000000a2cfa37223 */ /* 0x000fc400000100a3 */
[----:B------:R-:W-:Y:S02]  /*92a0*/  FMUL.FTZ R60, R51, R66 ;  /* 0x00000042333c7220 */ /* 0x000fe40000410000 */
[C---:B------:R-:W-:Y:S02]  /*92b0*/  FMUL.FTZ R64, R170.reuse, -R161 ;  /* 0x800000a1aa407220 */ /* 0x040fe40000410000 */
[----:B------:R-:W-:Y:S02]  /*92c0*/  FMUL.FTZ R170, R170, -R159 ;  /* 0x8000009faaaa7220 */ /* 0x000fe40000410000 */
[----:B------:R-:W-:Y:S02]  /*92d0*/  FMUL.FTZ R165, R235, R164 ;  /* 0x000000a4eba57220 */ /* 0x000fe40000410000 */
[----:B------:R-:W-:Y:S02]  /*92e0*/  FFMA.FTZ R63, R2, -R235, R61 ;  /* 0x800000eb023f7223 */ /* 0x000fe4000001003d */
[----:B------:R-:W-:Y:S01]  /*92f0*/  FFMA.FTZ R167, R166, R66, R163 ;  /* 0x00000042a6a77223 */ /* 0x000fe200000100a3 */
[----:B------:R-:W-:Y:S01]  /*9300*/  HADD2.F32 R163, -RZ, R82.H0_H0 ;  /* 0x20000052ffa37230 */ /* 0x000fe20000004100 */
[----:B------:R-:W-:-:S02]  /*9310*/  FMUL.FTZ R162, R65, UR15 ;  /* 0x0000000f41a27c20 */ /* 0x000fc40008410000 */
[-C--:B------:R-:W-:Y:S02]  /*9320*/  FMUL.FTZ R61, R235, R60.reuse ;  /* 0x0000003ceb3d7220 */ /* 0x080fe40000410000 */
[----:B------:R-:W-:Y:S02]  /*9330*/  FADD.FTZ R35, R60, R35 ;  /* 0x000000233c237221 */ /* 0x000fe40000010000 */
[----:B------:R-:W-:Y:S02]  /*9340*/  FFMA.FTZ R66, R171, R161, R170 ;  /* 0x000000a1ab427223 */ /* 0x000fe400000100aa */
[----:B------:R-:W-:Y:S02]  /*9350*/  FMUL.FTZ R166, R52, R67 ;  /* 0x0000004334a67220 */ /* 0x000fe40000410000 */
[----:B------:R-:W-:Y:S02]  /*9360*/  FFMA.FTZ R60, R207, R60, R165 ;  /* 0x0000003ccf3c7223 */ /* 0x000fe400000100a5 */
[----:B------:R-:W-:-:S02]  /*9370*/  FFMA.FTZ R64, R171, R159, -R64 ;  /* 0x0000009fab407223 */ /* 0x000fc40000010840 */
[----:B------:R-:W-:Y:S02]  /*9380*/  FFMA.FTZ R165, R67, UR14, -R162 ;  /* 0x0000000e43a57c23 */ /* 0x000fe400080108a2 */
[----:B------:R-:W-:Y:S02]  /*9390*/  FFMA.FTZ R61, R207, R164, -R61 ;  /* 0x000000a4cf3d7223 */ /* 0x000fe4000001083d */
[C---:B------:R-:W-:Y:S02]  /*93a0*/  FMUL.FTZ R171, R52.reuse, R65 ;  /* 0x0000004134ab7220 */ /* 0x040fe40000410000 */
[----:B------:R-:W-:Y:S02]  /*93b0*/  FADD.FTZ R66, -R191, R66 ;  /* 0x00000042bf427221 */ /* 0x000fe40000010100 */
[----:B------:R-:W-:Y:S02]  /*93c0*/  FFMA.FTZ R169, -R52, R163, R206 ;  /* 0x000000a334a97223 */ /* 0x000fe400000101ce */
[----:B------:R-:W-:-:S02]  /*93d0*/  FMUL.FTZ R164, R234, R166 ;  /* 0x000000a6eaa47220 */ /* 0x000fc40000410000 */
[----:B------:R-:W-:Y:S02]  /*93e0*/  FADD.FTZ R64, R175, R64 ;  /* 0x00000040af407221 */ /* 0x000fe40000010000 */
[C---:B------:R-:W-:Y:S02]  /*93f0*/  FMUL.FTZ R168, R234.reuse, R165 ;  /* 0x000000a5eaa87220 */ /* 0x040fe40000410000 */
[----:B------:R-:W-:Y:S02]  /*9400*/  FADD.FTZ R36, R171, R36 ;  /* 0x00000024ab247221 */ /* 0x000fe40000010000 */
[-C--:B------:R-:W-:Y:S02]  /*9410*/  FMUL.FTZ R234, R234, R171.reuse ;  /* 0x000000abeaea7220 */ /* 0x080fe40000410000 */
[----:B------:R-:W-:Y:S02]  /*9420*/  FMUL.FTZ R162, R172, -R66 ;  /* 0x80000042aca27220 */ /* 0x000fe40000410000 */
[----:B------:R-:W-:-:S02]  /*9430*/  FFMA.FTZ R171, R169, R171, R164 ;  /* 0x000000aba9ab7223 */ /* 0x000fc400000100a4 */
[-C--:B------:R-:W-:Y:S02]  /*9440*/  FMUL.FTZ R164, R172, -R64.reuse ;  /* 0x80000040aca47220 */ /* 0x080fe40000410000 */
[C---:B------:R-:W-:Y:S01]  /*9450*/  FFMA.FTZ R165, R173.reuse, R64, -R162 ;  /* 0x00000040ada57223 */ /* 0x040fe200000108a2 */
[----:B------:R-:W-:Y:S01]  /*9460*/  HADD2.F32 R162, -RZ, R96.H0_H0 ;  /* 0x20000060ffa27230 */ /* 0x000fe20000004100 */
[----:B------:R-:W-:Y:S01]  /*9470*/  FFMA.FTZ R173, R173, R66, R164 ;  /* 0x00000042adad7223 */ /* 0x000fe200000100a4 */
[----:B------:R-:W-:Y:S01]  /*9480*/  HADD2.F32 R164, -RZ, R95.H0_H0 ;  /* 0x2000005fffa47230 */ /* 0x000fe20000004100 */
[----:B------:R-:W-:Y:S02]  /*9490*/  FFMA.FTZ R172, R169, R166, -R234 ;  /* 0x000000a6a9ac7223 */ /* 0x000fe400000108ea */
[----:B------:R-:W-:Y:S02]  /*94a0*/  FADD.FTZ R173, -R190, R173 ;  /* 0x000000adbead7221 */ /* 0x000fe40000010100 */
[----:B------:R-:W-:-:S02]  /*94b0*/  FMUL.FTZ R166, R77, R64 ;  /* 0x000000404da67220 */ /* 0x000fc40000410000 */
[----:B------:R-:W-:Y:S02]  /*94c0*/  FADD.FTZ R165, R174, R165 ;  /* 0x000000a5aea57221 */ /* 0x000fe40000010000 */
[C---:B------:R-:W-:Y:S02]  /*94d0*/  FMUL.FTZ R176, R78.reuse, R173 ;  /* 0x000000ad4eb07220 */ /* 0x040fe40000410000 */
[C---:B------:R-:W-:Y:S02]  /*94e0*/  FFMA.FTZ R227, -R77.reuse, R164, R227 ;  /* 0x000000a44de37223 */ /* 0x040fe400000101e3 */
[----:B------:R-:W-:Y:S02]  /*94f0*/  FMUL.FTZ R178, R77, R66 ;  /* 0x000000424db27220 */ /* 0x000fe40000410000 */
[----:B------:R-:W-:Y:S02]  /*9500*/  FMUL.FTZ R175, R215, R166 ;  /* 0x000000a6d7af7220 */ /* 0x000fe40000410000 */
[----:B------:R-:W-:-:S02]  /*9510*/  FFMA.FTZ R229, -R78, R162, R229 ;  /* 0x000000a24ee57223 */ /* 0x000fc400000101e5 */
[----:B------:R-:W-:Y:S02]  /*9520*/  FMUL.FTZ R170, R78, R165 ;  /* 0x000000a54eaa7220 */ /* 0x000fe40000410000 */
[----:B------:R-:W-:Y:S02]  /*9530*/  FMUL.FTZ R174, R131, R176 ;  /* 0x000000b083ae7220 */ /* 0x000fe40000410000 */
[-C--:B------:R-:W-:Y:S02]  /*9540*/  FFMA.FTZ R180, R227, R178.reuse, -R175 ;  /* 0x000000b2e3b47223 */ /* 0x080fe400000108af */
[----:B------:R-:W-:Y:S01]  /*9550*/  FADD.FTZ R34, R167, R34 ;  /* 0x00000022a7227221 */ /* 0x000fe20000010000 */
[----:B------:R-:W-:Y:S01]  /*9560*/  HADD2.F32 R167, -RZ, R94.H0_H0 ;  /* 0x2000005effa77230 */ /* 0x000fe20000004100 */
[----:B------:R-:W-:Y:S02]  /*9570*/  FMUL.FTZ R178, R215, R178 ;  /* 0x000000b2d7b27220 */ /* 0x000fe40000410000 */
[----:B------:R-:W-:-:S02]  /*9580*/  FFMA.FTZ R174, R229, R170, R174 ;  /* 0x000000aae5ae7223 */ /* 0x000fc400000100ae */
[----:B------:R-:W-:Y:S02]  /*9590*/  FMUL.FTZ R177, R131, R170 ;  /* 0x000000aa83b17220 */ /* 0x000fe40000410000 */
[C---:B------:R-:W-:Y:S02]  /*95a0*/  FMUL.FTZ R175, R76.reuse, R159 ;  /* 0x0000009f4caf7220 */ /* 0x040fe40000410000 */
[----:B------:R-:W-:Y:S02]  /*95b0*/  FFMA.FTZ R179, R227, R166, R178 ;  /* 0x000000a6e3b37223 */ /* 0x000fe400000100b2 */
        /* <DEDUP_REMOVED lines=51> */
[C---:B------:R-:W-:Y:S02]  /*98f0*/  FMUL.FTZ R182, R59.reuse, R152 ;  /* 0x000000983bb67220 */ /* 0x040fe40000410000 */
[----:B------:R-:W-:Y:S02]  /*9900*/  FFMA.FTZ R191, R222, R183, R186 ;  /* 0x000000b7debf7223 */ /* 0x000fe400000100ba */
[----:B------:R-:W-:Y:S02]  /*9910*/  FFMA.FTZ R187, -R59, R185, R220 ;  /* 0x000000b93bbb7223 */ /* 0x000fe400000101dc */
[C---:B------:R-:W-:Y:S02]  /*9920*/  FMUL.FTZ R186, R221.reuse, R190 ;  /* 0x000000beddba7220 */ /* 0x040fe40000410000 */
[----:B------:R-:W-:-:S02]  /*9930*/  FMUL.FTZ R192, R221, R182 ;  /* 0x000000b6ddc07220 */ /* 0x000fc40000410000 */
[----:B------:R-:W-:Y:S02]  /*9940*/  FADD.FTZ R184, R184, R191 ;  /* 0x000000bfb8b87221 */ /* 0x000fe40000010000 */
[----:B------:R-:W-:Y:S02]  /*9950*/  FFMA.FTZ R191, R187, R182, R186 ;  /* 0x000000b6bbbf7223 */ /* 0x000fe400000100ba */
[----:B------:R-:W-:Y:S01]  /*9960*/  FADD.FTZ R188, R189, R188 ;  /* 0x000000bcbdbc7221 */ /* 0x000fe20000010000 */
[----:B------:R-:W-:Y:S01]  /*9970*/  HADD2.F32 R189, -RZ, R88.H0_H0 ;  /* 0x20000058ffbd7230 */ /* 0x000fe20000004100 */
[----:B------:R-:W-:Y:S02]  /*9980*/  FFMA.FTZ R195, R187, R190, -R192 ;  /* 0x000000bebbc37223 */ /* 0x000fe400000108c0 */
[----:B------:R-:W-:Y:S01]  /*9990*/  FADD.FTZ R190, R184, R191 ;  /* 0x000000bfb8be7221 */ /* 0x000fe20000010000 */
[----:B------:R-:W-:Y:S01]  /*99a0*/  HADD2.F32 R184, -RZ, R86.H0_H0 ;  /* 0x20000056ffb87230 */ /* 0x000fe20000004100 */
[----:B------:R-:W-:-:S02]  /*99b0*/  FMUL.FTZ R191, R58, R147 ;  /* 0x000000933abf7220 */ /* 0x000fc40000410000 */
[----:B------:R-:W-:Y:S01]  /*99c0*/  FADD.FTZ R188, R188, R193 ;  /* 0x000000c1bcbc7221 */ /* 0x000fe20000010000 */
[----:B------:R-:W-:Y:S01]  /*99d0*/  HADD2.F32 R193, -RZ, R87.H0_H0 ;  /* 0x20000057ffc17230 */ /* 0x000fe20000004100 */
[C---:B------:R-:W-:Y:S02]  /*99e0*/  FFMA.FTZ R228, -R58.reuse, R189, R228 ;  /* 0x000000bd3ae47223 */ /* 0x040fe400000101e4 */
[----:B------:R-:W-:Y:S02]  /*99f0*/  FMUL.FTZ R197, R58, R149 ;  /* 0x000000953ac57220 */ /* 0x000fe40000410000 */
[----:B------:R-:W-:Y:S02]  /*9a00*/  FMUL.FTZ R186, R218, R191 ;  /* 0x000000bfdaba7220 */ /* 0x000fe40000410000 */
[----:B------:R-:W-:Y:S02]  /*9a10*/  FADD.FTZ R188, R188, R195 ;  /* 0x000000c3bcbc7221 */ /* 0x000fe40000010000 */
[----:B------:R-:W-:-:S02]  /*9a20*/  FFMA.FTZ R199, R228, R197, -R186 ;  /* 0x000000c5e4c77223 */ /* 0x000fc400000108ba */
[----:B------:R-:W-:Y:S02]  /*9a30*/  FMUL.FTZ R195, R56, R115 ;  /* 0x0000007338c37220 */ /* 0x000fe40000410000 */
[----:B------:R-:W-:Y:S02]  /*9a40*/  FMUL.FTZ R197, R218, R197 ;  /* 0x000000c5dac57220 */ /* 0x000fe40000410000 */
[----:B------:R-:W-:Y:S02]  /*9a50*/  FMUL.FTZ R192, R57, R146 ;  /* 0x0000009239c07220 */ /* 0x000fe40000410000 */
[C---:B------:R-:W-:Y:S02]  /*9a60*/  FFMA.FTZ R231, -R56.reuse, R184, R231 ;  /* 0x000000b838e77223 */ /* 0x040fe400000101e7 */
[----:B------:R-:W-:Y:S02]  /*9a70*/  FMUL.FTZ R194, R56, R145 ;  /* 0x0000009138c27220 */ /* 0x000fe40000410000 */
[----:B------:R-:W-:-:S02]  /*9a80*/  FMUL.FTZ R196, R212, R195 ;  /* 0x000000c3d4c47220 */ /* 0x000fc40000410000 */
[C---:B------:R-:W-:Y:S02]  /*9a90*/  FFMA.FTZ R230, -R57.reuse, R193, R230 ;  /* 0x000000c139e67223 */ /* 0x040fe400000101e6 */
[----:B------:R-:W-:Y:S02]  /*9aa0*/  FFMA.FTZ R197, R228, R191, R197 ;  /* 0x000000bfe4c57223 */ /* 0x000fe400000100c5 */
[----:B------:R-:W-:Y:S02]  /*9ab0*/  FMUL.FTZ R186, R57, R148 ;  /* 0x0000009439ba7220 */ /* 0x000fe40000410000 */
[----:B------:R-:W-:Y:S02]  /*9ac0*/  FMUL.FTZ R201, R213, R192 ;  /* 0x000000c0d5c97220 */ /* 0x000fe40000410000 */
[----:B------:R-:W-:Y:S02]  /*9ad0*/  FFMA.FTZ R196, R231, R194, -R196 ;  /* 0x000000c2e7c47223 */ /* 0x000fe400000108c4 */
[----:B------:R-:W-:-:S02]  /*9ae0*/  FADD.FTZ R190, R190, R197 ;  /* 0x000000c5bebe7221 */ /* 0x000fc40000010000 */
[----:B------:R-:W-:Y:S02]  /*9af0*/  FFMA.FTZ R201, R230, R186, R201 ;  /* 0x000000bae6c97223 */ /* 0x000fe400000100c9 */
[----:B------:R-:W-:Y:S02]  /*9b00*/  FMUL.FTZ R194, R212, R194 ;  /* 0x000000c2d4c27220 */ /* 0x000fe40000410000 */
[----:B------:R-:W-:Y:S02]  /*9b10*/  FMUL.FTZ R197, R213, R186 ;  /* 0x000000bad5c57220 */ /* 0x000fe40000410000 */
[----:B------:R-:W-:Y:S02]  /*9b20*/  FADD.FTZ R188, R188, R199 ;  /* 0x000000c7bcbc7221 */ /* 0x000fe40000010000 */
[----:B------:R-:W-:Y:S02]  /*9b30*/  FADD.FTZ R190, R190, R201 ;  /* 0x000000c9bebe7221 */ /* 0x000fe40000010000 */
[----:B------:R-:W-:-:S02]  /*9b40*/  FFMA.FTZ R199, R231, R195, R194 ;  /* 0x000000c3e7c77223 */ /* 0x000fc400000100c2 */
[----:B------:R-:W-:Y:S01]  /*9b50*/  FFMA.FTZ R203, R230, R192, -R197 ;  /* 0x000000c0e6cb7223 */ /* 0x000fe200000108c5 */
[----:B------:R-:W-:Y:S01]  /*9b60*/  HADD2.F32 R197, -RZ, R85.H0_H0 ;  /* 0x20000055ffc57230 */ /* 0x000fe20000004100 */
[----:B------:R-:W-:Y:S01]  /*9b70*/  FADD.FTZ R198, R190, R199 ;  /* 0x000000c7bec67221 */ /* 0x000fe20000010000 */
[----:B------:R-:W-:Y:S01]  /*9b80*/  HADD2.F32 R199, -RZ, R83.H0_H0 ;  /* 0x20000053ffc77230 */ /* 0x000fe20000004100 */
[C---:B------:R-:W-:Y:S02]  /*9b90*/  FMUL.FTZ R190, R55.reuse, R144 ;  /* 0x0000009037be7220 */ /* 0x040fe40000410000 */
[----:B------:R-:W-:Y:S01]  /*9ba0*/  FADD.FTZ R205, R188, R203 ;  /* 0x000000cbbccd7221 */ /* 0x000fe20000010000 */
[----:B------:R-:W-:Y:S01]  /*9bb0*/  HADD2.F32 R188, -RZ, R84.H0_H0 ;  /* 0x20000054ffbc7230 */ /* 0x000fe20000004100 */
[C---:B------:R-:W-:Y:S02]  /*9bc0*/  FFMA.FTZ R232, -R55.reuse, R197, R232 ;  /* 0x000000c537e87223 */ /* 0x040fe400000101e8 */
[----:B------:R-:W-:-:S02]  /*9bd0*/  FMUL.FTZ R194, R55, R114 ;  /* 0x0000007237c27220 */ /* 0x000fc40000410000 */
[----:B------:R-:W-:Y:S02]  /*9be0*/  FMUL.FTZ R207, R211, R190 ;  /* 0x000000bed3cf7220 */ /* 0x000fe40000410000 */
[C---:B------:R-:W-:Y:S02]  /*9bf0*/  FMUL.FTZ R201, R54.reuse, R69 ;  /* 0x0000004536c97220 */ /* 0x040fe40000410000 */
[----:B------:R-:W-:Y:S02]  /*9c00*/  FFMA.FTZ R192, -R54, R188, R209 ;  /* 0x000000bc36c07223 */ /* 0x000fe400000101d1 */
[----:B------:R-:W-:Y:S02]  /*9c10*/  FFMA.FTZ R209, R232, R194, -R207 ;  /* 0x000000c2e8d17223 */ /* 0x000fe400000108cf */
[----:B------:R-:W-:Y:S02]  /*9c20*/  FMUL.FTZ R235, R54, R71 ;  /* 0x0000004736eb7220 */ /* 0x000fe40000410000 */
[----:B------:R-:W-:-:S02]  /*9c30*/  FMUL.FTZ R200, R210, R201 ;  /* 0x000000c9d2c87220 */ /* 0x000fc40000410000 */
[----:B------:R-:W-:Y:S02]  /*9c40*/  FMUL.FTZ R207, R211, R194 ;  /* 0x000000c2d3cf7220 */ /* 0x000fe40000410000 */
[C---:B------:R-:W-:Y:S02]  /*9c50*/  FMUL.FTZ R194, R53.reuse, R70 ;  /* 0x0000004635c27220 */ /* 0x040fe40000410000 */
[----:B------:R-:W-:Y:S02]  /*9c60*/  FFMA.FTZ R237, R192, R235, -R200 ;  /* 0x000000ebc0ed7223 */ /* 0x000fe400000108c8 */
[----:B------:R-:W-:Y:S02]  /*9c70*/  FFMA.FTZ R207, R232, R190, R207 ;  /* 0x000000bee8cf7223 */ /* 0x000fe400000100cf */
[C---:B------:R-:W-:Y:S02]  /*9c80*/  FFMA.FTZ R203, -R53.reuse, R199, R208 ;  /* 0x000000c735cb7223 */ /* 0x040fe400000101d0 */
[----:B------:R-:W-:-:S02]  /*9c90*/  FMUL.FTZ R202, R53, R68 ;  /* 0x0000004435ca7220 */ /* 0x000fc40000410000 */
[----:B------:R-:W-:Y:S02]  /*9ca0*/  FMUL.FTZ R200, R233, R194 ;  /* 0x000000c2e9c87220 */ /* 0x000fe40000410000 */
[----:B------:R-:W-:Y:S02]  /*9cb0*/  FMUL.FTZ R235, R210, R235 ;  /* 0x000000ebd2eb7220 */ /* 0x000fe40000410000 */
[----:B------:R-:W-:Y:S02]  /*9cc0*/  FADD.FTZ R198, R198, R207 ;  /* 0x000000cfc6c67221 */ /* 0x000fe40000010000 */
[-C--:B------:R-:W-:Y:S02]  /*9cd0*/  FFMA.FTZ R207, R203, R202.reuse, -R200 ;  /* 0x000000cacbcf7223 */ /* 0x080fe400000108c8 */
[----:B------:R-:W-:Y:S02]  /*9ce0*/  FFMA.FTZ R235, R192, R201, R235 ;  /* 0x000000c9c0eb7223 */ /* 0x000fe400000100eb */
[----:B------:R-:W-:-:S02]  /*9cf0*/  FMUL.FTZ R202, R233, R202 ;  /* 0x000000cae9ca7220 */ /* 0x000fc40000410000 */
[----:B------:R-:W-:Y:S02]  /*9d00*/  FADD.FTZ R196, R205, R196 ;  /* 0x000000c4cdc47221 */ /* 0x000fe40000010000 */
[----:B------:R-:W-:Y:S02]  /*9d10*/  FMUL.FTZ R200, R67, UR15 ;  /* 0x0000000f43c87c20 */ /* 0x000fe40008410000 */
[----:B------:R-:W-:Y:S02]  /*9d20*/  FADD.FTZ R198, R198, R235 ;  /* 0x000000ebc6c67221 */ /* 0x000fe40000010000 */
[----:B------:R-:W-:Y:S02]  /*9d30*/  FFMA.FTZ R205, R203, R194, R202 ;  /* 0x000000c2cbcd7223 */ /* 0x000fe400000100ca */
[----:B------:R-:W-:Y:S02]  /*9d40*/  FADD.FTZ R196, R196, R209 ;  /* 0x000000d1c4c47221 */ /* 0x000fe40000010000 */
[----:B------:R-:W-:-:S02]  /*9d50*/  FFMA.FTZ R202, R65, UR14, R200 ;  /* 0x0000000e41ca7c23 */ /* 0x000fc400080100c8 */
[----:B------:R-:W-:Y:S02]  /*9d60*/  FADD.FTZ R200, R198, R205 ;  /* 0x000000cdc6c87221 */ /* 0x000fe40000010000 */
[----:B------:R-:W-:Y:S02]  /*9d70*/  FADD.FTZ R196, R196, R237 ;  /* 0x000000edc4c47221 */ /* 0x000fe40000010000 */
[----:B------:R-:W-:Y:S02]  /*9d80*/  FADD.FTZ R171, R200, R171 ;  /* 0x000000abc8ab7221 */ /* 0x000fe40000010000 */
[----:B------:R-:W0:Y:S01]  /*9d90*/  SHFL.DOWN PT, R200, R63, 0x1, 0x1f ;  /* 0x08201f003fc87f89 */ /* 0x000e2200000e0000 */
[----:B------:R-:W-:Y:S02]  /*9da0*/  FADD.FTZ R207, R196, R207 ;  /* 0x000000cfc4cf7221 */ /* 0x000fe40000010000 */
[----:B------:R-:W-:Y:S02]  /*9db0*/  FMUL.FTZ R67, R70, UR15 ;  /* 0x0000000f46437c20 */ /* 0x000fe40008410000 */
[----:B------:R-:W-:-:S02]  /*9dc0*/  FADD.FTZ R172, R207, R172 ;  /* 0x000000accfac7221 */ /* 0x000fc40000010000 */
[C---:B------:R-:W-:Y:S02]  /*9dd0*/  FFMA.FTZ R198, R68.reuse, UR14, -R67 ;  /* 0x0000000e44c67c23 */ /* 0x040fe40008010843 */
[----:B------:R-:W-:Y:S02]  /*9de0*/  FMUL.FTZ R67, R68, UR15 ;  /* 0x0000000f44437c20 */ /* 0x000fe40008410000 */
[----:B------:R-:W-:Y:S02]  /*9df0*/  FADD.FTZ R171, R171, R60 ;  /* 0x0000003cabab7221 */ /* 0x000fe40000010000 */
[----:B------:R-:W-:Y:S02]  /*9e00*/  FADD.FTZ R172, R172, R61 ;  /* 0x0000003dacac7221 */ /* 0x000fe40000010000 */
[----:B------:R-:W-:Y:S02]  /*9e10*/  FMUL.FTZ R60, R69, UR15 ;  /* 0x0000000f453c7c20 */ /* 0x000fe40008410000 */
[----:B------:R-:W-:Y:S01]  /*9e20*/  FFMA.FTZ R168, R169, R202, R168 ;  /* 0x000000caa9a87223 */ /* 0x000fe200000100a8 */
[----:B------:R-:W-:Y:S01]  /*9e30*/  SHFL.DOWN PT, R196, R172, 0x1, 0x1f ;  /* 0x08201f00acc47f89 */ /* 0x000fe200000e0000 */
[----:B------:R-:W-:-:S02]  /*9e40*/  FFMA.FTZ R68, R70, UR14, R67 ;  /* 0x0000000e46447c23 */ /* 0x000fc40008010043 */
[C---:B------:R-:W-:Y:S01]  /*9e50*/  FFMA.FTZ R61, R71.reuse, UR14, -R60 ;  /* 0x0000000e473d7c23 */ /* 0x040fe2000801083c */
[----:B------:R-:W1:Y:S01]  /*9e60*/  SHFL.DOWN PT, R169, R62, 0x1, 0x1f ;  /* 0x08201f003ea97f89 */ /* 0x000e6200000e0000 */
[----:B------:R-:W-:Y:S02]  /*9e70*/  FMUL.FTZ R60, R71, UR15 ;  /* 0x0000000f473c7c20 */ /* 0x000fe40008410000 */
[----:B------:R-:W-:Y:S01]  /*9e80*/  FMUL.FTZ R210, R210, R61 ;  /* 0x0000003dd2d27220 */ /* 0x000fe20000410000 */
[----:B------:R-:W2:Y:S01]  /*9e90*/  SHFL.DOWN PT, R67, R171, 0x1, 0x1f ;  /* 0x08201f00ab437f89 */ /* 0x000ea200000e0000 */
[----:B------:R-:W-:Y:S01]  /*9ea0*/  FFMA.FTZ R61, R69, UR14, R60 ;  /* 0x0000000e453d7c23 */ /* 0x000fe2000801003c */
[----:B------:R-:W-:Y:S01]  /*9eb0*/  MOV R60, R171 ;  /* 0x000000ab003c7202 */ /* 0x000fe20000000f00 */
[----:B------:R-:W-:Y:S02]  /*9ec0*/  FMUL.FTZ R198, R233, R198 ;  /* 0x000000c6e9c67220 */ /* 0x000fe40000410000 */
[----:B------:R-:W-:-:S02]  /*9ed0*/  FFMA.FTZ R168, R163, R65, R168 ;  /* 0x00000041a3a87223 */ /* 0x000fc400000100a8 */
[----:B------:R-:W-:Y:S02]  /*9ee0*/  FFMA.FTZ R61, R192, R61, R210 ;  /* 0x0000003dc03d7223 */ /* 0x000fe400000100d2 */
[----:B0-----:R-:W-:Y:S02]  /*9ef0*/  @!P0 FADD.FTZ R63, R63, R200 ;  /* 0x000000c83f3f8221 */ /* 0x001fe40000010000 */
[----:B------:R-:W-:Y:S02]  /*9f00*/  FFMA.FTZ R68, R203, R68, R198 ;  /* 0x00000044cb447223 */ /* 0x000fe400000100c6 */
[----:B------:R-:W-:Y:S02]  /*9f10*/  FFMA.FTZ R188, R188, R69, R61 ;  /* 0x00000045bcbc7223 */ /* 0x000fe4000001003d */
[----:B------:R-:W-:Y:S02]  /*9f20*/  FADD.FTZ R33, R168, R33 ;  /* 0x00000021a8217221 */ /* 0x000fe40000010000 */
[----:B------:R-:W-:Y:S01]  /*9f30*/  FMUL.FTZ R61, R144, UR15 ;  /* 0x0000000f903d7c20 */ /* 0x000fe20008410000 */
[----:B------:R-:W0:Y:S01]  /*9f40*/  SHFL.DOWN PT, R168, R63, 0x2, 0x1f ;  /* 0x08401f003fa87f89 */ /* 0x000e2200000e0000 */
[----:B------:R-:W-:-:S02]  /*9f50*/  FFMA.FTZ R199, R199, R70, R68 ;  /* 0x00000046c7c77223 */ /* 0x000fc40000010044 */
[----:B------:R-:W-:Y:S01]  /*9f60*/  FFMA.FTZ R68, R114, UR14, -R61 ;  /* 0x0000000e72447c23 */ /* 0x000fe2000801083d */
[----:B------:R-:W-:Y:S01]  /*9f70*/  MOV R61, R172 ;  /* 0x000000ac003d7202 */ /* 0x000fe20000000f00 */
[----:B-1----:R-:W-:Y:S02]  /*9f80*/  @!P0 FADD.FTZ R62, R62, R169 ;  /* 0x000000a93e3e8221 */ /* 0x002fe40000010000 */
[----:B--2---:R-:W-:Y:S02]  /*9f90*/  @!P0 FADD.FTZ R60, R60, R67 ;  /* 0x000000433c3c8221 */ /* 0x004fe40000010000 */
[----:B------:R-:W-:Y:S01]  /*9fa0*/  @!P0 FADD.FTZ R61, R61, R196 ;  /* 0x000000c43d3d8221 */ /* 0x000fe20000010000 */
[----:B------:R-:W-:Y:S01]  /*9fb0*/  ISETP.GT.AND P0, PT, R136, 0x1d, PT ;  /* 0x0000001d8800780c */ /* 0x000fe20003f04270 */
[----:B------:R-:W-:Y:S01]  /*9fc0*/  FMUL.FTZ R65, R114, UR15 ;  /* 0x0000000f72417c20 */ /* 0x000fe20008410000 */
[----:B------:R-:W1:Y:S01]  /*9fd0*/  SHFL.DOWN PT, R71, R62, 0x2, 0x1f ;  /* 0x08401f003e477f89 */ /* 0x000e6200000e0000 */
[----:B------:R-:W-:-:S02]  /*9fe0*/  FMUL.FTZ R211, R211, R68 ;  /* 0x00000044d3d37220 */ /* 0x000fc40000410000 */
[----:B------:R-:W-:Y:S01]  /*9ff0*/  FFMA.FTZ R67, R144, UR14, R65 ;  /* 0x0000000e90437c23 */ /* 0x000fe20008010041 */
[----:B------:R-:W2:Y:S01]  /*a000*/  SHFL.DOWN PT, R114, R61, 0x2, 0x1f ;  /* 0x08401f003d727f89 */ /* 0x000ea200000e0000 */
[----:B------:R-:W-:Y:S02]  /*a010*/  FMUL.FTZ R68, R115, UR15 ;  /* 0x0000000f73447c20 */ /* 0x000fe40008410000 */
[----:B------:R-:W-:Y:S01]  /*a020*/  FFMA.FTZ R67, R232, R67, R211 ;  /* 0x00000043e8437223 */ /* 0x000fe200000100d3 */
[----:B------:R-:W3:Y:S01]  /*a030*/  SHFL.DOWN PT, R69, R60, 0x2, 0x1f ;  /* 0x08401f003c457f89 */ /* 0x000ee200000e0000 */
[C---:B------:R-:W-:Y:S02]  /*a040*/  FFMA.FTZ R65, R145.reuse, UR14, -R68 ;  /* 0x0000000e91417c23 */ /* 0x040fe40008010844 */
[----:B------:R-:W-:Y:S02]  /*a050*/  FMUL.FTZ R68, R145, UR15 ;  /* 0x0000000f91447c20 */ /* 0x000fe40008410000 */
[----:B0-----:R-:W-:-:S02]  /*a060*/  @!P0 FADD.FTZ R63, R63, R168 ;  /* 0x000000a83f3f8221 */ /* 0x001fc40000010000 */
[----:B------:R-:W-:Y:S02]  /*a070*/  FFMA.FTZ R67, R197, R144, R67 ;  /* 0x00000090c5437223 */ /* 0x000fe40000010043 */
[----:B------:R-:W-:Y:S01]  /*a080*/  FMUL.FTZ R212, R212, R65 ;  /* 0x00000041d4d47220 */ /* 0x000fe20000410000 */
[----:B------:R-:W0:Y:S01]  /*a090*/  SHFL.DOWN PT, R144, R63, 0x4, 0x1f ;  /* 0x08801f003f907f89 */ /* 0x000e2200000e0000 */
[----:B------:R-:W-:Y:S02]  /*a0a0*/  FFMA.FTZ R68, R115, UR14, R68 ;  /* 0x0000000e73447c23 */ /* 0x000fe40008010044 */
[----:B------:R-:W-:Y:S02]  /*a0b0*/  FMUL.FTZ R65, R148, UR15 ;  /* 0x0000000f94417c20 */ /* 0x000fe40008410000 */
[----:B------:R-:W-:Y:S02]  /*a0c0*/  FFMA.FTZ R68, R231, R68, R212 ;  /* 0x00000044e7447223 */ /* 0x000fe400000100d4 */
[----:B-1----:R-:W-:-:S02]  /*a0d0*/  @!P0 FADD.FTZ R62, R62, R71 ;  /* 0x000000473e3e8221 */ /* 0x002fc40000010000 */
[----:B------:R-:W-:Y:S02]  /*a0e0*/  FFMA.FTZ R184, R184, R115, R68 ;  /* 0x00000073b8b87223 */ /* 0x000fe40000010044 */
[----:B--2---:R-:W-:Y:S01]  /*a0f0*/  @!P0 FADD.FTZ R61, R61, R114 ;  /* 0x000000723d3d8221 */ /* 0x004fe20000010000 */
[----:B------:R-:W1:Y:S01]  /*a100*/  SHFL.DOWN PT, R115, R62, 0x4, 0x1f ;  /* 0x08801f003e737f89 */ /* 0x000e6200000e0000 */
[----:B------:R-:W-:Y:S02]  /*a110*/  FMUL.FTZ R68, R147, UR15 ;  /* 0x0000000f93447c20 */ /* 0x000fe40008410000 */
[----:B---3--:R-:W-:Y:S01]  /*a120*/  @!P0 FADD.FTZ R60, R60, R69 ;  /* 0x000000453c3c8221 */ /* 0x008fe20000010000 */
[----:B------:R-:W-:Y:S01]  /*a130*/  ISETP.GT.AND P0, PT, R136, 0x1b, PT ;  /* 0x0000001b8800780c */ /* 0x000fe20003f04270 */
[----:B------:R-:W-:Y:S01]  /*a140*/  FFMA.FTZ R70, R146, UR14, -R65 ;  /* 0x0000000e92467c23 */ /* 0x000fe20008010841 */
[----:B------:R-:W2:Y:S01]  /*a150*/  SHFL.DOWN PT, R114, R61, 0x4, 0x1f ;  /* 0x08801f003d727f89 */ /* 0x000ea200000e0000 */
[----:B------:R-:W-:-:S02]  /*a160*/  FFMA.FTZ R65, R149, UR14, -R68 ;  /* 0x0000000e95417c23 */ /* 0x000fc40008010844 */
[----:B------:R-:W-:Y:S01]  /*a170*/  FADD.FTZ R30, R67, R30 ;  /* 0x0000001e431e7221 */ /* 0x000fe20000010000 */
[----:B------:R-:W3:Y:S01]  /*a180*/  SHFL.DOWN PT, R71, R60, 0x4, 0x1f ;  /* 0x08801f003c477f89 */ /* 0x000ee200000e0000 */
[----:B------:R-:W-:Y:S02]  /*a190*/  FMUL.FTZ R67, R146, UR15 ;  /* 0x0000000f92437c20 */ /* 0x000fe40008410000 */
[----:B------:R-:W-:Y:S02]  /*a1a0*/  FMUL.FTZ R218, R218, R65 ;  /* 0x00000041dada7220 */ /* 0x000fe40000410000 */
[----:B------:R-:W-:Y:S02]  /*a1b0*/  FMUL.FTZ R68, R149, UR15 ;  /* 0x0000000f95447c20 */ /* 0x000fe40008410000 */
[----:B------:R-:W-:Y:S02]  /*a1c0*/  FMUL.FTZ R65, R152, UR15 ;  /* 0x0000000f98417c20 */ /* 0x000fe40008410000 */
[----:B------:R-:W-:-:S02]  /*a1d0*/  FFMA.FTZ R69, R148, UR14, R67 ;  /* 0x0000000e94457c23 */ /* 0x000fc40008010043 */
[----:B------:R-:W-:Y:S02]  /*a1e0*/  FFMA.FTZ R67, R147, UR14, R68 ;  /* 0x0000000e93437c23 */ /* 0x000fe40008010044 */
[C---:B------:R-:W-:Y:S02]  /*a1f0*/  FFMA.FTZ R68, R150.reuse, UR14, -R65 ;  /* 0x0000000e96447c23 */ /* 0x040fe40008010841 */
[----:B------:R-:W-:Y:S02]  /*a200*/  FMUL.FTZ R65, R150, UR15 ;  /* 0x0000000f96417c20 */ /* 0x000fe40008410000 */
[----:B0-----:R-:W-:Y:S02]  /*a210*/  @!P0 FADD.FTZ R63, R63, R144 ;  /* 0x000000903f3f8221 */ /* 0x001fe40000010000 */
[----:B------:R-:W-:Y:S02]  /*a220*/  FMUL.FTZ R221, R221, R68 ;  /* 0x00000044dddd7220 */ /* 0x000fe40000410000 */
[----:B------:R-:W-:Y:S01]  /*a230*/  FFMA.FTZ R68, R152, UR14, R65 ;  /* 0x0000000e98447c23 */ /* 0x000fe20008010041 */
[----:B------:R-:W0:Y:S01]  /*a240*/  SHFL.DOWN PT, R144, R63, 0x8, 0x1f ;  /* 0x09001f003f907f89 */ /* 0x000e2200000e0000 */
[----:B------:R-:W-:-:S02]  /*a250*/  FMUL.FTZ R70, R213, R70 ;  /* 0x00000046d5467220 */ /* 0x000fc40000410000 */
[----:B------:R-:W-:Y:S02]  /*a260*/  FFMA.FTZ R68, R187, R68, R221 ;  /* 0x00000044bb447223 */ /* 0x000fe400000100dd */
[----:B------:R-:W-:Y:S02]  /*a270*/  FFMA.FTZ R69, R230, R69, R70 ;  /* 0x00000045e6457223 */ /* 0x000fe40000010046 */
[----:B------:R-:W-:Y:S02]  /*a280*/  FFMA.FTZ R185, R185, R152, R68 ;  /* 0x00000098b9b97223 */ /* 0x000fe40000010044 */
[----:B------:R-:W-:Y:S02]  /*a290*/  FFMA.FTZ R69, R193, R148, R69 ;  /* 0x00000094c1457223 */ /* 0x000fe40000010045 */
[----:B------:R-:W-:Y:S02]  /*a2a0*/  FMUL.FTZ R68, R151, UR15 ;  /* 0x0000000f97447c20 */ /* 0x000fe40008410000 */
[----:B-1----:R-:W-:-:S02]  /*a2b0*/  @!P0 FADD.FTZ R62, R62, R115 ;  /* 0x000000733e3e8221 */ /* 0x002fc40000010000 */
[----:B--2---:R-:W-:Y:S02]  /*a2c0*/  @!P0 FADD.FTZ R61, R61, R114 ;  /* 0x000000723d3d8221 */ /* 0x004fe40000010000 */
[----:B---3--:R-:W-:Y:S01]  /*a2d0*/  @!P0 FADD.FTZ R60, R60, R71 ;  /* 0x000000473c3c8221 */ /* 0x008fe20000010000 */
[----:B------:R-:W-:Y:S01]  /*a2e0*/  ISETP.GT.AND P0, PT, R136, 0x17, PT ;  /* 0x000000178800780c */ /* 0x000fe20003f04270 */
[----:B------:R-:W-:Y:S01]  /*a2f0*/  FFMA.FTZ R218, R228, R67, R218 ;  /* 0x00000043e4da7223 */ /* 0x000fe200000100da */
[----:B------:R-:W1:Y:S01]  /*a300*/  SHFL.DOWN PT, R71, R62, 0x8, 0x1f ;  /* 0x09001f003e477f89 */ /* 0x000e6200000e0000 */
[----:B------:R-:W-:Y:S02]  /*a310*/  FFMA.FTZ R67, R153, UR14, -R68 ;  /* 0x0000000e99437c23 */ /* 0x000fe40008010844 */
[----:B------:R-:W-:Y:S01]  /*a320*/  FADD.FTZ R28, R69, R28 ;  /* 0x0000001c451c7221 */ /* 0x000fe20000010000 */
[----:B------:R-:W2:Y:S01]  /*a330*/  SHFL.DOWN PT, R114, R61, 0x8, 0x1f ;  /* 0x09001f003d727f89 */ /* 0x000ea200000e0000 */
[----:B------:R-:W-:-:S02]  /*a340*/  FMUL.FTZ R68, R153, UR15 ;  /* 0x0000000f99447c20 */ /* 0x000fc40008410000 */
[----:B------:R-:W-:Y:S01]  /*a350*/  FMUL.FTZ R65, R156, UR15 ;  /* 0x0000000f9c417c20 */ /* 0x000fe20008410000 */
[----:B------:R-:W3:Y:S01]  /*a360*/  SHFL.DOWN PT, R69, R60, 0x8, 0x1f ;  /* 0x09001f003c457f89 */ /* 0x000ee200000e0000 */
[----:B------:R-:W-:Y:S02]  /*a370*/  FMUL.FTZ R216, R216, R67 ;  /* 0x00000043d8d87220 */ /* 0x000fe40000410000 */
[----:B------:R-:W-:Y:S02]  /*a380*/  FFMA.FTZ R67, R151, UR14, R68 ;  /* 0x0000000e97437c23 */ /* 0x000fe40008010044 */
[C---:B------:R-:W-:Y:S02]  /*a390*/  FFMA.FTZ R68, R154.reuse, UR14, -R65 ;  /* 0x0000000e9a447c23 */ /* 0x040fe40008010841 */
[----:B------:R-:W-:Y:S02]  /*a3a0*/  FMUL.FTZ R65, R154, UR15 ;  /* 0x0000000f9a417c20 */ /* 0x000fe40008410000 */
[----:B------:R-:W-:-:S02]  /*a3b0*/  FMUL.FTZ R219, R219, R68 ;  /* 0x00000044dbdb7220 */ /* 0x000fc40000410000 */
[----:B------:R-:W-:Y:S02]  /*a3c0*/  FFMA.FTZ R70, R156, UR14, R65 ;  /* 0x0000000e9c467c23 */ /* 0x000fe40008010041 */
[----:B0-----:R-:W-:Y:S02]  /*a3d0*/  @!P0 FADD.FTZ R63, R63, R144 ;  /* 0x000000903f3f8221 */ /* 0x001fe40000010000 */
[----:B------:R-:W-:Y:S02]  /*a3e0*/  FMUL.FTZ R68, R155, UR15 ;  /* 0x0000000f9b447c20 */ /* 0x000fe40008410000 */
[----:B------:R-:W-:Y:S02]  /*a3f0*/  FFMA.FTZ R219, R223, R70, R219 ;  /* 0x00000046dfdb7223 */ /* 0x000fe400000100db */
[----:B------:R-:W0:Y:S01]  /*a400*/  SHFL.DOWN PT, R70, R63, 0x10, 0x1f ;  /* 0x0a001f003f467f89 */ /* 0x000e2200000e0000 */
[C---:B------:R-:W-:Y:S02]  /*a410*/  FFMA.FTZ R65, R157.reuse, UR14, -R68 ;  /* 0x0000000e9d417c23 */ /* 0x040fe40008010844 */
[----:B------:R-:W-:-:S02]  /*a420*/  FMUL.FTZ R68, R157, UR15 ;  /* 0x0000000f9d447c20 */ /* 0x000fc40008410000 */
[----:B------:R-:W-:Y:S02]  /*a430*/  FMUL.FTZ R214, R214, R65 ;  /* 0x00000041d6d67220 */ /* 0x000fe40000410000 */
[----:B------:R-:W-:Y:S02]  /*a440*/  FMUL.FTZ R65, R160, UR15 ;  /* 0x0000000fa0417c20 */ /* 0x000fe40008410000 */
[----:B-1----:R-:W-:Y:S02]  /*a450*/  @!P0 FADD.FTZ R62, R62, R71 ;  /* 0x000000473e3e8221 */ /* 0x002fe40000010000 */
[----:B--2---:R-:W-:Y:S02]  /*a460*/  @!P0 FADD.FTZ R61, R61, R114 ;  /* 0x000000723d3d8221 */ /* 0x004fe40000010000 */
[----:B---3--:R-:W-:Y:S01]  /*a470*/  @!P0 FADD.FTZ R60, R60, R69 ;  /* 0x000000453c3c8221 */ /* 0x008fe20000010000 */
[----:B------:R-:W-:Y:S01]  /*a480*/  ISETP.GT.AND P0, PT, R136, 0xf, PT ;  /* 0x0000000f8800780c */ /* 0x000fe20003f04270 */
[----:B------:R-:W-:Y:S01]  /*a490*/  FFMA.FTZ R216, R222, R67, R216 ;  /* 0x00000043ded87223 */ /* 0x000fe200000100d8 */
[----:B------:R-:W1:Y:S01]  /*a4a0*/  SHFL.DOWN PT, R71, R62, 0x10, 0x1f ;  /* 0x0a001f003e477f89 */ /* 0x000e6200000e0000 */
[----:B------:R-:W-:-:S02]  /*a4b0*/  FFMA.FTZ R67, R155, UR14, R68 ;  /* 0x0000000e9b437c23 */ /* 0x000fc40008010044 */
[C---:B------:R-:W-:Y:S01]  /*a4c0*/  FFMA.FTZ R68, R158.reuse, UR14, -R65 ;  /* 0x0000000e9e447c23 */ /* 0x040fe20008010841 */
[----:B------:R-:W2:Y:S01]  /*a4d0*/  SHFL.DOWN PT, R114, R61, 0x10, 0x1f ;  /* 0x0a001f003d727f89 */ /* 0x000ea200000e0000 */
[----:B------:R-:W-:Y:S02]  /*a4e0*/  FMUL.FTZ R65, R158, UR15 ;  /* 0x0000000f9e417c20 */ /* 0x000fe40008410000 */
[----:B------:R-:W-:Y:S01]  /*a4f0*/  FMUL.FTZ R217, R217, R68 ;  /* 0x00000044d9d97220 */ /* 0x000fe20000410000 */
[----:B------:R-:W3:Y:S01]  /*a500*/  SHFL.DOWN PT, R69, R60, 0x10, 0x1f ;  /* 0x0a001f003c457f89 */ /* 0x000ee200000e0000 */
[----:B------:R-:W-:Y:S02]  /*a510*/  FFMA.FTZ R68, R160, UR14, R65 ;  /* 0x0000000ea0447c23 */ /* 0x000fe40008010041 */
[----:B------:R-:W-:Y:S02]  /*a520*/  FMUL.FTZ R65, R64, UR15 ;  /* 0x0000000f40417c20 */ /* 0x000fe40008410000 */
[----:B------:R-:W-:-:S02]  /*a530*/  FFMA.FTZ R217, R225, R68, R217 ;  /* 0x00000044e1d97223 */ /* 0x000fc400000100d9 */
[----:B------:R-:W-:Y:S02]  /*a540*/  FMUL.FTZ R68, R159, UR15 ;  /* 0x0000000f9f447c20 */ /* 0x000fe40008410000 */
[----:B0-----:R-:W-:Y:S02]  /*a550*/  @!P0 FADD.FTZ R63, R63, R70 ;  /* 0x000000463f3f8221 */ /* 0x001fe40000010000 */
[----:B------:R-:W-:Y:S02]  /*a560*/  FFMA.FTZ R214, R224, R67, R214 ;  /* 0x00000043e0d67223 */ /* 0x000fe400000100d6 */
[----:B------:R-:W-:Y:S02]  /*a570*/  FFMA.FTZ R70, R66, UR14, -R65 ;  /* 0x0000000e42467c23 */ /* 0x000fe40008010841 */
[----:B------:R-:W-:Y:S02]  /*a580*/  FFMA.FTZ R67, R161, UR14, -R68 ;  /* 0x0000000ea1437c23 */ /* 0x000fe40008010844 */
[----:B------:R-:W-:-:S02]  /*a590*/  FMUL.FTZ R68, R165, UR15 ;  /* 0x0000000fa5447c20 */ /* 0x000fc40008410000 */
[----:B------:R-:W-:Y:S02]  /*a5a0*/  FMUL.FTZ R215, R215, R70 ;  /* 0x00000046d7d77220 */ /* 0x000fe40000410000 */
[----:B------:R-:W-:Y:S02]  /*a5b0*/  FMUL.FTZ R70, R161, UR15 ;  /* 0x0000000fa1467c20 */ /* 0x000fe40008410000 */
[----:B------:R-:W-:Y:S02]  /*a5c0*/  FMUL.FTZ R65, R66, UR15 ;  /* 0x0000000f42417c20 */ /* 0x000fe40008410000 */
[C---:B------:R-:W-:Y:S02]  /*a5d0*/  FFMA.FTZ R68, R173.reuse, UR14, -R68 ;  /* 0x0000000ead447c23 */ /* 0x040fe40008010844 */
[----:B------:R-:W-:Y:S02]  /*a5e0*/  FMUL.FTZ R66, R173, UR15 ;  /* 0x0000000fad427c20 */ /* 0x000fe40008410000 */
[----:B------:R-:W-:-:S02]  /*a5f0*/  FMUL.FTZ R130, R130, R67 ;  /* 0x0000004382827220 */ /* 0x000fc40000410000 */
[----:B------:R-:W-:Y:S02]  /*a600*/  FFMA.FTZ R67, R159, UR14, R70 ;  /* 0x0000000e9f437c23 */ /* 0x000fe40008010046 */
[----:B------:R-:W-:Y:S02]  /*a610*/  FMUL.FTZ R68, R131, R68 ;  /* 0x0000004483447220 */ /* 0x000fe40000410000 */
[----:B------:R-:W-:Y:S02]  /*a620*/  FFMA.FTZ R70, R64, UR14, R65 ;  /* 0x0000000e40467c23 */ /* 0x000fe40008010041 */
[----:B------:R-:W-:Y:S02]  /*a630*/  FFMA.FTZ R66, R165, UR14, R66 ;  /* 0x0000000ea5427c23 */ /* 0x000fe40008010042 */
[----:B-1----:R-:W-:Y:S02]  /*a640*/  @!P0 FADD.FTZ R62, R62, R71 ;  /* 0x000000473e3e8221 */ /* 0x002fe40000010000 */
[----:B--2---:R-:W-:-:S02]  /*a650*/  @!P0 FADD.FTZ R61, R61, R114 ;  /* 0x000000723d3d8221 */ /* 0x004fc40000010000 */
[----:B---3--:R-:W-:Y:S02]  /*a660*/  @!P0 FADD.FTZ R60, R60, R69 ;  /* 0x000000453c3c8221 */ /* 0x008fe40000010000 */
        /* <DEDUP_REMOVED lines=55> */
.L_x_4156:
[----:B0-----:R-:W-:Y:S05]  /*a9e0*/  BSYNC B0 ;  /* 0x0000000000007941 */ /* 0x001fea0003800000 */
.L_x_4155:
[----:B------:R-:W-:-:S04]  /*a9f0*/  IADD3 R0, R0, 0x1, RZ ;  /* 0x0000000100007810 */ /* 0x000fc80007ffe0ff */
[----:B------:R-:W-:-:S13]  /*aa00*/  ISETP.GE.AND P0, PT, R0, c[0x0][0x16c], PT ;  /* 0x00005b0000007a0c */ /* 0x000fda0003f06270 */
[----:B----4-:R-:W-:Y:S01]  /*aa10*/  @P0 CALL.REL.NOINC `(.L_x_4120) ;  /* 0x0000001000000944 */ /* 0x010fe20003c00000 */
[----:B------:R-:W-:Y:S05]  /*aa20*/  BRA `(.L_x_4157) ;  /* 0xffffa14000007947 */ /* 0x000fea000383ffff */
.L_x_4120:
        /* <DEDUP_REMOVED lines=88> */
.L_x_4159:
[----:B------:R-:W-:Y:S05]  /*afb0*/  BSYNC B0 ;  /* 0x0000000000007941 */ /* 0x000fea0003800000 */
.L_x_4158:
        /* <DEDUP_REMOVED lines=35> */
[----:B------:R-:W-:Y:S03]  /*b1f0*/  @!P0 STG.E.U16 [R2.64+-0x580], R45 ;  /* 0xfffa802d02008986 */ /* 0x000fe6000c101506 */
[----:B-1----:R-:W-:Y:S01]  /*b200*/  LEA R37, R136, R5, 0x4 ;  /* 0x0000000588257211 */ /* 0x002fe200078e20ff */
[----:B------:R-:W-:Y:S01]  /*b210*/  @!P2 STG.E.U16 [R2.64+-0x540], R47 ;  /* 0xfffac02f0200a986 */ /* 0x000fe2000c101506 */
[----:B------:R-:W-:Y:S01]  /*b220*/  FADD.FTZ R5, R19, R138 ;  /* 0x0000008a13057221 */ /* 0x000fe20000010000 */
[----:B------:R-:W-:Y:S02]  /*b230*/  F2FP.PACK_AB R19, R20, R19 ;  /* 0x000000131413723e */ /* 0x000fe400000000ff */
[----:B------:R-:W-:Y:S01]  /*b240*/  @!P3 STG.E.U16 [R2.64+-0x500], R49 ;  /* 0xfffb00310200b986 */ /* 0x000fe2000c101506 */
[----:B------:R-:W-:-:S02]  /*b250*/  IADD3 R0, R37, 0x1, RZ ;  /* 0x0000000125007810 */ /* 0x000fc40007ffe0ff */
[----:B0-----:R-:W-:Y:S01]  /*b260*/  IADD3 R6, R37, 0x2, RZ ;  /* 0x0000000225067810 */ /* 0x001fe20007ffe0ff */
[----:B------:R-:W-:Y:S01]  /*b270*/  @!P4 STG.E.U16 [R2.64+-0x4c0], R51 ;  /* 0xfffb40330200c986 */ /* 0x000fe2000c101506 */
[-C--:B------:R-:W-:Y:S01]  /*b280*/  LEA.HI.SX32 R4, R0, R37.reuse, 0x1b ;  /* 0x0000002500047211 */ /* 0x080fe200078fdaff */
[----:B------:R-:W-:Y:S01]  /*b290*/  FADD.FTZ R0, R5, R20 ;  /* 0x0000001405007221 */ /* 0x000fe20000010000 */
[C---:B------:R-:W-:Y:S01]  /*b2a0*/  IADD3 R7, R37.reuse, 0x3, RZ ;  /* 0x0000000325077810 */ /* 0x040fe20007ffe0ff */
[----:B------:R-:W-:Y:S01]  /*b2b0*/  @!P5 STG.E.U16 [R2.64+-0x480], R53 ;  /* 0xfffb80350200d986 */ /* 0x000fe2000c101506 */
[C---:B------:R-:W-:Y:S01]  /*b2c0*/  IADD3 R8, R37.reuse, 0x4, RZ ;  /* 0x0000000425087810 */ /* 0x040fe20007ffe0ff */
[----:B------:R-:W-:Y:S01]  /*b2d0*/  FADD.FTZ R5, R0, R21 ;  /* 0x0000001500057221 */ /* 0x000fe20000010000 */
[C---:B------:R-:W-:Y:S01]  /*b2e0*/  IADD3 R9, R37.reuse, 0x5, RZ ;  /* 0x0000000525097810 */ /* 0x040fe20007ffe0ff */
[----:B------:R0:W-:Y:S01]  /*b2f0*/  @!P6 STG.E.U16 [R2.64+-0x440], R55 ;  /* 0xfffbc0370200e986 */ /* 0x0001e2000c101506 */
[----:B------:R-:W-:Y:S01]  /*b300*/  IADD3 R10, R37, 0x6, RZ ;  /* 0x00000006250a7810 */ /* 0x000fe20007ffe0ff */
[----:B------:R-:W-:Y:S01]  /*b310*/  FADD.FTZ R0, R5, R22 ;  /* 0x0000001605007221 */ /* 0x000fe20000010000 */
[----:B------:R-:W-:Y:S01]  /*b320*/  LEA.HI.SX32 R6, R6, R37, 0x1b ;  /* 0x0000002506067211 */ /* 0x000fe200078fdaff */
        /* <DEDUP_REMOVED lines=9> */
[----:B------:R-:W-:Y:S02]  /*b3c0*/  IADD3 R35, R37, 0xf, RZ ;  /* 0x0000000f25237810 */ /* 0x000fe40007ffe0ff */
[----:B------:R-:W-:Y:S02]  /*b3d0*/  LEA.HI.SX32 R7, R7, R37, 0x1b ;  /* 0x0000002507077211 */ /* 0x000fe400078fdaff */
[----:B------:R-:W-:Y:S02]  /*b3e0*/  F2FP.PACK_AB R21, R22, R21 ;  /* 0x000000151615723e */ /* 0x000fe400000000ff */
[----:B------:R-:W-:Y:S01]  /*b3f0*/  LEA.HI.SX32 R8, R8, R37, 0x1b ;  /* 0x0000002508087211 */ /* 0x000fe200078fdaff */
[----:B------:R-:W-:Y:S01]  /*b400*/  STS.U16 [R97], R19 ;  /* 0x0000001361007388 */ /* 0x000fe20000000400 */
[----:B0-----:R-:W-:Y:S01]  /*b410*/  F2FP.PACK_AB R2, R24, R23 ;  /* 0x000000171802723e */ /* 0x001fe200000000ff */
[----:B------:R-:W-:Y:S01]  /*b420*/  FADD.FTZ R23, R0, R23 ;  /* 0x0000001700177221 */ /* 0x000fe20000010000 */
[----:B------:R-:W-:Y:S01]  /*b430*/  LEA.HI.SX32 R9, R9, R37, 0x1b ;  /* 0x0000002509097211 */ /* 0x000fe200078fdaff */
[----:B------:R-:W-:Y:S01]  /*b440*/  IMAD R0, R140, c[0x0][0x2f8], RZ ;  /* 0x0000be008c007a24 */ /* 0x000fe200078e02ff */
[----:B------:R-:W-:Y:S01]  /*b450*/  PRMT R5, R19, 0x7632, R5 ;  /* 0x0000763213057816 */ /* 0x000fe20000000005 */
[----:B------:R-:W-:Y:S01]  /*b460*/  FADD.FTZ R24, R23, R24 ;  /* 0x0000001817187221 */ /* 0x000fe20000010000 */
[----:B------:R-:W-:-:S02]  /*b470*/  SHF.L.U32 R4, R4, 0x1, RZ ;  /* 0x0000000104047819 */ /* 0x000fc400000006ff */
[-C--:B------:R-:W-:Y:S02]  /*b480*/  LEA.HI.SX32 R10, R10, R37.reuse, 0x1b ;  /* 0x000000250a0a7211 */ /* 0x080fe400078fdaff */
[----:B------:R-:W-:Y:S01]  /*b490*/  SHF.L.U32 R6, R6, 0x1, RZ ;  /* 0x0000000106067819 */ /* 0x000fe200000006ff */
[----:B------:R0:W-:Y:S01]  /*b4a0*/  STS.U16 [R4+0x2], R5 ;  /* 0x0000020504007388 */ /* 0x0001e20000000400 */
[-C--:B------:R-:W-:Y:S02]  /*b4b0*/  LEA.HI.SX32 R11, R11, R37.reuse, 0x1b ;  /* 0x000000250b0b7211 */ /* 0x080fe400078fdaff */
[-C--:B------:R-:W-:Y:S01]  /*b4c0*/  LEA.HI.SX32 R12, R12, R37.reuse, 0x1b ;  /* 0x000000250c0c7211 */ /* 0x080fe200078fdaff */
[----:B------:R1:W-:Y:S01]  /*b4d0*/  STS.U16 [R6+0x4], R21 ;  /* 0x0000041506007388 */ /* 0x0003e20000000400 */
[-C--:B------:R-:W-:Y:S02]  /*b4e0*/  LEA.HI.SX32 R13, R13, R37.reuse, 0x1b ;  /* 0x000000250d0d7211 */ /* 0x080fe400078fdaff */
[----:B------:R-:W-:-:S02]  /*b4f0*/  LEA.HI.SX32 R14, R14, R37, 0x1b ;  /* 0x000000250e0e7211 */ /* 0x000fc400078fdaff */
[-C--:B------:R-:W-:Y:S02]  /*b500*/  LEA.HI.SX32 R15, R15, R37.reuse, 0x1b ;  /* 0x000000250f0f7211 */ /* 0x080fe400078fdaff */
[-C--:B------:R-:W-:Y:S02]  /*b510*/  LEA.HI.SX32 R16, R16, R37.reuse, 0x1b ;  /* 0x0000002510107211 */ /* 0x080fe400078fdaff */
[-C--:B------:R-:W-:Y:S02]  /*b520*/  LEA.HI.SX32 R17, R17, R37.reuse, 0x1b ;  /* 0x0000002511117211 */ /* 0x080fe400078fdaff */
[-C--:B------:R-:W-:Y:S02]  /*b530*/  LEA.HI.SX32 R18, R18, R37.reuse, 0x1b ;  /* 0x0000002512127211 */ /* 0x080fe400078fdaff */
[----:B------:R-:W-:Y:S02]  /*b540*/  LEA.HI.SX32 R35, R35, R37, 0x1b ;  /* 0x0000002523237211 */ /* 0x000fe400078fdaff */
[----:B------:R-:W-:-:S02]  /*b550*/  PRMT R20, R21, 0x7632, R20 ;  /* 0x0000763215147816 */ /* 0x000fc40000000014 */
[----:B------:R-:W-:Y:S02]  /*b560*/  SHF.L.U32 R7, R7, 0x1, RZ ;  /* 0x0000000107077819 */ /* 0x000fe400000006ff */
[----:B------:R-:W-:Y:S01]  /*b570*/  F2FP.PACK_AB R3, R26, R25 ;  /* 0x000000191a03723e */ /* 0x000fe200000000ff */
[----:B------:R-:W-:Y:S01]  /*b580*/  FADD.FTZ R25, R24, R25 ;  /* 0x0000001918197221 */ /* 0x000fe20000010000 */
[C---:B------:R-:W-:Y:S01]  /*b590*/  PRMT R22, R2.reuse, 0x7610, R22 ;  /* 0x0000761002167816 */ /* 0x040fe20000000016 */
[----:B------:R-:W-:Y:S01]  /*b5a0*/  STS.U16 [R7+0x6], R20 ;  /* 0x0000061407007388 */ /* 0x000fe20000000400 */
[----:B------:R-:W-:Y:S01]  /*b5b0*/  PRMT R37, R2, 0x7632, R37 ;  /* 0x0000763202257816 */ /* 0x000fe20000000025 */
[----:B------:R-:W-:Y:S01]  /*b5c0*/  FADD.FTZ R26, R25, R26 ;  /* 0x0000001a191a7221 */ /* 0x000fe20000010000 */
[----:B------:R-:W-:Y:S02]  /*b5d0*/  SHF.L.U32 R8, R8, 0x1, RZ ;  /* 0x0000000108087819 */ /* 0x000fe400000006ff */
        /* <DEDUP_REMOVED lines=77> */
.L_x_4161:
[----:B------:R-:W-:Y:S05]  /*bab0*/  BSYNC B0 ;  /* 0x0000000000007941 */ /* 0x000fea0003800000 */
.L_x_4160:
        /* <DEDUP_REMOVED lines=52> */
.L_x_4114:
        /* <DEDUP_REMOVED lines=11> */
[----:B------:R-:W0:Y:S01]  /*beb0*/  SHFL.DOWN P1, R3, R0, 0x2, 0x1f ;  /* 0x08401f0000037f89 */ /* 0x000e220000020000 */
[----:B----4-:R-:W-:-:S08]  /*bec0*/  ISETP.NE.AND P3, PT, R7, RZ, PT ;  /* 0x000000ff0700720c */ /* 0x010fd00003f65270 */
        /* <DEDUP_REMOVED lines=16> */
.L_x_4164:
[----:B------:R-:W-:Y:S05]  /*bfd0*/  BSYNC B0 ;  /* 0x0000000000007941 */ /* 0x000fea0003800000 */
.L_x_4163:
        /* <DEDUP_REMOVED lines=28> */
.L_x_4166:
[----:B------:R-:W3:Y:S02]  /*c1a0*/  S2R R21, SR_TID.X ;  /* 0x0000000000157919 */ /* 0x000ee40000002100 */
.L_x_4167:
[----:B------:R-:W-:Y:S05]  /*c1b0*/  BSYNC B0 ;  /* 0x0000000000007941 */ /* 0x000fea0003800000 */
.L_x_4165:
[----:B---3--:R-:W-:-:S13]  /*c1c0*/  ISETP.GE.AND P0, PT, R21, c[0x0][0x16c], PT ;  /* 0x00005b0015007a0c */ /* 0x008fda0003f06270 */
[----:B------:R-:W-:Y:S05]  /*c1d0*/  @P0 EXIT ;  /* 0x000000000000094d */ /* 0x000fea0003800000 */
[C---:B0-----:R-:W-:Y:S02]  /*c1e0*/  IMAD R0, R142.reuse, c[0x0][0x288], RZ ;  /* 0x0000a2008e007a24 */ /* 0x041fe400078e02ff */
        /* <DEDUP_REMOVED lines=19> */
.L_x_4168:
        /* <DEDUP_REMOVED lines=64> */
.L_x_4125:
[----:B------:R-:W-:Y:S01]  /*c720*/  HFMA2.MMA R215, -RZ, RZ, 0, 5.9604644775390625e-08 ;  /* 0x00000001ffd77435 */ /* 0x000fe200000001ff */
[----:B------:R-:W-:Y:S02]  /*c730*/  MOV R218, R66 ;  /* 0x0000004200da7202 */ /* 0x000fe40000000f00 */
[----:B------:R-:W-:Y:S02]  /*c740*/  MOV R216, RZ ;  /* 0x000000ff00d87202 */ /* 0x000fe40000000f00 */
[----:B------:R-:W-:-:S02]  /*c750*/  MOV R67, 0xffffffff ;  /* 0xffffffff00437802 */ /* 0x000fc40000000f00 */
[----:B------:R-:W-:Y:S02]  /*c760*/  MOV R64, 0xc780 ;  /* 0x0000c78000407802 */ /* 0x000fe40000000f00 */
[----:B0-2--5:R-:W-:Y:S05]  /*c770*/  CALL.REL.NOINC `($__internal_101_$__cuda_sm70_shflsync_up) ;  /* 0x00001e4000007944 */ /* 0x025fea0003c00000 */
[----:B-1----:R-:W-:Y:S01]  /*c780*/  MOV R69, R67 ;  /* 0x0000004300457202 */ /* 0x002fe20000000f00 */
[----:B0-----:R-:W-:Y:S05]  /*c790*/  BRA `(.L_x_4169) ;  /* 0xffff9ee000007947 */ /* 0x001fea000383ffff */
.L_x_4126:
[----:B------:R-:W-:Y:S01]  /*c7a0*/  HFMA2.MMA R215, -RZ, RZ, 0, 5.9604644775390625e-08 ;  /* 0x00000001ffd77435 */ /* 0x000fe200000001ff */
[----:B------:R-:W-:Y:S02]  /*c7b0*/  MOV R218, R68 ;  /* 0x0000004400da7202 */ /* 0x000fe40000000f00 */
[----:B------:R-:W-:Y:S02]  /*c7c0*/  MOV R216, RZ ;  /* 0x000000ff00d87202 */ /* 0x000fe40000000f00 */
[----:B------:R-:W-:Y:S02]  /*c7d0*/  MOV R67, 0xffffffff ;  /* 0xffffffff00437802 */ /* 0x000fe40000000f00 */
[----:B------:R-:W-:Y:S02]  /*c7e0*/  MOV R64, 0xc800 ;  /* 0x0000c80000407802 */ /* 0x000fe40000000f00 */
[----:B0123-5:R-:W-:Y:S05]  /*c7f0*/  CALL.REL.NOINC `($__internal_101_$__cuda_sm70_shflsync_up) ;  /* 0x00001dc000007944 */ /* 0x02ffea0003c00000 */
[----:B0-----:R-:W-:Y:S01]  /*c800*/  HFMA2.MMA R215, -RZ, RZ, 0, 5.9604644775390625e-08 ;  /* 0x00000001ffd77435 */ /* 0x001fe200000001ff */
[----:B-1----:R-:W-:Y:S02]  /*c810*/  MOV R217, R67 ;  /* 0x0000004300d97202 */ /* 0x002fe40000000f00 */
[----:B------:R-:W-:-:S02]  /*c820*/  MOV R218, R70 ;  /* 0x0000004600da7202 */ /* 0x000fc40000000f00 */
[----:B------:R-:W-:Y:S02]  /*c830*/  MOV R216, RZ ;  /* 0x000000ff00d87202 */ /* 0x000fe40000000f00 */
[----:B------:R-:W-:Y:S02]  /*c840*/  MOV R67, 0xffffffff ;  /* 0xffffffff00437802 */ /* 0x000fe40000000f00 */
[----:B------:R-:W-:Y:S02]  /*c850*/  MOV R64, 0xc870 ;  /* 0x0000c87000407802 */ /* 0x000fe40000000f00 */
[----:B------:R-:W-:Y:S05]  /*c860*/  CALL.REL.NOINC `($__internal_101_$__cuda_sm70_shflsync_up) ;  /* 0x00001d5000007944 */ /* 0x000fea0003c00000 */
[----:B0-----:R-:W-:Y:S01]  /*c870*/  HFMA2.MMA R215, -RZ, RZ, 0, 5.9604644775390625e-08 ;  /* 0x00000001ffd77435 */ /* 0x001fe200000001ff */
[----:B-1----:R-:W-:Y:S02]  /*c880*/  MOV R219, R67 ;  /* 0x0000004300db7202 */ /* 0x002fe40000000f00 */
[----:B------:R-:W-:Y:S02]  /*c890*/  MOV R218, R71 ;  /* 0x0000004700da7202 */ /* 0x000fe40000000f00 */
[----:B------:R-:W-:Y:S02]  /*c8a0*/  MOV R216, RZ ;  /* 0x000000ff00d87202 */ /* 0x000fe40000000f00 */
[----:B------:R-:W-:-:S02]  /*c8b0*/  MOV R67, 0xffffffff ;  /* 0xffffffff00437802 */ /* 0x000fc40000000f00 */
[----:B------:R-:W-:Y:S02]  /*c8c0*/  MOV R64, 0xc8e0 ;  /* 0x0000c8e000407802 */ /* 0x000fe40000000f00 */
[----:B------:R-:W-:Y:S05]  /*c8d0*/  CALL.REL.NOINC `($__internal_101_$__cuda_sm70_shflsync_up) ;  /* 0x00001ce000007944 */ /* 0x000fea0003c00000 */
[----:B01----:R-:W-:Y:S01]  /*c8e0*/  FMUL.FTZ R215, R68, R67 ;  /* 0x0000004344d77220 */ /* 0x003fe20000410000 */
[----:B------:R-:W-:Y:S01]  /*c8f0*/  ISETP.GE.AND P0, PT, R136, 0x1, PT ;  /* 0x000000018800780c */ /* 0x000fe20003f06270 */
[C---:B------:R-:W-:Y:S02]  /*c900*/  FMUL.FTZ R216, R68.reuse, R219 ;  /* 0x000000db44d87220 */ /* 0x040fe40000410000 */
[----:B------:R-:W-:Y:S02]  /*c910*/  FMUL.FTZ R64, R68, R217 ;  /* 0x000000d944407220 */ /* 0x000fe40000410000 */
[----:B------:R-:W-:Y:S02]  /*c920*/  FFMA.FTZ R215, R66, R219, -R215 ;  /* 0x000000db42d77223 */ /* 0x000fe400000108d7 */
        /* <DEDUP_REMOVED lines=13> */
[----:B------:R-:W-:-:S02]  /*ca00*/  MOV R216, RZ ;  /* 0x000000ff00d87202 */ /* 0x000fc40000000f00 */
[----:B------:R-:W-:Y:S02]  /*ca10*/  MOV R218, R217 ;  /* 0x000000d900da7202 */ /* 0x000fe40000000f00 */
[----:B------:R-:W-:Y:S05]  /*ca20*/  CALL.REL.NOINC `($__internal_101_$__cuda_sm70_shflsync_up) ;  /* 0x00001b9000007944 */ /* 0x000fea0003c00000 */
[----:B0-----:R-:W-:Y:S01]  /*ca30*/  HFMA2.MMA R215, -RZ, RZ, 0, 1.1920928955078125e-07 ;  /* 0x00000002ffd77435 */ /* 0x001fe200000001ff */
[----:B-1----:R-:W-:Y:S02]  /*ca40*/  MOV R66, R67 ;  /* 0x0000004300427202 */ /* 0x002fe40000000f00 */
[----:B------:R-:W-:Y:S02]  /*ca50*/  MOV R218, R228 ;  /* 0x000000e400da7202 */ /* 0x000fe40000000f00 */
[----:B------:R-:W-:Y:S02]  /*ca60*/  MOV R216, RZ ;  /* 0x000000ff00d87202 */ /* 0x000fe40000000f00 */
[----:B------:R-:W-:Y:S02]  /*ca70*/  MOV R67, 0xffffffff ;  /* 0xffffffff00437802 */ /* 0x000fe40000000f00 */
[----:B------:R-:W-:Y:S02]  /*ca80*/  MOV R64, 0xcaa0 ;  /* 0x0000caa000407802 */ /* 0x000fe40000000f00 */
[----:B------:R-:W-:Y:S05]  /*ca90*/  CALL.REL.NOINC `($__internal_101_$__cuda_sm70_shflsync_up) ;  /* 0x00001b2000007944 */ /* 0x000fea0003c00000 */
[----:B0-----:R-:W-:Y:S01]  /*caa0*/  HFMA2.MMA R215, -RZ, RZ, 0, 1.1920928955078125e-07 ;  /* 0x00000002ffd77435 */ /* 0x001fe200000001ff */
[----:B-1----:R-:W-:-:S02]  /*cab0*/  MOV R68, R67 ;  /* 0x0000004300447202 */ /* 0x002fc40000000f00 */
[----:B------:R-:W-:Y:S02]  /*cac0*/  MOV R218, R70 ;  /* 0x0000004600da7202 */ /* 0x000fe40000000f00 */
[----:B------:R-:W-:Y:S02]  /*cad0*/  MOV R216, RZ ;  /* 0x000000ff00d87202 */ /* 0x000fe40000000f00 */
[----:B------:R-:W-:Y:S02]  /*cae0*/  MOV R67, 0xffffffff ;  /* 0xffffffff00437802 */ /* 0x000fe40000000f00 */
[----:B------:R-:W-:Y:S02]  /*caf0*/  MOV R64, 0xcb10 ;  /* 0x0000cb1000407802 */ /* 0x000fe40000000f00 */
[----:B------:R-:W-:Y:S05]  /*cb00*/  CALL.REL.NOINC `($__internal_101_$__cuda_sm70_shflsync_up) ;  /* 0x00001ab000007944 */ /* 0x000fea0003c00000 */
[----:B0-----:R-:W-:Y:S01]  /*cb10*/  HFMA2.MMA R215, -RZ, RZ, 0, 1.1920928955078125e-07 ;  /* 0x00000002ffd77435 */ /* 0x001fe200000001ff */
[----:B-1----:R-:W-:Y:S02]  /*cb20*/  MOV R69, R67 ;  /* 0x0000004300457202 */ /* 0x002fe40000000f00 */
[----:B------:R-:W-:Y:S02]  /*cb30*/  MOV R218, R71 ;  /* 0x0000004700da7202 */ /* 0x000fe40000000f00 */
[----:B------:R-:W-:-:S02]  /*cb40*/  MOV R216, RZ ;  /* 0x000000ff00d87202 */ /* 0x000fc40000000f00 */
[----:B------:R-:W-:Y:S02]  /*cb50*/  MOV R67, 0xffffffff ;  /* 0xffffffff00437802 */ /* 0x000fe40000000f00 */
[----:B------:R-:W-:Y:S02]  /*cb60*/  MOV R64, 0xcb80 ;  /* 0x0000cb8000407802 */ /* 0x000fe40000000f00 */
[----:B------:R-:W-:Y:S05]  /*cb70*/  CALL.REL.NOINC `($__internal_101_$__cuda_sm70_shflsync_up) ;  /* 0x00001a4000007944 */ /* 0x000fea0003c00000 */
        /* <DEDUP_REMOVED lines=17> */
[----:B------:R-:W-:Y:S05]  /*cc90*/  CALL.REL.NOINC `($__internal_101_$__cuda_sm70_shflsync_up) ;  /* 0x0000192000007944 */ /* 0x000fea0003c00000 */
[----:B0-----:R-:W-:Y:S01]  /*cca0*/  HFMA2.MMA R215, -RZ, RZ, 0, 2.384185791015625e-07 ;  /* 0x00000004ffd77435 */ /* 0x001fe200000001ff */
[----:B-1----:R-:W-:-:S02]  /*ccb0*/  MOV R66, R67 ;  /* 0x0000004300427202 */ /* 0x002fc40000000f00 */
[----:B------:R-:W-:Y:S02]  /*ccc0*/  MOV R218, R228 ;  /* 0x000000e400da7202 */ /* 0x000fe40000000f00 */
[----:B------:R-:W-:Y:S02]  /*ccd0*/  MOV R216, RZ ;  /* 0x000000ff00d87202 */ /* 0x000fe40000000f00 */
[----:B------:R-:W-:Y:S02]  /*cce0*/  MOV R67, 0xffffffff ;  /* 0xffffffff00437802 */ /* 0x000fe40000000f00 */
[----:B------:R-:W-:Y:S02]  /*ccf0*/  MOV R64, 0xcd10 ;  /* 0x0000cd1000407802 */ /* 0x000fe40000000f00 */
[----:B------:R-:W-:Y:S05]  /*cd00*/  CALL.REL.NOINC `($__internal_101_$__cuda_sm70_shflsync_up) ;  /* 0x000018b000007944 */ /* 0x000fea0003c00000 */
[----:B0-----:R-:W-:Y:S01]  /*cd10*/  HFMA2.MMA R215, -RZ, RZ, 0, 2.384185791015625e-07 ;  /* 0x00000004ffd77435 */ /* 0x001fe200000001ff */
[----:B-1----:R-:W-:Y:S02]  /*cd20*/  MOV R68, R67 ;  /* 0x0000004300447202 */ /* 0x002fe40000000f00 */
[----:B------:R-:W-:Y:S02]  /*cd30*/  MOV R218, R70 ;  /* 0x0000004600da7202 */ /* 0x000fe40000000f00 */
[----:B------:R-:W-:-:S02]  /*cd40*/  MOV R216, RZ ;  /* 0x000000ff00d87202 */ /* 0x000fc40000000f00 */
[----:B------:R-:W-:Y:S02]  /*cd50*/  MOV R67, 0xffffffff ;  /* 0xffffffff00437802 */ /* 0x000fe40000000f00 */
[----:B------:R-:W-:Y:S02]  /*cd60*/  MOV R64, 0xcd80 ;  /* 0x0000cd8000407802 */ /* 0x000fe40000000f00 */
[----:B------:R-:W-:Y:S05]  /*cd70*/  CALL.REL.NOINC `($__internal_101_$__cuda_sm70_shflsync_up) ;  /* 0x0000184000007944 */ /* 0x000fea0003c00000 */
[----:B0-----:R-:W-:Y:S01]  /*cd80*/  HFMA2.MMA R215, -RZ, RZ, 0, 2.384185791015625e-07 ;  /* 0x00000004ffd77435 */ /* 0x001fe200000001ff */
[----:B-1----:R-:W-:Y:S02]  /*cd90*/  MOV R69, R67 ;  /* 0x0000004300457202 */ /* 0x002fe40000000f00 */
[----:B------:R-:W-:Y:S02]  /*cda0*/  MOV R218, R71 ;  /* 0x0000004700da7202 */ /* 0x000fe40000000f00 */
[----:B------:R-:W-:Y:S02]  /*cdb0*/  MOV R216, RZ ;  /* 0x000000ff00d87202 */ /* 0x000fe40000000f00 */
[----:B------:R-:W-:Y:S02]  /*cdc0*/  MOV R67, 0xffffffff ;  /* 0xffffffff00437802 */ /* 0x000fe40000000f00 */
[----:B------:R-:W-:-:S02]  /*cdd0*/  MOV R64, 0xcdf0 ;  /* 0x0000cdf000407802 */ /* 0x000fc40000000f00 */
[----:B------:R-:W-:Y:S05]  /*cde0*/  CALL.REL.NOINC `($__internal_101_$__cuda_sm70_shflsync_up) ;  /* 0x000017d000007944 */ /* 0x000fea0003c00000 */
        /* <DEDUP_REMOVED lines=17> */
[----:B------:R-:W-:Y:S05]  /*cf00*/  CALL.REL.NOINC `($__internal_101_$__cuda_sm70_shflsync_up) ;  /* 0x000016b000007944 */ /* 0x000fea0003c00000 */
[----:B0-----:R-:W-:Y:S01]  /*cf10*/  HFMA2.MMA R215, -RZ, RZ, 0, 4.76837158203125e-07 ;  /* 0x00000008ffd77435 */ /* 0x001fe200000001ff */
[----:B-1----:R-:W-:-:S02]  /*cf20*/  MOV R66, R67 ;  /* 0x0000004300427202 */ /* 0x002fc40000000f00 */
[----:B------:R-:W-:Y:S02]  /*cf30*/  MOV R218, R228 ;  /* 0x000000e400da7202 */ /* 0x000fe40000000f00 */
[----:B------:R-:W-:Y:S02]  /*cf40*/  MOV R216, RZ ;  /* 0x000000ff00d87202 */ /* 0x000fe40000000f00 */
[----:B------:R-:W-:Y:S02]  /*cf50*/  MOV R67, 0xffffffff ;  /* 0xffffffff00437802 */ /* 0x000fe40000000f00 */
[----:B------:R-:W-:Y:S02]  /*cf60*/  MOV R64, 0xcf80 ;  /* 0x0000cf8000407802 */ /* 0x000fe40000000f00 */
[----:B------:R-:W-:Y:S05]  /*cf70*/  CALL.REL.NOINC `($__internal_101_$__cuda_sm70_shflsync_up) ;  /* 0x0000164000007944 */ /* 0x000fea0003c00000 */
[----:B0-----:R-:W-:Y:S01]  /*cf80*/  HFMA2.MMA R215, -RZ, RZ, 0, 4.76837158203125e-07 ;  /* 0x00000008ffd77435 */ /* 0x001fe200000001ff */
[----:B-1----:R-:W-:Y:S02]  /*cf90*/  MOV R68, R67 ;  /* 0x0000004300447202 */ /* 0x002fe40000000f00 */
[----:B------:R-:W-:Y:S02]  /*cfa0*/  MOV R218, R70 ;  /* 0x0000004600da7202 */ /* 0x000fe40000000f00 */
[----:B------:R-:W-:-:S02]  /*cfb0*/  MOV R216, RZ ;  /* 0x000000ff00d87202 */ /* 0x000fc40000000f00 */
[----:B------:R-:W-:Y:S02]  /*cfc0*/  MOV R67, 0xffffffff ;  /* 0xffffffff00437802 */ /* 0x000fe40000000f00 */
[----:B------:R-:W-:Y:S02]  /*cfd0*/  MOV R64, 0xcff0 ;  /* 0x0000cff000407802 */ /* 0x000fe40000000f00 */
[----:B------:R-:W-:Y:S05]  /*cfe0*/  CALL.REL.NOINC `($__internal_101_$__cuda_sm70_shflsync_up) ;  /* 0x000015d000007944 */ /* 0x000fea0003c00000 */
[----:B0-----:R-:W-:Y:S01]  /*cff0*/  HFMA2.MMA R215, -RZ, RZ, 0, 4.76837158203125e-07 ;  /* 0x00000008ffd77435 */ /* 0x001fe200000001ff */
[----:B-1----:R-:W-:Y:S02]  /*d000*/  MOV R69, R67 ;  /* 0x0000004300457202 */ /* 0x002fe40000000f00 */
[----:B------:R-:W-:Y:S02]  /*d010*/  MOV R218, R71 ;  /* 0x0000004700da7202 */ /* 0x000fe40000000f00 */
[----:B------:R-:W-:Y:S02]  /*d020*/  MOV R216, RZ ;  /* 0x000000ff00d87202 */ /* 0x000fe40000000f00 */
[----:B------:R-:W-:Y:S02]  /*d030*/  MOV R67, 0xffffffff ;  /* 0xffffffff00437802 */ /* 0x000fe40000000f00 */
[----:B------:R-:W-:-:S02]  /*d040*/  MOV R64, 0xd060 ;  /* 0x0000d06000407802 */ /* 0x000fc40000000f00 */
[----:B------:R-:W-:Y:S05]  /*d050*/  CALL.REL.NOINC `($__internal_101_$__cuda_sm70_shflsync_up) ;  /* 0x0000156000007944 */ /* 0x000fea0003c00000 */
[----:B------:R-:W-:Y:S01]  /*d060*/  ISETP.GE.AND P0, PT, R136, 0x8, PT ;  /* 0x000000088800780c */ /* 0x000fe20003f06270 */
[----:B------:R-:W-:-:S02]  /*d070*/  FMUL.FTZ R64, R66, R228 ;  /* 0x000000e442407220 */ /* 0x000fc40000410000 */
[-C--:B0-----:R-:W-:Y:S02]  /*d080*/  FMUL.FTZ R218, R69, R228.reuse ;  /* 0x000000e445da7220 */ /* 0x081fe40000410000 */
        /* <DEDUP_REMOVED lines=8> */
[----:B------:R-:W-:Y:S01]  /*d110*/  MOV R216, RZ ;  /* 0x000000ff00d87202 */ /* 0x000fe20000000f00 */
[----:B------:R-:W-:Y:S01]  /*d120*/  @P0 FADD.FTZ R71, R71, R218 ;  /* 0x000000da47470221 */ /* 0x000fe20000010000 */
[----:B------:R-:W-:Y:S01]  /*d130*/  MOV R67, 0xffffffff ;  /* 0xffffffff00437802 */ /* 0x000fe20000000f00 */
[----:B------:R-:W-:Y:S01]  /*d140*/  @P0 FADD.FTZ R70, R70, R65 ;  /* 0x0000004146460221 */ /* 0x000fe20000010000 */
[----:B------:R-:W-:-:S02]  /*d150*/  MOV R66, R217 ;  /* 0x000000d900427202 */ /* 0x000fc40000000f00 */
[----:B------:R-:W-:Y:S02]  /*d160*/  MOV R218, R217 ;  /* 0x000000d900da7202 */ /* 0x000fe40000000f00 */
[----:B------:R-:W-:Y:S02]  /*d170*/  MOV R69, R71 ;  /* 0x0000004700457202 */ /* 0x000fe40000000f00 */
[----:B------:R-:W-:Y:S02]  /*d180*/  MOV R64, 0xd1a0 ;  /* 0x0000d1a000407802 */ /* 0x000fe40000000f00 */
[----:B------:R-:W-:Y:S05]  /*d190*/  CALL.REL.NOINC `($__internal_101_$__cuda_sm70_shflsync_up) ;  /* 0x0000142000007944 */ /* 0x000fea0003c00000 */
[----:B0-----:R-:W-:Y:S01]  /*d1a0*/  HFMA2.MMA R215, -RZ, RZ, 0, 9.5367431640625e-07 ;  /* 0x00000010ffd77435 */ /* 0x001fe200000001ff */
[----:B-1----:R-:W-:Y:S02]  /*d1b0*/  MOV R217, R67 ;  /* 0x0000004300d97202 */ /* 0x002fe40000000f00 */
[----:B------:R-:W-:Y:S02]  /*d1c0*/  MOV R218, R68 ;  /* 0x0000004400da7202 */ /* 0x000fe40000000f00 */
[----:B------:R-:W-:Y:S02]  /*d1d0*/  MOV R216, RZ ;  /* 0x000000ff00d87202 */ /* 0x000fe40000000f00 */
[----:B------:R-:W-:-:S02]  /*d1e0*/  MOV R67, 0xffffffff ;  /* 0xffffffff00437802 */ /* 0x000fc40000000f00 */
[----:B------:R-:W-:Y:S02]  /*d1f0*/  MOV R64, 0xd210 ;  /* 0x0000d21000407802 */ /* 0x000fe40000000f00 */
[----:B------:R-:W-:Y:S05]  /*d200*/  CALL.REL.NOINC `($__internal_101_$__cuda_sm70_shflsync_up) ;  /* 0x000013b000007944 */ /* 0x000fea0003c00000 */
[----:B0-----:R-:W-:Y:S01]  /*d210*/  HFMA2.MMA R215, -RZ, RZ, 0, 9.5367431640625e-07 ;  /* 0x00000010ffd77435 */ /* 0x001fe200000001ff */
[----:B-1----:R-:W-:Y:S02]  /*d220*/  MOV R219, R67 ;  /* 0x0000004300db7202 */ /* 0x002fe40000000f00 */
[----:B------:R-:W-:Y:S02]  /*d230*/  MOV R218, R70 ;  /* 0x0000004600da7202 */ /* 0x000fe40000000f00 */
[----:B------:R-:W-:Y:S02]  /*d240*/  MOV R216, RZ ;  /* 0x000000ff00d87202 */ /* 0x000fe40000000f00 */
[----:B------:R-:W-:Y:S02]  /*d250*/  MOV R67, 0xffffffff ;  /* 0xffffffff00437802 */ /* 0x000fe40000000f00 */
[----:B------:R-:W-:Y:S02]  /*d260*/  MOV R64, 0xd280 ;  /* 0x0000d28000407802 */ /* 0x000fe40000000f00 */
[----:B------:R-:W-:Y:S05]  /*d270*/  CALL.REL.NOINC `($__internal_101_$__cuda_sm70_shflsync_up) ;  /* 0x0000134000007944 */ /* 0x000fea0003c00000 */
[----:B0-----:R-:W-:Y:S01]  /*d280*/  HFMA2.MMA R215, -RZ, RZ, 0, 9.5367431640625e-07 ;  /* 0x00000010ffd77435 */ /* 0x001fe200000001ff */
[----:B-1----:R-:W-:-:S02]  /*d290*/  MOV R221, R67 ;  /* 0x0000004300dd7202 */ /* 0x002fc40000000f00 */
[----:B------:R-:W-:Y:S02]  /*d2a0*/  MOV R218, R71 ;  /* 0x0000004700da7202 */ /* 0x000fe40000000f00 */
[----:B------:R-:W-:Y:S02]  /*d2b0*/  MOV R216, RZ ;  /* 0x000000ff00d87202 */ /* 0x000fe40000000f00 */
[----:B------:R-:W-:Y:S02]  /*d2c0*/  MOV R67, 0xffffffff ;  /* 0xffffffff00437802 */ /* 0x000fe40000000f00 */
[----:B------:R-:W-:Y:S02]  /*d2d0*/  MOV R64, 0xd2f0 ;  /* 0x0000d2f000407802 */ /* 0x000fe40000000f00 */
[----:B------:R-:W-:Y:S05]  /*d2e0*/  CALL.REL.NOINC `($__internal_101_$__cuda_sm70_shflsync_up) ;  /* 0x000012d000007944 */ /* 0x000fea0003c00000 */
[----:B01----:R-:W-:Y:S05]  /*d2f0*/  BRA `(.L_x_4170) ;  /* 0xffff97d000007947 */ /* 0x003fea000383ffff */
.L_x_4131:
[----:B------:R-:W-:Y:S01]  /*d300*/  HFMA2.MMA R215, -RZ, RZ, 0, 5.9604644775390625e-08 ;  /* 0x00000001ffd77435 */ /* 0x000fe200000001ff */
[----:B------:R-:W-:Y:S02]  /*d310*/  MOV R216, RZ ;  /* 0x000000ff00d87202 */ /* 0x000fe40000000f00 */
[----:B-1----:R-:W-:Y:S02]  /*d320*/  MOV R67, 0xffffffff ;  /* 0xffffffff00437802 */ /* 0x002fe40000000f00 */
[----:B0-----:R-:W-:-:S02]  /*d330*/  MOV R64, 0xd350 ;  /* 0x0000d35000407802 */ /* 0x001fc40000000f00 */
[----:B-----5:R-:W-:Y:S05]  /*d340*/  CALL.REL.NOINC `($__internal_101_$__cuda_sm70_shflsync_up) ;  /* 0x0000127000007944 */ /* 0x020fea0003c00000 */
[----:B0-----:R-:W-:Y:S01]  /*d350*/  HFMA2.MMA R215, -RZ, RZ, 0, 5.9604644775390625e-08 ;  /* 0x00000001ffd77435 */ /* 0x001fe200000001ff */
[----:B-1----:R-:W-:-:S02]  /*d360*/  MOV R66, R67 ;  /* 0x0000004300427202 */ /* 0x002fc40000000f00 */
[----:B------:R-:W-:Y:S02]  /*d370*/  MOV R218, R217 ;  /* 0x000000d900da7202 */ /* 0x000fe40000000f00 */
[----:B------:R-:W-:Y:S02]  /*d380*/  MOV R216, RZ ;  /* 0x000000ff00d87202 */ /* 0x000fe40000000f00 */
[----:B------:R-:W-:Y:S02]  /*d390*/  MOV R67, 0xffffffff ;  /* 0xffffffff00437802 */ /* 0x000fe40000000f00 */
[----:B------:R-:W-:Y:S02]  /*d3a0*/  MOV R64, 0xd3c0 ;  /* 0x0000d3c000407802 */ /* 0x000fe40000000f00 */
[----:B------:R-:W-:Y:S05]  /*d3b0*/  CALL.REL.NOINC `($__internal_101_$__cuda_sm70_shflsync_up) ;  /* 0x0000120000007944 */ /* 0x000fea0003c00000 */
[----:B0-----:R-:W-:Y:S01]  /*d3c0*/  HFMA2.MMA R215, -RZ, RZ, 0, 5.9604644775390625e-08 ;  /* 0x00000001ffd77435 */ /* 0x001fe200000001ff */
[----:B-1----:R-:W-:Y:S02]  /*d3d0*/  MOV R68, R67 ;  /* 0x0000004300447202 */ /* 0x002fe40000000f00 */
[----:B------:R-:W-:Y:S02]  /*d3e0*/  MOV R218, R70 ;  /* 0x0000004600da7202 */ /* 0x000fe40000000f00 */
[----:B------:R-:W-:-:S02]  /*d3f0*/  MOV R216, RZ ;  /* 0x000000ff00d87202 */ /* 0x000fc40000000f00 */
[----:B------:R-:W-:Y:S02]  /*d400*/  MOV R67, 0xffffffff ;  /* 0xffffffff00437802 */ /* 0x000fe40000000f00 */
[----:B------:R-:W-:Y:S02]  /*d410*/  MOV R64, 0xd430 ;  /* 0x0000d43000407802 */ /* 0x000fe40000000f00 */
[----:B------:R-:W-:Y:S05]  /*d420*/  CALL.REL.NOINC `($__internal_101_$__cuda_sm70_shflsync_up) ;  /* 0x0000119000007944 */ /* 0x000fea0003c00000 */
[----:B0-----:R-:W-:Y:S01]  /*d430*/  HFMA2.MMA R215, -RZ, RZ, 0, 5.9604644775390625e-08 ;  /* 0x00000001ffd77435 */ /* 0x001fe200000001ff */
[----:B-1----:R-:W-:Y:S02]  /*d440*/  MOV R70, R67 ;  /* 0x0000004300467202 */ /* 0x002fe40000000f00 */
[----:B------:R-:W-:Y:S02]  /*d450*/  MOV R218, R69 ;  /* 0x0000004500da7202 */ /* 0x000fe40000000f00 */
[----:B------:R-:W-:Y:S02]  /*d460*/  MOV R216, RZ ;  /* 0x000000ff00d87202 */ /* 0x000fe40000000f00 */
[----:B------:R-:W-:Y:S02]  /*d470*/  MOV R67, 0xffffffff ;  /* 0xffffffff00437802 */ /* 0x000fe40000000f00 */
[----:B------:R-:W-:-:S02]  /*d480*/  MOV R64, 0xd4a0 ;  /* 0x0000d4a000407802 */ /* 0x000fc40000000f00 */
[----:B------:R-:W-:Y:S05]  /*d490*/  CALL.REL.NOINC `($__internal_101_$__cuda_sm70_shflsync_up) ;  /* 0x0000112000007944 */ /* 0x000fea0003c00000 */
[----:B-1----:R-:W-:Y:S01]  /*d4a0*/  MOV R69, R67 ;  /* 0x0000004300457202 */ /* 0x002fe20000000f00 */
[----:B------:R-:W-:Y:S01]  /*d4b0*/  HFMA2.MMA R67, -RZ, RZ, 0, 0 ;  /* 0x00000000ff437435 */ /* 0x000fe200000001ff */
[----:B------:R-:W-:-:S02]  /*d4c0*/  MOV R71, R66 ;  /* 0x0000004200477202 */ /* 0x000fc40000000f00 */
[----:B0-----:R-:W-:Y:S02]  /*d4d0*/  MOV R215, R68 ;  /* 0x0000004400d77202 */ /* 0x001fe40000000f00 */
[----:B------:R-:W-:Y:S02]  /*d4e0*/  MOV R64, R60 ;  /* 0x0000003c00407202 */ /* 0x000fe40000000f00 */
[----:B------:R-:W-:Y:S02]  /*d4f0*/  MOV R68, 0x1f ;  /* 0x0000001f00447802 */ /* 0x000fe40000000f00 */
[----:B------:R-:W-:Y:S02]  /*d500*/  MOV R65, 0xffffffff ;  /* 0xffffffff00417802 */ /* 0x000fe40000000f00 */
[----:B------:R-:W-:Y:S02]  /*d510*/  MOV R66, 0xd530 ;  /* 0x0000d53000427802 */ /* 0x000fe40000000f00 */
[----:B------:R-:W-:Y:S05]  /*d520*/  CALL.REL.NOINC `($__internal_100_$__cuda_sm70_shflsync_idx_p) ;  /* 0x0000104000007944 */ /* 0x000fea0003c00000 */
[----:B-1----:R-:W-:Y:S01]  /*d530*/  MOV R60, R67 ;  /* 0x00000043003c7202 */ /* 0x002fe20000000f00 */
[----:B------:R-:W-:Y:S01]  /*d540*/  HFMA2.MMA R67, -RZ, RZ, 0, 0 ;  /* 0x00000000ff437435 */ /* 0x000fe200000001ff */
[----:B0-----:R-:W-:-:S02]  /*d550*/  MOV R64, R61 ;  /* 0x0000003d00407202 */ /* 0x001fc40000000f00 */
[----:B------:R-:W-:Y:S02]  /*d560*/  MOV R68, 0x1f ;  /* 0x0000001f00447802 */ /* 0x000fe40000000f00 */
[----:B------:R-:W-:Y:S02]  /*d570*/  MOV R65, 0xffffffff ;  /* 0xffffffff00417802 */ /* 0x000fe40000000f00 */
[----:B------:R-:W-:Y:S02]  /*d580*/  MOV R66, 0xd5a0 ;  /* 0x0000d5a000427802 */ /* 0x000fe40000000f00 */
[----:B------:R-:W-:Y:S05]  /*d590*/  CALL.REL.NOINC `($__internal_100_$__cuda_sm70_shflsync_idx_p) ;  /* 0x00000fd000007944 */ /* 0x000fea0003c00000 */
[----:B-1----:R-:W-:Y:S01]  /*d5a0*/  MOV R61, R67 ;  /* 0x00000043003d7202 */ /* 0x002fe20000000f00 */
[----:B------:R-:W-:Y:S01]  /*d5b0*/  HFMA2.MMA R67, -RZ, RZ, 0, 0 ;  /* 0x00000000ff437435 */ /* 0x000fe200000001ff */
[----:B0-----:R-:W-:Y:S02]  /*d5c0*/  MOV R64, R62 ;  /* 0x0000003e00407202 */ /* 0x001fe40000000f00 */
[----:B------:R-:W-:Y:S02]  /*d5d0*/  MOV R68, 0x1f ;  /* 0x0000001f00447802 */ /* 0x000fe40000000f00 */
[----:B------:R-:W-:-:S02]  /*d5e0*/  MOV R65, 0xffffffff ;  /* 0xffffffff00417802 */ /* 0x000fc40000000f00 */
[----:B------:R-:W-:Y:S02]  /*d5f0*/  MOV R66, 0xd610 ;  /* 0x0000d61000427802 */ /* 0x000fe40000000f00 */
[----:B------:R-:W-:Y:S05]  /*d600*/  CALL.REL.NOINC `($__internal_100_$__cuda_sm70_shflsync_idx_p) ;  /* 0x00000f6000007944 */ /* 0x000fea0003c00000 */
[----:B-1----:R-:W-:Y:S01]  /*d610*/  MOV R62, R67 ;  /* 0x00000043003e7202 */ /* 0x002fe20000000f00 */
[----:B------:R-:W-:Y:S01]  /*d620*/  HFMA2.MMA R67, -RZ, RZ, 0, 0 ;  /* 0x00000000ff437435 */ /* 0x000fe200000001ff */
[----:B0-----:R-:W-:Y:S02]  /*d630*/  MOV R64, R63 ;  /* 0x0000003f00407202 */ /* 0x001fe40000000f00 */
[----:B------:R-:W-:Y:S02]  /*d640*/  MOV R68, 0x1f ;  /* 0x0000001f00447802 */ /* 0x000fe40000000f00 */
[----:B------:R-:W-:Y:S02]  /*d650*/  MOV R65, 0xffffffff ;  /* 0xffffffff00417802 */ /* 0x000fe40000000f00 */
[----:B------:R-:W-:Y:S02]  /*d660*/  MOV R66, 0xd680 ;  /* 0x0000d68000427802 */ /* 0x000fe40000000f00 */
[----:B------:R-:W-:Y:S05]  /*d670*/  CALL.REL.NOINC `($__internal_100_$__cuda_sm70_shflsync_idx_p) ;  /* 0x00000ef000007944 */ /* 0x000fea0003c00000 */
[----:B-1----:R-:W-:Y:S01]  /*d680*/  MOV R63, R67 ;  /* 0x00000043003f7202 */ /* 0x002fe20000000f00 */
[----:B0-----:R-:W-:Y:S05]  /*d690*/  BRA `(.L_x_4171) ;  /* 0xffff975000007947 */ /* 0x001fea000383ffff */
.L_x_4134:
[----:B------:R-:W-:Y:S01]  /*d6a0*/  HFMA2.MMA R69, -RZ, RZ, 0, 5.9604644775390625e-08 ;  /* 0x00000001ff457435 */ /* 0x000fe200000001ff */
[----:B------:R-:W-:-:S02]  /*d6b0*/  MOV R68, 0x1f ;  /* 0x0000001f00447802 */ /* 0x000fc40000000f00 */
[----:B------:R-:W-:Y:S02]  /*d6c0*/  MOV R247, 0xffffffff ;  /* 0xffffffff00f77802 */ /* 0x000fe40000000f00 */
[----:B------:R-:W-:Y:S02]  /*d6d0*/  MOV R64, 0xd6f0 ;  /* 0x0000d6f000407802 */ /* 0x000fe40000000f00 */
[----:B0-----:R-:W-:Y:S05]  /*d6e0*/  CALL.REL.NOINC `($__internal_99_$__cuda_sm70_shflsync_down) ;  /* 0x00000e4000007944 */ /* 0x001fea0003c00000 */
[----:B-1----:R-:W-:Y:S01]  /*d6f0*/  MOV R66, R247 ;  /* 0x000000f700427202 */ /* 0x002fe20000000f00 */
[----:B0-----:R-:W-:Y:S05]  /*d700*/  BRA `(.L_x_4172) ;  /* 0xffffa9a000007947 */ /* 0x001fea000383ffff */
.L_x_4135:
[----:B------:R-:W-:Y:S01]  /*d710*/  HFMA2.MMA R69, -RZ, RZ, 0, 5.9604644775390625e-08 ;  /* 0x00000001ff457435 */ /* 0x000fe200000001ff */
[----:B-1----:R-:W-:Y:S02]  /*d720*/  MOV R70, R240 ;  /* 0x000000f000467202 */ /* 0x002fe40000000f00 */
[----:B------:R-:W-:Y:S02]  /*d730*/  MOV R68, 0x1f ;  /* 0x0000001f00447802 */ /* 0x000fe40000000f00 */
[----:B------:R-:W-:Y:S02]  /*d740*/  MOV R247, 0xffffffff ;  /* 0xffffffff00f77802 */ /* 0x000fe40000000f00 */
[----:B------:R-:W-:-:S02]  /*d750*/  MOV R64, 0xd770 ;  /* 0x0000d77000407802 */ /* 0x000fc40000000f00 */
[----:B0-2---:R-:W-:Y:S05]  /*d760*/  CALL.REL.NOINC `($__internal_99_$__cuda_sm70_shflsync_down) ;  /* 0x00000dc000007944 */ /* 0x005fea0003c00000 */
[----:B0-----:R-:W-:Y:S01]  /*d770*/  HFMA2.MMA R69, -RZ, RZ, 0, 5.9604644775390625e-08 ;  /* 0x00000001ff457435 */ /* 0x001fe200000001ff */
[----:B-1----:R-:W-:-:S02]  /*d780*/  MOV R67, R247 ;  /* 0x000000f700437202 */ /* 0x002fc40000000f00 */
[----:B------:R-:W-:Y:S02]  /*d790*/  MOV R70, R239 ;  /* 0x000000ef00467202 */ /* 0x000fe40000000f00 */
[----:B------:R-:W-:Y:S02]  /*d7a0*/  MOV R68, 0x1f ;  /* 0x0000001f00447802 */ /* 0x000fe40000000f00 */
[----:B------:R-:W-:Y:S02]  /*d7b0*/  MOV R247, 0xffffffff ;  /* 0xffffffff00f77802 */ /* 0x000fe40000000f00 */
[----:B------:R-:W-:Y:S02]  /*d7c0*/  MOV R64, 0xd7e0 ;  /* 0x0000d7e000407802 */ /* 0x000fe40000000f00 */
[----:B------:R-:W-:Y:S05]  /*d7d0*/  CALL.REL.NOINC `($__internal_99_$__cuda_sm70_shflsync_down) ;  /* 0x00000d5000007944 */ /* 0x000fea0003c00000 */
[----:B0-----:R-:W-:Y:S01]  /*d7e0*/  HFMA2.MMA R69, -RZ, RZ, 0, 5.9604644775390625e-08 ;  /* 0x00000001ff457435 */ /* 0x001fe200000001ff */
[----:B-1----:R-:W-:Y:S02]  /*d7f0*/  MOV R71, R247 ;  /* 0x000000f700477202 */ /* 0x002fe40000000f00 */
[----:B------:R-:W-:Y:S02]  /*d800*/  MOV R70, R249 ;  /* 0x000000f900467202 */ /* 0x000fe40000000f00 */
[----:B------:R-:W-:-:S02]  /*d810*/  MOV R68, 0x1f ;  /* 0x0000001f00447802 */ /* 0x000fc40000000f00 */
[----:B------:R-:W-:Y:S02]  /*d820*/  MOV R247, 0xffffffff ;  /* 0xffffffff00f77802 */ /* 0x000fe40000000f00 */
[----:B------:R-:W-:Y:S02]  /*d830*/  MOV R64, 0xd850 ;  /* 0x0000d85000407802 */ /* 0x000fe40000000f00 */
[----:B------:R-:W-:Y:S05]  /*d840*/  CALL.REL.NOINC `($__internal_99_$__cuda_sm70_shflsync_down) ;  /* 0x00000ce000007944 */ /* 0x000fea0003c00000 */
[----:B01----:R-:W-:Y:S05]  /*d850*/  BRA `(.L_x_4173) ;  /* 0xffffa89000007947 */ /* 0x003fea000383ffff */
.L_x_4138:
[----:B------:R-:W-:Y:S01]  /*d860*/  HFMA2.MMA R69, -RZ, RZ, 0, 1.1920928955078125e-07 ;  /* 0x00000002ff457435 */ /* 0x000fe200000001ff */
[----:B-1----:R-:W-:Y:S02]  /*d870*/  MOV R70, R241 ;  /* 0x000000f100467202 */ /* 0x002fe40000000f00 */
[----:B------:R-:W-:Y:S02]  /*d880*/  MOV R68, 0x1f ;  /* 0x0000001f00447802 */ /* 0x000fe40000000f00 */
[----:B------:R-:W-:Y:S02]  /*d890*/  MOV R247, 0xffffffff ;  /* 0xffffffff00f77802 */ /* 0x000fe40000000f00 */
[----:B------:R-:W-:Y:S02]  /*d8a0*/  MOV R64, 0xd8c0 ;  /* 0x0000d8c000407802 */ /* 0x000fe40000000f00 */
[----:B0-234-:R-:W-:Y:S05]  /*d8b0*/  CALL.REL.NOINC `($__internal_99_$__cuda_sm70_shflsync_down) ;  /* 0x00000c7000007944 */ /* 0x01dfea0003c00000 */
[----:B0-----:R-:W-:Y:S01]  /*d8c0*/  HFMA2.MMA R69, -RZ, RZ, 0, 1.1920928955078125e-07 ;  /* 0x00000002ff457435 */ /* 0x001fe200000001ff */
[----:B-1----:R-:W-:-:S02]  /*d8d0*/  MOV R67, R247 ;  /* 0x000000f700437202 */ /* 0x002fc40000000f00 */
[----:B------:R-:W-:Y:S02]  /*d8e0*/  MOV R70, R240 ;  /* 0x000000f000467202 */ /* 0x000fe40000000f00 */
[----:B------:R-:W-:Y:S02]  /*d8f0*/  MOV R68, 0x1f ;  /* 0x0000001f00447802 */ /* 0x000fe40000000f00 */
[----:B------:R-:W-:Y:S02]  /*d900*/  MOV R247, 0xffffffff ;  /* 0xffffffff00f77802 */ /* 0x000fe40000000f00 */
[----:B------:R-:W-:Y:S02]  /*d910*/  MOV R64, 0xd930 ;  /* 0x0000d93000407802 */ /* 0x000fe40000000f00 */
[----:B------:R-:W-:Y:S05]  /*d920*/  CALL.REL.NOINC `($__internal_99_$__cuda_sm70_shflsync_down) ;  /* 0x00000c0000007944 */ /* 0x000fea0003c00000 */
[----:B0-----:R-:W-:Y:S01]  /*d930*/  HFMA2.MMA R69, -RZ, RZ, 0, 1.1920928955078125e-07 ;  /* 0x00000002ff457435 */ /* 0x001fe200000001ff */
[----:B-1----:R-:W-:Y:S02]  /*d940*/  MOV R66, R247 ;  /* 0x000000f700427202 */ /* 0x002fe40000000f00 */
[----:B------:R-:W-:Y:S02]  /*d950*/  MOV R70, R239 ;  /* 0x000000ef00467202 */ /* 0x000fe40000000f00 */
[----:B------:R-:W-:-:S02]  /*d960*/  MOV R68, 0x1f ;  /* 0x0000001f00447802 */ /* 0x000fc40000000f00 */
[----:B------:R-:W-:Y:S02]  /*d970*/  MOV R247, 0xffffffff ;  /* 0xffffffff00f77802 */ /* 0x000fe40000000f00 */
[----:B------:R-:W-:Y:S02]  /*d980*/  MOV R64, 0xd9a0 ;  /* 0x0000d9a000407802 */ /* 0x000fe40000000f00 */
[----:B------:R-:W-:Y:S05]  /*d990*/  CALL.REL.NOINC `($__internal_99_$__cuda_sm70_shflsync_down) ;  /* 0x00000b9000007944 */ /* 0x000fea0003c00000 */
[----:B0-----:R-:W-:Y:S01]  /*d9a0*/  HFMA2.MMA R69, -RZ, RZ, 0, 1.1920928955078125e-07 ;  /* 0x00000002ff457435 */ /* 0x001fe200000001ff */
[----:B-1----:R-:W-:Y:S02]  /*d9b0*/  MOV R71, R247 ;  /* 0x000000f700477202 */ /* 0x002fe40000000f00 */
[----:B------:R-:W-:Y:S02]  /*d9c0*/  MOV R70, R249 ;  /* 0x000000f900467202 */ /* 0x000fe40000000f00 */
[----:B------:R-:W-:Y:S02]  /*d9d0*/  MOV R68, 0x1f ;  /* 0x0000001f00447802 */ /* 0x000fe40000000f00 */
[----:B------:R-:W-:Y:S02]  /*d9e0*/  MOV R247, 0xffffffff ;  /* 0xffffffff00f77802 */ /* 0x000fe40000000f00 */
[----:B------:R-:W-:-:S02]  /*d9f0*/  MOV R64, 0xda10 ;  /* 0x0000da1000407802 */ /* 0x000fc40000000f00 */
[----:B------:R-:W-:Y:S05]  /*da00*/  CALL.REL.NOINC `($__internal_99_$__cuda_sm70_shflsync_down) ;  /* 0x00000b2000007944 */ /* 0x000fea0003c00000 */
[----:B01----:R-:W-:Y:S05]  /*da10*/  BRA `(.L_x_4174) ;  /* 0xffffa81000007947 */ /* 0x003fea000383ffff */
.L_x_4141:
[----:B------:R-:W-:Y:S01]  /*da20*/  HFMA2.MMA R69, -RZ, RZ, 0, 2.384185791015625e-07 ;  /* 0x00000004ff457435 */ /* 0x000fe200000001ff */
[----:B------:R-:W-:-:S02]  /*da30*/  MOV R70, R241 ;  /* 0x000000f100467202 */ /* 0x000fc40000000f00 */
[----:B------:R-:W-:Y:S02]  /*da40*/  MOV R68, 0x1f ;  /* 0x0000001f00447802 */ /* 0x000fe40000000f00 */
[----:B-1----:R-:W-:Y:S02]  /*da50*/  MOV R247, 0xffffffff ;  /* 0xffffffff00f77802 */ /* 0x002fe40000000f00 */
[----:B------:R-:W-:Y:S02]  /*da60*/  MOV R64, 0xda80 ;  /* 0x0000da8000407802 */ /* 0x000fe40000000f00 */
[----:B0-234-:R-:W-:Y:S05]  /*da70*/  CALL.REL.NOINC `($__internal_99_$__cuda_sm70_shflsync_down) ;  /* 0x00000ab000007944 */ /* 0x01dfea0003c00000 */
[----:B-1----:R-:W-:Y:S01]  /*da80*/  MOV R67, R247 ;  /* 0x000000f700437202 */ /* 0x002fe20000000f00 */
[----:B0-----:R-:W-:Y:S05]  /*da90*/  BRA `(.L_x_4175) ;  /* 0xffffa8a000007947 */ /* 0x001fea000383ffff */
.L_x_4142:
[----:B------:R-:W-:Y:S01]  /*daa0*/  HFMA2.MMA R69, -RZ, RZ, 0, 2.384185791015625e-07 ;  /* 0x00000004ff457435 */ /* 0x000fe200000001ff */
[----:B------:R-:W-:Y:S02]  /*dab0*/  MOV R70, R240 ;  /* 0x000000f000467202 */ /* 0x000fe40000000f00 */
[----:B------:R-:W-:Y:S02]  /*dac0*/  MOV R68, 0x1f ;  /* 0x0000001f00447802 */ /* 0x000fe40000000f00 */
[----:B-1----:R-:W-:-:S02]  /*dad0*/  MOV R247, 0xffffffff ;  /* 0xffffffff00f77802 */ /* 0x002fc40000000f00 */
[----:B------:R-:W-:Y:S02]  /*dae0*/  MOV R64, 0xdb00 ;  /* 0x0000db0000407802 */ /* 0x000fe40000000f00 */
[----:B0-234-:R-:W-:Y:S05]  /*daf0*/  CALL.REL.NOINC `($__internal_99_$__cuda_sm70_shflsync_down) ;  /* 0x00000a3000007944 */ /* 0x01dfea0003c00000 */
[----:B0-----:R-:W-:Y:S01]  /*db00*/  HFMA2.MMA R69, -RZ, RZ, 0, 2.384185791015625e-07 ;  /* 0x00000004ff457435 */ /* 0x001fe200000001ff */
[----:B-1----:R-:W-:Y:S02]  /*db10*/  MOV R66, R247 ;  /* 0x000000f700427202 */ /* 0x002fe40000000f00 */
[----:B------:R-:W-:Y:S02]  /*db20*/  MOV R70, R239 ;  /* 0x000000ef00467202 */ /* 0x000fe40000000f00 */
[----:B------:R-:W-:Y:S02]  /*db30*/  MOV R68, 0x1f ;  /* 0x0000001f00447802 */ /* 0x000fe40000000f00 */
[----:B------:R-:W-:Y:S02]  /*db40*/  MOV R247, 0xffffffff ;  /* 0xffffffff00f77802 */ /* 0x000fe40000000f00 */
[----:B------:R-:W-:Y:S02]  /*db50*/  MOV R64, 0xdb70 ;  /* 0x0000db7000407802 */ /* 0x000fe40000000f00 */
[----:B------:R-:W-:Y:S05]  /*db60*/  CALL.REL.NOINC `($__internal_99_$__cuda_sm70_shflsync_down) ;  /* 0x000009c000007944 */ /* 0x000fea0003c00000 */
[----:B0-----:R-:W-:Y:S01]  /*db70*/  HFMA2.MMA R69, -RZ, RZ, 0, 2.384185791015625e-07 ;  /* 0x00000004ff457435 */ /* 0x001fe200000001ff */
[----:B-1----:R-:W-:-:S02]  /*db80*/  MOV R71, R247 ;  /* 0x000000f700477202 */ /* 0x002fc40000000f00 */
[----:B------:R-:W-:Y:S02]  /*db90*/  MOV R70, R249 ;  /* 0x000000f900467202 */ /* 0x000fe40000000f00 */
[----:B------:R-:W-:Y:S02]  /*dba0*/  MOV R68, 0x1f ;  /* 0x0000001f00447802 */ /* 0x000fe40000000f00 */
[----:B------:R-:W-:Y:S02]  /*dbb0*/  MOV R247, 0xffffffff ;  /* 0xffffffff00f77802 */ /* 0x000fe40000000f00 */
[----:B------:R-:W-:Y:S02]  /*dbc0*/  MOV R64, 0xdbe0 ;  /* 0x0000dbe000407802 */ /* 0x000fe40000000f00 */
[----:B------:R-:W-:Y:S05]  /*dbd0*/  CALL.REL.NOINC `($__internal_99_$__cuda_sm70_shflsync_down) ;  /* 0x0000095000007944 */ /* 0x000fea0003c00000 */
[----:B01----:R-:W-:Y:S05]  /*dbe0*/  BRA `(.L_x_4176) ;  /* 0xffffa79000007947 */ /* 0x003fea000383ffff */
.L_x_4145:
[----:B------:R-:W-:Y:S01]  /*dbf0*/  HFMA2.MMA R69, -RZ, RZ, 0, 4.76837158203125e-07 ;  /* 0x00000008ff457435 */ /* 0x000fe200000001ff */
[----:B------:R-:W-:Y:S02]  /*dc00*/  MOV R70, R241 ;  /* 0x000000f100467202 */ /* 0x000fe40000000f00 */
[----:B------:R-:W-:Y:S02]  /*dc10*/  MOV R68, 0x1f ;  /* 0x0000001f00447802 */ /* 0x000fe40000000f00 */
[----:B-1----:R-:W-:-:S02]  /*dc20*/  MOV R247, 0xffffffff ;  /* 0xffffffff00f77802 */ /* 0x002fc40000000f00 */
[----:B------:R-:W-:Y:S02]  /*dc30*/  MOV R64, 0xdc50 ;  /* 0x0000dc5000407802 */ /* 0x000fe40000000f00 */
[----:B0-234-:R-:W-:Y:S05]  /*dc40*/  CALL.REL.NOINC `($__internal_99_$__cuda_sm70_shflsync_down) ;  /* 0x000008e000007944 */ /* 0x01dfea0003c00000 */
[----:B0-----:R-:W-:Y:S01]  /*dc50*/  HFMA2.MMA R69, -RZ, RZ, 0, 4.76837158203125e-07 ;  /* 0x00000008ff457435 */ /* 0x001fe200000001ff */
[----:B-1----:R-:W-:Y:S02]  /*dc60*/  MOV R67, R247 ;  /* 0x000000f700437202 */ /* 0x002fe40000000f00 */
[----:B------:R-:W-:Y:S02]  /*dc70*/  MOV R70, R240 ;  /* 0x000000f000467202 */ /* 0x000fe40000000f00 */
[----:B------:R-:W-:Y:S02]  /*dc80*/  MOV R68, 0x1f ;  /* 0x0000001f00447802 */ /* 0x000fe40000000f00 */
[----:B------:R-:W-:Y:S02]  /*dc90*/  MOV R247, 0xffffffff ;  /* 0xffffffff00f77802 */ /* 0x000fe40000000f00 */
[----:B------:R-:W-:Y:S02]  /*dca0*/  MOV R64, 0xdcc0 ;  /* 0x0000dcc000407802 */ /* 0x000fe40000000f00 */
[----:B------:R-:W-:Y:S05]  /*dcb0*/  CALL.REL.NOINC `($__internal_99_$__cuda_sm70_shflsync_down) ;  /* 0x0000087000007944 */ /* 0x000fea0003c00000 */
[----:B0-----:R-:W-:Y:S01]  /*dcc0*/  HFMA2.MMA R69, -RZ, RZ, 0, 4.76837158203125e-07 ;  /* 0x00000008ff457435 */ /* 0x001fe200000001ff */
[----:B-1----:R-:W-:-:S02]  /*dcd0*/  MOV R66, R247 ;  /* 0x000000f700427202 */ /* 0x002fc40000000f00 */
[----:B------:R-:W-:Y:S02]  /*dce0*/  MOV R70, R239 ;  /* 0x000000ef00467202 */ /* 0x000fe40000000f00 */
[----:B------:R-:W-:Y:S02]  /*dcf0*/  MOV R68, 0x1f ;  /* 0x0000001f00447802 */ /* 0x000fe40000000f00 */
[----:B------:R-:W-:Y:S02]  /*dd00*/  MOV R247, 0xffffffff ;  /* 0xffffffff00f77802 */ /* 0x000fe40000000f00 */
[----:B------:R-:W-:Y:S02]  /*dd10*/  MOV R64, 0xdd30 ;  /* 0x0000dd3000407802 */ /* 0x000fe40000000f00 */
[----:B------:R-:W-:Y:S05]  /*dd20*/  CALL.REL.NOINC `($__internal_99_$__cuda_sm70_shflsync_down) ;  /* 0x0000080000007944 */ /* 0x000fea0003c00000 */
[----:B0-----:R-:W-:Y:S01]  /*dd30*/  HFMA2.MMA R69, -RZ, RZ, 0, 4.76837158203125e-07 ;  /* 0x00000008ff457435 */ /* 0x001fe200000001ff */
[----:B-1----:R-:W-:Y:S02]  /*dd40*/  MOV R71, R247 ;  /* 0x000000f700477202 */ /* 0x002fe40000000f00 */
[----:B------:R-:W-:Y:S02]  /*dd50*/  MOV R70, R249 ;  /* 0x000000f900467202 */ /* 0x000fe40000000f00 */
[----:B------:R-:W-:-:S02]  /*dd60*/  MOV R68, 0x1f ;  /* 0x0000001f00447802 */ /* 0x000fc40000000f00 */
[----:B------:R-:W-:Y:S02]  /*dd70*/  MOV R247, 0xffffffff ;  /* 0xffffffff00f77802 */ /* 0x000fe40000000f00 */
[----:B------:R-:W-:Y:S02]  /*dd80*/  MOV R64, 0xdda0 ;  /* 0x0000dda000407802 */ /* 0x000fe40000000f00 */
[----:B------:R-:W-:Y:S05]  /*dd90*/  CALL.REL.NOINC `($__internal_99_$__cuda_sm70_shflsync_down) ;  /* 0x0000079000007944 */ /* 0x000fea0003c00000 */
[----:B01----:R-:W-:Y:S05]  /*dda0*/  BRA `(.L_x_4177) ;  /* 0xffffa71000007947 */ /* 0x003fea000383ffff */
.L_x_4148:
[----:B------:R-:W-:Y:S01]  /*ddb0*/  HFMA2.MMA R69, -RZ, RZ, 0, 9.5367431640625e-07 ;  /* 0x00000010ff457435 */ /* 0x000fe200000001ff */
[----:B------:R-:W-:Y:S02]  /*ddc0*/  MOV R70, R241 ;  /* 0x000000f100467202 */ /* 0x000fe40000000f00 */
[----:B------:R-:W-:Y:S02]  /*ddd0*/  MOV R68, 0x1f ;  /* 0x0000001f00447802 */ /* 0x000fe40000000f00 */
[----:B-1----:R-:W-:Y:S02]  /*dde0*/  MOV R247, 0xffffffff ;  /* 0xffffffff00f77802 */ /* 0x002fe40000000f00 */
[----:B------:R-:W-:Y:S02]  /*ddf0*/  MOV R64, 0xde10 ;  /* 0x0000de1000407802 */ /* 0x000fe40000000f00 */
[----:B0-234-:R-:W-:Y:S05]  /*de00*/  CALL.REL.NOINC `($__internal_99_$__cuda_sm70_shflsync_down) ;  /* 0x0000072000007944 */ /* 0x01dfea0003c00000 */
[----:B-1----:R-:W-:Y:S01]  /*de10*/  MOV R67, R247 ;  /* 0x000000f700437202 */ /* 0x002fe20000000f00 */
[----:B0-----:R-:W-:Y:S05]  /*de20*/  BRA `(.L_x_4178) ;  /* 0xffffa7a000007947 */ /* 0x001fea000383ffff */
.L_x_4149:
[----:B------:R-:W-:Y:S01]  /*de30*/  HFMA2.MMA R69, -RZ, RZ, 0, 9.5367431640625e-07 ;  /* 0x00000010ff457435 */ /* 0x000fe200000001ff */
[----:B------:R-:W-:-:S02]  /*de40*/  MOV R70, R240 ;  /* 0x000000f000467202 */ /* 0x000fc40000000f00 */
[----:B------:R-:W-:Y:S02]  /*de50*/  MOV R68, 0x1f ;  /* 0x0000001f00447802 */ /* 0x000fe40000000f00 */
[----:B-1----:R-:W-:Y:S02]  /*de60*/  MOV R247, 0xffffffff ;  /* 0xffffffff00f77802 */ /* 0x002fe40000000f00 */
[----:B------:R-:W-:Y:S02]  /*de70*/  MOV R64, 0xde90 ;  /* 0x0000de9000407802 */ /* 0x000fe40000000f00 */
[----:B0-234-:R-:W-:Y:S05]  /*de80*/  CALL.REL.NOINC `($__internal_99_$__cuda_sm70_shflsync_down) ;  /* 0x000006a000007944 */ /* 0x01dfea0003c00000 */
[----:B0-----:R-:W-:Y:S01]  /*de90*/  HFMA2.MMA R69, -RZ, RZ, 0, 9.5367431640625e-07 ;  /* 0x00000010ff457435 */ /* 0x001fe200000001ff */
[----:B-1----:R-:W-:Y:S02]  /*dea0*/  MOV R66, R247 ;  /* 0x000000f700427202 */ /* 0x002fe40000000f00 */
[----:B------:R-:W-:Y:S02]  /*deb0*/  MOV R70, R239 ;  /* 0x000000ef00467202 */ /* 0x000fe40000000f00 */
[----:B------:R-:W-:Y:S02]  /*dec0*/  MOV R68, 0x1f ;  /* 0x0000001f00447802 */ /* 0x000fe40000000f00 */
[----:B------:R-:W-:-:S02]  /*ded0*/  MOV R247, 0xffffffff ;  /* 0xffffffff00f77802 */ /* 0x000fc40000000f00 */
[----:B------:R-:W-:Y:S02]  /*dee0*/  MOV R64, 0xdf00 ;  /* 0x0000df0000407802 */ /* 0x000fe40000000f00 */
[----:B------:R-:W-:Y:S05]  /*def0*/  CALL.REL.NOINC `($__internal_99_$__cuda_sm70_shflsync_down) ;  /* 0x0000063000007944 */ /* 0x000fea0003c00000 */
[----:B0-----:R-:W-:Y:S01]  /*df00*/  HFMA2.MMA R69, -RZ, RZ, 0, 9.5367431640625e-07 ;  /* 0x00000010ff457435 */ /* 0x001fe200000001ff */
[----:B-1----:R-:W-:Y:S02]  /*df10*/  MOV R71, R247 ;  /* 0x000000f700477202 */ /* 0x002fe40000000f00 */
[----:B------:R-:W-:Y:S02]  /*df20*/  MOV R70, R249 ;  /* 0x000000f900467202 */ /* 0x000fe40000000f00 */
[----:B------:R-:W-:Y:S02]  /*df30*/  MOV R68, 0x1f ;  /* 0x0000001f00447802 */ /* 0x000fe40000000f00 */
[----:B------:R-:W-:Y:S02]  /*df40*/  MOV R247, 0xffffffff ;  /* 0xffffffff00f77802 */ /* 0x000fe40000000f00 */
[----:B------:R-:W-:Y:S02]  /*df50*/  MOV R64, 0xdf70 ;  /* 0x0000df7000407802 */ /* 0x000fe40000000f00 */
[----:B------:R-:W-:Y:S05]  /*df60*/  CALL.REL.NOINC `($__internal_99_$__cuda_sm70_shflsync_down) ;  /* 0x000005c000007944 */ /* 0x000fea0003c00000 */
[----:B01----:R-:W-:Y:S05]  /*df70*/  BRA `(.L_x_4179) ;  /* 0xffffa69000007947 */ /* 0x003fea000383ffff */
.L_x_4152:
[----:B----4-:R-:W-:Y:S01]  /*df80*/  HFMA2.MMA R67, -RZ, RZ, 0, 0 ;  /* 0x00000000ff437435 */ /* 0x010fe200000001ff */
[----:B------:R-:W-:-:S02]  /*df90*/  MOV R64, R241 ;  /* 0x000000f100407202 */ /* 0x000fc40000000f00 */
[----:B------:R-:W-:Y:S02]  /*dfa0*/  MOV R68, 0x1f ;  /* 0x0000001f00447802 */ /* 0x000fe40000000f00 */
[----:B------:R-:W-:Y:S02]  /*dfb0*/  MOV R65, 0xffffffff ;  /* 0xffffffff00417802 */ /* 0x000fe40000000f00 */
[----:B--2---:R-:W-:Y:S02]  /*dfc0*/  MOV R66, 0xdfe0 ;  /* 0x0000dfe000427802 */ /* 0x004fe40000000f00 */
[----:B01-3--:R-:W-:Y:S05]  /*dfd0*/  CALL.REL.NOINC `($__internal_100_$__cuda_sm70_shflsync_idx_p) ;  /* 0x0000059000007944 */ /* 0x00bfea0003c00000 */
        /* <DEDUP_REMOVED lines=21> */
[----:B------:R-:W-:Y:S01]  /*e130*/  HFMA2.MMA R69, -RZ, RZ, 0, 5.9604644775390625e-08 ;  /* 0x00000001ff457435 */ /* 0x000fe200000001ff */
[----:B-1----:R-:W-:Y:S02]  /*e140*/  MOV R238, R67 ;  /* 0x0000004300ee7202 */ /* 0x002fe40000000f00 */
[----:B------:R-:W-:Y:S02]  /*e150*/  MOV R70, R241 ;  /* 0x000000f100467202 */ /* 0x000fe40000000f00 */
[----:B0-----:R-:W-:Y:S02]  /*e160*/  MOV R68, 0x1f ;  /* 0x0000001f00447802 */ /* 0x001fe40000000f00 */
[----:B------:R-:W-:-:S02]  /*e170*/  MOV R247, 0xffffffff ;  /* 0xffffffff00f77802 */ /* 0x000fc40000000f00 */
[----:B------:R-:W-:Y:S02]  /*e180*/  MOV R64, 0xe1a0 ;  /* 0x0000e1a000407802 */ /* 0x000fe40000000f00 */
[----:B------:R-:W-:Y:S05]  /*e190*/  CALL.REL.NOINC `($__internal_99_$__cuda_sm70_shflsync_down) ;  /* 0x0000039000007944 */ /* 0x000fea0003c00000 */
[----:B0-----:R-:W-:Y:S01]  /*e1a0*/  HFMA2.MMA R69, -RZ, RZ, 0, 5.9604644775390625e-08 ;  /* 0x00000001ff457435 */ /* 0x001fe200000001ff */
[----:B-1----:R-:W-:Y:S02]  /*e1b0*/  MOV R245, R247 ;  /* 0x000000f700f57202 */ /* 0x002fe40000000f00 */
[----:B------:R-:W-:Y:S02]  /*e1c0*/  MOV R70, R240 ;  /* 0x000000f000467202 */ /* 0x000fe40000000f00 */
[----:B------:R-:W-:Y:S02]  /*e1d0*/  MOV R68, 0x1f ;  /* 0x0000001f00447802 */ /* 0x000fe40000000f00 */
[----:B------:R-:W-:Y:S02]  /*e1e0*/  MOV R247, 0xffffffff ;  /* 0xffffffff00f77802 */ /* 0x000fe40000000f00 */
[----:B------:R-:W-:Y:S02]  /*e1f0*/  MOV R64, 0xe210 ;  /* 0x0000e21000407802 */ /* 0x000fe40000000f00 */
[----:B------:R-:W-:Y:S05]  /*e200*/  CALL.REL.NOINC `($__internal_99_$__cuda_sm70_shflsync_down) ;  /* 0x0000032000007944 */ /* 0x000fea0003c00000 */
        /* <DEDUP_REMOVED lines=14> */
[CC--:B------:R-:W-:Y:S01]  /*e2f0*/  FMUL.FTZ R239, R60.reuse, R243.reuse ;  /* 0x000000f33cef7220 */ /* 0x0c0fe20000410000 */
[----:B------:R-:W-:Y:S01]  /*e300*/  MOV R64, R60 ;  /* 0x0000003c00407202 */ /* 0x000fe20000000f00 */
[-C--:B------:R-:W-:Y:S01]  /*e310*/  FMUL.FTZ R240, R60, R244.reuse ;  /* 0x000000f43cf07220 */ /* 0x080fe20000410000 */
[----:B------:R-:W-:Y:S01]  /*e320*/  HFMA2.MMA R67, -RZ, RZ, 0, 0 ;  /* 0x00000000ff437435 */ /* 0x000fe200000001ff */
[-C--:B------:R-:W-:Y:S01]  /*e330*/  FMUL.FTZ R242, R63, R244.reuse ;  /* 0x000000f43ff27220 */ /* 0x080fe20000410000 */
[----:B0-----:R-:W-:Y:S01]  /*e340*/  MOV R68, 0x1f ;  /* 0x0000001f00447802 */ /* 0x001fe20000000f00 */
[CC--:B------:R-:W-:Y:S01]  /*e350*/  FMUL.FTZ R60, R62.reuse, R244.reuse ;  /* 0x000000f43e3c7220 */ /* 0x0c0fe20000410000 */
[----:B------:R-:W-:Y:S01]  /*e360*/  MOV R65, 0xffffffff ;  /* 0xffffffff00417802 */ /* 0x000fe20000000f00 */
[----:B------:R-:W-:Y:S01]  /*e370*/  FMUL.FTZ R244, R61, R244 ;  /* 0x000000f43df47220 */ /* 0x000fe20000410000 */
[----:B------:R-:W-:Y:S01]  /*e380*/  MOV R66, 0xe3c0 ;  /* 0x0000e3c000427802 */ /* 0x000fe20000000f00 */
[----:B------:R-:W-:-:S02]  /*e390*/  FFMA.FTZ R242, R62, R243, -R242 ;  /* 0x000000f33ef27223 */ /* 0x000fc400000108f2 */
[----:B------:R-:W-:Y:S02]  /*e3a0*/  FFMA.FTZ R241, R63, R243, R60 ;  /* 0x000000f33ff17223 */ /* 0x000fe4000001003c */
[----:B-1----:R-:W-:Y:S05]  /*e3b0*/  CALL.REL.NOINC `($__internal_100_$__cuda_sm70_shflsync_idx_p) ;  /* 0x000001b000007944 */ /* 0x002fea0003c00000 */
        /* <DEDUP_REMOVED lines=22> */
[----:B0-----:R-:W-:Y:S05]  /*e520*/  BRA `(.L_x_4180) ;  /* 0xffffa30000007947 */ /* 0x001fea000383ffff */
        .weak           $__internal_99_$__cuda_sm70_shflsync_down
        .type           $__internal_99_$__cuda_sm70_shflsync_down,@function
        .size           $__internal_99_$__cuda_sm70_shflsync_down,($__internal_100_$__cuda_sm70_shflsync_idx_p - $__internal_99_$__cuda_sm70_shflsync_down)
$__internal_99_$__cuda_sm70_shflsync_down:
[----:B------:R-:W-:Y:S01]  /*e530*/  HFMA2.MMA R65, -RZ, RZ, 0, 0 ;  /* 0x00000000ff417435 */ /* 0x000fe200000001ff */
[----:B------:R-:W-:Y:S04]  /*e540*/  WARPSYNC R247 ;  /* 0x000000f700007348 */ /* 0x000fe80003800000 */
[----:B------:R0:W1:Y:S01]  /*e550*/  SHFL.DOWN PT, R247, R70, R69, R68 ;  /* 0x0800004546f77389 */ /* 0x00006200000e0044 */
[----:B------:R-:W-:Y:S05]  /*e560*/  RET.REL.NODEC R64 `(_Z25selective_scan_bwd_kernelI32Selective_Scan_bwd_kernel_traitsILi64ELi16ELb0ELb0ELb0ELb0ELb1EN3c104HalfENS1_7complexIfEEEEv12SSMParamsBwd) ;  /* 0xffff1a9040007950 */ /* 0x000fea0003c3ffff */
        .weak           $__internal_100_$__cuda_sm70_shflsync_idx_p
        .type           $__internal_100_$__cuda_sm70_shflsync_idx_p,@function
        .size           $__internal_100_$__cuda_sm70_shflsync_idx_p,($__internal_101_$__cuda_sm70_shflsync_up - $__internal_100_$__cuda_sm70_shflsync_idx_p)
$__internal_100_$__cuda_sm70_shflsync_idx_p:
[----:B------:R-:W-:Y:S01]  /*e570*/  HFMA2.MMA R251, -RZ, RZ, 0, 0 ;  /* 0x00000000fffb7435 */ /* 0x000fe200000001ff */
[----:B------:R-:W-:Y:S01]  /*e580*/  MOV R250, R66 ;  /* 0x0000004200fa7202 */ /* 0x000fe20000000f00 */
[----:B------:R-:W-:Y:S04]  /*e590*/  WARPSYNC R65 ;  /* 0x0000004100007348 */ /* 0x000fe80003800000 */
[----:B------:R0:W1:Y:S01]  /*e5a0*/  SHFL.IDX PT, R67, R64, R67, R68 ;  /* 0x0000004340437389 */ /* 0x00006200000e0044 */
[----:B------:R-:W-:Y:S05]  /*e5b0*/  RET.REL.NODEC R250 `(_Z25selective_scan_bwd_kernelI32Selective_Scan_bwd_kernel_traitsILi64ELi16ELb0ELb0ELb0ELb0ELb1EN3c104HalfENS1_7complexIfEEEEv12SSMParamsBwd) ;  /* 0xffff1a40fa007950 */ /* 0x000fea0003c3ffff */
        .weak           $__internal_101_$__cuda_sm70_shflsync_up
        .type           $__internal_101_$__cuda_sm70_shflsync_up,@function
        .size           $__internal_101_$__cuda_sm70_shflsync_up,(.L_x_14533 - $__internal_101_$__cuda_sm70_shflsync_up)
$__internal_101_$__cuda_sm70_shflsync_up:
[----:B------:R-:W-:Y:S01]  /*e5c0*/  MOV R65, 0x0 ;  /* 0x0000000000417802 */ /* 0x000fe20000000f00 */
[----:B------:R-:W-:Y:S04]  /*e5d0*/  WARPSYNC R67 ;  /* 0x0000004300007348 */ /* 0x000fe80003800000 */
[----:B------:R0:W1:Y:S01]  /*e5e0*/  SHFL.UP PT, R67, R218, R215, R216 ;  /* 0x040000d7da437389 */ /* 0x00006200000e00d8 */
[----:B------:R-:W-:Y:S05]  /*e5f0*/  RET.REL.NODEC R64 `(_Z25selective_scan_bwd_kernelI32Selective_Scan_bwd_kernel_traitsILi64ELi16ELb0ELb0ELb0ELb0ELb1EN3c104HalfENS1_7complexIfEEEEv12SSMParamsBwd) ;  /* 0xffff1a0040007950 */ /* 0x000fea0003c3ffff */
.L_x_4181:
        /* <DEDUP_REMOVED lines=16> */
.L_x_14533:


//--------------------- .text._Z25selective_scan_bwd_kernelI32Selective_Scan_bwd_kernel_traitsILi64ELi16ELb0ELb0ELb0ELb1ELb0EN3c104HalfENS1_7complexIfEEEEv12SSMParamsBwd --------------------------
	.section	.text._Z25selective_scan_bwd_kernelI32Selective_Scan_bwd_kernel_traitsILi64ELi16ELb0ELb0ELb0ELb1ELb0EN3c104HalfENS1_7complexIfEEEEv12SSMParamsBwd,"ax",@progbits
	.sectioninfo	@"SHI_REGISTERS=249"
	.align	128
        .global         _Z25selective_scan_bwd_kernelI32Selective_Scan_bwd_kernel_traitsILi64ELi16ELb0ELb0ELb0ELb1ELb0EN3c104HalfENS1_7complexIfEEEEv12SSMParamsBwd
        .type           _Z25selective_scan_bwd_kernelI32Selective_Scan_bwd_kernel_traitsILi64ELi16ELb0ELb0ELb0ELb1ELb0EN3c104HalfENS1_7complexIfEEEEv12SSMParamsBwd,@function
        .size           _Z25selective_scan_bwd_kernelI32Selective_Scan_bwd_kernel_traitsILi64ELi16ELb0ELb0ELb0ELb1ELb0EN3c104HalfENS1_7complexIfEEEEv12SSMParamsBwd,(.L_x_14536 - _Z25selective_scan_bwd_kernelI32Selective_Scan_bwd_kernel_traitsILi64ELi16ELb0ELb0ELb0ELb1ELb0EN3c104HalfENS1_7complexIfEEEEv12SSMParamsBwd)
        .other          _Z25selective_scan_bwd_kernelI32Selective_Scan_bwd_kernel_traitsILi64ELi16ELb0ELb0ELb0ELb1ELb0EN3c104HalfENS1_7complexIfEEEEv12SSMParamsBwd,@"STO_CUDA_ENTRY STV_DEFAULT"
_Z25selective_scan_bwd_kernelI32Selective_Scan_bwd_kernel_traitsILi64ELi16ELb0ELb0ELb0ELb1ELb0EN3c104HalfENS1_7complexIfEEEEv12SSMParamsBwd:
.text._Z25selective_scan_bwd_kernelI32Selective_Scan_bwd_kernel_traitsILi64ELi16ELb0ELb0ELb0ELb1ELb0EN3c104HalfENS1_7complexIfEEEEv12SSMParamsBwd:
        /* <DEDUP_REMOVED lines=93> */
.L_x_4257:
        /* <DEDUP_REMOVED lines=78> */
[----:B------:R-:W-:Y:S02]  /*0ab0*/  IADD3 R23, R20, 0x40, RZ ;  /* 0x0000004014177810 */ /* 0x000fe40007ffe0ff */
[----:B------:R-:W-:-:S02]  /*0ac0*/  ISETP.GE.AND P0, PT, R25, R57, PT ;  /* 0x000000391900720c */ /* 0x000fc40003f06270 */
[C---:B-1----:R-:W-:Y:S02]  /*0ad0*/  IADD3 R3, R20.reuse, 0x60, RZ ;  /* 0x0000006014037810 */ /* 0x042fe40007ffe0ff */
        /* <DEDUP_REMOVED lines=12> */
[-C--:B------:R-:W-:Y:S02]  /*0ba0*/  LEA.HI.SX32 R35, R35, R20.reuse, 0x1b ;  /* 0x0000001423237211 */ /* 0x080fe400078fdaff */
[----:B------:R-:W-:Y:S02]  /*0bb0*/  SHF.L.U32 R122, R21, 0x1, RZ ;  /* 0x00000001157a7819 */ /* 0x000fe400000006ff */
[----:B------:R-:W-:Y:S02]  /*0bc0*/  IADD3 R45, R20, 0x140, RZ ;  /* 0x00000140142d7810 */ /* 0x000fe40007ffe0ff */
[----:B------:R-:W-:Y:S02]  /*0bd0*/  LEA.HI.SX32 R37, R37, R20, 0x1b ;  /* 0x0000001425257211 */ /* 0x000fe400078fdaff */
[----:B------:R-:W-:-:S02]  /*0be0*/  SHF.L.U32 R121, R23, 0x1, RZ ;  /* 0x0000000117797819 */ /* 0x000fc400000006ff */
        /* <DEDUP_REMOVED lines=19> */
[----:B------:R-:W-:Y:S02]  /*0d20*/  LEA R0, R131, R0, 0x4 ;  /* 0x0000000083007211 */ /* 0x000fe400078e20ff */
[-C--:B------:R-:W-:Y:S02]  /*0d30*/  LEA.HI.SX32 R53, R53, R20.reuse, 0x1b ;  /* 0x0000001435357211 */ /* 0x080fe400078fdaff */
[----:B------:R-:W-:Y:S02]  /*0d40*/  SHF.L.U32 R111, R45, 0x1, RZ ;  /* 0x000000012d6f7819 */ /* 0x000fe400000006ff */
[----:B------:R-:W-:Y:S02]  /*0d50*/  LEA.HI.SX32 R55, R55, R20, 0x1b ;  /* 0x0000001437377211 */ /* 0x000fe400078fdaff */
[----:B------:R-:W-:-:S02]  /*0d60*/  SHF.L.U32 R110, R47, 0x1, RZ ;  /* 0x000000012f6e7819 */ /* 0x000fc400000006ff */
[----:B------:R-:W-:Y:S02]  /*0d70*/  SHF.L.U32 R101, R49, 0x1, RZ ;  /* 0x0000000131657819 */ /* 0x000fe400000006ff */
[----:B------:R-:W-:Y:S02]  /*0d80*/  SHF.L.U32 R100, R51, 0x1, RZ ;  /* 0x0000000133647819 */ /* 0x000fe400000006ff */
[----:B------:R-:W-:Y:S02]  /*0d90*/  LEA.HI.SX32 R97, R0, R0, 0x1b ;  /* 0x0000000000617211 */ /* 0x000fe400078fdaff */
[----:B------:R-:W-:Y:S02]  /*0da0*/  SHF.L.U32 R99, R53, 0x1, RZ ;  /* 0x0000000135637819 */ /* 0x000fe400000006ff */
[----:B------:R-:W-:Y:S02]  /*0db0*/  SHF.L.U32 R98, R55, 0x1, RZ ;  /* 0x0000000137627819 */ /* 0x000fe400000006ff */
[----:B------:R-:W-:-:S02]  /*0dc0*/  SHF.L.U32 R97, R97, 0x1, RZ ;  /* 0x0000000161617819 */ /* 0x000fc400000006ff */
[----:B------:R-:W-:Y:S02]  /*0dd0*/  MOV R108, UR10 ;  /* 0x0000000a006c7c02 */ /* 0x000fe40008000f00 */
[----:B0-----:R-:W-:-:S05]  /*0de0*/  MOV R109, UR11 ;  /* 0x0000000b006d7c02 */ /* 0x001fca0008000f00 */
[C---:B------:R-:W-:Y:S01]  /*0df0*/  IMAD.WIDE R108, R124.reuse, 0x2, R108 ;  /* 0x000000027c6c7825 */ /* 0x040fe200078e026c */
[----:B------:R-:W-:Y:S02]  /*0e00*/  P2R R38, PR, RZ, 0x1 ;  /* 0x00000001ff267803 */ /* 0x000fe40000000000 */
[-C--:B------:R-:W-:Y:S02]  /*0e10*/  ISETP.GE.AND P1, PT, R124, R57.reuse, PT ;  /* 0x000000397c00720c */ /* 0x080fe40003f26270 */
[-C--:B------:R-:W-:Y:S02]  /*0e20*/  ISETP.GE.AND P4, PT, R24, R57.reuse, PT ;  /* 0x000000391800720c */ /* 0x080fe40003f86270 */
[----:B------:R-:W-:Y:S02]  /*0e30*/  ISETP.GE.AND P5, PT, R22, R57, PT ;  /* 0x000000391600720c */ /* 0x000fe40003fa6270 */
[----:B------:R-:W-:Y:S02]  /*0e40*/  PRMT R2, RZ, 0x7610, R2 ;  /* 0x00007610ff027816 */ /* 0x000fe40000000002 */
[----:B------:R-:W-:-:S02]  /*0e50*/  PRMT R3, RZ, 0x7610, R3 ;  /* 0x00007610ff037816 */ /* 0x000fc40000000003 */
[----:B------:R-:W-:Y:S02]  /*0e60*/  P2R R22, PR, RZ, 0x4 ;  /* 0x00000004ff167803 */ /* 0x000fe40000000000 */
[----:B------:R-:W-:Y:S01]  /*0e70*/  P2R R42, PR, RZ, 0x8 ;  /* 0x00000008ff2a7803 */ /* 0x000fe20000000000 */
[----:B--2---:R-:W-:Y:S04]  /*0e80*/  STS.U16 [R123], R4 ;  /* 0x000000047b007388 */ /* 0x004fe80000000400 */
[----:B---3--:R-:W-:Y:S04]  /*0e90*/  STS.U16 [R122+0x40], R5 ;  /* 0x000040057a007388 */ /* 0x008fe80000000400 */
[----:B----4-:R-:W-:Y:S04]  /*0ea0*/  STS.U16 [R121+0x80], R6 ;  /* 0x0000800679007388 */ /* 0x010fe80000000400 */
[----:B-----5:R-:W-:Y:S04]  /*0eb0*/  STS.U16 [R120+0xc0], R7 ;  /* 0x0000c00778007388 */ /* 0x020fe80000000400 */
[----:B------:R0:W-:Y:S04]  /*0ec0*/  STS.U16 [R119+0x100], R8 ;  /* 0x0001000877007388 */ /* 0x0001e80000000400 */
[----:B------:R1:W-:Y:S04]  /*0ed0*/  STS.U16 [R118+0x140], R9 ;  /* 0x0001400976007388 */ /* 0x0003e80000000400 */
        /* <DEDUP_REMOVED lines=9> */
[----:B------:R4:W-:Y:S01]  /*0f70*/  STS.U16 [R98+0x3c0], R19 ;  /* 0x0003c01362007388 */ /* 0x0009e20000000400 */
[----:B------:R-:W-:-:S06]  /*0f80*/  NOP ;  /* 0x0000000000007918 */ /* 0x000fcc0000000000 */
[----:B------:R-:W5:Y:S04]  /*0f90*/  LDS.U16 R96, [R97] ;  /* 0x0000000061607984 */ /* 0x000f680000000400 */
        /* <DEDUP_REMOVED lines=18> */
[----:B------:R-:W5:Y:S01]  /*10c0*/  @!P0 LDG.E.U16 R8, [R108.64+0x180] ;  /* 0x000180066c088981 */ /* 0x000f62000c1e1500 */
[-C--:B------:R-:W-:Y:S02]  /*10d0*/  ISETP.GE.AND P0, PT, R26, R57.reuse, PT ;  /* 0x000000391a00720c */ /* 0x080fe40003f06270 */
[----:B--2---:R-:W-:Y:S01]  /*10e0*/  PRMT R10, RZ, 0x7610, R10 ;  /* 0x00007610ff0a7816 */ /* 0x004fe2000000000a */
[----:B------:R-:W2:Y:S01]  /*10f0*/  @!P1 LDG.E.U16 R2, [R108.64] ;  /* 0x000000066c029981 */ /* 0x000ea2000c1e1500 */
[----:B------:R-:W-:Y:S02]  /*1100*/  P2R R0, PR, RZ, 0x1 ;  /* 0x00000001ff007803 */ /* 0x000fe40000000000 */
[----:B------:R-:W-:Y:S01]  /*1110*/  PRMT R4, RZ, 0x7610, R4 ;  /* 0x00007610ff047816 */ /* 0x000fe20000000004 */
[----:B------:R-:W5:Y:S06]  /*1120*/  @!P2 LDG.E.U16 R3, [R108.64+0x40] ;  /* 0x000040066c03a981 */ /* 0x000f6c000c1e1500 */
[----:B------:R-:W5:Y:S01]  /*1130*/  @!P0 LDG.E.U16 R9, [R108.64+0x1c0] ;  /* 0x0001c0066c098981 */ /* 0x000f62000c1e1500 */
[----:B------:R-:W-:-:S02]  /*1140*/  ISETP.GE.AND P0, PT, R27, R57, PT ;  /* 0x000000391b00720c */ /* 0x000fc40003f06270 */
[----:B------:R-:W-:Y:S01]  /*1150*/  PRMT R7, RZ, 0x7610, R7 ;  /* 0x00007610ff077816 */ /* 0x000fe20000000007 */
[----:B------:R-:W5:Y:S01]  /*1160*/  @!P3 LDG.E.U16 R4, [R108.64+0x80] ;  /* 0x000080066c04b981 */ /* 0x000f62000c1e1500 */
[----:B------:R-:W-:Y:S02]  /*1170*/  PRMT R5, RZ, 0x7610, R5 ;  /* 0x00007610ff057816 */ /* 0x000fe40000000005 */
[----:B------:R-:W-:Y:S02]  /*1180*/  PRMT R6, RZ, 0x7610, R6 ;  /* 0x00007610ff067816 */ /* 0x000fe40000000006 */
[----:B---3--:R-:W-:Y:S01]  /*1190*/  P2R R18, PR, RZ, 0x1 ;  /* 0x00000001ff127803 */ /* 0x008fe20000000000 */
[----:B------:R-:W3:Y:S01]  /*11a0*/  @!P4 LDG.E.U16 R7, [R108.64+0x140] ;  /* 0x000140066c07c981 */ /* 0x000ee2000c1e1500 */
[----:B------:R-:W-:-:S03]  /*11b0*/  ISETP.GE.AND P1, PT, R29, R57, PT ;  /* 0x000000391d00720c */ /* 0x000fc60003f26270 */
[----:B------:R-:W3:Y:S01]  /*11c0*/  @!P0 LDG.E.U16 R10, [R108.64+0x200] ;  /* 0x000200066c0a8981 */ /* 0x000ee2000c1e1500 */
[-C--:B------:R-:W-:Y:S02]  /*11d0*/  ISETP.GE.AND P0, PT, R28, R57.reuse, PT ;  /* 0x000000391c00720c */ /* 0x080fe40003f06270 */
[-C--:B------:R-:W-:Y:S01]  /*11e0*/  ISETP.GE.AND P2, PT, R30, R57.reuse, PT ;  /* 0x000000391e00720c */ /* 0x080fe20003f46270 */
[----:B------:R-:W3:Y:S01]  /*11f0*/  @!P5 LDG.E.U16 R5, [R108.64+0xc0] ;  /* 0x0000c0066c05d981 */ /* 0x000ee2000c1e1500 */
[----:B------:R-:W-:Y:S02]  /*1200*/  P2R R44, PR, RZ, 0x10 ;  /* 0x00000010ff2c7803 */ /* 0x000fe40000000000 */
[-C--:B------:R-:W-:Y:S01]  /*1210*/  ISETP.GE.AND P3, PT, R31, R57.reuse, PT ;  /* 0x000000391f00720c */ /* 0x080fe20003f66270 */
[----:B------:R-:W3:Y:S01]  /*1220*/  @!P6 LDG.E.U16 R6, [R108.64+0x100] ;  /* 0x000100066c06e981 */ /* 0x000ee2000c1e1500 */
[----:B------:R-:W-:Y:S02]  /*1230*/  P2R R24, PR, RZ, 0x20 ;  /* 0x00000020ff187803 */ /* 0x000fe40000000000 */
[----:B------:R-:W-:-:S02]  /*1240*/  ISETP.GE.AND P4, PT, R32, R57, PT ;  /* 0x000000392000720c */ /* 0x000fc40003f86270 */
[----:B------:R-:W-:Y:S02]  /*1250*/  P2R R36, PR, RZ, 0x40 ;  /* 0x00000040ff247803 */ /* 0x000fe40000000000 */
[-C--:B------:R-:W-:Y:S02]  /*1260*/  ISETP.GE.AND P5, PT, R33, R57.reuse, PT ;  /* 0x000000392100720c */ /* 0x080fe40003fa6270 */
[----:B------:R-:W-:Y:S02]  /*1270*/  ISETP.GE.AND P6, PT, R34, R57, PT ;  /* 0x000000392200720c */ /* 0x000fe40003fc6270 */
[----:B------:R-:W-:Y:S02]  /*1280*/  PRMT R11, RZ, 0x7610, R11 ;  /* 0x00007610ff0b7816 */ /* 0x000fe4000000000b */
[----:B------:R-:W-:Y:S02]  /*1290*/  PRMT R12, RZ, 0x7610, R12 ;  /* 0x00007610ff0c7816 */ /* 0x000fe4000000000c */
[----:B------:R-:W-:-:S02]  /*12a0*/  PRMT R13, RZ, 0x7610, R13 ;  /* 0x00007610ff0d7816 */ /* 0x000fc4000000000d */
[----:B------:R-:W-:Y:S01]  /*12b0*/  PRMT R14, RZ, 0x7610, R14 ;  /* 0x00007610ff0e7816 */ /* 0x000fe2000000000e */
[----:B------:R-:W3:Y:S01]  /*12c0*/  @!P0 LDG.E.U16 R11, [R108.64+0x240] ;  /* 0x000240066c0b8981 */ /* 0x000ee2000c1e1500 */
[----:B------:R-:W-:Y:S02]  /*12d0*/  PRMT R15, RZ, 0x7610, R15 ;  /* 0x00007610ff0f7816 */ /* 0x000fe4000000000f */
[----:B------:R-:W-:Y:S01]  /*12e0*/  PRMT R16, RZ, 0x7610, R16 ;  /* 0x00007610ff107816 */ /* 0x000fe20000000010 */
[----:B------:R-:W3:Y:S01]  /*12f0*/  @!P1 LDG.E.U16 R12, [R108.64+0x280] ;  /* 0x000280066c0c9981 */ /* 0x000ee2000c1e1500 */
[----:B------:R-:W-:-:S03]  /*1300*/  PRMT R17, RZ, 0x7610, R17 ;  /* 0x00007610ff117816 */ /* 0x000fc60000000011 */
[----:B------:R-:W3:Y:S04]  /*1310*/  @!P2 LDG.E.U16 R13, [R108.64+0x2c0] ;  /* 0x0002c0066c0da981 */ /* 0x000ee8000c1e1500 */
[----:B------:R-:W3:Y:S04]  /*1320*/  @!P3 LDG.E.U16 R14, [R108.64+0x300] ;  /* 0x000300066c0eb981 */ /* 0x000ee8000c1e1500 */
[----:B------:R-:W3:Y:S04]  /*1330*/  @!P4 LDG.E.U16 R15, [R108.64+0x340] ;  /* 0x000340066c0fc981 */ /* 0x000ee8000c1e1500 */
[----:B------:R-:W3:Y:S04]  /*1340*/  @!P5 LDG.E.U16 R16, [R108.64+0x380] ;  /* 0x000380066c10d981 */ /* 0x000ee8000c1e1500 */
[----:B------:R-:W3:Y:S01]  /*1350*/  @!P6 LDG.E.U16 R17, [R108.64+0x3c0] ;  /* 0x0003c0066c11e981 */ /* 0x000ee2000c1e1500 */
        /* <DEDUP_REMOVED lines=16> */
[----:B----4-:R-:W-:Y:S02]  /*1460*/  P2R R19, PR, RZ, 0x1 ;  /* 0x00000001ff137803 */ /* 0x010fe40000000000 */
[----:B------:R-:W-:Y:S02]  /*1470*/  ISETP.GE.AND P0, PT, R124, R57, PT ;  /* 0x000000397c00720c */ /* 0x000fe40003f06270 */
[----:B------:R-:W-:Y:S02]  /*1480*/  PRMT R18, RZ, 0x7610, R18 ;  /* 0x00007610ff127816 */ /* 0x000fe40000000012 */
[----:B------:R-:W-:Y:S02]  /*1490*/  PRMT R30, RZ, 0x7610, R30 ;  /* 0x00007610ff1e7816 */ /* 0x000fe4000000001e */
[----:B------:R-:W-:Y:S02]  /*14a0*/  PRMT R29, RZ, 0x7610, R29 ;  /* 0x00007610ff1d7816 */ /* 0x000fe4000000001d */
[----:B------:R-:W-:Y:S01]  /*14b0*/  PRMT R32, RZ, 0x7610, R32 ;  /* 0x00007610ff207816 */ /* 0x000fe20000000020 */
[----:B--2---:R0:W-:Y:S04]  /*14c0*/  STS.U16 [R123], R2 ;  /* 0x000000027b007388 */ /* 0x0041e80000000400 */
[----:B-----5:R1:W-:Y:S04]  /*14d0*/  STS.U16 [R122+0x40], R3 ;  /* 0x000040037a007388 */ /* 0x0203e80000000400 */
[----:B------:R-:W-:Y:S01]  /*14e0*/  STS.U16 [R121+0x80], R4 ;  /* 0x0000800479007388 */ /* 0x000fe20000000400 */
[----:B0-----:R-:W-:-:S02]  /*14f0*/  MOV R2, UR8 ;  /* 0x0000000800027c02 */ /* 0x001fc40008000f00 */
[----:B-1----:R-:W-:Y:S01]  /*1500*/  MOV R3, UR9 ;  /* 0x0000000900037c02 */ /* 0x002fe20008000f00 */
[----:B---3--:R-:W-:Y:S04]  /*1510*/  STS.U16 [R120+0xc0], R5 ;  /* 0x0000c00578007388 */ /* 0x008fe80000000400 */
[----:B------:R-:W-:Y:S04]  /*1520*/  STS.U16 [R119+0x100], R6 ;  /* 0x0001000677007388 */ /* 0x000fe80000000400 */
[----:B------:R0:W-:Y:S04]  /*1530*/  STS.U16 [R118+0x140], R7 ;  /* 0x0001400776007388 */ /* 0x0001e80000000400 */
[----:B------:R-:W-:Y:S04]  /*1540*/  STS.U16 [R117+0x180], R8 ;  /* 0x0001800875007388 */ /* 0x000fe80000000400 */
[----:B------:R-:W-:Y:S04]  /*1550*/  STS.U16 [R116+0x1c0], R9 ;  /* 0x0001c00974007388 */ /* 0x000fe80000000400 */
[----:B------:R-:W-:Y:S04]  /*1560*/  STS.U16 [R113+0x200], R10 ;  /* 0x0002000a71007388 */ /* 0x000fe80000000400 */
[----:B------:R1:W-:Y:S04]  /*1570*/  STS.U16 [R112+0x240], R11 ;  /* 0x0002400b70007388 */ /* 0x0003e80000000400 */
[----:B------:R2:W-:Y:S04]  /*1580*/  STS.U16 [R111+0x280], R12 ;  /* 0x0002800c6f007388 */ /* 0x0005e80000000400 */
[----:B------:R3:W-:Y:S04]  /*1590*/  STS.U16 [R110+0x2c0], R13 ;  /* 0x0002c00d6e007388 */ /* 0x0007e80000000400 */
[----:B------:R4:W-:Y:S01]  /*15a0*/  STS.U16 [R101+0x300], R14 ;  /* 0x0003000e65007388 */ /* 0x0009e20000000400 */
[----:B0-----:R-:W-:-:S03]  /*15b0*/  IMAD.WIDE R6, R124, 0x2, R2 ;  /* 0x000000027c067825 */ /* 0x001fc600078e0202 */
[----:B------:R0:W-:Y:S04]  /*15c0*/  STS.U16 [R100+0x340], R15 ;  /* 0x0003400f64007388 */ /* 0x0001e80000000400 */
[----:B------:R2:W-:Y:S04]  /*15d0*/  STS.U16 [R99+0x380], R16 ;  /* 0x0003801063007388 */ /* 0x0005e80000000400 */
[----:B------:R0:W-:Y:S01]  /*15e0*/  STS.U16 [R98+0x3c0], R17 ;  /* 0x0003c01162007388 */ /* 0x0001e20000000400 */
[----:B------:R-:W-:-:S06]  /*15f0*/  NOP ;  /* 0x0000000000007918 */ /* 0x000fcc0000000000 */
[----:B------:R-:W0:Y:S04]  /*1600*/  LDS.U16 R8, [R97] ;  /* 0x0000000061087984 */ /* 0x000e280000000400 */
[----:B------:R-:W-:Y:S04]  /*1610*/  LDS.U16 R9, [R97+0x2] ;  /* 0x0000020061097984 */ /* 0x000fe80000000400 */
        /* <DEDUP_REMOVED lines=18> */
[----:B--2---:R-:W-:Y:S01]  /*1740*/  PRMT R12, RZ, 0x7610, R12 ;  /* 0x00007610ff0c7816 */ /* 0x004fe2000000000c */
[----:B------:R1:W2:Y:S01]  /*1750*/  @!P1 LDG.E.U16 R30, [R6.64+0x280] ;  /* 0x00028006061e9981 */ /* 0x0002a2000c1e1500 */
[----:B---3--:R-:W-:Y:S02]  /*1760*/  PRMT R13, RZ, 0x7610, R13 ;  /* 0x00007610ff0d7816 */ /* 0x008fe4000000000d */
[----:B----4-:R-:W-:Y:S01]  /*1770*/  PRMT R14, RZ, 0x7610, R14 ;  /* 0x00007610ff0e7816 */ /* 0x010fe2000000000e */
[----:B------:R1:W3:Y:S01]  /*1780*/  @!P2 LDG.E.U16 R29, [R6.64+0x2c0] ;  /* 0x0002c006061da981 */ /* 0x0002e2000c1e1500 */
[----:B0-----:R-:W-:Y:S02]  /*1790*/  PRMT R15, RZ, 0x7610, R15 ;  /* 0x00007610ff0f7816 */ /* 0x001fe4000000000f */
[----:B------:R-:W-:Y:S01]  /*17a0*/  PRMT R16, RZ, 0x7610, R16 ;  /* 0x00007610ff107816 */ /* 0x000fe20000000010 */
[----:B------:R1:W4:Y:S04]  /*17b0*/  @!P3 LDG.E.U16 R32, [R6.64+0x300] ;  /* 0x000300060620b981 */ /* 0x000328000c1e1500 */
[----:B------:R1:W2:Y:S01]  /*17c0*/  @!P0 LDG.E.U16 R11, [R6.64+0x40] ;  /* 0x00004006060b8981 */ /* 0x0002a2000c1e1500 */
[----:B------:R-:W-:-:S13]  /*17d0*/  ISETP.NE.AND P0, PT, R28, RZ, PT ;  /* 0x000000ff1c00720c */ /* 0x000fda0003f05270 */
[----:B------:R1:W3:Y:S01]  /*17e0*/  @!P0 LDG.E.U16 R12, [R6.64+0x80] ;  /* 0x00008006060c8981 */ /* 0x0002e2000c1e1500 */
[----:B------:R-:W-:-:S13]  /*17f0*/  ISETP.NE.AND P0, PT, R35, RZ, PT ;  /* 0x000000ff2300720c */ /* 0x000fda0003f05270 */
[----:B------:R1:W4:Y:S01]  /*1800*/  @!P0 LDG.E.U16 R13, [R6.64+0xc0] ;  /* 0x0000c006060d8981 */ /* 0x000322000c1e1500 */
[----:B------:R-:W-:-:S13]  /*1810*/  ISETP.NE.AND P0, PT, R36, RZ, PT ;  /* 0x000000ff2400720c */ /* 0x000fda0003f05270 */
[----:B------:R1:W4:Y:S01]  /*1820*/  @!P0 LDG.E.U16 R14, [R6.64+0x100] ;  /* 0x00010006060e8981 */ /* 0x000322000c1e1500 */
[----:B------:R-:W-:-:S13]  /*1830*/  ISETP.NE.AND P0, PT, R37, RZ, PT ;  /* 0x000000ff2500720c */ /* 0x000fda0003f05270 */
[----:B------:R1:W4:Y:S01]  /*1840*/  @!P0 LDG.E.U16 R15, [R6.64+0x140] ;  /* 0x00014006060f8981 */ /* 0x000322000c1e1500 */
[----:B------:R-:W-:Y:S02]  /*1850*/  ISETP.NE.AND P0, PT, R38, RZ, PT ;  /* 0x000000ff2600720c */ /* 0x000fe40003f05270 */
[----:B------:R-:W-:-:S11]  /*1860*/  PRMT R17, RZ, 0x7610, R17 ;  /* 0x00007610ff117816 */ /* 0x000fd60000000011 */
        /* <DEDUP_REMOVED lines=8> */
[----:B------:R-:W-:Y:S02]  /*18f0*/  PRMT R31, RZ, 0x7610, R31 ;  /* 0x00007610ff1f7816 */ /* 0x000fe4000000001f */
[----:B------:R-:W-:Y:S02]  /*1900*/  PRMT R34, RZ, 0x7610, R34 ;  /* 0x00007610ff227816 */ /* 0x000fe40000000022 */
[----:B------:R-:W-:Y:S02]  /*1910*/  PRMT R33, RZ, 0x7610, R33 ;  /* 0x00007610ff217816 */ /* 0x000fe40000000021 */
[----:B------:R1:W4:Y:S04]  /*1920*/  @!P4 LDG.E.U16 R31, [R6.64+0x340] ;  /* 0x00034006061fc981 */ /* 0x000328000c1e1500 */
[----:B------:R1:W4:Y:S04]  /*1930*/  @!P5 LDG.E.U16 R34, [R6.64+0x380] ;  /* 0x000380060622d981 */ /* 0x000328000c1e1500 */
[----:B------:R1:W4:Y:S04]  /*1940*/  @!P0 LDG.E.U16 R19, [R6.64+0x240] ;  /* 0x0002400606138981 */ /* 0x000328000c1e1500 */
[----:B------:R1:W4:Y:S02]  /*1950*/  @!P6 LDG.E.U16 R33, [R6.64+0x3c0] ;  /* 0x0003c0060621e981 */ /* 0x000324000c1e1500 */
[----:B-1----:R-:W-:-:S02]  /*1960*/  HADD2.F32 R7, -RZ, R96.H0_H0 ;  /* 0x20000060ff077230 */ /* 0x002fc40000004100 */
[----:B------:R-:W-:-:S05]  /*1970*/  HADD2.F32 R8, -RZ, R8.H0_H0 ;  /* 0x20000008ff087230 */ /* 0x000fca0000004100 */
[----:B------:R-:W-:Y:S01]  /*1980*/  FADD.FTZ R80, R8, UR5 ;  /* 0x0000000508507e21 */ /* 0x000fe20008010000 */
[----:B------:R-:W-:-:S04]  /*1990*/  HADD2.F32 R10, -RZ, R10.H0_H0 ;  /* 0x2000000aff0a7230 */ /* 0x000fc80000004100 */
[----:B------:R-:W-:Y:S01]  /*19a0*/  FSETP.GTU.FTZ.AND P4, PT, R80, 20, PT ;  /* 0x41a000005000780b */ /* 0x000fe20003f9c000 */
[----:B------:R-:W-:Y:S02]  /*19b0*/  HADD2.F32 R9, -RZ, R9.H0_H0 ;  /* 0x20000009ff097230 */ /* 0x000fe40000004100 */
[----:B------:R-:W-:Y:S02]  /*19c0*/  HADD2.F32 R20, -RZ, R20.H0_H0 ;  /* 0x20000014ff147230 */ /* 0x000fe40000004100 */
[----:B------:R-:W-:Y:S02]  /*19d0*/  HADD2.F32 R21, -RZ, R21.H0_H0 ;  /* 0x20000015ff157230 */ /* 0x000fe40000004100 */
[----:B------:R-:W-:Y:S01]  /*19e0*/  HADD2.F32 R22, -RZ, R22.H0_H0 ;  /* 0x20000016ff167230 */ /* 0x000fe20000004100 */
[----:B------:R-:W-:Y:S01]  /*19f0*/  FADD.FTZ R78, R10, UR5 ;  /* 0x000000050a4e7e21 */ /* 0x000fe20008010000 */
[----:B------:R-:W-:Y:S01]  /*1a00*/  HADD2.F32 R23, -RZ, R23.H0_H0 ;  /* 0x20000017ff177230 */ /* 0x000fe20000004100 */
[----:B------:R-:W-:Y:S01]  /*1a10*/  FADD.FTZ R79, R9, UR5 ;  /* 0x00000005094f7e21 */ /* 0x000fe20008010000 */
[----:B------:R-:W-:Y:S01]  /*1a20*/  MOV R35, c[0x0][0x16c] ;  /* 0x00005b0000237a02 */ /* 0x000fe20000000f00 */
[----:B------:R-:W-:-:S02]  /*1a30*/  FADD.FTZ R77, R20, UR5 ;  /* 0x00000005144d7e21 */ /* 0x000fc40008010000 */
[----:B------:R-:W-:Y:S02]  /*1a40*/  FADD.FTZ R76, R21, UR5 ;  /* 0x00000005154c7e21 */ /* 0x000fe40008010000 */
[----:B------:R-:W-:Y:S01]  /*1a50*/  FADD.FTZ R75, R22, UR5 ;  /* 0x00000005164b7e21 */ /* 0x000fe20008010000 */
[----:B------:R-:W-:Y:S01]  /*1a60*/  BSSY B0, `(.L_x_4183) ;  /* 0x0000066000007945 */ /* 0x000fe20003800000 */
[----:B------:R-:W-:Y:S01]  /*1a70*/  ISETP.GE.AND P5, PT, R35, 0x1, PT ;  /* 0x000000012300780c */ /* 0x000fe20003fa6270 */
[----:B------:R-:W-:Y:S01]  /*1a80*/  HADD2.F32 R20, -RZ, R87.H0_H0 ;  /* 0x20000057ff147230 */ /* 0x000fe20000004100 */
[----:B------:R-:W-:Y:S01]  /*1a90*/  FSETP.GTU.FTZ.AND P3, PT, R79, 20, PT ;  /* 0x41a000004f00780b */ /* 0x000fe20003f7c000 */
[----:B------:R-:W-:Y:S01]  /*1aa0*/  HADD2.F32 R24, -RZ, R24.H0_H0 ;  /* 0x20000018ff187230 */ /* 0x000fe20000004100 */
[----:B------:R-:W-:Y:S01]  /*1ab0*/  FSETP.GTU.FTZ.AND P2, PT, R78, 20, PT ;  /* 0x41a000004e00780b */ /* 0x000fe20003f5c000 */
[----:B------:R-:W-:Y:S01]  /*1ac0*/  FADD.FTZ R74, R23, UR5 ;  /* 0x00000005174a7e21 */ /* 0x000fe20008010000 */
[----:B-----5:R0:W-:Y:S04]  /*1ad0*/  STS.U16 [R123], R18 ;  /* 0x000000127b007388 */ /* 0x0201e80000000400 */
[----:B--2---:R-:W-:Y:S04]  /*1ae0*/  STS.U16 [R122+0x40], R11 ;  /* 0x0000400b7a007388 */ /* 0x004fe80000000400 */
[----:B---3--:R-:W-:Y:S04]  /*1af0*/  STS.U16 [R121+0x80], R12 ;  /* 0x0000800c79007388 */ /* 0x008fe80000000400 */
[----:B----4-:R-:W-:Y:S04]  /*1b00*/  STS.U16 [R120+0xc0], R13 ;  /* 0x0000c00d78007388 */ /* 0x010fe80000000400 */
        /* <DEDUP_REMOVED lines=19> */
[----:B0-----:R-:W-:-:S03]  /*1c40*/  HADD2.F32 R18, -RZ, R94.H0_H0 ;  /* 0x2000005eff127230 */ /* 0x001fc60000004100 */
[----:B------:R-:W0:Y:S04]  /*1c50*/  LDS.U16 R12, [R97+0xc] ;  /* 0x00000c00610c7984 */ /* 0x000e280000000400 */
[----:B------:R-:W0:Y:S01]  /*1c60*/  LDS.U16 R11, [R97+0xe] ;  /* 0x00000e00610b7984 */ /* 0x000e220000000400 */
[----:B-1----:R-:W-:-:S03]  /*1c70*/  HADD2.F32 R28, -RZ, R92.H0_H0 ;  /* 0x2000005cff1c7230 */ /* 0x002fc60000004100 */
[----:B------:R-:W-:Y:S04]  /*1c80*/  LDS.U16 R29, [R97+0x16] ;  /* 0x00001600611d7984 */ /* 0x000fe80000000400 */
[----:B------:R-:W-:Y:S01]  /*1c90*/  LDS.U16 R30, [R97+0x18] ;  /* 0x00001800611e7984 */ /* 0x000fe20000000400 */
[----:B--2---:R-:W-:-:S03]  /*1ca0*/  HADD2.F32 R19, -RZ, R6.H0_H0 ;  /* 0x20000006ff137230 */ /* 0x004fc60000004100 */
[----:B------:R-:W-:Y:S01]  /*1cb0*/  LDS.U16 R31, [R97+0x1a] ;  /* 0x00001a00611f7984 */ /* 0x000fe20000000400 */
[----:B------:R-:W-:Y:S02]  /*1cc0*/  HADD2.F32 R6, -RZ, R95.H0_H0 ;  /* 0x2000005fff067230 */ /* 0x000fe40000004100 */
[----:B---3--:R-:W-:Y:S01]  /*1cd0*/  HADD2.F32 R17, -RZ, R17.H0_H0 ;  /* 0x20000011ff117230 */ /* 0x008fe20000004100 */
[----:B------:R-:W-:Y:S01]  /*1ce0*/  FFMA.FTZ R134, R19, R7, R134 ;  /* 0x0000000713867223 */ /* 0x000fe20000010086 */
[----:B------:R-:W-:Y:S01]  /*1cf0*/  LDS.U16 R60, [R97+0x1e] ;  /* 0x00001e00613c7984 */ /* 0x000fe20000000400 */
[----:B----4-:R-:W-:Y:S02]  /*1d00*/  HADD2.F32 R16, -RZ, R16.H0_H0 ;  /* 0x20000010ff107230 */ /* 0x010fe40000004100 */
[----:B------:R-:W-:Y:S01]  /*1d10*/  FFMA.FTZ R7, R17, R6, R134 ;  /* 0x0000000611077223 */ /* 0x000fe20000010086 */
[----:B------:R-:W-:Y:S02]  /*1d20*/  HADD2.F32 R6, -RZ, R93.H0_H0 ;  /* 0x2000005dff067230 */ /* 0x000fe40000004100 */
[----:B-----5:R-:W-:Y:S01]  /*1d30*/  HADD2.F32 R15, -RZ, R15.H0_H0 ;  /* 0x2000000fff0f7230 */ /* 0x020fe20000004100 */
[----:B------:R-:W-:Y:S01]  /*1d40*/  FFMA.FTZ R18, R16, R18, R7 ;  /* 0x0000001210127223 */ /* 0x000fe20000010007 */
[----:B------:R-:W-:-:S03]  /*1d50*/  HADD2.F32 R14, -RZ, R14.H0_H0 ;  /* 0x2000000eff0e7230 */ /* 0x000fc60000004100 */
[----:B------:R-:W-:Y:S02]  /*1d60*/  FFMA.FTZ R7, R15, R6, R18 ;  /* 0x000000060f077223 */ /* 0x000fe40000010012 */
[----:B------:R-:W1:Y:S01]  /*1d70*/  LDS.U16 R6, [R97+0x10] ;  /* 0x0000100061067984 */ /* 0x000e620000000400 */
[----:B------:R-:W-:Y:S01]  /*1d80*/  HADD2.F32 R18, -RZ, R91.H0_H0 ;  /* 0x2000005bff127230 */ /* 0x000fe20000004100 */
[----:B------:R-:W-:Y:S01]  /*1d90*/  FFMA.FTZ R28, R14, R28, R7 ;  /* 0x0000001c0e1c7223 */ /* 0x000fe20000010007 */
[----:B------:R-:W-:Y:S01]  /*1da0*/  HADD2.F32 R13, -RZ, R13.H0_H0 ;  /* 0x2000000dff0d7230 */ /* 0x000fe20000004100 */
[----:B------:R-:W2:Y:S04]  /*1db0*/  LDS.U16 R7, [R97+0x12] ;  /* 0x0000120061077984 */ /* 0x000ea80000000400 */
[----:B------:R-:W-:-:S02]  /*1dc0*/  FFMA.FTZ R33, R13, R18, R28 ;  /* 0x000000120d217223 */ /* 0x000fc4000001001c */
[----:B------:R3:W4:Y:S04]  /*1dd0*/  LDS.U16 R28, [R97+0x14] ;  /* 0x00001400611c7984 */ /* 0x0007280000000400 */
[----:B------:R3:W3:Y:S01]  /*1de0*/  LDS.U16 R18, [R97+0x1c] ;  /* 0x00001c0061127984 */ /* 0x0006e20000000400 */
[----:B------:R-:W-:Y:S02]  /*1df0*/  HADD2.F32 R32, -RZ, R90.H0_H0 ;  /* 0x2000005aff207230 */ /* 0x000fe40000004100 */
[----:B0-----:R-:W-:Y:S02]  /*1e00*/  HADD2.F32 R12, -RZ, R12.H0_H0 ;  /* 0x2000000cff0c7230 */ /* 0x001fe40000004100 */
[----:B------:R-:W-:Y:S02]  /*1e10*/  HADD2.F32 R34, -RZ, R89.H0_H0 ;  /* 0x20000059ff227230 */ /* 0x000fe40000004100 */
[----:B------:R-:W-:Y:S01]  /*1e20*/  HADD2.F32 R11, -RZ, R11.H0_H0 ;  /* 0x2000000bff0b7230 */ /* 0x000fe20000004100 */
[----:B------:R-:W-:-:S04]  /*1e30*/  FFMA.FTZ R32, R12, R32, R33 ;  /* 0x000000200c207223 */ /* 0x000fc80000010021 */
[----:B------:R-:W-:Y:S01]  /*1e40*/  FFMA.FTZ R33, R11, R34, R32 ;  /* 0x000000220b217223 */ /* 0x000fe20000010020 */
[----:B------:R-:W-:Y:S01]  /*1e50*/  HADD2.F32 R32, -RZ, R88.H0_H0 ;  /* 0x20000058ff207230 */ /* 0x000fe20000004100 */
[----:B------:R-:W-:Y:S02]  /*1e60*/  FSETP.GTU.FTZ.AND P1, PT, R77, 20, PT ;  /* 0x41a000004d00780b */ /* 0x000fe40003f3c000 */
[----:B------:R-:W-:Y:S02]  /*1e70*/  FSETP.GTU.FTZ.AND P0, PT, R76, 20, PT ;  /* 0x41a000004c00780b */ /* 0x000fe40003f1c000 */
[----:B------:R-:W-:Y:S01]  /*1e80*/  FSETP.GTU.FTZ.AND P6, PT, R75, 20, PT ;  /* 0x41a000004b00780b */ /* 0x000fe20003fdc000 */
[----:B-1----:R-:W-:Y:S02]  /*1e90*/  HADD2.F32 R10, -RZ, R6.H0_H0 ;  /* 0x20000006ff0a7230 */ /* 0x002fe40000004100 */
[----:B--2---:R-:W-:-:S03]  /*1ea0*/  HADD2.F32 R9, -RZ, R7.H0_H0 ;  /* 0x20000007ff097230 */ /* 0x004fc60000004100 */
[----:B------:R-:W-:Y:S01]  /*1eb0*/  FFMA.FTZ R32, R10, R32, R33 ;  /* 0x000000200a207223 */ /* 0x000fe20000010021 */
        /* <DEDUP_REMOVED lines=32> */
.L_x_4184:
[----:B------:R-:W-:Y:S05]  /*20c0*/  BSYNC B0 ;  /* 0x0000000000007941 */ /* 0x000fea0003800000 */
.L_x_4183:
[----:B------:R-:W-:Y:S01]  /*20d0*/  BSSY B0, `(.L_x_4185) ;  /* 0x0000027000007945 */ /* 0x000fe20003800000 */
[----:B------:R-:W-:Y:S01]  /*20e0*/  FSETP.GTU.FTZ.AND P4, PT, R74, 20, PT ;  /* 0x41a000004a00780b */ /* 0x000fe20003f9c000 */
[----:B------:R-:W-:Y:S01]  /*20f0*/  FFMA.FTZ R21, R9, R20, R32 ;  /* 0x0000001409157223 */ /* 0x000fe20000010020 */
[----:B------:R-:W-:Y:S01]  /*2100*/  HADD2.F32 R22, -RZ, R86.H0_H0 ;  /* 0x20000056ff167230 */ /* 0x000fe20000004100 */
[----:B------:R-:W-:Y:S01]  /*2110*/  FADD.FTZ R73, R24, UR5 ;  /* 0x0000000518497e21 */ /* 0x000fe20008010000 */
[----:B------:R-:W-:Y:S02]  /*2120*/  HADD2.F32 R25, -RZ, R25.H0_H0 ;  /* 0x20000019ff197230 */ /* 0x000fe40000004100 */
[----:B----4-:R-:W-:Y:S01]  /*2130*/  HADD2.F32 R8, -RZ, R28.H0_H0 ;  /* 0x2000001cff087230 */ /* 0x010fe20000004100 */
        /* <DEDUP_REMOVED lines=32> */
.L_x_4186:
[----:B------:R-:W-:Y:S05]  /*2340*/  BSYNC B0 ;  /* 0x0000000000007941 */ /* 0x000fea0003800000 */
.L_x_4185:
        /* <DEDUP_REMOVED lines=39> */
.L_x_4188:
[----:B------:R-:W-:Y:S05]  /*25c0*/  BSYNC B0 ;  /* 0x0000000000007941 */ /* 0x000fea0003800000 */
.L_x_4187:
        /* <DEDUP_REMOVED lines=39> */
.L_x_4190:
[----:B------:R-:W-:Y:S05]  /*2840*/  BSYNC B0 ;  /* 0x0000000000007941 */ /* 0x000fea0003800000 */
.L_x_4189:
        /* <DEDUP_REMOVED lines=39> */
.L_x_4192:
[----:B------:R-:W-:Y:S05]  /*2ac0*/  BSYNC B0 ;  /* 0x0000000000007941 */ /* 0x000fea0003800000 */
.L_x_4191:
[----:B------:R-:W-:Y:S01]  /*2ad0*/  BSSY B0, `(.L_x_4193) ;  /* 0x0000027000007945 */ /* 0x000fe20003800000 */
[----:B------:R-:W-:Y:S01]  /*2ae0*/  HADD2.F32 R56, -RZ, R4.H0_H0 ;  /* 0x20000004ff387230 */ /* 0x000fe20000004100 */
[----:B------:R-:W-:Y:S01]  /*2af0*/  FSETP.GTU.FTZ.AND P0, PT, R58, 20, PT ;  /* 0x41a000003a00780b */ /* 0x000fe20003f1c000 */
[----:B------:R-:W-:Y:S01]  /*2b00*/  FFMA.FTZ R23, R5, R23, R24 ;  /* 0x0000001705177223 */ /* 0x000fe20000010018 */
[----:B------:R-:W-:Y:S01]  /*2b10*/  HADD2.F32 R22, -RZ, R82.H0_H0 ;  /* 0x20000052ff167230 */ /* 0x000fe20000004100 */
[----:B------:R-:W-:Y:S01]  /*2b20*/  FADD.FTZ R57, R57, UR5 ;  /* 0x0000000539397e21 */ /* 0x000fe20008010000 */
[----:B---3--:R-:W-:Y:S01]  /*2b30*/  HADD2.F32 R4, -RZ, R18.H0_H0 ;  /* 0x20000012ff047230 */ /* 0x008fe20000004100 */
        /* <DEDUP_REMOVED lines=32> */
.L_x_4194:
[----:B------:R-:W-:Y:S05]  /*2d40*/  BSYNC B0 ;  /* 0x0000000000007941 */ /* 0x000fea0003800000 */
.L_x_4193:
        /* <DEDUP_REMOVED lines=38> */
.L_x_4196:
[----:B------:R-:W-:Y:S05]  /*2fb0*/  BSYNC B0 ;  /* 0x0000000000007941 */ /* 0x000fea0003800000 */
.L_x_4195:
[----:B------:R-:W-:Y:S01]  /*2fc0*/  HADD2.F32 R3, -RZ, R3.H0_H0 ;  /* 0x20000003ff037230 */ /* 0x000fe20000004100 */
[----:B------:R-:W-:Y:S01]  /*2fd0*/  BSSY B0, `(.L_x_4197) ;  /* 0x0000026000007945 */ /* 0x000fe20003800000 */
[----:B------:R-:W-:Y:S01]  /*2fe0*/  HFMA2.MMA R55, -RZ, RZ, 0, 0 ;  /* 0x00000000ff377435 */ /* 0x000fe200000001ff */
[----:B------:R-:W-:Y:S01]  /*2ff0*/  FSETP.GTU.FTZ.AND P4, PT, R56, 20, PT ;  /* 0x41a000003800780b */ /* 0x000fe20003f9c000 */
[----:B------:R-:W-:Y:S01]  /*3000*/  FFMA.FTZ R134, R60, R134, R23 ;  /* 0x000000863c867223 */ /* 0x000fe20000010017 */
[----:B------:R-:W-:Y:S01]  /*3010*/  LOP3.LUT R54, R132, 0x1f, RZ, 0xc0, !PT ;  /* 0x0000001f84367812 */ /* 0x000fe200078ec0ff */
        /* <DEDUP_REMOVED lines=33> */
.L_x_4198:
[----:B------:R-:W-:Y:S05]  /*3230*/  BSYNC B0 ;  /* 0x0000000000007941 */ /* 0x000fea0003800000 */
.L_x_4197:
        /* <DEDUP_REMOVED lines=39> */
.L_x_4200:
[----:B------:R-:W-:Y:S05]  /*34b0*/  BSYNC B0 ;  /* 0x0000000000007941 */ /* 0x000fea0003800000 */
.L_x_4199:
        /* <DEDUP_REMOVED lines=38> */
.L_x_4202:
[----:B------:R-:W-:Y:S05]  /*3720*/  BSYNC B0 ;  /* 0x0000000000007941 */ /* 0x000fea0003800000 */
.L_x_4201:
        /* <DEDUP_REMOVED lines=38> */
.L_x_4204:
[----:B------:R-:W-:Y:S05]  /*3990*/  BSYNC B0 ;  /* 0x0000000000007941 */ /* 0x000fea0003800000 */
.L_x_4203:
        /* <DEDUP_REMOVED lines=33> */
.L_x_4206:
[----:B------:R-:W-:Y:S05]  /*3bb0*/  BSYNC B0 ;  /* 0x0000000000007941 */ /* 0x000fea0003800000 */
.L_x_4205:
        /* <DEDUP_REMOVED lines=33> */
.L_x_4208:
[----:B------:R-:W-:Y:S05]  /*3dd0*/  BSYNC B0 ;  /* 0x0000000000007941 */ /* 0x000fea0003800000 */
.L_x_4207:
        /* <DEDUP_REMOVED lines=33> */
.L_x_4210:
[----:B------:R-:W-:Y:S05]  /*3ff0*/  BSYNC B0 ;  /* 0x0000000000007941 */ /* 0x000fea0003800000 */
.L_x_4209:
        /* <DEDUP_REMOVED lines=33> */
.L_x_4212:
[----:B------:R-:W-:Y:S05]  /*4210*/  BSYNC B0 ;  /* 0x0000000000007941 */ /* 0x000fea0003800000 */
.L_x_4211:
        /* <DEDUP_REMOVED lines=33> */
.L_x_4214:
[----:B------:R-:W-:Y:S05]  /*4430*/  BSYNC B0 ;  /* 0x0000000000007941 */ /* 0x000fea0003800000 */
.L_x_4213:
        /* <DEDUP_REMOVED lines=29> */
[----:B------:R-:W-:Y:S01]  /*4610*/  LEA.HI R0, R126, R126, RZ, 0x1 ;  /* 0x0000007e7e007211 */ /* 0x000fe200078f08ff */
[----:B------:R-:W-:Y:S01]  /*4620*/  FADD.FTZ R13, R13, R13 ;  /* 0x0000000d0d0d7221 */ /* 0x000fe20000010000 */
[----:B------:R-:W-:Y:S01]  /*4630*/  IADD3 R18, R18, -R3, RZ ;  /* 0x8000000312127210 */ /* 0x000fe20007ffe0ff */
        /* <DEDUP_REMOVED lines=20> */
[----:B------:R-:W-:-:S02]  /*4780*/  IADD3 R0, R126, -R61, RZ ;  /* 0x8000003d7e007210 */ /* 0x000fc40007ffe0ff */
.L_x_4252:
        /* <DEDUP_REMOVED lines=98> */
[----:B------:R-:W-:Y:S01]  /*4db0*/  HFMA2.MMA R60, -RZ, RZ, 1.875, 0 ;  /* 0x3f800000ff3c7435 */ /* 0x000fe200000001ff */
[----:B------:R-:W-:Y:S01]  /*4dc0*/  MUFU.SIN R174, R71 ;  /* 0x0000004700ae7308 */ /* 0x000fe20000000400 */
[----:B------:R-:W-:-:S07]  /*4dd0*/  FMUL.FTZ R68, R70, R80 ;  /* 0x0000005046447220 */ /* 0x000fce0000410000 */
[----:B------:R-:W0:Y:S01]  /*4de0*/  MUFU.EX2 R68, R68 ;  /* 0x0000004400447308 */ /* 0x000e220000000800 */
[----:B------:R-:W-:Y:S02]  /*4df0*/  SHF.L.U32 R141, R63, 0x3, RZ ;  /* 0x000000033f8d7819 */ /* 0x000fe400000006ff */
[----:B------:R-:W-:-:S05]  /*4e00*/  MOV R61, RZ ;  /* 0x000000ff003d7202 */ /* 0x000fca0000000f00 */
[----:B------:R1:W-:Y:S01]  /*4e10*/  MUFU.COS R176, R71 ;  /* 0x0000004700b07308 */ /* 0x0003e20000000000 */
[----:B0-----:R-:W-:-:S07]  /*4e20*/  FMUL.FTZ R128, R68, R69 ;  /* 0x0000004544807220 */ /* 0x001fce0000410000 */
[----:B------:R-:W-:Y:S01]  /*4e30*/  MUFU.COS R172, R172 ;  /* 0x000000ac00ac7308 */ /* 0x000fe20000000000 */
[----:B------:R-:W-:-:S05]  /*4e40*/  FMUL.FTZ R129, R68, R129 ;  /* 0x0000008144817220 */ /* 0x000fca0000410000 */
[----:B------:R0:W-:Y:S01]  /*4e50*/  STS.64 [R141+0x10b0], R128 ;  /* 0x0010b0808d007388 */ /* 0x0001e20000000a00 */
[----:B------:R-:W-:Y:S02]  /*4e60*/  FMUL.FTZ R68, R56, UR15 ;  /* 0x0000000f38447c20 */ /* 0x000fe40008410000 */
[----:B------:R-:W-:Y:S01]  /*4e70*/  @!P0 IMAD R69, R166, c[0x0][0x16c], R3 ;  /* 0x00005b00a6458a24 */ /* 0x000fe200078e0203 */
[----:B------:R-:W-:Y:S01]  /*4e80*/  CS2R R62, SRZ ;  /* 0x00000000003e7805 */ /* 0x000fe2000001ff00 */
[----:B-1----:R-:W-:Y:S02]  /*4e90*/  FMUL.FTZ R71, R53, UR15 ;  /* 0x0000000f35477c20 */ /* 0x002fe40008410000 */
[----:B------:R-:W-:Y:S02]  /*4ea0*/  FMUL.RZ R143, R68, 0.15915493667125701904 ;  /* 0x3e22f983448f7820 */ /* 0x000fe4000040c000 */
[----:B------:R-:W-:Y:S01]  /*4eb0*/  @!P0 IMAD.WIDE R68, R69, 0x10, R106 ;  /* 0x0000001045448825 */ /* 0x000fe200078e026a */
[----:B------:R-:W-:Y:S03]  /*4ec0*/  BAR.SYNC.DEFER_BLOCKING 0x0 ;  /* 0x0000000000007b1d */ /* 0x000fe60000010000 */
[----:B------:R-:W-:-:S02]  /*4ed0*/  FMUL.RZ R145, R71, 0.15915493667125701904 ;  /* 0x3e22f98347917820 */ /* 0x000fc4000040c000 */
[----:B------:R-:W-:-:S04]  /*4ee0*/  FMUL.FTZ R71, R48, UR15 ;  /* 0x0000000f30477c20 */ /* 0x000fc80008410000 */
[----:B------:R-:W-:Y:S02]  /*4ef0*/  FMUL.RZ R147, R71, 0.15915493667125701904 ;  /* 0x3e22f98347937820 */ /* 0x000fe4000040c000 */
[C---:B------:R-:W-:Y:S01]  /*4f00*/  FMUL.FTZ R71, R70.reuse, R79 ;  /* 0x0000004f46477220 */ /* 0x040fe20000410000 */
[----:B------:R1:W5:Y:S05]  /*4f10*/  @!P0 LDG.E.128 R60, [R68.64] ;  /* 0x00000006443c8981 */ /* 0x00036a000c1e1d00 */
[----:B------:R-:W2:Y:S01]  /*4f20*/  MUFU.EX2 R71, R71 ;  /* 0x0000004700477308 */ /* 0x000ea20000000800 */
[C---:B-1----:R-:W-:Y:S02]  /*4f30*/  FMUL.FTZ R68, R70.reuse, R78 ;  /* 0x0000004e46447220 */ /* 0x042fe40000410000 */
[----:B------:R-:W-:-:S05]  /*4f40*/  FMUL.FTZ R69, R70, R77 ;  /* 0x0000004d46457220 */ /* 0x000fca0000410000 */
[----:B------:R-:W1:Y:S01]  /*4f50*/  MUFU.EX2 R68, R68 ;  /* 0x0000004400447308 */ /* 0x000e620000000800 */
[----:B0-----:R-:W-:-:S07]  /*4f60*/  FMUL.FTZ R141, R70, R76 ;  /* 0x0000004c468d7220 */ /* 0x001fce0000410000 */
[----:B------:R-:W0:Y:S01]  /*4f70*/  MUFU.EX2 R69, R69 ;  /* 0x0000004500457308 */ /* 0x000e220000000800 */
[C---:B--2---:R-:W-:Y:S02]  /*4f80*/  FMUL.FTZ R168, R71.reuse, R168 ;  /* 0x000000a847a87220 */ /* 0x044fe40000410000 */
[----:B------:R-:W-:Y:S02]  /*4f90*/  FMUL.FTZ R169, R71, R114 ;  /* 0x0000007247a97220 */ /* 0x000fe40000410000 */
[----:B-1----:R-:W-:-:S03]  /*4fa0*/  FMUL.FTZ R167, R68, R167 ;  /* 0x000000a744a77220 */ /* 0x002fc60000410000 */
[----:B------:R-:W1:Y:S01]  /*4fb0*/  MUFU.EX2 R141, R141 ;  /* 0x0000008d008d7308 */ /* 0x000e620000000800 */
[----:B------:R-:W-:Y:S02]  /*4fc0*/  FMUL.FTZ R166, R68, R115 ;  /* 0x0000007344a67220 */ /* 0x000fe40000410000 */
[----:B------:R-:W-:Y:S02]  /*4fd0*/  FMUL.FTZ R68, R70, R59 ;  /* 0x0000003b46447220 */ /* 0x000fe40000410000 */
[----:B------:R-:W-:Y:S02]  /*4fe0*/  FMUL.FTZ R114, RZ, R168 ;  /* 0x000000a8ff727220 */ /* 0x000fe40000410000 */
[C---:B0-----:R-:W-:Y:S02]  /*4ff0*/  FMUL.FTZ R165, R69.reuse, R140 ;  /* 0x0000008c45a57220 */ /* 0x041fe40000410000 */
[----:B------:R-:W0:Y:S01]  /*5000*/  MUFU.EX2 R68, R68 ;  /* 0x0000004400447308 */ /* 0x000e220000000800 */
[----:B------:R-:W-:-:S02]  /*5010*/  FMUL.FTZ R164, R69, R164 ;  /* 0x000000a445a47220 */ /* 0x000fc40000410000 */
[C---:B------:R-:W-:Y:S02]  /*5020*/  FMUL.FTZ R140, R223.reuse, R168 ;  /* 0x000000a8df8c7220 */ /* 0x040fe40000410000 */
[-C--:B------:R-:W-:Y:S02]  /*5030*/  FFMA.FTZ R115, R223, R169.reuse, -R114 ;  /* 0x000000a9df737223 */ /* 0x080fe40000010872 */
[----:B------:R-:W-:Y:S02]  /*5040*/  FMUL.FTZ R69, R70, R58 ;  /* 0x0000003a46457220 */ /* 0x000fe40000410000 */
[----:B------:R-:W-:Y:S02]  /*5050*/  FFMA.FTZ R140, RZ, R169, R140 ;  /* 0x000000a9ff8c7223 */ /* 0x000fe4000001008c */
[----:B------:R-:W-:Y:S01]  /*5060*/  FADD.FTZ R115, R224, R115 ;  /* 0x00000073e0737221 */ /* 0x000fe20000010000 */
[----:B------:R-:W-:Y:S01]  /*5070*/  MUFU.SIN R178, R147 ;  /* 0x0000009300b27308 */ /* 0x000fe20000000400 */
[----:B-1----:R-:W-:-:S02]  /*5080*/  FMUL.FTZ R163, R141, R142 ;  /* 0x0000008e8da37220 */ /* 0x002fc40000410000 */
[----:B------:R-:W-:Y:S02]  /*5090*/  FMUL.FTZ R162, R141, R162 ;  /* 0x000000a28da27220 */ /* 0x000fe40000410000 */
[----:B------:R-:W-:Y:S02]  /*50a0*/  FADD.FTZ R140, RZ, R140 ;  /* 0x0000008cff8c7221 */ /* 0x000fe40000010000 */
[----:B------:R-:W-:Y:S01]  /*50b0*/  FMUL.FTZ R141, R166, R115 ;  /* 0x00000073a68d7220 */ /* 0x000fe20000410000 */
[----:B------:R-:W1:Y:S01]  /*50c0*/  MUFU.EX2 R69, R69 ;  /* 0x0000004500457308 */ /* 0x000e620000000800 */
[C---:B------:R-:W-:Y:S02]  /*50d0*/  FMUL.FTZ R149, R70.reuse, R72 ;  /* 0x0000004846957220 */ /* 0x040fe40000410000 */
[----:B------:R-:W-:-:S05]  /*50e0*/  FMUL.FTZ R71, R70, R57 ;  /* 0x0000003946477220 */ /* 0x000fca0000410000 */
[----:B------:R2:W-:Y:S01]  /*50f0*/  MUFU.COS R180, R147 ;  /* 0x0000009300b47308 */ /* 0x0005e20000000000 */
[-C--:B------:R-:W-:Y:S02]  /*5100*/  FMUL.FTZ R142, R166, R140.reuse ;  /* 0x0000008ca68e7220 */ /* 0x080fe40000410000 */
[----:B------:R-:W-:Y:S02]  /*5110*/  FFMA.FTZ R141, R167, R140, R141 ;  /* 0x0000008ca78d7223 */ /* 0x000fe4000001008d */
[----:B0-----:R-:W-:Y:S02]  /*5120*/  FMUL.FTZ R153, R68, R153 ;  /* 0x0000009944997220 */ /* 0x001fe40000410000 */
[----:B--2---:R-:W-:Y:S01]  /*5130*/  FMUL.FTZ R147, R70, R73 ;  /* 0x0000004946937220 */ /* 0x004fe20000410000 */
[----:B------:R-:W-:Y:S01]  /*5140*/  MUFU.SIN R171, R143 ;  /* 0x0000008f00ab7308 */ /* 0x000fe20000000400 */
[----:B------:R-:W-:Y:S02]  /*5150*/  FMUL.FTZ R152, R68, R152 ;  /* 0x0000009844987220 */ /* 0x000fe40000410000 */
[----:B------:R-:W-:-:S05]  /*5160*/  FMUL.FTZ R68, R70, R53 ;  /* 0x0000003546447220 */ /* 0x000fca0000410000 */
[----:B------:R0:W-:Y:S01]  /*5170*/  MUFU.COS R173, R143 ;  /* 0x0000008f00ad7308 */ /* 0x0001e20000000000 */
[----:B------:R-:W-:Y:S02]  /*5180*/  FFMA.FTZ R142, R167, R115, -R142 ;  /* 0x00000073a78e7223 */ /* 0x000fe4000001088e */
[----:B------:R-:W-:-:S05]  /*5190*/  FADD.FTZ R141, RZ, R141 ;  /* 0x0000008dff8d7221 */ /* 0x000fca0000010000 */
[----:B------:R-:W-:Y:S01]  /*51a0*/  MUFU.SIN R175, R145 ;  /* 0x0000009100af7308 */ /* 0x000fe20000000400 */
[----:B0-----:R-:W-:-:S07]  /*51b0*/  FMUL.FTZ R143, R70, R75 ;  /* 0x0000004b468f7220 */ /* 0x001fce0000410000 */
[----:B------:R0:W-:Y:S01]  /*51c0*/  MUFU.COS R177, R145 ;  /* 0x0000009100b17308 */ /* 0x0001e20000000000 */
[C---:B------:R-:W-:Y:S02]  /*51d0*/  FMUL.FTZ R115, R70.reuse, R48 ;  /* 0x0000003046737220 */ /* 0x040fe40000410000 */
[----:B0-----:R-:W-:-:S05]  /*51e0*/  FMUL.FTZ R145, R70, R74 ;  /* 0x0000004a46917220 */ /* 0x001fca0000410000 */
[----:B------:R-:W0:Y:S01]  /*51f0*/  MUFU.EX2 R147, R147 ;  /* 0x0000009300937308 */ /* 0x000e220000000800 */
[----:B------:R-:W-:Y:S02]  /*5200*/  FADD.FTZ R142, R221, R142 ;  /* 0x0000008edd8e7221 */ /* 0x000fe40000010000 */
[----:B------:R-:W-:-:S05]  /*5210*/  FMUL.FTZ R140, R164, R141 ;  /* 0x0000008da48c7220 */ /* 0x000fca0000410000 */
[----:B------:R-:W2:Y:S01]  /*5220*/  MUFU.EX2 R149, R149 ;  /* 0x0000009500957308 */ /* 0x000ea20000000800 */
[----:B------:R-:W-:-:S07]  /*5230*/  FMUL.FTZ R114, R70, R56 ;  /* 0x0000003846727220 */ /* 0x000fce0000410000 */
[----:B------:R-:W4:Y:S01]  /*5240*/  MUFU.EX2 R71, R71 ;  /* 0x0000004700477308 */ /* 0x000f220000000800 */
[C---:B-1----:R-:W-:Y:S02]  /*5250*/  FMUL.FTZ R151, R69.reuse, R172 ;  /* 0x000000ac45977220 */ /* 0x042fe40000410000 */
[----:B------:R-:W-:-:S05]  /*5260*/  FMUL.FTZ R150, R69, R150 ;  /* 0x0000009645967220 */ /* 0x000fca0000410000 */
[----:B------:R-:W1:Y:S01]  /*5270*/  MUFU.EX2 R143, R143 ;  /* 0x0000008f008f7308 */ /* 0x000e620000000800 */
[----:B------:R-:W-:-:S07]  /*5280*/  FFMA.FTZ R69, R165, R142, -R140 ;  /* 0x0000008ea5457223 */ /* 0x000fce000001088c */
[----:B------:R-:W0:Y:S01]  /*5290*/  MUFU.EX2 R145, R145 ;  /* 0x0000009100917308 */ /* 0x000e220000000800 */
[----:B------:R-:W-:-:S07]  /*52a0*/  FMUL.FTZ R142, R164, R142 ;  /* 0x0000008ea48e7220 */ /* 0x000fce0000410000 */
[----:B------:R-:W1:Y:S01]  /*52b0*/  MUFU.EX2 R68, R68 ;  /* 0x0000004400447308 */ /* 0x000e620000000800 */
[----:B------:R-:W-:Y:S02]  /*52c0*/  FFMA.FTZ R142, R165, R141, R142 ;  /* 0x0000008da58e7223 */ /* 0x000fe4000001008e */
[----:B------:R-:W-:-:S05]  /*52d0*/  FADD.FTZ R69, R222, R69 ;  /* 0x00000045de457221 */ /* 0x000fca0000010000 */
[----:B------:R-:W1:Y:S01]  /*52e0*/  MUFU.EX2 R115, R115 ;  /* 0x0000007300737308 */ /* 0x000e620000000800 */
[----:B0-----:R-:W-:Y:S02]  /*52f0*/  FMUL.FTZ R157, R147, R148 ;  /* 0x00000094939d7220 */ /* 0x001fe40000410000 */
[----:B--2---:R-:W-:-:S05]  /*5300*/  FMUL.FTZ R155, R149, R170 ;  /* 0x000000aa959b7220 */ /* 0x004fca0000410000 */
[----:B------:R-:W0:Y:S01]  /*5310*/  MUFU.EX2 R114, R114 ;  /* 0x0000007200727308 */ /* 0x000e220000000800 */
[----:B------:R-:W-:Y:S02]  /*5320*/  FMUL.FTZ R154, R149, R154 ;  /* 0x0000009a959a7220 */ /* 0x000fe40000410000 */
[C---:B----4-:R-:W-:Y:S02]  /*5330*/  FMUL.FTZ R149, R71.reuse, R176 ;  /* 0x000000b047957220 */ /* 0x050fe40000410000 */
[----:B------:R-:W-:Y:S02]  /*5340*/  FMUL.FTZ R148, R71, R174 ;  /* 0x000000ae47947220 */ /* 0x000fe40000410000 */
[----:B------:R-:W-:Y:S02]  /*5350*/  FADD.FTZ R142, RZ, R142 ;  /* 0x0000008eff8e7221 */ /* 0x000fe40000010000 */
[----:B------:R-:W-:Y:S02]  /*5360*/  FMUL.FTZ R71, R162, R69 ;  /* 0x00000045a2477220 */ /* 0x000fe40000410000 */
[----:B-1----:R-:W-:-:S02]  /*5370*/  FMUL.FTZ R161, R143, R144 ;  /* 0x000000908fa17220 */ /* 0x002fc40000410000 */
[C---:B------:R-:W-:Y:S02]  /*5380*/  FMUL.FTZ R159, R145.reuse, R146 ;  /* 0x00000092919f7220 */ /* 0x040fe40000410000 */
[----:B------:R-:W-:Y:S02]  /*5390*/  FMUL.FTZ R158, R145, R158 ;  /* 0x0000009e919e7220 */ /* 0x000fe40000410000 */
[C---:B------:R-:W-:Y:S02]  /*53a0*/  FMUL.FTZ R145, R68.reuse, R177 ;  /* 0x000000b144917220 */ /* 0x040fe40000410000 */
[----:B------:R-:W-:Y:S02]  /*53b0*/  FMUL.FTZ R144, R68, R175 ;  /* 0x000000af44907220 */ /* 0x000fe40000410000 */
[-C--:B------:R-:W-:Y:S02]  /*53c0*/  FMUL.FTZ R68, R162, R142.reuse ;  /* 0x0000008ea2447220 */ /* 0x080fe40000410000 */
[----:B------:R-:W-:-:S02]  /*53d0*/  FFMA.FTZ R71, R163, R142, R71 ;  /* 0x0000008ea3477223 */ /* 0x000fc40000010047 */
[----:B------:R-:W-:Y:S02]  /*53e0*/  FMUL.FTZ R160, R143, R160 ;  /* 0x000000a08fa07220 */ /* 0x000fe40000410000 */
[C---:B------:R-:W-:Y:S02]  /*53f0*/  FMUL.FTZ R143, R115.reuse, R180 ;  /* 0x000000b4738f7220 */ /* 0x040fe40000410000 */
[----:B------:R-:W-:Y:S02]  /*5400*/  FMUL.FTZ R142, R115, R178 ;  /* 0x000000b2738e7220 */ /* 0x000fe40000410000 */
[----:B------:R-:W-:Y:S02]  /*5410*/  FFMA.FTZ R140, R163, R69, -R68 ;  /* 0x00000045a38c7223 */ /* 0x000fe40000010844 */
[----:B------:R-:W-:Y:S02]  /*5420*/  FMUL.FTZ R219, R219, R76 ;  /* 0x0000004cdbdb7220 */ /* 0x000fe40000410000 */
[----:B------:R-:W-:-:S02]  /*5430*/  FADD.FTZ R115, RZ, R71 ;  /* 0x00000047ff737221 */ /* 0x000fc40000010000 */
[----:B------:R-:W-:Y:S02]  /*5440*/  FMUL.FTZ R156, R147, R156 ;  /* 0x0000009c939c7220 */ /* 0x000fe40000410000 */
[C---:B0-----:R-:W-:Y:S02]  /*5450*/  FMUL.FTZ R147, R114.reuse, R173 ;  /* 0x000000ad72937220 */ /* 0x041fe40000410000 */
[----:B------:R-:W-:Y:S02]  /*5460*/  FMUL.FTZ R146, R114, R171 ;  /* 0x000000ab72927220 */ /* 0x000fe40000410000 */
[----:B------:R-:W-:Y:S01]  /*5470*/  FMUL.FTZ R114, R128, R168 ;  /* 0x000000a880727220 */ /* 0x000fe20000410000 */
[----:B------:R-:W-:Y:S01]  /*5480*/  HADD2.F32 R220, -RZ, R91.H0_H0 ;  /* 0x2000005bffdc7230 */ /* 0x000fe20000004100 */
[----:B------:R-:W-:Y:S02]  /*5490*/  FADD.FTZ R140, R219, R140 ;  /* 0x0000008cdb8c7221 */ /* 0x000fe40000010000 */
[----:B------:R-:W-:-:S02]  /*54a0*/  FMUL.FTZ R69, R160, R115 ;  /* 0x00000073a0457220 */ /* 0x000fc40000410000 */
[C---:B------:R-:W-:Y:S02]  /*54b0*/  FMUL.FTZ R68, R129.reuse, R168 ;  /* 0x000000a881447220 */ /* 0x040fe40000410000 */
[----:B------:R-:W-:Y:S02]  /*54c0*/  FFMA.FTZ R114, R129, R169, R114 ;  /* 0x000000a981727223 */ /* 0x000fe40000010072 */
[-C--:B------:R-:W-:Y:S02]  /*54d0*/  FFMA.FTZ R141, R161, R140.reuse, -R69 ;  /* 0x0000008ca18d7223 */ /* 0x080fe40000010845 */
[----:B------:R-:W-:Y:S02]  /*54e0*/  FMUL.FTZ R140, R160, R140 ;  /* 0x0000008ca08c7220 */ /* 0x000fe40000410000 */
[----:B------:R-:W-:Y:S02]  /*54f0*/  FMUL.FTZ R220, R220, R75 ;  /* 0x0000004bdcdc7220 */ /* 0x000fe40000410000 */
[----:B------:R-:W-:-:S02]  /*5500*/  FFMA.FTZ R68, R128, R169, -R68 ;  /* 0x000000a980447223 */ /* 0x000fc40000010844 */
[----:B------:R-:W-:Y:S02]  /*5510*/  FMUL.FTZ R69, R166, R114 ;  /* 0x00000072a6457220 */ /* 0x000fe40000410000 */
[----:B------:R-:W-:Y:S02]  /*5520*/  FFMA.FTZ R140, R161, R115, R140 ;  /* 0x00000073a18c7223 */ /* 0x000fe4000001008c */
[----:B------:R-:W-:Y:S02]  /*5530*/  FADD.FTZ R141, R220, R141 ;  /* 0x0000008ddc8d7221 */ /* 0x000fe40000010000 */
[-C--:B------:R-:W-:Y:S02]  /*5540*/  FMUL.FTZ R71, R166, R68.reuse ;  /* 0x00000044a6477220 */ /* 0x080fe40000410000 */
[----:B------:R-:W-:Y:S02]  /*5550*/  FFMA.FTZ R69, R167, R68, -R69 ;  /* 0x00000044a7457223 */ /* 0x000fe40000010845 */
[----:B------:R-:W-:-:S02]  /*5560*/  FADD.FTZ R140, RZ, R140 ;  /* 0x0000008cff8c7221 */ /* 0x000fc40000010000 */
[----:B------:R-:W-:Y:S01]  /*5570*/  FMUL.FTZ R115, R158, R141 ;  /* 0x0000008d9e737220 */ /* 0x000fe20000410000 */
[----:B------:R-:W-:Y:S01]  /*5580*/  HADD2.F32 R217, -RZ, R90.H0_H0 ;  /* 0x2000005affd97230 */ /* 0x000fe20000004100 */
[----:B------:R-:W-:Y:S02]  /*5590*/  FFMA.FTZ R71, R167, R114, R71 ;  /* 0x00000072a7477223 */ /* 0x000fe40000010047 */
[----:B------:R-:W-:Y:S02]  /*55a0*/  FMUL.FTZ R68, R164, R69 ;  /* 0x00000045a4447220 */ /* 0x000fe40000410000 */
[-C--:B------:R-:W-:Y:S02]  /*55b0*/  FMUL.FTZ R170, R158, R140.reuse ;  /* 0x0000008c9eaa7220 */ /* 0x080fe40000410000 */
[----:B------:R-:W-:Y:S02]  /*55c0*/  FFMA.FTZ R115, R159, R140, R115 ;  /* 0x0000008c9f737223 */ /* 0x000fe40000010073 */
[----:B------:R-:W-:-:S02]  /*55d0*/  FFMA.FTZ R114, R165, R71, R68 ;  /* 0x00000047a5727223 */ /* 0x000fc40000010044 */
[----:B------:R-:W-:Y:S02]  /*55e0*/  FMUL.FTZ R68, R164, R71 ;  /* 0x00000047a4447220 */ /* 0x000fe40000410000 */
[----:B------:R-:W-:Y:S02]  /*55f0*/  FFMA.FTZ R170, R159, R141, -R170 ;  /* 0x0000008d9faa7223 */ /* 0x000fe400000108aa */
[----:B------:R-:W-:Y:S02]  /*5600*/  FMUL.FTZ R217, R217, R74 ;  /* 0x0000004ad9d97220 */ /* 0x000fe40000410000 */
[----:B------:R-:W-:Y:S01]  /*5610*/  FADD.FTZ R115, RZ, R115 ;  /* 0x00000073ff737221 */ /* 0x000fe20000010000 */
[----:B------:R-:W-:Y:S01]  /*5620*/  HADD2.F32 R218, -RZ, R89.H0_H0 ;  /* 0x20000059ffda7230 */ /* 0x000fe20000004100 */
[----:B------:R-:W-:Y:S02]  /*5630*/  FFMA.FTZ R68, R165, R69, -R68 ;  /* 0x00000045a5447223 */ /* 0x000fe40000010844 */
[----:B------:R-:W-:-:S02]  /*5640*/  FMUL.FTZ R69, R162, R114 ;  /* 0x00000072a2457220 */ /* 0x000fc40000410000 */
[----:B------:R-:W-:Y:S02]  /*5650*/  FADD.FTZ R170, R217, R170 ;  /* 0x000000aad9aa7221 */ /* 0x000fe40000010000 */
[C---:B------:R-:W-:Y:S02]  /*5660*/  FMUL.FTZ R71, R156.reuse, R115 ;  /* 0x000000739c477220 */ /* 0x040fe40000410000 */
[----:B------:R-:W-:Y:S02]  /*5670*/  FFMA.FTZ R69, R163, R68, -R69 ;  /* 0x00000044a3457223 */ /* 0x000fe40000010845 */
[----:B------:R-:W-:Y:S02]  /*5680*/  FMUL.FTZ R140, R156, R170 ;  /* 0x000000aa9c8c7220 */ /* 0x000fe40000410000 */
        /* <DEDUP_REMOVED lines=8> */
[C---:B------:R-:W-:Y:S01]  /*5710*/  FMUL.FTZ R141, R154.reuse, R115 ;  /* 0x000000739a8d7220 */ /* 0x040fe20000410000 */
[----:B------:R-:W-:Y:S01]  /*5720*/  HADD2.F32 R209, -RZ, R88.H0_H0 ;  /* 0x20000058ffd17230 */ /* 0x000fe20000004100 */
[-C--:B------:R-:W-:Y:S02]  /*5730*/  FMUL.FTZ R170, R154, R140.reuse ;  /* 0x0000008c9aaa7220 */ /* 0x080fe40000410000 */
[-C--:B------:R-:W-:Y:S02]  /*5740*/  FMUL.FTZ R71, R160, R69.reuse ;  /* 0x00000045a0477220 */ /* 0x080fe40000410000 */
[----:B------:R-:W-:Y:S02]  /*5750*/  FFMA.FTZ R114, R161, R69, -R114 ;  /* 0x00000045a1727223 */ /* 0x000fe40000010872 */
[C---:B------:R-:W-:Y:S02]  /*5760*/  FFMA.FTZ R141, R155.reuse, R140, R141 ;  /* 0x0000008c9b8d7223 */ /* 0x040fe4000001008d */
[----:B------:R-:W-:-:S02]  /*5770*/  FFMA.FTZ R170, R155, R115, -R170 ;  /* 0x000000739baa7223 */ /* 0x000fc400000108aa */
[----:B------:R-:W-:Y:S02]  /*5780*/  FFMA.FTZ R71, R161, R68, R71 ;  /* 0x00000044a1477223 */ /* 0x000fe40000010047 */
[----:B------:R-:W-:Y:S02]  /*5790*/  FMUL.FTZ R209, R209, R72 ;  /* 0x00000048d1d17220 */ /* 0x000fe40000410000 */
[----:B------:R-:W-:Y:S02]  /*57a0*/  FADD.FTZ R115, RZ, R141 ;  /* 0x0000008dff737221 */ /* 0x000fe40000010000 */
[C---:B------:R-:W-:Y:S02]  /*57b0*/  FMUL.FTZ R140, R158.reuse, R114 ;  /* 0x000000729e8c7220 */ /* 0x040fe40000410000 */
[----:B------:R-:W-:Y:S02]  /*57c0*/  FMUL.FTZ R68, R43, UR15 ;  /* 0x0000000f2b447c20 */ /* 0x000fe40008410000 */
[----:B------:R-:W-:-:S02]  /*57d0*/  FMUL.FTZ R69, R158, R71 ;  /* 0x000000479e457220 */ /* 0x000fc40000410000 */
[----:B------:R-:W-:Y:S02]  /*57e0*/  FADD.FTZ R170, R209, R170 ;  /* 0x000000aad1aa7221 */ /* 0x000fe40000010000 */
[----:B------:R-:W-:Y:S02]  /*57f0*/  FMUL.FTZ R141, R152, R115 ;  /* 0x00000073988d7220 */ /* 0x000fe40000410000 */
[C---:B------:R-:W-:Y:S01]  /*5800*/  FFMA.FTZ R140, R159.reuse, R71, R140 ;  /* 0x000000479f8c7223 */ /* 0x040fe2000001008c */
[----:B------:R-:W-:Y:S01]  /*5810*/  HADD2.F32 R208, -RZ, R87.H0_H0 ;  /* 0x20000057ffd07230 */ /* 0x000fe20000004100 */
[----:B------:R-:W-:Y:S02]  /*5820*/  FMUL.RZ R173, R68, 0.15915493667125701904 ;  /* 0x3e22f98344ad7820 */ /* 0x000fe4000040c000 */
[----:B------:R-:W-:Y:S02]  /*5830*/  FFMA.FTZ R69, R159, R114, -R69 ;  /* 0x000000729f457223 */ /* 0x000fe40000010845 */
[----:B------:R-:W-:-:S02]  /*5840*/  FFMA.FTZ R71, R153, R170, -R141 ;  /* 0x000000aa99477223 */ /* 0x000fc4000001088d */
[----:B------:R-:W-:Y:S02]  /*5850*/  FMUL.FTZ R68, R156, R140 ;  /* 0x0000008c9c447220 */ /* 0x000fe40000410000 */
[----:B------:R-:W-:Y:S02]  /*5860*/  FMUL.FTZ R170, R152, R170 ;  /* 0x000000aa98aa7220 */ /* 0x000fe40000410000 */
[----:B------:R-:W-:Y:S02]  /*5870*/  FFMA.FTZ R68, R157, R69, -R68 ;  /* 0x000000459d447223 */ /* 0x000fe40000010844 */
[----:B------:R-:W-:Y:S02]  /*5880*/  FMUL.FTZ R208, R208, R59 ;  /* 0x0000003bd0d07220 */ /* 0x000fe40000410000 */
[----:B------:R-:W-:Y:S02]  /*5890*/  FFMA.FTZ R170, R153, R115, R170 ;  /* 0x0000007399aa7223 */ /* 0x000fe400000100aa */
[----:B------:R-:W-:-:S02]  /*58a0*/  FMUL.FTZ R69, R156, R69 ;  /* 0x000000459c457220 */ /* 0x000fc40000410000 */
[----:B------:R-:W-:Y:S02]  /*58b0*/  FADD.FTZ R71, R208, R71 ;  /* 0x00000047d0477221 */ /* 0x000fe40000010000 */
[----:B------:R-:W-:Y:S02]  /*58c0*/  FADD.FTZ R170, RZ, R170 ;  /* 0x000000aaffaa7221 */ /* 0x000fe40000010000 */
[----:B------:R-:W-:Y:S02]  /*58d0*/  FFMA.FTZ R140, R157, R140, R69 ;  /* 0x0000008c9d8c7223 */ /* 0x000fe40000010045 */
[----:B------:R-:W-:Y:S02]  /*58e0*/  FMUL.FTZ R115, R150, R71 ;  /* 0x0000004796737220 */ /* 0x000fe40000410000 */
[----:B------:R-:W-:Y:S02]  /*58f0*/  FMUL.FTZ R70, R70, R43 ;  /* 0x0000002b46467220 */ /* 0x000fe40000410000 */
[----:B------:R-:W-:-:S02]  /*5900*/  FMUL.FTZ R114, R150, R170 ;  /* 0x000000aa96727220 */ /* 0x000fc40000410000 */
[C---:B------:R-:W-:Y:S01]  /*5910*/  FMUL.FTZ R69, R154.reuse, R140 ;  /* 0x0000008c9a457220 */ /* 0x040fe20000410000 */
[----:B------:R-:W-:Y:S01]  /*5920*/  HADD2.F32 R207, -RZ, R86.H0_H0 ;  /* 0x20000056ffcf7230 */ /* 0x000fe20000004100 */
[C---:B------:R-:W-:Y:S02]  /*5930*/  FFMA.FTZ R115, R151.reuse, R170, R115 ;  /* 0x000000aa97737223 */ /* 0x040fe40000010073 */
[----:B------:R-:W-:Y:S01]  /*5940*/  FFMA.FTZ R114, R151, R71, -R114 ;  /* 0x0000004797727223 */ /* 0x000fe20000010872 */
[----:B------:R-:W-:Y:S01]  /*5950*/  MUFU.EX2 R70, R70 ;  /* 0x0000004600467308 */ /* 0x000fe20000000800 */
[-C--:B------:R-:W-:Y:S02]  /*5960*/  FFMA.FTZ R71, R155, R68.reuse, -R69 ;  /* 0x000000449b477223 */ /* 0x080fe40000010845 */
[----:B------:R-:W-:Y:S02]  /*5970*/  FMUL.FTZ R68, R154, R68 ;  /* 0x000000449a447220 */ /* 0x000fe40000410000 */
[----:B------:R-:W-:-:S02]  /*5980*/  FMUL.FTZ R207, R207, R58 ;  /* 0x0000003acfcf7220 */ /* 0x000fc40000410000 */
        /* <DEDUP_REMOVED lines=39> */
[CC--:B------:R-:W-:Y:S02]  /*5c00*/  FMUL.FTZ R68, R146.reuse, R70.reuse ;  /* 0x0000004692447220 */ /* 0x0c0fe40000410000 */
        /* <DEDUP_REMOVED lines=46> */
[----:B------:R-:W-:-:S05]  /*5ef0*/  @P0 LEA R68, R0, R3, 0x8 ;  /* 0x0000000300440211 */ /* 0x000fca00078e40ff */
[----:B------:R1:W2:Y:S02]  /*5f00*/  @P0 LDS.64 R114, [R68.X8+0x10b0] ;  /* 0x0010b00044720984 */ /* 0x0002a40000008a00 */
.L_x_4217:
[----:B------:R-:W-:Y:S05]  /*5f10*/  BSYNC B0 ;  /* 0x0000000000007941 */ /* 0x000fea0003800000 */
.L_x_4216:
        /* <DEDUP_REMOVED lines=52> */
.L_x_4264:
        /* <DEDUP_REMOVED lines=9> */
[C---:B0-----:R-:W-:Y:S02]  /*62f0*/  FFMA.FTZ R69, R66.reuse, R65, R212 ;  /* 0x0000004142457223 */ /* 0x041fe400000100d4 */
[----:B------:R-:W-:Y:S02]  /*6300*/  FFMA.FTZ R67, R66, R67, -R64 ;  /* 0x0000004342437223 */ /* 0x000fe40000010840 */
[C---:B------:R-:W-:Y:S01]  /*6310*/  FMUL.FTZ R65, R214.reuse, R65 ;  /* 0x00000041d6417220 */ /* 0x040fe20000410000 */
[----:B------:R-:W-:Y:S01]  /*6320*/  FSEL R69, R214, R69, !P0 ;  /* 0x00000045d6457208 */ /* 0x000fe20004000000 */
[----:B------:R-:W-:-:S02]  /*6330*/  @P0 FADD.FTZ R71, R71, R68 ;  /* 0x0000004447470221 */ /* 0x000fc40000010000 */
[----:B------:R-:W-:Y:S02]  /*6340*/  @P0 FADD.FTZ R70, R70, R67 ;  /* 0x0000004346460221 */ /* 0x000fe40000010000 */
        /* <DEDUP_REMOVED lines=51> */
[----:B------:R3:W4:Y:S04]  /*6680*/  SHFL.UP PT, R214, R66, 0x10, RZ ;  /* 0x0600000042d67989 */ /* 0x00072800000e00ff */
[----:B------:R3:W2:Y:S01]  /*6690*/  SHFL.UP PT, R69, R71, 0x10, RZ ;  /* 0x0600000047457989 */ /* 0x0006a200000e00ff */
[----:B0-----:R-:W-:-:S03]  /*66a0*/  MOV R70, R71 ;  /* 0x0000004700467202 */ /* 0x001fc60000000f00 */
[----:B------:R3:W0:Y:S04]  /*66b0*/  SHFL.UP PT, R216, R213, 0x10, RZ ;  /* 0x06000000d5d87989 */ /* 0x00062800000e00ff */
.L_x_4265:
[----:B------:R-:W-:Y:S01]  /*66c0*/  MOV R212, R66 ;  /* 0x0000004200d47202 */ /* 0x000fe20000000f00 */
[-C--:B-1----:R-:W-:Y:S01]  /*66d0*/  FMUL.FTZ R64, R226, R213.reuse ;  /* 0x000000d5e2407220 */ /* 0x082fe20000410000 */
[----:B------:R-:W-:Y:S01]  /*66e0*/  ISETP.GE.AND P0, PT, R131, 0x10, PT ;  /* 0x000000108300780c */ /* 0x000fe20003f06270 */
[-C--:B----4-:R-:W-:Y:S02]  /*66f0*/  FMUL.FTZ R65, R214, R213.reuse ;  /* 0x000000d5d6417220 */ /* 0x090fe40000410000 */
[CC--:B--2---:R-:W-:Y:S02]  /*6700*/  FFMA.FTZ R67, R69.reuse, R212.reuse, R64 ;  /* 0x000000d445437223 */ /* 0x0c4fe40000010040 */
        /* <DEDUP_REMOVED lines=14> */
[----:B-----5:R-:W-:Y:S05]  /*67f0*/  CALL.REL.NOINC `($__internal_103_$__cuda_sm70_shflsync_idx_p) ;  /* 0x000086e000007944 */ /* 0x020fea0003c00000 */
.L_x_4222:
[----:B------:R-:W-:Y:S05]  /*6800*/  BRA.CONV ~URZ, `(.L_x_4223) ;  /* 0x000000637f007947 */ /* 0x000fea000b800000 */
[----:B0-----:R-:W-:Y:S01]  /*6810*/  HFMA2.MMA R69, -RZ, RZ, 0, 1.847743988037109375e-06 ;  /* 0x0000001fff457435 */ /* 0x001fe200000001ff */
[----:B------:R-:W-:Y:S02]  /*6820*/  MOV R67, R71 ;  /* 0x0000004700437202 */ /* 0x000fe40000000f00 */
[----:B------:R-:W-:Y:S02]  /*6830*/  MOV R68, 0x1f ;  /* 0x0000001f00447802 */ /* 0x000fe40000000f00 */
[----:B-1----:R-:W-:Y:S02]  /*6840*/  MOV R66, 0xffffffff ;  /* 0xffffffff00427802 */ /* 0x002fe40000000f00 */
[----:B------:R-:W-:Y:S02]  /*6850*/  MOV R64, 0x6870 ;  /* 0x0000687000407802 */ /* 0x000fe40000000f00 */
[----:B-----5:R-:W-:Y:S05]  /*6860*/  CALL.REL.NOINC `($__internal_103_$__cuda_sm70_shflsync_idx_p) ;  /* 0x0000867000007944 */ /* 0x020fea0003c00000 */
.L_x_4223:
[----:B------:R-:W-:Y:S05]  /*6870*/  BRA.CONV ~URZ, `(.L_x_4224) ;  /* 0x000000637f007947 */ /* 0x000fea000b800000 */
[----:B0-----:R-:W-:Y:S01]  /*6880*/  HFMA2.MMA R69, -RZ, RZ, 0, 1.847743988037109375e-06 ;  /* 0x0000001fff457435 */ /* 0x001fe200000001ff */
[----:B------:R-:W-:-:S02]  /*6890*/  MOV R67, R211 ;  /* 0x000000d300437202 */ /* 0x000fc40000000f00 */
[----:B------:R-:W-:Y:S02]  /*68a0*/  MOV R68, 0x1f ;  /* 0x0000001f00447802 */ /* 0x000fe40000000f00 */
[----:B-1----:R-:W-:Y:S02]  /*68b0*/  MOV R66, 0xffffffff ;  /* 0xffffffff00427802 */ /* 0x002fe40000000f00 */
[----:B------:R-:W-:Y:S02]  /*68c0*/  MOV R64, 0x68e0 ;  /* 0x000068e000407802 */ /* 0x000fe40000000f00 */
[----:B-----5:R-:W-:Y:S05]  /*68d0*/  CALL.REL.NOINC `($__internal_103_$__cuda_sm70_shflsync_idx_p) ;  /* 0x0000860000007944 */ /* 0x020fea0003c00000 */
.L_x_4224:
[----:B------:R-:W-:Y:S05]  /*68e0*/  BRA.CONV ~URZ, `(.L_x_4225) ;  /* 0x000000637f007947 */ /* 0x000fea000b800000 */
[----:B0-----:R-:W-:Y:S01]  /*68f0*/  HFMA2.MMA R69, -RZ, RZ, 0, 1.847743988037109375e-06 ;  /* 0x0000001fff457435 */ /* 0x001fe200000001ff */
[----:B------:R-:W-:Y:S02]  /*6900*/  MOV R67, R70 ;  /* 0x0000004600437202 */ /* 0x000fe40000000f00 */
[----:B------:R-:W-:Y:S02]  /*6910*/  MOV R68, 0x1f ;  /* 0x0000001f00447802 */ /* 0x000fe40000000f00 */
[----:B-1----:R-:W-:Y:S02]  /*6920*/  MOV R66, 0xffffffff ;  /* 0xffffffff00427802 */ /* 0x002fe40000000f00 */
[----:B------:R-:W-:-:S02]  /*6930*/  MOV R64, 0x6950 ;  /* 0x0000695000407802 */ /* 0x000fc40000000f00 */
[----:B-----5:R-:W-:Y:S05]  /*6940*/  CALL.REL.NOINC `($__internal_103_$__cuda_sm70_shflsync_idx_p) ;  /* 0x0000859000007944 */ /* 0x020fea0003c00000 */
.L_x_4225:
        /* <DEDUP_REMOVED lines=9> */
.L_x_4266:
        /* <DEDUP_REMOVED lines=23> */
.L_x_4219:
[----:B---3--:R-:W-:Y:S05]  /*6b50*/  BSYNC B0 ;  /* 0x0000000000007941 */ /* 0x008fea0003800000 */
.L_x_4218:
        /* <DEDUP_REMOVED lines=50> */
[C---:B-1----:R-:W-:Y:S02]  /*6e80*/  FMUL.FTZ R63, R129.reuse, R61 ;  /* 0x0000003d813f7220 */ /* 0x042fe40000410000 */
[----:B------:R-:W-:Y:S02]  /*6e90*/  FMUL.FTZ R129, R129, R60 ;  /* 0x0000003c81817220 */ /* 0x000fe40000410000 */
[----:B------:R-:W-:-:S02]  /*6ea0*/  FFMA.FTZ R65, R149, R66, R65 ;  /* 0x0000004295417223 */ /* 0x000fc40000010041 */
        /* <DEDUP_REMOVED lines=8> */
[----:B------:R-:W-:Y:S02]  /*6f30*/  FFMA.FTZ R64, R151, R62, -R63 ;  /* 0x0000003e97407223 */ /* 0x000fe4000001083f */
[----:B------:R-:W-:Y:S02]  /*6f40*/  FADD.FTZ R67, R180, R67 ;  /* 0x00000043b4437221 */ /* 0x000fe40000010000 */
[----:B------:R-:W-:Y:S02]  /*6f50*/  FADD.FTZ R63, -R196, R61 ;  /* 0x0000003dc43f7221 */ /* 0x000fe40000010100 */
[----:B------:R-:W-:-:S02]  /*6f60*/  FMUL.FTZ R61, R168, R223 ;  /* 0x000000dfa83d7220 */ /* 0x000fc40000410000 */
[----:B------:R-:W-:Y:S02]  /*6f70*/  FMUL.FTZ R60, R168, R216 ;  /* 0x000000d8a83c7220 */ /* 0x000fe40000410000 */
[C---:B------:R-:W-:Y:S02]  /*6f80*/  FMUL.FTZ R68, R150.reuse, -R67 ;  /* 0x8000004396447220 */ /* 0x040fe40000410000 */
[C---:B------:R-:W-:Y:S02]  /*6f90*/  FMUL.FTZ R62, R150.reuse, -R62 ;  /* 0x8000003e963e7220 */ /* 0x040fe40000410000 */
[C---:B------:R-:W-:Y:S02]  /*6fa0*/  FFMA.FTZ R214, R169.reuse, R216, R61 ;  /* 0x000000d8a9d67223 */ /* 0x040fe4000001003d */
[----:B------:R-:W-:Y:S02]  /*6fb0*/  FFMA.FTZ R61, R169, R223, -R60 ;  /* 0x000000dfa93d7223 */ /* 0x000fe4000001083c */
[----:B------:R-:W-:-:S02]  /*6fc0*/  FMUL.FTZ R66, R150, -R63 ;  /* 0x8000003f96427220 */ /* 0x000fc40000410000 */
[C---:B------:R-:W-:Y:S02]  /*6fd0*/  FFMA.FTZ R68, R151.reuse, R63, R68 ;  /* 0x0000003f97447223 */ /* 0x040fe40000010044 */
[C---:B------:R-:W-:Y:S02]  /*6fe0*/  FFMA.FTZ R62, R151.reuse, R65, R62 ;  /* 0x00000041973e7223 */ /* 0x040fe4000001003e */
[----:B------:R-:W-:Y:S02]  /*6ff0*/  FADD.FTZ R224, R224, R61 ;  /* 0x0000003de0e07221 */ /* 0x000fe40000010000 */
[----:B------:R-:W-:Y:S02]  /*7000*/  FFMA.FTZ R66, R151, R67, -R66 ;  /* 0x0000004397427223 */ /* 0x000fe40000010842 */
[----:B------:R-:W-:Y:S02]  /*7010*/  FADD.FTZ R68, -R195, R68 ;  /* 0x00000044c3447221 */ /* 0x000fe40000010100 */
[----:B------:R-:W-:-:S02]  /*7020*/  FADD.FTZ R214, RZ, R214 ;  /* 0x000000d6ffd67221 */ /* 0x000fc40000010000 */
[----:B------:R-:W-:Y:S02]  /*7030*/  FMUL.FTZ R65, R152, -R62 ;  /* 0x8000003e98417220 */ /* 0x000fe40000410000 */
[----:B------:R-:W-:Y:S02]  /*7040*/  FMUL.FTZ R61, R166, R224 ;  /* 0x000000e0a63d7220 */ /* 0x000fe40000410000 */
[----:B------:R-:W-:Y:S02]  /*7050*/  FADD.FTZ R66, R179, R66 ;  /* 0x00000042b3427221 */ /* 0x000fe40000010000 */
[----:B------:R-:W-:Y:S02]  /*7060*/  FMUL.FTZ R63, R152, -R68 ;  /* 0x80000044983f7220 */ /* 0x000fe40000410000 */
[----:B------:R-:W-:Y:S02]  /*7070*/  FMUL.FTZ R60, R166, R214 ;  /* 0x000000d6a63c7220 */ /* 0x000fe40000410000 */
[----:B------:R-:W-:-:S02]  /*7080*/  FFMA.FTZ R65, R153, R64, -R65 ;  /* 0x0000004099417223 */ /* 0x000fc40000010841 */
[C---:B------:R-:W-:Y:S02]  /*7090*/  FMUL.FTZ R64, R152.reuse, -R64 ;  /* 0x8000004098407220 */ /* 0x040fe40000410000 */
[----:B------:R-:W-:Y:S02]  /*70a0*/  FFMA.FTZ R61, R167, R214, R61 ;  /* 0x000000d6a73d7223 */ /* 0x000fe4000001003d */
[-C--:B------:R-:W-:Y:S02]  /*70b0*/  FFMA.FTZ R63, R153, R66.reuse, -R63 ;  /* 0x00000042993f7223 */ /* 0x080fe4000001083f */
[----:B------:R-:W-:Y:S02]  /*70c0*/  FMUL.FTZ R66, R152, -R66 ;  /* 0x8000004298427220 */ /* 0x000fe40000410000 */
[----:B------:R-:W-:Y:S02]  /*70d0*/  FFMA.FTZ R60, R167, R224, -R60 ;  /* 0x000000e0a73c7223 */ /* 0x000fe4000001083c */
[----:B------:R-:W-:-:S02]  /*70e0*/  FFMA.FTZ R64, R153, R62, R64 ;  /* 0x0000003e99407223 */ /* 0x000fc40000010040 */
[----:B------:R-:W-:Y:S02]  /*70f0*/  FADD.FTZ R215, RZ, R61 ;  /* 0x0000003dffd77221 */ /* 0x000fe40000010000 */
[----:B------:R-:W-:Y:S02]  /*7100*/  FFMA.FTZ R61, R153, R68, R66 ;  /* 0x00000044993d7223 */ /* 0x000fe40000010042 */
[----:B------:R-:W-:Y:S02]  /*7110*/  FADD.FTZ R221, R221, R60 ;  /* 0x0000003cdddd7221 */ /* 0x000fe40000010000 */
[----:B------:R-:W-:Y:S02]  /*7120*/  FMUL.FTZ R70, R154, -R64 ;  /* 0x800000409a467220 */ /* 0x000fe40000410000 */
[----:B------:R-:W-:Y:S02]  /*7130*/  FMUL.FTZ R60, R164, R215 ;  /* 0x000000d7a43c7220 */ /* 0x000fe40000410000 */
[----:B------:R-:W-:-:S02]  /*7140*/  FADD.FTZ R66, -R194, R61 ;  /* 0x0000003dc2427221 */ /* 0x000fc40000010100 */
[----:B------:R-:W-:Y:S02]  /*7150*/  FMUL.FTZ R62, R164, R221 ;  /* 0x000000dda43e7220 */ /* 0x000fe40000410000 */
[----:B------:R-:W-:Y:S02]  /*7160*/  FFMA.FTZ R70, R155, R65, -R70 ;  /* 0x000000419b467223 */ /* 0x000fe40000010846 */
[----:B------:R-:W-:Y:S02]  /*7170*/  FFMA.FTZ R61, R165, R221, -R60 ;  /* 0x000000dda53d7223 */ /* 0x000fe4000001083c */
[----:B------:R-:W-:Y:S02]  /*7180*/  FMUL.FTZ R65, R154, -R65 ;  /* 0x800000419a417220 */ /* 0x000fe40000410000 */
[----:B------:R-:W-:Y:S02]  /*7190*/  FADD.FTZ R63, R178, R63 ;  /* 0x0000003fb23f7221 */ /* 0x000fe40000010000 */
[----:B------:R-:W-:-:S02]  /*71a0*/  FMUL.FTZ R60, R154, -R66 ;  /* 0x800000429a3c7220 */ /* 0x000fc40000410000 */
[----:B------:R-:W-:Y:S02]  /*71b0*/  FFMA.FTZ R62, R165, R215, R62 ;  /* 0x000000d7a53e7223 */ /* 0x000fe4000001003e */
[----:B------:R-:W-:Y:S02]  /*71c0*/  FADD.FTZ R222, R222, R61 ;  /* 0x0000003ddede7221 */ /* 0x000fe40000010000 */
[C---:B------:R-:W-:Y:S02]  /*71d0*/  FFMA.FTZ R65, R155.reuse, R64, R65 ;  /* 0x000000409b417223 */ /* 0x040fe40000010041 */
        /* <DEDUP_REMOVED lines=9> */
[C---:B------:R-:W-:Y:S02]  /*7270*/  FMUL.FTZ R62, R156.reuse, -R65 ;  /* 0x800000419c3e7220 */ /* 0x040fe40000410000 */
[----:B------:R-:W-:Y:S02]  /*7280*/  FADD.FTZ R213, RZ, R61 ;  /* 0x0000003dffd57221 */ /* 0x000fe40000010000 */
[----:B------:R-:W-:Y:S02]  /*7290*/  FADD.FTZ R64, R177, R64 ;  /* 0x00000040b1407221 */ /* 0x000fe40000010000 */
[----:B------:R-:W-:Y:S02]  /*72a0*/  FMUL.FTZ R61, R156, -R66 ;  /* 0x800000429c3d7220 */ /* 0x000fe40000410000 */
[----:B------:R-:W-:Y:S02]  /*72b0*/  FADD.FTZ R219, R219, R60 ;  /* 0x0000003cdbdb7221 */ /* 0x000fe40000010000 */
[----:B------:R-:W-:-:S02]  /*72c0*/  FFMA.FTZ R62, R157, R70, -R62 ;  /* 0x000000469d3e7223 */ /* 0x000fc4000001083e */
[----:B------:R-:W-:Y:S02]  /*72d0*/  FMUL.FTZ R60, R160, R213 ;  /* 0x000000d5a03c7220 */ /* 0x000fe40000410000 */
[----:B------:R-:W-:Y:S02]  /*72e0*/  FMUL.FTZ R70, R156, -R70 ;  /* 0x800000469c467220 */ /* 0x000fe40000410000 */
[----:B------:R-:W-:Y:S02]  /*72f0*/  FFMA.FTZ R63, R157, R64, -R61 ;  /* 0x000000409d3f7223 */ /* 0x000fe4000001083d */
[----:B------:R-:W-:Y:S02]  /*7300*/  FFMA.FTZ R61, R161, R219, -R60 ;  /* 0x000000dba13d7223 */ /* 0x000fe4000001083c */
[----:B------:R-:W-:Y:S02]  /*7310*/  FFMA.FTZ R70, R157, R65, R70 ;  /* 0x000000419d467223 */ /* 0x000fe40000010046 */
[----:B------:R-:W-:-:S02]  /*7320*/  FMUL.FTZ R60, R160, R219 ;  /* 0x000000dba03c7220 */ /* 0x000fc40000410000 */
[----:B------:R-:W-:Y:S02]  /*7330*/  FMUL.FTZ R67, R158, -R70 ;  /* 0x800000469e437220 */ /* 0x000fe40000410000 */
[----:B------:R-:W-:Y:S02]  /*7340*/  FFMA.FTZ R60, R161, R213, R60 ;  /* 0x000000d5a13c7223 */ /* 0x000fe4000001003c */
[----:B------:R-:W-:Y:S02]  /*7350*/  FMUL.FTZ R64, R156, -R64 ;  /* 0x800000409c407220 */ /* 0x000fe40000410000 */
[----:B------:R-:W-:Y:S02]  /*7360*/  FADD.FTZ R220, R220, R61 ;  /* 0x0000003ddcdc7221 */ /* 0x000fe40000010000 */
[----:B------:R-:W-:Y:S02]  /*7370*/  FFMA.FTZ R67, R159, R62, -R67 ;  /* 0x0000003e9f437223 */ /* 0x000fe40000010843 */
[----:B------:R-:W-:-:S02]  /*7380*/  FADD.FTZ R210, RZ, R60 ;  /* 0x0000003cffd27221 */ /* 0x000fc40000010000 */
[----:B------:R-:W-:Y:S02]  /*7390*/  FFMA.FTZ R65, R157, R66, R64 ;  /* 0x000000429d417223 */ /* 0x000fe40000010040 */
[C---:B------:R-:W-:Y:S02]  /*73a0*/  FMUL.FTZ R62, R158.reuse, -R62 ;  /* 0x8000003e9e3e7220 */ /* 0x040fe40000410000 */
[----:B------:R-:W-:Y:S02]  /*73b0*/  FMUL.FTZ R61, R158, R220 ;  /* 0x000000dc9e3d7220 */ /* 0x000fe40000410000 */
[----:B------:R-:W-:Y:S02]  /*73c0*/  FADD.FTZ R63, R176, R63 ;  /* 0x0000003fb03f7221 */ /* 0x000fe40000010000 */
[----:B------:R-:W-:Y:S02]  /*73d0*/  FMUL.FTZ R60, R158, R210 ;  /* 0x000000d29e3c7220 */ /* 0x000fe40000410000 */
[----:B------:R-:W-:-:S02]  /*73e0*/  FADD.FTZ R65, -R192, R65 ;  /* 0x00000041c0417221 */ /* 0x000fc40000010100 */
[C---:B------:R-:W-:Y:S02]  /*73f0*/  FFMA.FTZ R70, R159.reuse, R70, R62 ;  /* 0x000000469f467223 */ /* 0x040fe4000001003e */
[C---:B------:R-:W-:Y:S02]  /*7400*/  FFMA.FTZ R61, R159.reuse, R210, R61 ;  /* 0x000000d29f3d7223 */ /* 0x040fe4000001003d */
[C---:B------:R-:W-:Y:S02]  /*7410*/  FMUL.FTZ R62, R158.reuse, -R63 ;  /* 0x8000003f9e3e7220 */ /* 0x040fe40000410000 */
[----:B------:R-:W-:Y:S02]  /*7420*/  FFMA.FTZ R60, R159, R220, -R60 ;  /* 0x000000dc9f3c7223 */ /* 0x000fe4000001083c */
[----:B------:R-:W-:Y:S02]  /*7430*/  FMUL.FTZ R64, R158, -R65 ;  /* 0x800000419e407220 */ /* 0x000fe40000410000 */
[----:B------:R-:W-:-:S02]  /*7440*/  FADD.FTZ R211, RZ, R61 ;  /* 0x0000003dffd37221 */ /* 0x000fc40000010000 */
[----:B------:R-:W-:Y:S02]  /*7450*/  FMUL.FTZ R66, R160, -R70 ;  /* 0x80000046a0427220 */ /* 0x000fe40000410000 */
[----:B------:R-:W-:Y:S02]  /*7460*/  FFMA.FTZ R62, R159, R65, R62 ;  /* 0x000000419f3e7223 */ /* 0x000fe4000001003e */
[----:B------:R-:W-:Y:S02]  /*7470*/  FADD.FTZ R217, R217, R60 ;  /* 0x0000003cd9d97221 */ /* 0x000fe40000010000 */
[----:B------:R-:W-:Y:S02]  /*7480*/  FFMA.FTZ R64, R159, R63, -R64 ;  /* 0x0000003f9f407223 */ /* 0x000fe40000010840 */
        /* <DEDUP_REMOVED lines=13> */
[----:B------:R-:W-:-:S02]  /*7560*/  FADD.FTZ R128, RZ, R62 ;  /* 0x0000003eff807221 */ /* 0x000fc40000010000 */
[C---:B------:R-:W-:Y:S02]  /*7570*/  FMUL.FTZ R61, R154.reuse, R218 ;  /* 0x000000da9a3d7220 */ /* 0x040fe40000410000 */
[----:B------:R-:W-:Y:S02]  /*7580*/  FFMA.FTZ R62, R163, R66, -R60 ;  /* 0x00000042a33e7223 */ /* 0x000fe4000001083c */
[-C--:B------:R-:W-:Y:S02]  /*7590*/  FMUL.FTZ R60, R154, R128.reuse ;  /* 0x000000809a3c7220 */ /* 0x080fe40000410000 */
[C---:B------:R-:W-:Y:S02]  /*75a0*/  FFMA.FTZ R61, R155.reuse, R128, R61 ;  /* 0x000000809b3d7223 */ /* 0x040fe4000001003d */
[----:B------:R-:W-:Y:S02]  /*75b0*/  FFMA.FTZ R60, R155, R218, -R60 ;  /* 0x000000da9b3c7223 */ /* 0x000fe4000001083c */
[----:B------:R-:W-:-:S02]  /*75c0*/  FADD.FTZ R129, RZ, R61 ;  /* 0x0000003dff817221 */ /* 0x000fc40000010000 */
[----:B------:R-:W-:Y:S02]  /*75d0*/  FADD.FTZ R209, R209, R60 ;  /* 0x0000003cd1d17221 */ /* 0x000fe40000010000 */
[----:B------:R-:W-:Y:S02]  /*75e0*/  FMUL.FTZ R60, R152, R129 ;  /* 0x00000081983c7220 */ /* 0x000fe40000410000 */
[----:B------:R-:W-:Y:S02]  /*75f0*/  FMUL.FTZ R64, R160, -R64 ;  /* 0x80000040a0407220 */ /* 0x000fe40000410000 */
[-C--:B------:R-:W-:Y:S02]  /*7600*/  FFMA.FTZ R61, R153, R209.reuse, -R60 ;  /* 0x000000d1993d7223 */ /* 0x080fe4000001083c */
[----:B------:R-:W-:Y:S02]  /*7610*/  FMUL.FTZ R60, R152, R209 ;  /* 0x000000d1983c7220 */ /* 0x000fe40000410000 */
[----:B------:R-:W-:-:S02]  /*7620*/  FFMA.FTZ R63, R161, R63, R64 ;  /* 0x0000003fa13f7223 */ /* 0x000fc40000010040 */
[----:B------:R-:W-:Y:S02]  /*7630*/  FADD.FTZ R65, R174, R65 ;  /* 0x00000041ae417221 */ /* 0x000fe40000010000 */
[----:B------:R-:W-:Y:S02]  /*7640*/  FFMA.FTZ R60, R153, R129, R60 ;  /* 0x00000081993c7223 */ /* 0x000fe4000001003c */
[----:B------:R-:W-:Y:S02]  /*7650*/  FADD.FTZ R63, -R190, R63 ;  /* 0x0000003fbe3f7221 */ /* 0x000fe40000010100 */
[C---:B------:R-:W-:Y:S02]  /*7660*/  FMUL.FTZ R68, R162.reuse, -R65 ;  /* 0x80000041a2447220 */ /* 0x040fe40000410000 */
[----:B------:R-:W-:Y:S02]  /*7670*/  FMUL.FTZ R66, R162, -R66 ;  /* 0x80000042a2427220 */ /* 0x000fe40000410000 */
[----:B------:R-:W-:-:S02]  /*7680*/  FADD.FTZ R226, R208, R61 ;  /* 0x0000003dd0e27221 */ /* 0x000fc40000010000 */
[----:B------:R-:W-:Y:S02]  /*7690*/  FADD.FTZ R208, RZ, R60 ;  /* 0x0000003cffd07221 */ /* 0x000fe40000010000 */
[-C--:B------:R-:W-:Y:S02]  /*76a0*/  FMUL.FTZ R64, R162, -R63.reuse ;  /* 0x8000003fa2407220 */ /* 0x080fe40000410000 */
[C---:B------:R-:W-:Y:S02]  /*76b0*/  FFMA.FTZ R68, R163.reuse, R63, R68 ;  /* 0x0000003fa3447223 */ /* 0x040fe40000010044 */
[C---:B------:R-:W-:Y:S02]  /*76c0*/  FFMA.FTZ R66, R163.reuse, R67, R66 ;  /* 0x00000043a3427223 */ /* 0x040fe40000010042 */
[----:B------:R-:W-:Y:S02]  /*76d0*/  FMUL.FTZ R60, R150, R208 ;  /* 0x000000d0963c7220 */ /* 0x000fe40000410000 */
[----:B------:R-:W-:-:S02]  /*76e0*/  FFMA.FTZ R64, R163, R65, -R64 ;  /* 0x00000041a3407223 */ /* 0x000fc40000010840 */
[----:B------:R-:W-:Y:S02]  /*76f0*/  FADD.FTZ R68, -R189, R68 ;  /* 0x00000044bd447221 */ /* 0x000fe40000010100 */
[----:B------:R-:W-:Y:S02]  /*7700*/  FMUL.FTZ R61, R150, R226 ;  /* 0x000000e2963d7220 */ /* 0x000fe40000410000 */
[C---:B------:R-:W-:Y:S02]  /*7710*/  FMUL.FTZ R65, R164.reuse, -R66 ;  /* 0x80000042a4417220 */ /* 0x040fe40000410000 */
[----:B------:R-:W-:Y:S02]  /*7720*/  FFMA.FTZ R60, R151, R226, -R60 ;  /* 0x000000e2973c7223 */ /* 0x000fe4000001083c */
[----:B------:R-:W-:Y:S02]  /*7730*/  FADD.FTZ R64, R173, R64 ;  /* 0x00000040ad407221 */ /* 0x000fe40000010000 */
[----:B------:R-:W-:-:S02]  /*7740*/  FMUL.FTZ R63, R164, -R68 ;  /* 0x80000044a43f7220 */ /* 0x000fc40000410000 */
[----:B------:R-:W-:Y:S02]  /*7750*/  FFMA.FTZ R61, R151, R208, R61 ;  /* 0x000000d0973d7223 */ /* 0x000fe4000001003d */
[-C--:B------:R-:W-:Y:S02]  /*7760*/  FFMA.FTZ R65, R165, R62.reuse, -R65 ;  /* 0x0000003ea5417223 */ /* 0x080fe40000010841 */
[----:B------:R-:W-:Y:S02]  /*7770*/  FMUL.FTZ R62, R164, -R62 ;  /* 0x8000003ea43e7220 */ /* 0x000fe40000410000 */
[----:B------:R-:W-:Y:S02]  /*7780*/  FADD.FTZ R225, R207, R60 ;  /* 0x0000003ccfe17221 */ /* 0x000fe40000010000 */
[----:B------:R-:W-:Y:S02]  /*7790*/  FFMA.FTZ R63, R165, R64, -R63 ;  /* 0x00000040a53f7223 */ /* 0x000fe4000001083f */
[----:B------:R-:W-:-:S02]  /*77a0*/  FADD.FTZ R207, RZ, R61 ;  /* 0x0000003dffcf7221 */ /* 0x000fc40000010000 */
[----:B------:R-:W-:Y:S02]  /*77b0*/  FMUL.FTZ R64, R164, -R64 ;  /* 0x80000040a4407220 */ /* 0x000fe40000410000 */
[C---:B------:R-:W-:Y:S02]  /*77c0*/  FFMA.FTZ R62, R165.reuse, R66, R62 ;  /* 0x00000042a53e7223 */ /* 0x040fe4000001003e */
[----:B------:R-:W-:Y:S02]  /*77d0*/  FMUL.FTZ R60, R148, R207 ;  /* 0x000000cf943c7220 */ /* 0x000fe40000410000 */
[----:B------:R-:W-:Y:S02]  /*77e0*/  FFMA.FTZ R67, R165, R68, R64 ;  /* 0x00000044a5437223 */ /* 0x000fe40000010040 */
[----:B------:R-:W-:Y:S02]  /*77f0*/  FMUL.FTZ R66, R166, -R62 ;  /* 0x8000003ea6427220 */ /* 0x000fe40000410000 */
[----:B------:R-:W-:-:S02]  /*7800*/  FFMA.FTZ R61, R149, R225, -R60 ;  /* 0x000000e1953d7223 */ /* 0x000fc4000001083c */
[----:B------:R-:W-:Y:S02]  /*7810*/  FADD.FTZ R67, -R188, R67 ;  /* 0x00000043bc437221 */ /* 0x000fe40000010100 */
[----:B------:R-:W-:Y:S02]  /*7820*/  FMUL.FTZ R60, R148, R225 ;  /* 0x000000e1943c7220 */ /* 0x000fe40000410000 */
[-C--:B------:R-:W-:Y:S02]  /*7830*/  FFMA.FTZ R64, R167, R65.reuse, -R66 ;  /* 0x00000041a7407223 */ /* 0x080fe40000010842 */
[----:B------:R-:W-:Y:S02]  /*7840*/  FMUL.FTZ R65, R166, -R65 ;  /* 0x80000041a6417220 */ /* 0x000fe40000410000 */
[----:B------:R-:W-:Y:S01]  /*7850*/  FADD.FTZ R228, R206, R61 ;  /* 0x0000003dcee47221 */ /* 0x000fe20000010000 */
[----:B------:R-:W-:Y:S01]  /*7860*/  HFMA2.MMA R61, -RZ, RZ, 0, 0 ;  /* 0x00000000ff3d7435 */ /* 0x000fe200000001ff */
[----:B------:R-:W-:-:S02]  /*7870*/  FADD.FTZ R63, R172, R63 ;  /* 0x0000003fac3f7221 */ /* 0x000fc40000010000 */
[C---:B------:R-:W-:Y:S02]  /*7880*/  FMUL.FTZ R66, R166.reuse, -R67 ;  /* 0x80000043a6427220 */ /* 0x040fe40000410000 */
[----:B------:R-:W-:Y:S01]  /*7890*/  FFMA.FTZ R206, R149, R207, R60 ;  /* 0x000000cf95ce7223 */ /* 0x000fe2000001003c */
[----:B------:R-:W-:Y:S01]  /*78a0*/  MOV R60, 0x3f800000 ;  /* 0x3f800000003c7802 */ /* 0x000fe20000000f00 */
[C---:B------:R-:W-:Y:S02]  /*78b0*/  FFMA.FTZ R68, R167.reuse, R62, R65 ;  /* 0x0000003ea7447223 */ /* 0x040fe40000010041 */
[-C--:B------:R-:W-:Y:S02]  /*78c0*/  FMUL.FTZ R62, R166, -R63.reuse ;  /* 0x8000003fa63e7220 */ /* 0x080fe40000410000 */
[----:B------:R-:W-:Y:S02]  /*78d0*/  FFMA.FTZ R70, R167, R63, -R66 ;  /* 0x0000003fa7467223 */ /* 0x000fe40000010842 */
[----:B------:R-:W-:-:S02]  /*78e0*/  FADD.FTZ R206, RZ, R206 ;  /* 0x000000ceffce7221 */ /* 0x000fc40000010000 */
[C---:B------:R-:W-:Y:S02]  /*78f0*/  FMUL.FTZ R66, R146.reuse, R228 ;  /* 0x000000e492427220 */ /* 0x040fe40000410000 */
        /* <DEDUP_REMOVED lines=9> */
[----:B------:R-:W-:-:S02]  /*7990*/  FADD.FTZ R70, R171, R70 ;  /* 0x00000046ab467221 */ /* 0x000fc40000010000 */
[----:B------:R-:W-:Y:S02]  /*79a0*/  FMUL.FTZ R65, R168, -R230 ;  /* 0x800000e6a8417220 */ /* 0x000fe40000410000 */
[----:B------:R-:W-:Y:S02]  /*79b0*/  FADD.FTZ R205, R205, R66 ;  /* 0x00000042cdcd7221 */ /* 0x000fe40000010000 */
[----:B------:R-:W-:Y:S02]  /*79c0*/  FMUL.FTZ R66, R144, R227 ;  /* 0x000000e390427220 */ /* 0x000fe40000410000 */
[-C--:B------:R-:W-:Y:S02]  /*79d0*/  FMUL.FTZ R67, R168, -R70.reuse ;  /* 0x80000046a8437220 */ /* 0x080fe40000410000 */
[----:B------:R-:W-:Y:S02]  /*79e0*/  FFMA.FTZ R71, R169, R70, -R65 ;  /* 0x00000046a9477223 */ /* 0x000fe40000010841 */
[----:B------:R-:W-:-:S02]  /*79f0*/  FFMA.FTZ R65, R145, R205, -R66 ;  /* 0x000000cd91417223 */ /* 0x000fc40000010842 */
[----:B------:R-:W-:Y:S02]  /*7a00*/  FMUL.FTZ R66, R144, R205 ;  /* 0x000000cd90427220 */ /* 0x000fe40000410000 */
[----:B------:R-:W-:Y:S02]  /*7a10*/  FFMA.FTZ R229, R169, R230, R67 ;  /* 0x000000e6a9e57223 */ /* 0x000fe40000010043 */
[----:B------:R-:W-:Y:S02]  /*7a20*/  FMUL.FTZ R69, R168, -R64 ;  /* 0x80000040a8457220 */ /* 0x000fe40000410000 */
[----:B------:R-:W-:Y:S02]  /*7a30*/  FADD.FTZ R230, R204, R65 ;  /* 0x00000041cce67221 */ /* 0x000fe40000010000 */
[----:B------:R-:W-:Y:S02]  /*7a40*/  FFMA.FTZ R204, R145, R227, R66 ;  /* 0x000000e391cc7223 */ /* 0x000fe40000010042 */
[----:B------:R-:W-:-:S02]  /*7a50*/  FFMA.FTZ R65, R169, R68, R69 ;  /* 0x00000044a9417223 */ /* 0x000fc40000010045 */
[----:B------:R-:W-:Y:S02]  /*7a60*/  FADD.FTZ R204, RZ, R204 ;  /* 0x000000ccffcc7221 */ /* 0x000fe40000010000 */
[----:B------:R-:W-:Y:S02]  /*7a70*/  FMUL.FTZ R69, R142, R230 ;  /* 0x000000e68e457220 */ /* 0x000fe40000410000 */
[----:B------:R-:W-:Y:S02]  /*7a80*/  FMUL.FTZ R67, R168, -R68 ;  /* 0x80000044a8437220 */ /* 0x000fe40000410000 */
[-C--:B------:R-:W-:Y:S02]  /*7a90*/  FMUL.FTZ R68, R142, R204.reuse ;  /* 0x000000cc8e447220 */ /* 0x080fe40000410000 */
[----:B------:R-:W-:Y:S02]  /*7aa0*/  FFMA.FTZ R69, R143, R204, R69 ;  /* 0x000000cc8f457223 */ /* 0x000fe40000010045 */
[----:B------:R-:W-:-:S02]  /*7ab0*/  FFMA.FTZ R64, R169, R64, -R67 ;  /* 0x00000040a9407223 */ /* 0x000fc40000010843 */
[----:B------:R-:W-:Y:S02]  /*7ac0*/  FADD.FTZ R67, -R186, R229 ;  /* 0x000000e5ba437221 */ /* 0x000fe40000010100 */
[----:B------:R-:W-:Y:S02]  /*7ad0*/  FFMA.FTZ R231, R143, R230, -R68 ;  /* 0x000000e68fe77223 */ /* 0x000fe40000010844 */
[----:B------:R-:W-:Y:S02]  /*7ae0*/  FADD.FTZ R229, RZ, R69 ;  /* 0x00000045ffe57221 */ /* 0x000fe40000010000 */
[----:B------:R-:W-:Y:S02]  /*7af0*/  FADD.FTZ R66, R170, R71 ;  /* 0x00000047aa427221 */ /* 0x000fe40000010000 */
[----:B------:R-:W-:Y:S02]  /*7b00*/  FADD.FTZ R231, R202, R231 ;  /* 0x000000e7cae77221 */ /* 0x000fe40000010000 */
[----:B------:R-:W-:Y:S01]  /*7b10*/  FMUL.FTZ R68, R140, R229 ;  /* 0x000000e58c447220 */ /* 0x000fe20000410000 */
[----:B------:R1:W-:Y:S03]  /*7b20*/  STS.128 [R132.X16+0xcb0], R64 ;  /* 0x000cb04084007388 */ /* 0x0003e6000000cc00 */
[----:B------:R-:W-:-:S04]  /*7b30*/  FFMA.FTZ R68, R141, R231, -R68 ;  /* 0x000000e78d447223 */ /* 0x000fc80000010844 */
        /* <DEDUP_REMOVED lines=8> */
[----:B------:R-:W-:Y:S02]  /*7bc0*/  FMUL.FTZ R233, R65, R69 ;  /* 0x0000004541e97220 */ /* 0x000fe40000410000 */
        /* <DEDUP_REMOVED lines=11> */
.L_x_4267:
[----:B------:R-:W-:Y:S05]  /*7c80*/  BRA.DIV ~URZ, `(.L_x_4230) ;  /* 0x000063f27f007947 */ /* 0x000fea000b800000 */
[----:B------:R3:W4:Y:S04]  /*7c90*/  SHFL.DOWN PT, R70, R233, 0x1, 0x1f ;  /* 0x08201f00e9467f89 */ /* 0x00072800000e0000 */
[----:B------:R3:W0:Y:S04]  /*7ca0*/  SHFL.DOWN PT, R234, R232, 0x1, 0x1f ;  /* 0x08201f00e8ea7f89 */ /* 0x00062800000e0000 */
[----:B------:R3:W1:Y:S02]  /*7cb0*/  SHFL.DOWN PT, R241, R71, 0x1, 0x1f ;  /* 0x08201f0047f17f89 */ /* 0x00066400000e0000 */
.L_x_4268:
[----:B------:R-:W-:Y:S01]  /*7cc0*/  BSSY B1, `(.L_x_4231) ;  /* 0x000000e000017945 */ /* 0x000fe20003800000 */
[----:B------:R-:W-:Y:S01]  /*7cd0*/  ISETP.GT.U32.AND P1, PT, R54, 0x1d, PT ;  /* 0x0000001d3600780c */ /* 0x000fe20003f24070 */
[----:B------:R-:W-:Y:S07]  /*7ce0*/  @!P0 BRA `(.L_x_4232) ;  /* 0x000000b000008947 */ /* 0x000fee0003800000 */
[C---:B----4-:R-:W-:Y:S02]  /*7cf0*/  FMUL.FTZ R64, R233.reuse, R70 ;  /* 0x00000046e9407220 */ /* 0x050fe40000410000 */
[----:B-1----:R-:W-:-:S02]  /*7d00*/  FMUL.FTZ R65, R233, R241 ;  /* 0x000000f1e9417220 */ /* 0x002fc40000410000 */
[CC--:B0-----:R-:W-:Y:S02]  /*7d10*/  FMUL.FTZ R66, R233.reuse, R234.reuse ;  /* 0x000000eae9427220 */ /* 0x0c1fe40000410000 */
[-C--:B--23--:R-:W-:Y:S02]  /*7d20*/  FMUL.FTZ R233, R233, R69.reuse ;  /* 0x00000045e9e97220 */ /* 0x08cfe40000410000 */
[C---:B------:R-:W-:Y:S02]  /*7d30*/  FFMA.FTZ R64, R236.reuse, R69, -R64 ;  /* 0x00000045ec407223 */ /* 0x040fe40000010840 */
[C---:B------:R-:W-:Y:S02]  /*7d40*/  FFMA.FTZ R65, R236.reuse, R234, -R65 ;  /* 0x000000eaec417223 */ /* 0x040fe40000010841 */
[C---:B------:R-:W-:Y:S02]  /*7d50*/  FFMA.FTZ R66, R236.reuse, R241, R66 ;  /* 0x000000f1ec427223 */ /* 0x040fe40000010042 */
[----:B------:R-:W-:Y:S01]  /*7d60*/  FFMA.FTZ R233, R236, R70, R233 ;  /* 0x00000046ece97223 */ /* 0x000fe200000100e9 */
[----:B------:R-:W-:Y:S01]  /*7d70*/  MOV R236, R64 ;  /* 0x0000004000ec7202 */ /* 0x000fe20000000f00 */
[----:B------:R-:W-:-:S02]  /*7d80*/  FADD.FTZ R232, R232, R65 ;  /* 0x00000041e8e87221 */ /* 0x000fc40000010000 */
[----:B------:R-:W-:Y:S02]  /*7d90*/  FADD.FTZ R71, R71, R66 ;  /* 0x0000004247477221 */ /* 0x000fe40000010000 */
.L_x_4232:
[----:B------:R-:W-:Y:S05]  /*7da0*/  BSYNC B1 ;  /* 0x0000000000017941 */ /* 0x000fea0003800000 */
.L_x_4231:
[----:B------:R-:W-:Y:S05]  /*7db0*/  BRA.DIV ~URZ, `(.L_x_4233) ;  /* 0x000064127f007947 */ /* 0x000fea000b800000 */
[----:B--2---:R2:W3:Y:S04]  /*7dc0*/  SHFL.DOWN PT, R69, R236, 0x2, 0x1f ;  /* 0x08401f00ec457f89 */ /* 0x0044e800000e0000 */
[----:B----4-:R2:W4:Y:S04]  /*7dd0*/  SHFL.DOWN PT, R70, R233, 0x2, 0x1f ;  /* 0x08401f00e9467f89 */ /* 0x01052800000e0000 */
[----:B0-----:R2:W0:Y:S04]  /*7de0*/  SHFL.DOWN PT, R234, R232, 0x2, 0x1f ;  /* 0x08401f00e8ea7f89 */ /* 0x00142800000e0000 */
[----:B-1----:R2:W1:Y:S02]  /*7df0*/  SHFL.DOWN PT, R241, R71, 0x2, 0x1f ;  /* 0x08401f0047f17f89 */ /* 0x00246400000e0000 */
.L_x_4269:
[----:B------:R-:W-:Y:S01]  /*7e00*/  BSSY B1, `(.L_x_4234) ;  /* 0x000000e000017945 */ /* 0x000fe20003800000 */
[----:B------:R-:W-:Y:S01]  /*7e10*/  ISETP.GT.U32.AND P0, PT, R54, 0x1b, PT ;  /* 0x0000001b3600780c */ /* 0x000fe20003f04070 */
[----:B------:R-:W-:Y:S07]  /*7e20*/  @P1 BRA `(.L_x_4235) ;  /* 0x000000b000001947 */ /* 0x000fee0003800000 */
        /* <DEDUP_REMOVED lines=11> */
.L_x_4235:
[----:B------:R-:W-:Y:S05]  /*7ee0*/  BSYNC B1 ;  /* 0x0000000000017941 */ /* 0x000fea0003800000 */
.L_x_4234:
[----:B------:R-:W-:Y:S05]  /*7ef0*/  BRA.DIV ~URZ, `(.L_x_4236) ;  /* 0x000064927f007947 */ /* 0x000fea000b800000 */
[----:B---3--:R3:W2:Y:S02]  /*7f00*/  SHFL.DOWN PT, R69, R236, 0x4, 0x1f ;  /* 0x08801f00ec457f89 */ /* 0x0086a400000e0000 */
.L_x_4270:
[----:B------:R-:W-:Y:S05]  /*7f10*/  BRA.DIV ~URZ, `(.L_x_4237) ;  /* 0x000064f27f007947 */ /* 0x000fea000b800000 */
[----:B----4-:R4:W3:Y:S04]  /*7f20*/  SHFL.DOWN PT, R70, R233, 0x4, 0x1f ;  /* 0x08801f00e9467f89 */ /* 0x0108e800000e0000 */
[----:B0-----:R4:W0:Y:S04]  /*7f30*/  SHFL.DOWN PT, R234, R232, 0x4, 0x1f ;  /* 0x08801f00e8ea7f89 */ /* 0x00182800000e0000 */
[----:B-1----:R4:W1:Y:S02]  /*7f40*/  SHFL.DOWN PT, R241, R71, 0x4, 0x1f ;  /* 0x08801f0047f17f89 */ /* 0x00286400000e0000 */
.L_x_4271:
[----:B------:R-:W-:Y:S01]  /*7f50*/  BSSY B1, `(.L_x_4238) ;  /* 0x000000e000017945 */ /* 0x000fe20003800000 */
[----:B------:R-:W-:Y:S01]  /*7f60*/  ISETP.GT.U32.AND P1, PT, R54, 0x17, PT ;  /* 0x000000173600780c */ /* 0x000fe20003f24070 */
[----:B------:R-:W-:Y:S07]  /*7f70*/  @P0 BRA `(.L_x_4239) ;  /* 0x000000b000000947 */ /* 0x000fee0003800000 */
[C---:B---3--:R-:W-:Y:S02]  /*7f80*/  FMUL.FTZ R64, R233.reuse, R70 ;  /* 0x00000046e9407220 */ /* 0x048fe40000410000 */
[----:B-1----:R-:W-:-:S02]  /*7f90*/  FMUL.FTZ R65, R233, R241 ;  /* 0x000000f1e9417220 */ /* 0x002fc40000410000 */
[CC--:B0-----:R-:W-:Y:S02]  /*7fa0*/  FMUL.FTZ R66, R233.reuse, R234.reuse ;  /* 0x000000eae9427220 */ /* 0x0c1fe40000410000 */
        /* <DEDUP_REMOVED lines=8> */
.L_x_4239:
[----:B------:R-:W-:Y:S05]  /*8030*/  BSYNC B1 ;  /* 0x0000000000017941 */ /* 0x000fea0003800000 */
.L_x_4238:
[----:B------:R-:W-:Y:S05]  /*8040*/  BRA.DIV ~URZ, `(.L_x_4240) ;  /* 0x000065127f007947 */ /* 0x000fea000b800000 */
[----:B--2---:R2:W4:Y:S04]  /*8050*/  SHFL.DOWN PT, R69, R236, 0x8, 0x1f ;  /* 0x09001f00ec457f89 */ /* 0x00452800000e0000 */
[----:B---3--:R2:W3:Y:S04]  /*8060*/  SHFL.DOWN PT, R70, R233, 0x8, 0x1f ;  /* 0x09001f00e9467f89 */ /* 0x0084e800000e0000 */
[----:B0-----:R2:W0:Y:S04]  /*8070*/  SHFL.DOWN PT, R234, R232, 0x8, 0x1f ;  /* 0x09001f00e8ea7f89 */ /* 0x00142800000e0000 */
[----:B-1----:R2:W1:Y:S02]  /*8080*/  SHFL.DOWN PT, R241, R71, 0x8, 0x1f ;  /* 0x09001f0047f17f89 */ /* 0x00246400000e0000 */
.L_x_4272:
        /* <DEDUP_REMOVED lines=14> */
.L_x_4242:
[----:B------:R-:W-:Y:S05]  /*8170*/  BSYNC B1 ;  /* 0x0000000000017941 */ /* 0x000fea0003800000 */
.L_x_4241:
[----:B------:R-:W-:Y:S05]  /*8180*/  BRA.DIV ~URZ, `(.L_x_4243) ;  /* 0x000065927f007947 */ /* 0x000fea000b800000 */
[----:B----4-:R4:W2:Y:S02]  /*8190*/  SHFL.DOWN PT, R69, R236, 0x10, 0x1f ;  /* 0x0a001f00ec457f89 */ /* 0x0108a400000e0000 */
.L_x_4273:
[----:B------:R-:W-:Y:S05]  /*81a0*/  BRA.DIV ~URZ, `(.L_x_4244) ;  /* 0x000065f27f007947 */ /* 0x000fea000b800000 */
[----:B---3--:R3:W4:Y:S04]  /*81b0*/  SHFL.DOWN PT, R70, R233, 0x10, 0x1f ;  /* 0x0a001f00e9467f89 */ /* 0x00872800000e0000 */
[----:B0-----:R3:W0:Y:S04]  /*81c0*/  SHFL.DOWN PT, R234, R232, 0x10, 0x1f ;  /* 0x0a001f00e8ea7f89 */ /* 0x00162800000e0000 */
[----:B-1----:R3:W1:Y:S02]  /*81d0*/  SHFL.DOWN PT, R241, R71, 0x10, 0x1f ;  /* 0x0a001f0047f17f89 */ /* 0x00266400000e0000 */
.L_x_4274:
[----:B------:R-:W-:Y:S01]  /*81e0*/  BSSY B1, `(.L_x_4245) ;  /* 0x000000d000017945 */ /* 0x000fe20003800000 */
[----:B------:R-:W-:Y:S05]  /*81f0*/  @P0 BRA `(.L_x_4246) ;  /* 0x000000b000000947 */ /* 0x000fea0003800000 */
        /* <DEDUP_REMOVED lines=11> */
.L_x_4246:
[----:B------:R-:W-:Y:S05]  /*82b0*/  BSYNC B1 ;  /* 0x0000000000017941 */ /* 0x000fea0003800000 */
.L_x_4245:
[----:B------:R-:W-:Y:S05]  /*82c0*/  BRA.DIV ~URZ, `(.L_x_4247) ;  /* 0x000066227f007947 */ /* 0x000fea000b800000 */
[----:B------:R-:W5:Y:S04]  /*82d0*/  SHFL.IDX PT, R238, R233, RZ, 0x1f ;  /* 0x00001fffe9ee7589 */ /* 0x000f6800000e0000 */
[----:B------:R-:W3:Y:S04]  /*82e0*/  SHFL.IDX PT, R237, R236, RZ, 0x1f ;  /* 0x00001fffeced7589 */ /* 0x000ee800000e0000 */
[----:B0-----:R-:W0:Y:S04]  /*82f0*/  SHFL.IDX PT, R234, R71, RZ, 0x1f ;  /* 0x00001fff47ea7589 */ /* 0x001e2800000e0000 */
[----:B-1----:R-:W1:Y:S04]  /*8300*/  SHFL.DOWN PT, R241, R71, 0x1, 0x1f ;  /* 0x08201f0047f17f89 */ /* 0x002e6800000e0000 */
[----:B------:R-:W4:Y:S04]  /*8310*/  SHFL.IDX PT, R245, R60, RZ, 0x1f ;  /* 0x00001fff3cf57589 */ /* 0x000f2800000e0000 */
[----:B----4-:R-:W4:Y:S04]  /*8320*/  SHFL.IDX PT, R70, R62, RZ, 0x1f ;  /* 0x00001fff3e467589 */ /* 0x010f2800000e0000 */
[----:B------:R-:W2:Y:S01]  /*8330*/  SHFL.IDX PT, R246, R63, RZ, 0x1f ;  /* 0x00001fff3ff67589 */ /* 0x000ea200000e0000 */
[----:B-----5:R-:W-:-:S02]  /*8340*/  FMUL.FTZ R64, R63, R238 ;  /* 0x000000ee3f407220 */ /* 0x020fc40000410000 */
[-C--:B------:R-:W-:Y:S01]  /*8350*/  FMUL.FTZ R66, R62, R238.reuse ;  /* 0x000000ee3e427220 */ /* 0x080fe20000410000 */
[----:B------:R-:W0:Y:S03]  /*8360*/  SHFL.IDX PT, R244, R61, RZ, 0x1f ;  /* 0x00001fff3df47589 */ /* 0x000e2600000e0000 */
[----:B---3--:R-:W-:Y:S01]  /*8370*/  FFMA.FTZ R239, R63, R237, R66 ;  /* 0x000000ed3fef7223 */ /* 0x008fe20000010042 */
[----:B------:R-:W3:Y:S04]  /*8380*/  SHFL.IDX PT, R235, R232, RZ, 0x1f ;  /* 0x00001fffe8eb7589 */ /* 0x000ee800000e0000 */
[----:B------:R5:W0:Y:S04]  /*8390*/  SHFL.DOWN PT, R240, R232, 0x1, 0x1f ;  /* 0x08201f00e8f07f89 */ /* 0x000a2800000e0000 */
[----:B------:R1:W0:Y:S04]  /*83a0*/  SHFL.DOWN PT, R242, R236, 0x1, 0x1f ;  /* 0x08201f00ecf27f89 */ /* 0x00022800000e0000 */
[----:B------:R2:W0:Y:S02]  /*83b0*/  SHFL.DOWN PT, R243, R233, 0x1, 0x1f ;  /* 0x08201f00e9f37f89 */ /* 0x00042400000e0000 */
[----:B--2--5:R-:W-:-:S02]  /*83c0*/  FMUL.FTZ R232, R60, R238 ;  /* 0x000000ee3ce87220 */ /* 0x024fc40000410000 */
[----:B------:R-:W-:Y:S02]  /*83d0*/  FMUL.FTZ R238, R61, R238 ;  /* 0x000000ee3dee7220 */ /* 0x000fe40000410000 */
[-C--:B-1----:R-:W-:Y:S02]  /*83e0*/  FFMA.FTZ R236, R62, R237.reuse, -R64 ;  /* 0x000000ed3eec7223 */ /* 0x082fe40000010840 */
[----:B------:R-:W-:Y:S02]  /*83f0*/  FMUL.FTZ R233, R60, R237 ;  /* 0x000000ed3ce97220 */ /* 0x000fe40000410000 */
.L_x_4275:
[----:B----4-:R1:W2:Y:S01]  /*8400*/  LDS.128 R64, [R202+0xcc0] ;  /* 0x000cc000ca407984 */ /* 0x0102a20000000c00 */
[----:B------:R-:W-:Y:S01]  /*8410*/  ISETP.NE.AND P0, PT, R132, 0x1f, PT ;  /* 0x0000001f8400780c */ /* 0x000fe20003f05270 */
[----:B------:R-:W-:Y:S01]  /*8420*/  BSSY B1, `(.L_x_4248) ;  /* 0x000000f000017945 */ /* 0x000fe20003800000 */
[----:B------:R-:W-:Y:S02]  /*8430*/  MOV R68, R245 ;  /* 0x000000f500447202 */ /* 0x000fe40000000f00 */
[----:B0-----:R-:W-:Y:S02]  /*8440*/  MOV R69, R244 ;  /* 0x000000f400457202 */ /* 0x001fe40000000f00 */
[----:B------:R-:W-:-:S07]  /*8450*/  MOV R71, R246 ;  /* 0x000000f600477202 */ /* 0x000fce0000000f00 */
        /* <DEDUP_REMOVED lines=11> */
.L_x_4249:
[----:B-1----:R-:W-:Y:S05]  /*8510*/  BSYNC B1 ;  /* 0x0000000000017941 */ /* 0x002fea0003800000 */
.L_x_4248:
        /* <DEDUP_REMOVED lines=14> */
[----:B---3--:R-:W-:Y:S02]  /*8600*/  FADD.FTZ R62, R236, R235 ;  /* 0x000000ebec3e7221 */ /* 0x008fe40000010000 */
[----:B------:R-:W-:Y:S02]  /*8610*/  FADD.FTZ R63, R239, R234 ;  /* 0x000000eaef3f7221 */ /* 0x000fe40000010000 */
.L_x_4228:
[----:B--2---:R-:W-:Y:S05]  /*8620*/  BSYNC B0 ;  /* 0x0000000000007941 */ /* 0x004fea0003800000 */
.L_x_4227:
[----:B------:R-:W-:Y:S01]  /*8630*/  WARPSYNC 0xffffffff ;  /* 0xffffffff00007948 */ /* 0x000fe20003800000 */
[----:B------:R-:W-:Y:S01]  /*8640*/  BAR.SYNC.DEFER_BLOCKING 0x0 ;  /* 0x0000000000007b1d */ /* 0x000fe20000010000 */
[----:B0-----:R-:W-:-:S02]  /*8650*/  SHF.L.U32 R202, R132, 0x4, RZ ;  /* 0x0000000484ca7819 */ /* 0x001fc400000006ff */
[----:B------:R-:W-:Y:S02]  /*8660*/  ISETP.NE.AND P2, PT, R132, RZ, PT ;  /* 0x000000ff8400720c */ /* 0x000fe40003f45270 */
[C---:B------:R-:W-:Y:S01]  /*8670*/  ISETP.GT.AND P0, PT, R131.reuse, 0x1e, PT ;  /* 0x0000001e8300780c */ /* 0x040fe20003f04270 */
[----:B------:R-:W-:Y:S01]  /*8680*/  BSSY B0, `(.L_x_4250) ;  /* 0x00001f7000007945 */ /* 0x000fe20003800000 */
[----:B------:R-:W-:Y:S01]  /*8690*/  ISETP.NE.AND P1, PT, R131, RZ, PT ;  /* 0x000000ff8300720c */ /* 0x000fe20003f25270 */
[----:B-1----:R-:W0:Y:S08]  /*86a0*/  LDS.64 R64, [R202+0xcb8] ;  /* 0x000cb800ca407984 */ /* 0x002e300000000a00 */
        /* <DEDUP_REMOVED lines=55> */
[----:B------:R-:W-:-:S02]  /*8a20*/  FMUL.FTZ R154, R140, R231 ;  /* 0x000000e78c9a7220 */ /* 0x000fc40000410000 */
[----:B------:R-:W-:Y:S02]  /*8a30*/  FADD.FTZ R146, R177, R146 ;  /* 0x00000092b1927221 */ /* 0x000fe40000010000 */
[C---:B------:R-:W-:Y:S02]  /*8a40*/  FMUL.FTZ R148, R156.reuse, -R144 ;  /* 0x800000909c947220 */ /* 0x040fe40000410000 */
[----:B------:R-:W-:Y:S02]  /*8a50*/  FFMA.FTZ R140, R17, R224, R149 ;  /* 0x000000e0118c7223 */ /* 0x000fe40000010095 */
[-C--:B------:R-:W-:Y:S02]  /*8a60*/  FMUL.FTZ R156, R156, -R146.reuse ;  /* 0x800000929c9c7220 */ /* 0x080fe40000410000 */
[----:B------:R-:W-:Y:S02]  /*8a70*/  FFMA.FTZ R149, R157, R146, -R148 ;  /* 0x000000929d957223 */ /* 0x000fe40000010894 */
[----:B------:R-:W-:-:S02]  /*8a80*/  FFMA.FTZ R140, R16, R221, R140 ;  /* 0x000000dd108c7223 */ /* 0x000fc4000001008c */
[----:B------:R-:W-:Y:S02]  /*8a90*/  FFMA.FTZ R154, R141, R229, R154 ;  /* 0x000000e58d9a7223 */ /* 0x000fe4000001009a */
[----:B------:R-:W-:Y:S02]  /*8aa0*/  FFMA.FTZ R157, R157, R144, R156 ;  /* 0x000000909d9d7223 */ /* 0x000fe4000001009c */
[----:B------:R-:W-:Y:S02]  /*8ab0*/  FADD.FTZ R141, R176, R149 ;  /* 0x00000095b08d7221 */ /* 0x000fe40000010000 */
[----:B------:R-:W-:Y:S02]  /*8ac0*/  FFMA.FTZ R148, R15, R222, R140 ;  /* 0x000000de0f947223 */ /* 0x000fe4000001008c */
[----:B------:R-:W-:Y:S02]  /*8ad0*/  FFMA.FTZ R150, R19, -R216, RZ ;  /* 0x800000d813967223 */ /* 0x000fe400000100ff */
        /* <DEDUP_REMOVED lines=31> */
[----:B------:R-:W-:-:S02]  /*8cd0*/  FFMA.FTZ R61, R10, -R129, R61 ;  /* 0x800000810a3d7223 */ /* 0x000fc4000001003d */
[----:B------:R-:W-:Y:S02]  /*8ce0*/  FFMA.FTZ R62, R7, R228, R62 ;  /* 0x000000e4073e7223 */ /* 0x000fe4000001003e */
[----:B------:R-:W-:Y:S01]  /*8cf0*/  FFMA.FTZ R152, R163, R151, -R162 ;  /* 0x00000097a3987223 */ /* 0x000fe200000108a2 */
[----:B------:R-:W-:Y:S01]  /*8d00*/  HADD2.F32 R162, -RZ, R81.H0_H0 ;  /* 0x20000051ffa27230 */ /* 0x000fe20000004100 */
[----:B------:R-:W-:Y:S02]  /*8d10*/  FADD.FTZ R150, -R189, R60 ;  /* 0x0000003cbd967221 */ /* 0x000fe40000010100 */
[----:B------:R-:W-:Y:S02]  /*8d20*/  FFMA.FTZ R61, R9, -R208, R61 ;  /* 0x800000d0093d7223 */ /* 0x000fe4000001003d */
[----:B------:R-:W-:Y:S02]  /*8d30*/  FFMA.FTZ R62, R6, R205, R62 ;  /* 0x000000cd063e7223 */ /* 0x000fe4000001003e */
[----:B------:R-:W-:-:S02]  /*8d40*/  FADD.FTZ R152, R173, R152 ;  /* 0x00000098ad987221 */ /* 0x000fc40000010000 */
[----:B------:R-:W-:Y:S02]  /*8d50*/  FMUL.FTZ R60, R164, -R150 ;  /* 0x80000096a43c7220 */ /* 0x000fe40000410000 */
[----:B------:R-:W-:Y:S02]  /*8d60*/  FFMA.FTZ R61, R8, -R207, R61 ;  /* 0x800000cf083d7223 */ /* 0x000fe4000001003d */
[----:B------:R-:W-:Y:S02]  /*8d70*/  FFMA.FTZ R62, R5, R230, R62 ;  /* 0x000000e6053e7223 */ /* 0x000fe4000001003e */
[----:B------:R-:W-:Y:S02]  /*8d80*/  FMUL.FTZ R159, R232, UR15 ;  /* 0x0000000fe89f7c20 */ /* 0x000fe40008410000 */
[-C--:B------:R-:W-:Y:S02]  /*8d90*/  FFMA.FTZ R155, R165, R152.reuse, -R60 ;  /* 0x00000098a59b7223 */ /* 0x080fe4000001083c */
[----:B------:R-:W-:-:S02]  /*8da0*/  FMUL.FTZ R164, R164, -R152 ;  /* 0x80000098a4a47220 */ /* 0x000fc40000410000 */
[----:B------:R-:W-:Y:S02]  /*8db0*/  FFMA.FTZ R60, R7, -R206, R61 ;  /* 0x800000ce073c7223 */ /* 0x000fe4000001003d */
[----:B------:R-:W-:Y:S02]  /*8dc0*/  FFMA.FTZ R62, R4, R231, R62 ;  /* 0x000000e7043e7223 */ /* 0x000fe4000001003e */
[----:B------:R-:W-:Y:S02]  /*8dd0*/  FADD.FTZ R61, RZ, R154 ;  /* 0x0000009aff3d7221 */ /* 0x000fe40000010000 */
[C---:B------:R-:W-:Y:S02]  /*8de0*/  FMUL.FTZ R63, R234.reuse, UR15 ;  /* 0x0000000fea3f7c20 */ /* 0x040fe40008410000 */
[----:B------:R-:W-:Y:S02]  /*8df0*/  FFMA.FTZ R154, R234, UR14, -R159 ;  /* 0x0000000eea9a7c23 */ /* 0x000fe4000801089f */
[----:B------:R-:W-:Y:S01]  /*8e00*/  FFMA.FTZ R157, R165, R150, R164 ;  /* 0x00000096a59d7223 */ /* 0x000fe200000100a4 */
[----:B------:R-:W-:Y:S01]  /*8e10*/  HADD2.F32 R164, -RZ, R82.H0_H0 ;  /* 0x20000052ffa47230 */ /* 0x000fe20000004100 */
[----:B------:R-:W-:-:S02]  /*8e20*/  FFMA.FTZ R60, R6, -R227, R60 ;  /* 0x800000e3063c7223 */ /* 0x000fc4000001003c */
[----:B------:R-:W-:Y:S02]  /*8e30*/  FFMA.FTZ R62, R2, R203, R62 ;  /* 0x000000cb023e7223 */ /* 0x000fe4000001003e */
[----:B------:R-:W-:Y:S02]  /*8e40*/  FFMA.FTZ R203, R162, -R43, R203 ;  /* 0x8000002ba2cb7223 */ /* 0x000fe400000100cb */
[----:B------:R-:W-:Y:S02]  /*8e50*/  FFMA.FTZ R158, R232, UR14, R63 ;  /* 0x0000000ee89e7c23 */ /* 0x000fe4000801003f */
[----:B------:R-:W-:Y:S02]  /*8e60*/  FMUL.FTZ R159, R61, R154 ;  /* 0x0000009a3d9f7220 */ /* 0x000fe40000410000 */
[----:B------:R-:W-:Y:S02]  /*8e70*/  FADD.FTZ R157, -R188, R157 ;  /* 0x0000009dbc9d7221 */ /* 0x000fe40000010100 */
[----:B------:R-:W-:-:S02]  /*8e80*/  FFMA.FTZ R60, R5, -R204, R60 ;  /* 0x800000cc053c7223 */ /* 0x000fc4000001003c */
[----:B------:R-:W-:Y:S02]  /*8e90*/  FMUL.FTZ R234, R234, R43 ;  /* 0x0000002beaea7220 */ /* 0x000fe40000410000 */
[----:B------:R-:W-:Y:S02]  /*8ea0*/  FADD.FTZ R155, R172, R155 ;  /* 0x0000009bac9b7221 */ /* 0x000fe40000010000 */
[----:B------:R-:W-:Y:S02]  /*8eb0*/  FFMA.FTZ R159, R203, R158, R159 ;  /* 0x0000009ecb9f7223 */ /* 0x000fe4000001009f */
[----:B------:R-:W-:Y:S02]  /*8ec0*/  FFMA.FTZ R60, R4, -R229, R60 ;  /* 0x800000e5043c7223 */ /* 0x000fe4000001003c */
[----:B------:R-:W-:Y:S02]  /*8ed0*/  FMUL.FTZ R154, R166, -R157 ;  /* 0x8000009da69a7220 */ /* 0x000fe40000410000 */
[----:B------:R-:W-:-:S02]  /*8ee0*/  FMUL.FTZ R156, R232, R43 ;  /* 0x0000002be89c7220 */ /* 0x000fc40000410000 */
[----:B------:R-:W-:Y:S02]  /*8ef0*/  FMUL.FTZ R160, R61, R234 ;  /* 0x000000ea3da07220 */ /* 0x000fe40000410000 */
[----:B------:R-:W-:Y:S02]  /*8f00*/  FMUL.FTZ R166, R166, -R155 ;  /* 0x8000009ba6a67220 */ /* 0x000fe40000410000 */
[----:B------:R-:W-:Y:S02]  /*8f10*/  FFMA.FTZ R232, R162, R232, R159 ;  /* 0x000000e8a2e87223 */ /* 0x000fe4000001009f */
[----:B------:R-:W-:Y:S02]  /*8f20*/  FMUL.FTZ R158, R65, UR15 ;  /* 0x0000000f419e7c20 */ /* 0x000fe40008410000 */
[----:B------:R-:W-:Y:S02]  /*8f30*/  FMUL.FTZ R162, R67, R48 ;  /* 0x0000003043a27220 */ /* 0x000fe40000410000 */
[----:B------:R-:W-:-:S02]  /*8f40*/  FFMA.FTZ R63, R2, -R61, R60 ;  /* 0x8000003d023f7223 */ /* 0x000fc4000001003c */
[----:B------:R-:W-:Y:S02]  /*8f50*/  FFMA.FTZ R154, R167, R155, -R154 ;  /* 0x0000009ba79a7223 */ /* 0x000fe4000001089a */
[----:B------:R-:W-:Y:S02]  /*8f60*/  FADD.FTZ R20, R156, R20 ;  /* 0x000000149c147221 */ /* 0x000fe40000010000 */
[-C--:B------:R-:W-:Y:S02]  /*8f70*/  FMUL.FTZ R61, R61, R156.reuse ;  /* 0x0000009c3d3d7220 */ /* 0x080fe40000410000 */
[----:B------:R-:W-:Y:S02]  /*8f80*/  FFMA.FTZ R60, R203, R156, R160 ;  /* 0x0000009ccb3c7223 */ /* 0x000fe400000100a0 */
[----:B------:R-:W-:Y:S02]  /*8f90*/  FFMA.FTZ R156, R167, R157, R166 ;  /* 0x0000009da79c7223 */ /* 0x000fe400000100a6 */
[----:B------:R-:W-:-:S02]  /*8fa0*/  FFMA.FTZ R158, R67, UR14, -R158 ;  /* 0x0000000e439e7c23 */ /* 0x000fc4000801089e */
[-C--:B------:R-:W-:Y:S02]  /*8fb0*/  FMUL.FTZ R160, R65, R48.reuse ;  /* 0x0000003041a07220 */ /* 0x080fe40000410000 */
[----:B------:R-:W-:Y:S02]  /*8fc0*/  FFMA.FTZ R231, R164, -R48, R231 ;  /* 0x80000030a4e77223 */ /* 0x000fe400000100e7 */
[----:B------:R-:W-:Y:S02]  /*8fd0*/  FMUL.FTZ R167, R229, R162 ;  /* 0x000000a2e5a77220 */ /* 0x000fe40000410000 */
[----:B------:R-:W-:Y:S02]  /*8fe0*/  FADD.FTZ R154, R171, R154 ;  /* 0x0000009aab9a7221 */ /* 0x000fe40000010000 */
[----:B------:R-:W-:Y:S02]  /*8ff0*/  FMUL.FTZ R166, R229, R158 ;  /* 0x0000009ee5a67220 */ /* 0x000fe40000410000 */
[----:B------:R-:W-:-:S02]  /*9000*/  FADD.FTZ R21, R160, R21 ;  /* 0x00000015a0157221 */ /* 0x000fc40000010000 */
[-C--:B------:R-:W-:Y:S02]  /*9010*/  FMUL.FTZ R229, R229, R160.reuse ;  /* 0x000000a0e5e57220 */ /* 0x080fe40000410000 */
[----:B------:R-:W-:Y:S02]  /*9020*/  FFMA.FTZ R167, R231, R160, R167 ;  /* 0x000000a0e7a77223 */ /* 0x000fe400000100a7 */
[----:B------:R-:W-:Y:S02]  /*9030*/  FADD.FTZ R156, -R187, R156 ;  /* 0x0000009cbb9c7221 */ /* 0x000fe40000010100 */
[C---:B------:R-:W-:Y:S02]  /*9040*/  FMUL.FTZ R160, R168.reuse, -R154 ;  /* 0x8000009aa8a07220 */ /* 0x040fe40000410000 */
[-C--:B------:R-:W-:Y:S02]  /*9050*/  FMUL.FTZ R158, R168, -R156.reuse ;  /* 0x8000009ca89e7220 */ /* 0x080fe40000410000 */
[C---:B------:R-:W-:Y:S01]  /*9060*/  FFMA.FTZ R165, R169.reuse, R156, R160 ;  /* 0x0000009ca9a57223 */ /* 0x040fe200000100a0 */
[----:B------:R-:W-:Y:S01]  /*9070*/  HADD2.F32 R160, -RZ, R94.H0_H0 ;  /* 0x2000005effa07230 */ /* 0x000fe20000004100 */
[----:B------:R-:W-:Y:S01]  /*9080*/  FFMA.FTZ R159, R169, R154, -R158 ;  /* 0x0000009aa99f7223 */ /* 0x000fe2000001089e */
[----:B------:R-:W-:Y:S01]  /*9090*/  HADD2.F32 R158, -RZ, R96.H0_H0 ;  /* 0x20000060ff9e7230 */ /* 0x000fe20000004100 */
[----:B------:R-:W-:-:S02]  /*90a0*/  FADD.FTZ R165, -R186, R165 ;  /* 0x000000a5baa57221 */ /* 0x000fc40000010100 */
[-C--:B------:R-:W-:Y:S02]  /*90b0*/  FMUL.FTZ R163, R154, R79.reuse ;  /* 0x0000004f9aa37220 */ /* 0x080fe40000410000 */
[----:B------:R-:W-:Y:S02]  /*90c0*/  FADD.FTZ R159, R170, R159 ;  /* 0x0000009faa9f7221 */ /* 0x000fe40000010000 */
[----:B------:R-:W-:Y:S02]  /*90d0*/  FMUL.FTZ R171, R165, R80 ;  /* 0x00000050a5ab7220 */ /* 0x000fe40000410000 */
[-C--:B------:R-:W-:Y:S02]  /*90e0*/  FFMA.FTZ R224, R161, -R79.reuse, R224 ;  /* 0x8000004fa1e07223 */ /* 0x080fe400000100e0 */
[----:B------:R-:W-:Y:S02]  /*90f0*/  FMUL.FTZ R173, R156, R79 ;  /* 0x0000004f9cad7220 */ /* 0x000fe40000410000 */
[----:B------:R-:W-:-:S02]  /*9100*/  FMUL.FTZ R170, R214, R163 ;  /* 0x000000a3d6aa7220 */ /* 0x000fc40000410000 */
[----:B------:R-:W-:Y:S02]  /*9110*/  FFMA.FTZ R168, R231, R162, -R229 ;  /* 0x000000a2e7a87223 */ /* 0x000fe400000108e5 */
[-C--:B------:R-:W-:Y:S02]  /*9120*/  FFMA.FTZ R223, R158, -R80.reuse, R223 ;  /* 0x800000509edf7223 */ /* 0x080fe400000100df */
[----:B------:R-:W-:Y:S02]  /*9130*/  FMUL.FTZ R162, R159, R80 ;  /* 0x000000509fa27220 */ /* 0x000fe40000410000 */
[----:B------:R-:W-:Y:S02]  /*9140*/  FMUL.FTZ R169, R216, R171 ;  /* 0x000000abd8a97220 */ /* 0x000fe40000410000 */
[-C--:B------:R-:W-:Y:S02]  /*9150*/  FFMA.FTZ R175, R224, R173.reuse, -R170 ;  /* 0x000000ade0af7223 */ /* 0x080fe400000108aa */
[----:B------:R-:W-:-:S02]  /*9160*/  FMUL.FTZ R173, R214, R173 ;  /* 0x000000add6ad7220 */ /* 0x000fc40000410000 */
[-C--:B------:R-:W-:Y:S02]  /*9170*/  FFMA.FTZ R169, R223, R162.reuse, R169 ;  /* 0x000000a2dfa97223 */ /* 0x080fe400000100a9 */
[----:B------:R-:W-:Y:S02]  /*9180*/  FMUL.FTZ R172, R216, R162 ;  /* 0x000000a2d8ac7220 */ /* 0x000fe40000410000 */
[----:B------:R-:W-:Y:S02]  /*9190*/  FMUL.FTZ R170, R155, R78 ;  /* 0x0000004e9baa7220 */ /* 0x000fe40000410000 */
[----:B------:R-:W-:Y:S02]  /*91a0*/  FFMA.FTZ R174, R224, R163, R173 ;  /* 0x000000a3e0ae7223 */ /* 0x000fe400000100ad */
[----:B------:R-:W-:Y:S01]  /*91b0*/  FADD.FTZ R173, RZ, R169 ;  /* 0x000000a9ffad7221 */ /* 0x000fe20000010000 */
[----:B------:R-:W-:Y:S01]  /*91c0*/  HADD2.F32 R169, -RZ, R93.H0_H0 ;  /* 0x2000005dffa97230 */ /* 0x000fe20000004100 */
[----:B------:R-:W-:-:S02]  /*91d0*/  FFMA.FTZ R172, R223, R171, -R172 ;  /* 0x000000abdfac7223 */ /* 0x000fc400000108ac */
[-C--:B------:R-:W-:Y:S02]  /*91e0*/  FFMA.FTZ R221, R160, -R78.reuse, R221 ;  /* 0x8000004ea0dd7223 */ /* 0x080fe400000100dd */
[----:B------:R-:W-:Y:S02]  /*91f0*/  FMUL.FTZ R176, R157, R78 ;  /* 0x0000004e9db07220 */ /* 0x000fe40000410000 */
[----:B------:R-:W-:Y:S02]  /*9200*/  FMUL.FTZ R177, R215, R170 ;  /* 0x000000aad7b17220 */ /* 0x000fe40000410000 */
[----:B------:R-:W-:Y:S02]  /*9210*/  FMUL.FTZ R171, R152, R77 ;  /* 0x0000004d98ab7220 */ /* 0x000fe40000410000 */
[----:B------:R-:W-:Y:S02]  /*9220*/  FADD.FTZ R173, R173, R174 ;  /* 0x000000aeadad7221 */ /* 0x000fe40000010000 */
[----:B------:R-:W-:-:S02]  /*9230*/  FADD.FTZ R172, RZ, R172 ;  /* 0x000000acffac7221 */ /* 0x000fc40000010000 */
[-C--:B------:R-:W-:Y:S02]  /*9240*/  FFMA.FTZ R174, R221, R176.reuse, -R177 ;  /* 0x000000b0ddae7223 */ /* 0x080fe400000108b1 */
[-C--:B------:R-:W-:Y:S02]  /*9250*/  FFMA.FTZ R222, R169, -R77.reuse, R222 ;  /* 0x8000004da9de7223 */ /* 0x080fe400000100de */
        /* <DEDUP_REMOVED lines=13> */
[-C--:B------:R-:W-:Y:S02]  /*9330*/  FFMA.FTZ R219, R172, -R76.reuse, R219 ;  /* 0x8000004cacdb7223 */ /* 0x080fe400000100db */
[----:B------:R-:W-:Y:S02]  /*9340*/  FMUL.FTZ R182, R153, R76 ;  /* 0x0000004c99b67220 */ /* 0x000fe40000410000 */
[----:B------:R-:W-:Y:S02]  /*9350*/  FMUL.FTZ R179, R213, R174 ;  /* 0x000000aed5b37220 */ /* 0x000fe40000410000 */
[----:B------:R-:W-:Y:S01]  /*9360*/  FADD.FTZ R178, R176, R175 ;  /* 0x000000afb0b27221 */ /* 0x000fe20000010000 */
[----:B------:R-:W-:Y:S01]  /*9370*/  HADD2.F32 R176, -RZ, R90.H0_H0 ;  /* 0x2000005affb07230 */ /* 0x000fe20000004100 */
[----:B------:R-:W-:Y:S02]  /*9380*/  FMUL.FTZ R175, R148, R75 ;  /* 0x0000004b94af7220 */ /* 0x000fe40000410000 */
[----:B------:R-:W-:-:S02]  /*9390*/  FFMA.FTZ R184, R219, R182, -R179 ;  /* 0x000000b6dbb87223 */ /* 0x000fc400000108b3 */
[----:B------:R-:W-:Y:S02]  /*93a0*/  FMUL.FTZ R182, R213, R182 ;  /* 0x000000b6d5b67220 */ /* 0x000fe40000410000 */
[-C--:B------:R-:W-:Y:S02]  /*93b0*/  FFMA.FTZ R220, R173, -R75.reuse, R220 ;  /* 0x8000004baddc7223 */ /* 0x080fe400000100dc */
[----:B------:R-:W-:Y:S02]  /*93c0*/  FMUL.FTZ R181, R140, R75 ;  /* 0x0000004b8cb57220 */ /* 0x000fe40000410000 */
[----:B------:R-:W-:Y:S02]  /*93d0*/  FMUL.FTZ R183, R210, R175 ;  /* 0x000000afd2b77220 */ /* 0x000fe40000410000 */
[----:B------:R-:W-:Y:S02]  /*93e0*/  FFMA.FTZ R179, R219, R174, R182 ;  /* 0x000000aedbb37223 */ /* 0x000fe400000100b6 */
[----:B------:R-:W-:-:S02]  /*93f0*/  FFMA.FTZ R183, R220, R181, -R183 ;  /* 0x000000b5dcb77223 */ /* 0x000fc400000108b7 */
[----:B------:R-:W-:Y:S02]  /*9400*/  FMUL.FTZ R181, R210, R181 ;  /* 0x000000b5d2b57220 */ /* 0x000fe40000410000 */
[----:B------:R-:W-:Y:S02]  /*9410*/  FADD.FTZ R179, R178, R179 ;  /* 0x000000b3b2b37221 */ /* 0x000fe40000010000 */
        /* <DEDUP_REMOVED lines=12> */
[-C--:B------:R-:W-:Y:S02]  /*94e0*/  FMUL.FTZ R179, R146, R73.reuse ;  /* 0x0000004992b37220 */ /* 0x080fe40000410000 */
[----:B------:R-:W-:Y:S02]  /*94f0*/  FFMA.FTZ R181, R217, R178, R182 ;  /* 0x000000b2d9b57223 */ /* 0x000fe400000100b6 */
[----:B------:R-:W-:Y:S02]  /*9500*/  FFMA.FTZ R218, R177, -R73, R218 ;  /* 0x80000049b1da7223 */ /* 0x000fe400000100da */
        /* <DEDUP_REMOVED lines=12> */
[-C--:B------:R-:W-:Y:S02]  /*95d0*/  FMUL.FTZ R186, R147, R72.reuse ;  /* 0x0000004893ba7220 */ /* 0x080fe40000410000 */
[----:B------:R-:W-:Y:S02]  /*95e0*/  FADD.FTZ R188, R183, R188 ;  /* 0x000000bcb7bc7221 */ /* 0x000fe40000010000 */
[----:B------:R-:W-:Y:S02]  /*95f0*/  FFMA.FTZ R209, R180, -R72, R209 ;  /* 0x80000048b4d17223 */ /* 0x000fe400000100d1 */
[C---:B------:R-:W-:Y:S02]  /*9600*/  FMUL.FTZ R187, R129.reuse, R182 ;  /* 0x000000b681bb7220 */ /* 0x040fe40000410000 */
[-C--:B------:R-:W-:Y:S02]  /*9610*/  FMUL.FTZ R183, R129, R186.reuse ;  /* 0x000000ba81b77220 */ /* 0x080fe40000410000 */
[----:B------:R-:W-:-:S02]  /*9620*/  FFMA.FTZ R187, R209, R186, -R187 ;  /* 0x000000bad1bb7223 */ /* 0x000fc400000108bb */
[-C--:B------:R-:W-:Y:S02]  /*9630*/  FMUL.FTZ R189, R114, R59.reuse ;  /* 0x0000003b72bd7220 */ /* 0x080fe40000410000 */
[----:B------:R-:W-:Y:S02]  /*9640*/  FFMA.FTZ R190, R209, R182, R183 ;  /* 0x000000b6d1be7223 */ /* 0x000fe400000100b7 */
[----:B------:R-:W-:Y:S02]  /*9650*/  FMUL.FTZ R186, R115, R58 ;  /* 0x0000003a73ba7220 */ /* 0x000fe40000410000 */
[-C--:B------:R-:W-:Y:S02]  /*9660*/  FMUL.FTZ R183, R142, R59.reuse ;  /* 0x0000003b8eb77220 */ /* 0x080fe40000410000 */
[----:B------:R-:W-:Y:S02]  /*9670*/  FFMA.FTZ R226, R181, -R59, R226 ;  /* 0x8000003bb5e27223 */ /* 0x000fe400000100e2 */
[----:B------:R-:W-:-:S02]  /*9680*/  FMUL.FTZ R191, R208, R189 ;  /* 0x000000bdd0bf7220 */ /* 0x000fc40000410000 */
[-C--:B------:R-:W-:Y:S02]  /*9690*/  FFMA.FTZ R225, R184, -R58.reuse, R225 ;  /* 0x8000003ab8e17223 */ /* 0x080fe400000100e1 */
        /* <DEDUP_REMOVED lines=14> */
[-C--:B------:R-:W-:Y:S02]  /*9780*/  FMUL.FTZ R187, R70, R57.reuse ;  /* 0x0000003946bb7220 */ /* 0x080fe40000410000 */
[----:B------:R-:W-:Y:S01]  /*9790*/  FADD.FTZ R194, R190, R189 ;  /* 0x000000bdbec27221 */ /* 0x000fe20000010000 */
[----:B------:R-:W-:Y:S01]  /*97a0*/  HADD2.F32 R189, -RZ, R83.H0_H0 ;  /* 0x20000053ffbd7230 */ /* 0x000fe20000004100 */
[-C--:B------:R-:W-:Y:S02]  /*97b0*/  FFMA.FTZ R228, R185, -R57.reuse, R228 ;  /* 0x80000039b9e47223 */ /* 0x080fe400000100e4 */
[----:B------:R-:W-:Y:S02]  /*97c0*/  FMUL.FTZ R191, R68, R57 ;  /* 0x0000003944bf7220 */ /* 0x000fe40000410000 */
[----:B------:R-:W-:-:S02]  /*97d0*/  FMUL.FTZ R195, R206, R187 ;  /* 0x000000bbcec37220 */ /* 0x000fc40000410000 */
[-C--:B------:R-:W-:Y:S02]  /*97e0*/  FMUL.FTZ R190, R69, R56.reuse ;  /* 0x0000003845be7220 */ /* 0x080fe40000410000 */
[-C--:B------:R-:W-:Y:S02]  /*97f0*/  FFMA.FTZ R197, R228, R191.reuse, -R195 ;  /* 0x000000bfe4c57223 */ /* 0x080fe400000108c3 */
[-C--:B------:R-:W-:Y:S02]  /*9800*/  FFMA.FTZ R205, R188, -R56.reuse, R205 ;  /* 0x80000038bccd7223 */ /* 0x080fe400000100cd */
[----:B------:R-:W-:Y:S02]  /*9810*/  FMUL.FTZ R196, R71, R56 ;  /* 0x0000003847c47220 */ /* 0x000fe40000410000 */
[----:B------:R-:W-:Y:S02]  /*9820*/  FMUL.FTZ R198, R227, R190 ;  /* 0x000000bee3c67220 */ /* 0x000fe40000410000 */
[----:B------:R-:W-:-:S02]  /*9830*/  FMUL.FTZ R195, R206, R191 ;  /* 0x000000bfcec37220 */ /* 0x000fc40000410000 */
[----:B------:R-:W-:Y:S02]  /*9840*/  FMUL.FTZ R191, R66, R53 ;  /* 0x0000003542bf7220 */ /* 0x000fe40000410000 */
[----:B------:R-:W-:Y:S02]  /*9850*/  FADD.FTZ R192, R192, R193 ;  /* 0x000000c1c0c07221 */ /* 0x000fe40000010000 */
[----:B------:R-:W-:Y:S02]  /*9860*/  FFMA.FTZ R199, R205, R196, -R198 ;  /* 0x000000c4cdc77223 */ /* 0x000fe400000108c6 */
[----:B------:R-:W-:Y:S02]  /*9870*/  FFMA.FTZ R195, R228, R187, R195 ;  /* 0x000000bbe4c37223 */ /* 0x000fe400000100c3 */
[-C--:B------:R-:W-:Y:S02]  /*9880*/  FFMA.FTZ R230, R189, -R53.reuse, R230 ;  /* 0x80000035bde67223 */ /* 0x080fe400000100e6 */
[----:B------:R-:W-:-:S02]  /*9890*/  FMUL.FTZ R201, R64, R53 ;  /* 0x0000003540c97220 */ /* 0x000fc40000410000 */
[----:B------:R-:W-:Y:S02]  /*98a0*/  FMUL.FTZ R198, R204, R191 ;  /* 0x000000bfccc67220 */ /* 0x000fe40000410000 */
[----:B------:R-:W-:Y:S02]  /*98b0*/  FADD.FTZ R192, R192, R197 ;  /* 0x000000c5c0c07221 */ /* 0x000fe40000010000 */
[----:B------:R-:W-:Y:S02]  /*98c0*/  FMUL.FTZ R196, R227, R196 ;  /* 0x000000c4e3c47220 */ /* 0x000fe40000410000 */
[----:B------:R-:W-:Y:S02]  /*98d0*/  FADD.FTZ R194, R194, R195 ;  /* 0x000000c3c2c27221 */ /* 0x000fe40000010000 */
[----:B------:R-:W-:Y:S02]  /*98e0*/  FFMA.FTZ R195, R230, R201, -R198 ;  /* 0x000000c9e6c37223 */ /* 0x000fe400000108c6 */
[----:B------:R-:W-:-:S02]  /*98f0*/  FADD.FTZ R192, R192, R199 ;  /* 0x000000c7c0c07221 */ /* 0x000fc40000010000 */
[----:B------:R-:W-:Y:S02]  /*9900*/  FFMA.FTZ R193, R205, R190, R196 ;  /* 0x000000becdc17223 */ /* 0x000fe400000100c4 */
[----:B------:R-:W-:Y:S02]  /*9910*/  FMUL.FTZ R201, R204, R201 ;  /* 0x000000c9ccc97220 */ /* 0x000fe40000410000 */
[----:B------:R-:W-:Y:S02]  /*9920*/  FADD.FTZ R195, R192, R195 ;  /* 0x000000c3c0c37221 */ /* 0x000fe40000010000 */
[----:B------:R-:W-:Y:S02]  /*9930*/  FADD.FTZ R193, R194, R193 ;  /* 0x000000c1c2c17221 */ /* 0x000fe40000010000 */
[----:B------:R-:W-:Y:S02]  /*9940*/  FFMA.FTZ R194, R230, R191, R201 ;  /* 0x000000bfe6c27223 */ /* 0x000fe400000100c9 */
[----:B------:R-:W-:-:S02]  /*9950*/  FFMA.FTZ R61, R203, R234, -R61 ;  /* 0x000000eacb3d7223 */ /* 0x000fc4000001083d */
[----:B------:R-:W-:Y:S02]  /*9960*/  FADD.FTZ R168, R195, R168 ;  /* 0x000000a8c3a87221 */ /* 0x000fe40000010000 */
[----:B------:R-:W-:Y:S02]  /*9970*/  FADD.FTZ R194, R193, R194 ;  /* 0x000000c2c1c27221 */ /* 0x000fe40000010000 */
[----:B------:R-:W-:Y:S01]  /*9980*/  FMUL.FTZ R196, R67, UR15 ;  /* 0x0000000f43c47c20 */ /* 0x000fe20008410000 */
[----:B------:R-:W-:Y:S01]  /*9990*/  SHFL.DOWN PT, R193, R62, 0x1, 0x1f ;  /* 0x08201f003ec17f89 */ /* 0x000fe200000e0000 */
[----:B------:R-:W-:Y:S02]  /*99a0*/  FADD.FTZ R168, R168, R61 ;  /* 0x0000003da8a87221 */ /* 0x000fe40000010000 */
[----:B------:R-:W-:Y:S02]  /*99b0*/  FMUL.FTZ R67, R66, UR15 ;  /* 0x0000000f42437c20 */ /* 0x000fe40008410000 */
[----:B------:R-:W-:Y:S01]  /*99c0*/  FADD.FTZ R167, R194, R167 ;  /* 0x000000a7c2a77221 */ /* 0x000fe20000010000 */
[----:B------:R-:W0:Y:S01]  /*99d0*/  SHFL.DOWN PT, R192, R168, 0x1, 0x1f ;  /* 0x08201f00a8c07f89 */ /* 0x000e2200000e0000 */
[----:B------:R-:W-:-:S02]  /*99e0*/  FFMA.FTZ R67, R64, UR14, -R67 ;  /* 0x0000000e40437c23 */ /* 0x000fc40008010843 */
[----:B------:R-:W-:Y:S01]  /*99f0*/  FADD.FTZ R167, R167, R60 ;  /* 0x0000003ca7a77221 */ /* 0x000fe20000010000 */
[----:B------:R-:W1:Y:S01]  /*9a00*/  SHFL.DOWN PT, R194, R63, 0x1, 0x1f ;  /* 0x08201f003fc27f89 */ /* 0x000e6200000e0000 */
[----:B------:R-:W-:Y:S02]  /*9a10*/  FMUL.FTZ R60, R69, UR15 ;  /* 0x0000000f453c7c20 */ /* 0x000fe40008410000 */
[----:B------:R-:W-:Y:S02]  /*9a20*/  FMUL.FTZ R204, R204, R67 ;  /* 0x00000043cccc7220 */ /* 0x000fe40000410000 */
[----:B------:R-:W-:Y:S02]  /*9a30*/  FFMA.FTZ R196, R65, UR14, R196 ;  /* 0x0000000e41c47c23 */ /* 0x000fe400080100c4 */
[----:B------:R-:W-:Y:S02]  /*9a40*/  FMUL.FTZ R67, R64, UR15 ;  /* 0x0000000f40437c20 */ /* 0x000fe40008410000 */
[----:B------:R-:W-:-:S02]  /*9a50*/  FFMA.FTZ R64, R71, UR14, -R60 ;  /* 0x0000000e47407c23 */ /* 0x000fc4000801083c */
[----:B------:R-:W-:Y:S02]  /*9a60*/  FMUL.FTZ R60, R71, UR15 ;  /* 0x0000000f473c7c20 */ /* 0x000fe40008410000 */
[----:B------:R-:W2:Y:S01]  /*9a70*/  SHFL.DOWN PT, R71, R167, 0x1, 0x1f ;  /* 0x08201f00a7477f89 */ /* 0x000ea200000e0000 */
[----:B------:R-:W-:Y:S02]  /*9a80*/  FFMA.FTZ R166, R231, R196, R166 ;  /* 0x000000c4e7a67223 */ /* 0x000fe400000100a6 */
[----:B------:R-:W-:Y:S02]  /*9a90*/  FMUL.FTZ R61, R70, UR15 ;  /* 0x0000000f463d7c20 */ /* 0x000fe40008410000 */
[----:B------:R-:W-:Y:S02]  /*9aa0*/  FFMA.FTZ R65, R164, R65, R166 ;  /* 0x00000041a4417223 */ /* 0x000fe400000100a6 */
[----:B------:R-:W-:Y:S02]  /*9ab0*/  FMUL.FTZ R64, R227, R64 ;  /* 0x00000040e3407220 */ /* 0x000fe40000410000 */
[----:B------:R-:W-:-:S02]  /*9ac0*/  FADD.FTZ R52, R65, R52 ;  /* 0x0000003441347221 */ /* 0x000fc40000010000 */
[----:B------:R-:W-:Y:S02]  /*9ad0*/  FFMA.FTZ R60, R69, UR14, R60 ;  /* 0x0000000e453c7c23 */ /* 0x000fe4000801003c */
[----:B------:R-:W-:Y:S01]  /*9ae0*/  FFMA.FTZ R65, R68, UR14, -R61 ;  /* 0x0000000e44417c23 */ /* 0x000fe2000801083d */
[----:B------:R-:W-:Y:S01]  /*9af0*/  MOV R61, R168 ;  /* 0x000000a8003d7202 */ /* 0x000fe20000000f00 */
[----:B------:R-:W-:Y:S02]  /*9b00*/  FFMA.FTZ R60, R205, R60, R64 ;  /* 0x0000003ccd3c7223 */ /* 0x000fe40000010040 */
[----:B------:R-:W-:Y:S02]  /*9b10*/  FFMA.FTZ R67, R66, UR14, R67 ;  /* 0x0000000e42437c23 */ /* 0x000fe40008010043 */
[----:B0-----:R-:W-:Y:S02]  /*9b20*/  @!P0 FADD.FTZ R61, R61, R192 ;  /* 0x000000c03d3d8221 */ /* 0x001fe40000010000 */
[----:B------:R-:W-:Y:S01]  /*9b30*/  FFMA.FTZ R69, R188, R69, R60 ;  /* 0x00000045bc457223 */ /* 0x000fe2000001003c */
[----:B------:R-:W-:Y:S01]  /*9b40*/  MOV R60, R167 ;  /* 0x000000a7003c7202 */ /* 0x000fe20000000f00 */
[----:B------:R-:W-:-:S02]  /*9b50*/  FMUL.FTZ R206, R206, R65 ;  /* 0x00000041cece7220 */ /* 0x000fc40000410000 */
[----:B-1----:R-:W-:Y:S02]  /*9b60*/  @!P0 FADD.FTZ R63, R63, R194 ;  /* 0x000000c23f3f8221 */ /* 0x002fe40000010000 */
[----:B------:R-:W-:Y:S02]  /*9b70*/  FMUL.FTZ R65, R68, UR15 ;  /* 0x0000000f44417c20 */ /* 0x000fe40008410000 */
[----:B------:R-:W0:Y:S01]  /*9b80*/  SHFL.DOWN PT, R68, R61, 0x2, 0x1f ;  /* 0x08401f003d447f89 */ /* 0x000e2200000e0000 */
[----:B------:R-:W-:Y:S02]  /*9b90*/  FFMA.FTZ R67, R230, R67, R204 ;  /* 0x00000043e6437223 */ /* 0x000fe400000100cc */
[----:B------:R-:W-:Y:S01]  /*9ba0*/  @!P0 FADD.FTZ R62, R62, R193 ;  /* 0x000000c13e3e8221 */ /* 0x000fe20000010000 */
[----:B------:R-:W1:Y:S01]  /*9bb0*/  SHFL.DOWN PT, R164, R63, 0x2, 0x1f ;  /* 0x08401f003fa47f89 */ /* 0x000e6200000e0000 */
[----:B--2---:R-:W-:Y:S01]  /*9bc0*/  @!P0 FADD.FTZ R60, R60, R71 ;  /* 0x000000473c3c8221 */ /* 0x004fe20000010000 */
[----:B------:R-:W-:Y:S01]  /*9bd0*/  ISETP.GT.AND P0, PT, R131, 0x1d, PT ;  /* 0x0000001d8300780c */ /* 0x000fe20003f04270 */
[----:B------:R-:W-:Y:S01]  /*9be0*/  FFMA.FTZ R66, R189, R66, R67 ;  /* 0x00000042bd427223 */ /* 0x000fe20000010043 */
[----:B------:R-:W2:Y:S01]  /*9bf0*/  SHFL.DOWN PT, R71, R62, 0x2, 0x1f ;  /* 0x08401f003e477f89 */ /* 0x000ea200000e0000 */
[----:B------:R-:W-:-:S02]  /*9c00*/  FMUL.FTZ R64, R115, UR15 ;  /* 0x0000000f73407c20 */ /* 0x000fc40008410000 */
[----:B------:R-:W-:Y:S01]  /*9c10*/  FADD.FTZ R51, R66, R51 ;  /* 0x0000003342337221 */ /* 0x000fe20000010000 */
[----:B------:R-:W3:Y:S01]  /*9c20*/  SHFL.DOWN PT, R67, R60, 0x2, 0x1f ;  /* 0x08401f003c437f89 */ /* 0x000ee200000e0000 */
[C---:B------:R-:W-:Y:S02]  /*9c30*/  FFMA.FTZ R66, R143.reuse, UR14, -R64 ;  /* 0x0000000e8f427c23 */ /* 0x040fe40008010840 */
[----:B------:R-:W-:Y:S02]  /*9c40*/  FMUL.FTZ R64, R143, UR15 ;  /* 0x0000000f8f407c20 */ /* 0x000fe40008410000 */
[----:B------:R-:W-:Y:S02]  /*9c50*/  FMUL.FTZ R66, R207, R66 ;  /* 0x00000042cf427220 */ /* 0x000fe40000410000 */
[----:B------:R-:W-:Y:S02]  /*9c60*/  FFMA.FTZ R64, R115, UR14, R64 ;  /* 0x0000000e73407c23 */ /* 0x000fe40008010040 */
[----:B------:R-:W-:-:S02]  /*9c70*/  FFMA.FTZ R65, R70, UR14, R65 ;  /* 0x0000000e46417c23 */ /* 0x000fc40008010041 */
[----:B------:R-:W-:Y:S02]  /*9c80*/  FFMA.FTZ R64, R225, R64, R66 ;  /* 0x00000040e1407223 */ /* 0x000fe40000010042 */
[----:B0-----:R-:W-:Y:S02]  /*9c90*/  @!P0 FADD.FTZ R61, R61, R68 ;  /* 0x000000443d3d8221 */ /* 0x001fe40000010000 */
[----:B------:R-:W-:Y:S02]  /*9ca0*/  FFMA.FTZ R115, R184, R115, R64 ;  /* 0x00000073b8737223 */ /* 0x000fe40000010040 */
[----:B-1----:R-:W-:Y:S01]  /*9cb0*/  @!P0 FADD.FTZ R63, R63, R164 ;  /* 0x000000a43f3f8221 */ /* 0x002fe20000010000 */
[----:B------:R-:W0:Y:S01]  /*9cc0*/  SHFL.DOWN PT, R66, R61, 0x4, 0x1f ;  /* 0x08801f003d427f89 */ /* 0x000e2200000e0000 */
[----:B------:R-:W-:Y:S02]  /*9cd0*/  FFMA.FTZ R65, R228, R65, R206 ;  /* 0x00000041e4417223 */ /* 0x000fe400000100ce */
[----:B--2---:R-:W-:Y:S01]  /*9ce0*/  @!P0 FADD.FTZ R62, R62, R71 ;  /* 0x000000473e3e8221 */ /* 0x004fe20000010000 */
[----:B------:R-:W1:Y:S01]  /*9cf0*/  SHFL.DOWN PT, R68, R63, 0x4, 0x1f ;  /* 0x08801f003f447f89 */ /* 0x000e6200000e0000 */
[----:B------:R-:W-:-:S02]  /*9d00*/  FADD.FTZ R46, R115, R46 ;  /* 0x0000002e732e7221 */ /* 0x000fc40000010000 */
[----:B---3--:R-:W-:Y:S01]  /*9d10*/  @!P0 FADD.FTZ R60, R60, R67 ;  /* 0x000000433c3c8221 */ /* 0x008fe20000010000 */
[----:B------:R-:W2:Y:S01]  /*9d20*/  SHFL.DOWN PT, R115, R62, 0x4, 0x1f ;  /* 0x08801f003e737f89 */ /* 0x000ea200000e0000 */
[----:B------:R-:W-:Y:S01]  /*9d30*/  FFMA.FTZ R70, R185, R70, R65 ;  /* 0x00000046b9467223 */ /* 0x000fe20000010041 */
[----:B------:R-:W-:Y:S01]  /*9d40*/  ISETP.GT.AND P0, PT, R131, 0x1b, PT ;  /* 0x0000001b8300780c */ /* 0x000fe20003f04270 */
[----:B------:R-:W-:Y:S01]  /*9d50*/  FMUL.FTZ R65, R142, UR15 ;  /* 0x0000000f8e417c20 */ /* 0x000fe20008410000 */
[----:B------:R-:W3:Y:S01]  /*9d60*/  SHFL.DOWN PT, R71, R60, 0x4, 0x1f ;  /* 0x08801f003c477f89 */ /* 0x000ee200000e0000 */
[----:B------:R-:W-:Y:S02]  /*9d70*/  FMUL.FTZ R64, R145, UR15 ;  /* 0x0000000f91407c20 */ /* 0x000fe40008410000 */
[----:B------:R-:W-:Y:S02]  /*9d80*/  FFMA.FTZ R65, R114, UR14, -R65 ;  /* 0x0000000e72417c23 */ /* 0x000fe40008010841 */
[----:B------:R-:W-:-:S02]  /*9d90*/  FFMA.FTZ R64, R147, UR14, -R64 ;  /* 0x0000000e93407c23 */ /* 0x000fc40008010840 */
[----:B------:R-:W-:Y:S02]  /*9da0*/  FMUL.FTZ R208, R208, R65 ;  /* 0x00000041d0d07220 */ /* 0x000fe40000410000 */
[----:B------:R-:W-:Y:S02]  /*9db0*/  FMUL.FTZ R67, R114, UR15 ;  /* 0x0000000f72437c20 */ /* 0x000fe40008410000 */
[----:B------:R-:W-:Y:S02]  /*9dc0*/  FMUL.FTZ R129, R129, R64 ;  /* 0x0000004081817220 */ /* 0x000fe40000410000 */
[----:B------:R-:W-:Y:S02]  /*9dd0*/  FMUL.FTZ R65, R146, UR15 ;  /* 0x0000000f92417c20 */ /* 0x000fe40008410000 */
[----:B------:R-:W-:Y:S02]  /*9de0*/  FMUL.FTZ R64, R147, UR15 ;  /* 0x0000000f93407c20 */ /* 0x000fe40008410000 */
[----:B------:R-:W-:-:S02]  /*9df0*/  FADD.FTZ R50, R69, R50 ;  /* 0x0000003245327221 */ /* 0x000fc40000010000 */
[----:B------:R-:W-:Y:S02]  /*9e00*/  FFMA.FTZ R69, R142, UR14, R67 ;  /* 0x0000000e8e457c23 */ /* 0x000fe40008010043 */
[C---:B------:R-:W-:Y:S02]  /*9e10*/  FFMA.FTZ R67, R144.reuse, UR14, -R65 ;  /* 0x0000000e90437c23 */ /* 0x040fe40008010841 */
[----:B------:R-:W-:Y:S02]  /*9e20*/  FFMA.FTZ R64, R145, UR14, R64 ;  /* 0x0000000e91407c23 */ /* 0x000fe40008010040 */
[----:B------:R-:W-:Y:S02]  /*9e30*/  FMUL.FTZ R65, R144, UR15 ;  /* 0x0000000f90417c20 */ /* 0x000fe40008410000 */
[----:B0-----:R-:W-:Y:S02]  /*9e40*/  @!P0 FADD.FTZ R61, R61, R66 ;  /* 0x000000423d3d8221 */ /* 0x001fe40000010000 */
[----:B------:R-:W-:-:S02]  /*9e50*/  FFMA.FTZ R64, R209, R64, R129 ;  /* 0x00000040d1407223 */ /* 0x000fc40000010081 */
[----:B------:R-:W-:Y:S02]  /*9e60*/  FMUL.FTZ R67, R128, R67 ;  /* 0x0000004380437220 */ /* 0x000fe40000410000 */
[----:B------:R-:W-:Y:S02]  /*9e70*/  FFMA.FTZ R65, R146, UR14, R65 ;  /* 0x0000000e92417c23 */ /* 0x000fe40008010041 */
[----:B-1----:R-:W-:Y:S02]  /*9e80*/  @!P0 FADD.FTZ R63, R63, R68 ;  /* 0x000000443f3f8221 */ /* 0x002fe40000010000 */
[----:B------:R-:W0:Y:S01]  /*9e90*/  SHFL.DOWN PT, R68, R61, 0x8, 0x1f ;  /* 0x09001f003d447f89 */ /* 0x000e2200000e0000 */
[----:B------:R-:W-:Y:S02]  /*9ea0*/  FFMA.FTZ R69, R226, R69, R208 ;  /* 0x00000045e2457223 */ /* 0x000fe400000100d0 */
[----:B------:R-:W-:Y:S02]  /*9eb0*/  FFMA.FTZ R145, R180, R145, R64 ;  /* 0x00000091b4917223 */ /* 0x000fe40000010040 */
[----:B------:R-:W-:-:S02]  /*9ec0*/  FFMA.FTZ R65, R218, R65, R67 ;  /* 0x00000041da417223 */ /* 0x000fc40000010043 */
[----:B--2---:R-:W-:Y:S02]  /*9ed0*/  @!P0 FADD.FTZ R62, R62, R115 ;  /* 0x000000733e3e8221 */ /* 0x004fe40000010000 */
[----:B---3--:R-:W-:Y:S01]  /*9ee0*/  @!P0 FADD.FTZ R60, R60, R71 ;  /* 0x000000473c3c8221 */ /* 0x008fe20000010000 */
[----:B------:R-:W-:Y:S01]  /*9ef0*/  ISETP.GT.AND P0, PT, R131, 0x17, PT ;  /* 0x000000178300780c */ /* 0x000fe20003f04270 */
[----:B------:R-:W-:Y:S01]  /*9f00*/  FMUL.FTZ R64, R141, UR15 ;  /* 0x0000000f8d407c20 */ /* 0x000fe20008410000 */
[----:B------:R-:W1:Y:S01]  /*9f10*/  SHFL.DOWN PT, R71, R62, 0x8, 0x1f ;  /* 0x09001f003e477f89 */ /* 0x000e6200000e0000 */
[----:B------:R-:W-:Y:S02]  /*9f20*/  FADD.FTZ R49, R70, R49 ;  /* 0x0000003146317221 */ /* 0x000fe40000010000 */
[----:B------:R-:W-:Y:S01]  /*9f30*/  FFMA.FTZ R142, R181, R142, R69 ;  /* 0x0000008eb58e7223 */ /* 0x000fe20000010045 */
[----:B------:R-:W2:Y:S01]  /*9f40*/  SHFL.DOWN PT, R70, R63, 0x8, 0x1f ;  /* 0x09001f003f467f89 */ /* 0x000ea200000e0000 */
[----:B------:R-:W-:-:S02]  /*9f50*/  FFMA.FTZ R146, R177, R146, R65 ;  /* 0x00000092b1927223 */ /* 0x000fc40000010041 */
[C---:B------:R-:W-:Y:S01]  /*9f60*/  FFMA.FTZ R66, R149.reuse, UR14, -R64 ;  /* 0x0000000e95427c23 */ /* 0x040fe20008010840 */
[----:B------:R-:W3:Y:S01]  /*9f70*/  SHFL.DOWN PT, R69, R60, 0x8, 0x1f ;  /* 0x09001f003c457f89 */ /* 0x000ee200000e0000 */
[----:B------:R-:W-:Y:S02]  /*9f80*/  FMUL.FTZ R65, R148, UR15 ;  /* 0x0000000f94417c20 */ /* 0x000fe40008410000 */
[----:B------:R-:W-:Y:S02]  /*9f90*/  FMUL.FTZ R64, R149, UR15 ;  /* 0x0000000f95407c20 */ /* 0x000fe40008410000 */
[----:B------:R-:W-:Y:S02]  /*9fa0*/  FFMA.FTZ R67, R140, UR14, -R65 ;  /* 0x0000000e8c437c23 */ /* 0x000fe40008010841 */
[----:B------:R-:W-:Y:S02]  /*9fb0*/  FMUL.FTZ R66, R211, R66 ;  /* 0x00000042d3427220 */ /* 0x000fe40000410000 */
[----:B------:R-:W-:-:S02]  /*9fc0*/  FFMA.FTZ R64, R141, UR14, R64 ;  /* 0x0000000e8d407c23 */ /* 0x000fc40008010040 */
[----:B------:R-:W-:Y:S02]  /*9fd0*/  FMUL.FTZ R65, R140, UR15 ;  /* 0x0000000f8c417c20 */ /* 0x000fe40008410000 */
[----:B------:R-:W-:Y:S02]  /*9fe0*/  FFMA.FTZ R66, R217, R64, R66 ;  /* 0x00000040d9427223 */ /* 0x000fe40000010042 */
[----:B------:R-:W-:Y:S02]  /*9ff0*/  FMUL.FTZ R67, R210, R67 ;  /* 0x00000043d2437220 */ /* 0x000fe40000410000 */
[----:B------:R-:W-:Y:S02]  /*a000*/  FFMA.FTZ R65, R148, UR14, R65 ;  /* 0x0000000e94417c23 */ /* 0x000fe40008010041 */
[----:B------:R-:W-:Y:S02]  /*a010*/  FMUL.FTZ R64, R151, UR15 ;  /* 0x0000000f97407c20 */ /* 0x000fe40008410000 */
[----:B------:R-:W-:-:S02]  /*a020*/  FFMA.FTZ R65, R220, R65, R67 ;  /* 0x00000041dc417223 */ /* 0x000fc40000010043 */
[----:B------:R-:W-:Y:S02]  /*a030*/  FFMA.FTZ R64, R153, UR14, -R64 ;  /* 0x0000000e99407c23 */ /* 0x000fe40008010840 */
[----:B0-----:R-:W-:Y:S02]  /*a040*/  @!P0 FADD.FTZ R61, R61, R68 ;  /* 0x000000443d3d8221 */ /* 0x001fe40000010000 */
[----:B------:R-:W-:Y:S02]  /*a050*/  FFMA.FTZ R148, R173, R148, R65 ;  /* 0x00000094ad947223 */ /* 0x000fe40000010041 */
[----:B------:R-:W-:Y:S02]  /*a060*/  FMUL.FTZ R213, R213, R64 ;  /* 0x00000040d5d57220 */ /* 0x000fe40000410000 */
[----:B------:R-:W-:Y:S02]  /*a070*/  FMUL.FTZ R65, R152, UR15 ;  /* 0x0000000f98417c20 */ /* 0x000fe40008410000 */
[----:B------:R-:W-:-:S02]  /*a080*/  FMUL.FTZ R64, R153, UR15 ;  /* 0x0000000f99407c20 */ /* 0x000fc40008410000 */
[----:B------:R-:W-:Y:S02]  /*a090*/  FFMA.FTZ R141, R176, R141, R66 ;  /* 0x0000008db08d7223 */ /* 0x000fe40000010042 */
[----:B------:R-:W0:Y:S01]  /*a0a0*/  SHFL.DOWN PT, R66, R61, 0x10, 0x1f ;  /* 0x0a001f003d427f89 */ /* 0x000e2200000e0000 */
[C---:B------:R-:W-:Y:S02]  /*a0b0*/  FFMA.FTZ R67, R150.reuse, UR14, -R65 ;  /* 0x0000000e96437c23 */ /* 0x040fe40008010841 */
[----:B------:R-:W-:Y:S02]  /*a0c0*/  FFMA.FTZ R64, R151, UR14, R64 ;  /* 0x0000000e97407c23 */ /* 0x000fe40008010040 */
[----:B------:R-:W-:Y:S02]  /*a0d0*/  FMUL.FTZ R65, R150, UR15 ;  /* 0x0000000f96417c20 */ /* 0x000fe40008410000 */
[----:B-1----:R-:W-:Y:S02]  /*a0e0*/  @!P0 FADD.FTZ R62, R62, R71 ;  /* 0x000000473e3e8221 */ /* 0x002fe40000010000 */
[----:B--2---:R-:W-:-:S02]  /*a0f0*/  @!P0 FADD.FTZ R63, R63, R70 ;  /* 0x000000463f3f8221 */ /* 0x004fc40000010000 */
[----:B---3--:R-:W-:Y:S01]  /*a100*/  @!P0 FADD.FTZ R60, R60, R69 ;  /* 0x000000453c3c8221 */ /* 0x008fe20000010000 */
[----:B------:R-:W1:Y:S01]  /*a110*/  SHFL.DOWN PT, R71, R62, 0x10, 0x1f ;  /* 0x0a001f003e477f89 */ /* 0x000e6200000e0000 */
[----:B------:R-:W-:Y:S01]  /*a120*/  FFMA.FTZ R64, R219, R64, R213 ;  /* 0x00000040db407223 */ /* 0x000fe200000100d5 */
[----:B------:R-:W-:Y:S01]  /*a130*/  ISETP.GT.AND P0, PT, R131, 0xf, PT ;  /* 0x0000000f8300780c */ /* 0x000fe20003f04270 */
[----:B------:R-:W-:Y:S01]  /*a140*/  FMUL.FTZ R67, R212, R67 ;  /* 0x00000043d4437220 */ /* 0x000fe20000410000 */
[----:B------:R-:W2:Y:S01]  /*a150*/  SHFL.DOWN PT, R68, R63, 0x10, 0x1f ;  /* 0x0a001f003f447f89 */ /* 0x000ea200000e0000 */
[----:B------:R-:W-:Y:S02]  /*a160*/  FFMA.FTZ R65, R152, UR14, R65 ;  /* 0x0000000e98417c23 */ /* 0x000fe40008010041 */
[----:B------:R-:W-:Y:S01]  /*a170*/  FFMA.FTZ R151, R172, R151, R64 ;  /* 0x00000097ac977223 */ /* 0x000fe20000010040 */
[----:B------:R-:W3:Y:S01]  /*a180*/  SHFL.DOWN PT, R69, R60, 0x10, 0x1f ;  /* 0x0a001f003c457f89 */ /* 0x000ee200000e0000 */
[----:B------:R-:W-:-:S02]  /*a190*/  FFMA.FTZ R65, R222, R65, R67 ;  /* 0x00000041de417223 */ /* 0x000fc40000010043 */
[----:B------:R-:W-:Y:S02]  /*a1a0*/  FMUL.FTZ R64, R155, UR15 ;  /* 0x0000000f9b407c20 */ /* 0x000fe40008410000 */
[----:B------:R-:W-:Y:S02]  /*a1b0*/  FFMA.FTZ R152, R169, R152, R65 ;  /* 0x00000098a9987223 */ /* 0x000fe40000010041 */
[----:B------:R-:W-:Y:S02]  /*a1c0*/  FFMA.FTZ R64, R157, UR14, -R64 ;  /* 0x0000000e9d407c23 */ /* 0x000fe40008010840 */
[----:B------:R-:W-:Y:S02]  /*a1d0*/  FMUL.FTZ R65, R154, UR15 ;  /* 0x0000000f9a417c20 */ /* 0x000fe40008410000 */
[----:B------:R-:W-:Y:S02]  /*a1e0*/  FMUL.FTZ R215, R215, R64 ;  /* 0x00000040d7d77220 */ /* 0x000fe40000410000 */
[----:B------:R-:W-:-:S02]  /*a1f0*/  FFMA.FTZ R65, R156, UR14, -R65 ;  /* 0x0000000e9c417c23 */ /* 0x000fc40008010841 */
[----:B------:R-:W-:Y:S02]  /*a200*/  FMUL.FTZ R64, R159, UR15 ;  /* 0x0000000f9f407c20 */ /* 0x000fe40008410000 */
[----:B------:R-:W-:Y:S02]  /*a210*/  FMUL.FTZ R214, R214, R65 ;  /* 0x00000041d6d67220 */ /* 0x000fe40000410000 */
[----:B0-----:R-:W-:Y:S02]  /*a220*/  @!P0 FADD.FTZ R61, R61, R66 ;  /* 0x000000423d3d8221 */ /* 0x001fe40000010000 */
        /* <DEDUP_REMOVED lines=10> */
[----:B---3--:R-:W-:Y:S02]  /*a2d0*/  @!P0 FADD.FTZ R60, R60, R69 ;  /* 0x000000453c3c8221 */ /* 0x008fe40000010000 */
[----:B------:R-:W-:Y:S02]  /*a2e0*/  FFMA.FTZ R66, R221, R66, R215 ;  /* 0x00000042dd427223 */ /* 0x000fe400000100d7 */
[----:B------:R-:W-:Y:S01]  /*a2f0*/  FFMA.FTZ R67, R224, R67, R214 ;  /* 0x00000043e0437223 */ /* 0x000fe200000100d6 */
[----:B------:R0:W-:Y:S01]  /*a300*/  @!P1 STS.128 [R127.X16+0x860], R60 ;  /* 0x0008603c7f009388 */ /* 0x0001e2000000cc00 */
[----:B------:R-:W-:Y:S02]  /*a310*/  FFMA.FTZ R64, R223, R64, R65 ;  /* 0x00000040df407223 */ /* 0x000fe40000010041 */
[----:B------:R-:W-:-:S02]  /*a320*/  FFMA.FTZ R155, R160, R155, R66 ;  /* 0x0000009ba09b7223 */ /* 0x000fc40000010042 */
[----:B------:R-:W-:Y:S02]  /*a330*/  FFMA.FTZ R154, R161, R154, R67 ;  /* 0x0000009aa19a7223 */ /* 0x000fe40000010043 */
[----:B------:R-:W-:Y:S02]  /*a340*/  FFMA.FTZ R159, R158, R159, R64 ;  /* 0x0000009f9e9f7223 */ /* 0x000fe40000010040 */
        /* <DEDUP_REMOVED lines=42> */
.L_x_4251:
[----:B0-----:R-:W-:Y:S05]  /*a5f0*/  BSYNC B0 ;  /* 0x0000000000007941 */ /* 0x001fea0003800000 */
.L_x_4250:
[----:B------:R-:W-:-:S04]  /*a600*/  IADD3 R3, R3, 0x1, RZ ;  /* 0x0000000103037810 */ /* 0x000fc80007ffe0ff */
[----:B------:R-:W-:-:S13]  /*a610*/  ISETP.GE.AND P0, PT, R3, c[0x0][0x16c], PT ;  /* 0x00005b0003007a0c */ /* 0x000fda0003f06270 */
[----:B------:R-:W-:Y:S01]  /*a620*/  @P0 CALL.REL.NOINC `(.L_x_4215) ;  /* 0x0000001000000944 */ /* 0x000fe20003c00000 */
[----:B------:R-:W-:Y:S05]  /*a630*/  BRA `(.L_x_4252) ;  /* 0xffffa15000007947 */ /* 0x000fea000383ffff */
.L_x_4215:
        /* <DEDUP_REMOVED lines=38> */
[C---:B------:R-:W-:Y:S01]  /*a8a0*/  LOP3.LUT R11, R124.reuse, 0x1a0, RZ, 0xfc, !PT ;  /* 0x000001a07c0b7812 */ /* 0x040fe200078efcff */
[----:B------:R-:W5:Y:S01]  /*a8b0*/  @!P3 LDG.E.U16 R54, [R108.64+0x180] ;  /* 0x000180066c36b981 */ /* 0x000f62000c1e1500 */
[-C--:B------:R-:W-:Y:S02]  /*a8c0*/  ISETP.GE.AND P0, PT, R7, R17.reuse, PT ;  /* 0x000000110700720c */ /* 0x080fe40003f06270 */
[----:B------:R-:W-:Y:S01]  /*a8d0*/  LOP3.LUT R12, R124, 0x1c0, RZ, 0xfc, !PT ;  /* 0x000001c07c0c7812 */ /* 0x000fe200078efcff */
        /* <DEDUP_REMOVED lines=24> */
[----:B------:R-:W-:-:S04]  /*aa60*/  LOP3.LUT R202, R202, 0xfffffe00, RZ, 0xc0, !PT ;  /* 0xfffffe00caca7812 */ /* 0x000fc800078ec0ff */
[----:B------:R-:W-:Y:S01]  /*aa70*/  LEA R77, R131, R202, 0x4 ;  /* 0x000000ca834d7211 */ /* 0x000fe200078e20ff */
        /* <DEDUP_REMOVED lines=21> */
[----:B------:R-:W-:Y:S04]  /*abd0*/  LDS.U16 R48, [R97+0x10] ;  /* 0x0000100061307984 */ /* 0x000fe80000000400 */
[----:B------:R-:W-:Y:S04]  /*abe0*/  LDS.U16 R53, [R97+0x12] ;  /* 0x0000120061357984 */ /* 0x000fe80000000400 */
[----:B------:R-:W-:Y:S01]  /*abf0*/  LDS.U16 R34, [R97+0x1e] ;  /* 0x00001e0061227984 */ /* 0x000fe20000000400 */
[----:B0-----:R-:W-:-:S05]  /*ac00*/  HADD2.F32 R16, -RZ, R16.H0_H0 ;  /* 0x20000010ff107230 */ /* 0x001fca0000004100 */
[----:B------:R-:W-:Y:S01]  /*ac10*/  FADD.FTZ R54, R16, UR5 ;  /* 0x0000000510367e21 */ /* 0x000fe20008010000 */
[----:B-1----:R-:W-:Y:S01]  /*ac20*/  HADD2.F32 R43, -RZ, R43.H0_H0 ;  /* 0x2000002bff2b7230 */ /* 0x002fe20000004100 */
[----:B------:R-:W-:Y:S03]  /*ac30*/  LDS.U16 R16, [R97+0x8] ;  /* 0x0000080061107984 */ /* 0x000fe60000000400 */
[----:B------:R-:W-:Y:S01]  /*ac40*/  FSETP.GTU.FTZ.AND P1, PT, R54, 20, PT ;  /* 0x41a000003600780b */ /* 0x000fe20003f3c000 */
[----:B------:R-:W-:Y:S01]  /*ac50*/  FADD.FTZ R58, R43, UR5 ;  /* 0x000000052b3a7e21 */ /* 0x000fe20008010000 */
[----:B--2---:R-:W-:Y:S01]  /*ac60*/  HADD2.F32 R18, -RZ, R18.H0_H0 ;  /* 0x20000012ff127230 */ /* 0x004fe20000004100 */
[----:B------:R-:W0:Y:S04]  /*ac70*/  LDS.U16 R43, [R97+0xe] ;  /* 0x00000e00612b7984 */ /* 0x000e280000000400 */
[----:B------:R-:W-:Y:S01]  /*ac80*/  FADD.FTZ R56, R18, UR5 ;  /* 0x0000000512387e21 */ /* 0x000fe20008010000 */
[----:B---3--:R-:W-:Y:S01]  /*ac90*/  HADD2.F32 R19, -RZ, R19.H0_H0 ;  /* 0x20000013ff137230 */ /* 0x008fe20000004100 */
[----:B------:R-:W1:Y:S04]  /*aca0*/  LDS.U16 R18, [R97+0xa] ;  /* 0x00000a0061127984 */ /* 0x000e680000000400 */
[----:B------:R-:W-:Y:S01]  /*acb0*/  @!P1 FMUL.FTZ R54, R54, -1.4426950216293334961 ;  /* 0xbfb8aa3b36369820 */ /* 0x000fe20000410000 */
[----:B------:R-:W-:-:S05]  /*acc0*/  FSETP.GTU.FTZ.AND P6, PT, R56, 20, PT ;  /* 0x41a000003800780b */ /* 0x000fca0003fdc000 */
[----:B------:R-:W2:Y:S01]  /*acd0*/  @!P1 MUFU.EX2 R54, R54 ;  /* 0x0000003600369308 */ /* 0x000ea20000000800 */
[----:B------:R-:W-:Y:S02]  /*ace0*/  FADD.FTZ R57, R19, UR5 ;  /* 0x0000000513397e21 */ /* 0x000fe40008010000 */
[----:B------:R-:W3:Y:S05]  /*acf0*/  LDS.U16 R19, [R97+0xc] ;  /* 0x00000c0061137984 */ /* 0x000eea0000000400 */
[----:B------:R-:W-:Y:S01]  /*ad00*/  @!P6 FMUL.FTZ R56, R56, -1.4426950216293334961 ;  /* 0xbfb8aa3b3838e820 */ /* 0x000fe20000410000 */
[----:B------:R-:W-:-:S05]  /*ad10*/  FSETP.GTU.FTZ.AND P5, PT, R57, 20, PT ;  /* 0x41a000003900780b */ /* 0x000fca0003fbc000 */
[----:B------:R-:W4:Y:S01]  /*ad20*/  @!P6 MUFU.EX2 R56, R56 ;  /* 0x000000380038e308 */ /* 0x000f220000000800 */
[----:B--2---:R-:W-:-:S07]  /*ad30*/  @!P1 FADD.FTZ R54, R54, 1 ;  /* 0x3f80000036369421 */ /* 0x004fce0000010000 */
[----:B------:R-:W2:Y:S01]  /*ad40*/  @!P1 MUFU.RCP R59, R54 ;  /* 0x00000036003b9308 */ /* 0x000ea20000001000 */
[----:B0-----:R-:W-:Y:S01]  /*ad50*/  HADD2.F32 R43, -RZ, R43.H0_H0 ;  /* 0x2000002bff2b7230 */ /* 0x001fe20000004100 */
[----:B------:R-:W-:-:S04]  /*ad60*/  @!P5 FMUL.FTZ R57, R57, -1.4426950216293334961 ;  /* 0xbfb8aa3b3939d820 */ /* 0x000fc80000410000 */
[----:B------:R-:W-:Y:S02]  /*ad70*/  FADD.FTZ R43, R43, UR5 ;  /* 0x000000052b2b7e21 */ /* 0x000fe40008010000 */
[----:B----4-:R-:W-:Y:S01]  /*ad80*/  @!P6 FADD.FTZ R56, R56, 1 ;  /* 0x3f8000003838e421 */ /* 0x010fe20000010000 */
[----:B------:R-:W0:Y:S01]  /*ad90*/  @!P5 MUFU.EX2 R57, R57 ;  /* 0x000000390039d308 */ /* 0x000e220000000800 */
[----:B--2---:R-:W-:Y:S01]  /*ada0*/  @!P1 FMUL.FTZ R36, R36, R59 ;  /* 0x0000003b24249220 */ /* 0x004fe20000410000 */
[----:B------:R-:W-:-:S06]  /*adb0*/  FSETP.GTU.FTZ.AND P1, PT, R43, 20, PT ;  /* 0x41a000002b00780b */ /* 0x000fcc0003f3c000 */
[----:B------:R-:W2:Y:S01]  /*adc0*/  @!P6 MUFU.RCP R56, R56 ;  /* 0x000000380038e308 */ /* 0x000ea20000001000 */
[----:B------:R-:W-:Y:S02]  /*add0*/  HADD2.F32 R16, -RZ, R16.H0_H0 ;  /* 0x20000010ff107230 */ /* 0x000fe40000004100 */
[----:B-1----:R-:W-:Y:S02]  /*ade0*/  HADD2.F32 R18, -RZ, R18.H0_H0 ;  /* 0x20000012ff127230 */ /* 0x002fe40000004100 */
[----:B---3--:R-:W-:Y:S02]  /*adf0*/  HADD2.F32 R19, -RZ, R19.H0_H0 ;  /* 0x20000013ff137230 */ /* 0x008fe40000004100 */
[----:B------:R-:W-:Y:S01]  /*ae00*/  HADD2.F32 R48, -RZ, R48.H0_H0 ;  /* 0x20000030ff307230 */ /* 0x000fe20000004100 */
[----:B------:R-:W-:Y:S02]  /*ae10*/  FADD.FTZ R16, R16, UR5 ;  /* 0x0000000510107e21 */ /* 0x000fe40008010000 */
[----:B------:R-:W-:-:S02]  /*ae20*/  FADD.FTZ R18, R18, UR5 ;  /* 0x0000000512127e21 */ /* 0x000fc40008010000 */
[----:B------:R-:W-:Y:S02]  /*ae30*/  @!P1 FMUL.FTZ R43, R43, -1.4426950216293334961 ;  /* 0xbfb8aa3b2b2b9820 */ /* 0x000fe40000410000 */
[----:B------:R-:W-:Y:S02]  /*ae40*/  FADD.FTZ R19, R19, UR5 ;  /* 0x0000000513137e21 */ /* 0x000fe40008010000 */
[----:B------:R-:W-:Y:S01]  /*ae50*/  FADD.FTZ R48, R48, UR5 ;  /* 0x0000000530307e21 */ /* 0x000fe20008010000 */
[----:B------:R-:W-:Y:S01]  /*ae60*/  FSETP.GTU.FTZ.AND P4, PT, R16, 20, PT ;  /* 0x41a000001000780b */ /* 0x000fe20003f9c000 */
[----:B0-----:R-:W-:Y:S01]  /*ae70*/  @!P5 FADD.FTZ R57, R57, 1 ;  /* 0x3f8000003939d421 */ /* 0x001fe20000010000 */
[----:B------:R-:W-:Y:S01]  /*ae80*/  FSETP.GTU.FTZ.AND P3, PT, R18, 20, PT ;  /* 0x41a000001200780b */ /* 0x000fe20003f7c000 */
[----:B--2---:R-:W-:Y:S01]  /*ae90*/  @!P6 FMUL.FTZ R37, R37, R56 ;  /* 0x000000382525e220 */ /* 0x004fe20000410000 */
[----:B------:R-:W-:Y:S01]  /*aea0*/  FSETP.GTU.FTZ.AND P2, PT, R19, 20, PT ;  /* 0x41a000001300780b */ /* 0x000fe20003f5c000 */
[----:B------:R-:W0:Y:S01]  /*aeb0*/  @!P1 MUFU.EX2 R43, R43 ;  /* 0x0000002b002b9308 */ /* 0x000e220000000800 */
[----:B------:R-:W-:-:S07]  /*aec0*/  FSETP.GTU.FTZ.AND P6, PT, R48, 20, PT ;  /* 0x41a000003000780b */ /* 0x000fce0003fdc000 */
[----:B------:R-:W1:Y:S01]  /*aed0*/  @!P5 MUFU.RCP R57, R57 ;  /* 0x000000390039d308 */ /* 0x000e620000001000 */
[----:B------:R-:W-:Y:S01]  /*aee0*/  HADD2.F32 R53, -RZ, R53.H0_H0 ;  /* 0x20000035ff357230 */ /* 0x000fe20000004100 */
[----:B------:R-:W-:Y:S02]  /*aef0*/  @!P4 FMUL.FTZ R16, R16, -1.4426950216293334961 ;  /* 0xbfb8aa3b1010c820 */ /* 0x000fe40000410000 */
[----:B------:R-:W-:Y:S02]  /*af00*/  @!P3 FMUL.FTZ R18, R18, -1.4426950216293334961 ;  /* 0xbfb8aa3b1212b820 */ /* 0x000fe40000410000 */
[----:B------:R-:W-:Y:S02]  /*af10*/  @!P2 FMUL.FTZ R19, R19, -1.4426950216293334961 ;  /* 0xbfb8aa3b1313a820 */ /* 0x000fe40000410000 */
[----:B------:R-:W-:Y:S02]  /*af20*/  @!P6 FMUL.FTZ R48, R48, -1.4426950216293334961 ;  /* 0xbfb8aa3b3030e820 */ /* 0x000fe40000410000 */
[----:B0-----:R-:W-:Y:S01]  /*af30*/  @!P1 FADD.FTZ R43, R43, 1 ;  /* 0x3f8000002b2b9421 */ /* 0x001fe20000010000 */
[----:B------:R-:W-:Y:S01]  /*af40*/  FSETP.GTU.FTZ.AND P0, PT, R58, 20, PT ;  /* 0x41a000003a00780b */ /* 0x000fe20003f1c000 */
[----:B------:R-:W-:Y:S01]  /*af50*/  FADD.FTZ R53, R53, UR5 ;  /* 0x0000000535357e21 */ /* 0x000fe20008010000 */
[----:B------:R-:W0:Y:S01]  /*af60*/  @!P4 MUFU.EX2 R16, R16 ;  /* 0x000000100010c308 */ /* 0x000e220000000800 */
[----:B-1----:R-:W-:-:S03]  /*af70*/  @!P5 FMUL.FTZ R38, R38, R57 ;  /* 0x000000392626d220 */ /* 0x002fc60000410000 */
[----:B------:R-:W-:-:S04]  /*af80*/  FSETP.GTU.FTZ.AND P5, PT, R53, 20, PT ;  /* 0x41a000003500780b */ /* 0x000fc80003fbc000 */
[----:B------:R-:W1:Y:S08]  /*af90*/  @!P3 MUFU.EX2 R18, R18 ;  /* 0x000000120012b308 */ /* 0x000e700000000800 */
[----:B------:R-:W2:Y:S08]  /*afa0*/  @!P2 MUFU.EX2 R19, R19 ;  /* 0x000000130013a308 */ /* 0x000eb00000000800 */
[----:B------:R-:W3:Y:S08]  /*afb0*/  @!P6 MUFU.EX2 R48, R48 ;  /* 0x000000300030e308 */ /* 0x000ef00000000800 */
[----:B------:R4:W-:Y:S02]  /*afc0*/  @!P1 MUFU.RCP R74, R43 ;  /* 0x0000002b004a9308 */ /* 0x0009e40000001000 */
[----:B----4-:R-:W4:Y:S01]  /*afd0*/  LDS.U16 R43, [R97+0x1a] ;  /* 0x00001a00612b7984 */ /* 0x010f220000000400 */
[----:B------:R-:W-:-:S02]  /*afe0*/  @!P0 FMUL.FTZ R58, R58, -1.4426950216293334961 ;  /* 0xbfb8aa3b3a3a8820 */ /* 0x000fc40000410000 */
[----:B------:R-:W-:Y:S02]  /*aff0*/  @!P5 FMUL.FTZ R53, R53, -1.4426950216293334961 ;  /* 0xbfb8aa3b3535d820 */ /* 0x000fe40000410000 */
[----:B0-----:R-:W-:Y:S02]  /*b000*/  @!P4 FADD.FTZ R16, R16, 1 ;  /* 0x3f8000001010c421 */ /* 0x001fe40000010000 */
[----:B-1----:R-:W-:Y:S02]  /*b010*/  @!P3 FADD.FTZ R18, R18, 1 ;  /* 0x3f8000001212b421 */ /* 0x002fe40000010000 */
[----:B--2---:R-:W-:Y:S02]  /*b020*/  @!P2 FADD.FTZ R19, R19, 1 ;  /* 0x3f8000001313a421 */ /* 0x004fe40000010000 */
[----:B---3--:R-:W-:Y:S01]  /*b030*/  @!P6 FADD.FTZ R48, R48, 1 ;  /* 0x3f8000003030e421 */ /* 0x008fe20000010000 */
[----:B------:R-:W0:Y:S08]  /*b040*/  @!P0 MUFU.EX2 R58, R58 ;  /* 0x0000003a003a8308 */ /* 0x000e300000000800 */
[----:B------:R1:W-:Y:S08]  /*b050*/  @!P4 MUFU.RCP R71, R16 ;  /* 0x000000100047c308 */ /* 0x0003f00000001000 */
[----:B------:R2:W-:Y:S01]  /*b060*/  @!P3 MUFU.RCP R72, R18 ;  /* 0x000000120048b308 */ /* 0x0005e20000001000 */
[----:B-1----:R-:W-:Y:S07]  /*b070*/  LDS.U16 R16, [R97+0x14] ;  /* 0x0000140061107984 */ /* 0x002fee0000000400 */
[----:B------:R1:W-:Y:S01]  /*b080*/  @!P2 MUFU.RCP R73, R19 ;  /* 0x000000130049a308 */ /* 0x0003e20000001000 */
[----:B--2---:R-:W-:Y:S07]  /*b090*/  LDS.U16 R18, [R97+0x16] ;  /* 0x0000160061127984 */ /* 0x004fee0000000400 */
[----:B------:R2:W-:Y:S01]  /*b0a0*/  @!P6 MUFU.RCP R75, R48 ;  /* 0x00000030004be308 */ /* 0x0005e20000001000 */
[----:B-1----:R-:W1:Y:S07]  /*b0b0*/  LDS.U16 R19, [R97+0x18] ;  /* 0x0000180061137984 */ /* 0x002e6e0000000400 */
[----:B------:R-:W3:Y:S01]  /*b0c0*/  @!P5 MUFU.EX2 R53, R53 ;  /* 0x000000350035d308 */ /* 0x000ee20000000800 */
[----:B--2---:R-:W2:Y:S04]  /*b0d0*/  LDS.U16 R48, [R97+0x1c] ;  /* 0x00001c0061307984 */ /* 0x004ea80000000400 */
[----:B------:R-:W-:Y:S01]  /*b0e0*/  BAR.SYNC.DEFER_BLOCKING 0x0 ;  /* 0x0000000000007b1d */ /* 0x000fe20000010000 */
[----:B0-----:R-:W-:Y:S01]  /*b0f0*/  @!P0 FADD.FTZ R58, R58, 1 ;  /* 0x3f8000003a3a8421 */ /* 0x001fe20000010000 */
[C---:B------:R-:W-:Y:S01]  /*b100*/  IADD3 R54, R77.reuse, 0x1, RZ ;  /* 0x000000014d367810 */ /* 0x040fe20007ffe0ff */
[----:B------:R-:W-:Y:S01]  /*b110*/  HADD2.F32 R34, -RZ, R34.H0_H0 ;  /* 0x20000022ff227230 */ /* 0x000fe20000004100 */
[----:B------:R-:W-:-:S02]  /*b120*/  IADD3 R56, R77, 0x2, RZ ;  /* 0x000000024d387810 */ /* 0x000fc40007ffe0ff */
[C---:B------:R-:W-:Y:S01]  /*b130*/  IADD3 R57, R77.reuse, 0x3, RZ ;  /* 0x000000034d397810 */ /* 0x040fe20007ffe0ff */
[----:B------:R0:W5:Y:S01]  /*b140*/  @!P0 MUFU.RCP R70, R58 ;  /* 0x0000003a00468308 */ /* 0x0001620000001000 */
[----:B------:R-:W-:Y:S01]  /*b150*/  IADD3 R59, R77, 0x4, RZ ;  /* 0x000000044d3b7810 */ /* 0x000fe20007ffe0ff */
[----:B------:R-:W-:Y:S01]  /*b160*/  FADD.FTZ R34, R34, UR5 ;  /* 0x0000000522227e21 */ /* 0x000fe20008010000 */
[-C--:B------:R-:W-:Y:S01]  /*b170*/  LEA.HI.SX32 R54, R54, R77.reuse, 0x1b ;  /* 0x0000004d36367211 */ /* 0x080fe200078fdaff */
[----:B---3--:R-:W-:Y:S01]  /*b180*/  @!P5 FADD.FTZ R53, R53, 1 ;  /* 0x3f8000003535d421 */ /* 0x008fe20000010000 */
[-C--:B------:R-:W-:Y:S02]  /*b190*/  LEA.HI.SX32 R56, R56, R77.reuse, 0x1b ;  /* 0x0000004d38387211 */ /* 0x080fe400078fdaff */
[----:B------:R-:W-:Y:S02]  /*b1a0*/  LEA.HI.SX32 R57, R57, R77, 0x1b ;  /* 0x0000004d39397211 */ /* 0x000fe400078fdaff */
[C---:B0-----:R-:W-:Y:S01]  /*b1b0*/  IADD3 R58, R77.reuse, 0x5, RZ ;  /* 0x000000054d3a7810 */ /* 0x041fe20007ffe0ff */
[----:B------:R0:W3:Y:S01]  /*b1c0*/  @!P5 MUFU.RCP R76, R53 ;  /* 0x00000035004cd308 */ /* 0x0000e20000001000 */
[----:B------:R-:W-:Y:S01]  /*b1d0*/  F2FP.PACK_AB R32, R32, R33 ;  /* 0x000000212020723e */ /* 0x000fe200000000ff */
[----:B----4-:R-:W-:Y:S01]  /*b1e0*/  HADD2.F32 R43, -RZ, R43.H0_H0 ;  /* 0x2000002bff2b7230 */ /* 0x010fe20000004100 */
[----:B------:R-:W-:-:S02]  /*b1f0*/  IADD3 R60, R77, 0x6, RZ ;  /* 0x000000064d3c7810 */ /* 0x000fc40007ffe0ff */
[-C--:B------:R-:W-:Y:S01]  /*b200*/  LEA.HI.SX32 R59, R59, R77.reuse, 0x1b ;  /* 0x0000004d3b3b7211 */ /* 0x080fe200078fdaff */
[----:B------:R-:W-:Y:S01]  /*b210*/  @!P1 FMUL.FTZ R45, R45, R74 ;  /* 0x0000004a2d2d9220 */ /* 0x000fe20000410000 */
[----:B------:R-:W-:Y:S02]  /*b220*/  SHF.L.U32 R54, R54, 0x1, RZ ;  /* 0x0000000136367819 */ /* 0x000fe400000006ff */
[----:B0-----:R-:W-:Y:S02]  /*b230*/  PRMT R53, R35, 0x7632, R53 ;  /* 0x0000763223357816 */ /* 0x001fe40000000035 */
[----:B------:R-:W-:Y:S02]  /*b240*/  IADD3 R61, R77, 0x7, RZ ;  /* 0x000000074d3d7810 */ /* 0x000fe40007ffe0ff */
[----:B------:R-:W-:Y:S02]  /*b250*/  LEA.HI.SX32 R58, R58, R77, 0x1b ;  /* 0x0000004d3a3a7211 */ /* 0x000fe400078fdaff */
[----:B------:R-:W-:-:S02]  /*b260*/  SHF.L.U32 R56, R56, 0x1, RZ ;  /* 0x0000000138387819 */ /* 0x000fc400000006ff */
[----:B------:R-:W-:Y:S02]  /*b270*/  F2FP.PACK_AB R30, R30, R31 ;  /* 0x0000001f1e1e723e */ /* 0x000fe400000000ff */
[----:B------:R-:W-:Y:S02]  /*b280*/  IADD3 R62, R77, 0x8, RZ ;  /* 0x000000084d3e7810 */ /* 0x000fe40007ffe0ff */
[----:B------:R-:W-:Y:S02]  /*b290*/  PRMT R33, R32, 0x7632, R33 ;  /* 0x0000763220217816 */ /* 0x000fe40000000021 */
[----:B------:R-:W-:Y:S02]  /*b2a0*/  SHF.L.U32 R57, R57, 0x1, RZ ;  /* 0x0000000139397819 */ /* 0x000fe400000006ff */
[----:B------:R-:W-:Y:S01]  /*b2b0*/  FSETP.GTU.FTZ.AND P1, PT, R34, 20, PT ;  /* 0x41a000002200780b */ /* 0x000fe20003f3c000 */
[----:B------:R-:W-:Y:S01]  /*b2c0*/  STS.U16 [R97], R35 ;  /* 0x0000002361007388 */ /* 0x000fe20000000400 */
[----:B------:R-:W-:-:S02]  /*b2d0*/  IADD3 R63, R77, 0x9, RZ ;  /* 0x000000094d3f7810 */ /* 0x000fc40007ffe0ff */
[-C--:B------:R-:W-:Y:S02]  /*b2e0*/  LEA.HI.SX32 R60, R60, R77.reuse, 0x1b ;  /* 0x0000004d3c3c7211 */ /* 0x080fe400078fdaff */
[----:B------:R-:W-:Y:S01]  /*b2f0*/  SHF.L.U32 R59, R59, 0x1, RZ ;  /* 0x000000013b3b7819 */ /* 0x000fe200000006ff */
[----:B------:R-:W-:Y:S01]  /*b300*/  STS.U16 [R54+0x2], R53 ;  /* 0x0000023536007388 */ /* 0x000fe20000000400 */
[----:B------:R-:W-:Y:S01]  /*b310*/  IADD3 R64, R77, 0xa, RZ ;  /* 0x0000000a4d407810 */ /* 0x000fe20007ffe0ff */
[----:B------:R-:W-:Y:S01]  /*b320*/  FADD.FTZ R43, R43, UR5 ;  /* 0x000000052b2b7e21 */ /* 0x000fe20008010000 */
[----:B------:R-:W-:Y:S01]  /*b330*/  IADD3 R65, R77, 0xb, RZ ;  /* 0x0000000b4d417810 */ /* 0x000fe20007ffe0ff */
[----:B------:R-:W-:Y:S01]  /*b340*/  STS.U16 [R56+0x4], R32 ;  /* 0x0000042038007388 */ /* 0x000fe20000000400 */
[----:B------:R-:W-:Y:S02]  /*b350*/  LEA.HI.SX32 R61, R61, R77, 0x1b ;  /* 0x0000004d3d3d7211 */ /* 0x000fe400078fdaff */
[----:B------:R-:W-:-:S02]  /*b360*/  PRMT R31, R30, 0x7632, R31 ;  /* 0x000076321e1f7816 */ /* 0x000fc4000000001f */
[----:B------:R-:W-:Y:S02]  /*b370*/  SHF.L.U32 R58, R58, 0x1, RZ ;  /* 0x000000013a3a7819 */ /* 0x000fe400000006ff */
[----:B------:R-:W-:Y:S01]  /*b380*/  F2FP.PACK_AB R28, R28, R29 ;  /* 0x0000001d1c1c723e */ /* 0x000fe200000000ff */
[----:B------:R-:W-:Y:S01]  /*b390*/  STS.U16 [R57+0x6], R33 ;  /* 0x0000062139007388 */ /* 0x000fe20000000400 */
[C---:B------:R-:W-:Y:S02]  /*b3a0*/  IADD3 R66, R77.reuse, 0xc, RZ ;  /* 0x0000000c4d427810 */ /* 0x040fe40007ffe0ff */
[-C--:B------:R-:W-:Y:S01]  /*b3b0*/  LEA.HI.SX32 R62, R62, R77.reuse, 0x1b ;  /* 0x0000004d3e3e7211 */ /* 0x080fe200078fdaff */
[----:B------:R0:W-:Y:S01]  /*b3c0*/  STS.U16 [R59+0x8], R30 ;  /* 0x0000081e3b007388 */ /* 0x0001e20000000400 */
[----:B------:R-:W-:Y:S02]  /*b3d0*/  IADD3 R67, R77, 0xd, RZ ;  /* 0x0000000d4d437810 */ /* 0x000fe40007ffe0ff */
[----:B------:R-:W-:-:S02]  /*b3e0*/  LEA.HI.SX32 R63, R63, R77, 0x1b ;  /* 0x0000004d3f3f7211 */ /* 0x000fc400078fdaff */
[----:B------:R-:W-:Y:S02]  /*b3f0*/  F2FP.PACK_AB R29, R26, R27 ;  /* 0x0000001b1a1d723e */ /* 0x000fe400000000ff */
[----:B------:R-:W-:Y:S01]  /*b400*/  SHF.L.U32 R60, R60, 0x1, RZ ;  /* 0x000000013c3c7819 */ /* 0x000fe200000006ff */
[----:B------:R-:W-:Y:S01]  /*b410*/  @!P3 FMUL.FTZ R41, R41, R72 ;  /* 0x000000482929b220 */ /* 0x000fe20000410000 */
[C---:B------:R-:W-:Y:S02]  /*b420*/  IADD3 R68, R77.reuse, 0xe, RZ ;  /* 0x0000000e4d447810 */ /* 0x040fe40007ffe0ff */
[-C--:B------:R-:W-:Y:S01]  /*b430*/  LEA.HI.SX32 R64, R64, R77.reuse, 0x1b ;  /* 0x0000004d40407211 */ /* 0x080fe200078fdaff */
[----:B------:R4:W-:Y:S01]  /*b440*/  STS.U16 [R58+0xa], R31 ;  /* 0x00000a1f3a007388 */ /* 0x0009e20000000400 */
[----:B------:R-:W-:Y:S02]  /*b450*/  IADD3 R69, R77, 0xf, RZ ;  /* 0x0000000f4d457810 */ /* 0x000fe40007ffe0ff */
[----:B------:R-:W-:-:S02]  /*b460*/  LEA.HI.SX32 R65, R65, R77, 0x1b ;  /* 0x0000004d41417211 */ /* 0x000fc400078fdaff */
[----:B0-----:R-:W-:Y:S02]  /*b470*/  PRMT R30, R28, 0x7632, R30 ;  /* 0x000076321c1e7816 */ /* 0x001fe4000000001e */
[----:B------:R-:W-:Y:S02]  /*b480*/  SHF.L.U32 R61, R61, 0x1, RZ ;  /* 0x000000013d3d7819 */ /* 0x000fe400000006ff */
[----:B------:R-:W-:Y:S01]  /*b490*/  F2FP.PACK_AB R25, R24, R25 ;  /* 0x000000191819723e */ /* 0x000fe200000000ff */
[----:B-----5:R-:W-:Y:S01]  /*b4a0*/  @!P0 FMUL.FTZ R39, R39, R70 ;  /* 0x0000004627278220 */ /* 0x020fe20000410000 */
[-C--:B------:R-:W-:Y:S02]  /*b4b0*/  LEA.HI.SX32 R66, R66, R77.reuse, 0x1b ;  /* 0x0000004d42427211 */ /* 0x080fe400078fdaff */
[----:B------:R-:W-:Y:S02]  /*b4c0*/  FSETP.GTU.FTZ.AND P3, PT, R43, 20, PT ;  /* 0x41a000002b00780b */ /* 0x000fe40003f7c000 */
[----:B------:R-:W-:Y:S01]  /*b4d0*/  SHF.L.U32 R62, R62, 0x1, RZ ;  /* 0x000000013e3e7819 */ /* 0x000fe200000006ff */
[----:B------:R0:W-:Y:S01]  /*b4e0*/  STS.U16 [R60+0xc], R28 ;  /* 0x00000c1c3c007388 */ /* 0x0001e20000000400 */
[----:B------:R-:W-:-:S02]  /*b4f0*/  LEA.HI.SX32 R67, R67, R77, 0x1b ;  /* 0x0000004d43437211 */ /* 0x000fc400078fdaff */
[----:B----4-:R-:W-:Y:S02]  /*b500*/  PRMT R31, R29, 0x7632, R31 ;  /* 0x000076321d1f7816 */ /* 0x010fe4000000001f */
[----:B------:R-:W-:Y:S02]  /*b510*/  SHF.L.U32 R63, R63, 0x1, RZ ;  /* 0x000000013f3f7819 */ /* 0x000fe400000006ff */
[----:B------:R-:W-:Y:S02]  /*b520*/  F2FP.PACK_AB R22, R22, R23 ;  /* 0x000000171616723e */ /* 0x000fe400000000ff */
[----:B------:R-:W-:Y:S02]  /*b530*/  LEA.HI.SX32 R68, R68, R77, 0x1b ;  /* 0x0000004d44447211 */ /* 0x000fe400078fdaff */
[----:B------:R-:W-:Y:S02]  /*b540*/  SHF.L.U32 R64, R64, 0x1, RZ ;  /* 0x0000000140407819 */ /* 0x000fe400000006ff */
[----:B------:R-:W-:-:S02]  /*b550*/  F2FP.PACK_AB R20, R20, R21 ;  /* 0x000000151414723e */ /* 0x000fc400000000ff */
[----:B------:R-:W-:Y:S01]  /*b560*/  ISETP.NE.AND P0, PT, R132, RZ, PT ;  /* 0x000000ff8400720c */ /* 0x000fe20003f05270 */
[----:B------:R4:W-:Y:S01]  /*b570*/  STS.U16 [R61+0xe], R30 ;  /* 0x00000e1e3d007388 */ /* 0x0009e20000000400 */
[----:B------:R-:W-:Y:S02]  /*b580*/  LEA.HI.SX32 R69, R69, R77, 0x1b ;  /* 0x0000004d45457211 */ /* 0x000fe400078fdaff */
[----:B0-----:R-:W-:Y:S02]  /*b590*/  PRMT R28, R25, 0x7632, R28 ;  /* 0x00007632191c7816 */ /* 0x001fe4000000001c */
[----:B------:R-:W-:Y:S01]  /*b5a0*/  SHF.L.U32 R65, R65, 0x1, RZ ;  /* 0x0000000141417819 */ /* 0x000fe200000006ff */
[----:B------:R-:W-:Y:S01]  /*b5b0*/  STS.U16 [R62+0x10], R29 ;  /* 0x0000101d3e007388 */ /* 0x000fe20000000400 */
[----:B------:R-:W-:Y:S01]  /*b5c0*/  SHF.L.U32 R66, R66, 0x1, RZ ;  /* 0x0000000142427819 */ /* 0x000fe200000006ff */
[----:B------:R-:W-:Y:S01]  /*b5d0*/  @!P1 FMUL.FTZ R24, R34, -1.4426950216293334961 ;  /* 0xbfb8aa3b22189820 */ /* 0x000fe20000410000 */
[----:B------:R-:W-:Y:S01]  /*b5e0*/  SHF.L.U32 R67, R67, 0x1, RZ ;  /* 0x0000000143437819 */ /* 0x000fe200000006ff */
[----:B------:R-:W-:Y:S01]  /*b5f0*/  STS.U16 [R63+0x12], R31 ;  /* 0x0000121f3f007388 */ /* 0x000fe20000000400 */
[----:B----4-:R-:W-:-:S02]  /*b600*/  PRMT R30, R22, 0x7632, R30 ;  /* 0x00007632161e7816 */ /* 0x010fc4000000001e */
[----:B------:R-:W-:Y:S01]  /*b610*/  PRMT R34, R20, 0x7610, R34 ;  /* 0x0000761014227816 */ /* 0x000fe20000000022 */
[----:B------:R-:W-:Y:S01]  /*b620*/  STS.U16 [R64+0x14], R25 ;  /* 0x0000141940007388 */ /* 0x000fe20000000400 */
[----:B------:R-:W-:Y:S02]  /*b630*/  SHF.L.U32 R68, R68, 0x1, RZ ;  /* 0x0000000144447819 */ /* 0x000fe400000006ff */
[----:B------:R-:W-:Y:S01]  /*b640*/  PRMT R32, R20, 0x7632, R32 ;  /* 0x0000763214207816 */ /* 0x000fe20000000020 */
[----:B------:R-:W-:Y:S01]  /*b650*/  STS.U16 [R65+0x16], R28 ;  /* 0x0000161c41007388 */ /* 0x000fe20000000400 */
[----:B------:R-:W-:-:S03]  /*b660*/  SHF.L.U32 R69, R69, 0x1, RZ ;  /* 0x0000000145457819 */ /* 0x000fc600000006ff */
[----:B------:R-:W-:Y:S01]  /*b670*/  STS.U16 [R66+0x18], R22 ;  /* 0x0000181642007388 */ /* 0x000fe20000000400 */
[----:B------:R-:W-:-:S03]  /*b680*/  @!P4 FMUL.FTZ R40, R40, R71 ;  /* 0x000000472828c220 */ /* 0x000fc60000410000 */
[----:B------:R-:W-:Y:S01]  /*b690*/  STS.U16 [R67+0x1a], R30 ;  /* 0x00001a1e43007388 */ /* 0x000fe20000000400 */
[----:B------:R-:W-:-:S03]  /*b6a0*/  @!P2 FMUL.FTZ R42, R42, R73 ;  /* 0x000000492a2aa220 */ /* 0x000fc60000410000 */
[----:B------:R-:W-:Y:S01]  /*b6b0*/  STS.U16 [R68+0x1c], R34 ;  /* 0x00001c2244007388 */ /* 0x000fe20000000400 */
[----:B------:R-:W-:Y:S01]  /*b6c0*/  @!P6 FMUL.FTZ R44, R44, R75 ;  /* 0x0000004b2c2ce220 */ /* 0x000fe20000410000 */
[----:B-1----:R-:W-:Y:S01]  /*b6d0*/  HADD2.F32 R19, -RZ, R19.H0_H0 ;  /* 0x20000013ff137230 */ /* 0x002fe20000004100 */
[----:B------:R-:W-:Y:S01]  /*b6e0*/  @!P3 FMUL.FTZ R26, R43, -1.4426950216293334961 ;  /* 0xbfb8aa3b2b1ab820 */ /* 0x000fe20000410000 */
[----:B------:R-:W-:Y:S01]  /*b6f0*/  STS.U16 [R69+0x1e], R32 ;  /* 0x00001e2045007388 */ /* 0x000fe20000000400 */
[----:B------:R-:W-:-:S06]  /*b700*/  NOP ;  /* 0x0000000000007918 */ /* 0x000fcc0000000000 */
[----:B------:R-:W-:Y:S01]  /*b710*/  LDS.U16 R29, [R123] ;  /* 0x000000007b1d7984 */ /* 0x000fe20000000400 */
[----:B------:R-:W-:-:S03]  /*b720*/  HADD2.F32 R16, -RZ, R16.H0_H0 ;  /* 0x20000010ff107230 */ /* 0x000fc60000004100 */
        /* <DEDUP_REMOVED lines=18> */
[----:B------:R-:W-:Y:S01]  /*b850*/  HADD2.F32 R18, -RZ, R18.H0_H0 ;  /* 0x20000012ff127230 */ /* 0x000fe20000004100 */
[----:B------:R-:W-:Y:S01]  /*b860*/  FADD.FTZ R16, R16, UR5 ;  /* 0x0000000510107e21 */ /* 0x000fe20008010000 */
[----:B------:R-:W-:Y:S01]  /*b870*/  FSETP.GTU.FTZ.AND P4, PT, R19, 20, PT ;  /* 0x41a000001300780b */ /* 0x000fe20003f9c000 */
[----:B--2---:R-:W-:Y:S02]  /*b880*/  HADD2.F32 R48, -RZ, R48.H0_H0 ;  /* 0x20000030ff307230 */ /* 0x004fe40000004100 */
[----:B------:R-:W-:Y:S01]  /*b890*/  FADD.FTZ R18, R18, UR5 ;  /* 0x0000000512127e21 */ /* 0x000fe20008010000 */
[----:B------:R-:W-:Y:S01]  /*b8a0*/  FSETP.GTU.FTZ.AND P6, PT, R16, 20, PT ;  /* 0x41a000001000780b */ /* 0x000fe20003fdc000 */
[----:B---3--:R-:W-:-:S03]  /*b8b0*/  @!P5 FMUL.FTZ R47, R47, R76 ;  /* 0x0000004c2f2fd220 */ /* 0x008fc60000410000 */
[----:B------:R-:W-:Y:S01]  /*b8c0*/  FSETP.GTU.FTZ.AND P5, PT, R18, 20, PT ;  /* 0x41a000001200780b */ /* 0x000fe20003fbc000 */
[----:B------:R-:W-:-:S04]  /*b8d0*/  FADD.FTZ R48, R48, UR5 ;  /* 0x0000000530307e21 */ /* 0x000fc80008010000 */
[----:B------:R-:W-:Y:S01]  /*b8e0*/  @!P4 FMUL.FTZ R19, R19, -1.4426950216293334961 ;  /* 0xbfb8aa3b1313c820 */ /* 0x000fe20000410000 */
[----:B------:R-:W-:-:S03]  /*b8f0*/  FSETP.GTU.FTZ.AND P2, PT, R48, 20, PT ;  /* 0x41a000003000780b */ /* 0x000fc60003f5c000 */
[----:B------:R-:W-:Y:S01]  /*b900*/  @!P6 FMUL.FTZ R16, R16, -1.4426950216293334961 ;  /* 0xbfb8aa3b1010e820 */ /* 0x000fe20000410000 */
[----:B------:R-:W0:Y:S03]  /*b910*/  LDS R91, [0x840] ;  /* 0x00084000ff5b7984 */ /* 0x000e260000000800 */
[----:B------:R-:W-:Y:S01]  /*b920*/  @!P5 FMUL.FTZ R18, R18, -1.4426950216293334961 ;  /* 0xbfb8aa3b1212d820 */ /* 0x000fe20000410000 */
[----:B------:R-:W1:Y:S08]  /*b930*/  @!P4 MUFU.EX2 R19, R19 ;  /* 0x000000130013c308 */ /* 0x000e700000000800 */
[----:B------:R-:W2:Y:S01]  /*b940*/  @!P6 MUFU.EX2 R16, R16 ;  /* 0x000000100010e308 */ /* 0x000ea20000000800 */
[----:B------:R-:W-:-:S07]  /*b950*/  @!P2 FMUL.FTZ R27, R48, -1.4426950216293334961 ;  /* 0xbfb8aa3b301ba820 */ /* 0x000fce0000410000 */
[----:B------:R-:W3:Y:S08]  /*b960*/  @!P3 MUFU.EX2 R26, R26 ;  /* 0x0000001a001ab308 */ /* 0x000ef00000000800 */
[----:B------:R-:W4:Y:S08]  /*b970*/  @!P5 MUFU.EX2 R18, R18 ;  /* 0x000000120012d308 */ /* 0x000f300000000800 */
[----:B------:R-:W5:Y:S01]  /*b980*/  @!P1 MUFU.EX2 R24, R24 ;  /* 0x0000001800189308 */ /* 0x000f620000000800 */
[----:B-1----:R-:W-:-:S02]  /*b990*/  @!P4 FADD.FTZ R19, R19, 1 ;  /* 0x3f8000001313c421 */ /* 0x002fc40000010000 */
[----:B--2---:R-:W-:-:S05]  /*b9a0*/  @!P6 FADD.FTZ R16, R16, 1 ;  /* 0x3f8000001010e421 */ /* 0x004fca0000010000 */
[----:B------:R-:W1:Y:S01]  /*b9b0*/  @!P2 MUFU.EX2 R27, R27 ;  /* 0x0000001b001ba308 */ /* 0x000e620000000800 */
[----:B---3--:R-:W-:Y:S02]  /*b9c0*/  @!P3 FADD.FTZ R26, R26, 1 ;  /* 0x3f8000001a1ab421 */ /* 0x008fe40000010000 */
[----:B----4-:R-:W-:-:S05]  /*b9d0*/  @!P5 FADD.FTZ R18, R18, 1 ;  /* 0x3f8000001212d421 */ /* 0x010fca0000010000 */
[----:B------:R-:W2:Y:S01]  /*b9e0*/  @!P4 MUFU.RCP R23, R19 ;  /* 0x000000130017c308 */ /* 0x000ea20000001000 */
[----:B-----5:R-:W-:-:S07]  /*b9f0*/  @!P1 FADD.FTZ R24, R24, 1 ;  /* 0x3f80000018189421 */ /* 0x020fce0000010000 */
[----:B------:R3:W4:Y:S01]  /*ba00*/  @!P6 MUFU.RCP R21, R16 ;  /* 0x000000100015e308 */ /* 0x0007220000001000 */
[----:B-1----:R-:W-:Y:S02]  /*ba10*/  @!P2 FADD.FTZ R27, R27, 1 ;  /* 0x3f8000001b1ba421 */ /* 0x002fe40000010000 */
[----:B---3--:R-:W-:-:S05]  /*ba20*/  IMAD R16, R136, c[0x0][0x2d8], RZ ;  /* 0x0000b60088107a24 */ /* 0x008fca00078e02ff */
[----:B------:R1:W3:Y:S01]  /*ba30*/  @!P5 MUFU.RCP R20, R18 ;  /* 0x000000120014d308 */ /* 0x0002e20000001000 */
[----:B------:R-:W-:-:S07]  /*ba40*/  IMAD R93, R137, c[0x0][0x2dc], R16 ;  /* 0x0000b700895d7a24 */ /* 0x000fce00078e0210 */
[----:B------:R-:W5:Y:S01]  /*ba50*/  @!P3 MUFU.RCP R26, R26 ;  /* 0x0000001a001ab308 */ /* 0x000f620000001000 */
[----:B-1----:R-:W-:-:S05]  /*ba60*/  IMAD.WIDE.U32 R18, R137, c[0x0][0x2d8], RZ ;  /* 0x0000b60089127a25 */ /* 0x002fca00078e00ff */
[----:B------:R-:W-:Y:S02]  /*ba70*/  IADD3 R19, R19, R93, RZ ;  /* 0x0000005d13137210 */ /* 0x000fe40007ffe0ff */
[----:B------:R-:W1:Y:S01]  /*ba80*/  @!P1 MUFU.RCP R24, R24 ;  /* 0x0000001800189308 */ /* 0x000e620000001000 */
[----:B--2---:R-:W-:Y:S01]  /*ba90*/  @!P4 FMUL.FTZ R50, R50, R23 ;  /* 0x000000173232c220 */ /* 0x004fe20000410000 */
[----:B0-----:R-:W-:Y:S01]  /*baa0*/  ISETP.GE.AND P4, PT, R124, R91, PT ;  /* 0x0000005b7c00720c */ /* 0x001fe20003f86270 */
[----:B------:R-:W-:Y:S02]  /*bab0*/  IMAD R16, R138, c[0x0][0x2e0], RZ ;  /* 0x0000b8008a107a24 */ /* 0x000fe400078e02ff */
[----:B------:R-:W-:-:S03]  /*bac0*/  IMAD R95, R130, -0x400, R135 ;  /* 0xfffffc00825f7824 */ /* 0x000fc600078e0287 */
[----:B------:R-:W0:Y:S01]  /*bad0*/  @!P2 MUFU.RCP R27, R27 ;  /* 0x0000001b001ba308 */ /* 0x000e220000001000 */
[----:B------:R-:W-:Y:S01]  /*bae0*/  IMAD.WIDE.U32 R18, R139, c[0x0][0x2e0], R18 ;  /* 0x0000b8008b127a25 */ /* 0x000fe200078e0012 */
[----:B------:R-:W-:-:S03]  /*baf0*/  SHF.R.S32.HI R109, RZ, 0x1f, R95 ;  /* 0x0000001fff6d7819 */ /* 0x000fc6000001145f */
[----:B----4-:R-:W-:Y:S02]  /*bb00*/  @!P6 FMUL.FTZ R46, R46, R21 ;  /* 0x000000152e2ee220 */ /* 0x010fe40000410000 */
[----:B------:R-:W-:Y:S01]  /*bb10*/  IMAD R21, R139, c[0x0][0x2e4], R16 ;  /* 0x0000b9008b157a24 */ /* 0x000fe200078e0210 */
[----:B------:R-:W-:Y:S01]  /*bb20*/  IADD3 R16, P6, R95, R18, RZ ;  /* 0x000000125f107210 */ /* 0x000fe20007fde0ff */
[----:B---3--:R-:W-:Y:S01]  /*bb30*/  @!P5 FMUL.FTZ R49, R49, R20 ;  /* 0x000000143131d220 */ /* 0x008fe20000410000 */
[C---:B------:R-:W-:Y:S01]  /*bb40*/  LEA R25, P5, R124.reuse, c[0x0][0x330], 0x1 ;  /* 0x0000cc007c197a11 */ /* 0x040fe200078a08ff */
[----:B-----5:R-:W-:Y:S01]  /*bb50*/  @!P3 FMUL.FTZ R51, R51, R26 ;  /* 0x0000001a3333b220 */ /* 0x020fe20000410000 */
[----:B------:R-:W-:Y:S01]  /*bb60*/  SHF.R.S32.HI R26, RZ, 0x1f, R124 ;  /* 0x0000001fff1a7819 */ /* 0x000fe2000001147c */
[----:B-1----:R-:W-:Y:S01]  /*bb70*/  @!P1 FMUL.FTZ R55, R55, R24 ;  /* 0x0000001837379220 */ /* 0x002fe20000410000 */
[----:B------:R-:W-:Y:S02]  /*bb80*/  IADD3.X R19, R109, R21, R19, P6, !PT ;  /* 0x000000156d137210 */ /* 0x000fe400037fe413 */
[----:B------:R-:W-:-:S02]  /*bb90*/  LEA.HI.X R20, R124, c[0x0][0x334], R26, 0x1, P5 ;  /* 0x0000cd007c147a11 */ /* 0x000fc400028f0c1a */
[----:B------:R-:W-:Y:S01]  /*bba0*/  LEA R24, P6, R16, R25, 0x1 ;  /* 0x0000001910187211 */ /* 0x000fe200078c08ff */
[----:B------:R-:W-:Y:S01]  /*bbb0*/  BSSY B0, `(.L_x_4253) ;  /* 0x0000012000007945 */ /* 0x000fe20003800000 */
[----:B------:R-:W-:Y:S01]  /*bbc0*/  IADD3 R18, P5, R124, R125, RZ ;  /* 0x0000007d7c127210 */ /* 0x000fe20007fbe0ff */
[----:B0-----:R-:W-:Y:S01]  /*bbd0*/  @!P2 FMUL.FTZ R52, R52, R27 ;  /* 0x0000001b3434a220 */ /* 0x001fe20000410000 */
[----:B------:R-:W-:Y:S02]  /*bbe0*/  LEA.HI.X R25, R16, R20, R19, 0x1, P6 ;  /* 0x0000001410197211 */ /* 0x000fe400030f0c13 */
[-C--:B------:R-:W-:Y:S02]  /*bbf0*/  ISETP.GE.AND P1, PT, R14, R91.reuse, PT ;  /* 0x0000005b0e00720c */ /* 0x080fe40003f26270 */
[-C--:B------:R-:W-:Y:S02]  /*bc00*/  ISETP.GE.AND P2, PT, R0, R91.reuse, PT ;  /* 0x0000005b0000720c */ /* 0x080fe40003f46270 */
[----:B------:R-:W-:-:S02]  /*bc10*/  ISETP.GE.AND P3, PT, R2, R91, PT ;  /* 0x0000005b0200720c */ /* 0x000fc40003f66270 */
        /* <DEDUP_REMOVED lines=11> */
.L_x_4254:
[----:B------:R-:W-:Y:S05]  /*bcd0*/  BSYNC B0 ;  /* 0x0000000000007941 */ /* 0x000fea0003800000 */
.L_x_4253:
        /* <DEDUP_REMOVED lines=15> */
[-C--:B------:R-:W-:Y:S01]  /*bdd0*/  ISETP.GE.AND P5, PT, R9, R91.reuse, PT ;  /* 0x0000005b0900720c */ /* 0x080fe20003fa6270 */
        /* <DEDUP_REMOVED lines=20> */
[----:B------:R-:W-:Y:S01]  /*bf20*/  F2FP.PACK_AB R21, R47, R44 ;  /* 0x0000002c2f15723e */ /* 0x000fe200000000ff */
[----:B------:R-:W-:Y:S01]  /*bf30*/  @!P5 STG.E.U16 [R24.64+-0x540], R81 ;  /* 0xfffac0511800d986 */ /* 0x000fe2000c101506 */
[----:B------:R-:W-:Y:S01]  /*bf40*/  PRMT R29, R40, 0x7632, R29 ;  /* 0x00007632281d7816 */ /* 0x000fe2000000001d */
[----:B------:R-:W-:Y:S01]  /*bf50*/  FADD.FTZ R44, R45, R44 ;  /* 0x0000002c2d2c7221 */ /* 0x000fe20000010000 */
[----:B------:R-:W-:Y:S01]  /*bf60*/  PRMT R30, R20, 0x7610, R30 ;  /* 0x00007610141e7816 */ /* 0x000fe2000000001e */
[----:B------:R-:W-:Y:S01]  /*bf70*/  @!P6 STG.E.U16 [R24.64+-0x500], R83 ;  /* 0xfffb00531800e986 */ /* 0x000fe2000c101506 */
[----:B------:R-:W-:Y:S01]  /*bf80*/  F2FP.PACK_AB R22, R49, R46 ;  /* 0x0000002e3116723e */ /* 0x000fe200000000ff */
[----:B------:R-:W-:-:S02]  /*bf90*/  FADD.FTZ R47, R44, R47 ;  /* 0x0000002f2c2f7221 */ /* 0x000fc40000010000 */
[----:B------:R-:W-:Y:S02]  /*bfa0*/  @!P4 STG.E.U16 [R24.64+-0x4c0], R85 ;  /* 0xfffb40551800c986 */ /* 0x000fe4000c101506 */
[----:B------:R-:W-:Y:S02]  /*bfb0*/  FADD.FTZ R46, R47, R46 ;  /* 0x0000002e2f2e7221 */ /* 0x000fe40000010000 */
[----:B------:R-:W-:Y:S02]  /*bfc0*/  @!P1 STG.E.U16 [R24.64+-0x480], R87 ;  /* 0xfffb805718009986 */ /* 0x000fe4000c101506 */
[----:B------:R-:W-:Y:S02]  /*bfd0*/  FADD.FTZ R49, R46, R49 ;  /* 0x000000312e317221 */ /* 0x000fe40000010000 */
[----:B------:R0:W-:Y:S04]  /*bfe0*/  @!P2 STG.E.U16 [R24.64+-0x7c0], R31 ;  /* 0xfff8401f1800a986 */ /* 0x0001e8000c101506 */
[----:B------:R1:W-:Y:S04]  /*bff0*/  @!P3 STG.E.U16 [R24.64+-0x440], R89 ;  /* 0xfffbc0591800b986 */ /* 0x0003e8000c101506 */
[----:B------:R-:W-:Y:S01]  /*c000*/  BAR.SYNC.DEFER_BLOCKING 0x0 ;  /* 0x0000000000007b1d */ /* 0x000fe20000010000 */
[----:B0-----:R-:W-:-:S02]  /*c010*/  PRMT R31, R21, 0x7610, R31 ;  /* 0x00007610151f7816 */ /* 0x001fc4000000001f */
[----:B-1----:R-:W-:Y:S02]  /*c020*/  PRMT R24, R20, 0x7632, R24 ;  /* 0x0000763214187816 */ /* 0x002fe40000000018 */
[----:B------:R-:W-:Y:S02]  /*c030*/  PRMT R25, R21, 0x7632, R25 ;  /* 0x0000763215197816 */ /* 0x000fe40000000019 */
[----:B------:R-:W-:Y:S01]  /*c040*/  F2FP.PACK_AB R20, R51, R50 ;  /* 0x000000323314723e */ /* 0x000fe200000000ff */
[----:B------:R-:W-:Y:S01]  /*c050*/  FADD.FTZ R50, R49, R50 ;  /* 0x0000003231327221 */ /* 0x000fe20000010000 */
[----:B------:R-:W-:Y:S02]  /*c060*/  F2FP.PACK_AB R21, R55, R52 ;  /* 0x000000343715723e */ /* 0x000fe400000000ff */
[----:B------:R-:W-:Y:S01]  /*c070*/  PRMT R28, R20, 0x7632, R28 ;  /* 0x00007632141c7816 */ /* 0x000fe2000000001c */
[----:B------:R-:W-:-:S04]  /*c080*/  FADD.FTZ R51, R50, R51 ;  /* 0x0000003332337221 */ /* 0x000fc80000010000 */
[----:B------:R-:W-:Y:S01]  /*c090*/  FADD.FTZ R52, R51, R52 ;  /* 0x0000003433347221 */ /* 0x000fe20000010000 */
[----:B------:R-:W-:Y:S03]  /*c0a0*/  STS.U16 [R97], R36 ;  /* 0x0000002461007388 */ /* 0x000fe60000000400 */
[----:B------:R-:W-:Y:S01]  /*c0b0*/  FADD.FTZ R133, R52, R55 ;  /* 0x0000003734857221 */ /* 0x000fe20000010000 */
[----:B------:R0:W-:Y:S04]  /*c0c0*/  STS.U16 [R54+0x2], R27 ;  /* 0x0000021b36007388 */ /* 0x0001e80000000400 */
[----:B------:R-:W-:Y:S04]  /*c0d0*/  STS.U16 [R56+0x4], R38 ;  /* 0x0000042638007388 */ /* 0x000fe80000000400 */
[----:B------:R-:W-:Y:S01]  /*c0e0*/  STS.U16 [R57+0x6], R23 ;  /* 0x0000061739007388 */ /* 0x000fe20000000400 */
[----:B0-----:R-:W-:-:S03]  /*c0f0*/  PRMT R27, R22, 0x7632, R27 ;  /* 0x00007632161b7816 */ /* 0x001fc6000000001b */
[----:B------:R-:W-:Y:S04]  /*c100*/  STS.U16 [R59+0x8], R40 ;  /* 0x000008283b007388 */ /* 0x000fe80000000400 */
[----:B------:R-:W-:Y:S04]  /*c110*/  STS.U16 [R58+0xa], R29 ;  /* 0x00000a1d3a007388 */ /* 0x000fe80000000400 */
[----:B------:R0:W-:Y:S04]  /*c120*/  STS.U16 [R60+0xc], R30 ;  /* 0x00000c1e3c007388 */ /* 0x0001e80000000400 */
[----:B------:R-:W-:Y:S04]  /*c130*/  STS.U16 [R61+0xe], R24 ;  /* 0x00000e183d007388 */ /* 0x000fe80000000400 */
[----:B------:R-:W-:Y:S01]  /*c140*/  STS.U16 [R62+0x10], R31 ;  /* 0x0000101f3e007388 */ /* 0x000fe20000000400 */
[----:B0-----:R-:W-:-:S03]  /*c150*/  PRMT R30, R21, 0x7632, R30 ;  /* 0x00007632151e7816 */ /* 0x001fc6000000001e */
[----:B------:R-:W-:Y:S04]  /*c160*/  STS.U16 [R63+0x12], R25 ;  /* 0x000012193f007388 */ /* 0x000fe80000000400 */
[----:B------:R-:W-:Y:S04]  /*c170*/  STS.U16 [R64+0x14], R22 ;  /* 0x0000141640007388 */ /* 0x000fe80000000400 */
[----:B------:R-:W-:Y:S04]  /*c180*/  STS.U16 [R65+0x16], R27 ;  /* 0x0000161b41007388 */ /* 0x000fe80000000400 */
[----:B------:R0:W-:Y:S04]  /*c190*/  STS.U16 [R66+0x18], R20 ;  /* 0x0000181442007388 */ /* 0x0001e80000000400 */
[----:B------:R-:W-:Y:S04]  /*c1a0*/  STS.U16 [R67+0x1a], R28 ;  /* 0x00001a1c43007388 */ /* 0x000fe80000000400 */
[----:B------:R1:W-:Y:S01]  /*c1b0*/  STS.U16 [R68+0x1c], R21 ;  /* 0x00001c1544007388 */ /* 0x0003e20000000400 */
[----:B0-----:R-:W-:-:S03]  /*c1c0*/  IMAD R20, R136, c[0x0][0x2f8], RZ ;  /* 0x0000be0088147a24 */ /* 0x001fc600078e02ff */
[----:B------:R-:W-:Y:S01]  /*c1d0*/  STS.U16 [R69+0x1e], R30 ;  /* 0x00001e1e45007388 */ /* 0x000fe20000000400 */
[----:B------:R-:W-:-:S06]  /*c1e0*/  NOP ;  /* 0x0000000000007918 */ /* 0x000fcc0000000000 */
[----:B------:R-:W-:Y:S01]  /*c1f0*/  LDS.U16 R123, [R123] ;  /* 0x000000007b7b7984 */ /* 0x000fe20000000400 */
[----:B-1----:R-:W-:-:S03]  /*c200*/  IMAD R21, R137, c[0x0][0x2fc], R20 ;  /* 0x0000bf0089157a24 */ /* 0x002fc600078e0214 */
        /* <DEDUP_REMOVED lines=17> */
[----:B0-----:R-:W-:-:S05]  /*c320*/  IMAD.WIDE.U32 R16, R137, c[0x0][0x2f8], RZ ;  /* 0x0000be0089107a25 */ /* 0x001fca00078e00ff */
[----:B------:R-:W-:Y:S01]  /*c330*/  IADD3 R43, R17, R21, RZ ;  /* 0x00000015112b7210 */ /* 0x000fe20007ffe0ff */
[----:B------:R-:W0:Y:S02]  /*c340*/  LDS R39, [0x840] ;  /* 0x00084000ff277984 */ /* 0x000e240000000800 */
[C---:B0-----:R-:W-:Y:S02]  /*c350*/  ISETP.GE.AND P0, PT, R124.reuse, R39, PT ;  /* 0x000000277c00720c */ /* 0x041fe40003f06270 */
        /* <DEDUP_REMOVED lines=12> */
.L_x_4256:
[----:B------:R-:W-:Y:S05]  /*c420*/  BSYNC B0 ;  /* 0x0000000000007941 */ /* 0x000fea0003800000 */
.L_x_4255:
[----:B------:R-:W-:Y:S01]  /*c430*/  MOV R17, R43 ;  /* 0x0000002b00117202 */ /* 0x000fe20000000f00 */
[----:B0-----:R-:W-:Y:S01]  /*c440*/  IMAD R20, R138, c[0x0][0x300], RZ ;  /* 0x0000c0008a147a24 */ /* 0x001fe200078e02ff */
[----:B------:R-:W-:Y:S01]  /*c450*/  LEA R18, P1, R124, c[0x0][0x340], 0x1 ;  /* 0x0000d0007c127a11 */ /* 0x000fe200078208ff */
[----:B------:R-:W-:Y:S01]  /*c460*/  UIADD3 UR10, UP0, UR10, -0x800, URZ ;  /* 0xfffff8000a0a7890 */ /* 0x000fe2000ff1e03f */
[-C--:B------:R-:W-:Y:S01]  /*c470*/  ISETP.GE.AND P3, PT, R15, R39.reuse, PT ;  /* 0x000000270f00720c */ /* 0x080fe20003f66270 */
[C---:B------:R-:W-:Y:S01]  /*c480*/  IMAD.WIDE.U32 R16, R139.reuse, c[0x0][0x300], R16 ;  /* 0x0000c0008b107a25 */ /* 0x040fe200078e0010 */
[-C--:B------:R-:W-:Y:S01]  /*c490*/  ISETP.GE.AND P4, PT, R14, R39.reuse, PT ;  /* 0x000000270e00720c */ /* 0x080fe20003f86270 */
[----:B------:R-:W-:Y:S01]  /*c4a0*/  UIADD3 UR12, UP1, UR12, -0x800, URZ ;  /* 0xfffff8000c0c7890 */ /* 0x000fe2000ff3e03f */
[----:B------:R-:W-:Y:S01]  /*c4b0*/  LEA.HI.X R15, R124, c[0x0][0x344], R41, 0x1, P1 ;  /* 0x0000d1007c0f7a11 */ /* 0x000fe200008f0c29 */
[----:B------:R-:W-:Y:S01]  /*c4c0*/  IMAD R20, R139, c[0x0][0x304], R20 ;  /* 0x0000c1008b147a24 */ /* 0x000fe200078e0214 */
[----:B------:R-:W-:Y:S01]  /*c4d0*/  IADD3 R16, P0, R95, R16, RZ ;  /* 0x000000105f107210 */ /* 0x000fe20007f1e0ff */
[----:B------:R-:W-:Y:S01]  /*c4e0*/  UIADD3 UR8, UP2, UR8, -0x800, URZ ;  /* 0xfffff80008087890 */ /* 0x000fe2000ff5e03f */
[-C--:B------:R-:W-:Y:S01]  /*c4f0*/  ISETP.GE.AND P5, PT, R0, R39.reuse, PT ;  /* 0x000000270000720c */ /* 0x080fe20003fa6270 */
        /* <DEDUP_REMOVED lines=37> */
.L_x_4182:
        /* <DEDUP_REMOVED lines=29> */
.L_x_4259:
[----:B------:R-:W-:Y:S05]  /*c920*/  BSYNC B0 ;  /* 0x0000000000007941 */ /* 0x000fea0003800000 */
.L_x_4258:
[----:B------:R-:W-:Y:S01]  /*c930*/  BSSY B0, `(.L_x_4260) ;  /* 0x000001d000007945 */ /* 0x000fe20003800000 */
[----:B------:R-:W-:Y:S05]  /*c940*/  @!P0 BRA `(.L_x_4261) ;  /* 0x000001a000008947 */ /* 0x000fea0003800000 */
[----:B------:R-:W-:Y:S06]  /*c950*/  BAR.SYNC.DEFER_BLOCKING 0x0 ;  /* 0x0000000000007b1d */ /* 0x000fec0000010000 */
[----:B------:R-:W4:Y:S04]  /*c960*/  SHFL.DOWN P0, R0, R133, 0x1, 0x1f ;  /* 0x08201f0085007f89 */ /* 0x000f280000000000 */
[----:B------:R-:W5:Y:S04]  /*c970*/  S2R R6, SR_LANEID ;  /* 0x0000000000067919 */ /* 0x000f680000000000 */
[----:B------:R-:W0:Y:S01]  /*c980*/  S2R R21, SR_TID.X ;  /* 0x0000000000157919 */ /* 0x000e220000002100 */
[----:B----4-:R-:W-:Y:S01]  /*c990*/  @P0 FADD R0, R0, R133 ;  /* 0x0000008500000221 */ /* 0x010fe20000000000 */
[----:B-----5:R-:W-:-:S04]  /*c9a0*/  ISETP.NE.AND P2, PT, R6, RZ, PT ;  /* 0x000000ff0600720c */ /* 0x020fc80003f45270 */
[----:B------:R-:W4:Y:S01]  /*c9b0*/  SHFL.DOWN P0, R3, R0, 0x2, 0x1f ;  /* 0x08401f0000037f89 */ /* 0x000f220000000000 */
[----:B0-----:R-:W-:-:S08]  /*c9c0*/  ISETP.NE.AND P1, PT, R21, RZ, PT ;  /* 0x000000ff1500720c */ /* 0x001fd00003f25270 */
[----:B------:R-:W-:-:S04]  /*c9d0*/  @!P2 SHF.R.S32.HI R6, RZ, 0x1f, R21 ;  /* 0x0000001fff06a819 */ /* 0x000fc80000011415 */
[----:B------:R-:W-:Y:S01]  /*c9e0*/  @!P2 LEA.HI R6, R6, R21, RZ, 0x5 ;  /* 0x000000150606a211 */ /* 0x000fe200078f28ff */
[----:B----4-:R-:W-:-:S05]  /*c9f0*/  @P0 FADD R3, R0, R3 ;  /* 0x0000000300030221 */ /* 0x010fca0000000000 */
[----:B------:R-:W0:Y:S02]  /*ca00*/  SHFL.DOWN P0, R2, R3, 0x4, 0x1f ;  /* 0x08801f0003027f89 */ /* 0x000e240000000000 */
[----:B0-----:R-:W-:Y:S01]  /*ca10*/  @P0 FADD R2, R3, R2 ;  /* 0x0000000203020221 */ /* 0x001fe20000000000 */
[----:B------:R-:W-:-:S04]  /*ca20*/  @!P2 SHF.R.S32.HI R3, RZ, 0x5, R6 ;  /* 0x00000005ff03a819 */ /* 0x000fc80000011406 */
        /* <DEDUP_REMOVED lines=12> */
.L_x_4261:
[----:B------:R-:W4:Y:S02]  /*caf0*/  S2R R21, SR_TID.X ;  /* 0x0000000000157919 */ /* 0x000f240000002100 */
.L_x_4262:
[----:B------:R-:W-:Y:S05]  /*cb00*/  BSYNC B0 ;  /* 0x0000000000007941 */ /* 0x000fea0003800000 */
.L_x_4260:
        /* <DEDUP_REMOVED lines=22> */
.L_x_4263:
        /* <DEDUP_REMOVED lines=64> */
.L_x_4220:
[----:B------:R-:W-:Y:S01]  /*d070*/  HFMA2.MMA R67, -RZ, RZ, 0, 5.9604644775390625e-08 ;  /* 0x00000001ff437435 */ /* 0x000fe200000001ff */
[----:B------:R-:W-:Y:S02]  /*d080*/  MOV R212, R66 ;  /* 0x0000004200d47202 */ /* 0x000fe40000000f00 */
[----:B------:R-:W-:Y:S02]  /*d090*/  MOV R68, RZ ;  /* 0x000000ff00447202 */ /* 0x000fe40000000f00 */
[----:B------:R-:W-:-:S02]  /*d0a0*/  MOV R69, 0xffffffff ;  /* 0xffffffff00457802 */ /* 0x000fc40000000f00 */
[----:B------:R-:W-:Y:S02]  /*d0b0*/  MOV R64, 0xd0d0 ;  /* 0x0000d0d000407802 */ /* 0x000fe40000000f00 */
[----:B0-2--5:R-:W-:Y:S05]  /*d0c0*/  CALL.REL.NOINC `($__internal_104_$__cuda_sm70_shflsync_up) ;  /* 0x00001e5000007944 */ /* 0x025fea0003c00000 */
[----:B-1----:R-:W-:Y:S01]  /*d0d0*/  MOV R211, R69 ;  /* 0x0000004500d37202 */ /* 0x002fe20000000f00 */
[----:B0-----:R-:W-:Y:S05]  /*d0e0*/  BRA `(.L_x_4264) ;  /* 0xffff917000007947 */ /* 0x001fea000383ffff */
.L_x_4221:
[----:B------:R-:W-:Y:S01]  /*d0f0*/  HFMA2.MMA R67, -RZ, RZ, 0, 5.9604644775390625e-08 ;  /* 0x00000001ff437435 */ /* 0x000fe200000001ff */
[----:B------:R-:W-:Y:S02]  /*d100*/  MOV R212, R214 ;  /* 0x000000d600d47202 */ /* 0x000fe40000000f00 */
[----:B------:R-:W-:Y:S02]  /*d110*/  MOV R68, RZ ;  /* 0x000000ff00447202 */ /* 0x000fe40000000f00 */
[----:B------:R-:W-:Y:S02]  /*d120*/  MOV R69, 0xffffffff ;  /* 0xffffffff00457802 */ /* 0x000fe40000000f00 */
[----:B------:R-:W-:Y:S02]  /*d130*/  MOV R64, 0xd150 ;  /* 0x0000d15000407802 */ /* 0x000fe40000000f00 */
[----:B0123-5:R-:W-:Y:S05]  /*d140*/  CALL.REL.NOINC `($__internal_104_$__cuda_sm70_shflsync_up) ;  /* 0x00001dd000007944 */ /* 0x02ffea0003c00000 */
[----:B0-----:R-:W-:Y:S01]  /*d150*/  HFMA2.MMA R67, -RZ, RZ, 0, 5.9604644775390625e-08 ;  /* 0x00000001ff437435 */ /* 0x001fe200000001ff */
[----:B-1----:R-:W-:Y:S02]  /*d160*/  MOV R213, R69 ;  /* 0x0000004500d57202 */ /* 0x002fe40000000f00 */
[----:B------:R-:W-:-:S02]  /*d170*/  MOV R212, R70 ;  /* 0x0000004600d47202 */ /* 0x000fc40000000f00 */
[----:B------:R-:W-:Y:S02]  /*d180*/  MOV R68, RZ ;  /* 0x000000ff00447202 */ /* 0x000fe40000000f00 */
[----:B------:R-:W-:Y:S02]  /*d190*/  MOV R69, 0xffffffff ;  /* 0xffffffff00457802 */ /* 0x000fe40000000f00 */
[----:B------:R-:W-:Y:S02]  /*d1a0*/  MOV R64, 0xd1c0 ;  /* 0x0000d1c000407802 */ /* 0x000fe40000000f00 */
[----:B------:R-:W-:Y:S05]  /*d1b0*/  CALL.REL.NOINC `($__internal_104_$__cuda_sm70_shflsync_up) ;  /* 0x00001d6000007944 */ /* 0x000fea0003c00000 */
[----:B0-----:R-:W-:Y:S01]  /*d1c0*/  HFMA2.MMA R67, -RZ, RZ, 0, 5.9604644775390625e-08 ;  /* 0x00000001ff437435 */ /* 0x001fe200000001ff */
[----:B-1----:R-:W-:Y:S02]  /*d1d0*/  MOV R215, R69 ;  /* 0x0000004500d77202 */ /* 0x002fe40000000f00 */
[----:B------:R-:W-:Y:S02]  /*d1e0*/  MOV R212, R71 ;  /* 0x0000004700d47202 */ /* 0x000fe40000000f00 */
[----:B------:R-:W-:Y:S02]  /*d1f0*/  MOV R68, RZ ;  /* 0x000000ff00447202 */ /* 0x000fe40000000f00 */
[----:B------:R-:W-:-:S02]  /*d200*/  MOV R69, 0xffffffff ;  /* 0xffffffff00457802 */ /* 0x000fc40000000f00 */
[----:B------:R-:W-:Y:S02]  /*d210*/  MOV R64, 0xd230 ;  /* 0x0000d23000407802 */ /* 0x000fe40000000f00 */
[----:B------:R-:W-:Y:S05]  /*d220*/  CALL.REL.NOINC `($__internal_104_$__cuda_sm70_shflsync_up) ;  /* 0x00001cf000007944 */ /* 0x000fea0003c00000 */
        /* <DEDUP_REMOVED lines=20> */
[----:B------:R-:W-:Y:S05]  /*d370*/  CALL.REL.NOINC `($__internal_104_$__cuda_sm70_shflsync_up) ;  /* 0x00001ba000007944 */ /* 0x000fea0003c00000 */
[----:B0-----:R-:W-:Y:S01]  /*d380*/  HFMA2.MMA R67, -RZ, RZ, 0, 1.1920928955078125e-07 ;  /* 0x00000002ff437435 */ /* 0x001fe200000001ff */
[----:B-1----:R-:W-:Y:S02]  /*d390*/  MOV R66, R69 ;  /* 0x0000004500427202 */ /* 0x002fe40000000f00 */
[----:B------:R-:W-:Y:S02]  /*d3a0*/  MOV R212, R216 ;  /* 0x000000d800d47202 */ /* 0x000fe40000000f00 */
[----:B------:R-:W-:Y:S02]  /*d3b0*/  MOV R68, RZ ;  /* 0x000000ff00447202 */ /* 0x000fe40000000f00 */
[----:B------:R-:W-:Y:S02]  /*d3c0*/  MOV R69, 0xffffffff ;  /* 0xffffffff00457802 */ /* 0x000fe40000000f00 */
[----:B------:R-:W-:Y:S02]  /*d3d0*/  MOV R64, 0xd3f0 ;  /* 0x0000d3f000407802 */ /* 0x000fe40000000f00 */
[----:B------:R-:W-:Y:S05]  /*d3e0*/  CALL.REL.NOINC `($__internal_104_$__cuda_sm70_shflsync_up) ;  /* 0x00001b3000007944 */ /* 0x000fea0003c00000 */
[----:B0-----:R-:W-:Y:S01]  /*d3f0*/  HFMA2.MMA R67, -RZ, RZ, 0, 1.1920928955078125e-07 ;  /* 0x00000002ff437435 */ /* 0x001fe200000001ff */
[----:B-1----:R-:W-:-:S02]  /*d400*/  MOV R70, R69 ;  /* 0x0000004500467202 */ /* 0x002fc40000000f00 */
[----:B------:R-:W-:Y:S02]  /*d410*/  MOV R212, R214 ;  /* 0x000000d600d47202 */ /* 0x000fe40000000f00 */
[----:B------:R-:W-:Y:S02]  /*d420*/  MOV R68, RZ ;  /* 0x000000ff00447202 */ /* 0x000fe40000000f00 */
[----:B------:R-:W-:Y:S02]  /*d430*/  MOV R69, 0xffffffff ;  /* 0xffffffff00457802 */ /* 0x000fe40000000f00 */
[----:B------:R-:W-:Y:S02]  /*d440*/  MOV R64, 0xd460 ;  /* 0x0000d46000407802 */ /* 0x000fe40000000f00 */
[----:B------:R-:W-:Y:S05]  /*d450*/  CALL.REL.NOINC `($__internal_104_$__cuda_sm70_shflsync_up) ;  /* 0x00001ac000007944 */ /* 0x000fea0003c00000 */
[----:B0-----:R-:W-:Y:S01]  /*d460*/  HFMA2.MMA R67, -RZ, RZ, 0, 1.1920928955078125e-07 ;  /* 0x00000002ff437435 */ /* 0x001fe200000001ff */
[----:B-1----:R-:W-:Y:S02]  /*d470*/  MOV R71, R69 ;  /* 0x0000004500477202 */ /* 0x002fe40000000f00 */
[----:B------:R-:W-:Y:S02]  /*d480*/  MOV R212, R213 ;  /* 0x000000d500d47202 */ /* 0x000fe40000000f00 */
[----:B------:R-:W-:-:S02]  /*d490*/  MOV R68, RZ ;  /* 0x000000ff00447202 */ /* 0x000fc40000000f00 */
[----:B------:R-:W-:Y:S02]  /*d4a0*/  MOV R69, 0xffffffff ;  /* 0xffffffff00457802 */ /* 0x000fe40000000f00 */
[----:B------:R-:W-:Y:S02]  /*d4b0*/  MOV R64, 0xd4d0 ;  /* 0x0000d4d000407802 */ /* 0x000fe40000000f00 */
[----:B------:R-:W-:Y:S05]  /*d4c0*/  CALL.REL.NOINC `($__internal_104_$__cuda_sm70_shflsync_up) ;  /* 0x00001a5000007944 */ /* 0x000fea0003c00000 */
        /* <DEDUP_REMOVED lines=17> */
[----:B------:R-:W-:Y:S05]  /*d5e0*/  CALL.REL.NOINC `($__internal_104_$__cuda_sm70_shflsync_up) ;  /* 0x0000193000007944 */ /* 0x000fea0003c00000 */
[----:B0-----:R-:W-:Y:S01]  /*d5f0*/  HFMA2.MMA R67, -RZ, RZ, 0, 2.384185791015625e-07 ;  /* 0x00000004ff437435 */ /* 0x001fe200000001ff */
[----:B-1----:R-:W-:-:S02]  /*d600*/  MOV R66, R69 ;  /* 0x0000004500427202 */ /* 0x002fc40000000f00 */
[----:B------:R-:W-:Y:S02]  /*d610*/  MOV R212, R216 ;  /* 0x000000d800d47202 */ /* 0x000fe40000000f00 */
[----:B------:R-:W-:Y:S02]  /*d620*/  MOV R68, RZ ;  /* 0x000000ff00447202 */ /* 0x000fe40000000f00 */
[----:B------:R-:W-:Y:S02]  /*d630*/  MOV R69, 0xffffffff ;  /* 0xffffffff00457802 */ /* 0x000fe40000000f00 */
[----:B------:R-:W-:Y:S02]  /*d640*/  MOV R64, 0xd660 ;  /* 0x0000d66000407802 */ /* 0x000fe40000000f00 */
[----:B------:R-:W-:Y:S05]  /*d650*/  CALL.REL.NOINC `($__internal_104_$__cuda_sm70_shflsync_up) ;  /* 0x000018c000007944 */ /* 0x000fea0003c00000 */
[----:B0-----:R-:W-:Y:S01]  /*d660*/  HFMA2.MMA R67, -RZ, RZ, 0, 2.384185791015625e-07 ;  /* 0x00000004ff437435 */ /* 0x001fe200000001ff */
[----:B-1----:R-:W-:Y:S02]  /*d670*/  MOV R70, R69 ;  /* 0x0000004500467202 */ /* 0x002fe40000000f00 */
[----:B------:R-:W-:Y:S02]  /*d680*/  MOV R212, R214 ;  /* 0x000000d600d47202 */ /* 0x000fe40000000f00 */
[----:B------:R-:W-:-:S02]  /*d690*/  MOV R68, RZ ;  /* 0x000000ff00447202 */ /* 0x000fc40000000f00 */
[----:B------:R-:W-:Y:S02]  /*d6a0*/  MOV R69, 0xffffffff ;  /* 0xffffffff00457802 */ /* 0x000fe40000000f00 */
[----:B------:R-:W-:Y:S02]  /*d6b0*/  MOV R64, 0xd6d0 ;  /* 0x0000d6d000407802 */ /* 0x000fe40000000f00 */
[----:B------:R-:W-:Y:S05]  /*d6c0*/  CALL.REL.NOINC `($__internal_104_$__cuda_sm70_shflsync_up) ;  /* 0x0000185000007944 */ /* 0x000fea0003c00000 */
[----:B0-----:R-:W-:Y:S01]  /*d6d0*/  HFMA2.MMA R67, -RZ, RZ, 0, 2.384185791015625e-07 ;  /* 0x00000004ff437435 */ /* 0x001fe200000001ff */
[----:B-1----:R-:W-:Y:S02]  /*d6e0*/  MOV R71, R69 ;  /* 0x0000004500477202 */ /* 0x002fe40000000f00 */
[----:B------:R-:W-:Y:S02]  /*d6f0*/  MOV R212, R213 ;  /* 0x000000d500d47202 */ /* 0x000fe40000000f00 */
[----:B------:R-:W-:Y:S02]  /*d700*/  MOV R68, RZ ;  /* 0x000000ff00447202 */ /* 0x000fe40000000f00 */
[----:B------:R-:W-:Y:S02]  /*d710*/  MOV R69, 0xffffffff ;  /* 0xffffffff00457802 */ /* 0x000fe40000000f00 */
[----:B------:R-:W-:-:S02]  /*d720*/  MOV R64, 0xd740 ;  /* 0x0000d74000407802 */ /* 0x000fc40000000f00 */
[----:B------:R-:W-:Y:S05]  /*d730*/  CALL.REL.NOINC `($__internal_104_$__cuda_sm70_shflsync_up) ;  /* 0x000017e000007944 */ /* 0x000fea0003c00000 */
        /* <DEDUP_REMOVED lines=19> */
[----:B------:R-:W-:Y:S05]  /*d870*/  CALL.REL.NOINC `($__internal_104_$__cuda_sm70_shflsync_up) ;  /* 0x000016a000007944 */ /* 0x000fea0003c00000 */
[----:B0-----:R-:W-:Y:S01]  /*d880*/  HFMA2.MMA R67, -RZ, RZ, 0, 4.76837158203125e-07 ;  /* 0x00000008ff437435 */ /* 0x001fe200000001ff */
[----:B-1----:R-:W-:Y:S02]  /*d890*/  MOV R66, R69 ;  /* 0x0000004500427202 */ /* 0x002fe40000000f00 */
[----:B------:R-:W-:Y:S02]  /*d8a0*/  MOV R212, R216 ;  /* 0x000000d800d47202 */ /* 0x000fe40000000f00 */
[----:B------:R-:W-:Y:S02]  /*d8b0*/  MOV R68, RZ ;  /* 0x000000ff00447202 */ /* 0x000fe40000000f00 */
[----:B------:R-:W-:Y:S02]  /*d8c0*/  MOV R69, 0xffffffff ;  /* 0xffffffff00457802 */ /* 0x000fe40000000f00 */
[----:B------:R-:W-:-:S02]  /*d8d0*/  MOV R64, 0xd8f0 ;  /* 0x0000d8f000407802 */ /* 0x000fc40000000f00 */
[----:B------:R-:W-:Y:S05]  /*d8e0*/  CALL.REL.NOINC `($__internal_104_$__cuda_sm70_shflsync_up) ;  /* 0x0000163000007944 */ /* 0x000fea0003c00000 */
[----:B0-----:R-:W-:Y:S01]  /*d8f0*/  HFMA2.MMA R67, -RZ, RZ, 0, 4.76837158203125e-07 ;  /* 0x00000008ff437435 */ /* 0x001fe200000001ff */
[----:B-1----:R-:W-:-:S02]  /*d900*/  MOV R70, R69 ;  /* 0x0000004500467202 */ /* 0x002fc40000000f00 */
[----:B------:R-:W-:Y:S02]  /*d910*/  MOV R212, R225 ;  /* 0x000000e100d47202 */ /* 0x000fe40000000f00 */
[----:B------:R-:W-:Y:S02]  /*d920*/  MOV R68, RZ ;  /* 0x000000ff00447202 */ /* 0x000fe40000000f00 */
[----:B------:R-:W-:Y:S02]  /*d930*/  MOV R69, 0xffffffff ;  /* 0xffffffff00457802 */ /* 0x000fe40000000f00 */
[----:B------:R-:W-:Y:S02]  /*d940*/  MOV R64, 0xd960 ;  /* 0x0000d96000407802 */ /* 0x000fe40000000f00 */
[----:B------:R-:W-:Y:S05]  /*d950*/  CALL.REL.NOINC `($__internal_104_$__cuda_sm70_shflsync_up) ;  /* 0x000015c000007944 */ /* 0x000fea0003c00000 */
[----:B0-----:R-:W-:Y:S01]  /*d960*/  HFMA2.MMA R67, -RZ, RZ, 0, 4.76837158203125e-07 ;  /* 0x00000008ff437435 */ /* 0x001fe200000001ff */
[----:B-1----:R-:W-:Y:S02]  /*d970*/  MOV R71, R69 ;  /* 0x0000004500477202 */ /* 0x002fe40000000f00 */
[----:B------:R-:W-:Y:S02]  /*d980*/  MOV R212, R215 ;  /* 0x000000d700d47202 */ /* 0x000fe40000000f00 */
[----:B------:R-:W-:-:S02]  /*d990*/  MOV R68, RZ ;  /* 0x000000ff00447202 */ /* 0x000fc40000000f00 */
[----:B------:R-:W-:Y:S02]  /*d9a0*/  MOV R69, 0xffffffff ;  /* 0xffffffff00457802 */ /* 0x000fe40000000f00 */
[----:B------:R-:W-:Y:S02]  /*d9b0*/  MOV R64, 0xd9d0 ;  /* 0x0000d9d000407802 */ /* 0x000fe40000000f00 */
[----:B------:R-:W-:Y:S05]  /*d9c0*/  CALL.REL.NOINC `($__internal_104_$__cuda_sm70_shflsync_up) ;  /* 0x0000155000007944 */ /* 0x000fea0003c00000 */
        /* <DEDUP_REMOVED lines=20> */
[----:B------:R-:W-:Y:S05]  /*db10*/  CALL.REL.NOINC `($__internal_104_$__cuda_sm70_shflsync_up) ;  /* 0x0000140000007944 */ /* 0x000fea0003c00000 */
[----:B0-----:R-:W-:Y:S01]  /*db20*/  HFMA2.MMA R67, -RZ, RZ, 0, 9.5367431640625e-07 ;  /* 0x00000010ff437435 */ /* 0x001fe200000001ff */
[----:B-1----:R-:W-:Y:S02]  /*db30*/  MOV R214, R69 ;  /* 0x0000004500d67202 */ /* 0x002fe40000000f00 */
[----:B------:R-:W-:Y:S02]  /*db40*/  MOV R212, R213 ;  /* 0x000000d500d47202 */ /* 0x000fe40000000f00 */
[----:B------:R-:W-:Y:S02]  /*db50*/  MOV R68, RZ ;  /* 0x000000ff00447202 */ /* 0x000fe40000000f00 */
[----:B------:R-:W-:Y:S02]  /*db60*/  MOV R69, 0xffffffff ;  /* 0xffffffff00457802 */ /* 0x000fe40000000f00 */
[----:B------:R-:W-:-:S02]  /*db70*/  MOV R64, 0xdb90 ;  /* 0x0000db9000407802 */ /* 0x000fc40000000f00 */
[----:B------:R-:W-:Y:S05]  /*db80*/  CALL.REL.NOINC `($__internal_104_$__cuda_sm70_shflsync_up) ;  /* 0x0000139000007944 */ /* 0x000fea0003c00000 */
[----:B0-----:R-:W-:Y:S01]  /*db90*/  HFMA2.MMA R67, -RZ, RZ, 0, 9.5367431640625e-07 ;  /* 0x00000010ff437435 */ /* 0x001fe200000001ff */
[----:B-1----:R-:W-:-:S02]  /*dba0*/  MOV R216, R69 ;  /* 0x0000004500d87202 */ /* 0x002fc40000000f00 */
[----:B------:R-:W-:Y:S02]  /*dbb0*/  MOV R212, R225 ;  /* 0x000000e100d47202 */ /* 0x000fe40000000f00 */
[----:B------:R-:W-:Y:S02]  /*dbc0*/  MOV R68, RZ ;  /* 0x000000ff00447202 */ /* 0x000fe40000000f00 */
[----:B------:R-:W-:Y:S02]  /*dbd0*/  MOV R69, 0xffffffff ;  /* 0xffffffff00457802 */ /* 0x000fe40000000f00 */
[----:B------:R-:W-:Y:S02]  /*dbe0*/  MOV R64, 0xdc00 ;  /* 0x0000dc0000407802 */ /* 0x000fe40000000f00 */
[----:B------:R-:W-:Y:S05]  /*dbf0*/  CALL.REL.NOINC `($__internal_104_$__cuda_sm70_shflsync_up) ;  /* 0x0000132000007944 */ /* 0x000fea0003c00000 */
[----:B0-----:R-:W-:Y:S01]  /*dc00*/  HFMA2.MMA R67, -RZ, RZ, 0, 9.5367431640625e-07 ;  /* 0x00000010ff437435 */ /* 0x001fe200000001ff */
[----:B-1----:R-:W-:Y:S02]  /*dc10*/  MOV R226, R69 ;  /* 0x0000004500e27202 */ /* 0x002fe40000000f00 */
[----:B------:R-:W-:Y:S02]  /*dc20*/  MOV R212, R215 ;  /* 0x000000d700d47202 */ /* 0x000fe40000000f00 */
[----:B------:R-:W-:-:S02]  /*dc30*/  MOV R68, RZ ;  /* 0x000000ff00447202 */ /* 0x000fc40000000f00 */
[----:B------:R-:W-:Y:S02]  /*dc40*/  MOV R69, 0xffffffff ;  /* 0xffffffff00457802 */ /* 0x000fe40000000f00 */
[----:B------:R-:W-:Y:S02]  /*dc50*/  MOV R64, 0xdc70 ;  /* 0x0000dc7000407802 */ /* 0x000fe40000000f00 */
[----:B------:R-:W-:Y:S05]  /*dc60*/  CALL.REL.NOINC `($__internal_104_$__cuda_sm70_shflsync_up) ;  /* 0x000012b000007944 */ /* 0x000fea0003c00000 */
[----:B01----:R-:W-:Y:S05]  /*dc70*/  BRA `(.L_x_4265) ;  /* 0xffff8a4000007947 */ /* 0x003fea000383ffff */
.L_x_4226:
[----:B0-----:R-:W-:Y:S01]  /*dc80*/  HFMA2.MMA R67, -RZ, RZ, 0, 5.9604644775390625e-08 ;  /* 0x00000001ff437435 */ /* 0x001fe200000001ff */
[----:B------:R-:W-:Y:S02]  /*dc90*/  MOV R68, RZ ;  /* 0x000000ff00447202 */ /* 0x000fe40000000f00 */
[----:B------:R-:W-:Y:S02]  /*dca0*/  MOV R69, 0xffffffff ;  /* 0xffffffff00457802 */ /* 0x000fe40000000f00 */
[----:B------:R-:W-:Y:S02]  /*dcb0*/  MOV R64, 0xdcd0 ;  /* 0x0000dcd000407802 */ /* 0x000fe40000000f00 */
[----:B-1---5:R-:W-:Y:S05]  /*dcc0*/  CALL.REL.NOINC `($__internal_104_$__cuda_sm70_shflsync_up) ;  /* 0x0000125000007944 */ /* 0x022fea0003c00000 */
        /* <DEDUP_REMOVED lines=14> */
[----:B0-----:R-:W-:Y:S01]  /*ddb0*/  HFMA2.MMA R67, -RZ, RZ, 0, 5.9604644775390625e-08 ;  /* 0x00000001ff437435 */ /* 0x001fe200000001ff */
[----:B-1----:R-:W-:Y:S02]  /*ddc0*/  MOV R211, R69 ;  /* 0x0000004500d37202 */ /* 0x002fe40000000f00 */
[----:B------:R-:W-:Y:S02]  /*ddd0*/  MOV R212, R70 ;  /* 0x0000004600d47202 */ /* 0x000fe40000000f00 */
[----:B------:R-:W-:Y:S02]  /*dde0*/  MOV R68, RZ ;  /* 0x000000ff00447202 */ /* 0x000fe40000000f00 */
[----:B------:R-:W-:Y:S02]  /*ddf0*/  MOV R69, 0xffffffff ;  /* 0xffffffff00457802 */ /* 0x000fe40000000f00 */
[----:B------:R-:W-:Y:S02]  /*de00*/  MOV R64, 0xde20 ;  /* 0x0000de2000407802 */ /* 0x000fe40000000f00 */
[----:B------:R-:W-:Y:S05]  /*de10*/  CALL.REL.NOINC `($__internal_104_$__cuda_sm70_shflsync_up) ;  /* 0x0000110000007944 */ /* 0x000fea0003c00000 */
[----:B0-----:R-:W-:Y:S01]  /*de20*/  HFMA2.MMA R68, -RZ, RZ, 0, 0 ;  /* 0x00000000ff447435 */ /* 0x001fe200000001ff */
[----:B------:R-:W-:-:S02]  /*de30*/  MOV R212, R66 ;  /* 0x0000004200d47202 */ /* 0x000fc40000000f00 */
[----:B-1----:R-:W-:Y:S02]  /*de40*/  MOV R70, R69 ;  /* 0x0000004500467202 */ /* 0x002fe40000000f00 */
[----:B------:R-:W-:Y:S02]  /*de50*/  MOV R67, R60 ;  /* 0x0000003c00437202 */ /* 0x000fe40000000f00 */
[----:B------:R-:W-:Y:S02]  /*de60*/  MOV R69, 0x1f ;  /* 0x0000001f00457802 */ /* 0x000fe40000000f00 */
[----:B------:R-:W-:Y:S02]  /*de70*/  MOV R66, 0xffffffff ;  /* 0xffffffff00427802 */ /* 0x000fe40000000f00 */
[----:B------:R-:W-:Y:S02]  /*de80*/  MOV R64, 0xdea0 ;  /* 0x0000dea000407802 */ /* 0x000fe40000000f00 */
[----:B------:R-:W-:Y:S05]  /*de90*/  CALL.REL.NOINC `($__internal_103_$__cuda_sm70_shflsync_idx_p) ;  /* 0x0000104000007944 */ /* 0x000fea0003c00000 */
[----:B0-----:R-:W-:Y:S01]  /*dea0*/  HFMA2.MMA R68, -RZ, RZ, 0, 0 ;  /* 0x00000000ff447435 */ /* 0x001fe200000001ff */
[----:B-1----:R-:W-:Y:S02]  /*deb0*/  MOV R60, R66 ;  /* 0x00000042003c7202 */ /* 0x002fe40000000f00 */
[----:B------:R-:W-:-:S02]  /*dec0*/  MOV R67, R61 ;  /* 0x0000003d00437202 */ /* 0x000fc40000000f00 */
[----:B------:R-:W-:Y:S02]  /*ded0*/  MOV R69, 0x1f ;  /* 0x0000001f00457802 */ /* 0x000fe40000000f00 */
[----:B------:R-:W-:Y:S02]  /*dee0*/  MOV R66, 0xffffffff ;  /* 0xffffffff00427802 */ /* 0x000fe40000000f00 */
[----:B------:R-:W-:Y:S02]  /*def0*/  MOV R64, 0xdf10 ;  /* 0x0000df1000407802 */ /* 0x000fe40000000f00 */
[----:B------:R-:W-:Y:S05]  /*df00*/  CALL.REL.NOINC `($__internal_103_$__cuda_sm70_shflsync_idx_p) ;  /* 0x00000fd000007944 */ /* 0x000fea0003c00000 */
[----:B0-----:R-:W-:Y:S01]  /*df10*/  HFMA2.MMA R68, -RZ, RZ, 0, 0 ;  /* 0x00000000ff447435 */ /* 0x001fe200000001ff */
[----:B-1----:R-:W-:Y:S02]  /*df20*/  MOV R61, R66 ;  /* 0x00000042003d7202 */ /* 0x002fe40000000f00 */
[----:B------:R-:W-:Y:S02]  /*df30*/  MOV R67, R62 ;  /* 0x0000003e00437202 */ /* 0x000fe40000000f00 */
[----:B------:R-:W-:Y:S02]  /*df40*/  MOV R69, 0x1f ;  /* 0x0000001f00457802 */ /* 0x000fe40000000f00 */
[----:B------:R-:W-:-:S02]  /*df50*/  MOV R66, 0xffffffff ;  /* 0xffffffff00427802 */ /* 0x000fc40000000f00 */
[----:B------:R-:W-:Y:S02]  /*df60*/  MOV R64, 0xdf80 ;  /* 0x0000df8000407802 */ /* 0x000fe40000000f00 */
[----:B------:R-:W-:Y:S05]  /*df70*/  CALL.REL.NOINC `($__internal_103_$__cuda_sm70_shflsync_idx_p) ;  /* 0x00000f6000007944 */ /* 0x000fea0003c00000 */
[----:B0-----:R-:W-:Y:S01]  /*df80*/  HFMA2.MMA R68, -RZ, RZ, 0, 0 ;  /* 0x00000000ff447435 */ /* 0x001fe200000001ff */
[----:B-1----:R-:W-:Y:S02]  /*df90*/  MOV R62, R66 ;  /* 0x00000042003e7202 */ /* 0x002fe40000000f00 */
[----:B------:R-:W-:Y:S02]  /*dfa0*/  MOV R67, R63 ;  /* 0x0000003f00437202 */ /* 0x000fe40000000f00 */
[----:B------:R-:W-:Y:S02]  /*dfb0*/  MOV R69, 0x1f ;  /* 0x0000001f00457802 */ /* 0x000fe40000000f00 */
[----:B------:R-:W-:Y:S02]  /*dfc0*/  MOV R66, 0xffffffff ;  /* 0xffffffff00427802 */ /* 0x000fe40000000f00 */
[----:B------:R-:W-:Y:S02]  /*dfd0*/  MOV R64, 0xdff0 ;  /* 0x0000dff000407802 */ /* 0x000fe40000000f00 */
[----:B------:R-:W-:Y:S05]  /*dfe0*/  CALL.REL.NOINC `($__internal_103_$__cuda_sm70_shflsync_idx_p) ;  /* 0x00000ef000007944 */ /* 0x000fea0003c00000 */
[----:B-1----:R-:W-:Y:S01]  /*dff0*/  MOV R63, R66 ;  /* 0x00000042003f7202 */ /* 0x002fe20000000f00 */
[----:B0-----:R-:W-:Y:S05]  /*e000*/  BRA `(.L_x_4266) ;  /* 0xffff89d000007947 */ /* 0x001fea000383ffff */
.L_x_4229:
[----:B------:R-:W-:Y:S01]  /*e010*/  HFMA2.MMA R67, -RZ, RZ, 0, 5.9604644775390625e-08 ;  /* 0x00000001ff437435 */ /* 0x000fe200000001ff */
[----:B------:R-:W-:-:S02]  /*e020*/  MOV R66, 0x1f ;  /* 0x0000001f00427802 */ /* 0x000fc40000000f00 */
[----:B------:R-:W-:Y:S02]  /*e030*/  MOV R241, 0xffffffff ;  /* 0xffffffff00f17802 */ /* 0x000fe40000000f00 */
[----:B------:R-:W-:Y:S02]  /*e040*/  MOV R64, 0xe060 ;  /* 0x0000e06000407802 */ /* 0x000fe40000000f00 */
[----:B0-----:R-:W-:Y:S05]  /*e050*/  CALL.REL.NOINC `($__internal_102_$__cuda_sm70_shflsync_down) ;  /* 0x00000e4000007944 */ /* 0x001fea0003c00000 */
[----:B-1----:R-:W-:Y:S01]  /*e060*/  MOV R69, R241 ;  /* 0x000000f100457202 */ /* 0x002fe20000000f00 */
[----:B0-----:R-:W-:Y:S05]  /*e070*/  BRA `(.L_x_4267) ;  /* 0xffff9c0000007947 */ /* 0x001fea000383ffff */
.L_x_4230:
[----:B------:R-:W-:Y:S01]  /*e080*/  HFMA2.MMA R67, -RZ, RZ, 0, 5.9604644775390625e-08 ;  /* 0x00000001ff437435 */ /* 0x000fe200000001ff */
[----:B-1----:R-:W-:Y:S02]  /*e090*/  MOV R68, R233 ;  /* 0x000000e900447202 */ /* 0x002fe40000000f00 */
[----:B------:R-:W-:Y:S02]  /*e0a0*/  MOV R66, 0x1f ;  /* 0x0000001f00427802 */ /* 0x000fe40000000f00 */
[----:B------:R-:W-:Y:S02]  /*e0b0*/  MOV R241, 0xffffffff ;  /* 0xffffffff00f17802 */ /* 0x000fe40000000f00 */
[----:B------:R-:W-:-:S02]  /*e0c0*/  MOV R64, 0xe0e0 ;  /* 0x0000e0e000407802 */ /* 0x000fc40000000f00 */
[----:B0-2---:R-:W-:Y:S05]  /*e0d0*/  CALL.REL.NOINC `($__internal_102_$__cuda_sm70_shflsync_down) ;  /* 0x00000dc000007944 */ /* 0x005fea0003c00000 */
[----:B0-----:R-:W-:Y:S01]  /*e0e0*/  HFMA2.MMA R67, -RZ, RZ, 0, 5.9604644775390625e-08 ;  /* 0x00000001ff437435 */ /* 0x001fe200000001ff */
[----:B-1----:R-:W-:-:S02]  /*e0f0*/  MOV R70, R241 ;  /* 0x000000f100467202 */ /* 0x002fc40000000f00 */
[----:B------:R-:W-:Y:S02]  /*e100*/  MOV R68, R232 ;  /* 0x000000e800447202 */ /* 0x000fe40000000f00 */
[----:B------:R-:W-:Y:S02]  /*e110*/  MOV R66, 0x1f ;  /* 0x0000001f00427802 */ /* 0x000fe40000000f00 */
[----:B------:R-:W-:Y:S02]  /*e120*/  MOV R241, 0xffffffff ;  /* 0xffffffff00f17802 */ /* 0x000fe40000000f00 */
[----:B------:R-:W-:Y:S02]  /*e130*/  MOV R64, 0xe150 ;  /* 0x0000e15000407802 */ /* 0x000fe40000000f00 */
[----:B------:R-:W-:Y:S05]  /*e140*/  CALL.REL.NOINC `($__internal_102_$__cuda_sm70_shflsync_down) ;  /* 0x00000d5000007944 */ /* 0x000fea0003c00000 */
[----:B0-----:R-:W-:Y:S01]  /*e150*/  HFMA2.MMA R67, -RZ, RZ, 0, 5.9604644775390625e-08 ;  /* 0x00000001ff437435 */ /* 0x001fe200000001ff */
[----:B-1----:R-:W-:Y:S02]  /*e160*/  MOV R234, R241 ;  /* 0x000000f100ea7202 */ /* 0x002fe40000000f00 */
[----:B------:R-:W-:Y:S02]  /*e170*/  MOV R68, R71 ;  /* 0x0000004700447202 */ /* 0x000fe40000000f00 */
[----:B------:R-:W-:-:S02]  /*e180*/  MOV R66, 0x1f ;  /* 0x0000001f00427802 */ /* 0x000fc40000000f00 */
[----:B------:R-:W-:Y:S02]  /*e190*/  MOV R241, 0xffffffff ;  /* 0xffffffff00f17802 */ /* 0x000fe40000000f00 */
[----:B------:R-:W-:Y:S02]  /*e1a0*/  MOV R64, 0xe1c0 ;  /* 0x0000e1c000407802 */ /* 0x000fe40000000f00 */
[----:B------:R-:W-:Y:S05]  /*e1b0*/  CALL.REL.NOINC `($__internal_102_$__cuda_sm70_shflsync_down) ;  /* 0x00000ce000007944 */ /* 0x000fea0003c00000 */
[----:B01----:R-:W-:Y:S05]  /*e1c0*/  BRA `(.L_x_4268) ;  /* 0xffff9af000007947 */ /* 0x003fea000383ffff */
.L_x_4233:
[----:B------:R-:W-:Y:S01]  /*e1d0*/  HFMA2.MMA R67, -RZ, RZ, 0, 1.1920928955078125e-07 ;  /* 0x00000002ff437435 */ /* 0x000fe200000001ff */
[----:B-1----:R-:W-:Y:S02]  /*e1e0*/  MOV R68, R236 ;  /* 0x000000ec00447202 */ /* 0x002fe40000000f00 */
[----:B------:R-:W-:Y:S02]  /*e1f0*/  MOV R66, 0x1f ;  /* 0x0000001f00427802 */ /* 0x000fe40000000f00 */
[----:B------:R-:W-:Y:S02]  /*e200*/  MOV R241, 0xffffffff ;  /* 0xffffffff00f17802 */ /* 0x000fe40000000f00 */
[----:B------:R-:W-:Y:S02]  /*e210*/  MOV R64, 0xe230 ;  /* 0x0000e23000407802 */ /* 0x000fe40000000f00 */
[----:B0-234-:R-:W-:Y:S05]  /*e220*/  CALL.REL.NOINC `($__internal_102_$__cuda_sm70_shflsync_down) ;  /* 0x00000c7000007944 */ /* 0x01dfea0003c00000 */
[----:B0-----:R-:W-:Y:S01]  /*e230*/  HFMA2.MMA R67, -RZ, RZ, 0, 1.1920928955078125e-07 ;  /* 0x00000002ff437435 */ /* 0x001fe200000001ff */
[----:B-1----:R-:W-:-:S02]  /*e240*/  MOV R69, R241 ;  /* 0x000000f100457202 */ /* 0x002fc40000000f00 */
[----:B------:R-:W-:Y:S02]  /*e250*/  MOV R68, R233 ;  /* 0x000000e900447202 */ /* 0x000fe40000000f00 */
[----:B------:R-:W-:Y:S02]  /*e260*/  MOV R66, 0x1f ;  /* 0x0000001f00427802 */ /* 0x000fe40000000f00 */
[----:B------:R-:W-:Y:S02]  /*e270*/  MOV R241, 0xffffffff ;  /* 0xffffffff00f17802 */ /* 0x000fe40000000f00 */
[----:B------:R-:W-:Y:S02]  /*e280*/  MOV R64, 0xe2a0 ;  /* 0x0000e2a000407802 */ /* 0x000fe40000000f00 */
[----:B------:R-:W-:Y:S05]  /*e290*/  CALL.REL.NOINC `($__internal_102_$__cuda_sm70_shflsync_down) ;  /* 0x00000c0000007944 */ /* 0x000fea0003c00000 */
[----:B0-----:R-:W-:Y:S01]  /*e2a0*/  HFMA2.MMA R67, -RZ, RZ, 0, 1.1920928955078125e-07 ;  /* 0x00000002ff437435 */ /* 0x001fe200000001ff */
[----:B-1----:R-:W-:Y:S02]  /*e2b0*/  MOV R70, R241 ;  /* 0x000000f100467202 */ /* 0x002fe40000000f00 */
[----:B------:R-:W-:Y:S02]  /*e2c0*/  MOV R68, R232 ;  /* 0x000000e800447202 */ /* 0x000fe40000000f00 */
[----:B------:R-:W-:-:S02]  /*e2d0*/  MOV R66, 0x1f ;  /* 0x0000001f00427802 */ /* 0x000fc40000000f00 */
[----:B------:R-:W-:Y:S02]  /*e2e0*/  MOV R241, 0xffffffff ;  /* 0xffffffff00f17802 */ /* 0x000fe40000000f00 */
[----:B------:R-:W-:Y:S02]  /*e2f0*/  MOV R64, 0xe310 ;  /* 0x0000e31000407802 */ /* 0x000fe40000000f00 */
[----:B------:R-:W-:Y:S05]  /*e300*/  CALL.REL.NOINC `($__internal_102_$__cuda_sm70_shflsync_down) ;  /* 0x00000b9000007944 */ /* 0x000fea0003c00000 */
[----:B0-----:R-:W-:Y:S01]  /*e310*/  HFMA2.MMA R67, -RZ, RZ, 0, 1.1920928955078125e-07 ;  /* 0x00000002ff437435 */ /* 0x001fe200000001ff */
[----:B-1----:R-:W-:Y:S02]  /*e320*/  MOV R234, R241 ;  /* 0x000000f100ea7202 */ /* 0x002fe40000000f00 */
[----:B------:R-:W-:Y:S02]  /*e330*/  MOV R68, R71 ;  /* 0x0000004700447202 */ /* 0x000fe40000000f00 */
[----:B------:R-:W-:Y:S02]  /*e340*/  MOV R66, 0x1f ;  /* 0x0000001f00427802 */ /* 0x000fe40000000f00 */
[----:B------:R-:W-:Y:S02]  /*e350*/  MOV R241, 0xffffffff ;  /* 0xffffffff00f17802 */ /* 0x000fe40000000f00 */
[----:B------:R-:W-:-:S02]  /*e360*/  MOV R64, 0xe380 ;  /* 0x0000e38000407802 */ /* 0x000fc40000000f00 */
[----:B------:R-:W-:Y:S05]  /*e370*/  CALL.REL.NOINC `($__internal_102_$__cuda_sm70_shflsync_down) ;  /* 0x00000b2000007944 */ /* 0x000fea0003c00000 */
[----:B01----:R-:W-:Y:S05]  /*e380*/  BRA `(.L_x_4269) ;  /* 0xffff9a7000007947 */ /* 0x003fea000383ffff */
.L_x_4236:
[----:B------:R-:W-:Y:S01]  /*e390*/  HFMA2.MMA R67, -RZ, RZ, 0, 2.384185791015625e-07 ;  /* 0x00000004ff437435 */ /* 0x000fe200000001ff */
[----:B------:R-:W-:-:S02]  /*e3a0*/  MOV R68, R236 ;  /* 0x000000ec00447202 */ /* 0x000fc40000000f00 */
[----:B------:R-:W-:Y:S02]  /*e3b0*/  MOV R66, 0x1f ;  /* 0x0000001f00427802 */ /* 0x000fe40000000f00 */
[----:B-1----:R-:W-:Y:S02]  /*e3c0*/  MOV R241, 0xffffffff ;  /* 0xffffffff00f17802 */ /* 0x002fe40000000f00 */
[----:B------:R-:W-:Y:S02]  /*e3d0*/  MOV R64, 0xe3f0 ;  /* 0x0000e3f000407802 */ /* 0x000fe40000000f00 */
[----:B0-234-:R-:W-:Y:S05]  /*e3e0*/  CALL.REL.NOINC `($__internal_102_$__cuda_sm70_shflsync_down) ;  /* 0x00000ab000007944 */ /* 0x01dfea0003c00000 */
[----:B-1----:R-:W-:Y:S01]  /*e3f0*/  MOV R69, R241 ;  /* 0x000000f100457202 */ /* 0x002fe20000000f00 */
[----:B0-----:R-:W-:Y:S05]  /*e400*/  BRA `(.L_x_4270) ;  /* 0xffff9b0000007947 */ /* 0x001fea000383ffff */
.L_x_4237:
[----:B------:R-:W-:Y:S01]  /*e410*/  HFMA2.MMA R67, -RZ, RZ, 0, 2.384185791015625e-07 ;  /* 0x00000004ff437435 */ /* 0x000fe200000001ff */
[----:B------:R-:W-:Y:S02]  /*e420*/  MOV R68, R233 ;  /* 0x000000e900447202 */ /* 0x000fe40000000f00 */
[----:B------:R-:W-:Y:S02]  /*e430*/  MOV R66, 0x1f ;  /* 0x0000001f00427802 */ /* 0x000fe40000000f00 */
[----:B-1----:R-:W-:-:S02]  /*e440*/  MOV R241, 0xffffffff ;  /* 0xffffffff00f17802 */ /* 0x002fc40000000f00 */
[----:B------:R-:W-:Y:S02]  /*e450*/  MOV R64, 0xe470 ;  /* 0x0000e47000407802 */ /* 0x000fe40000000f00 */
[----:B0-234-:R-:W-:Y:S05]  /*e460*/  CALL.REL.NOINC `($__internal_102_$__cuda_sm70_shflsync_down) ;  /* 0x00000a3000007944 */ /* 0x01dfea0003c00000 */
[----:B0-----:R-:W-:Y:S01]  /*e470*/  HFMA2.MMA R67, -RZ, RZ, 0, 2.384185791015625e-07 ;  /* 0x00000004ff437435 */ /* 0x001fe200000001ff */
[----:B-1----:R-:W-:Y:S02]  /*e480*/  MOV R70, R241 ;  /* 0x000000f100467202 */ /* 0x002fe40000000f00 */
[----:B------:R-:W-:Y:S02]  /*e490*/  MOV R68, R232 ;  /* 0x000000e800447202 */ /* 0x000fe40000000f00 */
[----:B------:R-:W-:Y:S02]  /*e4a0*/  MOV R66, 0x1f ;  /* 0x0000001f00427802 */ /* 0x000fe40000000f00 */
[----:B------:R-:W-:Y:S02]  /*e4b0*/  MOV R241, 0xffffffff ;  /* 0xffffffff00f17802 */ /* 0x000fe40000000f00 */
[----:B------:R-:W-:Y:S02]  /*e4c0*/  MOV R64, 0xe4e0 ;  /* 0x0000e4e000407802 */ /* 0x000fe40000000f00 */
[----:B------:R-:W-:Y:S05]  /*e4d0*/  CALL.REL.NOINC `($__internal_102_$__cuda_sm70_shflsync_down) ;  /* 0x000009c000007944 */ /* 0x000fea0003c00000 */
[----:B0-----:R-:W-:Y:S01]  /*e4e0*/  HFMA2.MMA R67, -RZ, RZ, 0, 2.384185791015625e-07 ;  /* 0x00000004ff437435 */ /* 0x001fe200000001ff */
[----:B-1----:R-:W-:-:S02]  /*e4f0*/  MOV R234, R241 ;  /* 0x000000f100ea7202 */ /* 0x002fc40000000f00 */
[----:B------:R-:W-:Y:S02]  /*e500*/  MOV R68, R71 ;  /* 0x0000004700447202 */ /* 0x000fe40000000f00 */
[----:B------:R-:W-:Y:S02]  /*e510*/  MOV R66, 0x1f ;  /* 0x0000001f00427802 */ /* 0x000fe40000000f00 */
[----:B------:R-:W-:Y:S02]  /*e520*/  MOV R241, 0xffffffff ;  /* 0xffffffff00f17802 */ /* 0x000fe40000000f00 */
[----:B------:R-:W-:Y:S02]  /*e530*/  MOV R64, 0xe550 ;  /* 0x0000e55000407802 */ /* 0x000fe40000000f00 */
[----:B------:R-:W-:Y:S05]  /*e540*/  CALL.REL.NOINC `($__internal_102_$__cuda_sm70_shflsync_down) ;  /* 0x0000095000007944 */ /* 0x000fea0003c00000 */
[----:B01----:R-:W-:Y:S05]  /*e550*/  BRA `(.L_x_4271) ;  /* 0xffff99f000007947 */ /* 0x003fea000383ffff */
.L_x_4240:
[----:B------:R-:W-:Y:S01]  /*e560*/  HFMA2.MMA R67, -RZ, RZ, 0, 4.76837158203125e-07 ;  /* 0x00000008ff437435 */ /* 0x000fe200000001ff */
[----:B------:R-:W-:Y:S02]  /*e570*/  MOV R68, R236 ;  /* 0x000000ec00447202 */ /* 0x000fe40000000f00 */
[----:B------:R-:W-:Y:S02]  /*e580*/  MOV R66, 0x1f ;  /* 0x0000001f00427802 */ /* 0x000fe40000000f00 */
[----:B-1----:R-:W-:-:S02]  /*e590*/  MOV R241, 0xffffffff ;  /* 0xffffffff00f17802 */ /* 0x002fc40000000f00 */
[----:B------:R-:W-:Y:S02]  /*e5a0*/  MOV R64, 0xe5c0 ;  /* 0x0000e5c000407802 */ /* 0x000fe40000000f00 */
[----:B0-234-:R-:W-:Y:S05]  /*e5b0*/  CALL.REL.NOINC `($__internal_102_$__cuda_sm70_shflsync_down) ;  /* 0x000008e000007944 */ /* 0x01dfea0003c00000 */
[----:B0-----:R-:W-:Y:S01]  /*e5c0*/  HFMA2.MMA R67, -RZ, RZ, 0, 4.76837158203125e-07 ;  /* 0x00000008ff437435 */ /* 0x001fe200000001ff */
[----:B-1----:R-:W-:Y:S02]  /*e5d0*/  MOV R69, R241 ;  /* 0x000000f100457202 */ /* 0x002fe40000000f00 */
[----:B------:R-:W-:Y:S02]  /*e5e0*/  MOV R68, R233 ;  /* 0x000000e900447202 */ /* 0x000fe40000000f00 */
[----:B------:R-:W-:Y:S02]  /*e5f0*/  MOV R66, 0x1f ;  /* 0x0000001f00427802 */ /* 0x000fe40000000f00 */
[----:B------:R-:W-:Y:S02]  /*e600*/  MOV R241, 0xffffffff ;  /* 0xffffffff00f17802 */ /* 0x000fe40000000f00 */
[----:B------:R-:W-:Y:S02]  /*e610*/  MOV R64, 0xe630 ;  /* 0x0000e63000407802 */ /* 0x000fe40000000f00 */
[----:B------:R-:W-:Y:S05]  /*e620*/  CALL.REL.NOINC `($__internal_102_$__cuda_sm70_shflsync_down) ;  /* 0x0000087000007944 */ /* 0x000fea0003c00000 */
[----:B0-----:R-:W-:Y:S01]  /*e630*/  HFMA2.MMA R67, -RZ, RZ, 0, 4.76837158203125e-07 ;  /* 0x00000008ff437435 */ /* 0x001fe200000001ff */
[----:B-1----:R-:W-:-:S02]  /*e640*/  MOV R70, R241 ;  /* 0x000000f100467202 */ /* 0x002fc40000000f00 */
[----:B------:R-:W-:Y:S02]  /*e650*/  MOV R68, R232 ;  /* 0x000000e800447202 */ /* 0x000fe40000000f00 */
[----:B------:R-:W-:Y:S02]  /*e660*/  MOV R66, 0x1f ;  /* 0x0000001f00427802 */ /* 0x000fe40000000f00 */
[----:B------:R-:W-:Y:S02]  /*e670*/  MOV R241, 0xffffffff ;  /* 0xffffffff00f17802 */ /* 0x000fe40000000f00 */
[----:B------:R-:W-:Y:S02]  /*e680*/  MOV R64, 0xe6a0 ;  /* 0x0000e6a000407802 */ /* 0x000fe40000000f00 */
[----:B------:R-:W-:Y:S05]  /*e690*/  CALL.REL.NOINC `($__internal_102_$__cuda_sm70_shflsync_down) ;  /* 0x0000080000007944 */ /* 0x000fea0003c00000 */
[----:B0-----:R-:W-:Y:S01]  /*e6a0*/  HFMA2.MMA R67, -RZ, RZ, 0, 4.76837158203125e-07 ;  /* 0x00000008ff437435 */ /* 0x001fe200000001ff */
[----:B-1----:R-:W-:Y:S02]  /*e6b0*/  MOV R234, R241 ;  /* 0x000000f100ea7202 */ /* 0x002fe40000000f00 */
[----:B------:R-:W-:Y:S02]  /*e6c0*/  MOV R68, R71 ;  /* 0x0000004700447202 */ /* 0x000fe40000000f00 */
[----:B------:R-:W-:-:S02]  /*e6d0*/  MOV R66, 0x1f ;  /* 0x0000001f00427802 */ /* 0x000fc40000000f00 */
[----:B------:R-:W-:Y:S02]  /*e6e0*/  MOV R241, 0xffffffff ;  /* 0xffffffff00f17802 */ /* 0x000fe40000000f00 */
[----:B------:R-:W-:Y:S02]  /*e6f0*/  MOV R64, 0xe710 ;  /* 0x0000e71000407802 */ /* 0x000fe40000000f00 */
[----:B------:R-:W-:Y:S05]  /*e700*/  CALL.REL.NOINC `($__internal_102_$__cuda_sm70_shflsync_down) ;  /* 0x0000079000007944 */ /* 0x000fea0003c00000 */
[----:B01----:R-:W-:Y:S05]  /*e710*/  BRA `(.L_x_4272) ;  /* 0xffff997000007947 */ /* 0x003fea000383ffff */
.L_x_4243:
[----:B------:R-:W-:Y:S01]  /*e720*/  HFMA2.MMA R67, -RZ, RZ, 0, 9.5367431640625e-07 ;  /* 0x00000010ff437435 */ /* 0x000fe200000001ff */
[----:B------:R-:W-:Y:S02]  /*e730*/  MOV R68, R236 ;  /* 0x000000ec00447202 */ /* 0x000fe40000000f00 */
[----:B------:R-:W-:Y:S02]  /*e740*/  MOV R66, 0x1f ;  /* 0x0000001f00427802 */ /* 0x000fe40000000f00 */
[----:B-1----:R-:W-:Y:S02]  /*e750*/  MOV R241, 0xffffffff ;  /* 0xffffffff00f17802 */ /* 0x002fe40000000f00 */
[----:B------:R-:W-:Y:S02]  /*e760*/  MOV R64, 0xe780 ;  /* 0x0000e78000407802 */ /* 0x000fe40000000f00 */
[----:B0-234-:R-:W-:Y:S05]  /*e770*/  CALL.REL.NOINC `($__internal_102_$__cuda_sm70_shflsync_down) ;  /* 0x0000072000007944 */ /* 0x01dfea0003c00000 */
[----:B-1----:R-:W-:Y:S01]  /*e780*/  MOV R69, R241 ;  /* 0x000000f100457202 */ /* 0x002fe20000000f00 */
[----:B0-----:R-:W-:Y:S05]  /*e790*/  BRA `(.L_x_4273) ;  /* 0xffff9a0000007947 */ /* 0x001fea000383ffff */
.L_x_4244:
[----:B------:R-:W-:Y:S01]  /*e7a0*/  HFMA2.MMA R67, -RZ, RZ, 0, 9.5367431640625e-07 ;  /* 0x00000010ff437435 */ /* 0x000fe200000001ff */
[----:B------:R-:W-:-:S02]  /*e7b0*/  MOV R68, R233 ;  /* 0x000000e900447202 */ /* 0x000fc40000000f00 */
[----:B------:R-:W-:Y:S02]  /*e7c0*/  MOV R66, 0x1f ;  /* 0x0000001f00427802 */ /* 0x000fe40000000f00 */
[----:B-1----:R-:W-:Y:S02]  /*e7d0*/  MOV R241, 0xffffffff ;  /* 0xffffffff00f17802 */ /* 0x002fe40000000f00 */
[----:B------:R-:W-:Y:S02]  /*e7e0*/  MOV R64, 0xe800 ;  /* 0x0000e80000407802 */ /* 0x000fe40000000f00 */
[----:B0-234-:R-:W-:Y:S05]  /*e7f0*/  CALL.REL.NOINC `($__internal_102_$__cuda_sm70_shflsync_down) ;  /* 0x000006a000007944 */ /* 0x01dfea0003c00000 */
[----:B0-----:R-:W-:Y:S01]  /*e800*/  HFMA2.MMA R67, -RZ, RZ, 0, 9.5367431640625e-07 ;  /* 0x00000010ff437435 */ /* 0x001fe200000001ff */
[----:B-1----:R-:W-:Y:S02]  /*e810*/  MOV R70, R241 ;  /* 0x000000f100467202 */ /* 0x002fe40000000f00 */
[----:B------:R-:W-:Y:S02]  /*e820*/  MOV R68, R232 ;  /* 0x000000e800447202 */ /* 0x000fe40000000f00 */
[----:B------:R-:W-:Y:S02]  /*e830*/  MOV R66, 0x1f ;  /* 0x0000001f00427802 */ /* 0x000fe40000000f00 */
[----:B------:R-:W-:-:S02]  /*e840*/  MOV R241, 0xffffffff ;  /* 0xffffffff00f17802 */ /* 0x000fc40000000f00 */
[----:B------:R-:W-:Y:S02]  /*e850*/  MOV R64, 0xe870 ;  /* 0x0000e87000407802 */ /* 0x000fe40000000f00 */
[----:B------:R-:W-:Y:S05]  /*e860*/  CALL.REL.NOINC `($__internal_102_$__cuda_sm70_shflsync_down) ;  /* 0x0000063000007944 */ /* 0x000fea0003c00000 */
[----:B0-----:R-:W-:Y:S01]  /*e870*/  HFMA2.MMA R67, -RZ, RZ, 0, 9.5367431640625e-07 ;  /* 0x00000010ff437435 */ /* 0x001fe200000001ff */
[----:B-1----:R-:W-:Y:S02]  /*e880*/  MOV R234, R241 ;  /* 0x000000f100ea7202 */ /* 0x002fe40000000f00 */
[----:B------:R-:W-:Y:S02]  /*e890*/  MOV R68, R71 ;  /* 0x0000004700447202 */ /* 0x000fe40000000f00 */
[----:B------:R-:W-:Y:S02]  /*e8a0*/  MOV R66, 0x1f ;  /* 0x0000001f00427802 */ /* 0x000fe40000000f00 */
[----:B------:R-:W-:Y:S02]  /*e8b0*/  MOV R241, 0xffffffff ;  /* 0xffffffff00f17802 */ /* 0x000fe40000000f00 */
[----:B------:R-:W-:Y:S02]  /*e8c0*/  MOV R64, 0xe8e0 ;  /* 0x0000e8e000407802 */ /* 0x000fe40000000f00 */
[----:B------:R-:W-:Y:S05]  /*e8d0*/  CALL.REL.NOINC `($__internal_102_$__cuda_sm70_shflsync_down) ;  /* 0x000005c000007944 */ /* 0x000fea0003c00000 */
[----:B01----:R-:W-:Y:S05]  /*e8e0*/  BRA `(.L_x_4274) ;  /* 0xffff98f000007947 */ /* 0x003fea000383ffff */
.L_x_4247:
[----:B------:R-:W-:Y:S01]  /*e8f0*/  HFMA2.MMA R68, -RZ, RZ, 0, 0 ;  /* 0x00000000ff447435 */ /* 0x000fe200000001ff */
[----:B------:R-:W-:-:S02]  /*e900*/  MOV R67, R236 ;  /* 0x000000ec00437202 */ /* 0x000fc40000000f00 */
[----:B--2---:R-:W-:Y:S02]  /*e910*/  MOV R69, 0x1f ;  /* 0x0000001f00457802 */ /* 0x004fe40000000f00 */
[----:B------:R-:W-:Y:S02]  /*e920*/  MOV R66, 0xffffffff ;  /* 0xffffffff00427802 */ /* 0x000fe40000000f00 */
[----:B------:R-:W-:Y:S02]  /*e930*/  MOV R64, 0xe950 ;  /* 0x0000e95000407802 */ /* 0x000fe40000000f00 */
[----:B01-34-:R-:W-:Y:S05]  /*e940*/  CALL.REL.NOINC `($__internal_103_$__cuda_sm70_shflsync_idx_p) ;  /* 0x0000059000007944 */ /* 0x01bfea0003c00000 */
        /* <DEDUP_REMOVED lines=14> */
[----:B0-----:R-:W-:Y:S01]  /*ea30*/  HFMA2.MMA R68, -RZ, RZ, 0, 0 ;  /* 0x00000000ff447435 */ /* 0x001fe200000001ff */
[----:B-1----:R-:W-:-:S02]  /*ea40*/  MOV R235, R66 ;  /* 0x0000004200eb7202 */ /* 0x002fc40000000f00 */
[----:B------:R-:W-:Y:S02]  /*ea50*/  MOV R67, R71 ;  /* 0x0000004700437202 */ /* 0x000fe40000000f00 */
[----:B------:R-:W-:Y:S02]  /*ea60*/  MOV R69, 0x1f ;  /* 0x0000001f00457802 */ /* 0x000fe40000000f00 */
[----:B------:R-:W-:Y:S02]  /*ea70*/  MOV R66, 0xffffffff ;  /* 0xffffffff00427802 */ /* 0x000fe40000000f00 */
[----:B------:R-:W-:Y:S02]  /*ea80*/  MOV R64, 0xeaa0 ;  /* 0x0000eaa000407802 */ /* 0x000fe40000000f00 */
[----:B------:R-:W-:Y:S05]  /*ea90*/  CALL.REL.NOINC `($__internal_103_$__cuda_sm70_shflsync_idx_p) ;  /* 0x0000044000007944 */ /* 0x000fea0003c00000 */
[----:B0-----:R-:W-:Y:S01]  /*eaa0*/  HFMA2.MMA R67, -RZ, RZ, 0, 5.9604644775390625e-08 ;  /* 0x00000001ff437435 */ /* 0x001fe200000001ff */
[----:B-1----:R-:W-:Y:S02]  /*eab0*/  MOV R234, R66 ;  /* 0x0000004200ea7202 */ /* 0x002fe40000000f00 */
[----:B------:R-:W-:Y:S02]  /*eac0*/  MOV R68, R236 ;  /* 0x000000ec00447202 */ /* 0x000fe40000000f00 */
[----:B------:R-:W-:-:S02]  /*ead0*/  MOV R66, 0x1f ;  /* 0x0000001f00427802 */ /* 0x000fc40000000f00 */
[----:B------:R-:W-:Y:S02]  /*eae0*/  MOV R241, 0xffffffff ;  /* 0xffffffff00f17802 */ /* 0x000fe40000000f00 */
[----:B------:R-:W-:Y:S02]  /*eaf0*/  MOV R64, 0xeb10 ;  /* 0x0000eb1000407802 */ /* 0x000fe40000000f00 */
[----:B------:R-:W-:Y:S05]  /*eb00*/  CALL.REL.NOINC `($__internal_102_$__cuda_sm70_shflsync_down) ;  /* 0x0000039000007944 */ /* 0x000fea0003c00000 */
[----:B0-----:R-:W-:Y:S01]  /*eb10*/  HFMA2.MMA R67, -RZ, RZ, 0, 5.9604644775390625e-08 ;  /* 0x00000001ff437435 */ /* 0x001fe200000001ff */
[----:B-1----:R-:W-:Y:S02]  /*eb20*/  MOV R242, R241 ;  /* 0x000000f100f27202 */ /* 0x002fe40000000f00 */
[----:B------:R-:W-:Y:S02]  /*eb30*/  MOV R68, R233 ;  /* 0x000000e900447202 */ /* 0x000fe40000000f00 */
[----:B------:R-:W-:Y:S02]  /*eb40*/  MOV R66, 0x1f ;  /* 0x0000001f00427802 */ /* 0x000fe40000000f00 */
[----:B------:R-:W-:Y:S02]  /*eb50*/  MOV R241, 0xffffffff ;  /* 0xffffffff00f17802 */ /* 0x000fe40000000f00 */
[----:B------:R-:W-:-:S02]  /*eb60*/  MOV R64, 0xeb80 ;  /* 0x0000eb8000407802 */ /* 0x000fc40000000f00 */
[----:B------:R-:W-:Y:S05]  /*eb70*/  CALL.REL.NOINC `($__internal_102_$__cuda_sm70_shflsync_down) ;  /* 0x0000032000007944 */ /* 0x000fea0003c00000 */
        /* <DEDUP_REMOVED lines=14> */
[CC--:B------:R-:W-:Y:S01]  /*ec60*/  FMUL.FTZ R233, R60.reuse, R237.reuse ;  /* 0x000000ed3ce97220 */ /* 0x0c0fe20000410000 */
[----:B0-----:R-:W-:Y:S01]  /*ec70*/  MOV R67, R60 ;  /* 0x0000003c00437202 */ /* 0x001fe20000000f00 */
        /* <DEDUP_REMOVED lines=10> */
[----:B-1----:R-:W-:Y:S05]  /*ed20*/  CALL.REL.NOINC `($__internal_103_$__cuda_sm70_shflsync_idx_p) ;  /* 0x000001b000007944 */ /* 0x002fea0003c00000 */
        /* <DEDUP_REMOVED lines=14> */
[----:B0-----:R-:W-:Y:S01]  /*ee10*/  HFMA2.MMA R68, -RZ, RZ, 0, 0 ;  /* 0x00000000ff447435 */ /* 0x001fe200000001ff */
[----:B-1----:R-:W-:Y:S02]  /*ee20*/  MOV R70, R66 ;  /* 0x0000004200467202 */ /* 0x002fe40000000f00 */
[----:B------:R-:W-:Y:S02]  /*ee30*/  MOV R67, R63 ;  /* 0x0000003f00437202 */ /* 0x000fe40000000f00 */
[----:B------:R-:W-:-:S02]  /*ee40*/  MOV R69, 0x1f ;  /* 0x0000001f00457802 */ /* 0x000fc40000000f00 */
[----:B------:R-:W-:Y:S02]  /*ee50*/  MOV R66, 0xffffffff ;  /* 0xffffffff00427802 */ /* 0x000fe40000000f00 */
[----:B------:R-:W-:Y:S02]  /*ee60*/  MOV R64, 0xee80 ;  /* 0x0000ee8000407802 */ /* 0x000fe40000000f00 */
[----:B------:R-:W-:Y:S05]  /*ee70*/  CALL.REL.NOINC `($__internal_103_$__cuda_sm70_shflsync_idx_p) ;  /* 0x0000006000007944 */ /* 0x000fea0003c00000 */
[----:B-1----:R-:W-:Y:S01]  /*ee80*/  MOV R246, R66 ;  /* 0x0000004200f67202 */ /* 0x002fe20000000f00 */
[----:B0-----:R-:W-:Y:S05]  /*ee90*/  BRA `(.L_x_4275) ;  /* 0xffff956000007947 */ /* 0x001fea000383ffff */
        .weak           $__internal_102_$__cuda_sm70_shflsync_down
        .type           $__internal_102_$__cuda_sm70_shflsync_down,@function
        .size           $__internal_102_$__cuda_sm70_shflsync_down,($__internal_103_$__cuda_sm70_shflsync_idx_p - $__internal_102_$__cuda_sm70_shflsync_down)
$__internal_102_$__cuda_sm70_shflsync_down:
[----:B------:R-:W-:Y:S01]  /*eea0*/  HFMA2.MMA R65, -RZ, RZ, 0, 0 ;  /* 0x00000000ff417435 */ /* 0x000fe200000001ff */
[----:B------:R-:W-:Y:S04]  /*eeb0*/  WARPSYNC R241 ;  /* 0x000000f100007348 */ /* 0x000fe80003800000 */
[----:B------:R0:W1:Y:S01]  /*eec0*/  SHFL.DOWN PT, R241, R68, R67, R66 ;  /* 0x0800004344f17389 */ /* 0x00006200000e0042 */
[----:B------:R-:W-:Y:S05]  /*eed0*/  RET.REL.NODEC R64 `(_Z25selective_scan_bwd_kernelI32Selective_Scan_bwd_kernel_traitsILi64ELi16ELb0ELb0ELb0ELb1ELb0EN3c104HalfENS1_7complexIfEEEEv12SSMParamsBwd) ;  /* 0xffff112040007950 */ /* 0x000fea0003c3ffff */
        .weak           $__internal_103_$__cuda_sm70_shflsync_idx_p
        .type           $__internal_103_$__cuda_sm70_shflsync_idx_p,@function
        .size           $__internal_103_$__cuda_sm70_shflsync_idx_p,($__internal_104_$__cuda_sm70_shflsync_up - $__internal_103_$__cuda_sm70_shflsync_idx_p)
$__internal_103_$__cuda_sm70_shflsync_idx_p:
[----:B------:R-:W-:Y:S01]  /*eee0*/  MOV R65, 0x0 ;  /* 0x0000000000417802 */ /* 0x000fe20000000f00 */
[----:B------:R-:W-:Y:S04]  /*eef0*/  WARPSYNC R66 ;  /* 0x0000004200007348 */ /* 0x000fe80003800000 */
[----:B------:R0:W1:Y:S01]  /*ef00*/  SHFL.IDX PT, R66, R67, R68, R69 ;  /* 0x0000004443427389 */ /* 0x00006200000e0045 */
[----:B------:R-:W-:Y:S05]  /*ef10*/  RET.REL.NODEC R64 `(_Z25selective_scan_bwd_kernelI32Selective_Scan_bwd_kernel_traitsILi64ELi16ELb0ELb0ELb0ELb1ELb0EN3c104HalfENS1_7complexIfEEEEv12SSMParamsBwd) ;  /* 0xffff10e040007950 */ /* 0x000fea0003c3ffff */
        .weak           $__internal_104_$__cuda_sm70_shflsync_up
        .type           $__internal_104_$__cuda_sm70_shflsync_up,@function
        .size           $__internal_104_$__cuda_sm70_shflsync_up,(.L_x_14536 - $__internal_104_$__cuda_sm70_shflsync_up)
$__internal_104_$__cuda_sm70_shflsync_up:
[----:B------:R-:W-:Y:S01]  /*ef20*/  HFMA2.MMA R65, -RZ, RZ, 0, 0 ;  /* 0x00000000ff417435 */ /* 0x000fe200000001ff */
[----:B------:R-:W-:Y:S04]  /*ef30*/  WARPSYNC R69 ;  /* 0x0000004500007348 */ /* 0x000fe80003800000 */
[----:B------:R0:W1:Y:S01]  /*ef40*/  SHFL.UP PT, R69, R212, R67, R68 ;  /* 0x04000043d4457389 */ /* 0x00006200000e0044 */
[----:B------:R-:W-:Y:S05]  /*ef50*/  RET.REL.NODEC R64 `(_Z25selective_scan_bwd_kernelI32Selective_Scan_bwd_kernel_traitsILi64ELi16ELb0ELb0ELb0ELb1ELb0EN3c104HalfENS1_7complexIfEEEEv12SSMParamsBwd) ;  /* 0xffff10a040007950 */ /* 0x000fea0003c3ffff */
.L_x_4276:
        /* <DEDUP_REMOVED lines=10> */
.L_x_14536:


//--------------------- .text._Z25selective_scan_bwd_kernelI32Selective_Scan_bwd_kernel_traitsILi64ELi16ELb0ELb0ELb0ELb1ELb1EN3c104HalfENS1_7complexIfEEEEv12SSMParamsBwd --------------------------
	.section	.text._Z25selective_scan_bwd_kernelI32Selective_Scan_bwd_kernel_traitsILi64ELi16ELb0ELb0ELb0ELb1ELb1EN3c104HalfENS1_7complexIfEEEEv12SSMParamsBwd,"ax",@progbits
	.sectioninfo	@"SHI_REGISTERS=255"
	.align	128
        .global         _Z25selective_scan_bwd_kernelI32Selective_Scan_bwd_kernel_traitsILi64ELi16ELb0ELb0ELb0ELb1ELb1EN3c104HalfENS1_7complexIfEEEEv12SSMParamsBwd
        .type           _Z25selective_scan_bwd_kernelI32Selective_Scan_bwd_kernel_traitsILi64ELi16ELb0ELb0ELb0ELb1ELb1EN3c104HalfENS1_7complexIfEEEEv12SSMParamsBwd,@function
        .size           _Z25selective_scan_bwd_kernelI32Selective_Scan_bwd_kernel_traitsILi64ELi16ELb0ELb0ELb0ELb1ELb1EN3c104HalfENS1_7complexIfEEEEv12SSMParamsBwd,(.L_x_14539 - _Z25selective_scan_bwd_kernelI32Selective_Scan_bwd_kernel_traitsILi64ELi16ELb0ELb0ELb0ELb1ELb1EN3c104HalfENS1_7complexIfEEEEv12SSMParamsBwd)
        .other          _Z25selective_scan_bwd_kernelI32Selective_Scan_bwd_kernel_traitsILi64ELi16ELb0ELb0ELb0ELb1ELb1EN3c104HalfENS1_7complexIfEEEEv12SSMParamsBwd,@"STO_CUDA_ENTRY STV_DEFAULT"
_Z25selective_scan_bwd_kernelI32Selective_Scan_bwd_kernel_traitsILi64ELi16ELb0ELb0ELb0ELb1ELb1EN3c104HalfENS1_7complexIfEEEEv12SSMParamsBwd:
.text._Z25selective_scan_bwd_kernelI32Selective_Scan_bwd_kernel_traitsILi64ELi16ELb0ELb0ELb0ELb1ELb1EN3c104HalfENS1_7complexIfEEEEv12SSMParamsBwd:
        /* <DEDUP_REMOVED lines=95> */
.L_x_4357:
        /* <DEDUP_REMOVED lines=125> */
[----:B0-----:R-:W-:Y:S02]  /*0dc0*/  IADD3.X R109, R99, UR11, RZ, P0, !PT ;  /* 0x0000000b636d7c10 */ /* 0x001fe400087fe4ff */
[-C--:B------:R-:W-:Y:S02]  /*0dd0*/  ISETP.GE.AND P0, PT, R0, R23.reuse, PT ;  /* 0x000000170000720c */ /* 0x080fe40003f06270 */
[----:B------:R-:W-:Y:S02]  /*0de0*/  PRMT R3, RZ, 0x7610, R3 ;  /* 0x00007610ff037816 */ /* 0x000fe40000000003 */
[-C--:B------:R-:W-:Y:S02]  /*0df0*/  ISETP.GE.AND P2, PT, R8, R23.reuse, PT ;  /* 0x000000170800720c */ /* 0x080fe40003f46270 */
[-C--:B------:R-:W-:Y:S02]  /*0e00*/  ISETP.GE.AND P3, PT, R9, R23.reuse, PT ;  /* 0x000000170900720c */ /* 0x080fe40003f66270 */
[----:B------:R-:W-:-:S02]  /*0e10*/  ISETP.GE.AND P4, PT, R12, R23, PT ;  /* 0x000000170c00720c */ /* 0x000fc40003f86270 */
[-C--:B------:R-:W-:Y:S02]  /*0e20*/  ISETP.GE.AND P5, PT, R10, R23.reuse, PT ;  /* 0x000000170a00720c */ /* 0x080fe40003fa6270 */
[----:B------:R-:W-:Y:S01]  /*0e30*/  ISETP.GE.AND P6, PT, R11, R23, PT ;  /* 0x000000170b00720c */ /* 0x000fe20003fc6270 */
[----:B--2---:R-:W-:Y:S04]  /*0e40*/  STS.U16 [R129], R4 ;  /* 0x0000000481007388 */ /* 0x004fe80000000400 */
[----:B----4-:R-:W-:Y:S04]  /*0e50*/  STS.U16 [R128+0x40], R5 ;  /* 0x0000400580007388 */ /* 0x010fe80000000400 */
[----:B-----5:R-:W-:Y:S04]  /*0e60*/  STS.U16 [R127+0x80], R6 ;  /* 0x000080067f007388 */ /* 0x020fe80000000400 */
[----:B---3--:R-:W-:Y:S04]  /*0e70*/  STS.U16 [R126+0xc0], R7 ;  /* 0x0000c0077e007388 */ /* 0x008fe80000000400 */
        /* <DEDUP_REMOVED lines=31> */
[----:B------:R-:W-:-:S04]  /*1070*/  LEA R4, P1, R136, UR8, 0x1 ;  /* 0x0000000888047c11 */ /* 0x000fc8000f8208ff */
[C---:B------:R-:W-:Y:S01]  /*1080*/  LEA.HI.X R5, R136.reuse, UR9, R133, 0x1, P1 ;  /* 0x0000000988057c11 */ /* 0x040fe200088f0c85 */
[----:B------:R-:W5:Y:S01]  /*1090*/  @!P0 LDG.E.U16 R3, [R108.64+0x40] ;  /* 0x000040066c038981 */ /* 0x000f62000c1e1500 */
[-C--:B------:R-:W-:Y:S02]  /*10a0*/  ISETP.GE.AND P0, PT, R13, R23.reuse, PT ;  /* 0x000000170d00720c */ /* 0x080fe40003f06270 */
[----:B------:R-:W-:Y:S02]  /*10b0*/  ISETP.GE.AND P1, PT, R136, R23, PT ;  /* 0x000000178800720c */ /* 0x000fe40003f26270 */
[----:B-1----:R-:W-:-:S09]  /*10c0*/  PRMT R28, RZ, 0x7610, R28 ;  /* 0x00007610ff1c7816 */ /* 0x002fd2000000001c */
[----:B------:R-:W5:Y:S01]  /*10d0*/  @!P0 LDG.E.U16 R27, [R108.64+0x1c0] ;  /* 0x0001c0066c1b8981 */ /* 0x000f62000c1e1500 */
[----:B------:R-:W-:Y:S02]  /*10e0*/  ISETP.GE.AND P0, PT, R14, R23, PT ;  /* 0x000000170e00720c */ /* 0x000fe40003f06270 */
[----:B------:R-:W-:Y:S02]  /*10f0*/  PRMT R6, RZ, 0x7610, R6 ;  /* 0x00007610ff067816 */ /* 0x000fe40000000006 */
[----:B------:R-:W-:Y:S02]  /*1100*/  PRMT R22, RZ, 0x7610, R22 ;  /* 0x00007610ff167816 */ /* 0x000fe40000000016 */
[----:B------:R-:W-:Y:S02]  /*1110*/  PRMT R7, RZ, 0x7610, R7 ;  /* 0x00007610ff077816 */ /* 0x000fe40000000007 */
[----:B------:R-:W-:Y:S01]  /*1120*/  PRMT R26, RZ, 0x7610, R26 ;  /* 0x00007610ff1a7816 */ /* 0x000fe2000000001a */
[----:B------:R-:W5:Y:S01]  /*1130*/  @!P1 LDG.E.U16 R6, [R108.64] ;  /* 0x000000066c069981 */ /* 0x000f62000c1e1500 */
[----:B------:R-:W-:-:S02]  /*1140*/  PRMT R24, RZ, 0x7610, R24 ;  /* 0x00007610ff187816 */ /* 0x000fc40000000018 */
[----:B------:R-:W-:Y:S01]  /*1150*/  PRMT R25, RZ, 0x7610, R25 ;  /* 0x00007610ff197816 */ /* 0x000fe20000000019 */
[----:B------:R-:W5:Y:S01]  /*1160*/  @!P0 LDG.E.U16 R28, [R108.64+0x200] ;  /* 0x000200066c1c8981 */ /* 0x000f62000c1e1500 */
[-C--:B------:R-:W-:Y:S02]  /*1170*/  ISETP.GE.AND P0, PT, R15, R23.reuse, PT ;  /* 0x000000170f00720c */ /* 0x080fe40003f06270 */
        /* <DEDUP_REMOVED lines=12> */
[----:B--2---:R-:W-:Y:S02]  /*1240*/  PRMT R30, RZ, 0x7610, R30 ;  /* 0x00007610ff1e7816 */ /* 0x004fe4000000001e */
[----:B------:R-:W-:Y:S02]  /*1250*/  PRMT R31, RZ, 0x7610, R31 ;  /* 0x00007610ff1f7816 */ /* 0x000fe4000000001f */
[----:B---3--:R-:W-:Y:S01]  /*1260*/  PRMT R32, RZ, 0x7610, R32 ;  /* 0x00007610ff207816 */ /* 0x008fe20000000020 */
[----:B------:R-:W2:Y:S01]  /*1270*/  @!P0 LDG.E.U16 R29, [R108.64+0x240] ;  /* 0x000240066c1d8981 */ /* 0x000ea2000c1e1500 */
[----:B------:R-:W-:-:S02]  /*1280*/  PRMT R33, RZ, 0x7610, R33 ;  /* 0x00007610ff217816 */ /* 0x000fc40000000021 */
[----:B------:R-:W-:Y:S01]  /*1290*/  PRMT R34, RZ, 0x7610, R34 ;  /* 0x00007610ff227816 */ /* 0x000fe20000000022 */
[----:B------:R-:W3:Y:S01]  /*12a0*/  @!P1 LDG.E.U16 R30, [R108.64+0x280] ;  /* 0x000280066c1e9981 */ /* 0x000ee2000c1e1500 */
[----:B----4-:R-:W-:-:S03]  /*12b0*/  PRMT R35, RZ, 0x7610, R35 ;  /* 0x00007610ff237816 */ /* 0x010fc60000000023 */
[----:B------:R-:W4:Y:S04]  /*12c0*/  @!P2 LDG.E.U16 R31, [R108.64+0x2c0] ;  /* 0x0002c0066c1fa981 */ /* 0x000f28000c1e1500 */
[----:B------:R-:W4:Y:S04]  /*12d0*/  @!P3 LDG.E.U16 R32, [R108.64+0x300] ;  /* 0x000300066c20b981 */ /* 0x000f28000c1e1500 */
[----:B------:R-:W4:Y:S04]  /*12e0*/  @!P4 LDG.E.U16 R33, [R108.64+0x340] ;  /* 0x000340066c21c981 */ /* 0x000f28000c1e1500 */
[----:B------:R-:W4:Y:S04]  /*12f0*/  @!P5 LDG.E.U16 R34, [R108.64+0x380] ;  /* 0x000380066c22d981 */ /* 0x000f28000c1e1500 */
[----:B------:R-:W4:Y:S01]  /*1300*/  @!P6 LDG.E.U16 R35, [R108.64+0x3c0] ;  /* 0x0003c0066c23e981 */ /* 0x000f22000c1e1500 */
        /* <DEDUP_REMOVED lines=10> */
[----:B------:R-:W-:Y:S01]  /*13b0*/  PRMT R59, RZ, 0x7610, R59 ;  /* 0x00007610ff3b7816 */ /* 0x000fe2000000003b */
[----:B-----5:R-:W-:Y:S04]  /*13c0*/  STS.U16 [R129], R6 ;  /* 0x0000000681007388 */ /* 0x020fe80000000400 */
        /* <DEDUP_REMOVED lines=8> */
[----:B--2---:R2:W-:Y:S04]  /*1450*/  STS.U16 [R120+0x240], R29 ;  /* 0x0002401d78007388 */ /* 0x0045e80000000400 */
[----:B---3--:R3:W-:Y:S04]  /*1460*/  STS.U16 [R119+0x280], R30 ;  /* 0x0002801e77007388 */ /* 0x0087e80000000400 */
[----:B----4-:R4:W-:Y:S04]  /*1470*/  STS.U16 [R118+0x2c0], R31 ;  /* 0x0002c01f76007388 */ /* 0x0109e80000000400 */
[----:B------:R5:W-:Y:S04]  /*1480*/  STS.U16 [R115+0x300], R32 ;  /* 0x0003002073007388 */ /* 0x000be80000000400 */
[----:B------:R0:W-:Y:S04]  /*1490*/  STS.U16 [R114+0x340], R33 ;  /* 0x0003402172007388 */ /* 0x0001e80000000400 */
[----:B------:R-:W-:Y:S04]  /*14a0*/  STS.U16 [R113+0x380], R34 ;  /* 0x0003802271007388 */ /* 0x000fe80000000400 */
[----:B------:R0:W-:Y:S01]  /*14b0*/  STS.U16 [R112+0x3c0], R35 ;  /* 0x0003c02370007388 */ /* 0x0001e20000000400 */
        /* <DEDUP_REMOVED lines=8> */
[----:B------:R0:W2:Y:S04]  /*1540*/  LDS.U16 R55, [R97+0xe] ;  /* 0x00000e0061377984 */ /* 0x0000a80000000400 */
[----:B------:R0:W3:Y:S04]  /*1550*/  LDS.U16 R56, [R97+0x10] ;  /* 0x0000100061387984 */ /* 0x0000e80000000400 */
[----:B------:R0:W3:Y:S04]  /*1560*/  LDS.U16 R47, [R97+0x12] ;  /* 0x00001200612f7984 */ /* 0x0000e80000000400 */
[----:B------:R0:W3:Y:S04]  /*1570*/  LDS.U16 R40, [R97+0x14] ;  /* 0x0000140061287984 */ /* 0x0000e80000000400 */
[----:B------:R0:W3:Y:S04]  /*1580*/  LDS.U16 R39, [R97+0x16] ;  /* 0x0000160061277984 */ /* 0x0000e80000000400 */
[----:B------:R0:W3:Y:S04]  /*1590*/  LDS.U16 R38, [R97+0x18] ;  /* 0x0000180061267984 */ /* 0x0000e80000000400 */
[----:B------:R0:W3:Y:S04]  /*15a0*/  LDS.U16 R37, [R97+0x1a] ;  /* 0x00001a0061257984 */ /* 0x0000e80000000400 */
[----:B------:R0:W4:Y:S04]  /*15b0*/  LDS.U16 R36, [R97+0x1c] ;  /* 0x00001c0061247984 */ /* 0x0001280000000400 */
[----:B------:R2:W5:Y:S04]  /*15c0*/  LDS.U16 R34, [R97+0x1e] ;  /* 0x00001e0061227984 */ /* 0x0005680000000400 */
[----:B------:R-:W-:Y:S01]  /*15d0*/  BAR.SYNC.DEFER_BLOCKING 0x0 ;  /* 0x0000000000007b1d */ /* 0x000fe20000010000 */
[----:B0-----:R-:W-:-:S02]  /*15e0*/  PRMT R22, RZ, 0x7610, R22 ;  /* 0x00007610ff167816 */ /* 0x001fc40000000016 */
[----:B-1----:R-:W-:Y:S02]  /*15f0*/  PRMT R28, RZ, 0x7610, R28 ;  /* 0x00007610ff1c7816 */ /* 0x002fe4000000001c */
[----:B--2---:R-:W-:Y:S02]  /*1600*/  PRMT R29, RZ, 0x7610, R29 ;  /* 0x00007610ff1d7816 */ /* 0x004fe4000000001d */
[----:B------:R0:W2:Y:S01]  /*1610*/  @!P0 LDG.E.U16 R22, [R4.64] ;  /* 0x0000000604168981 */ /* 0x0000a2000c1e1500 */
[----:B------:R-:W-:-:S03]  /*1620*/  ISETP.GE.AND P0, PT, R8, R23, PT ;  /* 0x000000170800720c */ /* 0x000fc60003f06270 */
[----:B------:R0:W2:Y:S01]  /*1630*/  @!P1 LDG.E.U16 R29, [R4.64+0x40] ;  /* 0x00004006041d9981 */ /* 0x0000a2000c1e1500 */
[-C--:B------:R-:W-:Y:S02]  /*1640*/  ISETP.GE.AND P1, PT, R9, R23.reuse, PT ;  /* 0x000000170900720c */ /* 0x080fe40003f26270 */
[----:B---3--:R-:W-:Y:S01]  /*1650*/  PRMT R30, RZ, 0x7610, R30 ;  /* 0x00007610ff1e7816 */ /* 0x008fe2000000001e */
[----:B------:R0:W3:Y:S01]  /*1660*/  @!P2 LDG.E.U16 R43, [R4.64+0x2c0] ;  /* 0x0002c006042ba981 */ /* 0x0000e2000c1e1500 */
[----:B----4-:R-:W-:Y:S02]  /*1670*/  PRMT R31, RZ, 0x7610, R31 ;  /* 0x00007610ff1f7816 */ /* 0x010fe4000000001f */
[----:B-----5:R-:W-:Y:S01]  /*1680*/  PRMT R32, RZ, 0x7610, R32 ;  /* 0x00007610ff207816 */ /* 0x020fe20000000020 */
[----:B------:R0:W4:Y:S04]  /*1690*/  @!P3 LDG.E.U16 R58, [R4.64+0x300] ;  /* 0x00030006043ab981 */ /* 0x000128000c1e1500 */
[----:B------:R0:W5:Y:S01]  /*16a0*/  @!P0 LDG.E.U16 R28, [R4.64+0x80] ;  /* 0x00008006041c8981 */ /* 0x000162000c1e1500 */
[----:B------:R-:W-:-:S03]  /*16b0*/  ISETP.GE.AND P0, PT, R10, R23, PT ;  /* 0x000000170a00720c */ /* 0x000fc60003f06270 */
[----:B------:R0:W3:Y:S01]  /*16c0*/  @!P1 LDG.E.U16 R31, [R4.64+0xc0] ;  /* 0x0000c006041f9981 */ /* 0x0000e2000c1e1500 */
[----:B------:R-:W-:Y:S02]  /*16d0*/  ISETP.GE.AND P1, PT, R11, R23, PT ;  /* 0x000000170b00720c */ /* 0x000fe40003f26270 */
[----:B------:R-:W-:Y:S01]  /*16e0*/  PRMT R33, RZ, 0x7610, R33 ;  /* 0x00007610ff217816 */ /* 0x000fe20000000021 */
[----:B------:R0:W4:Y:S01]  /*16f0*/  @!P4 LDG.E.U16 R57, [R4.64+0x340] ;  /* 0x000340060439c981 */ /* 0x000122000c1e1500 */
[----:B------:R-:W-:-:S03]  /*1700*/  PRMT R35, RZ, 0x7610, R35 ;  /* 0x00007610ff237816 */ /* 0x000fc60000000023 */
[----:B------:R0:W4:Y:S04]  /*1710*/  @!P5 LDG.E.U16 R60, [R4.64+0x380] ;  /* 0x00038006043cd981 */ /* 0x000128000c1e1500 */
[----:B------:R0:W4:Y:S01]  /*1720*/  @!P0 LDG.E.U16 R30, [R4.64+0x100] ;  /* 0x00010006041e8981 */ /* 0x000122000c1e1500 */
[----:B------:R-:W-:-:S03]  /*1730*/  ISETP.GE.AND P0, PT, R12, R23, PT ;  /* 0x000000170c00720c */ /* 0x000fc60003f06270 */
[----:B------:R0:W4:Y:S01]  /*1740*/  @!P1 LDG.E.U16 R33, [R4.64+0x140] ;  /* 0x0001400604219981 */ /* 0x000122000c1e1500 */
[----:B------:R-:W-:-:S03]  /*1750*/  ISETP.GE.AND P1, PT, R13, R23, PT ;  /* 0x000000170d00720c */ /* 0x000fc60003f26270 */
[----:B------:R0:W4:Y:S06]  /*1760*/  @!P6 LDG.E.U16 R59, [R4.64+0x3c0] ;  /* 0x0003c006043be981 */ /* 0x00012c000c1e1500 */
[----:B------:R0:W4:Y:S01]  /*1770*/  @!P0 LDG.E.U16 R32, [R4.64+0x180] ;  /* 0x0001800604208981 */ /* 0x000122000c1e1500 */
[----:B------:R-:W-:-:S03]  /*1780*/  ISETP.GE.AND P0, PT, R14, R23, PT ;  /* 0x000000170e00720c */ /* 0x000fc60003f06270 */
[----:B------:R0:W4:Y:S01]  /*1790*/  @!P1 LDG.E.U16 R35, [R4.64+0x1c0] ;  /* 0x0001c00604239981 */ /* 0x000122000c1e1500 */
[----:B------:R-:W-:-:S09]  /*17a0*/  ISETP.NE.AND P1, PT, R2, RZ, PT ;  /* 0x000000ff0200720c */ /* 0x000fd20003f25270 */
[----:B------:R0:W4:Y:S01]  /*17b0*/  @!P0 LDG.E.U16 R42, [R4.64+0x200] ;  /* 0x00020006042a8981 */ /* 0x000122000c1e1500 */
[----:B------:R-:W-:Y:S02]  /*17c0*/  ISETP.NE.AND P0, PT, R41, RZ, PT ;  /* 0x000000ff2900720c */ /* 0x000fe40003f05270 */
[----:B------:R-:W-:Y:S01]  /*17d0*/  PRMT R41, RZ, 0x7610, R41 ;  /* 0x00007610ff297816 */ /* 0x000fe20000000029 */
[----:B------:R0:W4:Y:S10]  /*17e0*/  @!P1 LDG.E.U16 R44, [R4.64+0x280] ;  /* 0x00028006042c9981 */ /* 0x000134000c1e1500 */
[----:B------:R0:W4:Y:S01]  /*17f0*/  @!P0 LDG.E.U16 R41, [R4.64+0x240] ;  /* 0x0002400604298981 */ /* 0x000122000c1e1500 */
[----:B------:R-:W-:Y:S01]  /*1800*/  ISETP.GE.AND P0, PT, R136, R23, PT ;  /* 0x000000178800720c */ /* 0x000fe20003f06270 */
[C---:B------:R-:W-:Y:S01]  /*1810*/  IMAD R24, R142.reuse, c[0x0][0x1f0], RZ ;  /* 0x00007c008e187a24 */ /* 0x040fe200078e02ff */
[----:B------:R-:W-:Y:S01]  /*1820*/  SHF.R.S32.HI R101, RZ, 0x1f, R100 ;  /* 0x0000001fff657819 */ /* 0x000fe20000011464 */
[----:B------:R-:W-:-:S02]  /*1830*/  IMAD R26, R142, c[0x0][0x200], RZ ;  /* 0x000080008e1a7a24 */ /* 0x000fc400078e02ff */
[C---:B------:R-:W-:Y:S02]  /*1840*/  IMAD R45, R143.reuse, c[0x0][0x1f4], R24 ;  /* 0x00007d008f2d7a24 */ /* 0x040fe400078e0218 */
[----:B------:R-:W-:-:S06]  /*1850*/  IMAD.WIDE.U32 R6, R143, c[0x0][0x200], RZ ;  /* 0x000080008f067a25 */ /* 0x000fcc00078e00ff */
[----:B------:R-:W-:Y:S02]  /*1860*/  @!P0 MOV R24, R100 ;  /* 0x0000006400188202 */ /* 0x000fe40000000f00 */
[----:B------:R-:W-:Y:S01]  /*1870*/  @!P0 MOV R25, R101 ;  /* 0x0000006500198202 */ /* 0x000fe20000000f00 */
[----:B------:R-:W-:-:S04]  /*1880*/  IMAD.WIDE.U32 R2, R143, c[0x0][0x1f0], RZ ;  /* 0x00007c008f027a25 */ /* 0x000fc800078e00ff */
[----:B0-----:R-:W-:Y:S01]  /*1890*/  @!P0 IMAD.WIDE.U32 R4, R143, c[0x0][0x1f0], R100 ;  /* 0x00007c008f048a25 */ /* 0x001fe200078e0064 */
[----:B------:R-:W-:-:S03]  /*18a0*/  IADD3 R3, R3, R45, RZ ;  /* 0x0000002d03037210 */ /* 0x000fc60007ffe0ff */
[C---:B------:R-:W-:Y:S02]  /*18b0*/  IMAD R61, R143.reuse, c[0x0][0x204], R26 ;  /* 0x000081008f3d7a24 */ /* 0x040fe400078e021a */
[----:B------:R-:W-:Y:S01]  /*18c0*/  @!P0 IMAD.WIDE.U32 R24, R143, c[0x0][0x200], R24 ;  /* 0x000080008f188a25 */ /* 0x000fe200078e0018 */
[----:B------:R-:W-:Y:S02]  /*18d0*/  MOV R26, R6 ;  /* 0x00000006001a7202 */ /* 0x000fe40000000f00 */
[----:B------:R-:W-:Y:S01]  /*18e0*/  @!P0 IADD3 R5, R45, R5, RZ ;  /* 0x000000052d058210 */ /* 0x000fe20007ffe0ff */
[----:B------:R-:W-:Y:S01]  /*18f0*/  IMAD R6, R144, c[0x0][0x1f8], RZ ;  /* 0x00007e0090067a24 */ /* 0x000fe200078e02ff */
[----:B------:R-:W-:Y:S02]  /*1900*/  IADD3 R27, R7, R61, RZ ;  /* 0x0000003d071b7210 */ /* 0x000fe40007ffe0ff */
[----:B------:R-:W-:Y:S02]  /*1910*/  @!P0 IADD3 R25, R61, R25, RZ ;  /* 0x000000193d198210 */ /* 0x000fe40007ffe0ff */
[----:B------:R-:W-:Y:S01]  /*1920*/  IADD3 R80, R137, -c[0x0][0x174], RZ ;  /* 0x80005d0089507a10 */ /* 0x000fe20007ffe0ff */
[----:B------:R-:W-:-:S02]  /*1930*/  IMAD R68, R145, c[0x0][0x1fc], R6 ;  /* 0x00007f0091447a24 */ /* 0x000fc400078e0206 */
[----:B------:R-:W-:-:S04]  /*1940*/  IMAD.WIDE.U32 R6, R145, c[0x0][0x1f8], R2 ;  /* 0x00007e0091067a25 */ /* 0x000fc800078e0002 */
[----:B------:R-:W-:-:S04]  /*1950*/  @!P0 IMAD.WIDE.U32 R2, R145, c[0x0][0x1f8], R4 ;  /* 0x00007e0091028a25 */ /* 0x000fc800078e0004 */
[----:B------:R-:W-:Y:S02]  /*1960*/  IMAD R46, R144, c[0x0][0x208], RZ ;  /* 0x00008200902e7a24 */ /* 0x000fe400078e02ff */
[----:B------:R-:W-:Y:S02]  /*1970*/  IMAD R80, R80, -0x400, RZ ;  /* 0xfffffc0050507824 */ /* 0x000fe400078e02ff */
[----:B------:R-:W-:-:S04]  /*1980*/  IMAD.WIDE.U32 R26, R145, c[0x0][0x208], R26 ;  /* 0x00008200911a7a25 */ /* 0x000fc800078e001a */
[C---:B------:R-:W-:Y:S01]  /*1990*/  @!P0 IMAD.WIDE.U32 R4, R145.reuse, c[0x0][0x208], R24 ;  /* 0x0000820091048a25 */ /* 0x040fe200078e0018 */
[----:B------:R-:W-:Y:S02]  /*19a0*/  SHF.R.S32.HI R79, RZ, 0x1f, R80 ;  /* 0x0000001fff4f7819 */ /* 0x000fe40000011450 */
[----:B------:R-:W-:Y:S01]  /*19b0*/  IADD3 R25, P4, R80, R26, RZ ;  /* 0x0000001a50197210 */ /* 0x000fe20007f9e0ff */
[----:B------:R-:W-:Y:S01]  /*19c0*/  IMAD R46, R145, c[0x0][0x20c], R46 ;  /* 0x00008300912e7a24 */ /* 0x000fe200078e022e */
[----:B------:R-:W-:-:S04]  /*19d0*/  @!P0 IADD3 R61, P3, R136, R4, RZ ;  /* 0x00000004883d8210 */ /* 0x000fc80007f7e0ff */
[----:B------:R-:W-:Y:S02]  /*19e0*/  IADD3.X R62, R79, R46, R27, P4, !PT ;  /* 0x0000002e4f3e7210 */ /* 0x000fe400027fe41b */
[----:B------:R-:W-:Y:S01]  /*19f0*/  @!P0 IADD3.X R64, R133, R5, R46, P3, !PT ;  /* 0x0000000585408210 */ /* 0x000fe20001ffe42e */
[----:B------:R-:W-:Y:S01]  /*1a00*/  HADD2.F32 R48, -RZ, R48.H0_H0 ;  /* 0x20000030ff307230 */ /* 0x000fe20000004100 */
[----:B------:R-:W-:-:S04]  /*1a10*/  IADD3 R63, P2, R80, R6, RZ ;  /* 0x00000006503f7210 */ /* 0x000fc80007f5e0ff */
[----:B------:R-:W-:Y:S01]  /*1a20*/  FADD.FTZ R78, R48, UR5 ;  /* 0x00000005304e7e21 */ /* 0x000fe20008010000 */
[----:B------:R-:W-:-:S04]  /*1a30*/  @!P0 IADD3 R65, P1, R136, R2, RZ ;  /* 0x0000000288418210 */ /* 0x000fc80007f3e0ff */
[----:B------:R-:W-:Y:S02]  /*1a40*/  FSETP.GTU.FTZ.AND P5, PT, R78, 20, PT ;  /* 0x41a000004e00780b */ /* 0x000fe40003fbc000 */
[----:B------:R-:W-:Y:S01]  /*1a50*/  IADD3.X R66, R79, R68, R7, P2, !PT ;  /* 0x000000444f427210 */ /* 0x000fe200017fe407 */
[----:B------:R-:W-:Y:S01]  /*1a60*/  HADD2.F32 R49, -RZ, R49.H0_H0 ;  /* 0x20000031ff317230 */ /* 0x000fe20000004100 */
[----:B------:R-:W-:Y:S01]  /*1a70*/  @!P0 IADD3.X R68, R133, R3, R68, P1, !PT ;  /* 0x0000000385448210 */ /* 0x000fe20000ffe444 */
[----:B------:R-:W-:Y:S01]  /*1a80*/  HADD2.F32 R50, -RZ, R50.H0_H0 ;  /* 0x20000032ff327230 */ /* 0x000fe20000004100 */
[C---:B------:R-:W-:Y:S01]  /*1a90*/  LEA R2, P1, R136.reuse, c[0x0][0x268], 0x1 ;  /* 0x00009a0088027a11 */ /* 0x040fe200078208ff */
[----:B------:R-:W-:Y:S01]  /*1aa0*/  HADD2.F32 R51, -RZ, R51.H0_H0 ;  /* 0x20000033ff337230 */ /* 0x000fe20000004100 */
[C---:B------:R-:W-:Y:S01]  /*1ab0*/  LEA R4, P2, R136.reuse, c[0x0][0x258], 0x1 ;  /* 0x0000960088047a11 */ /* 0x040fe200078408ff */
[----:B------:R-:W-:Y:S02]  /*1ac0*/  HADD2.F32 R52, -RZ, R52.H0_H0 ;  /* 0x20000034ff347230 */ /* 0x000fe40000004100 */
[----:B------:R-:W-:Y:S01]  /*1ad0*/  HADD2.F32 R53, -RZ, R53.H0_H0 ;  /* 0x20000035ff357230 */ /* 0x000fe20000004100 */
[C-C-:B------:R-:W-:Y:S01]  /*1ae0*/  LEA.HI.X R3, R136.reuse, c[0x0][0x26c], R133.reuse, 0x1, P1 ;  /* 0x00009b0088037a11 */ /* 0x140fe200008f0c85 */
[----:B------:R-:W-:Y:S01]  /*1af0*/  FADD.FTZ R77, R49, UR5 ;  /* 0x00000005314d7e21 */ /* 0x000fe20008010000 */
[----:B------:R-:W-:Y:S01]  /*1b00*/  LEA.HI.X R5, R136, c[0x0][0x25c], R133, 0x1, P2 ;  /* 0x0000970088057a11 */ /* 0x000fe200010f0c85 */
[----:B------:R-:W-:Y:S01]  /*1b10*/  FADD.FTZ R76, R50, UR5 ;  /* 0x00000005324c7e21 */ /* 0x000fe20008010000 */
[----:B------:R-:W-:Y:S01]  /*1b20*/  LEA R4, P4, R25, R4, 0x1 ;  /* 0x0000000419047211 */ /* 0x000fe200078808ff */
[----:B------:R-:W-:Y:S01]  /*1b30*/  FADD.FTZ R75, R51, UR5 ;  /* 0x00000005334b7e21 */ /* 0x000fe20008010000 */
[----:B------:R-:W-:Y:S01]  /*1b40*/  LEA R2, P2, R63, R2, 0x1 ;  /* 0x000000023f027211 */ /* 0x000fe200078408ff */
[----:B------:R-:W-:Y:S01]  /*1b50*/  FADD.FTZ R74, R52, UR5 ;  /* 0x00000005344a7e21 */ /* 0x000fe20008010000 */
[----:B------:R-:W-:Y:S01]  /*1b60*/  @!P0 LEA R6, P1, R65, c[0x0][0x268], 0x1 ;  /* 0x00009a0041068a11 */ /* 0x000fe200078208ff */
[----:B------:R-:W-:Y:S01]  /*1b70*/  FADD.FTZ R73, R53, UR5 ;  /* 0x0000000535497e21 */ /* 0x000fe20008010000 */
[----:B------:R-:W-:Y:S01]  /*1b80*/  @!P0 LEA R24, P3, R61, c[0x0][0x258], 0x1 ;  /* 0x000096003d188a11 */ /* 0x000fe200078608ff */
[----:B------:R-:W-:Y:S01]  /*1b90*/  HADD2.F32 R54, -RZ, R54.H0_H0 ;  /* 0x20000036ff367230 */ /* 0x000fe20000004100 */
[----:B------:R-:W-:Y:S01]  /*1ba0*/  BSSY B0, `(.L_x_4278) ;  /* 0x000004c000007945 */ /* 0x000fe20003800000 */
[----:B------:R-:W-:-:S02]  /*1bb0*/  LEA.HI.X R5, R25, R5, R62, 0x1, P4 ;  /* 0x0000000519057211 */ /* 0x000fc400020f0c3e */
[----:B------:R-:W-:Y:S01]  /*1bc0*/  LEA.HI.X R3, R63, R3, R66, 0x1, P2 ;  /* 0x000000033f037211 */ /* 0x000fe200010f0c42 */
[----:B------:R-:W-:Y:S01]  /*1bd0*/  FADD.FTZ R72, R54, UR5 ;  /* 0x0000000536487e21 */ /* 0x000fe20008010000 */
[----:B------:R-:W-:Y:S02]  /*1be0*/  @!P0 LEA.HI.X R7, R65, c[0x0][0x26c], R68, 0x1, P1 ;  /* 0x00009b0041078a11 */ /* 0x000fe400008f0c44 */
[----:B------:R-:W-:Y:S02]  /*1bf0*/  @!P0 LEA.HI.X R25, R61, c[0x0][0x25c], R64, 0x1, P3 ;  /* 0x000097003d198a11 */ /* 0x000fe400018f0c40 */
[----:B------:R-:W-:Y:S02]  /*1c00*/  FSETP.GTU.FTZ.AND P4, PT, R77, 20, PT ;  /* 0x41a000004d00780b */ /* 0x000fe40003f9c000 */
[----:B------:R-:W-:Y:S02]  /*1c10*/  FSETP.GTU.FTZ.AND P3, PT, R76, 20, PT ;  /* 0x41a000004c00780b */ /* 0x000fe40003f7c000 */
[----:B------:R-:W-:-:S02]  /*1c20*/  FSETP.GTU.FTZ.AND P2, PT, R75, 20, PT ;  /* 0x41a000004b00780b */ /* 0x000fc40003f5c000 */
        /* <DEDUP_REMOVED lines=19> */
[----:B------:R0:W1:Y:S04]  /*1d60*/  LDS.U16 R46, [R97] ;  /* 0x00000000612e7984 */ /* 0x0000680000000400 */
[----:B------:R0:W2:Y:S04]  /*1d70*/  LDS.U16 R45, [R97+0x2] ;  /* 0x00000200612d7984 */ /* 0x0000a80000000400 */
        /* <DEDUP_REMOVED lines=13> */
[----:B------:R0:W0:Y:S01]  /*1e50*/  LDS.U16 R22, [R97+0x1e] ;  /* 0x00001e0061167984 */ /* 0x0000220000000400 */
[----:B------:R-:W-:Y:S05]  /*1e60*/  @P5 BRA `(.L_x_4279) ;  /* 0x000001f000005947 */ /* 0x000fea0003800000 */
[----:B-1234-:R-:W-:Y:S01]  /*1e70*/  FMUL.FTZ R78, R78, 1.4426950216293334961 ;  /* 0x3fb8aa3b4e4e7820 */ /* 0x01efe20000410000 */
[----:B------:R-:W-:Y:S01]  /*1e80*/  MOV R51, 0x3e800000 ;  /* 0x3e80000000337802 */ /* 0x000fe20000000f00 */
[----:B------:R-:W-:-:S02]  /*1e90*/  HFMA2.MMA R52, -RZ, RZ, 1.3056640625, -1.8671875 ;  /* 0x3d39bf78ff347435 */ /* 0x000fc400000001ff */
        /* <DEDUP_REMOVED lines=28> */
.L_x_4279:
[----:B-1234-:R-:W-:Y:S05]  /*2060*/  BSYNC B0 ;  /* 0x0000000000007941 */ /* 0x01efea0003800000 */
.L_x_4278:
[----:B------:R-:W-:Y:S01]  /*2070*/  HADD2.F32 R55, -RZ, R55.H0_H0 ;  /* 0x20000037ff377230 */ /* 0x000fe20000004100 */
[----:B------:R-:W-:Y:S01]  /*2080*/  BSSY B0, `(.L_x_4280) ;  /* 0x0000023000007945 */ /* 0x000fe20003800000 */
[----:B------:R-:W-:-:S03]  /*2090*/  FSETP.GTU.FTZ.AND P5, PT, R72, 20, PT ;  /* 0x41a000004800780b */ /* 0x000fc60003fbc000 */
[----:B0-----:R-:W-:Y:S01]  /*20a0*/  FADD.FTZ R59, R55, UR5 ;  /* 0x00000005373b7e21 */ /* 0x001fe20008010000 */
        /* <DEDUP_REMOVED lines=32> */
.L_x_4281:
[----:B------:R-:W-:Y:S05]  /*22b0*/  BSYNC B0 ;  /* 0x0000000000007941 */ /* 0x000fea0003800000 */
.L_x_4280:
[----:B------:R-:W-:Y:S01]  /*22c0*/  HADD2.F32 R56, -RZ, R56.H0_H0 ;  /* 0x20000038ff387230 */ /* 0x000fe20000004100 */
[----:B------:R-:W-:Y:S01]  /*22d0*/  BSSY B0, `(.L_x_4282) ;  /* 0x0000023000007945 */ /* 0x000fe20003800000 */
[----:B------:R-:W-:-:S03]  /*22e0*/  FSETP.GTU.FTZ.AND P4, PT, R59, 20, PT ;  /* 0x41a000003b00780b */ /* 0x000fc60003f9c000 */
[----:B------:R-:W-:Y:S01]  /*22f0*/  FADD.FTZ R58, R56, UR5 ;  /* 0x00000005383a7e21 */ /* 0x000fe20008010000 */
        /* <DEDUP_REMOVED lines=32> */
.L_x_4283:
[----:B------:R-:W-:Y:S05]  /*2500*/  BSYNC B0 ;  /* 0x0000000000007941 */ /* 0x000fea0003800000 */
.L_x_4282:
        /* <DEDUP_REMOVED lines=36> */
.L_x_4285:
[----:B------:R-:W-:Y:S05]  /*2750*/  BSYNC B0 ;  /* 0x0000000000007941 */ /* 0x000fea0003800000 */
.L_x_4284:
        /* <DEDUP_REMOVED lines=36> */
.L_x_4287:
[----:B------:R-:W-:Y:S05]  /*29a0*/  BSYNC B0 ;  /* 0x0000000000007941 */ /* 0x000fea0003800000 */
.L_x_4286:
        /* <DEDUP_REMOVED lines=36> */
.L_x_4289:
[----:B------:R-:W-:Y:S05]  /*2bf0*/  BSYNC B0 ;  /* 0x0000000000007941 */ /* 0x000fea0003800000 */
.L_x_4288:
        /* <DEDUP_REMOVED lines=36> */
.L_x_4291:
[----:B------:R-:W-:Y:S05]  /*2e40*/  BSYNC B0 ;  /* 0x0000000000007941 */ /* 0x000fea0003800000 */
.L_x_4290:
        /* <DEDUP_REMOVED lines=36> */
.L_x_4293:
[----:B------:R-:W-:Y:S05]  /*3090*/  BSYNC B0 ;  /* 0x0000000000007941 */ /* 0x000fea0003800000 */
.L_x_4292:
        /* <DEDUP_REMOVED lines=36> */
.L_x_4295:
[----:B------:R-:W-:Y:S05]  /*32e0*/  BSYNC B0 ;  /* 0x0000000000007941 */ /* 0x000fea0003800000 */
.L_x_4294:
        /* <DEDUP_REMOVED lines=36> */
.L_x_4297:
[----:B------:R-:W-:Y:S05]  /*3530*/  BSYNC B0 ;  /* 0x0000000000007941 */ /* 0x000fea0003800000 */
.L_x_4296:
[----:B------:R-:W-:Y:S01]  /*3540*/  BSSY B0, `(.L_x_4298) ;  /* 0x0000023000007945 */ /* 0x000fe20003800000 */
[----:B------:R-:W-:Y:S02]  /*3550*/  FSETP.GTU.FTZ.AND P2, PT, R51, 20, PT ;  /* 0x41a000003300780b */ /* 0x000fe40003f5c000 */
[----:B------:R-:W-:Y:S01]  /*3560*/  PRMT R34, RZ, 0x7610, R34 ;  /* 0x00007610ff227816 */ /* 0x000fe20000000022 */
        /* <DEDUP_REMOVED lines=32> */
.L_x_4299:
[----:B------:R-:W-:Y:S05]  /*3770*/  BSYNC B0 ;  /* 0x0000000000007941 */ /* 0x000fea0003800000 */
.L_x_4298:
[----:B------:R-:W-:Y:S01]  /*3780*/  BSSY B0, `(.L_x_4300) ;  /* 0x0000021000007945 */ /* 0x000fe20003800000 */
        /* <DEDUP_REMOVED lines=32> */
.L_x_4301:
[----:B------:R-:W-:Y:S05]  /*3990*/  BSYNC B0 ;  /* 0x0000000000007941 */ /* 0x000fea0003800000 */
.L_x_4300:
        /* <DEDUP_REMOVED lines=33> */
.L_x_4303:
[----:B------:R-:W-:Y:S05]  /*3bb0*/  BSYNC B0 ;  /* 0x0000000000007941 */ /* 0x000fea0003800000 */
.L_x_4302:
        /* <DEDUP_REMOVED lines=33> */
.L_x_4305:
[----:B------:R-:W-:Y:S05]  /*3dd0*/  BSYNC B0 ;  /* 0x0000000000007941 */ /* 0x000fea0003800000 */
.L_x_4304:
        /* <DEDUP_REMOVED lines=33> */
.L_x_4307:
[----:B------:R-:W-:Y:S05]  /*3ff0*/  BSYNC B0 ;  /* 0x0000000000007941 */ /* 0x000fea0003800000 */
.L_x_4306:
        /* <DEDUP_REMOVED lines=33> */
.L_x_4309:
[----:B------:R-:W-:Y:S05]  /*4210*/  BSYNC B0 ;  /* 0x0000000000007941 */ /* 0x000fea0003800000 */
.L_x_4308:
        /* <DEDUP_REMOVED lines=82> */
[----:B------:R-:W1:Y:S04]  /*4740*/  LDS.U16 R3, [R97+0x4] ;  /* 0x0000040061037984 */ /* 0x000e680000000400 */
[----:B------:R-:W2:Y:S04]  /*4750*/  LDS.U16 R47, [R97+0x6] ;  /* 0x00000600612f7984 */ /* 0x000ea80000000400 */
[----:B------:R-:W3:Y:S04]  /*4760*/  LDS.U16 R34, [R97+0x8] ;  /* 0x0000080061227984 */ /* 0x000ee80000000400 */
[----:B------:R-:W-:Y:S04]  /*4770*/  LDS.U16 R36, [R97+0xa] ;  /* 0x00000a0061247984 */ /* 0x000fe80000000400 */
[----:B------:R-:W4:Y:S04]  /*4780*/  LDS.U16 R37, [R97+0xc] ;  /* 0x00000c0061257984 */ /* 0x000f280000000400 */
[----:B------:R-:W-:Y:S04]  /*4790*/  LDS.U16 R38, [R97+0xe] ;  /* 0x00000e0061267984 */ /* 0x000fe80000000400 */
[----:B------:R-:W2:Y:S04]  /*47a0*/  LDS.U16 R39, [R97+0x10] ;  /* 0x0000100061277984 */ /* 0x000ea80000000400 */
[----:B------:R-:W1:Y:S04]  /*47b0*/  LDS.U16 R48, [R97+0x12] ;  /* 0x0000120061307984 */ /* 0x000e680000000400 */
[----:B------:R-:W-:Y:S04]  /*47c0*/  LDS.U16 R49, [R97+0x14] ;  /* 0x0000140061317984 */ /* 0x000fe80000000400 */
[----:B------:R-:W1:Y:S04]  /*47d0*/  LDS.U16 R50, [R97+0x16] ;  /* 0x0000160061327984 */ /* 0x000e680000000400 */
        /* <DEDUP_REMOVED lines=33> */
[----:B------:R-:W-:Y:S02]  /*49f0*/  HADD2.F32 R40, -RZ, R40.H0_H0 ;  /* 0x20000028ff287230 */ /* 0x000fe40000004100 */
[----:B--2---:R-:W-:Y:S01]  /*4a00*/  HADD2.F32 R47, -RZ, R47.H0_H0 ;  /* 0x2000002fff2f7230 */ /* 0x004fe20000004100 */
[----:B------:R-:W-:Y:S02]  /*4a10*/  FMUL.FTZ R3, R7, -1.4426950216293334961 ;  /* 0xbfb8aa3b07037820 */ /* 0x000fe40000410000 */
[----:B0-----:R-:W-:Y:S01]  /*4a20*/  FMUL.FTZ R25, R40, -1.4426950216293334961 ;  /* 0xbfb8aa3b28197820 */ /* 0x001fe20000410000 */
[----:B---3--:R-:W-:Y:S01]  /*4a30*/  HADD2.F32 R24, -RZ, R34.H0_H0 ;  /* 0x20000022ff187230 */ /* 0x008fe20000004100 */
[----:B------:R-:W0:Y:S01]  /*4a40*/  MUFU.EX2 R150, R3 ;  /* 0x0000000300967308 */ /* 0x000e220000000800 */
[----:B----4-:R-:W-:Y:S01]  /*4a50*/  HADD2.F32 R34, -RZ, R37.H0_H0 ;  /* 0x20000025ff227230 */ /* 0x010fe20000004100 */
[----:B------:R-:W-:Y:S01]  /*4a60*/  FMUL.FTZ R4, R47, -1.4426950216293334961 ;  /* 0xbfb8aa3b2f047820 */ /* 0x000fe20000410000 */
[----:B------:R-:W-:-:S02]  /*4a70*/  HADD2.F32 R37, -RZ, R39.H0_H0 ;  /* 0x20000027ff257230 */ /* 0x000fc40000004100 */
[----:B------:R-:W-:-:S03]  /*4a80*/  HADD2.F32 R6, -RZ, R2.H0_H0 ;  /* 0x20000002ff067230 */ /* 0x000fc60000004100 */
[----:B------:R1:W2:Y:S02]  /*4a90*/  MUFU.EX2 R148, R25 ;  /* 0x0000001900947308 */ /* 0x0002a40000000800 */
[----:B------:R-:W-:Y:S01]  /*4aa0*/  FMUL.FTZ R2, R6, -1.4426950216293334961 ;  /* 0xbfb8aa3b06027820 */ /* 0x000fe20000410000 */
[----:B-1----:R-:W-:Y:S02]  /*4ab0*/  HADD2.F32 R25, -RZ, R36.H0_H0 ;  /* 0x20000024ff197230 */ /* 0x002fe40000004100 */
[----:B------:R-:W-:-:S03]  /*4ac0*/  HADD2.F32 R36, -RZ, R38.H0_H0 ;  /* 0x20000026ff247230 */ /* 0x000fc60000004100 */
[----:B------:R1:W-:Y:S01]  /*4ad0*/  MUFU.EX2 R151, R4 ;  /* 0x0000000400977308 */ /* 0x0003e20000000800 */
[----:B------:R-:W-:Y:S02]  /*4ae0*/  HADD2.F32 R38, -RZ, R48.H0_H0 ;  /* 0x20000030ff267230 */ /* 0x000fe40000004100 */
[----:B------:R-:W-:Y:S02]  /*4af0*/  HADD2.F32 R48, -RZ, R50.H0_H0 ;  /* 0x20000032ff307230 */ /* 0x000fe40000004100 */
[----:B------:R-:W-:Y:S01]  /*4b00*/  HADD2.F32 R50, -RZ, R61.H0_H0 ;  /* 0x2000003dff327230 */ /* 0x000fe20000004100 */
[----:B-1----:R-:W-:Y:S01]  /*4b10*/  FMUL.FTZ R4, R37, -1.4426950216293334961 ;  /* 0xbfb8aa3b25047820 */ /* 0x002fe20000410000 */
[----:B------:R-:W-:Y:S01]  /*4b20*/  HADD2.F32 R39, -RZ, R49.H0_H0 ;  /* 0x20000031ff277230 */ /* 0x000fe20000004100 */
[----:B------:R-:W-:Y:S02]  /*4b30*/  FMUL.FTZ R5, R24, -1.4426950216293334961 ;  /* 0xbfb8aa3b18057820 */ /* 0x000fe40000410000 */
[----:B------:R1:W-:Y:S08]  /*4b40*/  MUFU.EX2 R156, R4 ;  /* 0x00000004009c7308 */ /* 0x0003f00000000800 */
[----:B------:R-:W3:Y:S01]  /*4b50*/  MUFU.EX2 R149, R2 ;  /* 0x0000000200957308 */ /* 0x000ee20000000800 */
[----:B-1----:R-:W-:-:S07]  /*4b60*/  FMUL.FTZ R4, R50, -1.4426950216293334961 ;  /* 0xbfb8aa3b32047820 */ /* 0x002fce0000410000 */
[----:B------:R1:W4:Y:S08]  /*4b70*/  MUFU.EX2 R152, R5 ;  /* 0x0000000500987308 */ /* 0x0003300000000800 */
[----:B------:R0:W-:Y:S01]  /*4b80*/  MUFU.EX2 R166, R4 ;  /* 0x0000000400a67308 */ /* 0x0001e20000000800 */
[----:B-1----:R-:W-:Y:S02]  /*4b90*/  FMUL.FTZ R5, R39, -1.4426950216293334961 ;  /* 0xbfb8aa3b27057820 */ /* 0x002fe40000410000 */
[----:B0-----:R-:W-:-:S05]  /*4ba0*/  FADD.FTZ R4, R150, 1 ;  /* 0x3f80000096047421 */ /* 0x001fca0000010000 */
[----:B------:R2:W-:Y:S01]  /*4bb0*/  MUFU.EX2 R158, R5 ;  /* 0x00000005009e7308 */ /* 0x0005e20000000800 */
[----:B------:R-:W-:-:S07]  /*4bc0*/  FMUL.FTZ R2, R25, -1.4426950216293334961 ;  /* 0xbfb8aa3b19027820 */ /* 0x000fce0000410000 */
[----:B------:R-:W-:Y:S01]  /*4bd0*/  MUFU.RCP R4, R4 ;  /* 0x0000000400047308 */ /* 0x000fe20000001000 */
[----:B--2---:R-:W-:Y:S02]  /*4be0*/  FADD.FTZ R5, R148, 1 ;  /* 0x3f80000094057421 */ /* 0x004fe40000010000 */
[----:B---3--:R-:W-:-:S05]  /*4bf0*/  FADD.FTZ R149, R149, 1 ;  /* 0x3f80000095957421 */ /* 0x008fca0000010000 */
[----:B------:R-:W-:Y:S01]  /*4c00*/  MUFU.RCP R5, R5 ;  /* 0x0000000500057308 */ /* 0x000fe20000001000 */
[----:B------:R-:W-:Y:S01]  /*4c10*/  FMUL.FTZ R154, R34, -1.4426950216293334961 ;  /* 0xbfb8aa3b229a7820 */ /* 0x000fe20000410000 */
[----:B------:R-:W-:-:S06]  /*4c20*/  HADD2.F32 R61, -RZ, R63.H0_H0 ;  /* 0x2000003fff3d7230 */ /* 0x000fcc0000004100 */
[----:B------:R-:W0:Y:S01]  /*4c30*/  MUFU.EX2 R153, R2 ;  /* 0x0000000200997308 */ /* 0x000e220000000800 */
[----:B----4-:R-:W-:Y:S01]  /*4c40*/  FADD.FTZ R63, R152, 1 ;  /* 0x3f800000983f7421 */ /* 0x010fe20000010000 */
[----:B------:R-:W-:-:S06]  /*4c50*/  HADD2.F32 R49, -RZ, R60.H0_H0 ;  /* 0x2000003cff317230 */ /* 0x000fcc0000004100 */
[----:B------:R-:W-:Y:S01]  /*4c60*/  MUFU.EX2 R154, R154 ;  /* 0x0000009a009a7308 */ /* 0x000fe20000000800 */
[----:B------:R-:W-:Y:S01]  /*4c70*/  HADD2.F32 R60, -RZ, R62.H0_H0 ;  /* 0x2000003eff3c7230 */ /* 0x000fe20000004100 */
[----:B------:R-:W-:-:S06]  /*4c80*/  FMUL.FTZ R160, R49, -1.4426950216293334961 ;  /* 0xbfb8aa3b31a07820 */ /* 0x000fcc0000410000 */
[----:B------:R-:W-:Y:S01]  /*4c90*/  MUFU.RCP R63, R63 ;  /* 0x0000003f003f7308 */ /* 0x000fe20000001000 */
[----:B0-----:R-:W-:-:S07]  /*4ca0*/  FADD.FTZ R62, R153, 1 ;  /* 0x3f800000993e7421 */ /* 0x001fce0000010000 */
[----:B------:R-:W-:Y:S08]  /*4cb0*/  MUFU.EX2 R163, R160 ;  /* 0x000000a000a37308 */ /* 0x000ff00000000800 */
[----:B------:R-:W-:Y:S01]  /*4cc0*/  MUFU.RCP R62, R62 ;  /* 0x0000003e003e7308 */ /* 0x000fe20000001000 */
[----:B-----5:R-:W-:Y:S04]  /*4cd0*/  STS.U16 [R129], R64 ;  /* 0x0000004081007388 */ /* 0x020fe80000000400 */
        /* <DEDUP_REMOVED lines=16> */
[----:B------:R-:W4:Y:S04]  /*4de0*/  LDS.U16 R110, [R97+0x4] ;  /* 0x00000400616e7984 */ /* 0x000f280000000400 */
[----:B------:R-:W5:Y:S04]  /*4df0*/  LDS.U16 R68, [R97] ;  /* 0x0000000061447984 */ /* 0x000f680000000400 */
[----:B------:R-:W5:Y:S04]  /*4e00*/  LDS.U16 R70, [R97+0x2] ;  /* 0x0000020061467984 */ /* 0x000f680000000400 */
[----:B------:R-:W5:Y:S04]  /*4e10*/  LDS.U16 R130, [R97+0x8] ;  /* 0x0000080061827984 */ /* 0x000f680000000400 */
[----:B------:R-:W5:Y:S01]  /*4e20*/  LDS.U16 R146, [R97+0xa] ;  /* 0x00000a0061927984 */ /* 0x000f620000000400 */
[----:B0-----:R-:W-:-:S02]  /*4e30*/  HADD2.F32 R67, -RZ, R46.H0_H0 ;  /* 0x2000002eff437230 */ /* 0x001fc40000004100 */
[----:B-1----:R-:W-:Y:S01]  /*4e40*/  HADD2.F32 R69, -RZ, R44.H0_H0 ;  /* 0x2000002cff457230 */ /* 0x002fe20000004100 */
[----:B------:R-:W0:Y:S04]  /*4e50*/  LDS.U16 R111, [R97+0x6] ;  /* 0x00000600616f7984 */ /* 0x000e280000000400 */
[----:B------:R-:W1:Y:S01]  /*4e60*/  LDS.U16 R148, [R97+0xc] ;  /* 0x00000c0061947984 */ /* 0x000e620000000400 */
[----:B--2---:R2:W0:Y:S01]  /*4e70*/  MUFU.RCP R71, R149 ;  /* 0x0000009500477308 */ /* 0x0044220000001000 */
[----:B---3--:R-:W-:Y:S02]  /*4e80*/  FADD.FTZ R131, -R5, 1 ;  /* 0x3f80000005837421 */ /* 0x008fe40000010100 */
[----:B------:R-:W-:Y:S01]  /*4e90*/  LDS.U16 R152, [R97+0x10] ;  /* 0x0000100061987984 */ /* 0x000fe20000000400 */
[----:B----4-:R-:W-:-:S05]  /*4ea0*/  HADD2.F32 R46, -RZ, R110.H0_H0 ;  /* 0x2000006eff2e7230 */ /* 0x010fca0000004100 */
[----:B--2---:R-:W-:Y:S01]  /*4eb0*/  FMUL.FTZ R149, R69, R46 ;  /* 0x0000002e45957220 */ /* 0x004fe20000410000 */
[----:B-----5:R-:W-:-:S03]  /*4ec0*/  HADD2.F32 R44, -RZ, R68.H0_H0 ;  /* 0x20000044ff2c7230 */ /* 0x020fc60000004100 */
[----:B------:R-:W-:Y:S02]  /*4ed0*/  FMUL.FTZ R110, R4, R149 ;  /* 0x00000095046e7220 */ /* 0x000fe40000410000 */
[----:B------:R-:W2:Y:S01]  /*4ee0*/  LDS.U16 R149, [R97+0xe] ;  /* 0x00000e0061957984 */ /* 0x000ea20000000400 */
[----:B------:R-:W-:Y:S01]  /*4ef0*/  FMUL.FTZ R68, R67, R44 ;  /* 0x0000002c43447220 */ /* 0x000fe20000410000 */
[----:B------:R-:W-:Y:S01]  /*4f00*/  HADD2.F32 R64, -RZ, R45.H0_H0 ;  /* 0x2000002dff407230 */ /* 0x000fe20000004100 */
[----:B------:R-:W-:Y:S02]  /*4f10*/  FFMA.FTZ R131, R40, R131, 1 ;  /* 0x3f80000028837423 */ /* 0x000fe40000010083 */
[----:B------:R-:W-:Y:S01]  /*4f20*/  FMUL.FTZ R68, R5, R68 ;  /* 0x0000004405447220 */ /* 0x000fe20000410000 */
[----:B------:R-:W-:Y:S01]  /*4f30*/  HADD2.F32 R45, -RZ, R70.H0_H0 ;  /* 0x20000046ff2d7230 */ /* 0x000fe20000004100 */
[----:B------:R-:W-:Y:S02]  /*4f40*/  FADD.FTZ R116, -R4, 1 ;  /* 0x3f80000004747421 */ /* 0x000fe40000010100 */
[----:B------:R-:W-:-:S02]  /*4f50*/  FADD.FTZ R66, R151, 1 ;  /* 0x3f80000097427421 */ /* 0x000fc40000010000 */
[----:B------:R-:W-:Y:S01]  /*4f60*/  FMUL.FTZ R160, R68, R131 ;  /* 0x0000008344a07220 */ /* 0x000fe20000410000 */
[----:B------:R-:W-:Y:S01]  /*4f70*/  HADD2.F32 R131, -RZ, R42.H0_H0 ;  /* 0x2000002aff837230 */ /* 0x000fe20000004100 */
[----:B------:R-:W-:Y:S01]  /*4f80*/  FFMA.FTZ R151, R7, R116, 1 ;  /* 0x3f80000007977423 */ /* 0x000fe20000010074 */
[----:B------:R-:W-:Y:S01]  /*4f90*/  HADD2.F32 R42, -RZ, R130.H0_H0 ;  /* 0x20000082ff2a7230 */ /* 0x000fe20000004100 */
[----:B0-----:R-:W-:Y:S02]  /*4fa0*/  FADD.FTZ R147, -R71, 1 ;  /* 0x3f80000047937421 */ /* 0x001fe40000010100 */
[----:B------:R-:W-:Y:S01]  /*4fb0*/  FMUL.FTZ R70, R64, R45 ;  /* 0x0000002d40467220 */ /* 0x000fe20000410000 */
[----:B------:R-:W0:Y:S01]  /*4fc0*/  MUFU.RCP R66, R66 ;  /* 0x0000004200427308 */ /* 0x000e220000001000 */
[----:B------:R-:W-:Y:S02]  /*4fd0*/  FADD.FTZ R65, R154, 1 ;  /* 0x3f8000009a417421 */ /* 0x000fe40000010000 */
[----:B------:R-:W-:-:S02]  /*4fe0*/  FMUL.FTZ R110, R110, R151 ;  /* 0x000000976e6e7220 */ /* 0x000fc40000410000 */
[----:B------:R-:W-:Y:S02]  /*4ff0*/  FFMA.FTZ R147, R6, R147, 1 ;  /* 0x3f80000006937423 */ /* 0x000fe40000010093 */
[----:B------:R-:W-:Y:S02]  /*5000*/  FMUL.FTZ R70, R71, R70 ;  /* 0x0000004647467220 */ /* 0x000fe40000410000 */
[----:B------:R-:W-:Y:S02]  /*5010*/  FADD.FTZ R151, -R63, 1 ;  /* 0x3f8000003f977421 */ /* 0x000fe40000010100 */
[----:B------:R-:W-:Y:S01]  /*5020*/  FMUL.FTZ R130, R131, R42 ;  /* 0x0000002a83827220 */ /* 0x000fe20000410000 */
[----:B------:R-:W3:Y:S01]  /*5030*/  MUFU.RCP R65, R65 ;  /* 0x0000004100417308 */ /* 0x000ee20000001000 */
[----:B------:R-:W-:Y:S01]  /*5040*/  FMUL.FTZ R161, R70, R147 ;  /* 0x0000009346a17220 */ /* 0x000fe20000410000 */
[----:B------:R-:W-:Y:S01]  /*5050*/  HADD2.F32 R68, -RZ, R43.H0_H0 ;  /* 0x2000002bff447230 */ /* 0x000fe20000004100 */
[----:B------:R-:W-:Y:S01]  /*5060*/  FFMA.FTZ R151, R24, R151, 1 ;  /* 0x3f80000018977423 */ /* 0x000fe20000010097 */
[----:B------:R-:W-:Y:S01]  /*5070*/  HADD2.F32 R70, -RZ, R41.H0_H0 ;  /* 0x20000029ff467230 */ /* 0x000fe20000004100 */
[----:B------:R-:W-:Y:S01]  /*5080*/  FMUL.FTZ R130, R63, R130 ;  /* 0x000000823f827220 */ /* 0x000fe20000410000 */
[----:B------:R-:W-:Y:S01]  /*5090*/  HADD2.F32 R43, -RZ, R146.H0_H0 ;  /* 0x20000092ff2b7230 */ /* 0x000fe20000004100 */
[----:B------:R-:W-:Y:S01]  /*50a0*/  FMUL.FTZ R3, R36, -1.4426950216293334961 ;  /* 0xbfb8aa3b24037820 */ /* 0x000fe20000410000 */
[----:B------:R-:W-:Y:S01]  /*50b0*/  HADD2.F32 R41, -RZ, R111.H0_H0 ;  /* 0x2000006fff297230 */ /* 0x000fe20000004100 */
[----:B------:R-:W-:-:S02]  /*50c0*/  FMUL.FTZ R2, R38, -1.4426950216293334961 ;  /* 0xbfb8aa3b26027820 */ /* 0x000fc40000410000 */
[----:B------:R-:W-:Y:S01]  /*50d0*/  FMUL.FTZ R162, R130, R151 ;  /* 0x0000009782a27220 */ /* 0x000fe20000410000 */
[----:B------:R-:W-:Y:S01]  /*50e0*/  HADD2.F32 R130, -RZ, R35.H0_H0 ;  /* 0x20000023ff827230 */ /* 0x000fe20000004100 */
[----:B------:R-:W-:Y:S01]  /*50f0*/  FADD.FTZ R156, R156, 1 ;  /* 0x3f8000009c9c7421 */ /* 0x000fe20000010000 */
[----:B-1----:R-:W-:Y:S01]  /*5100*/  HADD2.F32 R35, -RZ, R148.H0_H0 ;  /* 0x20000094ff237230 */ /* 0x002fe20000004100 */
[----:B------:R-:W-:Y:S02]  /*5110*/  FADD.FTZ R154, -R62, 1 ;  /* 0x3f8000003e9a7421 */ /* 0x000fe40000010100 */
[----:B------:R-:W-:Y:S01]  /*5120*/  FMUL.FTZ R153, R70, R43 ;  /* 0x0000002b46997220 */ /* 0x000fe20000410000 */
[----:B------:R1:W4:Y:S01]  /*5130*/  MUFU.EX2 R155, R3 ;  /* 0x00000003009b7308 */ /* 0x0003220000000800 */
[----:B0-----:R-:W-:Y:S02]  /*5140*/  FADD.FTZ R150, -R66, 1 ;  /* 0x3f80000042967421 */ /* 0x001fe40000010100 */
[----:B------:R-:W-:-:S02]  /*5150*/  FMUL.FTZ R111, R68, R41 ;  /* 0x00000029446f7220 */ /* 0x000fc40000410000 */
[----:B------:R-:W-:-:S03]  /*5160*/  FFMA.FTZ R154, R25, R154, 1 ;  /* 0x3f800000199a7423 */ /* 0x000fc6000001009a */
[----:B------:R-:W0:Y:S01]  /*5170*/  MUFU.EX2 R157, R2 ;  /* 0x00000002009d7308 */ /* 0x000e220000000800 */
[----:B------:R-:W-:Y:S02]  /*5180*/  FMUL.FTZ R153, R62, R153 ;  /* 0x000000993e997220 */ /* 0x000fe40000410000 */
[----:B-1----:R-:W-:Y:S02]  /*5190*/  FMUL.FTZ R3, R60, -1.4426950216293334961 ;  /* 0xbfb8aa3b3c037820 */ /* 0x002fe40000410000 */
[----:B------:R-:W-:-:S03]  /*51a0*/  FMUL.FTZ R148, R130, R35 ;  /* 0x0000002382947220 */ /* 0x000fc60000410000 */
[----:B------:R1:W5:Y:S01]  /*51b0*/  MUFU.RCP R116, R156 ;  /* 0x0000009c00747308 */ /* 0x0003620000001000 */
[----:B------:R-:W-:Y:S02]  /*51c0*/  FFMA.FTZ R150, R47, R150, 1 ;  /* 0x3f8000002f967423 */ /* 0x000fe40000010096 */
[----:B------:R-:W-:Y:S02]  /*51d0*/  FMUL.FTZ R111, R66, R111 ;  /* 0x0000006f426f7220 */ /* 0x000fe40000410000 */
[----:B------:R-:W-:Y:S02]  /*51e0*/  FMUL.FTZ R167, R153, R154 ;  /* 0x0000009a99a77220 */ /* 0x000fe40000410000 */
[----:B---3--:R-:W-:Y:S01]  /*51f0*/  FMUL.FTZ R153, R65, R148 ;  /* 0x0000009441997220 */ /* 0x008fe20000410000 */
[----:B------:R-:W-:Y:S01]  /*5200*/  HADD2.F32 R148, -RZ, R33.H0_H0 ;  /* 0x20000021ff947230 */ /* 0x000fe20000004100 */
[----:B------:R-:W3:Y:S01]  /*5210*/  MUFU.EX2 R3, R3 ;  /* 0x0000000300037308 */ /* 0x000ee20000000800 */
[----:B--2---:R-:W-:Y:S01]  /*5220*/  HADD2.F32 R33, -RZ, R149.H0_H0 ;  /* 0x20000095ff217230 */ /* 0x004fe20000004100 */
[----:B------:R-:W-:Y:S01]  /*5230*/  FMUL.FTZ R165, R111, R150 ;  /* 0x000000966fa57220 */ /* 0x000fe20000410000 */
[----:B------:R-:W-:Y:S01]  /*5240*/  HADD2.F32 R149, -RZ, R32.H0_H0 ;  /* 0x20000020ff957230 */ /* 0x000fe20000004100 */
[----:B------:R-:W-:Y:S01]  /*5250*/  FADD.FTZ R111, -R65, 1 ;  /* 0x3f800000416f7421 */ /* 0x000fe20000010100 */
[----:B------:R-:W-:Y:S01]  /*5260*/  HADD2.F32 R32, -RZ, R152.H0_H0 ;  /* 0x20000098ff207230 */ /* 0x000fe20000004100 */
[----:B------:R-:W-:Y:S01]  /*5270*/  FADD.FTZ R150, R163, 1 ;  /* 0x3f800000a3967421 */ /* 0x000fe20000010000 */
[----:B------:R-:W-:Y:S01]  /*5280*/  LDS.U16 R154, [R97+0x16] ;  /* 0x00001600619a7984 */ /* 0x000fe20000000400 */
[----:B----4-:R-:W-:-:S02]  /*5290*/  FADD.FTZ R117, R155, 1 ;  /* 0x3f8000009b757421 */ /* 0x010fc40000010000 */
[----:B0-----:R-:W-:Y:S01]  /*52a0*/  FADD.FTZ R147, R157, 1 ;  /* 0x3f8000009d937421 */ /* 0x001fe20000010000 */
[----:B------:R-:W-:Y:S01]  /*52b0*/  LDS.U16 R155, [R97+0x14] ;  /* 0x00001400619b7984 */ /* 0x000fe20000000400 */
[----:B-1----:R-:W-:Y:S02]  /*52c0*/  FFMA.FTZ R156, R34, R111, 1 ;  /* 0x3f800000229c7423 */ /* 0x002fe4000001006f */
[----:B------:R-:W-:Y:S01]  /*52d0*/  FMUL.FTZ R163, R149, R32 ;  /* 0x0000002095a37220 */ /* 0x000fe20000410000 */
[----:B------:R-:W0:Y:S01]  /*52e0*/  LDS.U16 R111, [R97+0x12] ;  /* 0x00001200616f7984 */ /* 0x000e220000000400 */
[----:B------:R-:W-:Y:S02]  /*52f0*/  FMUL.FTZ R159, R48, -1.4426950216293334961 ;  /* 0xbfb8aa3b309f7820 */ /* 0x000fe40000410000 */
[----:B-----5:R-:W-:Y:S01]  /*5300*/  FADD.FTZ R152, -R116, 1 ;  /* 0x3f80000074987421 */ /* 0x020fe20000010100 */
[----:B------:R-:W1:Y:S01]  /*5310*/  LDS.U16 R157, [R97+0x18] ;  /* 0x00001800619d7984 */ /* 0x000e620000000400 */
[----:B------:R-:W-:-:S02]  /*5320*/  FADD.FTZ R158, R158, 1 ;  /* 0x3f8000009e9e7421 */ /* 0x000fc40000010000 */
[----:B------:R-:W-:Y:S02]  /*5330*/  FMUL.FTZ R163, R116, R163 ;  /* 0x000000a374a37220 */ /* 0x000fe40000410000 */
[----:B------:R-:W-:Y:S01]  /*5340*/  FFMA.FTZ R152, R37, R152, 1 ;  /* 0x3f80000025987423 */ /* 0x000fe20000010098 */
[----:B------:R-:W2:Y:S01]  /*5350*/  MUFU.EX2 R159, R159 ;  /* 0x0000009f009f7308 */ /* 0x000ea20000000800 */
[----:B------:R-:W-:Y:S02]  /*5360*/  FMUL.FTZ R164, R153, R156 ;  /* 0x0000009c99a47220 */ /* 0x000fe40000410000 */
[----:B------:R-:W-:Y:S02]  /*5370*/  FADD.FTZ R153, R166, 1 ;  /* 0x3f800000a6997421 */ /* 0x000fe40000010000 */
[----:B---3--:R-:W-:Y:S02]  /*5380*/  FADD.FTZ R168, R3, 1 ;  /* 0x3f80000003a87421 */ /* 0x008fe40000010000 */
[----:B------:R-:W-:Y:S01]  /*5390*/  FMUL.FTZ R166, R163, R152 ;  /* 0x00000098a3a67220 */ /* 0x000fe20000410000 */
[----:B------:R-:W3:Y:S01]  /*53a0*/  MUFU.RCP R117, R117 ;  /* 0x0000007500757308 */ /* 0x000ee20000001000 */
[----:B------:R-:W4:Y:S01]  /*53b0*/  LDS.U16 R3, [R97+0x1a] ;  /* 0x00001a0061037984 */ /* 0x000f220000000400 */
[----:B------:R-:W-:-:S03]  /*53c0*/  FMUL.FTZ R2, R61, -1.4426950216293334961 ;  /* 0xbfb8aa3b3d027820 */ /* 0x000fc60000410000 */
[----:B------:R-:W-:Y:S03]  /*53d0*/  LDS.U16 R163, [R97+0x1e] ;  /* 0x00001e0061a37984 */ /* 0x000fe60000000400 */
[----:B------:R5:W-:Y:S02]  /*53e0*/  MUFU.RCP R146, R158 ;  /* 0x0000009e00927308 */ /* 0x000be40000001000 */
[----:B-----5:R-:W5:Y:S06]  /*53f0*/  LDS.U16 R158, [R97+0x1c] ;  /* 0x00001c00619e7984 */ /* 0x020f6c0000000400 */
[----:B------:R-:W0:Y:S01]  /*5400*/  MUFU.EX2 R2, R2 ;  /* 0x0000000200027308 */ /* 0x000e220000000800 */
[----:B--2---:R-:W-:-:S02]  /*5410*/  FADD.FTZ R151, R159, 1 ;  /* 0x3f8000009f977421 */ /* 0x004fc40000010000 */
[----:B---3--:R-:W-:Y:S02]  /*5420*/  FADD.FTZ R159, -R117, 1 ;  /* 0x3f800000759f7421 */ /* 0x008fe40000010100 */
[----:B------:R-:W-:-:S03]  /*5430*/  FMUL.FTZ R156, R148, R33 ;  /* 0x00000021949c7220 */ /* 0x000fc60000410000 */
[----:B------:R-:W2:Y:S01]  /*5440*/  MUFU.RCP R150, R150 ;  /* 0x0000009600967308 */ /* 0x000ea20000001000 */
[----:B------:R-:W-:Y:S02]  /*5450*/  FFMA.FTZ R159, R36, R159, 1 ;  /* 0x3f800000249f7423 */ /* 0x000fe4000001009f */
[----:B------:R-:W-:-:S05]  /*5460*/  FMUL.FTZ R156, R117, R156 ;  /* 0x0000009c759c7220 */ /* 0x000fca0000410000 */
[----:B------:R-:W3:Y:S01]  /*5470*/  MUFU.RCP R147, R147 ;  /* 0x0000009300937308 */ /* 0x000ee20000001000 */
[----:B------:R-:W-:Y:S02]  /*5480*/  FMUL.FTZ R169, R156, R159 ;  /* 0x0000009f9ca97220 */ /* 0x000fe40000410000 */
[----:B0-----:R-:W-:-:S05]  /*5490*/  FADD.FTZ R156, R2, 1 ;  /* 0x3f800000029c7421 */ /* 0x001fca0000010000 */
[----:B------:R-:W0:Y:S01]  /*54a0*/  MUFU.RCP R151, R151 ;  /* 0x0000009700977308 */ /* 0x000e220000001000 */
[----:B------:R-:W-:Y:S01]  /*54b0*/  HADD2.F32 R31, -RZ, R31.H0_H0 ;  /* 0x2000001fff1f7230 */ /* 0x000fe20000004100 */
[----:B------:R-:W-:Y:S01]  /*54c0*/  FADD.FTZ R2, -R146, 1 ;  /* 0x3f80000092027421 */ /* 0x000fe20000010100 */
[----:B------:R-:W-:Y:S01]  /*54d0*/  HADD2.F32 R30, -RZ, R30.H0_H0 ;  /* 0x2000001eff1e7230 */ /* 0x000fe20000004100 */
[----:B--2---:R-:W-:Y:S01]  /*54e0*/  FADD.FTZ R170, -R150, 1 ;  /* 0x3f80000096aa7421 */ /* 0x004fe20000010100 */
[----:B------:R-:W-:-:S03]  /*54f0*/  HADD2.F32 R29, -RZ, R29.H0_H0 ;  /* 0x2000001dff1d7230 */ /* 0x000fc60000004100 */
[----:B------:R-:W2:Y:S01]  /*5500*/  MUFU.RCP R153, R153 ;  /* 0x0000009900997308 */ /* 0x000ea20000001000 */
[----:B------:R-:W-:Y:S02]  /*5510*/  HADD2.F32 R28, -RZ, R28.H0_H0 ;  /* 0x2000001cff1c7230 */ /* 0x000fe40000004100 */
[----:B------:R-:W-:Y:S02]  /*5520*/  HADD2.F32 R152, -RZ, R111.H0_H0 ;  /* 0x2000006fff987230 */ /* 0x000fe40000004100 */
[----:B------:R-:W-:-:S03]  /*5530*/  HADD2.F32 R155, -RZ, R155.H0_H0 ;  /* 0x2000009bff9b7230 */ /* 0x000fc60000004100 */
[----:B------:R0:W2:Y:S01]  /*5540*/  MUFU.RCP R159, R168 ;  /* 0x000000a8009f7308 */ /* 0x0000a20000001000 */
[----:B------:R-:W-:Y:S02]  /*5550*/  HADD2.F32 R154, -RZ, R154.H0_H0 ;  /* 0x2000009aff9a7230 */ /* 0x000fe40000004100 */
[----:B-1----:R-:W-:-:S05]  /*5560*/  HADD2.F32 R157, -RZ, R157.H0_H0 ;  /* 0x2000009dff9d7230 */ /* 0x002fca0000004100 */
[----:B------:R-:W1:Y:S01]  /*5570*/  MUFU.RCP R156, R156 ;  /* 0x0000009c009c7308 */ /* 0x000e620000001000 */
[----:B0-----:R-:W-:Y:S01]  /*5580*/  FFMA.FTZ R168, R39, R2, 1 ;  /* 0x3f80000027a87423 */ /* 0x001fe20000010002 */
[----:B------:R-:W-:Y:S01]  /*5590*/  F2FP.PACK_AB R174, R161, R160 ;  /* 0x000000a0a1ae723e */ /* 0x000fe200000000ff */
[----:B------:R-:W-:Y:S01]  /*55a0*/  FFMA.FTZ R172, R49, R170, 1 ;  /* 0x3f80000031ac7423 */ /* 0x000fe200000100aa */
[----:B------:R-:W-:Y:S01]  /*55b0*/  HADD2.F32 R161, -RZ, R27.H0_H0 ;  /* 0x2000001bffa17230 */ /* 0x000fe20000004100 */
[----:B---3--:R-:W-:Y:S01]  /*55c0*/  FADD.FTZ R171, -R147, 1 ;  /* 0x3f80000093ab7421 */ /* 0x008fe20000010100 */
[----:B------:R-:W-:Y:S01]  /*55d0*/  BAR.SYNC.DEFER_BLOCKING 0x0 ;  /* 0x0000000000007b1d */ /* 0x000fe20000010000 */
[----:B------:R-:W-:Y:S02]  /*55e0*/  FADD.FTZ R173, -R151, 1 ;  /* 0x3f80000097ad7421 */ /* 0x000fe40000010100 */
[----:B------:R-:W-:Y:S02]  /*55f0*/  FMUL.FTZ R2, R31, R152 ;  /* 0x000000981f027220 */ /* 0x000fe40000410000 */
[----:B------:R-:W-:-:S02]  /*5600*/  FMUL.FTZ R111, R30, R155 ;  /* 0x0000009b1e6f7220 */ /* 0x000fc40000410000 */
[----:B------:R-:W-:Y:S02]  /*5610*/  FMUL.FTZ R170, R29, R154 ;  /* 0x0000009a1daa7220 */ /* 0x000fe40000410000 */
[----:B------:R-:W-:Y:S01]  /*5620*/  FMUL.FTZ R175, R28, R157 ;  /* 0x0000009d1caf7220 */ /* 0x000fe20000410000 */
[----:B------:R-:W-:Y:S01]  /*5630*/  HADD2.F32 R27, -RZ, R26.H0_H0 ;  /* 0x2000001aff1b7230 */ /* 0x000fe20000004100 */
[----:B------:R-:W-:Y:S01]  /*5640*/  FFMA.FTZ R171, R38, R171, 1 ;  /* 0x3f80000026ab7423 */ /* 0x000fe200000100ab */
[----:B------:R-:W-:Y:S01]  /*5650*/  HADD2.F32 R26, -RZ, R22.H0_H0 ;  /* 0x20000016ff1a7230 */ /* 0x000fe20000004100 */
[----:B------:R-:W-:Y:S01]  /*5660*/  FFMA.FTZ R173, R48, R173, 1 ;  /* 0x3f80000030ad7423 */ /* 0x000fe200000100ad */
[----:B----4-:R-:W-:Y:S01]  /*5670*/  HADD2.F32 R22, -RZ, R3.H0_H0 ;  /* 0x20000003ff167230 */ /* 0x010fe20000004100 */
[----:B------:R-:W-:Y:S01]  /*5680*/  FMUL.FTZ R2, R147, R2 ;  /* 0x0000000293027220 */ /* 0x000fe20000410000 */
[----:B-----5:R-:W-:Y:S01]  /*5690*/  HADD2.F32 R158, -RZ, R158.H0_H0 ;  /* 0x2000009eff9e7230 */ /* 0x020fe20000004100 */
        /* <DEDUP_REMOVED lines=8> */
[----:B--2---:R-:W-:-:S02]  /*5720*/  FADD.FTZ R173, -R153, 1 ;  /* 0x3f80000099ad7421 */ /* 0x004fc40000010100 */
[----:B------:R-:W-:Y:S02]  /*5730*/  FADD.FTZ R175, -R159, 1 ;  /* 0x3f8000009faf7421 */ /* 0x000fe40000010100 */
[----:B-1----:R-:W-:Y:S02]  /*5740*/  FADD.FTZ R168, -R156, 1 ;  /* 0x3f8000009ca87421 */ /* 0x002fe40000010100 */
[----:B------:R-:W-:Y:S02]  /*5750*/  FMUL.FTZ R2, R161, R22 ;  /* 0x00000016a1027220 */ /* 0x000fe40000410000 */
[----:B------:R-:W-:Y:S02]  /*5760*/  FMUL.FTZ R160, R27, R158 ;  /* 0x0000009e1ba07220 */ /* 0x000fe40000410000 */
[----:B------:R-:W-:Y:S02]  /*5770*/  FMUL.FTZ R3, R26, R163 ;  /* 0x000000a31a037220 */ /* 0x000fe40000410000 */
[----:B------:R-:W-:-:S02]  /*5780*/  FFMA.FTZ R173, R50, R173, 1 ;  /* 0x3f80000032ad7423 */ /* 0x000fc400000100ad */
[----:B------:R-:W-:Y:S02]  /*5790*/  FFMA.FTZ R175, R60, R175, 1 ;  /* 0x3f8000003caf7423 */ /* 0x000fe400000100af */
[----:B------:R-:W-:Y:S02]  /*57a0*/  FMUL.FTZ R2, R153, R2 ;  /* 0x0000000299027220 */ /* 0x000fe40000410000 */
[----:B------:R-:W-:Y:S02]  /*57b0*/  FMUL.FTZ R160, R159, R160 ;  /* 0x000000a09fa07220 */ /* 0x000fe40000410000 */
[----:B------:R-:W-:Y:S02]  /*57c0*/  FFMA.FTZ R168, R61, R168, 1 ;  /* 0x3f8000003da87423 */ /* 0x000fe400000100a8 */
[----:B------:R-:W-:Y:S02]  /*57d0*/  FMUL.FTZ R3, R156, R3 ;  /* 0x000000039c037220 */ /* 0x000fe40000410000 */
[----:B------:R-:W-:-:S02]  /*57e0*/  FMUL.FTZ R173, R2, R173 ;  /* 0x000000ad02ad7220 */ /* 0x000fc40000410000 */
[----:B------:R-:W-:Y:S02]  /*57f0*/  FMUL.FTZ R160, R160, R175 ;  /* 0x000000afa0a07220 */ /* 0x000fe40000410000 */
[----:B------:R-:W-:Y:S01]  /*5800*/  FMUL.FTZ R3, R3, R168 ;  /* 0x000000a803037220 */ /* 0x000fe20000410000 */
[----:B------:R-:W-:Y:S02]  /*5810*/  F2FP.PACK_AB R110, R165, R110 ;  /* 0x0000006ea56e723e */ /* 0x000fe400000000ff */
[----:B------:R-:W-:Y:S02]  /*5820*/  PRMT R2, R174, 0x7632, R2 ;  /* 0x00007632ae027816 */ /* 0x000fe40000000002 */
[----:B------:R-:W-:Y:S02]  /*5830*/  F2FP.PACK_AB R162, R167, R162 ;  /* 0x000000a2a7a2723e */ /* 0x000fe400000000ff */
        /* <DEDUP_REMOVED lines=9> */
[----:B------:R1:W-:Y:S01]  /*58d0*/  STS.U16 [R97+0x4], R110 ;  /* 0x0000046e61007388 */ /* 0x0003e20000000400 */
[----:B------:R-:W-:-:S02]  /*58e0*/  PRMT R168, R166, 0x7632, R168 ;  /* 0x00007632a6a87816 */ /* 0x000fc400000000a8 */
[----:B------:R-:W-:Y:S01]  /*58f0*/  PRMT R160, R172, 0x7632, R160 ;  /* 0x00007632aca07816 */ /* 0x000fe200000000a0 */
[----:B------:R2:W-:Y:S01]  /*5900*/  STS.U16 [R97+0x8], R162 ;  /* 0x000008a261007388 */ /* 0x0005e20000000400 */
[----:B0-----:R-:W-:Y:S02]  /*5910*/  PRMT R2, R164, 0x7632, R2 ;  /* 0x00007632a4027816 */ /* 0x001fe40000000002 */
[----:B-1----:R-:W-:Y:S02]  /*5920*/  PRMT R110, R111, 0x7632, R110 ;  /* 0x000076326f6e7816 */ /* 0x002fe4000000006e */
[----:B--2---:R-:W-:Y:S01]  /*5930*/  PRMT R162, R3, 0x7632, R162 ;  /* 0x0000763203a27816 */ /* 0x004fe200000000a2 */
        /* <DEDUP_REMOVED lines=67> */
.L_x_4311:
[----:B------:R-:W-:Y:S05]  /*5d70*/  BSYNC B0 ;  /* 0x0000000000007941 */ /* 0x000fea0003800000 */
.L_x_4310:
        /* <DEDUP_REMOVED lines=51> */
[----:B0-----:R-:W-:Y:S02]  /*60b0*/  FMUL.FTZ R7, R30, R39 ;  /* 0x000000271e077220 */ /* 0x001fe40000410000 */
[----:B------:R-:W-:Y:S02]  /*60c0*/  FMUL.FTZ R6, R29, R48 ;  /* 0x000000301d067220 */ /* 0x000fe40000410000 */
[----:B------:R-:W-:Y:S02]  /*60d0*/  FMUL.FTZ R5, R28, R49 ;  /* 0x000000311c057220 */ /* 0x000fe40000410000 */
[----:B------:R-:W-:Y:S02]  /*60e0*/  FMUL.FTZ R161, R161, R50 ;  /* 0x00000032a1a17220 */ /* 0x000fe40000410000 */
[----:B------:R-:W-:-:S02]  /*60f0*/  FMUL.FTZ R61, R27, R159 ;  /* 0x0000009f1b3d7220 */ /* 0x000fc40000410000 */
[----:B------:R-:W-:Y:S01]  /*6100*/  FMUL.FTZ R60, R26, R156 ;  /* 0x0000009c1a3c7220 */ /* 0x000fe20000410000 */
[----:B------:R-:W-:Y:S05]  /*6110*/  @!P0 BRA `(.L_x_4312) ;  /* 0x000007f000008947 */ /* 0x000fea0003800000 */
[----:B-1----:R-:W-:Y:S01]  /*6120*/  BAR.SYNC.DEFER_BLOCKING 0x0 ;  /* 0x0000000000007b1d */ /* 0x002fe20000010000 */
[----:B------:R-:W-:Y:S01]  /*6130*/  FMUL.FTZ R40, R40, R44 ;  /* 0x0000002c28287220 */ /* 0x000fe20000410000 */
[----:B------:R-:W-:Y:S01]  /*6140*/  LEA R117, P0, R136, c[0x0][0x270], 0x1 ;  /* 0x00009c0088757a11 */ /* 0x000fe200078008ff */
        /* <DEDUP_REMOVED lines=31> */
[----:B------:R-:W-:Y:S01]  /*6340*/  STS.U16 [R97], R40 ;  /* 0x0000002861007388 */ /* 0x000fe20000000400 */
[----:B0-----:R-:W-:Y:S02]  /*6350*/  PRMT R2, R33, 0x7632, R2 ;  /* 0x0000763221027816 */ /* 0x001fe40000000002 */
[----:B-1----:R-:W-:Y:S01]  /*6360*/  PRMT R24, R39, 0x7632, R24 ;  /* 0x0000763227187816 */ /* 0x002fe20000000018 */
[----:B------:R-:W-:Y:S01]  /*6370*/  STS.U16 [R97+0x4], R41 ;  /* 0x0000042961007388 */ /* 0x000fe20000000400 */
[----:B------:R-:W-:Y:S02]  /*6380*/  PRMT R28, R158, 0x7632, R28 ;  /* 0x000076329e1c7816 */ /* 0x000fe4000000001c */
[----:B--2---:R-:W-:Y:S01]  /*6390*/  PRMT R26, R22, 0x7632, R26 ;  /* 0x00007632161a7816 */ /* 0x004fe2000000001a */
[----:B------:R-:W-:Y:S04]  /*63a0*/  STS.U16 [R97+0x6], R25 ;  /* 0x0000061961007388 */ /* 0x000fe80000000400 */
[----:B------:R-:W-:Y:S04]  /*63b0*/  STS.U16 [R97+0xc], R33 ;  /* 0x00000c2161007388 */ /* 0x000fe80000000400 */
[----:B------:R-:W-:Y:S04]  /*63c0*/  STS.U16 [R97+0xe], R2 ;  /* 0x00000e0261007388 */ /* 0x000fe80000000400 */
[----:B------:R0:W-:Y:S04]  /*63d0*/  STS.U16 [R97+0x10], R3 ;  /* 0x0000100361007388 */ /* 0x0001e80000000400 */
[----:B------:R-:W-:Y:S04]  /*63e0*/  STS.U16 [R97+0x12], R27 ;  /* 0x0000121b61007388 */ /* 0x000fe80000000400 */
[----:B------:R-:W-:Y:S01]  /*63f0*/  STS.U16 [R97+0x14], R39 ;  /* 0x0000142761007388 */ /* 0x000fe20000000400 */
[----:B0-----:R-:W-:-:S03]  /*6400*/  IMAD.WIDE.U32 R2, R143, c[0x0][0x210], RZ ;  /* 0x000084008f027a25 */ /* 0x001fc600078e00ff */
[----:B------:R-:W-:Y:S04]  /*6410*/  STS.U16 [R97+0x16], R24 ;  /* 0x0000161861007388 */ /* 0x000fe80000000400 */
[----:B------:R0:W-:Y:S04]  /*6420*/  STS.U16 [R97+0x18], R22 ;  /* 0x0000181661007388 */ /* 0x0001e80000000400 */
[----:B------:R-:W-:Y:S04]  /*6430*/  STS.U16 [R97+0x1a], R26 ;  /* 0x00001a1a61007388 */ /* 0x000fe80000000400 */
[----:B------:R-:W-:Y:S01]  /*6440*/  STS.U16 [R97+0x1c], R158 ;  /* 0x00001c9e61007388 */ /* 0x000fe20000000400 */
[----:B0-----:R-:W-:-:S03]  /*6450*/  IMAD R22, R142, c[0x0][0x210], RZ ;  /* 0x000084008e167a24 */ /* 0x001fc600078e02ff */
[----:B------:R-:W-:Y:S01]  /*6460*/  STS.U16 [R97+0x1e], R28 ;  /* 0x00001e1c61007388 */ /* 0x000fe20000000400 */
[----:B------:R-:W-:-:S06]  /*6470*/  NOP ;  /* 0x0000000000007918 */ /* 0x000fcc0000000000 */
[----:B------:R-:W-:Y:S01]  /*6480*/  LDS.U16 R25, [R129] ;  /* 0x0000000081197984 */ /* 0x000fe20000000400 */
[----:B------:R-:W-:Y:S02]  /*6490*/  IMAD R147, R143, c[0x0][0x214], R22 ;  /* 0x000085008f937a24 */ /* 0x000fe400078e0216 */
[----:B------:R-:W-:Y:S01]  /*64a0*/  IMAD R22, R144, c[0x0][0x218], RZ ;  /* 0x0000860090167a24 */ /* 0x000fe200078e02ff */
[----:B------:R-:W-:Y:S02]  /*64b0*/  LDS.U16 R27, [R128+0x40] ;  /* 0x00004000801b7984 */ /* 0x000fe40000000400 */
[----:B------:R-:W-:Y:S01]  /*64c0*/  IADD3 R3, R3, R147, RZ ;  /* 0x0000009303037210 */ /* 0x000fe20007ffe0ff */
[C---:B------:R-:W-:Y:S01]  /*64d0*/  IMAD R24, R145.reuse, c[0x0][0x21c], R22 ;  /* 0x0000870091187a24 */ /* 0x040fe200078e0216 */
[----:B------:R-:W-:Y:S03]  /*64e0*/  LDS.U16 R29, [R127+0x80] ;  /* 0x000080007f1d7984 */ /* 0x000fe60000000400 */
[----:B------:R-:W-:Y:S01]  /*64f0*/  IMAD.WIDE.U32 R2, R145, c[0x0][0x218], R2 ;  /* 0x0000860091027a25 */ /* 0x000fe200078e0002 */
[----:B------:R-:W-:Y:S04]  /*6500*/  LDS.U16 R31, [R126+0xc0] ;  /* 0x0000c0007e1f7984 */ /* 0x000fe80000000400 */
[----:B------:R-:W-:Y:S01]  /*6510*/  LDS.U16 R33, [R125+0x100] ;  /* 0x000100007d217984 */ /* 0x000fe20000000400 */
[----:B------:R-:W-:-:S03]  /*6520*/  IADD3 R22, P2, R80, R2, RZ ;  /* 0x0000000250167210 */ /* 0x000fc60007f5e0ff */
[----:B------:R-:W-:Y:S01]  /*6530*/  LDS.U16 R35, [R124+0x140] ;  /* 0x000140007c237984 */ /* 0x000fe20000000400 */
[----:B------:R-:W-:-:S03]  /*6540*/  IADD3.X R3, R79, R24, R3, P2, !PT ;  /* 0x000000184f037210 */ /* 0x000fc600017fe403 */
        /* <DEDUP_REMOVED lines=34> */
.L_x_4314:
[----:B------:R-:W-:Y:S05]  /*6770*/  BSYNC B0 ;  /* 0x0000000000007941 */ /* 0x000fea0003800000 */
.L_x_4313:
        /* <DEDUP_REMOVED lines=25> */
.L_x_4312:
[----:B-1----:R-:W-:Y:S01]  /*6910*/  HADD2.F32 R0, -RZ, R96.H0_H0 ;  /* 0x20000060ff007230 */ /* 0x002fe20000004100 */
[----:B------:R-:W-:Y:S01]  /*6920*/  BAR.SYNC.DEFER_BLOCKING 0x0 ;  /* 0x0000000000007b1d */ /* 0x000fe20000010000 */
[----:B------:R-:W-:Y:S01]  /*6930*/  HADD2.F32 R2, -RZ, R95.H0_H0 ;  /* 0x2000005fff027230 */ /* 0x000fe20000004100 */
[----:B------:R-:W-:Y:S01]  /*6940*/  HFMA2.MMA R34, -RZ, RZ, 0, 0 ;  /* 0x00000000ff227435 */ /* 0x000fe200000001ff */
[----:B------:R-:W-:Y:S01]  /*6950*/  HADD2.F32 R8, -RZ, R93.H0_H0 ;  /* 0x2000005dff087230 */ /* 0x000fe20000004100 */
[C---:B------:R-:W-:Y:S01]  /*6960*/  FFMA.FTZ R141, R62.reuse, R0, R141 ;  /* 0x000000003e8d7223 */ /* 0x040fe2000001008d */
[----:B------:R-:W-:Y:S01]  /*6970*/  HADD2.F32 R0, -RZ, R94.H0_H0 ;  /* 0x2000005eff007230 */ /* 0x000fe20000004100 */
[----:B------:R-:W-:Y:S01]  /*6980*/  FMUL.FTZ R50, R62, UR4 ;  /* 0x000000043e327c20 */ /* 0x000fe20008410000 */
[----:B------:R-:W-:Y:S01]  /*6990*/  CS2R R32, SRZ ;  /* 0x0000000000207805 */ /* 0x000fe2000001ff00 */
[C---:B------:R-:W-:Y:S01]  /*69a0*/  FFMA.FTZ R2, R64.reuse, R2, R141 ;  /* 0x0000000240027223 */ /* 0x040fe2000001008d */
[----:B------:R-:W-:Y:S01]  /*69b0*/  CS2R R30, SRZ ;  /* 0x00000000001e7805 */ /* 0x000fe2000001ff00 */
        /* <DEDUP_REMOVED lines=9> */
[----:B0-----:R-:W-:Y:S01]  /*6a50*/  CS2R R24, SRZ ;  /* 0x0000000000187805 */ /* 0x001fe2000001ff00 */
[C---:B------:R-:W-:Y:S01]  /*6a60*/  FFMA.FTZ R3, R131.reuse, R0, R8 ;  /* 0x0000000083037223 */ /* 0x040fe20000010008 */
[----:B------:R-:W-:Y:S01]  /*6a70*/  HADD2.F32 R0, -RZ, R90.H0_H0 ;  /* 0x2000005aff007230 */ /* 0x000fe20000004100 */
[----:B------:R-:W-:Y:S01]  /*6a80*/  FMUL.FTZ R46, R131, UR4 ;  /* 0x00000004832e7c20 */ /* 0x000fe20008410000 */
        /* <DEDUP_REMOVED lines=10> */
[----:B------:R-:W-:Y:S01]  /*6b30*/  MOV R19, RZ ;  /* 0x000000ff00137202 */ /* 0x000fe20000000f00 */
[----:B------:R-:W-:-:S02]  /*6b40*/  FMUL.FTZ R43, R148, UR4 ;  /* 0x00000004942b7c20 */ /* 0x000fc40008410000 */
[C---:B------:R-:W-:Y:S01]  /*6b50*/  FFMA.FTZ R3, R149.reuse, R0, R2 ;  /* 0x0000000095037223 */ /* 0x040fe20000010002 */
[----:B------:R-:W-:Y:S01]  /*6b60*/  HADD2.F32 R0, -RZ, R86.H0_H0 ;  /* 0x20000056ff007230 */ /* 0x000fe20000004100 */
[----:B------:R-:W-:Y:S01]  /*6b70*/  FMUL.FTZ R42, R149, UR4 ;  /* 0x00000004952a7c20 */ /* 0x000fe20008410000 */
[----:B------:R-:W-:Y:S01]  /*6b80*/  HADD2.F32 R2, -RZ, R85.H0_H0 ;  /* 0x20000055ff027230 */ /* 0x000fe20000004100 */
[C---:B------:R-:W-:Y:S02]  /*6b90*/  FFMA.FTZ R8, R4.reuse, R8, R3 ;  /* 0x0000000804087223 */ /* 0x040fe40000010003 */
[----:B------:R-:W-:Y:S02]  /*6ba0*/  FMUL.FTZ R41, R4, UR4 ;  /* 0x0000000404297c20 */ /* 0x000fe40008410000 */
[C---:B------:R-:W-:Y:S01]  /*6bb0*/  FFMA.FTZ R3, R7.reuse, R0, R8 ;  /* 0x0000000007037223 */ /* 0x040fe20000010008 */
[----:B------:R-:W-:Y:S01]  /*6bc0*/  MOV R8, c[0x0][0x16c] ;  /* 0x00005b0000087a02 */ /* 0x000fe20000000f00 */
[----:B------:R-:W-:Y:S01]  /*6bd0*/  HADD2.F32 R0, -RZ, R84.H0_H0 ;  /* 0x20000054ff007230 */ /* 0x000fe20000004100 */
[----:B------:R-:W-:-:S02]  /*6be0*/  FMUL.FTZ R40, R7, UR4 ;  /* 0x0000000407287c20 */ /* 0x000fc40008410000 */
[----:B------:R-:W-:Y:S01]  /*6bf0*/  FFMA.FTZ R2, R6, R2, R3 ;  /* 0x0000000206027223 */ /* 0x000fe20000010003 */
[----:B------:R-:W-:Y:S01]  /*6c00*/  ISETP.GE.AND P0, PT, R8, 0x1, PT ;  /* 0x000000010800780c */ /* 0x000fe20003f06270 */
        /* <DEDUP_REMOVED lines=8> */
[C---:B------:R-:W-:Y:S02]  /*6c90*/  FFMA.FTZ R141, R61.reuse, R2, R0 ;  /* 0x000000023d8d7223 */ /* 0x040fe40000010000 */
[----:B------:R-:W-:Y:S02]  /*6ca0*/  FMUL.FTZ R36, R61, UR4 ;  /* 0x000000043d247c20 */ /* 0x000fe40008410000 */
[C---:B------:R-:W-:Y:S02]  /*6cb0*/  FFMA.FTZ R141, R60.reuse, R3, R141 ;  /* 0x000000033c8d7223 */ /* 0x040fe4000001008d */
        /* <DEDUP_REMOVED lines=29> */
[----:B------:R-:W-:-:S02]  /*6e90*/  FADD.FTZ R4, R161, R161 ;  /* 0x000000a1a1047221 */ /* 0x000fc40000010000 */
[----:B------:R-:W-:Y:S02]  /*6ea0*/  FADD.FTZ R3, R61, R61 ;  /* 0x0000003d3d037221 */ /* 0x000fe40000010000 */
[----:B------:R-:W-:Y:S02]  /*6eb0*/  FADD.FTZ R2, R60, R60 ;  /* 0x0000003c3c027221 */ /* 0x000fe40000010000 */
.L_x_4352:
        /* <DEDUP_REMOVED lines=18> */
[----:B------:R-:W-:Y:S01]  /*6fe0*/  FMUL.FTZ R231, R231, R78 ;  /* 0x0000004ee7e77220 */ /* 0x000fe20000410000 */
        /* <DEDUP_REMOVED lines=93> */
[C---:B------:R-:W-:Y:S02]  /*75c0*/  FMUL.FTZ R71, R70.reuse, R77 ;  /* 0x0000004d46477220 */ /* 0x040fe40000410000 */
[C---:B-1----:R-:W-:Y:S01]  /*75d0*/  FMUL.FTZ R147, R70.reuse, R74 ;  /* 0x0000004a46937220 */ /* 0x042fe20000410000 */
[----:B------:R0:W5:Y:S03]  /*75e0*/  @!P0 LDG.E.128 R60, [R68.64] ;  /* 0x00000006443c8981 */ /* 0x000166000c1e1d00 */
[----:B------:R-:W-:Y:S01]  /*75f0*/  MUFU.EX2 R71, R71 ;  /* 0x0000004700477308 */ /* 0x000fe20000000800 */
[C---:B0-----:R-:W-:Y:S02]  /*7600*/  FMUL.FTZ R68, R70.reuse, R76 ;  /* 0x0000004c46447220 */ /* 0x041fe40000410000 */
        /* <DEDUP_REMOVED lines=18> */
[C---:B------:R-:W-:Y:S02]  /*7730*/  FMUL.FTZ R150, R231.reuse, R174 ;  /* 0x000000aee7967220 */ /* 0x040fe40000410000 */
        /* <DEDUP_REMOVED lines=14> */
[C---:B------:R-:W-:Y:S02]  /*7820*/  FMUL.FTZ R155, R70.reuse, R58 ;  /* 0x0000003a469b7220 */ /* 0x040fe40000410000 */
[----:B------:R-:W-:Y:S02]  /*7830*/  FFMA.FTZ R150, R173, R150, R147 ;  /* 0x00000096ad967223 */ /* 0x000fe40000010093 */
[C---:B0-----:R-:W-:Y:S01]  /*7840*/  FMUL.FTZ R153, R70.reuse, R59 ;  /* 0x0000003b46997220 */ /* 0x041fe20000410000 */
[----:B------:R-:W-:Y:S01]  /*7850*/  MUFU.SIN R181, R151 ;  /* 0x0000009700b57308 */ /* 0x000fe20000000400 */
[----:B------:R-:W-:Y:S02]  /*7860*/  FMUL.FTZ R71, R70, R55 ;  /* 0x0000003746477220 */ /* 0x000fe40000410000 */
[----:B------:R-:W-:-:S02]  /*7870*/  FMUL.FTZ R159, R68, R159 ;  /* 0x0000009f449f7220 */ /* 0x000fc40000410000 */
[----:B------:R-:W-:-:S03]  /*7880*/  FMUL.FTZ R158, R68, R158 ;  /* 0x0000009e449e7220 */ /* 0x000fc60000410000 */
[----:B------:R0:W-:Y:S01]  /*7890*/  MUFU.COS R183, R151 ;  /* 0x0000009700b77308 */ /* 0x0001e20000000000 */
[C---:B------:R-:W-:Y:S02]  /*78a0*/  FMUL.FTZ R68, R70.reuse, R53 ;  /* 0x0000003546447220 */ /* 0x040fe40000410000 */
[----:B------:R-:W-:Y:S02]  /*78b0*/  FMUL.FTZ R170, R69, R170 ;  /* 0x000000aa45aa7220 */ /* 0x000fe40000410000 */
[----:B------:R-:W-:Y:S02]  /*78c0*/  FFMA.FTZ R147, R173, R146, -R117 ;  /* 0x00000092ad937223 */ /* 0x000fe40000010875 */
[----:B0-----:R-:W-:Y:S01]  /*78d0*/  FMUL.FTZ R151, R70, R72 ;  /* 0x0000004846977220 */ /* 0x001fe20000410000 */
[----:B------:R-:W0:Y:S01]  /*78e0*/  MUFU.EX2 R153, R153 ;  /* 0x0000009900997308 */ /* 0x000e220000000800 */
[----:B------:R-:W-:Y:S02]  /*78f0*/  FMUL.FTZ R228, R149, R76 ;  /* 0x0000004c95e47220 */ /* 0x000fe40000410000 */
[----:B------:R-:W-:-:S02]  /*7900*/  FADD.FTZ R150, RZ, R150 ;  /* 0x00000096ff967221 */ /* 0x000fc40000010000 */
[----:B------:R-:W-:-:S03]  /*7910*/  FMUL.FTZ R69, R70, R56 ;  /* 0x0000003846457220 */ /* 0x000fc60000410000 */
[----:B------:R-:W1:Y:S01]  /*7920*/  MUFU.EX2 R116, R116 ;  /* 0x0000007400747308 */ /* 0x000e620000000800 */
[----:B------:R-:W-:Y:S01]  /*7930*/  FMUL.FTZ R117, R70, R52 ;  /* 0x0000003446757220 */ /* 0x000fe20000410000 */
[----:B------:R-:W-:Y:S01]  /*7940*/  HADD2.F32 R152, -RZ, R93.H0_H0 ;  /* 0x2000005dff987230 */ /* 0x000fe20000004100 */
[----:B------:R-:W-:Y:S02]  /*7950*/  FADD.FTZ R147, R228, R147 ;  /* 0x00000093e4937221 */ /* 0x000fe40000010000 */
[----:B------:R-:W-:-:S03]  /*7960*/  FMUL.FTZ R146, R170, R150 ;  /* 0x00000096aa927220 */ /* 0x000fc60000410000 */
[----:B------:R-:W2:Y:S01]  /*7970*/  MUFU.EX2 R155, R155 ;  /* 0x0000009b009b7308 */ /* 0x000ea20000000800 */
[----:B------:R-:W-:-:S07]  /*7980*/  FFMA.FTZ R146, R171, R147, -R146 ;  /* 0x00000093ab927223 */ /* 0x000fce0000010892 */
[----:B------:R-:W4:Y:S01]  /*7990*/  MUFU.EX2 R151, R151 ;  /* 0x0000009700977308 */ /* 0x000f220000000800 */
[----:B------:R-:W-:-:S07]  /*79a0*/  FMUL.FTZ R147, R170, R147 ;  /* 0x00000093aa937220 */ /* 0x000fce0000410000 */
[----:B------:R-:W0:Y:S01]  /*79b0*/  MUFU.EX2 R71, R71 ;  /* 0x0000004700477308 */ /* 0x000e220000000800 */
[----:B------:R-:W-:-:S07]  /*79c0*/  FMUL.FTZ R227, R152, R75 ;  /* 0x0000004b98e37220 */ /* 0x000fce0000410000 */
[----:B------:R-:W0:Y:S01]  /*79d0*/  MUFU.EX2 R68, R68 ;  /* 0x0000004400447308 */ /* 0x000e220000000800 */
[----:B------:R-:W-:-:S07]  /*79e0*/  FFMA.FTZ R147, R171, R150, R147 ;  /* 0x00000096ab937223 */ /* 0x000fce0000010093 */
[----:B------:R-:W2:Y:S01]  /*79f0*/  MUFU.EX2 R69, R69 ;  /* 0x0000004500457308 */ /* 0x000ea20000000800 */
[----:B------:R-:W-:-:S07]  /*7a00*/  FADD.FTZ R146, R227, R146 ;  /* 0x00000092e3927221 */ /* 0x000fce0000010000 */
[----:B------:R-:W4:Y:S01]  /*7a10*/  MUFU.EX2 R117, R117 ;  /* 0x0000007500757308 */ /* 0x000f220000000800 */
[C---:B0-----:R-:W-:Y:S02]  /*7a20*/  FMUL.FTZ R163, R153.reuse, R163 ;  /* 0x000000a399a37220 */ /* 0x041fe40000410000 */
[----:B------:R-:W-:Y:S02]  /*7a30*/  FMUL.FTZ R162, R153, R162 ;  /* 0x000000a299a27220 */ /* 0x000fe40000410000 */
[C---:B-1----:R-:W-:Y:S02]  /*7a40*/  FMUL.FTZ R153, R116.reuse, R179 ;  /* 0x000000b374997220 */ /* 0x042fe40000410000 */
[----:B------:R-:W-:Y:S02]  /*7a50*/  FMUL.FTZ R152, R116, R177 ;  /* 0x000000b174987220 */ /* 0x000fe40000410000 */
[----:B------:R-:W-:Y:S02]  /*7a60*/  FADD.FTZ R147, RZ, R147 ;  /* 0x00000093ff937221 */ /* 0x000fe40000010000 */
[----:B--2---:R-:W-:-:S02]  /*7a70*/  FMUL.FTZ R161, R155, R161 ;  /* 0x000000a19ba17220 */ /* 0x004fc40000410000 */
[----:B------:R-:W-:Y:S02]  /*7a80*/  FMUL.FTZ R160, R155, R160 ;  /* 0x000000a09ba07220 */ /* 0x000fe40000410000 */
[----:B------:R-:W-:Y:S02]  /*7a90*/  FMUL.FTZ R116, R168, R146 ;  /* 0x00000092a8747220 */ /* 0x000fe40000410000 */
[C---:B----4-:R-:W-:Y:S02]  /*7aa0*/  FMUL.FTZ R165, R151.reuse, R176 ;  /* 0x000000b097a57220 */ /* 0x050fe40000410000 */
        /* <DEDUP_REMOVED lines=50> */
[C---:B------:R-:W-:Y:S02]  /*7dd0*/  FFMA.FTZ R117, R163.reuse, R117, -R146 ;  /* 0x00000075a3757223 */ /* 0x040fe40000010892 */
        /* <DEDUP_REMOVED lines=138> */
.L_x_4317:
[----:B------:R-:W-:Y:S05]  /*8680*/  BSYNC B0 ;  /* 0x0000000000007941 */ /* 0x000fea0003800000 */
.L_x_4316:
        /* <DEDUP_REMOVED lines=52> */
.L_x_4364:
        /* <DEDUP_REMOVED lines=69> */
.L_x_4365:
        /* <DEDUP_REMOVED lines=19> */
[----:B-----5:R-:W-:Y:S05]  /*8f50*/  CALL.REL.NOINC `($__internal_106_$__cuda_sm70_shflsync_idx_p) ;  /* 0x000086a000007944 */ /* 0x020fea0003c00000 */
.L_x_4322:
[----:B------:R-:W-:Y:S05]  /*8f60*/  BRA.CONV ~URZ, `(.L_x_4323) ;  /* 0x000000637f007947 */ /* 0x000fea000b800000 */
[----:B-1----:R-:W-:Y:S01]  /*8f70*/  HFMA2.MMA R65, -RZ, RZ, 0, 1.847743988037109375e-06 ;  /* 0x0000001fff417435 */ /* 0x002fe200000001ff */
[----:B------:R-:W-:Y:S02]  /*8f80*/  MOV R68, R219 ;  /* 0x000000db00447202 */ /* 0x000fe40000000f00 */
[----:B------:R-:W-:-:S02]  /*8f90*/  MOV R66, 0x1f ;  /* 0x0000001f00427802 */ /* 0x000fc40000000f00 */
[----:B------:R-:W-:Y:S02]  /*8fa0*/  MOV R67, 0xffffffff ;  /* 0xffffffff00437802 */ /* 0x000fe40000000f00 */
[----:B------:R-:W-:Y:S02]  /*8fb0*/  MOV R64, 0x8fd0 ;  /* 0x00008fd000407802 */ /* 0x000fe40000000f00 */
[----:B-----5:R-:W-:Y:S05]  /*8fc0*/  CALL.REL.NOINC `($__internal_106_$__cuda_sm70_shflsync_idx_p) ;  /* 0x0000863000007944 */ /* 0x020fea0003c00000 */
.L_x_4323:
[----:B------:R-:W-:Y:S05]  /*8fd0*/  BRA.CONV ~URZ, `(.L_x_4324) ;  /* 0x000000637f007947 */ /* 0x000fea000b800000 */
[----:B-1----:R-:W-:Y:S01]  /*8fe0*/  HFMA2.MMA R65, -RZ, RZ, 0, 1.847743988037109375e-06 ;  /* 0x0000001fff417435 */ /* 0x002fe200000001ff */
[----:B------:R-:W-:Y:S02]  /*8ff0*/  MOV R68, R70 ;  /* 0x0000004600447202 */ /* 0x000fe40000000f00 */
[----:B------:R-:W-:Y:S02]  /*9000*/  MOV R66, 0x1f ;  /* 0x0000001f00427802 */ /* 0x000fe40000000f00 */
[----:B------:R-:W-:Y:S02]  /*9010*/  MOV R67, 0xffffffff ;  /* 0xffffffff00437802 */ /* 0x000fe40000000f00 */
[----:B------:R-:W-:Y:S02]  /*9020*/  MOV R64, 0x9040 ;  /* 0x0000904000407802 */ /* 0x000fe40000000f00 */
[----:B-----5:R-:W-:Y:S05]  /*9030*/  CALL.REL.NOINC `($__internal_106_$__cuda_sm70_shflsync_idx_p) ;  /* 0x000085c000007944 */ /* 0x020fea0003c00000 */
.L_x_4324:
[----:B------:R-:W-:Y:S05]  /*9040*/  BRA.CONV ~URZ, `(.L_x_4325) ;  /* 0x000000637f007947 */ /* 0x000fea000b800000 */
[----:B-1----:R-:W-:Y:S01]  /*9050*/  HFMA2.MMA R65, -RZ, RZ, 0, 1.847743988037109375e-06 ;  /* 0x0000001fff417435 */ /* 0x002fe200000001ff */
[----:B------:R-:W-:-:S02]  /*9060*/  MOV R68, R69 ;  /* 0x0000004500447202 */ /* 0x000fc40000000f00 */
[----:B------:R-:W-:Y:S02]  /*9070*/  MOV R66, 0x1f ;  /* 0x0000001f00427802 */ /* 0x000fe40000000f00 */
[----:B------:R-:W-:Y:S02]  /*9080*/  MOV R67, 0xffffffff ;  /* 0xffffffff00437802 */ /* 0x000fe40000000f00 */
[----:B------:R-:W-:Y:S02]  /*9090*/  MOV R64, 0x90b0 ;  /* 0x000090b000407802 */ /* 0x000fe40000000f00 */
[----:B-----5:R-:W-:Y:S05]  /*90a0*/  CALL.REL.NOINC `($__internal_106_$__cuda_sm70_shflsync_idx_p) ;  /* 0x0000855000007944 */ /* 0x020fea0003c00000 */
.L_x_4325:
[----:B------:R-:W-:Y:S05]  /*90b0*/  BRA.DIV ~URZ, `(.L_x_4326) ;  /* 0x000072e27f007947 */ /* 0x000fea000b800000 */
[----:B-----5:R-:W0:Y:S04]  /*90c0*/  SHFL.IDX PT, R60, R60, RZ, 0x1f ;  /* 0x00001fff3c3c7589 */ /* 0x020e2800000e0000 */
[----:B------:R-:W2:Y:S04]  /*90d0*/  SHFL.IDX PT, R61, R61, RZ, 0x1f ;  /* 0x00001fff3d3d7589 */ /* 0x000ea800000e0000 */
[----:B------:R-:W3:Y:S04]  /*90e0*/  SHFL.IDX PT, R62, R62, RZ, 0x1f ;  /* 0x00001fff3e3e7589 */ /* 0x000ee800000e0000 */
[----:B------:R-:W4:Y:S04]  /*90f0*/  SHFL.IDX PT, R63, R63, RZ, 0x1f ;  /* 0x00001fff3f3f7589 */ /* 0x000f2800000e0000 */
[----:B------:R1:W0:Y:S04]  /*9100*/  SHFL.UP PT, R71, R220, 0x1, RZ ;  /* 0x04200000dc477989 */ /* 0x00022800000e00ff */
[----:B------:R1:W0:Y:S04]  /*9110*/  SHFL.UP PT, R217, R219, 0x1, RZ ;  /* 0x04200000dbd97989 */ /* 0x00022800000e00ff */
[----:B------:R-:W0:Y:S04]  /*9120*/  SHFL.UP PT, R70, R70, 0x1, RZ ;  /* 0x0420000046467989 */ /* 0x000e2800000e00ff */
[----:B------:R-:W0:Y:S02]  /*9130*/  SHFL.UP PT, R69, R69, 0x1, RZ ;  /* 0x0420000045457989 */ /* 0x000e2400000e00ff */
.L_x_4366:
[----:B-12---:R-:W1:Y:S01]  /*9140*/  LDS.128 R64, [R216+0x8a0] ;  /* 0x0008a000d8407984 */ /* 0x006e620000000c00 */
[----:B0--3--:R-:W-:-:S02]  /*9150*/  FMUL.FTZ R218, R62, R217 ;  /* 0x000000d93eda7220 */ /* 0x009fc40000410000 */
[C---:B----4-:R-:W-:Y:S02]  /*9160*/  FMUL.FTZ R68, R63.reuse, R217 ;  /* 0x000000d93f447220 */ /* 0x050fe40000410000 */
        /* <DEDUP_REMOVED lines=9> */
[C---:B-1----:R-:W-:Y:S02]  /*9200*/  FMUL.FTZ R71, R65.reuse, R63 ;  /* 0x0000003f41477220 */ /* 0x042fe40000410000 */
        /* <DEDUP_REMOVED lines=10> */
.L_x_4319:
[----:B---3--:R-:W-:Y:S05]  /*92b0*/  BSYNC B0 ;  /* 0x0000000000007941 */ /* 0x008fea0003800000 */
.L_x_4318:
[----:B------:R-:W-:Y:S01]  /*92c0*/  WARPSYNC 0xffffffff ;  /* 0xffffffff00007948 */ /* 0x000fe20003800000 */
[----:B------:R-:W-:Y:S01]  /*92d0*/  BAR.SYNC.DEFER_BLOCKING 0x0 ;  /* 0x0000000000007b1d */ /* 0x000fe20000010000 */
[-C--:B0----5:R-:W-:Y:S01]  /*92e0*/  FMUL.FTZ R60, R146, R207.reuse ;  /* 0x000000cf923c7220 */ /* 0x0a1fe20000410000 */
[----:B------:R-:W-:Y:S01]  /*92f0*/  ISETP.GE.AND P0, PT, R132, c[0x0][0x174], PT ;  /* 0x00005d0084007a0c */ /* 0x000fe20003f06270 */
[C---:B------:R-:W-:Y:S02]  /*9300*/  FMUL.FTZ R63, R147.reuse, R207 ;  /* 0x000000cf933f7220 */ /* 0x040fe40000410000 */
[-C--:B------:R-:W-:Y:S01]  /*9310*/  FFMA.FTZ R61, R147, R191.reuse, -R60 ;  /* 0x000000bf933d7223 */ /* 0x080fe2000001083c */
[----:B------:R-:W-:Y:S01]  /*9320*/  ISETP.NE.OR P0, PT, R135, RZ, P0 ;  /* 0x000000ff8700720c */ /* 0x000fe20000705670 */
[----:B------:R-:W-:Y:S01]  /*9330*/  FFMA.FTZ R63, -R146, R191, -R63 ;  /* 0x000000bf923f7223 */ /* 0x000fe2000001093f */
[----:B------:R-:W-:Y:S01]  /*9340*/  BSSY B0, `(.L_x_4327) ;  /* 0x00001a5000007945 */ /* 0x000fe20003800000 */
[----:B------:R-:W-:-:S02]  /*9350*/  FADD.FTZ R65, R190, R61 ;  /* 0x0000003dbe417221 */ /* 0x000fc40000010000 */
[----:B-12---:R-:W-:Y:S02]  /*9360*/  FMUL.FTZ R62, R146, R117 ;  /* 0x00000075923e7220 */ /* 0x006fe40000410000 */
        /* <DEDUP_REMOVED lines=212> */
[----:B------:R0:W1:Y:S01]  /*a0b0*/  @!P0 LDS.128 R60, [R0.X16+0x22b0] ;  /* 0x0022b000003c8984 */ /* 0x000062000000cc00 */
        /* <DEDUP_REMOVED lines=35> */
[----:B-1----:R-:W-:Y:S02]  /*a2f0*/  SHF.L.U32 R238, R139, 0x5, RZ ;  /* 0x000000058bee7819 */ /* 0x002fe400000006ff */
[----:B------:R-:W-:-:S03]  /*a300*/  ISETP.NE.AND P0, PT, R135, 0x1f, PT ;  /* 0x0000001f8700780c */ /* 0x000fc60003f05270 */
[----:B0-----:R-:W-:Y:S04]  /*a310*/  LDS.128 R64, [R238+0xcb0] ;  /* 0x000cb000ee407984 */ /* 0x001fe80000000c00 */
        /* <DEDUP_REMOVED lines=9> */
[----:B------:R-:W-:Y:S01]  /*a3b0*/  FADD.FTZ R239, R66, R239 ;  /* 0x000000ef42ef7221 */ /* 0x000fe20000010000 */
[----:B------:R-:W-:Y:S01]  /*a3c0*/  MOV R241, R68 ;  /* 0x0000004400f17202 */ /* 0x000fe20000000f00 */
[----:B------:R-:W-:Y:S01]  /*a3d0*/  FADD.FTZ R252, R67, R70 ;  /* 0x0000004643fc7221 */ /* 0x000fe20000010000 */
[----:B------:R-:W-:Y:S05]  /*a3e0*/  BRA.DIV ~URZ, `(.L_x_4329) ;  /* 0x000063427f007947 */ /* 0x000fea000b800000 */
[----:B------:R0:W1:Y:S02]  /*a3f0*/  SHFL.DOWN PT, R69, R68, 0x1, 0x1f ;  /* 0x08201f0044457f89 */ /* 0x00006400000e0000 */
.L_x_4367:
[----:B------:R-:W-:Y:S05]  /*a400*/  BRA.DIV ~URZ, `(.L_x_4330) ;  /* 0x000063927f007947 */ /* 0x000fea000b800000 */
[----:B------:R2:W3:Y:S04]  /*a410*/  SHFL.DOWN PT, R70, R240, 0x1, 0x1f ;  /* 0x08201f00f0467f89 */ /* 0x0004e800000e0000 */
[----:B------:R2:W4:Y:S04]  /*a420*/  SHFL.DOWN PT, R71, R239, 0x1, 0x1f ;  /* 0x08201f00ef477f89 */ /* 0x00052800000e0000 */
[----:B------:R2:W0:Y:S02]  /*a430*/  SHFL.DOWN PT, R249, R252, 0x1, 0x1f ;  /* 0x08201f00fcf97f89 */ /* 0x00042400000e0000 */
.L_x_4368:
[----:B------:R-:W-:Y:S01]  /*a440*/  BSSY B1, `(.L_x_4331) ;  /* 0x000000d000017945 */ /* 0x000fe20003800000 */
[----:B------:R-:W-:Y:S05]  /*a450*/  @!P0 BRA `(.L_x_4332) ;  /* 0x000000b000008947 */ /* 0x000fea0003800000 */
        /* <DEDUP_REMOVED lines=11> */
.L_x_4332:
[----:B------:R-:W-:Y:S05]  /*a510*/  BSYNC B1 ;  /* 0x0000000000017941 */ /* 0x000fea0003800000 */
.L_x_4331:
[----:B------:R-:W-:Y:S01]  /*a520*/  ISETP.GT.U32.AND P0, PT, R135, 0x1d, PT ;  /* 0x0000001d8700780c */ /* 0x000fe20003f04070 */
[----:B------:R-:W-:Y:S05]  /*a530*/  BRA.DIV ~URZ, `(.L_x_4333) ;  /* 0x000063b27f007947 */ /* 0x000fea000b800000 */
[----:B-1----:R1:W2:Y:S04]  /*a540*/  SHFL.DOWN PT, R69, R241, 0x2, 0x1f ;  /* 0x08401f00f1457f89 */ /* 0x0022a800000e0000 */
[----:B---3--:R1:W3:Y:S04]  /*a550*/  SHFL.DOWN PT, R70, R240, 0x2, 0x1f ;  /* 0x08401f00f0467f89 */ /* 0x0082e800000e0000 */
[----:B----4-:R1:W4:Y:S04]  /*a560*/  SHFL.DOWN PT, R71, R239, 0x2, 0x1f ;  /* 0x08401f00ef477f89 */ /* 0x01032800000e0000 */
[----:B0-----:R1:W0:Y:S02]  /*a570*/  SHFL.DOWN PT, R249, R252, 0x2, 0x1f ;  /* 0x08401f00fcf97f89 */ /* 0x00122400000e0000 */
.L_x_4369:
        /* <DEDUP_REMOVED lines=13> */
.L_x_4335:
[----:B------:R-:W-:Y:S05]  /*a650*/  BSYNC B1 ;  /* 0x0000000000017941 */ /* 0x000fea0003800000 */
.L_x_4334:
[----:B------:R-:W-:Y:S01]  /*a660*/  ISETP.GT.U32.AND P0, PT, R135, 0x1b, PT ;  /* 0x0000001b8700780c */ /* 0x000fe20003f04070 */
[----:B------:R-:W-:Y:S10]  /*a670*/  BRA.DIV ~URZ, `(.L_x_4336) ;  /* 0x000064327f007947 */ /* 0x000ff4000b800000 */
[----:B--2---:R2:W1:Y:S02]  /*a680*/  SHFL.DOWN PT, R69, R241, 0x4, 0x1f ;  /* 0x08801f00f1457f89 */ /* 0x00446400000e0000 */
.L_x_4370:
[----:B------:R-:W-:Y:S05]  /*a690*/  BRA.DIV ~URZ, `(.L_x_4337) ;  /* 0x000064927f007947 */ /* 0x000fea000b800000 */
[----:B---3--:R3:W2:Y:S04]  /*a6a0*/  SHFL.DOWN PT, R70, R240, 0x4, 0x1f ;  /* 0x08801f00f0467f89 */ /* 0x0086a800000e0000 */
[----:B----4-:R3:W4:Y:S04]  /*a6b0*/  SHFL.DOWN PT, R71, R239, 0x4, 0x1f ;  /* 0x08801f00ef477f89 */ /* 0x01072800000e0000 */
[----:B0-----:R3:W0:Y:S02]  /*a6c0*/  SHFL.DOWN PT, R249, R252, 0x4, 0x1f ;  /* 0x08801f00fcf97f89 */ /* 0x00162400000e0000 */
.L_x_4371:
        /* <DEDUP_REMOVED lines=13> */
.L_x_4339:
[----:B------:R-:W-:Y:S05]  /*a7a0*/  BSYNC B1 ;  /* 0x0000000000017941 */ /* 0x000fea0003800000 */
.L_x_4338:
[----:B------:R-:W-:Y:S01]  /*a7b0*/  ISETP.GT.U32.AND P0, PT, R135, 0x17, PT ;  /* 0x000000178700780c */ /* 0x000fe20003f04070 */
[----:B------:R-:W-:Y:S05]  /*a7c0*/  BRA.DIV ~URZ, `(.L_x_4340) ;  /* 0x000064b27f007947 */ /* 0x000fea000b800000 */
[----:B-1----:R1:W3:Y:S04]  /*a7d0*/  SHFL.DOWN PT, R69, R241, 0x8, 0x1f ;  /* 0x09001f00f1457f89 */ /* 0x0022e800000e0000 */
[----:B--2---:R1:W2:Y:S04]  /*a7e0*/  SHFL.DOWN PT, R70, R240, 0x8, 0x1f ;  /* 0x09001f00f0467f89 */ /* 0x0042a800000e0000 */
[----:B----4-:R1:W4:Y:S04]  /*a7f0*/  SHFL.DOWN PT, R71, R239, 0x8, 0x1f ;  /* 0x09001f00ef477f89 */ /* 0x01032800000e0000 */
[----:B0-----:R1:W0:Y:S02]  /*a800*/  SHFL.DOWN PT, R249, R252, 0x8, 0x1f ;  /* 0x09001f00fcf97f89 */ /* 0x00122400000e0000 */
.L_x_4372:
        /* <DEDUP_REMOVED lines=13> */
.L_x_4342:
[----:B------:R-:W-:Y:S05]  /*a8e0*/  BSYNC B1 ;  /* 0x0000000000017941 */ /* 0x000fea0003800000 */
.L_x_4341:
[----:B------:R-:W-:Y:S01]  /*a8f0*/  ISETP.GT.U32.AND P0, PT, R135, 0xf, PT ;  /* 0x0000000f8700780c */ /* 0x000fe20003f04070 */
[----:B------:R-:W-:Y:S10]  /*a900*/  BRA.DIV ~URZ, `(.L_x_4343) ;  /* 0x000065327f007947 */ /* 0x000ff4000b800000 */
[----:B---3--:R3:W1:Y:S02]  /*a910*/  SHFL.DOWN PT, R69, R241, 0x10, 0x1f ;  /* 0x0a001f00f1457f89 */ /* 0x00866400000e0000 */
.L_x_4373:
[----:B------:R-:W-:Y:S05]  /*a920*/  BRA.DIV ~URZ, `(.L_x_4344) ;  /* 0x000065927f007947 */ /* 0x000fea000b800000 */
[----:B--2---:R2:W3:Y:S04]  /*a930*/  SHFL.DOWN PT, R70, R240, 0x10, 0x1f ;  /* 0x0a001f00f0467f89 */ /* 0x0044e800000e0000 */
[----:B----4-:R2:W4:Y:S04]  /*a940*/  SHFL.DOWN PT, R71, R239, 0x10, 0x1f ;  /* 0x0a001f00ef477f89 */ /* 0x01052800000e0000 */
[----:B0-----:R2:W0:Y:S02]  /*a950*/  SHFL.DOWN PT, R249, R252, 0x10, 0x1f ;  /* 0x0a001f00fcf97f89 */ /* 0x00142400000e0000 */
.L_x_4374:
        /* <DEDUP_REMOVED lines=13> */
.L_x_4346:
[----:B------:R-:W-:Y:S05]  /*aa30*/  BSYNC B1 ;  /* 0x0000000000017941 */ /* 0x000fea0003800000 */
.L_x_4345:
[----:B------:R-:W-:Y:S05]  /*aa40*/  BRA.DIV ~URZ, `(.L_x_4347) ;  /* 0x000065c27f007947 */ /* 0x000fea000b800000 */
[----:B------:R-:W5:Y:S04]  /*aa50*/  SHFL.IDX PT, R246, R240, RZ, 0x1f ;  /* 0x00001ffff0f67589 */ /* 0x000f6800000e0000 */
[----:B------:R-:W2:Y:S04]  /*aa60*/  SHFL.IDX PT, R245, R241, RZ, 0x1f ;  /* 0x00001ffff1f57589 */ /* 0x000ea800000e0000 */
[----:B------:R-:W4:Y:S04]  /*aa70*/  SHFL.IDX PT, R243, R252, RZ, 0x1f ;  /* 0x00001ffffcf37589 */ /* 0x000f2800000e0000 */
[----:B0-----:R-:W0:Y:S04]  /*aa80*/  SHFL.DOWN PT, R249, R252, 0x1, 0x1f ;  /* 0x08201f00fcf97f89 */ /* 0x001e2800000e0000 */
[----:B----4-:R-:W4:Y:S04]  /*aa90*/  SHFL.IDX PT, R71, R60, RZ, 0x1f ;  /* 0x00001fff3c477589 */ /* 0x010f2800000e0000 */
[----:B---3--:R-:W3:Y:S04]  /*aaa0*/  SHFL.IDX PT, R70, R62, RZ, 0x1f ;  /* 0x00001fff3e467589 */ /* 0x008ee800000e0000 */
[----:B------:R-:W1:Y:S01]  /*aab0*/  SHFL.IDX PT, R251, R63, RZ, 0x1f ;  /* 0x00001fff3ffb7589 */ /* 0x000e6200000e0000 */
[----:B-----5:R-:W-:-:S02]  /*aac0*/  FMUL.FTZ R64, R63, R246 ;  /* 0x000000f63f407220 */ /* 0x020fc40000410000 */
[-C--:B------:R-:W-:Y:S01]  /*aad0*/  FMUL.FTZ R242, R62, R246.reuse ;  /* 0x000000f63ef27220 */ /* 0x080fe20000410000 */
[----:B-1----:R-:W1:Y:S03]  /*aae0*/  SHFL.IDX PT, R69, R61, RZ, 0x1f ;  /* 0x00001fff3d457589 */ /* 0x002e6600000e0000 */
[----:B--2---:R-:W-:Y:S01]  /*aaf0*/  FFMA.FTZ R242, R63, R245, R242 ;  /* 0x000000f53ff27223 */ /* 0x004fe200000100f2 */
[----:B------:R2:W0:Y:S04]  /*ab00*/  SHFL.DOWN PT, R247, R240, 0x1, 0x1f ;  /* 0x08201f00f0f77f89 */ /* 0x00042800000e0000 */
[----:B------:R5:W0:Y:S04]  /*ab10*/  SHFL.DOWN PT, R248, R241, 0x1, 0x1f ;  /* 0x08201f00f1f87f89 */ /* 0x000a2800000e0000 */
[----:B------:R-:W0:Y:S01]  /*ab20*/  SHFL.IDX PT, R244, R239, RZ, 0x1f ;  /* 0x00001fffeff47589 */ /* 0x000e2200000e0000 */
[----:B--2---:R-:W-:-:S02]  /*ab30*/  FMUL.FTZ R240, R60, R246 ;  /* 0x000000f63cf07220 */ /* 0x004fc40000410000 */
[----:B------:R-:W-:Y:S01]  /*ab40*/  FMUL.FTZ R246, R61, R246 ;  /* 0x000000f63df67220 */ /* 0x000fe20000410000 */
[----:B------:R2:W0:Y:S01]  /*ab50*/  SHFL.DOWN PT, R250, R239, 0x1, 0x1f ;  /* 0x08201f00effa7f89 */ /* 0x00042200000e0000 */
[-C--:B-----5:R-:W-:Y:S02]  /*ab60*/  FFMA.FTZ R241, R62, R245.reuse, -R64 ;  /* 0x000000f53ef17223 */ /* 0x0a0fe40000010840 */
[----:B--2---:R-:W-:Y:S02]  /*ab70*/  FMUL.FTZ R239, R60, R245 ;  /* 0x000000f53cef7220 */ /* 0x004fe40000410000 */
.L_x_4375:
[----:B-1-34-:R1:W2:Y:S01]  /*ab80*/  LDS.128 R64, [R238+0xcc0] ;  /* 0x000cc000ee407984 */ /* 0x01a2a20000000c00 */
[----:B------:R-:W-:Y:S01]  /*ab90*/  ISETP.NE.AND P0, PT, R139, 0x1f, PT ;  /* 0x0000001f8b00780c */ /* 0x000fe20003f05270 */
[----:B------:R-:W-:Y:S01]  /*aba0*/  BSSY B1, `(.L_x_4348) ;  /* 0x000000e000017945 */ /* 0x000fe20003800000 */
[----:B------:R-:W-:Y:S02]  /*abb0*/  MOV R68, R71 ;  /* 0x0000004700447202 */ /* 0x000fe40000000f00 */
[----:B------:R-:W-:-:S09]  /*abc0*/  MOV R71, R251 ;  /* 0x000000fb00477202 */ /* 0x000fd20000000f00 */
[----:B------:R-:W-:Y:S05]  /*abd0*/  @!P0 BRA `(.L_x_4349) ;  /* 0x000000a000008947 */ /* 0x000fea0003800000 */
[-C--:B01----:R-:W-:Y:S02]  /*abe0*/  FMUL.FTZ R63, R71, R247.reuse ;  /* 0x000000f7473f7220 */ /* 0x083fe40000410000 */
        /* <DEDUP_REMOVED lines=9> */
.L_x_4349:
[----:B-1----:R-:W-:Y:S05]  /*ac80*/  BSYNC B1 ;  /* 0x0000000000017941 */ /* 0x002fea0003800000 */
.L_x_4348:
[C---:B--2---:R-:W-:Y:S01]  /*ac90*/  FMUL.FTZ R60, R65.reuse, R70 ;  /* 0x00000046413c7220 */ /* 0x044fe20000410000 */
[----:B------:R1:W-:Y:S01]  /*aca0*/  STS.128 [R238+0xcc0], R68 ;  /* 0x000cc044ee007388 */ /* 0x0003e20000000c00 */
[-C--:B------:R-:W-:Y:S02]  /*acb0*/  FMUL.FTZ R63, R65, R71.reuse ;  /* 0x00000047413f7220 */ /* 0x080fe40000410000 */
[----:B------:R-:W-:-:S02]  /*acc0*/  FFMA.FTZ R62, R64, R71, R60 ;  /* 0x00000047403e7223 */ /* 0x000fc4000001003c */
[C---:B0-----:R-:W-:Y:S02]  /*acd0*/  FFMA.FTZ R247, R64.reuse, R70, -R63 ;  /* 0x0000004640f77223 */ /* 0x041fe4000001083f */
        /* <DEDUP_REMOVED lines=11> */
.L_x_4328:
[----:B-1----:R-:W-:Y:S05]  /*ad90*/  BSYNC B0 ;  /* 0x0000000000007941 */ /* 0x002fea0003800000 */
.L_x_4327:
[----:B------:R-:W-:Y:S01]  /*ada0*/  WARPSYNC 0xffffffff ;  /* 0xffffffff00007948 */ /* 0x000fe20003800000 */
[----:B------:R-:W-:Y:S01]  /*adb0*/  BAR.SYNC.DEFER_BLOCKING 0x0 ;  /* 0x0000000000007b1d */ /* 0x000fe20000010000 */
[----:B------:R-:W-:Y:S01]  /*adc0*/  SHF.L.U32 R238, R139, 0x4, RZ ;  /* 0x000000048bee7819 */ /* 0x000fe200000006ff */
[----:B------:R-:W-:Y:S01]  /*add0*/  FADD.FTZ R237, RZ, R237 ;  /* 0x000000edffed7221 */ /* 0x000fe20000010000 */
[----:B------:R-:W-:-:S02]  /*ade0*/  ISETP.GT.AND P0, PT, R138, 0x1e, PT ;  /* 0x0000001e8a00780c */ /* 0x000fc40003f04270 */
[----:B------:R-:W-:Y:S01]  /*adf0*/  ISETP.NE.AND P2, PT, R138, RZ, PT ;  /* 0x000000ff8a00720c */ /* 0x000fe20003f45270 */
[----:B------:R-:W-:Y:S01]  /*ae00*/  BSSY B0, `(.L_x_4350) ;  /* 0x00001f3000007945 */ /* 0x000fe20003800000 */
[----:B0-----:R-:W0:Y:S04]  /*ae10*/  LDS.64 R64, [R238+0xcb8] ;  /* 0x000cb800ee407984 */ /* 0x001e280000000a00 */
        /* <DEDUP_REMOVED lines=116> */
[----:B------:R-:W-:Y:S02]  /*b560*/  FFMA.FTZ R209, R168, -R51, R209 ;  /* 0x80000033a8d17223 */ /* 0x000fe400000100d1 */
        /* <DEDUP_REMOVED lines=16> */
[----:B------:R-:W-:Y:S02]  /*b670*/  FMUL.FTZ R61, R237, R60 ;  /* 0x0000003ced3d7220 */ /* 0x000fe40000410000 */
[----:B------:R-:W-:Y:S02]  /*b680*/  FADD.FTZ R35, R60, R35 ;  /* 0x000000233c237221 */ /* 0x000fe40000010000 */
[----:B------:R-:W-:Y:S02]  /*b690*/  FFMA.FTZ R66, R173, R163, R172 ;  /* 0x000000a3ad427223 */ /* 0x000fe400000100ac */
[----:B------:R-:W-:Y:S02]  /*b6a0*/  FMUL.FTZ R168, R67, R52 ;  /* 0x0000003443a87220 */ /* 0x000fe40000410000 */
[----:B------:R-:W-:Y:S02]  /*b6b0*/  FFMA.FTZ R60, R209, R60, R167 ;  /* 0x0000003cd13c7223 */ /* 0x000fe400000100a7 */
[----:B------:R-:W-:-:S02]  /*b6c0*/  FFMA.FTZ R64, R173, R161, -R64 ;  /* 0x000000a1ad407223 */ /* 0x000fc40000010840 */
[----:B------:R-:W-:Y:S02]  /*b6d0*/  FFMA.FTZ R167, R67, UR14, -R164 ;  /* 0x0000000e43a77c23 */ /* 0x000fe400080108a4 */
[----:B------:R-:W-:Y:S02]  /*b6e0*/  FFMA.FTZ R61, R209, R166, -R61 ;  /* 0x000000a6d13d7223 */ /* 0x000fe4000001083d */
[-C--:B------:R-:W-:Y:S02]  /*b6f0*/  FMUL.FTZ R173, R65, R52.reuse ;  /* 0x0000003441ad7220 */ /* 0x080fe40000410000 */
[----:B------:R-:W-:Y:S02]  /*b700*/  FADD.FTZ R66, -R193, R66 ;  /* 0x00000042c1427221 */ /* 0x000fe40000010100 */
[----:B------:R-:W-:Y:S02]  /*b710*/  FFMA.FTZ R171, R165, -R52, R208 ;  /* 0x80000034a5ab7223 */ /* 0x000fe400000100d0 */
        /* <DEDUP_REMOVED lines=16> */
[----:B------:R-:W-:Y:S02]  /*b820*/  FMUL.FTZ R178, R175, R78 ;  /* 0x0000004eafb27220 */ /* 0x000fe40000410000 */
[-C--:B------:R-:W-:Y:S02]  /*b830*/  FFMA.FTZ R229, R166, -R77.reuse, R229 ;  /* 0x8000004da6e57223 */ /* 0x080fe400000100e5 */
[----:B------:R-:W-:Y:S02]  /*b840*/  FMUL.FTZ R180, R66, R77 ;  /* 0x0000004d42b47220 */ /* 0x000fe40000410000 */
[----:B------:R-:W-:Y:S02]  /*b850*/  FMUL.FTZ R177, R131, R168 ;  /* 0x000000a883b17220 */ /* 0x000fe40000410000 */
[----:B------:R-:W-:-:S02]  /*b860*/  FFMA.FTZ R231, R164, -R78, R231 ;  /* 0x8000004ea4e77223 */ /* 0x000fc400000100e7 */
        /* <DEDUP_REMOVED lines=8> */
[----:B------:R-:W-:Y:S02]  /*b8f0*/  FMUL.FTZ R177, R161, R76 ;  /* 0x0000004ca1b17220 */ /* 0x000fe40000410000 */
[----:B------:R-:W-:Y:S02]  /*b900*/  FFMA.FTZ R181, R229, R168, R180 ;  /* 0x000000a8e5b57223 */ /* 0x000fe400000100b4 */
[----:B------:R-:W-:Y:S01]  /*b910*/  FADD.FTZ R180, RZ, R176 ;  /* 0x000000b0ffb47221 */ /* 0x000fe20000010000 */
[----:B------:R-:W-:Y:S01]  /*b920*/  HADD2.F32 R176, -RZ, R93.H0_H0 ;  /* 0x2000005dffb07230 */ /* 0x000fe20000004100 */
[----:B------:R-:W-:Y:S02]  /*b930*/  FFMA.FTZ R179, R231, R178, -R179 ;  /* 0x000000b2e7b37223 */ /* 0x000fe400000108b3 */
[----:B------:R-:W-:-:S02]  /*b940*/  FFMA.FTZ R228, R169, -R76, R228 ;  /* 0x8000004ca9e47223 */ /* 0x000fc400000100e4 */
[----:B------:R-:W-:Y:S02]  /*b950*/  FMUL.FTZ R183, R163, R76 ;  /* 0x0000004ca3b77220 */ /* 0x000fe40000410000 */
[----:B------:R-:W-:Y:S02]  /*b960*/  FMUL.FTZ R184, R130, R177 ;  /* 0x000000b182b87220 */ /* 0x000fe40000410000 */
[----:B------:R-:W-:Y:S02]  /*b970*/  FMUL.FTZ R178, R162, R75 ;  /* 0x0000004ba2b27220 */ /* 0x000fe40000410000 */
[----:B------:R-:W-:Y:S02]  /*b980*/  FADD.FTZ R180, R180, R181 ;  /* 0x000000b5b4b47221 */ /* 0x000fe40000010000 */
[----:B------:R-:W-:Y:S02]  /*b990*/  FADD.FTZ R179, RZ, R179 ;  /* 0x000000b3ffb37221 */ /* 0x000fe40000010000 */
[----:B------:R-:W-:-:S02]  /*b9a0*/  FFMA.FTZ R181, R228, R183, -R184 ;  /* 0x000000b7e4b57223 */ /* 0x000fc400000108b8 */
        /* <DEDUP_REMOVED lines=43> */
[----:B------:R-:W-:Y:S02]  /*bc60*/  FFMA.FTZ R189, R187, -R59, R222 ;  /* 0x8000003bbbbd7223 */ /* 0x000fe400000100de */
        /* <DEDUP_REMOVED lines=10> */
[-C--:B------:R-:W-:Y:S02]  /*bd10*/  FFMA.FTZ R230, R191, -R58.reuse, R230 ;  /* 0x8000003abfe67223 */ /* 0x080fe400000100e6 */
[----:B------:R-:W-:Y:S02]  /*bd20*/  FMUL.FTZ R199, R151, R58 ;  /* 0x0000003a97c77220 */ /* 0x000fe40000410000 */
[----:B------:R-:W-:Y:S02]  /*bd30*/  FMUL.FTZ R188, R220, R193 ;  /* 0x000000c1dcbc7220 */ /* 0x000fe40000410000 */
[----:B------:R-:W-:Y:S01]  /*bd40*/  FADD.FTZ R190, R190, R195 ;  /* 0x000000c3bebe7221 */ /* 0x000fe20000010000 */
[----:B------:R-:W-:Y:S01]  /*bd50*/  HADD2.F32 R195, -RZ, R87.H0_H0 ;  /* 0x20000057ffc37230 */ /* 0x000fe20000004100 */
[-C--:B------:R-:W-:Y:S02]  /*bd60*/  FFMA.FTZ R201, R230, R199.reuse, -R188 ;  /* 0x000000c7e6c97223 */ /* 0x080fe400000108bc */
[----:B------:R-:W-:-:S02]  /*bd70*/  FMUL.FTZ R199, R220, R199 ;  /* 0x000000c7dcc77220 */ /* 0x000fc40000410000 */
[----:B------:R-:W-:Y:S02]  /*bd80*/  FADD.FTZ R194, R190, R197 ;  /* 0x000000c5bec27221 */ /* 0x000fe40000010000 */
[-C--:B------:R-:W-:Y:S02]  /*bd90*/  FMUL.FTZ R197, R117, R56.reuse ;  /* 0x0000003875c57220 */ /* 0x080fe40000410000 */
[----:B------:R-:W-:Y:S02]  /*bda0*/  FFMA.FTZ R199, R230, R193, R199 ;  /* 0x000000c1e6c77223 */ /* 0x000fe400000100c7 */
[-C--:B------:R-:W-:Y:S02]  /*bdb0*/  FMUL.FTZ R196, R148, R57.reuse ;  /* 0x0000003994c47220 */ /* 0x080fe40000410000 */
[----:B------:R-:W-:Y:S02]  /*bdc0*/  FMUL.FTZ R188, R150, R57 ;  /* 0x0000003996bc7220 */ /* 0x000fe40000410000 */
[----:B------:R-:W-:-:S02]  /*bdd0*/  FFMA.FTZ R233, R186, -R56, R233 ;  /* 0x80000038bae97223 */ /* 0x000fc400000100e9 */
[----:B------:R-:W-:Y:S02]  /*bde0*/  FMUL.FTZ R198, R147, R56 ;  /* 0x0000003893c67220 */ /* 0x000fe40000410000 */
[----:B------:R-:W-:Y:S02]  /*bdf0*/  FMUL.FTZ R190, R214, R197 ;  /* 0x000000c5d6be7220 */ /* 0x000fe40000410000 */
[----:B------:R-:W-:Y:S02]  /*be00*/  FADD.FTZ R192, R192, R199 ;  /* 0x000000c7c0c07221 */ /* 0x000fe40000010000 */
[----:B------:R-:W-:Y:S02]  /*be10*/  FFMA.FTZ R232, R195, -R57, R232 ;  /* 0x80000039c3e87223 */ /* 0x000fe400000100e8 */
[C---:B------:R-:W-:Y:S02]  /*be20*/  FMUL.FTZ R203, R215.reuse, R196 ;  /* 0x000000c4d7cb7220 */ /* 0x040fe40000410000 */
[----:B------:R-:W-:-:S02]  /*be30*/  FMUL.FTZ R199, R215, R188 ;  /* 0x000000bcd7c77220 */ /* 0x000fc40000410000 */
[C---:B------:R-:W-:Y:S02]  /*be40*/  FFMA.FTZ R190, R233.reuse, R198, -R190 ;  /* 0x000000c6e9be7223 */ /* 0x040fe400000108be */
[----:B------:R-:W-:Y:S02]  /*be50*/  FFMA.FTZ R203, R232, R188, R203 ;  /* 0x000000bce8cb7223 */ /* 0x000fe400000100cb */
[----:B------:R-:W-:Y:S02]  /*be60*/  FMUL.FTZ R198, R214, R198 ;  /* 0x000000c6d6c67220 */ /* 0x000fe40000410000 */
[----:B------:R-:W-:Y:S01]  /*be70*/  FFMA.FTZ R205, R232, R196, -R199 ;  /* 0x000000c4e8cd7223 */ /* 0x000fe200000108c7 */
[----:B------:R-:W-:Y:S01]  /*be80*/  HADD2.F32 R199, -RZ, R85.H0_H0 ;  /* 0x20000055ffc77230 */ /* 0x000fe20000004100 */
[----:B------:R-:W-:Y:S01]  /*be90*/  FADD.FTZ R194, R194, R201 ;  /* 0x000000c9c2c27221 */ /* 0x000fe20000010000 */
[----:B------:R-:W-:Y:S01]  /*bea0*/  HADD2.F32 R201, -RZ, R83.H0_H0 ;  /* 0x20000053ffc97230 */ /* 0x000fe20000004100 */
[----:B------:R-:W-:Y:S01]  /*beb0*/  FADD.FTZ R203, R192, R203 ;  /* 0x000000cbc0cb7221 */ /* 0x000fe20000010000 */
[----:B------:R-:W-:Y:S01]  /*bec0*/  HADD2.F32 R192, -RZ, R84.H0_H0 ;  /* 0x20000054ffc07230 */ /* 0x000fe20000004100 */
[----:B------:R-:W-:-:S02]  /*bed0*/  FFMA.FTZ R198, R233, R197, R198 ;  /* 0x000000c5e9c67223 */ /* 0x000fc400000100c6 */
[----:B------:R-:W-:Y:S02]  /*bee0*/  FADD.FTZ R207, R194, R205 ;  /* 0x000000cdc2cf7221 */ /* 0x000fe40000010000 */
[-C--:B------:R-:W-:Y:S02]  /*bef0*/  FMUL.FTZ R194, R146, R55.reuse ;  /* 0x0000003792c27220 */ /* 0x080fe40000410000 */
[----:B------:R-:W-:Y:S02]  /*bf00*/  FADD.FTZ R200, R203, R198 ;  /* 0x000000c6cbc87221 */ /* 0x000fe40000010000 */
[-C--:B------:R-:W-:Y:S02]  /*bf10*/  FFMA.FTZ R234, R199, -R55.reuse, R234 ;  /* 0x80000037c7ea7223 */ /* 0x080fe400000100ea */
[----:B------:R-:W-:Y:S02]  /*bf20*/  FMUL.FTZ R198, R116, R55 ;  /* 0x0000003774c67220 */ /* 0x000fe40000410000 */
[----:B------:R-:W-:-:S02]  /*bf30*/  FMUL.FTZ R209, R213, R194 ;  /* 0x000000c2d5d17220 */ /* 0x000fc40000410000 */
[-C--:B------:R-:W-:Y:S02]  /*bf40*/  FMUL.FTZ R203, R69, R54.reuse ;  /* 0x0000003645cb7220 */ /* 0x080fe40000410000 */
[----:B------:R-:W-:Y:S02]  /*bf50*/  FFMA.FTZ R196, R192, -R54, R211 ;  /* 0x80000036c0c47223 */ /* 0x000fe400000100d3 */
[----:B------:R-:W-:Y:S02]  /*bf60*/  FFMA.FTZ R211, R234, R198, -R209 ;  /* 0x000000c6ead37223 */ /* 0x000fe400000108d1 */
[----:B------:R-:W-:Y:S02]  /*bf70*/  FMUL.FTZ R237, R71, R54 ;  /* 0x0000003647ed7220 */ /* 0x000fe40000410000 */
[----:B------:R-:W-:Y:S02]  /*bf80*/  FMUL.FTZ R202, R212, R203 ;  /* 0x000000cbd4ca7220 */ /* 0x000fe40000410000 */
[----:B------:R-:W-:-:S02]  /*bf90*/  FMUL.FTZ R209, R213, R198 ;  /* 0x000000c6d5d17220 */ /* 0x000fc40000410000 */
[----:B------:R-:W-:Y:S02]  /*bfa0*/  FMUL.FTZ R198, R70, R53 ;  /* 0x0000003546c67220 */ /* 0x000fe40000410000 */
[----:B------:R-:W-:Y:S02]  /*bfb0*/  FFMA.FTZ R239, R196, R237, -R202 ;  /* 0x000000edc4ef7223 */ /* 0x000fe400000108ca */
[----:B------:R-:W-:Y:S02]  /*bfc0*/  FFMA.FTZ R209, R234, R194, R209 ;  /* 0x000000c2ead17223 */ /* 0x000fe400000100d1 */
[-C--:B------:R-:W-:Y:S02]  /*bfd0*/  FFMA.FTZ R205, R201, -R53.reuse, R210 ;  /* 0x80000035c9cd7223 */ /* 0x080fe400000100d2 */
[----:B------:R-:W-:Y:S02]  /*bfe0*/  FMUL.FTZ R204, R68, R53 ;  /* 0x0000003544cc7220 */ /* 0x000fe40000410000 */
[----:B------:R-:W-:-:S02]  /*bff0*/  FMUL.FTZ R202, R235, R198 ;  /* 0x000000c6ebca7220 */ /* 0x000fc40000410000 */
[----:B------:R-:W-:Y:S02]  /*c000*/  FMUL.FTZ R237, R212, R237 ;  /* 0x000000edd4ed7220 */ /* 0x000fe40000410000 */
[----:B------:R-:W-:Y:S02]  /*c010*/  FADD.FTZ R200, R200, R209 ;  /* 0x000000d1c8c87221 */ /* 0x000fe40000010000 */
[-C--:B------:R-:W-:Y:S02]  /*c020*/  FFMA.FTZ R209, R205, R204.reuse, -R202 ;  /* 0x000000cccdd17223 */ /* 0x080fe400000108ca */
[----:B------:R-:W-:Y:S02]  /*c030*/  FFMA.FTZ R237, R196, R203, R237 ;  /* 0x000000cbc4ed7223 */ /* 0x000fe400000100ed */
[----:B------:R-:W-:Y:S02]  /*c040*/  FMUL.FTZ R204, R235, R204 ;  /* 0x000000ccebcc7220 */ /* 0x000fe40000410000 */
[----:B------:R-:W-:-:S02]  /*c050*/  FADD.FTZ R190, R207, R190 ;  /* 0x000000becfbe7221 */ /* 0x000fc40000010000 */
[----:B------:R-:W-:Y:S02]  /*c060*/  FMUL.FTZ R202, R67, UR15 ;  /* 0x0000000f43ca7c20 */ /* 0x000fe40008410000 */
[----:B------:R-:W-:Y:S02]  /*c070*/  FADD.FTZ R200, R200, R237 ;  /* 0x000000edc8c87221 */ /* 0x000fe40000010000 */
[----:B------:R-:W-:Y:S02]  /*c080*/  FFMA.FTZ R207, R205, R198, R204 ;  /* 0x000000c6cdcf7223 */ /* 0x000fe400000100cc */
[----:B------:R-:W-:Y:S02]  /*c090*/  FADD.FTZ R190, R190, R211 ;  /* 0x000000d3bebe7221 */ /* 0x000fe40000010000 */
[----:B------:R-:W-:Y:S02]  /*c0a0*/  FFMA.FTZ R204, R65, UR14, R202 ;  /* 0x0000000e41cc7c23 */ /* 0x000fe400080100ca */
[----:B------:R-:W-:-:S02]  /*c0b0*/  FADD.FTZ R202, R200, R207 ;  /* 0x000000cfc8ca7221 */ /* 0x000fc40000010000 */
[----:B------:R-:W-:Y:S02]  /*c0c0*/  FADD.FTZ R190, R190, R239 ;  /* 0x000000efbebe7221 */ /* 0x000fe40000010000 */
[----:B------:R-:W-:Y:S02]  /*c0d0*/  FADD.FTZ R173, R202, R173 ;  /* 0x000000adcaad7221 */ /* 0x000fe40000010000 */
[----:B------:R-:W0:Y:S01]  /*c0e0*/  SHFL.DOWN PT, R202, R63, 0x1, 0x1f ;  /* 0x08201f003fca7f89 */ /* 0x000e2200000e0000 */
[----:B------:R-:W-:Y:S02]  /*c0f0*/  FADD.FTZ R209, R190, R209 ;  /* 0x000000d1bed17221 */ /* 0x000fe40000010000 */
[----:B------:R-:W-:Y:S02]  /*c100*/  FMUL.FTZ R67, R70, UR15 ;  /* 0x0000000f46437c20 */ /* 0x000fe40008410000 */
[----:B------:R-:W-:Y:S02]  /*c110*/  FADD.FTZ R174, R209, R174 ;  /* 0x000000aed1ae7221 */ /* 0x000fe40000010000 */
[----:B------:R-:W-:-:S02]  /*c120*/  FFMA.FTZ R200, R68, UR14, -R67 ;  /* 0x0000000e44c87c23 */ /* 0x000fc40008010843 */
        /* <DEDUP_REMOVED lines=192> */
.L_x_4351:
[----:B0-----:R-:W-:Y:S05]  /*cd30*/  BSYNC B0 ;  /* 0x0000000000007941 */ /* 0x001fea0003800000 */
.L_x_4350:
[----:B------:R-:W-:-:S04]  /*cd40*/  IADD3 R0, R0, 0x1, RZ ;  /* 0x0000000100007810 */ /* 0x000fc80007ffe0ff */
[----:B------:R-:W-:-:S13]  /*cd50*/  ISETP.GE.AND P0, PT, R0, c[0x0][0x16c], PT ;  /* 0x00005b0000007a0c */ /* 0x000fda0003f06270 */
[----:B------:R-:W-:Y:S01]  /*cd60*/  @P0 CALL.REL.NOINC `(.L_x_4315) ;  /* 0x0000001000000944 */ /* 0x000fe20003c00000 */
[----:B------:R-:W-:Y:S05]  /*cd70*/  BRA `(.L_x_4352) ;  /* 0xffffa14000007947 */ /* 0x000fea000383ffff */
.L_x_4315:
        /* <DEDUP_REMOVED lines=20> */
[----:B------:R-:W-:Y:S02]  /*cec0*/  LOP3.LUT R6, R136, 0x100, RZ, 0xfc, !PT ;  /* 0x0000010088067812 */ /* 0x000fe400078efcff */
        /* <DEDUP_REMOVED lines=22> */
[----:B------:R-:W-:Y:S02]  /*d030*/  LOP3.LUT R12, R136, 0x1c0, RZ, 0xfc, !PT ;  /* 0x000001c0880c7812 */ /* 0x000fe400078efcff */
        /* <DEDUP_REMOVED lines=53> */
[----:B------:R-:W-:Y:S02]  /*d390*/  FADD.FTZ R57, R51, UR5 ;  /* 0x0000000533397e21 */ /* 0x000fe40008010000 */
[----:B------:R-:W0:Y:S01]  /*d3a0*/  LDS.U16 R51, [R97+0xe] ;  /* 0x00000e0061337984 */ /* 0x000e220000000400 */
[----:B--2---:R-:W-:Y:S02]  /*d3b0*/  HADD2.F32 R16, -RZ, R16.H0_H0 ;  /* 0x20000010ff107230 */ /* 0x004fe40000004100 */
[----:B---3--:R-:W-:-:S03]  /*d3c0*/  HADD2.F32 R18, -RZ, R18.H0_H0 ;  /* 0x20000012ff127230 */ /* 0x008fc60000004100 */
[----:B------:R-:W-:-:S04]  /*d3d0*/  FADD.FTZ R53, R16, UR5 ;  /* 0x0000000510357e21 */ /* 0x000fc80008010000 */
[----:B------:R-:W-:Y:S02]  /*d3e0*/  @!P6 FMUL.FTZ R55, R55, -1.4426950216293334961 ;  /* 0xbfb8aa3b3737e820 */ /* 0x000fe40000410000 */
[----:B------:R-:W-:Y:S01]  /*d3f0*/  FADD.FTZ R56, R18, UR5 ;  /* 0x0000000512387e21 */ /* 0x000fe20008010000 */
[----:B------:R-:W-:Y:S01]  /*d400*/  FSETP.GTU.FTZ.AND P5, PT, R53, 20, PT ;  /* 0x41a000003500780b */ /* 0x000fe20003fbc000 */
[----:B------:R-:W1:Y:S02]  /*d410*/  LDS.U16 R16, [R97+0x8] ;  /* 0x0000080061107984 */ /* 0x000e640000000400 */
[----:B------:R-:W2:Y:S01]  /*d420*/  @!P6 MUFU.EX2 R55, R55 ;  /* 0x000000370037e308 */ /* 0x000ea20000000800 */
[----:B------:R-:W-:Y:S01]  /*d430*/  FSETP.GTU.FTZ.AND P0, PT, R56, 20, PT ;  /* 0x41a000003800780b */ /* 0x000fe20003f1c000 */
[----:B------:R-:W3:Y:S01]  /*d440*/  LDS.U16 R18, [R97+0xc] ;  /* 0x00000c0061127984 */ /* 0x000ee20000000400 */
[----:B------:R-:W-:-:S07]  /*d450*/  FSETP.GTU.FTZ.AND P2, PT, R57, 20, PT ;  /* 0x41a000003900780b */ /* 0x000fce0003f5c000 */
[----:B------:R-:W-:-:S04]  /*d460*/  @!P5 FMUL.FTZ R53, R53, -1.4426950216293334961 ;  /* 0xbfb8aa3b3535d820 */ /* 0x000fc80000410000 */
[----:B------:R-:W-:Y:S02]  /*d470*/  @!P0 FMUL.FTZ R56, R56, -1.4426950216293334961 ;  /* 0xbfb8aa3b38388820 */ /* 0x000fe40000410000 */
[----:B--2---:R-:W-:Y:S01]  /*d480*/  @!P6 FADD.FTZ R55, R55, 1 ;  /* 0x3f8000003737e421 */ /* 0x004fe20000010000 */
[----:B------:R2:W4:Y:S01]  /*d490*/  @!P5 MUFU.EX2 R54, R53 ;  /* 0x000000350036d308 */ /* 0x0005220000000800 */
[----:B------:R-:W-:-:S07]  /*d4a0*/  @!P2 FMUL.FTZ R57, R57, -1.4426950216293334961 ;  /* 0xbfb8aa3b3939a820 */ /* 0x000fce0000410000 */
[----:B------:R-:W5:Y:S01]  /*d4b0*/  @!P0 MUFU.EX2 R56, R56 ;  /* 0x0000003800388308 */ /* 0x000f620000000800 */
[----:B--2---:R-:W2:Y:S07]  /*d4c0*/  LDS.U16 R53, [R97+0x12] ;  /* 0x0000120061357984 */ /* 0x004eae0000000400 */
[----:B------:R-:W1:Y:S01]  /*d4d0*/  @!P6 MUFU.RCP R55, R55 ;  /* 0x000000370037e308 */ /* 0x000e620000001000 */
[----:B0-----:R-:W-:Y:S01]  /*d4e0*/  HADD2.F32 R51, -RZ, R51.H0_H0 ;  /* 0x20000033ff337230 */ /* 0x001fe20000004100 */
[----:B----4-:R-:W-:-:S04]  /*d4f0*/  @!P5 FADD.FTZ R54, R54, 1 ;  /* 0x3f8000003636d421 */ /* 0x010fc80000010000 */
[----:B------:R-:W-:Y:S02]  /*d500*/  FADD.FTZ R51, R51, UR5 ;  /* 0x0000000533337e21 */ /* 0x000fe40008010000 */
[----:B------:R-:W0:Y:S01]  /*d510*/  @!P2 MUFU.EX2 R57, R57 ;  /* 0x000000390039a308 */ /* 0x000e220000000800 */
[----:B-----5:R-:W-:Y:S02]  /*d520*/  @!P0 FADD.FTZ R56, R56, 1 ;  /* 0x3f80000038388421 */ /* 0x020fe40000010000 */
[----:B-1----:R-:W-:Y:S01]  /*d530*/  @!P6 FMUL.FTZ R20, R20, R55 ;  /* 0x000000371414e220 */ /* 0x002fe20000410000 */
[----:B------:R-:W-:-:S04]  /*d540*/  FSETP.GTU.FTZ.AND P6, PT, R51, 20, PT ;  /* 0x41a000003300780b */ /* 0x000fc80003fdc000 */
[----:B------:R-:W1:Y:S01]  /*d550*/  @!P5 MUFU.RCP R54, R54 ;  /* 0x000000360036d308 */ /* 0x000e620000001000 */
[----:B------:R-:W-:Y:S02]  /*d560*/  HADD2.F32 R16, -RZ, R16.H0_H0 ;  /* 0x20000010ff107230 */ /* 0x000fe40000004100 */
[----:B------:R-:W-:Y:S02]  /*d570*/  HADD2.F32 R17, -RZ, R17.H0_H0 ;  /* 0x20000011ff117230 */ /* 0x000fe40000004100 */
[----:B---3--:R-:W-:-:S03]  /*d580*/  HADD2.F32 R18, -RZ, R18.H0_H0 ;  /* 0x20000012ff127230 */ /* 0x008fc60000004100 */
[----:B------:R-:W3:Y:S01]  /*d590*/  @!P0 MUFU.RCP R56, R56 ;  /* 0x0000003800388308 */ /* 0x000ee20000001000 */
[----:B0-----:R-:W-:Y:S01]  /*d5a0*/  @!P2 FADD.FTZ R57, R57, 1 ;  /* 0x3f8000003939a421 */ /* 0x001fe20000010000 */
[----:B------:R-:W-:Y:S01]  /*d5b0*/  HADD2.F32 R52, -RZ, R52.H0_H0 ;  /* 0x20000034ff347230 */ /* 0x000fe20000004100 */
[----:B------:R-:W-:Y:S02]  /*d5c0*/  FADD.FTZ R16, R16, UR5 ;  /* 0x0000000510107e21 */ /* 0x000fe40008010000 */
[----:B------:R-:W-:Y:S02]  /*d5d0*/  FADD.FTZ R17, R17, UR5 ;  /* 0x0000000511117e21 */ /* 0x000fe40008010000 */
[----:B------:R-:W-:Y:S02]  /*d5e0*/  FADD.FTZ R18, R18, UR5 ;  /* 0x0000000512127e21 */ /* 0x000fe40008010000 */
[----:B------:R-:W-:Y:S01]  /*d5f0*/  @!P6 FMUL.FTZ R51, R51, -1.4426950216293334961 ;  /* 0xbfb8aa3b3333e820 */ /* 0x000fe20000410000 */
[----:B------:R-:W0:Y:S01]  /*d600*/  @!P2 MUFU.RCP R57, R57 ;  /* 0x000000390039a308 */ /* 0x000e220000001000 */
[----:B-1----:R-:W-:Y:S01]  /*d610*/  @!P5 FMUL.FTZ R19, R19, R54 ;  /* 0x000000361313d220 */ /* 0x002fe20000410000 */
[----:B------:R-:W-:Y:S01]  /*d620*/  FSETP.GTU.FTZ.AND P3, PT, R16, 20, PT ;  /* 0x41a000001000780b */ /* 0x000fe20003f7c000 */
[----:B------:R-:W-:Y:S01]  /*d630*/  FADD.FTZ R52, R52, UR5 ;  /* 0x0000000534347e21 */ /* 0x000fe20008010000 */
[----:B------:R-:W-:-:S02]  /*d640*/  FSETP.GTU.FTZ.AND P4, PT, R17, 20, PT ;  /* 0x41a000001100780b */ /* 0x000fc40003f9c000 */
[----:B------:R-:W-:Y:S02]  /*d650*/  FSETP.GTU.FTZ.AND P5, PT, R18, 20, PT ;  /* 0x41a000001200780b */ /* 0x000fe40003fbc000 */
[----:B------:R-:W1:Y:S01]  /*d660*/  @!P6 MUFU.EX2 R51, R51 ;  /* 0x000000330033e308 */ /* 0x000e620000000800 */
[----:B---3--:R-:W-:Y:S01]  /*d670*/  @!P0 FMUL.FTZ R21, R21, R56 ;  /* 0x0000003815158220 */ /* 0x008fe20000410000 */
[----:B------:R-:W-:Y:S01]  /*d680*/  FSETP.GTU.FTZ.AND P0, PT, R52, 20, PT ;  /* 0x41a000003400780b */ /* 0x000fe20003f1c000 */
[----:B--2---:R-:W-:-:S05]  /*d690*/  HADD2.F32 R53, -RZ, R53.H0_H0 ;  /* 0x20000035ff357230 */ /* 0x004fca0000004100 */
[----:B------:R-:W-:Y:S02]  /*d6a0*/  FADD.FTZ R53, R53, UR5 ;  /* 0x0000000535357e21 */ /* 0x000fe40008010000 */
[----:B------:R-:W-:Y:S02]  /*d6b0*/  @!P3 FMUL.FTZ R16, R16, -1.4426950216293334961 ;  /* 0xbfb8aa3b1010b820 */ /* 0x000fe40000410000 */
[----:B------:R-:W-:Y:S02]  /*d6c0*/  @!P4 FMUL.FTZ R17, R17, -1.4426950216293334961 ;  /* 0xbfb8aa3b1111c820 */ /* 0x000fe40000410000 */
[----:B------:R-:W-:Y:S02]  /*d6d0*/  @!P5 FMUL.FTZ R18, R18, -1.4426950216293334961 ;  /* 0xbfb8aa3b1212d820 */ /* 0x000fe40000410000 */
[----:B0-----:R-:W-:Y:S01]  /*d6e0*/  @!P2 FMUL.FTZ R22, R22, R57 ;  /* 0x000000391616a220 */ /* 0x001fe20000410000 */
[----:B------:R-:W-:Y:S01]  /*d6f0*/  FSETP.GTU.FTZ.AND P2, PT, R53, 20, PT ;  /* 0x41a000003500780b */ /* 0x000fe20003f5c000 */
[----:B------:R-:W-:-:S02]  /*d700*/  @!P0 FMUL.FTZ R52, R52, -1.4426950216293334961 ;  /* 0xbfb8aa3b34348820 */ /* 0x000fc40000410000 */
[----:B-1----:R-:W-:Y:S01]  /*d710*/  @!P6 FADD.FTZ R51, R51, 1 ;  /* 0x3f8000003333e421 */ /* 0x002fe20000010000 */
[----:B------:R-:W0:Y:S08]  /*d720*/  @!P3 MUFU.EX2 R16, R16 ;  /* 0x000000100010b308 */ /* 0x000e300000000800 */
[----:B------:R-:W1:Y:S08]  /*d730*/  @!P4 MUFU.EX2 R17, R17 ;  /* 0x000000110011c308 */ /* 0x000e700000000800 */
[----:B------:R-:W2:Y:S01]  /*d740*/  @!P5 MUFU.EX2 R18, R18 ;  /* 0x000000120012d308 */ /* 0x000ea20000000800 */
[----:B------:R-:W-:-:S07]  /*d750*/  @!P2 FMUL.FTZ R53, R53, -1.4426950216293334961 ;  /* 0xbfb8aa3b3535a820 */ /* 0x000fce0000410000 */
[----:B------:R3:W-:Y:S08]  /*d760*/  @!P6 MUFU.RCP R71, R51 ;  /* 0x000000330047e308 */ /* 0x0007f00000001000 */
[----:B------:R-:W4:Y:S01]  /*d770*/  @!P0 MUFU.EX2 R52, R52 ;  /* 0x0000003400348308 */ /* 0x000f220000000800 */
[----:B---3--:R-:W3:Y:S01]  /*d780*/  LDS.U16 R51, [R97+0x1a] ;  /* 0x00001a0061337984 */ /* 0x008ee20000000400 */
[----:B0-----:R-:W-:-:S02]  /*d790*/  @!P3 FADD.FTZ R16, R16, 1 ;  /* 0x3f8000001010b421 */ /* 0x001fc40000010000 */
[----:B-1----:R-:W-:Y:S02]  /*d7a0*/  @!P4 FADD.FTZ R17, R17, 1 ;  /* 0x3f8000001111c421 */ /* 0x002fe40000010000 */
[----:B--2---:R-:W-:Y:S02]  /*d7b0*/  @!P5 FADD.FTZ R18, R18, 1 ;  /* 0x3f8000001212d421 */ /* 0x004fe40000010000 */
[----:B------:R-:W0:Y:S01]  /*d7c0*/  @!P2 MUFU.EX2 R53, R53 ;  /* 0x000000350035a308 */ /* 0x000e220000000800 */
[----:B------:R-:W-:Y:S01]  /*d7d0*/  LOP3.LUT R55, R238, 0xfffffe00, RZ, 0xc0, !PT ;  /* 0xfffffe00ee377812 */ /* 0x000fe200078ec0ff */
[----:B----4-:R-:W-:-:S06]  /*d7e0*/  @!P0 FADD.FTZ R52, R52, 1 ;  /* 0x3f80000034348421 */ /* 0x010fcc0000010000 */
[----:B------:R1:W-:Y:S08]  /*d7f0*/  @!P3 MUFU.RCP R70, R16 ;  /* 0x000000100046b308 */ /* 0x0003f00000001000 */
[----:B------:R2:W-:Y:S01]  /*d800*/  @!P4 MUFU.RCP R69, R17 ;  /* 0x000000110045c308 */ /* 0x0005e20000001000 */
[----:B-1----:R-:W1:Y:S07]  /*d810*/  LDS.U16 R16, [R97+0x14] ;  /* 0x0000140061107984 */ /* 0x002e6e0000000400 */
[----:B------:R4:W-:Y:S01]  /*d820*/  @!P5 MUFU.RCP R72, R18 ;  /* 0x000000120048d308 */ /* 0x0009e20000001000 */
[----:B--2---:R-:W2:Y:S04]  /*d830*/  LDS.U16 R17, [R97+0x16] ;  /* 0x0000160061117984 */ /* 0x004ea80000000400 */
[----:B----4-:R-:W4:Y:S03]  /*d840*/  LDS.U16 R18, [R97+0x18] ;  /* 0x0000180061127984 */ /* 0x010f260000000400 */
[----:B------:R-:W5:Y:S01]  /*d850*/  @!P0 MUFU.RCP R52, R52 ;  /* 0x0000003400348308 */ /* 0x000f620000001000 */
[----:B------:R-:W-:Y:S01]  /*d860*/  BAR.SYNC.DEFER_BLOCKING 0x0 ;  /* 0x0000000000007b1d */ /* 0x000fe20000010000 */
[----:B------:R-:W-:Y:S01]  /*d870*/  LEA R73, R138, R55, 0x4 ;  /* 0x000000378a497211 */ /* 0x000fe200078e20ff */
[----:B0-----:R-:W-:-:S03]  /*d880*/  @!P2 FADD.FTZ R53, R53, 1 ;  /* 0x3f8000003535a421 */ /* 0x001fc60000010000 */
[C---:B------:R-:W-:Y:S02]  /*d890*/  IADD3 R54, R73.reuse, 0x1, RZ ;  /* 0x0000000149367810 */ /* 0x040fe40007ffe0ff */
[C---:B------:R-:W-:Y:S01]  /*d8a0*/  IADD3 R55, R73.reuse, 0x2, RZ ;  /* 0x0000000249377810 */ /* 0x040fe20007ffe0ff */
[----:B------:R-:W0:Y:S01]  /*d8b0*/  @!P2 MUFU.RCP R53, R53 ;  /* 0x000000350035a308 */ /* 0x000e220000001000 */
[C---:B------:R-:W-:Y:S02]  /*d8c0*/  IADD3 R56, R73.reuse, 0x3, RZ ;  /* 0x0000000349387810 */ /* 0x040fe40007ffe0ff */
[C---:B------:R-:W-:Y:S02]  /*d8d0*/  IADD3 R57, R73.reuse, 0x4, RZ ;  /* 0x0000000449397810 */ /* 0x040fe40007ffe0ff */
[----:B------:R-:W-:Y:S02]  /*d8e0*/  LEA.HI.SX32 R54, R54, R73, 0x1b ;  /* 0x0000004936367211 */ /* 0x000fe400078fdaff */
[----:B------:R-:W-:-:S02]  /*d8f0*/  IADD3 R58, R73, 0x5, RZ ;  /* 0x00000005493a7810 */ /* 0x000fc40007ffe0ff */
[-C--:B------:R-:W-:Y:S01]  /*d900*/  LEA.HI.SX32 R55, R55, R73.reuse, 0x1b ;  /* 0x0000004937377211 */ /* 0x080fe200078fdaff */
[----:B-----5:R-:W-:Y:S01]  /*d910*/  @!P0 FMUL.FTZ R27, R27, R52 ;  /* 0x000000341b1b8220 */ /* 0x020fe20000410000 */
[----:B------:R-:W-:Y:S02]  /*d920*/  IADD3 R59, R73, 0x6, RZ ;  /* 0x00000006493b7810 */ /* 0x000fe40007ffe0ff */
[-C--:B------:R-:W-:Y:S02]  /*d930*/  LEA.HI.SX32 R56, R56, R73.reuse, 0x1b ;  /* 0x0000004938387211 */ /* 0x080fe400078fdaff */
[----:B------:R-:W-:Y:S01]  /*d940*/  LEA.HI.SX32 R57, R57, R73, 0x1b ;  /* 0x0000004939397211 */ /* 0x000fe200078fdaff */
[----:B---3--:R-:W-:Y:S01]  /*d950*/  HADD2.F32 R51, -RZ, R51.H0_H0 ;  /* 0x20000033ff337230 */ /* 0x008fe20000004100 */
[----:B------:R-:W-:Y:S01]  /*d960*/  PRMT R52, R50, 0x7632, R52 ;  /* 0x0000763232347816 */ /* 0x000fe20000000034 */
[----:B------:R-:W-:Y:S01]  /*d970*/  HADD2.F32 R49, -RZ, R49.H0_H0 ;  /* 0x20000031ff317230 */ /* 0x000fe20000004100 */
[----:B------:R-:W-:Y:S01]  /*d980*/  SHF.L.U32 R54, R54, 0x1, RZ ;  /* 0x0000000136367819 */ /* 0x000fe200000006ff */
[----:B------:R-:W-:Y:S01]  /*d990*/  HADD2.F32 R47, -RZ, R47.H0_H0 ;  /* 0x2000002fff2f7230 */ /* 0x000fe20000004100 */
[----:B------:R-:W-:-:S02]  /*d9a0*/  IADD3 R60, R73, 0x7, RZ ;  /* 0x00000007493c7810 */ /* 0x000fc40007ffe0ff */
[-C--:B------:R-:W-:Y:S02]  /*d9b0*/  LEA.HI.SX32 R58, R58, R73.reuse, 0x1b ;  /* 0x000000493a3a7211 */ /* 0x080fe400078fdaff */
[----:B------:R-:W-:Y:S02]  /*d9c0*/  SHF.L.U32 R55, R55, 0x1, RZ ;  /* 0x0000000137377819 */ /* 0x000fe400000006ff */
[----:B------:R-:W-:Y:S02]  /*d9d0*/  IADD3 R61, R73, 0x8, RZ ;  /* 0x00000008493d7810 */ /* 0x000fe40007ffe0ff */
[----:B------:R-:W-:Y:S02]  /*d9e0*/  LEA.HI.SX32 R59, R59, R73, 0x1b ;  /* 0x000000493b3b7211 */ /* 0x000fe400078fdaff */
[----:B------:R-:W-:Y:S02]  /*d9f0*/  PRMT R46, R48, 0x7632, R46 ;  /* 0x00007632302e7816 */ /* 0x000fe4000000002e */
[----:B------:R-:W-:Y:S01]  /*da00*/  SHF.L.U32 R56, R56, 0x1, RZ ;  /* 0x0000000138387819 */ /* 0x000fe200000006ff */
[----:B------:R-:W-:Y:S01]  /*da10*/  STS.U16 [R97], R50 ;  /* 0x0000003261007388 */ /* 0x000fe20000000400 */
[----:B------:R-:W-:-:S02]  /*da20*/  SHF.L.U32 R57, R57, 0x1, RZ ;  /* 0x0000000139397819 */ /* 0x000fc400000006ff */
[----:B------:R-:W-:Y:S01]  /*da30*/  IADD3 R62, R73, 0x9, RZ ;  /* 0x00000009493e7810 */ /* 0x000fe20007ffe0ff */
[----:B------:R-:W-:Y:S01]  /*da40*/  STS.U16 [R54+0x2], R52 ;  /* 0x0000023436007388 */ /* 0x000fe20000000400 */
[----:B------:R-:W-:Y:S01]  /*da50*/  F2FP.PACK_AB R43, R43, R44 ;  /* 0x0000002c2b2b723e */ /* 0x000fe200000000ff */
[----:B------:R-:W-:Y:S01]  /*da60*/  FADD.FTZ R51, R51, UR5 ;  /* 0x0000000533337e21 */ /* 0x000fe20008010000 */
[----:B------:R-:W-:Y:S01]  /*da70*/  IADD3 R63, R73, 0xa, RZ ;  /* 0x0000000a493f7810 */ /* 0x000fe20007ffe0ff */
[----:B------:R-:W-:Y:S01]  /*da80*/  STS.U16 [R55+0x4], R48 ;  /* 0x0000043037007388 */ /* 0x000fe20000000400 */
[----:B------:R-:W-:Y:S01]  /*da90*/  LEA.HI.SX32 R60, R60, R73, 0x1b ;  /* 0x000000493c3c7211 */ /* 0x000fe200078fdaff */
[----:B------:R-:W-:Y:S01]  /*daa0*/  FADD.FTZ R49, R49, UR5 ;  /* 0x0000000531317e21 */ /* 0x000fe20008010000 */
[----:B------:R-:W-:Y:S01]  /*dab0*/  PRMT R44, R45, 0x7632, R44 ;  /* 0x000076322d2c7816 */ /* 0x000fe2000000002c */
[----:B------:R-:W-:Y:S01]  /*dac0*/  FADD.FTZ R47, R47, UR5 ;  /* 0x000000052f2f7e21 */ /* 0x000fe20008010000 */
[----:B------:R-:W-:Y:S01]  /*dad0*/  SHF.L.U32 R58, R58, 0x1, RZ ;  /* 0x000000013a3a7819 */ /* 0x000fe200000006ff */
[----:B------:R-:W-:Y:S01]  /*dae0*/  STS.U16 [R56+0x6], R46 ;  /* 0x0000062e38007388 */ /* 0x000fe20000000400 */
[----:B------:R-:W-:-:S02]  /*daf0*/  IADD3 R64, R73, 0xb, RZ ;  /* 0x0000000b49407810 */ /* 0x000fc40007ffe0ff */
[-C--:B------:R-:W-:Y:S02]  /*db00*/  LEA.HI.SX32 R61, R61, R73.reuse, 0x1b ;  /* 0x000000493d3d7211 */ /* 0x080fe400078fdaff */
[----:B------:R-:W-:Y:S01]  /*db10*/  SHF.L.U32 R59, R59, 0x1, RZ ;  /* 0x000000013b3b7819 */ /* 0x000fe200000006ff */
[----:B------:R3:W-:Y:S01]  /*db20*/  STS.U16 [R57+0x8], R45 ;  /* 0x0000082d39007388 */ /* 0x0007e20000000400 */
[C---:B------:R-:W-:Y:S02]  /*db30*/  IADD3 R65, R73.reuse, 0xc, RZ ;  /* 0x0000000c49417810 */ /* 0x040fe40007ffe0ff */
[----:B------:R-:W-:Y:S02]  /*db40*/  IADD3 R66, R73, 0xd, RZ ;  /* 0x0000000d49427810 */ /* 0x000fe40007ffe0ff */
[----:B------:R-:W-:Y:S02]  /*db50*/  LEA.HI.SX32 R62, R62, R73, 0x1b ;  /* 0x000000493e3e7211 */ /* 0x000fe400078fdaff */
[----:B------:R-:W-:Y:S01]  /*db60*/  F2FP.PACK_AB R42, R41, R42 ;  /* 0x0000002a292a723e */ /* 0x000fe200000000ff */
[----:B------:R-:W-:Y:S01]  /*db70*/  @!P3 FMUL.FTZ R23, R23, R70 ;  /* 0x000000461717b220 */ /* 0x000fe20000410000 */
[----:B------:R-:W-:Y:S01]  /*db80*/  IADD3 R67, R73, 0xe, RZ ;  /* 0x0000000e49437810 */ /* 0x000fe20007ffe0ff */
[----:B0-----:R-:W-:Y:S01]  /*db90*/  @!P2 FMUL.FTZ R28, R28, R53 ;  /* 0x000000351c1ca220 */ /* 0x001fe20000410000 */
[----:B------:R-:W-:Y:S01]  /*dba0*/  LEA.HI.SX32 R63, R63, R73, 0x1b ;  /* 0x000000493f3f7211 */ /* 0x000fe200078fdaff */
[----:B------:R-:W-:Y:S01]  /*dbb0*/  STS.U16 [R58+0xa], R44 ;  /* 0x00000a2c3a007388 */ /* 0x000fe20000000400 */
[----:B---3--:R-:W-:-:S02]  /*dbc0*/  PRMT R45, R43, 0x7632, R45 ;  /* 0x000076322b2d7816 */ /* 0x008fc4000000002d */
[----:B------:R-:W-:Y:S02]  /*dbd0*/  SHF.L.U32 R60, R60, 0x1, RZ ;  /* 0x000000013c3c7819 */ /* 0x000fe400000006ff */
[----:B------:R-:W-:Y:S01]  /*dbe0*/  F2FP.PACK_AB R40, R39, R40 ;  /* 0x000000282728723e */ /* 0x000fe200000000ff */
[----:B------:R0:W-:Y:S01]  /*dbf0*/  STS.U16 [R59+0xc], R43 ;  /* 0x00000c2b3b007388 */ /* 0x0001e20000000400 */
[----:B------:R-:W-:Y:S02]  /*dc00*/  IADD3 R68, R73, 0xf, RZ ;  /* 0x0000000f49447810 */ /* 0x000fe40007ffe0ff */
[-C--:B------:R-:W-:Y:S02]  /*dc10*/  LEA.HI.SX32 R64, R64, R73.reuse, 0x1b ;  /* 0x0000004940407211 */ /* 0x080fe400078fdaff */
[----:B------:R-:W-:Y:S02]  /*dc20*/  SHF.L.U32 R61, R61, 0x1, RZ ;  /* 0x000000013d3d7819 */ /* 0x000fe400000006ff */
[----:B------:R-:W-:-:S02]  /*dc30*/  LEA.HI.SX32 R65, R65, R73, 0x1b ;  /* 0x0000004941417211 */ /* 0x000fc400078fdaff */
[----:B------:R-:W-:Y:S02]  /*dc40*/  FSETP.GTU.FTZ.AND P3, PT, R51, 20, PT ;  /* 0x41a000003300780b */ /* 0x000fe40003f7c000 */
[----:B------:R-:W-:Y:S02]  /*dc50*/  FSETP.GTU.FTZ.AND P2, PT, R49, 20, PT ;  /* 0x41a000003100780b */ /* 0x000fe40003f5c000 */
[----:B------:R-:W-:Y:S02]  /*dc60*/  FSETP.GTU.FTZ.AND P0, PT, R47, 20, PT ;  /* 0x41a000002f00780b */ /* 0x000fe40003f1c000 */
[----:B------:R-:W-:Y:S02]  /*dc70*/  F2FP.PACK_AB R37, R37, R38 ;  /* 0x000000262525723e */ /* 0x000fe400000000ff */
[----:B------:R-:W-:Y:S02]  /*dc80*/  LEA.HI.SX32 R66, R66, R73, 0x1b ;  /* 0x0000004942427211 */ /* 0x000fe400078fdaff */
[----:B0-----:R-:W-:-:S02]  /*dc90*/  PRMT R43, R42, 0x7632, R43 ;  /* 0x000076322a2b7816 */ /* 0x001fc4000000002b */
[----:B------:R-:W-:Y:S01]  /*dca0*/  SHF.L.U32 R62, R62, 0x1, RZ ;  /* 0x000000013e3e7819 */ /* 0x000fe200000006ff */
[----:B------:R-:W-:Y:S01]  /*dcb0*/  STS.U16 [R60+0xe], R45 ;  /* 0x00000e2d3c007388 */ /* 0x000fe20000000400 */
[-C--:B------:R-:W-:Y:S02]  /*dcc0*/  LEA.HI.SX32 R67, R67, R73.reuse, 0x1b ;  /* 0x0000004943437211 */ /* 0x080fe400078fdaff */
[----:B------:R-:W-:Y:S02]  /*dcd0*/  PRMT R44, R40, 0x7610, R44 ;  /* 0x00007610282c7816 */ /* 0x000fe4000000002c */
[----:B------:R-:W-:Y:S02]  /*dce0*/  SHF.L.U32 R63, R63, 0x1, RZ ;  /* 0x000000013f3f7819 */ /* 0x000fe400000006ff */
[----:B------:R-:W-:Y:S01]  /*dcf0*/  F2FP.PACK_AB R35, R35, R36 ;  /* 0x000000242323723e */ /* 0x000fe200000000ff */
[----:B------:R0:W-:Y:S01]  /*dd00*/  STS.U16 [R61+0x10], R42 ;  /* 0x0000102a3d007388 */ /* 0x0001e20000000400 */
[----:B------:R-:W-:-:S02]  /*dd10*/  LEA.HI.SX32 R68, R68, R73, 0x1b ;  /* 0x0000004944447211 */ /* 0x000fc400078fdaff */
[----:B------:R-:W-:Y:S02]  /*dd20*/  PRMT R46, R40, 0x7632, R46 ;  /* 0x00007632282e7816 */ /* 0x000fe4000000002e */
[----:B------:R-:W-:Y:S02]  /*dd30*/  SHF.L.U32 R64, R64, 0x1, RZ ;  /* 0x0000000140407819 */ /* 0x000fe400000006ff */
[----:B------:R-:W-:Y:S02]  /*dd40*/  PRMT R38, R37, 0x7610, R38 ;  /* 0x0000761025267816 */ /* 0x000fe40000000026 */
[----:B------:R-:W-:Y:S01]  /*dd50*/  SHF.L.U32 R65, R65, 0x1, RZ ;  /* 0x0000000141417819 */ /* 0x000fe200000006ff */
[----:B------:R-:W-:Y:S01]  /*dd60*/  STS.U16 [R62+0x12], R43 ;  /* 0x0000122b3e007388 */ /* 0x000fe20000000400 */
[----:B0-----:R-:W-:Y:S02]  /*dd70*/  PRMT R42, R37, 0x7632, R42 ;  /* 0x00007632252a7816 */ /* 0x001fe4000000002a */
[----:B------:R-:W-:Y:S01]  /*dd80*/  SHF.L.U32 R66, R66, 0x1, RZ ;  /* 0x0000000142427819 */ /* 0x000fe200000006ff */
[----:B------:R-:W-:Y:S01]  /*dd90*/  STS.U16 [R63+0x14], R44 ;  /* 0x0000142c3f007388 */ /* 0x000fe20000000400 */
[----:B------:R-:W-:-:S02]  /*dda0*/  PRMT R48, R35, 0x7610, R48 ;  /* 0x0000761023307816 */ /* 0x000fc40000000030 */
[----:B------:R-:W-:Y:S01]  /*ddb0*/  SHF.L.U32 R67, R67, 0x1, RZ ;  /* 0x0000000143437819 */ /* 0x000fe200000006ff */
[----:B-1----:R-:W-:Y:S01]  /*ddc0*/  HADD2.F32 R16, -RZ, R16.H0_H0 ;  /* 0x20000010ff107230 */ /* 0x002fe20000004100 */
[----:B------:R-:W-:Y:S01]  /*ddd0*/  PRMT R50, R35, 0x7632, R50 ;  /* 0x0000763223327816 */ /* 0x000fe20000000032 */
[----:B------:R-:W-:Y:S01]  /*dde0*/  STS.U16 [R64+0x16], R46 ;  /* 0x0000162e40007388 */ /* 0x000fe20000000400 */
[----:B------:R-:W-:Y:S01]  /*ddf0*/  SHF.L.U32 R68, R68, 0x1, RZ ;  /* 0x0000000144447819 */ /* 0x000fe200000006ff */
[----:B--2---:R-:W-:Y:S02]  /*de00*/  HADD2.F32 R17, -RZ, R17.H0_H0 ;  /* 0x20000011ff117230 */ /* 0x004fe40000004100 */
[----:B------:R0:W-:Y:S01]  /*de10*/  STS.U16 [R65+0x18], R38 ;  /* 0x0000182641007388 */ /* 0x0001e20000000400 */
[----:B------:R-:W-:-:S03]  /*de20*/  @!P4 FMUL.FTZ R24, R24, R69 ;  /* 0x000000451818c220 */ /* 0x000fc60000410000 */
[----:B------:R1:W-:Y:S01]  /*de30*/  STS.U16 [R66+0x1a], R42 ;  /* 0x00001a2a42007388 */ /* 0x0003e20000000400 */
[----:B------:R-:W-:-:S03]  /*de40*/  @!P6 FMUL.FTZ R26, R26, R71 ;  /* 0x000000471a1ae220 */ /* 0x000fc60000410000 */
[----:B------:R-:W-:Y:S01]  /*de50*/  STS.U16 [R67+0x1c], R48 ;  /* 0x00001c3043007388 */ /* 0x000fe20000000400 */
[----:B------:R-:W-:Y:S02]  /*de60*/  FADD.FTZ R16, R16, UR5 ;  /* 0x0000000510107e21 */ /* 0x000fe40008010000 */
[----:B------:R-:W-:Y:S01]  /*de70*/  @!P3 FMUL.FTZ R41, R51, -1.4426950216293334961 ;  /* 0xbfb8aa3b3329b820 */ /* 0x000fe20000410000 */
[----:B------:R-:W-:Y:S01]  /*de80*/  STS.U16 [R68+0x1e], R50 ;  /* 0x00001e3244007388 */ /* 0x000fe20000000400 */
[----:B------:R-:W-:Y:S01]  /*de90*/  @!P2 FMUL.FTZ R39, R49, -1.4426950216293334961 ;  /* 0xbfb8aa3b3127a820 */ /* 0x000fe20000410000 */
[----:B------:R-:W-:-:S06]  /*dea0*/  NOP ;  /* 0x0000000000007918 */ /* 0x000fcc0000000000 */
[----:B------:R-:W-:Y:S01]  /*deb0*/  @!P0 FMUL.FTZ R40, R47, -1.4426950216293334961 ;  /* 0xbfb8aa3b2f288820 */ /* 0x000fe20000410000 */
        /* <DEDUP_REMOVED lines=17> */
[----:B------:R-:W-:-:S03]  /*dfd0*/  @!P5 FMUL.FTZ R25, R25, R72 ;  /* 0x000000481919d220 */ /* 0x000fc60000410000 */
[----:B------:R-:W-:Y:S01]  /*dfe0*/  @!P1 STS [0x840], R101 ;  /* 0x00084065ff009388 */ /* 0x000fe20000000800 */
[----:B------:R-:W-:-:S03]  /*dff0*/  FSETP.GTU.FTZ.AND P6, PT, R16, 20, PT ;  /* 0x41a000001000780b */ /* 0x000fc60003fdc000 */
[----:B------:R-:W-:Y:S01]  /*e000*/  BAR.SYNC.DEFER_BLOCKING 0x0 ;  /* 0x0000000000007b1d */ /* 0x000fe20000010000 */
[----:B------:R-:W-:Y:S01]  /*e010*/  FSETP.GTU.FTZ.AND P5, PT, R17, 20, PT ;  /* 0x41a000001100780b */ /* 0x000fe20003fbc000 */
[----:B----4-:R-:W-:-:S05]  /*e020*/  HADD2.F32 R18, -RZ, R18.H0_H0 ;  /* 0x20000012ff127230 */ /* 0x010fca0000004100 */
[----:B------:R-:W-:-:S03]  /*e030*/  FADD.FTZ R18, R18, UR5 ;  /* 0x0000000512127e21 */ /* 0x000fc60008010000 */
[----:B------:R-:W-:Y:S02]  /*e040*/  @!P6 FMUL.FTZ R16, R16, -1.4426950216293334961 ;  /* 0xbfb8aa3b1010e820 */ /* 0x000fe40000410000 */
[C---:B------:R-:W-:Y:S02]  /*e050*/  FSETP.GTU.FTZ.AND P4, PT, R18.reuse, 20, PT ;  /* 0x41a000001200780b */ /* 0x040fe40003f9c000 */
[----:B------:R-:W-:Y:S02]  /*e060*/  @!P5 FMUL.FTZ R17, R17, -1.4426950216293334961 ;  /* 0xbfb8aa3b1111d820 */ /* 0x000fe40000410000 */
[----:B------:R-:W2:Y:S08]  /*e070*/  @!P6 MUFU.EX2 R16, R16 ;  /* 0x000000100010e308 */ /* 0x000eb00000000800 */
[----:B------:R-:W3:Y:S01]  /*e080*/  @!P5 MUFU.EX2 R17, R17 ;  /* 0x000000110011d308 */ /* 0x000ee20000000800 */
[----:B------:R-:W4:Y:S01]  /*e090*/  LDS R89, [0x840] ;  /* 0x00084000ff597984 */ /* 0x000f220000000800 */
[----:B------:R-:W-:-:S06]  /*e0a0*/  @!P4 FMUL.FTZ R18, R18, -1.4426950216293334961 ;  /* 0xbfb8aa3b1212c820 */ /* 0x000fcc0000410000 */
[----:B------:R-:W5:Y:S01]  /*e0b0*/  @!P3 MUFU.EX2 R41, R41 ;  /* 0x000000290029b308 */ /* 0x000f620000000800 */
[----:B--2---:R-:W-:Y:S02]  /*e0c0*/  @!P6 FADD.FTZ R16, R16, 1 ;  /* 0x3f8000001010e421 */ /* 0x004fe40000010000 */
[----:B0-----:R-:W-:-:S05]  /*e0d0*/  IMAD R38, R142, c[0x0][0x2d8], RZ ;  /* 0x0000b6008e267a24 */ /* 0x001fca00078e02ff */
[----:B------:R-:W0:Y:S01]  /*e0e0*/  @!P4 MUFU.EX2 R18, R18 ;  /* 0x000000120012c308 */ /* 0x000e220000000800 */
[----:B---3--:R-:W-:Y:S02]  /*e0f0*/  @!P5 FADD.FTZ R17, R17, 1 ;  /* 0x3f8000001111d421 */ /* 0x008fe40000010000 */
[----:B------:R-:W-:-:S05]  /*e100*/  IMAD R93, R143, c[0x0][0x2dc], R38 ;  /* 0x0000b7008f5d7a24 */ /* 0x000fca00078e0226 */
[----:B------:R-:W2:Y:S01]  /*e110*/  @!P2 MUFU.EX2 R39, R39 ;  /* 0x000000270027a308 */ /* 0x000ea20000000800 */
[----:B-----5:R-:W-:-:S07]  /*e120*/  @!P3 FADD.FTZ R41, R41, 1 ;  /* 0x3f8000002929b421 */ /* 0x020fce0000010000 */
[----:B------:R-:W3:Y:S08]  /*e130*/  @!P6 MUFU.RCP R36, R16 ;  /* 0x000000100024e308 */ /* 0x000ef00000001000 */
[----:B------:R5:W-:Y:S08]  /*e140*/  @!P5 MUFU.RCP R37, R17 ;  /* 0x000000110025d308 */ /* 0x000bf00000001000 */
[----:B------:R-:W2:Y:S01]  /*e150*/  @!P0 MUFU.EX2 R40, R40 ;  /* 0x0000002800288308 */ /* 0x000ea20000000800 */
[----:B-----5:R-:W-:-:S05]  /*e160*/  IMAD.WIDE.U32 R16, R143, c[0x0][0x2d8], RZ ;  /* 0x0000b6008f107a25 */ /* 0x020fca00078e00ff */
[----:B------:R-:W-:Y:S02]  /*e170*/  IADD3 R17, R17, R93, RZ ;  /* 0x0000005d11117210 */ /* 0x000fe40007ffe0ff */
[----:B------:R-:W5:Y:S01]  /*e180*/  @!P3 MUFU.RCP R41, R41 ;  /* 0x000000290029b308 */ /* 0x000f620000001000 */
[----:B0-----:R-:W-:Y:S02]  /*e190*/  @!P4 FADD.FTZ R18, R18, 1 ;  /* 0x3f8000001212c421 */ /* 0x001fe40000010000 */
[----:B-1----:R-:W-:Y:S02]  /*e1a0*/  IMAD R42, R144, c[0x0][0x2e0], RZ ;  /* 0x0000b800902a7a24 */ /* 0x002fe400078e02ff */
[----:B------:R-:W-:-:S04]  /*e1b0*/  IMAD.WIDE.U32 R16, R145, c[0x0][0x2e0], R16 ;  /* 0x0000b80091107a25 */ /* 0x000fc800078e0010 */
[----:B--2---:R-:W-:Y:S01]  /*e1c0*/  @!P2 FADD.FTZ R39, R39, 1 ;  /* 0x3f8000002727a421 */ /* 0x004fe20000010000 */
[----:B------:R-:W0:Y:S01]  /*e1d0*/  @!P4 MUFU.RCP R18, R18 ;  /* 0x000000120012c308 */ /* 0x000e220000001000 */
[----:B---3--:R-:W-:Y:S01]  /*e1e0*/  @!P6 FMUL.FTZ R29, R29, R36 ;  /* 0x000000241d1de220 */ /* 0x008fe20000410000 */
[----:B------:R-:W-:Y:S01]  /*e1f0*/  IADD3 R16, P6, R80, R16, RZ ;  /* 0x0000001050107210 */ /* 0x000fe20007fde0ff */
[----:B------:R-:W-:Y:S02]  /*e200*/  IMAD R42, R145, c[0x0][0x2e4], R42 ;  /* 0x0000b900912a7a24 */ /* 0x000fe400078e022a */
[----:B------:R-:W-:-:S03]  /*e210*/  @!P0 FADD.FTZ R40, R40, 1 ;  /* 0x3f80000028288421 */ /* 0x000fc60000010000 */
[----:B------:R-:W1:Y:S01]  /*e220*/  @!P2 MUFU.RCP R38, R39 ;  /* 0x000000270026a308 */ /* 0x000e620000001000 */
[----:B------:R-:W-:Y:S01]  /*e230*/  IADD3.X R91, R79, R42, R17, P6, !PT ;  /* 0x0000002a4f5b7210 */ /* 0x000fe200037fe411 */
[----:B-----5:R-:W-:Y:S01]  /*e240*/  @!P3 FMUL.FTZ R32, R32, R41 ;  /* 0x000000292020b220 */ /* 0x020fe20000410000 */
[----:B----4-:R-:W-:-:S05]  /*e250*/  ISETP.GE.AND P3, PT, R136, R89, PT ;  /* 0x000000598800720c */ /* 0x010fca0003f66270 */
[----:B------:R-:W2:Y:S01]  /*e260*/  @!P0 MUFU.RCP R17, R40 ;  /* 0x0000002800118308 */ /* 0x000ea20000001000 */
[----:B------:R-:W-:Y:S01]  /*e270*/  @!P5 FMUL.FTZ R30, R30, R37 ;  /* 0x000000251e1ed220 */ /* 0x000fe20000410000 */
[C---:B------:R-:W-:Y:S01]  /*e280*/  LEA R37, P5, R136.reuse, c[0x0][0x330], 0x1 ;  /* 0x0000cc0088257a11 */ /* 0x040fe200078a08ff */
[----:B0-----:R-:W-:Y:S01]  /*e290*/  @!P4 FMUL.FTZ R31, R31, R18 ;  /* 0x000000121f1fc220 */ /* 0x001fe20000410000 */
[----:B------:R-:W-:Y:S02]  /*e2a0*/  BSSY B0, `(.L_x_4353) ;  /* 0x0000015000007945 */ /* 0x000fe40003800000 */
[----:B------:R-:W-:Y:S01]  /*e2b0*/  LEA.HI.X R18, R136, c[0x0][0x334], R133, 0x1, P5 ;  /* 0x0000cd0088127a11 */ /* 0x000fe200028f0c85 */
[----:B-1----:R-:W-:Y:S01]  /*e2c0*/  @!P2 FMUL.FTZ R33, R33, R38 ;  /* 0x000000262121a220 */ /* 0x002fe20000410000 */
[----:B------:R-:W-:Y:S02]  /*e2d0*/  LEA R38, P4, R16, R37, 0x1 ;  /* 0x0000002510267211 */ /* 0x000fe400078808ff */
[----:B------:R-:W-:-:S02]  /*e2e0*/  ISETP.GE.AND P2, PT, R14, R89, PT ;  /* 0x000000590e00720c */ /* 0x000fc40003f46270 */
[-C--:B------:R-:W-:Y:S02]  /*e2f0*/  ISETP.GE.AND P5, PT, R0, R89.reuse, PT ;  /* 0x000000590000720c */ /* 0x080fe40003fa6270 */
[----:B------:R-:W-:Y:S01]  /*e300*/  ISETP.GE.AND P6, PT, R2, R89, PT ;  /* 0x000000590200720c */ /* 0x000fe20003fc6270 */
[----:B--2---:R-:W-:Y:S01]  /*e310*/  @!P0 FMUL.FTZ R34, R34, R17 ;  /* 0x0000001122228220 */ /* 0x004fe20000410000 */
        /* <DEDUP_REMOVED lines=13> */
.L_x_4354:
[----:B------:R-:W-:Y:S05]  /*e3f0*/  BSYNC B0 ;  /* 0x0000000000007941 */ /* 0x000fea0003800000 */
.L_x_4353:
        /* <DEDUP_REMOVED lines=28> */
[----:B0-----:R-:W-:Y:S01]  /*e5c0*/  PRMT R35, R17, 0x7610, R35 ;  /* 0x0000761011237816 */ /* 0x001fe20000000023 */
[----:B------:R-:W-:Y:S01]  /*e5d0*/  @!P5 STG.E.U16 [R38.64+-0x5c0], R73 ;  /* 0xfffa40492600d986 */ /* 0x000fe2000c101506 */
[-C--:B------:R-:W-:Y:S02]  /*e5e0*/  ISETP.GE.AND P5, PT, R15, R89.reuse, PT ;  /* 0x000000590f00720c */ /* 0x080fe40003fa6270 */
[----:B------:R-:W-:Y:S01]  /*e5f0*/  PRMT R36, R17, 0x7632, R36 ;  /* 0x0000763211247816 */ /* 0x000fe20000000024 */
[----:B------:R-:W-:Y:S01]  /*e600*/  @!P6 STG.E.U16 [R38.64+-0x580], R75 ;  /* 0xfffa804b2600e986 */ /* 0x000fe2000c101506 */
[----:B------:R-:W-:Y:S02]  /*e610*/  ISETP.GE.AND P6, PT, R13, R89, PT ;  /* 0x000000590d00720c */ /* 0x000fe40003fc6270 */
[----:B------:R-:W-:Y:S01]  /*e620*/  F2FP.PACK_AB R17, R26, R25 ;  /* 0x000000191a11723e */ /* 0x000fe200000000ff */
[----:B------:R-:W-:Y:S01]  /*e630*/  @!P0 STG.E.U16 [R38.64+-0x540], R77 ;  /* 0xfffac04d26008986 */ /* 0x000fe2000c101506 */
[----:B------:R-:W-:Y:S01]  /*e640*/  PRMT R22, R21, 0x7632, R22 ;  /* 0x0000763215167816 */ /* 0x000fe20000000016 */
[----:B------:R-:W-:Y:S01]  /*e650*/  FADD.FTZ R25, R24, R25 ;  /* 0x0000001918197221 */ /* 0x000fe20000010000 */
[----:B------:R-:W-:Y:S01]  /*e660*/  F2FP.PACK_AB R18, R28, R27 ;  /* 0x0000001b1c12723e */ /* 0x000fe200000000ff */
[----:B------:R-:W-:Y:S01]  /*e670*/  @!P3 STG.E.U16 [R38.64+-0x500], R81 ;  /* 0xfffb00512600b986 */ /* 0x000fe2000c101506 */
[----:B------:R-:W-:Y:S01]  /*e680*/  PRMT R37, R17, 0x7610, R37 ;  /* 0x0000761011257816 */ /* 0x000fe20000000025 */
[----:B------:R-:W-:-:S02]  /*e690*/  FADD.FTZ R26, R25, R26 ;  /* 0x0000001a191a7221 */ /* 0x000fc40000010000 */
[----:B------:R-:W-:Y:S02]  /*e6a0*/  @!P4 STG.E.U16 [R38.64+-0x4c0], R83 ;  /* 0xfffb40532600c986 */ /* 0x000fe4000c101506 */
[----:B------:R-:W-:Y:S02]  /*e6b0*/  FADD.FTZ R27, R26, R27 ;  /* 0x0000001b1a1b7221 */ /* 0x000fe40000010000 */
[----:B------:R-:W-:Y:S02]  /*e6c0*/  @!P2 STG.E.U16 [R38.64+-0x480], R85 ;  /* 0xfffb80552600a986 */ /* 0x000fe4000c101506 */
[----:B------:R-:W-:Y:S02]  /*e6d0*/  FADD.FTZ R28, R27, R28 ;  /* 0x0000001c1b1c7221 */ /* 0x000fe40000010000 */
[----:B------:R-:W-:Y:S04]  /*e6e0*/  @!P5 STG.E.U16 [R38.64+-0x7c0], R43 ;  /* 0xfff8402b2600d986 */ /* 0x000fe8000c101506 */
[----:B------:R0:W-:Y:S04]  /*e6f0*/  @!P6 STG.E.U16 [R38.64+-0x440], R87 ;  /* 0xfffbc0572600e986 */ /* 0x0001e8000c101506 */
[----:B------:R-:W-:Y:S01]  /*e700*/  BAR.SYNC.DEFER_BLOCKING 0x0 ;  /* 0x0000000000007b1d */ /* 0x000fe20000010000 */
[----:B0-----:R-:W-:-:S02]  /*e710*/  PRMT R38, R18, 0x7610, R38 ;  /* 0x0000761012267816 */ /* 0x001fc40000000026 */
[----:B------:R-:W-:Y:S02]  /*e720*/  PRMT R39, R18, 0x7632, R39 ;  /* 0x0000763212277816 */ /* 0x000fe40000000027 */
[----:B------:R-:W-:Y:S01]  /*e730*/  F2FP.PACK_AB R18, R34, R33 ;  /* 0x000000212212723e */ /* 0x000fe200000000ff */
[----:B------:R0:W-:Y:S04]  /*e740*/  STS.U16 [R97], R19 ;  /* 0x0000001361007388 */ /* 0x0001e80000000400 */
[----:B------:R1:W-:Y:S04]  /*e750*/  STS.U16 [R54+0x2], R20 ;  /* 0x0000021436007388 */ /* 0x0003e80000000400 */
[----:B------:R2:W-:Y:S01]  /*e760*/  STS.U16 [R55+0x4], R21 ;  /* 0x0000041537007388 */ /* 0x0005e20000000400 */
[----:B0-----:R-:W-:Y:S01]  /*e770*/  F2FP.PACK_AB R19, R30, R29 ;  /* 0x0000001d1e13723e */ /* 0x001fe200000000ff */
[----:B------:R-:W-:-:S02]  /*e780*/  FADD.FTZ R29, R28, R29 ;  /* 0x0000001d1c1d7221 */ /* 0x000fc40000010000 */
[----:B------:R0:W-:Y:S01]  /*e790*/  STS.U16 [R56+0x6], R22 ;  /* 0x0000061638007388 */ /* 0x0001e20000000400 */
[----:B-1----:R-:W-:Y:S01]  /*e7a0*/  PRMT R20, R17, 0x7632, R20 ;  /* 0x0000763211147816 */ /* 0x002fe20000000014 */
[----:B------:R-:W-:Y:S02]  /*e7b0*/  FADD.FTZ R30, R29, R30 ;  /* 0x0000001e1d1e7221 */ /* 0x000fe40000010000 */
[----:B------:R-:W-:Y:S01]  /*e7c0*/  STS.U16 [R57+0x8], R35 ;  /* 0x0000082339007388 */ /* 0x000fe20000000400 */
[----:B------:R-:W-:Y:S02]  /*e7d0*/  F2FP.PACK_AB R17, R32, R31 ;  /* 0x0000001f2011723e */ /* 0x000fe400000000ff */
[----:B--2---:R-:W-:Y:S01]  /*e7e0*/  PRMT R21, R19, 0x7632, R21 ;  /* 0x0000763213157816 */ /* 0x004fe20000000015 */
[----:B------:R1:W-:Y:S01]  /*e7f0*/  STS.U16 [R58+0xa], R36 ;  /* 0x00000a243a007388 */ /* 0x0003e20000000400 */
[----:B------:R-:W-:Y:S01]  /*e800*/  FADD.FTZ R31, R30, R31 ;  /* 0x0000001f1e1f7221 */ /* 0x000fe20000010000 */
[----:B0-----:R-:W-:-:S02]  /*e810*/  PRMT R22, R17, 0x7632, R22 ;  /* 0x0000763211167816 */ /* 0x001fc40000000016 */
[----:B------:R-:W-:Y:S01]  /*e820*/  STS.U16 [R59+0xc], R37 ;  /* 0x00000c253b007388 */ /* 0x000fe20000000400 */
[----:B------:R-:W-:-:S03]  /*e830*/  FADD.FTZ R32, R31, R32 ;  /* 0x000000201f207221 */ /* 0x000fc60000010000 */
[----:B------:R-:W-:Y:S01]  /*e840*/  STS.U16 [R60+0xe], R20 ;  /* 0x00000e143c007388 */ /* 0x000fe20000000400 */
[----:B------:R-:W-:Y:S01]  /*e850*/  FADD.FTZ R33, R32, R33 ;  /* 0x0000002120217221 */ /* 0x000fe20000010000 */
[----:B-1----:R-:W-:Y:S02]  /*e860*/  PRMT R36, R18, 0x7632, R36 ;  /* 0x0000763212247816 */ /* 0x002fe40000000024 */
[----:B------:R-:W-:Y:S01]  /*e870*/  STS.U16 [R61+0x10], R38 ;  /* 0x000010263d007388 */ /* 0x000fe20000000400 */
[----:B------:R-:W-:-:S03]  /*e880*/  FADD.FTZ R140, R33, R34 ;  /* 0x00000022218c7221 */ /* 0x000fc60000010000 */
[----:B------:R-:W-:Y:S04]  /*e890*/  STS.U16 [R62+0x12], R39 ;  /* 0x000012273e007388 */ /* 0x000fe80000000400 */
[----:B------:R-:W-:Y:S04]  /*e8a0*/  STS.U16 [R63+0x14], R19 ;  /* 0x000014133f007388 */ /* 0x000fe80000000400 */
[----:B------:R-:W-:Y:S04]  /*e8b0*/  STS.U16 [R64+0x16], R21 ;  /* 0x0000161540007388 */ /* 0x000fe80000000400 */
[----:B------:R0:W-:Y:S04]  /*e8c0*/  STS.U16 [R65+0x18], R17 ;  /* 0x0000181141007388 */ /* 0x0001e80000000400 */
[----:B------:R-:W-:Y:S04]  /*e8d0*/  STS.U16 [R66+0x1a], R22 ;  /* 0x00001a1642007388 */ /* 0x000fe80000000400 */
[----:B------:R1:W-:Y:S01]  /*e8e0*/  STS.U16 [R67+0x1c], R18 ;  /* 0x00001c1243007388 */ /* 0x0003e20000000400 */
[----:B0-----:R-:W-:-:S03]  /*e8f0*/  IMAD.WIDE.U32 R16, R143, c[0x0][0x2f8], RZ ;  /* 0x0000be008f107a25 */ /* 0x001fc600078e00ff */
[----:B------:R-:W-:Y:S01]  /*e900*/  STS.U16 [R68+0x1e], R36 ;  /* 0x00001e2444007388 */ /* 0x000fe20000000400 */
[----:B------:R-:W-:-:S06]  /*e910*/  NOP ;  /* 0x0000000000007918 */ /* 0x000fcc0000000000 */
[----:B------:R-:W-:Y:S01]  /*e920*/  LDS.U16 R129, [R129] ;  /* 0x0000000081817984 */ /* 0x000fe20000000400 */
[----:B-1----:R-:W-:-:S03]  /*e930*/  IMAD R18, R142, c[0x0][0x2f8], RZ ;  /* 0x0000be008e127a24 */ /* 0x002fc600078e02ff */
        /* <DEDUP_REMOVED lines=33> */
.L_x_4356:
[----:B------:R-:W-:Y:S05]  /*eb50*/  BSYNC B0 ;  /* 0x0000000000007941 */ /* 0x000fea0003800000 */
.L_x_4355:
[----:B------:R-:W-:Y:S01]  /*eb60*/  MOV R17, R23 ;  /* 0x0000001700117202 */ /* 0x000fe20000000f00 */
[----:B------:R-:W-:Y:S01]  /*eb70*/  IMAD R18, R144, c[0x0][0x300], RZ ;  /* 0x0000c00090127a24 */ /* 0x000fe200078e02ff */
[----:B------:R-:W-:Y:S01]  /*eb80*/  IADD3 R98, P0, R98, -0x7c0, RZ ;  /* 0xfffff84062627810 */ /* 0x000fe20007f1e0ff */
[----:B------:R-:W-:Y:S01]  /*eb90*/  UIADD3 UR10, UP0, UR10, -0x800, URZ ;  /* 0xfffff8000a0a7890 */ /* 0x000fe2000ff1e03f */
[-C--:B------:R-:W-:Y:S01]  /*eba0*/  ISETP.GE.AND P3, PT, R15, R51.reuse, PT ;  /* 0x000000330f00720c */ /* 0x080fe20003f66270 */
[----:B------:R-:W-:Y:S01]  /*ebb0*/  IMAD.WIDE.U32 R16, R145, c[0x0][0x300], R16 ;  /* 0x0000c00091107a25 */ /* 0x000fe200078e0010 */
[----:B------:R-:W-:Y:S01]  /*ebc0*/  IADD3.X R99, R99, -0x1, RZ, P0, !PT ;  /* 0xffffffff63637810 */ /* 0x000fe200007fe4ff */
[----:B------:R-:W-:Y:S01]  /*ebd0*/  UIADD3 UR12, UP1, UR12, -0x800, URZ ;  /* 0xfffff8000c0c7890 */ /* 0x000fe2000ff3e03f */
[----:B------:R-:W-:Y:S01]  /*ebe0*/  ISETP.GE.AND P4, PT, R14, R51, PT ;  /* 0x000000330e00720c */ /* 0x000fe20003f86270 */
[----:B------:R-:W-:Y:S01]  /*ebf0*/  IMAD R18, R145, c[0x0][0x304], R18 ;  /* 0x0000c10091127a24 */ /* 0x000fe200078e0212 */
[----:B------:R-:W-:Y:S01]  /*ec00*/  IADD3 R80, P0, R80, R16, RZ ;  /* 0x0000001050507210 */ /* 0x000fe20007f1e0ff */
[----:B------:R-:W-:Y:S01]  /*ec10*/  UIADD3 UR8, UP2, UR8, -0x800, URZ ;  /* 0xfffff80008087890 */ /* 0x000fe2000ff5e03f */
[----:B------:R-:W-:Y:S01]  /*ec20*/  IADD3 R16, P1, R98, c[0x0][0x340], RZ ;  /* 0x0000d00062107a10 */ /* 0x000fe20007f3e0ff */
        /* <DEDUP_REMOVED lines=39> */
.L_x_4277:
        /* <DEDUP_REMOVED lines=29> */
.L_x_4359:
[----:B------:R-:W-:Y:S05]  /*f070*/  BSYNC B0 ;  /* 0x0000000000007941 */ /* 0x000fea0003800000 */
.L_x_4358:
        /* <DEDUP_REMOVED lines=28> */
.L_x_4361:
[----:B------:R-:W3:Y:S02]  /*f240*/  S2R R21, SR_TID.X ;  /* 0x0000000000157919 */ /* 0x000ee40000002100 */
.L_x_4362:
[----:B------:R-:W-:Y:S05]  /*f250*/  BSYNC B0 ;  /* 0x0000000000007941 */ /* 0x000fea0003800000 */
.L_x_4360:
        /* <DEDUP_REMOVED lines=22> */
.L_x_4363:
        /* <DEDUP_REMOVED lines=64> */
.L_x_4320:
[----:B------:R-:W-:Y:S01]  /*f7c0*/  HFMA2.MMA R217, -RZ, RZ, 0, 5.9604644775390625e-08 ;  /* 0x00000001ffd97435 */ /* 0x000fe200000001ff */
[----:B------:R-:W-:Y:S02]  /*f7d0*/  MOV R220, R66 ;  /* 0x0000004200dc7202 */ /* 0x000fe40000000f00 */
[----:B------:R-:W-:Y:S02]  /*f7e0*/  MOV R218, RZ ;  /* 0x000000ff00da7202 */ /* 0x000fe40000000f00 */
[----:B------:R-:W-:-:S02]  /*f7f0*/  MOV R67, 0xffffffff ;  /* 0xffffffff00437802 */ /* 0x000fc40000000f00 */
[----:B------:R-:W-:Y:S02]  /*f800*/  MOV R64, 0xf820 ;  /* 0x0000f82000407802 */ /* 0x000fe40000000f00 */
[----:B0-2--5:R-:W-:Y:S05]  /*f810*/  CALL.REL.NOINC `($__internal_107_$__cuda_sm70_shflsync_up) ;  /* 0x00001e3000007944 */ /* 0x025fea0003c00000 */
[----:B-1----:R-:W-:Y:S01]  /*f820*/  MOV R69, R67 ;  /* 0x0000004300457202 */ /* 0x002fe20000000f00 */
[----:B0-----:R-:W-:Y:S05]  /*f830*/  BRA `(.L_x_4364) ;  /* 0xffff919000007947 */ /* 0x001fea000383ffff */
.L_x_4321:
[----:B------:R-:W-:Y:S01]  /*f840*/  HFMA2.MMA R217, -RZ, RZ, 0, 5.9604644775390625e-08 ;  /* 0x00000001ffd97435 */ /* 0x000fe200000001ff */
[----:B------:R-:W-:Y:S02]  /*f850*/  MOV R220, R68 ;  /* 0x0000004400dc7202 */ /* 0x000fe40000000f00 */
[----:B------:R-:W-:Y:S02]  /*f860*/  MOV R218, RZ ;  /* 0x000000ff00da7202 */ /* 0x000fe40000000f00 */
[----:B------:R-:W-:Y:S02]  /*f870*/  MOV R67, 0xffffffff ;  /* 0xffffffff00437802 */ /* 0x000fe40000000f00 */
[----:B------:R-:W-:Y:S02]  /*f880*/  MOV R64, 0xf8a0 ;  /* 0x0000f8a000407802 */ /* 0x000fe40000000f00 */
[----:B0123-5:R-:W-:Y:S05]  /*f890*/  CALL.REL.NOINC `($__internal_107_$__cuda_sm70_shflsync_up) ;  /* 0x00001db000007944 */ /* 0x02ffea0003c00000 */
[----:B0-----:R-:W-:Y:S01]  /*f8a0*/  HFMA2.MMA R217, -RZ, RZ, 0, 5.9604644775390625e-08 ;  /* 0x00000001ffd97435 */ /* 0x001fe200000001ff */
[----:B-1----:R-:W-:Y:S02]  /*f8b0*/  MOV R219, R67 ;  /* 0x0000004300db7202 */ /* 0x002fe40000000f00 */
[----:B------:R-:W-:-:S02]  /*f8c0*/  MOV R220, R70 ;  /* 0x0000004600dc7202 */ /* 0x000fc40000000f00 */
[----:B------:R-:W-:Y:S02]  /*f8d0*/  MOV R218, RZ ;  /* 0x000000ff00da7202 */ /* 0x000fe40000000f00 */
[----:B------:R-:W-:Y:S02]  /*f8e0*/  MOV R67, 0xffffffff ;  /* 0xffffffff00437802 */ /* 0x000fe40000000f00 */
[----:B------:R-:W-:Y:S02]  /*f8f0*/  MOV R64, 0xf910 ;  /* 0x0000f91000407802 */ /* 0x000fe40000000f00 */
[----:B------:R-:W-:Y:S05]  /*f900*/  CALL.REL.NOINC `($__internal_107_$__cuda_sm70_shflsync_up) ;  /* 0x00001d4000007944 */ /* 0x000fea0003c00000 */
[----:B0-----:R-:W-:Y:S01]  /*f910*/  HFMA2.MMA R217, -RZ, RZ, 0, 5.9604644775390625e-08 ;  /* 0x00000001ffd97435 */ /* 0x001fe200000001ff */
[----:B-1----:R-:W-:Y:S02]  /*f920*/  MOV R221, R67 ;  /* 0x0000004300dd7202 */ /* 0x002fe40000000f00 */
[----:B------:R-:W-:Y:S02]  /*f930*/  MOV R220, R71 ;  /* 0x0000004700dc7202 */ /* 0x000fe40000000f00 */
[----:B------:R-:W-:Y:S02]  /*f940*/  MOV R218, RZ ;  /* 0x000000ff00da7202 */ /* 0x000fe40000000f00 */
[----:B------:R-:W-:-:S02]  /*f950*/  MOV R67, 0xffffffff ;  /* 0xffffffff00437802 */ /* 0x000fc40000000f00 */
[----:B------:R-:W-:Y:S02]  /*f960*/  MOV R64, 0xf980 ;  /* 0x0000f98000407802 */ /* 0x000fe40000000f00 */
[----:B------:R-:W-:Y:S05]  /*f970*/  CALL.REL.NOINC `($__internal_107_$__cuda_sm70_shflsync_up) ;  /* 0x00001cd000007944 */ /* 0x000fea0003c00000 */
        /* <DEDUP_REMOVED lines=20> */
[----:B------:R-:W-:Y:S05]  /*fac0*/  CALL.REL.NOINC `($__internal_107_$__cuda_sm70_shflsync_up) ;  /* 0x00001b8000007944 */ /* 0x000fea0003c00000 */
[----:B0-----:R-:W-:Y:S01]  /*fad0*/  HFMA2.MMA R217, -RZ, RZ, 0, 1.1920928955078125e-07 ;  /* 0x00000002ffd97435 */ /* 0x001fe200000001ff */
[----:B-1----:R-:W-:Y:S02]  /*fae0*/  MOV R66, R67 ;  /* 0x0000004300427202 */ /* 0x002fe40000000f00 */
[----:B------:R-:W-:Y:S02]  /*faf0*/  MOV R220, R230 ;  /* 0x000000e600dc7202 */ /* 0x000fe40000000f00 */
[----:B------:R-:W-:Y:S02]  /*fb00*/  MOV R218, RZ ;  /* 0x000000ff00da7202 */ /* 0x000fe40000000f00 */
[----:B------:R-:W-:Y:S02]  /*fb10*/  MOV R67, 0xffffffff ;  /* 0xffffffff00437802 */ /* 0x000fe40000000f00 */
[----:B------:R-:W-:Y:S02]  /*fb20*/  MOV R64, 0xfb40 ;  /* 0x0000fb4000407802 */ /* 0x000fe40000000f00 */
[----:B------:R-:W-:Y:S05]  /*fb30*/  CALL.REL.NOINC `($__internal_107_$__cuda_sm70_shflsync_up) ;  /* 0x00001b1000007944 */ /* 0x000fea0003c00000 */
[----:B0-----:R-:W-:Y:S01]  /*fb40*/  HFMA2.MMA R217, -RZ, RZ, 0, 1.1920928955078125e-07 ;  /* 0x00000002ffd97435 */ /* 0x001fe200000001ff */
[----:B-1----:R-:W-:-:S02]  /*fb50*/  MOV R68, R67 ;  /* 0x0000004300447202 */ /* 0x002fc40000000f00 */
[----:B------:R-:W-:Y:S02]  /*fb60*/  MOV R220, R70 ;  /* 0x0000004600dc7202 */ /* 0x000fe40000000f00 */
[----:B------:R-:W-:Y:S02]  /*fb70*/  MOV R218, RZ ;  /* 0x000000ff00da7202 */ /* 0x000fe40000000f00 */
[----:B------:R-:W-:Y:S02]  /*fb80*/  MOV R67, 0xffffffff ;  /* 0xffffffff00437802 */ /* 0x000fe40000000f00 */
[----:B------:R-:W-:Y:S02]  /*fb90*/  MOV R64, 0xfbb0 ;  /* 0x0000fbb000407802 */ /* 0x000fe40000000f00 */
[----:B------:R-:W-:Y:S05]  /*fba0*/  CALL.REL.NOINC `($__internal_107_$__cuda_sm70_shflsync_up) ;  /* 0x00001aa000007944 */ /* 0x000fea0003c00000 */
[----:B0-----:R-:W-:Y:S01]  /*fbb0*/  HFMA2.MMA R217, -RZ, RZ, 0, 1.1920928955078125e-07 ;  /* 0x00000002ffd97435 */ /* 0x001fe200000001ff */
[----:B-1----:R-:W-:Y:S02]  /*fbc0*/  MOV R69, R67 ;  /* 0x0000004300457202 */ /* 0x002fe40000000f00 */
[----:B------:R-:W-:Y:S02]  /*fbd0*/  MOV R220, R71 ;  /* 0x0000004700dc7202 */ /* 0x000fe40000000f00 */
[----:B------:R-:W-:-:S02]  /*fbe0*/  MOV R218, RZ ;  /* 0x000000ff00da7202 */ /* 0x000fc40000000f00 */
[----:B------:R-:W-:Y:S02]  /*fbf0*/  MOV R67, 0xffffffff ;  /* 0xffffffff00437802 */ /* 0x000fe40000000f00 */
[----:B------:R-:W-:Y:S02]  /*fc00*/  MOV R64, 0xfc20 ;  /* 0x0000fc2000407802 */ /* 0x000fe40000000f00 */
[----:B------:R-:W-:Y:S05]  /*fc10*/  CALL.REL.NOINC `($__internal_107_$__cuda_sm70_shflsync_up) ;  /* 0x00001a3000007944 */ /* 0x000fea0003c00000 */
        /* <DEDUP_REMOVED lines=17> */
[----:B------:R-:W-:Y:S05]  /*fd30*/  CALL.REL.NOINC `($__internal_107_$__cuda_sm70_shflsync_up) ;  /* 0x0000191000007944 */ /* 0x000fea0003c00000 */
[----:B0-----:R-:W-:Y:S01]  /*fd40*/  HFMA2.MMA R217, -RZ, RZ, 0, 2.384185791015625e-07 ;  /* 0x00000004ffd97435 */ /* 0x001fe200000001ff */
[----:B-1----:R-:W-:-:S02]  /*fd50*/  MOV R66, R67 ;  /* 0x0000004300427202 */ /* 0x002fc40000000f00 */
[----:B------:R-:W-:Y:S02]  /*fd60*/  MOV R220, R230 ;  /* 0x000000e600dc7202 */ /* 0x000fe40000000f00 */
[----:B------:R-:W-:Y:S02]  /*fd70*/  MOV R218, RZ ;  /* 0x000000ff00da7202 */ /* 0x000fe40000000f00 */
[----:B------:R-:W-:Y:S02]  /*fd80*/  MOV R67, 0xffffffff ;  /* 0xffffffff00437802 */ /* 0x000fe40000000f00 */
[----:B------:R-:W-:Y:S02]  /*fd90*/  MOV R64, 0xfdb0 ;  /* 0x0000fdb000407802 */ /* 0x000fe40000000f00 */
[----:B------:R-:W-:Y:S05]  /*fda0*/  CALL.REL.NOINC `($__internal_107_$__cuda_sm70_shflsync_up) ;  /* 0x000018a000007944 */ /* 0x000fea0003c00000 */
[----:B0-----:R-:W-:Y:S01]  /*fdb0*/  HFMA2.MMA R217, -RZ, RZ, 0, 2.384185791015625e-07 ;  /* 0x00000004ffd97435 */ /* 0x001fe200000001ff */
[----:B-1----:R-:W-:Y:S02]  /*fdc0*/  MOV R68, R67 ;  /* 0x0000004300447202 */ /* 0x002fe40000000f00 */
[----:B------:R-:W-:Y:S02]  /*fdd0*/  MOV R220, R70 ;  /* 0x0000004600dc7202 */ /* 0x000fe40000000f00 */
[----:B------:R-:W-:-:S02]  /*fde0*/  MOV R218, RZ ;  /* 0x000000ff00da7202 */ /* 0x000fc40000000f00 */
[----:B------:R-:W-:Y:S02]  /*fdf0*/  MOV R67, 0xffffffff ;  /* 0xffffffff00437802 */ /* 0x000fe40000000f00 */
[----:B------:R-:W-:Y:S02]  /*fe00*/  MOV R64, 0xfe20 ;  /* 0x0000fe2000407802 */ /* 0x000fe40000000f00 */
[----:B------:R-:W-:Y:S05]  /*fe10*/  CALL.REL.NOINC `($__internal_107_$__cuda_sm70_shflsync_up) ;  /* 0x0000183000007944 */ /* 0x000fea0003c00000 */
[----:B0-----:R-:W-:Y:S01]  /*fe20*/  HFMA2.MMA R217, -RZ, RZ, 0, 2.384185791015625e-07 ;  /* 0x00000004ffd97435 */ /* 0x001fe200000001ff */
[----:B-1----:R-:W-:Y:S02]  /*fe30*/  MOV R69, R67 ;  /* 0x0000004300457202 */ /* 0x002fe40000000f00 */
[----:B------:R-:W-:Y:S02]  /*fe40*/  MOV R220, R71 ;  /* 0x0000004700dc7202 */ /* 0x000fe40000000f00 */
[----:B------:R-:W-:Y:S02]  /*fe50*/  MOV R218, RZ ;  /* 0x000000ff00da7202 */ /* 0x000fe40000000f00 */
[----:B------:R-:W-:Y:S02]  /*fe60*/  MOV R67, 0xffffffff ;  /* 0xffffffff00437802 */ /* 0x000fe40000000f00 */
[----:B------:R-:W-:-:S02]  /*fe70*/  MOV R64, 0xfe90 ;  /* 0x0000fe9000407802 */ /* 0x000fc40000000f00 */
[----:B------:R-:W-:Y:S05]  /*fe80*/  CALL.REL.NOINC `($__internal_107_$__cuda_sm70_shflsync_up) ;  /* 0x000017c000007944 */ /* 0x000fea0003c00000 */
        /* <DEDUP_REMOVED lines=17> */
[----:B------:R-:W-:Y:S05]  /*ffa0*/  CALL.REL.NOINC `($__internal_107_$__cuda_sm70_shflsync_up) ;  /* 0x000016a000007944 */ /* 0x000fea0003c00000 */
[----:B0-----:R-:W-:Y:S01]  /*ffb0*/  HFMA2.MMA R217, -RZ, RZ, 0, 4.76837158203125e-07 ;  /* 0x00000008ffd97435 */ /* 0x001fe200000001ff */
[----:B-1----:R-:W-:-:S02]  /*ffc0*/  MOV R66, R67 ;  /* 0x0000004300427202 */ /* 0x002fc40000000f00 */
[----:B------:R-:W-:Y:S02]  /*ffd0*/  MOV R220, R230 ;  /* 0x000000e600dc7202 */ /* 0x000fe40000000f00 */
[----:B------:R-:W-:Y:S02]  /*ffe0*/  MOV R218, RZ ;  /* 0x000000ff00da7202 */ /* 0x000fe40000000f00 */
[----:B------:R-:W-:Y:S02]  /*fff0*/  MOV R67, 0xffffffff ;  /* 0xffffffff00437802 */ /* 0x000fe40000000f00 */
[----:B------:R-:W-:Y:S02]  /*10000*/  MOV R64, 0x10020 ;  /* 0x0001002000407802 */ /* 0x000fe40000000f00 */
[----:B------:R-:W-:Y:S05]  /*10010*/  CALL.REL.NOINC `($__internal_107_$__cuda_sm70_shflsync_up) ;  /* 0x0000163000007944 */ /* 0x000fea0003c00000 */
[----:B0-----:R-:W-:Y:S01]  /*10020*/  HFMA2.MMA R217, -RZ, RZ, 0, 4.76837158203125e-07 ;  /* 0x00000008ffd97435 */ /* 0x001fe200000001ff */
[----:B-1----:R-:W-:Y:S02]  /*10030*/  MOV R68, R67 ;  /* 0x0000004300447202 */ /* 0x002fe40000000f00 */
[----:B------:R-:W-:Y:S02]  /*10040*/  MOV R220, R70 ;  /* 0x0000004600dc7202 */ /* 0x000fe40000000f00 */
[----:B------:R-:W-:-:S02]  /*10050*/  MOV R218, RZ ;  /* 0x000000ff00da7202 */ /* 0x000fc40000000f00 */
[----:B------:R-:W-:Y:S02]  /*10060*/  MOV R67, 0xffffffff ;  /* 0xffffffff00437802 */ /* 0x000fe40000000f00 */
[----:B------:R-:W-:Y:S02]  /*10070*/  MOV R64, 0x10090 ;  /* 0x0001009000407802 */ /* 0x000fe40000000f00 */
[----:B------:R-:W-:Y:S05]  /*10080*/  CALL.REL.NOINC `($__internal_107_$__cuda_sm70_shflsync_up) ;  /* 0x000015c000007944 */ /* 0x000fea0003c00000 */
[----:B0-----:R-:W-:Y:S01]  /*10090*/  HFMA2.MMA R217, -RZ, RZ, 0, 4.76837158203125e-07 ;  /* 0x00000008ffd97435 */ /* 0x001fe200000001ff */
[----:B-1----:R-:W-:Y:S02]  /*100a0*/  MOV R69, R67 ;  /* 0x0000004300457202 */ /* 0x002fe40000000f00 */
[----:B------:R-:W-:Y:S02]  /*100b0*/  MOV R220, R71 ;  /* 0x0000004700dc7202 */ /* 0x000fe40000000f00 */
[----:B------:R-:W-:Y:S02]  /*100c0*/  MOV R218, RZ ;  /* 0x000000ff00da7202 */ /* 0x000fe40000000f00 */
[----:B------:R-:W-:Y:S02]  /*100d0*/  MOV R67, 0xffffffff ;  /* 0xffffffff00437802 */ /* 0x000fe40000000f00 */
[----:B------:R-:W-:-:S02]  /*100e0*/  MOV R64, 0x10100 ;  /* 0x0001010000407802 */ /* 0x000fc40000000f00 */
[----:B------:R-:W-:Y:S05]  /*100f0*/  CALL.REL.NOINC `($__internal_107_$__cuda_sm70_shflsync_up) ;  /* 0x0000155000007944 */ /* 0x000fea0003c00000 */
        /* <DEDUP_REMOVED lines=19> */
[----:B------:R-:W-:Y:S05]  /*10230*/  CALL.REL.NOINC `($__internal_107_$__cuda_sm70_shflsync_up) ;  /* 0x0000141000007944 */ /* 0x000fea0003c00000 */
[----:B0-----:R-:W-:Y:S01]  /*10240*/  HFMA2.MMA R217, -RZ, RZ, 0, 9.5367431640625e-07 ;  /* 0x00000010ffd97435 */ /* 0x001fe200000001ff */
[----:B-1----:R-:W-:Y:S02]  /*10250*/  MOV R219, R67 ;  /* 0x0000004300db7202 */ /* 0x002fe40000000f00 */
[----:B------:R-:W-:Y:S02]  /*10260*/  MOV R220, R68 ;  /* 0x0000004400dc7202 */ /* 0x000fe40000000f00 */
[----:B------:R-:W-:Y:S02]  /*10270*/  MOV R218, RZ ;  /* 0x000000ff00da7202 */ /* 0x000fe40000000f00 */
[----:B------:R-:W-:-:S02]  /*10280*/  MOV R67, 0xffffffff ;  /* 0xffffffff00437802 */ /* 0x000fc40000000f00 */
[----:B------:R-:W-:Y:S02]  /*10290*/  MOV R64, 0x102b0 ;  /* 0x000102b000407802 */ /* 0x000fe40000000f00 */
[----:B------:R-:W-:Y:S05]  /*102a0*/  CALL.REL.NOINC `($__internal_107_$__cuda_sm70_shflsync_up) ;  /* 0x000013a000007944 */ /* 0x000fea0003c00000 */
[----:B0-----:R-:W-:Y:S01]  /*102b0*/  HFMA2.MMA R217, -RZ, RZ, 0, 9.5367431640625e-07 ;  /* 0x00000010ffd97435 */ /* 0x001fe200000001ff */
[----:B-1----:R-:W-:Y:S02]  /*102c0*/  MOV R221, R67 ;  /* 0x0000004300dd7202 */ /* 0x002fe40000000f00 */
[----:B------:R-:W-:Y:S02]  /*102d0*/  MOV R220, R70 ;  /* 0x0000004600dc7202 */ /* 0x000fe40000000f00 */
[----:B------:R-:W-:Y:S02]  /*102e0*/  MOV R218, RZ ;  /* 0x000000ff00da7202 */ /* 0x000fe40000000f00 */
[----:B------:R-:W-:Y:S02]  /*102f0*/  MOV R67, 0xffffffff ;  /* 0xffffffff00437802 */ /* 0x000fe40000000f00 */
[----:B------:R-:W-:Y:S02]  /*10300*/  MOV R64, 0x10320 ;  /* 0x0001032000407802 */ /* 0x000fe40000000f00 */
[----:B------:R-:W-:Y:S05]  /*10310*/  CALL.REL.NOINC `($__internal_107_$__cuda_sm70_shflsync_up) ;  /* 0x0000133000007944 */ /* 0x000fea0003c00000 */
[----:B0-----:R-:W-:Y:S01]  /*10320*/  HFMA2.MMA R217, -RZ, RZ, 0, 9.5367431640625e-07 ;  /* 0x00000010ffd97435 */ /* 0x001fe200000001ff */
[----:B-1----:R-:W-:-:S02]  /*10330*/  MOV R223, R67 ;  /* 0x0000004300df7202 */ /* 0x002fc40000000f00 */
[----:B------:R-:W-:Y:S02]  /*10340*/  MOV R220, R71 ;  /* 0x0000004700dc7202 */ /* 0x000fe40000000f00 */
[----:B------:R-:W-:Y:S02]  /*10350*/  MOV R218, RZ ;  /* 0x000000ff00da7202 */ /* 0x000fe40000000f00 */
[----:B------:R-:W-:Y:S02]  /*10360*/  MOV R67, 0xffffffff ;  /* 0xffffffff00437802 */ /* 0x000fe40000000f00 */
[----:B------:R-:W-:Y:S02]  /*10370*/  MOV R64, 0x10390 ;  /* 0x0001039000407802 */ /* 0x000fe40000000f00 */
[----:B------:R-:W-:Y:S05]  /*10380*/  CALL.REL.NOINC `($__internal_107_$__cuda_sm70_shflsync_up) ;  /* 0x000012c000007944 */ /* 0x000fea0003c00000 */
[----:B01----:R-:W-:Y:S05]  /*10390*/  BRA `(.L_x_4365) ;  /* 0xffff8a8000007947 */ /* 0x003fea000383ffff */
.L_x_4326:
[----:B------:R-:W-:Y:S01]  /*103a0*/  HFMA2.MMA R217, -RZ, RZ, 0, 5.9604644775390625e-08 ;  /* 0x00000001ffd97435 */ /* 0x000fe200000001ff */
[----:B------:R-:W-:Y:S02]  /*103b0*/  MOV R218, RZ ;  /* 0x000000ff00da7202 */ /* 0x000fe40000000f00 */
[----:B------:R-:W-:Y:S02]  /*103c0*/  MOV R67, 0xffffffff ;  /* 0xffffffff00437802 */ /* 0x000fe40000000f00 */
[----:B------:R-:W-:-:S02]  /*103d0*/  MOV R64, 0x103f0 ;  /* 0x000103f000407802 */ /* 0x000fc40000000f00 */
[----:B-1---5:R-:W-:Y:S05]  /*103e0*/  CALL.REL.NOINC `($__internal_107_$__cuda_sm70_shflsync_up) ;  /* 0x0000126000007944 */ /* 0x022fea0003c00000 */
[----:B0-----:R-:W-:Y:S01]  /*103f0*/  HFMA2.MMA R217, -RZ, RZ, 0, 5.9604644775390625e-08 ;  /* 0x00000001ffd97435 */ /* 0x001fe200000001ff */
[----:B-1----:R-:W-:-:S02]  /*10400*/  MOV R71, R67 ;  /* 0x0000004300477202 */ /* 0x002fc40000000f00 */
[----:B------:R-:W-:Y:S02]  /*10410*/  MOV R220, R219 ;  /* 0x000000db00dc7202 */ /* 0x000fe40000000f00 */
[----:B------:R-:W-:Y:S02]  /*10420*/  MOV R218, RZ ;  /* 0x000000ff00da7202 */ /* 0x000fe40000000f00 */
[----:B------:R-:W-:Y:S02]  /*10430*/  MOV R67, 0xffffffff ;  /* 0xffffffff00437802 */ /* 0x000fe40000000f00 */
[----:B------:R-:W-:Y:S02]  /*10440*/  MOV R64, 0x10460 ;  /* 0x0001046000407802 */ /* 0x000fe40000000f00 */
[----:B------:R-:W-:Y:S05]  /*10450*/  CALL.REL.NOINC `($__internal_107_$__cuda_sm70_shflsync_up) ;  /* 0x000011f000007944 */ /* 0x000fea0003c00000 */
[----:B0-----:R-:W-:Y:S01]  /*10460*/  HFMA2.MMA R217, -RZ, RZ, 0, 5.9604644775390625e-08 ;  /* 0x00000001ffd97435 */ /* 0x001fe200000001ff */
[----:B-1----:R-:W-:Y:S02]  /*10470*/  MOV R66, R67 ;  /* 0x0000004300427202 */ /* 0x002fe40000000f00 */
[----:B------:R-:W-:Y:S02]  /*10480*/  MOV R220, R70 ;  /* 0x0000004600dc7202 */ /* 0x000fe40000000f00 */
[----:B------:R-:W-:-:S02]  /*10490*/  MOV R218, RZ ;  /* 0x000000ff00da7202 */ /* 0x000fc40000000f00 */
[----:B------:R-:W-:Y:S02]  /*104a0*/  MOV R67, 0xffffffff ;  /* 0xffffffff00437802 */ /* 0x000fe40000000f00 */
[----:B------:R-:W-:Y:S02]  /*104b0*/  MOV R64, 0x104d0 ;  /* 0x000104d000407802 */ /* 0x000fe40000000f00 */
[----:B------:R-:W-:Y:S05]  /*104c0*/  CALL.REL.NOINC `($__internal_107_$__cuda_sm70_shflsync_up) ;  /* 0x0000118000007944 */ /* 0x000fea0003c00000 */
[----:B0-----:R-:W-:Y:S01]  /*104d0*/  HFMA2.MMA R217, -RZ, RZ, 0, 5.9604644775390625e-08 ;  /* 0x00000001ffd97435 */ /* 0x001fe200000001ff */
[----:B-1----:R-:W-:Y:S02]  /*104e0*/  MOV R70, R67 ;  /* 0x0000004300467202 */ /* 0x002fe40000000f00 */
[----:B------:R-:W-:Y:S02]  /*104f0*/  MOV R220, R69 ;  /* 0x0000004500dc7202 */ /* 0x000fe40000000f00 */
[----:B------:R-:W-:Y:S02]  /*10500*/  MOV R218, RZ ;  /* 0x000000ff00da7202 */ /* 0x000fe40000000f00 */
[----:B------:R-:W-:Y:S02]  /*10510*/  MOV R67, 0xffffffff ;  /* 0xffffffff00437802 */ /* 0x000fe40000000f00 */
[----:B------:R-:W-:-:S02]  /*10520*/  MOV R64, 0x10540 ;  /* 0x0001054000407802 */ /* 0x000fc40000000f00 */
[----:B------:R-:W-:Y:S05]  /*10530*/  CALL.REL.NOINC `($__internal_107_$__cuda_sm70_shflsync_up) ;  /* 0x0000111000007944 */ /* 0x000fea0003c00000 */
[----:B0-----:R-:W-:Y:S01]  /*10540*/  MOV R217, R66 ;  /* 0x0000004200d97202 */ /* 0x001fe20000000f00 */
[----:B------:R-:W-:Y:S01]  /*10550*/  HFMA2.MMA R66, -RZ, RZ, 0, 0 ;  /* 0x00000000ff427435 */ /* 0x000fe200000001ff */
[----:B-1----:R-:W-:-:S02]  /*10560*/  MOV R69, R67 ;  /* 0x0000004300457202 */ /* 0x002fc40000000f00 */
[----:B------:R-:W-:Y:S02]  /*10570*/  MOV R68, R60 ;  /* 0x0000003c00447202 */ /* 0x000fe40000000f00 */
[----:B------:R-:W-:Y:S02]  /*10580*/  MOV R65, 0x1f ;  /* 0x0000001f00417802 */ /* 0x000fe40000000f00 */
[----:B------:R-:W-:Y:S02]  /*10590*/  MOV R67, 0xffffffff ;  /* 0xffffffff00437802 */ /* 0x000fe40000000f00 */
[----:B------:R-:W-:Y:S02]  /*105a0*/  MOV R64, 0x105c0 ;  /* 0x000105c000407802 */ /* 0x000fe40000000f00 */
[----:B------:R-:W-:Y:S05]  /*105b0*/  CALL.REL.NOINC `($__internal_106_$__cuda_sm70_shflsync_idx_p) ;  /* 0x0000104000007944 */ /* 0x000fea0003c00000 */
[----:B------:R-:W-:Y:S01]  /*105c0*/  HFMA2.MMA R66, -RZ, RZ, 0, 0 ;  /* 0x00000000ff427435 */ /* 0x000fe200000001ff */
[----:B-1----:R-:W-:Y:S02]  /*105d0*/  MOV R60, R65 ;  /* 0x00000041003c7202 */ /* 0x002fe40000000f00 */
[----:B------:R-:W-:Y:S02]  /*105e0*/  MOV R68, R61 ;  /* 0x0000003d00447202 */ /* 0x000fe40000000f00 */
[----:B------:R-:W-:-:S02]  /*105f0*/  MOV R65, 0x1f ;  /* 0x0000001f00417802 */ /* 0x000fc40000000f00 */
[----:B------:R-:W-:Y:S02]  /*10600*/  MOV R67, 0xffffffff ;  /* 0xffffffff00437802 */ /* 0x000fe40000000f00 */
[----:B------:R-:W-:Y:S02]  /*10610*/  MOV R64, 0x10630 ;  /* 0x0001063000407802 */ /* 0x000fe40000000f00 */
[----:B------:R-:W-:Y:S05]  /*10620*/  CALL.REL.NOINC `($__internal_106_$__cuda_sm70_shflsync_idx_p) ;  /* 0x00000fd000007944 */ /* 0x000fea0003c00000 */
[----:B------:R-:W-:Y:S01]  /*10630*/  HFMA2.MMA R66, -RZ, RZ, 0, 0 ;  /* 0x00000000ff427435 */ /* 0x000fe200000001ff */
[----:B-1----:R-:W-:Y:S02]  /*10640*/  MOV R61, R65 ;  /* 0x00000041003d7202 */ /* 0x002fe40000000f00 */
[----:B------:R-:W-:Y:S02]  /*10650*/  MOV R68, R62 ;  /* 0x0000003e00447202 */ /* 0x000fe40000000f00 */
[----:B------:R-:W-:Y:S02]  /*10660*/  MOV R65, 0x1f ;  /* 0x0000001f00417802 */ /* 0x000fe40000000f00 */
[----:B------:R-:W-:Y:S02]  /*10670*/  MOV R67, 0xffffffff ;  /* 0xffffffff00437802 */ /* 0x000fe40000000f00 */
[----:B------:R-:W-:-:S02]  /*10680*/  MOV R64, 0x106a0 ;  /* 0x000106a000407802 */ /* 0x000fc40000000f00 */
[----:B------:R-:W-:Y:S05]  /*10690*/  CALL.REL.NOINC `($__internal_106_$__cuda_sm70_shflsync_idx_p) ;  /* 0x00000f6000007944 */ /* 0x000fea0003c00000 */
[----:B------:R-:W-:Y:S01]  /*106a0*/  HFMA2.MMA R66, -RZ, RZ, 0, 0 ;  /* 0x00000000ff427435 */ /* 0x000fe200000001ff */
[----:B-1----:R-:W-:-:S02]  /*106b0*/  MOV R62, R65 ;  /* 0x00000041003e7202 */ /* 0x002fc40000000f00 */
[----:B------:R-:W-:Y:S02]  /*106c0*/  MOV R68, R63 ;  /* 0x0000003f00447202 */ /* 0x000fe40000000f00 */
[----:B------:R-:W-:Y:S02]  /*106d0*/  MOV R65, 0x1f ;  /* 0x0000001f00417802 */ /* 0x000fe40000000f00 */
[----:B------:R-:W-:Y:S02]  /*106e0*/  MOV R67, 0xffffffff ;  /* 0xffffffff00437802 */ /* 0x000fe40000000f00 */
[----:B------:R-:W-:Y:S02]  /*106f0*/  MOV R64, 0x10710 ;  /* 0x0001071000407802 */ /* 0x000fe40000000f00 */
[----:B------:R-:W-:Y:S05]  /*10700*/  CALL.REL.NOINC `($__internal_106_$__cuda_sm70_shflsync_idx_p) ;  /* 0x00000ef000007944 */ /* 0x000fea0003c00000 */
[----:B-1----:R-:W-:Y:S01]  /*10710*/  MOV R63, R65 ;  /* 0x00000041003f7202 */ /* 0x002fe20000000f00 */
[----:B------:R-:W-:Y:S05]  /*10720*/  BRA `(.L_x_4366) ;  /* 0xffff8a1000007947 */ /* 0x000fea000383ffff */
.L_x_4329:
[----:B------:R-:W-:Y:S01]  /*10730*/  HFMA2.MMA R67, -RZ, RZ, 0, 5.9604644775390625e-08 ;  /* 0x00000001ff437435 */ /* 0x000fe200000001ff */
[----:B------:R-:W-:Y:S02]  /*10740*/  MOV R66, 0x1f ;  /* 0x0000001f00427802 */ /* 0x000fe40000000f00 */
[----:B------:R-:W-:-:S02]  /*10750*/  MOV R249, 0xffffffff ;  /* 0xffffffff00f97802 */ /* 0x000fc40000000f00 */
[----:B------:R-:W-:Y:S02]  /*10760*/  MOV R64, 0x10780 ;  /* 0x0001078000407802 */ /* 0x000fe40000000f00 */
[----:B------:R-:W-:Y:S05]  /*10770*/  CALL.REL.NOINC `($__internal_105_$__cuda_sm70_shflsync_down) ;  /* 0x00000e4000007944 */ /* 0x000fea0003c00000 */
[----:B-1----:R-:W-:Y:S01]  /*10780*/  MOV R69, R249 ;  /* 0x000000f900457202 */ /* 0x002fe20000000f00 */
[----:B0-----:R-:W-:Y:S05]  /*10790*/  BRA `(.L_x_4367) ;  /* 0xffff9c6000007947 */ /* 0x001fea000383ffff */
.L_x_4330:
[----:B------:R-:W-:Y:S01]  /*107a0*/  HFMA2.MMA R67, -RZ, RZ, 0, 5.9604644775390625e-08 ;  /* 0x00000001ff437435 */ /* 0x000fe200000001ff */
[----:B0-----:R-:W-:Y:S02]  /*107b0*/  MOV R68, R240 ;  /* 0x000000f000447202 */ /* 0x001fe40000000f00 */
[----:B------:R-:W-:Y:S02]  /*107c0*/  MOV R66, 0x1f ;  /* 0x0000001f00427802 */ /* 0x000fe40000000f00 */
[----:B------:R-:W-:Y:S02]  /*107d0*/  MOV R249, 0xffffffff ;  /* 0xffffffff00f97802 */ /* 0x000fe40000000f00 */
[----:B------:R-:W-:Y:S02]  /*107e0*/  MOV R64, 0x10800 ;  /* 0x0001080000407802 */ /* 0x000fe40000000f00 */
[----:B-1----:R-:W-:Y:S05]  /*107f0*/  CALL.REL.NOINC `($__internal_105_$__cuda_sm70_shflsync_down) ;  /* 0x00000dc000007944 */ /* 0x002fea0003c00000 */
[----:B0-----:R-:W-:Y:S01]  /*10800*/  HFMA2.MMA R67, -RZ, RZ, 0, 5.9604644775390625e-08 ;  /* 0x00000001ff437435 */ /* 0x001fe200000001ff */
[----:B-1----:R-:W-:Y:S02]  /*10810*/  MOV R70, R249 ;  /* 0x000000f900467202 */ /* 0x002fe40000000f00 */
[----:B------:R-:W-:-:S02]  /*10820*/  MOV R68, R239 ;  /* 0x000000ef00447202 */ /* 0x000fc40000000f00 */
[----:B------:R-:W-:Y:S02]  /*10830*/  MOV R66, 0x1f ;  /* 0x0000001f00427802 */ /* 0x000fe40000000f00 */
[----:B------:R-:W-:Y:S02]  /*10840*/  MOV R249, 0xffffffff ;  /* 0xffffffff00f97802 */ /* 0x000fe40000000f00 */
[----:B------:R-:W-:Y:S02]  /*10850*/  MOV R64, 0x10870 ;  /* 0x0001087000407802 */ /* 0x000fe40000000f00 */
[----:B------:R-:W-:Y:S05]  /*10860*/  CALL.REL.NOINC `($__internal_105_$__cuda_sm70_shflsync_down) ;  /* 0x00000d5000007944 */ /* 0x000fea0003c00000 */
[----:B0-----:R-:W-:Y:S01]  /*10870*/  HFMA2.MMA R67, -RZ, RZ, 0, 5.9604644775390625e-08 ;  /* 0x00000001ff437435 */ /* 0x001fe200000001ff */
[----:B-1----:R-:W-:Y:S02]  /*10880*/  MOV R71, R249 ;  /* 0x000000f900477202 */ /* 0x002fe40000000f00 */
[----:B------:R-:W-:Y:S02]  /*10890*/  MOV R68, R252 ;  /* 0x000000fc00447202 */ /* 0x000fe40000000f00 */
[----:B------:R-:W-:Y:S02]  /*108a0*/  MOV R66, 0x1f ;  /* 0x0000001f00427802 */ /* 0x000fe40000000f00 */
[----:B------:R-:W-:-:S02]  /*108b0*/  MOV R249, 0xffffffff ;  /* 0xffffffff00f97802 */ /* 0x000fc40000000f00 */
[----:B------:R-:W-:Y:S02]  /*108c0*/  MOV R64, 0x108e0 ;  /* 0x000108e000407802 */ /* 0x000fe40000000f00 */
[----:B------:R-:W-:Y:S05]  /*108d0*/  CALL.REL.NOINC `($__internal_105_$__cuda_sm70_shflsync_down) ;  /* 0x00000ce000007944 */ /* 0x000fea0003c00000 */
[----:B01----:R-:W-:Y:S05]  /*108e0*/  BRA `(.L_x_4368) ;  /* 0xffff9b5000007947 */ /* 0x003fea000383ffff */
.L_x_4333:
[----:B------:R-:W-:Y:S01]  /*108f0*/  HFMA2.MMA R67, -RZ, RZ, 0, 1.1920928955078125e-07 ;  /* 0x00000002ff437435 */ /* 0x000fe200000001ff */
[----:B0-----:R-:W-:Y:S02]  /*10900*/  MOV R68, R241 ;  /* 0x000000f100447202 */ /* 0x001fe40000000f00 */
[----:B------:R-:W-:Y:S02]  /*10910*/  MOV R66, 0x1f ;  /* 0x0000001f00427802 */ /* 0x000fe40000000f00 */
[----:B------:R-:W-:Y:S02]  /*10920*/  MOV R249, 0xffffffff ;  /* 0xffffffff00f97802 */ /* 0x000fe40000000f00 */
[----:B------:R-:W-:Y:S02]  /*10930*/  MOV R64, 0x10950 ;  /* 0x0001095000407802 */ /* 0x000fe40000000f00 */
[----:B-1234-:R-:W-:Y:S05]  /*10940*/  CALL.REL.NOINC `($__internal_105_$__cuda_sm70_shflsync_down) ;  /* 0x00000c7000007944 */ /* 0x01efea0003c00000 */
[----:B0-----:R-:W-:Y:S01]  /*10950*/  HFMA2.MMA R67, -RZ, RZ, 0, 1.1920928955078125e-07 ;  /* 0x00000002ff437435 */ /* 0x001fe200000001ff */
[----:B-1----:R-:W-:Y:S02]  /*10960*/  MOV R69, R249 ;  /* 0x000000f900457202 */ /* 0x002fe40000000f00 */
[----:B------:R-:W-:-:S02]  /*10970*/  MOV R68, R240 ;  /* 0x000000f000447202 */ /* 0x000fc40000000f00 */
[----:B------:R-:W-:Y:S02]  /*10980*/  MOV R66, 0x1f ;  /* 0x0000001f00427802 */ /* 0x000fe40000000f00 */
[----:B------:R-:W-:Y:S02]  /*10990*/  MOV R249, 0xffffffff ;  /* 0xffffffff00f97802 */ /* 0x000fe40000000f00 */
[----:B------:R-:W-:Y:S02]  /*109a0*/  MOV R64, 0x109c0 ;  /* 0x000109c000407802 */ /* 0x000fe40000000f00 */
[----:B------:R-:W-:Y:S05]  /*109b0*/  CALL.REL.NOINC `($__internal_105_$__cuda_sm70_shflsync_down) ;  /* 0x00000c0000007944 */ /* 0x000fea0003c00000 */
[----:B0-----:R-:W-:Y:S01]  /*109c0*/  HFMA2.MMA R67, -RZ, RZ, 0, 1.1920928955078125e-07 ;  /* 0x00000002ff437435 */ /* 0x001fe200000001ff */
[----:B-1----:R-:W-:Y:S02]  /*109d0*/  MOV R70, R249 ;  /* 0x000000f900467202 */ /* 0x002fe40000000f00 */
[----:B------:R-:W-:Y:S02]  /*109e0*/  MOV R68, R239 ;  /* 0x000000ef00447202 */ /* 0x000fe40000000f00 */
[----:B------:R-:W-:Y:S02]  /*109f0*/  MOV R66, 0x1f ;  /* 0x0000001f00427802 */ /* 0x000fe40000000f00 */
[----:B------:R-:W-:-:S02]  /*10a00*/  MOV R249, 0xffffffff ;  /* 0xffffffff00f97802 */ /* 0x000fc40000000f00 */
[----:B------:R-:W-:Y:S02]  /*10a10*/  MOV R64, 0x10a30 ;  /* 0x00010a3000407802 */ /* 0x000fe40000000f00 */
[----:B------:R-:W-:Y:S05]  /*10a20*/  CALL.REL.NOINC `($__internal_105_$__cuda_sm70_shflsync_down) ;  /* 0x00000b9000007944 */ /* 0x000fea0003c00000 */
[----:B0-----:R-:W-:Y:S01]  /*10a30*/  HFMA2.MMA R67, -RZ, RZ, 0, 1.1920928955078125e-07 ;  /* 0x00000002ff437435 */ /* 0x001fe200000001ff */
[----:B-1----:R-:W-:Y:S02]  /*10a40*/  MOV R71, R249 ;  /* 0x000000f900477202 */ /* 0x002fe40000000f00 */
[----:B------:R-:W-:Y:S02]  /*10a50*/  MOV R68, R252 ;  /* 0x000000fc00447202 */ /* 0x000fe40000000f00 */
[----:B------:R-:W-:Y:S02]  /*10a60*/  MOV R66, 0x1f ;  /* 0x0000001f00427802 */ /* 0x000fe40000000f00 */
[----:B------:R-:W-:Y:S02]  /*10a70*/  MOV R249, 0xffffffff ;  /* 0xffffffff00f97802 */ /* 0x000fe40000000f00 */
[----:B------:R-:W-:Y:S02]  /*10a80*/  MOV R64, 0x10aa0 ;  /* 0x00010aa000407802 */ /* 0x000fe40000000f00 */
[----:B------:R-:W-:Y:S05]  /*10a90*/  CALL.REL.NOINC `($__internal_105_$__cuda_sm70_shflsync_down) ;  /* 0x00000b2000007944 */ /* 0x000fea0003c00000 */
[----:B01----:R-:W-:Y:S05]  /*10aa0*/  BRA `(.L_x_4369) ;  /* 0xffff9ad000007947 */ /* 0x003fea000383ffff */
.L_x_4336:
[----:B------:R-:W-:Y:S01]  /*10ab0*/  HFMA2.MMA R67, -RZ, RZ, 0, 2.384185791015625e-07 ;  /* 0x00000004ff437435 */ /* 0x000fe200000001ff */
[----:B------:R-:W-:-:S02]  /*10ac0*/  MOV R68, R241 ;  /* 0x000000f100447202 */ /* 0x000fc40000000f00 */
[----:B------:R-:W-:Y:S02]  /*10ad0*/  MOV R66, 0x1f ;  /* 0x0000001f00427802 */ /* 0x000fe40000000f00 */
[----:B0-----:R-:W-:Y:S02]  /*10ae0*/  MOV R249, 0xffffffff ;  /* 0xffffffff00f97802 */ /* 0x001fe40000000f00 */
[----:B------:R-:W-:Y:S02]  /*10af0*/  MOV R64, 0x10b10 ;  /* 0x00010b1000407802 */ /* 0x000fe40000000f00 */
[----:B-1234-:R-:W-:Y:S05]  /*10b00*/  CALL.REL.NOINC `($__internal_105_$__cuda_sm70_shflsync_down) ;  /* 0x00000ab000007944 */ /* 0x01efea0003c00000 */
[----:B-1----:R-:W-:Y:S01]  /*10b10*/  MOV R69, R249 ;  /* 0x000000f900457202 */ /* 0x002fe20000000f00 */
[----:B0-----:R-:W-:Y:S05]  /*10b20*/  BRA `(.L_x_4370) ;  /* 0xffff9b6000007947 */ /* 0x001fea000383ffff */
.L_x_4337:
[----:B------:R-:W-:Y:S01]  /*10b30*/  HFMA2.MMA R67, -RZ, RZ, 0, 2.384185791015625e-07 ;  /* 0x00000004ff437435 */ /* 0x000fe200000001ff */
[----:B------:R-:W-:Y:S02]  /*10b40*/  MOV R68, R240 ;  /* 0x000000f000447202 */ /* 0x000fe40000000f00 */
[----:B------:R-:W-:Y:S02]  /*10b50*/  MOV R66, 0x1f ;  /* 0x0000001f00427802 */ /* 0x000fe40000000f00 */
[----:B0-----:R-:W-:-:S02]  /*10b60*/  MOV R249, 0xffffffff ;  /* 0xffffffff00f97802 */ /* 0x001fc40000000f00 */
[----:B------:R-:W-:Y:S02]  /*10b70*/  MOV R64, 0x10b90 ;  /* 0x00010b9000407802 */ /* 0x000fe40000000f00 */
[----:B-1234-:R-:W-:Y:S05]  /*10b80*/  CALL.REL.NOINC `($__internal_105_$__cuda_sm70_shflsync_down) ;  /* 0x00000a3000007944 */ /* 0x01efea0003c00000 */
[----:B0-----:R-:W-:Y:S01]  /*10b90*/  HFMA2.MMA R67, -RZ, RZ, 0, 2.384185791015625e-07 ;  /* 0x00000004ff437435 */ /* 0x001fe200000001ff */
[----:B-1----:R-:W-:Y:S02]  /*10ba0*/  MOV R70, R249 ;  /* 0x000000f900467202 */ /* 0x002fe40000000f00 */
[----:B------:R-:W-:Y:S02]  /*10bb0*/  MOV R68, R239 ;  /* 0x000000ef00447202 */ /* 0x000fe40000000f00 */
[----:B------:R-:W-:Y:S02]  /*10bc0*/  MOV R66, 0x1f ;  /* 0x0000001f00427802 */ /* 0x000fe40000000f00 */
[----:B------:R-:W-:Y:S02]  /*10bd0*/  MOV R249, 0xffffffff ;  /* 0xffffffff00f97802 */ /* 0x000fe40000000f00 */
[----:B------:R-:W-:Y:S02]  /*10be0*/  MOV R64, 0x10c00 ;  /* 0x00010c0000407802 */ /* 0x000fe40000000f00 */
[----:B------:R-:W-:Y:S05]  /*10bf0*/  CALL.REL.NOINC `($__internal_105_$__cuda_sm70_shflsync_down) ;  /* 0x000009c000007944 */ /* 0x000fea0003c00000 */
[----:B0-----:R-:W-:Y:S01]  /*10c00*/  HFMA2.MMA R67, -RZ, RZ, 0, 2.384185791015625e-07 ;  /* 0x00000004ff437435 */ /* 0x001fe200000001ff */
[----:B-1----:R-:W-:-:S02]  /*10c10*/  MOV R71, R249 ;  /* 0x000000f900477202 */ /* 0x002fc40000000f00 */
[----:B------:R-:W-:Y:S02]  /*10c20*/  MOV R68, R252 ;  /* 0x000000fc00447202 */ /* 0x000fe40000000f00 */
[----:B------:R-:W-:Y:S02]  /*10c30*/  MOV R66, 0x1f ;  /* 0x0000001f00427802 */ /* 0x000fe40000000f00 */
[----:B------:R-:W-:Y:S02]  /*10c40*/  MOV R249, 0xffffffff ;  /* 0xffffffff00f97802 */ /* 0x000fe40000000f00 */
[----:B------:R-:W-:Y:S02]  /*10c50*/  MOV R64, 0x10c70 ;  /* 0x00010c7000407802 */ /* 0x000fe40000000f00 */
[----:B------:R-:W-:Y:S05]  /*10c60*/  CALL.REL.NOINC `($__internal_105_$__cuda_sm70_shflsync_down) ;  /* 0x0000095000007944 */ /* 0x000fea0003c00000 */
[----:B01----:R-:W-:Y:S05]  /*10c70*/  BRA `(.L_x_4371) ;  /* 0xffff9a5000007947 */ /* 0x003fea000383ffff */
.L_x_4340:
[----:B------:R-:W-:Y:S01]  /*10c80*/  HFMA2.MMA R67, -RZ, RZ, 0, 4.76837158203125e-07 ;  /* 0x00000008ff437435 */ /* 0x000fe200000001ff */
[----:B------:R-:W-:Y:S02]  /*10c90*/  MOV R68, R241 ;  /* 0x000000f100447202 */ /* 0x000fe40000000f00 */
[----:B------:R-:W-:Y:S02]  /*10ca0*/  MOV R66, 0x1f ;  /* 0x0000001f00427802 */ /* 0x000fe40000000f00 */
[----:B0-----:R-:W-:-:S02]  /*10cb0*/  MOV R249, 0xffffffff ;  /* 0xffffffff00f97802 */ /* 0x001fc40000000f00 */
[----:B------:R-:W-:Y:S02]  /*10cc0*/  MOV R64, 0x10ce0 ;  /* 0x00010ce000407802 */ /* 0x000fe40000000f00 */
[----:B-1234-:R-:W-:Y:S05]  /*10cd0*/  CALL.REL.NOINC `($__internal_105_$__cuda_sm70_shflsync_down) ;  /* 0x000008e000007944 */ /* 0x01efea0003c00000 */
[----:B0-----:R-:W-:Y:S01]  /*10ce0*/  HFMA2.MMA R67, -RZ, RZ, 0, 4.76837158203125e-07 ;  /* 0x00000008ff437435 */ /* 0x001fe200000001ff */
[----:B-1----:R-:W-:Y:S02]  /*10cf0*/  MOV R69, R249 ;  /* 0x000000f900457202 */ /* 0x002fe40000000f00 */
[----:B------:R-:W-:Y:S02]  /*10d00*/  MOV R68, R240 ;  /* 0x000000f000447202 */ /* 0x000fe40000000f00 */
[----:B------:R-:W-:Y:S02]  /*10d10*/  MOV R66, 0x1f ;  /* 0x0000001f00427802 */ /* 0x000fe40000000f00 */
[----:B------:R-:W-:Y:S02]  /*10d20*/  MOV R249, 0xffffffff ;  /* 0xffffffff00f97802 */ /* 0x000fe40000000f00 */
[----:B------:R-:W-:Y:S02]  /*10d30*/  MOV R64, 0x10d50 ;  /* 0x00010d5000407802 */ /* 0x000fe40000000f00 */
[----:B------:R-:W-:Y:S05]  /*10d40*/  CALL.REL.NOINC `($__internal_105_$__cuda_sm70_shflsync_down) ;  /* 0x0000087000007944 */ /* 0x000fea0003c00000 */
[----:B0-----:R-:W-:Y:S01]  /*10d50*/  HFMA2.MMA R67, -RZ, RZ, 0, 4.76837158203125e-07 ;  /* 0x00000008ff437435 */ /* 0x001fe200000001ff */
[----:B-1----:R-:W-:-:S02]  /*10d60*/  MOV R70, R249 ;  /* 0x000000f900467202 */ /* 0x002fc40000000f00 */
[----:B------:R-:W-:Y:S02]  /*10d70*/  MOV R68, R239 ;  /* 0x000000ef00447202 */ /* 0x000fe40000000f00 */
[----:B------:R-:W-:Y:S02]  /*10d80*/  MOV R66, 0x1f ;  /* 0x0000001f00427802 */ /* 0x000fe40000000f00 */
[----:B------:R-:W-:Y:S02]  /*10d90*/  MOV R249, 0xffffffff ;  /* 0xffffffff00f97802 */ /* 0x000fe40000000f00 */
[----:B------:R-:W-:Y:S02]  /*10da0*/  MOV R64, 0x10dc0 ;  /* 0x00010dc000407802 */ /* 0x000fe40000000f00 */
[----:B------:R-:W-:Y:S05]  /*10db0*/  CALL.REL.NOINC `($__internal_105_$__cuda_sm70_shflsync_down) ;  /* 0x0000080000007944 */ /* 0x000fea0003c00000 */
[----:B0-----:R-:W-:Y:S01]  /*10dc0*/  HFMA2.MMA R67, -RZ, RZ, 0, 4.76837158203125e-07 ;  /* 0x00000008ff437435 */ /* 0x001fe200000001ff */
[----:B-1----:R-:W-:Y:S02]  /*10dd0*/  MOV R71, R249 ;  /* 0x000000f900477202 */ /* 0x002fe40000000f00 */
[----:B------:R-:W-:Y:S02]  /*10de0*/  MOV R68, R252 ;  /* 0x000000fc00447202 */ /* 0x000fe40000000f00 */
[----:B------:R-:W-:-:S02]  /*10df0*/  MOV R66, 0x1f ;  /* 0x0000001f00427802 */ /* 0x000fc40000000f00 */
[----:B------:R-:W-:Y:S02]  /*10e00*/  MOV R249, 0xffffffff ;  /* 0xffffffff00f97802 */ /* 0x000fe40000000f00 */
[----:B------:R-:W-:Y:S02]  /*10e10*/  MOV R64, 0x10e30 ;  /* 0x00010e3000407802 */ /* 0x000fe40000000f00 */
[----:B------:R-:W-:Y:S05]  /*10e20*/  CALL.REL.NOINC `($__internal_105_$__cuda_sm70_shflsync_down) ;  /* 0x0000079000007944 */ /* 0x000fea0003c00000 */
[----:B01----:R-:W-:Y:S05]  /*10e30*/  BRA `(.L_x_4372) ;  /* 0xffff99d000007947 */ /* 0x003fea000383ffff */
.L_x_4343:
[----:B------:R-:W-:Y:S01]  /*10e40*/  HFMA2.MMA R67, -RZ, RZ, 0, 9.5367431640625e-07 ;  /* 0x00000010ff437435 */ /* 0x000fe200000001ff */
[----:B------:R-:W-:Y:S02]  /*10e50*/  MOV R68, R241 ;  /* 0x000000f100447202 */ /* 0x000fe40000000f00 */
[----:B------:R-:W-:Y:S02]  /*10e60*/  MOV R66, 0x1f ;  /* 0x0000001f00427802 */ /* 0x000fe40000000f00 */
[----:B0-----:R-:W-:Y:S02]  /*10e70*/  MOV R249, 0xffffffff ;  /* 0xffffffff00f97802 */ /* 0x001fe40000000f00 */
[----:B------:R-:W-:Y:S02]  /*10e80*/  MOV R64, 0x10ea0 ;  /* 0x00010ea000407802 */ /* 0x000fe40000000f00 */
[----:B-1234-:R-:W-:Y:S05]  /*10e90*/  CALL.REL.NOINC `($__internal_105_$__cuda_sm70_shflsync_down) ;  /* 0x0000072000007944 */ /* 0x01efea0003c00000 */
[----:B-1----:R-:W-:Y:S01]  /*10ea0*/  MOV R69, R249 ;  /* 0x000000f900457202 */ /* 0x002fe20000000f00 */
[----:B0-----:R-:W-:Y:S05]  /*10eb0*/  BRA `(.L_x_4373) ;  /* 0xffff9a6000007947 */ /* 0x001fea000383ffff */
.L_x_4344:
[----:B------:R-:W-:Y:S01]  /*10ec0*/  HFMA2.MMA R67, -RZ, RZ, 0, 9.5367431640625e-07 ;  /* 0x00000010ff437435 */ /* 0x000fe200000001ff */
[----:B------:R-:W-:-:S02]  /*10ed0*/  MOV R68, R240 ;  /* 0x000000f000447202 */ /* 0x000fc40000000f00 */
[----:B------:R-:W-:Y:S02]  /*10ee0*/  MOV R66, 0x1f ;  /* 0x0000001f00427802 */ /* 0x000fe40000000f00 */
[----:B0-----:R-:W-:Y:S02]  /*10ef0*/  MOV R249, 0xffffffff ;  /* 0xffffffff00f97802 */ /* 0x001fe40000000f00 */
[----:B------:R-:W-:Y:S02]  /*10f00*/  MOV R64, 0x10f20 ;  /* 0x00010f2000407802 */ /* 0x000fe40000000f00 */
[----:B-1234-:R-:W-:Y:S05]  /*10f10*/  CALL.REL.NOINC `($__internal_105_$__cuda_sm70_shflsync_down) ;  /* 0x000006a000007944 */ /* 0x01efea0003c00000 */
[----:B0-----:R-:W-:Y:S01]  /*10f20*/  HFMA2.MMA R67, -RZ, RZ, 0, 9.5367431640625e-07 ;  /* 0x00000010ff437435 */ /* 0x001fe200000001ff */
[----:B-1----:R-:W-:Y:S02]  /*10f30*/  MOV R70, R249 ;  /* 0x000000f900467202 */ /* 0x002fe40000000f00 */
[----:B------:R-:W-:Y:S02]  /*10f40*/  MOV R68, R239 ;  /* 0x000000ef00447202 */ /* 0x000fe40000000f00 */
[----:B------:R-:W-:Y:S02]  /*10f50*/  MOV R66, 0x1f ;  /* 0x0000001f00427802 */ /* 0x000fe40000000f00 */
[----:B------:R-:W-:-:S02]  /*10f60*/  MOV R249, 0xffffffff ;  /* 0xffffffff00f97802 */ /* 0x000fc40000000f00 */
[----:B------:R-:W-:Y:S02]  /*10f70*/  MOV R64, 0x10f90 ;  /* 0x00010f9000407802 */ /* 0x000fe40000000f00 */
[----:B------:R-:W-:Y:S05]  /*10f80*/  CALL.REL.NOINC `($__internal_105_$__cuda_sm70_shflsync_down) ;  /* 0x0000063000007944 */ /* 0x000fea0003c00000 */
[----:B0-----:R-:W-:Y:S01]  /*10f90*/  HFMA2.MMA R67, -RZ, RZ, 0, 9.5367431640625e-07 ;  /* 0x00000010ff437435 */ /* 0x001fe200000001ff */
[----:B-1----:R-:W-:Y:S02]  /*10fa0*/  MOV R71, R249 ;  /* 0x000000f900477202 */ /* 0x002fe40000000f00 */
[----:B------:R-:W-:Y:S02]  /*10fb0*/  MOV R68, R252 ;  /* 0x000000fc00447202 */ /* 0x000fe40000000f00 */
[----:B------:R-:W-:Y:S02]  /*10fc0*/  MOV R66, 0x1f ;  /* 0x0000001f00427802 */ /* 0x000fe40000000f00 */
[----:B------:R-:W-:Y:S02]  /*10fd0*/  MOV R249, 0xffffffff ;  /* 0xffffffff00f97802 */ /* 0x000fe40000000f00 */
[----:B------:R-:W-:Y:S02]  /*10fe0*/  MOV R64, 0x11000 ;  /* 0x0001100000407802 */ /* 0x000fe40000000f00 */
[----:B------:R-:W-:Y:S05]  /*10ff0*/  CALL.REL.NOINC `($__internal_105_$__cuda_sm70_shflsync_down) ;  /* 0x000005c000007944 */ /* 0x000fea0003c00000 */
[----:B01----:R-:W-:Y:S05]  /*11000*/  BRA `(.L_x_4374) ;  /* 0xffff995000007947 */ /* 0x003fea000383ffff */
.L_x_4347:
[----:B------:R-:W-:Y:S01]  /*11010*/  HFMA2.MMA R66, -RZ, RZ, 0, 0 ;  /* 0x00000000ff427435 */ /* 0x000fe200000001ff */
[----:B------:R-:W-:-:S02]  /*11020*/  MOV R68, R241 ;  /* 0x000000f100447202 */ /* 0x000fc40000000f00 */
[----:B------:R-:W-:Y:S02]  /*11030*/  MOV R65, 0x1f ;  /* 0x0000001f00417802 */ /* 0x000fe40000000f00 */
[----:B------:R-:W-:Y:S02]  /*11040*/  MOV R67, 0xffffffff ;  /* 0xffffffff00437802 */ /* 0x000fe40000000f00 */
[----:B------:R-:W-:Y:S02]  /*11050*/  MOV R64, 0x11070 ;  /* 0x0001107000407802 */ /* 0x000fe40000000f00 */
[----:B01234-:R-:W-:Y:S05]  /*11060*/  CALL.REL.NOINC `($__internal_106_$__cuda_sm70_shflsync_idx_p) ;  /* 0x0000059000007944 */ /* 0x01ffea0003c00000 */
[----:B------:R-:W-:Y:S01]  /*11070*/  HFMA2.MMA R66, -RZ, RZ, 0, 0 ;  /* 0x00000000ff427435 */ /* 0x000fe200000001ff */
[----:B-1----:R-:W-:Y:S02]  /*11080*/  MOV R245, R65 ;  /* 0x0000004100f57202 */ /* 0x002fe40000000f00 */
[----:B------:R-:W-:Y:S02]  /*11090*/  MOV R68, R240 ;  /* 0x000000f000447202 */ /* 0x000fe40000000f00 */
[----:B------:R-:W-:Y:S02]  /*110a0*/  MOV R65, 0x1f ;  /* 0x0000001f00417802 */ /* 0x000fe40000000f00 */
[----:B------:R-:W-:-:S02]  /*110b0*/  MOV R67, 0xffffffff ;  /* 0xffffffff00437802 */ /* 0x000fc40000000f00 */
[----:B------:R-:W-:Y:S02]  /*110c0*/  MOV R64, 0x110e0 ;  /* 0x000110e000407802 */ /* 0x000fe40000000f00 */
[----:B------:R-:W-:Y:S05]  /*110d0*/  CALL.REL.NOINC `($__internal_106_$__cuda_sm70_shflsync_idx_p) ;  /* 0x0000052000007944 */ /* 0x000fea0003c00000 */
[----:B------:R-:W-:Y:S01]  /*110e0*/  HFMA2.MMA R66, -RZ, RZ, 0, 0 ;  /* 0x00000000ff427435 */ /* 0x000fe200000001ff */
[----:B-1----:R-:W-:Y:S02]  /*110f0*/  MOV R246, R65 ;  /* 0x0000004100f67202 */ /* 0x002fe40000000f00 */
[----:B------:R-:W-:Y:S02]  /*11100*/  MOV R68, R239 ;  /* 0x000000ef00447202 */ /* 0x000fe40000000f00 */
[----:B------:R-:W-:Y:S02]  /*11110*/  MOV R65, 0x1f ;  /* 0x0000001f00417802 */ /* 0x000fe40000000f00 */
[----:B------:R-:W-:Y:S02]  /*11120*/  MOV R67, 0xffffffff ;  /* 0xffffffff00437802 */ /* 0x000fe40000000f00 */
[----:B------:R-:W-:Y:S02]  /*11130*/  MOV R64, 0x11150 ;  /* 0x0001115000407802 */ /* 0x000fe40000000f00 */
        /* <DEDUP_REMOVED lines=8> */
[----:B------:R-:W-:Y:S01]  /*111c0*/  HFMA2.MMA R67, -RZ, RZ, 0, 5.9604644775390625e-08 ;  /* 0x00000001ff437435 */ /* 0x000fe200000001ff */
[----:B-1----:R-:W-:Y:S02]  /*111d0*/  MOV R243, R65 ;  /* 0x0000004100f37202 */ /* 0x002fe40000000f00 */
[----:B------:R-:W-:Y:S02]  /*111e0*/  MOV R68, R241 ;  /* 0x000000f100447202 */ /* 0x000fe40000000f00 */
[----:B------:R-:W-:-:S02]  /*111f0*/  MOV R66, 0x1f ;  /* 0x0000001f00427802 */ /* 0x000fc40000000f00 */
[----:B------:R-:W-:Y:S02]  /*11200*/  MOV R249, 0xffffffff ;  /* 0xffffffff00f97802 */ /* 0x000fe40000000f00 */
[----:B------:R-:W-:Y:S02]  /*11210*/  MOV R64, 0x11230 ;  /* 0x0001123000407802 */ /* 0x000fe40000000f00 */
[----:B------:R-:W-:Y:S05]  /*11220*/  CALL.REL.NOINC `($__internal_105_$__cuda_sm70_shflsync_down) ;  /* 0x0000039000007944 */ /* 0x000fea0003c00000 */
[----:B0-----:R-:W-:Y:S01]  /*11230*/  HFMA2.MMA R67, -RZ, RZ, 0, 5.9604644775390625e-08 ;  /* 0x00000001ff437435 */ /* 0x001fe200000001ff */
[----:B-1----:R-:W-:Y:S02]  /*11240*/  MOV R248, R249 ;  /* 0x000000f900f87202 */ /* 0x002fe40000000f00 */
[----:B------:R-:W-:Y:S02]  /*11250*/  MOV R68, R240 ;  /* 0x000000f000447202 */ /* 0x000fe40000000f00 */
[----:B------:R-:W-:Y:S02]  /*11260*/  MOV R66, 0x1f ;  /* 0x0000001f00427802 */ /* 0x000fe40000000f00 */
[----:B------:R-:W-:Y:S02]  /*11270*/  MOV R249, 0xffffffff ;  /* 0xffffffff00f97802 */ /* 0x000fe40000000f00 */
[----:B------:R-:W-:-:S02]  /*11280*/  MOV R64, 0x112a0 ;  /* 0x000112a000407802 */ /* 0x000fc40000000f00 */
[----:B------:R-:W-:Y:S05]  /*11290*/  CALL.REL.NOINC `($__internal_105_$__cuda_sm70_shflsync_down) ;  /* 0x0000032000007944 */ /* 0x000fea0003c00000 */
[----:B0-----:R-:W-:Y:S01]  /*112a0*/  HFMA2.MMA R67, -RZ, RZ, 0, 5.9604644775390625e-08 ;  /* 0x00000001ff437435 */ /* 0x001fe200000001ff */
[----:B-1----:R-:W-:-:S02]  /*112b0*/  MOV R247, R249 ;  /* 0x000000f900f77202 */ /* 0x002fc40000000f00 */
[----:B------:R-:W-:Y:S02]  /*112c0*/  MOV R68, R239 ;  /* 0x000000ef00447202 */ /* 0x000fe40000000f00 */
[----:B------:R-:W-:Y:S02]  /*112d0*/  MOV R66, 0x1f ;  /* 0x0000001f00427802 */ /* 0x000fe40000000f00 */
[----:B------:R-:W-:Y:S02]  /*112e0*/  MOV R249, 0xffffffff ;  /* 0xffffffff00f97802 */ /* 0x000fe40000000f00 */
[----:B------:R-:W-:Y:S02]  /*112f0*/  MOV R64, 0x11310 ;  /* 0x0001131000407802 */ /* 0x000fe40000000f00 */
[----:B------:R-:W-:Y:S05]  /*11300*/  CALL.REL.NOINC `($__internal_105_$__cuda_sm70_shflsync_down) ;  /* 0x000002b000007944 */ /* 0x000fea0003c00000 */
[----:B0-----:R-:W-:Y:S01]  /*11310*/  HFMA2.MMA R67, -RZ, RZ, 0, 5.9604644775390625e-08 ;  /* 0x00000001ff437435 */ /* 0x001fe200000001ff */
[----:B-1----:R-:W-:Y:S02]  /*11320*/  MOV R250, R249 ;  /* 0x000000f900fa7202 */ /* 0x002fe40000000f00 */
[----:B------:R-:W-:Y:S02]  /*11330*/  MOV R68, R252 ;  /* 0x000000fc00447202 */ /* 0x000fe40000000f00 */
[----:B------:R-:W-:-:S02]  /*11340*/  MOV R66, 0x1f ;  /* 0x0000001f00427802 */ /* 0x000fc40000000f00 */
[----:B------:R-:W-:Y:S02]  /*11350*/  MOV R249, 0xffffffff ;  /* 0xffffffff00f97802 */ /* 0x000fe40000000f00 */
[----:B------:R-:W-:Y:S02]  /*11360*/  MOV R64, 0x11380 ;  /* 0x0001138000407802 */ /* 0x000fe40000000f00 */
[----:B------:R-:W-:Y:S05]  /*11370*/  CALL.REL.NOINC `($__internal_105_$__cuda_sm70_shflsync_down) ;  /* 0x0000024000007944 */ /* 0x000fea0003c00000 */
        /* <DEDUP_REMOVED lines=12> */
[----:B-1----:R-:W-:Y:S05]  /*11440*/  CALL.REL.NOINC `($__internal_106_$__cuda_sm70_shflsync_idx_p) ;  /* 0x000001b000007944 */ /* 0x002fea0003c00000 */
        /* <DEDUP_REMOVED lines=21> */
[----:B-1----:R-:W-:Y:S01]  /*115a0*/  MOV R251, R65 ;  /* 0x0000004100fb7202 */ /* 0x002fe20000000f00 */
[----:B------:R-:W-:Y:S05]  /*115b0*/  BRA `(.L_x_4375) ;  /* 0xffff95c000007947 */ /* 0x000fea000383ffff */
        .weak           $__internal_105_$__cuda_sm70_shflsync_down
        .type           $__internal_105_$__cuda_sm70_shflsync_down,@function
        .size           $__internal_105_$__cuda_sm70_shflsync_down,($__internal_106_$__cuda_sm70_shflsync_idx_p - $__internal_105_$__cuda_sm70_shflsync_down)
$__internal_105_$__cuda_sm70_shflsync_down:
[----:B------:R-:W-:Y:S01]  /*115c0*/  HFMA2.MMA R65, -RZ, RZ, 0, 0 ;  /* 0x00000000ff417435 */ /* 0x000fe200000001ff */
[----:B------:R-:W-:Y:S04]  /*115d0*/  WARPSYNC R249 ;  /* 0x000000f900007348 */ /* 0x000fe80003800000 */
[----:B------:R0:W1:Y:S01]  /*115e0*/  SHFL.DOWN PT, R249, R68, R67, R66 ;  /* 0x0800004344f97389 */ /* 0x00006200000e0042 */
[----:B------:R-:W-:Y:S05]  /*115f0*/  RET.REL.NODEC R64 `(_Z25selective_scan_bwd_kernelI32Selective_Scan_bwd_kernel_traitsILi64ELi16ELb0ELb0ELb0ELb1ELb1EN3c104HalfENS1_7complexIfEEEEv12SSMParamsBwd) ;  /* 0xfffeea0040007950 */ /* 0x000fea0003c3ffff */
        .weak           $__internal_106_$__cuda_sm70_shflsync_idx_p
        .type           $__internal_106_$__cuda_sm70_shflsync_idx_p,@function
        .size           $__internal_106_$__cuda_sm70_shflsync_idx_p,($__internal_107_$__cuda_sm70_shflsync_up - $__internal_106_$__cuda_sm70_shflsync_idx_p)
$__internal_106_$__cuda_sm70_shflsync_idx_p:
[----:B------:R-:W-:Y:S04]  /*11600*/  WARPSYNC R67 ;  /* 0x0000004300007348 */ /* 0x000fe80003800000 */
[----:B------:R0:W1:Y:S02]  /*11610*/  SHFL.IDX PT, R65, R68, R66, R65 ;  /* 0x0000004244417389 */ /* 0x00006400000e0041 */
[----:B0-----:R-:W-:Y:S01]  /*11620*/  HFMA2.MMA R67, -RZ, RZ, 0, 0 ;  /* 0x00000000ff437435 */ /* 0x001fe200000001ff */
[----:B------:R-:W-:-:S05]  /*11630*/  MOV R66, R64 ;  /* 0x0000004000427202 */ /* 0x000fca0000000f00 */
[----:B------:R-:W-:Y:S05]  /*11640*/  RET.REL.NODEC R66 `(_Z25selective_scan_bwd_kernelI32Selective_Scan_bwd_kernel_traitsILi64ELi16ELb0ELb0ELb0ELb1ELb1EN3c104HalfENS1_7complexIfEEEEv12SSMParamsBwd) ;  /* 0xfffee9b042007950 */ /* 0x000fea0003c3ffff */
        .weak           $__internal_107_$__cuda_sm70_shflsync_up
        .type           $__internal_107_$__cuda_sm70_shflsync_up,@function
        .size           $__internal_107_$__cuda_sm70_shflsync_up,(.L_x_14539 - $__internal_107_$__cuda_sm70_shflsync_up)
$__internal_107_$__cuda_sm70_shflsync_up:
[----:B------:R-:W-:Y:S01]  /*11650*/  MOV R65, 0x0 ;  /* 0x0000000000417802 */ /* 0x000fe20000000f00 */
[----:B------:R-:W-:Y:S04]  /*11660*/  WARPSYNC R67 ;  /* 0x0000004300007348 */ /* 0x000fe80003800000 */
[----:B------:R0:W1:Y:S01]  /*11670*/  SHFL.UP PT, R67, R220, R217, R218 ;  /* 0x040000d9dc437389 */ /* 0x00006200000e00da */
[----:B------:R-:W-:Y:S05]  /*11680*/  RET.REL.NODEC R64 `(_Z25selective_scan_bwd_kernelI32Selective_Scan_bwd_kernel_traitsILi64ELi16ELb0ELb0ELb0ELb1ELb1EN3c104HalfENS1_7complexIfEEEEv12SSMParamsBwd) ;  /* 0xfffee97040007950 */ /* 0x000fea0003c3ffff */
.L_x_4376:
        /* <DEDUP_REMOVED lines=15> */
.L_x_14539:


//--------------------- .text._Z25selective_scan_bwd_kernelI32Selective_Scan_bwd_kernel_traitsILi64ELi16ELb0ELb0ELb1ELb0ELb0EN3c104HalfENS1_7complexIfEEEEv12SSMParamsBwd --------------------------
	.section	.text._Z25selective_scan_bwd_kernelI32Selective_Scan_bwd_kernel_traitsILi64ELi16ELb0ELb0ELb1ELb0ELb0EN3c104HalfENS1_7complexIfEEEEv12SSMParamsBwd,"ax",@progbits
	.sectioninfo	@"SHI_REGISTERS=255"
	.align	128
        .global         _Z25selective_scan_bwd_kernelI32Selective_Scan_bwd_kernel_traitsILi64ELi16ELb0ELb0ELb1ELb0ELb0EN3c104HalfENS1_7complexIfEEEEv12SSMParamsBwd
        .type           _Z25selective_scan_bwd_kernelI32Selective_Scan_bwd_kernel_traitsILi64ELi16ELb0ELb0ELb1ELb0ELb0EN3c104HalfENS1_7complexIfEEEEv12SSMParamsBwd,@function
        .size           _Z25selective_scan_bwd_kernelI32Selective_Scan_bwd_kernel_traitsILi64ELi16ELb0ELb0ELb1ELb0ELb0EN3c104HalfENS1_7complexIfEEEEv12SSMParamsBwd,(.L_x_14542 - _Z25selective_scan_bwd_kernelI32Selective_Scan_bwd_kernel_traitsILi64ELi16ELb0ELb0ELb1ELb0ELb0EN3c104HalfENS1_7complexIfEEEEv12SSMParamsBwd)
        .other          _Z25selective_scan_bwd_kernelI32Selective_Scan_bwd_kernel_traitsILi64ELi16ELb0ELb0ELb1ELb0ELb0EN3c104HalfENS1_7complexIfEEEEv12SSMParamsBwd,@"STO_CUDA_ENTRY STV_DEFAULT"
_Z25selective_scan_bwd_kernelI32Selective_Scan_bwd_kernel_traitsILi64ELi16ELb0ELb0ELb1ELb0ELb0EN3c104HalfENS1_7complexIfEEEEv12SSMParamsBwd:
.text._Z25selective_scan_bwd_kernelI32Selective_Scan_bwd_kernel_traitsILi64ELi16ELb0ELb0ELb1ELb0ELb0EN3c104HalfENS1_7complexIfEEEEv12SSMParamsBwd:
        /* <DEDUP_REMOVED lines=165> */
.L_x_4484:
        /* <DEDUP_REMOVED lines=290> */
[----:B------:R-:W-:-:S03]  /*1c70*/  ISETP.GE.AND P1, PT, R47, R156, PT ;  /* 0x0000009c2f00720c */ /* 0x000fc60003f26270 */
        /* <DEDUP_REMOVED lines=97> */
[----:B------:R-:W-:Y:S01]  /*2290*/  CS2R R36, SRZ ;  /* 0x0000000000247805 */ /* 0x000fe2000001ff00 */
[----:B------:R-:W-:Y:S01]  /*22a0*/  CS2R R34, SRZ ;  /* 0x0000000000227805 */ /* 0x000fe2000001ff00 */
        /* <DEDUP_REMOVED lines=20> */
[----:B------:R-:W-:Y:S01]  /*23f0*/  HFMA2.MMA R49, -RZ, RZ, 0, 0 ;  /* 0x00000000ff317435 */ /* 0x000fe200000001ff */
[----:B------:R-:W-:Y:S01]  /*2400*/  HADD2.F32 R9, -RZ, R9.H0_H0 ;  /* 0x20000009ff097230 */ /* 0x000fe20000004100 */
[----:B------:R-:W-:Y:S01]  /*2410*/  ULEA.HI UR9, UR34, UR34, URZ, 0x1 ;  /* 0x0000002222097291 */ /* 0x000fe2000f8f083f */
[----:B------:R-:W-:Y:S01]  /*2420*/  HADD2.F32 R0, -RZ, R0.H0_H0 ;  /* 0x20000000ff007230 */ /* 0x000fe20000004100 */
[----:B------:R-:W-:Y:S01]  /*2430*/  UMOV UR7, URZ ;  /* 0x0000003f00077c82 */ /* 0x000fe20008000000 */
[----:B------:R-:W-:Y:S01]  /*2440*/  HADD2.F32 R4, -RZ, R4.H0_H0 ;  /* 0x20000004ff047230 */ /* 0x000fe20000004100 */
[----:B------:R-:W-:Y:S01]  /*2450*/  ULOP3.LUT UR9, UR9, 0xfffffe, URZ, 0xc0, !UPT ;  /* 0x00fffffe09097892 */ /* 0x000fe2000f8ec03f */
[----:B------:R-:W-:Y:S01]  /*2460*/  HADD2.F32 R5, -RZ, R5.H0_H0 ;  /* 0x20000005ff057230 */ /* 0x000fe20000004100 */
[----:B------:R-:W-:Y:S01]  /*2470*/  UMOV UR8, URZ ;  /* 0x0000003f00087c82 */ /* 0x000fe20008000000 */
[----:B------:R-:W-:Y:S01]  /*2480*/  HADD2.F32 R6, -RZ, R6.H0_H0 ;  /* 0x20000006ff067230 */ /* 0x000fe20000004100 */
[----:B------:R-:W-:Y:S01]  /*2490*/  UIADD3 UR34, UR34, -UR9, URZ ;  /* 0x8000000922227290 */ /* 0x000fe2000fffe03f */
[----:B------:R-:W-:-:S02]  /*24a0*/  HADD2.F32 R7, -RZ, R7.H0_H0 ;  /* 0x20000007ff077230 */ /* 0x000fc40000004100 */
        /* <DEDUP_REMOVED lines=18> */
[----:B------:R-:W-:Y:S01]  /*25d0*/  LOP3.LUT R17, R98, 0x1f, RZ, 0xc0, !PT ;  /* 0x0000001f62117812 */ /* 0x000fe200078ec0ff */
        /* <DEDUP_REMOVED lines=8> */
.L_x_4479:
        /* <DEDUP_REMOVED lines=18> */
[----:B------:R-:W-:Y:S01]  /*2780*/  LOP3.LUT R62, R98, 0x7ffffe0, RZ, 0xc0, !PT ;  /* 0x07ffffe0623e7812 */ /* 0x000fe200078ec0ff */
[----:B------:R-:W-:Y:S01]  /*2790*/  ULDC UR22, c[0x0][0x168] ;  /* 0x00005a0000167ab9 */ /* 0x000fe20000000800 */
[----:B------:R-:W-:Y:S01]  /*27a0*/  MOV R67, UR7 ;  /* 0x0000000700437c02 */ /* 0x000fe20008000f00 */
[----:B------:R-:W-:Y:S01]  /*27b0*/  UIADD3 UR22, -UR38, UR22, URZ ;  /* 0x0000001626167290 */ /* 0x000fe2000fffe13f */
[----:B------:R-:W-:Y:S01]  /*27c0*/  SHF.L.U32 R62, R62, 0x5, RZ ;  /* 0x000000053e3e7819 */ /* 0x000fe200000006ff */
[----:B------:R-:W-:Y:S01]  /*27d0*/  UIMAD UR20, UR39, UR20, URZ ;  /* 0x00000014271472a4 */ /* 0x000fe2000f8e023f */
[----:B------:R-:W-:Y:S01]  /*27e0*/  PRMT R101, RZ, 0x7610, R101 ;  /* 0x00007610ff657816 */ /* 0x000fe20000000065 */
[----:B------:R-:W-:Y:S01]  /*27f0*/  USHF.L.U32 UR22, UR22, 0x1, URZ ;  /* 0x0000000116167899 */ /* 0x000fe2000800063f */
[----:B------:R-:W-:Y:S01]  /*2800*/  LOP3.LUT R64, R62, 0xffffffe0, R17, 0xe2, !PT ;  /* 0xffffffe03e407812 */ /* 0x000fe200078ee211 */
[----:B------:R-:W-:Y:S01]  /*2810*/  UIMAD UR20, UR7, UR21, UR20 ;  /* 0x00000015071472a4 */ /* 0x000fe2000f8e0214 */
[----:B------:R-:W-:-:S02]  /*2820*/  PRMT R99, RZ, 0x7610, R99 ;  /* 0x00007610ff637816 */ /* 0x000fc40000000063 */
[----:B------:R-:W-:Y:S02]  /*2830*/  LOP3.LUT R62, R64, 0x20, RZ, 0xfc, !PT ;  /* 0x00000020403e7812 */ /* 0x000fe400078efcff */
[--C-:B------:R-:W-:Y:S02]  /*2840*/  SHF.R.S32.HI R65, RZ, 0x1f, R64.reuse ;  /* 0x0000001fff417819 */ /* 0x100fe40000011440 */
[----:B------:R-:W-:Y:S02]  /*2850*/  ISETP.GE.AND P4, PT, R62, UR22, PT ;  /* 0x000000163e007c0c */ /* 0x000fe4000bf86270 */
[C---:B------:R-:W-:Y:S01]  /*2860*/  LOP3.LUT R62, R64.reuse, 0x40, RZ, 0xfc, !PT ;  /* 0x00000040403e7812 */ /* 0x040fe200078efcff */
[----:B------:R-:W-:Y:S01]  /*2870*/  IMAD.WIDE.U32 R66, R67, c[0x0][0x1c0], R64 ;  /* 0x0000700043427a25 */ /* 0x000fe200078e0040 */
[----:B------:R-:W-:Y:S02]  /*2880*/  ISETP.GE.AND P0, PT, R64, UR22, PT ;  /* 0x0000001640007c0c */ /* 0x000fe4000bf06270 */
[----:B------:R-:W-:-:S02]  /*2890*/  ISETP.GE.AND P3, PT, R62, UR22, PT ;  /* 0x000000163e007c0c */ /* 0x000fc4000bf66270 */
[----:B------:R-:W-:Y:S02]  /*28a0*/  LOP3.LUT R62, R64, 0x60, RZ, 0xfc, !PT ;  /* 0x00000060403e7812 */ /* 0x000fe400078efcff */
[----:B------:R-:W-:Y:S02]  /*28b0*/  IADD3 R63, R67, UR20, RZ ;  /* 0x00000014433f7c10 */ /* 0x000fe4000fffe0ff */
[----:B------:R-:W-:Y:S02]  /*28c0*/  ISETP.GE.AND P2, PT, R62, UR22, PT ;  /* 0x000000163e007c0c */ /* 0x000fe4000bf46270 */
[C---:B------:R-:W-:Y:S02]  /*28d0*/  LEA R62, P5, R66.reuse, UR29, 0x1 ;  /* 0x0000001d423e7c11 */ /* 0x040fe4000f8a08ff */
[----:B------:R-:W-:Y:S02]  /*28e0*/  PRMT R69, RZ, 0x7610, R69 ;  /* 0x00007610ff457816 */ /* 0x000fe40000000045 */
[----:B------:R-:W-:-:S02]  /*28f0*/  LEA.HI.X R63, R66, UR32, R63, 0x1, P5 ;  /* 0x00000020423f7c11 */ /* 0x000fc4000a8f0c3f */
[C---:B------:R-:W-:Y:S02]  /*2900*/  LOP3.LUT R65, R64.reuse, 0x80, RZ, 0xfc, !PT ;  /* 0x0000008040417812 */ /* 0x040fe400078efcff */
[C---:B------:R-:W-:Y:S01]  /*2910*/  LOP3.LUT R68, R64.reuse, 0xa0, RZ, 0xfc, !PT ;  /* 0x000000a040447812 */ /* 0x040fe200078efcff */
[----:B------:R0:W3:Y:S01]  /*2920*/  @!P0 LDG.E.U16 R101, [R62.64] ;  /* 0x0000001e3e658981 */ /* 0x0000e2000c1e1500 */
[----:B------:R-:W-:Y:S02]  /*2930*/  ISETP.GE.AND P1, PT, R65, UR22, PT ;  /* 0x0000001641007c0c */ /* 0x000fe4000bf26270 */
[----:B------:R-:W-:Y:S01]  /*2940*/  LOP3.LUT R65, R64, 0xe0, RZ, 0xfc, !PT ;  /* 0x000000e040417812 */ /* 0x000fe200078efcff */
[----:B------:R0:W4:Y:S01]  /*2950*/  @!P4 LDG.E.U16 R99, [R62.64+0x40] ;  /* 0x0000401e3e63c981 */ /* 0x000122000c1e1500 */
[----:B------:R-:W-:Y:S02]  /*2960*/  ISETP.GE.AND P6, PT, R68, UR22, PT ;  /* 0x0000001644007c0c */ /* 0x000fe4000bfc6270 */
[----:B------:R-:W-:Y:S01]  /*2970*/  LOP3.LUT R66, R64, 0x100, RZ, 0xfc, !PT ;  /* 0x0000010040427812 */ /* 0x000fe200078efcff */
[----:B------:R0:W3:Y:S01]  /*2980*/  @!P3 LDG.E.U16 R69, [R62.64+0x80] ;  /* 0x0000801e3e45b981 */ /* 0x0000e2000c1e1500 */
[----:B------:R-:W-:-:S02]  /*2990*/  ISETP.GE.AND P0, PT, R65, UR22, PT ;  /* 0x0000001641007c0c */ /* 0x000fc4000bf06270 */
[----:B------:R-:W-:Y:S02]  /*29a0*/  PRMT R65, RZ, 0x7610, R65 ;  /* 0x00007610ff417816 */ /* 0x000fe40000000041 */
[----:B------:R-:W-:Y:S02]  /*29b0*/  PRMT R68, RZ, 0x7610, R68 ;  /* 0x00007610ff447816 */ /* 0x000fe40000000044 */
[----:B------:R-:W-:Y:S02]  /*29c0*/  LOP3.LUT R67, R64, 0xc0, RZ, 0xfc, !PT ;  /* 0x000000c040437812 */ /* 0x000fe400078efcff */
[----:B------:R0:W3:Y:S01]  /*29d0*/  @!P2 LDG.E.U16 R65, [R62.64+0xc0] ;  /* 0x0000c01e3e41a981 */ /* 0x0000e2000c1e1500 */
[----:B------:R-:W-:-:S03]  /*29e0*/  ISETP.GE.AND P4, PT, R66, UR22, PT ;  /* 0x0000001642007c0c */ /* 0x000fc6000bf86270 */
[----:B------:R0:W3:Y:S01]  /*29f0*/  @!P1 LDG.E.U16 R68, [R62.64+0x100] ;  /* 0x0001001e3e449981 */ /* 0x0000e2000c1e1500 */
[----:B------:R-:W-:Y:S02]  /*2a00*/  LOP3.LUT R66, R64, 0x120, RZ, 0xfc, !PT ;  /* 0x0000012040427812 */ /* 0x000fe400078efcff */
[----:B------:R-:W-:Y:S02]  /*2a10*/  ISETP.GE.AND P5, PT, R67, UR22, PT ;  /* 0x0000001643007c0c */ /* 0x000fe4000bfa6270 */
[----:B------:R-:W-:Y:S02]  /*2a20*/  ISETP.GE.AND P3, PT, R66, UR22, PT ;  /* 0x0000001642007c0c */ /* 0x000fe4000bf66270 */
[----:B------:R-:W-:Y:S02]  /*2a30*/  LOP3.LUT R66, R64, 0x160, RZ, 0xfc, !PT ;  /* 0x0000016040427812 */ /* 0x000fe400078efcff */
[----:B------:R-:W-:Y:S02]  /*2a40*/  PRMT R105, RZ, 0x7610, R105 ;  /* 0x00007610ff697816 */ /* 0x000fe40000000069 */
[----:B------:R-:W-:-:S02]  /*2a50*/  ISETP.GE.AND P1, PT, R66, UR22, PT ;  /* 0x0000001642007c0c */ /* 0x000fc4000bf26270 */
[C---:B------:R-:W-:Y:S02]  /*2a60*/  LOP3.LUT R66, R64.reuse, 0x180, RZ, 0xfc, !PT ;  /* 0x0000018040427812 */ /* 0x040fe400078efcff */
[----:B------:R-:W-:Y:S01]  /*2a70*/  LOP3.LUT R67, R64, 0x140, RZ, 0xfc, !PT ;  /* 0x0000014040437812 */ /* 0x000fe200078efcff */
[----:B------:R0:W3:Y:S01]  /*2a80*/  @!P6 LDG.E.U16 R105, [R62.64+0x140] ;  /* 0x0001401e3e69e981 */ /* 0x0000e2000c1e1500 */
[----:B------:R-:W-:Y:S02]  /*2a90*/  PRMT R104, RZ, 0x7610, R104 ;  /* 0x00007610ff687816 */ /* 0x000fe40000000068 */
[----:B------:R-:W-:Y:S02]  /*2aa0*/  PRMT R106, RZ, 0x7610, R106 ;  /* 0x00007610ff6a7816 */ /* 0x000fe4000000006a */
[----:B------:R-:W-:Y:S02]  /*2ab0*/  ISETP.GE.AND P6, PT, R66, UR22, PT ;  /* 0x0000001642007c0c */ /* 0x000fe4000bfc6270 */
[----:B------:R-:W-:Y:S01]  /*2ac0*/  ISETP.GE.AND P2, PT, R67, UR22, PT ;  /* 0x0000001643007c0c */ /* 0x000fe2000bf46270 */
[----:B------:R0:W3:Y:S01]  /*2ad0*/  @!P0 LDG.E.U16 R104, [R62.64+0x1c0] ;  /* 0x0001c01e3e688981 */ /* 0x0000e2000c1e1500 */
[----:B------:R-:W-:-:S02]  /*2ae0*/  LOP3.LUT R66, R64, 0x1c0, RZ, 0xfc, !PT ;  /* 0x000001c040427812 */ /* 0x000fc400078efcff */
[----:B------:R-:W-:Y:S01]  /*2af0*/  LOP3.LUT R67, R64, 0x1a0, RZ, 0xfc, !PT ;  /* 0x000001a040437812 */ /* 0x000fe200078efcff */
[----:B------:R0:W3:Y:S01]  /*2b00*/  @!P5 LDG.E.U16 R106, [R62.64+0x180] ;  /* 0x0001801e3e6ad981 */ /* 0x0000e2000c1e1500 */
[----:B------:R-:W-:Y:S02]  /*2b10*/  PRMT R71, RZ, 0x7610, R71 ;  /* 0x00007610ff477816 */ /* 0x000fe40000000047 */
[----:B------:R-:W-:Y:S02]  /*2b20*/  PRMT R70, RZ, 0x7610, R70 ;  /* 0x00007610ff467816 */ /* 0x000fe40000000046 */
[----:B------:R-:W-:Y:S02]  /*2b30*/  ISETP.GE.AND P0, PT, R66, UR22, PT ;  /* 0x0000001642007c0c */ /* 0x000fe4000bf06270 */
[----:B------:R-:W-:Y:S01]  /*2b40*/  LOP3.LUT R66, R64, 0x200, RZ, 0xfc, !PT ;  /* 0x0000020040427812 */ /* 0x000fe200078efcff */
[----:B------:R0:W3:Y:S01]  /*2b50*/  @!P3 LDG.E.U16 R71, [R62.64+0x240] ;  /* 0x0002401e3e47b981 */ /* 0x0000e2000c1e1500 */
[----:B------:R-:W-:-:S02]  /*2b60*/  ISETP.GE.AND P5, PT, R67, UR22, PT ;  /* 0x0000001643007c0c */ /* 0x000fc4000bfa6270 */
[----:B------:R-:W-:Y:S01]  /*2b70*/  LOP3.LUT R67, R64, 0x1e0, RZ, 0xfc, !PT ;  /* 0x000001e040437812 */ /* 0x000fe200078efcff */
[----:B------:R0:W3:Y:S01]  /*2b80*/  @!P4 LDG.E.U16 R70, [R62.64+0x200] ;  /* 0x0002001e3e46c981 */ /* 0x0000e2000c1e1500 */
[----:B------:R-:W-:Y:S02]  /*2b90*/  PRMT R108, RZ, 0x7610, R108 ;  /* 0x00007610ff6c7816 */ /* 0x000fe4000000006c */
[----:B------:R-:W-:Y:S02]  /*2ba0*/  ISETP.GE.AND P3, PT, R66, UR22, PT ;  /* 0x0000001642007c0c */ /* 0x000fe4000bf66270 */
[----:B------:R-:W-:Y:S02]  /*2bb0*/  PRMT R107, RZ, 0x7610, R107 ;  /* 0x00007610ff6b7816 */ /* 0x000fe4000000006b */
[----:B------:R-:W-:Y:S01]  /*2bc0*/  LOP3.LUT R66, R64, 0x220, RZ, 0xfc, !PT ;  /* 0x0000022040427812 */ /* 0x000fe200078efcff */
[----:B------:R0:W3:Y:S01]  /*2bd0*/  @!P2 LDG.E.U16 R108, [R62.64+0x280] ;  /* 0x0002801e3e6ca981 */ /* 0x0000e2000c1e1500 */
[----:B------:R-:W-:-:S02]  /*2be0*/  ISETP.GE.AND P4, PT, R67, UR22, PT ;  /* 0x0000001643007c0c */ /* 0x000fc4000bf86270 */
[----:B------:R-:W-:Y:S01]  /*2bf0*/  PRMT R67, RZ, 0x7610, R67 ;  /* 0x00007610ff437816 */ /* 0x000fe20000000043 */
[----:B------:R0:W3:Y:S01]  /*2c00*/  @!P1 LDG.E.U16 R107, [R62.64+0x2c0] ;  /* 0x0002c01e3e6b9981 */ /* 0x0000e2000c1e1500 */
[----:B------:R-:W-:Y:S02]  /*2c10*/  LOP3.LUT R100, R64, 0x240, RZ, 0xfc, !PT ;  /* 0x0000024040647812 */ /* 0x000fe400078efcff */
[----:B------:R-:W-:Y:S02]  /*2c20*/  ISETP.GE.AND P2, PT, R66, UR22, PT ;  /* 0x0000001642007c0c */ /* 0x000fe4000bf46270 */
        /* <DEDUP_REMOVED lines=8> */
[----:B------:R-:W-:Y:S02]  /*2cb0*/  PRMT R102, RZ, 0x7610, R102 ;  /* 0x00007610ff667816 */ /* 0x000fe40000000066 */
[----:B------:R-:W-:Y:S01]  /*2cc0*/  LOP3.LUT R109, R64, 0x2a0, RZ, 0xfc, !PT ;  /* 0x000002a0406d7812 */ /* 0x000fe200078efcff */
[----:B------:R0:W3:Y:S01]  /*2cd0*/  @!P0 LDG.E.U16 R103, [R62.64+0x380] ;  /* 0x0003801e3e678981 */ /* 0x0000e2000c1e1500 */
[----:B------:R-:W-:-:S02]  /*2ce0*/  ISETP.GE.AND P5, PT, R66, UR22, PT ;  /* 0x0000001642007c0c */ /* 0x000fc4000bfa6270 */
[----:B------:R-:W-:Y:S01]  /*2cf0*/  LOP3.LUT R66, R64, 0x2c0, RZ, 0xfc, !PT ;  /* 0x000002c040427812 */ /* 0x000fe200078efcff */
[----:B------:R0:W3:Y:S01]  /*2d00*/  @!P4 LDG.E.U16 R102, [R62.64+0x3c0] ;  /* 0x0003c01e3e66c981 */ /* 0x0000e2000c1e1500 */
[----:B------:R-:W-:Y:S02]  /*2d10*/  ISETP.GE.AND P0, PT, R109, UR22, PT ;  /* 0x000000166d007c0c */ /* 0x000fe4000bf06270 */
[----:B------:R-:W-:Y:S02]  /*2d20*/  PRMT R109, RZ, 0x7610, R109 ;  /* 0x00007610ff6d7816 */ /* 0x000fe4000000006d */
[----:B------:R-:W-:Y:S02]  /*2d30*/  ISETP.GE.AND P4, PT, R66, UR22, PT ;  /* 0x0000001642007c0c */ /* 0x000fe4000bf86270 */
[----:B------:R-:W-:Y:S02]  /*2d40*/  LOP3.LUT R66, R64, 0x2e0, RZ, 0xfc, !PT ;  /* 0x000002e040427812 */ /* 0x000fe400078efcff */
[----:B------:R-:W-:Y:S01]  /*2d50*/  PRMT R111, RZ, 0x7610, R111 ;  /* 0x00007610ff6f7816 */ /* 0x000fe2000000006f */
[----:B------:R0:W3:Y:S01]  /*2d60*/  @!P3 LDG.E.U16 R109, [R62.64+0x400] ;  /* 0x0004001e3e6db981 */ /* 0x0000e2000c1e1500 */
[----:B------:R-:W-:-:S02]  /*2d70*/  PRMT R113, RZ, 0x7610, R113 ;  /* 0x00007610ff717816 */ /* 0x000fc40000000071 */
[----:B------:R-:W-:Y:S02]  /*2d80*/  LOP3.LUT R112, R64, 0x300, RZ, 0xfc, !PT ;  /* 0x0000030040707812 */ /* 0x000fe400078efcff */
[----:B------:R-:W-:Y:S01]  /*2d90*/  ISETP.GE.AND P3, PT, R66, UR22, PT ;  /* 0x0000001642007c0c */ /* 0x000fe2000bf66270 */
[----:B------:R0:W3:Y:S01]  /*2da0*/  @!P2 LDG.E.U16 R111, [R62.64+0x440] ;  /* 0x0004401e3e6fa981 */ /* 0x0000e2000c1e1500 */
[----:B------:R-:W-:Y:S02]  /*2db0*/  PRMT R110, RZ, 0x7610, R110 ;  /* 0x00007610ff6e7816 */ /* 0x000fe4000000006e */
[----:B------:R-:W-:Y:S01]  /*2dc0*/  LOP3.LUT R115, R64, 0x360, RZ, 0xfc, !PT ;  /* 0x0000036040737812 */ /* 0x000fe200078efcff */
[----:B------:R0:W3:Y:S01]  /*2dd0*/  @!P5 LDG.E.U16 R113, [R62.64+0x500] ;  /* 0x0005001e3e71d981 */ /* 0x0000e2000c1e1500 */
[----:B------:R-:W-:Y:S02]  /*2de0*/  PRMT R114, RZ, 0x7610, R114 ;  /* 0x00007610ff727816 */ /* 0x000fe40000000072 */
[----:B------:R-:W-:Y:S01]  /*2df0*/  ISETP.GE.AND P2, PT, R112, UR22, PT ;  /* 0x0000001670007c0c */ /* 0x000fe2000bf46270 */
        /* <DEDUP_REMOVED lines=8> */
[----:B------:R0:W3:Y:S01]  /*2e80*/  @!P3 LDG.E.U16 R115, [R62.64+0x5c0] ;  /* 0x0005c01e3e73b981 */ /* 0x0000e2000c1e1500 */
[----:B------:R-:W-:-:S04]  /*2e90*/  LOP3.LUT R66, R64, 0x320, RZ, 0xfc, !PT ;  /* 0x0000032040427812 */ /* 0x000fc800078efcff */
[----:B------:R-:W-:Y:S02]  /*2ea0*/  ISETP.GE.AND P1, PT, R66, UR22, PT ;  /* 0x0000001642007c0c */ /* 0x000fe4000bf26270 */
[----:B------:R-:W-:-:S04]  /*2eb0*/  LOP3.LUT R66, R64, 0x340, RZ, 0xfc, !PT ;  /* 0x0000034040427812 */ /* 0x000fc800078efcff */
[----:B------:R-:W-:Y:S02]  /*2ec0*/  ISETP.GE.AND P6, PT, R66, UR22, PT ;  /* 0x0000001642007c0c */ /* 0x000fe4000bfc6270 */
[----:B------:R-:W-:Y:S02]  /*2ed0*/  LOP3.LUT R66, R64, 0x380, RZ, 0xfc, !PT ;  /* 0x0000038040427812 */ /* 0x000fe400078efcff */
[----:B------:R-:W-:Y:S02]  /*2ee0*/  PRMT R117, RZ, 0x7610, R117 ;  /* 0x00007610ff757816 */ /* 0x000fe40000000075 */
[----:B------:R-:W-:Y:S02]  /*2ef0*/  ISETP.GE.AND P0, PT, R66, UR22, PT ;  /* 0x0000001642007c0c */ /* 0x000fe4000bf06270 */
[C---:B------:R-:W-:Y:S02]  /*2f00*/  LOP3.LUT R66, R64.reuse, 0x3a0, RZ, 0xfc, !PT ;  /* 0x000003a040427812 */ /* 0x040fe400078efcff */
[----:B------:R-:W-:Y:S01]  /*2f10*/  LOP3.LUT R64, R64, 0x3c0, RZ, 0xfc, !PT ;  /* 0x000003c040407812 */ /* 0x000fe200078efcff */
[----:B------:R0:W3:Y:S01]  /*2f20*/  @!P2 LDG.E.U16 R117, [R62.64+0x600] ;  /* 0x0006001e3e75a981 */ /* 0x0000e2000c1e1500 */
[----:B------:R-:W-:-:S02]  /*2f30*/  SHF.L.U32 R118, R98, 0x5, RZ ;  /* 0x0000000562767819 */ /* 0x000fc400000006ff */
[----:B------:R-:W-:Y:S02]  /*2f40*/  ISETP.GE.AND P4, PT, R66, UR22, PT ;  /* 0x0000001642007c0c */ /* 0x000fe4000bf86270 */
[----:B------:R-:W-:Y:S02]  /*2f50*/  ISETP.GE.AND P3, PT, R64, UR22, PT ;  /* 0x0000001640007c0c */ /* 0x000fe4000bf66270 */
[----:B------:R-:W-:Y:S02]  /*2f60*/  LOP3.LUT R64, R118, 0xffffffe0, R17, 0xe2, !PT ;  /* 0xffffffe076407812 */ /* 0x000fe400078ee211 */
[----:B------:R-:W-:Y:S02]  /*2f70*/  PRMT R119, RZ, 0x7610, R119 ;  /* 0x00007610ff777816 */ /* 0x000fe40000000077 */
[----:B------:R-:W-:Y:S02]  /*2f80*/  PRMT R118, RZ, 0x7610, R118 ;  /* 0x00007610ff767816 */ /* 0x000fe40000000076 */
[----:B------:R-:W-:-:S02]  /*2f90*/  PRMT R120, RZ, 0x7610, R120 ;  /* 0x00007610ff787816 */ /* 0x000fc40000000078 */
[----:B------:R-:W-:Y:S01]  /*2fa0*/  PRMT R121, RZ, 0x7610, R121 ;  /* 0x00007610ff797816 */ /* 0x000fe20000000079 */
[----:B------:R0:W4:Y:S01]  /*2fb0*/  @!P1 LDG.E.U16 R119, [R62.64+0x640] ;  /* 0x0006401e3e779981 */ /* 0x000122000c1e1500 */
[----:B------:R-:W-:Y:S02]  /*2fc0*/  PRMT R124, RZ, 0x7610, R124 ;  /* 0x00007610ff7c7816 */ /* 0x000fe4000000007c */
[----:B------:R-:W-:Y:S01]  /*2fd0*/  LOP3.LUT R64, R64, 0x3e0, RZ, 0xfc, !PT ;  /* 0x000003e040407812 */ /* 0x000fe200078efcff */
[----:B------:R0:W4:Y:S04]  /*2fe0*/  @!P6 LDG.E.U16 R118, [R62.64+0x680] ;  /* 0x0006801e3e76e981 */ /* 0x000128000c1e1500 */
[----:B------:R0:W4:Y:S01]  /*2ff0*/  @!P5 LDG.E.U16 R120, [R62.64+0x6c0] ;  /* 0x0006c01e3e78d981 */ /* 0x000122000c1e1500 */
[----:B------:R-:W-:Y:S01]  /*3000*/  ISETP.GE.AND P1, PT, R64, UR22, PT ;  /* 0x0000001640007c0c */ /* 0x000fe2000bf26270 */
[----:B------:R-:W-:-:S02]  /*3010*/  ULDC.64 UR22, c[0x0][0x198] ;  /* 0x0000660000167ab9 */ /* 0x000fc40000000a00 */
[----:B------:R0:W4:Y:S04]  /*3020*/  @!P0 LDG.E.U16 R121, [R62.64+0x700] ;  /* 0x0007001e3e798981 */ /* 0x000128000c1e1500 */
[----:B------:R0:W4:Y:S01]  /*3030*/  @!P4 LDG.E.U16 R124, [R62.64+0x740] ;  /* 0x0007401e3e7cc981 */ /* 0x000122000c1e1500 */
[----:B------:R-:W-:Y:S02]  /*3040*/  PRMT R123, RZ, 0x7610, R123 ;  /* 0x00007610ff7b7816 */ /* 0x000fe4000000007b */
[----:B------:R-:W-:-:S04]  /*3050*/  PRMT R122, RZ, 0x7610, R122 ;  /* 0x00007610ff7a7816 */ /* 0x000fc8000000007a */
[----:B------:R0:W4:Y:S04]  /*3060*/  @!P3 LDG.E.U16 R123, [R62.64+0x780] ;  /* 0x0007801e3e7bb981 */ /* 0x000128000c1e1500 */
[----:B------:R0:W4:Y:S01]  /*3070*/  @!P1 LDG.E.U16 R122, [R62.64+0x7c0] ;  /* 0x0007c01e3e7a9981 */ /* 0x000122000c1e1500 */
[C---:B------:R-:W-:Y:S02]  /*3080*/  LOP3.LUT P0, RZ, R98.reuse, 0x1f, RZ, 0xc0, !PT ;  /* 0x0000001f62ff7812 */ /* 0x040fe4000780c0ff */
[----:B------:R-:W-:Y:S01]  /*3090*/  SHF.L.U32 R208, R98, 0x5, RZ ;  /* 0x0000000562d07819 */ /* 0x000fe200000006ff */
[----:B--2---:R-:W1:Y:S02]  /*30a0*/  R2UR UR42, R61 ;  /* 0x000000003d2a73c2 */ /* 0x004e6400000e0000 */
[----:B-1----:R-:W-:-:S02]  /*30b0*/  FMUL.FTZ R64, R15, UR42 ;  /* 0x0000002a0f407c20 */ /* 0x002fc40008410000 */
[----:B------:R-:W-:Y:S02]  /*30c0*/  FMUL.FTZ R61, R12, UR42 ;  /* 0x0000002a0c3d7c20 */ /* 0x000fe40008410000 */
[----:B------:R-:W-:Y:S02]  /*30d0*/  FMUL.RZ R66, R64, 0.15915493667125701904 ;  /* 0x3e22f98340427820 */ /* 0x000fe4000040c000 */
[----:B0-----:R-:W-:Y:S02]  /*30e0*/  FMUL.RZ R62, R61, 0.15915493667125701904 ;  /* 0x3e22f9833d3e7820 */ /* 0x001fe4000040c000 */
[----:B------:R-:W-:Y:S02]  /*30f0*/  FMUL.FTZ R64, R14, UR42 ;  /* 0x0000002a0e407c20 */ /* 0x000fe40008410000 */
[----:B------:R-:W-:Y:S02]  /*3100*/  FMUL.FTZ R61, R11, UR42 ;  /* 0x0000002a0b3d7c20 */ /* 0x000fe40008410000 */
[----:B------:R-:W-:-:S02]  /*3110*/  FMUL.RZ R125, R64, 0.15915493667125701904 ;  /* 0x3e22f983407d7820 */ /* 0x000fc4000040c000 */
[----:B------:R-:W-:Y:S02]  /*3120*/  FMUL.RZ R63, R61, 0.15915493667125701904 ;  /* 0x3e22f9833d3f7820 */ /* 0x000fe4000040c000 */
[----:B------:R-:W-:Y:S01]  /*3130*/  FMUL.FTZ R61, R10, UR42 ;  /* 0x0000002a0a3d7c20 */ /* 0x000fe20008410000 */
[----:B------:R-:W-:Y:S08]  /*3140*/  MUFU.SIN R185, R125 ;  /* 0x0000007d00b97308 */ /* 0x000ff00000000400 */
[----:B------:R0:W-:Y:S01]  /*3150*/  MUFU.COS R186, R125 ;  /* 0x0000007d00ba7308 */ /* 0x0001e20000000000 */
[----:B------:R-:W-:-:S02]  /*3160*/  FMUL.FTZ R64, R13, UR42 ;  /* 0x0000002a0d407c20 */ /* 0x000fc40008410000 */
[----:B0-----:R-:W-:Y:S01]  /*3170*/  FMUL.RZ R125, R61, 0.15915493667125701904 ;  /* 0x3e22f9833d7d7820 */ /* 0x001fe2000040c000 */
[----:B------:R-:W-:-:S04]  /*3180*/  MOV R61, UR33 ;  /* 0x00000021003d7c02 */ /* 0x000fc80008000f00 */
[----:B------:R-:W-:Y:S01]  /*3190*/  ISETP.LT.OR P0, PT, R61, 0x2, P0 ;  /* 0x000000023d00780c */ /* 0x000fe20000701670 */
[----:B------:R-:W-:Y:S01]  /*31a0*/  FMUL.RZ R64, R64, 0.15915493667125701904 ;  /* 0x3e22f98340407820 */ /* 0x000fe2000040c000 */
[----:B------:R-:W-:Y:S01]  /*31b0*/  MUFU.SIN R181, R62 ;  /* 0x0000003e00b57308 */ /* 0x000fe20000000400 */
[----:B------:R-:W0:Y:S01]  /*31c0*/  R2UR UR41, R60 ;  /* 0x000000003c2973c2 */ /* 0x000e2200000e0000 */
[----:B------:R-:W-:-:S06]  /*31d0*/  FMUL.FTZ R61, R9, UR42 ;  /* 0x0000002a093d7c20 */ /* 0x000fcc0008410000 */
[----:B------:R1:W-:Y:S08]  /*31e0*/  MUFU.COS R182, R62 ;  /* 0x0000003e00b67308 */ /* 0x0003f00000000000 */
[----:B------:R-:W-:Y:S01]  /*31f0*/  MUFU.SIN R187, R66 ;  /* 0x0000004200bb7308 */ /* 0x000fe20000000400 */
[----:B-1----:R-:W-:-:S07]  /*3200*/  LOP3.LUT R62, R208, 0xfffffc00, RZ, 0xc0, !PT ;  /* 0xfffffc00d03e7812 */ /* 0x002fce00078ec0ff */
[----:B------:R1:W-:Y:S01]  /*3210*/  MUFU.COS R188, R66 ;  /* 0x0000004200bc7308 */ /* 0x0003e20000000000 */
[----:B------:R-:W-:-:S07]  /*3220*/  IADD3 R133, R62, R97, RZ ;  /* 0x000000613e857210 */ /* 0x000fce0007ffe0ff */
[----:B------:R-:W-:Y:S01]  /*3230*/  MUFU.SIN R179, R63 ;  /* 0x0000003f00b37308 */ /* 0x000fe20000000400 */
[----:B-1----:R-:W-:-:S07]  /*3240*/  MOV R66, UR33 ;  /* 0x0000002100427c02 */ /* 0x002fce0008000f00 */
[----:B------:R1:W-:Y:S01]  /*3250*/  MUFU.COS R180, R63 ;  /* 0x0000003f00b47308 */ /* 0x0003e20000000000 */
[----:B------:R-:W-:Y:S01]  /*3260*/  @!P0 IADD3 R66, R66, -0x2, RZ ;  /* 0xfffffffe42428810 */ /* 0x000fe20007ffe0ff */
[----:B-1----:R-:W-:-:S06]  /*3270*/  FMUL.FTZ R63, R8, UR42 ;  /* 0x0000002a083f7c20 */ /* 0x002fcc0008410000 */
[----:B------:R-:W-:Y:S01]  /*3280*/  MUFU.SIN R183, R64 ;  /* 0x0000004000b77308 */ /* 0x000fe20000000400 */
[----:B------:R-:W-:-:S07]  /*3290*/  IADD3 R126, R133, 0x20, RZ ;  /* 0x00000020857e7810 */ /* 0x000fce0007ffe0ff */
[----:B------:R1:W-:Y:S01]  /*32a0*/  MUFU.COS R184, R64 ;  /* 0x0000004000b87308 */ /* 0x0003e20000000000 */
[----:B------:R-:W-:-:S07]  /*32b0*/  IADD3 R128, R133, 0x40, RZ ;  /* 0x0000004085807810 */ /* 0x000fce0007ffe0ff */
[----:B------:R-:W-:Y:S01]  /*32c0*/  MUFU.SIN R177, R125 ;  /* 0x0000007d00b17308 */ /* 0x000fe20000000400 */
[----:B-1----:R-:W-:Y:S01]  /*32d0*/  FMUL.RZ R64, R61, 0.15915493667125701904 ;  /* 0x3e22f9833d407820 */ /* 0x002fe2000040c000 */
[----:B------:R-:W-:-:S06]  /*32e0*/  MOV R61, c[0x0][0x16c] ;  /* 0x00005b00003d7a02 */ /* 0x000fcc0000000f00 */
[----:B------:R1:W-:Y:S01]  /*32f0*/  MUFU.COS R178, R125 ;  /* 0x0000007d00b27308 */ /* 0x0003e20000000000 */
[----:B------:R-:W-:Y:S01]  /*3300*/  @!P0 IMAD R66, R66, R61, UR7 ;  /* 0x0000000742428e24 */ /* 0x000fe2000f8e023d */
[----:B------:R-:W-:Y:S01]  /*3310*/  IADD3 R140, R133, 0x100, RZ ;  /* 0x00000100858c7810 */ /* 0x000fe20007ffe0ff */
[----:B------:R-:W-:Y:S01]  /*3320*/  UIMAD UR40, UR17, UR22, URZ ;  /* 0x00000016112872a4 */ /* 0x000fe2000f8e023f */
[----:B-1----:R-:W-:Y:S02]  /*3330*/  FMUL.RZ R125, R63, 0.15915493667125701904 ;  /* 0x3e22f9833f7d7820 */ /* 0x002fe4000040c000 */
[----:B------:R-:W-:Y:S02]  /*3340*/  FMUL.FTZ R63, R7, UR42 ;  /* 0x0000002a073f7c20 */ /* 0x000fe40008410000 */
[----:B------:R-:W-:Y:S01]  /*3350*/  MUFU.SIN R175, R64 ;  /* 0x0000004000af7308 */ /* 0x000fe20000000400 */
[C---:B------:R-:W-:Y:S02]  /*3360*/  LEA.HI.SX32 R61, R133.reuse, R133, 0x1b ;  /* 0x00000085853d7211 */ /* 0x040fe400078fdaff */
[----:B------:R-:W-:-:S02]  /*3370*/  IADD3 R160, R133, 0x1e0, RZ ;  /* 0x000001e085a07810 */ /* 0x000fc40007ffe0ff */
[----:B------:R-:W-:-:S03]  /*3380*/  IADD3 R162, R133, 0x200, RZ ;  /* 0x0000020085a27810 */ /* 0x000fc60007ffe0ff */
[----:B------:R1:W-:Y:S01]  /*3390*/  MUFU.COS R176, R64 ;  /* 0x0000004000b07308 */ /* 0x0003e20000000000 */
[-C--:B------:R-:W-:Y:S01]  /*33a0*/  LEA.HI.SX32 R141, R128, R133.reuse, 0x1b ;  /* 0x00000085808d7211 */ /* 0x080fe200078fdaff */
[----:B------:R-:W-:Y:S01]  /*33b0*/  UIMAD.WIDE.U32 UR20, UR16, UR22, URZ ;  /* 0x00000016101472a5 */ /* 0x000fe2000f8e003f */
[----:B------:R-:W-:Y:S01]  /*33c0*/  LEA.HI.SX32 R147, R140, R133, 0x1b ;  /* 0x000000858c937211 */ /* 0x000fe200078fdaff */
[----:B------:R-:W-:-:S04]  /*33d0*/  UIMAD UR40, UR16, UR23, UR40 ;  /* 0x00000017102872a4 */ /* 0x000fc8000f8e0228 */
[----:B------:R-:W-:Y:S01]  /*33e0*/  MUFU.SIN R173, R125 ;  /* 0x0000007d00ad7308 */ /* 0x000fe20000000400 */
[----:B-1----:R-:W-:Y:S01]  /*33f0*/  FMUL.RZ R64, R63, 0.15915493667125701904 ;  /* 0x3e22f9833f407820 */ /* 0x002fe2000040c000 */
[----:B------:R-:W-:Y:S01]  /*3400*/  LEA.HI.SX32 R140, R160, R133, 0x1b ;  /* 0x00000085a08c7211 */ /* 0x000fe200078fdaff */
[----:B------:R-:W-:-:S05]  /*3410*/  ULDC.64 UR22, c[0x0][0x1a0] ;  /* 0x0000680000167ab9 */ /* 0x000fca0000000a00 */
[----:B------:R1:W-:Y:S01]  /*3420*/  MUFU.COS R174, R125 ;  /* 0x0000007d00ae7308 */ /* 0x0003e20000000000 */
[-C--:B------:R-:W-:Y:S02]  /*3430*/  LEA.HI.SX32 R139, R162, R133.reuse, 0x1b ;  /* 0x00000085a28b7211 */ /* 0x080fe400078fdaff */
[----:B------:R-:W-:Y:S02]  /*3440*/  SHF.L.U32 R162, R141, 0x1, RZ ;  /* 0x000000018da27819 */ /* 0x000fe400000006ff */
[----:B-1----:R-:W-:-:S03]  /*3450*/  LEA.HI.SX32 R125, R126, R133, 0x1b ;  /* 0x000000857e7d7211 */ /* 0x002fc600078fdaff */
[----:B------:R-:W-:Y:S01]  /*3460*/  MUFU.SIN R171, R64 ;  /* 0x0000004000ab7308 */ /* 0x000fe20000000400 */
[----:B------:R-:W-:-:S07]  /*3470*/  SHF.L.U32 R160, R125, 0x1, RZ ;  /* 0x000000017da07819 */ /* 0x000fce00000006ff */
[----:B------:R1:W-:Y:S01]  /*3480*/  MUFU.COS R172, R64 ;  /* 0x0000004000ac7308 */ /* 0x0003e20000000000 */
[----:B------:R-:W-:Y:S02]  /*3490*/  UIADD3 UR21, UR21, UR40, URZ ;  /* 0x0000002815157290 */ /* 0x000fe4000fffe03f */
[----:B------:R-:W-:Y:S01]  /*34a0*/  UIMAD UR39, UR39, UR22, URZ ;  /* 0x00000016272772a4 */ /* 0x000fe2000f8e023f */
[----:B-1----:R-:W-:Y:S02]  /*34b0*/  SHF.L.U32 R64, R61, 0x1, RZ ;  /* 0x000000013d407819 */ /* 0x002fe400000006ff */
[----:B------:R-:W-:-:S03]  /*34c0*/  IADD3 R130, R133, 0x60, RZ ;  /* 0x0000006085827810 */ /* 0x000fc60007ffe0ff */
[----:B---3--:R1:W-:Y:S01]  /*34d0*/  STS.U16 [R64], R101 ;  /* 0x0000006540007388 */ /* 0x0083e20000000400 */
[----:B------:R-:W-:Y:S01]  /*34e0*/  IADD3 R132, R133, 0x80, RZ ;  /* 0x0000008085847810 */ /* 0x000fe20007ffe0ff */
[----:B------:R-:W-:Y:S02]  /*34f0*/  FMUL.FTZ R125, R2, UR42 ;  /* 0x0000002a027d7c20 */ /* 0x000fe40008410000 */
[----:B----4-:R-:W-:Y:S01]  /*3500*/  STS.U16 [R160+0x40], R99 ;  /* 0x00004063a0007388 */ /* 0x010fe20000000400 */
[----:B------:R-:W-:Y:S02]  /*3510*/  UIMAD UR39, UR7, UR23, UR39 ;  /* 0x00000017072772a4 */ /* 0x000fe4000f8e0227 */
[----:B------:R-:W-:Y:S01]  /*3520*/  UIMAD.WIDE.U32 UR20, UR7, UR22, UR20 ;  /* 0x00000016071472a5 */ /* 0x000fe2000f8e0014 */
[----:B------:R0:W-:Y:S01]  /*3530*/  STS.U16 [R162+0x80], R69 ;  /* 0x00008045a2007388 */ /* 0x0001e20000000400 */
[-C--:B------:R-:W-:Y:S01]  /*3540*/  LEA.HI.SX32 R142, R130, R133.reuse, 0x1b ;  /* 0x00000085828e7211 */ /* 0x080fe200078fdaff */
[----:B------:R-:W-:Y:S01]  /*3550*/  ULDC.64 UR22, c[0x0][0x228] ;  /* 0x00008a0000167ab9 */ /* 0x000fe20000000a00 */
[----:B------:R-:W-:Y:S01]  /*3560*/  LEA.HI.SX32 R143, R132, R133, 0x1b ;  /* 0x00000085848f7211 */ /* 0x000fe200078fdaff */
[----:B-1----:R-:W-:Y:S01]  /*3570*/  FMUL.RZ R64, R125, 0.15915493667125701904 ;  /* 0x3e22f9837d407820 */ /* 0x002fe2000040c000 */
[----:B------:R-:W-:Y:S01]  /*3580*/  UIADD3 UR21, UR21, UR39, URZ ;  /* 0x0000002715157290 */ /* 0x000fe2000fffe03f */
[----:B0-----:R-:W-:Y:S01]  /*3590*/  MOV R69, UR41 ;  /* 0x0000002900457c02 */ /* 0x001fe20008000f00 */
[----:B------:R-:W-:Y:S01]  /*35a0*/  ULEA UR22, UP0, UR20, UR22, 0x3 ;  /* 0x0000001614167291 */ /* 0x000fe2000f80183f */
[----:B------:R-:W-:-:S03]  /*35b0*/  SHF.L.U32 R142, R142, 0x1, RZ ;  /* 0x000000018e8e7819 */ /* 0x000fc600000006ff */
[----:B------:R-:W-:Y:S01]  /*35c0*/  FMUL.FTZ R69, R69, 1.4426950216293334961 ;  /* 0x3fb8aa3b45457820 */ /* 0x000fe20000410000 */
[----:B------:R-:W-:Y:S01]  /*35d0*/  SHF.L.U32 R143, R143, 0x1, RZ ;  /* 0x000000018f8f7819 */ /* 0x000fe200000006ff */
[----:B------:R-:W-:Y:S01]  /*35e0*/  MUFU.SIN R161, R64 ;  /* 0x0000004000a17308 */ /* 0x000fe20000000400 */
[----:B------:R-:W-:Y:S01]  /*35f0*/  ULEA.HI.X UR23, UR20, UR23, UR21, 0x3, UP0 ;  /* 0x0000001714177291 */ /* 0x000fe200080f1c15 */
[----:B------:R0:W-:Y:S06]  /*3600*/  STS.U16 [R142+0xc0], R65 ;  /* 0x0000c0418e007388 */ /* 0x0001ec0000000400 */
[----:B------:R1:W-:Y:S01]  /*3610*/  MUFU.COS R162, R64 ;  /* 0x0000004000a27308 */ /* 0x0003e20000000000 */
[----:B------:R2:W-:Y:S01]  /*3620*/  STS.U16 [R143+0x100], R68 ;  /* 0x000100448f007388 */ /* 0x0005e20000000400 */
[----:B0-----:R-:W-:Y:S01]  /*3630*/  MOV R65, UR23 ;  /* 0x0000001700417c02 */ /* 0x001fe20008000f00 */
[----:B-1----:R-:W-:-:S05]  /*3640*/  FMUL.FTZ R64, R15, R69 ;  /* 0x000000450f407220 */ /* 0x002fca0000410000 */
[----:B--2---:R0:W-:Y:S02]  /*3650*/  MUFU.EX2 R68, R64 ;  /* 0x0000004000447308 */ /* 0x0041e40000000800 */
[----:B0-----:R-:W-:-:S06]  /*3660*/  MOV R64, UR22 ;  /* 0x0000001600407c02 */ /* 0x001fcc0008000f00 */
[----:B------:R-:W2:Y:S01]  /*3670*/  LDG.E.64 R64, [R64.64] ;  /* 0x0000001e40407981 */ /* 0x000ea2000c1e1b00 */
        /* <DEDUP_REMOVED lines=8> */
[-C--:B------:R-:W-:Y:S02]  /*3700*/  LEA.HI.SX32 R146, R138, R133.reuse, 0x1b ;  /* 0x000000858a927211 */ /* 0x080fe400078fdaff */
[C---:B------:R-:W-:Y:S02]  /*3710*/  IADD3 R154, R133.reuse, 0x180, RZ ;  /* 0x00000180859a7810 */ /* 0x040fe40007ffe0ff */
[----:B------:R-:W-:Y:S02]  /*3720*/  IADD3 R156, R133, 0x1a0, RZ ;  /* 0x000001a0859c7810 */ /* 0x000fe40007ffe0ff */
[----:B------:R-:W-:-:S02]  /*3730*/  LEA.HI.SX32 R148, R148, R133, 0x1b ;  /* 0x0000008594947211 */ /* 0x000fc400078fdaff */
[----:B------:R-:W-:Y:S02]  /*3740*/  SHF.L.U32 R144, R144, 0x1, RZ ;  /* 0x0000000190907819 */ /* 0x000fe400000006ff */
[----:B------:R-:W-:Y:S02]  /*3750*/  IADD3 R158, R133, 0x1c0, RZ ;  /* 0x000001c0859e7810 */ /* 0x000fe40007ffe0ff */
[-C--:B------:R-:W-:Y:S02]  /*3760*/  LEA.HI.SX32 R150, R150, R133.reuse, 0x1b ;  /* 0x0000008596967211 */ /* 0x080fe400078fdaff */
[----:B------:R-:W-:Y:S01]  /*3770*/  SHF.L.U32 R145, R145, 0x1, RZ ;  /* 0x0000000191917819 */ /* 0x000fe200000006ff */
[----:B------:R-:W-:Y:S01]  /*3780*/  FMUL.FTZ R63, R6, UR42 ;  /* 0x0000002a063f7c20 */ /* 0x000fe20008410000 */
[----:B------:R-:W-:Y:S02]  /*3790*/  LEA.HI.SX32 R152, R152, R133, 0x1b ;  /* 0x0000008598987211 */ /* 0x000fe400078fdaff */
[----:B------:R-:W-:-:S02]  /*37a0*/  SHF.L.U32 R99, R146, 0x1, RZ ;  /* 0x0000000192637819 */ /* 0x000fc400000006ff */
[-C--:B------:R-:W-:Y:S02]  /*37b0*/  LEA.HI.SX32 R154, R154, R133.reuse, 0x1b ;  /* 0x000000859a9a7211 */ /* 0x080fe400078fdaff */
[----:B------:R-:W-:Y:S01]  /*37c0*/  SHF.L.U32 R147, R147, 0x1, RZ ;  /* 0x0000000193937819 */ /* 0x000fe200000006ff */
[----:B------:R0:W-:Y:S01]  /*37d0*/  STS.U16 [R144+0x140], R105 ;  /* 0x0001406990007388 */ /* 0x0001e20000000400 */
[-C--:B------:R-:W-:Y:S02]  /*37e0*/  LEA.HI.SX32 R156, R156, R133.reuse, 0x1b ;  /* 0x000000859c9c7211 */ /* 0x080fe400078fdaff */
[----:B------:R-:W-:Y:S01]  /*37f0*/  SHF.L.U32 R148, R148, 0x1, RZ ;  /* 0x0000000194947819 */ /* 0x000fe200000006ff */
[----:B------:R-:W-:Y:S01]  /*3800*/  FMUL.FTZ R61, R5, UR42 ;  /* 0x0000002a053d7c20 */ /* 0x000fe20008410000 */
[----:B------:R-:W-:Y:S01]  /*3810*/  LEA.HI.SX32 R158, R158, R133, 0x1b ;  /* 0x000000859e9e7211 */ /* 0x000fe200078fdaff */
[----:B------:R-:W-:Y:S01]  /*3820*/  STS.U16 [R145+0x180], R106 ;  /* 0x0001806a91007388 */ /* 0x000fe20000000400 */
[----:B------:R-:W-:Y:S01]  /*3830*/  SHF.L.U32 R101, R150, 0x1, RZ ;  /* 0x0000000196657819 */ /* 0x000fe200000006ff */
[----:B------:R-:W-:Y:S01]  /*3840*/  FMUL.RZ R63, R63, 0.15915493667125701904 ;  /* 0x3e22f9833f3f7820 */ /* 0x000fe2000040c000 */
[----:B------:R-:W-:Y:S01]  /*3850*/  SHF.L.U32 R152, R152, 0x1, RZ ;  /* 0x0000000198987819 */ /* 0x000fe200000006ff */
[----:B------:R1:W-:Y:S01]  /*3860*/  STS.U16 [R99+0x1c0], R104 ;  /* 0x0001c06863007388 */ /* 0x0003e20000000400 */
[----:B------:R-:W-:-:S02]  /*3870*/  IADD3 R164, R133, 0x220, RZ ;  /* 0x0000022085a47810 */ /* 0x000fc40007ffe0ff */
[----:B------:R-:W-:Y:S01]  /*3880*/  SHF.L.U32 R154, R154, 0x1, RZ ;  /* 0x000000019a9a7819 */ /* 0x000fe200000006ff */
[----:B------:R-:W-:Y:S01]  /*3890*/  STS.U16 [R147+0x200], R70 ;  /* 0x0002004693007388 */ /* 0x000fe20000000400 */
[C---:B------:R-:W-:Y:S02]  /*38a0*/  IADD3 R166, R133.reuse, 0x240, RZ ;  /* 0x0000024085a67810 */ /* 0x040fe40007ffe0ff */
[----:B------:R-:W-:Y:S01]  /*38b0*/  IADD3 R204, R133, 0x300, RZ ;  /* 0x0000030085cc7810 */ /* 0x000fe20007ffe0ff */
[----:B------:R-:W-:Y:S01]  /*38c0*/  STS.U16 [R148+0x240], R71 ;  /* 0x0002404794007388 */ /* 0x000fe20000000400 */
[----:B0-----:R-:W-:Y:S01]  /*38d0*/  SHF.L.U32 R105, R156, 0x1, RZ ;  /* 0x000000019c697819 */ /* 0x001fe200000006ff */
[----:B------:R-:W-:Y:S01]  /*38e0*/  FMUL.RZ R126, R61, 0.15915493667125701904 ;  /* 0x3e22f9833d7e7820 */ /* 0x000fe2000040c000 */
[C---:B------:R-:W-:Y:S01]  /*38f0*/  IADD3 R190, R133.reuse, 0x260, RZ ;  /* 0x0000026085be7810 */ /* 0x040fe20007ffe0ff */
[----:B------:R-:W-:Y:S01]  /*3900*/  STS.U16 [R101+0x280], R108 ;  /* 0x0002806c65007388 */ /* 0x000fe20000000400 */
[----:B------:R-:W-:Y:S01]  /*3910*/  SHF.L.U32 R158, R158, 0x1, RZ ;  /* 0x000000019e9e7819 */ /* 0x000fe200000006ff */
[----:B------:R-:W-:Y:S01]  /*3920*/  MUFU.SIN R169, R63 ;  /* 0x0000003f00a97308 */ /* 0x000fe20000000400 */
[C---:B------:R-:W-:Y:S01]  /*3930*/  IADD3 R192, R133.reuse, 0x280, RZ ;  /* 0x0000028085c07810 */ /* 0x040fe20007ffe0ff */
[----:B------:R-:W-:Y:S01]  /*3940*/  FMUL.FTZ R61, R4, UR42 ;  /* 0x0000002a043d7c20 */ /* 0x000fe20008410000 */
[----:B------:R-:W-:Y:S01]  /*3950*/  SHF.L.U32 R141, R140, 0x1, RZ ;  /* 0x000000018c8d7819 */ /* 0x000fe200000006ff */
[----:B------:R-:W-:Y:S01]  /*3960*/  STS.U16 [R152+0x2c0], R107 ;  /* 0x0002c06b98007388 */ /* 0x000fe20000000400 */
[----:B------:R-:W-:-:S02]  /*3970*/  IADD3 R194, R133, 0x2a0, RZ ;  /* 0x000002a085c27810 */ /* 0x000fc40007ffe0ff */
[-C--:B------:R-:W-:Y:S01]  /*3980*/  LEA.HI.SX32 R136, R164, R133.reuse, 0x1b ;  /* 0x00000085a4887211 */ /* 0x080fe200078fdaff */
[----:B------:R0:W-:Y:S01]  /*3990*/  MUFU.COS R170, R63 ;  /* 0x0000003f00aa7308 */ /* 0x0001e20000000000 */
[C---:B------:R-:W-:Y:S01]  /*39a0*/  IADD3 R196, R133.reuse, 0x2c0, RZ ;  /* 0x000002c085c47810 */ /* 0x040fe20007ffe0ff */
[----:B------:R-:W-:Y:S01]  /*39b0*/  STS.U16 [R154+0x300], R67 ;  /* 0x000300439a007388 */ /* 0x000fe20000000400 */
[-C--:B------:R-:W-:Y:S02]  /*39c0*/  LEA.HI.SX32 R137, R166, R133.reuse, 0x1b ;  /* 0x00000085a6897211 */ /* 0x080fe400078fdaff */
[----:B------:R-:W-:Y:S01]  /*39d0*/  IADD3 R202, R133, 0x2e0, RZ ;  /* 0x000002e085ca7810 */ /* 0x000fe20007ffe0ff */
[----:B------:R-:W-:Y:S01]  /*39e0*/  STS.U16 [R105+0x340], R100 ;  /* 0x0003406469007388 */ /* 0x000fe20000000400 */
[-C--:B------:R-:W-:Y:S02]  /*39f0*/  LEA.HI.SX32 R138, R190, R133.reuse, 0x1b ;  /* 0x00000085be8a7211 */ /* 0x080fe400078fdaff */
[-C--:B0-----:R-:W-:Y:S01]  /*3a00*/  LEA.HI.SX32 R63, R204, R133.reuse, 0x1b ;  /* 0x00000085cc3f7211 */ /* 0x081fe200078fdaff */
[----:B------:R-:W-:Y:S01]  /*3a10*/  STS.U16 [R158+0x380], R103 ;  /* 0x000380679e007388 */ /* 0x000fe20000000400 */
[-C--:B------:R-:W-:Y:S01]  /*3a20*/  LEA.HI.SX32 R134, R192, R133.reuse, 0x1b ;  /* 0x00000085c0867211 */ /* 0x080fe200078fdaff */
[----:B------:R-:W-:Y:S01]  /*3a30*/  FMUL.RZ R151, R61, 0.15915493667125701904 ;  /* 0x3e22f9833d977820 */ /* 0x000fe2000040c000 */
[----:B-1----:R-:W-:Y:S01]  /*3a40*/  SHF.L.U32 R104, R139, 0x1, RZ ;  /* 0x000000018b687819 */ /* 0x002fe200000006ff */
[----:B------:R0:W-:Y:S01]  /*3a50*/  STS.U16 [R141+0x3c0], R102 ;  /* 0x0003c0668d007388 */ /* 0x0001e20000000400 */
[----:B------:R-:W-:-:S02]  /*3a60*/  LEA.HI.SX32 R135, R194, R133, 0x1b ;  /* 0x00000085c2877211 */ /* 0x000fc400078fdaff */
[----:B------:R-:W-:Y:S02]  /*3a70*/  SHF.L.U32 R136, R136, 0x1, RZ ;  /* 0x0000000188887819 */ /* 0x000fe400000006ff */
[-C--:B------:R-:W-:Y:S02]  /*3a80*/  LEA.HI.SX32 R61, R196, R133.reuse, 0x1b ;  /* 0x00000085c43d7211 */ /* 0x080fe400078fdaff */
[----:B------:R-:W-:Y:S02]  /*3a90*/  SHF.L.U32 R137, R137, 0x1, RZ ;  /* 0x0000000189897819 */ /* 0x000fe400000006ff */
[----:B------:R-:W-:Y:S02]  /*3aa0*/  LEA.HI.SX32 R127, R202, R133, 0x1b ;  /* 0x00000085ca7f7211 */ /* 0x000fe400078fdaff */
[----:B0-----:R-:W-:Y:S01]  /*3ab0*/  SHF.L.U32 R102, R63, 0x1, RZ ;  /* 0x000000013f667819 */ /* 0x001fe200000006ff */
[----:B------:R-:W-:Y:S01]  /*3ac0*/  FMUL.FTZ R63, R8, R69 ;  /* 0x00000045083f7220 */ /* 0x000fe20000410000 */
[----:B------:R-:W-:Y:S01]  /*3ad0*/  SHF.L.U32 R107, R138, 0x1, RZ ;  /* 0x000000018a6b7819 */ /* 0x000fe200000006ff */
[----:B------:R-:W-:Y:S01]  /*3ae0*/  STS.U16 [R104+0x400], R109 ;  /* 0x0004006d68007388 */ /* 0x000fe20000000400 */
[----:B------:R-:W-:-:S02]  /*3af0*/  SHF.L.U32 R134, R134, 0x1, RZ ;  /* 0x0000000186867819 */ /* 0x000fc400000006ff */
[----:B------:R-:W-:Y:S01]  /*3b00*/  SHF.L.U32 R135, R135, 0x1, RZ ;  /* 0x0000000187877819 */ /* 0x000fe200000006ff */
[----:B------:R-:W-:Y:S01]  /*3b10*/  STS.U16 [R136+0x440], R111 ;  /* 0x0004406f88007388 */ /* 0x000fe20000000400 */
[----:B------:R-:W-:Y:S02]  /*3b20*/  SHF.L.U32 R103, R61, 0x1, RZ ;  /* 0x000000013d677819 */ /* 0x000fe400000006ff */
[----:B------:R-:W-:Y:S01]  /*3b30*/  SHF.L.U32 R100, R127, 0x1, RZ ;  /* 0x000000017f647819 */ /* 0x000fe200000006ff */
[----:B------:R-:W-:Y:S01]  /*3b40*/  STS.U16 [R137+0x480], R110 ;  /* 0x0004806e89007388 */ /* 0x000fe20000000400 */
[----:B------:R-:W0:Y:S03]  /*3b50*/  MUFU.EX2 R63, R63 ;  /* 0x0000003f003f7308 */ /* 0x000e260000000800 */
[----:B------:R-:W-:Y:S01]  /*3b60*/  STS.U16 [R107+0x4c0], R114 ;  /* 0x0004c0726b007388 */ /* 0x000fe20000000400 */
[----:B------:R-:W-:-:S03]  /*3b70*/  FMUL.FTZ R99, R14, R69 ;  /* 0x000000450e637220 */ /* 0x000fc60000410000 */
[----:B------:R-:W-:Y:S04]  /*3b80*/  STS.U16 [R134+0x500], R113 ;  /* 0x0005007186007388 */ /* 0x000fe80000000400 */
[----:B------:R-:W-:Y:S04]  /*3b90*/  STS.U16 [R135+0x540], R112 ;  /* 0x0005407087007388 */ /* 0x000fe80000000400 */
[----:B------:R-:W-:Y:S04]  /*3ba0*/  STS.U16 [R103+0x580], R116 ;  /* 0x0005807467007388 */ /* 0x000fe80000000400 */
[----:B------:R1:W-:Y:S01]  /*3bb0*/  STS.U16 [R100+0x5c0], R115 ;  /* 0x0005c07364007388 */ /* 0x0003e20000000400 */
[----:B------:R-:W3:Y:S01]  /*3bc0*/  MUFU.EX2 R99, R99 ;  /* 0x0000006300637308 */ /* 0x000ee20000000800 */
[----:B------:R-:W-:-:S02]  /*3bd0*/  FMUL.FTZ R61, R9, R69 ;  /* 0x00000045093d7220 */ /* 0x000fc40000410000 */
[-C--:B-1----:R-:W-:Y:S02]  /*3be0*/  FMUL.FTZ R100, R7, R69.reuse ;  /* 0x0000004507647220 */ /* 0x082fe40000410000 */
[----:B------:R-:W-:-:S04]  /*3bf0*/  FMUL.FTZ R67, R10, R69 ;  /* 0x000000450a437220 */ /* 0x000fc80000410000 */
[----:B------:R-:W1:Y:S01]  /*3c00*/  MUFU.EX2 R100, R100 ;  /* 0x0000006400647308 */ /* 0x000e620000000800 */
[C---:B0-----:R-:W-:Y:S02]  /*3c10*/  FMUL.FTZ R174, R63.reuse, R174 ;  /* 0x000000ae3fae7220 */ /* 0x041fe40000410000 */
[----:B------:R-:W-:Y:S01]  /*3c20*/  FMUL.FTZ R173, R63, R173 ;  /* 0x000000ad3fad7220 */ /* 0x000fe20000410000 */
[----:B------:R-:W-:Y:S01]  /*3c30*/  HADD2.F32 R63, -RZ, R93.H0_H0 ;  /* 0x2000005dff3f7230 */ /* 0x000fe20000004100 */
[C---:B------:R-:W-:Y:S02]  /*3c40*/  FMUL.FTZ R188, R68.reuse, R188 ;  /* 0x000000bc44bc7220 */ /* 0x040fe40000410000 */
[----:B------:R-:W-:Y:S01]  /*3c50*/  FMUL.FTZ R187, R68, R187 ;  /* 0x000000bb44bb7220 */ /* 0x000fe20000410000 */
[----:B------:R-:W0:Y:S01]  /*3c60*/  MUFU.EX2 R61, R61 ;  /* 0x0000003d003d7308 */ /* 0x000e220000000800 */
[-C--:B------:R-:W-:Y:S02]  /*3c70*/  FMUL.FTZ R68, R5, R69.reuse ;  /* 0x0000004505447220 */ /* 0x080fe40000410000 */
[----:B------:R-:W-:-:S02]  /*3c80*/  FMUL.FTZ R101, R11, R69 ;  /* 0x000000450b657220 */ /* 0x000fc40000410000 */
[----:B------:R-:W-:-:S03]  /*3c90*/  FMUL.FTZ R70, R13, R69 ;  /* 0x000000450d467220 */ /* 0x000fc60000410000 */
[----:B------:R-:W4:Y:S01]  /*3ca0*/  MUFU.EX2 R67, R67 ;  /* 0x0000004300437308 */ /* 0x000f220000000800 */
[----:B------:R-:W-:Y:S02]  /*3cb0*/  FMUL.FTZ R224, R16, R63 ;  /* 0x0000003f10e07220 */ /* 0x000fe40000410000 */
[C---:B---3--:R-:W-:Y:S02]  /*3cc0*/  FMUL.FTZ R186, R99.reuse, R186 ;  /* 0x000000ba63ba7220 */ /* 0x048fe40000410000 */
[----:B------:R-:W-:-:S03]  /*3cd0*/  FMUL.FTZ R185, R99, R185 ;  /* 0x000000b963b97220 */ /* 0x000fc60000410000 */
[----:B------:R-:W-:Y:S01]  /*3ce0*/  MUFU.SIN R167, R126 ;  /* 0x0000007e00a77308 */ /* 0x000fe20000000400 */
[C---:B-1----:R-:W-:Y:S02]  /*3cf0*/  FMUL.FTZ R172, R100.reuse, R172 ;  /* 0x000000ac64ac7220 */ /* 0x042fe40000410000 */
[----:B------:R-:W-:Y:S01]  /*3d00*/  FMUL.FTZ R171, R100, R171 ;  /* 0x000000ab64ab7220 */ /* 0x000fe20000410000 */
[----:B------:R-:W-:Y:S01]  /*3d10*/  HADD2.F32 R100, -RZ, R92.H0_H0 ;  /* 0x2000005cff647230 */ /* 0x000fe20000004100 */
[----:B------:R-:W-:-:S03]  /*3d20*/  FMUL.FTZ R99, R224, R187 ;  /* 0x000000bbe0637220 */ /* 0x000fc60000410000 */
[----:B------:R1:W-:Y:S01]  /*3d30*/  MUFU.COS R168, R126 ;  /* 0x0000007e00a87308 */ /* 0x0003e20000000000 */
[----:B------:R-:W-:-:S07]  /*3d40*/  FMUL.FTZ R63, RZ, R187 ;  /* 0x000000bbff3f7220 */ /* 0x000fce0000410000 */
[----:B------:R-:W3:Y:S01]  /*3d50*/  MUFU.EX2 R68, R68 ;  /* 0x0000004400447308 */ /* 0x000ee20000000800 */
[----:B------:R-:W-:-:S07]  /*3d60*/  FFMA.FTZ R99, RZ, R188, R99 ;  /* 0x000000bcff637223 */ /* 0x000fce0000010063 */
[----:B------:R-:W1:Y:S01]  /*3d70*/  MUFU.EX2 R101, R101 ;  /* 0x0000006500657308 */ /* 0x000e620000000800 */
[----:B0-----:R-:W-:-:S07]  /*3d80*/  FMUL.FTZ R176, R61, R176 ;  /* 0x000000b03db07220 */ /* 0x001fce0000410000 */
[----:B------:R-:W0:Y:S01]  /*3d90*/  MUFU.EX2 R70, R70 ;  /* 0x0000004600467308 */ /* 0x000e220000000800 */
[----:B------:R-:W-:Y:S02]  /*3da0*/  FMUL.FTZ R175, R61, R175 ;  /* 0x000000af3daf7220 */ /* 0x000fe40000410000 */
[----:B------:R-:W-:Y:S02]  /*3db0*/  FMUL.FTZ R223, R15, R100 ;  /* 0x000000640fdf7220 */ /* 0x000fe40000410000 */
[-C--:B------:R-:W-:Y:S02]  /*3dc0*/  FMUL.FTZ R61, R3, R69.reuse ;  /* 0x00000045033d7220 */ /* 0x080fe40000410000 */
[----:B------:R-:W-:Y:S01]  /*3dd0*/  FFMA.FTZ R100, R224, R188, -R63 ;  /* 0x000000bce0647223 */ /* 0x000fe2000001083f */
[C---:B------:R-:W-:Y:S01]  /*3de0*/  IADD3 R206, R133.reuse, 0x320, RZ ;  /* 0x0000032085ce7810 */ /* 0x040fe20007ffe0ff */
[----:B------:R-:W-:Y:S02]  /*3df0*/  FMUL.FTZ R71, R12, R69 ;  /* 0x000000450c477220 */ /* 0x000fe40000410000 */
[----:B------:R-:W-:Y:S01]  /*3e00*/  FADD.FTZ R99, RZ, R99 ;  /* 0x00000063ff637221 */ /* 0x000fe20000010000 */
[----:B------:R-:W-:Y:S01]  /*3e10*/  IADD3 R210, R133, 0x340, RZ ;  /* 0x0000034085d27810 */ /* 0x000fe20007ffe0ff */
[----:B----4-:R-:W-:Y:S01]  /*3e20*/  FMUL.FTZ R178, R67, R178 ;  /* 0x000000b243b27220 */ /* 0x010fe20000410000 */
[----:B------:R-:W-:Y:S01]  /*3e30*/  IADD3 R212, R133, 0x360, RZ ;  /* 0x0000036085d47810 */ /* 0x000fe20007ffe0ff */
[----:B------:R-:W-:Y:S01]  /*3e40*/  FMUL.FTZ R177, R67, R177 ;  /* 0x000000b143b17220 */ /* 0x000fe20000410000 */
[----:B------:R-:W-:Y:S01]  /*3e50*/  IADD3 R214, R133, 0x380, RZ ;  /* 0x0000038085d67810 */ /* 0x000fe20007ffe0ff */
[----:B------:R4:W-:Y:S01]  /*3e60*/  MUFU.EX2 R67, R61 ;  /* 0x0000003d00437308 */ /* 0x0009e20000000800 */
[----:B------:R-:W-:Y:S01]  /*3e70*/  FADD.FTZ R100, R223, R100 ;  /* 0x00000064df647221 */ /* 0x000fe20000010000 */
[----:B------:R-:W-:Y:S01]  /*3e80*/  IADD3 R216, R133, 0x3a0, RZ ;  /* 0x000003a085d87810 */ /* 0x000fe20007ffe0ff */
[----:B------:R-:W-:Y:S01]  /*3e90*/  FMUL.FTZ R149, R3, UR42 ;  /* 0x0000002a03957c20 */ /* 0x000fe20008410000 */
[-C--:B-1----:R-:W-:Y:S01]  /*3ea0*/  LEA.HI.SX32 R126, R206, R133.reuse, 0x1b ;  /* 0x00000085ce7e7211 */ /* 0x082fe200078fdaff */
[----:B------:R-:W-:Y:S01]  /*3eb0*/  FMUL.FTZ R60, R16, UR42 ;  /* 0x0000002a103c7c20 */ /* 0x000fe20008410000 */
[----:B------:R-:W-:Y:S01]  /*3ec0*/  LEA.HI.SX32 R131, R210, R133, 0x1b ;  /* 0x00000085d2837211 */ /* 0x000fe200078fdaff */
[----:B---3--:R-:W-:-:S02]  /*3ed0*/  FMUL.FTZ R168, R68, R168 ;  /* 0x000000a844a87220 */ /* 0x008fc40000410000 */
[----:B----4-:R-:W-:Y:S01]  /*3ee0*/  FMUL.FTZ R61, R185, R99 ;  /* 0x00000063b93d7220 */ /* 0x010fe20000410000 */
[----:B------:R-:W1:Y:S01]  /*3ef0*/  MUFU.EX2 R71, R71 ;  /* 0x0000004700477308 */ /* 0x000e620000000800 */
[----:B------:R-:W-:Y:S01]  /*3f00*/  FMUL.FTZ R167, R68, R167 ;  /* 0x000000a744a77220 */ /* 0x000fe20000410000 */
[-C--:B------:R-:W-:Y:S01]  /*3f10*/  LEA.HI.SX32 R130, R212, R133.reuse, 0x1b ;  /* 0x00000085d4827211 */ /* 0x080fe200078fdaff */
[----:B------:R3:W-:Y:S01]  /*3f20*/  STS.U16 [R102+0x600], R117 ;  /* 0x0006007566007388 */ /* 0x0007e20000000400 */
[C---:B------:R-:W-:Y:S01]  /*3f30*/  FMUL.FTZ R180, R101.reuse, R180 ;  /* 0x000000b465b47220 */ /* 0x040fe20000410000 */
[----:B------:R-:W-:Y:S01]  /*3f40*/  LEA.HI.SX32 R129, R214, R133, 0x1b ;  /* 0x00000085d6817211 */ /* 0x000fe200078fdaff */
[----:B------:R-:W-:Y:S02]  /*3f50*/  FMUL.FTZ R179, R101, R179 ;  /* 0x000000b365b37220 */ /* 0x000fe40000410000 */
[----:B------:R-:W-:Y:S01]  /*3f60*/  FMUL.FTZ R68, R185, R100 ;  /* 0x00000064b9447220 */ /* 0x000fe20000410000 */
[----:B------:R-:W-:Y:S01]  /*3f70*/  LEA.HI.SX32 R128, R216, R133, 0x1b ;  /* 0x00000085d8807211 */ /* 0x000fe200078fdaff */
[----:B0-----:R-:W-:Y:S01]  /*3f80*/  FMUL.FTZ R184, R70, R184 ;  /* 0x000000b846b87220 */ /* 0x001fe20000410000 */
[----:B------:R-:W-:Y:S01]  /*3f90*/  SHF.L.U32 R126, R126, 0x1, RZ ;  /* 0x000000017e7e7819 */ /* 0x000fe200000006ff */
[----:B------:R-:W-:-:S02]  /*3fa0*/  FMUL.FTZ R183, R70, R183 ;  /* 0x000000b746b77220 */ /* 0x000fc40000410000 */
[-C--:B---3--:R-:W-:Y:S02]  /*3fb0*/  FMUL.FTZ R102, R6, R69.reuse ;  /* 0x0000004506667220 */ /* 0x088fe40000410000 */
[----:B------:R-:W-:Y:S01]  /*3fc0*/  FFMA.FTZ R101, R186, R100, -R61 ;  /* 0x00000064ba657223 */ /* 0x000fe2000001083d */
[----:B------:R-:W-:Y:S01]  /*3fd0*/  SHF.L.U32 R131, R131, 0x1, RZ ;  /* 0x0000000183837819 */ /* 0x000fe200000006ff */
[----:B------:R-:W-:Y:S02]  /*3fe0*/  FMUL.RZ R149, R149, 0.15915493667125701904 ;  /* 0x3e22f98395957820 */ /* 0x000fe4000040c000 */
[----:B------:R-:W-:Y:S02]  /*3ff0*/  FMUL.RZ R60, R60, 0.15915493667125701904 ;  /* 0x3e22f9833c3c7820 */ /* 0x000fe4000040c000 */
[-C--:B------:R-:W-:Y:S02]  /*4000*/  FMUL.FTZ R70, R4, R69.reuse ;  /* 0x0000004504467220 */ /* 0x080fe40000410000 */
[----:B------:R-:W-:Y:S01]  /*4010*/  FMUL.FTZ R61, R16, R69 ;  /* 0x00000045103d7220 */ /* 0x000fe20000410000 */
[----:B------:R-:W-:Y:S01]  /*4020*/  SHF.L.U32 R105, R130, 0x1, RZ ;  /* 0x0000000182697819 */ /* 0x000fe200000006ff */
[----:B------:R-:W-:Y:S01]  /*4030*/  FFMA.FTZ R99, R186, R99, R68 ;  /* 0x00000063ba637223 */ /* 0x000fe20000010044 */
[----:B------:R-:W-:Y:S01]  /*4040*/  SHF.L.U32 R104, R129, 0x1, RZ ;  /* 0x0000000181687819 */ /* 0x000fe200000006ff */
[----:B------:R-:W-:Y:S01]  /*4050*/  MUFU.SIN R163, R149 ;  /* 0x0000009500a37308 */ /* 0x000fe20000000400 */
[----:B------:R-:W-:Y:S01]  /*4060*/  SHF.L.U32 R103, R128, 0x1, RZ ;  /* 0x0000000180677819 */ /* 0x000fe200000006ff */
[----:B------:R-:W-:Y:S01]  /*4070*/  STS.U16 [R126+0x640], R119 ;  /* 0x000640777e007388 */ /* 0x000fe20000000400 */
[----:B------:R-:W-:-:S03]  /*4080*/  ISETP.NE.AND P1, PT, R98, RZ, PT ;  /* 0x000000ff6200720c */ /* 0x000fc60003f25270 */
[----:B------:R-:W-:Y:S02]  /*4090*/  STS.U16 [R131+0x680], R118 ;  /* 0x0006807683007388 */ /* 0x000fe40000000400 */
[----:B------:R-:W0:Y:S02]  /*40a0*/  MUFU.COS R164, R149 ;  /* 0x0000009500a47308 */ /* 0x000e240000000000 */
[----:B------:R-:W-:Y:S06]  /*40b0*/  STS.U16 [R105+0x6c0], R120 ;  /* 0x0006c07869007388 */ /* 0x000fec0000000400 */
[----:B------:R-:W-:Y:S01]  /*40c0*/  MUFU.SIN R125, R60 ;  /* 0x0000003c007d7308 */ /* 0x000fe20000000400 */
[----:B------:R-:W-:Y:S01]  /*40d0*/  STS.U16 [R104+0x700], R121 ;  /* 0x0007007968007388 */ /* 0x000fe20000000400 */
[----:B------:R-:W-:-:S06]  /*40e0*/  IADD3 R218, R133, 0x3c0, RZ ;  /* 0x000003c085da7810 */ /* 0x000fcc0007ffe0ff */
[----:B------:R3:W-:Y:S01]  /*40f0*/  MUFU.COS R63, R60 ;  /* 0x0000003c003f7308 */ /* 0x0007e20000000000 */
[----:B------:R4:W-:Y:S07]  /*4100*/  STS.U16 [R103+0x740], R124 ;  /* 0x0007407c67007388 */ /* 0x0009ee0000000400 */
[----:B------:R-:W0:Y:S01]  /*4110*/  MUFU.EX2 R68, R61 ;  /* 0x0000003d00447308 */ /* 0x000e220000000800 */
[----:B------:R-:W-:Y:S01]  /*4120*/  IADD3 R220, R133, 0x3e0, RZ ;  /* 0x000003e085dc7810 */ /* 0x000fe20007ffe0ff */
[----:B----4-:R-:W-:-:S06]  /*4130*/  HADD2.F32 R103, -RZ, R91.H0_H0 ;  /* 0x2000005bff677230 */ /* 0x010fcc0000004100 */
[----:B------:R-:W4:Y:S01]  /*4140*/  MUFU.EX2 R102, R102 ;  /* 0x0000006600667308 */ /* 0x000f220000000800 */
[----:B-1----:R-:W-:-:S07]  /*4150*/  FMUL.FTZ R182, R71, R182 ;  /* 0x000000b647b67220 */ /* 0x002fce0000410000 */
[----:B------:R-:W-:Y:S01]  /*4160*/  MUFU.SIN R165, R151 ;  /* 0x0000009700a57308 */ /* 0x000fe20000000400 */
[----:B------:R-:W-:-:S07]  /*4170*/  FMUL.FTZ R181, R71, R181 ;  /* 0x000000b547b57220 */ /* 0x000fce0000410000 */
[----:B------:R-:W-:Y:S01]  /*4180*/  MUFU.COS R166, R151 ;  /* 0x0000009700a67308 */ /* 0x000fe20000000000 */
[----:B---3--:R-:W-:-:S07]  /*4190*/  MOV R60, UR34 ;  /* 0x00000022003c7c02 */ /* 0x008fce0008000f00 */
[----:B------:R-:W1:Y:S01]  /*41a0*/  MUFU.EX2 R70, R70 ;  /* 0x0000004600467308 */ /* 0x000e620000000800 */
[----:B------:R-:W-:Y:S01]  /*41b0*/  LEA R62, R97, R62, 0x5 ;  /* 0x0000003e613e7211 */ /* 0x000fe200078e28ff */
[----:B------:R-:W-:Y:S01]  /*41c0*/  FMUL.FTZ R71, R2, R69 ;  /* 0x0000004502477220 */ /* 0x000fe20000410000 */
[----:B------:R-:W-:Y:S01]  /*41d0*/  LEA.HI.SX32 R132, R218, R133, 0x1b ;  /* 0x00000085da847211 */ /* 0x000fe200078fdaff */
[----:B------:R-:W-:Y:S01]  /*41e0*/  FMUL.FTZ R222, R14, R103 ;  /* 0x000000670ede7220 */ /* 0x000fe20000410000 */
[----:B------:R-:W-:Y:S01]  /*41f0*/  LEA.HI.SX32 R133, R220, R133, 0x1b ;  /* 0x00000085dc857211 */ /* 0x000fe200078fdaff */
[----:B------:R-:W-:Y:S01]  /*4200*/  FADD.FTZ R99, RZ, R99 ;  /* 0x00000063ff637221 */ /* 0x000fe20000010000 */
[----:B------:R-:W-:Y:S02]  /*4210*/  LEA R60, R60, UR7, 0x8 ;  /* 0x000000073c3c7c11 */ /* 0x000fe4000f8e40ff */
[----:B------:R-:W-:Y:S01]  /*4220*/  LEA.HI.SX32 R62, R62, R62, 0x1b ;  /* 0x0000003e3e3e7211 */ /* 0x000fe200078fdaff */
[----:B------:R-:W-:Y:S01]  /*4230*/  FADD.FTZ R101, R222, R101 ;  /* 0x00000065de657221 */ /* 0x000fe20000010000 */
[----:B------:R-:W-:-:S02]  /*4240*/  SHF.L.U32 R132, R132, 0x1, RZ ;  /* 0x0000000184847819 */ /* 0x000fc400000006ff */
[----:B------:R-:W-:Y:S01]  /*4250*/  @P1 IADD3 R60, R98, 0x200, RZ ;  /* 0x00000200623c1810 */ /* 0x000fe20007ffe0ff */
[----:B------:R-:W3:Y:S01]  /*4260*/  MUFU.EX2 R71, R71 ;  /* 0x0000004700477308 */ /* 0x000ee20000000800 */
[----:B------:R-:W-:Y:S01]  /*4270*/  SHF.L.U32 R133, R133, 0x1, RZ ;  /* 0x0000000185857819 */ /* 0x000fe200000006ff */
[C---:B0-----:R-:W-:Y:S02]  /*4280*/  FMUL.FTZ R164, R67.reuse, R164 ;  /* 0x000000a443a47220 */ /* 0x041fe40000410000 */
[----:B------:R-:W-:Y:S02]  /*4290*/  FMUL.FTZ R163, R67, R163 ;  /* 0x000000a343a37220 */ /* 0x000fe40000410000 */
[C---:B------:R-:W-:Y:S02]  /*42a0*/  FMUL.FTZ R124, R68.reuse, R63 ;  /* 0x0000003f447c7220 */ /* 0x040fe40000410000 */
[----:B------:R-:W-:Y:S01]  /*42b0*/  FMUL.FTZ R125, R68, R125 ;  /* 0x0000007d447d7220 */ /* 0x000fe20000410000 */
[----:B------:R-:W-:Y:S01]  /*42c0*/  SHF.L.U32 R68, R62, 0x1, RZ ;  /* 0x000000013e447819 */ /* 0x000fe200000006ff */
[----:B----4-:R-:W-:-:S02]  /*42d0*/  FMUL.FTZ R170, R102, R170 ;  /* 0x000000aa66aa7220 */ /* 0x010fc40000410000 */
[----:B------:R-:W-:Y:S01]  /*42e0*/  FMUL.FTZ R169, R102, R169 ;  /* 0x000000a966a97220 */ /* 0x000fe20000410000 */
[----:B------:R-:W-:Y:S01]  /*42f0*/  SHF.L.U32 R102, R60, 0x3, RZ ;  /* 0x000000033c667819 */ /* 0x000fe200000006ff */
[C---:B------:R-:W-:Y:S01]  /*4300*/  FMUL.FTZ R67, R183.reuse, R99 ;  /* 0x00000063b7437220 */ /* 0x040fe20000410000 */
[----:B------:R-:W-:Y:S01]  /*4310*/  STS.U16 [R132+0x780], R123 ;  /* 0x0007807b84007388 */ /* 0x000fe20000000400 */
[C---:B-1----:R-:W-:Y:S02]  /*4320*/  FMUL.FTZ R166, R70.reuse, R166 ;  /* 0x000000a646a67220 */ /* 0x042fe40000410000 */
[----:B------:R-:W-:Y:S01]  /*4330*/  FMUL.FTZ R165, R70, R165 ;  /* 0x000000a546a57220 */ /* 0x000fe20000410000 */
[----:B------:R-:W-:Y:S01]  /*4340*/  STS.U16 [R133+0x7c0], R122 ;  /* 0x0007c07a85007388 */ /* 0x000fe20000000400 */
[----:B------:R-:W-:Y:S01]  /*4350*/  FMUL.FTZ R70, R183, R101 ;  /* 0x00000065b7467220 */ /* 0x000fe20000410000 */
[----:B------:R-:W-:-:S06]  /*4360*/  NOP ;  /* 0x0000000000007918 */ /* 0x000fcc0000000000 */
[C---:B------:R-:W-:Y:S01]  /*4370*/  FFMA.FTZ R100, R184.reuse, R101, -R67 ;  /* 0x00000065b8647223 */ /* 0x040fe20000010843 */
[----:B------:R-:W-:Y:S01]  /*4380*/  LDS.U16 R157, [R68] ;  /* 0x00000000449d7984 */ /* 0x000fe20000000400 */
[----:B------:R-:W-:Y:S01]  /*4390*/  HADD2.F32 R106, -RZ, R90.H0_H0 ;  /* 0x2000005aff6a7230 */ /* 0x000fe20000004100 */
[----:B------:R-:W-:Y:S02]  /*43a0*/  FFMA.FTZ R99, R184, R99, R70 ;  /* 0x00000063b8637223 */ /* 0x000fe40000010046 */
        /* <DEDUP_REMOVED lines=8> */
[----:B------:R-:W4:Y:S04]  /*4430*/  LDS.U16 R145, [R68+0x12] ;  /* 0x0000120044917984 */ /* 0x000f280000000400 */
[----:B------:R-:W-:Y:S04]  /*4440*/  LDS.U16 R136, [R68+0x14] ;  /* 0x0000140044887984 */ /* 0x000fe80000000400 */
[----:B------:R-:W-:Y:S04]  /*4450*/  LDS.U16 R138, [R68+0x16] ;  /* 0x00001600448a7984 */ /* 0x000fe80000000400 */
[----:B------:R-:W-:Y:S04]  /*4460*/  LDS.U16 R135, [R68+0x18] ;  /* 0x0000180044877984 */ /* 0x000fe80000000400 */
[----:B------:R-:W0:Y:S04]  /*4470*/  LDS.U16 R137, [R68+0x1a] ;  /* 0x00001a0044897984 */ /* 0x000e280000000400 */
[----:B------:R-:W-:Y:S04]  /*4480*/  LDS.U16 R128, [R68+0x1c] ;  /* 0x00001c0044807984 */ /* 0x000fe80000000400 */
[----:B------:R-:W-:Y:S04]  /*4490*/  LDS.U16 R130, [R68+0x1e] ;  /* 0x00001e0044827984 */ /* 0x000fe80000000400 */
[----:B------:R-:W-:Y:S04]  /*44a0*/  LDS.U16 R127, [R68+0x20] ;  /* 0x00002000447f7984 */ /* 0x000fe80000000400 */
[----:B------:R-:W0:Y:S04]  /*44b0*/  LDS.U16 R129, [R68+0x22] ;  /* 0x0000220044817984 */ /* 0x000e280000000400 */
[----:B------:R-:W-:Y:S04]  /*44c0*/  LDS.U16 R118, [R68+0x24] ;  /* 0x0000240044767984 */ /* 0x000fe80000000400 */
[----:B------:R-:W0:Y:S04]  /*44d0*/  LDS.U16 R120, [R68+0x26] ;  /* 0x0000260044787984 */ /* 0x000e280000000400 */
        /* <DEDUP_REMOVED lines=8> */
[----:B------:R-:W0:Y:S04]  /*4560*/  LDS.U16 R191, [R68+0x38] ;  /* 0x0000380044bf7984 */ /* 0x000e280000000400 */
[----:B------:R-:W0:Y:S04]  /*4570*/  LDS.U16 R189, [R68+0x3a] ;  /* 0x00003a0044bd7984 */ /* 0x000e280000000400 */
[----:B------:R-:W0:Y:S04]  /*4580*/  LDS.U16 R192, [R68+0x3c] ;  /* 0x00003c0044c07984 */ /* 0x000e280000000400 */
[----:B------:R-:W0:Y:S04]  /*4590*/  LDS.U16 R190, [R68+0x3e] ;  /* 0x00003e0044be7984 */ /* 0x000e280000000400 */
[----:B------:R1:W-:Y:S01]  /*45a0*/  STS.64 [R102+0x39e0], R124 ;  /* 0x0039e07c66007388 */ /* 0x0003e20000000a00 */
[----:B------:R-:W-:-:S02]  /*45b0*/  FMUL.FTZ R221, R13, R106 ;  /* 0x0000006a0ddd7220 */ /* 0x000fc40000410000 */
[----:B------:R-:W-:Y:S01]  /*45c0*/  FADD.FTZ R99, RZ, R99 ;  /* 0x00000063ff637221 */ /* 0x000fe20000010000 */
[----:B------:R-:W-:Y:S01]  /*45d0*/  HADD2.F32 R105, -RZ, R89.H0_H0 ;  /* 0x20000059ff697230 */ /* 0x000fe20000004100 */
[----:B------:R-:W-:Y:S02]  /*45e0*/  FMUL.FTZ R70, R124, R187 ;  /* 0x000000bb7c467220 */ /* 0x000fe40000410000 */
[----:B------:R-:W-:Y:S02]  /*45f0*/  FADD.FTZ R100, R221, R100 ;  /* 0x00000064dd647221 */ /* 0x000fe40000010000 */
[----:B------:R-:W-:Y:S02]  /*4600*/  FMUL.FTZ R103, R181, R99 ;  /* 0x00000063b5677220 */ /* 0x000fe40000410000 */
[C---:B---3--:R-:W-:Y:S02]  /*4610*/  FMUL.FTZ R162, R71.reuse, R162 ;  /* 0x000000a247a27220 */ /* 0x048fe40000410000 */
[----:B------:R-:W-:-:S02]  /*4620*/  FMUL.FTZ R161, R71, R161 ;  /* 0x000000a147a17220 */ /* 0x000fc40000410000 */
[C---:B------:R-:W-:Y:S02]  /*4630*/  FMUL.FTZ R71, R125.reuse, R187 ;  /* 0x000000bb7d477220 */ /* 0x040fe40000410000 */
[----:B------:R-:W-:Y:S02]  /*4640*/  FFMA.FTZ R70, R125, R188, R70 ;  /* 0x000000bc7d467223 */ /* 0x000fe40000010046 */
[-C--:B-1----:R-:W-:Y:S02]  /*4650*/  FMUL.FTZ R102, R181, R100.reuse ;  /* 0x00000064b5667220 */ /* 0x082fe40000410000 */
[----:B------:R-:W-:Y:S02]  /*4660*/  FFMA.FTZ R103, R182, R100, -R103 ;  /* 0x00000064b6677223 */ /* 0x000fe40000010867 */
[----:B------:R-:W-:Y:S01]  /*4670*/  FMUL.FTZ R220, R12, R105 ;  /* 0x000000690cdc7220 */ /* 0x000fe20000410000 */
[----:B------:R-:W-:Y:S01]  /*4680*/  MOV R67, 0x10 ;  /* 0x0000001000437802 */ /* 0x000fe20000000f00 */
[----:B------:R-:W-:-:S02]  /*4690*/  FFMA.FTZ R71, R124, R188, -R71 ;  /* 0x000000bc7c477223 */ /* 0x000fc40000010847 */
[C---:B------:R-:W-:Y:S02]  /*46a0*/  FMUL.FTZ R68, R185.reuse, R70 ;  /* 0x00000046b9447220 */ /* 0x040fe40000410000 */
[----:B------:R-:W-:Y:S02]  /*46b0*/  FFMA.FTZ R102, R182, R99, R102 ;  /* 0x00000063b6667223 */ /* 0x000fe40000010066 */
[----:B------:R-:W-:Y:S01]  /*46c0*/  FADD.FTZ R103, R220, R103 ;  /* 0x00000067dc677221 */ /* 0x000fe20000010000 */
[----:B------:R-:W-:Y:S01]  /*46d0*/  MOV R61, RZ ;  /* 0x000000ff003d7202 */ /* 0x000fe20000000f00 */
[-C--:B------:R-:W-:Y:S01]  /*46e0*/  FFMA.FTZ R68, R186, R71.reuse, -R68 ;  /* 0x00000047ba447223 */ /* 0x080fe20000010844 */
[----:B------:R-:W-:Y:S01]  /*46f0*/  MOV R60, 0x3f800000 ;  /* 0x3f800000003c7802 */ /* 0x000fe20000000f00 */
[----:B------:R-:W-:Y:S01]  /*4700*/  CS2R R62, SRZ ;  /* 0x00000000003e7805 */ /* 0x000fe2000001ff00 */
[----:B------:R-:W-:Y:S02]  /*4710*/  FMUL.FTZ R71, R185, R71 ;  /* 0x00000047b9477220 */ /* 0x000fe40000410000 */
[----:B------:R-:W-:Y:S01]  /*4720*/  @!P0 IMAD.WIDE R66, R66, R67, UR10 ;  /* 0x0000000a42428e25 */ /* 0x000fe2000f8e0243 */
[----:B------:R-:W-:Y:S03]  /*4730*/  BAR.SYNC.DEFER_BLOCKING 0x0 ;  /* 0x0000000000007b1d */ /* 0x000fe60000010000 */
[----:B------:R-:W-:-:S02]  /*4740*/  FADD.FTZ R102, RZ, R102 ;  /* 0x00000066ff667221 */ /* 0x000fc40000010000 */
[CC--:B------:R-:W-:Y:S01]  /*4750*/  FMUL.FTZ R99, R179.reuse, R103.reuse ;  /* 0x00000067b3637220 */ /* 0x0c0fe20000410000 */
[----:B------:R-:W-:Y:S01]  /*4760*/  HADD2.F32 R106, -RZ, R88.H0_H0 ;  /* 0x20000058ff6a7230 */ /* 0x000fe20000004100 */
[----:B------:R-:W-:Y:S02]  /*4770*/  FFMA.FTZ R71, R186, R70, R71 ;  /* 0x00000046ba477223 */ /* 0x000fe40000010047 */
[-C--:B------:R-:W-:Y:S02]  /*4780*/  FMUL.FTZ R70, R179, R102.reuse ;  /* 0x00000066b3467220 */ /* 0x080fe40000410000 */
[C---:B------:R-:W-:Y:S02]  /*4790*/  FFMA.FTZ R99, R180.reuse, R102, R99 ;  /* 0x00000066b4637223 */ /* 0x040fe40000010063 */
[----:B------:R-:W-:Y:S02]  /*47a0*/  FFMA.FTZ R100, R180, R103, -R70 ;  /* 0x00000067b4647223 */ /* 0x000fe40000010846 */
[----:B------:R-:W-:-:S02]  /*47b0*/  FMUL.FTZ R219, R11, R106 ;  /* 0x0000006a0bdb7220 */ /* 0x000fc40000410000 */
[----:B------:R-:W-:Y:S01]  /*47c0*/  FADD.FTZ R99, RZ, R99 ;  /* 0x00000063ff637221 */ /* 0x000fe20000010000 */
[----:B------:R1:W5:Y:S01]  /*47d0*/  @!P0 LDG.E.128 R60, [R66.64] ;  /* 0x0000001e423c8981 */ /* 0x000362000c1e1d00 */
[----:B------:R-:W-:Y:S02]  /*47e0*/  FADD.FTZ R100, R219, R100 ;  /* 0x00000064db647221 */ /* 0x000fe40000010000 */
[----:B------:R-:W-:Y:S02]  /*47f0*/  FMUL.FTZ R103, R177, R99 ;  /* 0x00000063b1677220 */ /* 0x000fe40000410000 */
[C---:B-1----:R-:W-:Y:S02]  /*4800*/  FMUL.FTZ R66, R183.reuse, R68 ;  /* 0x00000044b7427220 */ /* 0x042fe40000410000 */
[-C--:B------:R-:W-:Y:S02]  /*4810*/  FMUL.FTZ R67, R183, R71.reuse ;  /* 0x00000047b7437220 */ /* 0x080fe40000410000 */
[----:B------:R-:W-:-:S02]  /*4820*/  FFMA.FTZ R71, R184, R71, R66 ;  /* 0x00000047b8477223 */ /* 0x000fc40000010042 */
[----:B------:R-:W-:Y:S01]  /*4830*/  FFMA.FTZ R67, R184, R68, -R67 ;  /* 0x00000044b8437223 */ /* 0x000fe20000010843 */
[----:B------:R-:W-:Y:S01]  /*4840*/  HADD2.F32 R111, -RZ, R87.H0_H0 ;  /* 0x20000057ff6f7230 */ /* 0x000fe20000004100 */
[C---:B------:R-:W-:Y:S02]  /*4850*/  FMUL.FTZ R68, R181.reuse, R71 ;  /* 0x00000047b5447220 */ /* 0x040fe40000410000 */
[-C--:B------:R-:W-:Y:S02]  /*4860*/  FMUL.FTZ R70, R181, R67.reuse ;  /* 0x00000043b5467220 */ /* 0x080fe40000410000 */
[-C--:B------:R-:W-:Y:S02]  /*4870*/  FFMA.FTZ R103, R178, R100.reuse, -R103 ;  /* 0x00000064b2677223 */ /* 0x080fe40000010867 */
[----:B------:R-:W-:Y:S02]  /*4880*/  FMUL.FTZ R100, R177, R100 ;  /* 0x00000064b1647220 */ /* 0x000fe40000410000 */
[----:B------:R-:W-:-:S02]  /*4890*/  FFMA.FTZ R68, R182, R67, -R68 ;  /* 0x00000043b6447223 */ /* 0x000fc40000010844 */
[----:B------:R-:W-:Y:S02]  /*48a0*/  FFMA.FTZ R70, R182, R71, R70 ;  /* 0x00000047b6467223 */ /* 0x000fe40000010046 */
[----:B------:R-:W-:Y:S02]  /*48b0*/  FMUL.FTZ R218, R10, R111 ;  /* 0x0000006f0ada7220 */ /* 0x000fe40000410000 */
[----:B------:R-:W-:Y:S02]  /*48c0*/  FFMA.FTZ R100, R178, R99, R100 ;  /* 0x00000063b2647223 */ /* 0x000fe40000010064 */
[C---:B------:R-:W-:Y:S02]  /*48d0*/  FMUL.FTZ R71, R179.reuse, R68 ;  /* 0x00000044b3477220 */ /* 0x040fe40000410000 */
[----:B------:R-:W-:Y:S02]  /*48e0*/  FMUL.FTZ R67, R179, R70 ;  /* 0x00000046b3437220 */ /* 0x000fe40000410000 */
[----:B------:R-:W-:-:S02]  /*48f0*/  FADD.FTZ R103, R218, R103 ;  /* 0x00000067da677221 */ /* 0x000fc40000010000 */
[----:B------:R-:W-:Y:S02]  /*4900*/  FMUL.FTZ R66, R0, UR42 ;  /* 0x0000002a00427c20 */ /* 0x000fe40008410000 */
[----:B------:R-:W-:Y:S02]  /*4910*/  FADD.FTZ R100, RZ, R100 ;  /* 0x00000064ff647221 */ /* 0x000fe40000010000 */
[C---:B------:R-:W-:Y:S01]  /*4920*/  FFMA.FTZ R71, R180.reuse, R70, R71 ;  /* 0x00000046b4477223 */ /* 0x040fe20000010047 */
[----:B------:R-:W-:Y:S01]  /*4930*/  HADD2.F32 R102, -RZ, R86.H0_H0 ;  /* 0x20000056ff667230 */ /* 0x000fe20000004100 */
[----:B------:R-:W-:Y:S02]  /*4940*/  FFMA.FTZ R67, R180, R68, -R67 ;  /* 0x00000044b4437223 */ /* 0x000fe40000010843 */
[----:B------:R-:W-:Y:S02]  /*4950*/  FMUL.FTZ R99, R175, R103 ;  /* 0x00000067af637220 */ /* 0x000fe40000410000 */
[----:B------:R-:W-:-:S02]  /*4960*/  FMUL.RZ R105, R66, 0.15915493667125701904 ;  /* 0x3e22f98342697820 */ /* 0x000fc4000040c000 */
[-C--:B------:R-:W-:Y:S02]  /*4970*/  FMUL.FTZ R68, R175, R100.reuse ;  /* 0x00000064af447220 */ /* 0x080fe40000410000 */
[----:B------:R-:W-:Y:S02]  /*4980*/  FMUL.FTZ R69, R0, R69 ;  /* 0x0000004500457220 */ /* 0x000fe40000410000 */
[----:B------:R-:W-:Y:S02]  /*4990*/  FMUL.FTZ R66, R177, R71 ;  /* 0x00000047b1427220 */ /* 0x000fe40000410000 */
[C---:B------:R-:W-:Y:S02]  /*49a0*/  FFMA.FTZ R99, R176.reuse, R100, R99 ;  /* 0x00000064b0637223 */ /* 0x040fe40000010063 */
[----:B------:R-:W-:Y:S02]  /*49b0*/  FFMA.FTZ R70, R176, R103, -R68 ;  /* 0x00000067b0467223 */ /* 0x000fe40000010844 */
[----:B------:R-:W-:-:S02]  /*49c0*/  FMUL.FTZ R217, R9, R102 ;  /* 0x0000006609d97220 */ /* 0x000fc40000410000 */
[-C--:B------:R-:W-:Y:S01]  /*49d0*/  FFMA.FTZ R68, R178, R67.reuse, -R66 ;  /* 0x00000043b2447223 */ /* 0x080fe20000010842 */
[----:B------:R-:W-:Y:S01]  /*49e0*/  MUFU.EX2 R69, R69 ;  /* 0x0000004500457308 */ /* 0x000fe20000000800 */
[----:B------:R-:W-:Y:S02]  /*49f0*/  FMUL.FTZ R67, R177, R67 ;  /* 0x00000043b1437220 */ /* 0x000fe40000410000 */
[----:B------:R-:W-:Y:S02]  /*4a00*/  FADD.FTZ R100, RZ, R99 ;  /* 0x00000063ff647221 */ /* 0x000fe40000010000 */
[----:B------:R-:W-:-:S03]  /*4a10*/  FADD.FTZ R99, R217, R70 ;  /* 0x00000046d9637221 */ /* 0x000fc60000010000 */
[----:B------:R-:W1:Y:S01]  /*4a20*/  MUFU.SIN R66, R105 ;  /* 0x0000006900427308 */ /* 0x000e620000000400 */
[----:B------:R-:W-:Y:S01]  /*4a30*/  FFMA.FTZ R67, R178, R71, R67 ;  /* 0x00000047b2437223 */ /* 0x000fe20000010043 */
[----:B------:R-:W-:Y:S01]  /*4a40*/  HADD2.F32 R111, -RZ, R85.H0_H0 ;  /* 0x20000055ff6f7230 */ /* 0x000fe20000004100 */
[C---:B------:R-:W-:Y:S02]  /*4a50*/  FMUL.FTZ R102, R173.reuse, R100 ;  /* 0x00000064ad667220 */ /* 0x040fe40000410000 */
[----:B------:R-:W-:Y:S02]  /*4a60*/  FMUL.FTZ R103, R173, R99 ;  /* 0x00000063ad677220 */ /* 0x000fe40000410000 */
[----:B------:R-:W-:Y:S01]  /*4a70*/  FMUL.FTZ R71, R175, R67 ;  /* 0x00000043af477220 */ /* 0x000fe20000410000 */
[----:B------:R-:W3:Y:S01]  /*4a80*/  MUFU.COS R160, R105 ;  /* 0x0000006900a07308 */ /* 0x000ee20000000000 */
[----:B------:R-:W-:Y:S02]  /*4a90*/  FFMA.FTZ R99, R174, R99, -R102 ;  /* 0x00000063ae637223 */ /* 0x000fe40000010866 */
[----:B------:R-:W-:-:S02]  /*4aa0*/  FMUL.FTZ R216, R8, R111 ;  /* 0x0000006f08d87220 */ /* 0x000fc40000410000 */
[----:B------:R-:W-:Y:S02]  /*4ab0*/  FFMA.FTZ R103, R174, R100, R103 ;  /* 0x00000064ae677223 */ /* 0x000fe40000010067 */
[-C--:B------:R-:W-:Y:S02]  /*4ac0*/  FMUL.FTZ R70, R175, R68.reuse ;  /* 0x00000044af467220 */ /* 0x080fe40000410000 */
[----:B------:R-:W-:Y:S02]  /*4ad0*/  FFMA.FTZ R71, R176, R68, -R71 ;  /* 0x00000044b0477223 */ /* 0x000fe40000010847 */
[----:B------:R-:W-:Y:S02]  /*4ae0*/  FADD.FTZ R99, R216, R99 ;  /* 0x00000063d8637221 */ /* 0x000fe40000010000 */
[----:B------:R-:W-:Y:S02]  /*4af0*/  FADD.FTZ R103, RZ, R103 ;  /* 0x00000067ff677221 */ /* 0x000fe40000010000 */
[----:B------:R-:W-:Y:S01]  /*4b00*/  FFMA.FTZ R70, R176, R67, R70 ;  /* 0x00000043b0467223 */ /* 0x000fe20000010046 */
[----:B------:R-:W-:Y:S01]  /*4b10*/  HADD2.F32 R100, -RZ, R84.H0_H0 ;  /* 0x20000054ff647230 */ /* 0x000fe20000004100 */
[----:B------:R-:W-:-:S02]  /*4b20*/  FMUL.FTZ R67, R173, R71 ;  /* 0x00000047ad437220 */ /* 0x000fc40000410000 */
[----:B-1----:R-:W-:Y:S02]  /*4b30*/  FMUL.FTZ R159, R69, R66 ;  /* 0x00000042459f7220 */ /* 0x002fe40000410000 */
[C---:B------:R-:W-:Y:S02]  /*4b40*/  FMUL.FTZ R68, R171.reuse, R99 ;  /* 0x00000063ab447220 */ /* 0x040fe40000410000 */
[-C--:B------:R-:W-:Y:S02]  /*4b50*/  FMUL.FTZ R66, R171, R103.reuse ;  /* 0x00000067ab427220 */ /* 0x080fe40000410000 */
[-C--:B------:R-:W-:Y:S02]  /*4b60*/  FFMA.FTZ R67, R174, R70.reuse, R67 ;  /* 0x00000046ae437223 */ /* 0x080fe40000010043 */
[----:B------:R-:W-:Y:S02]  /*4b70*/  FMUL.FTZ R70, R173, R70 ;  /* 0x00000046ad467220 */ /* 0x000fe40000410000 */
[----:B------:R-:W-:-:S02]  /*4b80*/  FFMA.FTZ R103, R172, R103, R68 ;  /* 0x00000067ac677223 */ /* 0x000fc40000010044 */
[----:B------:R-:W-:Y:S02]  /*4b90*/  FFMA.FTZ R68, R172, R99, -R66 ;  /* 0x00000063ac447223 */ /* 0x000fe40000010842 */
[----:B------:R-:W-:Y:S02]  /*4ba0*/  FMUL.FTZ R215, R7, R100 ;  /* 0x0000006407d77220 */ /* 0x000fe40000410000 */
[----:B---3--:R-:W-:Y:S02]  /*4bb0*/  FMUL.FTZ R160, R69, R160 ;  /* 0x000000a045a07220 */ /* 0x008fe40000410000 */
        /* <DEDUP_REMOVED lines=14> */
[----:B------:R-:W-:Y:S02]  /*4ca0*/  FADD.FTZ R70, RZ, R70 ;  /* 0x00000046ff467221 */ /* 0x000fe40000010000 */
[----:B------:R-:W-:Y:S01]  /*4cb0*/  FADD.FTZ R99, R202, R99 ;  /* 0x00000063ca637221 */ /* 0x000fe20000010000 */
[----:B------:R-:W-:Y:S01]  /*4cc0*/  HADD2.F32 R100, -RZ, R82.H0_H0 ;  /* 0x20000052ff647230 */ /* 0x000fe20000004100 */
[----:B------:R-:W-:-:S02]  /*4cd0*/  FMUL.FTZ R71, R169, R69 ;  /* 0x00000045a9477220 */ /* 0x000fc40000410000 */
[C---:B------:R-:W-:Y:S02]  /*4ce0*/  FFMA.FTZ R67, R170.reuse, R69, -R67 ;  /* 0x00000045aa437223 */ /* 0x040fe40000010843 */
[C---:B------:R-:W-:Y:S02]  /*4cf0*/  FMUL.FTZ R68, R167.reuse, R70 ;  /* 0x00000046a7447220 */ /* 0x040fe40000410000 */
[-C--:B------:R-:W-:Y:S02]  /*4d00*/  FMUL.FTZ R69, R167, R99.reuse ;  /* 0x00000063a7457220 */ /* 0x080fe40000410000 */
[----:B------:R-:W-:Y:S02]  /*4d10*/  FFMA.FTZ R71, R170, R66, R71 ;  /* 0x00000042aa477223 */ /* 0x000fe40000010047 */
[----:B------:R-:W-:Y:S02]  /*4d20*/  FFMA.FTZ R68, R168, R99, -R68 ;  /* 0x00000063a8447223 */ /* 0x000fe40000010844 */
[----:B------:R-:W-:-:S02]  /*4d30*/  FMUL.FTZ R203, R5, R100 ;  /* 0x0000006405cb7220 */ /* 0x000fc40000410000 */
[C---:B------:R-:W-:Y:S02]  /*4d40*/  FFMA.FTZ R69, R168.reuse, R70, R69 ;  /* 0x00000046a8457223 */ /* 0x040fe40000010045 */
[----:B------:R-:W-:Y:S02]  /*4d50*/  FMUL.FTZ R66, R167, R71 ;  /* 0x00000047a7427220 */ /* 0x000fe40000410000 */
[----:B------:R-:W-:Y:S02]  /*4d60*/  FADD.FTZ R68, R203, R68 ;  /* 0x00000044cb447221 */ /* 0x000fe40000010000 */
[----:B------:R-:W-:Y:S01]  /*4d70*/  FADD.FTZ R69, RZ, R69 ;  /* 0x00000045ff457221 */ /* 0x000fe20000010000 */
[----:B------:R-:W-:Y:S01]  /*4d80*/  HADD2.F32 R103, -RZ, R81.H0_H0 ;  /* 0x20000051ff677230 */ /* 0x000fe20000004100 */
[----:B------:R-:W-:Y:S02]  /*4d90*/  FFMA.FTZ R66, R168, R67, -R66 ;  /* 0x00000043a8427223 */ /* 0x000fe40000010842 */
[----:B------:R-:W-:-:S02]  /*4da0*/  FMUL.FTZ R100, R165, R68 ;  /* 0x00000044a5647220 */ /* 0x000fc40000410000 */
[----:B------:R-:W-:Y:S02]  /*4db0*/  FMUL.FTZ R67, R167, R67 ;  /* 0x00000043a7437220 */ /* 0x000fe40000410000 */
[-C--:B------:R-:W-:Y:S02]  /*4dc0*/  FMUL.FTZ R99, R165, R69.reuse ;  /* 0x00000045a5637220 */ /* 0x080fe40000410000 */
[----:B------:R-:W-:Y:S02]  /*4dd0*/  FFMA.FTZ R100, R166, R69, R100 ;  /* 0x00000045a6647223 */ /* 0x000fe40000010064 */
[----:B------:R-:W-:Y:S02]  /*4de0*/  FFMA.FTZ R67, R168, R71, R67 ;  /* 0x00000047a8437223 */ /* 0x000fe40000010043 */
[----:B------:R-:W-:Y:S02]  /*4df0*/  FFMA.FTZ R99, R166, R68, -R99 ;  /* 0x00000044a6637223 */ /* 0x000fe40000010863 */
[----:B------:R-:W-:-:S02]  /*4e00*/  FMUL.FTZ R204, R4, R103 ;  /* 0x0000006704cc7220 */ /* 0x000fc40000410000 */
[C---:B------:R-:W-:Y:S02]  /*4e10*/  FMUL.FTZ R70, R165.reuse, R66 ;  /* 0x00000042a5467220 */ /* 0x040fe40000410000 */
[----:B------:R-:W-:Y:S02]  /*4e20*/  FADD.FTZ R100, RZ, R100 ;  /* 0x00000064ff647221 */ /* 0x000fe40000010000 */
[-C--:B------:R-:W-:Y:S02]  /*4e30*/  FMUL.FTZ R71, R165, R67.reuse ;  /* 0x00000043a5477220 */ /* 0x080fe40000410000 */
[----:B------:R-:W-:Y:S01]  /*4e40*/  FADD.FTZ R99, R204, R99 ;  /* 0x00000063cc637221 */ /* 0x000fe20000010000 */
[----:B--2---:R1:W2:Y:S01]  /*4e50*/  R2UR UR23, R65 ;  /* 0x00000000411773c2 */ /* 0x0042a200000e0000 */
[----:B------:R-:W-:Y:S01]  /*4e60*/  FFMA.FTZ R70, R166, R67, R70 ;  /* 0x00000043a6467223 */ /* 0x000fe20000010046 */
[----:B------:R-:W-:Y:S01]  /*4e70*/  HADD2.F32 R102, -RZ, R80.H0_H0 ;  /* 0x20000050ff667230 */ /* 0x000fe20000004100 */
[----:B------:R-:W-:-:S02]  /*4e80*/  FMUL.FTZ R67, R163, R100 ;  /* 0x00000064a3437220 */ /* 0x000fc40000410000 */
[----:B------:R-:W-:Y:S02]  /*4e90*/  FFMA.FTZ R71, R166, R66, -R71 ;  /* 0x00000042a6477223 */ /* 0x000fe40000010847 */
[CC--:B------:R-:W-:Y:S01]  /*4ea0*/  FMUL.FTZ R69, R163.reuse, R99.reuse ;  /* 0x00000063a3457220 */ /* 0x0c0fe20000410000 */
[----:B------:R3:W0:Y:S01]  /*4eb0*/  R2UR UR22, R64 ;  /* 0x00000000401673c2 */ /* 0x00062200000e0000 */
[----:B------:R-:W-:Y:S02]  /*4ec0*/  FMUL.FTZ R66, R163, R70 ;  /* 0x00000046a3427220 */ /* 0x000fe40000410000 */
[C---:B------:R-:W-:Y:S02]  /*4ed0*/  FFMA.FTZ R68, R164.reuse, R99, -R67 ;  /* 0x00000063a4447223 */ /* 0x040fe40000010843 */
[----:B------:R-:W-:Y:S02]  /*4ee0*/  FMUL.FTZ R207, R3, R102 ;  /* 0x0000006603cf7220 */ /* 0x000fe40000410000 */
[----:B------:R-:W-:-:S02]  /*4ef0*/  FFMA.FTZ R69, R164, R100, R69 ;  /* 0x00000064a4457223 */ /* 0x000fc40000010045 */
[CC--:B------:R-:W-:Y:S02]  /*4f00*/  FFMA.FTZ R66, R164.reuse, R71.reuse, -R66 ;  /* 0x00000047a4427223 */ /* 0x0c0fe40000010842 */
[----:B------:R-:W-:Y:S02]  /*4f10*/  FMUL.FTZ R71, R163, R71 ;  /* 0x00000047a3477220 */ /* 0x000fe40000410000 */
[----:B------:R-:W-:Y:S02]  /*4f20*/  FADD.FTZ R68, R207, R68 ;  /* 0x00000044cf447221 */ /* 0x000fe40000010000 */
[----:B------:R-:W-:Y:S01]  /*4f30*/  FADD.FTZ R69, RZ, R69 ;  /* 0x00000045ff457221 */ /* 0x000fe20000010000 */
[----:B------:R-:W-:Y:S01]  /*4f40*/  HADD2.F32 R103, -RZ, R79.H0_H0 ;  /* 0x2000004fff677230 */ /* 0x000fe20000004100 */
[----:B------:R-:W-:Y:S02]  /*4f50*/  FFMA.FTZ R71, R164, R70, R71 ;  /* 0x00000046a4477223 */ /* 0x000fe40000010047 */
[----:B------:R-:W-:-:S02]  /*4f60*/  FMUL.FTZ R70, R161, R68 ;  /* 0x00000044a1467220 */ /* 0x000fc40000410000 */
[CC--:B------:R-:W-:Y:S02]  /*4f70*/  FMUL.FTZ R99, R161.reuse, R69.reuse ;  /* 0x00000045a1637220 */ /* 0x0c0fe40000410000 */
[C---:B------:R-:W-:Y:S01]  /*4f80*/  FFMA.FTZ R70, R162.reuse, R69, R70 ;  /* 0x00000045a2467223 */ /* 0x040fe20000010046 */
[----:B0-----:R-:W-:Y:S01]  /*4f90*/  HADD2.F32 R158, -RZ, R158.H0_H0 ;  /* 0x2000009eff9e7230 */ /* 0x001fe20000004100 */
[----:B------:R-:W-:Y:S02]  /*4fa0*/  FFMA.FTZ R99, R162, R68, -R99 ;  /* 0x00000044a2637223 */ /* 0x000fe40000010863 */
[----:B------:R-:W-:Y:S02]  /*4fb0*/  FMUL.FTZ R206, R2, R103 ;  /* 0x0000006702ce7220 */ /* 0x000fe40000410000 */
[C---:B-1----:R-:W-:Y:S02]  /*4fc0*/  FMUL.FTZ R65, R161.reuse, R71 ;  /* 0x00000047a1417220 */ /* 0x042fe40000410000 */
[----:B------:R-:W-:-:S02]  /*4fd0*/  FMUL.FTZ R67, R161, R66 ;  /* 0x00000042a1437220 */ /* 0x000fc40000410000 */
[----:B------:R-:W-:Y:S01]  /*4fe0*/  FADD.FTZ R70, RZ, R70 ;  /* 0x00000046ff467221 */ /* 0x000fe20000010000 */
[----:B------:R-:W-:Y:S01]  /*4ff0*/  HADD2.F32 R157, -RZ, R157.H0_H0 ;  /* 0x2000009dff9d7230 */ /* 0x000fe20000004100 */
[----:B------:R-:W-:Y:S02]  /*5000*/  FADD.FTZ R99, R206, R99 ;  /* 0x00000063ce637221 */ /* 0x000fe40000010000 */
[C---:B---3--:R-:W-:Y:S02]  /*5010*/  FFMA.FTZ R64, R162.reuse, R66, -R65 ;  /* 0x00000042a2407223 */ /* 0x048fe40000010841 */
[----:B------:R-:W-:Y:S02]  /*5020*/  FFMA.FTZ R65, R162, R71, R67 ;  /* 0x00000047a2417223 */ /* 0x000fe40000010043 */
[----:B--2---:R-:W-:Y:S01]  /*5030*/  FMUL.FTZ R66, R158, UR23 ;  /* 0x000000179e427c20 */ /* 0x004fe20008410000 */
[----:B------:R-:W-:Y:S01]  /*5040*/  HADD2.F32 R153, -RZ, R153.H0_H0 ;  /* 0x20000099ff997230 */ /* 0x000fe20000004100 */
[----:B------:R-:W-:-:S02]  /*5050*/  FMUL.FTZ R67, R159, R70 ;  /* 0x000000469f437220 */ /* 0x000fc40000410000 */
[-C--:B------:R-:W-:Y:S02]  /*5060*/  FMUL.FTZ R69, R159, R99.reuse ;  /* 0x000000639f457220 */ /* 0x080fe40000410000 */
[----:B------:R-:W-:Y:S01]  /*5070*/  FFMA.FTZ R156, R157, UR22, -R66 ;  /* 0x000000169d9c7c23 */ /* 0x000fe20008010842 */
[----:B------:R-:W-:Y:S01]  /*5080*/  HADD2.F32 R151, -RZ, R151.H0_H0 ;  /* 0x20000097ff977230 */ /* 0x000fe20000004100 */
[C---:B------:R-:W-:Y:S02]  /*5090*/  FFMA.FTZ R66, R160.reuse, R99, -R67 ;  /* 0x00000063a0427223 */ /* 0x040fe40000010843 */
[----:B------:R-:W-:Y:S02]  /*50a0*/  FFMA.FTZ R67, R160, R70, R69 ;  /* 0x00000046a0437223 */ /* 0x000fe40000010045 */
[C---:B------:R-:W-:Y:S02]  /*50b0*/  FMUL.FTZ R70, R153.reuse, UR23 ;  /* 0x0000001799467c20 */ /* 0x040fe40008410000 */
[----:B------:R-:W-:Y:S01]  /*50c0*/  FMUL.FTZ R100, R153, UR22 ;  /* 0x0000001699647c20 */ /* 0x000fe20008410000 */
[----:B----4-:R-:W-:Y:S01]  /*50d0*/  HADD2.F32 R145, -RZ, R145.H0_H0 ;  /* 0x20000091ff917230 */ /* 0x010fe20000004100 */
[----:B------:R-:W-:-:S02]  /*50e0*/  FADD.FTZ R147, R75, R75 ;  /* 0x0000004b4b937221 */ /* 0x000fc40000010000 */
[C---:B------:R-:W-:Y:S02]  /*50f0*/  FFMA.FTZ R70, R151.reuse, UR22, -R70 ;  /* 0x0000001697467c23 */ /* 0x040fe40008010846 */
[----:B------:R-:W-:Y:S01]  /*5100*/  FFMA.FTZ R100, R151, UR23, R100 ;  /* 0x0000001797647c23 */ /* 0x000fe20008010064 */
[----:B------:R-:W-:Y:S01]  /*5110*/  HADD2.F32 R143, -RZ, R143.H0_H0 ;  /* 0x2000008fff8f7230 */ /* 0x000fe20000004100 */
[C---:B------:R-:W-:Y:S02]  /*5120*/  FMUL.FTZ R148, R147.reuse, R70 ;  /* 0x0000004693947220 */ /* 0x040fe40000410000 */
[----:B------:R-:W-:Y:S02]  /*5130*/  FMUL.FTZ R147, R147, R100 ;  /* 0x0000006493937220 */ /* 0x000fe40000410000 */
[C---:B------:R-:W-:Y:S01]  /*5140*/  FMUL.FTZ R70, R145.reuse, UR23 ;  /* 0x0000001791467c20 */ /* 0x040fe20008410000 */
[----:B------:R-:W-:Y:S01]  /*5150*/  HADD2.F32 R154, -RZ, R154.H0_H0 ;  /* 0x2000009aff9a7230 */ /* 0x000fe20000004100 */
[----:B------:R-:W-:Y:S01]  /*5160*/  FMUL.FTZ R100, R145, UR22 ;  /* 0x0000001691647c20 */ /* 0x000fe20008410000 */
[----:B------:R-:W-:Y:S01]  /*5170*/  HADD2.F32 R137, -RZ, R137.H0_H0 ;  /* 0x20000089ff897230 */ /* 0x000fe20000004100 */
[----:B------:R-:W-:-:S02]  /*5180*/  FADD.FTZ R139, R73, R73 ;  /* 0x00000049498b7221 */ /* 0x000fc40000010000 */
[C---:B------:R-:W-:Y:S01]  /*5190*/  FFMA.FTZ R70, R143.reuse, UR22, -R70 ;  /* 0x000000168f467c23 */ /* 0x040fe20008010846 */
[----:B------:R-:W-:Y:S01]  /*51a0*/  HADD2.F32 R152, -RZ, R152.H0_H0 ;  /* 0x20000098ff987230 */ /* 0x000fe20000004100 */
[----:B------:R-:W-:Y:S01]  /*51b0*/  FFMA.FTZ R100, R143, UR23, R100 ;  /* 0x000000178f647c23 */ /* 0x000fe20008010064 */
[----:B------:R-:W-:Y:S01]  /*51c0*/  HADD2.F32 R146, -RZ, R146.H0_H0 ;  /* 0x20000092ff927230 */ /* 0x000fe20000004100 */
[----:B------:R-:W-:Y:S01]  /*51d0*/  FMUL.FTZ R69, R154, UR23 ;  /* 0x000000179a457c20 */ /* 0x000fe20008410000 */
[----:B------:R-:W-:Y:S01]  /*51e0*/  HADD2.F32 R135, -RZ, R135.H0_H0 ;  /* 0x20000087ff877230 */ /* 0x000fe20000004100 */
[C---:B------:R-:W-:Y:S02]  /*51f0*/  FMUL.FTZ R140, R139.reuse, R70 ;  /* 0x000000468b8c7220 */ /* 0x040fe40000410000 */
[----:B------:R-:W-:Y:S02]  /*5200*/  FMUL.FTZ R139, R139, R100 ;  /* 0x000000648b8b7220 */ /* 0x000fe40000410000 */
[C---:B------:R-:W-:Y:S01]  /*5210*/  FMUL.FTZ R70, R137.reuse, UR23 ;  /* 0x0000001789467c20 */ /* 0x040fe20008410000 */
[----:B------:R-:W-:Y:S01]  /*5220*/  HADD2.F32 R144, -RZ, R144.H0_H0 ;  /* 0x20000090ff907230 */ /* 0x000fe20000004100 */
[----:B------:R-:W-:Y:S01]  /*5230*/  FMUL.FTZ R100, R137, UR22 ;  /* 0x0000001689647c20 */ /* 0x000fe20008410000 */
[----:B------:R-:W-:Y:S01]  /*5240*/  HADD2.F32 R138, -RZ, R138.H0_H0 ;  /* 0x2000008aff8a7230 */ /* 0x000fe20000004100 */
[----:B------:R-:W-:Y:S01]  /*5250*/  FFMA.FTZ R150, R152, UR22, -R69 ;  /* 0x0000001698967c23 */ /* 0x000fe20008010845 */
[----:B------:R-:W-:Y:S01]  /*5260*/  HADD2.F32 R129, -RZ, R129.H0_H0 ;  /* 0x20000081ff817230 */ /* 0x000fe20000004100 */
[----:B------:R-:W-:-:S02]  /*5270*/  FMUL.FTZ R69, R146, UR23 ;  /* 0x0000001792457c20 */ /* 0x000fc40008410000 */
[----:B------:R-:W-:Y:S02]  /*5280*/  FADD.FTZ R131, R59, R59 ;  /* 0x0000003b3b837221 */ /* 0x000fe40000010000 */
[C---:B------:R-:W-:Y:S02]  /*5290*/  FFMA.FTZ R70, R135.reuse, UR22, -R70 ;  /* 0x0000001687467c23 */ /* 0x040fe40008010846 */
[----:B------:R-:W-:Y:S01]  /*52a0*/  FFMA.FTZ R100, R135, UR23, R100 ;  /* 0x0000001787647c23 */ /* 0x000fe20008010064 */
[----:B------:R-:W-:Y:S01]  /*52b0*/  HADD2.F32 R136, -RZ, R136.H0_H0 ;  /* 0x20000088ff887230 */ /* 0x000fe20000004100 */
[----:B------:R-:W-:Y:S01]  /*52c0*/  FFMA.FTZ R142, R144, UR22, -R69 ;  /* 0x00000016908e7c23 */ /* 0x000fe20008010845 */
[----:B------:R-:W-:Y:S01]  /*52d0*/  HADD2.F32 R130, -RZ, R130.H0_H0 ;  /* 0x20000082ff827230 */ /* 0x000fe20000004100 */
[----:B------:R-:W-:Y:S01]  /*52e0*/  FMUL.FTZ R69, R138, UR23 ;  /* 0x000000178a457c20 */ /* 0x000fe20008410000 */
[----:B------:R-:W-:Y:S01]  /*52f0*/  HADD2.F32 R127, -RZ, R127.H0_H0 ;  /* 0x2000007fff7f7230 */ /* 0x000fe20000004100 */
[----:B------:R-:W-:-:S02]  /*5300*/  FMUL.FTZ R132, R131, R70 ;  /* 0x0000004683847220 */ /* 0x000fc40000410000 */
[----:B------:R-:W-:Y:S02]  /*5310*/  FMUL.FTZ R131, R131, R100 ;  /* 0x0000006483837220 */ /* 0x000fe40000410000 */
[C---:B------:R-:W-:Y:S02]  /*5320*/  FMUL.FTZ R70, R129.reuse, UR23 ;  /* 0x0000001781467c20 */ /* 0x040fe40008410000 */
[----:B------:R-:W-:Y:S01]  /*5330*/  FMUL.FTZ R100, R129, UR22 ;  /* 0x0000001681647c20 */ /* 0x000fe20008410000 */
[----:B------:R-:W-:Y:S01]  /*5340*/  HADD2.F32 R128, -RZ, R128.H0_H0 ;  /* 0x20000080ff807230 */ /* 0x000fe20000004100 */
[----:B------:R-:W-:Y:S01]  /*5350*/  FFMA.FTZ R134, R136, UR22, -R69 ;  /* 0x0000001688867c23 */ /* 0x000fe20008010845 */
[----:B------:R-:W-:Y:S01]  /*5360*/  HADD2.F32 R120, -RZ, R120.H0_H0 ;  /* 0x20000078ff787230 */ /* 0x000fe20000004100 */
[----:B------:R-:W-:Y:S01]  /*5370*/  FMUL.FTZ R68, R158, UR22 ;  /* 0x000000169e447c20 */ /* 0x000fe20008410000 */
[----:B------:R-:W-:Y:S01]  /*5380*/  HADD2.F32 R119, -RZ, R119.H0_H0 ;  /* 0x20000077ff777230 */ /* 0x000fe20000004100 */
[----:B------:R-:W-:-:S02]  /*5390*/  FADD.FTZ R121, R57, R57 ;  /* 0x0000003939797221 */ /* 0x000fc40000010000 */
[----:B------:R-:W-:Y:S02]  /*53a0*/  FMUL.FTZ R69, R130, UR23 ;  /* 0x0000001782457c20 */ /* 0x000fe40008410000 */
[C---:B------:R-:W-:Y:S02]  /*53b0*/  FFMA.FTZ R70, R127.reuse, UR22, -R70 ;  /* 0x000000167f467c23 */ /* 0x040fe40008010846 */
[----:B------:R-:W-:Y:S01]  /*53c0*/  FFMA.FTZ R100, R127, UR23, R100 ;  /* 0x000000177f647c23 */ /* 0x000fe20008010064 */
[----:B------:R-:W-:Y:S01]  /*53d0*/  ISETP.NE.AND P0, PT, R98, 0x3f, PT ;  /* 0x0000003f6200780c */ /* 0x000fe20003f05270 */
[----:B------:R-:W-:Y:S01]  /*53e0*/  FADD.FTZ R155, R77, R77 ;  /* 0x0000004d4d9b7221 */ /* 0x000fe20000010000 */
[----:B------:R-:W-:Y:S01]  /*53f0*/  HADD2.F32 R118, -RZ, R118.H0_H0 ;  /* 0x20000076ff767230 */ /* 0x000fe20000004100 */
[----:B------:R-:W-:Y:S01]  /*5400*/  FFMA.FTZ R68, R157, UR23, R68 ;  /* 0x000000179d447c23 */ /* 0x000fe20008010044 */
[----:B------:R-:W-:Y:S01]  /*5410*/  HADD2.F32 R117, -RZ, R117.H0_H0 ;  /* 0x20000075ff757230 */ /* 0x000fe20000004100 */
[----:B------:R-:W-:Y:S01]  /*5420*/  FFMA.FTZ R126, R128, UR22, -R69 ;  /* 0x00000016807e7c23 */ /* 0x000fe20008010845 */
[----:B------:R-:W-:Y:S01]  /*5430*/  HADD2.F32 R108, -RZ, R108.H0_H0 ;  /* 0x2000006cff6c7230 */ /* 0x000fe20000004100 */
[----:B------:R-:W-:-:S02]  /*5440*/  FMUL.FTZ R122, R121, R70 ;  /* 0x00000046797a7220 */ /* 0x000fc40000410000 */
[----:B------:R-:W-:Y:S02]  /*5450*/  FMUL.FTZ R71, R154, UR22 ;  /* 0x000000169a477c20 */ /* 0x000fe40008410000 */
[----:B------:R-:W-:Y:S02]  /*5460*/  FMUL.FTZ R121, R121, R100 ;  /* 0x0000006479797220 */ /* 0x000fe40000410000 */
[----:B------:R-:W-:Y:S02]  /*5470*/  FMUL.FTZ R69, R120, UR23 ;  /* 0x0000001778457c20 */ /* 0x000fe40008410000 */
[C---:B------:R-:W-:Y:S02]  /*5480*/  FMUL.FTZ R70, R119.reuse, UR23 ;  /* 0x0000001777467c20 */ /* 0x040fe40008410000 */
[----:B------:R-:W-:Y:S02]  /*5490*/  FMUL.FTZ R100, R119, UR22 ;  /* 0x0000001677647c20 */ /* 0x000fe40008410000 */
[----:B------:R-:W-:-:S02]  /*54a0*/  FMUL.FTZ R156, R155, R156 ;  /* 0x0000009c9b9c7220 */ /* 0x000fc40000410000 */
[----:B------:R-:W-:Y:S02]  /*54b0*/  FMUL.FTZ R155, R155, R68 ;  /* 0x000000449b9b7220 */ /* 0x000fe40000410000 */
[----:B------:R-:W-:Y:S01]  /*54c0*/  FADD.FTZ R149, R76, R76 ;  /* 0x0000004c4c957221 */ /* 0x000fe20000010000 */
[----:B------:R-:W-:Y:S01]  /*54d0*/  HADD2.F32 R107, -RZ, R107.H0_H0 ;  /* 0x2000006bff6b7230 */ /* 0x000fe20000004100 */
[----:B------:R-:W-:Y:S02]  /*54e0*/  FFMA.FTZ R68, R152, UR23, R71 ;  /* 0x0000001798447c23 */ /* 0x000fe40008010047 */
[----:B------:R-:W-:Y:S02]  /*54f0*/  FADD.FTZ R112, R55, R55 ;  /* 0x0000003737707221 */ /* 0x000fe40000010000 */
[----:B------:R-:W-:Y:S02]  /*5500*/  FFMA.FTZ R116, R118, UR22, -R69 ;  /* 0x0000001676747c23 */ /* 0x000fe40008010845 */
[----:B------:R-:W-:-:S02]  /*5510*/  FFMA.FTZ R113, R117, UR22, -R70 ;  /* 0x0000001675717c23 */ /* 0x000fc40008010846 */
[----:B------:R-:W-:Y:S02]  /*5520*/  FMUL.FTZ R71, R146, UR22 ;  /* 0x0000001692477c20 */ /* 0x000fe40008410000 */
[----:B------:R-:W-:Y:S02]  /*5530*/  FFMA.FTZ R69, R117, UR23, R100 ;  /* 0x0000001775457c23 */ /* 0x000fe40008010064 */
[----:B------:R-:W-:Y:S02]  /*5540*/  FMUL.FTZ R110, R108, UR22 ;  /* 0x000000166c6e7c20 */ /* 0x000fe40008410000 */
[C---:B------:R-:W-:Y:S02]  /*5550*/  FMUL.FTZ R150, R149.reuse, R150 ;  /* 0x0000009695967220 */ /* 0x040fe40000410000 */
[----:B------:R-:W-:Y:S02]  /*5560*/  FMUL.FTZ R149, R149, R68 ;  /* 0x0000004495957220 */ /* 0x000fe40000410000 */
[----:B------:R-:W-:-:S02]  /*5570*/  FADD.FTZ R141, R74, R74 ;  /* 0x0000004a4a8d7221 */ /* 0x000fc40000010000 */
[----:B------:R-:W-:Y:S02]  /*5580*/  FMUL.FTZ R113, R112, R113 ;  /* 0x0000007170717220 */ /* 0x000fe40000410000 */
[----:B------:R-:W-:Y:S02]  /*5590*/  FFMA.FTZ R68, R144, UR23, R71 ;  /* 0x0000001790447c23 */ /* 0x000fe40008010047 */
[----:B------:R-:W-:Y:S02]  /*55a0*/  FMUL.FTZ R112, R112, R69 ;  /* 0x0000004570707220 */ /* 0x000fe40000410000 */
[----:B------:R-:W-:Y:S02]  /*55b0*/  FMUL.FTZ R71, R138, UR22 ;  /* 0x000000168a477c20 */ /* 0x000fe40008410000 */
[----:B------:R-:W-:Y:S02]  /*55c0*/  FFMA.FTZ R69, R107, UR23, R110 ;  /* 0x000000176b457c23 */ /* 0x000fe4000801006e */
[----:B------:R0:W1:Y:S01]  /*55d0*/  @P0 LDS.64 R110, [R98.X8+0x49e8] ;  /* 0x0049e800626e0984 */ /* 0x0000620000008a00 */
[----:B------:R-:W-:-:S02]  /*55e0*/  FMUL.FTZ R142, R141, R142 ;  /* 0x0000008e8d8e7220 */ /* 0x000fc40000410000 */
[----:B------:R-:W-:Y:S02]  /*55f0*/  FMUL.FTZ R141, R141, R68 ;  /* 0x000000448d8d7220 */ /* 0x000fe40000410000 */
[----:B------:R-:W-:Y:S02]  /*5600*/  FADD.FTZ R133, R72, R72 ;  /* 0x0000004848857221 */ /* 0x000fe40000010000 */
[----:B------:R-:W-:Y:S02]  /*5610*/  FFMA.FTZ R68, R136, UR23, R71 ;  /* 0x0000001788447c23 */ /* 0x000fe40008010047 */
[----:B------:R-:W-:Y:S02]  /*5620*/  FMUL.FTZ R71, R130, UR22 ;  /* 0x0000001682477c20 */ /* 0x000fe40008410000 */
[C---:B------:R-:W-:Y:S02]  /*5630*/  FMUL.FTZ R134, R133.reuse, R134 ;  /* 0x0000008685867220 */ /* 0x040fe40000410000 */
[----:B------:R-:W-:-:S02]  /*5640*/  FMUL.FTZ R133, R133, R68 ;  /* 0x0000004485857220 */ /* 0x000fc40000410000 */
[----:B------:R-:W-:Y:S02]  /*5650*/  FADD.FTZ R123, R58, R58 ;  /* 0x0000003a3a7b7221 */ /* 0x000fe40000010000 */
[----:B------:R-:W-:Y:S02]  /*5660*/  FFMA.FTZ R68, R128, UR23, R71 ;  /* 0x0000001780447c23 */ /* 0x000fe40008010047 */
[----:B------:R-:W-:Y:S02]  /*5670*/  FMUL.FTZ R71, R120, UR22 ;  /* 0x0000001678477c20 */ /* 0x000fe40008410000 */
[C---:B------:R-:W-:Y:S01]  /*5680*/  FMUL.FTZ R126, R123.reuse, R126 ;  /* 0x0000007e7b7e7220 */ /* 0x040fe20000410000 */
[----:B------:R-:W-:Y:S01]  /*5690*/  HADD2.F32 R114, -RZ, R114.H0_H0 ;  /* 0x20000072ff727230 */ /* 0x000fe20000004100 */
[----:B------:R-:W-:Y:S02]  /*56a0*/  FMUL.FTZ R123, R123, R68 ;  /* 0x000000447b7b7220 */ /* 0x000fe40000410000 */
[----:B------:R-:W-:-:S02]  /*56b0*/  FADD.FTZ R115, R56, R56 ;  /* 0x0000003838737221 */ /* 0x000fc40000010000 */
[----:B------:R-:W-:Y:S01]  /*56c0*/  FFMA.FTZ R68, R118, UR23, R71 ;  /* 0x0000001776447c23 */ /* 0x000fe20008010047 */
[----:B------:R-:W-:Y:S01]  /*56d0*/  HADD2.F32 R109, -RZ, R109.H0_H0 ;  /* 0x2000006dff6d7230 */ /* 0x000fe20000004100 */
[C---:B------:R-:W-:Y:S02]  /*56e0*/  FMUL.FTZ R116, R115.reuse, R116 ;  /* 0x0000007473747220 */ /* 0x040fe40000410000 */
[----:B------:R-:W-:Y:S02]  /*56f0*/  FMUL.FTZ R115, R115, R68 ;  /* 0x0000004473737220 */ /* 0x000fe40000410000 */
[C---:B------:R-:W-:Y:S02]  /*5700*/  FMUL.FTZ R68, R114.reuse, UR23 ;  /* 0x0000001772447c20 */ /* 0x040fe40008410000 */
[----:B------:R-:W-:Y:S01]  /*5710*/  FMUL.FTZ R70, R114, UR22 ;  /* 0x0000001672467c20 */ /* 0x000fe20008410000 */
[----:B------:R-:W-:Y:S01]  /*5720*/  HADD2.F32 R104, -RZ, R104.H0_H0 ;  /* 0x20000068ff687230 */ /* 0x000fe20000004100 */
[----:B------:R-:W-:-:S02]  /*5730*/  FADD.FTZ R105, R54, R54 ;  /* 0x0000003636697221 */ /* 0x000fc40000010000 */
[C---:B------:R-:W-:Y:S02]  /*5740*/  FFMA.FTZ R68, R109.reuse, UR22, -R68 ;  /* 0x000000166d447c23 */ /* 0x040fe40008010844 */
[----:B------:R-:W-:Y:S02]  /*5750*/  FMUL.FTZ R100, R108, UR23 ;  /* 0x000000176c647c20 */ /* 0x000fe40008410000 */
[----:B------:R-:W-:Y:S01]  /*5760*/  FFMA.FTZ R70, R109, UR23, R70 ;  /* 0x000000176d467c23 */ /* 0x000fe20008010046 */
[----:B------:R-:W-:Y:S01]  /*5770*/  HADD2.F32 R101, -RZ, R101.H0_H0 ;  /* 0x20000065ff657230 */ /* 0x000fe20000004100 */
[----:B------:R-:W-:Y:S01]  /*5780*/  FMUL.FTZ R106, R105, R68 ;  /* 0x00000044696a7220 */ /* 0x000fe20000410000 */
[----:B------:R-:W-:Y:S01]  /*5790*/  HADD2.F32 R205, -RZ, R78.H0_H0 ;  /* 0x2000004effcd7230 */ /* 0x000fe20000004100 */
[----:B------:R-:W-:Y:S02]  /*57a0*/  FADD.FTZ R102, R53, R53 ;  /* 0x0000003535667221 */ /* 0x000fe40000010000 */
[----:B------:R-:W-:-:S02]  /*57b0*/  FFMA.FTZ R103, R107, UR22, -R100 ;  /* 0x000000166b677c23 */ /* 0x000fc40008010864 */
[----:B------:R-:W-:Y:S02]  /*57c0*/  FMUL.FTZ R105, R105, R70 ;  /* 0x0000004669697220 */ /* 0x000fe40000410000 */
[C---:B------:R-:W-:Y:S02]  /*57d0*/  FMUL.FTZ R68, R104.reuse, UR23 ;  /* 0x0000001768447c20 */ /* 0x040fe40008410000 */
[----:B------:R-:W-:Y:S02]  /*57e0*/  FMUL.FTZ R70, R104, UR22 ;  /* 0x0000001668467c20 */ /* 0x000fe40008410000 */
[C---:B------:R-:W-:Y:S02]  /*57f0*/  FMUL.FTZ R103, R102.reuse, R103 ;  /* 0x0000006766677220 */ /* 0x040fe40000410000 */
[----:B------:R-:W-:Y:S02]  /*5800*/  FMUL.FTZ R102, R102, R69 ;  /* 0x0000004566667220 */ /* 0x000fe40000410000 */
[----:B------:R-:W-:-:S02]  /*5810*/  FADD.FTZ R99, R52, R52 ;  /* 0x0000003434637221 */ /* 0x000fc40000010000 */
[----:B------:R-:W-:Y:S01]  /*5820*/  FFMA.FTZ R68, R101, UR22, -R68 ;  /* 0x0000001665447c23 */ /* 0x000fe20008010844 */
[----:B------:R-:W-:Y:S01]  /*5830*/  BSSY B0, `(.L_x_4379) ;  /* 0x0000018000007945 */ /* 0x000fe20003800000 */
[----:B------:R-:W-:Y:S02]  /*5840*/  FMUL.FTZ R205, R0, R205 ;  /* 0x000000cd00cd7220 */ /* 0x000fe40000410000 */
[----:B------:R-:W-:Y:S02]  /*5850*/  FMUL.FTZ R69, R159, R65 ;  /* 0x000000419f457220 */ /* 0x000fe40000410000 */
[----:B------:R-:W-:Y:S02]  /*5860*/  FFMA.FTZ R70, R101, UR23, R70 ;  /* 0x0000001765467c23 */ /* 0x000fe40008010046 */
[----:B------:R-:W-:Y:S02]  /*5870*/  FMUL.FTZ R71, R159, R64 ;  /* 0x000000409f477220 */ /* 0x000fe40000410000 */
[----:B------:R-:W-:-:S02]  /*5880*/  FMUL.FTZ R100, R99, R68 ;  /* 0x0000004463647220 */ /* 0x000fc40000410000 */
[----:B------:R-:W-:Y:S02]  /*5890*/  FMUL.FTZ R99, R99, R70 ;  /* 0x0000004663637220 */ /* 0x000fe40000410000 */
[C---:B------:R-:W-:Y:S02]  /*58a0*/  FFMA.FTZ R65, R160.reuse, R65, R71 ;  /* 0x00000041a0417223 */ /* 0x040fe40000010047 */
[----:B------:R-:W-:Y:S02]  /*58b0*/  FFMA.FTZ R64, R160, R64, -R69 ;  /* 0x00000040a0407223 */ /* 0x000fe40000010845 */
        /* <DEDUP_REMOVED lines=15> */
.L_x_4380:
[----:B01----:R-:W-:Y:S05]  /*59b0*/  BSYNC B0 ;  /* 0x0000000000007941 */ /* 0x003fea0003800000 */
.L_x_4379:
        /* <DEDUP_REMOVED lines=23> */
[----:B------:R-:W-:Y:S04]  /*5b30*/  LDS.128 R64, [R208+0x31d0] ;  /* 0x0031d000d0407984 */ /* 0x000fe80000000c00 */
[----:B------:R-:W0:Y:S02]  /*5b40*/  LDS.128 R68, [R208+0x31e0] ;  /* 0x0031e000d0447984 */ /* 0x000e240000000c00 */
[----:B0-----:R-:W-:-:S02]  /*5b50*/  FMUL.FTZ R209, R67, R69 ;  /* 0x0000004543d17220 */ /* 0x001fc40000410000 */
[CC--:B------:R-:W-:Y:S02]  /*5b60*/  FMUL.FTZ R210, R66.reuse, R69.reuse ;  /* 0x0000004542d27220 */ /* 0x0c0fe40000410000 */
[-C--:B------:R-:W-:Y:S02]  /*5b70*/  FFMA.FTZ R211, R66, R68.reuse, -R209 ;  /* 0x0000004442d37223 */ /* 0x080fe400000108d1 */
[-C--:B------:R-:W-:Y:S02]  /*5b80*/  FMUL.FTZ R209, R65, R69.reuse ;  /* 0x0000004541d17220 */ /* 0x080fe40000410000 */
[C---:B------:R-:W-:Y:S02]  /*5b90*/  FMUL.FTZ R69, R64.reuse, R69 ;  /* 0x0000004540457220 */ /* 0x040fe40000410000 */
[-C--:B------:R-:W-:Y:S02]  /*5ba0*/  FFMA.FTZ R210, R67, R68.reuse, R210 ;  /* 0x0000004443d27223 */ /* 0x080fe400000100d2 */
[----:B------:R-:W-:-:S02]  /*5bb0*/  FFMA.FTZ R66, R64, R68, -R209 ;  /* 0x0000004440427223 */ /* 0x000fc400000108d1 */
[----:B------:R-:W-:Y:S02]  /*5bc0*/  FFMA.FTZ R68, R65, R68, R69 ;  /* 0x0000004441447223 */ /* 0x000fe40000010045 */
[----:B------:R-:W-:Y:S02]  /*5bd0*/  FADD.FTZ R70, R70, R211 ;  /* 0x000000d346467221 */ /* 0x000fe40000010000 */
[----:B------:R-:W-:Y:S01]  /*5be0*/  FADD.FTZ R71, R71, R210 ;  /* 0x000000d247477221 */ /* 0x000fe20000010000 */
[----:B------:R-:W-:Y:S05]  /*5bf0*/  BRA.DIV ~URZ, `(.L_x_4383) ;  /* 0x000081927f007947 */ /* 0x000fea000b800000 */
[----:B------:R0:W1:Y:S02]  /*5c00*/  SHFL.UP PT, R67, R66, 0x1, RZ ;  /* 0x0420000042437989 */ /* 0x00006400000e00ff */
.L_x_4491:
        /* <DEDUP_REMOVED lines=21> */
[C---:B-1----:R-:W-:Y:S02]  /*5d60*/  FMUL.FTZ R68, R65.reuse, R209 ;  /* 0x000000d141447220 */ /* 0x042fe40000410000 */
[-C--:B--2---:R-:W-:Y:S02]  /*5d70*/  FMUL.FTZ R210, R65, R69.reuse ;  /* 0x0000004541d27220 */ /* 0x084fe40000410000 */
[C---:B------:R-:W-:Y:S02]  /*5d80*/  FFMA.FTZ R69, R66.reuse, R69, -R68 ;  /* 0x0000004542457223 */ /* 0x040fe40000010844 */
[----:B------:R-:W-:-:S03]  /*5d90*/  FFMA.FTZ R210, R66, R209, R210 ;  /* 0x000000d142d27223 */ /* 0x000fc600000100d2 */
[----:B------:R-:W-:Y:S02]  /*5da0*/  @P0 FADD.FTZ R70, R70, R69 ;  /* 0x0000004546460221 */ /* 0x000fe40000010000 */
[CC--:B0-----:R-:W-:Y:S02]  /*5db0*/  FMUL.FTZ R68, R65.reuse, R64.reuse ;  /* 0x0000004041447220 */ /* 0x0c1fe40000410000 */
        /* <DEDUP_REMOVED lines=12> */
[C---:B------:R-:W-:Y:S02]  /*5e80*/  FFMA.FTZ R210, R66.reuse, R69, R210 ;  /* 0x0000004542d27223 */ /* 0x040fe400000100d2 */
[----:B------:R-:W-:Y:S02]  /*5e90*/  FFMA.FTZ R209, R66, R209, -R64 ;  /* 0x000000d142d17223 */ /* 0x000fe40000010840 */
[C---:B--2---:R-:W-:Y:S02]  /*5ea0*/  FMUL.FTZ R69, R68.reuse, R65 ;  /* 0x0000004144457220 */ /* 0x044fe40000410000 */
[----:B------:R-:W-:Y:S02]  /*5eb0*/  @P0 FADD.FTZ R71, R71, R210 ;  /* 0x000000d247470221 */ /* 0x000fe40000010000 */
[-C--:B---3--:R-:W-:Y:S02]  /*5ec0*/  FMUL.FTZ R64, R68, R67.reuse ;  /* 0x0000004344407220 */ /* 0x088fe40000410000 */
[----:B------:R-:W-:-:S02]  /*5ed0*/  FFMA.FTZ R69, R66, R67, R69 ;  /* 0x0000004342457223 */ /* 0x000fc40000010045 */
[----:B------:R-:W-:Y:S02]  /*5ee0*/  @P0 FADD.FTZ R70, R70, R209 ;  /* 0x000000d146460221 */ /* 0x000fe40000010000 */
[----:B------:R-:W-:Y:S01]  /*5ef0*/  @P0 FFMA.FTZ R66, R66, R65, -R64 ;  /* 0x0000004142420223 */ /* 0x000fe20000010840 */
[----:B------:R-:W0:Y:S01]  /*5f00*/  SHFL.UP PT, R209, R71, 0x8, RZ ;  /* 0x0500000047d17989 */ /* 0x000e2200000e00ff */
[----:B------:R-:W-:Y:S02]  /*5f10*/  FSEL R69, R68, R69, !P0 ;  /* 0x0000004544457208 */ /* 0x000fe40004000000 */
[----:B------:R-:W-:Y:S01]  /*5f20*/  ISETP.GE.AND P0, PT, R97, 0x8, PT ;  /* 0x000000086100780c */ /* 0x000fe20003f06270 */
        /* <DEDUP_REMOVED lines=19> */
.L_x_4492:
[----:B------:R-:W-:Y:S01]  /*6060*/  MOV R212, R213 ;  /* 0x000000d500d47202 */ /* 0x000fe20000000f00 */
[-C--:B-1----:R-:W-:Y:S01]  /*6070*/  FMUL.FTZ R64, R226, R211.reuse ;  /* 0x000000d3e2407220 */ /* 0x082fe20000410000 */
[----:B------:R-:W-:Y:S01]  /*6080*/  ISETP.GE.AND P0, PT, R97, 0x10, PT ;  /* 0x000000106100780c */ /* 0x000fe20003f06270 */
[----:B--2---:R-:W-:Y:S01]  /*6090*/  FMUL.FTZ R65, R214, R211 ;  /* 0x000000d3d6417220 */ /* 0x004fe20000410000 */
[----:B------:R-:W-:Y:S01]  /*60a0*/  MOV R67, R71 ;  /* 0x0000004700437202 */ /* 0x000fe20000000f00 */
[----:B---3--:R-:W-:-:S02]  /*60b0*/  FFMA.FTZ R64, R69, R212, R64 ;  /* 0x000000d445407223 */ /* 0x008fc40000010040 */
[-C--:B------:R-:W-:Y:S02]  /*60c0*/  FMUL.FTZ R69, R69, R211.reuse ;  /* 0x000000d345457220 */ /* 0x080fe40000410000 */
[C---:B0---4-:R-:W-:Y:S02]  /*60d0*/  FFMA.FTZ R66, R68.reuse, R212, R65 ;  /* 0x000000d444427223 */ /* 0x051fe40000010041 */
[----:B------:R-:W-:Y:S01]  /*60e0*/  FMUL.FTZ R65, R68, R211 ;  /* 0x000000d344417220 */ /* 0x000fe20000410000 */
[----:B------:R-:W-:Y:S01]  /*60f0*/  MOV R68, R70 ;  /* 0x0000004600447202 */ /* 0x000fe20000000f00 */
[----:B------:R-:W-:Y:S01]  /*6100*/  FFMA.FTZ R69, R226, R212, -R69 ;  /* 0x000000d4e2457223 */ /* 0x000fe20000010845 */
        /* <DEDUP_REMOVED lines=8> */
[----:B-----5:R-:W-:Y:S05]  /*6190*/  CALL.REL.NOINC `($__internal_109_$__cuda_sm70_shflsync_idx_p) ;  /* 0x0000991000007944 */ /* 0x020fea0003c00000 */
.L_x_4385:
[----:B------:R-:W-:Y:S05]  /*61a0*/  BRA.CONV ~URZ, `(.L_x_4386) ;  /* 0x000000437f007947 */ /* 0x000fea000b800000 */
[----:B-1----:R-:W-:Y:S01]  /*61b0*/  HFMA2.MMA R66, -RZ, RZ, 0, 1.847743988037109375e-06 ;  /* 0x0000001fff427435 */ /* 0x002fe200000001ff */
[----:B------:R-:W-:Y:S02]  /*61c0*/  MOV R64, R211 ;  /* 0x000000d300407202 */ /* 0x000fe40000000f00 */
[----:B------:R-:W-:-:S03]  /*61d0*/  MOV R65, 0x61f0 ;  /* 0x000061f000417802 */ /* 0x000fc60000000f00 */
[----:B0----5:R-:W-:Y:S05]  /*61e0*/  CALL.REL.NOINC `($__internal_109_$__cuda_sm70_shflsync_idx_p) ;  /* 0x000098c000007944 */ /* 0x021fea0003c00000 */
.L_x_4386:
[----:B------:R-:W-:Y:S05]  /*61f0*/  BRA.CONV ~URZ, `(.L_x_4387) ;  /* 0x000000437f007947 */ /* 0x000fea000b800000 */
[----:B-1----:R-:W-:Y:S01]  /*6200*/  HFMA2.MMA R66, -RZ, RZ, 0, 1.847743988037109375e-06 ;  /* 0x0000001fff427435 */ /* 0x002fe200000001ff */
[----:B------:R-:W-:Y:S02]  /*6210*/  MOV R64, R68 ;  /* 0x0000004400407202 */ /* 0x000fe40000000f00 */
[----:B------:R-:W-:-:S03]  /*6220*/  MOV R65, 0x6240 ;  /* 0x0000624000417802 */ /* 0x000fc60000000f00 */
[----:B0----5:R-:W-:Y:S05]  /*6230*/  CALL.REL.NOINC `($__internal_109_$__cuda_sm70_shflsync_idx_p) ;  /* 0x0000987000007944 */ /* 0x021fea0003c00000 */
.L_x_4387:
[----:B------:R-:W-:Y:S05]  /*6240*/  BRA.CONV ~URZ, `(.L_x_4388) ;  /* 0x000000437f007947 */ /* 0x000fea000b800000 */
[----:B-1----:R-:W-:Y:S01]  /*6250*/  HFMA2.MMA R66, -RZ, RZ, 0, 1.847743988037109375e-06 ;  /* 0x0000001fff427435 */ /* 0x002fe200000001ff */
[----:B------:R-:W-:-:S02]  /*6260*/  MOV R64, R67 ;  /* 0x0000004300407202 */ /* 0x000fc40000000f00 */
[----:B------:R-:W-:-:S03]  /*6270*/  MOV R65, 0x6290 ;  /* 0x0000629000417802 */ /* 0x000fc60000000f00 */
[----:B0----5:R-:W-:Y:S05]  /*6280*/  CALL.REL.NOINC `($__internal_109_$__cuda_sm70_shflsync_idx_p) ;  /* 0x0000982000007944 */ /* 0x021fea0003c00000 */
.L_x_4388:
[----:B------:R-:W-:Y:S05]  /*6290*/  BRA.DIV ~URZ, `(.L_x_4389) ;  /* 0x000087227f007947 */ /* 0x000fea000b800000 */
[----:B-----5:R-:W2:Y:S04]  /*62a0*/  SHFL.IDX PT, R60, R60, RZ, 0x1f ;  /* 0x00001fff3c3c7589 */ /* 0x020ea800000e0000 */
[----:B------:R-:W3:Y:S04]  /*62b0*/  SHFL.IDX PT, R61, R61, RZ, 0x1f ;  /* 0x00001fff3d3d7589 */ /* 0x000ee800000e0000 */
[----:B------:R-:W4:Y:S04]  /*62c0*/  SHFL.IDX PT, R62, R62, RZ, 0x1f ;  /* 0x00001fff3e3e7589 */ /* 0x000f2800000e0000 */
[----:B------:R-:W1:Y:S04]  /*62d0*/  SHFL.IDX PT, R63, R63, RZ, 0x1f ;  /* 0x00001fff3f3f7589 */ /* 0x000e6800000e0000 */
[----:B------:R-:W0:Y:S04]  /*62e0*/  SHFL.UP PT, R212, R212, 0x1, RZ ;  /* 0x04200000d4d47989 */ /* 0x000e2800000e00ff */
[----:B------:R-:W0:Y:S04]  /*62f0*/  SHFL.UP PT, R211, R211, 0x1, RZ ;  /* 0x04200000d3d37989 */ /* 0x000e2800000e00ff */
[----:B------:R-:W0:Y:S04]  /*6300*/  SHFL.UP PT, R68, R68, 0x1, RZ ;  /* 0x0420000044447989 */ /* 0x000e2800000e00ff */
[----:B------:R0:W0:Y:S02]  /*6310*/  SHFL.UP PT, R69, R67, 0x1, RZ ;  /* 0x0420000043457989 */ /* 0x00002400000e00ff */
.L_x_4493:
[----:B0123--:R-:W0:Y:S01]  /*6320*/  LDS.128 R64, [R208+0x31d0] ;  /* 0x0031d000d0407984 */ /* 0x00fe220000000c00 */
[----:B----4-:R-:W-:-:S02]  /*6330*/  FMUL.FTZ R70, R62, R211 ;  /* 0x000000d33e467220 */ /* 0x010fc40000410000 */
[CC--:B------:R-:W-:Y:S02]  /*6340*/  FMUL.FTZ R71, R63.reuse, R211.reuse ;  /* 0x000000d33f477220 */ /* 0x0c0fe40000410000 */
[-C--:B------:R-:W-:Y:S02]  /*6350*/  FFMA.FTZ R70, R63, R212.reuse, R70 ;  /* 0x000000d43f467223 */ /* 0x080fe40000010046 */
[----:B------:R-:W-:Y:S02]  /*6360*/  FFMA.FTZ R71, R62, R212, -R71 ;  /* 0x000000d43e477223 */ /* 0x000fe40000010847 */
[----:B------:R-:W-:Y:S02]  /*6370*/  @P1 FADD.FTZ R63, R70, R69 ;  /* 0x00000045463f1221 */ /* 0x000fe40000010000 */
[-C--:B------:R-:W-:Y:S02]  /*6380*/  FMUL.FTZ R69, R61, R211.reuse ;  /* 0x000000d33d457220 */ /* 0x080fe40000410000 */
[----:B------:R-:W-:-:S02]  /*6390*/  FMUL.FTZ R211, R60, R211 ;  /* 0x000000d33cd37220 */ /* 0x000fc40000410000 */
        /* <DEDUP_REMOVED lines=15> */
.L_x_4382:
[----:B------:R-:W-:Y:S05]  /*6490*/  BSYNC B0 ;  /* 0x0000000000007941 */ /* 0x000fea0003800000 */
.L_x_4381:
[----:B------:R-:W-:Y:S01]  /*64a0*/  LOP3.LUT P0, RZ, R98, 0x1f, RZ, 0xc0, !PT ;  /* 0x0000001f62ff7812 */ /* 0x000fe2000780c0ff */
[C---:B-1---5:R-:W-:Y:S01]  /*64b0*/  FMUL.FTZ R60, R159.reuse, -R110 ;  /* 0x8000006e9f3c7220 */ /* 0x062fe20000410000 */
        /* <DEDUP_REMOVED lines=24> */
[-C--:B------:R-:W-:Y:S02]  /*6640*/  FMUL.FTZ R66, R163, -R64.reuse ;  /* 0x80000040a3427220 */ /* 0x080fe40000410000 */
[----:B------:R-:W-:Y:S02]  /*6650*/  FADD.FTZ R61, R100, R61 ;  /* 0x0000003d643d7221 */ /* 0x000fe40000010000 */
[----:B------:R-:W-:Y:S02]  /*6660*/  FFMA.FTZ R67, R164, R64, -R67 ;  /* 0x00000040a4437223 */ /* 0x000fe40000010843 */
[----:B------:R-:W-:-:S02]  /*6670*/  FADD.FTZ R60, -R99, R60 ;  /* 0x0000003c633c7221 */ /* 0x000fc40000010100 */
[C---:B------:R-:W-:Y:S02]  /*6680*/  FFMA.FTZ R66, R164.reuse, R65, R66 ;  /* 0x00000041a4427223 */ /* 0x040fe40000010042 */
[----:B------:R-:W-:Y:S02]  /*6690*/  FMUL.FTZ R63, R163, -R61 ;  /* 0x8000003da33f7220 */ /* 0x000fe40000410000 */
[----:B------:R-:W-:Y:S02]  /*66a0*/  FMUL.FTZ R65, R165, -R67 ;  /* 0x80000043a5417220 */ /* 0x000fe40000410000 */
[----:B------:R-:W-:Y:S02]  /*66b0*/  FMUL.FTZ R62, R163, -R60 ;  /* 0x8000003ca33e7220 */ /* 0x000fe40000410000 */
[----:B------:R-:W-:Y:S02]  /*66c0*/  FMUL.FTZ R64, R165, -R66 ;  /* 0x80000042a5407220 */ /* 0x000fe40000410000 */
[----:B------:R-:W-:-:S02]  /*66d0*/  FFMA.FTZ R63, R164, R60, R63 ;  /* 0x0000003ca43f7223 */ /* 0x000fc4000001003f */
[----:B------:R-:W-:Y:S02]  /*66e0*/  FFMA.FTZ R65, R166, R66, R65 ;  /* 0x00000042a6417223 */ /* 0x000fe40000010041 */
[----:B------:R-:W-:Y:S02]  /*66f0*/  FFMA.FTZ R62, R164, R61, -R62 ;  /* 0x0000003da43e7223 */ /* 0x000fe4000001083e */
[----:B------:R-:W-:Y:S01]  /*6700*/  FFMA.FTZ R64, R166, R67, -R64 ;  /* 0x00000043a6407223 */ /* 0x000fe20000010840 */
[----:B------:R-:W0:Y:S01]  /*6710*/  LDS.64 R60, [R98.X16+0x31d8] ;  /* 0x0031d800623c7984 */ /* 0x000e22000000ca00 */
[----:B------:R-:W-:Y:S02]  /*6720*/  FADD.FTZ R63, -R102, R63 ;  /* 0x0000003f663f7221 */ /* 0x000fe40000010100 */
        /* <DEDUP_REMOVED lines=22> */
[----:B------:R-:W-:Y:S02]  /*6890*/  FFMA.FTZ R64, R172, R65, R64 ;  /* 0x00000041ac407223 */ /* 0x000fe40000010040 */
[----:B------:R-:W-:Y:S02]  /*68a0*/  FMUL.FTZ R69, R173, -R66 ;  /* 0x80000042ad457220 */ /* 0x000fe40000410000 */
[----:B------:R-:W-:Y:S02]  /*68b0*/  FADD.FTZ R62, R113, R62 ;  /* 0x0000003e713e7221 */ /* 0x000fe40000010000 */
[----:B------:R-:W-:-:S02]  /*68c0*/  FADD.FTZ R63, -R112, R63 ;  /* 0x0000003f703f7221 */ /* 0x000fc40000010100 */
[-C--:B------:R-:W-:Y:S02]  /*68d0*/  FMUL.FTZ R67, R173, -R64.reuse ;  /* 0x80000040ad437220 */ /* 0x080fe40000410000 */
[----:B------:R-:W-:Y:S02]  /*68e0*/  FFMA.FTZ R68, R174, R64, R69 ;  /* 0x00000040ae447223 */ /* 0x000fe40000010045 */
[CC--:B------:R-:W-:Y:S02]  /*68f0*/  FMUL.FTZ R64, R169.reuse, -R62.reuse ;  /* 0x8000003ea9407220 */ /* 0x0c0fe40000410000 */
[-C--:B------:R-:W-:Y:S02]  /*6900*/  FMUL.FTZ R65, R169, -R63.reuse ;  /* 0x8000003fa9417220 */ /* 0x080fe40000410000 */
[C---:B------:R-:W-:Y:S02]  /*6910*/  FFMA.FTZ R64, R170.reuse, R63, R64 ;  /* 0x0000003faa407223 */ /* 0x040fe40000010040 */
[----:B------:R-:W-:-:S02]  /*6920*/  FFMA.FTZ R65, R170, R62, -R65 ;  /* 0x0000003eaa417223 */ /* 0x000fc40000010841 */
[----:B------:R-:W-:Y:S02]  /*6930*/  FFMA.FTZ R67, R174, R66, -R67 ;  /* 0x00000042ae437223 */ /* 0x000fe40000010843 */
[----:B------:R-:W-:Y:S02]  /*6940*/  FMUL.FTZ R62, R175, -R68 ;  /* 0x80000044af3e7220 */ /* 0x000fe40000410000 */
[----:B------:R-:W-:Y:S02]  /*6950*/  FADD.FTZ R64, -R115, R64 ;  /* 0x0000004073407221 */ /* 0x000fe40000010100 */
[----:B------:R-:W-:Y:S02]  /*6960*/  FADD.FTZ R66, R116, R65 ;  /* 0x0000004174427221 */ /* 0x000fe40000010000 */
[-C--:B------:R-:W-:Y:S02]  /*6970*/  FMUL.FTZ R65, R175, -R67.reuse ;  /* 0x80000043af417220 */ /* 0x080fe40000410000 */
[----:B------:R-:W-:-:S02]  /*6980*/  FFMA.FTZ R63, R176, R67, -R62 ;  /* 0x00000043b03f7223 */ /* 0x000fc4000001083e */
[C---:B------:R-:W-:Y:S02]  /*6990*/  FMUL.FTZ R67, R171.reuse, -R64 ;  /* 0x80000040ab437220 */ /* 0x040fe40000410000 */
[----:B------:R-:W-:Y:S02]  /*69a0*/  FMUL.FTZ R69, R171, -R66 ;  /* 0x80000042ab457220 */ /* 0x000fe40000410000 */
[----:B------:R-:W-:Y:S02]  /*69b0*/  FFMA.FTZ R62, R176, R68, R65 ;  /* 0x00000044b03e7223 */ /* 0x000fe40000010041 */
[----:B0-----:R-:W-:Y:S02]  /*69c0*/  FMUL.FTZ R65, R125, R61 ;  /* 0x0000003d7d417220 */ /* 0x001fe40000410000 */
[C---:B------:R-:W-:Y:S02]  /*69d0*/  FFMA.FTZ R67, R172.reuse, R66, -R67 ;  /* 0x00000042ac437223 */ /* 0x040fe40000010843 */
[----:B------:R-:W-:-:S02]  /*69e0*/  FFMA.FTZ R64, R172, R64, R69 ;  /* 0x00000040ac407223 */ /* 0x000fc40000010045 */
[-C--:B------:R-:W-:Y:S02]  /*69f0*/  FMUL.FTZ R125, R125, R60.reuse ;  /* 0x0000003c7d7d7220 */ /* 0x080fe40000410000 */
[----:B------:R-:W-:Y:S02]  /*6a00*/  FFMA.FTZ R65, R124, R60, -R65 ;  /* 0x0000003c7c417223 */ /* 0x000fe40000010841 */
[----:B------:R-:W-:Y:S02]  /*6a10*/  FADD.FTZ R67, R122, R67 ;  /* 0x000000437a437221 */ /* 0x000fe40000010000 */
[----:B------:R-:W-:Y:S02]  /*6a20*/  FADD.FTZ R64, -R121, R64 ;  /* 0x0000004079407221 */ /* 0x000fe40000010100 */
[----:B------:R-:W-:Y:S02]  /*6a30*/  FFMA.FTZ R125, R124, R61, R125 ;  /* 0x0000003d7c7d7223 */ /* 0x000fe4000001007d */
[----:B------:R-:W-:-:S02]  /*6a40*/  FADD.FTZ R224, R224, R65 ;  /* 0x00000041e0e07221 */ /* 0x000fc40000010000 */
[CC--:B------:R-:W-:Y:S02]  /*6a50*/  FMUL.FTZ R65, R173.reuse, -R67.reuse ;  /* 0x80000043ad417220 */ /* 0x0c0fe40000410000 */
[----:B------:R-:W-:Y:S02]  /*6a60*/  FMUL.FTZ R61, R173, -R64 ;  /* 0x80000040ad3d7220 */ /* 0x000fe40000410000 */
[----:B------:R-:W-:Y:S02]  /*6a70*/  FADD.FTZ R125, RZ, R125 ;  /* 0x0000007dff7d7221 */ /* 0x000fe40000010000 */
[----:B------:R-:W-:Y:S02]  /*6a80*/  FMUL.FTZ R60, R187, R224 ;  /* 0x000000e0bb3c7220 */ /* 0x000fe40000410000 */
[C---:B------:R-:W-:Y:S02]  /*6a90*/  FFMA.FTZ R64, R174.reuse, R64, R65 ;  /* 0x00000040ae407223 */ /* 0x040fe40000010041 */
[----:B------:R-:W-:-:S02]  /*6aa0*/  FFMA.FTZ R67, R174, R67, -R61 ;  /* 0x00000043ae437223 */ /* 0x000fc4000001083d */
[-C--:B------:R-:W-:Y:S02]  /*6ab0*/  FMUL.FTZ R61, R187, R125.reuse ;  /* 0x0000007dbb3d7220 */ /* 0x080fe40000410000 */
[----:B------:R-:W-:Y:S02]  /*6ac0*/  FFMA.FTZ R124, R188, R125, R60 ;  /* 0x0000007dbc7c7223 */ /* 0x000fe4000001003c */
[----:B------:R-:W-:Y:S02]  /*6ad0*/  FADD.FTZ R64, -R123, R64 ;  /* 0x000000407b407221 */ /* 0x000fe40000010100 */
[----:B------:R-:W-:Y:S02]  /*6ae0*/  FADD.FTZ R67, R126, R67 ;  /* 0x000000437e437221 */ /* 0x000fe40000010000 */
[----:B------:R-:W-:Y:S02]  /*6af0*/  FFMA.FTZ R60, R188, R224, -R61 ;  /* 0x000000e0bc3c7223 */ /* 0x000fe4000001083d */
[----:B------:R-:W-:-:S02]  /*6b00*/  FADD.FTZ R124, RZ, R124 ;  /* 0x0000007cff7c7221 */ /* 0x000fc40000010000 */
[C---:B------:R-:W-:Y:S02]  /*6b10*/  FMUL.FTZ R66, R175.reuse, -R64 ;  /* 0x80000040af427220 */ /* 0x040fe40000410000 */
[-C--:B------:R-:W-:Y:S02]  /*6b20*/  FMUL.FTZ R61, R175, -R67.reuse ;  /* 0x80000043af3d7220 */ /* 0x080fe40000410000 */
[----:B------:R-:W-:Y:S02]  /*6b30*/  FADD.FTZ R223, R223, R60 ;  /* 0x0000003cdfdf7221 */ /* 0x000fe40000010000 */
[----:B------:R-:W-:Y:S02]  /*6b40*/  FMUL.FTZ R60, R185, R124 ;  /* 0x0000007cb93c7220 */ /* 0x000fe40000410000 */
[C---:B------:R-:W-:Y:S02]  /*6b50*/  FFMA.FTZ R67, R176.reuse, R67, -R66 ;  /* 0x00000043b0437223 */ /* 0x040fe40000010842 */
[----:B------:R-:W-:-:S02]  /*6b60*/  FFMA.FTZ R64, R176, R64, R61 ;  /* 0x00000040b0407223 */ /* 0x000fc4000001003d */
[-C--:B------:R-:W-:Y:S02]  /*6b70*/  FMUL.FTZ R65, R185, R223.reuse ;  /* 0x000000dfb9417220 */ /* 0x080fe40000410000 */
[----:B------:R-:W-:Y:S02]  /*6b80*/  FFMA.FTZ R61, R186, R223, -R60 ;  /* 0x000000dfba3d7223 */ /* 0x000fe4000001083c */
[----:B------:R-:W-:Y:S02]  /*6b90*/  FADD.FTZ R67, R132, R67 ;  /* 0x0000004384437221 */ /* 0x000fe40000010000 */
[----:B------:R-:W-:Y:S02]  /*6ba0*/  FFMA.FTZ R65, R186, R124, R65 ;  /* 0x0000007cba417223 */ /* 0x000fe40000010041 */
[----:B------:R-:W-:Y:S02]  /*6bb0*/  FADD.FTZ R222, R222, R61 ;  /* 0x0000003ddede7221 */ /* 0x000fe40000010000 */
[----:B------:R-:W-:-:S02]  /*6bc0*/  FADD.FTZ R64, -R131, R64 ;  /* 0x0000004083407221 */ /* 0x000fc40000010100 */
        /* <DEDUP_REMOVED lines=31> */
[C---:B------:R-:W-:Y:S02]  /*6dc0*/  FMUL.FTZ R64, R179.reuse, -R64 ;  /* 0x80000040b3407220 */ /* 0x040fe40000410000 */
        /* <DEDUP_REMOVED lines=13> */
[----:B------:R-:W-:Y:S02]  /*6ea0*/  FFMA.FTZ R62, R182, R65, -R61 ;  /* 0x00000041b63e7223 */ /* 0x000fe4000001083d */
[----:B------:R-:W-:Y:S02]  /*6eb0*/  FMUL.FTZ R61, R177, R219 ;  /* 0x000000dbb13d7220 */ /* 0x000fe40000410000 */
[----:B------:R-:W-:-:S02]  /*6ec0*/  FADD.FTZ R67, R142, R67 ;  /* 0x000000438e437221 */ /* 0x000fc40000010000 */
[----:B------:R-:W-:Y:S02]  /*6ed0*/  FMUL.FTZ R63, R183, -R66 ;  /* 0x80000042b73f7220 */ /* 0x000fe40000410000 */
[----:B------:R-:W-:Y:S02]  /*6ee0*/  FMUL.FTZ R65, R181, -R65 ;  /* 0x80000041b5417220 */ /* 0x000fe40000410000 */
[-C--:B------:R-:W-:Y:S02]  /*6ef0*/  FMUL.FTZ R60, R177, R211.reuse ;  /* 0x000000d3b13c7220 */ /* 0x080fe40000410000 */
[----:B------:R-:W-:Y:S02]  /*6f00*/  FFMA.FTZ R212, R178, R211, R61 ;  /* 0x000000d3b2d47223 */ /* 0x000fe4000001003d */
[----:B------:R-:W-:Y:S02]  /*6f10*/  FFMA.FTZ R69, R184, R67, -R63 ;  /* 0x00000043b8457223 */ /* 0x000fe4000001083f */
[----:B------:R-:W-:-:S02]  /*6f20*/  FFMA.FTZ R65, R182, R64, R65 ;  /* 0x00000040b6417223 */ /* 0x000fc40000010041 */
[C---:B------:R-:W-:Y:S02]  /*6f30*/  FMUL.FTZ R67, R183.reuse, -R67 ;  /* 0x80000043b7437220 */ /* 0x040fe40000410000 */
[----:B------:R-:W-:Y:S02]  /*6f40*/  FFMA.FTZ R61, R178, R219, -R60 ;  /* 0x000000dbb23d7223 */ /* 0x000fe4000001083c */
[----:B------:R-:W-:Y:S02]  /*6f50*/  FADD.FTZ R212, RZ, R212 ;  /* 0x000000d4ffd47221 */ /* 0x000fe40000010000 */
[----:B------:R-:W-:Y:S02]  /*6f60*/  FMUL.FTZ R63, R183, -R65 ;  /* 0x80000041b73f7220 */ /* 0x000fe40000410000 */
[----:B------:R-:W-:Y:S02]  /*6f70*/  FFMA.FTZ R66, R184, R66, R67 ;  /* 0x00000042b8427223 */ /* 0x000fe40000010043 */
[----:B------:R-:W-:-:S02]  /*6f80*/  FADD.FTZ R218, R218, R61 ;  /* 0x0000003ddada7221 */ /* 0x000fc40000010000 */
[----:B------:R-:W-:Y:S02]  /*6f90*/  FMUL.FTZ R61, R175, R212 ;  /* 0x000000d4af3d7220 */ /* 0x000fe40000410000 */
[----:B------:R-:W-:Y:S02]  /*6fa0*/  FFMA.FTZ R64, R184, R62, -R63 ;  /* 0x0000003eb8407223 */ /* 0x000fe4000001083f */
[----:B------:R-:W-:Y:S02]  /*6fb0*/  FADD.FTZ R66, -R147, R66 ;  /* 0x0000004293427221 */ /* 0x000fe40000010100 */
[----:B------:R-:W-:Y:S02]  /*6fc0*/  FMUL.FTZ R63, R175, R218 ;  /* 0x000000daaf3f7220 */ /* 0x000fe40000410000 */
[----:B------:R-:W-:Y:S02]  /*6fd0*/  FMUL.FTZ R62, R183, -R62 ;  /* 0x8000003eb73e7220 */ /* 0x000fe40000410000 */
        /* <DEDUP_REMOVED lines=8> */
[----:B------:R-:W-:Y:S02]  /*7060*/  FADD.FTZ R213, RZ, R63 ;  /* 0x0000003fffd57221 */ /* 0x000fe40000010000 */
[----:B------:R-:W-:Y:S02]  /*7070*/  FMUL.FTZ R65, R185, -R62 ;  /* 0x8000003eb9417220 */ /* 0x000fe40000410000 */
[C---:B------:R-:W-:Y:S02]  /*7080*/  FMUL.FTZ R61, R173.reuse, R217 ;  /* 0x000000d9ad3d7220 */ /* 0x040fe40000410000 */
[----:B------:R-:W-:Y:S02]  /*7090*/  FFMA.FTZ R66, R186, R66, R69 ;  /* 0x00000042ba427223 */ /* 0x000fe40000010045 */
[----:B------:R-:W-:-:S02]  /*70a0*/  FMUL.FTZ R60, R173, R213 ;  /* 0x000000d5ad3c7220 */ /* 0x000fc40000410000 */
[-C--:B------:R-:W-:Y:S02]  /*70b0*/  FFMA.FTZ R63, R186, R64.reuse, -R65 ;  /* 0x00000040ba3f7223 */ /* 0x080fe40000010841 */
        /* <DEDUP_REMOVED lines=12> */
[-C--:B------:R-:W-:Y:S02]  /*7180*/  FFMA.FTZ R60, R172, R216.reuse, -R61 ;  /* 0x000000d8ac3c7223 */ /* 0x080fe4000001083d */
[-C--:B------:R-:W-:Y:S02]  /*7190*/  FMUL.FTZ R61, R187, -R63.reuse ;  /* 0x8000003fbb3d7220 */ /* 0x080fe40000410000 */
[----:B------:R-:W-:Y:S02]  /*71a0*/  FFMA.FTZ R64, R188, R63, -R64 ;  /* 0x0000003fbc407223 */ /* 0x000fe40000010840 */
[----:B------:R-:W-:Y:S02]  /*71b0*/  FMUL.FTZ R63, R171, R216 ;  /* 0x000000d8ab3f7220 */ /* 0x000fe40000410000 */
[----:B------:R-:W-:-:S02]  /*71c0*/  FMUL.FTZ R67, R187, -R67 ;  /* 0x80000043bb437220 */ /* 0x000fc40000410000 */
[----:B------:R-:W-:Y:S01]  /*71d0*/  FADD.FTZ R225, R215, R60 ;  /* 0x0000003cd7e17221 */ /* 0x000fe20000010000 */
[----:B------:R-:W-:Y:S01]  /*71e0*/  HFMA2.MMA R60, -RZ, RZ, 1.875, 0 ;  /* 0x3f800000ff3c7435 */ /* 0x000fe200000001ff */
[----:B------:R-:W-:Y:S02]  /*71f0*/  FFMA.FTZ R215, R172, R214, R63 ;  /* 0x000000d6acd77223 */ /* 0x000fe4000001003f */
[----:B------:R-:W-:Y:S01]  /*7200*/  FFMA.FTZ R66, R188, R66, R67 ;  /* 0x00000042bc427223 */ /* 0x000fe20000010043 */
[----:B------:R-:W-:Y:S01]  /*7210*/  CS2R R62, SRZ ;  /* 0x00000000003e7805 */ /* 0x000fe2000001ff00 */
[----:B------:R-:W-:Y:S02]  /*7220*/  FADD.FTZ R215, RZ, R215 ;  /* 0x000000d7ffd77221 */ /* 0x000fe40000010000 */
[----:B------:R-:W-:Y:S02]  /*7230*/  FADD.FTZ R67, -R155, R66 ;  /* 0x000000429b437221 */ /* 0x000fe40000010100 */
[----:B------:R-:W-:-:S02]  /*7240*/  FADD.FTZ R66, R156, R69 ;  /* 0x000000459c427221 */ /* 0x000fc40000010000 */
[C---:B------:R-:W-:Y:S02]  /*7250*/  FMUL.FTZ R69, R169.reuse, R225 ;  /* 0x000000e1a9457220 */ /* 0x040fe40000410000 */
[-C--:B------:R-:W-:Y:S02]  /*7260*/  FMUL.FTZ R68, R169, R215.reuse ;  /* 0x000000d7a9447220 */ /* 0x080fe40000410000 */
[C---:B------:R-:W-:Y:S02]  /*7270*/  FFMA.FTZ R69, R170.reuse, R215, R69 ;  /* 0x000000d7aa457223 */ /* 0x040fe40000010045 */
[----:B------:R-:W-:Y:S02]  /*7280*/  FFMA.FTZ R227, R170, R225, -R68 ;  /* 0x000000e1aae37223 */ /* 0x000fe40000010844 */
[----:B------:R-:W-:Y:S02]  /*7290*/  FADD.FTZ R226, RZ, R69 ;  /* 0x00000045ffe27221 */ /* 0x000fe40000010000 */
[----:B------:R-:W-:-:S02]  /*72a0*/  FADD.FTZ R227, R202, R227 ;  /* 0x000000e3cae37221 */ /* 0x000fc40000010000 */
[CC--:B------:R-:W-:Y:S02]  /*72b0*/  FMUL.FTZ R68, R167.reuse, R226.reuse ;  /* 0x000000e2a7447220 */ /* 0x0c0fe40000410000 */
[----:B------:R-:W-:Y:S02]  /*72c0*/  FMUL.FTZ R69, R167, R227 ;  /* 0x000000e3a7457220 */ /* 0x000fe40000410000 */
[----:B------:R-:W-:Y:S01]  /*72d0*/  FFMA.FTZ R65, R188, R65, R61 ;  /* 0x00000041bc417223 */ /* 0x000fe2000001003d */
[----:B------:R-:W-:Y:S01]  /*72e0*/  MOV R61, RZ ;  /* 0x000000ff003d7202 */ /* 0x000fe20000000f00 */
[C---:B------:R-:W-:Y:S02]  /*72f0*/  FFMA.FTZ R68, R168.reuse, R227, -R68 ;  /* 0x000000e3a8447223 */ /* 0x040fe40000010844 */
[----:B------:R-:W-:Y:S02]  /*7300*/  FFMA.FTZ R69, R168, R226, R69 ;  /* 0x000000e2a8457223 */ /* 0x000fe40000010045 */
[----:B------:R-:W-:Y:S01]  /*7310*/  FADD.FTZ R228, R203, R68 ;  /* 0x00000044cbe47221 */ /* 0x000fe20000010000 */
[----:B------:R-:W0:Y:S01]  /*7320*/  @!P0 LDS.128 R60, [R70.X16+0x4be0] ;  /* 0x004be000463c8984 */ /* 0x000e22000000cc00 */
[----:B------:R-:W-:Y:S01]  /*7330*/  FADD.FTZ R202, RZ, R69 ;  /* 0x00000045ffca7221 */ /* 0x000fe20000010000 */
[----:B------:R-:W-:-:S02]  /*7340*/  ISETP.GT.U32.AND P0, PT, R98, 0x1f, PT ;  /* 0x0000001f6200780c */ /* 0x000fc40003f04070 */
[----:B------:R1:W-:Y:S02]  /*7350*/  STS.128 [R98.X16+0x35e0], R64 ;  /* 0x0035e04062007388 */ /* 0x0003e4000000cc00 */
[C---:B-1----:R-:W-:Y:S02]  /*7360*/  FMUL.FTZ R67, R165.reuse, R228 ;  /* 0x000000e4a5437220 */ /* 0x042fe40000410000 */
[-C--:B------:R-:W-:Y:S02]  /*7370*/  FMUL.FTZ R65, R165, R202.reuse ;  /* 0x000000caa5417220 */ /* 0x080fe40000410000 */
[C---:B------:R-:W-:Y:S02]  /*7380*/  FFMA.FTZ R67, R166.reuse, R202, R67 ;  /* 0x000000caa6437223 */ /* 0x040fe40000010043 */
[----:B------:R-:W-:Y:S02]  /*7390*/  FFMA.FTZ R65, R166, R228, -R65 ;  /* 0x000000e4a6417223 */ /* 0x000fe40000010841 */
[----:B------:R-:W-:-:S02]  /*73a0*/  FADD.FTZ R203, RZ, R67 ;  /* 0x00000043ffcb7221 */ /* 0x000fc40000010000 */
[----:B------:R-:W-:Y:S02]  /*73b0*/  FADD.FTZ R204, R204, R65 ;  /* 0x00000041cccc7221 */ /* 0x000fe40000010000 */
[CC--:B------:R-:W-:Y:S02]  /*73c0*/  FMUL.FTZ R65, R163.reuse, R203.reuse ;  /* 0x000000cba3417220 */ /* 0x0c0fe40000410000 */
[-C--:B------:R-:W-:Y:S02]  /*73d0*/  FMUL.FTZ R66, R163, R204.reuse ;  /* 0x000000cca3427220 */ /* 0x080fe40000410000 */
[C---:B------:R-:W-:Y:S02]  /*73e0*/  FFMA.FTZ R64, R164.reuse, R204, -R65 ;  /* 0x000000cca4407223 */ /* 0x040fe40000010841 */
[----:B------:R-:W-:Y:S02]  /*73f0*/  FFMA.FTZ R66, R164, R203, R66 ;  /* 0x000000cba4427223 */ /* 0x000fe40000010042 */
[----:B------:R-:W-:-:S02]  /*7400*/  FADD.FTZ R229, R207, R64 ;  /* 0x00000040cfe57221 */ /* 0x000fc40000010000 */
[----:B------:R-:W-:Y:S02]  /*7410*/  FADD.FTZ R207, RZ, R66 ;  /* 0x00000042ffcf7221 */ /* 0x000fe40000010000 */
[C---:B------:R-:W-:Y:S02]  /*7420*/  FMUL.FTZ R66, R161.reuse, R229 ;  /* 0x000000e5a1427220 */ /* 0x040fe40000410000 */
[-C--:B------:R-:W-:Y:S02]  /*7430*/  FMUL.FTZ R64, R161, R207.reuse ;  /* 0x000000cfa1407220 */ /* 0x080fe40000410000 */
[C---:B------:R-:W-:Y:S02]  /*7440*/  FFMA.FTZ R66, R162.reuse, R207, R66 ;  /* 0x000000cfa2427223 */ /* 0x040fe40000010042 */
[----:B------:R-:W-:-:S04]  /*7450*/  FFMA.FTZ R65, R162, R229, -R64 ;  /* 0x000000e5a2417223 */ /* 0x000fc80000010840 */
[----:B------:R-:W-:Y:S02]  /*7460*/  FADD.FTZ R230, R206, R65 ;  /* 0x00000041cee67221 */ /* 0x000fe40000010000 */
[----:B------:R-:W-:Y:S02]  /*7470*/  FADD.FTZ R206, RZ, R66 ;  /* 0x00000042ffce7221 */ /* 0x000fe40000010000 */
[C---:B------:R-:W-:Y:S02]  /*7480*/  FMUL.FTZ R231, R159.reuse, R230 ;  /* 0x000000e69fe77220 */ /* 0x040fe40000410000 */
[-C--:B------:R-:W-:Y:S02]  /*7490*/  FMUL.FTZ R65, R159, R206.reuse ;  /* 0x000000ce9f417220 */ /* 0x080fe40000410000 */
[C---:B------:R-:W-:Y:S02]  /*74a0*/  FFMA.FTZ R231, R160.reuse, R206, R231 ;  /* 0x000000cea0e77223 */ /* 0x040fe400000100e7 */
[----:B------:R-:W-:-:S04]  /*74b0*/  FFMA.FTZ R64, R160, R230, -R65 ;  /* 0x000000e6a0407223 */ /* 0x000fc80000010841 */
[----:B------:R-:W-:Y:S01]  /*74c0*/  FADD.FTZ R205, R205, R64 ;  /* 0x00000040cdcd7221 */ /* 0x000fe20000010000 */
[----:B------:R-:W-:Y:S06]  /*74d0*/  BAR.SYNC.DEFER_BLOCKING 0x0 ;  /* 0x0000000000007b1d */ /* 0x000fec0000010000 */
[----:B------:R-:W-:Y:S05]  /*74e0*/  @P0 BRA `(.L_x_4391) ;  /* 0x00000ac000000947 */ /* 0x000fea0003800000 */
[----:B0-----:R-:W-:Y:S02]  /*74f0*/  SHF.L.U32 R232, R98, 0x5, RZ ;  /* 0x0000000562e87819 */ /* 0x001fe400000006ff */
[----:B------:R-:W-:-:S03]  /*7500*/  ISETP.NE.AND P0, PT, R17, 0x1f, PT ;  /* 0x0000001f1100780c */ /* 0x000fc60003f05270 */
[----:B------:R-:W-:Y:S04]  /*7510*/  LDS.128 R64, [R232+0x35e0] ;  /* 0x0035e000e8407984 */ /* 0x000fe80000000c00 */
[----:B------:R-:W0:Y:S02]  /*7520*/  LDS.128 R68, [R232+0x35f0] ;  /* 0x0035f000e8447984 */ /* 0x000e240000000c00 */
[C---:B0-----:R-:W-:Y:S02]  /*7530*/  FMUL.FTZ R236, R65.reuse, R70 ;  /* 0x0000004641ec7220 */ /* 0x041fe40000410000 */
[-C--:B------:R-:W-:Y:S02]  /*7540*/  FMUL.FTZ R241, R65, R71.reuse ;  /* 0x0000004741f17220 */ /* 0x080fe40000410000 */
[----:B------:R-:W-:-:S02]  /*7550*/  FFMA.FTZ R236, R64, R71, R236 ;  /* 0x0000004740ec7223 */ /* 0x000fc400000100ec */
[CC--:B------:R-:W-:Y:S02]  /*7560*/  FMUL.FTZ R71, R65.reuse, R69.reuse ;  /* 0x0000004541477220 */ /* 0x0c0fe40000410000 */
[----:B------:R-:W-:Y:S02]  /*7570*/  FMUL.FTZ R65, R65, R68 ;  /* 0x0000004441417220 */ /* 0x000fe40000410000 */
[C---:B------:R-:W-:Y:S02]  /*7580*/  FFMA.FTZ R241, R64.reuse, R70, -R241 ;  /* 0x0000004640f17223 */ /* 0x040fe400000108f1 */
[C---:B------:R-:W-:Y:S02]  /*7590*/  FFMA.FTZ R69, R64.reuse, R69, R65 ;  /* 0x0000004540457223 */ /* 0x040fe40000010041 */
[----:B------:R-:W-:Y:S02]  /*75a0*/  FFMA.FTZ R71, R64, R68, -R71 ;  /* 0x0000004440477223 */ /* 0x000fe40000010847 */
[----:B------:R-:W-:Y:S01]  /*75b0*/  FADD.FTZ R68, R66, R241 ;  /* 0x000000f142447221 */ /* 0x000fe20000010000 */
[----:B------:R-:W-:Y:S01]  /*75c0*/  MOV R241, R69 ;  /* 0x0000004500f17202 */ /* 0x000fe20000000f00 */
[----:B------:R-:W-:Y:S01]  /*75d0*/  FADD.FTZ R67, R67, R236 ;  /* 0x000000ec43437221 */ /* 0x000fe20000010000 */
[----:B------:R-:W-:Y:S05]  /*75e0*/  BRA.DIV ~URZ, `(.L_x_4392) ;  /* 0x000076d27f007947 */ /* 0x000fea000b800000 */
[----:B------:R0:W1:Y:S02]  /*75f0*/  SHFL.DOWN PT, R70, R71, 0x1, 0x1f ;  /* 0x08201f0047467f89 */ /* 0x00006400000e0000 */
.L_x_4494:
[----:B------:R-:W-:Y:S05]  /*7600*/  BRA.DIV ~URZ, `(.L_x_4393) ;  /* 0x000077327f007947 */ /* 0x000fea000b800000 */
[----:B------:R-:W2:Y:S04]  /*7610*/  SHFL.DOWN PT, R69, R69, 0x1, 0x1f ;  /* 0x08201f0045457f89 */ /* 0x000ea800000e0000 */
[----:B------:R3:W4:Y:S04]  /*7620*/  SHFL.DOWN PT, R236, R68, 0x1, 0x1f ;  /* 0x08201f0044ec7f89 */ /* 0x00072800000e0000 */
[----:B------:R3:W0:Y:S02]  /*7630*/  SHFL.DOWN PT, R66, R67, 0x1, 0x1f ;  /* 0x08201f0043427f89 */ /* 0x00062400000e0000 */
.L_x_4495:
[----:B------:R-:W-:Y:S01]  /*7640*/  BSSY B1, `(.L_x_4394) ;  /* 0x000000d000017945 */ /* 0x000fe20003800000 */
[----:B------:R-:W-:Y:S05]  /*7650*/  @!P0 BRA `(.L_x_4395) ;  /* 0x000000b000008947 */ /* 0x000fea0003800000 */
[C---:B0-----:R-:W-:Y:S02]  /*7660*/  FMUL.FTZ R64, R241.reuse, R66 ;  /* 0x00000042f1407220 */ /* 0x041fe40000410000 */
[----:B----4-:R-:W-:-:S02]  /*7670*/  FMUL.FTZ R240, R241, R236 ;  /* 0x000000ecf1f07220 */ /* 0x010fc40000410000 */
[----:B------:R-:W-:Y:S02]  /*7680*/  FFMA.FTZ R65, R71, R236, -R64 ;  /* 0x000000ec47417223 */ /* 0x000fe40000010840 */
[-C--:B--2---:R-:W-:Y:S02]  /*7690*/  FMUL.FTZ R64, R241, R69.reuse ;  /* 0x00000045f1407220 */ /* 0x084fe40000410000 */
[----:B------:R-:W-:Y:S02]  /*76a0*/  FFMA.FTZ R240, R71, R66, R240 ;  /* 0x0000004247f07223 */ /* 0x000fe400000100f0 */
[-C--:B-1----:R-:W-:Y:S02]  /*76b0*/  FMUL.FTZ R66, R241, R70.reuse ;  /* 0x00000046f1427220 */ /* 0x082fe40000410000 */
[C---:B------:R-:W-:Y:S02]  /*76c0*/  FFMA.FTZ R64, R71.reuse, R70, -R64 ;  /* 0x0000004647407223 */ /* 0x040fe40000010840 */
[----:B------:R-:W-:-:S02]  /*76d0*/  FFMA.FTZ R241, R71, R69, R66 ;  /* 0x0000004547f17223 */ /* 0x000fc40000010042 */
[----:B---3--:R-:W-:Y:S01]  /*76e0*/  FADD.FTZ R68, R68, R65 ;  /* 0x0000004144447221 */ /* 0x008fe20000010000 */
[----:B------:R-:W-:Y:S01]  /*76f0*/  MOV R71, R64 ;  /* 0x0000004000477202 */ /* 0x000fe20000000f00 */
[----:B------:R-:W-:Y:S02]  /*7700*/  FADD.FTZ R67, R67, R240 ;  /* 0x000000f043437221 */ /* 0x000fe40000010000 */
.L_x_4395:
[----:B------:R-:W-:Y:S05]  /*7710*/  BSYNC B1 ;  /* 0x0000000000017941 */ /* 0x000fea0003800000 */
.L_x_4394:
[----:B------:R-:W-:Y:S01]  /*7720*/  ISETP.GT.U32.AND P0, PT, R17, 0x1d, PT ;  /* 0x0000001d1100780c */ /* 0x000fe20003f04070 */
[----:B------:R-:W-:Y:S05]  /*7730*/  BRA.DIV ~URZ, `(.L_x_4396) ;  /* 0x000077527f007947 */ /* 0x000fea000b800000 */
[----:B--2---:R2:W3:Y:S04]  /*7740*/  SHFL.DOWN PT, R69, R71, 0x2, 0x1f ;  /* 0x08401f0047457f89 */ /* 0x0044e800000e0000 */
[----:B-1----:R2:W1:Y:S04]  /*7750*/  SHFL.DOWN PT, R70, R241, 0x2, 0x1f ;  /* 0x08401f00f1467f89 */ /* 0x00246800000e0000 */
[----:B----4-:R2:W4:Y:S04]  /*7760*/  SHFL.DOWN PT, R236, R68, 0x2, 0x1f ;  /* 0x08401f0044ec7f89 */ /* 0x01052800000e0000 */
[----:B0-----:R2:W0:Y:S02]  /*7770*/  SHFL.DOWN PT, R66, R67, 0x2, 0x1f ;  /* 0x08401f0043427f89 */ /* 0x00142400000e0000 */
.L_x_4496:
[----:B------:R-:W-:Y:S01]  /*7780*/  BSSY B1, `(.L_x_4397) ;  /* 0x000000d000017945 */ /* 0x000fe20003800000 */
[----:B------:R-:W-:Y:S05]  /*7790*/  @P0 BRA `(.L_x_4398) ;  /* 0x000000b000000947 */ /* 0x000fea0003800000 */
[C---:B0-----:R-:W-:Y:S02]  /*77a0*/  FMUL.FTZ R64, R241.reuse, R66 ;  /* 0x00000042f1407220 */ /* 0x041fe40000410000 */
[----:B----4-:R-:W-:-:S02]  /*77b0*/  FMUL.FTZ R240, R241, R236 ;  /* 0x000000ecf1f07220 */ /* 0x010fc40000410000 */
[----:B------:R-:W-:Y:S02]  /*77c0*/  FFMA.FTZ R65, R71, R236, -R64 ;  /* 0x000000ec47417223 */ /* 0x000fe40000010840 */
        /* <DEDUP_REMOVED lines=8> */
.L_x_4398:
[----:B------:R-:W-:Y:S05]  /*7850*/  BSYNC B1 ;  /* 0x0000000000017941 */ /* 0x000fea0003800000 */
.L_x_4397:
[----:B------:R-:W-:Y:S01]  /*7860*/  ISETP.GT.U32.AND P0, PT, R17, 0x1b, PT ;  /* 0x0000001b1100780c */ /* 0x000fe20003f04070 */
[----:B------:R-:W-:Y:S10]  /*7870*/  BRA.DIV ~URZ, `(.L_x_4399) ;  /* 0x000077d27f007947 */ /* 0x000ff4000b800000 */
[----:B---3--:R3:W2:Y:S02]  /*7880*/  SHFL.DOWN PT, R69, R71, 0x4, 0x1f ;  /* 0x08801f0047457f89 */ /* 0x0086a400000e0000 */
.L_x_4497:
[----:B------:R-:W-:Y:S05]  /*7890*/  BRA.DIV ~URZ, `(.L_x_4400) ;  /* 0x000078327f007947 */ /* 0x000fea000b800000 */
[----:B-1----:R1:W3:Y:S04]  /*78a0*/  SHFL.DOWN PT, R70, R241, 0x4, 0x1f ;  /* 0x08801f00f1467f89 */ /* 0x0022e800000e0000 */
[----:B----4-:R1:W4:Y:S04]  /*78b0*/  SHFL.DOWN PT, R236, R68, 0x4, 0x1f ;  /* 0x08801f0044ec7f89 */ /* 0x01032800000e0000 */
[----:B0-----:R1:W0:Y:S02]  /*78c0*/  SHFL.DOWN PT, R66, R67, 0x4, 0x1f ;  /* 0x08801f0043427f89 */ /* 0x00122400000e0000 */
.L_x_4498:
[----:B------:R-:W-:Y:S01]  /*78d0*/  BSSY B1, `(.L_x_4401) ;  /* 0x000000d000017945 */ /* 0x000fe20003800000 */
[----:B------:R-:W-:Y:S05]  /*78e0*/  @P0 BRA `(.L_x_4402) ;  /* 0x000000b000000947 */ /* 0x000fea0003800000 */
[C---:B0-----:R-:W-:Y:S02]  /*78f0*/  FMUL.FTZ R64, R241.reuse, R66 ;  /* 0x00000042f1407220 */ /* 0x041fe40000410000 */
[----:B----4-:R-:W-:-:S02]  /*7900*/  FMUL.FTZ R240, R241, R236 ;  /* 0x000000ecf1f07220 */ /* 0x010fc40000410000 */
[----:B------:R-:W-:Y:S02]  /*7910*/  FFMA.FTZ R65, R71, R236, -R64 ;  /* 0x000000ec47417223 */ /* 0x000fe40000010840 */
        /* <DEDUP_REMOVED lines=8> */
.L_x_4402:
[----:B------:R-:W-:Y:S05]  /*79a0*/  BSYNC B1 ;  /* 0x0000000000017941 */ /* 0x000fea0003800000 */
.L_x_4401:
[----:B------:R-:W-:Y:S01]  /*79b0*/  ISETP.GT.U32.AND P0, PT, R17, 0x17, PT ;  /* 0x000000171100780c */ /* 0x000fe20003f04070 */
[----:B------:R-:W-:Y:S05]  /*79c0*/  BRA.DIV ~URZ, `(.L_x_4403) ;  /* 0x000078527f007947 */ /* 0x000fea000b800000 */
[----:B--2---:R2:W1:Y:S04]  /*79d0*/  SHFL.DOWN PT, R69, R71, 0x8, 0x1f ;  /* 0x09001f0047457f89 */ /* 0x00446800000e0000 */
[----:B---3--:R2:W3:Y:S04]  /*79e0*/  SHFL.DOWN PT, R70, R241, 0x8, 0x1f ;  /* 0x09001f00f1467f89 */ /* 0x0084e800000e0000 */
[----:B----4-:R2:W4:Y:S04]  /*79f0*/  SHFL.DOWN PT, R236, R68, 0x8, 0x1f ;  /* 0x09001f0044ec7f89 */ /* 0x01052800000e0000 */
[----:B0-----:R2:W0:Y:S02]  /*7a00*/  SHFL.DOWN PT, R66, R67, 0x8, 0x1f ;  /* 0x09001f0043427f89 */ /* 0x00142400000e0000 */
.L_x_4499:
        /* <DEDUP_REMOVED lines=13> */
.L_x_4405:
[----:B------:R-:W-:Y:S05]  /*7ae0*/  BSYNC B1 ;  /* 0x0000000000017941 */ /* 0x000fea0003800000 */
.L_x_4404:
[----:B------:R-:W-:Y:S01]  /*7af0*/  ISETP.GT.U32.AND P0, PT, R17, 0xf, PT ;  /* 0x0000000f1100780c */ /* 0x000fe20003f04070 */
[----:B------:R-:W-:Y:S10]  /*7b00*/  BRA.DIV ~URZ, `(.L_x_4406) ;  /* 0x000078d27f007947 */ /* 0x000ff4000b800000 */
[----:B-1----:R1:W2:Y:S02]  /*7b10*/  SHFL.DOWN PT, R69, R71, 0x10, 0x1f ;  /* 0x0a001f0047457f89 */ /* 0x0022a400000e0000 */
.L_x_4500:
[----:B------:R-:W-:Y:S05]  /*7b20*/  BRA.DIV ~URZ, `(.L_x_4407) ;  /* 0x000079327f007947 */ /* 0x000fea000b800000 */
[----:B---3--:R3:W1:Y:S04]  /*7b30*/  SHFL.DOWN PT, R70, R241, 0x10, 0x1f ;  /* 0x0a001f00f1467f89 */ /* 0x00866800000e0000 */
[----:B----4-:R3:W4:Y:S04]  /*7b40*/  SHFL.DOWN PT, R236, R68, 0x10, 0x1f ;  /* 0x0a001f0044ec7f89 */ /* 0x01072800000e0000 */
[----:B0-----:R3:W0:Y:S02]  /*7b50*/  SHFL.DOWN PT, R66, R67, 0x10, 0x1f ;  /* 0x0a001f0043427f89 */ /* 0x00162400000e0000 */
.L_x_4501:
        /* <DEDUP_REMOVED lines=13> */
.L_x_4409:
[----:B------:R-:W-:Y:S05]  /*7c30*/  BSYNC B1 ;  /* 0x0000000000017941 */ /* 0x000fea0003800000 */
.L_x_4408:
[----:B------:R-:W-:Y:S05]  /*7c40*/  BRA.DIV ~URZ, `(.L_x_4410) ;  /* 0x000079627f007947 */ /* 0x000fea000b800000 */
[----:B------:R-:W5:Y:S04]  /*7c50*/  SHFL.IDX PT, R64, R241, RZ, 0x1f ;  /* 0x00001ffff1407589 */ /* 0x000f6800000e0000 */
[----:B--2---:R-:W2:Y:S04]  /*7c60*/  SHFL.IDX PT, R69, R71, RZ, 0x1f ;  /* 0x00001fff47457589 */ /* 0x004ea800000e0000 */
[----:B-1----:R-:W1:Y:S04]  /*7c70*/  SHFL.IDX PT, R70, R68, RZ, 0x1f ;  /* 0x00001fff44467589 */ /* 0x002e6800000e0000 */
[----:B------:R-:W3:Y:S04]  /*7c80*/  SHFL.IDX PT, R242, R62, RZ, 0x1f ;  /* 0x00001fff3ef27589 */ /* 0x000ee800000e0000 */
[----:B------:R-:W4:Y:S04]  /*7c90*/  SHFL.DOWN PT, R71, R71, 0x1, 0x1f ;  /* 0x08201f0047477f89 */ /* 0x000f2800000e0000 */
[----:B---3--:R-:W3:Y:S01]  /*7ca0*/  SHFL.DOWN PT, R241, R241, 0x1, 0x1f ;  /* 0x08201f00f1f17f89 */ /* 0x008ee200000e0000 */
[----:B-----5:R-:W-:-:S03]  /*7cb0*/  FMUL.FTZ R240, R62, R64 ;  /* 0x000000403ef07220 */ /* 0x020fc60000410000 */
[----:B------:R-:W0:Y:S01]  /*7cc0*/  SHFL.DOWN PT, R68, R68, 0x1, 0x1f ;  /* 0x08201f0044447f89 */ /* 0x000e2200000e0000 */
[CC--:B------:R-:W-:Y:S02]  /*7cd0*/  FMUL.FTZ R244, R63.reuse, R64.reuse ;  /* 0x000000403ff47220 */ /* 0x0c0fe40000410000 */
[-C--:B--2---:R-:W-:Y:S01]  /*7ce0*/  FFMA.FTZ R240, R63, R69.reuse, R240 ;  /* 0x000000453ff07223 */ /* 0x084fe200000100f0 */
[----:B------:R-:W2:Y:S01]  /*7cf0*/  SHFL.IDX PT, R246, R61, RZ, 0x1f ;  /* 0x00001fff3df67589 */ /* 0x000ea200000e0000 */
[-C--:B------:R-:W-:Y:S02]  /*7d00*/  FMUL.FTZ R245, R60, R69.reuse ;  /* 0x000000453cf57220 */ /* 0x080fe40000410000 */
[----:B------:R-:W-:Y:S01]  /*7d10*/  FFMA.FTZ R244, R62, R69, -R244 ;  /* 0x000000453ef47223 */ /* 0x000fe200000108f4 */
[----:B------:R-:W0:Y:S04]  /*7d20*/  SHFL.IDX PT, R63, R63, RZ, 0x1f ;  /* 0x00001fff3f3f7589 */ /* 0x000e2800000e0000 */
[----:B----4-:R-:W4:Y:S04]  /*7d30*/  SHFL.IDX PT, R236, R67, RZ, 0x1f ;  /* 0x00001fff43ec7589 */ /* 0x010f2800000e0000 */
[----:B------:R5:W0:Y:S04]  /*7d40*/  SHFL.DOWN PT, R243, R67, 0x1, 0x1f ;  /* 0x08201f0043f37f89 */ /* 0x000a2800000e0000 */
[----:B------:R1:W0:Y:S01]  /*7d50*/  SHFL.IDX PT, R247, R60, RZ, 0x1f ;  /* 0x00001fff3cf77589 */ /* 0x00022200000e0000 */
[----:B-----5:R-:W-:-:S02]  /*7d60*/  FMUL.FTZ R67, R60, R64 ;  /* 0x000000403c437220 */ /* 0x020fc40000410000 */
[----:B-1----:R-:W-:Y:S02]  /*7d70*/  FMUL.FTZ R60, R61, R64 ;  /* 0x000000403d3c7220 */ /* 0x002fe40000410000 */
.L_x_4502:
[----:B--23--:R-:W-:Y:S01]  /*7d80*/  ISETP.NE.AND P0, PT, R98, 0x1f, PT ;  /* 0x0000001f6200780c */ /* 0x00cfe20003f05270 */
        /* <DEDUP_REMOVED lines=9> */
[CC--:B------:R-:W-:Y:S02]  /*7e20*/  FMUL.FTZ R63, R67.reuse, R241.reuse ;  /* 0x000000f1433f7220 */ /* 0x0c0fe40000410000 */
[C---:B------:R-:W-:Y:S02]  /*7e30*/  FMUL.FTZ R70, R66.reuse, R241 ;  /* 0x000000f142467220 */ /* 0x040fe40000410000 */
[----:B------:R-:W-:Y:S02]  /*7e40*/  FFMA.FTZ R69, R66, R71, -R63 ;  /* 0x0000004742457223 */ /* 0x000fe4000001083f */
[----:B------:R-:W-:Y:S02]  /*7e50*/  FMUL.FTZ R66, R64, R241 ;  /* 0x000000f140427220 */ /* 0x000fe40000410000 */
[----:B------:R-:W-:Y:S02]  /*7e60*/  FFMA.FTZ R70, R67, R71, R70 ;  /* 0x0000004743467223 */ /* 0x000fe40000010046 */
[----:B------:R-:W-:-:S02]  /*7e70*/  FMUL.FTZ R63, R65, R241 ;  /* 0x000000f1413f7220 */ /* 0x000fc40000410000 */
[-C--:B------:R-:W-:Y:S02]  /*7e80*/  FFMA.FTZ R65, R65, R71.reuse, R66 ;  /* 0x0000004741417223 */ /* 0x080fe40000010042 */
[----:B------:R-:W-:Y:S02]  /*7e90*/  FFMA.FTZ R64, R64, R71, -R63 ;  /* 0x0000004740407223 */ /* 0x000fe4000001083f */
[----:B------:R-:W-:Y:S02]  /*7ea0*/  FADD.FTZ R66, R69, R68 ;  /* 0x0000004445427221 */ /* 0x000fe40000010000 */
[----:B------:R-:W-:Y:S02]  /*7eb0*/  FADD.FTZ R67, R70, R243 ;  /* 0x000000f346437221 */ /* 0x000fe40000010000 */
.L_x_4412:
[----:B------:R-:W-:Y:S05]  /*7ec0*/  BSYNC B1 ;  /* 0x0000000000017941 */ /* 0x000fea0003800000 */
.L_x_4411:
[----:B------:R-:W0:Y:S04]  /*7ed0*/  LDS.128 R68, [R232+0x35f0] ;  /* 0x0035f000e8447984 */ /* 0x000e280000000c00 */
[----:B------:R1:W-:Y:S01]  /*7ee0*/  STS.128 [R232+0x35f0], R64 ;  /* 0x0035f040e8007388 */ /* 0x0003e20000000c00 */
[----:B0-----:R-:W-:-:S02]  /*7ef0*/  FMUL.FTZ R241, R69, R66 ;  /* 0x0000004245f17220 */ /* 0x001fc40000410000 */
[CC--:B------:R-:W-:Y:S02]  /*7f00*/  FMUL.FTZ R63, R69.reuse, R67.reuse ;  /* 0x00000043453f7220 */ /* 0x0c0fe40000410000 */
[C---:B------:R-:W-:Y:S02]  /*7f10*/  FFMA.FTZ R242, R68.reuse, R67, R241 ;  /* 0x0000004344f27223 */ /* 0x040fe400000100f1 */
[C---:B------:R-:W-:Y:S02]  /*7f20*/  FFMA.FTZ R243, R68.reuse, R66, -R63 ;  /* 0x0000004244f37223 */ /* 0x040fe4000001083f */
[C---:B------:R-:W-:Y:S02]  /*7f30*/  FMUL.FTZ R241, R69.reuse, R64 ;  /* 0x0000004045f17220 */ /* 0x040fe40000410000 */
[-C--:B------:R-:W-:Y:S02]  /*7f40*/  FMUL.FTZ R63, R69, R65.reuse ;  /* 0x00000041453f7220 */ /* 0x080fe40000410000 */
[----:B------:R-:W-:-:S02]  /*7f50*/  FFMA.FTZ R69, R68, R65, R241 ;  /* 0x0000004144457223 */ /* 0x000fc400000100f1 */
[----:B------:R-:W-:Y:S02]  /*7f60*/  FFMA.FTZ R68, R68, R64, -R63 ;  /* 0x0000004044447223 */ /* 0x000fe4000001083f */
[----:B------:R-:W-:Y:S02]  /*7f70*/  FADD.FTZ R70, R70, R243 ;  /* 0x000000f346467221 */ /* 0x000fe40000010000 */
[----:B------:R-:W-:Y:S02]  /*7f80*/  FADD.FTZ R71, R71, R242 ;  /* 0x000000f247477221 */ /* 0x000fe40000010000 */
[----:B----4-:R-:W-:-:S03]  /*7f90*/  FADD.FTZ R63, R240, R236 ;  /* 0x000000ecf03f7221 */ /* 0x010fc60000010000 */
[----:B------:R1:W-:Y:S04]  /*7fa0*/  STS.128 [R232+0x35e0], R68 ;  /* 0x0035e044e8007388 */ /* 0x0003e80000000c00 */
.L_x_4391:
[----:B0-----:R-:W-:Y:S05]  /*7fb0*/  BSYNC B0 ;  /* 0x0000000000007941 */ /* 0x001fea0003800000 */
.L_x_4390:
[----:B------:R-:W-:Y:S01]  /*7fc0*/  WARPSYNC 0xffffffff ;  /* 0xffffffff00007948 */ /* 0x000fe20003800000 */
[----:B------:R-:W-:Y:S01]  /*7fd0*/  ISETP.NE.AND P0, PT, R98, RZ, PT ;  /* 0x000000ff6200720c */ /* 0x000fe20003f05270 */
[----:B------:R-:W-:Y:S02]  /*7fe0*/  FADD.FTZ R231, RZ, R231 ;  /* 0x000000e7ffe77221 */ /* 0x000fe40000010000 */
[----:B------:R-:W-:Y:S01]  /*7ff0*/  BAR.SYNC.DEFER_BLOCKING 0x0 ;  /* 0x0000000000007b1d */ /* 0x000fe20000010000 */
[----:B-1----:R-:W-:Y:S01]  /*8000*/  SHF.L.U32 R68, R98, 0x4, RZ ;  /* 0x0000000462447819 */ /* 0x002fe200000006ff */
[----:B------:R-:W-:Y:S02]  /*8010*/  FMUL.FTZ R69, R154, R223 ;  /* 0x000000df9a457220 */ /* 0x000fe40000410000 */
[C---:B------:R-:W-:Y:S02]  /*8020*/  FMUL.FTZ R71, R145.reuse, R210 ;  /* 0x000000d291477220 */ /* 0x040fe40000410000 */
[-C--:B------:R-:W-:Y:S01]  /*8030*/  FMUL.FTZ R145, R145, R220.reuse ;  /* 0x000000dc91917220 */ /* 0x080fe20000410000 */
[----:B------:R-:W-:Y:S01]  /*8040*/  ULDC UR20, c[0x0][0x168] ;  /* 0x00005a0000147ab9 */ /* 0x000fe20000000800 */
[C---:B------:R-:W-:Y:S01]  /*8050*/  FMUL.FTZ R70, R146.reuse, R209 ;  /* 0x000000d192467220 */ /* 0x040fe20000410000 */
[----:B------:R-:W-:Y:S01]  /*8060*/  UIADD3 UR20, -UR38, UR20, URZ ;  /* 0x0000001426147290 */ /* 0x000fe2000fffe13f */
[----:B------:R-:W-:Y:S01]  /*8070*/  FMUL.FTZ R146, R146, R221 ;  /* 0x000000dd92927220 */ /* 0x000fe20000410000 */
[----:B------:R-:W-:Y:S01]  /*8080*/  BSSY B0, `(.L_x_4413) ;  /* 0x000024d000007945 */ /* 0x000fe20003800000 */
[----:B------:R-:W-:-:S02]  /*8090*/  FFMA.FTZ R71, R143, R220, -R71 ;  /* 0x000000dc8f477223 */ /* 0x000fc40000010847 */
[C---:B------:R-:W-:Y:S02]  /*80a0*/  FMUL.FTZ R66, R158.reuse, R125 ;  /* 0x0000007d9e427220 */ /* 0x040fe40000410000 */
[----:B------:R-:W-:Y:S02]  /*80b0*/  FFMA.FTZ R143, R143, R210, R145 ;  /* 0x000000d28f8f7223 */ /* 0x000fe40000010091 */
[----:B------:R-:W-:Y:S02]  /*80c0*/  FMUL.FTZ R158, R158, R224 ;  /* 0x000000e09e9e7220 */ /* 0x000fe40000410000 */
[C---:B------:R-:W-:Y:S02]  /*80d0*/  FFMA.FTZ R70, R144.reuse, R221, -R70 ;  /* 0x000000dd90467223 */ /* 0x040fe40000010846 */
[----:B------:R-:W-:Y:S01]  /*80e0*/  FMUL.FTZ R145, R125, UR23 ;  /* 0x000000177d917c20 */ /* 0x000fe20008410000 */
[----:B------:R-:W0:Y:S01]  /*80f0*/  LDS.64 R64, [R68+0x35e8] ;  /* 0x0035e80044407984 */ /* 0x000e220000000a00 */
[----:B------:R-:W-:-:S02]  /*8100*/  FFMA.FTZ R144, R144, R209, R146 ;  /* 0x000000d190907223 */ /* 0x000fc40000010092 */
[----:B------:R-:W-:Y:S02]  /*8110*/  FMUL.FTZ R146, R104, R229 ;  /* 0x000000e568927220 */ /* 0x000fe40000410000 */
[C---:B------:R-:W-:Y:S02]  /*8120*/  FFMA.FTZ R66, R157.reuse, R224, -R66 ;  /* 0x000000e09d427223 */ /* 0x040fe40000010842 */
[----:B------:R-:W-:Y:S02]  /*8130*/  FFMA.FTZ R157, R157, R125, R158 ;  /* 0x0000007d9d9d7223 */ /* 0x000fe4000001009e */
[----:B------:R-:W-:Y:S02]  /*8140*/  FFMA.FTZ R145, R224, UR22, -R145 ;  /* 0x00000016e0917c23 */ /* 0x000fe40008010891 */
[----:B------:R-:W-:Y:S02]  /*8150*/  FADD.FTZ R232, R76, R76 ;  /* 0x0000004c4ce87221 */ /* 0x000fe40000010000 */
[----:B------:R-:W-:-:S02]  /*8160*/  FMUL.FTZ R158, R124, UR22 ;  /* 0x000000167c9e7c20 */ /* 0x000fc40008410000 */
[CC--:B0-----:R-:W-:Y:S02]  /*8170*/  FMUL.FTZ R67, R65.reuse, -R111.reuse ;  /* 0x8000006f41437220 */ /* 0x0c1fe40000410000 */
[C---:B------:R-:W-:Y:S02]  /*8180*/  FMUL.FTZ R111, R64.reuse, -R111 ;  /* 0x8000006f406f7220 */ /* 0x040fe40000410000 */
[-C--:B------:R-:W-:Y:S02]  /*8190*/  FFMA.FTZ R64, R64, R110.reuse, -R67 ;  /* 0x0000006e40407223 */ /* 0x080fe40000010843 */
[----:B------:R-:W-:Y:S02]  /*81a0*/  FFMA.FTZ R65, R65, R110, R111 ;  /* 0x0000006e41417223 */ /* 0x000fe4000001006f */
[----:B------:R-:W-:Y:S02]  /*81b0*/  FMUL.FTZ R111, R137, R212 ;  /* 0x000000d4896f7220 */ /* 0x000fe40000410000 */
[----:B------:R-:W-:-:S02]  /*81c0*/  FMUL.FTZ R110, R138, R211 ;  /* 0x000000d38a6e7220 */ /* 0x000fc40000410000 */
[-C--:B------:R-:W-:Y:S02]  /*81d0*/  FMUL.FTZ R137, R137, R218.reuse ;  /* 0x000000da89897220 */ /* 0x080fe40000410000 */
[-C--:B------:R-:W-:Y:S02]  /*81e0*/  FMUL.FTZ R138, R138, R219.reuse ;  /* 0x000000db8a8a7220 */ /* 0x080fe40000410000 */
[C---:B------:R-:W-:Y:S02]  /*81f0*/  FFMA.FTZ R111, R135.reuse, R218, -R111 ;  /* 0x000000da876f7223 */ /* 0x040fe4000001086f */
[C---:B------:R-:W-:Y:S02]  /*8200*/  FFMA.FTZ R110, R136.reuse, R219, -R110 ;  /* 0x000000db886e7223 */ /* 0x040fe4000001086e */
[----:B------:R-:W-:Y:S02]  /*8210*/  FFMA.FTZ R135, R135, R212, R137 ;  /* 0x000000d487877223 */ /* 0x000fe40000010089 */
[----:B------:R-:W-:-:S02]  /*8220*/  FFMA.FTZ R136, R136, R211, R138 ;  /* 0x000000d388887223 */ /* 0x000fc4000001008a */
[C---:B------:R-:W-:Y:S02]  /*8230*/  FMUL.FTZ R137, R130.reuse, R213 ;  /* 0x000000d582897220 */ /* 0x040fe40000410000 */
        /* <DEDUP_REMOVED lines=9> */
[C---:B------:R-:W-:Y:S02]  /*82d0*/  FFMA.FTZ R120, R118.reuse, R225, -R137 ;  /* 0x000000e176787223 */ /* 0x040fe40000010889 */
[----:B------:R-:W-:-:S02]  /*82e0*/  FFMA.FTZ R118, R118, R215, R138 ;  /* 0x000000d776767223 */ /* 0x000fc4000001008a */
[CC--:B------:R-:W-:Y:S02]  /*82f0*/  FMUL.FTZ R138, R119.reuse, R226.reuse ;  /* 0x000000e2778a7220 */ /* 0x0c0fe40000410000 */
[-C--:B------:R-:W-:Y:S02]  /*8300*/  FMUL.FTZ R137, R119, R227.reuse ;  /* 0x000000e377897220 */ /* 0x080fe40000410000 */
[C---:B------:R-:W-:Y:S02]  /*8310*/  FFMA.FTZ R119, R117.reuse, R227, -R138 ;  /* 0x000000e375777223 */ /* 0x040fe4000001088a */
[----:B------:R-:W-:Y:S02]  /*8320*/  FFMA.FTZ R117, R117, R226, R137 ;  /* 0x000000e275757223 */ /* 0x000fe40000010089 */
[----:B------:R-:W-:Y:S02]  /*8330*/  FMUL.FTZ R67, R154, R124 ;  /* 0x0000007c9a437220 */ /* 0x000fe40000410000 */
[----:B------:R-:W-:-:S02]  /*8340*/  FMUL.FTZ R137, R114, R202 ;  /* 0x000000ca72897220 */ /* 0x000fc40000410000 */
[-C--:B------:R-:W-:Y:S02]  /*8350*/  FMUL.FTZ R138, R114, R228.reuse ;  /* 0x000000e4728a7220 */ /* 0x080fe40000410000 */
[C---:B------:R-:W-:Y:S02]  /*8360*/  FFMA.FTZ R67, R152.reuse, R223, -R67 ;  /* 0x000000df98437223 */ /* 0x040fe40000010843 */
[C---:B------:R-:W-:Y:S02]  /*8370*/  FFMA.FTZ R114, R109.reuse, R228, -R137 ;  /* 0x000000e46d727223 */ /* 0x040fe40000010889 */
[----:B------:R-:W-:Y:S02]  /*8380*/  FFMA.FTZ R152, R152, R124, R69 ;  /* 0x0000007c98987223 */ /* 0x000fe40000010045 */
[----:B------:R-:W-:Y:S02]  /*8390*/  FFMA.FTZ R109, R109, R202, R138 ;  /* 0x000000ca6d6d7223 */ /* 0x000fe4000001008a */
[----:B------:R-:W-:-:S02]  /*83a0*/  FMUL.FTZ R137, R108, R203 ;  /* 0x000000cb6c897220 */ /* 0x000fc40000410000 */
[C---:B------:R-:W-:Y:S02]  /*83b0*/  FMUL.FTZ R69, R153.reuse, R208 ;  /* 0x000000d099457220 */ /* 0x040fe40000410000 */
[----:B------:R-:W-:Y:S02]  /*83c0*/  FMUL.FTZ R138, R108, R204 ;  /* 0x000000cc6c8a7220 */ /* 0x000fe40000410000 */
[----:B------:R-:W-:Y:S02]  /*83d0*/  FMUL.FTZ R153, R153, R222 ;  /* 0x000000de99997220 */ /* 0x000fe40000410000 */
[----:B------:R-:W-:Y:S02]  /*83e0*/  FFMA.FTZ R108, R107, R204, -R137 ;  /* 0x000000cc6b6c7223 */ /* 0x000fe40000010889 */
[----:B------:R-:W-:Y:S02]  /*83f0*/  FFMA.FTZ R69, R151, R222, -R69 ;  /* 0x000000de97457223 */ /* 0x000fe40000010845 */
[----:B------:R-:W-:-:S02]  /*8400*/  FFMA.FTZ R107, R107, R203, R138 ;  /* 0x000000cb6b6b7223 */ /* 0x000fc4000001008a */
[----:B------:R-:W-:Y:S02]  /*8410*/  FFMA.FTZ R151, R151, R208, R153 ;  /* 0x000000d097977223 */ /* 0x000fe40000010099 */
[----:B------:R-:W-:Y:S02]  /*8420*/  FMUL.FTZ R138, R104, R207 ;  /* 0x000000cf688a7220 */ /* 0x000fe40000410000 */
[----:B------:R-:W-:Y:S02]  /*8430*/  FMUL.FTZ R153, R125, UR22 ;  /* 0x000000167d997c20 */ /* 0x000fe40008410000 */
[----:B------:R-:W-:Y:S02]  /*8440*/  FFMA.FTZ R104, R101, R229, -R138 ;  /* 0x000000e565687223 */ /* 0x000fe4000001088a */
[----:B------:R-:W-:Y:S02]  /*8450*/  FADD.FTZ R154, R77, R77 ;  /* 0x0000004d4d9a7221 */ /* 0x000fe40000010000 */
[----:B------:R-:W-:-:S02]  /*8460*/  FFMA.FTZ R138, R224, UR23, R153 ;  /* 0x00000017e08a7c23 */ /* 0x000fc40008010099 */
[----:B------:R-:W-:Y:S02]  /*8470*/  FFMA.FTZ R101, R101, R207, R146 ;  /* 0x000000cf65657223 */ /* 0x000fe40000010092 */
[C---:B------:R-:W-:Y:S02]  /*8480*/  FFMA.FTZ R146, R154.reuse, R66, RZ ;  /* 0x000000429a927223 */ /* 0x040fe400000100ff */
[C---:B------:R-:W-:Y:S02]  /*8490*/  FFMA.FTZ R157, -R154.reuse, R157, RZ ;  /* 0x0000009d9a9d7223 */ /* 0x040fe400000101ff */
[C---:B------:R-:W-:Y:S02]  /*84a0*/  FMUL.FTZ R66, R154.reuse, R145 ;  /* 0x000000919a427220 */ /* 0x040fe40000410000 */
[----:B------:R-:W-:Y:S02]  /*84b0*/  FFMA.FTZ R138, -R154, R138, -RZ ;  /* 0x0000008a9a8a7223 */ /* 0x000fe400000109ff */
[----:B------:R-:W-:-:S02]  /*84c0*/  FMUL.FTZ R154, R124, UR23 ;  /* 0x000000177c9a7c20 */ /* 0x000fc40008410000 */
[C---:B------:R-:W-:Y:S02]  /*84d0*/  FFMA.FTZ R146, R232.reuse, R67, R146 ;  /* 0x00000043e8927223 */ /* 0x040fe40000010092 */
[----:B------:R-:W-:Y:S02]  /*84e0*/  FFMA.FTZ R67, R223, UR22, -R154 ;  /* 0x00000016df437c23 */ /* 0x000fe4000801089a */
[----:B------:R-:W-:Y:S02]  /*84f0*/  FADD.FTZ R154, R75, R75 ;  /* 0x0000004b4b9a7221 */ /* 0x000fe40000010000 */
[----:B------:R-:W-:Y:S02]  /*8500*/  FFMA.FTZ R152, -R232, R152, R157 ;  /* 0x00000098e8987223 */ /* 0x000fe4000001019d */
[----:B------:R-:W-:Y:S02]  /*8510*/  FFMA.FTZ R153, R154, R69, R146 ;  /* 0x000000459a997223 */ /* 0x000fe40000010092 */
[----:B------:R-:W-:-:S02]  /*8520*/  FMUL.FTZ R69, R208, UR23 ;  /* 0x00000017d0457c20 */ /* 0x000fc40008410000 */
[----:B------:R-:W-:Y:S02]  /*8530*/  FMUL.FTZ R157, R208, UR22 ;  /* 0x00000016d09d7c20 */ /* 0x000fe40008410000 */
[C---:B------:R-:W-:Y:S02]  /*8540*/  FFMA.FTZ R69, R222.reuse, UR22, -R69 ;  /* 0x00000016de457c23 */ /* 0x040fe40008010845 */
[----:B------:R-:W-:Y:S02]  /*8550*/  FFMA.FTZ R146, R222, UR23, R157 ;  /* 0x00000017de927c23 */ /* 0x000fe4000801009d */
[----:B------:R-:W-:Y:S02]  /*8560*/  FFMA.FTZ R151, -R154, R151, R152 ;  /* 0x000000979a977223 */ /* 0x000fe40000010198 */
[----:B------:R-:W-:Y:S02]  /*8570*/  FADD.FTZ R157, R74, R74 ;  /* 0x0000004a4a9d7221 */ /* 0x000fe40000010000 */
[----:B------:R-:W-:-:S02]  /*8580*/  FMUL.FTZ R69, R154, R69 ;  /* 0x000000459a457220 */ /* 0x000fc40000410000 */
[----:B------:R-:W-:Y:S02]  /*8590*/  FFMA.FTZ R146, -R154, R146, -RZ ;  /* 0x000000929a927223 */ /* 0x000fe400000109ff */
[C---:B------:R-:W-:Y:S02]  /*85a0*/  FFMA.FTZ R152, R157.reuse, R70, R153 ;  /* 0x000000469d987223 */ /* 0x040fe40000010099 */
[----:B------:R-:W-:Y:S02]  /*85b0*/  FFMA.FTZ R154, -R157, R144, R151 ;  /* 0x000000909d9a7223 */ /* 0x000fe40000010197 */
[C---:B------:R-:W-:Y:S02]  /*85c0*/  FMUL.FTZ R70, R209.reuse, UR23 ;  /* 0x00000017d1467c20 */ /* 0x040fe40008410000 */
[----:B------:R-:W-:Y:S02]  /*85d0*/  FMUL.FTZ R144, R209, UR22 ;  /* 0x00000016d1907c20 */ /* 0x000fe40008410000 */
[----:B------:R-:W-:-:S02]  /*85e0*/  FFMA.FTZ R145, R223, UR23, R158 ;  /* 0x00000017df917c23 */ /* 0x000fc4000801009e */
[C---:B------:R-:W-:Y:S02]  /*85f0*/  FFMA.FTZ R70, R221.reuse, UR22, -R70 ;  /* 0x00000016dd467c23 */ /* 0x040fe40008010846 */
[----:B------:R-:W-:Y:S02]  /*8600*/  FFMA.FTZ R144, R221, UR23, R144 ;  /* 0x00000017dd907c23 */ /* 0x000fe40008010090 */
[----:B------:R-:W-:Y:S02]  /*8610*/  FADD.FTZ R158, R73, R73 ;  /* 0x00000049499e7221 */ /* 0x000fe40000010000 */
[C---:B------:R-:W-:Y:S02]  /*8620*/  FMUL.FTZ R70, R157.reuse, R70 ;  /* 0x000000469d467220 */ /* 0x040fe40000410000 */
[----:B------:R-:W-:Y:S02]  /*8630*/  FFMA.FTZ R144, -R157, R144, -RZ ;  /* 0x000000909d907223 */ /* 0x000fe400000109ff */
[----:B------:R-:W-:-:S02]  /*8640*/  FFMA.FTZ R151, R158, R71, R152 ;  /* 0x000000479e977223 */ /* 0x000fc40000010098 */
[----:B------:R-:W-:Y:S02]  /*8650*/  FFMA.FTZ R153, -R158, R143, R154 ;  /* 0x0000008f9e997223 */ /* 0x000fe4000001019a */
[----:B------:R-:W-:Y:S02]  /*8660*/  FADD.FTZ R157, R72, R72 ;  /* 0x00000048489d7221 */ /* 0x000fe40000010000 */
[C---:B------:R-:W-:Y:S02]  /*8670*/  FMUL.FTZ R71, R210.reuse, UR23 ;  /* 0x00000017d2477c20 */ /* 0x040fe40008410000 */
[----:B------:R-:W-:Y:S02]  /*8680*/  FMUL.FTZ R143, R210, UR22 ;  /* 0x00000016d28f7c20 */ /* 0x000fe40008410000 */
[C---:B------:R-:W-:Y:S02]  /*8690*/  FFMA.FTZ R152, R157.reuse, R110, R151 ;  /* 0x0000006e9d987223 */ /* 0x040fe40000010097 */
[----:B------:R-:W-:-:S02]  /*86a0*/  FFMA.FTZ R154, -R157, R136, R153 ;  /* 0x000000889d9a7223 */ /* 0x000fc40000010199 */
[C---:B------:R-:W-:Y:S02]  /*86b0*/  FFMA.FTZ R71, R220.reuse, UR22, -R71 ;  /* 0x00000016dc477c23 */ /* 0x040fe40008010847 */
[----:B------:R-:W-:Y:S02]  /*86c0*/  FFMA.FTZ R143, R220, UR23, R143 ;  /* 0x00000017dc8f7c23 */ /* 0x000fe4000801008f */
[C---:B------:R-:W-:Y:S02]  /*86d0*/  FMUL.FTZ R110, R211.reuse, UR23 ;  /* 0x00000017d36e7c20 */ /* 0x040fe40008410000 */
[----:B------:R-:W-:Y:S02]  /*86e0*/  FMUL.FTZ R136, R211, UR22 ;  /* 0x00000016d3887c20 */ /* 0x000fe40008410000 */
[C---:B------:R-:W-:Y:S02]  /*86f0*/  FMUL.FTZ R71, R158.reuse, R71 ;  /* 0x000000479e477220 */ /* 0x040fe40000410000 */
[----:B------:R-:W-:-:S02]  /*8700*/  FFMA.FTZ R143, -R158, R143, -RZ ;  /* 0x0000008f9e8f7223 */ /* 0x000fc400000109ff */
        /* <DEDUP_REMOVED lines=21> */
[----:B------:R-:W-:Y:S02]  /*8860*/  FADD.FTZ R65, -R196, R65 ;  /* 0x00000041c4417221 */ /* 0x000fe40000010100 */
[----:B------:R-:W-:Y:S02]  /*8870*/  FADD.FTZ R195, R195, R64 ;  /* 0x00000040c3c37221 */ /* 0x000fe40000010000 */
[----:B------:R-:W-:-:S02]  /*8880*/  FMUL.FTZ R128, R157, R128 ;  /* 0x000000809d807220 */ /* 0x000fc40000410000 */
[----:B------:R-:W-:Y:S02]  /*8890*/  FFMA.FTZ R130, -R157, R130, -RZ ;  /* 0x000000829d827223 */ /* 0x000fe400000109ff */
[----:B------:R-:W-:Y:S02]  /*88a0*/  FFMA.FTZ R151, R158, R129, R152 ;  /* 0x000000819e977223 */ /* 0x000fe40000010098 */
[----:B------:R-:W-:Y:S02]  /*88b0*/  FADD.FTZ R157, R56, R56 ;  /* 0x00000038389d7221 */ /* 0x000fe40000010000 */
[C---:B------:R-:W-:Y:S02]  /*88c0*/  FMUL.FTZ R64, R159.reuse, -R65 ;  /* 0x800000419f407220 */ /* 0x040fe40000410000 */
[----:B------:R-:W-:Y:S02]  /*88d0*/  FMUL.FTZ R159, R159, -R195 ;  /* 0x800000c39f9f7220 */ /* 0x000fe40000410000 */
[----:B------:R-:W-:-:S02]  /*88e0*/  FFMA.FTZ R152, R157, R120, R151 ;  /* 0x000000789d987223 */ /* 0x000fc40000010097 */
[----:B------:R-:W-:Y:S02]  /*88f0*/  FFMA.FTZ R151, R160, R65, R159 ;  /* 0x00000041a0977223 */ /* 0x000fe4000001009f */
[----:B------:R-:W-:Y:S02]  /*8900*/  FFMA.FTZ R153, -R158, R127, R154 ;  /* 0x0000007f9e997223 */ /* 0x000fe4000001019a */
[----:B------:R-:W-:Y:S02]  /*8910*/  FFMA.FTZ R64, R160, R195, -R64 ;  /* 0x000000c3a0407223 */ /* 0x000fe40000010840 */
[C---:B------:R-:W-:Y:S02]  /*8920*/  FMUL.FTZ R127, R214.reuse, UR23 ;  /* 0x00000017d67f7c20 */ /* 0x040fe40008410000 */
[----:B------:R-:W-:Y:S02]  /*8930*/  FMUL.FTZ R129, R214, UR22 ;  /* 0x00000016d6817c20 */ /* 0x000fe40008410000 */
[----:B------:R-:W-:-:S02]  /*8940*/  FADD.FTZ R151, -R194, R151 ;  /* 0x00000097c2977221 */ /* 0x000fc40000010100 */
[----:B------:R-:W-:Y:S02]  /*8950*/  FFMA.FTZ R154, -R157, R118, R153 ;  /* 0x000000769d9a7223 */ /* 0x000fe40000010199 */
[----:B------:R-:W-:Y:S02]  /*8960*/  FADD.FTZ R193, R193, R64 ;  /* 0x00000040c1c17221 */ /* 0x000fe40000010000 */
[C---:B------:R-:W-:Y:S02]  /*8970*/  FMUL.FTZ R118, R215.reuse, UR23 ;  /* 0x00000017d7767c20 */ /* 0x040fe40008410000 */
[----:B------:R-:W-:Y:S02]  /*8980*/  FMUL.FTZ R120, R215, UR22 ;  /* 0x00000016d7787c20 */ /* 0x000fe40008410000 */
[C---:B------:R-:W-:Y:S02]  /*8990*/  FFMA.FTZ R127, R216.reuse, UR22, -R127 ;  /* 0x00000016d87f7c23 */ /* 0x040fe4000801087f */
[----:B------:R-:W-:-:S02]  /*89a0*/  FFMA.FTZ R129, R216, UR23, R129 ;  /* 0x00000017d8817c23 */ /* 0x000fc40008010081 */
[C---:B------:R-:W-:Y:S02]  /*89b0*/  FMUL.FTZ R64, R161.reuse, -R151 ;  /* 0x80000097a1407220 */ /* 0x040fe40000410000 */
[----:B------:R-:W-:Y:S02]  /*89c0*/  FMUL.FTZ R161, R161, -R193 ;  /* 0x800000c1a1a17220 */ /* 0x000fe40000410000 */
[C---:B------:R-:W-:Y:S02]  /*89d0*/  FFMA.FTZ R118, R225.reuse, UR22, -R118 ;  /* 0x00000016e1767c23 */ /* 0x040fe40008010876 */
[----:B------:R-:W-:Y:S02]  /*89e0*/  FFMA.FTZ R120, R225, UR23, R120 ;  /* 0x00000017e1787c23 */ /* 0x000fe40008010078 */
[C---:B------:R-:W-:Y:S02]  /*89f0*/  FMUL.FTZ R127, R158.reuse, R127 ;  /* 0x0000007f9e7f7220 */ /* 0x040fe40000410000 */
[----:B------:R-:W-:-:S02]  /*8a00*/  FFMA.FTZ R129, -R158, R129, -RZ ;  /* 0x000000819e817223 */ /* 0x000fc400000109ff */
[----:B------:R-:W-:Y:S02]  /*8a10*/  FADD.FTZ R160, R55, R55 ;  /* 0x0000003737a07221 */ /* 0x000fe40000010000 */
[----:B------:R-:W-:Y:S02]  /*8a20*/  FFMA.FTZ R153, R162, R193, -R64 ;  /* 0x000000c1a2997223 */ /* 0x000fe40000010840 */
[----:B------:R-:W-:Y:S02]  /*8a30*/  FMUL.FTZ R158, R226, UR22 ;  /* 0x00000016e29e7c20 */ /* 0x000fe40008410000 */
[----:B------:R-:W-:Y:S02]  /*8a40*/  FFMA.FTZ R64, R162, R151, R161 ;  /* 0x00000097a2407223 */ /* 0x000fe400000100a1 */
[C---:B------:R-:W-:Y:S02]  /*8a50*/  FMUL.FTZ R118, R157.reuse, R118 ;  /* 0x000000769d767220 */ /* 0x040fe40000410000 */
[----:B------:R-:W-:-:S02]  /*8a60*/  FFMA.FTZ R120, -R157, R120, -RZ ;  /* 0x000000789d787223 */ /* 0x000fc400000109ff */
[C---:B------:R-:W-:Y:S02]  /*8a70*/  FFMA.FTZ R157, R160.reuse, R119, R152 ;  /* 0x00000077a09d7223 */ /* 0x040fe40000010098 */
[----:B------:R-:W-:Y:S02]  /*8a80*/  FFMA.FTZ R119, R227, UR23, R158 ;  /* 0x00000017e3777c23 */ /* 0x000fe4000801009e */
[----:B------:R-:W-:Y:S02]  /*8a90*/  FFMA.FTZ R154, -R160, R117, R154 ;  /* 0x00000075a09a7223 */ /* 0x000fe4000001019a */
[----:B------:R-:W-:Y:S02]  /*8aa0*/  FADD.FTZ R64, -R99, R64 ;  /* 0x0000004063407221 */ /* 0x000fe40000010100 */
[----:B------:R-:W-:Y:S02]  /*8ab0*/  FADD.FTZ R158, R54, R54 ;  /* 0x00000036369e7221 */ /* 0x000fe40000010000 */
[----:B------:R-:W-:-:S02]  /*8ac0*/  FADD.FTZ R100, R100, R153 ;  /* 0x0000009964647221 */ /* 0x000fc40000010000 */
[----:B------:R-:W-:Y:S02]  /*8ad0*/  FMUL.FTZ R152, R226, UR23 ;  /* 0x00000017e2987c20 */ /* 0x000fe40008410000 */
[C---:B------:R-:W-:Y:S02]  /*8ae0*/  FMUL.FTZ R99, R163.reuse, -R64 ;  /* 0x80000040a3637220 */ /* 0x040fe40000410000 */
[----:B------:R-:W-:Y:S02]  /*8af0*/  FFMA.FTZ R154, -R158, R109, R154 ;  /* 0x0000006d9e9a7223 */ /* 0x000fe4000001019a */
[----:B------:R-:W-:Y:S02]  /*8b00*/  FMUL.FTZ R163, R163, -R100 ;  /* 0x80000064a3a37220 */ /* 0x000fe40000410000 */
[C---:B------:R-:W-:Y:S02]  /*8b10*/  FMUL.FTZ R109, R202.reuse, UR23 ;  /* 0x00000017ca6d7c20 */ /* 0x040fe40008410000 */
[----:B------:R-:W-:-:S02]  /*8b20*/  FMUL.FTZ R153, R202, UR22 ;  /* 0x00000016ca997c20 */ /* 0x000fc40008410000 */
[----:B------:R-:W-:Y:S02]  /*8b30*/  FFMA.FTZ R117, R227, UR22, -R152 ;  /* 0x00000016e3757c23 */ /* 0x000fe40008010898 */
[----:B------:R-:W-:Y:S02]  /*8b40*/  FFMA.FTZ R157, R158, R114, R157 ;  /* 0x000000729e9d7223 */ /* 0x000fe4000001009d */
[C---:B------:R-:W-:Y:S02]  /*8b50*/  FFMA.FTZ R152, R164.reuse, R100, -R99 ;  /* 0x00000064a4987223 */ /* 0x040fe40000010863 */
[----:B------:R-:W-:Y:S02]  /*8b60*/  FFMA.FTZ R99, R164, R64, R163 ;  /* 0x00000040a4637223 */ /* 0x000fe400000100a3 */
[C---:B------:R-:W-:Y:S02]  /*8b70*/  FFMA.FTZ R109, R228.reuse, UR22, -R109 ;  /* 0x00000016e46d7c23 */ /* 0x040fe4000801086d */
[----:B------:R-:W-:-:S02]  /*8b80*/  FFMA.FTZ R114, R228, UR23, R153 ;  /* 0x00000017e4727c23 */ /* 0x000fc40008010099 */
[C---:B------:R-:W-:Y:S02]  /*8b90*/  FMUL.FTZ R153, R203.reuse, UR23 ;  /* 0x00000017cb997c20 */ /* 0x040fe40008410000 */
[----:B------:R-:W-:Y:S02]  /*8ba0*/  FMUL.FTZ R159, R203, UR22 ;  /* 0x00000016cb9f7c20 */ /* 0x000fe40008410000 */
[C---:B------:R-:W-:Y:S02]  /*8bb0*/  FMUL.FTZ R109, R158.reuse, R109 ;  /* 0x0000006d9e6d7220 */ /* 0x040fe40000410000 */
[----:B------:R-:W-:Y:S02]  /*8bc0*/  FFMA.FTZ R114, -R158, R114, -RZ ;  /* 0x000000729e727223 */ /* 0x000fe400000109ff */
[----:B------:R-:W-:Y:S02]  /*8bd0*/  FADD.FTZ R99, -R102, R99 ;  /* 0x0000006366637221 */ /* 0x000fe40000010100 */
[----:B------:R-:W-:-:S02]  /*8be0*/  FADD.FTZ R103, R103, R152 ;  /* 0x0000009867677221 */ /* 0x000fc40000010000 */
[----:B------:R-:W-:Y:S02]  /*8bf0*/  FADD.FTZ R158, R53, R53 ;  /* 0x00000035359e7221 */ /* 0x000fe40000010000 */
[C---:B------:R-:W-:Y:S02]  /*8c00*/  FFMA.FTZ R153, R204.reuse, UR22, -R153 ;  /* 0x00000016cc997c23 */ /* 0x040fe40008010899 */
[----:B------:R-:W-:Y:S02]  /*8c10*/  FFMA.FTZ R152, R204, UR23, R159 ;  /* 0x00000017cc987c23 */ /* 0x000fe4000801009f */
[C---:B------:R-:W-:Y:S02]  /*8c20*/  FMUL.FTZ R102, R165.reuse, -R99 ;  /* 0x80000063a5667220 */ /* 0x040fe40000410000 */
[----:B------:R-:W-:Y:S02]  /*8c30*/  FFMA.FTZ R157, R158, R108, R157 ;  /* 0x0000006c9e9d7223 */ /* 0x000fe4000001009d */
[----:B------:R-:W-:-:S02]  /*8c40*/  FMUL.FTZ R165, R165, -R103 ;  /* 0x80000067a5a57220 */ /* 0x000fc40000410000 */
[C---:B------:R-:W-:Y:S02]  /*8c50*/  FMUL.FTZ R108, R158.reuse, R153 ;  /* 0x000000999e6c7220 */ /* 0x040fe40000410000 */
[C---:B------:R-:W-:Y:S02]  /*8c60*/  FFMA.FTZ R152, -R158.reuse, R152, -RZ ;  /* 0x000000989e987223 */ /* 0x040fe400000109ff */
[----:B------:R-:W-:Y:S02]  /*8c70*/  FFMA.FTZ R158, -R158, R107, R154 ;  /* 0x0000006b9e9e7223 */ /* 0x000fe4000001019a */
[C---:B------:R-:W-:Y:S02]  /*8c80*/  FFMA.FTZ R107, R166.reuse, R103, -R102 ;  /* 0x00000067a66b7223 */ /* 0x040fe40000010866 */
[----:B------:R-:W-:Y:S02]  /*8c90*/  FFMA.FTZ R102, R166, R99, R165 ;  /* 0x00000063a6667223 */ /* 0x000fe400000100a5 */
[----:B------:R-:W-:-:S02]  /*8ca0*/  FMUL.FTZ R117, R160, R117 ;  /* 0x00000075a0757220 */ /* 0x000fc40000410000 */
[----:B------:R-:W-:Y:S02]  /*8cb0*/  FFMA.FTZ R119, -R160, R119, -RZ ;  /* 0x00000077a0777223 */ /* 0x000fe400000109ff */
[----:B------:R-:W-:Y:S02]  /*8cc0*/  FADD.FTZ R160, R52, R52 ;  /* 0x0000003434a07221 */ /* 0x000fe40000010000 */
[----:B------:R-:W-:Y:S02]  /*8cd0*/  FADD.FTZ R102, -R105, R102 ;  /* 0x0000006669667221 */ /* 0x000fe40000010100 */
[----:B------:R-:W-:Y:S02]  /*8ce0*/  FFMA.FTZ R157, R160, R104, R157 ;  /* 0x00000068a09d7223 */ /* 0x000fe4000001009d */
[C---:B------:R-:W-:Y:S02]  /*8cf0*/  FMUL.FTZ R104, R207.reuse, UR23 ;  /* 0x00000017cf687c20 */ /* 0x040fe40008410000 */
[----:B------:R-:W-:-:S02]  /*8d00*/  FMUL.FTZ R154, R207, UR22 ;  /* 0x00000016cf9a7c20 */ /* 0x000fc40008410000 */
[----:B------:R-:W-:Y:S02]  /*8d10*/  FADD.FTZ R106, R106, R107 ;  /* 0x0000006b6a6a7221 */ /* 0x000fe40000010000 */
[----:B------:R-:W-:Y:S02]  /*8d20*/  FMUL.FTZ R137, R189, R206 ;  /* 0x000000cebd897220 */ /* 0x000fe40000410000 */
[----:B------:R-:W-:Y:S02]  /*8d30*/  FMUL.FTZ R105, R167, -R102 ;  /* 0x80000066a7697220 */ /* 0x000fe40000410000 */
[C---:B------:R-:W-:Y:S02]  /*8d40*/  FFMA.FTZ R107, R229.reuse, UR22, -R104 ;  /* 0x00000016e56b7c23 */ /* 0x040fe40008010868 */
[----:B------:R-:W-:Y:S02]  /*8d50*/  FFMA.FTZ R153, R229, UR23, R154 ;  /* 0x00000017e5997c23 */ /* 0x000fe4000801009a */
[----:B------:R-:W-:-:S02]  /*8d60*/  FMUL.FTZ R167, R167, -R106 ;  /* 0x8000006aa7a77220 */ /* 0x000fc40000410000 */
[----:B------:R-:W-:Y:S02]  /*8d70*/  FFMA.FTZ R137, R191, R230, -R137 ;  /* 0x000000e6bf897223 */ /* 0x000fe40000010889 */
[----:B------:R-:W-:Y:S02]  /*8d80*/  FADD.FTZ R104, R51, R51 ;  /* 0x0000003333687221 */ /* 0x000fe40000010000 */
[----:B------:R-:W-:Y:S02]  /*8d90*/  FFMA.FTZ R154, R168, R106, -R105 ;  /* 0x0000006aa89a7223 */ /* 0x000fe40000010869 */
[----:B------:R-:W-:Y:S02]  /*8da0*/  FMUL.FTZ R105, R206, UR23 ;  /* 0x00000017ce697c20 */ /* 0x000fe40008410000 */
[----:B------:R-:W-:Y:S02]  /*8db0*/  FFMA.FTZ R158, -R160, R101, R158 ;  /* 0x00000065a09e7223 */ /* 0x000fe4000001019e */
[----:B------:R-:W-:-:S02]  /*8dc0*/  FFMA.FTZ R101, R168, R102, R167 ;  /* 0x00000066a8657223 */ /* 0x000fc400000100a7 */
[----:B------:R-:W-:Y:S02]  /*8dd0*/  FFMA.FTZ R137, R104, R137, R157 ;  /* 0x0000008968897223 */ /* 0x000fe4000001009d */
[----:B------:R-:W-:Y:S02]  /*8de0*/  FMUL.FTZ R189, R189, R230 ;  /* 0x000000e6bdbd7220 */ /* 0x000fe40000410000 */
[----:B------:R-:W-:Y:S02]  /*8df0*/  FMUL.FTZ R157, R206, UR22 ;  /* 0x00000016ce9d7c20 */ /* 0x000fe40008410000 */
[----:B------:R-:W-:Y:S02]  /*8e00*/  FFMA.FTZ R105, R230, UR22, -R105 ;  /* 0x00000016e6697c23 */ /* 0x000fe40008010869 */
[----:B------:R-:W-:Y:S01]  /*8e10*/  FADD.FTZ R113, R113, R154 ;  /* 0x0000009a71717221 */ /* 0x000fe20000010000 */
[----:B------:R-:W-:Y:S01]  /*8e20*/  MOV R154, UR7 ;  /* 0x00000007009a7c02 */ /* 0x000fe20008000f00 */
[----:B------:R-:W-:Y:S01]  /*8e30*/  FADD.FTZ R101, -R112, R101 ;  /* 0x0000006570657221 */ /* 0x000fe20000010100 */
[----:B------:R-:W-:Y:S01]  /*8e40*/  SHF.L.U32 R112, R98, 0x5, RZ ;  /* 0x0000000562707819 */ /* 0x000fe200000006ff */
[----:B------:R-:W-:-:S02]  /*8e50*/  FFMA.FTZ R191, R191, R206, R189 ;  /* 0x000000cebfbf7223 */ /* 0x000fc400000100bd */
[----:B------:R-:W-:Y:S01]  /*8e60*/  FFMA.FTZ R157, R230, UR23, R157 ;  /* 0x00000017e69d7c23 */ /* 0x000fe2000801009d */
[----:B------:R0:W-:Y:S01]  /*8e70*/  @!P0 STS.128 [R154.X16+0x4be0], R60 ;  /* 0x004be03c9a008388 */ /* 0x0001e2000000cc00 */
[----:B------:R-:W-:Y:S01]  /*8e80*/  FMUL.FTZ R159, R104, R105 ;  /* 0x00000069689f7220 */ /* 0x000fe20000410000 */
[----:B------:R-:W-:Y:S01]  /*8e90*/  LEA.HI.SX32 R112, R112, R112, 0x1b ;  /* 0x0000007070707211 */ /* 0x000fe200078fdaff */
[C---:B------:R-:W-:Y:S02]  /*8ea0*/  FMUL.FTZ R105, R169.reuse, -R113 ;  /* 0x80000071a9697220 */ /* 0x040fe40000410000 */
[----:B------:R-:W-:Y:S02]  /*8eb0*/  FMUL.FTZ R169, R169, -R101 ;  /* 0x80000065a9a97220 */ /* 0x000fe40000410000 */
[C---:B------:R-:W-:Y:S01]  /*8ec0*/  FFMA.FTZ R157, -R104.reuse, R157, -RZ ;  /* 0x0000009d689d7223 */ /* 0x040fe200000109ff */
[----:B------:R-:W-:Y:S01]  /*8ed0*/  STS [R112.X4+0x1090], R69 ;  /* 0x0010904570007388 */ /* 0x000fe20000004800 */
[----:B------:R-:W-:-:S02]  /*8ee0*/  FFMA.FTZ R191, -R104, R191, R158 ;  /* 0x000000bf68bf7223 */ /* 0x000fc4000001019e */
[C---:B------:R-:W-:Y:S01]  /*8ef0*/  FFMA.FTZ R104, R170.reuse, R101, R105 ;  /* 0x00000065aa687223 */ /* 0x040fe20000010069 */
[----:B------:R1:W-:Y:S01]  /*8f00*/  STS [R112.X4+0x1098], R70 ;  /* 0x0010984670007388 */ /* 0x0003e20000004800 */
[----:B------:R-:W-:Y:S02]  /*8f10*/  FFMA.FTZ R169, R170, R113, -R169 ;  /* 0x00000071aaa97223 */ /* 0x000fe400000108a9 */
[----:B------:R-:W-:Y:S01]  /*8f20*/  FADD.FTZ R104, -R115, R104 ;  /* 0x0000006873687221 */ /* 0x000fe20000010100 */
[----:B------:R2:W-:Y:S01]  /*8f30*/  STS [R112.X4+0x10e0], R108 ;  /* 0x0010e06c70007388 */ /* 0x0005e20000004800 */
[----:B------:R-:W-:Y:S02]  /*8f40*/  FADD.FTZ R116, R116, R169 ;  /* 0x000000a974747221 */ /* 0x000fe40000010000 */
        /* <DEDUP_REMOVED lines=9> */
[C---:B0-----:R-:W-:Y:S01]  /*8fe0*/  FMUL.FTZ R60, R173.reuse, -R105 ;  /* 0x80000069ad3c7220 */ /* 0x041fe20000410000 */
        /* <DEDUP_REMOVED lines=9> */
[C---:B------:R-:W-:Y:S01]  /*9080*/  FMUL.FTZ R61, R175.reuse, -R60 ;  /* 0x8000003caf3d7220 */ /* 0x040fe20000410000 */
[----:B------:R-:W-:Y:S01]  /*9090*/  STS [R112.X4+0x10a4], R143 ;  /* 0x0010a48f70007388 */ /* 0x000fe20000004800 */
[----:B------:R-:W-:-:S02]  /*90a0*/  FMUL.FTZ R175, R175, -R126 ;  /* 0x8000007eafaf7220 */ /* 0x000fc40000410000 */
[----:B------:R-:W-:Y:S01]  /*90b0*/  FMUL.FTZ R67, R232, R67 ;  /* 0x00000043e8437220 */ /* 0x000fe20000410000 */
[----:B------:R0:W-:Y:S01]  /*90c0*/  STS [R112.X4+0x10a8], R110 ;  /* 0x0010a86e70007388 */ /* 0x0001e20000004800 */
[C---:B------:R-:W-:Y:S02]  /*90d0*/  FFMA.FTZ R61, R176.reuse, R126, -R61 ;  /* 0x0000007eb03d7223 */ /* 0x040fe4000001083d */
[----:B------:R-:W-:Y:S01]  /*90e0*/  FFMA.FTZ R176, R176, R60, R175 ;  /* 0x0000003cb0b07223 */ /* 0x000fe200000100af */
[----:B------:R3:W-:Y:S01]  /*90f0*/  STS [R112.X4+0x1088], R67 ;  /* 0x0010884370007388 */ /* 0x0007e20000004800 */
[----:B-1----:R-:W-:Y:S02]  /*9100*/  FMUL.FTZ R70, R231, UR23 ;  /* 0x00000017e7467c20 */ /* 0x002fe40008410000 */
[----:B------:R-:W-:Y:S01]  /*9110*/  FADD.FTZ R131, -R131, R176 ;  /* 0x000000b083837221 */ /* 0x000fe20000010100 */
[----:B------:R-:W-:Y:S01]  /*9120*/  STS [R112.X4+0x10ac], R136 ;  /* 0x0010ac8870007388 */ /* 0x000fe20000004800 */
[----:B--2---:R-:W-:Y:S01]  /*9130*/  FMUL.FTZ R108, R231, UR22 ;  /* 0x00000016e76c7c20 */ /* 0x004fe20008410000 */
[----:B0-----:R-:W-:Y:S01]  /*9140*/  HADD2.F32 R110, -RZ, R78.H0_H0 ;  /* 0x2000004eff6e7230 */ /* 0x001fe20000004100 */
[----:B------:R-:W-:Y:S01]  /*9150*/  FADD.FTZ R66, R50, R50 ;  /* 0x0000003232427221 */ /* 0x000fe20000010000 */
[----:B------:R-:W-:Y:S01]  /*9160*/  STS [R112.X4+0x10b0], R111 ;  /* 0x0010b06f70007388 */ /* 0x000fe20000004800 */
[----:B------:R-:W-:-:S02]  /*9170*/  FFMA.FTZ R63, R205, UR22, -R70 ;  /* 0x00000016cd3f7c23 */ /* 0x000fc40008010846 */
[----:B---3--:R-:W-:Y:S01]  /*9180*/  FADD.FTZ R67, R132, R61 ;  /* 0x0000003d84437221 */ /* 0x008fe20000010000 */
[----:B------:R-:W-:Y:S01]  /*9190*/  STS [R112.X4+0x10b4], R135 ;  /* 0x0010b48770007388 */ /* 0x000fe20000004800 */
[----:B------:R-:W-:Y:S02]  /*91a0*/  FFMA.FTZ R71, R205, UR23, R108 ;  /* 0x00000017cd477c23 */ /* 0x000fe4000801006c */
[C---:B------:R-:W-:Y:S01]  /*91b0*/  FMUL.FTZ R61, R177.reuse, -R67 ;  /* 0x80000043b13d7220 */ /* 0x040fe20000410000 */
[----:B------:R-:W-:Y:S01]  /*91c0*/  STS [R112.X4+0x10bc], R130 ;  /* 0x0010bc8270007388 */ /* 0x000fe20000004800 */
[-C--:B------:R-:W-:Y:S02]  /*91d0*/  FMUL.FTZ R177, R177, -R131.reuse ;  /* 0x80000083b1b17220 */ /* 0x080fe40000410000 */
[C---:B------:R-:W-:Y:S01]  /*91e0*/  FFMA.FTZ R62, R178.reuse, R131, R61 ;  /* 0x00000083b23e7223 */ /* 0x040fe2000001003d */
[----:B------:R-:W-:Y:S01]  /*91f0*/  STS [R112.X4+0x10c0], R127 ;  /* 0x0010c07f70007388 */ /* 0x000fe20000004800 */
[----:B------:R-:W-:-:S02]  /*9200*/  FFMA.FTZ R177, R178, R67, -R177 ;  /* 0x00000043b2b17223 */ /* 0x000fc400000108b1 */
[----:B------:R-:W-:Y:S01]  /*9210*/  FADD.FTZ R62, -R133, R62 ;  /* 0x0000003e853e7221 */ /* 0x000fe20000010100 */
[----:B------:R-:W-:Y:S01]  /*9220*/  STS [R112.X4+0x10c4], R129 ;  /* 0x0010c48170007388 */ /* 0x000fe20000004800 */
[----:B------:R-:W-:Y:S02]  /*9230*/  FADD.FTZ R134, R134, R177 ;  /* 0x000000b186867221 */ /* 0x000fe40000010000 */
[C---:B------:R-:W-:Y:S01]  /*9240*/  FMUL.FTZ R61, R179.reuse, -R62 ;  /* 0x8000003eb33d7220 */ /* 0x040fe20000410000 */
[----:B------:R-:W-:Y:S01]  /*9250*/  STS [R112.X4+0x10c8], R118 ;  /* 0x0010c87670007388 */ /* 0x000fe20000004800 */
[-C--:B------:R-:W-:Y:S02]  /*9260*/  FMUL.FTZ R179, R179, -R134.reuse ;  /* 0x80000086b3b37220 */ /* 0x080fe40000410000 */
[C---:B------:R-:W-:Y:S01]  /*9270*/  FFMA.FTZ R61, R180.reuse, R134, -R61 ;  /* 0x00000086b43d7223 */ /* 0x040fe2000001083d */
[----:B------:R-:W-:Y:S01]  /*9280*/  STS [R112.X4+0x10cc], R120 ;  /* 0x0010cc7870007388 */ /* 0x000fe20000004800 */
[----:B------:R-:W-:-:S02]  /*9290*/  FFMA.FTZ R180, R180, R62, R179 ;  /* 0x0000003eb4b47223 */ /* 0x000fc400000100b3 */
[----:B------:R-:W-:Y:S01]  /*92a0*/  FADD.FTZ R69, R140, R61 ;  /* 0x0000003d8c457221 */ /* 0x000fe20000010000 */
[----:B------:R-:W-:Y:S01]  /*92b0*/  STS [R112.X4+0x10d0], R117 ;  /* 0x0010d07570007388 */ /* 0x000fe20000004800 */
[----:B------:R-:W-:Y:S02]  /*92c0*/  FADD.FTZ R139, -R139, R180 ;  /* 0x000000b48b8b7221 */ /* 0x000fe40000010100 */
[----:B------:R-:W-:Y:S01]  /*92d0*/  FFMA.FTZ R145, -R232, R145, -RZ ;  /* 0x00000091e8917223 */ /* 0x000fe200000109ff */
[----:B------:R0:W-:Y:S01]  /*92e0*/  STS [R112.X4+0x10d4], R119 ;  /* 0x0010d47770007388 */ /* 0x0001e20000004800 */
[C---:B------:R-:W-:Y:S02]  /*92f0*/  FMUL.FTZ R61, R181.reuse, -R139 ;  /* 0x8000008bb53d7220 */ /* 0x040fe40000410000 */
[-C--:B------:R-:W-:Y:S01]  /*9300*/  FMUL.FTZ R181, R181, -R69.reuse ;  /* 0x80000045b5b57220 */ /* 0x080fe20000410000 */
[----:B------:R-:W-:Y:S01]  /*9310*/  STS [R112.X4+0x108c], R145 ;  /* 0x00108c9170007388 */ /* 0x000fe20000004800 */
[----:B------:R-:W-:-:S02]  /*9320*/  FFMA.FTZ R61, R182, R69, -R61 ;  /* 0x00000045b63d7223 */ /* 0x000fc4000001083d */
[----:B------:R-:W-:Y:S01]  /*9330*/  FFMA.FTZ R128, R182, R139, R181 ;  /* 0x0000008bb6807223 */ /* 0x000fe200000100b5 */
[----:B------:R-:W-:Y:S01]  /*9340*/  STS [R112.X4+0x10d8], R109 ;  /* 0x0010d86d70007388 */ /* 0x000fe20000004800 */
[----:B------:R-:W-:Y:S01]  /*9350*/  FADD.FTZ R142, R142, R61 ;  /* 0x0000003d8e8e7221 */ /* 0x000fe20000010000 */
[----:B0-----:R-:W-:Y:S01]  /*9360*/  HADD2.F32 R119, -RZ, R91.H0_H0 ;  /* 0x2000005bff777230 */ /* 0x001fe20000004100 */
[----:B------:R-:W-:Y:S01]  /*9370*/  FADD.FTZ R128, -R141, R128 ;  /* 0x000000808d807221 */ /* 0x000fe20000010100 */
[----:B------:R0:W-:Y:S01]  /*9380*/  STS [R112.X4+0x10dc], R114 ;  /* 0x0010dc7270007388 */ /* 0x0001e20000004800 */
[C---:B------:R-:W-:Y:S02]  /*9390*/  FMUL.FTZ R107, R160.reuse, R107 ;  /* 0x0000006ba06b7220 */ /* 0x040fe40000410000 */
[----:B------:R-:W-:Y:S01]  /*93a0*/  FFMA.FTZ R153, -R160, R153, -RZ ;  /* 0x00000099a0997223 */ /* 0x000fe200000109ff */
[----:B------:R-:W-:Y:S01]  /*93b0*/  STS [R112.X4+0x10e4], R152 ;  /* 0x0010e49870007388 */ /* 0x000fe20000004800 */
[----:B------:R-:W-:-:S02]  /*93c0*/  FMUL.FTZ R63, R66, R63 ;  /* 0x0000003f423f7220 */ /* 0x000fc40000410000 */
[----:B------:R-:W-:Y:S01]  /*93d0*/  FFMA.FTZ R71, -R66, R71, -RZ ;  /* 0x0000004742477223 */ /* 0x000fe200000109ff */
[----:B------:R1:W-:Y:S01]  /*93e0*/  STS [R112.X4+0x10e8], R107 ;  /* 0x0010e86b70007388 */ /* 0x0003e20000004800 */
[C---:B------:R-:W-:Y:S02]  /*93f0*/  FMUL.FTZ R61, R183.reuse, -R128 ;  /* 0x80000080b73d7220 */ /* 0x040fe40000410000 */
[-C--:B------:R-:W-:Y:S01]  /*9400*/  FMUL.FTZ R183, R183, -R142.reuse ;  /* 0x8000008eb7b77220 */ /* 0x080fe20000410000 */
[----:B------:R-:W-:Y:S01]  /*9410*/  STS [R112.X4+0x10ec], R153 ;  /* 0x0010ec9970007388 */ /* 0x000fe20000004800 */
[C---:B------:R-:W-:Y:S02]  /*9420*/  FFMA.FTZ R61, R184.reuse, R142, -R61 ;  /* 0x0000008eb83d7223 */ /* 0x040fe4000001083d */
[----:B------:R-:W-:Y:S01]  /*9430*/  FFMA.FTZ R184, R184, R128, R183 ;  /* 0x00000080b8b87223 */ /* 0x000fe200000100b7 */
[----:B------:R-:W-:Y:S01]  /*9440*/  STS [R112.X4+0x10f0], R159 ;  /* 0x0010f09f70007388 */ /* 0x000fe20000004800 */
[----:B0-----:R-:W-:-:S02]  /*9450*/  FMUL.FTZ R114, R195, UR42 ;  /* 0x0000002ac3727c20 */ /* 0x001fc40008410000 */
[----:B-1----:R-:W-:Y:S01]  /*9460*/  FADD.FTZ R107, R148, R61 ;  /* 0x0000003d946b7221 */ /* 0x002fe20000010000 */
[----:B------:R-:W-:Y:S01]  /*9470*/  STS [R112.X4+0x10f4], R157 ;  /* 0x0010f49d70007388 */ /* 0x000fe20000004800 */
[----:B------:R-:W-:Y:S02]  /*9480*/  FADD.FTZ R147, -R147, R184 ;  /* 0x000000b893937221 */ /* 0x000fe40000010100 */
[C---:B------:R-:W-:Y:S01]  /*9490*/  FMUL.FTZ R108, R65.reuse, UR42 ;  /* 0x0000002a416c7c20 */ /* 0x040fe20008410000 */
[----:B------:R-:W-:Y:S01]  /*94a0*/  STS [R112.X4+0x10f8], R63 ;  /* 0x0010f83f70007388 */ /* 0x000fe20000004800 */
[----:B------:R-:W-:Y:S02]  /*94b0*/  FFMA.FTZ R114, R65, UR41, -R114 ;  /* 0x0000002941727c23 */ /* 0x000fe40008010872 */
[----:B------:R-:W-:Y:S01]  /*94c0*/  FFMA.FTZ R70, -R0, R110, R205 ;  /* 0x0000006e00467223 */ /* 0x000fe200000101cd */
[----:B------:R0:W-:Y:S01]  /*94d0*/  STS [R112.X4+0x10fc], R71 ;  /* 0x0010fc4770007388 */ /* 0x0001e20000004800 */
[----:B------:R-:W-:-:S02]  /*94e0*/  FFMA.FTZ R109, R195, UR41, R108 ;  /* 0x00000029c36d7c23 */ /* 0x000fc4000801006c */
[----:B------:R-:W-:Y:S02]  /*94f0*/  FMUL.FTZ R114, R231, R114 ;  /* 0x00000072e7727220 */ /* 0x000fe40000410000 */
[C---:B------:R-:W-:Y:S02]  /*9500*/  FMUL.FTZ R108, R2.reuse, R193 ;  /* 0x000000c1026c7220 */ /* 0x040fe40000410000 */
[----:B------:R-:W-:Y:S02]  /*9510*/  FMUL.FTZ R115, R2, R151 ;  /* 0x0000009702737220 */ /* 0x000fe40000410000 */
[----:B------:R-:W-:Y:S01]  /*9520*/  FFMA.FTZ R109, R70, R109, R114 ;  /* 0x0000006d466d7223 */ /* 0x000fe20000010072 */
[----:B0-----:R-:W-:Y:S01]  /*9530*/  HADD2.F32 R71, -RZ, R79.H0_H0 ;  /* 0x2000004fff477230 */ /* 0x001fe20000004100 */
[----:B------:R-:W-:Y:S02]  /*9540*/  FMUL.FTZ R112, R193, UR42 ;  /* 0x0000002ac1707c20 */ /* 0x000fe40008410000 */
[----:B------:R-:W-:-:S02]  /*9550*/  FMUL.FTZ R114, R206, R108 ;  /* 0x0000006cce727220 */ /* 0x000fc40000410000 */
[C---:B------:R-:W-:Y:S02]  /*9560*/  FFMA.FTZ R61, R151.reuse, UR41, -R112 ;  /* 0x00000029973d7c23 */ /* 0x040fe40008010870 */
[----:B------:R-:W-:Y:S02]  /*9570*/  FMUL.FTZ R112, R151, UR42 ;  /* 0x0000002a97707c20 */ /* 0x000fe40008410000 */
[----:B------:R-:W-:Y:S02]  /*9580*/  FMUL.FTZ R111, R206, R61 ;  /* 0x0000003dce6f7220 */ /* 0x000fe40000410000 */
[C---:B------:R-:W-:Y:S02]  /*9590*/  FMUL.FTZ R61, R185.reuse, -R147 ;  /* 0x80000093b93d7220 */ /* 0x040fe40000410000 */
[-C--:B------:R-:W-:Y:S02]  /*95a0*/  FMUL.FTZ R185, R185, -R107.reuse ;  /* 0x8000006bb9b97220 */ /* 0x080fe40000410000 */
[----:B------:R-:W-:-:S02]  /*95b0*/  FFMA.FTZ R61, R186, R107, -R61 ;  /* 0x0000006bba3d7223 */ /* 0x000fc4000001083d */
[----:B------:R-:W-:Y:S02]  /*95c0*/  FFMA.FTZ R162, R186, R147, R185 ;  /* 0x00000093baa27223 */ /* 0x000fe400000100b9 */
[----:B------:R-:W-:Y:S02]  /*95d0*/  FFMA.FTZ R63, -R2, R71, R230 ;  /* 0x00000047023f7223 */ /* 0x000fe400000101e6 */
[----:B------:R-:W-:Y:S02]  /*95e0*/  FMUL.FTZ R168, R206, R115 ;  /* 0x00000073cea87220 */ /* 0x000fe40000410000 */
[----:B------:R-:W-:Y:S02]  /*95f0*/  FFMA.FTZ R112, R193, UR41, R112 ;  /* 0x00000029c1707c23 */ /* 0x000fe40008010070 */
[----:B------:R-:W-:Y:S02]  /*9600*/  FADD.FTZ R162, -R149, R162 ;  /* 0x000000a295a27221 */ /* 0x000fe40000010100 */
[----:B------:R-:W-:-:S02]  /*9610*/  FADD.FTZ R150, R150, R61 ;  /* 0x0000003d96967221 */ /* 0x000fc40000010000 */
[C---:B------:R-:W-:Y:S01]  /*9620*/  FFMA.FTZ R115, R63.reuse, R115, -R114 ;  /* 0x000000733f737223 */ /* 0x040fe20000010872 */
[----:B------:R-:W-:Y:S01]  /*9630*/  HADD2.F32 R114, -RZ, R80.H0_H0 ;  /* 0x20000050ff727230 */ /* 0x000fe20000004100 */
[C---:B------:R-:W-:Y:S02]  /*9640*/  FFMA.FTZ R168, R63.reuse, R108, R168 ;  /* 0x0000006c3fa87223 */ /* 0x040fe400000100a8 */
[----:B------:R-:W-:Y:S02]  /*9650*/  FFMA.FTZ R112, R63, R112, R111 ;  /* 0x000000703f707223 */ /* 0x000fe4000001006f */
[C---:B------:R-:W-:Y:S02]  /*9660*/  FMUL.FTZ R61, R187.reuse, -R162 ;  /* 0x800000a2bb3d7220 */ /* 0x040fe40000410000 */
[----:B------:R-:W-:Y:S02]  /*9670*/  FMUL.FTZ R63, R100, UR42 ;  /* 0x0000002a643f7c20 */ /* 0x000fe40008410000 */
[----:B------:R-:W-:-:S02]  /*9680*/  FMUL.FTZ R187, R187, -R150 ;  /* 0x80000096bbbb7220 */ /* 0x000fc40000410000 */
[----:B------:R-:W-:Y:S02]  /*9690*/  FFMA.FTZ R61, R188, R150, -R61 ;  /* 0x00000096bc3d7223 */ /* 0x000fe4000001083d */
[----:B------:R-:W-:Y:S02]  /*96a0*/  FFMA.FTZ R118, R64, UR41, -R63 ;  /* 0x0000002940767c23 */ /* 0x000fe4000801083f */
[----:B------:R-:W-:Y:S02]  /*96b0*/  FFMA.FTZ R188, R188, R162, R187 ;  /* 0x000000a2bcbc7223 */ /* 0x000fe400000100bb */
[----:B------:R-:W-:Y:S02]  /*96c0*/  FMUL.FTZ R111, R3, R100 ;  /* 0x00000064036f7220 */ /* 0x000fe40000410000 */
[----:B------:R-:W-:Y:S02]  /*96d0*/  FADD.FTZ R117, R156, R61 ;  /* 0x0000003d9c757221 */ /* 0x000fe40000010000 */
[----:B------:R-:W-:Y:S01]  /*96e0*/  FMUL.FTZ R163, R207, R118 ;  /* 0x00000076cfa37220 */ /* 0x000fe20000410000 */
[----:B------:R-:W-:Y:S01]  /*96f0*/  HADD2.F32 R118, -RZ, R92.H0_H0 ;  /* 0x2000005cff767230 */ /* 0x000fe20000004100 */
[----:B------:R-:W-:-:S02]  /*9700*/  FADD.FTZ R61, -R155, R188 ;  /* 0x000000bc9b3d7221 */ /* 0x000fc40000010100 */
[----:B------:R-:W-:Y:S02]  /*9710*/  FMUL.FTZ R166, R3, R64 ;  /* 0x0000004003a67220 */ /* 0x000fe40000410000 */
[----:B------:R-:W-:Y:S02]  /*9720*/  FMUL.FTZ R127, R15, R150 ;  /* 0x000000960f7f7220 */ /* 0x000fe40000410000 */
[----:B------:R-:W-:Y:S02]  /*9730*/  FFMA.FTZ R164, -R3, R114, R229 ;  /* 0x0000007203a47223 */ /* 0x000fe400000101e5 */
[----:B------:R-:W-:Y:S02]  /*9740*/  FMUL.FTZ R63, R207, R111 ;  /* 0x0000006fcf3f7220 */ /* 0x000fe40000410000 */
[C---:B------:R-:W-:Y:S02]  /*9750*/  FMUL.FTZ R120, R16.reuse, R117 ;  /* 0x0000007510787220 */ /* 0x040fe40000410000 */
[----:B------:R-:W-:-:S02]  /*9760*/  FMUL.FTZ R130, R16, R61 ;  /* 0x0000003d10827220 */ /* 0x000fc40000410000 */
[----:B------:R-:W-:Y:S02]  /*9770*/  FMUL.FTZ R207, R207, R166 ;  /* 0x000000a6cfcf7220 */ /* 0x000fe40000410000 */
[C---:B------:R-:W-:Y:S02]  /*9780*/  FFMA.FTZ R122, -R15.reuse, R118, R223 ;  /* 0x000000760f7a7223 */ /* 0x040fe400000101df */
[----:B------:R-:W-:Y:S02]  /*9790*/  FMUL.FTZ R135, R15, R162 ;  /* 0x000000a20f877220 */ /* 0x000fe40000410000 */
[----:B------:R-:W-:Y:S02]  /*97a0*/  FMUL.FTZ R132, R124, R127 ;  /* 0x0000007f7c847220 */ /* 0x000fe40000410000 */
[----:B------:R-:W-:Y:S02]  /*97b0*/  FFMA.FTZ R166, R164, R166, -R63 ;  /* 0x000000a6a4a67223 */ /* 0x000fe4000001083f */
[----:B------:R-:W-:-:S02]  /*97c0*/  FFMA.FTZ R133, -R16, R123, R224 ;  /* 0x0000007b10857223 */ /* 0x000fc400000101e0 */
[C---:B------:R-:W-:Y:S02]  /*97d0*/  FMUL.FTZ R129, R125.reuse, R120 ;  /* 0x000000787d817220 */ /* 0x040fe40000410000 */
[-C--:B------:R-:W-:Y:S02]  /*97e0*/  FMUL.FTZ R63, R125, R130.reuse ;  /* 0x000000827d3f7220 */ /* 0x080fe40000410000 */
[-C--:B------:R-:W-:Y:S02]  /*97f0*/  FFMA.FTZ R141, R122, R135.reuse, -R132 ;  /* 0x000000877a8d7223 */ /* 0x080fe40000010884 */
[----:B------:R-:W-:Y:S02]  /*9800*/  FMUL.FTZ R135, R124, R135 ;  /* 0x000000877c877220 */ /* 0x000fe40000410000 */
[C---:B------:R-:W-:Y:S02]  /*9810*/  FFMA.FTZ R130, R133.reuse, R130, -R129 ;  /* 0x0000008285827223 */ /* 0x040fe40000010881 */
[----:B------:R-:W-:-:S02]  /*9820*/  FFMA.FTZ R63, R133, R120, R63 ;  /* 0x00000078853f7223 */ /* 0x000fc4000001003f */
[----:B------:R-:W-:Y:S02]  /*9830*/  FMUL.FTZ R129, R14, R107 ;  /* 0x0000006b0e817220 */ /* 0x000fe40000410000 */
[----:B------:R-:W-:Y:S02]  /*9840*/  FFMA.FTZ R132, R122, R127, R135 ;  /* 0x0000007f7a847223 */ /* 0x000fe40000010087 */
[----:B------:R-:W-:Y:S02]  /*9850*/  FADD.FTZ R63, RZ, R63 ;  /* 0x0000003fff3f7221 */ /* 0x000fe40000010000 */
[C---:B------:R-:W-:Y:S02]  /*9860*/  FFMA.FTZ R222, -R14.reuse, R119, R222 ;  /* 0x000000770ede7223 */ /* 0x040fe400000101de */
[----:B------:R-:W-:Y:S02]  /*9870*/  FMUL.FTZ R135, R14, R147 ;  /* 0x000000930e877220 */ /* 0x000fe40000410000 */
[----:B------:R-:W-:-:S02]  /*9880*/  FMUL.FTZ R136, R208, R129 ;  /* 0x00000081d0887220 */ /* 0x000fc40000410000 */
[----:B------:R-:W-:Y:S02]  /*9890*/  FADD.FTZ R130, RZ, R130 ;  /* 0x00000082ff827221 */ /* 0x000fe40000010000 */
[----:B------:R-:W-:Y:S01]  /*98a0*/  FADD.FTZ R63, R63, R132 ;  /* 0x000000843f3f7221 */ /* 0x000fe20000010000 */
[----:B------:R-:W-:Y:S01]  /*98b0*/  HADD2.F32 R132, -RZ, R90.H0_H0 ;  /* 0x2000005aff847230 */ /* 0x000fe20000004100 */
[-C--:B------:R-:W-:Y:S02]  /*98c0*/  FFMA.FTZ R143, R222, R135.reuse, -R136 ;  /* 0x00000087de8f7223 */ /* 0x080fe40000010888 */
[----:B------:R-:W-:Y:S02]  /*98d0*/  FADD.FTZ R136, R130, R141 ;  /* 0x0000008d82887221 */ /* 0x000fe40000010000 */
[----:B------:R-:W-:Y:S01]  /*98e0*/  FMUL.FTZ R138, R208, R135 ;  /* 0x00000087d08a7220 */ /* 0x000fe20000410000 */
[----:B------:R-:W-:Y:S01]  /*98f0*/  HADD2.F32 R135, -RZ, R89.H0_H0 ;  /* 0x20000059ff877230 */ /* 0x000fe20000004100 */
[----:B------:R-:W-:-:S02]  /*9900*/  FMUL.FTZ R130, R13, R142 ;  /* 0x0000008e0d827220 */ /* 0x000fc40000410000 */
[----:B------:R-:W-:Y:S02]  /*9910*/  FFMA.FTZ R138, R222, R129, R138 ;  /* 0x00000081de8a7223 */ /* 0x000fe4000001008a */
[C---:B------:R-:W-:Y:S02]  /*9920*/  FFMA.FTZ R221, -R13.reuse, R132, R221 ;  /* 0x000000840ddd7223 */ /* 0x040fe400000101dd */
[----:B------:R-:W-:Y:S02]  /*9930*/  FMUL.FTZ R144, R13, R128 ;  /* 0x000000800d907220 */ /* 0x000fe40000410000 */
[----:B------:R-:W-:Y:S02]  /*9940*/  FMUL.FTZ R145, R209, R130 ;  /* 0x00000082d1917220 */ /* 0x000fe40000410000 */
[----:B------:R-:W-:Y:S02]  /*9950*/  FMUL.FTZ R140, R12, R69 ;  /* 0x000000450c8c7220 */ /* 0x000fe40000410000 */
[----:B------:R-:W-:Y:S01]  /*9960*/  FADD.FTZ R63, R63, R138 ;  /* 0x0000008a3f3f7221 */ /* 0x000fe20000010000 */
[----:B------:R-:W-:Y:S01]  /*9970*/  HADD2.F32 R138, -RZ, R88.H0_H0 ;  /* 0x20000058ff8a7230 */ /* 0x000fe20000004100 */
[----:B------:R-:W-:-:S02]  /*9980*/  FFMA.FTZ R146, R221, R144, -R145 ;  /* 0x00000090dd927223 */ /* 0x000fc40000010891 */
[C---:B------:R-:W-:Y:S02]  /*9990*/  FFMA.FTZ R141, -R12.reuse, R135, R220 ;  /* 0x000000870c8d7223 */ /* 0x040fe400000101dc */
[----:B------:R-:W-:Y:S02]  /*99a0*/  FMUL.FTZ R145, R12, R139 ;  /* 0x0000008b0c917220 */ /* 0x000fe40000410000 */
[----:B------:R-:W-:Y:S02]  /*99b0*/  FMUL.FTZ R148, R210, R140 ;  /* 0x0000008cd2947220 */ /* 0x000fe40000410000 */
[----:B------:R-:W-:Y:S02]  /*99c0*/  FADD.FTZ R143, R136, R143 ;  /* 0x0000008f888f7221 */ /* 0x000fe40000010000 */
[----:B------:R-:W-:Y:S02]  /*99d0*/  FMUL.FTZ R144, R209, R144 ;  /* 0x00000090d1907220 */ /* 0x000fe40000410000 */
[----:B------:R-:W-:-:S02]  /*99e0*/  FMUL.FTZ R136, R11, R134 ;  /* 0x000000860b887220 */ /* 0x000fc40000410000 */
[-C--:B------:R-:W-:Y:S02]  /*99f0*/  FFMA.FTZ R149, R141, R145.reuse, -R148 ;  /* 0x000000918d957223 */ /* 0x080fe40000010894 */
[----:B------:R-:W-:Y:S02]  /*9a00*/  FFMA.FTZ R144, R221, R130, R144 ;  /* 0x00000082dd907223 */ /* 0x000fe40000010090 */
[C---:B------:R-:W-:Y:S02]  /*9a10*/  FFMA.FTZ R219, -R11.reuse, R138, R219 ;  /* 0x0000008a0bdb7223 */ /* 0x040fe400000101db */
[----:B------:R-:W-:Y:S02]  /*9a20*/  FMUL.FTZ R148, R11, R62 ;  /* 0x0000003e0b947220 */ /* 0x000fe40000410000 */
[----:B------:R-:W-:Y:S02]  /*9a30*/  FMUL.FTZ R151, R211, R136 ;  /* 0x00000088d3977220 */ /* 0x000fe40000410000 */
[----:B------:R-:W-:-:S02]  /*9a40*/  FMUL.FTZ R145, R210, R145 ;  /* 0x00000091d2917220 */ /* 0x000fc40000410000 */
[----:B------:R-:W-:Y:S02]  /*9a50*/  FADD.FTZ R63, R63, R144 ;  /* 0x000000903f3f7221 */ /* 0x000fe40000010000 */
[----:B------:R-:W-:Y:S02]  /*9a60*/  FFMA.FTZ R151, R219, R148, -R151 ;  /* 0x00000094db977223 */ /* 0x000fe40000010897 */
[----:B------:R-:W-:Y:S01]  /*9a70*/  FFMA.FTZ R144, R141, R140, R145 ;  /* 0x0000008c8d907223 */ /* 0x000fe20000010091 */
[----:B------:R-:W-:Y:S01]  /*9a80*/  HADD2.F32 R145, -RZ, R87.H0_H0 ;  /* 0x20000057ff917230 */ /* 0x000fe20000004100 */
[----:B------:R-:W-:Y:S02]  /*9a90*/  FMUL.FTZ R148, R211, R148 ;  /* 0x00000094d3947220 */ /* 0x000fe40000410000 */
[----:B------:R-:W-:Y:S02]  /*9aa0*/  FADD.FTZ R146, R143, R146 ;  /* 0x000000928f927221 */ /* 0x000fe40000010000 */
[----:B------:R-:W-:-:S02]  /*9ab0*/  FADD.FTZ R63, R63, R144 ;  /* 0x000000903f3f7221 */ /* 0x000fc40000010000 */
[----:B------:R-:W-:Y:S02]  /*9ac0*/  FFMA.FTZ R148, R219, R136, R148 ;  /* 0x00000088db947223 */ /* 0x000fe40000010094 */
[C---:B------:R-:W-:Y:S02]  /*9ad0*/  FMUL.FTZ R153, R10.reuse, R131 ;  /* 0x000000830a997220 */ /* 0x040fe40000410000 */
[----:B------:R-:W-:Y:S02]  /*9ae0*/  FMUL.FTZ R143, R10, R67 ;  /* 0x000000430a8f7220 */ /* 0x000fe40000410000 */
[----:B------:R-:W-:Y:S01]  /*9af0*/  FADD.FTZ R146, R146, R149 ;  /* 0x0000009592927221 */ /* 0x000fe20000010000 */
[----:B------:R-:W-:Y:S01]  /*9b00*/  HADD2.F32 R149, -RZ, R85.H0_H0 ;  /* 0x20000055ff957230 */ /* 0x000fe20000004100 */
[----:B------:R-:W-:Y:S01]  /*9b10*/  FADD.FTZ R63, R63, R148 ;  /* 0x000000943f3f7221 */ /* 0x000fe20000010000 */
[----:B------:R-:W-:Y:S01]  /*9b20*/  HADD2.F32 R148, -RZ, R86.H0_H0 ;  /* 0x20000056ff947230 */ /* 0x000fe20000004100 */
[----:B------:R-:W-:-:S02]  /*9b30*/  FFMA.FTZ R218, -R10, R145, R218 ;  /* 0x000000910ada7223 */ /* 0x000fc400000101da */
[C---:B------:R-:W-:Y:S02]  /*9b40*/  FMUL.FTZ R144, R212.reuse, R153 ;  /* 0x00000099d4907220 */ /* 0x040fe40000410000 */
[-C--:B------:R-:W-:Y:S02]  /*9b50*/  FMUL.FTZ R152, R212, R143.reuse ;  /* 0x0000008fd4987220 */ /* 0x080fe40000410000 */
[----:B------:R-:W-:Y:S02]  /*9b60*/  FADD.FTZ R151, R146, R151 ;  /* 0x0000009792977221 */ /* 0x000fe40000010000 */
[----:B------:R-:W-:Y:S02]  /*9b70*/  FMUL.FTZ R146, R9, R126 ;  /* 0x0000007e09927220 */ /* 0x000fe40000410000 */
[C---:B------:R-:W-:Y:S02]  /*9b80*/  FFMA.FTZ R144, R218.reuse, R143, R144 ;  /* 0x0000008fda907223 */ /* 0x040fe40000010090 */
[----:B------:R-:W-:-:S02]  /*9b90*/  FFMA.FTZ R152, R218, R153, -R152 ;  /* 0x00000099da987223 */ /* 0x000fc40000010898 */
[C---:B------:R-:W-:Y:S02]  /*9ba0*/  FFMA.FTZ R217, -R9.reuse, R148, R217 ;  /* 0x0000009409d97223 */ /* 0x040fe400000101d9 */
[----:B------:R-:W-:Y:S02]  /*9bb0*/  FMUL.FTZ R154, R9, R60 ;  /* 0x0000003c099a7220 */ /* 0x000fe40000410000 */
[----:B------:R-:W-:Y:S02]  /*9bc0*/  FMUL.FTZ R153, R213, R146 ;  /* 0x00000092d5997220 */ /* 0x000fe40000410000 */
[----:B------:R-:W-:Y:S01]  /*9bd0*/  FADD.FTZ R63, R63, R144 ;  /* 0x000000903f3f7221 */ /* 0x000fe20000010000 */
[----:B------:R-:W-:Y:S01]  /*9be0*/  HADD2.F32 R144, -RZ, R84.H0_H0 ;  /* 0x20000054ff907230 */ /* 0x000fe20000004100 */
[----:B------:R-:W-:Y:S02]  /*9bf0*/  FADD.FTZ R151, R151, R152 ;  /* 0x0000009897977221 */ /* 0x000fe40000010000 */
[----:B------:R-:W-:-:S02]  /*9c00*/  FFMA.FTZ R156, R217, R154, -R153 ;  /* 0x0000009ad99c7223 */ /* 0x000fc40000010899 */
[----:B------:R-:W-:Y:S02]  /*9c10*/  FMUL.FTZ R152, R213, R154 ;  /* 0x0000009ad5987220 */ /* 0x000fe40000410000 */
[----:B------:R-:W-:Y:S02]  /*9c20*/  FMUL.FTZ R154, R7, R116 ;  /* 0x00000074079a7220 */ /* 0x000fe40000410000 */
[C---:B------:R-:W-:Y:S02]  /*9c30*/  FMUL.FTZ R153, R8.reuse, R121 ;  /* 0x0000007908997220 */ /* 0x040fe40000410000 */
[----:B------:R-:W-:Y:S02]  /*9c40*/  FFMA.FTZ R152, R217, R146, R152 ;  /* 0x00000092d9987223 */ /* 0x000fe40000010098 */
[----:B------:R-:W-:Y:S02]  /*9c50*/  FFMA.FTZ R216, -R8, R149, R216 ;  /* 0x0000009508d87223 */ /* 0x000fe400000101d8 */
[----:B------:R-:W-:-:S02]  /*9c60*/  FFMA.FTZ R225, -R7, R144, R225 ;  /* 0x0000009007e17223 */ /* 0x000fc400000101e1 */
[----:B------:R-:W-:Y:S02]  /*9c70*/  FMUL.FTZ R160, R7, R104 ;  /* 0x0000006807a07220 */ /* 0x000fe40000410000 */
[----:B------:R-:W-:Y:S02]  /*9c80*/  FMUL.FTZ R155, R8, R105 ;  /* 0x00000069089b7220 */ /* 0x000fe40000410000 */
[----:B------:R-:W-:Y:S02]  /*9c90*/  FMUL.FTZ R159, R215, R154 ;  /* 0x0000009ad79f7220 */ /* 0x000fe40000410000 */
[----:B------:R-:W-:Y:S02]  /*9ca0*/  FMUL.FTZ R157, R214, R153 ;  /* 0x00000099d69d7220 */ /* 0x000fe40000410000 */
[----:B------:R-:W-:Y:S02]  /*9cb0*/  FADD.FTZ R63, R63, R152 ;  /* 0x000000983f3f7221 */ /* 0x000fe40000010000 */
[----:B------:R-:W-:-:S02]  /*9cc0*/  FFMA.FTZ R165, R225, R160, -R159 ;  /* 0x000000a0e1a57223 */ /* 0x000fc4000001089f */
[-C--:B------:R-:W-:Y:S02]  /*9cd0*/  FFMA.FTZ R152, R216, R155.reuse, R157 ;  /* 0x0000009bd8987223 */ /* 0x080fe4000001009d */
[----:B------:R-:W-:Y:S02]  /*9ce0*/  FMUL.FTZ R158, R214, R155 ;  /* 0x0000009bd69e7220 */ /* 0x000fe40000410000 */
[----:B------:R-:W-:Y:S02]  /*9cf0*/  FMUL.FTZ R160, R215, R160 ;  /* 0x000000a0d7a07220 */ /* 0x000fe40000410000 */
[----:B------:R-:W-:Y:S01]  /*9d00*/  FADD.FTZ R63, R63, R152 ;  /* 0x000000983f3f7221 */ /* 0x000fe20000010000 */
[----:B------:R-:W-:Y:S01]  /*9d10*/  HADD2.F32 R152, -RZ, R83.H0_H0 ;  /* 0x20000053ff987230 */ /* 0x000fe20000004100 */
[----:B------:R-:W-:Y:S01]  /*9d20*/  FFMA.FTZ R158, R216, R153, -R158 ;  /* 0x00000099d89e7223 */ /* 0x000fe2000001089e */
[----:B------:R-:W-:Y:S01]  /*9d30*/  HADD2.F32 R153, -RZ, R82.H0_H0 ;  /* 0x20000052ff997230 */ /* 0x000fe20000004100 */
[----:B------:R-:W-:-:S02]  /*9d40*/  FADD.FTZ R151, R151, R156 ;  /* 0x0000009c97977221 */ /* 0x000fc40000010000 */
[----:B------:R-:W-:Y:S02]  /*9d50*/  FFMA.FTZ R160, R225, R154, R160 ;  /* 0x0000009ae1a07223 */ /* 0x000fe400000100a0 */
[C---:B------:R-:W-:Y:S02]  /*9d60*/  FMUL.FTZ R157, R6.reuse, R113 ;  /* 0x00000071069d7220 */ /* 0x040fe40000410000 */
[----:B------:R-:W-:Y:S01]  /*9d70*/  FADD.FTZ R156, R151, R158 ;  /* 0x0000009e979c7221 */ /* 0x000fe20000010000 */
[----:B------:R-:W-:Y:S01]  /*9d80*/  HADD2.F32 R151, -RZ, R81.H0_H0 ;  /* 0x20000051ff977230 */ /* 0x000fe20000004100 */
[----:B------:R-:W-:Y:S02]  /*9d90*/  FADD.FTZ R63, R63, R160 ;  /* 0x000000a03f3f7221 */ /* 0x000fe40000010000 */
[----:B------:R-:W-:Y:S02]  /*9da0*/  FFMA.FTZ R158, -R6, R152, R227 ;  /* 0x00000098069e7223 */ /* 0x000fe400000101e3 */
[----:B------:R-:W-:-:S02]  /*9db0*/  FMUL.FTZ R159, R5, R106 ;  /* 0x0000006a059f7220 */ /* 0x000fc40000410000 */
[----:B------:R-:W-:Y:S02]  /*9dc0*/  FMUL.FTZ R167, R6, R101 ;  /* 0x0000006506a77220 */ /* 0x000fe40000410000 */
[----:B------:R-:W-:Y:S02]  /*9dd0*/  FMUL.FTZ R160, R226, R157 ;  /* 0x0000009de2a07220 */ /* 0x000fe40000410000 */
[C---:B------:R-:W-:Y:S02]  /*9de0*/  FFMA.FTZ R228, -R5.reuse, R153, R228 ;  /* 0x0000009905e47223 */ /* 0x040fe400000101e4 */
[----:B------:R-:W-:Y:S02]  /*9df0*/  FMUL.FTZ R171, R5, R102 ;  /* 0x0000006605ab7220 */ /* 0x000fe40000410000 */
[----:B------:R-:W-:Y:S02]  /*9e00*/  FMUL.FTZ R170, R202, R159 ;  /* 0x0000009fcaaa7220 */ /* 0x000fe40000410000 */
[----:B------:R-:W-:-:S02]  /*9e10*/  FFMA.FTZ R169, R158, R167, -R160 ;  /* 0x000000a79ea97223 */ /* 0x000fc400000108a0 */
[----:B------:R-:W-:Y:S02]  /*9e20*/  FMUL.FTZ R167, R226, R167 ;  /* 0x000000a7e2a77220 */ /* 0x000fe40000410000 */
[----:B------:R-:W-:Y:S02]  /*9e30*/  FMUL.FTZ R160, R4, R103 ;  /* 0x0000006704a07220 */ /* 0x000fe40000410000 */
        /* <DEDUP_REMOVED lines=11> */
[----:B------:R-:W-:Y:S02]  /*9ef0*/  FFMA.FTZ R172, R161, R160, R172 ;  /* 0x000000a0a1ac7223 */ /* 0x000fe400000100ac */
[----:B------:R-:W-:Y:S02]  /*9f00*/  FADD.FTZ R156, R156, R165 ;  /* 0x000000a59c9c7221 */ /* 0x000fe40000010000 */
[----:B------:R-:W-:Y:S02]  /*9f10*/  FMUL.FTZ R165, R64, UR42 ;  /* 0x0000002a40a57c20 */ /* 0x000fe40008410000 */
[----:B------:R-:W-:Y:S02]  /*9f20*/  FADD.FTZ R63, R63, R172 ;  /* 0x000000ac3f3f7221 */ /* 0x000fe40000010000 */
[----:B------:R-:W-:-:S02]  /*9f30*/  FFMA.FTZ R64, R164, R111, R207 ;  /* 0x0000006fa4407223 */ /* 0x000fc400000100cf */
[----:B------:R-:W-:Y:S02]  /*9f40*/  FFMA.FTZ R165, R100, UR41, R165 ;  /* 0x0000002964a57c23 */ /* 0x000fe400080100a5 */
[----:B------:R-:W-:Y:S02]  /*9f50*/  FADD.FTZ R63, R63, R64 ;  /* 0x000000403f3f7221 */ /* 0x000fe40000010000 */
[----:B------:R-:W-:Y:S02]  /*9f60*/  FMUL.FTZ R64, R103, UR42 ;  /* 0x0000002a67407c20 */ /* 0x000fe40008410000 */
[----:B------:R-:W-:Y:S02]  /*9f70*/  FADD.FTZ R168, R63, R168 ;  /* 0x000000a83fa87221 */ /* 0x000fe40000010000 */
[----:B------:R-:W-:Y:S02]  /*9f80*/  FMUL.FTZ R63, R106, UR42 ;  /* 0x0000002a6a3f7c20 */ /* 0x000fe40008410000 */
[----:B------:R-:W-:-:S02]  /*9f90*/  FFMA.FTZ R163, R164, R165, R163 ;  /* 0x000000a5a4a37223 */ /* 0x000fc400000100a3 */
[C---:B------:R-:W-:Y:S02]  /*9fa0*/  FFMA.FTZ R64, R99.reuse, UR41, -R64 ;  /* 0x0000002963407c23 */ /* 0x040fe40008010840 */
[----:B------:R-:W-:Y:S02]  /*9fb0*/  FMUL.FTZ R170, R99, UR42 ;  /* 0x0000002a63aa7c20 */ /* 0x000fe40008410000 */
[----:B------:R-:W-:Y:S02]  /*9fc0*/  FMUL.FTZ R164, R113, UR42 ;  /* 0x0000002a71a47c20 */ /* 0x000fe40008410000 */
[C---:B------:R-:W-:Y:S02]  /*9fd0*/  FFMA.FTZ R99, R102.reuse, UR41, -R63 ;  /* 0x0000002966637c23 */ /* 0x040fe4000801083f */
[----:B------:R-:W-:Y:S02]  /*9fe0*/  FMUL.FTZ R167, R102, UR42 ;  /* 0x0000002a66a77c20 */ /* 0x000fe40008410000 */
[----:B------:R-:W-:-:S02]  /*9ff0*/  FMUL.FTZ R102, R101, UR42 ;  /* 0x0000002a65667c20 */ /* 0x000fc40008410000 */
[----:B------:R-:W-:Y:S02]  /*a000*/  FMUL.FTZ R63, R116, UR42 ;  /* 0x0000002a743f7c20 */ /* 0x000fe40008410000 */
[----:B------:R-:W-:Y:S02]  /*a010*/  FFMA.FTZ R165, R101, UR41, -R164 ;  /* 0x0000002965a57c23 */ /* 0x000fe400080108a4 */
[----:B------:R-:W-:Y:S02]  /*a020*/  FFMA.FTZ R101, R113, UR41, R102 ;  /* 0x0000002971657c23 */ /* 0x000fe40008010066 */
[----:B------:R-:W-:Y:S02]  /*a030*/  FFMA.FTZ R102, R104, UR41, -R63 ;  /* 0x0000002968667c23 */ /* 0x000fe4000801083f */
[----:B------:R-:W-:Y:S02]  /*a040*/  FMUL.FTZ R63, R126, UR42 ;  /* 0x0000002a7e3f7c20 */ /* 0x000fe40008410000 */
[----:B------:R-:W-:-:S02]  /*a050*/  FADD.FTZ R156, R156, R169 ;  /* 0x000000a99c9c7221 */ /* 0x000fc40000010000 */
[----:B------:R-:W-:Y:S02]  /*a060*/  FFMA.FTZ R164, R103, UR41, R170 ;  /* 0x0000002967a47c23 */ /* 0x000fe400080100aa */
[----:B------:R-:W-:Y:S02]  /*a070*/  FMUL.FTZ R170, R105, UR42 ;  /* 0x0000002a69aa7c20 */ /* 0x000fe40008410000 */
[----:B------:R-:W-:Y:S02]  /*a080*/  FMUL.FTZ R171, R104, UR42 ;  /* 0x0000002a68ab7c20 */ /* 0x000fe40008410000 */
[----:B------:R-:W-:Y:S02]  /*a090*/  FMUL.FTZ R172, R121, UR42 ;  /* 0x0000002a79ac7c20 */ /* 0x000fe40008410000 */
[----:B------:R-:W-:Y:S02]  /*a0a0*/  FFMA.FTZ R104, R60, UR41, -R63 ;  /* 0x000000293c687c23 */ /* 0x000fe4000801083f */
[----:B------:R-:W-:Y:S01]  /*a0b0*/  FADD.FTZ R173, R156, R173 ;  /* 0x000000ad9cad7221 */ /* 0x000fe20000010000 */
[----:B------:R-:W-:Y:S01]  /*a0c0*/  MOV R156, UR20 ;  /* 0x00000014009c7c02 */ /* 0x000fe20008000f00 */
[----:B------:R-:W-:-:S02]  /*a0d0*/  FMUL.FTZ R63, R60, UR42 ;  /* 0x0000002a3c3f7c20 */ /* 0x000fc40008410000 */
[----:B------:R-:W-:Y:S01]  /*a0e0*/  FFMA.FTZ R169, R121, UR41, -R170 ;  /* 0x0000002979a97c23 */ /* 0x000fe200080108aa */
[----:B------:R-:W-:Y:S01]  /*a0f0*/  LEA R179, R156, -R98, 0x1 ;  /* 0x800000629cb37211 */ /* 0x000fe200078e08ff */
[----:B------:R-:W-:Y:S02]  /*a100*/  FMUL.FTZ R60, R67, UR42 ;  /* 0x0000002a433c7c20 */ /* 0x000fe40008410000 */
[----:B------:R-:W-:Y:S01]  /*a110*/  FFMA.FTZ R121, R105, UR41, R172 ;  /* 0x0000002969797c23 */ /* 0x000fe200080100ac */
[----:B------:R-:W-:Y:S01]  /*a120*/  ISETP.GE.AND P0, PT, R179, 0x1, PT ;  /* 0x00000001b300780c */ /* 0x000fe20003f06270 */
[----:B------:R-:W-:Y:S02]  /*a130*/  FFMA.FTZ R172, R126, UR41, R63 ;  /* 0x000000297eac7c23 */ /* 0x000fe4000801003f */
[----:B------:R-:W-:Y:S02]  /*a140*/  FMUL.FTZ R63, R134, UR42 ;  /* 0x0000002a863f7c20 */ /* 0x000fe40008410000 */
[----:B------:R-:W-:-:S02]  /*a150*/  FFMA.FTZ R170, R116, UR41, R171 ;  /* 0x0000002974aa7c23 */ /* 0x000fc400080100ab */
[----:B------:R-:W-:Y:S02]  /*a160*/  FADD.FTZ R173, R173, R174 ;  /* 0x000000aeadad7221 */ /* 0x000fe40000010000 */
[----:B------:R-:W-:Y:S02]  /*a170*/  FFMA.FTZ R171, R131, UR41, -R60 ;  /* 0x0000002983ab7c23 */ /* 0x000fe4000801083c */
[----:B------:R-:W-:Y:S02]  /*a180*/  FMUL.FTZ R60, R69, UR42 ;  /* 0x0000002a453c7c20 */ /* 0x000fe40008410000 */
[----:B------:R-:W-:Y:S02]  /*a190*/  FFMA.FTZ R174, R62, UR41, -R63 ;  /* 0x000000293eae7c23 */ /* 0x000fe4000801083f */
[----:B------:R-:W-:Y:S02]  /*a1a0*/  FMUL.FTZ R63, R142, UR42 ;  /* 0x0000002a8e3f7c20 */ /* 0x000fe40008410000 */
[----:B------:R-:W-:-:S02]  /*a1b0*/  FADD.FTZ R166, R173, R166 ;  /* 0x000000a6ada67221 */ /* 0x000fc40000010000 */
[----:B------:R-:W-:Y:S02]  /*a1c0*/  FMUL.FTZ R176, R131, UR42 ;  /* 0x0000002a83b07c20 */ /* 0x000fe40008410000 */
[----:B------:R-:W-:Y:S02]  /*a1d0*/  FMUL.FTZ R173, R62, UR42 ;  /* 0x0000002a3ead7c20 */ /* 0x000fe40008410000 */
[----:B------:R-:W-:Y:S02]  /*a1e0*/  FFMA.FTZ R131, R139, UR41, -R60 ;  /* 0x000000298b837c23 */ /* 0x000fe4000801083c */
[----:B------:R-:W-:Y:S02]  /*a1f0*/  FMUL.FTZ R60, R107, UR42 ;  /* 0x0000002a6b3c7c20 */ /* 0x000fe40008410000 */
[----:B------:R-:W-:Y:S02]  /*a200*/  FMUL.FTZ R178, R139, UR42 ;  /* 0x0000002a8bb27c20 */ /* 0x000fe40008410000 */
[----:B------:R-:W-:-:S02]  /*a210*/  FFMA.FTZ R180, R128, UR41, -R63 ;  /* 0x0000002980b47c23 */ /* 0x000fc4000801083f */
[----:B------:R-:W-:Y:S02]  /*a220*/  FFMA.FTZ R139, R67, UR41, R176 ;  /* 0x00000029438b7c23 */ /* 0x000fe400080100b0 */
[----:B------:R-:W-:Y:S02]  /*a230*/  FMUL.FTZ R63, R150, UR42 ;  /* 0x0000002a963f7c20 */ /* 0x000fe40008410000 */
[----:B------:R-:W-:Y:S02]  /*a240*/  FFMA.FTZ R176, R134, UR41, R173 ;  /* 0x0000002986b07c23 */ /* 0x000fe400080100ad */
[C---:B------:R-:W-:Y:S02]  /*a250*/  FFMA.FTZ R173, R147.reuse, UR41, -R60 ;  /* 0x0000002993ad7c23 */ /* 0x040fe4000801083c */
[----:B------:R-:W-:Y:S02]  /*a260*/  FMUL.FTZ R60, R147, UR42 ;  /* 0x0000002a933c7c20 */ /* 0x000fe40008410000 */
[----:B------:R-:W-:-:S02]  /*a270*/  FMUL.FTZ R177, R128, UR42 ;  /* 0x0000002a80b17c20 */ /* 0x000fc40008410000 */
[C---:B------:R-:W-:Y:S02]  /*a280*/  FFMA.FTZ R147, R162.reuse, UR41, -R63 ;  /* 0x00000029a2937c23 */ /* 0x040fe4000801083f */
[----:B------:R-:W-:Y:S02]  /*a290*/  FMUL.FTZ R175, R162, UR42 ;  /* 0x0000002aa2af7c20 */ /* 0x000fe40008410000 */
[----:B------:R-:W-:Y:S02]  /*a2a0*/  FMUL.FTZ R128, R117, UR42 ;  /* 0x0000002a75807c20 */ /* 0x000fe40008410000 */
[----:B------:R-:W-:Y:S02]  /*a2b0*/  FMUL.FTZ R162, R61, UR42 ;  /* 0x0000002a3da27c20 */ /* 0x000fe40008410000 */
[----:B------:R-:W-:Y:S02]  /*a2c0*/  FFMA.FTZ R182, R142, UR41, R177 ;  /* 0x000000298eb67c23 */ /* 0x000fe400080100b1 */
[----:B------:R-:W-:-:S02]  /*a2d0*/  FFMA.FTZ R167, R106, UR41, R167 ;  /* 0x000000296aa77c23 */ /* 0x000fc400080100a7 */
[----:B------:R-:W-:Y:S02]  /*a2e0*/  FFMA.FTZ R178, R69, UR41, R178 ;  /* 0x0000002945b27c23 */ /* 0x000fe400080100b2 */
[----:B------:R-:W-:Y:S02]  /*a2f0*/  FFMA.FTZ R128, R61, UR41, -R128 ;  /* 0x000000293d807c23 */ /* 0x000fe40008010880 */
        /* <DEDUP_REMOVED lines=37> */
.L_x_4414:
[----:B------:R-:W-:Y:S05]  /*a550*/  BSYNC B0 ;  /* 0x0000000000007941 */ /* 0x000fea0003800000 */
.L_x_4413:
[C---:B------:R-:W-:Y:S01]  /*a560*/  FMUL.FTZ R61, R190.reuse, R231 ;  /* 0x000000e7be3d7220 */ /* 0x040fe20000410000 */
[----:B------:R-:W-:Y:S01]  /*a570*/  ULDC.64 UR20, c[0x0][0x2b8] ;  /* 0x0000ae0000147ab9 */ /* 0x000fe20000000a00 */
[-C--:B------:R-:W-:Y:S01]  /*a580*/  FMUL.FTZ R190, R190, R205.reuse ;  /* 0x000000cdbebe7220 */ /* 0x080fe20000410000 */
[----:B------:R-:W-:Y:S01]  /*a590*/  USHF.R.U32.HI UR22, URZ, 0x1, UR21 ;  /* 0x000000013f167899 */ /* 0x000fe20008011615 */
[C---:B------:R-:W-:Y:S01]  /*a5a0*/  FFMA.FTZ R205, R192.reuse, R205, -R61 ;  /* 0x000000cdc0cd7223 */ /* 0x040fe2000001083d */
[----:B------:R-:W-:Y:S01]  /*a5b0*/  USHF.R.U64 UR20, UR20, 0x1, UR21 ;  /* 0x0000000114147899 */ /* 0x000fe20008001215 */
[----:B0-----:R-:W-:Y:S01]  /*a5c0*/  FFMA.FTZ R63, R192, R231, R190 ;  /* 0x000000e7c03f7223 */ /* 0x001fe200000100be */
[----:B------:R-:W-:Y:S01]  /*a5d0*/  UIMAD UR39, UR22, UR35, URZ ;  /* 0x00000023162772a4 */ /* 0x000fe2000f8e023f */
[C---:B------:R-:W-:Y:S01]  /*a5e0*/  FMUL.FTZ R62, R66.reuse, R205 ;  /* 0x000000cd423e7220 */ /* 0x040fe20000410000 */
[----:B------:R-:W-:Y:S01]  /*a5f0*/  UIMAD.WIDE.U32 UR22, UR20, UR35, URZ ;  /* 0x00000023141672a5 */ /* 0x000fe2000f8e003f */
[----:B------:R-:W-:Y:S01]  /*a600*/  FMUL.FTZ R66, R66, R63 ;  /* 0x0000003f42427220 */ /* 0x000fe20000410000 */
[----:B------:R-:W-:Y:S01]  /*a610*/  IADD3 R63, R98, 0x40, RZ ;  /* 0x00000040623f7810 */ /* 0x000fe20007ffe0ff */
[----:B------:R-:W-:Y:S01]  /*a620*/  UIMAD UR39, UR36, UR20, UR39 ;  /* 0x00000014242772a4 */ /* 0x000fe2000f8e0227 */
[----:B------:R-:W-:Y:S01]  /*a630*/  FFMA.FTZ R110, R110, R195, R109 ;  /* 0x000000c36e6e7223 */ /* 0x000fe2000001006d */
[----:B------:R-:W-:Y:S01]  /*a640*/  ULDC UR40, c[0x0][0x174] ;  /* 0x00005d0000287ab9 */ /* 0x000fe20000000800 */
[-C--:B------:R-:W-:Y:S01]  /*a650*/  LEA.HI.SX32 R63, R63, R98.reuse, 0x1b ;  /* 0x000000623f3f7211 */ /* 0x080fe200078fdaff */
[----:B------:R-:W-:Y:S01]  /*a660*/  ULDC.64 UR20, c[0x0][0x2c0] ;  /* 0x0000b00000147ab9 */ /* 0x000fe20000000a00 */
[C---:B------:R-:W-:Y:S01]  /*a670*/  FMUL.FTZ R65, R0.reuse, R65 ;  /* 0x0000004100417220 */ /* 0x040fe20000410000 */
[----:B------:R-:W-:Y:S01]  /*a680*/  UIADD3 UR23, UR23, UR39, URZ ;  /* 0x0000002717177290 */ /* 0x000fe2000fffe03f */
[----:B------:R-:W-:Y:S01]  /*a690*/  FMUL.FTZ R195, R0, R195 ;  /* 0x000000c300c37220 */ /* 0x000fe20000410000 */
[----:B------:R-:W-:Y:S01]  /*a6a0*/  UIMAD UR39, UR37, UR20, URZ ;  /* 0x00000014252772a4 */ /* 0x000fe2000f8e023f */
[----:B------:R-:W0:Y:S01]  /*a6b0*/  LDS R63, [R63.X4+0x1180] ;  /* 0x001180003f3f7984 */ /* 0x000e220000004800 */
[----:B------:R-:W-:Y:S01]  /*a6c0*/  FADD.FTZ R137, R137, R62 ;  /* 0x0000003e89897221 */ /* 0x000fe20000010000 */
[----:B------:R-:W-:Y:S01]  /*a6d0*/  IADD3 R109, R98, 0x80, RZ ;  /* 0x00000080626d7810 */ /* 0x000fe20007ffe0ff */
[----:B------:R-:W-:Y:S01]  /*a6e0*/  UIMAD UR39, UR18, UR21, UR39 ;  /* 0x00000015122772a4 */ /* 0x000fe2000f8e0227 */
[C---:B------:R-:W-:Y:S01]  /*a6f0*/  FMUL.FTZ R62, R231.reuse, R65 ;  /* 0x00000041e73e7220 */ /* 0x040fe20000410000 */
[----:B------:R-:W-:Y:S01]  /*a700*/  UIMAD.WIDE.U32 UR20, UR18, UR20, UR22 ;  /* 0x00000014121472a5 */ /* 0x000fe2000f8e0016 */
[-C--:B------:R-:W-:Y:S01]  /*a710*/  FMUL.FTZ R231, R231, R195.reuse ;  /* 0x000000c3e7e77220 */ /* 0x080fe20000410000 */
[----:B------:R-:W-:Y:S01]  /*a720*/  BSSY B0, `(.L_x_4415) ;  /* 0x0000021000007945 */ /* 0x000fe20003800000 */
[----:B------:R-:W-:Y:S01]  /*a730*/  ULDC.64 UR22, c[0x0][0x320] ;  /* 0x0000c80000167ab9 */ /* 0x000fe20000000a00 */
[----:B------:R-:W-:Y:S01]  /*a740*/  FADD.FTZ R18, R195, R18 ;  /* 0x00000012c3127221 */ /* 0x000fe20000010000 */
[----:B------:R-:W-:Y:S01]  /*a750*/  UIADD3 UR39, UR39, UR21, URZ ;  /* 0x0000001527277290 */ /* 0x000fe2000fffe03f */
[C---:B------:R-:W-:Y:S01]  /*a760*/  FFMA.FTZ R195, R70.reuse, R195, R62 ;  /* 0x000000c346c37223 */ /* 0x040fe2000001003e */
[----:B------:R-:W-:Y:S01]  /*a770*/  ULEA UR22, UP0, UR20, UR22, 0x3 ;  /* 0x0000001614167291 */ /* 0x000fe2000f80183f */
[----:B------:R-:W-:Y:S01]  /*a780*/  FFMA.FTZ R70, R70, R65, -R231 ;  /* 0x0000004146467223 */ /* 0x000fe200000108e7 */
[----:B------:R-:W-:Y:S01]  /*a790*/  UIADD3 UR21, UR6, -UR40, URZ ;  /* 0x8000002806157290 */ /* 0x000fe2000fffe03f */
[----:B------:R-:W-:Y:S01]  /*a7a0*/  FADD.FTZ R65, R166, R115 ;  /* 0x00000073a6417221 */ /* 0x000fe20000010000 */
[----:B------:R-:W-:Y:S01]  /*a7b0*/  ULEA.HI.X UR23, UR20, UR23, UR39, 0x3, UP0 ;  /* 0x0000001714177291 */ /* 0x000fe200080f1c27 */
[----:B------:R-:W-:Y:S01]  /*a7c0*/  FADD.FTZ R191, R191, -R66 ;  /* 0x80000042bfbf7221 */ /* 0x000fe20000010000 */
[----:B------:R-:W-:Y:S01]  /*a7d0*/  UIMAD UR20, UR21, -0x800, URZ ;  /* 0xfffff800151478a4 */ /* 0x000fe2000f8e023f */
[----:B------:R-:W-:Y:S01]  /*a7e0*/  LEA R60, P0, R98, UR22, 0x2 ;  /* 0x00000016623c7c11 */ /* 0x000fe2000f8010ff */
[----:B------:R-:W-:Y:S01]  /*a7f0*/  USHF.L.U32 UR22, UR8, 0x2, URZ ;  /* 0x0000000208167899 */ /* 0x000fe2000800063f */
[C---:B------:R-:W-:Y:S01]  /*a800*/  ISETP.GE.AND P1, PT, R179.reuse, 0x81, PT ;  /* 0x00000081b300780c */ /* 0x040fe20003f26270 */
[----:B------:R-:W-:Y:S01]  /*a810*/  FADD.FTZ R168, R168, R195 ;  /* 0x000000c3a8a87221 */ /* 0x000fe20000010000 */
[C---:B------:R-:W-:Y:S01]  /*a820*/  LEA.HI.X R61, R98.reuse, UR23, RZ, 0x2, P0 ;  /* 0x00000017623d7c11 */ /* 0x040fe200080f14ff */
[----:B------:R-:W-:Y:S01]  /*a830*/  USHF.L.U64.HI UR23, UR8, 0x2, UR9 ;  /* 0x0000000208177899 */ /* 0x000fe20008010209 */
        /* <DEDUP_REMOVED lines=15> */
.L_x_4416:
[----:B0-----:R-:W-:Y:S05]  /*a930*/  BSYNC B0 ;  /* 0x0000000000007941 */ /* 0x001fea0003800000 */
.L_x_4415:
[----:B------:R-:W0:Y:S01]  /*a940*/  LDS R109, [R109.X4+0x1280] ;  /* 0x001280006d6d7984 */ /* 0x000e220000004800 */
[----:B------:R-:W-:Y:S01]  /*a950*/  BSSY B0, `(.L_x_4417) ;  /* 0x0000004000007945 */ /* 0x000fe20003800000 */
[----:B------:R-:W-:Y:S01]  /*a960*/  LEA.HI.SX32 R115, R115, R98, 0x1b ;  /* 0x0000006273737211 */ /* 0x000fe200078fdaff */
[----:B------:R-:W-:Y:S05]  /*a970*/  @!P1 BRA `(.L_x_4418) ;  /* 0x0000001000009947 */ /* 0x000fea0003800000 */
[----:B0-----:R0:W-:Y:S02]  /*a980*/  RED.E.ADD.F32.FTZ.RN.STRONG.GPU [R60.64+-0x1e00], R109 ;  /* 0xffe2006d3c00798e */ /* 0x0011e4000c10e79e */
.L_x_4418:
[----:B------:R-:W-:Y:S05]  /*a990*/  BSYNC B0 ;  /* 0x0000000000007941 */ /* 0x000fea0003800000 */
.L_x_4417:
[----:B------:R-:W1:Y:S01]  /*a9a0*/  LDS R115, [R115.X4+0x1380] ;  /* 0x0013800073737984 */ /* 0x000e620000004800 */
[----:B------:R-:W-:Y:S01]  /*a9b0*/  BSSY B0, `(.L_x_4419) ;  /* 0x0000005000007945 */ /* 0x000fe20003800000 */
[C---:B------:R-:W-:Y:S02]  /*a9c0*/  IADD3 R63, R98.reuse, 0x100, RZ ;  /* 0x00000100623f7810 */ /* 0x040fe40007ffe0ff */
[----:B0-----:R-:W-:Y:S01]  /*a9d0*/  IADD3 R109, R98, 0x140, RZ ;  /* 0x00000140626d7810 */ /* 0x001fe20007ffe0ff */
[----:B------:R-:W-:Y:S05]  /*a9e0*/  @!P2 BRA `(.L_x_4420) ;  /* 0x000000100000a947 */ /* 0x000fea0003800000 */
[----:B-1----:R0:W-:Y:S02]  /*a9f0*/  RED.E.ADD.F32.FTZ.RN.STRONG.GPU [R60.64+-0x1d00], R115 ;  /* 0xffe300733c00798e */ /* 0x0021e4000c10e79e */
.L_x_4420:
[----:B------:R-:W-:Y:S05]  /*aa00*/  BSYNC B0 ;  /* 0x0000000000007941 */ /* 0x000fea0003800000 */
.L_x_4419:
[----:B------:R-:W-:Y:S01]  /*aa10*/  LEA.HI.SX32 R63, R63, R98, 0x1b ;  /* 0x000000623f3f7211 */ /* 0x000fe200078fdaff */
[----:B------:R-:W-:Y:S01]  /*aa20*/  BSSY B0, `(.L_x_4421) ;  /* 0x000000d000007945 */ /* 0x000fe20003800000 */
[----:B------:R-:W-:-:S02]  /*aa30*/  ISETP.GE.AND P6, PT, R179, 0x101, PT ;  /* 0x00000101b300780c */ /* 0x000fc40003fc6270 */
[----:B01----:R-:W-:Y:S02]  /*aa40*/  IADD3 R115, R98, 0x180, RZ ;  /* 0x0000018062737810 */ /* 0x003fe40007ffe0ff */
        /* <DEDUP_REMOVED lines=10> */
.L_x_4422:
[----:B------:R-:W-:Y:S05]  /*aaf0*/  BSYNC B0 ;  /* 0x0000000000007941 */ /* 0x000fea0003800000 */
.L_x_4421:
[----:B------:R-:W1:Y:S01]  /*ab00*/  LDS R109, [R109.X4+0x1580] ;  /* 0x001580006d6d7984 */ /* 0x000e620000004800 */
[----:B------:R-:W-:Y:S01]  /*ab10*/  BSSY B0, `(.L_x_4423) ;  /* 0x0000005000007945 */ /* 0x000fe20003800000 */
[----:B0-----:R-:W-:Y:S02]  /*ab20*/  IADD3 R63, R98, 0x1c0, RZ ;  /* 0x000001c0623f7810 */ /* 0x001fe40007ffe0ff */
[----:B------:R-:W-:Y:S01]  /*ab30*/  LEA.HI.SX32 R115, R115, R98, 0x1b ;  /* 0x0000006273737211 */ /* 0x000fe200078fdaff */
[----:B------:R-:W-:Y:S05]  /*ab40*/  @!P0 BRA `(.L_x_4424) ;  /* 0x0000001000008947 */ /* 0x000fea0003800000 */
[----:B-1----:R0:W-:Y:S02]  /*ab50*/  RED.E.ADD.F32.FTZ.RN.STRONG.GPU [R60.64+-0x1b00], R109 ;  /* 0xffe5006d3c00798e */ /* 0x0021e4000c10e79e */
.L_x_4424:
[----:B------:R-:W-:Y:S05]  /*ab60*/  BSYNC B0 ;  /* 0x0000000000007941 */ /* 0x000fea0003800000 */
.L_x_4423:
[----:B------:R-:W2:Y:S01]  /*ab70*/  LDS R115, [R115.X4+0x1680] ;  /* 0x0016800073737984 */ /* 0x000ea20000004800 */
[----:B------:R-:W-:Y:S01]  /*ab80*/  BSSY B0, `(.L_x_4425) ;  /* 0x0000005000007945 */ /* 0x000fe20003800000 */
[----:B------:R-:W-:-:S02]  /*ab90*/  IADD3 R181, R98, 0x200, RZ ;  /* 0x0000020062b57810 */ /* 0x000fc40007ffe0ff */
[----:B------:R-:W-:Y:S01]  /*aba0*/  LEA.HI.SX32 R63, R63, R98, 0x1b ;  /* 0x000000623f3f7211 */ /* 0x000fe200078fdaff */
[----:B------:R-:W-:Y:S05]  /*abb0*/  @!P1 BRA `(.L_x_4426) ;  /* 0x0000001000009947 */ /* 0x000fea0003800000 */
[----:B--2---:R2:W-:Y:S02]  /*abc0*/  RED.E.ADD.F32.FTZ.RN.STRONG.GPU [R60.64+-0x1a00], R115 ;  /* 0xffe600733c00798e */ /* 0x0045e4000c10e79e */
.L_x_4426:
[----:B------:R-:W-:Y:S05]  /*abd0*/  BSYNC B0 ;  /* 0x0000000000007941 */ /* 0x000fea0003800000 */
.L_x_4425:
[----:B------:R-:W3:Y:S01]  /*abe0*/  LDS R63, [R63.X4+0x1780] ;  /* 0x001780003f3f7984 */ /* 0x000ee20000004800 */
[----:B------:R-:W-:Y:S01]  /*abf0*/  BSSY B0, `(.L_x_4427) ;  /* 0x0000005000007945 */ /* 0x000fe20003800000 */
[----:B01----:R-:W-:Y:S02]  /*ac00*/  IADD3 R109, R98, 0x240, RZ ;  /* 0x00000240626d7810 */ /* 0x003fe40007ffe0ff */
[----:B------:R-:W-:Y:S01]  /*ac10*/  LEA.HI.SX32 R62, R181, R98, 0x1b ;  /* 0x00000062b53e7211 */ /* 0x000fe200078fdaff */
[----:B------:R-:W-:Y:S05]  /*ac20*/  @!P2 BRA `(.L_x_4428) ;  /* 0x000000100000a947 */ /* 0x000fea0003800000 */
[----:B---3--:R0:W-:Y:S02]  /*ac30*/  RED.E.ADD.F32.FTZ.RN.STRONG.GPU [R60.64+-0x1900], R63 ;  /* 0xffe7003f3c00798e */ /* 0x0081e4000c10e79e */
.L_x_4428:
[----:B------:R-:W-:Y:S05]  /*ac40*/  BSYNC B0 ;  /* 0x0000000000007941 */ /* 0x000fea0003800000 */
.L_x_4427:
[----:B0--3--:R0:W1:Y:S01]  /*ac50*/  LDS R63, [R62.X4+0x1880] ;  /* 0x001880003e3f7984 */ /* 0x0090620000004800 */
[----:B------:R-:W-:Y:S01]  /*ac60*/  BSSY B0, `(.L_x_4429) ;  /* 0x0000005000007945 */ /* 0x000fe20003800000 */
[----:B--2---:R-:W-:Y:S02]  /*ac70*/  IADD3 R115, R98, 0x280, RZ ;  /* 0x0000028062737810 */ /* 0x004fe40007ffe0ff */
[----:B------:R-:W-:Y:S01]  /*ac80*/  LEA.HI.SX32 R109, R109, R98, 0x1b ;  /* 0x000000626d6d7211 */ /* 0x000fe200078fdaff */
[----:B------:R-:W-:Y:S05]  /*ac90*/  @!P3 BRA `(.L_x_4430) ;  /* 0x000000100000b947 */ /* 0x000fea0003800000 */
[----:B-1----:R1:W-:Y:S02]  /*aca0*/  RED.E.ADD.F32.FTZ.RN.STRONG.GPU [R60.64+-0x1800], R63 ;  /* 0xffe8003f3c00798e */ /* 0x0023e4000c10e79e */
.L_x_4430:
[----:B------:R-:W-:Y:S05]  /*acb0*/  BSYNC B0 ;  /* 0x0000000000007941 */ /* 0x000fea0003800000 */
.L_x_4429:
[----:B------:R-:W2:Y:S01]  /*acc0*/  LDS R109, [R109.X4+0x1980] ;  /* 0x001980006d6d7984 */ /* 0x000ea20000004800 */
[----:B------:R-:W-:Y:S01]  /*acd0*/  BSSY B0, `(.L_x_4431) ;  /* 0x0000004000007945 */ /* 0x000fe20003800000 */
[----:B------:R-:W-:Y:S01]  /*ace0*/  LEA.HI.SX32 R115, R115, R98, 0x1b ;  /* 0x0000006273737211 */ /* 0x000fe200078fdaff */
[----:B------:R-:W-:Y:S05]  /*acf0*/  @!P4 BRA `(.L_x_4432) ;  /* 0x000000100000c947 */ /* 0x000fea0003800000 */
[----:B--2---:R2:W-:Y:S02]  /*ad00*/  RED.E.ADD.F32.FTZ.RN.STRONG.GPU [R60.64+-0x1700], R109 ;  /* 0xffe9006d3c00798e */ /* 0x0045e4000c10e79e */
.L_x_4432:
[----:B------:R-:W-:Y:S05]  /*ad10*/  BSYNC B0 ;  /* 0x0000000000007941 */ /* 0x000fea0003800000 */
.L_x_4431:
[----:B------:R-:W3:Y:S01]  /*ad20*/  LDS R115, [R115.X4+0x1a80] ;  /* 0x001a800073737984 */ /* 0x000ee20000004800 */
[----:B------:R-:W-:Y:S01]  /*ad30*/  BSSY B0, `(.L_x_4433) ;  /* 0x0000005000007945 */ /* 0x000fe20003800000 */
[----:B-1----:R-:W-:-:S02]  /*ad40*/  IADD3 R63, R98, 0x2c0, RZ ;  /* 0x000002c0623f7810 */ /* 0x002fc40007ffe0ff */
[----:B--2---:R-:W-:Y:S01]  /*ad50*/  IADD3 R109, R98, 0x300, RZ ;  /* 0x00000300626d7810 */ /* 0x004fe20007ffe0ff */
[----:B------:R-:W-:Y:S05]  /*ad60*/  @!P5 BRA `(.L_x_4434) ;  /* 0x000000100000d947 */ /* 0x000fea0003800000 */
[----:B---3--:R1:W-:Y:S02]  /*ad70*/  RED.E.ADD.F32.FTZ.RN.STRONG.GPU [R60.64+-0x1600], R115 ;  /* 0xffea00733c00798e */ /* 0x0083e4000c10e79e */
.L_x_4434:
[----:B------:R-:W-:Y:S05]  /*ad80*/  BSYNC B0 ;  /* 0x0000000000007941 */ /* 0x000fea0003800000 */
.L_x_4433:
[-C--:B------:R-:W-:Y:S01]  /*ad90*/  LEA.HI.SX32 R63, R63, R98.reuse, 0x1b ;  /* 0x000000623f3f7211 */ /* 0x080fe200078fdaff */
[----:B------:R-:W-:Y:S01]  /*ada0*/  BSSY B0, `(.L_x_4435) ;  /* 0x000000d000007945 */ /* 0x000fe20003800000 */
[----:B------:R-:W-:Y:S02]  /*adb0*/  ISETP.GE.AND P6, PT, R179, 0x2c1, PT ;  /* 0x000002c1b300780c */ /* 0x000fe40003fc6270 */
[----:B-1-3--:R-:W-:Y:S02]  /*adc0*/  IADD3 R115, R98, 0x340, RZ ;  /* 0x0000034062737810 */ /* 0x00afe40007ffe0ff */
        /* <DEDUP_REMOVED lines=10> */
.L_x_4436:
[----:B------:R-:W-:Y:S05]  /*ae70*/  BSYNC B0 ;  /* 0x0000000000007941 */ /* 0x000fea0003800000 */
.L_x_4435:
[----:B------:R-:W2:Y:S01]  /*ae80*/  LDS R109, [R109.X4+0x1c80] ;  /* 0x001c80006d6d7984 */ /* 0x000ea20000004800 */
[----:B------:R-:W-:Y:S01]  /*ae90*/  BSSY B0, `(.L_x_4437) ;  /* 0x0000005000007945 */ /* 0x000fe20003800000 */
[----:B-1----:R-:W-:-:S02]  /*aea0*/  IADD3 R63, R98, 0x380, RZ ;  /* 0x00000380623f7810 */ /* 0x002fc40007ffe0ff */
[----:B------:R-:W-:Y:S01]  /*aeb0*/  LEA.HI.SX32 R115, R115, R98, 0x1b ;  /* 0x0000006273737211 */ /* 0x000fe200078fdaff */
[----:B------:R-:W-:Y:S05]  /*aec0*/  @!P0 BRA `(.L_x_4438) ;  /* 0x0000001000008947 */ /* 0x000fea0003800000 */
[----:B--2---:R1:W-:Y:S02]  /*aed0*/  RED.E.ADD.F32.FTZ.RN.STRONG.GPU [R60.64+-0x1400], R109 ;  /* 0xffec006d3c00798e */ /* 0x0043e4000c10e79e */
.L_x_4438:
[----:B------:R-:W-:Y:S05]  /*aee0*/  BSYNC B0 ;  /* 0x0000000000007941 */ /* 0x000fea0003800000 */
.L_x_4437:
[----:B------:R-:W3:Y:S01]  /*aef0*/  LDS R115, [R115.X4+0x1d80] ;  /* 0x001d800073737984 */ /* 0x000ee20000004800 */
[----:B------:R-:W-:Y:S01]  /*af00*/  BSSY B0, `(.L_x_4439) ;  /* 0x0000005000007945 */ /* 0x000fe20003800000 */
[----:B-12---:R-:W-:Y:S02]  /*af10*/  IADD3 R109, R98, 0x3c0, RZ ;  /* 0x000003c0626d7810 */ /* 0x006fe40007ffe0ff */
[----:B------:R-:W-:Y:S01]  /*af20*/  LEA.HI.SX32 R63, R63, R98, 0x1b ;  /* 0x000000623f3f7211 */ /* 0x000fe200078fdaff */
[----:B------:R-:W-:Y:S05]  /*af30*/  @!P1 BRA `(.L_x_4440) ;  /* 0x0000001000009947 */ /* 0x000fea0003800000 */
[----:B---3--:R1:W-:Y:S02]  /*af40*/  RED.E.ADD.F32.FTZ.RN.STRONG.GPU [R60.64+-0x1300], R115 ;  /* 0xffed00733c00798e */ /* 0x0083e4000c10e79e */
.L_x_4440:
[----:B------:R-:W-:Y:S05]  /*af50*/  BSYNC B0 ;  /* 0x0000000000007941 */ /* 0x000fea0003800000 */
.L_x_4439:
[----:B------:R-:W2:Y:S01]  /*af60*/  LDS R63, [R63.X4+0x1e80] ;  /* 0x001e80003f3f7984 */ /* 0x000ea20000004800 */
[----:B------:R-:W-:Y:S01]  /*af70*/  BSSY B0, `(.L_x_4441) ;  /* 0x0000005000007945 */ /* 0x000fe20003800000 */
[----:B-1-3--:R-:W-:Y:S02]  /*af80*/  IADD3 R115, R98, 0x400, RZ ;  /* 0x0000040062737810 */ /* 0x00afe40007ffe0ff */
[----:B------:R-:W-:Y:S01]  /*af90*/  LEA.HI.SX32 R109, R109, R98, 0x1b ;  /* 0x000000626d6d7211 */ /* 0x000fe200078fdaff */
[----:B------:R-:W-:Y:S05]  /*afa0*/  @!P2 BRA `(.L_x_4442) ;  /* 0x000000100000a947 */ /* 0x000fea0003800000 */
[----:B--2---:R1:W-:Y:S02]  /*afb0*/  RED.E.ADD.F32.FTZ.RN.STRONG.GPU [R60.64+-0x1200], R63 ;  /* 0xffee003f3c00798e */ /* 0x0043e4000c10e79e */
.L_x_4442:
[----:B------:R-:W-:Y:S05]  /*afc0*/  BSYNC B0 ;  /* 0x0000000000007941 */ /* 0x000fea0003800000 */
.L_x_4441:
[----:B------:R-:W3:Y:S01]  /*afd0*/  LDS R109, [R109.X4+0x1f80] ;  /* 0x001f80006d6d7984 */ /* 0x000ee20000004800 */
[----:B------:R-:W-:Y:S01]  /*afe0*/  BSSY B0, `(.L_x_4443) ;  /* 0x0000005000007945 */ /* 0x000fe20003800000 */
[----:B-12---:R-:W-:-:S02]  /*aff0*/  IADD3 R63, R98, 0x440, RZ ;  /* 0x00000440623f7810 */ /* 0x006fc40007ffe0ff */
[----:B------:R-:W-:Y:S01]  /*b000*/  LEA.HI.SX32 R115, R115, R98, 0x1b ;  /* 0x0000006273737211 */ /* 0x000fe200078fdaff */
[----:B------:R-:W-:Y:S05]  /*b010*/  @!P3 BRA `(.L_x_4444) ;  /* 0x000000100000b947 */ /* 0x000fea0003800000 */
[----:B---3--:R1:W-:Y:S02]  /*b020*/  RED.E.ADD.F32.FTZ.RN.STRONG.GPU [R60.64+-0x1100], R109 ;  /* 0xffef006d3c00798e */ /* 0x0083e4000c10e79e */
.L_x_4444:
[----:B------:R-:W-:Y:S05]  /*b030*/  BSYNC B0 ;  /* 0x0000000000007941 */ /* 0x000fea0003800000 */
.L_x_4443:
[----:B------:R-:W2:Y:S01]  /*b040*/  LDS R115, [R115.X4+0x2080] ;  /* 0x0020800073737984 */ /* 0x000ea20000004800 */
[----:B------:R-:W-:Y:S01]  /*b050*/  BSSY B0, `(.L_x_4445) ;  /* 0x0000004000007945 */ /* 0x000fe20003800000 */
[----:B------:R-:W-:Y:S01]  /*b060*/  LEA.HI.SX32 R63, R63, R98, 0x1b ;  /* 0x000000623f3f7211 */ /* 0x000fe200078fdaff */
[----:B------:R-:W-:Y:S05]  /*b070*/  @!P4 BRA `(.L_x_4446) ;  /* 0x000000100000c947 */ /* 0x000fea0003800000 */
[----:B--2---:R2:W-:Y:S02]  /*b080*/  RED.E.ADD.F32.FTZ.RN.STRONG.GPU [R60.64+-0x1000], R115 ;  /* 0xfff000733c00798e */ /* 0x0045e4000c10e79e */
.L_x_4446:
[----:B------:R-:W-:Y:S05]  /*b090*/  BSYNC B0 ;  /* 0x0000000000007941 */ /* 0x000fea0003800000 */
.L_x_4445:
[----:B------:R-:W4:Y:S01]  /*b0a0*/  LDS R63, [R63.X4+0x2180] ;  /* 0x002180003f3f7984 */ /* 0x000f220000004800 */
[----:B------:R-:W-:Y:S01]  /*b0b0*/  BSSY B0, `(.L_x_4447) ;  /* 0x0000005000007945 */ /* 0x000fe20003800000 */
[C---:B-1-3--:R-:W-:Y:S02]  /*b0c0*/  IADD3 R109, R98.reuse, 0x480, RZ ;  /* 0x00000480626d7810 */ /* 0x04afe40007ffe0ff */
[----:B--2---:R-:W-:Y:S01]  /*b0d0*/  IADD3 R115, R98, 0x4c0, RZ ;  /* 0x000004c062737810 */ /* 0x004fe20007ffe0ff */
[----:B------:R-:W-:Y:S05]  /*b0e0*/  @!P5 BRA `(.L_x_4448) ;  /* 0x000000100000d947 */ /* 0x000fea0003800000 */
[----:B----4-:R1:W-:Y:S02]  /*b0f0*/  RED.E.ADD.F32.FTZ.RN.STRONG.GPU [R60.64+-0xf00], R63 ;  /* 0xfff1003f3c00798e */ /* 0x0103e4000c10e79e */
.L_x_4448:
[----:B------:R-:W-:Y:S05]  /*b100*/  BSYNC B0 ;  /* 0x0000000000007941 */ /* 0x000fea0003800000 */
.L_x_4447:
        /* <DEDUP_REMOVED lines=14> */
.L_x_4450:
[----:B------:R-:W-:Y:S05]  /*b1f0*/  BSYNC B0 ;  /* 0x0000000000007941 */ /* 0x000fea0003800000 */
.L_x_4449:
[----:B------:R-:W2:Y:S01]  /*b200*/  LDS R115, [R115.X4+0x2380] ;  /* 0x0023800073737984 */ /* 0x000ea20000004800 */
[----:B------:R-:W-:Y:S01]  /*b210*/  BSSY B0, `(.L_x_4451) ;  /* 0x0000005000007945 */ /* 0x000fe20003800000 */
[----:B-1----:R-:W-:Y:S02]  /*b220*/  IADD3 R109, R98, 0x540, RZ ;  /* 0x00000540626d7810 */ /* 0x002fe40007ffe0ff */
[----:B------:R-:W-:Y:S01]  /*b230*/  LEA.HI.SX32 R63, R63, R98, 0x1b ;  /* 0x000000623f3f7211 */ /* 0x000fe200078fdaff */
[----:B------:R-:W-:Y:S05]  /*b240*/  @!P0 BRA `(.L_x_4452) ;  /* 0x0000001000008947 */ /* 0x000fea0003800000 */
[----:B--2---:R1:W-:Y:S02]  /*b250*/  RED.E.ADD.F32.FTZ.RN.STRONG.GPU [R60.64+-0xd00], R115 ;  /* 0xfff300733c00798e */ /* 0x0043e4000c10e79e */
.L_x_4452:
[----:B------:R-:W-:Y:S05]  /*b260*/  BSYNC B0 ;  /* 0x0000000000007941 */ /* 0x000fea0003800000 */
.L_x_4451:
[----:B------:R-:W3:Y:S01]  /*b270*/  LDS R63, [R63.X4+0x2480] ;  /* 0x002480003f3f7984 */ /* 0x000ee20000004800 */
[----:B------:R-:W-:Y:S01]  /*b280*/  BSSY B0, `(.L_x_4453) ;  /* 0x0000005000007945 */ /* 0x000fe20003800000 */
[----:B-12---:R-:W-:-:S02]  /*b290*/  IADD3 R115, R98, 0x580, RZ ;  /* 0x0000058062737810 */ /* 0x006fc40007ffe0ff */
[----:B------:R-:W-:Y:S01]  /*b2a0*/  LEA.HI.SX32 R109, R109, R98, 0x1b ;  /* 0x000000626d6d7211 */ /* 0x000fe200078fdaff */
[----:B------:R-:W-:Y:S05]  /*b2b0*/  @!P1 BRA `(.L_x_4454) ;  /* 0x0000001000009947 */ /* 0x000fea0003800000 */
[----:B---3--:R1:W-:Y:S02]  /*b2c0*/  RED.E.ADD.F32.FTZ.RN.STRONG.GPU [R60.64+-0xc00], R63 ;  /* 0xfff4003f3c00798e */ /* 0x0083e4000c10e79e */
.L_x_4454:
[----:B------:R-:W-:Y:S05]  /*b2d0*/  BSYNC B0 ;  /* 0x0000000000007941 */ /* 0x000fea0003800000 */
.L_x_4453:
[----:B------:R-:W2:Y:S01]  /*b2e0*/  LDS R109, [R109.X4+0x2580] ;  /* 0x002580006d6d7984 */ /* 0x000ea20000004800 */
[----:B------:R-:W-:Y:S01]  /*b2f0*/  BSSY B0, `(.L_x_4455) ;  /* 0x0000005000007945 */ /* 0x000fe20003800000 */
[----:B-1-3--:R-:W-:Y:S02]  /*b300*/  IADD3 R63, R98, 0x5c0, RZ ;  /* 0x000005c0623f7810 */ /* 0x00afe40007ffe0ff */
[----:B------:R-:W-:Y:S01]  /*b310*/  LEA.HI.SX32 R115, R115, R98, 0x1b ;  /* 0x0000006273737211 */ /* 0x000fe200078fdaff */
[----:B------:R-:W-:Y:S05]  /*b320*/  @!P2 BRA `(.L_x_4456) ;  /* 0x000000100000a947 */ /* 0x000fea0003800000 */
[----:B--2---:R1:W-:Y:S02]  /*b330*/  RED.E.ADD.F32.FTZ.RN.STRONG.GPU [R60.64+-0xb00], R109 ;  /* 0xfff5006d3c00798e */ /* 0x0043e4000c10e79e */
.L_x_4456:
[----:B------:R-:W-:Y:S05]  /*b340*/  BSYNC B0 ;  /* 0x0000000000007941 */ /* 0x000fea0003800000 */
.L_x_4455:
[----:B------:R-:W3:Y:S01]  /*b350*/  LDS R115, [R115.X4+0x2680] ;  /* 0x0026800073737984 */ /* 0x000ee20000004800 */
[----:B------:R-:W-:Y:S01]  /*b360*/  BSSY B0, `(.L_x_4457) ;  /* 0x0000005000007945 */ /* 0x000fe20003800000 */
[----:B-12---:R-:W-:Y:S02]  /*b370*/  IADD3 R109, R98, 0x600, RZ ;  /* 0x00000600626d7810 */ /* 0x006fe40007ffe0ff */
[----:B------:R-:W-:Y:S01]  /*b380*/  LEA.HI.SX32 R63, R63, R98, 0x1b ;  /* 0x000000623f3f7211 */ /* 0x000fe200078fdaff */
[----:B------:R-:W-:Y:S05]  /*b390*/  @!P3 BRA `(.L_x_4458) ;  /* 0x000000100000b947 */ /* 0x000fea0003800000 */
[----:B---3--:R1:W-:Y:S02]  /*b3a0*/  RED.E.ADD.F32.FTZ.RN.STRONG.GPU [R60.64+-0xa00], R115 ;  /* 0xfff600733c00798e */ /* 0x0083e4000c10e79e */
.L_x_4458:
[----:B------:R-:W-:Y:S05]  /*b3b0*/  BSYNC B0 ;  /* 0x0000000000007941 */ /* 0x000fea0003800000 */
.L_x_4457:
[----:B------:R-:W2:Y:S01]  /*b3c0*/  LDS R63, [R63.X4+0x2780] ;  /* 0x002780003f3f7984 */ /* 0x000ea20000004800 */
[----:B------:R-:W-:Y:S01]  /*b3d0*/  BSSY B0, `(.L_x_4459) ;  /* 0x0000004000007945 */ /* 0x000fe20003800000 */
[----:B------:R-:W-:Y:S01]  /*b3e0*/  LEA.HI.SX32 R109, R109, R98, 0x1b ;  /* 0x000000626d6d7211 */ /* 0x000fe200078fdaff */
[----:B------:R-:W-:Y:S05]  /*b3f0*/  @!P4 BRA `(.L_x_4460) ;  /* 0x000000100000c947 */ /* 0x000fea0003800000 */
[----:B--2---:R2:W-:Y:S02]  /*b400*/  RED.E.ADD.F32.FTZ.RN.STRONG.GPU [R60.64+-0x900], R63 ;  /* 0xfff7003f3c00798e */ /* 0x0045e4000c10e79e */
.L_x_4460:
[----:B------:R-:W-:Y:S05]  /*b410*/  BSYNC B0 ;  /* 0x0000000000007941 */ /* 0x000fea0003800000 */
.L_x_4459:
[----:B------:R-:W4:Y:S01]  /*b420*/  LDS R109, [R109.X4+0x2880] ;  /* 0x002880006d6d7984 */ /* 0x000f220000004800 */
[----:B------:R-:W-:Y:S01]  /*b430*/  BSSY B0, `(.L_x_4461) ;  /* 0x0000005000007945 */ /* 0x000fe20003800000 */
[----:B--2---:R-:W-:-:S02]  /*b440*/  IADD3 R63, R98, 0x640, RZ ;  /* 0x00000640623f7810 */ /* 0x004fc40007ffe0ff */
[----:B-1-3--:R-:W-:Y:S01]  /*b450*/  IADD3 R115, R98, 0x680, RZ ;  /* 0x0000068062737810 */ /* 0x00afe20007ffe0ff */
[----:B------:R-:W-:Y:S05]  /*b460*/  @!P5 BRA `(.L_x_4462) ;  /* 0x000000100000d947 */ /* 0x000fea0003800000 */
[----:B----4-:R1:W-:Y:S02]  /*b470*/  RED.E.ADD.F32.FTZ.RN.STRONG.GPU [R60.64+-0x800], R109 ;  /* 0xfff8006d3c00798e */ /* 0x0103e4000c10e79e */
.L_x_4462:
[----:B------:R-:W-:Y:S05]  /*b480*/  BSYNC B0 ;  /* 0x0000000000007941 */ /* 0x000fea0003800000 */
.L_x_4461:
        /* <DEDUP_REMOVED lines=14> */
.L_x_4464:
[----:B------:R-:W-:Y:S05]  /*b570*/  BSYNC B0 ;  /* 0x0000000000007941 */ /* 0x000fea0003800000 */
.L_x_4463:
[----:B------:R-:W2:Y:S01]  /*b580*/  LDS R115, [R115.X4+0x2a80] ;  /* 0x002a800073737984 */ /* 0x000ea20000004800 */
[----:B------:R-:W-:Y:S01]  /*b590*/  BSSY B0, `(.L_x_4465) ;  /* 0x0000005000007945 */ /* 0x000fe20003800000 */
[----:B-1----:R-:W-:-:S02]  /*b5a0*/  IADD3 R63, R98, 0x700, RZ ;  /* 0x00000700623f7810 */ /* 0x002fc40007ffe0ff */
[----:B------:R-:W-:Y:S01]  /*b5b0*/  LEA.HI.SX32 R109, R109, R98, 0x1b ;  /* 0x000000626d6d7211 */ /* 0x000fe200078fdaff */
[----:B------:R-:W-:Y:S05]  /*b5c0*/  @!P0 BRA `(.L_x_4466) ;  /* 0x0000001000008947 */ /* 0x000fea0003800000 */
[----:B--2---:R1:W-:Y:S02]  /*b5d0*/  RED.E.ADD.F32.FTZ.RN.STRONG.GPU [R60.64+-0x600], R115 ;  /* 0xfffa00733c00798e */ /* 0x0043e4000c10e79e */
.L_x_4466:
[----:B------:R-:W-:Y:S05]  /*b5e0*/  BSYNC B0 ;  /* 0x0000000000007941 */ /* 0x000fea0003800000 */
.L_x_4465:
[----:B------:R-:W3:Y:S01]  /*b5f0*/  LDS R109, [R109.X4+0x2b80] ;  /* 0x002b80006d6d7984 */ /* 0x000ee20000004800 */
[----:B------:R-:W-:Y:S01]  /*b600*/  BSSY B0, `(.L_x_4467) ;  /* 0x0000005000007945 */ /* 0x000fe20003800000 */
[----:B-12---:R-:W-:Y:S02]  /*b610*/  IADD3 R115, R98, 0x740, RZ ;  /* 0x0000074062737810 */ /* 0x006fe40007ffe0ff */
[----:B------:R-:W-:Y:S01]  /*b620*/  LEA.HI.SX32 R63, R63, R98, 0x1b ;  /* 0x000000623f3f7211 */ /* 0x000fe200078fdaff */
[----:B------:R-:W-:Y:S05]  /*b630*/  @!P1 BRA `(.L_x_4468) ;  /* 0x0000001000009947 */ /* 0x000fea0003800000 */
[----:B---3--:R1:W-:Y:S02]  /*b640*/  RED.E.ADD.F32.FTZ.RN.STRONG.GPU [R60.64+-0x500], R109 ;  /* 0xfffb006d3c00798e */ /* 0x0083e4000c10e79e */
.L_x_4468:
[----:B------:R-:W-:Y:S05]  /*b650*/  BSYNC B0 ;  /* 0x0000000000007941 */ /* 0x000fea0003800000 */
.L_x_4467:
[----:B------:R-:W2:Y:S01]  /*b660*/  LDS R63, [R63.X4+0x2c80] ;  /* 0x002c80003f3f7984 */ /* 0x000ea20000004800 */
[----:B------:R-:W-:Y:S01]  /*b670*/  BSSY B0, `(.L_x_4469) ;  /* 0x0000005000007945 */ /* 0x000fe20003800000 */
[----:B-1-3--:R-:W-:Y:S02]  /*b680*/  IADD3 R109, R98, 0x780, RZ ;  /* 0x00000780626d7810 */ /* 0x00afe40007ffe0ff */
[----:B------:R-:W-:Y:S01]  /*b690*/  LEA.HI.SX32 R115, R115, R98, 0x1b ;  /* 0x0000006273737211 */ /* 0x000fe200078fdaff */
[----:B------:R-:W-:Y:S05]  /*b6a0*/  @!P2 BRA `(.L_x_4470) ;  /* 0x000000100000a947 */ /* 0x000fea0003800000 */
[----:B--2---:R1:W-:Y:S02]  /*b6b0*/  RED.E.ADD.F32.FTZ.RN.STRONG.GPU [R60.64+-0x400], R63 ;  /* 0xfffc003f3c00798e */ /* 0x0043e4000c10e79e */
.L_x_4470:
[----:B------:R-:W-:Y:S05]  /*b6c0*/  BSYNC B0 ;  /* 0x0000000000007941 */ /* 0x000fea0003800000 */
.L_x_4469:
[----:B------:R-:W3:Y:S01]  /*b6d0*/  LDS R115, [R115.X4+0x2d80] ;  /* 0x002d800073737984 */ /* 0x000ee20000004800 */
[----:B------:R-:W-:Y:S01]  /*b6e0*/  BSSY B0, `(.L_x_4471) ;  /* 0x0000005000007945 */ /* 0x000fe20003800000 */
[----:B-12---:R-:W-:-:S02]  /*b6f0*/  IADD3 R63, R98, 0x7c0, RZ ;  /* 0x000007c0623f7810 */ /* 0x006fc40007ffe0ff */
[----:B------:R-:W-:Y:S01]  /*b700*/  LEA.HI.SX32 R109, R109, R98, 0x1b ;  /* 0x000000626d6d7211 */ /* 0x000fe200078fdaff */
[----:B------:R-:W-:Y:S05]  /*b710*/  @!P3 BRA `(.L_x_4472) ;  /* 0x000000100000b947 */ /* 0x000fea0003800000 */
[----:B---3--:R1:W-:Y:S02]  /*b720*/  RED.E.ADD.F32.FTZ.RN.STRONG.GPU [R60.64+-0x300], R115 ;  /* 0xfffd00733c00798e */ /* 0x0083e4000c10e79e */
.L_x_4472:
[----:B------:R-:W-:Y:S05]  /*b730*/  BSYNC B0 ;  /* 0x0000000000007941 */ /* 0x000fea0003800000 */
.L_x_4471:
[----:B------:R-:W2:Y:S01]  /*b740*/  LDS R109, [R109.X4+0x2e80] ;  /* 0x002e80006d6d7984 */ /* 0x000ea20000004800 */
[----:B------:R-:W-:Y:S01]  /*b750*/  BSSY B0, `(.L_x_4473) ;  /* 0x0000004000007945 */ /* 0x000fe20003800000 */
[----:B------:R-:W-:Y:S01]  /*b760*/  LEA.HI.SX32 R63, R63, R98, 0x1b ;  /* 0x000000623f3f7211 */ /* 0x000fe200078fdaff */
[----:B------:R-:W-:Y:S05]  /*b770*/  @!P4 BRA `(.L_x_4474) ;  /* 0x000000100000c947 */ /* 0x000fea0003800000 */
[----:B--2---:R2:W-:Y:S02]  /*b780*/  RED.E.ADD.F32.FTZ.RN.STRONG.GPU [R60.64+-0x200], R109 ;  /* 0xfffe006d3c00798e */ /* 0x0045e4000c10e79e */
.L_x_4474:
[----:B------:R-:W-:Y:S05]  /*b790*/  BSYNC B0 ;  /* 0x0000000000007941 */ /* 0x000fea0003800000 */
.L_x_4473:
[----:B------:R-:W4:Y:S01]  /*b7a0*/  LDS R63, [R63.X4+0x2f80] ;  /* 0x002f80003f3f7984 */ /* 0x000f220000004800 */
[----:B------:R-:W-:Y:S01]  /*b7b0*/  BSSY B0, `(.L_x_4475) ;  /* 0x0000003000007945 */ /* 0x000fe20003800000 */
[----:B------:R-:W-:Y:S05]  /*b7c0*/  @!P5 BRA `(.L_x_4476) ;  /* 0x000000100000d947 */ /* 0x000fea0003800000 */
[----:B----4-:R4:W-:Y:S02]  /*b7d0*/  RED.E.ADD.F32.FTZ.RN.STRONG.GPU [R60.64+-0x100], R63 ;  /* 0xffff003f3c00798e */ /* 0x0109e4000c10e79e */
.L_x_4476:
[----:B------:R-:W-:Y:S05]  /*b7e0*/  BSYNC B0 ;  /* 0x0000000000007941 */ /* 0x000fea0003800000 */
.L_x_4475:
[----:B------:R-:W5:Y:S01]  /*b7f0*/  SHFL.DOWN PT, R66, R65, 0x1, 0x1f ;  /* 0x08201f0041427f89 */ /* 0x000f6200000e0000 */
[----:B------:R-:W-:Y:S01]  /*b800*/  ISETP.GT.AND P0, PT, R97, 0x1e, PT ;  /* 0x0000001e6100780c */ /* 0x000fe20003f04270 */
[----:B------:R-:W-:Y:S01]  /*b810*/  FMUL.FTZ R64, R203, R64 ;  /* 0x00000040cb407220 */ /* 0x000fe20000410000 */
[----:B-12-4-:R-:W-:Y:S01]  /*b820*/  MOV R61, R65 ;  /* 0x00000041003d7202 */ /* 0x016fe20000000f00 */
[----:B---3--:R-:W1:Y:S01]  /*b830*/  SHFL.DOWN PT, R115, R137, 0x1, 0x1f ;  /* 0x08201f0089737f89 */ /* 0x008e6200000e0000 */
[----:B0-----:R-:W-:Y:S01]  /*b840*/  MOV R62, R137 ;  /* 0x00000089003e7202 */ /* 0x001fe20000000f00 */
[----:B------:R-:W-:Y:S01]  /*b850*/  FFMA.FTZ R71, R71, R193, R112 ;  /* 0x000000c147477223 */ /* 0x000fe20000010070 */
[----:B------:R-:W-:Y:S01]  /*b860*/  MOV R63, R191 ;  /* 0x000000bf003f7202 */ /* 0x000fe20000000f00 */
[----:B------:R-:W0:Y:S01]  /*b870*/  SHFL.DOWN PT, R70, R191, 0x1, 0x1f ;  /* 0x08201f00bf467f89 */ /* 0x000e2200000e0000 */
[----:B------:R-:W-:Y:S01]  /*b880*/  MOV R60, R168 ;  /* 0x000000a8003c7202 */ /* 0x000fe20000000f00 */
[----:B------:R-:W-:Y:S01]  /*b890*/  FFMA.FTZ R64, R161, R164, R64 ;  /* 0x000000a4a1407223 */ /* 0x000fe20000010040 */
[----:B------:R-:W-:Y:S01]  /*b8a0*/  ISETP.NE.AND P1, PT, R97, RZ, PT ;  /* 0x000000ff6100720c */ /* 0x000fe20003f25270 */
[----:B------:R-:W2:Y:S01]  /*b8b0*/  SHFL.DOWN PT, R109, R168, 0x1, 0x1f ;  /* 0x08201f00a86d7f89 */ /* 0x000ea200000e0000 */
[----:B------:R-:W-:Y:S01]  /*b8c0*/  FADD.FTZ R48, R71, R48 ;  /* 0x0000003047307221 */ /* 0x000fe20000010000 */
[----:B------:R-:W-:Y:S01]  /*b8d0*/  ISETP.NE.AND P2, PT, R98, RZ, PT ;  /* 0x000000ff6200720c */ /* 0x000fe20003f45270 */
[----:B------:R-:W-:Y:S01]  /*b8e0*/  FFMA.FTZ R103, R151, R103, R64 ;  /* 0x0000006797677223 */ /* 0x000fe20000010040 */
[----:B------:R-:W-:Y:S01]  /*b8f0*/  BSSY B0, `(.L_x_4477) ;  /* 0x0000080000007945 */ /* 0x000fe20003800000 */
[----:B------:R-:W-:-:S02]  /*b900*/  FMUL.FTZ R99, R202, R99 ;  /* 0x00000063ca637220 */ /* 0x000fc40000410000 */
[----:B------:R-:W-:Y:S02]  /*b910*/  FMUL.FTZ R165, R226, R165 ;  /* 0x000000a5e2a57220 */ /* 0x000fe40000410000 */
[----:B------:R-:W-:Y:S02]  /*b920*/  FMUL.FTZ R102, R215, R102 ;  /* 0x00000066d7667220 */ /* 0x000fe40000410000 */
[----:B------:R-:W-:Y:S02]  /*b930*/  FMUL.FTZ R169, R214, R169 ;  /* 0x000000a9d6a97220 */ /* 0x000fe40000410000 */
[----:B-----5:R-:W-:Y:S02]  /*b940*/  @!P0 FADD.FTZ R61, R61, R66 ;  /* 0x000000423d3d8221 */ /* 0x020fe40000010000 */
[----:B------:R-:W-:Y:S02]  /*b950*/  FMUL.FTZ R104, R213, R104 ;  /* 0x00000068d5687220 */ /* 0x000fe40000410000 */
[----:B-1----:R-:W-:Y:S01]  /*b960*/  @!P0 FADD.FTZ R62, R62, R115 ;  /* 0x000000733e3e8221 */ /* 0x002fe20000010000 */
[----:B------:R-:W1:Y:S01]  /*b970*/  SHFL.DOWN PT, R66, R61, 0x2, 0x1f ;  /* 0x08401f003d427f89 */ /* 0x000e6200000e0000 */
[----:B------:R-:W-:-:S02]  /*b980*/  FMUL.FTZ R171, R212, R171 ;  /* 0x000000abd4ab7220 */ /* 0x000fc40000410000 */
[----:B0-----:R-:W-:Y:S02]  /*b990*/  @!P0 FADD.FTZ R63, R63, R70 ;  /* 0x000000463f3f8221 */ /* 0x001fe40000010000 */
[----:B------:R-:W-:Y:S02]  /*b9a0*/  FMUL.FTZ R174, R211, R174 ;  /* 0x000000aed3ae7220 */ /* 0x000fe40000410000 */
[----:B--2---:R-:W-:Y:S01]  /*b9b0*/  @!P0 FADD.FTZ R60, R60, R109 ;  /* 0x0000006d3c3c8221 */ /* 0x004fe20000010000 */
[----:B------:R-:W0:Y:S01]  /*b9c0*/  SHFL.DOWN PT, R70, R63, 0x2, 0x1f ;  /* 0x08401f003f467f89 */ /* 0x000e2200000e0000 */
        /* <DEDUP_REMOVED lines=8> */
[----:B------:R-:W-:Y:S02]  /*ba50*/  FFMA.FTZ R99, R228, R167, R99 ;  /* 0x000000a7e4637223 */ /* 0x000fe40000010063 */
[----:B------:R-:W-:Y:S02]  /*ba60*/  FFMA.FTZ R101, R158, R101, R165 ;  /* 0x000000659e657223 */ /* 0x000fe400000100a5 */
[----:B-1----:R-:W-:-:S02]  /*ba70*/  @!P0 FADD.FTZ R61, R61, R66 ;  /* 0x000000423d3d8221 */ /* 0x002fc40000010000 */
[----:B------:R-:W-:Y:S02]  /*ba80*/  FFMA.FTZ R225, R225, R170, R102 ;  /* 0x000000aae1e17223 */ /* 0x000fe40000010066 */
[----:B------:R-:W-:Y:S01]  /*ba90*/  FFMA.FTZ R216, R216, R121, R169 ;  /* 0x00000079d8d87223 */ /* 0x000fe200000100a9 */
[----:B------:R-:W1:Y:S01]  /*baa0*/  SHFL.DOWN PT, R66, R61, 0x4, 0x1f ;  /* 0x08801f003d427f89 */ /* 0x000e6200000e0000 */
[----:B------:R-:W-:Y:S02]  /*bab0*/  FFMA.FTZ R217, R217, R172, R104 ;  /* 0x000000acd9d97223 */ /* 0x000fe40000010068 */
[----:B0-----:R-:W-:Y:S02]  /*bac0*/  @!P0 FADD.FTZ R63, R63, R70 ;  /* 0x000000463f3f8221 */ /* 0x001fe40000010000 */
[----:B------:R-:W-:Y:S02]  /*bad0*/  FFMA.FTZ R218, R218, R139, R171 ;  /* 0x0000008bdada7223 */ /* 0x000fe400000100ab */
[----:B--2---:R-:W-:Y:S01]  /*bae0*/  @!P0 FADD.FTZ R62, R62, R109 ;  /* 0x0000006d3e3e8221 */ /* 0x004fe20000010000 */
[----:B------:R-:W0:Y:S01]  /*baf0*/  SHFL.DOWN PT, R70, R63, 0x4, 0x1f ;  /* 0x08801f003f467f89 */ /* 0x000e2200000e0000 */
        /* <DEDUP_REMOVED lines=11> */
[----:B-1----:R-:W-:Y:S02]  /*bbb0*/  @!P0 FADD.FTZ R61, R61, R66 ;  /* 0x000000423d3d8221 */ /* 0x002fe40000010000 */
[----:B------:R-:W-:Y:S02]  /*bbc0*/  FFMA.FTZ R106, R153, R106, R99 ;  /* 0x0000006a996a7223 */ /* 0x000fe40000010063 */
[----:B------:R-:W-:Y:S01]  /*bbd0*/  FFMA.FTZ R101, R152, R113, R101 ;  /* 0x0000007198657223 */ /* 0x000fe20000010065 */
[----:B------:R-:W1:Y:S01]  /*bbe0*/  SHFL.DOWN PT, R64, R61, 0x8, 0x1f ;  /* 0x09001f003d407f89 */ /* 0x000e6200000e0000 */
[----:B0-----:R-:W-:-:S02]  /*bbf0*/  @!P0 FADD.FTZ R63, R63, R70 ;  /* 0x000000463f3f8221 */ /* 0x001fc40000010000 */
[----:B------:R-:W-:Y:S02]  /*bc00*/  FFMA.FTZ R116, R144, R116, R225 ;  /* 0x0000007490747223 */ /* 0x000fe400000100e1 */
[----:B--2---:R-:W-:Y:S01]  /*bc10*/  @!P0 FADD.FTZ R62, R62, R109 ;  /* 0x0000006d3e3e8221 */ /* 0x004fe20000010000 */
[----:B------:R-:W0:Y:S01]  /*bc20*/  SHFL.DOWN PT, R66, R63, 0x8, 0x1f ;  /* 0x09001f003f427f89 */ /* 0x000e2200000e0000 */
        /* <DEDUP_REMOVED lines=11> */
[----:B-1----:R-:W-:Y:S02]  /*bce0*/  @!P0 FADD.FTZ R61, R61, R64 ;  /* 0x000000403d3d8221 */ /* 0x002fe40000010000 */
[----:B------:R-:W-:-:S02]  /*bcf0*/  FFMA.FTZ R118, R118, R150, R147 ;  /* 0x0000009676767223 */ /* 0x000fc40000010093 */
[----:B------:R-:W-:Y:S01]  /*bd00*/  FFMA.FTZ R117, R123, R117, R128 ;  /* 0x000000757b757223 */ /* 0x000fe20000010080 */
[----:B------:R-:W1:Y:S01]  /*bd10*/  SHFL.DOWN PT, R64, R61, 0x10, 0x1f ;  /* 0x0a001f003d407f89 */ /* 0x000e6200000e0000 */
[----:B0-----:R-:W-:Y:S02]  /*bd20*/  @!P0 FADD.FTZ R63, R63, R66 ;  /* 0x000000423f3f8221 */ /* 0x001fe40000010000 */
[----:B------:R-:W-:Y:S02]  /*bd30*/  FADD.FTZ R19, R108, R19 ;  /* 0x000000136c137221 */ /* 0x000fe40000010000 */
[----:B--2---:R-:W-:Y:S01]  /*bd40*/  @!P0 FADD.FTZ R62, R62, R71 ;  /* 0x000000473e3e8221 */ /* 0x004fe20000010000 */
[----:B------:R-:W0:Y:S01]  /*bd50*/  SHFL.DOWN PT, R66, R63, 0x10, 0x1f ;  /* 0x0a001f003f427f89 */ /* 0x000e2200000e0000 */
[----:B------:R-:W-:Y:S02]  /*bd60*/  FADD.FTZ R49, R110, R49 ;  /* 0x000000316e317221 */ /* 0x000fe40000010000 */
[----:B---3--:R-:W-:Y:S01]  /*bd70*/  @!P0 FADD.FTZ R60, R60, R65 ;  /* 0x000000413c3c8221 */ /* 0x008fe20000010000 */
[----:B------:R-:W2:Y:S01]  /*bd80*/  SHFL.DOWN PT, R71, R62, 0x10, 0x1f ;  /* 0x0a001f003e477f89 */ /* 0x000ea200000e0000 */
[----:B------:R-:W-:Y:S01]  /*bd90*/  ISETP.GT.AND P0, PT, R97, 0xf, PT ;  /* 0x0000000f6100780c */ /* 0x000fe20003f04270 */
[----:B------:R-:W-:-:S02]  /*bda0*/  FADD.FTZ R20, R111, R20 ;  /* 0x000000146f147221 */ /* 0x000fc40000010000 */
[----:B------:R-:W3:Y:S01]  /*bdb0*/  SHFL.DOWN PT, R65, R60, 0x10, 0x1f ;  /* 0x0a001f003c417f89 */ /* 0x000ee200000e0000 */
[----:B------:R-:W-:Y:S02]  /*bdc0*/  FADD.FTZ R21, R160, R21 ;  /* 0x00000015a0157221 */ /* 0x000fe40000010000 */
[----:B------:R-:W-:Y:S02]  /*bdd0*/  FADD.FTZ R47, R100, R47 ;  /* 0x0000002f642f7221 */ /* 0x000fe40000010000 */
[----:B------:R-:W-:Y:S02]  /*bde0*/  FADD.FTZ R22, R159, R22 ;  /* 0x000000169f167221 */ /* 0x000fe40000010000 */
[----:B------:R-:W-:Y:S02]  /*bdf0*/  FADD.FTZ R46, R103, R46 ;  /* 0x0000002e672e7221 */ /* 0x000fe40000010000 */
[----:B------:R-:W-:Y:S02]  /*be00*/  FADD.FTZ R23, R157, R23 ;  /* 0x000000179d177221 */ /* 0x000fe40000010000 */
[----:B-1----:R-:W-:-:S02]  /*be10*/  @!P0 FADD.FTZ R61, R61, R64 ;  /* 0x000000403d3d8221 */ /* 0x002fc40000010000 */
[----:B------:R-:W-:Y:S02]  /*be20*/  FADD.FTZ R45, R106, R45 ;  /* 0x0000002d6a2d7221 */ /* 0x000fe40000010000 */
[----:B------:R-:W-:Y:S02]  /*be30*/  FADD.FTZ R24, R154, R24 ;  /* 0x000000189a187221 */ /* 0x000fe40000010000 */
[----:B0-----:R-:W-:Y:S02]  /*be40*/  @!P0 FADD.FTZ R63, R63, R66 ;  /* 0x000000423f3f8221 */ /* 0x001fe40000010000 */
        /* <DEDUP_REMOVED lines=25> */
[----:B0-----:R-:W-:Y:S01]  /*bfe0*/  ULDC UR20, c[0x0][0x174] ;  /* 0x00005d0000147ab9 */ /* 0x001fe20000000800 */
[----:B------:R-:W0:Y:S01]  /*bff0*/  LDS.128 R64, [0x31a0] ;  /* 0x0031a000ff407984 */ /* 0x000e220000000c00 */
[----:B------:R-:W-:Y:S02]  /*c000*/  UISETP.NE.AND UP0, UPT, UR33, UR20, UPT ;  /* 0x000000142100728c */ /* 0x000fe4000bf05270 */
[----:B------:R-:W-:-:S04]  /*c010*/  USHF.L.U32 UR20, UR7, 0x3, URZ ;  /* 0x0000000307147899 */ /* 0x000fc8000800063f */
[----:B------:R-:W-:-:S13]  /*c020*/  PLOP3.LUT P0, PT, PT, PT, UP0, 0x80, 0x0 ;  /* 0x000000000000781c */ /* 0x000fda0003f0f008 */
[----:B------:R-:W1:Y:S04]  /*c030*/  @P0 LDS.64 R70, [UR20+0x63e0] ;  /* 0x0063e014ff460984 */ /* 0x000e680008000a00 */
[----:B------:R-:W2:Y:S01]  /*c040*/  @P0 LDS.64 R100, [UR20+0x5be0] ;  /* 0x005be014ff640984 */ /* 0x000ea20008000a00 */
        /* <DEDUP_REMOVED lines=8> */
[----:B------:R0:W-:Y:S04]  /*c0d0*/  STS.64 [UR20+0x63e0], R62 ;  /* 0x0063e03eff007988 */ /* 0x0001e80008000a14 */
[----:B------:R0:W-:Y:S02]  /*c0e0*/  STS.64 [UR20+0x5be0], R60 ;  /* 0x005be03cff007988 */ /* 0x0001e40008000a14 */
.L_x_4478:
[----:B0-----:R-:W-:Y:S05]  /*c0f0*/  BSYNC B0 ;  /* 0x0000000000007941 */ /* 0x001fea0003800000 */
.L_x_4477:
        /* <DEDUP_REMOVED lines=8> */
.L_x_4378:
        /* <DEDUP_REMOVED lines=26> */
[----:B------:R1:W-:Y:S04]  /*c320*/  STS.U16 [R94+0x6], R2 ;  /* 0x000006025e007388 */ /* 0x0003e80000000400 */
        /* <DEDUP_REMOVED lines=8> */
[----:B------:R-:W-:Y:S04]  /*c3b0*/  STS.U16 [R94+0xe], R0 ;  /* 0x00000e005e007388 */ /* 0x000fe80000000400 */
[----:B------:R-:W-:Y:S04]  /*c3c0*/  STS.U16 [R94+0x10], R24 ;  /* 0x000010185e007388 */ /* 0x000fe80000000400 */
[----:B------:R-:W-:Y:S04]  /*c3d0*/  STS.U16 [R94+0x12], R4 ;  /* 0x000012045e007388 */ /* 0x000fe80000000400 */
[----:B------:R0:W-:Y:S04]  /*c3e0*/  STS.U16 [R94+0x14], R22 ;  /* 0x000014165e007388 */ /* 0x0001e80000000400 */
[----:B------:R1:W-:Y:S04]  /*c3f0*/  STS.U16 [R94+0x16], R2 ;  /* 0x000016025e007388 */ /* 0x0003e80000000400 */
[----:B------:R-:W-:Y:S01]  /*c400*/  STS.U16 [R94+0x18], R20 ;  /* 0x000018145e007388 */ /* 0x000fe20000000400 */
[----:B0-----:R-:W-:-:S03]  /*c410*/  SHF.R.S32.HI R22, RZ, 0x1f, R95 ;  /* 0x0000001fff167819 */ /* 0x001fc6000001145f */
[----:B------:R0:W-:Y:S01]  /*c420*/  STS.U16 [R94+0x1a], R3 ;  /* 0x00001a035e007388 */ /* 0x0001e20000000400 */
[----:B-1----:R-:W-:-:S03]  /*c430*/  IADD3 R2, P2, R95, UR38, RZ ;  /* 0x000000265f027c10 */ /* 0x002fc6000ff5e0ff */
[----:B------:R-:W-:Y:S04]  /*c440*/  STS.U16 [R94+0x1c], R18 ;  /* 0x00001c125e007388 */ /* 0x000fe80000000400 */
[----:B------:R-:W-:Y:S01]  /*c450*/  STS.U16 [R94+0x1e], R5 ;  /* 0x00001e055e007388 */ /* 0x000fe20000000400 */
[----:B------:R-:W-:-:S06]  /*c460*/  NOP ;  /* 0x0000000000007918 */ /* 0x000fcc0000000000 */
[----:B------:R-:W-:Y:S01]  /*c470*/  LDS.U16 R9, [R252] ;  /* 0x00000000fc097984 */ /* 0x000fe20000000400 */
[----:B0-----:R-:W-:-:S03]  /*c480*/  MOV R3, UR38 ;  /* 0x0000002600037c02 */ /* 0x001fc60008000f00 */
        /* <DEDUP_REMOVED lines=33> */
.L_x_4481:
[----:B------:R-:W-:Y:S05]  /*c6a0*/  BSYNC B0 ;  /* 0x0000000000007941 */ /* 0x000fea0003800000 */
.L_x_4480:
[----:B------:R-:W2:Y:S01]  /*c6b0*/  LDL.LU R8, [R1] ;  /* 0x0000000001087983 */ /* 0x000ea20000300800 */
        /* <DEDUP_REMOVED lines=23> */
[----:B0-----:R-:W-:Y:S01]  /*c830*/  MOV R6, UR38 ;  /* 0x0000002600067c02 */ /* 0x001fe20008000f00 */
        /* <DEDUP_REMOVED lines=43> */
[C---:B------:R-:W-:Y:S02]  /*caf0*/  IADD3 R10, R68.reuse, 0x4, RZ ;  /* 0x00000004440a7810 */ /* 0x040fe40007ffe0ff */
[----:B0-----:R-:W-:Y:S01]  /*cb00*/  IADD3 R11, R68, 0x5, RZ ;  /* 0x00000005440b7810 */ /* 0x001fe20007ffe0ff */
[----:B------:R-:W-:Y:S01]  /*cb10*/  @!P5 STG.E.U16 [R4.64+-0x480], R53 ;  /* 0xfffb80350400d986 */ /* 0x000fe2000c10151e */
[-C--:B------:R-:W-:Y:S02]  /*cb20*/  LEA.HI.SX32 R6, R6, R68.reuse, 0x1b ;  /* 0x0000004406067211 */ /* 0x080fe400078fdaff */
[----:B------:R-:W-:Y:S01]  /*cb30*/  IADD3 R12, R68, 0x6, RZ ;  /* 0x00000006440c7810 */ /* 0x000fe20007ffe0ff */
[----:B------:R0:W-:Y:S01]  /*cb40*/  @!P6 STG.E.U16 [R4.64+-0x440], R55 ;  /* 0xfffbc0370400e986 */ /* 0x0001e2000c10151e */
[----:B------:R-:W-:-:S02]  /*cb50*/  LEA.HI.SX32 R9, R9, R68, 0x1b ;  /* 0x0000004409097211 */ /* 0x000fc400078fdaff */
[-C--:B------:R-:W-:Y:S02]  /*cb60*/  LEA.HI.SX32 R10, R10, R68.reuse, 0x1b ;  /* 0x000000440a0a7211 */ /* 0x080fe400078fdaff */
[-C--:B------:R-:W-:Y:S02]  /*cb70*/  LEA.HI.SX32 R11, R11, R68.reuse, 0x1b ;  /* 0x000000440b0b7211 */ /* 0x080fe400078fdaff */
[----:B------:R-:W-:Y:S02]  /*cb80*/  SHF.L.U32 R6, R6, 0x1, RZ ;  /* 0x0000000106067819 */ /* 0x000fe400000006ff */
[----:B-1----:R-:W-:Y:S02]  /*cb90*/  IADD3 R13, R68, 0x7, RZ ;  /* 0x00000007440d7810 */ /* 0x002fe40007ffe0ff */
[----:B------:R-:W-:Y:S02]  /*cba0*/  LEA.HI.SX32 R12, R12, R68, 0x1b ;  /* 0x000000440c0c7211 */ /* 0x000fe400078fdaff */
[----:B------:R-:W-:-:S02]  /*cbb0*/  IADD3 R14, R68, 0x8, RZ ;  /* 0x00000008440e7810 */ /* 0x000fc40007ffe0ff */
[----:B------:R-:W-:Y:S02]  /*cbc0*/  SHF.L.U32 R9, R9, 0x1, RZ ;  /* 0x0000000109097819 */ /* 0x000fe400000006ff */
[----:B---3--:R-:W-:Y:S02]  /*cbd0*/  IADD3 R15, R68, 0x9, RZ ;  /* 0x00000009440f7810 */ /* 0x008fe40007ffe0ff */
[----:B------:R-:W-:Y:S02]  /*cbe0*/  SHF.L.U32 R10, R10, 0x1, RZ ;  /* 0x000000010a0a7819 */ /* 0x000fe400000006ff */
[C---:B------:R-:W-:Y:S02]  /*cbf0*/  IADD3 R16, R68.reuse, 0xa, RZ ;  /* 0x0000000a44107810 */ /* 0x040fe40007ffe0ff */
[----:B------:R-:W-:Y:S02]  /*cc00*/  SHF.L.U32 R11, R11, 0x1, RZ ;  /* 0x000000010b0b7819 */ /* 0x000fe400000006ff */
[----:B----4-:R-:W-:-:S02]  /*cc10*/  IADD3 R17, R68, 0xb, RZ ;  /* 0x0000000b44117810 */ /* 0x010fc40007ffe0ff */
[----:B------:R-:W-:Y:S02]  /*cc20*/  LEA.HI.SX32 R13, R13, R68, 0x1b ;  /* 0x000000440d0d7211 */ /* 0x000fe400078fdaff */
[----:B0-----:R-:W-:Y:S02]  /*cc30*/  F2FP.PACK_AB R4, R41, R40 ;  /* 0x000000282904723e */ /* 0x001fe400000000ff */
[----:B------:R-:W-:Y:S02]  /*cc40*/  SHF.L.U32 R12, R12, 0x1, RZ ;  /* 0x000000010c0c7819 */ /* 0x000fe400000006ff */
[----:B------:R-:W-:Y:S02]  /*cc50*/  IADD3 R18, R68, 0xc, RZ ;  /* 0x0000000c44127810 */ /* 0x000fe40007ffe0ff */
[----:B------:R-:W-:Y:S02]  /*cc60*/  LEA.HI.SX32 R14, R14, R68, 0x1b ;  /* 0x000000440e0e7211 */ /* 0x000fe400078fdaff */
[----:B------:R-:W-:-:S02]  /*cc70*/  IADD3 R19, R68, 0xd, RZ ;  /* 0x0000000d44137810 */ /* 0x000fc40007ffe0ff */
[-C--:B------:R-:W-:Y:S02]  /*cc80*/  LEA.HI.SX32 R15, R15, R68.reuse, 0x1b ;  /* 0x000000440f0f7211 */ /* 0x080fe400078fdaff */
[----:B------:R-:W-:Y:S02]  /*cc90*/  IADD3 R20, R68, 0xe, RZ ;  /* 0x0000000e44147810 */ /* 0x000fe40007ffe0ff */
[-C--:B------:R-:W-:Y:S02]  /*cca0*/  LEA.HI.SX32 R16, R16, R68.reuse, 0x1b ;  /* 0x0000004410107211 */ /* 0x080fe400078fdaff */
[----:B------:R-:W-:Y:S02]  /*ccb0*/  IADD3 R21, R68, 0xf, RZ ;  /* 0x0000000f44157810 */ /* 0x000fe40007ffe0ff */
[----:B------:R-:W-:Y:S02]  /*ccc0*/  LEA.HI.SX32 R17, R17, R68, 0x1b ;  /* 0x0000004411117211 */ /* 0x000fe400078fdaff */
[----:B------:R-:W-:-:S02]  /*ccd0*/  SHF.L.U32 R13, R13, 0x1, RZ ;  /* 0x000000010d0d7819 */ /* 0x000fc400000006ff */
[-C--:B------:R-:W-:Y:S02]  /*cce0*/  LEA.HI.SX32 R18, R18, R68.reuse, 0x1b ;  /* 0x0000004412127211 */ /* 0x080fe400078fdaff */
[----:B------:R-:W-:Y:S02]  /*ccf0*/  SHF.L.U32 R14, R14, 0x1, RZ ;  /* 0x000000010e0e7819 */ /* 0x000fe400000006ff */
[-C--:B------:R-:W-:Y:S02]  /*cd00*/  LEA.HI.SX32 R19, R19, R68.reuse, 0x1b ;  /* 0x0000004413137211 */ /* 0x080fe400078fdaff */
[----:B------:R-:W-:Y:S02]  /*cd10*/  SHF.L.U32 R15, R15, 0x1, RZ ;  /* 0x000000010f0f7819 */ /* 0x000fe400000006ff */
[----:B------:R-:W-:Y:S02]  /*cd20*/  LEA.HI.SX32 R20, R20, R68, 0x1b ;  /* 0x0000004414147211 */ /* 0x000fe400078fdaff */
[----:B------:R-:W-:-:S02]  /*cd30*/  SHF.L.U32 R16, R16, 0x1, RZ ;  /* 0x0000000110107819 */ /* 0x000fc400000006ff */
[-C--:B------:R-:W-:Y:S02]  /*cd40*/  LEA.HI.SX32 R21, R21, R68.reuse, 0x1b ;  /* 0x0000004415157211 */ /* 0x080fe400078fdaff */
[----:B------:R-:W-:Y:S02]  /*cd50*/  SHF.L.U32 R17, R17, 0x1, RZ ;  /* 0x0000000111117819 */ /* 0x000fe400000006ff */
[----:B------:R-:W-:Y:S02]  /*cd60*/  SHF.L.U32 R18, R18, 0x1, RZ ;  /* 0x0000000112127819 */ /* 0x000fe400000006ff */
[----:B------:R-:W-:Y:S02]  /*cd70*/  SHF.L.U32 R19, R19, 0x1, RZ ;  /* 0x0000000113137819 */ /* 0x000fe400000006ff */
[----:B------:R-:W-:Y:S02]  /*cd80*/  SHF.L.U32 R20, R20, 0x1, RZ ;  /* 0x0000000114147819 */ /* 0x000fe400000006ff */
[----:B------:R-:W-:Y:S01]  /*cd90*/  SHF.L.U32 R21, R21, 0x1, RZ ;  /* 0x0000000115157819 */ /* 0x000fe200000006ff */
[----:B--2---:R-:W-:Y:S01]  /*cda0*/  FADD.FTZ R0, R34, R8 ;  /* 0x0000000822007221 */ /* 0x004fe20000010000 */
[----:B------:R-:W-:-:S02]  /*cdb0*/  LEA.HI.SX32 R8, R7, R68, 0x1b ;  /* 0x0000004407087211 */ /* 0x000fc400078fdaff */
[----:B------:R-:W-:Y:S01]  /*cdc0*/  F2FP.PACK_AB R34, R35, R34 ;  /* 0x000000222322723e */ /* 0x000fe200000000ff */
[----:B------:R-:W-:Y:S01]  /*cdd0*/  BAR.SYNC.DEFER_BLOCKING 0x0 ;  /* 0x0000000000007b1d */ /* 0x000fe20000010000 */
[----:B------:R-:W-:Y:S01]  /*cde0*/  FADD.FTZ R7, R0, R35 ;  /* 0x0000002300077221 */ /* 0x000fe20000010000 */
[----:B------:R-:W-:Y:S02]  /*cdf0*/  SHF.L.U32 R8, R8, 0x1, RZ ;  /* 0x0000000108087819 */ /* 0x000fe400000006ff */
[----:B------:R-:W-:Y:S01]  /*ce00*/  PRMT R5, R34, 0x7632, R5 ;  /* 0x0000763222057816 */ /* 0x000fe20000000005 */
        /* <DEDUP_REMOVED lines=10> */
[----:B------:R-:W-:Y:S03]  /*ceb0*/  STS.U16 [R94], R34 ;  /* 0x000000225e007388 */ /* 0x000fe60000000400 */
        /* <DEDUP_REMOVED lines=33> */
[----:B------:R0:W-:Y:S01]  /*d0d0*/  STS.U16 [R21+0x1e], R23 ;  /* 0x00001e1715007388 */ /* 0x0001e20000000400 */
[----:B------:R-:W-:-:S06]  /*d0e0*/  NOP ;  /* 0x0000000000007918 */ /* 0x000fcc0000000000 */
[----:B------:R-:W-:Y:S01]  /*d0f0*/  LDS.U16 R7, [R252] ;  /* 0x00000000fc077984 */ /* 0x000fe20000000400 */
[----:B0-----:R-:W-:-:S03]  /*d100*/  IADD3.X R21, R22, -0x1, RZ, P1, !PT ;  /* 0xffffffff16157810 */ /* 0x001fc60000ffe4ff */
        /* <DEDUP_REMOVED lines=33> */
.L_x_4483:
[----:B------:R-:W-:Y:S05]  /*d320*/  BSYNC B0 ;  /* 0x0000000000007941 */ /* 0x000fea0003800000 */
.L_x_4482:
[----:B------:R-:W-:Y:S01]  /*d330*/  ULDC.64 UR20, c[0x0][0x300] ;  /* 0x0000c00000147ab9 */ /* 0x000fe20000000a00 */
[C---:B------:R-:W-:Y:S01]  /*d340*/  LEA R2, P0, R0.reuse, c[0x0][0x340], 0x1 ;  /* 0x0000d00000027a11 */ /* 0x040fe200078008ff */
        /* <DEDUP_REMOVED lines=54> */
.L_x_4377:
        /* <DEDUP_REMOVED lines=9> */
[----:B----4-:R-:W-:Y:S02]  /*d740*/  ISETP.NE.AND P2, PT, R6, RZ, PT ;  /* 0x000000ff0600720c */ /* 0x010fe40003f45270 */
[----:B-----5:R-:W-:-:S11]  /*d750*/  ISETP.NE.AND P3, PT, R7, RZ, PT ;  /* 0x000000ff0700720c */ /* 0x020fd60003f65270 */
[----:B------:R-:W-:-:S04]  /*d760*/  @!P2 SHF.R.S32.HI R6, RZ, 0x1f, R7 ;  /* 0x0000001fff06a819 */ /* 0x000fc80000011407 */
        /* <DEDUP_REMOVED lines=11> */
[----:B-1----:R-:W-:-:S05]  /*d820*/  @P1 FADD R4, R5, R4 ;  /* 0x0000000405041221 */ /* 0x002fca0000000000 */
[----:B------:R-:W-:Y:S04]  /*d830*/  @!P2 STS [R7.X4+0x3184], R4 ;  /* 0x003184040700a388 */ /* 0x000fe80000004800 */
[----:B------:R-:W-:Y:S06]  /*d840*/  BAR.SYNC.DEFER_BLOCKING 0x0 ;  /* 0x0000000000007b1d */ /* 0x000fec0000010000 */
[----:B------:R-:W1:Y:S02]  /*d850*/  @!P3 LDS R3, [0x3188] ;  /* 0x00318800ff03b984 */ /* 0x000e640000000800 */
[----:B-1----:R-:W-:Y:S01]  /*d860*/  @!P3 FADD.FTZ R4, R4, R3 ;  /* 0x000000030404b221 */ /* 0x002fe20000010000 */
[----:B------:R-:W-:Y:S05]  /*d870*/  @P3 BRA `(.L_x_4486) ;  /* 0x0000003000003947 */ /* 0x000fea0003800000 */
[----:B------:R-:W-:Y:S02]  /*d880*/  MOV R2, UR12 ;  /* 0x0000000c00027c02 */ /* 0x000fe40008000f00 */
[----:B------:R-:W-:-:S05]  /*d890*/  MOV R3, UR13 ;  /* 0x0000000d00037c02 */ /* 0x000fca0008000f00 */
[----:B------:R1:W-:Y:S02]  /*d8a0*/  RED.E.ADD.F32.FTZ.RN.STRONG.GPU [R2.64], R4 ;  /* 0x000000040200798e */ /* 0x0003e4000c10e79e */
.L_x_4486:
[----:B------:R-:W-:Y:S05]  /*d8b0*/  BSYNC B0 ;  /* 0x0000000000007941 */ /* 0x000fea0003800000 */
.L_x_4485:
[----:B------:R-:W-:Y:S01]  /*d8c0*/  BSSY B0, `(.L_x_4487) ;  /* 0x0000020000007945 */ /* 0x000fe20003800000 */
[----:B------:R-:W-:Y:S05]  /*d8d0*/  @!P0 BRA `(.L_x_4488) ;  /* 0x000001d000008947 */ /* 0x000fea0003800000 */
[----:B-1----:R-:W3:Y:S04]  /*d8e0*/  LDL.LU R2, [R1] ;  /* 0x0000000001027983 */ /* 0x002ee80000300800 */
[----:B------:R-:W1:Y:S04]  /*d8f0*/  S2R R6, SR_LANEID ;  /* 0x0000000000067919 */ /* 0x000e680000000000 */
[----:B------:R-:W4:Y:S04]  /*d900*/  S2R R11, SR_TID.X ;  /* 0x00000000000b7919 */ /* 0x000f280000002100 */
[----:B------:R-:W-:Y:S01]  /*d910*/  BAR.SYNC.DEFER_BLOCKING 0x0 ;  /* 0x0000000000007b1d */ /* 0x000fe20000010000 */
[----:B-1----:R-:W-:-:S02]  /*d920*/  ISETP.NE.AND P2, PT, R6, RZ, PT ;  /* 0x000000ff0600720c */ /* 0x002fc40003f45270 */
[----:B----4-:R-:W-:-:S11]  /*d930*/  ISETP.NE.AND P1, PT, R11, RZ, PT ;  /* 0x000000ff0b00720c */ /* 0x010fd60003f25270 */
[----:B------:R-:W-:-:S04]  /*d940*/  @!P2 SHF.R.S32.HI R6, RZ, 0x1f, R11 ;  /* 0x0000001fff06a819 */ /* 0x000fc8000001140b */
[----:B------:R-:W-:Y:S01]  /*d950*/  @!P2 LEA.HI R6, R6, R11, RZ, 0x5 ;  /* 0x0000000b0606a211 */ /* 0x000fe200078f28ff */
[----:B---3--:R-:W1:Y:S02]  /*d960*/  SHFL.DOWN P0, R0, R2, 0x1, 0x1f ;  /* 0x08201f0002007f89 */ /* 0x008e640000000000 */
[----:B-1----:R-:W-:-:S05]  /*d970*/  @P0 FADD R0, R0, R2 ;  /* 0x0000000200000221 */ /* 0x002fca0000000000 */
[----:B------:R-:W1:Y:S02]  /*d980*/  SHFL.DOWN P0, R3, R0, 0x2, 0x1f ;  /* 0x08401f0000037f89 */ /* 0x000e640000000000 */
[----:B-1----:R-:W-:-:S05]  /*d990*/  @P0 FADD R3, R0, R3 ;  /* 0x0000000300030221 */ /* 0x002fca0000000000 */
[----:B------:R-:W1:Y:S02]  /*d9a0*/  SHFL.DOWN P0, R2, R3, 0x4, 0x1f ;  /* 0x08801f0003027f89 */ /* 0x000e640000000000 */
[----:B-1----:R-:W-:Y:S01]  /*d9b0*/  @P0 FADD R2, R3, R2 ;  /* 0x0000000203020221 */ /* 0x002fe20000000000 */
[----:B------:R-:W-:-:S04]  /*d9c0*/  @!P2 SHF.R.S32.HI R3, RZ, 0x5, R6 ;  /* 0x00000005ff03a819 */ /* 0x000fc80000011406 */
        /* <DEDUP_REMOVED lines=11> */
[----:B------:R1:W-:Y:S01]  /*da80*/  RED.E.ADD.F32.FTZ.RN.STRONG.GPU [R2.64], R4 ;  /* 0x000000040200798e */ /* 0x0003e2000c10e79e */
[----:B------:R-:W-:Y:S01]  /*da90*/  HFMA2.MMA R11, -RZ, RZ, 0, 0 ;  /* 0x00000000ff0b7435 */ /* 0x000fe200000001ff */
[----:B------:R-:W-:Y:S05]  /*daa0*/  BRA `(.L_x_4489) ;  /* 0x0000001000007947 */ /* 0x000fea0003800000 */
.L_x_4488:
[----:B------:R-:W3:Y:S02]  /*dab0*/  S2R R11, SR_TID.X ;  /* 0x00000000000b7919 */ /* 0x000ee40000002100 */
.L_x_4489:
[----:B------:R-:W-:Y:S05]  /*dac0*/  BSYNC B0 ;  /* 0x0000000000007941 */ /* 0x000fea0003800000 */
.L_x_4487:
        /* <DEDUP_REMOVED lines=12> */
.L_x_4490:
[----:B0-----:R-:W0:Y:S01]  /*db90*/  LDS.64 R12, [R11.X8+0x5be0] ;  /* 0x005be0000b0c7984 */ /* 0x001e220000008a00 */
[----:B-1----:R-:W-:Y:S02]  /*dba0*/  MOV R2, UR4 ;  /* 0x0000000400027c02 */ /* 0x002fe40008000f00 */
        /* <DEDUP_REMOVED lines=30> */
.L_x_4383:
[----:B------:R-:W-:Y:S01]  /*dd90*/  HFMA2.MMA R209, -RZ, RZ, 0, 5.9604644775390625e-08 ;  /* 0x00000001ffd17435 */ /* 0x000fe200000001ff */
[----:B------:R-:W-:-:S02]  /*dda0*/  MOV R212, R66 ;  /* 0x0000004200d47202 */ /* 0x000fc40000000f00 */
[----:B------:R-:W-:Y:S02]  /*ddb0*/  MOV R210, RZ ;  /* 0x000000ff00d27202 */ /* 0x000fe40000000f00 */
[----:B------:R-:W-:Y:S02]  /*ddc0*/  MOV R69, 0xffffffff ;  /* 0xffffffff00457802 */ /* 0x000fe40000000f00 */
[----:B------:R-:W-:Y:S02]  /*ddd0*/  MOV R64, 0xddf0 ;  /* 0x0000ddf000407802 */ /* 0x000fe40000000f00 */
[----:B-----5:R-:W-:Y:S05]  /*dde0*/  CALL.REL.NOINC `($__internal_110_$__cuda_sm70_shflsync_up) ;  /* 0x00001d5000007944 */ /* 0x020fea0003c00000 */
[----:B-1----:R-:W-:Y:S01]  /*ddf0*/  MOV R67, R69 ;  /* 0x0000004500437202 */ /* 0x002fe20000000f00 */
[----:B0-----:R-:W-:Y:S05]  /*de00*/  BRA `(.L_x_4491) ;  /* 0xffff7e0000007947 */ /* 0x001fea000383ffff */
.L_x_4384:
[----:B------:R-:W-:Y:S01]  /*de10*/  HFMA2.MMA R209, -RZ, RZ, 0, 5.9604644775390625e-08 ;  /* 0x00000001ffd17435 */ /* 0x000fe200000001ff */
[----:B------:R-:W-:Y:S02]  /*de20*/  MOV R212, R68 ;  /* 0x0000004400d47202 */ /* 0x000fe40000000f00 */
[----:B------:R-:W-:Y:S02]  /*de30*/  MOV R210, RZ ;  /* 0x000000ff00d27202 */ /* 0x000fe40000000f00 */
[----:B------:R-:W-:-:S02]  /*de40*/  MOV R69, 0xffffffff ;  /* 0xffffffff00457802 */ /* 0x000fc40000000f00 */
[----:B------:R-:W-:Y:S02]  /*de50*/  MOV R64, 0xde70 ;  /* 0x0000de7000407802 */ /* 0x000fe40000000f00 */
[----:B01---5:R-:W-:Y:S05]  /*de60*/  CALL.REL.NOINC `($__internal_110_$__cuda_sm70_shflsync_up) ;  /* 0x00001cd000007944 */ /* 0x023fea0003c00000 */
[----:B0-----:R-:W-:Y:S01]  /*de70*/  HFMA2.MMA R209, -RZ, RZ, 0, 5.9604644775390625e-08 ;  /* 0x00000001ffd17435 */ /* 0x001fe200000001ff */
[----:B-1----:R-:W-:Y:S02]  /*de80*/  MOV R211, R69 ;  /* 0x0000004500d37202 */ /* 0x002fe40000000f00 */
[----:B------:R-:W-:Y:S02]  /*de90*/  MOV R212, R70 ;  /* 0x0000004600d47202 */ /* 0x000fe40000000f00 */
[----:B------:R-:W-:Y:S02]  /*dea0*/  MOV R210, RZ ;  /* 0x000000ff00d27202 */ /* 0x000fe40000000f00 */
[----:B------:R-:W-:Y:S02]  /*deb0*/  MOV R69, 0xffffffff ;  /* 0xffffffff00457802 */ /* 0x000fe40000000f00 */
[----:B------:R-:W-:Y:S02]  /*dec0*/  MOV R64, 0xdee0 ;  /* 0x0000dee000407802 */ /* 0x000fe40000000f00 */
[----:B------:R-:W-:Y:S05]  /*ded0*/  CALL.REL.NOINC `($__internal_110_$__cuda_sm70_shflsync_up) ;  /* 0x00001c6000007944 */ /* 0x000fea0003c00000 */
[----:B0-----:R-:W-:Y:S01]  /*dee0*/  HFMA2.MMA R209, -RZ, RZ, 0, 5.9604644775390625e-08 ;  /* 0x00000001ffd17435 */ /* 0x001fe200000001ff */
[----:B-1----:R-:W-:-:S02]  /*def0*/  MOV R213, R69 ;  /* 0x0000004500d57202 */ /* 0x002fc40000000f00 */
[----:B------:R-:W-:Y:S02]  /*df00*/  MOV R212, R71 ;  /* 0x0000004700d47202 */ /* 0x000fe40000000f00 */
[----:B------:R-:W-:Y:S02]  /*df10*/  MOV R210, RZ ;  /* 0x000000ff00d27202 */ /* 0x000fe40000000f00 */
[----:B------:R-:W-:Y:S02]  /*df20*/  MOV R69, 0xffffffff ;  /* 0xffffffff00457802 */ /* 0x000fe40000000f00 */
[----:B------:R-:W-:Y:S02]  /*df30*/  MOV R64, 0xdf50 ;  /* 0x0000df5000407802 */ /* 0x000fe40000000f00 */
[----:B------:R-:W-:Y:S05]  /*df40*/  CALL.REL.NOINC `($__internal_110_$__cuda_sm70_shflsync_up) ;  /* 0x00001bf000007944 */ /* 0x000fea0003c00000 */
[C---:B------:R-:W-:Y:S01]  /*df50*/  FMUL.FTZ R64, R68.reuse, R67 ;  /* 0x0000004344407220 */ /* 0x040fe20000410000 */
[----:B------:R-:W-:Y:S01]  /*df60*/  ISETP.GE.AND P0, PT, R97, 0x1, PT ;  /* 0x000000016100780c */ /* 0x000fe20003f06270 */
[----:B0-----:R-:W-:Y:S02]  /*df70*/  FMUL.FTZ R209, R68, R213 ;  /* 0x000000d544d17220 */ /* 0x001fe40000410000 */
[----:B------:R-:W-:-:S02]  /*df80*/  FFMA.FTZ R225, R66, R211, R64 ;  /* 0x000000d342e17223 */ /* 0x000fc40000010040 */
[C---:B-1----:R-:W-:Y:S02]  /*df90*/  FMUL.FTZ R65, R68.reuse, R69 ;  /* 0x0000004544417220 */ /* 0x042fe40000410000 */
[C---:B------:R-:W-:Y:S01]  /*dfa0*/  FMUL.FTZ R64, R68.reuse, R211 ;  /* 0x000000d344407220 */ /* 0x040fe20000410000 */
[----:B------:R-:W-:Y:S01]  /*dfb0*/  FSEL R214, R68, R225, !P0 ;  /* 0x000000e144d67208 */ /* 0x000fe20004000000 */
[C---:B------:R-:W-:Y:S01]  /*dfc0*/  FFMA.FTZ R210, R66.reuse, R69, R209 ;  /* 0x0000004542d27223 */ /* 0x040fe200000100d1 */
[----:B------:R-:W-:Y:S01]  /*dfd0*/  HFMA2.MMA R209, -RZ, RZ, 0, 1.1920928955078125e-07 ;  /* 0x00000002ffd17435 */ /* 0x000fe200000001ff */
[C---:B------:R-:W-:Y:S01]  /*dfe0*/  FFMA.FTZ R65, R66.reuse, R213, -R65 ;  /* 0x000000d542417223 */ /* 0x040fe20000010841 */
[----:B------:R-:W-:Y:S01]  /*dff0*/  MOV R69, 0xffffffff ;  /* 0xffffffff00457802 */ /* 0x000fe20000000f00 */
[----:B------:R-:W-:Y:S01]  /*e000*/  FFMA.FTZ R67, R66, R67, -R64 ;  /* 0x0000004342437223 */ /* 0x000fe20000010840 */
[----:B------:R-:W-:Y:S01]  /*e010*/  MOV R64, 0xe0a0 ;  /* 0x0000e0a000407802 */ /* 0x000fe20000000f00 */
[----:B------:R-:W-:-:S02]  /*e020*/  FADD.FTZ R210, R71, R210 ;  /* 0x000000d247d27221 */ /* 0x000fc40000010000 */
[----:B------:R-:W-:Y:S01]  /*e030*/  FADD.FTZ R65, R70, R65 ;  /* 0x0000004146417221 */ /* 0x000fe20000010000 */
[----:B------:R-:W-:Y:S02]  /*e040*/  FSEL R66, R66, R67, !P0 ;  /* 0x0000004342427208 */ /* 0x000fe40004000000 */
[----:B------:R-:W-:Y:S02]  /*e050*/  FSEL R68, R71, R210, !P0 ;  /* 0x000000d247447208 */ /* 0x000fe40004000000 */
[----:B------:R-:W-:Y:S02]  /*e060*/  FSEL R70, R70, R65, !P0 ;  /* 0x0000004146467208 */ /* 0x000fe40004000000 */
[----:B------:R-:W-:Y:S02]  /*e070*/  MOV R210, RZ ;  /* 0x000000ff00d27202 */ /* 0x000fe40000000f00 */
[----:B------:R-:W-:Y:S02]  /*e080*/  MOV R212, R66 ;  /* 0x0000004200d47202 */ /* 0x000fe40000000f00 */
[----:B------:R-:W-:Y:S05]  /*e090*/  CALL.REL.NOINC `($__internal_110_$__cuda_sm70_shflsync_up) ;  /* 0x00001aa000007944 */ /* 0x000fea0003c00000 */
[----:B0-----:R-:W-:Y:S01]  /*e0a0*/  HFMA2.MMA R209, -RZ, RZ, 0, 1.1920928955078125e-07 ;  /* 0x00000002ffd17435 */ /* 0x001fe200000001ff */
[----:B-1----:R-:W-:-:S02]  /*e0b0*/  MOV R67, R69 ;  /* 0x0000004500437202 */ /* 0x002fc40000000f00 */
[----:B------:R-:W-:Y:S02]  /*e0c0*/  MOV R212, R214 ;  /* 0x000000d600d47202 */ /* 0x000fe40000000f00 */
[----:B------:R-:W-:Y:S02]  /*e0d0*/  MOV R210, RZ ;  /* 0x000000ff00d27202 */ /* 0x000fe40000000f00 */
[----:B------:R-:W-:Y:S02]  /*e0e0*/  MOV R69, 0xffffffff ;  /* 0xffffffff00457802 */ /* 0x000fe40000000f00 */
[----:B------:R-:W-:Y:S02]  /*e0f0*/  MOV R64, 0xe110 ;  /* 0x0000e11000407802 */ /* 0x000fe40000000f00 */
[----:B------:R-:W-:Y:S05]  /*e100*/  CALL.REL.NOINC `($__internal_110_$__cuda_sm70_shflsync_up) ;  /* 0x00001a3000007944 */ /* 0x000fea0003c00000 */
[----:B0-----:R-:W-:Y:S01]  /*e110*/  HFMA2.MMA R209, -RZ, RZ, 0, 1.1920928955078125e-07 ;  /* 0x00000002ffd17435 */ /* 0x001fe200000001ff */
[----:B-1----:R-:W-:Y:S02]  /*e120*/  MOV R71, R69 ;  /* 0x0000004500477202 */ /* 0x002fe40000000f00 */
[----:B------:R-:W-:Y:S02]  /*e130*/  MOV R212, R70 ;  /* 0x0000004600d47202 */ /* 0x000fe40000000f00 */
[----:B------:R-:W-:-:S02]  /*e140*/  MOV R210, RZ ;  /* 0x000000ff00d27202 */ /* 0x000fc40000000f00 */
[----:B------:R-:W-:Y:S02]  /*e150*/  MOV R69, 0xffffffff ;  /* 0xffffffff00457802 */ /* 0x000fe40000000f00 */
[----:B------:R-:W-:Y:S02]  /*e160*/  MOV R64, 0xe180 ;  /* 0x0000e18000407802 */ /* 0x000fe40000000f00 */
[----:B------:R-:W-:Y:S05]  /*e170*/  CALL.REL.NOINC `($__internal_110_$__cuda_sm70_shflsync_up) ;  /* 0x000019c000007944 */ /* 0x000fea0003c00000 */
[----:B0-----:R-:W-:Y:S01]  /*e180*/  HFMA2.MMA R209, -RZ, RZ, 0, 1.1920928955078125e-07 ;  /* 0x00000002ffd17435 */ /* 0x001fe200000001ff */
[----:B-1----:R-:W-:Y:S02]  /*e190*/  MOV R211, R69 ;  /* 0x0000004500d37202 */ /* 0x002fe40000000f00 */
[----:B------:R-:W-:Y:S02]  /*e1a0*/  MOV R212, R68 ;  /* 0x0000004400d47202 */ /* 0x000fe40000000f00 */
[----:B------:R-:W-:Y:S02]  /*e1b0*/  MOV R210, RZ ;  /* 0x000000ff00d27202 */ /* 0x000fe40000000f00 */
[----:B------:R-:W-:Y:S02]  /*e1c0*/  MOV R69, 0xffffffff ;  /* 0xffffffff00457802 */ /* 0x000fe40000000f00 */
[----:B------:R-:W-:-:S02]  /*e1d0*/  MOV R64, 0xe1f0 ;  /* 0x0000e1f000407802 */ /* 0x000fc40000000f00 */
[----:B------:R-:W-:Y:S05]  /*e1e0*/  CALL.REL.NOINC `($__internal_110_$__cuda_sm70_shflsync_up) ;  /* 0x0000195000007944 */ /* 0x000fea0003c00000 */
[----:B------:R-:W-:Y:S01]  /*e1f0*/  ISETP.GE.AND P0, PT, R97, 0x2, PT ;  /* 0x000000026100780c */ /* 0x000fe20003f06270 */
[----:B------:R-:W-:-:S02]  /*e200*/  FMUL.FTZ R64, R67, R214 ;  /* 0x000000d643407220 */ /* 0x000fc40000410000 */
[CC--:B-1----:R-:W-:Y:S02]  /*e210*/  FMUL.FTZ R65, R214.reuse, R69.reuse ;  /* 0x00000045d6417220 */ /* 0x0c2fe40000410000 */
[----:B0-----:R-:W-:Y:S02]  /*e220*/  FMUL.FTZ R209, R211, R214 ;  /* 0x000000d6d3d17220 */ /* 0x001fe40000410000 */
[C---:B------:R-:W-:Y:S02]  /*e230*/  FFMA.FTZ R210, R71.reuse, R66, R64 ;  /* 0x0000004247d27223 */ /* 0x040fe40000010040 */
[----:B------:R-:W-:Y:S02]  /*e240*/  FMUL.FTZ R64, R71, R214 ;  /* 0x000000d647407220 */ /* 0x000fe40000410000 */
[----:B------:R-:W-:Y:S01]  /*e250*/  FFMA.FTZ R65, R211, R66, -R65 ;  /* 0x00000042d3417223 */ /* 0x000fe20000010841 */
[----:B------:R-:W-:Y:S01]  /*e260*/  FSEL R214, R214, R210, !P0 ;  /* 0x000000d2d6d67208 */ /* 0x000fe20004000000 */
[----:B------:R-:W-:Y:S01]  /*e270*/  FFMA.FTZ R209, R66, R69, R209 ;  /* 0x0000004542d17223 */ /* 0x000fe200000100d1 */
[----:B------:R-:W-:Y:S01]  /*e280*/  MOV R210, RZ ;  /* 0x000000ff00d27202 */ /* 0x000fe20000000f00 */
        /* <DEDUP_REMOVED lines=8> */
[----:B------:R-:W-:Y:S02]  /*e310*/  MOV R64, 0xe330 ;  /* 0x0000e33000407802 */ /* 0x000fe40000000f00 */
[----:B------:R-:W-:Y:S05]  /*e320*/  CALL.REL.NOINC `($__internal_110_$__cuda_sm70_shflsync_up) ;  /* 0x0000181000007944 */ /* 0x000fea0003c00000 */
[----:B0-----:R-:W-:Y:S01]  /*e330*/  HFMA2.MMA R209, -RZ, RZ, 0, 2.384185791015625e-07 ;  /* 0x00000004ffd17435 */ /* 0x001fe200000001ff */
[----:B-1----:R-:W-:Y:S02]  /*e340*/  MOV R66, R69 ;  /* 0x0000004500427202 */ /* 0x002fe40000000f00 */
[----:B------:R-:W-:Y:S02]  /*e350*/  MOV R212, R214 ;  /* 0x000000d600d47202 */ /* 0x000fe40000000f00 */
[----:B------:R-:W-:Y:S02]  /*e360*/  MOV R210, RZ ;  /* 0x000000ff00d27202 */ /* 0x000fe40000000f00 */
[----:B------:R-:W-:-:S02]  /*e370*/  MOV R69, 0xffffffff ;  /* 0xffffffff00457802 */ /* 0x000fc40000000f00 */
[----:B------:R-:W-:Y:S02]  /*e380*/  MOV R64, 0xe3a0 ;  /* 0x0000e3a000407802 */ /* 0x000fe40000000f00 */
[----:B------:R-:W-:Y:S05]  /*e390*/  CALL.REL.NOINC `($__internal_110_$__cuda_sm70_shflsync_up) ;  /* 0x000017a000007944 */ /* 0x000fea0003c00000 */
[----:B0-----:R-:W-:Y:S01]  /*e3a0*/  HFMA2.MMA R209, -RZ, RZ, 0, 2.384185791015625e-07 ;  /* 0x00000004ffd17435 */ /* 0x001fe200000001ff */
[----:B-1----:R-:W-:Y:S02]  /*e3b0*/  MOV R67, R69 ;  /* 0x0000004500437202 */ /* 0x002fe40000000f00 */
[----:B------:R-:W-:Y:S02]  /*e3c0*/  MOV R212, R70 ;  /* 0x0000004600d47202 */ /* 0x000fe40000000f00 */
[----:B------:R-:W-:Y:S02]  /*e3d0*/  MOV R210, RZ ;  /* 0x000000ff00d27202 */ /* 0x000fe40000000f00 */
[----:B------:R-:W-:Y:S02]  /*e3e0*/  MOV R69, 0xffffffff ;  /* 0xffffffff00457802 */ /* 0x000fe40000000f00 */
[----:B------:R-:W-:Y:S02]  /*e3f0*/  MOV R64, 0xe410 ;  /* 0x0000e41000407802 */ /* 0x000fe40000000f00 */
[----:B------:R-:W-:Y:S05]  /*e400*/  CALL.REL.NOINC `($__internal_110_$__cuda_sm70_shflsync_up) ;  /* 0x0000173000007944 */ /* 0x000fea0003c00000 */
[----:B0-----:R-:W-:Y:S01]  /*e410*/  HFMA2.MMA R209, -RZ, RZ, 0, 2.384185791015625e-07 ;  /* 0x00000004ffd17435 */ /* 0x001fe200000001ff */
[----:B-1----:R-:W-:-:S02]  /*e420*/  MOV R68, R69 ;  /* 0x0000004500447202 */ /* 0x002fc40000000f00 */
[----:B------:R-:W-:Y:S02]  /*e430*/  MOV R212, R211 ;  /* 0x000000d300d47202 */ /* 0x000fe40000000f00 */
[----:B------:R-:W-:Y:S02]  /*e440*/  MOV R210, RZ ;  /* 0x000000ff00d27202 */ /* 0x000fe40000000f00 */
[----:B------:R-:W-:Y:S02]  /*e450*/  MOV R69, 0xffffffff ;  /* 0xffffffff00457802 */ /* 0x000fe40000000f00 */
[----:B------:R-:W-:Y:S02]  /*e460*/  MOV R64, 0xe480 ;  /* 0x0000e48000407802 */ /* 0x000fe40000000f00 */
[----:B------:R-:W-:Y:S05]  /*e470*/  CALL.REL.NOINC `($__internal_110_$__cuda_sm70_shflsync_up) ;  /* 0x000016c000007944 */ /* 0x000fea0003c00000 */
        /* <DEDUP_REMOVED lines=9> */
[----:B------:R-:W-:Y:S01]  /*e510*/  HFMA2.MMA R209, -RZ, RZ, 0, 4.76837158203125e-07 ;  /* 0x00000008ffd17435 */ /* 0x000fe200000001ff */
        /* <DEDUP_REMOVED lines=9> */
[----:B------:R-:W-:Y:S02]  /*e5b0*/  MOV R64, 0xe5d0 ;  /* 0x0000e5d000407802 */ /* 0x000fe40000000f00 */
[----:B------:R-:W-:Y:S05]  /*e5c0*/  CALL.REL.NOINC `($__internal_110_$__cuda_sm70_shflsync_up) ;  /* 0x0000157000007944 */ /* 0x000fea0003c00000 */
[----:B0-----:R-:W-:Y:S01]  /*e5d0*/  HFMA2.MMA R209, -RZ, RZ, 0, 4.76837158203125e-07 ;  /* 0x00000008ffd17435 */ /* 0x001fe200000001ff */
[----:B-1----:R-:W-:Y:S02]  /*e5e0*/  MOV R68, R69 ;  /* 0x0000004500447202 */ /* 0x002fe40000000f00 */
[----:B------:R-:W-:Y:S02]  /*e5f0*/  MOV R212, R214 ;  /* 0x000000d600d47202 */ /* 0x000fe40000000f00 */
[----:B------:R-:W-:-:S02]  /*e600*/  MOV R210, RZ ;  /* 0x000000ff00d27202 */ /* 0x000fc40000000f00 */
[----:B------:R-:W-:Y:S02]  /*e610*/  MOV R69, 0xffffffff ;  /* 0xffffffff00457802 */ /* 0x000fe40000000f00 */
[----:B------:R-:W-:Y:S02]  /*e620*/  MOV R64, 0xe640 ;  /* 0x0000e64000407802 */ /* 0x000fe40000000f00 */
[----:B------:R-:W-:Y:S05]  /*e630*/  CALL.REL.NOINC `($__internal_110_$__cuda_sm70_shflsync_up) ;  /* 0x0000150000007944 */ /* 0x000fea0003c00000 */
[----:B0-----:R-:W-:Y:S01]  /*e640*/  HFMA2.MMA R209, -RZ, RZ, 0, 4.76837158203125e-07 ;  /* 0x00000008ffd17435 */ /* 0x001fe200000001ff */
[----:B-1----:R-:W-:Y:S02]  /*e650*/  MOV R70, R69 ;  /* 0x0000004500467202 */ /* 0x002fe40000000f00 */
[----:B------:R-:W-:Y:S02]  /*e660*/  MOV R212, R67 ;  /* 0x0000004300d47202 */ /* 0x000fe40000000f00 */
[----:B------:R-:W-:Y:S02]  /*e670*/  MOV R210, RZ ;  /* 0x000000ff00d27202 */ /* 0x000fe40000000f00 */
[----:B------:R-:W-:Y:S02]  /*e680*/  MOV R69, 0xffffffff ;  /* 0xffffffff00457802 */ /* 0x000fe40000000f00 */
[----:B------:R-:W-:-:S02]  /*e690*/  MOV R64, 0xe6b0 ;  /* 0x0000e6b000407802 */ /* 0x000fc40000000f00 */
[----:B------:R-:W-:Y:S05]  /*e6a0*/  CALL.REL.NOINC `($__internal_110_$__cuda_sm70_shflsync_up) ;  /* 0x0000149000007944 */ /* 0x000fea0003c00000 */
[----:B0-----:R-:W-:Y:S01]  /*e6b0*/  HFMA2.MMA R209, -RZ, RZ, 0, 4.76837158203125e-07 ;  /* 0x00000008ffd17435 */ /* 0x001fe200000001ff */
        /* <DEDUP_REMOVED lines=8> */
[----:B01----:R-:W-:Y:S02]  /*e740*/  FMUL.FTZ R210, R214, R69 ;  /* 0x00000045d6d27220 */ /* 0x003fe40000410000 */
[----:B------:R-:W-:-:S02]  /*e750*/  FMUL.FTZ R212, R71, R214 ;  /* 0x000000d647d47220 */ /* 0x000fc40000410000 */
        /* <DEDUP_REMOVED lines=15> */
[----:B------:R-:W-:Y:S05]  /*e850*/  CALL.REL.NOINC `($__internal_110_$__cuda_sm70_shflsync_up) ;  /* 0x000012e000007944 */ /* 0x000fea0003c00000 */
[----:B0-----:R-:W-:Y:S01]  /*e860*/  HFMA2.MMA R209, -RZ, RZ, 0, 9.5367431640625e-07 ;  /* 0x00000010ffd17435 */ /* 0x001fe200000001ff */
[----:B-1----:R-:W-:Y:S02]  /*e870*/  MOV R214, R69 ;  /* 0x0000004500d67202 */ /* 0x002fe40000000f00 */
[----:B------:R-:W-:Y:S02]  /*e880*/  MOV R212, R211 ;  /* 0x000000d300d47202 */ /* 0x000fe40000000f00 */
[----:B------:R-:W-:Y:S02]  /*e890*/  MOV R210, RZ ;  /* 0x000000ff00d27202 */ /* 0x000fe40000000f00 */
[----:B------:R-:W-:-:S02]  /*e8a0*/  MOV R69, 0xffffffff ;  /* 0xffffffff00457802 */ /* 0x000fc40000000f00 */
[----:B------:R-:W-:Y:S02]  /*e8b0*/  MOV R64, 0xe8d0 ;  /* 0x0000e8d000407802 */ /* 0x000fe40000000f00 */
[----:B------:R-:W-:Y:S05]  /*e8c0*/  CALL.REL.NOINC `($__internal_110_$__cuda_sm70_shflsync_up) ;  /* 0x0000127000007944 */ /* 0x000fea0003c00000 */
[----:B0-----:R-:W-:Y:S01]  /*e8d0*/  HFMA2.MMA R209, -RZ, RZ, 0, 9.5367431640625e-07 ;  /* 0x00000010ffd17435 */ /* 0x001fe200000001ff */
[----:B-1----:R-:W-:Y:S02]  /*e8e0*/  MOV R68, R69 ;  /* 0x0000004500447202 */ /* 0x002fe40000000f00 */
[----:B------:R-:W-:Y:S02]  /*e8f0*/  MOV R212, R67 ;  /* 0x0000004300d47202 */ /* 0x000fe40000000f00 */
[----:B------:R-:W-:Y:S02]  /*e900*/  MOV R210, RZ ;  /* 0x000000ff00d27202 */ /* 0x000fe40000000f00 */
[----:B------:R-:W-:Y:S02]  /*e910*/  MOV R69, 0xffffffff ;  /* 0xffffffff00457802 */ /* 0x000fe40000000f00 */
[----:B------:R-:W-:Y:S02]  /*e920*/  MOV R64, 0xe940 ;  /* 0x0000e94000407802 */ /* 0x000fe40000000f00 */
[----:B------:R-:W-:Y:S05]  /*e930*/  CALL.REL.NOINC `($__internal_110_$__cuda_sm70_shflsync_up) ;  /* 0x0000120000007944 */ /* 0x000fea0003c00000 */
[----:B0-----:R-:W-:Y:S01]  /*e940*/  HFMA2.MMA R209, -RZ, RZ, 0, 9.5367431640625e-07 ;  /* 0x00000010ffd17435 */ /* 0x001fe200000001ff */
[----:B-1----:R-:W-:-:S02]  /*e950*/  MOV R226, R69 ;  /* 0x0000004500e27202 */ /* 0x002fc40000000f00 */
[----:B------:R-:W-:Y:S02]  /*e960*/  MOV R212, R66 ;  /* 0x0000004200d47202 */ /* 0x000fe40000000f00 */
[----:B------:R-:W-:Y:S02]  /*e970*/  MOV R210, RZ ;  /* 0x000000ff00d27202 */ /* 0x000fe40000000f00 */
[----:B------:R-:W-:Y:S02]  /*e980*/  MOV R69, 0xffffffff ;  /* 0xffffffff00457802 */ /* 0x000fe40000000f00 */
[----:B------:R-:W-:Y:S02]  /*e990*/  MOV R64, 0xe9b0 ;  /* 0x0000e9b000407802 */ /* 0x000fe40000000f00 */
[----:B------:R-:W-:Y:S05]  /*e9a0*/  CALL.REL.NOINC `($__internal_110_$__cuda_sm70_shflsync_up) ;  /* 0x0000119000007944 */ /* 0x000fea0003c00000 */
[----:B01----:R-:W-:Y:S05]  /*e9b0*/  BRA `(.L_x_4492) ;  /* 0xffff76a000007947 */ /* 0x003fea000383ffff */
.L_x_4389:
[----:B------:R-:W-:Y:S01]  /*e9c0*/  HFMA2.MMA R209, -RZ, RZ, 0, 5.9604644775390625e-08 ;  /* 0x00000001ffd17435 */ /* 0x000fe200000001ff */
[----:B------:R-:W-:Y:S02]  /*e9d0*/  MOV R210, RZ ;  /* 0x000000ff00d27202 */ /* 0x000fe40000000f00 */
[----:B------:R-:W-:Y:S02]  /*e9e0*/  MOV R69, 0xffffffff ;  /* 0xffffffff00457802 */ /* 0x000fe40000000f00 */
[----:B------:R-:W-:-:S02]  /*e9f0*/  MOV R64, 0xea10 ;  /* 0x0000ea1000407802 */ /* 0x000fc40000000f00 */
[----:B01---5:R-:W-:Y:S05]  /*ea00*/  CALL.REL.NOINC `($__internal_110_$__cuda_sm70_shflsync_up) ;  /* 0x0000113000007944 */ /* 0x023fea0003c00000 */
[----:B0-----:R-:W-:Y:S01]  /*ea10*/  HFMA2.MMA R209, -RZ, RZ, 0, 5.9604644775390625e-08 ;  /* 0x00000001ffd17435 */ /* 0x001fe200000001ff */
[----:B-1----:R-:W-:-:S02]  /*ea20*/  MOV R66, R69 ;  /* 0x0000004500427202 */ /* 0x002fc40000000f00 */
[----:B------:R-:W-:Y:S02]  /*ea30*/  MOV R212, R211 ;  /* 0x000000d300d47202 */ /* 0x000fe40000000f00 */
[----:B------:R-:W-:Y:S02]  /*ea40*/  MOV R210, RZ ;  /* 0x000000ff00d27202 */ /* 0x000fe40000000f00 */
[----:B------:R-:W-:Y:S02]  /*ea50*/  MOV R69, 0xffffffff ;  /* 0xffffffff00457802 */ /* 0x000fe40000000f00 */
[----:B------:R-:W-:Y:S02]  /*ea60*/  MOV R64, 0xea80 ;  /* 0x0000ea8000407802 */ /* 0x000fe40000000f00 */
[----:B------:R-:W-:Y:S05]  /*ea70*/  CALL.REL.NOINC `($__internal_110_$__cuda_sm70_shflsync_up) ;  /* 0x000010c000007944 */ /* 0x000fea0003c00000 */
[----:B0-----:R-:W-:Y:S01]  /*ea80*/  HFMA2.MMA R209, -RZ, RZ, 0, 5.9604644775390625e-08 ;  /* 0x00000001ffd17435 */ /* 0x001fe200000001ff */
[----:B-1----:R-:W-:Y:S02]  /*ea90*/  MOV R211, R69 ;  /* 0x0000004500d37202 */ /* 0x002fe40000000f00 */
[----:B------:R-:W-:Y:S02]  /*eaa0*/  MOV R212, R68 ;  /* 0x0000004400d47202 */ /* 0x000fe40000000f00 */
[----:B------:R-:W-:-:S02]  /*eab0*/  MOV R210, RZ ;  /* 0x000000ff00d27202 */ /* 0x000fc40000000f00 */
[----:B------:R-:W-:Y:S02]  /*eac0*/  MOV R69, 0xffffffff ;  /* 0xffffffff00457802 */ /* 0x000fe40000000f00 */
[----:B------:R-:W-:Y:S02]  /*ead0*/  MOV R64, 0xeaf0 ;  /* 0x0000eaf000407802 */ /* 0x000fe40000000f00 */
[----:B------:R-:W-:Y:S05]  /*eae0*/  CALL.REL.NOINC `($__internal_110_$__cuda_sm70_shflsync_up) ;  /* 0x0000105000007944 */ /* 0x000fea0003c00000 */
[----:B0-----:R-:W-:Y:S01]  /*eaf0*/  HFMA2.MMA R209, -RZ, RZ, 0, 5.9604644775390625e-08 ;  /* 0x00000001ffd17435 */ /* 0x001fe200000001ff */
[----:B-1----:R-:W-:Y:S02]  /*eb00*/  MOV R68, R69 ;  /* 0x0000004500447202 */ /* 0x002fe40000000f00 */
[----:B------:R-:W-:Y:S02]  /*eb10*/  MOV R212, R67 ;  /* 0x0000004300d47202 */ /* 0x000fe40000000f00 */
[----:B------:R-:W-:Y:S02]  /*eb20*/  MOV R210, RZ ;  /* 0x000000ff00d27202 */ /* 0x000fe40000000f00 */
[----:B------:R-:W-:Y:S02]  /*eb30*/  MOV R69, 0xffffffff ;  /* 0xffffffff00457802 */ /* 0x000fe40000000f00 */
[----:B------:R-:W-:-:S02]  /*eb40*/  MOV R64, 0xeb60 ;  /* 0x0000eb6000407802 */ /* 0x000fc40000000f00 */
[----:B------:R-:W-:Y:S05]  /*eb50*/  CALL.REL.NOINC `($__internal_110_$__cuda_sm70_shflsync_up) ;  /* 0x00000fe000007944 */ /* 0x000fea0003c00000 */
[----:B0-----:R-:W-:Y:S01]  /*eb60*/  MOV R212, R66 ;  /* 0x0000004200d47202 */ /* 0x001fe20000000f00 */
[----:B------:R-:W-:Y:S01]  /*eb70*/  HFMA2.MMA R66, -RZ, RZ, 0, 0 ;  /* 0x00000000ff427435 */ /* 0x000fe200000001ff */
[----:B------:R-:W-:-:S02]  /*eb80*/  MOV R64, R60 ;  /* 0x0000003c00407202 */ /* 0x000fc40000000f00 */
[----:B------:R-:W-:-:S03]  /*eb90*/  MOV R65, 0xebb0 ;  /* 0x0000ebb000417802 */ /* 0x000fc60000000f00 */
[----:B-1----:R-:W-:Y:S05]  /*eba0*/  CALL.REL.NOINC `($__internal_109_$__cuda_sm70_shflsync_idx_p) ;  /* 0x00000f0000007944 */ /* 0x002fea0003c00000 */
[----:B-1----:R-:W-:Y:S01]  /*ebb0*/  MOV R60, R66 ;  /* 0x00000042003c7202 */ /* 0x002fe20000000f00 */
[----:B------:R-:W-:Y:S01]  /*ebc0*/  HFMA2.MMA R66, -RZ, RZ, 0, 0 ;  /* 0x00000000ff427435 */ /* 0x000fe200000001ff */
[----:B------:R-:W-:Y:S02]  /*ebd0*/  MOV R64, R61 ;  /* 0x0000003d00407202 */ /* 0x000fe40000000f00 */
[----:B------:R-:W-:-:S03]  /*ebe0*/  MOV R65, 0xec00 ;  /* 0x0000ec0000417802 */ /* 0x000fc60000000f00 */
[----:B0-----:R-:W-:Y:S05]  /*ebf0*/  CALL.REL.NOINC `($__internal_109_$__cuda_sm70_shflsync_idx_p) ;  /* 0x00000eb000007944 */ /* 0x001fea0003c00000 */
[----:B-1----:R-:W-:Y:S01]  /*ec00*/  MOV R61, R66 ;  /* 0x00000042003d7202 */ /* 0x002fe20000000f00 */
[----:B------:R-:W-:Y:S01]  /*ec10*/  HFMA2.MMA R66, -RZ, RZ, 0, 0 ;  /* 0x00000000ff427435 */ /* 0x000fe200000001ff */
[----:B------:R-:W-:Y:S02]  /*ec20*/  MOV R64, R62 ;  /* 0x0000003e00407202 */ /* 0x000fe40000000f00 */
[----:B------:R-:W-:-:S03]  /*ec30*/  MOV R65, 0xec50 ;  /* 0x0000ec5000417802 */ /* 0x000fc60000000f00 */
[----:B0-----:R-:W-:Y:S05]  /*ec40*/  CALL.REL.NOINC `($__internal_109_$__cuda_sm70_shflsync_idx_p) ;  /* 0x00000e6000007944 */ /* 0x001fea0003c00000 */
[----:B-1----:R-:W-:Y:S01]  /*ec50*/  MOV R62, R66 ;  /* 0x00000042003e7202 */ /* 0x002fe20000000f00 */
[----:B------:R-:W-:Y:S01]  /*ec60*/  HFMA2.MMA R66, -RZ, RZ, 0, 0 ;  /* 0x00000000ff427435 */ /* 0x000fe200000001ff */
[----:B------:R-:W-:-:S02]  /*ec70*/  MOV R64, R63 ;  /* 0x0000003f00407202 */ /* 0x000fc40000000f00 */
[----:B------:R-:W-:-:S03]  /*ec80*/  MOV R65, 0xeca0 ;  /* 0x0000eca000417802 */ /* 0x000fc60000000f00 */
[----:B0-----:R-:W-:Y:S05]  /*ec90*/  CALL.REL.NOINC `($__internal_109_$__cuda_sm70_shflsync_idx_p) ;  /* 0x00000e1000007944 */ /* 0x001fea0003c00000 */
[----:B-1----:R-:W-:Y:S01]  /*eca0*/  MOV R63, R66 ;  /* 0x00000042003f7202 */ /* 0x002fe20000000f00 */
[----:B0-----:R-:W-:Y:S05]  /*ecb0*/  BRA `(.L_x_4493) ;  /* 0xffff766000007947 */ /* 0x001fea000383ffff */
.L_x_4392:
[----:B------:R-:W-:Y:S01]  /*ecc0*/  HFMA2.MMA R66, -RZ, RZ, 0, 5.9604644775390625e-08 ;  /* 0x00000001ff427435 */ /* 0x000fe200000001ff */
[----:B------:R-:W-:Y:S02]  /*ecd0*/  MOV R243, R71 ;  /* 0x0000004700f37202 */ /* 0x000fe40000000f00 */
[----:B------:R-:W-:Y:S02]  /*ece0*/  MOV R242, 0x1f ;  /* 0x0000001f00f27802 */ /* 0x000fe40000000f00 */
[----:B------:R-:W-:Y:S02]  /*ecf0*/  MOV R65, 0xffffffff ;  /* 0xffffffff00417802 */ /* 0x000fe40000000f00 */
[----:B------:R-:W-:Y:S02]  /*ed00*/  MOV R64, 0xed20 ;  /* 0x0000ed2000407802 */ /* 0x000fe40000000f00 */
[----:B------:R-:W-:Y:S05]  /*ed10*/  CALL.REL.NOINC `($__internal_108_$__cuda_sm70_shflsync_down) ;  /* 0x00000d5000007944 */ /* 0x000fea0003c00000 */
[----:B-1----:R-:W-:Y:S01]  /*ed20*/  MOV R70, R66 ;  /* 0x0000004200467202 */ /* 0x002fe20000000f00 */
[----:B------:R-:W-:Y:S05]  /*ed30*/  BRA `(.L_x_4494) ;  /* 0xffff88c000007947 */ /* 0x000fea000383ffff */
.L_x_4393:
[----:B------:R-:W-:Y:S01]  /*ed40*/  HFMA2.MMA R66, -RZ, RZ, 0, 5.9604644775390625e-08 ;  /* 0x00000001ff427435 */ /* 0x000fe200000001ff */
[----:B------:R-:W-:-:S02]  /*ed50*/  MOV R243, R69 ;  /* 0x0000004500f37202 */ /* 0x000fc40000000f00 */
[----:B------:R-:W-:Y:S02]  /*ed60*/  MOV R242, 0x1f ;  /* 0x0000001f00f27802 */ /* 0x000fe40000000f00 */
[----:B------:R-:W-:Y:S02]  /*ed70*/  MOV R65, 0xffffffff ;  /* 0xffffffff00417802 */ /* 0x000fe40000000f00 */
[----:B------:R-:W-:Y:S02]  /*ed80*/  MOV R64, 0xeda0 ;  /* 0x0000eda000407802 */ /* 0x000fe40000000f00 */
[----:B01----:R-:W-:Y:S05]  /*ed90*/  CALL.REL.NOINC `($__internal_108_$__cuda_sm70_shflsync_down) ;  /* 0x00000cd000007944 */ /* 0x003fea0003c00000 */
[----:B-1----:R-:W-:Y:S01]  /*eda0*/  MOV R69, R66 ;  /* 0x0000004200457202 */ /* 0x002fe20000000f00 */
[----:B------:R-:W-:Y:S01]  /*edb0*/  HFMA2.MMA R66, -RZ, RZ, 0, 5.9604644775390625e-08 ;  /* 0x00000001ff427435 */ /* 0x000fe200000001ff */
[----:B------:R-:W-:Y:S02]  /*edc0*/  MOV R243, R68 ;  /* 0x0000004400f37202 */ /* 0x000fe40000000f00 */
[----:B------:R-:W-:Y:S02]  /*edd0*/  MOV R242, 0x1f ;  /* 0x0000001f00f27802 */ /* 0x000fe40000000f00 */
[----:B------:R-:W-:-:S02]  /*ede0*/  MOV R65, 0xffffffff ;  /* 0xffffffff00417802 */ /* 0x000fc40000000f00 */
[----:B------:R-:W-:Y:S02]  /*edf0*/  MOV R64, 0xee10 ;  /* 0x0000ee1000407802 */ /* 0x000fe40000000f00 */
[----:B------:R-:W-:Y:S05]  /*ee00*/  CALL.REL.NOINC `($__internal_108_$__cuda_sm70_shflsync_down) ;  /* 0x00000c6000007944 */ /* 0x000fea0003c00000 */
[----:B-1----:R-:W-:Y:S01]  /*ee10*/  MOV R236, R66 ;  /* 0x0000004200ec7202 */ /* 0x002fe20000000f00 */
[----:B------:R-:W-:Y:S01]  /*ee20*/  HFMA2.MMA R66, -RZ, RZ, 0, 5.9604644775390625e-08 ;  /* 0x00000001ff427435 */ /* 0x000fe200000001ff */
[----:B------:R-:W-:Y:S02]  /*ee30*/  MOV R243, R67 ;  /* 0x0000004300f37202 */ /* 0x000fe40000000f00 */
[----:B------:R-:W-:Y:S02]  /*ee40*/  MOV R242, 0x1f ;  /* 0x0000001f00f27802 */ /* 0x000fe40000000f00 */
[----:B------:R-:W-:Y:S02]  /*ee50*/  MOV R65, 0xffffffff ;  /* 0xffffffff00417802 */ /* 0x000fe40000000f00 */
[----:B------:R-:W-:Y:S02]  /*ee60*/  MOV R64, 0xee80 ;  /* 0x0000ee8000407802 */ /* 0x000fe40000000f00 */
[----:B------:R-:W-:Y:S05]  /*ee70*/  CALL.REL.NOINC `($__internal_108_$__cuda_sm70_shflsync_down) ;  /* 0x00000bf000007944 */ /* 0x000fea0003c00000 */
[----:B-1----:R-:W-:Y:S05]  /*ee80*/  BRA `(.L_x_4495) ;  /* 0xffff87b000007947 */ /* 0x002fea000383ffff */
.L_x_4396:
[----:B0-----:R-:W-:Y:S01]  /*ee90*/  HFMA2.MMA R66, -RZ, RZ, 0, 1.1920928955078125e-07 ;  /* 0x00000002ff427435 */ /* 0x001fe200000001ff */
[----:B------:R-:W-:Y:S02]  /*eea0*/  MOV R243, R71 ;  /* 0x0000004700f37202 */ /* 0x000fe40000000f00 */
[----:B------:R-:W-:-:S02]  /*eeb0*/  MOV R242, 0x1f ;  /* 0x0000001f00f27802 */ /* 0x000fc40000000f00 */
[----:B------:R-:W-:Y:S02]  /*eec0*/  MOV R65, 0xffffffff ;  /* 0xffffffff00417802 */ /* 0x000fe40000000f00 */
[----:B------:R-:W-:Y:S02]  /*eed0*/  MOV R64, 0xeef0 ;  /* 0x0000eef000407802 */ /* 0x000fe40000000f00 */
[----:B-1234-:R-:W-:Y:S05]  /*eee0*/  CALL.REL.NOINC `($__internal_108_$__cuda_sm70_shflsync_down) ;  /* 0x00000b8000007944 */ /* 0x01efea0003c00000 */
[----:B-1----:R-:W-:Y:S01]  /*eef0*/  MOV R69, R66 ;  /* 0x0000004200457202 */ /* 0x002fe20000000f00 */
[----:B------:R-:W-:Y:S01]  /*ef00*/  HFMA2.MMA R66, -RZ, RZ, 0, 1.1920928955078125e-07 ;  /* 0x00000002ff427435 */ /* 0x000fe200000001ff */
[----:B------:R-:W-:Y:S02]  /*ef10*/  MOV R243, R241 ;  /* 0x000000f100f37202 */ /* 0x000fe40000000f00 */
[----:B------:R-:W-:Y:S02]  /*ef20*/  MOV R242, 0x1f ;  /* 0x0000001f00f27802 */ /* 0x000fe40000000f00 */
[----:B------:R-:W-:Y:S02]  /*ef30*/  MOV R65, 0xffffffff ;  /* 0xffffffff00417802 */ /* 0x000fe40000000f00 */
[----:B------:R-:W-:-:S02]  /*ef40*/  MOV R64, 0xef60 ;  /* 0x0000ef6000407802 */ /* 0x000fc40000000f00 */
[----:B------:R-:W-:Y:S05]  /*ef50*/  CALL.REL.NOINC `($__internal_108_$__cuda_sm70_shflsync_down) ;  /* 0x00000b1000007944 */ /* 0x000fea0003c00000 */
[----:B-1----:R-:W-:Y:S01]  /*ef60*/  MOV R70, R66 ;  /* 0x0000004200467202 */ /* 0x002fe20000000f00 */
[----:B------:R-:W-:Y:S01]  /*ef70*/  HFMA2.MMA R66, -RZ, RZ, 0, 1.1920928955078125e-07 ;  /* 0x00000002ff427435 */ /* 0x000fe200000001ff */
[----:B------:R-:W-:-:S02]  /*ef80*/  MOV R243, R68 ;  /* 0x0000004400f37202 */ /* 0x000fc40000000f00 */
[----:B------:R-:W-:Y:S02]  /*ef90*/  MOV R242, 0x1f ;  /* 0x0000001f00f27802 */ /* 0x000fe40000000f00 */
[----:B------:R-:W-:Y:S02]  /*efa0*/  MOV R65, 0xffffffff ;  /* 0xffffffff00417802 */ /* 0x000fe40000000f00 */
[----:B------:R-:W-:Y:S02]  /*efb0*/  MOV R64, 0xefd0 ;  /* 0x0000efd000407802 */ /* 0x000fe40000000f00 */
[----:B------:R-:W-:Y:S05]  /*efc0*/  CALL.REL.NOINC `($__internal_108_$__cuda_sm70_shflsync_down) ;  /* 0x00000aa000007944 */ /* 0x000fea0003c00000 */
[----:B-1----:R-:W-:Y:S01]  /*efd0*/  MOV R236, R66 ;  /* 0x0000004200ec7202 */ /* 0x002fe20000000f00 */
[----:B------:R-:W-:Y:S01]  /*efe0*/  HFMA2.MMA R66, -RZ, RZ, 0, 1.1920928955078125e-07 ;  /* 0x00000002ff427435 */ /* 0x000fe200000001ff */
[----:B------:R-:W-:Y:S02]  /*eff0*/  MOV R243, R67 ;  /* 0x0000004300f37202 */ /* 0x000fe40000000f00 */
[----:B------:R-:W-:Y:S02]  /*f000*/  MOV R242, 0x1f ;  /* 0x0000001f00f27802 */ /* 0x000fe40000000f00 */
[----:B------:R-:W-:-:S02]  /*f010*/  MOV R65, 0xffffffff ;  /* 0xffffffff00417802 */ /* 0x000fc40000000f00 */
[----:B------:R-:W-:Y:S02]  /*f020*/  MOV R64, 0xf040 ;  /* 0x0000f04000407802 */ /* 0x000fe40000000f00 */
[----:B------:R-:W-:Y:S05]  /*f030*/  CALL.REL.NOINC `($__internal_108_$__cuda_sm70_shflsync_down) ;  /* 0x00000a3000007944 */ /* 0x000fea0003c00000 */
[----:B-1----:R-:W-:Y:S05]  /*f040*/  BRA `(.L_x_4496) ;  /* 0xffff873000007947 */ /* 0x002fea000383ffff */
.L_x_4399:
[----:B0-----:R-:W-:Y:S01]  /*f050*/  HFMA2.MMA R66, -RZ, RZ, 0, 2.384185791015625e-07 ;  /* 0x00000004ff427435 */ /* 0x001fe200000001ff */
[----:B------:R-:W-:Y:S02]  /*f060*/  MOV R243, R71 ;  /* 0x0000004700f37202 */ /* 0x000fe40000000f00 */
[----:B------:R-:W-:Y:S02]  /*f070*/  MOV R242, 0x1f ;  /* 0x0000001f00f27802 */ /* 0x000fe40000000f00 */
[----:B------:R-:W-:Y:S02]  /*f080*/  MOV R65, 0xffffffff ;  /* 0xffffffff00417802 */ /* 0x000fe40000000f00 */
[----:B------:R-:W-:Y:S02]  /*f090*/  MOV R64, 0xf0b0 ;  /* 0x0000f0b000407802 */ /* 0x000fe40000000f00 */
[----:B-1234-:R-:W-:Y:S05]  /*f0a0*/  CALL.REL.NOINC `($__internal_108_$__cuda_sm70_shflsync_down) ;  /* 0x000009c000007944 */ /* 0x01efea0003c00000 */
[----:B-1----:R-:W-:Y:S01]  /*f0b0*/  MOV R69, R66 ;  /* 0x0000004200457202 */ /* 0x002fe20000000f00 */
[----:B------:R-:W-:Y:S05]  /*f0c0*/  BRA `(.L_x_4497) ;  /* 0xffff87c000007947 */ /* 0x000fea000383ffff */
.L_x_4400:
[----:B0-----:R-:W-:Y:S01]  /*f0d0*/  HFMA2.MMA R66, -RZ, RZ, 0, 2.384185791015625e-07 ;  /* 0x00000004ff427435 */ /* 0x001fe200000001ff */
[----:B------:R-:W-:Y:S02]  /*f0e0*/  MOV R243, R241 ;  /* 0x000000f100f37202 */ /* 0x000fe40000000f00 */
[----:B------:R-:W-:-:S02]  /*f0f0*/  MOV R242, 0x1f ;  /* 0x0000001f00f27802 */ /* 0x000fc40000000f00 */
[----:B------:R-:W-:Y:S02]  /*f100*/  MOV R65, 0xffffffff ;  /* 0xffffffff00417802 */ /* 0x000fe40000000f00 */
[----:B------:R-:W-:Y:S02]  /*f110*/  MOV R64, 0xf130 ;  /* 0x0000f13000407802 */ /* 0x000fe40000000f00 */
[----:B-1234-:R-:W-:Y:S05]  /*f120*/  CALL.REL.NOINC `($__internal_108_$__cuda_sm70_shflsync_down) ;  /* 0x0000094000007944 */ /* 0x01efea0003c00000 */
[----:B-1----:R-:W-:Y:S01]  /*f130*/  MOV R70, R66 ;  /* 0x0000004200467202 */ /* 0x002fe20000000f00 */
[----:B------:R-:W-:Y:S01]  /*f140*/  HFMA2.MMA R66, -RZ, RZ, 0, 2.384185791015625e-07 ;  /* 0x00000004ff427435 */ /* 0x000fe200000001ff */
[----:B------:R-:W-:Y:S02]  /*f150*/  MOV R243, R68 ;  /* 0x0000004400f37202 */ /* 0x000fe40000000f00 */
[----:B------:R-:W-:Y:S02]  /*f160*/  MOV R242, 0x1f ;  /* 0x0000001f00f27802 */ /* 0x000fe40000000f00 */
[----:B------:R-:W-:Y:S02]  /*f170*/  MOV R65, 0xffffffff ;  /* 0xffffffff00417802 */ /* 0x000fe40000000f00 */
[----:B------:R-:W-:-:S02]  /*f180*/  MOV R64, 0xf1a0 ;  /* 0x0000f1a000407802 */ /* 0x000fc40000000f00 */
[----:B------:R-:W-:Y:S05]  /*f190*/  CALL.REL.NOINC `($__internal_108_$__cuda_sm70_shflsync_down) ;  /* 0x000008d000007944 */ /* 0x000fea0003c00000 */
[----:B-1----:R-:W-:Y:S01]  /*f1a0*/  MOV R236, R66 ;  /* 0x0000004200ec7202 */ /* 0x002fe20000000f00 */
[----:B------:R-:W-:Y:S01]  /*f1b0*/  HFMA2.MMA R66, -RZ, RZ, 0, 2.384185791015625e-07 ;  /* 0x00000004ff427435 */ /* 0x000fe200000001ff */
[----:B------:R-:W-:-:S02]  /*f1c0*/  MOV R243, R67 ;  /* 0x0000004300f37202 */ /* 0x000fc40000000f00 */
[----:B------:R-:W-:Y:S02]  /*f1d0*/  MOV R242, 0x1f ;  /* 0x0000001f00f27802 */ /* 0x000fe40000000f00 */
[----:B------:R-:W-:Y:S02]  /*f1e0*/  MOV R65, 0xffffffff ;  /* 0xffffffff00417802 */ /* 0x000fe40000000f00 */
[----:B------:R-:W-:Y:S02]  /*f1f0*/  MOV R64, 0xf210 ;  /* 0x0000f21000407802 */ /* 0x000fe40000000f00 */
[----:B------:R-:W-:Y:S05]  /*f200*/  CALL.REL.NOINC `($__internal_108_$__cuda_sm70_shflsync_down) ;  /* 0x0000086000007944 */ /* 0x000fea0003c00000 */
[----:B-1----:R-:W-:Y:S05]  /*f210*/  BRA `(.L_x_4498) ;  /* 0xffff86b000007947 */ /* 0x002fea000383ffff */
.L_x_4403:
[----:B0-----:R-:W-:Y:S01]  /*f220*/  HFMA2.MMA R66, -RZ, RZ, 0, 4.76837158203125e-07 ;  /* 0x00000008ff427435 */ /* 0x001fe200000001ff */
[----:B------:R-:W-:Y:S02]  /*f230*/  MOV R243, R71 ;  /* 0x0000004700f37202 */ /* 0x000fe40000000f00 */
[----:B------:R-:W-:Y:S02]  /*f240*/  MOV R242, 0x1f ;  /* 0x0000001f00f27802 */ /* 0x000fe40000000f00 */
[----:B------:R-:W-:Y:S02]  /*f250*/  MOV R65, 0xffffffff ;  /* 0xffffffff00417802 */ /* 0x000fe40000000f00 */
[----:B------:R-:W-:-:S02]  /*f260*/  MOV R64, 0xf280 ;  /* 0x0000f28000407802 */ /* 0x000fc40000000f00 */
[----:B-1234-:R-:W-:Y:S05]  /*f270*/  CALL.REL.NOINC `($__internal_108_$__cuda_sm70_shflsync_down) ;  /* 0x000007f000007944 */ /* 0x01efea0003c00000 */
[----:B-1----:R-:W-:Y:S01]  /*f280*/  MOV R69, R66 ;  /* 0x0000004200457202 */ /* 0x002fe20000000f00 */
[----:B------:R-:W-:Y:S01]  /*f290*/  HFMA2.MMA R66, -RZ, RZ, 0, 4.76837158203125e-07 ;  /* 0x00000008ff427435 */ /* 0x000fe200000001ff */
[----:B------:R-:W-:-:S02]  /*f2a0*/  MOV R243, R241 ;  /* 0x000000f100f37202 */ /* 0x000fc40000000f00 */
[----:B------:R-:W-:Y:S02]  /*f2b0*/  MOV R242, 0x1f ;  /* 0x0000001f00f27802 */ /* 0x000fe40000000f00 */
[----:B------:R-:W-:Y:S02]  /*f2c0*/  MOV R65, 0xffffffff ;  /* 0xffffffff00417802 */ /* 0x000fe40000000f00 */
[----:B------:R-:W-:Y:S02]  /*f2d0*/  MOV R64, 0xf2f0 ;  /* 0x0000f2f000407802 */ /* 0x000fe40000000f00 */
[----:B------:R-:W-:Y:S05]  /*f2e0*/  CALL.REL.NOINC `($__internal_108_$__cuda_sm70_shflsync_down) ;  /* 0x0000078000007944 */ /* 0x000fea0003c00000 */
[----:B-1----:R-:W-:Y:S01]  /*f2f0*/  MOV R70, R66 ;  /* 0x0000004200467202 */ /* 0x002fe20000000f00 */
[----:B------:R-:W-:Y:S01]  /*f300*/  HFMA2.MMA R66, -RZ, RZ, 0, 4.76837158203125e-07 ;  /* 0x00000008ff427435 */ /* 0x000fe200000001ff */
[----:B------:R-:W-:Y:S02]  /*f310*/  MOV R243, R68 ;  /* 0x0000004400f37202 */ /* 0x000fe40000000f00 */
[----:B------:R-:W-:Y:S02]  /*f320*/  MOV R242, 0x1f ;  /* 0x0000001f00f27802 */ /* 0x000fe40000000f00 */
[----:B------:R-:W-:-:S02]  /*f330*/  MOV R65, 0xffffffff ;  /* 0xffffffff00417802 */ /* 0x000fc40000000f00 */
[----:B------:R-:W-:Y:S02]  /*f340*/  MOV R64, 0xf360 ;  /* 0x0000f36000407802 */ /* 0x000fe40000000f00 */
[----:B------:R-:W-:Y:S05]  /*f350*/  CALL.REL.NOINC `($__internal_108_$__cuda_sm70_shflsync_down) ;  /* 0x0000071000007944 */ /* 0x000fea0003c00000 */
[----:B-1----:R-:W-:Y:S01]  /*f360*/  MOV R236, R66 ;  /* 0x0000004200ec7202 */ /* 0x002fe20000000f00 */
[----:B------:R-:W-:Y:S01]  /*f370*/  HFMA2.MMA R66, -RZ, RZ, 0, 4.76837158203125e-07 ;  /* 0x00000008ff427435 */ /* 0x000fe200000001ff */
[----:B------:R-:W-:Y:S02]  /*f380*/  MOV R243, R67 ;  /* 0x0000004300f37202 */ /* 0x000fe40000000f00 */
[----:B------:R-:W-:Y:S02]  /*f390*/  MOV R242, 0x1f ;  /* 0x0000001f00f27802 */ /* 0x000fe40000000f00 */
[----:B------:R-:W-:Y:S02]  /*f3a0*/  MOV R65, 0xffffffff ;  /* 0xffffffff00417802 */ /* 0x000fe40000000f00 */
[----:B------:R-:W-:Y:S02]  /*f3b0*/  MOV R64, 0xf3d0 ;  /* 0x0000f3d000407802 */ /* 0x000fe40000000f00 */
[----:B------:R-:W-:Y:S05]  /*f3c0*/  CALL.REL.NOINC `($__internal_108_$__cuda_sm70_shflsync_down) ;  /* 0x000006a000007944 */ /* 0x000fea0003c00000 */
[----:B-1----:R-:W-:Y:S05]  /*f3d0*/  BRA `(.L_x_4499) ;  /* 0xffff863000007947 */ /* 0x002fea000383ffff */
.L_x_4406:
[----:B0-----:R-:W-:Y:S01]  /*f3e0*/  HFMA2.MMA R66, -RZ, RZ, 0, 9.5367431640625e-07 ;  /* 0x00000010ff427435 */ /* 0x001fe200000001ff */
[----:B------:R-:W-:Y:S02]  /*f3f0*/  MOV R243, R71 ;  /* 0x0000004700f37202 */ /* 0x000fe40000000f00 */
[----:B------:R-:W-:-:S02]  /*f400*/  MOV R242, 0x1f ;  /* 0x0000001f00f27802 */ /* 0x000fc40000000f00 */
[----:B------:R-:W-:Y:S02]  /*f410*/  MOV R65, 0xffffffff ;  /* 0xffffffff00417802 */ /* 0x000fe40000000f00 */
[----:B------:R-:W-:Y:S02]  /*f420*/  MOV R64, 0xf440 ;  /* 0x0000f44000407802 */ /* 0x000fe40000000f00 */
[----:B-1234-:R-:W-:Y:S05]  /*f430*/  CALL.REL.NOINC `($__internal_108_$__cuda_sm70_shflsync_down) ;  /* 0x0000063000007944 */ /* 0x01efea0003c00000 */
[----:B-1----:R-:W-:Y:S01]  /*f440*/  MOV R69, R66 ;  /* 0x0000004200457202 */ /* 0x002fe20000000f00 */
[----:B------:R-:W-:Y:S05]  /*f450*/  BRA `(.L_x_4500) ;  /* 0xffff86c000007947 */ /* 0x000fea000383ffff */
.L_x_4407:
[----:B0-----:R-:W-:Y:S01]  /*f460*/  HFMA2.MMA R66, -RZ, RZ, 0, 9.5367431640625e-07 ;  /* 0x00000010ff427435 */ /* 0x001fe200000001ff */
[----:B------:R-:W-:Y:S02]  /*f470*/  MOV R243, R241 ;  /* 0x000000f100f37202 */ /* 0x000fe40000000f00 */
[----:B------:R-:W-:Y:S02]  /*f480*/  MOV R242, 0x1f ;  /* 0x0000001f00f27802 */ /* 0x000fe40000000f00 */
[----:B------:R-:W-:Y:S02]  /*f490*/  MOV R65, 0xffffffff ;  /* 0xffffffff00417802 */ /* 0x000fe40000000f00 */
[----:B------:R-:W-:-:S02]  /*f4a0*/  MOV R64, 0xf4c0 ;  /* 0x0000f4c000407802 */ /* 0x000fc40000000f00 */
[----:B-1234-:R-:W-:Y:S05]  /*f4b0*/  CALL.REL.NOINC `($__internal_108_$__cuda_sm70_shflsync_down) ;  /* 0x000005b000007944 */ /* 0x01efea0003c00000 */
[----:B-1----:R-:W-:Y:S01]  /*f4c0*/  MOV R70, R66 ;  /* 0x0000004200467202 */ /* 0x002fe20000000f00 */
[----:B------:R-:W-:Y:S01]  /*f4d0*/  HFMA2.MMA R66, -RZ, RZ, 0, 9.5367431640625e-07 ;  /* 0x00000010ff427435 */ /* 0x000fe200000001ff */
[----:B------:R-:W-:-:S02]  /*f4e0*/  MOV R243, R68 ;  /* 0x0000004400f37202 */ /* 0x000fc40000000f00 */
[----:B------:R-:W-:Y:S02]  /*f4f0*/  MOV R242, 0x1f ;  /* 0x0000001f00f27802 */ /* 0x000fe40000000f00 */
[----:B------:R-:W-:Y:S02]  /*f500*/  MOV R65, 0xffffffff ;  /* 0xffffffff00417802 */ /* 0x000fe40000000f00 */
[----:B------:R-:W-:Y:S02]  /*f510*/  MOV R64, 0xf530 ;  /* 0x0000f53000407802 */ /* 0x000fe40000000f00 */
[----:B------:R-:W-:Y:S05]  /*f520*/  CALL.REL.NOINC `($__internal_108_$__cuda_sm70_shflsync_down) ;  /* 0x0000054000007944 */ /* 0x000fea0003c00000 */
[----:B-1----:R-:W-:Y:S01]  /*f530*/  MOV R236, R66 ;  /* 0x0000004200ec7202 */ /* 0x002fe20000000f00 */
[----:B------:R-:W-:Y:S01]  /*f540*/  HFMA2.MMA R66, -RZ, RZ, 0, 9.5367431640625e-07 ;  /* 0x00000010ff427435 */ /* 0x000fe200000001ff */
[----:B------:R-:W-:Y:S02]  /*f550*/  MOV R243, R67 ;  /* 0x0000004300f37202 */ /* 0x000fe40000000f00 */
[----:B------:R-:W-:Y:S02]  /*f560*/  MOV R242, 0x1f ;  /* 0x0000001f00f27802 */ /* 0x000fe40000000f00 */
[----:B------:R-:W-:-:S02]  /*f570*/  MOV R65, 0xffffffff ;  /* 0xffffffff00417802 */ /* 0x000fc40000000f00 */
[----:B------:R-:W-:Y:S02]  /*f580*/  MOV R64, 0xf5a0 ;  /* 0x0000f5a000407802 */ /* 0x000fe40000000f00 */
[----:B------:R-:W-:Y:S05]  /*f590*/  CALL.REL.NOINC `($__internal_108_$__cuda_sm70_shflsync_down) ;  /* 0x000004d000007944 */ /* 0x000fea0003c00000 */
[----:B-1----:R-:W-:Y:S05]  /*f5a0*/  BRA `(.L_x_4501) ;  /* 0xffff85b000007947 */ /* 0x002fea000383ffff */
.L_x_4410:
[----:B0-----:R-:W-:Y:S01]  /*f5b0*/  HFMA2.MMA R66, -RZ, RZ, 0, 0 ;  /* 0x00000000ff427435 */ /* 0x001fe200000001ff */
[----:B------:R-:W-:Y:S02]  /*f5c0*/  MOV R64, R71 ;  /* 0x0000004700407202 */ /* 0x000fe40000000f00 */
[----:B------:R-:W-:-:S03]  /*f5d0*/  MOV R65, 0xf5f0 ;  /* 0x0000f5f000417802 */ /* 0x000fc60000000f00 */
[----:B-1234-:R-:W-:Y:S05]  /*f5e0*/  CALL.REL.NOINC `($__internal_109_$__cuda_sm70_shflsync_idx_p) ;  /* 0x000004c000007944 */ /* 0x01efea0003c00000 */
        /* <DEDUP_REMOVED lines=16> */
[----:B------:R-:W-:Y:S01]  /*f6f0*/  HFMA2.MMA R66, -RZ, RZ, 0, 5.9604644775390625e-08 ;  /* 0x00000001ff427435 */ /* 0x000fe200000001ff */
[----:B------:R-:W-:Y:S02]  /*f700*/  MOV R243, R71 ;  /* 0x0000004700f37202 */ /* 0x000fe40000000f00 */
[----:B------:R-:W-:Y:S02]  /*f710*/  MOV R242, 0x1f ;  /* 0x0000001f00f27802 */ /* 0x000fe40000000f00 */
[----:B------:R-:W-:Y:S02]  /*f720*/  MOV R65, 0xffffffff ;  /* 0xffffffff00417802 */ /* 0x000fe40000000f00 */
[----:B------:R-:W-:Y:S02]  /*f730*/  MOV R64, 0xf750 ;  /* 0x0000f75000407802 */ /* 0x000fe40000000f00 */
[----:B0-----:R-:W-:Y:S05]  /*f740*/  CALL.REL.NOINC `($__internal_108_$__cuda_sm70_shflsync_down) ;  /* 0x0000032000007944 */ /* 0x001fea0003c00000 */
[----:B-1----:R-:W-:Y:S01]  /*f750*/  MOV R71, R66 ;  /* 0x0000004200477202 */ /* 0x002fe20000000f00 */
[----:B------:R-:W-:Y:S01]  /*f760*/  HFMA2.MMA R66, -RZ, RZ, 0, 5.9604644775390625e-08 ;  /* 0x00000001ff427435 */ /* 0x000fe200000001ff */
[----:B------:R-:W-:-:S02]  /*f770*/  MOV R243, R241 ;  /* 0x000000f100f37202 */ /* 0x000fc40000000f00 */
[----:B------:R-:W-:Y:S02]  /*f780*/  MOV R242, 0x1f ;  /* 0x0000001f00f27802 */ /* 0x000fe40000000f00 */
[----:B------:R-:W-:Y:S02]  /*f790*/  MOV R65, 0xffffffff ;  /* 0xffffffff00417802 */ /* 0x000fe40000000f00 */
[----:B------:R-:W-:Y:S02]  /*f7a0*/  MOV R64, 0xf7c0 ;  /* 0x0000f7c000407802 */ /* 0x000fe40000000f00 */
[----:B------:R-:W-:Y:S05]  /*f7b0*/  CALL.REL.NOINC `($__internal_108_$__cuda_sm70_shflsync_down) ;  /* 0x000002b000007944 */ /* 0x000fea0003c00000 */
        /* <DEDUP_REMOVED lines=25> */
[----:B------:R-:W-:Y:S05]  /*f950*/  CALL.REL.NOINC `($__internal_109_$__cuda_sm70_shflsync_idx_p) ;  /* 0x0000015000007944 */ /* 0x000fea0003c00000 */
        /* <DEDUP_REMOVED lines=16> */
[----:B0-----:R-:W-:Y:S05]  /*fa60*/  BRA `(.L_x_4502) ;  /* 0xffff831000007947 */ /* 0x001fea000383ffff */
        .weak           $__internal_108_$__cuda_sm70_shflsync_down
        .type           $__internal_108_$__cuda_sm70_shflsync_down,@function
        .size           $__internal_108_$__cuda_sm70_shflsync_down,($__internal_109_$__cuda_sm70_shflsync_idx_p - $__internal_108_$__cuda_sm70_shflsync_down)
$__internal_108_$__cuda_sm70_shflsync_down:
[----:B------:R-:W-:Y:S04]  /*fa70*/  WARPSYNC R65 ;  /* 0x0000004100007348 */ /* 0x000fe80003800000 */
[----:B------:R0:W1:Y:S02]  /*fa80*/  SHFL.DOWN PT, R66, R243, R66, R242 ;  /* 0x08000042f3427389 */ /* 0x00006400000e00f2 */
[----:B0-----:R-:W-:-:S06]  /*fa90*/  HFMA2.MMA R65, -RZ, RZ, 0, 0 ;  /* 0x00000000ff417435 */ /* 0x001fcc00000001ff */
[----:B------:R-:W-:Y:S05]  /*faa0*/  RET.REL.NODEC R64 `(_Z25selective_scan_bwd_kernelI32Selective_Scan_bwd_kernel_traitsILi64ELi16ELb0ELb0ELb1ELb0ELb0EN3c104HalfENS1_7complexIfEEEEv12SSMParamsBwd) ;  /* 0xffff055040007950 */ /* 0x000fea0003c3ffff */
        .weak           $__internal_109_$__cuda_sm70_shflsync_idx_p
        .type           $__internal_109_$__cuda_sm70_shflsync_idx_p,@function
        .size           $__internal_109_$__cuda_sm70_shflsync_idx_p,($__internal_110_$__cuda_sm70_shflsync_up - $__internal_109_$__cuda_sm70_shflsync_idx_p)
$__internal_109_$__cuda_sm70_shflsync_idx_p:
[----:B------:R-:W-:Y:S01]  /*fab0*/  HFMA2.MMA R17, -RZ, RZ, 0, 1.847743988037109375e-06 ;  /* 0x0000001fff117435 */ /* 0x000fe200000001ff */
[----:B------:R-:W-:-:S04]  /*fac0*/  MOV R97, 0xffffffff ;  /* 0xffffffff00617802 */ /* 0x000fc80000000f00 */
[----:B------:R-:W-:Y:S04]  /*fad0*/  WARPSYNC R97 ;  /* 0x0000006100007348 */ /* 0x000fe80003800000 */
[----:B------:R0:W1:Y:S04]  /*fae0*/  SHFL.IDX PT, R66, R64, R66, R17 ;  /* 0x0000004240427389 */ /* 0x00006800000e0011 */
[----:B0-----:R-:W0:Y:S01]  /*faf0*/  S2R R97, SR_LANEID ;  /* 0x0000000000617919 */ /* 0x001e220000000000 */
[----:B------:R-:W-:Y:S01]  /*fb00*/  MOV R64, R65 ;  /* 0x0000004100407202 */ /* 0x000fe20000000f00 */
[----:B------:R-:W-:Y:S01]  /*fb10*/  HFMA2.MMA R65, -RZ, RZ, 0, 0 ;  /* 0x00000000ff417435 */ /* 0x000fe200000001ff */
[----:B------:R-:W-:-:S05]  /*fb20*/  LOP3.LUT R17, R98, 0x1f, RZ, 0xc0, !PT ;  /* 0x0000001f62117812 */ /* 0x000fca00078ec0ff */
[----:B------:R-:W-:Y:S05]  /*fb30*/  RET.REL.NODEC R64 `(_Z25selective_scan_bwd_kernelI32Selective_Scan_bwd_kernel_traitsILi64ELi16ELb0ELb0ELb1ELb0ELb0EN3c104HalfENS1_7complexIfEEEEv12SSMParamsBwd) ;  /* 0xffff04c040007950 */ /* 0x000fea0003c3ffff */
        .weak           $__internal_110_$__cuda_sm70_shflsync_up
        .type           $__internal_110_$__cuda_sm70_shflsync_up,@function
        .size           $__internal_110_$__cuda_sm70_shflsync_up,(.L_x_14542 - $__internal_110_$__cuda_sm70_shflsync_up)
$__internal_110_$__cuda_sm70_shflsync_up:
[----:B------:R-:W-:Y:S01]  /*fb40*/  MOV R65, 0x0 ;  /* 0x0000000000417802 */ /* 0x000fe20000000f00 */
[----:B------:R-:W-:Y:S04]  /*fb50*/  WARPSYNC R69 ;  /* 0x0000004500007348 */ /* 0x000fe80003800000 */
[----:B------:R0:W1:Y:S01]  /*fb60*/  SHFL.UP PT, R69, R212, R209, R210 ;  /* 0x040000d1d4457389 */ /* 0x00006200000e00d2 */
[----:B------:R-:W-:Y:S05]  /*fb70*/  RET.REL.NODEC R64 `(_Z25selective_scan_bwd_kernelI32Selective_Scan_bwd_kernel_traitsILi64ELi16ELb0ELb0ELb1ELb0ELb0EN3c104HalfENS1_7complexIfEEEEv12SSMParamsBwd) ;  /* 0xffff048040007950 */ /* 0x000fea0003c3ffff */
.L_x_4503:
        /* <DEDUP_REMOVED lines=16> */
.L_x_14542:


//--------------------- .text._Z25selective_scan_bwd_kernelI32Selective_Scan_bwd_kernel_traitsILi64ELi16ELb0ELb0ELb1ELb0ELb1EN3c104HalfENS1_7complexIfEEEEv12SSMParamsBwd --------------------------
	.section	.text._Z25selective_scan_bwd_kernelI32Selective_Scan_bwd_kernel_traitsILi64ELi16ELb0ELb0ELb1ELb0ELb1EN3c104HalfENS1_7complexIfEEEEv12SSMParamsBwd,"ax",@progbits
	.sectioninfo	@"SHI_REGISTERS=255"
	.align	128
        .global         _Z25selective_scan_bwd_kernelI32Selective_Scan_bwd_kernel_traitsILi64ELi16ELb0ELb0ELb1ELb0ELb1EN3c104HalfENS1_7complexIfEEEEv12SSMParamsBwd
        .type           _Z25selective_scan_bwd_kernelI32Selective_Scan_bwd_kernel_traitsILi64ELi16ELb0ELb0ELb1ELb0ELb1EN3c104HalfENS1_7complexIfEEEEv12SSMParamsBwd,@function
        .size           _Z25selective_scan_bwd_kernelI32Selective_Scan_bwd_kernel_traitsILi64ELi16ELb0ELb0ELb1ELb0ELb1EN3c104HalfENS1_7complexIfEEEEv12SSMParamsBwd,(.L_x_14545 - _Z25selective_scan_bwd_kernelI32Selective_Scan_bwd_kernel_traitsILi64ELi16ELb0ELb0ELb1ELb0ELb1EN3c104HalfENS1_7complexIfEEEEv12SSMParamsBwd)
        .other          _Z25selective_scan_bwd_kernelI32Selective_Scan_bwd_kernel_traitsILi64ELi16ELb0ELb0ELb1ELb0ELb1EN3c104HalfENS1_7complexIfEEEEv12SSMParamsBwd,@"STO_CUDA_ENTRY STV_DEFAULT"
_Z25selective_scan_bwd_kernelI32Selective_Scan_bwd_kernel_traitsILi64ELi16ELb0ELb0ELb1ELb0ELb1EN3c104HalfENS1_7complexIfEEEEv12SSMParamsBwd:
.text._Z25selective_scan_bwd_kernelI32Selective_Scan_bwd_kernel_traitsILi64ELi16ELb0ELb0ELb1ELb0ELb1EN3c104HalfENS1_7complexIfEEEEv12SSMParamsBwd:
        /* <DEDUP_REMOVED lines=167> */
.L_x_4616:
        /* <DEDUP_REMOVED lines=136> */
[----:B------:R-:W-:Y:S01]  /*12f0*/  ISETP.GE.AND P3, PT, R10, R69, PT ;  /* 0x000000450a00720c */ /* 0x000fe20003f66270 */
[----:B---3--:R-:W-:Y:S04]  /*1300*/  STS.U16 [R252], R5 ;  /* 0x00000005fc007388 */ /* 0x008fe80000000400 */
[----:B----4-:R1:W-:Y:S02]  /*1310*/  STS.U16 [R251+0x40], R4 ;  /* 0x00004004fb007388 */ /* 0x0103e40000000400 */
[----:B-1----:R-:W-:-:S02]  /*1320*/  LEA R4, R97, R80, 0x4 ;  /* 0x0000005061047211 */ /* 0x002fc400078e20ff */
[----:B-----5:R-:W-:Y:S04]  /*1330*/  STS.U16 [R250+0x80], R7 ;  /* 0x00008007fa007388 */ /* 0x020fe80000000400 */
[----:B--2---:R1:W-:Y:S04]  /*1340*/  STS.U16 [R249+0xc0], R34 ;  /* 0x0000c022f9007388 */ /* 0x0043e80000000400 */
[----:B------:R-:W-:Y:S01]  /*1350*/  STS.U16 [R248+0x100], R9 ;  /* 0x00010009f8007388 */ /* 0x000fe20000000400 */
[----:B------:R-:W-:-:S03]  /*1360*/  LEA.HI.SX32 R93, R4, R4, 0x1b ;  /* 0x00000004045d7211 */ /* 0x000fc600078fdaff */
[----:B------:R2:W-:Y:S04]  /*1370*/  STS.U16 [R237+0x140], R36 ;  /* 0x00014024ed007388 */ /* 0x0005e80000000400 */
[----:B------:R-:W-:Y:S04]  /*1380*/  STS.U16 [R236+0x180], R11 ;  /* 0x0001800bec007388 */ /* 0x000fe80000000400 */
[----:B------:R3:W-:Y:S04]  /*1390*/  STS.U16 [R235+0x1c0], R38 ;  /* 0x0001c026eb007388 */ /* 0x0007e80000000400 */
[----:B------:R-:W-:Y:S01]  /*13a0*/  STS.U16 [R234+0x200], R13 ;  /* 0x0002000dea007388 */ /* 0x000fe20000000400 */
[----:B------:R-:W-:-:S03]  /*13b0*/  SHF.L.U32 R93, R93, 0x1, RZ ;  /* 0x000000015d5d7819 */ /* 0x000fc600000006ff */
        /* <DEDUP_REMOVED lines=24> */
[----:B------:R-:W-:-:S03]  /*1540*/  PRMT R5, RZ, 0x7610, R5 ;  /* 0x00007610ff057816 */ /* 0x000fc60000000005 */
[----:B------:R-:W-:Y:S01]  /*1550*/  BAR.SYNC.DEFER_BLOCKING 0x0 ;  /* 0x0000000000007b1d */ /* 0x000fe20000010000 */
[----:B-1----:R-:W-:Y:S02]  /*1560*/  PRMT R34, RZ, 0x7610, R34 ;  /* 0x00007610ff227816 */ /* 0x002fe40000000022 */
[----:B------:R-:W-:Y:S02]  /*1570*/  PRMT R7, RZ, 0x7610, R7 ;  /* 0x00007610ff077816 */ /* 0x000fe40000000007 */
[----:B--2---:R-:W-:Y:S02]  /*1580*/  PRMT R36, RZ, 0x7610, R36 ;  /* 0x00007610ff247816 */ /* 0x004fe40000000024 */
[----:B------:R-:W-:Y:S02]  /*1590*/  PRMT R9, RZ, 0x7610, R9 ;  /* 0x00007610ff097816 */ /* 0x000fe40000000009 */
[----:B---3--:R-:W-:Y:S02]  /*15a0*/  PRMT R38, RZ, 0x7610, R38 ;  /* 0x00007610ff267816 */ /* 0x008fe40000000026 */
[----:B------:R-:W-:-:S02]  /*15b0*/  PRMT R11, RZ, 0x7610, R11 ;  /* 0x00007610ff0b7816 */ /* 0x000fc4000000000b */
[----:B----4-:R-:W-:Y:S02]  /*15c0*/  PRMT R40, RZ, 0x7610, R40 ;  /* 0x00007610ff287816 */ /* 0x010fe40000000028 */
[----:B------:R-:W-:Y:S01]  /*15d0*/  PRMT R13, RZ, 0x7610, R13 ;  /* 0x00007610ff0d7816 */ /* 0x000fe2000000000d */
[----:B------:R1:W2:Y:S01]  /*15e0*/  @!P2 LDG.E.U16 R5, [R2.64] ;  /* 0x000000200205a981 */ /* 0x0002a2000c1e1500 */
[----:B------:R-:W-:-:S03]  /*15f0*/  ISETP.GE.AND P2, PT, R12, R69, PT ;  /* 0x000000450c00720c */ /* 0x000fc60003f46270 */
[----:B------:R1:W3:Y:S01]  /*1600*/  @!P1 LDG.E.U16 R34, [R2.64+0x40] ;  /* 0x0000402002229981 */ /* 0x0002e2000c1e1500 */
[----:B------:R-:W-:-:S03]  /*1610*/  ISETP.GE.AND P1, PT, R14, R69, PT ;  /* 0x000000450e00720c */ /* 0x000fc60003f26270 */
[----:B------:R1:W4:Y:S01]  /*1620*/  @!P0 LDG.E.U16 R7, [R2.64+0x80] ;  /* 0x0000802002078981 */ /* 0x000322000c1e1500 */
        /* <DEDUP_REMOVED lines=12> */
[----:B------:R-:W-:Y:S02]  /*16f0*/  ISETP.GE.AND P1, PT, R28, R69, PT ;  /* 0x000000451c00720c */ /* 0x000fe40003f26270 */
[----:B-----5:R-:W-:Y:S02]  /*1700*/  PRMT R42, RZ, 0x7610, R42 ;  /* 0x00007610ff2a7816 */ /* 0x020fe4000000002a */
[----:B------:R-:W-:Y:S02]  /*1710*/  PRMT R4, RZ, 0x7610, R4 ;  /* 0x00007610ff047816 */ /* 0x000fe40000000004 */
[----:B0-----:R-:W-:Y:S02]  /*1720*/  PRMT R44, RZ, 0x7610, R44 ;  /* 0x00007610ff2c7816 */ /* 0x001fe4000000002c */
        /* <DEDUP_REMOVED lines=14> */
[----:B-1----:R-:W-:Y:S02]  /*1810*/  LEA R2, P0, R96, UR20, 0x1 ;  /* 0x0000001460027c11 */ /* 0x002fe4000f8008ff */
        /* <DEDUP_REMOVED lines=16> */
[----:B--2---:R-:W-:Y:S04]  /*1920*/  STS.U16 [R252], R5 ;  /* 0x00000005fc007388 */ /* 0x004fe80000000400 */
[----:B---3--:R-:W-:Y:S04]  /*1930*/  STS.U16 [R251+0x40], R34 ;  /* 0x00004022fb007388 */ /* 0x008fe80000000400 */
[----:B----4-:R-:W-:Y:S04]  /*1940*/  STS.U16 [R250+0x80], R7 ;  /* 0x00008007fa007388 */ /* 0x010fe80000000400 */
[----:B------:R-:W-:Y:S04]  /*1950*/  STS.U16 [R249+0xc0], R36 ;  /* 0x0000c024f9007388 */ /* 0x000fe80000000400 */
[----:B------:R-:W-:Y:S04]  /*1960*/  STS.U16 [R248+0x100], R9 ;  /* 0x00010009f8007388 */ /* 0x000fe80000000400 */
[----:B------:R0:W-:Y:S04]  /*1970*/  STS.U16 [R237+0x140], R38 ;  /* 0x00014026ed007388 */ /* 0x0001e80000000400 */
[----:B------:R-:W-:Y:S04]  /*1980*/  STS.U16 [R236+0x180], R11 ;  /* 0x0001800bec007388 */ /* 0x000fe80000000400 */
[----:B------:R1:W-:Y:S04]  /*1990*/  STS.U16 [R235+0x1c0], R40 ;  /* 0x0001c028eb007388 */ /* 0x0003e80000000400 */
[----:B------:R-:W-:Y:S04]  /*19a0*/  STS.U16 [R234+0x200], R13 ;  /* 0x0002000dea007388 */ /* 0x000fe80000000400 */
[----:B-----5:R2:W-:Y:S04]  /*19b0*/  STS.U16 [R233+0x240], R42 ;  /* 0x0002402ae9007388 */ /* 0x0205e80000000400 */
        /* <DEDUP_REMOVED lines=26> */
[----:B--2---:R-:W-:Y:S02]  /*1b60*/  PRMT R42, RZ, 0x7610, R42 ;  /* 0x00007610ff2a7816 */ /* 0x004fe4000000002a */
[----:B---3--:R-:W-:Y:S01]  /*1b70*/  PRMT R44, RZ, 0x7610, R44 ;  /* 0x00007610ff2c7816 */ /* 0x008fe2000000002c */
[----:B------:R0:W2:Y:S01]  /*1b80*/  @!P2 LDG.E.U16 R39, [R2.64] ;  /* 0x000000200227a981 */ /* 0x0000a2000c1e1500 */
[----:B------:R-:W-:-:S03]  /*1b90*/  ISETP.GE.AND P2, PT, R12, R69, PT ;  /* 0x000000450c00720c */ /* 0x000fc60003f46270 */
[----:B------:R0:W3:Y:S01]  /*1ba0*/  @!P1 LDG.E.U16 R38, [R2.64+0x40] ;  /* 0x0000402002269981 */ /* 0x0000e2000c1e1500 */
        /* <DEDUP_REMOVED lines=14> */
[-C--:B------:R-:W-:Y:S02]  /*1c90*/  ISETP.GE.AND P1, PT, R28, R69.reuse, PT ;  /* 0x000000451c00720c */ /* 0x080fe40003f26270 */
[----:B----4-:R-:W-:Y:S01]  /*1ca0*/  PRMT R46, RZ, 0x7610, R46 ;  /* 0x00007610ff2e7816 */ /* 0x010fe2000000002e */
[----:B------:R0:W4:Y:S04]  /*1cb0*/  @!P4 LDG.E.U16 R50, [R2.64+0x280] ;  /* 0x000280200232c981 */ /* 0x000128000c1e1500 */
[----:B------:R0:W4:Y:S04]  /*1cc0*/  @!P6 LDG.E.U16 R52, [R2.64+0x2c0] ;  /* 0x0002c0200234e981 */ /* 0x000128000c1e1500 */
[----:B------:R0:W4:Y:S04]  /*1cd0*/  @!P0 LDG.E.U16 R46, [R2.64+0x240] ;  /* 0x00024020022e8981 */ /* 0x000128000c1e1500 */
[----:B------:R0:W4:Y:S04]  /*1ce0*/  @!P5 LDG.E.U16 R51, [R2.64+0x300] ;  /* 0x000300200233d981 */ /* 0x000128000c1e1500 */
[----:B------:R0:W4:Y:S04]  /*1cf0*/  @!P3 LDG.E.U16 R54, [R2.64+0x340] ;  /* 0x000340200236b981 */ /* 0x000128000c1e1500 */
[----:B------:R0:W4:Y:S04]  /*1d00*/  @!P2 LDG.E.U16 R53, [R2.64+0x380] ;  /* 0x000380200235a981 */ /* 0x000128000c1e1500 */
[----:B------:R0:W4:Y:S01]  /*1d10*/  @!P1 LDG.E.U16 R58, [R2.64+0x3c0] ;  /* 0x0003c020023a9981 */ /* 0x000122000c1e1500 */
        /* <DEDUP_REMOVED lines=26> */
[----:B------:R-:W-:-:S02]  /*1ec0*/  ULDC.64 UR36, c[0x0][0x208] ;  /* 0x0000820000247ab9 */ /* 0x000fc40000000a00 */
[----:B------:R-:W-:Y:S01]  /*1ed0*/  UIADD3 UR9, UR9, UR27, URZ ;  /* 0x0000001b09097290 */ /* 0x000fe2000fffe03f */
[----:B------:R-:W-:Y:S01]  /*1ee0*/  @!P0 IMAD.WIDE.U32 R4, R49, c[0x0][0x208], R4 ;  /* 0x0000820031048a25 */ /* 0x000fe200078e0004 */
[----:B------:R-:W-:Y:S02]  /*1ef0*/  UIMAD UR7, UR11, UR36, URZ ;  /* 0x000000240b0772a4 */ /* 0x000fe4000f8e023f */
[----:B------:R-:W-:Y:S01]  /*1f00*/  UIMAD UR26, UR26, -0x400, URZ ;  /* 0xfffffc001a1a78a4 */ /* 0x000fe2000f8e023f */
[----:B------:R-:W-:Y:S01]  /*1f10*/  @!P0 IMAD.WIDE.U32 R2, R35, c[0x0][0x1f8], R2 ;  /* 0x00007e0023028a25 */ /* 0x000fe200078e0002 */
[----:B------:R-:W-:Y:S02]  /*1f20*/  UIMAD.WIDE.U32 UR8, UR10, UR36, UR8 ;  /* 0x000000240a0872a5 */ /* 0x000fe4000f8e0008 */
[----:B------:R-:W-:Y:S01]  /*1f30*/  UIMAD UR7, UR10, UR37, UR7 ;  /* 0x000000250a0772a4 */ /* 0x000fe2000f8e0207 */
[C---:B------:R-:W-:Y:S01]  /*1f40*/  @!P0 IADD3 R55, P2, R96.reuse, R4, RZ ;  /* 0x0000000460378210 */ /* 0x040fe20007f5e0ff */
[----:B------:R-:W-:Y:S01]  /*1f50*/  USHF.R.S32.HI UR27, URZ, 0x1f, UR26 ;  /* 0x0000001f3f1b7899 */ /* 0x000fe2000801141a */
[----:B------:R-:W-:Y:S01]  /*1f60*/  @!P0 IADD3 R49, P1, R96, R2, RZ ;  /* 0x0000000260318210 */ /* 0x000fe20007f3e0ff */
[----:B------:R-:W-:-:S02]  /*1f70*/  UIADD3 UR37, UP0, UR26, UR34, URZ ;  /* 0x000000221a257290 */ /* 0x000fc4000ff1e03f */
[----:B------:R-:W-:Y:S01]  /*1f80*/  UIADD3 UR36, UP1, UR26, UR8, URZ ;  /* 0x000000081a247290 */ /* 0x000fe2000ff3e03f */
[C---:B------:R-:W-:Y:S01]  /*1f90*/  @!P0 IADD3.X R56, R138.reuse, UR7, R5, P2, !PT ;  /* 0x000000078a388c10 */ /* 0x040fe200097fe405 */
[----:B------:R-:W-:Y:S01]  /*1fa0*/  UIADD3.X UR34, UR27, UR38, UR35, UP0, !UPT ;  /* 0x000000261b227290 */ /* 0x000fe200087fe423 */
[----:B------:R-:W-:Y:S01]  /*1fb0*/  @!P0 IADD3.X R60, R138, UR38, R3, P1, !PT ;  /* 0x000000268a3c8c10 */ /* 0x000fe20008ffe403 */
[----:B------:R-:W-:Y:S01]  /*1fc0*/  UIADD3.X UR8, UR27, UR7, UR9, UP1, !UPT ;  /* 0x000000071b087290 */ /* 0x000fe20008ffe409 */
[C---:B------:R-:W-:Y:S02]  /*1fd0*/  LEA R2, P2, R96.reuse, c[0x0][0x258], 0x1 ;  /* 0x0000960060027a11 */ /* 0x040fe400078408ff */
[----:B------:R-:W-:Y:S02]  /*1fe0*/  LEA R34, P1, R96, c[0x0][0x268], 0x1 ;  /* 0x00009a0060227a11 */ /* 0x000fe400078208ff */
[----:B------:R-:W-:Y:S02]  /*1ff0*/  MOV R35, UR37 ;  /* 0x0000002500237c02 */ /* 0x000fe40008000f00 */
[----:B------:R-:W-:-:S02]  /*2000*/  MOV R57, UR36 ;  /* 0x0000002400397c02 */ /* 0x000fc40008000f00 */
[C-C-:B------:R-:W-:Y:S02]  /*2010*/  LEA.HI.X R3, R96.reuse, c[0x0][0x25c], R138.reuse, 0x1, P2 ;  /* 0x0000970060037a11 */ /* 0x140fe400010f0c8a */
[----:B------:R-:W-:Y:S02]  /*2020*/  LEA.HI.X R5, R96, c[0x0][0x26c], R138, 0x1, P1 ;  /* 0x00009b0060057a11 */ /* 0x000fe400008f0c8a */
[----:B------:R-:W-:Y:S02]  /*2030*/  LEA R34, P2, R35, R34, 0x1 ;  /* 0x0000002223227211 */ /* 0x000fe400078408ff */
[----:B------:R-:W-:Y:S02]  /*2040*/  MOV R62, UR34 ;  /* 0x00000022003e7c02 */ /* 0x000fe40008000f00 */
[----:B------:R-:W-:Y:S01]  /*2050*/  MOV R64, UR8 ;  /* 0x0000000800407c02 */ /* 0x000fe20008000f00 */
[----:B------:R-:W-:Y:S01]  /*2060*/  ULDC.64 UR8, c[0x0][0x2e8] ;  /* 0x0000ba0000087ab9 */ /* 0x000fe20000000a00 */
[----:B------:R-:W-:-:S02]  /*2070*/  LEA R2, P4, R57, R2, 0x1 ;  /* 0x0000000239027211 */ /* 0x000fc400078808ff */
[----:B------:R-:W-:Y:S02]  /*2080*/  @!P0 LEA R4, P3, R55, c[0x0][0x258], 0x1 ;  /* 0x0000960037048a11 */ /* 0x000fe400078608ff */
[----:B------:R-:W-:Y:S02]  /*2090*/  LEA.HI.X R35, R35, R5, R62, 0x1, P2 ;  /* 0x0000000523237211 */ /* 0x000fe400010f0c3e */
[----:B------:R-:W-:Y:S02]  /*20a0*/  LEA.HI.X R3, R57, R3, R64, 0x1, P4 ;  /* 0x0000000339037211 */ /* 0x000fe400020f0c40 */
[----:B------:R-:W-:Y:S02]  /*20b0*/  @!P0 LEA.HI.X R5, R55, c[0x0][0x25c], R56, 0x1, P3 ;  /* 0x0000970037058a11 */ /* 0x000fe400018f0c38 */
[----:B-----5:R-:W-:-:S04]  /*20c0*/  @!P0 LEA R48, P1, R49, c[0x0][0x268], 0x1 ;  /* 0x00009a0031308a11 */ /* 0x020fc800078208ff */
[----:B------:R-:W-:Y:S02]  /*20d0*/  @!P0 LEA.HI.X R49, R49, c[0x0][0x26c], R60, 0x1, P1 ;  /* 0x00009b0031318a11 */ /* 0x000fe400008f0c3c */
[-C--:B------:R-:W-:Y:S02]  /*20e0*/  ISETP.GE.AND P1, PT, R32, R69.reuse, PT ;  /* 0x000000452000720c */ /* 0x080fe40003f26270 */
[----:B------:R-:W-:Y:S02]  /*20f0*/  PRMT R55, RZ, 0x7610, R55 ;  /* 0x00007610ff377816 */ /* 0x000fe40000000037 */
        /* <DEDUP_REMOVED lines=8> */
[----:B------:R-:W-:-:S02]  /*2180*/  PRMT R57, RZ, 0x7610, R57 ;  /* 0x00007610ff397816 */ /* 0x000fc40000000039 */
[----:B------:R-:W-:Y:S01]  /*2190*/  PRMT R70, RZ, 0x7610, R70 ;  /* 0x00007610ff467816 */ /* 0x000fe20000000046 */
[----:B--2---:R-:W-:Y:S04]  /*21a0*/  STS.U16 [R252], R39 ;  /* 0x00000027fc007388 */ /* 0x004fe80000000400 */
        /* <DEDUP_REMOVED lines=36> */
[----:B------:R-:W-:-:S13]  /*23f0*/  ISETP.GE.AND P1, PT, R12, R69, PT ;  /* 0x000000450c00720c */ /* 0x000fda0003f26270 */
        /* <DEDUP_REMOVED lines=61> */
[----:B------:R-:W-:Y:S04]  /*27d0*/  LDS.U16 R34, [R93] ;  /* 0x000000005d227984 */ /* 0x000fe80000000400 */
[----:B------:R-:W3:Y:S04]  /*27e0*/  LDS.U16 R35, [R93+0x2] ;  /* 0x000002005d237984 */ /* 0x000ee80000000400 */
[----:B------:R-:W4:Y:S04]  /*27f0*/  LDS.U16 R43, [R93+0x4] ;  /* 0x000004005d2b7984 */ /* 0x000f280000000400 */
[----:B------:R-:W2:Y:S04]  /*2800*/  LDS.U16 R45, [R93+0x6] ;  /* 0x000006005d2d7984 */ /* 0x000ea80000000400 */
[----:B------:R-:W0:Y:S04]  /*2810*/  LDS.U16 R47, [R93+0x8] ;  /* 0x000008005d2f7984 */ /* 0x000e280000000400 */
[----:B------:R-:W0:Y:S04]  /*2820*/  LDS.U16 R48, [R93+0xa] ;  /* 0x00000a005d307984 */ /* 0x000e280000000400 */
[----:B------:R-:W0:Y:S04]  /*2830*/  LDS.U16 R49, [R93+0xc] ;  /* 0x00000c005d317984 */ /* 0x000e280000000400 */
[----:B------:R-:W1:Y:S04]  /*2840*/  LDS.U16 R50, [R93+0xe] ;  /* 0x00000e005d327984 */ /* 0x000e680000000400 */
[----:B------:R-:W1:Y:S04]  /*2850*/  LDS.U16 R51, [R93+0x10] ;  /* 0x000010005d337984 */ /* 0x000e680000000400 */
[----:B------:R-:W1:Y:S04]  /*2860*/  LDS.U16 R52, [R93+0x12] ;  /* 0x000012005d347984 */ /* 0x000e680000000400 */
[----:B------:R-:W1:Y:S04]  /*2870*/  LDS.U16 R54, [R93+0x14] ;  /* 0x000014005d367984 */ /* 0x000e680000000400 */
[----:B------:R-:W-:Y:S04]  /*2880*/  LDS.U16 R55, [R93+0x16] ;  /* 0x000016005d377984 */ /* 0x000fe80000000400 */
[----:B------:R-:W1:Y:S04]  /*2890*/  LDS.U16 R57, [R93+0x18] ;  /* 0x000018005d397984 */ /* 0x000e680000000400 */
[----:B------:R-:W1:Y:S04]  /*28a0*/  LDS.U16 R58, [R93+0x1a] ;  /* 0x00001a005d3a7984 */ /* 0x000e680000000400 */
[----:B------:R-:W2:Y:S04]  /*28b0*/  LDS.U16 R59, [R93+0x1c] ;  /* 0x00001c005d3b7984 */ /* 0x000ea80000000400 */
[----:B------:R-:W3:Y:S04]  /*28c0*/  LDS.U16 R66, [R93+0x1e] ;  /* 0x00001e005d427984 */ /* 0x000ee80000000400 */
[----:B------:R-:W-:Y:S01]  /*28d0*/  BAR.SYNC.DEFER_BLOCKING 0x0 ;  /* 0x0000000000007b1d */ /* 0x000fe20000010000 */
[----:B0-----:R-:W-:-:S05]  /*28e0*/  PRMT R60, RZ, 0x7610, R60 ;  /* 0x00007610ff3c7816 */ /* 0x001fca000000003c */
[----:B------:R0:W5:Y:S01]  /*28f0*/  @!P0 LDG.E.U16 R61, [R4.64] ;  /* 0x00000020043d8981 */ /* 0x000162000c1e1500 */
[----:B------:R-:W-:-:S03]  /*2900*/  ISETP.GE.AND P0, PT, R32, R69, PT ;  /* 0x000000452000720c */ /* 0x000fc60003f06270 */
[----:B------:R0:W5:Y:S01]  /*2910*/  @!P1 LDG.E.U16 R60, [R2.64+-0x7c0] ;  /* 0xfff84020023c9981 */ /* 0x000162000c1e1500 */
[----:B------:R-:W-:Y:S02]  /*2920*/  ISETP.GE.AND P1, PT, R0, R69, PT ;  /* 0x000000450000720c */ /* 0x000fe40003f26270 */
[----:B-1----:R-:W-:Y:S01]  /*2930*/  PRMT R62, RZ, 0x7610, R62 ;  /* 0x00007610ff3e7816 */ /* 0x002fe2000000003e */
[----:B------:R1:W5:Y:S01]  /*2940*/  @!P2 LDG.E.U16 R106, [R2.64+-0x540] ;  /* 0xfffac020026aa981 */ /* 0x000362000c1e1500 */
[----:B--2---:R-:W-:-:S03]  /*2950*/  PRMT R70, RZ, 0x7610, R70 ;  /* 0x00007610ff467816 */ /* 0x004fc60000000046 */
[----:B------:R1:W2:Y:S04]  /*2960*/  @!P3 LDG.E.U16 R101, [R2.64+-0x500] ;  /* 0xfffb00200265b981 */ /* 0x0002a8000c1e1500 */
[----:B------:R1:W2:Y:S01]  /*2970*/  @!P0 LDG.E.U16 R67, [R2.64+-0x780] ;  /* 0xfff8802002438981 */ /* 0x0002a2000c1e1500 */
[----:B------:R-:W-:-:S03]  /*2980*/  ISETP.GE.AND P0, PT, R6, R69, PT ;  /* 0x000000450600720c */ /* 0x000fc60003f06270 */
[----:B------:R1:W2:Y:S01]  /*2990*/  @!P1 LDG.E.U16 R62, [R2.64+-0x740] ;  /* 0xfff8c020023e9981 */ /* 0x0002a2000c1e1500 */
[----:B------:R-:W-:-:S03]  /*29a0*/  ISETP.GE.AND P1, PT, R8, R69, PT ;  /* 0x000000450800720c */ /* 0x000fc60003f26270 */
[----:B------:R1:W2:Y:S04]  /*29b0*/  @!P4 LDG.E.U16 R108, [R2.64+-0x4c0] ;  /* 0xfffb4020026cc981 */ /* 0x0002a8000c1e1500 */
[----:B------:R1:W2:Y:S04]  /*29c0*/  @!P5 LDG.E.U16 R103, [R2.64+-0x480] ;  /* 0xfffb80200267d981 */ /* 0x0002a8000c1e1500 */
[----:B------:R1:W2:Y:S01]  /*29d0*/  @!P0 LDG.E.U16 R71, [R2.64+-0x700] ;  /* 0xfff9002002478981 */ /* 0x0002a2000c1e1500 */
[-C--:B------:R-:W-:Y:S02]  /*29e0*/  ISETP.GE.AND P0, PT, R10, R69.reuse, PT ;  /* 0x000000450a00720c */ /* 0x080fe40003f06270 */
[----:B0-----:R-:W-:Y:S01]  /*29f0*/  PRMT R5, RZ, 0x7610, R5 ;  /* 0x00007610ff057816 */ /* 0x001fe20000000005 */
[----:B------:R1:W2:Y:S01]  /*2a00*/  @!P1 LDG.E.U16 R70, [R2.64+-0x6c0] ;  /* 0xfff9402002469981 */ /* 0x0002a2000c1e1500 */
[----:B------:R-:W-:-:S03]  /*2a10*/  ISETP.GE.AND P1, PT, R12, R69, PT ;  /* 0x000000450c00720c */ /* 0x000fc60003f26270 */
[----:B------:R1:W2:Y:S06]  /*2a20*/  @!P6 LDG.E.U16 R110, [R2.64+-0x440] ;  /* 0xfffbc020026ee981 */ /* 0x0002ac000c1e1500 */
[----:B------:R1:W2:Y:S01]  /*2a30*/  @!P0 LDG.E.U16 R5, [R2.64+-0x680] ;  /* 0xfff9802002058981 */ /* 0x0002a2000c1e1500 */
[----:B------:R-:W-:Y:S02]  /*2a40*/  ISETP.GE.AND P0, PT, R14, R69, PT ;  /* 0x000000450e00720c */ /* 0x000fe40003f06270 */
[----:B------:R-:W-:-:S06]  /*2a50*/  PRMT R4, RZ, 0x7610, R4 ;  /* 0x00007610ff047816 */ /* 0x000fcc0000000004 */
[----:B------:R1:W2:Y:S01]  /*2a60*/  @!P1 LDG.E.U16 R4, [R2.64+-0x640] ;  /* 0xfff9c02002049981 */ /* 0x0002a2000c1e1500 */
[----:B------:R-:W-:-:S04]  /*2a70*/  ISETP.NE.AND P1, PT, R73, RZ, PT ;  /* 0x000000ff4900720c */ /* 0x000fc80003f25270 */
[----:B------:R1:W2:Y:S01]  /*2a80*/  @!P0 LDG.E.U16 R75, [R2.64+-0x600] ;  /* 0xfffa0020024b8981 */ /* 0x0002a2000c1e1500 */
[----:B------:R-:W-:-:S08]  /*2a90*/  ISETP.GE.AND P0, PT, R16, R69, PT ;  /* 0x000000451000720c */ /* 0x000fd00003f06270 */
[----:B------:R1:W2:Y:S05]  /*2aa0*/  @!P1 LDG.E.U16 R104, [R2.64+-0x580] ;  /* 0xfffa802002689981 */ /* 0x0002aa000c1e1500 */
[----:B------:R1:W2:Y:S01]  /*2ab0*/  @!P0 LDG.E.U16 R76, [R2.64+-0x5c0] ;  /* 0xfffa4020024c8981 */ /* 0x0002a2000c1e1500 */
[----:B---3--:R-:W-:Y:S02]  /*2ac0*/  HADD2.F32 R35, -RZ, R35.H0_H0 ;  /* 0x20000023ff237230 */ /* 0x008fe40000004100 */
[----:B------:R-:W-:Y:S02]  /*2ad0*/  HADD2.F32 R34, -RZ, R34.H0_H0 ;  /* 0x20000022ff227230 */ /* 0x000fe40000004100 */
[----:B----4-:R-:W-:Y:S01]  /*2ae0*/  HADD2.F32 R43, -RZ, R43.H0_H0 ;  /* 0x2000002bff2b7230 */ /* 0x010fe20000004100 */
[----:B------:R-:W-:-:S02]  /*2af0*/  FMUL.FTZ R74, R35, -1.4426950216293334961 ;  /* 0xbfb8aa3b234a7820 */ /* 0x000fc40000410000 */
[----:B------:R-:W-:Y:S02]  /*2b00*/  FMUL.FTZ R73, R34, -1.4426950216293334961 ;  /* 0xbfb8aa3b22497820 */ /* 0x000fe40000410000 */
[----:B------:R-:W-:Y:S02]  /*2b10*/  FMUL.FTZ R105, R43, -1.4426950216293334961 ;  /* 0xbfb8aa3b2b697820 */ /* 0x000fe40000410000 */
[----:B------:R-:W0:Y:S01]  /*2b20*/  MUFU.EX2 R74, R74 ;  /* 0x0000004a004a7308 */ /* 0x000e220000000800 */
[----:B------:R-:W-:-:S07]  /*2b30*/  HADD2.F32 R45, -RZ, R45.H0_H0 ;  /* 0x2000002dff2d7230 */ /* 0x000fce0000004100 */
[----:B------:R-:W3:Y:S01]  /*2b40*/  MUFU.EX2 R73, R73 ;  /* 0x0000004900497308 */ /* 0x000ee20000000800 */
[----:B------:R-:W-:Y:S01]  /*2b50*/  HADD2.F32 R47, -RZ, R47.H0_H0 ;  /* 0x2000002fff2f7230 */ /* 0x000fe20000004100 */
[----:B-1----:R-:W-:-:S06]  /*2b60*/  FMUL.FTZ R2, R45, -1.4426950216293334961 ;  /* 0xbfb8aa3b2d027820 */ /* 0x002fcc0000410000 */
[----:B------:R-:W-:Y:S01]  /*2b70*/  MUFU.EX2 R105, R105 ;  /* 0x0000006900697308 */ /* 0x000fe20000000800 */
[----:B------:R-:W-:Y:S02]  /*2b80*/  FMUL.FTZ R3, R47, -1.4426950216293334961 ;  /* 0xbfb8aa3b2f037820 */ /* 0x000fe40000410000 */
[----:B0-----:R-:W-:-:S05]  /*2b90*/  FADD.FTZ R74, R74, 1 ;  /* 0x3f8000004a4a7421 */ /* 0x001fca0000010000 */
[----:B------:R-:W0:Y:S01]  /*2ba0*/  MUFU.EX2 R2, R2 ;  /* 0x0000000200027308 */ /* 0x000e220000000800 */
[----:B---3--:R-:W-:-:S07]  /*2bb0*/  FADD.FTZ R73, R73, 1 ;  /* 0x3f80000049497421 */ /* 0x008fce0000010000 */
[----:B------:R-:W1:Y:S08]  /*2bc0*/  MUFU.EX2 R3, R3 ;  /* 0x0000000300037308 */ /* 0x000e700000000800 */
[----:B------:R-:W-:Y:S01]  /*2bd0*/  MUFU.RCP R74, R74 ;  /* 0x0000004a004a7308 */ /* 0x000fe20000001000 */
[----:B------:R-:W-:Y:S01]  /*2be0*/  HADD2.F32 R48, -RZ, R48.H0_H0 ;  /* 0x20000030ff307230 */ /* 0x000fe20000004100 */
[----:B0-----:R-:W-:-:S06]  /*2bf0*/  FADD.FTZ R2, R2, 1 ;  /* 0x3f80000002027421 */ /* 0x001fcc0000010000 */
[----:B------:R-:W-:Y:S01]  /*2c00*/  MUFU.RCP R73, R73 ;  /* 0x0000004900497308 */ /* 0x000fe20000001000 */
[----:B------:R-:W-:Y:S01]  /*2c10*/  FMUL.FTZ R107, R48, -1.4426950216293334961 ;  /* 0xbfb8aa3b306b7820 */ /* 0x000fe20000410000 */
[----:B------:R-:W-:Y:S01]  /*2c20*/  HADD2.F32 R63, -RZ, R63.H0_H0 ;  /* 0x2000003fff3f7230 */ /* 0x000fe20000004100 */
[----:B-1----:R-:W-:Y:S01]  /*2c30*/  FADD.FTZ R3, R3, 1 ;  /* 0x3f80000003037421 */ /* 0x002fe20000010000 */
[----:B------:R-:W-:Y:S02]  /*2c40*/  HADD2.F32 R65, -RZ, R65.H0_H0 ;  /* 0x20000041ff417230 */ /* 0x000fe40000004100 */
[----:B------:R-:W-:Y:S02]  /*2c50*/  HADD2.F32 R49, -RZ, R49.H0_H0 ;  /* 0x20000031ff317230 */ /* 0x000fe40000004100 */
[----:B------:R-:W-:Y:S03]  /*2c60*/  MUFU.EX2 R107, R107 ;  /* 0x0000006b006b7308 */ /* 0x000fe60000000800 */
[----:B------:R-:W-:Y:S01]  /*2c70*/  FMUL.FTZ R109, R49, -1.4426950216293334961 ;  /* 0xbfb8aa3b316d7820 */ /* 0x000fe20000410000 */
[----:B------:R-:W-:-:S02]  /*2c80*/  HADD2.F32 R50, -RZ, R50.H0_H0 ;  /* 0x20000032ff327230 */ /* 0x000fc40000004100 */
[----:B------:R-:W-:Y:S02]  /*2c90*/  HADD2.F32 R51, -RZ, R51.H0_H0 ;  /* 0x20000033ff337230 */ /* 0x000fe40000004100 */
[----:B------:R-:W-:Y:S01]  /*2ca0*/  HADD2.F32 R52, -RZ, R52.H0_H0 ;  /* 0x20000034ff347230 */ /* 0x000fe20000004100 */
[----:B------:R-:W-:Y:S01]  /*2cb0*/  MUFU.EX2 R109, R109 ;  /* 0x0000006d006d7308 */ /* 0x000fe20000000800 */
[----:B------:R-:W-:Y:S02]  /*2cc0*/  FMUL.FTZ R111, R50, -1.4426950216293334961 ;  /* 0xbfb8aa3b326f7820 */ /* 0x000fe40000410000 */
[----:B------:R-:W-:Y:S02]  /*2cd0*/  FMUL.FTZ R112, R51, -1.4426950216293334961 ;  /* 0xbfb8aa3b33707820 */ /* 0x000fe40000410000 */
[----:B------:R-:W-:-:S03]  /*2ce0*/  FMUL.FTZ R113, R52, -1.4426950216293334961 ;  /* 0xbfb8aa3b34717820 */ /* 0x000fc60000410000 */
[----:B------:R-:W-:Y:S01]  /*2cf0*/  MUFU.EX2 R111, R111 ;  /* 0x0000006f006f7308 */ /* 0x000fe20000000800 */
[----:B------:R-:W-:-:S07]  /*2d00*/  HADD2.F32 R54, -RZ, R54.H0_H0 ;  /* 0x20000036ff367230 */ /* 0x000fce0000004100 */
[----:B------:R-:W0:Y:S01]  /*2d10*/  MUFU.EX2 R112, R112 ;  /* 0x0000007000707308 */ /* 0x000e220000000800 */
[----:B------:R-:W-:Y:S02]  /*2d20*/  HADD2.F32 R64, -RZ, R64.H0_H0 ;  /* 0x20000040ff407230 */ /* 0x000fe40000004100 */
[----:B------:R-:W-:-:S05]  /*2d30*/  HADD2.F32 R57, -RZ, R57.H0_H0 ;  /* 0x20000039ff397230 */ /* 0x000fca0000004100 */
[----:B------:R-:W-:Y:S01]  /*2d40*/  MUFU.EX2 R113, R113 ;  /* 0x0000007100717308 */ /* 0x000fe20000000800 */
[----:B------:R-:W-:Y:S01]  /*2d50*/  HADD2.F32 R58, -RZ, R58.H0_H0 ;  /* 0x2000003aff3a7230 */ /* 0x000fe20000004100 */
[----:B------:R-:W-:Y:S01]  /*2d60*/  FMUL.FTZ R114, R54, -1.4426950216293334961 ;  /* 0xbfb8aa3b36727820 */ /* 0x000fe20000410000 */
[----:B------:R-:W-:Y:S01]  /*2d70*/  HADD2.F32 R99, -RZ, R99.H0_H0 ;  /* 0x20000063ff637230 */ /* 0x000fe20000004100 */
[----:B------:R-:W-:Y:S01]  /*2d80*/  FMUL.FTZ R116, R57, -1.4426950216293334961 ;  /* 0xbfb8aa3b39747820 */ /* 0x000fe20000410000 */
[----:B------:R-:W-:Y:S01]  /*2d90*/  HADD2.F32 R102, -RZ, R102.H0_H0 ;  /* 0x20000066ff667230 */ /* 0x000fe20000004100 */
[----:B------:R-:W-:Y:S01]  /*2da0*/  FMUL.FTZ R117, R58, -1.4426950216293334961 ;  /* 0xbfb8aa3b3a757820 */ /* 0x000fe20000410000 */
[----:B------:R-:W-:Y:S01]  /*2db0*/  HADD2.F32 R100, -RZ, R100.H0_H0 ;  /* 0x20000064ff647230 */ /* 0x000fe20000004100 */
[----:B0-----:R-:W-:Y:S01]  /*2dc0*/  FADD.FTZ R112, R112, 1 ;  /* 0x3f80000070707421 */ /* 0x001fe20000010000 */
[----:B------:R-:W-:Y:S01]  /*2dd0*/  MUFU.EX2 R114, R114 ;  /* 0x0000007200727308 */ /* 0x000fe20000000800 */
[----:B------:R-:W-:-:S07]  /*2de0*/  HADD2.F32 R59, -RZ, R59.H0_H0 ;  /* 0x2000003bff3b7230 */ /* 0x000fce0000004100 */
[----:B------:R-:W-:Y:S01]  /*2df0*/  MUFU.EX2 R118, R116 ;  /* 0x0000007400767308 */ /* 0x000fe20000000800 */
[----:B------:R-:W-:-:S07]  /*2e00*/  HADD2.F32 R66, -RZ, R66.H0_H0 ;  /* 0x20000042ff427230 */ /* 0x000fce0000004100 */
[----:B------:R-:W-:Y:S01]  /*2e10*/  MUFU.EX2 R121, R117 ;  /* 0x0000007500797308 */ /* 0x000fe20000000800 */
[----:B-----5:R-:W-:Y:S04]  /*2e20*/  STS.U16 [R252], R61 ;  /* 0x0000003dfc007388 */ /* 0x020fe80000000400 */
[----:B------:R-:W-:Y:S04]  /*2e30*/  STS.U16 [R251+0x40], R60 ;  /* 0x0000403cfb007388 */ /* 0x000fe80000000400 */
[----:B--2---:R-:W-:Y:S04]  /*2e40*/  STS.U16 [R250+0x80], R67 ;  /* 0x00008043fa007388 */ /* 0x004fe80000000400 */
        /* <DEDUP_REMOVED lines=8> */
[----:B------:R2:W-:Y:S04]  /*2ed0*/  STS.U16 [R201+0x2c0], R106 ;  /* 0x0002c06ac9007388 */ /* 0x0005e80000000400 */
        /* <DEDUP_REMOVED lines=9> */
[----:B------:R-:W3:Y:S01]  /*2f70*/  MUFU.RCP R76, R76 ;  /* 0x0000004c004c7308 */ /* 0x000ee20000001000 */
[----:B------:R-:W0:Y:S04]  /*2f80*/  LDS.U16 R70, [R93+0x8] ;  /* 0x000008005d467984 */ /* 0x000e280000000400 */
[----:B------:R-:W0:Y:S04]  /*2f90*/  LDS.U16 R71, [R93+0xa] ;  /* 0x00000a005d477984 */ /* 0x000e280000000400 */
[----:B------:R-:W0:Y:S01]  /*2fa0*/  LDS.U16 R67, [R93+0x6] ;  /* 0x000006005d437984 */ /* 0x000e220000000400 */
[----:B-1----:R1:W-:Y:S03]  /*2fb0*/  MUFU.RCP R104, R2 ;  /* 0x0000000200687308 */ /* 0x0023e60000001000 */
[----:B------:R-:W0:Y:S05]  /*2fc0*/  LDS.U16 R101, [R93+0xc] ;  /* 0x00000c005d657984 */ /* 0x000e2a0000000400 */
[----:B--2---:R2:W0:Y:S01]  /*2fd0*/  MUFU.RCP R106, R3 ;  /* 0x00000003006a7308 */ /* 0x0044220000001000 */
[----:B-1----:R-:W-:Y:S01]  /*2fe0*/  FADD.FTZ R2, -R74, 1 ;  /* 0x3f8000004a027421 */ /* 0x002fe20000010100 */
[----:B------:R-:W-:Y:S01]  /*2ff0*/  LDS.U16 R105, [R93+0x10] ;  /* 0x000010005d697984 */ /* 0x000fe20000000400 */
[----:B---3--:R-:W-:-:S02]  /*3000*/  FADD.FTZ R110, -R76, 1 ;  /* 0x3f8000004c6e7421 */ /* 0x008fc40000010100 */
[----:B------:R-:W-:Y:S01]  /*3010*/  FFMA.FTZ R4, R35, R2, 1 ;  /* 0x3f80000023047423 */ /* 0x000fe20000010002 */
[----:B------:R-:W-:Y:S01]  /*3020*/  HADD2.F32 R55, -RZ, R55.H0_H0 ;  /* 0x20000037ff377230 */ /* 0x000fe20000004100 */
[----:B------:R-:W-:Y:S01]  /*3030*/  FADD.FTZ R75, R107, 1 ;  /* 0x3f8000006b4b7421 */ /* 0x000fe20000010000 */
[----:B------:R-:W-:Y:S01]  /*3040*/  MUFU.RCP R116, R112 ;  /* 0x0000007000747308 */ /* 0x000fe20000001000 */
[----:B------:R-:W-:Y:S01]  /*3050*/  FADD.FTZ R108, R109, 1 ;  /* 0x3f8000006d6c7421 */ /* 0x000fe20000010000 */
[----:B------:R-:W-:Y:S01]  /*3060*/  LDS.U16 R124, [R93+0x18] ;  /* 0x000018005d7c7984 */ /* 0x000fe20000000400 */
[----:B----4-:R-:W-:Y:S01]  /*3070*/  HADD2.F32 R60, -RZ, R60.H0_H0 ;  /* 0x2000003cff3c7230 */ /* 0x010fe20000004100 */
[----:B------:R-:W-:Y:S02]  /*3080*/  FADD.FTZ R117, R113, 1 ;  /* 0x3f80000071757421 */ /* 0x000fe40000010000 */
[----:B------:R-:W-:Y:S01]  /*3090*/  FMUL.FTZ R119, R59, -1.4426950216293334961 ;  /* 0xbfb8aa3b3b777820 */ /* 0x000fe20000410000 */
[----:B-----5:R-:W-:Y:S01]  /*30a0*/  HADD2.F32 R62, -RZ, R62.H0_H0 ;  /* 0x2000003eff3e7230 */ /* 0x020fe20000004100 */
[----:B--2---:R-:W-:Y:S01]  /*30b0*/  FADD.FTZ R3, -R73, 1 ;  /* 0x3f80000049037421 */ /* 0x004fe20000010100 */
[----:B------:R-:W-:Y:S01]  /*30c0*/  LDS.U16 R122, [R93+0x16] ;  /* 0x000016005d7a7984 */ /* 0x000fe20000000400 */
[----:B------:R-:W-:-:S02]  /*30d0*/  FMUL.FTZ R2, R63, R60 ;  /* 0x0000003c3f027220 */ /* 0x000fc40000410000 */
[----:B------:R-:W-:Y:S01]  /*30e0*/  FMUL.FTZ R103, R65, R62 ;  /* 0x0000003e41677220 */ /* 0x000fe20000410000 */
[----:B------:R-:W-:Y:S01]  /*30f0*/  LDS.U16 R130, [R93+0x1e] ;  /* 0x00001e005d827984 */ /* 0x000fe20000000400 */
[----:B------:R-:W-:Y:S02]  /*3100*/  FFMA.FTZ R3, R34, R3, 1 ;  /* 0x3f80000022037423 */ /* 0x000fe40000010003 */
[----:B------:R-:W-:Y:S02]  /*3110*/  FMUL.FTZ R2, R73, R2 ;  /* 0x0000000249027220 */ /* 0x000fe40000410000 */
[----:B------:R-:W-:Y:S02]  /*3120*/  FMUL.FTZ R103, R76, R103 ;  /* 0x000000674c677220 */ /* 0x000fe40000410000 */
[----:B------:R-:W-:Y:S02]  /*3130*/  FFMA.FTZ R110, R43, R110, 1 ;  /* 0x3f8000002b6e7423 */ /* 0x000fe4000001006e */
[----:B------:R-:W-:-:S02]  /*3140*/  FMUL.FTZ R2, R2, R3 ;  /* 0x0000000302027220 */ /* 0x000fc40000410000 */
[----:B------:R-:W-:Y:S02]  /*3150*/  FMUL.FTZ R3, R103, R110 ;  /* 0x0000006e67037220 */ /* 0x000fe40000410000 */
[----:B------:R-:W1:Y:S01]  /*3160*/  LDS.U16 R103, [R93+0xe] ;  /* 0x00000e005d677984 */ /* 0x000e620000000400 */
[----:B------:R-:W2:Y:S01]  /*3170*/  MUFU.RCP R75, R75 ;  /* 0x0000004b004b7308 */ /* 0x000ea20000001000 */
[----:B0-----:R-:W-:Y:S02]  /*3180*/  HADD2.F32 R61, -RZ, R61.H0_H0 ;  /* 0x2000003dff3d7230 */ /* 0x001fe40000004100 */
[----:B------:R-:W-:-:S03]  /*3190*/  HADD2.F32 R70, -RZ, R70.H0_H0 ;  /* 0x20000046ff467230 */ /* 0x000fc60000004100 */
[----:B------:R-:W-:Y:S02]  /*31a0*/  FMUL.FTZ R5, R64, R61 ;  /* 0x0000003d40057220 */ /* 0x000fe40000410000 */
[----:B------:R-:W0:Y:S01]  /*31b0*/  MUFU.RCP R108, R108 ;  /* 0x0000006c006c7308 */ /* 0x000e220000001000 */
[----:B------:R-:W-:Y:S01]  /*31c0*/  FADD.FTZ R107, R111, 1 ;  /* 0x3f8000006f6b7421 */ /* 0x000fe20000010000 */
[----:B------:R-:W-:Y:S01]  /*31d0*/  HADD2.F32 R71, -RZ, R71.H0_H0 ;  /* 0x20000047ff477230 */ /* 0x000fe20000004100 */
[----:B------:R-:W-:Y:S01]  /*31e0*/  FMUL.FTZ R5, R74, R5 ;  /* 0x000000054a057220 */ /* 0x000fe20000410000 */
[----:B------:R-:W-:Y:S01]  /*31f0*/  HADD2.F32 R67, -RZ, R67.H0_H0 ;  /* 0x20000043ff437230 */ /* 0x000fe20000004100 */
[----:B------:R-:W-:Y:S02]  /*3200*/  FADD.FTZ R110, -R106, 1 ;  /* 0x3f8000006a6e7421 */ /* 0x000fe40000010100 */
[----:B------:R-:W-:Y:S02]  /*3210*/  FMUL.FTZ R111, R99, R70 ;  /* 0x00000046636f7220 */ /* 0x000fe40000410000 */
[----:B------:R-:W-:-:S02]  /*3220*/  FMUL.FTZ R5, R5, R4 ;  /* 0x0000000405057220 */ /* 0x000fc40000410000 */
[----:B--2---:R-:W-:Y:S02]  /*3230*/  FADD.FTZ R113, -R75, 1 ;  /* 0x3f8000004b717421 */ /* 0x004fe40000010100 */
[----:B------:R-:W-:Y:S02]  /*3240*/  FFMA.FTZ R110, R47, R110, 1 ;  /* 0x3f8000002f6e7423 */ /* 0x000fe4000001006e */
[----:B------:R-:W-:Y:S02]  /*3250*/  FMUL.FTZ R112, R102, R71 ;  /* 0x0000004766707220 */ /* 0x000fe40000410000 */
[----:B------:R-:W-:Y:S02]  /*3260*/  FMUL.FTZ R111, R106, R111 ;  /* 0x0000006f6a6f7220 */ /* 0x000fe40000410000 */
[----:B------:R-:W-:Y:S02]  /*3270*/  FADD.FTZ R4, -R104, 1 ;  /* 0x3f80000068047421 */ /* 0x000fe40000010100 */
[----:B------:R-:W-:Y:S01]  /*3280*/  FMUL.FTZ R109, R100, R67 ;  /* 0x00000043646d7220 */ /* 0x000fe20000410000 */
[----:B------:R-:W2:Y:S01]  /*3290*/  MUFU.RCP R107, R107 ;  /* 0x0000006b006b7308 */ /* 0x000ea20000001000 */
[----:B------:R-:W-:Y:S01]  /*32a0*/  FFMA.FTZ R113, R48, R113, 1 ;  /* 0x3f80000030717423 */ /* 0x000fe20000010071 */
[----:B------:R-:W-:Y:S01]  /*32b0*/  HADD2.F32 R101, -RZ, R101.H0_H0 ;  /* 0x20000065ff657230 */ /* 0x000fe20000004100 */
[----:B------:R-:W-:-:S02]  /*32c0*/  FMUL.FTZ R112, R75, R112 ;  /* 0x000000704b707220 */ /* 0x000fc40000410000 */
[----:B------:R-:W-:Y:S01]  /*32d0*/  FMUL.FTZ R127, R111, R110 ;  /* 0x0000006e6f7f7220 */ /* 0x000fe20000410000 */
[----:B------:R-:W-:Y:S01]  /*32e0*/  HADD2.F32 R110, -RZ, R72.H0_H0 ;  /* 0x20000048ff6e7230 */ /* 0x000fe20000004100 */
[----:B------:R-:W-:Y:S02]  /*32f0*/  FFMA.FTZ R4, R45, R4, 1 ;  /* 0x3f8000002d047423 */ /* 0x000fe40000010004 */
[----:B------:R-:W-:Y:S02]  /*3300*/  FMUL.FTZ R109, R104, R109 ;  /* 0x0000006d686d7220 */ /* 0x000fe40000410000 */
[----:B------:R-:W-:Y:S02]  /*3310*/  FMUL.FTZ R134, R112, R113 ;  /* 0x0000007170867220 */ /* 0x000fe40000410000 */
[----:B------:R-:W-:Y:S02]  /*3320*/  FMUL.FTZ R120, R66, -1.4426950216293334961 ;  /* 0xbfb8aa3b42787820 */ /* 0x000fe40000410000 */
[----:B------:R-:W-:-:S02]  /*3330*/  FMUL.FTZ R4, R109, R4 ;  /* 0x000000046d047220 */ /* 0x000fc40000410000 */
[----:B0-----:R-:W-:Y:S01]  /*3340*/  FADD.FTZ R112, -R108, 1 ;  /* 0x3f8000006c707421 */ /* 0x001fe20000010100 */
[----:B------:R0:W-:Y:S01]  /*3350*/  MUFU.EX2 R123, R119 ;  /* 0x00000077007b7308 */ /* 0x0001e20000000800 */
[----:B------:R-:W-:Y:S02]  /*3360*/  FMUL.FTZ R109, R110, R101 ;  /* 0x000000656e6d7220 */ /* 0x000fe40000410000 */
[----:B------:R-:W-:Y:S01]  /*3370*/  FMUL.FTZ R115, R55, -1.4426950216293334961 ;  /* 0xbfb8aa3b37737820 */ /* 0x000fe20000410000 */
[----:B-1----:R-:W-:Y:S01]  /*3380*/  HADD2.F32 R103, -RZ, R103.H0_H0 ;  /* 0x20000067ff677230 */ /* 0x002fe20000004100 */
[----:B------:R-:W-:Y:S02]  /*3390*/  FADD.FTZ R111, R118, 1 ;  /* 0x3f800000766f7421 */ /* 0x000fe40000010000 */
[----:B------:R-:W-:Y:S01]  /*33a0*/  FMUL.FTZ R109, R108, R109 ;  /* 0x0000006d6c6d7220 */ /* 0x000fe20000410000 */
[----:B------:R1:W-:Y:S01]  /*33b0*/  MUFU.EX2 R125, R120 ;  /* 0x00000078007d7308 */ /* 0x0003e20000000800 */
[----:B0-----:R-:W-:Y:S01]  /*33c0*/  FADD.FTZ R119, R114, 1 ;  /* 0x3f80000072777421 */ /* 0x001fe20000010000 */
[----:B------:R-:W0:Y:S01]  /*33d0*/  LDS.U16 R118, [R93+0x12] ;  /* 0x000012005d767984 */ /* 0x000e220000000400 */
[----:B------:R-:W-:Y:S01]  /*33e0*/  FFMA.FTZ R114, R49, R112, 1 ;  /* 0x3f80000031727423 */ /* 0x000fe20000010070 */
[----:B------:R-:W-:-:S02]  /*33f0*/  HADD2.F32 R112, -RZ, R56.H0_H0 ;  /* 0x20000038ff707230 */ /* 0x000fc40000004100 */
[----:B-1----:R-:W1:Y:S02]  /*3400*/  LDS.U16 R120, [R93+0x14] ;  /* 0x000014005d787984 */ /* 0x002e640000000400 */
[----:B------:R-:W3:Y:S01]  /*3410*/  MUFU.EX2 R115, R115 ;  /* 0x0000007300737308 */ /* 0x000ee20000000800 */
[----:B------:R-:W-:Y:S02]  /*3420*/  FMUL.FTZ R129, R109, R114 ;  /* 0x000000726d817220 */ /* 0x000fe40000410000 */
[C---:B--2---:R-:W-:Y:S02]  /*3430*/  FADD.FTZ R109, -R107.reuse, 1 ;  /* 0x3f8000006b6d7421 */ /* 0x044fe40000010100 */
[----:B------:R-:W-:Y:S02]  /*3440*/  FMUL.FTZ R126, R112, R103 ;  /* 0x00000067707e7220 */ /* 0x000fe40000410000 */
[----:B------:R-:W-:Y:S02]  /*3450*/  FFMA.FTZ R109, R50, R109, 1 ;  /* 0x3f800000326d7423 */ /* 0x000fe4000001006d */
[----:B------:R-:W-:-:S02]  /*3460*/  FMUL.FTZ R126, R107, R126 ;  /* 0x0000007e6b7e7220 */ /* 0x000fc40000410000 */
[----:B------:R-:W-:Y:S01]  /*3470*/  FADD.FTZ R128, -R116, 1 ;  /* 0x3f80000074807421 */ /* 0x000fe20000010100 */
[----:B------:R-:W-:Y:S01]  /*3480*/  HADD2.F32 R114, -RZ, R53.H0_H0 ;  /* 0x20000035ff727230 */ /* 0x000fe20000004100 */
[----:B------:R-:W-:Y:S02]  /*3490*/  FMUL.FTZ R136, R126, R109 ;  /* 0x0000006d7e887220 */ /* 0x000fe40000410000 */
[----:B------:R-:W-:Y:S02]  /*34a0*/  FADD.FTZ R53, R121, 1 ;  /* 0x3f80000079357421 */ /* 0x000fe40000010000 */
[----:B------:R-:W-:Y:S01]  /*34b0*/  FFMA.FTZ R126, R51, R128, 1 ;  /* 0x3f800000337e7423 */ /* 0x000fe20000010080 */
[----:B------:R-:W2:Y:S04]  /*34c0*/  LDS.U16 R121, [R93+0x1a] ;  /* 0x00001a005d797984 */ /* 0x000ea80000000400 */
[----:B------:R-:W4:Y:S01]  /*34d0*/  LDS.U16 R128, [R93+0x1c] ;  /* 0x00001c005d807984 */ /* 0x000f220000000400 */
[----:B---3--:R-:W-:Y:S01]  /*34e0*/  FADD.FTZ R72, R115, 1 ;  /* 0x3f80000073487421 */ /* 0x008fe20000010000 */
[----:B------:R3:W-:Y:S01]  /*34f0*/  MUFU.RCP R56, R111 ;  /* 0x0000006f00387308 */ /* 0x0007e20000001000 */
[----:B------:R-:W-:-:S07]  /*3500*/  HADD2.F32 R105, -RZ, R105.H0_H0 ;  /* 0x20000069ff697230 */ /* 0x000fce0000004100 */
[----:B------:R-:W5:Y:S01]  /*3510*/  MUFU.RCP R72, R72 ;  /* 0x0000004800487308 */ /* 0x000f620000001000 */
[----:B---3--:R-:W-:-:S07]  /*3520*/  FMUL.FTZ R111, R114, R105 ;  /* 0x00000069726f7220 */ /* 0x008fce0000410000 */
[----:B------:R-:W-:Y:S01]  /*3530*/  MUFU.RCP R117, R117 ;  /* 0x0000007500757308 */ /* 0x000fe20000001000 */
[----:B------:R-:W-:-:S07]  /*3540*/  FMUL.FTZ R111, R116, R111 ;  /* 0x0000006f746f7220 */ /* 0x000fce0000410000 */
[----:B------:R-:W3:Y:S01]  /*3550*/  MUFU.RCP R119, R119 ;  /* 0x0000007700777308 */ /* 0x000ee20000001000 */
[----:B------:R-:W-:Y:S01]  /*3560*/  FMUL.FTZ R131, R111, R126 ;  /* 0x0000007e6f837220 */ /* 0x000fe20000410000 */
[----:B------:R-:W-:Y:S01]  /*3570*/  HADD2.F32 R111, -RZ, R44.H0_H0 ;  /* 0x2000002cff6f7230 */ /* 0x000fe20000004100 */
[----:B------:R-:W-:Y:S01]  /*3580*/  FADD.FTZ R123, R123, 1 ;  /* 0x3f8000007b7b7421 */ /* 0x000fe20000010000 */
[----:B------:R-:W-:Y:S01]  /*3590*/  HADD2.F32 R113, -RZ, R42.H0_H0 ;  /* 0x2000002aff717230 */ /* 0x000fe20000004100 */
[----:B------:R-:W-:Y:S01]  /*35a0*/  FADD.FTZ R126, R125, 1 ;  /* 0x3f8000007d7e7421 */ /* 0x000fe20000010000 */
[----:B------:R-:W-:Y:S01]  /*35b0*/  HADD2.F32 R109, -RZ, R46.H0_H0 ;  /* 0x2000002eff6d7230 */ /* 0x000fe20000004100 */
[----:B-----5:R-:W-:Y:S01]  /*35c0*/  FADD.FTZ R42, -R72, 1 ;  /* 0x3f800000482a7421 */ /* 0x020fe20000010100 */
[----:B------:R-:W-:Y:S01]  /*35d0*/  HADD2.F32 R115, -RZ, R41.H0_H0 ;  /* 0x20000029ff737230 */ /* 0x000fe20000004100 */
[----:B------:R-:W-:Y:S01]  /*35e0*/  FADD.FTZ R44, -R56, 1 ;  /* 0x3f800000382c7421 */ /* 0x000fe20000010100 */
[----:B0-----:R-:W-:-:S02]  /*35f0*/  HADD2.F32 R118, -RZ, R118.H0_H0 ;  /* 0x20000076ff767230 */ /* 0x001fc40000004100 */
[----:B-1----:R-:W-:Y:S02]  /*3600*/  HADD2.F32 R120, -RZ, R120.H0_H0 ;  /* 0x20000078ff787230 */ /* 0x002fe40000004100 */
[----:B------:R-:W-:Y:S01]  /*3610*/  HADD2.F32 R124, -RZ, R124.H0_H0 ;  /* 0x2000007cff7c7230 */ /* 0x000fe20000004100 */
[----:B------:R-:W0:Y:S01]  /*3620*/  MUFU.RCP R53, R53 ;  /* 0x0000003500357308 */ /* 0x000e220000001000 */
[----:B------:R-:W-:Y:S01]  /*3630*/  FFMA.FTZ R46, R55, R42, 1 ;  /* 0x3f800000372e7423 */ /* 0x000fe2000001002a */
[----:B------:R-:W-:Y:S01]  /*3640*/  HADD2.F32 R122, -RZ, R122.H0_H0 ;  /* 0x2000007aff7a7230 */ /* 0x000fe20000004100 */
[----:B---3--:R-:W-:Y:S02]  /*3650*/  FADD.FTZ R125, -R119, 1 ;  /* 0x3f800000777d7421 */ /* 0x008fe40000010100 */
[----:B------:R-:W-:-:S03]  /*3660*/  FMUL.FTZ R42, R109, R118 ;  /* 0x000000766d2a7220 */ /* 0x000fc60000410000 */
[----:B------:R1:W3:Y:S01]  /*3670*/  MUFU.RCP R132, R123 ;  /* 0x0000007b00847308 */ /* 0x0002e20000001000 */
[----:B------:R-:W-:-:S07]  /*3680*/  FMUL.FTZ R135, R115, R124 ;  /* 0x0000007c73877220 */ /* 0x000fce0000410000 */
[----:B------:R5:W0:Y:S01]  /*3690*/  MUFU.RCP R41, R126 ;  /* 0x0000007e00297308 */ /* 0x000a220000001000 */
[----:B-1----:R-:W-:Y:S02]  /*36a0*/  FADD.FTZ R123, -R117, 1 ;  /* 0x3f800000757b7421 */ /* 0x002fe40000010100 */
[----:B------:R-:W-:Y:S02]  /*36b0*/  FFMA.FTZ R125, R54, R125, 1 ;  /* 0x3f800000367d7423 */ /* 0x000fe4000001007d */
[----:B-----5:R-:W-:Y:S02]  /*36c0*/  FFMA.FTZ R126, R57, R44, 1 ;  /* 0x3f800000397e7423 */ /* 0x020fe4000001002c */
[----:B------:R-:W-:Y:S02]  /*36d0*/  FMUL.FTZ R44, R111, R120 ;  /* 0x000000786f2c7220 */ /* 0x000fe40000410000 */
[----:B------:R-:W-:Y:S02]  /*36e0*/  FFMA.FTZ R123, R52, R123, 1 ;  /* 0x3f800000347b7423 */ /* 0x000fe4000001007b */
[----:B------:R-:W-:-:S02]  /*36f0*/  FMUL.FTZ R133, R113, R122 ;  /* 0x0000007a71857220 */ /* 0x000fc40000410000 */
[----:B------:R-:W-:Y:S02]  /*3700*/  FMUL.FTZ R42, R117, R42 ;  /* 0x0000002a752a7220 */ /* 0x000fe40000410000 */
[----:B------:R-:W-:Y:S02]  /*3710*/  FMUL.FTZ R44, R119, R44 ;  /* 0x0000002c772c7220 */ /* 0x000fe40000410000 */
[----:B------:R-:W-:Y:S01]  /*3720*/  FMUL.FTZ R135, R56, R135 ;  /* 0x0000008738877220 */ /* 0x000fe20000410000 */
[----:B--2---:R-:W-:Y:S01]  /*3730*/  HADD2.F32 R121, -RZ, R121.H0_H0 ;  /* 0x20000079ff797230 */ /* 0x004fe20000004100 */
[----:B------:R-:W-:Y:S01]  /*3740*/  FMUL.FTZ R133, R72, R133 ;  /* 0x0000008548857220 */ /* 0x000fe20000410000 */
[----:B----4-:R-:W-:Y:S01]  /*3750*/  HADD2.F32 R128, -RZ, R128.H0_H0 ;  /* 0x20000080ff807230 */ /* 0x010fe20000004100 */
[----:B------:R-:W-:Y:S01]  /*3760*/  FMUL.FTZ R42, R42, R123 ;  /* 0x0000007b2a2a7220 */ /* 0x000fe20000410000 */
[----:B------:R-:W-:Y:S01]  /*3770*/  HADD2.F32 R123, -RZ, R38.H0_H0 ;  /* 0x20000026ff7b7230 */ /* 0x000fe20000004100 */
[----:B------:R-:W-:Y:S01]  /*3780*/  FMUL.FTZ R44, R44, R125 ;  /* 0x0000007d2c2c7220 */ /* 0x000fe20000410000 */
[----:B------:R-:W-:Y:S01]  /*3790*/  HADD2.F32 R125, -RZ, R39.H0_H0 ;  /* 0x20000027ff7d7230 */ /* 0x000fe20000004100 */
[----:B------:R-:W-:Y:S01]  /*37a0*/  FMUL.FTZ R135, R135, R126 ;  /* 0x0000007e87877220 */ /* 0x000fe20000410000 */
[----:B------:R-:W-:-:S02]  /*37b0*/  HADD2.F32 R126, -RZ, R40.H0_H0 ;  /* 0x20000028ff7e7230 */ /* 0x000fc40000004100 */
[----:B------:R-:W-:Y:S01]  /*37c0*/  HADD2.F32 R130, -RZ, R130.H0_H0 ;  /* 0x20000082ff827230 */ /* 0x000fe20000004100 */
[----:B------:R-:W-:Y:S01]  /*37d0*/  FMUL.FTZ R133, R133, R46 ;  /* 0x0000002e85857220 */ /* 0x000fe20000410000 */
[----:B------:R-:W-:Y:S01]  /*37e0*/  F2FP.PACK_AB R46, R5, R2 ;  /* 0x00000002052e723e */ /* 0x000fe200000000ff */
[----:B------:R-:W-:Y:S01]  /*37f0*/  BAR.SYNC.DEFER_BLOCKING 0x0 ;  /* 0x0000000000007b1d */ /* 0x000fe20000010000 */
[----:B0-----:R-:W-:Y:S02]  /*3800*/  FADD.FTZ R5, -R53, 1 ;  /* 0x3f80000035057421 */ /* 0x001fe40000010100 */
[----:B---3--:R-:W-:Y:S02]  /*3810*/  FADD.FTZ R38, -R132, 1 ;  /* 0x3f80000084267421 */ /* 0x008fe40000010100 */
[----:B------:R-:W-:Y:S02]  /*3820*/  FADD.FTZ R137, -R41, 1 ;  /* 0x3f80000029897421 */ /* 0x000fe40000010100 */
        /* <DEDUP_REMOVED lines=12> */
[----:B------:R-:W-:Y:S01]  /*38f0*/  FMUL.FTZ R137, R40, R137 ;  /* 0x0000008928897220 */ /* 0x000fe20000410000 */
[----:B------:R-:W-:Y:S02]  /*3900*/  PRMT R4, R46, 0x7632, R4 ;  /* 0x000076322e047816 */ /* 0x000fe40000000004 */
[----:B------:R-:W-:-:S02]  /*3910*/  PRMT R5, R3, 0x7632, R5 ;  /* 0x0000763203057816 */ /* 0x000fc40000000005 */
[----:B------:R-:W-:Y:S02]  /*3920*/  ISETP.NE.AND P6, PT, R98, RZ, PT ;  /* 0x000000ff6200720c */ /* 0x000fe40003fc5270 */
[----:B------:R-:W-:Y:S02]  /*3930*/  F2FP.PACK_AB R127, R134, R127 ;  /* 0x0000007f867f723e */ /* 0x000fe400000000ff */
[----:B------:R-:W-:Y:S02]  /*3940*/  F2FP.PACK_AB R129, R136, R129 ;  /* 0x000000818881723e */ /* 0x000fe400000000ff */
[----:B------:R-:W-:Y:S02]  /*3950*/  F2FP.PACK_AB R42, R42, R131 ;  /* 0x000000832a2a723e */ /* 0x000fe400000000ff */
[----:B------:R-:W-:Y:S02]  /*3960*/  F2FP.PACK_AB R44, R133, R44 ;  /* 0x0000002c852c723e */ /* 0x000fe400000000ff */
[----:B------:R-:W-:-:S02]  /*3970*/  F2FP.PACK_AB R2, R2, R135 ;  /* 0x000000870202723e */ /* 0x000fc400000000ff */
[----:B------:R-:W-:Y:S01]  /*3980*/  F2FP.PACK_AB R38, R137, R38 ;  /* 0x000000268926723e */ /* 0x000fe200000000ff */
[----:B------:R0:W-:Y:S01]  /*3990*/  STS.U16 [R93], R46 ;  /* 0x0000002e5d007388 */ /* 0x0001e20000000400 */
        /* <DEDUP_REMOVED lines=43> */
[----:B------:R1:W-:Y:S01]  /*3c50*/  STL.64 [R1], R162 ;  /* 0x000000a201007387 */ /* 0x0003e20000100a00 */
        /* <DEDUP_REMOVED lines=19> */
.L_x_4506:
[----:B-1----:R-:W-:Y:S05]  /*3d90*/  BSYNC B0 ;  /* 0x0000000000007941 */ /* 0x002fea0003800000 */
.L_x_4505:
        /* <DEDUP_REMOVED lines=30> */
[----:B------:R0:W-:Y:S01]  /*3f80*/  @!P0 STG.E.U16 [R2.64+-0x780], R131 ;  /* 0xfff8808302008986 */ /* 0x0001e2000c101520 */
        /* <DEDUP_REMOVED lines=8> */
[----:B------:R-:W-:Y:S01]  /*4010*/  ISETP.GE.AND P3, PT, R28, R161, PT ;  /* 0x000000a11c00720c */ /* 0x000fe20003f66270 */
        /* <DEDUP_REMOVED lines=24> */
[----:B0-----:R-:W-:-:S02]  /*41a0*/  FMUL.FTZ R131, R55, R72 ;  /* 0x0000004837837220 */ /* 0x001fc40000410000 */
[----:B------:R2:W-:Y:S01]  /*41b0*/  @!P0 STG.E.U16 [R2.64+-0x540], R151 ;  /* 0xfffac09702008986 */ /* 0x0005e2000c101520 */
[----:B------:R-:W-:Y:S01]  /*41c0*/  ISETP.NE.U32.AND P0, PT, RZ, c[0x0][0x270], PT ;  /* 0x00009c00ff007a0c */ /* 0x000fe20003f05070 */
[----:B-1----:R-:W-:Y:S02]  /*41d0*/  FMUL.FTZ R133, R57, R56 ;  /* 0x0000003839857220 */ /* 0x002fe40000410000 */
[----:B------:R2:W-:Y:S01]  /*41e0*/  @!P4 STG.E.U16 [R2.64+-0x500], R153 ;  /* 0xfffb00990200c986 */ /* 0x0005e2000c101520 */
[----:B------:R-:W-:Y:S01]  /*41f0*/  ISETP.NE.AND.EX P0, PT, RZ, c[0x0][0x274], PT, P0 ;  /* 0x00009d00ff007a0c */ /* 0x000fe20003f05300 */
[----:B------:R-:W-:Y:S02]  /*4200*/  FMUL.FTZ R134, R58, R53 ;  /* 0x000000353a867220 */ /* 0x000fe40000410000 */
[----:B------:R2:W-:Y:S01]  /*4210*/  @!P5 STG.E.U16 [R2.64+-0x4c0], R155 ;  /* 0xfffb409b0200d986 */ /* 0x0005e2000c101520 */
[----:B------:R-:W-:Y:S02]  /*4220*/  FMUL.FTZ R132, R59, R132 ;  /* 0x000000843b847220 */ /* 0x000fe40000410000 */
[----:B------:R-:W-:Y:S01]  /*4230*/  FMUL.FTZ R66, R66, R41 ;  /* 0x0000002942427220 */ /* 0x000fe20000410000 */
[----:B------:R2:W-:Y:S01]  /*4240*/  @!P1 STG.E.U16 [R2.64+-0x480], R157 ;  /* 0xfffb809d02009986 */ /* 0x0005e2000c101520 */
[----:B------:R-:W-:-:S02]  /*4250*/  FADD.FTZ R76, R37, UR5 ;  /* 0x00000005254c7e21 */ /* 0x000fc40008010000 */
[----:B------:R-:W-:Y:S01]  /*4260*/  FADD.FTZ R75, R36, UR5 ;  /* 0x00000005244b7e21 */ /* 0x000fe20008010000 */
[----:B------:R2:W-:Y:S01]  /*4270*/  @!P2 STG.E.U16 [R2.64+-0x7c0], R135 ;  /* 0xfff840870200a986 */ /* 0x0005e2000c101520 */
[----:B------:R-:W-:Y:S02]  /*4280*/  FADD.FTZ R74, R33, UR5 ;  /* 0x00000005214a7e21 */ /* 0x000fe40008010000 */
[----:B------:R-:W-:Y:S01]  /*4290*/  FADD.FTZ R73, R31, UR5 ;  /* 0x000000051f497e21 */ /* 0x000fe20008010000 */
[----:B------:R2:W-:Y:S01]  /*42a0*/  @!P3 STG.E.U16 [R2.64+-0x440], R159 ;  /* 0xfffbc09f0200b986 */ /* 0x0005e2000c101520 */
        /* <DEDUP_REMOVED lines=29> */
[----:B--2---:R-:W-:Y:S01]  /*4480*/  BAR.SYNC.DEFER_BLOCKING 0x0 ;  /* 0x0000000000007b1d */ /* 0x004fe20000010000 */
        /* <DEDUP_REMOVED lines=19> */
[----:B------:R-:W-:Y:S01]  /*45c0*/  PRMT R7, R62, 0x7632, R7 ;  /* 0x000076323e077816 */ /* 0x000fe20000000007 */
        /* <DEDUP_REMOVED lines=15> */
[----:B------:R-:W-:Y:S01]  /*46c0*/  STS.U16 [R93+0x4], R62 ;  /* 0x0000043e5d007388 */ /* 0x000fe20000000400 */
[----:B0-----:R-:W-:Y:S01]  /*46d0*/  PRMT R4, R2, 0x7632, R4 ;  /* 0x0000763202047816 */ /* 0x001fe20000000004 */
[----:B------:R-:W-:Y:S01]  /*46e0*/  UIADD3 UR7, UR35, UR36, URZ ;  /* 0x0000002423077290 */ /* 0x000fe2000fffe03f */
[----:B-1----:R-:W-:Y:S01]  /*46f0*/  PRMT R5, R105, 0x7632, R5 ;  /* 0x0000763269057816 */ /* 0x002fe20000000005 */
[----:B------:R-:W-:Y:S01]  /*4700*/  STS.U16 [R93+0x6], R7 ;  /* 0x000006075d007388 */ /* 0x000fe20000000400 */
[----:B------:R-:W-:-:S02]  /*4710*/  PRMT R17, R119, 0x7632, R17 ;  /* 0x0000763277117816 */ /* 0x000fc40000000011 */
[----:B------:R-:W-:Y:S01]  /*4720*/  PRMT R21, R121, 0x7632, R21 ;  /* 0x0000763279157816 */ /* 0x000fe20000000015 */
        /* <DEDUP_REMOVED lines=48> */
.L_x_4509:
[----:B------:R-:W-:Y:S05]  /*4a30*/  BSYNC B0 ;  /* 0x0000000000007941 */ /* 0x000fea0003800000 */
.L_x_4508:
        /* <DEDUP_REMOVED lines=43> */
.L_x_4507:
[----:B--2---:R-:W2:Y:S01]  /*4cf0*/  LDL.LU R0, [R1+0xc] ;  /* 0x00000c0001007983 */ /* 0x004ea20000300800 */
[----:B0-----:R-:W-:Y:S01]  /*4d00*/  HADD2.F32 R3, -RZ, R92.H0_H0 ;  /* 0x2000005cff037230 */ /* 0x001fe20000004100 */
        /* <DEDUP_REMOVED lines=51> */
[----:B------:R-:W-:Y:S01]  /*5040*/  MOV R2, c[0x0][0x16c] ;  /* 0x00005b0000027a02 */ /* 0x000fe20000000f00 */
[----:B------:R-:W-:Y:S02]  /*5050*/  HADD2.F32 R0, -RZ, R77.H0_H0 ;  /* 0x2000004dff007230 */ /* 0x000fe40000004100 */
[----:B------:R-:W-:Y:S01]  /*5060*/  FFMA.FTZ R4, R34, R4, R3 ;  /* 0x0000000422047223 */ /* 0x000fe20000010003 */
[----:B------:R-:W-:Y:S02]  /*5070*/  ISETP.GE.AND P0, PT, R2, 0x1, PT ;  /* 0x000000010200780c */ /* 0x000fe40003f06270 */
[----:B------:R-:W-:Y:S01]  /*5080*/  CS2R R2, SRZ ;  /* 0x0000000000027805 */ /* 0x000fe2000001ff00 */
[----:B------:R-:W-:Y:S02]  /*5090*/  FFMA.FTZ R0, R33, R0, R4 ;  /* 0x0000000021007223 */ /* 0x000fe40000010004 */
[----:B------:R-:W-:-:S03]  /*50a0*/  CS2R R4, SRZ ;  /* 0x0000000000047805 */ /* 0x000fc6000001ff00 */
[----:B------:R0:W-:Y:S02]  /*50b0*/  STL [R1+0xc], R0 ;  /* 0x00000c0001007387 */ /* 0x0001e40000100800 */
[----:B0-----:R-:W-:-:S03]  /*50c0*/  MOV R0, RZ ;  /* 0x000000ff00007202 */ /* 0x001fc60000000f00 */
        /* <DEDUP_REMOVED lines=9> */
.L_x_4611:
        /* <DEDUP_REMOVED lines=10> */
[----:B------:R-:W-:Y:S01]  /*5200*/  ULDC.64 UR34, c[0x0][0x220] ;  /* 0x0000880000227ab9 */ /* 0x000fe20000000a00 */
[----:B------:R-:W-:Y:S01]  /*5210*/  LOP3.LUT R62, R98, 0x7ffffe0, RZ, 0xc0, !PT ;  /* 0x07ffffe0623e7812 */ /* 0x000fe200078ec0ff */
[----:B------:R-:W-:Y:S02]  /*5220*/  UIADD3 UR37, UR37, UR42, URZ ;  /* 0x0000002a25257290 */ /* 0x000fe4000fffe03f */
[----:B------:R-:W-:Y:S01]  /*5230*/  ULEA UR34, UP0, UR36, UR34, 0x3 ;  /* 0x0000002224227291 */ /* 0x000fe2000f80183f */
[----:B------:R-:W-:-:S03]  /*5240*/  SHF.L.U32 R62, R62, 0x5, RZ ;  /* 0x000000053e3e7819 */ /* 0x000fc600000006ff */
[----:B------:R-:W-:Y:S02]  /*5250*/  ULEA.HI.X UR35, UR36, UR35, UR37, 0x3, UP0 ;  /* 0x0000002324237291 */ /* 0x000fe400080f1c25 */
[----:B------:R-:W-:Y:S01]  /*5260*/  MOV R60, UR34 ;  /* 0x00000022003c7c02 */ /* 0x000fe20008000f00 */
[----:B------:R-:W-:Y:S02]  /*5270*/  ULDC UR36, c[0x0][0x168] ;  /* 0x00005a0000247ab9 */ /* 0x000fe40000000800 */
[----:B------:R-:W-:Y:S01]  /*5280*/  UIADD3 UR36, -UR25, UR36, URZ ;  /* 0x0000002419247290 */ /* 0x000fe2000fffe13f */
[----:B------:R-:W-:Y:S02]  /*5290*/  LOP3.LUT R64, R62, 0xffffffe0, R95, 0xe2, !PT ;  /* 0xffffffe03e407812 */ /* 0x000fe400078ee25f */
[----:B------:R-:W-:Y:S01]  /*52a0*/  MOV R61, UR35 ;  /* 0x00000023003d7c02 */ /* 0x000fe20008000f00 */
[----:B------:R-:W-:Y:S02]  /*52b0*/  USHF.L.U32 UR36, UR36, 0x1, URZ ;  /* 0x0000000124247899 */ /* 0x000fe4000800063f */
[----:B------:R-:W-:Y:S01]  /*52c0*/  ULDC.64 UR34, c[0x0][0x1c0] ;  /* 0x0000700000227ab9 */ /* 0x000fe20000000a00 */
[----:B------:R-:W-:Y:S01]  /*52d0*/  LOP3.LUT R62, R64, 0x20, RZ, 0xfc, !PT ;  /* 0x00000020403e7812 */ /* 0x000fe200078efcff */
[----:B------:R-:W-:Y:S01]  /*52e0*/  UIMAD UR34, UR39, UR34, URZ ;  /* 0x00000022272272a4 */ /* 0x000fe2000f8e023f */
[----:B------:R-:W-:Y:S01]  /*52f0*/  SHF.R.S32.HI R65, RZ, 0x1f, R64 ;  /* 0x0000001fff417819 */ /* 0x000fe20000011440 */
[----:B------:R-:W2:Y:S01]  /*5300*/  LDG.E.64 R60, [R60.64] ;  /* 0x000000203c3c7981 */ /* 0x000ea2000c1e1b00 */
[----:B------:R-:W-:Y:S01]  /*5310*/  MOV R67, UR7 ;  /* 0x0000000700437c02 */ /* 0x000fe20008000f00 */
[----:B------:R-:W-:Y:S01]  /*5320*/  UIMAD UR34, UR7, UR35, UR34 ;  /* 0x00000023072272a4 */ /* 0x000fe2000f8e0222 */
[----:B------:R-:W-:-:S02]  /*5330*/  ISETP.GE.AND P2, PT, R62, UR36, PT ;  /* 0x000000243e007c0c */ /* 0x000fc4000bf46270 */
[C---:B------:R-:W-:Y:S01]  /*5340*/  LOP3.LUT R62, R64.reuse, 0x40, RZ, 0xfc, !PT ;  /* 0x00000040403e7812 */ /* 0x040fe200078efcff */
[----:B------:R-:W-:Y:S01]  /*5350*/  IMAD.WIDE.U32 R66, R67, c[0x0][0x1c0], R64 ;  /* 0x0000700043427a25 */ /* 0x000fe200078e0040 */
[C---:B------:R-:W-:Y:S02]  /*5360*/  ISETP.GE.AND P1, PT, R64.reuse, UR36, PT ;  /* 0x0000002440007c0c */ /* 0x040fe4000bf26270 */
[----:B------:R-:W-:Y:S02]  /*5370*/  LOP3.LUT R65, R64, 0x60, RZ, 0xfc, !PT ;  /* 0x0000006040417812 */ /* 0x000fe400078efcff */
[----:B------:R-:W-:Y:S02]  /*5380*/  ISETP.GE.AND P3, PT, R62, UR36, PT ;  /* 0x000000243e007c0c */ /* 0x000fe4000bf66270 */
[----:B------:R-:W-:Y:S01]  /*5390*/  IADD3 R63, R67, UR34, RZ ;  /* 0x00000022433f7c10 */ /* 0x000fe2000fffe0ff */
[----:B------:R-:W-:Y:S01]  /*53a0*/  ULDC.64 UR34, c[0x0][0x198] ;  /* 0x0000660000227ab9 */ /* 0x000fe20000000a00 */
[----:B------:R-:W-:-:S02]  /*53b0*/  LEA R62, P0, R66, UR22, 0x1 ;  /* 0x00000016423e7c11 */ /* 0x000fc4000f8008ff */
[----:B------:R-:W-:Y:S02]  /*53c0*/  ISETP.GE.AND P4, PT, R65, UR36, PT ;  /* 0x0000002441007c0c */ /* 0x000fe4000bf86270 */
[----:B------:R-:W-:Y:S02]  /*53d0*/  LOP3.LUT R65, R64, 0xa0, RZ, 0xfc, !PT ;  /* 0x000000a040417812 */ /* 0x000fe400078efcff */
[----:B------:R-:W-:Y:S02]  /*53e0*/  PRMT R67, RZ, 0x7610, R67 ;  /* 0x00007610ff437816 */ /* 0x000fe40000000043 */
[----:B------:R-:W-:Y:S02]  /*53f0*/  LEA.HI.X R63, R66, UR23, R63, 0x1, P0 ;  /* 0x00000017423f7c11 */ /* 0x000fe400080f0c3f */
[----:B------:R-:W-:Y:S02]  /*5400*/  ISETP.GE.AND P0, PT, R65, UR36, PT ;  /* 0x0000002441007c0c */ /* 0x000fe4000bf06270 */
[C---:B------:R-:W-:Y:S01]  /*5410*/  LOP3.LUT R65, R64.reuse, 0xc0, RZ, 0xfc, !PT ;  /* 0x000000c040417812 */ /* 0x040fe200078efcff */
[----:B------:R0:W3:Y:S01]  /*5420*/  @!P1 LDG.E.U16 R67, [R62.64] ;  /* 0x000000203e439981 */ /* 0x0000e2000c1e1500 */
[----:B------:R-:W-:-:S02]  /*5430*/  LOP3.LUT R68, R64, 0x80, RZ, 0xfc, !PT ;  /* 0x0000008040447812 */ /* 0x000fc400078efcff */
[----:B------:R-:W-:Y:S02]  /*5440*/  ISETP.GE.AND P1, PT, R65, UR36, PT ;  /* 0x0000002441007c0c */ /* 0x000fe4000bf26270 */
[----:B------:R-:W-:Y:S02]  /*5450*/  PRMT R69, RZ, 0x7610, R69 ;  /* 0x00007610ff457816 */ /* 0x000fe40000000045 */
[----:B------:R-:W-:Y:S02]  /*5460*/  PRMT R65, RZ, 0x7610, R65 ;  /* 0x00007610ff417816 */ /* 0x000fe40000000041 */
[----:B------:R-:W-:Y:S02]  /*5470*/  ISETP.GE.AND P5, PT, R68, UR36, PT ;  /* 0x0000002444007c0c */ /* 0x000fe4000bfa6270 */
[C---:B------:R-:W-:Y:S01]  /*5480*/  LOP3.LUT R66, R64.reuse, 0xe0, RZ, 0xfc, !PT ;  /* 0x000000e040427812 */ /* 0x040fe200078efcff */
[----:B------:R0:W4:Y:S01]  /*5490*/  @!P2 LDG.E.U16 R69, [R62.64+0x40] ;  /* 0x000040203e45a981 */ /* 0x000122000c1e1500 */
[----:B------:R-:W-:-:S02]  /*54a0*/  LOP3.LUT R68, R64, 0x100, RZ, 0xfc, !PT ;  /* 0x0000010040447812 */ /* 0x000fc400078efcff */
[----:B------:R-:W-:Y:S01]  /*54b0*/  ISETP.GE.AND P2, PT, R66, UR36, PT ;  /* 0x0000002442007c0c */ /* 0x000fe2000bf46270 */
[----:B------:R0:W3:Y:S01]  /*54c0*/  @!P3 LDG.E.U16 R65, [R62.64+0x80] ;  /* 0x000080203e41b981 */ /* 0x0000e2000c1e1500 */
[----:B------:R-:W-:Y:S02]  /*54d0*/  ISETP.GE.AND P3, PT, R68, UR36, PT ;  /* 0x0000002444007c0c */ /* 0x000fe4000bf66270 */
[----:B------:R-:W-:Y:S02]  /*54e0*/  PRMT R66, RZ, 0x7610, R66 ;  /* 0x00007610ff427816 */ /* 0x000fe40000000042 */
[----:B------:R-:W-:Y:S02]  /*54f0*/  PRMT R68, RZ, 0x7610, R68 ;  /* 0x00007610ff447816 */ /* 0x000fe40000000044 */
[C---:B------:R-:W-:Y:S02]  /*5500*/  LOP3.LUT R70, R64.reuse, 0x120, RZ, 0xfc, !PT ;  /* 0x0000012040467812 */ /* 0x040fe400078efcff */
[----:B------:R-:W-:Y:S01]  /*5510*/  LOP3.LUT R99, R64, 0x140, RZ, 0xfc, !PT ;  /* 0x0000014040637812 */ /* 0x000fe200078efcff */
[----:B------:R0:W3:Y:S01]  /*5520*/  @!P4 LDG.E.U16 R66, [R62.64+0xc0] ;  /* 0x0000c0203e42c981 */ /* 0x0000e2000c1e1500 */
[----:B------:R-:W-:-:S02]  /*5530*/  PRMT R71, RZ, 0x7610, R71 ;  /* 0x00007610ff477816 */ /* 0x000fc40000000047 */
[----:B------:R-:W-:Y:S01]  /*5540*/  ISETP.GE.AND P4, PT, R70, UR36, PT ;  /* 0x0000002446007c0c */ /* 0x000fe2000bf86270 */
[----:B------:R0:W3:Y:S01]  /*5550*/  @!P5 LDG.E.U16 R68, [R62.64+0x100] ;  /* 0x000100203e44d981 */ /* 0x0000e2000c1e1500 */
[----:B------:R-:W-:Y:S02]  /*5560*/  ISETP.GE.AND P5, PT, R99, UR36, PT ;  /* 0x0000002463007c0c */ /* 0x000fe4000bfa6270 */
[C---:B------:R-:W-:Y:S01]  /*5570*/  LOP3.LUT R99, R64.reuse, 0x160, RZ, 0xfc, !PT ;  /* 0x0000016040637812 */ /* 0x040fe200078efcff */
[----:B------:R0:W3:Y:S01]  /*5580*/  @!P0 LDG.E.U16 R71, [R62.64+0x140] ;  /* 0x000140203e478981 */ /* 0x0000e2000c1e1500 */
[----:B------:R-:W-:Y:S02]  /*5590*/  PRMT R70, RZ, 0x7610, R70 ;  /* 0x00007610ff467816 */ /* 0x000fe40000000046 */
[----:B------:R-:W-:Y:S02]  /*55a0*/  LOP3.LUT R100, R64, 0x180, RZ, 0xfc, !PT ;  /* 0x0000018040647812 */ /* 0x000fe400078efcff */
[----:B------:R-:W-:-:S02]  /*55b0*/  ISETP.GE.AND P0, PT, R99, UR36, PT ;  /* 0x0000002463007c0c */ /* 0x000fc4000bf06270 */
[----:B------:R-:W-:Y:S01]  /*55c0*/  PRMT R99, RZ, 0x7610, R99 ;  /* 0x00007610ff637816 */ /* 0x000fe20000000063 */
[----:B------:R0:W3:Y:S01]  /*55d0*/  @!P1 LDG.E.U16 R70, [R62.64+0x180] ;  /* 0x000180203e469981 */ /* 0x0000e2000c1e1500 */
[----:B------:R-:W-:Y:S02]  /*55e0*/  ISETP.GE.AND P1, PT, R100, UR36, PT ;  /* 0x0000002464007c0c */ /* 0x000fe4000bf26270 */
[----:B------:R-:W-:Y:S02]  /*55f0*/  LOP3.LUT R100, R64, 0x1a0, RZ, 0xfc, !PT ;  /* 0x000001a040647812 */ /* 0x000fe400078efcff */
[----:B------:R-:W-:Y:S01]  /*5600*/  PRMT R105, RZ, 0x7610, R105 ;  /* 0x00007610ff697816 */ /* 0x000fe20000000069 */
[----:B------:R0:W3:Y:S01]  /*5610*/  @!P2 LDG.E.U16 R99, [R62.64+0x1c0] ;  /* 0x0001c0203e63a981 */ /* 0x0000e2000c1e1500 */
[----:B------:R-:W-:Y:S02]  /*5620*/  ISETP.GE.AND P2, PT, R100, UR36, PT ;  /* 0x0000002464007c0c */ /* 0x000fe4000bf46270 */
[----:B------:R-:W-:-:S02]  /*5630*/  LOP3.LUT R100, R64, 0x1c0, RZ, 0xfc, !PT ;  /* 0x000001c040647812 */ /* 0x000fc400078efcff */
[----:B------:R-:W-:Y:S01]  /*5640*/  PRMT R104, RZ, 0x7610, R104 ;  /* 0x00007610ff687816 */ /* 0x000fe20000000068 */
[----:B------:R0:W3:Y:S01]  /*5650*/  @!P3 LDG.E.U16 R105, [R62.64+0x200] ;  /* 0x000200203e69b981 */ /* 0x0000e2000c1e1500 */
[----:B------:R-:W-:Y:S02]  /*5660*/  ISETP.GE.AND P3, PT, R100, UR36, PT ;  /* 0x0000002464007c0c */ /* 0x000fe4000bf66270 */
[----:B------:R-:W-:Y:S02]  /*5670*/  LOP3.LUT R100, R64, 0x1e0, RZ, 0xfc, !PT ;  /* 0x000001e040647812 */ /* 0x000fe400078efcff */
[----:B------:R0:W3:Y:S01]  /*5680*/  @!P4 LDG.E.U16 R104, [R62.64+0x240] ;  /* 0x000240203e68c981 */ /* 0x0000e2000c1e1500 */
[----:B------:R-:W-:Y:S02]  /*5690*/  PRMT R103, RZ, 0x7610, R103 ;  /* 0x00007610ff677816 */ /* 0x000fe40000000067 */
[----:B------:R-:W-:Y:S02]  /*56a0*/  ISETP.GE.AND P4, PT, R100, UR36, PT ;  /* 0x0000002464007c0c */ /* 0x000fe4000bf86270 */
[----:B------:R-:W-:-:S02]  /*56b0*/  LOP3.LUT R106, R64, 0x200, RZ, 0xfc, !PT ;  /* 0x00000200406a7812 */ /* 0x000fc400078efcff */
[----:B------:R0:W3:Y:S01]  /*56c0*/  @!P0 LDG.E.U16 R103, [R62.64+0x2c0] ;  /* 0x0002c0203e678981 */ /* 0x0000e2000c1e1500 */
[----:B------:R-:W-:Y:S02]  /*56d0*/  PRMT R100, RZ, 0x7610, R100 ;  /* 0x00007610ff647816 */ /* 0x000fe40000000064 */
[----:B------:R-:W-:Y:S02]  /*56e0*/  PRMT R101, RZ, 0x7610, R101 ;  /* 0x00007610ff657816 */ /* 0x000fe40000000065 */
[----:B------:R-:W-:Y:S02]  /*56f0*/  ISETP.GE.AND P0, PT, R106, UR36, PT ;  /* 0x000000246a007c0c */ /* 0x000fe4000bf06270 */
[----:B------:R-:W-:Y:S01]  /*5700*/  PRMT R108, RZ, 0x7610, R108 ;  /* 0x00007610ff6c7816 */ /* 0x000fe2000000006c */
[----:B------:R0:W4:Y:S01]  /*5710*/  @!P1 LDG.E.U16 R100, [R62.64+0x300] ;  /* 0x000300203e649981 */ /* 0x000122000c1e1500 */
[C---:B------:R-:W-:Y:S02]  /*5720*/  LOP3.LUT R107, R64.reuse, 0x220, RZ, 0xfc, !PT ;  /* 0x00000220406b7812 */ /* 0x040fe400078efcff */
[C---:B------:R-:W-:Y:S01]  /*5730*/  LOP3.LUT R109, R64.reuse, 0x240, RZ, 0xfc, !PT ;  /* 0x00000240406d7812 */ /* 0x040fe200078efcff */
[----:B------:R0:W4:Y:S01]  /*5740*/  @!P2 LDG.E.U16 R101, [R62.64+0x340] ;  /* 0x000340203e65a981 */ /* 0x000122000c1e1500 */
[----:B------:R-:W-:-:S02]  /*5750*/  LOP3.LUT R110, R64, 0x260, RZ, 0xfc, !PT ;  /* 0x00000260406e7812 */ /* 0x000fc400078efcff */
[----:B------:R-:W-:Y:S01]  /*5760*/  PRMT R102, RZ, 0x7610, R102 ;  /* 0x00007610ff667816 */ /* 0x000fe20000000066 */
[----:B------:R0:W4:Y:S01]  /*5770*/  @!P4 LDG.E.U16 R108, [R62.64+0x3c0] ;  /* 0x0003c0203e6cc981 */ /* 0x000122000c1e1500 */
[----:B------:R-:W-:Y:S02]  /*5780*/  ISETP.GE.AND P1, PT, R107, UR36, PT ;  /* 0x000000246b007c0c */ /* 0x000fe4000bf26270 */
[----:B------:R-:W-:Y:S02]  /*5790*/  PRMT R107, RZ, 0x7610, R107 ;  /* 0x00007610ff6b7816 */ /* 0x000fe4000000006b */
[----:B------:R-:W-:Y:S01]  /*57a0*/  ISETP.GE.AND P2, PT, R109, UR36, PT ;  /* 0x000000246d007c0c */ /* 0x000fe2000bf46270 */
[----:B------:R0:W4:Y:S01]  /*57b0*/  @!P5 LDG.E.U16 R102, [R62.64+0x280] ;  /* 0x000280203e66d981 */ /* 0x000122000c1e1500 */
[----:B------:R-:W-:Y:S02]  /*57c0*/  ISETP.GE.AND P4, PT, R110, UR36, PT ;  /* 0x000000246e007c0c */ /* 0x000fe4000bf86270 */
[----:B------:R-:W-:Y:S01]  /*57d0*/  PRMT R106, RZ, 0x7610, R106 ;  /* 0x00007610ff6a7816 */ /* 0x000fe2000000006a */
[----:B------:R0:W4:Y:S01]  /*57e0*/  @!P0 LDG.E.U16 R107, [R62.64+0x400] ;  /* 0x000400203e6b8981 */ /* 0x000122000c1e1500 */
[----:B------:R-:W-:-:S02]  /*57f0*/  LOP3.LUT R110, R64, 0x280, RZ, 0xfc, !PT ;  /* 0x00000280406e7812 */ /* 0x000fc400078efcff */
[----:B------:R-:W-:Y:S02]  /*5800*/  PRMT R109, RZ, 0x7610, R109 ;  /* 0x00007610ff6d7816 */ /* 0x000fe4000000006d */
[----:B------:R-:W-:Y:S01]  /*5810*/  ISETP.GE.AND P0, PT, R110, UR36, PT ;  /* 0x000000246e007c0c */ /* 0x000fe2000bf06270 */
[----:B------:R0:W4:Y:S01]  /*5820*/  @!P3 LDG.E.U16 R106, [R62.64+0x380] ;  /* 0x000380203e6ab981 */ /* 0x000122000c1e1500 */
[----:B------:R-:W-:Y:S02]  /*5830*/  PRMT R111, RZ, 0x7610, R111 ;  /* 0x00007610ff6f7816 */ /* 0x000fe4000000006f */
[----:B------:R-:W-:Y:S01]  /*5840*/  PRMT R110, RZ, 0x7610, R110 ;  /* 0x00007610ff6e7816 */ /* 0x000fe2000000006e */
[----:B------:R0:W4:Y:S01]  /*5850*/  @!P1 LDG.E.U16 R109, [R62.64+0x440] ;  /* 0x000440203e6d9981 */ /* 0x000122000c1e1500 */
[----:B------:R-:W-:-:S03]  /*5860*/  LOP3.LUT R112, R64, 0x2a0, RZ, 0xfc, !PT ;  /* 0x000002a040707812 */ /* 0x000fc600078efcff */
[----:B------:R0:W4:Y:S04]  /*5870*/  @!P2 LDG.E.U16 R111, [R62.64+0x480] ;  /* 0x000480203e6fa981 */ /* 0x000128000c1e1500 */
[----:B------:R0:W4:Y:S01]  /*5880*/  @!P4 LDG.E.U16 R110, [R62.64+0x4c0] ;  /* 0x0004c0203e6ec981 */ /* 0x000122000c1e1500 */
[----:B------:R-:W-:Y:S02]  /*5890*/  ISETP.GE.AND P3, PT, R112, UR36, PT ;  /* 0x0000002470007c0c */ /* 0x000fe4000bf66270 */
[----:B------:R-:W-:-:S04]  /*58a0*/  LOP3.LUT R112, R64, 0x2c0, RZ, 0xfc, !PT ;  /* 0x000002c040707812 */ /* 0x000fc800078efcff */
[----:B------:R-:W-:Y:S02]  /*58b0*/  ISETP.GE.AND P5, PT, R112, UR36, PT ;  /* 0x0000002470007c0c */ /* 0x000fe4000bfa6270 */
[----:B------:R-:W-:Y:S02]  /*58c0*/  PRMT R112, RZ, 0x7610, R112 ;  /* 0x00007610ff707816 */ /* 0x000fe40000000070 */
[C---:B------:R-:W-:Y:S02]  /*58d0*/  LOP3.LUT R113, R64.reuse, 0x2e0, RZ, 0xfc, !PT ;  /* 0x000002e040717812 */ /* 0x040fe400078efcff */
[----:B------:R-:W-:Y:S02]  /*58e0*/  LOP3.LUT R114, R64, 0x300, RZ, 0xfc, !PT ;  /* 0x0000030040727812 */ /* 0x000fe400078efcff */
[----:B------:R0:W4:Y:S01]  /*58f0*/  @!P0 LDG.E.U16 R112, [R62.64+0x500] ;  /* 0x000500203e708981 */ /* 0x000122000c1e1500 */
[----:B------:R-:W-:Y:S02]  /*5900*/  ISETP.GE.AND P4, PT, R113, UR36, PT ;  /* 0x0000002471007c0c */ /* 0x000fe4000bf86270 */
[----:B------:R-:W-:-:S02]  /*5910*/  PRMT R117, RZ, 0x7610, R117 ;  /* 0x00007610ff757816 */ /* 0x000fc40000000075 */
[----:B------:R-:W-:Y:S02]  /*5920*/  LOP3.LUT R115, R64, 0x320, RZ, 0xfc, !PT ;  /* 0x0000032040737812 */ /* 0x000fe400078efcff */
[----:B------:R-:W-:Y:S02]  /*5930*/  ISETP.GE.AND P2, PT, R114, UR36, PT ;  /* 0x0000002472007c0c */ /* 0x000fe4000bf46270 */
[C---:B------:R-:W-:Y:S01]  /*5940*/  LOP3.LUT R113, R64.reuse, 0x340, RZ, 0xfc, !PT ;  /* 0x0000034040717812 */ /* 0x040fe200078efcff */
[----:B------:R0:W4:Y:S01]  /*5950*/  @!P3 LDG.E.U16 R117, [R62.64+0x540] ;  /* 0x000540203e75b981 */ /* 0x000122000c1e1500 */
[----:B------:R-:W-:Y:S02]  /*5960*/  LOP3.LUT R114, R64, 0x360, RZ, 0xfc, !PT ;  /* 0x0000036040727812 */ /* 0x000fe400078efcff */
[----:B------:R-:W-:Y:S02]  /*5970*/  PRMT R118, RZ, 0x7610, R118 ;  /* 0x00007610ff767816 */ /* 0x000fe40000000076 */
[----:B------:R-:W-:-:S02]  /*5980*/  PRMT R116, RZ, 0x7610, R116 ;  /* 0x00007610ff747816 */ /* 0x000fc40000000074 */
[----:B------:R-:W-:Y:S02]  /*5990*/  ISETP.GE.AND P1, PT, R115, UR36, PT ;  /* 0x0000002473007c0c */ /* 0x000fe4000bf26270 */
[----:B------:R-:W-:Y:S01]  /*59a0*/  ISETP.GE.AND P0, PT, R113, UR36, PT ;  /* 0x0000002471007c0c */ /* 0x000fe2000bf06270 */
[----:B------:R0:W4:Y:S01]  /*59b0*/  @!P5 LDG.E.U16 R118, [R62.64+0x580] ;  /* 0x000580203e76d981 */ /* 0x000122000c1e1500 */
[----:B------:R-:W-:Y:S02]  /*59c0*/  ISETP.GE.AND P3, PT, R114, UR36, PT ;  /* 0x0000002472007c0c */ /* 0x000fe4000bf66270 */
[C---:B------:R-:W-:Y:S01]  /*59d0*/  LOP3.LUT R113, R64.reuse, 0x380, RZ, 0xfc, !PT ;  /* 0x0000038040717812 */ /* 0x040fe200078efcff */
[----:B------:R0:W4:Y:S01]  /*59e0*/  @!P4 LDG.E.U16 R116, [R62.64+0x5c0] ;  /* 0x0005c0203e74c981 */ /* 0x000122000c1e1500 */
[----:B------:R-:W-:Y:S02]  /*59f0*/  LOP3.LUT R114, R64, 0x3a0, RZ, 0xfc, !PT ;  /* 0x000003a040727812 */ /* 0x000fe400078efcff */
[----:B------:R-:W-:-:S02]  /*5a00*/  SHF.L.U32 R120, R98, 0x5, RZ ;  /* 0x0000000562787819 */ /* 0x000fc400000006ff */
[----:B------:R-:W-:Y:S02]  /*5a10*/  ISETP.GE.AND P5, PT, R113, UR36, PT ;  /* 0x0000002471007c0c */ /* 0x000fe4000bfa6270 */
[----:B------:R-:W-:Y:S02]  /*5a20*/  ISETP.GE.AND P4, PT, R114, UR36, PT ;  /* 0x0000002472007c0c */ /* 0x000fe4000bf86270 */
[----:B------:R-:W-:Y:S02]  /*5a30*/  PRMT R113, RZ, 0x7610, R113 ;  /* 0x00007610ff717816 */ /* 0x000fe40000000071 */
[----:B------:R-:W-:Y:S02]  /*5a40*/  LOP3.LUT R120, R120, 0xffffffe0, R95, 0xe2, !PT ;  /* 0xffffffe078787812 */ /* 0x000fe400078ee25f */
[----:B------:R-:W-:Y:S02]  /*5a50*/  PRMT R114, RZ, 0x7610, R114 ;  /* 0x00007610ff727816 */ /* 0x000fe40000000072 */
[----:B------:R-:W-:Y:S01]  /*5a60*/  LOP3.LUT R64, R64, 0x3c0, RZ, 0xfc, !PT ;  /* 0x000003c040407812 */ /* 0x000fe200078efcff */
[----:B------:R0:W4:Y:S01]  /*5a70*/  @!P2 LDG.E.U16 R113, [R62.64+0x600] ;  /* 0x000600203e71a981 */ /* 0x000122000c1e1500 */
[----:B------:R-:W-:-:S02]  /*5a80*/  LOP3.LUT R120, R120, 0x3e0, RZ, 0xfc, !PT ;  /* 0x000003e078787812 */ /* 0x000fc400078efcff */
[----:B------:R-:W-:Y:S01]  /*5a90*/  ISETP.GE.AND P2, PT, R64, UR36, PT ;  /* 0x0000002440007c0c */ /* 0x000fe2000bf46270 */
[----:B------:R0:W4:Y:S01]  /*5aa0*/  @!P1 LDG.E.U16 R114, [R62.64+0x640] ;  /* 0x000640203e729981 */ /* 0x000122000c1e1500 */
        /* <DEDUP_REMOVED lines=8> */
[----:B------:R0:W4:Y:S04]  /*5b30*/  @!P3 LDG.E.U16 R119, [R62.64+0x6c0] ;  /* 0x0006c0203e77b981 */ /* 0x000128000c1e1500 */
[----:B------:R0:W4:Y:S04]  /*5b40*/  @!P5 LDG.E.U16 R120, [R62.64+0x700] ;  /* 0x000700203e78d981 */ /* 0x000128000c1e1500 */
[----:B------:R0:W4:Y:S04]  /*5b50*/  @!P4 LDG.E.U16 R123, [R62.64+0x740] ;  /* 0x000740203e7bc981 */ /* 0x000128000c1e1500 */
[----:B------:R0:W4:Y:S04]  /*5b60*/  @!P2 LDG.E.U16 R122, [R62.64+0x780] ;  /* 0x000780203e7aa981 */ /* 0x000128000c1e1500 */
[----:B------:R0:W4:Y:S01]  /*5b70*/  @!P1 LDG.E.U16 R121, [R62.64+0x7c0] ;  /* 0x0007c0203e799981 */ /* 0x000122000c1e1500 */
[----:B------:R-:W-:-:S04]  /*5b80*/  SHF.L.U32 R213, R98, 0x5, RZ ;  /* 0x0000000562d57819 */ /* 0x000fc800000006ff */
[----:B0-----:R-:W-:-:S04]  /*5b90*/  LOP3.LUT R62, R213, 0xfffffc00, RZ, 0xc0, !PT ;  /* 0xfffffc00d53e7812 */ /* 0x001fc800078ec0ff */
[----:B------:R-:W-:-:S04]  /*5ba0*/  IADD3 R130, R62, R97, RZ ;  /* 0x000000613e827210 */ /* 0x000fc80007ffe0ff */
[C---:B------:R-:W-:Y:S02]  /*5bb0*/  IADD3 R129, R130.reuse, 0x60, RZ ;  /* 0x0000006082817810 */ /* 0x040fe40007ffe0ff */
[C---:B------:R-:W-:Y:S02]  /*5bc0*/  IADD3 R131, R130.reuse, 0x80, RZ ;  /* 0x0000008082837810 */ /* 0x040fe40007ffe0ff */
[-C--:B------:R-:W-:Y:S02]  /*5bd0*/  LEA.HI.SX32 R136, R129, R130.reuse, 0x1b ;  /* 0x0000008281887211 */ /* 0x080fe400078fdaff */
[----:B------:R-:W-:Y:S02]  /*5be0*/  LEA.HI.SX32 R137, R131, R130, 0x1b ;  /* 0x0000008283897211 */ /* 0x000fe400078fdaff */
[----:B------:R-:W-:Y:S01]  /*5bf0*/  IADD3 R139, R130, 0xa0, RZ ;  /* 0x000000a0828b7810 */ /* 0x000fe20007ffe0ff */
[----:B--2---:R-:W0:Y:S08]  /*5c00*/  R2UR UR43, R61 ;  /* 0x000000003d2b73c2 */ /* 0x004e3000000e0000 */
[----:B------:R-:W1:Y:S01]  /*5c10*/  R2UR UR44, R60 ;  /* 0x000000003c2c73c2 */ /* 0x000e6200000e0000 */
[----:B0-----:R-:W-:-:S02]  /*5c20*/  FMUL.FTZ R64, R76, UR43 ;  /* 0x0000002b4c407c20 */ /* 0x001fc40008410000 */
[----:B------:R-:W-:Y:S02]  /*5c30*/  FMUL.FTZ R61, R73, UR43 ;  /* 0x0000002b493d7c20 */ /* 0x000fe40008410000 */
[----:B------:R-:W-:Y:S02]  /*5c40*/  FMUL.RZ R126, R64, 0.15915493667125701904 ;  /* 0x3e22f983407e7820 */ /* 0x000fe4000040c000 */
[----:B------:R-:W-:Y:S02]  /*5c50*/  FMUL.FTZ R64, R75, UR43 ;  /* 0x0000002b4b407c20 */ /* 0x000fe40008410000 */
[----:B------:R-:W-:Y:S02]  /*5c60*/  FMUL.RZ R63, R61, 0.15915493667125701904 ;  /* 0x3e22f9833d3f7820 */ /* 0x000fe4000040c000 */
[----:B------:R-:W-:Y:S01]  /*5c70*/  FMUL.FTZ R61, R72, UR43 ;  /* 0x0000002b483d7c20 */ /* 0x000fe20008410000 */
[----:B------:R-:W-:Y:S01]  /*5c80*/  MUFU.SIN R125, R126 ;  /* 0x0000007e007d7308 */ /* 0x000fe20000000400 */
[----:B------:R-:W-:-:S07]  /*5c90*/  FMUL.RZ R127, R64, 0.15915493667125701904 ;  /* 0x3e22f983407f7820 */ /* 0x000fce000040c000 */
[----:B------:R0:W-:Y:S01]  /*5ca0*/  MUFU.COS R124, R126 ;  /* 0x0000007e007c7308 */ /* 0x0001e20000000000 */
[----:B------:R-:W-:Y:S02]  /*5cb0*/  FMUL.FTZ R146, R53, UR43 ;  /* 0x0000002b35927c20 */ /* 0x000fe40008410000 */
[----:B0-----:R-:W-:-:S05]  /*5cc0*/  FMUL.RZ R126, R61, 0.15915493667125701904 ;  /* 0x3e22f9833d7e7820 */ /* 0x001fca000040c000 */
[----:B------:R-:W-:Y:S01]  /*5cd0*/  MUFU.SIN R183, R63 ;  /* 0x0000003f00b77308 */ /* 0x000fe20000000400 */
[----:B------:R-:W-:-:S04]  /*5ce0*/  FMUL.FTZ R61, R59, UR43 ;  /* 0x0000002b3b3d7c20 */ /* 0x000fc80008410000 */
[----:B------:R-:W-:-:S03]  /*5cf0*/  FMUL.RZ R128, R61, 0.15915493667125701904 ;  /* 0x3e22f9833d807820 */ /* 0x000fc6000040c000 */
[----:B------:R0:W-:Y:S01]  /*5d00*/  MUFU.COS R184, R63 ;  /* 0x0000003f00b87308 */ /* 0x0001e20000000000 */
[----:B------:R-:W-:-:S07]  /*5d10*/  LEA.HI.SX32 R61, R130, R130, 0x1b ;  /* 0x00000082823d7211 */ /* 0x000fce00078fdaff */
[----:B------:R-:W-:Y:S01]  /*5d20*/  MUFU.SIN R187, R127 ;  /* 0x0000007f00bb7308 */ /* 0x000fe20000000400 */
[----:B0-----:R-:W-:-:S07]  /*5d30*/  IADD3 R63, R130, 0x20, RZ ;  /* 0x00000020823f7810 */ /* 0x001fce0007ffe0ff */
[----:B------:R0:W-:Y:S01]  /*5d40*/  MUFU.COS R188, R127 ;  /* 0x0000007f00bc7308 */ /* 0x0001e20000000000 */
[----:B------:R-:W-:Y:S01]  /*5d50*/  LEA.HI.SX32 R133, R63, R130, 0x1b ;  /* 0x000000823f857211 */ /* 0x000fe200078fdaff */
[----:B------:R-:W-:Y:S01]  /*5d60*/  FMUL.RZ R152, R146, 0.15915493667125701904 ;  /* 0x3e22f98392987820 */ /* 0x000fe2000040c000 */
[----:B------:R-:W-:Y:S02]  /*5d70*/  SHF.L.U32 R134, R61, 0x1, RZ ;  /* 0x000000013d867819 */ /* 0x000fe400000006ff */
[----:B0-----:R-:W-:-:S04]  /*5d80*/  IADD3 R127, R130, 0x40, RZ ;  /* 0x00000040827f7810 */ /* 0x001fc80007ffe0ff */
[----:B------:R-:W-:Y:S02]  /*5d90*/  LEA.HI.SX32 R135, R127, R130, 0x1b ;  /* 0x000000827f877211 */ /* 0x000fe400078fdaff */
[----:B------:R-:W-:Y:S02]  /*5da0*/  SHF.L.U32 R148, R133, 0x1, RZ ;  /* 0x0000000185947819 */ /* 0x000fe400000006ff */
[----:B------:R-:W-:Y:S02]  /*5db0*/  SHF.L.U32 R146, R135, 0x1, RZ ;  /* 0x0000000187927819 */ /* 0x000fe400000006ff */
[----:B------:R-:W-:Y:S01]  /*5dc0*/  SHF.L.U32 R135, R136, 0x1, RZ ;  /* 0x0000000188877819 */ /* 0x000fe200000006ff */
[----:B---3--:R-:W-:Y:S01]  /*5dd0*/  STS.U16 [R134], R67 ;  /* 0x0000004386007388 */ /* 0x008fe20000000400 */
[C---:B------:R-:W-:Y:S02]  /*5de0*/  IADD3 R141, R130.reuse, 0xc0, RZ ;  /* 0x000000c0828d7810 */ /* 0x040fe40007ffe0ff */
[----:B------:R-:W-:Y:S01]  /*5df0*/  SHF.L.U32 R137, R137, 0x1, RZ ;  /* 0x0000000189897819 */ /* 0x000fe200000006ff */
[----:B----4-:R-:W-:Y:S01]  /*5e00*/  STS.U16 [R148+0x40], R69 ;  /* 0x0000404594007388 */ /* 0x010fe20000000400 */
[----:B------:R-:W-:-:S02]  /*5e10*/  IADD3 R143, R130, 0xe0, RZ ;  /* 0x000000e0828f7810 */ /* 0x000fc40007ffe0ff */
[C---:B------:R-:W-:Y:S01]  /*5e20*/  IADD3 R145, R130.reuse, 0x100, RZ ;  /* 0x0000010082917810 */ /* 0x040fe20007ffe0ff */
[----:B------:R-:W-:Y:S01]  /*5e30*/  STS.U16 [R146+0x80], R65 ;  /* 0x0000804192007388 */ /* 0x000fe20000000400 */
[C---:B------:R-:W-:Y:S02]  /*5e40*/  IADD3 R147, R130.reuse, 0x120, RZ ;  /* 0x0000012082937810 */ /* 0x040fe40007ffe0ff */
[-C--:B------:R-:W-:Y:S01]  /*5e50*/  LEA.HI.SX32 R139, R139, R130.reuse, 0x1b ;  /* 0x000000828b8b7211 */ /* 0x080fe200078fdaff */
[----:B------:R-:W-:Y:S01]  /*5e60*/  STS.U16 [R135+0xc0], R66 ;  /* 0x0000c04287007388 */ /* 0x000fe20000000400 */
[C---:B------:R-:W-:Y:S02]  /*5e70*/  IADD3 R149, R130.reuse, 0x140, RZ ;  /* 0x0000014082957810 */ /* 0x040fe40007ffe0ff */
[----:B------:R-:W-:Y:S01]  /*5e80*/  LEA.HI.SX32 R141, R141, R130, 0x1b ;  /* 0x000000828d8d7211 */ /* 0x000fe200078fdaff */
[----:B------:R1:W-:Y:S01]  /*5e90*/  STS.U16 [R137+0x100], R68 ;  /* 0x0001004489007388 */ /* 0x0003e20000000400 */
[----:B------:R-:W-:-:S02]  /*5ea0*/  IADD3 R151, R130, 0x160, RZ ;  /* 0x0000016082977810 */ /* 0x000fc40007ffe0ff */
[-C--:B------:R-:W-:Y:S02]  /*5eb0*/  LEA.HI.SX32 R143, R143, R130.reuse, 0x1b ;  /* 0x000000828f8f7211 */ /* 0x080fe400078fdaff */
[C---:B------:R-:W-:Y:S02]  /*5ec0*/  IADD3 R153, R130.reuse, 0x180, RZ ;  /* 0x0000018082997810 */ /* 0x040fe40007ffe0ff */
[-C--:B------:R-:W-:Y:S02]  /*5ed0*/  LEA.HI.SX32 R145, R145, R130.reuse, 0x1b ;  /* 0x0000008291917211 */ /* 0x080fe400078fdaff */
[----:B------:R-:W-:Y:S02]  /*5ee0*/  IADD3 R155, R130, 0x1a0, RZ ;  /* 0x000001a0829b7810 */ /* 0x000fe40007ffe0ff */
[----:B-1----:R-:W-:Y:S02]  /*5ef0*/  MOV R68, UR44 ;  /* 0x0000002c00447c02 */ /* 0x002fe40008000f00 */
[----:B------:R-:W-:-:S02]  /*5f00*/  LEA.HI.SX32 R147, R147, R130, 0x1b ;  /* 0x0000008293937211 */ /* 0x000fc400078fdaff */
[----:B------:R-:W-:Y:S02]  /*5f10*/  SHF.L.U32 R136, R139, 0x1, RZ ;  /* 0x000000018b887819 */ /* 0x000fe400000006ff */
[C---:B------:R-:W-:Y:S02]  /*5f20*/  IADD3 R157, R130.reuse, 0x1c0, RZ ;  /* 0x000001c0829d7810 */ /* 0x040fe40007ffe0ff */
[-C--:B------:R-:W-:Y:S02]  /*5f30*/  LEA.HI.SX32 R149, R149, R130.reuse, 0x1b ;  /* 0x0000008295957211 */ /* 0x080fe400078fdaff */
[----:B------:R-:W-:Y:S02]  /*5f40*/  SHF.L.U32 R141, R141, 0x1, RZ ;  /* 0x000000018d8d7819 */ /* 0x000fe400000006ff */
[----:B------:R-:W-:Y:S02]  /*5f50*/  IADD3 R159, R130, 0x1e0, RZ ;  /* 0x000001e0829f7810 */ /* 0x000fe40007ffe0ff */
[----:B------:R-:W-:-:S02]  /*5f60*/  LEA.HI.SX32 R151, R151, R130, 0x1b ;  /* 0x0000008297977211 */ /* 0x000fc400078fdaff */
[----:B------:R-:W-:Y:S01]  /*5f70*/  SHF.L.U32 R134, R143, 0x1, RZ ;  /* 0x000000018f867819 */ /* 0x000fe200000006ff */
[----:B------:R-:W-:Y:S01]  /*5f80*/  FMUL.FTZ R68, R68, 1.4426950216293334961 ;  /* 0x3fb8aa3b44447820 */ /* 0x000fe20000410000 */
[C---:B------:R-:W-:Y:S02]  /*5f90*/  IADD3 R161, R130.reuse, 0x200, RZ ;  /* 0x0000020082a17810 */ /* 0x040fe40007ffe0ff */
[-C--:B------:R-:W-:Y:S02]  /*5fa0*/  LEA.HI.SX32 R153, R153, R130.reuse, 0x1b ;  /* 0x0000008299997211 */ /* 0x080fe400078fdaff */
[----:B------:R-:W-:Y:S01]  /*5fb0*/  SHF.L.U32 R146, R145, 0x1, RZ ;  /* 0x0000000191927819 */ /* 0x000fe200000006ff */
[----:B------:R-:W-:Y:S01]  /*5fc0*/  STS.U16 [R136+0x140], R71 ;  /* 0x0001404788007388 */ /* 0x000fe20000000400 */
[----:B------:R-:W-:Y:S02]  /*5fd0*/  IADD3 R163, R130, 0x220, RZ ;  /* 0x0000022082a37810 */ /* 0x000fe40007ffe0ff */
[----:B------:R-:W-:-:S02]  /*5fe0*/  LEA.HI.SX32 R155, R155, R130, 0x1b ;  /* 0x000000829b9b7211 */ /* 0x000fc400078fdaff */
[----:B------:R-:W-:Y:S01]  /*5ff0*/  SHF.L.U32 R147, R147, 0x1, RZ ;  /* 0x0000000193937819 */ /* 0x000fe200000006ff */
[----:B------:R0:W-:Y:S01]  /*6000*/  STS.U16 [R141+0x180], R70 ;  /* 0x000180468d007388 */ /* 0x0001e20000000400 */
        /* <DEDUP_REMOVED lines=8> */
[----:B------:R-:W-:Y:S01]  /*6090*/  LEA.HI.SX32 R161, R161, R130, 0x1b ;  /* 0x00000082a1a17211 */ /* 0x000fe200078fdaff */
[C---:B------:R-:W-:Y:S01]  /*60a0*/  FMUL.FTZ R65, R74.reuse, R68 ;  /* 0x000000444a417220 */ /* 0x040fe20000410000 */
[----:B------:R-:W-:Y:S01]  /*60b0*/  SHF.L.U32 R153, R153, 0x1, RZ ;  /* 0x0000000199997819 */ /* 0x000fe200000006ff */
[----:B------:R-:W-:Y:S01]  /*60c0*/  FMUL.FTZ R64, R74, UR43 ;  /* 0x0000002b4a407c20 */ /* 0x000fe20008410000 */
[-C--:B------:R-:W-:Y:S01]  /*60d0*/  LEA.HI.SX32 R138, R163, R130.reuse, 0x1b ;  /* 0x00000082a38a7211 */ /* 0x080fe200078fdaff */
[----:B------:R-:W-:Y:S01]  /*60e0*/  STS.U16 [R147+0x240], R104 ;  /* 0x0002406893007388 */ /* 0x000fe20000000400 */
[----:B0-----:R-:W-:Y:S02]  /*60f0*/  SHF.L.U32 R70, R155, 0x1, RZ ;  /* 0x000000019b467819 */ /* 0x001fe400000006ff */
[----:B------:R-:W-:Y:S01]  /*6100*/  LEA.HI.SX32 R140, R165, R130, 0x1b ;  /* 0x00000082a58c7211 */ /* 0x000fe200078fdaff */
[----:B------:R0:W-:Y:S01]  /*6110*/  STS.U16 [R149+0x280], R102 ;  /* 0x0002806695007388 */ /* 0x0001e20000000400 */
[----:B------:R-:W-:-:S02]  /*6120*/  SHF.L.U32 R157, R157, 0x1, RZ ;  /* 0x000000019d9d7819 */ /* 0x000fc400000006ff */
[----:B------:R-:W-:Y:S01]  /*6130*/  LEA.HI.SX32 R142, R167, R130, 0x1b ;  /* 0x00000082a78e7211 */ /* 0x000fe200078fdaff */
[----:B------:R1:W-:Y:S01]  /*6140*/  STS.U16 [R66+0x2c0], R103 ;  /* 0x0002c06742007388 */ /* 0x0003e20000000400 */
[----:B------:R-:W-:Y:S01]  /*6150*/  SHF.L.U32 R159, R159, 0x1, RZ ;  /* 0x000000019f9f7819 */ /* 0x000fe200000006ff */
[----:B------:R-:W-:Y:S01]  /*6160*/  FMUL.FTZ R60, R51, UR43 ;  /* 0x0000002b333c7c20 */ /* 0x000fe20008410000 */
[----:B------:R-:W-:Y:S01]  /*6170*/  SHF.L.U32 R138, R138, 0x1, RZ ;  /* 0x000000018a8a7819 */ /* 0x000fe200000006ff */
[----:B------:R-:W-:Y:S01]  /*6180*/  STS.U16 [R153+0x300], R100 ;  /* 0x0003006499007388 */ /* 0x000fe20000000400 */
[----:B0-----:R-:W-:Y:S01]  /*6190*/  SHF.L.U32 R102, R161, 0x1, RZ ;  /* 0x00000001a1667819 */ /* 0x001fe200000006ff */
[----:B------:R-:W-:Y:S02]  /*61a0*/  FMUL.RZ R64, R64, 0.15915493667125701904 ;  /* 0x3e22f98340407820 */ /* 0x000fe4000040c000 */
[----:B------:R-:W-:Y:S01]  /*61b0*/  STS.U16 [R70+0x340], R101 ;  /* 0x0003406546007388 */ /* 0x000fe20000000400 */
[----:B------:R-:W-:Y:S01]  /*61c0*/  SHF.L.U32 R140, R140, 0x1, RZ ;  /* 0x000000018c8c7819 */ /* 0x000fe200000006ff */
[----:B-1----:R0:W-:Y:S01]  /*61d0*/  MUFU.EX2 R66, R65 ;  /* 0x0000004100427308 */ /* 0x0021e20000000800 */
[----:B------:R-:W-:Y:S01]  /*61e0*/  SHF.L.U32 R71, R142, 0x1, RZ ;  /* 0x000000018e477819 */ /* 0x000fe200000006ff */
[----:B------:R-:W-:Y:S01]  /*61f0*/  STS.U16 [R157+0x380], R106 ;  /* 0x0003806a9d007388 */ /* 0x000fe20000000400 */
[----:B------:R-:W-:-:S03]  /*6200*/  FMUL.RZ R135, R60, 0.15915493667125701904 ;  /* 0x3e22f9833c877820 */ /* 0x000fc6000040c000 */
[----:B------:R-:W-:Y:S01]  /*6210*/  STS.U16 [R159+0x3c0], R108 ;  /* 0x0003c06c9f007388 */ /* 0x000fe20000000400 */
[----:B0-----:R-:W-:-:S03]  /*6220*/  FMUL.FTZ R65, R72, R68 ;  /* 0x0000004448417220 */ /* 0x001fc60000410000 */
[----:B------:R-:W-:Y:S01]  /*6230*/  STS.U16 [R102+0x400], R107 ;  /* 0x0004006b66007388 */ /* 0x000fe20000000400 */
[----:B------:R-:W-:Y:S01]  /*6240*/  MUFU.SIN R185, R64 ;  /* 0x0000004000b97308 */ /* 0x000fe20000000400 */
[-C--:B------:R-:W-:Y:S02]  /*6250*/  FMUL.FTZ R60, R75, R68.reuse ;  /* 0x000000444b3c7220 */ /* 0x080fe40000410000 */
[----:B------:R-:W-:Y:S04]  /*6260*/  STS.U16 [R138+0x440], R109 ;  /* 0x0004406d8a007388 */ /* 0x000fe80000000400 */
[----:B------:R-:W-:Y:S01]  /*6270*/  STS.U16 [R140+0x480], R111 ;  /* 0x0004806f8c007388 */ /* 0x000fe20000000400 */
[----:B------:R0:W-:Y:S03]  /*6280*/  MUFU.COS R186, R64 ;  /* 0x0000004000ba7308 */ /* 0x0001e60000000000 */
[----:B------:R1:W-:Y:S05]  /*6290*/  STS.U16 [R71+0x4c0], R110 ;  /* 0x0004c06e47007388 */ /* 0x0003ea0000000400 */
[----:B------:R-:W-:Y:S01]  /*62a0*/  MUFU.SIN R181, R126 ;  /* 0x0000007e00b57308 */ /* 0x000fe20000000400 */
[----:B0-----:R-:W-:Y:S01]  /*62b0*/  FMUL.FTZ R64, R58, UR43 ;  /* 0x0000002b3a407c20 */ /* 0x001fe20008410000 */
[----:B------:R-:W-:Y:S01]  /*62c0*/  IADD3 R169, R130, 0x280, RZ ;  /* 0x0000028082a97810 */ /* 0x000fe20007ffe0ff */
[----:B-1----:R-:W-:-:S05]  /*62d0*/  FMUL.FTZ R71, R58, R68 ;  /* 0x000000443a477220 */ /* 0x002fca0000410000 */
[----:B------:R0:W-:Y:S08]  /*62e0*/  MUFU.COS R182, R126 ;  /* 0x0000007e00b67308 */ /* 0x0001f00000000000 */
[----:B------:R-:W1:Y:S01]  /*62f0*/  MUFU.EX2 R69, R65 ;  /* 0x0000004100457308 */ /* 0x000e620000000800 */
[----:B0-----:R-:W-:Y:S01]  /*6300*/  FMUL.RZ R126, R64, 0.15915493667125701904 ;  /* 0x3e22f983407e7820 */ /* 0x001fe2000040c000 */
[----:B------:R-:W-:-:S06]  /*6310*/  LEA.HI.SX32 R144, R169, R130, 0x1b ;  /* 0x00000082a9907211 */ /* 0x000fcc00078fdaff */
[----:B------:R-:W0:Y:S01]  /*6320*/  MUFU.EX2 R60, R60 ;  /* 0x0000003c003c7308 */ /* 0x000e220000000800 */
[----:B------:R-:W-:-:S07]  /*6330*/  SHF.L.U32 R99, R144, 0x1, RZ ;  /* 0x0000000190637819 */ /* 0x000fce00000006ff */
[----:B------:R-:W-:Y:S01]  /*6340*/  MUFU.SIN R177, R126 ;  /* 0x0000007e00b17308 */ /* 0x000fe20000000400 */
[----:B-1----:R-:W-:-:S07]  /*6350*/  FMUL.FTZ R182, R69, R182 ;  /* 0x000000b645b67220 */ /* 0x002fce0000410000 */
[----:B------:R-:W-:Y:S01]  /*6360*/  MUFU.COS R178, R126 ;  /* 0x0000007e00b27308 */ /* 0x000fe20000000000 */
[----:B------:R-:W-:-:S07]  /*6370*/  FMUL.FTZ R181, R69, R181 ;  /* 0x000000b545b57220 */ /* 0x000fce0000410000 */
[----:B------:R-:W1:Y:S01]  /*6380*/  MUFU.EX2 R71, R71 ;  /* 0x0000004700477308 */ /* 0x000e620000000800 */
[----:B------:R-:W-:Y:S01]  /*6390*/  FMUL.FTZ R64, R57, UR43 ;  /* 0x0000002b39407c20 */ /* 0x000fe20008410000 */
[----:B------:R-:W-:Y:S01]  /*63a0*/  HADD2.F32 R69, -RZ, R92.H0_H0 ;  /* 0x2000005cff457230 */ /* 0x000fe20000004100 */
[----:B------:R2:W-:Y:S01]  /*63b0*/  STS.U16 [R99+0x500], R112 ;  /* 0x0005007063007388 */ /* 0x0005e20000000400 */
[-C--:B------:R-:W-:Y:S01]  /*63c0*/  FMUL.FTZ R70, R59, R68.reuse ;  /* 0x000000443b467220 */ /* 0x080fe20000410000 */
[----:B------:R-:W-:Y:S01]  /*63d0*/  UIMAD UR42, UR11, UR34, URZ ;  /* 0x000000220b2a72a4 */ /* 0x000fe2000f8e023f */
[----:B0-----:R-:W-:Y:S02]  /*63e0*/  FMUL.FTZ R187, R60, R187 ;  /* 0x000000bb3cbb7220 */ /* 0x001fe40000410000 */
[----:B------:R-:W-:Y:S01]  /*63f0*/  MUFU.SIN R179, R128 ;  /* 0x0000008000b37308 */ /* 0x000fe20000000400 */
[----:B------:R-:W-:Y:S02]  /*6400*/  FMUL.FTZ R220, R76, R69 ;  /* 0x000000454cdc7220 */ /* 0x000fe40000410000 */
[----:B--2---:R-:W-:-:S05]  /*6410*/  FMUL.FTZ R99, R57, R68 ;  /* 0x0000004439637220 */ /* 0x004fca0000410000 */
[----:B------:R0:W-:Y:S01]  /*6420*/  MUFU.COS R180, R128 ;  /* 0x0000008000b47308 */ /* 0x0001e20000000000 */
[----:B------:R-:W-:Y:S02]  /*6430*/  FMUL.FTZ R188, R60, R188 ;  /* 0x000000bc3cbc7220 */ /* 0x000fe40000410000 */
[----:B------:R-:W-:Y:S01]  /*6440*/  FMUL.FTZ R60, R76, R68 ;  /* 0x000000444c3c7220 */ /* 0x000fe20000410000 */
[----:B------:R-:W-:Y:S01]  /*6450*/  UIMAD.WIDE.U32 UR36, UR10, UR34, URZ ;  /* 0x000000220a2472a5 */ /* 0x000fe2000f8e003f */
[C---:B-1----:R-:W-:Y:S02]  /*6460*/  FMUL.FTZ R178, R71.reuse, R178 ;  /* 0x000000b247b27220 */ /* 0x042fe40000410000 */
[----:B0-----:R-:W-:Y:S01]  /*6470*/  FMUL.RZ R128, R64, 0.15915493667125701904 ;  /* 0x3e22f98340807820 */ /* 0x001fe2000040c000 */
[----:B------:R-:W0:Y:S01]  /*6480*/  MUFU.EX2 R70, R70 ;  /* 0x0000004600467308 */ /* 0x000e220000000800 */
[----:B------:R-:W-:Y:S01]  /*6490*/  FMUL.FTZ R177, R71, R177 ;  /* 0x000000b147b17220 */ /* 0x000fe20000410000 */
[----:B------:R-:W-:Y:S01]  /*64a0*/  UIMAD UR42, UR10, UR35, UR42 ;  /* 0x000000230a2a72a4 */ /* 0x000fe2000f8e022a */
[----:B------:R-:W-:-:S02]  /*64b0*/  FMUL.FTZ R71, R220, R187 ;  /* 0x000000bbdc477220 */ /* 0x000fc40000410000 */
[C---:B------:R-:W-:Y:S01]  /*64c0*/  FMUL.FTZ R186, R66.reuse, R186 ;  /* 0x000000ba42ba7220 */ /* 0x040fe20000410000 */
[----:B------:R-:W-:Y:S02]  /*64d0*/  ULDC.64 UR34, c[0x0][0x1a0] ;  /* 0x0000680000227ab9 */ /* 0x000fe40000000a00 */
[----:B------:R-:W-:Y:S01]  /*64e0*/  MUFU.SIN R175, R128 ;  /* 0x0000008000af7308 */ /* 0x000fe20000000400 */
[----:B------:R-:W-:Y:S01]  /*64f0*/  FMUL.FTZ R185, R66, R185 ;  /* 0x000000b942b97220 */ /* 0x000fe20000410000 */
[----:B------:R-:W-:Y:S01]  /*6500*/  HADD2.F32 R66, -RZ, R91.H0_H0 ;  /* 0x2000005bff427230 */ /* 0x000fe20000004100 */
[----:B------:R-:W-:-:S05]  /*6510*/  FMUL.FTZ R64, R56, UR43 ;  /* 0x0000002b38407c20 */ /* 0x000fca0008410000 */
[----:B------:R1:W-:Y:S01]  /*6520*/  MUFU.COS R176, R128 ;  /* 0x0000008000b07308 */ /* 0x0003e20000000000 */
[----:B------:R-:W-:Y:S01]  /*6530*/  IADD3 R189, R130, 0x2a0, RZ ;  /* 0x000002a082bd7810 */ /* 0x000fe20007ffe0ff */
[----:B------:R-:W-:Y:S01]  /*6540*/  UIADD3 UR37, UR37, UR42, URZ ;  /* 0x0000002a25257290 */ /* 0x000fe2000fffe03f */
[----:B------:R-:W-:-:S05]  /*6550*/  FMUL.FTZ R69, RZ, R187 ;  /* 0x000000bbff457220 */ /* 0x000fca0000410000 */
[----:B------:R-:W2:Y:S01]  /*6560*/  MUFU.EX2 R99, R99 ;  /* 0x0000006300637308 */ /* 0x000ea20000000800 */
[----:B------:R-:W-:Y:S01]  /*6570*/  UIMAD UR39, UR39, UR34, URZ ;  /* 0x00000022272772a4 */ /* 0x000fe2000f8e023f */
[----:B------:R-:W-:Y:S01]  /*6580*/  FFMA.FTZ R71, RZ, R188, R71 ;  /* 0x000000bcff477223 */ /* 0x000fe20000010047 */
[C---:B------:R-:W-:Y:S01]  /*6590*/  IADD3 R191, R130.reuse, 0x2c0, RZ ;  /* 0x000002c082bf7810 */ /* 0x040fe20007ffe0ff */
[----:B------:R-:W-:Y:S01]  /*65a0*/  FMUL.FTZ R61, R55, UR43 ;  /* 0x0000002b373d7c20 */ /* 0x000fe20008410000 */
[----:B------:R-:W-:Y:S01]  /*65b0*/  IADD3 R193, R130, 0x2e0, RZ ;  /* 0x000002e082c17810 */ /* 0x000fe20007ffe0ff */
[----:B------:R-:W-:Y:S02]  /*65c0*/  FMUL.RZ R64, R64, 0.15915493667125701904 ;  /* 0x3e22f98340407820 */ /* 0x000fe4000040c000 */
[----:B------:R-:W3:Y:S01]  /*65d0*/  MUFU.EX2 R60, R60 ;  /* 0x0000003c003c7308 */ /* 0x000ee20000000800 */
[----:B------:R-:W-:Y:S01]  /*65e0*/  FMUL.FTZ R219, R75, R66 ;  /* 0x000000424bdb7220 */ /* 0x000fe20000410000 */
[----:B------:R-:W-:Y:S01]  /*65f0*/  IADD3 R195, R130, 0x300, RZ ;  /* 0x0000030082c37810 */ /* 0x000fe20007ffe0ff */
[----:B------:R-:W-:Y:S01]  /*6600*/  UIMAD UR39, UR7, UR35, UR39 ;  /* 0x00000023072772a4 */ /* 0x000fe2000f8e0227 */
[----:B------:R-:W-:Y:S01]  /*6610*/  LEA.HI.SX32 R189, R189, R130, 0x1b ;  /* 0x00000082bdbd7211 */ /* 0x000fe200078fdaff */
[----:B------:R-:W-:Y:S01]  /*6620*/  UIMAD.WIDE.U32 UR36, UR7, UR34, UR36 ;  /* 0x00000022072472a5 */ /* 0x000fe2000f8e0024 */
[----:B------:R-:W-:Y:S01]  /*6630*/  FFMA.FTZ R66, R220, R188, -R69 ;  /* 0x000000bcdc427223 */ /* 0x000fe20000010845 */
[----:B------:R-:W-:Y:S01]  /*6640*/  IADD3 R203, R130, 0x320, RZ ;  /* 0x0000032082cb7810 */ /* 0x000fe20007ffe0ff */
[----:B------:R-:W-:Y:S01]  /*6650*/  FADD.FTZ R71, RZ, R71 ;  /* 0x00000047ff477221 */ /* 0x000fe20000010000 */
[----:B------:R-:W-:Y:S01]  /*6660*/  ISETP.NE.AND P1, PT, R98, RZ, PT ;  /* 0x000000ff6200720c */ /* 0x000fe20003f25270 */
[----:B------:R-:W-:Y:S01]  /*6670*/  FMUL.RZ R63, R61, 0.15915493667125701904 ;  /* 0x3e22f9833d3f7820 */ /* 0x000fe2000040c000 */
[C---:B------:R-:W-:Y:S01]  /*6680*/  IADD3 R205, R130.reuse, 0x340, RZ ;  /* 0x0000034082cd7810 */ /* 0x040fe20007ffe0ff */
[----:B------:R-:W-:Y:S01]  /*6690*/  MUFU.SIN R173, R64 ;  /* 0x0000004000ad7308 */ /* 0x000fe20000000400 */
[----:B------:R-:W-:Y:S01]  /*66a0*/  LEA.HI.SX32 R132, R191, R130, 0x1b ;  /* 0x00000082bf847211 */ /* 0x000fe200078fdaff */
[----:B------:R-:W-:Y:S01]  /*66b0*/  ULDC.64 UR34, c[0x0][0x228] ;  /* 0x00008a0000227ab9 */ /* 0x000fe20000000a00 */
[----:B------:R-:W-:Y:S01]  /*66c0*/  IADD3 R207, R130, 0x360, RZ ;  /* 0x0000036082cf7810 */ /* 0x000fe20007ffe0ff */
[----:B------:R-:W-:Y:S01]  /*66d0*/  FMUL.FTZ R61, R54, UR43 ;  /* 0x0000002b363d7c20 */ /* 0x000fe20008410000 */
[----:B------:R-:W-:Y:S01]  /*66e0*/  IADD3 R209, R130, 0x380, RZ ;  /* 0x0000038082d17810 */ /* 0x000fe20007ffe0ff */
[----:B------:R-:W-:-:S02]  /*66f0*/  UIADD3 UR37, UR37, UR39, URZ ;  /* 0x0000002725257290 */ /* 0x000fc4000fffe03f */
[----:B------:R4:W-:Y:S01]  /*6700*/  MUFU.COS R174, R64 ;  /* 0x0000004000ae7308 */ /* 0x0009e20000000000 */
[-C--:B------:R-:W-:Y:S01]  /*6710*/  LEA.HI.SX32 R131, R195, R130.reuse, 0x1b ;  /* 0x00000082c3837211 */ /* 0x080fe200078fdaff */
[----:B------:R-:W-:Y:S01]  /*6720*/  ULEA UR34, UP0, UR36, UR34, 0x3 ;  /* 0x0000002224227291 */ /* 0x000fe2000f80183f */
[----:B------:R-:W-:Y:S01]  /*6730*/  SHF.L.U32 R100, R189, 0x1, RZ ;  /* 0x00000001bd647819 */ /* 0x000fe200000006ff */
[----:B------:R-:W-:Y:S01]  /*6740*/  FADD.FTZ R66, R219, R66 ;  /* 0x00000042db427221 */ /* 0x000fe20000010000 */
[C---:B------:R-:W-:Y:S01]  /*6750*/  IADD3 R211, R130.reuse, 0x3a0, RZ ;  /* 0x000003a082d37810 */ /* 0x040fe20007ffe0ff */
[----:B------:R-:W-:Y:S01]  /*6760*/  FMUL.FTZ R69, R185, R71 ;  /* 0x00000047b9457220 */ /* 0x000fe20000410000 */
[-C--:B-1----:R-:W-:Y:S02]  /*6770*/  LEA.HI.SX32 R128, R203, R130.reuse, 0x1b ;  /* 0x00000082cb807211 */ /* 0x082fe400078fdaff */
[----:B----4-:R-:W-:Y:S01]  /*6780*/  LEA.HI.SX32 R64, R193, R130, 0x1b ;  /* 0x00000082c1407211 */ /* 0x010fe200078fdaff */
[----:B------:R-:W-:Y:S01]  /*6790*/  MUFU.SIN R171, R63 ;  /* 0x0000003f00ab7308 */ /* 0x000fe20000000400 */
[----:B------:R-:W-:Y:S01]  /*67a0*/  IADD3 R215, R130, 0x3c0, RZ ;  /* 0x000003c082d77810 */ /* 0x000fe20007ffe0ff */
[----:B------:R-:W-:Y:S01]  /*67b0*/  FMUL.RZ R150, R61, 0.15915493667125701904 ;  /* 0x3e22f9833d967820 */ /* 0x000fe2000040c000 */
[----:B------:R-:W-:Y:S01]  /*67c0*/  SHF.L.U32 R101, R132, 0x1, RZ ;  /* 0x0000000184657819 */ /* 0x000fe200000006ff */
[----:B0-----:R-:W-:Y:S01]  /*67d0*/  FMUL.FTZ R180, R70, R180 ;  /* 0x000000b446b47220 */ /* 0x001fe20000410000 */
[----:B------:R-:W-:Y:S01]  /*67e0*/  IADD3 R217, R130, 0x3e0, RZ ;  /* 0x000003e082d97810 */ /* 0x000fe20007ffe0ff */
[----:B------:R-:W-:-:S02]  /*67f0*/  FMUL.FTZ R179, R70, R179 ;  /* 0x000000b346b37220 */ /* 0x000fc40000410000 */
[----:B------:R0:W-:Y:S01]  /*6800*/  MUFU.COS R172, R63 ;  /* 0x0000003f00ac7308 */ /* 0x0001e20000000000 */
[----:B------:R-:W-:Y:S01]  /*6810*/  LEA.HI.SX32 R127, R207, R130, 0x1b ;  /* 0x00000082cf7f7211 */ /* 0x000fe200078fdaff */
[C---:B--2---:R-:W-:Y:S01]  /*6820*/  FMUL.FTZ R176, R99.reuse, R176 ;  /* 0x000000b063b07220 */ /* 0x044fe20000410000 */
[----:B------:R-:W-:Y:S01]  /*6830*/  SHF.L.U32 R103, R64, 0x1, RZ ;  /* 0x0000000140677819 */ /* 0x000fe200000006ff */
[----:B------:R-:W-:Y:S01]  /*6840*/  FMUL.FTZ R175, R99, R175 ;  /* 0x000000af63af7220 */ /* 0x000fe20000410000 */
[-C--:B------:R-:W-:Y:S01]  /*6850*/  LEA.HI.SX32 R61, R209, R130.reuse, 0x1b ;  /* 0x00000082d13d7211 */ /* 0x080fe200078fdaff */
[----:B------:R-:W-:Y:S01]  /*6860*/  ULEA.HI.X UR35, UR36, UR35, UR37, 0x3, UP0 ;  /* 0x0000002324237291 */ /* 0x000fe200080f1c25 */
[----:B------:R-:W-:Y:S02]  /*6870*/  SHF.L.U32 R102, R131, 0x1, RZ ;  /* 0x0000000183667819 */ /* 0x000fe400000006ff */
[----:B0-----:R-:W-:Y:S01]  /*6880*/  LEA.HI.SX32 R63, R205, R130, 0x1b ;  /* 0x00000082cd3f7211 */ /* 0x001fe200078fdaff */
[----:B------:R-:W-:Y:S01]  /*6890*/  FMUL.FTZ R70, R185, R66 ;  /* 0x00000042b9467220 */ /* 0x000fe20000410000 */
[----:B------:R-:W-:Y:S01]  /*68a0*/  LEA.HI.SX32 R126, R211, R130, 0x1b ;  /* 0x00000082d37e7211 */ /* 0x000fe200078fdaff */
[----:B------:R-:W-:Y:S01]  /*68b0*/  FFMA.FTZ R99, R186, R66, -R69 ;  /* 0x00000042ba637223 */ /* 0x000fe20000010845 */
[----:B------:R0:W-:Y:S01]  /*68c0*/  STS.U16 [R100+0x540], R117 ;  /* 0x0005407564007388 */ /* 0x0001e20000000400 */
[----:B------:R-:W-:-:S02]  /*68d0*/  SHF.L.U32 R105, R128, 0x1, RZ ;  /* 0x0000000180697819 */ /* 0x000fc400000006ff */
[----:B------:R-:W-:Y:S02]  /*68e0*/  MOV R66, UR38 ;  /* 0x0000002600427c02 */ /* 0x000fe40008000f00 */
[----:B------:R-:W-:Y:S01]  /*68f0*/  LEA R62, R97, R62, 0x5 ;  /* 0x0000003e613e7211 */ /* 0x000fe200078e28ff */
[----:B------:R1:W-:Y:S01]  /*6900*/  STS.U16 [R101+0x580], R118 ;  /* 0x0005807665007388 */ /* 0x0003e20000000400 */
[-C--:B------:R-:W-:Y:S01]  /*6910*/  LEA.HI.SX32 R129, R215, R130.reuse, 0x1b ;  /* 0x00000082d7817211 */ /* 0x080fe200078fdaff */
[----:B------:R-:W-:Y:S01]  /*6920*/  FMUL.FTZ R133, R52, UR43 ;  /* 0x0000002b34857c20 */ /* 0x000fe20008410000 */
[----:B------:R-:W-:Y:S02]  /*6930*/  LEA.HI.SX32 R130, R217, R130, 0x1b ;  /* 0x00000082d9827211 */ /* 0x000fe400078fdaff */
[----:B0-----:R-:W-:Y:S01]  /*6940*/  SHF.L.U32 R100, R63, 0x1, RZ ;  /* 0x000000013f647819 */ /* 0x001fe200000006ff */
[----:B------:R-:W-:Y:S01]  /*6950*/  STS.U16 [R103+0x5c0], R116 ;  /* 0x0005c07467007388 */ /* 0x000fe20000000400 */
[----:B------:R-:W-:Y:S01]  /*6960*/  SHF.L.U32 R104, R127, 0x1, RZ ;  /* 0x000000017f687819 */ /* 0x000fe200000006ff */
[----:B---3--:R-:W-:Y:S01]  /*6970*/  FMUL.FTZ R124, R60, R124 ;  /* 0x0000007c3c7c7220 */ /* 0x008fe20000410000 */
[----:B------:R-:W-:Y:S01]  /*6980*/  SHF.L.U32 R126, R126, 0x1, RZ ;  /* 0x000000017e7e7819 */ /* 0x000fe200000006ff */
[----:B------:R-:W-:Y:S01]  /*6990*/  FMUL.FTZ R125, R60, R125 ;  /* 0x0000007d3c7d7220 */ /* 0x000fe20000410000 */
[----:B-1----:R-:W-:Y:S01]  /*69a0*/  SHF.L.U32 R101, R61, 0x1, RZ ;  /* 0x000000013d657819 */ /* 0x002fe200000006ff */
[----:B------:R-:W-:Y:S01]  /*69b0*/  STS.U16 [R102+0x600], R113 ;  /* 0x0006007166007388 */ /* 0x000fe20000000400 */
[----:B------:R-:W-:-:S02]  /*69c0*/  LEA R60, R66, UR7, 0x8 ;  /* 0x00000007423c7c11 */ /* 0x000fc4000f8e40ff */
[----:B------:R-:W-:Y:S01]  /*69d0*/  LEA.HI.SX32 R62, R62, R62, 0x1b ;  /* 0x0000003e3e3e7211 */ /* 0x000fe200078fdaff */
[----:B------:R-:W-:Y:S01]  /*69e0*/  STS.U16 [R105+0x640], R114 ;  /* 0x0006407269007388 */ /* 0x000fe20000000400 */
[----:B------:R-:W-:Y:S02]  /*69f0*/  MOV R64, UR34 ;  /* 0x0000002200407c02 */ /* 0x000fe40008000f00 */
[----:B------:R-:W-:Y:S01]  /*6a00*/  MOV R65, UR35 ;  /* 0x0000002300417c02 */ /* 0x000fe20008000f00 */
[----:B------:R0:W-:Y:S01]  /*6a10*/  STS.U16 [R100+0x680], R115 ;  /* 0x0006807364007388 */ /* 0x0001e20000000400 */
[----:B------:R-:W-:Y:S02]  /*6a20*/  SHF.L.U32 R129, R129, 0x1, RZ ;  /* 0x0000000181817819 */ /* 0x000fe400000006ff */
[----:B------:R-:W-:Y:S01]  /*6a30*/  @P1 IADD3 R60, R98, 0x200, RZ ;  /* 0x00000200623c1810 */ /* 0x000fe20007ffe0ff */
[----:B------:R-:W-:Y:S01]  /*6a40*/  FMUL.RZ R133, R133, 0.15915493667125701904 ;  /* 0x3e22f98385857820 */ /* 0x000fe2000040c000 */
[----:B------:R-:W-:Y:S01]  /*6a50*/  SHF.L.U32 R130, R130, 0x1, RZ ;  /* 0x0000000182827819 */ /* 0x000fe200000006ff */
[----:B------:R1:W-:Y:S01]  /*6a60*/  STS.U16 [R104+0x6c0], R119 ;  /* 0x0006c07768007388 */ /* 0x0003e20000000400 */
[----:B------:R-:W-:-:S02]  /*6a70*/  SHF.L.U32 R62, R62, 0x1, RZ ;  /* 0x000000013e3e7819 */ /* 0x000fc400000006ff */
[----:B------:R-:W-:Y:S01]  /*6a80*/  SHF.L.U32 R60, R60, 0x3, RZ ;  /* 0x000000033c3c7819 */ /* 0x000fe200000006ff */
[----:B------:R1:W-:Y:S01]  /*6a90*/  STS.U16 [R101+0x700], R120 ;  /* 0x0007007865007388 */ /* 0x0003e20000000400 */
[----:B------:R-:W-:Y:S03]  /*6aa0*/  MUFU.SIN R169, R150 ;  /* 0x0000009600a97308 */ /* 0x000fe60000000400 */
[----:B------:R1:W-:Y:S01]  /*6ab0*/  STS.U16 [R126+0x740], R123 ;  /* 0x0007407b7e007388 */ /* 0x0003e20000000400 */
[----:B------:R-:W-:-:S03]  /*6ac0*/  FMUL.FTZ R63, R56, R68 ;  /* 0x00000044383f7220 */ /* 0x000fc60000410000 */
[----:B------:R1:W-:Y:S01]  /*6ad0*/  STS.U16 [R129+0x780], R122 ;  /* 0x0007807a81007388 */ /* 0x0003e20000000400 */
[----:B------:R2:W-:Y:S03]  /*6ae0*/  MUFU.COS R170, R150 ;  /* 0x0000009600aa7308 */ /* 0x0005e60000000000 */
[----:B------:R-:W5:Y:S04]  /*6af0*/  LDG.E.64 R64, [R64.64] ;  /* 0x0000002040407981 */ /* 0x000f68000c1e1b00 */
[----:B------:R1:W-:Y:S01]  /*6b00*/  STS.U16 [R130+0x7c0], R121 ;  /* 0x0007c07982007388 */ /* 0x0003e20000000400 */
[----:B------:R-:W-:Y:S01]  /*6b10*/  MUFU.SIN R165, R133 ;  /* 0x0000008500a57308 */ /* 0x000fe20000000400 */
[----:B------:R-:W-:-:S06]  /*6b20*/  NOP ;  /* 0x0000000000007918 */ /* 0x000fcc0000000000 */
[----:B------:R1:W3:Y:S01]  /*6b30*/  LDS.U16 R156, [R62] ;  /* 0x000000003e9c7984 */ /* 0x0002e20000000400 */
[----:B------:R4:W-:Y:S03]  /*6b40*/  MUFU.COS R166, R133 ;  /* 0x0000008500a67308 */ /* 0x0009e60000000000 */
[----:B------:R1:W0:Y:S04]  /*6b50*/  LDS.U16 R158, [R62+0x2] ;  /* 0x000002003e9e7984 */ /* 0x0002280000000400 */
[----:B------:R1:W0:Y:S04]  /*6b60*/  LDS.U16 R155, [R62+0x4] ;  /* 0x000004003e9b7984 */ /* 0x0002280000000400 */
[----:B------:R1:W0:Y:S04]  /*6b70*/  LDS.U16 R157, [R62+0x6] ;  /* 0x000006003e9d7984 */ /* 0x0002280000000400 */
[----:B------:R1:W0:Y:S04]  /*6b80*/  LDS.U16 R148, [R62+0x8] ;  /* 0x000008003e947984 */ /* 0x0002280000000400 */
[----:B--2---:R1:W2:Y:S04]  /*6b90*/  LDS.U16 R150, [R62+0xa] ;  /* 0x00000a003e967984 */ /* 0x0042a80000000400 */
        /* <DEDUP_REMOVED lines=9> */
[----:B----4-:R1:W4:Y:S04]  /*6c30*/  LDS.U16 R133, [R62+0x1e] ;  /* 0x00001e003e857984 */ /* 0x0103280000000400 */
        /* <DEDUP_REMOVED lines=16> */
[----:B------:R1:W-:Y:S01]  /*6d40*/  STS.64 [R60+0x39e0], R124 ;  /* 0x0039e07c3c007388 */ /* 0x0003e20000000a00 */
[----:B------:R-:W2:Y:S01]  /*6d50*/  MUFU.EX2 R63, R63 ;  /* 0x0000003f003f7308 */ /* 0x000ea20000000800 */
[----:B------:R-:W-:-:S02]  /*6d60*/  ISETP.NE.AND P0, PT, R98, 0x3f, PT ;  /* 0x0000003f6200780c */ /* 0x000fc40003f05270 */
[----:B------:R-:W-:Y:S01]  /*6d70*/  BAR.SYNC.DEFER_BLOCKING 0x0 ;  /* 0x0000000000007b1d */ /* 0x000fe20000010000 */
[-C--:B------:R-:W-:Y:S02]  /*6d80*/  FMUL.FTZ R61, R55, R68.reuse ;  /* 0x00000044373d7220 */ /* 0x080fe40000410000 */
[----:B0-----:R-:W-:-:S04]  /*6d90*/  FMUL.FTZ R100, R54, R68 ;  /* 0x0000004436647220 */ /* 0x001fc80000410000 */
[----:B------:R-:W0:Y:S01]  /*6da0*/  MUFU.EX2 R61, R61 ;  /* 0x0000003d003d7308 */ /* 0x000e220000000800 */
[----:B------:R-:W-:Y:S02]  /*6db0*/  FMUL.FTZ R67, R73, R68 ;  /* 0x0000004449437220 */ /* 0x000fe40000410000 */
[C---:B--2---:R-:W-:Y:S02]  /*6dc0*/  FMUL.FTZ R174, R63.reuse, R174 ;  /* 0x000000ae3fae7220 */ /* 0x044fe40000410000 */
[----:B------:R-:W-:Y:S02]  /*6dd0*/  FMUL.FTZ R173, R63, R173 ;  /* 0x000000ad3fad7220 */ /* 0x000fe40000410000 */
[----:B------:R-:W-:Y:S01]  /*6de0*/  FMUL.FTZ R63, R53, R68 ;  /* 0x00000044353f7220 */ /* 0x000fe20000410000 */
[----:B------:R-:W2:Y:S01]  /*6df0*/  MUFU.EX2 R100, R100 ;  /* 0x0000006400647308 */ /* 0x000ea20000000800 */
[----:B------:R0:W1:Y:S07]  /*6e00*/  @P0 LDS.64 R110, [R98.X8+0x49e8] ;  /* 0x0049e800626e0984 */ /* 0x00006e0000008a00 */
[----:B------:R-:W-:Y:S08]  /*6e10*/  MUFU.SIN R167, R152 ;  /* 0x0000009800a77308 */ /* 0x000ff00000000400 */
[----:B------:R-:W-:Y:S08]  /*6e20*/  MUFU.COS R168, R152 ;  /* 0x0000009800a87308 */ /* 0x000ff00000000000 */
[----:B------:R-:W3:Y:S01]  /*6e30*/  MUFU.EX2 R63, R63 ;  /* 0x0000003f003f7308 */ /* 0x000ee20000000800 */
[----:B0-----:R-:W-:-:S02]  /*6e40*/  FMUL.FTZ R172, R61, R172 ;  /* 0x000000ac3dac7220 */ /* 0x001fc40000410000 */
[----:B------:R-:W-:-:S05]  /*6e50*/  FMUL.FTZ R171, R61, R171 ;  /* 0x000000ab3dab7220 */ /* 0x000fca0000410000 */
[----:B------:R-:W0:Y:S01]  /*6e60*/  MUFU.EX2 R67, R67 ;  /* 0x0000004300437308 */ /* 0x000e220000000800 */
[----:B------:R-:W-:Y:S02]  /*6e70*/  FMUL.FTZ R61, R50, UR43 ;  /* 0x0000002b323d7c20 */ /* 0x000fe40008410000 */
[C---:B--2---:R-:W-:Y:S02]  /*6e80*/  FMUL.FTZ R170, R100.reuse, R170 ;  /* 0x000000aa64aa7220 */ /* 0x044fe40000410000 */
[----:B------:R-:W-:Y:S02]  /*6e90*/  FMUL.FTZ R169, R100, R169 ;  /* 0x000000a964a97220 */ /* 0x000fe40000410000 */
[----:B------:R-:W-:Y:S02]  /*6ea0*/  FMUL.RZ R100, R61, 0.15915493667125701904 ;  /* 0x3e22f9833d647820 */ /* 0x000fe4000040c000 */
[-C--:B------:R-:W-:Y:S02]  /*6eb0*/  FMUL.FTZ R61, R52, R68.reuse ;  /* 0x00000044343d7220 */ /* 0x080fe40000410000 */
[----:B------:R-:W-:-:S02]  /*6ec0*/  FMUL.FTZ R69, R50, R68 ;  /* 0x0000004432457220 */ /* 0x000fc40000410000 */
[C---:B---3--:R-:W-:Y:S02]  /*6ed0*/  FMUL.FTZ R168, R63.reuse, R168 ;  /* 0x000000a83fa87220 */ /* 0x048fe40000410000 */
[----:B------:R-:W-:Y:S02]  /*6ee0*/  FMUL.FTZ R167, R63, R167 ;  /* 0x000000a73fa77220 */ /* 0x000fe40000410000 */
[----:B------:R-:W-:Y:S01]  /*6ef0*/  FMUL.FTZ R63, R51, R68 ;  /* 0x00000044333f7220 */ /* 0x000fe20000410000 */
[----:B------:R2:W3:Y:S01]  /*6f00*/  MUFU.SIN R163, R135 ;  /* 0x0000008700a37308 */ /* 0x0004e20000000400 */
[C---:B0-----:R-:W-:Y:S02]  /*6f10*/  FMUL.FTZ R184, R67.reuse, R184 ;  /* 0x000000b843b87220 */ /* 0x041fe40000410000 */
[----:B------:R-:W-:-:S05]  /*6f20*/  FMUL.FTZ R183, R67, R183 ;  /* 0x000000b743b77220 */ /* 0x000fca0000410000 */
[----:B------:R2:W0:Y:S01]  /*6f30*/  MUFU.COS R67, R135 ;  /* 0x0000008700437308 */ /* 0x0004220000000000 */
[----:B------:R-:W-:-:S07]  /*6f40*/  FFMA.FTZ R70, R186, R71, R70 ;  /* 0x00000047ba467223 */ /* 0x000fce0000010046 */
[----:B------:R2:W0:Y:S01]  /*6f50*/  MUFU.COS R162, R100 ;  /* 0x0000006400a27308 */ /* 0x0004220000000000 */
[----:B------:R-:W-:-:S07]  /*6f60*/  HADD2.F32 R71, -RZ, R90.H0_H0 ;  /* 0x2000005aff477230 */ /* 0x000fce0000004100 */
[----:B------:R-:W0:Y:S08]  /*6f70*/  MUFU.EX2 R61, R61 ;  /* 0x0000003d003d7308 */ /* 0x000e300000000800 */
[----:B------:R2:W0:Y:S08]  /*6f80*/  MUFU.EX2 R66, R63 ;  /* 0x0000003f00427308 */ /* 0x0004300000000800 */
[----:B------:R-:W0:Y:S01]  /*6f90*/  MUFU.EX2 R69, R69 ;  /* 0x0000004500457308 */ /* 0x000e220000000800 */
[----:B------:R-:W-:Y:S01]  /*6fa0*/  BSSY B0, `(.L_x_4511) ;  /* 0x000000f000007945 */ /* 0x000fe20003800000 */
[----:B------:R-:W-:Y:S01]  /*6fb0*/  FMUL.FTZ R218, R74, R71 ;  /* 0x000000474ada7220 */ /* 0x000fe20000410000 */
[----:B------:R-:W-:Y:S05]  /*6fc0*/  @P0 BRA `(.L_x_4512) ;  /* 0x000000c000000947 */ /* 0x000fea0003800000 */
[----:B-1234-:R-:W-:Y:S01]  /*6fd0*/  ULDC UR35, c[0x0][0x174] ;  /* 0x00005d0000237ab9 */ /* 0x01efe20000000800 */
        /* <DEDUP_REMOVED lines=11> */
.L_x_4512:
[----:B-1234-:R-:W-:Y:S05]  /*7090*/  BSYNC B0 ;  /* 0x0000000000007941 */ /* 0x01efea0003800000 */
.L_x_4511:
[----:B------:R-:W-:Y:S01]  /*70a0*/  FADD.FTZ R70, RZ, R70 ;  /* 0x00000046ff467221 */ /* 0x000fe20000010000 */
[----:B------:R-:W-:Y:S01]  /*70b0*/  HADD2.F32 R102, -RZ, R89.H0_H0 ;  /* 0x20000059ff667230 */ /* 0x000fe20000004100 */
[----:B------:R-:W-:Y:S01]  /*70c0*/  FADD.FTZ R99, R218, R99 ;  /* 0x00000063da637221 */ /* 0x000fe20000010000 */
[----:B------:R-:W-:Y:S01]  /*70d0*/  UISETP.GE.AND UP0, UPT, UR24, 0x2, UPT ;  /* 0x000000021800788c */ /* 0x000fe2000bf06270 */
[C---:B0-----:R-:W-:Y:S01]  /*70e0*/  FMUL.FTZ R166, R61.reuse, R166 ;  /* 0x000000a63da67220 */ /* 0x041fe20000410000 */
[----:B------:R-:W0:Y:S01]  /*70f0*/  MUFU.SIN R60, R100 ;  /* 0x00000064003c7308 */ /* 0x000e220000000400 */
[----:B------:R-:W-:Y:S01]  /*7100*/  FMUL.FTZ R165, R61, R165 ;  /* 0x000000a53da57220 */ /* 0x000fe20000410000 */
[----:B------:R-:W-:Y:S01]  /*7110*/  HADD2.F32 R71, -RZ, R88.H0_H0 ;  /* 0x20000058ff477230 */ /* 0x000fe20000004100 */
[C---:B------:R-:W-:Y:S01]  /*7120*/  FMUL.FTZ R61, R183.reuse, R70 ;  /* 0x00000046b73d7220 */ /* 0x040fe20000410000 */
[----:B------:R-:W-:Y:S01]  /*7130*/  PLOP3.LUT P0, PT, PT, PT, UP0, 0x80, 0x0 ;  /* 0x000000000000781c */ /* 0x000fe20003f0f008 */
[-C--:B------:R-:W-:Y:S01]  /*7140*/  FMUL.FTZ R63, R183, R99.reuse ;  /* 0x00000063b73f7220 */ /* 0x080fe20000410000 */
[----:B------:R-:W-:Y:S01]  /*7150*/  HFMA2.MMA R107, -RZ, RZ, 0, 9.5367431640625e-07 ;  /* 0x00000010ff6b7435 */ /* 0x000fe200000001ff */
[C---:B------:R-:W-:Y:S01]  /*7160*/  FFMA.FTZ R62, R184.reuse, R99, -R61 ;  /* 0x00000063b83e7223 */ /* 0x040fe2000001083d */
[----:B------:R-:W-:Y:S01]  /*7170*/  ISETP.NE.OR P0, PT, R95, RZ, !P0 ;  /* 0x000000ff5f00720c */ /* 0x000fe20004705670 */
[----:B------:R-:W-:Y:S01]  /*7180*/  FMUL.FTZ R217, R73, R102 ;  /* 0x0000006649d97220 */ /* 0x000fe20000410000 */
[----:B------:R-:W-:Y:S01]  /*7190*/  MOV R61, UR24 ;  /* 0x00000018003d7c02 */ /* 0x000fe20008000f00 */
[----:B------:R-:W-:Y:S01]  /*71a0*/  FFMA.FTZ R63, R184, R70, R63 ;  /* 0x00000046b83f7223 */ /* 0x000fe2000001003f */
[----:B------:R-:W-:Y:S01]  /*71b0*/  MOV R70, c[0x0][0x16c] ;  /* 0x00005b0000467a02 */ /* 0x000fe20000000f00 */
[----:B------:R-:W-:Y:S01]  /*71c0*/  FADD.FTZ R62, R217, R62 ;  /* 0x0000003ed93e7221 */ /* 0x000fe20000010000 */
[----:B------:R-:W-:Y:S01]  /*71d0*/  HADD2.F32 R210, -RZ, R87.H0_H0 ;  /* 0x20000057ffd27230 */ /* 0x000fe20000004100 */
[----:B------:R-:W-:-:S02]  /*71e0*/  FADD.FTZ R63, RZ, R63 ;  /* 0x0000003fff3f7221 */ /* 0x000fc40000010000 */
[C---:B------:R-:W-:Y:S02]  /*71f0*/  FMUL.FTZ R164, R66.reuse, R67 ;  /* 0x0000004342a47220 */ /* 0x040fe40000410000 */
[----:B------:R-:W-:Y:S02]  /*7200*/  FMUL.FTZ R163, R66, R163 ;  /* 0x000000a342a37220 */ /* 0x000fe40000410000 */
[-C--:B------:R-:W-:Y:S01]  /*7210*/  FMUL.FTZ R66, R181, R62.reuse ;  /* 0x0000003eb5427220 */ /* 0x080fe20000410000 */
[----:B------:R-:W-:Y:S01]  /*7220*/  @!P0 IADD3 R61, R61, -0x2, RZ ;  /* 0xfffffffe3d3d8810 */ /* 0x000fe20007ffe0ff */
[-C--:B------:R-:W-:Y:S02]  /*7230*/  FMUL.FTZ R67, R181, R63.reuse ;  /* 0x0000003fb5437220 */ /* 0x080fe40000410000 */
[C---:B------:R-:W-:Y:S02]  /*7240*/  FFMA.FTZ R63, R182.reuse, R63, R66 ;  /* 0x0000003fb63f7223 */ /* 0x040fe40000010042 */
[----:B------:R-:W-:-:S02]  /*7250*/  FFMA.FTZ R67, R182, R62, -R67 ;  /* 0x0000003eb6437223 */ /* 0x000fc40000010843 */
[----:B------:R-:W-:Y:S02]  /*7260*/  FMUL.FTZ R216, R72, R71 ;  /* 0x0000004748d87220 */ /* 0x000fe40000410000 */
[----:B------:R-:W-:Y:S02]  /*7270*/  FADD.FTZ R71, RZ, R63 ;  /* 0x0000003fff477221 */ /* 0x000fe40000010000 */
[----:B------:R-:W-:Y:S01]  /*7280*/  FADD.FTZ R67, R216, R67 ;  /* 0x00000043d8437221 */ /* 0x000fe20000010000 */
[----:B------:R-:W-:Y:S01]  /*7290*/  CS2R R62, SRZ ;  /* 0x00000000003e7805 */ /* 0x000fe2000001ff00 */
[C---:B------:R-:W-:Y:S02]  /*72a0*/  FMUL.FTZ R162, R69.reuse, R162 ;  /* 0x000000a245a27220 */ /* 0x040fe40000410000 */
[----:B0-----:R-:W-:Y:S01]  /*72b0*/  FMUL.FTZ R161, R69, R60 ;  /* 0x0000003c45a17220 */ /* 0x001fe20000410000 */
[----:B------:R-:W-:Y:S01]  /*72c0*/  HFMA2.MMA R60, -RZ, RZ, 1.875, 0 ;  /* 0x3f800000ff3c7435 */ /* 0x000fe200000001ff */
[----:B------:R-:W-:-:S02]  /*72d0*/  FMUL.FTZ R69, R179, R71 ;  /* 0x00000047b3457220 */ /* 0x000fc40000410000 */
[-C--:B------:R-:W-:Y:S02]  /*72e0*/  FMUL.FTZ R99, R179, R67.reuse ;  /* 0x00000043b3637220 */ /* 0x080fe40000410000 */
[C---:B------:R-:W-:Y:S02]  /*72f0*/  FFMA.FTZ R101, R180.reuse, R67, -R69 ;  /* 0x00000043b4657223 */ /* 0x040fe40000010845 */
[----:B------:R-:W-:Y:S02]  /*7300*/  FMUL.FTZ R69, R125, R187 ;  /* 0x000000bb7d457220 */ /* 0x000fe40000410000 */
[----:B------:R-:W-:Y:S02]  /*7310*/  FFMA.FTZ R99, R180, R71, R99 ;  /* 0x00000047b4637223 */ /* 0x000fe40000010063 */
[----:B------:R-:W-:Y:S01]  /*7320*/  @!P0 IMAD R66, R61, R70, UR7 ;  /* 0x000000073d428e24 */ /* 0x000fe2000f8e0246 */
[----:B------:R-:W-:Y:S01]  /*7330*/  MOV R61, RZ ;  /* 0x000000ff003d7202 */ /* 0x000fe20000000f00 */
[----:B------:R-:W-:-:S02]  /*7340*/  FMUL.FTZ R70, R124, R187 ;  /* 0x000000bb7c467220 */ /* 0x000fc40000410000 */
[----:B------:R-:W-:Y:S02]  /*7350*/  FFMA.FTZ R69, R124, R188, -R69 ;  /* 0x000000bc7c457223 */ /* 0x000fe40000010845 */
[----:B------:R-:W-:Y:S02]  /*7360*/  FMUL.FTZ R210, R59, R210 ;  /* 0x000000d23bd27220 */ /* 0x000fe40000410000 */
[----:B------:R-:W-:Y:S02]  /*7370*/  FADD.FTZ R100, RZ, R99 ;  /* 0x00000063ff647221 */ /* 0x000fe40000010000 */
[----:B------:R-:W-:Y:S02]  /*7380*/  FFMA.FTZ R70, R125, R188, R70 ;  /* 0x000000bc7d467223 */ /* 0x000fe40000010046 */
[----:B------:R-:W-:Y:S02]  /*7390*/  FMUL.FTZ R99, R185, R69 ;  /* 0x00000045b9637220 */ /* 0x000fe40000410000 */
[----:B------:R-:W-:-:S02]  /*73a0*/  FADD.FTZ R101, R210, R101 ;  /* 0x00000065d2657221 */ /* 0x000fc40000010000 */
[----:B------:R-:W-:Y:S02]  /*73b0*/  FMUL.FTZ R102, R177, R100 ;  /* 0x00000064b1667220 */ /* 0x000fe40000410000 */
[----:B------:R-:W-:Y:S01]  /*73c0*/  @!P0 IMAD.WIDE R66, R66, R107, UR40 ;  /* 0x0000002842428e25 */ /* 0x000fe2000f8e026b */
[----:B------:R-:W-:-:S03]  /*73d0*/  HADD2.F32 R209, -RZ, R86.H0_H0 ;  /* 0x20000056ffd17230 */ /* 0x000fc60000004100 */
        /* <DEDUP_REMOVED lines=8> */
[----:B------:R-:W-:Y:S01]  /*7460*/  FFMA.FTZ R71, R186, R69, -R71 ;  /* 0x00000045ba477223 */ /* 0x000fe20000010847 */
[----:B------:R-:W-:Y:S01]  /*7470*/  HADD2.F32 R205, -RZ, R82.H0_H0 ;  /* 0x20000052ffcd7230 */ /* 0x000fe20000004100 */
[----:B------:R-:W-:Y:S01]  /*7480*/  FMUL.FTZ R209, R58, R209 ;  /* 0x000000d13ad17220 */ /* 0x000fe20000410000 */
[----:B------:R-:W-:Y:S01]  /*7490*/  HADD2.F32 R204, -RZ, R81.H0_H0 ;  /* 0x20000051ffcc7230 */ /* 0x000fe20000004100 */
[C---:B0-----:R-:W-:Y:S01]  /*74a0*/  FMUL.FTZ R66, R183.reuse, R99 ;  /* 0x00000063b7427220 */ /* 0x041fe20000410000 */
[----:B------:R-:W-:Y:S01]  /*74b0*/  HADD2.F32 R203, -RZ, R80.H0_H0 ;  /* 0x20000050ffcb7230 */ /* 0x000fe20000004100 */
[----:B------:R-:W-:Y:S01]  /*74c0*/  FFMA.FTZ R101, R178, R100, R101 ;  /* 0x00000064b2657223 */ /* 0x000fe20000010065 */
[----:B------:R-:W-:Y:S01]  /*74d0*/  HADD2.F32 R202, -RZ, R79.H0_H0 ;  /* 0x2000004fffca7230 */ /* 0x000fe20000004100 */
[-C--:B------:R-:W-:Y:S01]  /*74e0*/  FMUL.FTZ R67, R183, R71.reuse ;  /* 0x00000047b7437220 */ /* 0x080fe20000410000 */
[----:B-----5:R0:W1:Y:S01]  /*74f0*/  R2UR UR35, R65 ;  /* 0x00000000412373c2 */ /* 0x02006200000e0000 */
[C---:B------:R-:W-:Y:S01]  /*7500*/  FFMA.FTZ R66, R184.reuse, R71, -R66 ;  /* 0x00000047b8427223 */ /* 0x040fe20000010842 */
[----:B------:R-:W-:Y:S01]  /*7510*/  HADD2.F32 R157, -RZ, R157.H0_H0 ;  /* 0x2000009dff9d7230 */ /* 0x000fe20000004100 */
[----:B------:R-:W-:Y:S01]  /*7520*/  FADD.FTZ R102, R209, R102 ;  /* 0x00000066d1667221 */ /* 0x000fe20000010000 */
[----:B------:R-:W-:Y:S01]  /*7530*/  HADD2.F32 R158, -RZ, R158.H0_H0 ;  /* 0x2000009eff9e7230 */ /* 0x000fe20000004100 */
[----:B------:R-:W-:Y:S01]  /*7540*/  FADD.FTZ R101, RZ, R101 ;  /* 0x00000065ff657221 */ /* 0x000fe20000010000 */
[----:B------:R-:W-:Y:S01]  /*7550*/  HADD2.F32 R155, -RZ, R155.H0_H0 ;  /* 0x2000009bff9b7230 */ /* 0x000fe20000004100 */
[----:B------:R-:W-:Y:S01]  /*7560*/  FFMA.FTZ R67, R184, R99, R67 ;  /* 0x00000063b8437223 */ /* 0x000fe20000010043 */
[----:B------:R2:W3:Y:S01]  /*7570*/  R2UR UR34, R64 ;  /* 0x00000000402273c2 */ /* 0x0004e200000e0000 */
[----:B------:R-:W-:Y:S01]  /*7580*/  FMUL.FTZ R69, R181, R66 ;  /* 0x00000042b5457220 */ /* 0x000fe20000410000 */
[----:B------:R-:W-:Y:S01]  /*7590*/  HADD2.F32 R156, -RZ, R156.H0_H0 ;  /* 0x2000009cff9c7230 */ /* 0x000fe20000004100 */
[CC--:B------:R-:W-:Y:S01]  /*75a0*/  FMUL.FTZ R70, R175.reuse, R102.reuse ;  /* 0x00000066af467220 */ /* 0x0c0fe20000410000 */
[----:B------:R-:W-:Y:S01]  /*75b0*/  HADD2.F32 R150, -RZ, R150.H0_H0 ;  /* 0x20000096ff967230 */ /* 0x000fe20000004100 */
[----:B------:R-:W-:Y:S01]  /*75c0*/  FMUL.FTZ R71, R175, R101 ;  /* 0x00000065af477220 */ /* 0x000fe20000410000 */
[----:B------:R-:W-:Y:S01]  /*75d0*/  HADD2.F32 R149, -RZ, R149.H0_H0 ;  /* 0x20000095ff957230 */ /* 0x000fe20000004100 */
[-C--:B------:R-:W-:Y:S01]  /*75e0*/  FFMA.FTZ R69, R182, R67.reuse, R69 ;  /* 0x00000043b6457223 */ /* 0x080fe20000010045 */
[----:B------:R-:W-:Y:S01]  /*75f0*/  HADD2.F32 R148, -RZ, R148.H0_H0 ;  /* 0x20000094ff947230 */ /* 0x000fe20000004100 */
[----:B------:R-:W-:Y:S01]  /*7600*/  FMUL.FTZ R67, R181, R67 ;  /* 0x00000043b5437220 */ /* 0x000fe20000410000 */
[----:B------:R-:W-:Y:S01]  /*7610*/  HADD2.F32 R147, -RZ, R147.H0_H0 ;  /* 0x20000093ff937230 */ /* 0x000fe20000004100 */
[C---:B------:R-:W-:Y:S01]  /*7620*/  FFMA.FTZ R70, R176.reuse, R101, R70 ;  /* 0x00000065b0467223 */ /* 0x040fe20000010046 */
[----:B------:R-:W-:Y:S01]  /*7630*/  HADD2.F32 R142, -RZ, R142.H0_H0 ;  /* 0x2000008eff8e7230 */ /* 0x000fe20000004100 */
[----:B------:R-:W-:Y:S01]  /*7640*/  FFMA.FTZ R71, R176, R102, -R71 ;  /* 0x00000066b0477223 */ /* 0x000fe20000010847 */
[----:B------:R-:W-:Y:S01]  /*7650*/  HADD2.F32 R141, -RZ, R141.H0_H0 ;  /* 0x2000008dff8d7230 */ /* 0x000fe20000004100 */
[----:B------:R-:W-:Y:S01]  /*7660*/  FMUL.FTZ R208, R57, R208 ;  /* 0x000000d039d07220 */ /* 0x000fe20000410000 */
[----:B------:R-:W-:Y:S01]  /*7670*/  HADD2.F32 R140, -RZ, R140.H0_H0 ;  /* 0x2000008cff8c7230 */ /* 0x000fe20000004100 */
[----:B------:R-:W-:Y:S01]  /*7680*/  FFMA.FTZ R67, R182, R66, -R67 ;  /* 0x00000042b6437223 */ /* 0x000fe20000010843 */
[----:B------:R-:W-:Y:S01]  /*7690*/  HADD2.F32 R134, -RZ, R134.H0_H0 ;  /* 0x20000086ff867230 */ /* 0x000fe20000004100 */
[----:B------:R-:W-:Y:S01]  /*76a0*/  FADD.FTZ R70, RZ, R70 ;  /* 0x00000046ff467221 */ /* 0x000fe20000010000 */
[----:B------:R-:W-:Y:S01]  /*76b0*/  HADD2.F32 R139, -RZ, R139.H0_H0 ;  /* 0x2000008bff8b7230 */ /* 0x000fe20000004100 */
[----:B------:R-:W-:Y:S01]  /*76c0*/  FMUL.FTZ R66, R179, R69 ;  /* 0x00000045b3427220 */ /* 0x000fe20000410000 */
[----:B------:R-:W-:Y:S01]  /*76d0*/  HADD2.F32 R132, -RZ, R132.H0_H0 ;  /* 0x20000084ff847230 */ /* 0x000fe20000004100 */
[----:B------:R-:W-:Y:S01]  /*76e0*/  FADD.FTZ R71, R208, R71 ;  /* 0x00000047d0477221 */ /* 0x000fe20000010000 */
[----:B------:R-:W-:Y:S01]  /*76f0*/  HADD2.F32 R126, -RZ, R126.H0_H0 ;  /* 0x2000007eff7e7230 */ /* 0x000fe20000004100 */
[CC--:B------:R-:W-:Y:S01]  /*7700*/  FMUL.FTZ R99, R173.reuse, R70.reuse ;  /* 0x00000046ad637220 */ /* 0x0c0fe20000410000 */
[----:B------:R-:W-:Y:S01]  /*7710*/  HADD2.F32 R133, -RZ, R133.H0_H0 ;  /* 0x20000085ff857230 */ /* 0x000fe20000004100 */
[----:B------:R-:W-:Y:S01]  /*7720*/  FFMA.FTZ R66, R180, R67, -R66 ;  /* 0x00000043b4427223 */ /* 0x000fe20000010842 */
[----:B------:R-:W-:Y:S01]  /*7730*/  HADD2.F32 R122, -RZ, R122.H0_H0 ;  /* 0x2000007aff7a7230 */ /* 0x000fe20000004100 */
[----:B------:R-:W-:Y:S01]  /*7740*/  FMUL.FTZ R101, R173, R71 ;  /* 0x00000047ad657220 */ /* 0x000fe20000410000 */
[----:B------:R-:W-:Y:S01]  /*7750*/  HADD2.F32 R131, -RZ, R131.H0_H0 ;  /* 0x20000083ff837230 */ /* 0x000fe20000004100 */
[----:B------:R-:W-:Y:S01]  /*7760*/  FMUL.FTZ R67, R179, R67 ;  /* 0x00000043b3437220 */ /* 0x000fe20000410000 */
[----:B------:R-:W-:Y:S01]  /*7770*/  HADD2.F32 R118, -RZ, R118.H0_H0 ;  /* 0x20000076ff767230 */ /* 0x000fe20000004100 */
[----:B------:R-:W-:Y:S01]  /*7780*/  FFMA.FTZ R100, R174, R71, -R99 ;  /* 0x00000047ae647223 */ /* 0x000fe20000010863 */
[----:B------:R-:W-:Y:S01]  /*7790*/  HADD2.F32 R123, -RZ, R123.H0_H0 ;  /* 0x2000007bff7b7230 */ /* 0x000fe20000004100 */
[----:B------:R-:W-:Y:S01]  /*77a0*/  FMUL.FTZ R207, R56, R207 ;  /* 0x000000cf38cf7220 */ /* 0x000fe20000410000 */
[----:B------:R-:W-:Y:S01]  /*77b0*/  HADD2.F32 R115, -RZ, R115.H0_H0 ;  /* 0x20000073ff737230 */ /* 0x000fe20000004100 */
[----:B------:R-:W-:Y:S01]  /*77c0*/  FFMA.FTZ R101, R174, R70, R101 ;  /* 0x00000046ae657223 */ /* 0x000fe20000010065 */
[----:B------:R-:W-:Y:S01]  /*77d0*/  HADD2.F32 R121, -RZ, R121.H0_H0 ;  /* 0x20000079ff797230 */ /* 0x000fe20000004100 */
[----:B------:R-:W-:Y:S01]  /*77e0*/  FFMA.FTZ R67, R180, R69, R67 ;  /* 0x00000045b4437223 */ /* 0x000fe20000010043 */
[----:B------:R-:W-:Y:S01]  /*77f0*/  HADD2.F32 R114, -RZ, R114.H0_H0 ;  /* 0x20000072ff727230 */ /* 0x000fe20000004100 */
[----:B------:R-:W-:Y:S01]  /*7800*/  FADD.FTZ R100, R207, R100 ;  /* 0x00000064cf647221 */ /* 0x000fe20000010000 */
[----:B------:R-:W-:Y:S01]  /*7810*/  HADD2.F32 R113, -RZ, R113.H0_H0 ;  /* 0x20000071ff717230 */ /* 0x000fe20000004100 */
[----:B------:R-:W-:Y:S01]  /*7820*/  FADD.FTZ R101, RZ, R101 ;  /* 0x00000065ff657221 */ /* 0x000fe20000010000 */
[----:B------:R-:W-:Y:S01]  /*7830*/  HADD2.F32 R106, -RZ, R106.H0_H0 ;  /* 0x2000006aff6a7230 */ /* 0x000fe20000004100 */
[----:B------:R-:W-:Y:S01]  /*7840*/  FMUL.FTZ R69, R177, R67 ;  /* 0x00000043b1457220 */ /* 0x000fe20000410000 */
[----:B------:R-:W-:Y:S01]  /*7850*/  HADD2.F32 R105, -RZ, R105.H0_H0 ;  /* 0x20000069ff697230 */ /* 0x000fe20000004100 */
[C---:B------:R-:W-:Y:S01]  /*7860*/  FMUL.FTZ R99, R171.reuse, R100 ;  /* 0x00000064ab637220 */ /* 0x040fe20000410000 */
[----:B------:R-:W-:Y:S01]  /*7870*/  HADD2.F32 R104, -RZ, R104.H0_H0 ;  /* 0x20000068ff687230 */ /* 0x000fe20000004100 */
[-C--:B------:R-:W-:Y:S01]  /*7880*/  FMUL.FTZ R71, R171, R101.reuse ;  /* 0x00000065ab477220 */ /* 0x080fe20000410000 */
[----:B------:R-:W-:Y:S01]  /*7890*/  HADD2.F32 R103, -RZ, R103.H0_H0 ;  /* 0x20000067ff677230 */ /* 0x000fe20000004100 */
[-C--:B------:R-:W-:Y:S01]  /*78a0*/  FMUL.FTZ R70, R177, R66.reuse ;  /* 0x00000042b1467220 */ /* 0x080fe20000410000 */
[----:B------:R-:W-:Y:S01]  /*78b0*/  ISETP.GT.U32.AND P0, PT, R98, 0x1f, PT ;  /* 0x0000001f6200780c */ /* 0x000fe20003f04070 */
[----:B------:R-:W-:Y:S01]  /*78c0*/  FFMA.FTZ R69, R178, R66, -R69 ;  /* 0x00000042b2457223 */ /* 0x000fe20000010845 */
[----:B------:R-:W-:Y:S01]  /*78d0*/  HADD2.F32 R189, -RZ, R189.H0_H0 ;  /* 0x200000bdffbd7230 */ /* 0x000fe20000004100 */
[C---:B------:R-:W-:Y:S01]  /*78e0*/  FFMA.FTZ R101, R172.reuse, R101, R99 ;  /* 0x00000065ac657223 */ /* 0x040fe20000010063 */
[----:B------:R-:W-:Y:S01]  /*78f0*/  HADD2.F32 R190, -RZ, R190.H0_H0 ;  /* 0x200000beffbe7230 */ /* 0x000fe20000004100 */
[----:B------:R-:W-:Y:S01]  /*7900*/  FFMA.FTZ R99, R172, R100, -R71 ;  /* 0x00000064ac637223 */ /* 0x000fe20000010847 */
[----:B------:R-:W-:Y:S01]  /*7910*/  HADD2.F32 R191, -RZ, R191.H0_H0 ;  /* 0x200000bfffbf7230 */ /* 0x000fe20000004100 */
[----:B------:R-:W-:Y:S01]  /*7920*/  FFMA.FTZ R70, R178, R67, R70 ;  /* 0x00000043b2467223 */ /* 0x000fe20000010046 */
[----:B------:R-:W-:Y:S01]  /*7930*/  HADD2.F32 R192, -RZ, R192.H0_H0 ;  /* 0x200000c0ffc07230 */ /* 0x000fe20000004100 */
[----:B------:R-:W-:Y:S01]  /*7940*/  FMUL.FTZ R71, R175, R69 ;  /* 0x00000045af477220 */ /* 0x000fe20000410000 */
[----:B------:R-:W-:Y:S01]  /*7950*/  BSSY B0, `(.L_x_4513) ;  /* 0x0000167000007945 */ /* 0x000fe20003800000 */
[----:B------:R-:W-:-:S02]  /*7960*/  FMUL.FTZ R66, R49, UR43 ;  /* 0x0000002b31427c20 */ /* 0x000fc40008410000 */
[----:B------:R-:W-:Y:S02]  /*7970*/  FMUL.FTZ R206, R55, R206 ;  /* 0x000000ce37ce7220 */ /* 0x000fe40000410000 */
[----:B------:R-:W-:Y:S02]  /*7980*/  FADD.FTZ R101, RZ, R101 ;  /* 0x00000065ff657221 */ /* 0x000fe40000010000 */
[-C--:B------:R-:W-:Y:S02]  /*7990*/  FMUL.FTZ R67, R175, R70.reuse ;  /* 0x00000046af437220 */ /* 0x080fe40000410000 */
[----:B------:R-:W-:Y:S02]  /*79a0*/  FFMA.FTZ R71, R176, R70, R71 ;  /* 0x00000046b0477223 */ /* 0x000fe40000010047 */
[----:B------:R-:W-:Y:S02]  /*79b0*/  FMUL.RZ R159, R66, 0.15915493667125701904 ;  /* 0x3e22f983429f7820 */ /* 0x000fe4000040c000 */
[----:B------:R-:W-:-:S02]  /*79c0*/  FADD.FTZ R99, R206, R99 ;  /* 0x00000063ce637221 */ /* 0x000fc40000010000 */
[----:B------:R-:W-:Y:S02]  /*79d0*/  FMUL.FTZ R100, R169, R101 ;  /* 0x00000065a9647220 */ /* 0x000fe40000410000 */
[----:B------:R-:W-:Y:S02]  /*79e0*/  FFMA.FTZ R69, R176, R69, -R67 ;  /* 0x00000045b0457223 */ /* 0x000fe40000010843 */
[----:B------:R-:W-:Y:S01]  /*79f0*/  FMUL.FTZ R66, R173, R71 ;  /* 0x00000047ad427220 */ /* 0x000fe20000410000 */
[----:B------:R-:W-:Y:S01]  /*7a00*/  MUFU.COS R67, R159 ;  /* 0x0000009f00437308 */ /* 0x000fe20000000000 */
[----:B------:R-:W-:Y:S02]  /*7a10*/  FFMA.FTZ R100, R170, R99, -R100 ;  /* 0x00000063aa647223 */ /* 0x000fe40000010864 */
[----:B------:R-:W-:Y:S02]  /*7a20*/  FFMA.FTZ R66, R174, R69, -R66 ;  /* 0x00000045ae427223 */ /* 0x000fe40000010842 */
[----:B------:R-:W-:-:S02]  /*7a30*/  FMUL.FTZ R99, R169, R99 ;  /* 0x00000063a9637220 */ /* 0x000fc40000410000 */
[----:B------:R-:W-:Y:S01]  /*7a40*/  FMUL.FTZ R69, R173, R69 ;  /* 0x00000045ad457220 */ /* 0x000fe20000410000 */
[----:B------:R-:W-:Y:S01]  /*7a50*/  MUFU.SIN R159, R159 ;  /* 0x0000009f009f7308 */ /* 0x000fe20000000400 */
[----:B------:R-:W-:Y:S02]  /*7a60*/  FMUL.FTZ R205, R54, R205 ;  /* 0x000000cd36cd7220 */ /* 0x000fe40000410000 */
[----:B------:R-:W-:Y:S02]  /*7a70*/  FFMA.FTZ R99, R170, R101, R99 ;  /* 0x00000065aa637223 */ /* 0x000fe40000010063 */
[----:B------:R-:W-:Y:S02]  /*7a80*/  FFMA.FTZ R69, R174, R71, R69 ;  /* 0x00000047ae457223 */ /* 0x000fe40000010045 */
[----:B------:R-:W-:Y:S02]  /*7a90*/  FADD.FTZ R100, R205, R100 ;  /* 0x00000064cd647221 */ /* 0x000fe40000010000 */
[----:B------:R-:W-:-:S02]  /*7aa0*/  FADD.FTZ R99, RZ, R99 ;  /* 0x00000063ff637221 */ /* 0x000fc40000010000 */
[----:B------:R-:W-:Y:S02]  /*7ab0*/  FMUL.FTZ R71, R171, R69 ;  /* 0x00000045ab477220 */ /* 0x000fe40000410000 */
[----:B------:R-:W-:Y:S02]  /*7ac0*/  FMUL.FTZ R70, R167, R100 ;  /* 0x00000064a7467220 */ /* 0x000fe40000410000 */
[----:B------:R-:W-:Y:S02]  /*7ad0*/  FMUL.FTZ R68, R49, R68 ;  /* 0x0000004431447220 */ /* 0x000fe40000410000 */
[-C--:B------:R-:W-:Y:S02]  /*7ae0*/  FMUL.FTZ R101, R167, R99.reuse ;  /* 0x00000063a7657220 */ /* 0x080fe40000410000 */
[-C--:B------:R-:W-:Y:S02]  /*7af0*/  FFMA.FTZ R71, R172, R66.reuse, -R71 ;  /* 0x00000042ac477223 */ /* 0x080fe40000010847 */
[----:B------:R-:W-:Y:S01]  /*7b00*/  FFMA.FTZ R70, R168, R99, R70 ;  /* 0x00000063a8467223 */ /* 0x000fe20000010046 */
[----:B------:R-:W4:Y:S01]  /*7b10*/  MUFU.EX2 R68, R68 ;  /* 0x0000004400447308 */ /* 0x000f220000000800 */
[----:B------:R-:W-:-:S02]  /*7b20*/  FMUL.FTZ R66, R171, R66 ;  /* 0x00000042ab427220 */ /* 0x000fc40000410000 */
[----:B------:R-:W-:Y:S02]  /*7b30*/  FFMA.FTZ R101, R168, R100, -R101 ;  /* 0x00000064a8657223 */ /* 0x000fe40000010865 */
[----:B------:R-:W-:Y:S02]  /*7b40*/  FMUL.FTZ R204, R53, R204 ;  /* 0x000000cc35cc7220 */ /* 0x000fe40000410000 */
[----:B------:R-:W-:Y:S02]  /*7b50*/  FADD.FTZ R70, RZ, R70 ;  /* 0x00000046ff467221 */ /* 0x000fe40000010000 */
[----:B------:R-:W-:Y:S02]  /*7b60*/  FFMA.FTZ R66, R172, R69, R66 ;  /* 0x00000045ac427223 */ /* 0x000fe40000010042 */
[----:B------:R-:W-:Y:S02]  /*7b70*/  FADD.FTZ R101, R204, R101 ;  /* 0x00000065cc657221 */ /* 0x000fe40000010000 */
[----:B------:R-:W-:-:S02]  /*7b80*/  FMUL.FTZ R100, R165, R70 ;  /* 0x00000046a5647220 */ /* 0x000fc40000410000 */
[C---:B------:R-:W-:Y:S02]  /*7b90*/  FMUL.FTZ R69, R169.reuse, R66 ;  /* 0x00000042a9457220 */ /* 0x040fe40000410000 */
[----:B------:R-:W-:Y:S02]  /*7ba0*/  FMUL.FTZ R99, R169, R71 ;  /* 0x00000047a9637220 */ /* 0x000fe40000410000 */
[-C--:B------:R-:W-:Y:S02]  /*7bb0*/  FMUL.FTZ R107, R165, R101.reuse ;  /* 0x00000065a56b7220 */ /* 0x080fe40000410000 */
[----:B------:R-:W-:Y:S01]  /*7bc0*/  FFMA.FTZ R100, R166, R101, -R100 ;  /* 0x00000065a6647223 */ /* 0x000fe20000010864 */
[----:B------:R-:W-:Y:S01]  /*7bd0*/  HADD2.F32 R101, -RZ, R78.H0_H0 ;  /* 0x2000004eff657230 */ /* 0x000fe20000004100 */
[----:B------:R-:W-:Y:S02]  /*7be0*/  FMUL.FTZ R203, R52, R203 ;  /* 0x000000cb34cb7220 */ /* 0x000fe40000410000 */
[----:B------:R-:W-:-:S02]  /*7bf0*/  FFMA.FTZ R69, R170, R71, -R69 ;  /* 0x00000047aa457223 */ /* 0x000fc40000010845 */
[----:B------:R-:W-:Y:S02]  /*7c00*/  FFMA.FTZ R99, R170, R66, R99 ;  /* 0x00000042aa637223 */ /* 0x000fe40000010063 */
[----:B------:R-:W-:Y:S02]  /*7c10*/  FFMA.FTZ R107, R166, R70, R107 ;  /* 0x00000046a66b7223 */ /* 0x000fe4000001006b */
[----:B------:R-:W-:Y:S02]  /*7c20*/  FADD.FTZ R100, R203, R100 ;  /* 0x00000064cb647221 */ /* 0x000fe40000010000 */
[----:B------:R-:W-:Y:S02]  /*7c30*/  FMUL.FTZ R66, R167, R69 ;  /* 0x00000045a7427220 */ /* 0x000fe40000410000 */
[C---:B----4-:R-:W-:Y:S02]  /*7c40*/  FMUL.FTZ R160, R68.reuse, R67 ;  /* 0x0000004344a07220 */ /* 0x050fe40000410000 */
[----:B------:R-:W-:-:S02]  /*7c50*/  FMUL.FTZ R159, R68, R159 ;  /* 0x0000009f449f7220 */ /* 0x000fc40000410000 */
[----:B------:R-:W-:Y:S02]  /*7c60*/  FADD.FTZ R107, RZ, R107 ;  /* 0x0000006bff6b7221 */ /* 0x000fe40000010000 */
[----:B------:R-:W-:Y:S02]  /*7c70*/  FMUL.FTZ R68, R163, R100 ;  /* 0x00000064a3447220 */ /* 0x000fe40000410000 */
[-C--:B------:R-:W-:Y:S02]  /*7c80*/  FFMA.FTZ R66, R168, R99.reuse, R66 ;  /* 0x00000063a8427223 */ /* 0x080fe40000010042 */
[----:B------:R-:W-:Y:S02]  /*7c90*/  FMUL.FTZ R99, R167, R99 ;  /* 0x00000063a7637220 */ /* 0x000fe40000410000 */
[-C--:B------:R-:W-:Y:S02]  /*7ca0*/  FMUL.FTZ R67, R163, R107.reuse ;  /* 0x0000006ba3437220 */ /* 0x080fe40000410000 */
[----:B------:R-:W-:-:S02]  /*7cb0*/  FFMA.FTZ R68, R164, R107, R68 ;  /* 0x0000006ba4447223 */ /* 0x000fc40000010044 */
[----:B------:R-:W-:Y:S02]  /*7cc0*/  FFMA.FTZ R99, R168, R69, -R99 ;  /* 0x00000045a8637223 */ /* 0x000fe40000010863 */
[----:B------:R-:W-:Y:S02]  /*7cd0*/  FFMA.FTZ R71, R164, R100, -R67 ;  /* 0x00000064a4477223 */ /* 0x000fe40000010843 */
[----:B------:R-:W-:Y:S02]  /*7ce0*/  FMUL.FTZ R202, R51, R202 ;  /* 0x000000ca33ca7220 */ /* 0x000fe40000410000 */
[----:B------:R-:W-:Y:S02]  /*7cf0*/  FADD.FTZ R70, RZ, R68 ;  /* 0x00000044ff467221 */ /* 0x000fe40000010000 */
[C---:B------:R-:W-:Y:S02]  /*7d00*/  FMUL.FTZ R67, R165.reuse, R66 ;  /* 0x00000042a5437220 */ /* 0x040fe40000410000 */
[----:B------:R-:W-:-:S02]  /*7d10*/  FMUL.FTZ R69, R165, R99 ;  /* 0x00000063a5457220 */ /* 0x000fc40000410000 */
[----:B------:R-:W-:Y:S02]  /*7d20*/  FADD.FTZ R71, R202, R71 ;  /* 0x00000047ca477221 */ /* 0x000fe40000010000 */
[----:B------:R-:W-:Y:S02]  /*7d30*/  FMUL.FTZ R68, R161, R70 ;  /* 0x00000046a1447220 */ /* 0x000fe40000410000 */
[C---:B------:R-:W-:Y:S02]  /*7d40*/  FFMA.FTZ R67, R166.reuse, R99, -R67 ;  /* 0x00000063a6437223 */ /* 0x040fe40000010843 */
[----:B------:R-:W-:Y:S02]  /*7d50*/  FFMA.FTZ R69, R166, R66, R69 ;  /* 0x00000042a6457223 */ /* 0x000fe40000010045 */
[----:B------:R-:W-:Y:S02]  /*7d60*/  FFMA.FTZ R99, R162, R71, -R68 ;  /* 0x00000047a2637223 */ /* 0x000fe40000010844 */
[----:B------:R-:W-:-:S02]  /*7d70*/  FMUL.FTZ R68, R163, R67 ;  /* 0x00000043a3447220 */ /* 0x000fc40000410000 */
[----:B------:R-:W-:Y:S02]  /*7d80*/  FMUL.FTZ R66, R163, R69 ;  /* 0x00000045a3427220 */ /* 0x000fe40000410000 */
[----:B------:R-:W-:Y:S02]  /*7d90*/  FMUL.FTZ R71, R161, R71 ;  /* 0x00000047a1477220 */ /* 0x000fe40000410000 */
[----:B------:R-:W-:Y:S02]  /*7da0*/  FMUL.FTZ R212, R50, R101 ;  /* 0x0000006532d47220 */ /* 0x000fe40000410000 */
[C---:B------:R-:W-:Y:S02]  /*7db0*/  FFMA.FTZ R68, R164.reuse, R69, R68 ;  /* 0x00000045a4447223 */ /* 0x040fe40000010044 */
[----:B------:R-:W-:Y:S02]  /*7dc0*/  FFMA.FTZ R66, R164, R67, -R66 ;  /* 0x00000043a4427223 */ /* 0x000fe40000010842 */
[----:B------:R-:W-:-:S02]  /*7dd0*/  FFMA.FTZ R71, R162, R70, R71 ;  /* 0x00000046a2477223 */ /* 0x000fc40000010047 */
[----:B------:R-:W-:Y:S02]  /*7de0*/  FADD.FTZ R99, R212, R99 ;  /* 0x00000063d4637221 */ /* 0x000fe40000010000 */
[C---:B0-----:R-:W-:Y:S02]  /*7df0*/  FMUL.FTZ R65, R161.reuse, R68 ;  /* 0x00000044a1417220 */ /* 0x041fe40000410000 */
[-C--:B------:R-:W-:Y:S02]  /*7e00*/  FMUL.FTZ R67, R161, R66.reuse ;  /* 0x00000042a1437220 */ /* 0x080fe40000410000 */
[----:B------:R-:W-:Y:S02]  /*7e10*/  FADD.FTZ R71, RZ, R71 ;  /* 0x00000047ff477221 */ /* 0x000fe40000010000 */
[----:B------:R-:W-:Y:S02]  /*7e20*/  FMUL.FTZ R70, R159, R99 ;  /* 0x000000639f467220 */ /* 0x000fe40000410000 */
[----:B--2---:R-:W-:-:S02]  /*7e30*/  FFMA.FTZ R64, R162, R66, -R65 ;  /* 0x00000042a2407223 */ /* 0x004fc40000010841 */
[----:B------:R-:W-:Y:S02]  /*7e40*/  FFMA.FTZ R65, R162, R68, R67 ;  /* 0x00000044a2417223 */ /* 0x000fe40000010043 */
[-C--:B------:R-:W-:Y:S02]  /*7e50*/  FMUL.FTZ R69, R159, R71.reuse ;  /* 0x000000479f457220 */ /* 0x080fe40000410000 */
[C---:B------:R-:W-:Y:S02]  /*7e60*/  FFMA.FTZ R67, R160.reuse, R71, R70 ;  /* 0x00000047a0437223 */ /* 0x040fe40000010046 */
[C---:B-1----:R-:W-:Y:S02]  /*7e70*/  FMUL.FTZ R70, R157.reuse, UR35 ;  /* 0x000000239d467c20 */ /* 0x042fe40008410000 */
[----:B---3--:R-:W-:Y:S02]  /*7e80*/  FMUL.FTZ R100, R157, UR34 ;  /* 0x000000229d647c20 */ /* 0x008fe40008410000 */
[----:B------:R-:W-:-:S02]  /*7e90*/  FFMA.FTZ R66, R160, R99, -R69 ;  /* 0x00000063a0427223 */ /* 0x000fc40000010845 */
[----:B------:R-:W-:Y:S02]  /*7ea0*/  FADD.FTZ R151, R47, R47 ;  /* 0x0000002f2f977221 */ /* 0x000fe40000010000 */
[C---:B------:R-:W-:Y:S02]  /*7eb0*/  FMUL.FTZ R69, R158.reuse, UR35 ;  /* 0x000000239e457c20 */ /* 0x040fe40008410000 */
[C---:B------:R-:W-:Y:S02]  /*7ec0*/  FFMA.FTZ R70, R155.reuse, UR34, -R70 ;  /* 0x000000229b467c23 */ /* 0x040fe40008010846 */
[----:B------:R-:W-:Y:S02]  /*7ed0*/  FMUL.FTZ R71, R158, UR34 ;  /* 0x000000229e477c20 */ /* 0x000fe40008410000 */
[----:B------:R-:W-:Y:S02]  /*7ee0*/  FFMA.FTZ R100, R155, UR35, R100 ;  /* 0x000000239b647c23 */ /* 0x000fe40008010064 */
[----:B------:R-:W-:-:S02]  /*7ef0*/  FADD.FTZ R153, R48, R48 ;  /* 0x0000003030997221 */ /* 0x000fc40000010000 */
[C---:B------:R-:W-:Y:S02]  /*7f00*/  FFMA.FTZ R154, R156.reuse, UR34, -R69 ;  /* 0x000000229c9a7c23 */ /* 0x040fe40008010845 */
[C---:B------:R-:W-:Y:S02]  /*7f10*/  FMUL.FTZ R152, R151.reuse, R70 ;  /* 0x0000004697987220 */ /* 0x040fe40000410000 */
[----:B------:R-:W-:Y:S02]  /*7f20*/  FFMA.FTZ R68, R156, UR35, R71 ;  /* 0x000000239c447c23 */ /* 0x000fe40008010047 */
[----:B------:R-:W-:Y:S02]  /*7f30*/  FMUL.FTZ R151, R151, R100 ;  /* 0x0000006497977220 */ /* 0x000fe40000410000 */
[----:B------:R-:W-:Y:S02]  /*7f40*/  FMUL.FTZ R69, R150, UR35 ;  /* 0x0000002396457c20 */ /* 0x000fe40008410000 */
[----:B------:R-:W-:-:S02]  /*7f50*/  FMUL.FTZ R70, R149, UR35 ;  /* 0x0000002395467c20 */ /* 0x000fc40008410000 */
[----:B------:R-:W-:Y:S02]  /*7f60*/  FMUL.FTZ R71, R150, UR34 ;  /* 0x0000002296477c20 */ /* 0x000fe40008410000 */
[----:B------:R-:W-:Y:S02]  /*7f70*/  FMUL.FTZ R100, R149, UR34 ;  /* 0x0000002295647c20 */ /* 0x000fe40008410000 */
[C---:B------:R-:W-:Y:S02]  /*7f80*/  FMUL.FTZ R154, R153.reuse, R154 ;  /* 0x0000009a999a7220 */ /* 0x040fe40000410000 */
[----:B------:R-:W-:Y:S02]  /*7f90*/  FMUL.FTZ R153, R153, R68 ;  /* 0x0000004499997220 */ /* 0x000fe40000410000 */
[----:B------:R-:W-:Y:S02]  /*7fa0*/  FADD.FTZ R145, R46, R46 ;  /* 0x0000002e2e917221 */ /* 0x000fe40000010000 */
[----:B------:R-:W-:-:S02]  /*7fb0*/  FADD.FTZ R143, R45, R45 ;  /* 0x0000002d2d8f7221 */ /* 0x000fc40000010000 */
[C---:B------:R-:W-:Y:S02]  /*7fc0*/  FFMA.FTZ R146, R148.reuse, UR34, -R69 ;  /* 0x0000002294927c23 */ /* 0x040fe40008010845 */
[C---:B------:R-:W-:Y:S02]  /*7fd0*/  FFMA.FTZ R70, R147.reuse, UR34, -R70 ;  /* 0x0000002293467c23 */ /* 0x040fe40008010846 */
[----:B------:R-:W-:Y:S02]  /*7fe0*/  FFMA.FTZ R68, R148, UR35, R71 ;  /* 0x0000002394447c23 */ /* 0x000fe40008010047 */
[----:B------:R-:W-:Y:S02]  /*7ff0*/  FFMA.FTZ R100, R147, UR35, R100 ;  /* 0x0000002393647c23 */ /* 0x000fe40008010064 */
[C---:B------:R-:W-:Y:S02]  /*8000*/  FMUL.FTZ R69, R142.reuse, UR35 ;  /* 0x000000238e457c20 */ /* 0x040fe40008410000 */
[----:B------:R-:W-:-:S02]  /*8010*/  FMUL.FTZ R71, R142, UR34 ;  /* 0x000000228e477c20 */ /* 0x000fc40008410000 */
[----:B------:R-:W-:Y:S02]  /*8020*/  FMUL.FTZ R146, R145, R146 ;  /* 0x0000009291927220 */ /* 0x000fe40000410000 */
[----:B------:R-:W-:Y:S02]  /*8030*/  FMUL.FTZ R144, R143, R70 ;  /* 0x000000468f907220 */ /* 0x000fe40000410000 */
[----:B------:R-:W-:Y:S02]  /*8040*/  FMUL.FTZ R145, R145, R68 ;  /* 0x0000004491917220 */ /* 0x000fe40000410000 */
[----:B------:R-:W-:Y:S02]  /*8050*/  FMUL.FTZ R143, R143, R100 ;  /* 0x000000648f8f7220 */ /* 0x000fe40000410000 */
[----:B------:R-:W-:Y:S02]  /*8060*/  FADD.FTZ R137, R44, R44 ;  /* 0x0000002c2c897221 */ /* 0x000fe40000010000 */
[----:B------:R-:W-:-:S02]  /*8070*/  FMUL.FTZ R70, R141, UR35 ;  /* 0x000000238d467c20 */ /* 0x000fc40008410000 */
[C---:B------:R-:W-:Y:S02]  /*8080*/  FFMA.FTZ R138, R140.reuse, UR34, -R69 ;  /* 0x000000228c8a7c23 */ /* 0x040fe40008010845 */
[----:B------:R-:W-:Y:S02]  /*8090*/  FMUL.FTZ R100, R141, UR34 ;  /* 0x000000228d647c20 */ /* 0x000fe40008410000 */
[----:B------:R-:W-:Y:S02]  /*80a0*/  FFMA.FTZ R68, R140, UR35, R71 ;  /* 0x000000238c447c23 */ /* 0x000fe40008010047 */
[C---:B------:R-:W-:Y:S02]  /*80b0*/  FMUL.FTZ R69, R134.reuse, UR35 ;  /* 0x0000002386457c20 */ /* 0x040fe40008410000 */
[----:B------:R-:W-:Y:S02]  /*80c0*/  FMUL.FTZ R71, R134, UR34 ;  /* 0x0000002286477c20 */ /* 0x000fe40008410000 */
[----:B------:R-:W-:-:S02]  /*80d0*/  FADD.FTZ R135, R43, R43 ;  /* 0x0000002b2b877221 */ /* 0x000fc40000010000 */
[----:B------:R-:W-:Y:S02]  /*80e0*/  FFMA.FTZ R70, R139, UR34, -R70 ;  /* 0x000000228b467c23 */ /* 0x000fe40008010846 */
[----:B------:R-:W-:Y:S02]  /*80f0*/  FMUL.FTZ R138, R137, R138 ;  /* 0x0000008a898a7220 */ /* 0x000fe40000410000 */
[----:B------:R-:W-:Y:S02]  /*8100*/  FFMA.FTZ R100, R139, UR35, R100 ;  /* 0x000000238b647c23 */ /* 0x000fe40008010064 */
[----:B------:R-:W-:Y:S02]  /*8110*/  FMUL.FTZ R137, R137, R68 ;  /* 0x0000004489897220 */ /* 0x000fe40000410000 */
[----:B------:R-:W-:Y:S02]  /*8120*/  FADD.FTZ R129, R42, R42 ;  /* 0x0000002a2a817221 */ /* 0x000fe40000010000 */
[----:B------:R-:W-:-:S02]  /*8130*/  FFMA.FTZ R130, R132, UR34, -R69 ;  /* 0x0000002284827c23 */ /* 0x000fc40008010845 */
[----:B------:R-:W-:Y:S02]  /*8140*/  FFMA.FTZ R68, R132, UR35, R71 ;  /* 0x0000002384447c23 */ /* 0x000fe40008010047 */
[C---:B------:R-:W-:Y:S02]  /*8150*/  FMUL.FTZ R69, R126.reuse, UR35 ;  /* 0x000000237e457c20 */ /* 0x040fe40008410000 */
[----:B------:R-:W-:Y:S02]  /*8160*/  FMUL.FTZ R71, R126, UR34 ;  /* 0x000000227e477c20 */ /* 0x000fe40008410000 */
[C---:B------:R-:W-:Y:S02]  /*8170*/  FMUL.FTZ R136, R135.reuse, R70 ;  /* 0x0000004687887220 */ /* 0x040fe40000410000 */
[----:B------:R-:W-:Y:S02]  /*8180*/  FMUL.FTZ R135, R135, R100 ;  /* 0x0000006487877220 */ /* 0x000fe40000410000 */
[----:B------:R-:W-:-:S02]  /*8190*/  FMUL.FTZ R70, R133, UR35 ;  /* 0x0000002385467c20 */ /* 0x000fc40008410000 */
[----:B------:R-:W-:Y:S02]  /*81a0*/  FMUL.FTZ R130, R129, R130 ;  /* 0x0000008281827220 */ /* 0x000fe40000410000 */
[----:B------:R-:W-:Y:S02]  /*81b0*/  FMUL.FTZ R100, R133, UR34 ;  /* 0x0000002285647c20 */ /* 0x000fe40008410000 */
[----:B------:R-:W-:Y:S02]  /*81c0*/  FMUL.FTZ R129, R129, R68 ;  /* 0x0000004481817220 */ /* 0x000fe40000410000 */
[----:B------:R-:W-:Y:S02]  /*81d0*/  FADD.FTZ R119, R40, R40 ;  /* 0x0000002828777221 */ /* 0x000fe40000010000 */
[C---:B------:R-:W-:Y:S02]  /*81e0*/  FFMA.FTZ R120, R122.reuse, UR34, -R69 ;  /* 0x000000227a787c23 */ /* 0x040fe40008010845 */
[----:B------:R-:W-:-:S02]  /*81f0*/  FFMA.FTZ R68, R122, UR35, R71 ;  /* 0x000000237a447c23 */ /* 0x000fc40008010047 */
[----:B------:R-:W-:Y:S02]  /*8200*/  FADD.FTZ R127, R41, R41 ;  /* 0x00000029297f7221 */ /* 0x000fe40000010000 */
[C---:B------:R-:W-:Y:S02]  /*8210*/  FFMA.FTZ R70, R131.reuse, UR34, -R70 ;  /* 0x0000002283467c23 */ /* 0x040fe40008010846 */
[----:B------:R-:W-:Y:S02]  /*8220*/  FFMA.FTZ R100, R131, UR35, R100 ;  /* 0x0000002383647c23 */ /* 0x000fe40008010064 */
[C---:B------:R-:W-:Y:S02]  /*8230*/  FMUL.FTZ R120, R119.reuse, R120 ;  /* 0x0000007877787220 */ /* 0x040fe40000410000 */
[----:B------:R-:W-:Y:S02]  /*8240*/  FMUL.FTZ R119, R119, R68 ;  /* 0x0000004477777220 */ /* 0x000fe40000410000 */
[----:B------:R-:W-:-:S02]  /*8250*/  FMUL.FTZ R68, R118, UR35 ;  /* 0x0000002376447c20 */ /* 0x000fc40008410000 */
[C---:B------:R-:W-:Y:S02]  /*8260*/  FMUL.FTZ R128, R127.reuse, R70 ;  /* 0x000000467f807220 */ /* 0x040fe40000410000 */
[----:B------:R-:W-:Y:S02]  /*8270*/  FMUL.FTZ R127, R127, R100 ;  /* 0x000000647f7f7220 */ /* 0x000fe40000410000 */
[C---:B------:R-:W-:Y:S02]  /*8280*/  FMUL.FTZ R70, R123.reuse, UR35 ;  /* 0x000000237b467c20 */ /* 0x040fe40008410000 */
[----:B------:R-:W-:Y:S02]  /*8290*/  FMUL.FTZ R100, R123, UR34 ;  /* 0x000000227b647c20 */ /* 0x000fe40008410000 */
[----:B------:R-:W-:Y:S02]  /*82a0*/  FADD.FTZ R109, R38, R38 ;  /* 0x00000026266d7221 */ /* 0x000fe40000010000 */
[----:B------:R-:W-:-:S02]  /*82b0*/  FFMA.FTZ R68, R115, UR34, -R68 ;  /* 0x0000002273447c23 */ /* 0x000fc40008010844 */
[----:B------:R-:W-:Y:S02]  /*82c0*/  FADD.FTZ R116, R39, R39 ;  /* 0x0000002727747221 */ /* 0x000fe40000010000 */
[C---:B------:R-:W-:Y:S02]  /*82d0*/  FFMA.FTZ R117, R121.reuse, UR34, -R70 ;  /* 0x0000002279757c23 */ /* 0x040fe40008010846 */
[----:B------:R-:W-:Y:S02]  /*82e0*/  FFMA.FTZ R69, R121, UR35, R100 ;  /* 0x0000002379457c23 */ /* 0x000fe40008010064 */
[----:B------:R-:W-:Y:S02]  /*82f0*/  FMUL.FTZ R112, R109, R68 ;  /* 0x000000446d707220 */ /* 0x000fe40000410000 */
[----:B------:R-:W-:Y:S02]  /*8300*/  FMUL.FTZ R68, R159, R64 ;  /* 0x000000409f447220 */ /* 0x000fe40000410000 */
[----:B------:R-:W-:-:S02]  /*8310*/  FMUL.FTZ R117, R116, R117 ;  /* 0x0000007574757220 */ /* 0x000fc40000410000 */
[----:B------:R-:W-:Y:S02]  /*8320*/  FMUL.FTZ R116, R116, R69 ;  /* 0x0000004574747220 */ /* 0x000fe40000410000 */
[----:B------:R-:W-:Y:S02]  /*8330*/  FMUL.FTZ R70, R118, UR34 ;  /* 0x0000002276467c20 */ /* 0x000fe40008410000 */
[-C--:B------:R-:W-:Y:S02]  /*8340*/  FMUL.FTZ R69, R159, R65.reuse ;  /* 0x000000419f457220 */ /* 0x080fe40000410000 */
[----:B------:R-:W-:Y:S02]  /*8350*/  FMUL.FTZ R100, R114, UR35 ;  /* 0x0000002372647c20 */ /* 0x000fe40008410000 */
[----:B------:R-:W-:Y:S01]  /*8360*/  FFMA.FTZ R65, R160, R65, R68 ;  /* 0x00000041a0417223 */ /* 0x000fe20000010044 */
[----:B------:R-:W-:Y:S01]  /*8370*/  HADD2.F32 R68, -RZ, R77.H0_H0 ;  /* 0x2000004dff447230 */ /* 0x000fe20000004100 */
[----:B------:R-:W-:-:S02]  /*8380*/  FMUL.FTZ R102, R114, UR34 ;  /* 0x0000002272667c20 */ /* 0x000fc40008410000 */
[----:B------:R-:W-:Y:S02]  /*8390*/  FFMA.FTZ R70, R115, UR35, R70 ;  /* 0x0000002373467c23 */ /* 0x000fe40008010046 */
[----:B------:R-:W-:Y:S02]  /*83a0*/  FADD.FTZ R107, R37, R37 ;  /* 0x00000025256b7221 */ /* 0x000fe40000010000 */
[C---:B------:R-:W-:Y:S02]  /*83b0*/  FFMA.FTZ R100, R113.reuse, UR34, -R100 ;  /* 0x0000002271647c23 */ /* 0x040fe40008010864 */
[----:B------:R-:W-:Y:S02]  /*83c0*/  FFMA.FTZ R102, R113, UR35, R102 ;  /* 0x0000002371667c23 */ /* 0x000fe40008010066 */
[----:B------:R-:W-:Y:S02]  /*83d0*/  FFMA.FTZ R64, R160, R64, -R69 ;  /* 0x00000040a0407223 */ /* 0x000fe40000010845 */
[----:B------:R-:W-:-:S02]  /*83e0*/  FMUL.FTZ R211, R49, R68 ;  /* 0x0000004431d37220 */ /* 0x000fc40000410000 */
[C---:B------:R-:W-:Y:S02]  /*83f0*/  FMUL.FTZ R69, R106.reuse, UR35 ;  /* 0x000000236a457c20 */ /* 0x040fe40008410000 */
[----:B------:R-:W-:Y:S02]  /*8400*/  FMUL.FTZ R109, R109, R70 ;  /* 0x000000466d6d7220 */ /* 0x000fe40000410000 */
[----:B------:R-:W-:Y:S02]  /*8410*/  FMUL.FTZ R71, R106, UR34 ;  /* 0x000000226a477c20 */ /* 0x000fe40008410000 */
[----:B------:R-:W-:Y:S02]  /*8420*/  FMUL.FTZ R108, R107, R100 ;  /* 0x000000646b6c7220 */ /* 0x000fe40000410000 */
[----:B------:R-:W-:Y:S02]  /*8430*/  FMUL.FTZ R70, R105, UR35 ;  /* 0x0000002369467c20 */ /* 0x000fe40008410000 */
[----:B------:R-:W-:-:S02]  /*8440*/  FMUL.FTZ R107, R107, R102 ;  /* 0x000000666b6b7220 */ /* 0x000fc40000410000 */
[----:B------:R-:W-:Y:S02]  /*8450*/  FADD.FTZ R101, R36, R36 ;  /* 0x0000002424657221 */ /* 0x000fe40000010000 */
[C---:B------:R-:W-:Y:S02]  /*8460*/  FFMA.FTZ R102, R104.reuse, UR34, -R69 ;  /* 0x0000002268667c23 */ /* 0x040fe40008010845 */
[----:B------:R-:W-:Y:S02]  /*8470*/  FADD.FTZ R66, R211, R66 ;  /* 0x00000042d3427221 */ /* 0x000fe40000010000 */
[----:B------:R-:W-:Y:S02]  /*8480*/  FADD.FTZ R67, RZ, R67 ;  /* 0x00000043ff437221 */ /* 0x000fe40000010000 */
[----:B------:R-:W-:Y:S02]  /*8490*/  FMUL.FTZ R100, R105, UR34 ;  /* 0x0000002269647c20 */ /* 0x000fe40008410000 */
[----:B------:R-:W-:Y:S01]  /*84a0*/  FFMA.FTZ R68, R104, UR35, R71 ;  /* 0x0000002368447c23 */ /* 0x000fe20008010047 */
[----:B------:R0:W-:Y:S01]  /*84b0*/  STS.128 [R98.X16+0x31d0], R64 ;  /* 0x0031d04062007388 */ /* 0x0001e2000000cc00 */
[----:B------:R-:W-:-:S02]  /*84c0*/  FADD.FTZ R99, R35, R35 ;  /* 0x0000002323637221 */ /* 0x000fc40000010000 */
[----:B------:R-:W-:Y:S02]  /*84d0*/  FFMA.FTZ R70, R103, UR34, -R70 ;  /* 0x0000002267467c23 */ /* 0x000fe40008010846 */
[----:B------:R-:W-:Y:S02]  /*84e0*/  FMUL.FTZ R102, R101, R102 ;  /* 0x0000006665667220 */ /* 0x000fe40000410000 */
[----:B------:R-:W-:Y:S02]  /*84f0*/  FFMA.FTZ R194, R103, UR35, R100 ;  /* 0x0000002367c27c23 */ /* 0x000fe40008010064 */
[----:B------:R-:W-:Y:S02]  /*8500*/  FMUL.FTZ R101, R101, R68 ;  /* 0x0000004465657220 */ /* 0x000fe40000410000 */
[----:B------:R-:W-:Y:S02]  /*8510*/  FMUL.FTZ R100, R99, R70 ;  /* 0x0000004663647220 */ /* 0x000fe40000410000 */
[----:B------:R-:W-:-:S02]  /*8520*/  FMUL.FTZ R68, R189, UR35 ;  /* 0x00000023bd447c20 */ /* 0x000fc40008410000 */
[----:B------:R-:W-:Y:S02]  /*8530*/  FMUL.FTZ R70, R189, UR34 ;  /* 0x00000022bd467c20 */ /* 0x000fe40008410000 */
[C---:B0-----:R-:W-:Y:S02]  /*8540*/  FMUL.FTZ R67, R190.reuse, UR35 ;  /* 0x00000023be437c20 */ /* 0x041fe40008410000 */
[----:B------:R-:W-:Y:S02]  /*8550*/  FMUL.FTZ R69, R190, UR34 ;  /* 0x00000022be457c20 */ /* 0x000fe40008410000 */
[----:B------:R-:W-:Y:S02]  /*8560*/  FMUL.FTZ R99, R99, R194 ;  /* 0x000000c263637220 */ /* 0x000fe40000410000 */
        /* <DEDUP_REMOVED lines=16> */
[-C--:B------:R-:W-:Y:S02]  /*8670*/  FFMA.FTZ R214, R67, R68.reuse, R214 ;  /* 0x0000004443d67223 */ /* 0x080fe400000100d6 */
[-C--:B------:R-:W-:Y:S02]  /*8680*/  FMUL.FTZ R67, R65, R69.reuse ;  /* 0x0000004541437220 */ /* 0x080fe40000410000 */
[----:B------:R-:W-:Y:S02]  /*8690*/  FMUL.FTZ R221, R64, R69 ;  /* 0x0000004540dd7220 */ /* 0x000fe40000410000 */
[-C--:B------:R-:W-:Y:S02]  /*86a0*/  FFMA.FTZ R215, R66, R68.reuse, -R215 ;  /* 0x0000004442d77223 */ /* 0x080fe400000108d7 */
[----:B------:R-:W-:-:S02]  /*86b0*/  FFMA.FTZ R67, R64, R68, -R67 ;  /* 0x0000004440437223 */ /* 0x000fc40000010843 */
[----:B------:R-:W-:Y:S02]  /*86c0*/  FFMA.FTZ R221, R65, R68, R221 ;  /* 0x0000004441dd7223 */ /* 0x000fe400000100dd */
[----:B------:R-:W-:Y:S02]  /*86d0*/  FADD.FTZ R68, R70, R215 ;  /* 0x000000d746447221 */ /* 0x000fe40000010000 */
[----:B------:R-:W-:Y:S01]  /*86e0*/  FADD.FTZ R69, R71, R214 ;  /* 0x000000d647457221 */ /* 0x000fe20000010000 */
[----:B------:R-:W-:Y:S05]  /*86f0*/  BRA.DIV ~URZ, `(.L_x_4515) ;  /* 0x000082427f007947 */ /* 0x000fea000b800000 */
[----:B------:R0:W1:Y:S02]  /*8700*/  SHFL.UP PT, R214, R67, 0x1, RZ ;  /* 0x0420000043d67989 */ /* 0x00006400000e00ff */
.L_x_4623:
        /* <DEDUP_REMOVED lines=11> */
[----:B------:R-:W-:Y:S02]  /*87c0*/  @P0 FADD.FTZ R69, R69, R70 ;  /* 0x0000004645450221 */ /* 0x000fe40000010000 */
[-C--:B----4-:R-:W-:Y:S01]  /*87d0*/  FMUL.FTZ R65, R221, R64.reuse ;  /* 0x00000040dd417220 */ /* 0x090fe20000410000 */
[----:B------:R-:W1:Y:S01]  /*87e0*/  SHFL.UP PT, R70, R68, 0x2, RZ ;  /* 0x0440000044467989 */ /* 0x000e6200000e00ff */
        /* <DEDUP_REMOVED lines=9> */
[C---:B------:R-:W-:Y:S02]  /*8880*/  FFMA.FTZ R222, R67.reuse, R71, R222 ;  /* 0x0000004743de7223 */ /* 0x040fe400000100de */
[----:B------:R-:W-:-:S03]  /*8890*/  FFMA.FTZ R215, R67, R70, -R214 ;  /* 0x0000004643d77223 */ /* 0x000fc600000108d6 */
        /* <DEDUP_REMOVED lines=45> */
.L_x_4624:
[----:B------:R-:W-:Y:S01]  /*8b70*/  MOV R215, R224 ;  /* 0x000000e000d77202 */ /* 0x000fe20000000f00 */
[-C--:B0-----:R-:W-:Y:S01]  /*8b80*/  FMUL.FTZ R69, R222, R214.reuse ;  /* 0x000000d6de457220 */ /* 0x081fe20000410000 */
[----:B------:R-:W-:Y:S01]  /*8b90*/  ISETP.GE.AND P0, PT, R97, 0x10, PT ;  /* 0x000000106100780c */ /* 0x000fe20003f06270 */
[C---:B-1----:R-:W-:Y:S02]  /*8ba0*/  FMUL.FTZ R64, R66.reuse, R214 ;  /* 0x000000d642407220 */ /* 0x042fe40000410000 */
[----:B------:R-:W-:-:S02]  /*8bb0*/  FFMA.FTZ R70, R66, R215, R69 ;  /* 0x000000d742467223 */ /* 0x000fc40000010045 */
[-C--:B----4-:R-:W-:Y:S02]  /*8bc0*/  FMUL.FTZ R66, R221, R214.reuse ;  /* 0x000000d6dd427220 */ /* 0x090fe40000410000 */
[-C--:B------:R-:W-:Y:S02]  /*8bd0*/  FFMA.FTZ R65, R222, R215.reuse, -R64 ;  /* 0x000000d7de417223 */ /* 0x080fe40000010840 */
[C---:B--2---:R-:W-:Y:S02]  /*8be0*/  FFMA.FTZ R69, R223.reuse, R215, R66 ;  /* 0x000000d7df457223 */ /* 0x044fe40000010042 */
[----:B------:R-:W-:Y:S02]  /*8bf0*/  FMUL.FTZ R64, R223, R214 ;  /* 0x000000d6df407220 */ /* 0x000fe40000410000 */
[----:B------:R-:W-:Y:S01]  /*8c00*/  @P0 FADD.FTZ R67, R70, R67 ;  /* 0x0000004346430221 */ /* 0x000fe20000010000 */
[----:B------:R-:W-:Y:S01]  /*8c10*/  FSEL R69, R214, R69, !P0 ;  /* 0x00000045d6457208 */ /* 0x000fe20004000000 */
[----:B------:R-:W-:-:S02]  /*8c20*/  @P0 FFMA.FTZ R215, R221, R215, -R64 ;  /* 0x000000d7ddd70223 */ /* 0x000fc40000010840 */
[----:B------:R-:W-:Y:S01]  /*8c30*/  @P0 FADD.FTZ R68, R65, R68 ;  /* 0x0000004441440221 */ /* 0x000fe20000010000 */
[----:B------:R-:W-:Y:S05]  /*8c40*/  BRA.CONV ~URZ, `(.L_x_4517) ;  /* 0x000000537f007947 */ /* 0x000fea000b800000 */
[----:B------:R-:W-:Y:S01]  /*8c50*/  HFMA2.MMA R66, -RZ, RZ, 0, 1.847743988037109375e-06 ;  /* 0x0000001fff427435 */ /* 0x000fe200000001ff */
[----:B------:R-:W-:Y:S02]  /*8c60*/  MOV R64, R215 ;  /* 0x000000d700407202 */ /* 0x000fe40000000f00 */
[----:B------:R-:W-:Y:S02]  /*8c70*/  MOV R247, 0xffffffff ;  /* 0xffffffff00f77802 */ /* 0x000fe40000000f00 */
[----:B------:R-:W-:Y:S02]  /*8c80*/  MOV R65, 0x8ca0 ;  /* 0x00008ca000417802 */ /* 0x000fe40000000f00 */
[----:B------:R-:W-:Y:S05]  /*8c90*/  CALL.REL.NOINC `($__internal_112_$__cuda_sm70_shflsync_idx_p) ;  /* 0x00009a6000007944 */ /* 0x000fea0003c00000 */
.L_x_4517:
[----:B------:R-:W-:Y:S05]  /*8ca0*/  BRA.CONV ~URZ, `(.L_x_4518) ;  /* 0x000000537f007947 */ /* 0x000fea000b800000 */
[----:B-1----:R-:W-:Y:S01]  /*8cb0*/  HFMA2.MMA R66, -RZ, RZ, 0, 1.847743988037109375e-06 ;  /* 0x0000001fff427435 */ /* 0x002fe200000001ff */
[----:B------:R-:W-:Y:S02]  /*8cc0*/  MOV R64, R69 ;  /* 0x0000004500407202 */ /* 0x000fe40000000f00 */
[----:B------:R-:W-:Y:S02]  /*8cd0*/  MOV R247, 0xffffffff ;  /* 0xffffffff00f77802 */ /* 0x000fe40000000f00 */
[----:B------:R-:W-:-:S02]  /*8ce0*/  MOV R65, 0x8d00 ;  /* 0x00008d0000417802 */ /* 0x000fc40000000f00 */
[----:B------:R-:W-:Y:S05]  /*8cf0*/  CALL.REL.NOINC `($__internal_112_$__cuda_sm70_shflsync_idx_p) ;  /* 0x00009a0000007944 */ /* 0x000fea0003c00000 */
.L_x_4518:
[----:B------:R-:W-:Y:S05]  /*8d00*/  BRA.CONV ~URZ, `(.L_x_4519) ;  /* 0x000000537f007947 */ /* 0x000fea000b800000 */
[----:B-1----:R-:W-:Y:S01]  /*8d10*/  HFMA2.MMA R66, -RZ, RZ, 0, 1.847743988037109375e-06 ;  /* 0x0000001fff427435 */ /* 0x002fe200000001ff */
[----:B------:R-:W-:-:S02]  /*8d20*/  MOV R64, R68 ;  /* 0x0000004400407202 */ /* 0x000fc40000000f00 */
[----:B------:R-:W-:Y:S02]  /*8d30*/  MOV R247, 0xffffffff ;  /* 0xffffffff00f77802 */ /* 0x000fe40000000f00 */
[----:B------:R-:W-:Y:S02]  /*8d40*/  MOV R65, 0x8d60 ;  /* 0x00008d6000417802 */ /* 0x000fe40000000f00 */
[----:B------:R-:W-:Y:S05]  /*8d50*/  CALL.REL.NOINC `($__internal_112_$__cuda_sm70_shflsync_idx_p) ;  /* 0x000099a000007944 */ /* 0x000fea0003c00000 */
.L_x_4519:
[----:B------:R-:W-:Y:S05]  /*8d60*/  BRA.CONV ~URZ, `(.L_x_4520) ;  /* 0x000000537f007947 */ /* 0x000fea000b800000 */
[----:B-1----:R-:W-:Y:S01]  /*8d70*/  HFMA2.MMA R66, -RZ, RZ, 0, 1.847743988037109375e-06 ;  /* 0x0000001fff427435 */ /* 0x002fe200000001ff */
[----:B------:R-:W-:Y:S02]  /*8d80*/  MOV R64, R67 ;  /* 0x0000004300407202 */ /* 0x000fe40000000f00 */
[----:B------:R-:W-:Y:S02]  /*8d90*/  MOV R247, 0xffffffff ;  /* 0xffffffff00f77802 */ /* 0x000fe40000000f00 */
[----:B------:R-:W-:Y:S02]  /*8da0*/  MOV R65, 0x8dc0 ;  /* 0x00008dc000417802 */ /* 0x000fe40000000f00 */
[----:B------:R-:W-:Y:S05]  /*8db0*/  CALL.REL.NOINC `($__internal_112_$__cuda_sm70_shflsync_idx_p) ;  /* 0x0000994000007944 */ /* 0x000fea0003c00000 */
.L_x_4520:
[----:B------:R-:W-:Y:S05]  /*8dc0*/  BRA.DIV ~URZ, `(.L_x_4521) ;  /* 0x000087527f007947 */ /* 0x000fea000b800000 */
[----:B------:R-:W0:Y:S04]  /*8dd0*/  SHFL.IDX PT, R60, R60, RZ, 0x1f ;  /* 0x00001fff3c3c7589 */ /* 0x000e2800000e0000 */
[----:B------:R-:W2:Y:S04]  /*8de0*/  SHFL.IDX PT, R61, R61, RZ, 0x1f ;  /* 0x00001fff3d3d7589 */ /* 0x000ea800000e0000 */
[----:B------:R-:W3:Y:S04]  /*8df0*/  SHFL.IDX PT, R62, R62, RZ, 0x1f ;  /* 0x00001fff3e3e7589 */ /* 0x000ee800000e0000 */
[----:B------:R-:W4:Y:S04]  /*8e00*/  SHFL.IDX PT, R63, R63, RZ, 0x1f ;  /* 0x00001fff3f3f7589 */ /* 0x000f2800000e0000 */
[----:B------:R1:W0:Y:S04]  /*8e10*/  SHFL.UP PT, R70, R215, 0x1, RZ ;  /* 0x04200000d7467989 */ /* 0x00022800000e00ff */
[----:B------:R-:W0:Y:S04]  /*8e20*/  SHFL.UP PT, R69, R69, 0x1, RZ ;  /* 0x0420000045457989 */ /* 0x000e2800000e00ff */
[----:B------:R-:W0:Y:S04]  /*8e30*/  SHFL.UP PT, R68, R68, 0x1, RZ ;  /* 0x0420000044447989 */ /* 0x000e2800000e00ff */
[----:B------:R1:W0:Y:S02]  /*8e40*/  SHFL.UP PT, R71, R67, 0x1, RZ ;  /* 0x0420000043477989 */ /* 0x00022400000e00ff */
.L_x_4625:
[----:B-12---:R-:W1:Y:S01]  /*8e50*/  LDS.128 R64, [R213+0x31d0] ;  /* 0x0031d000d5407984 */ /* 0x006e620000000c00 */
[----:B0--3--:R-:W-:-:S02]  /*8e60*/  FMUL.FTZ R214, R62, R69 ;  /* 0x000000453ed67220 */ /* 0x009fc40000410000 */
[CC--:B----4-:R-:W-:Y:S02]  /*8e70*/  FMUL.FTZ R215, R63.reuse, R69.reuse ;  /* 0x000000453fd77220 */ /* 0x0d0fe40000410000 */
        /* <DEDUP_REMOVED lines=20> */
.L_x_4514:
[----:B------:R-:W-:Y:S05]  /*8fc0*/  BSYNC B0 ;  /* 0x0000000000007941 */ /* 0x000fea0003800000 */
.L_x_4513:
[CC--:B0-----:R-:W-:Y:S01]  /*8fd0*/  FMUL.FTZ R60, R159.reuse, R196.reuse ;  /* 0x000000c49f3c7220 */ /* 0x0c1fe20000410000 */
[----:B------:R-:W-:Y:S01]  /*8fe0*/  WARPSYNC 0xffffffff ;  /* 0xffffffff00007948 */ /* 0x000fe20003800000 */
[C---:B------:R-:W-:Y:S01]  /*8ff0*/  FMUL.FTZ R64, R160.reuse, R196 ;  /* 0x000000c4a0407220 */ /* 0x040fe20000410000 */
[----:B------:R-:W-:Y:S01]  /*9000*/  BAR.SYNC.DEFER_BLOCKING 0x0 ;  /* 0x0000000000007b1d */ /* 0x000fe20000010000 */
[-C--:B------:R-:W-:Y:S01]  /*9010*/  FFMA.FTZ R62, R160, R195.reuse, -R60 ;  /* 0x000000c3a03e7223 */ /* 0x080fe2000001083c */
[----:B------:R-:W-:Y:S01]  /*9020*/  MOV R70, UR7 ;  /* 0x0000000700467c02 */ /* 0x000fe20008000f00 */
[C---:B------:R-:W-:Y:S02]  /*9030*/  FFMA.FTZ R63, -R159.reuse, R195, -R64 ;  /* 0x000000c39f3f7223 */ /* 0x040fe40000010940 */
[C---:B------:R-:W-:Y:S01]  /*9040*/  FMUL.FTZ R61, R159.reuse, R111 ;  /* 0x0000006f9f3d7220 */ /* 0x040fe20000410000 */
[----:B------:R-:W-:Y:S01]  /*9050*/  ULDC UR36, c[0x0][0x174] ;  /* 0x00005d0000247ab9 */ /* 0x000fe20000000800 */
[----:B------:R-:W-:Y:S01]  /*9060*/  FMUL.FTZ R60, R159, -R110 ;  /* 0x8000006e9f3c7220 */ /* 0x000fe20000410000 */
[----:B------:R-:W-:Y:S01]  /*9070*/  UISETP.GE.AND UP0, UPT, UR24, UR36, UPT ;  /* 0x000000241800728c */ /* 0x000fe2000bf06270 */
[----:B------:R-:W-:Y:S01]  /*9080*/  FADD.FTZ R62, R193, R62 ;  /* 0x0000003ec13e7221 */ /* 0x000fe20000010000 */
[----:B------:R-:W-:Y:S01]  /*9090*/  BSSY B0, `(.L_x_4522) ;  /* 0x00001a9000007945 */ /* 0x000fe20003800000 */
[----:B------:R-:W-:-:S02]  /*90a0*/  FADD.FTZ R63, -R194, R63 ;  /* 0x0000003fc23f7221 */ /* 0x000fc40000010100 */
[C---:B------:R-:W-:Y:S01]  /*90b0*/  FFMA.FTZ R61, R160.reuse, R110, -R61 ;  /* 0x0000006ea03d7223 */ /* 0x040fe2000001083d */
[----:B------:R-:W-:Y:S01]  /*90c0*/  PLOP3.LUT P0, PT, PT, PT, UP0, 0x80, 0x0 ;  /* 0x000000000000781c */ /* 0x000fe20003f0f008 */
[----:B------:R-:W-:Y:S02]  /*90d0*/  FFMA.FTZ R60, R160, -R111, R60 ;  /* 0x8000006fa03c7223 */ /* 0x000fe4000001003c */
[----:B------:R-:W-:Y:S01]  /*90e0*/  FMUL.FTZ R66, R161, -R62 ;  /* 0x8000003ea1427220 */ /* 0x000fe20000410000 */
[----:B------:R-:W-:Y:S01]  /*90f0*/  ISETP.NE.OR P0, PT, R95, RZ, P0 ;  /* 0x000000ff5f00720c */ /* 0x000fe20000705670 */
[C---:B------:R-:W-:Y:S02]  /*9100*/  FMUL.FTZ R67, R161.reuse, -R63 ;  /* 0x8000003fa1437220 */ /* 0x040fe40000410000 */
[C---:B------:R-:W-:Y:S02]  /*9110*/  FMUL.FTZ R65, R161.reuse, -R61 ;  /* 0x8000003da1417220 */ /* 0x040fe40000410000 */
[----:B------:R-:W-:-:S02]  /*9120*/  FMUL.FTZ R64, R161, -R60 ;  /* 0x8000003ca1407220 */ /* 0x000fc40000410000 */
[C---:B------:R-:W-:Y:S02]  /*9130*/  FFMA.FTZ R66, R162.reuse, R63, R66 ;  /* 0x0000003fa2427223 */ /* 0x040fe40000010042 */
[C---:B------:R-:W-:Y:S02]  /*9140*/  FFMA.FTZ R67, R162.reuse, R62, -R67 ;  /* 0x0000003ea2437223 */ /* 0x040fe40000010843 */
[C---:B------:R-:W-:Y:S02]  /*9150*/  FFMA.FTZ R65, R162.reuse, R60, R65 ;  /* 0x0000003ca2417223 */ /* 0x040fe40000010041 */
[----:B------:R-:W-:Y:S02]  /*9160*/  FFMA.FTZ R64, R162, R61, -R64 ;  /* 0x0000003da2407223 */ /* 0x000fe40000010840 */
[----:B------:R-:W-:Y:S02]  /*9170*/  FADD.FTZ R66, -R99, R66 ;  /* 0x0000004263427221 */ /* 0x000fe40000010100 */
[----:B------:R-:W-:-:S02]  /*9180*/  FADD.FTZ R67, R100, R67 ;  /* 0x0000004364437221 */ /* 0x000fc40000010000 */
[C---:B------:R-:W-:Y:S02]  /*9190*/  FMUL.FTZ R61, R163.reuse, -R65 ;  /* 0x80000041a33d7220 */ /* 0x040fe40000410000 */
[C---:B------:R-:W-:Y:S02]  /*91a0*/  FMUL.FTZ R60, R163.reuse, -R64 ;  /* 0x80000040a33c7220 */ /* 0x040fe40000410000 */
[C---:B------:R-:W-:Y:S02]  /*91b0*/  FMUL.FTZ R62, R163.reuse, -R66 ;  /* 0x80000042a33e7220 */ /* 0x040fe40000410000 */
[----:B------:R-:W-:Y:S02]  /*91c0*/  FMUL.FTZ R63, R163, -R67 ;  /* 0x80000043a33f7220 */ /* 0x000fe40000410000 */
[C---:B------:R-:W-:Y:S02]  /*91d0*/  FFMA.FTZ R61, R164.reuse, R64, -R61 ;  /* 0x00000040a43d7223 */ /* 0x040fe4000001083d */
[----:B------:R-:W-:-:S02]  /*91e0*/  FFMA.FTZ R60, R164, R65, R60 ;  /* 0x00000041a43c7223 */ /* 0x000fc4000001003c */
[C---:B------:R-:W-:Y:S02]  /*91f0*/  FFMA.FTZ R67, R164.reuse, R67, -R62 ;  /* 0x00000043a4437223 */ /* 0x040fe4000001083e */
[----:B------:R-:W-:Y:S02]  /*9200*/  FFMA.FTZ R66, R164, R66, R63 ;  /* 0x00000042a4427223 */ /* 0x000fe4000001003f */
[C---:B------:R-:W-:Y:S02]  /*9210*/  FMUL.FTZ R63, R165.reuse, -R61 ;  /* 0x8000003da53f7220 */ /* 0x040fe40000410000 */
[----:B------:R-:W-:Y:S02]  /*9220*/  FMUL.FTZ R62, R165, -R60 ;  /* 0x8000003ca53e7220 */ /* 0x000fe40000410000 */
[----:B------:R-:W-:Y:S02]  /*9230*/  FADD.FTZ R67, R102, R67 ;  /* 0x0000004366437221 */ /* 0x000fe40000010000 */
[----:B------:R-:W-:-:S02]  /*9240*/  FADD.FTZ R66, -R101, R66 ;  /* 0x0000004265427221 */ /* 0x000fc40000010100 */
[C---:B------:R-:W-:Y:S02]  /*9250*/  FFMA.FTZ R63, R166.reuse, R60, R63 ;  /* 0x0000003ca63f7223 */ /* 0x040fe4000001003f */
[----:B------:R-:W-:Y:S02]  /*9260*/  FFMA.FTZ R62, R166, R61, -R62 ;  /* 0x0000003da63e7223 */ /* 0x000fe4000001083e */
[C---:B------:R-:W-:Y:S02]  /*9270*/  FMUL.FTZ R61, R165.reuse, -R67 ;  /* 0x80000043a53d7220 */ /* 0x040fe40000410000 */
[----:B------:R-:W-:Y:S02]  /*9280*/  FMUL.FTZ R60, R165, -R66 ;  /* 0x80000042a53c7220 */ /* 0x000fe40000410000 */
[C---:B------:R-:W-:Y:S02]  /*9290*/  FMUL.FTZ R65, R167.reuse, -R63 ;  /* 0x8000003fa7417220 */ /* 0x040fe40000410000 */
[----:B------:R-:W-:-:S02]  /*92a0*/  FMUL.FTZ R64, R167, -R62 ;  /* 0x8000003ea7407220 */ /* 0x000fc40000410000 */
[C---:B------:R-:W-:Y:S02]  /*92b0*/  FFMA.FTZ R66, R166.reuse, R66, R61 ;  /* 0x00000042a6427223 */ /* 0x040fe4000001003d */
[----:B------:R-:W-:Y:S02]  /*92c0*/  FFMA.FTZ R67, R166, R67, -R60 ;  /* 0x00000043a6437223 */ /* 0x000fe4000001083c */
[C---:B------:R-:W-:Y:S02]  /*92d0*/  FFMA.FTZ R65, R168.reuse, R62, -R65 ;  /* 0x0000003ea8417223 */ /* 0x040fe40000010841 */
[----:B------:R-:W-:Y:S02]  /*92e0*/  FFMA.FTZ R64, R168, R63, R64 ;  /* 0x0000003fa8407223 */ /* 0x000fe40000010040 */
[----:B------:R-:W-:Y:S02]  /*92f0*/  FADD.FTZ R66, -R107, R66 ;  /* 0x000000426b427221 */ /* 0x000fe40000010100 */
[----:B------:R-:W-:-:S02]  /*9300*/  FADD.FTZ R67, R108, R67 ;  /* 0x000000436c437221 */ /* 0x000fc40000010000 */
[C---:B------:R-:W-:Y:S02]  /*9310*/  FMUL.FTZ R63, R169.reuse, -R65 ;  /* 0x80000041a93f7220 */ /* 0x040fe40000410000 */
[----:B------:R-:W-:Y:S02]  /*9320*/  FMUL.FTZ R62, R169, -R64 ;  /* 0x80000040a93e7220 */ /* 0x000fe40000410000 */
[C---:B------:R-:W-:Y:S02]  /*9330*/  FMUL.FTZ R60, R167.reuse, -R66 ;  /* 0x80000042a73c7220 */ /* 0x040fe40000410000 */
[----:B------:R-:W-:Y:S02]  /*9340*/  FMUL.FTZ R61, R167, -R67 ;  /* 0x80000043a73d7220 */ /* 0x000fe40000410000 */
[C---:B------:R-:W-:Y:S02]  /*9350*/  FFMA.FTZ R63, R170.reuse, R64, R63 ;  /* 0x00000040aa3f7223 */ /* 0x040fe4000001003f */
[----:B------:R-:W-:-:S02]  /*9360*/  FFMA.FTZ R62, R170, R65, -R62 ;  /* 0x00000041aa3e7223 */ /* 0x000fc4000001083e */
[C---:B------:R-:W-:Y:S02]  /*9370*/  FFMA.FTZ R67, R168.reuse, R67, -R60 ;  /* 0x00000043a8437223 */ /* 0x040fe4000001083c */
[----:B------:R-:W-:Y:S02]  /*9380*/  FFMA.FTZ R66, R168, R66, R61 ;  /* 0x00000042a8427223 */ /* 0x000fe4000001003d */
[C---:B------:R-:W-:Y:S02]  /*9390*/  FMUL.FTZ R61, R171.reuse, -R63 ;  /* 0x8000003fab3d7220 */ /* 0x040fe40000410000 */
[----:B------:R-:W-:Y:S02]  /*93a0*/  FMUL.FTZ R60, R171, -R62 ;  /* 0x8000003eab3c7220 */ /* 0x000fe40000410000 */
[----:B------:R-:W-:Y:S02]  /*93b0*/  FADD.FTZ R67, R112, R67 ;  /* 0x0000004370437221 */ /* 0x000fe40000010000 */
[----:B------:R-:W-:-:S02]  /*93c0*/  FADD.FTZ R66, -R109, R66 ;  /* 0x000000426d427221 */ /* 0x000fc40000010100 */
[C---:B------:R-:W-:Y:S02]  /*93d0*/  FFMA.FTZ R62, R172.reuse, R62, -R61 ;  /* 0x0000003eac3e7223 */ /* 0x040fe4000001083d */
[----:B------:R-:W-:Y:S02]  /*93e0*/  FFMA.FTZ R63, R172, R63, R60 ;  /* 0x0000003fac3f7223 */ /* 0x000fe4000001003c */
[C---:B------:R-:W-:Y:S02]  /*93f0*/  FMUL.FTZ R61, R169.reuse, -R67 ;  /* 0x80000043a93d7220 */ /* 0x040fe40000410000 */
[-C--:B------:R-:W-:Y:S02]  /*9400*/  FMUL.FTZ R60, R169, -R66.reuse ;  /* 0x80000042a93c7220 */ /* 0x080fe40000410000 */
[----:B------:R-:W-:Y:S02]  /*9410*/  FMUL.FTZ R65, R173, -R63 ;  /* 0x8000003fad417220 */ /* 0x000fe40000410000 */
[----:B------:R-:W-:-:S02]  /*9420*/  FFMA.FTZ R61, R170, R66, R61 ;  /* 0x00000042aa3d7223 */ /* 0x000fc4000001003d */
[-C--:B------:R-:W-:Y:S02]  /*9430*/  FMUL.FTZ R64, R173, -R62.reuse ;  /* 0x8000003ead407220 */ /* 0x080fe40000410000 */
[----:B------:R-:W-:Y:S02]  /*9440*/  FFMA.FTZ R60, R170, R67, -R60 ;  /* 0x00000043aa3c7223 */ /* 0x000fe4000001083c */
[----:B------:R-:W-:Y:S02]  /*9450*/  FFMA.FTZ R65, R174, R62, -R65 ;  /* 0x0000003eae417223 */ /* 0x000fe40000010841 */
[----:B------:R-:W-:Y:S02]  /*9460*/  FADD.FTZ R61, -R116, R61 ;  /* 0x0000003d743d7221 */ /* 0x000fe40000010100 */
[----:B------:R-:W-:Y:S02]  /*9470*/  FFMA.FTZ R64, R174, R63, R64 ;  /* 0x0000003fae407223 */ /* 0x000fe40000010040 */
[----:B------:R-:W-:-:S02]  /*9480*/  FADD.FTZ R60, R117, R60 ;  /* 0x0000003c753c7221 */ /* 0x000fc40000010000 */
[----:B------:R-:W-:Y:S02]  /*9490*/  FMUL.FTZ R67, R175, -R65 ;  /* 0x80000041af437220 */ /* 0x000fe40000410000 */
[----:B------:R-:W-:Y:S02]  /*94a0*/  FMUL.FTZ R63, R171, -R61 ;  /* 0x8000003dab3f7220 */ /* 0x000fe40000410000 */
[----:B------:R-:W-:Y:S02]  /*94b0*/  FMUL.FTZ R66, R175, -R64 ;  /* 0x80000040af427220 */ /* 0x000fe40000410000 */
[----:B------:R-:W-:Y:S02]  /*94c0*/  FMUL.FTZ R62, R171, -R60 ;  /* 0x8000003cab3e7220 */ /* 0x000fe40000410000 */
[----:B------:R-:W-:Y:S02]  /*94d0*/  FFMA.FTZ R67, R176, R64, R67 ;  /* 0x00000040b0437223 */ /* 0x000fe40000010043 */
[----:B------:R-:W-:-:S02]  /*94e0*/  FFMA.FTZ R63, R172, R60, -R63 ;  /* 0x0000003cac3f7223 */ /* 0x000fc4000001083f */
[----:B------:R-:W-:Y:S02]  /*94f0*/  FFMA.FTZ R66, R176, R65, -R66 ;  /* 0x00000041b0427223 */ /* 0x000fe40000010842 */
[----:B------:R-:W-:Y:S02]  /*9500*/  FFMA.FTZ R62, R172, R61, R62 ;  /* 0x0000003dac3e7223 */ /* 0x000fe4000001003e */
[----:B------:R-:W-:Y:S01]  /*9510*/  FMUL.FTZ R65, R177, -R67 ;  /* 0x80000043b1417220 */ /* 0x000fe20000410000 */
[----:B------:R-:W0:Y:S01]  /*9520*/  LDS.64 R60, [R98.X16+0x31d8] ;  /* 0x0031d800623c7984 */ /* 0x000e22000000ca00 */
[----:B------:R-:W-:Y:S02]  /*9530*/  FADD.FTZ R63, R120, R63 ;  /* 0x0000003f783f7221 */ /* 0x000fe40000010000 */
[----:B------:R-:W-:Y:S02]  /*9540*/  FADD.FTZ R62, -R119, R62 ;  /* 0x0000003e773e7221 */ /* 0x000fe40000010100 */
[----:B------:R-:W-:-:S02]  /*9550*/  FMUL.FTZ R68, R177, -R66 ;  /* 0x80000042b1447220 */ /* 0x000fc40000410000 */
[C---:B------:R-:W-:Y:S02]  /*9560*/  FFMA.FTZ R66, R178.reuse, R66, -R65 ;  /* 0x00000042b2427223 */ /* 0x040fe40000010841 */
[C---:B------:R-:W-:Y:S02]  /*9570*/  FMUL.FTZ R65, R173.reuse, -R63 ;  /* 0x8000003fad417220 */ /* 0x040fe40000410000 */
[----:B------:R-:W-:Y:S02]  /*9580*/  FMUL.FTZ R64, R173, -R62 ;  /* 0x8000003ead407220 */ /* 0x000fe40000410000 */
[----:B------:R-:W-:Y:S02]  /*9590*/  FFMA.FTZ R68, R178, R67, R68 ;  /* 0x00000043b2447223 */ /* 0x000fe40000010044 */
[----:B------:R-:W-:Y:S02]  /*95a0*/  FMUL.FTZ R67, R179, -R66 ;  /* 0x80000042b3437220 */ /* 0x000fe40000410000 */
[----:B------:R-:W-:-:S02]  /*95b0*/  FFMA.FTZ R62, R174, R62, R65 ;  /* 0x0000003eae3e7223 */ /* 0x000fc40000010041 */
[----:B------:R-:W-:Y:S02]  /*95c0*/  FFMA.FTZ R63, R174, R63, -R64 ;  /* 0x0000003fae3f7223 */ /* 0x000fe40000010840 */
[-C--:B------:R-:W-:Y:S02]  /*95d0*/  FMUL.FTZ R65, R179, -R68.reuse ;  /* 0x80000044b3417220 */ /* 0x080fe40000410000 */
[----:B------:R-:W-:Y:S02]  /*95e0*/  FFMA.FTZ R67, R180, R68, R67 ;  /* 0x00000044b4437223 */ /* 0x000fe40000010043 */
[----:B------:R-:W-:Y:S02]  /*95f0*/  FADD.FTZ R62, -R127, R62 ;  /* 0x0000003e7f3e7221 */ /* 0x000fe40000010100 */
[----:B------:R-:W-:Y:S02]  /*9600*/  FADD.FTZ R63, R128, R63 ;  /* 0x0000003f803f7221 */ /* 0x000fe40000010000 */
[----:B------:R-:W-:-:S02]  /*9610*/  FFMA.FTZ R66, R180, R66, -R65 ;  /* 0x00000042b4427223 */ /* 0x000fc40000010841 */
[----:B------:R-:W-:Y:S02]  /*9620*/  FMUL.FTZ R69, R181, -R67 ;  /* 0x80000043b5457220 */ /* 0x000fe40000410000 */
[C---:B------:R-:W-:Y:S02]  /*9630*/  FMUL.FTZ R64, R175.reuse, -R62 ;  /* 0x8000003eaf407220 */ /* 0x040fe40000410000 */
[-C--:B------:R-:W-:Y:S02]  /*9640*/  FMUL.FTZ R65, R175, -R63.reuse ;  /* 0x8000003faf417220 */ /* 0x080fe40000410000 */
[-C--:B------:R-:W-:Y:S02]  /*9650*/  FMUL.FTZ R68, R181, -R66.reuse ;  /* 0x80000042b5447220 */ /* 0x080fe40000410000 */
[----:B------:R-:W-:Y:S02]  /*9660*/  FFMA.FTZ R69, R182, R66, -R69 ;  /* 0x00000042b6457223 */ /* 0x000fe40000010845 */
[----:B------:R-:W-:-:S02]  /*9670*/  FFMA.FTZ R63, R176, R63, -R64 ;  /* 0x0000003fb03f7223 */ /* 0x000fc40000010840 */
[----:B------:R-:W-:Y:S02]  /*9680*/  FFMA.FTZ R62, R176, R62, R65 ;  /* 0x0000003eb03e7223 */ /* 0x000fe40000010041 */
[----:B------:R-:W-:Y:S02]  /*9690*/  FFMA.FTZ R68, R182, R67, R68 ;  /* 0x00000043b6447223 */ /* 0x000fe40000010044 */
[----:B------:R-:W-:Y:S02]  /*96a0*/  FMUL.FTZ R65, R183, -R69 ;  /* 0x80000045b7417220 */ /* 0x000fe40000410000 */
[----:B------:R-:W-:Y:S02]  /*96b0*/  FADD.FTZ R63, R130, R63 ;  /* 0x0000003f823f7221 */ /* 0x000fe40000010000 */
[----:B------:R-:W-:Y:S02]  /*96c0*/  FADD.FTZ R62, -R129, R62 ;  /* 0x0000003e813e7221 */ /* 0x000fe40000010100 */
[----:B------:R-:W-:-:S02]  /*96d0*/  FMUL.FTZ R66, R183, -R68 ;  /* 0x80000044b7427220 */ /* 0x000fc40000410000 */
[C---:B------:R-:W-:Y:S02]  /*96e0*/  FFMA.FTZ R68, R184.reuse, R68, R65 ;  /* 0x00000044b8447223 */ /* 0x040fe40000010041 */
[C---:B------:R-:W-:Y:S02]  /*96f0*/  FMUL.FTZ R65, R177.reuse, -R63 ;  /* 0x8000003fb1417220 */ /* 0x040fe40000410000 */
[----:B------:R-:W-:Y:S02]  /*9700*/  FMUL.FTZ R64, R177, -R62 ;  /* 0x8000003eb1407220 */ /* 0x000fe40000410000 */
[----:B------:R-:W-:Y:S02]  /*9710*/  FFMA.FTZ R66, R184, R69, -R66 ;  /* 0x00000045b8427223 */ /* 0x000fe40000010842 */
[----:B------:R-:W-:Y:S02]  /*9720*/  FMUL.FTZ R67, R185, -R68 ;  /* 0x80000044b9437220 */ /* 0x000fe40000410000 */
[----:B------:R-:W-:-:S02]  /*9730*/  FFMA.FTZ R62, R178, R62, R65 ;  /* 0x0000003eb23e7223 */ /* 0x000fc40000010041 */
[----:B------:R-:W-:Y:S02]  /*9740*/  FFMA.FTZ R63, R178, R63, -R64 ;  /* 0x0000003fb23f7223 */ /* 0x000fe40000010840 */
[-C--:B------:R-:W-:Y:S02]  /*9750*/  FMUL.FTZ R65, R185, -R66.reuse ;  /* 0x80000042b9417220 */ /* 0x080fe40000410000 */
[----:B------:R-:W-:Y:S02]  /*9760*/  FFMA.FTZ R64, R186, R66, -R67 ;  /* 0x00000042ba407223 */ /* 0x000fe40000010843 */
[----:B------:R-:W-:Y:S02]  /*9770*/  FADD.FTZ R66, -R135, R62 ;  /* 0x0000003e87427221 */ /* 0x000fe40000010100 */
[----:B------:R-:W-:Y:S02]  /*9780*/  FADD.FTZ R63, R136, R63 ;  /* 0x0000003f883f7221 */ /* 0x000fe40000010000 */
[----:B0-----:R-:W-:-:S02]  /*9790*/  FMUL.FTZ R62, R125, R60 ;  /* 0x0000003c7d3e7220 */ /* 0x001fc40000410000 */
[----:B------:R-:W-:Y:S02]  /*97a0*/  FMUL.FTZ R67, R179, -R66 ;  /* 0x80000042b3437220 */ /* 0x000fe40000410000 */
[----:B------:R-:W-:Y:S02]  /*97b0*/  FMUL.FTZ R125, R125, R61 ;  /* 0x0000003d7d7d7220 */ /* 0x000fe40000410000 */
[----:B------:R-:W-:Y:S02]  /*97c0*/  FMUL.FTZ R69, R179, -R63 ;  /* 0x8000003fb3457220 */ /* 0x000fe40000410000 */
[----:B------:R-:W-:Y:S02]  /*97d0*/  FFMA.FTZ R62, R124, R61, R62 ;  /* 0x0000003d7c3e7223 */ /* 0x000fe4000001003e */
[----:B------:R-:W-:Y:S02]  /*97e0*/  FFMA.FTZ R67, R180, R63, -R67 ;  /* 0x0000003fb4437223 */ /* 0x000fe40000010843 */
[----:B------:R-:W-:-:S02]  /*97f0*/  FFMA.FTZ R125, R124, R60, -R125 ;  /* 0x0000003c7c7d7223 */ /* 0x000fc4000001087d */
[----:B------:R-:W-:Y:S02]  /*9800*/  FFMA.FTZ R66, R180, R66, R69 ;  /* 0x00000042b4427223 */ /* 0x000fe40000010045 */
[----:B------:R-:W-:Y:S02]  /*9810*/  FADD.FTZ R215, RZ, R62 ;  /* 0x0000003effd77221 */ /* 0x000fe40000010000 */
[----:B------:R-:W-:Y:S02]  /*9820*/  FADD.FTZ R67, R138, R67 ;  /* 0x000000438a437221 */ /* 0x000fe40000010000 */
[----:B------:R-:W-:Y:S02]  /*9830*/  FADD.FTZ R220, R220, R125 ;  /* 0x0000007ddcdc7221 */ /* 0x000fe40000010000 */
[----:B------:R-:W-:Y:S02]  /*9840*/  FADD.FTZ R66, -R137, R66 ;  /* 0x0000004289427221 */ /* 0x000fe40000010100 */
[----:B------:R-:W-:-:S02]  /*9850*/  FMUL.FTZ R61, R187, R215 ;  /* 0x000000d7bb3d7220 */ /* 0x000fc40000410000 */
[----:B------:R-:W-:Y:S02]  /*9860*/  FMUL.FTZ R69, R181, -R67 ;  /* 0x80000043b5457220 */ /* 0x000fe40000410000 */
[----:B------:R-:W-:Y:S02]  /*9870*/  FMUL.FTZ R62, R187, R220 ;  /* 0x000000dcbb3e7220 */ /* 0x000fe40000410000 */
[----:B------:R-:W-:Y:S02]  /*9880*/  FMUL.FTZ R63, R181, -R66 ;  /* 0x80000042b53f7220 */ /* 0x000fe40000410000 */
[----:B------:R-:W-:Y:S02]  /*9890*/  FFMA.FTZ R60, R188, R220, -R61 ;  /* 0x000000dcbc3c7223 */ /* 0x000fe4000001083d */
[----:B------:R-:W-:Y:S02]  /*98a0*/  FFMA.FTZ R66, R182, R66, R69 ;  /* 0x00000042b6427223 */ /* 0x000fe40000010045 */
[----:B------:R-:W-:-:S02]  /*98b0*/  FFMA.FTZ R62, R188, R215, R62 ;  /* 0x000000d7bc3e7223 */ /* 0x000fc4000001003e */
[----:B------:R-:W-:Y:S02]  /*98c0*/  FFMA.FTZ R63, R182, R67, -R63 ;  /* 0x00000043b63f7223 */ /* 0x000fe4000001083f */
[----:B------:R-:W-:Y:S02]  /*98d0*/  FADD.FTZ R219, R219, R60 ;  /* 0x0000003cdbdb7221 */ /* 0x000fe40000010000 */
[----:B------:R-:W-:Y:S02]  /*98e0*/  FADD.FTZ R66, -R143, R66 ;  /* 0x000000428f427221 */ /* 0x000fe40000010100 */
[----:B------:R-:W-:Y:S02]  /*98f0*/  FADD.FTZ R214, RZ, R62 ;  /* 0x0000003effd67221 */ /* 0x000fe40000010000 */
[----:B------:R-:W-:Y:S02]  /*9900*/  FADD.FTZ R63, R144, R63 ;  /* 0x0000003f903f7221 */ /* 0x000fe40000010000 */
[----:B------:R-:W-:-:S02]  /*9910*/  FMUL.FTZ R61, R185, R219 ;  /* 0x000000dbb93d7220 */ /* 0x000fc40000410000 */
[----:B------:R-:W-:Y:S02]  /*9920*/  FMUL.FTZ R62, R183, -R66 ;  /* 0x80000042b73e7220 */ /* 0x000fe40000410000 */
[-C--:B------:R-:W-:Y:S02]  /*9930*/  FMUL.FTZ R60, R185, R214.reuse ;  /* 0x000000d6b93c7220 */ /* 0x080fe40000410000 */
[-C--:B------:R-:W-:Y:S02]  /*9940*/  FMUL.FTZ R67, R183, -R63.reuse ;  /* 0x8000003fb7437220 */ /* 0x080fe40000410000 */
        /* <DEDUP_REMOVED lines=20> */
[----:B------:R-:W-:-:S02]  /*9a90*/  FMUL.FTZ R61, R187, -R66 ;  /* 0x80000042bb3d7220 */ /* 0x000fc40000410000 */
[C---:B------:R-:W-:Y:S02]  /*9aa0*/  FMUL.FTZ R62, R181.reuse, R217 ;  /* 0x000000d9b53e7220 */ /* 0x040fe40000410000 */
[----:B------:R-:W-:Y:S02]  /*9ab0*/  FMUL.FTZ R60, R181, R125 ;  /* 0x0000007db53c7220 */ /* 0x000fe40000410000 */
[-C--:B------:R-:W-:Y:S02]  /*9ac0*/  FMUL.FTZ R63, R187, -R67.reuse ;  /* 0x80000043bb3f7220 */ /* 0x080fe40000410000 */
[----:B------:R-:W-:Y:S02]  /*9ad0*/  FFMA.FTZ R69, R188, R67, -R61 ;  /* 0x00000043bc457223 */ /* 0x000fe4000001083d */
[C---:B------:R-:W-:Y:S02]  /*9ae0*/  FFMA.FTZ R124, R182.reuse, R125, R62 ;  /* 0x0000007db67c7223 */ /* 0x040fe4000001003e */
[----:B------:R-:W-:-:S02]  /*9af0*/  FFMA.FTZ R61, R182, R217, -R60 ;  /* 0x000000d9b63d7223 */ /* 0x000fc4000001083c */
[----:B------:R-:W-:Y:S02]  /*9b00*/  FFMA.FTZ R66, R188, R66, R63 ;  /* 0x00000042bc427223 */ /* 0x000fe4000001003f */
[----:B------:R-:W-:Y:S02]  /*9b10*/  FADD.FTZ R124, RZ, R124 ;  /* 0x0000007cff7c7221 */ /* 0x000fe40000010000 */
[----:B------:R-:W-:Y:S01]  /*9b20*/  FADD.FTZ R216, R216, R61 ;  /* 0x0000003dd8d87221 */ /* 0x000fe20000010000 */
[----:B------:R-:W-:Y:S01]  /*9b30*/  HFMA2.MMA R61, -RZ, RZ, 0, 0 ;  /* 0x00000000ff3d7435 */ /* 0x000fe200000001ff */
[----:B------:R-:W-:Y:S02]  /*9b40*/  FADD.FTZ R67, -R153, R66 ;  /* 0x0000004299437221 */ /* 0x000fe40000010100 */
[----:B------:R-:W-:Y:S02]  /*9b50*/  FADD.FTZ R66, R154, R69 ;  /* 0x000000459a427221 */ /* 0x000fe40000010000 */
[----:B------:R-:W-:-:S02]  /*9b60*/  FMUL.FTZ R69, R179, R124 ;  /* 0x0000007cb3457220 */ /* 0x000fc40000410000 */
[-C--:B------:R-:W-:Y:S02]  /*9b70*/  FMUL.FTZ R71, R179, R216.reuse ;  /* 0x000000d8b3477220 */ /* 0x080fe40000410000 */
[C---:B------:R-:W-:Y:S02]  /*9b80*/  FFMA.FTZ R69, R180.reuse, R216, -R69 ;  /* 0x000000d8b4457223 */ /* 0x040fe40000010845 */
[----:B------:R-:W-:Y:S02]  /*9b90*/  FFMA.FTZ R71, R180, R124, R71 ;  /* 0x0000007cb4477223 */ /* 0x000fe40000010047 */
        /* <DEDUP_REMOVED lines=65> */
[----:B------:R-:W-:-:S04]  /*9fb0*/  FADD.FTZ R212, RZ, R67 ;  /* 0x00000043ffd47221 */ /* 0x000fc80000010000 */
[----:B------:R-:W-:-:S04]  /*9fc0*/  FMUL.FTZ R65, R159, R212 ;  /* 0x000000d49f417220 */ /* 0x000fc80000410000 */
[CC--:B------:R-:W-:Y:S02]  /*9fd0*/  FFMA.FTZ R64, R160.reuse, R230.reuse, -R65 ;  /* 0x000000e6a0407223 */ /* 0x0c0fe40000010841 */
[----:B------:R-:W-:Y:S02]  /*9fe0*/  FMUL.FTZ R65, R159, R230 ;  /* 0x000000e69f417220 */ /* 0x000fe40000410000 */
[----:B------:R-:W-:Y:S02]  /*9ff0*/  FADD.FTZ R211, R211, R64 ;  /* 0x00000040d3d37221 */ /* 0x000fe40000010000 */
[----:B------:R-:W-:Y:S01]  /*a000*/  FFMA.FTZ R232, R160, R212, R65 ;  /* 0x000000d4a0e87223 */ /* 0x000fe20000010041 */
[----:B------:R-:W-:Y:S06]  /*a010*/  BAR.SYNC.DEFER_BLOCKING 0x0 ;  /* 0x0000000000007b1d */ /* 0x000fec0000010000 */
[----:B------:R-:W-:Y:S05]  /*a020*/  @P0 BRA `(.L_x_4523) ;  /* 0x00000af000000947 */ /* 0x000fea0003800000 */
[----:B0-----:R-:W-:Y:S02]  /*a030*/  SHF.L.U32 R68, R98, 0x5, RZ ;  /* 0x0000000562447819 */ /* 0x001fe400000006ff */
[----:B------:R-:W-:-:S03]  /*a040*/  ISETP.NE.AND P0, PT, R95, 0x1f, PT ;  /* 0x0000001f5f00780c */ /* 0x000fc60003f05270 */
[----:B------:R-:W-:Y:S04]  /*a050*/  LDS.128 R64, [R68+0x35e0] ;  /* 0x0035e00044407984 */ /* 0x000fe80000000c00 */
[----:B------:R-:W0:Y:S02]  /*a060*/  LDS.128 R68, [R68+0x35f0] ;  /* 0x0035f00044447984 */ /* 0x000e240000000c00 */
[C---:B0-----:R-:W-:Y:S02]  /*a070*/  FMUL.FTZ R239, R65.reuse, R69 ;  /* 0x0000004541ef7220 */ /* 0x041fe40000410000 */
[----:B------:R-:W-:Y:S02]  /*a080*/  FMUL.FTZ R241, R65, R71 ;  /* 0x0000004741f17220 */ /* 0x000fe40000410000 */
[----:B------:R-:W-:-:S02]  /*a090*/  FFMA.FTZ R239, R64, R68, -R239 ;  /* 0x0000004440ef7223 */ /* 0x000fc400000108ef */
[C---:B------:R-:W-:Y:S02]  /*a0a0*/  FMUL.FTZ R68, R65.reuse, R68 ;  /* 0x0000004441447220 */ /* 0x040fe40000410000 */
[-C--:B------:R-:W-:Y:S02]  /*a0b0*/  FMUL.FTZ R65, R65, R70.reuse ;  /* 0x0000004641417220 */ /* 0x080fe40000410000 */
[C---:B------:R-:W-:Y:S02]  /*a0c0*/  FFMA.FTZ R241, R64.reuse, R70, -R241 ;  /* 0x0000004640f17223 */ /* 0x040fe400000108f1 */
[C---:B------:R-:W-:Y:S01]  /*a0d0*/  FFMA.FTZ R70, R64.reuse, R71, R65 ;  /* 0x0000004740467223 */ /* 0x040fe20000010041 */
[----:B------:R-:W-:Y:S01]  /*a0e0*/  MOV R71, R239 ;  /* 0x000000ef00477202 */ /* 0x000fe20000000f00 */
[----:B------:R-:W-:Y:S02]  /*a0f0*/  FFMA.FTZ R69, R64, R69, R68 ;  /* 0x0000004540457223 */ /* 0x000fe40000010044 */
[----:B------:R-:W-:-:S02]  /*a100*/  FADD.FTZ R70, R67, R70 ;  /* 0x0000004643467221 */ /* 0x000fc40000010000 */
[----:B------:R-:W-:Y:S01]  /*a110*/  FADD.FTZ R68, R66, R241 ;  /* 0x000000f142447221 */ /* 0x000fe20000010000 */
[----:B------:R-:W-:Y:S02]  /*a120*/  MOV R240, R69 ;  /* 0x0000004500f07202 */ /* 0x000fe40000000f00 */
[----:B------:R-:W-:Y:S01]  /*a130*/  MOV R238, R70 ;  /* 0x0000004600ee7202 */ /* 0x000fe20000000f00 */
[----:B------:R-:W-:Y:S05]  /*a140*/  BRA.DIV ~URZ, `(.L_x_4524) ;  /* 0x000077227f007947 */ /* 0x000fea000b800000 */
[----:B------:R0:W1:Y:S02]  /*a150*/  SHFL.DOWN PT, R67, R239, 0x1, 0x1f ;  /* 0x08201f00ef437f89 */ /* 0x00006400000e0000 */
.L_x_4626:
[----:B------:R-:W-:Y:S05]  /*a160*/  BRA.DIV ~URZ, `(.L_x_4525) ;  /* 0x000077827f007947 */ /* 0x000fea000b800000 */
[----:B------:R-:W2:Y:S04]  /*a170*/  SHFL.DOWN PT, R69, R69, 0x1, 0x1f ;  /* 0x08201f0045457f89 */ /* 0x000ea800000e0000 */
[----:B0-----:R0:W3:Y:S04]  /*a180*/  SHFL.DOWN PT, R239, R68, 0x1, 0x1f ;  /* 0x08201f0044ef7f89 */ /* 0x0010e800000e0000 */
[----:B------:R0:W4:Y:S02]  /*a190*/  SHFL.DOWN PT, R66, R70, 0x1, 0x1f ;  /* 0x08201f0046427f89 */ /* 0x00012400000e0000 */
.L_x_4627:
[----:B------:R-:W-:Y:S01]  /*a1a0*/  BSSY B1, `(.L_x_4526) ;  /* 0x000000d000017945 */ /* 0x000fe20003800000 */
[----:B------:R-:W-:Y:S05]  /*a1b0*/  @!P0 BRA `(.L_x_4527) ;  /* 0x000000b000008947 */ /* 0x000fea0003800000 */
[----:B----4-:R-:W-:-:S04]  /*a1c0*/  FMUL.FTZ R64, R240, R66 ;  /* 0x00000042f0407220 */ /* 0x010fc80000410000 */
[C---:B---3--:R-:W-:Y:S02]  /*a1d0*/  FFMA.FTZ R65, R71.reuse, R239, -R64 ;  /* 0x000000ef47417223 */ /* 0x048fe40000010840 */
[C---:B--2---:R-:W-:Y:S02]  /*a1e0*/  FMUL.FTZ R64, R240.reuse, R69 ;  /* 0x00000045f0407220 */ /* 0x044fe40000410000 */
[C---:B------:R-:W-:Y:S02]  /*a1f0*/  FMUL.FTZ R239, R240.reuse, R239 ;  /* 0x000000eff0ef7220 */ /* 0x040fe40000410000 */
[-C--:B-1----:R-:W-:Y:S02]  /*a200*/  FMUL.FTZ R240, R240, R67.reuse ;  /* 0x00000043f0f07220 */ /* 0x082fe40000410000 */
[C---:B------:R-:W-:Y:S02]  /*a210*/  FFMA.FTZ R64, R71.reuse, R67, -R64 ;  /* 0x0000004347407223 */ /* 0x040fe40000010840 */
[----:B------:R-:W-:-:S02]  /*a220*/  FFMA.FTZ R239, R71, R66, R239 ;  /* 0x0000004247ef7223 */ /* 0x000fc400000100ef */
[----:B------:R-:W-:Y:S01]  /*a230*/  FFMA.FTZ R240, R71, R69, R240 ;  /* 0x0000004547f07223 */ /* 0x000fe200000100f0 */
[----:B------:R-:W-:Y:S01]  /*a240*/  MOV R71, R64 ;  /* 0x0000004000477202 */ /* 0x000fe20000000f00 */
[----:B0-----:R-:W-:Y:S02]  /*a250*/  FADD.FTZ R68, R68, R65 ;  /* 0x0000004144447221 */ /* 0x001fe40000010000 */
[----:B------:R-:W-:Y:S02]  /*a260*/  FADD.FTZ R238, R238, R239 ;  /* 0x000000efeeee7221 */ /* 0x000fe40000010000 */
.L_x_4527:
[----:B------:R-:W-:Y:S05]  /*a270*/  BSYNC B1 ;  /* 0x0000000000017941 */ /* 0x000fea0003800000 */
.L_x_4526:
[----:B------:R-:W-:Y:S01]  /*a280*/  ISETP.GT.U32.AND P0, PT, R95, 0x1d, PT ;  /* 0x0000001d5f00780c */ /* 0x000fe20003f04070 */
[----:B------:R-:W-:Y:S05]  /*a290*/  BRA.DIV ~URZ, `(.L_x_4528) ;  /* 0x000077a27f007947 */ /* 0x000fea000b800000 */
[----:B-1----:R1:W0:Y:S04]  /*a2a0*/  SHFL.DOWN PT, R67, R71, 0x2, 0x1f ;  /* 0x08401f0047437f89 */ /* 0x00222800000e0000 */
[----:B--2---:R1:W2:Y:S04]  /*a2b0*/  SHFL.DOWN PT, R69, R240, 0x2, 0x1f ;  /* 0x08401f00f0457f89 */ /* 0x0042a800000e0000 */
[----:B0-----:R1:W0:Y:S04]  /*a2c0*/  SHFL.DOWN PT, R70, R68, 0x2, 0x1f ;  /* 0x08401f0044467f89 */ /* 0x00122800000e0000 */
[----:B----4-:R1:W4:Y:S02]  /*a2d0*/  SHFL.DOWN PT, R66, R238, 0x2, 0x1f ;  /* 0x08401f00ee427f89 */ /* 0x01032400000e0000 */
.L_x_4628:
[----:B------:R-:W-:Y:S01]  /*a2e0*/  BSSY B1, `(.L_x_4529) ;  /* 0x000000d000017945 */ /* 0x000fe20003800000 */
[----:B------:R-:W-:Y:S05]  /*a2f0*/  @P0 BRA `(.L_x_4530) ;  /* 0x000000b000000947 */ /* 0x000fea0003800000 */
[C---:B--2---:R-:W-:Y:S02]  /*a300*/  FMUL.FTZ R64, R240.reuse, R69 ;  /* 0x00000045f0407220 */ /* 0x044fe40000410000 */
[----:B----4-:R-:W-:-:S02]  /*a310*/  FMUL.FTZ R65, R240, R66 ;  /* 0x00000042f0417220 */ /* 0x010fc40000410000 */
[CC--:B0--3--:R-:W-:Y:S02]  /*a320*/  FMUL.FTZ R239, R240.reuse, R70.reuse ;  /* 0x00000046f0ef7220 */ /* 0x0c9fe40000410000 */
        /* <DEDUP_REMOVED lines=8> */
.L_x_4530:
[----:B------:R-:W-:Y:S05]  /*a3b0*/  BSYNC B1 ;  /* 0x0000000000017941 */ /* 0x000fea0003800000 */
.L_x_4529:
[----:B------:R-:W-:Y:S01]  /*a3c0*/  ISETP.GT.U32.AND P0, PT, R95, 0x1b, PT ;  /* 0x0000001b5f00780c */ /* 0x000fe20003f04070 */
[----:B------:R-:W-:Y:S10]  /*a3d0*/  BRA.DIV ~URZ, `(.L_x_4531) ;  /* 0x000078227f007947 */ /* 0x000ff4000b800000 */
[----:B------:R1:W4:Y:S02]  /*a3e0*/  SHFL.DOWN PT, R67, R71, 0x4, 0x1f ;  /* 0x08801f0047437f89 */ /* 0x00032400000e0000 */
.L_x_4629:
[----:B------:R-:W-:Y:S05]  /*a3f0*/  BRA.DIV ~URZ, `(.L_x_4532) ;  /* 0x000078827f007947 */ /* 0x000fea000b800000 */
[----:B--2---:R2:W1:Y:S04]  /*a400*/  SHFL.DOWN PT, R69, R240, 0x4, 0x1f ;  /* 0x08801f00f0457f89 */ /* 0x00446800000e0000 */
[----:B0-----:R2:W0:Y:S04]  /*a410*/  SHFL.DOWN PT, R70, R68, 0x4, 0x1f ;  /* 0x08801f0044467f89 */ /* 0x00142800000e0000 */
[----:B----4-:R2:W4:Y:S02]  /*a420*/  SHFL.DOWN PT, R66, R238, 0x4, 0x1f ;  /* 0x08801f00ee427f89 */ /* 0x01052400000e0000 */
.L_x_4630:
[----:B------:R-:W-:Y:S01]  /*a430*/  BSSY B1, `(.L_x_4533) ;  /* 0x000000d000017945 */ /* 0x000fe20003800000 */
[----:B------:R-:W-:Y:S05]  /*a440*/  @P0 BRA `(.L_x_4534) ;  /* 0x000000b000000947 */ /* 0x000fea0003800000 */
[C---:B-1----:R-:W-:Y:S02]  /*a450*/  FMUL.FTZ R64, R240.reuse, R69 ;  /* 0x00000045f0407220 */ /* 0x042fe40000410000 */
[----:B----4-:R-:W-:-:S02]  /*a460*/  FMUL.FTZ R65, R240, R66 ;  /* 0x00000042f0417220 */ /* 0x010fc40000410000 */
[CC--:B0--3--:R-:W-:Y:S02]  /*a470*/  FMUL.FTZ R239, R240.reuse, R70.reuse ;  /* 0x00000046f0ef7220 */ /* 0x0c9fe40000410000 */
        /* <DEDUP_REMOVED lines=8> */
.L_x_4534:
[----:B------:R-:W-:Y:S05]  /*a500*/  BSYNC B1 ;  /* 0x0000000000017941 */ /* 0x000fea0003800000 */
.L_x_4533:
[----:B------:R-:W-:Y:S01]  /*a510*/  ISETP.GT.U32.AND P0, PT, R95, 0x17, PT ;  /* 0x000000175f00780c */ /* 0x000fe20003f04070 */
[----:B------:R-:W-:Y:S05]  /*a520*/  BRA.DIV ~URZ, `(.L_x_4535) ;  /* 0x000078a27f007947 */ /* 0x000fea000b800000 */
[----:B------:R2:W4:Y:S04]  /*a530*/  SHFL.DOWN PT, R67, R71, 0x8, 0x1f ;  /* 0x09001f0047437f89 */ /* 0x00052800000e0000 */
[----:B-1----:R2:W1:Y:S04]  /*a540*/  SHFL.DOWN PT, R69, R240, 0x8, 0x1f ;  /* 0x09001f00f0457f89 */ /* 0x00246800000e0000 */
[----:B0-----:R2:W0:Y:S04]  /*a550*/  SHFL.DOWN PT, R70, R68, 0x8, 0x1f ;  /* 0x09001f0044467f89 */ /* 0x00142800000e0000 */
[----:B----4-:R2:W4:Y:S02]  /*a560*/  SHFL.DOWN PT, R66, R238, 0x8, 0x1f ;  /* 0x09001f00ee427f89 */ /* 0x01052400000e0000 */
.L_x_4631:
        /* <DEDUP_REMOVED lines=13> */
.L_x_4537:
[----:B------:R-:W-:Y:S05]  /*a640*/  BSYNC B1 ;  /* 0x0000000000017941 */ /* 0x000fea0003800000 */
.L_x_4536:
[----:B------:R-:W-:Y:S01]  /*a650*/  ISETP.GT.U32.AND P0, PT, R95, 0xf, PT ;  /* 0x0000000f5f00780c */ /* 0x000fe20003f04070 */
[----:B------:R-:W-:Y:S10]  /*a660*/  BRA.DIV ~URZ, `(.L_x_4538) ;  /* 0x000079227f007947 */ /* 0x000ff4000b800000 */
[----:B------:R2:W4:Y:S02]  /*a670*/  SHFL.DOWN PT, R67, R71, 0x10, 0x1f ;  /* 0x0a001f0047437f89 */ /* 0x00052400000e0000 */
.L_x_4632:
[----:B------:R-:W-:Y:S05]  /*a680*/  BRA.DIV ~URZ, `(.L_x_4539) ;  /* 0x000079827f007947 */ /* 0x000fea000b800000 */
[----:B-1----:R1:W2:Y:S04]  /*a690*/  SHFL.DOWN PT, R69, R240, 0x10, 0x1f ;  /* 0x0a001f00f0457f89 */ /* 0x0022a800000e0000 */
[----:B0-----:R1:W0:Y:S04]  /*a6a0*/  SHFL.DOWN PT, R70, R68, 0x10, 0x1f ;  /* 0x0a001f0044467f89 */ /* 0x00122800000e0000 */
[----:B----4-:R1:W4:Y:S02]  /*a6b0*/  SHFL.DOWN PT, R66, R238, 0x10, 0x1f ;  /* 0x0a001f00ee427f89 */ /* 0x01032400000e0000 */
.L_x_4633:
        /* <DEDUP_REMOVED lines=13> */
.L_x_4541:
[----:B------:R-:W-:Y:S05]  /*a790*/  BSYNC B1 ;  /* 0x0000000000017941 */ /* 0x000fea0003800000 */
.L_x_4540:
[----:B------:R-:W-:Y:S05]  /*a7a0*/  BRA.DIV ~URZ, `(.L_x_4542) ;  /* 0x000079b27f007947 */ /* 0x000fea000b800000 */
[----:B------:R-:W5:Y:S04]  /*a7b0*/  SHFL.IDX PT, R64, R240, RZ, 0x1f ;  /* 0x00001ffff0407589 */ /* 0x000f6800000e0000 */
[----:B0-----:R-:W0:Y:S04]  /*a7c0*/  SHFL.IDX PT, R70, R71, RZ, 0x1f ;  /* 0x00001fff47467589 */ /* 0x001e2800000e0000 */
[----:B--2---:R-:W2:Y:S04]  /*a7d0*/  SHFL.IDX PT, R69, R68, RZ, 0x1f ;  /* 0x00001fff44457589 */ /* 0x004ea800000e0000 */
[----:B------:R-:W1:Y:S04]  /*a7e0*/  SHFL.IDX PT, R67, R238, RZ, 0x1f ;  /* 0x00001fffee437589 */ /* 0x000e6800000e0000 */
[----:B---3--:R-:W3:Y:S04]  /*a7f0*/  SHFL.IDX PT, R239, R62, RZ, 0x1f ;  /* 0x00001fff3eef7589 */ /* 0x008ee800000e0000 */
[----:B------:R-:W4:Y:S04]  /*a800*/  SHFL.IDX PT, R247, R63, RZ, 0x1f ;  /* 0x00001fff3ff77589 */ /* 0x000f2800000e0000 */
[----:B------:R-:W1:Y:S01]  /*a810*/  SHFL.DOWN PT, R71, R71, 0x1, 0x1f ;  /* 0x08201f0047477f89 */ /* 0x000e6200000e0000 */
[----:B-----5:R-:W-:-:S02]  /*a820*/  FMUL.FTZ R241, R63, R64 ;  /* 0x000000403ff17220 */ /* 0x020fc40000410000 */
[----:B------:R-:W-:Y:S01]  /*a830*/  FMUL.FTZ R242, R62, R64 ;  /* 0x000000403ef27220 */ /* 0x000fe20000410000 */
[----:B-1----:R-:W1:Y:S01]  /*a840*/  SHFL.DOWN PT, R240, R240, 0x1, 0x1f ;  /* 0x08201f00f0f07f89 */ /* 0x002e6200000e0000 */
[C---:B0-----:R-:W-:Y:S02]  /*a850*/  FMUL.FTZ R244, R60.reuse, R70 ;  /* 0x000000463cf47220 */ /* 0x041fe40000410000 */
[----:B------:R-:W-:Y:S01]  /*a860*/  FMUL.FTZ R243, R60, R64 ;  /* 0x000000403cf37220 */ /* 0x000fe20000410000 */
[----:B------:R-:W0:Y:S01]  /*a870*/  SHFL.DOWN PT, R68, R68, 0x1, 0x1f ;  /* 0x08201f0044447f89 */ /* 0x000e2200000e0000 */
[-C--:B------:R-:W-:Y:S02]  /*a880*/  FFMA.FTZ R241, R62, R70.reuse, -R241 ;  /* 0x000000463ef17223 */ /* 0x080fe400000108f1 */
[----:B------:R-:W-:Y:S01]  /*a890*/  FFMA.FTZ R242, R63, R70, R242 ;  /* 0x000000463ff27223 */ /* 0x000fe200000100f2 */
[----:B------:R-:W0:Y:S04]  /*a8a0*/  SHFL.DOWN PT, R238, R238, 0x1, 0x1f ;  /* 0x08201f00eeee7f89 */ /* 0x000e2800000e0000 */
[----:B------:R-:W0:Y:S04]  /*a8b0*/  SHFL.IDX PT, R245, R61, RZ, 0x1f ;  /* 0x00001fff3df57589 */ /* 0x000e2800000e0000 */
[----:B------:R5:W0:Y:S02]  /*a8c0*/  SHFL.IDX PT, R246, R60, RZ, 0x1f ;  /* 0x00001fff3cf67589 */ /* 0x000a2400000e0000 */
[----:B-----5:R-:W-:-:S02]  /*a8d0*/  FMUL.FTZ R60, R61, R64 ;  /* 0x000000403d3c7220 */ /* 0x020fc40000410000 */
.L_x_4634:
[----:B-1234-:R-:W-:Y:S01]  /*a8e0*/  ISETP.NE.AND P0, PT, R98, 0x1f, PT ;  /* 0x0000001f6200780c */ /* 0x01efe20003f05270 */
[----:B------:R-:W-:Y:S01]  /*a8f0*/  BSSY B1, `(.L_x_4543) ;  /* 0x0000014000017945 */ /* 0x000fe20003800000 */
[----:B------:R-:W-:Y:S01]  /*a900*/  FADD.FTZ R63, R242, R67 ;  /* 0x00000043f23f7221 */ /* 0x000fe20000010000 */
[----:B0-----:R-:W-:Y:S01]  /*a910*/  MOV R64, R246 ;  /* 0x000000f600407202 */ /* 0x001fe20000000f00 */
[----:B------:R-:W-:Y:S01]  /*a920*/  FADD.FTZ R60, -R60, R244 ;  /* 0x000000f43c3c7221 */ /* 0x000fe20000010100 */
[----:B------:R-:W-:Y:S01]  /*a930*/  MOV R65, R245 ;  /* 0x000000f500417202 */ /* 0x000fe20000000f00 */
[----:B------:R-:W-:Y:S01]  /*a940*/  FFMA.FTZ R61, R61, R70, R243 ;  /* 0x000000463d3d7223 */ /* 0x000fe200000100f3 */
        /* <DEDUP_REMOVED lines=13> */
[----:B------:R-:W-:Y:S02]  /*aa20*/  FADD.FTZ R67, R67, R238 ;  /* 0x000000ee43437221 */ /* 0x000fe40000010000 */
.L_x_4544:
[----:B------:R-:W-:Y:S05]  /*aa30*/  BSYNC B1 ;  /* 0x0000000000017941 */ /* 0x000fea0003800000 */
.L_x_4543:
[----:B------:R-:W-:-:S05]  /*aa40*/  SHF.L.U32 R241, R98, 0x5, RZ ;  /* 0x0000000562f17819 */ /* 0x000fca00000006ff */
[----:B------:R-:W0:Y:S04]  /*aa50*/  LDS.128 R68, [R241+0x35f0] ;  /* 0x0035f000f1447984 */ /* 0x000e280000000c00 */
[----:B------:R1:W-:Y:S01]  /*aa60*/  STS.128 [R241+0x35f0], R64 ;  /* 0x0035f040f1007388 */ /* 0x0003e20000000c00 */
[C---:B0-----:R-:W-:Y:S02]  /*aa70*/  FMUL.FTZ R239, R69.reuse, R67 ;  /* 0x0000004345ef7220 */ /* 0x041fe40000410000 */
[CC--:B------:R-:W-:Y:S02]  /*aa80*/  FMUL.FTZ R238, R69.reuse, R66.reuse ;  /* 0x0000004245ee7220 */ /* 0x0c0fe40000410000 */
[----:B------:R-:W-:Y:S02]  /*aa90*/  FFMA.FTZ R239, R68, R66, -R239 ;  /* 0x0000004244ef7223 */ /* 0x000fe400000108ef */
[----:B------:R-:W-:-:S02]  /*aaa0*/  FMUL.FTZ R240, R69, R64 ;  /* 0x0000004045f07220 */ /* 0x000fc40000410000 */
[----:B------:R-:W-:Y:S02]  /*aab0*/  FADD.FTZ R70, R70, R239 ;  /* 0x000000ef46467221 */ /* 0x000fe40000010000 */
[C---:B------:R-:W-:Y:S02]  /*aac0*/  FFMA.FTZ R238, R68.reuse, R67, R238 ;  /* 0x0000004344ee7223 */ /* 0x040fe400000100ee */
[-C--:B------:R-:W-:Y:S02]  /*aad0*/  FMUL.FTZ R239, R69, R65.reuse ;  /* 0x0000004145ef7220 */ /* 0x080fe40000410000 */
[C---:B------:R-:W-:Y:S02]  /*aae0*/  FFMA.FTZ R69, R68.reuse, R65, R240 ;  /* 0x0000004144457223 */ /* 0x040fe400000100f0 */
[----:B------:R-:W-:Y:S02]  /*aaf0*/  FFMA.FTZ R68, R68, R64, -R239 ;  /* 0x0000004044447223 */ /* 0x000fe400000108ef */
[----:B------:R-:W-:-:S05]  /*ab00*/  FADD.FTZ R71, R71, R238 ;  /* 0x000000ee47477221 */ /* 0x000fca0000010000 */
[----:B------:R1:W-:Y:S02]  /*ab10*/  STS.128 [R241+0x35e0], R68 ;  /* 0x0035e044f1007388 */ /* 0x0003e40000000c00 */
.L_x_4523:
[----:B0-----:R-:W-:Y:S05]  /*ab20*/  BSYNC B0 ;  /* 0x0000000000007941 */ /* 0x001fea0003800000 */
.L_x_4522:
[----:B------:R-:W-:Y:S01]  /*ab30*/  WARPSYNC 0xffffffff ;  /* 0xffffffff00007948 */ /* 0x000fe20003800000 */
[----:B-1----:R-:W-:Y:S02]  /*ab40*/  FADD.FTZ R67, RZ, R232 ;  /* 0x000000e8ff437221 */ /* 0x002fe40000010000 */
[----:B------:R-:W-:Y:S01]  /*ab50*/  BAR.SYNC.DEFER_BLOCKING 0x0 ;  /* 0x0000000000007b1d */ /* 0x000fe20000010000 */
[C---:B------:R-:W-:Y:S01]  /*ab60*/  SHF.L.U32 R68, R98.reuse, 0x4, RZ ;  /* 0x0000000462447819 */ /* 0x040fe200000006ff */
[C---:B------:R-:W-:Y:S01]  /*ab70*/  FMUL.FTZ R70, R157.reuse, R214 ;  /* 0x000000d69d467220 */ /* 0x040fe20000410000 */
[----:B------:R-:W-:Y:S01]  /*ab80*/  ISETP.NE.AND P0, PT, R98, RZ, PT ;  /* 0x000000ff6200720c */ /* 0x000fe20003f05270 */
[C---:B------:R-:W-:Y:S02]  /*ab90*/  FMUL.FTZ R71, R150.reuse, R213 ;  /* 0x000000d596477220 */ /* 0x040fe40000410000 */
[----:B------:R-:W-:Y:S01]  /*aba0*/  FMUL.FTZ R150, R150, R218 ;  /* 0x000000da96967220 */ /* 0x000fe20000410000 */
[----:B------:R-:W-:Y:S01]  /*abb0*/  BSSY B0, `(.L_x_4545) ;  /* 0x0000254000007945 */ /* 0x000fe20003800000 */
[----:B------:R-:W-:Y:S02]  /*abc0*/  FMUL.FTZ R157, R157, R219 ;  /* 0x000000db9d9d7220 */ /* 0x000fe40000410000 */
[----:B------:R-:W-:-:S02]  /*abd0*/  FADD.FTZ R241, R46, R46 ;  /* 0x0000002e2ef17221 */ /* 0x000fc40000010000 */
[----:B------:R-:W-:Y:S01]  /*abe0*/  FMUL.FTZ R239, R213, UR34 ;  /* 0x00000022d5ef7c20 */ /* 0x000fe20008410000 */
[----:B------:R-:W0:Y:S02]  /*abf0*/  LDS.64 R64, [R68+0x35e8] ;  /* 0x0035e80044407984 */ /* 0x000e240000000a00 */
[CC--:B0-----:R-:W-:Y:S02]  /*ac00*/  FMUL.FTZ R69, R65.reuse, -R111.reuse ;  /* 0x8000006f41457220 */ /* 0x0c1fe40000410000 */
[C---:B------:R-:W-:Y:S02]  /*ac10*/  FMUL.FTZ R111, R64.reuse, -R111 ;  /* 0x8000006f406f7220 */ /* 0x040fe40000410000 */
[-C--:B------:R-:W-:Y:S02]  /*ac20*/  FFMA.FTZ R64, R64, R110.reuse, -R69 ;  /* 0x0000006e40407223 */ /* 0x080fe40000010845 */
[----:B------:R-:W-:Y:S02]  /*ac30*/  FMUL.FTZ R69, R158, R215 ;  /* 0x000000d79e457220 */ /* 0x000fe40000410000 */
[----:B------:R-:W-:-:S02]  /*ac40*/  FFMA.FTZ R65, R65, R110, R111 ;  /* 0x0000006e41417223 */ /* 0x000fc4000001006f */
[----:B------:R-:W-:Y:S02]  /*ac50*/  FMUL.FTZ R110, R149, R125 ;  /* 0x0000007d956e7220 */ /* 0x000fe40000410000 */
[----:B------:R-:W-:Y:S02]  /*ac60*/  FFMA.FTZ R66, R156, R220, -R69 ;  /* 0x000000dc9c427223 */ /* 0x000fe40000010845 */
[----:B------:R-:W-:Y:S02]  /*ac70*/  FMUL.FTZ R111, R142, R124 ;  /* 0x0000007c8e6f7220 */ /* 0x000fe40000410000 */
[----:B------:R-:W-:Y:S02]  /*ac80*/  FFMA.FTZ R69, R155, R219, -R70 ;  /* 0x000000db9b457223 */ /* 0x000fe40000010846 */
[C---:B------:R-:W-:Y:S02]  /*ac90*/  FFMA.FTZ R70, R148.reuse, R218, -R71 ;  /* 0x000000da94467223 */ /* 0x040fe40000010847 */
[----:B------:R-:W-:-:S02]  /*aca0*/  FFMA.FTZ R148, R148, R213, R150 ;  /* 0x000000d594947223 */ /* 0x000fc40000010096 */
[-C--:B------:R-:W-:Y:S02]  /*acb0*/  FFMA.FTZ R71, R147, R217.reuse, -R110 ;  /* 0x000000d993477223 */ /* 0x080fe4000001086e */
[----:B------:R-:W-:Y:S02]  /*acc0*/  FMUL.FTZ R150, R149, R217 ;  /* 0x000000d995967220 */ /* 0x000fe40000410000 */
[-C--:B------:R-:W-:Y:S02]  /*acd0*/  FFMA.FTZ R110, R140, R216.reuse, -R111 ;  /* 0x000000d88c6e7223 */ /* 0x080fe4000001086f */
[----:B------:R-:W-:Y:S02]  /*ace0*/  FMUL.FTZ R149, R142, R216 ;  /* 0x000000d88e957220 */ /* 0x000fe40000410000 */
[C---:B------:R-:W-:Y:S02]  /*acf0*/  FMUL.FTZ R111, R141.reuse, R221 ;  /* 0x000000dd8d6f7220 */ /* 0x040fe40000410000 */
[----:B------:R-:W-:-:S02]  /*ad00*/  FMUL.FTZ R142, R141, R222 ;  /* 0x000000de8d8e7220 */ /* 0x000fc40000410000 */
[----:B------:R-:W-:Y:S02]  /*ad10*/  FMUL.FTZ R141, R134, R210 ;  /* 0x000000d2868d7220 */ /* 0x000fe40000410000 */
[----:B------:R-:W-:Y:S02]  /*ad20*/  FFMA.FTZ R140, R140, R124, R149 ;  /* 0x0000007c8c8c7223 */ /* 0x000fe40000010095 */
[C---:B------:R-:W-:Y:S02]  /*ad30*/  FFMA.FTZ R111, R139.reuse, R222, -R111 ;  /* 0x000000de8b6f7223 */ /* 0x040fe4000001086f */
        /* <DEDUP_REMOVED lines=33> */
[----:B------:R-:W-:Y:S02]  /*af50*/  FMUL.FTZ R158, R158, R220 ;  /* 0x000000dc9e9e7220 */ /* 0x000fe40000410000 */
[C---:B------:R-:W-:Y:S02]  /*af60*/  FFMA.FTZ R141, R191.reuse, R230, -R141 ;  /* 0x000000e6bf8d7223 */ /* 0x040fe4000001088d */
[----:B------:R-:W-:Y:S02]  /*af70*/  FFMA.FTZ R191, R191, R212, R189 ;  /* 0x000000d4bfbf7223 */ /* 0x000fe400000100bd */
[----:B------:R-:W-:Y:S02]  /*af80*/  FFMA.FTZ R156, R156, R215, R158 ;  /* 0x000000d79c9c7223 */ /* 0x000fe4000001009e */
[----:B------:R-:W-:Y:S02]  /*af90*/  FADD.FTZ R189, R48, R48 ;  /* 0x0000003030bd7221 */ /* 0x000fe40000010000 */
[----:B------:R-:W-:-:S02]  /*afa0*/  FFMA.FTZ R155, R155, R214, R157 ;  /* 0x000000d69b9b7223 */ /* 0x000fc4000001009d */
[----:B------:R-:W-:Y:S02]  /*afb0*/  FFMA.FTZ R132, R132, R210, R149 ;  /* 0x000000d284847223 */ /* 0x000fe40000010095 */
[----:B------:R-:W-:Y:S02]  /*afc0*/  FFMA.FTZ R147, R147, R125, R150 ;  /* 0x0000007d93937223 */ /* 0x000fe40000010096 */
[C---:B------:R-:W-:Y:S02]  /*afd0*/  FMUL.FTZ R149, R215.reuse, UR35 ;  /* 0x00000023d7957c20 */ /* 0x040fe40008410000 */
[----:B------:R-:W-:Y:S02]  /*afe0*/  FMUL.FTZ R157, R215, UR34 ;  /* 0x00000022d79d7c20 */ /* 0x000fe40008410000 */
[----:B------:R-:W-:Y:S02]  /*aff0*/  FFMA.FTZ R156, -R189, R156, RZ ;  /* 0x0000009cbd9c7223 */ /* 0x000fe400000101ff */
[----:B------:R-:W-:-:S02]  /*b000*/  FADD.FTZ R158, R47, R47 ;  /* 0x0000002f2f9e7221 */ /* 0x000fc40000010000 */
[----:B------:R-:W-:Y:S02]  /*b010*/  FFMA.FTZ R150, R189, R66, RZ ;  /* 0x00000042bd967223 */ /* 0x000fe400000100ff */
[----:B------:R-:W-:Y:S02]  /*b020*/  FADD.FTZ R196, -R196, R65 ;  /* 0x00000041c4c47221 */ /* 0x000fe40000010100 */
[C---:B------:R-:W-:Y:S02]  /*b030*/  FFMA.FTZ R149, R220.reuse, UR34, -R149 ;  /* 0x00000022dc957c23 */ /* 0x040fe40008010895 */
[----:B------:R-:W-:Y:S02]  /*b040*/  FFMA.FTZ R142, R220, UR35, R157 ;  /* 0x00000023dc8e7c23 */ /* 0x000fe4000801009d */
[C---:B------:R-:W-:Y:S02]  /*b050*/  FFMA.FTZ R155, -R158.reuse, R155, R156 ;  /* 0x0000009b9e9b7223 */ /* 0x040fe4000001019c */
[----:B------:R-:W-:-:S02]  /*b060*/  FFMA.FTZ R157, R158, R69, R150 ;  /* 0x000000459e9d7223 */ /* 0x000fc40000010096 */
[C---:B------:R-:W-:Y:S02]  /*b070*/  FMUL.FTZ R156, R214.reuse, UR34 ;  /* 0x00000022d69c7c20 */ /* 0x040fe40008410000 */
[----:B------:R-:W-:Y:S02]  /*b080*/  FMUL.FTZ R150, R214, UR35 ;  /* 0x00000023d6967c20 */ /* 0x000fe40008410000 */
[----:B------:R-:W-:Y:S02]  /*b090*/  FADD.FTZ R64, R195, R64 ;  /* 0x00000040c3407221 */ /* 0x000fe40000010000 */
[----:B------:R-:W-:Y:S02]  /*b0a0*/  FMUL.FTZ R65, R159, -R196 ;  /* 0x800000c49f417220 */ /* 0x000fe40000410000 */
[----:B------:R-:W-:Y:S02]  /*b0b0*/  FMUL.FTZ R66, R189, R149 ;  /* 0x00000095bd427220 */ /* 0x000fe40000410000 */
[----:B------:R-:W-:-:S02]  /*b0c0*/  FFMA.FTZ R149, R219, UR35, R156 ;  /* 0x00000023db957c23 */ /* 0x000fc4000801009c */
[----:B------:R-:W-:Y:S02]  /*b0d0*/  FFMA.FTZ R69, R219, UR34, -R150 ;  /* 0x00000022db457c23 */ /* 0x000fe40008010896 */
[----:B------:R-:W-:Y:S02]  /*b0e0*/  FFMA.FTZ R156, R160, R64, -R65 ;  /* 0x00000040a09c7223 */ /* 0x000fe40000010841 */
[C---:B------:R-:W-:Y:S02]  /*b0f0*/  FMUL.FTZ R69, R158.reuse, R69 ;  /* 0x000000459e457220 */ /* 0x040fe40000410000 */
[----:B------:R-:W-:Y:S02]  /*b100*/  FFMA.FTZ R149, -R158, R149, -RZ ;  /* 0x000000959e957223 */ /* 0x000fe400000109ff */
[C---:B------:R-:W-:Y:S02]  /*b110*/  FFMA.FTZ R157, R241.reuse, R70, R157 ;  /* 0x00000046f19d7223 */ /* 0x040fe4000001009d */
[----:B------:R-:W-:-:S02]  /*b120*/  FFMA.FTZ R155, -R241, R148, R155 ;  /* 0x00000094f19b7223 */ /* 0x000fc4000001019b */
[----:B------:R-:W-:Y:S02]  /*b130*/  FADD.FTZ R150, R45, R45 ;  /* 0x0000002d2d967221 */ /* 0x000fe40000010000 */
[----:B------:R-:W-:Y:S02]  /*b140*/  FADD.FTZ R193, R193, R156 ;  /* 0x0000009cc1c17221 */ /* 0x000fe40000010000 */
[----:B------:R-:W-:Y:S02]  /*b150*/  FMUL.FTZ R159, R159, -R64 ;  /* 0x800000409f9f7220 */ /* 0x000fe40000410000 */
[C---:B------:R-:W-:Y:S02]  /*b160*/  FMUL.FTZ R156, R125.reuse, UR35 ;  /* 0x000000237d9c7c20 */ /* 0x040fe40008410000 */
[----:B------:R-:W-:Y:S02]  /*b170*/  FMUL.FTZ R158, R125, UR34 ;  /* 0x000000227d9e7c20 */ /* 0x000fe40008410000 */
[----:B------:R-:W-:-:S02]  /*b180*/  FFMA.FTZ R157, R150, R71, R157 ;  /* 0x00000047969d7223 */ /* 0x000fc4000001009d */
[----:B------:R-:W-:Y:S02]  /*b190*/  FFMA.FTZ R155, -R150, R147, R155 ;  /* 0x00000093969b7223 */ /* 0x000fe4000001019b */
[----:B------:R-:W-:Y:S02]  /*b1a0*/  FFMA.FTZ R147, R160, R196, R159 ;  /* 0x000000c4a0937223 */ /* 0x000fe4000001009f */
[C---:B------:R-:W-:Y:S02]  /*b1b0*/  FFMA.FTZ R65, R217.reuse, UR34, -R156 ;  /* 0x00000022d9417c23 */ /* 0x040fe4000801089c */
[----:B------:R-:W-:Y:S02]  /*b1c0*/  FFMA.FTZ R71, R217, UR35, R158 ;  /* 0x00000023d9477c23 */ /* 0x000fe4000801009e */
[C---:B------:R-:W-:Y:S02]  /*b1d0*/  FMUL.FTZ R65, R150.reuse, R65 ;  /* 0x0000004196417220 */ /* 0x040fe40000410000 */
[----:B------:R-:W-:-:S02]  /*b1e0*/  FFMA.FTZ R71, -R150, R71, -RZ ;  /* 0x0000004796477223 */ /* 0x000fc400000109ff */
[----:B------:R-:W-:Y:S02]  /*b1f0*/  FADD.FTZ R147, -R194, R147 ;  /* 0x00000093c2937221 */ /* 0x000fe40000010100 */
[C---:B------:R-:W-:Y:S02]  /*b200*/  FMUL.FTZ R150, R161.reuse, -R193 ;  /* 0x800000c1a1967220 */ /* 0x040fe40000410000 */
[-C--:B------:R-:W-:Y:S02]  /*b210*/  FMUL.FTZ R161, R161, -R147.reuse ;  /* 0x80000093a1a17220 */ /* 0x080fe40000410000 */
[C---:B------:R-:W-:Y:S02]  /*b220*/  FFMA.FTZ R150, R162.reuse, R147, R150 ;  /* 0x00000093a2967223 */ /* 0x040fe40000010096 */
[----:B------:R-:W-:Y:S02]  /*b230*/  FFMA.FTZ R161, R162, R193, -R161 ;  /* 0x000000c1a2a17223 */ /* 0x000fe400000108a1 */
[----:B------:R-:W-:-:S02]  /*b240*/  FADD.FTZ R150, -R99, R150 ;  /* 0x0000009663967221 */ /* 0x000fc40000010100 */
[----:B------:R-:W-:Y:S02]  /*b250*/  FADD.FTZ R99, R44, R44 ;  /* 0x0000002c2c637221 */ /* 0x000fe40000010000 */
[----:B------:R-:W-:Y:S02]  /*b260*/  FADD.FTZ R100, R100, R161 ;  /* 0x000000a164647221 */ /* 0x000fe40000010000 */
[----:B------:R-:W-:Y:S02]  /*b270*/  FFMA.FTZ R160, -R99, R140, R155 ;  /* 0x0000008c63a07223 */ /* 0x000fe4000001019b */
[C---:B------:R-:W-:Y:S02]  /*b280*/  FMUL.FTZ R155, R163.reuse, -R150 ;  /* 0x80000096a39b7220 */ /* 0x040fe40000410000 */
[----:B------:R-:W-:Y:S02]  /*b290*/  FMUL.FTZ R163, R163, -R100 ;  /* 0x80000064a3a37220 */ /* 0x000fe40000410000 */
[----:B------:R-:W-:-:S02]  /*b2a0*/  FFMA.FTZ R158, R99, R110, R157 ;  /* 0x0000006e639e7223 */ /* 0x000fc4000001009d */
[C---:B------:R-:W-:Y:S02]  /*b2b0*/  FMUL.FTZ R157, R124.reuse, UR35 ;  /* 0x000000237c9d7c20 */ /* 0x040fe40008410000 */
[----:B------:R-:W-:Y:S02]  /*b2c0*/  FMUL.FTZ R159, R124, UR34 ;  /* 0x000000227c9f7c20 */ /* 0x000fe40008410000 */
[C---:B------:R-:W-:Y:S02]  /*b2d0*/  FFMA.FTZ R155, R164.reuse, R100, -R155 ;  /* 0x00000064a49b7223 */ /* 0x040fe4000001089b */
[----:B------:R-:W-:Y:S02]  /*b2e0*/  FFMA.FTZ R164, R164, R150, R163 ;  /* 0x00000096a4a47223 */ /* 0x000fe400000100a3 */
[C---:B------:R-:W-:Y:S02]  /*b2f0*/  FFMA.FTZ R110, R216.reuse, UR34, -R157 ;  /* 0x00000022d86e7c23 */ /* 0x040fe4000801089d */
[----:B------:R-:W-:-:S02]  /*b300*/  FFMA.FTZ R140, R216, UR35, R159 ;  /* 0x00000023d88c7c23 */ /* 0x000fc4000801009f */
[----:B------:R-:W-:Y:S02]  /*b310*/  FADD.FTZ R155, R102, R155 ;  /* 0x0000009b669b7221 */ /* 0x000fe40000010000 */
[----:B------:R-:W-:Y:S02]  /*b320*/  FADD.FTZ R101, -R101, R164 ;  /* 0x000000a465657221 */ /* 0x000fe40000010100 */
[C---:B------:R-:W-:Y:S02]  /*b330*/  FMUL.FTZ R110, R99.reuse, R110 ;  /* 0x0000006e636e7220 */ /* 0x040fe40000410000 */
[----:B------:R-:W-:Y:S02]  /*b340*/  FFMA.FTZ R140, -R99, R140, -RZ ;  /* 0x0000008c638c7223 */ /* 0x000fe400000109ff */
[C---:B------:R-:W-:Y:S02]  /*b350*/  FMUL.FTZ R99, R165.reuse, -R155 ;  /* 0x8000009ba5637220 */ /* 0x040fe40000410000 */
[----:B------:R-:W-:-:S02]  /*b360*/  FMUL.FTZ R165, R165, -R101 ;  /* 0x80000065a5a57220 */ /* 0x000fc40000410000 */
[C---:B------:R-:W-:Y:S02]  /*b370*/  FFMA.FTZ R156, R166.reuse, R101, R99 ;  /* 0x00000065a69c7223 */ /* 0x040fe40000010063 */
[----:B------:R-:W-:Y:S02]  /*b380*/  FFMA.FTZ R165, R166, R155, -R165 ;  /* 0x0000009ba6a57223 */ /* 0x000fe400000108a5 */
[----:B------:R-:W-:Y:S02]  /*b390*/  FADD.FTZ R156, -R107, R156 ;  /* 0x0000009c6b9c7221 */ /* 0x000fe40000010100 */
[----:B------:R-:W-:Y:S02]  /*b3a0*/  FADD.FTZ R108, R108, R165 ;  /* 0x000000a56c6c7221 */ /* 0x000fe40000010000 */
[----:B------:R-:W-:Y:S02]  /*b3b0*/  FMUL.FTZ R99, R167, -R156 ;  /* 0x8000009ca7637220 */ /* 0x000fe40000410000 */
[----:B------:R-:W-:-:S02]  /*b3c0*/  FADD.FTZ R102, R43, R43 ;  /* 0x0000002b2b667221 */ /* 0x000fc40000010000 */
[-C--:B------:R-:W-:Y:S02]  /*b3d0*/  FMUL.FTZ R167, R167, -R108.reuse ;  /* 0x8000006ca7a77220 */ /* 0x080fe40000410000 */
[----:B------:R-:W-:Y:S02]  /*b3e0*/  FFMA.FTZ R99, R168, R108, -R99 ;  /* 0x0000006ca8637223 */ /* 0x000fe40000010863 */
[----:B------:R-:W-:Y:S02]  /*b3f0*/  FFMA.FTZ R107, R102, R111, R158 ;  /* 0x0000006f666b7223 */ /* 0x000fe4000001009e */
[----:B------:R-:W-:Y:S02]  /*b400*/  FFMA.FTZ R168, R168, R156, R167 ;  /* 0x0000009ca8a87223 */ /* 0x000fe400000100a7 */
[C---:B------:R-:W-:Y:S02]  /*b410*/  FMUL.FTZ R111, R221.reuse, UR35 ;  /* 0x00000023dd6f7c20 */ /* 0x040fe40008410000 */
[----:B------:R-:W-:-:S02]  /*b420*/  FMUL.FTZ R159, R221, UR34 ;  /* 0x00000022dd9f7c20 */ /* 0x000fc40008410000 */
[----:B------:R-:W-:Y:S02]  /*b430*/  FFMA.FTZ R157, -R102, R139, R160 ;  /* 0x0000008b669d7223 */ /* 0x000fe400000101a0 */
[----:B------:R-:W-:Y:S02]  /*b440*/  FADD.FTZ R139, -R109, R168 ;  /* 0x000000a86d8b7221 */ /* 0x000fe40000010100 */
[C---:B------:R-:W-:Y:S02]  /*b450*/  FFMA.FTZ R111, R222.reuse, UR34, -R111 ;  /* 0x00000022de6f7c23 */ /* 0x040fe4000801086f */
[----:B------:R-:W-:Y:S02]  /*b460*/  FFMA.FTZ R109, R222, UR35, R159 ;  /* 0x00000023de6d7c23 */ /* 0x000fe4000801009f */
[----:B------:R-:W-:Y:S02]  /*b470*/  FADD.FTZ R99, R112, R99 ;  /* 0x0000006370637221 */ /* 0x000fe40000010000 */
[----:B------:R-:W-:-:S02]  /*b480*/  FMUL.FTZ R111, R102, R111 ;  /* 0x0000006f666f7220 */ /* 0x000fc40000410000 */
[----:B------:R-:W-:Y:S02]  /*b490*/  FFMA.FTZ R109, -R102, R109, -RZ ;  /* 0x0000006d666d7223 */ /* 0x000fe400000109ff */
[C---:B------:R-:W-:Y:S02]  /*b4a0*/  FMUL.FTZ R102, R169.reuse, -R139 ;  /* 0x8000008ba9667220 */ /* 0x040fe40000410000 */
[-C--:B------:R-:W-:Y:S02]  /*b4b0*/  FMUL.FTZ R169, R169, -R99.reuse ;  /* 0x80000063a9a97220 */ /* 0x080fe40000410000 */
[C---:B------:R-:W-:Y:S02]  /*b4c0*/  FFMA.FTZ R102, R170.reuse, R99, -R102 ;  /* 0x00000063aa667223 */ /* 0x040fe40000010866 */
[----:B------:R-:W-:Y:S02]  /*b4d0*/  FFMA.FTZ R169, R170, R139, R169 ;  /* 0x0000008baaa97223 */ /* 0x000fe400000100a9 */
[----:B------:R-:W-:-:S02]  /*b4e0*/  FADD.FTZ R161, R42, R42 ;  /* 0x0000002a2aa17221 */ /* 0x000fc40000010000 */
[----:B------:R-:W-:Y:S02]  /*b4f0*/  FADD.FTZ R116, -R116, R169 ;  /* 0x000000a974747221 */ /* 0x000fe40000010100 */
[----:B------:R-:W-:Y:S02]  /*b500*/  FADD.FTZ R102, R117, R102 ;  /* 0x0000006675667221 */ /* 0x000fe40000010000 */
[----:B------:R-:W-:Y:S02]  /*b510*/  FFMA.FTZ R158, R161, R134, R107 ;  /* 0x00000086a19e7223 */ /* 0x000fe4000001006b */
[C---:B------:R-:W-:Y:S02]  /*b520*/  FMUL.FTZ R107, R171.reuse, -R116 ;  /* 0x80000074ab6b7220 */ /* 0x040fe40000410000 */
[----:B------:R-:W-:Y:S02]  /*b530*/  FMUL.FTZ R171, R171, -R102 ;  /* 0x80000066abab7220 */ /* 0x000fe40000410000 */
[----:B------:R-:W-:-:S02]  /*b540*/  FADD.FTZ R159, R41, R41 ;  /* 0x00000029299f7221 */ /* 0x000fc40000010000 */
[C---:B------:R-:W-:Y:S02]  /*b550*/  FFMA.FTZ R107, R172.reuse, R102, -R107 ;  /* 0x00000066ac6b7223 */ /* 0x040fe4000001086b */
[----:B------:R-:W-:Y:S02]  /*b560*/  FFMA.FTZ R134, -R161, R132, R157 ;  /* 0x00000084a1867223 */ /* 0x000fe4000001019d */
[----:B------:R-:W-:Y:S02]  /*b570*/  FFMA.FTZ R172, R172, R116, R171 ;  /* 0x00000074acac7223 */ /* 0x000fe400000100ab */
[----:B------:R-:W-:Y:S02]  /*b580*/  FFMA.FTZ R157, R159, R133, R158 ;  /* 0x000000859f9d7223 */ /* 0x000fe4000001009e */
[C---:B------:R-:W-:Y:S02]  /*b590*/  FMUL.FTZ R158, R208.reuse, UR35 ;  /* 0x00000023d09e7c20 */ /* 0x040fe40008410000 */
[----:B------:R-:W-:-:S02]  /*b5a0*/  FMUL.FTZ R160, R208, UR34 ;  /* 0x00000022d0a07c20 */ /* 0x000fc40008410000 */
[----:B------:R-:W-:Y:S02]  /*b5b0*/  FADD.FTZ R119, -R119, R172 ;  /* 0x000000ac77777221 */ /* 0x000fe40000010100 */
[----:B------:R-:W-:Y:S02]  /*b5c0*/  FADD.FTZ R107, R120, R107 ;  /* 0x0000006b786b7221 */ /* 0x000fe40000010000 */
[C---:B------:R-:W-:Y:S02]  /*b5d0*/  FFMA.FTZ R120, R223.reuse, UR34, -R158 ;  /* 0x00000022df787c23 */ /* 0x040fe4000801089e */
[----:B------:R-:W-:Y:S02]  /*b5e0*/  FFMA.FTZ R133, R223, UR35, R160 ;  /* 0x00000023df857c23 */ /* 0x000fe400080100a0 */
        /* <DEDUP_REMOVED lines=9> */
[----:B------:R-:W-:Y:S02]  /*b680*/  FADD.FTZ R126, -R127, R126 ;  /* 0x0000007e7f7e7221 */ /* 0x000fe40000010100 */
[C---:B------:R-:W-:Y:S02]  /*b690*/  FMUL.FTZ R131, R207.reuse, UR35 ;  /* 0x00000023cf837c20 */ /* 0x040fe40008410000 */
[----:B------:R-:W-:Y:S02]  /*b6a0*/  FADD.FTZ R128, R128, R117 ;  /* 0x0000007580807221 */ /* 0x000fe40000010000 */
[----:B------:R-:W-:Y:S02]  /*b6b0*/  FMUL.FTZ R157, R207, UR34 ;  /* 0x00000022cf9d7c20 */ /* 0x000fe40008410000 */
[----:B------:R-:W-:-:S02]  /*b6c0*/  FMUL.FTZ R117, R175, -R126 ;  /* 0x8000007eaf757220 */ /* 0x000fc40000410000 */
[C---:B------:R-:W-:Y:S02]  /*b6d0*/  FFMA.FTZ R131, R224.reuse, UR34, -R131 ;  /* 0x00000022e0837c23 */ /* 0x040fe40008010883 */
[-C--:B------:R-:W-:Y:S02]  /*b6e0*/  FMUL.FTZ R175, R175, -R128.reuse ;  /* 0x80000080afaf7220 */ /* 0x080fe40000410000 */
[----:B------:R-:W-:Y:S02]  /*b6f0*/  FFMA.FTZ R157, R224, UR35, R157 ;  /* 0x00000023e09d7c23 */ /* 0x000fe4000801009d */
[----:B------:R-:W-:Y:S02]  /*b700*/  FADD.FTZ R160, R39, R39 ;  /* 0x0000002727a07221 */ /* 0x000fe40000010000 */
[----:B------:R-:W-:Y:S02]  /*b710*/  FFMA.FTZ R117, R176, R128, -R117 ;  /* 0x00000080b0757223 */ /* 0x000fe40000010875 */
[----:B------:R-:W-:-:S02]  /*b720*/  FMUL.FTZ R127, R158, R131 ;  /* 0x000000839e7f7220 */ /* 0x000fc40000410000 */
[----:B------:R-:W-:Y:S02]  /*b730*/  FFMA.FTZ R176, R176, R126, R175 ;  /* 0x0000007eb0b07223 */ /* 0x000fe400000100af */
[----:B------:R-:W-:Y:S02]  /*b740*/  FFMA.FTZ R131, -R158, R157, -RZ ;  /* 0x0000009d9e837223 */ /* 0x000fe400000109ff */
[----:B------:R-:W-:Y:S02]  /*b750*/  FFMA.FTZ R157, R160, R123, R134 ;  /* 0x0000007ba09d7223 */ /* 0x000fe40000010086 */
[----:B------:R-:W-:Y:S02]  /*b760*/  FMUL.FTZ R134, R206, UR34 ;  /* 0x00000022ce867c20 */ /* 0x000fe40008410000 */
[----:B------:R-:W-:Y:S02]  /*b770*/  FADD.FTZ R129, -R129, R176 ;  /* 0x000000b081817221 */ /* 0x000fe40000010100 */
[----:B------:R-:W-:-:S02]  /*b780*/  FADD.FTZ R117, R130, R117 ;  /* 0x0000007582757221 */ /* 0x000fc40000010000 */
[----:B------:R-:W-:Y:S02]  /*b790*/  FFMA.FTZ R123, R225, UR35, R134 ;  /* 0x00000023e17b7c23 */ /* 0x000fe40008010086 */
[----:B------:R-:W-:Y:S02]  /*b7a0*/  FADD.FTZ R134, R38, R38 ;  /* 0x0000002626867221 */ /* 0x000fe40000010000 */
[C---:B------:R-:W-:Y:S02]  /*b7b0*/  FMUL.FTZ R130, R177.reuse, -R129 ;  /* 0x80000081b1827220 */ /* 0x040fe40000410000 */
[----:B------:R-:W-:Y:S02]  /*b7c0*/  FFMA.FTZ R158, -R158, R122, R159 ;  /* 0x0000007a9e9e7223 */ /* 0x000fe4000001019f */
[----:B------:R-:W-:Y:S02]  /*b7d0*/  FMUL.FTZ R177, R177, -R117 ;  /* 0x80000075b1b17220 */ /* 0x000fe40000410000 */
[----:B------:R-:W-:-:S02]  /*b7e0*/  FFMA.FTZ R157, R134, R118, R157 ;  /* 0x00000076869d7223 */ /* 0x000fc4000001009d */
[C---:B------:R-:W-:Y:S02]  /*b7f0*/  FMUL.FTZ R112, R210.reuse, UR35 ;  /* 0x00000023d2707c20 */ /* 0x040fe40008410000 */
[----:B------:R-:W-:Y:S02]  /*b800*/  FMUL.FTZ R132, R210, UR34 ;  /* 0x00000022d2847c20 */ /* 0x000fe40008410000 */
[----:B------:R-:W-:Y:S02]  /*b810*/  FFMA.FTZ R158, -R160, R121, R158 ;  /* 0x00000079a09e7223 */ /* 0x000fe4000001019e */
[C---:B------:R-:W-:Y:S02]  /*b820*/  FFMA.FTZ R118, R178.reuse, R129, R177 ;  /* 0x00000081b2767223 */ /* 0x040fe400000100b1 */
[----:B------:R-:W-:Y:S02]  /*b830*/  FFMA.FTZ R121, R178, R117, -R130 ;  /* 0x00000075b2797223 */ /* 0x000fe40000010882 */
[----:B------:R-:W-:-:S02]  /*b840*/  FFMA.FTZ R112, R209, UR34, -R112 ;  /* 0x00000022d1707c23 */ /* 0x000fc40008010870 */
[----:B------:R-:W-:Y:S02]  /*b850*/  FFMA.FTZ R132, R209, UR35, R132 ;  /* 0x00000023d1847c23 */ /* 0x000fe40008010084 */
[----:B------:R-:W-:Y:S02]  /*b860*/  FADD.FTZ R118, -R135, R118 ;  /* 0x0000007687767221 */ /* 0x000fe40000010100 */
[----:B------:R-:W-:Y:S02]  /*b870*/  FADD.FTZ R136, R136, R121 ;  /* 0x0000007988887221 */ /* 0x000fe40000010000 */
[C---:B------:R-:W-:Y:S02]  /*b880*/  FMUL.FTZ R112, R161.reuse, R112 ;  /* 0x00000070a1707220 */ /* 0x040fe40000410000 */
[----:B------:R-:W-:Y:S02]  /*b890*/  FFMA.FTZ R132, -R161, R132, -RZ ;  /* 0x00000084a1847223 */ /* 0x000fe400000109ff */
[----:B------:R-:W-:-:S02]  /*b8a0*/  FMUL.FTZ R159, R205, UR35 ;  /* 0x00000023cd9f7c20 */ /* 0x000fc40008410000 */
[----:B------:R-:W-:Y:S02]  /*b8b0*/  FMUL.FTZ R135, R179, -R118 ;  /* 0x80000076b3877220 */ /* 0x000fe40000410000 */
[----:B------:R-:W-:Y:S02]  /*b8c0*/  FMUL.FTZ R161, R205, UR34 ;  /* 0x00000022cda17c20 */ /* 0x000fe40008410000 */
[----:B------:R-:W-:Y:S02]  /*b8d0*/  FMUL.FTZ R179, R179, -R136 ;  /* 0x80000088b3b37220 */ /* 0x000fe40000410000 */
[----:B------:R-:W-:Y:S02]  /*b8e0*/  FFMA.FTZ R158, -R134, R115, R158 ;  /* 0x00000073869e7223 */ /* 0x000fe4000001019e */
[----:B------:R-:W-:Y:S02]  /*b8f0*/  FMUL.FTZ R122, R206, UR35 ;  /* 0x00000023ce7a7c20 */ /* 0x000fe40008410000 */
[----:B------:R-:W-:-:S02]  /*b900*/  FFMA.FTZ R121, R226, UR34, -R159 ;  /* 0x00000022e2797c23 */ /* 0x000fc4000801089f */
[----:B------:R-:W-:Y:S02]  /*b910*/  FFMA.FTZ R115, R180, R136, -R135 ;  /* 0x00000088b4737223 */ /* 0x000fe40000010887 */
[----:B------:R-:W-:Y:S02]  /*b920*/  FFMA.FTZ R130, R226, UR35, R161 ;  /* 0x00000023e2827c23 */ /* 0x000fe400080100a1 */
[----:B------:R-:W-:Y:S02]  /*b930*/  FADD.FTZ R159, R37, R37 ;  /* 0x00000025259f7221 */ /* 0x000fe40000010000 */
[----:B------:R-:W-:Y:S02]  /*b940*/  FFMA.FTZ R180, R180, R118, R179 ;  /* 0x00000076b4b47223 */ /* 0x000fe400000100b3 */
[----:B------:R-:W-:Y:S02]  /*b950*/  FFMA.FTZ R122, R225, UR34, -R122 ;  /* 0x00000022e17a7c23 */ /* 0x000fe4000801087a */
[----:B------:R-:W-:-:S02]  /*b960*/  FMUL.FTZ R121, R134, R121 ;  /* 0x0000007986797220 */ /* 0x000fc40000410000 */
[----:B------:R-:W-:Y:S02]  /*b970*/  FFMA.FTZ R130, -R134, R130, -RZ ;  /* 0x0000008286827223 */ /* 0x000fe400000109ff */
[----:B------:R-:W-:Y:S02]  /*b980*/  FFMA.FTZ R157, R159, R114, R157 ;  /* 0x000000729f9d7223 */ /* 0x000fe4000001009d */
[----:B------:R-:W-:Y:S02]  /*b990*/  FADD.FTZ R137, -R137, R180 ;  /* 0x000000b489897221 */ /* 0x000fe40000010100 */
[C---:B------:R-:W-:Y:S02]  /*b9a0*/  FMUL.FTZ R114, R204.reuse, UR35 ;  /* 0x00000023cc727c20 */ /* 0x040fe40008410000 */
[----:B------:R-:W-:Y:S02]  /*b9b0*/  FMUL.FTZ R134, R204, UR34 ;  /* 0x00000022cc867c20 */ /* 0x000fe40008410000 */
[----:B------:R-:W-:-:S02]  /*b9c0*/  FADD.FTZ R115, R138, R115 ;  /* 0x000000738a737221 */ /* 0x000fc40000010000 */
[C---:B------:R-:W-:Y:S02]  /*b9d0*/  FMUL.FTZ R122, R160.reuse, R122 ;  /* 0x0000007aa07a7220 */ /* 0x040fe40000410000 */
[----:B------:R-:W-:Y:S02]  /*b9e0*/  FFMA.FTZ R123, -R160, R123, -RZ ;  /* 0x0000007ba07b7223 */ /* 0x000fe400000109ff */
[----:B------:R-:W-:Y:S02]  /*b9f0*/  FADD.FTZ R160, R36, R36 ;  /* 0x0000002424a07221 */ /* 0x000fe40000010000 */
[----:B------:R-:W-:Y:S02]  /*ba00*/  FMUL.FTZ R135, R181, -R137 ;  /* 0x80000089b5877220 */ /* 0x000fe40000410000 */
[C---:B------:R-:W-:Y:S02]  /*ba10*/  FFMA.FTZ R114, R227.reuse, UR34, -R114 ;  /* 0x00000022e3727c23 */ /* 0x040fe40008010872 */
[----:B------:R-:W-:-:S02]  /*ba20*/  FFMA.FTZ R134, R227, UR35, R134 ;  /* 0x00000023e3867c23 */ /* 0x000fc40008010086 */
[----:B------:R-:W-:Y:S02]  /*ba30*/  FMUL.FTZ R181, R181, -R115 ;  /* 0x80000073b5b57220 */ /* 0x000fe40000410000 */
[----:B------:R-:W-:Y:S02]  /*ba40*/  FFMA.FTZ R138, R160, R106, R157 ;  /* 0x0000006aa08a7223 */ /* 0x000fe4000001009d */
[C---:B------:R-:W-:Y:S02]  /*ba50*/  FMUL.FTZ R114, R159.reuse, R114 ;  /* 0x000000729f727220 */ /* 0x040fe40000410000 */
[C---:B------:R-:W-:Y:S02]  /*ba60*/  FFMA.FTZ R134, -R159.reuse, R134, -RZ ;  /* 0x000000869f867223 */ /* 0x040fe400000109ff */
[----:B------:R-:W-:Y:S02]  /*ba70*/  FFMA.FTZ R106, R182, R137, R181 ;  /* 0x00000089b66a7223 */ /* 0x000fe400000100b5 */
[----:B------:R-:W-:-:S02]  /*ba80*/  FFMA.FTZ R159, -R159, R113, R158 ;  /* 0x000000719f9f7223 */ /* 0x000fc4000001019e */
[----:B------:R-:W-:Y:S02]  /*ba90*/  FFMA.FTZ R135, R182, R115, -R135 ;  /* 0x00000073b6877223 */ /* 0x000fe40000010887 */
[C---:B------:R-:W-:Y:S02]  /*baa0*/  FMUL.FTZ R113, R203.reuse, UR35 ;  /* 0x00000023cb717c20 */ /* 0x040fe40008410000 */
[----:B------:R-:W-:Y:S02]  /*bab0*/  FMUL.FTZ R157, R203, UR34 ;  /* 0x00000022cb9d7c20 */ /* 0x000fe40008410000 */
[----:B------:R-:W-:Y:S02]  /*bac0*/  FADD.FTZ R106, -R143, R106 ;  /* 0x0000006a8f6a7221 */ /* 0x000fe40000010100 */
[----:B------:R-:W-:Y:S02]  /*bad0*/  FADD.FTZ R144, R144, R135 ;  /* 0x0000008790907221 */ /* 0x000fe40000010000 */
[----:B------:R-:W-:-:S02]  /*bae0*/  FFMA.FTZ R113, R228, UR34, -R113 ;  /* 0x00000022e4717c23 */ /* 0x000fc40008010871 */
[----:B------:R-:W-:Y:S02]  /*baf0*/  FFMA.FTZ R135, R228, UR35, R157 ;  /* 0x00000023e4877c23 */ /* 0x000fe4000801009d */
[----:B------:R-:W-:Y:S02]  /*bb00*/  FADD.FTZ R161, R35, R35 ;  /* 0x0000002323a17221 */ /* 0x000fe40000010000 */
[C---:B------:R-:W-:Y:S02]  /*bb10*/  FMUL.FTZ R143, R183.reuse, -R106 ;  /* 0x8000006ab78f7220 */ /* 0x040fe40000410000 */
[----:B------:R-:W-:Y:S02]  /*bb20*/  FMUL.FTZ R183, R183, -R144 ;  /* 0x80000090b7b77220 */ /* 0x000fe40000410000 */
[C---:B------:R-:W-:Y:S02]  /*bb30*/  FMUL.FTZ R113, R160.reuse, R113 ;  /* 0x00000071a0717220 */ /* 0x040fe40000410000 */
[----:B------:R-:W-:-:S02]  /*bb40*/  FFMA.FTZ R135, -R160, R135, -RZ ;  /* 0x00000087a0877223 */ /* 0x000fc400000109ff */
[----:B------:R-:W-:Y:S02]  /*bb50*/  FFMA.FTZ R160, -R160, R104, R159 ;  /* 0x00000068a0a07223 */ /* 0x000fe4000001019f */
[----:B------:R-:W-:Y:S02]  /*bb60*/  FFMA.FTZ R138, R161, R105, R138 ;  /* 0x00000069a18a7223 */ /* 0x000fe4000001008a */
[----:B------:R-:W-:Y:S02]  /*bb70*/  FFMA.FTZ R105, R184, R144, -R143 ;  /* 0x00000090b8697223 */ /* 0x000fe4000001088f */
[----:B------:R-:W-:Y:S02]  /*bb80*/  FMUL.FTZ R104, R202, UR35 ;  /* 0x00000023ca687c20 */ /* 0x000fe40008410000 */
[----:B------:R-:W-:Y:S02]  /*bb90*/  FFMA.FTZ R184, R184, R106, R183 ;  /* 0x0000006ab8b87223 */ /* 0x000fe400000100b7 */
        /* <DEDUP_REMOVED lines=8> */
[----:B------:R-:W-:Y:S02]  /*bc20*/  FFMA.FTZ R160, -R161, R103, R160 ;  /* 0x00000067a1a07223 */ /* 0x000fe400000101a0 */
[C---:B------:R-:W-:Y:S02]  /*bc30*/  FFMA.FTZ R170, R186.reuse, R157, R185 ;  /* 0x0000009dbaaa7223 */ /* 0x040fe400000100b9 */
[----:B------:R-:W-:Y:S02]  /*bc40*/  FFMA.FTZ R103, R186, R105, -R104 ;  /* 0x00000069ba677223 */ /* 0x000fe40000010868 */
[----:B------:R-:W-:Y:S02]  /*bc50*/  FMUL.FTZ R145, R212, UR34 ;  /* 0x00000022d4917c20 */ /* 0x000fe40008410000 */
[----:B------:R-:W-:Y:S01]  /*bc60*/  FADD.FTZ R170, -R151, R170 ;  /* 0x000000aa97aa7221 */ /* 0x000fe20000010100 */
[----:B------:R-:W-:Y:S01]  /*bc70*/  HADD2.F32 R151, -RZ, R92.H0_H0 ;  /* 0x2000005cff977230 */ /* 0x000fe20000004100 */
[----:B------:R-:W-:-:S02]  /*bc80*/  FADD.FTZ R146, R34, R34 ;  /* 0x0000002222927221 */ /* 0x000fc40000010000 */
[----:B------:R-:W-:Y:S02]  /*bc90*/  FADD.FTZ R152, R152, R103 ;  /* 0x0000006798987221 */ /* 0x000fe40000010000 */
[----:B------:R-:W-:Y:S02]  /*bca0*/  FFMA.FTZ R145, R230, UR35, R145 ;  /* 0x00000023e6917c23 */ /* 0x000fe40008010091 */
[C---:B------:R-:W-:Y:S02]  /*bcb0*/  FMUL.FTZ R103, R187.reuse, -R170 ;  /* 0x800000aabb677220 */ /* 0x040fe40000410000 */
[----:B------:R-:W-:Y:S02]  /*bcc0*/  FMUL.FTZ R143, R212, UR35 ;  /* 0x00000023d48f7c20 */ /* 0x000fe40008410000 */
[C---:B------:R-:W-:Y:S02]  /*bcd0*/  FFMA.FTZ R173, -R146.reuse, R145, -RZ ;  /* 0x0000009192ad7223 */ /* 0x040fe400000109ff */
[----:B------:R-:W-:Y:S01]  /*bce0*/  FFMA.FTZ R141, R146, R141, R138 ;  /* 0x0000008d928d7223 */ /* 0x000fe2000001008a */
[----:B------:R-:W-:Y:S01]  /*bcf0*/  MOV R138, UR7 ;  /* 0x00000007008a7c02 */ /* 0x000fe20008000f00 */
[----:B------:R-:W-:-:S02]  /*bd00*/  FMUL.FTZ R187, R187, -R152 ;  /* 0x80000098bbbb7220 */ /* 0x000fc40000410000 */
[----:B------:R-:W-:Y:S01]  /*bd10*/  FFMA.FTZ R145, R188, R152, -R103 ;  /* 0x00000098bc917223 */ /* 0x000fe20000010867 */
[----:B------:R-:W-:Y:S01]  /*bd20*/  HADD2.F32 R103, -RZ, R78.H0_H0 ;  /* 0x2000004eff677230 */ /* 0x000fe20000004100 */
[----:B------:R-:W-:Y:S01]  /*bd30*/  FFMA.FTZ R143, R230, UR34, -R143 ;  /* 0x00000022e68f7c23 */ /* 0x000fe2000801088f */
[----:B------:R0:W-:Y:S01]  /*bd40*/  @!P0 STS.128 [R138.X16+0x4be0], R60 ;  /* 0x004be03c8a008388 */ /* 0x0001e2000000cc00 */
[----:B------:R-:W-:Y:S02]  /*bd50*/  FMUL.FTZ R104, R193, UR43 ;  /* 0x0000002bc1687c20 */ /* 0x000fe40008410000 */
[----:B------:R-:W-:Y:S02]  /*bd60*/  FFMA.FTZ R188, R188, R170, R187 ;  /* 0x000000aabcbc7223 */ /* 0x000fe400000100bb */
[----:B------:R-:W-:Y:S02]  /*bd70*/  FADD.FTZ R145, R154, R145 ;  /* 0x000000919a917221 */ /* 0x000fe40000010000 */
[----:B------:R-:W-:-:S02]  /*bd80*/  FFMA.FTZ R159, -R161, R159, -RZ ;  /* 0x0000009fa19f7223 */ /* 0x000fc400000109ff */
[C---:B------:R-:W-:Y:S02]  /*bd90*/  FMUL.FTZ R172, R146.reuse, R143 ;  /* 0x0000008f92ac7220 */ /* 0x040fe40000410000 */
[----:B------:R-:W-:Y:S02]  /*bda0*/  FFMA.FTZ R191, -R146, R191, R160 ;  /* 0x000000bf92bf7223 */ /* 0x000fe400000101a0 */
[----:B------:R-:W-:Y:S02]  /*bdb0*/  FMUL.FTZ R143, R50, R193 ;  /* 0x000000c1328f7220 */ /* 0x000fe40000410000 */
[----:B------:R-:W-:Y:S01]  /*bdc0*/  FFMA.FTZ R161, R147, UR44, -R104 ;  /* 0x0000002c93a17c23 */ /* 0x000fe20008010868 */
[----:B0-----:R-:W-:Y:S01]  /*bdd0*/  HADD2.F32 R138, -RZ, R91.H0_H0 ;  /* 0x2000005bff8a7230 */ /* 0x001fe20000004100 */
[----:B------:R-:W-:Y:S02]  /*bde0*/  FADD.FTZ R61, -R153, R188 ;  /* 0x000000bc993d7221 */ /* 0x000fe40000010100 */
[----:B------:R-:W-:-:S02]  /*bdf0*/  FMUL.FTZ R104, R76, R145 ;  /* 0x000000914c687220 */ /* 0x000fc40000410000 */
[----:B------:R-:W-:Y:S02]  /*be00*/  FMUL.FTZ R146, R75, R152 ;  /* 0x000000984b927220 */ /* 0x000fe40000410000 */
[C---:B------:R-:W-:Y:S02]  /*be10*/  FFMA.FTZ R230, -R50.reuse, R103, R230 ;  /* 0x0000006732e67223 */ /* 0x040fe400000101e6 */
[----:B------:R-:W-:Y:S02]  /*be20*/  FMUL.FTZ R163, R50, R147 ;  /* 0x0000009332a37220 */ /* 0x000fe40000410000 */
[----:B------:R-:W-:Y:S02]  /*be30*/  FMUL.FTZ R162, R212, R143 ;  /* 0x0000008fd4a27220 */ /* 0x000fe40000410000 */
[C---:B------:R-:W-:Y:S02]  /*be40*/  FFMA.FTZ R153, -R76.reuse, R151, R220 ;  /* 0x000000974c997223 */ /* 0x040fe400000101dc */
[----:B------:R-:W-:-:S02]  /*be50*/  FMUL.FTZ R60, R76, R61 ;  /* 0x0000003d4c3c7220 */ /* 0x000fc40000410000 */
[----:B------:R-:W-:Y:S02]  /*be60*/  FMUL.FTZ R62, R215, R104 ;  /* 0x00000068d73e7220 */ /* 0x000fe40000410000 */
[C---:B------:R-:W-:Y:S02]  /*be70*/  FFMA.FTZ R219, -R75.reuse, R138, R219 ;  /* 0x0000008a4bdb7223 */ /* 0x040fe400000101db */
[----:B------:R-:W-:Y:S02]  /*be80*/  FMUL.FTZ R154, R75, R170 ;  /* 0x000000aa4b9a7220 */ /* 0x000fe40000410000 */
[----:B------:R-:W-:Y:S02]  /*be90*/  FMUL.FTZ R160, R214, R146 ;  /* 0x00000092d6a07220 */ /* 0x000fe40000410000 */
[C---:B------:R-:W-:Y:S01]  /*bea0*/  FMUL.FTZ R63, R212.reuse, R161 ;  /* 0x000000a1d43f7220 */ /* 0x040fe20000410000 */
[----:B------:R-:W-:Y:S01]  /*beb0*/  HADD2.F32 R161, -RZ, R90.H0_H0 ;  /* 0x2000005affa17230 */ /* 0x000fe20000004100 */
[----:B------:R-:W-:-:S02]  /*bec0*/  FMUL.FTZ R212, R212, R163 ;  /* 0x000000a3d4d47220 */ /* 0x000fc40000410000 */
[----:B------:R-:W-:Y:S02]  /*bed0*/  FFMA.FTZ R162, R230, R163, -R162 ;  /* 0x000000a3e6a27223 */ /* 0x000fe400000108a2 */
[----:B------:R-:W-:Y:S02]  /*bee0*/  FFMA.FTZ R62, R153, R60, -R62 ;  /* 0x0000003c993e7223 */ /* 0x000fe4000001083e */
[-C--:B------:R-:W-:Y:S01]  /*bef0*/  FFMA.FTZ R167, R219, R154.reuse, -R160 ;  /* 0x0000009adba77223 */ /* 0x080fe200000108a0 */
[----:B------:R-:W-:Y:S01]  /*bf00*/  HADD2.F32 R160, -RZ, R89.H0_H0 ;  /* 0x20000059ffa07230 */ /* 0x000fe20000004100 */
[----:B------:R-:W-:Y:S02]  /*bf10*/  FMUL.FTZ R163, R214, R154 ;  /* 0x0000009ad6a37220 */ /* 0x000fe40000410000 */
[----:B------:R-:W-:Y:S02]  /*bf20*/  FMUL.FTZ R60, R215, R60 ;  /* 0x0000003cd73c7220 */ /* 0x000fe40000410000 */
[----:B------:R-:W-:-:S02]  /*bf30*/  FMUL.FTZ R154, R74, R105 ;  /* 0x000000694a9a7220 */ /* 0x000fc40000410000 */
[----:B------:R-:W-:Y:S02]  /*bf40*/  FFMA.FTZ R165, R219, R146, R163 ;  /* 0x00000092dba57223 */ /* 0x000fe400000100a3 */
[----:B------:R-:W-:Y:S02]  /*bf50*/  FFMA.FTZ R60, R153, R104, R60 ;  /* 0x00000068993c7223 */ /* 0x000fe4000001003c */
[C---:B------:R-:W-:Y:S02]  /*bf60*/  FFMA.FTZ R163, -R74.reuse, R161, R218 ;  /* 0x000000a14aa37223 */ /* 0x040fe400000101da */
[----:B------:R-:W-:Y:S02]  /*bf70*/  FMUL.FTZ R166, R74, R157 ;  /* 0x0000009d4aa67220 */ /* 0x000fe40000410000 */
[----:B------:R-:W-:Y:S02]  /*bf80*/  FMUL.FTZ R168, R213, R154 ;  /* 0x0000009ad5a87220 */ /* 0x000fe40000410000 */
[----:B------:R-:W-:-:S02]  /*bf90*/  FADD.FTZ R60, RZ, R60 ;  /* 0x0000003cff3c7221 */ /* 0x000fc40000010000 */
[-C--:B------:R-:W-:Y:S02]  /*bfa0*/  FFMA.FTZ R169, R163, R166.reuse, -R168 ;  /* 0x000000a6a3a97223 */ /* 0x080fe400000108a8 */
[----:B------:R-:W-:Y:S02]  /*bfb0*/  FMUL.FTZ R166, R213, R166 ;  /* 0x000000a6d5a67220 */ /* 0x000fe40000410000 */
[----:B------:R-:W-:Y:S02]  /*bfc0*/  FADD.FTZ R60, R60, R165 ;  /* 0x000000a53c3c7221 */ /* 0x000fe40000010000 */
[----:B------:R-:W-:Y:S02]  /*bfd0*/  FADD.FTZ R62, RZ, R62 ;  /* 0x0000003eff3e7221 */ /* 0x000fe40000010000 */
[----:B------:R-:W-:Y:S02]  /*bfe0*/  FFMA.FTZ R165, R163, R154, R166 ;  /* 0x0000009aa3a57223 */ /* 0x000fe400000100a6 */
[----:B------:R-:W-:-:S02]  /*bff0*/  FMUL.FTZ R164, R73, R144 ;  /* 0x0000009049a47220 */ /* 0x000fc40000410000 */
[----:B------:R-:W-:Y:S01]  /*c000*/  FADD.FTZ R62, R62, R167 ;  /* 0x000000a73e3e7221 */ /* 0x000fe20000010000 */
[----:B------:R-:W-:Y:S01]  /*c010*/  HADD2.F32 R167, -RZ, R88.H0_H0 ;  /* 0x20000058ffa77230 */ /* 0x000fe20000004100 */
[----:B------:R-:W-:Y:S02]  /*c020*/  FADD.FTZ R60, R60, R165 ;  /* 0x000000a53c3c7221 */ /* 0x000fe40000010000 */
[C---:B------:R-:W-:Y:S02]  /*c030*/  FFMA.FTZ R217, -R73.reuse, R160, R217 ;  /* 0x000000a049d97223 */ /* 0x040fe400000101d9 */
[----:B------:R-:W-:Y:S02]  /*c040*/  FMUL.FTZ R168, R73, R106 ;  /* 0x0000006a49a87220 */ /* 0x000fe40000410000 */
[----:B------:R-:W-:Y:S02]  /*c050*/  FMUL.FTZ R171, R125, R164 ;  /* 0x000000a47dab7220 */ /* 0x000fe40000410000 */
[----:B------:R-:W-:-:S02]  /*c060*/  FMUL.FTZ R165, R72, R115 ;  /* 0x0000007348a57220 */ /* 0x000fc40000410000 */
[-C--:B------:R-:W-:Y:S02]  /*c070*/  FFMA.FTZ R175, R217, R168.reuse, -R171 ;  /* 0x000000a8d9af7223 */ /* 0x080fe400000108ab */
[C---:B------:R-:W-:Y:S02]  /*c080*/  FFMA.FTZ R216, -R72.reuse, R167, R216 ;  /* 0x000000a748d87223 */ /* 0x040fe400000101d8 */
[----:B------:R-:W-:Y:S02]  /*c090*/  FMUL.FTZ R177, R72, R137 ;  /* 0x0000008948b17220 */ /* 0x000fe40000410000 */
[----:B------:R-:W-:Y:S02]  /*c0a0*/  FMUL.FTZ R166, R124, R165 ;  /* 0x000000a57ca67220 */ /* 0x000fe40000410000 */
[----:B------:R-:W-:Y:S02]  /*c0b0*/  FMUL.FTZ R168, R125, R168 ;  /* 0x000000a87da87220 */ /* 0x000fe40000410000 */
[----:B------:R-:W-:Y:S01]  /*c0c0*/  FADD.FTZ R62, R62, R169 ;  /* 0x000000a93e3e7221 */ /* 0x000fe20000010000 */
[----:B------:R-:W-:Y:S01]  /*c0d0*/  HADD2.F32 R169, -RZ, R87.H0_H0 ;  /* 0x20000057ffa97230 */ /* 0x000fe20000004100 */
[----:B------:R-:W-:-:S02]  /*c0e0*/  FFMA.FTZ R179, R216, R177, -R166 ;  /* 0x000000b1d8b37223 */ /* 0x000fc400000108a6 */
[----:B------:R-:W-:Y:S01]  /*c0f0*/  FFMA.FTZ R171, R217, R164, R168 ;  /* 0x000000a4d9ab7223 */ /* 0x000fe200000100a8 */
[----:B------:R-:W-:Y:S01]  /*c100*/  HADD2.F32 R168, -RZ, R86.H0_H0 ;  /* 0x20000056ffa87230 */ /* 0x000fe20000004100 */
[----:B------:R-:W-:Y:S02]  /*c110*/  FMUL.FTZ R177, R124, R177 ;  /* 0x000000b17cb17220 */ /* 0x000fe40000410000 */
[C---:B------:R-:W-:Y:S02]  /*c120*/  FMUL.FTZ R166, R59.reuse, R136 ;  /* 0x000000883ba67220 */ /* 0x040fe40000410000 */
[----:B------:R-:W-:Y:S02]  /*c130*/  FADD.FTZ R60, R60, R171 ;  /* 0x000000ab3c3c7221 */ /* 0x000fe40000010000 */
[----:B------:R-:W-:Y:S02]  /*c140*/  FFMA.FTZ R177, R216, R165, R177 ;  /* 0x000000a5d8b17223 */ /* 0x000fe400000100b1 */
[----:B------:R-:W-:-:S02]  /*c150*/  FFMA.FTZ R171, -R59, R169, R222 ;  /* 0x000000a93bab7223 */ /* 0x000fc400000101de */
[----:B------:R-:W-:Y:S02]  /*c160*/  FMUL.FTZ R174, R59, R118 ;  /* 0x000000763bae7220 */ /* 0x000fe40000410000 */
[----:B------:R-:W-:Y:S02]  /*c170*/  FMUL.FTZ R176, R221, R166 ;  /* 0x000000a6ddb07220 */ /* 0x000fe40000410000 */
[----:B------:R-:W-:Y:S02]  /*c180*/  FADD.FTZ R60, R60, R177 ;  /* 0x000000b13c3c7221 */ /* 0x000fe40000010000 */
[-C--:B------:R-:W-:Y:S02]  /*c190*/  FFMA.FTZ R177, R171, R174.reuse, -R176 ;  /* 0x000000aeabb17223 */ /* 0x080fe400000108b0 */
[----:B------:R-:W-:Y:S02]  /*c1a0*/  FMUL.FTZ R174, R221, R174 ;  /* 0x000000aeddae7220 */ /* 0x000fe40000410000 */
[----:B------:R-:W-:-:S02]  /*c1b0*/  FMUL.FTZ R180, R58, R129 ;  /* 0x000000813ab47220 */ /* 0x000fc40000410000 */
[----:B------:R-:W-:Y:S02]  /*c1c0*/  FADD.FTZ R62, R62, R175 ;  /* 0x000000af3e3e7221 */ /* 0x000fe40000010000 */
[----:B------:R-:W-:Y:S02]  /*c1d0*/  FMUL.FTZ R176, R147, UR43 ;  /* 0x0000002b93b07c20 */ /* 0x000fe40008410000 */
[----:B------:R-:W-:Y:S02]  /*c1e0*/  FFMA.FTZ R175, R171, R166, R174 ;  /* 0x000000a6abaf7223 */ /* 0x000fe400000100ae */
[C---:B------:R-:W-:Y:S02]  /*c1f0*/  FFMA.FTZ R209, -R58.reuse, R168, R209 ;  /* 0x000000a83ad17223 */ /* 0x040fe400000101d1 */
[----:B------:R-:W-:Y:S02]  /*c200*/  FMUL.FTZ R147, R58, R117 ;  /* 0x000000753a937220 */ /* 0x000fe40000410000 */
[----:B------:R-:W-:-:S02]  /*c210*/  FMUL.FTZ R174, R210, R180 ;  /* 0x000000b4d2ae7220 */ /* 0x000fc40000410000 */
[----:B------:R-:W-:Y:S02]  /*c220*/  FADD.FTZ R60, R60, R175 ;  /* 0x000000af3c3c7221 */ /* 0x000fe40000010000 */
[----:B------:R-:W-:Y:S02]  /*c230*/  FFMA.FTZ R175, R209, R147, R174 ;  /* 0x00000093d1af7223 */ /* 0x000fe400000100ae */
[----:B------:R-:W-:Y:S01]  /*c240*/  FFMA.FTZ R178, R193, UR44, R176 ;  /* 0x0000002cc1b27c23 */ /* 0x000fe200080100b0 */
[----:B------:R-:W-:Y:S01]  /*c250*/  HADD2.F32 R176, -RZ, R85.H0_H0 ;  /* 0x20000055ffb07230 */ /* 0x000fe20000004100 */
[----:B------:R-:W-:Y:S02]  /*c260*/  FADD.FTZ R62, R62, R179 ;  /* 0x000000b33e3e7221 */ /* 0x000fe40000010000 */
[----:B------:R-:W-:Y:S02]  /*c270*/  FADD.FTZ R179, R60, R175 ;  /* 0x000000af3cb37221 */ /* 0x000fe40000010000 */
[----:B------:R-:W-:-:S02]  /*c280*/  FMUL.FTZ R181, R57, R126 ;  /* 0x0000007e39b57220 */ /* 0x000fc40000410000 */
[----:B------:R-:W-:Y:S02]  /*c290*/  FMUL.FTZ R60, R210, R147 ;  /* 0x00000093d23c7220 */ /* 0x000fe40000410000 */
[----:B------:R-:W-:Y:S02]  /*c2a0*/  FFMA.FTZ R174, R230, R178, R63 ;  /* 0x000000b2e6ae7223 */ /* 0x000fe4000001003f */
[----:B------:R-:W-:Y:S02]  /*c2b0*/  FADD.FTZ R62, R62, R177 ;  /* 0x000000b13e3e7221 */ /* 0x000fe40000010000 */
[C---:B------:R-:W-:Y:S02]  /*c2c0*/  FFMA.FTZ R178, -R57.reuse, R176, R223 ;  /* 0x000000b039b27223 */ /* 0x040fe400000101df */
[----:B------:R-:W-:Y:S02]  /*c2d0*/  FMUL.FTZ R177, R57, R128 ;  /* 0x0000008039b17220 */ /* 0x000fe40000410000 */
[----:B------:R-:W-:-:S02]  /*c2e0*/  FMUL.FTZ R175, R208, R181 ;  /* 0x000000b5d0af7220 */ /* 0x000fc40000410000 */
[----:B------:R-:W-:Y:S02]  /*c2f0*/  FFMA.FTZ R63, R209, R180, -R60 ;  /* 0x000000b4d13f7223 */ /* 0x000fe4000001083c */
[-C--:B------:R-:W-:Y:S01]  /*c300*/  FFMA.FTZ R60, R178, R177.reuse, R175 ;  /* 0x000000b1b23c7223 */ /* 0x080fe200000100af */
[----:B------:R-:W-:Y:S01]  /*c310*/  HADD2.F32 R175, -RZ, R84.H0_H0 ;  /* 0x20000054ffaf7230 */ /* 0x000fe20000004100 */
[----:B------:R-:W-:Y:S02]  /*c320*/  FMUL.FTZ R182, R208, R177 ;  /* 0x000000b1d0b67220 */ /* 0x000fe40000410000 */
[----:B------:R-:W-:Y:S02]  /*c330*/  FADD.FTZ R62, R62, R63 ;  /* 0x0000003f3e3e7221 */ /* 0x000fe40000010000 */
[----:B------:R-:W-:Y:S02]  /*c340*/  FMUL.FTZ R63, R56, R119 ;  /* 0x00000077383f7220 */ /* 0x000fe40000410000 */
[----:B------:R-:W-:Y:S01]  /*c350*/  FFMA.FTZ R183, R178, R181, -R182 ;  /* 0x000000b5b2b77223 */ /* 0x000fe200000108b6 */
[----:B------:R-:W-:Y:S01]  /*c360*/  HADD2.F32 R182, -RZ, R83.H0_H0 ;  /* 0x20000053ffb67230 */ /* 0x000fe20000004100 */
[----:B------:R-:W-:-:S02]  /*c370*/  FADD.FTZ R60, R179, R60 ;  /* 0x0000003cb33c7221 */ /* 0x000fc40000010000 */
[C---:B------:R-:W-:Y:S02]  /*c380*/  FFMA.FTZ R224, -R56.reuse, R175, R224 ;  /* 0x000000af38e07223 */ /* 0x040fe400000101e0 */
[----:B------:R-:W-:Y:S02]  /*c390*/  FMUL.FTZ R181, R56, R107 ;  /* 0x0000006b38b57220 */ /* 0x000fe40000410000 */
[----:B------:R-:W-:Y:S02]  /*c3a0*/  FMUL.FTZ R179, R207, R63 ;  /* 0x0000003fcfb37220 */ /* 0x000fe40000410000 */
[----:B------:R-:W-:Y:S02]  /*c3b0*/  FFMA.FTZ R142, -R189, R142, -RZ ;  /* 0x0000008ebd8e7223 */ /* 0x000fe400000109ff */
[----:B------:R-:W-:Y:S02]  /*c3c0*/  FMUL.FTZ R189, R213, UR35 ;  /* 0x00000023d5bd7c20 */ /* 0x000fe40008410000 */
[----:B------:R-:W-:-:S02]  /*c3d0*/  FFMA.FTZ R179, R224, R181, R179 ;  /* 0x000000b5e0b37223 */ /* 0x000fc400000100b3 */
[----:B------:R-:W-:Y:S02]  /*c3e0*/  FFMA.FTZ R70, R218, UR34, -R189 ;  /* 0x00000022da467c23 */ /* 0x000fe400080108bd */
[----:B------:R-:W-:Y:S02]  /*c3f0*/  FADD.FTZ R189, R60, R179 ;  /* 0x000000b33cbd7221 */ /* 0x000fe40000010000 */
[C---:B------:R-:W-:Y:S02]  /*c400*/  FMUL.FTZ R179, R55.reuse, R102 ;  /* 0x0000006637b37220 */ /* 0x040fe40000410000 */
[----:B------:R-:W-:Y:S02]  /*c410*/  FADD.FTZ R62, R62, R183 ;  /* 0x000000b73e3e7221 */ /* 0x000fe40000010000 */
[C---:B------:R-:W-:Y:S02]  /*c420*/  FFMA.FTZ R184, -R55.reuse, R182, R225 ;  /* 0x000000b637b87223 */ /* 0x040fe400000101e1 */
[----:B------:R-:W-:-:S02]  /*c430*/  FMUL.FTZ R183, R55, R116 ;  /* 0x0000007437b77220 */ /* 0x000fc40000410000 */
[----:B------:R-:W-:Y:S02]  /*c440*/  FMUL.FTZ R60, R206, R179 ;  /* 0x000000b3ce3c7220 */ /* 0x000fe40000410000 */
[----:B------:R-:W-:Y:S02]  /*c450*/  FMUL.FTZ R180, R207, R181 ;  /* 0x000000b5cfb47220 */ /* 0x000fe40000410000 */
[----:B------:R-:W-:Y:S02]  /*c460*/  FMUL.FTZ R185, R100, UR43 ;  /* 0x0000002b64b97c20 */ /* 0x000fe40008410000 */
[-C--:B------:R-:W-:Y:S02]  /*c470*/  FFMA.FTZ R194, R184, R183.reuse, -R60 ;  /* 0x000000b7b8c27223 */ /* 0x080fe4000001083c */
[----:B------:R-:W-:Y:S02]  /*c480*/  FMUL.FTZ R60, R206, R183 ;  /* 0x000000b7ce3c7220 */ /* 0x000fe40000410000 */
[----:B------:R-:W-:Y:S01]  /*c490*/  FFMA.FTZ R63, R224, R63, -R180 ;  /* 0x0000003fe03f7223 */ /* 0x000fe200000108b4 */
[----:B------:R-:W-:Y:S01]  /*c4a0*/  HADD2.F32 R180, -RZ, R79.H0_H0 ;  /* 0x2000004fffb47230 */ /* 0x000fe20000004100 */
[----:B------:R-:W-:-:S02]  /*c4b0*/  FFMA.FTZ R185, R150, UR44, -R185 ;  /* 0x0000002c96b97c23 */ /* 0x000fc400080108b9 */
[C---:B------:R-:W-:Y:S02]  /*c4c0*/  FMUL.FTZ R183, R51.reuse, R100 ;  /* 0x0000006433b77220 */ /* 0x040fe40000410000 */
[----:B------:R-:W-:Y:S02]  /*c4d0*/  FFMA.FTZ R186, R184, R179, R60 ;  /* 0x000000b3b8ba7223 */ /* 0x000fe4000001003c */
[----:B------:R-:W-:Y:S02]  /*c4e0*/  FADD.FTZ R63, R62, R63 ;  /* 0x0000003f3e3f7221 */ /* 0x000fe40000010000 */
[C---:B------:R-:W-:Y:S02]  /*c4f0*/  FMUL.FTZ R60, R51.reuse, R150 ;  /* 0x00000096333c7220 */ /* 0x040fe40000410000 */
[----:B------:R-:W-:Y:S01]  /*c500*/  FMUL.FTZ R62, R202, R185 ;  /* 0x000000b9ca3e7220 */ /* 0x000fe20000410000 */
[----:B------:R-:W-:Y:S01]  /*c510*/  HADD2.F32 R185, -RZ, R82.H0_H0 ;  /* 0x20000052ffb97230 */ /* 0x000fe20000004100 */
[----:B------:R-:W-:-:S02]  /*c520*/  FFMA.FTZ R229, -R51, R180, R229 ;  /* 0x000000b433e57223 */ /* 0x000fc400000101e5 */
[----:B------:R-:W-:Y:S02]  /*c530*/  FMUL.FTZ R187, R202, R183 ;  /* 0x000000b7cabb7220 */ /* 0x000fe40000410000 */
[----:B------:R-:W-:Y:S02]  /*c540*/  FADD.FTZ R189, R189, R186 ;  /* 0x000000babdbd7221 */ /* 0x000fe40000010000 */
[----:B------:R-:W-:Y:S02]  /*c550*/  FMUL.FTZ R186, R54, R99 ;  /* 0x0000006336ba7220 */ /* 0x000fe40000410000 */
[----:B------:R-:W-:Y:S02]  /*c560*/  FFMA.FTZ R148, R218, UR35, R239 ;  /* 0x00000023da947c23 */ /* 0x000fe400080100ef */
[-C--:B------:R-:W-:Y:S02]  /*c570*/  FMUL.FTZ R218, R202, R60.reuse ;  /* 0x0000003ccada7220 */ /* 0x080fe40000410000 */
[----:B------:R-:W-:-:S02]  /*c580*/  FFMA.FTZ R60, R229, R60, -R187 ;  /* 0x0000003ce53c7223 */ /* 0x000fc400000108bb */
[C---:B------:R-:W-:Y:S02]  /*c590*/  FFMA.FTZ R187, -R54.reuse, R185, R226 ;  /* 0x000000b936bb7223 */ /* 0x040fe400000101e2 */
[----:B------:R-:W-:Y:S02]  /*c5a0*/  FMUL.FTZ R188, R54, R139 ;  /* 0x0000008b36bc7220 */ /* 0x000fe40000410000 */
[----:B------:R-:W-:Y:S02]  /*c5b0*/  FMUL.FTZ R195, R205, R186 ;  /* 0x000000bacdc37220 */ /* 0x000fe40000410000 */
[----:B------:R-:W-:Y:S01]  /*c5c0*/  FADD.FTZ R194, R63, R194 ;  /* 0x000000c23fc27221 */ /* 0x000fe20000010000 */
[----:B------:R-:W-:Y:S01]  /*c5d0*/  HADD2.F32 R63, -RZ, R80.H0_H0 ;  /* 0x20000050ff3f7230 */ /* 0x000fe20000004100 */
[-C--:B------:R-:W-:Y:S02]  /*c5e0*/  FFMA.FTZ R195, R187, R188.reuse, -R195 ;  /* 0x000000bcbbc37223 */ /* 0x080fe400000108c3 */
[----:B------:R-:W-:-:S02]  /*c5f0*/  FMUL.FTZ R202, R205, R188 ;  /* 0x000000bccdca7220 */ /* 0x000fc40000410000 */
[C---:B------:R-:W-:Y:S02]  /*c600*/  FMUL.FTZ R188, R52.reuse, R155 ;  /* 0x0000009b34bc7220 */ /* 0x040fe40000410000 */
[C---:B------:R-:W-:Y:S02]  /*c610*/  FMUL.FTZ R222, R52.reuse, R101 ;  /* 0x0000006534de7220 */ /* 0x040fe40000410000 */
[----:B------:R-:W-:Y:S02]  /*c620*/  FFMA.FTZ R223, -R52, R63, R228 ;  /* 0x0000003f34df7223 */ /* 0x000fe400000101e4 */
[----:B------:R-:W-:Y:S02]  /*c630*/  FMUL.FTZ R226, R203, R188 ;  /* 0x000000bccbe27220 */ /* 0x000fe40000410000 */
[----:B------:R-:W-:Y:S02]  /*c640*/  FMUL.FTZ R220, R155, UR43 ;  /* 0x0000002b9bdc7c20 */ /* 0x000fe40008410000 */
[----:B------:R-:W-:-:S02]  /*c650*/  FMUL.FTZ R225, R203, R222 ;  /* 0x000000decbe17220 */ /* 0x000fc40000410000 */
[----:B------:R-:W-:Y:S02]  /*c660*/  FFMA.FTZ R222, R223, R222, -R226 ;  /* 0x000000dedfde7223 */ /* 0x000fe400000108e2 */
[----:B------:R-:W-:Y:S02]  /*c670*/  FFMA.FTZ R220, R101, UR44, -R220 ;  /* 0x0000002c65dc7c23 */ /* 0x000fe400080108dc */
[----:B------:R-:W-:Y:S01]  /*c680*/  FADD.FTZ R226, R194, R195 ;  /* 0x000000c3c2e27221 */ /* 0x000fe20000010000 */
[----:B------:R-:W-:Y:S01]  /*c690*/  HADD2.F32 R194, -RZ, R81.H0_H0 ;  /* 0x20000051ffc27230 */ /* 0x000fe20000004100 */
[----:B------:R-:W-:Y:S02]  /*c6a0*/  FFMA.FTZ R202, R187, R186, R202 ;  /* 0x000000babbca7223 */ /* 0x000fe400000100ca */
[----:B------:R-:W-:Y:S02]  /*c6b0*/  FMUL.FTZ R239, R53, R156 ;  /* 0x0000009c35ef7220 */ /* 0x000fe40000410000 */
[----:B------:R-:W-:-:S02]  /*c6c0*/  FMUL.FTZ R220, R203, R220 ;  /* 0x000000dccbdc7220 */ /* 0x000fc40000410000 */
[----:B------:R-:W-:Y:S02]  /*c6d0*/  FADD.FTZ R203, R189, R202 ;  /* 0x000000cabdcb7221 */ /* 0x000fe40000010000 */
[C---:B------:R-:W-:Y:S02]  /*c6e0*/  FFMA.FTZ R202, -R53.reuse, R194, R227 ;  /* 0x000000c235ca7223 */ /* 0x040fe400000101e3 */
[----:B------:R-:W-:Y:S02]  /*c6f0*/  FMUL.FTZ R189, R53, R108 ;  /* 0x0000006c35bd7220 */ /* 0x000fe40000410000 */
[----:B------:R-:W-:Y:S02]  /*c700*/  FMUL.FTZ R195, R204, R239 ;  /* 0x000000efccc37220 */ /* 0x000fe40000410000 */
[----:B------:R-:W-:Y:S01]  /*c710*/  FFMA.FTZ R230, R230, R143, R212 ;  /* 0x0000008fe6e67223 */ /* 0x000fe200000100d4 */
[----:B------:R-:W-:Y:S01]  /*c720*/  HADD2.F32 R212, -RZ, R77.H0_H0 ;  /* 0x2000004dffd47230 */ /* 0x000fe20000004100 */
[----:B------:R-:W-:-:S02]  /*c730*/  FFMA.FTZ R228, R202, R189, R195 ;  /* 0x000000bdcae47223 */ /* 0x000fc400000100c3 */
[----:B------:R-:W-:Y:S02]  /*c740*/  FMUL.FTZ R195, R204, R189 ;  /* 0x000000bdccc37220 */ /* 0x000fe40000410000 */
[----:B------:R-:W-:Y:S02]  /*c750*/  FADD.FTZ R227, R203, R228 ;  /* 0x000000e4cbe37221 */ /* 0x000fe40000010000 */
[----:B------:R-:W-:Y:S02]  /*c760*/  FFMA.FTZ R239, R202, R239, -R195 ;  /* 0x000000efcaef7223 */ /* 0x000fe400000108c3 */
[----:B------:R-:W-:Y:S02]  /*c770*/  FMUL.FTZ R195, R64, UR43 ;  /* 0x0000002b40c37c20 */ /* 0x000fe40008410000 */
[----:B------:R-:W-:Y:S02]  /*c780*/  FMUL.FTZ R70, R241, R70 ;  /* 0x00000046f1467220 */ /* 0x000fe40000410000 */
[----:B------:R-:W-:-:S02]  /*c790*/  FFMA.FTZ R232, R196, UR44, -R195 ;  /* 0x0000002cc4e87c23 */ /* 0x000fc400080108c3 */
[----:B------:R-:W-:Y:S02]  /*c7a0*/  FMUL.FTZ R195, R196, UR43 ;  /* 0x0000002bc4c37c20 */ /* 0x000fe40008410000 */
[----:B------:R-:W-:Y:S02]  /*c7b0*/  FMUL.FTZ R203, R67, R232 ;  /* 0x000000e843cb7220 */ /* 0x000fe40000410000 */
[----:B------:R-:W-:Y:S02]  /*c7c0*/  FFMA.FTZ R228, R64, UR44, R195 ;  /* 0x0000002c40e47c23 */ /* 0x000fe400080100c3 */
[----:B------:R-:W-:Y:S02]  /*c7d0*/  FFMA.FTZ R195, -R49, R212, R211 ;  /* 0x000000d431c37223 */ /* 0x000fe400000101d3 */
[----:B------:R-:W-:Y:S02]  /*c7e0*/  FADD.FTZ R239, R226, R239 ;  /* 0x000000efe2ef7221 */ /* 0x000fe40000010000 */
[----:B------:R-:W-:Y:S01]  /*c7f0*/  FFMA.FTZ R203, R195, R228, R203 ;  /* 0x000000e4c3cb7223 */ /* 0x000fe200000100cb */
[----:B------:R-:W-:Y:S01]  /*c800*/  SHF.L.U32 R228, R98, 0x5, RZ ;  /* 0x0000000562e47819 */ /* 0x000fe200000006ff */
[----:B------:R-:W-:-:S03]  /*c810*/  FFMA.FTZ R148, -R241, R148, -RZ ;  /* 0x00000094f1947223 */ /* 0x000fc600000109ff */
[----:B------:R-:W-:-:S05]  /*c820*/  LEA.HI.SX32 R228, R228, R228, 0x1b ;  /* 0x000000e4e4e47211 */ /* 0x000fca00078fdaff */
[----:B------:R0:W-:Y:S04]  /*c830*/  STS [R228.X4+0x1080], R66 ;  /* 0x00108042e4007388 */ /* 0x0001e80000004800 */
[----:B------:R1:W-:Y:S04]  /*c840*/  STS [R228.X4+0x1098], R65 ;  /* 0x00109841e4007388 */ /* 0x0003e80000004800 */
[----:B------:R2:W-:Y:S01]  /*c850*/  STS [R228.X4+0x1090], R70 ;  /* 0x00109046e4007388 */ /* 0x0005e20000004800 */
[----:B0-----:R-:W-:-:S03]  /*c860*/  FMUL.FTZ R66, R67, UR35 ;  /* 0x0000002343427c20 */ /* 0x001fc60008410000 */
[----:B------:R0:W-:Y:S01]  /*c870*/  STS [R228.X4+0x10ac], R109 ;  /* 0x0010ac6de4007388 */ /* 0x0001e20000004800 */
[----:B-1----:R-:W-:Y:S02]  /*c880*/  FADD.FTZ R65, R33, R33 ;  /* 0x0000002121417221 */ /* 0x002fe40000010000 */
[----:B------:R-:W-:Y:S01]  /*c890*/  FFMA.FTZ R66, R211, UR34, -R66 ;  /* 0x00000022d3427c23 */ /* 0x000fe20008010842 */
[----:B------:R1:W-:Y:S01]  /*c8a0*/  STS [R228.X4+0x10a8], R111 ;  /* 0x0010a86fe4007388 */ /* 0x0003e20000004800 */
[----:B--2---:R-:W-:Y:S01]  /*c8b0*/  FMUL.FTZ R70, R67, UR34 ;  /* 0x0000002243467c20 */ /* 0x004fe20008410000 */
[----:B------:R-:W-:Y:S02]  /*c8c0*/  ULDC UR34, c[0x0][0x168] ;  /* 0x00005a0000227ab9 */ /* 0x000fe40000000800 */
[----:B------:R2:W-:Y:S01]  /*c8d0*/  STS [R228.X4+0x1088], R69 ;  /* 0x00108845e4007388 */ /* 0x0005e20000004800 */
[----:B0-----:R-:W-:Y:S01]  /*c8e0*/  FMUL.FTZ R109, R65, R66 ;  /* 0x00000042416d7220 */ /* 0x001fe20000410000 */
[----:B------:R-:W-:Y:S01]  /*c8f0*/  UIADD3 UR34, -UR25, UR34, URZ ;  /* 0x0000002219227290 */ /* 0x000fe2000fffe13f */
[----:B------:R-:W-:Y:S01]  /*c900*/  FFMA.FTZ R70, R211, UR35, R70 ;  /* 0x00000023d3467c23 */ /* 0x000fe20008010046 */
[----:B------:R0:W-:Y:S01]  /*c910*/  STS [R228.X4+0x109c], R71 ;  /* 0x00109c47e4007388 */ /* 0x0001e20000004800 */
[----:B------:R-:W-:-:S02]  /*c920*/  FMUL.FTZ R66, R101, UR43 ;  /* 0x0000002b65427c20 */ /* 0x000fc40008410000 */
[----:B-1----:R-:W-:Y:S01]  /*c930*/  FFMA.FTZ R111, -R65, R70, -RZ ;  /* 0x00000046416f7223 */ /* 0x002fe200000109ff */
[----:B------:R1:W-:Y:S01]  /*c940*/  STS [R228.X4+0x10e0], R113 ;  /* 0x0010e071e4007388 */ /* 0x0003e20000004800 */
[----:B------:R-:W-:Y:S02]  /*c950*/  FFMA.FTZ R66, R155, UR44, R66 ;  /* 0x0000002c9b427c23 */ /* 0x000fe40008010042 */
[----:B--2---:R-:W-:Y:S01]  /*c960*/  FMUL.FTZ R69, R150, UR43 ;  /* 0x0000002b96457c20 */ /* 0x004fe20008410000 */
[----:B------:R-:W-:Y:S01]  /*c970*/  STS [R228.X4+0x10b0], R112 ;  /* 0x0010b070e4007388 */ /* 0x000fe20000004800 */
[C---:B------:R-:W-:Y:S02]  /*c980*/  FFMA.FTZ R70, R223.reuse, R188, R225 ;  /* 0x000000bcdf467223 */ /* 0x040fe400000100e1 */
[----:B------:R-:W-:Y:S01]  /*c990*/  FFMA.FTZ R66, R223, R66, R220 ;  /* 0x00000042df427223 */ /* 0x000fe200000100dc */
[----:B------:R2:W-:Y:S01]  /*c9a0*/  STS [R228.X4+0x10e4], R135 ;  /* 0x0010e487e4007388 */ /* 0x0005e20000004800 */
[----:B------:R-:W-:-:S02]  /*c9b0*/  FFMA.FTZ R69, R100, UR44, R69 ;  /* 0x0000002c64457c23 */ /* 0x000fc40008010045 */
[----:B0-----:R-:W-:Y:S01]  /*c9c0*/  FFMA.FTZ R71, R229, R183, R218 ;  /* 0x000000b7e5477223 */ /* 0x001fe200000100da */
[----:B------:R0:W-:Y:S01]  /*c9d0*/  STS [R228.X4+0x10f8], R109 ;  /* 0x0010f86de4007388 */ /* 0x0001e20000004800 */
[----:B------:R-:W-:Y:S02]  /*c9e0*/  FADD.FTZ R70, R227, R70 ;  /* 0x00000046e3467221 */ /* 0x000fe40000010000 */
[----:B------:R-:W-:Y:S01]  /*c9f0*/  FFMA.FTZ R66, R63, R155, R66 ;  /* 0x0000009b3f427223 */ /* 0x000fe20000010042 */
[----:B------:R3:W-:Y:S01]  /*ca00*/  STS [R228.X4+0x10c0], R127 ;  /* 0x0010c07fe4007388 */ /* 0x0007e20000004800 */
[----:B------:R-:W-:Y:S01]  /*ca10*/  FFMA.FTZ R229, R229, R69, R62 ;  /* 0x00000045e5e57223 */ /* 0x000fe2000001003e */
[----:B------:R-:W-:Y:S01]  /*ca20*/  MOV R69, UR34 ;  /* 0x0000002200457c02 */ /* 0x000fe20008000f00 */
[----:B-1----:R-:W-:Y:S01]  /*ca30*/  FADD.FTZ R113, R239, R222 ;  /* 0x000000deef717221 */ /* 0x002fe20000010000 */
[----:B------:R-:W-:Y:S01]  /*ca40*/  STS [R228.X4+0x10c4], R131 ;  /* 0x0010c483e4007388 */ /* 0x000fe20000004800 */
[----:B------:R-:W-:Y:S01]  /*ca50*/  FADD.FTZ R63, R70, R71 ;  /* 0x00000047463f7221 */ /* 0x000fe20000010000 */
[----:B--2---:R-:W-:Y:S01]  /*ca60*/  LEA R135, R69, -R98, 0x1 ;  /* 0x8000006245877211 */ /* 0x004fe200078e08ff */
[----:B------:R-:W-:Y:S01]  /*ca70*/  FADD.FTZ R113, R113, R60 ;  /* 0x0000003c71717221 */ /* 0x000fe20000010000 */
[----:B------:R1:W-:Y:S01]  /*ca80*/  STS [R228.X4+0x10d8], R114 ;  /* 0x0010d872e4007388 */ /* 0x0003e20000004800 */
[----:B------:R-:W-:Y:S01]  /*ca90*/  FADD.FTZ R230, R63, R230 ;  /* 0x000000e63fe67221 */ /* 0x000fe20000010000 */
[----:B------:R-:W-:Y:S01]  /*caa0*/  ISETP.GE.AND P0, PT, R135, 0x1, PT ;  /* 0x000000018700780c */ /* 0x000fe20003f06270 */
[----:B------:R-:W-:Y:S01]  /*cab0*/  FMUL.FTZ R112, R107, UR43 ;  /* 0x0000002b6b707c20 */ /* 0x000fe20008410000 */
[----:B------:R2:W-:Y:S01]  /*cac0*/  STS [R228.X4+0x10fc], R111 ;  /* 0x0010fc6fe4007388 */ /* 0x0005e20000004800 */
[----:B------:R-:W-:-:S02]  /*cad0*/  FMUL.FTZ R63, R116, UR43 ;  /* 0x0000002b743f7c20 */ /* 0x000fc40008410000 */
[----:B------:R-:W-:Y:S01]  /*cae0*/  FMUL.FTZ R60, R117, UR43 ;  /* 0x0000002b753c7c20 */ /* 0x000fe20008410000 */
[----:B------:R-:W-:Y:S01]  /*caf0*/  STS [R228.X4+0x10b8], R120 ;  /* 0x0010b878e4007388 */ /* 0x000fe20000004800 */
[C---:B0-----:R-:W-:Y:S02]  /*cb00*/  FMUL.FTZ R109, R102.reuse, UR43 ;  /* 0x0000002b666d7c20 */ /* 0x041fe40008410000 */
[C---:B------:R-:W-:Y:S01]  /*cb10*/  FFMA.FTZ R112, R119.reuse, UR44, -R112 ;  /* 0x0000002c77707c23 */ /* 0x040fe20008010870 */
[----:B------:R0:W-:Y:S01]  /*cb20*/  STS [R228.X4+0x10cc], R123 ;  /* 0x0010cc7be4007388 */ /* 0x0001e20000004800 */
[----:B------:R-:W-:Y:S02]  /*cb30*/  FMUL.FTZ R62, R119, UR43 ;  /* 0x0000002b773e7c20 */ /* 0x000fe40008410000 */
[----:B------:R-:W-:Y:S01]  /*cb40*/  FFMA.FTZ R119, R102, UR44, R63 ;  /* 0x0000002c66777c23 */ /* 0x000fe2000801003f */
[----:B------:R4:W-:Y:S01]  /*cb50*/  STS [R228.X4+0x10a0], R110 ;  /* 0x0010a06ee4007388 */ /* 0x0009e20000004800 */
[----:B---3--:R-:W-:-:S02]  /*cb60*/  FFMA.FTZ R127, R129, UR44, -R60 ;  /* 0x0000002c817f7c23 */ /* 0x008fc4000801083c */
[----:B------:R-:W-:Y:S01]  /*cb70*/  FMUL.FTZ R63, R136, UR43 ;  /* 0x0000002b883f7c20 */ /* 0x000fe20008410000 */
[----:B------:R-:W-:Y:S01]  /*cb80*/  STS [R228.X4+0x10b4], R132 ;  /* 0x0010b484e4007388 */ /* 0x000fe20000004800 */
[----:B------:R-:W-:Y:S02]  /*cb90*/  FMUL.FTZ R60, R115, UR43 ;  /* 0x0000002b733c7c20 */ /* 0x000fe40008410000 */
[----:B------:R-:W-:Y:S01]  /*cba0*/  FFMA.FTZ R109, R116, UR44, -R109 ;  /* 0x0000002c746d7c23 */ /* 0x000fe2000801086d */
[----:B------:R3:W-:Y:S01]  /*cbb0*/  STS [R228.X4+0x10bc], R133 ;  /* 0x0010bc85e4007388 */ /* 0x0007e20000004800 */
[----:B------:R-:W-:Y:S02]  /*cbc0*/  FMUL.FTZ R116, R129, UR43 ;  /* 0x0000002b81747c20 */ /* 0x000fe40008410000 */
[C---:B-1----:R-:W-:Y:S01]  /*cbd0*/  FFMA.FTZ R114, R118.reuse, UR44, -R63 ;  /* 0x0000002c76727c23 */ /* 0x042fe2000801083f */
[----:B------:R1:W-:Y:S01]  /*cbe0*/  STS [R228.X4+0x10c8], R122 ;  /* 0x0010c87ae4007388 */ /* 0x0003e20000004800 */
[----:B------:R-:W-:-:S02]  /*cbf0*/  FMUL.FTZ R131, R118, UR43 ;  /* 0x0000002b76837c20 */ /* 0x000fc40008410000 */
[C---:B------:R-:W-:Y:S01]  /*cc00*/  FFMA.FTZ R129, R137.reuse, UR44, -R60 ;  /* 0x0000002c89817c23 */ /* 0x040fe2000801083c */
[----:B------:R-:W-:Y:S01]  /*cc10*/  STS [R228.X4+0x1084], R142 ;  /* 0x0010848ee4007388 */ /* 0x000fe20000004800 */
[----:B--2---:R-:W-:Y:S02]  /*cc20*/  FMUL.FTZ R111, R128, UR43 ;  /* 0x0000002b806f7c20 */ /* 0x004fe40008410000 */
[----:B------:R-:W-:Y:S01]  /*cc30*/  FMUL.FTZ R60, R137, UR43 ;  /* 0x0000002b893c7c20 */ /* 0x000fe20008410000 */
[----:B------:R-:W-:Y:S01]  /*cc40*/  STS [R228.X4+0x108c], R149 ;  /* 0x00108c95e4007388 */ /* 0x000fe20000004800 */
[----:B------:R-:W-:Y:S02]  /*cc50*/  FMUL.FTZ R63, R144, UR43 ;  /* 0x0000002b903f7c20 */ /* 0x000fe40008410000 */
[----:B------:R-:W-:Y:S01]  /*cc60*/  FFMA.FTZ R118, R136, UR44, R131 ;  /* 0x0000002c88767c23 */ /* 0x000fe20008010083 */
[----:B------:R-:W-:Y:S01]  /*cc70*/  STS [R228.X4+0x1094], R148 ;  /* 0x00109494e4007388 */ /* 0x000fe20000004800 */
[----:B------:R-:W-:-:S02]  /*cc80*/  FFMA.FTZ R111, R126, UR44, -R111 ;  /* 0x0000002c7e6f7c23 */ /* 0x000fc4000801086f */
[----:B0-----:R-:W-:Y:S01]  /*cc90*/  FMUL.FTZ R123, R126, UR43 ;  /* 0x0000002b7e7b7c20 */ /* 0x001fe20008410000 */
[----:B------:R-:W-:Y:S01]  /*cca0*/  STS [R228.X4+0x10a4], R140 ;  /* 0x0010a48ce4007388 */ /* 0x000fe20000004800 */
[----:B------:R-:W-:Y:S02]  /*ccb0*/  FFMA.FTZ R131, R115, UR44, R60 ;  /* 0x0000002c73837c23 */ /* 0x000fe4000801003c */
[----:B------:R-:W-:Y:S01]  /*ccc0*/  FFMA.FTZ R120, R106, UR44, -R63 ;  /* 0x0000002c6a787c23 */ /* 0x000fe2000801083f */
[----:B------:R0:W-:Y:S01]  /*ccd0*/  STS [R228.X4+0x10d0], R121 ;  /* 0x0010d079e4007388 */ /* 0x0001e20000004800 */
[----:B------:R-:W-:Y:S02]  /*cce0*/  FMUL.FTZ R71, R108, UR43 ;  /* 0x0000002b6c477c20 */ /* 0x000fe40008410000 */
[----:B------:R-:W-:Y:S01]  /*ccf0*/  FMUL.FTZ R70, R99, UR43 ;  /* 0x0000002b63467c20 */ /* 0x000fe20008410000 */
[----:B------:R-:W-:Y:S01]  /*cd00*/  STS [R228.X4+0x10d4], R130 ;  /* 0x0010d482e4007388 */ /* 0x000fe20000004800 */
[----:B------:R-:W-:-:S02]  /*cd10*/  FMUL.FTZ R101, R156, UR43 ;  /* 0x0000002b9c657c20 */ /* 0x000fc40008410000 */
[----:B----4-:R-:W-:Y:S01]  /*cd20*/  FMUL.FTZ R110, R139, UR43 ;  /* 0x0000002b8b6e7c20 */ /* 0x010fe20008410000 */
[----:B------:R2:W-:Y:S01]  /*cd30*/  STS [R228.X4+0x10dc], R134 ;  /* 0x0010dc86e4007388 */ /* 0x0005e20000004800 */
[----:B------:R-:W-:Y:S02]  /*cd40*/  FMUL.FTZ R60, R105, UR43 ;  /* 0x0000002b693c7c20 */ /* 0x000fe40008410000 */
[----:B------:R-:W-:Y:S01]  /*cd50*/  FMUL.FTZ R137, R106, UR43 ;  /* 0x0000002b6a897c20 */ /* 0x000fe20008410000 */
[----:B------:R4:W-:Y:S01]  /*cd60*/  STS [R228.X4+0x10e8], R158 ;  /* 0x0010e89ee4007388 */ /* 0x0009e20000004800 */
[----:B---3--:R-:W-:Y:S02]  /*cd70*/  FMUL.FTZ R133, R152, UR43 ;  /* 0x0000002b98857c20 */ /* 0x008fe40008410000 */
[----:B-1----:R-:W-:Y:S01]  /*cd80*/  FMUL.FTZ R122, R145, UR43 ;  /* 0x0000002b917a7c20 */ /* 0x002fe20008410000 */
[----:B------:R4:W-:Y:S01]  /*cd90*/  STS [R228.X4+0x10ec], R159 ;  /* 0x0010ec9fe4007388 */ /* 0x0009e20000004800 */
[----:B------:R-:W-:-:S02]  /*cda0*/  FMUL.FTZ R132, R157, UR43 ;  /* 0x0000002b9d847c20 */ /* 0x000fc40008410000 */
[----:B------:R-:W-:Y:S01]  /*cdb0*/  FMUL.FTZ R63, R170, UR43 ;  /* 0x0000002baa3f7c20 */ /* 0x000fe20008410000 */
[----:B------:R4:W-:Y:S01]  /*cdc0*/  STS [R228.X4+0x10f0], R172 ;  /* 0x0010f0ace4007388 */ /* 0x0009e20000004800 */
[----:B------:R-:W-:Y:S02]  /*cdd0*/  FMUL.FTZ R126, R61, UR43 ;  /* 0x0000002b3d7e7c20 */ /* 0x000fe40008410000 */
[----:B------:R-:W-:Y:S01]  /*cde0*/  FFMA.FTZ R71, R156, UR44, -R71 ;  /* 0x0000002c9c477c23 */ /* 0x000fe20008010847 */
[----:B------:R4:W-:Y:S01]  /*cdf0*/  STS [R228.X4+0x10f4], R173 ;  /* 0x0010f4ade4007388 */ /* 0x0009e20000004800 */
[----:B------:R-:W-:Y:S02]  /*ce00*/  FFMA.FTZ R70, R139, UR44, -R70 ;  /* 0x0000002c8b467c23 */ /* 0x000fe40008010846 */
[----:B------:R-:W-:Y:S02]  /*ce10*/  FFMA.FTZ R101, R108, UR44, R101 ;  /* 0x0000002c6c657c23 */ /* 0x000fe40008010065 */
[----:B------:R-:W-:-:S02]  /*ce20*/  FFMA.FTZ R110, R99, UR44, R110 ;  /* 0x0000002c636e7c23 */ /* 0x000fc4000801006e */
[----:B0-----:R-:W-:Y:S02]  /*ce30*/  FFMA.FTZ R121, R107, UR44, R62 ;  /* 0x0000002c6b797c23 */ /* 0x001fe4000801003e */
[----:B------:R-:W-:Y:S02]  /*ce40*/  FFMA.FTZ R123, R128, UR44, R123 ;  /* 0x0000002c807b7c23 */ /* 0x000fe4000801007b */
[----:B------:R-:W-:Y:S02]  /*ce50*/  FFMA.FTZ R116, R117, UR44, R116 ;  /* 0x0000002c75747c23 */ /* 0x000fe40008010074 */
[----:B------:R-:W-:Y:S02]  /*ce60*/  FFMA.FTZ R106, R157, UR44, -R60 ;  /* 0x0000002c9d6a7c23 */ /* 0x000fe4000801083c */
[----:B------:R-:W-:Y:S02]  /*ce70*/  FFMA.FTZ R133, R170, UR44, -R133 ;  /* 0x0000002caa857c23 */ /* 0x000fe40008010885 */
[----:B------:R-:W-:-:S02]  /*ce80*/  FFMA.FTZ R122, R61, UR44, -R122 ;  /* 0x0000002c3d7a7c23 */ /* 0x000fc4000801087a */
[----:B--2---:R-:W-:Y:S02]  /*ce90*/  FFMA.FTZ R134, R144, UR44, R137 ;  /* 0x0000002c90867c23 */ /* 0x004fe40008010089 */
[----:B------:R-:W-:Y:S02]  /*cea0*/  FFMA.FTZ R132, R105, UR44, R132 ;  /* 0x0000002c69847c23 */ /* 0x000fe40008010084 */
[----:B------:R-:W-:Y:S02]  /*ceb0*/  FFMA.FTZ R130, R152, UR44, R63 ;  /* 0x0000002c98827c23 */ /* 0x000fe4000801003f */
[----:B------:R-:W-:Y:S01]  /*cec0*/  FFMA.FTZ R126, R145, UR44, R126 ;  /* 0x0000002c917e7c23 */ /* 0x000fe2000801007e */
[----:B------:R-:W-:Y:S06]  /*ced0*/  BAR.SYNC.DEFER_BLOCKING 0x0 ;  /* 0x0000000000007b1d */ /* 0x000fec0000010000 */
[----:B------:R-:W-:Y:S05]  /*cee0*/  @!P0 BRA `(.L_x_4546) ;  /* 0x0000020000008947 */ /* 0x000fea0003800000 */
[----:B----4-:R-:W-:Y:S01]  /*cef0*/  LEA.HI.SX32 R62, R98, R98, 0x1b ;  /* 0x00000062623e7211 */ /* 0x010fe200078fdaff */
        /* <DEDUP_REMOVED lines=31> */
.L_x_4546:
[----:B----4-:R-:W-:Y:S05]  /*d0f0*/  BSYNC B0 ;  /* 0x0000000000007941 */ /* 0x010fea0003800000 */
.L_x_4545:
[----:B------:R-:W-:Y:S01]  /*d100*/  ULDC.64 UR34, c[0x0][0x2b8] ;  /* 0x0000ae0000227ab9 */ /* 0x000fe20000000a00 */
[C---:B------:R-:W-:Y:S01]  /*d110*/  FMUL.FTZ R61, R190.reuse, R67 ;  /* 0x00000043be3d7220 */ /* 0x040fe20000410000 */
[----:B------:R-:W-:Y:S01]  /*d120*/  USHF.R.U32.HI UR36, URZ, 0x1, UR35 ;  /* 0x000000013f247899 */ /* 0x000fe20008011623 */
[-C--:B------:R-:W-:Y:S01]  /*d130*/  FMUL.FTZ R190, R190, R211.reuse ;  /* 0x000000d3bebe7220 */ /* 0x080fe20000410000 */
[----:B------:R-:W-:Y:S01]  /*d140*/  USHF.R.U64 UR34, UR34, 0x1, UR35 ;  /* 0x0000000122227899 */ /* 0x000fe20008001223 */
[----:B0-----:R-:W-:Y:S01]  /*d150*/  FFMA.FTZ R62, R192, R211, -R61 ;  /* 0x000000d3c03e7223 */ /* 0x001fe2000001083d */
[----:B------:R-:W-:Y:S01]  /*d160*/  UIMAD UR39, UR36, UR12, URZ ;  /* 0x0000000c242772a4 */ /* 0x000fe2000f8e023f */
[----:B------:R-:W-:Y:S01]  /*d170*/  FFMA.FTZ R203, R212, R64, R203 ;  /* 0x00000040d4cb7223 */ /* 0x000fe200000100cb */
[----:B------:R-:W-:Y:S01]  /*d180*/  UIMAD.WIDE.U32 UR36, UR34, UR12, URZ ;  /* 0x0000000c222472a5 */ /* 0x000fe2000f8e003f */
[----:B------:R-:W-:Y:S01]  /*d190*/  FMUL.FTZ R62, R65, R62 ;  /* 0x0000003e413e7220 */ /* 0x000fe20000410000 */
[----:B------:R-:W-:Y:S01]  /*d1a0*/  UIMAD UR39, UR13, UR34, UR39 ;  /* 0x000000220d2772a4 */ /* 0x000fe2000f8e0227 */
[C---:B------:R-:W-:Y:S01]  /*d1b0*/  FMUL.FTZ R196, R49.reuse, R196 ;  /* 0x000000c431c47220 */ /* 0x040fe20000410000 */
[----:B------:R-:W-:Y:S01]  /*d1c0*/  ULDC UR42, c[0x0][0x174] ;  /* 0x00005d00002a7ab9 */ /* 0x000fe20000000800 */
[----:B------:R-:W-:Y:S01]  /*d1d0*/  FMUL.FTZ R64, R49, R64 ;  /* 0x0000004031407220 */ /* 0x000fe20000410000 */
[----:B------:R-:W-:Y:S01]  /*d1e0*/  ULDC.64 UR34, c[0x0][0x2c0] ;  /* 0x0000b00000227ab9 */ /* 0x000fe20000000a00 */
[----:B------:R-:W-:Y:S01]  /*d1f0*/  FADD.FTZ R141, R141, R62 ;  /* 0x0000003e8d8d7221 */ /* 0x000fe20000010000 */
[----:B------:R-:W-:Y:S01]  /*d200*/  UIADD3 UR37, UR37, UR39, URZ ;  /* 0x0000002725257290 */ /* 0x000fe2000fffe03f */
[----:B------:R-:W-:Y:S01]  /*d210*/  FFMA.FTZ R190, R192, R67, R190 ;  /* 0x00000043c0be7223 */ /* 0x000fe200000100be */
[----:B------:R-:W-:Y:S01]  /*d220*/  UIMAD UR39, UR15, UR34, URZ ;  /* 0x000000220f2772a4 */ /* 0x000fe2000f8e023f */
[C---:B------:R-:W-:Y:S01]  /*d230*/  FMUL.FTZ R62, R67.reuse, R196 ;  /* 0x000000c4433e7220 */ /* 0x040fe20000410000 */
[----:B------:R-:W-:Y:S01]  /*d240*/  UIMAD.WIDE.U32 UR36, UR14, UR34, UR36 ;  /* 0x000000220e2472a5 */ /* 0x000fe2000f8e0024 */
[-C--:B------:R-:W-:Y:S01]  /*d250*/  FMUL.FTZ R67, R67, R64.reuse ;  /* 0x0000004043437220 */ /* 0x080fe20000410000 */
[----:B------:R-:W-:Y:S01]  /*d260*/  UIMAD UR39, UR14, UR35, UR39 ;  /* 0x000000230e2772a4 */ /* 0x000fe2000f8e0227 */
[----:B------:R-:W-:Y:S01]  /*d270*/  FADD.FTZ R17, R64, R17 ;  /* 0x0000001140117221 */ /* 0x000fe20000010000 */
[----:B------:R-:W-:Y:S01]  /*d280*/  BSSY B0, `(.L_x_4547) ;  /* 0x0000025000007945 */ /* 0x000fe20003800000 */
[----:B------:R-:W-:Y:S01]  /*d290*/  ULDC.64 UR34, c[0x0][0x320] ;  /* 0x0000c80000227ab9 */ /* 0x000fe20000000a00 */
[----:B------:R-:W-:Y:S01]  /*d2a0*/  FFMA.FTZ R137, R195, R64, R62 ;  /* 0x00000040c3897223 */ /* 0x000fe2000001003e */
[----:B------:R-:W-:Y:S01]  /*d2b0*/  UIADD3 UR39, UR39, UR37, URZ ;  /* 0x0000002527277290 */ /* 0x000fe2000fffe03f */
[----:B------:R-:W-:Y:S01]  /*d2c0*/  FMUL.FTZ R190, R65, R190 ;  /* 0x000000be41be7220 */ /* 0x000fe20000410000 */
[----:B------:R-:W-:Y:S01]  /*d2d0*/  ULEA UR37, UP0, UR36, UR34, 0x3 ;  /* 0x0000002224257291 */ /* 0x000fe2000f80183f */
[----:B------:R-:W-:Y:S01]  /*d2e0*/  FFMA.FTZ R67, R195, R196, -R67 ;  /* 0x000000c4c3437223 */ /* 0x000fe20000010843 */
[----:B------:R-:W-:Y:S01]  /*d2f0*/  UIADD3 UR34, UR6, -UR42, URZ ;  /* 0x8000002a06227290 */ /* 0x000fe2000fffe03f */
[----:B------:R-:W-:Y:S01]  /*d300*/  FADD.FTZ R64, R113, R162 ;  /* 0x000000a271407221 */ /* 0x000fe20000010000 */
[----:B------:R-:W-:Y:S01]  /*d310*/  ULEA.HI.X UR35, UR36, UR35, UR39, 0x3, UP0 ;  /* 0x0000002324237291 */ /* 0x000fe200080f1c27 */
[C---:B------:R-:W-:Y:S01]  /*d320*/  IADD3 R65, R98.reuse, 0x80, RZ ;  /* 0x0000008062417810 */ /* 0x040fe20007ffe0ff */
[----:B------:R-:W-:Y:S01]  /*d330*/  UIMAD UR34, UR34, -0x800, URZ ;  /* 0xfffff800222278a4 */ /* 0x000fe2000f8e023f */
[----:B------:R-:W-:Y:S01]  /*d340*/  LEA R60, P0, R98, UR37, 0x2 ;  /* 0x00000025623c7c11 */ /* 0x000fe2000f8010ff */
[----:B------:R-:W-:Y:S01]  /*d350*/  USHF.L.U32 UR36, UR8, 0x2, URZ ;  /* 0x0000000208247899 */ /* 0x000fe2000800063f */
[----:B------:R-:W-:Y:S01]  /*d360*/  FADD.FTZ R64, R64, R67 ;  /* 0x0000004340407221 */ /* 0x000fe20000010000 */
[----:B------:R-:W-:Y:S01]  /*d370*/  USHF.L.U64.HI UR37, UR8, 0x2, UR9 ;  /* 0x0000000208257899 */ /* 0x000fe20008010209 */
[----:B------:R-:W-:Y:S01]  /*d380*/  LEA.HI.X R61, R98, UR35, RZ, 0x2, P0 ;  /* 0x00000023623d7c11 */ /* 0x000fe200080f14ff */
[----:B------:R-:W-:Y:S01]  /*d390*/  FADD.FTZ R191, R191, -R190 ;  /* 0x800000bebfbf7221 */ /* 0x000fe20000010000 */
        /* <DEDUP_REMOVED lines=8> */
[----:B------:R-:W-:Y:S01]  /*d420*/  ISETP.GE.AND P2, PT, R135, 0xc1, PT ;  /* 0x000000c18700780c */ /* 0x000fe20003f46270 */
[----:B------:R-:W-:Y:S01]  /*d430*/  FADD.FTZ R230, R230, R137 ;  /* 0x00000089e6e67221 */ /* 0x000fe20000010000 */
[C---:B------:R-:W-:Y:S01]  /*d440*/  IADD3 R67, R98.reuse, 0xc0, RZ ;  /* 0x000000c062437810 */ /* 0x040fe20007ffe0ff */
[----:B------:R-:W-:Y:S01]  /*d450*/  IMAD.WIDE.U32 R60, R63, c[0x0][0x2d0], R60 ;  /* 0x0000b4003f3c7a25 */ /* 0x000fe200078e003c */
[----:B------:R-:W-:-:S02]  /*d460*/  IADD3 R63, R98, 0x40, RZ ;  /* 0x00000040623f7810 */ /* 0x000fc40007ffe0ff */
[-C--:B------:R-:W-:Y:S02]  /*d470*/  LEA.HI.SX32 R65, R65, R98.reuse, 0x1b ;  /* 0x0000006241417211 */ /* 0x080fe400078fdaff */
[----:B------:R-:W-:Y:S02]  /*d480*/  LEA.HI.SX32 R63, R63, R98, 0x1b ;  /* 0x000000623f3f7211 */ /* 0x000fe400078fdaff */
[----:B------:R-:W-:-:S04]  /*d490*/  IADD3 R61, R61, UR34, RZ ;  /* 0x000000223d3d7c10 */ /* 0x000fc8000fffe0ff */
[----:B------:R-:W0:Y:S01]  /*d4a0*/  LDS R63, [R63.X4+0x1180] ;  /* 0x001180003f3f7984 */ /* 0x000e220000004800 */
[----:B------:R-:W-:Y:S05]  /*d4b0*/  @!P0 BRA `(.L_x_4548) ;  /* 0x0000001000008947 */ /* 0x000fea0003800000 */
[----:B0-----:R0:W-:Y:S02]  /*d4c0*/  RED.E.ADD.F32.FTZ.RN.STRONG.GPU [R60.64+-0x1f00], R63 ;  /* 0xffe1003f3c00798e */ /* 0x0011e4000c10e7a0 */
.L_x_4548:
[----:B------:R-:W-:Y:S05]  /*d4d0*/  BSYNC B0 ;  /* 0x0000000000007941 */ /* 0x000fea0003800000 */
.L_x_4547:
[----:B------:R-:W1:Y:S01]  /*d4e0*/  LDS R65, [R65.X4+0x1280] ;  /* 0x0012800041417984 */ /* 0x000e620000004800 */
[----:B------:R-:W-:Y:S01]  /*d4f0*/  BSSY B0, `(.L_x_4549) ;  /* 0x0000004000007945 */ /* 0x000fe20003800000 */
[----:B------:R-:W-:Y:S01]  /*d500*/  LEA.HI.SX32 R67, R67, R98, 0x1b ;  /* 0x0000006243437211 */ /* 0x000fe200078fdaff */
[----:B------:R-:W-:Y:S05]  /*d510*/  @!P1 BRA `(.L_x_4550) ;  /* 0x0000001000009947 */ /* 0x000fea0003800000 */
[----:B-1----:R1:W-:Y:S02]  /*d520*/  RED.E.ADD.F32.FTZ.RN.STRONG.GPU [R60.64+-0x1e00], R65 ;  /* 0xffe200413c00798e */ /* 0x0023e4000c10e7a0 */
.L_x_4550:
[----:B------:R-:W-:Y:S05]  /*d530*/  BSYNC B0 ;  /* 0x0000000000007941 */ /* 0x000fea0003800000 */
.L_x_4549:
[----:B------:R-:W2:Y:S01]  /*d540*/  LDS R67, [R67.X4+0x1380] ;  /* 0x0013800043437984 */ /* 0x000ea20000004800 */
[----:B------:R-:W-:Y:S01]  /*d550*/  BSSY B0, `(.L_x_4551) ;  /* 0x0000005000007945 */ /* 0x000fe20003800000 */
[C---:B0-----:R-:W-:Y:S02]  /*d560*/  IADD3 R63, R98.reuse, 0x100, RZ ;  /* 0x00000100623f7810 */ /* 0x041fe40007ffe0ff */
[----:B-1----:R-:W-:Y:S01]  /*d570*/  IADD3 R65, R98, 0x140, RZ ;  /* 0x0000014062417810 */ /* 0x002fe20007ffe0ff */
[----:B------:R-:W-:Y:S05]  /*d580*/  @!P2 BRA `(.L_x_4552) ;  /* 0x000000100000a947 */ /* 0x000fea0003800000 */
[----:B--2---:R0:W-:Y:S02]  /*d590*/  RED.E.ADD.F32.FTZ.RN.STRONG.GPU [R60.64+-0x1d00], R67 ;  /* 0xffe300433c00798e */ /* 0x0041e4000c10e7a0 */
.L_x_4552:
[----:B------:R-:W-:Y:S05]  /*d5a0*/  BSYNC B0 ;  /* 0x0000000000007941 */ /* 0x000fea0003800000 */
.L_x_4551:
[----:B------:R-:W-:Y:S01]  /*d5b0*/  LEA.HI.SX32 R63, R63, R98, 0x1b ;  /* 0x000000623f3f7211 */ /* 0x000fe200078fdaff */
[----:B------:R-:W-:Y:S01]  /*d5c0*/  BSSY B0, `(.L_x_4553) ;  /* 0x000000d000007945 */ /* 0x000fe20003800000 */
[----:B------:R-:W-:-:S02]  /*d5d0*/  ISETP.GE.AND P6, PT, R135, 0x101, PT ;  /* 0x000001018700780c */ /* 0x000fc40003fc6270 */
[----:B0-2---:R-:W-:Y:S02]  /*d5e0*/  IADD3 R67, R98, 0x180, RZ ;  /* 0x0000018062437810 */ /* 0x005fe40007ffe0ff */
        /* <DEDUP_REMOVED lines=10> */
.L_x_4554:
[----:B------:R-:W-:Y:S05]  /*d690*/  BSYNC B0 ;  /* 0x0000000000007941 */ /* 0x000fea0003800000 */
.L_x_4553:
[----:B------:R-:W1:Y:S01]  /*d6a0*/  LDS R65, [R65.X4+0x1580] ;  /* 0x0015800041417984 */ /* 0x000e620000004800 */
[----:B------:R-:W-:Y:S01]  /*d6b0*/  BSSY B0, `(.L_x_4555) ;  /* 0x0000005000007945 */ /* 0x000fe20003800000 */
[----:B0-----:R-:W-:Y:S02]  /*d6c0*/  IADD3 R63, R98, 0x1c0, RZ ;  /* 0x000001c0623f7810 */ /* 0x001fe40007ffe0ff */
[----:B------:R-:W-:Y:S01]  /*d6d0*/  LEA.HI.SX32 R67, R67, R98, 0x1b ;  /* 0x0000006243437211 */ /* 0x000fe200078fdaff */
[----:B------:R-:W-:Y:S05]  /*d6e0*/  @!P0 BRA `(.L_x_4556) ;  /* 0x0000001000008947 */ /* 0x000fea0003800000 */
[----:B-1----:R0:W-:Y:S02]  /*d6f0*/  RED.E.ADD.F32.FTZ.RN.STRONG.GPU [R60.64+-0x1b00], R65 ;  /* 0xffe500413c00798e */ /* 0x0021e4000c10e7a0 */
.L_x_4556:
[----:B------:R-:W-:Y:S05]  /*d700*/  BSYNC B0 ;  /* 0x0000000000007941 */ /* 0x000fea0003800000 */
.L_x_4555:
[----:B------:R-:W2:Y:S01]  /*d710*/  LDS R67, [R67.X4+0x1680] ;  /* 0x0016800043437984 */ /* 0x000ea20000004800 */
[----:B------:R-:W-:Y:S01]  /*d720*/  BSSY B0, `(.L_x_4557) ;  /* 0x0000005000007945 */ /* 0x000fe20003800000 */
[----:B------:R-:W-:-:S02]  /*d730*/  IADD3 R113, R98, 0x200, RZ ;  /* 0x0000020062717810 */ /* 0x000fc40007ffe0ff */
[----:B------:R-:W-:Y:S01]  /*d740*/  LEA.HI.SX32 R63, R63, R98, 0x1b ;  /* 0x000000623f3f7211 */ /* 0x000fe200078fdaff */
[----:B------:R-:W-:Y:S05]  /*d750*/  @!P1 BRA `(.L_x_4558) ;  /* 0x0000001000009947 */ /* 0x000fea0003800000 */
[----:B--2---:R2:W-:Y:S02]  /*d760*/  RED.E.ADD.F32.FTZ.RN.STRONG.GPU [R60.64+-0x1a00], R67 ;  /* 0xffe600433c00798e */ /* 0x0045e4000c10e7a0 */
.L_x_4558:
[----:B------:R-:W-:Y:S05]  /*d770*/  BSYNC B0 ;  /* 0x0000000000007941 */ /* 0x000fea0003800000 */
.L_x_4557:
[----:B------:R-:W3:Y:S01]  /*d780*/  LDS R63, [R63.X4+0x1780] ;  /* 0x001780003f3f7984 */ /* 0x000ee20000004800 */
[----:B------:R-:W-:Y:S01]  /*d790*/  BSSY B0, `(.L_x_4559) ;  /* 0x0000005000007945 */ /* 0x000fe20003800000 */
[----:B01----:R-:W-:Y:S02]  /*d7a0*/  IADD3 R65, R98, 0x240, RZ ;  /* 0x0000024062417810 */ /* 0x003fe40007ffe0ff */
[----:B------:R-:W-:Y:S01]  /*d7b0*/  LEA.HI.SX32 R62, R113, R98, 0x1b ;  /* 0x00000062713e7211 */ /* 0x000fe200078fdaff */
[----:B------:R-:W-:Y:S05]  /*d7c0*/  @!P2 BRA `(.L_x_4560) ;  /* 0x000000100000a947 */ /* 0x000fea0003800000 */
[----:B---3--:R0:W-:Y:S02]  /*d7d0*/  RED.E.ADD.F32.FTZ.RN.STRONG.GPU [R60.64+-0x1900], R63 ;  /* 0xffe7003f3c00798e */ /* 0x0081e4000c10e7a0 */
.L_x_4560:
[----:B------:R-:W-:Y:S05]  /*d7e0*/  BSYNC B0 ;  /* 0x0000000000007941 */ /* 0x000fea0003800000 */
.L_x_4559:
[----:B0--3--:R0:W1:Y:S01]  /*d7f0*/  LDS R63, [R62.X4+0x1880] ;  /* 0x001880003e3f7984 */ /* 0x0090620000004800 */
[----:B------:R-:W-:Y:S01]  /*d800*/  BSSY B0, `(.L_x_4561) ;  /* 0x0000005000007945 */ /* 0x000fe20003800000 */
[----:B--2---:R-:W-:Y:S02]  /*d810*/  IADD3 R67, R98, 0x280, RZ ;  /* 0x0000028062437810 */ /* 0x004fe40007ffe0ff */
[----:B------:R-:W-:Y:S01]  /*d820*/  LEA.HI.SX32 R65, R65, R98, 0x1b ;  /* 0x0000006241417211 */ /* 0x000fe200078fdaff */
[----:B------:R-:W-:Y:S05]  /*d830*/  @!P3 BRA `(.L_x_4562) ;  /* 0x000000100000b947 */ /* 0x000fea0003800000 */
[----:B-1----:R1:W-:Y:S02]  /*d840*/  RED.E.ADD.F32.FTZ.RN.STRONG.GPU [R60.64+-0x1800], R63 ;  /* 0xffe8003f3c00798e */ /* 0x0023e4000c10e7a0 */
.L_x_4562:
[----:B------:R-:W-:Y:S05]  /*d850*/  BSYNC B0 ;  /* 0x0000000000007941 */ /* 0x000fea0003800000 */
.L_x_4561:
[----:B------:R-:W2:Y:S01]  /*d860*/  LDS R65, [R65.X4+0x1980] ;  /* 0x0019800041417984 */ /* 0x000ea20000004800 */
[----:B------:R-:W-:Y:S01]  /*d870*/  BSSY B0, `(.L_x_4563) ;  /* 0x0000004000007945 */ /* 0x000fe20003800000 */
[----:B------:R-:W-:Y:S01]  /*d880*/  LEA.HI.SX32 R67, R67, R98, 0x1b ;  /* 0x0000006243437211 */ /* 0x000fe200078fdaff */
[----:B------:R-:W-:Y:S05]  /*d890*/  @!P4 BRA `(.L_x_4564) ;  /* 0x000000100000c947 */ /* 0x000fea0003800000 */
[----:B--2---:R2:W-:Y:S02]  /*d8a0*/  RED.E.ADD.F32.FTZ.RN.STRONG.GPU [R60.64+-0x1700], R65 ;  /* 0xffe900413c00798e */ /* 0x0045e4000c10e7a0 */
.L_x_4564:
[----:B------:R-:W-:Y:S05]  /*d8b0*/  BSYNC B0 ;  /* 0x0000000000007941 */ /* 0x000fea0003800000 */
.L_x_4563:
[----:B------:R-:W3:Y:S01]  /*d8c0*/  LDS R67, [R67.X4+0x1a80] ;  /* 0x001a800043437984 */ /* 0x000ee20000004800 */
[----:B------:R-:W-:Y:S01]  /*d8d0*/  BSSY B0, `(.L_x_4565) ;  /* 0x0000005000007945 */ /* 0x000fe20003800000 */
[----:B-1----:R-:W-:-:S02]  /*d8e0*/  IADD3 R63, R98, 0x2c0, RZ ;  /* 0x000002c0623f7810 */ /* 0x002fc40007ffe0ff */
[----:B--2---:R-:W-:Y:S01]  /*d8f0*/  IADD3 R65, R98, 0x300, RZ ;  /* 0x0000030062417810 */ /* 0x004fe20007ffe0ff */
[----:B------:R-:W-:Y:S05]  /*d900*/  @!P5 BRA `(.L_x_4566) ;  /* 0x000000100000d947 */ /* 0x000fea0003800000 */
[----:B---3--:R1:W-:Y:S02]  /*d910*/  RED.E.ADD.F32.FTZ.RN.STRONG.GPU [R60.64+-0x1600], R67 ;  /* 0xffea00433c00798e */ /* 0x0083e4000c10e7a0 */
.L_x_4566:
[----:B------:R-:W-:Y:S05]  /*d920*/  BSYNC B0 ;  /* 0x0000000000007941 */ /* 0x000fea0003800000 */
.L_x_4565:
        /* <DEDUP_REMOVED lines=14> */
.L_x_4568:
[----:B------:R-:W-:Y:S05]  /*da10*/  BSYNC B0 ;  /* 0x0000000000007941 */ /* 0x000fea0003800000 */
.L_x_4567:
[----:B------:R-:W2:Y:S01]  /*da20*/  LDS R65, [R65.X4+0x1c80] ;  /* 0x001c800041417984 */ /* 0x000ea20000004800 */
[----:B------:R-:W-:Y:S01]  /*da30*/  BSSY B0, `(.L_x_4569) ;  /* 0x0000005000007945 */ /* 0x000fe20003800000 */
[----:B-1----:R-:W-:-:S02]  /*da40*/  IADD3 R63, R98, 0x380, RZ ;  /* 0x00000380623f7810 */ /* 0x002fc40007ffe0ff */
[----:B------:R-:W-:Y:S01]  /*da50*/  LEA.HI.SX32 R67, R67, R98, 0x1b ;  /* 0x0000006243437211 */ /* 0x000fe200078fdaff */
[----:B------:R-:W-:Y:S05]  /*da60*/  @!P0 BRA `(.L_x_4570) ;  /* 0x0000001000008947 */ /* 0x000fea0003800000 */
[----:B--2---:R1:W-:Y:S02]  /*da70*/  RED.E.ADD.F32.FTZ.RN.STRONG.GPU [R60.64+-0x1400], R65 ;  /* 0xffec00413c00798e */ /* 0x0043e4000c10e7a0 */
.L_x_4570:
[----:B------:R-:W-:Y:S05]  /*da80*/  BSYNC B0 ;  /* 0x0000000000007941 */ /* 0x000fea0003800000 */
.L_x_4569:
[----:B------:R-:W3:Y:S01]  /*da90*/  LDS R67, [R67.X4+0x1d80] ;  /* 0x001d800043437984 */ /* 0x000ee20000004800 */
[----:B------:R-:W-:Y:S01]  /*daa0*/  BSSY B0, `(.L_x_4571) ;  /* 0x0000005000007945 */ /* 0x000fe20003800000 */
[----:B-12---:R-:W-:Y:S02]  /*dab0*/  IADD3 R65, R98, 0x3c0, RZ ;  /* 0x000003c062417810 */ /* 0x006fe40007ffe0ff */
[----:B------:R-:W-:Y:S01]  /*dac0*/  LEA.HI.SX32 R63, R63, R98, 0x1b ;  /* 0x000000623f3f7211 */ /* 0x000fe200078fdaff */
[----:B------:R-:W-:Y:S05]  /*dad0*/  @!P1 BRA `(.L_x_4572) ;  /* 0x0000001000009947 */ /* 0x000fea0003800000 */
[----:B---3--:R1:W-:Y:S02]  /*dae0*/  RED.E.ADD.F32.FTZ.RN.STRONG.GPU [R60.64+-0x1300], R67 ;  /* 0xffed00433c00798e */ /* 0x0083e4000c10e7a0 */
.L_x_4572:
[----:B------:R-:W-:Y:S05]  /*daf0*/  BSYNC B0 ;  /* 0x0000000000007941 */ /* 0x000fea0003800000 */
.L_x_4571:
[----:B------:R-:W2:Y:S01]  /*db00*/  LDS R63, [R63.X4+0x1e80] ;  /* 0x001e80003f3f7984 */ /* 0x000ea20000004800 */
[----:B------:R-:W-:Y:S01]  /*db10*/  BSSY B0, `(.L_x_4573) ;  /* 0x0000005000007945 */ /* 0x000fe20003800000 */
[----:B-1-3--:R-:W-:Y:S02]  /*db20*/  IADD3 R67, R98, 0x400, RZ ;  /* 0x0000040062437810 */ /* 0x00afe40007ffe0ff */
[----:B------:R-:W-:Y:S01]  /*db30*/  LEA.HI.SX32 R65, R65, R98, 0x1b ;  /* 0x0000006241417211 */ /* 0x000fe200078fdaff */
[----:B------:R-:W-:Y:S05]  /*db40*/  @!P2 BRA `(.L_x_4574) ;  /* 0x000000100000a947 */ /* 0x000fea0003800000 */
[----:B--2---:R1:W-:Y:S02]  /*db50*/  RED.E.ADD.F32.FTZ.RN.STRONG.GPU [R60.64+-0x1200], R63 ;  /* 0xffee003f3c00798e */ /* 0x0043e4000c10e7a0 */
.L_x_4574:
[----:B------:R-:W-:Y:S05]  /*db60*/  BSYNC B0 ;  /* 0x0000000000007941 */ /* 0x000fea0003800000 */
.L_x_4573:
[----:B------:R-:W3:Y:S01]  /*db70*/  LDS R65, [R65.X4+0x1f80] ;  /* 0x001f800041417984 */ /* 0x000ee20000004800 */
[----:B------:R-:W-:Y:S01]  /*db80*/  BSSY B0, `(.L_x_4575) ;  /* 0x0000005000007945 */ /* 0x000fe20003800000 */
[----:B-12---:R-:W-:-:S02]  /*db90*/  IADD3 R63, R98, 0x440, RZ ;  /* 0x00000440623f7810 */ /* 0x006fc40007ffe0ff */
[----:B------:R-:W-:Y:S01]  /*dba0*/  LEA.HI.SX32 R67, R67, R98, 0x1b ;  /* 0x0000006243437211 */ /* 0x000fe200078fdaff */
[----:B------:R-:W-:Y:S05]  /*dbb0*/  @!P3 BRA `(.L_x_4576) ;  /* 0x000000100000b947 */ /* 0x000fea0003800000 */
[----:B---3--:R1:W-:Y:S02]  /*dbc0*/  RED.E.ADD.F32.FTZ.RN.STRONG.GPU [R60.64+-0x1100], R65 ;  /* 0xffef00413c00798e */ /* 0x0083e4000c10e7a0 */
.L_x_4576:
[----:B------:R-:W-:Y:S05]  /*dbd0*/  BSYNC B0 ;  /* 0x0000000000007941 */ /* 0x000fea0003800000 */
.L_x_4575:
[----:B------:R-:W2:Y:S01]  /*dbe0*/  LDS R67, [R67.X4+0x2080] ;  /* 0x0020800043437984 */ /* 0x000ea20000004800 */
[----:B------:R-:W-:Y:S01]  /*dbf0*/  BSSY B0, `(.L_x_4577) ;  /* 0x0000004000007945 */ /* 0x000fe20003800000 */
[----:B------:R-:W-:Y:S01]  /*dc00*/  LEA.HI.SX32 R63, R63, R98, 0x1b ;  /* 0x000000623f3f7211 */ /* 0x000fe200078fdaff */
[----:B------:R-:W-:Y:S05]  /*dc10*/  @!P4 BRA `(.L_x_4578) ;  /* 0x000000100000c947 */ /* 0x000fea0003800000 */
[----:B--2---:R2:W-:Y:S02]  /*dc20*/  RED.E.ADD.F32.FTZ.RN.STRONG.GPU [R60.64+-0x1000], R67 ;  /* 0xfff000433c00798e */ /* 0x0045e4000c10e7a0 */
.L_x_4578:
[----:B------:R-:W-:Y:S05]  /*dc30*/  BSYNC B0 ;  /* 0x0000000000007941 */ /* 0x000fea0003800000 */
.L_x_4577:
[----:B------:R-:W4:Y:S01]  /*dc40*/  LDS R63, [R63.X4+0x2180] ;  /* 0x002180003f3f7984 */ /* 0x000f220000004800 */
[----:B------:R-:W-:Y:S01]  /*dc50*/  BSSY B0, `(.L_x_4579) ;  /* 0x0000005000007945 */ /* 0x000fe20003800000 */
[C---:B-1-3--:R-:W-:Y:S02]  /*dc60*/  IADD3 R65, R98.reuse, 0x480, RZ ;  /* 0x0000048062417810 */ /* 0x04afe40007ffe0ff */
[----:B--2---:R-:W-:Y:S01]  /*dc70*/  IADD3 R67, R98, 0x4c0, RZ ;  /* 0x000004c062437810 */ /* 0x004fe20007ffe0ff */
[----:B------:R-:W-:Y:S05]  /*dc80*/  @!P5 BRA `(.L_x_4580) ;  /* 0x000000100000d947 */ /* 0x000fea0003800000 */
[----:B----4-:R1:W-:Y:S02]  /*dc90*/  RED.E.ADD.F32.FTZ.RN.STRONG.GPU [R60.64+-0xf00], R63 ;  /* 0xfff1003f3c00798e */ /* 0x0103e4000c10e7a0 */
.L_x_4580:
[----:B------:R-:W-:Y:S05]  /*dca0*/  BSYNC B0 ;  /* 0x0000000000007941 */ /* 0x000fea0003800000 */
.L_x_4579:
        /* <DEDUP_REMOVED lines=14> */
.L_x_4582:
[----:B------:R-:W-:Y:S05]  /*dd90*/  BSYNC B0 ;  /* 0x0000000000007941 */ /* 0x000fea0003800000 */
.L_x_4581:
[----:B------:R-:W2:Y:S01]  /*dda0*/  LDS R67, [R67.X4+0x2380] ;  /* 0x0023800043437984 */ /* 0x000ea20000004800 */
[----:B------:R-:W-:Y:S01]  /*ddb0*/  BSSY B0, `(.L_x_4583) ;  /* 0x0000005000007945 */ /* 0x000fe20003800000 */
[----:B-1----:R-:W-:Y:S02]  /*ddc0*/  IADD3 R65, R98, 0x540, RZ ;  /* 0x0000054062417810 */ /* 0x002fe40007ffe0ff */
[----:B------:R-:W-:Y:S01]  /*ddd0*/  LEA.HI.SX32 R63, R63, R98, 0x1b ;  /* 0x000000623f3f7211 */ /* 0x000fe200078fdaff */
[----:B------:R-:W-:Y:S05]  /*dde0*/  @!P0 BRA `(.L_x_4584) ;  /* 0x0000001000008947 */ /* 0x000fea0003800000 */
[----:B--2---:R1:W-:Y:S02]  /*ddf0*/  RED.E.ADD.F32.FTZ.RN.STRONG.GPU [R60.64+-0xd00], R67 ;  /* 0xfff300433c00798e */ /* 0x0043e4000c10e7a0 */
.L_x_4584:
[----:B------:R-:W-:Y:S05]  /*de00*/  BSYNC B0 ;  /* 0x0000000000007941 */ /* 0x000fea0003800000 */
.L_x_4583:
[----:B------:R-:W3:Y:S01]  /*de10*/  LDS R63, [R63.X4+0x2480] ;  /* 0x002480003f3f7984 */ /* 0x000ee20000004800 */
[----:B------:R-:W-:Y:S01]  /*de20*/  BSSY B0, `(.L_x_4585) ;  /* 0x0000005000007945 */ /* 0x000fe20003800000 */
[----:B-12---:R-:W-:-:S02]  /*de30*/  IADD3 R67, R98, 0x580, RZ ;  /* 0x0000058062437810 */ /* 0x006fc40007ffe0ff */
[----:B------:R-:W-:Y:S01]  /*de40*/  LEA.HI.SX32 R65, R65, R98, 0x1b ;  /* 0x0000006241417211 */ /* 0x000fe200078fdaff */
[----:B------:R-:W-:Y:S05]  /*de50*/  @!P1 BRA `(.L_x_4586) ;  /* 0x0000001000009947 */ /* 0x000fea0003800000 */
[----:B---3--:R1:W-:Y:S02]  /*de60*/  RED.E.ADD.F32.FTZ.RN.STRONG.GPU [R60.64+-0xc00], R63 ;  /* 0xfff4003f3c00798e */ /* 0x0083e4000c10e7a0 */
.L_x_4586:
[----:B------:R-:W-:Y:S05]  /*de70*/  BSYNC B0 ;  /* 0x0000000000007941 */ /* 0x000fea0003800000 */
.L_x_4585:
[----:B------:R-:W2:Y:S01]  /*de80*/  LDS R65, [R65.X4+0x2580] ;  /* 0x0025800041417984 */ /* 0x000ea20000004800 */
[----:B------:R-:W-:Y:S01]  /*de90*/  BSSY B0, `(.L_x_4587) ;  /* 0x0000005000007945 */ /* 0x000fe20003800000 */
[----:B-1-3--:R-:W-:Y:S02]  /*dea0*/  IADD3 R63, R98, 0x5c0, RZ ;  /* 0x000005c0623f7810 */ /* 0x00afe40007ffe0ff */
[----:B------:R-:W-:Y:S01]  /*deb0*/  LEA.HI.SX32 R67, R67, R98, 0x1b ;  /* 0x0000006243437211 */ /* 0x000fe200078fdaff */
[----:B------:R-:W-:Y:S05]  /*dec0*/  @!P2 BRA `(.L_x_4588) ;  /* 0x000000100000a947 */ /* 0x000fea0003800000 */
[----:B--2---:R1:W-:Y:S02]  /*ded0*/  RED.E.ADD.F32.FTZ.RN.STRONG.GPU [R60.64+-0xb00], R65 ;  /* 0xfff500413c00798e */ /* 0x0043e4000c10e7a0 */
.L_x_4588:
[----:B------:R-:W-:Y:S05]  /*dee0*/  BSYNC B0 ;  /* 0x0000000000007941 */ /* 0x000fea0003800000 */
.L_x_4587:
[----:B------:R-:W3:Y:S01]  /*def0*/  LDS R67, [R67.X4+0x2680] ;  /* 0x0026800043437984 */ /* 0x000ee20000004800 */
[----:B------:R-:W-:Y:S01]  /*df00*/  BSSY B0, `(.L_x_4589) ;  /* 0x0000005000007945 */ /* 0x000fe20003800000 */
[----:B-12---:R-:W-:Y:S02]  /*df10*/  IADD3 R65, R98, 0x600, RZ ;  /* 0x0000060062417810 */ /* 0x006fe40007ffe0ff */
[----:B------:R-:W-:Y:S01]  /*df20*/  LEA.HI.SX32 R63, R63, R98, 0x1b ;  /* 0x000000623f3f7211 */ /* 0x000fe200078fdaff */
[----:B------:R-:W-:Y:S05]  /*df30*/  @!P3 BRA `(.L_x_4590) ;  /* 0x000000100000b947 */ /* 0x000fea0003800000 */
[----:B---3--:R1:W-:Y:S02]  /*df40*/  RED.E.ADD.F32.FTZ.RN.STRONG.GPU [R60.64+-0xa00], R67 ;  /* 0xfff600433c00798e */ /* 0x0083e4000c10e7a0 */
.L_x_4590:
[----:B------:R-:W-:Y:S05]  /*df50*/  BSYNC B0 ;  /* 0x0000000000007941 */ /* 0x000fea0003800000 */
.L_x_4589:
[----:B------:R-:W2:Y:S01]  /*df60*/  LDS R63, [R63.X4+0x2780] ;  /* 0x002780003f3f7984 */ /* 0x000ea20000004800 */
[----:B------:R-:W-:Y:S01]  /*df70*/  BSSY B0, `(.L_x_4591) ;  /* 0x0000004000007945 */ /* 0x000fe20003800000 */
[----:B------:R-:W-:Y:S01]  /*df80*/  LEA.HI.SX32 R65, R65, R98, 0x1b ;  /* 0x0000006241417211 */ /* 0x000fe200078fdaff */
[----:B------:R-:W-:Y:S05]  /*df90*/  @!P4 BRA `(.L_x_4592) ;  /* 0x000000100000c947 */ /* 0x000fea0003800000 */
[----:B--2---:R2:W-:Y:S02]  /*dfa0*/  RED.E.ADD.F32.FTZ.RN.STRONG.GPU [R60.64+-0x900], R63 ;  /* 0xfff7003f3c00798e */ /* 0x0045e4000c10e7a0 */
.L_x_4592:
[----:B------:R-:W-:Y:S05]  /*dfb0*/  BSYNC B0 ;  /* 0x0000000000007941 */ /* 0x000fea0003800000 */
.L_x_4591:
[----:B------:R-:W4:Y:S01]  /*dfc0*/  LDS R65, [R65.X4+0x2880] ;  /* 0x0028800041417984 */ /* 0x000f220000004800 */
[----:B------:R-:W-:Y:S01]  /*dfd0*/  BSSY B0, `(.L_x_4593) ;  /* 0x0000005000007945 */ /* 0x000fe20003800000 */
[----:B--2---:R-:W-:-:S02]  /*dfe0*/  IADD3 R63, R98, 0x640, RZ ;  /* 0x00000640623f7810 */ /* 0x004fc40007ffe0ff */
[----:B-1-3--:R-:W-:Y:S01]  /*dff0*/  IADD3 R67, R98, 0x680, RZ ;  /* 0x0000068062437810 */ /* 0x00afe20007ffe0ff */
[----:B------:R-:W-:Y:S05]  /*e000*/  @!P5 BRA `(.L_x_4594) ;  /* 0x000000100000d947 */ /* 0x000fea0003800000 */
[----:B----4-:R1:W-:Y:S02]  /*e010*/  RED.E.ADD.F32.FTZ.RN.STRONG.GPU [R60.64+-0x800], R65 ;  /* 0xfff800413c00798e */ /* 0x0103e4000c10e7a0 */
.L_x_4594:
[----:B------:R-:W-:Y:S05]  /*e020*/  BSYNC B0 ;  /* 0x0000000000007941 */ /* 0x000fea0003800000 */
.L_x_4593:
        /* <DEDUP_REMOVED lines=14> */
.L_x_4596:
[----:B------:R-:W-:Y:S05]  /*e110*/  BSYNC B0 ;  /* 0x0000000000007941 */ /* 0x000fea0003800000 */
.L_x_4595:
[----:B------:R-:W2:Y:S01]  /*e120*/  LDS R67, [R67.X4+0x2a80] ;  /* 0x002a800043437984 */ /* 0x000ea20000004800 */
[----:B------:R-:W-:Y:S01]  /*e130*/  BSSY B0, `(.L_x_4597) ;  /* 0x0000005000007945 */ /* 0x000fe20003800000 */
[----:B-1----:R-:W-:-:S02]  /*e140*/  IADD3 R63, R98, 0x700, RZ ;  /* 0x00000700623f7810 */ /* 0x002fc40007ffe0ff */
[----:B------:R-:W-:Y:S01]  /*e150*/  LEA.HI.SX32 R65, R65, R98, 0x1b ;  /* 0x0000006241417211 */ /* 0x000fe200078fdaff */
[----:B------:R-:W-:Y:S05]  /*e160*/  @!P0 BRA `(.L_x_4598) ;  /* 0x0000001000008947 */ /* 0x000fea0003800000 */
[----:B--2---:R1:W-:Y:S02]  /*e170*/  RED.E.ADD.F32.FTZ.RN.STRONG.GPU [R60.64+-0x600], R67 ;  /* 0xfffa00433c00798e */ /* 0x0043e4000c10e7a0 */
.L_x_4598:
[----:B------:R-:W-:Y:S05]  /*e180*/  BSYNC B0 ;  /* 0x0000000000007941 */ /* 0x000fea0003800000 */
.L_x_4597:
[----:B------:R-:W3:Y:S01]  /*e190*/  LDS R65, [R65.X4+0x2b80] ;  /* 0x002b800041417984 */ /* 0x000ee20000004800 */
[----:B------:R-:W-:Y:S01]  /*e1a0*/  BSSY B0, `(.L_x_4599) ;  /* 0x0000005000007945 */ /* 0x000fe20003800000 */
[----:B-12---:R-:W-:Y:S02]  /*e1b0*/  IADD3 R67, R98, 0x740, RZ ;  /* 0x0000074062437810 */ /* 0x006fe40007ffe0ff */
[----:B------:R-:W-:Y:S01]  /*e1c0*/  LEA.HI.SX32 R63, R63, R98, 0x1b ;  /* 0x000000623f3f7211 */ /* 0x000fe200078fdaff */
[----:B------:R-:W-:Y:S05]  /*e1d0*/  @!P1 BRA `(.L_x_4600) ;  /* 0x0000001000009947 */ /* 0x000fea0003800000 */
[----:B---3--:R1:W-:Y:S02]  /*e1e0*/  RED.E.ADD.F32.FTZ.RN.STRONG.GPU [R60.64+-0x500], R65 ;  /* 0xfffb00413c00798e */ /* 0x0083e4000c10e7a0 */
.L_x_4600:
[----:B------:R-:W-:Y:S05]  /*e1f0*/  BSYNC B0 ;  /* 0x0000000000007941 */ /* 0x000fea0003800000 */
.L_x_4599:
[----:B------:R-:W2:Y:S01]  /*e200*/  LDS R63, [R63.X4+0x2c80] ;  /* 0x002c80003f3f7984 */ /* 0x000ea20000004800 */
[----:B------:R-:W-:Y:S01]  /*e210*/  BSSY B0, `(.L_x_4601) ;  /* 0x0000005000007945 */ /* 0x000fe20003800000 */
[----:B-1-3--:R-:W-:Y:S02]  /*e220*/  IADD3 R65, R98, 0x780, RZ ;  /* 0x0000078062417810 */ /* 0x00afe40007ffe0ff */
[----:B------:R-:W-:Y:S01]  /*e230*/  LEA.HI.SX32 R67, R67, R98, 0x1b ;  /* 0x0000006243437211 */ /* 0x000fe200078fdaff */
[----:B------:R-:W-:Y:S05]  /*e240*/  @!P2 BRA `(.L_x_4602) ;  /* 0x000000100000a947 */ /* 0x000fea0003800000 */
[----:B--2---:R1:W-:Y:S02]  /*e250*/  RED.E.ADD.F32.FTZ.RN.STRONG.GPU [R60.64+-0x400], R63 ;  /* 0xfffc003f3c00798e */ /* 0x0043e4000c10e7a0 */
.L_x_4602:
[----:B------:R-:W-:Y:S05]  /*e260*/  BSYNC B0 ;  /* 0x0000000000007941 */ /* 0x000fea0003800000 */
.L_x_4601:
[----:B------:R-:W3:Y:S01]  /*e270*/  LDS R67, [R67.X4+0x2d80] ;  /* 0x002d800043437984 */ /* 0x000ee20000004800 */
[----:B------:R-:W-:Y:S01]  /*e280*/  BSSY B0, `(.L_x_4603) ;  /* 0x0000005000007945 */ /* 0x000fe20003800000 */
[----:B-12---:R-:W-:-:S02]  /*e290*/  IADD3 R63, R98, 0x7c0, RZ ;  /* 0x000007c0623f7810 */ /* 0x006fc40007ffe0ff */
[----:B------:R-:W-:Y:S01]  /*e2a0*/  LEA.HI.SX32 R65, R65, R98, 0x1b ;  /* 0x0000006241417211 */ /* 0x000fe200078fdaff */
[----:B------:R-:W-:Y:S05]  /*e2b0*/  @!P3 BRA `(.L_x_4604) ;  /* 0x000000100000b947 */ /* 0x000fea0003800000 */
[----:B---3--:R1:W-:Y:S02]  /*e2c0*/  RED.E.ADD.F32.FTZ.RN.STRONG.GPU [R60.64+-0x300], R67 ;  /* 0xfffd00433c00798e */ /* 0x0083e4000c10e7a0 */
.L_x_4604:
[----:B------:R-:W-:Y:S05]  /*e2d0*/  BSYNC B0 ;  /* 0x0000000000007941 */ /* 0x000fea0003800000 */
.L_x_4603:
[----:B------:R-:W2:Y:S01]  /*e2e0*/  LDS R65, [R65.X4+0x2e80] ;  /* 0x002e800041417984 */ /* 0x000ea20000004800 */
[----:B------:R-:W-:Y:S01]  /*e2f0*/  BSSY B0, `(.L_x_4605) ;  /* 0x0000004000007945 */ /* 0x000fe20003800000 */
[----:B------:R-:W-:Y:S01]  /*e300*/  LEA.HI.SX32 R63, R63, R98, 0x1b ;  /* 0x000000623f3f7211 */ /* 0x000fe200078fdaff */
[----:B------:R-:W-:Y:S05]  /*e310*/  @!P4 BRA `(.L_x_4606) ;  /* 0x000000100000c947 */ /* 0x000fea0003800000 */
[----:B--2---:R2:W-:Y:S02]  /*e320*/  RED.E.ADD.F32.FTZ.RN.STRONG.GPU [R60.64+-0x200], R65 ;  /* 0xfffe00413c00798e */ /* 0x0045e4000c10e7a0 */
.L_x_4606:
[----:B------:R-:W-:Y:S05]  /*e330*/  BSYNC B0 ;  /* 0x0000000000007941 */ /* 0x000fea0003800000 */
.L_x_4605:
[----:B------:R-:W4:Y:S01]  /*e340*/  LDS R63, [R63.X4+0x2f80] ;  /* 0x002f80003f3f7984 */ /* 0x000f220000004800 */
[----:B------:R-:W-:Y:S01]  /*e350*/  BSSY B0, `(.L_x_4607) ;  /* 0x0000003000007945 */ /* 0x000fe20003800000 */
[----:B------:R-:W-:Y:S05]  /*e360*/  @!P5 BRA `(.L_x_4608) ;  /* 0x000000100000d947 */ /* 0x000fea0003800000 */
[----:B----4-:R4:W-:Y:S02]  /*e370*/  RED.E.ADD.F32.FTZ.RN.STRONG.GPU [R60.64+-0x100], R63 ;  /* 0xffff003f3c00798e */ /* 0x0109e4000c10e7a0 */
.L_x_4608:
[----:B------:R-:W-:Y:S05]  /*e380*/  BSYNC B0 ;  /* 0x0000000000007941 */ /* 0x000fea0003800000 */
.L_x_4607:
[----:B------:R-:W5:Y:S01]  /*e390*/  SHFL.DOWN PT, R140, R64, 0x1, 0x1f ;  /* 0x08201f00408c7f89 */ /* 0x000f6200000e0000 */
[C---:B------:R-:W-:Y:S01]  /*e3a0*/  ISETP.GT.AND P0, PT, R97.reuse, 0x1e, PT ;  /* 0x0000001e6100780c */ /* 0x040fe20003f04270 */
[----:B------:R-:W-:Y:S01]  /*e3b0*/  FFMA.FTZ R229, R180, R100, R229 ;  /* 0x00000064b4e57223 */ /* 0x000fe200000100e5 */
[----:B-12-4-:R-:W-:Y:S01]  /*e3c0*/  MOV R61, R64 ;  /* 0x00000040003d7202 */ /* 0x016fe20000000f00 */
[----:B---3--:R-:W1:Y:S01]  /*e3d0*/  SHFL.DOWN PT, R67, R141, 0x1, 0x1f ;  /* 0x08201f008d437f89 */ /* 0x008e6200000e0000 */
[----:B0-----:R-:W-:Y:S01]  /*e3e0*/  MOV R62, R141 ;  /* 0x0000008d003e7202 */ /* 0x001fe20000000f00 */
[----:B------:R-:W-:Y:S01]  /*e3f0*/  FADD.FTZ R13, R66, R13 ;  /* 0x0000000d420d7221 */ /* 0x000fe20000010000 */
[----:B------:R-:W-:Y:S01]  /*e400*/  MOV R63, R191 ;  /* 0x000000bf003f7202 */ /* 0x000fe20000000f00 */
[----:B------:R-:W0:Y:S01]  /*e410*/  SHFL.DOWN PT, R142, R191, 0x1, 0x1f ;  /* 0x08201f00bf8e7f89 */ /* 0x000e2200000e0000 */
[----:B------:R-:W-:Y:S01]  /*e420*/  MOV R60, R230 ;  /* 0x000000e6003c7202 */ /* 0x000fe20000000f00 */
[----:B------:R-:W-:Y:S01]  /*e430*/  FMUL.FTZ R71, R204, R71 ;  /* 0x00000047cc477220 */ /* 0x000fe20000410000 */
[----:B------:R-:W-:Y:S01]  /*e440*/  ISETP.NE.AND P1, PT, R97, RZ, PT ;  /* 0x000000ff6100720c */ /* 0x000fe20003f25270 */
[----:B------:R-:W2:Y:S01]  /*e450*/  SHFL.DOWN PT, R65, R230, 0x1, 0x1f ;  /* 0x08201f00e6417f89 */ /* 0x000ea200000e0000 */
[----:B------:R-:W-:Y:S01]  /*e460*/  ISETP.NE.AND P2, PT, R98, RZ, PT ;  /* 0x000000ff6200720c */ /* 0x000fe20003f45270 */
[----:B------:R-:W-:Y:S01]  /*e470*/  FMUL.FTZ R70, R205, R70 ;  /* 0x00000046cd467220 */ /* 0x000fe20000410000 */
        /* <DEDUP_REMOVED lines=10> */
[----:B0-----:R-:W-:Y:S01]  /*e520*/  @!P0 FADD.FTZ R63, R63, R142 ;  /* 0x0000008e3f3f8221 */ /* 0x001fe20000010000 */
[----:B------:R-:W0:Y:S01]  /*e530*/  SHFL.DOWN PT, R67, R62, 0x2, 0x1f ;  /* 0x08401f003e437f89 */ /* 0x000e2200000e0000 */
[----:B------:R-:W-:Y:S02]  /*e540*/  FMUL.FTZ R120, R125, R120 ;  /* 0x000000787d787220 */ /* 0x000fe40000410000 */
[----:B--2---:R-:W-:Y:S01]  /*e550*/  @!P0 FADD.FTZ R60, R60, R65 ;  /* 0x000000413c3c8221 */ /* 0x004fe20000010000 */
[----:B------:R-:W2:Y:S01]  /*e560*/  SHFL.DOWN PT, R140, R63, 0x2, 0x1f ;  /* 0x08401f003f8c7f89 */ /* 0x000ea200000e0000 */
[----:B------:R-:W-:Y:S01]  /*e570*/  ISETP.GT.AND P0, PT, R97, 0x1d, PT ;  /* 0x0000001d6100780c */ /* 0x000fe20003f04270 */
[----:B------:R-:W-:Y:S02]  /*e580*/  FMUL.FTZ R106, R213, R106 ;  /* 0x0000006ad56a7220 */ /* 0x000fe40000410000 */
[----:B------:R-:W3:Y:S01]  /*e590*/  SHFL.DOWN PT, R65, R60, 0x2, 0x1f ;  /* 0x08401f003c417f89 */ /* 0x000ee200000e0000 */
[----:B------:R-:W-:-:S02]  /*e5a0*/  FMUL.FTZ R133, R214, R133 ;  /* 0x00000085d6857220 */ /* 0x000fc40000410000 */
[----:B------:R-:W-:Y:S02]  /*e5b0*/  FMUL.FTZ R122, R215, R122 ;  /* 0x0000007ad77a7220 */ /* 0x000fe40000410000 */
[----:B------:R-:W-:Y:S02]  /*e5c0*/  FFMA.FTZ R71, R202, R101, R71 ;  /* 0x00000065ca477223 */ /* 0x000fe40000010047 */
[----:B------:R-:W-:Y:S02]  /*e5d0*/  FFMA.FTZ R70, R187, R110, R70 ;  /* 0x0000006ebb467223 */ /* 0x000fe40000010046 */
[----:B------:R-:W-:Y:S02]  /*e5e0*/  FFMA.FTZ R109, R184, R119, R109 ;  /* 0x00000077b86d7223 */ /* 0x000fe4000001006d */
[----:B------:R-:W-:Y:S02]  /*e5f0*/  FFMA.FTZ R112, R224, R121, R112 ;  /* 0x00000079e0707223 */ /* 0x000fe40000010070 */
[----:B-1----:R-:W-:-:S02]  /*e600*/  @!P0 FADD.FTZ R61, R61, R64 ;  /* 0x000000403d3d8221 */ /* 0x002fc40000010000 */
[----:B------:R-:W-:Y:S02]  /*e610*/  FFMA.FTZ R111, R178, R123, R111 ;  /* 0x0000007bb26f7223 */ /* 0x000fe4000001006f */
[----:B0-----:R-:W-:Y:S01]  /*e620*/  @!P0 FADD.FTZ R62, R62, R67 ;  /* 0x000000433e3e8221 */ /* 0x001fe20000010000 */
        /* <DEDUP_REMOVED lines=39> */
[----:B------:R-:W-:-:S02]  /*e8a0*/  FADD.FTZ R18, R143, R18 ;  /* 0x000000128f127221 */ /* 0x000fc40000010000 */
        /* <DEDUP_REMOVED lines=59> */
.L_x_4610:
[----:B0-----:R-:W-:Y:S05]  /*ec60*/  BSYNC B0 ;  /* 0x0000000000007941 */ /* 0x001fea0003800000 */
.L_x_4609:
        /* <DEDUP_REMOVED lines=8> */
.L_x_4510:
[----:B------:R0:W5:Y:S01]  /*ecf0*/  LDL.64 R66, [R1] ;  /* 0x0000000001427983 */ /* 0x0001620000100a00 */
[----:B------:R-:W-:Y:S01]  /*ed00*/  F2FP.PACK_AB R29, R29, R30 ;  /* 0x0000001e1d1d723e */ /* 0x000fe200000000ff */
[----:B------:R-:W-:Y:S01]  /*ed10*/  ULDC.64 UR8, c[0x0][0x2d8] ;  /* 0x0000b60000087ab9 */ /* 0x000fe20000000a00 */
[----:B------:R-:W-:Y:S01]  /*ed20*/  F2FP.PACK_AB R27, R27, R28 ;  /* 0x0000001c1b1b723e */ /* 0x000fe200000000ff */
[----:B------:R-:W-:Y:S01]  /*ed30*/  BAR.SYNC.DEFER_BLOCKING 0x0 ;  /* 0x0000000000007b1d */ /* 0x000fe20000010000 */
[----:B------:R-:W-:Y:S01]  /*ed40*/  PRMT R28, R29, 0x7632, R28 ;  /* 0x000076321d1c7816 */ /* 0x000fe2000000001c */
[----:B------:R-:W-:Y:S01]  /*ed50*/  UIMAD UR7, UR13, UR8, URZ ;  /* 0x000000080d0772a4 */ /* 0x000fe2000f8e023f */
[----:B------:R-:W-:Y:S01]  /*ed60*/  ISETP.NE.AND P6, PT, R98, RZ, PT ;  /* 0x000000ff6200720c */ /* 0x000fe20003fc5270 */
[----:B------:R-:W-:Y:S01]  /*ed70*/  UIMAD.WIDE.U32 UR34, UR12, UR8, URZ ;  /* 0x000000080c2272a5 */ /* 0x000fe2000f8e003f */
[----:B------:R-:W-:Y:S01]  /*ed80*/  F2FP.PACK_AB R31, R31, R32 ;  /* 0x000000201f1f723e */ /* 0x000fe200000000ff */
[----:B------:R-:W-:Y:S01]  /*ed90*/  ULDC.64 UR36, c[0x0][0x2f8] ;  /* 0x0000be0000247ab9 */ /* 0x000fe20000000a00 */
[----:B------:R-:W-:Y:S01]  /*eda0*/  F2FP.PACK_AB R25, R25, R26 ;  /* 0x0000001a1919723e */ /* 0x000fe200000000ff */
[----:B------:R-:W-:Y:S01]  /*edb0*/  UIMAD UR38, UR13, UR36, URZ ;  /* 0x000000240d2672a4 */ /* 0x000fe2000f8e023f */
[----:B------:R-:W-:Y:S01]  /*edc0*/  F2FP.PACK_AB R23, R23, R24 ;  /* 0x000000181717723e */ /* 0x000fe200000000ff */
[----:B------:R-:W-:Y:S01]  /*edd0*/  UIMAD UR25, UR12, UR9, UR7 ;  /* 0x000000090c1972a4 */ /* 0x000fe2000f8e0207 */
[----:B------:R-:W-:Y:S01]  /*ede0*/  F2FP.PACK_AB R21, R21, R22 ;  /* 0x000000161515723e */ /* 0x000fe200000000ff */
[----:B------:R-:W-:Y:S01]  /*edf0*/  UIMAD.WIDE.U32 UR8, UR12, UR36, URZ ;  /* 0x000000240c0872a5 */ /* 0x000fe2000f8e003f */
[----:B------:R-:W-:Y:S01]  /*ee00*/  F2FP.PACK_AB R19, R19, R20 ;  /* 0x000000141313723e */ /* 0x000fe200000000ff */
[----:B------:R-:W-:Y:S01]  /*ee10*/  UIMAD UR38, UR12, UR37, UR38 ;  /* 0x000000250c2672a4 */ /* 0x000fe2000f8e0226 */
[----:B------:R-:W-:Y:S01]  /*ee20*/  F2FP.PACK_AB R17, R17, R18 ;  /* 0x000000121111723e */ /* 0x000fe200000000ff */
[----:B------:R-:W-:Y:S01]  /*ee30*/  UIADD3 UR7, UR35, UR25, URZ ;  /* 0x0000001923077290 */ /* 0x000fe2000fffe03f */
[----:B------:R-:W-:Y:S01]  /*ee40*/  PRMT R30, R31, 0x7632, R30 ;  /* 0x000076321f1e7816 */ /* 0x000fe2000000001e */
[----:B------:R-:W-:Y:S01]  /*ee50*/  BSSY B0, `(.L_x_4612) ;  /* 0x000003c000007945 */ /* 0x000fe20003800000 */
[----:B------:R-:W-:-:S02]  /*ee60*/  PRMT R32, R27, 0x7632, R32 ;  /* 0x000076321b207816 */ /* 0x000fc40000000020 */
[----:B------:R-:W-:Y:S02]  /*ee70*/  PRMT R22, R25, 0x7632, R22 ;  /* 0x0000763219167816 */ /* 0x000fe40000000016 */
[----:B------:R-:W-:Y:S01]  /*ee80*/  PRMT R24, R23, 0x7632, R24 ;  /* 0x0000763217187816 */ /* 0x000fe20000000018 */
[----:B------:R1:W-:Y:S01]  /*ee90*/  STS.U16 [R93+0x6], R28 ;  /* 0x0000061c5d007388 */ /* 0x0003e20000000400 */
[----:B------:R-:W-:Y:S02]  /*eea0*/  PRMT R18, R21, 0x7632, R18 ;  /* 0x0000763215127816 */ /* 0x000fe40000000012 */
[----:B------:R-:W-:Y:S01]  /*eeb0*/  PRMT R20, R19, 0x7632, R20 ;  /* 0x0000763213147816 */ /* 0x000fe20000000014 */
[----:B------:R-:W-:Y:S01]  /*eec0*/  STS.U16 [R93], R31 ;  /* 0x0000001f5d007388 */ /* 0x000fe20000000400 */
[----:B------:R-:W-:-:S03]  /*eed0*/  PRMT R26, R17, 0x7610, R26 ;  /* 0x00007610111a7816 */ /* 0x000fc6000000001a */
        /* <DEDUP_REMOVED lines=34> */
[----:B------:R-:W1:Y:S02]  /*f100*/  LDS R53, [0x840] ;  /* 0x00084000ff357984 */ /* 0x000e640000000800 */
        /* <DEDUP_REMOVED lines=16> */
.L_x_4613:
[----:B0-----:R-:W-:Y:S05]  /*f210*/  BSYNC B0 ;  /* 0x0000000000007941 */ /* 0x001fea0003800000 */
.L_x_4612:
[----:B------:R-:W2:Y:S01]  /*f220*/  LDL.LU R21, [R1+0x8] ;  /* 0x0000080001157983 */ /* 0x000ea20000300800 */
        /* <DEDUP_REMOVED lines=49> */
[----:B------:R-:W-:Y:S01]  /*f540*/  @!P4 STG.E.U16 [R18.64+-0x600], R37 ;  /* 0xfffa00251200c986 */ /* 0x000fe2000c101520 */
[----:B------:R-:W-:-:S03]  /*f550*/  ISETP.GE.AND P4, PT, R62, R53, PT ;  /* 0x000000353e00720c */ /* 0x000fc60003f86270 */
[----:B------:R-:W-:Y:S01]  /*f560*/  @!P5 STG.E.U16 [R18.64+-0x5c0], R39 ;  /* 0xfffa40271200d986 */ /* 0x000fe2000c101520 */
[----:B------:R-:W-:Y:S02]  /*f570*/  ISETP.GE.AND P5, PT, R64, R53, PT ;  /* 0x000000354000720c */ /* 0x000fe40003fa6270 */
[----:B------:R-:W-:Y:S01]  /*f580*/  LOP3.LUT R68, R68, 0xfffffe00, RZ, 0xc0, !PT ;  /* 0xfffffe0044447812 */ /* 0x000fe200078ec0ff */
[----:B------:R-:W-:Y:S03]  /*f590*/  @!P0 STG.E.U16 [R18.64+-0x580], R41 ;  /* 0xfffa802912008986 */ /* 0x000fe6000c101520 */
[----:B------:R-:W-:Y:S01]  /*f5a0*/  LEA R55, R97, R68, 0x4 ;  /* 0x0000004461377211 */ /* 0x000fe200078e20ff */
[----:B------:R-:W-:Y:S04]  /*f5b0*/  @!P1 STG.E.U16 [R18.64+-0x540], R43 ;  /* 0xfffac02b12009986 */ /* 0x000fe8000c101520 */
[----:B------:R-:W-:Y:S04]  /*f5c0*/  @!P2 STG.E.U16 [R18.64+-0x500], R45 ;  /* 0xfffb002d1200a986 */ /* 0x000fe8000c101520 */
[----:B------:R-:W-:Y:S04]  /*f5d0*/  @!P3 STG.E.U16 [R18.64+-0x4c0], R47 ;  /* 0xfffb402f1200b986 */ /* 0x000fe8000c101520 */
[----:B------:R-:W-:Y:S04]  /*f5e0*/  @!P4 STG.E.U16 [R18.64+-0x480], R49 ;  /* 0xfffb80311200c986 */ /* 0x000fe8000c101520 */
[----:B------:R2:W-:Y:S01]  /*f5f0*/  @!P5 STG.E.U16 [R18.64+-0x440], R51 ;  /* 0xfffbc0331200d986 */ /* 0x0005e2000c101520 */
[----:B------:R-:W-:-:S02]  /*f600*/  IADD3 R20, R55, 0x1, RZ ;  /* 0x0000000137147810 */ /* 0x000fc40007ffe0ff */
[C---:B------:R-:W-:Y:S02]  /*f610*/  IADD3 R22, R55.reuse, 0x2, RZ ;  /* 0x0000000237167810 */ /* 0x040fe40007ffe0ff */
[C---:B0-----:R-:W-:Y:S02]  /*f620*/  IADD3 R23, R55.reuse, 0x3, RZ ;  /* 0x0000000337177810 */ /* 0x041fe40007ffe0ff */
[C---:B------:R-:W-:Y:S02]  /*f630*/  IADD3 R24, R55.reuse, 0x4, RZ ;  /* 0x0000000437187810 */ /* 0x040fe40007ffe0ff */
[C---:B-1----:R-:W-:Y:S02]  /*f640*/  IADD3 R25, R55.reuse, 0x5, RZ ;  /* 0x0000000537197810 */ /* 0x042fe40007ffe0ff */
[----:B------:R-:W-:Y:S02]  /*f650*/  IADD3 R26, R55, 0x6, RZ ;  /* 0x00000006371a7810 */ /* 0x000fe40007ffe0ff */
[----:B------:R-:W-:-:S02]  /*f660*/  LEA.HI.SX32 R22, R22, R55, 0x1b ;  /* 0x0000003716167211 */ /* 0x000fc400078fdaff */
[-C--:B------:R-:W-:Y:S02]  /*f670*/  LEA.HI.SX32 R23, R23, R55.reuse, 0x1b ;  /* 0x0000003717177211 */ /* 0x080fe400078fdaff */
[C---:B---3--:R-:W-:Y:S02]  /*f680*/  IADD3 R27, R55.reuse, 0x7, RZ ;  /* 0x00000007371b7810 */ /* 0x048fe40007ffe0ff */
[-C--:B------:R-:W-:Y:S02]  /*f690*/  LEA.HI.SX32 R24, R24, R55.reuse, 0x1b ;  /* 0x0000003718187211 */ /* 0x080fe400078fdaff */
[----:B------:R-:W-:Y:S02]  /*f6a0*/  IADD3 R28, R55, 0x8, RZ ;  /* 0x00000008371c7810 */ /* 0x000fe40007ffe0ff */
[----:B------:R-:W-:Y:S02]  /*f6b0*/  LEA.HI.SX32 R25, R25, R55, 0x1b ;  /* 0x0000003719197211 */ /* 0x000fe400078fdaff */
[----:B----4-:R-:W-:-:S02]  /*f6c0*/  IADD3 R29, R55, 0x9, RZ ;  /* 0x00000009371d7810 */ /* 0x010fc40007ffe0ff */
[-C--:B------:R-:W-:Y:S02]  /*f6d0*/  LEA.HI.SX32 R26, R26, R55.reuse, 0x1b ;  /* 0x000000371a1a7211 */ /* 0x080fe400078fdaff */
[----:B------:R-:W-:Y:S02]  /*f6e0*/  SHF.L.U32 R22, R22, 0x1, RZ ;  /* 0x0000000116167819 */ /* 0x000fe400000006ff */
[----:B------:R-:W-:Y:S02]  /*f6f0*/  IADD3 R30, R55, 0xa, RZ ;  /* 0x0000000a371e7810 */ /* 0x000fe40007ffe0ff */
[----:B------:R-:W-:Y:S02]  /*f700*/  SHF.L.U32 R23, R23, 0x1, RZ ;  /* 0x0000000117177819 */ /* 0x000fe400000006ff */
[----:B------:R-:W-:Y:S02]  /*f710*/  IADD3 R31, R55, 0xb, RZ ;  /* 0x0000000b371f7810 */ /* 0x000fe40007ffe0ff */
[----:B------:R-:W-:-:S02]  /*f720*/  LEA.HI.SX32 R27, R27, R55, 0x1b ;  /* 0x000000371b1b7211 */ /* 0x000fc400078fdaff */
[----:B------:R-:W-:Y:S02]  /*f730*/  SHF.L.U32 R24, R24, 0x1, RZ ;  /* 0x0000000118187819 */ /* 0x000fe400000006ff */
[----:B------:R-:W-:Y:S02]  /*f740*/  IADD3 R32, R55, 0xc, RZ ;  /* 0x0000000c37207810 */ /* 0x000fe40007ffe0ff */
[-C--:B------:R-:W-:Y:S02]  /*f750*/  LEA.HI.SX32 R28, R28, R55.reuse, 0x1b ;  /* 0x000000371c1c7211 */ /* 0x080fe400078fdaff */
[----:B------:R-:W-:Y:S02]  /*f760*/  SHF.L.U32 R25, R25, 0x1, RZ ;  /* 0x0000000119197819 */ /* 0x000fe400000006ff */
[----:B------:R-:W-:Y:S02]  /*f770*/  IADD3 R33, R55, 0xd, RZ ;  /* 0x0000000d37217810 */ /* 0x000fe40007ffe0ff */
[----:B------:R-:W-:-:S02]  /*f780*/  LEA.HI.SX32 R29, R29, R55, 0x1b ;  /* 0x000000371d1d7211 */ /* 0x000fc400078fdaff */
[----:B------:R-:W-:Y:S02]  /*f790*/  SHF.L.U32 R26, R26, 0x1, RZ ;  /* 0x000000011a1a7819 */ /* 0x000fe400000006ff */
[C---:B------:R-:W-:Y:S02]  /*f7a0*/  IADD3 R34, R55.reuse, 0xe, RZ ;  /* 0x0000000e37227810 */ /* 0x040fe40007ffe0ff */
        /* <DEDUP_REMOVED lines=17> */
[----:B------:R-:W-:-:S03]  /*f8c0*/  LEA.HI.SX32 R21, R20, R55, 0x1b ;  /* 0x0000003714157211 */ /* 0x000fc600078fdaff */
[----:B------:R-:W-:Y:S01]  /*f8d0*/  FADD.FTZ R20, R17, R2 ;  /* 0x0000000211147221 */ /* 0x000fe20000010000 */
[----:B------:R-:W-:-:S03]  /*f8e0*/  F2FP.PACK_AB R2, R2, R0 ;  /* 0x000000000202723e */ /* 0x000fc600000000ff */
[----:B------:R-:W-:Y:S01]  /*f8f0*/  FADD.FTZ R17, R20, R3 ;  /* 0x0000000314117221 */ /* 0x000fe20000010000 */
[----:B------:R-:W-:Y:S02]  /*f900*/  F2FP.PACK_AB R3, R4, R3 ;  /* 0x000000030403723e */ /* 0x000fe400000000ff */
[C---:B------:R-:W-:Y:S01]  /*f910*/  PRMT R19, R2.reuse, 0x7632, R19 ;  /* 0x0000763202137816 */ /* 0x040fe20000000013 */
[----:B------:R-:W-:Y:S01]  /*f920*/  FADD.FTZ R0, R17, R4 ;  /* 0x0000000411007221 */ /* 0x000fe20000010000 */
[----:B------:R-:W-:Y:S01]  /*f930*/  PRMT R17, R2, 0x7610, R17 ;  /* 0x0000761002117816 */ /* 0x000fe20000000011 */
[----:B------:R-:W-:Y:S01]  /*f940*/  BAR.SYNC.DEFER_BLOCKING 0x0 ;  /* 0x0000000000007b1d */ /* 0x000fe20000010000 */
[----:B------:R-:W-:Y:S02]  /*f950*/  F2FP.PACK_AB R2, R6, R5 ;  /* 0x000000050602723e */ /* 0x000fe400000000ff */
[----:B------:R-:W-:Y:S02]  /*f960*/  SHF.L.U32 R21, R21, 0x1, RZ ;  /* 0x0000000115157819 */ /* 0x000fe400000006ff */
[----:B------:R-:W-:-:S02]  /*f970*/  PRMT R18, R3, 0x7632, R18 ;  /* 0x0000763203127816 */ /* 0x000fc40000000012 */
[----:B------:R-:W-:Y:S02]  /*f980*/  F2FP.PACK_AB R4, R8, R7 ;  /* 0x000000070804723e */ /* 0x000fe400000000ff */
[C---:B------:R-:W-:Y:S02]  /*f990*/  PRMT R20, R2.reuse, 0x7610, R20 ;  /* 0x0000761002147816 */ /* 0x040fe40000000014 */
[----:B------:R-:W-:Y:S02]  /*f9a0*/  PRMT R37, R2, 0x7632, R37 ;  /* 0x0000763202257816 */ /* 0x000fe40000000025 */
[----:B------:R-:W-:Y:S01]  /*f9b0*/  F2FP.PACK_AB R2, R10, R9 ;  /* 0x000000090a02723e */ /* 0x000fe200000000ff */
[----:B------:R0:W-:Y:S04]  /*f9c0*/  STS.U16 [R93], R17 ;  /* 0x000000115d007388 */ /* 0x0001e80000000400 */
[----:B------:R1:W-:Y:S04]  /*f9d0*/  STS.U16 [R21+0x2], R19 ;  /* 0x0000021315007388 */ /* 0x0003e80000000400 */
[----:B------:R2:W-:Y:S01]  /*f9e0*/  STS.U16 [R22+0x4], R3 ;  /* 0x0000040316007388 */ /* 0x0005e20000000400 */
[----:B0-----:R-:W-:-:S03]  /*f9f0*/  PRMT R17, R4, 0x7632, R17 ;  /* 0x0000763204117816 */ /* 0x001fc60000000011 */
[----:B------:R0:W-:Y:S01]  /*fa00*/  STS.U16 [R23+0x6], R18 ;  /* 0x0000061217007388 */ /* 0x0001e20000000400 */
[----:B-1----:R-:W-:-:S03]  /*fa10*/  PRMT R19, R2, 0x7610, R19 ;  /* 0x0000761002137816 */ /* 0x002fc60000000013 */
[----:B------:R1:W-:Y:S01]  /*fa20*/  STS.U16 [R24+0x8], R20 ;  /* 0x0000081418007388 */ /* 0x0003e20000000400 */
[----:B------:R-:W-:Y:S02]  /*fa30*/  PRMT R21, R2, 0x7632, R21 ;  /* 0x0000763202157816 */ /* 0x000fe40000000015 */
[----:B--2---:R-:W-:Y:S01]  /*fa40*/  F2FP.PACK_AB R3, R12, R11 ;  /* 0x0000000b0c03723e */ /* 0x004fe200000000ff */
[----:B------:R-:W-:Y:S01]  /*fa50*/  STS.U16 [R25+0xa], R37 ;  /* 0x00000a2519007388 */ /* 0x000fe20000000400 */
[----:B------:R-:W-:Y:S02]  /*fa60*/  F2FP.PACK_AB R2, R14, R13 ;  /* 0x0000000d0e02723e */ /* 0x000fe400000000ff */
[----:B0-----:R-:W-:Y:S01]  /*fa70*/  PRMT R18, R3, 0x7632, R18 ;  /* 0x0000763203127816 */ /* 0x001fe20000000012 */
[----:B------:R0:W-:Y:S01]  /*fa80*/  STS.U16 [R26+0xc], R4 ;  /* 0x00000c041a007388 */ /* 0x0001e20000000400 */
[----:B-1----:R-:W-:-:S03]  /*fa90*/  PRMT R20, R2, 0x7632, R20 ;  /* 0x0000763202147816 */ /* 0x002fc60000000014 */
[----:B------:R-:W-:Y:S04]  /*faa0*/  STS.U16 [R27+0xe], R17 ;  /* 0x00000e111b007388 */ /* 0x000fe80000000400 */
[----:B------:R-:W-:Y:S01]  /*fab0*/  STS.U16 [R28+0x10], R19 ;  /* 0x000010131c007388 */ /* 0x000fe20000000400 */
[----:B0-----:R-:W-:-:S03]  /*fac0*/  F2FP.PACK_AB R4, R16, R15 ;  /* 0x0000000f1004723e */ /* 0x001fc600000000ff */
        /* <DEDUP_REMOVED lines=41> */
[----:B0-----:R-:W-:Y:S01]  /*fd60*/  ISETP.GE.AND P0, PT, R96, R31, PT ;  /* 0x0000001f6000720c */ /* 0x001fe20003f06270 */
[----:B------:R-:W-:Y:S01]  /*fd70*/  UIADD3 UR7, UR9, UR38, URZ ;  /* 0x0000002609077290 */ /* 0x000fe2000fffe03f */
[----:B------:R-:W-:Y:S11]  /*fd80*/  BSSY B0, `(.L_x_4614) ;  /* 0x0000010000007945 */ /* 0x000ff60003800000 */
        /* <DEDUP_REMOVED lines=15> */
.L_x_4615:
[----:B-1----:R-:W-:Y:S05]  /*fe80*/  BSYNC B0 ;  /* 0x0000000000007941 */ /* 0x002fea0003800000 */
.L_x_4614:
        /* <DEDUP_REMOVED lines=21> */
[----:B0-----:R-:W-:Y:S01]  /*ffe0*/  MOV R4, UR8 ;  /* 0x0000000800047c02 */ /* 0x001fe20008000f00 */
        /* <DEDUP_REMOVED lines=39> */
.L_x_4504:
        /* <DEDUP_REMOVED lines=32> */
.L_x_4618:
[----:B------:R-:W-:Y:S05]  /*10460*/  BSYNC B0 ;  /* 0x0000000000007941 */ /* 0x000fea0003800000 */
.L_x_4617:
[----:B------:R-:W-:Y:S01]  /*10470*/  BSSY B0, `(.L_x_4619) ;  /* 0x0000020000007945 */ /* 0x000fe20003800000 */
[----:B------:R-:W-:Y:S05]  /*10480*/  @!P0 BRA `(.L_x_4620) ;  /* 0x000001d000008947 */ /* 0x000fea0003800000 */
[----:B-1----:R-:W3:Y:S04]  /*10490*/  LDL.LU R2, [R1+0x8] ;  /* 0x0000080001027983 */ /* 0x002ee80000300800 */
        /* <DEDUP_REMOVED lines=28> */
.L_x_4620:
[----:B------:R-:W3:Y:S02]  /*10660*/  S2R R11, SR_TID.X ;  /* 0x00000000000b7919 */ /* 0x000ee40000002100 */
.L_x_4621:
[----:B------:R-:W-:Y:S05]  /*10670*/  BSYNC B0 ;  /* 0x0000000000007941 */ /* 0x000fea0003800000 */
.L_x_4619:
        /* <DEDUP_REMOVED lines=12> */
.L_x_4622:
        /* <DEDUP_REMOVED lines=32> */
.L_x_4515:
[----:B------:R-:W-:Y:S01]  /*10940*/  HFMA2.MMA R70, -RZ, RZ, 0, 5.9604644775390625e-08 ;  /* 0x00000001ff467435 */ /* 0x000fe200000001ff */
[----:B------:R-:W-:-:S02]  /*10950*/  MOV R215, R67 ;  /* 0x0000004300d77202 */ /* 0x000fc40000000f00 */
[----:B------:R-:W-:Y:S02]  /*10960*/  MOV R71, RZ ;  /* 0x000000ff00477202 */ /* 0x000fe40000000f00 */
[----:B------:R-:W-:Y:S02]  /*10970*/  MOV R66, 0xffffffff ;  /* 0xffffffff00427802 */ /* 0x000fe40000000f00 */
[----:B------:R-:W-:Y:S02]  /*10980*/  MOV R64, 0x109a0 ;  /* 0x000109a000407802 */ /* 0x000fe40000000f00 */
[----:B------:R-:W-:Y:S05]  /*10990*/  CALL.REL.NOINC `($__internal_113_$__cuda_sm70_shflsync_up) ;  /* 0x00001dd000007944 */ /* 0x000fea0003c00000 */
[----:B-1----:R-:W-:Y:S01]  /*109a0*/  MOV R214, R66 ;  /* 0x0000004200d67202 */ /* 0x002fe20000000f00 */
[----:B0-----:R-:W-:Y:S05]  /*109b0*/  BRA `(.L_x_4623) ;  /* 0xffff7d5000007947 */ /* 0x001fea000383ffff */
.L_x_4516:
[----:B------:R-:W-:Y:S01]  /*109c0*/  HFMA2.MMA R70, -RZ, RZ, 0, 5.9604644775390625e-08 ;  /* 0x00000001ff467435 */ /* 0x000fe200000001ff */
[----:B------:R-:W-:Y:S02]  /*109d0*/  MOV R215, R221 ;  /* 0x000000dd00d77202 */ /* 0x000fe40000000f00 */
[----:B------:R-:W-:Y:S02]  /*109e0*/  MOV R71, RZ ;  /* 0x000000ff00477202 */ /* 0x000fe40000000f00 */
[----:B------:R-:W-:-:S02]  /*109f0*/  MOV R66, 0xffffffff ;  /* 0xffffffff00427802 */ /* 0x000fc40000000f00 */
[----:B------:R-:W-:Y:S02]  /*10a00*/  MOV R64, 0x10a20 ;  /* 0x00010a2000407802 */ /* 0x000fe40000000f00 */
[----:B01----:R-:W-:Y:S05]  /*10a10*/  CALL.REL.NOINC `($__internal_113_$__cuda_sm70_shflsync_up) ;  /* 0x00001d5000007944 */ /* 0x003fea0003c00000 */
[----:B0-----:R-:W-:Y:S01]  /*10a20*/  HFMA2.MMA R70, -RZ, RZ, 0, 5.9604644775390625e-08 ;  /* 0x00000001ff467435 */ /* 0x001fe200000001ff */
[----:B-1----:R-:W-:Y:S02]  /*10a30*/  MOV R222, R66 ;  /* 0x0000004200de7202 */ /* 0x002fe40000000f00 */
[----:B------:R-:W-:Y:S02]  /*10a40*/  MOV R215, R68 ;  /* 0x0000004400d77202 */ /* 0x000fe40000000f00 */
[----:B------:R-:W-:Y:S02]  /*10a50*/  MOV R71, RZ ;  /* 0x000000ff00477202 */ /* 0x000fe40000000f00 */
[----:B------:R-:W-:Y:S02]  /*10a60*/  MOV R66, 0xffffffff ;  /* 0xffffffff00427802 */ /* 0x000fe40000000f00 */
[----:B------:R-:W-:Y:S02]  /*10a70*/  MOV R64, 0x10a90 ;  /* 0x00010a9000407802 */ /* 0x000fe40000000f00 */
[----:B------:R-:W-:Y:S05]  /*10a80*/  CALL.REL.NOINC `($__internal_113_$__cuda_sm70_shflsync_up) ;  /* 0x00001ce000007944 */ /* 0x000fea0003c00000 */
[----:B0-----:R-:W-:Y:S01]  /*10a90*/  HFMA2.MMA R70, -RZ, RZ, 0, 5.9604644775390625e-08 ;  /* 0x00000001ff467435 */ /* 0x001fe200000001ff */
[----:B-1----:R-:W-:-:S02]  /*10aa0*/  MOV R224, R66 ;  /* 0x0000004200e07202 */ /* 0x002fc40000000f00 */
[----:B------:R-:W-:Y:S02]  /*10ab0*/  MOV R215, R69 ;  /* 0x0000004500d77202 */ /* 0x000fe40000000f00 */
[----:B------:R-:W-:Y:S02]  /*10ac0*/  MOV R71, RZ ;  /* 0x000000ff00477202 */ /* 0x000fe40000000f00 */
[----:B------:R-:W-:Y:S02]  /*10ad0*/  MOV R66, 0xffffffff ;  /* 0xffffffff00427802 */ /* 0x000fe40000000f00 */
[----:B------:R-:W-:Y:S02]  /*10ae0*/  MOV R64, 0x10b00 ;  /* 0x00010b0000407802 */ /* 0x000fe40000000f00 */
[----:B------:R-:W-:Y:S05]  /*10af0*/  CALL.REL.NOINC `($__internal_113_$__cuda_sm70_shflsync_up) ;  /* 0x00001c7000007944 */ /* 0x000fea0003c00000 */
        /* <DEDUP_REMOVED lines=20> */
[----:B------:R-:W-:Y:S05]  /*10c40*/  CALL.REL.NOINC `($__internal_113_$__cuda_sm70_shflsync_up) ;  /* 0x00001b2000007944 */ /* 0x000fea0003c00000 */
[----:B0-----:R-:W-:Y:S01]  /*10c50*/  HFMA2.MMA R70, -RZ, RZ, 0, 1.1920928955078125e-07 ;  /* 0x00000002ff467435 */ /* 0x001fe200000001ff */
[----:B-1----:R-:W-:Y:S02]  /*10c60*/  MOV R214, R66 ;  /* 0x0000004200d67202 */ /* 0x002fe40000000f00 */
[----:B------:R-:W-:Y:S02]  /*10c70*/  MOV R215, R221 ;  /* 0x000000dd00d77202 */ /* 0x000fe40000000f00 */
[----:B------:R-:W-:Y:S02]  /*10c80*/  MOV R71, RZ ;  /* 0x000000ff00477202 */ /* 0x000fe40000000f00 */
[----:B------:R-:W-:-:S02]  /*10c90*/  MOV R66, 0xffffffff ;  /* 0xffffffff00427802 */ /* 0x000fc40000000f00 */
[----:B------:R-:W-:Y:S02]  /*10ca0*/  MOV R64, 0x10cc0 ;  /* 0x00010cc000407802 */ /* 0x000fe40000000f00 */
[----:B------:R-:W-:Y:S05]  /*10cb0*/  CALL.REL.NOINC `($__internal_113_$__cuda_sm70_shflsync_up) ;  /* 0x00001ab000007944 */ /* 0x000fea0003c00000 */
[----:B0-----:R-:W-:Y:S01]  /*10cc0*/  HFMA2.MMA R70, -RZ, RZ, 0, 1.1920928955078125e-07 ;  /* 0x00000002ff467435 */ /* 0x001fe200000001ff */
[----:B-1----:R-:W-:Y:S02]  /*10cd0*/  MOV R222, R66 ;  /* 0x0000004200de7202 */ /* 0x002fe40000000f00 */
[----:B------:R-:W-:Y:S02]  /*10ce0*/  MOV R215, R68 ;  /* 0x0000004400d77202 */ /* 0x000fe40000000f00 */
[----:B------:R-:W-:Y:S02]  /*10cf0*/  MOV R71, RZ ;  /* 0x000000ff00477202 */ /* 0x000fe40000000f00 */
[----:B------:R-:W-:Y:S02]  /*10d00*/  MOV R66, 0xffffffff ;  /* 0xffffffff00427802 */ /* 0x000fe40000000f00 */
[----:B------:R-:W-:Y:S02]  /*10d10*/  MOV R64, 0x10d30 ;  /* 0x00010d3000407802 */ /* 0x000fe40000000f00 */
[----:B------:R-:W-:Y:S05]  /*10d20*/  CALL.REL.NOINC `($__internal_113_$__cuda_sm70_shflsync_up) ;  /* 0x00001a4000007944 */ /* 0x000fea0003c00000 */
[----:B0-----:R-:W-:Y:S01]  /*10d30*/  HFMA2.MMA R70, -RZ, RZ, 0, 1.1920928955078125e-07 ;  /* 0x00000002ff467435 */ /* 0x001fe200000001ff */
[----:B-1----:R-:W-:-:S02]  /*10d40*/  MOV R224, R66 ;  /* 0x0000004200e07202 */ /* 0x002fc40000000f00 */
[----:B------:R-:W-:Y:S02]  /*10d50*/  MOV R215, R69 ;  /* 0x0000004500d77202 */ /* 0x000fe40000000f00 */
[----:B------:R-:W-:Y:S02]  /*10d60*/  MOV R71, RZ ;  /* 0x000000ff00477202 */ /* 0x000fe40000000f00 */
[----:B------:R-:W-:Y:S02]  /*10d70*/  MOV R66, 0xffffffff ;  /* 0xffffffff00427802 */ /* 0x000fe40000000f00 */
[----:B------:R-:W-:Y:S02]  /*10d80*/  MOV R64, 0x10da0 ;  /* 0x00010da000407802 */ /* 0x000fe40000000f00 */
[----:B------:R-:W-:Y:S05]  /*10d90*/  CALL.REL.NOINC `($__internal_113_$__cuda_sm70_shflsync_up) ;  /* 0x000019d000007944 */ /* 0x000fea0003c00000 */
        /* <DEDUP_REMOVED lines=17> */
[----:B------:R-:W-:Y:S05]  /*10eb0*/  CALL.REL.NOINC `($__internal_113_$__cuda_sm70_shflsync_up) ;  /* 0x000018b000007944 */ /* 0x000fea0003c00000 */
[----:B0-----:R-:W-:Y:S01]  /*10ec0*/  HFMA2.MMA R70, -RZ, RZ, 0, 2.384185791015625e-07 ;  /* 0x00000004ff467435 */ /* 0x001fe200000001ff */
[----:B-1----:R-:W-:Y:S02]  /*10ed0*/  MOV R214, R66 ;  /* 0x0000004200d67202 */ /* 0x002fe40000000f00 */
[----:B------:R-:W-:Y:S02]  /*10ee0*/  MOV R215, R221 ;  /* 0x000000dd00d77202 */ /* 0x000fe40000000f00 */
[----:B------:R-:W-:Y:S02]  /*10ef0*/  MOV R71, RZ ;  /* 0x000000ff00477202 */ /* 0x000fe40000000f00 */
[----:B------:R-:W-:Y:S02]  /*10f00*/  MOV R66, 0xffffffff ;  /* 0xffffffff00427802 */ /* 0x000fe40000000f00 */
[----:B------:R-:W-:-:S02]  /*10f10*/  MOV R64, 0x10f30 ;  /* 0x00010f3000407802 */ /* 0x000fc40000000f00 */
[----:B------:R-:W-:Y:S05]  /*10f20*/  CALL.REL.NOINC `($__internal_113_$__cuda_sm70_shflsync_up) ;  /* 0x0000184000007944 */ /* 0x000fea0003c00000 */
[----:B0-----:R-:W-:Y:S01]  /*10f30*/  HFMA2.MMA R70, -RZ, RZ, 0, 2.384185791015625e-07 ;  /* 0x00000004ff467435 */ /* 0x001fe200000001ff */
[----:B-1----:R-:W-:-:S02]  /*10f40*/  MOV R222, R66 ;  /* 0x0000004200de7202 */ /* 0x002fc40000000f00 */
[----:B------:R-:W-:Y:S02]  /*10f50*/  MOV R215, R68 ;  /* 0x0000004400d77202 */ /* 0x000fe40000000f00 */
[----:B------:R-:W-:Y:S02]  /*10f60*/  MOV R71, RZ ;  /* 0x000000ff00477202 */ /* 0x000fe40000000f00 */
[----:B------:R-:W-:Y:S02]  /*10f70*/  MOV R66, 0xffffffff ;  /* 0xffffffff00427802 */ /* 0x000fe40000000f00 */
[----:B------:R-:W-:Y:S02]  /*10f80*/  MOV R64, 0x10fa0 ;  /* 0x00010fa000407802 */ /* 0x000fe40000000f00 */
[----:B------:R-:W-:Y:S05]  /*10f90*/  CALL.REL.NOINC `($__internal_113_$__cuda_sm70_shflsync_up) ;  /* 0x000017d000007944 */ /* 0x000fea0003c00000 */
[----:B0-----:R-:W-:Y:S01]  /*10fa0*/  HFMA2.MMA R70, -RZ, RZ, 0, 2.384185791015625e-07 ;  /* 0x00000004ff467435 */ /* 0x001fe200000001ff */
[----:B-1----:R-:W-:Y:S02]  /*10fb0*/  MOV R224, R66 ;  /* 0x0000004200e07202 */ /* 0x002fe40000000f00 */
[----:B------:R-:W-:Y:S02]  /*10fc0*/  MOV R215, R69 ;  /* 0x0000004500d77202 */ /* 0x000fe40000000f00 */
[----:B------:R-:W-:-:S02]  /*10fd0*/  MOV R71, RZ ;  /* 0x000000ff00477202 */ /* 0x000fc40000000f00 */
[----:B------:R-:W-:Y:S02]  /*10fe0*/  MOV R66, 0xffffffff ;  /* 0xffffffff00427802 */ /* 0x000fe40000000f00 */
[----:B------:R-:W-:Y:S02]  /*10ff0*/  MOV R64, 0x11010 ;  /* 0x0001101000407802 */ /* 0x000fe40000000f00 */
[----:B------:R-:W-:Y:S05]  /*11000*/  CALL.REL.NOINC `($__internal_113_$__cuda_sm70_shflsync_up) ;  /* 0x0000176000007944 */ /* 0x000fea0003c00000 */
        /* <DEDUP_REMOVED lines=17> */
[----:B------:R-:W-:Y:S05]  /*11120*/  CALL.REL.NOINC `($__internal_113_$__cuda_sm70_shflsync_up) ;  /* 0x0000164000007944 */ /* 0x000fea0003c00000 */
[----:B0-----:R-:W-:Y:S01]  /*11130*/  HFMA2.MMA R70, -RZ, RZ, 0, 4.76837158203125e-07 ;  /* 0x00000008ff467435 */ /* 0x001fe200000001ff */
[----:B-1----:R-:W-:Y:S02]  /*11140*/  MOV R214, R66 ;  /* 0x0000004200d67202 */ /* 0x002fe40000000f00 */
[----:B------:R-:W-:Y:S02]  /*11150*/  MOV R215, R221 ;  /* 0x000000dd00d77202 */ /* 0x000fe40000000f00 */
[----:B------:R-:W-:Y:S02]  /*11160*/  MOV R71, RZ ;  /* 0x000000ff00477202 */ /* 0x000fe40000000f00 */
[----:B------:R-:W-:Y:S02]  /*11170*/  MOV R66, 0xffffffff ;  /* 0xffffffff00427802 */ /* 0x000fe40000000f00 */
[----:B------:R-:W-:Y:S02]  /*11180*/  MOV R64, 0x111a0 ;  /* 0x000111a000407802 */ /* 0x000fe40000000f00 */
[----:B------:R-:W-:Y:S05]  /*11190*/  CALL.REL.NOINC `($__internal_113_$__cuda_sm70_shflsync_up) ;  /* 0x000015d000007944 */ /* 0x000fea0003c00000 */
[----:B0-----:R-:W-:Y:S01]  /*111a0*/  HFMA2.MMA R70, -RZ, RZ, 0, 4.76837158203125e-07 ;  /* 0x00000008ff467435 */ /* 0x001fe200000001ff */
[----:B-1----:R-:W-:-:S02]  /*111b0*/  MOV R222, R66 ;  /* 0x0000004200de7202 */ /* 0x002fc40000000f00 */
[----:B------:R-:W-:Y:S02]  /*111c0*/  MOV R215, R68 ;  /* 0x0000004400d77202 */ /* 0x000fe40000000f00 */
[----:B------:R-:W-:Y:S02]  /*111d0*/  MOV R71, RZ ;  /* 0x000000ff00477202 */ /* 0x000fe40000000f00 */
[----:B------:R-:W-:Y:S02]  /*111e0*/  MOV R66, 0xffffffff ;  /* 0xffffffff00427802 */ /* 0x000fe40000000f00 */
[----:B------:R-:W-:Y:S02]  /*111f0*/  MOV R64, 0x11210 ;  /* 0x0001121000407802 */ /* 0x000fe40000000f00 */
[----:B------:R-:W-:Y:S05]  /*11200*/  CALL.REL.NOINC `($__internal_113_$__cuda_sm70_shflsync_up) ;  /* 0x0000156000007944 */ /* 0x000fea0003c00000 */
[----:B0-----:R-:W-:Y:S01]  /*11210*/  HFMA2.MMA R70, -RZ, RZ, 0, 4.76837158203125e-07 ;  /* 0x00000008ff467435 */ /* 0x001fe200000001ff */
        /* <DEDUP_REMOVED lines=25> */
[----:B------:R-:W-:Y:S05]  /*113b0*/  CALL.REL.NOINC `($__internal_113_$__cuda_sm70_shflsync_up) ;  /* 0x000013b000007944 */ /* 0x000fea0003c00000 */
[----:B0-----:R-:W-:Y:S01]  /*113c0*/  HFMA2.MMA R70, -RZ, RZ, 0, 9.5367431640625e-07 ;  /* 0x00000010ff467435 */ /* 0x001fe200000001ff */
[----:B-1----:R-:W-:Y:S02]  /*113d0*/  MOV R221, R66 ;  /* 0x0000004200dd7202 */ /* 0x002fe40000000f00 */
[----:B------:R-:W-:Y:S02]  /*113e0*/  MOV R215, R214 ;  /* 0x000000d600d77202 */ /* 0x000fe40000000f00 */
[----:B------:R-:W-:Y:S02]  /*113f0*/  MOV R71, RZ ;  /* 0x000000ff00477202 */ /* 0x000fe40000000f00 */
[----:B------:R-:W-:-:S02]  /*11400*/  MOV R66, 0xffffffff ;  /* 0xffffffff00427802 */ /* 0x000fc40000000f00 */
[----:B------:R-:W-:Y:S02]  /*11410*/  MOV R64, 0x11430 ;  /* 0x0001143000407802 */ /* 0x000fe40000000f00 */
[----:B------:R-:W-:Y:S05]  /*11420*/  CALL.REL.NOINC `($__internal_113_$__cuda_sm70_shflsync_up) ;  /* 0x0000134000007944 */ /* 0x000fea0003c00000 */
[----:B0-----:R-:W-:Y:S01]  /*11430*/  HFMA2.MMA R70, -RZ, RZ, 0, 9.5367431640625e-07 ;  /* 0x00000010ff467435 */ /* 0x001fe200000001ff */
[----:B-1----:R-:W-:Y:S02]  /*11440*/  MOV R223, R66 ;  /* 0x0000004200df7202 */ /* 0x002fe40000000f00 */
[----:B------:R-:W-:Y:S02]  /*11450*/  MOV R215, R68 ;  /* 0x0000004400d77202 */ /* 0x000fe40000000f00 */
[----:B------:R-:W-:Y:S02]  /*11460*/  MOV R71, RZ ;  /* 0x000000ff00477202 */ /* 0x000fe40000000f00 */
[----:B------:R-:W-:Y:S02]  /*11470*/  MOV R66, 0xffffffff ;  /* 0xffffffff00427802 */ /* 0x000fe40000000f00 */
[----:B------:R-:W-:Y:S02]  /*11480*/  MOV R64, 0x114a0 ;  /* 0x000114a000407802 */ /* 0x000fe40000000f00 */
[----:B------:R-:W-:Y:S05]  /*11490*/  CALL.REL.NOINC `($__internal_113_$__cuda_sm70_shflsync_up) ;  /* 0x000012d000007944 */ /* 0x000fea0003c00000 */
[----:B0-----:R-:W-:Y:S01]  /*114a0*/  HFMA2.MMA R70, -RZ, RZ, 0, 9.5367431640625e-07 ;  /* 0x00000010ff467435 */ /* 0x001fe200000001ff */
[----:B-1----:R-:W-:-:S02]  /*114b0*/  MOV R222, R66 ;  /* 0x0000004200de7202 */ /* 0x002fc40000000f00 */
[----:B------:R-:W-:Y:S02]  /*114c0*/  MOV R215, R69 ;  /* 0x0000004500d77202 */ /* 0x000fe40000000f00 */
[----:B------:R-:W-:Y:S02]  /*114d0*/  MOV R71, RZ ;  /* 0x000000ff00477202 */ /* 0x000fe40000000f00 */
[----:B------:R-:W-:Y:S02]  /*114e0*/  MOV R66, 0xffffffff ;  /* 0xffffffff00427802 */ /* 0x000fe40000000f00 */
[----:B------:R-:W-:Y:S02]  /*114f0*/  MOV R64, 0x11510 ;  /* 0x0001151000407802 */ /* 0x000fe40000000f00 */
[----:B------:R-:W-:Y:S05]  /*11500*/  CALL.REL.NOINC `($__internal_113_$__cuda_sm70_shflsync_up) ;  /* 0x0000126000007944 */ /* 0x000fea0003c00000 */
[----:B01----:R-:W-:Y:S05]  /*11510*/  BRA `(.L_x_4624) ;  /* 0xffff765000007947 */ /* 0x003fea000383ffff */
.L_x_4521:
[----:B------:R-:W-:Y:S01]  /*11520*/  HFMA2.MMA R70, -RZ, RZ, 0, 5.9604644775390625e-08 ;  /* 0x00000001ff467435 */ /* 0x000fe200000001ff */
[----:B------:R-:W-:Y:S02]  /*11530*/  MOV R71, RZ ;  /* 0x000000ff00477202 */ /* 0x000fe40000000f00 */
[----:B-1----:R-:W-:Y:S02]  /*11540*/  MOV R66, 0xffffffff ;  /* 0xffffffff00427802 */ /* 0x002fe40000000f00 */
[----:B------:R-:W-:-:S02]  /*11550*/  MOV R64, 0x11570 ;  /* 0x0001157000407802 */ /* 0x000fc40000000f00 */
        /* <DEDUP_REMOVED lines=8> */
[----:B0-----:R-:W-:Y:S01]  /*115e0*/  HFMA2.MMA R70, -RZ, RZ, 0, 5.9604644775390625e-08 ;  /* 0x00000001ff467435 */ /* 0x001fe200000001ff */
[----:B-1----:R-:W-:Y:S02]  /*115f0*/  MOV R69, R66 ;  /* 0x0000004200457202 */ /* 0x002fe40000000f00 */
[----:B------:R-:W-:Y:S02]  /*11600*/  MOV R215, R68 ;  /* 0x0000004400d77202 */ /* 0x000fe40000000f00 */
[----:B------:R-:W-:-:S02]  /*11610*/  MOV R71, RZ ;  /* 0x000000ff00477202 */ /* 0x000fc40000000f00 */
[----:B------:R-:W-:Y:S02]  /*11620*/  MOV R66, 0xffffffff ;  /* 0xffffffff00427802 */ /* 0x000fe40000000f00 */
[----:B------:R-:W-:Y:S02]  /*11630*/  MOV R64, 0x11650 ;  /* 0x0001165000407802 */ /* 0x000fe40000000f00 */
[----:B------:R-:W-:Y:S05]  /*11640*/  CALL.REL.NOINC `($__internal_113_$__cuda_sm70_shflsync_up) ;  /* 0x0000112000007944 */ /* 0x000fea0003c00000 */
[----:B0-----:R-:W-:Y:S01]  /*11650*/  HFMA2.MMA R70, -RZ, RZ, 0, 5.9604644775390625e-08 ;  /* 0x00000001ff467435 */ /* 0x001fe200000001ff */
[----:B-1----:R-:W-:Y:S02]  /*11660*/  MOV R68, R66 ;  /* 0x0000004200447202 */ /* 0x002fe40000000f00 */
[----:B------:R-:W-:Y:S02]  /*11670*/  MOV R215, R67 ;  /* 0x0000004300d77202 */ /* 0x000fe40000000f00 */
[----:B------:R-:W-:Y:S02]  /*11680*/  MOV R71, RZ ;  /* 0x000000ff00477202 */ /* 0x000fe40000000f00 */
[----:B------:R-:W-:Y:S02]  /*11690*/  MOV R66, 0xffffffff ;  /* 0xffffffff00427802 */ /* 0x000fe40000000f00 */
[----:B------:R-:W-:-:S02]  /*116a0*/  MOV R64, 0x116c0 ;  /* 0x000116c000407802 */ /* 0x000fc40000000f00 */
[----:B------:R-:W-:Y:S05]  /*116b0*/  CALL.REL.NOINC `($__internal_113_$__cuda_sm70_shflsync_up) ;  /* 0x000010b000007944 */ /* 0x000fea0003c00000 */
[----:B01----:R-:W-:Y:S01]  /*116c0*/  MOV R71, R66 ;  /* 0x0000004200477202 */ /* 0x003fe20000000f00 */
[----:B------:R-:W-:Y:S01]  /*116d0*/  HFMA2.MMA R66, -RZ, RZ, 0, 0 ;  /* 0x00000000ff427435 */ /* 0x000fe200000001ff */
[----:B------:R-:W-:-:S02]  /*116e0*/  MOV R64, R60 ;  /* 0x0000003c00407202 */ /* 0x000fc40000000f00 */
[----:B------:R-:W-:Y:S02]  /*116f0*/  MOV R70, R214 ;  /* 0x000000d600467202 */ /* 0x000fe40000000f00 */
[----:B------:R-:W-:Y:S02]  /*11700*/  MOV R247, 0xffffffff ;  /* 0xffffffff00f77802 */ /* 0x000fe40000000f00 */
[----:B------:R-:W-:Y:S02]  /*11710*/  MOV R65, 0x11730 ;  /* 0x0001173000417802 */ /* 0x000fe40000000f00 */
[----:B------:R-:W-:Y:S05]  /*11720*/  CALL.REL.NOINC `($__internal_112_$__cuda_sm70_shflsync_idx_p) ;  /* 0x00000fd000007944 */ /* 0x000fea0003c00000 */
[----:B-1----:R-:W-:Y:S01]  /*11730*/  MOV R60, R66 ;  /* 0x00000042003c7202 */ /* 0x002fe20000000f00 */
[----:B------:R-:W-:Y:S01]  /*11740*/  HFMA2.MMA R66, -RZ, RZ, 0, 0 ;  /* 0x00000000ff427435 */ /* 0x000fe200000001ff */
[----:B------:R-:W-:Y:S02]  /*11750*/  MOV R64, R61 ;  /* 0x0000003d00407202 */ /* 0x000fe40000000f00 */
[----:B------:R-:W-:Y:S02]  /*11760*/  MOV R247, 0xffffffff ;  /* 0xffffffff00f77802 */ /* 0x000fe40000000f00 */
[----:B------:R-:W-:-:S02]  /*11770*/  MOV R65, 0x11790 ;  /* 0x0001179000417802 */ /* 0x000fc40000000f00 */
[----:B------:R-:W-:Y:S05]  /*11780*/  CALL.REL.NOINC `($__internal_112_$__cuda_sm70_shflsync_idx_p) ;  /* 0x00000f7000007944 */ /* 0x000fea0003c00000 */
[----:B-1----:R-:W-:Y:S01]  /*11790*/  MOV R61, R66 ;  /* 0x00000042003d7202 */ /* 0x002fe20000000f00 */
[----:B------:R-:W-:Y:S01]  /*117a0*/  HFMA2.MMA R66, -RZ, RZ, 0, 0 ;  /* 0x00000000ff427435 */ /* 0x000fe200000001ff */
[----:B------:R-:W-:-:S02]  /*117b0*/  MOV R64, R62 ;  /* 0x0000003e00407202 */ /* 0x000fc40000000f00 */
[----:B------:R-:W-:Y:S02]  /*117c0*/  MOV R247, 0xffffffff ;  /* 0xffffffff00f77802 */ /* 0x000fe40000000f00 */
[----:B------:R-:W-:Y:S02]  /*117d0*/  MOV R65, 0x117f0 ;  /* 0x000117f000417802 */ /* 0x000fe40000000f00 */
[----:B------:R-:W-:Y:S05]  /*117e0*/  CALL.REL.NOINC `($__internal_112_$__cuda_sm70_shflsync_idx_p) ;  /* 0x00000f1000007944 */ /* 0x000fea0003c00000 */
[----:B-1----:R-:W-:Y:S01]  /*117f0*/  MOV R62, R66 ;  /* 0x00000042003e7202 */ /* 0x002fe20000000f00 */
[----:B------:R-:W-:Y:S01]  /*11800*/  HFMA2.MMA R66, -RZ, RZ, 0, 0 ;  /* 0x00000000ff427435 */ /* 0x000fe200000001ff */
[----:B------:R-:W-:Y:S02]  /*11810*/  MOV R64, R63 ;  /* 0x0000003f00407202 */ /* 0x000fe40000000f00 */
[----:B------:R-:W-:Y:S02]  /*11820*/  MOV R247, 0xffffffff ;  /* 0xffffffff00f77802 */ /* 0x000fe40000000f00 */
[----:B------:R-:W-:Y:S02]  /*11830*/  MOV R65, 0x11850 ;  /* 0x0001185000417802 */ /* 0x000fe40000000f00 */
[----:B------:R-:W-:Y:S05]  /*11840*/  CALL.REL.NOINC `($__internal_112_$__cuda_sm70_shflsync_idx_p) ;  /* 0x00000eb000007944 */ /* 0x000fea0003c00000 */
[----:B-1----:R-:W-:Y:S01]  /*11850*/  MOV R63, R66 ;  /* 0x00000042003f7202 */ /* 0x002fe20000000f00 */
[----:B------:R-:W-:Y:S05]  /*11860*/  BRA `(.L_x_4625) ;  /* 0xffff75e000007947 */ /* 0x000fea000383ffff */
.L_x_4524:
[----:B------:R-:W-:Y:S01]  /*11870*/  HFMA2.MMA R66, -RZ, RZ, 0, 5.9604644775390625e-08 ;  /* 0x00000001ff427435 */ /* 0x000fe200000001ff */
[----:B------:R-:W-:-:S02]  /*11880*/  MOV R241, R239 ;  /* 0x000000ef00f17202 */ /* 0x000fc40000000f00 */
[----:B------:R-:W-:Y:S02]  /*11890*/  MOV R242, 0x1f ;  /* 0x0000001f00f27802 */ /* 0x000fe40000000f00 */
[----:B------:R-:W-:Y:S02]  /*118a0*/  MOV R65, 0xffffffff ;  /* 0xffffffff00417802 */ /* 0x000fe40000000f00 */
[----:B------:R-:W-:Y:S02]  /*118b0*/  MOV R64, 0x118d0 ;  /* 0x000118d000407802 */ /* 0x000fe40000000f00 */
[----:B------:R-:W-:Y:S05]  /*118c0*/  CALL.REL.NOINC `($__internal_111_$__cuda_sm70_shflsync_down) ;  /* 0x00000df000007944 */ /* 0x000fea0003c00000 */
[----:B-1----:R-:W-:Y:S01]  /*118d0*/  MOV R67, R66 ;  /* 0x0000004200437202 */ /* 0x002fe20000000f00 */
[----:B------:R-:W-:Y:S05]  /*118e0*/  BRA `(.L_x_4626) ;  /* 0xffff887000007947 */ /* 0x000fea000383ffff */
.L_x_4525:
[----:B------:R-:W-:Y:S01]  /*118f0*/  HFMA2.MMA R66, -RZ, RZ, 0, 5.9604644775390625e-08 ;  /* 0x00000001ff427435 */ /* 0x000fe200000001ff */
[----:B------:R-:W-:Y:S02]  /*11900*/  MOV R241, R69 ;  /* 0x0000004500f17202 */ /* 0x000fe40000000f00 */
[----:B------:R-:W-:Y:S02]  /*11910*/  MOV R242, 0x1f ;  /* 0x0000001f00f27802 */ /* 0x000fe40000000f00 */
[----:B------:R-:W-:-:S02]  /*11920*/  MOV R65, 0xffffffff ;  /* 0xffffffff00417802 */ /* 0x000fc40000000f00 */
[----:B------:R-:W-:Y:S02]  /*11930*/  MOV R64, 0x11950 ;  /* 0x0001195000407802 */ /* 0x000fe40000000f00 */
[----:B01----:R-:W-:Y:S05]  /*11940*/  CALL.REL.NOINC `($__internal_111_$__cuda_sm70_shflsync_down) ;  /* 0x00000d7000007944 */ /* 0x003fea0003c00000 */
[----:B-1----:R-:W-:Y:S01]  /*11950*/  MOV R69, R66 ;  /* 0x0000004200457202 */ /* 0x002fe20000000f00 */
[----:B------:R-:W-:Y:S01]  /*11960*/  HFMA2.MMA R66, -RZ, RZ, 0, 5.9604644775390625e-08 ;  /* 0x00000001ff427435 */ /* 0x000fe200000001ff */
[----:B------:R-:W-:Y:S02]  /*11970*/  MOV R241, R68 ;  /* 0x0000004400f17202 */ /* 0x000fe40000000f00 */
[----:B------:R-:W-:Y:S02]  /*11980*/  MOV R242, 0x1f ;  /* 0x0000001f00f27802 */ /* 0x000fe40000000f00 */
[----:B------:R-:W-:Y:S02]  /*11990*/  MOV R65, 0xffffffff ;  /* 0xffffffff00417802 */ /* 0x000fe40000000f00 */
[----:B------:R-:W-:Y:S02]  /*119a0*/  MOV R64, 0x119c0 ;  /* 0x000119c000407802 */ /* 0x000fe40000000f00 */
[----:B------:R-:W-:Y:S05]  /*119b0*/  CALL.REL.NOINC `($__internal_111_$__cuda_sm70_shflsync_down) ;  /* 0x00000d0000007944 */ /* 0x000fea0003c00000 */
[----:B-1----:R-:W-:Y:S01]  /*119c0*/  MOV R239, R66 ;  /* 0x0000004200ef7202 */ /* 0x002fe20000000f00 */
[----:B------:R-:W-:Y:S01]  /*119d0*/  HFMA2.MMA R66, -RZ, RZ, 0, 5.9604644775390625e-08 ;  /* 0x00000001ff427435 */ /* 0x000fe200000001ff */
[----:B------:R-:W-:-:S02]  /*119e0*/  MOV R241, R70 ;  /* 0x0000004600f17202 */ /* 0x000fc40000000f00 */
[----:B------:R-:W-:Y:S02]  /*119f0*/  MOV R242, 0x1f ;  /* 0x0000001f00f27802 */ /* 0x000fe40000000f00 */
[----:B------:R-:W-:Y:S02]  /*11a00*/  MOV R65, 0xffffffff ;  /* 0xffffffff00417802 */ /* 0x000fe40000000f00 */
[----:B------:R-:W-:Y:S02]  /*11a10*/  MOV R64, 0x11a30 ;  /* 0x00011a3000407802 */ /* 0x000fe40000000f00 */
[----:B------:R-:W-:Y:S05]  /*11a20*/  CALL.REL.NOINC `($__internal_111_$__cuda_sm70_shflsync_down) ;  /* 0x00000c9000007944 */ /* 0x000fea0003c00000 */
[----:B-1----:R-:W-:Y:S05]  /*11a30*/  BRA `(.L_x_4627) ;  /* 0xffff876000007947 */ /* 0x002fea000383ffff */
.L_x_4528:
[----:B----4-:R-:W-:Y:S01]  /*11a40*/  HFMA2.MMA R66, -RZ, RZ, 0, 1.1920928955078125e-07 ;  /* 0x00000002ff427435 */ /* 0x010fe200000001ff */
[----:B------:R-:W-:Y:S02]  /*11a50*/  MOV R241, R71 ;  /* 0x0000004700f17202 */ /* 0x000fe40000000f00 */
[----:B------:R-:W-:Y:S02]  /*11a60*/  MOV R242, 0x1f ;  /* 0x0000001f00f27802 */ /* 0x000fe40000000f00 */
[----:B------:R-:W-:Y:S02]  /*11a70*/  MOV R65, 0xffffffff ;  /* 0xffffffff00417802 */ /* 0x000fe40000000f00 */
[----:B------:R-:W-:-:S02]  /*11a80*/  MOV R64, 0x11aa0 ;  /* 0x00011aa000407802 */ /* 0x000fc40000000f00 */
[----:B0123--:R-:W-:Y:S05]  /*11a90*/  CALL.REL.NOINC `($__internal_111_$__cuda_sm70_shflsync_down) ;  /* 0x00000c2000007944 */ /* 0x00ffea0003c00000 */
[----:B-1----:R-:W-:Y:S01]  /*11aa0*/  MOV R67, R66 ;  /* 0x0000004200437202 */ /* 0x002fe20000000f00 */
[----:B------:R-:W-:Y:S01]  /*11ab0*/  HFMA2.MMA R66, -RZ, RZ, 0, 1.1920928955078125e-07 ;  /* 0x00000002ff427435 */ /* 0x000fe200000001ff */
[----:B------:R-:W-:-:S02]  /*11ac0*/  MOV R241, R240 ;  /* 0x000000f000f17202 */ /* 0x000fc40000000f00 */
[----:B------:R-:W-:Y:S02]  /*11ad0*/  MOV R242, 0x1f ;  /* 0x0000001f00f27802 */ /* 0x000fe40000000f00 */
[----:B------:R-:W-:Y:S02]  /*11ae0*/  MOV R65, 0xffffffff ;  /* 0xffffffff00417802 */ /* 0x000fe40000000f00 */
[----:B------:R-:W-:Y:S02]  /*11af0*/  MOV R64, 0x11b10 ;  /* 0x00011b1000407802 */ /* 0x000fe40000000f00 */
[----:B------:R-:W-:Y:S05]  /*11b00*/  CALL.REL.NOINC `($__internal_111_$__cuda_sm70_shflsync_down) ;  /* 0x00000bb000007944 */ /* 0x000fea0003c00000 */
[----:B-1----:R-:W-:Y:S01]  /*11b10*/  MOV R69, R66 ;  /* 0x0000004200457202 */ /* 0x002fe20000000f00 */
[----:B------:R-:W-:Y:S01]  /*11b20*/  HFMA2.MMA R66, -RZ, RZ, 0, 1.1920928955078125e-07 ;  /* 0x00000002ff427435 */ /* 0x000fe200000001ff */
[----:B------:R-:W-:Y:S02]  /*11b30*/  MOV R241, R68 ;  /* 0x0000004400f17202 */ /* 0x000fe40000000f00 */
[----:B------:R-:W-:Y:S02]  /*11b40*/  MOV R242, 0x1f ;  /* 0x0000001f00f27802 */ /* 0x000fe40000000f00 */
[----:B------:R-:W-:-:S02]  /*11b50*/  MOV R65, 0xffffffff ;  /* 0xffffffff00417802 */ /* 0x000fc40000000f00 */
[----:B------:R-:W-:Y:S02]  /*11b60*/  MOV R64, 0x11b80 ;  /* 0x00011b8000407802 */ /* 0x000fe40000000f00 */
[----:B------:R-:W-:Y:S05]  /*11b70*/  CALL.REL.NOINC `($__internal_111_$__cuda_sm70_shflsync_down) ;  /* 0x00000b4000007944 */ /* 0x000fea0003c00000 */
[----:B-1----:R-:W-:Y:S01]  /*11b80*/  MOV R70, R66 ;  /* 0x0000004200467202 */ /* 0x002fe20000000f00 */
[----:B------:R-:W-:Y:S01]  /*11b90*/  HFMA2.MMA R66, -RZ, RZ, 0, 1.1920928955078125e-07 ;  /* 0x00000002ff427435 */ /* 0x000fe200000001ff */
[----:B------:R-:W-:Y:S02]  /*11ba0*/  MOV R241, R238 ;  /* 0x000000ee00f17202 */ /* 0x000fe40000000f00 */
[----:B------:R-:W-:Y:S02]  /*11bb0*/  MOV R242, 0x1f ;  /* 0x0000001f00f27802 */ /* 0x000fe40000000f00 */
[----:B------:R-:W-:Y:S02]  /*11bc0*/  MOV R65, 0xffffffff ;  /* 0xffffffff00417802 */ /* 0x000fe40000000f00 */
[----:B------:R-:W-:Y:S02]  /*11bd0*/  MOV R64, 0x11bf0 ;  /* 0x00011bf000407802 */ /* 0x000fe40000000f00 */
[----:B------:R-:W-:Y:S05]  /*11be0*/  CALL.REL.NOINC `($__internal_111_$__cuda_sm70_shflsync_down) ;  /* 0x00000ad000007944 */ /* 0x000fea0003c00000 */
[----:B-1----:R-:W-:Y:S05]  /*11bf0*/  BRA `(.L_x_4628) ;  /* 0xffff86e000007947 */ /* 0x002fea000383ffff */
.L_x_4531:
[----:B----4-:R-:W-:Y:S01]  /*11c00*/  HFMA2.MMA R66, -RZ, RZ, 0, 2.384185791015625e-07 ;  /* 0x00000004ff427435 */ /* 0x010fe200000001ff */
[----:B------:R-:W-:Y:S02]  /*11c10*/  MOV R241, R71 ;  /* 0x0000004700f17202 */ /* 0x000fe40000000f00 */
[----:B------:R-:W-:-:S02]  /*11c20*/  MOV R242, 0x1f ;  /* 0x0000001f00f27802 */ /* 0x000fc40000000f00 */
[----:B------:R-:W-:Y:S02]  /*11c30*/  MOV R65, 0xffffffff ;  /* 0xffffffff00417802 */ /* 0x000fe40000000f00 */
[----:B------:R-:W-:Y:S02]  /*11c40*/  MOV R64, 0x11c60 ;  /* 0x00011c6000407802 */ /* 0x000fe40000000f00 */
[----:B0123--:R-:W-:Y:S05]  /*11c50*/  CALL.REL.NOINC `($__internal_111_$__cuda_sm70_shflsync_down) ;  /* 0x00000a6000007944 */ /* 0x00ffea0003c00000 */
[----:B-1----:R-:W-:Y:S01]  /*11c60*/  MOV R67, R66 ;  /* 0x0000004200437202 */ /* 0x002fe20000000f00 */
[----:B------:R-:W-:Y:S05]  /*11c70*/  BRA `(.L_x_4629) ;  /* 0xffff877000007947 */ /* 0x000fea000383ffff */
.L_x_4532:
[----:B----4-:R-:W-:Y:S01]  /*11c80*/  HFMA2.MMA R66, -RZ, RZ, 0, 2.384185791015625e-07 ;  /* 0x00000004ff427435 */ /* 0x010fe200000001ff */
[----:B------:R-:W-:Y:S02]  /*11c90*/  MOV R241, R240 ;  /* 0x000000f000f17202 */ /* 0x000fe40000000f00 */
[----:B------:R-:W-:Y:S02]  /*11ca0*/  MOV R242, 0x1f ;  /* 0x0000001f00f27802 */ /* 0x000fe40000000f00 */
[----:B------:R-:W-:Y:S02]  /*11cb0*/  MOV R65, 0xffffffff ;  /* 0xffffffff00417802 */ /* 0x000fe40000000f00 */
[----:B------:R-:W-:-:S02]  /*11cc0*/  MOV R64, 0x11ce0 ;  /* 0x00011ce000407802 */ /* 0x000fc40000000f00 */
[----:B0123--:R-:W-:Y:S05]  /*11cd0*/  CALL.REL.NOINC `($__internal_111_$__cuda_sm70_shflsync_down) ;  /* 0x000009e000007944 */ /* 0x00ffea0003c00000 */
[----:B-1----:R-:W-:Y:S01]  /*11ce0*/  MOV R69, R66 ;  /* 0x0000004200457202 */ /* 0x002fe20000000f00 */
[----:B------:R-:W-:Y:S01]  /*11cf0*/  HFMA2.MMA R66, -RZ, RZ, 0, 2.384185791015625e-07 ;  /* 0x00000004ff427435 */ /* 0x000fe200000001ff */
[----:B------:R-:W-:-:S02]  /*11d00*/  MOV R241, R68 ;  /* 0x0000004400f17202 */ /* 0x000fc40000000f00 */
[----:B------:R-:W-:Y:S02]  /*11d10*/  MOV R242, 0x1f ;  /* 0x0000001f00f27802 */ /* 0x000fe40000000f00 */
[----:B------:R-:W-:Y:S02]  /*11d20*/  MOV R65, 0xffffffff ;  /* 0xffffffff00417802 */ /* 0x000fe40000000f00 */
[----:B------:R-:W-:Y:S02]  /*11d30*/  MOV R64, 0x11d50 ;  /* 0x00011d5000407802 */ /* 0x000fe40000000f00 */
[----:B------:R-:W-:Y:S05]  /*11d40*/  CALL.REL.NOINC `($__internal_111_$__cuda_sm70_shflsync_down) ;  /* 0x0000097000007944 */ /* 0x000fea0003c00000 */
[----:B-1----:R-:W-:Y:S01]  /*11d50*/  MOV R70, R66 ;  /* 0x0000004200467202 */ /* 0x002fe20000000f00 */
[----:B------:R-:W-:Y:S01]  /*11d60*/  HFMA2.MMA R66, -RZ, RZ, 0, 2.384185791015625e-07 ;  /* 0x00000004ff427435 */ /* 0x000fe200000001ff */
[----:B------:R-:W-:Y:S02]  /*11d70*/  MOV R241, R238 ;  /* 0x000000ee00f17202 */ /* 0x000fe40000000f00 */
[----:B------:R-:W-:Y:S02]  /*11d80*/  MOV R242, 0x1f ;  /* 0x0000001f00f27802 */ /* 0x000fe40000000f00 */
[----:B------:R-:W-:-:S02]  /*11d90*/  MOV R65, 0xffffffff ;  /* 0xffffffff00417802 */ /* 0x000fc40000000f00 */
[----:B------:R-:W-:Y:S02]  /*11da0*/  MOV R64, 0x11dc0 ;  /* 0x00011dc000407802 */ /* 0x000fe40000000f00 */
[----:B------:R-:W-:Y:S05]  /*11db0*/  CALL.REL.NOINC `($__internal_111_$__cuda_sm70_shflsync_down) ;  /* 0x0000090000007944 */ /* 0x000fea0003c00000 */
[----:B-1----:R-:W-:Y:S05]  /*11dc0*/  BRA `(.L_x_4630) ;  /* 0xffff866000007947 */ /* 0x002fea000383ffff */
.L_x_4535:
[----:B----4-:R-:W-:Y:S01]  /*11dd0*/  HFMA2.MMA R66, -RZ, RZ, 0, 4.76837158203125e-07 ;  /* 0x00000008ff427435 */ /* 0x010fe200000001ff */
[----:B------:R-:W-:Y:S02]  /*11de0*/  MOV R241, R71 ;  /* 0x0000004700f17202 */ /* 0x000fe40000000f00 */
[----:B------:R-:W-:Y:S02]  /*11df0*/  MOV R242, 0x1f ;  /* 0x0000001f00f27802 */ /* 0x000fe40000000f00 */
[----:B------:R-:W-:Y:S02]  /*11e00*/  MOV R65, 0xffffffff ;  /* 0xffffffff00417802 */ /* 0x000fe40000000f00 */
[----:B------:R-:W-:Y:S02]  /*11e10*/  MOV R64, 0x11e30 ;  /* 0x00011e3000407802 */ /* 0x000fe40000000f00 */
[----:B0123--:R-:W-:Y:S05]  /*11e20*/  CALL.REL.NOINC `($__internal_111_$__cuda_sm70_shflsync_down) ;  /* 0x0000089000007944 */ /* 0x00ffea0003c00000 */
[----:B-1----:R-:W-:Y:S01]  /*11e30*/  MOV R67, R66 ;  /* 0x0000004200437202 */ /* 0x002fe20000000f00 */
[----:B------:R-:W-:Y:S01]  /*11e40*/  HFMA2.MMA R66, -RZ, RZ, 0, 4.76837158203125e-07 ;  /* 0x00000008ff427435 */ /* 0x000fe200000001ff */
[----:B------:R-:W-:Y:S02]  /*11e50*/  MOV R241, R240 ;  /* 0x000000f000f17202 */ /* 0x000fe40000000f00 */
[----:B------:R-:W-:-:S02]  /*11e60*/  MOV R242, 0x1f ;  /* 0x0000001f00f27802 */ /* 0x000fc40000000f00 */
[----:B------:R-:W-:Y:S02]  /*11e70*/  MOV R65, 0xffffffff ;  /* 0xffffffff00417802 */ /* 0x000fe40000000f00 */
[----:B------:R-:W-:Y:S02]  /*11e80*/  MOV R64, 0x11ea0 ;  /* 0x00011ea000407802 */ /* 0x000fe40000000f00 */
[----:B------:R-:W-:Y:S05]  /*11e90*/  CALL.REL.NOINC `($__internal_111_$__cuda_sm70_shflsync_down) ;  /* 0x0000082000007944 */ /* 0x000fea0003c00000 */
[----:B-1----:R-:W-:Y:S01]  /*11ea0*/  MOV R69, R66 ;  /* 0x0000004200457202 */ /* 0x002fe20000000f00 */
[----:B------:R-:W-:Y:S01]  /*11eb0*/  HFMA2.MMA R66, -RZ, RZ, 0, 4.76837158203125e-07 ;  /* 0x00000008ff427435 */ /* 0x000fe200000001ff */
[----:B------:R-:W-:Y:S02]  /*11ec0*/  MOV R241, R68 ;  /* 0x0000004400f17202 */ /* 0x000fe40000000f00 */
[----:B------:R-:W-:Y:S02]  /*11ed0*/  MOV R242, 0x1f ;  /* 0x0000001f00f27802 */ /* 0x000fe40000000f00 */
[----:B------:R-:W-:Y:S02]  /*11ee0*/  MOV R65, 0xffffffff ;  /* 0xffffffff00417802 */ /* 0x000fe40000000f00 */
[----:B------:R-:W-:-:S02]  /*11ef0*/  MOV R64, 0x11f10 ;  /* 0x00011f1000407802 */ /* 0x000fc40000000f00 */
[----:B------:R-:W-:Y:S05]  /*11f00*/  CALL.REL.NOINC `($__internal_111_$__cuda_sm70_shflsync_down) ;  /* 0x000007b000007944 */ /* 0x000fea0003c00000 */
[----:B-1----:R-:W-:Y:S01]  /*11f10*/  MOV R70, R66 ;  /* 0x0000004200467202 */ /* 0x002fe20000000f00 */
[----:B------:R-:W-:Y:S01]  /*11f20*/  HFMA2.MMA R66, -RZ, RZ, 0, 4.76837158203125e-07 ;  /* 0x00000008ff427435 */ /* 0x000fe200000001ff */
[----:B------:R-:W-:-:S02]  /*11f30*/  MOV R241, R238 ;  /* 0x000000ee00f17202 */ /* 0x000fc40000000f00 */
[----:B------:R-:W-:Y:S02]  /*11f40*/  MOV R242, 0x1f ;  /* 0x0000001f00f27802 */ /* 0x000fe40000000f00 */
[----:B------:R-:W-:Y:S02]  /*11f50*/  MOV R65, 0xffffffff ;  /* 0xffffffff00417802 */ /* 0x000fe40000000f00 */
[----:B------:R-:W-:Y:S02]  /*11f60*/  MOV R64, 0x11f80 ;  /* 0x00011f8000407802 */ /* 0x000fe40000000f00 */
[----:B------:R-:W-:Y:S05]  /*11f70*/  CALL.REL.NOINC `($__internal_111_$__cuda_sm70_shflsync_down) ;  /* 0x0000074000007944 */ /* 0x000fea0003c00000 */
[----:B-1----:R-:W-:Y:S05]  /*11f80*/  BRA `(.L_x_4631) ;  /* 0xffff85e000007947 */ /* 0x002fea000383ffff */
.L_x_4538:
[----:B----4-:R-:W-:Y:S01]  /*11f90*/  HFMA2.MMA R66, -RZ, RZ, 0, 9.5367431640625e-07 ;  /* 0x00000010ff427435 */ /* 0x010fe200000001ff */
[----:B------:R-:W-:Y:S02]  /*11fa0*/  MOV R241, R71 ;  /* 0x0000004700f17202 */ /* 0x000fe40000000f00 */
[----:B------:R-:W-:Y:S02]  /*11fb0*/  MOV R242, 0x1f ;  /* 0x0000001f00f27802 */ /* 0x000fe40000000f00 */
[----:B------:R-:W-:Y:S02]  /*11fc0*/  MOV R65, 0xffffffff ;  /* 0xffffffff00417802 */ /* 0x000fe40000000f00 */
[----:B------:R-:W-:-:S02]  /*11fd0*/  MOV R64, 0x11ff0 ;  /* 0x00011ff000407802 */ /* 0x000fc40000000f00 */
[----:B0123--:R-:W-:Y:S05]  /*11fe0*/  CALL.REL.NOINC `($__internal_111_$__cuda_sm70_shflsync_down) ;  /* 0x000006d000007944 */ /* 0x00ffea0003c00000 */
[----:B-1----:R-:W-:Y:S01]  /*11ff0*/  MOV R67, R66 ;  /* 0x0000004200437202 */ /* 0x002fe20000000f00 */
[----:B------:R-:W-:Y:S05]  /*12000*/  BRA `(.L_x_4632) ;  /* 0xffff867000007947 */ /* 0x000fea000383ffff */
.L_x_4539:
[----:B----4-:R-:W-:Y:S01]  /*12010*/  HFMA2.MMA R66, -RZ, RZ, 0, 9.5367431640625e-07 ;  /* 0x00000010ff427435 */ /* 0x010fe200000001ff */
[----:B------:R-:W-:-:S02]  /*12020*/  MOV R241, R240 ;  /* 0x000000f000f17202 */ /* 0x000fc40000000f00 */
[----:B------:R-:W-:Y:S02]  /*12030*/  MOV R242, 0x1f ;  /* 0x0000001f00f27802 */ /* 0x000fe40000000f00 */
[----:B------:R-:W-:Y:S02]  /*12040*/  MOV R65, 0xffffffff ;  /* 0xffffffff00417802 */ /* 0x000fe40000000f00 */
[----:B------:R-:W-:Y:S02]  /*12050*/  MOV R64, 0x12070 ;  /* 0x0001207000407802 */ /* 0x000fe40000000f00 */
[----:B0123--:R-:W-:Y:S05]  /*12060*/  CALL.REL.NOINC `($__internal_111_$__cuda_sm70_shflsync_down) ;  /* 0x0000065000007944 */ /* 0x00ffea0003c00000 */
[----:B-1----:R-:W-:Y:S01]  /*12070*/  MOV R69, R66 ;  /* 0x0000004200457202 */ /* 0x002fe20000000f00 */
[----:B------:R-:W-:Y:S01]  /*12080*/  HFMA2.MMA R66, -RZ, RZ, 0, 9.5367431640625e-07 ;  /* 0x00000010ff427435 */ /* 0x000fe200000001ff */
[----:B------:R-:W-:Y:S02]  /*12090*/  MOV R241, R68 ;  /* 0x0000004400f17202 */ /* 0x000fe40000000f00 */
[----:B------:R-:W-:Y:S02]  /*120a0*/  MOV R242, 0x1f ;  /* 0x0000001f00f27802 */ /* 0x000fe40000000f00 */
[----:B------:R-:W-:-:S02]  /*120b0*/  MOV R65, 0xffffffff ;  /* 0xffffffff00417802 */ /* 0x000fc40000000f00 */
[----:B------:R-:W-:Y:S02]  /*120c0*/  MOV R64, 0x120e0 ;  /* 0x000120e000407802 */ /* 0x000fe40000000f00 */
[----:B------:R-:W-:Y:S05]  /*120d0*/  CALL.REL.NOINC `($__internal_111_$__cuda_sm70_shflsync_down) ;  /* 0x000005e000007944 */ /* 0x000fea0003c00000 */
[----:B-1----:R-:W-:Y:S01]  /*120e0*/  MOV R70, R66 ;  /* 0x0000004200467202 */ /* 0x002fe20000000f00 */
[----:B------:R-:W-:Y:S01]  /*120f0*/  HFMA2.MMA R66, -RZ, RZ, 0, 9.5367431640625e-07 ;  /* 0x00000010ff427435 */ /* 0x000fe200000001ff */
[----:B------:R-:W-:Y:S02]  /*12100*/  MOV R241, R238 ;  /* 0x000000ee00f17202 */ /* 0x000fe40000000f00 */
[----:B------:R-:W-:Y:S02]  /*12110*/  MOV R242, 0x1f ;  /* 0x0000001f00f27802 */ /* 0x000fe40000000f00 */
[----:B------:R-:W-:Y:S02]  /*12120*/  MOV R65, 0xffffffff ;  /* 0xffffffff00417802 */ /* 0x000fe40000000f00 */
[----:B------:R-:W-:Y:S02]  /*12130*/  MOV R64, 0x12150 ;  /* 0x0001215000407802 */ /* 0x000fe40000000f00 */
[----:B------:R-:W-:Y:S05]  /*12140*/  CALL.REL.NOINC `($__internal_111_$__cuda_sm70_shflsync_down) ;  /* 0x0000057000007944 */ /* 0x000fea0003c00000 */
[----:B-1----:R-:W-:Y:S05]  /*12150*/  BRA `(.L_x_4633) ;  /* 0xffff856000007947 */ /* 0x002fea000383ffff */
.L_x_4542:
[----:B----4-:R-:W-:Y:S01]  /*12160*/  HFMA2.MMA R66, -RZ, RZ, 0, 0 ;  /* 0x00000000ff427435 */ /* 0x010fe200000001ff */
[----:B------:R-:W-:Y:S02]  /*12170*/  MOV R64, R71 ;  /* 0x0000004700407202 */ /* 0x000fe40000000f00 */
[----:B------:R-:W-:-:S02]  /*12180*/  MOV R247, 0xffffffff ;  /* 0xffffffff00f77802 */ /* 0x000fc40000000f00 */
[----:B------:R-:W-:Y:S02]  /*12190*/  MOV R65, 0x121b0 ;  /* 0x000121b000417802 */ /* 0x000fe40000000f00 */
[----:B0123--:R-:W-:Y:S05]  /*121a0*/  CALL.REL.NOINC `($__internal_112_$__cuda_sm70_shflsync_idx_p) ;  /* 0x0000055000007944 */ /* 0x00ffea0003c00000 */
[----:B-1----:R-:W-:Y:S01]  /*121b0*/  MOV R69, R66 ;  /* 0x0000004200457202 */ /* 0x002fe20000000f00 */
[----:B------:R-:W-:Y:S01]  /*121c0*/  HFMA2.MMA R66, -RZ, RZ, 0, 0 ;  /* 0x00000000ff427435 */ /* 0x000fe200000001ff */
[----:B------:R-:W-:Y:S02]  /*121d0*/  MOV R64, R240 ;  /* 0x000000f000407202 */ /* 0x000fe40000000f00 */
[----:B------:R-:W-:Y:S02]  /*121e0*/  MOV R247, 0xffffffff ;  /* 0xffffffff00f77802 */ /* 0x000fe40000000f00 */
[----:B------:R-:W-:Y:S02]  /*121f0*/  MOV R65, 0x12210 ;  /* 0x0001221000417802 */ /* 0x000fe40000000f00 */
[----:B------:R-:W-:Y:S05]  /*12200*/  CALL.REL.NOINC `($__internal_112_$__cuda_sm70_shflsync_idx_p) ;  /* 0x000004f000007944 */ /* 0x000fea0003c00000 */
[----:B-1----:R-:W-:Y:S01]  /*12210*/  MOV R239, R66 ;  /* 0x0000004200ef7202 */ /* 0x002fe20000000f00 */
[----:B------:R-:W-:Y:S01]  /*12220*/  HFMA2.MMA R66, -RZ, RZ, 0, 0 ;  /* 0x00000000ff427435 */ /* 0x000fe200000001ff */
[----:B------:R-:W-:Y:S02]  /*12230*/  MOV R64, R68 ;  /* 0x0000004400407202 */ /* 0x000fe40000000f00 */
[----:B------:R-:W-:-:S02]  /*12240*/  MOV R247, 0xffffffff ;  /* 0xffffffff00f77802 */ /* 0x000fc40000000f00 */
        /* <DEDUP_REMOVED lines=16> */
[----:B------:R-:W-:Y:S05]  /*12350*/  CALL.REL.NOINC `($__internal_111_$__cuda_sm70_shflsync_down) ;  /* 0x0000036000007944 */ /* 0x000fea0003c00000 */
[----:B-1----:R-:W-:Y:S01]  /*12360*/  MOV R71, R66 ;  /* 0x0000004200477202 */ /* 0x002fe20000000f00 */
[----:B------:R-:W-:Y:S01]  /*12370*/  HFMA2.MMA R66, -RZ, RZ, 0, 5.9604644775390625e-08 ;  /* 0x00000001ff427435 */ /* 0x000fe200000001ff */
[----:B------:R-:W-:Y:S02]  /*12380*/  MOV R241, R240 ;  /* 0x000000f000f17202 */ /* 0x000fe40000000f00 */
[----:B------:R-:W-:Y:S02]  /*12390*/  MOV R242, 0x1f ;  /* 0x0000001f00f27802 */ /* 0x000fe40000000f00 */
[----:B------:R-:W-:-:S02]  /*123a0*/  MOV R65, 0xffffffff ;  /* 0xffffffff00417802 */ /* 0x000fc40000000f00 */
[----:B------:R-:W-:Y:S02]  /*123b0*/  MOV R64, 0x123d0 ;  /* 0x000123d000407802 */ /* 0x000fe40000000f00 */
[----:B------:R-:W-:Y:S05]  /*123c0*/  CALL.REL.NOINC `($__internal_111_$__cuda_sm70_shflsync_down) ;  /* 0x000002f000007944 */ /* 0x000fea0003c00000 */
        /* <DEDUP_REMOVED lines=47> */
        .weak           $__internal_111_$__cuda_sm70_shflsync_down
        .type           $__internal_111_$__cuda_sm70_shflsync_down,@function
        .size           $__internal_111_$__cuda_sm70_shflsync_down,($__internal_112_$__cuda_sm70_shflsync_idx_p - $__internal_111_$__cuda_sm70_shflsync_down)
$__internal_111_$__cuda_sm70_shflsync_down:
[----:B------:R-:W-:Y:S04]  /*126c0*/  WARPSYNC R65 ;  /* 0x0000004100007348 */ /* 0x000fe80003800000 */
[----:B------:R0:W1:Y:S02]  /*126d0*/  SHFL.DOWN PT, R66, R241, R66, R242 ;  /* 0x08000042f1427389 */ /* 0x00006400000e00f2 */
[----:B0-----:R-:W-:-:S06]  /*126e0*/  HFMA2.MMA R65, -RZ, RZ, 0, 0 ;  /* 0x00000000ff417435 */ /* 0x001fcc00000001ff */
[----:B------:R-:W-:Y:S05]  /*126f0*/  RET.REL.NODEC R64 `(_Z25selective_scan_bwd_kernelI32Selective_Scan_bwd_kernel_traitsILi64ELi16ELb0ELb0ELb1ELb0ELb1EN3c104HalfENS1_7complexIfEEEEv12SSMParamsBwd) ;  /* 0xfffed90040007950 */ /* 0x000fea0003c3ffff */
        .weak           $__internal_112_$__cuda_sm70_shflsync_idx_p
        .type           $__internal_112_$__cuda_sm70_shflsync_idx_p,@function
        .size           $__internal_112_$__cuda_sm70_shflsync_idx_p,($__internal_113_$__cuda_sm70_shflsync_up - $__internal_112_$__cuda_sm70_shflsync_idx_p)
$__internal_112_$__cuda_sm70_shflsync_idx_p:
[----:B------:R-:W-:Y:S01]  /*12700*/  MOV R95, 0x1f ;  /* 0x0000001f005f7802 */ /* 0x000fe20000000f00 */
[----:B------:R-:W-:Y:S04]  /*12710*/  WARPSYNC R247 ;  /* 0x000000f700007348 */ /* 0x000fe80003800000 */
[----:B------:R0:W1:Y:S02]  /*12720*/  SHFL.IDX PT, R66, R64, R66, R95 ;  /* 0x0000004240427389 */ /* 0x00006400000e005f */
[----:B0-----:R-:W-:Y:S01]  /*12730*/  MOV R64, R65 ;  /* 0x0000004100407202 */ /* 0x001fe20000000f00 */
[----:B------:R-:W-:Y:S01]  /*12740*/  HFMA2.MMA R65, -RZ, RZ, 0, 0 ;  /* 0x00000000ff417435 */ /* 0x000fe200000001ff */
[----:B------:R-:W-:-:S05]  /*12750*/  LOP3.LUT R95, R98, 0x1f, RZ, 0xc0, !PT ;  /* 0x0000001f625f7812 */ /* 0x000fca00078ec0ff */
[----:B------:R-:W-:Y:S05]  /*12760*/  RET.REL.NODEC R64 `(_Z25selective_scan_bwd_kernelI32Selective_Scan_bwd_kernel_traitsILi64ELi16ELb0ELb0ELb1ELb0ELb1EN3c104HalfENS1_7complexIfEEEEv12SSMParamsBwd) ;  /* 0xfffed89040007950 */ /* 0x000fea0003c3ffff */
        .weak           $__internal_113_$__cuda_sm70_shflsync_up
        .type           $__internal_113_$__cuda_sm70_shflsync_up,@function
        .size           $__internal_113_$__cuda_sm70_shflsync_up,(.L_x_14545 - $__internal_113_$__cuda_sm70_shflsync_up)
$__internal_113_$__cuda_sm70_shflsync_up:
[----:B------:R-:W-:Y:S01]  /*12770*/  MOV R65, 0x0 ;  /* 0x0000000000417802 */ /* 0x000fe20000000f00 */
[----:B------:R-:W-:Y:S04]  /*12780*/  WARPSYNC R66 ;  /* 0x0000004200007348 */ /* 0x000fe80003800000 */
[----:B------:R0:W1:Y:S01]  /*12790*/  SHFL.UP PT, R66, R215, R70, R71 ;  /* 0x04000046d7427389 */ /* 0x00006200000e0047 */
[----:B------:R-:W-:Y:S05]  /*127a0*/  RET.REL.NODEC R64 `(_Z25selective_scan_bwd_kernelI32Selective_Scan_bwd_kernel_traitsILi64ELi16ELb0ELb0ELb1ELb0ELb1EN3c104HalfENS1_7complexIfEEEEv12SSMParamsBwd) ;  /* 0xfffed85040007950 */ /* 0x000fea0003c3ffff */
.L_x_4635:
        /* <DEDUP_REMOVED lines=13> */
.L_x_14545:


//--------------------- .text._Z25selective_scan_bwd_kernelI32Selective_Scan_bwd_kernel_traitsILi64ELi16ELb0ELb0ELb1ELb1ELb0EN3c104HalfENS1_7complexIfEEEEv12SSMParamsBwd --------------------------
	.section	.text._Z25selective_scan_bwd_kernelI32Selective_Scan_bwd_kernel_traitsILi64ELi16ELb0ELb0ELb1ELb1ELb0EN3c104HalfENS1_7complexIfEEEEv12SSMParamsBwd,"ax",@progbits
	.sectioninfo	@"SHI_REGISTERS=255"
	.align	128
        .global         _Z25selective_scan_bwd_kernelI32Selective_Scan_bwd_kernel_traitsILi64ELi16ELb0ELb0ELb1ELb1ELb0EN3c104HalfENS1_7complexIfEEEEv12SSMParamsBwd
        .type           _Z25selective_scan_bwd_kernelI32Selective_Scan_bwd_kernel_traitsILi64ELi16ELb0ELb0ELb1ELb1ELb0EN3c104HalfENS1_7complexIfEEEEv12SSMParamsBwd,@function
        .size           _Z25selective_scan_bwd_kernelI32Selective_Scan_bwd_kernel_traitsILi64ELi16ELb0ELb0ELb1ELb1ELb0EN3c104HalfENS1_7complexIfEEEEv12SSMParamsBwd,(.L_x_14548 - _Z25selective_scan_bwd_kernelI32Selective_Scan_bwd_kernel_traitsILi64ELi16ELb0ELb0ELb1ELb1ELb0EN3c104HalfENS1_7complexIfEEEEv12SSMParamsBwd)
        .other          _Z25selective_scan_bwd_kernelI32Selective_Scan_bwd_kernel_traitsILi64ELi16ELb0ELb0ELb1ELb1ELb0EN3c104HalfENS1_7complexIfEEEEv12SSMParamsBwd,@"STO_CUDA_ENTRY STV_DEFAULT"
_Z25selective_scan_bwd_kernelI32Selective_Scan_bwd_kernel_traitsILi64ELi16ELb0ELb0ELb1ELb1ELb0EN3c104HalfENS1_7complexIfEEEEv12SSMParamsBwd:
.text._Z25selective_scan_bwd_kernelI32Selective_Scan_bwd_kernel_traitsILi64ELi16ELb0ELb0ELb1ELb1ELb0EN3c104HalfENS1_7complexIfEEEEv12SSMParamsBwd:
        /* <DEDUP_REMOVED lines=165> */
.L_x_4775:
        /* <DEDUP_REMOVED lines=152> */
[----:B------:R0:W-:Y:S04]  /*13d0*/  STS.U16 [R231+0x300], R16 ;  /* 0x00030010e7007388 */ /* 0x0001e80000000400 */
[----:B------:R-:W-:Y:S04]  /*13e0*/  STS.U16 [R201+0x340], R18 ;  /* 0x00034012c9007388 */ /* 0x000fe80000000400 */
        /* <DEDUP_REMOVED lines=111> */
[----:B------:R0:W5:Y:S06]  /*1ae0*/  @!P5 LDG.E.U16 R31, [R6.64+0x380] ;  /* 0x0003801e061fd981 */ /* 0x00016c000c1e1500 */
[----:B------:R0:W5:Y:S01]  /*1af0*/  @!P0 LDG.E.U16 R21, [R6.64+0x80] ;  /* 0x0000801e06158981 */ /* 0x000162000c1e1500 */
[----:B------:R-:W-:-:S03]  /*1b00*/  ISETP.GE.AND P0, PT, R28, R131, PT ;  /* 0x000000831c00720c */ /* 0x000fc60003f06270 */
[----:B------:R0:W5:Y:S01]  /*1b10*/  @!P1 LDG.E.U16 R22, [R6.64+0xc0] ;  /* 0x0000c01e06169981 */ /* 0x000162000c1e1500 */
[----:B------:R-:W-:Y:S02]  /*1b20*/  ISETP.GE.AND P1, PT, R30, R131, PT ;  /* 0x000000831e00720c */ /* 0x000fe40003f26270 */
[----:B------:R-:W-:-:S07]  /*1b30*/  PRMT R24, RZ, 0x7610, R24 ;  /* 0x00007610ff187816 */ /* 0x000fce0000000018 */
        /* <DEDUP_REMOVED lines=8> */
[----:B------:R-:W-:Y:S02]  /*1bc0*/  ISETP.NE.AND P1, PT, R27, RZ, PT ;  /* 0x000000ff1b00720c */ /* 0x000fe40003f25270 */
[----:B------:R-:W-:-:S07]  /*1bd0*/  PRMT R27, RZ, 0x7610, R27 ;  /* 0x00007610ff1b7816 */ /* 0x000fce000000001b */
[----:B------:R0:W5:Y:S01]  /*1be0*/  @!P0 LDG.E.U16 R27, [R6.64+0x200] ;  /* 0x0002001e061b8981 */ /* 0x000162000c1e1500 */
[----:B------:R-:W-:Y:S02]  /*1bf0*/  ISETP.NE.AND P0, PT, R29, RZ, PT ;  /* 0x000000ff1d00720c */ /* 0x000fe40003f05270 */
[----:B------:R-:W-:Y:S02]  /*1c00*/  PRMT R28, RZ, 0x7610, R28 ;  /* 0x00007610ff1c7816 */ /* 0x000fe4000000001c */
[----:B------:R-:W-:Y:S02]  /*1c10*/  PRMT R29, RZ, 0x7610, R29 ;  /* 0x00007610ff1d7816 */ /* 0x000fe4000000001d */
[----:B------:R-:W-:Y:S02]  /*1c20*/  PRMT R30, RZ, 0x7610, R30 ;  /* 0x00007610ff1e7816 */ /* 0x000fe4000000001e */
        /* <DEDUP_REMOVED lines=12> */
[----:B------:R-:W-:Y:S01]  /*1cf0*/  STL [R1], R35 ;  /* 0x0000002301007387 */ /* 0x000fe20000100800 */
[----:B------:R-:W-:-:S05]  /*1d00*/  FADD.FTZ R56, R8, UR5 ;  /* 0x0000000508387e21 */ /* 0x000fca0008010000 */
        /* <DEDUP_REMOVED lines=115> */
.L_x_4638:
[----:B--23--:R-:W-:Y:S05]  /*2440*/  BSYNC B0 ;  /* 0x0000000000007941 */ /* 0x00cfea0003800000 */
.L_x_4637:
        /* <DEDUP_REMOVED lines=39> */
.L_x_4640:
[----:B------:R-:W-:Y:S05]  /*26c0*/  BSYNC B0 ;  /* 0x0000000000007941 */ /* 0x000fea0003800000 */
.L_x_4639:
        /* <DEDUP_REMOVED lines=39> */
.L_x_4642:
[----:B------:R-:W-:Y:S05]  /*2940*/  BSYNC B0 ;  /* 0x0000000000007941 */ /* 0x000fea0003800000 */
.L_x_4641:
        /* <DEDUP_REMOVED lines=39> */
.L_x_4644:
[----:B------:R-:W-:Y:S05]  /*2bc0*/  BSYNC B0 ;  /* 0x0000000000007941 */ /* 0x000fea0003800000 */
.L_x_4643:
        /* <DEDUP_REMOVED lines=39> */
.L_x_4646:
[----:B------:R-:W-:Y:S05]  /*2e40*/  BSYNC B0 ;  /* 0x0000000000007941 */ /* 0x000fea0003800000 */
.L_x_4645:
        /* <DEDUP_REMOVED lines=39> */
.L_x_4648:
[----:B------:R-:W-:Y:S05]  /*30c0*/  BSYNC B0 ;  /* 0x0000000000007941 */ /* 0x000fea0003800000 */
.L_x_4647:
        /* <DEDUP_REMOVED lines=38> */
.L_x_4650:
[----:B------:R-:W-:Y:S05]  /*3330*/  BSYNC B0 ;  /* 0x0000000000007941 */ /* 0x000fea0003800000 */
.L_x_4649:
        /* <DEDUP_REMOVED lines=40> */
.L_x_4652:
[----:B------:R-:W-:Y:S05]  /*35c0*/  BSYNC B0 ;  /* 0x0000000000007941 */ /* 0x000fea0003800000 */
.L_x_4651:
        /* <DEDUP_REMOVED lines=38> */
.L_x_4654:
[----:B------:R-:W-:Y:S05]  /*3830*/  BSYNC B0 ;  /* 0x0000000000007941 */ /* 0x000fea0003800000 */
.L_x_4653:
        /* <DEDUP_REMOVED lines=39> */
.L_x_4656:
[----:B------:R-:W-:Y:S05]  /*3ab0*/  BSYNC B0 ;  /* 0x0000000000007941 */ /* 0x000fea0003800000 */
.L_x_4655:
        /* <DEDUP_REMOVED lines=37> */
.L_x_4658:
[----:B------:R-:W-:Y:S05]  /*3d10*/  BSYNC B0 ;  /* 0x0000000000007941 */ /* 0x000fea0003800000 */
.L_x_4657:
        /* <DEDUP_REMOVED lines=33> */
.L_x_4660:
[----:B------:R-:W-:Y:S05]  /*3f30*/  BSYNC B0 ;  /* 0x0000000000007941 */ /* 0x000fea0003800000 */
.L_x_4659:
        /* <DEDUP_REMOVED lines=33> */
.L_x_4662:
[----:B------:R-:W-:Y:S05]  /*4150*/  BSYNC B0 ;  /* 0x0000000000007941 */ /* 0x000fea0003800000 */
.L_x_4661:
        /* <DEDUP_REMOVED lines=33> */
.L_x_4664:
[----:B------:R-:W-:Y:S05]  /*4370*/  BSYNC B0 ;  /* 0x0000000000007941 */ /* 0x000fea0003800000 */
.L_x_4663:
        /* <DEDUP_REMOVED lines=33> */
.L_x_4666:
[----:B------:R-:W-:Y:S05]  /*4590*/  BSYNC B0 ;  /* 0x0000000000007941 */ /* 0x000fea0003800000 */
.L_x_4665:
        /* <DEDUP_REMOVED lines=33> */
.L_x_4668:
[----:B------:R-:W-:Y:S05]  /*47b0*/  BSYNC B0 ;  /* 0x0000000000007941 */ /* 0x000fea0003800000 */
.L_x_4667:
        /* <DEDUP_REMOVED lines=14> */
[----:B0-----:R-:W-:Y:S02]  /*48a0*/  FMUL.FTZ R4, R42, UR4 ;  /* 0x000000042a047c20 */ /* 0x001fe40008410000 */
        /* <DEDUP_REMOVED lines=9> */
[----:B------:R-:W-:Y:S01]  /*4940*/  MOV R28, RZ ;  /* 0x000000ff001c7202 */ /* 0x000fe20000000f00 */
[----:B------:R-:W-:Y:S01]  /*4950*/  CS2R R26, SRZ ;  /* 0x00000000001a7805 */ /* 0x000fe2000001ff00 */
[----:B------:R-:W-:Y:S01]  /*4960*/  MOV R25, RZ ;  /* 0x000000ff00197202 */ /* 0x000fe20000000f00 */
[----:B------:R-:W-:Y:S01]  /*4970*/  ULOP3.LUT UR9, UR9, 0xfffffe, URZ, 0xc0, !UPT ;  /* 0x00fffffe09097892 */ /* 0x000fe2000f8ec03f */
[----:B------:R-:W-:Y:S01]  /*4980*/  CS2R R22, SRZ ;  /* 0x0000000000167805 */ /* 0x000fe2000001ff00 */
[----:B------:R-:W-:Y:S01]  /*4990*/  CS2R R20, SRZ ;  /* 0x0000000000147805 */ /* 0x000fe2000001ff00 */
[----:B------:R-:W-:Y:S01]  /*49a0*/  CS2R R18, SRZ ;  /* 0x0000000000127805 */ /* 0x000fe2000001ff00 */
[----:B------:R-:W-:Y:S01]  /*49b0*/  MOV R17, RZ ;  /* 0x000000ff00117202 */ /* 0x000fe20000000f00 */
[----:B------:R-:W-:-:S02]  /*49c0*/  UIADD3 UR34, UR34, -UR9, URZ ;  /* 0x8000000922227290 */ /* 0x000fc4000fffe03f */
[----:B------:R-:W-:Y:S02]  /*49d0*/  UMOV UR7, URZ ;  /* 0x0000003f00077c82 */ /* 0x000fe40008000000 */
[----:B------:R-:W-:Y:S02]  /*49e0*/  UMOV UR8, URZ ;  /* 0x0000003f00087c82 */ /* 0x000fe40008000000 */
[----:B------:R-:W-:Y:S02]  /*49f0*/  UMOV UR9, URZ ;  /* 0x0000003f00097c82 */ /* 0x000fe40008000000 */
.L_x_4770:
        /* <DEDUP_REMOVED lines=39> */
[----:B------:R-:W-:Y:S02]  /*4c70*/  LEA R62, P5, R66, UR29, 0x1 ;  /* 0x0000001d423e7c11 */ /* 0x000fe4000f8a08ff */
[----:B------:R-:W-:Y:S02]  /*4c80*/  LOP3.LUT R65, R64, 0x80, RZ, 0xfc, !PT ;  /* 0x0000008040417812 */ /* 0x000fe400078efcff */
[----:B------:R-:W-:-:S02]  /*4c90*/  LEA.HI.X R63, R66, UR32, R63, 0x1, P5 ;  /* 0x00000020423f7c11 */ /* 0x000fc4000a8f0c3f */
[----:B------:R-:W-:Y:S02]  /*4ca0*/  ISETP.GE.AND P1, PT, R65, UR22, PT ;  /* 0x0000001641007c0c */ /* 0x000fe4000bf26270 */
[C---:B------:R-:W-:Y:S01]  /*4cb0*/  LOP3.LUT R65, R64.reuse, 0xe0, RZ, 0xfc, !PT ;  /* 0x000000e040417812 */ /* 0x040fe200078efcff */
[----:B------:R0:W3:Y:S01]  /*4cc0*/  @!P0 LDG.E.U16 R100, [R62.64] ;  /* 0x0000001e3e648981 */ /* 0x0000e2000c1e1500 */
[C---:B------:R-:W-:Y:S02]  /*4cd0*/  LOP3.LUT R68, R64.reuse, 0xa0, RZ, 0xfc, !PT ;  /* 0x000000a040447812 */ /* 0x040fe400078efcff */
[----:B------:R-:W-:Y:S01]  /*4ce0*/  LOP3.LUT R67, R64, 0xc0, RZ, 0xfc, !PT ;  /* 0x000000c040437812 */ /* 0x000fe200078efcff */
[----:B------:R0:W4:Y:S01]  /*4cf0*/  @!P4 LDG.E.U16 R97, [R62.64+0x40] ;  /* 0x0000401e3e61c981 */ /* 0x000122000c1e1500 */
[----:B------:R-:W-:Y:S02]  /*4d00*/  ISETP.GE.AND P0, PT, R65, UR22, PT ;  /* 0x0000001641007c0c */ /* 0x000fe4000bf06270 */
[----:B------:R-:W-:-:S02]  /*4d10*/  PRMT R71, RZ, 0x7610, R71 ;  /* 0x00007610ff477816 */ /* 0x000fc40000000047 */
[----:B------:R-:W-:Y:S02]  /*4d20*/  ISETP.GE.AND P6, PT, R68, UR22, PT ;  /* 0x0000001644007c0c */ /* 0x000fe4000bfc6270 */
[----:B------:R-:W-:Y:S02]  /*4d30*/  PRMT R65, RZ, 0x7610, R65 ;  /* 0x00007610ff417816 */ /* 0x000fe40000000041 */
[----:B------:R-:W-:Y:S01]  /*4d40*/  PRMT R68, RZ, 0x7610, R68 ;  /* 0x00007610ff447816 */ /* 0x000fe20000000044 */
[----:B------:R0:W3:Y:S01]  /*4d50*/  @!P3 LDG.E.U16 R71, [R62.64+0x80] ;  /* 0x0000801e3e47b981 */ /* 0x0000e2000c1e1500 */
[----:B------:R-:W-:Y:S02]  /*4d60*/  ISETP.GE.AND P5, PT, R67, UR22, PT ;  /* 0x0000001643007c0c */ /* 0x000fe4000bfa6270 */
[----:B------:R-:W-:Y:S01]  /*4d70*/  PRMT R104, RZ, 0x7610, R104 ;  /* 0x00007610ff687816 */ /* 0x000fe20000000068 */
[----:B------:R0:W3:Y:S01]  /*4d80*/  @!P2 LDG.E.U16 R65, [R62.64+0xc0] ;  /* 0x0000c01e3e41a981 */ /* 0x0000e2000c1e1500 */
[----:B------:R-:W-:-:S02]  /*4d90*/  PRMT R98, RZ, 0x7610, R98 ;  /* 0x00007610ff627816 */ /* 0x000fc40000000062 */
[----:B------:R-:W-:Y:S01]  /*4da0*/  PRMT R103, RZ, 0x7610, R103 ;  /* 0x00007610ff677816 */ /* 0x000fe20000000067 */
[----:B------:R0:W3:Y:S01]  /*4db0*/  @!P1 LDG.E.U16 R68, [R62.64+0x100] ;  /* 0x0001001e3e449981 */ /* 0x0000e2000c1e1500 */
[----:B------:R-:W-:-:S03]  /*4dc0*/  LOP3.LUT R66, R64, 0x100, RZ, 0xfc, !PT ;  /* 0x0000010040427812 */ /* 0x000fc600078efcff */
[----:B------:R0:W3:Y:S04]  /*4dd0*/  @!P6 LDG.E.U16 R104, [R62.64+0x140] ;  /* 0x0001401e3e68e981 */ /* 0x0000e8000c1e1500 */
[----:B------:R0:W3:Y:S04]  /*4de0*/  @!P5 LDG.E.U16 R98, [R62.64+0x180] ;  /* 0x0001801e3e62d981 */ /* 0x0000e8000c1e1500 */
[----:B------:R0:W3:Y:S01]  /*4df0*/  @!P0 LDG.E.U16 R103, [R62.64+0x1c0] ;  /* 0x0001c01e3e678981 */ /* 0x0000e2000c1e1500 */
[----:B------:R-:W-:Y:S02]  /*4e00*/  ISETP.GE.AND P4, PT, R66, UR22, PT ;  /* 0x0000001642007c0c */ /* 0x000fe4000bf86270 */
[----:B------:R-:W-:-:S04]  /*4e10*/  LOP3.LUT R66, R64, 0x120, RZ, 0xfc, !PT ;  /* 0x0000012040427812 */ /* 0x000fc800078efcff */
[----:B------:R-:W-:Y:S02]  /*4e20*/  ISETP.GE.AND P3, PT, R66, UR22, PT ;  /* 0x0000001642007c0c */ /* 0x000fe4000bf66270 */
[C---:B------:R-:W-:Y:S02]  /*4e30*/  LOP3.LUT R66, R64.reuse, 0x160, RZ, 0xfc, !PT ;  /* 0x0000016040427812 */ /* 0x040fe400078efcff */
[----:B------:R-:W-:Y:S02]  /*4e40*/  LOP3.LUT R67, R64, 0x140, RZ, 0xfc, !PT ;  /* 0x0000014040437812 */ /* 0x000fe400078efcff */
[----:B------:R-:W-:Y:S02]  /*4e50*/  ISETP.GE.AND P1, PT, R66, UR22, PT ;  /* 0x0000001642007c0c */ /* 0x000fe4000bf26270 */
[----:B------:R-:W-:Y:S02]  /*4e60*/  LOP3.LUT R66, R64, 0x180, RZ, 0xfc, !PT ;  /* 0x0000018040427812 */ /* 0x000fe400078efcff */
[----:B------:R-:W-:-:S02]  /*4e70*/  ISETP.GE.AND P2, PT, R67, UR22, PT ;  /* 0x0000001643007c0c */ /* 0x000fc4000bf46270 */
[----:B------:R-:W-:Y:S02]  /*4e80*/  ISETP.GE.AND P6, PT, R66, UR22, PT ;  /* 0x0000001642007c0c */ /* 0x000fe4000bfc6270 */
[C---:B------:R-:W-:Y:S02]  /*4e90*/  LOP3.LUT R66, R64.reuse, 0x1c0, RZ, 0xfc, !PT ;  /* 0x000001c040427812 */ /* 0x040fe400078efcff */
[----:B------:R-:W-:Y:S02]  /*4ea0*/  LOP3.LUT R67, R64, 0x1a0, RZ, 0xfc, !PT ;  /* 0x000001a040437812 */ /* 0x000fe400078efcff */
[----:B------:R-:W-:Y:S02]  /*4eb0*/  PRMT R70, RZ, 0x7610, R70 ;  /* 0x00007610ff467816 */ /* 0x000fe40000000046 */
[----:B------:R-:W-:Y:S02]  /*4ec0*/  PRMT R69, RZ, 0x7610, R69 ;  /* 0x00007610ff457816 */ /* 0x000fe40000000045 */
[----:B------:R-:W-:-:S02]  /*4ed0*/  ISETP.GE.AND P0, PT, R66, UR22, PT ;  /* 0x0000001642007c0c */ /* 0x000fc4000bf06270 */
[C---:B------:R-:W-:Y:S01]  /*4ee0*/  LOP3.LUT R66, R64.reuse, 0x200, RZ, 0xfc, !PT ;  /* 0x0000020040427812 */ /* 0x040fe200078efcff */
[----:B------:R0:W3:Y:S01]  /*4ef0*/  @!P3 LDG.E.U16 R70, [R62.64+0x240] ;  /* 0x0002401e3e46b981 */ /* 0x0000e2000c1e1500 */
[----:B------:R-:W-:Y:S02]  /*4f00*/  ISETP.GE.AND P5, PT, R67, UR22, PT ;  /* 0x0000001643007c0c */ /* 0x000fe4000bfa6270 */
[----:B------:R-:W-:Y:S01]  /*4f10*/  LOP3.LUT R67, R64, 0x1e0, RZ, 0xfc, !PT ;  /* 0x000001e040437812 */ /* 0x000fe200078efcff */
[----:B------:R0:W3:Y:S01]  /*4f20*/  @!P4 LDG.E.U16 R69, [R62.64+0x200] ;  /* 0x0002001e3e45c981 */ /* 0x0000e2000c1e1500 */
[----:B------:R-:W-:Y:S02]  /*4f30*/  PRMT R108, RZ, 0x7610, R108 ;  /* 0x00007610ff6c7816 */ /* 0x000fe4000000006c */
[----:B------:R-:W-:Y:S02]  /*4f40*/  ISETP.GE.AND P3, PT, R66, UR22, PT ;  /* 0x0000001642007c0c */ /* 0x000fe4000bf66270 */
[----:B------:R-:W-:-:S02]  /*4f50*/  PRMT R105, RZ, 0x7610, R105 ;  /* 0x00007610ff697816 */ /* 0x000fc40000000069 */
[C---:B------:R-:W-:Y:S01]  /*4f60*/  LOP3.LUT R66, R64.reuse, 0x220, RZ, 0xfc, !PT ;  /* 0x0000022040427812 */ /* 0x040fe200078efcff */
[----:B------:R0:W3:Y:S01]  /*4f70*/  @!P2 LDG.E.U16 R108, [R62.64+0x280] ;  /* 0x0002801e3e6ca981 */ /* 0x0000e2000c1e1500 */
[----:B------:R-:W-:Y:S02]  /*4f80*/  ISETP.GE.AND P4, PT, R67, UR22, PT ;  /* 0x0000001643007c0c */ /* 0x000fe4000bf86270 */
[----:B------:R-:W-:Y:S01]  /*4f90*/  PRMT R67, RZ, 0x7610, R67 ;  /* 0x00007610ff437816 */ /* 0x000fe20000000043 */
[----:B------:R0:W3:Y:S01]  /*4fa0*/  @!P1 LDG.E.U16 R105, [R62.64+0x2c0] ;  /* 0x0002c01e3e699981 */ /* 0x0000e2000c1e1500 */
[----:B------:R-:W-:Y:S02]  /*4fb0*/  LOP3.LUT R99, R64, 0x240, RZ, 0xfc, !PT ;  /* 0x0000024040637812 */ /* 0x000fe400078efcff */
[----:B------:R-:W-:Y:S02]  /*4fc0*/  ISETP.GE.AND P2, PT, R66, UR22, PT ;  /* 0x0000001642007c0c */ /* 0x000fe4000bf46270 */
[----:B------:R-:W-:Y:S01]  /*4fd0*/  LOP3.LUT R66, R64, 0x260, RZ, 0xfc, !PT ;  /* 0x0000026040427812 */ /* 0x000fe200078efcff */
[----:B------:R0:W3:Y:S01]  /*4fe0*/  @!P6 LDG.E.U16 R67, [R62.64+0x300] ;  /* 0x0003001e3e43e981 */ /* 0x0000e2000c1e1500 */
[----:B------:R-:W-:-:S02]  /*4ff0*/  ISETP.GE.AND P1, PT, R99, UR22, PT ;  /* 0x0000001663007c0c */ /* 0x000fc4000bf26270 */
[----:B------:R-:W-:Y:S02]  /*5000*/  PRMT R99, RZ, 0x7610, R99 ;  /* 0x00007610ff637816 */ /* 0x000fe40000000063 */
[----:B------:R-:W-:Y:S02]  /*5010*/  ISETP.GE.AND P6, PT, R66, UR22, PT ;  /* 0x0000001642007c0c */ /* 0x000fe4000bfc6270 */
[C---:B------:R-:W-:Y:S02]  /*5020*/  LOP3.LUT R66, R64.reuse, 0x280, RZ, 0xfc, !PT ;  /* 0x0000028040427812 */ /* 0x040fe400078efcff */
[----:B------:R-:W-:Y:S01]  /*5030*/  PRMT R102, RZ, 0x7610, R102 ;  /* 0x00007610ff667816 */ /* 0x000fe20000000066 */
[----:B------:R0:W3:Y:S01]  /*5040*/  @!P5 LDG.E.U16 R99, [R62.64+0x340] ;  /* 0x0003401e3e63d981 */ /* 0x0000e2000c1e1500 */
[----:B------:R-:W-:Y:S02]  /*5050*/  PRMT R101, RZ, 0x7610, R101 ;  /* 0x00007610ff657816 */ /* 0x000fe40000000065 */
[----:B------:R-:W-:-:S02]  /*5060*/  LOP3.LUT R109, R64, 0x2a0, RZ, 0xfc, !PT ;  /* 0x000002a0406d7812 */ /* 0x000fc400078efcff */
[----:B------:R-:W-:Y:S01]  /*5070*/  ISETP.GE.AND P5, PT, R66, UR22, PT ;  /* 0x0000001642007c0c */ /* 0x000fe2000bfa6270 */
[----:B------:R0:W3:Y:S01]  /*5080*/  @!P0 LDG.E.U16 R102, [R62.64+0x380] ;  /* 0x0003801e3e668981 */ /* 0x0000e2000c1e1500 */
[----:B------:R-:W-:Y:S02]  /*5090*/  LOP3.LUT R66, R64, 0x2c0, RZ, 0xfc, !PT ;  /* 0x000002c040427812 */ /* 0x000fe400078efcff */
[----:B------:R-:W-:Y:S01]  /*50a0*/  PRMT R111, RZ, 0x7610, R111 ;  /* 0x00007610ff6f7816 */ /* 0x000fe2000000006f */
[----:B------:R0:W3:Y:S01]  /*50b0*/  @!P4 LDG.E.U16 R101, [R62.64+0x3c0] ;  /* 0x0003c01e3e65c981 */ /* 0x0000e2000c1e1500 */
[----:B------:R-:W-:Y:S02]  /*50c0*/  ISETP.GE.AND P0, PT, R109, UR22, PT ;  /* 0x000000166d007c0c */ /* 0x000fe4000bf06270 */
[----:B------:R-:W-:Y:S02]  /*50d0*/  ISETP.GE.AND P4, PT, R66, UR22, PT ;  /* 0x0000001642007c0c */ /* 0x000fe4000bf86270 */
[----:B------:R-:W-:Y:S01]  /*50e0*/  PRMT R109, RZ, 0x7610, R109 ;  /* 0x00007610ff6d7816 */ /* 0x000fe2000000006d */
[----:B------:R0:W3:Y:S01]  /*50f0*/  @!P2 LDG.E.U16 R111, [R62.64+0x440] ;  /* 0x0004401e3e6fa981 */ /* 0x0000e2000c1e1500 */
[----:B------:R-:W-:-:S02]  /*5100*/  LOP3.LUT R112, R64, 0x300, RZ, 0xfc, !PT ;  /* 0x0000030040707812 */ /* 0x000fc400078efcff */
[----:B------:R-:W-:Y:S02]  /*5110*/  PRMT R110, RZ, 0x7610, R110 ;  /* 0x00007610ff6e7816 */ /* 0x000fe4000000006e */
[----:B------:R-:W-:Y:S01]  /*5120*/  PRMT R114, RZ, 0x7610, R114 ;  /* 0x00007610ff727816 */ /* 0x000fe20000000072 */
[----:B------:R0:W3:Y:S01]  /*5130*/  @!P3 LDG.E.U16 R109, [R62.64+0x400] ;  /* 0x0004001e3e6db981 */ /* 0x0000e2000c1e1500 */
[----:B------:R-:W-:Y:S02]  /*5140*/  ISETP.GE.AND P2, PT, R112, UR22, PT ;  /* 0x0000001670007c0c */ /* 0x000fe4000bf46270 */
[----:B------:R-:W-:Y:S01]  /*5150*/  PRMT R113, RZ, 0x7610, R113 ;  /* 0x00007610ff717816 */ /* 0x000fe20000000071 */
[----:B------:R0:W3:Y:S01]  /*5160*/  @!P1 LDG.E.U16 R110, [R62.64+0x480] ;  /* 0x0004801e3e6e9981 */ /* 0x0000e2000c1e1500 */
[----:B------:R-:W-:Y:S02]  /*5170*/  PRMT R112, RZ, 0x7610, R112 ;  /* 0x00007610ff707816 */ /* 0x000fe40000000070 */
[----:B------:R-:W-:Y:S01]  /*5180*/  PRMT R116, RZ, 0x7610, R116 ;  /* 0x00007610ff747816 */ /* 0x000fe20000000074 */
[----:B------:R0:W3:Y:S04]  /*5190*/  @!P6 LDG.E.U16 R114, [R62.64+0x4c0] ;  /* 0x0004c01e3e72e981 */ /* 0x0000e8000c1e1500 */
[----:B------:R0:W3:Y:S04]  /*51a0*/  @!P5 LDG.E.U16 R113, [R62.64+0x500] ;  /* 0x0005001e3e71d981 */ /* 0x0000e8000c1e1500 */
[----:B------:R0:W3:Y:S04]  /*51b0*/  @!P0 LDG.E.U16 R112, [R62.64+0x540] ;  /* 0x0005401e3e708981 */ /* 0x0000e8000c1e1500 */
[----:B------:R0:W3:Y:S01]  /*51c0*/  @!P4 LDG.E.U16 R116, [R62.64+0x580] ;  /* 0x0005801e3e74c981 */ /* 0x0000e2000c1e1500 */
[----:B------:R-:W-:-:S04]  /*51d0*/  LOP3.LUT R66, R64, 0x2e0, RZ, 0xfc, !PT ;  /* 0x000002e040427812 */ /* 0x000fc800078efcff */
        /* <DEDUP_REMOVED lines=8> */
[----:B------:R-:W-:Y:S02]  /*5260*/  PRMT R115, RZ, 0x7610, R115 ;  /* 0x00007610ff737816 */ /* 0x000fe40000000073 */
[----:B------:R-:W-:Y:S02]  /*5270*/  ISETP.GE.AND P0, PT, R66, UR22, PT ;  /* 0x0000001642007c0c */ /* 0x000fe4000bf06270 */
[C---:B------:R-:W-:Y:S02]  /*5280*/  LOP3.LUT R66, R64.reuse, 0x3a0, RZ, 0xfc, !PT ;  /* 0x000003a040427812 */ /* 0x040fe400078efcff */
[----:B------:R-:W-:Y:S01]  /*5290*/  LOP3.LUT R64, R64, 0x3c0, RZ, 0xfc, !PT ;  /* 0x000003c040407812 */ /* 0x000fe200078efcff */
[----:B------:R0:W4:Y:S01]  /*52a0*/  @!P3 LDG.E.U16 R115, [R62.64+0x5c0] ;  /* 0x0005c01e3e73b981 */ /* 0x000122000c1e1500 */
[----:B------:R-:W-:Y:S02]  /*52b0*/  SHF.L.U32 R117, R96, 0x5, RZ ;  /* 0x0000000560757819 */ /* 0x000fe400000006ff */
[----:B------:R-:W-:-:S02]  /*52c0*/  ISETP.GE.AND P3, PT, R64, UR22, PT ;  /* 0x0000001640007c0c */ /* 0x000fc4000bf66270 */
[----:B------:R-:W-:Y:S02]  /*52d0*/  LOP3.LUT R64, R117, 0xffffffe0, R198, 0xe2, !PT ;  /* 0xffffffe075407812 */ /* 0x000fe400078ee2c6 */
[----:B------:R-:W-:Y:S02]  /*52e0*/  PRMT R119, RZ, 0x7610, R119 ;  /* 0x00007610ff777816 */ /* 0x000fe40000000077 */
[----:B------:R-:W-:Y:S02]  /*52f0*/  LOP3.LUT R64, R64, 0x3e0, RZ, 0xfc, !PT ;  /* 0x000003e040407812 */ /* 0x000fe400078efcff */
[----:B------:R-:W-:Y:S02]  /*5300*/  ISETP.GE.AND P4, PT, R66, UR22, PT ;  /* 0x0000001642007c0c */ /* 0x000fe4000bf86270 */
[----:B------:R0:W4:Y:S01]  /*5310*/  @!P1 LDG.E.U16 R119, [R62.64+0x640] ;  /* 0x0006401e3e779981 */ /* 0x000122000c1e1500 */
[----:B------:R-:W-:Y:S02]  /*5320*/  PRMT R117, RZ, 0x7610, R117 ;  /* 0x00007610ff757816 */ /* 0x000fe40000000075 */
[----:B------:R-:W-:Y:S01]  /*5330*/  ISETP.GE.AND P1, PT, R64, UR22, PT ;  /* 0x0000001640007c0c */ /* 0x000fe2000bf26270 */
[----:B------:R-:W-:Y:S01]  /*5340*/  ULDC.64 UR22, c[0x0][0x198] ;  /* 0x0000660000167ab9 */ /* 0x000fe20000000a00 */
[----:B------:R-:W-:-:S02]  /*5350*/  PRMT R118, RZ, 0x7610, R118 ;  /* 0x00007610ff767816 */ /* 0x000fc40000000076 */
[----:B------:R-:W-:Y:S01]  /*5360*/  PRMT R120, RZ, 0x7610, R120 ;  /* 0x00007610ff787816 */ /* 0x000fe20000000078 */
[----:B------:R0:W4:Y:S01]  /*5370*/  @!P2 LDG.E.U16 R117, [R62.64+0x600] ;  /* 0x0006001e3e75a981 */ /* 0x000122000c1e1500 */
[----:B------:R-:W-:Y:S02]  /*5380*/  PRMT R121, RZ, 0x7610, R121 ;  /* 0x00007610ff797816 */ /* 0x000fe40000000079 */
[----:B------:R-:W-:Y:S01]  /*5390*/  PRMT R124, RZ, 0x7610, R124 ;  /* 0x00007610ff7c7816 */ /* 0x000fe2000000007c */
[----:B------:R0:W4:Y:S01]  /*53a0*/  @!P6 LDG.E.U16 R118, [R62.64+0x680] ;  /* 0x0006801e3e76e981 */ /* 0x000122000c1e1500 */
[----:B------:R-:W-:Y:S02]  /*53b0*/  PRMT R122, RZ, 0x7610, R122 ;  /* 0x00007610ff7a7816 */ /* 0x000fe4000000007a */
[----:B------:R-:W-:Y:S01]  /*53c0*/  PRMT R123, RZ, 0x7610, R123 ;  /* 0x00007610ff7b7816 */ /* 0x000fe2000000007b */
[----:B------:R0:W4:Y:S04]  /*53d0*/  @!P5 LDG.E.U16 R120, [R62.64+0x6c0] ;  /* 0x0006c01e3e78d981 */ /* 0x000128000c1e1500 */
[----:B------:R0:W4:Y:S04]  /*53e0*/  @!P0 LDG.E.U16 R121, [R62.64+0x700] ;  /* 0x0007001e3e798981 */ /* 0x000128000c1e1500 */
[----:B------:R0:W4:Y:S04]  /*53f0*/  @!P4 LDG.E.U16 R124, [R62.64+0x740] ;  /* 0x0007401e3e7cc981 */ /* 0x000128000c1e1500 */
[----:B------:R0:W4:Y:S04]  /*5400*/  @!P3 LDG.E.U16 R122, [R62.64+0x780] ;  /* 0x0007801e3e7ab981 */ /* 0x000128000c1e1500 */
[----:B------:R0:W4:Y:S01]  /*5410*/  @!P1 LDG.E.U16 R123, [R62.64+0x7c0] ;  /* 0x0007c01e3e7b9981 */ /* 0x000122000c1e1500 */
[C---:B------:R-:W-:Y:S01]  /*5420*/  LOP3.LUT P0, RZ, R96.reuse, 0x1f, RZ, 0xc0, !PT ;  /* 0x0000001f60ff7812 */ /* 0x040fe2000780c0ff */
[----:B--2---:R-:W1:Y:S01]  /*5430*/  R2UR UR42, R61 ;  /* 0x000000003d2a73c2 */ /* 0x004e6200000e0000 */
[----:B------:R-:W-:Y:S01]  /*5440*/  SHF.L.U32 R210, R96, 0x5, RZ ;  /* 0x0000000560d27819 */ /* 0x000fe200000006ff */
        /* <DEDUP_REMOVED lines=10> */
[----:B------:R0:W-:Y:S02]  /*54f0*/  MUFU.COS R186, R125 ;  /* 0x0000007d00ba7308 */ /* 0x0001e40000000000 */
[----:B0-----:R-:W-:Y:S01]  /*5500*/  FMUL.RZ R125, R61, 0.15915493667125701904 ;  /* 0x3e22f9833d7d7820 */ /* 0x001fe2000040c000 */
[----:B------:R-:W-:-:S04]  /*5510*/  MOV R61, UR33 ;  /* 0x00000021003d7c02 */ /* 0x000fc80008000f00 */
[----:B------:R-:W-:Y:S01]  /*5520*/  ISETP.LT.OR P0, PT, R61, 0x2, P0 ;  /* 0x000000023d00780c */ /* 0x000fe20000701670 */
[----:B------:R-:W-:Y:S01]  /*5530*/  FMUL.FTZ R64, R53, UR42 ;  /* 0x0000002a35407c20 */ /* 0x000fe20008410000 */
[----:B------:R-:W-:Y:S01]  /*5540*/  MUFU.SIN R181, R62 ;  /* 0x0000003e00b57308 */ /* 0x000fe20000000400 */
[----:B------:R-:W-:Y:S01]  /*5550*/  FMUL.FTZ R61, R47, UR42 ;  /* 0x0000002a2f3d7c20 */ /* 0x000fe20008410000 */
[----:B------:R-:W0:Y:S01]  /*5560*/  R2UR UR41, R60 ;  /* 0x000000003c2973c2 */ /* 0x000e2200000e0000 */
[----:B------:R-:W-:-:S05]  /*5570*/  FMUL.RZ R64, R64, 0.15915493667125701904 ;  /* 0x3e22f98340407820 */ /* 0x000fca000040c000 */
[----:B------:R1:W-:Y:S01]  /*5580*/  MUFU.COS R182, R62 ;  /* 0x0000003e00b67308 */ /* 0x0003e20000000000 */
[----:B------:R-:W-:Y:S01]  /*5590*/  FMUL.RZ R127, R61, 0.15915493667125701904 ;  /* 0x3e22f9833d7f7820 */ /* 0x000fe2000040c000 */
[----:B------:R-:W-:-:S06]  /*55a0*/  MOV R61, c[0x0][0x16c] ;  /* 0x00005b00003d7a02 */ /* 0x000fcc0000000f00 */
        /* <DEDUP_REMOVED lines=10> */
[----:B------:R-:W-:Y:S01]  /*5650*/  IADD3 R126, R137, 0x40, RZ ;  /* 0x00000040897e7810 */ /* 0x000fe20007ffe0ff */
[----:B------:R-:W-:-:S06]  /*5660*/  @!P0 IMAD R66, R66, R61, UR7 ;  /* 0x0000000742428e24 */ /* 0x000fcc000f8e023d */
[----:B------:R1:W-:Y:S01]  /*5670*/  MUFU.COS R178, R125 ;  /* 0x0000007d00b27308 */ /* 0x0003e20000000000 */
[C---:B------:R-:W-:Y:S02]  /*5680*/  IADD3 R128, R137.reuse, 0x60, RZ ;  /* 0x0000006089807810 */ /* 0x040fe40007ffe0ff */
[----:B------:R-:W-:Y:S01]  /*5690*/  LEA.HI.SX32 R61, R137, R137, 0x1b ;  /* 0x00000089893d7211 */ /* 0x000fe200078fdaff */
[----:B-1----:R-:W-:-:S04]  /*56a0*/  FMUL.RZ R125, R63, 0.15915493667125701904 ;  /* 0x3e22f9833f7d7820 */ /* 0x002fc8000040c000 */
[----:B------:R-:W-:Y:S01]  /*56b0*/  MUFU.SIN R183, R64 ;  /* 0x0000004000b77308 */ /* 0x000fe20000000400 */
[----:B------:R-:W-:Y:S01]  /*56c0*/  FMUL.FTZ R63, R43, UR42 ;  /* 0x0000002a2b3f7c20 */ /* 0x000fe20008410000 */
[C---:B------:R-:W-:Y:S02]  /*56d0*/  IADD3 R130, R137.reuse, 0x80, RZ ;  /* 0x0000008089827810 */ /* 0x040fe40007ffe0ff */
[----:B------:R-:W-:-:S04]  /*56e0*/  IADD3 R158, R137, 0x1c0, RZ ;  /* 0x000001c0899e7810 */ /* 0x000fc80007ffe0ff */
[----:B------:R1:W-:Y:S01]  /*56f0*/  MUFU.COS R184, R64 ;  /* 0x0000004000b87308 */ /* 0x0003e20000000000 */
[----:B------:R-:W-:Y:S01]  /*5700*/  IADD3 R160, R137, 0x1e0, RZ ;  /* 0x000001e089a07810 */ /* 0x000fe20007ffe0ff */
[----:B------:R-:W-:Y:S01]  /*5710*/  UIMAD UR40, UR17, UR22, URZ ;  /* 0x00000016112872a4 */ /* 0x000fe2000f8e023f */
[----:B------:R-:W-:-:S05]  /*5720*/  LEA.HI.SX32 R142, R126, R137, 0x1b ;  /* 0x000000897e8e7211 */ /* 0x000fca00078fdaff */
[----:B------:R-:W-:Y:S01]  /*5730*/  MUFU.SIN R175, R127 ;  /* 0x0000007f00af7308 */ /* 0x000fe20000000400 */
[----:B-1----:R-:W-:Y:S02]  /*5740*/  IADD3 R64, R137, 0x20, RZ ;  /* 0x0000002089407810 */ /* 0x002fe40007ffe0ff */
[-C--:B------:R-:W-:Y:S02]  /*5750*/  LEA.HI.SX32 R143, R128, R137.reuse, 0x1b ;  /* 0x00000089808f7211 */ /* 0x080fe400078fdaff */
[----:B------:R-:W-:-:S03]  /*5760*/  LEA.HI.SX32 R64, R64, R137, 0x1b ;  /* 0x0000008940407211 */ /* 0x000fc600078fdaff */
[----:B------:R1:W-:Y:S01]  /*5770*/  MUFU.COS R176, R127 ;  /* 0x0000007f00b07308 */ /* 0x0003e20000000000 */
[-C--:B------:R-:W-:Y:S02]  /*5780*/  LEA.HI.SX32 R144, R130, R137.reuse, 0x1b ;  /* 0x0000008982907211 */ /* 0x080fe400078fdaff */
[----:B------:R-:W-:Y:S01]  /*5790*/  LEA.HI.SX32 R141, R158, R137, 0x1b ;  /* 0x000000899e8d7211 */ /* 0x000fe200078fdaff */
[----:B-1----:R-:W-:Y:S01]  /*57a0*/  FMUL.RZ R127, R63, 0.15915493667125701904 ;  /* 0x3e22f9833f7f7820 */ /* 0x002fe2000040c000 */
[----:B------:R-:W-:-:S03]  /*57b0*/  SHF.L.U32 R158, R64, 0x1, RZ ;  /* 0x00000001409e7819 */ /* 0x000fc600000006ff */
[----:B------:R-:W-:Y:S01]  /*57c0*/  MUFU.SIN R171, R127 ;  /* 0x0000007f00ab7308 */ /* 0x000fe20000000400 */
[----:B------:R-:W-:Y:S01]  /*57d0*/  LEA.HI.SX32 R139, R160, R137, 0x1b ;  /* 0x00000089a08b7211 */ /* 0x000fe200078fdaff */
[----:B------:R-:W-:Y:S01]  /*57e0*/  UIMAD.WIDE.U32 UR20, UR16, UR22, URZ ;  /* 0x00000016101472a5 */ /* 0x000fe2000f8e003f */
[----:B------:R-:W-:Y:S01]  /*57f0*/  SHF.L.U32 R142, R142, 0x1, RZ ;  /* 0x000000018e8e7819 */ /* 0x000fe200000006ff */
[----:B------:R-:W-:-:S04]  /*5800*/  UIMAD UR40, UR16, UR23, UR40 ;  /* 0x00000017102872a4 */ /* 0x000fc8000f8e0228 */
[----:B------:R1:W-:Y:S01]  /*5810*/  MUFU.COS R172, R127 ;  /* 0x0000007f00ac7308 */ /* 0x0003e20000000000 */
[----:B------:R-:W-:Y:S01]  /*5820*/  IADD3 R132, R137, 0xa0, RZ ;  /* 0x000000a089847810 */ /* 0x000fe20007ffe0ff */
[----:B------:R-:W-:Y:S01]  /*5830*/  ULDC.64 UR22, c[0x0][0x1a0] ;  /* 0x0000680000167ab9 */ /* 0x000fe20000000a00 */
[----:B------:R-:W-:Y:S02]  /*5840*/  SHF.L.U32 R160, R143, 0x1, RZ ;  /* 0x000000018fa07819 */ /* 0x000fe400000006ff */
[----:B------:R-:W-:Y:S02]  /*5850*/  IADD3 R134, R137, 0xc0, RZ ;  /* 0x000000c089867810 */ /* 0x000fe40007ffe0ff */
[----:B-1----:R-:W-:Y:S02]  /*5860*/  SHF.L.U32 R127, R61, 0x1, RZ ;  /* 0x000000013d7f7819 */ /* 0x002fe400000006ff */
[----:B------:R-:W-:Y:S01]  /*5870*/  SHF.L.U32 R143, R144, 0x1, RZ ;  /* 0x00000001908f7819 */ /* 0x000fe200000006ff */
[----:B------:R-:W-:Y:S01]  /*5880*/  UIADD3 UR21, UR21, UR40, URZ ;  /* 0x0000002815157290 */ /* 0x000fe2000fffe03f */
[----:B------:R-:W-:Y:S01]  /*5890*/  IADD3 R136, R137, 0xe0, RZ ;  /* 0x000000e089887810 */ /* 0x000fe20007ffe0ff */
[----:B---3--:R1:W-:Y:S01]  /*58a0*/  STS.U16 [R127], R100 ;  /* 0x000000647f007388 */ /* 0x0083e20000000400 */
[----:B------:R-:W-:Y:S01]  /*58b0*/  UIMAD UR39, UR39, UR22, URZ ;  /* 0x00000016272772a4 */ /* 0x000fe2000f8e023f */
[----:B------:R-:W-:-:S02]  /*58c0*/  LEA.HI.SX32 R145, R132, R137, 0x1b ;  /* 0x0000008984917211 */ /* 0x000fc400078fdaff */
[----:B----4-:R2:W-:Y:S01]  /*58d0*/  STS.U16 [R158+0x40], R97 ;  /* 0x000040619e007388 */ /* 0x0105e20000000400 */
[-C--:B------:R-:W-:Y:S01]  /*58e0*/  LEA.HI.SX32 R146, R134, R137.reuse, 0x1b ;  /* 0x0000008986927211 */ /* 0x080fe200078fdaff */
[----:B------:R-:W-:Y:S02]  /*58f0*/  FMUL.FTZ R64, R29, UR42 ;  /* 0x0000002a1d407c20 */ /* 0x000fe40008410000 */
[----:B------:R-:W-:Y:S01]  /*5900*/  STS.U16 [R142+0x80], R71 ;  /* 0x000080478e007388 */ /* 0x000fe20000000400 */
[----:B------:R-:W-:Y:S01]  /*5910*/  LEA.HI.SX32 R147, R136, R137, 0x1b ;  /* 0x0000008988937211 */ /* 0x000fe200078fdaff */
[----:B------:R-:W-:Y:S02]  /*5920*/  UIMAD UR39, UR7, UR23, UR39 ;  /* 0x00000017072772a4 */ /* 0x000fe4000f8e0227 */
[----:B------:R-:W-:Y:S01]  /*5930*/  STS.U16 [R160+0xc0], R65 ;  /* 0x0000c041a0007388 */ /* 0x000fe20000000400 */
[----:B------:R-:W-:Y:S01]  /*5940*/  UIMAD.WIDE.U32 UR20, UR7, UR22, UR20 ;  /* 0x00000016071472a5 */ /* 0x000fe2000f8e0014 */
[----:B------:R-:W-:-:S02]  /*5950*/  SHF.L.U32 R145, R145, 0x1, RZ ;  /* 0x0000000191917819 */ /* 0x000fc400000006ff */
[----:B------:R0:W-:Y:S01]  /*5960*/  STS.U16 [R143+0x100], R68 ;  /* 0x000100448f007388 */ /* 0x0001e20000000400 */
[----:B-1----:R-:W-:Y:S01]  /*5970*/  FMUL.RZ R100, R64, 0.15915493667125701904 ;  /* 0x3e22f98340647820 */ /* 0x002fe2000040c000 */
[----:B--2---:R-:W-:Y:S01]  /*5980*/  SHF.L.U32 R97, R146, 0x1, RZ ;  /* 0x0000000192617819 */ /* 0x004fe200000006ff */
[----:B------:R-:W-:Y:S01]  /*5990*/  ULDC.64 UR22, c[0x0][0x228] ;  /* 0x00008a0000167ab9 */ /* 0x000fe20000000a00 */
[----:B------:R-:W-:Y:S01]  /*59a0*/  SHF.L.U32 R64, R147, 0x1, RZ ;  /* 0x0000000193407819 */ /* 0x000fe200000006ff */
[----:B------:R-:W-:Y:S01]  /*59b0*/  UIADD3 UR21, UR21, UR39, URZ ;  /* 0x0000002715157290 */ /* 0x000fe2000fffe03f */
[----:B0-----:R-:W-:Y:S01]  /*59c0*/  MOV R68, UR41 ;  /* 0x0000002900447c02 */ /* 0x001fe20008000f00 */
[----:B------:R-:W-:Y:S01]  /*59d0*/  ULEA UR22, UP0, UR20, UR22, 0x3 ;  /* 0x0000001614167291 */ /* 0x000fe2000f80183f */
[----:B------:R-:W-:Y:S03]  /*59e0*/  STS.U16 [R145+0x140], R104 ;  /* 0x0001406891007388 */ /* 0x000fe60000000400 */
[----:B------:R-:W-:Y:S01]  /*59f0*/  FMUL.FTZ R68, R68, 1.4426950216293334961 ;  /* 0x3fb8aa3b44447820 */ /* 0x000fe20000410000 */
[----:B------:R-:W-:Y:S01]  /*5a00*/  STS.U16 [R97+0x180], R98 ;  /* 0x0001806261007388 */ /* 0x000fe20000000400 */
[----:B------:R-:W-:-:S03]  /*5a10*/  ULEA.HI.X UR23, UR20, UR23, UR21, 0x3, UP0 ;  /* 0x0000001714177291 */ /* 0x000fc600080f1c15 */
[----:B------:R0:W-:Y:S03]  /*5a20*/  STS.U16 [R64+0x1c0], R103 ;  /* 0x0001c06740007388 */ /* 0x0001e60000000400 */
[----:B------:R-:W-:Y:S01]  /*5a30*/  MOV R65, UR23 ;  /* 0x0000001700417c02 */ /* 0x000fe20008000f00 */
[----:B0-----:R-:W-:-:S04]  /*5a40*/  FMUL.FTZ R64, R68, R55 ;  /* 0x0000003744407220 */ /* 0x001fc80000410000 */
[----:B------:R0:W-:Y:S02]  /*5a50*/  MUFU.EX2 R71, R64 ;  /* 0x0000004000477308 */ /* 0x0001e40000000800 */
[----:B0-----:R-:W-:-:S06]  /*5a60*/  MOV R64, UR22 ;  /* 0x0000001600407c02 */ /* 0x001fcc0008000f00 */
[----:B------:R-:W2:Y:S01]  /*5a70*/  LDG.E.64 R64, [R64.64] ;  /* 0x0000001e40407981 */ /* 0x000ea2000c1e1b00 */
[C---:B------:R-:W-:Y:S02]  /*5a80*/  IADD3 R138, R137.reuse, 0x100, RZ ;  /* 0x00000100898a7810 */ /* 0x040fe40007ffe0ff */
[C---:B------:R-:W-:Y:S02]  /*5a90*/  IADD3 R140, R137.reuse, 0x120, RZ ;  /* 0x00000120898c7810 */ /* 0x040fe40007ffe0ff */
[C---:B------:R-:W-:Y:S02]  /*5aa0*/  IADD3 R150, R137.reuse, 0x140, RZ ;  /* 0x0000014089967810 */ /* 0x040fe40007ffe0ff */
[C---:B------:R-:W-:Y:S02]  /*5ab0*/  IADD3 R152, R137.reuse, 0x160, RZ ;  /* 0x0000016089987810 */ /* 0x040fe40007ffe0ff */
[----:B------:R-:W-:Y:S02]  /*5ac0*/  IADD3 R154, R137, 0x180, RZ ;  /* 0x00000180899a7810 */ /* 0x000fe40007ffe0ff */
[----:B------:R-:W-:Y:S01]  /*5ad0*/  LEA.HI.SX32 R148, R138, R137, 0x1b ;  /* 0x000000898a947211 */ /* 0x000fe200078fdaff */
[----:B------:R-:W-:Y:S01]  /*5ae0*/  FMUL.FTZ R63, R41, UR42 ;  /* 0x0000002a293f7c20 */ /* 0x000fe20008410000 */
[----:B------:R-:W-:-:S02]  /*5af0*/  IADD3 R156, R137, 0x1a0, RZ ;  /* 0x000001a0899c7810 */ /* 0x000fc40007ffe0ff */
[-C--:B------:R-:W-:Y:S02]  /*5b00*/  LEA.HI.SX32 R149, R140, R137.reuse, 0x1b ;  /* 0x000000898c957211 */ /* 0x080fe400078fdaff */
[-C--:B------:R-:W-:Y:S02]  /*5b10*/  LEA.HI.SX32 R150, R150, R137.reuse, 0x1b ;  /* 0x0000008996967211 */ /* 0x080fe400078fdaff */
[-C--:B------:R-:W-:Y:S01]  /*5b20*/  LEA.HI.SX32 R152, R152, R137.reuse, 0x1b ;  /* 0x0000008998987211 */ /* 0x080fe200078fdaff */
[----:B------:R-:W-:Y:S01]  /*5b30*/  FMUL.FTZ R61, R39, UR42 ;  /* 0x0000002a273d7c20 */ /* 0x000fe20008410000 */
[----:B------:R-:W-:Y:S02]  /*5b40*/  IADD3 R162, R137, 0x200, RZ ;  /* 0x0000020089a27810 */ /* 0x000fe40007ffe0ff */
[-C--:B------:R-:W-:Y:S02]  /*5b50*/  LEA.HI.SX32 R154, R154, R137.reuse, 0x1b ;  /* 0x000000899a9a7211 */ /* 0x080fe400078fdaff */
[----:B------:R-:W-:Y:S01]  /*5b60*/  SHF.L.U32 R148, R148, 0x1, RZ ;  /* 0x0000000194947819 */ /* 0x000fe200000006ff */
[----:B------:R-:W-:Y:S01]  /*5b70*/  FMUL.RZ R63, R63, 0.15915493667125701904 ;  /* 0x3e22f9833f3f7820 */ /* 0x000fe2000040c000 */
[----:B------:R-:W-:-:S02]  /*5b80*/  LEA.HI.SX32 R156, R156, R137, 0x1b ;  /* 0x000000899c9c7211 */ /* 0x000fc400078fdaff */
[----:B------:R-:W-:Y:S01]  /*5b90*/  SHF.L.U32 R149, R149, 0x1, RZ ;  /* 0x0000000195957819 */ /* 0x000fe200000006ff */
[----:B------:R-:W-:Y:S01]  /*5ba0*/  MUFU.SIN R173, R125 ;  /* 0x0000007d00ad7308 */ /* 0x000fe20000000400 */
[C---:B------:R-:W-:Y:S02]  /*5bb0*/  IADD3 R164, R137.reuse, 0x220, RZ ;  /* 0x0000022089a47810 */ /* 0x040fe40007ffe0ff */
[----:B------:R-:W-:Y:S02]  /*5bc0*/  SHF.L.U32 R103, R150, 0x1, RZ ;  /* 0x0000000196677819 */ /* 0x000fe400000006ff */
[C---:B------:R-:W-:Y:S02]  /*5bd0*/  IADD3 R166, R137.reuse, 0x240, RZ ;  /* 0x0000024089a67810 */ /* 0x040fe40007ffe0ff */
[----:B------:R-:W-:Y:S01]  /*5be0*/  SHF.L.U32 R152, R152, 0x1, RZ ;  /* 0x0000000198987819 */ /* 0x000fe200000006ff */
[----:B------:R0:W-:Y:S01]  /*5bf0*/  MUFU.COS R174, R125 ;  /* 0x0000007d00ae7308 */ /* 0x0001e20000000000 */
[----:B------:R-:W-:Y:S01]  /*5c00*/  IADD3 R190, R137, 0x260, RZ ;  /* 0x0000026089be7810 */ /* 0x000fe20007ffe0ff */
[----:B------:R-:W-:Y:S01]  /*5c10*/  FMUL.RZ R128, R61, 0.15915493667125701904 ;  /* 0x3e22f9833d807820 */ /* 0x000fe2000040c000 */
[----:B------:R-:W-:Y:S01]  /*5c20*/  SHF.L.U32 R154, R154, 0x1, RZ ;  /* 0x000000019a9a7819 */ /* 0x000fe200000006ff */
[----:B------:R-:W-:Y:S01]  /*5c30*/  STS.U16 [R148+0x200], R69 ;  /* 0x0002004594007388 */ /* 0x000fe20000000400 */
[----:B------:R-:W-:-:S02]  /*5c40*/  IADD3 R192, R137, 0x280, RZ ;  /* 0x0000028089c07810 */ /* 0x000fc40007ffe0ff */
[-C--:B------:R-:W-:Y:S01]  /*5c50*/  LEA.HI.SX32 R138, R162, R137.reuse, 0x1b ;  /* 0x00000089a28a7211 */ /* 0x080fe200078fdaff */
[----:B0-----:R-:W-:Y:S01]  /*5c60*/  FMUL.FTZ R125, R37, UR42 ;  /* 0x0000002a257d7c20 */ /* 0x001fe20008410000 */
[----:B------:R-:W-:Y:S01]  /*5c70*/  SHF.L.U32 R156, R156, 0x1, RZ ;  /* 0x000000019c9c7819 */ /* 0x000fe200000006ff */
[----:B------:R-:W-:Y:S01]  /*5c80*/  MUFU.SIN R169, R63 ;  /* 0x0000003f00a97308 */ /* 0x000fe20000000400 */
[----:B------:R-:W-:Y:S01]  /*5c90*/  IADD3 R194, R137, 0x2a0, RZ ;  /* 0x000002a089c27810 */ /* 0x000fe20007ffe0ff */
[----:B------:R-:W-:Y:S01]  /*5ca0*/  STS.U16 [R149+0x240], R70 ;  /* 0x0002404695007388 */ /* 0x000fe20000000400 */
[-C--:B------:R-:W-:Y:S02]  /*5cb0*/  LEA.HI.SX32 R61, R164, R137.reuse, 0x1b ;  /* 0x00000089a43d7211 */ /* 0x080fe400078fdaff */
[----:B------:R-:W-:Y:S01]  /*5cc0*/  SHF.L.U32 R141, R141, 0x1, RZ ;  /* 0x000000018d8d7819 */ /* 0x000fe200000006ff */
[----:B------:R0:W-:Y:S01]  /*5cd0*/  STS.U16 [R103+0x280], R108 ;  /* 0x0002806c67007388 */ /* 0x0001e20000000400 */
[----:B------:R-:W-:Y:S01]  /*5ce0*/  IADD3 R196, R137, 0x2c0, RZ ;  /* 0x000002c089c47810 */ /* 0x000fe20007ffe0ff */
[----:B------:R1:W-:Y:S01]  /*5cf0*/  MUFU.COS R170, R63 ;  /* 0x0000003f00aa7308 */ /* 0x0003e20000000000 */
[----:B------:R-:W-:Y:S01]  /*5d00*/  FMUL.RZ R153, R125, 0.15915493667125701904 ;  /* 0x3e22f9837d997820 */ /* 0x000fe2000040c000 */
[-C--:B------:R-:W-:Y:S01]  /*5d10*/  LEA.HI.SX32 R140, R190, R137.reuse, 0x1b ;  /* 0x00000089be8c7211 */ /* 0x080fe200078fdaff */
[----:B------:R3:W-:Y:S01]  /*5d20*/  STS.U16 [R152+0x2c0], R105 ;  /* 0x0002c06998007388 */ /* 0x0007e20000000400 */
[----:B------:R-:W-:-:S04]  /*5d30*/  LEA.HI.SX32 R125, R192, R137, 0x1b ;  /* 0x00000089c07d7211 */ /* 0x000fc800078fdaff */
[----:B------:R-:W-:Y:S01]  /*5d40*/  MUFU.SIN R161, R100 ;  /* 0x0000006400a17308 */ /* 0x000fe20000000400 */
[----:B-1----:R-:W-:Y:S01]  /*5d50*/  LEA.HI.SX32 R63, R166, R137, 0x1b ;  /* 0x00000089a63f7211 */ /* 0x002fe200078fdaff */
[----:B------:R-:W-:Y:S01]  /*5d60*/  STS.U16 [R154+0x300], R67 ;  /* 0x000300439a007388 */ /* 0x000fe20000000400 */
[----:B------:R-:W-:-:S05]  /*5d70*/  SHF.L.U32 R138, R138, 0x1, RZ ;  /* 0x000000018a8a7819 */ /* 0x000fca00000006ff */
[----:B------:R1:W-:Y:S01]  /*5d80*/  MUFU.COS R162, R100 ;  /* 0x0000006400a27308 */ /* 0x0003e20000000000 */
[-C--:B------:R-:W-:Y:S01]  /*5d90*/  LEA.HI.SX32 R129, R194, R137.reuse, 0x1b ;  /* 0x00000089c2817211 */ /* 0x080fe200078fdaff */
[----:B------:R4:W-:Y:S01]  /*5da0*/  STS.U16 [R156+0x340], R99 ;  /* 0x000340639c007388 */ /* 0x0009e20000000400 */
[----:B------:R-:W-:Y:S02]  /*5db0*/  SHF.L.U32 R104, R61, 0x1, RZ ;  /* 0x000000013d687819 */ /* 0x000fe400000006ff */
[----:B------:R-:W-:Y:S02]  /*5dc0*/  LEA.HI.SX32 R126, R196, R137, 0x1b ;  /* 0x00000089c47e7211 */ /* 0x000fe400078fdaff */
[----:B-1----:R-:W-:Y:S01]  /*5dd0*/  SHF.L.U32 R100, R139, 0x1, RZ ;  /* 0x000000018b647819 */ /* 0x002fe200000006ff */
[----:B------:R-:W-:Y:S01]  /*5de0*/  STS.U16 [R141+0x380], R102 ;  /* 0x000380668d007388 */ /* 0x000fe20000000400 */
[----:B0-----:R-:W-:Y:S01]  /*5df0*/  SHF.L.U32 R103, R63, 0x1, RZ ;  /* 0x000000013f677819 */ /* 0x001fe200000006ff */
[----:B------:R-:W-:Y:S01]  /*5e00*/  FMUL.FTZ R63, R68, R47 ;  /* 0x0000002f443f7220 */ /* 0x000fe20000410000 */
[----:B---3--:R-:W-:Y:S01]  /*5e10*/  SHF.L.U32 R105, R140, 0x1, RZ ;  /* 0x000000018c697819 */ /* 0x008fe200000006ff */
[----:B------:R0:W-:Y:S01]  /*5e20*/  STS.U16 [R100+0x3c0], R101 ;  /* 0x0003c06564007388 */ /* 0x0001e20000000400 */
[----:B------:R-:W-:Y:S01]  /*5e30*/  FMUL.FTZ R69, R68, R53 ;  /* 0x0000003544457220 */ /* 0x000fe20000410000 */
[----:B------:R-:W-:-:S02]  /*5e40*/  SHF.L.U32 R129, R129, 0x1, RZ ;  /* 0x0000000181817819 */ /* 0x000fc400000006ff */
[----:B------:R-:W-:Y:S01]  /*5e50*/  STS.U16 [R138+0x400], R109 ;  /* 0x0004006d8a007388 */ /* 0x000fe20000000400 */
[----:B----4-:R-:W-:-:S03]  /*5e60*/  SHF.L.U32 R99, R126, 0x1, RZ ;  /* 0x000000017e637819 */ /* 0x010fc600000006ff */
[----:B------:R-:W-:Y:S01]  /*5e70*/  STS.U16 [R104+0x440], R111 ;  /* 0x0004406f68007388 */ /* 0x000fe20000000400 */
[----:B0-----:R-:W-:-:S03]  /*5e80*/  SHF.L.U32 R100, R125, 0x1, RZ ;  /* 0x000000017d647819 */ /* 0x001fc600000006ff */
[----:B------:R-:W-:Y:S01]  /*5e90*/  STS.U16 [R103+0x480], R110 ;  /* 0x0004806e67007388 */ /* 0x000fe20000000400 */
[----:B------:R-:W0:Y:S03]  /*5ea0*/  MUFU.EX2 R63, R63 ;  /* 0x0000003f003f7308 */ /* 0x000e260000000800 */
[----:B------:R-:W-:Y:S04]  /*5eb0*/  STS.U16 [R105+0x4c0], R114 ;  /* 0x0004c07269007388 */ /* 0x000fe80000000400 */
[----:B------:R-:W-:Y:S01]  /*5ec0*/  STS.U16 [R100+0x500], R113 ;  /* 0x0005007164007388 */ /* 0x000fe20000000400 */
[----:B------:R-:W1:Y:S03]  /*5ed0*/  MUFU.EX2 R69, R69 ;  /* 0x0000004500457308 */ /* 0x000e660000000800 */
[----:B------:R-:W-:Y:S01]  /*5ee0*/  STS.U16 [R129+0x540], R112 ;  /* 0x0005407081007388 */ /* 0x000fe20000000400 */
[----:B------:R-:W-:-:S03]  /*5ef0*/  FMUL.FTZ R98, R68, R51 ;  /* 0x0000003344627220 */ /* 0x000fc60000410000 */
[----:B------:R3:W-:Y:S01]  /*5f00*/  STS.U16 [R99+0x580], R116 ;  /* 0x0005807463007388 */ /* 0x0007e20000000400 */
[C---:B------:R-:W-:Y:S02]  /*5f10*/  FMUL.FTZ R61, R68.reuse, R49 ;  /* 0x00000031443d7220 */ /* 0x040fe40000410000 */
[----:B------:R-:W-:Y:S01]  /*5f20*/  MUFU.EX2 R98, R98 ;  /* 0x0000006200627308 */ /* 0x000fe20000000800 */
[C---:B---3--:R-:W-:Y:S02]  /*5f30*/  FMUL.FTZ R99, R68.reuse, R43 ;  /* 0x0000002b44637220 */ /* 0x048fe40000410000 */
[----:B------:R-:W-:-:S05]  /*5f40*/  FMUL.FTZ R97, R68, R54 ;  /* 0x0000003644617220 */ /* 0x000fca0000410000 */
[----:B------:R-:W3:Y:S01]  /*5f50*/  MUFU.EX2 R99, R99 ;  /* 0x0000006300637308 */ /* 0x000ee20000000800 */
[C---:B------:R-:W-:Y:S02]  /*5f60*/  FMUL.FTZ R70, R68.reuse, R52 ;  /* 0x0000003444467220 */ /* 0x040fe40000410000 */
[----:B------:R-:W-:Y:S02]  /*5f70*/  FMUL.FTZ R67, R68, R45 ;  /* 0x0000002d44437220 */ /* 0x000fe40000410000 */
[C---:B0-----:R-:W-:Y:S02]  /*5f80*/  FMUL.FTZ R176, R63.reuse, R176 ;  /* 0x000000b03fb07220 */ /* 0x041fe40000410000 */
[----:B------:R-:W-:Y:S01]  /*5f90*/  FMUL.FTZ R175, R63, R175 ;  /* 0x000000af3faf7220 */ /* 0x000fe20000410000 */
[----:B------:R-:W0:Y:S01]  /*5fa0*/  MUFU.EX2 R61, R61 ;  /* 0x0000003d003d7308 */ /* 0x000e220000000800 */
[----:B------:R-:W-:Y:S01]  /*5fb0*/  HADD2.F32 R63, -RZ, R92.H0_H0 ;  /* 0x2000005cff3f7230 */ /* 0x000fe20000004100 */
[----:B-1----:R-:W-:-:S02]  /*5fc0*/  FMUL.FTZ R184, R69, R184 ;  /* 0x000000b845b87220 */ /* 0x002fc40000410000 */
[----:B------:R-:W-:Y:S02]  /*5fd0*/  FMUL.FTZ R183, R69, R183 ;  /* 0x000000b745b77220 */ /* 0x000fe40000410000 */
[----:B------:R-:W-:Y:S02]  /*5fe0*/  FMUL.FTZ R69, R68, R37 ;  /* 0x0000002544457220 */ /* 0x000fe40000410000 */
[----:B------:R-:W1:Y:S01]  /*5ff0*/  MUFU.EX2 R97, R97 ;  /* 0x0000006100617308 */ /* 0x000e620000000800 */
[----:B------:R-:W-:Y:S02]  /*6000*/  FMUL.FTZ R187, R71, R187 ;  /* 0x000000bb47bb7220 */ /* 0x000fe40000410000 */
[----:B------:R-:W-:-:S05]  /*6010*/  FMUL.FTZ R222, R63, R56 ;  /* 0x000000383fde7220 */ /* 0x000fca0000410000 */
[----:B------:R-:W4:Y:S01]  /*6020*/  MUFU.EX2 R70, R70 ;  /* 0x0000004600467308 */ /* 0x000f220000000800 */
[----:B------:R-:W-:Y:S02]  /*6030*/  FMUL.FTZ R188, R71, R188 ;  /* 0x000000bc47bc7220 */ /* 0x000fe40000410000 */
[----:B------:R-:W-:-:S05]  /*6040*/  FMUL.FTZ R71, R68, R39 ;  /* 0x0000002744477220 */ /* 0x000fca0000410000 */
[----:B------:R-:W0:Y:S01]  /*6050*/  MUFU.EX2 R67, R67 ;  /* 0x0000004300437308 */ /* 0x000e220000000800 */
[C---:B---3--:R-:W-:Y:S02]  /*6060*/  FMUL.FTZ R172, R99.reuse, R172 ;  /* 0x000000ac63ac7220 */ /* 0x048fe40000410000 */
[----:B------:R-:W-:Y:S02]  /*6070*/  FMUL.FTZ R171, R99, R171 ;  /* 0x000000ab63ab7220 */ /* 0x000fe40000410000 */
[C---:B------:R-:W-:Y:S02]  /*6080*/  FMUL.FTZ R180, R98.reuse, R180 ;  /* 0x000000b462b47220 */ /* 0x040fe40000410000 */
[----:B------:R-:W-:Y:S01]  /*6090*/  FMUL.FTZ R179, R98, R179 ;  /* 0x000000b362b37220 */ /* 0x000fe20000410000 */
[----:B------:R-:W-:Y:S01]  /*60a0*/  MUFU.SIN R165, R153 ;  /* 0x0000009900a57308 */ /* 0x000fe20000000400 */
[-C--:B------:R-:W-:Y:S01]  /*60b0*/  FMUL.FTZ R99, R222, R187.reuse ;  /* 0x000000bbde637220 */ /* 0x080fe20000410000 */
[----:B------:R-:W-:Y:S01]  /*60c0*/  HADD2.F32 R98, -RZ, R91.H0_H0 ;  /* 0x2000005bff627230 */ /* 0x000fe20000004100 */
[----:B------:R-:W-:-:S05]  /*60d0*/  FMUL.FTZ R63, RZ, R187 ;  /* 0x000000bbff3f7220 */ /* 0x000fca0000410000 */
[----:B------:R-:W-:Y:S01]  /*60e0*/  MUFU.COS R166, R153 ;  /* 0x0000009900a67308 */ /* 0x000fe20000000000 */
[----:B------:R-:W-:-:S07]  /*60f0*/  FFMA.FTZ R99, RZ, R188, R99 ;  /* 0x000000bcff637223 */ /* 0x000fce0000010063 */
[----:B------:R-:W3:Y:S01]  /*6100*/  MUFU.EX2 R69, R69 ;  /* 0x0000004500457308 */ /* 0x000ee20000000800 */
[----:B------:R-:W-:Y:S02]  /*6110*/  FMUL.FTZ R151, R34, UR42 ;  /* 0x0000002a22977c20 */ /* 0x000fe40008410000 */
[C---:B0-----:R-:W-:Y:S02]  /*6120*/  FMUL.FTZ R178, R61.reuse, R178 ;  /* 0x000000b23db27220 */ /* 0x041fe40000410000 */
[----:B------:R-:W-:Y:S02]  /*6130*/  FMUL.FTZ R177, R61, R177 ;  /* 0x000000b13db17220 */ /* 0x000fe40000410000 */
[----:B------:R-:W-:Y:S01]  /*6140*/  FMUL.FTZ R221, R98, R55 ;  /* 0x0000003762dd7220 */ /* 0x000fe20000410000 */
[----:B------:R-:W-:Y:S01]  /*6150*/  MUFU.SIN R167, R128 ;  /* 0x0000008000a77308 */ /* 0x000fe20000000400 */
[----:B------:R-:W-:Y:S02]  /*6160*/  FMUL.FTZ R61, R68, R34 ;  /* 0x00000022443d7220 */ /* 0x000fe40000410000 */
[----:B------:R-:W-:-:S02]  /*6170*/  FFMA.FTZ R98, R222, R188, -R63 ;  /* 0x000000bcde627223 */ /* 0x000fc4000001083f */
[----:B-1----:R-:W-:-:S03]  /*6180*/  FMUL.FTZ R185, R97, R185 ;  /* 0x000000b961b97220 */ /* 0x002fc60000410000 */
[----:B------:R-:W-:Y:S01]  /*6190*/  MUFU.COS R168, R128 ;  /* 0x0000008000a87308 */ /* 0x000fe20000000000 */
[----:B------:R-:W-:Y:S02]  /*61a0*/  FADD.FTZ R99, RZ, R99 ;  /* 0x00000063ff637221 */ /* 0x000fe40000010000 */
[----:B----4-:R-:W-:-:S05]  /*61b0*/  FMUL.FTZ R182, R70, R182 ;  /* 0x000000b646b67220 */ /* 0x010fca0000410000 */
[----:B------:R-:W0:Y:S01]  /*61c0*/  MUFU.EX2 R71, R71 ;  /* 0x0000004700477308 */ /* 0x000e220000000800 */
[----:B------:R-:W-:Y:S02]  /*61d0*/  FMUL.FTZ R181, R70, R181 ;  /* 0x000000b546b57220 */ /* 0x000fe40000410000 */
[----:B------:R-:W-:Y:S02]  /*61e0*/  FMUL.RZ R151, R151, 0.15915493667125701904 ;  /* 0x3e22f98397977820 */ /* 0x000fe4000040c000 */
[C---:B------:R-:W-:Y:S02]  /*61f0*/  FMUL.FTZ R174, R67.reuse, R174 ;  /* 0x000000ae43ae7220 */ /* 0x040fe40000410000 */
[----:B------:R-:W-:Y:S02]  /*6200*/  FMUL.FTZ R173, R67, R173 ;  /* 0x000000ad43ad7220 */ /* 0x000fe40000410000 */
[----:B------:R-:W-:Y:S01]  /*6210*/  FMUL.FTZ R70, R68, R29 ;  /* 0x0000001d44467220 */ /* 0x000fe20000410000 */
[----:B------:R1:W-:Y:S01]  /*6220*/  MUFU.EX2 R67, R61 ;  /* 0x0000003d00437308 */ /* 0x0003e20000000800 */
[----:B------:R-:W-:-:S02]  /*6230*/  FADD.FTZ R98, R221, R98 ;  /* 0x00000062dd627221 */ /* 0x000fc40000010000 */
[----:B------:R-:W-:Y:S02]  /*6240*/  FMUL.FTZ R186, R97, R186 ;  /* 0x000000ba61ba7220 */ /* 0x000fe40000410000 */
[----:B------:R-:W-:Y:S02]  /*6250*/  FMUL.FTZ R60, R56, UR42 ;  /* 0x0000002a383c7c20 */ /* 0x000fe40008410000 */
[----:B------:R-:W-:Y:S02]  /*6260*/  FMUL.FTZ R100, R68, R41 ;  /* 0x0000002944647220 */ /* 0x000fe40000410000 */
[----:B-1----:R-:W-:Y:S01]  /*6270*/  FMUL.FTZ R61, R185, R99 ;  /* 0x00000063b93d7220 */ /* 0x002fe20000410000 */
[----:B------:R-:W-:Y:S01]  /*6280*/  MUFU.SIN R163, R151 ;  /* 0x0000009700a37308 */ /* 0x000fe20000000400 */
[C---:B---3--:R-:W-:Y:S02]  /*6290*/  FMUL.FTZ R166, R69.reuse, R166 ;  /* 0x000000a645a67220 */ /* 0x048fe40000410000 */
[----:B------:R-:W-:Y:S01]  /*62a0*/  FMUL.FTZ R165, R69, R165 ;  /* 0x000000a545a57220 */ /* 0x000fe20000410000 */
[----:B------:R-:W-:Y:S01]  /*62b0*/  IADD3 R202, R137, 0x2e0, RZ ;  /* 0x000002e089ca7810 */ /* 0x000fe20007ffe0ff */
[----:B------:R-:W-:-:S03]  /*62c0*/  FFMA.FTZ R69, R186, R98, -R61 ;  /* 0x00000062ba457223 */ /* 0x000fc6000001083d */
[----:B------:R-:W1:Y:S01]  /*62d0*/  MUFU.COS R164, R151 ;  /* 0x0000009700a47308 */ /* 0x000e620000000000 */
[----:B------:R-:W-:Y:S02]  /*62e0*/  FMUL.RZ R60, R60, 0.15915493667125701904 ;  /* 0x3e22f9833c3c7820 */ /* 0x000fe4000040c000 */
[----:B------:R-:W-:-:S05]  /*62f0*/  FMUL.FTZ R61, R68, R56 ;  /* 0x00000038443d7220 */ /* 0x000fca0000410000 */
[----:B------:R3:W-:Y:S01]  /*6300*/  MUFU.EX2 R97, R70 ;  /* 0x0000004600617308 */ /* 0x0007e20000000800 */
[----:B------:R-:W-:Y:S01]  /*6310*/  IADD3 R204, R137, 0x300, RZ ;  /* 0x0000030089cc7810 */ /* 0x000fe20007ffe0ff */
[----:B0-----:R-:W-:Y:S01]  /*6320*/  FMUL.FTZ R168, R71, R168 ;  /* 0x000000a847a87220 */ /* 0x001fe20000410000 */
[----:B------:R-:W-:Y:S01]  /*6330*/  IADD3 R206, R137, 0x320, RZ ;  /* 0x0000032089ce7810 */ /* 0x000fe20007ffe0ff */
[----:B---3--:R-:W-:-:S04]  /*6340*/  FMUL.FTZ R70, R185, R98 ;  /* 0x00000062b9467220 */ /* 0x008fc80000410000 */
[----:B------:R-:W0:Y:S01]  /*6350*/  MUFU.EX2 R100, R100 ;  /* 0x0000006400647308 */ /* 0x000e220000000800 */
[----:B------:R-:W-:Y:S01]  /*6360*/  ISETP.NE.AND P1, PT, R96, RZ, PT ;  /* 0x000000ff6000720c */ /* 0x000fe20003f25270 */
[----:B------:R-:W-:Y:S01]  /*6370*/  FMUL.FTZ R167, R71, R167 ;  /* 0x000000a747a77220 */ /* 0x000fe20000410000 */
[C---:B------:R-:W-:Y:S01]  /*6380*/  IADD3 R208, R137.reuse, 0x340, RZ ;  /* 0x0000034089d07810 */ /* 0x040fe20007ffe0ff */
[----:B------:R-:W-:Y:S01]  /*6390*/  FFMA.FTZ R99, R186, R99, R70 ;  /* 0x00000063ba637223 */ /* 0x000fe20000010046 */
[C---:B------:R-:W-:Y:S01]  /*63a0*/  IADD3 R212, R137.reuse, 0x360, RZ ;  /* 0x0000036089d47810 */ /* 0x040fe20007ffe0ff */
[----:B------:R-:W-:Y:S01]  /*63b0*/  HADD2.F32 R71, -RZ, R90.H0_H0 ;  /* 0x2000005aff477230 */ /* 0x000fe20000004100 */
[C---:B------:R-:W-:Y:S01]  /*63c0*/  IADD3 R214, R137.reuse, 0x380, RZ ;  /* 0x0000038089d67810 */ /* 0x040fe20007ffe0ff */
[----:B------:R-:W-:Y:S01]  /*63d0*/  MUFU.SIN R127, R60 ;  /* 0x0000003c007f7308 */ /* 0x000fe20000000400 */
[C---:B------:R-:W-:Y:S02]  /*63e0*/  IADD3 R216, R137.reuse, 0x3a0, RZ ;  /* 0x000003a089d87810 */ /* 0x040fe40007ffe0ff */
[----:B------:R-:W-:-:S02]  /*63f0*/  IADD3 R218, R137, 0x3c0, RZ ;  /* 0x000003c089da7810 */ /* 0x000fc40007ffe0ff */
[-C--:B------:R-:W-:Y:S02]  /*6400*/  LEA.HI.SX32 R131, R202, R137.reuse, 0x1b ;  /* 0x00000089ca837211 */ /* 0x080fe400078fdaff */
[----:B------:R-:W-:Y:S01]  /*6410*/  IADD3 R220, R137, 0x3e0, RZ ;  /* 0x000003e089dc7810 */ /* 0x000fe20007ffe0ff */
[----:B------:R3:W-:Y:S01]  /*6420*/  MUFU.COS R63, R60 ;  /* 0x0000003c003f7308 */ /* 0x0007e20000000000 */
[-C--:B------:R-:W-:Y:S02]  /*6430*/  LEA.HI.SX32 R128, R204, R137.reuse, 0x1b ;  /* 0x00000089cc807211 */ /* 0x080fe400078fdaff */
[----:B------:R-:W-:-:S05]  /*6440*/  LEA.HI.SX32 R130, R206, R137, 0x1b ;  /* 0x00000089ce827211 */ /* 0x000fca00078fdaff */
[----:B------:R-:W4:Y:S01]  /*6450*/  MUFU.EX2 R70, R61 ;  /* 0x0000003d00467308 */ /* 0x000f220000000800 */
[-C--:B------:R-:W-:Y:S02]  /*6460*/  LEA.HI.SX32 R135, R208, R137.reuse, 0x1b ;  /* 0x00000089d0877211 */ /* 0x080fe400078fdaff */
[-C--:B------:R-:W-:Y:S02]  /*6470*/  LEA.HI.SX32 R134, R212, R137.reuse, 0x1b ;  /* 0x00000089d4867211 */ /* 0x080fe400078fdaff */
[-C--:B------:R-:W-:Y:S02]  /*6480*/  LEA.HI.SX32 R133, R214, R137.reuse, 0x1b ;  /* 0x00000089d6857211 */ /* 0x080fe400078fdaff */
[-C--:B------:R-:W-:Y:S02]  /*6490*/  LEA.HI.SX32 R132, R216, R137.reuse, 0x1b ;  /* 0x00000089d8847211 */ /* 0x080fe400078fdaff */
[-C--:B------:R-:W-:Y:S02]  /*64a0*/  LEA.HI.SX32 R136, R218, R137.reuse, 0x1b ;  /* 0x00000089da887211 */ /* 0x080fe400078fdaff */
[----:B------:R-:W-:Y:S01]  /*64b0*/  SHF.L.U32 R102, R131, 0x1, RZ ;  /* 0x0000000183667819 */ /* 0x000fe200000006ff */
[----:B------:R-:W-:Y:S01]  /*64c0*/  FADD.FTZ R99, RZ, R99 ;  /* 0x00000063ff637221 */ /* 0x000fe20000010000 */
[----:B------:R-:W-:Y:S01]  /*64d0*/  LEA.HI.SX32 R137, R220, R137, 0x1b ;  /* 0x00000089dc897211 */ /* 0x000fe200078fdaff */
[----:B------:R-:W-:Y:S01]  /*64e0*/  FMUL.FTZ R220, R71, R54 ;  /* 0x0000003647dc7220 */ /* 0x000fe20000410000 */
[----:B------:R-:W-:-:S02]  /*64f0*/  SHF.L.U32 R128, R128, 0x1, RZ ;  /* 0x0000000180807819 */ /* 0x000fc400000006ff */
[----:B------:R-:W-:Y:S02]  /*6500*/  SHF.L.U32 R130, R130, 0x1, RZ ;  /* 0x0000000182827819 */ /* 0x000fe400000006ff */
[----:B---3--:R-:W-:Y:S02]  /*6510*/  MOV R60, UR34 ;  /* 0x00000022003c7c02 */ /* 0x008fe40008000f00 */
[----:B------:R-:W-:Y:S01]  /*6520*/  LEA R62, R95, R62, 0x5 ;  /* 0x0000003e5f3e7211 */ /* 0x000fe200078e28ff */
[----:B------:R3:W-:Y:S01]  /*6530*/  STS.U16 [R102+0x5c0], R115 ;  /* 0x0005c07366007388 */ /* 0x0007e20000000400 */
[----:B------:R-:W-:Y:S01]  /*6540*/  SHF.L.U32 R135, R135, 0x1, RZ ;  /* 0x0000000187877819 */ /* 0x000fe200000006ff */
[C---:B-1----:R-:W-:Y:S01]  /*6550*/  FMUL.FTZ R164, R67.reuse, R164 ;  /* 0x000000a443a47220 */ /* 0x042fe20000410000 */
[----:B------:R-:W-:Y:S01]  /*6560*/  SHF.L.U32 R101, R134, 0x1, RZ ;  /* 0x0000000186657819 */ /* 0x000fe200000006ff */
[----:B------:R-:W-:Y:S01]  /*6570*/  FMUL.FTZ R163, R67, R163 ;  /* 0x000000a343a37220 */ /* 0x000fe20000410000 */
[----:B------:R-:W-:Y:S01]  /*6580*/  STS.U16 [R128+0x600], R117 ;  /* 0x0006007580007388 */ /* 0x000fe20000000400 */
[----:B------:R-:W-:Y:S01]  /*6590*/  FADD.FTZ R69, R220, R69 ;  /* 0x00000045dc457221 */ /* 0x000fe20000010000 */
[----:B------:R-:W-:Y:S01]  /*65a0*/  SHF.L.U32 R103, R132, 0x1, RZ ;  /* 0x0000000184677819 */ /* 0x000fe200000006ff */
[----:B------:R-:W-:Y:S01]  /*65b0*/  FMUL.FTZ R67, R183, R99 ;  /* 0x00000063b7437220 */ /* 0x000fe20000410000 */
[----:B------:R-:W-:-:S02]  /*65c0*/  LEA R60, R60, UR7, 0x8 ;  /* 0x000000073c3c7c11 */ /* 0x000fc4000f8e40ff */
[----:B---3--:R-:W-:Y:S01]  /*65d0*/  SHF.L.U32 R102, R133, 0x1, RZ ;  /* 0x0000000185667819 */ /* 0x008fe200000006ff */
[----:B------:R-:W-:Y:S01]  /*65e0*/  STS.U16 [R130+0x640], R119 ;  /* 0x0006407782007388 */ /* 0x000fe20000000400 */
[----:B------:R-:W-:Y:S02]  /*65f0*/  LEA.HI.SX32 R62, R62, R62, 0x1b ;  /* 0x0000003e3e3e7211 */ /* 0x000fe400078fdaff */
[----:B------:R-:W-:Y:S01]  /*6600*/  SHF.L.U32 R105, R136, 0x1, RZ ;  /* 0x0000000188697819 */ /* 0x000fe200000006ff */
[----:B------:R-:W-:Y:S01]  /*6610*/  STS.U16 [R135+0x680], R118 ;  /* 0x0006807687007388 */ /* 0x000fe20000000400 */
[----:B------:R-:W-:Y:S01]  /*6620*/  @P1 IADD3 R60, R96, 0x200, RZ ;  /* 0x00000200603c1810 */ /* 0x000fe20007ffe0ff */
[-C--:B------:R-:W-:Y:S01]  /*6630*/  FMUL.FTZ R71, R183, R69.reuse ;  /* 0x00000045b7477220 */ /* 0x080fe20000410000 */
[----:B------:R-:W-:Y:S01]  /*6640*/  SHF.L.U32 R104, R137, 0x1, RZ ;  /* 0x0000000189687819 */ /* 0x000fe200000006ff */
[----:B------:R-:W-:Y:S01]  /*6650*/  STS.U16 [R101+0x6c0], R120 ;  /* 0x0006c07865007388 */ /* 0x000fe20000000400 */
[----:B------:R-:W-:Y:S01]  /*6660*/  FFMA.FTZ R98, R184, R69, -R67 ;  /* 0x00000045b8627223 */ /* 0x000fe20000010843 */
[----:B------:R-:W-:Y:S01]  /*6670*/  SHF.L.U32 R69, R62, 0x1, RZ ;  /* 0x000000013e457819 */ /* 0x000fe200000006ff */
[C---:B0-----:R-:W-:Y:S01]  /*6680*/  FMUL.FTZ R170, R100.reuse, R170 ;  /* 0x000000aa64aa7220 */ /* 0x041fe20000410000 */
[----:B------:R-:W-:Y:S01]  /*6690*/  STS.U16 [R102+0x700], R121 ;  /* 0x0007007966007388 */ /* 0x000fe20000000400 */
[----:B------:R-:W-:Y:S01]  /*66a0*/  FMUL.FTZ R169, R100, R169 ;  /* 0x000000a964a97220 */ /* 0x000fe20000410000 */
[----:B------:R-:W-:Y:S01]  /*66b0*/  SHF.L.U32 R100, R60, 0x3, RZ ;  /* 0x000000033c647819 */ /* 0x000fe200000006ff */
[C---:B----4-:R-:W-:Y:S01]  /*66c0*/  FMUL.FTZ R126, R70.reuse, R63 ;  /* 0x0000003f467e7220 */ /* 0x050fe20000410000 */
[----:B------:R-:W-:Y:S01]  /*66d0*/  STS.U16 [R103+0x740], R124 ;  /* 0x0007407c67007388 */ /* 0x000fe20000000400 */
[----:B------:R-:W-:-:S02]  /*66e0*/  FMUL.FTZ R127, R70, R127 ;  /* 0x0000007f467f7220 */ /* 0x000fc40000410000 */
[C---:B------:R-:W-:Y:S01]  /*66f0*/  FMUL.FTZ R162, R97.reuse, R162 ;  /* 0x000000a261a27220 */ /* 0x040fe20000410000 */
[----:B------:R-:W-:Y:S01]  /*6700*/  STS.U16 [R105+0x780], R122 ;  /* 0x0007807a69007388 */ /* 0x000fe20000000400 */
[----:B------:R-:W-:Y:S02]  /*6710*/  FMUL.FTZ R161, R97, R161 ;  /* 0x000000a161a17220 */ /* 0x000fe40000410000 */
[----:B------:R-:W-:Y:S01]  /*6720*/  FFMA.FTZ R97, R184, R99, R71 ;  /* 0x00000063b8617223 */ /* 0x000fe20000010047 */
[----:B------:R0:W-:Y:S01]  /*6730*/  STS.U16 [R104+0x7c0], R123 ;  /* 0x0007c07b68007388 */ /* 0x0001e20000000400 */
[----:B------:R-:W-:-:S06]  /*6740*/  NOP ;  /* 0x0000000000007918 */ /* 0x000fcc0000000000 */
[----:B------:R-:W-:Y:S04]  /*6750*/  LDS.U16 R157, [R69] ;  /* 0x00000000459d7984 */ /* 0x000fe80000000400 */
[----:B------:R-:W1:Y:S04]  /*6760*/  LDS.U16 R158, [R69+0x2] ;  /* 0x00000200459e7984 */ /* 0x000e680000000400 */
[----:B------:R-:W-:Y:S04]  /*6770*/  LDS.U16 R152, [R69+0x4] ;  /* 0x0000040045987984 */ /* 0x000fe80000000400 */
[----:B------:R-:W-:Y:S04]  /*6780*/  LDS.U16 R154, [R69+0x6] ;  /* 0x00000600459a7984 */ /* 0x000fe80000000400 */
[----:B------:R-:W-:Y:S04]  /*6790*/  LDS.U16 R151, [R69+0x8] ;  /* 0x0000080045977984 */ /* 0x000fe80000000400 */
[----:B------:R-:W3:Y:S04]  /*67a0*/  LDS.U16 R153, [R69+0xa] ;  /* 0x00000a0045997984 */ /* 0x000ee80000000400 */
        /* <DEDUP_REMOVED lines=19> */
[----:B------:R-:W1:Y:S04]  /*68e0*/  LDS.U16 R108, [R69+0x32] ;  /* 0x00003200456c7984 */ /* 0x000e680000000400 */
[----:B------:R-:W-:Y:S04]  /*68f0*/  LDS.U16 R99, [R69+0x34] ;  /* 0x0000340045637984 */ /* 0x000fe80000000400 */
[----:B------:R-:W1:Y:S04]  /*6900*/  LDS.U16 R102, [R69+0x36] ;  /* 0x0000360045667984 */ /* 0x000e680000000400 */
[----:B------:R-:W1:Y:S04]  /*6910*/  LDS.U16 R191, [R69+0x38] ;  /* 0x0000380045bf7984 */ /* 0x000e680000000400 */
[----:B------:R-:W1:Y:S04]  /*6920*/  LDS.U16 R189, [R69+0x3a] ;  /* 0x00003a0045bd7984 */ /* 0x000e680000000400 */
[----:B------:R-:W1:Y:S04]  /*6930*/  LDS.U16 R192, [R69+0x3c] ;  /* 0x00003c0045c07984 */ /* 0x000e680000000400 */
[----:B------:R2:W1:Y:S01]  /*6940*/  LDS.U16 R190, [R69+0x3e] ;  /* 0x00003e0045be7984 */ /* 0x0004620000000400 */
[----:B0-----:R-:W-:-:S03]  /*6950*/  HADD2.F32 R104, -RZ, R89.H0_H0 ;  /* 0x20000059ff687230 */ /* 0x001fc60000004100 */
[----:B------:R0:W-:Y:S01]  /*6960*/  STS.64 [R100+0x39e0], R126 ;  /* 0x0039e07e64007388 */ /* 0x0001e20000000a00 */
[----:B------:R-:W-:Y:S02]  /*6970*/  FMUL.FTZ R70, R126, R187 ;  /* 0x000000bb7e467220 */ /* 0x000fe40000410000 */
[----:B------:R-:W-:Y:S02]  /*6980*/  FMUL.FTZ R219, R104, R53 ;  /* 0x0000003568db7220 */ /* 0x000fe40000410000 */
[----:B------:R-:W-:Y:S01]  /*6990*/  FADD.FTZ R97, RZ, R97 ;  /* 0x00000061ff617221 */ /* 0x000fe20000010000 */
[----:B------:R-:W-:Y:S01]  /*69a0*/  HFMA2.MMA R67, -RZ, RZ, 0, 9.5367431640625e-07 ;  /* 0x00000010ff437435 */ /* 0x000fe200000001ff */
[C---:B------:R-:W-:Y:S02]  /*69b0*/  FMUL.FTZ R71, R127.reuse, R187 ;  /* 0x000000bb7f477220 */ /* 0x040fe40000410000 */
[----:B------:R-:W-:Y:S01]  /*69c0*/  FFMA.FTZ R70, R127, R188, R70 ;  /* 0x000000bc7f467223 */ /* 0x000fe20000010046 */
[----:B------:R-:W-:Y:S01]  /*69d0*/  HADD2.F32 R103, -RZ, R88.H0_H0 ;  /* 0x20000058ff677230 */ /* 0x000fe20000004100 */
[----:B------:R-:W-:-:S02]  /*69e0*/  FADD.FTZ R98, R219, R98 ;  /* 0x00000062db627221 */ /* 0x000fc40000010000 */
[----:B------:R-:W-:Y:S02]  /*69f0*/  FMUL.FTZ R101, R181, R97 ;  /* 0x00000061b5657220 */ /* 0x000fe40000410000 */
[----:B------:R-:W-:Y:S02]  /*6a00*/  FFMA.FTZ R71, R126, R188, -R71 ;  /* 0x000000bc7e477223 */ /* 0x000fe40000010847 */
[----:B--2---:R-:W-:Y:S01]  /*6a10*/  FMUL.FTZ R69, R185, R70 ;  /* 0x00000046b9457220 */ /* 0x004fe20000410000 */
[----:B------:R-:W-:Y:S01]  /*6a20*/  HFMA2.MMA R60, -RZ, RZ, 1.875, 0 ;  /* 0x3f800000ff3c7435 */ /* 0x000fe200000001ff */
[-C--:B0-----:R-:W-:Y:S02]  /*6a30*/  FMUL.FTZ R100, R181, R98.reuse ;  /* 0x00000062b5647220 */ /* 0x081fe40000410000 */
[----:B------:R-:W-:Y:S02]  /*6a40*/  FFMA.FTZ R101, R182, R98, -R101 ;  /* 0x00000062b6657223 */ /* 0x000fe40000010865 */
[----:B------:R-:W-:-:S02]  /*6a50*/  FMUL.FTZ R218, R103, R52 ;  /* 0x0000003467da7220 */ /* 0x000fc40000410000 */
[-C--:B------:R-:W-:Y:S01]  /*6a60*/  FFMA.FTZ R69, R186, R71.reuse, -R69 ;  /* 0x00000047ba457223 */ /* 0x080fe20000010845 */
[----:B------:R-:W-:Y:S01]  /*6a70*/  MOV R61, RZ ;  /* 0x000000ff003d7202 */ /* 0x000fe20000000f00 */
[----:B------:R-:W-:Y:S01]  /*6a80*/  FMUL.FTZ R71, R185, R71 ;  /* 0x00000047b9477220 */ /* 0x000fe20000410000 */
[----:B------:R-:W-:Y:S01]  /*6a90*/  CS2R R62, SRZ ;  /* 0x00000000003e7805 */ /* 0x000fe2000001ff00 */
[----:B------:R-:W-:Y:S01]  /*6aa0*/  @!P0 IMAD.WIDE R66, R66, R67, UR10 ;  /* 0x0000000a42428e25 */ /* 0x000fe2000f8e0243 */
[----:B------:R-:W-:Y:S03]  /*6ab0*/  BAR.SYNC.DEFER_BLOCKING 0x0 ;  /* 0x0000000000007b1d */ /* 0x000fe60000010000 */
[----:B------:R-:W-:Y:S02]  /*6ac0*/  FFMA.FTZ R100, R182, R97, R100 ;  /* 0x00000061b6647223 */ /* 0x000fe40000010064 */
[----:B------:R-:W-:-:S02]  /*6ad0*/  FADD.FTZ R101, R218, R101 ;  /* 0x00000065da657221 */ /* 0x000fc40000010000 */
[----:B------:R-:W-:Y:S02]  /*6ae0*/  FFMA.FTZ R71, R186, R70, R71 ;  /* 0x00000046ba477223 */ /* 0x000fe40000010047 */
[----:B------:R-:W-:Y:S02]  /*6af0*/  FADD.FTZ R100, RZ, R100 ;  /* 0x00000064ff647221 */ /* 0x000fe40000010000 */
[CC--:B------:R-:W-:Y:S01]  /*6b00*/  FMUL.FTZ R97, R179.reuse, R101.reuse ;  /* 0x00000065b3617220 */ /* 0x0c0fe20000410000 */
[----:B------:R-:W-:Y:S01]  /*6b10*/  HADD2.F32 R104, -RZ, R87.H0_H0 ;  /* 0x20000057ff687230 */ /* 0x000fe20000004100 */
[-C--:B------:R-:W-:Y:S02]  /*6b20*/  FMUL.FTZ R70, R179, R100.reuse ;  /* 0x00000064b3467220 */ /* 0x080fe40000410000 */
[C---:B------:R-:W-:Y:S02]  /*6b30*/  FFMA.FTZ R97, R180.reuse, R100, R97 ;  /* 0x00000064b4617223 */ /* 0x040fe40000010061 */
[----:B------:R-:W-:Y:S01]  /*6b40*/  FFMA.FTZ R98, R180, R101, -R70 ;  /* 0x00000065b4627223 */ /* 0x000fe20000010846 */
[----:B------:R0:W5:Y:S01]  /*6b50*/  @!P0 LDG.E.128 R60, [R66.64] ;  /* 0x0000001e423c8981 */ /* 0x000162000c1e1d00 */
[----:B------:R-:W-:-:S02]  /*6b60*/  FMUL.FTZ R217, R104, R51 ;  /* 0x0000003368d97220 */ /* 0x000fc40000410000 */
[----:B------:R-:W-:Y:S02]  /*6b70*/  FADD.FTZ R97, RZ, R97 ;  /* 0x00000061ff617221 */ /* 0x000fe40000010000 */
[C---:B0-----:R-:W-:Y:S02]  /*6b80*/  FMUL.FTZ R66, R183.reuse, R71 ;  /* 0x00000047b7427220 */ /* 0x041fe40000410000 */
[-C--:B------:R-:W-:Y:S02]  /*6b90*/  FMUL.FTZ R67, R183, R69.reuse ;  /* 0x00000045b7437220 */ /* 0x080fe40000410000 */
[C---:B------:R-:W-:Y:S02]  /*6ba0*/  FFMA.FTZ R69, R184.reuse, R69, -R66 ;  /* 0x00000045b8457223 */ /* 0x040fe40000010842 */
[----:B------:R-:W-:Y:S02]  /*6bb0*/  FFMA.FTZ R67, R184, R71, R67 ;  /* 0x00000047b8437223 */ /* 0x000fe40000010043 */
[----:B------:R-:W-:-:S02]  /*6bc0*/  FMUL.FTZ R71, R181, R69 ;  /* 0x00000045b5477220 */ /* 0x000fc40000410000 */
[----:B------:R-:W-:Y:S02]  /*6bd0*/  FADD.FTZ R98, R217, R98 ;  /* 0x00000062d9627221 */ /* 0x000fe40000010000 */
[----:B------:R-:W-:Y:S02]  /*6be0*/  FMUL.FTZ R101, R177, R97 ;  /* 0x00000061b1657220 */ /* 0x000fe40000410000 */
[-C--:B------:R-:W-:Y:S02]  /*6bf0*/  FMUL.FTZ R70, R181, R67.reuse ;  /* 0x00000043b5467220 */ /* 0x080fe40000410000 */
[----:B------:R-:W-:Y:S01]  /*6c00*/  FFMA.FTZ R71, R182, R67, R71 ;  /* 0x00000043b6477223 */ /* 0x000fe20000010047 */
[----:B------:R-:W-:Y:S01]  /*6c10*/  HADD2.F32 R216, -RZ, R86.H0_H0 ;  /* 0x20000056ffd87230 */ /* 0x000fe20000004100 */
[----:B------:R-:W-:Y:S02]  /*6c20*/  FFMA.FTZ R101, R178, R98, -R101 ;  /* 0x00000062b2657223 */ /* 0x000fe40000010865 */
[----:B------:R-:W-:-:S02]  /*6c30*/  FFMA.FTZ R70, R182, R69, -R70 ;  /* 0x00000045b6467223 */ /* 0x000fc40000010846 */
[----:B------:R-:W-:Y:S02]  /*6c40*/  FMUL.FTZ R98, R177, R98 ;  /* 0x00000062b1627220 */ /* 0x000fe40000410000 */
[C---:B------:R-:W-:Y:S02]  /*6c50*/  FMUL.FTZ R69, R179.reuse, R71 ;  /* 0x00000047b3457220 */ /* 0x040fe40000410000 */
[----:B------:R-:W-:Y:S02]  /*6c60*/  FFMA.FTZ R98, R178, R97, R98 ;  /* 0x00000061b2627223 */ /* 0x000fe40000010062 */
[-C--:B------:R-:W-:Y:S02]  /*6c70*/  FFMA.FTZ R69, R180, R70.reuse, -R69 ;  /* 0x00000046b4457223 */ /* 0x080fe40000010845 */
[----:B------:R-:W-:Y:S02]  /*6c80*/  FMUL.FTZ R216, R216, R49 ;  /* 0x00000031d8d87220 */ /* 0x000fe40000410000 */
[----:B------:R-:W-:-:S02]  /*6c90*/  FMUL.FTZ R70, R179, R70 ;  /* 0x00000046b3467220 */ /* 0x000fc40000410000 */
[----:B------:R-:W-:Y:S02]  /*6ca0*/  FADD.FTZ R98, RZ, R98 ;  /* 0x00000062ff627221 */ /* 0x000fe40000010000 */
[----:B------:R-:W-:Y:S02]  /*6cb0*/  FMUL.FTZ R66, R24, UR42 ;  /* 0x0000002a18427c20 */ /* 0x000fe40008410000 */
[----:B------:R-:W-:Y:S01]  /*6cc0*/  FADD.FTZ R101, R216, R101 ;  /* 0x00000065d8657221 */ /* 0x000fe20000010000 */
[----:B------:R-:W-:Y:S01]  /*6cd0*/  HADD2.F32 R104, -RZ, R85.H0_H0 ;  /* 0x20000055ff687230 */ /* 0x000fe20000004100 */
[----:B------:R-:W-:Y:S02]  /*6ce0*/  FFMA.FTZ R70, R180, R71, R70 ;  /* 0x00000047b4467223 */ /* 0x000fe40000010046 */
[----:B------:R-:W-:Y:S02]  /*6cf0*/  FMUL.FTZ R68, R68, R24 ;  /* 0x0000001844447220 */ /* 0x000fe40000410000 */
[----:B------:R-:W-:-:S02]  /*6d00*/  FMUL.FTZ R71, R175, R98 ;  /* 0x00000062af477220 */ /* 0x000fc40000410000 */
[----:B------:R-:W-:Y:S02]  /*6d10*/  FMUL.RZ R159, R66, 0.15915493667125701904 ;  /* 0x3e22f983429f7820 */ /* 0x000fe4000040c000 */
[-C--:B------:R-:W-:Y:S02]  /*6d20*/  FMUL.FTZ R97, R175, R101.reuse ;  /* 0x00000065af617220 */ /* 0x080fe40000410000 */
[----:B------:R-:W-:Y:S02]  /*6d30*/  FMUL.FTZ R66, R177, R70 ;  /* 0x00000046b1427220 */ /* 0x000fe40000410000 */
[----:B------:R-:W-:Y:S02]  /*6d40*/  FFMA.FTZ R100, R176, R101, -R71 ;  /* 0x00000065b0647223 */ /* 0x000fe40000010847 */
[----:B------:R-:W-:Y:S01]  /*6d50*/  FMUL.FTZ R215, R104, R47 ;  /* 0x0000002f68d77220 */ /* 0x000fe20000410000 */
[----:B------:R-:W-:Y:S01]  /*6d60*/  MUFU.COS R67, R159 ;  /* 0x0000009f00437308 */ /* 0x000fe20000000000 */
[----:B------:R-:W-:-:S02]  /*6d70*/  FFMA.FTZ R97, R176, R98, R97 ;  /* 0x00000062b0617223 */ /* 0x000fc40000010061 */
[-C--:B------:R-:W-:Y:S02]  /*6d80*/  FFMA.FTZ R66, R178, R69.reuse, -R66 ;  /* 0x00000045b2427223 */ /* 0x080fe40000010842 */
[----:B------:R-:W-:-:S03]  /*6d90*/  FMUL.FTZ R69, R177, R69 ;  /* 0x00000045b1457220 */ /* 0x000fc60000410000 */
[----:B------:R-:W0:Y:S01]  /*6da0*/  MUFU.EX2 R68, R68 ;  /* 0x0000004400447308 */ /* 0x000e220000000800 */
[----:B------:R-:W-:Y:S02]  /*6db0*/  FADD.FTZ R100, R215, R100 ;  /* 0x00000064d7647221 */ /* 0x000fe40000010000 */
[----:B------:R-:W-:Y:S01]  /*6dc0*/  FADD.FTZ R97, RZ, R97 ;  /* 0x00000061ff617221 */ /* 0x000fe20000010000 */
[----:B------:R-:W-:Y:S01]  /*6dd0*/  HADD2.F32 R206, -RZ, R84.H0_H0 ;  /* 0x20000054ffce7230 */ /* 0x000fe20000004100 */
[----:B------:R-:W-:Y:S02]  /*6de0*/  FFMA.FTZ R69, R178, R70, R69 ;  /* 0x00000046b2457223 */ /* 0x000fe40000010045 */
[C---:B------:R-:W-:Y:S01]  /*6df0*/  FMUL.FTZ R98, R173.reuse, R100 ;  /* 0x00000064ad627220 */ /* 0x040fe20000410000 */
[----:B------:R-:W2:Y:S01]  /*6e00*/  MUFU.SIN R159, R159 ;  /* 0x0000009f009f7308 */ /* 0x000ea20000000400 */
[----:B------:R-:W-:Y:S02]  /*6e10*/  FMUL.FTZ R101, R173, R97 ;  /* 0x00000061ad657220 */ /* 0x000fe40000410000 */
[----:B------:R-:W-:-:S02]  /*6e20*/  FMUL.FTZ R71, R175, R69 ;  /* 0x00000045af477220 */ /* 0x000fc40000410000 */
[C---:B------:R-:W-:Y:S02]  /*6e30*/  FFMA.FTZ R98, R174.reuse, R97, R98 ;  /* 0x00000061ae627223 */ /* 0x040fe40000010062 */
[----:B------:R-:W-:Y:S02]  /*6e40*/  FFMA.FTZ R101, R174, R100, -R101 ;  /* 0x00000064ae657223 */ /* 0x000fe40000010865 */
[----:B------:R-:W-:Y:S02]  /*6e50*/  FMUL.FTZ R206, R206, R45 ;  /* 0x0000002dcece7220 */ /* 0x000fe40000410000 */
[-C--:B------:R-:W-:Y:S02]  /*6e60*/  FMUL.FTZ R70, R175, R66.reuse ;  /* 0x00000042af467220 */ /* 0x080fe40000410000 */
[----:B------:R-:W-:Y:S02]  /*6e70*/  FFMA.FTZ R71, R176, R66, -R71 ;  /* 0x00000042b0477223 */ /* 0x000fe40000010847 */
[----:B------:R-:W-:-:S02]  /*6e80*/  FADD.FTZ R98, RZ, R98 ;  /* 0x00000062ff627221 */ /* 0x000fc40000010000 */
[----:B------:R-:W-:Y:S01]  /*6e90*/  FADD.FTZ R101, R206, R101 ;  /* 0x00000065ce657221 */ /* 0x000fe20000010000 */
[----:B------:R-:W-:Y:S01]  /*6ea0*/  HADD2.F32 R100, -RZ, R83.H0_H0 ;  /* 0x20000053ff647230 */ /* 0x000fe20000004100 */
[----:B0-----:R-:W-:Y:S02]  /*6eb0*/  FMUL.FTZ R160, R68, R67 ;  /* 0x0000004344a07220 */ /* 0x001fe40000410000 */
[----:B------:R-:W-:Y:S02]  /*6ec0*/  FFMA.FTZ R70, R176, R69, R70 ;  /* 0x00000045b0467223 */ /* 0x000fe40000010046 */
[----:B------:R-:W-:Y:S02]  /*6ed0*/  FMUL.FTZ R67, R173, R71 ;  /* 0x00000047ad437220 */ /* 0x000fe40000410000 */
[C---:B------:R-:W-:Y:S02]  /*6ee0*/  FMUL.FTZ R66, R171.reuse, R98 ;  /* 0x00000062ab427220 */ /* 0x040fe40000410000 */
[----:B------:R-:W-:-:S02]  /*6ef0*/  FMUL.FTZ R69, R171, R101 ;  /* 0x00000065ab457220 */ /* 0x000fc40000410000 */
[----:B--2---:R-:W-:Y:S02]  /*6f00*/  FMUL.FTZ R159, R68, R159 ;  /* 0x0000009f449f7220 */ /* 0x004fe40000410000 */
[-C--:B------:R-:W-:Y:S02]  /*6f10*/  FFMA.FTZ R67, R174, R70.reuse, R67 ;  /* 0x00000046ae437223 */ /* 0x080fe40000010043 */
[----:B------:R-:W-:Y:S02]  /*6f20*/  FMUL.FTZ R70, R173, R70 ;  /* 0x00000046ad467220 */ /* 0x000fe40000410000 */
[----:B------:R-:W-:Y:S02]  /*6f30*/  FFMA.FTZ R68, R172, R101, -R66 ;  /* 0x00000065ac447223 */ /* 0x000fe40000010842 */
[----:B------:R-:W-:Y:S02]  /*6f40*/  FMUL.FTZ R205, R100, R43 ;  /* 0x0000002b64cd7220 */ /* 0x000fe40000410000 */
[----:B------:R-:W-:-:S02]  /*6f50*/  FFMA.FTZ R98, R172, R98, R69 ;  /* 0x00000062ac627223 */ /* 0x000fc40000010045 */
[----:B------:R-:W-:Y:S02]  /*6f60*/  FFMA.FTZ R70, R174, R71, -R70 ;  /* 0x00000047ae467223 */ /* 0x000fe40000010846 */
[----:B------:R-:W-:Y:S02]  /*6f70*/  FADD.FTZ R68, R205, R68 ;  /* 0x00000044cd447221 */ /* 0x000fe40000010000 */
[----:B------:R-:W-:Y:S01]  /*6f80*/  FADD.FTZ R98, RZ, R98 ;  /* 0x00000062ff627221 */ /* 0x000fe20000010000 */
[----:B------:R-:W-:Y:S01]  /*6f90*/  HADD2.F32 R204, -RZ, R82.H0_H0 ;  /* 0x20000052ffcc7230 */ /* 0x000fe20000004100 */
[----:B------:R-:W-:Y:S02]  /*6fa0*/  FMUL.FTZ R66, R171, R70 ;  /* 0x00000046ab427220 */ /* 0x000fe40000410000 */
[C---:B------:R-:W-:Y:S02]  /*6fb0*/  FMUL.FTZ R101, R169.reuse, R68 ;  /* 0x00000044a9657220 */ /* 0x040fe40000410000 */
[----:B------:R-:W-:-:S02]  /*6fc0*/  FMUL.FTZ R71, R169, R98 ;  /* 0x00000062a9477220 */ /* 0x000fc40000410000 */
[-C--:B------:R-:W-:Y:S02]  /*6fd0*/  FMUL.FTZ R69, R171, R67.reuse ;  /* 0x00000043ab457220 */ /* 0x080fe40000410000 */
[----:B------:R-:W-:Y:S02]  /*6fe0*/  FFMA.FTZ R66, R172, R67, R66 ;  /* 0x00000043ac427223 */ /* 0x000fe40000010042 */
[C---:B------:R-:W-:Y:S02]  /*6ff0*/  FFMA.FTZ R101, R170.reuse, R98, R101 ;  /* 0x00000062aa657223 */ /* 0x040fe40000010065 */
[----:B------:R-:W-:Y:S02]  /*7000*/  FFMA.FTZ R97, R170, R68, -R71 ;  /* 0x00000044aa617223 */ /* 0x000fe40000010847 */
[----:B------:R-:W-:Y:S02]  /*7010*/  FMUL.FTZ R204, R204, R41 ;  /* 0x00000029cccc7220 */ /* 0x000fe40000410000 */
[----:B------:R-:W-:-:S02]  /*7020*/  FFMA.FTZ R69, R172, R70, -R69 ;  /* 0x00000046ac457223 */ /* 0x000fc40000010845 */
[C---:B------:R-:W-:Y:S02]  /*7030*/  FMUL.FTZ R67, R169.reuse, R66 ;  /* 0x00000042a9437220 */ /* 0x040fe40000410000 */
[----:B------:R-:W-:Y:S02]  /*7040*/  FADD.FTZ R101, RZ, R101 ;  /* 0x00000065ff657221 */ /* 0x000fe40000010000 */
[----:B------:R-:W-:Y:S01]  /*7050*/  FADD.FTZ R97, R204, R97 ;  /* 0x00000061cc617221 */ /* 0x000fe20000010000 */
[----:B------:R-:W-:Y:S01]  /*7060*/  HADD2.F32 R70, -RZ, R81.H0_H0 ;  /* 0x20000051ff467230 */ /* 0x000fe20000004100 */
[-C--:B------:R-:W-:Y:S02]  /*7070*/  FMUL.FTZ R71, R169, R69.reuse ;  /* 0x00000045a9477220 */ /* 0x080fe40000410000 */
[----:B------:R-:W-:Y:S02]  /*7080*/  FFMA.FTZ R67, R170, R69, -R67 ;  /* 0x00000045aa437223 */ /* 0x000fe40000010843 */
[----:B------:R-:W-:-:S02]  /*7090*/  FMUL.FTZ R68, R167, R101 ;  /* 0x00000065a7447220 */ /* 0x000fc40000410000 */
[CC--:B------:R-:W-:Y:S02]  /*70a0*/  FMUL.FTZ R69, R167.reuse, R97.reuse ;  /* 0x00000061a7457220 */ /* 0x0c0fe40000410000 */
[----:B------:R-:W-:Y:S02]  /*70b0*/  FFMA.FTZ R71, R170, R66, R71 ;  /* 0x00000042aa477223 */ /* 0x000fe40000010047 */
[----:B------:R-:W-:Y:S02]  /*70c0*/  FFMA.FTZ R68, R168, R97, -R68 ;  /* 0x00000061a8447223 */ /* 0x000fe40000010844 */
[----:B------:R-:W-:Y:S02]  /*70d0*/  FMUL.FTZ R203, R70, R39 ;  /* 0x0000002746cb7220 */ /* 0x000fe40000410000 */
[----:B------:R-:W-:Y:S02]  /*70e0*/  FFMA.FTZ R69, R168, R101, R69 ;  /* 0x00000065a8457223 */ /* 0x000fe40000010045 */
[----:B------:R-:W-:-:S02]  /*70f0*/  FMUL.FTZ R66, R167, R71 ;  /* 0x00000047a7427220 */ /* 0x000fc40000410000 */
[----:B------:R-:W-:Y:S02]  /*7100*/  FADD.FTZ R68, R203, R68 ;  /* 0x00000044cb447221 */ /* 0x000fe40000010000 */
[----:B------:R-:W-:Y:S01]  /*7110*/  FADD.FTZ R69, RZ, R69 ;  /* 0x00000045ff457221 */ /* 0x000fe20000010000 */
[----:B------:R-:W-:Y:S01]  /*7120*/  HADD2.F32 R202, -RZ, R80.H0_H0 ;  /* 0x20000050ffca7230 */ /* 0x000fe20000004100 */
[-C--:B------:R-:W-:Y:S02]  /*7130*/  FFMA.FTZ R66, R168, R67.reuse, -R66 ;  /* 0x00000043a8427223 */ /* 0x080fe40000010842 */
[----:B------:R-:W-:Y:S02]  /*7140*/  FMUL.FTZ R98, R165, R68 ;  /* 0x00000044a5627220 */ /* 0x000fe40000410000 */
[----:B------:R-:W-:Y:S02]  /*7150*/  FMUL.FTZ R67, R167, R67 ;  /* 0x00000043a7437220 */ /* 0x000fe40000410000 */
        /* <DEDUP_REMOVED lines=8> */
[----:B------:R-:W-:Y:S01]  /*71e0*/  FADD.FTZ R97, R202, R97 ;  /* 0x00000061ca617221 */ /* 0x000fe20000010000 */
[----:B------:R0:W2:Y:S01]  /*71f0*/  R2UR UR23, R65 ;  /* 0x00000000411773c2 */ /* 0x0000a200000e0000 */
[C---:B------:R-:W-:Y:S01]  /*7200*/  FFMA.FTZ R70, R166.reuse, R67, R70 ;  /* 0x00000043a6467223 */ /* 0x040fe20000010046 */
[----:B------:R-:W-:Y:S01]  /*7210*/  HADD2.F32 R209, -RZ, R79.H0_H0 ;  /* 0x2000004fffd17230 */ /* 0x000fe20000004100 */
[C---:B------:R-:W-:Y:S02]  /*7220*/  FMUL.FTZ R67, R163.reuse, R98 ;  /* 0x00000062a3437220 */ /* 0x040fe40000410000 */
[----:B------:R-:W-:Y:S02]  /*7230*/  FFMA.FTZ R71, R166, R66, -R71 ;  /* 0x00000042a6477223 */ /* 0x000fe40000010847 */
[C---:B------:R-:W-:Y:S01]  /*7240*/  FMUL.FTZ R69, R163.reuse, R97 ;  /* 0x00000061a3457220 */ /* 0x040fe20000410000 */
[----:B------:R0:W0:Y:S01]  /*7250*/  R2UR UR22, R64 ;  /* 0x00000000401673c2 */ /* 0x00002200000e0000 */
[----:B------:R-:W-:-:S02]  /*7260*/  FMUL.FTZ R66, R163, R70 ;  /* 0x00000046a3427220 */ /* 0x000fc40000410000 */
[C---:B------:R-:W-:Y:S02]  /*7270*/  FFMA.FTZ R68, R164.reuse, R97, -R67 ;  /* 0x00000061a4447223 */ /* 0x040fe40000010843 */
[----:B------:R-:W-:Y:S02]  /*7280*/  FMUL.FTZ R209, R209, R34 ;  /* 0x00000022d1d17220 */ /* 0x000fe40000410000 */
[C---:B------:R-:W-:Y:S02]  /*7290*/  FFMA.FTZ R69, R164.reuse, R98, R69 ;  /* 0x00000062a4457223 */ /* 0x040fe40000010045 */
[-C--:B------:R-:W-:Y:S02]  /*72a0*/  FFMA.FTZ R66, R164, R71.reuse, -R66 ;  /* 0x00000047a4427223 */ /* 0x080fe40000010842 */
[----:B------:R-:W-:Y:S02]  /*72b0*/  FMUL.FTZ R71, R163, R71 ;  /* 0x00000047a3477220 */ /* 0x000fe40000410000 */
[----:B------:R-:W-:-:S02]  /*72c0*/  FADD.FTZ R68, R209, R68 ;  /* 0x00000044d1447221 */ /* 0x000fc40000010000 */
[----:B------:R-:W-:Y:S01]  /*72d0*/  FADD.FTZ R69, RZ, R69 ;  /* 0x00000045ff457221 */ /* 0x000fe20000010000 */
[----:B------:R-:W-:Y:S01]  /*72e0*/  HADD2.F32 R208, -RZ, R78.H0_H0 ;  /* 0x2000004effd07230 */ /* 0x000fe20000004100 */
[----:B------:R-:W-:Y:S02]  /*72f0*/  FFMA.FTZ R71, R164, R70, R71 ;  /* 0x00000046a4477223 */ /* 0x000fe40000010047 */
[CC--:B------:R-:W-:Y:S02]  /*7300*/  FMUL.FTZ R70, R161.reuse, R68.reuse ;  /* 0x00000044a1467220 */ /* 0x0c0fe40000410000 */
[-C--:B------:R-:W-:Y:S02]  /*7310*/  FMUL.FTZ R97, R161, R69.reuse ;  /* 0x00000045a1617220 */ /* 0x080fe40000410000 */
[C---:B------:R-:W-:Y:S01]  /*7320*/  FFMA.FTZ R70, R162.reuse, R69, R70 ;  /* 0x00000045a2467223 */ /* 0x040fe20000010046 */
[----:B-1----:R-:W-:Y:S01]  /*7330*/  HADD2.F32 R158, -RZ, R158.H0_H0 ;  /* 0x2000009eff9e7230 */ /* 0x002fe20000004100 */
[----:B------:R-:W-:-:S02]  /*7340*/  FFMA.FTZ R97, R162, R68, -R97 ;  /* 0x00000044a2617223 */ /* 0x000fc40000010861 */
[----:B------:R-:W-:Y:S02]  /*7350*/  FMUL.FTZ R208, R208, R29 ;  /* 0x0000001dd0d07220 */ /* 0x000fe40000410000 */
[C---:B0-----:R-:W-:Y:S02]  /*7360*/  FMUL.FTZ R65, R161.reuse, R71 ;  /* 0x00000047a1417220 */ /* 0x041fe40000410000 */
[-C--:B------:R-:W-:Y:S02]  /*7370*/  FMUL.FTZ R67, R161, R66.reuse ;  /* 0x00000042a1437220 */ /* 0x080fe40000410000 */
[----:B------:R-:W-:Y:S01]  /*7380*/  FADD.FTZ R70, RZ, R70 ;  /* 0x00000046ff467221 */ /* 0x000fe20000010000 */
[----:B------:R-:W-:Y:S01]  /*7390*/  HADD2.F32 R157, -RZ, R157.H0_H0 ;  /* 0x2000009dff9d7230 */ /* 0x000fe20000004100 */
[----:B------:R-:W-:Y:S02]  /*73a0*/  FADD.FTZ R97, R208, R97 ;  /* 0x00000061d0617221 */ /* 0x000fe40000010000 */
[----:B------:R-:W-:-:S02]  /*73b0*/  FFMA.FTZ R64, R162, R66, -R65 ;  /* 0x00000042a2407223 */ /* 0x000fc40000010841 */
[----:B------:R-:W-:Y:S02]  /*73c0*/  FFMA.FTZ R65, R162, R71, R67 ;  /* 0x00000047a2417223 */ /* 0x000fe40000010043 */
[----:B--2---:R-:W-:Y:S01]  /*73d0*/  FMUL.FTZ R66, R158, UR23 ;  /* 0x000000179e427c20 */ /* 0x004fe20008410000 */
[----:B---3--:R-:W-:Y:S01]  /*73e0*/  HADD2.F32 R153, -RZ, R153.H0_H0 ;  /* 0x20000099ff997230 */ /* 0x008fe20000004100 */
[C---:B------:R-:W-:Y:S02]  /*73f0*/  FMUL.FTZ R67, R159.reuse, R70 ;  /* 0x000000469f437220 */ /* 0x040fe40000410000 */
[-C--:B------:R-:W-:Y:S02]  /*7400*/  FMUL.FTZ R69, R159, R97.reuse ;  /* 0x000000619f457220 */ /* 0x080fe40000410000 */
[----:B------:R-:W-:Y:S01]  /*7410*/  FFMA.FTZ R156, R157, UR22, -R66 ;  /* 0x000000169d9c7c23 */ /* 0x000fe20008010842 */
[----:B------:R-:W-:Y:S01]  /*7420*/  HADD2.F32 R151, -RZ, R151.H0_H0 ;  /* 0x20000097ff977230 */ /* 0x000fe20000004100 */
[----:B------:R-:W-:-:S02]  /*7430*/  FFMA.FTZ R66, R160, R97, -R67 ;  /* 0x00000061a0427223 */ /* 0x000fc40000010843 */
[----:B------:R-:W-:Y:S02]  /*7440*/  FFMA.FTZ R67, R160, R70, R69 ;  /* 0x00000046a0437223 */ /* 0x000fe40000010045 */
[C---:B------:R-:W-:Y:S02]  /*7450*/  FMUL.FTZ R70, R153.reuse, UR23 ;  /* 0x0000001799467c20 */ /* 0x040fe40008410000 */
[----:B------:R-:W-:Y:S01]  /*7460*/  FMUL.FTZ R98, R153, UR22 ;  /* 0x0000001699627c20 */ /* 0x000fe20008410000 */
[----:B----4-:R-:W-:Y:S01]  /*7470*/  HADD2.F32 R145, -RZ, R145.H0_H0 ;  /* 0x20000091ff917230 */ /* 0x010fe20000004100 */
[----:B------:R-:W-:Y:S02]  /*7480*/  FADD.FTZ R147, R74, R74 ;  /* 0x0000004a4a937221 */ /* 0x000fe40000010000 */
[C---:B------:R-:W-:Y:S02]  /*7490*/  FFMA.FTZ R70, R151.reuse, UR22, -R70 ;  /* 0x0000001697467c23 */ /* 0x040fe40008010846 */
[----:B------:R-:W-:Y:S01]  /*74a0*/  FFMA.FTZ R98, R151, UR23, R98 ;  /* 0x0000001797627c23 */ /* 0x000fe20008010062 */
[----:B------:R-:W-:Y:S01]  /*74b0*/  HADD2.F32 R143, -RZ, R143.H0_H0 ;  /* 0x2000008fff8f7230 */ /* 0x000fe20000004100 */
[----:B------:R-:W-:-:S02]  /*74c0*/  FMUL.FTZ R148, R147, R70 ;  /* 0x0000004693947220 */ /* 0x000fc40000410000 */
[----:B------:R-:W-:Y:S02]  /*74d0*/  FMUL.FTZ R147, R147, R98 ;  /* 0x0000006293937220 */ /* 0x000fe40000410000 */
[C---:B------:R-:W-:Y:S01]  /*74e0*/  FMUL.FTZ R70, R145.reuse, UR23 ;  /* 0x0000001791467c20 */ /* 0x040fe20008410000 */
        /* <DEDUP_REMOVED lines=10> */
[----:B------:R-:W-:-:S02]  /*7590*/  FMUL.FTZ R140, R139, R70 ;  /* 0x000000468b8c7220 */ /* 0x000fc40000410000 */
[----:B------:R-:W-:Y:S02]  /*75a0*/  FMUL.FTZ R139, R139, R98 ;  /* 0x000000628b8b7220 */ /* 0x000fe40000410000 */
[C---:B------:R-:W-:Y:S01]  /*75b0*/  FMUL.FTZ R70, R137.reuse, UR23 ;  /* 0x0000001789467c20 */ /* 0x040fe20008410000 */
[----:B------:R-:W-:Y:S01]  /*75c0*/  HADD2.F32 R144, -RZ, R144.H0_H0 ;  /* 0x20000090ff907230 */ /* 0x000fe20000004100 */
[----:B------:R-:W-:Y:S01]  /*75d0*/  FMUL.FTZ R98, R137, UR22 ;  /* 0x0000001689627c20 */ /* 0x000fe20008410000 */
[----:B------:R-:W-:Y:S01]  /*75e0*/  HADD2.F32 R138, -RZ, R138.H0_H0 ;  /* 0x2000008aff8a7230 */ /* 0x000fe20000004100 */
[----:B------:R-:W-:Y:S01]  /*75f0*/  FFMA.FTZ R150, R152, UR22, -R69 ;  /* 0x0000001698967c23 */ /* 0x000fe20008010845 */
[----:B------:R-:W-:Y:S01]  /*7600*/  HADD2.F32 R129, -RZ, R129.H0_H0 ;  /* 0x20000081ff817230 */ /* 0x000fe20000004100 */
[----:B------:R-:W-:Y:S02]  /*7610*/  FMUL.FTZ R69, R146, UR23 ;  /* 0x0000001792457c20 */ /* 0x000fe40008410000 */
[----:B------:R-:W-:-:S02]  /*7620*/  FADD.FTZ R131, R58, R58 ;  /* 0x0000003a3a837221 */ /* 0x000fc40000010000 */
[C---:B------:R-:W-:Y:S02]  /*7630*/  FFMA.FTZ R70, R135.reuse, UR22, -R70 ;  /* 0x0000001687467c23 */ /* 0x040fe40008010846 */
[----:B------:R-:W-:Y:S01]  /*7640*/  FFMA.FTZ R98, R135, UR23, R98 ;  /* 0x0000001787627c23 */ /* 0x000fe20008010062 */
[----:B------:R-:W-:Y:S01]  /*7650*/  HADD2.F32 R136, -RZ, R136.H0_H0 ;  /* 0x20000088ff887230 */ /* 0x000fe20000004100 */
[----:B------:R-:W-:Y:S01]  /*7660*/  FFMA.FTZ R142, R144, UR22, -R69 ;  /* 0x00000016908e7c23 */ /* 0x000fe20008010845 */
[----:B------:R-:W-:Y:S01]  /*7670*/  HADD2.F32 R130, -RZ, R130.H0_H0 ;  /* 0x20000082ff827230 */ /* 0x000fe20000004100 */
[----:B------:R-:W-:Y:S01]  /*7680*/  FMUL.FTZ R69, R138, UR23 ;  /* 0x000000178a457c20 */ /* 0x000fe20008410000 */
[----:B------:R-:W-:Y:S01]  /*7690*/  HADD2.F32 R125, -RZ, R125.H0_H0 ;  /* 0x2000007dff7d7230 */ /* 0x000fe20000004100 */
[C---:B------:R-:W-:Y:S02]  /*76a0*/  FMUL.FTZ R132, R131.reuse, R70 ;  /* 0x0000004683847220 */ /* 0x040fe40000410000 */
[----:B------:R-:W-:-:S02]  /*76b0*/  FMUL.FTZ R131, R131, R98 ;  /* 0x0000006283837220 */ /* 0x000fc40000410000 */
[C---:B------:R-:W-:Y:S02]  /*76c0*/  FMUL.FTZ R70, R129.reuse, UR23 ;  /* 0x0000001781467c20 */ /* 0x040fe40008410000 */
[----:B------:R-:W-:Y:S01]  /*76d0*/  FMUL.FTZ R98, R129, UR22 ;  /* 0x0000001681627c20 */ /* 0x000fe20008410000 */
[----:B------:R-:W-:Y:S01]  /*76e0*/  HADD2.F32 R128, -RZ, R128.H0_H0 ;  /* 0x20000080ff807230 */ /* 0x000fe20000004100 */
[----:B------:R-:W-:Y:S01]  /*76f0*/  FFMA.FTZ R134, R136, UR22, -R69 ;  /* 0x0000001688867c23 */ /* 0x000fe20008010845 */
[----:B------:R-:W-:Y:S01]  /*7700*/  HADD2.F32 R120, -RZ, R120.H0_H0 ;  /* 0x20000078ff787230 */ /* 0x000fe20000004100 */
[----:B------:R-:W-:Y:S01]  /*7710*/  FMUL.FTZ R68, R158, UR22 ;  /* 0x000000169e447c20 */ /* 0x000fe20008410000 */
[----:B------:R-:W-:Y:S01]  /*7720*/  HADD2.F32 R119, -RZ, R119.H0_H0 ;  /* 0x20000077ff777230 */ /* 0x000fe20000004100 */
[----:B------:R-:W-:Y:S02]  /*7730*/  FADD.FTZ R121, R50, R50 ;  /* 0x0000003232797221 */ /* 0x000fe40000010000 */
[----:B------:R-:W-:-:S02]  /*7740*/  FMUL.FTZ R69, R130, UR23 ;  /* 0x0000001782457c20 */ /* 0x000fc40008410000 */
        /* <DEDUP_REMOVED lines=96> */
.L_x_4671:
[----:B01----:R-:W-:Y:S05]  /*7d50*/  BSYNC B0 ;  /* 0x0000000000007941 */ /* 0x003fea0003800000 */
.L_x_4670:
        /* <DEDUP_REMOVED lines=29> */
[-C--:B------:R-:W-:Y:S02]  /*7f30*/  FFMA.FTZ R211, R66, R68.reuse, -R211 ;  /* 0x0000004442d37223 */ /* 0x080fe400000108d3 */
[C---:B------:R-:W-:Y:S02]  /*7f40*/  FMUL.FTZ R69, R64.reuse, R69 ;  /* 0x0000004540457220 */ /* 0x040fe40000410000 */
[----:B------:R-:W-:-:S02]  /*7f50*/  FFMA.FTZ R67, R64, R68, -R67 ;  /* 0x0000004440437223 */ /* 0x000fc40000010843 */
[----:B------:R-:W-:Y:S02]  /*7f60*/  FFMA.FTZ R69, R65, R68, R69 ;  /* 0x0000004441457223 */ /* 0x000fe40000010045 */
[----:B------:R-:W-:Y:S02]  /*7f70*/  FADD.FTZ R70, R70, R211 ;  /* 0x000000d346467221 */ /* 0x000fe40000010000 */
[----:B------:R-:W-:Y:S01]  /*7f80*/  FADD.FTZ R71, R71, R212 ;  /* 0x000000d447477221 */ /* 0x000fe20000010000 */
[----:B------:R-:W-:Y:S05]  /*7f90*/  BRA.DIV ~URZ, `(.L_x_4674) ;  /* 0x00008f827f007947 */ /* 0x000fea000b800000 */
[----:B------:R0:W1:Y:S02]  /*7fa0*/  SHFL.UP PT, R68, R67, 0x1, RZ ;  /* 0x0420000043447989 */ /* 0x00006400000e00ff */
.L_x_4782:
[----:B------:R-:W-:Y:S05]  /*7fb0*/  BRA.DIV ~URZ, `(.L_x_4675) ;  /* 0x00008fe27f007947 */ /* 0x000fea000b800000 */
[----:B------:R-:W2:Y:S01]  /*7fc0*/  SHFL.UP PT, R66, R70, 0x1, RZ ;  /* 0x0420000046427989 */ /* 0x000ea200000e00ff */
[----:B------:R-:W-:-:S03]  /*7fd0*/  ISETP.GE.AND P0, PT, R95, 0x1, PT ;  /* 0x000000015f00780c */ /* 0x000fc60003f06270 */
[----:B------:R-:W3:Y:S04]  /*7fe0*/  SHFL.UP PT, R212, R71, 0x1, RZ ;  /* 0x0420000047d47989 */ /* 0x000ee800000e00ff */
[----:B------:R-:W4:Y:S01]  /*7ff0*/  SHFL.UP PT, R64, R69, 0x1, RZ ;  /* 0x0420000045407989 */ /* 0x000f2200000e00ff */
[----:B--2---:R-:W-:-:S04]  /*8000*/  FMUL.FTZ R65, R69, R66 ;  /* 0x0000004245417220 */ /* 0x004fc80000410000 */
[-C--:B---3--:R-:W-:Y:S02]  /*8010*/  FFMA.FTZ R214, R67, R212.reuse, R65 ;  /* 0x000000d443d67223 */ /* 0x088fe40000010041 */
[----:B------:R-:W-:Y:S02]  /*8020*/  FMUL.FTZ R212, R69, R212 ;  /* 0x000000d445d47220 */ /* 0x000fe40000410000 */
[----:B------:R-:W-:Y:S02]  /*8030*/  @P0 FADD.FTZ R71, R71, R214 ;  /* 0x000000d647470221 */ /* 0x000fe40000010000 */
[----:B------:R-:W-:Y:S02]  /*8040*/  FFMA.FTZ R65, R67, R66, -R212 ;  /* 0x0000004243417223 */ /* 0x000fe400000108d4 */
[----:B-1----:R-:W-:Y:S01]  /*8050*/  FMUL.FTZ R66, R69, R68 ;  /* 0x0000004445427220 */ /* 0x002fe20000410000 */
[----:B------:R-:W1:Y:S01]  /*8060*/  SHFL.UP PT, R212, R71, 0x2, RZ ;  /* 0x0440000047d47989 */ /* 0x000e6200000e00ff */
[----:B------:R-:W-:-:S02]  /*8070*/  @P0 FADD.FTZ R70, R70, R65 ;  /* 0x0000004146460221 */ /* 0x000fc40000010000 */
        /* <DEDUP_REMOVED lines=8> */
[----:B-1----:R-:W-:-:S04]  /*8100*/  FMUL.FTZ R68, R64, R212 ;  /* 0x000000d440447220 */ /* 0x002fc80000410000 */
[-C--:B--2---:R-:W-:Y:S02]  /*8110*/  FFMA.FTZ R69, R67, R211.reuse, -R68 ;  /* 0x000000d343457223 */ /* 0x084fe40000010844 */
[----:B------:R-:W-:-:S03]  /*8120*/  FMUL.FTZ R211, R64, R211 ;  /* 0x000000d340d37220 */ /* 0x000fc60000410000 */
[----:B------:R-:W-:Y:S02]  /*8130*/  @P0 FADD.FTZ R70, R70, R69 ;  /* 0x0000004546460221 */ /* 0x000fe40000010000 */
[----:B------:R-:W-:Y:S02]  /*8140*/  FFMA.FTZ R212, R67, R212, R211 ;  /* 0x000000d443d47223 */ /* 0x000fe400000100d3 */
[C---:B0-----:R-:W-:Y:S02]  /*8150*/  FMUL.FTZ R68, R64.reuse, R65 ;  /* 0x0000004140447220 */ /* 0x041fe40000410000 */
[----:B------:R-:W-:Y:S02]  /*8160*/  @P0 FADD.FTZ R71, R71, R212 ;  /* 0x000000d447470221 */ /* 0x000fe40000010000 */
[CC--:B---3--:R-:W-:Y:S02]  /*8170*/  FFMA.FTZ R69, R67.reuse, R66.reuse, R68 ;  /* 0x0000004243457223 */ /* 0x0c8fe40000010044 */
        /* <DEDUP_REMOVED lines=13> */
[----:B------:R-:W-:Y:S02]  /*8250*/  @P0 FADD.FTZ R70, R70, R65 ;  /* 0x0000004146460221 */ /* 0x000fe40000010000 */
[-C--:B---3--:R-:W-:Y:S02]  /*8260*/  FMUL.FTZ R65, R69, R66.reuse ;  /* 0x0000004245417220 */ /* 0x088fe40000410000 */
[----:B------:R-:W-:Y:S02]  /*8270*/  @P0 FADD.FTZ R71, R71, R212 ;  /* 0x000000d447470221 */ /* 0x000fe40000010000 */
[C---:B------:R-:W-:Y:S02]  /*8280*/  FFMA.FTZ R68, R67.reuse, R66, R68 ;  /* 0x0000004243447223 */ /* 0x040fe40000010044 */
[----:B------:R-:W-:Y:S01]  /*8290*/  @P0 FFMA.FTZ R67, R67, R64, -R65 ;  /* 0x0000004043430223 */ /* 0x000fe20000010841 */
[----:B------:R-:W0:Y:S02]  /*82a0*/  SHFL.UP PT, R66, R70, 0x8, RZ ;  /* 0x0500000046427989 */ /* 0x000e2400000e00ff */
[----:B------:R-:W-:-:S02]  /*82b0*/  FSEL R68, R69, R68, !P0 ;  /* 0x0000004445447208 */ /* 0x000fc40004000000 */
[----:B------:R-:W1:Y:S01]  /*82c0*/  SHFL.UP PT, R211, R71, 0x8, RZ ;  /* 0x0500000047d37989 */ /* 0x000e6200000e00ff */
[----:B------:R-:W-:-:S03]  /*82d0*/  ISETP.GE.AND P0, PT, R95, 0x8, PT ;  /* 0x000000085f00780c */ /* 0x000fc60003f06270 */
[----:B------:R-:W2:Y:S04]  /*82e0*/  SHFL.UP PT, R64, R67, 0x8, RZ ;  /* 0x0500000043407989 */ /* 0x000ea800000e00ff */
[----:B------:R-:W3:Y:S01]  /*82f0*/  SHFL.UP PT, R65, R68, 0x8, RZ ;  /* 0x0500000044417989 */ /* 0x000ee200000e00ff */
[C---:B0-----:R-:W-:Y:S02]  /*8300*/  FMUL.FTZ R212, R68.reuse, R66 ;  /* 0x0000004244d47220 */ /* 0x041fe40000410000 */
[CC--:B-1----:R-:W-:Y:S02]  /*8310*/  FMUL.FTZ R69, R68.reuse, R211.reuse ;  /* 0x000000d344457220 */ /* 0x0c2fe40000410000 */
[----:B------:R-:W-:Y:S02]  /*8320*/  FFMA.FTZ R214, R67, R211, R212 ;  /* 0x000000d343d67223 */ /* 0x000fe400000100d4 */
[----:B--2---:R-:W-:-:S02]  /*8330*/  FMUL.FTZ R212, R68, R64 ;  /* 0x0000004044d47220 */ /* 0x004fc40000410000 */
[C---:B------:R-:W-:Y:S02]  /*8340*/  FFMA.FTZ R69, R67.reuse, R66, -R69 ;  /* 0x0000004243457223 */ /* 0x040fe40000010845 */
        /* <DEDUP_REMOVED lines=12> */
.L_x_4783:
        /* <DEDUP_REMOVED lines=19> */
[----:B-----5:R-:W-:Y:S05]  /*8540*/  CALL.REL.NOINC `($__internal_115_$__cuda_sm70_shflsync_idx_p) ;  /* 0x0000a7b000007944 */ /* 0x020fea0003c00000 */
.L_x_4676:
[----:B------:R-:W-:Y:S05]  /*8550*/  BRA.CONV ~URZ, `(.L_x_4677) ;  /* 0x000000537f007947 */ /* 0x000fea000b800000 */
[----:B-1----:R-:W-:Y:S01]  /*8560*/  HFMA2.MMA R66, -RZ, RZ, 0, 1.847743988037109375e-06 ;  /* 0x0000001fff427435 */ /* 0x002fe200000001ff */
[----:B------:R-:W-:Y:S02]  /*8570*/  MOV R64, R69 ;  /* 0x0000004500407202 */ /* 0x000fe40000000f00 */
[----:B------:R-:W-:Y:S02]  /*8580*/  MOV R247, 0xffffffff ;  /* 0xffffffff00f77802 */ /* 0x000fe40000000f00 */
[----:B------:R-:W-:-:S02]  /*8590*/  MOV R65, 0x85b0 ;  /* 0x000085b000417802 */ /* 0x000fc40000000f00 */
[----:B0----5:R-:W-:Y:S05]  /*85a0*/  CALL.REL.NOINC `($__internal_115_$__cuda_sm70_shflsync_idx_p) ;  /* 0x0000a75000007944 */ /* 0x021fea0003c00000 */
.L_x_4677:
[----:B------:R-:W-:Y:S05]  /*85b0*/  BRA.CONV ~URZ, `(.L_x_4678) ;  /* 0x000000537f007947 */ /* 0x000fea000b800000 */
[----:B-1----:R-:W-:Y:S01]  /*85c0*/  HFMA2.MMA R66, -RZ, RZ, 0, 1.847743988037109375e-06 ;  /* 0x0000001fff427435 */ /* 0x002fe200000001ff */
[----:B------:R-:W-:-:S02]  /*85d0*/  MOV R64, R68 ;  /* 0x0000004400407202 */ /* 0x000fc40000000f00 */
[----:B------:R-:W-:Y:S02]  /*85e0*/  MOV R247, 0xffffffff ;  /* 0xffffffff00f77802 */ /* 0x000fe40000000f00 */
[----:B------:R-:W-:Y:S02]  /*85f0*/  MOV R65, 0x8610 ;  /* 0x0000861000417802 */ /* 0x000fe40000000f00 */
[----:B0----5:R-:W-:Y:S05]  /*8600*/  CALL.REL.NOINC `($__internal_115_$__cuda_sm70_shflsync_idx_p) ;  /* 0x0000a6f000007944 */ /* 0x021fea0003c00000 */
.L_x_4678:
[----:B------:R-:W-:Y:S05]  /*8610*/  BRA.CONV ~URZ, `(.L_x_4679) ;  /* 0x000000537f007947 */ /* 0x000fea000b800000 */
[----:B-1----:R-:W-:Y:S01]  /*8620*/  HFMA2.MMA R66, -RZ, RZ, 0, 1.847743988037109375e-06 ;  /* 0x0000001fff427435 */ /* 0x002fe200000001ff */
[----:B------:R-:W-:Y:S02]  /*8630*/  MOV R64, R67 ;  /* 0x0000004300407202 */ /* 0x000fe40000000f00 */
[----:B------:R-:W-:Y:S02]  /*8640*/  MOV R247, 0xffffffff ;  /* 0xffffffff00f77802 */ /* 0x000fe40000000f00 */
[----:B------:R-:W-:Y:S02]  /*8650*/  MOV R65, 0x8670 ;  /* 0x0000867000417802 */ /* 0x000fe40000000f00 */
[----:B0----5:R-:W-:Y:S05]  /*8660*/  CALL.REL.NOINC `($__internal_115_$__cuda_sm70_shflsync_idx_p) ;  /* 0x0000a69000007944 */ /* 0x021fea0003c00000 */
.L_x_4679:
        /* <DEDUP_REMOVED lines=9> */
.L_x_4784:
[----:B0123--:R-:W0:Y:S01]  /*8700*/  LDS.128 R64, [R210+0x31d0] ;  /* 0x0031d000d2407984 */ /* 0x00fe220000000c00 */
[----:B----4-:R-:W-:-:S02]  /*8710*/  FMUL.FTZ R212, R62, R69 ;  /* 0x000000453ed47220 */ /* 0x010fc40000410000 */
[C---:B------:R-:W-:Y:S02]  /*8720*/  FMUL.FTZ R71, R63.reuse, R69 ;  /* 0x000000453f477220 */ /* 0x040fe40000410000 */
        /* <DEDUP_REMOVED lines=20> */
.L_x_4673:
[----:B------:R-:W-:Y:S05]  /*8870*/  BSYNC B0 ;  /* 0x0000000000007941 */ /* 0x000fea0003800000 */
.L_x_4672:
[CC--:B-1---5:R-:W-:Y:S01]  /*8880*/  FMUL.FTZ R61, R159.reuse, R111.reuse ;  /* 0x0000006f9f3d7220 */ /* 0x0e2fe20000410000 */
        /* <DEDUP_REMOVED lines=50> */
[----:B------:R-:W-:Y:S02]  /*8bb0*/  FFMA.FTZ R65, R170, R64, -R65 ;  /* 0x00000040aa417223 */ /* 0x000fe40000010841 */
[----:B------:R-:W-:Y:S02]  /*8bc0*/  FFMA.FTZ R60, R166, R63, R60 ;  /* 0x0000003fa63c7223 */ /* 0x000fe4000001003c */
[----:B------:R-:W-:Y:S02]  /*8bd0*/  FADD.FTZ R62, R104, R61 ;  /* 0x0000003d683e7221 */ /* 0x000fe40000010000 */
[C---:B------:R-:W-:Y:S02]  /*8be0*/  FMUL.FTZ R64, R171.reuse, -R67 ;  /* 0x80000043ab407220 */ /* 0x040fe40000410000 */
[----:B------:R-:W-:Y:S02]  /*8bf0*/  FMUL.FTZ R63, R171, -R65 ;  /* 0x80000041ab3f7220 */ /* 0x000fe40000410000 */
[----:B------:R-:W-:-:S02]  /*8c00*/  FADD.FTZ R60, -R103, R60 ;  /* 0x0000003c673c7221 */ /* 0x000fc40000010100 */
[C---:B------:R-:W-:Y:S02]  /*8c10*/  FMUL.FTZ R61, R167.reuse, -R62 ;  /* 0x8000003ea73d7220 */ /* 0x040fe40000410000 */
[C---:B------:R-:W-:Y:S02]  /*8c20*/  FFMA.FTZ R64, R172.reuse, R65, -R64 ;  /* 0x00000041ac407223 */ /* 0x040fe40000010840 */
[----:B------:R-:W-:Y:S02]  /*8c30*/  FFMA.FTZ R67, R172, R67, R63 ;  /* 0x00000043ac437223 */ /* 0x000fe4000001003f */
[-C--:B------:R-:W-:Y:S02]  /*8c40*/  FFMA.FTZ R65, R168, R60.reuse, R61 ;  /* 0x0000003ca8417223 */ /* 0x080fe4000001003d */
[----:B------:R-:W-:Y:S02]  /*8c50*/  FMUL.FTZ R63, R167, -R60 ;  /* 0x8000003ca73f7220 */ /* 0x000fe40000410000 */
[C---:B------:R-:W-:Y:S01]  /*8c60*/  FMUL.FTZ R66, R173.reuse, -R64 ;  /* 0x80000040ad427220 */ /* 0x040fe20000410000 */
[----:B------:R-:W0:Y:S01]  /*8c70*/  LDS.64 R60, [R96.X16+0x31d8] ;  /* 0x0031d800603c7984 */ /* 0x000e22000000ca00 */
[----:B------:R-:W-:-:S02]  /*8c80*/  FMUL.FTZ R69, R173, -R67 ;  /* 0x80000043ad457220 */ /* 0x000fc40000410000 */
[----:B------:R-:W-:Y:S02]  /*8c90*/  FFMA.FTZ R66, R174, R67, R66 ;  /* 0x00000043ae427223 */ /* 0x000fe40000010042 */
[----:B------:R-:W-:Y:S02]  /*8ca0*/  FFMA.FTZ R62, R168, R62, -R63 ;  /* 0x0000003ea83e7223 */ /* 0x000fe4000001083f */
[----:B------:R-:W-:Y:S02]  /*8cb0*/  FADD.FTZ R65, -R112, R65 ;  /* 0x0000004170417221 */ /* 0x000fe40000010100 */
        /* <DEDUP_REMOVED lines=33> */
[----:B------:R-:W-:Y:S02]  /*8ed0*/  FMUL.FTZ R69, R183, -R68 ;  /* 0x80000044b7457220 */ /* 0x000fe40000410000 */
[C---:B0-----:R-:W-:Y:S02]  /*8ee0*/  FMUL.FTZ R63, R127.reuse, R60 ;  /* 0x0000003c7f3f7220 */ /* 0x041fe40000410000 */
[----:B------:R-:W-:Y:S02]  /*8ef0*/  FMUL.FTZ R127, R127, R61 ;  /* 0x0000003d7f7f7220 */ /* 0x000fe40000410000 */
[----:B------:R-:W-:Y:S02]  /*8f00*/  FFMA.FTZ R64, R174, R64, R67 ;  /* 0x00000040ae407223 */ /* 0x000fe40000010043 */
[-C--:B------:R-:W-:Y:S02]  /*8f10*/  FMUL.FTZ R67, R183, -R66.reuse ;  /* 0x80000042b7437220 */ /* 0x080fe40000410000 */
[----:B------:R-:W-:-:S02]  /*8f20*/  FFMA.FTZ R62, R184, R66, -R69 ;  /* 0x00000042b83e7223 */ /* 0x000fc40000010845 */
[----:B------:R-:W-:Y:S02]  /*8f30*/  FFMA.FTZ R63, R126, R61, R63 ;  /* 0x0000003d7e3f7223 */ /* 0x000fe4000001003f */
[----:B------:R-:W-:Y:S02]  /*8f40*/  FADD.FTZ R66, R124, R65 ;  /* 0x000000417c427221 */ /* 0x000fe40000010000 */
[----:B------:R-:W-:Y:S02]  /*8f50*/  FFMA.FTZ R127, R126, R60, -R127 ;  /* 0x0000003c7e7f7223 */ /* 0x000fe4000001087f */
[----:B------:R-:W-:Y:S02]  /*8f60*/  FADD.FTZ R64, -R123, R64 ;  /* 0x000000407b407221 */ /* 0x000fe40000010100 */
[----:B------:R-:W-:Y:S02]  /*8f70*/  FADD.FTZ R126, RZ, R63 ;  /* 0x0000003fff7e7221 */ /* 0x000fe40000010000 */
[----:B------:R-:W-:-:S02]  /*8f80*/  FMUL.FTZ R65, R175, -R66 ;  /* 0x80000042af417220 */ /* 0x000fc40000410000 */
[----:B------:R-:W-:Y:S02]  /*8f90*/  FFMA.FTZ R61, R184, R68, R67 ;  /* 0x00000044b83d7223 */ /* 0x000fe40000010043 */
[----:B------:R-:W-:Y:S02]  /*8fa0*/  FADD.FTZ R222, R222, R127 ;  /* 0x0000007fdede7221 */ /* 0x000fe40000010000 */
[----:B------:R-:W-:Y:S02]  /*8fb0*/  FMUL.FTZ R67, R175, -R64 ;  /* 0x80000040af437220 */ /* 0x000fe40000410000 */
[C---:B------:R-:W-:Y:S02]  /*8fc0*/  FMUL.FTZ R63, R187.reuse, R126 ;  /* 0x0000007ebb3f7220 */ /* 0x040fe40000410000 */
        /* <DEDUP_REMOVED lines=19> */
[----:B------:R-:W-:-:S02]  /*9100*/  FADD.FTZ R210, RZ, R210 ;  /* 0x000000d2ffd27221 */ /* 0x000fc40000010000 */
[C---:B------:R-:W-:Y:S02]  /*9110*/  FMUL.FTZ R65, R179.reuse, -R67 ;  /* 0x80000043b3417220 */ /* 0x040fe40000410000 */
        /* <DEDUP_REMOVED lines=13> */
[C---:B------:R-:W-:Y:S02]  /*91f0*/  FMUL.FTZ R65, R181.reuse, -R67 ;  /* 0x80000043b5417220 */ /* 0x040fe40000410000 */
[C---:B------:R-:W-:Y:S02]  /*9200*/  FMUL.FTZ R63, R181.reuse, R219 ;  /* 0x000000dbb53f7220 */ /* 0x040fe40000410000 */
[----:B------:R-:W-:Y:S02]  /*9210*/  FFMA.FTZ R67, R182, R67, -R60 ;  /* 0x00000043b6437223 */ /* 0x000fe4000001083c */
[----:B------:R-:W-:-:S02]  /*9220*/  FMUL.FTZ R60, R181, R211 ;  /* 0x000000d3b53c7220 */ /* 0x000fc40000410000 */
[C---:B------:R-:W-:Y:S02]  /*9230*/  FFMA.FTZ R64, R182.reuse, R64, R65 ;  /* 0x00000040b6407223 */ /* 0x040fe40000010041 */
        /* <DEDUP_REMOVED lines=24> */
[C---:B------:R-:W-:Y:S02]  /*93c0*/  FFMA.FTZ R214, R178.reuse, R213, R63 ;  /* 0x000000d5b2d67223 */ /* 0x040fe4000001003f */
[----:B------:R-:W-:Y:S02]  /*93d0*/  FFMA.FTZ R63, R178, R217, -R60 ;  /* 0x000000d9b23f7223 */ /* 0x000fe4000001083c */
[----:B------:R-:W-:Y:S02]  /*93e0*/  FADD.FTZ R66, -R149, R64 ;  /* 0x0000004095427221 */ /* 0x000fe40000010100 */
[----:B------:R-:W-:Y:S02]  /*93f0*/  FADD.FTZ R214, RZ, R214 ;  /* 0x000000d6ffd67221 */ /* 0x000fe40000010000 */
[----:B------:R-:W-:-:S02]  /*9400*/  FADD.FTZ R67, R150, R67 ;  /* 0x0000004396437221 */ /* 0x000fc40000010000 */
[----:B------:R-:W-:Y:S02]  /*9410*/  FMUL.FTZ R60, R187, -R66 ;  /* 0x80000042bb3c7220 */ /* 0x000fe40000410000 */
[----:B------:R-:W-:Y:S02]  /*9420*/  FADD.FTZ R216, R216, R63 ;  /* 0x0000003fd8d87221 */ /* 0x000fe40000010000 */
[C---:B------:R-:W-:Y:S02]  /*9430*/  FMUL.FTZ R63, R175.reuse, R214 ;  /* 0x000000d6af3f7220 */ /* 0x040fe40000410000 */
[----:B------:R-:W-:Y:S02]  /*9440*/  FFMA.FTZ R69, R188, R67, -R60 ;  /* 0x00000043bc457223 */ /* 0x000fe4000001083c */
[-C--:B------:R-:W-:Y:S02]  /*9450*/  FFMA.FTZ R60, R176, R216.reuse, -R63 ;  /* 0x000000d8b03c7223 */ /* 0x080fe4000001083f */
[----:B------:R-:W-:-:S02]  /*9460*/  FMUL.FTZ R63, R175, R216 ;  /* 0x000000d8af3f7220 */ /* 0x000fc40000410000 */
[----:B------:R-:W-:Y:S02]  /*9470*/  FMUL.FTZ R67, R187, -R67 ;  /* 0x80000043bb437220 */ /* 0x000fe40000410000 */
[----:B------:R-:W-:Y:S01]  /*9480*/  FADD.FTZ R223, R215, R60 ;  /* 0x0000003cd7df7221 */ /* 0x000fe20000010000 */
[----:B------:R-:W-:Y:S01]  /*9490*/  MOV R60, 0x3f800000 ;  /* 0x3f800000003c7802 */ /* 0x000fe20000000f00 */
[----:B------:R-:W-:Y:S02]  /*94a0*/  FFMA.FTZ R215, R176, R214, R63 ;  /* 0x000000d6b0d77223 */ /* 0x000fe4000001003f */
[----:B------:R-:W-:Y:S02]  /*94b0*/  FMUL.FTZ R65, R185, -R61 ;  /* 0x8000003db9417220 */ /* 0x000fe40000410000 */
[----:B------:R-:W-:Y:S02]  /*94c0*/  FFMA.FTZ R66, R188, R66, R67 ;  /* 0x00000042bc427223 */ /* 0x000fe40000010043 */
[----:B------:R-:W-:-:S02]  /*94d0*/  FADD.FTZ R215, RZ, R215 ;  /* 0x000000d7ffd77221 */ /* 0x000fc40000010000 */
[-C--:B------:R-:W-:Y:S02]  /*94e0*/  FFMA.FTZ R64, R186, R62.reuse, -R65 ;  /* 0x0000003eba407223 */ /* 0x080fe40000010841 */
[----:B------:R-:W-:Y:S02]  /*94f0*/  FMUL.FTZ R62, R185, -R62 ;  /* 0x8000003eb93e7220 */ /* 0x000fe40000410000 */
[----:B------:R-:W-:Y:S02]  /*9500*/  FADD.FTZ R67, -R155, R66 ;  /* 0x000000429b437221 */ /* 0x000fe40000010100 */
[----:B------:R-:W-:Y:S02]  /*9510*/  FADD.FTZ R66, R156, R69 ;  /* 0x000000459c427221 */ /* 0x000fe40000010000 */
[C---:B------:R-:W-:Y:S02]  /*9520*/  FMUL.FTZ R68, R173.reuse, R215 ;  /* 0x000000d7ad447220 */ /* 0x040fe40000410000 */
[----:B------:R-:W-:-:S02]  /*9530*/  FMUL.FTZ R69, R173, R223 ;  /* 0x000000dfad457220 */ /* 0x000fc40000410000 */
[----:B------:R-:W-:Y:S02]  /*9540*/  FFMA.FTZ R62, R186, R61, R62 ;  /* 0x0000003dba3e7223 */ /* 0x000fe4000001003e */
[C---:B------:R-:W-:Y:S02]  /*9550*/  FFMA.FTZ R225, R174.reuse, R223, -R68 ;  /* 0x000000dfaee17223 */ /* 0x040fe40000010844 */
[----:B------:R-:W-:Y:S02]  /*9560*/  FFMA.FTZ R69, R174, R215, R69 ;  /* 0x000000d7ae457223 */ /* 0x000fe40000010045 */
[----:B------:R-:W-:Y:S02]  /*9570*/  FMUL.FTZ R61, R187, -R62 ;  /* 0x8000003ebb3d7220 */ /* 0x000fe40000410000 */
[----:B------:R-:W-:Y:S02]  /*9580*/  FADD.FTZ R225, R206, R225 ;  /* 0x000000e1cee17221 */ /* 0x000fe40000010000 */
[----:B------:R-:W-:-:S02]  /*9590*/  FADD.FTZ R206, RZ, R69 ;  /* 0x00000045ffce7221 */ /* 0x000fc40000010000 */
[-C--:B------:R-:W-:Y:S02]  /*95a0*/  FMUL.FTZ R65, R187, -R64.reuse ;  /* 0x80000040bb417220 */ /* 0x080fe40000410000 */
[C---:B------:R-:W-:Y:S01]  /*95b0*/  FFMA.FTZ R64, R188.reuse, R64, -R61 ;  /* 0x00000040bc407223 */ /* 0x040fe2000001083d */
[----:B------:R-:W-:Y:S01]  /*95c0*/  HFMA2.MMA R61, -RZ, RZ, 0, 0 ;  /* 0x00000000ff3d7435 */ /* 0x000fe200000001ff */
[C---:B------:R-:W-:Y:S02]  /*95d0*/  FMUL.FTZ R69, R171.reuse, R225 ;  /* 0x000000e1ab457220 */ /* 0x040fe40000410000 */
[----:B------:R-:W-:Y:S02]  /*95e0*/  FMUL.FTZ R68, R171, R206 ;  /* 0x000000ceab447220 */ /* 0x000fe40000410000 */
        /* <DEDUP_REMOVED lines=65> */
.L_x_4785:
[----:B------:R-:W-:Y:S05]  /*9a00*/  BRA.DIV ~URZ, `(.L_x_4684) ;  /* 0x000084e27f007947 */ /* 0x000fea000b800000 */
[----:B------:R-:W2:Y:S04]  /*9a10*/  SHFL.DOWN PT, R69, R69, 0x1, 0x1f ;  /* 0x08201f0045457f89 */ /* 0x000ea800000e0000 */
[----:B0-----:R0:W3:Y:S04]  /*9a20*/  SHFL.DOWN PT, R239, R68, 0x1, 0x1f ;  /* 0x08201f0044ef7f89 */ /* 0x0010e800000e0000 */
[----:B------:R0:W4:Y:S02]  /*9a30*/  SHFL.DOWN PT, R66, R70, 0x1, 0x1f ;  /* 0x08201f0046427f89 */ /* 0x00012400000e0000 */
.L_x_4786:
[----:B------:R-:W-:Y:S01]  /*9a40*/  BSSY B1, `(.L_x_4685) ;  /* 0x000000d000017945 */ /* 0x000fe20003800000 */
[----:B------:R-:W-:Y:S05]  /*9a50*/  @!P0 BRA `(.L_x_4686) ;  /* 0x000000b000008947 */ /* 0x000fea0003800000 */
[C---:B----4-:R-:W-:Y:S02]  /*9a60*/  FMUL.FTZ R64, R240.reuse, R66 ;  /* 0x00000042f0407220 */ /* 0x050fe40000410000 */
[----:B---3--:R-:W-:-:S02]  /*9a70*/  FMUL.FTZ R65, R240, R239 ;  /* 0x000000eff0417220 */ /* 0x008fc40000410000 */
[C---:B------:R-:W-:Y:S02]  /*9a80*/  FFMA.FTZ R239, R71.reuse, R239, -R64 ;  /* 0x000000ef47ef7223 */ /* 0x040fe40000010840 */
[C---:B--2---:R-:W-:Y:S02]  /*9a90*/  FMUL.FTZ R64, R240.reuse, R69 ;  /* 0x00000045f0407220 */ /* 0x044fe40000410000 */
[-C--:B-1----:R-:W-:Y:S02]  /*9aa0*/  FMUL.FTZ R240, R240, R67.reuse ;  /* 0x00000043f0f07220 */ /* 0x082fe40000410000 */
[C---:B------:R-:W-:Y:S02]  /*9ab0*/  FFMA.FTZ R64, R71.reuse, R67, -R64 ;  /* 0x0000004347407223 */ /* 0x040fe40000010840 */
[C---:B------:R-:W-:Y:S02]  /*9ac0*/  FFMA.FTZ R65, R71.reuse, R66, R65 ;  /* 0x0000004247417223 */ /* 0x040fe40000010041 */
[----:B------:R-:W-:Y:S01]  /*9ad0*/  FFMA.FTZ R240, R71, R69, R240 ;  /* 0x0000004547f07223 */ /* 0x000fe200000100f0 */
[----:B------:R-:W-:Y:S01]  /*9ae0*/  MOV R71, R64 ;  /* 0x0000004000477202 */ /* 0x000fe20000000f00 */
[----:B0-----:R-:W-:-:S02]  /*9af0*/  FADD.FTZ R68, R68, R239 ;  /* 0x000000ef44447221 */ /* 0x001fc40000010000 */
[----:B------:R-:W-:Y:S02]  /*9b00*/  FADD.FTZ R238, R238, R65 ;  /* 0x00000041eeee7221 */ /* 0x000fe40000010000 */
.L_x_4686:
[----:B------:R-:W-:Y:S05]  /*9b10*/  BSYNC B1 ;  /* 0x0000000000017941 */ /* 0x000fea0003800000 */
.L_x_4685:
[----:B------:R-:W-:Y:S01]  /*9b20*/  ISETP.GT.U32.AND P0, PT, R198, 0x1d, PT ;  /* 0x0000001dc600780c */ /* 0x000fe20003f04070 */
[----:B------:R-:W-:Y:S05]  /*9b30*/  BRA.DIV ~URZ, `(.L_x_4687) ;  /* 0x000085027f007947 */ /* 0x000fea000b800000 */
[----:B-1----:R1:W0:Y:S04]  /*9b40*/  SHFL.DOWN PT, R67, R71, 0x2, 0x1f ;  /* 0x08401f0047437f89 */ /* 0x00222800000e0000 */
[----:B--2---:R1:W2:Y:S04]  /*9b50*/  SHFL.DOWN PT, R69, R240, 0x2, 0x1f ;  /* 0x08401f00f0457f89 */ /* 0x0042a800000e0000 */
[----:B0-----:R1:W0:Y:S04]  /*9b60*/  SHFL.DOWN PT, R70, R68, 0x2, 0x1f ;  /* 0x08401f0044467f89 */ /* 0x00122800000e0000 */
[----:B----4-:R1:W4:Y:S02]  /*9b70*/  SHFL.DOWN PT, R66, R238, 0x2, 0x1f ;  /* 0x08401f00ee427f89 */ /* 0x01032400000e0000 */
.L_x_4787:
[----:B------:R-:W-:Y:S01]  /*9b80*/  BSSY B1, `(.L_x_4688) ;  /* 0x000000d000017945 */ /* 0x000fe20003800000 */
[----:B------:R-:W-:Y:S05]  /*9b90*/  @P0 BRA `(.L_x_4689) ;  /* 0x000000b000000947 */ /* 0x000fea0003800000 */
[C---:B----4-:R-:W-:Y:S02]  /*9ba0*/  FMUL.FTZ R64, R240.reuse, R66 ;  /* 0x00000042f0407220 */ /* 0x050fe40000410000 */
[----:B0--3--:R-:W-:-:S02]  /*9bb0*/  FMUL.FTZ R239, R240, R70 ;  /* 0x00000046f0ef7220 */ /* 0x009fc40000410000 */
        /* <DEDUP_REMOVED lines=9> */
.L_x_4689:
[----:B------:R-:W-:Y:S05]  /*9c50*/  BSYNC B1 ;  /* 0x0000000000017941 */ /* 0x000fea0003800000 */
.L_x_4688:
[----:B------:R-:W-:Y:S01]  /*9c60*/  ISETP.GT.U32.AND P0, PT, R198, 0x1b, PT ;  /* 0x0000001bc600780c */ /* 0x000fe20003f04070 */
[----:B------:R-:W-:Y:S10]  /*9c70*/  BRA.DIV ~URZ, `(.L_x_4690) ;  /* 0x000085827f007947 */ /* 0x000ff4000b800000 */
[----:B------:R1:W4:Y:S02]  /*9c80*/  SHFL.DOWN PT, R67, R71, 0x4, 0x1f ;  /* 0x08801f0047437f89 */ /* 0x00032400000e0000 */
.L_x_4788:
[----:B------:R-:W-:Y:S05]  /*9c90*/  BRA.DIV ~URZ, `(.L_x_4691) ;  /* 0x000085e27f007947 */ /* 0x000fea000b800000 */
[----:B--2---:R2:W1:Y:S04]  /*9ca0*/  SHFL.DOWN PT, R69, R240, 0x4, 0x1f ;  /* 0x08801f00f0457f89 */ /* 0x00446800000e0000 */
[----:B0-----:R2:W0:Y:S04]  /*9cb0*/  SHFL.DOWN PT, R70, R68, 0x4, 0x1f ;  /* 0x08801f0044467f89 */ /* 0x00142800000e0000 */
[----:B----4-:R2:W4:Y:S02]  /*9cc0*/  SHFL.DOWN PT, R66, R238, 0x4, 0x1f ;  /* 0x08801f00ee427f89 */ /* 0x01052400000e0000 */
.L_x_4789:
[----:B------:R-:W-:Y:S01]  /*9cd0*/  BSSY B1, `(.L_x_4692) ;  /* 0x000000d000017945 */ /* 0x000fe20003800000 */
[----:B------:R-:W-:Y:S05]  /*9ce0*/  @P0 BRA `(.L_x_4693) ;  /* 0x000000b000000947 */ /* 0x000fea0003800000 */
[C---:B----4-:R-:W-:Y:S02]  /*9cf0*/  FMUL.FTZ R64, R240.reuse, R66 ;  /* 0x00000042f0407220 */ /* 0x050fe40000410000 */
[----:B0--3--:R-:W-:-:S02]  /*9d00*/  FMUL.FTZ R239, R240, R70 ;  /* 0x00000046f0ef7220 */ /* 0x009fc40000410000 */
        /* <DEDUP_REMOVED lines=9> */
.L_x_4693:
[----:B------:R-:W-:Y:S05]  /*9da0*/  BSYNC B1 ;  /* 0x0000000000017941 */ /* 0x000fea0003800000 */
.L_x_4692:
[----:B------:R-:W-:Y:S01]  /*9db0*/  ISETP.GT.U32.AND P0, PT, R198, 0x17, PT ;  /* 0x00000017c600780c */ /* 0x000fe20003f04070 */
[----:B------:R-:W-:Y:S05]  /*9dc0*/  BRA.DIV ~URZ, `(.L_x_4694) ;  /* 0x000086027f007947 */ /* 0x000fea000b800000 */
[----:B------:R2:W4:Y:S04]  /*9dd0*/  SHFL.DOWN PT, R67, R71, 0x8, 0x1f ;  /* 0x09001f0047437f89 */ /* 0x00052800000e0000 */
[----:B-1----:R2:W1:Y:S04]  /*9de0*/  SHFL.DOWN PT, R69, R240, 0x8, 0x1f ;  /* 0x09001f00f0457f89 */ /* 0x00246800000e0000 */
[----:B0-----:R2:W0:Y:S04]  /*9df0*/  SHFL.DOWN PT, R70, R68, 0x8, 0x1f ;  /* 0x09001f0044467f89 */ /* 0x00142800000e0000 */
[----:B----4-:R2:W4:Y:S02]  /*9e00*/  SHFL.DOWN PT, R66, R238, 0x8, 0x1f ;  /* 0x09001f00ee427f89 */ /* 0x01052400000e0000 */
.L_x_4790:
        /* <DEDUP_REMOVED lines=13> */
.L_x_4696:
[----:B------:R-:W-:Y:S05]  /*9ee0*/  BSYNC B1 ;  /* 0x0000000000017941 */ /* 0x000fea0003800000 */
.L_x_4695:
[----:B------:R-:W-:Y:S01]  /*9ef0*/  ISETP.GT.U32.AND P0, PT, R198, 0xf, PT ;  /* 0x0000000fc600780c */ /* 0x000fe20003f04070 */
[----:B------:R-:W-:Y:S10]  /*9f00*/  BRA.DIV ~URZ, `(.L_x_4697) ;  /* 0x000086827f007947 */ /* 0x000ff4000b800000 */
[----:B------:R2:W4:Y:S02]  /*9f10*/  SHFL.DOWN PT, R67, R71, 0x10, 0x1f ;  /* 0x0a001f0047437f89 */ /* 0x00052400000e0000 */
.L_x_4791:
[----:B------:R-:W-:Y:S05]  /*9f20*/  BRA.DIV ~URZ, `(.L_x_4698) ;  /* 0x000086e27f007947 */ /* 0x000fea000b800000 */
[----:B-1----:R1:W2:Y:S04]  /*9f30*/  SHFL.DOWN PT, R69, R240, 0x10, 0x1f ;  /* 0x0a001f00f0457f89 */ /* 0x0022a800000e0000 */
[----:B0-----:R1:W0:Y:S04]  /*9f40*/  SHFL.DOWN PT, R70, R68, 0x10, 0x1f ;  /* 0x0a001f0044467f89 */ /* 0x00122800000e0000 */
[----:B----4-:R1:W4:Y:S02]  /*9f50*/  SHFL.DOWN PT, R66, R238, 0x10, 0x1f ;  /* 0x0a001f00ee427f89 */ /* 0x01032400000e0000 */
.L_x_4792:
        /* <DEDUP_REMOVED lines=13> */
.L_x_4700:
[----:B------:R-:W-:Y:S05]  /*a030*/  BSYNC B1 ;  /* 0x0000000000017941 */ /* 0x000fea0003800000 */
.L_x_4699:
        /* <DEDUP_REMOVED lines=20> */
.L_x_4793:
        /* <DEDUP_REMOVED lines=21> */
.L_x_4703:
[----:B------:R-:W-:Y:S05]  /*a2d0*/  BSYNC B1 ;  /* 0x0000000000017941 */ /* 0x000fea0003800000 */
.L_x_4702:
[----:B------:R-:W-:-:S05]  /*a2e0*/  SHF.L.U32 R241, R96, 0x5, RZ ;  /* 0x0000000560f17819 */ /* 0x000fca00000006ff */
[----:B------:R-:W0:Y:S04]  /*a2f0*/  LDS.128 R68, [R241+0x35f0] ;  /* 0x0035f000f1447984 */ /* 0x000e280000000c00 */
[----:B------:R1:W-:Y:S01]  /*a300*/  STS.128 [R241+0x35f0], R64 ;  /* 0x0035f040f1007388 */ /* 0x0003e20000000c00 */
[CC--:B0-----:R-:W-:Y:S02]  /*a310*/  FMUL.FTZ R239, R69.reuse, R67.reuse ;  /* 0x0000004345ef7220 */ /* 0x0c1fe40000410000 */
[-C--:B------:R-:W-:Y:S02]  /*a320*/  FMUL.FTZ R238, R69, R66.reuse ;  /* 0x0000004245ee7220 */ /* 0x080fe40000410000 */
[C---:B------:R-:W-:Y:S02]  /*a330*/  FFMA.FTZ R239, R68.reuse, R66, -R239 ;  /* 0x0000004244ef7223 */ /* 0x040fe400000108ef */
[----:B------:R-:W-:-:S02]  /*a340*/  FFMA.FTZ R240, R68, R67, R238 ;  /* 0x0000004344f07223 */ /* 0x000fc400000100ee */
[----:B------:R-:W-:Y:S02]  /*a350*/  FADD.FTZ R70, R70, R239 ;  /* 0x000000ef46467221 */ /* 0x000fe40000010000 */
[CC--:B------:R-:W-:Y:S02]  /*a360*/  FMUL.FTZ R238, R69.reuse, R64.reuse ;  /* 0x0000004045ee7220 */ /* 0x0c0fe40000410000 */
[-C--:B------:R-:W-:Y:S02]  /*a370*/  FMUL.FTZ R239, R69, R65.reuse ;  /* 0x0000004145ef7220 */ /* 0x080fe40000410000 */
[C---:B------:R-:W-:Y:S02]  /*a380*/  FFMA.FTZ R69, R68.reuse, R65, R238 ;  /* 0x0000004144457223 */ /* 0x040fe400000100ee */
[----:B------:R-:W-:Y:S02]  /*a390*/  FFMA.FTZ R68, R68, R64, -R239 ;  /* 0x0000004044447223 */ /* 0x000fe400000108ef */
[----:B------:R-:W-:-:S05]  /*a3a0*/  FADD.FTZ R71, R71, R240 ;  /* 0x000000f047477221 */ /* 0x000fca0000010000 */
[----:B------:R1:W-:Y:S02]  /*a3b0*/  STS.128 [R241+0x35e0], R68 ;  /* 0x0035e044f1007388 */ /* 0x0003e40000000c00 */
.L_x_4682:
[----:B0-----:R-:W-:Y:S05]  /*a3c0*/  BSYNC B0 ;  /* 0x0000000000007941 */ /* 0x001fea0003800000 */
.L_x_4681:
[----:B------:R-:W-:Y:S01]  /*a3d0*/  WARPSYNC 0xffffffff ;  /* 0xffffffff00007948 */ /* 0x000fe20003800000 */
[----:B------:R-:W-:Y:S01]  /*a3e0*/  ISETP.NE.AND P0, PT, R96, RZ, PT ;  /* 0x000000ff6000720c */ /* 0x000fe20003f05270 */
[----:B-1----:R-:W-:Y:S02]  /*a3f0*/  FADD.FTZ R67, RZ, R232 ;  /* 0x000000e8ff437221 */ /* 0x002fe40000010000 */
[----:B------:R-:W-:Y:S01]  /*a400*/  BAR.SYNC.DEFER_BLOCKING 0x0 ;  /* 0x0000000000007b1d */ /* 0x000fe20000010000 */
[----:B------:R-:W-:Y:S01]  /*a410*/  SHF.L.U32 R68, R96, 0x4, RZ ;  /* 0x0000000460447819 */ /* 0x000fe200000006ff */
[C---:B------:R-:W-:Y:S02]  /*a420*/  FMUL.FTZ R71, R146.reuse, R211 ;  /* 0x000000d392477220 */ /* 0x040fe40000410000 */
[-C--:B------:R-:W-:Y:S02]  /*a430*/  FMUL.FTZ R146, R146, R219.reuse ;  /* 0x000000db92927220 */ /* 0x080fe40000410000 */
[C---:B------:R-:W-:Y:S01]  /*a440*/  FFMA.FTZ R71, R144.reuse, R219, -R71 ;  /* 0x000000db90477223 */ /* 0x040fe20000010847 */
[----:B------:R-:W-:Y:S01]  /*a450*/  ULDC UR20, c[0x0][0x168] ;  /* 0x00005a0000147ab9 */ /* 0x000fe20000000800 */
[----:B------:R-:W-:Y:S01]  /*a460*/  FFMA.FTZ R144, R144, R211, R146 ;  /* 0x000000d390907223 */ /* 0x000fe20000010092 */
[----:B------:R-:W-:Y:S01]  /*a470*/  UIADD3 UR20, -UR38, UR20, URZ ;  /* 0x0000001426147290 */ /* 0x000fe2000fffe13f */
[----:B------:R-:W-:Y:S01]  /*a480*/  FMUL.FTZ R146, R114, R227 ;  /* 0x000000e372927220 */ /* 0x000fe20000410000 */
[----:B------:R-:W-:Y:S01]  /*a490*/  BSSY B0, `(.L_x_4704) ;  /* 0x000024f000007945 */ /* 0x000fe20003800000 */
[----:B------:R-:W-:-:S02]  /*a4a0*/  FMUL.FTZ R70, R153, R210 ;  /* 0x000000d299467220 */ /* 0x000fc40000410000 */
[----:B------:R-:W-:Y:S02]  /*a4b0*/  FMUL.FTZ R153, R153, R220 ;  /* 0x000000dc99997220 */ /* 0x000fe40000410000 */
[C---:B------:R-:W-:Y:S02]  /*a4c0*/  FMUL.FTZ R66, R158.reuse, R126 ;  /* 0x0000007e9e427220 */ /* 0x040fe40000410000 */
[C---:B------:R-:W-:Y:S02]  /*a4d0*/  FFMA.FTZ R70, R151.reuse, R220, -R70 ;  /* 0x000000dc97467223 */ /* 0x040fe40000010846 */
[----:B------:R-:W-:Y:S02]  /*a4e0*/  FFMA.FTZ R151, R151, R210, R153 ;  /* 0x000000d297977223 */ /* 0x000fe40000010099 */
[----:B------:R-:W-:Y:S01]  /*a4f0*/  FMUL.FTZ R158, R158, R222 ;  /* 0x000000de9e9e7220 */ /* 0x000fe20000410000 */
[----:B------:R-:W0:Y:S01]  /*a500*/  LDS.64 R64, [R68+0x35e8] ;  /* 0x0035e80044407984 */ /* 0x000e220000000a00 */
[----:B------:R-:W-:-:S02]  /*a510*/  FMUL.FTZ R153, R126, UR22 ;  /* 0x000000167e997c20 */ /* 0x000fc40008410000 */
[C---:B------:R-:W-:Y:S02]  /*a520*/  FFMA.FTZ R66, R157.reuse, R222, -R66 ;  /* 0x000000de9d427223 */ /* 0x040fe40000010842 */
[----:B------:R-:W-:Y:S02]  /*a530*/  FFMA.FTZ R157, R157, R126, R158 ;  /* 0x0000007e9d9d7223 */ /* 0x000fe4000001009e */
[----:B------:R-:W-:Y:S02]  /*a540*/  FFMA.FTZ R153, R222, UR23, R153 ;  /* 0x00000017de997c23 */ /* 0x000fe40008010099 */
[----:B------:R-:W-:Y:S02]  /*a550*/  FADD.FTZ R158, R75, R75 ;  /* 0x0000004b4b9e7221 */ /* 0x000fe40000010000 */
[-C--:B0-----:R-:W-:Y:S02]  /*a560*/  FMUL.FTZ R69, R65, -R111.reuse ;  /* 0x8000006f41457220 */ /* 0x081fe40000410000 */
[----:B------:R-:W-:-:S02]  /*a570*/  FMUL.FTZ R111, R64, -R111 ;  /* 0x8000006f406f7220 */ /* 0x000fc40000410000 */
[-C--:B------:R-:W-:Y:S02]  /*a580*/  FFMA.FTZ R64, R64, R110.reuse, -R69 ;  /* 0x0000006e40407223 */ /* 0x080fe40000010845 */
[----:B------:R-:W-:Y:S02]  /*a590*/  FFMA.FTZ R65, R65, R110, R111 ;  /* 0x0000006e41417223 */ /* 0x000fe4000001006f */
[C---:B------:R-:W-:Y:S02]  /*a5a0*/  FMUL.FTZ R111, R138.reuse, R213 ;  /* 0x000000d58a6f7220 */ /* 0x040fe40000410000 */
[----:B------:R-:W-:Y:S02]  /*a5b0*/  FMUL.FTZ R138, R138, R217 ;  /* 0x000000d98a8a7220 */ /* 0x000fe40000410000 */
[C---:B------:R-:W-:Y:S02]  /*a5c0*/  FMUL.FTZ R110, R145.reuse, R212 ;  /* 0x000000d4916e7220 */ /* 0x040fe40000410000 */
[----:B------:R-:W-:-:S02]  /*a5d0*/  FMUL.FTZ R145, R145, R218 ;  /* 0x000000da91917220 */ /* 0x000fc40000410000 */
[C---:B------:R-:W-:Y:S02]  /*a5e0*/  FFMA.FTZ R111, R136.reuse, R217, -R111 ;  /* 0x000000d9886f7223 */ /* 0x040fe4000001086f */
[----:B------:R-:W-:Y:S02]  /*a5f0*/  FFMA.FTZ R136, R136, R213, R138 ;  /* 0x000000d588887223 */ /* 0x000fe4000001008a */
[----:B------:R-:W-:Y:S02]  /*a600*/  FMUL.FTZ R138, R137, R214 ;  /* 0x000000d6898a7220 */ /* 0x000fe40000410000 */
[C---:B------:R-:W-:Y:S02]  /*a610*/  FFMA.FTZ R110, R143.reuse, R218, -R110 ;  /* 0x000000da8f6e7223 */ /* 0x040fe4000001086e */
        /* <DEDUP_REMOVED lines=21> */
[----:B------:R-:W-:Y:S02]  /*a770*/  FFMA.FTZ R114, R109, R227, -R138 ;  /* 0x000000e36d727223 */ /* 0x000fe4000001088a */
[C---:B------:R-:W-:Y:S02]  /*a780*/  FMUL.FTZ R138, R108.reuse, R202 ;  /* 0x000000ca6c8a7220 */ /* 0x040fe40000410000 */
[----:B------:R-:W-:Y:S02]  /*a790*/  FMUL.FTZ R145, R108, R228 ;  /* 0x000000e46c917220 */ /* 0x000fe40000410000 */
[C---:B------:R-:W-:Y:S02]  /*a7a0*/  FMUL.FTZ R69, R154.reuse, R127 ;  /* 0x0000007f9a457220 */ /* 0x040fe40000410000 */
[----:B------:R-:W-:-:S02]  /*a7b0*/  FMUL.FTZ R154, R154, R221 ;  /* 0x000000dd9a9a7220 */ /* 0x000fc40000410000 */
[C---:B------:R-:W-:Y:S02]  /*a7c0*/  FFMA.FTZ R108, R105.reuse, R228, -R138 ;  /* 0x000000e4696c7223 */ /* 0x040fe4000001088a */
[----:B------:R-:W-:Y:S02]  /*a7d0*/  FFMA.FTZ R105, R105, R202, R145 ;  /* 0x000000ca69697223 */ /* 0x000fe40000010091 */
[----:B------:R-:W-:Y:S02]  /*a7e0*/  FFMA.FTZ R69, R152, R221, -R69 ;  /* 0x000000dd98457223 */ /* 0x000fe40000010845 */
[----:B------:R-:W-:Y:S02]  /*a7f0*/  FFMA.FTZ R109, R109, R203, R146 ;  /* 0x000000cb6d6d7223 */ /* 0x000fe40000010092 */
[----:B------:R-:W-:Y:S02]  /*a800*/  FMUL.FTZ R138, R102, R209 ;  /* 0x000000d1668a7220 */ /* 0x000fe40000410000 */
[----:B------:R-:W-:-:S02]  /*a810*/  FMUL.FTZ R145, R126, UR23 ;  /* 0x000000177e917c20 */ /* 0x000fc40008410000 */
[----:B------:R-:W-:Y:S02]  /*a820*/  FFMA.FTZ R152, R152, R127, R154 ;  /* 0x0000007f98987223 */ /* 0x000fe4000001009a */
[-C--:B------:R-:W-:Y:S02]  /*a830*/  FMUL.FTZ R146, R102, R229.reuse ;  /* 0x000000e566927220 */ /* 0x080fe40000410000 */
[----:B------:R-:W-:Y:S02]  /*a840*/  FADD.FTZ R154, R76, R76 ;  /* 0x0000004c4c9a7221 */ /* 0x000fe40000010000 */
[C---:B------:R-:W-:Y:S02]  /*a850*/  FFMA.FTZ R102, R99.reuse, R229, -R138 ;  /* 0x000000e563667223 */ /* 0x040fe4000001088a */
[----:B------:R-:W-:Y:S02]  /*a860*/  FFMA.FTZ R145, R222, UR22, -R145 ;  /* 0x00000016de917c23 */ /* 0x000fe40008010891 */
[----:B------:R-:W-:-:S02]  /*a870*/  FFMA.FTZ R99, R99, R209, R146 ;  /* 0x000000d163637223 */ /* 0x000fc40000010092 */
[C---:B------:R-:W-:Y:S02]  /*a880*/  FFMA.FTZ R146, R154.reuse, R66, RZ ;  /* 0x000000429a927223 */ /* 0x040fe400000100ff */
[C---:B------:R-:W-:Y:S02]  /*a890*/  FMUL.FTZ R66, R154.reuse, R145 ;  /* 0x000000919a427220 */ /* 0x040fe40000410000 */
[----:B------:R-:W-:Y:S02]  /*a8a0*/  FFMA.FTZ R145, -R154, R153, -RZ ;  /* 0x000000999a917223 */ /* 0x000fe400000109ff */
[----:B------:R-:W-:Y:S02]  /*a8b0*/  FFMA.FTZ R153, R158, R69, R146 ;  /* 0x000000459e997223 */ /* 0x000fe40000010092 */
[----:B------:R-:W-:Y:S02]  /*a8c0*/  FFMA.FTZ R157, -R154, R157, RZ ;  /* 0x0000009d9a9d7223 */ /* 0x000fe400000101ff */
[----:B------:R-:W-:-:S02]  /*a8d0*/  FMUL.FTZ R146, R127, UR23 ;  /* 0x000000177f927c20 */ /* 0x000fc40008410000 */
[----:B------:R-:W-:Y:S02]  /*a8e0*/  FMUL.FTZ R154, R127, UR22 ;  /* 0x000000167f9a7c20 */ /* 0x000fe40008410000 */
[C---:B------:R-:W-:Y:S02]  /*a8f0*/  FFMA.FTZ R69, R221.reuse, UR22, -R146 ;  /* 0x00000016dd457c23 */ /* 0x040fe40008010892 */
[----:B------:R-:W-:Y:S02]  /*a900*/  FFMA.FTZ R146, R221, UR23, R154 ;  /* 0x00000017dd927c23 */ /* 0x000fe4000801009a */
[C---:B------:R-:W-:Y:S02]  /*a910*/  FFMA.FTZ R152, -R158.reuse, R152, R157 ;  /* 0x000000989e987223 */ /* 0x040fe4000001019d */
[C---:B------:R-:W-:Y:S02]  /*a920*/  FMUL.FTZ R69, R158.reuse, R69 ;  /* 0x000000459e457220 */ /* 0x040fe40000410000 */
[----:B------:R-:W-:-:S02]  /*a930*/  FFMA.FTZ R146, -R158, R146, -RZ ;  /* 0x000000929e927223 */ /* 0x000fc400000109ff */
[----:B------:R-:W-:Y:S02]  /*a940*/  FADD.FTZ R158, R74, R74 ;  /* 0x0000004a4a9e7221 */ /* 0x000fe40000010000 */
[----:B------:R-:W-:Y:S02]  /*a950*/  FMUL.FTZ R157, R210, UR22 ;  /* 0x00000016d29d7c20 */ /* 0x000fe40008410000 */
[C---:B------:R-:W-:Y:S02]  /*a960*/  FFMA.FTZ R154, R158.reuse, R70, R153 ;  /* 0x000000469e9a7223 */ /* 0x040fe40000010099 */
[----:B------:R-:W-:Y:S02]  /*a970*/  FFMA.FTZ R153, -R158, R151, R152 ;  /* 0x000000979e997223 */ /* 0x000fe40000010198 */
[----:B------:R-:W-:Y:S02]  /*a980*/  FMUL.FTZ R151, R210, UR23 ;  /* 0x00000017d2977c20 */ /* 0x000fe40008410000 */
[----:B------:R-:W-:-:S02]  /*a990*/  FMUL.FTZ R138, R189, R208 ;  /* 0x000000d0bd8a7220 */ /* 0x000fc40000410000 */
[C---:B------:R-:W-:Y:S02]  /*a9a0*/  FFMA.FTZ R70, R220.reuse, UR22, -R151 ;  /* 0x00000016dc467c23 */ /* 0x040fe40008010897 */
[----:B------:R-:W-:Y:S02]  /*a9b0*/  FFMA.FTZ R151, R220, UR23, R157 ;  /* 0x00000017dc977c23 */ /* 0x000fe4000801009d */
[C---:B------:R-:W-:Y:S02]  /*a9c0*/  FMUL.FTZ R70, R158.reuse, R70 ;  /* 0x000000469e467220 */ /* 0x040fe40000410000 */
[----:B------:R-:W-:Y:S02]  /*a9d0*/  FFMA.FTZ R151, -R158, R151, -RZ ;  /* 0x000000979e977223 */ /* 0x000fe400000109ff */
[----:B------:R-:W-:Y:S02]  /*a9e0*/  FADD.FTZ R158, R73, R73 ;  /* 0x00000049499e7221 */ /* 0x000fe40000010000 */
[----:B------:R-:W-:-:S02]  /*a9f0*/  FMUL.FTZ R189, R189, R230 ;  /* 0x000000e6bdbd7220 */ /* 0x000fc40000410000 */
        /* <DEDUP_REMOVED lines=9> */
[----:B------:R-:W-:Y:S02]  /*aa90*/  FFMA.FTZ R138, R191, R230, -R138 ;  /* 0x000000e6bf8a7223 */ /* 0x000fe4000001088a */
[C---:B------:R-:W-:Y:S02]  /*aaa0*/  FFMA.FTZ R153, -R158.reuse, R143, R152 ;  /* 0x0000008f9e997223 */ /* 0x040fe40000010198 */
[----:B------:R-:W-:-:S02]  /*aab0*/  FFMA.FTZ R154, R158, R110, R157 ;  /* 0x0000006e9e9a7223 */ /* 0x000fc4000001009d */
[C---:B------:R-:W-:Y:S02]  /*aac0*/  FMUL.FTZ R143, R212.reuse, UR23 ;  /* 0x00000017d48f7c20 */ /* 0x040fe40008410000 */
[----:B------:R-:W-:Y:S02]  /*aad0*/  FMUL.FTZ R157, R212, UR22 ;  /* 0x00000016d49d7c20 */ /* 0x000fe40008410000 */
[C---:B------:R-:W-:Y:S02]  /*aae0*/  FFMA.FTZ R110, R218.reuse, UR22, -R143 ;  /* 0x00000016da6e7c23 */ /* 0x040fe4000801088f */
[----:B------:R-:W-:Y:S02]  /*aaf0*/  FFMA.FTZ R143, R218, UR23, R157 ;  /* 0x00000017da8f7c23 */ /* 0x000fe4000801009d */
[----:B------:R-:W-:Y:S02]  /*ab00*/  FADD.FTZ R157, R59, R59 ;  /* 0x0000003b3b9d7221 */ /* 0x000fe40000010000 */
[----:B------:R-:W-:-:S02]  /*ab10*/  FMUL.FTZ R110, R158, R110 ;  /* 0x0000006e9e6e7220 */ /* 0x000fc40000410000 */
[----:B------:R-:W-:Y:S02]  /*ab20*/  FFMA.FTZ R152, -R157, R136, R153 ;  /* 0x000000889d987223 */ /* 0x000fe40000010199 */
[----:B------:R-:W-:Y:S02]  /*ab30*/  FFMA.FTZ R143, -R158, R143, -RZ ;  /* 0x0000008f9e8f7223 */ /* 0x000fe400000109ff */
[C---:B------:R-:W-:Y:S02]  /*ab40*/  FMUL.FTZ R136, R213.reuse, UR23 ;  /* 0x00000017d5887c20 */ /* 0x040fe40008410000 */
[----:B------:R-:W-:Y:S02]  /*ab50*/  FMUL.FTZ R158, R213, UR22 ;  /* 0x00000016d59e7c20 */ /* 0x000fe40008410000 */
[----:B------:R-:W-:Y:S02]  /*ab60*/  FFMA.FTZ R154, R157, R111, R154 ;  /* 0x0000006f9d9a7223 */ /* 0x000fe4000001009a */
[----:B------:R-:W-:-:S02]  /*ab70*/  FFMA.FTZ R111, R217, UR22, -R136 ;  /* 0x00000016d96f7c23 */ /* 0x000fc40008010888 */
[----:B------:R-:W-:Y:S02]  /*ab80*/  FFMA.FTZ R136, R217, UR23, R158 ;  /* 0x00000017d9887c23 */ /* 0x000fe4000801009e */
[----:B------:R-:W-:Y:S02]  /*ab90*/  FADD.FTZ R158, R58, R58 ;  /* 0x0000003a3a9e7221 */ /* 0x000fe40000010000 */
[C---:B------:R-:W-:Y:S02]  /*aba0*/  FMUL.FTZ R111, R157.reuse, R111 ;  /* 0x0000006f9d6f7220 */ /* 0x040fe40000410000 */
[----:B------:R-:W-:Y:S02]  /*abb0*/  FFMA.FTZ R136, -R157, R136, -RZ ;  /* 0x000000889d887223 */ /* 0x000fe400000109ff */
[C---:B------:R-:W-:Y:S02]  /*abc0*/  FFMA.FTZ R153, R158.reuse, R137, R154 ;  /* 0x000000899e997223 */ /* 0x040fe4000001009a */
[----:B------:R-:W-:-:S02]  /*abd0*/  FFMA.FTZ R157, -R158, R135, R152 ;  /* 0x000000879e9d7223 */ /* 0x000fc40000010198 */
[C---:B------:R-:W-:Y:S02]  /*abe0*/  FMUL.FTZ R135, R214.reuse, UR23 ;  /* 0x00000017d6877c20 */ /* 0x040fe40008410000 */
[----:B------:R-:W-:Y:S02]  /*abf0*/  FMUL.FTZ R137, R214, UR22 ;  /* 0x00000016d6897c20 */ /* 0x000fe40008410000 */
[----:B------:R-:W-:Y:S02]  /*ac00*/  FFMA.FTZ R191, R191, R208, R189 ;  /* 0x000000d0bfbf7223 */ /* 0x000fe400000100bd */
[C---:B------:R-:W-:Y:S02]  /*ac10*/  FFMA.FTZ R135, R216.reuse, UR22, -R135 ;  /* 0x00000016d8877c23 */ /* 0x040fe40008010887 */
[----:B------:R-:W-:Y:S02]  /*ac20*/  FFMA.FTZ R137, R216, UR23, R137 ;  /* 0x00000017d8897c23 */ /* 0x000fe40008010089 */
[----:B------:R-:W-:-:S02]  /*ac30*/  FADD.FTZ R189, R57, R57 ;  /* 0x0000003939bd7221 */ /* 0x000fc40000010000 */
[C---:B------:R-:W-:Y:S02]  /*ac40*/  FMUL.FTZ R135, R158.reuse, R135 ;  /* 0x000000879e877220 */ /* 0x040fe40000410000 */
[----:B------:R-:W-:Y:S02]  /*ac50*/  FFMA.FTZ R137, -R158, R137, -RZ ;  /* 0x000000899e897223 */ /* 0x000fe400000109ff */
[C---:B------:R-:W-:Y:S02]  /*ac60*/  FFMA.FTZ R152, R189.reuse, R130, R153 ;  /* 0x00000082bd987223 */ /* 0x040fe40000010099 */
[----:B------:R-:W-:Y:S02]  /*ac70*/  FFMA.FTZ R154, -R189, R128, R157 ;  /* 0x00000080bd9a7223 */ /* 0x000fe4000001019d */
[----:B------:R-:W-:Y:S02]  /*ac80*/  FADD.FTZ R158, R50, R50 ;  /* 0x00000032329e7221 */ /* 0x000fe40000010000 */
[----:B------:R-:W-:-:S02]  /*ac90*/  FMUL.FTZ R128, R215, UR23 ;  /* 0x00000017d7807c20 */ /* 0x000fc40008410000 */
[----:B------:R-:W-:Y:S02]  /*aca0*/  FMUL.FTZ R130, R215, UR22 ;  /* 0x00000016d7827c20 */ /* 0x000fe40008410000 */
[----:B------:R-:W-:Y:S02]  /*acb0*/  FADD.FTZ R65, -R196, R65 ;  /* 0x00000041c4417221 */ /* 0x000fe40000010100 */
[----:B------:R-:W-:Y:S02]  /*acc0*/  FADD.FTZ R195, R195, R64 ;  /* 0x00000040c3c37221 */ /* 0x000fe40000010000 */
[C---:B------:R-:W-:Y:S02]  /*acd0*/  FFMA.FTZ R153, R158.reuse, R129, R152 ;  /* 0x000000819e997223 */ /* 0x040fe40000010098 */
[----:B------:R-:W-:Y:S02]  /*ace0*/  FFMA.FTZ R157, -R158, R125, R154 ;  /* 0x0000007d9e9d7223 */ /* 0x000fe4000001019a */
[----:B------:R-:W-:-:S02]  /*acf0*/  FFMA.FTZ R128, R223, UR22, -R128 ;  /* 0x00000016df807c23 */ /* 0x000fc40008010880 */
[----:B------:R-:W-:Y:S02]  /*ad00*/  FFMA.FTZ R130, R223, UR23, R130 ;  /* 0x00000017df827c23 */ /* 0x000fe40008010082 */
[C---:B------:R-:W-:Y:S02]  /*ad10*/  FMUL.FTZ R152, R206.reuse, UR23 ;  /* 0x00000017ce987c20 */ /* 0x040fe40008410000 */
[----:B------:R-:W-:Y:S02]  /*ad20*/  FMUL.FTZ R154, R206, UR22 ;  /* 0x00000016ce9a7c20 */ /* 0x000fe40008410000 */
[C---:B------:R-:W-:Y:S02]  /*ad30*/  FMUL.FTZ R64, R159.reuse, -R65 ;  /* 0x800000419f407220 */ /* 0x040fe40000410000 */
[----:B------:R-:W-:Y:S02]  /*ad40*/  FMUL.FTZ R159, R159, -R195 ;  /* 0x800000c39f9f7220 */ /* 0x000fe40000410000 */
[----:B------:R-:W-:-:S02]  /*ad50*/  FMUL.FTZ R128, R189, R128 ;  /* 0x00000080bd807220 */ /* 0x000fc40000410000 */
[----:B------:R-:W-:Y:S02]  /*ad60*/  FFMA.FTZ R130, -R189, R130, -RZ ;  /* 0x00000082bd827223 */ /* 0x000fe400000109ff */
[C---:B------:R-:W-:Y:S02]  /*ad70*/  FFMA.FTZ R125, R225.reuse, UR22, -R152 ;  /* 0x00000016e17d7c23 */ /* 0x040fe40008010898 */
[----:B------:R-:W-:Y:S02]  /*ad80*/  FFMA.FTZ R129, R225, UR23, R154 ;  /* 0x00000017e1817c23 */ /* 0x000fe4000801009a */
[----:B------:R-:W-:Y:S02]  /*ad90*/  FADD.FTZ R189, R48, R48 ;  /* 0x0000003030bd7221 */ /* 0x000fe40000010000 */
[C---:B------:R-:W-:Y:S02]  /*ada0*/  FFMA.FTZ R159, R160.reuse, R65, R159 ;  /* 0x00000041a09f7223 */ /* 0x040fe4000001009f */
[----:B------:R-:W-:-:S02]  /*adb0*/  FFMA.FTZ R64, R160, R195, -R64 ;  /* 0x000000c3a0407223 */ /* 0x000fc40000010840 */
[C---:B------:R-:W-:Y:S02]  /*adc0*/  FMUL.FTZ R125, R158.reuse, R125 ;  /* 0x0000007d9e7d7220 */ /* 0x040fe40000410000 */
[----:B------:R-:W-:Y:S02]  /*add0*/  FFMA.FTZ R129, -R158, R129, -RZ ;  /* 0x000000819e817223 */ /* 0x000fe400000109ff */
[----:B------:R-:W-:Y:S02]  /*ade0*/  FFMA.FTZ R154, -R189, R118, R157 ;  /* 0x00000076bd9a7223 */ /* 0x000fe4000001019d */
[----:B------:R-:W-:Y:S02]  /*adf0*/  FADD.FTZ R158, R46, R46 ;  /* 0x0000002e2e9e7221 */ /* 0x000fe40000010000 */
[----:B------:R-:W-:Y:S02]  /*ae00*/  FADD.FTZ R194, -R194, R159 ;  /* 0x0000009fc2c27221 */ /* 0x000fe40000010100 */
[----:B------:R-:W-:-:S02]  /*ae10*/  FADD.FTZ R64, R193, R64 ;  /* 0x00000040c1407221 */ /* 0x000fc40000010000 */
[----:B------:R-:W-:Y:S02]  /*ae20*/  FFMA.FTZ R154, -R158, R117, R154 ;  /* 0x000000759e9a7223 */ /* 0x000fe4000001019a */
[C---:B------:R-:W-:Y:S02]  /*ae30*/  FMUL.FTZ R117, R161.reuse, -R194 ;  /* 0x800000c2a1757220 */ /* 0x040fe40000410000 */
[-C--:B------:R-:W-:Y:S02]  /*ae40*/  FMUL.FTZ R161, R161, -R64.reuse ;  /* 0x80000040a1a17220 */ /* 0x080fe40000410000 */
[C---:B------:R-:W-:Y:S02]  /*ae50*/  FFMA.FTZ R117, R162.reuse, R64, -R117 ;  /* 0x00000040a2757223 */ /* 0x040fe40000010875 */
[----:B------:R-:W-:Y:S02]  /*ae60*/  FFMA.FTZ R162, R162, R194, R161 ;  /* 0x000000c2a2a27223 */ /* 0x000fe400000100a1 */
[----:B------:R-:W-:-:S02]  /*ae70*/  FFMA.FTZ R152, R189, R120, R153 ;  /* 0x00000078bd987223 */ /* 0x000fc40000010099 */
[----:B------:R-:W-:Y:S02]  /*ae80*/  FADD.FTZ R97, -R97, R162 ;  /* 0x000000a261617221 */ /* 0x000fe40000010100 */
[----:B------:R-:W-:Y:S02]  /*ae90*/  FFMA.FTZ R153, R158, R119, R152 ;  /* 0x000000779e997223 */ /* 0x000fe40000010098 */
[----:B------:R-:W-:Y:S02]  /*aea0*/  FADD.FTZ R117, R98, R117 ;  /* 0x0000007562757221 */ /* 0x000fe40000010000 */
[C---:B------:R-:W-:Y:S02]  /*aeb0*/  FMUL.FTZ R119, R204.reuse, UR23 ;  /* 0x00000017cc777c20 */ /* 0x040fe40008410000 */
[----:B------:R-:W-:Y:S02]  /*aec0*/  FMUL.FTZ R157, R204, UR22 ;  /* 0x00000016cc9d7c20 */ /* 0x000fe40008410000 */
[----:B------:R-:W-:-:S02]  /*aed0*/  FADD.FTZ R160, R44, R44 ;  /* 0x0000002c2ca07221 */ /* 0x000fc40000010000 */
[C---:B------:R-:W-:Y:S02]  /*aee0*/  FMUL.FTZ R98, R163.reuse, -R97 ;  /* 0x80000061a3627220 */ /* 0x040fe40000410000 */
[----:B------:R-:W-:Y:S02]  /*aef0*/  FMUL.FTZ R163, R163, -R117 ;  /* 0x80000075a3a37220 */ /* 0x000fe40000410000 */
[C---:B------:R-:W-:Y:S02]  /*af00*/  FFMA.FTZ R119, R226.reuse, UR22, -R119 ;  /* 0x00000016e2777c23 */ /* 0x040fe40008010877 */
[----:B------:R-:W-:Y:S02]  /*af10*/  FFMA.FTZ R152, R226, UR23, R157 ;  /* 0x00000017e2987c23 */ /* 0x000fe4000801009d */
[----:B------:R-:W-:Y:S02]  /*af20*/  FFMA.FTZ R157, R160, R114, R153 ;  /* 0x00000072a09d7223 */ /* 0x000fe40000010099 */
[----:B------:R-:W-:-:S02]  /*af30*/  FMUL.FTZ R114, R203, UR23 ;  /* 0x00000017cb727c20 */ /* 0x000fc40008410000 */
[----:B------:R-:W-:Y:S02]  /*af40*/  FFMA.FTZ R163, R164, R97, R163 ;  /* 0x00000061a4a37223 */ /* 0x000fe400000100a3 */
[C---:B------:R-:W-:Y:S02]  /*af50*/  FMUL.FTZ R119, R158.reuse, R119 ;  /* 0x000000779e777220 */ /* 0x040fe40000410000 */
[----:B------:R-:W-:Y:S02]  /*af60*/  FFMA.FTZ R152, -R158, R152, -RZ ;  /* 0x000000989e987223 */ /* 0x000fe400000109ff */
[----:B------:R-:W-:Y:S02]  /*af70*/  FFMA.FTZ R154, -R160, R109, R154 ;  /* 0x0000006da09a7223 */ /* 0x000fe4000001019a */
[----:B------:R-:W-:Y:S02]  /*af80*/  FMUL.FTZ R158, R203, UR22 ;  /* 0x00000016cb9e7c20 */ /* 0x000fe40008410000 */
[----:B------:R-:W-:-:S02]  /*af90*/  FFMA.FTZ R98, R164, R117, -R98 ;  /* 0x00000075a4627223 */ /* 0x000fc40000010862 */
[C---:B------:R-:W-:Y:S02]  /*afa0*/  FFMA.FTZ R109, R227.reuse, UR22, -R114 ;  /* 0x00000016e36d7c23 */ /* 0x040fe40008010872 */
[----:B------:R-:W-:Y:S02]  /*afb0*/  FADD.FTZ R114, -R100, R163 ;  /* 0x000000a364727221 */ /* 0x000fe40000010100 */
[----:B------:R-:W-:Y:S02]  /*afc0*/  FFMA.FTZ R153, R227, UR23, R158 ;  /* 0x00000017e3997c23 */ /* 0x000fe4000801009e */
[----:B------:R-:W-:Y:S02]  /*afd0*/  FADD.FTZ R98, R101, R98 ;  /* 0x0000006265627221 */ /* 0x000fe40000010000 */
[----:B------:R-:W-:Y:S02]  /*afe0*/  FADD.FTZ R158, R42, R42 ;  /* 0x0000002a2a9e7221 */ /* 0x000fe40000010000 */
[----:B------:R-:W-:-:S02]  /*aff0*/  FMUL.FTZ R101, R165, -R114 ;  /* 0x80000072a5657220 */ /* 0x000fc40000410000 */
[----:B------:R-:W-:Y:S02]  /*b000*/  FFMA.FTZ R159, R158, R108, R157 ;  /* 0x0000006c9e9f7223 */ /* 0x000fe4000001009d */
[-C--:B------:R-:W-:Y:S02]  /*b010*/  FMUL.FTZ R165, R165, -R98.reuse ;  /* 0x80000062a5a57220 */ /* 0x080fe40000410000 */
[C---:B------:R-:W-:Y:S02]  /*b020*/  FFMA.FTZ R157, R166.reuse, R98, -R101 ;  /* 0x00000062a69d7223 */ /* 0x040fe40000010865 */
[----:B------:R-:W-:Y:S02]  /*b030*/  FFMA.FTZ R108, R166, R114, R165 ;  /* 0x00000072a66c7223 */ /* 0x000fe400000100a5 */
[----:B------:R-:W-:Y:S02]  /*b040*/  FADD.FTZ R104, R104, R157 ;  /* 0x0000009d68687221 */ /* 0x000fe40000010000 */
[----:B------:R-:W-:-:S02]  /*b050*/  FADD.FTZ R157, R40, R40 ;  /* 0x00000028289d7221 */ /* 0x000fc40000010000 */
[----:B------:R-:W-:Y:S02]  /*b060*/  FFMA.FTZ R100, -R158, R105, R154 ;  /* 0x000000699e647223 */ /* 0x000fe4000001019a */
[C---:B------:R-:W-:Y:S02]  /*b070*/  FMUL.FTZ R101, R202.reuse, UR23 ;  /* 0x00000017ca657c20 */ /* 0x040fe40008410000 */
[----:B------:R-:W-:Y:S02]  /*b080*/  FMUL.FTZ R105, R202, UR22 ;  /* 0x00000016ca697c20 */ /* 0x000fe40008410000 */
[----:B------:R-:W-:Y:S02]  /*b090*/  FADD.FTZ R108, -R103, R108 ;  /* 0x0000006c676c7221 */ /* 0x000fe40000010100 */
[C---:B------:R-:W-:Y:S02]  /*b0a0*/  FFMA.FTZ R159, R157.reuse, R102, R159 ;  /* 0x000000669d9f7223 */ /* 0x040fe4000001009f */
[----:B------:R-:W-:-:S02]  /*b0b0*/  FFMA.FTZ R102, -R157, R99, R100 ;  /* 0x000000639d667223 */ /* 0x000fc40000010164 */
[C---:B------:R-:W-:Y:S02]  /*b0c0*/  FFMA.FTZ R101, R228.reuse, UR22, -R101 ;  /* 0x00000016e4657c23 */ /* 0x040fe40008010865 */
[----:B------:R-:W-:Y:S02]  /*b0d0*/  FFMA.FTZ R105, R228, UR23, R105 ;  /* 0x00000017e4697c23 */ /* 0x000fe40008010069 */
[C---:B------:R-:W-:Y:S02]  /*b0e0*/  FMUL.FTZ R99, R167.reuse, -R108 ;  /* 0x8000006ca7637220 */ /* 0x040fe40000410000 */
[----:B------:R-:W-:Y:S02]  /*b0f0*/  FMUL.FTZ R167, R167, -R104 ;  /* 0x80000068a7a77220 */ /* 0x000fe40000410000 */
[C---:B------:R-:W-:Y:S02]  /*b100*/  FMUL.FTZ R101, R158.reuse, R101 ;  /* 0x000000659e657220 */ /* 0x040fe40000410000 */
[----:B------:R-:W-:-:S02]  /*b110*/  FFMA.FTZ R105, -R158, R105, -RZ ;  /* 0x000000699e697223 */ /* 0x000fc400000109ff */
[C---:B------:R-:W-:Y:S02]  /*b120*/  FMUL.FTZ R154, R209.reuse, UR23 ;  /* 0x00000017d19a7c20 */ /* 0x040fe40008410000 */
[----:B------:R-:W-:Y:S02]  /*b130*/  FFMA.FTZ R100, R168, R104, -R99 ;  /* 0x00000068a8647223 */ /* 0x000fe40000010863 */
[----:B------:R-:W-:Y:S02]  /*b140*/  FMUL.FTZ R158, R209, UR22 ;  /* 0x00000016d19e7c20 */ /* 0x000fe40008410000 */
[C---:B------:R-:W-:Y:S02]  /*b150*/  FMUL.FTZ R109, R160.reuse, R109 ;  /* 0x0000006da06d7220 */ /* 0x040fe40000410000 */
[----:B------:R-:W-:Y:S02]  /*b160*/  FFMA.FTZ R153, -R160, R153, -RZ ;  /* 0x00000099a0997223 */ /* 0x000fe400000109ff */
[----:B------:R-:W-:-:S02]  /*b170*/  FFMA.FTZ R167, R168, R108, R167 ;  /* 0x0000006ca8a77223 */ /* 0x000fc400000100a7 */
[----:B------:R-:W-:Y:S02]  /*b180*/  FFMA.FTZ R103, R229, UR22, -R154 ;  /* 0x00000016e5677c23 */ /* 0x000fe4000801089a */
[----:B------:R-:W-:Y:S02]  /*b190*/  FADD.FTZ R160, R38, R38 ;  /* 0x0000002626a07221 */ /* 0x000fe40000010000 */
[----:B------:R-:W-:Y:S02]  /*b1a0*/  FADD.FTZ R100, R113, R100 ;  /* 0x0000006471647221 */ /* 0x000fe40000010000 */
[----:B------:R-:W-:Y:S02]  /*b1b0*/  FMUL.FTZ R99, R208, UR23 ;  /* 0x00000017d0637c20 */ /* 0x000fe40008410000 */
[----:B------:R-:W-:Y:S01]  /*b1c0*/  FFMA.FTZ R154, R229, UR23, R158 ;  /* 0x00000017e59a7c23 */ /* 0x000fe2000801009e */
[----:B------:R-:W-:Y:S01]  /*b1d0*/  SHF.L.U32 R158, R96, 0x5, RZ ;  /* 0x00000005609e7819 */ /* 0x000fe200000006ff */
[----:B------:R-:W-:-:S02]  /*b1e0*/  FMUL.FTZ R113, R208, UR22 ;  /* 0x00000016d0717c20 */ /* 0x000fc40008410000 */
[----:B------:R-:W-:Y:S01]  /*b1f0*/  FADD.FTZ R112, -R112, R167 ;  /* 0x000000a770707221 */ /* 0x000fe20000010100 */
[----:B------:R-:W-:Y:S01]  /*b200*/  LEA.HI.SX32 R158, R158, R158, 0x1b ;  /* 0x0000009e9e9e7211 */ /* 0x000fe200078fdaff */
[----:B------:R-:W-:Y:S02]  /*b210*/  FFMA.FTZ R191, -R160, R191, R102 ;  /* 0x000000bfa0bf7223 */ /* 0x000fe40000010166 */
[C---:B------:R-:W-:Y:S02]  /*b220*/  FFMA.FTZ R99, R230.reuse, UR22, -R99 ;  /* 0x00000016e6637c23 */ /* 0x040fe40008010863 */
[C---:B------:R-:W-:Y:S02]  /*b230*/  FMUL.FTZ R103, R157.reuse, R103 ;  /* 0x000000679d677220 */ /* 0x040fe40000410000 */
[----:B------:R-:W-:Y:S02]  /*b240*/  FFMA.FTZ R154, -R157, R154, -RZ ;  /* 0x0000009a9d9a7223 */ /* 0x000fe400000109ff */
[----:B------:R-:W-:-:S02]  /*b250*/  FFMA.FTZ R102, R230, UR23, R113 ;  /* 0x00000017e6667c23 */ /* 0x000fc40008010071 */
[C---:B------:R-:W-:Y:S02]  /*b260*/  FMUL.FTZ R157, R169.reuse, -R100 ;  /* 0x80000064a99d7220 */ /* 0x040fe40000410000 */
[----:B------:R-:W-:Y:S02]  /*b270*/  FMUL.FTZ R169, R169, -R112 ;  /* 0x80000070a9a97220 */ /* 0x000fe40000410000 */
[C---:B------:R-:W-:Y:S02]  /*b280*/  FMUL.FTZ R113, R160.reuse, R99 ;  /* 0x00000063a0717220 */ /* 0x040fe40000410000 */
[----:B------:R-:W-:Y:S02]  /*b290*/  FFMA.FTZ R99, -R160, R102, -RZ ;  /* 0x00000066a0637223 */ /* 0x000fe400000109ff */
[C---:B------:R-:W-:Y:S02]  /*b2a0*/  FFMA.FTZ R102, R170.reuse, R112, R157 ;  /* 0x00000070aa667223 */ /* 0x040fe4000001009d */
[----:B------:R-:W-:-:S02]  /*b2b0*/  FFMA.FTZ R169, R170, R100, -R169 ;  /* 0x00000064aaa97223 */ /* 0x000fc400000108a9 */
[----:B------:R-:W-:Y:S02]  /*b2c0*/  FADD.FTZ R102, -R115, R102 ;  /* 0x0000006673667221 */ /* 0x000fe40000010100 */
[----:B------:R-:W-:Y:S02]  /*b2d0*/  FADD.FTZ R116, R116, R169 ;  /* 0x000000a974747221 */ /* 0x000fe40000010000 */
[----:B------:R-:W-:Y:S01]  /*b2e0*/  FFMA.FTZ R138, R160, R138, R159 ;  /* 0x0000008aa08a7223 */ /* 0x000fe2000001009f */
[----:B------:R-:W-:Y:S01]  /*b2f0*/  MOV R159, UR7 ;  /* 0x00000007009f7c02 */ /* 0x000fe20008000f00 */
[C---:B------:R-:W-:Y:S02]  /*b300*/  FMUL.FTZ R115, R171.reuse, -R102 ;  /* 0x80000066ab737220 */ /* 0x040fe40000410000 */
[-C--:B------:R-:W-:Y:S02]  /*b310*/  FMUL.FTZ R171, R171, -R116.reuse ;  /* 0x80000074abab7220 */ /* 0x080fe40000410000 */
[----:B------:R0:W-:Y:S01]  /*b320*/  @!P0 STS.128 [R159.X16+0x4be0], R60 ;  /* 0x004be03c9f008388 */ /* 0x0001e2000000cc00 */
[----:B------:R-:W-:-:S02]  /*b330*/  FFMA.FTZ R115, R172, R116, -R115 ;  /* 0x00000074ac737223 */ /* 0x000fc40000010873 */
[----:B------:R-:W-:Y:S01]  /*b340*/  FMUL.FTZ R120, R224, UR22 ;  /* 0x00000016e0787c20 */ /* 0x000fe20008410000 */
[----:B------:R1:W-:Y:S01]  /*b350*/  STS [R158.X4+0x1090], R70 ;  /* 0x001090469e007388 */ /* 0x0003e20000004800 */
[----:B------:R-:W-:Y:S01]  /*b360*/  FADD.FTZ R122, R122, R115 ;  /* 0x000000737a7a7221 */ /* 0x000fe20000010000 */
[----:B------:R-:W-:Y:S01]  /*b370*/  HADD2.F32 R115, -RZ, R90.H0_H0 ;  /* 0x2000005aff737230 */ /* 0x000fe20000004100 */
[----:B------:R-:W-:Y:S01]  /*b380*/  FFMA.FTZ R120, R205, UR23, R120 ;  /* 0x00000017cd787c23 */ /* 0x000fe20008010078 */
[----:B------:R2:W-:Y:S01]  /*b390*/  STS [R158.X4+0x1080], R66 ;  /* 0x001080429e007388 */ /* 0x0005e20000004800 */
[----:B------:R-:W-:Y:S02]  /*b3a0*/  FMUL.FTZ R118, R224, UR23 ;  /* 0x00000017e0767c20 */ /* 0x000fe40008410000 */
[----:B------:R-:W-:Y:S01]  /*b3b0*/  FFMA.FTZ R120, -R189, R120, -RZ ;  /* 0x00000078bd787223 */ /* 0x000fe200000109ff */
[----:B------:R-:W-:Y:S01]  /*b3c0*/  STS [R158.X4+0x1088], R69 ;  /* 0x001088459e007388 */ /* 0x000fe20000004800 */
[----:B------:R-:W-:-:S02]  /*b3d0*/  FFMA.FTZ R118, R205, UR22, -R118 ;  /* 0x00000016cd767c23 */ /* 0x000fc40008010876 */
[----:B------:R-:W-:Y:S01]  /*b3e0*/  FMUL.FTZ R170, R97, R34 ;  /* 0x0000002261aa7220 */ /* 0x000fe20000410000 */
[----:B------:R3:W-:Y:S01]  /*b3f0*/  STS [R158.X4+0x10cc], R120 ;  /* 0x0010cc789e007388 */ /* 0x0007e20000004800 */
[----:B0-----:R-:W-:Y:S02]  /*b400*/  FFMA.FTZ R60, R172, R102, R171 ;  /* 0x00000066ac3c7223 */ /* 0x001fe400000100ab */
[----:B------:R-:W-:Y:S01]  /*b410*/  FMUL.FTZ R61, R173, -R122 ;  /* 0x8000007aad3d7220 */ /* 0x000fe20000410000 */
[----:B------:R-:W-:Y:S01]  /*b420*/  STS [R158.X4+0x10bc], R130 ;  /* 0x0010bc829e007388 */ /* 0x000fe20000004800 */
[----:B------:R-:W-:Y:S02]  /*b430*/  FADD.FTZ R60, -R121, R60 ;  /* 0x0000003c793c7221 */ /* 0x000fe40000010100 */
[----:B------:R-:W-:Y:S01]  /*b440*/  FMUL.FTZ R118, R189, R118 ;  /* 0x00000076bd767220 */ /* 0x000fe20000410000 */
[----:B------:R-:W-:Y:S01]  /*b450*/  STS [R158.X4+0x10f4], R99 ;  /* 0x0010f4639e007388 */ /* 0x000fe20000004800 */
[----:B------:R-:W-:-:S02]  /*b460*/  FMUL.FTZ R173, R173, -R60 ;  /* 0x8000003cadad7220 */ /* 0x000fc40000410000 */
[C---:B------:R-:W-:Y:S01]  /*b470*/  FFMA.FTZ R62, R174.reuse, R60, R61 ;  /* 0x0000003cae3e7223 */ /* 0x040fe2000001003d */
[----:B------:R0:W-:Y:S01]  /*b480*/  STS [R158.X4+0x10c8], R118 ;  /* 0x0010c8769e007388 */ /* 0x0001e20000004800 */
[----:B------:R-:W-:Y:S02]  /*b490*/  FFMA.FTZ R173, R174, R122, -R173 ;  /* 0x0000007aaead7223 */ /* 0x000fe400000108ad */
[----:B------:R-:W-:Y:S01]  /*b4a0*/  FADD.FTZ R62, -R123, R62 ;  /* 0x0000003e7b3e7221 */ /* 0x000fe20000010100 */
[----:B------:R-:W-:Y:S01]  /*b4b0*/  STS [R158.X4+0x10a0], R110 ;  /* 0x0010a06e9e007388 */ /* 0x000fe20000004800 */
[----:B------:R-:W-:Y:S02]  /*b4c0*/  FADD.FTZ R124, R124, R173 ;  /* 0x000000ad7c7c7221 */ /* 0x000fe40000010000 */
[C---:B------:R-:W-:Y:S01]  /*b4d0*/  FMUL.FTZ R61, R175.reuse, -R62 ;  /* 0x8000003eaf3d7220 */ /* 0x040fe20000410000 */
[----:B------:R-:W-:Y:S01]  /*b4e0*/  STS [R158.X4+0x10e4], R105 ;  /* 0x0010e4699e007388 */ /* 0x000fe20000004800 */
[----:B------:R-:W-:-:S02]  /*b4f0*/  FMUL.FTZ R175, R175, -R124 ;  /* 0x8000007cafaf7220 */ /* 0x000fc40000410000 */
[C---:B------:R-:W-:Y:S01]  /*b500*/  FFMA.FTZ R61, R176.reuse, R124, -R61 ;  /* 0x0000007cb03d7223 */ /* 0x040fe2000001083d */
[----:B------:R-:W-:Y:S01]  /*b510*/  STS [R158.X4+0x1098], R71 ;  /* 0x001098479e007388 */ /* 0x000fe20000004800 */
[----:B-1----:R-:W-:Y:S02]  /*b520*/  FFMA.FTZ R70, R176, R62, R175 ;  /* 0x0000003eb0467223 */ /* 0x002fe400000100af */
[----:B------:R-:W-:Y:S01]  /*b530*/  FADD.FTZ R132, R132, R61 ;  /* 0x0000003d84847221 */ /* 0x000fe20000010000 */
[----:B------:R-:W-:Y:S01]  /*b540*/  STS [R158.X4+0x10b8], R128 ;  /* 0x0010b8809e007388 */ /* 0x000fe20000004800 */
[----:B------:R-:W-:Y:S02]  /*b550*/  FADD.FTZ R70, -R131, R70 ;  /* 0x0000004683467221 */ /* 0x000fe40000010100 */
[C---:B------:R-:W-:Y:S01]  /*b560*/  FMUL.FTZ R61, R177.reuse, -R132 ;  /* 0x80000084b13d7220 */ /* 0x040fe20000410000 */
[----:B------:R-:W-:Y:S01]  /*b570*/  STS [R158.X4+0x10d8], R109 ;  /* 0x0010d86d9e007388 */ /* 0x000fe20000004800 */
[----:B------:R-:W-:-:S02]  /*b580*/  FMUL.FTZ R177, R177, -R70 ;  /* 0x80000046b1b17220 */ /* 0x000fc40000410000 */
[C---:B--2---:R-:W-:Y:S01]  /*b590*/  FFMA.FTZ R66, R178.reuse, R70, R61 ;  /* 0x00000046b2427223 */ /* 0x044fe2000001003d */
[----:B------:R-:W-:Y:S01]  /*b5a0*/  STS [R158.X4+0x10e0], R101 ;  /* 0x0010e0659e007388 */ /* 0x000fe20000004800 */
[----:B------:R-:W-:Y:S02]  /*b5b0*/  FFMA.FTZ R177, R178, R132, -R177 ;  /* 0x00000084b2b17223 */ /* 0x000fe400000108b1 */
[----:B---3--:R-:W-:Y:S01]  /*b5c0*/  FADD.FTZ R120, -R133, R66 ;  /* 0x0000004285787221 */ /* 0x008fe20000010100 */
[----:B------:R-:W-:Y:S01]  /*b5d0*/  STS [R158.X4+0x10ac], R136 ;  /* 0x0010ac889e007388 */ /* 0x000fe20000004800 */
        /* <DEDUP_REMOVED lines=10> */
[----:B0-----:R-:W-:Y:S01]  /*b680*/  FMUL.FTZ R118, R67, UR22 ;  /* 0x0000001643767c20 */ /* 0x001fe20008410000 */
[----:B------:R0:W-:Y:S01]  /*b690*/  STS [R158.X4+0x10d0], R119 ;  /* 0x0010d0779e007388 */ /* 0x0001e20000004800 */
[----:B------:R-:W-:-:S02]  /*b6a0*/  FMUL.FTZ R61, R181, -R139 ;  /* 0x8000008bb53d7220 */ /* 0x000fc40000410000 */
[-C--:B------:R-:W-:Y:S01]  /*b6b0*/  FMUL.FTZ R181, R181, -R69.reuse ;  /* 0x80000045b5b57220 */ /* 0x080fe20000410000 */
[----:B------:R-:W-:Y:S01]  /*b6c0*/  STS [R158.X4+0x10c4], R129 ;  /* 0x0010c4819e007388 */ /* 0x000fe20000004800 */
[C---:B------:R-:W-:Y:S02]  /*b6d0*/  FFMA.FTZ R61, R182.reuse, R69, -R61 ;  /* 0x00000045b63d7223 */ /* 0x040fe4000001083d */
[----:B------:R-:W-:Y:S01]  /*b6e0*/  FFMA.FTZ R130, R182, R139, R181 ;  /* 0x0000008bb6827223 */ /* 0x000fe200000100b5 */
[----:B------:R-:W-:Y:S01]  /*b6f0*/  STS [R158.X4+0x10c0], R125 ;  /* 0x0010c07d9e007388 */ /* 0x000fe20000004800 */
[----:B------:R-:W-:Y:S01]  /*b700*/  FADD.FTZ R142, R142, R61 ;  /* 0x0000003d8e8e7221 */ /* 0x000fe20000010000 */
[----:B0-----:R-:W-:Y:S01]  /*b710*/  HADD2.F32 R119, -RZ, R92.H0_H0 ;  /* 0x2000005cff777230 */ /* 0x001fe20000004100 */
[----:B------:R-:W-:Y:S01]  /*b720*/  FADD.FTZ R130, -R141, R130 ;  /* 0x000000828d827221 */ /* 0x000fe20000010100 */
[----:B------:R-:W-:Y:S01]  /*b730*/  STS [R158.X4+0x108c], R146 ;  /* 0x00108c929e007388 */ /* 0x000fe20000004800 */
[----:B------:R-:W-:-:S02]  /*b740*/  FMUL.FTZ R110, R67, UR23 ;  /* 0x00000017436e7c20 */ /* 0x000fc40008410000 */
[C---:B------:R-:W-:Y:S01]  /*b750*/  FMUL.FTZ R61, R183.reuse, -R130 ;  /* 0x80000082b73d7220 */ /* 0x040fe20000410000 */
[----:B------:R-:W-:Y:S01]  /*b760*/  STS [R158.X4+0x10b0], R135 ;  /* 0x0010b0879e007388 */ /* 0x000fe20000004800 */
[-C--:B------:R-:W-:Y:S02]  /*b770*/  FMUL.FTZ R183, R183, -R142.reuse ;  /* 0x8000008eb7b77220 */ /* 0x080fe40000410000 */
[C---:B------:R-:W-:Y:S01]  /*b780*/  FFMA.FTZ R61, R184.reuse, R142, -R61 ;  /* 0x0000008eb83d7223 */ /* 0x040fe2000001083d */
[----:B------:R0:W-:Y:S01]  /*b790*/  STS [R158.X4+0x109c], R144 ;  /* 0x00109c909e007388 */ /* 0x0001e20000004800 */
[----:B------:R-:W-:Y:S02]  /*b7a0*/  FFMA.FTZ R184, R184, R130, R183 ;  /* 0x00000082b8b87223 */ /* 0x000fe400000100b7 */
[----:B------:R-:W-:Y:S01]  /*b7b0*/  FADD.FTZ R99, R148, R61 ;  /* 0x0000003d94637221 */ /* 0x000fe20000010000 */
[----:B------:R-:W-:Y:S01]  /*b7c0*/  STS [R158.X4+0x10d4], R152 ;  /* 0x0010d4989e007388 */ /* 0x000fe20000004800 */
[----:B------:R-:W-:-:S02]  /*b7d0*/  FMUL.FTZ R61, R64, UR42 ;  /* 0x0000002a403d7c20 */ /* 0x000fc40008410000 */
[----:B------:R-:W-:Y:S01]  /*b7e0*/  FADD.FTZ R147, -R147, R184 ;  /* 0x000000b893937221 */ /* 0x000fe20000010100 */
[----:B------:R-:W-:Y:S01]  /*b7f0*/  STS [R158.X4+0x10ec], R154 ;  /* 0x0010ec9a9e007388 */ /* 0x000fe20000004800 */
[----:B------:R-:W-:Y:S01]  /*b800*/  FFMA.FTZ R61, R194, UR41, -R61 ;  /* 0x00000029c23d7c23 */ /* 0x000fe2000801083d */
[----:B0-----:R-:W-:Y:S01]  /*b810*/  HADD2.F32 R144, -RZ, R89.H0_H0 ;  /* 0x20000059ff907230 */ /* 0x001fe20000004100 */
[----:B------:R-:W-:Y:S01]  /*b820*/  FADD.FTZ R66, R36, R36 ;  /* 0x0000002424427221 */ /* 0x000fe20000010000 */
[----:B------:R-:W-:Y:S01]  /*b830*/  STS [R158.X4+0x10b4], R137 ;  /* 0x0010b4899e007388 */ /* 0x000fe20000004800 */
[----:B------:R-:W-:Y:S02]  /*b840*/  FMUL.FTZ R105, R208, R61 ;  /* 0x0000003dd0697220 */ /* 0x000fe40000410000 */
[----:B------:R-:W-:Y:S01]  /*b850*/  FFMA.FTZ R71, R207, UR23, R118 ;  /* 0x00000017cf477c23 */ /* 0x000fe20008010076 */
[----:B------:R-:W-:Y:S01]  /*b860*/  STS [R158.X4+0x1084], R145 ;  /* 0x001084919e007388 */ /* 0x000fe20000004800 */
[----:B------:R-:W-:-:S02]  /*b870*/  FMUL.FTZ R61, R185, -R147 ;  /* 0x80000093b93d7220 */ /* 0x000fc40000410000 */
[----:B------:R-:W-:Y:S01]  /*b880*/  FFMA.FTZ R63, R207, UR22, -R110 ;  /* 0x00000016cf3f7c23 */ /* 0x000fe2000801086e */
[----:B------:R-:W-:Y:S01]  /*b890*/  HADD2.F32 R110, -RZ, R77.H0_H0 ;  /* 0x2000004dff6e7230 */ /* 0x000fe20000004100 */
[----:B------:R-:W-:Y:S01]  /*b8a0*/  FMUL.FTZ R185, R185, -R99 ;  /* 0x80000063b9b97220 */ /* 0x000fe20000410000 */
[----:B------:R-:W-:Y:S01]  /*b8b0*/  STS [R158.X4+0x1094], R151 ;  /* 0x001094979e007388 */ /* 0x000fe20000004800 */
[----:B------:R-:W-:Y:S02]  /*b8c0*/  FMUL.FTZ R128, R195, UR42 ;  /* 0x0000002ac3807c20 */ /* 0x000fe40008410000 */
[C---:B------:R-:W-:Y:S01]  /*b8d0*/  FFMA.FTZ R71, -R66.reuse, R71, -RZ ;  /* 0x0000004742477223 */ /* 0x040fe200000109ff */
[----:B------:R-:W-:Y:S01]  /*b8e0*/  STS [R158.X4+0x10a4], R143 ;  /* 0x0010a48f9e007388 */ /* 0x000fe20000004800 */
[----:B------:R-:W-:Y:S02]  /*b8f0*/  FMUL.FTZ R63, R66, R63 ;  /* 0x0000003f423f7220 */ /* 0x000fe40000410000 */
[----:B------:R-:W-:Y:S01]  /*b900*/  FFMA.FTZ R168, R186, R147, R185 ;  /* 0x00000093baa87223 */ /* 0x000fe200000100b9 */
[----:B------:R0:W-:Y:S01]  /*b910*/  STS [R158.X4+0x10fc], R71 ;  /* 0x0010fc479e007388 */ /* 0x0001e20000004800 */
[----:B------:R-:W-:-:S02]  /*b920*/  FMUL.FTZ R118, R65, UR42 ;  /* 0x0000002a41767c20 */ /* 0x000fc40008410000 */
[----:B------:R-:W-:Y:S01]  /*b930*/  FFMA.FTZ R128, R65, UR41, -R128 ;  /* 0x0000002941807c23 */ /* 0x000fe20008010880 */
[----:B------:R1:W-:Y:S01]  /*b940*/  STS [R158.X4+0x10f8], R63 ;  /* 0x0010f83f9e007388 */ /* 0x0003e20000004800 */
[----:B------:R-:W-:Y:S02]  /*b950*/  FFMA.FTZ R61, R186, R99, -R61 ;  /* 0x00000063ba3d7223 */ /* 0x000fe4000001083d */
[----:B------:R-:W-:Y:S01]  /*b960*/  FADD.FTZ R168, -R149, R168 ;  /* 0x000000a895a87221 */ /* 0x000fe20000010100 */
[----:B------:R2:W-:Y:S01]  /*b970*/  STS [R158.X4+0x10dc], R153 ;  /* 0x0010dc999e007388 */ /* 0x0005e20000004800 */
[----:B------:R-:W-:Y:S01]  /*b980*/  FFMA.FTZ R101, R110, -R24, R207 ;  /* 0x800000186e657223 */ /* 0x000fe200000100cf */
[----:B0-----:R-:W-:Y:S01]  /*b990*/  HADD2.F32 R71, -RZ, R78.H0_H0 ;  /* 0x2000004eff477230 */ /* 0x001fe20000004100 */
[----:B------:R-:W-:Y:S02]  /*b9a0*/  FFMA.FTZ R118, R195, UR41, R118 ;  /* 0x00000029c3767c23 */ /* 0x000fe40008010076 */
[----:B------:R-:W-:-:S02]  /*b9b0*/  FMUL.FTZ R109, R67, R128 ;  /* 0x00000080436d7220 */ /* 0x000fc40000410000 */
[----:B-1----:R-:W-:Y:S02]  /*b9c0*/  FMUL.FTZ R63, R194, UR42 ;  /* 0x0000002ac23f7c20 */ /* 0x002fe40008410000 */
[----:B------:R-:W-:Y:S02]  /*b9d0*/  FADD.FTZ R150, R150, R61 ;  /* 0x0000003d96967221 */ /* 0x000fe40000010000 */
[-C--:B------:R-:W-:Y:S02]  /*b9e0*/  FMUL.FTZ R103, R64, R29.reuse ;  /* 0x0000001d40677220 */ /* 0x080fe40000410000 */
[----:B------:R-:W-:Y:S02]  /*b9f0*/  FMUL.FTZ R136, R117, UR42 ;  /* 0x0000002a75887c20 */ /* 0x000fe40008410000 */
[----:B------:R-:W-:Y:S02]  /*ba00*/  FMUL.FTZ R61, R187, -R168 ;  /* 0x800000a8bb3d7220 */ /* 0x000fe40000410000 */
[----:B------:R-:W-:Y:S01]  /*ba10*/  FFMA.FTZ R109, R101, R118, R109 ;  /* 0x00000076656d7223 */ /* 0x000fe2000001006d */
[----:B------:R-:W-:Y:S01]  /*ba20*/  HADD2.F32 R118, -RZ, R79.H0_H0 ;  /* 0x2000004fff767230 */ /* 0x000fe20000004100 */
[----:B------:R-:W-:-:S02]  /*ba30*/  FFMA.FTZ R230, R71, -R29, R230 ;  /* 0x8000001d47e67223 */ /* 0x000fc400000100e6 */
[----:B------:R-:W-:Y:S02]  /*ba40*/  FMUL.FTZ R111, R194, R29 ;  /* 0x0000001dc26f7220 */ /* 0x000fe40000410000 */
[----:B------:R-:W-:Y:S02]  /*ba50*/  FFMA.FTZ R63, R64, UR41, R63 ;  /* 0x00000029403f7c23 */ /* 0x000fe4000801003f */
[----:B------:R-:W-:Y:S02]  /*ba60*/  FMUL.FTZ R187, R187, -R150 ;  /* 0x80000096bbbb7220 */ /* 0x000fe40000410000 */
[----:B------:R-:W-:Y:S02]  /*ba70*/  FMUL.FTZ R113, R208, R103 ;  /* 0x00000067d0717220 */ /* 0x000fe40000410000 */
[C---:B------:R-:W-:Y:S02]  /*ba80*/  FFMA.FTZ R140, R97.reuse, UR41, -R136 ;  /* 0x00000029618c7c23 */ /* 0x040fe40008010888 */
[----:B------:R-:W-:-:S02]  /*ba90*/  FMUL.FTZ R136, R97, UR42 ;  /* 0x0000002a61887c20 */ /* 0x000fc40008410000 */
[----:B------:R-:W-:Y:S02]  /*baa0*/  FFMA.FTZ R61, R188, R150, -R61 ;  /* 0x00000096bc3d7223 */ /* 0x000fe4000001083d */
[----:B------:R-:W-:Y:S02]  /*bab0*/  FMUL.FTZ R163, R208, R111 ;  /* 0x0000006fd0a37220 */ /* 0x000fe40000410000 */
[----:B------:R-:W-:Y:S02]  /*bac0*/  FFMA.FTZ R105, R230, R63, R105 ;  /* 0x0000003fe6697223 */ /* 0x000fe40000010069 */
[----:B------:R-:W-:Y:S02]  /*bad0*/  FFMA.FTZ R188, R188, R168, R187 ;  /* 0x000000a8bcbc7223 */ /* 0x000fe400000100bb */
[----:B------:R-:W-:Y:S02]  /*bae0*/  FFMA.FTZ R111, R230, R111, -R113 ;  /* 0x0000006fe66f7223 */ /* 0x000fe40000010871 */
[----:B------:R-:W-:-:S02]  /*baf0*/  FFMA.FTZ R229, R118, -R34, R229 ;  /* 0x8000002276e57223 */ /* 0x000fc400000100e5 */
[----:B------:R-:W-:Y:S02]  /*bb00*/  FMUL.FTZ R128, R117, R34 ;  /* 0x0000002275807220 */ /* 0x000fe40000410000 */
[C---:B------:R-:W-:Y:S02]  /*bb10*/  FMUL.FTZ R63, R209.reuse, R170 ;  /* 0x000000aad13f7220 */ /* 0x040fe40000410000 */
[----:B------:R-:W-:Y:S02]  /*bb20*/  FMUL.FTZ R97, R209, R140 ;  /* 0x0000008cd1617220 */ /* 0x000fe40000410000 */
[----:B------:R-:W-:Y:S02]  /*bb30*/  FFMA.FTZ R136, R117, UR41, R136 ;  /* 0x0000002975887c23 */ /* 0x000fe40008010088 */
[----:B------:R-:W-:Y:S02]  /*bb40*/  FADD.FTZ R113, R156, R61 ;  /* 0x0000003d9c717221 */ /* 0x000fe40000010000 */
[----:B------:R-:W-:-:S02]  /*bb50*/  FADD.FTZ R61, -R155, R188 ;  /* 0x000000bc9b3d7221 */ /* 0x000fc40000010100 */
[----:B------:R-:W-:Y:S02]  /*bb60*/  FADD.FTZ R3, R128, R3 ;  /* 0x0000000380037221 */ /* 0x000fe40000010000 */
[-C--:B------:R-:W-:Y:S02]  /*bb70*/  FMUL.FTZ R209, R209, R128.reuse ;  /* 0x00000080d1d17220 */ /* 0x080fe40000410000 */
[C---:B------:R-:W-:Y:S01]  /*bb80*/  FFMA.FTZ R63, R229.reuse, R128, R63 ;  /* 0x00000080e53f7223 */ /* 0x040fe2000001003f */
[----:B------:R-:W-:Y:S01]  /*bb90*/  HADD2.F32 R128, -RZ, R91.H0_H0 ;  /* 0x2000005bff807230 */ /* 0x000fe20000004100 */
[----:B------:R-:W-:Y:S02]  /*bba0*/  FFMA.FTZ R97, R229, R136, R97 ;  /* 0x00000088e5617223 */ /* 0x000fe40000010061 */
[----:B------:R-:W-:Y:S02]  /*bbb0*/  FMUL.FTZ R121, R113, R56 ;  /* 0x0000003871797220 */ /* 0x000fe40000410000 */
[----:B------:R-:W-:-:S02]  /*bbc0*/  FMUL.FTZ R136, R150, R55 ;  /* 0x0000003796887220 */ /* 0x000fc40000410000 */
[-C--:B------:R-:W-:Y:S02]  /*bbd0*/  FMUL.FTZ R123, R61, R56.reuse ;  /* 0x000000383d7b7220 */ /* 0x080fe40000410000 */
[----:B------:R-:W-:Y:S02]  /*bbe0*/  FFMA.FTZ R222, R119, -R56, R222 ;  /* 0x8000003877de7223 */ /* 0x000fe400000100de */
[----:B------:R-:W-:Y:S02]  /*bbf0*/  FMUL.FTZ R129, R126, R121 ;  /* 0x000000797e817220 */ /* 0x000fe40000410000 */
[-C--:B------:R-:W-:Y:S02]  /*bc00*/  FFMA.FTZ R221, R128, -R55.reuse, R221 ;  /* 0x8000003780dd7223 */ /* 0x080fe400000100dd */
[----:B------:R-:W-:Y:S02]  /*bc10*/  FMUL.FTZ R140, R168, R55 ;  /* 0x00000037a88c7220 */ /* 0x000fe40000410000 */
[----:B------:R-:W-:-:S02]  /*bc20*/  FMUL.FTZ R131, R127, R136 ;  /* 0x000000887f837220 */ /* 0x000fc40000410000 */
[-C--:B------:R-:W-:Y:S02]  /*bc30*/  FMUL.FTZ R125, R126, R123.reuse ;  /* 0x0000007b7e7d7220 */ /* 0x080fe40000410000 */
[C---:B------:R-:W-:Y:S02]  /*bc40*/  FFMA.FTZ R129, R222.reuse, R123, -R129 ;  /* 0x0000007bde817223 */ /* 0x040fe40000010881 */
[----:B------:R-:W-:Y:S02]  /*bc50*/  FFMA.FTZ R146, R221, R140, -R131 ;  /* 0x0000008cdd927223 */ /* 0x000fe40000010883 */
[----:B------:R-:W-:Y:S02]  /*bc60*/  FMUL.FTZ R123, R99, R54 ;  /* 0x00000036637b7220 */ /* 0x000fe40000410000 */
[----:B------:R-:W-:Y:S02]  /*bc70*/  FMUL.FTZ R140, R127, R140 ;  /* 0x0000008c7f8c7220 */ /* 0x000fe40000410000 */
[----:B------:R-:W-:-:S02]  /*bc80*/  FFMA.FTZ R125, R222, R121, R125 ;  /* 0x00000079de7d7223 */ /* 0x000fc4000001007d */
[-C--:B------:R-:W-:Y:S02]  /*bc90*/  FFMA.FTZ R220, R115, -R54.reuse, R220 ;  /* 0x8000003673dc7223 */ /* 0x080fe400000100dc */
[----:B------:R-:W-:Y:S02]  /*bca0*/  FMUL.FTZ R133, R147, R54 ;  /* 0x0000003693857220 */ /* 0x000fe40000410000 */
[----:B------:R-:W-:Y:S02]  /*bcb0*/  FMUL.FTZ R135, R210, R123 ;  /* 0x0000007bd2877220 */ /* 0x000fe40000410000 */
[----:B------:R-:W-:Y:S02]  /*bcc0*/  FFMA.FTZ R140, R221, R136, R140 ;  /* 0x00000088dd8c7223 */ /* 0x000fe4000001008c */
[----:B------:R-:W-:Y:S02]  /*bcd0*/  FADD.FTZ R125, RZ, R125 ;  /* 0x0000007dff7d7221 */ /* 0x000fe40000010000 */
[----:B------:R-:W-:-:S02]  /*bce0*/  FFMA.FTZ R135, R220, R133, -R135 ;  /* 0x00000085dc877223 */ /* 0x000fc40000010887 */
[----:B------:R-:W-:Y:S01]  /*bcf0*/  FADD.FTZ R131, R125, R140 ;  /* 0x0000008c7d837221 */ /* 0x000fe20000010000 */
[----:B------:R-:W-:Y:S01]  /*bd00*/  HADD2.F32 R125, -RZ, R88.H0_H0 ;  /* 0x20000058ff7d7230 */ /* 0x000fe20000004100 */
[----:B------:R-:W-:Y:S02]  /*bd10*/  FMUL.FTZ R133, R210, R133 ;  /* 0x00000085d2857220 */ /* 0x000fe40000410000 */
[----:B------:R-:W-:Y:S02]  /*bd20*/  FADD.FTZ R129, RZ, R129 ;  /* 0x00000081ff817221 */ /* 0x000fe40000010000 */
[----:B------:R-:W-:Y:S02]  /*bd30*/  FMUL.FTZ R140, R142, R53 ;  /* 0x000000358e8c7220 */ /* 0x000fe40000410000 */
[----:B------:R-:W-:Y:S02]  /*bd40*/  FFMA.FTZ R148, R220, R123, R133 ;  /* 0x0000007bdc947223 */ /* 0x000fe40000010085 */
[----:B------:R-:W-:-:S02]  /*bd50*/  FADD.FTZ R146, R129, R146 ;  /* 0x0000009281927221 */ /* 0x000fc40000010000 */
[-C--:B------:R-:W-:Y:S02]  /*bd60*/  FFMA.FTZ R219, R144, -R53.reuse, R219 ;  /* 0x8000003590db7223 */ /* 0x080fe400000100db */
[----:B------:R-:W-:Y:S02]  /*bd70*/  FMUL.FTZ R152, R130, R53 ;  /* 0x0000003582987220 */ /* 0x000fe40000410000 */
[----:B------:R-:W-:Y:S02]  /*bd80*/  FMUL.FTZ R133, R211, R140 ;  /* 0x0000008cd3857220 */ /* 0x000fe40000410000 */
[----:B------:R-:W-:Y:S02]  /*bd90*/  FMUL.FTZ R129, R69, R52 ;  /* 0x0000003445817220 */ /* 0x000fe40000410000 */
[----:B------:R-:W-:Y:S02]  /*bda0*/  FFMA.FTZ R154, R219, R152, -R133 ;  /* 0x00000098db9a7223 */ /* 0x000fe40000010885 */
[----:B------:R-:W-:-:S02]  /*bdb0*/  FFMA.FTZ R218, R125, -R52, R218 ;  /* 0x800000347dda7223 */ /* 0x000fc400000100da */
[----:B------:R-:W-:Y:S02]  /*bdc0*/  FMUL.FTZ R152, R211, R152 ;  /* 0x00000098d3987220 */ /* 0x000fe40000410000 */
[----:B------:R-:W-:Y:S02]  /*bdd0*/  FMUL.FTZ R133, R139, R52 ;  /* 0x000000348b857220 */ /* 0x000fe40000410000 */
[----:B------:R-:W-:Y:S02]  /*bde0*/  FMUL.FTZ R137, R212, R129 ;  /* 0x00000081d4897220 */ /* 0x000fe40000410000 */
[----:B------:R-:W-:Y:S01]  /*bdf0*/  FADD.FTZ R131, R131, R148 ;  /* 0x0000009483837221 */ /* 0x000fe20000010000 */
[----:B------:R-:W-:Y:S01]  /*be00*/  HADD2.F32 R148, -RZ, R87.H0_H0 ;  /* 0x20000057ff947230 */ /* 0x000fe20000004100 */
[----:B------:R-:W-:Y:S02]  /*be10*/  FFMA.FTZ R152, R219, R140, R152 ;  /* 0x0000008cdb987223 */ /* 0x000fe40000010098 */
[----:B------:R-:W-:-:S02]  /*be20*/  FFMA.FTZ R137, R218, R133, -R137 ;  /* 0x00000085da897223 */ /* 0x000fc40000010889 */
[----:B------:R-:W-:Y:S02]  /*be30*/  FADD.FTZ R135, R146, R135 ;  /* 0x0000008792877221 */ /* 0x000fe40000010000 */
[----:B------:R-:W-:Y:S02]  /*be40*/  FMUL.FTZ R133, R212, R133 ;  /* 0x00000085d4857220 */ /* 0x000fe40000410000 */
        /* <DEDUP_REMOVED lines=8> */
[-C--:B--2---:R-:W-:Y:S02]  /*bed0*/  FFMA.FTZ R158, R217, R156.reuse, -R133 ;  /* 0x0000009cd99e7223 */ /* 0x084fe40000010885 */
[----:B------:R-:W-:Y:S02]  /*bee0*/  FMUL.FTZ R156, R213, R156 ;  /* 0x0000009cd59c7220 */ /* 0x000fe40000410000 */
[----:B------:R-:W-:-:S02]  /*bef0*/  FMUL.FTZ R133, R132, R49 ;  /* 0x0000003184857220 */ /* 0x000fc40000410000 */
[----:B------:R-:W-:Y:S01]  /*bf00*/  FADD.FTZ R131, R131, R152 ;  /* 0x0000009883837221 */ /* 0x000fe20000010000 */
[----:B------:R-:W-:Y:S01]  /*bf10*/  HADD2.F32 R152, -RZ, R85.H0_H0 ;  /* 0x20000055ff987230 */ /* 0x000fe20000004100 */
[----:B------:R-:W-:Y:S02]  /*bf20*/  FFMA.FTZ R156, R217, R146, R156 ;  /* 0x00000092d99c7223 */ /* 0x000fe4000001009c */
[-C--:B------:R-:W-:Y:S02]  /*bf30*/  FFMA.FTZ R216, R135, -R49.reuse, R216 ;  /* 0x8000003187d87223 */ /* 0x080fe400000100d8 */
[----:B------:R-:W-:Y:S02]  /*bf40*/  FMUL.FTZ R141, R70, R49 ;  /* 0x00000031468d7220 */ /* 0x000fe40000410000 */
[----:B------:R-:W-:Y:S02]  /*bf50*/  FMUL.FTZ R143, R214, R133 ;  /* 0x00000085d68f7220 */ /* 0x000fe40000410000 */
[----:B------:R-:W-:-:S02]  /*bf60*/  FADD.FTZ R131, R131, R156 ;  /* 0x0000009c83837221 */ /* 0x000fc40000010000 */
[----:B------:R-:W-:Y:S02]  /*bf70*/  FFMA.FTZ R143, R216, R141, -R143 ;  /* 0x0000008dd88f7223 */ /* 0x000fe4000001088f */
[----:B------:R-:W-:Y:S01]  /*bf80*/  FADD.FTZ R137, R154, R137 ;  /* 0x000000899a897221 */ /* 0x000fe20000010000 */
[----:B------:R-:W-:Y:S01]  /*bf90*/  HADD2.F32 R154, -RZ, R84.H0_H0 ;  /* 0x20000054ff9a7230 */ /* 0x000fe20000004100 */
[----:B------:R-:W-:Y:S02]  /*bfa0*/  FMUL.FTZ R156, R124, R47 ;  /* 0x0000002f7c9c7220 */ /* 0x000fe40000410000 */
[----:B------:R-:W-:Y:S02]  /*bfb0*/  FMUL.FTZ R141, R214, R141 ;  /* 0x0000008dd68d7220 */ /* 0x000fe40000410000 */
[-C--:B------:R-:W-:Y:S02]  /*bfc0*/  FFMA.FTZ R223, R152, -R47.reuse, R223 ;  /* 0x8000002f98df7223 */ /* 0x080fe400000100df */
[----:B------:R-:W-:-:S02]  /*bfd0*/  FMUL.FTZ R162, R62, R47 ;  /* 0x0000002f3ea27220 */ /* 0x000fc40000410000 */
[----:B------:R-:W-:Y:S02]  /*bfe0*/  FMUL.FTZ R145, R215, R156 ;  /* 0x0000009cd7917220 */ /* 0x000fe40000410000 */
[----:B------:R-:W-:Y:S02]  /*bff0*/  FADD.FTZ R158, R137, R158 ;  /* 0x0000009e899e7221 */ /* 0x000fe40000010000 */
[----:B------:R-:W-:Y:S02]  /*c000*/  FFMA.FTZ R160, R216, R133, R141 ;  /* 0x00000085d8a07223 */ /* 0x000fe4000001008d */
[----:B------:R-:W-:Y:S02]  /*c010*/  FMUL.FTZ R137, R122, R45 ;  /* 0x0000002d7a897220 */ /* 0x000fe40000410000 */
[----:B------:R-:W-:Y:S02]  /*c020*/  FFMA.FTZ R164, R223, R162, -R145 ;  /* 0x000000a2dfa47223 */ /* 0x000fe40000010891 */
[----:B------:R-:W-:-:S02]  /*c030*/  FADD.FTZ R131, R131, R160 ;  /* 0x000000a083837221 */ /* 0x000fc40000010000 */
[-C--:B------:R-:W-:Y:S02]  /*c040*/  FFMA.FTZ R160, R154, -R45.reuse, R225 ;  /* 0x8000002d9aa07223 */ /* 0x080fe400000100e1 */
[----:B------:R-:W-:Y:S02]  /*c050*/  FMUL.FTZ R141, R60, R45 ;  /* 0x0000002d3c8d7220 */ /* 0x000fe40000410000 */
[----:B------:R-:W-:Y:S02]  /*c060*/  FMUL.FTZ R145, R206, R137 ;  /* 0x00000089ce917220 */ /* 0x000fe40000410000 */
[----:B------:R-:W-:Y:S02]  /*c070*/  FMUL.FTZ R162, R215, R162 ;  /* 0x000000a2d7a27220 */ /* 0x000fe40000410000 */
[----:B------:R-:W-:Y:S01]  /*c080*/  FADD.FTZ R143, R158, R143 ;  /* 0x0000008f9e8f7221 */ /* 0x000fe20000010000 */
[----:B------:R-:W-:Y:S01]  /*c090*/  HADD2.F32 R158, -RZ, R83.H0_H0 ;  /* 0x20000053ff9e7230 */ /* 0x000fe20000004100 */
[----:B------:R-:W-:-:S02]  /*c0a0*/  FFMA.FTZ R149, R160, R141, -R145 ;  /* 0x0000008da0957223 */ /* 0x000fc40000010891 */
[----:B------:R-:W-:Y:S02]  /*c0b0*/  FFMA.FTZ R162, R223, R156, R162 ;  /* 0x0000009cdfa27223 */ /* 0x000fe400000100a2 */
[----:B------:R-:W-:Y:S02]  /*c0c0*/  FMUL.FTZ R145, R206, R141 ;  /* 0x0000008dce917220 */ /* 0x000fe40000410000 */
[-C--:B------:R-:W-:Y:S02]  /*c0d0*/  FMUL.FTZ R141, R116, R43.reuse ;  /* 0x0000002b748d7220 */ /* 0x080fe40000410000 */
[----:B------:R-:W-:Y:S02]  /*c0e0*/  FADD.FTZ R131, R131, R162 ;  /* 0x000000a283837221 */ /* 0x000fe40000010000 */
[-C--:B------:R-:W-:Y:S02]  /*c0f0*/  FFMA.FTZ R162, R158, -R43.reuse, R205 ;  /* 0x8000002b9ea27223 */ /* 0x080fe400000100cd */
[----:B------:R-:W-:-:S02]  /*c100*/  FMUL.FTZ R151, R102, R43 ;  /* 0x0000002b66977220 */ /* 0x000fc40000410000 */
[----:B------:R-:W-:Y:S02]  /*c110*/  FMUL.FTZ R153, R224, R141 ;  /* 0x0000008de0997220 */ /* 0x000fe40000410000 */
[----:B------:R-:W-:Y:S01]  /*c120*/  FADD.FTZ R164, R143, R164 ;  /* 0x000000a48fa47221 */ /* 0x000fe20000010000 */
[----:B------:R-:W-:Y:S01]  /*c130*/  HADD2.F32 R143, -RZ, R82.H0_H0 ;  /* 0x20000052ff8f7230 */ /* 0x000fe20000004100 */
[----:B------:R-:W-:Y:S02]  /*c140*/  FFMA.FTZ R166, R160, R137, R145 ;  /* 0x00000089a0a67223 */ /* 0x000fe40000010091 */
[----:B------:R-:W-:Y:S02]  /*c150*/  FMUL.FTZ R145, R100, R41 ;  /* 0x0000002964917220 */ /* 0x000fe40000410000 */
[-C--:B------:R-:W-:Y:S02]  /*c160*/  FFMA.FTZ R172, R162, R151.reuse, -R153 ;  /* 0x00000097a2ac7223 */ /* 0x080fe40000010899 */
[----:B------:R-:W-:-:S02]  /*c170*/  FMUL.FTZ R151, R224, R151 ;  /* 0x00000097e0977220 */ /* 0x000fc40000410000 */
[-C--:B------:R-:W-:Y:S02]  /*c180*/  FFMA.FTZ R226, R143, -R41.reuse, R226 ;  /* 0x800000298fe27223 */ /* 0x080fe400000100e2 */
[----:B------:R-:W-:Y:S02]  /*c190*/  FMUL.FTZ R153, R112, R41 ;  /* 0x0000002970997220 */ /* 0x000fe40000410000 */
[----:B------:R-:W-:Y:S02]  /*c1a0*/  FMUL.FTZ R155, R204, R145 ;  /* 0x00000091cc9b7220 */ /* 0x000fe40000410000 */
[----:B------:R-:W-:Y:S02]  /*c1b0*/  FADD.FTZ R149, R164, R149 ;  /* 0x00000095a4957221 */ /* 0x000fe40000010000 */
[----:B------:R-:W-:Y:S01]  /*c1c0*/  FADD.FTZ R131, R131, R166 ;  /* 0x000000a683837221 */ /* 0x000fe20000010000 */
[----:B------:R-:W-:Y:S01]  /*c1d0*/  HADD2.F32 R166, -RZ, R81.H0_H0 ;  /* 0x20000051ffa67230 */ /* 0x000fe20000004100 */
[----:B------:R-:W-:Y:S01]  /*c1e0*/  FFMA.FTZ R164, R162, R141, R151 ;  /* 0x0000008da2a47223 */ /* 0x000fe20000010097 */
[----:B------:R-:W-:Y:S01]  /*c1f0*/  HADD2.F32 R151, -RZ, R80.H0_H0 ;  /* 0x20000050ff977230 */ /* 0x000fe20000004100 */
        /* <DEDUP_REMOVED lines=9> */
[----:B------:R-:W-:Y:S02]  /*c290*/  FMUL.FTZ R155, R114, R37 ;  /* 0x00000025729b7220 */ /* 0x000fe40000410000 */
[-C--:B------:R-:W-:Y:S02]  /*c2a0*/  FFMA.FTZ R153, R227, R176.reuse, -R153 ;  /* 0x000000b0e3997223 */ /* 0x080fe40000010899 */
[----:B------:R-:W-:Y:S02]  /*c2b0*/  FMUL.FTZ R176, R203, R176 ;  /* 0x000000b0cbb07220 */ /* 0x000fe40000410000 */
[----:B------:R-:W-:-:S02]  /*c2c0*/  FADD.FTZ R174, R149, R174 ;  /* 0x000000ae95ae7221 */ /* 0x000fc40000010000 */
[-C--:B------:R-:W-:Y:S02]  /*c2d0*/  FMUL.FTZ R149, R98, R37.reuse ;  /* 0x0000002562957220 */ /* 0x080fe40000410000 */
[----:B------:R-:W-:Y:S02]  /*c2e0*/  FADD.FTZ R131, R131, R172 ;  /* 0x000000ac83837221 */ /* 0x000fe40000010000 */
[----:B------:R-:W-:Y:S02]  /*c2f0*/  FFMA.FTZ R176, R227, R164, R176 ;  /* 0x000000a4e3b07223 */ /* 0x000fe400000100b0 */
[----:B------:R-:W-:Y:S02]  /*c300*/  FFMA.FTZ R228, R151, -R37, R228 ;  /* 0x8000002597e47223 */ /* 0x000fe400000100e4 */
[C---:B------:R-:W-:Y:S02]  /*c310*/  FMUL.FTZ R157, R202.reuse, R155 ;  /* 0x0000009bca9d7220 */ /* 0x040fe40000410000 */
[----:B------:R-:W-:-:S02]  /*c320*/  FMUL.FTZ R159, R202, R149 ;  /* 0x00000095ca9f7220 */ /* 0x000fc40000410000 */
[----:B------:R-:W-:Y:S02]  /*c330*/  FADD.FTZ R131, R131, R176 ;  /* 0x000000b083837221 */ /* 0x000fe40000010000 */
[C---:B------:R-:W-:Y:S02]  /*c340*/  FFMA.FTZ R172, R228.reuse, R149, R157 ;  /* 0x00000095e4ac7223 */ /* 0x040fe4000001009d */
[----:B------:R-:W-:Y:S02]  /*c350*/  FFMA.FTZ R176, R228, R155, -R159 ;  /* 0x0000009be4b07223 */ /* 0x000fe4000001089f */
[----:B------:R-:W-:Y:S02]  /*c360*/  FMUL.FTZ R155, R98, UR42 ;  /* 0x0000002a629b7c20 */ /* 0x000fe40008410000 */
[----:B------:R-:W-:Y:S02]  /*c370*/  FADD.FTZ R153, R174, R153 ;  /* 0x00000099ae997221 */ /* 0x000fe40000010000 */
[----:B------:R-:W-:Y:S01]  /*c380*/  FADD.FTZ R172, R131, R172 ;  /* 0x000000ac83ac7221 */ /* 0x000fe20000010000 */
[----:B------:R-:W-:Y:S01]  /*c390*/  MOV R131, UR20 ;  /* 0x0000001400837c02 */ /* 0x000fe20008000f00 */
[----:B------:R-:W-:-:S02]  /*c3a0*/  FFMA.FTZ R170, R229, R170, -R209 ;  /* 0x000000aae5aa7223 */ /* 0x000fc400000108d1 */
[----:B------:R-:W-:Y:S01]  /*c3b0*/  FFMA.FTZ R155, R114, UR41, -R155 ;  /* 0x00000029729b7c23 */ /* 0x000fe2000801089b */
[----:B------:R-:W-:Y:S01]  /*c3c0*/  LEA R178, R131, -R96, 0x1 ;  /* 0x8000006083b27211 */ /* 0x000fe200078e08ff */
[----:B------:R-:W-:Y:S02]  /*c3d0*/  FADD.FTZ R157, R153, R176 ;  /* 0x000000b0999d7221 */ /* 0x000fe40000010000 */
[----:B------:R-:W-:Y:S01]  /*c3e0*/  FADD.FTZ R172, R172, R63 ;  /* 0x0000003facac7221 */ /* 0x000fe20000010000 */
[----:B------:R-:W-:Y:S01]  /*c3f0*/  ISETP.GE.AND P0, PT, R178, 0x1, PT ;  /* 0x00000001b200780c */ /* 0x000fe20003f06270 */
[----:B------:R-:W-:Y:S02]  /*c400*/  FMUL.FTZ R63, R104, UR42 ;  /* 0x0000002a683f7c20 */ /* 0x000fe40008410000 */
[----:B------:R-:W-:Y:S02]  /*c410*/  FMUL.FTZ R153, R202, R155 ;  /* 0x0000009bca997220 */ /* 0x000fe40000410000 */
[----:B------:R-:W-:-:S02]  /*c420*/  FADD.FTZ R170, R157, R170 ;  /* 0x000000aa9daa7221 */ /* 0x000fc40000010000 */
[----:B------:R-:W-:Y:S02]  /*c430*/  FMUL.FTZ R155, R100, UR42 ;  /* 0x0000002a649b7c20 */ /* 0x000fe40008410000 */
[----:B------:R-:W-:Y:S02]  /*c440*/  FMUL.FTZ R157, R114, UR42 ;  /* 0x0000002a729d7c20 */ /* 0x000fe40008410000 */
[C---:B------:R-:W-:Y:S02]  /*c450*/  FFMA.FTZ R114, R108.reuse, UR41, -R63 ;  /* 0x000000296c727c23 */ /* 0x040fe4000801083f */
[----:B------:R-:W-:Y:S02]  /*c460*/  FMUL.FTZ R63, R108, UR42 ;  /* 0x0000002a6c3f7c20 */ /* 0x000fe40008410000 */
[C---:B------:R-:W-:Y:S02]  /*c470*/  FFMA.FTZ R155, R112.reuse, UR41, -R155 ;  /* 0x00000029709b7c23 */ /* 0x040fe4000801089b */
[----:B------:R-:W-:-:S02]  /*c480*/  FMUL.FTZ R159, R112, UR42 ;  /* 0x0000002a709f7c20 */ /* 0x000fc40008410000 */
[----:B------:R-:W-:Y:S02]  /*c490*/  FFMA.FTZ R112, R98, UR41, R157 ;  /* 0x0000002962707c23 */ /* 0x000fe4000801009d */
[----:B------:R-:W-:Y:S02]  /*c4a0*/  FMUL.FTZ R157, R116, UR42 ;  /* 0x0000002a749d7c20 */ /* 0x000fe40008410000 */
[----:B------:R-:W-:Y:S02]  /*c4b0*/  FFMA.FTZ R108, R104, UR41, R63 ;  /* 0x00000029686c7c23 */ /* 0x000fe4000801003f */
[----:B------:R-:W-:Y:S02]  /*c4c0*/  FMUL.FTZ R63, R124, UR42 ;  /* 0x0000002a7c3f7c20 */ /* 0x000fe40008410000 */
[----:B------:R-:W-:Y:S02]  /*c4d0*/  FMUL.FTZ R161, R122, UR42 ;  /* 0x0000002a7aa17c20 */ /* 0x000fe40008410000 */
[----:B------:R-:W-:-:S02]  /*c4e0*/  FFMA.FTZ R157, R102, UR41, -R157 ;  /* 0x00000029669d7c23 */ /* 0x000fc4000801089d */
[----:B------:R-:W-:Y:S02]  /*c4f0*/  FMUL.FTZ R165, R102, UR42 ;  /* 0x0000002a66a57c20 */ /* 0x000fe40008410000 */
[----:B------:R-:W-:Y:S02]  /*c500*/  FFMA.FTZ R163, R230, R103, R163 ;  /* 0x00000067e6a37223 */ /* 0x000fe400000100a3 */
[C---:B------:R-:W-:Y:S02]  /*c510*/  FFMA.FTZ R102, R62.reuse, UR41, -R63 ;  /* 0x000000293e667c23 */ /* 0x040fe4000801083f */
[----:B------:R-:W-:Y:S02]  /*c520*/  FMUL.FTZ R63, R62, UR42 ;  /* 0x0000002a3e3f7c20 */ /* 0x000fe40008410000 */
[C---:B------:R-:W-:Y:S02]  /*c530*/  FFMA.FTZ R161, R60.reuse, UR41, -R161 ;  /* 0x000000293ca17c23 */ /* 0x040fe400080108a1 */
[----:B------:R-:W-:-:S02]  /*c540*/  FMUL.FTZ R167, R60, UR42 ;  /* 0x0000002a3ca77c20 */ /* 0x000fc40008410000 */
[----:B------:R-:W-:Y:S02]  /*c550*/  FMUL.FTZ R60, R69, UR42 ;  /* 0x0000002a453c7c20 */ /* 0x000fe40008410000 */
[----:B------:R-:W-:Y:S02]  /*c560*/  FADD.FTZ R163, R172, R163 ;  /* 0x000000a3aca37221 */ /* 0x000fe40000010000 */
[----:B------:R-:W-:Y:S02]  /*c570*/  FMUL.FTZ R169, R132, UR42 ;  /* 0x0000002a84a97c20 */ /* 0x000fe40008410000 */
[----:B------:R-:W-:Y:S02]  /*c580*/  FFMA.FTZ R172, R124, UR41, R63 ;  /* 0x000000297cac7c23 */ /* 0x000fe4000801003f */
[----:B------:R-:W-:Y:S02]  /*c590*/  FMUL.FTZ R63, R134, UR42 ;  /* 0x0000002a863f7c20 */ /* 0x000fe40008410000 */
[----:B------:R-:W-:-:S02]  /*c5a0*/  FMUL.FTZ R173, R120, UR42 ;  /* 0x0000002a78ad7c20 */ /* 0x000fc40008410000 */
[C---:B------:R-:W-:Y:S02]  /*c5b0*/  FFMA.FTZ R171, R139.reuse, UR41, -R60 ;  /* 0x000000298bab7c23 */ /* 0x040fe4000801083c */
[----:B------:R-:W-:Y:S02]  /*c5c0*/  FMUL.FTZ R60, R139, UR42 ;  /* 0x0000002a8b3c7c20 */ /* 0x000fe40008410000 */
[C---:B------:R-:W-:Y:S02]  /*c5d0*/  FFMA.FTZ R169, R70.reuse, UR41, -R169 ;  /* 0x0000002946a97c23 */ /* 0x040fe400080108a9 */
[----:B------:R-:W-:Y:S02]  /*c5e0*/  FMUL.FTZ R175, R70, UR42 ;  /* 0x0000002a46af7c20 */ /* 0x000fe40008410000 */
[----:B------:R-:W-:Y:S02]  /*c5f0*/  FFMA.FTZ R70, R120, UR41, -R63 ;  /* 0x0000002978467c23 */ /* 0x000fe4000801083f */
[----:B------:R-:W-:-:S02]  /*c600*/  FFMA.FTZ R120, R134, UR41, R173 ;  /* 0x0000002986787c23 */ /* 0x000fc400080100ad */
[----:B------:R-:W-:Y:S02]  /*c610*/  FFMA.FTZ R173, R69, UR41, R60 ;  /* 0x0000002945ad7c23 */ /* 0x000fe4000801003c */
[----:B------:R-:W-:Y:S02]  /*c620*/  FMUL.FTZ R63, R142, UR42 ;  /* 0x0000002a8e3f7c20 */ /* 0x000fe40008410000 */
[----:B------:R-:W-:Y:S02]  /*c630*/  FMUL.FTZ R60, R99, UR42 ;  /* 0x0000002a633c7c20 */ /* 0x000fe40008410000 */
[----:B------:R-:W-:Y:S02]  /*c640*/  FFMA.FTZ R139, R132, UR41, R175 ;  /* 0x00000029848b7c23 */ /* 0x000fe400080100af */
[----:B------:R-:W-:Y:S02]  /*c650*/  FFMA.FTZ R174, R130, UR41, -R63 ;  /* 0x0000002982ae7c23 */ /* 0x000fe4000801083f */
[----:B------:R-:W-:-:S02]  /*c660*/  FFMA.FTZ R175, R147, UR41, -R60 ;  /* 0x0000002993af7c23 */ /* 0x000fc4000801083c */
[----:B------:R-:W-:Y:S02]  /*c670*/  FMUL.FTZ R63, R150, UR42 ;  /* 0x0000002a963f7c20 */ /* 0x000fe40008410000 */
[----:B------:R-:W-:Y:S02]  /*c680*/  FMUL.FTZ R60, R113, UR42 ;  /* 0x0000002a713c7c20 */ /* 0x000fe40008410000 */
[----:B------:R-:W-:Y:S02]  /*c690*/  FMUL.FTZ R177, R130, UR42 ;  /* 0x0000002a82b17c20 */ /* 0x000fe40008410000 */
[----:B------:R-:W-:Y:S02]  /*c6a0*/  FMUL.FTZ R62, R147, UR42 ;  /* 0x0000002a933e7c20 */ /* 0x000fe40008410000 */
[----:B------:R-:W-:Y:S02]  /*c6b0*/  FFMA.FTZ R130, R168, UR41, -R63 ;  /* 0x00000029a8827c23 */ /* 0x000fe4000801083f */
[----:B------:R-:W-:-:S02]  /*c6c0*/  FFMA.FTZ R147, R61, UR41, -R60 ;  /* 0x000000293d937c23 */ /* 0x000fc4000801083c */
[----:B------:R-:W-:Y:S02]  /*c6d0*/  FMUL.FTZ R63, R168, UR42 ;  /* 0x0000002aa83f7c20 */ /* 0x000fe40008410000 */
[----:B------:R-:W-:Y:S02]  /*c6e0*/  FMUL.FTZ R60, R61, UR42 ;  /* 0x0000002a3d3c7c20 */ /* 0x000fe40008410000 */
[----:B------:R-:W-:Y:S02]  /*c6f0*/  FFMA.FTZ R176, R142, UR41, R177 ;  /* 0x000000298eb07c23 */ /* 0x000fe400080100b1 */
        /* <DEDUP_REMOVED lines=40> */
.L_x_4705:
[----:B------:R-:W-:Y:S05]  /*c980*/  BSYNC B0 ;  /* 0x0000000000007941 */ /* 0x000fea0003800000 */
.L_x_4704:
        /* <DEDUP_REMOVED lines=11> */
[----:B------:R-:W-:Y:S01]  /*ca40*/  UIMAD UR39, UR36, UR20, UR39 ;  /* 0x00000014242772a4 */ /* 0x000fe2000f8e0227 */
[-C--:B------:R-:W-:Y:S01]  /*ca50*/  FMUL.FTZ R66, R65, R24.reuse ;  /* 0x0000001841427220 */ /* 0x080fe20000410000 */
[----:B------:R-:W-:Y:S01]  /*ca60*/  ULDC UR40, c[0x0][0x174] ;  /* 0x00005d0000287ab9 */ /* 0x000fe20000000800 */
[----:B------:R-:W-:Y:S01]  /*ca70*/  FMUL.FTZ R62, R195, R24 ;  /* 0x00000018c33e7220 */ /* 0x000fe20000410000 */
[----:B------:R-:W-:Y:S01]  /*ca80*/  ULDC.64 UR20, c[0x0][0x2c0] ;  /* 0x0000b00000147ab9 */ /* 0x000fe20000000a00 */
[C---:B------:R-:W-:Y:S01]  /*ca90*/  FMUL.FTZ R63, R67.reuse, R66 ;  /* 0x00000042433f7220 */ /* 0x040fe20000410000 */
[----:B------:R-:W-:Y:S01]  /*caa0*/  UIADD3 UR23, UR23, UR39, URZ ;  /* 0x0000002717177290 */ /* 0x000fe2000fffe03f */
[-C--:B------:R-:W-:Y:S01]  /*cab0*/  FMUL.FTZ R67, R67, R62.reuse ;  /* 0x0000003e43437220 */ /* 0x080fe20000410000 */
[----:B------:R-:W-:Y:S01]  /*cac0*/  UIMAD UR39, UR37, UR20, URZ ;  /* 0x00000014252772a4 */ /* 0x000fe2000f8e023f */
[----:B------:R-:W-:Y:S01]  /*cad0*/  FADD.FTZ R0, R62, R0 ;  /* 0x000000003e007221 */ /* 0x000fe20000010000 */
[----:B------:R-:W-:Y:S01]  /*cae0*/  BSSY B0, `(.L_x_4706) ;  /* 0x0000028000007945 */ /* 0x000fe20003800000 */
[C---:B------:R-:W-:Y:S01]  /*caf0*/  FFMA.FTZ R62, R101.reuse, R62, R63 ;  /* 0x0000003e653e7223 */ /* 0x040fe2000001003f */
[----:B------:R-:W-:Y:S01]  /*cb00*/  IADD3 R63, R96, 0x40, RZ ;  /* 0x00000040603f7810 */ /* 0x000fe20007ffe0ff */
[----:B------:R-:W-:Y:S01]  /*cb10*/  UIMAD UR39, UR18, UR21, UR39 ;  /* 0x00000015122772a4 */ /* 0x000fe2000f8e0227 */
[----:B------:R-:W-:Y:S01]  /*cb20*/  FFMA.FTZ R66, R101, R66, -R67 ;  /* 0x0000004265427223 */ /* 0x000fe20000010843 */
[----:B------:R-:W-:Y:S01]  /*cb30*/  UIMAD.WIDE.U32 UR20, UR18, UR20, UR22 ;  /* 0x00000014121472a5 */ /* 0x000fe2000f8e0016 */
[-C--:B------:R-:W-:Y:S01]  /*cb40*/  LEA.HI.SX32 R63, R63, R96.reuse, 0x1b ;  /* 0x000000603f3f7211 */ /* 0x080fe200078fdaff */
[----:B------:R-:W-:Y:S01]  /*cb50*/  FADD.FTZ R65, R170, R111 ;  /* 0x0000006faa417221 */ /* 0x000fe20000010000 */
[----:B------:R-:W-:Y:S01]  /*cb60*/  ULDC.64 UR22, c[0x0][0x320] ;  /* 0x0000c80000167ab9 */ /* 0x000fe20000000a00 */
[----:B------:R-:W-:Y:S01]  /*cb70*/  IADD3 R67, R96, 0x80, RZ ;  /* 0x0000008060437810 */ /* 0x000fe20007ffe0ff */
[----:B------:R-:W-:Y:S01]  /*cb80*/  UIADD3 UR39, UR39, UR21, URZ ;  /* 0x0000001527277290 */ /* 0x000fe2000fffe03f */
[----:B------:R-:W-:Y:S01]  /*cb90*/  FFMA.FTZ R110, R110, R195, R109 ;  /* 0x000000c36e6e7223 */ /* 0x000fe2000001006d */
[----:B------:R-:W0:Y:S01]  /*cba0*/  LDS R63, [R63.X4+0x1180] ;  /* 0x001180003f3f7984 */ /* 0x000e220000004800 */
[----:B------:R-:W-:Y:S01]  /*cbb0*/  ULEA UR22, UP0, UR20, UR22, 0x3 ;  /* 0x0000001614167291 */ /* 0x000fe2000f80183f */
[----:B------:R-:W-:Y:S01]  /*cbc0*/  FADD.FTZ R138, R138, R207 ;  /* 0x000000cf8a8a7221 */ /* 0x000fe20000010000 */
[----:B------:R-:W-:Y:S01]  /*cbd0*/  UIADD3 UR21, UR6, -UR40, URZ ;  /* 0x8000002806157290 */ /* 0x000fe2000fffe03f */
[----:B------:R-:W-:Y:S01]  /*cbe0*/  FADD.FTZ R191, R191, -R180 ;  /* 0x800000b4bfbf7221 */ /* 0x000fe20000010000 */
[----:B------:R-:W-:Y:S01]  /*cbf0*/  ULEA.HI.X UR23, UR20, UR23, UR39, 0x3, UP0 ;  /* 0x0000001714177291 */ /* 0x000fe200080f1c27 */
[----:B------:R-:W-:Y:S01]  /*cc00*/  ISETP.GE.AND P1, PT, R178, 0x81, PT ;  /* 0x00000081b200780c */ /* 0x000fe20003f26270 */
[----:B------:R-:W-:Y:S01]  /*cc10*/  UIMAD UR20, UR21, -0x800, URZ ;  /* 0xfffff800151478a4 */ /* 0x000fe2000f8e023f */
[----:B------:R-:W-:Y:S01]  /*cc20*/  LEA R60, P0, R96, UR22, 0x2 ;  /* 0x00000016603c7c11 */ /* 0x000fe2000f8010ff */
[----:B------:R-:W-:Y:S01]  /*cc30*/  USHF.L.U32 UR22, UR8, 0x2, URZ ;  /* 0x0000000208167899 */ /* 0x000fe2000800063f */
[----:B------:R-:W-:Y:S01]  /*cc40*/  ISETP.GE.AND P2, PT, R178, 0xc1, PT ;  /* 0x000000c1b200780c */ /* 0x000fe20003f46270 */
[----:B------:R-:W-:Y:S01]  /*cc50*/  FADD.FTZ R163, R163, R62 ;  /* 0x0000003ea3a37221 */ /* 0x000fe20000010000 */
[----:B------:R-:W-:Y:S01]  /*cc60*/  LEA.HI.X R61, R96, UR23, RZ, 0x2, P0 ;  /* 0x00000017603d7c11 */ /* 0x000fe200080f14ff */
[----:B------:R-:W-:Y:S01]  /*cc70*/  USHF.L.U64.HI UR23, UR8, 0x2, UR9 ;  /* 0x0000000208177899 */ /* 0x000fe20008010209 */
[----:B------:R-:W-:Y:S01]  /*cc80*/  MOV R181, UR20 ;  /* 0x0000001400b57c02 */ /* 0x000fe20008000f00 */
[----:B------:R-:W-:Y:S01]  /*cc90*/  ULDC.64 UR20, c[0x0][0x2d0] ;  /* 0x0000b40000147ab9 */ /* 0x000fe20000000a00 */
[----:B------:R-:W-:Y:S01]  /*cca0*/  ISETP.GE.AND P0, PT, R178, 0x41, PT ;  /* 0x00000041b200780c */ /* 0x000fe20003f06270 */
[----:B------:R-:W-:Y:S01]  /*ccb0*/  UIMAD UR20, UR23, UR20, URZ ;  /* 0x00000014171472a4 */ /* 0x000fe2000f8e023f */
[----:B------:R-:W-:Y:S01]  /*ccc0*/  FADD.FTZ R65, R65, R66 ;  /* 0x0000004241417221 */ /* 0x000fe20000010000 */
[----:B------:R-:W-:Y:S01]  /*ccd0*/  IADD3 R101, R96, 0xc0, RZ ;  /* 0x000000c060657810 */ /* 0x000fe20007ffe0ff */
[----:B------:R-:W-:Y:S01]  /*cce0*/  IMAD.WIDE R60, R181, 0x4, R60 ;  /* 0x00000004b53c7825 */ /* 0x000fe200078e023c */
[----:B------:R-:W-:Y:S01]  /*ccf0*/  MOV R181, UR22 ;  /* 0x0000001600b57c02 */ /* 0x000fe20008000f00 */
[----:B------:R-:W-:Y:S01]  /*cd00*/  UIMAD UR20, UR22, UR21, UR20 ;  /* 0x00000015161472a4 */ /* 0x000fe2000f8e0214 */
[----:B------:R-:W-:-:S03]  /*cd10*/  LEA.HI.SX32 R67, R67, R96, 0x1b ;  /* 0x0000006043437211 */ /* 0x000fc600078fdaff */
[----:B------:R-:W-:-:S05]  /*cd20*/  IMAD.WIDE.U32 R60, R181, c[0x0][0x2d0], R60 ;  /* 0x0000b400b53c7a25 */ /* 0x000fca00078e003c */
[----:B------:R-:W-:Y:S01]  /*cd30*/  IADD3 R61, R61, UR20, RZ ;  /* 0x000000143d3d7c10 */ /* 0x000fe2000fffe0ff */
[----:B------:R-:W-:Y:S05]  /*cd40*/  @!P0 BRA `(.L_x_4707) ;  /* 0x0000001000008947 */ /* 0x000fea0003800000 */
[----:B0-----:R0:W-:Y:S02]  /*cd50*/  RED.E.ADD.F32.FTZ.RN.STRONG.GPU [R60.64+-0x1f00], R63 ;  /* 0xffe1003f3c00798e */ /* 0x0011e4000c10e79e */
.L_x_4707:
[----:B------:R-:W-:Y:S05]  /*cd60*/  BSYNC B0 ;  /* 0x0000000000007941 */ /* 0x000fea0003800000 */
.L_x_4706:
[----:B------:R-:W1:Y:S01]  /*cd70*/  LDS R67, [R67.X4+0x1280] ;  /* 0x0012800043437984 */ /* 0x000e620000004800 */
[----:B------:R-:W-:Y:S01]  /*cd80*/  BSSY B0, `(.L_x_4708) ;  /* 0x0000004000007945 */ /* 0x000fe20003800000 */
[----:B------:R-:W-:Y:S01]  /*cd90*/  LEA.HI.SX32 R101, R101, R96, 0x1b ;  /* 0x0000006065657211 */ /* 0x000fe200078fdaff */
[----:B------:R-:W-:Y:S05]  /*cda0*/  @!P1 BRA `(.L_x_4709) ;  /* 0x0000001000009947 */ /* 0x000fea0003800000 */
[----:B-1----:R1:W-:Y:S02]  /*cdb0*/  RED.E.ADD.F32.FTZ.RN.STRONG.GPU [R60.64+-0x1e00], R67 ;  /* 0xffe200433c00798e */ /* 0x0023e4000c10e79e */
.L_x_4709:
[----:B------:R-:W-:Y:S05]  /*cdc0*/  BSYNC B0 ;  /* 0x0000000000007941 */ /* 0x000fea0003800000 */
.L_x_4708:
[----:B------:R-:W2:Y:S01]  /*cdd0*/  LDS R101, [R101.X4+0x1380] ;  /* 0x0013800065657984 */ /* 0x000ea20000004800 */
[----:B------:R-:W-:Y:S01]  /*cde0*/  BSSY B0, `(.L_x_4710) ;  /* 0x0000005000007945 */ /* 0x000fe20003800000 */
[C---:B0-----:R-:W-:Y:S02]  /*cdf0*/  IADD3 R63, R96.reuse, 0x100, RZ ;  /* 0x00000100603f7810 */ /* 0x041fe40007ffe0ff */
[----:B-1----:R-:W-:Y:S01]  /*ce00*/  IADD3 R67, R96, 0x140, RZ ;  /* 0x0000014060437810 */ /* 0x002fe20007ffe0ff */
[----:B------:R-:W-:Y:S05]  /*ce10*/  @!P2 BRA `(.L_x_4711) ;  /* 0x000000100000a947 */ /* 0x000fea0003800000 */
[----:B--2---:R0:W-:Y:S02]  /*ce20*/  RED.E.ADD.F32.FTZ.RN.STRONG.GPU [R60.64+-0x1d00], R101 ;  /* 0xffe300653c00798e */ /* 0x0041e4000c10e79e */
.L_x_4711:
[----:B------:R-:W-:Y:S05]  /*ce30*/  BSYNC B0 ;  /* 0x0000000000007941 */ /* 0x000fea0003800000 */
.L_x_4710:
        /* <DEDUP_REMOVED lines=14> */
.L_x_4713:
[----:B------:R-:W-:Y:S05]  /*cf20*/  BSYNC B0 ;  /* 0x0000000000007941 */ /* 0x000fea0003800000 */
.L_x_4712:
[----:B------:R-:W1:Y:S01]  /*cf30*/  LDS R67, [R67.X4+0x1580] ;  /* 0x0015800043437984 */ /* 0x000e620000004800 */
[----:B------:R-:W-:Y:S01]  /*cf40*/  BSSY B0, `(.L_x_4714) ;  /* 0x0000005000007945 */ /* 0x000fe20003800000 */
[----:B0-----:R-:W-:Y:S02]  /*cf50*/  IADD3 R63, R96, 0x1c0, RZ ;  /* 0x000001c0603f7810 */ /* 0x001fe40007ffe0ff */
[----:B------:R-:W-:Y:S01]  /*cf60*/  LEA.HI.SX32 R101, R101, R96, 0x1b ;  /* 0x0000006065657211 */ /* 0x000fe200078fdaff */
[----:B------:R-:W-:Y:S05]  /*cf70*/  @!P0 BRA `(.L_x_4715) ;  /* 0x0000001000008947 */ /* 0x000fea0003800000 */
[----:B-1----:R0:W-:Y:S02]  /*cf80*/  RED.E.ADD.F32.FTZ.RN.STRONG.GPU [R60.64+-0x1b00], R67 ;  /* 0xffe500433c00798e */ /* 0x0021e4000c10e79e */
.L_x_4715:
[----:B------:R-:W-:Y:S05]  /*cf90*/  BSYNC B0 ;  /* 0x0000000000007941 */ /* 0x000fea0003800000 */
.L_x_4714:
[----:B------:R-:W2:Y:S01]  /*cfa0*/  LDS R101, [R101.X4+0x1680] ;  /* 0x0016800065657984 */ /* 0x000ea20000004800 */
[----:B------:R-:W-:Y:S01]  /*cfb0*/  BSSY B0, `(.L_x_4716) ;  /* 0x0000005000007945 */ /* 0x000fe20003800000 */
[----:B------:R-:W-:-:S02]  /*cfc0*/  IADD3 R109, R96, 0x200, RZ ;  /* 0x00000200606d7810 */ /* 0x000fc40007ffe0ff */
[----:B------:R-:W-:Y:S01]  /*cfd0*/  LEA.HI.SX32 R63, R63, R96, 0x1b ;  /* 0x000000603f3f7211 */ /* 0x000fe200078fdaff */
[----:B------:R-:W-:Y:S05]  /*cfe0*/  @!P1 BRA `(.L_x_4717) ;  /* 0x0000001000009947 */ /* 0x000fea0003800000 */
[----:B--2---:R2:W-:Y:S02]  /*cff0*/  RED.E.ADD.F32.FTZ.RN.STRONG.GPU [R60.64+-0x1a00], R101 ;  /* 0xffe600653c00798e */ /* 0x0045e4000c10e79e */
.L_x_4717:
[----:B------:R-:W-:Y:S05]  /*d000*/  BSYNC B0 ;  /* 0x0000000000007941 */ /* 0x000fea0003800000 */
.L_x_4716:
[----:B------:R-:W3:Y:S01]  /*d010*/  LDS R63, [R63.X4+0x1780] ;  /* 0x001780003f3f7984 */ /* 0x000ee20000004800 */
[----:B------:R-:W-:Y:S01]  /*d020*/  BSSY B0, `(.L_x_4718) ;  /* 0x0000005000007945 */ /* 0x000fe20003800000 */
[----:B01----:R-:W-:Y:S02]  /*d030*/  IADD3 R67, R96, 0x240, RZ ;  /* 0x0000024060437810 */ /* 0x003fe40007ffe0ff */
[----:B------:R-:W-:Y:S01]  /*d040*/  LEA.HI.SX32 R62, R109, R96, 0x1b ;  /* 0x000000606d3e7211 */ /* 0x000fe200078fdaff */
[----:B------:R-:W-:Y:S05]  /*d050*/  @!P2 BRA `(.L_x_4719) ;  /* 0x000000100000a947 */ /* 0x000fea0003800000 */
[----:B---3--:R0:W-:Y:S02]  /*d060*/  RED.E.ADD.F32.FTZ.RN.STRONG.GPU [R60.64+-0x1900], R63 ;  /* 0xffe7003f3c00798e */ /* 0x0081e4000c10e79e */
.L_x_4719:
[----:B------:R-:W-:Y:S05]  /*d070*/  BSYNC B0 ;  /* 0x0000000000007941 */ /* 0x000fea0003800000 */
.L_x_4718:
[----:B0--3--:R0:W1:Y:S01]  /*d080*/  LDS R63, [R62.X4+0x1880] ;  /* 0x001880003e3f7984 */ /* 0x0090620000004800 */
[----:B------:R-:W-:Y:S01]  /*d090*/  BSSY B0, `(.L_x_4720) ;  /* 0x0000005000007945 */ /* 0x000fe20003800000 */
[----:B--2---:R-:W-:Y:S02]  /*d0a0*/  IADD3 R101, R96, 0x280, RZ ;  /* 0x0000028060657810 */ /* 0x004fe40007ffe0ff */
[----:B------:R-:W-:Y:S01]  /*d0b0*/  LEA.HI.SX32 R67, R67, R96, 0x1b ;  /* 0x0000006043437211 */ /* 0x000fe200078fdaff */
[----:B------:R-:W-:Y:S05]  /*d0c0*/  @!P3 BRA `(.L_x_4721) ;  /* 0x000000100000b947 */ /* 0x000fea0003800000 */
[----:B-1----:R1:W-:Y:S02]  /*d0d0*/  RED.E.ADD.F32.FTZ.RN.STRONG.GPU [R60.64+-0x1800], R63 ;  /* 0xffe8003f3c00798e */ /* 0x0023e4000c10e79e */
.L_x_4721:
[----:B------:R-:W-:Y:S05]  /*d0e0*/  BSYNC B0 ;  /* 0x0000000000007941 */ /* 0x000fea0003800000 */
.L_x_4720:
[----:B------:R-:W2:Y:S01]  /*d0f0*/  LDS R67, [R67.X4+0x1980] ;  /* 0x0019800043437984 */ /* 0x000ea20000004800 */
[----:B------:R-:W-:Y:S01]  /*d100*/  BSSY B0, `(.L_x_4722) ;  /* 0x0000004000007945 */ /* 0x000fe20003800000 */
[----:B------:R-:W-:Y:S01]  /*d110*/  LEA.HI.SX32 R101, R101, R96, 0x1b ;  /* 0x0000006065657211 */ /* 0x000fe200078fdaff */
[----:B------:R-:W-:Y:S05]  /*d120*/  @!P4 BRA `(.L_x_4723) ;  /* 0x000000100000c947 */ /* 0x000fea0003800000 */
[----:B--2---:R2:W-:Y:S02]  /*d130*/  RED.E.ADD.F32.FTZ.RN.STRONG.GPU [R60.64+-0x1700], R67 ;  /* 0xffe900433c00798e */ /* 0x0045e4000c10e79e */
.L_x_4723:
[----:B------:R-:W-:Y:S05]  /*d140*/  BSYNC B0 ;  /* 0x0000000000007941 */ /* 0x000fea0003800000 */
.L_x_4722:
[----:B------:R-:W3:Y:S01]  /*d150*/  LDS R101, [R101.X4+0x1a80] ;  /* 0x001a800065657984 */ /* 0x000ee20000004800 */
[----:B------:R-:W-:Y:S01]  /*d160*/  BSSY B0, `(.L_x_4724) ;  /* 0x0000005000007945 */ /* 0x000fe20003800000 */
[----:B-1----:R-:W-:-:S02]  /*d170*/  IADD3 R63, R96, 0x2c0, RZ ;  /* 0x000002c0603f7810 */ /* 0x002fc40007ffe0ff */
[----:B--2---:R-:W-:Y:S01]  /*d180*/  IADD3 R67, R96, 0x300, RZ ;  /* 0x0000030060437810 */ /* 0x004fe20007ffe0ff */
[----:B------:R-:W-:Y:S05]  /*d190*/  @!P5 BRA `(.L_x_4725) ;  /* 0x000000100000d947 */ /* 0x000fea0003800000 */
[----:B---3--:R1:W-:Y:S02]  /*d1a0*/  RED.E.ADD.F32.FTZ.RN.STRONG.GPU [R60.64+-0x1600], R101 ;  /* 0xffea00653c00798e */ /* 0x0083e4000c10e79e */
.L_x_4725:
[----:B------:R-:W-:Y:S05]  /*d1b0*/  BSYNC B0 ;  /* 0x0000000000007941 */ /* 0x000fea0003800000 */
.L_x_4724:
        /* <DEDUP_REMOVED lines=14> */
.L_x_4727:
[----:B------:R-:W-:Y:S05]  /*d2a0*/  BSYNC B0 ;  /* 0x0000000000007941 */ /* 0x000fea0003800000 */
.L_x_4726:
[----:B------:R-:W2:Y:S01]  /*d2b0*/  LDS R67, [R67.X4+0x1c80] ;  /* 0x001c800043437984 */ /* 0x000ea20000004800 */
[----:B------:R-:W-:Y:S01]  /*d2c0*/  BSSY B0, `(.L_x_4728) ;  /* 0x0000005000007945 */ /* 0x000fe20003800000 */
[----:B-1----:R-:W-:-:S02]  /*d2d0*/  IADD3 R63, R96, 0x380, RZ ;  /* 0x00000380603f7810 */ /* 0x002fc40007ffe0ff */
[----:B------:R-:W-:Y:S01]  /*d2e0*/  LEA.HI.SX32 R101, R101, R96, 0x1b ;  /* 0x0000006065657211 */ /* 0x000fe200078fdaff */
[----:B------:R-:W-:Y:S05]  /*d2f0*/  @!P0 BRA `(.L_x_4729) ;  /* 0x0000001000008947 */ /* 0x000fea0003800000 */
[----:B--2---:R1:W-:Y:S02]  /*d300*/  RED.E.ADD.F32.FTZ.RN.STRONG.GPU [R60.64+-0x1400], R67 ;  /* 0xffec00433c00798e */ /* 0x0043e4000c10e79e */
.L_x_4729:
[----:B------:R-:W-:Y:S05]  /*d310*/  BSYNC B0 ;  /* 0x0000000000007941 */ /* 0x000fea0003800000 */
.L_x_4728:
[----:B------:R-:W3:Y:S01]  /*d320*/  LDS R101, [R101.X4+0x1d80] ;  /* 0x001d800065657984 */ /* 0x000ee20000004800 */
[----:B------:R-:W-:Y:S01]  /*d330*/  BSSY B0, `(.L_x_4730) ;  /* 0x0000005000007945 */ /* 0x000fe20003800000 */
[----:B-12---:R-:W-:Y:S02]  /*d340*/  IADD3 R67, R96, 0x3c0, RZ ;  /* 0x000003c060437810 */ /* 0x006fe40007ffe0ff */
[----:B------:R-:W-:Y:S01]  /*d350*/  LEA.HI.SX32 R63, R63, R96, 0x1b ;  /* 0x000000603f3f7211 */ /* 0x000fe200078fdaff */
[----:B------:R-:W-:Y:S05]  /*d360*/  @!P1 BRA `(.L_x_4731) ;  /* 0x0000001000009947 */ /* 0x000fea0003800000 */
[----:B---3--:R1:W-:Y:S02]  /*d370*/  RED.E.ADD.F32.FTZ.RN.STRONG.GPU [R60.64+-0x1300], R101 ;  /* 0xffed00653c00798e */ /* 0x0083e4000c10e79e */
.L_x_4731:
[----:B------:R-:W-:Y:S05]  /*d380*/  BSYNC B0 ;  /* 0x0000000000007941 */ /* 0x000fea0003800000 */
.L_x_4730:
[----:B------:R-:W2:Y:S01]  /*d390*/  LDS R63, [R63.X4+0x1e80] ;  /* 0x001e80003f3f7984 */ /* 0x000ea20000004800 */
[----:B------:R-:W-:Y:S01]  /*d3a0*/  BSSY B0, `(.L_x_4732) ;  /* 0x0000005000007945 */ /* 0x000fe20003800000 */
[----:B-1-3--:R-:W-:Y:S02]  /*d3b0*/  IADD3 R101, R96, 0x400, RZ ;  /* 0x0000040060657810 */ /* 0x00afe40007ffe0ff */
[----:B------:R-:W-:Y:S01]  /*d3c0*/  LEA.HI.SX32 R67, R67, R96, 0x1b ;  /* 0x0000006043437211 */ /* 0x000fe200078fdaff */
[----:B------:R-:W-:Y:S05]  /*d3d0*/  @!P2 BRA `(.L_x_4733) ;  /* 0x000000100000a947 */ /* 0x000fea0003800000 */
[----:B--2---:R1:W-:Y:S02]  /*d3e0*/  RED.E.ADD.F32.FTZ.RN.STRONG.GPU [R60.64+-0x1200], R63 ;  /* 0xffee003f3c00798e */ /* 0x0043e4000c10e79e */
.L_x_4733:
[----:B------:R-:W-:Y:S05]  /*d3f0*/  BSYNC B0 ;  /* 0x0000000000007941 */ /* 0x000fea0003800000 */
.L_x_4732:
[----:B------:R-:W3:Y:S01]  /*d400*/  LDS R67, [R67.X4+0x1f80] ;  /* 0x001f800043437984 */ /* 0x000ee20000004800 */
[----:B------:R-:W-:Y:S01]  /*d410*/  BSSY B0, `(.L_x_4734) ;  /* 0x0000005000007945 */ /* 0x000fe20003800000 */
[----:B-12---:R-:W-:-:S02]  /*d420*/  IADD3 R63, R96, 0x440, RZ ;  /* 0x00000440603f7810 */ /* 0x006fc40007ffe0ff */
[----:B------:R-:W-:Y:S01]  /*d430*/  LEA.HI.SX32 R101, R101, R96, 0x1b ;  /* 0x0000006065657211 */ /* 0x000fe200078fdaff */
[----:B------:R-:W-:Y:S05]  /*d440*/  @!P3 BRA `(.L_x_4735) ;  /* 0x000000100000b947 */ /* 0x000fea0003800000 */
[----:B---3--:R1:W-:Y:S02]  /*d450*/  RED.E.ADD.F32.FTZ.RN.STRONG.GPU [R60.64+-0x1100], R67 ;  /* 0xffef00433c00798e */ /* 0x0083e4000c10e79e */
.L_x_4735:
[----:B------:R-:W-:Y:S05]  /*d460*/  BSYNC B0 ;  /* 0x0000000000007941 */ /* 0x000fea0003800000 */
.L_x_4734:
[----:B------:R-:W2:Y:S01]  /*d470*/  LDS R101, [R101.X4+0x2080] ;  /* 0x0020800065657984 */ /* 0x000ea20000004800 */
[----:B------:R-:W-:Y:S01]  /*d480*/  BSSY B0, `(.L_x_4736) ;  /* 0x0000004000007945 */ /* 0x000fe20003800000 */
[----:B------:R-:W-:Y:S01]  /*d490*/  LEA.HI.SX32 R63, R63, R96, 0x1b ;  /* 0x000000603f3f7211 */ /* 0x000fe200078fdaff */
[----:B------:R-:W-:Y:S05]  /*d4a0*/  @!P4 BRA `(.L_x_4737) ;  /* 0x000000100000c947 */ /* 0x000fea0003800000 */
[----:B--2---:R2:W-:Y:S02]  /*d4b0*/  RED.E.ADD.F32.FTZ.RN.STRONG.GPU [R60.64+-0x1000], R101 ;  /* 0xfff000653c00798e */ /* 0x0045e4000c10e79e */
.L_x_4737:
[----:B------:R-:W-:Y:S05]  /*d4c0*/  BSYNC B0 ;  /* 0x0000000000007941 */ /* 0x000fea0003800000 */
.L_x_4736:
[----:B------:R-:W4:Y:S01]  /*d4d0*/  LDS R63, [R63.X4+0x2180] ;  /* 0x002180003f3f7984 */ /* 0x000f220000004800 */
[----:B------:R-:W-:Y:S01]  /*d4e0*/  BSSY B0, `(.L_x_4738) ;  /* 0x0000005000007945 */ /* 0x000fe20003800000 */
[C---:B-1-3--:R-:W-:Y:S02]  /*d4f0*/  IADD3 R67, R96.reuse, 0x480, RZ ;  /* 0x0000048060437810 */ /* 0x04afe40007ffe0ff */
[----:B--2---:R-:W-:Y:S01]  /*d500*/  IADD3 R101, R96, 0x4c0, RZ ;  /* 0x000004c060657810 */ /* 0x004fe20007ffe0ff */
[----:B------:R-:W-:Y:S05]  /*d510*/  @!P5 BRA `(.L_x_4739) ;  /* 0x000000100000d947 */ /* 0x000fea0003800000 */
[----:B----4-:R1:W-:Y:S02]  /*d520*/  RED.E.ADD.F32.FTZ.RN.STRONG.GPU [R60.64+-0xf00], R63 ;  /* 0xfff1003f3c00798e */ /* 0x0103e4000c10e79e */
.L_x_4739:
[----:B------:R-:W-:Y:S05]  /*d530*/  BSYNC B0 ;  /* 0x0000000000007941 */ /* 0x000fea0003800000 */
.L_x_4738:
        /* <DEDUP_REMOVED lines=14> */
.L_x_4741:
[----:B------:R-:W-:Y:S05]  /*d620*/  BSYNC B0 ;  /* 0x0000000000007941 */ /* 0x000fea0003800000 */
.L_x_4740:
[----:B------:R-:W2:Y:S01]  /*d630*/  LDS R101, [R101.X4+0x2380] ;  /* 0x0023800065657984 */ /* 0x000ea20000004800 */
[----:B------:R-:W-:Y:S01]  /*d640*/  BSSY B0, `(.L_x_4742) ;  /* 0x0000005000007945 */ /* 0x000fe20003800000 */
[----:B-1----:R-:W-:Y:S02]  /*d650*/  IADD3 R67, R96, 0x540, RZ ;  /* 0x0000054060437810 */ /* 0x002fe40007ffe0ff */
[----:B------:R-:W-:Y:S01]  /*d660*/  LEA.HI.SX32 R63, R63, R96, 0x1b ;  /* 0x000000603f3f7211 */ /* 0x000fe200078fdaff */
[----:B------:R-:W-:Y:S05]  /*d670*/  @!P0 BRA `(.L_x_4743) ;  /* 0x0000001000008947 */ /* 0x000fea0003800000 */
[----:B--2---:R1:W-:Y:S02]  /*d680*/  RED.E.ADD.F32.FTZ.RN.STRONG.GPU [R60.64+-0xd00], R101 ;  /* 0xfff300653c00798e */ /* 0x0043e4000c10e79e */
.L_x_4743:
[----:B------:R-:W-:Y:S05]  /*d690*/  BSYNC B0 ;  /* 0x0000000000007941 */ /* 0x000fea0003800000 */
.L_x_4742:
[----:B------:R-:W3:Y:S01]  /*d6a0*/  LDS R63, [R63.X4+0x2480] ;  /* 0x002480003f3f7984 */ /* 0x000ee20000004800 */
[----:B------:R-:W-:Y:S01]  /*d6b0*/  BSSY B0, `(.L_x_4744) ;  /* 0x0000005000007945 */ /* 0x000fe20003800000 */
[----:B-12---:R-:W-:-:S02]  /*d6c0*/  IADD3 R101, R96, 0x580, RZ ;  /* 0x0000058060657810 */ /* 0x006fc40007ffe0ff */
[----:B------:R-:W-:Y:S01]  /*d6d0*/  LEA.HI.SX32 R67, R67, R96, 0x1b ;  /* 0x0000006043437211 */ /* 0x000fe200078fdaff */
[----:B------:R-:W-:Y:S05]  /*d6e0*/  @!P1 BRA `(.L_x_4745) ;  /* 0x0000001000009947 */ /* 0x000fea0003800000 */
[----:B---3--:R1:W-:Y:S02]  /*d6f0*/  RED.E.ADD.F32.FTZ.RN.STRONG.GPU [R60.64+-0xc00], R63 ;  /* 0xfff4003f3c00798e */ /* 0x0083e4000c10e79e */
.L_x_4745:
[----:B------:R-:W-:Y:S05]  /*d700*/  BSYNC B0 ;  /* 0x0000000000007941 */ /* 0x000fea0003800000 */
.L_x_4744:
[----:B------:R-:W2:Y:S01]  /*d710*/  LDS R67, [R67.X4+0x2580] ;  /* 0x0025800043437984 */ /* 0x000ea20000004800 */
[----:B------:R-:W-:Y:S01]  /*d720*/  BSSY B0, `(.L_x_4746) ;  /* 0x0000005000007945 */ /* 0x000fe20003800000 */
[----:B-1-3--:R-:W-:Y:S02]  /*d730*/  IADD3 R63, R96, 0x5c0, RZ ;  /* 0x000005c0603f7810 */ /* 0x00afe40007ffe0ff */
[----:B------:R-:W-:Y:S01]  /*d740*/  LEA.HI.SX32 R101, R101, R96, 0x1b ;  /* 0x0000006065657211 */ /* 0x000fe200078fdaff */
[----:B------:R-:W-:Y:S05]  /*d750*/  @!P2 BRA `(.L_x_4747) ;  /* 0x000000100000a947 */ /* 0x000fea0003800000 */
[----:B--2---:R1:W-:Y:S02]  /*d760*/  RED.E.ADD.F32.FTZ.RN.STRONG.GPU [R60.64+-0xb00], R67 ;  /* 0xfff500433c00798e */ /* 0x0043e4000c10e79e */
.L_x_4747:
[----:B------:R-:W-:Y:S05]  /*d770*/  BSYNC B0 ;  /* 0x0000000000007941 */ /* 0x000fea0003800000 */
.L_x_4746:
[----:B------:R-:W3:Y:S01]  /*d780*/  LDS R101, [R101.X4+0x2680] ;  /* 0x0026800065657984 */ /* 0x000ee20000004800 */
[----:B------:R-:W-:Y:S01]  /*d790*/  BSSY B0, `(.L_x_4748) ;  /* 0x0000005000007945 */ /* 0x000fe20003800000 */
[----:B-12---:R-:W-:Y:S02]  /*d7a0*/  IADD3 R67, R96, 0x600, RZ ;  /* 0x0000060060437810 */ /* 0x006fe40007ffe0ff */
[----:B------:R-:W-:Y:S01]  /*d7b0*/  LEA.HI.SX32 R63, R63, R96, 0x1b ;  /* 0x000000603f3f7211 */ /* 0x000fe200078fdaff */
[----:B------:R-:W-:Y:S05]  /*d7c0*/  @!P3 BRA `(.L_x_4749) ;  /* 0x000000100000b947 */ /* 0x000fea0003800000 */
[----:B---3--:R1:W-:Y:S02]  /*d7d0*/  RED.E.ADD.F32.FTZ.RN.STRONG.GPU [R60.64+-0xa00], R101 ;  /* 0xfff600653c00798e */ /* 0x0083e4000c10e79e */
.L_x_4749:
[----:B------:R-:W-:Y:S05]  /*d7e0*/  BSYNC B0 ;  /* 0x0000000000007941 */ /* 0x000fea0003800000 */
.L_x_4748:
[----:B------:R-:W2:Y:S01]  /*d7f0*/  LDS R63, [R63.X4+0x2780] ;  /* 0x002780003f3f7984 */ /* 0x000ea20000004800 */
[----:B------:R-:W-:Y:S01]  /*d800*/  BSSY B0, `(.L_x_4750) ;  /* 0x0000004000007945 */ /* 0x000fe20003800000 */
[----:B------:R-:W-:Y:S01]  /*d810*/  LEA.HI.SX32 R67, R67, R96, 0x1b ;  /* 0x0000006043437211 */ /* 0x000fe200078fdaff */
[----:B------:R-:W-:Y:S05]  /*d820*/  @!P4 BRA `(.L_x_4751) ;  /* 0x000000100000c947 */ /* 0x000fea0003800000 */
[----:B--2---:R2:W-:Y:S02]  /*d830*/  RED.E.ADD.F32.FTZ.RN.STRONG.GPU [R60.64+-0x900], R63 ;  /* 0xfff7003f3c00798e */ /* 0x0045e4000c10e79e */
.L_x_4751:
[----:B------:R-:W-:Y:S05]  /*d840*/  BSYNC B0 ;  /* 0x0000000000007941 */ /* 0x000fea0003800000 */
.L_x_4750:
[----:B------:R-:W4:Y:S01]  /*d850*/  LDS R67, [R67.X4+0x2880] ;  /* 0x0028800043437984 */ /* 0x000f220000004800 */
[----:B------:R-:W-:Y:S01]  /*d860*/  BSSY B0, `(.L_x_4752) ;  /* 0x0000005000007945 */ /* 0x000fe20003800000 */
[----:B--2---:R-:W-:-:S02]  /*d870*/  IADD3 R63, R96, 0x640, RZ ;  /* 0x00000640603f7810 */ /* 0x004fc40007ffe0ff */
[----:B-1-3--:R-:W-:Y:S01]  /*d880*/  IADD3 R101, R96, 0x680, RZ ;  /* 0x0000068060657810 */ /* 0x00afe20007ffe0ff */
[----:B------:R-:W-:Y:S05]  /*d890*/  @!P5 BRA `(.L_x_4753) ;  /* 0x000000100000d947 */ /* 0x000fea0003800000 */
[----:B----4-:R1:W-:Y:S02]  /*d8a0*/  RED.E.ADD.F32.FTZ.RN.STRONG.GPU [R60.64+-0x800], R67 ;  /* 0xfff800433c00798e */ /* 0x0103e4000c10e79e */
.L_x_4753:
[----:B------:R-:W-:Y:S05]  /*d8b0*/  BSYNC B0 ;  /* 0x0000000000007941 */ /* 0x000fea0003800000 */
.L_x_4752:
        /* <DEDUP_REMOVED lines=14> */
.L_x_4755:
[----:B------:R-:W-:Y:S05]  /*d9a0*/  BSYNC B0 ;  /* 0x0000000000007941 */ /* 0x000fea0003800000 */
.L_x_4754:
[----:B------:R-:W2:Y:S01]  /*d9b0*/  LDS R101, [R101.X4+0x2a80] ;  /* 0x002a800065657984 */ /* 0x000ea20000004800 */
[----:B------:R-:W-:Y:S01]  /*d9c0*/  BSSY B0, `(.L_x_4756) ;  /* 0x0000005000007945 */ /* 0x000fe20003800000 */
[----:B-1----:R-:W-:-:S02]  /*d9d0*/  IADD3 R63, R96, 0x700, RZ ;  /* 0x00000700603f7810 */ /* 0x002fc40007ffe0ff */
[----:B------:R-:W-:Y:S01]  /*d9e0*/  LEA.HI.SX32 R67, R67, R96, 0x1b ;  /* 0x0000006043437211 */ /* 0x000fe200078fdaff */
[----:B------:R-:W-:Y:S05]  /*d9f0*/  @!P0 BRA `(.L_x_4757) ;  /* 0x0000001000008947 */ /* 0x000fea0003800000 */
[----:B--2---:R1:W-:Y:S02]  /*da00*/  RED.E.ADD.F32.FTZ.RN.STRONG.GPU [R60.64+-0x600], R101 ;  /* 0xfffa00653c00798e */ /* 0x0043e4000c10e79e */
.L_x_4757:
[----:B------:R-:W-:Y:S05]  /*da10*/  BSYNC B0 ;  /* 0x0000000000007941 */ /* 0x000fea0003800000 */
.L_x_4756:
[----:B------:R-:W3:Y:S01]  /*da20*/  LDS R67, [R67.X4+0x2b80] ;  /* 0x002b800043437984 */ /* 0x000ee20000004800 */
[----:B------:R-:W-:Y:S01]  /*da30*/  BSSY B0, `(.L_x_4758) ;  /* 0x0000005000007945 */ /* 0x000fe20003800000 */
[----:B-12---:R-:W-:Y:S02]  /*da40*/  IADD3 R101, R96, 0x740, RZ ;  /* 0x0000074060657810 */ /* 0x006fe40007ffe0ff */
[----:B------:R-:W-:Y:S01]  /*da50*/  LEA.HI.SX32 R63, R63, R96, 0x1b ;  /* 0x000000603f3f7211 */ /* 0x000fe200078fdaff */
[----:B------:R-:W-:Y:S05]  /*da60*/  @!P1 BRA `(.L_x_4759) ;  /* 0x0000001000009947 */ /* 0x000fea0003800000 */
[----:B---3--:R1:W-:Y:S02]  /*da70*/  RED.E.ADD.F32.FTZ.RN.STRONG.GPU [R60.64+-0x500], R67 ;  /* 0xfffb00433c00798e */ /* 0x0083e4000c10e79e */
.L_x_4759:
[----:B------:R-:W-:Y:S05]  /*da80*/  BSYNC B0 ;  /* 0x0000000000007941 */ /* 0x000fea0003800000 */
.L_x_4758:
[----:B------:R-:W2:Y:S01]  /*da90*/  LDS R63, [R63.X4+0x2c80] ;  /* 0x002c80003f3f7984 */ /* 0x000ea20000004800 */
[----:B------:R-:W-:Y:S01]  /*daa0*/  BSSY B0, `(.L_x_4760) ;  /* 0x0000005000007945 */ /* 0x000fe20003800000 */
[----:B-1-3--:R-:W-:Y:S02]  /*dab0*/  IADD3 R67, R96, 0x780, RZ ;  /* 0x0000078060437810 */ /* 0x00afe40007ffe0ff */
[----:B------:R-:W-:Y:S01]  /*dac0*/  LEA.HI.SX32 R101, R101, R96, 0x1b ;  /* 0x0000006065657211 */ /* 0x000fe200078fdaff */
[----:B------:R-:W-:Y:S05]  /*dad0*/  @!P2 BRA `(.L_x_4761) ;  /* 0x000000100000a947 */ /* 0x000fea0003800000 */
[----:B--2---:R1:W-:Y:S02]  /*dae0*/  RED.E.ADD.F32.FTZ.RN.STRONG.GPU [R60.64+-0x400], R63 ;  /* 0xfffc003f3c00798e */ /* 0x0043e4000c10e79e */
.L_x_4761:
[----:B------:R-:W-:Y:S05]  /*daf0*/  BSYNC B0 ;  /* 0x0000000000007941 */ /* 0x000fea0003800000 */
.L_x_4760:
[----:B------:R-:W3:Y:S01]  /*db00*/  LDS R101, [R101.X4+0x2d80] ;  /* 0x002d800065657984 */ /* 0x000ee20000004800 */
[----:B------:R-:W-:Y:S01]  /*db10*/  BSSY B0, `(.L_x_4762) ;  /* 0x0000005000007945 */ /* 0x000fe20003800000 */
[----:B-12---:R-:W-:-:S02]  /*db20*/  IADD3 R63, R96, 0x7c0, RZ ;  /* 0x000007c0603f7810 */ /* 0x006fc40007ffe0ff */
[----:B------:R-:W-:Y:S01]  /*db30*/  LEA.HI.SX32 R67, R67, R96, 0x1b ;  /* 0x0000006043437211 */ /* 0x000fe200078fdaff */
[----:B------:R-:W-:Y:S05]  /*db40*/  @!P3 BRA `(.L_x_4763) ;  /* 0x000000100000b947 */ /* 0x000fea0003800000 */
[----:B---3--:R1:W-:Y:S02]  /*db50*/  RED.E.ADD.F32.FTZ.RN.STRONG.GPU [R60.64+-0x300], R101 ;  /* 0xfffd00653c00798e */ /* 0x0083e4000c10e79e */
.L_x_4763:
[----:B------:R-:W-:Y:S05]  /*db60*/  BSYNC B0 ;  /* 0x0000000000007941 */ /* 0x000fea0003800000 */
.L_x_4762:
[----:B------:R-:W2:Y:S01]  /*db70*/  LDS R67, [R67.X4+0x2e80] ;  /* 0x002e800043437984 */ /* 0x000ea20000004800 */
[----:B------:R-:W-:Y:S01]  /*db80*/  BSSY B0, `(.L_x_4764) ;  /* 0x0000004000007945 */ /* 0x000fe20003800000 */
[----:B------:R-:W-:Y:S01]  /*db90*/  LEA.HI.SX32 R63, R63, R96, 0x1b ;  /* 0x000000603f3f7211 */ /* 0x000fe200078fdaff */
[----:B------:R-:W-:Y:S05]  /*dba0*/  @!P4 BRA `(.L_x_4765) ;  /* 0x000000100000c947 */ /* 0x000fea0003800000 */
[----:B--2---:R2:W-:Y:S02]  /*dbb0*/  RED.E.ADD.F32.FTZ.RN.STRONG.GPU [R60.64+-0x200], R67 ;  /* 0xfffe00433c00798e */ /* 0x0045e4000c10e79e */
.L_x_4765:
[----:B------:R-:W-:Y:S05]  /*dbc0*/  BSYNC B0 ;  /* 0x0000000000007941 */ /* 0x000fea0003800000 */
.L_x_4764:
[----:B------:R-:W4:Y:S01]  /*dbd0*/  LDS R63, [R63.X4+0x2f80] ;  /* 0x002f80003f3f7984 */ /* 0x000f220000004800 */
[----:B------:R-:W-:Y:S01]  /*dbe0*/  BSSY B0, `(.L_x_4766) ;  /* 0x0000003000007945 */ /* 0x000fe20003800000 */
[----:B------:R-:W-:Y:S05]  /*dbf0*/  @!P5 BRA `(.L_x_4767) ;  /* 0x000000100000d947 */ /* 0x000fea0003800000 */
[----:B----4-:R4:W-:Y:S02]  /*dc00*/  RED.E.ADD.F32.FTZ.RN.STRONG.GPU [R60.64+-0x100], R63 ;  /* 0xffff003f3c00798e */ /* 0x0109e4000c10e79e */
.L_x_4767:
[----:B------:R-:W-:Y:S05]  /*dc10*/  BSYNC B0 ;  /* 0x0000000000007941 */ /* 0x000fea0003800000 */
.L_x_4766:
[----:B------:R-:W5:Y:S01]  /*dc20*/  SHFL.DOWN PT, R66, R65, 0x1, 0x1f ;  /* 0x08201f0041427f89 */ /* 0x000f6200000e0000 */
[----:B------:R-:W-:Y:S01]  /*dc30*/  ISETP.GT.AND P0, PT, R95, 0x1e, PT ;  /* 0x0000001e5f00780c */ /* 0x000fe20003f04270 */
        /* <DEDUP_REMOVED lines=33> */
[----:B------:R-:W-:Y:S02]  /*de50*/  FFMA.FTZ R112, R228, R112, R153 ;  /* 0x00000070e4707223 */ /* 0x000fe40000010099 */
[----:B------:R-:W-:Y:S02]  /*de60*/  FFMA.FTZ R227, R227, R108, R114 ;  /* 0x0000006ce3e37223 */ /* 0x000fe40000010072 */
        /* <DEDUP_REMOVED lines=105> */
.L_x_4769:
[----:B0-----:R-:W-:Y:S05]  /*e500*/  BSYNC B0 ;  /* 0x0000000000007941 */ /* 0x001fea0003800000 */
.L_x_4768:
        /* <DEDUP_REMOVED lines=8> */
.L_x_4669:
        /* <DEDUP_REMOVED lines=8> */
[----:B------:R-:W3:Y:S01]  /*e610*/  LDL R98, [R1] ;  /* 0x0000000001627983 */ /* 0x000ee20000100800 */
[----:B------:R-:W-:-:S02]  /*e620*/  PRMT R29, RZ, 0x7610, R29 ;  /* 0x00007610ff1d7816 */ /* 0x000fc4000000001d */
[C---:B------:R-:W-:Y:S02]  /*e630*/  LOP3.LUT R54, R94.reuse, 0x80, RZ, 0xfc, !PT ;  /* 0x000000805e367812 */ /* 0x040fe400078efcff */
[----:B------:R-:W-:Y:S02]  /*e640*/  PRMT R37, RZ, 0x7610, R37 ;  /* 0x00007610ff257816 */ /* 0x000fe40000000025 */
[C---:B------:R-:W-:Y:S02]  /*e650*/  LOP3.LUT R52, R94.reuse, 0xa0, RZ, 0xfc, !PT ;  /* 0x000000a05e347812 */ /* 0x040fe400078efcff */
        /* <DEDUP_REMOVED lines=54> */
[----:B------:R-:W-:-:S02]  /*e9c0*/  LOP3.LUT R68, R68, 0xfffffe00, RZ, 0xc0, !PT ;  /* 0xfffffe0044447812 */ /* 0x000fc400078ec0ff */
        /* <DEDUP_REMOVED lines=18> */
[----:B------:R-:W1:Y:S04]  /*eaf0*/  LDS.U16 R37, [R93+0x2] ;  /* 0x000002005d257984 */ /* 0x000e680000000400 */
[----:B------:R-:W2:Y:S04]  /*eb00*/  LDS.U16 R39, [R93+0x4] ;  /* 0x000004005d277984 */ /* 0x000ea80000000400 */
[----:B------:R-:W3:Y:S04]  /*eb10*/  LDS.U16 R29, [R93] ;  /* 0x000000005d1d7984 */ /* 0x000ee80000000400 */
[----:B------:R-:W4:Y:S04]  /*eb20*/  LDS.U16 R41, [R93+0x6] ;  /* 0x000006005d297984 */ /* 0x000f280000000400 */
[----:B------:R-:W-:Y:S04]  /*eb30*/  LDS.U16 R43, [R93+0x10] ;  /* 0x000010005d2b7984 */ /* 0x000fe80000000400 */
[----:B------:R-:W-:Y:S01]  /*eb40*/  LDS.U16 R45, [R93+0x12] ;  /* 0x000012005d2d7984 */ /* 0x000fe20000000400 */
[----:B0-----:R-:W-:-:S03]  /*eb50*/  LEA R76, R95, R68, 0x4 ;  /* 0x000000445f4c7211 */ /* 0x001fc600078e20ff */
[----:B------:R-:W-:Y:S01]  /*eb60*/  LDS.U16 R16, [R93+0x1a] ;  /* 0x00001a005d107984 */ /* 0x000fe20000000400 */
[----:B-1----:R-:W-:Y:S02]  /*eb70*/  HADD2.F32 R37, -RZ, R37.H0_H0 ;  /* 0x20000025ff257230 */ /* 0x002fe40000004100 */
[----:B--2---:R-:W-:-:S03]  /*eb80*/  HADD2.F32 R39, -RZ, R39.H0_H0 ;  /* 0x20000027ff277230 */ /* 0x004fc60000004100 */
[----:B------:R-:W-:Y:S02]  /*eb90*/  FADD.FTZ R49, R37, UR5 ;  /* 0x0000000525317e21 */ /* 0x000fe40008010000 */
[----:B------:R-:W-:Y:S01]  /*eba0*/  LDS.U16 R37, [R93+0xa] ;  /* 0x00000a005d257984 */ /* 0x000fe20000000400 */
[----:B------:R-:W-:Y:S02]  /*ebb0*/  FADD.FTZ R51, R39, UR5 ;  /* 0x0000000527337e21 */ /* 0x000fe40008010000 */
[----:B------:R-:W-:Y:S01]  /*ebc0*/  FSETP.GTU.FTZ.AND P6, PT, R49, 20, PT ;  /* 0x41a000003100780b */ /* 0x000fe20003fdc000 */
[----:B------:R-:W0:Y:S02]  /*ebd0*/  LDS.U16 R39, [R93+0xc] ;  /* 0x00000c005d277984 */ /* 0x000e240000000400 */
[----:B------:R-:W-:Y:S01]  /*ebe0*/  FSETP.GTU.FTZ.AND P5, PT, R51, 20, PT ;  /* 0x41a000003300780b */ /* 0x000fe20003fbc000 */
[----:B---3--:R-:W-:-:S05]  /*ebf0*/  HADD2.F32 R29, -RZ, R29.H0_H0 ;  /* 0x2000001dff1d7230 */ /* 0x008fca0000004100 */
[----:B------:R-:W-:Y:S01]  /*ec00*/  FADD.FTZ R47, R29, UR5 ;  /* 0x000000051d2f7e21 */ /* 0x000fe20008010000 */
[----:B----4-:R-:W-:Y:S01]  /*ec10*/  HADD2.F32 R41, -RZ, R41.H0_H0 ;  /* 0x20000029ff297230 */ /* 0x010fe20000004100 */
[----:B------:R-:W1:Y:S02]  /*ec20*/  LDS.U16 R29, [R93+0x8] ;  /* 0x000008005d1d7984 */ /* 0x000e640000000400 */
[----:B------:R-:W-:-:S03]  /*ec30*/  @!P6 FMUL.FTZ R49, R49, -1.4426950216293334961 ;  /* 0xbfb8aa3b3131e820 */ /* 0x000fc60000410000 */
[----:B------:R-:W-:-:S03]  /*ec40*/  @!P5 FMUL.FTZ R51, R51, -1.4426950216293334961 ;  /* 0xbfb8aa3b3333d820 */ /* 0x000fc60000410000 */
[----:B------:R-:W2:Y:S01]  /*ec50*/  @!P6 MUFU.EX2 R49, R49 ;  /* 0x000000310031e308 */ /* 0x000ea20000000800 */
[----:B------:R-:W-:Y:S01]  /*ec60*/  FSETP.GTU.FTZ.AND P1, PT, R47, 20, PT ;  /* 0x41a000002f00780b */ /* 0x000fe20003f3c000 */
[----:B------:R-:W-:Y:S02]  /*ec70*/  FADD.FTZ R53, R41, UR5 ;  /* 0x0000000529357e21 */ /* 0x000fe40008010000 */
[----:B------:R-:W3:Y:S04]  /*ec80*/  LDS.U16 R41, [R93+0xe] ;  /* 0x00000e005d297984 */ /* 0x000ee80000000400 */
[----:B------:R-:W4:Y:S06]  /*ec90*/  @!P5 MUFU.EX2 R51, R51 ;  /* 0x000000330033d308 */ /* 0x000f2c0000000800 */
[----:B------:R-:W-:-:S02]  /*eca0*/  @!P1 FMUL.FTZ R47, R47, -1.4426950216293334961 ;  /* 0xbfb8aa3b2f2f9820 */ /* 0x000fc40000410000 */
[----:B--2---:R-:W-:Y:S01]  /*ecb0*/  @!P6 FADD.FTZ R49, R49, 1 ;  /* 0x3f8000003131e421 */ /* 0x004fe20000010000 */
[----:B------:R-:W-:-:S03]  /*ecc0*/  FSETP.GTU.FTZ.AND P0, PT, R53, 20, PT ;  /* 0x41a000003500780b */ /* 0x000fc60003f1c000 */
[----:B------:R-:W2:Y:S01]  /*ecd0*/  @!P1 MUFU.EX2 R47, R47 ;  /* 0x0000002f002f9308 */ /* 0x000ea20000000800 */
[----:B----4-:R-:W-:Y:S01]  /*ece0*/  @!P5 FADD.FTZ R51, R51, 1 ;  /* 0x3f8000003333d421 */ /* 0x010fe20000010000 */
[----:B0-----:R-:W-:-:S06]  /*ecf0*/  HADD2.F32 R39, -RZ, R39.H0_H0 ;  /* 0x20000027ff277230 */ /* 0x001fcc0000004100 */
[----:B------:R-:W0:Y:S01]  /*ed00*/  @!P6 MUFU.RCP R49, R49 ;  /* 0x000000310031e308 */ /* 0x000e220000001000 */
[----:B------:R-:W-:-:S07]  /*ed10*/  HADD2.F32 R43, -RZ, R43.H0_H0 ;  /* 0x2000002bff2b7230 */ /* 0x000fce0000004100 */
[----:B------:R-:W4:Y:S01]  /*ed20*/  @!P5 MUFU.RCP R64, R51 ;  /* 0x000000330040d308 */ /* 0x000f220000001000 */
[----:B------:R-:W-:Y:S01]  /*ed30*/  FADD.FTZ R39, R39, UR5 ;  /* 0x0000000527277e21 */ /* 0x000fe20008010000 */
[----:B------:R-:W-:Y:S01]  /*ed40*/  HADD2.F32 R45, -RZ, R45.H0_H0 ;  /* 0x2000002dff2d7230 */ /* 0x000fe20000004100 */
[----:B------:R-:W-:-:S03]  /*ed50*/  FADD.FTZ R43, R43, UR5 ;  /* 0x000000052b2b7e21 */ /* 0x000fc60008010000 */
[----:B------:R-:W-:Y:S01]  /*ed60*/  FSETP.GTU.FTZ.AND P2, PT, R39, 20, PT ;  /* 0x41a000002700780b */ /* 0x000fe20003f5c000 */
[----:B------:R-:W-:Y:S02]  /*ed70*/  FADD.FTZ R45, R45, UR5 ;  /* 0x000000052d2d7e21 */ /* 0x000fe40008010000 */
[----:B------:R-:W-:Y:S02]  /*ed80*/  @!P0 FMUL.FTZ R53, R53, -1.4426950216293334961 ;  /* 0xbfb8aa3b35358820 */ /* 0x000fe40000410000 */
[----:B--2---:R-:W-:Y:S02]  /*ed90*/  @!P1 FADD.FTZ R47, R47, 1 ;  /* 0x3f8000002f2f9421 */ /* 0x004fe40000010000 */
[----:B0-----:R-:W-:Y:S01]  /*eda0*/  @!P6 FMUL.FTZ R18, R18, R49 ;  /* 0x000000311212e220 */ /* 0x001fe20000410000 */
[----:B------:R-:W-:Y:S01]  /*edb0*/  FSETP.GTU.FTZ.AND P6, PT, R43, 20, PT ;  /* 0x41a000002b00780b */ /* 0x000fe20003fdc000 */
[----:B----4-:R-:W-:Y:S01]  /*edc0*/  @!P5 FMUL.FTZ R19, R19, R64 ;  /* 0x000000401313d220 */ /* 0x010fe20000410000 */
[----:B------:R-:W-:Y:S01]  /*edd0*/  FSETP.GTU.FTZ.AND P5, PT, R45, 20, PT ;  /* 0x41a000002d00780b */ /* 0x000fe20003fbc000 */
[----:B------:R-:W0:Y:S01]  /*ede0*/  @!P1 MUFU.RCP R62, R47 ;  /* 0x0000002f003e9308 */ /* 0x000e220000001000 */
[----:B-1----:R-:W-:-:S02]  /*edf0*/  HADD2.F32 R29, -RZ, R29.H0_H0 ;  /* 0x2000001dff1d7230 */ /* 0x002fc40000004100 */
[----:B------:R-:W-:-:S05]  /*ee00*/  HADD2.F32 R37, -RZ, R37.H0_H0 ;  /* 0x20000025ff257230 */ /* 0x000fca0000004100 */
[----:B------:R-:W1:Y:S01]  /*ee10*/  @!P0 MUFU.EX2 R53, R53 ;  /* 0x0000003500358308 */ /* 0x000e620000000800 */
[----:B------:R-:W-:Y:S01]  /*ee20*/  FADD.FTZ R29, R29, UR5 ;  /* 0x000000051d1d7e21 */ /* 0x000fe20008010000 */
[----:B---3--:R-:W-:Y:S01]  /*ee30*/  HADD2.F32 R41, -RZ, R41.H0_H0 ;  /* 0x20000029ff297230 */ /* 0x008fe20000004100 */
[----:B------:R-:W-:Y:S02]  /*ee40*/  FADD.FTZ R37, R37, UR5 ;  /* 0x0000000525257e21 */ /* 0x000fe40008010000 */
[----:B------:R-:W-:Y:S01]  /*ee50*/  @!P2 FMUL.FTZ R39, R39, -1.4426950216293334961 ;  /* 0xbfb8aa3b2727a820 */ /* 0x000fe20000410000 */
[----:B------:R-:W-:Y:S01]  /*ee60*/  FSETP.GTU.FTZ.AND P4, PT, R29, 20, PT ;  /* 0x41a000001d00780b */ /* 0x000fe20003f9c000 */
[----:B------:R-:W-:Y:S01]  /*ee70*/  @!P6 FMUL.FTZ R43, R43, -1.4426950216293334961 ;  /* 0xbfb8aa3b2b2be820 */ /* 0x000fe20000410000 */
[----:B------:R-:W-:Y:S01]  /*ee80*/  FSETP.GTU.FTZ.AND P3, PT, R37, 20, PT ;  /* 0x41a000002500780b */ /* 0x000fe20003f7c000 */
[----:B------:R-:W-:Y:S02]  /*ee90*/  FADD.FTZ R41, R41, UR5 ;  /* 0x0000000529297e21 */ /* 0x000fe40008010000 */
[----:B------:R-:W-:Y:S01]  /*eea0*/  @!P5 FMUL.FTZ R45, R45, -1.4426950216293334961 ;  /* 0xbfb8aa3b2d2dd820 */ /* 0x000fe20000410000 */
[----:B------:R-:W2:Y:S01]  /*eeb0*/  @!P2 MUFU.EX2 R39, R39 ;  /* 0x000000270027a308 */ /* 0x000ea20000000800 */
[----:B0-----:R-:W-:Y:S01]  /*eec0*/  @!P1 FMUL.FTZ R17, R17, R62 ;  /* 0x0000003e11119220 */ /* 0x001fe20000410000 */
[----:B------:R-:W-:Y:S01]  /*eed0*/  FSETP.GTU.FTZ.AND P1, PT, R41, 20, PT ;  /* 0x41a000002900780b */ /* 0x000fe20003f3c000 */
[----:B-1----:R-:W-:-:S05]  /*eee0*/  @!P0 FADD.FTZ R53, R53, 1 ;  /* 0x3f80000035358421 */ /* 0x002fca0000010000 */
[----:B------:R-:W0:Y:S01]  /*eef0*/  @!P6 MUFU.EX2 R43, R43 ;  /* 0x0000002b002be308 */ /* 0x000e220000000800 */
[----:B------:R-:W-:-:S07]  /*ef00*/  @!P4 FMUL.FTZ R29, R29, -1.4426950216293334961 ;  /* 0xbfb8aa3b1d1dc820 */ /* 0x000fce0000410000 */
[----:B------:R-:W1:Y:S01]  /*ef10*/  @!P5 MUFU.EX2 R45, R45 ;  /* 0x0000002d002dd308 */ /* 0x000e620000000800 */
[----:B------:R-:W-:-:S07]  /*ef20*/  @!P3 FMUL.FTZ R37, R37, -1.4426950216293334961 ;  /* 0xbfb8aa3b2525b820 */ /* 0x000fce0000410000 */
[----:B------:R-:W3:Y:S01]  /*ef30*/  @!P0 MUFU.RCP R67, R53 ;  /* 0x0000003500438308 */ /* 0x000ee20000001000 */
[----:B--2---:R-:W-:Y:S02]  /*ef40*/  @!P2 FADD.FTZ R39, R39, 1 ;  /* 0x3f8000002727a421 */ /* 0x004fe40000010000 */
[----:B------:R-:W-:Y:S02]  /*ef50*/  @!P1 FMUL.FTZ R41, R41, -1.4426950216293334961 ;  /* 0xbfb8aa3b29299820 */ /* 0x000fe40000410000 */
[----:B0-----:R-:W-:-:S03]  /*ef60*/  @!P6 FADD.FTZ R43, R43, 1 ;  /* 0x3f8000002b2be421 */ /* 0x001fc60000010000 */
[----:B------:R-:W0:Y:S01]  /*ef70*/  @!P4 MUFU.EX2 R29, R29 ;  /* 0x0000001d001dc308 */ /* 0x000e220000000800 */
[----:B-1----:R-:W-:-:S07]  /*ef80*/  @!P5 FADD.FTZ R45, R45, 1 ;  /* 0x3f8000002d2dd421 */ /* 0x002fce0000010000 */
[----:B------:R-:W1:Y:S01]  /*ef90*/  @!P3 MUFU.EX2 R37, R37 ;  /* 0x000000250025b308 */ /* 0x000e620000000800 */
[----:B---3--:R-:W-:Y:S01]  /*efa0*/  @!P0 FMUL.FTZ R20, R20, R67 ;  /* 0x0000004314148220 */ /* 0x008fe20000410000 */
[----:B------:R-:W-:-:S06]  /*efb0*/  PRMT R67, R15, 0x7632, R67 ;  /* 0x000076320f437816 */ /* 0x000fcc0000000043 */
[----:B------:R2:W-:Y:S02]  /*efc0*/  @!P2 MUFU.RCP R68, R39 ;  /* 0x000000270044a308 */ /* 0x0005e40000001000 */
[----:B--2---:R-:W-:-:S06]  /*efd0*/  IADD3 R39, R76, 0xf, RZ ;  /* 0x0000000f4c277810 */ /* 0x004fcc0007ffe0ff */
[----:B------:R-:W2:Y:S08]  /*efe0*/  @!P1 MUFU.EX2 R41, R41 ;  /* 0x0000002900299308 */ /* 0x000eb00000000800 */
[----:B------:R3:W4:Y:S08]  /*eff0*/  @!P6 MUFU.RCP R71, R43 ;  /* 0x0000002b0047e308 */ /* 0x0007300000001000 */
[----:B------:R5:W-:Y:S01]  /*f000*/  @!P5 MUFU.RCP R74, R45 ;  /* 0x0000002d004ad308 */ /* 0x000be20000001000 */
[----:B---3--:R-:W-:-:S02]  /*f010*/  LEA.HI.SX32 R43, R39, R76, 0x1b ;  /* 0x0000004c272b7211 */ /* 0x008fc400078fdaff */
[----:B------:R-:W-:Y:S02]  /*f020*/  F2FP.PACK_AB R39, R13, R14 ;  /* 0x0000000e0d27723e */ /* 0x000fe400000000ff */
[----:B------:R-:W3:Y:S01]  /*f030*/  LDS.U16 R13, [R93+0x14] ;  /* 0x000014005d0d7984 */ /* 0x000ee20000000400 */
[----:B-----5:R-:W-:Y:S01]  /*f040*/  PRMT R45, R15, 0x7610, R45 ;  /* 0x000076100f2d7816 */ /* 0x020fe2000000002d */
[----:B0-----:R-:W-:Y:S02]  /*f050*/  @!P4 FADD.FTZ R29, R29, 1 ;  /* 0x3f8000001d1dc421 */ /* 0x001fe40000010000 */
[----:B------:R-:W0:Y:S01]  /*f060*/  LDS.U16 R15, [R93+0x18] ;  /* 0x000018005d0f7984 */ /* 0x000e220000000400 */
[----:B-1----:R-:W-:Y:S01]  /*f070*/  @!P3 FADD.FTZ R37, R37, 1 ;  /* 0x3f8000002525b421 */ /* 0x002fe20000010000 */
[----:B------:R1:W-:Y:S01]  /*f080*/  @!P4 MUFU.RCP R70, R29 ;  /* 0x0000001d0046c308 */ /* 0x0003e20000001000 */
[----:B--2---:R-:W-:Y:S01]  /*f090*/  @!P1 FADD.FTZ R41, R41, 1 ;  /* 0x3f80000029299421 */ /* 0x004fe20000010000 */
[----:B------:R-:W-:Y:S06]  /*f0a0*/  LDS.U16 R14, [R93+0x16] ;  /* 0x000016005d0e7984 */ /* 0x000fec0000000400 */
[----:B------:R2:W5:Y:S01]  /*f0b0*/  @!P3 MUFU.RCP R69, R37 ;  /* 0x000000250045b308 */ /* 0x0005620000001000 */
[----:B-1----:R-:W-:-:S02]  /*f0c0*/  IADD3 R29, R76, 0x6, RZ ;  /* 0x000000064c1d7810 */ /* 0x002fc40007ffe0ff */
[----:B--2---:R-:W-:-:S05]  /*f0d0*/  IADD3 R37, R76, 0x9, RZ ;  /* 0x000000094c257810 */ /* 0x004fca0007ffe0ff */
[----:B------:R1:W2:Y:S01]  /*f0e0*/  @!P1 MUFU.RCP R72, R41 ;  /* 0x0000002900489308 */ /* 0x0002a20000001000 */
[-C--:B------:R-:W-:Y:S02]  /*f0f0*/  LEA.HI.SX32 R61, R37, R76.reuse, 0x1b ;  /* 0x0000004c253d7211 */ /* 0x080fe400078fdaff */
[----:B------:R-:W-:Y:S01]  /*f100*/  LDS.U16 R37, [R93+0x1e] ;  /* 0x00001e005d257984 */ /* 0x000fe20000000400 */
[----:B-1----:R-:W-:-:S03]  /*f110*/  LEA.HI.SX32 R41, R29, R76, 0x1b ;  /* 0x0000004c1d297211 */ /* 0x002fc600078fdaff */
[----:B------:R-:W1:Y:S04]  /*f120*/  LDS.U16 R29, [R93+0x1c] ;  /* 0x00001c005d1d7984 */ /* 0x000e680000000400 */
[----:B------:R-:W-:Y:S01]  /*f130*/  BAR.SYNC.DEFER_BLOCKING 0x0 ;  /* 0x0000000000007b1d */ /* 0x000fe20000010000 */
[C---:B------:R-:W-:Y:S02]  /*f140*/  IADD3 R47, R76.reuse, 0x1, RZ ;  /* 0x000000014c2f7810 */ /* 0x040fe40007ffe0ff */
[C---:B------:R-:W-:Y:S02]  /*f150*/  IADD3 R49, R76.reuse, 0x2, RZ ;  /* 0x000000024c317810 */ /* 0x040fe40007ffe0ff */
[C---:B------:R-:W-:Y:S02]  /*f160*/  IADD3 R51, R76.reuse, 0x3, RZ ;  /* 0x000000034c337810 */ /* 0x040fe40007ffe0ff */
[C---:B------:R-:W-:Y:S01]  /*f170*/  IADD3 R53, R76.reuse, 0x4, RZ ;  /* 0x000000044c357810 */ /* 0x040fe20007ffe0ff */
[----:B---3--:R-:W-:Y:S01]  /*f180*/  HADD2.F32 R13, -RZ, R13.H0_H0 ;  /* 0x2000000dff0d7230 */ /* 0x008fe20000004100 */
[----:B------:R-:W-:Y:S01]  /*f190*/  IADD3 R55, R76, 0x5, RZ ;  /* 0x000000054c377810 */ /* 0x000fe20007ffe0ff */
[----:B0-----:R-:W-:Y:S01]  /*f1a0*/  HADD2.F32 R15, -RZ, R15.H0_H0 ;  /* 0x2000000fff0f7230 */ /* 0x001fe20000004100 */
[----:B------:R-:W-:-:S02]  /*f1b0*/  LEA.HI.SX32 R47, R47, R76, 0x1b ;  /* 0x0000004c2f2f7211 */ /* 0x000fc400078fdaff */
[-C--:B------:R-:W-:Y:S02]  /*f1c0*/  LEA.HI.SX32 R49, R49, R76.reuse, 0x1b ;  /* 0x0000004c31317211 */ /* 0x080fe400078fdaff */
[C---:B------:R-:W-:Y:S02]  /*f1d0*/  IADD3 R57, R76.reuse, 0x7, RZ ;  /* 0x000000074c397810 */ /* 0x040fe40007ffe0ff */
[-C--:B------:R-:W-:Y:S02]  /*f1e0*/  LEA.HI.SX32 R51, R51, R76.reuse, 0x1b ;  /* 0x0000004c33337211 */ /* 0x080fe400078fdaff */
[----:B------:R-:W-:Y:S02]  /*f1f0*/  IADD3 R59, R76, 0x8, RZ ;  /* 0x000000084c3b7810 */ /* 0x000fe40007ffe0ff */
[-C--:B------:R-:W-:Y:S02]  /*f200*/  LEA.HI.SX32 R53, R53, R76.reuse, 0x1b ;  /* 0x0000004c35357211 */ /* 0x080fe400078fdaff */
[----:B------:R-:W-:-:S02]  /*f210*/  LEA.HI.SX32 R55, R55, R76, 0x1b ;  /* 0x0000004c37377211 */ /* 0x000fc400078fdaff */
[----:B------:R-:W-:Y:S02]  /*f220*/  SHF.L.U32 R47, R47, 0x1, RZ ;  /* 0x000000012f2f7819 */ /* 0x000fe400000006ff */
[----:B------:R-:W-:Y:S01]  /*f230*/  F2FP.PACK_AB R11, R11, R12 ;  /* 0x0000000c0b0b723e */ /* 0x000fe200000000ff */
[----:B------:R-:W-:Y:S01]  /*f240*/  FADD.FTZ R13, R13, UR5 ;  /* 0x000000050d0d7e21 */ /* 0x000fe20008010000 */
[C---:B------:R-:W-:Y:S01]  /*f250*/  IADD3 R62, R76.reuse, 0xa, RZ ;  /* 0x0000000a4c3e7810 */ /* 0x040fe20007ffe0ff */
[----:B------:R-:W-:Y:S01]  /*f260*/  FADD.FTZ R15, R15, UR5 ;  /* 0x000000050f0f7e21 */ /* 0x000fe20008010000 */
[----:B------:R-:W-:Y:S02]  /*f270*/  SHF.L.U32 R49, R49, 0x1, RZ ;  /* 0x0000000131317819 */ /* 0x000fe400000006ff */
[----:B------:R-:W-:Y:S02]  /*f280*/  F2FP.PACK_AB R9, R9, R10 ;  /* 0x0000000a0909723e */ /* 0x000fe400000000ff */
[----:B------:R-:W-:-:S02]  /*f290*/  IADD3 R63, R76, 0xb, RZ ;  /* 0x0000000b4c3f7810 */ /* 0x000fc40007ffe0ff */
[-C--:B------:R-:W-:Y:S02]  /*f2a0*/  LEA.HI.SX32 R57, R57, R76.reuse, 0x1b ;  /* 0x0000004c39397211 */ /* 0x080fe400078fdaff */
[----:B------:R-:W-:Y:S02]  /*f2b0*/  PRMT R10, R39, 0x7632, R10 ;  /* 0x00007632270a7816 */ /* 0x000fe4000000000a */
[----:B------:R-:W-:Y:S01]  /*f2c0*/  SHF.L.U32 R51, R51, 0x1, RZ ;  /* 0x0000000133337819 */ /* 0x000fe200000006ff */
[----:B------:R-:W-:Y:S01]  /*f2d0*/  STS.U16 [R93], R45 ;  /* 0x0000002d5d007388 */ /* 0x000fe20000000400 */
[C---:B------:R-:W-:Y:S02]  /*f2e0*/  IADD3 R64, R76.reuse, 0xc, RZ ;  /* 0x0000000c4c407810 */ /* 0x040fe40007ffe0ff */
[----:B------:R-:W-:Y:S02]  /*f2f0*/  LEA.HI.SX32 R59, R59, R76, 0x1b ;  /* 0x0000004c3b3b7211 */ /* 0x000fe400078fdaff */
[----:B------:R-:W-:Y:S01]  /*f300*/  SHF.L.U32 R53, R53, 0x1, RZ ;  /* 0x0000000135357819 */ /* 0x000fe200000006ff */
[----:B------:R-:W-:Y:S01]  /*f310*/  STS.U16 [R47+0x2], R67 ;  /* 0x000002432f007388 */ /* 0x000fe20000000400 */
[----:B------:R-:W-:-:S02]  /*f320*/  IADD3 R65, R76, 0xd, RZ ;  /* 0x0000000d4c417810 */ /* 0x000fc40007ffe0ff */
[----:B------:R-:W-:Y:S02]  /*f330*/  PRMT R12, R11, 0x7632, R12 ;  /* 0x000076320b0c7816 */ /* 0x000fe4000000000c */
[----:B------:R-:W-:Y:S02]  /*f340*/  SHF.L.U32 R55, R55, 0x1, RZ ;  /* 0x0000000137377819 */ /* 0x000fe400000006ff */
[----:B------:R-:W-:Y:S01]  /*f350*/  F2FP.PACK_AB R7, R7, R8 ;  /* 0x000000080707723e */ /* 0x000fe200000000ff */
[----:B------:R-:W-:Y:S01]  /*f360*/  @!P2 FMUL.FTZ R23, R23, R68 ;  /* 0x000000441717a220 */ /* 0x000fe20000410000 */
[----:B------:R-:W-:Y:S01]  /*f370*/  IADD3 R66, R76, 0xe, RZ ;  /* 0x0000000e4c427810 */ /* 0x000fe20007ffe0ff */
[----:B------:R-:W-:Y:S01]  /*f380*/  STS.U16 [R49+0x4], R39 ;  /* 0x0000042731007388 */ /* 0x000fe20000000400 */
[----:B------:R-:W-:Y:S02]  /*f390*/  LEA.HI.SX32 R62, R62, R76, 0x1b ;  /* 0x0000004c3e3e7211 */ /* 0x000fe400078fdaff */
[----:B------:R-:W-:-:S02]  /*f3a0*/  SHF.L.U32 R41, R41, 0x1, RZ ;  /* 0x0000000129297819 */ /* 0x000fc400000006ff */
[----:B------:R-:W-:Y:S01]  /*f3b0*/  F2FP.PACK_AB R5, R5, R6 ;  /* 0x000000060505723e */ /* 0x000fe200000000ff */
[----:B------:R-:W-:Y:S01]  /*f3c0*/  STS.U16 [R51+0x6], R10 ;  /* 0x0000060a33007388 */ /* 0x000fe20000000400 */
[-C--:B------:R-:W-:Y:S02]  /*f3d0*/  LEA.HI.SX32 R63, R63, R76.reuse, 0x1b ;  /* 0x0000004c3f3f7211 */ /* 0x080fe400078fdaff */
[----:B------:R-:W-:Y:S02]  /*f3e0*/  PRMT R6, R9, 0x7632, R6 ;  /* 0x0000763209067816 */ /* 0x000fe40000000006 */
[----:B------:R-:W-:Y:S01]  /*f3f0*/  SHF.L.U32 R57, R57, 0x1, RZ ;  /* 0x0000000139397819 */ /* 0x000fe200000006ff */
[----:B----4-:R-:W-:Y:S01]  /*f400*/  @!P6 FMUL.FTZ R26, R26, R71 ;  /* 0x000000471a1ae220 */ /* 0x010fe20000410000 */
[----:B------:R-:W-:Y:S01]  /*f410*/  LEA.HI.SX32 R64, R64, R76, 0x1b ;  /* 0x0000004c40407211 */ /* 0x000fe200078fdaff */
[----:B------:R-:W-:Y:S01]  /*f420*/  STS.U16 [R53+0x8], R11 ;  /* 0x0000080b35007388 */ /* 0x000fe20000000400 */
[----:B------:R-:W-:-:S02]  /*f430*/  SHF.L.U32 R59, R59, 0x1, RZ ;  /* 0x000000013b3b7819 */ /* 0x000fc400000006ff */
[----:B------:R-:W-:Y:S02]  /*f440*/  FSETP.GTU.FTZ.AND P0, PT, R13, 20, PT ;  /* 0x41a000000d00780b */ /* 0x000fe40003f1c000 */
[----:B------:R-:W-:Y:S01]  /*f450*/  FSETP.GTU.FTZ.AND P2, PT, R15, 20, PT ;  /* 0x41a000000f00780b */ /* 0x000fe20003f5c000 */
[----:B------:R-:W-:Y:S01]  /*f460*/  STS.U16 [R55+0xa], R12 ;  /* 0x00000a0c37007388 */ /* 0x000fe20000000400 */
[----:B------:R-:W-:Y:S02]  /*f470*/  LEA.HI.SX32 R65, R65, R76, 0x1b ;  /* 0x0000004c41417211 */ /* 0x000fe400078fdaff */
[----:B------:R-:W-:Y:S02]  /*f480*/  PRMT R8, R7, 0x7632, R8 ;  /* 0x0000763207087816 */ /* 0x000fe40000000008 */
[----:B------:R-:W-:Y:S02]  /*f490*/  SHF.L.U32 R61, R61, 0x1, RZ ;  /* 0x000000013d3d7819 */ /* 0x000fe400000006ff */
[----:B------:R-:W-:Y:S01]  /*f4a0*/  F2FP.PACK_AB R3, R3, R4 ;  /* 0x000000040303723e */ /* 0x000fe200000000ff */
[----:B------:R-:W-:Y:S01]  /*f4b0*/  STS.U16 [R41+0xc], R9 ;  /* 0x00000c0929007388 */ /* 0x000fe20000000400 */
[----:B------:R-:W-:-:S02]  /*f4c0*/  LEA.HI.SX32 R66, R66, R76, 0x1b ;  /* 0x0000004c42427211 */ /* 0x000fc400078fdaff */
[----:B------:R-:W-:Y:S02]  /*f4d0*/  SHF.L.U32 R62, R62, 0x1, RZ ;  /* 0x000000013e3e7819 */ /* 0x000fe400000006ff */
[----:B------:R-:W-:Y:S02]  /*f4e0*/  F2FP.PACK_AB R0, R0, R2 ;  /* 0x000000020000723e */ /* 0x000fe400000000ff */
[----:B------:R-:W-:Y:S01]  /*f4f0*/  ISETP.NE.AND P6, PT, R96, RZ, PT ;  /* 0x000000ff6000720c */ /* 0x000fe20003fc5270 */
[----:B------:R0:W-:Y:S01]  /*f500*/  STS.U16 [R57+0xe], R6 ;  /* 0x00000e0639007388 */ /* 0x0001e20000000400 */
[----:B------:R-:W-:Y:S02]  /*f510*/  PRMT R4, R5, 0x7632, R4 ;  /* 0x0000763205047816 */ /* 0x000fe40000000004 */
[----:B------:R-:W-:Y:S01]  /*f520*/  SHF.L.U32 R63, R63, 0x1, RZ ;  /* 0x000000013f3f7819 */ /* 0x000fe200000006ff */
[----:B------:R3:W-:Y:S01]  /*f530*/  STS.U16 [R59+0x10], R7 ;  /* 0x000010073b007388 */ /* 0x0007e20000000400 */
[----:B------:R-:W-:-:S02]  /*f540*/  SHF.L.U32 R64, R64, 0x1, RZ ;  /* 0x0000000140407819 */ /* 0x000fc400000006ff */
[----:B------:R-:W-:Y:S01]  /*f550*/  SHF.L.U32 R65, R65, 0x1, RZ ;  /* 0x0000000141417819 */ /* 0x000fe200000006ff */
[----:B------:R-:W-:Y:S01]  /*f560*/  STS.U16 [R61+0x12], R8 ;  /* 0x000012083d007388 */ /* 0x000fe20000000400 */
[----:B------:R-:W-:Y:S02]  /*f570*/  SHF.L.U32 R66, R66, 0x1, RZ ;  /* 0x0000000142427819 */ /* 0x000fe400000006ff */
[----:B0-----:R-:W-:Y:S01]  /*f580*/  PRMT R6, R3, 0x7632, R6 ;  /* 0x0000763203067816 */ /* 0x001fe20000000006 */
[----:B------:R0:W-:Y:S01]  /*f590*/  STS.U16 [R62+0x14], R5 ;  /* 0x000014053e007388 */ /* 0x0001e20000000400 */
[C---:B------:R-:W-:Y:S02]  /*f5a0*/  PRMT R10, R0.reuse, 0x7632, R10 ;  /* 0x00007632000a7816 */ /* 0x040fe4000000000a */
[----:B---3--:R-:W-:Y:S01]  /*f5b0*/  PRMT R7, R0, 0x7610, R7 ;  /* 0x0000761000077816 */ /* 0x008fe20000000007 */
[----:B------:R-:W-:Y:S01]  /*f5c0*/  STS.U16 [R63+0x16], R4 ;  /* 0x000016043f007388 */ /* 0x000fe20000000400 */
[----:B------:R-:W-:Y:S01]  /*f5d0*/  SHF.L.U32 R43, R43, 0x1, RZ ;  /* 0x000000012b2b7819 */ /* 0x000fe200000006ff */
[----:B-1----:R-:W-:-:S02]  /*f5e0*/  HADD2.F32 R29, -RZ, R29.H0_H0 ;  /* 0x2000001dff1d7230 */ /* 0x002fc40000004100 */
[----:B------:R-:W-:Y:S01]  /*f5f0*/  HADD2.F32 R37, -RZ, R37.H0_H0 ;  /* 0x20000025ff257230 */ /* 0x000fe20000004100 */
[----:B------:R-:W-:Y:S01]  /*f600*/  STS.U16 [R64+0x18], R3 ;  /* 0x0000180340007388 */ /* 0x000fe20000000400 */
[----:B-----5:R-:W-:-:S03]  /*f610*/  @!P3 FMUL.FTZ R22, R22, R69 ;  /* 0x000000451616b220 */ /* 0x020fc60000410000 */
[----:B------:R-:W-:Y:S01]  /*f620*/  STS.U16 [R65+0x1a], R6 ;  /* 0x00001a0641007388 */ /* 0x000fe20000000400 */
[----:B------:R-:W-:-:S03]  /*f630*/  @!P0 FMUL.FTZ R0, R13, -1.4426950216293334961 ;  /* 0xbfb8aa3b0d008820 */ /* 0x000fc60000410000 */
[----:B------:R1:W-:Y:S01]  /*f640*/  STS.U16 [R66+0x1c], R7 ;  /* 0x00001c0742007388 */ /* 0x0003e20000000400 */
[----:B0-----:R-:W-:Y:S02]  /*f650*/  @!P2 FMUL.FTZ R5, R15, -1.4426950216293334961 ;  /* 0xbfb8aa3b0f05a820 */ /* 0x001fe40000410000 */
[----:B------:R-:W-:Y:S01]  /*f660*/  FADD.FTZ R9, R37, UR5 ;  /* 0x0000000525097e21 */ /* 0x000fe20008010000 */
[----:B------:R-:W-:Y:S01]  /*f670*/  STS.U16 [R43+0x1e], R10 ;  /* 0x00001e0a2b007388 */ /* 0x000fe20000000400 */
[----:B------:R-:W-:-:S06]  /*f680*/  NOP ;  /* 0x0000000000007918 */ /* 0x000fcc0000000000 */
[----:B-1----:R-:W-:Y:S01]  /*f690*/  FADD.FTZ R7, R29, UR5 ;  /* 0x000000051d077e21 */ /* 0x002fe20008010000 */
        /* <DEDUP_REMOVED lines=19> */
[----:B------:R-:W-:-:S03]  /*f7d0*/  HADD2.F32 R16, -RZ, R16.H0_H0 ;  /* 0x20000010ff107230 */ /* 0x000fc60000004100 */
[----:B------:R-:W-:Y:S02]  /*f7e0*/  FADD.FTZ R14, R14, UR5 ;  /* 0x000000050e0e7e21 */ /* 0x000fe40008010000 */
[----:B------:R-:W-:Y:S02]  /*f7f0*/  FADD.FTZ R16, R16, UR5 ;  /* 0x0000000510107e21 */ /* 0x000fe40008010000 */
[----:B--2---:R-:W-:Y:S01]  /*f800*/  @!P1 FMUL.FTZ R25, R25, R72 ;  /* 0x0000004819199220 */ /* 0x004fe20000410000 */
[----:B------:R-:W-:Y:S02]  /*f810*/  FSETP.GTU.FTZ.AND P1, PT, R14, 20, PT ;  /* 0x41a000000e00780b */ /* 0x000fe40003f3c000 */
[----:B------:R-:W-:Y:S01]  /*f820*/  FSETP.GTU.FTZ.AND P3, PT, R16, 20, PT ;  /* 0x41a000001000780b */ /* 0x000fe20003f7c000 */
[----:B------:R-:W0:Y:S10]  /*f830*/  LDS R85, [0x840] ;  /* 0x00084000ff557984 */ /* 0x000e340000000800 */
[----:B------:R-:W-:-:S02]  /*f840*/  @!P1 FMUL.FTZ R4, R14, -1.4426950216293334961 ;  /* 0xbfb8aa3b0e049820 */ /* 0x000fc40000410000 */
[----:B------:R-:W-:Y:S01]  /*f850*/  @!P3 FMUL.FTZ R6, R16, -1.4426950216293334961 ;  /* 0xbfb8aa3b1006b820 */ /* 0x000fe20000410000 */
[----:B------:R-:W-:Y:S01]  /*f860*/  SHF.R.S32.HI R97, RZ, 0x1f, R94 ;  /* 0x0000001fff617819 */ /* 0x000fe2000001145e */
[----:B------:R-:W-:Y:S01]  /*f870*/  @!P4 FMUL.FTZ R21, R21, R70 ;  /* 0x000000461515c220 */ /* 0x000fe20000410000 */
[----:B------:R-:W-:Y:S02]  /*f880*/  IADD3 R2, P4, R94, UR38, RZ ;  /* 0x000000265e027c10 */ /* 0x000fe4000ff9e0ff */
[----:B------:R-:W-:Y:S01]  /*f890*/  MOV R8, UR38 ;  /* 0x0000002600087c02 */ /* 0x000fe20008000f00 */
[----:B------:R-:W-:Y:S01]  /*f8a0*/  @!P5 FMUL.FTZ R27, R27, R74 ;  /* 0x0000004a1b1bd220 */ /* 0x000fe20000410000 */
[----:B------:R-:W1:Y:S01]  /*f8b0*/  @!P0 MUFU.EX2 R0, R0 ;  /* 0x0000000000008308 */ /* 0x000e620000000800 */
[----:B------:R-:W-:Y:S01]  /*f8c0*/  FSETP.GTU.FTZ.AND P5, PT, R9, 20, PT ;  /* 0x41a000000900780b */ /* 0x000fe20003fbc000 */
[----:B------:R-:W-:Y:S01]  /*f8d0*/  UIMAD UR7, UR36, UR8, URZ ;  /* 0x00000008240772a4 */ /* 0x000fe2000f8e023f */
[----:B------:R-:W-:Y:S01]  /*f8e0*/  LEA.HI.X.SX32 R3, R8, R97, 0x1, P4 ;  /* 0x0000006108037211 */ /* 0x000fe200020f0eff */
[----:B------:R-:W-:Y:S01]  /*f8f0*/  ULDC.64 UR38, c[0x0][0x2f8] ;  /* 0x0000be0000267ab9 */ /* 0x000fe20000000a00 */
[----:B------:R-:W-:-:S03]  /*f900*/  FSETP.GTU.FTZ.AND P4, PT, R7, 20, PT ;  /* 0x41a000000700780b */ /* 0x000fc60003f9c000 */
[----:B------:R-:W2:Y:S08]  /*f910*/  @!P1 MUFU.EX2 R4, R4 ;  /* 0x0000000400049308 */ /* 0x000eb00000000800 */
[----:B------:R-:W3:Y:S08]  /*f920*/  @!P2 MUFU.EX2 R5, R5 ;  /* 0x000000050005a308 */ /* 0x000ef00000000800 */
[----:B------:R-:W4:Y:S01]  /*f930*/  @!P3 MUFU.EX2 R6, R6 ;  /* 0x000000060006b308 */ /* 0x000f220000000800 */
[----:B------:R-:W-:-:S02]  /*f940*/  @!P5 FMUL.FTZ R9, R9, -1.4426950216293334961 ;  /* 0xbfb8aa3b0909d820 */ /* 0x000fc40000410000 */
[----:B------:R-:W-:Y:S02]  /*f950*/  @!P4 FMUL.FTZ R7, R7, -1.4426950216293334961 ;  /* 0xbfb8aa3b0707c820 */ /* 0x000fe40000410000 */
[----:B-1----:R-:W-:Y:S01]  /*f960*/  @!P0 FADD.FTZ R0, R0, 1 ;  /* 0x3f80000000008421 */ /* 0x002fe20000010000 */
[----:B0-----:R-:W-:Y:S01]  /*f970*/  ISETP.GE.AND P6, PT, R94, R85, PT ;  /* 0x000000555e00720c */ /* 0x001fe20003fc6270 */
[----:B--2---:R-:W-:Y:S02]  /*f980*/  @!P1 FADD.FTZ R4, R4, 1 ;  /* 0x3f80000004049421 */ /* 0x004fe40000010000 */
[----:B---3--:R-:W-:Y:S01]  /*f990*/  @!P2 FADD.FTZ R5, R5, 1 ;  /* 0x3f8000000505a421 */ /* 0x008fe20000010000 */
[----:B------:R0:W1:Y:S01]  /*f9a0*/  @!P4 MUFU.EX2 R8, R7 ;  /* 0x000000070008c308 */ /* 0x0000620000000800 */
[----:B----4-:R-:W-:-:S07]  /*f9b0*/  @!P3 FADD.FTZ R6, R6, 1 ;  /* 0x3f8000000606b421 */ /* 0x010fce0000010000 */
[----:B------:R-:W2:Y:S01]  /*f9c0*/  @!P5 MUFU.EX2 R9, R9 ;  /* 0x000000090009d308 */ /* 0x000ea20000000800 */
[----:B------:R-:W-:Y:S02]  /*f9d0*/  UIMAD UR22, UR35, UR9, UR7 ;  /* 0x00000009231672a4 */ /* 0x000fe4000f8e0207 */
[----:B------:R-:W-:-:S05]  /*f9e0*/  UIMAD UR7, UR36, UR38, URZ ;  /* 0x00000026240772a4 */ /* 0x000fca000f8e023f */
[----:B------:R0:W3:Y:S01]  /*f9f0*/  @!P0 MUFU.RCP R87, R0 ;  /* 0x0000000000578308 */ /* 0x0000e20000001000 */
[----:B------:R-:W-:-:S07]  /*fa00*/  UIMAD.WIDE.U32 UR20, UR35, UR8, URZ ;  /* 0x00000008231472a5 */ /* 0x000fce000f8e003f */
[----:B------:R0:W4:Y:S08]  /*fa10*/  @!P1 MUFU.RCP R89, R4 ;  /* 0x0000000400599308 */ /* 0x0001300000001000 */
[----:B------:R0:W0:Y:S08]  /*fa20*/  @!P2 MUFU.RCP R10, R5 ;  /* 0x00000005000aa308 */ /* 0x0000300000001000 */
[----:B------:R0:W0:Y:S01]  /*fa30*/  @!P3 MUFU.RCP R91, R6 ;  /* 0x00000006005bb308 */ /* 0x0000220000001000 */
[----:B------:R-:W-:Y:S01]  /*fa40*/  UIMAD UR34, UR35, UR39, UR7 ;  /* 0x00000027232272a4 */ /* 0x000fe2000f8e0207 */
[----:B------:R-:W-:Y:S01]  /*fa50*/  BSSY B0, `(.L_x_4771) ;  /* 0x0000010000007945 */ /* 0x000fe20003800000 */
[----:B------:R-:W-:-:S02]  /*fa60*/  UIMAD.WIDE.U32 UR8, UR35, UR38, URZ ;  /* 0x00000026230872a5 */ /* 0x000fc4000f8e003f */
[----:B------:R-:W-:Y:S01]  /*fa70*/  UIADD3 UR7, UR21, UR22, URZ ;  /* 0x0000001615077290 */ /* 0x000fe2000fffe03f */
[----:B------:R-:W-:Y:S06]  /*fa80*/  @P6 BRA `(.L_x_4772) ;  /* 0x000000c000006947 */ /* 0x000fec0003800000 */
[----:B01234-:R-:W-:Y:S01]  /*fa90*/  MOV R5, UR35 ;  /* 0x0000002300057c02 */ /* 0x01ffe20008000f00 */
        /* <DEDUP_REMOVED lines=11> */
.L_x_4772:
[----:B-1234-:R-:W-:Y:S05]  /*fb50*/  BSYNC B0 ;  /* 0x0000000000007941 */ /* 0x01efea0003800000 */
.L_x_4771:
[----:B------:R-:W2:Y:S01]  /*fb60*/  LDL.LU R16, [R1+0x8] ;  /* 0x0000080001107983 */ /* 0x000ea20000300800 */
[----:B------:R-:W-:Y:S01]  /*fb70*/  ULDC UR38, c[0x0][0x174] ;  /* 0x00005d0000267ab9 */ /* 0x000fe20000000800 */
[----:B------:R-:W-:Y:S01]  /*fb80*/  @!P4 FADD.FTZ R8, R8, 1 ;  /* 0x3f8000000808c421 */ /* 0x000fe20000010000 */
[----:B------:R-:W-:Y:S01]  /*fb90*/  UIADD3 UR38, UR6, -UR38, URZ ;  /* 0x8000002606267290 */ /* 0x000fe2000fffe03f */
[----:B------:R-:W-:Y:S01]  /*fba0*/  @!P5 FADD.FTZ R9, R9, 1 ;  /* 0x3f8000000909d421 */ /* 0x000fe20000010000 */
[----:B------:R-:W-:Y:S01]  /*fbb0*/  ULDC.64 UR22, c[0x0][0x2e0] ;  /* 0x0000b80000167ab9 */ /* 0x000fe20000000a00 */
[----:B------:R-:W-:Y:S01]  /*fbc0*/  @!P0 FMUL.FTZ R28, R28, R87 ;  /* 0x000000571c1c8220 */ /* 0x000fe20000410000 */
[----:B------:R-:W-:Y:S01]  /*fbd0*/  UMOV UR21, UR7 ;  /* 0x0000000700157c82 */ /* 0x000fe20008000000 */
[----:B0-----:R-:W-:Y:S01]  /*fbe0*/  LEA R4, P0, R94, c[0x0][0x330], 0x1 ;  /* 0x0000cc005e047a11 */ /* 0x001fe200078008ff */
        /* <DEDUP_REMOVED lines=82> */
[----:B------:R-:W-:Y:S01]  /*10110*/  STS.U16 [R53+0x8], R21 ;  /* 0x0000081535007388 */ /* 0x000fe20000000400 */
[----:B------:R-:W-:Y:S02]  /*10120*/  F2FP.PACK_AB R0, R32, R31 ;  /* 0x0000001f2000723e */ /* 0x000fe400000000ff */
[----:B------:R-:W-:Y:S01]  /*10130*/  FADD.FTZ R30, R27, R30 ;  /* 0x0000001e1b1e7221 */ /* 0x000fe20000010000 */
[----:B------:R-:W-:Y:S01]  /*10140*/  STS.U16 [R55+0xa], R9 ;  /* 0x00000a0937007388 */ /* 0x000fe20000000400 */
[----:B------:R-:W-:Y:S02]  /*10150*/  PRMT R14, R0, 0x7632, R14 ;  /* 0x00007632000e7816 */ /* 0x000fe4000000000e */
[----:B-1----:R-:W-:Y:S01]  /*10160*/  PRMT R8, R5, 0x7632, R8 ;  /* 0x0000763205087816 */ /* 0x002fe20000000008 */
[----:B------:R0:W-:Y:S01]  /*10170*/  STS.U16 [R41+0xc], R10 ;  /* 0x00000c0a29007388 */ /* 0x0001e20000000400 */
[----:B------:R-:W-:-:S03]  /*10180*/  FADD.FTZ R31, R30, R31 ;  /* 0x0000001f1e1f7221 */ /* 0x000fc60000010000 */
[----:B------:R-:W-:Y:S01]  /*10190*/  STS.U16 [R57+0xe], R6 ;  /* 0x00000e0639007388 */ /* 0x000fe20000000400 */
[----:B------:R-:W-:-:S03]  /*101a0*/  FADD.FTZ R32, R31, R32 ;  /* 0x000000201f207221 */ /* 0x000fc60000010000 */
[----:B------:R-:W-:Y:S01]  /*101b0*/  STS.U16 [R59+0x10], R11 ;  /* 0x0000100b3b007388 */ /* 0x000fe20000000400 */
[----:B------:R-:W-:Y:S01]  /*101c0*/  FADD.FTZ R32, R32, R33 ;  /* 0x0000002120207221 */ /* 0x000fe20000010000 */
[----:B0-----:R-:W-:Y:S02]  /*101d0*/  PRMT R10, R4, 0x7632, R10 ;  /* 0x00007632040a7816 */ /* 0x001fe4000000000a */
[----:B------:R-:W-:Y:S04]  /*101e0*/  STS.U16 [R61+0x12], R12 ;  /* 0x0000120c3d007388 */ /* 0x000fe80000000400 */
[----:B------:R-:W-:Y:S04]  /*101f0*/  STS.U16 [R62+0x14], R5 ;  /* 0x000014053e007388 */ /* 0x000fe80000000400 */
[----:B------:R-:W-:Y:S04]  /*10200*/  STS.U16 [R63+0x16], R8 ;  /* 0x000016083f007388 */ /* 0x000fe80000000400 */
[----:B------:R0:W-:Y:S04]  /*10210*/  STS.U16 [R64+0x18], R0 ;  /* 0x0000180040007388 */ /* 0x0001e80000000400 */
[----:B------:R-:W-:Y:S04]  /*10220*/  STS.U16 [R65+0x1a], R14 ;  /* 0x00001a0e41007388 */ /* 0x000fe80000000400 */
[----:B------:R1:W-:Y:S01]  /*10230*/  STS.U16 [R66+0x1c], R4 ;  /* 0x00001c0442007388 */ /* 0x0003e20000000400 */
[----:B0-----:R-:W-:-:S03]  /*10240*/  IADD3 R0, P1, R94, -0x3e0, RZ ;  /* 0xfffffc205e007810 */ /* 0x001fc60007f3e0ff */
[----:B------:R-:W-:Y:S01]  /*10250*/  STS.U16 [R43+0x1e], R10 ;  /* 0x00001e0a2b007388 */ /* 0x000fe20000000400 */
[----:B------:R-:W-:-:S06]  /*10260*/  NOP ;  /* 0x0000000000007918 */ /* 0x000fcc0000000000 */
[----:B------:R-:W-:Y:S01]  /*10270*/  LDS.U16 R9, [R99] ;  /* 0x0000000063097984 */ /* 0x000fe20000000400 */
[----:B-1----:R-:W-:Y:S01]  /*10280*/  FADD.FTZ R4, R32, R35 ;  /* 0x0000002320047221 */ /* 0x002fe20000010000 */
[----:B------:R-:W-:Y:S02]  /*10290*/  IADD3.X R97, R97, -0x1, RZ, P1, !PT ;  /* 0xffffffff61617810 */ /* 0x000fe40000ffe4ff */
        /* <DEDUP_REMOVED lines=33> */
.L_x_4774:
[----:B------:R-:W-:Y:S05]  /*104b0*/  BSYNC B0 ;  /* 0x0000000000007941 */ /* 0x000fea0003800000 */
.L_x_4773:
        /* <DEDUP_REMOVED lines=56> */
.L_x_4636:
        /* <DEDUP_REMOVED lines=32> */
.L_x_4777:
[----:B------:R-:W-:Y:S05]  /*10a40*/  BSYNC B0 ;  /* 0x0000000000007941 */ /* 0x000fea0003800000 */
.L_x_4776:
        /* <DEDUP_REMOVED lines=31> */
.L_x_4779:
[----:B------:R-:W3:Y:S02]  /*10c40*/  S2R R11, SR_TID.X ;  /* 0x00000000000b7919 */ /* 0x000ee40000002100 */
.L_x_4780:
[----:B------:R-:W-:Y:S05]  /*10c50*/  BSYNC B0 ;  /* 0x0000000000007941 */ /* 0x000fea0003800000 */
.L_x_4778:
        /* <DEDUP_REMOVED lines=12> */
.L_x_4781:
        /* <DEDUP_REMOVED lines=32> */
.L_x_4674:
[----:B------:R-:W-:Y:S01]  /*10f20*/  HFMA2.MMA R212, -RZ, RZ, 0, 5.9604644775390625e-08 ;  /* 0x00000001ffd47435 */ /* 0x000fe200000001ff */
[----:B------:R-:W-:-:S02]  /*10f30*/  MOV R213, R67 ;  /* 0x0000004300d57202 */ /* 0x000fc40000000f00 */
[----:B------:R-:W-:Y:S02]  /*10f40*/  MOV R211, RZ ;  /* 0x000000ff00d37202 */ /* 0x000fe40000000f00 */
[----:B------:R-:W-:Y:S02]  /*10f50*/  MOV R66, 0xffffffff ;  /* 0xffffffff00427802 */ /* 0x000fe40000000f00 */
[----:B------:R-:W-:Y:S02]  /*10f60*/  MOV R64, 0x10f80 ;  /* 0x00010f8000407802 */ /* 0x000fe40000000f00 */
[----:B-----5:R-:W-:Y:S05]  /*10f70*/  CALL.REL.NOINC `($__internal_116_$__cuda_sm70_shflsync_up) ;  /* 0x00001df000007944 */ /* 0x020fea0003c00000 */
[----:B-1----:R-:W-:Y:S01]  /*10f80*/  MOV R68, R66 ;  /* 0x0000004200447202 */ /* 0x002fe20000000f00 */
[----:B0-----:R-:W-:Y:S05]  /*10f90*/  BRA `(.L_x_4782) ;  /* 0xffff701000007947 */ /* 0x001fea000383ffff */
.L_x_4675:
[----:B------:R-:W-:Y:S01]  /*10fa0*/  HFMA2.MMA R212, -RZ, RZ, 0, 5.9604644775390625e-08 ;  /* 0x00000001ffd47435 */ /* 0x000fe200000001ff */
[----:B------:R-:W-:Y:S02]  /*10fb0*/  MOV R213, R69 ;  /* 0x0000004500d57202 */ /* 0x000fe40000000f00 */
[----:B------:R-:W-:Y:S02]  /*10fc0*/  MOV R211, RZ ;  /* 0x000000ff00d37202 */ /* 0x000fe40000000f00 */
[----:B------:R-:W-:-:S02]  /*10fd0*/  MOV R66, 0xffffffff ;  /* 0xffffffff00427802 */ /* 0x000fc40000000f00 */
[----:B------:R-:W-:Y:S02]  /*10fe0*/  MOV R64, 0x11000 ;  /* 0x0001100000407802 */ /* 0x000fe40000000f00 */
[----:B01---5:R-:W-:Y:S05]  /*10ff0*/  CALL.REL.NOINC `($__internal_116_$__cuda_sm70_shflsync_up) ;  /* 0x00001d7000007944 */ /* 0x023fea0003c00000 */
[----:B0-----:R-:W-:Y:S01]  /*11000*/  HFMA2.MMA R212, -RZ, RZ, 0, 5.9604644775390625e-08 ;  /* 0x00000001ffd47435 */ /* 0x001fe200000001ff */
[----:B-1----:R-:W-:Y:S02]  /*11010*/  MOV R214, R66 ;  /* 0x0000004200d67202 */ /* 0x002fe40000000f00 */
[----:B------:R-:W-:Y:S02]  /*11020*/  MOV R213, R70 ;  /* 0x0000004600d57202 */ /* 0x000fe40000000f00 */
[----:B------:R-:W-:Y:S02]  /*11030*/  MOV R211, RZ ;  /* 0x000000ff00d37202 */ /* 0x000fe40000000f00 */
[----:B------:R-:W-:Y:S02]  /*11040*/  MOV R66, 0xffffffff ;  /* 0xffffffff00427802 */ /* 0x000fe40000000f00 */
[----:B------:R-:W-:Y:S02]  /*11050*/  MOV R64, 0x11070 ;  /* 0x0001107000407802 */ /* 0x000fe40000000f00 */
[----:B------:R-:W-:Y:S05]  /*11060*/  CALL.REL.NOINC `($__internal_116_$__cuda_sm70_shflsync_up) ;  /* 0x00001d0000007944 */ /* 0x000fea0003c00000 */
[----:B0-----:R-:W-:Y:S01]  /*11070*/  HFMA2.MMA R212, -RZ, RZ, 0, 5.9604644775390625e-08 ;  /* 0x00000001ffd47435 */ /* 0x001fe200000001ff */
[----:B-1----:R-:W-:-:S02]  /*11080*/  MOV R224, R66 ;  /* 0x0000004200e07202 */ /* 0x002fc40000000f00 */
[----:B------:R-:W-:Y:S02]  /*11090*/  MOV R213, R71 ;  /* 0x0000004700d57202 */ /* 0x000fe40000000f00 */
[----:B------:R-:W-:Y:S02]  /*110a0*/  MOV R211, RZ ;  /* 0x000000ff00d37202 */ /* 0x000fe40000000f00 */
[----:B------:R-:W-:Y:S02]  /*110b0*/  MOV R66, 0xffffffff ;  /* 0xffffffff00427802 */ /* 0x000fe40000000f00 */
[----:B------:R-:W-:Y:S02]  /*110c0*/  MOV R64, 0x110e0 ;  /* 0x000110e000407802 */ /* 0x000fe40000000f00 */
[----:B------:R-:W-:Y:S05]  /*110d0*/  CALL.REL.NOINC `($__internal_116_$__cuda_sm70_shflsync_up) ;  /* 0x00001c9000007944 */ /* 0x000fea0003c00000 */
        /* <DEDUP_REMOVED lines=20> */
[----:B------:R-:W-:Y:S05]  /*11220*/  CALL.REL.NOINC `($__internal_116_$__cuda_sm70_shflsync_up) ;  /* 0x00001b4000007944 */ /* 0x000fea0003c00000 */
[----:B0-----:R-:W-:Y:S01]  /*11230*/  HFMA2.MMA R212, -RZ, RZ, 0, 1.1920928955078125e-07 ;  /* 0x00000002ffd47435 */ /* 0x001fe200000001ff */
[----:B-1----:R-:W-:Y:S02]  /*11240*/  MOV R68, R66 ;  /* 0x0000004200447202 */ /* 0x002fe40000000f00 */
[----:B------:R-:W-:Y:S02]  /*11250*/  MOV R213, R69 ;  /* 0x0000004500d57202 */ /* 0x000fe40000000f00 */
[----:B------:R-:W-:Y:S02]  /*11260*/  MOV R211, RZ ;  /* 0x000000ff00d37202 */ /* 0x000fe40000000f00 */
[----:B------:R-:W-:Y:S02]  /*11270*/  MOV R66, 0xffffffff ;  /* 0xffffffff00427802 */ /* 0x000fe40000000f00 */
[----:B------:R-:W-:-:S02]  /*11280*/  MOV R64, 0x112a0 ;  /* 0x000112a000407802 */ /* 0x000fc40000000f00 */
[----:B------:R-:W-:Y:S05]  /*11290*/  CALL.REL.NOINC `($__internal_116_$__cuda_sm70_shflsync_up) ;  /* 0x00001ad000007944 */ /* 0x000fea0003c00000 */
[----:B0-----:R-:W-:Y:S01]  /*112a0*/  HFMA2.MMA R212, -RZ, RZ, 0, 1.1920928955078125e-07 ;  /* 0x00000002ffd47435 */ /* 0x001fe200000001ff */
[----:B-1----:R-:W-:-:S02]  /*112b0*/  MOV R70, R66 ;  /* 0x0000004200467202 */ /* 0x002fc40000000f00 */
[----:B------:R-:W-:Y:S02]  /*112c0*/  MOV R213, R223 ;  /* 0x000000df00d57202 */ /* 0x000fe40000000f00 */
[----:B------:R-:W-:Y:S02]  /*112d0*/  MOV R211, RZ ;  /* 0x000000ff00d37202 */ /* 0x000fe40000000f00 */
[----:B------:R-:W-:Y:S02]  /*112e0*/  MOV R66, 0xffffffff ;  /* 0xffffffff00427802 */ /* 0x000fe40000000f00 */
[----:B------:R-:W-:Y:S02]  /*112f0*/  MOV R64, 0x11310 ;  /* 0x0001131000407802 */ /* 0x000fe40000000f00 */
[----:B------:R-:W-:Y:S05]  /*11300*/  CALL.REL.NOINC `($__internal_116_$__cuda_sm70_shflsync_up) ;  /* 0x00001a6000007944 */ /* 0x000fea0003c00000 */
[----:B0-----:R-:W-:Y:S01]  /*11310*/  HFMA2.MMA R212, -RZ, RZ, 0, 1.1920928955078125e-07 ;  /* 0x00000002ffd47435 */ /* 0x001fe200000001ff */
[----:B-1----:R-:W-:Y:S02]  /*11320*/  MOV R214, R66 ;  /* 0x0000004200d67202 */ /* 0x002fe40000000f00 */
[----:B------:R-:W-:Y:S02]  /*11330*/  MOV R213, R71 ;  /* 0x0000004700d57202 */ /* 0x000fe40000000f00 */
[----:B------:R-:W-:-:S02]  /*11340*/  MOV R211, RZ ;  /* 0x000000ff00d37202 */ /* 0x000fc40000000f00 */
[----:B------:R-:W-:Y:S02]  /*11350*/  MOV R66, 0xffffffff ;  /* 0xffffffff00427802 */ /* 0x000fe40000000f00 */
[----:B------:R-:W-:Y:S02]  /*11360*/  MOV R64, 0x11380 ;  /* 0x0001138000407802 */ /* 0x000fe40000000f00 */
[----:B------:R-:W-:Y:S05]  /*11370*/  CALL.REL.NOINC `($__internal_116_$__cuda_sm70_shflsync_up) ;  /* 0x000019f000007944 */ /* 0x000fea0003c00000 */
[----:B------:R-:W-:Y:S01]  /*11380*/  ISETP.GE.AND P0, PT, R95, 0x2, PT ;  /* 0x000000025f00780c */ /* 0x000fe20003f06270 */
[C---:B------:R-:W-:Y:S01]  /*11390*/  FMUL.FTZ R65, R214.reuse, R69 ;  /* 0x00000045d6417220 */ /* 0x040fe20000410000 */
[----:B0-----:R-:W-:Y:S01]  /*113a0*/  MOV R211, RZ ;  /* 0x000000ff00d37202 */ /* 0x001fe20000000f00 */
        /* <DEDUP_REMOVED lines=9> */
[----:B------:R-:W-:Y:S01]  /*11440*/  HFMA2.MMA R212, -RZ, RZ, 0, 2.384185791015625e-07 ;  /* 0x00000004ffd47435 */ /* 0x000fe200000001ff */
[----:B------:R-:W-:Y:S01]  /*11450*/  @P0 FADD.FTZ R71, R71, R66 ;  /* 0x0000004247470221 */ /* 0x000fe20000010000 */
[----:B------:R-:W-:Y:S02]  /*11460*/  MOV R214, R67 ;  /* 0x0000004300d67202 */ /* 0x000fe40000000f00 */
[----:B------:R-:W-:-:S02]  /*11470*/  FSEL R224, R69, R70, !P0 ;  /* 0x0000004645e07208 */ /* 0x000fc40004000000 */
[----:B------:R-:W-:Y:S02]  /*11480*/  MOV R66, 0xffffffff ;  /* 0xffffffff00427802 */ /* 0x000fe40000000f00 */
[----:B------:R-:W-:Y:S02]  /*11490*/  MOV R70, R223 ;  /* 0x000000df00467202 */ /* 0x000fe40000000f00 */
[----:B------:R-:W-:Y:S02]  /*114a0*/  MOV R213, R214 ;  /* 0x000000d600d57202 */ /* 0x000fe40000000f00 */
[----:B------:R-:W-:Y:S05]  /*114b0*/  CALL.REL.NOINC `($__internal_116_$__cuda_sm70_shflsync_up) ;  /* 0x000018b000007944 */ /* 0x000fea0003c00000 */
[----:B0-----:R-:W-:Y:S01]  /*114c0*/  HFMA2.MMA R212, -RZ, RZ, 0, 2.384185791015625e-07 ;  /* 0x00000004ffd47435 */ /* 0x001fe200000001ff */
[----:B-1----:R-:W-:Y:S02]  /*114d0*/  MOV R67, R66 ;  /* 0x0000004200437202 */ /* 0x002fe40000000f00 */
[----:B------:R-:W-:Y:S02]  /*114e0*/  MOV R213, R224 ;  /* 0x000000e000d57202 */ /* 0x000fe40000000f00 */
[----:B------:R-:W-:Y:S02]  /*114f0*/  MOV R211, RZ ;  /* 0x000000ff00d37202 */ /* 0x000fe40000000f00 */
[----:B------:R-:W-:-:S02]  /*11500*/  MOV R66, 0xffffffff ;  /* 0xffffffff00427802 */ /* 0x000fc40000000f00 */
[----:B------:R-:W-:Y:S02]  /*11510*/  MOV R64, 0x11530 ;  /* 0x0001153000407802 */ /* 0x000fe40000000f00 */
[----:B------:R-:W-:Y:S05]  /*11520*/  CALL.REL.NOINC `($__internal_116_$__cuda_sm70_shflsync_up) ;  /* 0x0000184000007944 */ /* 0x000fea0003c00000 */
[----:B0-----:R-:W-:Y:S01]  /*11530*/  HFMA2.MMA R212, -RZ, RZ, 0, 2.384185791015625e-07 ;  /* 0x00000004ffd47435 */ /* 0x001fe200000001ff */
[----:B-1----:R-:W-:Y:S02]  /*11540*/  MOV R68, R66 ;  /* 0x0000004200447202 */ /* 0x002fe40000000f00 */
[----:B------:R-:W-:Y:S02]  /*11550*/  MOV R213, R70 ;  /* 0x0000004600d57202 */ /* 0x000fe40000000f00 */
[----:B------:R-:W-:Y:S02]  /*11560*/  MOV R211, RZ ;  /* 0x000000ff00d37202 */ /* 0x000fe40000000f00 */
[----:B------:R-:W-:Y:S02]  /*11570*/  MOV R66, 0xffffffff ;  /* 0xffffffff00427802 */ /* 0x000fe40000000f00 */
[----:B------:R-:W-:Y:S02]  /*11580*/  MOV R64, 0x115a0 ;  /* 0x000115a000407802 */ /* 0x000fe40000000f00 */
[----:B------:R-:W-:Y:S05]  /*11590*/  CALL.REL.NOINC `($__internal_116_$__cuda_sm70_shflsync_up) ;  /* 0x000017d000007944 */ /* 0x000fea0003c00000 */
[----:B0-----:R-:W-:Y:S01]  /*115a0*/  HFMA2.MMA R212, -RZ, RZ, 0, 2.384185791015625e-07 ;  /* 0x00000004ffd47435 */ /* 0x001fe200000001ff */
[----:B-1----:R-:W-:-:S02]  /*115b0*/  MOV R69, R66 ;  /* 0x0000004200457202 */ /* 0x002fc40000000f00 */
[----:B------:R-:W-:Y:S02]  /*115c0*/  MOV R213, R71 ;  /* 0x0000004700d57202 */ /* 0x000fe40000000f00 */
[----:B------:R-:W-:Y:S02]  /*115d0*/  MOV R211, RZ ;  /* 0x000000ff00d37202 */ /* 0x000fe40000000f00 */
[----:B------:R-:W-:Y:S02]  /*115e0*/  MOV R66, 0xffffffff ;  /* 0xffffffff00427802 */ /* 0x000fe40000000f00 */
[----:B------:R-:W-:Y:S02]  /*115f0*/  MOV R64, 0x11610 ;  /* 0x0001161000407802 */ /* 0x000fe40000000f00 */
[----:B------:R-:W-:Y:S05]  /*11600*/  CALL.REL.NOINC `($__internal_116_$__cuda_sm70_shflsync_up) ;  /* 0x0000176000007944 */ /* 0x000fea0003c00000 */
[----:B------:R-:W-:Y:S01]  /*11610*/  ISETP.GE.AND P0, PT, R95, 0x4, PT ;  /* 0x000000045f00780c */ /* 0x000fe20003f06270 */
[----:B------:R-:W-:Y:S01]  /*11620*/  FMUL.FTZ R65, R69, R224 ;  /* 0x000000e045417220 */ /* 0x000fe20000410000 */
[----:B0-----:R-:W-:Y:S01]  /*11630*/  HFMA2.MMA R212, -RZ, RZ, 0, 4.76837158203125e-07 ;  /* 0x00000008ffd47435 */ /* 0x001fe200000001ff */
[-C--:B-1----:R-:W-:Y:S01]  /*11640*/  FMUL.FTZ R64, R224, R66.reuse ;  /* 0x00000042e0407220 */ /* 0x082fe20000410000 */
[----:B------:R-:W-:Y:S01]  /*11650*/  MOV R211, RZ ;  /* 0x000000ff00d37202 */ /* 0x000fe20000000f00 */
[----:B------:R-:W-:-:S02]  /*11660*/  FFMA.FTZ R66, R214, R66, R65 ;  /* 0x00000042d6427223 */ /* 0x000fc40000010041 */
[----:B------:R-:W-:Y:S02]  /*11670*/  FFMA.FTZ R69, R69, R214, -R64 ;  /* 0x000000d645457223 */ /* 0x000fe40000010840 */
[CC--:B------:R-:W-:Y:S02]  /*11680*/  FMUL.FTZ R65, R67.reuse, R224.reuse ;  /* 0x000000e043417220 */ /* 0x0c0fe40000410000 */
[C---:B------:R-:W-:Y:S02]  /*11690*/  FMUL.FTZ R64, R68.reuse, R224 ;  /* 0x000000e044407220 */ /* 0x040fe40000410000 */
[-C--:B------:R-:W-:Y:S02]  /*116a0*/  FFMA.FTZ R65, R68, R214.reuse, R65 ;  /* 0x000000d644417223 */ /* 0x080fe40000010041 */
[----:B------:R-:W-:Y:S01]  /*116b0*/  @P0 FFMA.FTZ R214, R67, R214, -R64 ;  /* 0x000000d643d60223 */ /* 0x000fe20000010840 */
[----:B------:R-:W-:Y:S01]  /*116c0*/  MOV R64, 0x11740 ;  /* 0x0001174000407802 */ /* 0x000fe20000000f00 */
[----:B------:R-:W-:Y:S01]  /*116d0*/  @P0 FADD.FTZ R71, R71, R66 ;  /* 0x0000004247470221 */ /* 0x000fe20000010000 */
[----:B------:R-:W-:Y:S01]  /*116e0*/  FSEL R223, R224, R65, !P0 ;  /* 0x00000041e0df7208 */ /* 0x000fe20004000000 */
[----:B------:R-:W-:Y:S01]  /*116f0*/  @P0 FADD.FTZ R70, R70, R69 ;  /* 0x0000004546460221 */ /* 0x000fe20000010000 */
[----:B------:R-:W-:-:S02]  /*11700*/  MOV R66, 0xffffffff ;  /* 0xffffffff00427802 */ /* 0x000fc40000000f00 */
[----:B------:R-:W-:Y:S02]  /*11710*/  MOV R67, R71 ;  /* 0x0000004700437202 */ /* 0x000fe40000000f00 */
[----:B------:R-:W-:Y:S02]  /*11720*/  MOV R213, R214 ;  /* 0x000000d600d57202 */ /* 0x000fe40000000f00 */
[----:B------:R-:W-:Y:S05]  /*11730*/  CALL.REL.NOINC `($__internal_116_$__cuda_sm70_shflsync_up) ;  /* 0x0000163000007944 */ /* 0x000fea0003c00000 */
[----:B0-----:R-:W-:Y:S01]  /*11740*/  HFMA2.MMA R212, -RZ, RZ, 0, 4.76837158203125e-07 ;  /* 0x00000008ffd47435 */ /* 0x001fe200000001ff */
[----:B-1----:R-:W-:Y:S02]  /*11750*/  MOV R68, R66 ;  /* 0x0000004200447202 */ /* 0x002fe40000000f00 */
[----:B------:R-:W-:Y:S02]  /*11760*/  MOV R213, R223 ;  /* 0x000000df00d57202 */ /* 0x000fe40000000f00 */
[----:B------:R-:W-:Y:S02]  /*11770*/  MOV R211, RZ ;  /* 0x000000ff00d37202 */ /* 0x000fe40000000f00 */
[----:B------:R-:W-:Y:S02]  /*11780*/  MOV R66, 0xffffffff ;  /* 0xffffffff00427802 */ /* 0x000fe40000000f00 */
[----:B------:R-:W-:-:S02]  /*11790*/  MOV R64, 0x117b0 ;  /* 0x000117b000407802 */ /* 0x000fc40000000f00 */
[----:B------:R-:W-:Y:S05]  /*117a0*/  CALL.REL.NOINC `($__internal_116_$__cuda_sm70_shflsync_up) ;  /* 0x000015c000007944 */ /* 0x000fea0003c00000 */
[----:B0-----:R-:W-:Y:S01]  /*117b0*/  HFMA2.MMA R212, -RZ, RZ, 0, 4.76837158203125e-07 ;  /* 0x00000008ffd47435 */ /* 0x001fe200000001ff */
[----:B-1----:R-:W-:-:S02]  /*117c0*/  MOV R69, R66 ;  /* 0x0000004200457202 */ /* 0x002fc40000000f00 */
[----:B------:R-:W-:Y:S02]  /*117d0*/  MOV R213, R70 ;  /* 0x0000004600d57202 */ /* 0x000fe40000000f00 */
[----:B------:R-:W-:Y:S02]  /*117e0*/  MOV R211, RZ ;  /* 0x000000ff00d37202 */ /* 0x000fe40000000f00 */
[----:B------:R-:W-:Y:S02]  /*117f0*/  MOV R66, 0xffffffff ;  /* 0xffffffff00427802 */ /* 0x000fe40000000f00 */
[----:B------:R-:W-:Y:S02]  /*11800*/  MOV R64, 0x11820 ;  /* 0x0001182000407802 */ /* 0x000fe40000000f00 */
[----:B------:R-:W-:Y:S05]  /*11810*/  CALL.REL.NOINC `($__internal_116_$__cuda_sm70_shflsync_up) ;  /* 0x0000155000007944 */ /* 0x000fea0003c00000 */
[----:B0-----:R-:W-:Y:S01]  /*11820*/  HFMA2.MMA R212, -RZ, RZ, 0, 4.76837158203125e-07 ;  /* 0x00000008ffd47435 */ /* 0x001fe200000001ff */
[----:B-1----:R-:W-:Y:S02]  /*11830*/  MOV R71, R66 ;  /* 0x0000004200477202 */ /* 0x002fe40000000f00 */
[----:B------:R-:W-:Y:S02]  /*11840*/  MOV R213, R67 ;  /* 0x0000004300d57202 */ /* 0x000fe40000000f00 */
[----:B------:R-:W-:-:S02]  /*11850*/  MOV R211, RZ ;  /* 0x000000ff00d37202 */ /* 0x000fc40000000f00 */
[----:B------:R-:W-:Y:S02]  /*11860*/  MOV R66, 0xffffffff ;  /* 0xffffffff00427802 */ /* 0x000fe40000000f00 */
[----:B------:R-:W-:Y:S02]  /*11870*/  MOV R64, 0x11890 ;  /* 0x0001189000407802 */ /* 0x000fe40000000f00 */
[----:B------:R-:W-:Y:S05]  /*11880*/  CALL.REL.NOINC `($__internal_116_$__cuda_sm70_shflsync_up) ;  /* 0x000014e000007944 */ /* 0x000fea0003c00000 */
[----:B------:R-:W-:Y:S01]  /*11890*/  ISETP.GE.AND P0, PT, R95, 0x8, PT ;  /* 0x000000085f00780c */ /* 0x000fe20003f06270 */
[----:B-1----:R-:W-:Y:S01]  /*118a0*/  FMUL.FTZ R64, R223, R66 ;  /* 0x00000042df407220 */ /* 0x002fe20000410000 */
[----:B0-----:R-:W-:Y:S01]  /*118b0*/  HFMA2.MMA R212, -RZ, RZ, 0, 9.5367431640625e-07 ;  /* 0x00000010ffd47435 */ /* 0x001fe200000001ff */
[CC--:B------:R-:W-:Y:S01]  /*118c0*/  FMUL.FTZ R65, R71.reuse, R223.reuse ;  /* 0x000000df47417220 */ /* 0x0c0fe20000410000 */
[----:B------:R-:W-:Y:S01]  /*118d0*/  MOV R211, RZ ;  /* 0x000000ff00d37202 */ /* 0x000fe20000000f00 */
[----:B------:R-:W-:Y:S02]  /*118e0*/  FFMA.FTZ R71, R71, R214, -R64 ;  /* 0x000000d647477223 */ /* 0x000fe40000010840 */
[----:B------:R-:W-:Y:S02]  /*118f0*/  FFMA.FTZ R66, R214, R66, R65 ;  /* 0x00000042d6427223 */ /* 0x000fe40000010041 */
[----:B------:R-:W-:-:S02]  /*11900*/  FMUL.FTZ R64, R68, R223 ;  /* 0x000000df44407220 */ /* 0x000fc40000410000 */
[C---:B------:R-:W-:Y:S02]  /*11910*/  FMUL.FTZ R65, R69.reuse, R223 ;  /* 0x000000df45417220 */ /* 0x040fe40000410000 */
[-C--:B------:R-:W-:Y:S02]  /*11920*/  FFMA.FTZ R64, R69, R214.reuse, R64 ;  /* 0x000000d645407223 */ /* 0x080fe40000010040 */
[----:B------:R-:W-:Y:S02]  /*11930*/  @P0 FFMA.FTZ R214, R68, R214, -R65 ;  /* 0x000000d644d60223 */ /* 0x000fe40000010841 */
[----:B------:R-:W-:Y:S01]  /*11940*/  @P0 FADD.FTZ R67, R67, R66 ;  /* 0x0000004243430221 */ /* 0x000fe20000010000 */
[----:B------:R-:W-:Y:S01]  /*11950*/  FSEL R69, R223, R64, !P0 ;  /* 0x00000040df457208 */ /* 0x000fe20004000000 */
[----:B------:R-:W-:Y:S01]  /*11960*/  @P0 FADD.FTZ R70, R70, R71 ;  /* 0x0000004746460221 */ /* 0x000fe20000010000 */
[----:B------:R-:W-:Y:S02]  /*11970*/  MOV R66, 0xffffffff ;  /* 0xffffffff00427802 */ /* 0x000fe40000000f00 */
[----:B------:R-:W-:-:S02]  /*11980*/  MOV R223, R214 ;  /* 0x000000d600df7202 */ /* 0x000fc40000000f00 */
[----:B------:R-:W-:Y:S02]  /*11990*/  MOV R213, R214 ;  /* 0x000000d600d57202 */ /* 0x000fe40000000f00 */
[----:B------:R-:W-:Y:S02]  /*119a0*/  MOV R64, 0x119c0 ;  /* 0x000119c000407802 */ /* 0x000fe40000000f00 */
[----:B------:R-:W-:Y:S05]  /*119b0*/  CALL.REL.NOINC `($__internal_116_$__cuda_sm70_shflsync_up) ;  /* 0x000013b000007944 */ /* 0x000fea0003c00000 */
[----:B0-----:R-:W-:Y:S01]  /*119c0*/  HFMA2.MMA R212, -RZ, RZ, 0, 9.5367431640625e-07 ;  /* 0x00000010ffd47435 */ /* 0x001fe200000001ff */
[----:B-1----:R-:W-:Y:S02]  /*119d0*/  MOV R214, R66 ;  /* 0x0000004200d67202 */ /* 0x002fe40000000f00 */
[----:B------:R-:W-:Y:S02]  /*119e0*/  MOV R213, R69 ;  /* 0x0000004500d57202 */ /* 0x000fe40000000f00 */
[----:B------:R-:W-:Y:S02]  /*119f0*/  MOV R211, RZ ;  /* 0x000000ff00d37202 */ /* 0x000fe40000000f00 */
[----:B------:R-:W-:Y:S02]  /*11a00*/  MOV R66, 0xffffffff ;  /* 0xffffffff00427802 */ /* 0x000fe40000000f00 */
[----:B------:R-:W-:-:S02]  /*11a10*/  MOV R64, 0x11a30 ;  /* 0x00011a3000407802 */ /* 0x000fc40000000f00 */
[----:B------:R-:W-:Y:S05]  /*11a20*/  CALL.REL.NOINC `($__internal_116_$__cuda_sm70_shflsync_up) ;  /* 0x0000134000007944 */ /* 0x000fea0003c00000 */
[----:B0-----:R-:W-:Y:S01]  /*11a30*/  HFMA2.MMA R212, -RZ, RZ, 0, 9.5367431640625e-07 ;  /* 0x00000010ffd47435 */ /* 0x001fe200000001ff */
[----:B-1----:R-:W-:-:S02]  /*11a40*/  MOV R68, R66 ;  /* 0x0000004200447202 */ /* 0x002fc40000000f00 */
[----:B------:R-:W-:Y:S02]  /*11a50*/  MOV R213, R70 ;  /* 0x0000004600d57202 */ /* 0x000fe40000000f00 */
[----:B------:R-:W-:Y:S02]  /*11a60*/  MOV R211, RZ ;  /* 0x000000ff00d37202 */ /* 0x000fe40000000f00 */
[----:B------:R-:W-:Y:S02]  /*11a70*/  MOV R66, 0xffffffff ;  /* 0xffffffff00427802 */ /* 0x000fe40000000f00 */
[----:B------:R-:W-:Y:S02]  /*11a80*/  MOV R64, 0x11aa0 ;  /* 0x00011aa000407802 */ /* 0x000fe40000000f00 */
[----:B------:R-:W-:Y:S05]  /*11a90*/  CALL.REL.NOINC `($__internal_116_$__cuda_sm70_shflsync_up) ;  /* 0x000012d000007944 */ /* 0x000fea0003c00000 */
[----:B0-----:R-:W-:Y:S01]  /*11aa0*/  HFMA2.MMA R212, -RZ, RZ, 0, 9.5367431640625e-07 ;  /* 0x00000010ffd47435 */ /* 0x001fe200000001ff */
[----:B-1----:R-:W-:Y:S02]  /*11ab0*/  MOV R224, R66 ;  /* 0x0000004200e07202 */ /* 0x002fe40000000f00 */
[----:B------:R-:W-:Y:S02]  /*11ac0*/  MOV R213, R67 ;  /* 0x0000004300d57202 */ /* 0x000fe40000000f00 */
[----:B------:R-:W-:-:S02]  /*11ad0*/  MOV R211, RZ ;  /* 0x000000ff00d37202 */ /* 0x000fc40000000f00 */
[----:B------:R-:W-:Y:S02]  /*11ae0*/  MOV R66, 0xffffffff ;  /* 0xffffffff00427802 */ /* 0x000fe40000000f00 */
[----:B------:R-:W-:Y:S02]  /*11af0*/  MOV R64, 0x11b10 ;  /* 0x00011b1000407802 */ /* 0x000fe40000000f00 */
[----:B------:R-:W-:Y:S05]  /*11b00*/  CALL.REL.NOINC `($__internal_116_$__cuda_sm70_shflsync_up) ;  /* 0x0000126000007944 */ /* 0x000fea0003c00000 */
[----:B01----:R-:W-:Y:S05]  /*11b10*/  BRA `(.L_x_4783) ;  /* 0xffff68f000007947 */ /* 0x003fea000383ffff */
.L_x_4680:
[----:B------:R-:W-:Y:S01]  /*11b20*/  HFMA2.MMA R212, -RZ, RZ, 0, 5.9604644775390625e-08 ;  /* 0x00000001ffd47435 */ /* 0x000fe200000001ff */
[----:B------:R-:W-:Y:S02]  /*11b30*/  MOV R211, RZ ;  /* 0x000000ff00d37202 */ /* 0x000fe40000000f00 */
[----:B-1----:R-:W-:Y:S02]  /*11b40*/  MOV R66, 0xffffffff ;  /* 0xffffffff00427802 */ /* 0x002fe40000000f00 */
[----:B------:R-:W-:Y:S02]  /*11b50*/  MOV R64, 0x11b70 ;  /* 0x00011b7000407802 */ /* 0x000fe40000000f00 */
[----:B0----5:R-:W-:Y:S05]  /*11b60*/  CALL.REL.NOINC `($__internal_116_$__cuda_sm70_shflsync_up) ;  /* 0x0000120000007944 */ /* 0x021fea0003c00000 */
[----:B0-----:R-:W-:Y:S01]  /*11b70*/  HFMA2.MMA R212, -RZ, RZ, 0, 5.9604644775390625e-08 ;  /* 0x00000001ffd47435 */ /* 0x001fe200000001ff */
[----:B-1----:R-:W-:Y:S02]  /*11b80*/  MOV R70, R66 ;  /* 0x0000004200467202 */ /* 0x002fe40000000f00 */
[----:B------:R-:W-:-:S02]  /*11b90*/  MOV R213, R69 ;  /* 0x0000004500d57202 */ /* 0x000fc40000000f00 */
[----:B------:R-:W-:Y:S02]  /*11ba0*/  MOV R211, RZ ;  /* 0x000000ff00d37202 */ /* 0x000fe40000000f00 */
[----:B------:R-:W-:Y:S02]  /*11bb0*/  MOV R66, 0xffffffff ;  /* 0xffffffff00427802 */ /* 0x000fe40000000f00 */
[----:B------:R-:W-:Y:S02]  /*11bc0*/  MOV R64, 0x11be0 ;  /* 0x00011be000407802 */ /* 0x000fe40000000f00 */
[----:B------:R-:W-:Y:S05]  /*11bd0*/  CALL.REL.NOINC `($__internal_116_$__cuda_sm70_shflsync_up) ;  /* 0x0000119000007944 */ /* 0x000fea0003c00000 */
[----:B0-----:R-:W-:Y:S01]  /*11be0*/  HFMA2.MMA R212, -RZ, RZ, 0, 5.9604644775390625e-08 ;  /* 0x00000001ffd47435 */ /* 0x001fe200000001ff */
[----:B-1----:R-:W-:Y:S02]  /*11bf0*/  MOV R69, R66 ;  /* 0x0000004200457202 */ /* 0x002fe40000000f00 */
[----:B------:R-:W-:Y:S02]  /*11c00*/  MOV R213, R68 ;  /* 0x0000004400d57202 */ /* 0x000fe40000000f00 */
[----:B------:R-:W-:Y:S02]  /*11c10*/  MOV R211, RZ ;  /* 0x000000ff00d37202 */ /* 0x000fe40000000f00 */
[----:B------:R-:W-:-:S02]  /*11c20*/  MOV R66, 0xffffffff ;  /* 0xffffffff00427802 */ /* 0x000fc40000000f00 */
[----:B------:R-:W-:Y:S02]  /*11c30*/  MOV R64, 0x11c50 ;  /* 0x00011c5000407802 */ /* 0x000fe40000000f00 */
[----:B------:R-:W-:Y:S05]  /*11c40*/  CALL.REL.NOINC `($__internal_116_$__cuda_sm70_shflsync_up) ;  /* 0x0000112000007944 */ /* 0x000fea0003c00000 */
[----:B0-----:R-:W-:Y:S01]  /*11c50*/  HFMA2.MMA R212, -RZ, RZ, 0, 5.9604644775390625e-08 ;  /* 0x00000001ffd47435 */ /* 0x001fe200000001ff */
[----:B-1----:R-:W-:Y:S02]  /*11c60*/  MOV R68, R66 ;  /* 0x0000004200447202 */ /* 0x002fe40000000f00 */
[----:B------:R-:W-:Y:S02]  /*11c70*/  MOV R213, R67 ;  /* 0x0000004300d57202 */ /* 0x000fe40000000f00 */
[----:B------:R-:W-:Y:S02]  /*11c80*/  MOV R211, RZ ;  /* 0x000000ff00d37202 */ /* 0x000fe40000000f00 */
[----:B------:R-:W-:Y:S02]  /*11c90*/  MOV R66, 0xffffffff ;  /* 0xffffffff00427802 */ /* 0x000fe40000000f00 */
[----:B------:R-:W-:Y:S02]  /*11ca0*/  MOV R64, 0x11cc0 ;  /* 0x00011cc000407802 */ /* 0x000fe40000000f00 */
[----:B------:R-:W-:Y:S05]  /*11cb0*/  CALL.REL.NOINC `($__internal_116_$__cuda_sm70_shflsync_up) ;  /* 0x000010b000007944 */ /* 0x000fea0003c00000 */
[----:B0-----:R-:W-:Y:S02]  /*11cc0*/  MOV R213, R70 ;  /* 0x0000004600d57202 */ /* 0x001fe40000000f00 */
[----:B-1----:R-:W-:Y:S01]  /*11cd0*/  MOV R70, R66 ;  /* 0x0000004200467202 */ /* 0x002fe20000000f00 */
[----:B------:R-:W-:Y:S01]  /*11ce0*/  HFMA2.MMA R66, -RZ, RZ, 0, 0 ;  /* 0x00000000ff427435 */ /* 0x000fe200000001ff */
[----:B------:R-:W-:-:S02]  /*11cf0*/  MOV R64, R60 ;  /* 0x0000003c00407202 */ /* 0x000fc40000000f00 */
[----:B------:R-:W-:Y:S02]  /*11d00*/  MOV R247, 0xffffffff ;  /* 0xffffffff00f77802 */ /* 0x000fe40000000f00 */
[----:B------:R-:W-:Y:S02]  /*11d10*/  MOV R65, 0x11d30 ;  /* 0x00011d3000417802 */ /* 0x000fe40000000f00 */
[----:B------:R-:W-:Y:S05]  /*11d20*/  CALL.REL.NOINC `($__internal_115_$__cuda_sm70_shflsync_idx_p) ;  /* 0x00000fd000007944 */ /* 0x000fea0003c00000 */
[----:B-1----:R-:W-:Y:S01]  /*11d30*/  MOV R60, R66 ;  /* 0x00000042003c7202 */ /* 0x002fe20000000f00 */
[----:B------:R-:W-:Y:S01]  /*11d40*/  HFMA2.MMA R66, -RZ, RZ, 0, 0 ;  /* 0x00000000ff427435 */ /* 0x000fe200000001ff */
[----:B------:R-:W-:Y:S02]  /*11d50*/  MOV R64, R61 ;  /* 0x0000003d00407202 */ /* 0x000fe40000000f00 */
[----:B------:R-:W-:Y:S02]  /*11d60*/  MOV R247, 0xffffffff ;  /* 0xffffffff00f77802 */ /* 0x000fe40000000f00 */
[----:B------:R-:W-:Y:S02]  /*11d70*/  MOV R65, 0x11d90 ;  /* 0x00011d9000417802 */ /* 0x000fe40000000f00 */
[----:B0-----:R-:W-:Y:S05]  /*11d80*/  CALL.REL.NOINC `($__internal_115_$__cuda_sm70_shflsync_idx_p) ;  /* 0x00000f7000007944 */ /* 0x001fea0003c00000 */
[----:B-1----:R-:W-:Y:S01]  /*11d90*/  MOV R61, R66 ;  /* 0x00000042003d7202 */ /* 0x002fe20000000f00 */
[----:B------:R-:W-:Y:S01]  /*11da0*/  HFMA2.MMA R66, -RZ, RZ, 0, 0 ;  /* 0x00000000ff427435 */ /* 0x000fe200000001ff */
[----:B------:R-:W-:-:S02]  /*11db0*/  MOV R64, R62 ;  /* 0x0000003e00407202 */ /* 0x000fc40000000f00 */
[----:B------:R-:W-:Y:S02]  /*11dc0*/  MOV R247, 0xffffffff ;  /* 0xffffffff00f77802 */ /* 0x000fe40000000f00 */
[----:B------:R-:W-:Y:S02]  /*11dd0*/  MOV R65, 0x11df0 ;  /* 0x00011df000417802 */ /* 0x000fe40000000f00 */
[----:B0-----:R-:W-:Y:S05]  /*11de0*/  CALL.REL.NOINC `($__internal_115_$__cuda_sm70_shflsync_idx_p) ;  /* 0x00000f1000007944 */ /* 0x001fea0003c00000 */
[----:B-1----:R-:W-:Y:S01]  /*11df0*/  MOV R62, R66 ;  /* 0x00000042003e7202 */ /* 0x002fe20000000f00 */
[----:B------:R-:W-:Y:S01]  /*11e00*/  HFMA2.MMA R66, -RZ, RZ, 0, 0 ;  /* 0x00000000ff427435 */ /* 0x000fe200000001ff */
[----:B------:R-:W-:Y:S02]  /*11e10*/  MOV R64, R63 ;  /* 0x0000003f00407202 */ /* 0x000fe40000000f00 */
[----:B------:R-:W-:Y:S02]  /*11e20*/  MOV R247, 0xffffffff ;  /* 0xffffffff00f77802 */ /* 0x000fe40000000f00 */
[----:B------:R-:W-:Y:S02]  /*11e30*/  MOV R65, 0x11e50 ;  /* 0x00011e5000417802 */ /* 0x000fe40000000f00 */
[----:B0-----:R-:W-:Y:S05]  /*11e40*/  CALL.REL.NOINC `($__internal_115_$__cuda_sm70_shflsync_idx_p) ;  /* 0x00000eb000007944 */ /* 0x001fea0003c00000 */
[----:B-1----:R-:W-:Y:S01]  /*11e50*/  MOV R63, R66 ;  /* 0x00000042003f7202 */ /* 0x002fe20000000f00 */
[----:B0-----:R-:W-:Y:S05]  /*11e60*/  BRA `(.L_x_4784) ;  /* 0xffff689000007947 */ /* 0x001fea000383ffff */
.L_x_4683:
[----:B------:R-:W-:Y:S01]  /*11e70*/  HFMA2.MMA R66, -RZ, RZ, 0, 5.9604644775390625e-08 ;  /* 0x00000001ff427435 */ /* 0x000fe200000001ff */
[----:B------:R-:W-:-:S02]  /*11e80*/  MOV R241, R239 ;  /* 0x000000ef00f17202 */ /* 0x000fc40000000f00 */
[----:B------:R-:W-:Y:S02]  /*11e90*/  MOV R242, 0x1f ;  /* 0x0000001f00f27802 */ /* 0x000fe40000000f00 */
[----:B------:R-:W-:Y:S02]  /*11ea0*/  MOV R65, 0xffffffff ;  /* 0xffffffff00417802 */ /* 0x000fe40000000f00 */
[----:B------:R-:W-:Y:S02]  /*11eb0*/  MOV R64, 0x11ed0 ;  /* 0x00011ed000407802 */ /* 0x000fe40000000f00 */
[----:B------:R-:W-:Y:S05]  /*11ec0*/  CALL.REL.NOINC `($__internal_114_$__cuda_sm70_shflsync_down) ;  /* 0x00000df000007944 */ /* 0x000fea0003c00000 */
[----:B-1----:R-:W-:Y:S01]  /*11ed0*/  MOV R67, R66 ;  /* 0x0000004200437202 */ /* 0x002fe20000000f00 */
[----:B------:R-:W-:Y:S05]  /*11ee0*/  BRA `(.L_x_4785) ;  /* 0xffff7b1000007947 */ /* 0x000fea000383ffff */
.L_x_4684:
[----:B------:R-:W-:Y:S01]  /*11ef0*/  HFMA2.MMA R66, -RZ, RZ, 0, 5.9604644775390625e-08 ;  /* 0x00000001ff427435 */ /* 0x000fe200000001ff */
[----:B------:R-:W-:Y:S02]  /*11f00*/  MOV R241, R69 ;  /* 0x0000004500f17202 */ /* 0x000fe40000000f00 */
[----:B------:R-:W-:Y:S02]  /*11f10*/  MOV R242, 0x1f ;  /* 0x0000001f00f27802 */ /* 0x000fe40000000f00 */
[----:B------:R-:W-:-:S02]  /*11f20*/  MOV R65, 0xffffffff ;  /* 0xffffffff00417802 */ /* 0x000fc40000000f00 */
[----:B------:R-:W-:Y:S02]  /*11f30*/  MOV R64, 0x11f50 ;  /* 0x00011f5000407802 */ /* 0x000fe40000000f00 */
[----:B01----:R-:W-:Y:S05]  /*11f40*/  CALL.REL.NOINC `($__internal_114_$__cuda_sm70_shflsync_down) ;  /* 0x00000d7000007944 */ /* 0x003fea0003c00000 */
[----:B-1----:R-:W-:Y:S01]  /*11f50*/  MOV R69, R66 ;  /* 0x0000004200457202 */ /* 0x002fe20000000f00 */
[----:B------:R-:W-:Y:S01]  /*11f60*/  HFMA2.MMA R66, -RZ, RZ, 0, 5.9604644775390625e-08 ;  /* 0x00000001ff427435 */ /* 0x000fe200000001ff */
[----:B------:R-:W-:Y:S02]  /*11f70*/  MOV R241, R68 ;  /* 0x0000004400f17202 */ /* 0x000fe40000000f00 */
[----:B------:R-:W-:Y:S02]  /*11f80*/  MOV R242, 0x1f ;  /* 0x0000001f00f27802 */ /* 0x000fe40000000f00 */
[----:B------:R-:W-:Y:S02]  /*11f90*/  MOV R65, 0xffffffff ;  /* 0xffffffff00417802 */ /* 0x000fe40000000f00 */
[----:B------:R-:W-:Y:S02]  /*11fa0*/  MOV R64, 0x11fc0 ;  /* 0x00011fc000407802 */ /* 0x000fe40000000f00 */
[----:B------:R-:W-:Y:S05]  /*11fb0*/  CALL.REL.NOINC `($__internal_114_$__cuda_sm70_shflsync_down) ;  /* 0x00000d0000007944 */ /* 0x000fea0003c00000 */
[----:B-1----:R-:W-:Y:S01]  /*11fc0*/  MOV R239, R66 ;  /* 0x0000004200ef7202 */ /* 0x002fe20000000f00 */
[----:B------:R-:W-:Y:S01]  /*11fd0*/  HFMA2.MMA R66, -RZ, RZ, 0, 5.9604644775390625e-08 ;  /* 0x00000001ff427435 */ /* 0x000fe200000001ff */
[----:B------:R-:W-:-:S02]  /*11fe0*/  MOV R241, R70 ;  /* 0x0000004600f17202 */ /* 0x000fc40000000f00 */
[----:B------:R-:W-:Y:S02]  /*11ff0*/  MOV R242, 0x1f ;  /* 0x0000001f00f27802 */ /* 0x000fe40000000f00 */
[----:B------:R-:W-:Y:S02]  /*12000*/  MOV R65, 0xffffffff ;  /* 0xffffffff00417802 */ /* 0x000fe40000000f00 */
[----:B------:R-:W-:Y:S02]  /*12010*/  MOV R64, 0x12030 ;  /* 0x0001203000407802 */ /* 0x000fe40000000f00 */
[----:B------:R-:W-:Y:S05]  /*12020*/  CALL.REL.NOINC `($__internal_114_$__cuda_sm70_shflsync_down) ;  /* 0x00000c9000007944 */ /* 0x000fea0003c00000 */
[----:B-1----:R-:W-:Y:S05]  /*12030*/  BRA `(.L_x_4786) ;  /* 0xffff7a0000007947 */ /* 0x002fea000383ffff */
.L_x_4687:
[----:B----4-:R-:W-:Y:S01]  /*12040*/  HFMA2.MMA R66, -RZ, RZ, 0, 1.1920928955078125e-07 ;  /* 0x00000002ff427435 */ /* 0x010fe200000001ff */
[----:B------:R-:W-:Y:S02]  /*12050*/  MOV R241, R71 ;  /* 0x0000004700f17202 */ /* 0x000fe40000000f00 */
[----:B------:R-:W-:Y:S02]  /*12060*/  MOV R242, 0x1f ;  /* 0x0000001f00f27802 */ /* 0x000fe40000000f00 */
[----:B------:R-:W-:Y:S02]  /*12070*/  MOV R65, 0xffffffff ;  /* 0xffffffff00417802 */ /* 0x000fe40000000f00 */
[----:B------:R-:W-:-:S02]  /*12080*/  MOV R64, 0x120a0 ;  /* 0x000120a000407802 */ /* 0x000fc40000000f00 */
[----:B0123--:R-:W-:Y:S05]  /*12090*/  CALL.REL.NOINC `($__internal_114_$__cuda_sm70_shflsync_down) ;  /* 0x00000c2000007944 */ /* 0x00ffea0003c00000 */
[----:B-1----:R-:W-:Y:S01]  /*120a0*/  MOV R67, R66 ;  /* 0x0000004200437202 */ /* 0x002fe20000000f00 */
[----:B------:R-:W-:Y:S01]  /*120b0*/  HFMA2.MMA R66, -RZ, RZ, 0, 1.1920928955078125e-07 ;  /* 0x00000002ff427435 */ /* 0x000fe200000001ff */
[----:B------:R-:W-:-:S02]  /*120c0*/  MOV R241, R240 ;  /* 0x000000f000f17202 */ /* 0x000fc40000000f00 */
[----:B------:R-:W-:Y:S02]  /*120d0*/  MOV R242, 0x1f ;  /* 0x0000001f00f27802 */ /* 0x000fe40000000f00 */
[----:B------:R-:W-:Y:S02]  /*120e0*/  MOV R65, 0xffffffff ;  /* 0xffffffff00417802 */ /* 0x000fe40000000f00 */
[----:B------:R-:W-:Y:S02]  /*120f0*/  MOV R64, 0x12110 ;  /* 0x0001211000407802 */ /* 0x000fe40000000f00 */
[----:B------:R-:W-:Y:S05]  /*12100*/  CALL.REL.NOINC `($__internal_114_$__cuda_sm70_shflsync_down) ;  /* 0x00000bb000007944 */ /* 0x000fea0003c00000 */
[----:B-1----:R-:W-:Y:S01]  /*12110*/  MOV R69, R66 ;  /* 0x0000004200457202 */ /* 0x002fe20000000f00 */
[----:B------:R-:W-:Y:S01]  /*12120*/  HFMA2.MMA R66, -RZ, RZ, 0, 1.1920928955078125e-07 ;  /* 0x00000002ff427435 */ /* 0x000fe200000001ff */
[----:B------:R-:W-:Y:S02]  /*12130*/  MOV R241, R68 ;  /* 0x0000004400f17202 */ /* 0x000fe40000000f00 */
[----:B------:R-:W-:Y:S02]  /*12140*/  MOV R242, 0x1f ;  /* 0x0000001f00f27802 */ /* 0x000fe40000000f00 */
[----:B------:R-:W-:-:S02]  /*12150*/  MOV R65, 0xffffffff ;  /* 0xffffffff00417802 */ /* 0x000fc40000000f00 */
[----:B------:R-:W-:Y:S02]  /*12160*/  MOV R64, 0x12180 ;  /* 0x0001218000407802 */ /* 0x000fe40000000f00 */
[----:B------:R-:W-:Y:S05]  /*12170*/  CALL.REL.NOINC `($__internal_114_$__cuda_sm70_shflsync_down) ;  /* 0x00000b4000007944 */ /* 0x000fea0003c00000 */
[----:B-1----:R-:W-:Y:S01]  /*12180*/  MOV R70, R66 ;  /* 0x0000004200467202 */ /* 0x002fe20000000f00 */
[----:B------:R-:W-:Y:S01]  /*12190*/  HFMA2.MMA R66, -RZ, RZ, 0, 1.1920928955078125e-07 ;  /* 0x00000002ff427435 */ /* 0x000fe200000001ff */
[----:B------:R-:W-:Y:S02]  /*121a0*/  MOV R241, R238 ;  /* 0x000000ee00f17202 */ /* 0x000fe40000000f00 */
[----:B------:R-:W-:Y:S02]  /*121b0*/  MOV R242, 0x1f ;  /* 0x0000001f00f27802 */ /* 0x000fe40000000f00 */
[----:B------:R-:W-:Y:S02]  /*121c0*/  MOV R65, 0xffffffff ;  /* 0xffffffff00417802 */ /* 0x000fe40000000f00 */
[----:B------:R-:W-:Y:S02]  /*121d0*/  MOV R64, 0x121f0 ;  /* 0x000121f000407802 */ /* 0x000fe40000000f00 */
[----:B------:R-:W-:Y:S05]  /*121e0*/  CALL.REL.NOINC `($__internal_114_$__cuda_sm70_shflsync_down) ;  /* 0x00000ad000007944 */ /* 0x000fea0003c00000 */
[----:B-1----:R-:W-:Y:S05]  /*121f0*/  BRA `(.L_x_4787) ;  /* 0xffff798000007947 */ /* 0x002fea000383ffff */
.L_x_4690:
[----:B----4-:R-:W-:Y:S01]  /*12200*/  HFMA2.MMA R66, -RZ, RZ, 0, 2.384185791015625e-07 ;  /* 0x00000004ff427435 */ /* 0x010fe200000001ff */
[----:B------:R-:W-:Y:S02]  /*12210*/  MOV R241, R71 ;  /* 0x0000004700f17202 */ /* 0x000fe40000000f00 */
[----:B------:R-:W-:-:S02]  /*12220*/  MOV R242, 0x1f ;  /* 0x0000001f00f27802 */ /* 0x000fc40000000f00 */
[----:B------:R-:W-:Y:S02]  /*12230*/  MOV R65, 0xffffffff ;  /* 0xffffffff00417802 */ /* 0x000fe40000000f00 */
[----:B------:R-:W-:Y:S02]  /*12240*/  MOV R64, 0x12260 ;  /* 0x0001226000407802 */ /* 0x000fe40000000f00 */
[----:B0123--:R-:W-:Y:S05]  /*12250*/  CALL.REL.NOINC `($__internal_114_$__cuda_sm70_shflsync_down) ;  /* 0x00000a6000007944 */ /* 0x00ffea0003c00000 */
[----:B-1----:R-:W-:Y:S01]  /*12260*/  MOV R67, R66 ;  /* 0x0000004200437202 */ /* 0x002fe20000000f00 */
[----:B------:R-:W-:Y:S05]  /*12270*/  BRA `(.L_x_4788) ;  /* 0xffff7a1000007947 */ /* 0x000fea000383ffff */
.L_x_4691:
[----:B----4-:R-:W-:Y:S01]  /*12280*/  HFMA2.MMA R66, -RZ, RZ, 0, 2.384185791015625e-07 ;  /* 0x00000004ff427435 */ /* 0x010fe200000001ff */
[----:B------:R-:W-:Y:S02]  /*12290*/  MOV R241, R240 ;  /* 0x000000f000f17202 */ /* 0x000fe40000000f00 */
[----:B------:R-:W-:Y:S02]  /*122a0*/  MOV R242, 0x1f ;  /* 0x0000001f00f27802 */ /* 0x000fe40000000f00 */
[----:B------:R-:W-:Y:S02]  /*122b0*/  MOV R65, 0xffffffff ;  /* 0xffffffff00417802 */ /* 0x000fe40000000f00 */
[----:B------:R-:W-:-:S02]  /*122c0*/  MOV R64, 0x122e0 ;  /* 0x000122e000407802 */ /* 0x000fc40000000f00 */
[----:B0123--:R-:W-:Y:S05]  /*122d0*/  CALL.REL.NOINC `($__internal_114_$__cuda_sm70_shflsync_down) ;  /* 0x000009e000007944 */ /* 0x00ffea0003c00000 */
[----:B-1----:R-:W-:Y:S01]  /*122e0*/  MOV R69, R66 ;  /* 0x0000004200457202 */ /* 0x002fe20000000f00 */
[----:B------:R-:W-:Y:S01]  /*122f0*/  HFMA2.MMA R66, -RZ, RZ, 0, 2.384185791015625e-07 ;  /* 0x00000004ff427435 */ /* 0x000fe200000001ff */
[----:B------:R-:W-:-:S02]  /*12300*/  MOV R241, R68 ;  /* 0x0000004400f17202 */ /* 0x000fc40000000f00 */
[----:B------:R-:W-:Y:S02]  /*12310*/  MOV R242, 0x1f ;  /* 0x0000001f00f27802 */ /* 0x000fe40000000f00 */
[----:B------:R-:W-:Y:S02]  /*12320*/  MOV R65, 0xffffffff ;  /* 0xffffffff00417802 */ /* 0x000fe40000000f00 */
[----:B------:R-:W-:Y:S02]  /*12330*/  MOV R64, 0x12350 ;  /* 0x0001235000407802 */ /* 0x000fe40000000f00 */
[----:B------:R-:W-:Y:S05]  /*12340*/  CALL.REL.NOINC `($__internal_114_$__cuda_sm70_shflsync_down) ;  /* 0x0000097000007944 */ /* 0x000fea0003c00000 */
[----:B-1----:R-:W-:Y:S01]  /*12350*/  MOV R70, R66 ;  /* 0x0000004200467202 */ /* 0x002fe20000000f00 */
[----:B------:R-:W-:Y:S01]  /*12360*/  HFMA2.MMA R66, -RZ, RZ, 0, 2.384185791015625e-07 ;  /* 0x00000004ff427435 */ /* 0x000fe200000001ff */
[----:B------:R-:W-:Y:S02]  /*12370*/  MOV R241, R238 ;  /* 0x000000ee00f17202 */ /* 0x000fe40000000f00 */
[----:B------:R-:W-:Y:S02]  /*12380*/  MOV R242, 0x1f ;  /* 0x0000001f00f27802 */ /* 0x000fe40000000f00 */
[----:B------:R-:W-:-:S02]  /*12390*/  MOV R65, 0xffffffff ;  /* 0xffffffff00417802 */ /* 0x000fc40000000f00 */
[----:B------:R-:W-:Y:S02]  /*123a0*/  MOV R64, 0x123c0 ;  /* 0x000123c000407802 */ /* 0x000fe40000000f00 */
[----:B------:R-:W-:Y:S05]  /*123b0*/  CALL.REL.NOINC `($__internal_114_$__cuda_sm70_shflsync_down) ;  /* 0x0000090000007944 */ /* 0x000fea0003c00000 */
[----:B-1----:R-:W-:Y:S05]  /*123c0*/  BRA `(.L_x_4789) ;  /* 0xffff790000007947 */ /* 0x002fea000383ffff */
.L_x_4694:
[----:B----4-:R-:W-:Y:S01]  /*123d0*/  HFMA2.MMA R66, -RZ, RZ, 0, 4.76837158203125e-07 ;  /* 0x00000008ff427435 */ /* 0x010fe200000001ff */
[----:B------:R-:W-:Y:S02]  /*123e0*/  MOV R241, R71 ;  /* 0x0000004700f17202 */ /* 0x000fe40000000f00 */
[----:B------:R-:W-:Y:S02]  /*123f0*/  MOV R242, 0x1f ;  /* 0x0000001f00f27802 */ /* 0x000fe40000000f00 */
[----:B------:R-:W-:Y:S02]  /*12400*/  MOV R65, 0xffffffff ;  /* 0xffffffff00417802 */ /* 0x000fe40000000f00 */
[----:B------:R-:W-:Y:S02]  /*12410*/  MOV R64, 0x12430 ;  /* 0x0001243000407802 */ /* 0x000fe40000000f00 */
[----:B0123--:R-:W-:Y:S05]  /*12420*/  CALL.REL.NOINC `($__internal_114_$__cuda_sm70_shflsync_down) ;  /* 0x0000089000007944 */ /* 0x00ffea0003c00000 */
[----:B-1----:R-:W-:Y:S01]  /*12430*/  MOV R67, R66 ;  /* 0x0000004200437202 */ /* 0x002fe20000000f00 */
[----:B------:R-:W-:Y:S01]  /*12440*/  HFMA2.MMA R66, -RZ, RZ, 0, 4.76837158203125e-07 ;  /* 0x00000008ff427435 */ /* 0x000fe200000001ff */
[----:B------:R-:W-:Y:S02]  /*12450*/  MOV R241, R240 ;  /* 0x000000f000f17202 */ /* 0x000fe40000000f00 */
[----:B------:R-:W-:-:S02]  /*12460*/  MOV R242, 0x1f ;  /* 0x0000001f00f27802 */ /* 0x000fc40000000f00 */
[----:B------:R-:W-:Y:S02]  /*12470*/  MOV R65, 0xffffffff ;  /* 0xffffffff00417802 */ /* 0x000fe40000000f00 */
[----:B------:R-:W-:Y:S02]  /*12480*/  MOV R64, 0x124a0 ;  /* 0x000124a000407802 */ /* 0x000fe40000000f00 */
[----:B------:R-:W-:Y:S05]  /*12490*/  CALL.REL.NOINC `($__internal_114_$__cuda_sm70_shflsync_down) ;  /* 0x0000082000007944 */ /* 0x000fea0003c00000 */
[----:B-1----:R-:W-:Y:S01]  /*124a0*/  MOV R69, R66 ;  /* 0x0000004200457202 */ /* 0x002fe20000000f00 */
[----:B------:R-:W-:Y:S01]  /*124b0*/  HFMA2.MMA R66, -RZ, RZ, 0, 4.76837158203125e-07 ;  /* 0x00000008ff427435 */ /* 0x000fe200000001ff */
[----:B------:R-:W-:Y:S02]  /*124c0*/  MOV R241, R68 ;  /* 0x0000004400f17202 */ /* 0x000fe40000000f00 */
[----:B------:R-:W-:Y:S02]  /*124d0*/  MOV R242, 0x1f ;  /* 0x0000001f00f27802 */ /* 0x000fe40000000f00 */
[----:B------:R-:W-:Y:S02]  /*124e0*/  MOV R65, 0xffffffff ;  /* 0xffffffff00417802 */ /* 0x000fe40000000f00 */
[----:B------:R-:W-:-:S02]  /*124f0*/  MOV R64, 0x12510 ;  /* 0x0001251000407802 */ /* 0x000fc40000000f00 */
[----:B------:R-:W-:Y:S05]  /*12500*/  CALL.REL.NOINC `($__internal_114_$__cuda_sm70_shflsync_down) ;  /* 0x000007b000007944 */ /* 0x000fea0003c00000 */
[----:B-1----:R-:W-:Y:S01]  /*12510*/  MOV R70, R66 ;  /* 0x0000004200467202 */ /* 0x002fe20000000f00 */
[----:B------:R-:W-:Y:S01]  /*12520*/  HFMA2.MMA R66, -RZ, RZ, 0, 4.76837158203125e-07 ;  /* 0x00000008ff427435 */ /* 0x000fe200000001ff */
[----:B------:R-:W-:-:S02]  /*12530*/  MOV R241, R238 ;  /* 0x000000ee00f17202 */ /* 0x000fc40000000f00 */
[----:B------:R-:W-:Y:S02]  /*12540*/  MOV R242, 0x1f ;  /* 0x0000001f00f27802 */ /* 0x000fe40000000f00 */
[----:B------:R-:W-:Y:S02]  /*12550*/  MOV R65, 0xffffffff ;  /* 0xffffffff00417802 */ /* 0x000fe40000000f00 */
[----:B------:R-:W-:Y:S02]  /*12560*/  MOV R64, 0x12580 ;  /* 0x0001258000407802 */ /* 0x000fe40000000f00 */
[----:B------:R-:W-:Y:S05]  /*12570*/  CALL.REL.NOINC `($__internal_114_$__cuda_sm70_shflsync_down) ;  /* 0x0000074000007944 */ /* 0x000fea0003c00000 */
[----:B-1----:R-:W-:Y:S05]  /*12580*/  BRA `(.L_x_4790) ;  /* 0xffff788000007947 */ /* 0x002fea000383ffff */
.L_x_4697:
[----:B----4-:R-:W-:Y:S01]  /*12590*/  HFMA2.MMA R66, -RZ, RZ, 0, 9.5367431640625e-07 ;  /* 0x00000010ff427435 */ /* 0x010fe200000001ff */
[----:B------:R-:W-:Y:S02]  /*125a0*/  MOV R241, R71 ;  /* 0x0000004700f17202 */ /* 0x000fe40000000f00 */
[----:B------:R-:W-:Y:S02]  /*125b0*/  MOV R242, 0x1f ;  /* 0x0000001f00f27802 */ /* 0x000fe40000000f00 */
[----:B------:R-:W-:Y:S02]  /*125c0*/  MOV R65, 0xffffffff ;  /* 0xffffffff00417802 */ /* 0x000fe40000000f00 */
[----:B------:R-:W-:-:S02]  /*125d0*/  MOV R64, 0x125f0 ;  /* 0x000125f000407802 */ /* 0x000fc40000000f00 */
[----:B0123--:R-:W-:Y:S05]  /*125e0*/  CALL.REL.NOINC `($__internal_114_$__cuda_sm70_shflsync_down) ;  /* 0x000006d000007944 */ /* 0x00ffea0003c00000 */
[----:B-1----:R-:W-:Y:S01]  /*125f0*/  MOV R67, R66 ;  /* 0x0000004200437202 */ /* 0x002fe20000000f00 */
[----:B------:R-:W-:Y:S05]  /*12600*/  BRA `(.L_x_4791) ;  /* 0xffff791000007947 */ /* 0x000fea000383ffff */
.L_x_4698:
[----:B----4-:R-:W-:Y:S01]  /*12610*/  HFMA2.MMA R66, -RZ, RZ, 0, 9.5367431640625e-07 ;  /* 0x00000010ff427435 */ /* 0x010fe200000001ff */
[----:B------:R-:W-:-:S02]  /*12620*/  MOV R241, R240 ;  /* 0x000000f000f17202 */ /* 0x000fc40000000f00 */
[----:B------:R-:W-:Y:S02]  /*12630*/  MOV R242, 0x1f ;  /* 0x0000001f00f27802 */ /* 0x000fe40000000f00 */
[----:B------:R-:W-:Y:S02]  /*12640*/  MOV R65, 0xffffffff ;  /* 0xffffffff00417802 */ /* 0x000fe40000000f00 */
[----:B------:R-:W-:Y:S02]  /*12650*/  MOV R64, 0x12670 ;  /* 0x0001267000407802 */ /* 0x000fe40000000f00 */
[----:B0123--:R-:W-:Y:S05]  /*12660*/  CALL.REL.NOINC `($__internal_114_$__cuda_sm70_shflsync_down) ;  /* 0x0000065000007944 */ /* 0x00ffea0003c00000 */
[----:B-1----:R-:W-:Y:S01]  /*12670*/  MOV R69, R66 ;  /* 0x0000004200457202 */ /* 0x002fe20000000f00 */
[----:B------:R-:W-:Y:S01]  /*12680*/  HFMA2.MMA R66, -RZ, RZ, 0, 9.5367431640625e-07 ;  /* 0x00000010ff427435 */ /* 0x000fe200000001ff */
[----:B------:R-:W-:Y:S02]  /*12690*/  MOV R241, R68 ;  /* 0x0000004400f17202 */ /* 0x000fe40000000f00 */
[----:B------:R-:W-:Y:S02]  /*126a0*/  MOV R242, 0x1f ;  /* 0x0000001f00f27802 */ /* 0x000fe40000000f00 */
[----:B------:R-:W-:-:S02]  /*126b0*/  MOV R65, 0xffffffff ;  /* 0xffffffff00417802 */ /* 0x000fc40000000f00 */
[----:B------:R-:W-:Y:S02]  /*126c0*/  MOV R64, 0x126e0 ;  /* 0x000126e000407802 */ /* 0x000fe40000000f00 */
[----:B------:R-:W-:Y:S05]  /*126d0*/  CALL.REL.NOINC `($__internal_114_$__cuda_sm70_shflsync_down) ;  /* 0x000005e000007944 */ /* 0x000fea0003c00000 */
[----:B-1----:R-:W-:Y:S01]  /*126e0*/  MOV R70, R66 ;  /* 0x0000004200467202 */ /* 0x002fe20000000f00 */
[----:B------:R-:W-:Y:S01]  /*126f0*/  HFMA2.MMA R66, -RZ, RZ, 0, 9.5367431640625e-07 ;  /* 0x00000010ff427435 */ /* 0x000fe200000001ff */
[----:B------:R-:W-:Y:S02]  /*12700*/  MOV R241, R238 ;  /* 0x000000ee00f17202 */ /* 0x000fe40000000f00 */
[----:B------:R-:W-:Y:S02]  /*12710*/  MOV R242, 0x1f ;  /* 0x0000001f00f27802 */ /* 0x000fe40000000f00 */
[----:B------:R-:W-:Y:S02]  /*12720*/  MOV R65, 0xffffffff ;  /* 0xffffffff00417802 */ /* 0x000fe40000000f00 */
[----:B------:R-:W-:Y:S02]  /*12730*/  MOV R64, 0x12750 ;  /* 0x0001275000407802 */ /* 0x000fe40000000f00 */
[----:B------:R-:W-:Y:S05]  /*12740*/  CALL.REL.NOINC `($__internal_114_$__cuda_sm70_shflsync_down) ;  /* 0x0000057000007944 */ /* 0x000fea0003c00000 */
[----:B-1----:R-:W-:Y:S05]  /*12750*/  BRA `(.L_x_4792) ;  /* 0xffff780000007947 */ /* 0x002fea000383ffff */
.L_x_4701:
[----:B----4-:R-:W-:Y:S01]  /*12760*/  HFMA2.MMA R66, -RZ, RZ, 0, 0 ;  /* 0x00000000ff427435 */ /* 0x010fe200000001ff */
[----:B------:R-:W-:Y:S02]  /*12770*/  MOV R64, R71 ;  /* 0x0000004700407202 */ /* 0x000fe40000000f00 */
[----:B------:R-:W-:-:S02]  /*12780*/  MOV R247, 0xffffffff ;  /* 0xffffffff00f77802 */ /* 0x000fc40000000f00 */
[----:B------:R-:W-:Y:S02]  /*12790*/  MOV R65, 0x127b0 ;  /* 0x000127b000417802 */ /* 0x000fe40000000f00 */
[----:B0123--:R-:W-:Y:S05]  /*127a0*/  CALL.REL.NOINC `($__internal_115_$__cuda_sm70_shflsync_idx_p) ;  /* 0x0000055000007944 */ /* 0x00ffea0003c00000 */
        /* <DEDUP_REMOVED lines=8> */
[----:B------:R-:W-:Y:S02]  /*12830*/  MOV R64, R68 ;  /* 0x0000004400407202 */ /* 0x000fe40000000f00 */
[----:B------:R-:W-:-:S02]  /*12840*/  MOV R247, 0xffffffff ;  /* 0xffffffff00f77802 */ /* 0x000fc40000000f00 */
        /* <DEDUP_REMOVED lines=16> */
[----:B0-----:R-:W-:Y:S05]  /*12950*/  CALL.REL.NOINC `($__internal_114_$__cuda_sm70_shflsync_down) ;  /* 0x0000036000007944 */ /* 0x001fea0003c00000 */
[----:B-1----:R-:W-:Y:S01]  /*12960*/  MOV R71, R66 ;  /* 0x0000004200477202 */ /* 0x002fe20000000f00 */
[----:B------:R-:W-:Y:S01]  /*12970*/  HFMA2.MMA R66, -RZ, RZ, 0, 5.9604644775390625e-08 ;  /* 0x00000001ff427435 */ /* 0x000fe200000001ff */
[----:B------:R-:W-:Y:S02]  /*12980*/  MOV R241, R240 ;  /* 0x000000f000f17202 */ /* 0x000fe40000000f00 */
[----:B------:R-:W-:Y:S02]  /*12990*/  MOV R242, 0x1f ;  /* 0x0000001f00f27802 */ /* 0x000fe40000000f00 */
[----:B------:R-:W-:-:S02]  /*129a0*/  MOV R65, 0xffffffff ;  /* 0xffffffff00417802 */ /* 0x000fc40000000f00 */
[----:B------:R-:W-:Y:S02]  /*129b0*/  MOV R64, 0x129d0 ;  /* 0x000129d000407802 */ /* 0x000fe40000000f00 */
[----:B------:R-:W-:Y:S05]  /*129c0*/  CALL.REL.NOINC `($__internal_114_$__cuda_sm70_shflsync_down) ;  /* 0x000002f000007944 */ /* 0x000fea0003c00000 */
        /* <DEDUP_REMOVED lines=47> */
        .weak           $__internal_114_$__cuda_sm70_shflsync_down
        .type           $__internal_114_$__cuda_sm70_shflsync_down,@function
        .size           $__internal_114_$__cuda_sm70_shflsync_down,($__internal_115_$__cuda_sm70_shflsync_idx_p - $__internal_114_$__cuda_sm70_shflsync_down)
$__internal_114_$__cuda_sm70_shflsync_down:
[----:B------:R-:W-:Y:S04]  /*12cc0*/  WARPSYNC R65 ;  /* 0x0000004100007348 */ /* 0x000fe80003800000 */
[----:B------:R0:W1:Y:S02]  /*12cd0*/  SHFL.DOWN PT, R66, R241, R66, R242 ;  /* 0x08000042f1427389 */ /* 0x00006400000e00f2 */
[----:B0-----:R-:W-:-:S06]  /*12ce0*/  HFMA2.MMA R65, -RZ, RZ, 0, 0 ;  /* 0x00000000ff417435 */ /* 0x001fcc00000001ff */
[----:B------:R-:W-:Y:S05]  /*12cf0*/  RET.REL.NODEC R64 `(_Z25selective_scan_bwd_kernelI32Selective_Scan_bwd_kernel_traitsILi64ELi16ELb0ELb0ELb1ELb1ELb0EN3c104HalfENS1_7complexIfEEEEv12SSMParamsBwd) ;  /* 0xfffed30040007950 */ /* 0x000fea0003c3ffff */
        .weak           $__internal_115_$__cuda_sm70_shflsync_idx_p
        .type           $__internal_115_$__cuda_sm70_shflsync_idx_p,@function
        .size           $__internal_115_$__cuda_sm70_shflsync_idx_p,($__internal_116_$__cuda_sm70_shflsync_up - $__internal_115_$__cuda_sm70_shflsync_idx_p)
$__internal_115_$__cuda_sm70_shflsync_idx_p:
[----:B------:R-:W-:Y:S01]  /*12d00*/  MOV R95, 0x1f ;  /* 0x0000001f005f7802 */ /* 0x000fe20000000f00 */
[----:B------:R-:W-:Y:S04]  /*12d10*/  WARPSYNC R247 ;  /* 0x000000f700007348 */ /* 0x000fe80003800000 */
[----:B------:R0:W1:Y:S04]  /*12d20*/  SHFL.IDX PT, R66, R64, R66, R95 ;  /* 0x0000004240427389 */ /* 0x00006800000e005f */
[----:B0-----:R-:W0:Y:S01]  /*12d30*/  S2R R95, SR_LANEID ;  /* 0x00000000005f7919 */ /* 0x001e220000000000 */
[----:B------:R-:W-:Y:S01]  /*12d40*/  MOV R64, R65 ;  /* 0x0000004100407202 */ /* 0x000fe20000000f00 */
[----:B------:R-:W-:-:S06]  /*12d50*/  HFMA2.MMA R65, -RZ, RZ, 0, 0 ;  /* 0x00000000ff417435 */ /* 0x000fcc00000001ff */
[----:B------:R-:W-:Y:S05]  /*12d60*/  RET.REL.NODEC R64 `(_Z25selective_scan_bwd_kernelI32Selective_Scan_bwd_kernel_traitsILi64ELi16ELb0ELb0ELb1ELb1ELb0EN3c104HalfENS1_7complexIfEEEEv12SSMParamsBwd) ;  /* 0xfffed29040007950 */ /* 0x000fea0003c3ffff */
        .weak           $__internal_116_$__cuda_sm70_shflsync_up
        .type           $__internal_116_$__cuda_sm70_shflsync_up,@function
        .size           $__internal_116_$__cuda_sm70_shflsync_up,(.L_x_14548 - $__internal_116_$__cuda_sm70_shflsync_up)
$__internal_116_$__cuda_sm70_shflsync_up:
[----:B------:R-:W-:Y:S01]  /*12d70*/  MOV R65, 0x0 ;  /* 0x0000000000417802 */ /* 0x000fe20000000f00 */
[----:B------:R-:W-:Y:S04]  /*12d80*/  WARPSYNC R66 ;  /* 0x0000004200007348 */ /* 0x000fe80003800000 */
[----:B------:R0:W1:Y:S01]  /*12d90*/  SHFL.UP PT, R66, R213, R212, R211 ;  /* 0x040000d4d5427389 */ /* 0x00006200000e00d3 */
[----:B------:R-:W-:Y:S05]  /*12da0*/  RET.REL.NODEC R64 `(_Z25selective_scan_bwd_kernelI32Selective_Scan_bwd_kernel_traitsILi64ELi16ELb0ELb0ELb1ELb1ELb0EN3c104HalfENS1_7complexIfEEEEv12SSMParamsBwd) ;  /* 0xfffed25040007950 */ /* 0x000fea0003c3ffff */
.L_x_4794:
        /* <DEDUP_REMOVED lines=13> */
.L_x_14548:


//--------------------- .text._Z25selective_scan_bwd_kernelI32Selective_Scan_bwd_kernel_traitsILi64ELi16ELb0ELb0ELb1ELb1ELb1EN3c104HalfENS1_7complexIfEEEEv12SSMParamsBwd --------------------------
	.section	.text._Z25selective_scan_bwd_kernelI32Selective_Scan_bwd_kernel_traitsILi64ELi16ELb0ELb0ELb1ELb1ELb1EN3c104HalfENS1_7complexIfEEEEv12SSMParamsBwd,"ax",@progbits
	.sectioninfo	@"SHI_REGISTERS=255"
	.align	128
        .global         _Z25selective_scan_bwd_kernelI32Selective_Scan_bwd_kernel_traitsILi64ELi16ELb0ELb0ELb1ELb1ELb1EN3c104HalfENS1_7complexIfEEEEv12SSMParamsBwd
        .type           _Z25selective_scan_bwd_kernelI32Selective_Scan_bwd_kernel_traitsILi64ELi16ELb0ELb0ELb1ELb1ELb1EN3c104HalfENS1_7complexIfEEEEv12SSMParamsBwd,@function
        .size           _Z25selective_scan_bwd_kernelI32Selective_Scan_bwd_kernel_traitsILi64ELi16ELb0ELb0ELb1ELb1ELb1EN3c104HalfENS1_7complexIfEEEEv12SSMParamsBwd,(.L_x_14551 - _Z25selective_scan_bwd_kernelI32Selective_Scan_bwd_kernel_traitsILi64ELi16ELb0ELb0ELb1ELb1ELb1EN3c104HalfENS1_7complexIfEEEEv12SSMParamsBwd)
        .other          _Z25selective_scan_bwd_kernelI32Selective_Scan_bwd_kernel_traitsILi64ELi16ELb0ELb0ELb1ELb1ELb1EN3c104HalfENS1_7complexIfEEEEv12SSMParamsBwd,@"STO_CUDA_ENTRY STV_DEFAULT"
_Z25selective_scan_bwd_kernelI32Selective_Scan_bwd_kernel_traitsILi64ELi16ELb0ELb0ELb1ELb1ELb1EN3c104HalfENS1_7complexIfEEEEv12SSMParamsBwd:
.text._Z25selective_scan_bwd_kernelI32Selective_Scan_bwd_kernel_traitsILi64ELi16ELb0ELb0ELb1ELb1ELb1EN3c104HalfENS1_7complexIfEEEEv12SSMParamsBwd:
        /* <DEDUP_REMOVED lines=167> */
.L_x_4939:
        /* <DEDUP_REMOVED lines=203> */
[----:B-----5:R-:W-:Y:S01]  /*1720*/  PRMT R46, RZ, 0x7610, R46 ;  /* 0x00007610ff2e7816 */ /* 0x020fe2000000002e */
[----:B------:R-:W3:Y:S01]  /*1730*/  @!P0 LDG.E.U16 R42, [R106.64+0x240] ;  /* 0x000240206a2a8981 */ /* 0x000ee2000c1e1500 */
[----:B0-----:R-:W-:-:S02]  /*1740*/  PRMT R48, RZ, 0x7610, R48 ;  /* 0x00007610ff307816 */ /* 0x001fc40000000030 */
        /* <DEDUP_REMOVED lines=31> */
[----:B------:R2:W-:Y:S04]  /*1940*/  STS.U16 [R231+0x300], R46 ;  /* 0x0003002ee7007388 */ /* 0x0005e80000000400 */
        /* <DEDUP_REMOVED lines=11> */
[----:B------:R-:W1:Y:S04]  /*1a00*/  LDS.U16 R15, [R93+0xe] ;  /* 0x00000e005d0f7984 */ /* 0x000e680000000400 */
[----:B------:R0:W1:Y:S04]  /*1a10*/  LDS.U16 R21, [R93+0x10] ;  /* 0x000010005d157984 */ /* 0x0000680000000400 */
[----:B------:R0:W1:Y:S04]  /*1a20*/  LDS.U16 R23, [R93+0x12] ;  /* 0x000012005d177984 */ /* 0x0000680000000400 */
[----:B------:R0:W1:Y:S04]  /*1a30*/  LDS.U16 R25, [R93+0x14] ;  /* 0x000014005d197984 */ /* 0x0000680000000400 */
[----:B------:R0:W1:Y:S04]  /*1a40*/  LDS.U16 R27, [R93+0x16] ;  /* 0x000016005d1b7984 */ /* 0x0000680000000400 */
[----:B------:R0:W1:Y:S04]  /*1a50*/  LDS.U16 R29, [R93+0x18] ;  /* 0x000018005d1d7984 */ /* 0x0000680000000400 */
[----:B------:R0:W1:Y:S04]  /*1a60*/  LDS.U16 R4, [R93+0x1a] ;  /* 0x00001a005d047984 */ /* 0x0000680000000400 */
[----:B------:R0:W2:Y:S04]  /*1a70*/  LDS.U16 R3, [R93+0x1c] ;  /* 0x00001c005d037984 */ /* 0x0000a80000000400 */
[----:B------:R1:W4:Y:S04]  /*1a80*/  LDS.U16 R2, [R93+0x1e] ;  /* 0x00001e005d027984 */ /* 0x0003280000000400 */
[----:B------:R-:W-:Y:S01]  /*1a90*/  BAR.SYNC.DEFER_BLOCKING 0x0 ;  /* 0x0000000000007b1d */ /* 0x000fe20000010000 */
[----:B0-----:R-:W-:-:S05]  /*1aa0*/  PRMT R36, RZ, 0x7610, R36 ;  /* 0x00007610ff247816 */ /* 0x001fca0000000024 */
[----:B------:R-:W5:Y:S01]  /*1ab0*/  @!P0 LDG.E.U16 R31, [R34.64] ;  /* 0x00000020221f8981 */ /* 0x000f62000c1e1500 */
[----:B------:R-:W-:-:S03]  /*1ac0*/  ISETP.GE.AND P0, PT, R32, R103, PT ;  /* 0x000000672000720c */ /* 0x000fc60003f06270 */
[----:B------:R-:W5:Y:S01]  /*1ad0*/  @!P1 LDG.E.U16 R33, [R34.64+0x40] ;  /* 0x0000402022219981 */ /* 0x000f62000c1e1500 */
[-C--:B------:R-:W-:Y:S02]  /*1ae0*/  ISETP.GE.AND P1, PT, R0, R103.reuse, PT ;  /* 0x000000670000720c */ /* 0x080fe40003f26270 */
[----:B-1----:R-:W-:Y:S01]  /*1af0*/  PRMT R38, RZ, 0x7610, R38 ;  /* 0x00007610ff267816 */ /* 0x002fe20000000026 */
[----:B------:R-:W5:Y:S01]  /*1b00*/  @!P5 LDG.E.U16 R47, [R34.64+0x380] ;  /* 0x00038020222fd981 */ /* 0x000f62000c1e1500 */
[----:B--2---:R-:W-:Y:S02]  /*1b10*/  PRMT R40, RZ, 0x7610, R40 ;  /* 0x00007610ff287816 */ /* 0x004fe40000000028 */
[----:B---3--:R-:W-:Y:S01]  /*1b20*/  PRMT R42, RZ, 0x7610, R42 ;  /* 0x00007610ff2a7816 */ /* 0x008fe2000000002a */
[----:B------:R-:W2:Y:S04]  /*1b30*/  @!P6 LDG.E.U16 R50, [R34.64+0x3c0] ;  /* 0x0003c0202232e981 */ /* 0x000ea8000c1e1500 */
[----:B------:R-:W3:Y:S01]  /*1b40*/  @!P0 LDG.E.U16 R37, [R34.64+0x80] ;  /* 0x0000802022258981 */ /* 0x000ee2000c1e1500 */
[----:B------:R-:W-:-:S03]  /*1b50*/  ISETP.GE.AND P0, PT, R6, R103, PT ;  /* 0x000000670600720c */ /* 0x000fc60003f06270 */
[----:B------:R-:W2:Y:S01]  /*1b60*/  @!P1 LDG.E.U16 R36, [R34.64+0xc0] ;  /* 0x0000c02022249981 */ /* 0x000ea2000c1e1500 */
[----:B------:R-:W-:-:S09]  /*1b70*/  ISETP.GE.AND P1, PT, R8, R103, PT ;  /* 0x000000670800720c */ /* 0x000fd20003f26270 */
[----:B------:R-:W2:Y:S01]  /*1b80*/  @!P0 LDG.E.U16 R39, [R34.64+0x100] ;  /* 0x0001002022278981 */ /* 0x000ea2000c1e1500 */
[----:B------:R-:W-:-:S03]  /*1b90*/  ISETP.GE.AND P0, PT, R10, R103, PT ;  /* 0x000000670a00720c */ /* 0x000fc60003f06270 */
[----:B------:R-:W2:Y:S01]  /*1ba0*/  @!P1 LDG.E.U16 R38, [R34.64+0x140] ;  /* 0x0001402022269981 */ /* 0x000ea2000c1e1500 */
[----:B------:R-:W-:-:S09]  /*1bb0*/  ISETP.GE.AND P1, PT, R12, R103, PT ;  /* 0x000000670c00720c */ /* 0x000fd20003f26270 */
[----:B------:R-:W2:Y:S01]  /*1bc0*/  @!P0 LDG.E.U16 R41, [R34.64+0x180] ;  /* 0x0001802022298981 */ /* 0x000ea2000c1e1500 */
[----:B------:R-:W-:-:S03]  /*1bd0*/  ISETP.GE.AND P0, PT, R14, R103, PT ;  /* 0x000000670e00720c */ /* 0x000fc60003f06270 */
[----:B------:R-:W2:Y:S01]  /*1be0*/  @!P1 LDG.E.U16 R40, [R34.64+0x1c0] ;  /* 0x0001c02022289981 */ /* 0x000ea2000c1e1500 */
[----:B------:R-:W-:Y:S02]  /*1bf0*/  ISETP.NE.AND P1, PT, R43, RZ, PT ;  /* 0x000000ff2b00720c */ /* 0x000fe40003f25270 */
[----:B------:R-:W-:-:S07]  /*1c00*/  PRMT R43, RZ, 0x7610, R43 ;  /* 0x00007610ff2b7816 */ /* 0x000fce000000002b */
[----:B------:R-:W2:Y:S01]  /*1c10*/  @!P0 LDG.E.U16 R43, [R34.64+0x200] ;  /* 0x00020020222b8981 */ /* 0x000ea2000c1e1500 */
[----:B------:R-:W-:Y:S02]  /*1c20*/  ISETP.NE.AND P0, PT, R45, RZ, PT ;  /* 0x000000ff2d00720c */ /* 0x000fe40003f05270 */
[----:B------:R-:W-:Y:S02]  /*1c30*/  PRMT R45, RZ, 0x7610, R45 ;  /* 0x00007610ff2d7816 */ /* 0x000fe4000000002d */
[----:B----4-:R-:W-:Y:S02]  /*1c40*/  PRMT R44, RZ, 0x7610, R44 ;  /* 0x00007610ff2c7816 */ /* 0x010fe4000000002c */
[----:B------:R-:W-:Y:S02]  /*1c50*/  PRMT R46, RZ, 0x7610, R46 ;  /* 0x00007610ff2e7816 */ /* 0x000fe4000000002e */
[----:B------:R-:W-:Y:S01]  /*1c60*/  PRMT R48, RZ, 0x7610, R48 ;  /* 0x00007610ff307816 */ /* 0x000fe20000000030 */
[----:B------:R-:W4:Y:S04]  /*1c70*/  @!P1 LDG.E.U16 R45, [R34.64+0x280] ;  /* 0x00028020222d9981 */ /* 0x000f28000c1e1500 */
[----:B------:R-:W4:Y:S04]  /*1c80*/  @!P0 LDG.E.U16 R42, [R34.64+0x240] ;  /* 0x00024020222a8981 */ /* 0x000f28000c1e1500 */
[----:B------:R-:W4:Y:S04]  /*1c90*/  @!P2 LDG.E.U16 R44, [R34.64+0x2c0] ;  /* 0x0002c020222ca981 */ /* 0x000f28000c1e1500 */
[----:B------:R-:W4:Y:S04]  /*1ca0*/  @!P3 LDG.E.U16 R46, [R34.64+0x300] ;  /* 0x00030020222eb981 */ /* 0x000f28000c1e1500 */
[----:B------:R-:W4:Y:S01]  /*1cb0*/  @!P4 LDG.E.U16 R48, [R34.64+0x340] ;  /* 0x000340202230c981 */ /* 0x000f22000c1e1500 */
[----:B------:R-:W-:-:S03]  /*1cc0*/  HADD2.F32 R5, -RZ, R5.H0_H0 ;  /* 0x20000005ff057230 */ /* 0x000fc60000004100 */
[----:B------:R0:W-:Y:S02]  /*1cd0*/  STL [R1+0x4], R149 ;  /* 0x0000049501007387 */ /* 0x0001e40000100800 */
[----:B------:R-:W-:Y:S02]  /*1ce0*/  FADD.FTZ R76, R5, UR5 ;  /* 0x00000005054c7e21 */ /* 0x000fe40008010000 */
[----:B------:R0:W-:Y:S03]  /*1cf0*/  STL [R1], R147 ;  /* 0x0000009301007387 */ /* 0x0001e60000100800 */
[----:B------:R-:W-:Y:S01]  /*1d00*/  FSETP.GTU.FTZ.AND P2, PT, R76, 20, PT ;  /* 0x41a000004c00780b */ /* 0x000fe20003f5c000 */
[----:B------:R-:W-:Y:S02]  /*1d10*/  HADD2.F32 R7, -RZ, R7.H0_H0 ;  /* 0x20000007ff077230 */ /* 0x000fe40000004100 */
[----:B------:R-:W-:-:S02]  /*1d20*/  HADD2.F32 R9, -RZ, R9.H0_H0 ;  /* 0x20000009ff097230 */ /* 0x000fc40000004100 */
[----:B------:R-:W-:Y:S02]  /*1d30*/  HADD2.F32 R11, -RZ, R11.H0_H0 ;  /* 0x2000000bff0b7230 */ /* 0x000fe40000004100 */
[----:B------:R-:W-:Y:S02]  /*1d40*/  HADD2.F32 R13, -RZ, R13.H0_H0 ;  /* 0x2000000dff0d7230 */ /* 0x000fe40000004100 */
[----:B------:R-:W-:Y:S02]  /*1d50*/  HADD2.F32 R17, -RZ, R17.H0_H0 ;  /* 0x20000011ff117230 */ /* 0x000fe40000004100 */
[----:B------:R-:W-:Y:S01]  /*1d60*/  HADD2.F32 R19, -RZ, R19.H0_H0 ;  /* 0x20000013ff137230 */ /* 0x000fe20000004100 */
[----:B------:R-:W-:Y:S01]  /*1d70*/  FADD.FTZ R75, R7, UR5 ;  /* 0x00000005074b7e21 */ /* 0x000fe20008010000 */
[----:B------:R-:W-:Y:S01]  /*1d80*/  HADD2.F32 R15, -RZ, R15.H0_H0 ;  /* 0x2000000fff0f7230 */ /* 0x000fe20000004100 */
[----:B------:R-:W-:Y:S02]  /*1d90*/  FADD.FTZ R74, R9, UR5 ;  /* 0x00000005094a7e21 */ /* 0x000fe40008010000 */
[----:B------:R-:W-:-:S02]  /*1da0*/  FADD.FTZ R73, R11, UR5 ;  /* 0x000000050b497e21 */ /* 0x000fc40008010000 */
[----:B------:R-:W-:Y:S02]  /*1db0*/  FADD.FTZ R72, R13, UR5 ;  /* 0x000000050d487e21 */ /* 0x000fe40008010000 */
[----:B------:R-:W-:Y:S02]  /*1dc0*/  FADD.FTZ R59, R17, UR5 ;  /* 0x00000005113b7e21 */ /* 0x000fe40008010000 */
[----:B------:R-:W-:Y:S01]  /*1dd0*/  FADD.FTZ R58, R19, UR5 ;  /* 0x00000005133a7e21 */ /* 0x000fe20008010000 */
[----:B------:R-:W-:Y:S01]  /*1de0*/  BSSY B0, `(.L_x_4796) ;  /* 0x0000039000007945 */ /* 0x000fe20003800000 */
[----:B------:R-:W-:Y:S01]  /*1df0*/  FSETP.GTU.FTZ.AND P3, PT, R75, 20, PT ;  /* 0x41a000004b00780b */ /* 0x000fe20003f7c000 */
[----:B------:R-:W-:Y:S01]  /*1e00*/  FADD.FTZ R57, R15, UR5 ;  /* 0x000000050f397e21 */ /* 0x000fe20008010000 */
[----:B------:R-:W-:Y:S02]  /*1e10*/  FSETP.GTU.FTZ.AND P4, PT, R74, 20, PT ;  /* 0x41a000004a00780b */ /* 0x000fe40003f9c000 */
[----:B------:R-:W-:-:S02]  /*1e20*/  FSETP.GTU.FTZ.AND P5, PT, R73, 20, PT ;  /* 0x41a000004900780b */ /* 0x000fc40003fbc000 */
[----:B------:R-:W-:Y:S02]  /*1e30*/  FSETP.GTU.FTZ.AND P6, PT, R72, 20, PT ;  /* 0x41a000004800780b */ /* 0x000fe40003fdc000 */
[----:B------:R-:W-:Y:S02]  /*1e40*/  FSETP.GTU.FTZ.AND P0, PT, R59, 20, PT ;  /* 0x41a000003b00780b */ /* 0x000fe40003f1c000 */
[----:B------:R-:W-:Y:S01]  /*1e50*/  FSETP.GTU.FTZ.AND P1, PT, R58, 20, PT ;  /* 0x41a000003a00780b */ /* 0x000fe20003f3c000 */
[----:B-----5:R0:W-:Y:S04]  /*1e60*/  STS.U16 [R149], R31 ;  /* 0x0000001f95007388 */ /* 0x0201e80000000400 */
[----:B------:R0:W-:Y:S04]  /*1e70*/  STS.U16 [R147+0x40], R33 ;  /* 0x0000402193007388 */ /* 0x0001e80000000400 */
[----:B---3--:R0:W-:Y:S04]  /*1e80*/  STS.U16 [R252+0x80], R37 ;  /* 0x00008025fc007388 */ /* 0x0081e80000000400 */
[----:B--2---:R0:W-:Y:S04]  /*1e90*/  STS.U16 [R251+0xc0], R36 ;  /* 0x0000c024fb007388 */ /* 0x0041e80000000400 */
[----:B------:R0:W-:Y:S04]  /*1ea0*/  STS.U16 [R250+0x100], R39 ;  /* 0x00010027fa007388 */ /* 0x0001e80000000400 */
[----:B------:R0:W-:Y:S04]  /*1eb0*/  STS.U16 [R249+0x140], R38 ;  /* 0x00014026f9007388 */ /* 0x0001e80000000400 */
[----:B------:R0:W-:Y:S04]  /*1ec0*/  STS.U16 [R248+0x180], R41 ;  /* 0x00018029f8007388 */ /* 0x0001e80000000400 */
[----:B------:R0:W-:Y:S04]  /*1ed0*/  STS.U16 [R237+0x1c0], R40 ;  /* 0x0001c028ed007388 */ /* 0x0001e80000000400 */
[----:B------:R0:W-:Y:S04]  /*1ee0*/  STS.U16 [R236+0x200], R43 ;  /* 0x0002002bec007388 */ /* 0x0001e80000000400 */
[----:B----4-:R0:W-:Y:S04]  /*1ef0*/  STS.U16 [R235+0x240], R42 ;  /* 0x0002402aeb007388 */ /* 0x0101e80000000400 */
        /* <DEDUP_REMOVED lines=39> */
.L_x_4797:
[----:B------:R-:W-:Y:S05]  /*2170*/  BSYNC B0 ;  /* 0x0000000000007941 */ /* 0x000fea0003800000 */
.L_x_4796:
        /* <DEDUP_REMOVED lines=36> */
.L_x_4799:
[----:B------:R-:W-:Y:S05]  /*23c0*/  BSYNC B0 ;  /* 0x0000000000007941 */ /* 0x000fea0003800000 */
.L_x_4798:
        /* <DEDUP_REMOVED lines=36> */
.L_x_4801:
[----:B------:R-:W-:Y:S05]  /*2610*/  BSYNC B0 ;  /* 0x0000000000007941 */ /* 0x000fea0003800000 */
.L_x_4800:
        /* <DEDUP_REMOVED lines=36> */
.L_x_4803:
[----:B------:R-:W-:Y:S05]  /*2860*/  BSYNC B0 ;  /* 0x0000000000007941 */ /* 0x000fea0003800000 */
.L_x_4802:
        /* <DEDUP_REMOVED lines=36> */
.L_x_4805:
[----:B------:R-:W-:Y:S05]  /*2ab0*/  BSYNC B0 ;  /* 0x0000000000007941 */ /* 0x000fea0003800000 */
.L_x_4804:
        /* <DEDUP_REMOVED lines=36> */
.L_x_4807:
[----:B------:R-:W-:Y:S05]  /*2d00*/  BSYNC B0 ;  /* 0x0000000000007941 */ /* 0x000fea0003800000 */
.L_x_4806:
        /* <DEDUP_REMOVED lines=36> */
.L_x_4809:
[----:B------:R-:W-:Y:S05]  /*2f50*/  BSYNC B0 ;  /* 0x0000000000007941 */ /* 0x000fea0003800000 */
.L_x_4808:
[----:B------:R-:W-:Y:S01]  /*2f60*/  HADD2.F32 R3, -RZ, R3.H0_H0 ;  /* 0x20000003ff037230 */ /* 0x000fe20000004100 */
[----:B------:R-:W-:Y:S01]  /*2f70*/  BSSY B0, `(.L_x_4810) ;  /* 0x0000023000007945 */ /* 0x000fe20003800000 */
[----:B------:R-:W-:-:S03]  /*2f80*/  FSETP.GTU.FTZ.AND P1, PT, R51, 20, PT ;  /* 0x41a000003300780b */ /* 0x000fc60003f3c000 */
[----:B0-----:R-:W-:Y:S01]  /*2f90*/  FADD.FTZ R50, R3, UR5 ;  /* 0x0000000503327e21 */ /* 0x001fe20008010000 */
        /* <DEDUP_REMOVED lines=32> */
.L_x_4811:
[----:B------:R-:W-:Y:S05]  /*31a0*/  BSYNC B0 ;  /* 0x0000000000007941 */ /* 0x000fea0003800000 */
.L_x_4810:
        /* <DEDUP_REMOVED lines=36> */
.L_x_4813:
[----:B------:R-:W-:Y:S05]  /*33f0*/  BSYNC B0 ;  /* 0x0000000000007941 */ /* 0x000fea0003800000 */
.L_x_4812:
        /* <DEDUP_REMOVED lines=34> */
.L_x_4815:
[----:B------:R-:W-:Y:S05]  /*3620*/  BSYNC B0 ;  /* 0x0000000000007941 */ /* 0x000fea0003800000 */
.L_x_4814:
        /* <DEDUP_REMOVED lines=33> */
.L_x_4817:
[----:B------:R-:W-:Y:S05]  /*3840*/  BSYNC B0 ;  /* 0x0000000000007941 */ /* 0x000fea0003800000 */
.L_x_4816:
        /* <DEDUP_REMOVED lines=33> */
.L_x_4819:
[----:B------:R-:W-:Y:S05]  /*3a60*/  BSYNC B0 ;  /* 0x0000000000007941 */ /* 0x000fea0003800000 */
.L_x_4818:
        /* <DEDUP_REMOVED lines=33> */
.L_x_4821:
[----:B------:R-:W-:Y:S05]  /*3c80*/  BSYNC B0 ;  /* 0x0000000000007941 */ /* 0x000fea0003800000 */
.L_x_4820:
        /* <DEDUP_REMOVED lines=33> */
.L_x_4823:
[----:B------:R-:W-:Y:S05]  /*3ea0*/  BSYNC B0 ;  /* 0x0000000000007941 */ /* 0x000fea0003800000 */
.L_x_4822:
        /* <DEDUP_REMOVED lines=33> */
.L_x_4825:
[----:B------:R-:W-:Y:S05]  /*40c0*/  BSYNC B0 ;  /* 0x0000000000007941 */ /* 0x000fea0003800000 */
.L_x_4824:
        /* <DEDUP_REMOVED lines=33> */
.L_x_4827:
[----:B------:R-:W-:Y:S05]  /*42e0*/  BSYNC B0 ;  /* 0x0000000000007941 */ /* 0x000fea0003800000 */
.L_x_4826:
        /* <DEDUP_REMOVED lines=15> */
[----:B------:R-:W-:Y:S01]  /*43e0*/  LDS.U16 R47, [R93] ;  /* 0x000000005d2f7984 */ /* 0x000fe20000000400 */
        /* <DEDUP_REMOVED lines=13> */
[----:B------:R-:W-:Y:S01]  /*44c0*/  LDS.U16 R70, [R93+0x2] ;  /* 0x000002005d467984 */ /* 0x000fe20000000400 */
[----:B------:R-:W-:Y:S01]  /*44d0*/  UIADD3 UR26, UR6, -UR26, URZ ;  /* 0x8000001a061a7290 */ /* 0x000fe2000fffe03f */
[----:B------:R-:W-:Y:S01]  /*44e0*/  @!P0 IMAD.WIDE.U32 R4, R9, c[0x0][0x208], R4 ;  /* 0x0000820009048a25 */ /* 0x000fe200078e0004 */
[----:B------:R-:W-:Y:S01]  /*44f0*/  ULDC.64 UR36, c[0x0][0x208] ;  /* 0x0000820000247ab9 */ /* 0x000fe20000000a00 */
[----:B------:R-:W0:Y:S01]  /*4500*/  LDS.U16 R63, [R93+0x4] ;  /* 0x000004005d3f7984 */ /* 0x000e220000000400 */
[----:B------:R-:W-:Y:S01]  /*4510*/  UIADD3 UR9, UR9, UR27, URZ ;  /* 0x0000001b09097290 */ /* 0x000fe2000fffe03f */
[----:B------:R-:W-:Y:S01]  /*4520*/  @!P0 IMAD.WIDE.U32 R2, R7, c[0x0][0x1f8], R2 ;  /* 0x00007e0007028a25 */ /* 0x000fe200078e0002 */
[----:B------:R-:W-:Y:S01]  /*4530*/  UIMAD UR7, UR11, UR36, URZ ;  /* 0x000000240b0772a4 */ /* 0x000fe2000f8e023f */
[C---:B------:R-:W-:Y:S01]  /*4540*/  @!P0 IADD3 R7, P2, R94.reuse, R4, RZ ;  /* 0x000000045e078210 */ /* 0x040fe20007f5e0ff */
[----:B------:R-:W-:Y:S01]  /*4550*/  UIMAD UR26, UR26, -0x400, URZ ;  /* 0xfffffc001a1a78a4 */ /* 0x000fe2000f8e023f */
[----:B------:R-:W-:Y:S01]  /*4560*/  LDS.U16 R104, [R93+0x6] ;  /* 0x000006005d687984 */ /* 0x000fe20000000400 */
[----:B------:R-:W-:Y:S01]  /*4570*/  UIMAD.WIDE.U32 UR8, UR10, UR36, UR8 ;  /* 0x000000240a0872a5 */ /* 0x000fe2000f8e0008 */
[C---:B------:R-:W-:Y:S01]  /*4580*/  @!P0 IADD3 R9, P1, R94.reuse, R2, RZ ;  /* 0x000000025e098210 */ /* 0x040fe20007f3e0ff */
[----:B------:R-:W-:Y:S01]  /*4590*/  UIMAD UR7, UR10, UR37, UR7 ;  /* 0x000000250a0772a4 */ /* 0x000fe2000f8e0207 */
[----:B------:R-:W-:Y:S01]  /*45a0*/  @!P0 LEA R4, P3, R7, c[0x0][0x258], 0x1 ;  /* 0x0000960007048a11 */ /* 0x000fe200078608ff */
[----:B------:R-:W-:Y:S01]  /*45b0*/  USHF.R.S32.HI UR27, URZ, 0x1f, UR26 ;  /* 0x0000001f3f1b7899 */ /* 0x000fe2000801141a */
[C---:B------:R-:W-:Y:S01]  /*45c0*/  @!P0 IADD3.X R40, R145.reuse, UR38, R3, P1, !PT ;  /* 0x0000002691288c10 */ /* 0x040fe20008ffe403 */
        /* <DEDUP_REMOVED lines=11> */
[----:B------:R-:W1:Y:S01]  /*4680*/  LDS.U16 R110, [R93+0xa] ;  /* 0x00000a005d6e7984 */ /* 0x000e620000000400 */
        /* <DEDUP_REMOVED lines=13> */
[----:B------:R-:W-:-:S03]  /*4760*/  LEA.HI.X R3, R13, R3, R44, 0x1, P4 ;  /* 0x000000030d037211 */ /* 0x000fc600020f0c2c */
[----:B------:R-:W-:Y:S01]  /*4770*/  LDS.U16 R19, [R93+0x16] ;  /* 0x000016005d137984 */ /* 0x000fe20000000400 */
[----:B------:R-:W-:Y:S02]  /*4780*/  @!P0 LEA.HI.X R35, R9, c[0x0][0x26c], R40, 0x1, P1 ;  /* 0x00009b0009238a11 */ /* 0x000fe400008f0c28 */
[----:B------:R-:W-:Y:S01]  /*4790*/  PRMT R21, RZ, 0x7610, R21 ;  /* 0x00007610ff157816 */ /* 0x000fe20000000015 */
[----:B------:R-:W-:Y:S01]  /*47a0*/  LDS.U16 R13, [R93+0x18] ;  /* 0x000018005d0d7984 */ /* 0x000fe20000000400 */
[----:B------:R-:W-:Y:S02]  /*47b0*/  @!P0 LEA.HI.X R5, R7, c[0x0][0x25c], R36, 0x1, P3 ;  /* 0x0000970007058a11 */ /* 0x000fe400018f0c24 */
[----:B------:R-:W-:Y:S01]  /*47c0*/  PRMT R31, RZ, 0x7610, R31 ;  /* 0x00007610ff1f7816 */ /* 0x000fe2000000001f */
[----:B------:R-:W-:Y:S01]  /*47d0*/  LDS.U16 R11, [R93+0x1a] ;  /* 0x00001a005d0b7984 */ /* 0x000fe20000000400 */
[-C--:B------:R-:W-:Y:S02]  /*47e0*/  ISETP.GE.AND P5, PT, R10, R103.reuse, PT ;  /* 0x000000670a00720c */ /* 0x080fe40003fa6270 */
[----:B------:R-:W-:Y:S01]  /*47f0*/  ISETP.GE.AND P6, PT, R8, R103, PT ;  /* 0x000000670800720c */ /* 0x000fe20003fc6270 */
[----:B------:R-:W-:Y:S01]  /*4800*/  LDS.U16 R9, [R93+0x1c] ;  /* 0x00001c005d097984 */ /* 0x000fe20000000400 */
[----:B------:R-:W-:-:S02]  /*4810*/  PRMT R25, RZ, 0x7610, R25 ;  /* 0x00007610ff197816 */ /* 0x000fc40000000019 */
[----:B------:R-:W-:Y:S01]  /*4820*/  PRMT R17, RZ, 0x7610, R17 ;  /* 0x00007610ff117816 */ /* 0x000fe20000000011 */
[----:B------:R-:W-:Y:S01]  /*4830*/  LDS.U16 R7, [R93+0x1e] ;  /* 0x00001e005d077984 */ /* 0x000fe20000000400 */
[----:B------:R-:W-:Y:S02]  /*4840*/  PRMT R29, RZ, 0x7610, R29 ;  /* 0x00007610ff1d7816 */ /* 0x000fe4000000001d */
[----:B------:R-:W-:Y:S01]  /*4850*/  PRMT R33, RZ, 0x7610, R33 ;  /* 0x00007610ff217816 */ /* 0x000fe20000000021 */
[----:B------:R-:W-:Y:S01]  /*4860*/  BAR.SYNC.DEFER_BLOCKING 0x0 ;  /* 0x0000000000007b1d */ /* 0x000fe20000010000 */
        /* <DEDUP_REMOVED lines=12> */
[----:B------:R-:W2:Y:S01]  /*4930*/  @!P1 LDG.E.U16 R21, [R38.64+-0x780] ;  /* 0xfff8802026159981 */ /* 0x000ea2000c1e1500 */
[-C--:B------:R-:W-:Y:S02]  /*4940*/  ISETP.GE.AND P1, PT, R12, R103.reuse, PT ;  /* 0x000000670c00720c */ /* 0x080fe40003f26270 */
[----:B------:R-:W-:Y:S01]  /*4950*/  PRMT R98, RZ, 0x7610, R98 ;  /* 0x00007610ff627816 */ /* 0x000fe20000000062 */
[----:B------:R3:W4:Y:S01]  /*4960*/  @!P0 LDG.E.U16 R15, [R34.64] ;  /* 0x00000020220f8981 */ /* 0x000722000c1e1500 */
[----:B------:R-:W-:-:S02]  /*4970*/  ISETP.GE.AND P2, PT, R6, R103, PT ;  /* 0x000000670600720c */ /* 0x000fc40003f46270 */
[----:B------:R-:W-:Y:S01]  /*4980*/  PRMT R97, RZ, 0x7610, R97 ;  /* 0x00007610ff617816 */ /* 0x000fe20000000061 */
[----:B------:R-:W5:Y:S01]  /*4990*/  @!P5 LDG.E.U16 R29, [R38.64+-0x680] ;  /* 0xfff98020261dd981 */ /* 0x000f62000c1e1500 */
[-C--:B------:R-:W-:Y:S02]  /*49a0*/  ISETP.GE.AND P3, PT, R30, R103.reuse, PT ;  /* 0x000000671e00720c */ /* 0x080fe40003f66270 */
[----:B------:R-:W-:Y:S01]  /*49b0*/  PRMT R100, RZ, 0x7610, R100 ;  /* 0x00007610ff647816 */ /* 0x000fe20000000064 */
[----:B0-----:R-:W-:Y:S01]  /*49c0*/  HADD2.F32 R63, -RZ, R63.H0_H0 ;  /* 0x2000003fff3f7230 */ /* 0x001fe20000004100 */
[-C--:B------:R-:W-:Y:S01]  /*49d0*/  ISETP.GE.AND P4, PT, R0, R103.reuse, PT ;  /* 0x000000670000720c */ /* 0x080fe20003f86270 */
[----:B------:R-:W2:Y:S01]  /*49e0*/  @!P1 LDG.E.U16 R42, [R38.64+-0x640] ;  /* 0xfff9c020262a9981 */ /* 0x000ea2000c1e1500 */
[----:B------:R-:W-:Y:S01]  /*49f0*/  ISETP.GE.AND P1, PT, R14, R103, PT ;  /* 0x000000670e00720c */ /* 0x000fe20003f26270 */
[----:B------:R-:W-:Y:S01]  /*4a00*/  HADD2.F32 R47, -RZ, R47.H0_H0 ;  /* 0x2000002fff2f7230 */ /* 0x000fe20000004100 */
[----:B------:R-:W-:Y:S01]  /*4a10*/  PRMT R44, RZ, 0x7610, R44 ;  /* 0x00007610ff2c7816 */ /* 0x000fe2000000002c */
[----:B------:R-:W2:Y:S01]  /*4a20*/  @!P2 LDG.E.U16 R25, [R38.64+-0x700] ;  /* 0xfff900202619a981 */ /* 0x000ea2000c1e1500 */
[----:B------:R-:W-:Y:S01]  /*4a30*/  PRMT R36, RZ, 0x7610, R36 ;  /* 0x00007610ff247816 */ /* 0x000fe20000000024 */
[----:B------:R-:W-:Y:S01]  /*4a40*/  HADD2.F32 R70, -RZ, R70.H0_H0 ;  /* 0x20000046ff467230 */ /* 0x000fe20000004100 */
[----:B------:R-:W-:Y:S01]  /*4a50*/  PRMT R40, RZ, 0x7610, R40 ;  /* 0x00007610ff287816 */ /* 0x000fe20000000028 */
[----:B------:R-:W2:Y:S01]  /*4a60*/  @!P3 LDG.E.U16 R17, [R38.64+-0x7c0] ;  /* 0xfff840202611b981 */ /* 0x000ea2000c1e1500 */
[----:B---3--:R-:W-:Y:S01]  /*4a70*/  PRMT R34, RZ, 0x7610, R34 ;  /* 0x00007610ff227816 */ /* 0x008fe20000000022 */
[----:B-1----:R-:W-:Y:S01]  /*4a80*/  HADD2.F32 R110, -RZ, R110.H0_H0 ;  /* 0x2000006eff6e7230 */ /* 0x002fe20000004100 */
[----:B------:R-:W-:Y:S01]  /*4a90*/  PRMT R35, RZ, 0x7610, R35 ;  /* 0x00007610ff237816 */ /* 0x000fe20000000023 */
[----:B------:R-:W3:Y:S01]  /*4aa0*/  @!P4 LDG.E.U16 R36, [R38.64+-0x740] ;  /* 0xfff8c0202624c981 */ /* 0x000ee2000c1e1500 */
[----:B------:R-:W-:Y:S01]  /*4ab0*/  HADD2.F32 R104, -RZ, R104.H0_H0 ;  /* 0x20000068ff687230 */ /* 0x000fe20000004100 */
[----:B------:R-:W-:-:S02]  /*4ac0*/  ULDC.64 UR8, c[0x0][0x2e8] ;  /* 0x0000ba0000087ab9 */ /* 0x000fc40000000a00 */
[----:B------:R-:W3:Y:S01]  /*4ad0*/  @!P1 LDG.E.U16 R31, [R38.64+-0x600] ;  /* 0xfffa0020261f9981 */ /* 0x000ee2000c1e1500 */
[-C--:B------:R-:W-:Y:S02]  /*4ae0*/  ISETP.GE.AND P1, PT, R16, R103.reuse, PT ;  /* 0x000000671000720c */ /* 0x080fe40003f26270 */
[-C--:B------:R-:W-:Y:S01]  /*4af0*/  ISETP.GE.AND P2, PT, R20, R103.reuse, PT ;  /* 0x000000671400720c */ /* 0x080fe20003f46270 */
[----:B------:R-:W5:Y:S01]  /*4b00*/  @!P6 LDG.E.U16 R40, [R38.64+-0x6c0] ;  /* 0xfff940202628e981 */ /* 0x000f62000c1e1500 */
[-C--:B------:R-:W-:Y:S02]  /*4b10*/  ISETP.GE.AND P3, PT, R22, R103.reuse, PT ;  /* 0x000000671600720c */ /* 0x080fe40003f66270 */
[-C--:B------:R-:W-:Y:S02]  /*4b20*/  ISETP.GE.AND P4, PT, R24, R103.reuse, PT ;  /* 0x000000671800720c */ /* 0x080fe40003f86270 */
[----:B------:R-:W-:-:S05]  /*4b30*/  ISETP.GE.AND P5, PT, R26, R103, PT ;  /* 0x000000671a00720c */ /* 0x000fca0003fa6270 */
[----:B------:R-:W5:Y:S01]  /*4b40*/  @!P1 LDG.E.U16 R44, [R38.64+-0x5c0] ;  /* 0xfffa4020262c9981 */ /* 0x000f62000c1e1500 */
[-C--:B------:R-:W-:Y:S02]  /*4b50*/  ISETP.GE.AND P1, PT, R18, R103.reuse, PT ;  /* 0x000000671200720c */ /* 0x080fe40003f26270 */
[----:B------:R-:W-:Y:S01]  /*4b60*/  ISETP.GE.AND P6, PT, R28, R103, PT ;  /* 0x000000671c00720c */ /* 0x000fe20003fc6270 */
[----:B------:R-:W5:Y:S04]  /*4b70*/  @!P2 LDG.E.U16 R34, [R38.64+-0x540] ;  /* 0xfffac0202622a981 */ /* 0x000f68000c1e1500 */
[----:B------:R-:W5:Y:S04]  /*4b80*/  @!P3 LDG.E.U16 R46, [R38.64+-0x500] ;  /* 0xfffb0020262eb981 */ /* 0x000f68000c1e1500 */
[----:B------:R-:W5:Y:S04]  /*4b90*/  @!P4 LDG.E.U16 R48, [R38.64+-0x4c0] ;  /* 0xfffb40202630c981 */ /* 0x000f68000c1e1500 */
[----:B------:R-:W5:Y:S04]  /*4ba0*/  @!P1 LDG.E.U16 R33, [R38.64+-0x580] ;  /* 0xfffa802026219981 */ /* 0x000f68000c1e1500 */
[----:B------:R-:W5:Y:S04]  /*4bb0*/  @!P5 LDG.E.U16 R35, [R38.64+-0x480] ;  /* 0xfffb80202623d981 */ /* 0x000f68000c1e1500 */
[----:B------:R-:W5:Y:S01]  /*4bc0*/  @!P6 LDG.E.U16 R60, [R38.64+-0x440] ;  /* 0xfffbc020263ce981 */ /* 0x000f62000c1e1500 */
[----:B------:R-:W-:-:S02]  /*4bd0*/  P2R R62, PR, RZ, 0x2 ;  /* 0x00000002ff3e7803 */ /* 0x000fc40000000000 */
[----:B------:R-:W-:Y:S01]  /*4be0*/  ISETP.GE.AND P1, PT, R30, R103, PT ;  /* 0x000000671e00720c */ /* 0x000fe20003f26270 */
[----:B----4-:R-:W-:Y:S04]  /*4bf0*/  STS.U16 [R149], R15 ;  /* 0x0000000f95007388 */ /* 0x010fe80000000400 */
[----:B--2---:R-:W-:Y:S04]  /*4c00*/  STS.U16 [R147+0x40], R17 ;  /* 0x0000401193007388 */ /* 0x004fe80000000400 */
[----:B------:R-:W-:Y:S04]  /*4c10*/  STS.U16 [R252+0x80], R21 ;  /* 0x00008015fc007388 */ /* 0x000fe80000000400 */
[----:B---3--:R-:W-:Y:S04]  /*4c20*/  STS.U16 [R251+0xc0], R36 ;  /* 0x0000c024fb007388 */ /* 0x008fe80000000400 */
        /* <DEDUP_REMOVED lines=15> */
[----:B------:R-:W3:Y:S04]  /*4d20*/  LDS.U16 R21, [R93+0x4] ;  /* 0x000004005d157984 */ /* 0x000ee80000000400 */
[----:B------:R-:W-:Y:S04]  /*4d30*/  LDS.U16 R25, [R93+0x6] ;  /* 0x000006005d197984 */ /* 0x000fe80000000400 */
[----:B------:R-:W-:Y:S04]  /*4d40*/  LDS.U16 R29, [R93+0x8] ;  /* 0x000008005d1d7984 */ /* 0x000fe80000000400 */
[----:B------:R-:W-:Y:S04]  /*4d50*/  LDS.U16 R31, [R93+0xa] ;  /* 0x00000a005d1f7984 */ /* 0x000fe80000000400 */
[----:B------:R-:W4:Y:S04]  /*4d60*/  LDS.U16 R33, [R93+0xc] ;  /* 0x00000c005d217984 */ /* 0x000f280000000400 */
[----:B------:R-:W-:Y:S04]  /*4d70*/  LDS.U16 R34, [R93+0xe] ;  /* 0x00000e005d227984 */ /* 0x000fe80000000400 */
[----:B------:R-:W2:Y:S04]  /*4d80*/  LDS.U16 R35, [R93+0x10] ;  /* 0x000010005d237984 */ /* 0x000ea80000000400 */
[----:B------:R-:W-:Y:S04]  /*4d90*/  LDS.U16 R36, [R93+0x12] ;  /* 0x000012005d247984 */ /* 0x000fe80000000400 */
[----:B------:R-:W1:Y:S04]  /*4da0*/  LDS.U16 R38, [R93+0x14] ;  /* 0x000014005d267984 */ /* 0x000e680000000400 */
[----:B------:R-:W-:Y:S04]  /*4db0*/  LDS.U16 R39, [R93+0x16] ;  /* 0x000016005d277984 */ /* 0x000fe80000000400 */
[----:B------:R-:W-:Y:S04]  /*4dc0*/  LDS.U16 R40, [R93+0x18] ;  /* 0x000018005d287984 */ /* 0x000fe80000000400 */
[----:B------:R-:W-:Y:S04]  /*4dd0*/  LDS.U16 R42, [R93+0x1a] ;  /* 0x00001a005d2a7984 */ /* 0x000fe80000000400 */
[----:B------:R-:W-:Y:S04]  /*4de0*/  LDS.U16 R43, [R93+0x1c] ;  /* 0x00001c005d2b7984 */ /* 0x000fe80000000400 */
        /* <DEDUP_REMOVED lines=29> */
[----:B------:R-:W-:Y:S02]  /*4fc0*/  ISETP.GE.AND P0, PT, R16, R103, PT ;  /* 0x000000671000720c */ /* 0x000fe40003f06270 */
[----:B------:R-:W-:-:S06]  /*4fd0*/  PRMT R62, RZ, 0x7610, R62 ;  /* 0x00007610ff3e7816 */ /* 0x000fcc000000003e */
[----:B------:R1:W2:Y:S05]  /*4fe0*/  @!P1 LDG.E.U16 R71, [R2.64+-0x580] ;  /* 0xfffa802002479981 */ /* 0x0002aa000c1e1500 */
[----:B------:R1:W2:Y:S01]  /*4ff0*/  @!P0 LDG.E.U16 R62, [R2.64+-0x5c0] ;  /* 0xfffa4020023e8981 */ /* 0x0002a2000c1e1500 */
[----:B---3--:R-:W-:-:S05]  /*5000*/  HADD2.F32 R21, -RZ, R21.H0_H0 ;  /* 0x20000015ff157230 */ /* 0x008fca0000004100 */
[----:B------:R-:W-:-:S06]  /*5010*/  FMUL.FTZ R102, R21, -1.4426950216293334961 ;  /* 0xbfb8aa3b15667820 */ /* 0x000fcc0000410000 */
[----:B------:R-:W-:Y:S01]  /*5020*/  MUFU.EX2 R102, R102 ;  /* 0x0000006600667308 */ /* 0x000fe20000000800 */
[----:B------:R-:W-:Y:S02]  /*5030*/  HADD2.F32 R17, -RZ, R17.H0_H0 ;  /* 0x20000011ff117230 */ /* 0x000fe40000004100 */
[----:B----4-:R-:W-:Y:S02]  /*5040*/  HADD2.F32 R33, -RZ, R33.H0_H0 ;  /* 0x20000021ff217230 */ /* 0x010fe40000004100 */
[----:B------:R-:W-:Y:S01]  /*5050*/  HADD2.F32 R35, -RZ, R35.H0_H0 ;  /* 0x20000023ff237230 */ /* 0x000fe20000004100 */
[----:B------:R-:W-:Y:S02]  /*5060*/  FMUL.FTZ R101, R17, -1.4426950216293334961 ;  /* 0xbfb8aa3b11657820 */ /* 0x000fe40000410000 */
[----:B------:R-:W-:Y:S02]  /*5070*/  FMUL.FTZ R109, R33, -1.4426950216293334961 ;  /* 0xbfb8aa3b216d7820 */ /* 0x000fe40000410000 */
[----:B------:R-:W-:Y:S01]  /*5080*/  FMUL.FTZ R112, R35, -1.4426950216293334961 ;  /* 0xbfb8aa3b23707820 */ /* 0x000fe20000410000 */
[----:B------:R-:W-:-:S02]  /*5090*/  HADD2.F32 R15, -RZ, R15.H0_H0 ;  /* 0x2000000fff0f7230 */ /* 0x000fc40000004100 */
[----:B------:R-:W-:Y:S01]  /*50a0*/  HADD2.F32 R34, -RZ, R34.H0_H0 ;  /* 0x20000022ff227230 */ /* 0x000fe20000004100 */
[----:B------:R-:W-:Y:S01]  /*50b0*/  MUFU.EX2 R101, R101 ;  /* 0x0000006500657308 */ /* 0x000fe20000000800 */
[----:B------:R-:W-:Y:S01]  /*50c0*/  HADD2.F32 R31, -RZ, R31.H0_H0 ;  /* 0x2000001fff1f7230 */ /* 0x000fe20000004100 */
[----:B------:R-:W-:Y:S02]  /*50d0*/  FMUL.FTZ R99, R15, -1.4426950216293334961 ;  /* 0xbfb8aa3b0f637820 */ /* 0x000fe40000410000 */
[----:B------:R-:W-:-:S04]  /*50e0*/  FMUL.FTZ R111, R34, -1.4426950216293334961 ;  /* 0xbfb8aa3b226f7820 */ /* 0x000fc80000410000 */
[----:B------:R-:W-:Y:S01]  /*50f0*/  MUFU.EX2 R109, R109 ;  /* 0x0000006d006d7308 */ /* 0x000fe20000000800 */
[----:B------:R-:W-:Y:S01]  /*5100*/  FMUL.FTZ R105, R31, -1.4426950216293334961 ;  /* 0xbfb8aa3b1f697820 */ /* 0x000fe20000410000 */
[----:B------:R-:W-:-:S06]  /*5110*/  HADD2.F32 R25, -RZ, R25.H0_H0 ;  /* 0x20000019ff197230 */ /* 0x000fcc0000004100 */
[----:B------:R-:W-:Y:S01]  /*5120*/  MUFU.EX2 R112, R112 ;  /* 0x0000007000707308 */ /* 0x000fe20000000800 */
[----:B------:R-:W-:Y:S02]  /*5130*/  HADD2.F32 R38, -RZ, R38.H0_H0 ;  /* 0x20000026ff267230 */ /* 0x000fe40000004100 */
[----:B------:R-:W-:Y:S01]  /*5140*/  HADD2.F32 R29, -RZ, R29.H0_H0 ;  /* 0x2000001dff1d7230 */ /* 0x000fe20000004100 */
[----:B-1----:R-:W-:Y:S01]  /*5150*/  FMUL.FTZ R2, R25, -1.4426950216293334961 ;  /* 0xbfb8aa3b19027820 */ /* 0x002fe20000410000 */
[----:B------:R-:W-:-:S03]  /*5160*/  HADD2.F32 R44, -RZ, R44.H0_H0 ;  /* 0x2000002cff2c7230 */ /* 0x000fc60000004100 */
[----:B------:R-:W0:Y:S01]  /*5170*/  MUFU.EX2 R99, R99 ;  /* 0x0000006300637308 */ /* 0x000e220000000800 */
[----:B------:R-:W-:-:S07]  /*5180*/  FMUL.FTZ R114, R38, -1.4426950216293334961 ;  /* 0xbfb8aa3b26727820 */ /* 0x000fce0000410000 */
[----:B------:R-:W-:Y:S01]  /*5190*/  MUFU.EX2 R111, R111 ;  /* 0x0000006f006f7308 */ /* 0x000fe20000000800 */
[----:B------:R-:W-:-:S07]  /*51a0*/  FMUL.FTZ R3, R29, -1.4426950216293334961 ;  /* 0xbfb8aa3b1d037820 */ /* 0x000fce0000410000 */
[----:B------:R-:W-:Y:S08]  /*51b0*/  MUFU.EX2 R105, R105 ;  /* 0x0000006900697308 */ /* 0x000ff00000000800 */
[----:B------:R1:W-:Y:S01]  /*51c0*/  MUFU.EX2 R115, R114 ;  /* 0x0000007200737308 */ /* 0x0003e20000000800 */
[----:B0-----:R-:W-:-:S07]  /*51d0*/  FADD.FTZ R99, R99, 1 ;  /* 0x3f80000063637421 */ /* 0x001fce0000010000 */
[----:B------:R-:W0:Y:S01]  /*51e0*/  MUFU.EX2 R2, R2 ;  /* 0x0000000200027308 */ /* 0x000e220000000800 */
[----:B-1----:R-:W-:-:S07]  /*51f0*/  FMUL.FTZ R114, R44, -1.4426950216293334961 ;  /* 0xbfb8aa3b2c727820 */ /* 0x002fce0000410000 */
[----:B------:R-:W1:Y:S08]  /*5200*/  MUFU.EX2 R3, R3 ;  /* 0x0000000300037308 */ /* 0x000e700000000800 */
[----:B------:R-:W-:Y:S01]  /*5210*/  MUFU.EX2 R123, R114 ;  /* 0x00000072007b7308 */ /* 0x000fe20000000800 */
[----:B------:R-:W-:Y:S01]  /*5220*/  HADD2.F32 R36, -RZ, R36.H0_H0 ;  /* 0x20000024ff247230 */ /* 0x000fe20000004100 */
[----:B0-----:R-:W-:Y:S01]  /*5230*/  FADD.FTZ R2, R2, 1 ;  /* 0x3f80000002027421 */ /* 0x001fe20000010000 */
[----:B------:R-:W-:-:S03]  /*5240*/  HADD2.F32 R39, -RZ, R39.H0_H0 ;  /* 0x20000027ff277230 */ /* 0x000fc60000004100 */
[----:B------:R-:W-:Y:S02]  /*5250*/  FMUL.FTZ R113, R36, -1.4426950216293334961 ;  /* 0xbfb8aa3b24717820 */ /* 0x000fe40000410000 */
[----:B-1----:R-:W-:Y:S01]  /*5260*/  FADD.FTZ R3, R3, 1 ;  /* 0x3f80000003037421 */ /* 0x002fe20000010000 */
[----:B------:R-:W-:Y:S01]  /*5270*/  HADD2.F32 R40, -RZ, R40.H0_H0 ;  /* 0x20000028ff287230 */ /* 0x000fe20000004100 */
[----:B------:R-:W-:Y:S02]  /*5280*/  FMUL.FTZ R116, R39, -1.4426950216293334961 ;  /* 0xbfb8aa3b27747820 */ /* 0x000fe40000410000 */
[----:B------:R-:W-:Y:S02]  /*5290*/  MUFU.EX2 R113, R113 ;  /* 0x0000007100717308 */ /* 0x000fe40000000800 */
[----:B------:R-:W-:-:S06]  /*52a0*/  FMUL.FTZ R118, R40, -1.4426950216293334961 ;  /* 0xbfb8aa3b28767820 */ /* 0x000fcc0000410000 */
[----:B------:R0:W-:Y:S01]  /*52b0*/  MUFU.EX2 R117, R116 ;  /* 0x0000007400757308 */ /* 0x0001e20000000800 */
[----:B------:R-:W-:Y:S01]  /*52c0*/  HADD2.F32 R108, -RZ, R108.H0_H0 ;  /* 0x2000006cff6c7230 */ /* 0x000fe20000004100 */
[----:B0-----:R-:W-:-:S06]  /*52d0*/  FADD.FTZ R116, R115, 1 ;  /* 0x3f80000073747421 */ /* 0x001fcc0000010000 */
        /* <DEDUP_REMOVED lines=18> */
[----:B------:R-:W2:Y:S01]  /*5400*/  LDS.U16 R62, [R93+0x4] ;  /* 0x000004005d3e7984 */ /* 0x000ea20000000400 */
[----:B0-----:R-:W-:-:S03]  /*5410*/  FADD.FTZ R64, R102, 1 ;  /* 0x3f80000066407421 */ /* 0x001fc60000010000 */
[----:B------:R-:W0:Y:S03]  /*5420*/  LDS.U16 R60, [R93] ;  /* 0x000000005d3c7984 */ /* 0x000e260000000400 */
[----:B------:R-:W3:Y:S01]  /*5430*/  MUFU.RCP R64, R64 ;  /* 0x0000004000407308 */ /* 0x000ee20000001000 */
[----:B------:R-:W4:Y:S04]  /*5440*/  LDS.U16 R61, [R93+0x2] ;  /* 0x000002005d3d7984 */ /* 0x000f280000000400 */
[----:B------:R-:W5:Y:S04]  /*5450*/  LDS.U16 R71, [R93+0xa] ;  /* 0x00000a005d477984 */ /* 0x000f680000000400 */
[----:B------:R-:W0:Y:S01]  /*5460*/  LDS.U16 R67, [R93+0x6] ;  /* 0x000006005d437984 */ /* 0x000e220000000400 */
[----:B------:R-:W-:-:S03]  /*5470*/  FADD.FTZ R48, R101, 1 ;  /* 0x3f80000065307421 */ /* 0x000fc60000010000 */
[----:B------:R-:W4:Y:S01]  /*5480*/  LDS.U16 R69, [R93+0x8] ;  /* 0x000008005d457984 */ /* 0x000f220000000400 */
[----:B------:R-:W-:Y:S02]  /*5490*/  FADD.FTZ R102, R109, 1 ;  /* 0x3f8000006d667421 */ /* 0x000fe40000010000 */
[----:B------:R-:W-:Y:S01]  /*54a0*/  FADD.FTZ R109, R112, 1 ;  /* 0x3f800000706d7421 */ /* 0x000fe20000010000 */
[----:B------:R-:W4:Y:S01]  /*54b0*/  LDS.U16 R97, [R93+0xc] ;  /* 0x00000c005d617984 */ /* 0x000f220000000400 */
[----:B---3--:R-:W-:Y:S02]  /*54c0*/  FADD.FTZ R112, -R64, 1 ;  /* 0x3f80000040707421 */ /* 0x008fe40000010100 */
[----:B------:R-:W-:Y:S01]  /*54d0*/  FADD.FTZ R65, R111, 1 ;  /* 0x3f8000006f417421 */ /* 0x000fe20000010000 */
[----:B------:R-:W3:Y:S01]  /*54e0*/  MUFU.RCP R46, R99 ;  /* 0x00000063002e7308 */ /* 0x000ee20000001000 */
[----:B------:R-:W-:Y:S01]  /*54f0*/  FFMA.FTZ R114, R21, R112, 1 ;  /* 0x3f80000015727423 */ /* 0x000fe20000010070 */
[----:B------:R-:W-:Y:S01]  /*5500*/  LDS.U16 R126, [R93+0x16] ;  /* 0x000016005d7e7984 */ /* 0x000fe20000000400 */
[----:B-1----:R-:W-:-:S03]  /*5510*/  FADD.FTZ R100, R105, 1 ;  /* 0x3f80000069647421 */ /* 0x002fc60000010000 */
[----:B------:R-:W-:Y:S02]  /*5520*/  LDS.U16 R105, [R93+0x10] ;  /* 0x000010005d697984 */ /* 0x000fe40000000400 */
[----:B------:R3:W-:Y:S02]  /*5530*/  MUFU.RCP R66, R2 ;  /* 0x0000000200427308 */ /* 0x0007e40000001000 */
[----:B------:R-:W-:Y:S01]  /*5540*/  LDS.U16 R122, [R93+0x12] ;  /* 0x000012005d7a7984 */ /* 0x000fe20000000400 */
[----:B--2---:R-:W-:-:S03]  /*5550*/  HADD2.F32 R62, -RZ, R62.H0_H0 ;  /* 0x2000003eff3e7230 */ /* 0x004fc60000004100 */
[----:B------:R-:W-:Y:S02]  /*5560*/  LDS.U16 R124, [R93+0x14] ;  /* 0x000014005d7c7984 */ /* 0x000fe40000000400 */
[----:B------:R-:W-:Y:S01]  /*5570*/  FMUL.FTZ R101, R63, R62 ;  /* 0x0000003e3f657220 */ /* 0x000fe20000410000 */
[----:B------:R1:W-:Y:S01]  /*5580*/  MUFU.RCP R98, R3 ;  /* 0x0000000300627308 */ /* 0x0003e20000001000 */
[----:B------:R-:W-:Y:S01]  /*5590*/  HADD2.F32 R43, -RZ, R43.H0_H0 ;  /* 0x2000002bff2b7230 */ /* 0x000fe20000004100 */
[----:B------:R-:W-:Y:S01]  /*55a0*/  LDS.U16 R128, [R93+0x18] ;  /* 0x000018005d807984 */ /* 0x000fe20000000400 */
[----:B------:R-:W-:-:S04]  /*55b0*/  FMUL.FTZ R101, R64, R101 ;  /* 0x0000006540657220 */ /* 0x000fc80000410000 */
[----:B------:R-:W-:Y:S02]  /*55c0*/  FMUL.FTZ R111, R101, R114 ;  /* 0x00000072656f7220 */ /* 0x000fe40000410000 */
[----:B------:R-:W2:Y:S01]  /*55d0*/  LDS.U16 R101, [R93+0xe] ;  /* 0x00000e005d657984 */ /* 0x000ea20000000400 */
[----:B------:R-:W1:Y:S01]  /*55e0*/  MUFU.RCP R48, R48 ;  /* 0x0000003000307308 */ /* 0x000e620000001000 */
[----:B0-----:R-:W-:-:S07]  /*55f0*/  HADD2.F32 R60, -RZ, R60.H0_H0 ;  /* 0x2000003cff3c7230 */ /* 0x001fce0000004100 */
[----:B------:R-:W0:Y:S01]  /*5600*/  MUFU.RCP R100, R100 ;  /* 0x0000006400647308 */ /* 0x000e220000001000 */
[----:B----4-:R-:W-:Y:S01]  /*5610*/  HADD2.F32 R61, -RZ, R61.H0_H0 ;  /* 0x2000003dff3d7230 */ /* 0x010fe20000004100 */
[----:B---3--:R-:W-:Y:S01]  /*5620*/  FADD.FTZ R2, -R46, 1 ;  /* 0x3f8000002e027421 */ /* 0x008fe20000010100 */
[----:B-----5:R-:W-:Y:S01]  /*5630*/  HADD2.F32 R71, -RZ, R71.H0_H0 ;  /* 0x20000047ff477230 */ /* 0x020fe20000004100 */
[----:B-1----:R-:W-:Y:S01]  /*5640*/  FMUL.FTZ R3, R47, R60 ;  /* 0x0000003c2f037220 */ /* 0x002fe20000410000 */
[----:B------:R-:W-:Y:S01]  /*5650*/  HADD2.F32 R67, -RZ, R67.H0_H0 ;  /* 0x20000043ff437230 */ /* 0x000fe20000004100 */
[----:B------:R-:W-:Y:S02]  /*5660*/  FMUL.FTZ R5, R70, R61 ;  /* 0x0000003d46057220 */ /* 0x000fe40000410000 */
[----:B------:R-:W1:Y:S01]  /*5670*/  MUFU.RCP R102, R102 ;  /* 0x0000006600667308 */ /* 0x000e620000001000 */
[----:B------:R-:W-:Y:S02]  /*5680*/  FADD.FTZ R4, -R48, 1 ;  /* 0x3f80000030047421 */ /* 0x000fe40000010100 */
[----:B------:R-:W-:-:S02]  /*5690*/  FFMA.FTZ R2, R15, R2, 1 ;  /* 0x3f8000000f027423 */ /* 0x000fc40000010002 */
[----:B------:R-:W-:Y:S02]  /*56a0*/  FMUL.FTZ R3, R46, R3 ;  /* 0x000000032e037220 */ /* 0x000fe40000410000 */
[----:B------:R-:W-:Y:S02]  /*56b0*/  FMUL.FTZ R115, R110, R71 ;  /* 0x000000476e737220 */ /* 0x000fe40000410000 */
[----:B0-----:R-:W-:Y:S02]  /*56c0*/  FADD.FTZ R114, -R100, 1 ;  /* 0x3f80000064727421 */ /* 0x001fe40000010100 */
[----:B------:R-:W-:Y:S01]  /*56d0*/  FFMA.FTZ R99, R17, R4, 1 ;  /* 0x3f80000011637423 */ /* 0x000fe20000010004 */
[----:B------:R-:W-:Y:S01]  /*56e0*/  HADD2.F32 R69, -RZ, R69.H0_H0 ;  /* 0x20000045ff457230 */ /* 0x000fe20000004100 */
[----:B------:R-:W-:Y:S02]  /*56f0*/  FMUL.FTZ R4, R48, R5 ;  /* 0x0000000530047220 */ /* 0x000fe40000410000 */
[----:B------:R-:W-:-:S02]  /*5700*/  FMUL.FTZ R5, R3, R2 ;  /* 0x0000000203057220 */ /* 0x000fc40000410000 */
[----:B------:R-:W-:Y:S02]  /*5710*/  FFMA.FTZ R114, R31, R114, 1 ;  /* 0x3f8000001f727423 */ /* 0x000fe40000010072 */
[----:B------:R-:W-:Y:S02]  /*5720*/  FMUL.FTZ R115, R100, R115 ;  /* 0x0000007364737220 */ /* 0x000fe40000410000 */
[----:B------:R-:W-:Y:S02]  /*5730*/  FADD.FTZ R2, -R66, 1 ;  /* 0x3f80000042027421 */ /* 0x000fe40000010100 */
[----:B------:R-:W-:Y:S01]  /*5740*/  FMUL.FTZ R3, R104, R67 ;  /* 0x0000004368037220 */ /* 0x000fe20000410000 */
[----:B------:R-:W0:Y:S01]  /*5750*/  MUFU.RCP R65, R65 ;  /* 0x0000004100417308 */ /* 0x000e220000001000 */
[----:B------:R-:W-:Y:S01]  /*5760*/  FMUL.FTZ R132, R4, R99 ;  /* 0x0000006304847220 */ /* 0x000fe20000410000 */
[----:B------:R-:W-:Y:S01]  /*5770*/  HADD2.F32 R97, -RZ, R97.H0_H0 ;  /* 0x20000061ff617230 */ /* 0x000fe20000004100 */
[----:B------:R-:W-:-:S02]  /*5780*/  FADD.FTZ R4, -R98, 1 ;  /* 0x3f80000062047421 */ /* 0x000fc40000010100 */
[----:B------:R-:W-:Y:S01]  /*5790*/  FMUL.FTZ R140, R115, R114 ;  /* 0x00000072738c7220 */ /* 0x000fe20000410000 */
[----:B------:R-:W-:Y:S02]  /*57a0*/  HADD2.F32 R114, -RZ, R45.H0_H0 ;  /* 0x2000002dff727230 */ /* 0x000fe40000004100 */
[----:B------:R3:W4:Y:S01]  /*57b0*/  MUFU.RCP R112, R109 ;  /* 0x0000006d00707308 */ /* 0x0007220000001000 */
[----:B------:R-:W-:Y:S02]  /*57c0*/  FFMA.FTZ R2, R25, R2, 1 ;  /* 0x3f80000019027423 */ /* 0x000fe40000010002 */
[----:B------:R-:W-:Y:S02]  /*57d0*/  FMUL.FTZ R3, R66, R3 ;  /* 0x0000000342037220 */ /* 0x000fe40000410000 */
[----:B------:R-:W-:Y:S02]  /*57e0*/  FADD.FTZ R99, R113, 1 ;  /* 0x3f80000071637421 */ /* 0x000fe40000010000 */
[----:B---3--:R-:W-:-:S02]  /*57f0*/  FMUL.FTZ R109, R108, R69 ;  /* 0x000000456c6d7220 */ /* 0x008fc40000410000 */
[----:B------:R-:W-:Y:S02]  /*5800*/  FFMA.FTZ R113, R29, R4, 1 ;  /* 0x3f8000001d717423 */ /* 0x000fe40000010004 */
[----:B------:R-:W-:Y:S02]  /*5810*/  FMUL.FTZ R4, R98, R109 ;  /* 0x0000006d62047220 */ /* 0x000fe40000410000 */
[----:B------:R-:W-:Y:S02]  /*5820*/  FMUL.FTZ R138, R3, R2 ;  /* 0x00000002038a7220 */ /* 0x000fe40000410000 */
[----:B-1----:R-:W-:Y:S02]  /*5830*/  FADD.FTZ R2, -R102, 1 ;  /* 0x3f80000066027421 */ /* 0x002fe40000010100 */
[----:B------:R-:W-:Y:S01]  /*5840*/  FMUL.FTZ R3, R114, R97 ;  /* 0x0000006172037220 */ /* 0x000fe20000410000 */
[----:B------:R1:W-:Y:S01]  /*5850*/  MUFU.RCP R109, R116 ;  /* 0x00000074006d7308 */ /* 0x0003e20000001000 */
[----:B------:R-:W-:Y:S01]  /*5860*/  FMUL.FTZ R113, R4, R113 ;  /* 0x0000007104717220 */ /* 0x000fe20000410000 */
[----:B--2---:R-:W-:Y:S01]  /*5870*/  HADD2.F32 R101, -RZ, R101.H0_H0 ;  /* 0x20000065ff657230 */ /* 0x004fe20000004100 */
[----:B------:R-:W-:Y:S01]  /*5880*/  FADD.FTZ R4, R118, 1 ;  /* 0x3f80000076047421 */ /* 0x000fe20000010000 */
[----:B------:R-:W-:Y:S01]  /*5890*/  HADD2.F32 R118, -RZ, R37.H0_H0 ;  /* 0x20000025ff767230 */ /* 0x000fe20000004100 */
[----:B------:R-:W-:Y:S01]  /*58a0*/  FFMA.FTZ R2, R33, R2, 1 ;  /* 0x3f80000021027423 */ /* 0x000fe20000010002 */
[----:B------:R-:W-:Y:S01]  /*58b0*/  HADD2.F32 R105, -RZ, R105.H0_H0 ;  /* 0x20000069ff697230 */ /* 0x000fe20000004100 */
[----:B------:R-:W-:Y:S01]  /*58c0*/  FMUL.FTZ R3, R102, R3 ;  /* 0x0000000366037220 */ /* 0x000fe20000410000 */
[----:B-1----:R-:W-:-:S02]  /*58d0*/  HADD2.F32 R116, -RZ, R41.H0_H0 ;  /* 0x20000029ff747230 */ /* 0x002fc40000004100 */
[----:B------:R4:W1:Y:S01]  /*58e0*/  MUFU.RCP R41, R4 ;  /* 0x0000000400297308 */ /* 0x0008620000001000 */
[----:B------:R-:W-:Y:S02]  /*58f0*/  FMUL.FTZ R115, R3, R2 ;  /* 0x0000000203737220 */ /* 0x000fe40000410000 */
[----:B0-----:R-:W-:Y:S02]  /*5900*/  FADD.FTZ R3, -R65, 1 ;  /* 0x3f80000041037421 */ /* 0x001fe40000010100 */
[----:B------:R-:W-:Y:S02]  /*5910*/  FMUL.FTZ R2, R116, R101 ;  /* 0x0000006574027220 */ /* 0x000fe40000410000 */
[----:B------:R-:W-:Y:S02]  /*5920*/  FMUL.FTZ R45, R118, R105 ;  /* 0x00000069762d7220 */ /* 0x000fe40000410000 */
[----:B----4-:R-:W-:Y:S02]  /*5930*/  FADD.FTZ R4, -R112, 1 ;  /* 0x3f80000070047421 */ /* 0x010fe40000010100 */
[----:B------:R-:W-:-:S02]  /*5940*/  FMUL.FTZ R120, R43, -1.4426950216293334961 ;  /* 0xbfb8aa3b2b787820 */ /* 0x000fc40000410000 */
[----:B------:R-:W-:Y:S02]  /*5950*/  FADD.FTZ R117, R117, 1 ;  /* 0x3f80000075757421 */ /* 0x000fe40000010000 */
[----:B------:R-:W-:Y:S02]  /*5960*/  FFMA.FTZ R3, R34, R3, 1 ;  /* 0x3f80000022037423 */ /* 0x000fe40000010003 */
[----:B------:R-:W-:Y:S02]  /*5970*/  FMUL.FTZ R2, R65, R2 ;  /* 0x0000000241027220 */ /* 0x000fe40000410000 */
[----:B------:R-:W-:Y:S01]  /*5980*/  FFMA.FTZ R4, R35, R4, 1 ;  /* 0x3f80000023047423 */ /* 0x000fe20000010004 */
[----:B------:R-:W-:Y:S01]  /*5990*/  HADD2.F32 R42, -RZ, R42.H0_H0 ;  /* 0x2000002aff2a7230 */ /* 0x000fe20000004100 */
[----:B------:R-:W-:Y:S01]  /*59a0*/  FMUL.FTZ R45, R112, R45 ;  /* 0x0000002d702d7220 */ /* 0x000fe20000410000 */
[----:B------:R-:W0:Y:S01]  /*59b0*/  MUFU.EX2 R121, R120 ;  /* 0x0000007800797308 */ /* 0x000e220000000800 */
[----:B------:R-:W-:-:S02]  /*59c0*/  FMUL.FTZ R142, R2, R3 ;  /* 0x00000003028e7220 */ /* 0x000fc40000410000 */
[----:B------:R-:W2:Y:S01]  /*59d0*/  LDS.U16 R2, [R93+0x1a] ;  /* 0x00001a005d027984 */ /* 0x000ea20000000400 */
[----:B------:R-:W-:-:S03]  /*59e0*/  FMUL.FTZ R119, R42, -1.4426950216293334961 ;  /* 0xbfb8aa3b2a777820 */ /* 0x000fc60000410000 */
[----:B------:R-:W3:Y:S01]  /*59f0*/  LDS.U16 R3, [R93+0x1c] ;  /* 0x00001c005d037984 */ /* 0x000ee20000000400 */
[----:B------:R4:W-:Y:S02]  /*5a00*/  MUFU.RCP R120, R117 ;  /* 0x0000007500787308 */ /* 0x0009e40000001000 */
[----:B----4-:R-:W-:Y:S02]  /*5a10*/  FMUL.FTZ R117, R45, R4 ;  /* 0x000000042d757220 */ /* 0x010fe40000410000 */
[----:B------:R-:W4:Y:S04]  /*5a20*/  LDS.U16 R4, [R93+0x1e] ;  /* 0x00001e005d047984 */ /* 0x000f280000000400 */
[----:B------:R-:W5:Y:S08]  /*5a30*/  MUFU.EX2 R119, R119 ;  /* 0x0000007700777308 */ /* 0x000f700000000800 */
[----:B------:R-:W2:Y:S01]  /*5a40*/  MUFU.RCP R99, R99 ;  /* 0x0000006300637308 */ /* 0x000ea20000001000 */
[----:B------:R-:W-:Y:S01]  /*5a50*/  FADD.FTZ R45, R123, 1 ;  /* 0x3f8000007b2d7421 */ /* 0x000fe20000010000 */
[----:B------:R-:W-:Y:S01]  /*5a60*/  HADD2.F32 R19, -RZ, R19.H0_H0 ;  /* 0x20000013ff137230 */ /* 0x000fe20000004100 */
[----:B-1----:R-:W-:Y:S01]  /*5a70*/  FADD.FTZ R123, -R41, 1 ;  /* 0x3f800000297b7421 */ /* 0x002fe20000010100 */
[----:B------:R-:W-:Y:S01]  /*5a80*/  HADD2.F32 R126, -RZ, R126.H0_H0 ;  /* 0x2000007eff7e7230 */ /* 0x000fe20000004100 */
[----:B0-----:R-:W-:Y:S01]  /*5a90*/  FADD.FTZ R121, R121, 1 ;  /* 0x3f80000079797421 */ /* 0x001fe20000010000 */
[----:B------:R-:W-:Y:S01]  /*5aa0*/  HADD2.F32 R27, -RZ, R27.H0_H0 ;  /* 0x2000001bff1b7230 */ /* 0x000fe20000004100 */
[----:B-----5:R-:W-:Y:S01]  /*5ab0*/  FADD.FTZ R37, R119, 1 ;  /* 0x3f80000077257421 */ /* 0x020fe20000010000 */
[----:B------:R-:W-:Y:S01]  /*5ac0*/  HADD2.F32 R23, -RZ, R23.H0_H0 ;  /* 0x20000017ff177230 */ /* 0x000fe20000004100 */
[----:B------:R-:W-:Y:S01]  /*5ad0*/  FADD.FTZ R134, -R120, 1 ;  /* 0x3f80000078867421 */ /* 0x000fe20000010100 */
[----:B------:R-:W-:-:S02]  /*5ae0*/  HADD2.F32 R122, -RZ, R122.H0_H0 ;  /* 0x2000007aff7a7230 */ /* 0x000fc40000004100 */
[----:B------:R-:W-:Y:S01]  /*5af0*/  HADD2.F32 R124, -RZ, R124.H0_H0 ;  /* 0x2000007cff7c7230 */ /* 0x000fe20000004100 */
[----:B------:R-:W-:Y:S01]  /*5b00*/  FFMA.FTZ R148, R40, R123, 1 ;  /* 0x3f80000028947423 */ /* 0x000fe2000001007b */
[----:B------:R-:W-:Y:S01]  /*5b10*/  HADD2.F32 R13, -RZ, R13.H0_H0 ;  /* 0x2000000dff0d7230 */ /* 0x000fe20000004100 */
[----:B------:R-:W0:Y:S01]  /*5b20*/  MUFU.RCP R37, R37 ;  /* 0x0000002500257308 */ /* 0x000e220000001000 */
[----:B------:R-:W-:Y:S01]  /*5b30*/  HADD2.F32 R128, -RZ, R128.H0_H0 ;  /* 0x20000080ff807230 */ /* 0x000fe20000004100 */
[----:B------:R-:W-:Y:S02]  /*5b40*/  FFMA.FTZ R146, R39, R134, 1 ;  /* 0x3f80000027927423 */ /* 0x000fe40000010086 */
[----:B------:R-:W-:Y:S02]  /*5b50*/  FMUL.FTZ R123, R19, R126 ;  /* 0x0000007e137b7220 */ /* 0x000fe40000410000 */
[----:B--2---:R-:W-:Y:S02]  /*5b60*/  FADD.FTZ R119, -R99, 1 ;  /* 0x3f80000063777421 */ /* 0x004fe40000010100 */
[----:B------:R1:W2:Y:S01]  /*5b70*/  MUFU.RCP R130, R121 ;  /* 0x0000007900827308 */ /* 0x0002a20000001000 */
[----:B------:R-:W-:-:S02]  /*5b80*/  FMUL.FTZ R134, R27, R122 ;  /* 0x0000007a1b867220 */ /* 0x000fc40000410000 */
[----:B------:R-:W-:-:S05]  /*5b90*/  FMUL.FTZ R136, R23, R124 ;  /* 0x0000007c17887220 */ /* 0x000fca0000410000 */
[----:B------:R-:W5:Y:S01]  /*5ba0*/  MUFU.RCP R45, R45 ;  /* 0x0000002d002d7308 */ /* 0x000f620000001000 */
[----:B-1----:R-:W-:Y:S02]  /*5bb0*/  FADD.FTZ R121, -R109, 1 ;  /* 0x3f8000006d797421 */ /* 0x002fe40000010100 */
[----:B------:R-:W-:Y:S02]  /*5bc0*/  FMUL.FTZ R144, R13, R128 ;  /* 0x000000800d907220 */ /* 0x000fe40000410000 */
[----:B------:R-:W-:Y:S02]  /*5bd0*/  FMUL.FTZ R123, R120, R123 ;  /* 0x0000007b787b7220 */ /* 0x000fe40000410000 */
[----:B------:R-:W-:Y:S02]  /*5be0*/  FFMA.FTZ R119, R36, R119, 1 ;  /* 0x3f80000024777423 */ /* 0x000fe40000010077 */
[----:B------:R-:W-:Y:S02]  /*5bf0*/  FFMA.FTZ R121, R38, R121, 1 ;  /* 0x3f80000026797423 */ /* 0x000fe40000010079 */
[----:B------:R-:W-:-:S02]  /*5c00*/  FMUL.FTZ R134, R99, R134 ;  /* 0x0000008663867220 */ /* 0x000fc40000410000 */
[----:B------:R-:W-:Y:S02]  /*5c10*/  FMUL.FTZ R136, R109, R136 ;  /* 0x000000886d887220 */ /* 0x000fe40000410000 */
[----:B------:R-:W-:Y:S02]  /*5c20*/  FMUL.FTZ R125, R41, R144 ;  /* 0x00000090297d7220 */ /* 0x000fe40000410000 */
[----:B------:R-:W-:Y:S01]  /*5c30*/  FMUL.FTZ R146, R123, R146 ;  /* 0x000000927b927220 */ /* 0x000fe20000410000 */
[----:B------:R-:W-:Y:S01]  /*5c40*/  F2FP.PACK_AB R123, R132, R5 ;  /* 0x00000005847b723e */ /* 0x000fe200000000ff */
[----:B------:R-:W-:Y:S01]  /*5c50*/  BAR.SYNC.DEFER_BLOCKING 0x0 ;  /* 0x0000000000007b1d */ /* 0x000fe20000010000 */
[----:B------:R-:W-:Y:S01]  /*5c60*/  FMUL.FTZ R144, R134, R119 ;  /* 0x0000007786907220 */ /* 0x000fe20000410000 */
[----:B------:R-:W-:Y:S01]  /*5c70*/  HADD2.F32 R132, -RZ, R11.H0_H0 ;  /* 0x2000000bff847230 */ /* 0x000fe20000004100 */
[----:B------:R-:W-:Y:S01]  /*5c80*/  FMUL.FTZ R121, R136, R121 ;  /* 0x0000007988797220 */ /* 0x000fe20000410000 */
[----:B------:R-:W-:-:S02]  /*5c90*/  HADD2.F32 R134, -RZ, R9.H0_H0 ;  /* 0x20000009ff867230 */ /* 0x000fc40000004100 */
[----:B------:R-:W-:Y:S02]  /*5ca0*/  HADD2.F32 R136, -RZ, R7.H0_H0 ;  /* 0x20000007ff887230 */ /* 0x000fe40000004100 */
[----:B------:R-:W-:Y:S02]  /*5cb0*/  HADD2.F32 R7, -RZ, R2.H0_H0 ;  /* 0x20000002ff077230 */ /* 0x000fe40000004100 */
[----:B---3--:R-:W-:Y:S02]  /*5cc0*/  HADD2.F32 R9, -RZ, R3.H0_H0 ;  /* 0x20000003ff097230 */ /* 0x008fe40000004100 */
[----:B----4-:R-:W-:Y:S01]  /*5cd0*/  HADD2.F32 R11, -RZ, R4.H0_H0 ;  /* 0x20000004ff0b7230 */ /* 0x010fe20000004100 */
[----:B------:R-:W-:Y:S02]  /*5ce0*/  FMUL.FTZ R125, R125, R148 ;  /* 0x000000947d7d7220 */ /* 0x000fe40000410000 */
[----:B0-----:R-:W-:Y:S02]  /*5cf0*/  FADD.FTZ R5, -R37, 1 ;  /* 0x3f80000025057421 */ /* 0x001fe40000010100 */
[----:B--2---:R-:W-:-:S02]  /*5d00*/  FADD.FTZ R148, -R130, 1 ;  /* 0x3f80000082947421 */ /* 0x004fc40000010100 */
[----:B-----5:R-:W-:Y:S02]  /*5d10*/  FADD.FTZ R119, -R45, 1 ;  /* 0x3f8000002d777421 */ /* 0x020fe40000010100 */
        /* <DEDUP_REMOVED lines=10> */
[----:B------:R-:W-:Y:S02]  /*5dc0*/  FMUL.FTZ R2, R2, R5 ;  /* 0x0000000502027220 */ /* 0x000fe40000410000 */
[----:B------:R-:W-:-:S02]  /*5dd0*/  FMUL.FTZ R3, R3, R148 ;  /* 0x0000009403037220 */ /* 0x000fc40000410000 */
[----:B------:R-:W-:Y:S01]  /*5de0*/  FMUL.FTZ R4, R4, R119 ;  /* 0x0000007704047220 */ /* 0x000fe20000410000 */
[----:B------:R-:W-:Y:S02]  /*5df0*/  PRMT R5, R123, 0x7632, R5 ;  /* 0x000076327b057816 */ /* 0x000fe40000000005 */
[----:B------:R-:W-:Y:S02]  /*5e00*/  PRMT R127, R113, 0x7632, R127 ;  /* 0x00007632717f7816 */ /* 0x000fe4000000007f */
[----:B------:R-:W-:Y:S02]  /*5e10*/  ISETP.NE.AND P6, PT, R96, RZ, PT ;  /* 0x000000ff6000720c */ /* 0x000fe40003fc5270 */
[----:B------:R-:W-:Y:S02]  /*5e20*/  F2FP.PACK_AB R111, R138, R111 ;  /* 0x0000006f8a6f723e */ /* 0x000fe400000000ff */
[----:B------:R-:W-:Y:S02]  /*5e30*/  F2FP.PACK_AB R115, R142, R115 ;  /* 0x000000738e73723e */ /* 0x000fe400000000ff */
[----:B------:R-:W-:-:S02]  /*5e40*/  F2FP.PACK_AB R117, R144, R117 ;  /* 0x000000759075723e */ /* 0x000fc400000000ff */
[----:B------:R-:W-:Y:S02]  /*5e50*/  F2FP.PACK_AB R121, R146, R121 ;  /* 0x000000799279723e */ /* 0x000fe400000000ff */
        /* <DEDUP_REMOVED lines=66> */
.L_x_4829:
[----:B-1----:R-:W-:Y:S05]  /*6280*/  BSYNC B0 ;  /* 0x0000000000007941 */ /* 0x002fea0003800000 */
.L_x_4828:
        /* <DEDUP_REMOVED lines=98> */
[----:B------:R-:W-:Y:S01]  /*68b0*/  UIMAD UR36, UR12, UR9, UR7 ;  /* 0x000000090c2472a4 */ /* 0x000fe2000f8e0207 */
[----:B------:R-:W-:Y:S01]  /*68c0*/  FMUL.FTZ R120, R120, R126 ;  /* 0x0000007e78787220 */ /* 0x000fe20000410000 */
[----:B------:R-:W-:Y:S01]  /*68d0*/  F2FP.PACK_AB R105, R122, R105 ;  /* 0x000000697a69723e */ /* 0x000fe200000000ff */
[----:B------:R-:W-:Y:S01]  /*68e0*/  FMUL.FTZ R4, R4, R128 ;  /* 0x0000008004047220 */ /* 0x000fe20000410000 */
[----:B------:R0:W-:Y:S01]  /*68f0*/  STS.U16 [R93], R2 ;  /* 0x000000025d007388 */ /* 0x0001e20000000400 */
[----:B------:R-:W-:Y:S01]  /*6900*/  FMUL.FTZ R5, R5, R7 ;  /* 0x0000000705057220 */ /* 0x000fe20000410000 */
[----:B------:R-:W-:Y:S01]  /*6910*/  F2FP.PACK_AB R109, R120, R109 ;  /* 0x0000006d786d723e */ /* 0x000fe200000000ff */
[----:B------:R-:W-:Y:S01]  /*6920*/  FMUL.FTZ R9, R130, R9 ;  /* 0x0000000982097220 */ /* 0x000fe20000410000 */
[----:B------:R-:W-:Y:S01]  /*6930*/  PRMT R7, R21, 0x7632, R7 ;  /* 0x0000763215077816 */ /* 0x000fe20000000007 */
[----:B------:R-:W-:Y:S01]  /*6940*/  FMUL.FTZ R64, R64, R11 ;  /* 0x0000000b40407220 */ /* 0x000fe20000410000 */
[----:B------:R-:W-:Y:S01]  /*6950*/  F2FP.PACK_AB R4, R5, R4 ;  /* 0x000000040504723e */ /* 0x000fe200000000ff */
[----:B------:R1:W-:Y:S01]  /*6960*/  STS.U16 [R93+0x2], R3 ;  /* 0x000002035d007388 */ /* 0x0003e20000000400 */
[----:B------:R-:W-:Y:S01]  /*6970*/  PRMT R11, R29, 0x7632, R11 ;  /* 0x000076321d0b7816 */ /* 0x000fe2000000000b */
[----:B------:R-:W-:Y:S01]  /*6980*/  UIADD3 UR7, UR35, UR36, URZ ;  /* 0x0000002423077290 */ /* 0x000fe2000fffe03f */
[----:B------:R-:W-:Y:S01]  /*6990*/  F2FP.PACK_AB R9, R64, R9 ;  /* 0x000000094009723e */ /* 0x000fe200000000ff */
[----:B------:R2:W-:Y:S01]  /*69a0*/  STS.U16 [R93+0x4], R21 ;  /* 0x000004155d007388 */ /* 0x0005e20000000400 */
[----:B0-----:R-:W-:Y:S01]  /*69b0*/  PRMT R2, R66, 0x7632, R2 ;  /* 0x0000763242027816 */ /* 0x001fe20000000002 */
[----:B------:R-:W-:Y:S01]  /*69c0*/  BSSY B0, `(.L_x_4831) ;  /* 0x0000037000007945 */ /* 0x000fe20003800000 */
[----:B------:R-:W-:Y:S01]  /*69d0*/  PRMT R5, R109, 0x7632, R5 ;  /* 0x000076326d057816 */ /* 0x000fe20000000005 */
[----:B------:R-:W-:Y:S01]  /*69e0*/  STS.U16 [R93+0x6], R7 ;  /* 0x000006075d007388 */ /* 0x000fe20000000400 */
[----:B------:R-:W-:-:S02]  /*69f0*/  PRMT R23, R9, 0x7610, R23 ;  /* 0x0000761009177816 */ /* 0x000fc40000000017 */
[----:B-1----:R-:W-:Y:S01]  /*6a00*/  PRMT R3, R105, 0x7632, R3 ;  /* 0x0000763269037816 */ /* 0x002fe20000000003 */
[----:B------:R-:W-:Y:S01]  /*6a10*/  STS.U16 [R93+0x8], R29 ;  /* 0x0000081d5d007388 */ /* 0x000fe20000000400 */
[----:B------:R-:W-:Y:S02]  /*6a20*/  PRMT R25, R9, 0x7632, R25 ;  /* 0x0000763209197816 */ /* 0x000fe40000000019 */
        /* <DEDUP_REMOVED lines=48> */
.L_x_4832:
[----:B------:R-:W-:Y:S05]  /*6d30*/  BSYNC B0 ;  /* 0x0000000000007941 */ /* 0x000fea0003800000 */
.L_x_4831:
        /* <DEDUP_REMOVED lines=43> */
.L_x_4830:
        /* <DEDUP_REMOVED lines=79> */
.L_x_4934:
        /* <DEDUP_REMOVED lines=12> */
[----:B------:R-:W-:Y:S01]  /*75a0*/  ULEA UR34, UP0, UR36, UR34, 0x3 ;  /* 0x0000002224227291 */ /* 0x000fe2000f80183f */
[----:B------:R-:W-:-:S03]  /*75b0*/  LOP3.LUT R62, R96, 0x7ffffe0, RZ, 0xc0, !PT ;  /* 0x07ffffe0603e7812 */ /* 0x000fc600078ec0ff */
[----:B------:R-:W-:Y:S01]  /*75c0*/  ULEA.HI.X UR35, UR36, UR35, UR37, 0x3, UP0 ;  /* 0x0000002324237291 */ /* 0x000fe200080f1c25 */
[----:B------:R-:W-:Y:S02]  /*75d0*/  SHF.L.U32 R63, R62, 0x5, RZ ;  /* 0x000000053e3f7819 */ /* 0x000fe400000006ff */
[----:B------:R-:W-:Y:S01]  /*75e0*/  ULDC UR36, c[0x0][0x168] ;  /* 0x00005a0000247ab9 */ /* 0x000fe20000000800 */
[----:B------:R-:W-:Y:S01]  /*75f0*/  MOV R60, UR34 ;  /* 0x00000022003c7c02 */ /* 0x000fe20008000f00 */
[----:B------:R-:W-:Y:S01]  /*7600*/  UIADD3 UR36, -UR25, UR36, URZ ;  /* 0x0000002419247290 */ /* 0x000fe2000fffe13f */
[----:B------:R-:W-:Y:S01]  /*7610*/  MOV R61, UR35 ;  /* 0x00000023003d7c02 */ /* 0x000fe20008000f00 */
[----:B------:R-:W-:Y:S01]  /*7620*/  ULDC.64 UR34, c[0x0][0x1c0] ;  /* 0x0000700000227ab9 */ /* 0x000fe20000000a00 */
[----:B------:R-:W-:Y:S01]  /*7630*/  LOP3.LUT R62, R63, 0xffffffe0, R198, 0xe2, !PT ;  /* 0xffffffe03f3e7812 */ /* 0x000fe200078ee2c6 */
[----:B------:R-:W-:Y:S01]  /*7640*/  USHF.L.U32 UR36, UR36, 0x1, URZ ;  /* 0x0000000124247899 */ /* 0x000fe2000800063f */
[----:B------:R-:W-:Y:S01]  /*7650*/  MOV R67, UR7 ;  /* 0x0000000700437c02 */ /* 0x000fe20008000f00 */
[----:B------:R-:W-:Y:S01]  /*7660*/  UIMAD UR34, UR39, UR34, URZ ;  /* 0x00000022272272a4 */ /* 0x000fe2000f8e023f */
[----:B------:R-:W-:Y:S01]  /*7670*/  LOP3.LUT R64, R62, 0x20, RZ, 0xfc, !PT ;  /* 0x000000203e407812 */ /* 0x000fe200078efcff */
[----:B------:R-:W2:Y:S01]  /*7680*/  LDG.E.64 R60, [R60.64] ;  /* 0x000000203c3c7981 */ /* 0x000ea2000c1e1b00 */
[----:B------:R-:W-:Y:S01]  /*7690*/  SHF.R.S32.HI R63, RZ, 0x1f, R62 ;  /* 0x0000001fff3f7819 */ /* 0x000fe2000001143e */
[----:B------:R-:W-:Y:S01]  /*76a0*/  UIMAD UR34, UR7, UR35, UR34 ;  /* 0x00000023072272a4 */ /* 0x000fe2000f8e0222 */
[----:B------:R-:W-:-:S02]  /*76b0*/  ISETP.GE.AND P2, PT, R64, UR36, PT ;  /* 0x0000002440007c0c */ /* 0x000fc4000bf46270 */
[C---:B------:R-:W-:Y:S01]  /*76c0*/  LOP3.LUT R64, R62.reuse, 0x40, RZ, 0xfc, !PT ;  /* 0x000000403e407812 */ /* 0x040fe200078efcff */
[----:B------:R-:W-:Y:S01]  /*76d0*/  IMAD.WIDE.U32 R66, R67, c[0x0][0x1c0], R62 ;  /* 0x0000700043427a25 */ /* 0x000fe200078e003e */
[----:B------:R-:W-:Y:S02]  /*76e0*/  ISETP.GE.AND P1, PT, R62, UR36, PT ;  /* 0x000000243e007c0c */ /* 0x000fe4000bf26270 */
[----:B------:R-:W-:Y:S02]  /*76f0*/  ISETP.GE.AND P3, PT, R64, UR36, PT ;  /* 0x0000002440007c0c */ /* 0x000fe4000bf66270 */
[----:B------:R-:W-:Y:S02]  /*7700*/  LOP3.LUT R65, R62, 0x60, RZ, 0xfc, !PT ;  /* 0x000000603e417812 */ /* 0x000fe400078efcff */
[----:B------:R-:W-:Y:S01]  /*7710*/  IADD3 R63, R67, UR34, RZ ;  /* 0x00000022433f7c10 */ /* 0x000fe2000fffe0ff */
[----:B------:R-:W-:Y:S01]  /*7720*/  ULDC.64 UR34, c[0x0][0x198] ;  /* 0x0000660000227ab9 */ /* 0x000fe20000000a00 */
[----:B------:R-:W-:-:S02]  /*7730*/  LEA R64, P0, R66, UR22, 0x1 ;  /* 0x0000001642407c11 */ /* 0x000fc4000f8008ff */
[----:B------:R-:W-:Y:S02]  /*7740*/  ISETP.GE.AND P4, PT, R65, UR36, PT ;  /* 0x0000002441007c0c */ /* 0x000fe4000bf86270 */
[----:B------:R-:W-:Y:S02]  /*7750*/  PRMT R67, RZ, 0x7610, R67 ;  /* 0x00007610ff437816 */ /* 0x000fe40000000043 */
[----:B------:R-:W-:Y:S02]  /*7760*/  LEA.HI.X R65, R66, UR23, R63, 0x1, P0 ;  /* 0x0000001742417c11 */ /* 0x000fe400080f0c3f */
[C---:B------:R-:W-:Y:S02]  /*7770*/  LOP3.LUT R69, R62.reuse, 0xa0, RZ, 0xfc, !PT ;  /* 0x000000a03e457812 */ /* 0x040fe400078efcff */
[C---:B------:R-:W-:Y:S01]  /*7780*/  LOP3.LUT R63, R62.reuse, 0xc0, RZ, 0xfc, !PT ;  /* 0x000000c03e3f7812 */ /* 0x040fe200078efcff */
[----:B------:R0:W3:Y:S01]  /*7790*/  @!P1 LDG.E.U16 R67, [R64.64] ;  /* 0x0000002040439981 */ /* 0x0000e2000c1e1500 */
[----:B------:R-:W-:-:S02]  /*77a0*/  LOP3.LUT R68, R62, 0x80, RZ, 0xfc, !PT ;  /* 0x000000803e447812 */ /* 0x000fc400078efcff */
[----:B------:R-:W-:Y:S02]  /*77b0*/  ISETP.GE.AND P0, PT, R69, UR36, PT ;  /* 0x0000002445007c0c */ /* 0x000fe4000bf06270 */
        /* <DEDUP_REMOVED lines=45> */
[----:B------:R0:W3:Y:S01]  /*7a90*/  @!P1 LDG.E.U16 R98, [R64.64+0x300] ;  /* 0x0003002040629981 */ /* 0x0000e2000c1e1500 */
[C---:B------:R-:W-:Y:S02]  /*7aa0*/  LOP3.LUT R105, R62.reuse, 0x220, RZ, 0xfc, !PT ;  /* 0x000002203e697812 */ /* 0x040fe400078efcff */
[C---:B------:R-:W-:Y:S01]  /*7ab0*/  LOP3.LUT R109, R62.reuse, 0x240, RZ, 0xfc, !PT ;  /* 0x000002403e6d7812 */ /* 0x040fe200078efcff */
[----:B------:R0:W3:Y:S01]  /*7ac0*/  @!P2 LDG.E.U16 R99, [R64.64+0x340] ;  /* 0x000340204063a981 */ /* 0x0000e2000c1e1500 */
[----:B------:R-:W-:-:S02]  /*7ad0*/  LOP3.LUT R110, R62, 0x260, RZ, 0xfc, !PT ;  /* 0x000002603e6e7812 */ /* 0x000fc400078efcff */
[----:B------:R-:W-:Y:S01]  /*7ae0*/  PRMT R100, RZ, 0x7610, R100 ;  /* 0x00007610ff647816 */ /* 0x000fe20000000064 */
[----:B------:R0:W3:Y:S01]  /*7af0*/  @!P4 LDG.E.U16 R108, [R64.64+0x3c0] ;  /* 0x0003c020406cc981 */ /* 0x0000e2000c1e1500 */
[----:B------:R-:W-:Y:S02]  /*7b00*/  ISETP.GE.AND P1, PT, R105, UR36, PT ;  /* 0x0000002469007c0c */ /* 0x000fe4000bf26270 */
[----:B------:R-:W-:Y:S02]  /*7b10*/  PRMT R105, RZ, 0x7610, R105 ;  /* 0x00007610ff697816 */ /* 0x000fe40000000069 */
[----:B------:R-:W-:Y:S01]  /*7b20*/  ISETP.GE.AND P2, PT, R109, UR36, PT ;  /* 0x000000246d007c0c */ /* 0x000fe2000bf46270 */
[----:B------:R0:W3:Y:S01]  /*7b30*/  @!P5 LDG.E.U16 R100, [R64.64+0x280] ;  /* 0x000280204064d981 */ /* 0x0000e2000c1e1500 */
[----:B------:R-:W-:Y:S02]  /*7b40*/  ISETP.GE.AND P4, PT, R110, UR36, PT ;  /* 0x000000246e007c0c */ /* 0x000fe4000bf86270 */
[----:B------:R-:W-:Y:S01]  /*7b50*/  PRMT R104, RZ, 0x7610, R104 ;  /* 0x00007610ff687816 */ /* 0x000fe20000000068 */
[----:B------:R0:W3:Y:S01]  /*7b60*/  @!P0 LDG.E.U16 R105, [R64.64+0x400] ;  /* 0x0004002040698981 */ /* 0x0000e2000c1e1500 */
[----:B------:R-:W-:-:S02]  /*7b70*/  LOP3.LUT R110, R62, 0x280, RZ, 0xfc, !PT ;  /* 0x000002803e6e7812 */ /* 0x000fc400078efcff */
[----:B------:R-:W-:Y:S02]  /*7b80*/  PRMT R109, RZ, 0x7610, R109 ;  /* 0x00007610ff6d7816 */ /* 0x000fe4000000006d */
[----:B------:R-:W-:Y:S01]  /*7b90*/  ISETP.GE.AND P0, PT, R110, UR36, PT ;  /* 0x000000246e007c0c */ /* 0x000fe2000bf06270 */
[----:B------:R0:W4:Y:S01]  /*7ba0*/  @!P3 LDG.E.U16 R104, [R64.64+0x380] ;  /* 0x000380204068b981 */ /* 0x000122000c1e1500 */
[----:B------:R-:W-:Y:S02]  /*7bb0*/  PRMT R111, RZ, 0x7610, R111 ;  /* 0x00007610ff6f7816 */ /* 0x000fe4000000006f */
[----:B------:R-:W-:Y:S01]  /*7bc0*/  LOP3.LUT R112, R62, 0x2a0, RZ, 0xfc, !PT ;  /* 0x000002a03e707812 */ /* 0x000fe200078efcff */
[----:B------:R0:W4:Y:S01]  /*7bd0*/  @!P1 LDG.E.U16 R109, [R64.64+0x440] ;  /* 0x00044020406d9981 */ /* 0x000122000c1e1500 */
[----:B------:R-:W-:Y:S02]  /*7be0*/  PRMT R110, RZ, 0x7610, R110 ;  /* 0x00007610ff6e7816 */ /* 0x000fe4000000006e */
[----:B------:R-:W-:Y:S01]  /*7bf0*/  ISETP.GE.AND P3, PT, R112, UR36, PT ;  /* 0x0000002470007c0c */ /* 0x000fe2000bf66270 */
[----:B------:R0:W4:Y:S01]  /*7c00*/  @!P2 LDG.E.U16 R111, [R64.64+0x480] ;  /* 0x00048020406fa981 */ /* 0x000122000c1e1500 */
[----:B------:R-:W-:-:S03]  /*7c10*/  LOP3.LUT R112, R62, 0x2c0, RZ, 0xfc, !PT ;  /* 0x000002c03e707812 */ /* 0x000fc600078efcff */
[----:B------:R0:W4:Y:S01]  /*7c20*/  @!P4 LDG.E.U16 R110, [R64.64+0x4c0] ;  /* 0x0004c020406ec981 */ /* 0x000122000c1e1500 */
[----:B------:R-:W-:Y:S02]  /*7c30*/  ISETP.GE.AND P5, PT, R112, UR36, PT ;  /* 0x0000002470007c0c */ /* 0x000fe4000bfa6270 */
[C---:B------:R-:W-:Y:S02]  /*7c40*/  LOP3.LUT R115, R62.reuse, 0x320, RZ, 0xfc, !PT ;  /* 0x000003203e737812 */ /* 0x040fe400078efcff */
[----:B------:R-:W-:Y:S02]  /*7c50*/  PRMT R112, RZ, 0x7610, R112 ;  /* 0x00007610ff707816 */ /* 0x000fe40000000070 */
[----:B------:R-:W-:Y:S02]  /*7c60*/  ISETP.GE.AND P1, PT, R115, UR36, PT ;  /* 0x0000002473007c0c */ /* 0x000fe4000bf26270 */
[----:B------:R-:W-:Y:S02]  /*7c70*/  PRMT R115, RZ, 0x7610, R115 ;  /* 0x00007610ff737816 */ /* 0x000fe40000000073 */
[----:B------:R-:W-:Y:S01]  /*7c80*/  PRMT R118, RZ, 0x7610, R118 ;  /* 0x00007610ff767816 */ /* 0x000fe20000000076 */
[----:B------:R0:W4:Y:S01]  /*7c90*/  @!P0 LDG.E.U16 R112, [R64.64+0x500] ;  /* 0x0005002040708981 */ /* 0x000122000c1e1500 */
[----:B------:R-:W-:-:S03]  /*7ca0*/  LOP3.LUT R113, R62, 0x2e0, RZ, 0xfc, !PT ;  /* 0x000002e03e717812 */ /* 0x000fc600078efcff */
[----:B------:R0:W4:Y:S01]  /*7cb0*/  @!P3 LDG.E.U16 R115, [R64.64+0x540] ;  /* 0x000540204073b981 */ /* 0x000122000c1e1500 */
[----:B------:R-:W-:Y:S02]  /*7cc0*/  LOP3.LUT R114, R62, 0x300, RZ, 0xfc, !PT ;  /* 0x000003003e727812 */ /* 0x000fe400078efcff */
[----:B------:R-:W-:Y:S01]  /*7cd0*/  ISETP.GE.AND P4, PT, R113, UR36, PT ;  /* 0x0000002471007c0c */ /* 0x000fe2000bf86270 */
[----:B------:R0:W4:Y:S01]  /*7ce0*/  @!P5 LDG.E.U16 R118, [R64.64+0x580] ;  /* 0x000580204076d981 */ /* 0x000122000c1e1500 */
[----:B------:R-:W-:Y:S02]  /*7cf0*/  ISETP.GE.AND P2, PT, R114, UR36, PT ;  /* 0x0000002472007c0c */ /* 0x000fe4000bf46270 */
[C---:B------:R-:W-:Y:S02]  /*7d00*/  LOP3.LUT R113, R62.reuse, 0x340, RZ, 0xfc, !PT ;  /* 0x000003403e717812 */ /* 0x040fe400078efcff */
[----:B------:R-:W-:Y:S02]  /*7d10*/  LOP3.LUT R114, R62, 0x360, RZ, 0xfc, !PT ;  /* 0x000003603e727812 */ /* 0x000fe400078efcff */
[----:B------:R-:W-:-:S02]  /*7d20*/  PRMT R116, RZ, 0x7610, R116 ;  /* 0x00007610ff747816 */ /* 0x000fc40000000074 */
[----:B------:R-:W-:Y:S02]  /*7d30*/  ISETP.GE.AND P0, PT, R113, UR36, PT ;  /* 0x0000002471007c0c */ /* 0x000fe4000bf06270 */
[----:B------:R-:W-:Y:S02]  /*7d40*/  ISETP.GE.AND P3, PT, R114, UR36, PT ;  /* 0x0000002472007c0c */ /* 0x000fe4000bf66270 */
[C---:B------:R-:W-:Y:S01]  /*7d50*/  LOP3.LUT R113, R62.reuse, 0x380, RZ, 0xfc, !PT ;  /* 0x000003803e717812 */ /* 0x040fe200078efcff */
[----:B------:R0:W4:Y:S01]  /*7d60*/  @!P4 LDG.E.U16 R116, [R64.64+0x5c0] ;  /* 0x0005c0204074c981 */ /* 0x000122000c1e1500 */
[----:B------:R-:W-:Y:S02]  /*7d70*/  LOP3.LUT R114, R62, 0x3a0, RZ, 0xfc, !PT ;  /* 0x000003a03e727812 */ /* 0x000fe400078efcff */
[----:B------:R-:W-:Y:S02]  /*7d80*/  SHF.L.U32 R117, R96, 0x5, RZ ;  /* 0x0000000560757819 */ /* 0x000fe400000006ff */
[----:B------:R-:W-:-:S02]  /*7d90*/  ISETP.GE.AND P5, PT, R113, UR36, PT ;  /* 0x0000002471007c0c */ /* 0x000fc4000bfa6270 */
        /* <DEDUP_REMOVED lines=22> */
[----:B------:R-:W-:Y:S01]  /*7f00*/  SHF.L.U32 R215, R96, 0x5, RZ ;  /* 0x0000000560d77819 */ /* 0x000fe200000006ff */
[----:B--2---:R-:W1:Y:S02]  /*7f10*/  R2UR UR43, R61 ;  /* 0x000000003d2b73c2 */ /* 0x004e6400000e0000 */
[----:B-1----:R-:W-:-:S04]  /*7f20*/  FMUL.FTZ R62, R76, UR43 ;  /* 0x0000002b4c3e7c20 */ /* 0x002fc80008410000 */
[----:B------:R-:W-:Y:S02]  /*7f30*/  FMUL.RZ R124, R62, 0.15915493667125701904 ;  /* 0x3e22f9833e7c7820 */ /* 0x000fe4000040c000 */
[----:B------:R-:W-:-:S04]  /*7f40*/  FMUL.FTZ R62, R75, UR43 ;  /* 0x0000002b4b3e7c20 */ /* 0x000fc80008410000 */
[----:B------:R-:W-:Y:S02]  /*7f50*/  FMUL.RZ R125, R62, 0.15915493667125701904 ;  /* 0x3e22f9833e7d7820 */ /* 0x000fe4000040c000 */
[----:B------:R-:W-:Y:S02]  /*7f60*/  FMUL.FTZ R62, R74, UR43 ;  /* 0x0000002b4a3e7c20 */ /* 0x000fe40008410000 */
[----:B------:R-:W-:Y:S02]  /*7f70*/  FMUL.FTZ R61, R73, UR43 ;  /* 0x0000002b493d7c20 */ /* 0x000fe40008410000 */
[----:B------:R-:W-:Y:S01]  /*7f80*/  FMUL.RZ R62, R62, 0.15915493667125701904 ;  /* 0x3e22f9833e3e7820 */ /* 0x000fe2000040c000 */
[----:B------:R-:W1:Y:S01]  /*7f90*/  R2UR UR44, R60 ;  /* 0x000000003c2c73c2 */ /* 0x000e6200000e0000 */
[----:B0-----:R-:W-:Y:S02]  /*7fa0*/  FMUL.RZ R64, R61, 0.15915493667125701904 ;  /* 0x3e22f9833d407820 */ /* 0x001fe4000040c000 */
[----:B------:R-:W-:Y:S01]  /*7fb0*/  MUFU.SIN R185, R62 ;  /* 0x0000003e00b97308 */ /* 0x000fe20000000400 */
[----:B------:R-:W-:-:S07]  /*7fc0*/  FMUL.FTZ R61, R72, UR43 ;  /* 0x0000002b483d7c20 */ /* 0x000fce0008410000 */
[----:B------:R0:W-:Y:S02]  /*7fd0*/  MUFU.COS R186, R62 ;  /* 0x0000003e00ba7308 */ /* 0x0001e40000000000 */
[----:B0-----:R-:W-:-:S06]  /*7fe0*/  LOP3.LUT R62, R215, 0xfffffc00, RZ, 0xc0, !PT ;  /* 0xfffffc00d73e7812 */ /* 0x001fcc00078ec0ff */
[----:B------:R-:W-:Y:S01]  /*7ff0*/  MUFU.SIN R127, R124 ;  /* 0x0000007c007f7308 */ /* 0x000fe20000000400 */
[----:B------:R-:W-:-:S07]  /*8000*/  IADD3 R132, R62, R95, RZ ;  /* 0x0000005f3e847210 */ /* 0x000fce0007ffe0ff */
[----:B------:R0:W-:Y:S01]  /*8010*/  MUFU.COS R126, R124 ;  /* 0x0000007c007e7308 */ /* 0x0001e20000000000 */
[C---:B------:R-:W-:Y:S02]  /*8020*/  IADD3 R65, R132.reuse, 0x20, RZ ;  /* 0x0000002084417810 */ /* 0x040fe40007ffe0ff */
[C---:B------:R-:W-:Y:S01]  /*8030*/  IADD3 R129, R132.reuse, 0x60, RZ ;  /* 0x0000006084817810 */ /* 0x040fe20007ffe0ff */
[----:B0-----:R-:W-:Y:S02]  /*8040*/  FMUL.RZ R124, R61, 0.15915493667125701904 ;  /* 0x3e22f9833d7c7820 */ /* 0x001fe4000040c000 */
[----:B------:R-:W-:Y:S02]  /*8050*/  FMUL.FTZ R61, R59, UR43 ;  /* 0x0000002b3b3d7c20 */ /* 0x000fe40008410000 */
[----:B------:R-:W-:Y:S01]  /*8060*/  MUFU.SIN R187, R125 ;  /* 0x0000007d00bb7308 */ /* 0x000fe20000000400 */
[C---:B------:R-:W-:Y:S01]  /*8070*/  IADD3 R131, R132.reuse, 0x80, RZ ;  /* 0x0000008084837810 */ /* 0x040fe20007ffe0ff */
[----:B------:R-:W-:Y:S01]  /*8080*/  FMUL.RZ R128, R61, 0.15915493667125701904 ;  /* 0x3e22f9833d807820 */ /* 0x000fe2000040c000 */
[----:B------:R-:W-:-:S05]  /*8090*/  LEA.HI.SX32 R61, R132, R132, 0x1b ;  /* 0x00000084843d7211 */ /* 0x000fca00078fdaff */
[----:B------:R0:W-:Y:S01]  /*80a0*/  MUFU.COS R188, R125 ;  /* 0x0000007d00bc7308 */ /* 0x0001e20000000000 */
[-C--:B------:R-:W-:Y:S01]  /*80b0*/  LEA.HI.SX32 R135, R65, R132.reuse, 0x1b ;  /* 0x0000008441877211 */ /* 0x080fe200078fdaff */
[----:B------:R-:W-:Y:S01]  /*80c0*/  FMUL.FTZ R148, R53, UR43 ;  /* 0x0000002b35947c20 */ /* 0x000fe20008410000 */
[-C--:B------:R-:W-:Y:S02]  /*80d0*/  LEA.HI.SX32 R138, R129, R132.reuse, 0x1b ;  /* 0x00000084818a7211 */ /* 0x080fe400078fdaff */
[----:B0-----:R-:W-:Y:S01]  /*80e0*/  IADD3 R125, R132, 0x40, RZ ;  /* 0x00000040847d7810 */ /* 0x001fe20007ffe0ff */
[----:B------:R-:W-:Y:S01]  /*80f0*/  FMUL.RZ R154, R148, 0.15915493667125701904 ;  /* 0x3e22f983949a7820 */ /* 0x000fe2000040c000 */
[----:B------:R-:W-:Y:S02]  /*8100*/  IADD3 R133, R132, 0xa0, RZ ;  /* 0x000000a084857810 */ /* 0x000fe40007ffe0ff */
[----:B------:R-:W-:Y:S02]  /*8110*/  LEA.HI.SX32 R137, R125, R132, 0x1b ;  /* 0x000000847d897211 */ /* 0x000fe400078fdaff */
[----:B------:R-:W-:-:S02]  /*8120*/  SHF.L.U32 R136, R61, 0x1, RZ ;  /* 0x000000013d887819 */ /* 0x000fc400000006ff */
[----:B------:R-:W-:Y:S02]  /*8130*/  LEA.HI.SX32 R139, R131, R132, 0x1b ;  /* 0x00000084838b7211 */ /* 0x000fe400078fdaff */
[C---:B------:R-:W-:Y:S02]  /*8140*/  IADD3 R141, R132.reuse, 0xc0, RZ ;  /* 0x000000c0848d7810 */ /* 0x040fe40007ffe0ff */
[----:B------:R-:W-:Y:S02]  /*8150*/  SHF.L.U32 R150, R135, 0x1, RZ ;  /* 0x0000000187967819 */ /* 0x000fe400000006ff */
[C---:B------:R-:W-:Y:S02]  /*8160*/  IADD3 R143, R132.reuse, 0xe0, RZ ;  /* 0x000000e0848f7810 */ /* 0x040fe40007ffe0ff */
[----:B------:R-:W-:Y:S02]  /*8170*/  SHF.L.U32 R148, R137, 0x1, RZ ;  /* 0x0000000189947819 */ /* 0x000fe400000006ff */
[----:B------:R-:W-:-:S02]  /*8180*/  IADD3 R145, R132, 0x100, RZ ;  /* 0x0000010084917810 */ /* 0x000fc40007ffe0ff */
[----:B------:R-:W-:Y:S01]  /*8190*/  SHF.L.U32 R137, R138, 0x1, RZ ;  /* 0x000000018a897819 */ /* 0x000fe200000006ff */
[----:B---3--:R0:W-:Y:S01]  /*81a0*/  STS.U16 [R136], R67 ;  /* 0x0000004388007388 */ /* 0x0081e20000000400 */
[C---:B------:R-:W-:Y:S02]  /*81b0*/  IADD3 R147, R132.reuse, 0x120, RZ ;  /* 0x0000012084937810 */ /* 0x040fe40007ffe0ff */
[-C--:B------:R-:W-:Y:S02]  /*81c0*/  LEA.HI.SX32 R140, R133, R132.reuse, 0x1b ;  /* 0x00000084858c7211 */ /* 0x080fe400078fdaff */
[----:B------:R-:W-:Y:S01]  /*81d0*/  SHF.L.U32 R139, R139, 0x1, RZ ;  /* 0x000000018b8b7819 */ /* 0x000fe200000006ff */
[----:B----4-:R-:W-:Y:S01]  /*81e0*/  STS.U16 [R150+0x40], R69 ;  /* 0x0000404596007388 */ /* 0x010fe20000000400 */
[C---:B------:R-:W-:Y:S02]  /*81f0*/  IADD3 R149, R132.reuse, 0x140, RZ ;  /* 0x0000014084957810 */ /* 0x040fe40007ffe0ff */
[----:B------:R-:W-:Y:S01]  /*8200*/  LEA.HI.SX32 R141, R141, R132, 0x1b ;  /* 0x000000848d8d7211 */ /* 0x000fe200078fdaff */
[----:B------:R-:W-:Y:S01]  /*8210*/  STS.U16 [R148+0x80], R63 ;  /* 0x0000803f94007388 */ /* 0x000fe20000000400 */
[----:B------:R-:W-:-:S02]  /*8220*/  IADD3 R151, R132, 0x160, RZ ;  /* 0x0000016084977810 */ /* 0x000fc40007ffe0ff */
[-C--:B------:R-:W-:Y:S01]  /*8230*/  LEA.HI.SX32 R143, R143, R132.reuse, 0x1b ;  /* 0x000000848f8f7211 */ /* 0x080fe200078fdaff */
[----:B------:R-:W-:Y:S01]  /*8240*/  STS.U16 [R137+0xc0], R66 ;  /* 0x0000c04289007388 */ /* 0x000fe20000000400 */
[C---:B------:R-:W-:Y:S02]  /*8250*/  IADD3 R153, R132.reuse, 0x180, RZ ;  /* 0x0000018084997810 */ /* 0x040fe40007ffe0ff */
[-C--:B------:R-:W-:Y:S01]  /*8260*/  LEA.HI.SX32 R145, R145, R132.reuse, 0x1b ;  /* 0x0000008491917211 */ /* 0x080fe200078fdaff */
[----:B------:R1:W-:Y:S01]  /*8270*/  STS.U16 [R139+0x100], R68 ;  /* 0x000100448b007388 */ /* 0x0003e20000000400 */
        /* <DEDUP_REMOVED lines=8> */
[----:B0-----:R-:W-:-:S02]  /*8300*/  SHF.L.U32 R136, R143, 0x1, RZ ;  /* 0x000000018f887819 */ /* 0x001fc400000006ff */
[----:B-1----:R-:W-:Y:S02]  /*8310*/  MOV R68, UR44 ;  /* 0x0000002c00447c02 */ /* 0x002fe40008000f00 */
        /* <DEDUP_REMOVED lines=12> */
[----:B------:R-:W-:Y:S01]  /*83e0*/  IADD3 R167, R132, 0x260, RZ ;  /* 0x0000026084a77810 */ /* 0x000fe20007ffe0ff */
[----:B------:R-:W-:Y:S01]  /*83f0*/  FMUL.FTZ R68, R68, 1.4426950216293334961 ;  /* 0x3fb8aa3b44447820 */ /* 0x000fe20000410000 */
[----:B------:R-:W-:-:S02]  /*8400*/  LEA.HI.SX32 R159, R159, R132, 0x1b ;  /* 0x000000849f9f7211 */ /* 0x000fc400078fdaff */
[----:B------:R-:W-:Y:S01]  /*8410*/  SHF.L.U32 R66, R151, 0x1, RZ ;  /* 0x0000000197427819 */ /* 0x000fe200000006ff */
[----:B------:R-:W-:Y:S01]  /*8420*/  STS.U16 [R138+0x200], R103 ;  /* 0x000200678a007388 */ /* 0x000fe20000000400 */
[-C--:B------:R-:W-:Y:S02]  /*8430*/  LEA.HI.SX32 R161, R161, R132.reuse, 0x1b ;  /* 0x00000084a1a17211 */ /* 0x080fe400078fdaff */
[----:B------:R-:W-:Y:S01]  /*8440*/  SHF.L.U32 R153, R153, 0x1, RZ ;  /* 0x0000000199997819 */ /* 0x000fe200000006ff */
[----:B------:R-:W-:Y:S01]  /*8450*/  STS.U16 [R147+0x240], R102 ;  /* 0x0002406693007388 */ /* 0x000fe20000000400 */
[-C--:B------:R-:W-:Y:S02]  /*8460*/  LEA.HI.SX32 R142, R163, R132.reuse, 0x1b ;  /* 0x00000084a38e7211 */ /* 0x080fe400078fdaff */
[----:B0-----:R-:W-:Y:S01]  /*8470*/  SHF.L.U32 R70, R155, 0x1, RZ ;  /* 0x000000019b467819 */ /* 0x001fe200000006ff */
[----:B------:R0:W-:Y:S01]  /*8480*/  STS.U16 [R149+0x280], R100 ;  /* 0x0002806495007388 */ /* 0x0001e20000000400 */
[----:B------:R-:W-:-:S02]  /*8490*/  LEA.HI.SX32 R144, R165, R132, 0x1b ;  /* 0x00000084a5907211 */ /* 0x000fc400078fdaff */
[----:B------:R-:W-:Y:S01]  /*84a0*/  SHF.L.U32 R157, R157, 0x1, RZ ;  /* 0x000000019d9d7819 */ /* 0x000fe200000006ff */
[----:B------:R-:W-:Y:S01]  /*84b0*/  STS.U16 [R66+0x2c0], R101 ;  /* 0x0002c06542007388 */ /* 0x000fe20000000400 */
[----:B------:R-:W-:Y:S01]  /*84c0*/  LEA.HI.SX32 R146, R167, R132, 0x1b ;  /* 0x00000084a7927211 */ /* 0x000fe200078fdaff */
[----:B------:R-:W-:Y:S01]  /*84d0*/  FMUL.FTZ R69, R68, R59 ;  /* 0x0000003b44457220 */ /* 0x000fe20000410000 */
[----:B------:R-:W-:Y:S01]  /*84e0*/  SHF.L.U32 R159, R159, 0x1, RZ ;  /* 0x000000019f9f7819 */ /* 0x000fe200000006ff */
[----:B------:R-:W-:Y:S01]  /*84f0*/  MUFU.SIN R183, R64 ;  /* 0x0000004000b77308 */ /* 0x000fe20000000400 */
[----:B------:R-:W-:Y:S01]  /*8500*/  FMUL.FTZ R60, R51, UR43 ;  /* 0x0000002b333c7c20 */ /* 0x000fe20008410000 */
[----:B0-----:R-:W-:Y:S01]  /*8510*/  SHF.L.U32 R100, R161, 0x1, RZ ;  /* 0x00000001a1647819 */ /* 0x001fe200000006ff */
[----:B------:R-:W-:Y:S01]  /*8520*/  STS.U16 [R153+0x300], R98 ;  /* 0x0003006299007388 */ /* 0x000fe20000000400 */
[----:B------:R-:W-:Y:S02]  /*8530*/  SHF.L.U32 R142, R142, 0x1, RZ ;  /* 0x000000018e8e7819 */ /* 0x000fe400000006ff */
[----:B------:R-:W-:Y:S01]  /*8540*/  SHF.L.U32 R144, R144, 0x1, RZ ;  /* 0x0000000190907819 */ /* 0x000fe200000006ff */
[----:B------:R-:W-:Y:S01]  /*8550*/  STS.U16 [R70+0x340], R99 ;  /* 0x0003406346007388 */ /* 0x000fe20000000400 */
[----:B------:R0:W-:Y:S01]  /*8560*/  MUFU.COS R184, R64 ;  /* 0x0000004000b87308 */ /* 0x0001e20000000000 */
[----:B------:R-:W-:-:S02]  /*8570*/  SHF.L.U32 R71, R146, 0x1, RZ ;  /* 0x0000000192477819 */ /* 0x000fc400000006ff */
[----:B------:R-:W-:Y:S01]  /*8580*/  STS.U16 [R157+0x380], R104 ;  /* 0x000380689d007388 */ /* 0x000fe20000000400 */
[----:B------:R-:W-:-:S03]  /*8590*/  FMUL.RZ R137, R60, 0.15915493667125701904 ;  /* 0x3e22f9833c897820 */ /* 0x000fc6000040c000 */
[----:B------:R-:W-:Y:S01]  /*85a0*/  STS.U16 [R159+0x3c0], R108 ;  /* 0x0003c06c9f007388 */ /* 0x000fe20000000400 */
[----:B0-----:R-:W-:Y:S01]  /*85b0*/  FMUL.FTZ R64, R58, UR43 ;  /* 0x0000002b3a407c20 */ /* 0x001fe20008410000 */
[----:B------:R-:W-:Y:S02]  /*85c0*/  MUFU.SIN R181, R124 ;  /* 0x0000007c00b57308 */ /* 0x000fe40000000400 */
[----:B------:R-:W-:Y:S01]  /*85d0*/  STS.U16 [R100+0x400], R105 ;  /* 0x0004006964007388 */ /* 0x000fe20000000400 */
[----:B------:R-:W-:-:S03]  /*85e0*/  FMUL.FTZ R60, R68, R75 ;  /* 0x0000004b443c7220 */ /* 0x000fc60000410000 */
[----:B------:R-:W-:Y:S02]  /*85f0*/  STS.U16 [R142+0x440], R109 ;  /* 0x0004406d8e007388 */ /* 0x000fe40000000400 */
[----:B------:R0:W-:Y:S02]  /*8600*/  MUFU.COS R182, R124 ;  /* 0x0000007c00b67308 */ /* 0x0001e40000000000 */
[----:B------:R-:W-:Y:S01]  /*8610*/  STS.U16 [R144+0x480], R111 ;  /* 0x0004806f90007388 */ /* 0x000fe20000000400 */
[----:B------:R-:W-:-:S03]  /*8620*/  IADD3 R169, R132, 0x280, RZ ;  /* 0x0000028084a97810 */ /* 0x000fc60007ffe0ff */
[----:B------:R1:W-:Y:S02]  /*8630*/  STS.U16 [R71+0x4c0], R110 ;  /* 0x0004c06e47007388 */ /* 0x0003e40000000400 */
[----:B------:R-:W-:Y:S01]  /*8640*/  MUFU.SIN R179, R128 ;  /* 0x0000008000b37308 */ /* 0x000fe20000000400 */
[----:B0-----:R-:W-:Y:S02]  /*8650*/  FMUL.RZ R124, R64, 0.15915493667125701904 ;  /* 0x3e22f983407c7820 */ /* 0x001fe4000040c000 */
[----:B------:R-:W-:Y:S01]  /*8660*/  FMUL.FTZ R64, R57, UR43 ;  /* 0x0000002b39407c20 */ /* 0x000fe20008410000 */
[----:B------:R-:W-:-:S04]  /*8670*/  IADD3 R189, R132, 0x2a0, RZ ;  /* 0x000002a084bd7810 */ /* 0x000fc80007ffe0ff */
[----:B------:R0:W-:Y:S01]  /*8680*/  MUFU.COS R180, R128 ;  /* 0x0000008000b47308 */ /* 0x0001e20000000000 */
[----:B-1----:R-:W-:Y:S01]  /*8690*/  FMUL.FTZ R71, R68, R57 ;  /* 0x0000003944477220 */ /* 0x002fe20000410000 */
[----:B------:R-:W-:Y:S01]  /*86a0*/  IADD3 R191, R132, 0x2c0, RZ ;  /* 0x000002c084bf7810 */ /* 0x000fe20007ffe0ff */
[----:B------:R-:W-:-:S05]  /*86b0*/  FMUL.FTZ R66, R68, R73 ;  /* 0x0000004944427220 */ /* 0x000fca0000410000 */
[----:B------:R-:W1:Y:S01]  /*86c0*/  MUFU.EX2 R69, R69 ;  /* 0x0000004500457308 */ /* 0x000e620000000800 */
[----:B0-----:R-:W-:Y:S01]  /*86d0*/  FMUL.RZ R128, R64, 0.15915493667125701904 ;  /* 0x3e22f98340807820 */ /* 0x001fe2000040c000 */
[-C--:B------:R-:W-:Y:S02]  /*86e0*/  LEA.HI.SX32 R133, R169, R132.reuse, 0x1b ;  /* 0x00000084a9857211 */ /* 0x080fe400078fdaff */
[----:B------:R-:W-:-:S04]  /*86f0*/  LEA.HI.SX32 R134, R189, R132, 0x1b ;  /* 0x00000084bd867211 */ /* 0x000fc800078fdaff */
[----:B------:R-:W0:Y:S01]  /*8700*/  MUFU.EX2 R60, R60 ;  /* 0x0000003c003c7308 */ /* 0x000e220000000800 */
[----:B------:R-:W-:Y:S01]  /*8710*/  LEA.HI.SX32 R65, R191, R132, 0x1b ;  /* 0x00000084bf417211 */ /* 0x000fe200078fdaff */
[----:B------:R-:W-:Y:S01]  /*8720*/  FMUL.FTZ R63, R68, R74 ;  /* 0x0000004a443f7220 */ /* 0x000fe20000410000 */
[----:B------:R-:W-:Y:S02]  /*8730*/  SHF.L.U32 R133, R133, 0x1, RZ ;  /* 0x0000000185857819 */ /* 0x000fe400000006ff */
[----:B------:R-:W-:-:S03]  /*8740*/  SHF.L.U32 R134, R134, 0x1, RZ ;  /* 0x0000000186867819 */ /* 0x000fc600000006ff */
[----:B------:R-:W-:Y:S01]  /*8750*/  MUFU.SIN R175, R128 ;  /* 0x0000008000af7308 */ /* 0x000fe20000000400 */
[----:B------:R-:W-:-:S07]  /*8760*/  SHF.L.U32 R97, R65, 0x1, RZ ;  /* 0x0000000141617819 */ /* 0x000fce00000006ff */
[----:B------:R-:W-:Y:S01]  /*8770*/  MUFU.COS R176, R128 ;  /* 0x0000008000b07308 */ /* 0x000fe20000000000 */
[----:B------:R-:W-:Y:S07]  /*8780*/  STS.U16 [R133+0x500], R112 ;  /* 0x0005007085007388 */ /* 0x000fee0000000400 */
[----:B------:R-:W2:Y:S01]  /*8790*/  MUFU.EX2 R71, R71 ;  /* 0x0000004700477308 */ /* 0x000ea20000000800 */
[C---:B-1----:R-:W-:Y:S01]  /*87a0*/  FMUL.FTZ R180, R69.reuse, R180 ;  /* 0x000000b445b47220 */ /* 0x042fe20000410000 */
[----:B------:R-:W-:Y:S01]  /*87b0*/  STS.U16 [R134+0x540], R115 ;  /* 0x0005407386007388 */ /* 0x000fe20000000400 */
[----:B------:R-:W-:-:S05]  /*87c0*/  FMUL.FTZ R179, R69, R179 ;  /* 0x000000b345b37220 */ /* 0x000fca0000410000 */
[----:B------:R-:W1:Y:S01]  /*87d0*/  MUFU.EX2 R66, R66 ;  /* 0x0000004200427308 */ /* 0x000e620000000800 */
[----:B------:R-:W-:Y:S01]  /*87e0*/  FMUL.FTZ R64, R56, UR43 ;  /* 0x0000002b38407c20 */ /* 0x000fe20008410000 */
[----:B------:R-:W-:Y:S01]  /*87f0*/  HADD2.F32 R69, -RZ, R92.H0_H0 ;  /* 0x2000005cff457230 */ /* 0x000fe20000004100 */
[----:B------:R3:W-:Y:S01]  /*8800*/  STS.U16 [R97+0x580], R118 ;  /* 0x0005807661007388 */ /* 0x0007e20000000400 */
[----:B------:R-:W-:-:S04]  /*8810*/  FMUL.FTZ R70, R68, R58 ;  /* 0x0000003a44467220 */ /* 0x000fc80000410000 */
[----:B------:R-:W4:Y:S01]  /*8820*/  MUFU.EX2 R63, R63 ;  /* 0x0000003f003f7308 */ /* 0x000f220000000800 */
[----:B------:R-:W-:Y:S01]  /*8830*/  FMUL.RZ R64, R64, 0.15915493667125701904 ;  /* 0x3e22f98340407820 */ /* 0x000fe2000040c000 */
[----:B------:R-:W-:Y:S01]  /*8840*/  UIMAD UR42, UR11, UR34, URZ ;  /* 0x000000220b2a72a4 */ /* 0x000fe2000f8e023f */
[----:B------:R-:W-:Y:S02]  /*8850*/  FMUL.FTZ R61, R55, UR43 ;  /* 0x0000002b373d7c20 */ /* 0x000fe40008410000 */
[----:B---3--:R-:W-:Y:S02]  /*8860*/  FMUL.FTZ R97, R68, R56 ;  /* 0x0000003844617220 */ /* 0x008fe40000410000 */
[C---:B0-----:R-:W-:Y:S02]  /*8870*/  FMUL.FTZ R187, R60.reuse, R187 ;  /* 0x000000bb3cbb7220 */ /* 0x041fe40000410000 */
[----:B------:R-:W-:Y:S01]  /*8880*/  FMUL.FTZ R218, R69, R76 ;  /* 0x0000004c45da7220 */ /* 0x000fe20000410000 */
[----:B------:R-:W-:Y:S01]  /*8890*/  MUFU.SIN R177, R124 ;  /* 0x0000007c00b17308 */ /* 0x000fe20000000400 */
[----:B------:R-:W-:-:S02]  /*88a0*/  FMUL.FTZ R188, R60, R188 ;  /* 0x000000bc3cbc7220 */ /* 0x000fc40000410000 */
[----:B------:R-:W-:Y:S01]  /*88b0*/  FMUL.FTZ R60, R68, R76 ;  /* 0x0000004c443c7220 */ /* 0x000fe20000410000 */
[----:B------:R-:W-:Y:S01]  /*88c0*/  UIMAD.WIDE.U32 UR36, UR10, UR34, URZ ;  /* 0x000000220a2472a5 */ /* 0x000fe2000f8e003f */
[C---:B--2---:R-:W-:Y:S01]  /*88d0*/  FMUL.FTZ R176, R71.reuse, R176 ;  /* 0x000000b047b07220 */ /* 0x044fe20000410000 */
[----:B------:R-:W-:Y:S01]  /*88e0*/  UIMAD UR42, UR10, UR35, UR42 ;  /* 0x000000230a2a72a4 */ /* 0x000fe2000f8e022a */
[----:B------:R-:W-:Y:S01]  /*88f0*/  FMUL.FTZ R175, R71, R175 ;  /* 0x000000af47af7220 */ /* 0x000fe20000410000 */
[----:B------:R0:W-:Y:S01]  /*8900*/  MUFU.COS R178, R124 ;  /* 0x0000007c00b27308 */ /* 0x0001e20000000000 */
[----:B------:R-:W-:Y:S01]  /*8910*/  FMUL.FTZ R71, R218, R187 ;  /* 0x000000bbda477220 */ /* 0x000fe20000410000 */
[----:B------:R-:W-:Y:S01]  /*8920*/  IADD3 R193, R132, 0x2e0, RZ ;  /* 0x000002e084c17810 */ /* 0x000fe20007ffe0ff */
[----:B-1----:R-:W-:Y:S01]  /*8930*/  FMUL.FTZ R184, R66, R184 ;  /* 0x000000b842b87220 */ /* 0x002fe20000410000 */
[----:B------:R-:W-:Y:S01]  /*8940*/  IADD3 R195, R132, 0x300, RZ ;  /* 0x0000030084c37810 */ /* 0x000fe20007ffe0ff */
[----:B------:R-:W-:Y:S01]  /*8950*/  FMUL.FTZ R183, R66, R183 ;  /* 0x000000b742b77220 */ /* 0x000fe20000410000 */
[C---:B------:R-:W-:Y:S01]  /*8960*/  IADD3 R203, R132.reuse, 0x320, RZ ;  /* 0x0000032084cb7810 */ /* 0x040fe20007ffe0ff */
[----:B------:R-:W-:Y:S01]  /*8970*/  ULDC.64 UR34, c[0x0][0x1a0] ;  /* 0x0000680000227ab9 */ /* 0x000fe20000000a00 */
[----:B------:R-:W-:Y:S01]  /*8980*/  MUFU.SIN R173, R64 ;  /* 0x0000004000ad7308 */ /* 0x000fe20000000400 */
[----:B0-----:R-:W-:Y:S01]  /*8990*/  FMUL.RZ R124, R61, 0.15915493667125701904 ;  /* 0x3e22f9833d7c7820 */ /* 0x001fe2000040c000 */
[----:B------:R-:W-:Y:S01]  /*89a0*/  IADD3 R205, R132, 0x340, RZ ;  /* 0x0000034084cd7810 */ /* 0x000fe20007ffe0ff */
[----:B------:R-:W-:Y:S01]  /*89b0*/  FMUL.FTZ R61, R54, UR43 ;  /* 0x0000002b363d7c20 */ /* 0x000fe20008410000 */
[C---:B------:R-:W-:Y:S01]  /*89c0*/  IADD3 R207, R132.reuse, 0x360, RZ ;  /* 0x0000036084cf7810 */ /* 0x040fe20007ffe0ff */
[----:B------:R-:W-:Y:S01]  /*89d0*/  HADD2.F32 R66, -RZ, R91.H0_H0 ;  /* 0x2000005bff427230 */ /* 0x000fe20000004100 */
[----:B------:R-:W-:-:S02]  /*89e0*/  IADD3 R209, R132, 0x380, RZ ;  /* 0x0000038084d17810 */ /* 0x000fc40007ffe0ff */
[----:B------:R0:W-:Y:S01]  /*89f0*/  MUFU.COS R174, R64 ;  /* 0x0000004000ae7308 */ /* 0x0001e20000000000 */
[C---:B------:R-:W-:Y:S02]  /*8a00*/  IADD3 R211, R132.reuse, 0x3a0, RZ ;  /* 0x000003a084d37810 */ /* 0x040fe40007ffe0ff */
[C---:B------:R-:W-:Y:S02]  /*8a10*/  IADD3 R213, R132.reuse, 0x3c0, RZ ;  /* 0x000003c084d57810 */ /* 0x040fe40007ffe0ff */
[----:B------:R-:W-:-:S03]  /*8a20*/  IADD3 R217, R132, 0x3e0, RZ ;  /* 0x000003e084d97810 */ /* 0x000fc60007ffe0ff */
[----:B------:R-:W1:Y:S01]  /*8a30*/  MUFU.EX2 R70, R70 ;  /* 0x0000004600467308 */ /* 0x000e620000000800 */
[----:B------:R-:W-:Y:S01]  /*8a40*/  FMUL.RZ R152, R61, 0.15915493667125701904 ;  /* 0x3e22f9833d987820 */ /* 0x000fe2000040c000 */
[----:B------:R-:W-:Y:S01]  /*8a50*/  UIADD3 UR37, UR37, UR42, URZ ;  /* 0x0000002a25257290 */ /* 0x000fe2000fffe03f */
[----:B------:R-:W-:-:S05]  /*8a60*/  FMUL.FTZ R69, RZ, R187 ;  /* 0x000000bbff457220 */ /* 0x000fca0000410000 */
[----:B------:R-:W2:Y:S01]  /*8a70*/  MUFU.EX2 R97, R97 ;  /* 0x0000006100617308 */ /* 0x000ea20000000800 */
[----:B------:R-:W-:Y:S01]  /*8a80*/  UIMAD UR39, UR39, UR34, URZ ;  /* 0x00000022272772a4 */ /* 0x000fe2000f8e023f */
[----:B------:R-:W-:Y:S01]  /*8a90*/  FFMA.FTZ R71, RZ, R188, R71 ;  /* 0x000000bcff477223 */ /* 0x000fe20000010047 */
[-C--:B0-----:R-:W-:Y:S02]  /*8aa0*/  LEA.HI.SX32 R64, R193, R132.reuse, 0x1b ;  /* 0x00000084c1407211 */ /* 0x081fe400078fdaff */
[-C--:B------:R-:W-:Y:S02]  /*8ab0*/  LEA.HI.SX32 R131, R195, R132.reuse, 0x1b ;  /* 0x00000084c3837211 */ /* 0x080fe400078fdaff */
[-C--:B------:R-:W-:Y:S01]  /*8ac0*/  LEA.HI.SX32 R129, R203, R132.reuse, 0x1b ;  /* 0x00000084cb817211 */ /* 0x080fe200078fdaff */
[----:B------:R-:W-:Y:S01]  /*8ad0*/  MUFU.SIN R171, R124 ;  /* 0x0000007c00ab7308 */ /* 0x000fe20000000400 */
[-C--:B------:R-:W-:Y:S02]  /*8ae0*/  LEA.HI.SX32 R128, R207, R132.reuse, 0x1b ;  /* 0x00000084cf807211 */ /* 0x080fe400078fdaff */
[----:B------:R-:W-:-:S02]  /*8af0*/  LEA.HI.SX32 R61, R209, R132, 0x1b ;  /* 0x00000084d13d7211 */ /* 0x000fc400078fdaff */
[-C--:B------:R-:W-:Y:S02]  /*8b00*/  LEA.HI.SX32 R125, R211, R132.reuse, 0x1b ;  /* 0x00000084d37d7211 */ /* 0x080fe400078fdaff */
[-C--:B------:R-:W-:Y:S01]  /*8b10*/  LEA.HI.SX32 R130, R213, R132.reuse, 0x1b ;  /* 0x00000084d5827211 */ /* 0x080fe200078fdaff */
[----:B------:R0:W-:Y:S01]  /*8b20*/  MUFU.COS R172, R124 ;  /* 0x0000007c00ac7308 */ /* 0x0001e20000000000 */
[----:B------:R-:W-:Y:S01]  /*8b30*/  UIMAD UR39, UR7, UR35, UR39 ;  /* 0x00000023072772a4 */ /* 0x000fe2000f8e0227 */
[----:B----4-:R-:W-:Y:S01]  /*8b40*/  FMUL.FTZ R185, R63, R185 ;  /* 0x000000b93fb97220 */ /* 0x010fe20000410000 */
[----:B------:R-:W-:Y:S01]  /*8b50*/  UIMAD.WIDE.U32 UR36, UR7, UR34, UR36 ;  /* 0x00000022072472a5 */ /* 0x000fe2000f8e0024 */
[----:B------:R-:W-:Y:S01]  /*8b60*/  FADD.FTZ R71, RZ, R71 ;  /* 0x00000047ff477221 */ /* 0x000fe20000010000 */
[----:B------:R-:W-:Y:S01]  /*8b70*/  ISETP.NE.AND P1, PT, R96, RZ, PT ;  /* 0x000000ff6000720c */ /* 0x000fe20003f25270 */
[----:B------:R-:W-:Y:S02]  /*8b80*/  ULDC.64 UR34, c[0x0][0x228] ;  /* 0x00008a0000227ab9 */ /* 0x000fe40000000a00 */
[----:B------:R-:W3:Y:S01]  /*8b90*/  MUFU.EX2 R60, R60 ;  /* 0x0000003c003c7308 */ /* 0x000ee20000000800 */
[----:B0-----:R-:W-:-:S02]  /*8ba0*/  LEA.HI.SX32 R124, R205, R132, 0x1b ;  /* 0x00000084cd7c7211 */ /* 0x001fc400078fdaff */
[----:B------:R-:W-:Y:S01]  /*8bb0*/  LEA.HI.SX32 R132, R217, R132, 0x1b ;  /* 0x00000084d9847211 */ /* 0x000fe200078fdaff */
[----:B------:R-:W-:Y:S02]  /*8bc0*/  FMUL.FTZ R217, R66, R75 ;  /* 0x0000004b42d97220 */ /* 0x000fe40000410000 */
[----:B------:R-:W-:Y:S01]  /*8bd0*/  FFMA.FTZ R66, R218, R188, -R69 ;  /* 0x000000bcda427223 */ /* 0x000fe20000010845 */
[----:B------:R-:W-:Y:S01]  /*8be0*/  UIADD3 UR37, UR37, UR39, URZ ;  /* 0x0000002725257290 */ /* 0x000fe2000fffe03f */
[----:B------:R-:W-:Y:S01]  /*8bf0*/  FMUL.FTZ R186, R63, R186 ;  /* 0x000000ba3fba7220 */ /* 0x000fe20000410000 */
[----:B------:R-:W-:Y:S01]  /*8c00*/  ULEA UR34, UP0, UR36, UR34, 0x3 ;  /* 0x0000002224227291 */ /* 0x000fe2000f80183f */
[----:B------:R-:W-:Y:S02]  /*8c10*/  FADD.FTZ R66, R217, R66 ;  /* 0x00000042d9427221 */ /* 0x000fe40000010000 */
[----:B------:R-:W-:Y:S01]  /*8c20*/  FMUL.FTZ R69, R185, R71 ;  /* 0x00000047b9457220 */ /* 0x000fe20000410000 */
[----:B------:R-:W-:Y:S01]  /*8c30*/  SHF.L.U32 R99, R64, 0x1, RZ ;  /* 0x0000000140637819 */ /* 0x000fe200000006ff */
[C---:B-1----:R-:W-:Y:S01]  /*8c40*/  FMUL.FTZ R178, R70.reuse, R178 ;  /* 0x000000b246b27220 */ /* 0x042fe20000410000 */
[----:B------:R-:W-:Y:S01]  /*8c50*/  ULEA.HI.X UR35, UR36, UR35, UR37, 0x3, UP0 ;  /* 0x0000002324237291 */ /* 0x000fe200080f1c25 */
[----:B------:R-:W-:Y:S01]  /*8c60*/  FMUL.FTZ R177, R70, R177 ;  /* 0x000000b146b17220 */ /* 0x000fe20000410000 */
[----:B------:R-:W-:Y:S01]  /*8c70*/  SHF.L.U32 R98, R131, 0x1, RZ ;  /* 0x0000000183627819 */ /* 0x000fe200000006ff */
[----:B--2---:R-:W-:-:S02]  /*8c80*/  FMUL.FTZ R174, R97, R174 ;  /* 0x000000ae61ae7220 */ /* 0x004fc40000410000 */
[----:B------:R-:W-:Y:S01]  /*8c90*/  FMUL.FTZ R173, R97, R173 ;  /* 0x000000ad61ad7220 */ /* 0x000fe20000410000 */
[----:B------:R-:W-:Y:S01]  /*8ca0*/  SHF.L.U32 R129, R129, 0x1, RZ ;  /* 0x0000000181817819 */ /* 0x000fe200000006ff */
[----:B------:R-:W-:Y:S01]  /*8cb0*/  FMUL.FTZ R70, R185, R66 ;  /* 0x00000042b9467220 */ /* 0x000fe20000410000 */
[----:B------:R-:W-:Y:S01]  /*8cc0*/  LEA R62, R95, R62, 0x5 ;  /* 0x0000003e5f3e7211 */ /* 0x000fe200078e28ff */
[----:B------:R-:W-:Y:S01]  /*8cd0*/  FFMA.FTZ R97, R186, R66, -R69 ;  /* 0x00000042ba617223 */ /* 0x000fe20000010845 */
[----:B------:R-:W-:Y:S01]  /*8ce0*/  MOV R66, UR38 ;  /* 0x0000002600427c02 */ /* 0x000fe20008000f00 */
[----:B------:R0:W-:Y:S01]  /*8cf0*/  STS.U16 [R99+0x5c0], R116 ;  /* 0x0005c07463007388 */ /* 0x0001e20000000400 */
[----:B------:R-:W-:Y:S01]  /*8d00*/  SHF.L.U32 R124, R124, 0x1, RZ ;  /* 0x000000017c7c7819 */ /* 0x000fe200000006ff */
[----:B---3--:R-:W-:Y:S01]  /*8d10*/  FMUL.FTZ R126, R60, R126 ;  /* 0x0000007e3c7e7220 */ /* 0x008fe20000410000 */
[----:B------:R-:W-:Y:S01]  /*8d20*/  SHF.L.U32 R128, R128, 0x1, RZ ;  /* 0x0000000180807819 */ /* 0x000fe200000006ff */
[----:B------:R-:W-:Y:S01]  /*8d30*/  FMUL.FTZ R127, R60, R127 ;  /* 0x0000007f3c7f7220 */ /* 0x000fe20000410000 */
[----:B------:R1:W-:Y:S01]  /*8d40*/  STS.U16 [R98+0x600], R113 ;  /* 0x0006007162007388 */ /* 0x0003e20000000400 */
[----:B------:R-:W-:-:S02]  /*8d50*/  SHF.L.U32 R100, R125, 0x1, RZ ;  /* 0x000000017d647819 */ /* 0x000fc400000006ff */
[----:B------:R-:W-:Y:S02]  /*8d60*/  LEA R60, R66, UR7, 0x8 ;  /* 0x00000007423c7c11 */ /* 0x000fe4000f8e40ff */
[----:B0-----:R-:W-:Y:S01]  /*8d70*/  SHF.L.U32 R99, R61, 0x1, RZ ;  /* 0x000000013d637819 */ /* 0x001fe200000006ff */
[----:B------:R0:W-:Y:S01]  /*8d80*/  STS.U16 [R129+0x640], R114 ;  /* 0x0006407281007388 */ /* 0x0001e20000000400 */
[----:B------:R-:W-:Y:S02]  /*8d90*/  LEA.HI.SX32 R62, R62, R62, 0x1b ;  /* 0x0000003e3e3e7211 */ /* 0x000fe400078fdaff */
[----:B------:R-:W-:Y:S01]  /*8da0*/  MOV R64, UR34 ;  /* 0x0000002200407c02 */ /* 0x000fe20008000f00 */
[----:B------:R0:W-:Y:S01]  /*8db0*/  STS.U16 [R124+0x680], R117 ;  /* 0x000680757c007388 */ /* 0x0001e20000000400 */
[----:B------:R-:W-:Y:S02]  /*8dc0*/  MOV R65, UR35 ;  /* 0x0000002300417c02 */ /* 0x000fe40008000f00 */
[----:B------:R-:W-:-:S02]  /*8dd0*/  SHF.L.U32 R101, R130, 0x1, RZ ;  /* 0x0000000182657819 */ /* 0x000fc400000006ff */
[----:B------:R-:W-:Y:S01]  /*8de0*/  @P1 IADD3 R60, R96, 0x200, RZ ;  /* 0x00000200603c1810 */ /* 0x000fe20007ffe0ff */
[----:B------:R0:W-:Y:S01]  /*8df0*/  STS.U16 [R128+0x6c0], R119 ;  /* 0x0006c07780007388 */ /* 0x0001e20000000400 */
[----:B------:R-:W-:Y:S02]  /*8e00*/  SHF.L.U32 R132, R132, 0x1, RZ ;  /* 0x0000000184847819 */ /* 0x000fe400000006ff */
[----:B------:R-:W-:Y:S01]  /*8e10*/  SHF.L.U32 R62, R62, 0x1, RZ ;  /* 0x000000013e3e7819 */ /* 0x000fe200000006ff */
[----:B------:R0:W-:Y:S01]  /*8e20*/  STS.U16 [R99+0x700], R120 ;  /* 0x0007007863007388 */ /* 0x0001e20000000400 */
[----:B------:R-:W-:-:S03]  /*8e30*/  SHF.L.U32 R60, R60, 0x3, RZ ;  /* 0x000000033c3c7819 */ /* 0x000fc600000006ff */
[----:B------:R0:W-:Y:S04]  /*8e40*/  STS.U16 [R100+0x740], R123 ;  /* 0x0007407b64007388 */ /* 0x0001e80000000400 */
[----:B------:R0:W-:Y:S04]  /*8e50*/  STS.U16 [R101+0x780], R122 ;  /* 0x0007807a65007388 */ /* 0x0001e80000000400 */
[----:B------:R-:W5:Y:S04]  /*8e60*/  LDG.E.64 R64, [R64.64] ;  /* 0x0000002040407981 */ /* 0x000f68000c1e1b00 */
[----:B------:R0:W-:Y:S01]  /*8e70*/  STS.U16 [R132+0x7c0], R121 ;  /* 0x0007c07984007388 */ /* 0x0001e20000000400 */
[----:B------:R-:W-:-:S06]  /*8e80*/  NOP ;  /* 0x0000000000007918 */ /* 0x000fcc0000000000 */
[----:B------:R0:W2:Y:S04]  /*8e90*/  LDS.U16 R156, [R62] ;  /* 0x000000003e9c7984 */ /* 0x0000a80000000400 */
        /* <DEDUP_REMOVED lines=31> */
[----:B------:R0:W-:Y:S01]  /*9090*/  STS.64 [R60+0x39e0], R126 ;  /* 0x0039e07e3c007388 */ /* 0x0001e20000000a00 */
[----:B------:R-:W-:-:S03]  /*90a0*/  ISETP.NE.AND P0, PT, R96, 0x3f, PT ;  /* 0x0000003f6000780c */ /* 0x000fc60003f05270 */
[----:B------:R-:W-:Y:S01]  /*90b0*/  BAR.SYNC.DEFER_BLOCKING 0x0 ;  /* 0x0000000000007b1d */ /* 0x000fe20000010000 */
[C---:B------:R-:W-:Y:S02]  /*90c0*/  FMUL.FTZ R61, R68.reuse, R55 ;  /* 0x00000037443d7220 */ /* 0x040fe40000410000 */
[C---:B-1----:R-:W-:Y:S02]  /*90d0*/  FMUL.FTZ R98, R68.reuse, R54 ;  /* 0x0000003644627220 */ /* 0x042fe40000410000 */
[C---:B------:R-:W-:Y:S02]  /*90e0*/  FMUL.FTZ R63, R68.reuse, R53 ;  /* 0x00000035443f7220 */ /* 0x040fe40000410000 */
[----:B------:R-:W1:Y:S01]  /*90f0*/  MUFU.EX2 R61, R61 ;  /* 0x0000003d003d7308 */ /* 0x000e620000000800 */
[----:B------:R-:W-:-:S07]  /*9100*/  FMUL.FTZ R67, R68, R72 ;  /* 0x0000004844437220 */ /* 0x000fce0000410000 */
[----:B------:R-:W-:Y:S08]  /*9110*/  MUFU.SIN R169, R152 ;  /* 0x0000009800a97308 */ /* 0x000ff00000000400 */
[----:B------:R-:W-:Y:S01]  /*9120*/  MUFU.COS R170, R152 ;  /* 0x0000009800aa7308 */ /* 0x000fe20000000000 */
[----:B------:R0:W0:Y:S07]  /*9130*/  @P0 LDS.64 R110, [R96.X8+0x49e8] ;  /* 0x0049e800606e0984 */ /* 0x00002e0000008a00 */
[----:B------:R-:W0:Y:S08]  /*9140*/  MUFU.EX2 R98, R98 ;  /* 0x0000006200627308 */ /* 0x000e300000000800 */
[----:B------:R-:W-:Y:S08]  /*9150*/  MUFU.SIN R167, R154 ;  /* 0x0000009a00a77308 */ /* 0x000ff00000000400 */
[----:B------:R-:W-:Y:S08]  /*9160*/  MUFU.COS R168, R154 ;  /* 0x0000009a00a87308 */ /* 0x000ff00000000000 */
[----:B------:R-:W2:Y:S01]  /*9170*/  MUFU.EX2 R63, R63 ;  /* 0x0000003f003f7308 */ /* 0x000ea20000000800 */
[----:B-1----:R-:W-:-:S02]  /*9180*/  FMUL.FTZ R172, R61, R172 ;  /* 0x000000ac3dac7220 */ /* 0x002fc40000410000 */
[----:B------:R-:W-:-:S05]  /*9190*/  FMUL.FTZ R171, R61, R171 ;  /* 0x000000ab3dab7220 */ /* 0x000fca0000410000 */
[----:B------:R-:W1:Y:S01]  /*91a0*/  MUFU.EX2 R67, R67 ;  /* 0x0000004300437308 */ /* 0x000e620000000800 */
[----:B------:R-:W-:Y:S02]  /*91b0*/  FMUL.FTZ R61, R50, UR43 ;  /* 0x0000002b323d7c20 */ /* 0x000fe40008410000 */
[----:B------:R-:W-:Y:S02]  /*91c0*/  FMUL.FTZ R135, R52, UR43 ;  /* 0x0000002b34877c20 */ /* 0x000fe40008410000 */
[C---:B0-----:R-:W-:Y:S02]  /*91d0*/  FMUL.FTZ R170, R98.reuse, R170 ;  /* 0x000000aa62aa7220 */ /* 0x041fe40000410000 */
[----:B------:R-:W-:Y:S02]  /*91e0*/  FMUL.FTZ R169, R98, R169 ;  /* 0x000000a962a97220 */ /* 0x000fe40000410000 */
[----:B------:R-:W-:Y:S02]  /*91f0*/  FMUL.RZ R98, R61, 0.15915493667125701904 ;  /* 0x3e22f9833d627820 */ /* 0x000fe4000040c000 */
[----:B------:R-:W-:-:S02]  /*9200*/  FMUL.FTZ R61, R68, R52 ;  /* 0x00000034443d7220 */ /* 0x000fc40000410000 */
[C---:B------:R-:W-:Y:S02]  /*9210*/  FMUL.FTZ R69, R68.reuse, R50 ;  /* 0x0000003244457220 */ /* 0x040fe40000410000 */
[C---:B--2---:R-:W-:Y:S02]  /*9220*/  FMUL.FTZ R168, R63.reuse, R168 ;  /* 0x000000a83fa87220 */ /* 0x044fe40000410000 */
[----:B------:R-:W-:Y:S02]  /*9230*/  FMUL.FTZ R167, R63, R167 ;  /* 0x000000a73fa77220 */ /* 0x000fe40000410000 */
[----:B------:R-:W-:Y:S02]  /*9240*/  FMUL.RZ R135, R135, 0.15915493667125701904 ;  /* 0x3e22f98387877820 */ /* 0x000fe4000040c000 */
[----:B------:R-:W-:Y:S01]  /*9250*/  FMUL.FTZ R63, R68, R51 ;  /* 0x00000033443f7220 */ /* 0x000fe20000410000 */
[----:B------:R0:W2:Y:S01]  /*9260*/  MUFU.SIN R163, R137 ;  /* 0x0000008900a37308 */ /* 0x0000a20000000400 */
[----:B-1----:R-:W-:-:S02]  /*9270*/  FMUL.FTZ R182, R67, R182 ;  /* 0x000000b643b67220 */ /* 0x002fc40000410000 */
[----:B------:R-:W-:-:S05]  /*9280*/  FMUL.FTZ R181, R67, R181 ;  /* 0x000000b543b57220 */ /* 0x000fca0000410000 */
[----:B------:R0:W1:Y:S01]  /*9290*/  MUFU.SIN R165, R135 ;  /* 0x0000008700a57308 */ /* 0x0000620000000400 */
[----:B------:R-:W-:-:S07]  /*92a0*/  FFMA.FTZ R70, R186, R71, R70 ;  /* 0x00000047ba467223 */ /* 0x000fce0000010046 */
[----:B------:R0:W0:Y:S01]  /*92b0*/  MUFU.COS R166, R135 ;  /* 0x0000008700a67308 */ /* 0x0000220000000000 */
[----:B------:R-:W-:-:S07]  /*92c0*/  HADD2.F32 R71, -RZ, R90.H0_H0 ;  /* 0x2000005aff477230 */ /* 0x000fce0000004100 */
[----:B------:R0:W0:Y:S08]  /*92d0*/  MUFU.COS R67, R137 ;  /* 0x0000008900437308 */ /* 0x0000300000000000 */
[----:B------:R0:W0:Y:S08]  /*92e0*/  MUFU.COS R162, R98 ;  /* 0x0000006200a27308 */ /* 0x0000300000000000 */
        /* <DEDUP_REMOVED lines=18> */
.L_x_4835:
[----:B-1234-:R-:W-:Y:S05]  /*9410*/  BSYNC B0 ;  /* 0x0000000000007941 */ /* 0x01efea0003800000 */
.L_x_4834:
        /* <DEDUP_REMOVED lines=8> */
[CC--:B------:R-:W-:Y:S01]  /*94a0*/  FMUL.FTZ R61, R183.reuse, R70.reuse ;  /* 0x00000046b73d7220 */ /* 0x0c0fe20000410000 */
[----:B------:R-:W-:Y:S01]  /*94b0*/  PLOP3.LUT P0, PT, PT, PT, UP0, 0x80, 0x0 ;  /* 0x000000000000781c */ /* 0x000fe20003f0f008 */
[-C--:B------:R-:W-:Y:S01]  /*94c0*/  FMUL.FTZ R63, R183, R97.reuse ;  /* 0x00000061b73f7220 */ /* 0x080fe20000410000 */
[----:B------:R-:W-:Y:S01]  /*94d0*/  HFMA2.MMA R105, -RZ, RZ, 0, 9.5367431640625e-07 ;  /* 0x00000010ff697435 */ /* 0x000fe200000001ff */
[----:B------:R-:W-:Y:S01]  /*94e0*/  FFMA.FTZ R62, R184, R97, -R61 ;  /* 0x00000061b83e7223 */ /* 0x000fe2000001083d */
        /* <DEDUP_REMOVED lines=30> */
[-C--:B------:R-:W-:Y:S02]  /*96d0*/  FFMA.FTZ R69, R126, R188.reuse, -R69 ;  /* 0x000000bc7e457223 */ /* 0x080fe40000010845 */
        /* <DEDUP_REMOVED lines=58> */
[C---:B------:R-:W-:Y:S01]  /*9a80*/  FMUL.FTZ R97, R173.reuse, R70 ;  /* 0x00000046ad617220 */ /* 0x040fe20000410000 */
[----:B------:R-:W-:Y:S01]  /*9a90*/  HADD2.F32 R133, -RZ, R133.H0_H0 ;  /* 0x20000085ff857230 */ /* 0x000fe20000004100 */
[----:B------:R-:W-:Y:S01]  /*9aa0*/  FFMA.FTZ R66, R180, R67, -R66 ;  /* 0x00000043b4427223 */ /* 0x000fe20000010842 */
[----:B------:R-:W-:Y:S01]  /*9ab0*/  HADD2.F32 R122, -RZ, R122.H0_H0 ;  /* 0x2000007aff7a7230 */ /* 0x000fe20000004100 */
[----:B------:R-:W-:Y:S01]  /*9ac0*/  FMUL.FTZ R99, R173, R71 ;  /* 0x00000047ad637220 */ /* 0x000fe20000410000 */
[----:B------:R-:W-:Y:S01]  /*9ad0*/  HADD2.F32 R131, -RZ, R131.H0_H0 ;  /* 0x20000083ff837230 */ /* 0x000fe20000004100 */
[----:B------:R-:W-:Y:S01]  /*9ae0*/  FMUL.FTZ R67, R179, R67 ;  /* 0x00000043b3437220 */ /* 0x000fe20000410000 */
[----:B------:R-:W-:Y:S01]  /*9af0*/  HADD2.F32 R118, -RZ, R118.H0_H0 ;  /* 0x20000076ff767230 */ /* 0x000fe20000004100 */
[C---:B------:R-:W-:Y:S01]  /*9b00*/  FFMA.FTZ R98, R174.reuse, R71, -R97 ;  /* 0x00000047ae627223 */ /* 0x040fe20000010861 */
        /* <DEDUP_REMOVED lines=51> */
[C---:B------:R-:W-:Y:S02]  /*9e40*/  FMUL.FTZ R70, R167.reuse, R98 ;  /* 0x00000062a7467220 */ /* 0x040fe40000410000 */
        /* <DEDUP_REMOVED lines=187> */
[----:B------:R-:W-:Y:S02]  /*aa00*/  FFMA.FTZ R220, R67, R68, R220 ;  /* 0x0000004443dc7223 */ /* 0x000fe400000100dc */
[-C--:B------:R-:W-:Y:S02]  /*aa10*/  FMUL.FTZ R67, R65, R69.reuse ;  /* 0x0000004541437220 */ /* 0x080fe40000410000 */
[----:B------:R-:W-:Y:S02]  /*aa20*/  FMUL.FTZ R221, R64, R69 ;  /* 0x0000004540dd7220 */ /* 0x000fe40000410000 */
[----:B------:R-:W-:-:S02]  /*aa30*/  FADD.FTZ R70, R70, R219 ;  /* 0x000000db46467221 */ /* 0x000fc40000010000 */
[-C--:B------:R-:W-:Y:S02]  /*aa40*/  FFMA.FTZ R67, R64, R68.reuse, -R67 ;  /* 0x0000004440437223 */ /* 0x080fe40000010843 */
[----:B------:R-:W-:Y:S02]  /*aa50*/  FFMA.FTZ R221, R65, R68, R221 ;  /* 0x0000004441dd7223 */ /* 0x000fe400000100dd */
[----:B------:R-:W-:Y:S01]  /*aa60*/  FADD.FTZ R219, R71, R220 ;  /* 0x000000dc47db7221 */ /* 0x000fe20000010000 */
[----:B------:R-:W-:Y:S05]  /*aa70*/  BRA.DIV ~URZ, `(.L_x_4838) ;  /* 0x00008fc27f007947 */ /* 0x000fea000b800000 */
[----:B------:R0:W1:Y:S02]  /*aa80*/  SHFL.UP PT, R68, R67, 0x1, RZ ;  /* 0x0420000043447989 */ /* 0x00006400000e00ff */
.L_x_4946:
[----:B------:R-:W-:Y:S05]  /*aa90*/  BRA.DIV ~URZ, `(.L_x_4839) ;  /* 0x000090227f007947 */ /* 0x000fea000b800000 */
[----:B------:R-:W2:Y:S01]  /*aaa0*/  SHFL.UP PT, R220, R219, 0x1, RZ ;  /* 0x04200000dbdc7989 */ /* 0x000ea200000e00ff */
[----:B------:R-:W-:-:S03]  /*aab0*/  ISETP.GE.AND P0, PT, R95, 0x1, PT ;  /* 0x000000015f00780c */ /* 0x000fc60003f06270 */
[----:B------:R-:W3:Y:S04]  /*aac0*/  SHFL.UP PT, R66, R70, 0x1, RZ ;  /* 0x0420000046427989 */ /* 0x000ee800000e00ff */
[----:B------:R-:W4:Y:S01]  /*aad0*/  SHFL.UP PT, R64, R221, 0x1, RZ ;  /* 0x04200000dd407989 */ /* 0x000f2200000e00ff */
[----:B--2---:R-:W-:-:S04]  /*aae0*/  FMUL.FTZ R65, R221, R220 ;  /* 0x000000dcdd417220 */ /* 0x004fc80000410000 */
[-C--:B---3--:R-:W-:Y:S02]  /*aaf0*/  FFMA.FTZ R65, R67, R66.reuse, -R65 ;  /* 0x0000004243417223 */ /* 0x088fe40000010841 */
[C---:B------:R-:W-:Y:S02]  /*ab00*/  FMUL.FTZ R69, R221.reuse, R66 ;  /* 0x00000042dd457220 */ /* 0x040fe40000410000 */
[----:B------:R-:W-:Y:S02]  /*ab10*/  @P0 FADD.FTZ R70, R70, R65 ;  /* 0x0000004146460221 */ /* 0x000fe40000010000 */
[----:B-1----:R-:W-:Y:S02]  /*ab20*/  FMUL.FTZ R66, R221, R68 ;  /* 0x00000044dd427220 */ /* 0x002fe40000410000 */
[----:B------:R-:W-:Y:S02]  /*ab30*/  FFMA.FTZ R220, R67, R220, R69 ;  /* 0x000000dc43dc7223 */ /* 0x000fe40000010045 */
[----:B----4-:R-:W-:-:S02]  /*ab40*/  FMUL.FTZ R65, R221, R64 ;  /* 0x00000040dd417220 */ /* 0x010fc40000410000 */
[----:B------:R-:W-:Y:S02]  /*ab50*/  FFMA.FTZ R64, R67, R64, R66 ;  /* 0x0000004043407223 */ /* 0x000fe40000010042 */
[----:B------:R-:W-:Y:S02]  /*ab60*/  @P0 FADD.FTZ R219, R219, R220 ;  /* 0x000000dcdbdb0221 */ /* 0x000fe40000010000 */
[----:B0-----:R-:W-:Y:S01]  /*ab70*/  @P0 FFMA.FTZ R67, R67, R68, -R65 ;  /* 0x0000004443430223 */ /* 0x001fe20000010841 */
[----:B------:R-:W-:Y:S01]  /*ab80*/  FSEL R64, R221, R64, !P0 ;  /* 0x00000040dd407208 */ /* 0x000fe20004000000 */
[----:B------:R-:W0:Y:S01]  /*ab90*/  SHFL.UP PT, R68, R70, 0x2, RZ ;  /* 0x0440000046447989 */ /* 0x000e2200000e00ff */
[----:B------:R-:W-:-:S03]  /*aba0*/  ISETP.GE.AND P0, PT, R95, 0x2, PT ;  /* 0x000000025f00780c */ /* 0x000fc60003f06270 */
[----:B------:R-:W1:Y:S04]  /*abb0*/  SHFL.UP PT, R69, R219, 0x2, RZ ;  /* 0x04400000db457989 */ /* 0x000e6800000e00ff */
[----:B------:R-:W2:Y:S04]  /*abc0*/  SHFL.UP PT, R65, R67, 0x2, RZ ;  /* 0x0440000043417989 */ /* 0x000ea800000e00ff */
[----:B------:R-:W3:Y:S01]  /*abd0*/  SHFL.UP PT, R66, R64, 0x2, RZ ;  /* 0x0440000040427989 */ /* 0x000ee200000e00ff */
[C---:B0-----:R-:W-:Y:S02]  /*abe0*/  FMUL.FTZ R220, R64.reuse, R68 ;  /* 0x0000004440dc7220 */ /* 0x041fe40000410000 */
[----:B-1----:R-:W-:-:S02]  /*abf0*/  FMUL.FTZ R71, R64, R69 ;  /* 0x0000004540477220 */ /* 0x002fc40000410000 */
[C---:B------:R-:W-:Y:S02]  /*ac00*/  FFMA.FTZ R220, R67.reuse, R69, R220 ;  /* 0x0000004543dc7223 */ /* 0x040fe400000100dc */
[----:B------:R-:W-:Y:S02]  /*ac10*/  FFMA.FTZ R71, R67, R68, -R71 ;  /* 0x0000004443477223 */ /* 0x000fe40000010847 */
[----:B------:R-:W-:Y:S02]  /*ac20*/  @P0 FADD.FTZ R219, R219, R220 ;  /* 0x000000dcdbdb0221 */ /* 0x000fe40000010000 */
[C---:B--2---:R-:W-:Y:S02]  /*ac30*/  FMUL.FTZ R69, R64.reuse, R65 ;  /* 0x0000004140457220 */ /* 0x044fe40000410000 */
[----:B---3--:R-:W-:Y:S01]  /*ac40*/  FMUL.FTZ R68, R64, R66 ;  /* 0x0000004240447220 */ /* 0x008fe20000410000 */
[----:B------:R-:W0:Y:S01]  /*ac50*/  SHFL.UP PT, R220, R219, 0x4, RZ ;  /* 0x04800000dbdc7989 */ /* 0x000e2200000e00ff */
[----:B------:R-:W-:-:S02]  /*ac60*/  @P0 FADD.FTZ R70, R70, R71 ;  /* 0x0000004746460221 */ /* 0x000fc40000010000 */
[C---:B------:R-:W-:Y:S02]  /*ac70*/  FFMA.FTZ R69, R67.reuse, R66, R69 ;  /* 0x0000004243457223 */ /* 0x040fe40000010045 */
[----:B------:R-:W-:Y:S02]  /*ac80*/  @P0 FFMA.FTZ R67, R67, R65, -R68 ;  /* 0x0000004143430223 */ /* 0x000fe40000010844 */
        /* <DEDUP_REMOVED lines=12> */
[----:B------:R-:W-:Y:S02]  /*ad50*/  FMUL.FTZ R66, R69, R66 ;  /* 0x0000004245427220 */ /* 0x000fe40000410000 */
[----:B------:R-:W-:Y:S01]  /*ad60*/  @P0 FADD.FTZ R219, R219, R220 ;  /* 0x000000dcdbdb0221 */ /* 0x000fe20000010000 */
[----:B------:R-:W-:Y:S01]  /*ad70*/  FSEL R68, R69, R68, !P0 ;  /* 0x0000004445447208 */ /* 0x000fe20004000000 */
[----:B------:R-:W-:Y:S01]  /*ad80*/  @P0 FFMA.FTZ R67, R67, R64, -R66 ;  /* 0x0000004043430223 */ /* 0x000fe20000010842 */
[----:B------:R-:W-:Y:S01]  /*ad90*/  ISETP.GE.AND P0, PT, R95, 0x8, PT ;  /* 0x000000085f00780c */ /* 0x000fe20003f06270 */
[----:B------:R-:W0:Y:S04]  /*ada0*/  SHFL.UP PT, R66, R70, 0x8, RZ ;  /* 0x0500000046427989 */ /* 0x000e2800000e00ff */
[----:B------:R-:W1:Y:S04]  /*adb0*/  SHFL.UP PT, R69, R219, 0x8, RZ ;  /* 0x05000000db457989 */ /* 0x000e6800000e00ff */
[----:B------:R-:W2:Y:S04]  /*adc0*/  SHFL.UP PT, R64, R67, 0x8, RZ ;  /* 0x0500000043407989 */ /* 0x000ea800000e00ff */
[----:B------:R-:W3:Y:S01]  /*add0*/  SHFL.UP PT, R65, R68, 0x8, RZ ;  /* 0x0500000044417989 */ /* 0x000ee200000e00ff */
[----:B0-----:R-:W-:-:S02]  /*ade0*/  FMUL.FTZ R220, R68, R66 ;  /* 0x0000004244dc7220 */ /* 0x001fc40000410000 */
[CC--:B-1----:R-:W-:Y:S02]  /*adf0*/  FMUL.FTZ R71, R68.reuse, R69.reuse ;  /* 0x0000004544477220 */ /* 0x0c2fe40000410000 */
[C---:B------:R-:W-:Y:S02]  /*ae00*/  FFMA.FTZ R222, R67.reuse, R69, R220 ;  /* 0x0000004543de7223 */ /* 0x040fe400000100dc */
[C---:B--2---:R-:W-:Y:S02]  /*ae10*/  FMUL.FTZ R220, R68.reuse, R64 ;  /* 0x0000004044dc7220 */ /* 0x044fe40000410000 */
[C---:B------:R-:W-:Y:S02]  /*ae20*/  FFMA.FTZ R71, R67.reuse, R66, -R71 ;  /* 0x0000004243477223 */ /* 0x040fe40000010847 */
        /* <DEDUP_REMOVED lines=12> */
.L_x_4947:
        /* <DEDUP_REMOVED lines=18> */
[----:B------:R-:W-:Y:S05]  /*b010*/  CALL.REL.NOINC `($__internal_118_$__cuda_sm70_shflsync_idx_p) ;  /* 0x0000a85000007944 */ /* 0x000fea0003c00000 */
.L_x_4840:
[----:B------:R-:W-:Y:S05]  /*b020*/  BRA.CONV ~URZ, `(.L_x_4841) ;  /* 0x000000537f007947 */ /* 0x000fea000b800000 */
[----:B-1----:R-:W-:Y:S01]  /*b030*/  HFMA2.MMA R66, -RZ, RZ, 0, 1.847743988037109375e-06 ;  /* 0x0000001fff427435 */ /* 0x002fe200000001ff */
[----:B------:R-:W-:Y:S02]  /*b040*/  MOV R64, R68 ;  /* 0x0000004400407202 */ /* 0x000fe40000000f00 */
[----:B------:R-:W-:Y:S02]  /*b050*/  MOV R247, 0xffffffff ;  /* 0xffffffff00f77802 */ /* 0x000fe40000000f00 */
[----:B------:R-:W-:-:S02]  /*b060*/  MOV R65, 0xb080 ;  /* 0x0000b08000417802 */ /* 0x000fc40000000f00 */
[----:B0-----:R-:W-:Y:S05]  /*b070*/  CALL.REL.NOINC `($__internal_118_$__cuda_sm70_shflsync_idx_p) ;  /* 0x0000a7f000007944 */ /* 0x001fea0003c00000 */
.L_x_4841:
[----:B------:R-:W-:Y:S05]  /*b080*/  BRA.CONV ~URZ, `(.L_x_4842) ;  /* 0x000000537f007947 */ /* 0x000fea000b800000 */
[----:B-1----:R-:W-:Y:S01]  /*b090*/  HFMA2.MMA R66, -RZ, RZ, 0, 1.847743988037109375e-06 ;  /* 0x0000001fff427435 */ /* 0x002fe200000001ff */
[----:B------:R-:W-:-:S02]  /*b0a0*/  MOV R64, R70 ;  /* 0x0000004600407202 */ /* 0x000fc40000000f00 */
[----:B------:R-:W-:Y:S02]  /*b0b0*/  MOV R247, 0xffffffff ;  /* 0xffffffff00f77802 */ /* 0x000fe40000000f00 */
[----:B------:R-:W-:Y:S02]  /*b0c0*/  MOV R65, 0xb0e0 ;  /* 0x0000b0e000417802 */ /* 0x000fe40000000f00 */
[----:B0-----:R-:W-:Y:S05]  /*b0d0*/  CALL.REL.NOINC `($__internal_118_$__cuda_sm70_shflsync_idx_p) ;  /* 0x0000a79000007944 */ /* 0x001fea0003c00000 */
.L_x_4842:
[----:B------:R-:W-:Y:S05]  /*b0e0*/  BRA.CONV ~URZ, `(.L_x_4843) ;  /* 0x000000537f007947 */ /* 0x000fea000b800000 */
[----:B-1----:R-:W-:Y:S01]  /*b0f0*/  HFMA2.MMA R66, -RZ, RZ, 0, 1.847743988037109375e-06 ;  /* 0x0000001fff427435 */ /* 0x002fe200000001ff */
[----:B------:R-:W-:Y:S02]  /*b100*/  MOV R64, R67 ;  /* 0x0000004300407202 */ /* 0x000fe40000000f00 */
[----:B------:R-:W-:Y:S02]  /*b110*/  MOV R247, 0xffffffff ;  /* 0xffffffff00f77802 */ /* 0x000fe40000000f00 */
[----:B------:R-:W-:Y:S02]  /*b120*/  MOV R65, 0xb140 ;  /* 0x0000b14000417802 */ /* 0x000fe40000000f00 */
[----:B0-----:R-:W-:Y:S05]  /*b130*/  CALL.REL.NOINC `($__internal_118_$__cuda_sm70_shflsync_idx_p) ;  /* 0x0000a73000007944 */ /* 0x001fea0003c00000 */
.L_x_4843:
        /* <DEDUP_REMOVED lines=9> */
.L_x_4948:
[----:B0123--:R-:W0:Y:S01]  /*b1d0*/  LDS.128 R64, [R215+0x31d0] ;  /* 0x0031d000d7407984 */ /* 0x00fe220000000c00 */
[----:B------:R-:W-:-:S02]  /*b1e0*/  FMUL.FTZ R219, R63, R68 ;  /* 0x000000443fdb7220 */ /* 0x000fc40000410000 */
[CC--:B----4-:R-:W-:Y:S02]  /*b1f0*/  FMUL.FTZ R220, R62.reuse, R68.reuse ;  /* 0x000000443edc7220 */ /* 0x0d0fe40000410000 */
[-C--:B------:R-:W-:Y:S02]  /*b200*/  FFMA.FTZ R219, R62, R69.reuse, -R219 ;  /* 0x000000453edb7223 */ /* 0x080fe400000108db */
[----:B------:R-:W-:Y:S02]  /*b210*/  FFMA.FTZ R220, R63, R69, R220 ;  /* 0x000000453fdc7223 */ /* 0x000fe400000100dc */
[----:B------:R-:W-:Y:S02]  /*b220*/  @P1 FADD.FTZ R62, R219, R70 ;  /* 0x00000046db3e1221 */ /* 0x000fe40000010000 */
[----:B------:R-:W-:Y:S02]  /*b230*/  FMUL.FTZ R70, R61, R68 ;  /* 0x000000443d467220 */ /* 0x000fe40000410000 */
[----:B------:R-:W-:-:S02]  /*b240*/  @P1 FADD.FTZ R63, R220, R71 ;  /* 0x00000047dc3f1221 */ /* 0x000fc40000010000 */
[C---:B------:R-:W-:Y:S02]  /*b250*/  FMUL.FTZ R68, R60.reuse, R68 ;  /* 0x000000443c447220 */ /* 0x040fe40000410000 */
        /* <DEDUP_REMOVED lines=14> */
.L_x_4837:
[----:B------:R-:W-:Y:S05]  /*b340*/  BSYNC B0 ;  /* 0x0000000000007941 */ /* 0x000fea0003800000 */
.L_x_4836:
[CC--:B-1----:R-:W-:Y:S01]  /*b350*/  FMUL.FTZ R60, R159.reuse, R196.reuse ;  /* 0x000000c49f3c7220 */ /* 0x0c2fe20000410000 */
[----:B------:R-:W-:Y:S01]  /*b360*/  WARPSYNC 0xffffffff ;  /* 0xffffffff00007948 */ /* 0x000fe20003800000 */
[C---:B------:R-:W-:Y:S01]  /*b370*/  FMUL.FTZ R62, R160.reuse, R196 ;  /* 0x000000c4a03e7220 */ /* 0x040fe20000410000 */
[----:B------:R-:W-:Y:S01]  /*b380*/  BAR.SYNC.DEFER_BLOCKING 0x0 ;  /* 0x0000000000007b1d */ /* 0x000fe20000010000 */
[-C--:B------:R-:W-:Y:S01]  /*b390*/  FFMA.FTZ R60, R160, R195.reuse, -R60 ;  /* 0x000000c3a03c7223 */ /* 0x080fe2000001083c */
[----:B------:R-:W-:Y:S01]  /*b3a0*/  MOV R70, UR7 ;  /* 0x0000000700467c02 */ /* 0x000fe20008000f00 */
[----:B------:R-:W-:Y:S02]  /*b3b0*/  FFMA.FTZ R61, -R159, R195, -R62 ;  /* 0x000000c39f3d7223 */ /* 0x000fe4000001093e */
[----:B------:R-:W-:Y:S01]  /*b3c0*/  FADD.FTZ R60, R193, R60 ;  /* 0x0000003cc13c7221 */ /* 0x000fe20000010000 */
[----:B------:R-:W-:Y:S01]  /*b3d0*/  ULDC UR36, c[0x0][0x174] ;  /* 0x00005d0000247ab9 */ /* 0x000fe20000000800 */
[----:B------:R-:W-:Y:S01]  /*b3e0*/  FADD.FTZ R61, -R194, R61 ;  /* 0x0000003dc23d7221 */ /* 0x000fe20000010100 */
[----:B------:R-:W-:Y:S01]  /*b3f0*/  UISETP.GE.AND UP0, UPT, UR24, UR36, UPT ;  /* 0x000000241800728c */ /* 0x000fe2000bf06270 */
[C---:B------:R-:W-:Y:S01]  /*b400*/  FMUL.FTZ R62, R161.reuse, -R60 ;  /* 0x8000003ca13e7220 */ /* 0x040fe20000410000 */
[----:B------:R-:W-:Y:S01]  /*b410*/  BSSY B0, `(.L_x_4845) ;  /* 0x00001a9000007945 */ /* 0x000fe20003800000 */
[----:B------:R-:W-:-:S02]  /*b420*/  FMUL.FTZ R63, R161, -R61 ;  /* 0x8000003da13f7220 */ /* 0x000fc40000410000 */
[C---:B------:R-:W-:Y:S01]  /*b430*/  FFMA.FTZ R62, R162.reuse, R61, R62 ;  /* 0x0000003da23e7223 */ /* 0x040fe2000001003e */
[----:B------:R-:W-:Y:S01]  /*b440*/  PLOP3.LUT P0, PT, PT, PT, UP0, 0x80, 0x0 ;  /* 0x000000000000781c */ /* 0x000fe20003f0f008 */
[----:B------:R-:W-:Y:S02]  /*b450*/  FFMA.FTZ R63, R162, R60, -R63 ;  /* 0x0000003ca23f7223 */ /* 0x000fe4000001083f */
[----:B------:R-:W-:Y:S01]  /*b460*/  FADD.FTZ R62, -R97, R62 ;  /* 0x0000003e613e7221 */ /* 0x000fe20000010100 */
[----:B------:R-:W-:Y:S01]  /*b470*/  ISETP.NE.OR P0, PT, R198, RZ, P0 ;  /* 0x000000ffc600720c */ /* 0x000fe20000705670 */
        /* <DEDUP_REMOVED lines=11> */
[----:B------:R-:W-:Y:S02]  /*b530*/  FADD.FTZ R65, R100, R65 ;  /* 0x0000004164417221 */ /* 0x000fe40000010000 */
[----:B------:R-:W-:Y:S02]  /*b540*/  FADD.FTZ R64, -R99, R64 ;  /* 0x0000004063407221 */ /* 0x000fe40000010100 */
[C---:B------:R-:W-:Y:S02]  /*b550*/  FFMA.FTZ R62, R162.reuse, R61, -R62 ;  /* 0x0000003da23e7223 */ /* 0x040fe4000001083e */
[----:B------:R-:W-:-:S02]  /*b560*/  FFMA.FTZ R63, R162, R60, R63 ;  /* 0x0000003ca23f7223 */ /* 0x000fc4000001003f */
[C---:B------:R-:W-:Y:S02]  /*b570*/  FMUL.FTZ R67, R165.reuse, -R65 ;  /* 0x80000041a5437220 */ /* 0x040fe40000410000 */
[----:B------:R-:W-:Y:S02]  /*b580*/  FMUL.FTZ R66, R165, -R64 ;  /* 0x80000040a5427220 */ /* 0x000fe40000410000 */
[C---:B------:R-:W-:Y:S02]  /*b590*/  FMUL.FTZ R60, R163.reuse, -R62 ;  /* 0x8000003ea33c7220 */ /* 0x040fe40000410000 */
[----:B------:R-:W-:Y:S02]  /*b5a0*/  FMUL.FTZ R61, R163, -R63 ;  /* 0x8000003fa33d7220 */ /* 0x000fe40000410000 */
[C---:B------:R-:W-:Y:S02]  /*b5b0*/  FFMA.FTZ R64, R166.reuse, R64, R67 ;  /* 0x00000040a6407223 */ /* 0x040fe40000010043 */
[----:B------:R-:W-:-:S02]  /*b5c0*/  FFMA.FTZ R65, R166, R65, -R66 ;  /* 0x00000041a6417223 */ /* 0x000fc40000010842 */
[C---:B------:R-:W-:Y:S02]  /*b5d0*/  FFMA.FTZ R60, R164.reuse, R63, R60 ;  /* 0x0000003fa43c7223 */ /* 0x040fe4000001003c */
[----:B------:R-:W-:Y:S02]  /*b5e0*/  FFMA.FTZ R61, R164, R62, -R61 ;  /* 0x0000003ea43d7223 */ /* 0x000fe4000001083d */
[----:B------:R-:W-:Y:S02]  /*b5f0*/  FADD.FTZ R64, -R105, R64 ;  /* 0x0000004069407221 */ /* 0x000fe40000010100 */
[----:B------:R-:W-:Y:S02]  /*b600*/  FADD.FTZ R65, R108, R65 ;  /* 0x000000416c417221 */ /* 0x000fe40000010000 */
[C---:B------:R-:W-:Y:S02]  /*b610*/  FMUL.FTZ R62, R165.reuse, -R60 ;  /* 0x8000003ca53e7220 */ /* 0x040fe40000410000 */
[----:B------:R-:W-:-:S02]  /*b620*/  FMUL.FTZ R63, R165, -R61 ;  /* 0x8000003da53f7220 */ /* 0x000fc40000410000 */
[C---:B------:R-:W-:Y:S02]  /*b630*/  FMUL.FTZ R66, R167.reuse, -R64 ;  /* 0x80000040a7427220 */ /* 0x040fe40000410000 */
[----:B------:R-:W-:Y:S02]  /*b640*/  FMUL.FTZ R67, R167, -R65 ;  /* 0x80000041a7437220 */ /* 0x000fe40000410000 */
[C---:B------:R-:W-:Y:S02]  /*b650*/  FFMA.FTZ R62, R166.reuse, R61, -R62 ;  /* 0x0000003da63e7223 */ /* 0x040fe4000001083e */
[----:B------:R-:W-:Y:S02]  /*b660*/  FFMA.FTZ R63, R166, R60, R63 ;  /* 0x0000003ca63f7223 */ /* 0x000fe4000001003f */
[C---:B------:R-:W-:Y:S02]  /*b670*/  FFMA.FTZ R65, R168.reuse, R65, -R66 ;  /* 0x00000041a8417223 */ /* 0x040fe40000010842 */
[----:B------:R-:W-:-:S02]  /*b680*/  FFMA.FTZ R64, R168, R64, R67 ;  /* 0x00000040a8407223 */ /* 0x000fc40000010043 */
[CC--:B------:R-:W-:Y:S02]  /*b690*/  FMUL.FTZ R60, R167.reuse, -R62.reuse ;  /* 0x8000003ea73c7220 */ /* 0x0c0fe40000410000 */
[-C--:B------:R-:W-:Y:S02]  /*b6a0*/  FMUL.FTZ R61, R167, -R63.reuse ;  /* 0x8000003fa73d7220 */ /* 0x080fe40000410000 */
[----:B------:R-:W-:Y:S02]  /*b6b0*/  FADD.FTZ R65, R112, R65 ;  /* 0x0000004170417221 */ /* 0x000fe40000010000 */
[----:B------:R-:W-:Y:S02]  /*b6c0*/  FADD.FTZ R64, -R109, R64 ;  /* 0x000000406d407221 */ /* 0x000fe40000010100 */
[C---:B------:R-:W-:Y:S02]  /*b6d0*/  FFMA.FTZ R60, R168.reuse, R63, R60 ;  /* 0x0000003fa83c7223 */ /* 0x040fe4000001003c */
[----:B------:R-:W-:-:S02]  /*b6e0*/  FFMA.FTZ R61, R168, R62, -R61 ;  /* 0x0000003ea83d7223 */ /* 0x000fc4000001083d */
[C---:B------:R-:W-:Y:S02]  /*b6f0*/  FMUL.FTZ R67, R169.reuse, -R65 ;  /* 0x80000041a9437220 */ /* 0x040fe40000410000 */
[C---:B------:R-:W-:Y:S02]  /*b700*/  FMUL.FTZ R66, R169.reuse, -R64 ;  /* 0x80000040a9427220 */ /* 0x040fe40000410000 */
[C---:B------:R-:W-:Y:S02]  /*b710*/  FMUL.FTZ R62, R169.reuse, -R60 ;  /* 0x8000003ca93e7220 */ /* 0x040fe40000410000 */
[----:B------:R-:W-:Y:S02]  /*b720*/  FMUL.FTZ R63, R169, -R61 ;  /* 0x8000003da93f7220 */ /* 0x000fe40000410000 */
[C---:B------:R-:W-:Y:S02]  /*b730*/  FFMA.FTZ R67, R170.reuse, R64, R67 ;  /* 0x00000040aa437223 */ /* 0x040fe40000010043 */
[----:B------:R-:W-:-:S02]  /*b740*/  FFMA.FTZ R66, R170, R65, -R66 ;  /* 0x00000041aa427223 */ /* 0x000fc40000010842 */
[C---:B------:R-:W-:Y:S02]  /*b750*/  FFMA.FTZ R62, R170.reuse, R61, -R62 ;  /* 0x0000003daa3e7223 */ /* 0x040fe4000001083e */
[----:B------:R-:W-:Y:S02]  /*b760*/  FFMA.FTZ R63, R170, R60, R63 ;  /* 0x0000003caa3f7223 */ /* 0x000fe4000001003f */
[----:B------:R-:W-:Y:S02]  /*b770*/  FADD.FTZ R67, -R116, R67 ;  /* 0x0000004374437221 */ /* 0x000fe40000010100 */
[----:B------:R-:W-:Y:S02]  /*b780*/  FADD.FTZ R66, R117, R66 ;  /* 0x0000004275427221 */ /* 0x000fe40000010000 */
[C---:B------:R-:W-:Y:S02]  /*b790*/  FMUL.FTZ R60, R171.reuse, -R62 ;  /* 0x8000003eab3c7220 */ /* 0x040fe40000410000 */
[----:B------:R-:W-:-:S02]  /*b7a0*/  FMUL.FTZ R61, R171, -R63 ;  /* 0x8000003fab3d7220 */ /* 0x000fc40000410000 */
[C---:B------:R-:W-:Y:S02]  /*b7b0*/  FMUL.FTZ R65, R171.reuse, -R67 ;  /* 0x80000043ab417220 */ /* 0x040fe40000410000 */
[----:B------:R-:W-:Y:S02]  /*b7c0*/  FMUL.FTZ R64, R171, -R66 ;  /* 0x80000042ab407220 */ /* 0x000fe40000410000 */
[C---:B------:R-:W-:Y:S02]  /*b7d0*/  FFMA.FTZ R60, R172.reuse, R63, R60 ;  /* 0x0000003fac3c7223 */ /* 0x040fe4000001003c */
[C---:B------:R-:W-:Y:S02]  /*b7e0*/  FFMA.FTZ R61, R172.reuse, R62, -R61 ;  /* 0x0000003eac3d7223 */ /* 0x040fe4000001083d */
        /* <DEDUP_REMOVED lines=9> */
[-C--:B------:R-:W-:Y:S02]  /*b880*/  FMUL.FTZ R60, R173, -R64.reuse ;  /* 0x80000040ad3c7220 */ /* 0x080fe40000410000 */
[C---:B------:R-:W-:Y:S02]  /*b890*/  FMUL.FTZ R67, R175.reuse, -R63 ;  /* 0x8000003faf437220 */ /* 0x040fe40000410000 */
[C---:B------:R-:W-:Y:S02]  /*b8a0*/  FFMA.FTZ R64, R174.reuse, R64, R61 ;  /* 0x00000040ae407223 */ /* 0x040fe4000001003d */
[----:B------:R-:W-:Y:S02]  /*b8b0*/  FMUL.FTZ R66, R175, -R62 ;  /* 0x8000003eaf427220 */ /* 0x000fe40000410000 */
[----:B------:R-:W-:-:S02]  /*b8c0*/  FFMA.FTZ R65, R174, R65, -R60 ;  /* 0x00000041ae417223 */ /* 0x000fc4000001083c */
[C---:B------:R-:W-:Y:S02]  /*b8d0*/  FFMA.FTZ R67, R176.reuse, R62, -R67 ;  /* 0x0000003eb0437223 */ /* 0x040fe40000010843 */
[----:B------:R-:W-:Y:S02]  /*b8e0*/  FADD.FTZ R64, -R125, R64 ;  /* 0x000000407d407221 */ /* 0x000fe40000010100 */
[----:B------:R-:W-:Y:S02]  /*b8f0*/  FFMA.FTZ R66, R176, R63, R66 ;  /* 0x0000003fb0427223 */ /* 0x000fe40000010042 */
[----:B------:R-:W-:Y:S02]  /*b900*/  FADD.FTZ R65, R128, R65 ;  /* 0x0000004180417221 */ /* 0x000fe40000010000 */
[----:B------:R-:W-:Y:S02]  /*b910*/  FMUL.FTZ R63, R177, -R67 ;  /* 0x80000043b13f7220 */ /* 0x000fe40000410000 */
[----:B------:R-:W-:-:S02]  /*b920*/  FMUL.FTZ R60, R175, -R64 ;  /* 0x80000040af3c7220 */ /* 0x000fc40000410000 */
[-C--:B------:R-:W-:Y:S02]  /*b930*/  FMUL.FTZ R62, R177, -R66.reuse ;  /* 0x80000042b13e7220 */ /* 0x080fe40000410000 */
[-C--:B------:R-:W-:Y:S02]  /*b940*/  FMUL.FTZ R61, R175, -R65.reuse ;  /* 0x80000041af3d7220 */ /* 0x080fe40000410000 */
[----:B------:R-:W-:Y:S02]  /*b950*/  FFMA.FTZ R63, R178, R66, R63 ;  /* 0x00000042b23f7223 */ /* 0x000fe4000001003f */
[----:B------:R-:W-:Y:S02]  /*b960*/  FFMA.FTZ R65, R176, R65, -R60 ;  /* 0x00000041b0417223 */ /* 0x000fe4000001083c */
[----:B------:R-:W-:Y:S02]  /*b970*/  FFMA.FTZ R62, R178, R67, -R62 ;  /* 0x00000043b23e7223 */ /* 0x000fe4000001083e */
[----:B------:R-:W-:-:S02]  /*b980*/  FFMA.FTZ R64, R176, R64, R61 ;  /* 0x00000040b0407223 */ /* 0x000fc4000001003d */
[----:B------:R-:W-:Y:S01]  /*b990*/  FMUL.FTZ R67, R179, -R63 ;  /* 0x8000003fb3437220 */ /* 0x000fe20000410000 */
[----:B------:R-:W0:Y:S01]  /*b9a0*/  LDS.64 R60, [R96.X16+0x31d8] ;  /* 0x0031d800603c7984 */ /* 0x000e22000000ca00 */
[----:B------:R-:W-:Y:S02]  /*b9b0*/  FADD.FTZ R65, R130, R65 ;  /* 0x0000004182417221 */ /* 0x000fe40000010000 */
[----:B------:R-:W-:Y:S02]  /*b9c0*/  FADD.FTZ R64, -R129, R64 ;  /* 0x0000004081407221 */ /* 0x000fe40000010100 */
[-C--:B------:R-:W-:Y:S02]  /*b9d0*/  FFMA.FTZ R66, R180, R62.reuse, -R67 ;  /* 0x0000003eb4427223 */ /* 0x080fe40000010843 */
[----:B------:R-:W-:Y:S02]  /*b9e0*/  FMUL.FTZ R67, R177, -R65 ;  /* 0x80000041b1437220 */ /* 0x000fe40000410000 */
[----:B------:R-:W-:-:S02]  /*b9f0*/  FMUL.FTZ R68, R179, -R62 ;  /* 0x8000003eb3447220 */ /* 0x000fc40000410000 */
[-C--:B------:R-:W-:Y:S02]  /*ba00*/  FMUL.FTZ R62, R177, -R64.reuse ;  /* 0x80000040b13e7220 */ /* 0x080fe40000410000 */
[C---:B------:R-:W-:Y:S02]  /*ba10*/  FFMA.FTZ R64, R178.reuse, R64, R67 ;  /* 0x00000040b2407223 */ /* 0x040fe40000010043 */
[----:B------:R-:W-:Y:S02]  /*ba20*/  FFMA.FTZ R65, R178, R65, -R62 ;  /* 0x00000041b2417223 */ /* 0x000fe4000001083e */
[----:B------:R-:W-:Y:S02]  /*ba30*/  FFMA.FTZ R68, R180, R63, R68 ;  /* 0x0000003fb4447223 */ /* 0x000fe40000010044 */
[----:B------:R-:W-:Y:S02]  /*ba40*/  FADD.FTZ R64, -R135, R64 ;  /* 0x0000004087407221 */ /* 0x000fe40000010100 */
[----:B------:R-:W-:-:S02]  /*ba50*/  FMUL.FTZ R63, R181, -R66 ;  /* 0x80000042b53f7220 */ /* 0x000fc40000410000 */
[----:B------:R-:W-:Y:S02]  /*ba60*/  FADD.FTZ R65, R136, R65 ;  /* 0x0000004188417221 */ /* 0x000fe40000010000 */
[----:B------:R-:W-:Y:S02]  /*ba70*/  FMUL.FTZ R67, R181, -R68 ;  /* 0x80000044b5437220 */ /* 0x000fe40000410000 */
[C---:B------:R-:W-:Y:S02]  /*ba80*/  FMUL.FTZ R62, R179.reuse, -R64 ;  /* 0x80000040b33e7220 */ /* 0x040fe40000410000 */
[C---:B------:R-:W-:Y:S02]  /*ba90*/  FFMA.FTZ R69, R182.reuse, R68, R63 ;  /* 0x00000044b6457223 */ /* 0x040fe4000001003f */
[----:B------:R-:W-:Y:S02]  /*baa0*/  FMUL.FTZ R63, R179, -R65 ;  /* 0x80000041b33f7220 */ /* 0x000fe40000410000 */
[----:B------:R-:W-:-:S02]  /*bab0*/  FFMA.FTZ R67, R182, R66, -R67 ;  /* 0x00000042b6437223 */ /* 0x000fc40000010843 */
[C---:B------:R-:W-:Y:S02]  /*bac0*/  FFMA.FTZ R65, R180.reuse, R65, -R62 ;  /* 0x00000041b4417223 */ /* 0x040fe4000001083e */
        /* <DEDUP_REMOVED lines=11> */
[C---:B------:R-:W-:Y:S02]  /*bb80*/  FMUL.FTZ R68, R185.reuse, -R69 ;  /* 0x80000045b9447220 */ /* 0x040fe40000410000 */
[-C--:B------:R-:W-:Y:S02]  /*bb90*/  FMUL.FTZ R62, R185, -R67.reuse ;  /* 0x80000043b93e7220 */ /* 0x080fe40000410000 */
[----:B------:R-:W-:Y:S02]  /*bba0*/  FADD.FTZ R66, -R143, R66 ;  /* 0x000000428f427221 */ /* 0x000fe40000010100 */
[----:B------:R-:W-:Y:S02]  /*bbb0*/  FADD.FTZ R63, R144, R65 ;  /* 0x00000041903f7221 */ /* 0x000fe40000010000 */
[C---:B------:R-:W-:Y:S02]  /*bbc0*/  FFMA.FTZ R64, R186.reuse, R67, -R68 ;  /* 0x00000043ba407223 */ /* 0x040fe40000010844 */
[----:B------:R-:W-:-:S02]  /*bbd0*/  FFMA.FTZ R65, R186, R69, R62 ;  /* 0x00000045ba417223 */ /* 0x000fc4000001003e */
[----:B0-----:R-:W-:Y:S02]  /*bbe0*/  FMUL.FTZ R62, R127, R60 ;  /* 0x0000003c7f3e7220 */ /* 0x001fe40000410000 */
[----:B------:R-:W-:Y:S02]  /*bbf0*/  FMUL.FTZ R67, R183, -R66 ;  /* 0x80000042b7437220 */ /* 0x000fe40000410000 */
[----:B------:R-:W-:Y:S02]  /*bc00*/  FMUL.FTZ R127, R127, R61 ;  /* 0x0000003d7f7f7220 */ /* 0x000fe40000410000 */
[-C--:B------:R-:W-:Y:S02]  /*bc10*/  FMUL.FTZ R69, R183, -R63.reuse ;  /* 0x8000003fb7457220 */ /* 0x080fe40000410000 */
[----:B------:R-:W-:Y:S02]  /*bc20*/  FFMA.FTZ R67, R184, R63, -R67 ;  /* 0x0000003fb8437223 */ /* 0x000fe40000010843 */
[----:B------:R-:W-:-:S02]  /*bc30*/  FFMA.FTZ R127, R126, R60, -R127 ;  /* 0x0000003c7e7f7223 */ /* 0x000fc4000001087f */
[----:B------:R-:W-:Y:S02]  /*bc40*/  FFMA.FTZ R62, R126, R61, R62 ;  /* 0x0000003d7e3e7223 */ /* 0x000fe4000001003e */
[----:B------:R-:W-:Y:S02]  /*bc50*/  FFMA.FTZ R66, R184, R66, R69 ;  /* 0x00000042b8427223 */ /* 0x000fe40000010045 */
[----:B------:R-:W-:Y:S02]  /*bc60*/  FADD.FTZ R67, R146, R67 ;  /* 0x0000004392437221 */ /* 0x000fe40000010000 */
[----:B------:R-:W-:Y:S02]  /*bc70*/  FADD.FTZ R218, R218, R127 ;  /* 0x0000007fdada7221 */ /* 0x000fe40000010000 */
[----:B------:R-:W-:Y:S02]  /*bc80*/  FADD.FTZ R215, RZ, R62 ;  /* 0x0000003effd77221 */ /* 0x000fe40000010000 */
[----:B------:R-:W-:-:S02]  /*bc90*/  FADD.FTZ R66, -R145, R66 ;  /* 0x0000004291427221 */ /* 0x000fc40000010100 */
[----:B------:R-:W-:Y:S02]  /*bca0*/  FMUL.FTZ R69, R185, -R67 ;  /* 0x80000043b9457220 */ /* 0x000fe40000410000 */
[C---:B------:R-:W-:Y:S02]  /*bcb0*/  FMUL.FTZ R62, R187.reuse, R218 ;  /* 0x000000dabb3e7220 */ /* 0x040fe40000410000 */
[-C--:B------:R-:W-:Y:S02]  /*bcc0*/  FMUL.FTZ R61, R187, R215.reuse ;  /* 0x000000d7bb3d7220 */ /* 0x080fe40000410000 */
[-C--:B------:R-:W-:Y:S02]  /*bcd0*/  FMUL.FTZ R63, R185, -R66.reuse ;  /* 0x80000042b93f7220 */ /* 0x080fe40000410000 */
[----:B------:R-:W-:Y:S02]  /*bce0*/  FFMA.FTZ R66, R186, R66, R69 ;  /* 0x00000042ba427223 */ /* 0x000fe40000010045 */
[----:B------:R-:W-:-:S02]  /*bcf0*/  FFMA.FTZ R62, R188, R215, R62 ;  /* 0x000000d7bc3e7223 */ /* 0x000fc4000001003e */
[----:B------:R-:W-:Y:S02]  /*bd00*/  FFMA.FTZ R60, R188, R218, -R61 ;  /* 0x000000dabc3c7223 */ /* 0x000fe4000001083d */
[----:B------:R-:W-:Y:S02]  /*bd10*/  FFMA.FTZ R63, R186, R67, -R63 ;  /* 0x00000043ba3f7223 */ /* 0x000fe4000001083f */
[----:B------:R-:W-:Y:S02]  /*bd20*/  FADD.FTZ R66, -R151, R66 ;  /* 0x0000004297427221 */ /* 0x000fe40000010100 */
[----:B------:R-:W-:Y:S02]  /*bd30*/  FADD.FTZ R127, RZ, R62 ;  /* 0x0000003eff7f7221 */ /* 0x000fe40000010000 */
[----:B------:R-:W-:Y:S02]  /*bd40*/  FADD.FTZ R217, R217, R60 ;  /* 0x0000003cd9d97221 */ /* 0x000fe40000010000 */
[----:B------:R-:W-:-:S02]  /*bd50*/  FADD.FTZ R63, R152, R63 ;  /* 0x0000003f983f7221 */ /* 0x000fc40000010000 */
[----:B------:R-:W-:Y:S02]  /*bd60*/  FMUL.FTZ R61, R187, -R66 ;  /* 0x80000042bb3d7220 */ /* 0x000fe40000410000 */
[C---:B------:R-:W-:Y:S02]  /*bd70*/  FMUL.FTZ R60, R185.reuse, R127 ;  /* 0x0000007fb93c7220 */ /* 0x040fe40000410000 */
[----:B------:R-:W-:Y:S02]  /*bd80*/  FMUL.FTZ R62, R185, R217 ;  /* 0x000000d9b93e7220 */ /* 0x000fe40000410000 */
[-C--:B------:R-:W-:Y:S02]  /*bd90*/  FMUL.FTZ R67, R187, -R63.reuse ;  /* 0x8000003fbb437220 */ /* 0x080fe40000410000 */
[----:B------:R-:W-:Y:S02]  /*bda0*/  FFMA.FTZ R69, R188, R63, -R61 ;  /* 0x0000003fbc457223 */ /* 0x000fe4000001083d */
[----:B------:R-:W-:-:S02]  /*bdb0*/  FFMA.FTZ R61, R186, R217, -R60 ;  /* 0x000000d9ba3d7223 */ /* 0x000fc4000001083c */
[----:B------:R-:W-:Y:S02]  /*bdc0*/  FFMA.FTZ R126, R186, R127, R62 ;  /* 0x0000007fba7e7223 */ /* 0x000fe4000001003e */
[----:B------:R-:W-:Y:S02]  /*bdd0*/  FFMA.FTZ R66, R188, R66, R67 ;  /* 0x00000042bc427223 */ /* 0x000fe40000010043 */
[----:B------:R-:W-:Y:S01]  /*bde0*/  FADD.FTZ R216, R216, R61 ;  /* 0x0000003dd8d87221 */ /* 0x000fe20000010000 */
[----:B------:R-:W-:Y:S01]  /*bdf0*/  HFMA2.MMA R61, -RZ, RZ, 0, 0 ;  /* 0x00000000ff3d7435 */ /* 0x000fe200000001ff */
        /* <DEDUP_REMOVED lines=17> */
[C---:B------:R-:W-:Y:S02]  /*bf10*/  FFMA.FTZ R69, R182.reuse, R220, -R69 ;  /* 0x000000dcb6457223 */ /* 0x040fe40000010845 */
[----:B------:R-:W-:Y:S02]  /*bf20*/  FFMA.FTZ R68, R182, R219, R68 ;  /* 0x000000dbb6447223 */ /* 0x000fe40000010044 */
[----:B------:R-:W-:Y:S01]  /*bf30*/  FADD.FTZ R221, R202, R69 ;  /* 0x00000045cadd7221 */ /* 0x000fe20000010000 */
[----:B------:R-:W0:Y:S01]  /*bf40*/  @!P0 LDS.128 R60, [R70.X16+0x4be0] ;  /* 0x004be000463c8984 */ /* 0x000e22000000cc00 */
[----:B------:R-:W-:Y:S01]  /*bf50*/  FADD.FTZ R203, RZ, R68 ;  /* 0x00000044ffcb7221 */ /* 0x000fe20000010000 */
[----:B------:R-:W-:Y:S02]  /*bf60*/  ISETP.GT.U32.AND P0, PT, R96, 0x1f, PT ;  /* 0x0000001f6000780c */ /* 0x000fe40003f04070 */
[----:B------:R1:W-:Y:S02]  /*bf70*/  STS.128 [R96.X16+0x35e0], R64 ;  /* 0x0035e04060007388 */ /* 0x0003e4000000cc00 */
[----:B-1----:R-:W-:-:S02]  /*bf80*/  FMUL.FTZ R66, R179, R221 ;  /* 0x000000ddb3427220 */ /* 0x002fc40000410000 */
[-C--:B------:R-:W-:Y:S02]  /*bf90*/  FMUL.FTZ R64, R179, R203.reuse ;  /* 0x000000cbb3407220 */ /* 0x080fe40000410000 */
[C---:B------:R-:W-:Y:S02]  /*bfa0*/  FFMA.FTZ R66, R180.reuse, R203, R66 ;  /* 0x000000cbb4427223 */ /* 0x040fe40000010042 */
[----:B------:R-:W-:Y:S02]  /*bfb0*/  FFMA.FTZ R65, R180, R221, -R64 ;  /* 0x000000ddb4417223 */ /* 0x000fe40000010840 */
[----:B------:R-:W-:Y:S02]  /*bfc0*/  FADD.FTZ R202, RZ, R66 ;  /* 0x00000042ffca7221 */ /* 0x000fe40000010000 */
[----:B------:R-:W-:Y:S02]  /*bfd0*/  FADD.FTZ R212, R212, R65 ;  /* 0x00000041d4d47221 */ /* 0x000fe40000010000 */
[----:B------:R-:W-:-:S02]  /*bfe0*/  FMUL.FTZ R65, R177, R202 ;  /* 0x000000cab1417220 */ /* 0x000fc40000410000 */
        /* <DEDUP_REMOVED lines=72> */
[----:B------:R-:W-:Y:S01]  /*c470*/  FFMA.FTZ R70, R64, R71, R65 ;  /* 0x0000004740467223 */ /* 0x000fe20000010041 */
[----:B------:R-:W-:Y:S01]  /*c480*/  MOV R71, R239 ;  /* 0x000000ef00477202 */ /* 0x000fe20000000f00 */
[----:B------:R-:W-:-:S02]  /*c490*/  FADD.FTZ R68, R66, R68 ;  /* 0x0000004442447221 */ /* 0x000fc40000010000 */
[----:B------:R-:W-:-:S05]  /*c4a0*/  FADD.FTZ R70, R67, R70 ;  /* 0x0000004643467221 */ /* 0x000fca0000010000 */
[----:B------:R-:W-:Y:S01]  /*c4b0*/  MOV R238, R70 ;  /* 0x0000004600ee7202 */ /* 0x000fe20000000f00 */
[----:B------:R-:W-:Y:S05]  /*c4c0*/  BRA.DIV ~URZ, `(.L_x_4847) ;  /* 0x000084c27f007947 */ /* 0x000fea000b800000 */
[----:B------:R0:W1:Y:S02]  /*c4d0*/  SHFL.DOWN PT, R67, R239, 0x1, 0x1f ;  /* 0x08201f00ef437f89 */ /* 0x00006400000e0000 */
.L_x_4949:
[----:B------:R-:W-:Y:S05]  /*c4e0*/  BRA.DIV ~URZ, `(.L_x_4848) ;  /* 0x000085227f007947 */ /* 0x000fea000b800000 */
[----:B------:R-:W2:Y:S04]  /*c4f0*/  SHFL.DOWN PT, R69, R69, 0x1, 0x1f ;  /* 0x08201f0045457f89 */ /* 0x000ea800000e0000 */
[----:B0-----:R0:W3:Y:S04]  /*c500*/  SHFL.DOWN PT, R239, R68, 0x1, 0x1f ;  /* 0x08201f0044ef7f89 */ /* 0x0010e800000e0000 */
[----:B------:R0:W4:Y:S02]  /*c510*/  SHFL.DOWN PT, R64, R70, 0x1, 0x1f ;  /* 0x08201f0046407f89 */ /* 0x00012400000e0000 */
.L_x_4950:
[----:B------:R-:W-:Y:S01]  /*c520*/  BSSY B1, `(.L_x_4849) ;  /* 0x000000d000017945 */ /* 0x000fe20003800000 */
[----:B------:R-:W-:Y:S05]  /*c530*/  @!P0 BRA `(.L_x_4850) ;  /* 0x000000b000008947 */ /* 0x000fea0003800000 */
[----:B----4-:R-:W-:-:S04]  /*c540*/  FMUL.FTZ R65, R240, R64 ;  /* 0x00000040f0417220 */ /* 0x010fc80000410000 */
[CC--:B---3--:R-:W-:Y:S02]  /*c550*/  FFMA.FTZ R65, R71.reuse, R239.reuse, -R65 ;  /* 0x000000ef47417223 */ /* 0x0c8fe40000010841 */
[----:B------:R-:W-:Y:S02]  /*c560*/  FMUL.FTZ R239, R240, R239 ;  /* 0x000000eff0ef7220 */ /* 0x000fe40000410000 */
[----:B0-----:R-:W-:Y:S02]  /*c570*/  FADD.FTZ R68, R68, R65 ;  /* 0x0000004144447221 */ /* 0x001fe40000010000 */
[----:B------:R-:W-:Y:S02]  /*c580*/  FFMA.FTZ R239, R71, R64, R239 ;  /* 0x0000004047ef7223 */ /* 0x000fe400000100ef */
[C---:B--2---:R-:W-:Y:S02]  /*c590*/  FMUL.FTZ R64, R240.reuse, R69 ;  /* 0x00000045f0407220 */ /* 0x044fe40000410000 */
[----:B-1----:R-:W-:-:S02]  /*c5a0*/  FMUL.FTZ R240, R240, R67 ;  /* 0x00000043f0f07220 */ /* 0x002fc40000410000 */
[C---:B------:R-:W-:Y:S02]  /*c5b0*/  FFMA.FTZ R64, R71.reuse, R67, -R64 ;  /* 0x0000004347407223 */ /* 0x040fe40000010840 */
[----:B------:R-:W-:Y:S02]  /*c5c0*/  FFMA.FTZ R240, R71, R69, R240 ;  /* 0x0000004547f07223 */ /* 0x000fe400000100f0 */
[----:B------:R-:W-:Y:S01]  /*c5d0*/  FADD.FTZ R238, R238, R239 ;  /* 0x000000efeeee7221 */ /* 0x000fe20000010000 */
[----:B------:R-:W-:Y:S02]  /*c5e0*/  MOV R71, R64 ;  /* 0x0000004000477202 */ /* 0x000fe40000000f00 */
.L_x_4850:
[----:B------:R-:W-:Y:S05]  /*c5f0*/  BSYNC B1 ;  /* 0x0000000000017941 */ /* 0x000fea0003800000 */
.L_x_4849:
[----:B------:R-:W-:Y:S01]  /*c600*/  ISETP.GT.U32.AND P0, PT, R198, 0x1d, PT ;  /* 0x0000001dc600780c */ /* 0x000fe20003f04070 */
[----:B------:R-:W-:Y:S05]  /*c610*/  BRA.DIV ~URZ, `(.L_x_4851) ;  /* 0x000085527f007947 */ /* 0x000fea000b800000 */
[----:B-1----:R1:W0:Y:S04]  /*c620*/  SHFL.DOWN PT, R67, R71, 0x2, 0x1f ;  /* 0x08401f0047437f89 */ /* 0x00222800000e0000 */
[----:B--2---:R1:W2:Y:S04]  /*c630*/  SHFL.DOWN PT, R69, R240, 0x2, 0x1f ;  /* 0x08401f00f0457f89 */ /* 0x0042a800000e0000 */
[----:B0-----:R1:W0:Y:S04]  /*c640*/  SHFL.DOWN PT, R70, R68, 0x2, 0x1f ;  /* 0x08401f0044467f89 */ /* 0x00122800000e0000 */
[----:B----4-:R1:W4:Y:S02]  /*c650*/  SHFL.DOWN PT, R64, R238, 0x2, 0x1f ;  /* 0x08401f00ee407f89 */ /* 0x01032400000e0000 */
.L_x_4951:
[----:B------:R-:W-:Y:S01]  /*c660*/  BSSY B1, `(.L_x_4852) ;  /* 0x000000d000017945 */ /* 0x000fe20003800000 */
[----:B------:R-:W-:Y:S05]  /*c670*/  @P0 BRA `(.L_x_4853) ;  /* 0x000000b000000947 */ /* 0x000fea0003800000 */
[----:B----4-:R-:W-:-:S04]  /*c680*/  FMUL.FTZ R65, R240, R64 ;  /* 0x00000040f0417220 */ /* 0x010fc80000410000 */
[CC--:B0-----:R-:W-:Y:S02]  /*c690*/  FFMA.FTZ R65, R71.reuse, R70.reuse, -R65 ;  /* 0x0000004647417223 */ /* 0x0c1fe40000010841 */
[----:B------:R-:W-:Y:S02]  /*c6a0*/  FMUL.FTZ R70, R240, R70 ;  /* 0x00000046f0467220 */ /* 0x000fe40000410000 */
[----:B-1----:R-:W-:Y:S02]  /*c6b0*/  FADD.FTZ R68, R68, R65 ;  /* 0x0000004144447221 */ /* 0x002fe40000010000 */
[----:B---3--:R-:W-:Y:S02]  /*c6c0*/  FFMA.FTZ R239, R71, R64, R70 ;  /* 0x0000004047ef7223 */ /* 0x008fe40000010046 */
[C---:B--2---:R-:W-:Y:S02]  /*c6d0*/  FMUL.FTZ R64, R240.reuse, R69 ;  /* 0x00000045f0407220 */ /* 0x044fe40000410000 */
[----:B------:R-:W-:-:S02]  /*c6e0*/  FMUL.FTZ R240, R240, R67 ;  /* 0x00000043f0f07220 */ /* 0x000fc40000410000 */
[C---:B------:R-:W-:Y:S02]  /*c6f0*/  FFMA.FTZ R64, R71.reuse, R67, -R64 ;  /* 0x0000004347407223 */ /* 0x040fe40000010840 */
[----:B------:R-:W-:Y:S02]  /*c700*/  FFMA.FTZ R240, R71, R69, R240 ;  /* 0x0000004547f07223 */ /* 0x000fe400000100f0 */
[----:B------:R-:W-:Y:S01]  /*c710*/  FADD.FTZ R238, R238, R239 ;  /* 0x000000efeeee7221 */ /* 0x000fe20000010000 */
[----:B------:R-:W-:Y:S02]  /*c720*/  MOV R71, R64 ;  /* 0x0000004000477202 */ /* 0x000fe40000000f00 */
.L_x_4853:
[----:B------:R-:W-:Y:S05]  /*c730*/  BSYNC B1 ;  /* 0x0000000000017941 */ /* 0x000fea0003800000 */
.L_x_4852:
[----:B------:R-:W-:Y:S01]  /*c740*/  ISETP.GT.U32.AND P0, PT, R198, 0x1b, PT ;  /* 0x0000001bc600780c */ /* 0x000fe20003f04070 */
[----:B------:R-:W-:Y:S10]  /*c750*/  BRA.DIV ~URZ, `(.L_x_4854) ;  /* 0x000085e27f007947 */ /* 0x000ff4000b800000 */
[----:B------:R1:W4:Y:S02]  /*c760*/  SHFL.DOWN PT, R67, R71, 0x4, 0x1f ;  /* 0x08801f0047437f89 */ /* 0x00032400000e0000 */
.L_x_4952:
[----:B------:R-:W-:Y:S05]  /*c770*/  BRA.DIV ~URZ, `(.L_x_4855) ;  /* 0x000086427f007947 */ /* 0x000fea000b800000 */
[----:B--2---:R2:W1:Y:S04]  /*c780*/  SHFL.DOWN PT, R69, R240, 0x4, 0x1f ;  /* 0x08801f00f0457f89 */ /* 0x00446800000e0000 */
[----:B0-----:R2:W0:Y:S04]  /*c790*/  SHFL.DOWN PT, R70, R68, 0x4, 0x1f ;  /* 0x08801f0044467f89 */ /* 0x00142800000e0000 */
[----:B----4-:R2:W4:Y:S02]  /*c7a0*/  SHFL.DOWN PT, R64, R238, 0x4, 0x1f ;  /* 0x08801f00ee407f89 */ /* 0x01052400000e0000 */
.L_x_4953:
[----:B------:R-:W-:Y:S01]  /*c7b0*/  BSSY B1, `(.L_x_4856) ;  /* 0x000000d000017945 */ /* 0x000fe20003800000 */
[----:B------:R-:W-:Y:S05]  /*c7c0*/  @P0 BRA `(.L_x_4857) ;  /* 0x000000b000000947 */ /* 0x000fea0003800000 */
[----:B----4-:R-:W-:-:S04]  /*c7d0*/  FMUL.FTZ R65, R240, R64 ;  /* 0x00000040f0417220 */ /* 0x010fc80000410000 */
[CC--:B0-----:R-:W-:Y:S02]  /*c7e0*/  FFMA.FTZ R65, R71.reuse, R70.reuse, -R65 ;  /* 0x0000004647417223 */ /* 0x0c1fe40000010841 */
[----:B------:R-:W-:Y:S02]  /*c7f0*/  FMUL.FTZ R70, R240, R70 ;  /* 0x00000046f0467220 */ /* 0x000fe40000410000 */
[----:B-12---:R-:W-:Y:S02]  /*c800*/  FADD.FTZ R68, R68, R65 ;  /* 0x0000004144447221 */ /* 0x006fe40000010000 */
[----:B---3--:R-:W-:Y:S02]  /*c810*/  FFMA.FTZ R239, R71, R64, R70 ;  /* 0x0000004047ef7223 */ /* 0x008fe40000010046 */
[C---:B------:R-:W-:Y:S02]  /*c820*/  FMUL.FTZ R64, R240.reuse, R69 ;  /* 0x00000045f0407220 */ /* 0x040fe40000410000 */
[----:B------:R-:W-:-:S02]  /*c830*/  FMUL.FTZ R240, R240, R67 ;  /* 0x00000043f0f07220 */ /* 0x000fc40000410000 */
[C---:B------:R-:W-:Y:S02]  /*c840*/  FFMA.FTZ R64, R71.reuse, R67, -R64 ;  /* 0x0000004347407223 */ /* 0x040fe40000010840 */
[----:B------:R-:W-:Y:S02]  /*c850*/  FFMA.FTZ R240, R71, R69, R240 ;  /* 0x0000004547f07223 */ /* 0x000fe400000100f0 */
[----:B------:R-:W-:Y:S01]  /*c860*/  FADD.FTZ R238, R238, R239 ;  /* 0x000000efeeee7221 */ /* 0x000fe20000010000 */
[----:B------:R-:W-:Y:S02]  /*c870*/  MOV R71, R64 ;  /* 0x0000004000477202 */ /* 0x000fe40000000f00 */
.L_x_4857:
[----:B------:R-:W-:Y:S05]  /*c880*/  BSYNC B1 ;  /* 0x0000000000017941 */ /* 0x000fea0003800000 */
.L_x_4856:
[----:B------:R-:W-:Y:S01]  /*c890*/  ISETP.GT.U32.AND P0, PT, R198, 0x17, PT ;  /* 0x00000017c600780c */ /* 0x000fe20003f04070 */
[----:B------:R-:W-:Y:S05]  /*c8a0*/  BRA.DIV ~URZ, `(.L_x_4858) ;  /* 0x000086727f007947 */ /* 0x000fea000b800000 */
[----:B------:R2:W4:Y:S04]  /*c8b0*/  SHFL.DOWN PT, R67, R71, 0x8, 0x1f ;  /* 0x09001f0047437f89 */ /* 0x00052800000e0000 */
[----:B-1----:R2:W1:Y:S04]  /*c8c0*/  SHFL.DOWN PT, R69, R240, 0x8, 0x1f ;  /* 0x09001f00f0457f89 */ /* 0x00246800000e0000 */
[----:B0-----:R2:W0:Y:S04]  /*c8d0*/  SHFL.DOWN PT, R70, R68, 0x8, 0x1f ;  /* 0x09001f0044467f89 */ /* 0x00142800000e0000 */
[----:B----4-:R2:W4:Y:S02]  /*c8e0*/  SHFL.DOWN PT, R64, R238, 0x8, 0x1f ;  /* 0x09001f00ee407f89 */ /* 0x01052400000e0000 */
.L_x_4954:
[----:B------:R-:W-:Y:S01]  /*c8f0*/  BSSY B1, `(.L_x_4859) ;  /* 0x000000d000017945 */ /* 0x000fe20003800000 */
[----:B------:R-:W-:Y:S05]  /*c900*/  @P0 BRA `(.L_x_4860) ;  /* 0x000000b000000947 */ /* 0x000fea0003800000 */
[----:B----4-:R-:W-:-:S04]  /*c910*/  FMUL.FTZ R65, R240, R64 ;  /* 0x00000040f0417220 */ /* 0x010fc80000410000 */
[CC--:B0-----:R-:W-:Y:S02]  /*c920*/  FFMA.FTZ R65, R71.reuse, R70.reuse, -R65 ;  /* 0x0000004647417223 */ /* 0x0c1fe40000010841 */
[----:B------:R-:W-:Y:S02]  /*c930*/  FMUL.FTZ R70, R240, R70 ;  /* 0x00000046f0467220 */ /* 0x000fe40000410000 */
[----:B--2---:R-:W-:Y:S02]  /*c940*/  FADD.FTZ R68, R68, R65 ;  /* 0x0000004144447221 */ /* 0x004fe40000010000 */
[----:B---3--:R-:W-:Y:S02]  /*c950*/  FFMA.FTZ R239, R71, R64, R70 ;  /* 0x0000004047ef7223 */ /* 0x008fe40000010046 */
[C---:B-1----:R-:W-:Y:S02]  /*c960*/  FMUL.FTZ R64, R240.reuse, R69 ;  /* 0x00000045f0407220 */ /* 0x042fe40000410000 */
[----:B------:R-:W-:-:S02]  /*c970*/  FMUL.FTZ R240, R240, R67 ;  /* 0x00000043f0f07220 */ /* 0x000fc40000410000 */
[C---:B------:R-:W-:Y:S02]  /*c980*/  FFMA.FTZ R64, R71.reuse, R67, -R64 ;  /* 0x0000004347407223 */ /* 0x040fe40000010840 */
[----:B------:R-:W-:Y:S02]  /*c990*/  FFMA.FTZ R240, R71, R69, R240 ;  /* 0x0000004547f07223 */ /* 0x000fe400000100f0 */
[----:B------:R-:W-:Y:S01]  /*c9a0*/  FADD.FTZ R238, R238, R239 ;  /* 0x000000efeeee7221 */ /* 0x000fe20000010000 */
[----:B------:R-:W-:Y:S02]  /*c9b0*/  MOV R71, R64 ;  /* 0x0000004000477202 */ /* 0x000fe40000000f00 */
.L_x_4860:
[----:B------:R-:W-:Y:S05]  /*c9c0*/  BSYNC B1 ;  /* 0x0000000000017941 */ /* 0x000fea0003800000 */
.L_x_4859:
[----:B------:R-:W-:Y:S01]  /*c9d0*/  ISETP.GT.U32.AND P0, PT, R198, 0xf, PT ;  /* 0x0000000fc600780c */ /* 0x000fe20003f04070 */
[----:B------:R-:W-:Y:S10]  /*c9e0*/  BRA.DIV ~URZ, `(.L_x_4861) ;  /* 0x000087027f007947 */ /* 0x000ff4000b800000 */
[----:B------:R2:W4:Y:S02]  /*c9f0*/  SHFL.DOWN PT, R67, R71, 0x10, 0x1f ;  /* 0x0a001f0047437f89 */ /* 0x00052400000e0000 */
.L_x_4955:
[----:B------:R-:W-:Y:S05]  /*ca00*/  BRA.DIV ~URZ, `(.L_x_4862) ;  /* 0x000087627f007947 */ /* 0x000fea000b800000 */
[----:B-1----:R1:W2:Y:S04]  /*ca10*/  SHFL.DOWN PT, R69, R240, 0x10, 0x1f ;  /* 0x0a001f00f0457f89 */ /* 0x0022a800000e0000 */
[----:B0-----:R1:W0:Y:S04]  /*ca20*/  SHFL.DOWN PT, R70, R68, 0x10, 0x1f ;  /* 0x0a001f0044467f89 */ /* 0x00122800000e0000 */
[----:B----4-:R1:W4:Y:S02]  /*ca30*/  SHFL.DOWN PT, R64, R238, 0x10, 0x1f ;  /* 0x0a001f00ee407f89 */ /* 0x01032400000e0000 */
.L_x_4956:
        /* <DEDUP_REMOVED lines=13> */
.L_x_4864:
[----:B------:R-:W-:Y:S05]  /*cb10*/  BSYNC B1 ;  /* 0x0000000000017941 */ /* 0x000fea0003800000 */
.L_x_4863:
[----:B------:R-:W-:Y:S05]  /*cb20*/  BRA.DIV ~URZ, `(.L_x_4865) ;  /* 0x000087a27f007947 */ /* 0x000fea000b800000 */
[----:B----4-:R-:W4:Y:S04]  /*cb30*/  SHFL.IDX PT, R64, R240, RZ, 0x1f ;  /* 0x00001ffff0407589 */ /* 0x010f2800000e0000 */
[----:B0-----:R-:W0:Y:S04]  /*cb40*/  SHFL.IDX PT, R70, R71, RZ, 0x1f ;  /* 0x00001fff47467589 */ /* 0x001e2800000e0000 */
[----:B--2---:R-:W2:Y:S04]  /*cb50*/  SHFL.IDX PT, R69, R68, RZ, 0x1f ;  /* 0x00001fff44457589 */ /* 0x004ea800000e0000 */
[----:B------:R-:W1:Y:S04]  /*cb60*/  SHFL.IDX PT, R67, R238, RZ, 0x1f ;  /* 0x00001fffee437589 */ /* 0x000e6800000e0000 */
[----:B---3--:R-:W3:Y:S04]  /*cb70*/  SHFL.IDX PT, R239, R62, RZ, 0x1f ;  /* 0x00001fff3eef7589 */ /* 0x008ee800000e0000 */
[----:B------:R-:W1:Y:S04]  /*cb80*/  SHFL.IDX PT, R247, R63, RZ, 0x1f ;  /* 0x00001fff3ff77589 */ /* 0x000e6800000e0000 */
[----:B------:R-:W1:Y:S01]  /*cb90*/  SHFL.DOWN PT, R71, R71, 0x1, 0x1f ;  /* 0x08201f0047477f89 */ /* 0x000e6200000e0000 */
[----:B----4-:R-:W-:-:S02]  /*cba0*/  FMUL.FTZ R241, R63, R64 ;  /* 0x000000403ff17220 */ /* 0x010fc40000410000 */
[----:B------:R-:W-:Y:S01]  /*cbb0*/  FMUL.FTZ R242, R62, R64 ;  /* 0x000000403ef27220 */ /* 0x000fe20000410000 */
[----:B-1----:R-:W1:Y:S01]  /*cbc0*/  SHFL.DOWN PT, R240, R240, 0x1, 0x1f ;  /* 0x08201f00f0f07f89 */ /* 0x002e6200000e0000 */
[C---:B0-----:R-:W-:Y:S02]  /*cbd0*/  FMUL.FTZ R244, R60.reuse, R70 ;  /* 0x000000463cf47220 */ /* 0x041fe40000410000 */
[----:B------:R-:W-:Y:S01]  /*cbe0*/  FMUL.FTZ R243, R60, R64 ;  /* 0x000000403cf37220 */ /* 0x000fe20000410000 */
[----:B------:R-:W0:Y:S01]  /*cbf0*/  SHFL.DOWN PT, R68, R68, 0x1, 0x1f ;  /* 0x08201f0044447f89 */ /* 0x000e2200000e0000 */
[-C--:B------:R-:W-:Y:S02]  /*cc00*/  FFMA.FTZ R241, R62, R70.reuse, -R241 ;  /* 0x000000463ef17223 */ /* 0x080fe400000108f1 */
[----:B------:R-:W-:Y:S01]  /*cc10*/  FFMA.FTZ R242, R63, R70, R242 ;  /* 0x000000463ff27223 */ /* 0x000fe200000100f2 */
[----:B------:R-:W4:Y:S04]  /*cc20*/  SHFL.DOWN PT, R238, R238, 0x1, 0x1f ;  /* 0x08201f00eeee7f89 */ /* 0x000f2800000e0000 */
[----:B------:R-:W0:Y:S04]  /*cc30*/  SHFL.IDX PT, R245, R61, RZ, 0x1f ;  /* 0x00001fff3df57589 */ /* 0x000e2800000e0000 */
[----:B------:R5:W0:Y:S02]  /*cc40*/  SHFL.IDX PT, R246, R60, RZ, 0x1f ;  /* 0x00001fff3cf67589 */ /* 0x000a2400000e0000 */
[----:B-----5:R-:W-:-:S02]  /*cc50*/  FMUL.FTZ R60, R61, R64 ;  /* 0x000000403d3c7220 */ /* 0x020fc40000410000 */
.L_x_4957:
[----:B-123--:R-:W-:Y:S01]  /*cc60*/  ISETP.NE.AND P0, PT, R96, 0x1f, PT ;  /* 0x0000001f6000780c */ /* 0x00efe20003f05270 */
        /* <DEDUP_REMOVED lines=19> */
[----:B----4-:R-:W-:Y:S02]  /*cda0*/  FADD.FTZ R67, R67, R238 ;  /* 0x000000ee43437221 */ /* 0x010fe40000010000 */
.L_x_4867:
[----:B------:R-:W-:Y:S05]  /*cdb0*/  BSYNC B1 ;  /* 0x0000000000017941 */ /* 0x000fea0003800000 */
.L_x_4866:
[----:B------:R-:W-:-:S05]  /*cdc0*/  SHF.L.U32 R239, R96, 0x5, RZ ;  /* 0x0000000560ef7819 */ /* 0x000fca00000006ff */
[----:B------:R-:W0:Y:S04]  /*cdd0*/  LDS.128 R68, [R239+0x35f0] ;  /* 0x0035f000ef447984 */ /* 0x000e280000000c00 */
[----:B------:R1:W-:Y:S01]  /*cde0*/  STS.128 [R239+0x35f0], R64 ;  /* 0x0035f040ef007388 */ /* 0x0003e20000000c00 */
[----:B0---4-:R-:W-:-:S04]  /*cdf0*/  FMUL.FTZ R238, R69, R67 ;  /* 0x0000004345ee7220 */ /* 0x011fc80000410000 */
[----:B------:R-:W-:-:S04]  /*ce00*/  FFMA.FTZ R238, R68, R66, -R238 ;  /* 0x0000004244ee7223 */ /* 0x000fc800000108ee */
[----:B------:R-:W-:Y:S02]  /*ce10*/  FADD.FTZ R70, R70, R238 ;  /* 0x000000ee46467221 */ /* 0x000fe40000010000 */
[C---:B------:R-:W-:Y:S02]  /*ce20*/  FMUL.FTZ R238, R69.reuse, R66 ;  /* 0x0000004245ee7220 */ /* 0x040fe40000410000 */
[C---:B-1----:R-:W-:Y:S02]  /*ce30*/  FMUL.FTZ R66, R69.reuse, R64 ;  /* 0x0000004045427220 */ /* 0x042fe40000410000 */
[C---:B------:R-:W-:Y:S02]  /*ce40*/  FFMA.FTZ R67, R68.reuse, R67, R238 ;  /* 0x0000004344437223 */ /* 0x040fe400000100ee */
[-C--:B------:R-:W-:Y:S02]  /*ce50*/  FMUL.FTZ R238, R69, R65.reuse ;  /* 0x0000004145ee7220 */ /* 0x080fe40000410000 */
[----:B------:R-:W-:-:S02]  /*ce60*/  FFMA.FTZ R69, R68, R65, R66 ;  /* 0x0000004144457223 */ /* 0x000fc40000010042 */
[----:B------:R-:W-:Y:S02]  /*ce70*/  FFMA.FTZ R68, R68, R64, -R238 ;  /* 0x0000004044447223 */ /* 0x000fe400000108ee */
[----:B------:R-:W-:-:S05]  /*ce80*/  FADD.FTZ R71, R71, R67 ;  /* 0x0000004347477221 */ /* 0x000fca0000010000 */
[----:B------:R0:W-:Y:S02]  /*ce90*/  STS.128 [R239+0x35e0], R68 ;  /* 0x0035e044ef007388 */ /* 0x0001e40000000c00 */
.L_x_4846:
[----:B0-----:R-:W-:Y:S05]  /*cea0*/  BSYNC B0 ;  /* 0x0000000000007941 */ /* 0x001fea0003800000 */
.L_x_4845:
[----:B------:R-:W-:Y:S01]  /*ceb0*/  WARPSYNC 0xffffffff ;  /* 0xffffffff00007948 */ /* 0x000fe20003800000 */
[----:B------:R-:W-:Y:S02]  /*cec0*/  FADD.FTZ R67, RZ, R232 ;  /* 0x000000e8ff437221 */ /* 0x000fe40000010000 */
[----:B------:R-:W-:Y:S01]  /*ced0*/  BAR.SYNC.DEFER_BLOCKING 0x0 ;  /* 0x0000000000007b1d */ /* 0x000fe20000010000 */
[C---:B------:R-:W-:Y:S01]  /*cee0*/  SHF.L.U32 R68, R96.reuse, 0x4, RZ ;  /* 0x0000000460447819 */ /* 0x040fe200000006ff */
[----:B------:R-:W-:Y:S01]  /*cef0*/  FMUL.FTZ R70, R157, R127 ;  /* 0x0000007f9d467220 */ /* 0x000fe20000410000 */
[----:B------:R-:W-:Y:S02]  /*cf00*/  ISETP.NE.AND P0, PT, R96, RZ, PT ;  /* 0x000000ff6000720c */ /* 0x000fe40003f05270 */
[----:B------:R-:W-:Y:S01]  /*cf10*/  MOV R71, UR7 ;  /* 0x0000000700477c02 */ /* 0x000fe20008000f00 */
[----:B------:R-:W-:Y:S01]  /*cf20*/  BSSY B0, `(.L_x_4868) ;  /* 0x0000257000007945 */ /* 0x000fe20003800000 */
[----:B------:R-:W0:Y:S09]  /*cf30*/  LDS.64 R64, [R68+0x35e8] ;  /* 0x0035e80044407984 */ /* 0x000e320000000a00 */
[----:B------:R1:W-:Y:S02]  /*cf40*/  @!P0 STS.128 [R71.X16+0x4be0], R60 ;  /* 0x004be03c47008388 */ /* 0x0003e4000000cc00 */
[----:B-1----:R-:W-:-:S02]  /*cf50*/  FFMA.FTZ R60, R155, R217, -R70 ;  /* 0x000000d99b3c7223 */ /* 0x002fc40000010846 */
[C---:B------:R-:W-:Y:S02]  /*cf60*/  FMUL.FTZ R62, R149.reuse, R219 ;  /* 0x000000db953e7220 */ /* 0x040fe40000410000 */
[-C--:B------:R-:W-:Y:S02]  /*cf70*/  FMUL.FTZ R70, R149, R220.reuse ;  /* 0x000000dc95467220 */ /* 0x080fe40000410000 */
[----:B------:R-:W-:Y:S02]  /*cf80*/  FMUL.FTZ R71, R134, R211 ;  /* 0x000000d386477220 */ /* 0x000fe40000410000 */
[C---:B------:R-:W-:Y:S02]  /*cf90*/  FFMA.FTZ R62, R147.reuse, R220, -R62 ;  /* 0x000000dc933e7223 */ /* 0x040fe4000001083e */
[----:B------:R-:W-:Y:S02]  /*cfa0*/  FFMA.FTZ R147, R147, R219, R70 ;  /* 0x000000db93937223 */ /* 0x000fe40000010046 */
[----:B------:R-:W-:-:S02]  /*cfb0*/  FFMA.FTZ R70, R132, R222, -R71 ;  /* 0x000000de84467223 */ /* 0x000fc40000010847 */
[----:B------:R-:W-:Y:S02]  /*cfc0*/  FMUL.FTZ R61, R150, R126 ;  /* 0x0000007e963d7220 */ /* 0x000fe40000410000 */
[----:B------:R-:W-:Y:S02]  /*cfd0*/  FADD.FTZ R149, R48, R48 ;  /* 0x0000003030957221 */ /* 0x000fe40000010000 */
[----:B------:R-:W-:Y:S02]  /*cfe0*/  FMUL.FTZ R63, R150, R216 ;  /* 0x000000d8963f7220 */ /* 0x000fe40000410000 */
[-C--:B0-----:R-:W-:Y:S02]  /*cff0*/  FMUL.FTZ R69, R65, -R111.reuse ;  /* 0x8000006f41457220 */ /* 0x081fe40000410000 */
[C---:B------:R-:W-:Y:S02]  /*d000*/  FMUL.FTZ R111, R64.reuse, -R111 ;  /* 0x8000006f406f7220 */ /* 0x040fe40000410000 */
[----:B------:R-:W-:-:S02]  /*d010*/  FFMA.FTZ R64, R64, R110, -R69 ;  /* 0x0000006e40407223 */ /* 0x000fc40000010845 */
[----:B------:R-:W-:Y:S02]  /*d020*/  FFMA.FTZ R65, R65, R110, R111 ;  /* 0x0000006e41417223 */ /* 0x000fe4000001006f */
[----:B------:R-:W-:Y:S02]  /*d030*/  FMUL.FTZ R110, R157, R217 ;  /* 0x000000d99d6e7220 */ /* 0x000fe40000410000 */
[C---:B------:R-:W-:Y:S02]  /*d040*/  FMUL.FTZ R111, R124.reuse, R209 ;  /* 0x000000d17c6f7220 */ /* 0x040fe40000410000 */
[----:B------:R-:W-:Y:S02]  /*d050*/  FFMA.FTZ R155, R155, R127, R110 ;  /* 0x0000007f9b9b7223 */ /* 0x000fe4000001006e */
[----:B------:R-:W-:Y:S02]  /*d060*/  FMUL.FTZ R110, R133, R210 ;  /* 0x000000d2856e7220 */ /* 0x000fe40000410000 */
[----:B------:R-:W-:-:S02]  /*d070*/  FMUL.FTZ R124, R124, R224 ;  /* 0x000000e07c7c7220 */ /* 0x000fc40000410000 */
[----:B------:R-:W-:Y:S02]  /*d080*/  FFMA.FTZ R71, R131, R223, -R110 ;  /* 0x000000df83477223 */ /* 0x000fe4000001086e */
[C---:B------:R-:W-:Y:S02]  /*d090*/  FFMA.FTZ R110, R122.reuse, R224, -R111 ;  /* 0x000000e07a6e7223 */ /* 0x040fe4000001086f */
[----:B------:R-:W-:Y:S02]  /*d0a0*/  FFMA.FTZ R122, R122, R209, R124 ;  /* 0x000000d17a7a7223 */ /* 0x000fe4000001007c */
[C---:B------:R-:W-:Y:S02]  /*d0b0*/  FMUL.FTZ R124, R123.reuse, R208 ;  /* 0x000000d07b7c7220 */ /* 0x040fe40000410000 */
[-C--:B------:R-:W-:Y:S02]  /*d0c0*/  FMUL.FTZ R123, R123, R225.reuse ;  /* 0x000000e17b7b7220 */ /* 0x080fe40000410000 */
[----:B------:R-:W-:-:S02]  /*d0d0*/  FFMA.FTZ R111, R121, R225, -R124 ;  /* 0x000000e1796f7223 */ /* 0x000fc4000001087c */
[----:B------:R-:W-:Y:S02]  /*d0e0*/  FFMA.FTZ R121, R121, R208, R123 ;  /* 0x000000d079797223 */ /* 0x000fe4000001007b */
[CC--:B------:R-:W-:Y:S02]  /*d0f0*/  FMUL.FTZ R123, R118.reuse, R207.reuse ;  /* 0x000000cf767b7220 */ /* 0x0c0fe40000410000 */
[-C--:B------:R-:W-:Y:S02]  /*d100*/  FMUL.FTZ R124, R118, R226.reuse ;  /* 0x000000e2767c7220 */ /* 0x080fe40000410000 */
[C---:B------:R-:W-:Y:S02]  /*d110*/  FFMA.FTZ R118, R115.reuse, R226, -R123 ;  /* 0x000000e273767223 */ /* 0x040fe4000001087b */
[----:B------:R-:W-:Y:S02]  /*d120*/  FFMA.FTZ R115, R115, R207, R124 ;  /* 0x000000cf73737223 */ /* 0x000fe4000001007c */
[----:B------:R-:W-:-:S02]  /*d130*/  FMUL.FTZ R124, R114, R206 ;  /* 0x000000ce727c7220 */ /* 0x000fc40000410000 */
[----:B------:R-:W-:Y:S02]  /*d140*/  FMUL.FTZ R123, R114, R227 ;  /* 0x000000e3727b7220 */ /* 0x000fe40000410000 */
[----:B------:R-:W-:Y:S02]  /*d150*/  FMUL.FTZ R69, R158, R215 ;  /* 0x000000d79e457220 */ /* 0x000fe40000410000 */
[C---:B------:R-:W-:Y:S02]  /*d160*/  FFMA.FTZ R114, R113.reuse, R227, -R124 ;  /* 0x000000e371727223 */ /* 0x040fe4000001087c */
[----:B------:R-:W-:Y:S02]  /*d170*/  FFMA.FTZ R113, R113, R206, R123 ;  /* 0x000000ce71717223 */ /* 0x000fe4000001007b */
[----:B------:R-:W-:Y:S02]  /*d180*/  FMUL.FTZ R123, R104, R205 ;  /* 0x000000cd687b7220 */ /* 0x000fe40000410000 */
[----:B------:R-:W-:-:S02]  /*d190*/  FFMA.FTZ R66, R156, R218, -R69 ;  /* 0x000000da9c427223 */ /* 0x000fc40000010845 */
[----:B------:R-:W-:Y:S02]  /*d1a0*/  FMUL.FTZ R124, R104, R228 ;  /* 0x000000e4687c7220 */ /* 0x000fe40000410000 */
[----:B------:R-:W-:Y:S02]  /*d1b0*/  FMUL.FTZ R69, R141, R202 ;  /* 0x000000ca8d457220 */ /* 0x000fe40000410000 */
[----:B------:R-:W-:Y:S02]  /*d1c0*/  FMUL.FTZ R133, R133, R223 ;  /* 0x000000df85857220 */ /* 0x000fe40000410000 */
[----:B------:R-:W-:Y:S02]  /*d1d0*/  FMUL.FTZ R141, R141, R212 ;  /* 0x000000d48d8d7220 */ /* 0x000fe40000410000 */
[C---:B------:R-:W-:Y:S02]  /*d1e0*/  FFMA.FTZ R104, R102.reuse, R228, -R123 ;  /* 0x000000e466687223 */ /* 0x040fe4000001087b */
[----:B------:R-:W-:-:S02]  /*d1f0*/  FFMA.FTZ R102, R102, R205, R124 ;  /* 0x000000cd66667223 */ /* 0x000fc4000001007c */
[----:B------:R-:W-:Y:S02]  /*d200*/  FFMA.FTZ R69, R139, R212, -R69 ;  /* 0x000000d48b457223 */ /* 0x000fe40000010845 */
[----:B------:R-:W-:Y:S02]  /*d210*/  FFMA.FTZ R131, R131, R210, R133 ;  /* 0x000000d283837223 */ /* 0x000fe40000010085 */
[----:B------:R-:W-:Y:S02]  /*d220*/  FMUL.FTZ R124, R103, R204 ;  /* 0x000000cc677c7220 */ /* 0x000fe40000410000 */
[----:B------:R-:W-:Y:S02]  /*d230*/  FFMA.FTZ R139, R139, R202, R141 ;  /* 0x000000ca8b8b7223 */ /* 0x000fe4000001008d */
[C---:B------:R-:W-:Y:S02]  /*d240*/  FMUL.FTZ R133, R215.reuse, UR35 ;  /* 0x00000023d7857c20 */ /* 0x040fe40008410000 */
[----:B------:R-:W-:-:S02]  /*d250*/  FMUL.FTZ R141, R215, UR34 ;  /* 0x00000022d78d7c20 */ /* 0x000fc40008410000 */
[-C--:B------:R-:W-:Y:S02]  /*d260*/  FMUL.FTZ R123, R103, R229.reuse ;  /* 0x000000e5677b7220 */ /* 0x080fe40000410000 */
[----:B------:R-:W-:Y:S02]  /*d270*/  FFMA.FTZ R103, R101, R229, -R124 ;  /* 0x000000e565677223 */ /* 0x000fe4000001087c */
[C---:B------:R-:W-:Y:S02]  /*d280*/  FFMA.FTZ R124, R218.reuse, UR34, -R133 ;  /* 0x00000022da7c7c23 */ /* 0x040fe40008010885 */
[----:B------:R-:W-:Y:S02]  /*d290*/  FFMA.FTZ R141, R218, UR35, R141 ;  /* 0x00000023da8d7c23 */ /* 0x000fe4000801008d */
[----:B------:R-:W-:Y:S02]  /*d2a0*/  FFMA.FTZ R61, R148, R216, -R61 ;  /* 0x000000d8943d7223 */ /* 0x000fe4000001083d */
[----:B------:R-:W-:-:S02]  /*d2b0*/  FFMA.FTZ R133, R149, R66, RZ ;  /* 0x0000004295857223 */ /* 0x000fc400000100ff */
[----:B------:R-:W-:Y:S02]  /*d2c0*/  FFMA.FTZ R148, R148, R126, R63 ;  /* 0x0000007e94947223 */ /* 0x000fe4000001003f */
[C---:B------:R-:W-:Y:S02]  /*d2d0*/  FMUL.FTZ R66, R149.reuse, R124 ;  /* 0x0000007c95427220 */ /* 0x040fe40000410000 */
[----:B------:R-:W-:Y:S02]  /*d2e0*/  FMUL.FTZ R63, R142, R203 ;  /* 0x000000cb8e3f7220 */ /* 0x000fe40000410000 */
[----:B------:R-:W-:Y:S02]  /*d2f0*/  FMUL.FTZ R134, R134, R222 ;  /* 0x000000de86867220 */ /* 0x000fe40000410000 */
[----:B------:R-:W-:Y:S02]  /*d300*/  FFMA.FTZ R124, -R149, R141, -RZ ;  /* 0x0000008d957c7223 */ /* 0x000fe400000109ff */
[----:B------:R-:W-:-:S02]  /*d310*/  FMUL.FTZ R142, R142, R221 ;  /* 0x000000dd8e8e7220 */ /* 0x000fc40000410000 */
[----:B------:R-:W-:Y:S02]  /*d320*/  FADD.FTZ R141, R47, R47 ;  /* 0x0000002f2f8d7221 */ /* 0x000fe40000010000 */
[----:B------:R-:W-:Y:S02]  /*d330*/  FMUL.FTZ R158, R158, R218 ;  /* 0x000000da9e9e7220 */ /* 0x000fe40000410000 */
[----:B------:R-:W-:Y:S02]  /*d340*/  FFMA.FTZ R63, R140, R221, -R63 ;  /* 0x000000dd8c3f7223 */ /* 0x000fe4000001083f */
[----:B------:R-:W-:Y:S02]  /*d350*/  FFMA.FTZ R132, R132, R211, R134 ;  /* 0x000000d384847223 */ /* 0x000fe40000010086 */
[----:B------:R-:W-:Y:S02]  /*d360*/  FFMA.FTZ R140, R140, R203, R142 ;  /* 0x000000cb8c8c7223 */ /* 0x000fe4000001008e */
[----:B------:R-:W-:-:S02]  /*d370*/  FFMA.FTZ R134, R141, R60, R133 ;  /* 0x0000003c8d867223 */ /* 0x000fc40000010085 */
[----:B------:R-:W-:Y:S02]  /*d380*/  FFMA.FTZ R156, R156, R215, R158 ;  /* 0x000000d79c9c7223 */ /* 0x000fe4000001009e */
[C---:B------:R-:W-:Y:S02]  /*d390*/  FMUL.FTZ R60, R127.reuse, UR35 ;  /* 0x000000237f3c7c20 */ /* 0x040fe40008410000 */
[----:B------:R-:W-:Y:S02]  /*d3a0*/  FMUL.FTZ R142, R127, UR34 ;  /* 0x000000227f8e7c20 */ /* 0x000fe40008410000 */
[----:B------:R-:W-:Y:S02]  /*d3b0*/  FFMA.FTZ R156, -R149, R156, RZ ;  /* 0x0000009c959c7223 */ /* 0x000fe400000101ff */
[C---:B------:R-:W-:Y:S02]  /*d3c0*/  FFMA.FTZ R60, R217.reuse, UR34, -R60 ;  /* 0x00000022d93c7c23 */ /* 0x040fe4000801083c */
[----:B------:R-:W-:-:S02]  /*d3d0*/  FFMA.FTZ R133, R217, UR35, R142 ;  /* 0x00000023d9857c23 */ /* 0x000fc4000801008e */
[----:B------:R-:W-:Y:S02]  /*d3e0*/  FADD.FTZ R142, R46, R46 ;  /* 0x0000002e2e8e7221 */ /* 0x000fe40000010000 */
[C---:B------:R-:W-:Y:S02]  /*d3f0*/  FFMA.FTZ R155, -R141.reuse, R155, R156 ;  /* 0x0000009b8d9b7223 */ /* 0x040fe4000001019c */
[C---:B------:R-:W-:Y:S02]  /*d400*/  FMUL.FTZ R60, R141.reuse, R60 ;  /* 0x0000003c8d3c7220 */ /* 0x040fe40000410000 */
[----:B------:R-:W-:Y:S02]  /*d410*/  FFMA.FTZ R133, -R141, R133, -RZ ;  /* 0x000000858d857223 */ /* 0x000fe400000109ff */
[----:B------:R-:W-:Y:S02]  /*d420*/  FFMA.FTZ R141, R142, R61, R134 ;  /* 0x0000003d8e8d7223 */ /* 0x000fe40000010086 */
[----:B------:R-:W-:-:S02]  /*d430*/  FMUL.FTZ R61, R126, UR35 ;  /* 0x000000237e3d7c20 */ /* 0x000fc40008410000 */
[----:B------:R-:W-:Y:S02]  /*d440*/  FMUL.FTZ R149, R126, UR34 ;  /* 0x000000227e957c20 */ /* 0x000fe40008410000 */
[C---:B------:R-:W-:Y:S02]  /*d450*/  FFMA.FTZ R61, R216.reuse, UR34, -R61 ;  /* 0x00000022d83d7c23 */ /* 0x040fe4000801083d */
[----:B------:R-:W-:Y:S02]  /*d460*/  FFMA.FTZ R149, R216, UR35, R149 ;  /* 0x00000023d8957c23 */ /* 0x000fe40008010095 */
[----:B------:R-:W-:Y:S02]  /*d470*/  FADD.FTZ R150, R45, R45 ;  /* 0x0000002d2d967221 */ /* 0x000fe40000010000 */
[C---:B------:R-:W-:Y:S02]  /*d480*/  FMUL.FTZ R134, R142.reuse, R61 ;  /* 0x0000003d8e867220 */ /* 0x040fe40000410000 */
[----:B------:R-:W-:-:S02]  /*d490*/  FFMA.FTZ R148, -R142, R148, R155 ;  /* 0x000000948e947223 */ /* 0x000fc4000001019b */
[----:B------:R-:W-:Y:S02]  /*d4a0*/  FFMA.FTZ R61, -R142, R149, -RZ ;  /* 0x000000958e3d7223 */ /* 0x000fe400000109ff */
[----:B------:R-:W-:Y:S02]  /*d4b0*/  FFMA.FTZ R142, R150, R62, R141 ;  /* 0x0000003e968e7223 */ /* 0x000fe4000001008d */
[C---:B------:R-:W-:Y:S02]  /*d4c0*/  FMUL.FTZ R141, R219.reuse, UR35 ;  /* 0x00000023db8d7c20 */ /* 0x040fe40008410000 */
[----:B------:R-:W-:Y:S02]  /*d4d0*/  FMUL.FTZ R149, R219, UR34 ;  /* 0x00000022db957c20 */ /* 0x000fe40008410000 */
[C---:B------:R-:W-:Y:S02]  /*d4e0*/  FFMA.FTZ R141, R220.reuse, UR34, -R141 ;  /* 0x00000022dc8d7c23 */ /* 0x040fe4000801088d */
[----:B------:R-:W-:-:S02]  /*d4f0*/  FFMA.FTZ R62, R220, UR35, R149 ;  /* 0x00000023dc3e7c23 */ /* 0x000fc40008010095 */
[----:B------:R-:W-:Y:S02]  /*d500*/  FFMA.FTZ R147, -R150, R147, R148 ;  /* 0x0000009396937223 */ /* 0x000fe40000010194 */
[----:B------:R-:W-:Y:S02]  /*d510*/  FADD.FTZ R149, R44, R44 ;  /* 0x0000002c2c957221 */ /* 0x000fe40000010000 */
[C---:B------:R-:W-:Y:S02]  /*d520*/  FMUL.FTZ R141, R150.reuse, R141 ;  /* 0x0000008d968d7220 */ /* 0x040fe40000410000 */
[----:B------:R-:W-:Y:S02]  /*d530*/  FFMA.FTZ R62, -R150, R62, -RZ ;  /* 0x0000003e963e7223 */ /* 0x000fe400000109ff */
[----:B------:R-:W-:Y:S02]  /*d540*/  FFMA.FTZ R148, -R149, R140, R147 ;  /* 0x0000008c95947223 */ /* 0x000fe40000010193 */
[----:B------:R-:W-:-:S02]  /*d550*/  FMUL.FTZ R150, R203, UR34 ;  /* 0x00000022cb967c20 */ /* 0x000fc40008410000 */
[----:B------:R-:W-:Y:S02]  /*d560*/  FMUL.FTZ R140, R203, UR35 ;  /* 0x00000023cb8c7c20 */ /* 0x000fe40008410000 */
[----:B------:R-:W-:Y:S02]  /*d570*/  FFMA.FTZ R142, R149, R63, R142 ;  /* 0x0000003f958e7223 */ /* 0x000fe4000001008e */
[C---:B------:R-:W-:Y:S02]  /*d580*/  FFMA.FTZ R63, R221.reuse, UR35, R150 ;  /* 0x00000023dd3f7c23 */ /* 0x040fe40008010096 */
[----:B------:R-:W-:Y:S02]  /*d590*/  FFMA.FTZ R140, R221, UR34, -R140 ;  /* 0x00000022dd8c7c23 */ /* 0x000fe4000801088c */
[----:B------:R-:W-:Y:S02]  /*d5a0*/  FADD.FTZ R150, R43, R43 ;  /* 0x0000002b2b967221 */ /* 0x000fe40000010000 */
[----:B------:R-:W-:-:S02]  /*d5b0*/  FMUL.FTZ R140, R149, R140 ;  /* 0x0000008c958c7220 */ /* 0x000fc40000410000 */
[----:B------:R-:W-:Y:S02]  /*d5c0*/  FFMA.FTZ R63, -R149, R63, -RZ ;  /* 0x0000003f953f7223 */ /* 0x000fe400000109ff */
[C---:B------:R-:W-:Y:S02]  /*d5d0*/  FFMA.FTZ R147, R150.reuse, R69, R142 ;  /* 0x0000004596937223 */ /* 0x040fe4000001008e */
[----:B------:R-:W-:Y:S02]  /*d5e0*/  FFMA.FTZ R149, -R150, R139, R148 ;  /* 0x0000008b96957223 */ /* 0x000fe40000010194 */
[C---:B------:R-:W-:Y:S02]  /*d5f0*/  FMUL.FTZ R69, R202.reuse, UR35 ;  /* 0x00000023ca457c20 */ /* 0x040fe40008410000 */
[----:B------:R-:W-:Y:S02]  /*d600*/  FMUL.FTZ R139, R202, UR34 ;  /* 0x00000022ca8b7c20 */ /* 0x000fe40008410000 */
        /* <DEDUP_REMOVED lines=9> */
[----:B------:R-:W-:Y:S02]  /*d6a0*/  FADD.FTZ R150, R41, R41 ;  /* 0x0000002929967221 */ /* 0x000fe40000010000 */
[C---:B------:R-:W-:Y:S02]  /*d6b0*/  FFMA.FTZ R132, R222.reuse, UR34, -R147 ;  /* 0x00000022de847c23 */ /* 0x040fe40008010893 */
[----:B------:R-:W-:Y:S02]  /*d6c0*/  FFMA.FTZ R70, R222, UR35, R149 ;  /* 0x00000023de467c23 */ /* 0x000fe40008010095 */
[----:B------:R-:W-:-:S02]  /*d6d0*/  FFMA.FTZ R147, R150, R71, R142 ;  /* 0x0000004796937223 */ /* 0x000fc4000001008e */
[C---:B------:R-:W-:Y:S02]  /*d6e0*/  FMUL.FTZ R132, R155.reuse, R132 ;  /* 0x000000849b847220 */ /* 0x040fe40000410000 */
[----:B------:R-:W-:Y:S02]  /*d6f0*/  FFMA.FTZ R70, -R155, R70, -RZ ;  /* 0x000000469b467223 */ /* 0x000fe400000109ff */
[----:B------:R-:W-:Y:S02]  /*d700*/  FMUL.FTZ R142, R210, UR35 ;  /* 0x00000023d28e7c20 */ /* 0x000fe40008410000 */
[----:B------:R-:W-:Y:S02]  /*d710*/  FADD.FTZ R155, R40, R40 ;  /* 0x00000028289b7221 */ /* 0x000fe40000010000 */
[----:B------:R-:W-:Y:S02]  /*d720*/  FFMA.FTZ R149, -R150, R131, R148 ;  /* 0x0000008396957223 */ /* 0x000fe40000010194 */
[----:B------:R-:W-:-:S02]  /*d730*/  FMUL.FTZ R148, R210, UR34 ;  /* 0x00000022d2947c20 */ /* 0x000fc40008410000 */
[----:B------:R-:W-:Y:S02]  /*d740*/  FFMA.FTZ R131, R223, UR34, -R142 ;  /* 0x00000022df837c23 */ /* 0x000fe4000801088e */
[----:B------:R-:W-:Y:S02]  /*d750*/  FFMA.FTZ R142, R155, R110, R147 ;  /* 0x0000006e9b8e7223 */ /* 0x000fe40000010093 */
[----:B------:R-:W-:Y:S02]  /*d760*/  FADD.FTZ R158, R39, R39 ;  /* 0x00000027279e7221 */ /* 0x000fe40000010000 */
[----:B------:R-:W-:Y:S02]  /*d770*/  FADD.FTZ R196, -R196, R65 ;  /* 0x00000041c4c47221 */ /* 0x000fe40000010100 */
[----:B------:R-:W-:Y:S02]  /*d780*/  FADD.FTZ R64, R195, R64 ;  /* 0x00000040c3407221 */ /* 0x000fe40000010000 */
[----:B------:R-:W-:-:S02]  /*d790*/  FFMA.FTZ R71, R223, UR35, R148 ;  /* 0x00000023df477c23 */ /* 0x000fc40008010094 */
[----:B------:R-:W-:Y:S02]  /*d7a0*/  FFMA.FTZ R65, R158, R111, R142 ;  /* 0x0000006f9e417223 */ /* 0x000fe4000001008e */
[----:B------:R-:W-:Y:S02]  /*d7b0*/  FMUL.FTZ R147, R209, UR35 ;  /* 0x00000023d1937c20 */ /* 0x000fe40008410000 */
[----:B------:R-:W-:Y:S02]  /*d7c0*/  FMUL.FTZ R111, R159, -R196 ;  /* 0x800000c49f6f7220 */ /* 0x000fe40000410000 */
[----:B------:R-:W-:Y:S02]  /*d7d0*/  FFMA.FTZ R148, -R155, R122, R149 ;  /* 0x0000007a9b947223 */ /* 0x000fe40000010195 */
[----:B------:R-:W-:Y:S02]  /*d7e0*/  FMUL.FTZ R159, R159, -R64 ;  /* 0x800000409f9f7220 */ /* 0x000fe40000410000 */
[----:B------:R-:W-:-:S02]  /*d7f0*/  FMUL.FTZ R131, R150, R131 ;  /* 0x0000008396837220 */ /* 0x000fc40000410000 */
[----:B------:R-:W-:Y:S02]  /*d800*/  FFMA.FTZ R71, -R150, R71, -RZ ;  /* 0x0000004796477223 */ /* 0x000fe400000109ff */
[----:B------:R-:W-:Y:S02]  /*d810*/  FMUL.FTZ R150, R208, UR35 ;  /* 0x00000023d0967c20 */ /* 0x000fe40008410000 */
[----:B------:R-:W-:Y:S02]  /*d820*/  FFMA.FTZ R122, R224, UR34, -R147 ;  /* 0x00000022e07a7c23 */ /* 0x000fe40008010893 */
[----:B------:R-:W-:Y:S02]  /*d830*/  FFMA.FTZ R142, -R158, R121, R148 ;  /* 0x000000799e8e7223 */ /* 0x000fe40000010194 */
[C---:B------:R-:W-:Y:S02]  /*d840*/  FFMA.FTZ R147, R160.reuse, R196, R159 ;  /* 0x000000c4a0937223 */ /* 0x040fe4000001009f */
[----:B------:R-:W-:-:S02]  /*d850*/  FFMA.FTZ R148, R160, R64, -R111 ;  /* 0x00000040a0947223 */ /* 0x000fc4000001086f */
[----:B------:R-:W-:Y:S02]  /*d860*/  FMUL.FTZ R149, R209, UR34 ;  /* 0x00000022d1957c20 */ /* 0x000fe40008410000 */
[----:B------:R-:W-:Y:S02]  /*d870*/  FFMA.FTZ R121, R225, UR34, -R150 ;  /* 0x00000022e1797c23 */ /* 0x000fe40008010896 */
[----:B------:R-:W-:Y:S02]  /*d880*/  FADD.FTZ R150, R38, R38 ;  /* 0x0000002626967221 */ /* 0x000fe40000010000 */
[----:B------:R-:W-:Y:S02]  /*d890*/  FADD.FTZ R147, -R194, R147 ;  /* 0x00000093c2937221 */ /* 0x000fe40000010100 */
[----:B------:R-:W-:Y:S02]  /*d8a0*/  FADD.FTZ R193, R193, R148 ;  /* 0x00000094c1c17221 */ /* 0x000fe40000010000 */
[----:B------:R-:W-:-:S02]  /*d8b0*/  FFMA.FTZ R110, R224, UR35, R149 ;  /* 0x00000023e06e7c23 */ /* 0x000fc40008010095 */
[C---:B------:R-:W-:Y:S02]  /*d8c0*/  FFMA.FTZ R149, R150.reuse, R118, R65 ;  /* 0x0000007696957223 */ /* 0x040fe40000010041 */
[C---:B------:R-:W-:Y:S02]  /*d8d0*/  FMUL.FTZ R65, R161.reuse, -R147 ;  /* 0x80000093a1417220 */ /* 0x040fe40000410000 */
[----:B------:R-:W-:Y:S02]  /*d8e0*/  FMUL.FTZ R161, R161, -R193 ;  /* 0x800000c1a1a17220 */ /* 0x000fe40000410000 */
[----:B------:R-:W-:Y:S02]  /*d8f0*/  FFMA.FTZ R148, -R150, R115, R142 ;  /* 0x0000007396947223 */ /* 0x000fe4000001018e */
[----:B------:R-:W-:Y:S02]  /*d900*/  FFMA.FTZ R142, R162, R147, R161 ;  /* 0x00000093a28e7223 */ /* 0x000fe400000100a1 */
[----:B------:R-:W-:-:S02]  /*d910*/  FMUL.FTZ R122, R155, R122 ;  /* 0x0000007a9b7a7220 */ /* 0x000fc40000410000 */
[----:B------:R-:W-:Y:S02]  /*d920*/  FFMA.FTZ R110, -R155, R110, -RZ ;  /* 0x0000006e9b6e7223 */ /* 0x000fe400000109ff */
[----:B------:R-:W-:Y:S02]  /*d930*/  FFMA.FTZ R65, R162, R193, -R65 ;  /* 0x000000c1a2417223 */ /* 0x000fe40000010841 */
[C---:B------:R-:W-:Y:S02]  /*d940*/  FMUL.FTZ R115, R207.reuse, UR35 ;  /* 0x00000023cf737c20 */ /* 0x040fe40008410000 */
[----:B------:R-:W-:Y:S02]  /*d950*/  FMUL.FTZ R155, R207, UR34 ;  /* 0x00000022cf9b7c20 */ /* 0x000fe40008410000 */
[----:B------:R-:W-:Y:S02]  /*d960*/  FADD.FTZ R142, -R97, R142 ;  /* 0x0000008e618e7221 */ /* 0x000fe40000010100 */
[----:B------:R-:W-:-:S02]  /*d970*/  FFMA.FTZ R115, R226, UR34, -R115 ;  /* 0x00000022e2737c23 */ /* 0x000fc40008010873 */
[----:B------:R-:W-:Y:S02]  /*d980*/  FADD.FTZ R98, R98, R65 ;  /* 0x0000004162627221 */ /* 0x000fe40000010000 */
[----:B------:R-:W-:Y:S02]  /*d990*/  FFMA.FTZ R155, R226, UR35, R155 ;  /* 0x00000023e29b7c23 */ /* 0x000fe4000801009b */
[C---:B------:R-:W-:Y:S02]  /*d9a0*/  FMUL.FTZ R65, R163.reuse, -R142 ;  /* 0x8000008ea3417220 */ /* 0x040fe40000410000 */
[C---:B------:R-:W-:Y:S02]  /*d9b0*/  FMUL.FTZ R118, R150.reuse, R115 ;  /* 0x0000007396767220 */ /* 0x040fe40000410000 */
[----:B------:R-:W-:Y:S02]  /*d9c0*/  FMUL.FTZ R163, R163, -R98 ;  /* 0x80000062a3a37220 */ /* 0x000fe40000410000 */
[----:B------:R-:W-:-:S02]  /*d9d0*/  FFMA.FTZ R115, -R150, R155, -RZ ;  /* 0x0000009b96737223 */ /* 0x000fc400000109ff */
[----:B------:R-:W-:Y:S02]  /*d9e0*/  FADD.FTZ R150, R37, R37 ;  /* 0x0000002525967221 */ /* 0x000fe40000010000 */
[C---:B------:R-:W-:Y:S02]  /*d9f0*/  FFMA.FTZ R65, R164.reuse, R98, -R65 ;  /* 0x00000062a4417223 */ /* 0x040fe40000010841 */
[----:B------:R-:W-:Y:S02]  /*da00*/  FFMA.FTZ R164, R164, R142, R163 ;  /* 0x0000008ea4a47223 */ /* 0x000fe400000100a3 */
[----:B------:R-:W-:Y:S02]  /*da10*/  FFMA.FTZ R97, R150, R114, R149 ;  /* 0x0000007296617223 */ /* 0x000fe40000010095 */
[----:B------:R-:W-:Y:S02]  /*da20*/  FADD.FTZ R65, R100, R65 ;  /* 0x0000004164417221 */ /* 0x000fe40000010000 */
[----:B------:R-:W-:-:S02]  /*da30*/  FMUL.FTZ R114, R206, UR35 ;  /* 0x00000023ce727c20 */ /* 0x000fc40008410000 */
[----:B------:R-:W-:Y:S02]  /*da40*/  FADD.FTZ R100, R36, R36 ;  /* 0x0000002424647221 */ /* 0x000fe40000010000 */
[----:B------:R-:W-:Y:S02]  /*da50*/  FADD.FTZ R99, -R99, R164 ;  /* 0x000000a463637221 */ /* 0x000fe40000010100 */
[----:B------:R-:W-:Y:S02]  /*da60*/  FFMA.FTZ R114, R227, UR34, -R114 ;  /* 0x00000022e3727c23 */ /* 0x000fe40008010872 */
[----:B------:R-:W-:Y:S02]  /*da70*/  FFMA.FTZ R104, R100, R104, R97 ;  /* 0x0000006864687223 */ /* 0x000fe40000010061 */
[----:B------:R-:W-:Y:S02]  /*da80*/  FFMA.FTZ R155, -R150, R113, R148 ;  /* 0x00000071969b7223 */ /* 0x000fe40000010194 */
[----:B------:R-:W-:-:S02]  /*da90*/  FMUL.FTZ R97, R165, -R99 ;  /* 0x80000063a5617220 */ /* 0x000fc40000410000 */
[----:B------:R-:W-:Y:S02]  /*daa0*/  FMUL.FTZ R165, R165, -R65 ;  /* 0x80000041a5a57220 */ /* 0x000fe40000410000 */
[----:B------:R-:W-:Y:S02]  /*dab0*/  FMUL.FTZ R149, R150, R114 ;  /* 0x0000007296957220 */ /* 0x000fe40000410000 */
[----:B------:R-:W-:Y:S02]  /*dac0*/  FFMA.FTZ R114, -R100, R102, R155 ;  /* 0x0000006664727223 */ /* 0x000fe4000001019b */
[C---:B------:R-:W-:Y:S02]  /*dad0*/  FFMA.FTZ R102, R166.reuse, R99, R165 ;  /* 0x00000063a6667223 */ /* 0x040fe400000100a5 */
[----:B------:R-:W-:Y:S02]  /*dae0*/  FFMA.FTZ R97, R166, R65, -R97 ;  /* 0x00000041a6617223 */ /* 0x000fe40000010861 */
[----:B------:R-:W-:-:S02]  /*daf0*/  FMUL.FTZ R155, R205, UR35 ;  /* 0x00000023cd9b7c20 */ /* 0x000fc40008410000 */
[----:B------:R-:W-:Y:S02]  /*db00*/  FMUL.FTZ R157, R205, UR34 ;  /* 0x00000022cd9d7c20 */ /* 0x000fe40008410000 */
[----:B------:R-:W-:Y:S02]  /*db10*/  FADD.FTZ R102, -R105, R102 ;  /* 0x0000006669667221 */ /* 0x000fe40000010100 */
[----:B------:R-:W-:Y:S02]  /*db20*/  FADD.FTZ R108, R108, R97 ;  /* 0x000000616c6c7221 */ /* 0x000fe40000010000 */
[C---:B------:R-:W-:Y:S02]  /*db30*/  FFMA.FTZ R155, R228.reuse, UR34, -R155 ;  /* 0x00000022e49b7c23 */ /* 0x040fe4000801089b */
[----:B------:R-:W-:Y:S02]  /*db40*/  FFMA.FTZ R157, R228, UR35, R157 ;  /* 0x00000023e49d7c23 */ /* 0x000fe4000801009d */
[----:B------:R-:W-:-:S02]  /*db50*/  FMUL.FTZ R97, R167, -R102 ;  /* 0x80000066a7617220 */ /* 0x000fc40000410000 */
[-C--:B------:R-:W-:Y:S02]  /*db60*/  FMUL.FTZ R167, R167, -R108.reuse ;  /* 0x8000006ca7a77220 */ /* 0x080fe40000410000 */
[C---:B------:R-:W-:Y:S02]  /*db70*/  FMUL.FTZ R155, R100.reuse, R155 ;  /* 0x0000009b649b7220 */ /* 0x040fe40000410000 */
[----:B------:R-:W-:Y:S02]  /*db80*/  FFMA.FTZ R157, -R100, R157, -RZ ;  /* 0x0000009d649d7223 */ /* 0x000fe400000109ff */
[----:B------:R-:W-:Y:S02]  /*db90*/  FFMA.FTZ R97, R168, R108, -R97 ;  /* 0x0000006ca8617223 */ /* 0x000fe40000010861 */
[----:B------:R-:W-:Y:S02]  /*dba0*/  FMUL.FTZ R100, R204, UR35 ;  /* 0x00000023cc647c20 */ /* 0x000fe40008410000 */
[----:B------:R-:W-:-:S02]  /*dbb0*/  FFMA.FTZ R168, R168, R102, R167 ;  /* 0x00000066a8a87223 */ /* 0x000fc400000100a7 */
[----:B------:R-:W-:Y:S02]  /*dbc0*/  FADD.FTZ R159, R35, R35 ;  /* 0x00000023239f7221 */ /* 0x000fe40000010000 */
[----:B------:R-:W-:Y:S02]  /*dbd0*/  FFMA.FTZ R100, R229, UR34, -R100 ;  /* 0x00000022e5647c23 */ /* 0x000fe40008010864 */
[----:B------:R-:W-:Y:S02]  /*dbe0*/  FADD.FTZ R109, -R109, R168 ;  /* 0x000000a86d6d7221 */ /* 0x000fe40000010100 */
[----:B------:R-:W-:Y:S02]  /*dbf0*/  FADD.FTZ R97, R112, R97 ;  /* 0x0000006170617221 */ /* 0x000fe40000010000 */
[----:B------:R-:W-:Y:S02]  /*dc00*/  FFMA.FTZ R101, R101, R204, R123 ;  /* 0x000000cc65657223 */ /* 0x000fe4000001007b */
[----:B------:R-:W-:-:S02]  /*dc10*/  FMUL.FTZ R161, R159, R100 ;  /* 0x000000649fa17220 */ /* 0x000fc40000410000 */
[C---:B------:R-:W-:Y:S02]  /*dc20*/  FMUL.FTZ R100, R169.reuse, -R109 ;  /* 0x8000006da9647220 */ /* 0x040fe40000410000 */
[----:B------:R-:W-:Y:S02]  /*dc30*/  FMUL.FTZ R169, R169, -R97 ;  /* 0x80000061a9a97220 */ /* 0x000fe40000410000 */
[----:B------:R-:W-:Y:S02]  /*dc40*/  FMUL.FTZ R148, R206, UR34 ;  /* 0x00000022ce947c20 */ /* 0x000fe40008410000 */
[----:B------:R-:W-:Y:S02]  /*dc50*/  FFMA.FTZ R114, -R159, R101, R114 ;  /* 0x000000659f727223 */ /* 0x000fe40000010172 */
[----:B------:R-:W-:Y:S02]  /*dc60*/  FMUL.FTZ R101, R214, UR35 ;  /* 0x00000023d6657c20 */ /* 0x000fe40008410000 */
[----:B------:R-:W-:-:S02]  /*dc70*/  FFMA.FTZ R169, R170, R109, R169 ;  /* 0x0000006daaa97223 */ /* 0x000fc400000100a9 */
[----:B------:R-:W-:Y:S02]  /*dc80*/  FMUL.FTZ R123, R189, R214 ;  /* 0x000000d6bd7b7220 */ /* 0x000fe40000410000 */
[----:B------:R-:W-:Y:S02]  /*dc90*/  FFMA.FTZ R113, R227, UR35, R148 ;  /* 0x00000023e3717c23 */ /* 0x000fe40008010094 */
[----:B------:R-:W-:Y:S02]  /*dca0*/  FFMA.FTZ R100, R170, R97, -R100 ;  /* 0x00000061aa647223 */ /* 0x000fe40000010864 */
[----:B------:R-:W-:Y:S02]  /*dcb0*/  FADD.FTZ R148, R34, R34 ;  /* 0x0000002222947221 */ /* 0x000fe40000010000 */
[----:B------:R-:W-:Y:S02]  /*dcc0*/  FFMA.FTZ R101, R230, UR34, -R101 ;  /* 0x00000022e6657c23 */ /* 0x000fe40008010865 */
[----:B------:R-:W-:-:S02]  /*dcd0*/  FADD.FTZ R116, -R116, R169 ;  /* 0x000000a974747221 */ /* 0x000fc40000010100 */
[----:B------:R-:W-:Y:S02]  /*dce0*/  FFMA.FTZ R123, R191, R230, -R123 ;  /* 0x000000e6bf7b7223 */ /* 0x000fe4000001087b */
[----:B------:R-:W-:Y:S02]  /*dcf0*/  FFMA.FTZ R104, R159, R103, R104 ;  /* 0x000000679f687223 */ /* 0x000fe40000010068 */
[----:B------:R-:W-:Y:S02]  /*dd00*/  FADD.FTZ R100, R117, R100 ;  /* 0x0000006475647221 */ /* 0x000fe40000010000 */
[C---:B------:R-:W-:Y:S02]  /*dd10*/  FMUL.FTZ R105, R148.reuse, R101 ;  /* 0x0000006594697220 */ /* 0x040fe40000410000 */
[C---:B------:R-:W-:Y:S02]  /*dd20*/  FMUL.FTZ R101, R171.reuse, -R116 ;  /* 0x80000074ab657220 */ /* 0x040fe40000410000 */
[----:B------:R-:W-:Y:S01]  /*dd30*/  FFMA.FTZ R123, R148, R123, R104 ;  /* 0x0000007b947b7223 */ /* 0x000fe20000010068 */
[----:B------:R-:W-:Y:S01]  /*dd40*/  SHF.L.U32 R104, R96, 0x5, RZ ;  /* 0x0000000560687819 */ /* 0x000fe200000006ff */
[----:B------:R-:W-:-:S02]  /*dd50*/  FMUL.FTZ R171, R171, -R100 ;  /* 0x80000064abab7220 */ /* 0x000fc40000410000 */
[----:B------:R-:W-:Y:S01]  /*dd60*/  FFMA.FTZ R101, R172, R100, -R101 ;  /* 0x00000064ac657223 */ /* 0x000fe20000010865 */
[----:B------:R-:W-:Y:S01]  /*dd70*/  LEA.HI.SX32 R104, R104, R104, 0x1b ;  /* 0x0000006868687211 */ /* 0x000fe200078fdaff */
[----:B------:R-:W-:Y:S02]  /*dd80*/  FFMA.FTZ R172, R172, R116, R171 ;  /* 0x00000074acac7223 */ /* 0x000fe400000100ab */
[----:B------:R-:W-:Y:S02]  /*dd90*/  FADD.FTZ R101, R120, R101 ;  /* 0x0000006578657221 */ /* 0x000fe40000010000 */
[----:B------:R-:W-:Y:S01]  /*dda0*/  FADD.FTZ R119, -R119, R172 ;  /* 0x000000ac77777221 */ /* 0x000fe20000010100 */
[----:B------:R0:W-:Y:S01]  /*ddb0*/  STS [R104.X4+0x1080], R66 ;  /* 0x0010804268007388 */ /* 0x0001e20000004800 */
[----:B------:R-:W-:Y:S02]  /*ddc0*/  FMUL.FTZ R156, R208, UR34 ;  /* 0x00000022d09c7c20 */ /* 0x000fe40008410000 */
[----:B------:R-:W-:Y:S01]  /*ddd0*/  FFMA.FTZ R113, -R150, R113, -RZ ;  /* 0x0000007196717223 */ /* 0x000fe200000109ff */
[----:B------:R1:W-:Y:S01]  /*dde0*/  STS [R104.X4+0x1088], R60 ;  /* 0x0010883c68007388 */ /* 0x0003e20000004800 */
[----:B------:R-:W-:-:S02]  /*ddf0*/  FFMA.FTZ R111, R225, UR35, R156 ;  /* 0x00000023e16f7c23 */ /* 0x000fc4000801009c */
[----:B------:R-:W-:Y:S01]  /*de00*/  FMUL.FTZ R189, R189, R230 ;  /* 0x000000e6bdbd7220 */ /* 0x000fe20000410000 */
[----:B------:R2:W-:Y:S01]  /*de10*/  STS [R104.X4+0x1094], R61 ;  /* 0x0010943d68007388 */ /* 0x0005e20000004800 */
[----:B------:R-:W-:Y:S02]  /*de20*/  FFMA.FTZ R111, -R158, R111, -RZ ;  /* 0x0000006f9e6f7223 */ /* 0x000fe400000109ff */
[C---:B0-----:R-:W-:Y:S01]  /*de30*/  FMUL.FTZ R66, R173.reuse, -R101 ;  /* 0x80000065ad427220 */ /* 0x041fe20000410000 */
[----:B------:R0:W-:Y:S01]  /*de40*/  STS [R104.X4+0x109c], R62 ;  /* 0x00109c3e68007388 */ /* 0x0001e20000004800 */
[-C--:B------:R-:W-:Y:S02]  /*de50*/  FMUL.FTZ R173, R173, -R119.reuse ;  /* 0x80000077adad7220 */ /* 0x080fe40000410000 */
[C---:B-1----:R-:W-:Y:S01]  /*de60*/  FFMA.FTZ R60, R174.reuse, R119, R66 ;  /* 0x00000077ae3c7223 */ /* 0x042fe20000010042 */
[----:B------:R-:W-:Y:S01]  /*de70*/  STS [R104.X4+0x10a4], R63 ;  /* 0x0010a43f68007388 */ /* 0x000fe20000004800 */
[----:B------:R-:W-:Y:S01]  /*de80*/  FFMA.FTZ R173, R174, R101, -R173 ;  /* 0x00000065aead7223 */ /* 0x000fe200000108ad */
[----:B------:R-:W-:Y:S01]  /*de90*/  HADD2.F32 R66, -RZ, R77.H0_H0 ;  /* 0x2000004dff427230 */ /* 0x000fe20000004100 */
[----:B------:R-:W-:Y:S01]  /*dea0*/  FADD.FTZ R60, -R125, R60 ;  /* 0x0000003c7d3c7221 */ /* 0x000fe20000010100 */
[----:B------:R-:W-:Y:S01]  /*deb0*/  STS [R104.X4+0x10ac], R69 ;  /* 0x0010ac4568007388 */ /* 0x000fe20000004800 */
[----:B------:R-:W-:-:S02]  /*dec0*/  FADD.FTZ R128, R128, R173 ;  /* 0x000000ad80807221 */ /* 0x000fc40000010000 */
[C---:B--2---:R-:W-:Y:S01]  /*ded0*/  FMUL.FTZ R61, R175.reuse, -R60 ;  /* 0x8000003caf3d7220 */ /* 0x044fe20000410000 */
[----:B------:R-:W-:Y:S01]  /*dee0*/  STS [R104.X4+0x10c4], R110 ;  /* 0x0010c46e68007388 */ /* 0x000fe20000004800 */
[-C--:B------:R-:W-:Y:S02]  /*def0*/  FMUL.FTZ R175, R175, -R128.reuse ;  /* 0x80000080afaf7220 */ /* 0x080fe40000410000 */
[C---:B------:R-:W-:Y:S01]  /*df00*/  FFMA.FTZ R61, R176.reuse, R128, -R61 ;  /* 0x00000080b03d7223 */ /* 0x040fe2000001083d */
[----:B------:R-:W-:Y:S01]  /*df10*/  STS [R104.X4+0x10cc], R111 ;  /* 0x0010cc6f68007388 */ /* 0x000fe20000004800 */
[----:B------:R-:W-:Y:S02]  /*df20*/  FFMA.FTZ R176, R176, R60, R175 ;  /* 0x0000003cb0b07223 */ /* 0x000fe400000100af */
[----:B------:R-:W-:Y:S01]  /*df30*/  FADD.FTZ R117, R130, R61 ;  /* 0x0000003d82757221 */ /* 0x000fe20000010000 */
[----:B------:R-:W-:Y:S01]  /*df40*/  STS [R104.X4+0x10b4], R70 ;  /* 0x0010b44668007388 */ /* 0x000fe20000004800 */
[----:B------:R-:W-:-:S02]  /*df50*/  FADD.FTZ R129, -R129, R176 ;  /* 0x000000b081817221 */ /* 0x000fc40000010100 */
[C---:B------:R-:W-:Y:S01]  /*df60*/  FMUL.FTZ R61, R177.reuse, -R117 ;  /* 0x80000075b13d7220 */ /* 0x040fe20000410000 */
[----:B------:R1:W-:Y:S01]  /*df70*/  STS [R104.X4+0x10d4], R115 ;  /* 0x0010d47368007388 */ /* 0x0003e20000004800 */
[-C--:B------:R-:W-:Y:S02]  /*df80*/  FMUL.FTZ R177, R177, -R129.reuse ;  /* 0x80000081b1b17220 */ /* 0x080fe40000410000 */
[C---:B0-----:R-:W-:Y:S01]  /*df90*/  FFMA.FTZ R62, R178.reuse, R129, R61 ;  /* 0x00000081b23e7223 */ /* 0x041fe2000001003d */
[----:B------:R-:W-:Y:S01]  /*dfa0*/  STS [R104.X4+0x10bc], R71 ;  /* 0x0010bc4768007388 */ /* 0x000fe20000004800 */
[----:B------:R-:W-:Y:S02]  /*dfb0*/  FFMA.FTZ R177, R178, R117, -R177 ;  /* 0x00000075b2b17223 */ /* 0x000fe400000108b1 */
[----:B------:R-:W-:Y:S01]  /*dfc0*/  FADD.FTZ R62, -R135, R62 ;  /* 0x0000003e873e7221 */ /* 0x000fe20000010100 */
[----:B------:R-:W-:Y:S01]  /*dfd0*/  STS [R104.X4+0x10dc], R113 ;  /* 0x0010dc7168007388 */ /* 0x000fe20000004800 */
[----:B------:R-:W-:Y:S01]  /*dfe0*/  FADD.FTZ R136, R136, R177 ;  /* 0x000000b188887221 */ /* 0x000fe20000010000 */
[----:B-1----:R-:W-:Y:S01]  /*dff0*/  HADD2.F32 R115, -RZ, R78.H0_H0 ;  /* 0x2000004eff737230 */ /* 0x002fe20000004100 */
[C---:B------:R-:W-:Y:S01]  /*e000*/  FMUL.FTZ R61, R179.reuse, -R62 ;  /* 0x8000003eb33d7220 */ /* 0x040fe20000410000 */
[----:B------:R-:W-:Y:S01]  /*e010*/  STS [R104.X4+0x10c0], R122 ;  /* 0x0010c07a68007388 */ /* 0x000fe20000004800 */
[-C--:B------:R-:W-:Y:S01]  /*e020*/  FMUL.FTZ R179, R179, -R136.reuse ;  /* 0x80000088b3b37220 */ /* 0x080fe20000410000 */
[----:B------:R-:W-:Y:S01]  /*e030*/  HADD2.F32 R135, -RZ, R90.H0_H0 ;  /* 0x2000005aff877230 */ /* 0x000fe20000004100 */
[C---:B------:R-:W-:Y:S01]  /*e040*/  FFMA.FTZ R61, R180.reuse, R136, -R61 ;  /* 0x00000088b43d7223 */ /* 0x040fe2000001083d */
[----:B------:R-:W-:Y:S01]  /*e050*/  STS [R104.X4+0x1084], R124 ;  /* 0x0010847c68007388 */ /* 0x000fe20000004800 */
[----:B------:R-:W-:-:S02]  /*e060*/  FFMA.FTZ R180, R180, R62, R179 ;  /* 0x0000003eb4b47223 */ /* 0x000fc400000100b3 */
[----:B------:R-:W-:Y:S01]  /*e070*/  FMUL.FTZ R63, R64, UR43 ;  /* 0x0000002b403f7c20 */ /* 0x000fe20008410000 */
[----:B------:R-:W-:Y:S01]  /*e080*/  STS [R104.X4+0x10d0], R118 ;  /* 0x0010d07668007388 */ /* 0x000fe20000004800 */
[----:B------:R-:W-:Y:S02]  /*e090*/  FADD.FTZ R69, R138, R61 ;  /* 0x0000003d8a457221 */ /* 0x000fe40000010000 */
[C---:B------:R-:W-:Y:S01]  /*e0a0*/  FMUL.FTZ R61, R196.reuse, UR43 ;  /* 0x0000002bc43d7c20 */ /* 0x040fe20008410000 */
[----:B------:R-:W-:Y:S01]  /*e0b0*/  STS [R104.X4+0x10b8], R131 ;  /* 0x0010b88368007388 */ /* 0x000fe20000004800 */
[----:B------:R-:W-:Y:S02]  /*e0c0*/  FADD.FTZ R137, -R137, R180 ;  /* 0x000000b489897221 */ /* 0x000fe40000010100 */
[----:B------:R-:W-:Y:S01]  /*e0d0*/  FFMA.FTZ R110, R196, UR44, -R63 ;  /* 0x0000002cc46e7c23 */ /* 0x000fe2000801083f */
[----:B------:R-:W-:Y:S01]  /*e0e0*/  STS [R104.X4+0x108c], R133 ;  /* 0x00108c8568007388 */ /* 0x000fe20000004800 */
[----:B------:R-:W-:-:S02]  /*e0f0*/  FFMA.FTZ R111, R64, UR44, R61 ;  /* 0x0000002c406f7c23 */ /* 0x000fc4000801003d */
[----:B------:R-:W-:Y:S01]  /*e100*/  FFMA.FTZ R70, R66, -R49, R213 ;  /* 0x8000003142467223 */ /* 0x000fe200000100d5 */
[----:B------:R-:W-:Y:S01]  /*e110*/  STS [R104.X4+0x1090], R134 ;  /* 0x0010908668007388 */ /* 0x000fe20000004800 */
[----:B------:R-:W-:Y:S02]  /*e120*/  FMUL.FTZ R61, R181, -R137 ;  /* 0x80000089b53d7220 */ /* 0x000fe40000410000 */
[----:B------:R-:W-:Y:S01]  /*e130*/  FMUL.FTZ R110, R67, R110 ;  /* 0x0000006e436e7220 */ /* 0x000fe20000410000 */
[----:B------:R0:W-:Y:S01]  /*e140*/  STS [R104.X4+0x10a8], R139 ;  /* 0x0010a88b68007388 */ /* 0x0001e20000004800 */
[----:B------:R-:W-:Y:S02]  /*e150*/  FMUL.FTZ R103, R214, UR34 ;  /* 0x00000022d6677c20 */ /* 0x000fe40008410000 */
[----:B------:R-:W-:Y:S01]  /*e160*/  FFMA.FTZ R61, R182, R69, -R61 ;  /* 0x00000045b63d7223 */ /* 0x000fe2000001083d */
[----:B------:R-:W-:Y:S01]  /*e170*/  STS [R104.X4+0x10b0], R132 ;  /* 0x0010b08468007388 */ /* 0x000fe20000004800 */
[----:B------:R-:W-:-:S02]  /*e180*/  FFMA.FTZ R111, R70, R111, R110 ;  /* 0x0000006f466f7223 */ /* 0x000fc4000001006e */
[----:B------:R-:W-:Y:S01]  /*e190*/  FMUL.FTZ R112, R204, UR34 ;  /* 0x00000022cc707c20 */ /* 0x000fe20008410000 */
[----:B------:R-:W-:Y:S01]  /*e1a0*/  STS [R104.X4+0x10a0], R140 ;  /* 0x0010a08c68007388 */ /* 0x000fe20000004800 */
[----:B------:R-:W-:Y:S01]  /*e1b0*/  FMUL.FTZ R181, R181, -R69 ;  /* 0x80000045b5b57220 */ /* 0x000fe20000410000 */
[----:B0-----:R-:W-:Y:S01]  /*e1c0*/  HADD2.F32 R139, -RZ, R92.H0_H0 ;  /* 0x2000005cff8b7230 */ /* 0x001fe20000004100 */
[C---:B------:R-:W-:Y:S01]  /*e1d0*/  FMUL.FTZ R110, R193.reuse, UR43 ;  /* 0x0000002bc16e7c20 */ /* 0x040fe20008410000 */
[----:B------:R-:W-:Y:S01]  /*e1e0*/  STS [R104.X4+0x1098], R141 ;  /* 0x0010988d68007388 */ /* 0x000fe20000004800 */
[----:B------:R-:W-:Y:S02]  /*e1f0*/  FMUL.FTZ R71, R193, R50 ;  /* 0x00000032c1477220 */ /* 0x000fe40000410000 */
[----:B------:R-:W-:Y:S01]  /*e200*/  FFMA.FTZ R191, R191, R214, R189 ;  /* 0x000000d6bfbf7223 */ /* 0x000fe200000100bd */
[----:B------:R-:W-:Y:S01]  /*e210*/  STS [R104.X4+0x10d8], R149 ;  /* 0x0010d89568007388 */ /* 0x000fe20000004800 */
[----:B------:R-:W-:-:S02]  /*e220*/  FFMA.FTZ R103, R230, UR35, R103 ;  /* 0x00000023e6677c23 */ /* 0x000fc40008010067 */
[----:B------:R-:W-:Y:S01]  /*e230*/  FADD.FTZ R144, R144, R61 ;  /* 0x0000003d90907221 */ /* 0x000fe20000010000 */
[----:B------:R-:W-:Y:S01]  /*e240*/  STS [R104.X4+0x10e0], R155 ;  /* 0x0010e09b68007388 */ /* 0x000fe20000004800 */
[-C--:B------:R-:W-:Y:S02]  /*e250*/  FMUL.FTZ R113, R147, R50.reuse ;  /* 0x0000003293717220 */ /* 0x080fe40000410000 */
[----:B------:R-:W-:Y:S01]  /*e260*/  FFMA.FTZ R112, R229, UR35, R112 ;  /* 0x00000023e5707c23 */ /* 0x000fe20008010070 */
[----:B------:R-:W-:Y:S01]  /*e270*/  STS [R104.X4+0x10e4], R157 ;  /* 0x0010e49d68007388 */ /* 0x000fe20000004800 */
[----:B------:R-:W-:Y:S02]  /*e280*/  FFMA.FTZ R122, R182, R137, R181 ;  /* 0x00000089b67a7223 */ /* 0x000fe400000100b5 */
[----:B------:R-:W-:Y:S01]  /*e290*/  FFMA.FTZ R230, R115, -R50, R230 ;  /* 0x8000003273e67223 */ /* 0x000fe200000100e6 */
[----:B------:R-:W-:Y:S01]  /*e2a0*/  STS [R104.X4+0x10e8], R161 ;  /* 0x0010e8a168007388 */ /* 0x000fe20000004800 */
[----:B------:R-:W-:-:S02]  /*e2b0*/  FFMA.FTZ R61, R147, UR44, -R110 ;  /* 0x0000002c933d7c23 */ /* 0x000fc4000801086e */
[----:B------:R-:W-:Y:S01]  /*e2c0*/  FMUL.FTZ R63, R214, R71 ;  /* 0x00000047d63f7220 */ /* 0x000fe20000410000 */
[----:B------:R-:W-:Y:S01]  /*e2d0*/  STS [R104.X4+0x10f0], R105 ;  /* 0x0010f06968007388 */ /* 0x000fe20000004800 */
[----:B------:R-:W-:Y:S02]  /*e2e0*/  FMUL.FTZ R110, R147, UR43 ;  /* 0x0000002b936e7c20 */ /* 0x000fe40008410000 */
[----:B------:R-:W-:Y:S02]  /*e2f0*/  FFMA.FTZ R191, -R148, R191, R114 ;  /* 0x000000bf94bf7223 */ /* 0x000fe40000010172 */
[----:B------:R-:W-:Y:S02]  /*e300*/  FMUL.FTZ R114, R214, R113 ;  /* 0x00000071d6727220 */ /* 0x000fe40000410000 */
[----:B------:R-:W-:Y:S02]  /*e310*/  FFMA.FTZ R159, -R159, R112, -RZ ;  /* 0x000000709f9f7223 */ /* 0x000fe400000109ff */
[----:B------:R-:W-:-:S02]  /*e320*/  FADD.FTZ R122, -R143, R122 ;  /* 0x0000007a8f7a7221 */ /* 0x000fc40000010100 */
[----:B------:R-:W-:Y:S01]  /*e330*/  FFMA.FTZ R113, R230, R113, -R63 ;  /* 0x00000071e6717223 */ /* 0x000fe2000001083f */
[----:B------:R-:W-:Y:S01]  /*e340*/  STS [R104.X4+0x10ec], R159 ;  /* 0x0010ec9f68007388 */ /* 0x000fe20000004800 */
[----:B------:R-:W-:Y:S02]  /*e350*/  FMUL.FTZ R112, R214, R61 ;  /* 0x0000003dd6707220 */ /* 0x000fe40000410000 */
[----:B------:R-:W-:Y:S01]  /*e360*/  FFMA.FTZ R63, R193, UR44, R110 ;  /* 0x0000002cc13f7c23 */ /* 0x000fe2000801006e */
[----:B------:R-:W-:Y:S01]  /*e370*/  HADD2.F32 R110, -RZ, R79.H0_H0 ;  /* 0x2000004fff6e7230 */ /* 0x000fe20000004100 */
[C---:B------:R-:W-:Y:S02]  /*e380*/  FMUL.FTZ R61, R183.reuse, -R122 ;  /* 0x8000007ab73d7220 */ /* 0x040fe40000410000 */
[----:B------:R-:W-:Y:S02]  /*e390*/  FMUL.FTZ R121, R158, R121 ;  /* 0x000000799e797220 */ /* 0x000fe40000410000 */
[----:B------:R-:W-:-:S02]  /*e3a0*/  FMUL.FTZ R183, R183, -R144 ;  /* 0x80000090b7b77220 */ /* 0x000fc40000410000 */
[----:B------:R-:W-:Y:S01]  /*e3b0*/  FFMA.FTZ R112, R230, R63, R112 ;  /* 0x0000003fe6707223 */ /* 0x000fe20000010070 */
[----:B------:R0:W-:Y:S01]  /*e3c0*/  STS [R104.X4+0x10c8], R121 ;  /* 0x0010c87968007388 */ /* 0x0001e20000004800 */
[----:B------:R-:W-:Y:S02]  /*e3d0*/  FMUL.FTZ R63, R98, UR43 ;  /* 0x0000002b623f7c20 */ /* 0x000fe40008410000 */
[----:B------:R-:W-:Y:S02]  /*e3e0*/  FMUL.FTZ R124, R142, R51 ;  /* 0x000000338e7c7220 */ /* 0x000fe40000410000 */
[C---:B------:R-:W-:Y:S02]  /*e3f0*/  FFMA.FTZ R61, R184.reuse, R144, -R61 ;  /* 0x00000090b83d7223 */ /* 0x040fe4000001083d */
[----:B------:R-:W-:Y:S02]  /*e400*/  FFMA.FTZ R184, R184, R122, R183 ;  /* 0x0000007ab8b87223 */ /* 0x000fe400000100b7 */
[----:B------:R-:W-:-:S02]  /*e410*/  FFMA.FTZ R125, R142, UR44, -R63 ;  /* 0x0000002c8e7d7c23 */ /* 0x000fc4000801083f */
[----:B------:R-:W-:Y:S02]  /*e420*/  FFMA.FTZ R112, R115, R193, R112 ;  /* 0x000000c173707223 */ /* 0x000fe40000010070 */
[-C--:B0-----:R-:W-:Y:S02]  /*e430*/  FFMA.FTZ R121, R110, -R51.reuse, R229 ;  /* 0x800000336e797223 */ /* 0x081fe400000100e5 */
[----:B------:R-:W-:Y:S02]  /*e440*/  FMUL.FTZ R118, R98, R51 ;  /* 0x0000003362767220 */ /* 0x000fe40000410000 */
[----:B------:R-:W-:Y:S02]  /*e450*/  FMUL.FTZ R165, R204, R124 ;  /* 0x0000007ccca57220 */ /* 0x000fe40000410000 */
[----:B------:R-:W-:Y:S02]  /*e460*/  FADD.FTZ R115, R146, R61 ;  /* 0x0000003d92737221 */ /* 0x000fe40000010000 */
[----:B------:R-:W-:-:S02]  /*e470*/  FMUL.FTZ R63, R142, UR43 ;  /* 0x0000002b8e3f7c20 */ /* 0x000fc40008410000 */
[----:B------:R-:W-:Y:S02]  /*e480*/  FADD.FTZ R61, -R145, R184 ;  /* 0x000000b8913d7221 */ /* 0x000fe40000010100 */
[----:B------:R-:W-:Y:S02]  /*e490*/  FMUL.FTZ R125, R204, R125 ;  /* 0x0000007dcc7d7220 */ /* 0x000fe40000410000 */
[----:B------:R-:W-:Y:S02]  /*e4a0*/  FADD.FTZ R19, R118, R19 ;  /* 0x0000001376137221 */ /* 0x000fe40000010000 */
[-C--:B------:R-:W-:Y:S02]  /*e4b0*/  FMUL.FTZ R204, R204, R118.reuse ;  /* 0x00000076cccc7220 */ /* 0x080fe40000410000 */
[----:B------:R-:W-:Y:S02]  /*e4c0*/  FFMA.FTZ R165, R121, R118, R165 ;  /* 0x0000007679a57223 */ /* 0x000fe400000100a5 */
[----:B------:R-:W-:-:S02]  /*e4d0*/  FFMA.FTZ R118, R98, UR44, R63 ;  /* 0x0000002c62767c23 */ /* 0x000fc4000801003f */
[C---:B------:R-:W-:Y:S02]  /*e4e0*/  FMUL.FTZ R63, R185.reuse, -R61 ;  /* 0x8000003db93f7220 */ /* 0x040fe40000410000 */
[----:B------:R-:W-:Y:S02]  /*e4f0*/  FMUL.FTZ R185, R185, -R115 ;  /* 0x80000073b9b97220 */ /* 0x000fe40000410000 */
[C---:B------:R-:W-:Y:S02]  /*e500*/  FFMA.FTZ R124, R121.reuse, R124, -R204 ;  /* 0x0000007c797c7223 */ /* 0x040fe400000108cc */
[----:B------:R-:W-:Y:S01]  /*e510*/  FFMA.FTZ R121, R121, R118, R125 ;  /* 0x0000007679797223 */ /* 0x000fe2000001007d */
[----:B------:R-:W-:Y:S01]  /*e520*/  HADD2.F32 R125, -RZ, R80.H0_H0 ;  /* 0x20000050ff7d7230 */ /* 0x000fe20000004100 */
[----:B------:R-:W-:Y:S02]  /*e530*/  FMUL.FTZ R118, R65, UR43 ;  /* 0x0000002b41767c20 */ /* 0x000fe40008410000 */
[----:B------:R-:W-:-:S02]  /*e540*/  FFMA.FTZ R162, R186, R61, R185 ;  /* 0x0000003dbaa27223 */ /* 0x000fc400000100b9 */
[CC--:B------:R-:W-:Y:S02]  /*e550*/  FMUL.FTZ R166, R99.reuse, R52.reuse ;  /* 0x0000003463a67220 */ /* 0x0c0fe40000410000 */
[----:B------:R-:W-:Y:S02]  /*e560*/  FFMA.FTZ R63, R186, R115, -R63 ;  /* 0x00000073ba3f7223 */ /* 0x000fe4000001083f */
[----:B------:R-:W-:Y:S02]  /*e570*/  FFMA.FTZ R118, R99, UR44, -R118 ;  /* 0x0000002c63767c23 */ /* 0x000fe40008010876 */
[-C--:B------:R-:W-:Y:S02]  /*e580*/  FMUL.FTZ R120, R65, R52.reuse ;  /* 0x0000003441787220 */ /* 0x080fe40000410000 */
[----:B------:R-:W-:Y:S02]  /*e590*/  FFMA.FTZ R131, R125, -R52, R228 ;  /* 0x800000347d837223 */ /* 0x000fe400000100e4 */
[----:B------:R-:W-:-:S02]  /*e5a0*/  FMUL.FTZ R167, R205, R166 ;  /* 0x000000a6cda77220 */ /* 0x000fc40000410000 */
[----:B------:R-:W-:Y:S02]  /*e5b0*/  FADD.FTZ R162, -R151, R162 ;  /* 0x000000a297a27221 */ /* 0x000fe40000010100 */
[----:B------:R-:W-:Y:S02]  /*e5c0*/  FADD.FTZ R152, R152, R63 ;  /* 0x0000003f98987221 */ /* 0x000fe40000010000 */
[C---:B------:R-:W-:Y:S02]  /*e5d0*/  FMUL.FTZ R118, R205.reuse, R118 ;  /* 0x00000076cd767220 */ /* 0x040fe40000410000 */
[----:B------:R-:W-:Y:S02]  /*e5e0*/  FMUL.FTZ R133, R108, UR43 ;  /* 0x0000002b6c857c20 */ /* 0x000fe40008410000 */
[----:B------:R-:W-:Y:S02]  /*e5f0*/  FMUL.FTZ R205, R205, R120 ;  /* 0x00000078cdcd7220 */ /* 0x000fe40000410000 */
[----:B------:R-:W-:-:S02]  /*e600*/  FADD.FTZ R20, R120, R20 ;  /* 0x0000001478147221 */ /* 0x000fc40000010000 */
[----:B------:R-:W-:Y:S01]  /*e610*/  FFMA.FTZ R167, R131, R120, R167 ;  /* 0x0000007883a77223 */ /* 0x000fe200000100a7 */
[----:B------:R-:W-:Y:S01]  /*e620*/  HADD2.F32 R120, -RZ, R81.H0_H0 ;  /* 0x20000051ff787230 */ /* 0x000fe20000004100 */
[C---:B------:R-:W-:Y:S02]  /*e630*/  FMUL.FTZ R63, R187.reuse, -R162 ;  /* 0x800000a2bb3f7220 */ /* 0x040fe40000410000 */
[-C--:B------:R-:W-:Y:S02]  /*e640*/  FMUL.FTZ R187, R187, -R152.reuse ;  /* 0x80000098bbbb7220 */ /* 0x080fe40000410000 */
[C---:B------:R-:W-:Y:S02]  /*e650*/  FMUL.FTZ R168, R102.reuse, R53 ;  /* 0x0000003566a87220 */ /* 0x040fe40000410000 */
[----:B------:R-:W-:Y:S02]  /*e660*/  FFMA.FTZ R133, R102, UR44, -R133 ;  /* 0x0000002c66857c23 */ /* 0x000fe40008010885 */
[----:B------:R-:W-:-:S02]  /*e670*/  FFMA.FTZ R63, R188, R152, -R63 ;  /* 0x00000098bc3f7223 */ /* 0x000fc4000001083f */
[----:B------:R-:W-:Y:S02]  /*e680*/  FFMA.FTZ R188, R188, R162, R187 ;  /* 0x000000a2bcbc7223 */ /* 0x000fe400000100bb */
[-C--:B------:R-:W-:Y:S02]  /*e690*/  FMUL.FTZ R130, R108, R53.reuse ;  /* 0x000000356c827220 */ /* 0x080fe40000410000 */
[----:B------:R-:W-:Y:S02]  /*e6a0*/  FFMA.FTZ R163, R120, -R53, R227 ;  /* 0x8000003578a37223 */ /* 0x000fe400000100e3 */
[C---:B------:R-:W-:Y:S02]  /*e6b0*/  FMUL.FTZ R169, R206.reuse, R168 ;  /* 0x000000a8cea97220 */ /* 0x040fe40000410000 */
[----:B------:R-:W-:Y:S02]  /*e6c0*/  FMUL.FTZ R170, R206, R133 ;  /* 0x00000085ceaa7220 */ /* 0x000fe40000410000 */
[----:B------:R-:W-:-:S02]  /*e6d0*/  FADD.FTZ R133, R154, R63 ;  /* 0x0000003f9a857221 */ /* 0x000fc40000010000 */
[----:B------:R-:W-:Y:S02]  /*e6e0*/  FADD.FTZ R63, -R153, R188 ;  /* 0x000000bc993f7221 */ /* 0x000fe40000010100 */
[----:B------:R-:W-:Y:S02]  /*e6f0*/  FADD.FTZ R21, R130, R21 ;  /* 0x0000001582157221 */ /* 0x000fe40000010000 */
[-C--:B------:R-:W-:Y:S02]  /*e700*/  FMUL.FTZ R206, R206, R130.reuse ;  /* 0x00000082cece7220 */ /* 0x080fe40000410000 */
[----:B------:R-:W-:Y:S01]  /*e710*/  FFMA.FTZ R169, R163, R130, R169 ;  /* 0x00000082a3a97223 */ /* 0x000fe200000100a9 */
[----:B------:R-:W-:Y:S01]  /*e720*/  HADD2.F32 R130, -RZ, R91.H0_H0 ;  /* 0x2000005bff827230 */ /* 0x000fe20000004100 */
[----:B------:R-:W-:Y:S02]  /*e730*/  FMUL.FTZ R134, R152, R75 ;  /* 0x0000004b98867220 */ /* 0x000fe40000410000 */
[----:B------:R-:W-:-:S02]  /*e740*/  FMUL.FTZ R138, R63, R76 ;  /* 0x0000004c3f8a7220 */ /* 0x000fc40000410000 */
[----:B------:R-:W-:Y:S02]  /*e750*/  FMUL.FTZ R132, R133, R76 ;  /* 0x0000004c85847220 */ /* 0x000fe40000410000 */
[-C--:B------:R-:W-:Y:S02]  /*e760*/  FFMA.FTZ R217, R130, -R75.reuse, R217 ;  /* 0x8000004b82d97223 */ /* 0x080fe400000100d9 */
[----:B------:R-:W-:Y:S02]  /*e770*/  FMUL.FTZ R142, R162, R75 ;  /* 0x0000004ba28e7220 */ /* 0x000fe40000410000 */
[----:B------:R-:W-:Y:S02]  /*e780*/  FMUL.FTZ R145, R127, R134 ;  /* 0x000000867f917220 */ /* 0x000fe40000410000 */
[----:B------:R-:W-:Y:S02]  /*e790*/  FFMA.FTZ R143, R139, -R76, R218 ;  /* 0x8000004c8b8f7223 */ /* 0x000fe400000100da */
[----:B------:R-:W-:-:S02]  /*e7a0*/  FMUL.FTZ R140, R215, R138 ;  /* 0x0000008ad78c7220 */ /* 0x000fc40000410000 */
[----:B------:R-:W-:Y:S02]  /*e7b0*/  FMUL.FTZ R141, R215, R132 ;  /* 0x00000084d78d7220 */ /* 0x000fe40000410000 */
[-C--:B------:R-:W-:Y:S02]  /*e7c0*/  FFMA.FTZ R147, R217, R142.reuse, -R145 ;  /* 0x0000008ed9937223 */ /* 0x080fe40000010891 */
[----:B------:R-:W-:Y:S02]  /*e7d0*/  FMUL.FTZ R142, R127, R142 ;  /* 0x0000008e7f8e7220 */ /* 0x000fe40000410000 */
[C---:B------:R-:W-:Y:S02]  /*e7e0*/  FFMA.FTZ R140, R143.reuse, R132, R140 ;  /* 0x000000848f8c7223 */ /* 0x040fe4000001008c */
[----:B------:R-:W-:Y:S02]  /*e7f0*/  FFMA.FTZ R138, R143, R138, -R141 ;  /* 0x0000008a8f8a7223 */ /* 0x000fe4000001088d */
[----:B------:R-:W-:-:S02]  /*e800*/  FFMA.FTZ R145, R217, R134, R142 ;  /* 0x00000086d9917223 */ /* 0x000fc4000001008e */
[----:B------:R-:W-:Y:S02]  /*e810*/  FADD.FTZ R140, RZ, R140 ;  /* 0x0000008cff8c7221 */ /* 0x000fe40000010000 */
[----:B------:R-:W-:Y:S02]  /*e820*/  FADD.FTZ R138, RZ, R138 ;  /* 0x0000008aff8a7221 */ /* 0x000fe40000010000 */
[-C--:B------:R-:W-:Y:S02]  /*e830*/  FMUL.FTZ R141, R115, R74.reuse ;  /* 0x0000004a738d7220 */ /* 0x080fe40000410000 */
[----:B------:R-:W-:Y:S02]  /*e840*/  FFMA.FTZ R103, -R148, R103, -RZ ;  /* 0x0000006794677223 */ /* 0x000fe400000109ff */
[----:B------:R-:W-:Y:S01]  /*e850*/  FADD.FTZ R142, R140, R145 ;  /* 0x000000918c8e7221 */ /* 0x000fe20000010000 */
[----:B------:R-:W-:Y:S01]  /*e860*/  HADD2.F32 R145, -RZ, R89.H0_H0 ;  /* 0x20000059ff917230 */ /* 0x000fe20000004100 */
[----:B------:R-:W-:Y:S01]  /*e870*/  FADD.FTZ R148, R138, R147 ;  /* 0x000000938a947221 */ /* 0x000fe20000010000 */
[----:B------:R-:W-:Y:S01]  /*e880*/  HADD2.F32 R140, -RZ, R88.H0_H0 ;  /* 0x20000058ff8c7230 */ /* 0x000fe20000004100 */
[-C--:B------:R-:W-:Y:S01]  /*e890*/  FFMA.FTZ R216, R135, -R74.reuse, R216 ;  /* 0x8000004a87d87223 */ /* 0x080fe200000100d8 */
[----:B------:R0:W-:Y:S01]  /*e8a0*/  STS [R104.X4+0x10f4], R103 ;  /* 0x0010f46768007388 */ /* 0x0001e20000004800 */
[----:B------:R-:W-:-:S02]  /*e8b0*/  FMUL.FTZ R149, R61, R74 ;  /* 0x0000004a3d957220 */ /* 0x000fc40000410000 */
[----:B------:R-:W-:Y:S02]  /*e8c0*/  FMUL.FTZ R146, R126, R141 ;  /* 0x0000008d7e927220 */ /* 0x000fe40000410000 */
[----:B------:R-:W-:Y:S02]  /*e8d0*/  FMUL.FTZ R138, R144, R73 ;  /* 0x00000049908a7220 */ /* 0x000fe40000410000 */
[----:B------:R-:W-:Y:S02]  /*e8e0*/  FFMA.FTZ R151, R216, R149, -R146 ;  /* 0x00000095d8977223 */ /* 0x000fe40000010892 */
[-C--:B------:R-:W-:Y:S02]  /*e8f0*/  FFMA.FTZ R147, R145, -R73.reuse, R220 ;  /* 0x8000004991937223 */ /* 0x080fe400000100dc */
[----:B------:R-:W-:Y:S02]  /*e900*/  FMUL.FTZ R150, R122, R73 ;  /* 0x000000497a967220 */ /* 0x000fe40000410000 */
[----:B------:R-:W-:-:S02]  /*e910*/  FMUL.FTZ R153, R219, R138 ;  /* 0x0000008adb997220 */ /* 0x000fc40000410000 */
[----:B------:R-:W-:Y:S02]  /*e920*/  FMUL.FTZ R146, R69, R72 ;  /* 0x0000004845927220 */ /* 0x000fe40000410000 */
[----:B------:R-:W-:Y:S02]  /*e930*/  FMUL.FTZ R149, R126, R149 ;  /* 0x000000957e957220 */ /* 0x000fe40000410000 */
[----:B------:R-:W-:Y:S02]  /*e940*/  FFMA.FTZ R155, R147, R150, -R153 ;  /* 0x00000096939b7223 */ /* 0x000fe40000010899 */
[-C--:B------:R-:W-:Y:S02]  /*e950*/  FFMA.FTZ R221, R140, -R72.reuse, R221 ;  /* 0x800000488cdd7223 */ /* 0x080fe400000100dd */
[----:B------:R-:W-:Y:S02]  /*e960*/  FMUL.FTZ R154, R137, R72 ;  /* 0x00000048899a7220 */ /* 0x000fe40000410000 */
[----:B------:R-:W-:-:S02]  /*e970*/  FMUL.FTZ R153, R203, R146 ;  /* 0x00000092cb997220 */ /* 0x000fc40000410000 */
[----:B------:R-:W-:Y:S02]  /*e980*/  FFMA.FTZ R149, R216, R141, R149 ;  /* 0x0000008dd8957223 */ /* 0x000fe40000010095 */
[----:B------:R-:W-:Y:S02]  /*e990*/  FMUL.FTZ R150, R219, R150 ;  /* 0x00000096db967220 */ /* 0x000fe40000410000 */
[----:B------:R-:W-:Y:S02]  /*e9a0*/  FADD.FTZ R148, R148, R151 ;  /* 0x0000009794947221 */ /* 0x000fe40000010000 */
[----:B------:R-:W-:Y:S02]  /*e9b0*/  FFMA.FTZ R157, R221, R154, -R153 ;  /* 0x0000009add9d7223 */ /* 0x000fe40000010899 */
[----:B------:R-:W-:Y:S01]  /*e9c0*/  FADD.FTZ R142, R142, R149 ;  /* 0x000000958e8e7221 */ /* 0x000fe20000010000 */
[----:B------:R-:W-:Y:S01]  /*e9d0*/  HADD2.F32 R149, -RZ, R87.H0_H0 ;  /* 0x20000057ff957230 */ /* 0x000fe20000004100 */
[----:B------:R-:W-:-:S02]  /*e9e0*/  FFMA.FTZ R151, R147, R138, R150 ;  /* 0x0000008a93977223 */ /* 0x000fc40000010096 */
[----:B------:R-:W-:Y:S02]  /*e9f0*/  FMUL.FTZ R154, R203, R154 ;  /* 0x0000009acb9a7220 */ /* 0x000fe40000410000 */
[----:B------:R-:W-:Y:S02]  /*ea00*/  FADD.FTZ R151, R142, R151 ;  /* 0x000000978e977221 */ /* 0x000fe40000010000 */
[----:B------:R-:W-:Y:S02]  /*ea10*/  FFMA.FTZ R154, R221, R146, R154 ;  /* 0x00000092dd9a7223 */ /* 0x000fe4000001009a */
[-C--:B------:R-:W-:Y:S02]  /*ea20*/  FMUL.FTZ R150, R62, R59.reuse ;  /* 0x0000003b3e967220 */ /* 0x080fe40000410000 */
[----:B------:R-:W-:Y:S02]  /*ea30*/  FADD.FTZ R148, R148, R155 ;  /* 0x0000009b94947221 */ /* 0x000fe40000010000 */
[----:B------:R-:W-:-:S02]  /*ea40*/  FMUL.FTZ R142, R136, R59 ;  /* 0x0000003b888e7220 */ /* 0x000fc40000410000 */
[----:B------:R-:W-:Y:S01]  /*ea50*/  FADD.FTZ R154, R151, R154 ;  /* 0x0000009a979a7221 */ /* 0x000fe20000010000 */
[----:B------:R-:W-:Y:S01]  /*ea60*/  HADD2.F32 R151, -RZ, R86.H0_H0 ;  /* 0x20000056ff977230 */ /* 0x000fe20000004100 */
[----:B------:R-:W-:Y:S02]  /*ea70*/  FFMA.FTZ R153, R149, -R59, R212 ;  /* 0x8000003b95997223 */ /* 0x000fe400000100d4 */
[----:B------:R-:W-:Y:S02]  /*ea80*/  FMUL.FTZ R155, R202, R150 ;  /* 0x00000096ca9b7220 */ /* 0x000fe40000410000 */
[----:B------:R-:W-:Y:S02]  /*ea90*/  FADD.FTZ R157, R148, R157 ;  /* 0x0000009d949d7221 */ /* 0x000fe40000010000 */
[----:B------:R-:W-:Y:S02]  /*eaa0*/  FMUL.FTZ R148, R117, R58 ;  /* 0x0000003a75947220 */ /* 0x000fe40000410000 */
[----:B------:R-:W-:-:S02]  /*eab0*/  FMUL.FTZ R156, R202, R142 ;  /* 0x0000008eca9c7220 */ /* 0x000fc40000410000 */
[----:B------:R-:W-:Y:S02]  /*eac0*/  FFMA.FTZ R159, R153, R142, R155 ;  /* 0x0000008e999f7223 */ /* 0x000fe4000001009b */
[-C--:B------:R-:W-:Y:S02]  /*ead0*/  FFMA.FTZ R155, R151, -R58.reuse, R222 ;  /* 0x8000003a979b7223 */ /* 0x080fe400000100de */
[----:B------:R-:W-:Y:S02]  /*eae0*/  FMUL.FTZ R160, R129, R58 ;  /* 0x0000003a81a07220 */ /* 0x000fe40000410000 */
[----:B------:R-:W-:Y:S02]  /*eaf0*/  FMUL.FTZ R161, R211, R148 ;  /* 0x00000094d3a17220 */ /* 0x000fe40000410000 */
[----:B------:R-:W-:Y:S01]  /*eb00*/  FFMA.FTZ R158, R153, R150, -R156 ;  /* 0x00000096999e7223 */ /* 0x000fe2000001089c */
[----:B------:R-:W-:Y:S01]  /*eb10*/  HADD2.F32 R150, -RZ, R85.H0_H0 ;  /* 0x20000055ff967230 */ /* 0x000fe20000004100 */
[----:B------:R-:W-:-:S02]  /*eb20*/  FMUL.FTZ R156, R128, R57 ;  /* 0x00000039809c7220 */ /* 0x000fc40000410000 */
[-C--:B------:R-:W-:Y:S02]  /*eb30*/  FFMA.FTZ R161, R155, R160.reuse, -R161 ;  /* 0x000000a09ba17223 */ /* 0x080fe400000108a1 */
[----:B------:R-:W-:Y:S02]  /*eb40*/  FMUL.FTZ R160, R211, R160 ;  /* 0x000000a0d3a07220 */ /* 0x000fe40000410000 */
[----:B------:R-:W-:Y:S02]  /*eb50*/  FADD.FTZ R154, R154, R159 ;  /* 0x0000009f9a9a7221 */ /* 0x000fe40000010000 */
[-C--:B------:R-:W-:Y:S02]  /*eb60*/  FFMA.FTZ R223, R150, -R57.reuse, R223 ;  /* 0x8000003996df7223 */ /* 0x080fe400000100df */
[----:B------:R-:W-:Y:S02]  /*eb70*/  FMUL.FTZ R164, R60, R57 ;  /* 0x000000393ca47220 */ /* 0x000fe40000410000 */
[----:B------:R-:W-:-:S02]  /*eb80*/  FMUL.FTZ R171, R210, R156 ;  /* 0x0000009cd2ab7220 */ /* 0x000fc40000410000 */
[----:B------:R-:W-:Y:S02]  /*eb90*/  FFMA.FTZ R159, R155, R148, R160 ;  /* 0x000000949b9f7223 */ /* 0x000fe400000100a0 */
[----:B------:R-:W-:Y:S01]  /*eba0*/  FADD.FTZ R158, R157, R158 ;  /* 0x0000009e9d9e7221 */ /* 0x000fe20000010000 */
[----:B------:R-:W-:Y:S01]  /*ebb0*/  HADD2.F32 R157, -RZ, R84.H0_H0 ;  /* 0x20000054ff9d7230 */ /* 0x000fe20000004100 */
[-C--:B------:R-:W-:Y:S02]  /*ebc0*/  FFMA.FTZ R171, R223, R164.reuse, -R171 ;  /* 0x000000a4dfab7223 */ /* 0x080fe400000108ab */
[----:B------:R-:W-:Y:S02]  /*ebd0*/  FMUL.FTZ R164, R210, R164 ;  /* 0x000000a4d2a47220 */ /* 0x000fe40000410000 */
[----:B------:R-:W-:Y:S02]  /*ebe0*/  FADD.FTZ R160, R154, R159 ;  /* 0x0000009f9aa07221 */ /* 0x000fe40000010000 */
[----:B------:R-:W-:-:S02]  /*ebf0*/  FMUL.FTZ R154, R101, R56 ;  /* 0x00000038659a7220 */ /* 0x000fc40000410000 */
[----:B------:R-:W-:Y:S02]  /*ec00*/  FADD.FTZ R158, R158, R161 ;  /* 0x000000a19e9e7221 */ /* 0x000fe40000010000 */
[----:B------:R-:W-:Y:S02]  /*ec10*/  FFMA.FTZ R161, R223, R156, R164 ;  /* 0x0000009cdfa17223 */ /* 0x000fe400000100a4 */
[-C--:B------:R-:W-:Y:S02]  /*ec20*/  FFMA.FTZ R159, R157, -R56.reuse, R224 ;  /* 0x800000389d9f7223 */ /* 0x080fe400000100e0 */
[----:B------:R-:W-:Y:S02]  /*ec30*/  FMUL.FTZ R164, R119, R56 ;  /* 0x0000003877a47220 */ /* 0x000fe40000410000 */
[----:B------:R-:W-:Y:S02]  /*ec40*/  FMUL.FTZ R172, R209, R154 ;  /* 0x0000009ad1ac7220 */ /* 0x000fe40000410000 */
[----:B------:R-:W-:Y:S01]  /*ec50*/  FADD.FTZ R161, R160, R161 ;  /* 0x000000a1a0a17221 */ /* 0x000fe20000010000 */
[----:B------:R-:W-:Y:S01]  /*ec60*/  HADD2.F32 R160, -RZ, R83.H0_H0 ;  /* 0x20000053ffa07230 */ /* 0x000fe20000004100 */
[----:B------:R-:W-:-:S02]  /*ec70*/  FFMA.FTZ R172, R159, R164, -R172 ;  /* 0x000000a49fac7223 */ /* 0x000fc400000108ac */
[----:B------:R-:W-:Y:S02]  /*ec80*/  FMUL.FTZ R164, R209, R164 ;  /* 0x000000a4d1a47220 */ /* 0x000fe40000410000 */
[----:B------:R-:W-:Y:S02]  /*ec90*/  FADD.FTZ R171, R158, R171 ;  /* 0x000000ab9eab7221 */ /* 0x000fe40000010000 */
[-C--:B------:R-:W-:Y:S02]  /*eca0*/  FMUL.FTZ R173, R116, R55.reuse ;  /* 0x0000003774ad7220 */ /* 0x080fe40000410000 */
[----:B------:R-:W-:Y:S02]  /*ecb0*/  FFMA.FTZ R164, R159, R154, R164 ;  /* 0x0000009a9fa47223 */ /* 0x000fe400000100a4 */
[-C--:B------:R-:W-:Y:S02]  /*ecc0*/  FMUL.FTZ R158, R100, R55.reuse ;  /* 0x00000037649e7220 */ /* 0x080fe40000410000 */
[----:B------:R-:W-:-:S02]  /*ecd0*/  FFMA.FTZ R225, R160, -R55, R225 ;  /* 0x80000037a0e17223 */ /* 0x000fc400000100e1 */
[C---:B------:R-:W-:Y:S02]  /*ece0*/  FMUL.FTZ R174, R208.reuse, R173 ;  /* 0x000000add0ae7220 */ /* 0x040fe40000410000 */
[----:B------:R-:W-:Y:S01]  /*ecf0*/  FADD.FTZ R164, R161, R164 ;  /* 0x000000a4a1a47221 */ /* 0x000fe20000010000 */
[----:B------:R-:W-:Y:S01]  /*ed00*/  HADD2.F32 R161, -RZ, R82.H0_H0 ;  /* 0x20000052ffa17230 */ /* 0x000fe20000004100 */
[----:B------:R-:W-:Y:S02]  /*ed10*/  FADD.FTZ R171, R171, R172 ;  /* 0x000000acabab7221 */ /* 0x000fe40000010000 */
[----:B------:R-:W-:Y:S02]  /*ed20*/  FMUL.FTZ R176, R208, R158 ;  /* 0x0000009ed0b07220 */ /* 0x000fe40000410000 */
[----:B------:R-:W-:Y:S02]  /*ed30*/  FMUL.FTZ R172, R67, UR35 ;  /* 0x0000002343ac7c20 */ /* 0x000fe40008410000 */
[----:B------:R-:W-:-:S02]  /*ed40*/  FMUL.FTZ R105, R97, R54 ;  /* 0x0000003661697220 */ /* 0x000fc40000410000 */
[C---:B------:R-:W-:Y:S02]  /*ed50*/  FFMA.FTZ R175, R225.reuse, R158, R174 ;  /* 0x0000009ee1af7223 */ /* 0x040fe400000100ae */
[----:B------:R-:W-:Y:S02]  /*ed60*/  FFMA.FTZ R176, R225, R173, -R176 ;  /* 0x000000ade1b07223 */ /* 0x000fe400000108b0 */
[----:B------:R-:W-:Y:S02]  /*ed70*/  FMUL.FTZ R174, R67, UR34 ;  /* 0x0000002243ae7c20 */ /* 0x000fe40008410000 */
[----:B------:R-:W-:Y:S01]  /*ed80*/  FFMA.FTZ R177, R213, UR34, -R172 ;  /* 0x00000022d5b17c23 */ /* 0x000fe200080108ac */
[----:B------:R-:W-:Y:S01]  /*ed90*/  ULDC UR34, c[0x0][0x168] ;  /* 0x00005a0000227ab9 */ /* 0x000fe20000000800 */
[-C--:B------:R-:W-:Y:S01]  /*eda0*/  FFMA.FTZ R226, R161, -R54.reuse, R226 ;  /* 0x80000036a1e27223 */ /* 0x080fe200000100e2 */
[----:B------:R-:W-:Y:S01]  /*edb0*/  UIADD3 UR34, -UR25, UR34, URZ ;  /* 0x0000002219227290 */ /* 0x000fe2000fffe13f */
[----:B------:R-:W-:-:S02]  /*edc0*/  FMUL.FTZ R172, R109, R54 ;  /* 0x000000366dac7220 */ /* 0x000fc40000410000 */
[-C--:B------:R-:W-:Y:S02]  /*edd0*/  FMUL.FTZ R173, R207, R105.reuse ;  /* 0x00000069cfad7220 */ /* 0x080fe40000410000 */
[----:B------:R-:W-:Y:S01]  /*ede0*/  FFMA.FTZ R179, R213, UR35, R174 ;  /* 0x00000023d5b37c23 */ /* 0x000fe200080100ae */
[----:B0-----:R-:W-:Y:S01]  /*edf0*/  MOV R103, UR34 ;  /* 0x0000002200677c02 */ /* 0x001fe20008000f00 */
[-C--:B------:R-:W-:Y:S02]  /*ee00*/  FFMA.FTZ R174, R226, R172.reuse, -R173 ;  /* 0x000000ace2ae7223 */ /* 0x080fe400000108ad */
[----:B------:R-:W-:Y:S02]  /*ee10*/  FMUL.FTZ R172, R207, R172 ;  /* 0x000000accfac7220 */ /* 0x000fe40000410000 */
[----:B------:R-:W-:Y:S02]  /*ee20*/  FADD.FTZ R175, R164, R175 ;  /* 0x000000afa4af7221 */ /* 0x000fe40000010000 */
[----:B------:R-:W-:-:S02]  /*ee30*/  FFMA.FTZ R172, R226, R105, R172 ;  /* 0x00000069e2ac7223 */ /* 0x000fc400000100ac */
[----:B------:R-:W-:Y:S02]  /*ee40*/  FADD.FTZ R171, R171, R176 ;  /* 0x000000b0abab7221 */ /* 0x000fe40000010000 */
[----:B------:R-:W-:Y:S02]  /*ee50*/  FADD.FTZ R172, R175, R172 ;  /* 0x000000acafac7221 */ /* 0x000fe40000010000 */
[----:B------:R-:W-:Y:S02]  /*ee60*/  FFMA.FTZ R206, R163, R168, -R206 ;  /* 0x000000a8a3ce7223 */ /* 0x000fe400000108ce */
[----:B------:R-:W-:Y:S02]  /*ee70*/  FADD.FTZ R171, R171, R174 ;  /* 0x000000aeabab7221 */ /* 0x000fe40000010000 */
[----:B------:R-:W-:Y:S02]  /*ee80*/  FADD.FTZ R164, R33, R33 ;  /* 0x0000002121a47221 */ /* 0x000fe40000010000 */
[----:B------:R-:W-:-:S02]  /*ee90*/  FADD.FTZ R172, R172, R169 ;  /* 0x000000a9acac7221 */ /* 0x000fc40000010000 */
[----:B------:R-:W-:Y:S02]  /*eea0*/  FFMA.FTZ R166, R131, R166, -R205 ;  /* 0x000000a683a67223 */ /* 0x000fe400000108cd */
[----:B------:R-:W-:Y:S01]  /*eeb0*/  FADD.FTZ R169, R171, R206 ;  /* 0x000000ceaba97221 */ /* 0x000fe20000010000 */
[----:B------:R-:W-:Y:S01]  /*eec0*/  LEA R171, R103, -R96, 0x1 ;  /* 0x8000006067ab7211 */ /* 0x000fe200078e08ff */
[C---:B------:R-:W-:Y:S02]  /*eed0*/  FMUL.FTZ R177, R164.reuse, R177 ;  /* 0x000000b1a4b17220 */ /* 0x040fe40000410000 */
[----:B------:R-:W-:Y:S01]  /*eee0*/  FFMA.FTZ R179, -R164, R179, -RZ ;  /* 0x000000b3a4b37223 */ /* 0x000fe200000109ff */
[----:B------:R-:W-:Y:S01]  /*eef0*/  ISETP.GE.AND P0, PT, R171, 0x1, PT ;  /* 0x00000001ab00780c */ /* 0x000fe20003f06270 */
[----:B------:R-:W-:Y:S01]  /*ef00*/  FMUL.FTZ R173, R102, UR43 ;  /* 0x0000002b66ad7c20 */ /* 0x000fe20008410000 */
[----:B------:R-:W-:Y:S01]  /*ef10*/  STS [R104.X4+0x10f8], R177 ;  /* 0x0010f8b168007388 */ /* 0x000fe20000004800 */
[----:B------:R-:W-:-:S02]  /*ef20*/  FADD.FTZ R169, R169, R166 ;  /* 0x000000a6a9a97221 */ /* 0x000fc40000010000 */
[----:B------:R-:W-:Y:S01]  /*ef30*/  FMUL.FTZ R102, R97, UR43 ;  /* 0x0000002b61667c20 */ /* 0x000fe20008410000 */
[----:B------:R0:W-:Y:S01]  /*ef40*/  STS [R104.X4+0x10fc], R179 ;  /* 0x0010fcb368007388 */ /* 0x0001e20000004800 */
[C---:B------:R-:W-:Y:S02]  /*ef50*/  FMUL.FTZ R166, R109.reuse, UR43 ;  /* 0x0000002b6da67c20 */ /* 0x040fe40008410000 */
[----:B------:R-:W-:Y:S02]  /*ef60*/  FFMA.FTZ R173, R108, UR44, R173 ;  /* 0x0000002c6cad7c23 */ /* 0x000fe400080100ad */
[----:B------:R-:W-:Y:S02]  /*ef70*/  FFMA.FTZ R102, R109, UR44, -R102 ;  /* 0x0000002c6d667c23 */ /* 0x000fe40008010866 */
[----:B------:R-:W-:Y:S02]  /*ef80*/  FFMA.FTZ R109, R97, UR44, R166 ;  /* 0x0000002c616d7c23 */ /* 0x000fe400080100a6 */
[----:B------:R-:W-:-:S02]  /*ef90*/  FADD.FTZ R172, R172, R167 ;  /* 0x000000a7acac7221 */ /* 0x000fc40000010000 */
[----:B0-----:R-:W-:Y:S02]  /*efa0*/  FMUL.FTZ R104, R99, UR43 ;  /* 0x0000002b63687c20 */ /* 0x001fe40008410000 */
[----:B------:R-:W-:Y:S02]  /*efb0*/  FMUL.FTZ R99, R100, UR43 ;  /* 0x0000002b64637c20 */ /* 0x000fe40008410000 */
[----:B------:R-:W-:Y:S02]  /*efc0*/  FMUL.FTZ R166, R101, UR43 ;  /* 0x0000002b65a67c20 */ /* 0x000fe40008410000 */
[----:B------:R-:W-:Y:S02]  /*efd0*/  FMUL.FTZ R167, R128, UR43 ;  /* 0x0000002b80a77c20 */ /* 0x000fe40008410000 */
[----:B------:R-:W-:Y:S02]  /*efe0*/  FFMA.FTZ R163, R163, R173, R170 ;  /* 0x000000ada3a37223 */ /* 0x000fe400000100aa */
[----:B------:R-:W-:-:S02]  /*eff0*/  FFMA.FTZ R99, R116, UR44, -R99 ;  /* 0x0000002c74637c23 */ /* 0x000fc40008010863 */
[----:B------:R-:W-:Y:S02]  /*f000*/  FMUL.FTZ R173, R116, UR43 ;  /* 0x0000002b74ad7c20 */ /* 0x000fe40008410000 */
[C---:B------:R-:W-:Y:S02]  /*f010*/  FFMA.FTZ R116, R119.reuse, UR44, -R166 ;  /* 0x0000002c77747c23 */ /* 0x040fe400080108a6 */
[----:B------:R-:W-:Y:S02]  /*f020*/  FMUL.FTZ R168, R119, UR43 ;  /* 0x0000002b77a87c20 */ /* 0x000fe40008410000 */
[C---:B------:R-:W-:Y:S02]  /*f030*/  FFMA.FTZ R119, R60.reuse, UR44, -R167 ;  /* 0x0000002c3c777c23 */ /* 0x040fe400080108a7 */
[----:B------:R-:W-:Y:S02]  /*f040*/  FMUL.FTZ R167, R60, UR43 ;  /* 0x0000002b3ca77c20 */ /* 0x000fe40008410000 */
[----:B------:R-:W-:-:S02]  /*f050*/  FADD.FTZ R165, R172, R165 ;  /* 0x000000a5aca57221 */ /* 0x000fc40000010000 */
[----:B------:R-:W-:Y:S02]  /*f060*/  FMUL.FTZ R172, R117, UR43 ;  /* 0x0000002b75ac7c20 */ /* 0x000fe40008410000 */
[----:B------:R-:W-:Y:S02]  /*f070*/  FFMA.FTZ R170, R128, UR44, R167 ;  /* 0x0000002c80aa7c23 */ /* 0x000fe400080100a7 */
[----:B------:R-:W-:Y:S02]  /*f080*/  FMUL.FTZ R167, R136, UR43 ;  /* 0x0000002b88a77c20 */ /* 0x000fe40008410000 */
[----:B------:R-:W-:Y:S02]  /*f090*/  FMUL.FTZ R174, R69, UR43 ;  /* 0x0000002b45ae7c20 */ /* 0x000fe40008410000 */
[C---:B------:R-:W-:Y:S02]  /*f0a0*/  FFMA.FTZ R172, R129.reuse, UR44, -R172 ;  /* 0x0000002c81ac7c23 */ /* 0x040fe400080108ac */
[----:B------:R-:W-:-:S02]  /*f0b0*/  FMUL.FTZ R176, R129, UR43 ;  /* 0x0000002b81b07c20 */ /* 0x000fc40008410000 */
[C---:B------:R-:W-:Y:S02]  /*f0c0*/  FFMA.FTZ R129, R62.reuse, UR44, -R167 ;  /* 0x0000002c3e817c23 */ /* 0x040fe400080108a7 */
[C---:B------:R-:W-:Y:S02]  /*f0d0*/  FFMA.FTZ R174, R137.reuse, UR44, -R174 ;  /* 0x0000002c89ae7c23 */ /* 0x040fe400080108ae */
[----:B------:R-:W-:Y:S02]  /*f0e0*/  FMUL.FTZ R180, R137, UR43 ;  /* 0x0000002b89b47c20 */ /* 0x000fe40008410000 */
[----:B------:R-:W-:Y:S02]  /*f0f0*/  FMUL.FTZ R167, R62, UR43 ;  /* 0x0000002b3ea77c20 */ /* 0x000fe40008410000 */
[----:B------:R-:W-:Y:S02]  /*f100*/  FMUL.FTZ R137, R144, UR43 ;  /* 0x0000002b90897c20 */ /* 0x000fe40008410000 */
[----:B------:R-:W-:-:S02]  /*f110*/  FMUL.FTZ R60, R115, UR43 ;  /* 0x0000002b733c7c20 */ /* 0x000fc40008410000 */
[----:B------:R-:W-:Y:S02]  /*f120*/  FFMA.FTZ R178, R136, UR44, R167 ;  /* 0x0000002c88b27c23 */ /* 0x000fe400080100a7 */
[----:B------:R-:W-:Y:S02]  /*f130*/  FFMA.FTZ R182, R122, UR44, -R137 ;  /* 0x0000002c7ab67c23 */ /* 0x000fe40008010889 */
[----:B------:R-:W-:Y:S02]  /*f140*/  FFMA.FTZ R166, R100, UR44, R173 ;  /* 0x0000002c64a67c23 */ /* 0x000fe400080100ad */
[----:B------:R-:W-:Y:S02]  /*f150*/  FMUL.FTZ R167, R152, UR43 ;  /* 0x0000002b98a77c20 */ /* 0x000fe40008410000 */
[C---:B------:R-:W-:Y:S02]  /*f160*/  FFMA.FTZ R137, R61.reuse, UR44, -R60 ;  /* 0x0000002c3d897c23 */ /* 0x040fe4000801083c */
[----:B------:R-:W-:-:S02]  /*f170*/  FMUL.FTZ R62, R61, UR43 ;  /* 0x0000002b3d3e7c20 */ /* 0x000fc40008410000 */
[----:B------:R-:W-:Y:S02]  /*f180*/  FMUL.FTZ R173, R122, UR43 ;  /* 0x0000002b7aad7c20 */ /* 0x000fe40008410000 */
[----:B------:R-:W-:Y:S02]  /*f190*/  FMUL.FTZ R60, R133, UR43 ;  /* 0x0000002b853c7c20 */ /* 0x000fe40008410000 */
[C---:B------:R-:W-:Y:S02]  /*f1a0*/  FMUL.FTZ R61, R162.reuse, UR43 ;  /* 0x0000002ba23d7c20 */ /* 0x040fe40008410000 */
[----:B------:R-:W-:Y:S02]  /*f1b0*/  FMUL.FTZ R184, R63, UR43 ;  /* 0x0000002b3fb87c20 */ /* 0x000fe40008410000 */
[----:B------:R-:W-:Y:S02]  /*f1c0*/  FFMA.FTZ R122, R162, UR44, -R167 ;  /* 0x0000002ca27a7c23 */ /* 0x000fe400080108a7 */
[----:B------:R-:W-:-:S02]  /*f1d0*/  FFMA.FTZ R114, R230, R71, R114 ;  /* 0x00000047e6727223 */ /* 0x000fc40000010072 */
[----:B------:R-:W-:Y:S02]  /*f1e0*/  FFMA.FTZ R104, R65, UR44, R104 ;  /* 0x0000002c41687c23 */ /* 0x000fe40008010068 */
        /* <DEDUP_REMOVED lines=42> */
.L_x_4869:
[----:B------:R-:W-:Y:S05]  /*f490*/  BSYNC B0 ;  /* 0x0000000000007941 */ /* 0x000fea0003800000 */
.L_x_4868:
[----:B------:R-:W-:Y:S01]  /*f4a0*/  ULDC.64 UR34, c[0x0][0x2b8] ;  /* 0x0000ae0000227ab9 */ /* 0x000fe20000000a00 */
[C---:B------:R-:W-:Y:S01]  /*f4b0*/  FMUL.FTZ R61, R190.reuse, R67 ;  /* 0x00000043be3d7220 */ /* 0x040fe20000410000 */
[----:B------:R-:W-:Y:S01]  /*f4c0*/  USHF.R.U32.HI UR36, URZ, 0x1, UR35 ;  /* 0x000000013f247899 */ /* 0x000fe20008011623 */
[-C--:B------:R-:W-:Y:S01]  /*f4d0*/  FMUL.FTZ R190, R190, R213.reuse ;  /* 0x000000d5bebe7220 */ /* 0x080fe20000410000 */
[----:B------:R-:W-:Y:S01]  /*f4e0*/  USHF.R.U64 UR34, UR34, 0x1, UR35 ;  /* 0x0000000122227899 */ /* 0x000fe20008001223 */
[C---:B------:R-:W-:Y:S01]  /*f4f0*/  FFMA.FTZ R213, R192.reuse, R213, -R61 ;  /* 0x000000d5c0d57223 */ /* 0x040fe2000001083d */
[----:B------:R-:W-:Y:S01]  /*f500*/  UIMAD UR39, UR36, UR12, URZ ;  /* 0x0000000c242772a4 */ /* 0x000fe2000f8e023f */
[----:B0-----:R-:W-:Y:S01]  /*f510*/  FFMA.FTZ R63, R192, R67, R190 ;  /* 0x00000043c03f7223 */ /* 0x001fe200000100be */
[----:B------:R-:W-:Y:S01]  /*f520*/  UIMAD.WIDE.U32 UR36, UR34, UR12, URZ ;  /* 0x0000000c222472a5 */ /* 0x000fe2000f8e003f */
[C---:B------:R-:W-:Y:S01]  /*f530*/  FMUL.FTZ R190, R164.reuse, R213 ;  /* 0x000000d5a4be7220 */ /* 0x040fe20000410000 */
[----:B------:R-:W-:Y:S01]  /*f540*/  UIMAD UR39, UR13, UR34, UR39 ;  /* 0x000000220d2772a4 */ /* 0x000fe2000f8e0227 */
[----:B------:R-:W-:Y:S01]  /*f550*/  FMUL.FTZ R164, R164, R63 ;  /* 0x0000003fa4a47220 */ /* 0x000fe20000410000 */
[----:B------:R-:W-:Y:S01]  /*f560*/  BSSY B0, `(.L_x_4870) ;  /* 0x0000032000007945 */ /* 0x000fe20003800000 */
[----:B------:R-:W-:Y:S01]  /*f570*/  ULDC.64 UR34, c[0x0][0x2c0] ;  /* 0x0000b00000227ab9 */ /* 0x000fe20000000a00 */
[----:B------:R-:W-:Y:S01]  /*f580*/  FADD.FTZ R62, R169, R124 ;  /* 0x0000007ca93e7221 */ /* 0x000fe20000010000 */
[----:B------:R-:W-:Y:S01]  /*f590*/  UIADD3 UR37, UR37, UR39, URZ ;  /* 0x0000002725257290 */ /* 0x000fe2000fffe03f */
[-C--:B------:R-:W-:Y:S01]  /*f5a0*/  FMUL.FTZ R124, R64, R49.reuse ;  /* 0x00000031407c7220 */ /* 0x080fe20000410000 */
[----:B------:R-:W-:Y:S01]  /*f5b0*/  UIMAD UR39, UR15, UR34, URZ ;  /* 0x000000220f2772a4 */ /* 0x000fe2000f8e023f */
[----:B------:R-:W-:Y:S01]  /*f5c0*/  FMUL.FTZ R196, R196, R49 ;  /* 0x00000031c4c47220 */ /* 0x000fe20000410000 */
[----:B------:R-:W-:Y:S01]  /*f5d0*/  UIMAD.WIDE.U32 UR36, UR14, UR34, UR36 ;  /* 0x000000220e2472a5 */ /* 0x000fe2000f8e0024 */
[----:B------:R-:W-:Y:S01]  /*f5e0*/  FFMA.FTZ R111, R66, R64, R111 ;  /* 0x00000040426f7223 */ /* 0x000fe2000001006f */
[----:B------:R-:W-:Y:S01]  /*f5f0*/  UIMAD UR39, UR14, UR35, UR39 ;  /* 0x000000230e2772a4 */ /* 0x000fe2000f8e0227 */
[----:B------:R-:W-:Y:S01]  /*f600*/  FADD.FTZ R64, R165, R114 ;  /* 0x00000072a5407221 */ /* 0x000fe20000010000 */
[----:B------:R-:W-:Y:S01]  /*f610*/  ISETP.GE.AND P1, PT, R171, 0x81, PT ;  /* 0x00000081ab00780c */ /* 0x000fe20003f26270 */
[----:B------:R-:W-:Y:S01]  /*f620*/  ULDC.64 UR34, c[0x0][0x320] ;  /* 0x0000c80000227ab9 */ /* 0x000fe20000000a00 */
[----:B------:R-:W-:Y:S01]  /*f630*/  FADD.FTZ R62, R62, R113 ;  /* 0x000000713e3e7221 */ /* 0x000fe20000010000 */
[----:B------:R-:W-:Y:S01]  /*f640*/  UIADD3 UR39, UR39, UR37, URZ ;  /* 0x0000002527277290 */ /* 0x000fe2000fffe03f */
[----:B------:R-:W-:Y:S01]  /*f650*/  FADD.FTZ R123, R123, R190 ;  /* 0x000000be7b7b7221 */ /* 0x000fe20000010000 */
[----:B------:R-:W-:Y:S01]  /*f660*/  ULEA UR37, UP0, UR36, UR34, 0x3 ;  /* 0x0000002224257291 */ /* 0x000fe2000f80183f */
[----:B------:R-:W-:Y:S01]  /*f670*/  FADD.FTZ R191, R191, -R164 ;  /* 0x800000a4bfbf7221 */ /* 0x000fe20000010000 */
[----:B------:R-:W-:Y:S01]  /*f680*/  ISETP.GE.AND P2, PT, R171, 0xc1, PT ;  /* 0x000000c1ab00780c */ /* 0x000fe20003f46270 */
[----:B------:R-:W-:Y:S01]  /*f690*/  ULDC UR34, c[0x0][0x174] ;  /* 0x00005d0000227ab9 */ /* 0x000fe20000000800 */
[C---:B------:R-:W-:Y:S01]  /*f6a0*/  IADD3 R113, R96.reuse, 0xc0, RZ ;  /* 0x000000c060717810 */ /* 0x040fe20007ffe0ff */
[----:B------:R-:W-:Y:S01]  /*f6b0*/  UIADD3 UR34, UR6, -UR34, URZ ;  /* 0x8000002206227290 */ /* 0x000fe2000fffe03f */
[----:B------:R-:W-:Y:S01]  /*f6c0*/  LEA R60, P0, R96, UR37, 0x2 ;  /* 0x00000025603c7c11 */ /* 0x000fe2000f8010ff */
[----:B------:R-:W-:-:S02]  /*f6d0*/  ULEA.HI.X UR35, UR36, UR35, UR39, 0x3, UP0 ;  /* 0x0000002324237291 */ /* 0x000fc400080f1c27 */
[----:B------:R-:W-:Y:S02]  /*f6e0*/  UIMAD UR34, UR34, -0x800, URZ ;  /* 0xfffff800222278a4 */ /* 0x000fe4000f8e023f */
[----:B------:R-:W-:Y:S02]  /*f6f0*/  USHF.L.U32 UR36, UR8, 0x2, URZ ;  /* 0x0000000208247899 */ /* 0x000fe4000800063f */
[----:B------:R-:W-:Y:S01]  /*f700*/  LEA.HI.X R61, R96, UR35, RZ, 0x2, P0 ;  /* 0x00000023603d7c11 */ /* 0x000fe200080f14ff */
[----:B------:R-:W-:Y:S01]  /*f710*/  USHF.L.U64.HI UR37, UR8, 0x2, UR9 ;  /* 0x0000000208257899 */ /* 0x000fe20008010209 */
[----:B------:R-:W-:Y:S01]  /*f720*/  MOV R173, UR34 ;  /* 0x0000002200ad7c02 */ /* 0x000fe20008000f00 */
[----:B------:R-:W-:Y:S01]  /*f730*/  ULDC.64 UR34, c[0x0][0x2d0] ;  /* 0x0000b40000227ab9 */ /* 0x000fe20000000a00 */
[----:B------:R-:W-:Y:S01]  /*f740*/  MOV R63, UR36 ;  /* 0x00000024003f7c02 */ /* 0x000fe20008000f00 */
[----:B------:R-:W-:Y:S01]  /*f750*/  UIMAD UR34, UR37, UR34, URZ ;  /* 0x00000022252272a4 */ /* 0x000fe2000f8e023f */
[----:B------:R-:W-:Y:S01]  /*f760*/  ISETP.GE.AND P0, PT, R171, 0x41, PT ;  /* 0x00000041ab00780c */ /* 0x000fe20003f06270 */
[----:B------:R-:W-:-:S02]  /*f770*/  IMAD.WIDE R60, R173, 0x4, R60 ;  /* 0x00000004ad3c7825 */ /* 0x000fc400078e023c */
[----:B------:R-:W-:-:S04]  /*f780*/  UIMAD UR34, UR36, UR35, UR34 ;  /* 0x00000023242272a4 */ /* 0x000fc8000f8e0222 */
[----:B------:R-:W-:-:S04]  /*f790*/  IMAD.WIDE.U32 R60, R63, c[0x0][0x2d0], R60 ;  /* 0x0000b4003f3c7a25 */ /* 0x000fc800078e003c */
[----:B------:R-:W-:Y:S01]  /*f7a0*/  FMUL.FTZ R63, R67, R124 ;  /* 0x0000007c433f7220 */ /* 0x000fe20000410000 */
[----:B------:R-:W-:Y:S01]  /*f7b0*/  IADD3 R61, R61, UR34, RZ ;  /* 0x000000223d3d7c10 */ /* 0x000fe2000fffe0ff */
[-C--:B------:R-:W-:Y:S02]  /*f7c0*/  FMUL.FTZ R67, R67, R196.reuse ;  /* 0x000000c443437220 */ /* 0x080fe40000410000 */
[----:B------:R-:W-:Y:S01]  /*f7d0*/  FFMA.FTZ R173, R70, R196, -R63 ;  /* 0x000000c446ad7223 */ /* 0x000fe2000001083f */
[----:B------:R-:W-:Y:S01]  /*f7e0*/  IADD3 R63, R96, 0x40, RZ ;  /* 0x00000040603f7810 */ /* 0x000fe20007ffe0ff */
[----:B------:R-:W-:Y:S01]  /*f7f0*/  FFMA.FTZ R169, R70, R124, R67 ;  /* 0x0000007c46a97223 */ /* 0x000fe20000010043 */
[----:B------:R-:W-:Y:S01]  /*f800*/  IADD3 R67, R96, 0x80, RZ ;  /* 0x0000008060437810 */ /* 0x000fe20007ffe0ff */
[----:B------:R-:W-:Y:S01]  /*f810*/  FADD.FTZ R66, R62, R173 ;  /* 0x000000ad3e427221 */ /* 0x000fe20000010000 */
[-C--:B------:R-:W-:Y:S01]  /*f820*/  LEA.HI.SX32 R63, R63, R96.reuse, 0x1b ;  /* 0x000000603f3f7211 */ /* 0x080fe200078fdaff */
[----:B------:R-:W-:Y:S01]  /*f830*/  FADD.FTZ R64, R64, R169 ;  /* 0x000000a940407221 */ /* 0x000fe20000010000 */
[----:B------:R-:W-:-:S04]  /*f840*/  LEA.HI.SX32 R67, R67, R96, 0x1b ;  /* 0x0000006043437211 */ /* 0x000fc800078fdaff */
[----:B------:R-:W0:Y:S01]  /*f850*/  LDS R63, [R63.X4+0x1180] ;  /* 0x001180003f3f7984 */ /* 0x000e220000004800 */
[----:B------:R-:W-:Y:S05]  /*f860*/  @!P0 BRA `(.L_x_4871) ;  /* 0x0000001000008947 */ /* 0x000fea0003800000 */
[----:B0-----:R0:W-:Y:S02]  /*f870*/  RED.E.ADD.F32.FTZ.RN.STRONG.GPU [R60.64+-0x1f00], R63 ;  /* 0xffe1003f3c00798e */ /* 0x0011e4000c10e7a0 */
.L_x_4871:
[----:B------:R-:W-:Y:S05]  /*f880*/  BSYNC B0 ;  /* 0x0000000000007941 */ /* 0x000fea0003800000 */
.L_x_4870:
[----:B------:R-:W1:Y:S01]  /*f890*/  LDS R67, [R67.X4+0x1280] ;  /* 0x0012800043437984 */ /* 0x000e620000004800 */
[----:B------:R-:W-:Y:S01]  /*f8a0*/  BSSY B0, `(.L_x_4872) ;  /* 0x0000004000007945 */ /* 0x000fe20003800000 */
[----:B------:R-:W-:Y:S01]  /*f8b0*/  LEA.HI.SX32 R113, R113, R96, 0x1b ;  /* 0x0000006071717211 */ /* 0x000fe200078fdaff */
[----:B------:R-:W-:Y:S05]  /*f8c0*/  @!P1 BRA `(.L_x_4873) ;  /* 0x0000001000009947 */ /* 0x000fea0003800000 */
[----:B-1----:R1:W-:Y:S02]  /*f8d0*/  RED.E.ADD.F32.FTZ.RN.STRONG.GPU [R60.64+-0x1e00], R67 ;  /* 0xffe200433c00798e */ /* 0x0023e4000c10e7a0 */
.L_x_4873:
[----:B------:R-:W-:Y:S05]  /*f8e0*/  BSYNC B0 ;  /* 0x0000000000007941 */ /* 0x000fea0003800000 */
.L_x_4872:
[----:B------:R-:W2:Y:S01]  /*f8f0*/  LDS R113, [R113.X4+0x1380] ;  /* 0x0013800071717984 */ /* 0x000ea20000004800 */
[----:B------:R-:W-:Y:S01]  /*f900*/  BSSY B0, `(.L_x_4874) ;  /* 0x0000005000007945 */ /* 0x000fe20003800000 */
[C---:B0-----:R-:W-:Y:S02]  /*f910*/  IADD3 R63, R96.reuse, 0x100, RZ ;  /* 0x00000100603f7810 */ /* 0x041fe40007ffe0ff */
[----:B-1----:R-:W-:Y:S01]  /*f920*/  IADD3 R67, R96, 0x140, RZ ;  /* 0x0000014060437810 */ /* 0x002fe20007ffe0ff */
[----:B------:R-:W-:Y:S05]  /*f930*/  @!P2 BRA `(.L_x_4875) ;  /* 0x000000100000a947 */ /* 0x000fea0003800000 */
[----:B--2---:R0:W-:Y:S02]  /*f940*/  RED.E.ADD.F32.FTZ.RN.STRONG.GPU [R60.64+-0x1d00], R113 ;  /* 0xffe300713c00798e */ /* 0x0041e4000c10e7a0 */
.L_x_4875:
[----:B------:R-:W-:Y:S05]  /*f950*/  BSYNC B0 ;  /* 0x0000000000007941 */ /* 0x000fea0003800000 */
.L_x_4874:
        /* <DEDUP_REMOVED lines=14> */
.L_x_4877:
[----:B------:R-:W-:Y:S05]  /*fa40*/  BSYNC B0 ;  /* 0x0000000000007941 */ /* 0x000fea0003800000 */
.L_x_4876:
[----:B------:R-:W1:Y:S01]  /*fa50*/  LDS R67, [R67.X4+0x1580] ;  /* 0x0015800043437984 */ /* 0x000e620000004800 */
[----:B------:R-:W-:Y:S01]  /*fa60*/  BSSY B0, `(.L_x_4878) ;  /* 0x0000005000007945 */ /* 0x000fe20003800000 */
[----:B0-----:R-:W-:Y:S02]  /*fa70*/  IADD3 R63, R96, 0x1c0, RZ ;  /* 0x000001c0603f7810 */ /* 0x001fe40007ffe0ff */
[----:B------:R-:W-:Y:S01]  /*fa80*/  LEA.HI.SX32 R113, R113, R96, 0x1b ;  /* 0x0000006071717211 */ /* 0x000fe200078fdaff */
[----:B------:R-:W-:Y:S05]  /*fa90*/  @!P0 BRA `(.L_x_4879) ;  /* 0x0000001000008947 */ /* 0x000fea0003800000 */
[----:B-1----:R0:W-:Y:S02]  /*faa0*/  RED.E.ADD.F32.FTZ.RN.STRONG.GPU [R60.64+-0x1b00], R67 ;  /* 0xffe500433c00798e */ /* 0x0021e4000c10e7a0 */
.L_x_4879:
[----:B------:R-:W-:Y:S05]  /*fab0*/  BSYNC B0 ;  /* 0x0000000000007941 */ /* 0x000fea0003800000 */
.L_x_4878:
[----:B------:R-:W2:Y:S01]  /*fac0*/  LDS R113, [R113.X4+0x1680] ;  /* 0x0016800071717984 */ /* 0x000ea20000004800 */
[----:B------:R-:W-:Y:S01]  /*fad0*/  BSSY B0, `(.L_x_4880) ;  /* 0x0000005000007945 */ /* 0x000fe20003800000 */
[----:B------:R-:W-:-:S02]  /*fae0*/  IADD3 R165, R96, 0x200, RZ ;  /* 0x0000020060a57810 */ /* 0x000fc40007ffe0ff */
[----:B------:R-:W-:Y:S01]  /*faf0*/  LEA.HI.SX32 R63, R63, R96, 0x1b ;  /* 0x000000603f3f7211 */ /* 0x000fe200078fdaff */
[----:B------:R-:W-:Y:S05]  /*fb00*/  @!P1 BRA `(.L_x_4881) ;  /* 0x0000001000009947 */ /* 0x000fea0003800000 */
[----:B--2---:R2:W-:Y:S02]  /*fb10*/  RED.E.ADD.F32.FTZ.RN.STRONG.GPU [R60.64+-0x1a00], R113 ;  /* 0xffe600713c00798e */ /* 0x0045e4000c10e7a0 */
.L_x_4881:
[----:B------:R-:W-:Y:S05]  /*fb20*/  BSYNC B0 ;  /* 0x0000000000007941 */ /* 0x000fea0003800000 */
.L_x_4880:
[----:B------:R-:W3:Y:S01]  /*fb30*/  LDS R63, [R63.X4+0x1780] ;  /* 0x001780003f3f7984 */ /* 0x000ee20000004800 */
[----:B------:R-:W-:Y:S01]  /*fb40*/  BSSY B0, `(.L_x_4882) ;  /* 0x0000005000007945 */ /* 0x000fe20003800000 */
[----:B01----:R-:W-:Y:S02]  /*fb50*/  IADD3 R67, R96, 0x240, RZ ;  /* 0x0000024060437810 */ /* 0x003fe40007ffe0ff */
[----:B------:R-:W-:Y:S01]  /*fb60*/  LEA.HI.SX32 R62, R165, R96, 0x1b ;  /* 0x00000060a53e7211 */ /* 0x000fe200078fdaff */
[----:B------:R-:W-:Y:S05]  /*fb70*/  @!P2 BRA `(.L_x_4883) ;  /* 0x000000100000a947 */ /* 0x000fea0003800000 */
[----:B---3--:R0:W-:Y:S02]  /*fb80*/  RED.E.ADD.F32.FTZ.RN.STRONG.GPU [R60.64+-0x1900], R63 ;  /* 0xffe7003f3c00798e */ /* 0x0081e4000c10e7a0 */
.L_x_4883:
[----:B------:R-:W-:Y:S05]  /*fb90*/  BSYNC B0 ;  /* 0x0000000000007941 */ /* 0x000fea0003800000 */
.L_x_4882:
[----:B0--3--:R0:W1:Y:S01]  /*fba0*/  LDS R63, [R62.X4+0x1880] ;  /* 0x001880003e3f7984 */ /* 0x0090620000004800 */
[----:B------:R-:W-:Y:S01]  /*fbb0*/  BSSY B0, `(.L_x_4884) ;  /* 0x0000005000007945 */ /* 0x000fe20003800000 */
[----:B--2---:R-:W-:Y:S02]  /*fbc0*/  IADD3 R113, R96, 0x280, RZ ;  /* 0x0000028060717810 */ /* 0x004fe40007ffe0ff */
[----:B------:R-:W-:Y:S01]  /*fbd0*/  LEA.HI.SX32 R67, R67, R96, 0x1b ;  /* 0x0000006043437211 */ /* 0x000fe200078fdaff */
[----:B------:R-:W-:Y:S05]  /*fbe0*/  @!P3 BRA `(.L_x_4885) ;  /* 0x000000100000b947 */ /* 0x000fea0003800000 */
[----:B-1----:R1:W-:Y:S02]  /*fbf0*/  RED.E.ADD.F32.FTZ.RN.STRONG.GPU [R60.64+-0x1800], R63 ;  /* 0xffe8003f3c00798e */ /* 0x0023e4000c10e7a0 */
.L_x_4885:
[----:B------:R-:W-:Y:S05]  /*fc00*/  BSYNC B0 ;  /* 0x0000000000007941 */ /* 0x000fea0003800000 */
.L_x_4884:
[----:B------:R-:W2:Y:S01]  /*fc10*/  LDS R67, [R67.X4+0x1980] ;  /* 0x0019800043437984 */ /* 0x000ea20000004800 */
[----:B------:R-:W-:Y:S01]  /*fc20*/  BSSY B0, `(.L_x_4886) ;  /* 0x0000004000007945 */ /* 0x000fe20003800000 */
[----:B------:R-:W-:Y:S01]  /*fc30*/  LEA.HI.SX32 R113, R113, R96, 0x1b ;  /* 0x0000006071717211 */ /* 0x000fe200078fdaff */
[----:B------:R-:W-:Y:S05]  /*fc40*/  @!P4 BRA `(.L_x_4887) ;  /* 0x000000100000c947 */ /* 0x000fea0003800000 */
[----:B--2---:R2:W-:Y:S02]  /*fc50*/  RED.E.ADD.F32.FTZ.RN.STRONG.GPU [R60.64+-0x1700], R67 ;  /* 0xffe900433c00798e */ /* 0x0045e4000c10e7a0 */
.L_x_4887:
[----:B------:R-:W-:Y:S05]  /*fc60*/  BSYNC B0 ;  /* 0x0000000000007941 */ /* 0x000fea0003800000 */
.L_x_4886:
[----:B------:R-:W3:Y:S01]  /*fc70*/  LDS R113, [R113.X4+0x1a80] ;  /* 0x001a800071717984 */ /* 0x000ee20000004800 */
[----:B------:R-:W-:Y:S01]  /*fc80*/  BSSY B0, `(.L_x_4888) ;  /* 0x0000005000007945 */ /* 0x000fe20003800000 */
[----:B-1----:R-:W-:-:S02]  /*fc90*/  IADD3 R63, R96, 0x2c0, RZ ;  /* 0x000002c0603f7810 */ /* 0x002fc40007ffe0ff */
[----:B--2---:R-:W-:Y:S01]  /*fca0*/  IADD3 R67, R96, 0x300, RZ ;  /* 0x0000030060437810 */ /* 0x004fe20007ffe0ff */
[----:B------:R-:W-:Y:S05]  /*fcb0*/  @!P5 BRA `(.L_x_4889) ;  /* 0x000000100000d947 */ /* 0x000fea0003800000 */
[----:B---3--:R1:W-:Y:S02]  /*fcc0*/  RED.E.ADD.F32.FTZ.RN.STRONG.GPU [R60.64+-0x1600], R113 ;  /* 0xffea00713c00798e */ /* 0x0083e4000c10e7a0 */
.L_x_4889:
[----:B------:R-:W-:Y:S05]  /*fcd0*/  BSYNC B0 ;  /* 0x0000000000007941 */ /* 0x000fea0003800000 */
.L_x_4888:
        /* <DEDUP_REMOVED lines=14> */
.L_x_4891:
[----:B------:R-:W-:Y:S05]  /*fdc0*/  BSYNC B0 ;  /* 0x0000000000007941 */ /* 0x000fea0003800000 */
.L_x_4890:
[----:B------:R-:W2:Y:S01]  /*fdd0*/  LDS R67, [R67.X4+0x1c80] ;  /* 0x001c800043437984 */ /* 0x000ea20000004800 */
[----:B------:R-:W-:Y:S01]  /*fde0*/  BSSY B0, `(.L_x_4892) ;  /* 0x0000005000007945 */ /* 0x000fe20003800000 */
[----:B-1----:R-:W-:-:S02]  /*fdf0*/  IADD3 R63, R96, 0x380, RZ ;  /* 0x00000380603f7810 */ /* 0x002fc40007ffe0ff */
[----:B------:R-:W-:Y:S01]  /*fe00*/  LEA.HI.SX32 R113, R113, R96, 0x1b ;  /* 0x0000006071717211 */ /* 0x000fe200078fdaff */
[----:B------:R-:W-:Y:S05]  /*fe10*/  @!P0 BRA `(.L_x_4893) ;  /* 0x0000001000008947 */ /* 0x000fea0003800000 */
[----:B--2---:R1:W-:Y:S02]  /*fe20*/  RED.E.ADD.F32.FTZ.RN.STRONG.GPU [R60.64+-0x1400], R67 ;  /* 0xffec00433c00798e */ /* 0x0043e4000c10e7a0 */
.L_x_4893:
[----:B------:R-:W-:Y:S05]  /*fe30*/  BSYNC B0 ;  /* 0x0000000000007941 */ /* 0x000fea0003800000 */
.L_x_4892:
[----:B------:R-:W3:Y:S01]  /*fe40*/  LDS R113, [R113.X4+0x1d80] ;  /* 0x001d800071717984 */ /* 0x000ee20000004800 */
[----:B------:R-:W-:Y:S01]  /*fe50*/  BSSY B0, `(.L_x_4894) ;  /* 0x0000005000007945 */ /* 0x000fe20003800000 */
[----:B-12---:R-:W-:Y:S02]  /*fe60*/  IADD3 R67, R96, 0x3c0, RZ ;  /* 0x000003c060437810 */ /* 0x006fe40007ffe0ff */
[----:B------:R-:W-:Y:S01]  /*fe70*/  LEA.HI.SX32 R63, R63, R96, 0x1b ;  /* 0x000000603f3f7211 */ /* 0x000fe200078fdaff */
[----:B------:R-:W-:Y:S05]  /*fe80*/  @!P1 BRA `(.L_x_4895) ;  /* 0x0000001000009947 */ /* 0x000fea0003800000 */
[----:B---3--:R1:W-:Y:S02]  /*fe90*/  RED.E.ADD.F32.FTZ.RN.STRONG.GPU [R60.64+-0x1300], R113 ;  /* 0xffed00713c00798e */ /* 0x0083e4000c10e7a0 */
.L_x_4895:
[----:B------:R-:W-:Y:S05]  /*fea0*/  BSYNC B0 ;  /* 0x0000000000007941 */ /* 0x000fea0003800000 */
.L_x_4894:
[----:B------:R-:W2:Y:S01]  /*feb0*/  LDS R63, [R63.X4+0x1e80] ;  /* 0x001e80003f3f7984 */ /* 0x000ea20000004800 */
[----:B------:R-:W-:Y:S01]  /*fec0*/  BSSY B0, `(.L_x_4896) ;  /* 0x0000005000007945 */ /* 0x000fe20003800000 */
[----:B-1-3--:R-:W-:Y:S02]  /*fed0*/  IADD3 R113, R96, 0x400, RZ ;  /* 0x0000040060717810 */ /* 0x00afe40007ffe0ff */
[----:B------:R-:W-:Y:S01]  /*fee0*/  LEA.HI.SX32 R67, R67, R96, 0x1b ;  /* 0x0000006043437211 */ /* 0x000fe200078fdaff */
[----:B------:R-:W-:Y:S05]  /*fef0*/  @!P2 BRA `(.L_x_4897) ;  /* 0x000000100000a947 */ /* 0x000fea0003800000 */
[----:B--2---:R1:W-:Y:S02]  /*ff00*/  RED.E.ADD.F32.FTZ.RN.STRONG.GPU [R60.64+-0x1200], R63 ;  /* 0xffee003f3c00798e */ /* 0x0043e4000c10e7a0 */
.L_x_4897:
[----:B------:R-:W-:Y:S05]  /*ff10*/  BSYNC B0 ;  /* 0x0000000000007941 */ /* 0x000fea0003800000 */
.L_x_4896:
[----:B------:R-:W3:Y:S01]  /*ff20*/  LDS R67, [R67.X4+0x1f80] ;  /* 0x001f800043437984 */ /* 0x000ee20000004800 */
[----:B------:R-:W-:Y:S01]  /*ff30*/  BSSY B0, `(.L_x_4898) ;  /* 0x0000005000007945 */ /* 0x000fe20003800000 */
[----:B-12---:R-:W-:-:S02]  /*ff40*/  IADD3 R63, R96, 0x440, RZ ;  /* 0x00000440603f7810 */ /* 0x006fc40007ffe0ff */
[----:B------:R-:W-:Y:S01]  /*ff50*/  LEA.HI.SX32 R113, R113, R96, 0x1b ;  /* 0x0000006071717211 */ /* 0x000fe200078fdaff */
[----:B------:R-:W-:Y:S05]  /*ff60*/  @!P3 BRA `(.L_x_4899) ;  /* 0x000000100000b947 */ /* 0x000fea0003800000 */
[----:B---3--:R1:W-:Y:S02]  /*ff70*/  RED.E.ADD.F32.FTZ.RN.STRONG.GPU [R60.64+-0x1100], R67 ;  /* 0xffef00433c00798e */ /* 0x0083e4000c10e7a0 */
.L_x_4899:
[----:B------:R-:W-:Y:S05]  /*ff80*/  BSYNC B0 ;  /* 0x0000000000007941 */ /* 0x000fea0003800000 */
.L_x_4898:
[----:B------:R-:W2:Y:S01]  /*ff90*/  LDS R113, [R113.X4+0x2080] ;  /* 0x0020800071717984 */ /* 0x000ea20000004800 */
[----:B------:R-:W-:Y:S01]  /*ffa0*/  BSSY B0, `(.L_x_4900) ;  /* 0x0000004000007945 */ /* 0x000fe20003800000 */
[----:B------:R-:W-:Y:S01]  /*ffb0*/  LEA.HI.SX32 R63, R63, R96, 0x1b ;  /* 0x000000603f3f7211 */ /* 0x000fe200078fdaff */
[----:B------:R-:W-:Y:S05]  /*ffc0*/  @!P4 BRA `(.L_x_4901) ;  /* 0x000000100000c947 */ /* 0x000fea0003800000 */
[----:B--2---:R2:W-:Y:S02]  /*ffd0*/  RED.E.ADD.F32.FTZ.RN.STRONG.GPU [R60.64+-0x1000], R113 ;  /* 0xfff000713c00798e */ /* 0x0045e4000c10e7a0 */
.L_x_4901:
[----:B------:R-:W-:Y:S05]  /*ffe0*/  BSYNC B0 ;  /* 0x0000000000007941 */ /* 0x000fea0003800000 */
.L_x_4900:
[----:B------:R-:W4:Y:S01]  /*fff0*/  LDS R63, [R63.X4+0x2180] ;  /* 0x002180003f3f7984 */ /* 0x000f220000004800 */
[----:B------:R-:W-:Y:S01]  /*10000*/  BSSY B0, `(.L_x_4902) ;  /* 0x0000005000007945 */ /* 0x000fe20003800000 */
[C---:B-1-3--:R-:W-:Y:S02]  /*10010*/  IADD3 R67, R96.reuse, 0x480, RZ ;  /* 0x0000048060437810 */ /* 0x04afe40007ffe0ff */
[----:B--2---:R-:W-:Y:S01]  /*10020*/  IADD3 R113, R96, 0x4c0, RZ ;  /* 0x000004c060717810 */ /* 0x004fe20007ffe0ff */
[----:B------:R-:W-:Y:S05]  /*10030*/  @!P5 BRA `(.L_x_4903) ;  /* 0x000000100000d947 */ /* 0x000fea0003800000 */
[----:B----4-:R1:W-:Y:S02]  /*10040*/  RED.E.ADD.F32.FTZ.RN.STRONG.GPU [R60.64+-0xf00], R63 ;  /* 0xfff1003f3c00798e */ /* 0x0103e4000c10e7a0 */
.L_x_4903:
[----:B------:R-:W-:Y:S05]  /*10050*/  BSYNC B0 ;  /* 0x0000000000007941 */ /* 0x000fea0003800000 */
.L_x_4902:
        /* <DEDUP_REMOVED lines=14> */
.L_x_4905:
[----:B------:R-:W-:Y:S05]  /*10140*/  BSYNC B0 ;  /* 0x0000000000007941 */ /* 0x000fea0003800000 */
.L_x_4904:
[----:B------:R-:W2:Y:S01]  /*10150*/  LDS R113, [R113.X4+0x2380] ;  /* 0x0023800071717984 */ /* 0x000ea20000004800 */
[----:B------:R-:W-:Y:S01]  /*10160*/  BSSY B0, `(.L_x_4906) ;  /* 0x0000005000007945 */ /* 0x000fe20003800000 */
[----:B-1----:R-:W-:Y:S02]  /*10170*/  IADD3 R67, R96, 0x540, RZ ;  /* 0x0000054060437810 */ /* 0x002fe40007ffe0ff */
[----:B------:R-:W-:Y:S01]  /*10180*/  LEA.HI.SX32 R63, R63, R96, 0x1b ;  /* 0x000000603f3f7211 */ /* 0x000fe200078fdaff */
[----:B------:R-:W-:Y:S05]  /*10190*/  @!P0 BRA `(.L_x_4907) ;  /* 0x0000001000008947 */ /* 0x000fea0003800000 */
[----:B--2---:R1:W-:Y:S02]  /*101a0*/  RED.E.ADD.F32.FTZ.RN.STRONG.GPU [R60.64+-0xd00], R113 ;  /* 0xfff300713c00798e */ /* 0x0043e4000c10e7a0 */
.L_x_4907:
[----:B------:R-:W-:Y:S05]  /*101b0*/  BSYNC B0 ;  /* 0x0000000000007941 */ /* 0x000fea0003800000 */
.L_x_4906:
[----:B------:R-:W3:Y:S01]  /*101c0*/  LDS R63, [R63.X4+0x2480] ;  /* 0x002480003f3f7984 */ /* 0x000ee20000004800 */
[----:B------:R-:W-:Y:S01]  /*101d0*/  BSSY B0, `(.L_x_4908) ;  /* 0x0000005000007945 */ /* 0x000fe20003800000 */
[----:B-12---:R-:W-:-:S02]  /*101e0*/  IADD3 R113, R96, 0x580, RZ ;  /* 0x0000058060717810 */ /* 0x006fc40007ffe0ff */
[----:B------:R-:W-:Y:S01]  /*101f0*/  LEA.HI.SX32 R67, R67, R96, 0x1b ;  /* 0x0000006043437211 */ /* 0x000fe200078fdaff */
[----:B------:R-:W-:Y:S05]  /*10200*/  @!P1 BRA `(.L_x_4909) ;  /* 0x0000001000009947 */ /* 0x000fea0003800000 */
[----:B---3--:R1:W-:Y:S02]  /*10210*/  RED.E.ADD.F32.FTZ.RN.STRONG.GPU [R60.64+-0xc00], R63 ;  /* 0xfff4003f3c00798e */ /* 0x0083e4000c10e7a0 */
.L_x_4909:
[----:B------:R-:W-:Y:S05]  /*10220*/  BSYNC B0 ;  /* 0x0000000000007941 */ /* 0x000fea0003800000 */
.L_x_4908:
[----:B------:R-:W2:Y:S01]  /*10230*/  LDS R67, [R67.X4+0x2580] ;  /* 0x0025800043437984 */ /* 0x000ea20000004800 */
[----:B------:R-:W-:Y:S01]  /*10240*/  BSSY B0, `(.L_x_4910) ;  /* 0x0000005000007945 */ /* 0x000fe20003800000 */
[----:B-1-3--:R-:W-:Y:S02]  /*10250*/  IADD3 R63, R96, 0x5c0, RZ ;  /* 0x000005c0603f7810 */ /* 0x00afe40007ffe0ff */
[----:B------:R-:W-:Y:S01]  /*10260*/  LEA.HI.SX32 R113, R113, R96, 0x1b ;  /* 0x0000006071717211 */ /* 0x000fe200078fdaff */
[----:B------:R-:W-:Y:S05]  /*10270*/  @!P2 BRA `(.L_x_4911) ;  /* 0x000000100000a947 */ /* 0x000fea0003800000 */
[----:B--2---:R1:W-:Y:S02]  /*10280*/  RED.E.ADD.F32.FTZ.RN.STRONG.GPU [R60.64+-0xb00], R67 ;  /* 0xfff500433c00798e */ /* 0x0043e4000c10e7a0 */
.L_x_4911:
[----:B------:R-:W-:Y:S05]  /*10290*/  BSYNC B0 ;  /* 0x0000000000007941 */ /* 0x000fea0003800000 */
.L_x_4910:
[----:B------:R-:W3:Y:S01]  /*102a0*/  LDS R113, [R113.X4+0x2680] ;  /* 0x0026800071717984 */ /* 0x000ee20000004800 */
[----:B------:R-:W-:Y:S01]  /*102b0*/  BSSY B0, `(.L_x_4912) ;  /* 0x0000005000007945 */ /* 0x000fe20003800000 */
[----:B-12---:R-:W-:Y:S02]  /*102c0*/  IADD3 R67, R96, 0x600, RZ ;  /* 0x0000060060437810 */ /* 0x006fe40007ffe0ff */
[----:B------:R-:W-:Y:S01]  /*102d0*/  LEA.HI.SX32 R63, R63, R96, 0x1b ;  /* 0x000000603f3f7211 */ /* 0x000fe200078fdaff */
[----:B------:R-:W-:Y:S05]  /*102e0*/  @!P3 BRA `(.L_x_4913) ;  /* 0x000000100000b947 */ /* 0x000fea0003800000 */
[----:B---3--:R1:W-:Y:S02]  /*102f0*/  RED.E.ADD.F32.FTZ.RN.STRONG.GPU [R60.64+-0xa00], R113 ;  /* 0xfff600713c00798e */ /* 0x0083e4000c10e7a0 */
.L_x_4913:
[----:B------:R-:W-:Y:S05]  /*10300*/  BSYNC B0 ;  /* 0x0000000000007941 */ /* 0x000fea0003800000 */
.L_x_4912:
[----:B------:R-:W2:Y:S01]  /*10310*/  LDS R63, [R63.X4+0x2780] ;  /* 0x002780003f3f7984 */ /* 0x000ea20000004800 */
[----:B------:R-:W-:Y:S01]  /*10320*/  BSSY B0, `(.L_x_4914) ;  /* 0x0000004000007945 */ /* 0x000fe20003800000 */
[----:B------:R-:W-:Y:S01]  /*10330*/  LEA.HI.SX32 R67, R67, R96, 0x1b ;  /* 0x0000006043437211 */ /* 0x000fe200078fdaff */
[----:B------:R-:W-:Y:S05]  /*10340*/  @!P4 BRA `(.L_x_4915) ;  /* 0x000000100000c947 */ /* 0x000fea0003800000 */
[----:B--2---:R2:W-:Y:S02]  /*10350*/  RED.E.ADD.F32.FTZ.RN.STRONG.GPU [R60.64+-0x900], R63 ;  /* 0xfff7003f3c00798e */ /* 0x0045e4000c10e7a0 */
.L_x_4915:
[----:B------:R-:W-:Y:S05]  /*10360*/  BSYNC B0 ;  /* 0x0000000000007941 */ /* 0x000fea0003800000 */
.L_x_4914:
[----:B------:R-:W4:Y:S01]  /*10370*/  LDS R67, [R67.X4+0x2880] ;  /* 0x0028800043437984 */ /* 0x000f220000004800 */
[----:B------:R-:W-:Y:S01]  /*10380*/  BSSY B0, `(.L_x_4916) ;  /* 0x0000005000007945 */ /* 0x000fe20003800000 */
[----:B--2---:R-:W-:-:S02]  /*10390*/  IADD3 R63, R96, 0x640, RZ ;  /* 0x00000640603f7810 */ /* 0x004fc40007ffe0ff */
[----:B-1-3--:R-:W-:Y:S01]  /*103a0*/  IADD3 R113, R96, 0x680, RZ ;  /* 0x0000068060717810 */ /* 0x00afe20007ffe0ff */
[----:B------:R-:W-:Y:S05]  /*103b0*/  @!P5 BRA `(.L_x_4917) ;  /* 0x000000100000d947 */ /* 0x000fea0003800000 */
[----:B----4-:R1:W-:Y:S02]  /*103c0*/  RED.E.ADD.F32.FTZ.RN.STRONG.GPU [R60.64+-0x800], R67 ;  /* 0xfff800433c00798e */ /* 0x0103e4000c10e7a0 */
.L_x_4917:
[----:B------:R-:W-:Y:S05]  /*103d0*/  BSYNC B0 ;  /* 0x0000000000007941 */ /* 0x000fea0003800000 */
.L_x_4916:
        /* <DEDUP_REMOVED lines=14> */
.L_x_4919:
[----:B------:R-:W-:Y:S05]  /*104c0*/  BSYNC B0 ;  /* 0x0000000000007941 */ /* 0x000fea0003800000 */
.L_x_4918:
[----:B------:R-:W2:Y:S01]  /*104d0*/  LDS R113, [R113.X4+0x2a80] ;  /* 0x002a800071717984 */ /* 0x000ea20000004800 */
[----:B------:R-:W-:Y:S01]  /*104e0*/  BSSY B0, `(.L_x_4920) ;  /* 0x0000005000007945 */ /* 0x000fe20003800000 */
[----:B-1----:R-:W-:-:S02]  /*104f0*/  IADD3 R63, R96, 0x700, RZ ;  /* 0x00000700603f7810 */ /* 0x002fc40007ffe0ff */
[----:B------:R-:W-:Y:S01]  /*10500*/  LEA.HI.SX32 R67, R67, R96, 0x1b ;  /* 0x0000006043437211 */ /* 0x000fe200078fdaff */
[----:B------:R-:W-:Y:S05]  /*10510*/  @!P0 BRA `(.L_x_4921) ;  /* 0x0000001000008947 */ /* 0x000fea0003800000 */
[----:B--2---:R1:W-:Y:S02]  /*10520*/  RED.E.ADD.F32.FTZ.RN.STRONG.GPU [R60.64+-0x600], R113 ;  /* 0xfffa00713c00798e */ /* 0x0043e4000c10e7a0 */
.L_x_4921:
[----:B------:R-:W-:Y:S05]  /*10530*/  BSYNC B0 ;  /* 0x0000000000007941 */ /* 0x000fea0003800000 */
.L_x_4920:
[----:B------:R-:W3:Y:S01]  /*10540*/  LDS R67, [R67.X4+0x2b80] ;  /* 0x002b800043437984 */ /* 0x000ee20000004800 */
[----:B------:R-:W-:Y:S01]  /*10550*/  BSSY B0, `(.L_x_4922) ;  /* 0x0000005000007945 */ /* 0x000fe20003800000 */
[----:B-12---:R-:W-:Y:S02]  /*10560*/  IADD3 R113, R96, 0x740, RZ ;  /* 0x0000074060717810 */ /* 0x006fe40007ffe0ff */
[----:B------:R-:W-:Y:S01]  /*10570*/  LEA.HI.SX32 R63, R63, R96, 0x1b ;  /* 0x000000603f3f7211 */ /* 0x000fe200078fdaff */
[----:B------:R-:W-:Y:S05]  /*10580*/  @!P1 BRA `(.L_x_4923) ;  /* 0x0000001000009947 */ /* 0x000fea0003800000 */
[----:B---3--:R1:W-:Y:S02]  /*10590*/  RED.E.ADD.F32.FTZ.RN.STRONG.GPU [R60.64+-0x500], R67 ;  /* 0xfffb00433c00798e */ /* 0x0083e4000c10e7a0 */
.L_x_4923:
[----:B------:R-:W-:Y:S05]  /*105a0*/  BSYNC B0 ;  /* 0x0000000000007941 */ /* 0x000fea0003800000 */
.L_x_4922:
[----:B------:R-:W2:Y:S01]  /*105b0*/  LDS R63, [R63.X4+0x2c80] ;  /* 0x002c80003f3f7984 */ /* 0x000ea20000004800 */
[----:B------:R-:W-:Y:S01]  /*105c0*/  BSSY B0, `(.L_x_4924) ;  /* 0x0000005000007945 */ /* 0x000fe20003800000 */
[----:B-1-3--:R-:W-:Y:S02]  /*105d0*/  IADD3 R67, R96, 0x780, RZ ;  /* 0x0000078060437810 */ /* 0x00afe40007ffe0ff */
[----:B------:R-:W-:Y:S01]  /*105e0*/  LEA.HI.SX32 R113, R113, R96, 0x1b ;  /* 0x0000006071717211 */ /* 0x000fe200078fdaff */
[----:B------:R-:W-:Y:S05]  /*105f0*/  @!P2 BRA `(.L_x_4925) ;  /* 0x000000100000a947 */ /* 0x000fea0003800000 */
[----:B--2---:R1:W-:Y:S02]  /*10600*/  RED.E.ADD.F32.FTZ.RN.STRONG.GPU [R60.64+-0x400], R63 ;  /* 0xfffc003f3c00798e */ /* 0x0043e4000c10e7a0 */
.L_x_4925:
[----:B------:R-:W-:Y:S05]  /*10610*/  BSYNC B0 ;  /* 0x0000000000007941 */ /* 0x000fea0003800000 */
.L_x_4924:
[----:B------:R-:W3:Y:S01]  /*10620*/  LDS R113, [R113.X4+0x2d80] ;  /* 0x002d800071717984 */ /* 0x000ee20000004800 */
[----:B------:R-:W-:Y:S01]  /*10630*/  BSSY B0, `(.L_x_4926) ;  /* 0x0000005000007945 */ /* 0x000fe20003800000 */
[----:B-12---:R-:W-:-:S02]  /*10640*/  IADD3 R63, R96, 0x7c0, RZ ;  /* 0x000007c0603f7810 */ /* 0x006fc40007ffe0ff */
[----:B------:R-:W-:Y:S01]  /*10650*/  LEA.HI.SX32 R67, R67, R96, 0x1b ;  /* 0x0000006043437211 */ /* 0x000fe200078fdaff */
[----:B------:R-:W-:Y:S05]  /*10660*/  @!P3 BRA `(.L_x_4927) ;  /* 0x000000100000b947 */ /* 0x000fea0003800000 */
[----:B---3--:R1:W-:Y:S02]  /*10670*/  RED.E.ADD.F32.FTZ.RN.STRONG.GPU [R60.64+-0x300], R113 ;  /* 0xfffd00713c00798e */ /* 0x0083e4000c10e7a0 */
.L_x_4927:
[----:B------:R-:W-:Y:S05]  /*10680*/  BSYNC B0 ;  /* 0x0000000000007941 */ /* 0x000fea0003800000 */
.L_x_4926:
[----:B------:R-:W2:Y:S01]  /*10690*/  LDS R67, [R67.X4+0x2e80] ;  /* 0x002e800043437984 */ /* 0x000ea20000004800 */
[----:B------:R-:W-:Y:S01]  /*106a0*/  BSSY B0, `(.L_x_4928) ;  /* 0x0000004000007945 */ /* 0x000fe20003800000 */
[----:B------:R-:W-:Y:S01]  /*106b0*/  LEA.HI.SX32 R63, R63, R96, 0x1b ;  /* 0x000000603f3f7211 */ /* 0x000fe200078fdaff */
[----:B------:R-:W-:Y:S05]  /*106c0*/  @!P4 BRA `(.L_x_4929) ;  /* 0x000000100000c947 */ /* 0x000fea0003800000 */
[----:B--2---:R2:W-:Y:S02]  /*106d0*/  RED.E.ADD.F32.FTZ.RN.STRONG.GPU [R60.64+-0x200], R67 ;  /* 0xfffe00433c00798e */ /* 0x0045e4000c10e7a0 */
.L_x_4929:
[----:B------:R-:W-:Y:S05]  /*106e0*/  BSYNC B0 ;  /* 0x0000000000007941 */ /* 0x000fea0003800000 */
.L_x_4928:
[----:B------:R-:W4:Y:S01]  /*106f0*/  LDS R63, [R63.X4+0x2f80] ;  /* 0x002f80003f3f7984 */ /* 0x000f220000004800 */
[----:B------:R-:W-:Y:S01]  /*10700*/  BSSY B0, `(.L_x_4930) ;  /* 0x0000003000007945 */ /* 0x000fe20003800000 */
[----:B------:R-:W-:Y:S05]  /*10710*/  @!P5 BRA `(.L_x_4931) ;  /* 0x000000100000d947 */ /* 0x000fea0003800000 */
[----:B----4-:R4:W-:Y:S02]  /*10720*/  RED.E.ADD.F32.FTZ.RN.STRONG.GPU [R60.64+-0x100], R63 ;  /* 0xffff003f3c00798e */ /* 0x0109e4000c10e7a0 */
.L_x_4931:
[----:B------:R-:W-:Y:S05]  /*10730*/  BSYNC B0 ;  /* 0x0000000000007941 */ /* 0x000fea0003800000 */
.L_x_4930:
[----:B------:R-:W5:Y:S01]  /*10740*/  SHFL.DOWN PT, R70, R66, 0x1, 0x1f ;  /* 0x08201f0042467f89 */ /* 0x000f6200000e0000 */
[----:B------:R-:W-:Y:S01]  /*10750*/  ISETP.GT.AND P0, PT, R95, 0x1e, PT ;  /* 0x0000001e5f00780c */ /* 0x000fe20003f04270 */
[----:B------:R-:W-:Y:S01]  /*10760*/  FFMA.FTZ R104, R131, R104, R118 ;  /* 0x0000006883687223 */ /* 0x000fe20000010076 */
[----:B-12-4-:R-:W-:Y:S01]  /*10770*/  MOV R61, R66 ;  /* 0x00000042003d7202 */ /* 0x016fe20000000f00 */
[----:B---3--:R-:W1:Y:S01]  /*10780*/  SHFL.DOWN PT, R113, R123, 0x1, 0x1f ;  /* 0x08201f007b717f89 */ /* 0x008e6200000e0000 */
[----:B0-----:R-:W-:Y:S01]  /*10790*/  MOV R62, R123 ;  /* 0x0000007b003e7202 */ /* 0x001fe20000000f00 */
[----:B------:R-:W-:Y:S01]  /*107a0*/  FFMA.FTZ R104, R125, R65, R104 ;  /* 0x000000417d687223 */ /* 0x000fe20000010068 */
        /* <DEDUP_REMOVED lines=27> */
[----:B------:R-:W-:Y:S02]  /*10960*/  FFMA.FTZ R102, R226, R109, R102 ;  /* 0x0000006de2667223 */ /* 0x000fe40000010066 */
[----:B------:R-:W-:Y:S02]  /*10970*/  FFMA.FTZ R99, R225, R166, R99 ;  /* 0x000000a6e1637223 */ /* 0x000fe40000010063 */
[----:B------:R-:W-:Y:S02]  /*10980*/  FFMA.FTZ R116, R159, R168, R116 ;  /* 0x000000a89f747223 */ /* 0x000fe40000010074 */
[----:B------:R-:W-:Y:S02]  /*10990*/  FFMA.FTZ R119, R223, R170, R119 ;  /* 0x000000aadf777223 */ /* 0x000fe40000010077 */
[----:B------:R-:W-:Y:S02]  /*109a0*/  FFMA.FTZ R172, R155, R176, R172 ;  /* 0x000000b09bac7223 */ /* 0x000fe400000100ac */
[----:B-1----:R-:W-:-:S02]  /*109b0*/  @!P0 FADD.FTZ R61, R61, R66 ;  /* 0x000000423d3d8221 */ /* 0x002fc40000010000 */
[----:B------:R-:W-:Y:S02]  /*109c0*/  FFMA.FTZ R129, R153, R178, R129 ;  /* 0x000000b299817223 */ /* 0x000fe40000010081 */
[----:B0-----:R-:W-:Y:S02]  /*109d0*/  @!P0 FADD.FTZ R62, R62, R113 ;  /* 0x000000713e3e8221 */ /* 0x001fe40000010000 */
[----:B------:R-:W-:Y:S02]  /*109e0*/  FFMA.FTZ R174, R221, R180, R174 ;  /* 0x000000b4ddae7223 */ /* 0x000fe400000100ae */
[----:B--2---:R-:W-:Y:S01]  /*109f0*/  @!P0 FADD.FTZ R63, R63, R64 ;  /* 0x000000403f3f8221 */ /* 0x004fe20000010000 */
[----:B------:R-:W0:Y:S01]  /*10a00*/  SHFL.DOWN PT, R113, R62, 0x4, 0x1f ;  /* 0x08801f003e717f89 */ /* 0x000e2200000e0000 */
[----:B------:R-:W-:Y:S02]  /*10a10*/  FFMA.FTZ R182, R147, R188, R182 ;  /* 0x000000bc93b67223 */ /* 0x000fe400000100b6 */
[----:B---3--:R-:W-:Y:S01]  /*10a20*/  @!P0 FADD.FTZ R60, R60, R67 ;  /* 0x000000433c3c8221 */ /* 0x008fe20000010000 */
[----:B------:R-:W1:Y:S01]  /*10a30*/  SHFL.DOWN PT, R64, R61, 0x4, 0x1f ;  /* 0x08801f003d407f89 */ /* 0x000e6200000e0000 */
[----:B------:R-:W-:Y:S01]  /*10a40*/  ISETP.GT.AND P0, PT, R95, 0x1b, PT ;  /* 0x0000001b5f00780c */ /* 0x000fe20003f04270 */
[----:B------:R-:W-:-:S02]  /*10a50*/  FFMA.FTZ R216, R216, R167, R137 ;  /* 0x000000a7d8d87223 */ /* 0x000fc40000010089 */
[----:B------:R-:W2:Y:S01]  /*10a60*/  SHFL.DOWN PT, R66, R63, 0x4, 0x1f ;  /* 0x08801f003f427f89 */ /* 0x000ea200000e0000 */
[----:B------:R-:W-:Y:S02]  /*10a70*/  FFMA.FTZ R217, R217, R186, R122 ;  /* 0x000000bad9d97223 */ /* 0x000fe4000001007a */
[----:B------:R-:W-:Y:S01]  /*10a80*/  FFMA.FTZ R162, R143, R184, R162 ;  /* 0x000000b88fa27223 */ /* 0x000fe200000100a2 */
[----:B------:R-:W3:Y:S01]  /*10a90*/  SHFL.DOWN PT, R67, R60, 0x4, 0x1f ;  /* 0x08801f003c437f89 */ /* 0x000ee200000e0000 */
[----:B------:R-:W-:Y:S02]  /*10aa0*/  FFMA.FTZ R121, R110, R98, R121 ;  /* 0x000000626e797223 */ /* 0x000fe40000010079 */
[----:B------:R-:W-:Y:S02]  /*10ab0*/  FFMA.FTZ R163, R120, R108, R163 ;  /* 0x0000006c78a37223 */ /* 0x000fe400000100a3 */
[----:B------:R-:W-:Y:S02]  /*10ac0*/  FFMA.FTZ R102, R161, R97, R102 ;  /* 0x00000061a1667223 */ /* 0x000fe40000010066 */
[----:B------:R-:W-:-:S02]  /*10ad0*/  FFMA.FTZ R99, R160, R100, R99 ;  /* 0x00000064a0637223 */ /* 0x000fc40000010063 */
[----:B------:R-:W-:Y:S02]  /*10ae0*/  FFMA.FTZ R116, R157, R101, R116 ;  /* 0x000000659d747223 */ /* 0x000fe40000010074 */
[----:B------:R-:W-:Y:S02]  /*10af0*/  FFMA.FTZ R119, R150, R128, R119 ;  /* 0x0000008096777223 */ /* 0x000fe40000010077 */
[----:B0-----:R-:W-:Y:S02]  /*10b00*/  @!P0 FADD.FTZ R62, R62, R113 ;  /* 0x000000713e3e8221 */ /* 0x001fe40000010000 */
[----:B------:R-:W-:Y:S02]  /*10b10*/  FFMA.FTZ R172, R151, R117, R172 ;  /* 0x0000007597ac7223 */ /* 0x000fe400000100ac */
[----:B-1----:R-:W-:Y:S02]  /*10b20*/  @!P0 FADD.FTZ R61, R61, R64 ;  /* 0x000000403d3d8221 */ /* 0x002fe40000010000 */
[----:B------:R-:W-:-:S02]  /*10b30*/  FFMA.FTZ R129, R149, R136, R129 ;  /* 0x0000008895817223 */ /* 0x000fc40000010081 */
[----:B--2---:R-:W-:Y:S01]  /*10b40*/  @!P0 FADD.FTZ R63, R63, R66 ;  /* 0x000000423f3f8221 */ /* 0x004fe20000010000 */
[----:B------:R-:W0:Y:S01]  /*10b50*/  SHFL.DOWN PT, R64, R61, 0x8, 0x1f ;  /* 0x09001f003d407f89 */ /* 0x000e2200000e0000 */
[----:B------:R-:W-:Y:S02]  /*10b60*/  FFMA.FTZ R174, R140, R69, R174 ;  /* 0x000000458cae7223 */ /* 0x000fe400000100ae */
[----:B---3--:R-:W-:Y:S01]  /*10b70*/  @!P0 FADD.FTZ R60, R60, R67 ;  /* 0x000000433c3c8221 */ /* 0x008fe20000010000 */
[----:B------:R-:W1:Y:S01]  /*10b80*/  SHFL.DOWN PT, R66, R63, 0x8, 0x1f ;  /* 0x09001f003f427f89 */ /* 0x000e6200000e0000 */
[----:B------:R-:W-:Y:S01]  /*10b90*/  ISETP.GT.AND P0, PT, R95, 0x17, PT ;  /* 0x000000175f00780c */ /* 0x000fe20003f04270 */
[----:B------:R-:W-:Y:S02]  /*10ba0*/  FFMA.FTZ R145, R145, R144, R182 ;  /* 0x0000009091917223 */ /* 0x000fe400000100b6 */
[----:B------:R-:W2:Y:S01]  /*10bb0*/  SHFL.DOWN PT, R67, R62, 0x8, 0x1f ;  /* 0x09001f003e437f89 */ /* 0x000ea200000e0000 */
[----:B------:R-:W-:-:S02]  /*10bc0*/  FFMA.FTZ R216, R135, R115, R216 ;  /* 0x0000007387d87223 */ /* 0x000fc400000100d8 */
[----:B------:R-:W-:Y:S01]  /*10bd0*/  FFMA.FTZ R217, R130, R152, R217 ;  /* 0x0000009882d97223 */ /* 0x000fe200000100d9 */
[----:B------:R-:W3:Y:S01]  /*10be0*/  SHFL.DOWN PT, R65, R60, 0x8, 0x1f ;  /* 0x09001f003c417f89 */ /* 0x000ee200000e0000 */
[----:B------:R-:W-:Y:S02]  /*10bf0*/  FFMA.FTZ R133, R139, R133, R162 ;  /* 0x000000858b857223 */ /* 0x000fe400000100a2 */
[----:B------:R-:W-:Y:S02]  /*10c00*/  FADD.FTZ R17, R124, R17 ;  /* 0x000000117c117221 */ /* 0x000fe40000010000 */
[----:B------:R-:W-:Y:S02]  /*10c10*/  FADD.FTZ R18, R71, R18 ;  /* 0x0000001247127221 */ /* 0x000fe40000010000 */
[----:B------:R-:W-:Y:S02]  /*10c20*/  FADD.FTZ R16, R111, R16 ;  /* 0x000000106f107221 */ /* 0x000fe40000010000 */
[----:B------:R-:W-:-:S02]  /*10c30*/  FADD.FTZ R15, R112, R15 ;  /* 0x0000000f700f7221 */ /* 0x000fc40000010000 */
[----:B------:R-:W-:Y:S02]  /*10c40*/  FADD.FTZ R14, R121, R14 ;  /* 0x0000000e790e7221 */ /* 0x000fe40000010000 */
[----:B0-----:R-:W-:Y:S02]  /*10c50*/  @!P0 FADD.FTZ R61, R61, R64 ;  /* 0x000000403d3d8221 */ /* 0x001fe40000010000 */
[----:B------:R-:W-:Y:S02]  /*10c60*/  FADD.FTZ R13, R104, R13 ;  /* 0x0000000d680d7221 */ /* 0x000fe40000010000 */
[----:B-1----:R-:W-:Y:S01]  /*10c70*/  @!P0 FADD.FTZ R63, R63, R66 ;  /* 0x000000423f3f8221 */ /* 0x002fe20000010000 */
[----:B------:R-:W0:Y:S01]  /*10c80*/  SHFL.DOWN PT, R64, R61, 0x10, 0x1f ;  /* 0x0a001f003d407f89 */ /* 0x000e2200000e0000 */
[----:B------:R-:W-:Y:S02]  /*10c90*/  FADD.FTZ R22, R105, R22 ;  /* 0x0000001669167221 */ /* 0x000fe40000010000 */
[----:B--2---:R-:W-:Y:S01]  /*10ca0*/  @!P0 FADD.FTZ R62, R62, R67 ;  /* 0x000000433e3e8221 */ /* 0x004fe20000010000 */
[----:B------:R-:W1:Y:S01]  /*10cb0*/  SHFL.DOWN PT, R66, R63, 0x10, 0x1f ;  /* 0x0a001f003f427f89 */ /* 0x000e6200000e0000 */
[----:B------:R-:W-:-:S02]  /*10cc0*/  FADD.FTZ R12, R163, R12 ;  /* 0x0000000ca30c7221 */ /* 0x000fc40000010000 */
[----:B---3--:R-:W-:Y:S01]  /*10cd0*/  @!P0 FADD.FTZ R60, R60, R65 ;  /* 0x000000413c3c8221 */ /* 0x008fe20000010000 */
[----:B------:R-:W2:Y:S01]  /*10ce0*/  SHFL.DOWN PT, R67, R62, 0x10, 0x1f ;  /* 0x0a001f003e437f89 */ /* 0x000ea200000e0000 */
[----:B------:R-:W-:Y:S01]  /*10cf0*/  ISETP.GT.AND P0, PT, R95, 0xf, PT ;  /* 0x0000000f5f00780c */ /* 0x000fe20003f04270 */
[----:B------:R-:W-:Y:S02]  /*10d00*/  FADD.FTZ R23, R158, R23 ;  /* 0x000000179e177221 */ /* 0x000fe40000010000 */
[----:B------:R-:W3:Y:S01]  /*10d10*/  SHFL.DOWN PT, R65, R60, 0x10, 0x1f ;  /* 0x0a001f003c417f89 */ /* 0x000ee200000e0000 */
[----:B------:R-:W-:Y:S02]  /*10d20*/  FADD.FTZ R11, R102, R11 ;  /* 0x0000000b660b7221 */ /* 0x000fe40000010000 */
[----:B------:R-:W-:Y:S02]  /*10d30*/  FADD.FTZ R24, R154, R24 ;  /* 0x000000189a187221 */ /* 0x000fe40000010000 */
[----:B------:R-:W-:-:S02]  /*10d40*/  FADD.FTZ R10, R99, R10 ;  /* 0x0000000a630a7221 */ /* 0x000fc40000010000 */
[----:B------:R-:W-:Y:S02]  /*10d50*/  FADD.FTZ R25, R156, R25 ;  /* 0x000000199c197221 */ /* 0x000fe40000010000 */
[----:B------:R-:W-:Y:S02]  /*10d60*/  FADD.FTZ R9, R116, R9 ;  /* 0x0000000974097221 */ /* 0x000fe40000010000 */
[----:B------:R-:W-:Y:S02]  /*10d70*/  FADD.FTZ R26, R148, R26 ;  /* 0x0000001a941a7221 */ /* 0x000fe40000010000 */
[----:B0-----:R-:W-:Y:S02]  /*10d80*/  @!P0 FADD.FTZ R61, R61, R64 ;  /* 0x000000403d3d8221 */ /* 0x001fe40000010000 */
[----:B------:R-:W-:Y:S02]  /*10d90*/  FADD.FTZ R8, R119, R8 ;  /* 0x0000000877087221 */ /* 0x000fe40000010000 */
[----:B-1----:R-:W-:-:S02]  /*10da0*/  @!P0 FADD.FTZ R63, R63, R66 ;  /* 0x000000423f3f8221 */ /* 0x002fc40000010000 */
[----:B------:R-:W-:Y:S02]  /*10db0*/  FADD.FTZ R27, R142, R27 ;  /* 0x0000001b8e1b7221 */ /* 0x000fe40000010000 */
[----:B--2---:R-:W-:Y:S02]  /*10dc0*/  @!P0 FADD.FTZ R62, R62, R67 ;  /* 0x000000433e3e8221 */ /* 0x004fe40000010000 */
[----:B------:R-:W-:Y:S02]  /*10dd0*/  FADD.FTZ R7, R172, R7 ;  /* 0x00000007ac077221 */ /* 0x000fe40000010000 */
[----:B---3--:R-:W-:Y:S02]  /*10de0*/  @!P0 FADD.FTZ R60, R60, R65 ;  /* 0x000000413c3c8221 */ /* 0x008fe40000010000 */
[----:B------:R-:W-:Y:S02]  /*10df0*/  FADD.FTZ R28, R146, R28 ;  /* 0x0000001c921c7221 */ /* 0x000fe40000010000 */
[----:B------:R-:W-:Y:S01]  /*10e00*/  FADD.FTZ R6, R129, R6 ;  /* 0x0000000681067221 */ /* 0x000fe20000010000 */
[----:B------:R0:W-:Y:S01]  /*10e10*/  @!P1 STS.128 [R197.X16+0x3190], R60 ;  /* 0x0031903cc5009388 */ /* 0x0001e2000000cc00 */
        /* <DEDUP_REMOVED lines=28> */
.L_x_4933:
[----:B0-----:R-:W-:Y:S05]  /*10fe0*/  BSYNC B0 ;  /* 0x0000000000007941 */ /* 0x001fea0003800000 */
.L_x_4932:
        /* <DEDUP_REMOVED lines=8> */
.L_x_4833:
[----:B------:R-:W-:Y:S01]  /*11070*/  BAR.SYNC.DEFER_BLOCKING 0x0 ;  /* 0x0000000000007b1d */ /* 0x000fe20000010000 */
[C---:B------:R-:W-:Y:S02]  /*11080*/  LOP3.LUT R60, R94.reuse, 0x20, RZ, 0xfc, !PT ;  /* 0x000000205e3c7812 */ /* 0x040fe400078efcff */
[C---:B------:R-:W-:Y:S02]  /*11090*/  LOP3.LUT R62, R94.reuse, 0x40, RZ, 0xfc, !PT ;  /* 0x000000405e3e7812 */ /* 0x040fe400078efcff */
[C---:B------:R-:W-:Y:S01]  /*110a0*/  LOP3.LUT R58, R94.reuse, 0x60, RZ, 0xfc, !PT ;  /* 0x000000605e3a7812 */ /* 0x040fe200078efcff */
[----:B------:R-:W2:Y:S01]  /*110b0*/  LDL R100, [R1+0x4] ;  /* 0x0000040001647983 */ /* 0x000ea20000100800 */
[-C--:B------:R-:W-:Y:S01]  /*110c0*/  ISETP.GE.AND P1, PT, R94, R103.reuse, PT ;  /* 0x000000675e00720c */ /* 0x080fe20003f26270 */
[----:B------:R-:W-:Y:S01]  /*110d0*/  ULDC.64 UR8, c[0x0][0x2d8] ;  /* 0x0000b60000087ab9 */ /* 0x000fe20000000a00 */
[-C--:B------:R-:W-:Y:S01]  /*110e0*/  ISETP.GE.AND P2, PT, R60, R103.reuse, PT ;  /* 0x000000673c00720c */ /* 0x080fe20003f46270 */
[----:B------:R-:W3:Y:S01]  /*110f0*/  LDL R97, [R1] ;  /* 0x0000000001617983 */ /* 0x000ee20000100800 */
[-C--:B------:R-:W-:Y:S01]  /*11100*/  ISETP.GE.AND P3, PT, R62, R103.reuse, PT ;  /* 0x000000673e00720c */ /* 0x080fe20003f66270 */
[----:B------:R-:W-:Y:S01]  /*11110*/  ULDC.64 UR34, c[0x0][0x2f8] ;  /* 0x0000be0000227ab9 */ /* 0x000fe20000000a00 */
[----:B------:R-:W-:Y:S01]  /*11120*/  ISETP.GE.AND P4, PT, R58, R103, PT ;  /* 0x000000673a00720c */ /* 0x000fe20003f86270 */
[----:B------:R0:W5:Y:S01]  /*11130*/  LDL.64 R98, [R1+0x8] ;  /* 0x0000080001627983 */ /* 0x0001620000100a00 */
[----:B------:R-:W-:-:S02]  /*11140*/  PRMT R33, RZ, 0x7610, R33 ;  /* 0x00007610ff217816 */ /* 0x000fc40000000021 */
[----:B------:R-:W-:Y:S02]  /*11150*/  PRMT R35, RZ, 0x7610, R35 ;  /* 0x00007610ff237816 */ /* 0x000fe40000000023 */
[C---:B------:R-:W-:Y:S02]  /*11160*/  LOP3.LUT R56, R94.reuse, 0x80, RZ, 0xfc, !PT ;  /* 0x000000805e387812 */ /* 0x040fe400078efcff */
[----:B------:R-:W-:Y:S02]  /*11170*/  PRMT R37, RZ, 0x7610, R37 ;  /* 0x00007610ff257816 */ /* 0x000fe40000000025 */
[C---:B------:R-:W-:Y:S01]  /*11180*/  LOP3.LUT R54, R94.reuse, 0xa0, RZ, 0xfc, !PT ;  /* 0x000000a05e367812 */ /* 0x040fe200078efcff */
[----:B------:R-:W2:Y:S01]  /*11190*/  @!P1 LDG.E.U16 R33, [R106.64] ;  /* 0x000000206a219981 */ /* 0x000ea2000c1e1500 */
[----:B------:R-:W-:Y:S02]  /*111a0*/  PRMT R64, RZ, 0x7610, R64 ;  /* 0x00007610ff407816 */ /* 0x000fe40000000040 */
[C---:B------:R-:W-:Y:S01]  /*111b0*/  LOP3.LUT R52, R94.reuse, 0xc0, RZ, 0xfc, !PT ;  /* 0x000000c05e347812 */ /* 0x040fe200078efcff */
[----:B------:R-:W3:Y:S01]  /*111c0*/  @!P2 LDG.E.U16 R35, [R106.64+0x40] ;  /* 0x000040206a23a981 */ /* 0x000ee2000c1e1500 */
[----:B------:R-:W-:-:S02]  /*111d0*/  LOP3.LUT R50, R94, 0xe0, RZ, 0xfc, !PT ;  /* 0x000000e05e327812 */ /* 0x000fc400078efcff */
[----:B------:R-:W-:Y:S01]  /*111e0*/  LOP3.LUT R48, R94, 0x100, RZ, 0xfc, !PT ;  /* 0x000001005e307812 */ /* 0x000fe200078efcff */
[----:B------:R-:W4:Y:S01]  /*111f0*/  @!P3 LDG.E.U16 R37, [R106.64+0x80] ;  /* 0x000080206a25b981 */ /* 0x000f22000c1e1500 */
[-C--:B------:R-:W-:Y:S02]  /*11200*/  ISETP.GE.AND P5, PT, R56, R103.reuse, PT ;  /* 0x000000673800720c */ /* 0x080fe40003fa6270 */
[----:B------:R-:W-:Y:S01]  /*11210*/  LOP3.LUT R46, R94, 0x120, RZ, 0xfc, !PT ;  /* 0x000001205e2e7812 */ /* 0x000fe200078efcff */
[----:B------:R-:W4:Y:S01]  /*11220*/  @!P4 LDG.E.U16 R64, [R106.64+0xc0] ;  /* 0x0000c0206a40c981 */ /* 0x000f22000c1e1500 */
        /* <DEDUP_REMOVED lines=12> */
[----:B------:R-:W4:Y:S01]  /*112f0*/  @!P0 LDG.E.U16 R66, [R106.64+0x140] ;  /* 0x000140206a428981 */ /* 0x000f22000c1e1500 */
[C---:B------:R-:W-:Y:S02]  /*11300*/  LOP3.LUT R42, R94.reuse, 0x160, RZ, 0xfc, !PT ;  /* 0x000001605e2a7812 */ /* 0x040fe400078efcff */
[----:B------:R-:W-:Y:S01]  /*11310*/  PRMT R72, RZ, 0x7610, R72 ;  /* 0x00007610ff487816 */ /* 0x000fe20000000048 */
[----:B------:R-:W4:Y:S01]  /*11320*/  @!P1 LDG.E.U16 R41, [R106.64+0x180] ;  /* 0x000180206a299981 */ /* 0x000f22000c1e1500 */
[C---:B------:R-:W-:Y:S02]  /*11330*/  LOP3.LUT R40, R94.reuse, 0x180, RZ, 0xfc, !PT ;  /* 0x000001805e287812 */ /* 0x040fe400078efcff */
[C---:B------:R-:W-:Y:S01]  /*11340*/  LOP3.LUT R38, R94.reuse, 0x1a0, RZ, 0xfc, !PT ;  /* 0x000001a05e267812 */ /* 0x040fe200078efcff */
[----:B------:R-:W4:Y:S01]  /*11350*/  @!P2 LDG.E.U16 R70, [R106.64+0x1c0] ;  /* 0x0001c0206a46a981 */ /* 0x000f22000c1e1500 */
[----:B------:R-:W-:-:S02]  /*11360*/  LOP3.LUT R36, R94, 0x1c0, RZ, 0xfc, !PT ;  /* 0x000001c05e247812 */ /* 0x000fc400078efcff */
[-C--:B------:R-:W-:Y:S01]  /*11370*/  ISETP.GE.AND P5, PT, R44, R103.reuse, PT ;  /* 0x000000672c00720c */ /* 0x080fe20003fa6270 */
[----:B------:R-:W4:Y:S01]  /*11380*/  @!P3 LDG.E.U16 R43, [R106.64+0x200] ;  /* 0x000200206a2bb981 */ /* 0x000f22000c1e1500 */
[----:B------:R-:W-:Y:S02]  /*11390*/  LOP3.LUT R34, R94, 0x1e0, RZ, 0xfc, !PT ;  /* 0x000001e05e227812 */ /* 0x000fe400078efcff */
[-C--:B------:R-:W-:Y:S01]  /*113a0*/  ISETP.GE.AND P0, PT, R42, R103.reuse, PT ;  /* 0x000000672a00720c */ /* 0x080fe20003f06270 */
[----:B------:R-:W4:Y:S01]  /*113b0*/  @!P4 LDG.E.U16 R72, [R106.64+0x240] ;  /* 0x000240206a48c981 */ /* 0x000f22000c1e1500 */
        /* <DEDUP_REMOVED lines=9> */
[----:B------:R-:W-:-:S02]  /*11450*/  PRMT R47, RZ, 0x7610, R47 ;  /* 0x00007610ff2f7816 */ /* 0x000fc4000000002f */
[----:B------:R-:W-:Y:S01]  /*11460*/  PRMT R80, RZ, 0x7610, R80 ;  /* 0x00007610ff507816 */ /* 0x000fe20000000050 */
[----:B------:R-:W4:Y:S04]  /*11470*/  @!P0 LDG.E.U16 R74, [R106.64+0x2c0] ;  /* 0x0002c0206a4a8981 */ /* 0x000f28000c1e1500 */
[----:B------:R-:W4:Y:S04]  /*11480*/  @!P1 LDG.E.U16 R76, [R106.64+0x300] ;  /* 0x000300206a4c9981 */ /* 0x000f28000c1e1500 */
[----:B------:R-:W4:Y:S04]  /*11490*/  @!P2 LDG.E.U16 R78, [R106.64+0x340] ;  /* 0x000340206a4ea981 */ /* 0x000f28000c1e1500 */
[----:B------:R-:W4:Y:S04]  /*114a0*/  @!P3 LDG.E.U16 R47, [R106.64+0x380] ;  /* 0x000380206a2fb981 */ /* 0x000f28000c1e1500 */
[----:B------:R-:W4:Y:S01]  /*114b0*/  @!P4 LDG.E.U16 R80, [R106.64+0x3c0] ;  /* 0x0003c0206a50c981 */ /* 0x000f22000c1e1500 */
[----:B------:R-:W-:-:S02]  /*114c0*/  LOP3.LUT R68, R68, 0xfffffe00, RZ, 0xc0, !PT ;  /* 0xfffffe0044447812 */ /* 0x000fc400078ec0ff */
        /* <DEDUP_REMOVED lines=21> */
[----:B------:R-:W0:Y:S04]  /*11620*/  LDS.U16 R37, [R93+0x4] ;  /* 0x000004005d257984 */ /* 0x000e280000000400 */
[----:B------:R-:W-:Y:S01]  /*11630*/  LDS.U16 R41, [R93+0x10] ;  /* 0x000010005d297984 */ /* 0x000fe20000000400 */
[----:B-1----:R-:W-:-:S03]  /*11640*/  LEA R74, R95, R68, 0x4 ;  /* 0x000000445f4a7211 */ /* 0x002fc600078e20ff */
[----:B------:R-:W-:Y:S01]  /*11650*/  LDS.U16 R32, [R93+0x1c] ;  /* 0x00001c005d207984 */ /* 0x000fe20000000400 */
[----:B--2---:R-:W-:-:S05]  /*11660*/  HADD2.F32 R33, -RZ, R33.H0_H0 ;  /* 0x20000021ff217230 */ /* 0x004fca0000004100 */
[----:B------:R-:W-:Y:S01]  /*11670*/  FADD.FTZ R43, R33, UR5 ;  /* 0x00000005212b7e21 */ /* 0x000fe20008010000 */
[----:B---3--:R-:W-:Y:S01]  /*11680*/  HADD2.F32 R39, -RZ, R39.H0_H0 ;  /* 0x20000027ff277230 */ /* 0x008fe20000004100 */
[----:B------:R-:W-:Y:S03]  /*11690*/  LDS.U16 R33, [R93+0x8] ;  /* 0x000008005d217984 */ /* 0x000fe60000000400 */
[----:B------:R-:W-:Y:S01]  /*116a0*/  FSETP.GTU.FTZ.AND P4, PT, R43, 20, PT ;  /* 0x41a000002b00780b */ /* 0x000fe20003f9c000 */
[----:B------:R-:W-:Y:S01]  /*116b0*/  FADD.FTZ R51, R39, UR5 ;  /* 0x0000000527337e21 */ /* 0x000fe20008010000 */
[----:B----4-:R-:W-:Y:S01]  /*116c0*/  HADD2.F32 R35, -RZ, R35.H0_H0 ;  /* 0x20000023ff237230 */ /* 0x010fe20000004100 */
[----:B------:R-:W-:Y:S03]  /*116d0*/  LDS.U16 R39, [R93+0xe] ;  /* 0x00000e005d277984 */ /* 0x000fe60000000400 */
[----:B------:R-:W-:-:S07]  /*116e0*/  FSETP.GTU.FTZ.AND P1, PT, R51, 20, PT ;  /* 0x41a000003300780b */ /* 0x000fce0003f3c000 */
[----:B------:R-:W-:Y:S01]  /*116f0*/  @!P4 FMUL.FTZ R43, R43, -1.4426950216293334961 ;  /* 0xbfb8aa3b2b2bc820 */ /* 0x000fe20000410000 */
[----:B0-----:R-:W-:Y:S01]  /*11700*/  HADD2.F32 R37, -RZ, R37.H0_H0 ;  /* 0x20000025ff257230 */ /* 0x001fe20000004100 */
[----:B------:R-:W-:Y:S02]  /*11710*/  FADD.FTZ R47, R35, UR5 ;  /* 0x00000005232f7e21 */ /* 0x000fe40008010000 */
[----:B------:R0:W-:Y:S01]  /*11720*/  @!P4 MUFU.EX2 R45, R43 ;  /* 0x0000002b002dc308 */ /* 0x0001e20000000800 */
[----:B------:R-:W-:Y:S01]  /*11730*/  LDS.U16 R35, [R93+0xa] ;  /* 0x00000a005d237984 */ /* 0x000fe20000000400 */
[----:B------:R-:W-:-:S03]  /*11740*/  @!P1 FMUL.FTZ R51, R51, -1.4426950216293334961 ;  /* 0xbfb8aa3b33339820 */ /* 0x000fc60000410000 */
[----:B0-----:R-:W0:Y:S01]  /*11750*/  LDS.U16 R43, [R93+0x12] ;  /* 0x000012005d2b7984 */ /* 0x001e220000000400 */
[----:B------:R-:W-:Y:S01]  /*11760*/  FADD.FTZ R49, R37, UR5 ;  /* 0x0000000525317e21 */ /* 0x000fe20008010000 */
[----:B------:R-:W-:Y:S01]  /*11770*/  FSETP.GTU.FTZ.AND P5, PT, R47, 20, PT ;  /* 0x41a000002f00780b */ /* 0x000fe20003fbc000 */
[----:B------:R-:W1:Y:S01]  /*11780*/  @!P1 MUFU.EX2 R51, R51 ;  /* 0x0000003300339308 */ /* 0x000e620000000800 */
[----:B------:R-:W2:Y:S02]  /*11790*/  LDS.U16 R37, [R93+0xc] ;  /* 0x00000c005d257984 */ /* 0x000ea40000000400 */
[----:B------:R-:W-:-:S09]  /*117a0*/  FSETP.GTU.FTZ.AND P0, PT, R49, 20, PT ;  /* 0x41a000003100780b */ /* 0x000fd20003f1c000 */
[----:B------:R-:W-:-:S04]  /*117b0*/  @!P5 FMUL.FTZ R47, R47, -1.4426950216293334961 ;  /* 0xbfb8aa3b2f2fd820 */ /* 0x000fc80000410000 */
[----:B------:R-:W-:Y:S02]  /*117c0*/  @!P0 FMUL.FTZ R49, R49, -1.4426950216293334961 ;  /* 0xbfb8aa3b31318820 */ /* 0x000fe40000410000 */
[----:B-1----:R-:W-:Y:S01]  /*117d0*/  @!P1 FADD.FTZ R51, R51, 1 ;  /* 0x3f80000033339421 */ /* 0x002fe20000010000 */
[----:B------:R-:W1:Y:S08]  /*117e0*/  @!P5 MUFU.EX2 R47, R47 ;  /* 0x0000002f002fd308 */ /* 0x000e700000000800 */
[----:B------:R-:W3:Y:S01]  /*117f0*/  @!P0 MUFU.EX2 R49, R49 ;  /* 0x0000003100318308 */ /* 0x000ee20000000800 */
[----:B------:R-:W-:-:S07]  /*11800*/  @!P4 FADD.FTZ R45, R45, 1 ;  /* 0x3f8000002d2dc421 */ /* 0x000fce0000010000 */
[----:B------:R-:W4:Y:S01]  /*11810*/  @!P1 MUFU.RCP R51, R51 ;  /* 0x0000003300339308 */ /* 0x000f220000001000 */
[----:B0-----:R-:W-:Y:S02]  /*11820*/  HADD2.F32 R43, -RZ, R43.H0_H0 ;  /* 0x2000002bff2b7230 */ /* 0x001fe40000004100 */
[----:B------:R-:W-:Y:S01]  /*11830*/  HADD2.F32 R35, -RZ, R35.H0_H0 ;  /* 0x20000023ff237230 */ /* 0x000fe20000004100 */
[----:B-1----:R-:W-:Y:S02]  /*11840*/  @!P5 FADD.FTZ R47, R47, 1 ;  /* 0x3f8000002f2fd421 */ /* 0x002fe40000010000 */
[----:B------:R-:W-:Y:S02]  /*11850*/  FADD.FTZ R43, R43, UR5 ;  /* 0x000000052b2b7e21 */ /* 0x000fe40008010000 */
[----:B------:R-:W0:Y:S01]  /*11860*/  @!P4 MUFU.RCP R45, R45 ;  /* 0x0000002d002dc308 */ /* 0x000e220000001000 */
[----:B---3--:R-:W-:Y:S02]  /*11870*/  @!P0 FADD.FTZ R49, R49, 1 ;  /* 0x3f80000031318421 */ /* 0x008fe40000010000 */
[----:B------:R-:W-:Y:S01]  /*11880*/  FADD.FTZ R35, R35, UR5 ;  /* 0x0000000523237e21 */ /* 0x000fe20008010000 */
[----:B------:R-:W-:Y:S01]  /*11890*/  HADD2.F32 R33, -RZ, R33.H0_H0 ;  /* 0x20000021ff217230 */ /* 0x000fe20000004100 */
[----:B----4-:R-:W-:-:S03]  /*118a0*/  @!P1 FMUL.FTZ R4, R4, R51 ;  /* 0x0000003304049220 */ /* 0x010fc60000410000 */
[----:B------:R-:W1:Y:S01]  /*118b0*/  @!P0 MUFU.RCP R64, R49 ;  /* 0x0000003100408308 */ /* 0x000e620000001000 */
[----:B------:R-:W-:Y:S01]  /*118c0*/  FSETP.GTU.FTZ.AND P1, PT, R43, 20, PT ;  /* 0x41a000002b00780b */ /* 0x000fe20003f3c000 */
[----:B--2---:R-:W-:Y:S01]  /*118d0*/  HADD2.F32 R37, -RZ, R37.H0_H0 ;  /* 0x20000025ff257230 */ /* 0x004fe20000004100 */
[----:B------:R-:W-:-:S05]  /*118e0*/  FSETP.GTU.FTZ.AND P3, PT, R35, 20, PT ;  /* 0x41a000002300780b */ /* 0x000fca0003f7c000 */
[----:B------:R-:W2:Y:S01]  /*118f0*/  @!P5 MUFU.RCP R47, R47 ;  /* 0x0000002f002fd308 */ /* 0x000ea20000001000 */
[----:B------:R-:W-:Y:S01]  /*11900*/  HADD2.F32 R41, -RZ, R41.H0_H0 ;  /* 0x20000029ff297230 */ /* 0x000fe20000004100 */
[----:B------:R-:W-:Y:S01]  /*11910*/  FADD.FTZ R33, R33, UR5 ;  /* 0x0000000521217e21 */ /* 0x000fe20008010000 */
[----:B------:R-:W-:Y:S01]  /*11920*/  HADD2.F32 R39, -RZ, R39.H0_H0 ;  /* 0x20000027ff277230 */ /* 0x000fe20000004100 */
[----:B------:R-:W-:Y:S02]  /*11930*/  FADD.FTZ R37, R37, UR5 ;  /* 0x0000000525257e21 */ /* 0x000fe40008010000 */
[----:B0-----:R-:W-:Y:S01]  /*11940*/  @!P4 FMUL.FTZ R0, R0, R45 ;  /* 0x0000002d0000c220 */ /* 0x001fe20000410000 */
[----:B------:R-:W-:Y:S01]  /*11950*/  FSETP.GTU.FTZ.AND P2, PT, R33, 20, PT ;  /* 0x41a000002100780b */ /* 0x000fe20003f5c000 */
[----:B------:R-:W-:Y:S01]  /*11960*/  FADD.FTZ R41, R41, UR5 ;  /* 0x0000000529297e21 */ /* 0x000fe20008010000 */
[----:B------:R-:W-:Y:S01]  /*11970*/  FSETP.GTU.FTZ.AND P4, PT, R37, 20, PT ;  /* 0x41a000002500780b */ /* 0x000fe20003f9c000 */
[----:B------:R-:W-:-:S02]  /*11980*/  FADD.FTZ R39, R39, UR5 ;  /* 0x0000000527277e21 */ /* 0x000fc40008010000 */
[----:B------:R-:W-:Y:S02]  /*11990*/  @!P1 FMUL.FTZ R43, R43, -1.4426950216293334961 ;  /* 0xbfb8aa3b2b2b9820 */ /* 0x000fe40000410000 */
[----:B------:R-:W-:Y:S02]  /*119a0*/  @!P3 FMUL.FTZ R35, R35, -1.4426950216293334961 ;  /* 0xbfb8aa3b2323b820 */ /* 0x000fe40000410000 */
[----:B-1----:R-:W-:Y:S01]  /*119b0*/  @!P0 FMUL.FTZ R3, R3, R64 ;  /* 0x0000004003038220 */ /* 0x002fe20000410000 */
[----:B------:R-:W-:Y:S01]  /*119c0*/  FSETP.GTU.FTZ.AND P0, PT, R41, 20, PT ;  /* 0x41a000002900780b */ /* 0x000fe20003f1c000 */
[----:B--2---:R-:W-:Y:S01]  /*119d0*/  @!P5 FMUL.FTZ R2, R2, R47 ;  /* 0x0000002f0202d220 */ /* 0x004fe20000410000 */
[----:B------:R-:W-:Y:S01]  /*119e0*/  FSETP.GTU.FTZ.AND P5, PT, R39, 20, PT ;  /* 0x41a000002700780b */ /* 0x000fe20003fbc000 */
[----:B------:R-:W0:Y:S01]  /*119f0*/  @!P1 MUFU.EX2 R43, R43 ;  /* 0x0000002b002b9308 */ /* 0x000e220000000800 */
[----:B------:R-:W-:Y:S02]  /*11a00*/  @!P2 FMUL.FTZ R33, R33, -1.4426950216293334961 ;  /* 0xbfb8aa3b2121a820 */ /* 0x000fe40000410000 */
[----:B------:R-:W-:-:S05]  /*11a10*/  @!P4 FMUL.FTZ R37, R37, -1.4426950216293334961 ;  /* 0xbfb8aa3b2525c820 */ /* 0x000fca0000410000 */
[----:B------:R-:W1:Y:S02]  /*11a20*/  @!P3 MUFU.EX2 R35, R35 ;  /* 0x000000230023b308 */ /* 0x000e640000000800 */
[----:B------:R-:W-:Y:S02]  /*11a30*/  @!P0 FMUL.FTZ R41, R41, -1.4426950216293334961 ;  /* 0xbfb8aa3b29298820 */ /* 0x000fe40000410000 */
[----:B------:R-:W-:-:S04]  /*11a40*/  @!P5 FMUL.FTZ R39, R39, -1.4426950216293334961 ;  /* 0xbfb8aa3b2727d820 */ /* 0x000fc80000410000 */
[----:B------:R-:W2:Y:S01]  /*11a50*/  @!P2 MUFU.EX2 R33, R33 ;  /* 0x000000210021a308 */ /* 0x000ea20000000800 */
[----:B0-----:R-:W-:-:S07]  /*11a60*/  @!P1 FADD.FTZ R43, R43, 1 ;  /* 0x3f8000002b2b9421 */ /* 0x001fce0000010000 */
[----:B------:R-:W0:Y:S01]  /*11a70*/  @!P4 MUFU.EX2 R37, R37 ;  /* 0x000000250025c308 */ /* 0x000e220000000800 */
[----:B-1----:R-:W-:-:S07]  /*11a80*/  @!P3 FADD.FTZ R35, R35, 1 ;  /* 0x3f8000002323b421 */ /* 0x002fce0000010000 */
[----:B------:R-:W1:Y:S08]  /*11a90*/  @!P0 MUFU.EX2 R41, R41 ;  /* 0x0000002900298308 */ /* 0x000e700000000800 */
[----:B------:R-:W3:Y:S01]  /*11aa0*/  @!P5 MUFU.EX2 R39, R39 ;  /* 0x000000270027d308 */ /* 0x000ee20000000800 */
[----:B--2---:R-:W-:-:S07]  /*11ab0*/  @!P2 FADD.FTZ R33, R33, 1 ;  /* 0x3f8000002121a421 */ /* 0x004fce0000010000 */
[----:B------:R-:W2:Y:S01]  /*11ac0*/  @!P3 MUFU.RCP R67, R35 ;  /* 0x000000230043b308 */ /* 0x000ea20000001000 */
[----:B0-----:R-:W-:-:S07]  /*11ad0*/  @!P4 FADD.FTZ R37, R37, 1 ;  /* 0x3f8000002525c421 */ /* 0x001fce0000010000 */
[----:B------:R-:W0:Y:S01]  /*11ae0*/  @!P1 MUFU.RCP R43, R43 ;  /* 0x0000002b002b9308 */ /* 0x000e220000001000 */
[----:B-1----:R-:W-:Y:S02]  /*11af0*/  @!P0 FADD.FTZ R41, R41, 1 ;  /* 0x3f80000029298421 */ /* 0x002fe40000010000 */
[----:B---3--:R-:W-:-:S05]  /*11b00*/  @!P5 FADD.FTZ R39, R39, 1 ;  /* 0x3f8000002727d421 */ /* 0x008fca0000010000 */
[----:B------:R1:W-:Y:S01]  /*11b10*/  @!P2 MUFU.RCP R70, R33 ;  /* 0x000000210046a308 */ /* 0x0003e20000001000 */
[----:B--2---:R-:W-:Y:S01]  /*11b20*/  @!P3 FMUL.FTZ R6, R6, R67 ;  /* 0x000000430606b220 */ /* 0x004fe20000410000 */
[----:B------:R-:W-:-:S06]  /*11b30*/  PRMT R67, R31, 0x7632, R67 ;  /* 0x000076321f437816 */ /* 0x000fcc0000000043 */
[----:B------:R2:W3:Y:S01]  /*11b40*/  @!P4 MUFU.RCP R68, R37 ;  /* 0x000000250044c308 */ /* 0x0004e20000001000 */
[----:B-1----:R-:W-:Y:S01]  /*11b50*/  IADD3 R33, R74, 0x5, RZ ;  /* 0x000000054a217810 */ /* 0x002fe20007ffe0ff */
[----:B0-----:R-:W-:Y:S01]  /*11b60*/  @!P1 FMUL.FTZ R10, R10, R43 ;  /* 0x0000002b0a0a9220 */ /* 0x001fe20000410000 */
[----:B------:R-:W-:Y:S02]  /*11b70*/  PRMT R43, R31, 0x7610, R43 ;  /* 0x000076101f2b7816 */ /* 0x000fe4000000002b */
[----:B------:R-:W0:Y:S01]  /*11b80*/  LDS.U16 R31, [R93+0x1a] ;  /* 0x00001a005d1f7984 */ /* 0x000e220000000400 */
[----:B--2---:R-:W-:Y:S02]  /*11b90*/  IADD3 R37, R74, 0xd, RZ ;  /* 0x0000000d4a257810 */ /* 0x004fe40007ffe0ff */
[----:B------:R1:W-:Y:S08]  /*11ba0*/  @!P0 MUFU.RCP R72, R41 ;  /* 0x0000002900488308 */ /* 0x0003f00000001000 */
[----:B------:R2:W4:Y:S01]  /*11bb0*/  @!P5 MUFU.RCP R69, R39 ;  /* 0x000000270045d308 */ /* 0x0005220000001000 */
[----:B-1----:R-:W-:-:S02]  /*11bc0*/  LEA.HI.SX32 R41, R37, R74, 0x1b ;  /* 0x0000004a25297211 */ /* 0x002fc400078fdaff */
[----:B------:R-:W-:Y:S02]  /*11bd0*/  F2FP.PACK_AB R37, R29, R30 ;  /* 0x0000001e1d25723e */ /* 0x000fe400000000ff */
[----:B------:R-:W1:Y:S01]  /*11be0*/  LDS.U16 R29, [R93+0x16] ;  /* 0x000016005d1d7984 */ /* 0x000e620000000400 */
[----:B--2---:R-:W-:-:S03]  /*11bf0*/  LEA.HI.SX32 R39, R33, R74, 0x1b ;  /* 0x0000004a21277211 */ /* 0x004fc600078fdaff */
[----:B------:R-:W-:Y:S04]  /*11c00*/  LDS.U16 R30, [R93+0x18] ;  /* 0x000018005d1e7984 */ /* 0x000fe80000000400 */
[----:B------:R-:W2:Y:S01]  /*11c10*/  LDS.U16 R33, [R93+0x14] ;  /* 0x000014005d217984 */ /* 0x000ea20000000400 */
[----:B------:R-:W-:-:S04]  /*11c20*/  IADD3 R35, R74, 0x8, RZ ;  /* 0x000000084a237810 */ /* 0x000fc80007ffe0ff */
[----:B------:R-:W-:Y:S02]  /*11c30*/  LEA.HI.SX32 R57, R35, R74, 0x1b ;  /* 0x0000004a23397211 */ /* 0x000fe400078fdaff */
[----:B------:R-:W3:Y:S04]  /*11c40*/  LDS.U16 R35, [R93+0x1e] ;  /* 0x00001e005d237984 */ /* 0x000ee80000000400 */
[----:B------:R-:W-:Y:S01]  /*11c50*/  BAR.SYNC.DEFER_BLOCKING 0x0 ;  /* 0x0000000000007b1d */ /* 0x000fe20000010000 */
[C---:B------:R-:W-:Y:S02]  /*11c60*/  IADD3 R45, R74.reuse, 0x1, RZ ;  /* 0x000000014a2d7810 */ /* 0x040fe40007ffe0ff */
[C---:B------:R-:W-:Y:S02]  /*11c70*/  IADD3 R47, R74.reuse, 0x2, RZ ;  /* 0x000000024a2f7810 */ /* 0x040fe40007ffe0ff */
[----:B------:R-:W-:-:S02]  /*11c80*/  IADD3 R49, R74, 0x3, RZ ;  /* 0x000000034a317810 */ /* 0x000fc40007ffe0ff */
[C---:B------:R-:W-:Y:S02]  /*11c90*/  IADD3 R51, R74.reuse, 0x4, RZ ;  /* 0x000000044a337810 */ /* 0x040fe40007ffe0ff */
[-C--:B------:R-:W-:Y:S02]  /*11ca0*/  LEA.HI.SX32 R45, R45, R74.reuse, 0x1b ;  /* 0x0000004a2d2d7211 */ /* 0x080fe400078fdaff */
[C---:B------:R-:W-:Y:S02]  /*11cb0*/  IADD3 R53, R74.reuse, 0x6, RZ ;  /* 0x000000064a357810 */ /* 0x040fe40007ffe0ff */
[-C--:B------:R-:W-:Y:S01]  /*11cc0*/  LEA.HI.SX32 R47, R47, R74.reuse, 0x1b ;  /* 0x0000004a2f2f7211 */ /* 0x080fe200078fdaff */
[----:B0-----:R-:W-:Y:S01]  /*11cd0*/  HADD2.F32 R31, -RZ, R31.H0_H0 ;  /* 0x2000001fff1f7230 */ /* 0x001fe20000004100 */
[----:B------:R-:W-:Y:S02]  /*11ce0*/  IADD3 R55, R74, 0x7, RZ ;  /* 0x000000074a377810 */ /* 0x000fe40007ffe0ff */
[----:B------:R-:W-:-:S02]  /*11cf0*/  LEA.HI.SX32 R49, R49, R74, 0x1b ;  /* 0x0000004a31317211 */ /* 0x000fc400078fdaff */
[----:B------:R-:W-:Y:S01]  /*11d00*/  LEA.HI.SX32 R51, R51, R74, 0x1b ;  /* 0x0000004a33337211 */ /* 0x000fe200078fdaff */
[----:B-1----:R-:W-:Y:S01]  /*11d10*/  HADD2.F32 R29, -RZ, R29.H0_H0 ;  /* 0x2000001dff1d7230 */ /* 0x002fe20000004100 */
[C---:B------:R-:W-:Y:S02]  /*11d20*/  IADD3 R59, R74.reuse, 0x9, RZ ;  /* 0x000000094a3b7810 */ /* 0x040fe40007ffe0ff */
[----:B------:R-:W-:Y:S02]  /*11d30*/  SHF.L.U32 R45, R45, 0x1, RZ ;  /* 0x000000012d2d7819 */ /* 0x000fe400000006ff */
[----:B------:R-:W-:Y:S02]  /*11d40*/  F2FP.PACK_AB R27, R27, R28 ;  /* 0x0000001c1b1b723e */ /* 0x000fe400000000ff */
[----:B------:R-:W-:Y:S01]  /*11d50*/  IADD3 R61, R74, 0xa, RZ ;  /* 0x0000000a4a3d7810 */ /* 0x000fe20007ffe0ff */
[----:B--2---:R-:W-:Y:S01]  /*11d60*/  HADD2.F32 R33, -RZ, R33.H0_H0 ;  /* 0x20000021ff217230 */ /* 0x004fe20000004100 */
[----:B------:R-:W-:-:S02]  /*11d70*/  LEA.HI.SX32 R53, R53, R74, 0x1b ;  /* 0x0000004a35357211 */ /* 0x000fc400078fdaff */
[----:B------:R-:W-:Y:S02]  /*11d80*/  SHF.L.U32 R47, R47, 0x1, RZ ;  /* 0x000000012f2f7819 */ /* 0x000fe400000006ff */
[----:B------:R-:W-:Y:S02]  /*11d90*/  F2FP.PACK_AB R25, R25, R26 ;  /* 0x0000001a1919723e */ /* 0x000fe400000000ff */
[-C--:B------:R-:W-:Y:S02]  /*11da0*/  LEA.HI.SX32 R55, R55, R74.reuse, 0x1b ;  /* 0x0000004a37377211 */ /* 0x080fe400078fdaff */
[----:B------:R-:W-:Y:S02]  /*11db0*/  PRMT R26, R37, 0x7632, R26 ;  /* 0x00007632251a7816 */ /* 0x000fe4000000001a */
[----:B------:R-:W-:Y:S01]  /*11dc0*/  SHF.L.U32 R49, R49, 0x1, RZ ;  /* 0x0000000131317819 */ /* 0x000fe200000006ff */
[----:B------:R-:W-:Y:S01]  /*11dd0*/  STS.U16 [R93], R43 ;  /* 0x0000002b5d007388 */ /* 0x000fe20000000400 */
[----:B------:R-:W-:Y:S01]  /*11de0*/  SHF.L.U32 R51, R51, 0x1, RZ ;  /* 0x0000000133337819 */ /* 0x000fe200000006ff */
[----:B------:R-:W-:Y:S01]  /*11df0*/  FADD.FTZ R33, R33, UR5 ;  /* 0x0000000521217e21 */ /* 0x000fe20008010000 */
[----:B------:R-:W-:Y:S01]  /*11e00*/  IADD3 R63, R74, 0xb, RZ ;  /* 0x0000000b4a3f7810 */ /* 0x000fe20007ffe0ff */
[----:B------:R-:W-:Y:S01]  /*11e10*/  FADD.FTZ R29, R29, UR5 ;  /* 0x000000051d1d7e21 */ /* 0x000fe20008010000 */
[----:B------:R-:W-:Y:S01]  /*11e20*/  LEA.HI.SX32 R59, R59, R74, 0x1b ;  /* 0x0000004a3b3b7211 */ /* 0x000fe200078fdaff */
[----:B------:R-:W-:Y:S01]  /*11e30*/  FADD.FTZ R31, R31, UR5 ;  /* 0x000000051f1f7e21 */ /* 0x000fe20008010000 */
[----:B------:R-:W-:Y:S01]  /*11e40*/  PRMT R28, R27, 0x7632, R28 ;  /* 0x000076321b1c7816 */ /* 0x000fe2000000001c */
[----:B------:R-:W-:Y:S01]  /*11e50*/  STS.U16 [R45+0x2], R67 ;  /* 0x000002432d007388 */ /* 0x000fe20000000400 */
[----:B------:R-:W-:-:S02]  /*11e60*/  SHF.L.U32 R39, R39, 0x1, RZ ;  /* 0x0000000127277819 */ /* 0x000fc400000006ff */
[----:B------:R-:W-:Y:S01]  /*11e70*/  F2FP.PACK_AB R23, R23, R24 ;  /* 0x000000181717723e */ /* 0x000fe200000000ff */
[----:B------:R0:W-:Y:S01]  /*11e80*/  STS.U16 [R47+0x4], R37 ;  /* 0x000004252f007388 */ /* 0x0001e20000000400 */
[C---:B------:R-:W-:Y:S02]  /*11e90*/  IADD3 R64, R74.reuse, 0xc, RZ ;  /* 0x0000000c4a407810 */ /* 0x040fe40007ffe0ff */
[----:B------:R-:W-:Y:S02]  /*11ea0*/  LEA.HI.SX32 R61, R61, R74, 0x1b ;  /* 0x0000004a3d3d7211 */ /* 0x000fe400078fdaff */
[----:B------:R-:W-:Y:S01]  /*11eb0*/  SHF.L.U32 R53, R53, 0x1, RZ ;  /* 0x0000000135357819 */ /* 0x000fe200000006ff */
[----:B------:R-:W-:Y:S01]  /*11ec0*/  STS.U16 [R49+0x6], R26 ;  /* 0x0000061a31007388 */ /* 0x000fe20000000400 */
[----:B------:R-:W-:Y:S02]  /*11ed0*/  PRMT R24, R25, 0x7632, R24 ;  /* 0x0000763219187816 */ /* 0x000fe40000000018 */
[----:B------:R-:W-:Y:S01]  /*11ee0*/  SHF.L.U32 R55, R55, 0x1, RZ ;  /* 0x0000000137377819 */ /* 0x000fe200000006ff */
[----:B---3--:R-:W-:Y:S01]  /*11ef0*/  @!P4 FMUL.FTZ R7, R7, R68 ;  /* 0x000000440707c220 */ /* 0x008fe20000410000 */
[----:B------:R-:W-:Y:S01]  /*11f00*/  IADD3 R65, R74, 0xe, RZ ;  /* 0x0000000e4a417810 */ /* 0x000fe20007ffe0ff */
[----:B----4-:R-:W-:Y:S01]  /*11f10*/  @!P5 FMUL.FTZ R8, R8, R69 ;  /* 0x000000450808d220 */ /* 0x010fe20000410000 */
[----:B------:R-:W-:Y:S01]  /*11f20*/  SHF.L.U32 R57, R57, 0x1, RZ ;  /* 0x0000000139397819 */ /* 0x000fe200000006ff */
[----:B------:R-:W-:Y:S01]  /*11f30*/  @!P0 FMUL.FTZ R9, R9, R72 ;  /* 0x0000004809098220 */ /* 0x000fe20000410000 */
[----:B------:R-:W-:Y:S01]  /*11f40*/  IADD3 R66, R74, 0xf, RZ ;  /* 0x0000000f4a427810 */ /* 0x000fe20007ffe0ff */
[----:B------:R-:W-:Y:S01]  /*11f50*/  STS.U16 [R51+0x8], R27 ;  /* 0x0000081b33007388 */ /* 0x000fe20000000400 */
[----:B------:R-:W-:-:S02]  /*11f60*/  LEA.HI.SX32 R63, R63, R74, 0x1b ;  /* 0x0000004a3f3f7211 */ /* 0x000fc400078fdaff */
[----:B0-----:R-:W-:Y:S01]  /*11f70*/  PRMT R37, R23, 0x7632, R37 ;  /* 0x0000763217257816 */ /* 0x001fe20000000025 */
[----:B------:R-:W-:Y:S01]  /*11f80*/  STS.U16 [R39+0xa], R28 ;  /* 0x00000a1c27007388 */ /* 0x000fe20000000400 */
[----:B------:R-:W-:Y:S02]  /*11f90*/  SHF.L.U32 R59, R59, 0x1, RZ ;  /* 0x000000013b3b7819 */ /* 0x000fe400000006ff */
[----:B------:R-:W-:Y:S01]  /*11fa0*/  F2FP.PACK_AB R21, R21, R22 ;  /* 0x000000161515723e */ /* 0x000fe200000000ff */
[----:B------:R-:W-:Y:S01]  /*11fb0*/  STS.U16 [R53+0xc], R25 ;  /* 0x00000c1935007388 */ /* 0x000fe20000000400 */
[----:B------:R-:W-:Y:S02]  /*11fc0*/  LEA.HI.SX32 R64, R64, R74, 0x1b ;  /* 0x0000004a40407211 */ /* 0x000fe400078fdaff */
[----:B------:R-:W-:Y:S02]  /*11fd0*/  FSETP.GTU.FTZ.AND P5, PT, R33, 20, PT ;  /* 0x41a000002100780b */ /* 0x000fe40003fbc000 */
[----:B------:R-:W-:-:S02]  /*11fe0*/  SHF.L.U32 R61, R61, 0x1, RZ ;  /* 0x000000013d3d7819 */ /* 0x000fc400000006ff */
[----:B------:R-:W-:Y:S02]  /*11ff0*/  F2FP.PACK_AB R19, R19, R20 ;  /* 0x000000141313723e */ /* 0x000fe400000000ff */
[----:B------:R-:W-:Y:S02]  /*12000*/  FSETP.GTU.FTZ.AND P4, PT, R29, 20, PT ;  /* 0x41a000001d00780b */ /* 0x000fe40003f9c000 */
[----:B------:R-:W-:Y:S01]  /*12010*/  FSETP.GTU.FTZ.AND P0, PT, R31, 20, PT ;  /* 0x41a000001f00780b */ /* 0x000fe20003f1c000 */
[----:B------:R-:W-:Y:S01]  /*12020*/  STS.U16 [R55+0xe], R24 ;  /* 0x00000e1837007388 */ /* 0x000fe20000000400 */
[----:B------:R-:W-:Y:S02]  /*12030*/  LEA.HI.SX32 R65, R65, R74, 0x1b ;  /* 0x0000004a41417211 */ /* 0x000fe400078fdaff */
[----:B------:R-:W-:Y:S01]  /*12040*/  F2FP.PACK_AB R17, R17, R18 ;  /* 0x000000121111723e */ /* 0x000fe200000000ff */
[----:B------:R0:W-:Y:S01]  /*12050*/  STS.U16 [R57+0x10], R23 ;  /* 0x0000101739007388 */ /* 0x0001e20000000400 */
[----:B------:R-:W-:-:S02]  /*12060*/  ISETP.NE.AND P6, PT, R96, RZ, PT ;  /* 0x000000ff6000720c */ /* 0x000fc40003fc5270 */
[----:B------:R-:W-:Y:S01]  /*12070*/  LEA.HI.SX32 R66, R66, R74, 0x1b ;  /* 0x0000004a42427211 */ /* 0x000fe200078fdaff */
[----:B------:R-:W-:Y:S01]  /*12080*/  STS.U16 [R59+0x12], R37 ;  /* 0x000012253b007388 */ /* 0x000fe20000000400 */
[----:B------:R-:W-:Y:S02]  /*12090*/  PRMT R22, R21, 0x7632, R22 ;  /* 0x0000763215167816 */ /* 0x000fe40000000016 */
[----:B------:R-:W-:Y:S01]  /*120a0*/  SHF.L.U32 R63, R63, 0x1, RZ ;  /* 0x000000013f3f7819 */ /* 0x000fe200000006ff */
[----:B------:R1:W-:Y:S01]  /*120b0*/  STS.U16 [R61+0x14], R21 ;  /* 0x000014153d007388 */ /* 0x0003e20000000400 */
[----:B------:R-:W-:Y:S02]  /*120c0*/  SHF.L.U32 R64, R64, 0x1, RZ ;  /* 0x0000000140407819 */ /* 0x000fe400000006ff */
[C---:B0-----:R-:W-:Y:S02]  /*120d0*/  PRMT R23, R19.reuse, 0x7610, R23 ;  /* 0x0000761013177816 */ /* 0x041fe40000000017 */
[----:B------:R-:W-:-:S02]  /*120e0*/  PRMT R24, R19, 0x7632, R24 ;  /* 0x0000763213187816 */ /* 0x000fc40000000018 */
[----:B------:R-:W-:Y:S02]  /*120f0*/  SHF.L.U32 R41, R41, 0x1, RZ ;  /* 0x0000000129297819 */ /* 0x000fe400000006ff */
[----:B------:R-:W-:Y:S02]  /*12100*/  SHF.L.U32 R65, R65, 0x1, RZ ;  /* 0x0000000141417819 */ /* 0x000fe400000006ff */
[C---:B-1----:R-:W-:Y:S01]  /*12110*/  PRMT R21, R17.reuse, 0x7610, R21 ;  /* 0x0000761011157816 */ /* 0x042fe20000000015 */
[----:B------:R0:W-:Y:S01]  /*12120*/  STS.U16 [R63+0x16], R22 ;  /* 0x000016163f007388 */ /* 0x0001e20000000400 */
[----:B------:R-:W-:Y:S01]  /*12130*/  PRMT R26, R17, 0x7632, R26 ;  /* 0x00007632111a7816 */ /* 0x000fe2000000001a */
[----:B------:R-:W-:Y:S01]  /*12140*/  HADD2.F32 R35, -RZ, R35.H0_H0 ;  /* 0x20000023ff237230 */ /* 0x000fe20000004100 */
[----:B------:R-:W-:Y:S01]  /*12150*/  SHF.L.U32 R66, R66, 0x1, RZ ;  /* 0x0000000142427819 */ /* 0x000fe200000006ff */
[----:B------:R-:W-:Y:S01]  /*12160*/  STS.U16 [R64+0x18], R23 ;  /* 0x0000181740007388 */ /* 0x000fe20000000400 */
[----:B------:R-:W-:-:S03]  /*12170*/  @!P5 FMUL.FTZ R19, R33, -1.4426950216293334961 ;  /* 0xbfb8aa3b2113d820 */ /* 0x000fc60000410000 */
[----:B------:R-:W-:Y:S01]  /*12180*/  STS.U16 [R41+0x1a], R24 ;  /* 0x00001a1829007388 */ /* 0x000fe20000000400 */
[----:B------:R-:W-:-:S03]  /*12190*/  @!P4 FMUL.FTZ R20, R29, -1.4426950216293334961 ;  /* 0xbfb8aa3b1d14c820 */ /* 0x000fc60000410000 */
[----:B------:R1:W-:Y:S01]  /*121a0*/  STS.U16 [R65+0x1c], R21 ;  /* 0x00001c1541007388 */ /* 0x0003e20000000400 */
[----:B0-----:R-:W-:Y:S02]  /*121b0*/  FADD.FTZ R22, R35, UR5 ;  /* 0x0000000523167e21 */ /* 0x001fe40008010000 */
[----:B------:R-:W-:Y:S01]  /*121c0*/  @!P0 FMUL.FTZ R18, R31, -1.4426950216293334961 ;  /* 0xbfb8aa3b1f128820 */ /* 0x000fe20000410000 */
        /* <DEDUP_REMOVED lines=23> */
[----:B------:R-:W-:-:S03]  /*12340*/  FADD.FTZ R32, R32, UR5 ;  /* 0x0000000520207e21 */ /* 0x000fc60008010000 */
[----:B------:R-:W-:Y:S01]  /*12350*/  FSETP.GTU.FTZ.AND P3, PT, R30, 20, PT ;  /* 0x41a000001e00780b */ /* 0x000fe20003f7c000 */
[----:B------:R-:W2:Y:S01]  /*12360*/  @!P5 MUFU.EX2 R19, R19 ;  /* 0x000000130013d308 */ /* 0x000ea20000000800 */
[----:B------:R-:W-:Y:S01]  /*12370*/  FSETP.GTU.FTZ.AND P1, PT, R32, 20, PT ;  /* 0x41a000002000780b */ /* 0x000fe20003f3c000 */
[----:B------:R-:W3:Y:S10]  /*12380*/  LDS R81, [0x840] ;  /* 0x00084000ff517984 */ /* 0x000ef40000000800 */
[----:B------:R-:W-:-:S02]  /*12390*/  @!P3 FMUL.FTZ R17, R30, -1.4426950216293334961 ;  /* 0xbfb8aa3b1e11b820 */ /* 0x000fc40000410000 */
[----:B-1----:R-:W-:Y:S01]  /*123a0*/  @!P1 FMUL.FTZ R21, R32, -1.4426950216293334961 ;  /* 0xbfb8aa3b20159820 */ /* 0x002fe20000410000 */
[----:B------:R-:W1:Y:S01]  /*123b0*/  @!P4 MUFU.EX2 R20, R20 ;  /* 0x000000140014c308 */ /* 0x000e620000000800 */
[----:B--2---:R-:W-:Y:S02]  /*123c0*/  @!P5 FADD.FTZ R19, R19, 1 ;  /* 0x3f8000001313d421 */ /* 0x004fe40000010000 */
[----:B------:R-:W-:-:S05]  /*123d0*/  @!P2 FMUL.FTZ R5, R5, R70 ;  /* 0x000000460505a220 */ /* 0x000fca0000410000 */
[----:B------:R-:W2:Y:S01]  /*123e0*/  @!P3 MUFU.EX2 R17, R17 ;  /* 0x000000110011b308 */ /* 0x000ea20000000800 */
[----:B------:R-:W-:-:S07]  /*123f0*/  FSETP.GTU.FTZ.AND P2, PT, R22, 20, PT ;  /* 0x41a000001600780b */ /* 0x000fce0003f5c000 */
[----:B------:R-:W4:Y:S08]  /*12400*/  @!P0 MUFU.EX2 R18, R18 ;  /* 0x0000001200128308 */ /* 0x000f300000000800 */
[----:B------:R-:W0:Y:S08]  /*12410*/  @!P1 MUFU.EX2 R21, R21 ;  /* 0x0000001500159308 */ /* 0x000e300000000800 */
[----:B------:R-:W3:Y:S01]  /*12420*/  @!P5 MUFU.RCP R24, R19 ;  /* 0x000000130018d308 */ /* 0x000ee20000001000 */
[----:B-1----:R-:W-:-:S02]  /*12430*/  @!P4 FADD.FTZ R20, R20, 1 ;  /* 0x3f8000001414c421 */ /* 0x002fc40000010000 */
[----:B--2---:R-:W-:Y:S02]  /*12440*/  @!P3 FADD.FTZ R17, R17, 1 ;  /* 0x3f8000001111b421 */ /* 0x004fe40000010000 */
[----:B------:R-:W-:Y:S02]  /*12450*/  @!P2 FMUL.FTZ R22, R22, -1.4426950216293334961 ;  /* 0xbfb8aa3b1616a820 */ /* 0x000fe40000410000 */
[----:B----4-:R-:W-:Y:S01]  /*12460*/  @!P0 FADD.FTZ R18, R18, 1 ;  /* 0x3f80000012128421 */ /* 0x010fe20000010000 */
[----:B------:R-:W1:Y:S01]  /*12470*/  @!P4 MUFU.RCP R83, R20 ;  /* 0x000000140053c308 */ /* 0x000e620000001000 */
[----:B0-----:R-:W-:Y:S01]  /*12480*/  @!P1 FADD.FTZ R21, R21, 1 ;  /* 0x3f80000015159421 */ /* 0x001fe20000010000 */
[----:B------:R-:W-:-:S06]  /*12490*/  UIMAD UR7, UR13, UR8, URZ ;  /* 0x000000080d0772a4 */ /* 0x000fcc000f8e023f */
[----:B------:R-:W0:Y:S01]  /*124a0*/  @!P3 MUFU.RCP R26, R17 ;  /* 0x00000011001ab308 */ /* 0x000e220000001000 */
[----:B---3--:R-:W-:Y:S01]  /*124b0*/  @!P5 FMUL.FTZ R11, R11, R24 ;  /* 0x000000180b0bd220 */ /* 0x008fe20000410000 */
[----:B------:R-:W-:Y:S01]  /*124c0*/  ISETP.GE.AND P5, PT, R94, R81, PT ;  /* 0x000000515e00720c */ /* 0x000fe20003fa6270 */
[----:B------:R-:W-:-:S05]  /*124d0*/  UIMAD UR25, UR12, UR9, UR7 ;  /* 0x000000090c1972a4 */ /* 0x000fca000f8e0207 */
[----:B------:R-:W2:Y:S01]  /*124e0*/  @!P2 MUFU.EX2 R22, R22 ;  /* 0x000000160016a308 */ /* 0x000ea20000000800 */
[----:B------:R-:W-:Y:S02]  /*124f0*/  UIMAD UR7, UR13, UR34, URZ ;  /* 0x000000220d0772a4 */ /* 0x000fe4000f8e023f */
[----:B------:R-:W-:-:S05]  /*12500*/  UIMAD.WIDE.U32 UR36, UR12, UR8, URZ ;  /* 0x000000080c2472a5 */ /* 0x000fca000f8e003f */
[----:B------:R3:W4:Y:S08]  /*12510*/  @!P0 MUFU.RCP R85, R18 ;  /* 0x0000001200558308 */ /* 0x0007300000001000 */
[----:B------:R3:W2:Y:S01]  /*12520*/  @!P1 MUFU.RCP R24, R21 ;  /* 0x0000001500189308 */ /* 0x0006a20000001000 */
[----:B------:R-:W-:Y:S01]  /*12530*/  UIMAD UR38, UR12, UR35, UR7 ;  /* 0x000000230c2672a4 */ /* 0x000fe2000f8e0207 */
[----:B------:R-:W-:Y:S01]  /*12540*/  BSSY B0, `(.L_x_4935) ;  /* 0x0000014000007945 */ /* 0x000fe20003800000 */
[----:B------:R-:W-:-:S02]  /*12550*/  UIMAD.WIDE.U32 UR8, UR12, UR34, URZ ;  /* 0x000000220c0872a5 */ /* 0x000fc4000f8e003f */
[----:B------:R-:W-:Y:S01]  /*12560*/  UIADD3 UR7, UR37, UR25, URZ ;  /* 0x0000001925077290 */ /* 0x000fe2000fffe03f */
[----:B-1----:R-:W-:Y:S02]  /*12570*/  @!P4 FMUL.FTZ R12, R12, R83 ;  /* 0x000000530c0cc220 */ /* 0x002fe40000410000 */
[----:B0-----:R-:W-:Y:S01]  /*12580*/  @!P3 FMUL.FTZ R13, R13, R26 ;  /* 0x0000001a0d0db220 */ /* 0x001fe20000410000 */
        /* <DEDUP_REMOVED lines=15> */
.L_x_4936:
[----:B---34-:R-:W-:Y:S05]  /*12680*/  BSYNC B0 ;  /* 0x0000000000007941 */ /* 0x018fea0003800000 */
.L_x_4935:
[----:B------:R-:W3:Y:S01]  /*12690*/  LDL.LU R26, [R1+0x10] ;  /* 0x00001000011a7983 */ /* 0x000ee20000300800 */
[----:B------:R-:W-:Y:S01]  /*126a0*/  ULDC.64 UR34, c[0x0][0x2e0] ;  /* 0x0000b80000227ab9 */ /* 0x000fe20000000a00 */
[----:B--2---:R-:W-:Y:S01]  /*126b0*/  @!P2 FADD.FTZ R22, R22, 1 ;  /* 0x3f8000001616a421 */ /* 0x004fe20000010000 */
[----:B------:R-:W-:Y:S01]  /*126c0*/  UMOV UR37, UR7 ;  /* 0x0000000700257c82 */ /* 0x000fe20008000000 */
[----:B------:R-:W-:Y:S01]  /*126d0*/  LEA R18, P3, R94, c[0x0][0x330], 0x1 ;  /* 0x0000cc005e127a11 */ /* 0x000fe200078608ff */
[----:B------:R-:W-:Y:S01]  /*126e0*/  UIMAD.WIDE.U32 UR36, UR10, UR34, UR36 ;  /* 0x000000220a2472a5 */ /* 0x000fe2000f8e0024 */
[----:B------:R-:W1:Y:S01]  /*126f0*/  @!P2 MUFU.RCP R17, R22 ;  /* 0x000000160011a308 */ /* 0x000e620000001000 */
[----:B------:R-:W-:Y:S01]  /*12700*/  UIMAD UR34, UR11, UR34, URZ ;  /* 0x000000220b2272a4 */ /* 0x000fe2000f8e023f */
[----:B------:R-:W-:Y:S01]  /*12710*/  SHF.R.S32.HI R19, RZ, 0x1f, R94 ;  /* 0x0000001fff137819 */ /* 0x000fe2000001145e */
[----:B------:R-:W-:Y:S01]  /*12720*/  UIADD3 UR7, UP0, UR26, UR36, URZ ;  /* 0x000000241a077290 */ /* 0x000fe2000ff1e03f */
[----:B------:R-:W-:Y:S01]  /*12730*/  @!P0 FMUL.FTZ R14, R14, R85 ;  /* 0x000000550e0e8220 */ /* 0x000fe20000410000 */
[----:B------:R-:W-:Y:S01]  /*12740*/  UIMAD UR34, UR10, UR35, UR34 ;  /* 0x000000230a2272a4 */ /* 0x000fe2000f8e0222 */
[----:B------:R-:W-:Y:S01]  /*12750*/  @!P1 FMUL.FTZ R15, R15, R24 ;  /* 0x000000180f0f9220 */ /* 0x000fe20000410000 */
[----:B------:R-:W-:-:S02]  /*12760*/  ISETP.GE.AND P5, PT, R62, R81, PT ;  /* 0x000000513e00720c */ /* 0x000fc40003fa6270 */
[----:B------:R-:W-:Y:S01]  /*12770*/  UIADD3.X UR36, UR27, UR34, UR37, UP0, !UPT ;  /* 0x000000221b247290 */ /* 0x000fe200087fe425 */
[----:B0-----:R-:W-:Y:S02]  /*12780*/  MOV R20, UR7 ;  /* 0x0000000700147c02 */ /* 0x001fe40008000f00 */
[-C--:B------:R-:W-:Y:S02]  /*12790*/  ISETP.GE.AND P0, PT, R58, R81.reuse, PT ;  /* 0x000000513a00720c */ /* 0x080fe40003f06270 */
[----:B------:R-:W-:Y:S02]  /*127a0*/  ISETP.GE.AND P1, PT, R56, R81, PT ;  /* 0x000000513800720c */ /* 0x000fe40003f26270 */
[----:B------:R-:W-:Y:S02]  /*127b0*/  LEA.HI.X R19, R94, c[0x0][0x334], R19, 0x1, P3 ;  /* 0x0000cd005e137a11 */ /* 0x000fe400018f0c13 */
[----:B------:R-:W-:Y:S02]  /*127c0*/  LEA R18, P3, R20, R18, 0x1 ;  /* 0x0000001214127211 */ /* 0x000fe400078608ff */
[----:B------:R-:W-:-:S04]  /*127d0*/  MOV R21, UR36 ;  /* 0x0000002400157c02 */ /* 0x000fc80008000f00 */
[----:B------:R-:W-:Y:S01]  /*127e0*/  LEA.HI.X R19, R20, R19, R21, 0x1, P3 ;  /* 0x0000001314137211 */ /* 0x000fe200018f0c15 */
[----:B-1----:R-:W-:Y:S01]  /*127f0*/  @!P2 FMUL.FTZ R16, R16, R17 ;  /* 0x000000111010a220 */ /* 0x002fe20000410000 */
        /* <DEDUP_REMOVED lines=27> */
[----:B------:R-:W-:Y:S01]  /*129b0*/  UIADD3 UR7, UR9, UR38, URZ ;  /* 0x0000002609077290 */ /* 0x000fe2000fffe03f */
[----:B------:R-:W-:Y:S02]  /*129c0*/  BSSY B0, `(.L_x_4937) ;  /* 0x000005c000007945 */ /* 0x000fe40003800000 */
[----:B------:R-:W-:Y:S01]  /*129d0*/  BAR.SYNC.DEFER_BLOCKING 0x0 ;  /* 0x0000000000007b1d */ /* 0x000fe20000010000 */
[----:B---3--:R-:W-:-:S04]  /*129e0*/  FADD.FTZ R17, R0, R26 ;  /* 0x0000001a00117221 */ /* 0x008fc80000010000 */
[----:B------:R-:W-:Y:S01]  /*129f0*/  FADD.FTZ R20, R17, R2 ;  /* 0x0000000211147221 */ /* 0x000fe20000010000 */
[----:B------:R-:W-:-:S03]  /*12a00*/  F2FP.PACK_AB R2, R2, R0 ;  /* 0x000000000202723e */ /* 0x000fc600000000ff */
[----:B------:R-:W-:Y:S01]  /*12a10*/  FADD.FTZ R17, R20, R3 ;  /* 0x0000000314117221 */ /* 0x000fe20000010000 */
[----:B0-----:R-:W-:-:S03]  /*12a20*/  PRMT R19, R2, 0x7610, R19 ;  /* 0x0000761002137816 */ /* 0x001fc60000000013 */
[----:B------:R-:W-:Y:S01]  /*12a30*/  FADD.FTZ R0, R17, R4 ;  /* 0x0000000411007221 */ /* 0x000fe20000010000 */
[----:B------:R-:W-:Y:S02]  /*12a40*/  PRMT R17, R2, 0x7632, R17 ;  /* 0x0000763202117816 */ /* 0x000fe40000000011 */
[----:B------:R-:W-:Y:S02]  /*12a50*/  F2FP.PACK_AB R2, R6, R5 ;  /* 0x000000050602723e */ /* 0x000fe400000000ff */
[----:B------:R-:W-:Y:S02]  /*12a60*/  F2FP.PACK_AB R3, R4, R3 ;  /* 0x000000030403723e */ /* 0x000fe400000000ff */
[C---:B------:R-:W-:Y:S02]  /*12a70*/  PRMT R18, R2.reuse, 0x7610, R18 ;  /* 0x0000761002127816 */ /* 0x040fe40000000012 */
[----:B------:R-:W-:Y:S02]  /*12a80*/  PRMT R22, R2, 0x7632, R22 ;  /* 0x0000763202167816 */ /* 0x000fe40000000016 */
[----:B------:R-:W-:-:S02]  /*12a90*/  PRMT R20, R3, 0x7610, R20 ;  /* 0x0000761003147816 */ /* 0x000fc40000000014 */
[----:B------:R-:W-:Y:S02]  /*12aa0*/  F2FP.PACK_AB R2, R8, R7 ;  /* 0x000000070802723e */ /* 0x000fe400000000ff */
[----:B------:R-:W-:Y:S01]  /*12ab0*/  PRMT R21, R3, 0x7632, R21 ;  /* 0x0000763203157816 */ /* 0x000fe20000000015 */
[----:B------:R0:W-:Y:S01]  /*12ac0*/  STS.U16 [R93], R19 ;  /* 0x000000135d007388 */ /* 0x0001e20000000400 */
[----:B------:R-:W-:Y:S02]  /*12ad0*/  F2FP.PACK_AB R3, R10, R9 ;  /* 0x000000090a03723e */ /* 0x000fe400000000ff */
[----:B------:R-:W-:Y:S01]  /*12ae0*/  F2FP.PACK_AB R4, R12, R11 ;  /* 0x0000000b0c04723e */ /* 0x000fe200000000ff */
[----:B------:R1:W-:Y:S01]  /*12af0*/  STS.U16 [R45+0x2], R17 ;  /* 0x000002112d007388 */ /* 0x0003e20000000400 */
[----:B------:R-:W-:-:S03]  /*12b00*/  PRMT R23, R3, 0x7610, R23 ;  /* 0x0000761003177816 */ /* 0x000fc60000000017 */
[----:B------:R-:W-:Y:S01]  /*12b10*/  STS.U16 [R47+0x4], R20 ;  /* 0x000004142f007388 */ /* 0x000fe20000000400 */
[----:B0-----:R-:W-:-:S03]  /*12b20*/  PRMT R19, R2, 0x7610, R19 ;  /* 0x0000761002137816 */ /* 0x001fc60000000013 */
[----:B------:R-:W-:Y:S01]  /*12b30*/  STS.U16 [R49+0x6], R21 ;  /* 0x0000061531007388 */ /* 0x000fe20000000400 */
[----:B-1----:R-:W-:-:S03]  /*12b40*/  PRMT R17, R2, 0x7632, R17 ;  /* 0x0000763202117816 */ /* 0x002fc60000000011 */
[----:B------:R0:W-:Y:S01]  /*12b50*/  STS.U16 [R51+0x8], R18 ;  /* 0x0000081233007388 */ /* 0x0001e20000000400 */
[----:B------:R-:W-:Y:S02]  /*12b60*/  PRMT R24, R3, 0x7632, R24 ;  /* 0x0000763203187816 */ /* 0x000fe40000000018 */
[----:B------:R-:W-:Y:S01]  /*12b70*/  F2FP.PACK_AB R2, R14, R13 ;  /* 0x0000000d0e02723e */ /* 0x000fe200000000ff */
[----:B------:R-:W-:Y:S01]  /*12b80*/  STS.U16 [R39+0xa], R22 ;  /* 0x00000a1627007388 */ /* 0x000fe20000000400 */
[----:B------:R-:W-:-:S03]  /*12b90*/  F2FP.PACK_AB R3, R16, R15 ;  /* 0x0000000f1003723e */ /* 0x000fc600000000ff */
[----:B------:R-:W-:Y:S01]  /*12ba0*/  STS.U16 [R53+0xc], R19 ;  /* 0x00000c1335007388 */ /* 0x000fe20000000400 */
[----:B0-----:R-:W-:-:S03]  /*12bb0*/  PRMT R18, R4, 0x7632, R18 ;  /* 0x0000763204127816 */ /* 0x001fc60000000012 */
[----:B------:R-:W-:Y:S01]  /*12bc0*/  STS.U16 [R55+0xe], R17 ;  /* 0x00000e1137007388 */ /* 0x000fe20000000400 */
[----:B------:R-:W-:-:S03]  /*12bd0*/  PRMT R20, R2, 0x7632, R20 ;  /* 0x0000763202147816 */ /* 0x000fc60000000014 */
[----:B------:R-:W-:Y:S01]  /*12be0*/  STS.U16 [R57+0x10], R23 ;  /* 0x0000101739007388 */ /* 0x000fe20000000400 */
[----:B------:R-:W-:-:S03]  /*12bf0*/  PRMT R33, R3, 0x7632, R33 ;  /* 0x0000763203217816 */ /* 0x000fc60000000021 */
        /* <DEDUP_REMOVED lines=56> */
.L_x_4938:
[----:B-1----:R-:W-:Y:S05]  /*12f80*/  BSYNC B0 ;  /* 0x0000000000007941 */ /* 0x002fea0003800000 */
.L_x_4937:
        /* <DEDUP_REMOVED lines=61> */
.L_x_4795:
        /* <DEDUP_REMOVED lines=32> */
.L_x_4941:
[----:B------:R-:W-:Y:S05]  /*13560*/  BSYNC B0 ;  /* 0x0000000000007941 */ /* 0x000fea0003800000 */
.L_x_4940:
        /* <DEDUP_REMOVED lines=31> */
.L_x_4943:
[----:B------:R-:W3:Y:S02]  /*13760*/  S2R R11, SR_TID.X ;  /* 0x00000000000b7919 */ /* 0x000ee40000002100 */
.L_x_4944:
[----:B------:R-:W-:Y:S05]  /*13770*/  BSYNC B0 ;  /* 0x0000000000007941 */ /* 0x000fea0003800000 */
.L_x_4942:
        /* <DEDUP_REMOVED lines=12> */
.L_x_4945:
        /* <DEDUP_REMOVED lines=32> */
.L_x_4838:
[----:B------:R-:W-:Y:S01]  /*13a40*/  HFMA2.MMA R71, -RZ, RZ, 0, 5.9604644775390625e-08 ;  /* 0x00000001ff477435 */ /* 0x000fe200000001ff */
[----:B------:R-:W-:-:S02]  /*13a50*/  MOV R220, R67 ;  /* 0x0000004300dc7202 */ /* 0x000fc40000000f00 */
[----:B------:R-:W-:Y:S02]  /*13a60*/  MOV R69, RZ ;  /* 0x000000ff00457202 */ /* 0x000fe40000000f00 */
[----:B------:R-:W-:Y:S02]  /*13a70*/  MOV R66, 0xffffffff ;  /* 0xffffffff00427802 */ /* 0x000fe40000000f00 */
[----:B------:R-:W-:Y:S02]  /*13a80*/  MOV R64, 0x13aa0 ;  /* 0x00013aa000407802 */ /* 0x000fe40000000f00 */
[----:B------:R-:W-:Y:S05]  /*13a90*/  CALL.REL.NOINC `($__internal_119_$__cuda_sm70_shflsync_up) ;  /* 0x00001e4000007944 */ /* 0x000fea0003c00000 */
[----:B-1----:R-:W-:Y:S01]  /*13aa0*/  MOV R68, R66 ;  /* 0x0000004200447202 */ /* 0x002fe20000000f00 */
[----:B0-----:R-:W-:Y:S05]  /*13ab0*/  BRA `(.L_x_4946) ;  /* 0xffff6fd000007947 */ /* 0x001fea000383ffff */
.L_x_4839:
[----:B------:R-:W-:Y:S01]  /*13ac0*/  HFMA2.MMA R71, -RZ, RZ, 0, 5.9604644775390625e-08 ;  /* 0x00000001ff477435 */ /* 0x000fe200000001ff */
[----:B------:R-:W-:Y:S02]  /*13ad0*/  MOV R220, R221 ;  /* 0x000000dd00dc7202 */ /* 0x000fe40000000f00 */
[----:B------:R-:W-:Y:S02]  /*13ae0*/  MOV R69, RZ ;  /* 0x000000ff00457202 */ /* 0x000fe40000000f00 */
[----:B------:R-:W-:-:S02]  /*13af0*/  MOV R66, 0xffffffff ;  /* 0xffffffff00427802 */ /* 0x000fc40000000f00 */
[----:B------:R-:W-:Y:S02]  /*13b00*/  MOV R64, 0x13b20 ;  /* 0x00013b2000407802 */ /* 0x000fe40000000f00 */
[----:B01----:R-:W-:Y:S05]  /*13b10*/  CALL.REL.NOINC `($__internal_119_$__cuda_sm70_shflsync_up) ;  /* 0x00001dc000007944 */ /* 0x003fea0003c00000 */
[----:B0-----:R-:W-:Y:S01]  /*13b20*/  HFMA2.MMA R71, -RZ, RZ, 0, 5.9604644775390625e-08 ;  /* 0x00000001ff477435 */ /* 0x001fe200000001ff */
[----:B-1----:R-:W-:Y:S02]  /*13b30*/  MOV R222, R66 ;  /* 0x0000004200de7202 */ /* 0x002fe40000000f00 */
[----:B------:R-:W-:Y:S02]  /*13b40*/  MOV R220, R70 ;  /* 0x0000004600dc7202 */ /* 0x000fe40000000f00 */
[----:B------:R-:W-:Y:S02]  /*13b50*/  MOV R69, RZ ;  /* 0x000000ff00457202 */ /* 0x000fe40000000f00 */
[----:B------:R-:W-:Y:S02]  /*13b60*/  MOV R66, 0xffffffff ;  /* 0xffffffff00427802 */ /* 0x000fe40000000f00 */
[----:B------:R-:W-:Y:S02]  /*13b70*/  MOV R64, 0x13b90 ;  /* 0x00013b9000407802 */ /* 0x000fe40000000f00 */
[----:B------:R-:W-:Y:S05]  /*13b80*/  CALL.REL.NOINC `($__internal_119_$__cuda_sm70_shflsync_up) ;  /* 0x00001d5000007944 */ /* 0x000fea0003c00000 */
[----:B0-----:R-:W-:Y:S01]  /*13b90*/  HFMA2.MMA R71, -RZ, RZ, 0, 5.9604644775390625e-08 ;  /* 0x00000001ff477435 */ /* 0x001fe200000001ff */
[----:B-1----:R-:W-:-:S02]  /*13ba0*/  MOV R224, R66 ;  /* 0x0000004200e07202 */ /* 0x002fc40000000f00 */
[----:B------:R-:W-:Y:S02]  /*13bb0*/  MOV R220, R219 ;  /* 0x000000db00dc7202 */ /* 0x000fe40000000f00 */
[----:B------:R-:W-:Y:S02]  /*13bc0*/  MOV R69, RZ ;  /* 0x000000ff00457202 */ /* 0x000fe40000000f00 */
[----:B------:R-:W-:Y:S02]  /*13bd0*/  MOV R66, 0xffffffff ;  /* 0xffffffff00427802 */ /* 0x000fe40000000f00 */
[----:B------:R-:W-:Y:S02]  /*13be0*/  MOV R64, 0x13c00 ;  /* 0x00013c0000407802 */ /* 0x000fe40000000f00 */
[----:B------:R-:W-:Y:S05]  /*13bf0*/  CALL.REL.NOINC `($__internal_119_$__cuda_sm70_shflsync_up) ;  /* 0x00001ce000007944 */ /* 0x000fea0003c00000 */
[----:B-1----:R-:W-:Y:S01]  /*13c00*/  FMUL.FTZ R64, R221, R66 ;  /* 0x00000042dd407220 */ /* 0x002fe20000410000 */
[----:B------:R-:W-:Y:S01]  /*13c10*/  ISETP.GE.AND P0, PT, R95, 0x1, PT ;  /* 0x000000015f00780c */ /* 0x000fe20003f06270 */
[-C--:B0-----:R-:W-:Y:S01]  /*13c20*/  FMUL.FTZ R69, R221, R224.reuse ;  /* 0x000000e0dd457220 */ /* 0x081fe20000410000 */
[----:B------:R-:W-:Y:S01]  /*13c30*/  HFMA2.MMA R71, -RZ, RZ, 0, 1.1920928955078125e-07 ;  /* 0x00000002ff477435 */ /* 0x000fe200000001ff */
[----:B------:R-:W-:-:S02]  /*13c40*/  FFMA.FTZ R65, R67, R224, -R64 ;  /* 0x000000e043417223 */ /* 0x000fc40000010840 */
[----:B------:R-:W-:Y:S02]  /*13c50*/  FMUL.FTZ R64, R221, R222 ;  /* 0x000000dedd407220 */ /* 0x000fe40000410000 */
[C---:B------:R-:W-:Y:S01]  /*13c60*/  FFMA.FTZ R66, R67.reuse, R66, R69 ;  /* 0x0000004243427223 */ /* 0x040fe20000010045 */
[----:B------:R-:W-:Y:S01]  /*13c70*/  MOV R69, RZ ;  /* 0x000000ff00457202 */ /* 0x000fe20000000f00 */
[-C--:B------:R-:W-:Y:S02]  /*13c80*/  FFMA.FTZ R64, R67, R68.reuse, -R64 ;  /* 0x0000004443407223 */ /* 0x080fe40000010840 */
[----:B------:R-:W-:Y:S02]  /*13c90*/  FMUL.FTZ R68, R221, R68 ;  /* 0x00000044dd447220 */ /* 0x000fe40000410000 */
[----:B------:R-:W-:Y:S02]  /*13ca0*/  FADD.FTZ R66, R219, R66 ;  /* 0x00000042db427221 */ /* 0x000fe40000010000 */
[C---:B------:R-:W-:Y:S01]  /*13cb0*/  FFMA.FTZ R68, R67.reuse, R222, R68 ;  /* 0x000000de43447223 */ /* 0x040fe20000010044 */
[----:B------:R-:W-:Y:S01]  /*13cc0*/  FSEL R67, R67, R64, !P0 ;  /* 0x0000004043437208 */ /* 0x000fe20004000000 */
[----:B------:R-:W-:Y:S01]  /*13cd0*/  FADD.FTZ R65, R70, R65 ;  /* 0x0000004146417221 */ /* 0x000fe20000010000 */
[----:B------:R-:W-:-:S02]  /*13ce0*/  FSEL R219, R219, R66, !P0 ;  /* 0x00000042dbdb7208 */ /* 0x000fc40004000000 */
[----:B------:R-:W-:Y:S02]  /*13cf0*/  FSEL R221, R221, R68, !P0 ;  /* 0x00000044dddd7208 */ /* 0x000fe40004000000 */
[----:B------:R-:W-:Y:S02]  /*13d00*/  FSEL R70, R70, R65, !P0 ;  /* 0x0000004146467208 */ /* 0x000fe40004000000 */
[----:B------:R-:W-:Y:S02]  /*13d10*/  MOV R66, 0xffffffff ;  /* 0xffffffff00427802 */ /* 0x000fe40000000f00 */
[----:B------:R-:W-:Y:S02]  /*13d20*/  MOV R220, R67 ;  /* 0x0000004300dc7202 */ /* 0x000fe40000000f00 */
[----:B------:R-:W-:Y:S02]  /*13d30*/  MOV R64, 0x13d50 ;  /* 0x00013d5000407802 */ /* 0x000fe40000000f00 */
[----:B------:R-:W-:Y:S05]  /*13d40*/  CALL.REL.NOINC `($__internal_119_$__cuda_sm70_shflsync_up) ;  /* 0x00001b9000007944 */ /* 0x000fea0003c00000 */
[----:B0-----:R-:W-:Y:S01]  /*13d50*/  HFMA2.MMA R71, -RZ, RZ, 0, 1.1920928955078125e-07 ;  /* 0x00000002ff477435 */ /* 0x001fe200000001ff */
[----:B-1----:R-:W-:Y:S02]  /*13d60*/  MOV R222, R66 ;  /* 0x0000004200de7202 */ /* 0x002fe40000000f00 */
[----:B------:R-:W-:-:S02]  /*13d70*/  MOV R220, R221 ;  /* 0x000000dd00dc7202 */ /* 0x000fc40000000f00 */
[----:B------:R-:W-:Y:S02]  /*13d80*/  MOV R69, RZ ;  /* 0x000000ff00457202 */ /* 0x000fe40000000f00 */
[----:B------:R-:W-:Y:S02]  /*13d90*/  MOV R66, 0xffffffff ;  /* 0xffffffff00427802 */ /* 0x000fe40000000f00 */
[----:B------:R-:W-:Y:S02]  /*13da0*/  MOV R64, 0x13dc0 ;  /* 0x00013dc000407802 */ /* 0x000fe40000000f00 */
[----:B------:R-:W-:Y:S05]  /*13db0*/  CALL.REL.NOINC `($__internal_119_$__cuda_sm70_shflsync_up) ;  /* 0x00001b2000007944 */ /* 0x000fea0003c00000 */
[----:B0-----:R-:W-:Y:S01]  /*13dc0*/  HFMA2.MMA R71, -RZ, RZ, 0, 1.1920928955078125e-07 ;  /* 0x00000002ff477435 */ /* 0x001fe200000001ff */
[----:B-1----:R-:W-:Y:S02]  /*13dd0*/  MOV R68, R66 ;  /* 0x0000004200447202 */ /* 0x002fe40000000f00 */
[----:B------:R-:W-:Y:S02]  /*13de0*/  MOV R220, R70 ;  /* 0x0000004600dc7202 */ /* 0x000fe40000000f00 */
[----:B------:R-:W-:Y:S02]  /*13df0*/  MOV R69, RZ ;  /* 0x000000ff00457202 */ /* 0x000fe40000000f00 */
[----:B------:R-:W-:-:S02]  /*13e00*/  MOV R66, 0xffffffff ;  /* 0xffffffff00427802 */ /* 0x000fc40000000f00 */
[----:B------:R-:W-:Y:S02]  /*13e10*/  MOV R64, 0x13e30 ;  /* 0x00013e3000407802 */ /* 0x000fe40000000f00 */
[----:B------:R-:W-:Y:S05]  /*13e20*/  CALL.REL.NOINC `($__internal_119_$__cuda_sm70_shflsync_up) ;  /* 0x00001ab000007944 */ /* 0x000fea0003c00000 */
[----:B0-----:R-:W-:Y:S01]  /*13e30*/  HFMA2.MMA R71, -RZ, RZ, 0, 1.1920928955078125e-07 ;  /* 0x00000002ff477435 */ /* 0x001fe200000001ff */
[----:B-1----:R-:W-:Y:S02]  /*13e40*/  MOV R224, R66 ;  /* 0x0000004200e07202 */ /* 0x002fe40000000f00 */
[----:B------:R-:W-:Y:S02]  /*13e50*/  MOV R220, R219 ;  /* 0x000000db00dc7202 */ /* 0x000fe40000000f00 */
[----:B------:R-:W-:Y:S02]  /*13e60*/  MOV R69, RZ ;  /* 0x000000ff00457202 */ /* 0x000fe40000000f00 */
[----:B------:R-:W-:Y:S02]  /*13e70*/  MOV R66, 0xffffffff ;  /* 0xffffffff00427802 */ /* 0x000fe40000000f00 */
[----:B------:R-:W-:Y:S02]  /*13e80*/  MOV R64, 0x13ea0 ;  /* 0x00013ea000407802 */ /* 0x000fe40000000f00 */
[----:B------:R-:W-:Y:S05]  /*13e90*/  CALL.REL.NOINC `($__internal_119_$__cuda_sm70_shflsync_up) ;  /* 0x00001a4000007944 */ /* 0x000fea0003c00000 */
[----:B------:R-:W-:Y:S01]  /*13ea0*/  ISETP.GE.AND P0, PT, R95, 0x2, PT ;  /* 0x000000025f00780c */ /* 0x000fe20003f06270 */
[----:B------:R-:W-:Y:S01]  /*13eb0*/  FMUL.FTZ R65, R224, R221 ;  /* 0x000000dde0417220 */ /* 0x000fe20000410000 */
[----:B0-----:R-:W-:Y:S01]  /*13ec0*/  HFMA2.MMA R71, -RZ, RZ, 0, 2.384185791015625e-07 ;  /* 0x00000004ff477435 */ /* 0x001fe200000001ff */
[----:B-1----:R-:W-:-:S02]  /*13ed0*/  FMUL.FTZ R64, R221, R66 ;  /* 0x00000042dd407220 */ /* 0x002fc40000410000 */
[----:B------:R-:W-:Y:S02]  /*13ee0*/  FFMA.FTZ R66, R67, R66, R65 ;  /* 0x0000004243427223 */ /* 0x000fe40000010041 */
        /* <DEDUP_REMOVED lines=12> */
[----:B------:R-:W-:Y:S05]  /*13fb0*/  CALL.REL.NOINC `($__internal_119_$__cuda_sm70_shflsync_up) ;  /* 0x0000192000007944 */ /* 0x000fea0003c00000 */
[----:B0-----:R-:W-:Y:S01]  /*13fc0*/  HFMA2.MMA R71, -RZ, RZ, 0, 2.384185791015625e-07 ;  /* 0x00000004ff477435 */ /* 0x001fe200000001ff */
[----:B-1----:R-:W-:Y:S02]  /*13fd0*/  MOV R222, R66 ;  /* 0x0000004200de7202 */ /* 0x002fe40000000f00 */
[----:B------:R-:W-:Y:S02]  /*13fe0*/  MOV R220, R221 ;  /* 0x000000dd00dc7202 */ /* 0x000fe40000000f00 */
[----:B------:R-:W-:Y:S02]  /*13ff0*/  MOV R69, RZ ;  /* 0x000000ff00457202 */ /* 0x000fe40000000f00 */
[----:B------:R-:W-:Y:S02]  /*14000*/  MOV R66, 0xffffffff ;  /* 0xffffffff00427802 */ /* 0x000fe40000000f00 */
[----:B------:R-:W-:-:S02]  /*14010*/  MOV R64, 0x14030 ;  /* 0x0001403000407802 */ /* 0x000fc40000000f00 */
[----:B------:R-:W-:Y:S05]  /*14020*/  CALL.REL.NOINC `($__internal_119_$__cuda_sm70_shflsync_up) ;  /* 0x000018b000007944 */ /* 0x000fea0003c00000 */
[----:B0-----:R-:W-:Y:S01]  /*14030*/  HFMA2.MMA R71, -RZ, RZ, 0, 2.384185791015625e-07 ;  /* 0x00000004ff477435 */ /* 0x001fe200000001ff */
[----:B-1----:R-:W-:-:S02]  /*14040*/  MOV R68, R66 ;  /* 0x0000004200447202 */ /* 0x002fc40000000f00 */
[----:B------:R-:W-:Y:S02]  /*14050*/  MOV R220, R70 ;  /* 0x0000004600dc7202 */ /* 0x000fe40000000f00 */
[----:B------:R-:W-:Y:S02]  /*14060*/  MOV R69, RZ ;  /* 0x000000ff00457202 */ /* 0x000fe40000000f00 */
[----:B------:R-:W-:Y:S02]  /*14070*/  MOV R66, 0xffffffff ;  /* 0xffffffff00427802 */ /* 0x000fe40000000f00 */
[----:B------:R-:W-:Y:S02]  /*14080*/  MOV R64, 0x140a0 ;  /* 0x000140a000407802 */ /* 0x000fe40000000f00 */
[----:B------:R-:W-:Y:S05]  /*14090*/  CALL.REL.NOINC `($__internal_119_$__cuda_sm70_shflsync_up) ;  /* 0x0000184000007944 */ /* 0x000fea0003c00000 */
[----:B0-----:R-:W-:Y:S01]  /*140a0*/  HFMA2.MMA R71, -RZ, RZ, 0, 2.384185791015625e-07 ;  /* 0x00000004ff477435 */ /* 0x001fe200000001ff */
[----:B-1----:R-:W-:Y:S02]  /*140b0*/  MOV R224, R66 ;  /* 0x0000004200e07202 */ /* 0x002fe40000000f00 */
[----:B------:R-:W-:Y:S02]  /*140c0*/  MOV R220, R219 ;  /* 0x000000db00dc7202 */ /* 0x000fe40000000f00 */
[----:B------:R-:W-:-:S02]  /*140d0*/  MOV R69, RZ ;  /* 0x000000ff00457202 */ /* 0x000fc40000000f00 */
[----:B------:R-:W-:Y:S02]  /*140e0*/  MOV R66, 0xffffffff ;  /* 0xffffffff00427802 */ /* 0x000fe40000000f00 */
[----:B------:R-:W-:Y:S02]  /*140f0*/  MOV R64, 0x14110 ;  /* 0x0001411000407802 */ /* 0x000fe40000000f00 */
[----:B------:R-:W-:Y:S05]  /*14100*/  CALL.REL.NOINC `($__internal_119_$__cuda_sm70_shflsync_up) ;  /* 0x000017d000007944 */ /* 0x000fea0003c00000 */
        /* <DEDUP_REMOVED lines=15> */
[----:B------:R-:W-:-:S02]  /*14200*/  MOV R67, R219 ;  /* 0x000000db00437202 */ /* 0x000fc40000000f00 */
[----:B------:R-:W-:Y:S02]  /*14210*/  MOV R69, RZ ;  /* 0x000000ff00457202 */ /* 0x000fe40000000f00 */
[----:B------:R-:W-:Y:S02]  /*14220*/  MOV R66, 0xffffffff ;  /* 0xffffffff00427802 */ /* 0x000fe40000000f00 */
[----:B------:R-:W-:Y:S02]  /*14230*/  MOV R220, R223 ;  /* 0x000000df00dc7202 */ /* 0x000fe40000000f00 */
[----:B------:R-:W-:Y:S05]  /*14240*/  CALL.REL.NOINC `($__internal_119_$__cuda_sm70_shflsync_up) ;  /* 0x0000169000007944 */ /* 0x000fea0003c00000 */
[----:B0-----:R-:W-:Y:S01]  /*14250*/  HFMA2.MMA R71, -RZ, RZ, 0, 4.76837158203125e-07 ;  /* 0x00000008ff477435 */ /* 0x001fe200000001ff */
[----:B-1----:R-:W-:Y:S02]  /*14260*/  MOV R222, R66 ;  /* 0x0000004200de7202 */ /* 0x002fe40000000f00 */
[----:B------:R-:W-:Y:S02]  /*14270*/  MOV R220, R221 ;  /* 0x000000dd00dc7202 */ /* 0x000fe40000000f00 */
[----:B------:R-:W-:Y:S02]  /*14280*/  MOV R69, RZ ;  /* 0x000000ff00457202 */ /* 0x000fe40000000f00 */
[----:B------:R-:W-:-:S02]  /*14290*/  MOV R66, 0xffffffff ;  /* 0xffffffff00427802 */ /* 0x000fc40000000f00 */
[----:B------:R-:W-:Y:S02]  /*142a0*/  MOV R64, 0x142c0 ;  /* 0x000142c000407802 */ /* 0x000fe40000000f00 */
[----:B------:R-:W-:Y:S05]  /*142b0*/  CALL.REL.NOINC `($__internal_119_$__cuda_sm70_shflsync_up) ;  /* 0x0000162000007944 */ /* 0x000fea0003c00000 */
[----:B0-----:R-:W-:Y:S01]  /*142c0*/  HFMA2.MMA R71, -RZ, RZ, 0, 4.76837158203125e-07 ;  /* 0x00000008ff477435 */ /* 0x001fe200000001ff */
[----:B-1----:R-:W-:Y:S02]  /*142d0*/  MOV R68, R66 ;  /* 0x0000004200447202 */ /* 0x002fe40000000f00 */
[----:B------:R-:W-:Y:S02]  /*142e0*/  MOV R220, R70 ;  /* 0x0000004600dc7202 */ /* 0x000fe40000000f00 */
[----:B------:R-:W-:Y:S02]  /*142f0*/  MOV R69, RZ ;  /* 0x000000ff00457202 */ /* 0x000fe40000000f00 */
[----:B------:R-:W-:Y:S02]  /*14300*/  MOV R66, 0xffffffff ;  /* 0xffffffff00427802 */ /* 0x000fe40000000f00 */
[----:B------:R-:W-:Y:S02]  /*14310*/  MOV R64, 0x14330 ;  /* 0x0001433000407802 */ /* 0x000fe40000000f00 */
[----:B------:R-:W-:Y:S05]  /*14320*/  CALL.REL.NOINC `($__internal_119_$__cuda_sm70_shflsync_up) ;  /* 0x000015b000007944 */ /* 0x000fea0003c00000 */
[----:B0-----:R-:W-:Y:S01]  /*14330*/  HFMA2.MMA R71, -RZ, RZ, 0, 4.76837158203125e-07 ;  /* 0x00000008ff477435 */ /* 0x001fe200000001ff */
[----:B-1----:R-:W-:-:S02]  /*14340*/  MOV R224, R66 ;  /* 0x0000004200e07202 */ /* 0x002fc40000000f00 */
[----:B------:R-:W-:Y:S02]  /*14350*/  MOV R220, R67 ;  /* 0x0000004300dc7202 */ /* 0x000fe40000000f00 */
[----:B------:R-:W-:Y:S02]  /*14360*/  MOV R69, RZ ;  /* 0x000000ff00457202 */ /* 0x000fe40000000f00 */
[----:B------:R-:W-:Y:S02]  /*14370*/  MOV R66, 0xffffffff ;  /* 0xffffffff00427802 */ /* 0x000fe40000000f00 */
[----:B------:R-:W-:Y:S02]  /*14380*/  MOV R64, 0x143a0 ;  /* 0x000143a000407802 */ /* 0x000fe40000000f00 */
[----:B------:R-:W-:Y:S05]  /*14390*/  CALL.REL.NOINC `($__internal_119_$__cuda_sm70_shflsync_up) ;  /* 0x0000154000007944 */ /* 0x000fea0003c00000 */
[----:B------:R-:W-:Y:S01]  /*143a0*/  ISETP.GE.AND P0, PT, R95, 0x8, PT ;  /* 0x000000085f00780c */ /* 0x000fe20003f06270 */
[----:B------:R-:W-:Y:S01]  /*143b0*/  FMUL.FTZ R65, R224, R221 ;  /* 0x000000dde0417220 */ /* 0x000fe20000410000 */
[----:B0-----:R-:W-:Y:S01]  /*143c0*/  HFMA2.MMA R71, -RZ, RZ, 0, 9.5367431640625e-07 ;  /* 0x00000010ff477435 */ /* 0x001fe200000001ff */
        /* <DEDUP_REMOVED lines=13> */
[----:B------:R-:W-:Y:S02]  /*144a0*/  MOV R69, RZ ;  /* 0x000000ff00457202 */ /* 0x000fe40000000f00 */
[----:B------:R-:W-:Y:S02]  /*144b0*/  MOV R66, 0xffffffff ;  /* 0xffffffff00427802 */ /* 0x000fe40000000f00 */
[----:B------:R-:W-:Y:S05]  /*144c0*/  CALL.REL.NOINC `($__internal_119_$__cuda_sm70_shflsync_up) ;  /* 0x0000141000007944 */ /* 0x000fea0003c00000 */
[----:B0-----:R-:W-:Y:S01]  /*144d0*/  HFMA2.MMA R71, -RZ, RZ, 0, 9.5367431640625e-07 ;  /* 0x00000010ff477435 */ /* 0x001fe200000001ff */
[----:B-1----:R-:W-:Y:S02]  /*144e0*/  MOV R221, R66 ;  /* 0x0000004200dd7202 */ /* 0x002fe40000000f00 */
[----:B------:R-:W-:Y:S02]  /*144f0*/  MOV R220, R68 ;  /* 0x0000004400dc7202 */ /* 0x000fe40000000f00 */
[----:B------:R-:W-:Y:S02]  /*14500*/  MOV R69, RZ ;  /* 0x000000ff00457202 */ /* 0x000fe40000000f00 */
[----:B------:R-:W-:-:S02]  /*14510*/  MOV R66, 0xffffffff ;  /* 0xffffffff00427802 */ /* 0x000fc40000000f00 */
[----:B------:R-:W-:Y:S02]  /*14520*/  MOV R64, 0x14540 ;  /* 0x0001454000407802 */ /* 0x000fe40000000f00 */
[----:B------:R-:W-:Y:S05]  /*14530*/  CALL.REL.NOINC `($__internal_119_$__cuda_sm70_shflsync_up) ;  /* 0x000013a000007944 */ /* 0x000fea0003c00000 */
[----:B0-----:R-:W-:Y:S01]  /*14540*/  HFMA2.MMA R71, -RZ, RZ, 0, 9.5367431640625e-07 ;  /* 0x00000010ff477435 */ /* 0x001fe200000001ff */
[----:B-1----:R-:W-:Y:S02]  /*14550*/  MOV R222, R66 ;  /* 0x0000004200de7202 */ /* 0x002fe40000000f00 */
[----:B------:R-:W-:Y:S02]  /*14560*/  MOV R220, R70 ;  /* 0x0000004600dc7202 */ /* 0x000fe40000000f00 */
[----:B------:R-:W-:Y:S02]  /*14570*/  MOV R69, RZ ;  /* 0x000000ff00457202 */ /* 0x000fe40000000f00 */
[----:B------:R-:W-:Y:S02]  /*14580*/  MOV R66, 0xffffffff ;  /* 0xffffffff00427802 */ /* 0x000fe40000000f00 */
[----:B------:R-:W-:Y:S02]  /*14590*/  MOV R64, 0x145b0 ;  /* 0x000145b000407802 */ /* 0x000fe40000000f00 */
[----:B------:R-:W-:Y:S05]  /*145a0*/  CALL.REL.NOINC `($__internal_119_$__cuda_sm70_shflsync_up) ;  /* 0x0000133000007944 */ /* 0x000fea0003c00000 */
[----:B0-----:R-:W-:Y:S01]  /*145b0*/  HFMA2.MMA R71, -RZ, RZ, 0, 9.5367431640625e-07 ;  /* 0x00000010ff477435 */ /* 0x001fe200000001ff */
[----:B-1----:R-:W-:-:S02]  /*145c0*/  MOV R223, R66 ;  /* 0x0000004200df7202 */ /* 0x002fc40000000f00 */
[----:B------:R-:W-:Y:S02]  /*145d0*/  MOV R220, R67 ;  /* 0x0000004300dc7202 */ /* 0x000fe40000000f00 */
[----:B------:R-:W-:Y:S02]  /*145e0*/  MOV R69, RZ ;  /* 0x000000ff00457202 */ /* 0x000fe40000000f00 */
[----:B------:R-:W-:Y:S02]  /*145f0*/  MOV R66, 0xffffffff ;  /* 0xffffffff00427802 */ /* 0x000fe40000000f00 */
[----:B------:R-:W-:Y:S02]  /*14600*/  MOV R64, 0x14620 ;  /* 0x0001462000407802 */ /* 0x000fe40000000f00 */
[----:B------:R-:W-:Y:S05]  /*14610*/  CALL.REL.NOINC `($__internal_119_$__cuda_sm70_shflsync_up) ;  /* 0x000012c000007944 */ /* 0x000fea0003c00000 */
[----:B01----:R-:W-:Y:S05]  /*14620*/  BRA `(.L_x_4947) ;  /* 0xffff68c000007947 */ /* 0x003fea000383ffff */
.L_x_4844:
[----:B------:R-:W-:Y:S01]  /*14630*/  HFMA2.MMA R71, -RZ, RZ, 0, 5.9604644775390625e-08 ;  /* 0x00000001ff477435 */ /* 0x000fe200000001ff */
[----:B------:R-:W-:Y:S02]  /*14640*/  MOV R220, R69 ;  /* 0x0000004500dc7202 */ /* 0x000fe40000000f00 */
[----:B------:R-:W-:Y:S02]  /*14650*/  MOV R69, RZ ;  /* 0x000000ff00457202 */ /* 0x000fe40000000f00 */
[----:B-1----:R-:W-:-:S02]  /*14660*/  MOV R66, 0xffffffff ;  /* 0xffffffff00427802 */ /* 0x002fc40000000f00 */
[----:B------:R-:W-:Y:S02]  /*14670*/  MOV R64, 0x14690 ;  /* 0x0001469000407802 */ /* 0x000fe40000000f00 */
[----:B0-----:R-:W-:Y:S05]  /*14680*/  CALL.REL.NOINC `($__internal_119_$__cuda_sm70_shflsync_up) ;  /* 0x0000125000007944 */ /* 0x001fea0003c00000 */
        /* <DEDUP_REMOVED lines=14> */
[----:B0-----:R-:W-:Y:S01]  /*14770*/  HFMA2.MMA R71, -RZ, RZ, 0, 5.9604644775390625e-08 ;  /* 0x00000001ff477435 */ /* 0x001fe200000001ff */
[----:B-1----:R-:W-:Y:S02]  /*14780*/  MOV R70, R66 ;  /* 0x0000004200467202 */ /* 0x002fe40000000f00 */
[----:B------:R-:W-:Y:S02]  /*14790*/  MOV R220, R67 ;  /* 0x0000004300dc7202 */ /* 0x000fe40000000f00 */
[----:B------:R-:W-:-:S02]  /*147a0*/  MOV R69, RZ ;  /* 0x000000ff00457202 */ /* 0x000fc40000000f00 */
[----:B------:R-:W-:Y:S02]  /*147b0*/  MOV R66, 0xffffffff ;  /* 0xffffffff00427802 */ /* 0x000fe40000000f00 */
[----:B------:R-:W-:Y:S02]  /*147c0*/  MOV R64, 0x147e0 ;  /* 0x000147e000407802 */ /* 0x000fe40000000f00 */
[----:B------:R-:W-:Y:S05]  /*147d0*/  CALL.REL.NOINC `($__internal_119_$__cuda_sm70_shflsync_up) ;  /* 0x0000110000007944 */ /* 0x000fea0003c00000 */
[----:B01----:R-:W-:Y:S01]  /*147e0*/  MOV R71, R66 ;  /* 0x0000004200477202 */ /* 0x003fe20000000f00 */
[----:B------:R-:W-:Y:S01]  /*147f0*/  HFMA2.MMA R66, -RZ, RZ, 0, 0 ;  /* 0x00000000ff427435 */ /* 0x000fe200000001ff */
[----:B------:R-:W-:Y:S02]  /*14800*/  MOV R64, R60 ;  /* 0x0000003c00407202 */ /* 0x000fe40000000f00 */
[----:B------:R-:W-:Y:S02]  /*14810*/  MOV R69, R219 ;  /* 0x000000db00457202 */ /* 0x000fe40000000f00 */
[----:B------:R-:W-:Y:S02]  /*14820*/  MOV R247, 0xffffffff ;  /* 0xffffffff00f77802 */ /* 0x000fe40000000f00 */
[----:B------:R-:W-:-:S02]  /*14830*/  MOV R65, 0x14850 ;  /* 0x0001485000417802 */ /* 0x000fc40000000f00 */
[----:B------:R-:W-:Y:S05]  /*14840*/  CALL.REL.NOINC `($__internal_118_$__cuda_sm70_shflsync_idx_p) ;  /* 0x0000102000007944 */ /* 0x000fea0003c00000 */
[----:B-1----:R-:W-:Y:S01]  /*14850*/  MOV R60, R66 ;  /* 0x00000042003c7202 */ /* 0x002fe20000000f00 */
[----:B------:R-:W-:Y:S01]  /*14860*/  HFMA2.MMA R66, -RZ, RZ, 0, 0 ;  /* 0x00000000ff427435 */ /* 0x000fe200000001ff */
[----:B------:R-:W-:-:S02]  /*14870*/  MOV R64, R61 ;  /* 0x0000003d00407202 */ /* 0x000fc40000000f00 */
[----:B------:R-:W-:Y:S02]  /*14880*/  MOV R247, 0xffffffff ;  /* 0xffffffff00f77802 */ /* 0x000fe40000000f00 */
[----:B------:R-:W-:Y:S02]  /*14890*/  MOV R65, 0x148b0 ;  /* 0x000148b000417802 */ /* 0x000fe40000000f00 */
[----:B0-----:R-:W-:Y:S05]  /*148a0*/  CALL.REL.NOINC `($__internal_118_$__cuda_sm70_shflsync_idx_p) ;  /* 0x00000fc000007944 */ /* 0x001fea0003c00000 */
[----:B-1----:R-:W-:Y:S01]  /*148b0*/  MOV R61, R66 ;  /* 0x00000042003d7202 */ /* 0x002fe20000000f00 */
[----:B------:R-:W-:Y:S01]  /*148c0*/  HFMA2.MMA R66, -RZ, RZ, 0, 0 ;  /* 0x00000000ff427435 */ /* 0x000fe200000001ff */
[----:B------:R-:W-:Y:S02]  /*148d0*/  MOV R64, R62 ;  /* 0x0000003e00407202 */ /* 0x000fe40000000f00 */
[----:B------:R-:W-:Y:S02]  /*148e0*/  MOV R247, 0xffffffff ;  /* 0xffffffff00f77802 */ /* 0x000fe40000000f00 */
[----:B------:R-:W-:Y:S02]  /*148f0*/  MOV R65, 0x14910 ;  /* 0x0001491000417802 */ /* 0x000fe40000000f00 */
[----:B0-----:R-:W-:Y:S05]  /*14900*/  CALL.REL.NOINC `($__internal_118_$__cuda_sm70_shflsync_idx_p) ;  /* 0x00000f6000007944 */ /* 0x001fea0003c00000 */
[----:B-1----:R-:W-:Y:S01]  /*14910*/  MOV R62, R66 ;  /* 0x00000042003e7202 */ /* 0x002fe20000000f00 */
[----:B------:R-:W-:Y:S01]  /*14920*/  HFMA2.MMA R66, -RZ, RZ, 0, 0 ;  /* 0x00000000ff427435 */ /* 0x000fe200000001ff */
[----:B------:R-:W-:-:S02]  /*14930*/  MOV R64, R63 ;  /* 0x0000003f00407202 */ /* 0x000fc40000000f00 */
[----:B------:R-:W-:Y:S02]  /*14940*/  MOV R247, 0xffffffff ;  /* 0xffffffff00f77802 */ /* 0x000fe40000000f00 */
[----:B------:R-:W-:Y:S02]  /*14950*/  MOV R65, 0x14970 ;  /* 0x0001497000417802 */ /* 0x000fe40000000f00 */
[----:B0-----:R-:W-:Y:S05]  /*14960*/  CALL.REL.NOINC `($__internal_118_$__cuda_sm70_shflsync_idx_p) ;  /* 0x00000f0000007944 */ /* 0x001fea0003c00000 */
[----:B-1----:R-:W-:Y:S01]  /*14970*/  MOV R63, R66 ;  /* 0x00000042003f7202 */ /* 0x002fe20000000f00 */
[----:B0-----:R-:W-:Y:S05]  /*14980*/  BRA `(.L_x_4948) ;  /* 0xffff684000007947 */ /* 0x001fea000383ffff */
.L_x_4847:
[----:B------:R-:W-:Y:S01]  /*14990*/  HFMA2.MMA R66, -RZ, RZ, 0, 5.9604644775390625e-08 ;  /* 0x00000001ff427435 */ /* 0x000fe200000001ff */
[----:B------:R-:W-:Y:S02]  /*149a0*/  MOV R241, R239 ;  /* 0x000000ef00f17202 */ /* 0x000fe40000000f00 */
[----:B------:R-:W-:Y:S02]  /*149b0*/  MOV R242, 0x1f ;  /* 0x0000001f00f27802 */ /* 0x000fe40000000f00 */
[----:B------:R-:W-:Y:S02]  /*149c0*/  MOV R65, 0xffffffff ;  /* 0xffffffff00417802 */ /* 0x000fe40000000f00 */
[----:B------:R-:W-:-:S02]  /*149d0*/  MOV R64, 0x149f0 ;  /* 0x000149f000407802 */ /* 0x000fc40000000f00 */
[----:B------:R-:W-:Y:S05]  /*149e0*/  CALL.REL.NOINC `($__internal_117_$__cuda_sm70_shflsync_down) ;  /* 0x00000e4000007944 */ /* 0x000fea0003c00000 */
[----:B-1----:R-:W-:Y:S01]  /*149f0*/  MOV R67, R66 ;  /* 0x0000004200437202 */ /* 0x002fe20000000f00 */
[----:B------:R-:W-:Y:S05]  /*14a00*/  BRA `(.L_x_4949) ;  /* 0xffff7ad000007947 */ /* 0x000fea000383ffff */
.L_x_4848:
[----:B------:R-:W-:Y:S01]  /*14a10*/  HFMA2.MMA R66, -RZ, RZ, 0, 5.9604644775390625e-08 ;  /* 0x00000001ff427435 */ /* 0x000fe200000001ff */
[----:B------:R-:W-:-:S02]  /*14a20*/  MOV R241, R69 ;  /* 0x0000004500f17202 */ /* 0x000fc40000000f00 */
[----:B------:R-:W-:Y:S02]  /*14a30*/  MOV R242, 0x1f ;  /* 0x0000001f00f27802 */ /* 0x000fe40000000f00 */
[----:B------:R-:W-:Y:S02]  /*14a40*/  MOV R65, 0xffffffff ;  /* 0xffffffff00417802 */ /* 0x000fe40000000f00 */
[----:B------:R-:W-:Y:S02]  /*14a50*/  MOV R64, 0x14a70 ;  /* 0x00014a7000407802 */ /* 0x000fe40000000f00 */
[----:B01----:R-:W-:Y:S05]  /*14a60*/  CALL.REL.NOINC `($__internal_117_$__cuda_sm70_shflsync_down) ;  /* 0x00000dc000007944 */ /* 0x003fea0003c00000 */
[----:B-1----:R-:W-:Y:S01]  /*14a70*/  MOV R69, R66 ;  /* 0x0000004200457202 */ /* 0x002fe20000000f00 */
[----:B------:R-:W-:Y:S01]  /*14a80*/  HFMA2.MMA R66, -RZ, RZ, 0, 5.9604644775390625e-08 ;  /* 0x00000001ff427435 */ /* 0x000fe200000001ff */
[----:B------:R-:W-:Y:S02]  /*14a90*/  MOV R241, R68 ;  /* 0x0000004400f17202 */ /* 0x000fe40000000f00 */
[----:B------:R-:W-:Y:S02]  /*14aa0*/  MOV R242, 0x1f ;  /* 0x0000001f00f27802 */ /* 0x000fe40000000f00 */
[----:B------:R-:W-:-:S02]  /*14ab0*/  MOV R65, 0xffffffff ;  /* 0xffffffff00417802 */ /* 0x000fc40000000f00 */
[----:B------:R-:W-:Y:S02]  /*14ac0*/  MOV R64, 0x14ae0 ;  /* 0x00014ae000407802 */ /* 0x000fe40000000f00 */
[----:B------:R-:W-:Y:S05]  /*14ad0*/  CALL.REL.NOINC `($__internal_117_$__cuda_sm70_shflsync_down) ;  /* 0x00000d5000007944 */ /* 0x000fea0003c00000 */
[----:B-1----:R-:W-:Y:S01]  /*14ae0*/  MOV R239, R66 ;  /* 0x0000004200ef7202 */ /* 0x002fe20000000f00 */
[----:B------:R-:W-:Y:S01]  /*14af0*/  HFMA2.MMA R66, -RZ, RZ, 0, 5.9604644775390625e-08 ;  /* 0x00000001ff427435 */ /* 0x000fe200000001ff */
[----:B------:R-:W-:Y:S02]  /*14b00*/  MOV R241, R70 ;  /* 0x0000004600f17202 */ /* 0x000fe40000000f00 */
[----:B------:R-:W-:Y:S02]  /*14b10*/  MOV R242, 0x1f ;  /* 0x0000001f00f27802 */ /* 0x000fe40000000f00 */
[----:B------:R-:W-:Y:S02]  /*14b20*/  MOV R65, 0xffffffff ;  /* 0xffffffff00417802 */ /* 0x000fe40000000f00 */
[----:B------:R-:W-:Y:S02]  /*14b30*/  MOV R64, 0x14b50 ;  /* 0x00014b5000407802 */ /* 0x000fe40000000f00 */
[----:B------:R-:W-:Y:S05]  /*14b40*/  CALL.REL.NOINC `($__internal_117_$__cuda_sm70_shflsync_down) ;  /* 0x00000ce000007944 */ /* 0x000fea0003c00000 */
[----:B-1----:R-:W-:Y:S01]  /*14b50*/  MOV R64, R66 ;  /* 0x0000004200407202 */ /* 0x002fe20000000f00 */
[----:B------:R-:W-:Y:S05]  /*14b60*/  BRA `(.L_x_4950) ;  /* 0xffff79b000007947 */ /* 0x000fea000383ffff */
.L_x_4851:
[----:B------:R-:W-:Y:S01]  /*14b70*/  HFMA2.MMA R66, -RZ, RZ, 0, 1.1920928955078125e-07 ;  /* 0x00000002ff427435 */ /* 0x000fe200000001ff */
[----:B------:R-:W-:-:S02]  /*14b80*/  MOV R241, R71 ;  /* 0x0000004700f17202 */ /* 0x000fc40000000f00 */
[----:B------:R-:W-:Y:S02]  /*14b90*/  MOV R242, 0x1f ;  /* 0x0000001f00f27802 */ /* 0x000fe40000000f00 */
[----:B------:R-:W-:Y:S02]  /*14ba0*/  MOV R65, 0xffffffff ;  /* 0xffffffff00417802 */ /* 0x000fe40000000f00 */
[----:B----4-:R-:W-:Y:S02]  /*14bb0*/  MOV R64, 0x14bd0 ;  /* 0x00014bd000407802 */ /* 0x010fe40000000f00 */
[----:B0123--:R-:W-:Y:S05]  /*14bc0*/  CALL.REL.NOINC `($__internal_117_$__cuda_sm70_shflsync_down) ;  /* 0x00000c6000007944 */ /* 0x00ffea0003c00000 */
[----:B-1----:R-:W-:Y:S01]  /*14bd0*/  MOV R67, R66 ;  /* 0x0000004200437202 */ /* 0x002fe20000000f00 */
[----:B------:R-:W-:Y:S01]  /*14be0*/  HFMA2.MMA R66, -RZ, RZ, 0, 1.1920928955078125e-07 ;  /* 0x00000002ff427435 */ /* 0x000fe200000001ff */
[----:B------:R-:W-:Y:S02]  /*14bf0*/  MOV R241, R240 ;  /* 0x000000f000f17202 */ /* 0x000fe40000000f00 */
[----:B------:R-:W-:Y:S02]  /*14c00*/  MOV R242, 0x1f ;  /* 0x0000001f00f27802 */ /* 0x000fe40000000f00 */
[----:B------:R-:W-:-:S02]  /*14c10*/  MOV R65, 0xffffffff ;  /* 0xffffffff00417802 */ /* 0x000fc40000000f00 */
[----:B------:R-:W-:Y:S02]  /*14c20*/  MOV R64, 0x14c40 ;  /* 0x00014c4000407802 */ /* 0x000fe40000000f00 */
[----:B------:R-:W-:Y:S05]  /*14c30*/  CALL.REL.NOINC `($__internal_117_$__cuda_sm70_shflsync_down) ;  /* 0x00000bf000007944 */ /* 0x000fea0003c00000 */
[----:B-1----:R-:W-:Y:S01]  /*14c40*/  MOV R69, R66 ;  /* 0x0000004200457202 */ /* 0x002fe20000000f00 */
[----:B------:R-:W-:Y:S01]  /*14c50*/  HFMA2.MMA R66, -RZ, RZ, 0, 1.1920928955078125e-07 ;  /* 0x00000002ff427435 */ /* 0x000fe200000001ff */
[----:B------:R-:W-:Y:S02]  /*14c60*/  MOV R241, R68 ;  /* 0x0000004400f17202 */ /* 0x000fe40000000f00 */
[----:B------:R-:W-:Y:S02]  /*14c70*/  MOV R242, 0x1f ;  /* 0x0000001f00f27802 */ /* 0x000fe40000000f00 */
[----:B------:R-:W-:Y:S02]  /*14c80*/  MOV R65, 0xffffffff ;  /* 0xffffffff00417802 */ /* 0x000fe40000000f00 */
[----:B------:R-:W-:Y:S02]  /*14c90*/  MOV R64, 0x14cb0 ;  /* 0x00014cb000407802 */ /* 0x000fe40000000f00 */
[----:B------:R-:W-:Y:S05]  /*14ca0*/  CALL.REL.NOINC `($__internal_117_$__cuda_sm70_shflsync_down) ;  /* 0x00000b8000007944 */ /* 0x000fea0003c00000 */
[----:B-1----:R-:W-:Y:S01]  /*14cb0*/  MOV R70, R66 ;  /* 0x0000004200467202 */ /* 0x002fe20000000f00 */
[----:B------:R-:W-:Y:S01]  /*14cc0*/  HFMA2.MMA R66, -RZ, RZ, 0, 1.1920928955078125e-07 ;  /* 0x00000002ff427435 */ /* 0x000fe200000001ff */
[----:B------:R-:W-:-:S02]  /*14cd0*/  MOV R241, R238 ;  /* 0x000000ee00f17202 */ /* 0x000fc40000000f00 */
[----:B------:R-:W-:Y:S02]  /*14ce0*/  MOV R242, 0x1f ;  /* 0x0000001f00f27802 */ /* 0x000fe40000000f00 */
[----:B------:R-:W-:Y:S02]  /*14cf0*/  MOV R65, 0xffffffff ;  /* 0xffffffff00417802 */ /* 0x000fe40000000f00 */
[----:B------:R-:W-:Y:S02]  /*14d00*/  MOV R64, 0x14d20 ;  /* 0x00014d2000407802 */ /* 0x000fe40000000f00 */
[----:B------:R-:W-:Y:S05]  /*14d10*/  CALL.REL.NOINC `($__internal_117_$__cuda_sm70_shflsync_down) ;  /* 0x00000b1000007944 */ /* 0x000fea0003c00000 */
[----:B-1----:R-:W-:Y:S01]  /*14d20*/  MOV R64, R66 ;  /* 0x0000004200407202 */ /* 0x002fe20000000f00 */
[----:B------:R-:W-:Y:S05]  /*14d30*/  BRA `(.L_x_4951) ;  /* 0xffff792000007947 */ /* 0x000fea000383ffff */
.L_x_4854:
[----:B------:R-:W-:Y:S01]  /*14d40*/  HFMA2.MMA R66, -RZ, RZ, 0, 2.384185791015625e-07 ;  /* 0x00000004ff427435 */ /* 0x000fe200000001ff */
[----:B------:R-:W-:Y:S02]  /*14d50*/  MOV R241, R71 ;  /* 0x0000004700f17202 */ /* 0x000fe40000000f00 */
[----:B------:R-:W-:Y:S02]  /*14d60*/  MOV R242, 0x1f ;  /* 0x0000001f00f27802 */ /* 0x000fe40000000f00 */
[----:B------:R-:W-:-:S02]  /*14d70*/  MOV R65, 0xffffffff ;  /* 0xffffffff00417802 */ /* 0x000fc40000000f00 */
[----:B----4-:R-:W-:Y:S02]  /*14d80*/  MOV R64, 0x14da0 ;  /* 0x00014da000407802 */ /* 0x010fe40000000f00 */
[----:B0123--:R-:W-:Y:S05]  /*14d90*/  CALL.REL.NOINC `($__internal_117_$__cuda_sm70_shflsync_down) ;  /* 0x00000a9000007944 */ /* 0x00ffea0003c00000 */
[----:B-1----:R-:W-:Y:S01]  /*14da0*/  MOV R67, R66 ;  /* 0x0000004200437202 */ /* 0x002fe20000000f00 */
[----:B------:R-:W-:Y:S05]  /*14db0*/  BRA `(.L_x_4952) ;  /* 0xffff79b000007947 */ /* 0x000fea000383ffff */
.L_x_4855:
[----:B------:R-:W-:Y:S01]  /*14dc0*/  HFMA2.MMA R66, -RZ, RZ, 0, 2.384185791015625e-07 ;  /* 0x00000004ff427435 */ /* 0x000fe200000001ff */
[----:B------:R-:W-:Y:S02]  /*14dd0*/  MOV R241, R240 ;  /* 0x000000f000f17202 */ /* 0x000fe40000000f00 */
[----:B------:R-:W-:Y:S02]  /*14de0*/  MOV R242, 0x1f ;  /* 0x0000001f00f27802 */ /* 0x000fe40000000f00 */
[----:B------:R-:W-:Y:S02]  /*14df0*/  MOV R65, 0xffffffff ;  /* 0xffffffff00417802 */ /* 0x000fe40000000f00 */
[----:B----4-:R-:W-:Y:S02]  /*14e00*/  MOV R64, 0x14e20 ;  /* 0x00014e2000407802 */ /* 0x010fe40000000f00 */
[----:B0123--:R-:W-:Y:S05]  /*14e10*/  CALL.REL.NOINC `($__internal_117_$__cuda_sm70_shflsync_down) ;  /* 0x00000a1000007944 */ /* 0x00ffea0003c00000 */
[----:B-1----:R-:W-:Y:S01]  /*14e20*/  MOV R69, R66 ;  /* 0x0000004200457202 */ /* 0x002fe20000000f00 */
[----:B------:R-:W-:Y:S01]  /*14e30*/  HFMA2.MMA R66, -RZ, RZ, 0, 2.384185791015625e-07 ;  /* 0x00000004ff427435 */ /* 0x000fe200000001ff */
[----:B------:R-:W-:-:S02]  /*14e40*/  MOV R241, R68 ;  /* 0x0000004400f17202 */ /* 0x000fc40000000f00 */
[----:B------:R-:W-:Y:S02]  /*14e50*/  MOV R242, 0x1f ;  /* 0x0000001f00f27802 */ /* 0x000fe40000000f00 */
[----:B------:R-:W-:Y:S02]  /*14e60*/  MOV R65, 0xffffffff ;  /* 0xffffffff00417802 */ /* 0x000fe40000000f00 */
[----:B------:R-:W-:Y:S02]  /*14e70*/  MOV R64, 0x14e90 ;  /* 0x00014e9000407802 */ /* 0x000fe40000000f00 */
[----:B------:R-:W-:Y:S05]  /*14e80*/  CALL.REL.NOINC `($__internal_117_$__cuda_sm70_shflsync_down) ;  /* 0x000009a000007944 */ /* 0x000fea0003c00000 */
[----:B-1----:R-:W-:Y:S01]  /*14e90*/  MOV R70, R66 ;  /* 0x0000004200467202 */ /* 0x002fe20000000f00 */
[----:B------:R-:W-:Y:S01]  /*14ea0*/  HFMA2.MMA R66, -RZ, RZ, 0, 2.384185791015625e-07 ;  /* 0x00000004ff427435 */ /* 0x000fe200000001ff */
[----:B------:R-:W-:Y:S02]  /*14eb0*/  MOV R241, R238 ;  /* 0x000000ee00f17202 */ /* 0x000fe40000000f00 */
[----:B------:R-:W-:Y:S02]  /*14ec0*/  MOV R242, 0x1f ;  /* 0x0000001f00f27802 */ /* 0x000fe40000000f00 */
[----:B------:R-:W-:-:S02]  /*14ed0*/  MOV R65, 0xffffffff ;  /* 0xffffffff00417802 */ /* 0x000fc40000000f00 */
[----:B------:R-:W-:Y:S02]  /*14ee0*/  MOV R64, 0x14f00 ;  /* 0x00014f0000407802 */ /* 0x000fe40000000f00 */
[----:B------:R-:W-:Y:S05]  /*14ef0*/  CALL.REL.NOINC `($__internal_117_$__cuda_sm70_shflsync_down) ;  /* 0x0000093000007944 */ /* 0x000fea0003c00000 */
[----:B-1----:R-:W-:Y:S01]  /*14f00*/  MOV R64, R66 ;  /* 0x0000004200407202 */ /* 0x002fe20000000f00 */
[----:B------:R-:W-:Y:S05]  /*14f10*/  BRA `(.L_x_4953) ;  /* 0xffff789000007947 */ /* 0x000fea000383ffff */
.L_x_4858:
[----:B------:R-:W-:Y:S01]  /*14f20*/  HFMA2.MMA R66, -RZ, RZ, 0, 4.76837158203125e-07 ;  /* 0x00000008ff427435 */ /* 0x000fe200000001ff */
[----:B------:R-:W-:Y:S02]  /*14f30*/  MOV R241, R71 ;  /* 0x0000004700f17202 */ /* 0x000fe40000000f00 */
[----:B------:R-:W-:Y:S02]  /*14f40*/  MOV R242, 0x1f ;  /* 0x0000001f00f27802 */ /* 0x000fe40000000f00 */
[----:B------:R-:W-:Y:S02]  /*14f50*/  MOV R65, 0xffffffff ;  /* 0xffffffff00417802 */ /* 0x000fe40000000f00 */
[----:B----4-:R-:W-:Y:S02]  /*14f60*/  MOV R64, 0x14f80 ;  /* 0x00014f8000407802 */ /* 0x010fe40000000f00 */
[----:B0123--:R-:W-:Y:S05]  /*14f70*/  CALL.REL.NOINC `($__internal_117_$__cuda_sm70_shflsync_down) ;  /* 0x000008b000007944 */ /* 0x00ffea0003c00000 */
[----:B-1----:R-:W-:Y:S01]  /*14f80*/  MOV R67, R66 ;  /* 0x0000004200437202 */ /* 0x002fe20000000f00 */
[----:B------:R-:W-:Y:S01]  /*14f90*/  HFMA2.MMA R66, -RZ, RZ, 0, 4.76837158203125e-07 ;  /* 0x00000008ff427435 */ /* 0x000fe200000001ff */
[----:B------:R-:W-:-:S02]  /*14fa0*/  MOV R241, R240 ;  /* 0x000000f000f17202 */ /* 0x000fc40000000f00 */
[----:B------:R-:W-:Y:S02]  /*14fb0*/  MOV R242, 0x1f ;  /* 0x0000001f00f27802 */ /* 0x000fe40000000f00 */
[----:B------:R-:W-:Y:S02]  /*14fc0*/  MOV R65, 0xffffffff ;  /* 0xffffffff00417802 */ /* 0x000fe40000000f00 */
[----:B------:R-:W-:Y:S02]  /*14fd0*/  MOV R64, 0x14ff0 ;  /* 0x00014ff000407802 */ /* 0x000fe40000000f00 */
[----:B------:R-:W-:Y:S05]  /*14fe0*/  CALL.REL.NOINC `($__internal_117_$__cuda_sm70_shflsync_down) ;  /* 0x0000084000007944 */ /* 0x000fea0003c00000 */
[----:B-1----:R-:W-:Y:S01]  /*14ff0*/  MOV R69, R66 ;  /* 0x0000004200457202 */ /* 0x002fe20000000f00 */
[----:B------:R-:W-:Y:S01]  /*15000*/  HFMA2.MMA R66, -RZ, RZ, 0, 4.76837158203125e-07 ;  /* 0x00000008ff427435 */ /* 0x000fe200000001ff */
[----:B------:R-:W-:Y:S02]  /*15010*/  MOV R241, R68 ;  /* 0x0000004400f17202 */ /* 0x000fe40000000f00 */
[----:B------:R-:W-:Y:S02]  /*15020*/  MOV R242, 0x1f ;  /* 0x0000001f00f27802 */ /* 0x000fe40000000f00 */
[----:B------:R-:W-:-:S02]  /*15030*/  MOV R65, 0xffffffff ;  /* 0xffffffff00417802 */ /* 0x000fc40000000f00 */
[----:B------:R-:W-:Y:S02]  /*15040*/  MOV R64, 0x15060 ;  /* 0x0001506000407802 */ /* 0x000fe40000000f00 */
[----:B------:R-:W-:Y:S05]  /*15050*/  CALL.REL.NOINC `($__internal_117_$__cuda_sm70_shflsync_down) ;  /* 0x000007d000007944 */ /* 0x000fea0003c00000 */
[----:B-1----:R-:W-:Y:S01]  /*15060*/  MOV R70, R66 ;  /* 0x0000004200467202 */ /* 0x002fe20000000f00 */
[----:B------:R-:W-:Y:S01]  /*15070*/  HFMA2.MMA R66, -RZ, RZ, 0, 4.76837158203125e-07 ;  /* 0x00000008ff427435 */ /* 0x000fe200000001ff */
[----:B------:R-:W-:Y:S02]  /*15080*/  MOV R241, R238 ;  /* 0x000000ee00f17202 */ /* 0x000fe40000000f00 */
[----:B------:R-:W-:Y:S02]  /*15090*/  MOV R242, 0x1f ;  /* 0x0000001f00f27802 */ /* 0x000fe40000000f00 */
[----:B------:R-:W-:Y:S02]  /*150a0*/  MOV R65, 0xffffffff ;  /* 0xffffffff00417802 */ /* 0x000fe40000000f00 */
[----:B------:R-:W-:Y:S02]  /*150b0*/  MOV R64, 0x150d0 ;  /* 0x000150d000407802 */ /* 0x000fe40000000f00 */
[----:B------:R-:W-:Y:S05]  /*150c0*/  CALL.REL.NOINC `($__internal_117_$__cuda_sm70_shflsync_down) ;  /* 0x0000076000007944 */ /* 0x000fea0003c00000 */
[----:B-1----:R-:W-:Y:S01]  /*150d0*/  MOV R64, R66 ;  /* 0x0000004200407202 */ /* 0x002fe20000000f00 */
[----:B------:R-:W-:Y:S05]  /*150e0*/  BRA `(.L_x_4954) ;  /* 0xffff780000007947 */ /* 0x000fea000383ffff */
.L_x_4861:
[----:B------:R-:W-:Y:S01]  /*150f0*/  HFMA2.MMA R66, -RZ, RZ, 0, 9.5367431640625e-07 ;  /* 0x00000010ff427435 */ /* 0x000fe200000001ff */
[----:B------:R-:W-:-:S02]  /*15100*/  MOV R241, R71 ;  /* 0x0000004700f17202 */ /* 0x000fc40000000f00 */
[----:B------:R-:W-:Y:S02]  /*15110*/  MOV R242, 0x1f ;  /* 0x0000001f00f27802 */ /* 0x000fe40000000f00 */
[----:B------:R-:W-:Y:S02]  /*15120*/  MOV R65, 0xffffffff ;  /* 0xffffffff00417802 */ /* 0x000fe40000000f00 */
[----:B----4-:R-:W-:Y:S02]  /*15130*/  MOV R64, 0x15150 ;  /* 0x0001515000407802 */ /* 0x010fe40000000f00 */
[----:B0123--:R-:W-:Y:S05]  /*15140*/  CALL.REL.NOINC `($__internal_117_$__cuda_sm70_shflsync_down) ;  /* 0x000006e000007944 */ /* 0x00ffea0003c00000 */
[----:B-1----:R-:W-:Y:S01]  /*15150*/  MOV R67, R66 ;  /* 0x0000004200437202 */ /* 0x002fe20000000f00 */
[----:B------:R-:W-:Y:S05]  /*15160*/  BRA `(.L_x_4955) ;  /* 0xffff789000007947 */ /* 0x000fea000383ffff */
.L_x_4862:
[----:B------:R-:W-:Y:S01]  /*15170*/  HFMA2.MMA R66, -RZ, RZ, 0, 9.5367431640625e-07 ;  /* 0x00000010ff427435 */ /* 0x000fe200000001ff */
[----:B------:R-:W-:Y:S02]  /*15180*/  MOV R241, R240 ;  /* 0x000000f000f17202 */ /* 0x000fe40000000f00 */
[----:B------:R-:W-:Y:S02]  /*15190*/  MOV R242, 0x1f ;  /* 0x0000001f00f27802 */ /* 0x000fe40000000f00 */
[----:B------:R-:W-:-:S02]  /*151a0*/  MOV R65, 0xffffffff ;  /* 0xffffffff00417802 */ /* 0x000fc40000000f00 */
[----:B----4-:R-:W-:Y:S02]  /*151b0*/  MOV R64, 0x151d0 ;  /* 0x000151d000407802 */ /* 0x010fe40000000f00 */
[----:B0123--:R-:W-:Y:S05]  /*151c0*/  CALL.REL.NOINC `($__internal_117_$__cuda_sm70_shflsync_down) ;  /* 0x0000066000007944 */ /* 0x00ffea0003c00000 */
[----:B-1----:R-:W-:Y:S01]  /*151d0*/  MOV R69, R66 ;  /* 0x0000004200457202 */ /* 0x002fe20000000f00 */
[----:B------:R-:W-:Y:S01]  /*151e0*/  HFMA2.MMA R66, -RZ, RZ, 0, 9.5367431640625e-07 ;  /* 0x00000010ff427435 */ /* 0x000fe200000001ff */
[----:B------:R-:W-:Y:S02]  /*151f0*/  MOV R241, R68 ;  /* 0x0000004400f17202 */ /* 0x000fe40000000f00 */
[----:B------:R-:W-:Y:S02]  /*15200*/  MOV R242, 0x1f ;  /* 0x0000001f00f27802 */ /* 0x000fe40000000f00 */
[----:B------:R-:W-:Y:S02]  /*15210*/  MOV R65, 0xffffffff ;  /* 0xffffffff00417802 */ /* 0x000fe40000000f00 */
[----:B------:R-:W-:Y:S02]  /*15220*/  MOV R64, 0x15240 ;  /* 0x0001524000407802 */ /* 0x000fe40000000f00 */
[----:B------:R-:W-:Y:S05]  /*15230*/  CALL.REL.NOINC `($__internal_117_$__cuda_sm70_shflsync_down) ;  /* 0x000005f000007944 */ /* 0x000fea0003c00000 */
[----:B-1----:R-:W-:Y:S01]  /*15240*/  MOV R70, R66 ;  /* 0x0000004200467202 */ /* 0x002fe20000000f00 */
[----:B------:R-:W-:Y:S01]  /*15250*/  HFMA2.MMA R66, -RZ, RZ, 0, 9.5367431640625e-07 ;  /* 0x00000010ff427435 */ /* 0x000fe200000001ff */
[----:B------:R-:W-:-:S02]  /*15260*/  MOV R241, R238 ;  /* 0x000000ee00f17202 */ /* 0x000fc40000000f00 */
[----:B------:R-:W-:Y:S02]  /*15270*/  MOV R242, 0x1f ;  /* 0x0000001f00f27802 */ /* 0x000fe40000000f00 */
[----:B------:R-:W-:Y:S02]  /*15280*/  MOV R65, 0xffffffff ;  /* 0xffffffff00417802 */ /* 0x000fe40000000f00 */
[----:B------:R-:W-:Y:S02]  /*15290*/  MOV R64, 0x152b0 ;  /* 0x000152b000407802 */ /* 0x000fe40000000f00 */
[----:B------:R-:W-:Y:S05]  /*152a0*/  CALL.REL.NOINC `($__internal_117_$__cuda_sm70_shflsync_down) ;  /* 0x0000058000007944 */ /* 0x000fea0003c00000 */
[----:B-1----:R-:W-:Y:S01]  /*152b0*/  MOV R64, R66 ;  /* 0x0000004200407202 */ /* 0x002fe20000000f00 */
[----:B------:R-:W-:Y:S05]  /*152c0*/  BRA `(.L_x_4956) ;  /* 0xffff777000007947 */ /* 0x000fea000383ffff */
.L_x_4865:
[----:B------:R-:W-:Y:S01]  /*152d0*/  HFMA2.MMA R66, -RZ, RZ, 0, 0 ;  /* 0x00000000ff427435 */ /* 0x000fe200000001ff */
[----:B----4-:R-:W-:Y:S02]  /*152e0*/  MOV R64, R71 ;  /* 0x0000004700407202 */ /* 0x010fe40000000f00 */
[----:B------:R-:W-:Y:S02]  /*152f0*/  MOV R247, 0xffffffff ;  /* 0xffffffff00f77802 */ /* 0x000fe40000000f00 */
[----:B------:R-:W-:-:S02]  /*15300*/  MOV R65, 0x15320 ;  /* 0x0001532000417802 */ /* 0x000fc40000000f00 */
[----:B0123--:R-:W-:Y:S05]  /*15310*/  CALL.REL.NOINC `($__internal_118_$__cuda_sm70_shflsync_idx_p) ;  /* 0x0000055000007944 */ /* 0x00ffea0003c00000 */
        /* <DEDUP_REMOVED lines=26> */
[----:B0-----:R-:W-:Y:S05]  /*154c0*/  CALL.REL.NOINC `($__internal_117_$__cuda_sm70_shflsync_down) ;  /* 0x0000036000007944 */ /* 0x001fea0003c00000 */
[----:B-1----:R-:W-:Y:S01]  /*154d0*/  MOV R71, R66 ;  /* 0x0000004200477202 */ /* 0x002fe20000000f00 */
[----:B------:R-:W-:Y:S01]  /*154e0*/  HFMA2.MMA R66, -RZ, RZ, 0, 5.9604644775390625e-08 ;  /* 0x00000001ff427435 */ /* 0x000fe200000001ff */
[----:B------:R-:W-:Y:S02]  /*154f0*/  MOV R241, R240 ;  /* 0x000000f000f17202 */ /* 0x000fe40000000f00 */
[----:B------:R-:W-:Y:S02]  /*15500*/  MOV R242, 0x1f ;  /* 0x0000001f00f27802 */ /* 0x000fe40000000f00 */
[----:B------:R-:W-:Y:S02]  /*15510*/  MOV R65, 0xffffffff ;  /* 0xffffffff00417802 */ /* 0x000fe40000000f00 */
[----:B------:R-:W-:-:S02]  /*15520*/  MOV R64, 0x15540 ;  /* 0x0001554000407802 */ /* 0x000fc40000000f00 */
[----:B------:R-:W-:Y:S05]  /*15530*/  CALL.REL.NOINC `($__internal_117_$__cuda_sm70_shflsync_down) ;  /* 0x000002f000007944 */ /* 0x000fea0003c00000 */
[----:B-1----:R-:W-:Y:S01]  /*15540*/  MOV R240, R66 ;  /* 0x0000004200f07202 */ /* 0x002fe20000000f00 */
[----:B------:R-:W-:Y:S01]  /*15550*/  HFMA2.MMA R66, -RZ, RZ, 0, 5.9604644775390625e-08 ;  /* 0x00000001ff427435 */ /* 0x000fe200000001ff */
[----:B------:R-:W-:-:S02]  /*15560*/  MOV R241, R68 ;  /* 0x0000004400f17202 */ /* 0x000fc40000000f00 */
[----:B------:R-:W-:Y:S02]  /*15570*/  MOV R242, 0x1f ;  /* 0x0000001f00f27802 */ /* 0x000fe40000000f00 */
[----:B------:R-:W-:Y:S02]  /*15580*/  MOV R65, 0xffffffff ;  /* 0xffffffff00417802 */ /* 0x000fe40000000f00 */
[----:B------:R-:W-:Y:S02]  /*15590*/  MOV R64, 0x155b0 ;  /* 0x000155b000407802 */ /* 0x000fe40000000f00 */
[----:B------:R-:W-:Y:S05]  /*155a0*/  CALL.REL.NOINC `($__internal_117_$__cuda_sm70_shflsync_down) ;  /* 0x0000028000007944 */ /* 0x000fea0003c00000 */
[----:B-1----:R-:W-:Y:S01]  /*155b0*/  MOV R68, R66 ;  /* 0x0000004200447202 */ /* 0x002fe20000000f00 */
[----:B------:R-:W-:Y:S01]  /*155c0*/  HFMA2.MMA R66, -RZ, RZ, 0, 5.9604644775390625e-08 ;  /* 0x00000001ff427435 */ /* 0x000fe200000001ff */
[----:B------:R-:W-:Y:S02]  /*155d0*/  MOV R241, R238 ;  /* 0x000000ee00f17202 */ /* 0x000fe40000000f00 */
[----:B------:R-:W-:Y:S02]  /*155e0*/  MOV R242, 0x1f ;  /* 0x0000001f00f27802 */ /* 0x000fe40000000f00 */
[----:B------:R-:W-:-:S02]  /*155f0*/  MOV R65, 0xffffffff ;  /* 0xffffffff00417802 */ /* 0x000fc40000000f00 */
[----:B------:R-:W-:Y:S02]  /*15600*/  MOV R64, 0x15620 ;  /* 0x0001562000407802 */ /* 0x000fe40000000f00 */
[----:B------:R-:W-:Y:S05]  /*15610*/  CALL.REL.NOINC `($__internal_117_$__cuda_sm70_shflsync_down) ;  /* 0x0000021000007944 */ /* 0x000fea0003c00000 */
        /* <DEDUP_REMOVED lines=12> */
[----:B------:R-:W-:Y:S05]  /*156e0*/  CALL.REL.NOINC `($__internal_118_$__cuda_sm70_shflsync_idx_p) ;  /* 0x0000018000007944 */ /* 0x000fea0003c00000 */
        /* <DEDUP_REMOVED lines=8> */
[----:B------:R-:W-:Y:S02]  /*15770*/  MOV R64, R62 ;  /* 0x0000003e00407202 */ /* 0x000fe40000000f00 */
[----:B------:R-:W-:-:S02]  /*15780*/  MOV R247, 0xffffffff ;  /* 0xffffffff00f77802 */ /* 0x000fc40000000f00 */
        /* <DEDUP_REMOVED lines=9> */
[----:B0-----:R-:W-:Y:S05]  /*15820*/  BRA `(.L_x_4957) ;  /* 0xffff743000007947 */ /* 0x001fea000383ffff */
        .weak           $__internal_117_$__cuda_sm70_shflsync_down
        .type           $__internal_117_$__cuda_sm70_shflsync_down,@function
        .size           $__internal_117_$__cuda_sm70_shflsync_down,($__internal_118_$__cuda_sm70_shflsync_idx_p - $__internal_117_$__cuda_sm70_shflsync_down)
$__internal_117_$__cuda_sm70_shflsync_down:
[----:B------:R-:W-:Y:S04]  /*15830*/  WARPSYNC R65 ;  /* 0x0000004100007348 */ /* 0x000fe80003800000 */
[----:B------:R0:W1:Y:S02]  /*15840*/  SHFL.DOWN PT, R66, R241, R66, R242 ;  /* 0x08000042f1427389 */ /* 0x00006400000e00f2 */
[----:B0-----:R-:W-:-:S06]  /*15850*/  HFMA2.MMA R65, -RZ, RZ, 0, 0 ;  /* 0x00000000ff417435 */ /* 0x001fcc00000001ff */
[----:B------:R-:W-:Y:S05]  /*15860*/  RET.REL.NODEC R64 `(_Z25selective_scan_bwd_kernelI32Selective_Scan_bwd_kernel_traitsILi64ELi16ELb0ELb0ELb1ELb1ELb1EN3c104HalfENS1_7complexIfEEEEv12SSMParamsBwd) ;  /* 0xfffea79040007950 */ /* 0x000fea0003c3ffff */
        .weak           $__internal_118_$__cuda_sm70_shflsync_idx_p
        .type           $__internal_118_$__cuda_sm70_shflsync_idx_p,@function
        .size           $__internal_118_$__cuda_sm70_shflsync_idx_p,($__internal_119_$__cuda_sm70_shflsync_up - $__internal_118_$__cuda_sm70_shflsync_idx_p)
$__internal_118_$__cuda_sm70_shflsync_idx_p:
[----:B------:R-:W-:Y:S01]  /*15870*/  MOV R95, 0x1f ;  /* 0x0000001f005f7802 */ /* 0x000fe20000000f00 */
[----:B------:R-:W-:Y:S04]  /*15880*/  WARPSYNC R247 ;  /* 0x000000f700007348 */ /* 0x000fe80003800000 */
[----:B------:R0:W1:Y:S04]  /*15890*/  SHFL.IDX PT, R66, R64, R66, R95 ;  /* 0x0000004240427389 */ /* 0x00006800000e005f */
[----:B0-----:R-:W0:Y:S01]  /*158a0*/  S2R R95, SR_LANEID ;  /* 0x00000000005f7919 */ /* 0x001e220000000000 */
[----:B------:R-:W-:Y:S01]  /*158b0*/  MOV R64, R65 ;  /* 0x0000004100407202 */ /* 0x000fe20000000f00 */
[----:B------:R-:W-:-:S06]  /*158c0*/  HFMA2.MMA R65, -RZ, RZ, 0, 0 ;  /* 0x00000000ff417435 */ /* 0x000fcc00000001ff */
[----:B------:R-:W-:Y:S05]  /*158d0*/  RET.REL.NODEC R64 `(_Z25selective_scan_bwd_kernelI32Selective_Scan_bwd_kernel_traitsILi64ELi16ELb0ELb0ELb1ELb1ELb1EN3c104HalfENS1_7complexIfEEEEv12SSMParamsBwd) ;  /* 0xfffea72040007950 */ /* 0x000fea0003c3ffff */
        .weak           $__internal_119_$__cuda_sm70_shflsync_up
        .type           $__internal_119_$__cuda_sm70_shflsync_up,@function
        .size           $__internal_119_$__cuda_sm70_shflsync_up,(.L_x_14551 - $__internal_119_$__cuda_sm70_shflsync_up)
$__internal_119_$__cuda_sm70_shflsync_up:
[----:B------:R-:W-:Y:S01]  /*158e0*/  MOV R65, 0x0 ;  /* 0x0000000000417802 */ /* 0x000fe20000000f00 */
[----:B------:R-:W-:Y:S04]  /*158f0*/  WARPSYNC R66 ;  /* 0x0000004200007348 */ /* 0x000fe80003800000 */
[----:B------:R0:W1:Y:S01]  /*15900*/  SHFL.UP PT, R66, R220, R71, R69 ;  /* 0x04000047dc427389 */ /* 0x00006200000e0045 */
[----:B------:R-:W-:Y:S05]  /*15910*/  RET.REL.NODEC R64 `(_Z25selective_scan_bwd_kernelI32Selective_Scan_bwd_kernel_traitsILi64ELi16ELb0ELb0ELb1ELb1ELb1EN3c104HalfENS1_7complexIfEEEEv12SSMParamsBwd) ;  /* 0xfffea6e040007950 */ /* 0x000fea0003c3ffff */
.L_x_4958:
        /* <DEDUP_REMOVED lines=14> */
.L_x_14551:


//--------------------- .text._Z25selective_scan_bwd_kernelI32Selective_Scan_bwd_kernel_traitsILi64ELi16ELb0ELb1ELb0ELb0ELb0EN3c104HalfENS1_7complexIfEEEEv12SSMParamsBwd --------------------------
	.section	.text._Z25selective_scan_bwd_kernelI32Selective_Scan_bwd_kernel_traitsILi64ELi16ELb0ELb1ELb0ELb0ELb0EN3c104HalfENS1_7complexIfEEEEv12SSMParamsBwd,"ax",@progbits
	.sectioninfo	@"SHI_REGISTERS=255"
	.align	128
        .global         _Z25selective_scan_bwd_kernelI32Selective_Scan_bwd_kernel_traitsILi64ELi16ELb0ELb1ELb0ELb0ELb0EN3c104HalfENS1_7complexIfEEEEv12SSMParamsBwd
        .type           _Z25selective_scan_bwd_kernelI32Selective_Scan_bwd_kernel_traitsILi64ELi16ELb0ELb1ELb0ELb0ELb0EN3c104HalfENS1_7complexIfEEEEv12SSMParamsBwd,@function
        .size           _Z25selective_scan_bwd_kernelI32Selective_Scan_bwd_kernel_traitsILi64ELi16ELb0ELb1ELb0ELb0ELb0EN3c104HalfENS1_7complexIfEEEEv12SSMParamsBwd,(.L_x_14554 - _Z25selective_scan_bwd_kernelI32Selective_Scan_bwd_kernel_traitsILi64ELi16ELb0ELb1ELb0ELb0ELb0EN3c104HalfENS1_7complexIfEEEEv12SSMParamsBwd)
        .other          _Z25selective_scan_bwd_kernelI32Selective_Scan_bwd_kernel_traitsILi64ELi16ELb0ELb1ELb0ELb0ELb0EN3c104HalfENS1_7complexIfEEEEv12SSMParamsBwd,@"STO_CUDA_ENTRY STV_DEFAULT"
_Z25selective_scan_bwd_kernelI32Selective_Scan_bwd_kernel_traitsILi64ELi16ELb0ELb1ELb0ELb0ELb0EN3c104HalfENS1_7complexIfEEEEv12SSMParamsBwd:
.text._Z25selective_scan_bwd_kernelI32Selective_Scan_bwd_kernel_traitsILi64ELi16ELb0ELb1ELb0ELb0ELb0EN3c104HalfENS1_7complexIfEEEEv12SSMParamsBwd:
        /* <DEDUP_REMOVED lines=165> */
.L_x_5066:
        /* <DEDUP_REMOVED lines=341> */
[----:B------:R-:W-:Y:S02]  /*1fa0*/  FFMA.FTZ R28, R32, R29, R37 ;  /* 0x0000001d201c7223 */ /* 0x000fe40000010025 */
        /* <DEDUP_REMOVED lines=117> */
[----:B------:R-:W-:-:S02]  /*2700*/  FADD.FTZ R7, R62, UR5 ;  /* 0x000000053e077e21 */ /* 0x000fc40008010000 */
[----:B------:R-:W-:Y:S02]  /*2710*/  FADD.FTZ R6, R64, UR5 ;  /* 0x0000000540067e21 */ /* 0x000fe40008010000 */
[----:B------:R-:W-:Y:S02]  /*2720*/  FADD.FTZ R5, R66, UR5 ;  /* 0x0000000542057e21 */ /* 0x000fe40008010000 */
[----:B------:R-:W-:Y:S02]  /*2730*/  FADD.FTZ R4, R68, UR5 ;  /* 0x0000000544047e21 */ /* 0x000fe40008010000 */
[----:B------:R-:W-:Y:S02]  /*2740*/  FADD.FTZ R3, R69, UR5 ;  /* 0x0000000545037e21 */ /* 0x000fe40008010000 */
[----:B------:R-:W-:Y:S02]  /*2750*/  FADD.FTZ R2, R71, UR5 ;  /* 0x0000000547027e21 */ /* 0x000fe40008010000 */
[----:B------:R-:W-:-:S02]  /*2760*/  FADD.FTZ R0, R88, UR5 ;  /* 0x0000000558007e21 */ /* 0x000fc40008010000 */
.L_x_5061:
        /* <DEDUP_REMOVED lines=11> */
[----:B------:R-:W-:Y:S01]  /*2820*/  ULEA UR34, UP0, UR20, UR34, 0x3 ;  /* 0x0000002214227291 */ /* 0x000fe2000f80183f */
[----:B------:R-:W-:Y:S01]  /*2830*/  LOP3.LUT R62, R86, 0x7ffffe0, RZ, 0xc0, !PT ;  /* 0x07ffffe0563e7812 */ /* 0x000fe200078ec0ff */
[----:B------:R-:W-:-:S03]  /*2840*/  UIADD3 UR21, UR21, UR40, URZ ;  /* 0x0000002815157290 */ /* 0x000fc6000fffe03f */
[----:B------:R-:W-:Y:S01]  /*2850*/  SHF.L.U32 R65, R62, 0x5, RZ ;  /* 0x000000053e417819 */ /* 0x000fe200000006ff */
[----:B------:R-:W-:Y:S01]  /*2860*/  ULEA.HI.X UR35, UR20, UR35, UR21, 0x3, UP0 ;  /* 0x0000002314237291 */ /* 0x000fe200080f1c15 */
[----:B------:R-:W-:Y:S01]  /*2870*/  MOV R60, UR34 ;  /* 0x00000022003c7c02 */ /* 0x000fe20008000f00 */
[----:B------:R-:W-:Y:S02]  /*2880*/  ULDC UR34, c[0x0][0x168] ;  /* 0x00005a0000227ab9 */ /* 0x000fe40000000800 */
[----:B------:R-:W-:Y:S01]  /*2890*/  UIADD3 UR34, -UR38, UR34, URZ ;  /* 0x0000002226227290 */ /* 0x000fe2000fffe13f */
[----:B------:R-:W-:Y:S01]  /*28a0*/  LOP3.LUT R64, R65, 0xffffffe0, R228, 0xe2, !PT ;  /* 0xffffffe041407812 */ /* 0x000fe200078ee2e4 */
[----:B------:R-:W-:Y:S01]  /*28b0*/  ULDC.64 UR20, c[0x0][0x1a0] ;  /* 0x0000680000147ab9 */ /* 0x000fe20000000a00 */
[----:B------:R-:W-:Y:S01]  /*28c0*/  MOV R61, UR35 ;  /* 0x00000023003d7c02 */ /* 0x000fe20008000f00 */
[----:B------:R-:W-:Y:S01]  /*28d0*/  USHF.L.U32 UR34, UR34, 0x1, URZ ;  /* 0x0000000122227899 */ /* 0x000fe2000800063f */
[----:B------:R-:W-:Y:S01]  /*28e0*/  LOP3.LUT R62, R64, 0x20, RZ, 0xfc, !PT ;  /* 0x00000020403e7812 */ /* 0x000fe200078efcff */
[----:B------:R-:W-:Y:S01]  /*28f0*/  UIMAD UR20, UR39, UR20, URZ ;  /* 0x00000014271472a4 */ /* 0x000fe2000f8e023f */
[----:B------:R-:W-:-:S02]  /*2900*/  SHF.R.S32.HI R65, RZ, 0x1f, R64 ;  /* 0x0000001fff417819 */ /* 0x000fc40000011440 */
[----:B------:R-:W2:Y:S01]  /*2910*/  LDG.E.64 R60, [R60.64] ;  /* 0x0000001e3c3c7981 */ /* 0x000ea2000c1e1b00 */
[----:B------:R-:W-:Y:S01]  /*2920*/  ISETP.GE.AND P4, PT, R62, UR34, PT ;  /* 0x000000223e007c0c */ /* 0x000fe2000bf86270 */
[----:B------:R-:W-:Y:S01]  /*2930*/  UIMAD UR20, UR7, UR21, UR20 ;  /* 0x00000015071472a4 */ /* 0x000fe2000f8e0214 */
[----:B------:R-:W-:Y:S02]  /*2940*/  LOP3.LUT R62, R64, 0x40, RZ, 0xfc, !PT ;  /* 0x00000040403e7812 */ /* 0x000fe400078efcff */
[----:B------:R-:W-:Y:S02]  /*2950*/  MOV R67, UR7 ;  /* 0x0000000700437c02 */ /* 0x000fe40008000f00 */
[----:B------:R-:W-:Y:S02]  /*2960*/  ISETP.GE.AND P3, PT, R62, UR34, PT ;  /* 0x000000223e007c0c */ /* 0x000fe4000bf66270 */
[C---:B------:R-:W-:Y:S01]  /*2970*/  LOP3.LUT R62, R64.reuse, 0x60, RZ, 0xfc, !PT ;  /* 0x00000060403e7812 */ /* 0x040fe200078efcff */
[----:B------:R-:W-:Y:S01]  /*2980*/  IMAD.WIDE.U32 R66, R67, c[0x0][0x1a0], R64 ;  /* 0x0000680043427a25 */ /* 0x000fe200078e0040 */
[----:B------:R-:W-:-:S02]  /*2990*/  ISETP.GE.AND P0, PT, R64, UR34, PT ;  /* 0x0000002240007c0c */ /* 0x000fc4000bf06270 */
[----:B------:R-:W-:Y:S02]  /*29a0*/  ISETP.GE.AND P2, PT, R62, UR34, PT ;  /* 0x000000223e007c0c */ /* 0x000fe4000bf46270 */
[----:B------:R-:W-:Y:S02]  /*29b0*/  IADD3 R63, R67, UR20, RZ ;  /* 0x00000014433f7c10 */ /* 0x000fe4000fffe0ff */
[----:B------:R-:W-:Y:S02]  /*29c0*/  LEA R62, P5, R66, UR27, 0x1 ;  /* 0x0000001b423e7c11 */ /* 0x000fe4000f8a08ff */
[C---:B------:R-:W-:Y:S02]  /*29d0*/  LOP3.LUT R65, R64.reuse, 0x80, RZ, 0xfc, !PT ;  /* 0x0000008040417812 */ /* 0x040fe400078efcff */
[----:B------:R-:W-:Y:S02]  /*29e0*/  LOP3.LUT R67, R64, 0xc0, RZ, 0xfc, !PT ;  /* 0x000000c040437812 */ /* 0x000fe400078efcff */
[----:B------:R-:W-:-:S02]  /*29f0*/  PRMT R70, RZ, 0x7610, R70 ;  /* 0x00007610ff467816 */ /* 0x000fc40000000046 */
[----:B------:R-:W-:Y:S02]  /*2a00*/  LOP3.LUT R68, R64, 0xa0, RZ, 0xfc, !PT ;  /* 0x000000a040447812 */ /* 0x000fe400078efcff */
[----:B------:R-:W-:Y:S02]  /*2a10*/  LEA.HI.X R63, R66, UR28, R63, 0x1, P5 ;  /* 0x0000001c423f7c11 */ /* 0x000fe4000a8f0c3f */
[----:B------:R-:W-:Y:S02]  /*2a20*/  ISETP.GE.AND P1, PT, R65, UR34, PT ;  /* 0x0000002241007c0c */ /* 0x000fe4000bf26270 */
[----:B------:R-:W-:Y:S01]  /*2a30*/  ISETP.GE.AND P5, PT, R67, UR34, PT ;  /* 0x0000002243007c0c */ /* 0x000fe2000bfa6270 */
[----:B------:R0:W3:Y:S01]  /*2a40*/  @!P0 LDG.E.U16 R70, [R62.64] ;  /* 0x0000001e3e468981 */ /* 0x0000e2000c1e1500 */
[----:B------:R-:W-:Y:S02]  /*2a50*/  PRMT R67, RZ, 0x7610, R67 ;  /* 0x00007610ff437816 */ /* 0x000fe40000000043 */
[----:B------:R-:W-:-:S02]  /*2a60*/  LOP3.LUT R65, R64, 0xe0, RZ, 0xfc, !PT ;  /* 0x000000e040417812 */ /* 0x000fc400078efcff */
[----:B------:R-:W-:Y:S02]  /*2a70*/  ISETP.GE.AND P6, PT, R68, UR34, PT ;  /* 0x0000002244007c0c */ /* 0x000fe4000bfc6270 */
[----:B------:R-:W-:Y:S01]  /*2a80*/  LOP3.LUT R68, R64, 0x100, RZ, 0xfc, !PT ;  /* 0x0000010040447812 */ /* 0x000fe200078efcff */
[----:B------:R0:W4:Y:S01]  /*2a90*/  @!P4 LDG.E.U16 R67, [R62.64+0x40] ;  /* 0x0000401e3e43c981 */ /* 0x000122000c1e1500 */
[----:B------:R-:W-:Y:S02]  /*2aa0*/  ISETP.GE.AND P0, PT, R65, UR34, PT ;  /* 0x0000002241007c0c */ /* 0x000fe4000bf06270 */
[----:B------:R-:W-:Y:S02]  /*2ab0*/  PRMT R66, RZ, 0x7610, R66 ;  /* 0x00007610ff427816 */ /* 0x000fe40000000042 */
[----:B------:R-:W-:Y:S02]  /*2ac0*/  PRMT R65, RZ, 0x7610, R65 ;  /* 0x00007610ff417816 */ /* 0x000fe40000000041 */
[----:B------:R-:W-:-:S02]  /*2ad0*/  ISETP.GE.AND P4, PT, R68, UR34, PT ;  /* 0x0000002244007c0c */ /* 0x000fc4000bf86270 */
[C---:B------:R-:W-:Y:S01]  /*2ae0*/  LOP3.LUT R68, R64.reuse, 0x120, RZ, 0xfc, !PT ;  /* 0x0000012040447812 */ /* 0x040fe200078efcff */
[----:B------:R0:W3:Y:S01]  /*2af0*/  @!P3 LDG.E.U16 R66, [R62.64+0x80] ;  /* 0x0000801e3e42b981 */ /* 0x0000e2000c1e1500 */
[----:B------:R-:W-:Y:S02]  /*2b00*/  LOP3.LUT R71, R64, 0x140, RZ, 0xfc, !PT ;  /* 0x0000014040477812 */ /* 0x000fe400078efcff */
[----:B------:R-:W-:Y:S01]  /*2b10*/  PRMT R69, RZ, 0x7610, R69 ;  /* 0x00007610ff457816 */ /* 0x000fe20000000045 */
[----:B------:R0:W3:Y:S01]  /*2b20*/  @!P2 LDG.E.U16 R65, [R62.64+0xc0] ;  /* 0x0000c01e3e41a981 */ /* 0x0000e2000c1e1500 */
[----:B------:R-:W-:Y:S02]  /*2b30*/  ISETP.GE.AND P3, PT, R68, UR34, PT ;  /* 0x0000002244007c0c */ /* 0x000fe4000bf66270 */
[----:B------:R-:W-:Y:S02]  /*2b40*/  ISETP.GE.AND P2, PT, R71, UR34, PT ;  /* 0x0000002247007c0c */ /* 0x000fe4000bf46270 */
[----:B------:R-:W-:Y:S01]  /*2b50*/  LOP3.LUT R71, R64, 0x160, RZ, 0xfc, !PT ;  /* 0x0000016040477812 */ /* 0x000fe200078efcff */
[----:B------:R0:W3:Y:S01]  /*2b60*/  @!P1 LDG.E.U16 R69, [R62.64+0x100] ;  /* 0x0001001e3e459981 */ /* 0x0000e2000c1e1500 */
[----:B------:R-:W-:-:S02]  /*2b70*/  PRMT R68, RZ, 0x7610, R68 ;  /* 0x00007610ff447816 */ /* 0x000fc40000000044 */
[C---:B------:R-:W-:Y:S02]  /*2b80*/  LOP3.LUT R87, R64.reuse, 0x180, RZ, 0xfc, !PT ;  /* 0x0000018040577812 */ /* 0x040fe400078efcff */
[----:B------:R-:W-:Y:S02]  /*2b90*/  ISETP.GE.AND P1, PT, R71, UR34, PT ;  /* 0x0000002247007c0c */ /* 0x000fe4000bf26270 */
[----:B------:R-:W-:Y:S01]  /*2ba0*/  PRMT R71, RZ, 0x7610, R71 ;  /* 0x00007610ff477816 */ /* 0x000fe20000000047 */
[----:B------:R0:W3:Y:S01]  /*2bb0*/  @!P6 LDG.E.U16 R68, [R62.64+0x140] ;  /* 0x0001401e3e44e981 */ /* 0x0000e2000c1e1500 */
[----:B------:R-:W-:Y:S02]  /*2bc0*/  ISETP.GE.AND P6, PT, R87, UR34, PT ;  /* 0x0000002257007c0c */ /* 0x000fe4000bfc6270 */
[C---:B------:R-:W-:Y:S02]  /*2bd0*/  LOP3.LUT R87, R64.reuse, 0x1a0, RZ, 0xfc, !PT ;  /* 0x000001a040577812 */ /* 0x040fe400078efcff */
[----:B------:R-:W-:Y:S01]  /*2be0*/  PRMT R88, RZ, 0x7610, R88 ;  /* 0x00007610ff587816 */ /* 0x000fe20000000058 */
[----:B------:R0:W3:Y:S01]  /*2bf0*/  @!P5 LDG.E.U16 R71, [R62.64+0x180] ;  /* 0x0001801e3e47d981 */ /* 0x0000e2000c1e1500 */
[----:B------:R-:W-:-:S02]  /*2c00*/  LOP3.LUT R89, R64, 0x1c0, RZ, 0xfc, !PT ;  /* 0x000001c040597812 */ /* 0x000fc400078efcff */
[----:B------:R-:W-:Y:S02]  /*2c10*/  PRMT R90, RZ, 0x7610, R90 ;  /* 0x00007610ff5a7816 */ /* 0x000fe4000000005a */
[----:B------:R-:W-:Y:S01]  /*2c20*/  ISETP.GE.AND P5, PT, R87, UR34, PT ;  /* 0x0000002257007c0c */ /* 0x000fe2000bfa6270 */
[----:B------:R0:W3:Y:S01]  /*2c30*/  @!P0 LDG.E.U16 R88, [R62.64+0x1c0] ;  /* 0x0001c01e3e588981 */ /* 0x0000e2000c1e1500 */
[----:B------:R-:W-:Y:S02]  /*2c40*/  PRMT R87, RZ, 0x7610, R87 ;  /* 0x00007610ff577816 */ /* 0x000fe40000000057 */
[C---:B------:R-:W-:Y:S01]  /*2c50*/  LOP3.LUT R91, R64.reuse, 0x200, RZ, 0xfc, !PT ;  /* 0x00000200405b7812 */ /* 0x040fe200078efcff */
[----:B------:R0:W3:Y:S01]  /*2c60*/  @!P3 LDG.E.U16 R90, [R62.64+0x240] ;  /* 0x0002401e3e5ab981 */ /* 0x0000e2000c1e1500 */
[----:B------:R-:W-:Y:S02]  /*2c70*/  ISETP.GE.AND P0, PT, R89, UR34, PT ;  /* 0x0000002259007c0c */ /* 0x000fe4000bf06270 */
[----:B------:R-:W-:Y:S01]  /*2c80*/  LOP3.LUT R89, R64, 0x1e0, RZ, 0xfc, !PT ;  /* 0x000001e040597812 */ /* 0x000fe200078efcff */
[----:B------:R0:W3:Y:S01]  /*2c90*/  @!P4 LDG.E.U16 R87, [R62.64+0x200] ;  /* 0x0002001e3e57c981 */ /* 0x0000e2000c1e1500 */
[----:B------:R-:W-:-:S02]  /*2ca0*/  ISETP.GE.AND P3, PT, R91, UR34, PT ;  /* 0x000000225b007c0c */ /* 0x000fc4000bf66270 */
[----:B------:R-:W-:Y:S02]  /*2cb0*/  PRMT R91, RZ, 0x7610, R91 ;  /* 0x00007610ff5b7816 */ /* 0x000fe4000000005b */
        /* <DEDUP_REMOVED lines=11> */
[C---:B------:R-:W-:Y:S02]  /*2d70*/  LOP3.LUT R92, R64.reuse, 0x260, RZ, 0xfc, !PT ;  /* 0x00000260405c7812 */ /* 0x040fe400078efcff */
[----:B------:R-:W-:Y:S01]  /*2d80*/  LOP3.LUT R95, R64, 0x280, RZ, 0xfc, !PT ;  /* 0x00000280405f7812 */ /* 0x000fe200078efcff */
[----:B------:R0:W3:Y:S01]  /*2d90*/  @!P5 LDG.E.U16 R93, [R62.64+0x340] ;  /* 0x0003401e3e5dd981 */ /* 0x0000e2000c1e1500 */
[----:B------:R-:W-:Y:S02]  /*2da0*/  PRMT R97, RZ, 0x7610, R97 ;  /* 0x00007610ff617816 */ /* 0x000fe40000000061 */
[----:B------:R-:W-:-:S02]  /*2db0*/  PRMT R96, RZ, 0x7610, R96 ;  /* 0x00007610ff607816 */ /* 0x000fc40000000060 */
[----:B------:R-:W-:Y:S02]  /*2dc0*/  ISETP.GE.AND P6, PT, R92, UR34, PT ;  /* 0x000000225c007c0c */ /* 0x000fe4000bfc6270 */
        /* <DEDUP_REMOVED lines=36> */
[----:B------:R-:W-:Y:S01]  /*3010*/  SHF.L.U32 R105, R86, 0x5, RZ ;  /* 0x0000000556697819 */ /* 0x000fe200000006ff */
[----:B------:R0:W3:Y:S01]  /*3020*/  @!P3 LDG.E.U16 R103, [R62.64+0x5c0] ;  /* 0x0005c01e3e67b981 */ /* 0x0000e2000c1e1500 */
[----:B------:R-:W-:-:S02]  /*3030*/  ISETP.GE.AND P4, PT, R104, UR34, PT ;  /* 0x0000002268007c0c */ /* 0x000fc4000bf86270 */
[----:B------:R-:W-:Y:S02]  /*3040*/  ISETP.GE.AND P3, PT, R64, UR34, PT ;  /* 0x0000002240007c0c */ /* 0x000fe4000bf66270 */
[----:B------:R-:W-:Y:S02]  /*3050*/  PRMT R110, RZ, 0x7610, R110 ;  /* 0x00007610ff6e7816 */ /* 0x000fe4000000006e */
[----:B------:R-:W-:Y:S02]  /*3060*/  LOP3.LUT R104, R105, 0xffffffe0, R228, 0xe2, !PT ;  /* 0xffffffe069687812 */ /* 0x000fe400078ee2e4 */
[----:B------:R-:W-:Y:S02]  /*3070*/  PRMT R132, RZ, 0x7610, R132 ;  /* 0x00007610ff847816 */ /* 0x000fe40000000084 */
[----:B------:R-:W-:Y:S01]  /*3080*/  PRMT R111, RZ, 0x7610, R111 ;  /* 0x00007610ff6f7816 */ /* 0x000fe2000000006f */
[----:B------:R0:W3:Y:S01]  /*3090*/  @!P2 LDG.E.U16 R110, [R62.64+0x600] ;  /* 0x0006001e3e6ea981 */ /* 0x0000e2000c1e1500 */
[----:B------:R-:W-:-:S02]  /*30a0*/  PRMT R131, RZ, 0x7610, R131 ;  /* 0x00007610ff837816 */ /* 0x000fc40000000083 */
[----:B------:R-:W-:Y:S01]  /*30b0*/  PRMT R135, RZ, 0x7610, R135 ;  /* 0x00007610ff877816 */ /* 0x000fe20000000087 */
[----:B------:R0:W3:Y:S01]  /*30c0*/  @!P1 LDG.E.U16 R132, [R62.64+0x640] ;  /* 0x0006401e3e849981 */ /* 0x0000e2000c1e1500 */
[----:B------:R-:W-:Y:S02]  /*30d0*/  LOP3.LUT R104, R104, 0x3e0, RZ, 0xfc, !PT ;  /* 0x000003e068687812 */ /* 0x000fe400078efcff */
[----:B------:R-:W-:Y:S01]  /*30e0*/  PRMT R134, RZ, 0x7610, R134 ;  /* 0x00007610ff867816 */ /* 0x000fe20000000086 */
[----:B------:R0:W3:Y:S01]  /*30f0*/  @!P6 LDG.E.U16 R111, [R62.64+0x680] ;  /* 0x0006801e3e6fe981 */ /* 0x0000e2000c1e1500 */
[----:B------:R-:W-:Y:S02]  /*3100*/  PRMT R133, RZ, 0x7610, R133 ;  /* 0x00007610ff857816 */ /* 0x000fe40000000085 */
[----:B------:R-:W-:Y:S01]  /*3110*/  ISETP.GE.AND P1, PT, R104, UR34, PT ;  /* 0x0000002268007c0c */ /* 0x000fe2000bf26270 */
[----:B------:R0:W3:Y:S01]  /*3120*/  @!P5 LDG.E.U16 R131, [R62.64+0x6c0] ;  /* 0x0006c01e3e83d981 */ /* 0x0000e2000c1e1500 */
[----:B------:R-:W-:Y:S01]  /*3130*/  PRMT R137, RZ, 0x7610, R137 ;  /* 0x00007610ff897816 */ /* 0x000fe20000000089 */
[----:B------:R-:W-:-:S02]  /*3140*/  ULDC.64 UR34, c[0x0][0x1b8] ;  /* 0x00006e0000227ab9 */ /* 0x000fc40000000a00 */
[----:B------:R0:W3:Y:S04]  /*3150*/  @!P0 LDG.E.U16 R135, [R62.64+0x700] ;  /* 0x0007001e3e878981 */ /* 0x0000e8000c1e1500 */
[----:B------:R0:W3:Y:S04]  /*3160*/  @!P4 LDG.E.U16 R134, [R62.64+0x740] ;  /* 0x0007401e3e86c981 */ /* 0x0000e8000c1e1500 */
[----:B------:R0:W3:Y:S04]  /*3170*/  @!P3 LDG.E.U16 R133, [R62.64+0x780] ;  /* 0x0007801e3e85b981 */ /* 0x0000e8000c1e1500 */
[----:B------:R0:W3:Y:S01]  /*3180*/  @!P1 LDG.E.U16 R137, [R62.64+0x7c0] ;  /* 0x0007c01e3e899981 */ /* 0x0000e2000c1e1500 */
[----:B------:R-:W-:-:S02]  /*3190*/  LOP3.LUT P0, RZ, R86, 0x1f, RZ, 0xc0, !PT ;  /* 0x0000001f56ff7812 */ /* 0x000fc4000780c0ff */
[----:B------:R-:W-:Y:S02]  /*31a0*/  SHF.L.U32 R229, R86, 0x5, RZ ;  /* 0x0000000556e57819 */ /* 0x000fe400000006ff */
[----:B------:R-:W-:Y:S01]  /*31b0*/  MOV R109, c[0x0][0x16c] ;  /* 0x00005b00006d7a02 */ /* 0x000fe20000000f00 */
[----:B--2---:R-:W1:Y:S02]  /*31c0*/  R2UR UR42, R61 ;  /* 0x000000003d2a73c2 */ /* 0x004e6400000e0000 */
[----:B-1----:R-:W-:-:S04]  /*31d0*/  FMUL.FTZ R64, R16, UR42 ;  /* 0x0000002a10407c20 */ /* 0x002fc80008410000 */
[----:B------:R-:W-:Y:S02]  /*31e0*/  FMUL.RZ R104, R64, 0.15915493667125701904 ;  /* 0x3e22f98340687820 */ /* 0x000fe4000040c000 */
[----:B------:R-:W-:-:S04]  /*31f0*/  FMUL.FTZ R64, R15, UR42 ;  /* 0x0000002a0f407c20 */ /* 0x000fc80008410000 */
[----:B------:R-:W-:Y:S02]  /*3200*/  FMUL.RZ R105, R64, 0.15915493667125701904 ;  /* 0x3e22f98340697820 */ /* 0x000fe4000040c000 */
[----:B------:R-:W-:Y:S02]  /*3210*/  FMUL.FTZ R64, R14, UR42 ;  /* 0x0000002a0e407c20 */ /* 0x000fe40008410000 */
[----:B0-----:R-:W-:Y:S02]  /*3220*/  FMUL.FTZ R62, R12, UR42 ;  /* 0x0000002a0c3e7c20 */ /* 0x001fe40008410000 */
[----:B------:R-:W-:Y:S01]  /*3230*/  FMUL.RZ R64, R64, 0.15915493667125701904 ;  /* 0x3e22f98340407820 */ /* 0x000fe2000040c000 */
[----:B------:R-:W-:Y:S01]  /*3240*/  MUFU.SIN R121, R104 ;  /* 0x0000006800797308 */ /* 0x000fe20000000400 */
[----:B------:R-:W-:-:S07]  /*3250*/  FMUL.FTZ R61, R13, UR42 ;  /* 0x0000002a0d3d7c20 */ /* 0x000fce0008410000 */
[----:B------:R0:W-:Y:S01]  /*3260*/  MUFU.COS R120, R104 ;  /* 0x0000006800787308 */ /* 0x0001e20000000000 */
[----:B------:R-:W-:-:S07]  /*3270*/  FMUL.RZ R106, R61, 0.15915493667125701904 ;  /* 0x3e22f9833d6a7820 */ /* 0x000fce000040c000 */
[----:B------:R-:W-:Y:S01]  /*3280*/  MUFU.SIN R63, R64 ;  /* 0x00000040003f7308 */ /* 0x000fe20000000400 */
[----:B0-----:R-:W-:Y:S02]  /*3290*/  FMUL.RZ R104, R62, 0.15915493667125701904 ;  /* 0x3e22f9833e687820 */ /* 0x001fe4000040c000 */
[----:B------:R-:W-:-:S05]  /*32a0*/  FMUL.FTZ R62, R11, UR42 ;  /* 0x0000002a0b3e7c20 */ /* 0x000fca0008410000 */
[----:B------:R0:W-:Y:S01]  /*32b0*/  MUFU.COS R140, R64 ;  /* 0x00000040008c7308 */ /* 0x0001e20000000000 */
[----:B------:R-:W-:Y:S02]  /*32c0*/  FMUL.RZ R107, R62, 0.15915493667125701904 ;  /* 0x3e22f9833e6b7820 */ /* 0x000fe4000040c000 */
[----:B------:R-:W-:Y:S01]  /*32d0*/  FMUL.FTZ R62, R10, UR42 ;  /* 0x0000002a0a3e7c20 */ /* 0x000fe20008410000 */
[----:B0-----:R-:W-:-:S04]  /*32e0*/  MOV R64, UR29 ;  /* 0x0000001d00407c02 */ /* 0x001fc80008000f00 */
[----:B------:R-:W-:Y:S01]  /*32f0*/  MUFU.SIN R61, R106 ;  /* 0x0000006a003d7308 */ /* 0x000fe20000000400 */
[----:B------:R-:W-:-:S07]  /*3300*/  ISETP.LT.OR P0, PT, R64, 0x2, P0 ;  /* 0x000000024000780c */ /* 0x000fce0000701670 */
[----:B------:R0:W-:Y:S01]  /*3310*/  MUFU.COS R138, R106 ;  /* 0x0000006a008a7308 */ /* 0x0001e20000000000 */
[----:B------:R-:W1:Y:S01]  /*3320*/  R2UR UR41, R60 ;  /* 0x000000003c2973c2 */ /* 0x000e6200000e0000 */
[----:B0-----:R-:W-:Y:S01]  /*3330*/  FMUL.RZ R106, R62, 0.15915493667125701904 ;  /* 0x3e22f9833e6a7820 */ /* 0x001fe2000040c000 */
[----:B------:R-:W-:-:S05]  /*3340*/  LOP3.LUT R62, R229, 0xfffffc00, RZ, 0xc0, !PT ;  /* 0xfffffc00e53e7812 */ /* 0x000fca00078ec0ff */
[----:B------:R-:W-:Y:S01]  /*3350*/  MUFU.SIN R125, R106 ;  /* 0x0000006a007d7308 */ /* 0x000fe20000000400 */
[----:B------:R-:W-:-:S07]  /*3360*/  @!P0 IADD3 R64, R64, -0x2, RZ ;  /* 0xfffffffe40408810 */ /* 0x000fce0007ffe0ff */
[----:B------:R0:W-:Y:S02]  /*3370*/  MUFU.COS R126, R106 ;  /* 0x0000006a007e7308 */ /* 0x0001e40000000000 */
[----:B0-----:R-:W-:-:S06]  /*3380*/  FMUL.FTZ R106, R8, UR42 ;  /* 0x0000002a086a7c20 */ /* 0x001fcc0008410000 */
[----:B------:R-:W-:Y:S01]  /*3390*/  MUFU.SIN R129, R104 ;  /* 0x0000006800817308 */ /* 0x000fe20000000400 */
[----:B------:R-:W-:-:S07]  /*33a0*/  FMUL.RZ R112, R106, 0.15915493667125701904 ;  /* 0x3e22f9836a707820 */ /* 0x000fce000040c000 */
[----:B------:R0:W-:Y:S01]  /*33b0*/  MUFU.COS R130, R104 ;  /* 0x0000006800827308 */ /* 0x0001e20000000000 */
[----:B------:R-:W-:Y:S02]  /*33c0*/  @!P0 IMAD R64, R64, R109, UR7 ;  /* 0x0000000740408e24 */ /* 0x000fe4000f8e026d */
[----:B------:R-:W-:-:S05]  /*33d0*/  FMUL.FTZ R106, R7, UR42 ;  /* 0x0000002a076a7c20 */ /* 0x000fca0008410000 */
[----:B------:R-:W-:Y:S01]  /*33e0*/  MUFU.SIN R139, R105 ;  /* 0x00000069008b7308 */ /* 0x000fe20000000400 */
[----:B0-----:R-:W-:-:S07]  /*33f0*/  IADD3 R104, R62, R85, RZ ;  /* 0x000000553e687210 */ /* 0x001fce0007ffe0ff */
[----:B------:R0:W-:Y:S01]  /*3400*/  MUFU.COS R136, R105 ;  /* 0x0000006900887308 */ /* 0x0001e20000000000 */
[C---:B------:R-:W-:Y:S02]  /*3410*/  IADD3 R109, R104.reuse, 0x40, RZ ;  /* 0x00000040686d7810 */ /* 0x040fe40007ffe0ff */
[----:B------:R-:W-:-:S05]  /*3420*/  IADD3 R115, R104, 0x80, RZ ;  /* 0x0000008068737810 */ /* 0x000fca0007ffe0ff */
[----:B------:R-:W-:Y:S01]  /*3430*/  MUFU.SIN R119, R112 ;  /* 0x0000007000777308 */ /* 0x000fe20000000400 */
[----:B0-----:R-:W-:Y:S01]  /*3440*/  FMUL.FTZ R105, R9, UR42 ;  /* 0x0000002a09697c20 */ /* 0x001fe20008410000 */
[----:B------:R-:W-:Y:S01]  /*3450*/  IADD3 R113, R104, 0x60, RZ ;  /* 0x0000006068717810 */ /* 0x000fe20007ffe0ff */
[----:B------:R-:W-:Y:S02]  /*3460*/  FMUL.RZ R114, R106, 0.15915493667125701904 ;  /* 0x3e22f9836a727820 */ /* 0x000fe4000040c000 */
[----:B------:R-:W-:-:S03]  /*3470*/  FMUL.RZ R108, R105, 0.15915493667125701904 ;  /* 0x3e22f983696c7820 */ /* 0x000fc6000040c000 */
[----:B------:R0:W-:Y:S01]  /*3480*/  MUFU.COS R122, R112 ;  /* 0x00000070007a7308 */ /* 0x0001e20000000000 */
[C---:B------:R-:W-:Y:S02]  /*3490*/  LEA.HI.SX32 R105, R104.reuse, R104, 0x1b ;  /* 0x0000006868697211 */ /* 0x040fe400078fdaff */
[----:B------:R-:W-:-:S05]  /*34a0*/  IADD3 R141, R104, 0xa0, RZ ;  /* 0x000000a0688d7810 */ /* 0x000fca0007ffe0ff */
[----:B------:R-:W-:Y:S01]  /*34b0*/  MUFU.SIN R127, R107 ;  /* 0x0000006b007f7308 */ /* 0x000fe20000000400 */
[----:B0-----:R-:W-:Y:S01]  /*34c0*/  FMUL.FTZ R112, R6, UR42 ;  /* 0x0000002a06707c20 */ /* 0x001fe20008410000 */
[----:B------:R-:W-:-:S06]  /*34d0*/  LEA.HI.SX32 R106, R109, R104, 0x1b ;  /* 0x000000686d6a7211 */ /* 0x000fcc00078fdaff */
[----:B------:R0:W-:Y:S01]  /*34e0*/  MUFU.COS R128, R107 ;  /* 0x0000006b00807308 */ /* 0x0001e20000000000 */
[----:B------:R-:W-:Y:S01]  /*34f0*/  FMUL.RZ R142, R112, 0.15915493667125701904 ;  /* 0x3e22f983708e7820 */ /* 0x000fe2000040c000 */
[C---:B------:R-:W-:Y:S01]  /*3500*/  IADD3 R143, R104.reuse, 0xc0, RZ ;  /* 0x000000c0688f7810 */ /* 0x040fe20007ffe0ff */
[----:B------:R-:W-:Y:S01]  /*3510*/  FMUL.FTZ R109, R5, UR42 ;  /* 0x0000002a056d7c20 */ /* 0x000fe20008410000 */
[C---:B------:R-:W-:Y:S02]  /*3520*/  IADD3 R145, R104.reuse, 0xe0, RZ ;  /* 0x000000e068917810 */ /* 0x040fe40007ffe0ff */
[C---:B0-----:R-:W-:Y:S02]  /*3530*/  IADD3 R107, R104.reuse, 0x20, RZ ;  /* 0x00000020686b7810 */ /* 0x041fe40007ffe0ff */
[----:B------:R-:W-:Y:S01]  /*3540*/  MUFU.SIN R123, R108 ;  /* 0x0000006c007b7308 */ /* 0x000fe20000000400 */
[----:B------:R-:W-:Y:S02]  /*3550*/  IADD3 R147, R104, 0x100, RZ ;  /* 0x0000010068937810 */ /* 0x000fe40007ffe0ff */
[----:B------:R-:W-:-:S02]  /*3560*/  LEA.HI.SX32 R107, R107, R104, 0x1b ;  /* 0x000000686b6b7211 */ /* 0x000fc400078fdaff */
        /* <DEDUP_REMOVED lines=24> */
[----:B------:R-:W-:Y:S01]  /*36f0*/  MUFU.COS R116, R142 ;  /* 0x0000008e00747308 */ /* 0x000fe20000000000 */
[----:B0-----:R-:W-:-:S02]  /*3700*/  LEA.HI.SX32 R108, R113, R104, 0x1b ;  /* 0x00000068716c7211 */ /* 0x001fc400078fdaff */
[-C--:B------:R-:W-:Y:S02]  /*3710*/  LEA.HI.SX32 R112, R115, R104.reuse, 0x1b ;  /* 0x0000006873707211 */ /* 0x080fe400078fdaff */
[----:B------:R-:W-:Y:S01]  /*3720*/  SHF.L.U32 R105, R105, 0x1, RZ ;  /* 0x0000000169697819 */ /* 0x000fe200000006ff */
[----:B------:R-:W-:Y:S01]  /*3730*/  FMUL.RZ R144, R109, 0.15915493667125701904 ;  /* 0x3e22f9836d907820 */ /* 0x000fe2000040c000 */
[-C--:B------:R-:W-:Y:S01]  /*3740*/  LEA.HI.SX32 R141, R141, R104.reuse, 0x1b ;  /* 0x000000688d8d7211 */ /* 0x080fe200078fdaff */
[----:B------:R0:W-:Y:S01]  /*3750*/  MUFU.SIN R115, R142 ;  /* 0x0000008e00737308 */ /* 0x0001e20000000400 */
[-C--:B------:R-:W-:Y:S02]  /*3760*/  LEA.HI.SX32 R143, R143, R104.reuse, 0x1b ;  /* 0x000000688f8f7211 */ /* 0x080fe400078fdaff */
[-C--:B------:R-:W-:Y:S02]  /*3770*/  LEA.HI.SX32 R145, R145, R104.reuse, 0x1b ;  /* 0x0000006891917211 */ /* 0x080fe400078fdaff */
[----:B------:R-:W-:-:S02]  /*3780*/  LEA.HI.SX32 R147, R147, R104, 0x1b ;  /* 0x0000006893937211 */ /* 0x000fc400078fdaff */
[-C--:B------:R-:W-:Y:S02]  /*3790*/  LEA.HI.SX32 R149, R149, R104.reuse, 0x1b ;  /* 0x0000006895957211 */ /* 0x080fe400078fdaff */
[----:B0-----:R-:W-:Y:S02]  /*37a0*/  SHF.L.U32 R142, R107, 0x1, RZ ;  /* 0x000000016b8e7819 */ /* 0x001fe400000006ff */
        /* <DEDUP_REMOVED lines=23> */
[----:B------:R-:W-:-:S02]  /*3920*/  SHF.L.U32 R195, R106, 0x1, RZ ;  /* 0x000000016ac37819 */ /* 0x000fc400000006ff */
[----:B------:R-:W-:Y:S01]  /*3930*/  SHF.L.U32 R108, R108, 0x1, RZ ;  /* 0x000000016c6c7819 */ /* 0x000fe200000006ff */
[----:B------:R-:W-:Y:S01]  /*3940*/  MUFU.SIN R117, R114 ;  /* 0x0000007200757308 */ /* 0x000fe20000000400 */
[----:B------:R-:W-:Y:S01]  /*3950*/  SHF.L.U32 R106, R112, 0x1, RZ ;  /* 0x00000001706a7819 */ /* 0x000fe200000006ff */
[----:B---3--:R0:W-:Y:S01]  /*3960*/  STS.U16 [R105], R70 ;  /* 0x0000004669007388 */ /* 0x0081e20000000400 */
[----:B------:R-:W-:Y:S02]  /*3970*/  SHF.L.U32 R141, R141, 0x1, RZ ;  /* 0x000000018d8d7819 */ /* 0x000fe400000006ff */
[----:B------:R-:W-:Y:S01]  /*3980*/  SHF.L.U32 R145, R145, 0x1, RZ ;  /* 0x0000000191917819 */ /* 0x000fe200000006ff */
[----:B----4-:R1:W-:Y:S02]  /*3990*/  STS.U16 [R142+0x40], R67 ;  /* 0x000040438e007388 */ /* 0x0103e40000000400 */
[----:B------:R-:W-:Y:S02]  /*39a0*/  MUFU.COS R118, R114 ;  /* 0x0000007200767308 */ /* 0x000fe40000000000 */
[----:B------:R-:W-:Y:S01]  /*39b0*/  STS.U16 [R195+0x80], R66 ;  /* 0x00008042c3007388 */ /* 0x000fe20000000400 */
[----:B0-----:R-:W-:-:S03]  /*39c0*/  SHF.L.U32 R70, R143, 0x1, RZ ;  /* 0x000000018f467819 */ /* 0x001fc600000006ff */
[----:B------:R0:W-:Y:S02]  /*39d0*/  STS.U16 [R108+0xc0], R65 ;  /* 0x0000c0416c007388 */ /* 0x0001e40000000400 */
[----:B------:R-:W-:Y:S01]  /*39e0*/  MUFU.SIN R113, R144 ;  /* 0x0000009000717308 */ /* 0x000fe20000000400 */
[----:B-1----:R-:W-:Y:S01]  /*39f0*/  MOV R67, UR41 ;  /* 0x0000002900437c02 */ /* 0x002fe20008000f00 */
[----:B------:R-:W-:Y:S01]  /*3a00*/  STS.U16 [R106+0x100], R69 ;  /* 0x000100456a007388 */ /* 0x000fe20000000400 */
[----:B------:R-:W-:-:S05]  /*3a10*/  SHF.L.U32 R149, R149, 0x1, RZ ;  /* 0x0000000195957819 */ /* 0x000fca00000006ff */
[----:B------:R1:W-:Y:S01]  /*3a20*/  MUFU.COS R114, R144 ;  /* 0x0000009000727308 */ /* 0x0003e20000000000 */
[----:B------:R2:W-:Y:S01]  /*3a30*/  STS.U16 [R141+0x140], R68 ;  /* 0x000140448d007388 */ /* 0x0005e20000000400 */
[----:B------:R-:W-:Y:S01]  /*3a40*/  SHF.L.U32 R142, R151, 0x1, RZ ;  /* 0x00000001978e7819 */ /* 0x000fe200000006ff */
[----:B0-----:R-:W-:Y:S01]  /*3a50*/  FMUL.FTZ R65, R2, UR42 ;  /* 0x0000002a02417c20 */ /* 0x001fe20008410000 */
[----:B------:R-:W-:Y:S01]  /*3a60*/  SHF.L.U32 R60, R153, 0x1, RZ ;  /* 0x00000001993c7819 */ /* 0x000fe200000006ff */
[----:B------:R0:W-:Y:S01]  /*3a70*/  STS.U16 [R70+0x180], R71 ;  /* 0x0001804746007388 */ /* 0x0001e20000000400 */
[----:B-1----:R-:W-:Y:S01]  /*3a80*/  FMUL.RZ R144, R104, 0.15915493667125701904 ;  /* 0x3e22f98368907820 */ /* 0x002fe2000040c000 */
[----:B------:R-:W-:Y:S02]  /*3a90*/  SHF.L.U32 R104, R147, 0x1, RZ ;  /* 0x0000000193687819 */ /* 0x000fe400000006ff */
[----:B------:R1:W-:Y:S01]  /*3aa0*/  STS.U16 [R145+0x1c0], R88 ;  /* 0x0001c05891007388 */ /* 0x0003e20000000400 */
[----:B------:R-:W-:Y:S01]  /*3ab0*/  SHF.L.U32 R155, R155, 0x1, RZ ;  /* 0x000000019b9b7819 */ /* 0x000fe200000006ff */
[----:B------:R-:W-:Y:S01]  /*3ac0*/  FMUL.FTZ R67, R67, 1.4426950216293334961 ;  /* 0x3fb8aa3b43437820 */ /* 0x000fe20000410000 */
[----:B--2---:R-:W-:Y:S01]  /*3ad0*/  SHF.L.U32 R68, R157, 0x1, RZ ;  /* 0x000000019d447819 */ /* 0x004fe200000006ff */
[----:B------:R-:W-:Y:S01]  /*3ae0*/  STS.U16 [R104+0x200], R87 ;  /* 0x0002005768007388 */ /* 0x000fe20000000400 */
[----:B------:R-:W-:-:S03]  /*3af0*/  FMUL.RZ R65, R65, 0.15915493667125701904 ;  /* 0x3e22f98341417820 */ /* 0x000fc6000040c000 */
[----:B------:R-:W-:Y:S01]  /*3b00*/  STS.U16 [R149+0x240], R90 ;  /* 0x0002405a95007388 */ /* 0x000fe20000000400 */
[----:B------:R-:W-:-:S03]  /*3b10*/  FMUL.FTZ R69, R13, R67 ;  /* 0x000000430d457220 */ /* 0x000fc60000410000 */
[----:B------:R-:W-:Y:S01]  /*3b20*/  STS.U16 [R142+0x280], R89 ;  /* 0x000280598e007388 */ /* 0x000fe20000000400 */
[----:B------:R-:W-:-:S03]  /*3b30*/  UIMAD.WIDE.U32 UR20, UR16, UR34, URZ ;  /* 0x00000022101472a5 */ /* 0x000fc6000f8e003f */
[----:B------:R-:W-:Y:S01]  /*3b40*/  STS.U16 [R60+0x2c0], R91 ;  /* 0x0002c05b3c007388 */ /* 0x000fe20000000400 */
[----:B------:R-:W-:Y:S01]  /*3b50*/  MUFU.SIN R105, R65 ;  /* 0x0000004100697308 */ /* 0x000fe20000000400 */
[----:B0-----:R-:W-:Y:S02]  /*3b60*/  SHF.L.U32 R70, R159, 0x1, RZ ;  /* 0x000000019f467819 */ /* 0x001fe400000006ff */
[----:B------:R-:W-:Y:S01]  /*3b70*/  STS.U16 [R155+0x300], R94 ;  /* 0x0003005e9b007388 */ /* 0x000fe20000000400 */
[----:B------:R-:W-:Y:S01]  /*3b80*/  UIMAD UR34, UR17, UR34, URZ ;  /* 0x00000022112272a4 */ /* 0x000fe2000f8e023f */
[----:B------:R-:W-:Y:S02]  /*3b90*/  SHF.L.U32 R161, R161, 0x1, RZ ;  /* 0x00000001a1a17819 */ /* 0x000fe400000006ff */
[----:B------:R0:W-:Y:S01]  /*3ba0*/  STS.U16 [R68+0x340], R93 ;  /* 0x0003405d44007388 */ /* 0x0001e20000000400 */
[----:B------:R2:W-:Y:S01]  /*3bb0*/  MUFU.COS R106, R65 ;  /* 0x00000041006a7308 */ /* 0x0005e20000000000 */
[----:B------:R-:W-:-:S02]  /*3bc0*/  SHF.L.U32 R163, R163, 0x1, RZ ;  /* 0x00000001a3a37819 */ /* 0x000fc400000006ff */
[----:B-1----:R-:W-:Y:S01]  /*3bd0*/  SHF.L.U32 R88, R165, 0x1, RZ ;  /* 0x00000001a5587819 */ /* 0x002fe200000006ff */
[----:B------:R1:W-:Y:S01]  /*3be0*/  STS.U16 [R70+0x380], R97 ;  /* 0x0003806146007388 */ /* 0x0003e20000000400 */
[----:B------:R-:W-:Y:S01]  /*3bf0*/  SHF.L.U32 R167, R167, 0x1, RZ ;  /* 0x00000001a7a77819 */ /* 0x000fe200000006ff */
[-C--:B0-----:R-:W-:Y:S02]  /*3c00*/  FMUL.FTZ R68, R14, R67.reuse ;  /* 0x000000430e447220 */ /* 0x081fe40000410000 */
[-C--:B--2---:R-:W-:Y:S01]  /*3c10*/  FMUL.FTZ R65, R15, R67.reuse ;  /* 0x000000430f417220 */ /* 0x084fe20000410000 */
[----:B------:R-:W0:Y:S01]  /*3c20*/  MUFU.EX2 R69, R69 ;  /* 0x0000004500457308 */ /* 0x000e220000000800 */
[----:B------:R-:W-:Y:S01]  /*3c30*/  SHF.L.U32 R90, R169, 0x1, RZ ;  /* 0x00000001a95a7819 */ /* 0x000fe200000006ff */
[----:B------:R-:W-:Y:S01]  /*3c40*/  UIMAD UR40, UR16, UR35, UR34 ;  /* 0x00000023102872a4 */ /* 0x000fe2000f8e0222 */
[----:B------:R-:W-:Y:S01]  /*3c50*/  STS.U16 [R161+0x3c0], R96 ;  /* 0x0003c060a1007388 */ /* 0x000fe20000000400 */
[----:B------:R-:W-:Y:S01]  /*3c60*/  SHF.L.U32 R171, R171, 0x1, RZ ;  /* 0x00000001abab7819 */ /* 0x000fe200000006ff */
[----:B------:R-:W-:Y:S01]  /*3c70*/  FMUL.FTZ R60, R16, R67 ;  /* 0x00000043103c7220 */ /* 0x000fe20000410000 */
[----:B-1----:R-:W-:Y:S01]  /*3c80*/  SHF.L.U32 R70, R173, 0x1, RZ ;  /* 0x00000001ad467819 */ /* 0x002fe200000006ff */
[----:B------:R1:W-:Y:S01]  /*3c90*/  STS.U16 [R163+0x400], R92 ;  /* 0x0004005ca3007388 */ /* 0x0003e20000000400 */
[----:B------:R-:W-:Y:S01]  /*3ca0*/  MUFU.EX2 R68, R68 ;  /* 0x0000004400447308 */ /* 0x000fe20000000800 */
[----:B------:R-:W-:Y:S01]  /*3cb0*/  ULDC.64 UR34, c[0x0][0x1c0] ;  /* 0x0000700000227ab9 */ /* 0x000fe20000000a00 */
[----:B------:R-:W-:Y:S01]  /*3cc0*/  SHF.L.U32 R175, R175, 0x1, RZ ;  /* 0x00000001afaf7819 */ /* 0x000fe200000006ff */
[----:B------:R2:W-:Y:S01]  /*3cd0*/  STS.U16 [R88+0x440], R95 ;  /* 0x0004405f58007388 */ /* 0x0005e20000000400 */
[----:B------:R-:W-:Y:S01]  /*3ce0*/  UIMAD UR39, UR39, UR34, URZ ;  /* 0x00000022272772a4 */ /* 0x000fe2000f8e023f */
[----:B------:R-:W-:Y:S01]  /*3cf0*/  SHF.L.U32 R179, R179, 0x1, RZ ;  /* 0x00000001b3b37819 */ /* 0x000fe200000006ff */
[----:B------:R-:W-:-:S02]  /*3d00*/  UIADD3 UR21, UR21, UR40, URZ ;  /* 0x0000002815157290 */ /* 0x000fc4000fffe03f */
[----:B------:R-:W3:Y:S01]  /*3d10*/  MUFU.EX2 R65, R65 ;  /* 0x0000004100417308 */ /* 0x000ee20000000800 */
[----:B------:R-:W-:Y:S01]  /*3d20*/  STS.U16 [R167+0x480], R98 ;  /* 0x00048062a7007388 */ /* 0x000fe20000000400 */
[----:B-1----:R-:W-:Y:S02]  /*3d30*/  SHF.L.U32 R92, R177, 0x1, RZ ;  /* 0x00000001b15c7819 */ /* 0x002fe400000006ff */
[----:B------:R-:W-:Y:S01]  /*3d40*/  SHF.L.U32 R181, R181, 0x1, RZ ;  /* 0x00000001b5b57819 */ /* 0x000fe200000006ff */
[----:B------:R1:W-:Y:S01]  /*3d50*/  STS.U16 [R90+0x4c0], R99 ;  /* 0x0004c0635a007388 */ /* 0x0003e20000000400 */
[----:B--2---:R-:W-:Y:S01]  /*3d60*/  SHF.L.U32 R88, R183, 0x1, RZ ;  /* 0x00000001b7587819 */ /* 0x004fe200000006ff */
[----:B------:R-:W-:Y:S01]  /*3d70*/  UIMAD UR39, UR7, UR35, UR39 ;  /* 0x00000023072772a4 */ /* 0x000fe2000f8e0227 */
[----:B------:R-:W-:Y:S01]  /*3d80*/  ISETP.NE.AND P1, PT, R86, RZ, PT ;  /* 0x000000ff5600720c */ /* 0x000fe20003f25270 */
[----:B------:R-:W-:Y:S01]  /*3d90*/  STS.U16 [R171+0x500], R100 ;  /* 0x00050064ab007388 */ /* 0x000fe20000000400 */
[----:B------:R-:W2:Y:S01]  /*3da0*/  MUFU.EX2 R60, R60 ;  /* 0x0000003c003c7308 */ /* 0x000ea20000000800 */
[----:B------:R-:W-:-:S02]  /*3db0*/  SHF.L.U32 R94, R187, 0x1, RZ ;  /* 0x00000001bb5e7819 */ /* 0x000fc400000006ff */
[----:B------:R-:W-:Y:S01]  /*3dc0*/  STS.U16 [R70+0x540], R101 ;  /* 0x0005406546007388 */ /* 0x000fe20000000400 */
[----:B------:R-:W-:Y:S01]  /*3dd0*/  UIMAD.WIDE.U32 UR34, UR7, UR34, UR20 ;  /* 0x00000022072272a5 */ /* 0x000fe2000f8e0014 */
[----:B-1----:R-:W-:Y:S02]  /*3de0*/  SHF.L.U32 R90, R185, 0x1, RZ ;  /* 0x00000001b95a7819 */ /* 0x002fe400000006ff */
[----:B------:R-:W-:Y:S01]  /*3df0*/  STS.U16 [R175+0x580], R102 ;  /* 0x00058066af007388 */ /* 0x000fe20000000400 */
[----:B------:R-:W-:Y:S01]  /*3e00*/  SHF.L.U32 R189, R189, 0x1, RZ ;  /* 0x00000001bdbd7819 */ /* 0x000fe200000006ff */
[----:B------:R-:W-:Y:S02]  /*3e10*/  ULDC.64 UR20, c[0x0][0x230] ;  /* 0x00008c0000147ab9 */ /* 0x000fe40000000a00 */
[----:B------:R1:W-:Y:S01]  /*3e20*/  STS.U16 [R92+0x5c0], R103 ;  /* 0x0005c0675c007388 */ /* 0x0003e20000000400 */
[----:B------:R-:W-:-:S03]  /*3e30*/  UIADD3 UR35, UR35, UR39, URZ ;  /* 0x0000002723237290 */ /* 0x000fc6000fffe03f */
[----:B------:R-:W-:Y:S01]  /*3e40*/  STS.U16 [R179+0x600], R110 ;  /* 0x0006006eb3007388 */ /* 0x000fe20000000400 */
[----:B------:R-:W-:-:S03]  /*3e50*/  ULEA UR20, UP0, UR34, UR20, 0x3 ;  /* 0x0000001422147291 */ /* 0x000fc6000f80183f */
[----:B------:R-:W-:Y:S01]  /*3e60*/  STS.U16 [R181+0x640], R132 ;  /* 0x00064084b5007388 */ /* 0x000fe20000000400 */
[----:B-1----:R-:W-:-:S03]  /*3e70*/  SHF.L.U32 R92, R191, 0x1, RZ ;  /* 0x00000001bf5c7819 */ /* 0x002fc600000006ff */
[----:B------:R-:W-:Y:S01]  /*3e80*/  STS.U16 [R88+0x680], R111 ;  /* 0x0006806f58007388 */ /* 0x000fe20000000400 */
[----:B------:R-:W-:-:S03]  /*3e90*/  LEA R62, R85, R62, 0x5 ;  /* 0x0000003e553e7211 */ /* 0x000fc600078e28ff */
[----:B------:R0:W-:Y:S01]  /*3ea0*/  STS.U16 [R90+0x6c0], R131 ;  /* 0x0006c0835a007388 */ /* 0x0001e20000000400 */
[----:B------:R-:W-:-:S03]  /*3eb0*/  ULEA.HI.X UR21, UR34, UR21, UR35, 0x3, UP0 ;  /* 0x0000001522157291 */ /* 0x000fc600080f1c23 */
[----:B------:R1:W-:Y:S01]  /*3ec0*/  STS.U16 [R94+0x700], R135 ;  /* 0x000700875e007388 */ /* 0x0003e20000000400 */
[----:B------:R-:W-:-:S03]  /*3ed0*/  FMUL.FTZ R109, R4, UR42 ;  /* 0x0000002a046d7c20 */ /* 0x000fc60008410000 */
[----:B------:R4:W-:Y:S01]  /*3ee0*/  STS.U16 [R189+0x740], R134 ;  /* 0x00074086bd007388 */ /* 0x0009e20000000400 */
[----:B0-----:R-:W-:Y:S01]  /*3ef0*/  FMUL.FTZ R131, R69, R61 ;  /* 0x0000003d45837220 */ /* 0x001fe20000410000 */
[----:B------:R-:W-:Y:S02]  /*3f00*/  MOV R61, UR32 ;  /* 0x00000020003d7c02 */ /* 0x000fe40008000f00 */
[----:B------:R0:W-:Y:S01]  /*3f10*/  STS.U16 [R92+0x780], R133 ;  /* 0x000780855c007388 */ /* 0x0001e20000000400 */
[C---:B---3--:R-:W-:Y:S01]  /*3f20*/  FMUL.FTZ R136, R65.reuse, R136 ;  /* 0x0000008841887220 */ /* 0x048fe20000410000 */
[----:B------:R-:W-:Y:S01]  /*3f30*/  LEA.HI.SX32 R62, R62, R62, 0x1b ;  /* 0x0000003e3e3e7211 */ /* 0x000fe200078fdaff */
[----:B-1----:R-:W-:Y:S01]  /*3f40*/  FMUL.FTZ R135, R65, R139 ;  /* 0x0000008b41877220 */ /* 0x002fe20000410000 */
[----:B------:R-:W-:Y:S01]  /*3f50*/  LEA R61, R61, UR7, 0x8 ;  /* 0x000000073d3d7c11 */ /* 0x000fe2000f8e40ff */
[----:B----4-:R-:W-:Y:S01]  /*3f60*/  FMUL.FTZ R134, R68, R140 ;  /* 0x0000008c44867220 */ /* 0x010fe20000410000 */
[----:B------:R-:W-:Y:S01]  /*3f70*/  @P1 IADD3 R61, R86, 0x200, RZ ;  /* 0x00000200563d1810 */ /* 0x000fe20007ffe0ff */
[----:B------:R-:W-:-:S02]  /*3f80*/  FMUL.FTZ R65, R9, R67 ;  /* 0x0000004309417220 */ /* 0x000fc40000410000 */
[----:B0-----:R-:W-:Y:S02]  /*3f90*/  FMUL.FTZ R133, R68, R63 ;  /* 0x0000003f44857220 */ /* 0x001fe40000410000 */
[-C--:B------:R-:W-:Y:S02]  /*3fa0*/  FMUL.FTZ R63, R10, R67.reuse ;  /* 0x000000430a3f7220 */ /* 0x080fe40000410000 */
[----:B------:R-:W-:Y:S01]  /*3fb0*/  FMUL.FTZ R68, R8, R67 ;  /* 0x0000004308447220 */ /* 0x000fe20000410000 */
[----:B------:R-:W-:Y:S01]  /*3fc0*/  SHF.L.U32 R96, R193, 0x1, RZ ;  /* 0x00000001c1607819 */ /* 0x000fe200000006ff */
[----:B------:R-:W-:Y:S01]  /*3fd0*/  FMUL.RZ R146, R109, 0.15915493667125701904 ;  /* 0x3e22f9836d927820 */ /* 0x000fe2000040c000 */
[----:B------:R0:W-:Y:S01]  /*3fe0*/  MUFU.EX2 R103, R63 ;  /* 0x0000003f00677308 */ /* 0x0001e20000000800 */
[----:B------:R-:W-:Y:S01]  /*3ff0*/  FMUL.FTZ R132, R69, R138 ;  /* 0x0000008a45847220 */ /* 0x000fe20000410000 */
[----:B------:R-:W-:Y:S01]  /*4000*/  MOV R69, UR21 ;  /* 0x0000001500457c02 */ /* 0x000fe20008000f00 */
[----:B--2---:R-:W-:-:S02]  /*4010*/  FMUL.FTZ R120, R60, R120 ;  /* 0x000000783c787220 */ /* 0x004fc40000410000 */
[----:B------:R-:W-:-:S03]  /*4020*/  FMUL.FTZ R121, R60, R121 ;  /* 0x000000793c797220 */ /* 0x000fc60000410000 */
[----:B------:R1:W-:Y:S01]  /*4030*/  MUFU.EX2 R111, R68 ;  /* 0x00000044006f7308 */ /* 0x0003e20000000800 */
[----:B0-----:R-:W-:Y:S01]  /*4040*/  SHF.L.U32 R63, R62, 0x1, RZ ;  /* 0x000000013e3f7819 */ /* 0x001fe200000006ff */
[----:B------:R-:W-:Y:S01]  /*4050*/  STS.U16 [R96+0x7c0], R137 ;  /* 0x0007c08960007388 */ /* 0x000fe20000000400 */
[----:B------:R-:W-:-:S06]  /*4060*/  NOP ;  /* 0x0000000000007918 */ /* 0x000fcc0000000000 */
[----:B------:R0:W-:Y:S01]  /*4070*/  MUFU.EX2 R110, R65 ;  /* 0x00000041006e7308 */ /* 0x0001e20000000800 */
[----:B-1----:R-:W-:Y:S01]  /*4080*/  MOV R68, UR20 ;  /* 0x0000001400447c02 */ /* 0x002fe20008000f00 */
[----:B------:R-:W1:Y:S01]  /*4090*/  LDS.U16 R90, [R63] ;  /* 0x000000003f5a7984 */ /* 0x000e620000000400 */
[----:B------:R-:W-:-:S03]  /*40a0*/  HFMA2.MMA R157, -RZ, RZ, 0, 9.5367431640625e-07 ;  /* 0x00000010ff9d7435 */ /* 0x000fc600000001ff */
[----:B------:R-:W2:Y:S01]  /*40b0*/  LDS.U16 R89, [R63+0x2] ;  /* 0x000002003f597984 */ /* 0x000ea20000000400 */
[----:B0-----:R-:W-:Y:S01]  /*40c0*/  SHF.L.U32 R65, R61, 0x3, RZ ;  /* 0x000000033d417819 */ /* 0x001fe200000006ff */
[----:B------:R-:W-:Y:S02]  /*40d0*/  MUFU.SIN R109, R146 ;  /* 0x00000092006d7308 */ /* 0x000fe40000000400 */
[----:B------:R-:W-:Y:S04]  /*40e0*/  LDS.U16 R87, [R63+0x4] ;  /* 0x000004003f577984 */ /* 0x000fe80000000400 */
[----:B------:R-:W0:Y:S02]  /*40f0*/  LDS.U16 R88, [R63+0x6] ;  /* 0x000006003f587984 */ /* 0x000e240000000400 */
[----:B------:R-:W-:Y:S02]  /*4100*/  MUFU.COS R112, R146 ;  /* 0x0000009200707308 */ /* 0x000fe40000000000 */
[----:B------:R-:W3:Y:S04]  /*4110*/  LDS.U16 R91, [R63+0x8] ;  /* 0x000008003f5b7984 */ /* 0x000ee80000000400 */
[----:B------:R-:W4:Y:S02]  /*4120*/  LDS.U16 R92, [R63+0xa] ;  /* 0x00000a003f5c7984 */ /* 0x000f240000000400 */
[----:B------:R-:W-:Y:S02]  /*4130*/  MUFU.SIN R107, R144 ;  /* 0x00000090006b7308 */ /* 0x000fe40000000400 */
[----:B------:R-:W-:Y:S04]  /*4140*/  LDS.U16 R94, [R63+0xc] ;  /* 0x00000c003f5e7984 */ /* 0x000fe80000000400 */
[----:B------:R-:W0:Y:S02]  /*4150*/  LDS.U16 R93, [R63+0xe] ;  /* 0x00000e003f5d7984 */ /* 0x000e240000000400 */
[----:B------:R0:W-:Y:S02]  /*4160*/  MUFU.COS R108, R144 ;  /* 0x00000090006c7308 */ /* 0x0001e40000000000 */
[----:B------:R-:W0:Y:S04]  /*4170*/  LDS.U16 R95, [R63+0x10] ;  /* 0x000010003f5f7984 */ /* 0x000e280000000400 */
[----:B------:R-:W0:Y:S04]  /*4180*/  LDS.U16 R96, [R63+0x12] ;  /* 0x000012003f607984 */ /* 0x000e280000000400 */
[----:B------:R-:W-:Y:S04]  /*4190*/  LDS.U16 R98, [R63+0x14] ;  /* 0x000014003f627984 */ /* 0x000fe80000000400 */
[----:B------:R-:W0:Y:S04]  /*41a0*/  LDS.U16 R97, [R63+0x16] ;  /* 0x000016003f617984 */ /* 0x000e280000000400 */
[----:B------:R-:W0:Y:S04]  /*41b0*/  LDS.U16 R99, [R63+0x18] ;  /* 0x000018003f637984 */ /* 0x000e280000000400 */
[----:B------:R-:W1:Y:S04]  /*41c0*/  LDS.U16 R100, [R63+0x1a] ;  /* 0x00001a003f647984 */ /* 0x000e680000000400 */
[----:B------:R-:W-:Y:S04]  /*41d0*/  LDS.U16 R102, [R63+0x1c] ;  /* 0x00001c003f667984 */ /* 0x000fe80000000400 */
[----:B------:R-:W1:Y:S04]  /*41e0*/  LDS.U16 R101, [R63+0x1e] ;  /* 0x00001e003f657984 */ /* 0x000e680000000400 */
[----:B------:R-:W1:Y:S04]  /*41f0*/  LDS.U16 R137, [R63+0x20] ;  /* 0x000020003f897984 */ /* 0x000e680000000400 */
[----:B------:R-:W1:Y:S04]  /*4200*/  LDS.U16 R138, [R63+0x22] ;  /* 0x000022003f8a7984 */ /* 0x000e680000000400 */
[----:B------:R-:W-:Y:S04]  /*4210*/  LDS.U16 R140, [R63+0x24] ;  /* 0x000024003f8c7984 */ /* 0x000fe80000000400 */
[----:B------:R-:W1:Y:S04]  /*4220*/  LDS.U16 R139, [R63+0x26] ;  /* 0x000026003f8b7984 */ /* 0x000e680000000400 */
[----:B------:R-:W1:Y:S04]  /*4230*/  LDS.U16 R141, [R63+0x28] ;  /* 0x000028003f8d7984 */ /* 0x000e680000000400 */
[----:B------:R-:W1:Y:S04]  /*4240*/  LDS.U16 R142, [R63+0x2a] ;  /* 0x00002a003f8e7984 */ /* 0x000e680000000400 */
[----:B0-----:R-:W-:Y:S04]  /*4250*/  LDS.U16 R144, [R63+0x2c] ;  /* 0x00002c003f907984 */ /* 0x001fe80000000400 */
        /* <DEDUP_REMOVED lines=9> */
[----:B------:R1:W-:Y:S04]  /*42f0*/  STS.64 [R65+0x39e0], R120 ;  /* 0x0039e07841007388 */ /* 0x0003e80000000a00 */
[----:B------:R-:W5:Y:S01]  /*4300*/  LDG.E.64 R68, [R68.64] ;  /* 0x0000001e44447981 */ /* 0x000f62000c1e1b00 */
[----:B------:R-:W-:-:S02]  /*4310*/  FMUL.FTZ R156, R120, R135 ;  /* 0x00000087789c7220 */ /* 0x000fc40000410000 */
[-C--:B------:R-:W-:Y:S02]  /*4320*/  FMUL.FTZ R60, R7, R67.reuse ;  /* 0x00000043073c7220 */ /* 0x080fe40000410000 */
[----:B------:R-:W-:Y:S02]  /*4330*/  FMUL.FTZ R70, R12, R67 ;  /* 0x000000430c467220 */ /* 0x000fe40000410000 */
[C---:B------:R-:W-:Y:S02]  /*4340*/  FFMA.FTZ R158, R121.reuse, R136, R156 ;  /* 0x00000088799e7223 */ /* 0x040fe4000001009c */
[----:B-1----:R-:W-:Y:S01]  /*4350*/  @!P0 IMAD.WIDE R64, R64, R157, UR10 ;  /* 0x0000000a40408e25 */ /* 0x002fe2000f8e029d */
[----:B------:R1:W-:Y:S03]  /*4360*/  MUFU.EX2 R153, R60 ;  /* 0x0000003c00997308 */ /* 0x0003e60000000800 */
[----:B------:R-:W-:-:S02]  /*4370*/  FMUL.FTZ R157, R121, R135 ;  /* 0x00000087799d7220 */ /* 0x000fc40000410000 */
[----:B------:R-:W-:Y:S02]  /*4380*/  FMUL.FTZ R71, R11, R67 ;  /* 0x000000430b477220 */ /* 0x000fe40000410000 */
[----:B------:R-:W-:Y:S01]  /*4390*/  FFMA.FTZ R157, R120, R136, -R157 ;  /* 0x00000088789d7223 */ /* 0x000fe2000001089d */
[----:B-1----:R-:W-:Y:S01]  /*43a0*/  HFMA2.MMA R60, -RZ, RZ, 1.875, 0 ;  /* 0x3f800000ff3c7435 */ /* 0x002fe200000001ff */
[----:B------:R-:W1:Y:S01]  /*43b0*/  MUFU.EX2 R70, R70 ;  /* 0x0000004600467308 */ /* 0x000e620000000800 */
[C---:B------:R-:W-:Y:S01]  /*43c0*/  FMUL.FTZ R159, R133.reuse, R158 ;  /* 0x0000009e859f7220 */ /* 0x040fe20000410000 */
[----:B------:R-:W-:Y:S01]  /*43d0*/  MOV R61, RZ ;  /* 0x000000ff003d7202 */ /* 0x000fe20000000f00 */
[----:B------:R-:W-:Y:S01]  /*43e0*/  CS2R R62, SRZ ;  /* 0x00000000003e7805 */ /* 0x000fe2000001ff00 */
[----:B------:R-:W-:Y:S01]  /*43f0*/  BAR.SYNC.DEFER_BLOCKING 0x0 ;  /* 0x0000000000007b1d */ /* 0x000fe20000010000 */
[-C--:B------:R-:W-:Y:S02]  /*4400*/  FFMA.FTZ R159, R134, R157.reuse, -R159 ;  /* 0x0000009d869f7223 */ /* 0x080fe4000001089f */
[----:B------:R-:W-:-:S03]  /*4410*/  FMUL.FTZ R157, R133, R157 ;  /* 0x0000009d859d7220 */ /* 0x000fc60000410000 */
[----:B------:R-:W0:Y:S01]  /*4420*/  MUFU.EX2 R71, R71 ;  /* 0x0000004700477308 */ /* 0x000e220000000800 */
[----:B------:R-:W-:Y:S02]  /*4430*/  FFMA.FTZ R157, R134, R158, R157 ;  /* 0x0000009e869d7223 */ /* 0x000fe4000001009d */
[----:B-1----:R-:W-:Y:S01]  /*4440*/  FMUL.FTZ R129, R70, R129 ;  /* 0x0000008146817220 */ /* 0x002fe20000410000 */
[----:B------:R1:W5:Y:S02]  /*4450*/  @!P0 LDG.E.128 R60, [R64.64] ;  /* 0x0000001e403c8981 */ /* 0x000364000c1e1d00 */
[----:B-1----:R-:W-:-:S04]  /*4460*/  FMUL.FTZ R64, R131, R159 ;  /* 0x0000009f83407220 */ /* 0x002fc80000410000 */
[CC--:B------:R-:W-:Y:S02]  /*4470*/  FFMA.FTZ R65, R132.reuse, R157.reuse, R64 ;  /* 0x0000009d84417223 */ /* 0x0c0fe40000010040 */
[----:B------:R-:W-:Y:S02]  /*4480*/  FMUL.FTZ R157, R131, R157 ;  /* 0x0000009d839d7220 */ /* 0x000fe40000410000 */
[C---:B0-----:R-:W-:Y:S02]  /*4490*/  FMUL.FTZ R128, R71.reuse, R128 ;  /* 0x0000008047807220 */ /* 0x041fe40000410000 */
[----:B------:R-:W-:Y:S02]  /*44a0*/  FFMA.FTZ R157, R132, R159, -R157 ;  /* 0x0000009f849d7223 */ /* 0x000fe4000001089d */
[----:B------:R-:W-:Y:S02]  /*44b0*/  FMUL.FTZ R127, R71, R127 ;  /* 0x0000007f477f7220 */ /* 0x000fe40000410000 */
[----:B------:R-:W-:-:S02]  /*44c0*/  FMUL.FTZ R130, R70, R130 ;  /* 0x0000008246827220 */ /* 0x000fc40000410000 */
[----:B------:R-:W-:Y:S02]  /*44d0*/  FMUL.FTZ R71, R129, R65 ;  /* 0x0000004181477220 */ /* 0x000fe40000410000 */
[----:B------:R-:W-:Y:S02]  /*44e0*/  FMUL.FTZ R70, R3, R67 ;  /* 0x0000004303467220 */ /* 0x000fe40000410000 */
[C---:B------:R-:W-:Y:S02]  /*44f0*/  FMUL.FTZ R126, R103.reuse, R126 ;  /* 0x0000007e677e7220 */ /* 0x040fe40000410000 */
[----:B------:R-:W-:Y:S02]  /*4500*/  FMUL.FTZ R125, R103, R125 ;  /* 0x0000007d677d7220 */ /* 0x000fe40000410000 */
[----:B------:R-:W-:Y:S02]  /*4510*/  FMUL.FTZ R103, R129, R157 ;  /* 0x0000009d81677220 */ /* 0x000fe40000410000 */
[----:B------:R-:W-:-:S02]  /*4520*/  FMUL.FTZ R66, R0, UR42 ;  /* 0x0000002a00427c20 */ /* 0x000fc40008410000 */
[----:B------:R-:W-:Y:S01]  /*4530*/  FFMA.FTZ R71, R130, R157, -R71 ;  /* 0x0000009d82477223 */ /* 0x000fe20000010847 */
[----:B------:R-:W0:Y:S01]  /*4540*/  MUFU.EX2 R70, R70 ;  /* 0x0000004600467308 */ /* 0x000e220000000800 */
[-C--:B------:R-:W-:Y:S02]  /*4550*/  FMUL.FTZ R154, R6, R67.reuse ;  /* 0x00000043069a7220 */ /* 0x080fe40000410000 */
[-C--:B------:R-:W-:Y:S02]  /*4560*/  FMUL.FTZ R155, R5, R67.reuse ;  /* 0x00000043059b7220 */ /* 0x080fe40000410000 */
[-C--:B------:R-:W-:Y:S02]  /*4570*/  FMUL.FTZ R156, R4, R67.reuse ;  /* 0x00000043049c7220 */ /* 0x080fe40000410000 */
[----:B------:R-:W-:Y:S02]  /*4580*/  FMUL.FTZ R64, R2, R67 ;  /* 0x0000004302407220 */ /* 0x000fe40000410000 */
[----:B------:R-:W-:-:S02]  /*4590*/  FFMA.FTZ R103, R130, R65, R103 ;  /* 0x0000004182677223 */ /* 0x000fc40000010067 */
[----:B------:R-:W-:Y:S02]  /*45a0*/  FMUL.RZ R66, R66, 0.15915493667125701904 ;  /* 0x3e22f98342427820 */ /* 0x000fe4000040c000 */
[C---:B------:R-:W-:Y:S02]  /*45b0*/  FMUL.FTZ R124, R110.reuse, R124 ;  /* 0x0000007c6e7c7220 */ /* 0x040fe40000410000 */
[----:B------:R-:W-:Y:S02]  /*45c0*/  FMUL.FTZ R123, R110, R123 ;  /* 0x0000007b6e7b7220 */ /* 0x000fe40000410000 */
[----:B------:R-:W-:Y:S02]  /*45d0*/  FMUL.FTZ R67, R0, R67 ;  /* 0x0000004300437220 */ /* 0x000fe40000410000 */
[C---:B------:R-:W-:Y:S02]  /*45e0*/  FMUL.FTZ R110, R127.reuse, R71 ;  /* 0x000000477f6e7220 */ /* 0x040fe40000410000 */
[-C--:B------:R-:W-:Y:S01]  /*45f0*/  FMUL.FTZ R65, R127, R103.reuse ;  /* 0x000000677f417220 */ /* 0x080fe20000410000 */
[----:B------:R-:W-:Y:S01]  /*4600*/  MUFU.COS R104, R66 ;  /* 0x0000004200687308 */ /* 0x000fe20000000000 */
[----:B------:R-:W-:-:S02]  /*4610*/  FFMA.FTZ R110, R128, R103, R110 ;  /* 0x00000067806e7223 */ /* 0x000fc4000001006e */
[----:B------:R-:W-:Y:S02]  /*4620*/  FFMA.FTZ R65, R128, R71, -R65 ;  /* 0x0000004780417223 */ /* 0x000fe40000010841 */
[----:B------:R-:W-:-:S03]  /*4630*/  FMUL.FTZ R71, R125, R110 ;  /* 0x0000006e7d477220 */ /* 0x000fc60000410000 */
[----:B------:R-:W-:Y:S01]  /*4640*/  MUFU.EX2 R67, R67 ;  /* 0x0000004300437308 */ /* 0x000fe20000000800 */
[----:B------:R-:W-:-:S07]  /*4650*/  FMUL.FTZ R103, R125, R65 ;  /* 0x000000417d677220 */ /* 0x000fce0000410000 */
[----:B------:R-:W1:Y:S01]  /*4660*/  MUFU.SIN R66, R66 ;  /* 0x0000004200427308 */ /* 0x000e620000000400 */
[----:B------:R-:W-:-:S07]  /*4670*/  FFMA.FTZ R71, R126, R65, -R71 ;  /* 0x000000417e477223 */ /* 0x000fce0000010847 */
[----:B------:R-:W3:Y:S01]  /*4680*/  MUFU.EX2 R64, R64 ;  /* 0x0000004000407308 */ /* 0x000ee20000000800 */
[----:B------:R-:W-:Y:S02]  /*4690*/  FFMA.FTZ R103, R126, R110, R103 ;  /* 0x0000006e7e677223 */ /* 0x000fe40000010067 */
[C---:B0-----:R-:W-:Y:S02]  /*46a0*/  FMUL.FTZ R108, R70.reuse, R108 ;  /* 0x0000006c466c7220 */ /* 0x041fe40000410000 */
[----:B------:R-:W-:Y:S02]  /*46b0*/  FMUL.FTZ R107, R70, R107 ;  /* 0x0000006b466b7220 */ /* 0x000fe40000410000 */
[C---:B------:R-:W-:Y:S01]  /*46c0*/  FMUL.FTZ R70, R123.reuse, R71 ;  /* 0x000000477b467220 */ /* 0x040fe20000410000 */
[----:B------:R-:W-:Y:S01]  /*46d0*/  HADD2.F32 R90, -RZ, R90.H0_H0 ;  /* 0x2000005aff5a7230 */ /* 0x000fe20000004100 */
[-C--:B------:R-:W-:Y:S02]  /*46e0*/  FMUL.FTZ R65, R123, R103.reuse ;  /* 0x000000677b417220 */ /* 0x080fe40000410000 */
[----:B------:R-:W-:Y:S01]  /*46f0*/  FFMA.FTZ R70, R124, R103, R70 ;  /* 0x000000677c467223 */ /* 0x000fe20000010046 */
[----:B--2---:R-:W-:Y:S01]  /*4700*/  HADD2.F32 R89, -RZ, R89.H0_H0 ;  /* 0x20000059ff597230 */ /* 0x004fe20000004100 */
[----:B------:R-:W-:-:S02]  /*4710*/  FMUL.FTZ R119, R111, R119 ;  /* 0x000000776f777220 */ /* 0x000fc40000410000 */
[----:B-1----:R-:W-:Y:S01]  /*4720*/  FMUL.FTZ R103, R67, R66 ;  /* 0x0000004243677220 */ /* 0x002fe20000410000 */
[----:B------:R-:W-:Y:S01]  /*4730*/  HADD2.F32 R66, -RZ, R82.H0_H0 ;  /* 0x20000052ff427230 */ /* 0x000fe20000004100 */
[----:B------:R-:W-:Y:S02]  /*4740*/  FFMA.FTZ R65, R124, R71, -R65 ;  /* 0x000000477c417223 */ /* 0x000fe40000010841 */
[----:B------:R-:W-:Y:S02]  /*4750*/  FMUL.FTZ R185, R16, R90 ;  /* 0x0000005a10b97220 */ /* 0x000fe40000410000 */
[C---:B---3--:R-:W-:Y:S02]  /*4760*/  FMUL.FTZ R106, R64.reuse, R106 ;  /* 0x0000006a406a7220 */ /* 0x048fe40000410000 */
[----:B------:R-:W-:Y:S01]  /*4770*/  FMUL.FTZ R105, R64, R105 ;  /* 0x0000006940697220 */ /* 0x000fe20000410000 */
[----:B------:R-:W-:Y:S01]  /*4780*/  HADD2.F32 R88, -RZ, R88.H0_H0 ;  /* 0x20000058ff587230 */ /* 0x000fe20000004100 */
[----:B------:R-:W-:-:S02]  /*4790*/  FMUL.FTZ R122, R111, R122 ;  /* 0x0000007a6f7a7220 */ /* 0x000fc40000410000 */
[----:B------:R-:W-:Y:S02]  /*47a0*/  FMUL.FTZ R104, R67, R104 ;  /* 0x0000006843687220 */ /* 0x000fe40000410000 */
[CC--:B------:R-:W-:Y:S02]  /*47b0*/  FMUL.FTZ R64, R119.reuse, R70.reuse ;  /* 0x0000004677407220 */ /* 0x0c0fe40000410000 */
[----:B------:R-:W-:Y:S02]  /*47c0*/  FMUL.FTZ R67, R119, R65 ;  /* 0x0000004177437220 */ /* 0x000fe40000410000 */
[----:B------:R-:W-:Y:S02]  /*47d0*/  FMUL.FTZ R186, R16, R89 ;  /* 0x0000005910ba7220 */ /* 0x000fe40000410000 */
[----:B------:R-:W-:Y:S01]  /*47e0*/  FMUL.FTZ R185, R66, R185 ;  /* 0x000000b942b97220 */ /* 0x000fe20000410000 */
[----:B------:R-:W-:Y:S01]  /*47f0*/  HADD2.F32 R87, -RZ, R87.H0_H0 ;  /* 0x20000057ff577230 */ /* 0x000fe20000004100 */
[C---:B------:R-:W-:Y:S01]  /*4800*/  FFMA.FTZ R65, R122.reuse, R65, -R64 ;  /* 0x000000417a417223 */ /* 0x040fe20000010840 */
[----:B------:R-:W-:Y:S01]  /*4810*/  HADD2.F32 R71, -RZ, R81.H0_H0 ;  /* 0x20000051ff477230 */ /* 0x000fe20000004100 */
[----:B------:R-:W-:-:S02]  /*4820*/  FFMA.FTZ R64, R122, R70, R67 ;  /* 0x000000467a407223 */ /* 0x000fc40000010043 */
[----:B------:R-:W-:Y:S02]  /*4830*/  FMUL.FTZ R186, R66, R186 ;  /* 0x000000ba42ba7220 */ /* 0x000fe40000410000 */
[----:B------:R-:W-:Y:S02]  /*4840*/  FMUL.FTZ R187, R15, R88 ;  /* 0x000000580fbb7220 */ /* 0x000fe40000410000 */
[----:B------:R-:W-:Y:S02]  /*4850*/  FMUL.FTZ R67, R185, R135 ;  /* 0x00000087b9437220 */ /* 0x000fe40000410000 */
[----:B------:R-:W-:Y:S02]  /*4860*/  FMUL.FTZ R188, R15, R87 ;  /* 0x000000570fbc7220 */ /* 0x000fe40000410000 */
[----:B------:R-:W-:Y:S02]  /*4870*/  FMUL.FTZ R66, R186, R135 ;  /* 0x00000087ba427220 */ /* 0x000fe40000410000 */
[----:B------:R-:W-:-:S02]  /*4880*/  FMUL.FTZ R187, R71, R187 ;  /* 0x000000bb47bb7220 */ /* 0x000fc40000410000 */
[----:B------:R-:W-:Y:S01]  /*4890*/  FFMA.FTZ R70, R186, R136, R67 ;  /* 0x00000088ba467223 */ /* 0x000fe20000010043 */
[----:B------:R-:W-:Y:S01]  /*48a0*/  HADD2.F32 R91, -RZ, R91.H0_H0 ;  /* 0x2000005bff5b7230 */ /* 0x000fe20000004100 */
[----:B------:R-:W-:Y:S02]  /*48b0*/  FMUL.FTZ R188, R71, R188 ;  /* 0x000000bc47bc7220 */ /* 0x000fe40000410000 */
[----:B------:R-:W-:Y:S02]  /*48c0*/  FFMA.FTZ R67, R185, R136, -R66 ;  /* 0x00000088b9437223 */ /* 0x000fe40000010842 */
[----:B------:R-:W-:Y:S01]  /*48d0*/  FADD.FTZ R70, R187, R70 ;  /* 0x00000046bb467221 */ /* 0x000fe20000010000 */
[----:B----4-:R-:W-:Y:S01]  /*48e0*/  HADD2.F32 R92, -RZ, R92.H0_H0 ;  /* 0x2000005cff5c7230 */ /* 0x010fe20000004100 */
[----:B------:R-:W-:Y:S01]  /*48f0*/  FADD.FTZ R67, R188, R67 ;  /* 0x00000043bc437221 */ /* 0x000fe20000010000 */
[----:B------:R-:W-:Y:S01]  /*4900*/  HADD2.F32 R110, -RZ, R80.H0_H0 ;  /* 0x20000050ff6e7230 */ /* 0x000fe20000004100 */
[----:B------:R-:W-:-:S02]  /*4910*/  FMUL.FTZ R66, R133, R70 ;  /* 0x0000004685427220 */ /* 0x000fc40000410000 */
[C---:B------:R-:W-:Y:S02]  /*4920*/  FMUL.FTZ R189, R14.reuse, R91 ;  /* 0x0000005b0ebd7220 */ /* 0x040fe40000410000 */
[-C--:B------:R-:W-:Y:S02]  /*4930*/  FMUL.FTZ R71, R133, R67.reuse ;  /* 0x0000004385477220 */ /* 0x080fe40000410000 */
[----:B------:R-:W-:Y:S02]  /*4940*/  FMUL.FTZ R190, R14, R92 ;  /* 0x0000005c0ebe7220 */ /* 0x000fe40000410000 */
[----:B------:R-:W-:Y:S02]  /*4950*/  FFMA.FTZ R66, R134, R67, -R66 ;  /* 0x0000004386427223 */ /* 0x000fe40000010842 */
        /* <DEDUP_REMOVED lines=12> */
[----:B------:R-:W-:Y:S02]  /*4a20*/  FFMA.FTZ R70, R132, R71, R70 ;  /* 0x0000004784467223 */ /* 0x000fe40000010046 */
[----:B------:R-:W-:Y:S01]  /*4a30*/  FMUL.FTZ R191, R110, R191 ;  /* 0x000000bf6ebf7220 */ /* 0x000fe20000410000 */
[----:B------:R-:W-:Y:S01]  /*4a40*/  HADD2.F32 R95, -RZ, R95.H0_H0 ;  /* 0x2000005fff5f7230 */ /* 0x000fe20000004100 */
[----:B------:R-:W-:Y:S02]  /*4a50*/  FFMA.FTZ R67, R132, R66, -R67 ;  /* 0x0000004284437223 */ /* 0x000fe40000010843 */
[----:B------:R-:W-:Y:S02]  /*4a60*/  FMUL.FTZ R192, R110, R192 ;  /* 0x000000c06ec07220 */ /* 0x000fe40000410000 */
[----:B------:R-:W-:Y:S01]  /*4a70*/  FADD.FTZ R70, R191, R70 ;  /* 0x00000046bf467221 */ /* 0x000fe20000010000 */
[----:B------:R-:W-:Y:S01]  /*4a80*/  HADD2.F32 R96, -RZ, R96.H0_H0 ;  /* 0x20000060ff607230 */ /* 0x000fe20000004100 */
        /* <DEDUP_REMOVED lines=55> */
[C---:B------:R-:W-:Y:S01]  /*4e00*/  FMUL.FTZ R201, R8.reuse, R137 ;  /* 0x0000008908c97220 */ /* 0x040fe20000410000 */
[----:B------:R-:W0:Y:S01]  /*4e10*/  MUFU.EX2 R154, R154 ;  /* 0x0000009a009a7308 */ /* 0x000e220000000800 */
[-C--:B------:R-:W-:Y:S02]  /*4e20*/  FMUL.FTZ R71, R119, R67.reuse ;  /* 0x0000004377477220 */ /* 0x080fe40000410000 */
[----:B------:R-:W-:Y:S02]  /*4e30*/  FMUL.FTZ R202, R8, R138 ;  /* 0x0000008a08ca7220 */ /* 0x000fe40000410000 */
[----:B------:R-:W-:Y:S02]  /*4e40*/  FFMA.FTZ R66, R122, R67, -R66 ;  /* 0x000000437a427223 */ /* 0x000fe40000010842 */
[----:B------:R-:W-:Y:S01]  /*4e50*/  FMUL.FTZ R201, R110, R201 ;  /* 0x000000c96ec97220 */ /* 0x000fe20000410000 */
[----:B------:R-:W-:Y:S01]  /*4e60*/  HADD2.F32 R139, -RZ, R139.H0_H0 ;  /* 0x2000008bff8b7230 */ /* 0x000fe20000004100 */
[----:B------:R-:W-:-:S02]  /*4e70*/  FMUL.FTZ R117, R153, R117 ;  /* 0x0000007599757220 */ /* 0x000fc40000410000 */
[----:B------:R-:W-:Y:S02]  /*4e80*/  FFMA.FTZ R71, R122, R70, R71 ;  /* 0x000000467a477223 */ /* 0x000fe40000010047 */
[----:B------:R-:W-:Y:S02]  /*4e90*/  FMUL.FTZ R202, R110, R202 ;  /* 0x000000ca6eca7220 */ /* 0x000fe40000410000 */
[----:B------:R-:W-:Y:S01]  /*4ea0*/  FADD.FTZ R66, R201, R66 ;  /* 0x00000042c9427221 */ /* 0x000fe20000010000 */
[----:B------:R-:W-:Y:S01]  /*4eb0*/  HADD2.F32 R110, -RZ, R73.H0_H0 ;  /* 0x20000049ff6e7230 */ /* 0x000fe20000004100 */
[----:B------:R-:W-:Y:S01]  /*4ec0*/  FMUL.FTZ R118, R153, R118 ;  /* 0x0000007699767220 */ /* 0x000fe20000410000 */
[----:B------:R-:W-:Y:S01]  /*4ed0*/  HADD2.F32 R140, -RZ, R140.H0_H0 ;  /* 0x2000008cff8c7230 */ /* 0x000fe20000004100 */
[----:B------:R-:W-:Y:S02]  /*4ee0*/  FADD.FTZ R71, R202, R71 ;  /* 0x00000047ca477221 */ /* 0x000fe40000010000 */
[----:B------:R-:W-:-:S02]  /*4ef0*/  FMUL.FTZ R70, R117, R66 ;  /* 0x0000004275467220 */ /* 0x000fc40000410000 */
[----:B------:R-:W-:Y:S02]  /*4f00*/  FMUL.FTZ R203, R7, R139 ;  /* 0x0000008b07cb7220 */ /* 0x000fe40000410000 */
[C---:B------:R-:W-:Y:S01]  /*4f10*/  FMUL.FTZ R67, R117.reuse, R64 ;  /* 0x0000004075437220 */ /* 0x040fe20000410000 */
[----:B------:R-:W1:Y:S01]  /*4f20*/  MUFU.EX2 R155, R155 ;  /* 0x0000009b009b7308 */ /* 0x000e620000000800 */
[-C--:B------:R-:W-:Y:S02]  /*4f30*/  FFMA.FTZ R70, R118, R71.reuse, R70 ;  /* 0x0000004776467223 */ /* 0x080fe40000010046 */
[----:B------:R-:W-:Y:S02]  /*4f40*/  FMUL.FTZ R71, R117, R71 ;  /* 0x0000004775477220 */ /* 0x000fe40000410000 */
[----:B------:R-:W-:Y:S02]  /*4f50*/  FMUL.FTZ R204, R7, R140 ;  /* 0x0000008c07cc7220 */ /* 0x000fe40000410000 */
[----:B------:R-:W-:Y:S01]  /*4f60*/  FMUL.FTZ R203, R110, R203 ;  /* 0x000000cb6ecb7220 */ /* 0x000fe20000410000 */
[----:B------:R-:W-:Y:S01]  /*4f70*/  HADD2.F32 R141, -RZ, R141.H0_H0 ;  /* 0x2000008dff8d7230 */ /* 0x000fe20000004100 */
[----:B------:R-:W-:-:S02]  /*4f80*/  FFMA.FTZ R67, R118, R65, -R67 ;  /* 0x0000004176437223 */ /* 0x000fc40000010843 */
[----:B------:R-:W-:Y:S02]  /*4f90*/  FMUL.FTZ R65, R117, R65 ;  /* 0x0000004175417220 */ /* 0x000fe40000410000 */
        /* <DEDUP_REMOVED lines=10> */
[----:B------:R-:W-:Y:S01]  /*5040*/  FMUL.FTZ R205, R6, R141 ;  /* 0x0000008d06cd7220 */ /* 0x000fe20000410000 */
[----:B------:R-:W0:Y:S01]  /*5050*/  MUFU.EX2 R156, R156 ;  /* 0x0000009c009c7308 */ /* 0x000e220000000800 */
[-C--:B------:R-:W-:Y:S02]  /*5060*/  FMUL.FTZ R111, R115, R71.reuse ;  /* 0x00000047736f7220 */ /* 0x080fe40000410000 */
[----:B------:R-:W-:Y:S02]  /*5070*/  FFMA.FTZ R66, R116, R71, -R64 ;  /* 0x0000004774427223 */ /* 0x000fe40000010840 */
[----:B------:R-:W-:-:S02]  /*5080*/  FMUL.FTZ R206, R6, R142 ;  /* 0x0000008e06ce7220 */ /* 0x000fc40000410000 */
[----:B------:R-:W-:Y:S01]  /*5090*/  FMUL.FTZ R205, R110, R205 ;  /* 0x000000cd6ecd7220 */ /* 0x000fe20000410000 */
[----:B------:R-:W-:Y:S01]  /*50a0*/  HADD2.F32 R143, -RZ, R143.H0_H0 ;  /* 0x2000008fff8f7230 */ /* 0x000fe20000004100 */
[----:B-1----:R-:W-:Y:S02]  /*50b0*/  FMUL.FTZ R113, R155, R113 ;  /* 0x000000719b717220 */ /* 0x002fe40000410000 */
[----:B------:R-:W-:Y:S02]  /*50c0*/  FFMA.FTZ R111, R116, R70, R111 ;  /* 0x00000046746f7223 */ /* 0x000fe4000001006f */
[----:B------:R-:W-:Y:S02]  /*50d0*/  FMUL.FTZ R206, R110, R206 ;  /* 0x000000ce6ece7220 */ /* 0x000fe40000410000 */
[----:B------:R-:W-:Y:S01]  /*50e0*/  FADD.FTZ R66, R205, R66 ;  /* 0x00000042cd427221 */ /* 0x000fe20000010000 */
[----:B------:R-:W-:Y:S01]  /*50f0*/  HADD2.F32 R71, -RZ, R59.H0_H0 ;  /* 0x2000003bff477230 */ /* 0x000fe20000004100 */
[----:B------:R-:W-:Y:S01]  /*5100*/  FMUL.FTZ R114, R155, R114 ;  /* 0x000000729b727220 */ /* 0x000fe20000410000 */
[----:B------:R-:W-:Y:S01]  /*5110*/  HADD2.F32 R144, -RZ, R144.H0_H0 ;  /* 0x20000090ff907230 */ /* 0x000fe20000004100 */
[----:B------:R-:W-:-:S02]  /*5120*/  FADD.FTZ R111, R206, R111 ;  /* 0x0000006fce6f7221 */ /* 0x000fc40000010000 */
[----:B------:R-:W-:Y:S02]  /*5130*/  FMUL.FTZ R70, R113, R66 ;  /* 0x0000004271467220 */ /* 0x000fe40000410000 */
[----:B------:R-:W-:Y:S02]  /*5140*/  FMUL.FTZ R207, R5, R143 ;  /* 0x0000008f05cf7220 */ /* 0x000fe40000410000 */
[-C--:B------:R-:W-:Y:S02]  /*5150*/  FFMA.FTZ R70, R114, R111.reuse, R70 ;  /* 0x0000006f72467223 */ /* 0x080fe40000010046 */
[----:B------:R-:W-:Y:S02]  /*5160*/  FMUL.FTZ R111, R113, R111 ;  /* 0x0000006f716f7220 */ /* 0x000fe40000410000 */
[----:B------:R-:W-:Y:S02]  /*5170*/  FMUL.FTZ R208, R5, R144 ;  /* 0x0000009005d07220 */ /* 0x000fe40000410000 */
[----:B------:R-:W-:-:S02]  /*5180*/  FMUL.FTZ R207, R71, R207 ;  /* 0x000000cf47cf7220 */ /* 0x000fc40000410000 */
[----:B------:R-:W-:Y:S02]  /*5190*/  FMUL.FTZ R64, R115, R65 ;  /* 0x0000004173407220 */ /* 0x000fe40000410000 */
[----:B0-----:R-:W-:Y:S02]  /*51a0*/  FMUL.FTZ R109, R156, R109 ;  /* 0x0000006d9c6d7220 */ /* 0x001fe40000410000 */
[----:B------:R-:W-:Y:S02]  /*51b0*/  FFMA.FTZ R111, R114, R66, -R111 ;  /* 0x00000042726f7223 */ /* 0x000fe4000001086f */
[----:B------:R-:W-:Y:S02]  /*51c0*/  FMUL.FTZ R208, R71, R208 ;  /* 0x000000d047d07220 */ /* 0x000fe40000410000 */
[----:B------:R-:W-:Y:S01]  /*51d0*/  FADD.FTZ R70, R207, R70 ;  /* 0x00000046cf467221 */ /* 0x000fe20000010000 */
[----:B------:R-:W-:Y:S01]  /*51e0*/  HADD2.F32 R145, -RZ, R145.H0_H0 ;  /* 0x20000091ff917230 */ /* 0x000fe20000004100 */
[----:B------:R-:W-:Y:S01]  /*51f0*/  FFMA.FTZ R64, R116, R67, -R64 ;  /* 0x0000004374407223 */ /* 0x000fe20000010840 */
[----:B------:R-:W-:Y:S01]  /*5200*/  HADD2.F32 R146, -RZ, R146.H0_H0 ;  /* 0x20000092ff927230 */ /* 0x000fe20000004100 */
[----:B------:R-:W-:-:S02]  /*5210*/  FMUL.FTZ R112, R156, R112 ;  /* 0x000000709c707220 */ /* 0x000fc40000410000 */
[----:B------:R-:W-:Y:S02]  /*5220*/  FMUL.FTZ R67, R115, R67 ;  /* 0x0000004373437220 */ /* 0x000fe40000410000 */
[----:B------:R-:W-:Y:S02]  /*5230*/  FADD.FTZ R111, R208, R111 ;  /* 0x0000006fd06f7221 */ /* 0x000fe40000010000 */
[C---:B------:R-:W-:Y:S01]  /*5240*/  FMUL.FTZ R66, R109.reuse, R70 ;  /* 0x000000466d427220 */ /* 0x040fe20000410000 */
[----:B------:R-:W-:Y:S01]  /*5250*/  HADD2.F32 R110, -RZ, R58.H0_H0 ;  /* 0x2000003aff6e7230 */ /* 0x000fe20000004100 */
[----:B------:R-:W-:Y:S02]  /*5260*/  FFMA.FTZ R67, R116, R65, R67 ;  /* 0x0000004174437223 */ /* 0x000fe40000010043 */
[-C--:B------:R-:W-:Y:S02]  /*5270*/  FFMA.FTZ R71, R112, R111.reuse, -R66 ;  /* 0x0000006f70477223 */ /* 0x080fe40000010842 */
[----:B------:R-:W-:-:S02]  /*5280*/  FMUL.FTZ R111, R109, R111 ;  /* 0x0000006f6d6f7220 */ /* 0x000fc40000410000 */
[C---:B------:R-:W-:Y:S02]  /*5290*/  FMUL.FTZ R209, R4.reuse, R145 ;  /* 0x0000009104d17220 */ /* 0x040fe40000410000 */
[----:B------:R-:W-:Y:S02]  /*52a0*/  FMUL.FTZ R210, R4, R146 ;  /* 0x0000009204d27220 */ /* 0x000fe40000410000 */
[C---:B------:R-:W-:Y:S02]  /*52b0*/  FMUL.FTZ R65, R113.reuse, R67 ;  /* 0x0000004371417220 */ /* 0x040fe40000410000 */
[----:B------:R-:W-:Y:S02]  /*52c0*/  FFMA.FTZ R70, R112, R70, R111 ;  /* 0x0000004670467223 */ /* 0x000fe4000001006f */
[C---:B------:R-:W-:Y:S02]  /*52d0*/  FMUL.FTZ R209, R110.reuse, R209 ;  /* 0x000000d16ed17220 */ /* 0x040fe40000410000 */
[----:B------:R-:W-:Y:S01]  /*52e0*/  FMUL.FTZ R210, R110, R210 ;  /* 0x000000d26ed27220 */ /* 0x000fe20000410000 */
[----:B------:R-:W-:Y:S01]  /*52f0*/  HADD2.F32 R148, -RZ, R148.H0_H0 ;  /* 0x20000094ff947230 */ /* 0x000fe20000004100 */
[-C--:B------:R-:W-:Y:S01]  /*5300*/  FFMA.FTZ R65, R114, R64.reuse, -R65 ;  /* 0x0000004072417223 */ /* 0x080fe20000010841 */
[----:B------:R-:W-:Y:S01]  /*5310*/  HADD2.F32 R147, -RZ, R147.H0_H0 ;  /* 0x20000093ff937230 */ /* 0x000fe20000004100 */
[----:B------:R-:W-:-:S02]  /*5320*/  FMUL.FTZ R64, R113, R64 ;  /* 0x0000004071407220 */ /* 0x000fc40000410000 */
[----:B------:R-:W-:Y:S02]  /*5330*/  FADD.FTZ R70, R209, R70 ;  /* 0x00000046d1467221 */ /* 0x000fe40000010000 */
[----:B------:R-:W-:Y:S01]  /*5340*/  FADD.FTZ R71, R210, R71 ;  /* 0x00000047d2477221 */ /* 0x000fe20000010000 */
[----:B------:R-:W-:Y:S01]  /*5350*/  HADD2.F32 R110, -RZ, R57.H0_H0 ;  /* 0x20000039ff6e7230 */ /* 0x000fe20000004100 */
[----:B------:R-:W-:Y:S02]  /*5360*/  FFMA.FTZ R64, R114, R67, R64 ;  /* 0x0000004372407223 */ /* 0x000fe40000010040 */
[----:B------:R-:W-:Y:S02]  /*5370*/  FMUL.FTZ R66, R107, R70 ;  /* 0x000000466b427220 */ /* 0x000fe40000410000 */
[----:B------:R-:W-:Y:S02]  /*5380*/  FMUL.FTZ R212, R3, R148 ;  /* 0x0000009403d47220 */ /* 0x000fe40000410000 */
[----:B------:R-:W-:-:S02]  /*5390*/  FMUL.FTZ R67, R107, R71 ;  /* 0x000000476b437220 */ /* 0x000fc40000410000 */
[----:B------:R-:W-:Y:S02]  /*53a0*/  FMUL.FTZ R211, R3, R147 ;  /* 0x0000009303d37220 */ /* 0x000fe40000410000 */
[----:B------:R-:W-:Y:S02]  /*53b0*/  FFMA.FTZ R71, R108, R71, -R66 ;  /* 0x000000476c477223 */ /* 0x000fe40000010842 */
[----:B------:R-:W-:Y:S02]  /*53c0*/  FMUL.FTZ R212, R110, R212 ;  /* 0x000000d46ed47220 */ /* 0x000fe40000410000 */
[----:B------:R-:W-:Y:S02]  /*53d0*/  FFMA.FTZ R70, R108, R70, R67 ;  /* 0x000000466c467223 */ /* 0x000fe40000010043 */
[----:B------:R-:W-:Y:S02]  /*53e0*/  FMUL.FTZ R211, R110, R211 ;  /* 0x000000d36ed37220 */ /* 0x000fe40000410000 */
[----:B------:R-:W-:-:S02]  /*53f0*/  FMUL.FTZ R66, R109, R64 ;  /* 0x000000406d427220 */ /* 0x000fc40000410000 */
[-C--:B------:R-:W-:Y:S02]  /*5400*/  FMUL.FTZ R67, R109, R65.reuse ;  /* 0x000000416d437220 */ /* 0x080fe40000410000 */
[----:B------:R-:W-:Y:S02]  /*5410*/  FADD.FTZ R71, R212, R71 ;  /* 0x00000047d4477221 */ /* 0x000fe40000010000 */
[----:B------:R-:W-:Y:S01]  /*5420*/  FADD.FTZ R70, R211, R70 ;  /* 0x00000046d3467221 */ /* 0x000fe20000010000 */
[----:B------:R-:W-:Y:S01]  /*5430*/  HADD2.F32 R149, -RZ, R149.H0_H0 ;  /* 0x20000095ff957230 */ /* 0x000fe20000004100 */
[C---:B------:R-:W-:Y:S01]  /*5440*/  FFMA.FTZ R66, R112.reuse, R65, -R66 ;  /* 0x0000004170427223 */ /* 0x040fe20000010842 */
[----:B------:R-:W-:Y:S01]  /*5450*/  HADD2.F32 R150, -RZ, R150.H0_H0 ;  /* 0x20000096ff967230 */ /* 0x000fe20000004100 */
[----:B------:R-:W-:Y:S02]  /*5460*/  FFMA.FTZ R67, R112, R64, R67 ;  /* 0x0000004070437223 */ /* 0x000fe40000010043 */
[----:B------:R-:W-:-:S02]  /*5470*/  FMUL.FTZ R65, R105, R71 ;  /* 0x0000004769417220 */ /* 0x000fc40000410000 */
[-C--:B------:R-:W-:Y:S01]  /*5480*/  FMUL.FTZ R64, R105, R70.reuse ;  /* 0x0000004669407220 */ /* 0x080fe20000410000 */
[----:B------:R-:W-:Y:S01]  /*5490*/  HADD2.F32 R110, -RZ, R56.H0_H0 ;  /* 0x20000038ff6e7230 */ /* 0x000fe20000004100 */
[C---:B------:R-:W-:Y:S02]  /*54a0*/  FFMA.FTZ R70, R106.reuse, R70, R65 ;  /* 0x000000466a467223 */ /* 0x040fe40000010041 */
[----:B------:R-:W-:Y:S02]  /*54b0*/  FFMA.FTZ R71, R106, R71, -R64 ;  /* 0x000000476a477223 */ /* 0x000fe40000010840 */
[C---:B------:R-:W-:Y:S02]  /*54c0*/  FMUL.FTZ R213, R2.reuse, R149 ;  /* 0x0000009502d57220 */ /* 0x040fe40000410000 */
[----:B------:R-:W-:Y:S02]  /*54d0*/  FMUL.FTZ R65, R107, R67 ;  /* 0x000000436b417220 */ /* 0x000fe40000410000 */
[----:B------:R-:W-:-:S02]  /*54e0*/  FMUL.FTZ R214, R2, R150 ;  /* 0x0000009602d67220 */ /* 0x000fc40000410000 */
[-C--:B------:R-:W-:Y:S02]  /*54f0*/  FMUL.FTZ R64, R107, R66.reuse ;  /* 0x000000426b407220 */ /* 0x080fe40000410000 */
[----:B------:R-:W-:Y:S02]  /*5500*/  FMUL.FTZ R213, R110, R213 ;  /* 0x000000d56ed57220 */ /* 0x000fe40000410000 */
[----:B------:R-:W-:Y:S02]  /*5510*/  FFMA.FTZ R65, R108, R66, -R65 ;  /* 0x000000426c417223 */ /* 0x000fe40000010841 */
[----:B------:R-:W-:Y:S02]  /*5520*/  FMUL.FTZ R214, R110, R214 ;  /* 0x000000d66ed67220 */ /* 0x000fe40000410000 */
[----:B------:R-:W-:Y:S01]  /*5530*/  FFMA.FTZ R64, R108, R67, R64 ;  /* 0x000000436c407223 */ /* 0x000fe20000010040 */
[----:B------:R-:W-:Y:S01]  /*5540*/  HADD2.F32 R151, -RZ, R151.H0_H0 ;  /* 0x20000097ff977230 */ /* 0x000fe20000004100 */
[----:B------:R-:W-:Y:S01]  /*5550*/  FADD.FTZ R70, R213, R70 ;  /* 0x00000046d5467221 */ /* 0x000fe20000010000 */
[----:B------:R-:W-:Y:S01]  /*5560*/  HADD2.F32 R152, -RZ, R152.H0_H0 ;  /* 0x20000098ff987230 */ /* 0x000fe20000004100 */
[----:B------:R-:W-:Y:S01]  /*5570*/  FMUL.FTZ R67, R105, R65 ;  /* 0x0000004169437220 */ /* 0x000fe20000410000 */
[----:B------:R-:W-:Y:S01]  /*5580*/  ISETP.NE.AND P0, PT, R86, 0x3f, PT ;  /* 0x0000003f5600780c */ /* 0x000fe20003f05270 */
[----:B------:R-:W-:-:S02]  /*5590*/  FADD.FTZ R71, R214, R71 ;  /* 0x00000047d6477221 */ /* 0x000fc40000010000 */
[----:B------:R-:W-:Y:S02]  /*55a0*/  FMUL.FTZ R66, R105, R64 ;  /* 0x0000004069427220 */ /* 0x000fe40000410000 */
[C---:B------:R-:W-:Y:S02]  /*55b0*/  FMUL.FTZ R110, R103.reuse, R70 ;  /* 0x00000046676e7220 */ /* 0x040fe40000410000 */
[C---:B------:R-:W-:Y:S01]  /*55c0*/  FFMA.FTZ R67, R106.reuse, R64, R67 ;  /* 0x000000406a437223 */ /* 0x040fe20000010043 */
[----:B------:R-:W-:Y:S01]  /*55d0*/  HADD2.F32 R64, -RZ, R55.H0_H0 ;  /* 0x20000037ff407230 */ /* 0x000fe20000004100 */
[----:B------:R-:W-:Y:S02]  /*55e0*/  FMUL.FTZ R111, R103, R71 ;  /* 0x00000047676f7220 */ /* 0x000fe40000410000 */
[----:B------:R-:W-:Y:S02]  /*55f0*/  FFMA.FTZ R66, R106, R65, -R66 ;  /* 0x000000416a427223 */ /* 0x000fe40000010842 */
[----:B------:R-:W-:-:S02]  /*5600*/  FMUL.FTZ R215, R0, R151 ;  /* 0x0000009700d77220 */ /* 0x000fc40000410000 */
[----:B------:R-:W-:Y:S02]  /*5610*/  FMUL.FTZ R216, R0, R152 ;  /* 0x0000009800d87220 */ /* 0x000fe40000410000 */
[C---:B------:R-:W-:Y:S02]  /*5620*/  FFMA.FTZ R110, R104.reuse, R71, -R110 ;  /* 0x00000047686e7223 */ /* 0x040fe4000001086e */
[----:B------:R-:W-:Y:S02]  /*5630*/  FFMA.FTZ R111, R104, R70, R111 ;  /* 0x00000046686f7223 */ /* 0x000fe4000001006f */
[C---:B------:R-:W-:Y:S02]  /*5640*/  FMUL.FTZ R65, R103.reuse, R66 ;  /* 0x0000004267417220 */ /* 0x040fe40000410000 */
[----:B------:R-:W-:Y:S02]  /*5650*/  FMUL.FTZ R71, R103, R67 ;  /* 0x0000004367477220 */ /* 0x000fe40000410000 */
[----:B------:R-:W-:-:S02]  /*5660*/  FMUL.FTZ R215, R64, R215 ;  /* 0x000000d740d77220 */ /* 0x000fc40000410000 */
[----:B------:R-:W-:Y:S02]  /*5670*/  FMUL.FTZ R216, R64, R216 ;  /* 0x000000d840d87220 */ /* 0x000fe40000410000 */
[C---:B------:R-:W-:Y:S02]  /*5680*/  FFMA.FTZ R65, R104.reuse, R67, R65 ;  /* 0x0000004368417223 */ /* 0x040fe40000010041 */
[----:B------:R-:W-:Y:S02]  /*5690*/  FFMA.FTZ R64, R104, R66, -R71 ;  /* 0x0000004268407223 */ /* 0x000fe40000010847 */
[----:B------:R-:W-:Y:S02]  /*56a0*/  FADD.FTZ R66, R215, R110 ;  /* 0x0000006ed7427221 */ /* 0x000fe40000010000 */
[----:B------:R-:W-:Y:S02]  /*56b0*/  FADD.FTZ R67, R216, R111 ;  /* 0x0000006fd8437221 */ /* 0x000fe40000010000 */
[----:B------:R0:W1:Y:S01]  /*56c0*/  @P0 LDS.64 R110, [R86.X8+0x49e8] ;  /* 0x0049e800566e0984 */ /* 0x0000620000008a00 */
[----:B------:R-:W-:Y:S01]  /*56d0*/  BSSY B0, `(.L_x_4961) ;  /* 0x000000f000007945 */ /* 0x000fe20003800000 */
[----:B------:R-:W-:Y:S01]  /*56e0*/  ISETP.GT.U32.AND P2, PT, R86, 0x1f, PT ;  /* 0x0000001f5600780c */ /* 0x000fe20003f44070 */
[----:B------:R-:W-:Y:S07]  /*56f0*/  @P0 BRA `(.L_x_4962) ;  /* 0x000000c000000947 */ /* 0x000fee0003800000 */
        /* <DEDUP_REMOVED lines=12> */
.L_x_4962:
[----:B------:R-:W-:Y:S05]  /*57c0*/  BSYNC B0 ;  /* 0x0000000000007941 */ /* 0x000fea0003800000 */
.L_x_4961:
        /* <DEDUP_REMOVED lines=36> */
[----:B---3--:R-:W-:Y:S04]  /*5a10*/  LDS.128 R64, [R229+0x31d0] ;  /* 0x0031d000e5407984 */ /* 0x008fe80000000c00 */
[----:B-1----:R-:W1:Y:S02]  /*5a20*/  LDS.128 R68, [R229+0x31e0] ;  /* 0x0031e000e5447984 */ /* 0x002e640000000c00 */
[----:B-1----:R-:W-:-:S02]  /*5a30*/  FMUL.FTZ R241, R65, R69 ;  /* 0x0000004541f17220 */ /* 0x002fc40000410000 */
[CC--:B------:R-:W-:Y:S02]  /*5a40*/  FMUL.FTZ R243, R67.reuse, R69.reuse ;  /* 0x0000004543f37220 */ /* 0x0c0fe40000410000 */
[CC--:B------:R-:W-:Y:S02]  /*5a50*/  FFMA.FTZ R241, R64.reuse, R68.reuse, -R241 ;  /* 0x0000004440f17223 */ /* 0x0c0fe400000108f1 */
[-C--:B------:R-:W-:Y:S02]  /*5a60*/  FMUL.FTZ R64, R64, R69.reuse ;  /* 0x0000004540407220 */ /* 0x080fe40000410000 */
[C---:B------:R-:W-:Y:S02]  /*5a70*/  FMUL.FTZ R69, R66.reuse, R69 ;  /* 0x0000004542457220 */ /* 0x040fe40000410000 */
[-C--:B------:R-:W-:Y:S02]  /*5a80*/  FFMA.FTZ R243, R66, R68.reuse, -R243 ;  /* 0x0000004442f37223 */ /* 0x080fe400000108f3 */
[----:B------:R-:W-:-:S02]  /*5a90*/  FFMA.FTZ R242, R67, R68, R69 ;  /* 0x0000004443f27223 */ /* 0x000fc40000010045 */
[----:B------:R-:W-:Y:S02]  /*5aa0*/  FFMA.FTZ R68, R65, R68, R64 ;  /* 0x0000004441447223 */ /* 0x000fe40000010040 */
[----:B------:R-:W-:Y:S02]  /*5ab0*/  FADD.FTZ R69, R70, R243 ;  /* 0x000000f346457221 */ /* 0x000fe40000010000 */
[----:B------:R-:W-:Y:S01]  /*5ac0*/  FADD.FTZ R242, R71, R242 ;  /* 0x000000f247f27221 */ /* 0x000fe20000010000 */
[----:B------:R-:W-:Y:S05]  /*5ad0*/  BRA.DIV ~URZ, `(.L_x_4965) ;  /* 0x00007cb27f007947 */ /* 0x000fea000b800000 */
[----:B------:R1:W3:Y:S02]  /*5ae0*/  SHFL.UP PT, R67, R241, 0x1, RZ ;  /* 0x04200000f1437989 */ /* 0x0002e400000e00ff */
.L_x_5073:
[----:B------:R-:W-:Y:S05]  /*5af0*/  BRA.DIV ~URZ, `(.L_x_4966) ;  /* 0x00007d127f007947 */ /* 0x000fea000b800000 */
[----:B------:R-:W4:Y:S01]  /*5b00*/  SHFL.UP PT, R65, R69, 0x1, RZ ;  /* 0x0420000045417989 */ /* 0x000f2200000e00ff */
[----:B------:R-:W-:-:S03]  /*5b10*/  ISETP.GE.AND P0, PT, R85, 0x1, PT ;  /* 0x000000015500780c */ /* 0x000fc60003f06270 */
[----:B------:R-:W5:Y:S04]  /*5b20*/  SHFL.UP PT, R66, R242, 0x1, RZ ;  /* 0x04200000f2427989 */ /* 0x000f6800000e00ff */
[----:B------:R-:W0:Y:S01]  /*5b30*/  SHFL.UP PT, R64, R68, 0x1, RZ ;  /* 0x0420000044407989 */ /* 0x000e2200000e00ff */
[CC--:B----4-:R-:W-:Y:S02]  /*5b40*/  FMUL.FTZ R71, R68.reuse, R65.reuse ;  /* 0x0000004144477220 */ /* 0x0d0fe40000410000 */
[-C--:B-----5:R-:W-:Y:S02]  /*5b50*/  FMUL.FTZ R70, R68, R66.reuse ;  /* 0x0000004244467220 */ /* 0x0a0fe40000410000 */
[C---:B------:R-:W-:Y:S02]  /*5b60*/  FFMA.FTZ R71, R241.reuse, R66, R71 ;  /* 0x00000042f1477223 */ /* 0x040fe40000010047 */
[----:B------:R-:W-:-:S02]  /*5b70*/  FFMA.FTZ R70, R241, R65, -R70 ;  /* 0x00000041f1467223 */ /* 0x000fc40000010846 */
[----:B------:R-:W-:Y:S02]  /*5b80*/  @P0 FADD.FTZ R242, R242, R71 ;  /* 0x00000047f2f20221 */ /* 0x000fe40000010000 */
[C---:B---3--:R-:W-:Y:S02]  /*5b90*/  FMUL.FTZ R65, R68.reuse, R67 ;  /* 0x0000004344417220 */ /* 0x048fe40000410000 */
[----:B------:R-:W-:Y:S01]  /*5ba0*/  @P0 FADD.FTZ R69, R69, R70 ;  /* 0x0000004645450221 */ /* 0x000fe20000010000 */
[----:B------:R-:W3:Y:S01]  /*5bb0*/  SHFL.UP PT, R244, R242, 0x2, RZ ;  /* 0x04400000f2f47989 */ /* 0x000ee200000e00ff */
[CC--:B0-----:R-:W-:Y:S02]  /*5bc0*/  FFMA.FTZ R65, R241.reuse, R64.reuse, R65 ;  /* 0x00000040f1417223 */ /* 0x0c1fe40000010041 */
[C---:B------:R-:W-:Y:S01]  /*5bd0*/  FMUL.FTZ R64, R68.reuse, R64 ;  /* 0x0000004044407220 */ /* 0x040fe20000410000 */
[----:B------:R-:W0:Y:S02]  /*5be0*/  SHFL.UP PT, R70, R69, 0x2, RZ ;  /* 0x0440000045467989 */ /* 0x000e2400000e00ff */
[----:B------:R-:W-:Y:S01]  /*5bf0*/  FSEL R65, R68, R65, !P0 ;  /* 0x0000004144417208 */ /* 0x000fe20004000000 */
[----:B-1----:R-:W-:Y:S01]  /*5c00*/  @P0 FFMA.FTZ R241, R241, R67, -R64 ;  /* 0x00000043f1f10223 */ /* 0x002fe20000010840 */
[----:B------:R-:W-:-:S03]  /*5c10*/  ISETP.GE.AND P0, PT, R85, 0x2, PT ;  /* 0x000000025500780c */ /* 0x000fc60003f06270 */
[----:B------:R-:W1:Y:S04]  /*5c20*/  SHFL.UP PT, R64, R65, 0x2, RZ ;  /* 0x0440000041407989 */ /* 0x000e6800000e00ff */
[----:B------:R-:W4:Y:S01]  /*5c30*/  SHFL.UP PT, R66, R241, 0x2, RZ ;  /* 0x04400000f1427989 */ /* 0x000f2200000e00ff */
[C---:B---3--:R-:W-:Y:S02]  /*5c40*/  FMUL.FTZ R67, R65.reuse, R244 ;  /* 0x000000f441437220 */ /* 0x048fe40000410000 */
[-C--:B0-----:R-:W-:Y:S02]  /*5c50*/  FMUL.FTZ R68, R65, R70.reuse ;  /* 0x0000004641447220 */ /* 0x081fe40000410000 */
[C---:B------:R-:W-:Y:S02]  /*5c60*/  FFMA.FTZ R70, R241.reuse, R70, -R67 ;  /* 0x00000046f1467223 */ /* 0x040fe40000010843 */
[----:B------:R-:W-:-:S02]  /*5c70*/  FFMA.FTZ R67, R241, R244, R68 ;  /* 0x000000f4f1437223 */ /* 0x000fc40000010044 */
[----:B------:R-:W-:Y:S02]  /*5c80*/  @P0 FADD.FTZ R69, R69, R70 ;  /* 0x0000004645450221 */ /* 0x000fe40000010000 */
[----:B------:R-:W-:Y:S02]  /*5c90*/  @P0 FADD.FTZ R242, R242, R67 ;  /* 0x00000043f2f20221 */ /* 0x000fe40000010000 */
[C---:B-1----:R-:W-:Y:S01]  /*5ca0*/  FMUL.FTZ R67, R65.reuse, R64 ;  /* 0x0000004041437220 */ /* 0x042fe20000410000 */
[----:B------:R-:W0:Y:S01]  /*5cb0*/  SHFL.UP PT, R70, R69, 0x4, RZ ;  /* 0x0480000045467989 */ /* 0x000e2200000e00ff */
[----:B----4-:R-:W-:-:S03]  /*5cc0*/  FMUL.FTZ R68, R65, R66 ;  /* 0x0000004241447220 */ /* 0x010fc60000410000 */
[----:B------:R-:W1:Y:S01]  /*5cd0*/  SHFL.UP PT, R244, R242, 0x4, RZ ;  /* 0x04800000f2f47989 */ /* 0x000e6200000e00ff */
[C---:B------:R-:W-:Y:S02]  /*5ce0*/  FFMA.FTZ R68, R241.reuse, R64, R68 ;  /* 0x00000040f1447223 */ /* 0x040fe40000010044 */
[----:B------:R-:W-:-:S03]  /*5cf0*/  @P0 FFMA.FTZ R241, R241, R66, -R67 ;  /* 0x00000042f1f10223 */ /* 0x000fc60000010843 */
[----:B------:R-:W-:Y:S02]  /*5d00*/  FSEL R65, R65, R68, !P0 ;  /* 0x0000004441417208 */ /* 0x000fe40004000000 */
[----:B------:R-:W3:Y:S01]  /*5d10*/  SHFL.UP PT, R64, R241, 0x4, RZ ;  /* 0x04800000f1407989 */ /* 0x000ee200000e00ff */
[----:B------:R-:W-:-:S03]  /*5d20*/  ISETP.GE.AND P0, PT, R85, 0x4, PT ;  /* 0x000000045500780c */ /* 0x000fc60003f06270 */
[----:B------:R-:W4:Y:S01]  /*5d30*/  SHFL.UP PT, R66, R65, 0x4, RZ ;  /* 0x0480000041427989 */ /* 0x000f2200000e00ff */
[C---:B0-----:R-:W-:Y:S02]  /*5d40*/  FMUL.FTZ R68, R65.reuse, R70 ;  /* 0x0000004641447220 */ /* 0x041fe40000410000 */
[-C--:B-1----:R-:W-:Y:S02]  /*5d50*/  FMUL.FTZ R67, R65, R244.reuse ;  /* 0x000000f441437220 */ /* 0x082fe40000410000 */
[C---:B------:R-:W-:Y:S02]  /*5d60*/  FFMA.FTZ R71, R241.reuse, R244, R68 ;  /* 0x000000f4f1477223 */ /* 0x040fe40000010044 */
[----:B------:R-:W-:-:S03]  /*5d70*/  FFMA.FTZ R70, R241, R70, -R67 ;  /* 0x00000046f1467223 */ /* 0x000fc60000010843 */
[----:B------:R-:W-:Y:S02]  /*5d80*/  @P0 FADD.FTZ R242, R242, R71 ;  /* 0x00000047f2f20221 */ /* 0x000fe40000010000 */
[----:B---3--:R-:W-:Y:S02]  /*5d90*/  FMUL.FTZ R67, R65, R64 ;  /* 0x0000004041437220 */ /* 0x008fe40000410000 */
[----:B------:R-:W-:Y:S02]  /*5da0*/  @P0 FADD.FTZ R69, R69, R70 ;  /* 0x0000004645450221 */ /* 0x000fe40000010000 */
[-C--:B----4-:R-:W-:Y:S01]  /*5db0*/  FFMA.FTZ R68, R241, R66.reuse, R67 ;  /* 0x00000042f1447223 */ /* 0x090fe20000010043 */
[----:B------:R-:W0:Y:S01]  /*5dc0*/  SHFL.UP PT, R70, R242, 0x8, RZ ;  /* 0x05000000f2467989 */ /* 0x000e2200000e00ff */
[----:B------:R-:W-:-:S03]  /*5dd0*/  FMUL.FTZ R66, R65, R66 ;  /* 0x0000004241427220 */ /* 0x000fc60000410000 */
[----:B------:R-:W-:Y:S01]  /*5de0*/  FSEL R65, R65, R68, !P0 ;  /* 0x0000004441417208 */ /* 0x000fe20004000000 */
[----:B------:R-:W-:Y:S01]  /*5df0*/  @P0 FFMA.FTZ R241, R241, R64, -R66 ;  /* 0x00000040f1f10223 */ /* 0x000fe20000010842 */
[----:B------:R-:W1:Y:S01]  /*5e00*/  SHFL.UP PT, R68, R69, 0x8, RZ ;  /* 0x0500000045447989 */ /* 0x000e6200000e00ff */
[----:B------:R-:W-:-:S03]  /*5e10*/  ISETP.GE.AND P0, PT, R85, 0x8, PT ;  /* 0x000000085500780c */ /* 0x000fc60003f06270 */
[----:B------:R-:W3:Y:S04]  /*5e20*/  SHFL.UP PT, R66, R241, 0x8, RZ ;  /* 0x05000000f1427989 */ /* 0x000ee800000e00ff */
[----:B------:R-:W4:Y:S01]  /*5e30*/  SHFL.UP PT, R64, R65, 0x8, RZ ;  /* 0x0500000041407989 */ /* 0x000f2200000e00ff */
[C---:B0-----:R-:W-:Y:S02]  /*5e40*/  FMUL.FTZ R67, R65.reuse, R70 ;  /* 0x0000004641437220 */ /* 0x041fe40000410000 */
[-C--:B-1----:R-:W-:Y:S02]  /*5e50*/  FMUL.FTZ R71, R65, R68.reuse ;  /* 0x0000004441477220 */ /* 0x082fe40000410000 */
[----:B------:R-:W-:Y:S02]  /*5e60*/  FFMA.FTZ R244, R241, R68, -R67 ;  /* 0x00000044f1f47223 */ /* 0x000fe40000010843 */
[----:B---3--:R-:W-:-:S02]  /*5e70*/  FMUL.FTZ R68, R65, R66 ;  /* 0x0000004241447220 */ /* 0x008fc40000410000 */
[C---:B------:R-:W-:Y:S02]  /*5e80*/  FFMA.FTZ R71, R241.reuse, R70, R71 ;  /* 0x00000046f1477223 */ /* 0x040fe40000010047 */
[-C--:B----4-:R-:W-:Y:S02]  /*5e90*/  FFMA.FTZ R68, R241, R64.reuse, R68 ;  /* 0x00000040f1447223 */ /* 0x090fe40000010044 */
[----:B------:R-:W-:Y:S02]  /*5ea0*/  FMUL.FTZ R67, R65, R64 ;  /* 0x0000004041437220 */ /* 0x000fe40000410000 */
[----:B------:R-:W-:Y:S01]  /*5eb0*/  @P0 FADD.FTZ R69, R69, R244 ;  /* 0x000000f445450221 */ /* 0x000fe20000010000 */
[----:B------:R-:W-:Y:S01]  /*5ec0*/  FSEL R68, R65, R68, !P0 ;  /* 0x0000004441447208 */ /* 0x000fe20004000000 */
[----:B------:R-:W-:Y:S02]  /*5ed0*/  @P0 FFMA.FTZ R241, R241, R66, -R67 ;  /* 0x00000042f1f10223 */ /* 0x000fe40000010843 */
[----:B------:R-:W-:Y:S01]  /*5ee0*/  @P0 FADD.FTZ R242, R242, R71 ;  /* 0x00000047f2f20221 */ /* 0x000fe20000010000 */
[----:B------:R-:W-:Y:S01]  /*5ef0*/  MOV R243, R69 ;  /* 0x0000004500f37202 */ /* 0x000fe20000000f00 */
[----:B------:R0:W1:Y:S04]  /*5f00*/  SHFL.UP PT, R71, R69, 0x10, RZ ;  /* 0x0600000045477989 */ /* 0x00006800000e00ff */
[----:B------:R0:W3:Y:S04]  /*5f10*/  SHFL.UP PT, R67, R241, 0x10, RZ ;  /* 0x06000000f1437989 */ /* 0x0000e800000e00ff */
[----:B------:R0:W4:Y:S04]  /*5f20*/  SHFL.UP PT, R66, R242, 0x10, RZ ;  /* 0x06000000f2427989 */ /* 0x00012800000e00ff */
[----:B------:R0:W2:Y:S02]  /*5f30*/  SHFL.UP PT, R70, R68, 0x10, RZ ;  /* 0x0600000044467989 */ /* 0x0000a400000e00ff */
.L_x_5074:
[----:B0-----:R-:W-:Y:S01]  /*5f40*/  MOV R69, R241 ;  /* 0x000000f100457202 */ /* 0x001fe20000000f00 */
[-C--:B----4-:R-:W-:Y:S01]  /*5f50*/  FMUL.FTZ R64, R66, R68.reuse ;  /* 0x0000004442407220 */ /* 0x090fe20000410000 */
[----:B------:R-:W-:Y:S01]  /*5f60*/  ISETP.GE.AND P0, PT, R85, 0x10, PT ;  /* 0x000000105500780c */ /* 0x000fe20003f06270 */
[----:B---3--:R-:W-:Y:S01]  /*5f70*/  FMUL.FTZ R65, R67, R68 ;  /* 0x0000004443417220 */ /* 0x008fe20000410000 */
[----:B------:R-:W-:Y:S01]  /*5f80*/  MOV R241, R242 ;  /* 0x000000f200f17202 */ /* 0x000fe20000000f00 */
[----:B-1----:R-:W-:-:S02]  /*5f90*/  FFMA.FTZ R64, R71, R69, -R64 ;  /* 0x0000004547407223 */ /* 0x002fc40000010840 */
[-C--:B------:R-:W-:Y:S02]  /*5fa0*/  FMUL.FTZ R71, R71, R68.reuse ;  /* 0x0000004447477220 */ /* 0x080fe40000410000 */
[-C--:B--2---:R-:W-:Y:S02]  /*5fb0*/  FFMA.FTZ R65, R70, R69.reuse, R65 ;  /* 0x0000004546417223 */ /* 0x084fe40000010041 */
[----:B------:R-:W-:Y:S01]  /*5fc0*/  FFMA.FTZ R66, R66, R69, R71 ;  /* 0x0000004542427223 */ /* 0x000fe20000010047 */
[----:B------:R-:W-:Y:S01]  /*5fd0*/  MOV R71, R243 ;  /* 0x000000f300477202 */ /* 0x000fe20000000f00 */
[----:B------:R-:W-:Y:S01]  /*5fe0*/  FMUL.FTZ R70, R70, R68 ;  /* 0x0000004446467220 */ /* 0x000fe20000410000 */
[----:B------:R-:W-:Y:S01]  /*5ff0*/  FSEL R68, R68, R65, !P0 ;  /* 0x0000004144447208 */ /* 0x000fe20004000000 */
[----:B------:R-:W-:Y:S02]  /*6000*/  @P0 FADD.FTZ R241, R66, R241 ;  /* 0x000000f142f10221 */ /* 0x000fe40000010000 */
[----:B------:R-:W-:-:S02]  /*6010*/  @P0 FFMA.FTZ R69, R67, R69, -R70 ;  /* 0x0000004543450223 */ /* 0x000fc40000010846 */
[----:B------:R-:W-:Y:S01]  /*6020*/  @P0 FADD.FTZ R71, R64, R71 ;  /* 0x0000004740470221 */ /* 0x000fe20000010000 */
[----:B------:R-:W-:Y:S05]  /*6030*/  BRA.CONV ~URZ, `(.L_x_4967) ;  /* 0x000000437f007947 */ /* 0x000fea000b800000 */
[----:B------:R-:W-:Y:S01]  /*6040*/  HFMA2.MMA R66, -RZ, RZ, 0, 1.847743988037109375e-06 ;  /* 0x0000001fff427435 */ /* 0x000fe200000001ff */
[----:B------:R-:W-:Y:S02]  /*6050*/  MOV R64, R69 ;  /* 0x0000004500407202 */ /* 0x000fe40000000f00 */
[----:B------:R-:W-:-:S03]  /*6060*/  MOV R65, 0x6080 ;  /* 0x0000608000417802 */ /* 0x000fc60000000f00 */
[----:B------:R-:W-:Y:S05]  /*6070*/  CALL.REL.NOINC `($__internal_121_$__cuda_sm70_shflsync_idx_p) ;  /* 0x0000943000007944 */ /* 0x000fea0003c00000 */
.L_x_4967:
[----:B------:R-:W-:Y:S05]  /*6080*/  BRA.CONV ~URZ, `(.L_x_4968) ;  /* 0x000000437f007947 */ /* 0x000fea000b800000 */
[----:B-1----:R-:W-:Y:S01]  /*6090*/  HFMA2.MMA R66, -RZ, RZ, 0, 1.847743988037109375e-06 ;  /* 0x0000001fff427435 */ /* 0x002fe200000001ff */
[----:B------:R-:W-:Y:S02]  /*60a0*/  MOV R64, R68 ;  /* 0x0000004400407202 */ /* 0x000fe40000000f00 */
[----:B------:R-:W-:-:S03]  /*60b0*/  MOV R65, 0x60d0 ;  /* 0x000060d000417802 */ /* 0x000fc60000000f00 */
[----:B0-2---:R-:W-:Y:S05]  /*60c0*/  CALL.REL.NOINC `($__internal_121_$__cuda_sm70_shflsync_idx_p) ;  /* 0x000093e000007944 */ /* 0x005fea0003c00000 */
.L_x_4968:
[----:B------:R-:W-:Y:S05]  /*60d0*/  BRA.CONV ~URZ, `(.L_x_4969) ;  /* 0x000000437f007947 */ /* 0x000fea000b800000 */
[----:B-1----:R-:W-:Y:S01]  /*60e0*/  HFMA2.MMA R66, -RZ, RZ, 0, 1.847743988037109375e-06 ;  /* 0x0000001fff427435 */ /* 0x002fe200000001ff */
[----:B------:R-:W-:Y:S02]  /*60f0*/  MOV R64, R71 ;  /* 0x0000004700407202 */ /* 0x000fe40000000f00 */
[----:B------:R-:W-:-:S03]  /*6100*/  MOV R65, 0x6120 ;  /* 0x0000612000417802 */ /* 0x000fc60000000f00 */
[----:B0-2---:R-:W-:Y:S05]  /*6110*/  CALL.REL.NOINC `($__internal_121_$__cuda_sm70_shflsync_idx_p) ;  /* 0x0000939000007944 */ /* 0x005fea0003c00000 */
.L_x_4969:
[----:B------:R-:W-:Y:S05]  /*6120*/  BRA.CONV ~URZ, `(.L_x_4970) ;  /* 0x000000437f007947 */ /* 0x000fea000b800000 */
[----:B-1----:R-:W-:Y:S01]  /*6130*/  HFMA2.MMA R66, -RZ, RZ, 0, 1.847743988037109375e-06 ;  /* 0x0000001fff427435 */ /* 0x002fe200000001ff */
[----:B------:R-:W-:-:S02]  /*6140*/  MOV R64, R241 ;  /* 0x000000f100407202 */ /* 0x000fc40000000f00 */
[----:B------:R-:W-:-:S03]  /*6150*/  MOV R65, 0x6170 ;  /* 0x0000617000417802 */ /* 0x000fc60000000f00 */
[----:B0-2---:R-:W-:Y:S05]  /*6160*/  CALL.REL.NOINC `($__internal_121_$__cuda_sm70_shflsync_idx_p) ;  /* 0x0000934000007944 */ /* 0x005fea0003c00000 */
.L_x_4970:
        /* <DEDUP_REMOVED lines=9> */
.L_x_5075:
[----:B--234-:R-:W2:Y:S01]  /*6200*/  LDS.128 R60, [R229+0x31d0] ;  /* 0x0031d000e53c7984 */ /* 0x01cea20000000c00 */
[----:B-1----:R-:W-:Y:S01]  /*6210*/  MOV R66, R243 ;  /* 0x000000f300427202 */ /* 0x002fe20000000f00 */
[----:B0-----:R-:W-:Y:S01]  /*6220*/  FMUL.FTZ R64, R67, R68 ;  /* 0x0000004443407220 */ /* 0x001fe20000410000 */
[----:B------:R-:W-:-:S03]  /*6230*/  MOV R65, R242 ;  /* 0x000000f200417202 */ /* 0x000fc60000000f00 */
[CC--:B------:R-:W-:Y:S02]  /*6240*/  FFMA.FTZ R64, R66.reuse, R69.reuse, -R64 ;  /* 0x0000004542407223 */ /* 0x0c0fe40000010840 */
[----:B------:R-:W-:Y:S02]  /*6250*/  FMUL.FTZ R244, R66, R68 ;  /* 0x0000004442f47220 */ /* 0x000fe40000410000 */
[----:B------:R-:W-:Y:S01]  /*6260*/  @P1 FADD.FTZ R66, R64, R71 ;  /* 0x0000004740421221 */ /* 0x000fe20000010000 */
[----:B------:R-:W-:Y:S01]  /*6270*/  MOV R64, R70 ;  /* 0x0000004600407202 */ /* 0x000fe20000000f00 */
[----:B------:R-:W-:Y:S02]  /*6280*/  FFMA.FTZ R244, R67, R69, R244 ;  /* 0x0000004543f47223 */ /* 0x000fe400000100f4 */
[-C--:B------:R-:W-:Y:S02]  /*6290*/  FMUL.FTZ R70, R65, R68.reuse ;  /* 0x0000004441467220 */ /* 0x080fe40000410000 */
[----:B------:R-:W-:-:S02]  /*62a0*/  FMUL.FTZ R68, R64, R68 ;  /* 0x0000004440447220 */ /* 0x000fc40000410000 */
[----:B------:R-:W-:Y:S02]  /*62b0*/  @P1 FADD.FTZ R67, R244, R241 ;  /* 0x000000f1f4431221 */ /* 0x000fe40000010000 */
[-C--:B------:R-:W-:Y:S02]  /*62c0*/  @P1 FFMA.FTZ R65, R65, R69.reuse, R68 ;  /* 0x0000004541411223 */ /* 0x080fe40000010044 */
[----:B------:R-:W-:-:S05]  /*62d0*/  @P1 FFMA.FTZ R64, R64, R69, -R70 ;  /* 0x0000004540401223 */ /* 0x000fca0000010846 */
[----:B------:R0:W-:Y:S01]  /*62e0*/  STS.128 [R229+0x31d0], R64 ;  /* 0x0031d040e5007388 */ /* 0x0001e20000000c00 */
[CC--:B--2---:R-:W-:Y:S02]  /*62f0*/  FMUL.FTZ R68, R61.reuse, R66.reuse ;  /* 0x000000423d447220 */ /* 0x0c4fe40000410000 */
        /* <DEDUP_REMOVED lines=10> */
.L_x_4964:
[----:B---3--:R-:W-:Y:S05]  /*63a0*/  BSYNC B0 ;  /* 0x0000000000007941 */ /* 0x008fea0003800000 */
.L_x_4963:
[----:B------:R-:W-:Y:S01]  /*63b0*/  WARPSYNC 0xffffffff ;  /* 0xffffffff00007948 */ /* 0x000fe20003800000 */
[----:B------:R-:W-:Y:S02]  /*63c0*/  LOP3.LUT P0, RZ, R86, 0x1f, RZ, 0xc0, !PT ;  /* 0x0000001f56ff7812 */ /* 0x000fe4000780c0ff */
[CC--:B012---:R-:W-:Y:S01]  /*63d0*/  FMUL.FTZ R61, R103.reuse, R111.reuse ;  /* 0x0000006f673d7220 */ /* 0x0c7fe20000410000 */
        /* <DEDUP_REMOVED lines=9> */
[----:B------:R-:W-:Y:S02]  /*6470*/  FFMA.FTZ R63, R106, R61, -R62 ;  /* 0x0000003d6a3f7223 */ /* 0x000fe4000001083e */
[CC--:B------:R-:W-:Y:S02]  /*6480*/  FMUL.FTZ R60, R104.reuse, R184.reuse ;  /* 0x000000b8683c7220 */ /* 0x0c0fe40000410000 */
[C---:B------:R-:W-:Y:S02]  /*6490*/  FMUL.FTZ R61, R103.reuse, R184 ;  /* 0x000000b8673d7220 */ /* 0x040fe40000410000 */
[-C--:B------:R-:W-:Y:S02]  /*64a0*/  FFMA.FTZ R62, -R103, R168.reuse, -R60 ;  /* 0x000000a8673e7223 */ /* 0x080fe4000001093c */
[----:B------:R-:W-:-:S02]  /*64b0*/  FFMA.FTZ R60, R104, R168, -R61 ;  /* 0x000000a8683c7223 */ /* 0x000fc4000001083d */
[----:B------:R-:W-:Y:S02]  /*64c0*/  FADD.FTZ R62, -R183, R62 ;  /* 0x0000003eb73e7221 */ /* 0x000fe40000010100 */
[----:B------:R-:W-:Y:S02]  /*64d0*/  FADD.FTZ R60, R167, R60 ;  /* 0x0000003ca73c7221 */ /* 0x000fe40000010000 */
[C---:B------:R-:W-:Y:S02]  /*64e0*/  FMUL.FTZ R61, R105.reuse, -R62 ;  /* 0x8000003e693d7220 */ /* 0x040fe40000410000 */
[-C--:B------:R-:W-:Y:S02]  /*64f0*/  FMUL.FTZ R67, R105, -R60.reuse ;  /* 0x8000003c69437220 */ /* 0x080fe40000410000 */
[C---:B------:R-:W-:Y:S02]  /*6500*/  FFMA.FTZ R61, R106.reuse, R60, -R61 ;  /* 0x0000003c6a3d7223 */ /* 0x040fe4000001083d */
[----:B------:R-:W-:-:S02]  /*6510*/  FFMA.FTZ R67, R106, R62, R67 ;  /* 0x0000003e6a437223 */ /* 0x000fc40000010043 */
[C---:B------:R-:W-:Y:S02]  /*6520*/  FMUL.FTZ R60, R107.reuse, -R65 ;  /* 0x800000416b3c7220 */ /* 0x040fe40000410000 */
        /* <DEDUP_REMOVED lines=8> */
[----:B------:R-:W-:Y:S02]  /*65b0*/  FFMA.FTZ R66, R108, R67, R65 ;  /* 0x000000436c427223 */ /* 0x000fe40000010041 */
[----:B------:R-:W-:Y:S02]  /*65c0*/  FADD.FTZ R64, R165, R64 ;  /* 0x00000040a5407221 */ /* 0x000fe40000010000 */
        /* <DEDUP_REMOVED lines=9> */
[C---:B------:R-:W-:Y:S02]  /*6660*/  FMUL.FTZ R60, R113.reuse, -R63 ;  /* 0x8000003f713c7220 */ /* 0x040fe40000410000 */
[----:B------:R-:W-:Y:S02]  /*6670*/  FADD.FTZ R67, -R180, R67 ;  /* 0x00000043b4437221 */ /* 0x000fe40000010100 */
[-C--:B------:R-:W-:Y:S02]  /*6680*/  FMUL.FTZ R62, R113, -R61.reuse ;  /* 0x8000003d713e7220 */ /* 0x080fe40000410000 */
[----:B------:R-:W-:-:S02]  /*6690*/  FFMA.FTZ R60, R114, R61, -R60 ;  /* 0x0000003d723c7223 */ /* 0x000fc4000001083c */
[----:B------:R-:W-:Y:S02]  /*66a0*/  FADD.FTZ R65, R164, R65 ;  /* 0x00000041a4417221 */ /* 0x000fe40000010000 */
[C---:B------:R-:W-:Y:S02]  /*66b0*/  FMUL.FTZ R61, R113.reuse, -R67 ;  /* 0x80000043713d7220 */ /* 0x040fe40000410000 */
[C---:B------:R-:W-:Y:S02]  /*66c0*/  FFMA.FTZ R62, R114.reuse, R63, R62 ;  /* 0x0000003f723e7223 */ /* 0x040fe4000001003e */
[-C--:B------:R-:W-:Y:S02]  /*66d0*/  FMUL.FTZ R63, R113, -R65.reuse ;  /* 0x80000041713f7220 */ /* 0x080fe40000410000 */
[C---:B------:R-:W-:Y:S02]  /*66e0*/  FFMA.FTZ R64, R114.reuse, R65, -R61 ;  /* 0x0000004172407223 */ /* 0x040fe4000001083d */
[----:B------:R-:W-:-:S02]  /*66f0*/  FFMA.FTZ R66, R114, R67, R63 ;  /* 0x0000004372427223 */ /* 0x000fc4000001003f */
[----:B------:R-:W-:Y:S02]  /*6700*/  FADD.FTZ R64, R163, R64 ;  /* 0x00000040a3407221 */ /* 0x000fe40000010000 */
[----:B------:R-:W-:Y:S02]  /*6710*/  FMUL.FTZ R63, R115, -R60 ;  /* 0x8000003c733f7220 */ /* 0x000fe40000410000 */
[----:B------:R-:W-:Y:S02]  /*6720*/  FADD.FTZ R66, -R179, R66 ;  /* 0x00000042b3427221 */ /* 0x000fe40000010100 */
[C---:B------:R-:W-:Y:S02]  /*6730*/  FMUL.FTZ R67, R115.reuse, -R64 ;  /* 0x8000004073437220 */ /* 0x040fe40000410000 */
[-C--:B------:R-:W-:Y:S02]  /*6740*/  FMUL.FTZ R61, R115, -R62.reuse ;  /* 0x8000003e733d7220 */ /* 0x080fe40000410000 */
[----:B------:R-:W-:-:S02]  /*6750*/  FFMA.FTZ R63, R116, R62, R63 ;  /* 0x0000003e743f7223 */ /* 0x000fc4000001003f */
[-C--:B------:R-:W-:Y:S02]  /*6760*/  FMUL.FTZ R65, R115, -R66.reuse ;  /* 0x8000004273417220 */ /* 0x080fe40000410000 */
[C---:B------:R-:W-:Y:S02]  /*6770*/  FFMA.FTZ R67, R116.reuse, R66, R67 ;  /* 0x0000004274437223 */ /* 0x040fe40000010043 */
[C---:B------:R-:W-:Y:S02]  /*6780*/  FFMA.FTZ R61, R116.reuse, R60, -R61 ;  /* 0x0000003c743d7223 */ /* 0x040fe4000001083d */
[----:B------:R-:W-:Y:S02]  /*6790*/  FFMA.FTZ R65, R116, R64, -R65 ;  /* 0x0000004074417223 */ /* 0x000fe40000010841 */
[----:B------:R-:W-:Y:S02]  /*67a0*/  FMUL.FTZ R60, R117, -R63 ;  /* 0x8000003f753c7220 */ /* 0x000fe40000410000 */
[----:B------:R-:W-:-:S02]  /*67b0*/  FADD.FTZ R67, -R178, R67 ;  /* 0x00000043b2437221 */ /* 0x000fc40000010100 */
[CC--:B------:R-:W-:Y:S02]  /*67c0*/  FMUL.FTZ R62, R117.reuse, -R61.reuse ;  /* 0x8000003d753e7220 */ /* 0x0c0fe40000410000 */
[----:B------:R-:W-:Y:S02]  /*67d0*/  FFMA.FTZ R60, R118, R61, -R60 ;  /* 0x0000003d763c7223 */ /* 0x000fe4000001083c */
[----:B------:R-:W-:Y:S02]  /*67e0*/  FADD.FTZ R65, R162, R65 ;  /* 0x00000041a2417221 */ /* 0x000fe40000010000 */
[C---:B------:R-:W-:Y:S02]  /*67f0*/  FMUL.FTZ R61, R117.reuse, -R67 ;  /* 0x80000043753d7220 */ /* 0x040fe40000410000 */
[----:B------:R-:W-:Y:S02]  /*6800*/  FFMA.FTZ R62, R118, R63, R62 ;  /* 0x0000003f763e7223 */ /* 0x000fe4000001003e */
[----:B------:R-:W-:-:S02]  /*6810*/  FMUL.FTZ R63, R117, -R65 ;  /* 0x80000041753f7220 */ /* 0x000fc40000410000 */
[C---:B------:R-:W-:Y:S02]  /*6820*/  FFMA.FTZ R64, R118.reuse, R65, -R61 ;  /* 0x0000004176407223 */ /* 0x040fe4000001083d */
[----:B------:R-:W-:Y:S02]  /*6830*/  FFMA.FTZ R66, R118, R67, R63 ;  /* 0x0000004376427223 */ /* 0x000fe4000001003f */
[----:B------:R-:W-:Y:S02]  /*6840*/  FADD.FTZ R64, R161, R64 ;  /* 0x00000040a1407221 */ /* 0x000fe40000010000 */
[----:B------:R-:W-:Y:S02]  /*6850*/  FMUL.FTZ R63, R119, -R60 ;  /* 0x8000003c773f7220 */ /* 0x000fe40000410000 */
[----:B------:R-:W-:Y:S02]  /*6860*/  FADD.FTZ R66, -R177, R66 ;  /* 0x00000042b1427221 */ /* 0x000fe40000010100 */
[----:B------:R-:W-:-:S02]  /*6870*/  FMUL.FTZ R67, R119, -R64 ;  /* 0x8000004077437220 */ /* 0x000fc40000410000 */
[CC--:B------:R-:W-:Y:S02]  /*6880*/  FMUL.FTZ R61, R119.reuse, -R62.reuse ;  /* 0x8000003e773d7220 */ /* 0x0c0fe40000410000 */
[C---:B------:R-:W-:Y:S02]  /*6890*/  FFMA.FTZ R63, R122.reuse, R62, R63 ;  /* 0x0000003e7a3f7223 */ /* 0x040fe4000001003f */
[-C--:B------:R-:W-:Y:S02]  /*68a0*/  FMUL.FTZ R65, R119, -R66.reuse ;  /* 0x8000004277417220 */ /* 0x080fe40000410000 */
[C---:B------:R-:W-:Y:S02]  /*68b0*/  FFMA.FTZ R67, R122.reuse, R66, R67 ;  /* 0x000000427a437223 */ /* 0x040fe40000010043 */
[C---:B------:R-:W-:Y:S02]  /*68c0*/  FFMA.FTZ R61, R122.reuse, R60, -R61 ;  /* 0x0000003c7a3d7223 */ /* 0x040fe4000001083d */
[----:B------:R-:W-:-:S02]  /*68d0*/  FFMA.FTZ R65, R122, R64, -R65 ;  /* 0x000000407a417223 */ /* 0x000fc40000010841 */
        /* <DEDUP_REMOVED lines=54> */
[C---:B------:R-:W-:Y:S02]  /*6c40*/  FFMA.FTZ R64, R134.reuse, R60, -R61 ;  /* 0x0000003c86407223 */ /* 0x040fe4000001083d */
[CC--:B------:R-:W-:Y:S02]  /*6c50*/  FMUL.FTZ R61, R133.reuse, -R68.reuse ;  /* 0x80000044853d7220 */ /* 0x0c0fe40000410000 */
[C---:B------:R-:W-:Y:S02]  /*6c60*/  FFMA.FTZ R63, R134.reuse, R68, R63 ;  /* 0x00000044863f7223 */ /* 0x040fe4000001003f */
[----:B------:R-:W0:Y:S01]  /*6c70*/  LDS.64 R68, [R86.X16+0x31d8] ;  /* 0x0031d80056447984 */ /* 0x000e22000000ca00 */
[----:B------:R-:W-:Y:S02]  /*6c80*/  FFMA.FTZ R61, R134, R66, -R61 ;  /* 0x00000042863d7223 */ /* 0x000fe4000001083d */
[----:B------:R-:W-:Y:S02]  /*6c90*/  FADD.FTZ R63, -R170, R63 ;  /* 0x0000003faa3f7221 */ /* 0x000fe40000010100 */
[----:B------:R-:W-:-:S02]  /*6ca0*/  FMUL.FTZ R65, R133, -R60 ;  /* 0x8000003c85417220 */ /* 0x000fc40000410000 */
[----:B------:R-:W-:Y:S02]  /*6cb0*/  FADD.FTZ R61, R154, R61 ;  /* 0x0000003d9a3d7221 */ /* 0x000fe40000010000 */
[C---:B------:R-:W-:Y:S02]  /*6cc0*/  FMUL.FTZ R60, R135.reuse, -R63 ;  /* 0x8000003f873c7220 */ /* 0x040fe40000410000 */
[----:B------:R-:W-:Y:S02]  /*6cd0*/  FFMA.FTZ R65, R134, R62, R65 ;  /* 0x0000003e86417223 */ /* 0x000fe40000010041 */
[-C--:B------:R-:W-:Y:S01]  /*6ce0*/  FFMA.FTZ R66, R136, R61.reuse, -R60 ;  /* 0x0000003d88427223 */ /* 0x080fe2000001083c */
[----:B------:R-:W-:Y:S01]  /*6cf0*/  MOV R60, UR29 ;  /* 0x0000001d003c7c02 */ /* 0x000fe20008000f00 */
[C---:B------:R-:W-:Y:S02]  /*6d00*/  FMUL.FTZ R62, R135.reuse, -R61 ;  /* 0x8000003d873e7220 */ /* 0x040fe40000410000 */
[C---:B------:R-:W-:Y:S01]  /*6d10*/  FMUL.FTZ R61, R135.reuse, -R65 ;  /* 0x80000041873d7220 */ /* 0x040fe20000410000 */
[----:B------:R-:W-:Y:S01]  /*6d20*/  ISETP.GE.OR P0, PT, R60, c[0x0][0x174], P0 ;  /* 0x00005d003c007a0c */ /* 0x000fe20000706670 */
[----:B------:R-:W-:-:S02]  /*6d30*/  FMUL.FTZ R60, R135, -R64 ;  /* 0x80000040873c7220 */ /* 0x000fc40000410000 */
[C---:B------:R-:W-:Y:S02]  /*6d40*/  FFMA.FTZ R62, R136.reuse, R63, R62 ;  /* 0x0000003f883e7223 */ /* 0x040fe4000001003e */
[C---:B------:R-:W-:Y:S01]  /*6d50*/  FFMA.FTZ R64, R136.reuse, R64, -R61 ;  /* 0x0000004088407223 */ /* 0x040fe2000001083d */
[----:B------:R-:W-:Y:S01]  /*6d60*/  HFMA2.MMA R61, -RZ, RZ, 0, 0 ;  /* 0x00000000ff3d7435 */ /* 0x000fe200000001ff */
[----:B------:R-:W-:Y:S01]  /*6d70*/  FFMA.FTZ R65, R136, R65, R60 ;  /* 0x0000004188417223 */ /* 0x000fe2000001003c */
[----:B------:R-:W-:Y:S01]  /*6d80*/  MOV R60, 0x3f800000 ;  /* 0x3f800000003c7802 */ /* 0x000fe20000000f00 */
[----:B------:R-:W-:Y:S02]  /*6d90*/  FADD.FTZ R67, -R169, R62 ;  /* 0x0000003ea9437221 */ /* 0x000fe40000010100 */
[----:B------:R-:W-:Y:S01]  /*6da0*/  CS2R R62, SRZ ;  /* 0x00000000003e7805 */ /* 0x000fe2000001ff00 */
[----:B------:R-:W-:-:S05]  /*6db0*/  FADD.FTZ R66, R153, R66 ;  /* 0x0000004299427221 */ /* 0x000fca0000010000 */
[----:B------:R-:W1:Y:S01]  /*6dc0*/  @!P0 LDS.128 R60, [UR20+0x4be0] ;  /* 0x004be014ff3c8984 */ /* 0x000e620008000c00 */
[----:B------:R-:W-:-:S03]  /*6dd0*/  ISETP.GT.U32.AND P0, PT, R86, 0x1f, PT ;  /* 0x0000001f5600780c */ /* 0x000fc60003f04070 */
[----:B------:R2:W-:Y:S01]  /*6de0*/  STS.128 [R86.X16+0x35e0], R64 ;  /* 0x0035e04056007388 */ /* 0x0005e2000000cc00 */
[CC--:B0-----:R-:W-:Y:S02]  /*6df0*/  FMUL.FTZ R70, R121.reuse, R68.reuse ;  /* 0x0000004479467220 */ /* 0x0c1fe40000410000 */
[-C--:B------:R-:W-:Y:S02]  /*6e00*/  FMUL.FTZ R121, R121, R69.reuse ;  /* 0x0000004579797220 */ /* 0x080fe40000410000 */
[C---:B------:R-:W-:Y:S02]  /*6e10*/  FFMA.FTZ R69, R120.reuse, R69, R70 ;  /* 0x0000004578457223 */ /* 0x040fe40000010046 */
[----:B------:R-:W-:Y:S02]  /*6e20*/  FFMA.FTZ R68, R120, R68, -R121 ;  /* 0x0000004478447223 */ /* 0x000fe40000010879 */
[----:B------:R-:W-:Y:S02]  /*6e30*/  FADD.FTZ R186, R186, R69 ;  /* 0x00000045baba7221 */ /* 0x000fe40000010000 */
[----:B------:R-:W-:-:S02]  /*6e40*/  FADD.FTZ R185, R185, R68 ;  /* 0x00000044b9b97221 */ /* 0x000fc40000010000 */
[----:B------:R-:W-:-:S04]  /*6e50*/  FMUL.FTZ R68, R135, R186 ;  /* 0x000000ba87447220 */ /* 0x000fc80000410000 */
[----:B------:R-:W-:-:S04]  /*6e60*/  FFMA.FTZ R69, R136, R185, -R68 ;  /* 0x000000b988457223 */ /* 0x000fc80000010844 */
[----:B------:R-:W-:Y:S02]  /*6e70*/  FADD.FTZ R188, R188, R69 ;  /* 0x00000045bcbc7221 */ /* 0x000fe40000010000 */
[----:B------:R-:W-:-:S04]  /*6e80*/  FMUL.FTZ R69, R135, R185 ;  /* 0x000000b987457220 */ /* 0x000fc80000410000 */
        /* <DEDUP_REMOVED lines=88> */
[----:B-1----:R-:W-:Y:S02]  /*7410*/  SHF.L.U32 R120, R86, 0x5, RZ ;  /* 0x0000000556787819 */ /* 0x002fe400000006ff */
[----:B------:R-:W-:-:S03]  /*7420*/  ISETP.NE.AND P0, PT, R228, 0x1f, PT ;  /* 0x0000001fe400780c */ /* 0x000fc60003f05270 */
        /* <DEDUP_REMOVED lines=10> */
[----:B------:R-:W-:-:S02]  /*74d0*/  FADD.FTZ R68, R66, R121 ;  /* 0x0000007942447221 */ /* 0x000fc40000010000 */
[----:B------:R-:W-:Y:S01]  /*74e0*/  FADD.FTZ R67, R67, R70 ;  /* 0x0000004643437221 */ /* 0x000fe20000010000 */
[----:B------:R-:W-:Y:S01]  /*74f0*/  MOV R241, R69 ;  /* 0x0000004500f17202 */ /* 0x000fe20000000f00 */
[----:B------:R-:W-:Y:S05]  /*7500*/  BRA.DIV ~URZ, `(.L_x_4974) ;  /* 0x000071b27f007947 */ /* 0x000fea000b800000 */
[----:B------:R0:W1:Y:S02]  /*7510*/  SHFL.DOWN PT, R70, R71, 0x1, 0x1f ;  /* 0x08201f0047467f89 */ /* 0x00006400000e0000 */
.L_x_5076:
[----:B------:R-:W-:Y:S05]  /*7520*/  BRA.DIV ~URZ, `(.L_x_4975) ;  /* 0x000072127f007947 */ /* 0x000fea000b800000 */
[----:B------:R-:W2:Y:S04]  /*7530*/  SHFL.DOWN PT, R69, R69, 0x1, 0x1f ;  /* 0x08201f0045457f89 */ /* 0x000ea800000e0000 */
[----:B------:R3:W4:Y:S04]  /*7540*/  SHFL.DOWN PT, R121, R68, 0x1, 0x1f ;  /* 0x08201f0044797f89 */ /* 0x00072800000e0000 */
[----:B------:R3:W0:Y:S02]  /*7550*/  SHFL.DOWN PT, R66, R67, 0x1, 0x1f ;  /* 0x08201f0043427f89 */ /* 0x00062400000e0000 */
.L_x_5077:
        /* <DEDUP_REMOVED lines=13> */
.L_x_4977:
[----:B------:R-:W-:Y:S05]  /*7630*/  BSYNC B1 ;  /* 0x0000000000017941 */ /* 0x000fea0003800000 */
.L_x_4976:
[----:B------:R-:W-:Y:S01]  /*7640*/  ISETP.GT.U32.AND P0, PT, R228, 0x1d, PT ;  /* 0x0000001de400780c */ /* 0x000fe20003f04070 */
[----:B------:R-:W-:Y:S05]  /*7650*/  BRA.DIV ~URZ, `(.L_x_4978) ;  /* 0x000072327f007947 */ /* 0x000fea000b800000 */
[----:B--2---:R2:W3:Y:S04]  /*7660*/  SHFL.DOWN PT, R69, R71, 0x2, 0x1f ;  /* 0x08401f0047457f89 */ /* 0x0044e800000e0000 */
[----:B-1----:R2:W1:Y:S04]  /*7670*/  SHFL.DOWN PT, R70, R241, 0x2, 0x1f ;  /* 0x08401f00f1467f89 */ /* 0x00246800000e0000 */
[----:B----4-:R2:W4:Y:S04]  /*7680*/  SHFL.DOWN PT, R121, R68, 0x2, 0x1f ;  /* 0x08401f0044797f89 */ /* 0x01052800000e0000 */
[----:B0-----:R2:W0:Y:S02]  /*7690*/  SHFL.DOWN PT, R66, R67, 0x2, 0x1f ;  /* 0x08401f0043427f89 */ /* 0x00142400000e0000 */
.L_x_5078:
        /* <DEDUP_REMOVED lines=13> */
.L_x_4980:
[----:B------:R-:W-:Y:S05]  /*7770*/  BSYNC B1 ;  /* 0x0000000000017941 */ /* 0x000fea0003800000 */
.L_x_4979:
[----:B------:R-:W-:Y:S01]  /*7780*/  ISETP.GT.U32.AND P0, PT, R228, 0x1b, PT ;  /* 0x0000001be400780c */ /* 0x000fe20003f04070 */
[----:B------:R-:W-:Y:S10]  /*7790*/  BRA.DIV ~URZ, `(.L_x_4981) ;  /* 0x000072b27f007947 */ /* 0x000ff4000b800000 */
[----:B---3--:R3:W2:Y:S02]  /*77a0*/  SHFL.DOWN PT, R69, R71, 0x4, 0x1f ;  /* 0x08801f0047457f89 */ /* 0x0086a400000e0000 */
.L_x_5079:
[----:B------:R-:W-:Y:S05]  /*77b0*/  BRA.DIV ~URZ, `(.L_x_4982) ;  /* 0x000073127f007947 */ /* 0x000fea000b800000 */
[----:B-1----:R1:W3:Y:S04]  /*77c0*/  SHFL.DOWN PT, R70, R241, 0x4, 0x1f ;  /* 0x08801f00f1467f89 */ /* 0x0022e800000e0000 */
[----:B----4-:R1:W4:Y:S04]  /*77d0*/  SHFL.DOWN PT, R121, R68, 0x4, 0x1f ;  /* 0x08801f0044797f89 */ /* 0x01032800000e0000 */
[----:B0-----:R1:W0:Y:S02]  /*77e0*/  SHFL.DOWN PT, R66, R67, 0x4, 0x1f ;  /* 0x08801f0043427f89 */ /* 0x00122400000e0000 */
.L_x_5080:
        /* <DEDUP_REMOVED lines=13> */
.L_x_4984:
[----:B------:R-:W-:Y:S05]  /*78c0*/  BSYNC B1 ;  /* 0x0000000000017941 */ /* 0x000fea0003800000 */
.L_x_4983:
[----:B------:R-:W-:Y:S01]  /*78d0*/  ISETP.GT.U32.AND P0, PT, R228, 0x17, PT ;  /* 0x00000017e400780c */ /* 0x000fe20003f04070 */
[----:B------:R-:W-:Y:S05]  /*78e0*/  BRA.DIV ~URZ, `(.L_x_4985) ;  /* 0x000073327f007947 */ /* 0x000fea000b800000 */
[----:B--2---:R2:W1:Y:S04]  /*78f0*/  SHFL.DOWN PT, R69, R71, 0x8, 0x1f ;  /* 0x09001f0047457f89 */ /* 0x00446800000e0000 */
[----:B---3--:R2:W3:Y:S04]  /*7900*/  SHFL.DOWN PT, R70, R241, 0x8, 0x1f ;  /* 0x09001f00f1467f89 */ /* 0x0084e800000e0000 */
[----:B----4-:R2:W4:Y:S04]  /*7910*/  SHFL.DOWN PT, R121, R68, 0x8, 0x1f ;  /* 0x09001f0044797f89 */ /* 0x01052800000e0000 */
[----:B0-----:R2:W0:Y:S02]  /*7920*/  SHFL.DOWN PT, R66, R67, 0x8, 0x1f ;  /* 0x09001f0043427f89 */ /* 0x00142400000e0000 */
.L_x_5081:
        /* <DEDUP_REMOVED lines=13> */
.L_x_4987:
[----:B------:R-:W-:Y:S05]  /*7a00*/  BSYNC B1 ;  /* 0x0000000000017941 */ /* 0x000fea0003800000 */
.L_x_4986:
[----:B------:R-:W-:Y:S01]  /*7a10*/  ISETP.GT.U32.AND P0, PT, R228, 0xf, PT ;  /* 0x0000000fe400780c */ /* 0x000fe20003f04070 */
[----:B------:R-:W-:Y:S10]  /*7a20*/  BRA.DIV ~URZ, `(.L_x_4988) ;  /* 0x000073b27f007947 */ /* 0x000ff4000b800000 */
[----:B-1----:R1:W2:Y:S02]  /*7a30*/  SHFL.DOWN PT, R69, R71, 0x10, 0x1f ;  /* 0x0a001f0047457f89 */ /* 0x0022a400000e0000 */
.L_x_5082:
[----:B------:R-:W-:Y:S05]  /*7a40*/  BRA.DIV ~URZ, `(.L_x_4989) ;  /* 0x000074127f007947 */ /* 0x000fea000b800000 */
[----:B---3--:R3:W1:Y:S04]  /*7a50*/  SHFL.DOWN PT, R70, R241, 0x10, 0x1f ;  /* 0x0a001f00f1467f89 */ /* 0x00866800000e0000 */
[----:B----4-:R3:W4:Y:S04]  /*7a60*/  SHFL.DOWN PT, R121, R68, 0x10, 0x1f ;  /* 0x0a001f0044797f89 */ /* 0x01072800000e0000 */
[----:B0-----:R3:W0:Y:S02]  /*7a70*/  SHFL.DOWN PT, R66, R67, 0x10, 0x1f ;  /* 0x0a001f0043427f89 */ /* 0x00162400000e0000 */
.L_x_5083:
        /* <DEDUP_REMOVED lines=13> */
.L_x_4991:
[----:B------:R-:W-:Y:S05]  /*7b50*/  BSYNC B1 ;  /* 0x0000000000017941 */ /* 0x000fea0003800000 */
.L_x_4990:
[----:B------:R-:W-:Y:S05]  /*7b60*/  BRA.DIV ~URZ, `(.L_x_4992) ;  /* 0x000074427f007947 */ /* 0x000fea000b800000 */
[----:B------:R-:W5:Y:S04]  /*7b70*/  SHFL.IDX PT, R64, R241, RZ, 0x1f ;  /* 0x00001ffff1407589 */ /* 0x000f6800000e0000 */
[----:B--2---:R-:W2:Y:S04]  /*7b80*/  SHFL.IDX PT, R69, R71, RZ, 0x1f ;  /* 0x00001fff47457589 */ /* 0x004ea800000e0000 */
[----:B-1----:R-:W1:Y:S04]  /*7b90*/  SHFL.IDX PT, R70, R68, RZ, 0x1f ;  /* 0x00001fff44467589 */ /* 0x002e6800000e0000 */
[----:B------:R-:W3:Y:S04]  /*7ba0*/  SHFL.IDX PT, R242, R62, RZ, 0x1f ;  /* 0x00001fff3ef27589 */ /* 0x000ee800000e0000 */
[----:B------:R-:W4:Y:S04]  /*7bb0*/  SHFL.DOWN PT, R71, R71, 0x1, 0x1f ;  /* 0x08201f0047477f89 */ /* 0x000f2800000e0000 */
[----:B---3--:R-:W3:Y:S01]  /*7bc0*/  SHFL.DOWN PT, R241, R241, 0x1, 0x1f ;  /* 0x08201f00f1f17f89 */ /* 0x008ee200000e0000 */
[----:B0----5:R-:W-:-:S03]  /*7bd0*/  FMUL.FTZ R66, R62, R64 ;  /* 0x000000403e427220 */ /* 0x021fc60000410000 */
        /* <DEDUP_REMOVED lines=12> */
.L_x_5084:
        /* <DEDUP_REMOVED lines=20> */
.L_x_4994:
[----:B------:R-:W-:Y:S05]  /*7de0*/  BSYNC B1 ;  /* 0x0000000000017941 */ /* 0x000fea0003800000 */
.L_x_4993:
        /* <DEDUP_REMOVED lines=14> */
.L_x_4973:
[----:B-1----:R-:W-:Y:S05]  /*7ed0*/  BSYNC B0 ;  /* 0x0000000000007941 */ /* 0x002fea0003800000 */
.L_x_4972:
[----:B------:R-:W-:Y:S01]  /*7ee0*/  WARPSYNC 0xffffffff ;  /* 0xffffffff00007948 */ /* 0x000fe20003800000 */
[----:B------:R-:W-:Y:S02]  /*7ef0*/  ISETP.NE.AND P0, PT, R86, RZ, PT ;  /* 0x000000ff5600720c */ /* 0x000fe40003f05270 */
[----:B------:R-:W-:Y:S01]  /*7f00*/  BAR.SYNC.DEFER_BLOCKING 0x0 ;  /* 0x0000000000007b1d */ /* 0x000fe20000010000 */
[----:B------:R-:W-:Y:S01]  /*7f10*/  SHF.L.U32 R68, R86, 0x4, RZ ;  /* 0x0000000456447819 */ /* 0x000fe200000006ff */
[----:B------:R-:W-:Y:S02]  /*7f20*/  HADD2.F32 R71, -RZ, R78.H0_H0 ;  /* 0x2000004eff477230 */ /* 0x000fe40000004100 */
[----:B------:R-:W-:Y:S02]  /*7f30*/  HADD2.F32 R121, -RZ, R76.H0_H0 ;  /* 0x2000004cff797230 */ /* 0x000fe40000004100 */
[----:B------:R-:W-:Y:S01]  /*7f40*/  BSSY B0, `(.L_x_4995) ;  /* 0x00001fe000007945 */ /* 0x000fe20003800000 */
[----:B------:R-:W0:Y:S04]  /*7f50*/  LDS.64 R64, [R68+0x35e8] ;  /* 0x0035e80044407984 */ /* 0x000e280000000a00 */
[----:B------:R1:W-:Y:S01]  /*7f60*/  @!P0 STS.128 [UR20+0x4be0], R60 ;  /* 0x004be03cff008988 */ /* 0x0003e20008000c14 */
[----:B------:R-:W-:-:S02]  /*7f70*/  ULDC UR20, c[0x0][0x168] ;  /* 0x00005a0000147ab9 */ /* 0x000fc40000000800 */
[----:B------:R-:W-:Y:S01]  /*7f80*/  UIADD3 UR20, -UR38, UR20, URZ ;  /* 0x0000001426147290 */ /* 0x000fe2000fffe13f */
[CC--:B0-----:R-:W-:Y:S02]  /*7f90*/  FMUL.FTZ R67, R65.reuse, -R111.reuse ;  /* 0x8000006f41437220 */ /* 0x0c1fe40000410000 */
[C---:B------:R-:W-:Y:S02]  /*7fa0*/  FMUL.FTZ R111, R64.reuse, -R111 ;  /* 0x8000006f406f7220 */ /* 0x040fe40000410000 */
[-C--:B-1----:R-:W-:Y:S01]  /*7fb0*/  FFMA.FTZ R60, R64, R110.reuse, -R67 ;  /* 0x0000006e403c7223 */ /* 0x082fe20000010843 */
[----:B------:R-:W-:Y:S01]  /*7fc0*/  HADD2.F32 R64, -RZ, R81.H0_H0 ;  /* 0x20000051ff407230 */ /* 0x000fe20000004100 */
[----:B------:R-:W-:Y:S01]  /*7fd0*/  FFMA.FTZ R61, R65, R110, R111 ;  /* 0x0000006e413d7223 */ /* 0x000fe2000001006f */
[----:B------:R-:W-:Y:S01]  /*7fe0*/  HADD2.F32 R65, -RZ, R82.H0_H0 ;  /* 0x20000052ff417230 */ /* 0x000fe20000004100 */
[----:B------:R-:W-:Y:S01]  /*7ff0*/  FFMA.FTZ R67, R32, R185, RZ ;  /* 0x000000b920437223 */ /* 0x000fe200000100ff */
[----:B------:R-:W-:Y:S01]  /*8000*/  HADD2.F32 R111, -RZ, R77.H0_H0 ;  /* 0x2000004dff6f7230 */ /* 0x000fe20000004100 */
[----:B------:R-:W-:-:S02]  /*8010*/  FMUL.FTZ R69, R15, R64 ;  /* 0x000000400f457220 */ /* 0x000fc40000410000 */
[----:B------:R-:W-:Y:S02]  /*8020*/  FMUL.FTZ R66, R16, R65 ;  /* 0x0000004110427220 */ /* 0x000fe40000410000 */
[----:B------:R-:W-:Y:S01]  /*8030*/  FFMA.FTZ R62, R31, R188, R67 ;  /* 0x000000bc1f3e7223 */ /* 0x000fe20000010043 */
[----:B------:R-:W-:Y:S01]  /*8040*/  HADD2.F32 R67, -RZ, R80.H0_H0 ;  /* 0x20000050ff437230 */ /* 0x000fe20000004100 */
[-C--:B------:R-:W-:Y:S02]  /*8050*/  FFMA.FTZ R185, R90, -R66.reuse, R185 ;  /* 0x800000425ab97223 */ /* 0x080fe400000100b9 */
[----:B------:R-:W-:Y:S02]  /*8060*/  FFMA.FTZ R66, R89, -R66, R186 ;  /* 0x8000004259427223 */ /* 0x000fe400000100ba */
[----:B------:R-:W-:Y:S02]  /*8070*/  FFMA.FTZ R186, R32, -R186, RZ ;  /* 0x800000ba20ba7223 */ /* 0x000fe400000100ff */
[----:B------:R-:W-:-:S02]  /*8080*/  FFMA.FTZ R188, R87, -R69, R188 ;  /* 0x8000004557bc7223 */ /* 0x000fc400000100bc */
[----:B------:R-:W-:Y:S02]  /*8090*/  FFMA.FTZ R63, R31, -R187, R186 ;  /* 0x800000bb1f3f7223 */ /* 0x000fe400000100ba */
[----:B------:R-:W-:Y:S02]  /*80a0*/  FFMA.FTZ R187, R88, -R69, R187 ;  /* 0x8000004558bb7223 */ /* 0x000fe400000100bb */
[----:B------:R-:W-:Y:S02]  /*80b0*/  FMUL.FTZ R69, R14, R67 ;  /* 0x000000430e457220 */ /* 0x000fe40000410000 */
[C---:B------:R-:W-:Y:S02]  /*80c0*/  FFMA.FTZ R62, R30.reuse, R189, R62 ;  /* 0x000000bd1e3e7223 */ /* 0x040fe4000001003e */
[----:B------:R-:W-:Y:S02]  /*80d0*/  FFMA.FTZ R110, R30, -R190, R63 ;  /* 0x800000be1e6e7223 */ /* 0x000fe4000001003f */
[----:B------:R-:W-:-:S02]  /*80e0*/  FFMA.FTZ R189, R91, -R69, R189 ;  /* 0x800000455bbd7223 */ /* 0x000fc400000100bd */
[----:B------:R-:W-:Y:S01]  /*80f0*/  FFMA.FTZ R190, R92, -R69, R190 ;  /* 0x800000455cbe7223 */ /* 0x000fe200000100be */
[----:B------:R-:W-:Y:S01]  /*8100*/  HADD2.F32 R69, -RZ, R79.H0_H0 ;  /* 0x2000004fff457230 */ /* 0x000fe20000004100 */
[----:B------:R-:W-:Y:S02]  /*8110*/  FFMA.FTZ R62, R29, R192, R62 ;  /* 0x000000c01d3e7223 */ /* 0x000fe4000001003e */
[----:B------:R-:W-:Y:S02]  /*8120*/  FMUL.FTZ R120, R11, R111 ;  /* 0x0000006f0b787220 */ /* 0x000fe40000410000 */
[----:B------:R-:W-:Y:S02]  /*8130*/  FMUL.FTZ R70, R13, R69 ;  /* 0x000000450d467220 */ /* 0x000fe40000410000 */
[----:B------:R-:W-:Y:S02]  /*8140*/  FFMA.FTZ R62, R28, R193, R62 ;  /* 0x000000c11c3e7223 */ /* 0x000fe4000001003e */
[----:B------:R-:W-:-:S02]  /*8150*/  FFMA.FTZ R192, R94, -R70, R192 ;  /* 0x800000465ec07223 */ /* 0x000fc400000100c0 */
[----:B------:R-:W-:Y:S02]  /*8160*/  FFMA.FTZ R70, R93, -R70, R191 ;  /* 0x800000465d467223 */ /* 0x000fe400000100bf */
[----:B------:R-:W-:Y:S02]  /*8170*/  FFMA.FTZ R191, R29, -R191, R110 ;  /* 0x800000bf1dbf7223 */ /* 0x000fe4000001006e */
[----:B------:R-:W-:Y:S02]  /*8180*/  FMUL.FTZ R110, R12, R71 ;  /* 0x000000470c6e7220 */ /* 0x000fe40000410000 */
[----:B------:R-:W-:Y:S02]  /*8190*/  FFMA.FTZ R62, R27, R196, R62 ;  /* 0x000000c41b3e7223 */ /* 0x000fe4000001003e */
[-C--:B------:R-:W-:Y:S02]  /*81a0*/  FFMA.FTZ R193, R95, -R110.reuse, R193 ;  /* 0x8000006e5fc17223 */ /* 0x080fe400000100c1 */
[----:B------:R-:W-:-:S02]  /*81b0*/  FFMA.FTZ R110, R96, -R110, R194 ;  /* 0x8000006e606e7223 */ /* 0x000fc400000100c2 */
[----:B------:R-:W-:Y:S01]  /*81c0*/  FFMA.FTZ R194, R28, -R194, R191 ;  /* 0x800000c21cc27223 */ /* 0x000fe200000100bf */
[----:B------:R-:W-:Y:S01]  /*81d0*/  HADD2.F32 R191, -RZ, R75.H0_H0 ;  /* 0x2000004bffbf7230 */ /* 0x000fe20000004100 */
[-C--:B------:R-:W-:Y:S02]  /*81e0*/  FFMA.FTZ R196, R98, -R120.reuse, R196 ;  /* 0x8000007862c47223 */ /* 0x080fe400000100c4 */
[----:B------:R-:W-:Y:S02]  /*81f0*/  FMUL.FTZ R186, R10, R121 ;  /* 0x000000790aba7220 */ /* 0x000fe40000410000 */
[----:B------:R-:W-:Y:S02]  /*8200*/  FFMA.FTZ R120, R97, -R120, R195 ;  /* 0x8000007861787223 */ /* 0x000fe400000100c3 */
[----:B------:R-:W-:Y:S02]  /*8210*/  FFMA.FTZ R195, R27, -R195, R194 ;  /* 0x800000c31bc37223 */ /* 0x000fe400000100c2 */
[----:B------:R-:W-:-:S02]  /*8220*/  FFMA.FTZ R62, R26, R197, R62 ;  /* 0x000000c51a3e7223 */ /* 0x000fc4000001003e */
[-C--:B------:R-:W-:Y:S02]  /*8230*/  FFMA.FTZ R197, R99, -R186.reuse, R197 ;  /* 0x800000ba63c57223 */ /* 0x080fe400000100c5 */
[----:B------:R-:W-:Y:S02]  /*8240*/  FFMA.FTZ R186, R100, -R186, R198 ;  /* 0x800000ba64ba7223 */ /* 0x000fe400000100c6 */
[----:B------:R-:W-:Y:S02]  /*8250*/  FMUL.FTZ R194, R9, R191 ;  /* 0x000000bf09c27220 */ /* 0x000fe40000410000 */
[----:B------:R-:W-:Y:S01]  /*8260*/  FFMA.FTZ R198, R26, -R198, R195 ;  /* 0x800000c61ac67223 */ /* 0x000fe200000100c3 */
[----:B------:R-:W-:Y:S01]  /*8270*/  HADD2.F32 R195, -RZ, R74.H0_H0 ;  /* 0x2000004affc37230 */ /* 0x000fe20000004100 */
[----:B------:R-:W-:Y:S02]  /*8280*/  FFMA.FTZ R62, R25, R200, R62 ;  /* 0x000000c8193e7223 */ /* 0x000fe4000001003e */
[----:B------:R-:W-:-:S02]  /*8290*/  FFMA.FTZ R200, R102, -R194, R200 ;  /* 0x800000c266c87223 */ /* 0x000fc400000100c8 */
[----:B------:R-:W-:Y:S02]  /*82a0*/  FFMA.FTZ R194, R101, -R194, R199 ;  /* 0x800000c265c27223 */ /* 0x000fe400000100c7 */
[----:B------:R-:W-:Y:S02]  /*82b0*/  FFMA.FTZ R199, R25, -R199, R198 ;  /* 0x800000c719c77223 */ /* 0x000fe400000100c6 */
[----:B------:R-:W-:Y:S02]  /*82c0*/  FMUL.FTZ R198, R8, R195 ;  /* 0x000000c308c67220 */ /* 0x000fe40000410000 */
[----:B------:R-:W-:Y:S02]  /*82d0*/  FFMA.FTZ R63, R24, R201, R62 ;  /* 0x000000c9183f7223 */ /* 0x000fe4000001003e */
[-C--:B------:R-:W-:Y:S02]  /*82e0*/  FFMA.FTZ R201, R137, -R198.reuse, R201 ;  /* 0x800000c689c97223 */ /* 0x080fe400000100c9 */
[----:B------:R-:W-:Y:S01]  /*82f0*/  FFMA.FTZ R62, R138, -R198, R202 ;  /* 0x800000c68a3e7223 */ /* 0x000fe200000100ca */
[----:B------:R-:W-:Y:S01]  /*8300*/  HADD2.F32 R198, -RZ, R73.H0_H0 ;  /* 0x20000049ffc67230 */ /* 0x000fe20000004100 */
[----:B------:R-:W-:Y:S01]  /*8310*/  FADD.FTZ R60, R168, R60 ;  /* 0x0000003ca83c7221 */ /* 0x000fe20000010000 */
[----:B------:R-:W-:Y:S01]  /*8320*/  HADD2.F32 R168, -RZ, R72.H0_H0 ;  /* 0x20000048ffa87230 */ /* 0x000fe20000004100 */
[----:B------:R-:W-:-:S02]  /*8330*/  FFMA.FTZ R202, R24, -R202, R199 ;  /* 0x800000ca18ca7223 */ /* 0x000fc400000100c7 */
[----:B------:R-:W-:Y:S02]  /*8340*/  FMUL.FTZ R229, R7, R198 ;  /* 0x000000c607e57220 */ /* 0x000fe40000410000 */
[----:B------:R-:W-:Y:S02]  /*8350*/  FFMA.FTZ R199, R23, R204, R63 ;  /* 0x000000cc17c77223 */ /* 0x000fe4000001003f */
[----:B------:R-:W-:Y:S02]  /*8360*/  FADD.FTZ R61, -R184, R61 ;  /* 0x0000003db83d7221 */ /* 0x000fe40000010100 */
[----:B------:R-:W-:Y:S02]  /*8370*/  FMUL.FTZ R184, R6, R168 ;  /* 0x000000a806b87220 */ /* 0x000fe40000410000 */
[----:B------:R-:W-:Y:S02]  /*8380*/  FFMA.FTZ R63, R139, -R229, R203 ;  /* 0x800000e58b3f7223 */ /* 0x000fe400000100cb */
[----:B------:R-:W-:-:S02]  /*8390*/  FFMA.FTZ R203, R23, -R203, R202 ;  /* 0x800000cb17cb7223 */ /* 0x000fc400000100ca */
[----:B------:R-:W-:Y:S02]  /*83a0*/  FFMA.FTZ R199, R22, R205, R199 ;  /* 0x000000cd16c77223 */ /* 0x000fe400000100c7 */
[-C--:B------:R-:W-:Y:S02]  /*83b0*/  FFMA.FTZ R205, R141, -R184.reuse, R205 ;  /* 0x800000b88dcd7223 */ /* 0x080fe400000100cd */
[----:B------:R-:W-:Y:S02]  /*83c0*/  FFMA.FTZ R184, R142, -R184, R206 ;  /* 0x800000b88eb87223 */ /* 0x000fe400000100ce */
[----:B------:R-:W-:Y:S02]  /*83d0*/  FFMA.FTZ R206, R22, -R206, R203 ;  /* 0x800000ce16ce7223 */ /* 0x000fe400000100cb */
[C---:B------:R-:W-:Y:S02]  /*83e0*/  FMUL.FTZ R203, R103.reuse, -R61 ;  /* 0x8000003d67cb7220 */ /* 0x040fe40000410000 */
[----:B------:R-:W-:-:S02]  /*83f0*/  FMUL.FTZ R103, R103, -R60 ;  /* 0x8000003c67677220 */ /* 0x000fc40000410000 */
[C---:B------:R-:W-:Y:S02]  /*8400*/  FFMA.FTZ R202, R104.reuse, R60, -R203 ;  /* 0x0000003c68ca7223 */ /* 0x040fe400000108cb */
[----:B------:R-:W-:Y:S01]  /*8410*/  FFMA.FTZ R104, R104, R61, R103 ;  /* 0x0000003d68687223 */ /* 0x000fe20000010067 */
[----:B------:R-:W-:Y:S01]  /*8420*/  HADD2.F32 R103, -RZ, R59.H0_H0 ;  /* 0x2000003bff677230 */ /* 0x000fe20000004100 */
[----:B------:R-:W-:Y:S02]  /*8430*/  FFMA.FTZ R204, R140, -R229, R204 ;  /* 0x800000e58ccc7223 */ /* 0x000fe400000100cc */
[----:B------:R-:W-:Y:S02]  /*8440*/  FFMA.FTZ R229, R21, R208, R199 ;  /* 0x000000d015e57223 */ /* 0x000fe400000100c7 */
[----:B------:R-:W-:Y:S02]  /*8450*/  FMUL.FTZ R203, R5, R103 ;  /* 0x0000006705cb7220 */ /* 0x000fe40000410000 */
[----:B------:R-:W-:-:S02]  /*8460*/  FADD.FTZ R183, -R183, R104 ;  /* 0x00000068b7b77221 */ /* 0x000fc40000010100 */
[-C--:B------:R-:W-:Y:S02]  /*8470*/  FFMA.FTZ R208, R144, -R203.reuse, R208 ;  /* 0x800000cb90d07223 */ /* 0x080fe400000100d0 */
[----:B------:R-:W-:Y:S02]  /*8480*/  FFMA.FTZ R199, R143, -R203, R207 ;  /* 0x800000cb8fc77223 */ /* 0x000fe400000100cf */
[----:B------:R-:W-:Y:S01]  /*8490*/  FADD.FTZ R203, R167, R202 ;  /* 0x000000caa7cb7221 */ /* 0x000fe20000010000 */
[----:B------:R-:W-:Y:S01]  /*84a0*/  HADD2.F32 R167, -RZ, R58.H0_H0 ;  /* 0x2000003affa77230 */ /* 0x000fe20000004100 */
[----:B------:R-:W-:Y:S02]  /*84b0*/  FMUL.FTZ R104, R105, -R183 ;  /* 0x800000b769687220 */ /* 0x000fe40000410000 */
[----:B------:R-:W-:Y:S02]  /*84c0*/  FFMA.FTZ R206, R21, -R207, R206 ;  /* 0x800000cf15ce7223 */ /* 0x000fe400000100ce */
[----:B------:R-:W-:-:S02]  /*84d0*/  FMUL.FTZ R207, R105, -R203 ;  /* 0x800000cb69cf7220 */ /* 0x000fc40000410000 */
[----:B------:R-:W-:Y:S02]  /*84e0*/  FMUL.FTZ R202, R4, R167 ;  /* 0x000000a704ca7220 */ /* 0x000fe40000410000 */
[----:B------:R-:W-:Y:S01]  /*84f0*/  FFMA.FTZ R105, R106, R203, -R104 ;  /* 0x000000cb6a697223 */ /* 0x000fe20000010868 */
[----:B------:R-:W-:Y:S01]  /*8500*/  HADD2.F32 R104, -RZ, R57.H0_H0 ;  /* 0x20000039ff687230 */ /* 0x000fe20000004100 */
[----:B------:R-:W-:Y:S02]  /*8510*/  FFMA.FTZ R229, R20, R210, R229 ;  /* 0x000000d214e57223 */ /* 0x000fe400000100e5 */
[-C--:B------:R-:W-:Y:S02]  /*8520*/  FFMA.FTZ R210, R146, -R202.reuse, R210 ;  /* 0x800000ca92d27223 */ /* 0x080fe400000100d2 */
[----:B------:R-:W-:Y:S02]  /*8530*/  FFMA.FTZ R202, R145, -R202, R209 ;  /* 0x800000ca91ca7223 */ /* 0x000fe400000100d1 */
[----:B------:R-:W-:-:S02]  /*8540*/  FFMA.FTZ R206, R20, -R209, R206 ;  /* 0x800000d114ce7223 */ /* 0x000fc400000100ce */
[----:B------:R-:W-:Y:S02]  /*8550*/  FMUL.FTZ R209, R3, R104 ;  /* 0x0000006803d17220 */ /* 0x000fe40000410000 */
[----:B------:R-:W-:Y:S02]  /*8560*/  FFMA.FTZ R229, R19, R212, R229 ;  /* 0x000000d413e57223 */ /* 0x000fe400000100e5 */
[-C--:B------:R-:W-:Y:S02]  /*8570*/  FFMA.FTZ R212, R148, -R209.reuse, R212 ;  /* 0x800000d194d47223 */ /* 0x080fe400000100d4 */
[----:B------:R-:W-:Y:S02]  /*8580*/  FFMA.FTZ R209, R147, -R209, R211 ;  /* 0x800000d193d17223 */ /* 0x000fe400000100d3 */
[----:B------:R-:W-:Y:S02]  /*8590*/  FFMA.FTZ R206, R19, -R211, R206 ;  /* 0x800000d313ce7223 */ /* 0x000fe400000100ce */
[----:B------:R-:W-:Y:S01]  /*85a0*/  FADD.FTZ R211, R166, R105 ;  /* 0x00000069a6d37221 */ /* 0x000fe20000010000 */
[----:B------:R-:W-:Y:S01]  /*85b0*/  HADD2.F32 R105, -RZ, R56.H0_H0 ;  /* 0x20000038ff697230 */ /* 0x000fe20000004100 */
[----:B------:R-:W-:-:S02]  /*85c0*/  FFMA.FTZ R207, R106, R183, R207 ;  /* 0x000000b76acf7223 */ /* 0x000fc400000100cf */
[----:B------:R-:W-:Y:S02]  /*85d0*/  FFMA.FTZ R166, R18, R214, R229 ;  /* 0x000000d612a67223 */ /* 0x000fe400000100e5 */
[----:B------:R-:W-:Y:S02]  /*85e0*/  FMUL.FTZ R106, R2, R105 ;  /* 0x00000069026a7220 */ /* 0x000fe40000410000 */
[----:B------:R-:W-:Y:S01]  /*85f0*/  FADD.FTZ R242, -R182, R207 ;  /* 0x000000cfb6f27221 */ /* 0x000fe20000010100 */
[----:B------:R-:W-:Y:S01]  /*8600*/  HADD2.F32 R207, -RZ, R55.H0_H0 ;  /* 0x20000037ffcf7230 */ /* 0x000fe20000004100 */
[-C--:B------:R-:W-:Y:S02]  /*8610*/  FFMA.FTZ R214, R150, -R106.reuse, R214 ;  /* 0x8000006a96d67223 */ /* 0x080fe400000100d6 */
[----:B------:R-:W-:Y:S02]  /*8620*/  FFMA.FTZ R229, R149, -R106, R213 ;  /* 0x8000006a95e57223 */ /* 0x000fe400000100d5 */
[----:B------:R-:W-:-:S02]  /*8630*/  FMUL.FTZ R106, R107, -R242 ;  /* 0x800000f26b6a7220 */ /* 0x000fc40000410000 */
[-C--:B------:R-:W-:Y:S02]  /*8640*/  FMUL.FTZ R107, R107, -R211.reuse ;  /* 0x800000d36b6b7220 */ /* 0x080fe40000410000 */
[C---:B------:R-:W-:Y:S02]  /*8650*/  FFMA.FTZ R106, R108.reuse, R211, -R106 ;  /* 0x000000d36c6a7223 */ /* 0x040fe4000001086a */
[----:B------:R-:W-:Y:S02]  /*8660*/  FFMA.FTZ R244, R108, R242, R107 ;  /* 0x000000f26cf47223 */ /* 0x000fe4000001006b */
[----:B------:R-:W-:Y:S02]  /*8670*/  FMUL.FTZ R182, R0, R207 ;  /* 0x000000cf00b67220 */ /* 0x000fe40000410000 */
[----:B------:R-:W-:Y:S02]  /*8680*/  FMUL.FTZ R108, R60, UR42 ;  /* 0x0000002a3c6c7c20 */ /* 0x000fe40008410000 */
[----:B------:R-:W-:-:S02]  /*8690*/  FFMA.FTZ R213, R18, -R213, R206 ;  /* 0x800000d512d57223 */ /* 0x000fc400000100ce */
[C---:B------:R-:W-:Y:S02]  /*86a0*/  FFMA.FTZ R206, R152.reuse, -R182, R216 ;  /* 0x800000b698ce7223 */ /* 0x040fe400000100d8 */
[C---:B------:R-:W-:Y:S02]  /*86b0*/  FFMA.FTZ R241, R61.reuse, UR41, -R108 ;  /* 0x000000293df17c23 */ /* 0x040fe4000801086c */
[----:B------:R-:W-:Y:S02]  /*86c0*/  FMUL.FTZ R107, R61, UR42 ;  /* 0x0000002a3d6b7c20 */ /* 0x000fe40008410000 */
[----:B------:R-:W-:Y:S02]  /*86d0*/  FMUL.FTZ R152, R152, R61 ;  /* 0x0000003d98987220 */ /* 0x000fe40000410000 */
[----:B------:R-:W-:Y:S02]  /*86e0*/  FADD.FTZ R165, R165, R106 ;  /* 0x0000006aa5a57221 */ /* 0x000fe40000010000 */
[----:B------:R-:W-:-:S02]  /*86f0*/  FMUL.FTZ R106, R203, UR42 ;  /* 0x0000002acb6a7c20 */ /* 0x000fc40008410000 */
[C---:B------:R-:W-:Y:S02]  /*8700*/  FFMA.FTZ R182, R151.reuse, -R182, R215 ;  /* 0x800000b697b67223 */ /* 0x040fe400000100d7 */
[----:B------:R-:W-:Y:S02]  /*8710*/  FFMA.FTZ R107, R60, UR41, R107 ;  /* 0x000000293c6b7c23 */ /* 0x000fe4000801006b */
[----:B------:R-:W-:Y:S02]  /*8720*/  FMUL.FTZ R108, R206, R241 ;  /* 0x000000f1ce6c7220 */ /* 0x000fe40000410000 */
[----:B------:R-:W-:Y:S02]  /*8730*/  FFMA.FTZ R151, R151, R60, R152 ;  /* 0x0000003c97977223 */ /* 0x000fe40000010098 */
[C---:B------:R-:W-:Y:S02]  /*8740*/  FFMA.FTZ R152, R183.reuse, UR41, -R106 ;  /* 0x00000029b7987c23 */ /* 0x040fe4000801086a */
[----:B------:R-:W-:-:S02]  /*8750*/  FMUL.FTZ R106, R183, UR42 ;  /* 0x0000002ab76a7c20 */ /* 0x000fc40008410000 */
[----:B------:R-:W-:Y:S02]  /*8760*/  FFMA.FTZ R108, R182, R107, R108 ;  /* 0x0000006bb66c7223 */ /* 0x000fe4000001006c */
[----:B------:R-:W-:Y:S02]  /*8770*/  FMUL.FTZ R107, R149, R183 ;  /* 0x000000b7956b7220 */ /* 0x000fe40000410000 */
[----:B------:R-:W-:Y:S02]  /*8780*/  FFMA.FTZ R149, R203, UR41, R106 ;  /* 0x00000029cb957c23 */ /* 0x000fe4000801006a */
[----:B------:R-:W-:Y:S02]  /*8790*/  FMUL.FTZ R106, R229, R152 ;  /* 0x00000098e56a7220 */ /* 0x000fe40000410000 */
[----:B------:R-:W-:Y:S02]  /*87a0*/  FADD.FTZ R181, -R181, R244 ;  /* 0x000000f4b5b57221 */ /* 0x000fe40000010100 */
[----:B------:R-:W-:-:S02]  /*87b0*/  FFMA.FTZ R106, R214, R149, R106 ;  /* 0x00000095d66a7223 */ /* 0x000fc4000001006a */
[----:B------:R-:W-:Y:S02]  /*87c0*/  FFMA.FTZ R107, R150, R203, R107 ;  /* 0x000000cb966b7223 */ /* 0x000fe4000001006b */
[C---:B------:R-:W-:Y:S02]  /*87d0*/  FMUL.FTZ R149, R109.reuse, -R181 ;  /* 0x800000b56d957220 */ /* 0x040fe40000410000 */
[-C--:B------:R-:W-:Y:S02]  /*87e0*/  FMUL.FTZ R150, R109, -R165.reuse ;  /* 0x800000a56d967220 */ /* 0x080fe40000410000 */
[C---:B------:R-:W-:Y:S02]  /*87f0*/  FFMA.FTZ R109, R112.reuse, R165, -R149 ;  /* 0x000000a5706d7223 */ /* 0x040fe40000010895 */
[----:B------:R-:W-:Y:S02]  /*8800*/  FFMA.FTZ R149, R112, R181, R150 ;  /* 0x000000b570957223 */ /* 0x000fe40000010096 */
[----:B------:R-:W-:-:S02]  /*8810*/  FMUL.FTZ R150, R2, R183 ;  /* 0x000000b702967220 */ /* 0x000fc40000410000 */
[----:B------:R-:W-:Y:S02]  /*8820*/  FMUL.FTZ R152, R2, R203 ;  /* 0x000000cb02987220 */ /* 0x000fe40000410000 */
[----:B------:R-:W-:Y:S01]  /*8830*/  FADD.FTZ R180, -R180, R149 ;  /* 0x00000095b4b47221 */ /* 0x000fe20000010100 */
[----:B------:R-:W-:Y:S01]  /*8840*/  SHF.L.U32 R149, R86, 0x5, RZ ;  /* 0x0000000556957819 */ /* 0x000fe200000006ff */
[----:B------:R-:W-:Y:S02]  /*8850*/  FADD.FTZ R164, R164, R109 ;  /* 0x0000006da4a47221 */ /* 0x000fe40000010000 */
[----:B------:R-:W-:Y:S01]  /*8860*/  FMUL.FTZ R183, R229, R150 ;  /* 0x00000096e5b77220 */ /* 0x000fe20000410000 */
[----:B------:R-:W-:Y:S01]  /*8870*/  LEA.HI.SX32 R149, R149, R149, 0x1b ;  /* 0x0000009595957211 */ /* 0x000fe200078fdaff */
[----:B------:R-:W-:Y:S02]  /*8880*/  FMUL.FTZ R229, R229, R152 ;  /* 0x00000098e5e57220 */ /* 0x000fe40000410000 */
[----:B------:R-:W-:-:S02]  /*8890*/  FMUL.FTZ R109, R113, -R180 ;  /* 0x800000b4716d7220 */ /* 0x000fc40000410000 */
[----:B------:R-:W-:Y:S02]  /*88a0*/  FMUL.FTZ R113, R113, -R164 ;  /* 0x800000a471717220 */ /* 0x000fe40000410000 */
[C---:B------:R-:W-:Y:S02]  /*88b0*/  FFMA.FTZ R112, R214.reuse, R152, R183 ;  /* 0x00000098d6707223 */ /* 0x040fe400000100b7 */
[-C--:B------:R-:W-:Y:S02]  /*88c0*/  FFMA.FTZ R214, R214, R150.reuse, -R229 ;  /* 0x00000096d6d67223 */ /* 0x080fe400000108e5 */
[----:B------:R-:W-:Y:S02]  /*88d0*/  FMUL.FTZ R244, R105, R150 ;  /* 0x0000009669f47220 */ /* 0x000fe40000410000 */
[C---:B------:R-:W-:Y:S02]  /*88e0*/  FFMA.FTZ R150, R114.reuse, R164, -R109 ;  /* 0x000000a472967223 */ /* 0x040fe4000001086d */
[----:B------:R-:W-:Y:S01]  /*88f0*/  FFMA.FTZ R114, R114, R180, R113 ;  /* 0x000000b472727223 */ /* 0x000fe20000010071 */
[----:B------:R-:W-:Y:S01]  /*8900*/  STS [R149.X4+0x10f4], R244 ;  /* 0x0010f4f495007388 */ /* 0x000fe20000004800 */
[----:B------:R-:W-:-:S02]  /*8910*/  FMUL.FTZ R109, R211, UR42 ;  /* 0x0000002ad36d7c20 */ /* 0x000fc40008410000 */
[----:B------:R-:W-:Y:S02]  /*8920*/  FADD.FTZ R179, -R179, R114 ;  /* 0x00000072b3b37221 */ /* 0x000fe40000010100 */
[C---:B------:R-:W-:Y:S02]  /*8930*/  FMUL.FTZ R114, R242.reuse, UR42 ;  /* 0x0000002af2727c20 */ /* 0x040fe40008410000 */
[----:B------:R-:W-:Y:S02]  /*8940*/  FADD.FTZ R163, R163, R150 ;  /* 0x00000096a3a37221 */ /* 0x000fe40000010000 */
[----:B------:R-:W-:Y:S02]  /*8950*/  FFMA.FTZ R150, R242, UR41, -R109 ;  /* 0x00000029f2967c23 */ /* 0x000fe4000801086d */
[----:B------:R-:W-:Y:S02]  /*8960*/  FMUL.FTZ R147, R147, R242 ;  /* 0x000000f293937220 */ /* 0x000fe40000410000 */
[----:B------:R-:W-:-:S02]  /*8970*/  FFMA.FTZ R109, R211, UR41, R114 ;  /* 0x00000029d36d7c23 */ /* 0x000fc40008010072 */
[C---:B------:R-:W-:Y:S02]  /*8980*/  FMUL.FTZ R113, R115.reuse, -R179 ;  /* 0x800000b373717220 */ /* 0x040fe40000410000 */
[----:B------:R-:W-:Y:S02]  /*8990*/  FMUL.FTZ R114, R115, -R163 ;  /* 0x800000a373727220 */ /* 0x000fe40000410000 */
[----:B------:R-:W-:Y:S02]  /*89a0*/  FFMA.FTZ R148, R148, R211, R147 ;  /* 0x000000d394947223 */ /* 0x000fe40000010093 */
        /* <DEDUP_REMOVED lines=16> */
[----:B------:R-:W-:Y:S02]  /*8ab0*/  FMUL.FTZ R143, R143, R180 ;  /* 0x000000b48f8f7220 */ /* 0x000fe40000410000 */
[C---:B------:R-:W-:Y:S02]  /*8ac0*/  FMUL.FTZ R119, R123.reuse, -R176 ;  /* 0x800000b07b777220 */ /* 0x040fe40000410000 */
[-C--:B------:R-:W-:Y:S02]  /*8ad0*/  FMUL.FTZ R123, R123, -R160.reuse ;  /* 0x800000a07b7b7220 */ /* 0x080fe40000410000 */
[C---:B------:R-:W-:Y:S02]  /*8ae0*/  FFMA.FTZ R122, R124.reuse, R160, -R119 ;  /* 0x000000a07c7a7223 */ /* 0x040fe40000010877 */
[----:B------:R-:W-:-:S02]  /*8af0*/  FFMA.FTZ R124, R124, R176, R123 ;  /* 0x000000b07c7c7223 */ /* 0x000fc4000001007b */
[----:B------:R-:W-:Y:S02]  /*8b00*/  FADD.FTZ R159, R159, R122 ;  /* 0x0000007a9f9f7221 */ /* 0x000fe40000010000 */
[----:B------:R-:W-:Y:S02]  /*8b10*/  FADD.FTZ R175, -R175, R124 ;  /* 0x0000007cafaf7221 */ /* 0x000fe40000010100 */
[----:B------:R-:W-:Y:S02]  /*8b20*/  FFMA.FTZ R144, R144, R164, R143 ;  /* 0x000000a490907223 */ /* 0x000fe4000001008f */
[C---:B------:R-:W-:Y:S02]  /*8b30*/  FMUL.FTZ R119, R125.reuse, -R175 ;  /* 0x800000af7d777220 */ /* 0x040fe40000410000 */
[-C--:B------:R-:W-:Y:S02]  /*8b40*/  FMUL.FTZ R125, R125, -R159.reuse ;  /* 0x8000009f7d7d7220 */ /* 0x080fe40000410000 */
[----:B------:R-:W-:-:S02]  /*8b50*/  FFMA.FTZ R119, R126, R159, -R119 ;  /* 0x0000009f7e777223 */ /* 0x000fc40000010877 */
[----:B------:R-:W-:Y:S02]  /*8b60*/  FFMA.FTZ R125, R126, R175, R125 ;  /* 0x000000af7e7d7223 */ /* 0x000fe4000001007d */
[----:B------:R-:W-:Y:S02]  /*8b70*/  FMUL.FTZ R143, R164, UR42 ;  /* 0x0000002aa48f7c20 */ /* 0x000fe40008410000 */
[----:B------:R-:W-:Y:S02]  /*8b80*/  FADD.FTZ R158, R158, R119 ;  /* 0x000000779e9e7221 */ /* 0x000fe40000010000 */
[C---:B------:R-:W-:Y:S02]  /*8b90*/  FMUL.FTZ R113, R3.reuse, R242 ;  /* 0x000000f203717220 */ /* 0x040fe40000410000 */
[----:B------:R-:W-:Y:S02]  /*8ba0*/  FADD.FTZ R174, -R174, R125 ;  /* 0x0000007daeae7221 */ /* 0x000fe40000010100 */
[----:B------:R-:W-:-:S02]  /*8bb0*/  FMUL.FTZ R211, R3, R211 ;  /* 0x000000d303d37220 */ /* 0x000fc40000410000 */
[----:B------:R-:W-:Y:S02]  /*8bc0*/  FFMA.FTZ R122, R180, UR41, -R143 ;  /* 0x00000029b47a7c23 */ /* 0x000fe4000801088f */
[----:B------:R-:W-:Y:S02]  /*8bd0*/  FMUL.FTZ R152, R105, R152 ;  /* 0x0000009869987220 */ /* 0x000fe40000410000 */
[----:B------:R-:W-:Y:S02]  /*8be0*/  FMUL.FTZ R119, R127, -R158 ;  /* 0x8000009e7f777220 */ /* 0x000fe40000410000 */
[C---:B------:R-:W-:Y:S01]  /*8bf0*/  FMUL.FTZ R150, R209.reuse, R150 ;  /* 0x00000096d1967220 */ /* 0x040fe20000410000 */
[----:B------:R0:W-:Y:S01]  /*8c00*/  STS [R149.X4+0x10f0], R152 ;  /* 0x0010f09895007388 */ /* 0x0001e20000004800 */
[----:B------:R-:W-:Y:S02]  /*8c10*/  FMUL.FTZ R116, R209, R113 ;  /* 0x00000071d1747220 */ /* 0x000fe40000410000 */
[----:B------:R-:W-:-:S02]  /*8c20*/  FMUL.FTZ R127, R127, -R174 ;  /* 0x800000ae7f7f7220 */ /* 0x000fc40000410000 */
[----:B------:R-:W-:Y:S02]  /*8c30*/  FMUL.FTZ R209, R209, R211 ;  /* 0x000000d3d1d17220 */ /* 0x000fe40000410000 */
[----:B------:R-:W-:Y:S02]  /*8c40*/  FMUL.FTZ R125, R199, R122 ;  /* 0x0000007ac77d7220 */ /* 0x000fe40000410000 */
[----:B------:R-:W-:Y:S02]  /*8c50*/  FFMA.FTZ R122, R128, R174, R119 ;  /* 0x000000ae807a7223 */ /* 0x000fe40000010077 */
[C---:B------:R-:W-:Y:S02]  /*8c60*/  FFMA.FTZ R109, R212.reuse, R109, R150 ;  /* 0x0000006dd46d7223 */ /* 0x040fe40000010096 */
[----:B------:R-:W-:Y:S02]  /*8c70*/  FFMA.FTZ R116, R212, R211, R116 ;  /* 0x000000d3d4747223 */ /* 0x000fe40000010074 */
[----:B------:R-:W-:-:S02]  /*8c80*/  FFMA.FTZ R128, R128, R158, -R127 ;  /* 0x0000009e80807223 */ /* 0x000fc4000001087f */
[-C--:B------:R-:W-:Y:S02]  /*8c90*/  FFMA.FTZ R212, R212, R113.reuse, -R209 ;  /* 0x00000071d4d47223 */ /* 0x080fe400000108d1 */
[----:B0-----:R-:W-:Y:S02]  /*8ca0*/  FMUL.FTZ R152, R104, R113 ;  /* 0x0000007168987220 */ /* 0x001fe40000410000 */
[----:B------:R-:W-:Y:S02]  /*8cb0*/  FMUL.FTZ R113, R145, R181 ;  /* 0x000000b591717220 */ /* 0x000fe40000410000 */
[----:B------:R-:W-:Y:S01]  /*8cc0*/  FMUL.FTZ R114, R181, UR42 ;  /* 0x0000002ab5727c20 */ /* 0x000fe20008410000 */
[----:B------:R-:W-:Y:S01]  /*8cd0*/  STS [R149.X4+0x10ec], R152 ;  /* 0x0010ec9895007388 */ /* 0x000fe20000004800 */
[----:B------:R-:W-:Y:S02]  /*8ce0*/  FADD.FTZ R173, -R173, R122 ;  /* 0x0000007aadad7221 */ /* 0x000fe40000010100 */
[----:B------:R-:W-:-:S02]  /*8cf0*/  FADD.FTZ R157, R157, R128 ;  /* 0x000000809d9d7221 */ /* 0x000fc40000010000 */
[----:B------:R-:W-:Y:S02]  /*8d00*/  FMUL.FTZ R123, R180, UR42 ;  /* 0x0000002ab47b7c20 */ /* 0x000fe40008410000 */
[-C--:B------:R-:W-:Y:S02]  /*8d10*/  FFMA.FTZ R113, R146, R165.reuse, R113 ;  /* 0x000000a592717223 */ /* 0x080fe40000010071 */
[C---:B------:R-:W-:Y:S02]  /*8d20*/  FMUL.FTZ R118, R165.reuse, UR42 ;  /* 0x0000002aa5767c20 */ /* 0x040fe40008410000 */
[----:B------:R-:W-:Y:S02]  /*8d30*/  FFMA.FTZ R115, R165, UR41, R114 ;  /* 0x00000029a5737c23 */ /* 0x000fe40008010072 */
[----:B------:R-:W-:Y:S02]  /*8d40*/  FMUL.FTZ R165, R4, R165 ;  /* 0x000000a504a57220 */ /* 0x000fe40000410000 */
[----:B------:R-:W-:-:S02]  /*8d50*/  FMUL.FTZ R119, R129, -R173 ;  /* 0x800000ad81777220 */ /* 0x000fc40000410000 */
[----:B------:R-:W-:Y:S02]  /*8d60*/  FMUL.FTZ R129, R129, -R157 ;  /* 0x8000009d81817220 */ /* 0x000fe40000410000 */
[C---:B------:R-:W-:Y:S02]  /*8d70*/  FMUL.FTZ R124, R5.reuse, R180 ;  /* 0x000000b4057c7220 */ /* 0x040fe40000410000 */
[----:B------:R-:W-:Y:S02]  /*8d80*/  FFMA.FTZ R143, R164, UR41, R123 ;  /* 0x00000029a48f7c23 */ /* 0x000fe4000801007b */
[----:B------:R-:W-:Y:S02]  /*8d90*/  FMUL.FTZ R164, R5, R164 ;  /* 0x000000a405a47220 */ /* 0x000fe40000410000 */
[----:B------:R-:W-:Y:S02]  /*8da0*/  FMUL.FTZ R146, R167, R165 ;  /* 0x000000a5a7927220 */ /* 0x000fe40000410000 */
[----:B------:R-:W-:-:S02]  /*8db0*/  FFMA.FTZ R129, R130, R173, R129 ;  /* 0x000000ad82817223 */ /* 0x000fc40000010081 */
[C---:B------:R-:W-:Y:S01]  /*8dc0*/  FMUL.FTZ R123, R199.reuse, R124 ;  /* 0x0000007cc77b7220 */ /* 0x040fe20000410000 */
[----:B------:R0:W-:Y:S01]  /*8dd0*/  STS [R149.X4+0x10e0], R146 ;  /* 0x0010e09295007388 */ /* 0x0001e20000004800 */
[----:B------:R-:W-:Y:S02]  /*8de0*/  FFMA.FTZ R119, R130, R157, -R119 ;  /* 0x0000009d82777223 */ /* 0x000fe40000010877 */
[-C--:B------:R-:W-:Y:S02]  /*8df0*/  FMUL.FTZ R199, R199, R164.reuse ;  /* 0x000000a4c7c77220 */ /* 0x080fe40000410000 */
[----:B------:R-:W-:Y:S02]  /*8e00*/  FADD.FTZ R172, -R172, R129 ;  /* 0x00000081acac7221 */ /* 0x000fe40000010100 */
[----:B------:R-:W-:Y:S02]  /*8e10*/  FADD.FTZ R156, R156, R119 ;  /* 0x000000779c9c7221 */ /* 0x000fe40000010000 */
[----:B------:R-:W-:-:S02]  /*8e20*/  FFMA.FTZ R123, R208, R164, R123 ;  /* 0x000000a4d07b7223 */ /* 0x000fc4000001007b */
[-C--:B0-----:R-:W-:Y:S02]  /*8e30*/  FMUL.FTZ R146, R103, R124.reuse ;  /* 0x0000007c67927220 */ /* 0x081fe40000410000 */
[C---:B------:R-:W-:Y:S02]  /*8e40*/  FFMA.FTZ R124, R208.reuse, R124, -R199 ;  /* 0x0000007cd07c7223 */ /* 0x040fe400000108c7 */
[----:B------:R-:W-:Y:S01]  /*8e50*/  FFMA.FTZ R208, R208, R143, R125 ;  /* 0x0000008fd0d07223 */ /* 0x000fe2000001007d */
[----:B------:R0:W-:Y:S01]  /*8e60*/  STS [R149.X4+0x10dc], R146 ;  /* 0x0010dc9295007388 */ /* 0x0001e20000004800 */
[----:B------:R-:W-:Y:S02]  /*8e70*/  FMUL.FTZ R126, R163, UR42 ;  /* 0x0000002aa37e7c20 */ /* 0x000fe40008410000 */
[C---:B------:R-:W-:Y:S02]  /*8e80*/  FMUL.FTZ R125, R131.reuse, -R172 ;  /* 0x800000ac837d7220 */ /* 0x040fe40000410000 */
[----:B------:R-:W-:-:S02]  /*8e90*/  FMUL.FTZ R131, R131, -R156 ;  /* 0x8000009c83837220 */ /* 0x000fc40000410000 */
[----:B------:R-:W-:Y:S02]  /*8ea0*/  FFMA.FTZ R119, R179, UR41, -R126 ;  /* 0x00000029b3777c23 */ /* 0x000fe4000801087e */
[C---:B------:R-:W-:Y:S02]  /*8eb0*/  FFMA.FTZ R126, R132.reuse, R156, -R125 ;  /* 0x0000009c847e7223 */ /* 0x040fe4000001087d */
[----:B------:R-:W-:Y:S02]  /*8ec0*/  FFMA.FTZ R132, R132, R172, R131 ;  /* 0x000000ac84847223 */ /* 0x000fe40000010083 */
[----:B------:R-:W-:Y:S02]  /*8ed0*/  FADD.FTZ R155, R155, R126 ;  /* 0x0000007e9b9b7221 */ /* 0x000fe40000010000 */
[----:B------:R-:W-:Y:S02]  /*8ee0*/  FADD.FTZ R171, -R171, R132 ;  /* 0x00000084abab7221 */ /* 0x000fe40000010100 */
[----:B------:R-:W-:-:S02]  /*8ef0*/  FMUL.FTZ R142, R142, R179 ;  /* 0x000000b38e8e7220 */ /* 0x000fc40000410000 */
[----:B------:R-:W-:Y:S02]  /*8f00*/  FMUL.FTZ R125, R133, -R171 ;  /* 0x800000ab857d7220 */ /* 0x000fe40000410000 */
[----:B------:R-:W-:Y:S02]  /*8f10*/  FMUL.FTZ R122, R179, UR42 ;  /* 0x0000002ab37a7c20 */ /* 0x000fe40008410000 */
[----:B------:R-:W-:Y:S02]  /*8f20*/  FMUL.FTZ R133, R133, -R155 ;  /* 0x8000009b85857220 */ /* 0x000fe40000410000 */
[----:B------:R-:W-:Y:S02]  /*8f30*/  FMUL.FTZ R179, R6, R179 ;  /* 0x000000b306b37220 */ /* 0x000fe40000410000 */
[----:B------:R-:W-:Y:S02]  /*8f40*/  FMUL.FTZ R129, R162, UR42 ;  /* 0x0000002aa2817c20 */ /* 0x000fe40008410000 */
[----:B------:R-:W-:-:S02]  /*8f50*/  FFMA.FTZ R125, R134, R155, -R125 ;  /* 0x0000009b867d7223 */ /* 0x000fc4000001087d */
[C---:B------:R-:W-:Y:S02]  /*8f60*/  FMUL.FTZ R131, R7.reuse, R178 ;  /* 0x000000b207837220 */ /* 0x040fe40000410000 */
[----:B------:R-:W-:Y:S02]  /*8f70*/  FFMA.FTZ R133, R134, R171, R133 ;  /* 0x000000ab86857223 */ /* 0x000fe40000010085 */
[----:B0-----:R-:W-:Y:S02]  /*8f80*/  FMUL.FTZ R146, R168, R179 ;  /* 0x000000b3a8927220 */ /* 0x001fe40000410000 */
[----:B------:R-:W-:Y:S02]  /*8f90*/  FFMA.FTZ R126, R178, UR41, -R129 ;  /* 0x00000029b27e7c23 */ /* 0x000fe40008010881 */
[----:B------:R-:W-:Y:S01]  /*8fa0*/  FADD.FTZ R154, R154, R125 ;  /* 0x0000007d9a9a7221 */ /* 0x000fe20000010000 */
[----:B------:R0:W-:Y:S01]  /*8fb0*/  STS [R149.X4+0x10d4], R146 ;  /* 0x0010d49295007388 */ /* 0x0001e20000004800 */
[----:B------:R-:W-:-:S02]  /*8fc0*/  FMUL.FTZ R125, R7, R162 ;  /* 0x000000a2077d7220 */ /* 0x000fc40000410000 */
[C---:B------:R-:W-:Y:S02]  /*8fd0*/  FMUL.FTZ R132, R63.reuse, R131 ;  /* 0x000000833f847220 */ /* 0x040fe40000410000 */
[----:B------:R-:W-:Y:S02]  /*8fe0*/  FADD.FTZ R170, -R170, R133 ;  /* 0x00000085aaaa7221 */ /* 0x000fe40000010100 */
[C---:B------:R-:W-:Y:S02]  /*8ff0*/  FMUL.FTZ R129, R63.reuse, R126 ;  /* 0x0000007e3f817220 */ /* 0x040fe40000410000 */
[-C--:B------:R-:W-:Y:S02]  /*9000*/  FMUL.FTZ R126, R63, R125.reuse ;  /* 0x0000007d3f7e7220 */ /* 0x080fe40000410000 */
[-C--:B------:R-:W-:Y:S02]  /*9010*/  FFMA.FTZ R63, R204, R125.reuse, R132 ;  /* 0x0000007dcc3f7223 */ /* 0x080fe40000010084 */
[----:B0-----:R-:W-:-:S02]  /*9020*/  FMUL.FTZ R146, R198, R125 ;  /* 0x0000007dc6927220 */ /* 0x001fc40000410000 */
[C---:B------:R-:W-:Y:S02]  /*9030*/  FMUL.FTZ R125, R135.reuse, -R170 ;  /* 0x800000aa877d7220 */ /* 0x040fe40000410000 */
[-C--:B------:R-:W-:Y:S01]  /*9040*/  FMUL.FTZ R135, R135, -R154.reuse ;  /* 0x8000009a87877220 */ /* 0x080fe20000410000 */
[----:B------:R-:W-:Y:S01]  /*9050*/  STS [R149.X4+0x10c8], R146 ;  /* 0x0010c89295007388 */ /* 0x000fe20000004800 */
[----:B------:R-:W-:Y:S02]  /*9060*/  FFMA.FTZ R132, R204, R131, -R126 ;  /* 0x00000083cc847223 */ /* 0x000fe4000001087e */
[C---:B------:R-:W-:Y:S02]  /*9070*/  FFMA.FTZ R126, R136.reuse, R154, -R125 ;  /* 0x0000009a887e7223 */ /* 0x040fe4000001087d */
[----:B------:R-:W-:Y:S02]  /*9080*/  FFMA.FTZ R136, R136, R170, R135 ;  /* 0x000000aa88887223 */ /* 0x000fe40000010087 */
[----:B------:R-:W-:-:S02]  /*9090*/  FMUL.FTZ R127, R178, UR42 ;  /* 0x0000002ab27f7c20 */ /* 0x000fc40008410000 */
[----:B------:R-:W-:Y:S02]  /*90a0*/  FADD.FTZ R153, R153, R126 ;  /* 0x0000007e99997221 */ /* 0x000fe40000010000 */
[----:B------:R-:W-:Y:S02]  /*90b0*/  FADD.FTZ R169, -R169, R136 ;  /* 0x00000088a9a97221 */ /* 0x000fe40000010100 */
[-C--:B------:R-:W-:Y:S02]  /*90c0*/  FFMA.FTZ R141, R141, R163.reuse, R142 ;  /* 0x000000a38d8d7223 */ /* 0x080fe4000001008e */
[----:B------:R-:W-:Y:S02]  /*90d0*/  FFMA.FTZ R122, R163, UR41, R122 ;  /* 0x00000029a37a7c23 */ /* 0x000fe4000801007a */
[----:B------:R-:W-:Y:S02]  /*90e0*/  FMUL.FTZ R163, R6, R163 ;  /* 0x000000a306a37220 */ /* 0x000fe40000410000 */
[----:B------:R-:W-:-:S02]  /*90f0*/  FMUL.FTZ R150, R104, R211 ;  /* 0x000000d368967220 */ /* 0x000fc40000410000 */
[----:B------:R-:W-:Y:S02]  /*9100*/  FFMA.FTZ R127, R162, UR41, R127 ;  /* 0x00000029a27f7c23 */ /* 0x000fe4000801007f */
[----:B------:R-:W-:Y:S01]  /*9110*/  FFMA.FTZ R117, R181, UR41, -R118 ;  /* 0x00000029b5757c23 */ /* 0x000fe20008010876 */
[----:B------:R0:W-:Y:S01]  /*9120*/  STS [R149.X4+0x10e8], R150 ;  /* 0x0010e89695007388 */ /* 0x0001e20000004800 */
[C---:B------:R-:W-:Y:S02]  /*9130*/  FMUL.FTZ R134, R16.reuse, R169 ;  /* 0x000000a910867220 */ /* 0x040fe40000410000 */
[----:B------:R-:W-:Y:S02]  /*9140*/  FMUL.FTZ R136, R16, R153 ;  /* 0x0000009910887220 */ /* 0x000fe40000410000 */
[----:B------:R-:W-:Y:S02]  /*9150*/  FMUL.FTZ R181, R4, R181 ;  /* 0x000000b504b57220 */ /* 0x000fe40000410000 */
[----:B------:R-:W-:-:S02]  /*9160*/  FMUL.FTZ R142, R168, R163 ;  /* 0x000000a3a88e7220 */ /* 0x000fc40000410000 */
[----:B------:R-:W-:Y:S02]  /*9170*/  FFMA.FTZ R125, R204, R127, R129 ;  /* 0x0000007fcc7d7223 */ /* 0x000fe40000010081 */
[C---:B------:R-:W-:Y:S01]  /*9180*/  FMUL.FTZ R133, R15.reuse, R170 ;  /* 0x000000aa0f857220 */ /* 0x040fe20000410000 */
[----:B------:R1:W-:Y:S01]  /*9190*/  STS [R149.X4+0x10d0], R142 ;  /* 0x0010d08e95007388 */ /* 0x0003e20000004800 */
[C---:B------:R-:W-:Y:S02]  /*91a0*/  FMUL.FTZ R126, R66.reuse, R134 ;  /* 0x00000086427e7220 */ /* 0x040fe40000410000 */
[----:B------:R-:W-:Y:S02]  /*91b0*/  FMUL.FTZ R135, R15, R154 ;  /* 0x0000009a0f877220 */ /* 0x000fe40000410000 */
[----:B------:R-:W-:Y:S02]  /*91c0*/  FMUL.FTZ R127, R66, R136 ;  /* 0x00000088427f7220 */ /* 0x000fe40000410000 */
[----:B0-----:R-:W-:-:S02]  /*91d0*/  FMUL.FTZ R150, R167, R181 ;  /* 0x000000b5a7967220 */ /* 0x001fc40000410000 */
[----:B------:R-:W-:Y:S02]  /*91e0*/  FMUL.FTZ R139, R139, R178 ;  /* 0x000000b28b8b7220 */ /* 0x000fe40000410000 */
[----:B------:R-:W-:Y:S01]  /*91f0*/  FMUL.FTZ R152, R198, R131 ;  /* 0x00000083c6987220 */ /* 0x000fe20000410000 */
[----:B------:R0:W-:Y:S01]  /*9200*/  STS [R149.X4+0x10e4], R150 ;  /* 0x0010e49695007388 */ /* 0x0001e20000004800 */
[----:B-1----:R-:W-:Y:S02]  /*9210*/  FMUL.FTZ R142, R14, R171 ;  /* 0x000000ab0e8e7220 */ /* 0x002fe40000410000 */
[----:B------:R-:W-:Y:S01]  /*9220*/  FMUL.FTZ R129, R187, R133 ;  /* 0x00000085bb817220 */ /* 0x000fe20000410000 */
[----:B------:R-:W-:Y:S01]  /*9230*/  STS [R149.X4+0x10cc], R152 ;  /* 0x0010cc9895007388 */ /* 0x000fe20000004800 */
[----:B------:R-:W-:Y:S02]  /*9240*/  FFMA.FTZ R126, R185, R136, R126 ;  /* 0x00000088b97e7223 */ /* 0x000fe4000001007e */
[----:B------:R-:W-:-:S02]  /*9250*/  FMUL.FTZ R131, R187, R135 ;  /* 0x00000087bb837220 */ /* 0x000fc40000410000 */
[----:B------:R-:W-:Y:S02]  /*9260*/  FFMA.FTZ R127, R185, R134, -R127 ;  /* 0x00000086b97f7223 */ /* 0x000fe4000001087f */
[----:B------:R-:W-:Y:S02]  /*9270*/  FFMA.FTZ R140, R140, R162, R139 ;  /* 0x000000a28c8c7223 */ /* 0x000fe4000001008b */
[----:B0-----:R-:W-:Y:S02]  /*9280*/  FMUL.FTZ R150, R138, R177 ;  /* 0x000000b18a967220 */ /* 0x001fe40000410000 */
[----:B------:R-:W-:Y:S02]  /*9290*/  FMUL.FTZ R138, R14, R155 ;  /* 0x0000009b0e8a7220 */ /* 0x000fe40000410000 */
[----:B------:R-:W-:Y:S02]  /*92a0*/  FMUL.FTZ R139, R190, R142 ;  /* 0x0000008ebe8b7220 */ /* 0x000fe40000410000 */
[----:B------:R-:W-:-:S02]  /*92b0*/  FFMA.FTZ R129, R188, R135, R129 ;  /* 0x00000087bc817223 */ /* 0x000fc40000010081 */
[----:B------:R-:W-:Y:S02]  /*92c0*/  FADD.FTZ R126, RZ, R126 ;  /* 0x0000007eff7e7221 */ /* 0x000fe40000010000 */
[----:B------:R-:W-:Y:S02]  /*92d0*/  FFMA.FTZ R146, R188, R133, -R131 ;  /* 0x00000085bc927223 */ /* 0x000fe40000010883 */
[----:B------:R-:W-:Y:S02]  /*92e0*/  FADD.FTZ R127, RZ, R127 ;  /* 0x0000007fff7f7221 */ /* 0x000fe40000010000 */
[----:B------:R-:W-:Y:S02]  /*92f0*/  FADD.FTZ R126, R126, R129 ;  /* 0x000000817e7e7221 */ /* 0x000fe40000010000 */
[----:B------:R-:W-:Y:S02]  /*9300*/  FFMA.FTZ R139, R189, R138, R139 ;  /* 0x0000008abd8b7223 */ /* 0x000fe4000001008b */
[----:B------:R-:W-:-:S02]  /*9310*/  FADD.FTZ R127, R127, R146 ;  /* 0x000000927f7f7221 */ /* 0x000fc40000010000 */
[----:B------:R-:W-:Y:S02]  /*9320*/  FMUL.FTZ R146, R161, UR42 ;  /* 0x0000002aa1927c20 */ /* 0x000fe40008410000 */
[----:B------:R-:W-:Y:S02]  /*9330*/  FMUL.FTZ R129, R190, R138 ;  /* 0x0000008abe817220 */ /* 0x000fe40000410000 */
[----:B------:R-:W-:Y:S02]  /*9340*/  FADD.FTZ R131, R126, R139 ;  /* 0x0000008b7e837221 */ /* 0x000fe40000010000 */
[----:B------:R-:W-:Y:S02]  /*9350*/  FMUL.FTZ R162, R8, R177 ;  /* 0x000000b108a27220 */ /* 0x000fe40000410000 */
[----:B------:R-:W-:Y:S02]  /*9360*/  FFMA.FTZ R139, R177, UR41, -R146 ;  /* 0x00000029b18b7c23 */ /* 0x000fe40008010892 */
[----:B------:R-:W-:-:S02]  /*9370*/  FFMA.FTZ R146, R189, R142, -R129 ;  /* 0x0000008ebd927223 */ /* 0x000fc40000010881 */
[-C--:B------:R-:W-:Y:S02]  /*9380*/  FFMA.FTZ R137, R137, R161.reuse, R150 ;  /* 0x000000a189897223 */ /* 0x080fe40000010096 */
[----:B------:R-:W-:Y:S02]  /*9390*/  FMUL.FTZ R150, R8, R161 ;  /* 0x000000a108967220 */ /* 0x000fe40000410000 */
[----:B------:R-:W-:Y:S02]  /*93a0*/  FMUL.FTZ R145, R62, R162 ;  /* 0x000000a23e917220 */ /* 0x000fe40000410000 */
[----:B------:R-:W-:Y:S02]  /*93b0*/  FMUL.FTZ R143, R13, R172 ;  /* 0x000000ac0d8f7220 */ /* 0x000fe40000410000 */
[----:B------:R-:W-:Y:S02]  /*93c0*/  FMUL.FTZ R164, R103, R164 ;  /* 0x000000a467a47220 */ /* 0x000fe40000410000 */
[----:B------:R-:W-:-:S02]  /*93d0*/  FADD.FTZ R129, R127, R146 ;  /* 0x000000927f817221 */ /* 0x000fc40000010000 */
[----:B------:R-:W-:Y:S01]  /*93e0*/  FMUL.FTZ R127, R62, R139 ;  /* 0x0000008b3e7f7220 */ /* 0x000fe20000410000 */
[----:B------:R0:W-:Y:S01]  /*93f0*/  STS [R149.X4+0x10d8], R164 ;  /* 0x0010d8a495007388 */ /* 0x0001e20000004800 */
[----:B------:R-:W-:Y:S02]  /*9400*/  FMUL.FTZ R126, R177, UR42 ;  /* 0x0000002ab17e7c20 */ /* 0x000fe40008410000 */
[----:B------:R-:W-:Y:S02]  /*9410*/  FFMA.FTZ R139, R201, R150, R145 ;  /* 0x00000096c98b7223 */ /* 0x000fe40000010091 */
[----:B------:R-:W-:Y:S02]  /*9420*/  FMUL.FTZ R145, R13, R156 ;  /* 0x0000009c0d917220 */ /* 0x000fe40000410000 */
[----:B------:R-:W-:Y:S02]  /*9430*/  FMUL.FTZ R147, R70, R143 ;  /* 0x0000008f46937220 */ /* 0x000fe40000410000 */
[----:B------:R-:W-:-:S02]  /*9440*/  FMUL.FTZ R146, R12, R173 ;  /* 0x000000ad0c927220 */ /* 0x000fc40000410000 */
[----:B------:R-:W-:Y:S02]  /*9450*/  FFMA.FTZ R126, R161, UR41, R126 ;  /* 0x00000029a17e7c23 */ /* 0x000fe4000801007e */
[-C--:B------:R-:W-:Y:S02]  /*9460*/  FMUL.FTZ R62, R62, R150.reuse ;  /* 0x000000963e3e7220 */ /* 0x080fe40000410000 */
[----:B0-----:R-:W-:Y:S02]  /*9470*/  FMUL.FTZ R164, R195, R150 ;  /* 0x00000096c3a47220 */ /* 0x001fe40000410000 */
[----:B------:R-:W-:Y:S02]  /*9480*/  FMUL.FTZ R150, R12, R157 ;  /* 0x0000009d0c967220 */ /* 0x000fe40000410000 */
[----:B------:R-:W-:Y:S01]  /*9490*/  FFMA.FTZ R152, R192, R145, R147 ;  /* 0x00000091c0987223 */ /* 0x000fe20000010093 */
[----:B------:R0:W-:Y:S01]  /*94a0*/  STS [R149.X4+0x10c0], R164 ;  /* 0x0010c0a495007388 */ /* 0x0001e20000004800 */
[----:B------:R-:W-:-:S02]  /*94b0*/  FMUL.FTZ R161, R110, R146 ;  /* 0x000000926ea17220 */ /* 0x000fc40000410000 */
[-C--:B------:R-:W-:Y:S02]  /*94c0*/  FFMA.FTZ R62, R201, R162.reuse, -R62 ;  /* 0x000000a2c93e7223 */ /* 0x080fe4000001083e */
[----:B------:R-:W-:Y:S02]  /*94d0*/  FMUL.FTZ R178, R195, R162 ;  /* 0x000000a2c3b27220 */ /* 0x000fe40000410000 */
[----:B------:R-:W-:Y:S02]  /*94e0*/  FMUL.FTZ R147, R70, R145 ;  /* 0x0000009146937220 */ /* 0x000fe40000410000 */
[----:B------:R-:W-:Y:S01]  /*94f0*/  FADD.FTZ R131, R131, R152 ;  /* 0x0000009883837221 */ /* 0x000fe20000010000 */
[----:B------:R1:W-:Y:S01]  /*9500*/  STS [R149.X4+0x10c4], R178 ;  /* 0x0010c4b295007388 */ /* 0x0003e20000004800 */
[----:B------:R-:W-:Y:S02]  /*9510*/  FFMA.FTZ R162, R193, R150, R161 ;  /* 0x00000096c1a27223 */ /* 0x000fe400000100a1 */
[----:B------:R-:W-:-:S02]  /*9520*/  FFMA.FTZ R152, R192, R143, -R147 ;  /* 0x0000008fc0987223 */ /* 0x000fc40000010893 */
[----:B------:R-:W-:Y:S02]  /*9530*/  FADD.FTZ R162, R131, R162 ;  /* 0x000000a283a27221 */ /* 0x000fe40000010000 */
[----:B------:R-:W-:Y:S02]  /*9540*/  FMUL.FTZ R131, R110, R150 ;  /* 0x000000966e837220 */ /* 0x000fe40000410000 */
[----:B------:R-:W-:Y:S02]  /*9550*/  FMUL.FTZ R147, R11, R174 ;  /* 0x000000ae0b937220 */ /* 0x000fe40000410000 */
[----:B------:R-:W-:Y:S02]  /*9560*/  FADD.FTZ R129, R129, R152 ;  /* 0x0000009881817221 */ /* 0x000fe40000010000 */
[----:B------:R-:W-:Y:S02]  /*9570*/  FMUL.FTZ R118, R202, R181 ;  /* 0x000000b5ca767220 */ /* 0x000fe40000410000 */
[----:B------:R-:W-:-:S02]  /*9580*/  FFMA.FTZ R152, R193, R146, -R131 ;  /* 0x00000092c1987223 */ /* 0x000fc40000010883 */
[----:B------:R-:W-:Y:S02]  /*9590*/  FMUL.FTZ R161, R11, R158 ;  /* 0x0000009e0ba17220 */ /* 0x000fe40000410000 */
[----:B------:R-:W-:Y:S02]  /*95a0*/  FMUL.FTZ R131, R120, R147 ;  /* 0x0000009378837220 */ /* 0x000fe40000410000 */
[C---:B------:R-:W-:Y:S02]  /*95b0*/  FMUL.FTZ R114, R202.reuse, R117 ;  /* 0x00000075ca727220 */ /* 0x040fe40000410000 */
[-C--:B------:R-:W-:Y:S02]  /*95c0*/  FMUL.FTZ R202, R202, R165.reuse ;  /* 0x000000a5caca7220 */ /* 0x080fe40000410000 */
[----:B------:R-:W-:Y:S02]  /*95d0*/  FFMA.FTZ R117, R210, R165, R118 ;  /* 0x000000a5d2757223 */ /* 0x000fe40000010076 */
[----:B------:R-:W-:-:S02]  /*95e0*/  FMUL.FTZ R128, R184, R179 ;  /* 0x000000b3b8807220 */ /* 0x000fc40000410000 */
[----:B------:R-:W-:Y:S02]  /*95f0*/  FMUL.FTZ R165, R9, R176 ;  /* 0x000000b009a57220 */ /* 0x000fe40000410000 */
[----:B------:R-:W-:Y:S02]  /*9600*/  FADD.FTZ R129, R129, R152 ;  /* 0x0000009881817221 */ /* 0x000fe40000010000 */
[-C--:B------:R-:W-:Y:S02]  /*9610*/  FFMA.FTZ R131, R196, R161.reuse, R131 ;  /* 0x000000a1c4837223 */ /* 0x080fe40000010083 */
[----:B------:R-:W-:Y:S02]  /*9620*/  FMUL.FTZ R152, R120, R161 ;  /* 0x000000a178987220 */ /* 0x000fe40000410000 */
[-C--:B------:R-:W-:Y:S02]  /*9630*/  FMUL.FTZ R130, R184, R163.reuse ;  /* 0x000000a3b8827220 */ /* 0x080fe40000410000 */
[----:B------:R-:W-:-:S02]  /*9640*/  FFMA.FTZ R128, R205, R163, R128 ;  /* 0x000000a3cd807223 */ /* 0x000fc40000010080 */
[----:B------:R-:W-:Y:S02]  /*9650*/  FMUL.FTZ R163, R9, R160 ;  /* 0x000000a009a37220 */ /* 0x000fe40000410000 */
[----:B0-----:R-:W-:Y:S02]  /*9660*/  FMUL.FTZ R164, R194, R165 ;  /* 0x000000a5c2a47220 */ /* 0x001fe40000410000 */
[----:B------:R-:W-:Y:S02]  /*9670*/  FADD.FTZ R131, R162, R131 ;  /* 0x00000083a2837221 */ /* 0x000fe40000010000 */
[----:B------:R-:W-:Y:S02]  /*9680*/  FFMA.FTZ R162, R196, R147, -R152 ;  /* 0x00000093c4a27223 */ /* 0x000fe40000010898 */
[----:B-1----:R-:W-:Y:S02]  /*9690*/  FMUL.FTZ R178, R10, R175 ;  /* 0x000000af0ab27220 */ /* 0x002fe40000410000 */
[----:B------:R-:W-:-:S02]  /*96a0*/  FMUL.FTZ R180, R191, R163 ;  /* 0x000000a3bfb47220 */ /* 0x000fc40000410000 */
[-C--:B------:R-:W-:Y:S02]  /*96b0*/  FFMA.FTZ R152, R200, R163.reuse, R164 ;  /* 0x000000a3c8987223 */ /* 0x080fe400000100a4 */
[----:B------:R-:W-:Y:S01]  /*96c0*/  FMUL.FTZ R177, R194, R163 ;  /* 0x000000a3c2b17220 */ /* 0x000fe20000410000 */
[----:B------:R0:W-:Y:S01]  /*96d0*/  STS [R149.X4+0x10b8], R180 ;  /* 0x0010b8b495007388 */ /* 0x0001e20000004800 */
[----:B------:R-:W-:Y:S02]  /*96e0*/  FADD.FTZ R163, R129, R162 ;  /* 0x000000a281a37221 */ /* 0x000fe40000010000 */
[----:B------:R-:W-:Y:S02]  /*96f0*/  FMUL.FTZ R164, R10, R159 ;  /* 0x0000009f0aa47220 */ /* 0x000fe40000410000 */
[----:B------:R-:W-:Y:S02]  /*9700*/  FMUL.FTZ R129, R186, R178 ;  /* 0x000000b2ba817220 */ /* 0x000fe40000410000 */
[----:B------:R-:W-:-:S02]  /*9710*/  FFMA.FTZ R162, R200, R165, -R177 ;  /* 0x000000a5c8a27223 */ /* 0x000fc400000108b1 */
[----:B------:R-:W-:Y:S02]  /*9720*/  FMUL.FTZ R242, R191, R165 ;  /* 0x000000a5bff27220 */ /* 0x000fe40000410000 */
[----:B0-----:R-:W-:Y:S02]  /*9730*/  FFMA.FTZ R180, R197, R164, R129 ;  /* 0x000000a4c5b47223 */ /* 0x001fe40000010081 */
[----:B------:R-:W-:Y:S01]  /*9740*/  FMUL.FTZ R129, R0, R60 ;  /* 0x0000003c00817220 */ /* 0x000fe20000410000 */
[----:B------:R-:W-:Y:S01]  /*9750*/  STS [R149.X4+0x10bc], R242 ;  /* 0x0010bcf295007388 */ /* 0x000fe20000004800 */
[----:B------:R-:W-:Y:S02]  /*9760*/  FADD.FTZ R165, R131, R180 ;  /* 0x000000b483a57221 */ /* 0x000fe40000010000 */
[----:B------:R-:W-:Y:S02]  /*9770*/  FMUL.FTZ R60, R186, R164 ;  /* 0x000000a4ba3c7220 */ /* 0x000fe40000410000 */
[----:B------:R-:W-:-:S02]  /*9780*/  FADD.FTZ R152, R165, R152 ;  /* 0x00000098a5987221 */ /* 0x000fc40000010000 */
[----:B------:R-:W-:Y:S02]  /*9790*/  FMUL.FTZ R119, R184, R119 ;  /* 0x00000077b8777220 */ /* 0x000fe40000410000 */
[----:B------:R-:W-:Y:S02]  /*97a0*/  FADD.FTZ R152, R152, R139 ;  /* 0x0000008b98987221 */ /* 0x000fe40000010000 */
[----:B------:R-:W-:Y:S02]  /*97b0*/  FFMA.FTZ R184, R197, R178, -R60 ;  /* 0x000000b2c5b87223 */ /* 0x000fe4000001083c */
[----:B------:R-:W-:Y:S02]  /*97c0*/  FADD.FTZ R63, R152, R63 ;  /* 0x0000003f983f7221 */ /* 0x000fe40000010000 */
[----:B------:R-:W-:Y:S02]  /*97d0*/  FADD.FTZ R163, R163, R184 ;  /* 0x000000b8a3a37221 */ /* 0x000fe40000010000 */
[----:B------:R-:W-:-:S02]  /*97e0*/  FADD.FTZ R128, R63, R128 ;  /* 0x000000803f807221 */ /* 0x000fc40000010000 */
[----:B------:R-:W-:Y:S02]  /*97f0*/  FMUL.FTZ R60, R71, R150 ;  /* 0x00000096473c7220 */ /* 0x000fe40000410000 */
[----:B------:R-:W-:Y:S02]  /*9800*/  FADD.FTZ R163, R163, R162 ;  /* 0x000000a2a3a37221 */ /* 0x000fe40000010000 */
[----:B------:R-:W-:Y:S01]  /*9810*/  FADD.FTZ R128, R128, R123 ;  /* 0x0000007b80807221 */ /* 0x000fe20000010000 */
[----:B------:R0:W-:Y:S01]  /*9820*/  STS [R149.X4+0x10a0], R60 ;  /* 0x0010a03c95007388 */ /* 0x0001e20000004800 */
[----:B------:R-:W-:Y:S02]  /*9830*/  FMUL.FTZ R131, R0, R61 ;  /* 0x0000003d00837220 */ /* 0x000fe40000410000 */
[----:B------:R-:W-:Y:S02]  /*9840*/  FADD.FTZ R163, R163, R62 ;  /* 0x0000003ea3a37221 */ /* 0x000fe40000010000 */
[----:B------:R-:W-:Y:S01]  /*9850*/  FADD.FTZ R61, R128, R117 ;  /* 0x00000075803d7221 */ /* 0x000fe20000010000 */
[----:B------:R-:W-:Y:S01]  /*9860*/  MOV R117, UR20 ;  /* 0x0000001400757c02 */ /* 0x000fe20008000f00 */
[----:B------:R-:W-:-:S02]  /*9870*/  FFMA.FTZ R130, R205, R179, -R130 ;  /* 0x000000b3cd827223 */ /* 0x000fc40000010882 */
[----:B------:R-:W-:Y:S01]  /*9880*/  FADD.FTZ R163, R163, R132 ;  /* 0x00000084a3a37221 */ /* 0x000fe20000010000 */
[----:B------:R-:W-:Y:S01]  /*9890*/  LEA R128, R117, -R86, 0x1 ;  /* 0x8000005675807211 */ /* 0x000fe200078e08ff */
[----:B0-----:R-:W-:Y:S02]  /*98a0*/  FMUL.FTZ R60, R64, R135 ;  /* 0x00000087403c7220 */ /* 0x001fe40000410000 */
[----:B------:R-:W-:Y:S01]  /*98b0*/  FADD.FTZ R163, R163, R130 ;  /* 0x00000082a3a37221 */ /* 0x000fe20000010000 */
[----:B------:R-:W-:Y:S01]  /*98c0*/  ISETP.GE.AND P0, PT, R128, 0x1, PT ;  /* 0x000000018000780c */ /* 0x000fe20003f06270 */
[----:B------:R-:W-:Y:S01]  /*98d0*/  FFMA.FTZ R118, R210, R181, -R202 ;  /* 0x000000b5d2767223 */ /* 0x000fe200000108ca */
[----:B------:R0:W-:Y:S01]  /*98e0*/  STS [R149.X4+0x1088], R60 ;  /* 0x0010883c95007388 */ /* 0x0001e20000004800 */
[----:B------:R-:W-:Y:S02]  /*98f0*/  FMUL.FTZ R202, R121, R164 ;  /* 0x000000a479ca7220 */ /* 0x000fe40000410000 */
[----:B------:R-:W-:-:S02]  /*9900*/  FADD.FTZ R163, R163, R124 ;  /* 0x0000007ca3a37221 */ /* 0x000fc40000010000 */
[----:B------:R-:W-:Y:S01]  /*9910*/  FMUL.FTZ R164, R71, R146 ;  /* 0x0000009247a47220 */ /* 0x000fe20000410000 */
[----:B------:R-:W-:Y:S01]  /*9920*/  STS [R149.X4+0x10b0], R202 ;  /* 0x0010b0ca95007388 */ /* 0x000fe20000004800 */
[----:B------:R-:W-:Y:S02]  /*9930*/  FMUL.FTZ R204, R121, R178 ;  /* 0x000000b279cc7220 */ /* 0x000fe40000410000 */
[----:B------:R-:W-:Y:S01]  /*9940*/  FMUL.FTZ R146, R69, R145 ;  /* 0x0000009145927220 */ /* 0x000fe20000410000 */
[----:B------:R-:W-:Y:S01]  /*9950*/  STS [R149.X4+0x10a4], R164 ;  /* 0x0010a4a495007388 */ /* 0x000fe20000004800 */
[----:B0-----:R-:W-:Y:S02]  /*9960*/  FMUL.FTZ R60, R159, UR42 ;  /* 0x0000002a9f3c7c20 */ /* 0x001fe40008410000 */
[----:B------:R-:W-:Y:S01]  /*9970*/  FMUL.FTZ R244, R207, R129 ;  /* 0x00000081cff47220 */ /* 0x000fe20000410000 */
[----:B------:R-:W-:Y:S01]  /*9980*/  STS [R149.X4+0x10b4], R204 ;  /* 0x0010b4cc95007388 */ /* 0x000fe20000004800 */
[----:B------:R-:W-:-:S02]  /*9990*/  FFMA.FTZ R165, R175, UR41, -R60 ;  /* 0x00000029afa57c23 */ /* 0x000fc4000801083c */
[----:B------:R-:W-:Y:S01]  /*99a0*/  FMUL.FTZ R60, R157, UR42 ;  /* 0x0000002a9d3c7c20 */ /* 0x000fe20008410000 */
[----:B------:R-:W-:Y:S01]  /*99b0*/  STS [R149.X4+0x10f8], R244 ;  /* 0x0010f8f495007388 */ /* 0x000fe20000004800 */
[----:B------:R-:W-:Y:S02]  /*99c0*/  FMUL.FTZ R246, R207, R131 ;  /* 0x00000083cff67220 */ /* 0x000fe40000410000 */
[C---:B------:R-:W-:Y:S01]  /*99d0*/  FMUL.FTZ R178, R111.reuse, R161 ;  /* 0x000000a16fb27220 */ /* 0x040fe20000410000 */
[----:B------:R-:W-:Y:S01]  /*99e0*/  STS [R149.X4+0x1098], R146 ;  /* 0x0010989295007388 */ /* 0x000fe20000004800 */
[----:B------:R-:W-:Y:S02]  /*99f0*/  FMUL.FTZ R180, R111, R147 ;  /* 0x000000936fb47220 */ /* 0x000fe40000410000 */
[----:B------:R-:W-:Y:S01]  /*9a00*/  FMUL.FTZ R150, R69, R143 ;  /* 0x0000008f45967220 */ /* 0x000fe20000410000 */
[----:B------:R-:W-:Y:S01]  /*9a10*/  STS [R149.X4+0x10fc], R246 ;  /* 0x0010fcf695007388 */ /* 0x000fe20000004800 */
[----:B------:R-:W-:-:S02]  /*9a20*/  FMUL.FTZ R138, R67, R138 ;  /* 0x0000008a438a7220 */ /* 0x000fc40000410000 */
[----:B------:R-:W-:Y:S01]  /*9a30*/  FMUL.FTZ R142, R67, R142 ;  /* 0x0000008e438e7220 */ /* 0x000fe20000410000 */
[----:B------:R-:W-:Y:S01]  /*9a40*/  STS [R149.X4+0x10a8], R178 ;  /* 0x0010a8b295007388 */ /* 0x000fe20000004800 */
[----:B------:R-:W-:Y:S02]  /*9a50*/  FMUL.FTZ R62, R64, R133 ;  /* 0x00000085403e7220 */ /* 0x000fe40000410000 */
[C---:B------:R-:W-:Y:S01]  /*9a60*/  FMUL.FTZ R136, R65.reuse, R136 ;  /* 0x0000008841887220 */ /* 0x040fe20000410000 */
[----:B------:R-:W-:Y:S01]  /*9a70*/  STS [R149.X4+0x10ac], R180 ;  /* 0x0010acb495007388 */ /* 0x000fe20000004800 */
[----:B------:R-:W-:Y:S02]  /*9a80*/  FMUL.FTZ R134, R65, R134 ;  /* 0x0000008641867220 */ /* 0x000fe40000410000 */
[----:B------:R-:W-:Y:S01]  /*9a90*/  FFMA.FTZ R145, R173, UR41, -R60 ;  /* 0x00000029ad917c23 */ /* 0x000fe2000801083c */
[----:B------:R-:W-:Y:S01]  /*9aa0*/  STS [R149.X4+0x109c], R150 ;  /* 0x00109c9695007388 */ /* 0x000fe20000004800 */
[----:B------:R-:W-:-:S02]  /*9ab0*/  FADD.FTZ R163, R163, R118 ;  /* 0x00000076a3a37221 */ /* 0x000fc40000010000 */
[----:B------:R-:W-:Y:S01]  /*9ac0*/  FADD.FTZ R61, R61, R116 ;  /* 0x000000743d3d7221 */ /* 0x000fe20000010000 */
[----:B------:R-:W-:Y:S01]  /*9ad0*/  STS [R149.X4+0x1090], R138 ;  /* 0x0010908a95007388 */ /* 0x000fe20000004800 */
[----:B------:R-:W-:Y:S02]  /*9ae0*/  FMUL.FTZ R60, R155, UR42 ;  /* 0x0000002a9b3c7c20 */ /* 0x000fe40008410000 */
[----:B------:R-:W-:Y:S01]  /*9af0*/  FADD.FTZ R177, R163, R212 ;  /* 0x000000d4a3b17221 */ /* 0x000fe20000010000 */
[----:B------:R-:W-:Y:S01]  /*9b00*/  STS [R149.X4+0x1094], R142 ;  /* 0x0010948e95007388 */ /* 0x000fe20000004800 */
[----:B------:R-:W-:Y:S02]  /*9b10*/  FADD.FTZ R132, R61, R112 ;  /* 0x000000703d847221 */ /* 0x000fe40000010000 */
[----:B------:R-:W-:Y:S01]  /*9b20*/  FFMA.FTZ R135, R171, UR41, -R60 ;  /* 0x00000029ab877c23 */ /* 0x000fe2000801083c */
        /* <DEDUP_REMOVED lines=10> */
[----:B------:R-:W-:Y:S02]  /*9bd0*/  FMUL.FTZ R118, R171, UR42 ;  /* 0x0000002aab767c20 */ /* 0x000fe40008410000 */
[----:B------:R-:W-:Y:S02]  /*9be0*/  FMUL.FTZ R61, R154, UR42 ;  /* 0x0000002a9a3d7c20 */ /* 0x000fe40008410000 */
[----:B0-----:R-:W-:Y:S02]  /*9bf0*/  FMUL.FTZ R149, R158, UR42 ;  /* 0x0000002a9e957c20 */ /* 0x001fe40008410000 */
[----:B------:R-:W-:Y:S02]  /*9c00*/  FMUL.FTZ R123, R170, UR42 ;  /* 0x0000002aaa7b7c20 */ /* 0x000fe40008410000 */
[----:B------:R-:W-:Y:S02]  /*9c10*/  FMUL.FTZ R60, R153, UR42 ;  /* 0x0000002a993c7c20 */ /* 0x000fe40008410000 */
[----:B------:R-:W-:-:S02]  /*9c20*/  FMUL.FTZ R112, R169, UR42 ;  /* 0x0000002aa9707c20 */ /* 0x000fc40008410000 */
[----:B------:R-:W-:Y:S02]  /*9c30*/  FFMA.FTZ R161, R176, UR41, -R161 ;  /* 0x00000029b0a17c23 */ /* 0x000fe400080108a1 */
[----:B------:R-:W-:Y:S02]  /*9c40*/  FFMA.FTZ R163, R160, UR41, R163 ;  /* 0x00000029a0a37c23 */ /* 0x000fe400080100a3 */
[----:B------:R-:W-:Y:S02]  /*9c50*/  FFMA.FTZ R130, R159, UR41, R130 ;  /* 0x000000299f827c23 */ /* 0x000fe40008010082 */
[----:B------:R-:W-:Y:S02]  /*9c60*/  FFMA.FTZ R149, R174, UR41, -R149 ;  /* 0x00000029ae957c23 */ /* 0x000fe40008010895 */
[----:B------:R-:W-:Y:S02]  /*9c70*/  FFMA.FTZ R147, R158, UR41, R147 ;  /* 0x000000299e937c23 */ /* 0x000fe40008010093 */
[----:B------:R-:W-:-:S02]  /*9c80*/  FFMA.FTZ R124, R157, UR41, R124 ;  /* 0x000000299d7c7c23 */ /* 0x000fc4000801007c */
[----:B------:R-:W-:Y:S02]  /*9c90*/  FFMA.FTZ R143, R172, UR41, -R143 ;  /* 0x00000029ac8f7c23 */ /* 0x000fe4000801088f */
[----:B------:R-:W-:Y:S02]  /*9ca0*/  FFMA.FTZ R139, R156, UR41, R139 ;  /* 0x000000299c8b7c23 */ /* 0x000fe4000801008b */
        /* <DEDUP_REMOVED lines=39> */
.L_x_4996:
[----:B------:R-:W-:Y:S05]  /*9f20*/  BSYNC B0 ;  /* 0x0000000000007941 */ /* 0x000fea0003800000 */
.L_x_4995:
[----:B------:R-:W-:Y:S01]  /*9f30*/  ULDC.64 UR20, c[0x0][0x298] ;  /* 0x0000a60000147ab9 */ /* 0x000fe20000000a00 */
[C---:B------:R-:W-:Y:S01]  /*9f40*/  FMUL.FTZ R61, R206.reuse, R131 ;  /* 0x00000083ce3d7220 */ /* 0x040fe20000410000 */
[----:B------:R-:W-:Y:S01]  /*9f50*/  USHF.R.U32.HI UR34, URZ, 0x1, UR21 ;  /* 0x000000013f227899 */ /* 0x000fe20008011615 */
[-C--:B------:R-:W-:Y:S01]  /*9f60*/  FMUL.FTZ R206, R206, R129.reuse ;  /* 0x00000081cece7220 */ /* 0x080fe20000410000 */
[----:B------:R-:W-:Y:S01]  /*9f70*/  USHF.R.U64 UR20, UR20, 0x1, UR21 ;  /* 0x0000000114147899 */ /* 0x000fe20008001215 */
[----:B------:R-:W-:Y:S01]  /*9f80*/  FFMA.FTZ R129, R182, R129, R61 ;  /* 0x00000081b6817223 */ /* 0x000fe2000001003d */
[----:B------:R-:W-:Y:S01]  /*9f90*/  UIMAD UR39, UR34, UR33, URZ ;  /* 0x00000021222772a4 */ /* 0x000fe2000f8e023f */
[-C--:B------:R-:W-:Y:S01]  /*9fa0*/  FFMA.FTZ R33, R0, R151.reuse, R33 ;  /* 0x0000009700217223 */ /* 0x080fe20000010021 */
[----:B------:R-:W-:Y:S01]  /*9fb0*/  UIMAD.WIDE.U32 UR34, UR20, UR33, URZ ;  /* 0x00000021142272a5 */ /* 0x000fe2000f8e003f */
[----:B------:R-:W-:Y:S01]  /*9fc0*/  FFMA.FTZ R151, R207, R151, R108 ;  /* 0x00000097cf977223 */ /* 0x000fe2000001006c */
[----:B------:R-:W-:Y:S01]  /*9fd0*/  UIMAD UR39, UR36, UR20, UR39 ;  /* 0x00000014242772a4 */ /* 0x000fe2000f8e0227 */
[----:B------:R-:W-:Y:S01]  /*9fe0*/  FFMA.FTZ R131, R182, R131, -R206 ;  /* 0x00000083b6837223 */ /* 0x000fe200000108ce */
[----:B------:R-:W-:Y:S01]  /*9ff0*/  ULDC UR40, c[0x0][0x174] ;  /* 0x00005d0000287ab9 */ /* 0x000fe20000000800 */
[----:B------:R-:W-:Y:S01]  /*a000*/  FADD.FTZ R108, R177, R214 ;  /* 0x000000d6b16c7221 */ /* 0x000fe20000010000 */
[----:B------:R-:W-:Y:S01]  /*a010*/  ULDC.64 UR20, c[0x0][0x2a0] ;  /* 0x0000a80000147ab9 */ /* 0x000fe20000000a00 */
[----:B------:R-:W-:Y:S01]  /*a020*/  FADD.FTZ R132, R132, R129 ;  /* 0x0000008184847221 */ /* 0x000fe20000010000 */
[----:B------:R-:W-:Y:S01]  /*a030*/  UIADD3 UR35, UR35, UR39, URZ ;  /* 0x0000002723237290 */ /* 0x000fe2000fffe03f */
[C---:B------:R-:W-:Y:S01]  /*a040*/  FMUL.FTZ R215, R17.reuse, R215 ;  /* 0x000000d711d77220 */ /* 0x040fe20000410000 */
[----:B------:R-:W-:Y:S01]  /*a050*/  UIMAD UR39, UR37, UR20, URZ ;  /* 0x00000014252772a4 */ /* 0x000fe2000f8e023f */
[----:B------:R-:W-:Y:S01]  /*a060*/  FMUL.FTZ R216, R17, R216 ;  /* 0x000000d811d87220 */ /* 0x000fe20000410000 */
[----:B------:R-:W-:Y:S01]  /*a070*/  IADD3 R129, R86, 0x80, RZ ;  /* 0x0000008056817810 */ /* 0x000fe20007ffe0ff */
[----:B------:R-:W-:Y:S01]  /*a080*/  BSSY B0, `(.L_x_4997) ;  /* 0x0000022000007945 */ /* 0x000fe20003800000 */
[----:B------:R-:W-:Y:S01]  /*a090*/  UIMAD UR39, UR18, UR21, UR39 ;  /* 0x00000015122772a4 */ /* 0x000fe2000f8e0227 */
[----:B------:R-:W-:Y:S01]  /*a0a0*/  FADD.FTZ R108, R108, R131 ;  /* 0x000000836c6c7221 */ /* 0x000fe20000010000 */
[----:B------:R-:W-:Y:S01]  /*a0b0*/  UIMAD.WIDE.U32 UR20, UR18, UR20, UR34 ;  /* 0x00000014121472a5 */ /* 0x000fe2000f8e0022 */
        /* <DEDUP_REMOVED lines=16> */
[----:B0-----:R-:W-:Y:S01]  /*a1c0*/  MOV R63, UR20 ;  /* 0x00000014003f7c02 */ /* 0x001fe20008000f00 */
        /* <DEDUP_REMOVED lines=13> */
.L_x_4998:
[----:B------:R-:W-:Y:S05]  /*a2a0*/  BSYNC B0 ;  /* 0x0000000000007941 */ /* 0x000fea0003800000 */
.L_x_4997:
[----:B------:R-:W1:Y:S01]  /*a2b0*/  LDS R129, [R129.X4+0x1280] ;  /* 0x0012800081817984 */ /* 0x000e620000004800 */
[----:B------:R-:W-:Y:S01]  /*a2c0*/  BSSY B0, `(.L_x_4999) ;  /* 0x0000004000007945 */ /* 0x000fe20003800000 */
[----:B------:R-:W-:Y:S01]  /*a2d0*/  LEA.HI.SX32 R131, R131, R86, 0x1b ;  /* 0x0000005683837211 */ /* 0x000fe200078fdaff */
[----:B------:R-:W-:Y:S05]  /*a2e0*/  @!P1 BRA `(.L_x_5000) ;  /* 0x0000001000009947 */ /* 0x000fea0003800000 */
[----:B-1----:R1:W-:Y:S02]  /*a2f0*/  RED.E.ADD.F32.FTZ.RN.STRONG.GPU [R60.64+-0x1e00], R129 ;  /* 0xffe200813c00798e */ /* 0x0023e4000c10e79e */
.L_x_5000:
[----:B------:R-:W-:Y:S05]  /*a300*/  BSYNC B0 ;  /* 0x0000000000007941 */ /* 0x000fea0003800000 */
.L_x_4999:
[----:B------:R-:W2:Y:S01]  /*a310*/  LDS R131, [R131.X4+0x1380] ;  /* 0x0013800083837984 */ /* 0x000ea20000004800 */
[----:B------:R-:W-:Y:S01]  /*a320*/  BSSY B0, `(.L_x_5001) ;  /* 0x0000005000007945 */ /* 0x000fe20003800000 */
[C---:B0-----:R-:W-:Y:S02]  /*a330*/  IADD3 R63, R86.reuse, 0x100, RZ ;  /* 0x00000100563f7810 */ /* 0x041fe40007ffe0ff */
[----:B-1----:R-:W-:Y:S01]  /*a340*/  IADD3 R129, R86, 0x140, RZ ;  /* 0x0000014056817810 */ /* 0x002fe20007ffe0ff */
[----:B------:R-:W-:Y:S05]  /*a350*/  @!P2 BRA `(.L_x_5002) ;  /* 0x000000100000a947 */ /* 0x000fea0003800000 */
[----:B--2---:R0:W-:Y:S02]  /*a360*/  RED.E.ADD.F32.FTZ.RN.STRONG.GPU [R60.64+-0x1d00], R131 ;  /* 0xffe300833c00798e */ /* 0x0041e4000c10e79e */
.L_x_5002:
[----:B------:R-:W-:Y:S05]  /*a370*/  BSYNC B0 ;  /* 0x0000000000007941 */ /* 0x000fea0003800000 */
.L_x_5001:
        /* <DEDUP_REMOVED lines=14> */
.L_x_5004:
[----:B------:R-:W-:Y:S05]  /*a460*/  BSYNC B0 ;  /* 0x0000000000007941 */ /* 0x000fea0003800000 */
.L_x_5003:
[----:B------:R-:W1:Y:S01]  /*a470*/  LDS R129, [R129.X4+0x1580] ;  /* 0x0015800081817984 */ /* 0x000e620000004800 */
[----:B------:R-:W-:Y:S01]  /*a480*/  BSSY B0, `(.L_x_5005) ;  /* 0x0000005000007945 */ /* 0x000fe20003800000 */
[----:B0-----:R-:W-:Y:S02]  /*a490*/  IADD3 R63, R86, 0x1c0, RZ ;  /* 0x000001c0563f7810 */ /* 0x001fe40007ffe0ff */
[----:B------:R-:W-:Y:S01]  /*a4a0*/  LEA.HI.SX32 R131, R131, R86, 0x1b ;  /* 0x0000005683837211 */ /* 0x000fe200078fdaff */
[----:B------:R-:W-:Y:S05]  /*a4b0*/  @!P0 BRA `(.L_x_5006) ;  /* 0x0000001000008947 */ /* 0x000fea0003800000 */
[----:B-1----:R0:W-:Y:S02]  /*a4c0*/  RED.E.ADD.F32.FTZ.RN.STRONG.GPU [R60.64+-0x1b00], R129 ;  /* 0xffe500813c00798e */ /* 0x0021e4000c10e79e */
.L_x_5006:
[----:B------:R-:W-:Y:S05]  /*a4d0*/  BSYNC B0 ;  /* 0x0000000000007941 */ /* 0x000fea0003800000 */
.L_x_5005:
[----:B------:R-:W2:Y:S01]  /*a4e0*/  LDS R131, [R131.X4+0x1680] ;  /* 0x0016800083837984 */ /* 0x000ea20000004800 */
[----:B------:R-:W-:Y:S01]  /*a4f0*/  BSSY B0, `(.L_x_5007) ;  /* 0x0000005000007945 */ /* 0x000fe20003800000 */
[----:B------:R-:W-:-:S02]  /*a500*/  IADD3 R177, R86, 0x200, RZ ;  /* 0x0000020056b17810 */ /* 0x000fc40007ffe0ff */
[----:B------:R-:W-:Y:S01]  /*a510*/  LEA.HI.SX32 R63, R63, R86, 0x1b ;  /* 0x000000563f3f7211 */ /* 0x000fe200078fdaff */
[----:B------:R-:W-:Y:S05]  /*a520*/  @!P1 BRA `(.L_x_5008) ;  /* 0x0000001000009947 */ /* 0x000fea0003800000 */
[----:B--2---:R2:W-:Y:S02]  /*a530*/  RED.E.ADD.F32.FTZ.RN.STRONG.GPU [R60.64+-0x1a00], R131 ;  /* 0xffe600833c00798e */ /* 0x0045e4000c10e79e */
.L_x_5008:
[----:B------:R-:W-:Y:S05]  /*a540*/  BSYNC B0 ;  /* 0x0000000000007941 */ /* 0x000fea0003800000 */
.L_x_5007:
[----:B------:R-:W3:Y:S01]  /*a550*/  LDS R63, [R63.X4+0x1780] ;  /* 0x001780003f3f7984 */ /* 0x000ee20000004800 */
[----:B------:R-:W-:Y:S01]  /*a560*/  BSSY B0, `(.L_x_5009) ;  /* 0x0000005000007945 */ /* 0x000fe20003800000 */
[----:B01----:R-:W-:Y:S02]  /*a570*/  IADD3 R129, R86, 0x240, RZ ;  /* 0x0000024056817810 */ /* 0x003fe40007ffe0ff */
[----:B------:R-:W-:Y:S01]  /*a580*/  LEA.HI.SX32 R62, R177, R86, 0x1b ;  /* 0x00000056b13e7211 */ /* 0x000fe200078fdaff */
[----:B------:R-:W-:Y:S05]  /*a590*/  @!P2 BRA `(.L_x_5010) ;  /* 0x000000100000a947 */ /* 0x000fea0003800000 */
[----:B---3--:R0:W-:Y:S02]  /*a5a0*/  RED.E.ADD.F32.FTZ.RN.STRONG.GPU [R60.64+-0x1900], R63 ;  /* 0xffe7003f3c00798e */ /* 0x0081e4000c10e79e */
.L_x_5010:
[----:B------:R-:W-:Y:S05]  /*a5b0*/  BSYNC B0 ;  /* 0x0000000000007941 */ /* 0x000fea0003800000 */
.L_x_5009:
[----:B0--3--:R0:W1:Y:S01]  /*a5c0*/  LDS R63, [R62.X4+0x1880] ;  /* 0x001880003e3f7984 */ /* 0x0090620000004800 */
[----:B------:R-:W-:Y:S01]  /*a5d0*/  BSSY B0, `(.L_x_5011) ;  /* 0x0000005000007945 */ /* 0x000fe20003800000 */
[----:B--2---:R-:W-:Y:S02]  /*a5e0*/  IADD3 R131, R86, 0x280, RZ ;  /* 0x0000028056837810 */ /* 0x004fe40007ffe0ff */
[----:B------:R-:W-:Y:S01]  /*a5f0*/  LEA.HI.SX32 R129, R129, R86, 0x1b ;  /* 0x0000005681817211 */ /* 0x000fe200078fdaff */
[----:B------:R-:W-:Y:S05]  /*a600*/  @!P3 BRA `(.L_x_5012) ;  /* 0x000000100000b947 */ /* 0x000fea0003800000 */
[----:B-1----:R1:W-:Y:S02]  /*a610*/  RED.E.ADD.F32.FTZ.RN.STRONG.GPU [R60.64+-0x1800], R63 ;  /* 0xffe8003f3c00798e */ /* 0x0023e4000c10e79e */
.L_x_5012:
[----:B------:R-:W-:Y:S05]  /*a620*/  BSYNC B0 ;  /* 0x0000000000007941 */ /* 0x000fea0003800000 */
.L_x_5011:
[----:B------:R-:W2:Y:S01]  /*a630*/  LDS R129, [R129.X4+0x1980] ;  /* 0x0019800081817984 */ /* 0x000ea20000004800 */
[----:B------:R-:W-:Y:S01]  /*a640*/  BSSY B0, `(.L_x_5013) ;  /* 0x0000004000007945 */ /* 0x000fe20003800000 */
[----:B------:R-:W-:Y:S01]  /*a650*/  LEA.HI.SX32 R131, R131, R86, 0x1b ;  /* 0x0000005683837211 */ /* 0x000fe200078fdaff */
[----:B------:R-:W-:Y:S05]  /*a660*/  @!P4 BRA `(.L_x_5014) ;  /* 0x000000100000c947 */ /* 0x000fea0003800000 */
[----:B--2---:R2:W-:Y:S02]  /*a670*/  RED.E.ADD.F32.FTZ.RN.STRONG.GPU [R60.64+-0x1700], R129 ;  /* 0xffe900813c00798e */ /* 0x0045e4000c10e79e */
.L_x_5014:
[----:B------:R-:W-:Y:S05]  /*a680*/  BSYNC B0 ;  /* 0x0000000000007941 */ /* 0x000fea0003800000 */
.L_x_5013:
[----:B------:R-:W3:Y:S01]  /*a690*/  LDS R131, [R131.X4+0x1a80] ;  /* 0x001a800083837984 */ /* 0x000ee20000004800 */
[----:B------:R-:W-:Y:S01]  /*a6a0*/  BSSY B0, `(.L_x_5015) ;  /* 0x0000005000007945 */ /* 0x000fe20003800000 */
[----:B-1----:R-:W-:-:S02]  /*a6b0*/  IADD3 R63, R86, 0x2c0, RZ ;  /* 0x000002c0563f7810 */ /* 0x002fc40007ffe0ff */
[----:B--2---:R-:W-:Y:S01]  /*a6c0*/  IADD3 R129, R86, 0x300, RZ ;  /* 0x0000030056817810 */ /* 0x004fe20007ffe0ff */
[----:B------:R-:W-:Y:S05]  /*a6d0*/  @!P5 BRA `(.L_x_5016) ;  /* 0x000000100000d947 */ /* 0x000fea0003800000 */
[----:B---3--:R1:W-:Y:S02]  /*a6e0*/  RED.E.ADD.F32.FTZ.RN.STRONG.GPU [R60.64+-0x1600], R131 ;  /* 0xffea00833c00798e */ /* 0x0083e4000c10e79e */
.L_x_5016:
[----:B------:R-:W-:Y:S05]  /*a6f0*/  BSYNC B0 ;  /* 0x0000000000007941 */ /* 0x000fea0003800000 */
.L_x_5015:
        /* <DEDUP_REMOVED lines=14> */
.L_x_5018:
[----:B------:R-:W-:Y:S05]  /*a7e0*/  BSYNC B0 ;  /* 0x0000000000007941 */ /* 0x000fea0003800000 */
.L_x_5017:
[----:B------:R-:W2:Y:S01]  /*a7f0*/  LDS R129, [R129.X4+0x1c80] ;  /* 0x001c800081817984 */ /* 0x000ea20000004800 */
[----:B------:R-:W-:Y:S01]  /*a800*/  BSSY B0, `(.L_x_5019) ;  /* 0x0000005000007945 */ /* 0x000fe20003800000 */
[----:B-1----:R-:W-:-:S02]  /*a810*/  IADD3 R63, R86, 0x380, RZ ;  /* 0x00000380563f7810 */ /* 0x002fc40007ffe0ff */
[----:B------:R-:W-:Y:S01]  /*a820*/  LEA.HI.SX32 R131, R131, R86, 0x1b ;  /* 0x0000005683837211 */ /* 0x000fe200078fdaff */
[----:B------:R-:W-:Y:S05]  /*a830*/  @!P0 BRA `(.L_x_5020) ;  /* 0x0000001000008947 */ /* 0x000fea0003800000 */
[----:B--2---:R1:W-:Y:S02]  /*a840*/  RED.E.ADD.F32.FTZ.RN.STRONG.GPU [R60.64+-0x1400], R129 ;  /* 0xffec00813c00798e */ /* 0x0043e4000c10e79e */
.L_x_5020:
[----:B------:R-:W-:Y:S05]  /*a850*/  BSYNC B0 ;  /* 0x0000000000007941 */ /* 0x000fea0003800000 */
.L_x_5019:
[----:B------:R-:W3:Y:S01]  /*a860*/  LDS R131, [R131.X4+0x1d80] ;  /* 0x001d800083837984 */ /* 0x000ee20000004800 */
[----:B------:R-:W-:Y:S01]  /*a870*/  BSSY B0, `(.L_x_5021) ;  /* 0x0000005000007945 */ /* 0x000fe20003800000 */
[----:B-12---:R-:W-:Y:S02]  /*a880*/  IADD3 R129, R86, 0x3c0, RZ ;  /* 0x000003c056817810 */ /* 0x006fe40007ffe0ff */
[----:B------:R-:W-:Y:S01]  /*a890*/  LEA.HI.SX32 R63, R63, R86, 0x1b ;  /* 0x000000563f3f7211 */ /* 0x000fe200078fdaff */
[----:B------:R-:W-:Y:S05]  /*a8a0*/  @!P1 BRA `(.L_x_5022) ;  /* 0x0000001000009947 */ /* 0x000fea0003800000 */
[----:B---3--:R1:W-:Y:S02]  /*a8b0*/  RED.E.ADD.F32.FTZ.RN.STRONG.GPU [R60.64+-0x1300], R131 ;  /* 0xffed00833c00798e */ /* 0x0083e4000c10e79e */
.L_x_5022:
[----:B------:R-:W-:Y:S05]  /*a8c0*/  BSYNC B0 ;  /* 0x0000000000007941 */ /* 0x000fea0003800000 */
.L_x_5021:
[----:B------:R-:W2:Y:S01]  /*a8d0*/  LDS R63, [R63.X4+0x1e80] ;  /* 0x001e80003f3f7984 */ /* 0x000ea20000004800 */
[----:B------:R-:W-:Y:S01]  /*a8e0*/  BSSY B0, `(.L_x_5023) ;  /* 0x0000005000007945 */ /* 0x000fe20003800000 */
[----:B-1-3--:R-:W-:Y:S02]  /*a8f0*/  IADD3 R131, R86, 0x400, RZ ;  /* 0x0000040056837810 */ /* 0x00afe40007ffe0ff */
[----:B------:R-:W-:Y:S01]  /*a900*/  LEA.HI.SX32 R129, R129, R86, 0x1b ;  /* 0x0000005681817211 */ /* 0x000fe200078fdaff */
[----:B------:R-:W-:Y:S05]  /*a910*/  @!P2 BRA `(.L_x_5024) ;  /* 0x000000100000a947 */ /* 0x000fea0003800000 */
[----:B--2---:R1:W-:Y:S02]  /*a920*/  RED.E.ADD.F32.FTZ.RN.STRONG.GPU [R60.64+-0x1200], R63 ;  /* 0xffee003f3c00798e */ /* 0x0043e4000c10e79e */
.L_x_5024:
[----:B------:R-:W-:Y:S05]  /*a930*/  BSYNC B0 ;  /* 0x0000000000007941 */ /* 0x000fea0003800000 */
.L_x_5023:
[----:B------:R-:W3:Y:S01]  /*a940*/  LDS R129, [R129.X4+0x1f80] ;  /* 0x001f800081817984 */ /* 0x000ee20000004800 */
[----:B------:R-:W-:Y:S01]  /*a950*/  BSSY B0, `(.L_x_5025) ;  /* 0x0000005000007945 */ /* 0x000fe20003800000 */
[----:B-12---:R-:W-:-:S02]  /*a960*/  IADD3 R63, R86, 0x440, RZ ;  /* 0x00000440563f7810 */ /* 0x006fc40007ffe0ff */
[----:B------:R-:W-:Y:S01]  /*a970*/  LEA.HI.SX32 R131, R131, R86, 0x1b ;  /* 0x0000005683837211 */ /* 0x000fe200078fdaff */
[----:B------:R-:W-:Y:S05]  /*a980*/  @!P3 BRA `(.L_x_5026) ;  /* 0x000000100000b947 */ /* 0x000fea0003800000 */
[----:B---3--:R1:W-:Y:S02]  /*a990*/  RED.E.ADD.F32.FTZ.RN.STRONG.GPU [R60.64+-0x1100], R129 ;  /* 0xffef00813c00798e */ /* 0x0083e4000c10e79e */
.L_x_5026:
[----:B------:R-:W-:Y:S05]  /*a9a0*/  BSYNC B0 ;  /* 0x0000000000007941 */ /* 0x000fea0003800000 */
.L_x_5025:
[----:B------:R-:W2:Y:S01]  /*a9b0*/  LDS R131, [R131.X4+0x2080] ;  /* 0x0020800083837984 */ /* 0x000ea20000004800 */
[----:B------:R-:W-:Y:S01]  /*a9c0*/  BSSY B0, `(.L_x_5027) ;  /* 0x0000004000007945 */ /* 0x000fe20003800000 */
[----:B------:R-:W-:Y:S01]  /*a9d0*/  LEA.HI.SX32 R63, R63, R86, 0x1b ;  /* 0x000000563f3f7211 */ /* 0x000fe200078fdaff */
[----:B------:R-:W-:Y:S05]  /*a9e0*/  @!P4 BRA `(.L_x_5028) ;  /* 0x000000100000c947 */ /* 0x000fea0003800000 */
[----:B--2---:R2:W-:Y:S02]  /*a9f0*/  RED.E.ADD.F32.FTZ.RN.STRONG.GPU [R60.64+-0x1000], R131 ;  /* 0xfff000833c00798e */ /* 0x0045e4000c10e79e */
.L_x_5028:
[----:B------:R-:W-:Y:S05]  /*aa00*/  BSYNC B0 ;  /* 0x0000000000007941 */ /* 0x000fea0003800000 */
.L_x_5027:
[----:B------:R-:W4:Y:S01]  /*aa10*/  LDS R63, [R63.X4+0x2180] ;  /* 0x002180003f3f7984 */ /* 0x000f220000004800 */
[----:B------:R-:W-:Y:S01]  /*aa20*/  BSSY B0, `(.L_x_5029) ;  /* 0x0000005000007945 */ /* 0x000fe20003800000 */
[C---:B-1-3--:R-:W-:Y:S02]  /*aa30*/  IADD3 R129, R86.reuse, 0x480, RZ ;  /* 0x0000048056817810 */ /* 0x04afe40007ffe0ff */
[----:B--2---:R-:W-:Y:S01]  /*aa40*/  IADD3 R131, R86, 0x4c0, RZ ;  /* 0x000004c056837810 */ /* 0x004fe20007ffe0ff */
[----:B------:R-:W-:Y:S05]  /*aa50*/  @!P5 BRA `(.L_x_5030) ;  /* 0x000000100000d947 */ /* 0x000fea0003800000 */
[----:B----4-:R1:W-:Y:S02]  /*aa60*/  RED.E.ADD.F32.FTZ.RN.STRONG.GPU [R60.64+-0xf00], R63 ;  /* 0xfff1003f3c00798e */ /* 0x0103e4000c10e79e */
.L_x_5030:
[----:B------:R-:W-:Y:S05]  /*aa70*/  BSYNC B0 ;  /* 0x0000000000007941 */ /* 0x000fea0003800000 */
.L_x_5029:
        /* <DEDUP_REMOVED lines=14> */
.L_x_5032:
[----:B------:R-:W-:Y:S05]  /*ab60*/  BSYNC B0 ;  /* 0x0000000000007941 */ /* 0x000fea0003800000 */
.L_x_5031:
[----:B------:R-:W2:Y:S01]  /*ab70*/  LDS R131, [R131.X4+0x2380] ;  /* 0x0023800083837984 */ /* 0x000ea20000004800 */
[----:B------:R-:W-:Y:S01]  /*ab80*/  BSSY B0, `(.L_x_5033) ;  /* 0x0000005000007945 */ /* 0x000fe20003800000 */
[----:B-1----:R-:W-:Y:S02]  /*ab90*/  IADD3 R129, R86, 0x540, RZ ;  /* 0x0000054056817810 */ /* 0x002fe40007ffe0ff */
[----:B------:R-:W-:Y:S01]  /*aba0*/  LEA.HI.SX32 R63, R63, R86, 0x1b ;  /* 0x000000563f3f7211 */ /* 0x000fe200078fdaff */
[----:B------:R-:W-:Y:S05]  /*abb0*/  @!P0 BRA `(.L_x_5034) ;  /* 0x0000001000008947 */ /* 0x000fea0003800000 */
[----:B--2---:R1:W-:Y:S02]  /*abc0*/  RED.E.ADD.F32.FTZ.RN.STRONG.GPU [R60.64+-0xd00], R131 ;  /* 0xfff300833c00798e */ /* 0x0043e4000c10e79e */
.L_x_5034:
[----:B------:R-:W-:Y:S05]  /*abd0*/  BSYNC B0 ;  /* 0x0000000000007941 */ /* 0x000fea0003800000 */
.L_x_5033:
[----:B------:R-:W3:Y:S01]  /*abe0*/  LDS R63, [R63.X4+0x2480] ;  /* 0x002480003f3f7984 */ /* 0x000ee20000004800 */
[----:B------:R-:W-:Y:S01]  /*abf0*/  BSSY B0, `(.L_x_5035) ;  /* 0x0000005000007945 */ /* 0x000fe20003800000 */
[----:B-12---:R-:W-:-:S02]  /*ac00*/  IADD3 R131, R86, 0x580, RZ ;  /* 0x0000058056837810 */ /* 0x006fc40007ffe0ff */
[----:B------:R-:W-:Y:S01]  /*ac10*/  LEA.HI.SX32 R129, R129, R86, 0x1b ;  /* 0x0000005681817211 */ /* 0x000fe200078fdaff */
[----:B------:R-:W-:Y:S05]  /*ac20*/  @!P1 BRA `(.L_x_5036) ;  /* 0x0000001000009947 */ /* 0x000fea0003800000 */
[----:B---3--:R1:W-:Y:S02]  /*ac30*/  RED.E.ADD.F32.FTZ.RN.STRONG.GPU [R60.64+-0xc00], R63 ;  /* 0xfff4003f3c00798e */ /* 0x0083e4000c10e79e */
.L_x_5036:
[----:B------:R-:W-:Y:S05]  /*ac40*/  BSYNC B0 ;  /* 0x0000000000007941 */ /* 0x000fea0003800000 */
.L_x_5035:
[----:B------:R-:W2:Y:S01]  /*ac50*/  LDS R129, [R129.X4+0x2580] ;  /* 0x0025800081817984 */ /* 0x000ea20000004800 */
[----:B------:R-:W-:Y:S01]  /*ac60*/  BSSY B0, `(.L_x_5037) ;  /* 0x0000005000007945 */ /* 0x000fe20003800000 */
[----:B-1-3--:R-:W-:Y:S02]  /*ac70*/  IADD3 R63, R86, 0x5c0, RZ ;  /* 0x000005c0563f7810 */ /* 0x00afe40007ffe0ff */
[----:B------:R-:W-:Y:S01]  /*ac80*/  LEA.HI.SX32 R131, R131, R86, 0x1b ;  /* 0x0000005683837211 */ /* 0x000fe200078fdaff */
[----:B------:R-:W-:Y:S05]  /*ac90*/  @!P2 BRA `(.L_x_5038) ;  /* 0x000000100000a947 */ /* 0x000fea0003800000 */
[----:B--2---:R1:W-:Y:S02]  /*aca0*/  RED.E.ADD.F32.FTZ.RN.STRONG.GPU [R60.64+-0xb00], R129 ;  /* 0xfff500813c00798e */ /* 0x0043e4000c10e79e */
.L_x_5038:
[----:B------:R-:W-:Y:S05]  /*acb0*/  BSYNC B0 ;  /* 0x0000000000007941 */ /* 0x000fea0003800000 */
.L_x_5037:
[----:B------:R-:W3:Y:S01]  /*acc0*/  LDS R131, [R131.X4+0x2680] ;  /* 0x0026800083837984 */ /* 0x000ee20000004800 */
[----:B------:R-:W-:Y:S01]  /*acd0*/  BSSY B0, `(.L_x_5039) ;  /* 0x0000005000007945 */ /* 0x000fe20003800000 */
[----:B-12---:R-:W-:Y:S02]  /*ace0*/  IADD3 R129, R86, 0x600, RZ ;  /* 0x0000060056817810 */ /* 0x006fe40007ffe0ff */
[----:B------:R-:W-:Y:S01]  /*acf0*/  LEA.HI.SX32 R63, R63, R86, 0x1b ;  /* 0x000000563f3f7211 */ /* 0x000fe200078fdaff */
[----:B------:R-:W-:Y:S05]  /*ad00*/  @!P3 BRA `(.L_x_5040) ;  /* 0x000000100000b947 */ /* 0x000fea0003800000 */
[----:B---3--:R1:W-:Y:S02]  /*ad10*/  RED.E.ADD.F32.FTZ.RN.STRONG.GPU [R60.64+-0xa00], R131 ;  /* 0xfff600833c00798e */ /* 0x0083e4000c10e79e */
.L_x_5040:
[----:B------:R-:W-:Y:S05]  /*ad20*/  BSYNC B0 ;  /* 0x0000000000007941 */ /* 0x000fea0003800000 */
.L_x_5039:
[----:B------:R-:W2:Y:S01]  /*ad30*/  LDS R63, [R63.X4+0x2780] ;  /* 0x002780003f3f7984 */ /* 0x000ea20000004800 */
[----:B------:R-:W-:Y:S01]  /*ad40*/  BSSY B0, `(.L_x_5041) ;  /* 0x0000004000007945 */ /* 0x000fe20003800000 */
[----:B------:R-:W-:Y:S01]  /*ad50*/  LEA.HI.SX32 R129, R129, R86, 0x1b ;  /* 0x0000005681817211 */ /* 0x000fe200078fdaff */
[----:B------:R-:W-:Y:S05]  /*ad60*/  @!P4 BRA `(.L_x_5042) ;  /* 0x000000100000c947 */ /* 0x000fea0003800000 */
[----:B--2---:R2:W-:Y:S02]  /*ad70*/  RED.E.ADD.F32.FTZ.RN.STRONG.GPU [R60.64+-0x900], R63 ;  /* 0xfff7003f3c00798e */ /* 0x0045e4000c10e79e */
.L_x_5042:
[----:B------:R-:W-:Y:S05]  /*ad80*/  BSYNC B0 ;  /* 0x0000000000007941 */ /* 0x000fea0003800000 */
.L_x_5041:
[----:B------:R-:W4:Y:S01]  /*ad90*/  LDS R129, [R129.X4+0x2880] ;  /* 0x0028800081817984 */ /* 0x000f220000004800 */
[----:B------:R-:W-:Y:S01]  /*ada0*/  BSSY B0, `(.L_x_5043) ;  /* 0x0000005000007945 */ /* 0x000fe20003800000 */
[----:B--2---:R-:W-:-:S02]  /*adb0*/  IADD3 R63, R86, 0x640, RZ ;  /* 0x00000640563f7810 */ /* 0x004fc40007ffe0ff */
[----:B-1-3--:R-:W-:Y:S01]  /*adc0*/  IADD3 R131, R86, 0x680, RZ ;  /* 0x0000068056837810 */ /* 0x00afe20007ffe0ff */
[----:B------:R-:W-:Y:S05]  /*add0*/  @!P5 BRA `(.L_x_5044) ;  /* 0x000000100000d947 */ /* 0x000fea0003800000 */
[----:B----4-:R1:W-:Y:S02]  /*ade0*/  RED.E.ADD.F32.FTZ.RN.STRONG.GPU [R60.64+-0x800], R129 ;  /* 0xfff800813c00798e */ /* 0x0103e4000c10e79e */
.L_x_5044:
[----:B------:R-:W-:Y:S05]  /*adf0*/  BSYNC B0 ;  /* 0x0000000000007941 */ /* 0x000fea0003800000 */
.L_x_5043:
        /* <DEDUP_REMOVED lines=14> */
.L_x_5046:
[----:B------:R-:W-:Y:S05]  /*aee0*/  BSYNC B0 ;  /* 0x0000000000007941 */ /* 0x000fea0003800000 */
.L_x_5045:
[----:B------:R-:W2:Y:S01]  /*aef0*/  LDS R131, [R131.X4+0x2a80] ;  /* 0x002a800083837984 */ /* 0x000ea20000004800 */
[----:B------:R-:W-:Y:S01]  /*af00*/  BSSY B0, `(.L_x_5047) ;  /* 0x0000005000007945 */ /* 0x000fe20003800000 */
[----:B-1----:R-:W-:-:S02]  /*af10*/  IADD3 R63, R86, 0x700, RZ ;  /* 0x00000700563f7810 */ /* 0x002fc40007ffe0ff */
[----:B------:R-:W-:Y:S01]  /*af20*/  LEA.HI.SX32 R129, R129, R86, 0x1b ;  /* 0x0000005681817211 */ /* 0x000fe200078fdaff */
[----:B------:R-:W-:Y:S05]  /*af30*/  @!P0 BRA `(.L_x_5048) ;  /* 0x0000001000008947 */ /* 0x000fea0003800000 */
[----:B--2---:R1:W-:Y:S02]  /*af40*/  RED.E.ADD.F32.FTZ.RN.STRONG.GPU [R60.64+-0x600], R131 ;  /* 0xfffa00833c00798e */ /* 0x0043e4000c10e79e */
.L_x_5048:
[----:B------:R-:W-:Y:S05]  /*af50*/  BSYNC B0 ;  /* 0x0000000000007941 */ /* 0x000fea0003800000 */
.L_x_5047:
[----:B------:R-:W3:Y:S01]  /*af60*/  LDS R129, [R129.X4+0x2b80] ;  /* 0x002b800081817984 */ /* 0x000ee20000004800 */
[----:B------:R-:W-:Y:S01]  /*af70*/  BSSY B0, `(.L_x_5049) ;  /* 0x0000005000007945 */ /* 0x000fe20003800000 */
[----:B-12---:R-:W-:Y:S02]  /*af80*/  IADD3 R131, R86, 0x740, RZ ;  /* 0x0000074056837810 */ /* 0x006fe40007ffe0ff */
[----:B------:R-:W-:Y:S01]  /*af90*/  LEA.HI.SX32 R63, R63, R86, 0x1b ;  /* 0x000000563f3f7211 */ /* 0x000fe200078fdaff */
[----:B------:R-:W-:Y:S05]  /*afa0*/  @!P1 BRA `(.L_x_5050) ;  /* 0x0000001000009947 */ /* 0x000fea0003800000 */
[----:B---3--:R1:W-:Y:S02]  /*afb0*/  RED.E.ADD.F32.FTZ.RN.STRONG.GPU [R60.64+-0x500], R129 ;  /* 0xfffb00813c00798e */ /* 0x0083e4000c10e79e */
.L_x_5050:
[----:B------:R-:W-:Y:S05]  /*afc0*/  BSYNC B0 ;  /* 0x0000000000007941 */ /* 0x000fea0003800000 */
.L_x_5049:
[----:B------:R-:W2:Y:S01]  /*afd0*/  LDS R63, [R63.X4+0x2c80] ;  /* 0x002c80003f3f7984 */ /* 0x000ea20000004800 */
[----:B------:R-:W-:Y:S01]  /*afe0*/  BSSY B0, `(.L_x_5051) ;  /* 0x0000005000007945 */ /* 0x000fe20003800000 */
[----:B-1-3--:R-:W-:Y:S02]  /*aff0*/  IADD3 R129, R86, 0x780, RZ ;  /* 0x0000078056817810 */ /* 0x00afe40007ffe0ff */
[----:B------:R-:W-:Y:S01]  /*b000*/  LEA.HI.SX32 R131, R131, R86, 0x1b ;  /* 0x0000005683837211 */ /* 0x000fe200078fdaff */
[----:B------:R-:W-:Y:S05]  /*b010*/  @!P2 BRA `(.L_x_5052) ;  /* 0x000000100000a947 */ /* 0x000fea0003800000 */
[----:B--2---:R1:W-:Y:S02]  /*b020*/  RED.E.ADD.F32.FTZ.RN.STRONG.GPU [R60.64+-0x400], R63 ;  /* 0xfffc003f3c00798e */ /* 0x0043e4000c10e79e */
.L_x_5052:
[----:B------:R-:W-:Y:S05]  /*b030*/  BSYNC B0 ;  /* 0x0000000000007941 */ /* 0x000fea0003800000 */
.L_x_5051:
[----:B------:R-:W3:Y:S01]  /*b040*/  LDS R131, [R131.X4+0x2d80] ;  /* 0x002d800083837984 */ /* 0x000ee20000004800 */
[----:B------:R-:W-:Y:S01]  /*b050*/  BSSY B0, `(.L_x_5053) ;  /* 0x0000005000007945 */ /* 0x000fe20003800000 */
[----:B-12---:R-:W-:-:S02]  /*b060*/  IADD3 R63, R86, 0x7c0, RZ ;  /* 0x000007c0563f7810 */ /* 0x006fc40007ffe0ff */
[----:B------:R-:W-:Y:S01]  /*b070*/  LEA.HI.SX32 R129, R129, R86, 0x1b ;  /* 0x0000005681817211 */ /* 0x000fe200078fdaff */
[----:B------:R-:W-:Y:S05]  /*b080*/  @!P3 BRA `(.L_x_5054) ;  /* 0x000000100000b947 */ /* 0x000fea0003800000 */
[----:B---3--:R1:W-:Y:S02]  /*b090*/  RED.E.ADD.F32.FTZ.RN.STRONG.GPU [R60.64+-0x300], R131 ;  /* 0xfffd00833c00798e */ /* 0x0083e4000c10e79e */
.L_x_5054:
[----:B------:R-:W-:Y:S05]  /*b0a0*/  BSYNC B0 ;  /* 0x0000000000007941 */ /* 0x000fea0003800000 */
.L_x_5053:
[----:B------:R-:W2:Y:S01]  /*b0b0*/  LDS R129, [R129.X4+0x2e80] ;  /* 0x002e800081817984 */ /* 0x000ea20000004800 */
[----:B------:R-:W-:Y:S01]  /*b0c0*/  BSSY B0, `(.L_x_5055) ;  /* 0x0000004000007945 */ /* 0x000fe20003800000 */
[----:B------:R-:W-:Y:S01]  /*b0d0*/  LEA.HI.SX32 R63, R63, R86, 0x1b ;  /* 0x000000563f3f7211 */ /* 0x000fe200078fdaff */
[----:B------:R-:W-:Y:S05]  /*b0e0*/  @!P4 BRA `(.L_x_5056) ;  /* 0x000000100000c947 */ /* 0x000fea0003800000 */
[----:B--2---:R2:W-:Y:S02]  /*b0f0*/  RED.E.ADD.F32.FTZ.RN.STRONG.GPU [R60.64+-0x200], R129 ;  /* 0xfffe00813c00798e */ /* 0x0045e4000c10e79e */
.L_x_5056:
[----:B------:R-:W-:Y:S05]  /*b100*/  BSYNC B0 ;  /* 0x0000000000007941 */ /* 0x000fea0003800000 */
.L_x_5055:
[----:B------:R-:W4:Y:S01]  /*b110*/  LDS R63, [R63.X4+0x2f80] ;  /* 0x002f80003f3f7984 */ /* 0x000f220000004800 */
[----:B------:R-:W-:Y:S01]  /*b120*/  BSSY B0, `(.L_x_5057) ;  /* 0x0000003000007945 */ /* 0x000fe20003800000 */
[----:B------:R-:W-:Y:S05]  /*b130*/  @!P5 BRA `(.L_x_5058) ;  /* 0x000000100000d947 */ /* 0x000fea0003800000 */
[----:B----4-:R4:W-:Y:S02]  /*b140*/  RED.E.ADD.F32.FTZ.RN.STRONG.GPU [R60.64+-0x100], R63 ;  /* 0xffff003f3c00798e */ /* 0x0109e4000c10e79e */
.L_x_5058:
[----:B------:R-:W-:Y:S05]  /*b150*/  BSYNC B0 ;  /* 0x0000000000007941 */ /* 0x000fea0003800000 */
.L_x_5057:
[----:B------:R-:W5:Y:S01]  /*b160*/  SHFL.DOWN PT, R128, R108, 0x1, 0x1f ;  /* 0x08201f006c807f89 */ /* 0x000f6200000e0000 */
[----:B------:R-:W-:Y:S01]  /*b170*/  ISETP.GT.AND P0, PT, R85, 0x1e, PT ;  /* 0x0000001e5500780c */ /* 0x000fe20003f04270 */
[-C--:B------:R-:W-:Y:S01]  /*b180*/  FFMA.FTZ R34, R2, R107.reuse, R34 ;  /* 0x0000006b02227223 */ /* 0x080fe20000010022 */
        /* <DEDUP_REMOVED lines=14> */
[----:B------:R-:W-:-:S02]  /*b270*/  FADD.FTZ R50, R103, R50 ;  /* 0x0000003267327221 */ /* 0x000fc40000010000 */
[----:B------:R-:W-:Y:S02]  /*b280*/  FMUL.FTZ R101, R101, R176 ;  /* 0x000000b065657220 */ /* 0x000fe40000410000 */
[----:B------:R-:W-:Y:S02]  /*b290*/  FMUL.FTZ R100, R100, R175 ;  /* 0x000000af64647220 */ /* 0x000fe40000410000 */
[----:B------:R-:W-:Y:S02]  /*b2a0*/  FMUL.FTZ R161, R194, R161 ;  /* 0x000000a1c2a17220 */ /* 0x000fe40000410000 */
[----:B-----5:R-:W-:Y:S02]  /*b2b0*/  @!P0 FADD.FTZ R61, R61, R128 ;  /* 0x000000803d3d8221 */ /* 0x020fe40000010000 */
[----:B------:R-:W-:Y:S02]  /*b2c0*/  FMUL.FTZ R165, R186, R165 ;  /* 0x000000a5baa57220 */ /* 0x000fe40000410000 */
[----:B-1----:R-:W-:Y:S01]  /*b2d0*/  @!P0 FADD.FTZ R62, R62, R131 ;  /* 0x000000833e3e8221 */ /* 0x002fe20000010000 */
[----:B------:R-:W1:Y:S01]  /*b2e0*/  SHFL.DOWN PT, R108, R61, 0x2, 0x1f ;  /* 0x08401f003d6c7f89 */ /* 0x000e6200000e0000 */
[----:B------:R-:W-:-:S02]  /*b2f0*/  FFMA.FTZ R102, R102, R160, R101 ;  /* 0x000000a066667223 */ /* 0x000fc40000010065 */
[----:B0-----:R-:W-:Y:S01]  /*b300*/  @!P0 FADD.FTZ R63, R63, R134 ;  /* 0x000000863f3f8221 */ /* 0x001fe20000010000 */
[----:B------:R-:W0:Y:S01]  /*b310*/  SHFL.DOWN PT, R131, R62, 0x2, 0x1f ;  /* 0x08401f003e837f89 */ /* 0x000e2200000e0000 */
[----:B------:R-:W-:Y:S02]  /*b320*/  FMUL.FTZ R97, R97, R174 ;  /* 0x000000ae61617220 */ /* 0x000fe40000410000 */
[----:B--2---:R-:W-:Y:S01]  /*b330*/  @!P0 FADD.FTZ R60, R60, R129 ;  /* 0x000000813c3c8221 */ /* 0x004fe20000010000 */
[----:B------:R-:W2:Y:S01]  /*b340*/  SHFL.DOWN PT, R128, R63, 0x2, 0x1f ;  /* 0x08401f003f807f89 */ /* 0x000ea200000e0000 */
[----:B------:R-:W-:Y:S01]  /*b350*/  ISETP.GT.AND P0, PT, R85, 0x1d, PT ;  /* 0x0000001d5500780c */ /* 0x000fe20003f04270 */
[----:B------:R-:W-:Y:S02]  /*b360*/  FFMA.FTZ R99, R99, R159, R100 ;  /* 0x0000009f63637223 */ /* 0x000fe40000010064 */
[----:B------:R-:W3:Y:S01]  /*b370*/  SHFL.DOWN PT, R129, R60, 0x2, 0x1f ;  /* 0x08401f003c817f89 */ /* 0x000ee200000e0000 */
[----:B------:R-:W-:-:S02]  /*b380*/  FFMA.FTZ R161, R200, R163, R161 ;  /* 0x000000a3c8a17223 */ /* 0x000fc400000100a1 */
[----:B------:R-:W-:Y:S02]  /*b390*/  FFMA.FTZ R130, R197, R130, R165 ;  /* 0x00000082c5827223 */ /* 0x000fe400000100a5 */
[-C--:B------:R-:W-:Y:S02]  /*b3a0*/  FFMA.FTZ R219, R9, R102.reuse, R219 ;  /* 0x0000006609db7223 */ /* 0x080fe400000100db */
[----:B------:R-:W-:Y:S02]  /*b3b0*/  FFMA.FTZ R161, R191, R102, R161 ;  /* 0x00000066bfa17223 */ /* 0x000fe400000100a1 */
[----:B------:R-:W-:Y:S02]  /*b3c0*/  FFMA.FTZ R98, R98, R158, R97 ;  /* 0x0000009e62627223 */ /* 0x000fe40000010061 */
[----:B------:R-:W-:Y:S02]  /*b3d0*/  FFMA.FTZ R220, R10, R99, R220 ;  /* 0x000000630adc7223 */ /* 0x000fe400000100dc */
[----:B-1----:R-:W-:-:S02]  /*b3e0*/  @!P0 FADD.FTZ R61, R61, R108 ;  /* 0x0000006c3d3d8221 */ /* 0x002fc40000010000 */
[----:B------:R-:W-:Y:S02]  /*b3f0*/  FFMA.FTZ R130, R121, R99, R130 ;  /* 0x0000006379827223 */ /* 0x000fe40000010082 */
[----:B0-----:R-:W-:Y:S01]  /*b400*/  @!P0 FADD.FTZ R62, R62, R131 ;  /* 0x000000833e3e8221 */ /* 0x001fe20000010000 */
        /* <DEDUP_REMOVED lines=11> */
[----:B------:R-:W-:Y:S02]  /*b4c0*/  FMUL.FTZ R143, R70, R143 ;  /* 0x0000008f468f7220 */ /* 0x000fe40000410000 */
[----:B------:R-:W-:Y:S02]  /*b4d0*/  FMUL.FTZ R92, R92, R171 ;  /* 0x000000ab5c5c7220 */ /* 0x000fe40000410000 */
[----:B------:R-:W-:Y:S02]  /*b4e0*/  FMUL.FTZ R135, R190, R135 ;  /* 0x00000087be877220 */ /* 0x000fe40000410000 */
[----:B------:R-:W-:Y:S02]  /*b4f0*/  FMUL.FTZ R88, R88, R170 ;  /* 0x000000aa58587220 */ /* 0x000fe40000410000 */
[----:B------:R-:W-:-:S02]  /*b500*/  FMUL.FTZ R116, R187, R116 ;  /* 0x00000074bb747220 */ /* 0x000fc40000410000 */
[----:B0-----:R-:W-:Y:S02]  /*b510*/  @!P0 FADD.FTZ R61, R61, R108 ;  /* 0x0000006c3d3d8221 */ /* 0x001fe40000010000 */
[----:B------:R-:W-:Y:S02]  /*b520*/  FMUL.FTZ R89, R89, R169 ;  /* 0x000000a959597220 */ /* 0x000fe40000410000 */
[----:B-1----:R-:W-:Y:S01]  /*b530*/  @!P0 FADD.FTZ R62, R62, R107 ;  /* 0x0000006b3e3e8221 */ /* 0x002fe20000010000 */
[----:B------:R-:W0:Y:S01]  /*b540*/  SHFL.DOWN PT, R104, R61, 0x8, 0x1f ;  /* 0x09001f003d687f89 */ /* 0x000e2200000e0000 */
[----:B------:R-:W-:Y:S02]  /*b550*/  FMUL.FTZ R133, R66, R133 ;  /* 0x0000008542857220 */ /* 0x000fe40000410000 */
[----:B--2---:R-:W-:Y:S02]  /*b560*/  @!P0 FADD.FTZ R63, R63, R128 ;  /* 0x000000803f3f8221 */ /* 0x004fe40000010000 */
[----:B------:R-:W-:-:S02]  /*b570*/  FFMA.FTZ R114, R210, R115, R114 ;  /* 0x00000073d2727223 */ /* 0x000fc40000010072 */
[----:B---3--:R-:W-:Y:S01]  /*b580*/  @!P0 FADD.FTZ R60, R60, R105 ;  /* 0x000000693c3c8221 */ /* 0x008fe20000010000 */
[----:B------:R-:W1:Y:S01]  /*b590*/  SHFL.DOWN PT, R106, R63, 0x8, 0x1f ;  /* 0x09001f003f6a7f89 */ /* 0x000e6200000e0000 */
[----:B------:R-:W-:Y:S01]  /*b5a0*/  ISETP.GT.AND P0, PT, R85, 0x17, PT ;  /* 0x000000175500780c */ /* 0x000fe20003f04270 */
[----:B------:R-:W-:Y:S02]  /*b5b0*/  FFMA.FTZ R119, R205, R122, R119 ;  /* 0x0000007acd777223 */ /* 0x000fe40000010077 */
[----:B------:R-:W2:Y:S01]  /*b5c0*/  SHFL.DOWN PT, R105, R62, 0x8, 0x1f ;  /* 0x09001f003e697f89 */ /* 0x000ea200000e0000 */
[----:B------:R-:W-:Y:S02]  /*b5d0*/  FFMA.FTZ R126, R201, R126, R127 ;  /* 0x0000007ec97e7223 */ /* 0x000fe4000001007f */
[----:B------:R-:W-:Y:S01]  /*b5e0*/  FFMA.FTZ R147, R196, R147, R149 ;  /* 0x00000093c4937223 */ /* 0x000fe20000010095 */
[----:B------:R-:W3:Y:S01]  /*b5f0*/  SHFL.DOWN PT, R103, R60, 0x8, 0x1f ;  /* 0x09001f003c677f89 */ /* 0x000ee200000e0000 */
[----:B------:R-:W-:-:S02]  /*b600*/  FFMA.FTZ R95, R95, R157, R96 ;  /* 0x0000009d5f5f7223 */ /* 0x000fc40000010060 */
[----:B------:R-:W-:Y:S02]  /*b610*/  FFMA.FTZ R124, R193, R124, R145 ;  /* 0x0000007cc17c7223 */ /* 0x000fe40000010091 */
[----:B------:R-:W-:Y:S02]  /*b620*/  FFMA.FTZ R94, R94, R156, R93 ;  /* 0x0000009c5e5e7223 */ /* 0x000fe4000001005d */
[----:B------:R-:W-:Y:S02]  /*b630*/  FFMA.FTZ R139, R192, R139, R143 ;  /* 0x0000008bc08b7223 */ /* 0x000fe4000001008f */
[----:B0-----:R-:W-:Y:S02]  /*b640*/  @!P0 FADD.FTZ R61, R61, R104 ;  /* 0x000000683d3d8221 */ /* 0x001fe40000010000 */
[----:B------:R-:W-:Y:S02]  /*b650*/  FFMA.FTZ R91, R91, R155, R92 ;  /* 0x0000009b5b5b7223 */ /* 0x000fe4000001005c */
[----:B------:R-:W-:Y:S01]  /*b660*/  FFMA.FTZ R118, R189, R118, R135 ;  /* 0x00000076bd767223 */ /* 0x000fe20000010087 */
[----:B------:R-:W0:Y:S01]  /*b670*/  SHFL.DOWN PT, R100, R61, 0x10, 0x1f ;  /* 0x0a001f003d647f89 */ /* 0x000e2200000e0000 */
        /* <DEDUP_REMOVED lines=17> */
[----:B------:R-:W-:Y:S02]  /*b790*/  FFMA.FTZ R124, R71, R95, R124 ;  /* 0x0000005f477c7223 */ /* 0x000fe4000001007c */
[----:B------:R-:W-:Y:S02]  /*b7a0*/  FFMA.FTZ R139, R69, R94, R139 ;  /* 0x0000005e458b7223 */ /* 0x000fe4000001008b */
[----:B-1----:R-:W-:Y:S02]  /*b7b0*/  @!P0 FADD.FTZ R63, R63, R102 ;  /* 0x000000663f3f8221 */ /* 0x002fe40000010000 */
[----:B------:R-:W-:Y:S02]  /*b7c0*/  FFMA.FTZ R118, R67, R91, R118 ;  /* 0x0000005b43767223 */ /* 0x000fe40000010076 */
[----:B--2---:R-:W-:Y:S02]  /*b7d0*/  @!P0 FADD.FTZ R62, R62, R99 ;  /* 0x000000633e3e8221 */ /* 0x004fe40000010000 */
[----:B------:R-:W-:-:S02]  /*b7e0*/  FFMA.FTZ R123, R64, R88, R123 ;  /* 0x00000058407b7223 */ /* 0x000fc4000001007b */
[----:B---3--:R-:W-:Y:S02]  /*b7f0*/  @!P0 FADD.FTZ R60, R60, R97 ;  /* 0x000000613c3c8221 */ /* 0x008fe40000010000 */
[----:B------:R-:W-:Y:S02]  /*b800*/  FFMA.FTZ R112, R65, R89, R112 ;  /* 0x0000005941707223 */ /* 0x000fe40000010070 */
[----:B------:R-:W-:Y:S01]  /*b810*/  FADD.FTZ R54, R151, R54 ;  /* 0x0000003697367221 */ /* 0x000fe20000010000 */
[----:B------:R0:W-:Y:S01]  /*b820*/  @!P1 STS.128 [R227.X16+0x3190], R60 ;  /* 0x0031903ce3009388 */ /* 0x0001e2000000cc00 */
[----:B------:R-:W-:Y:S02]  /*b830*/  FFMA.FTZ R35, R3, R148, R35 ;  /* 0x0000009403237223 */ /* 0x000fe40000010023 */
[----:B------:R-:W-:Y:S02]  /*b840*/  FADD.FTZ R52, R109, R52 ;  /* 0x000000346d347221 */ /* 0x000fe40000010000 */
[----:B------:R-:W-:-:S02]  /*b850*/  FFMA.FTZ R36, R4, R113, R36 ;  /* 0x0000007104247223 */ /* 0x000fc40000010024 */
[----:B------:R-:W-:Y:S02]  /*b860*/  FFMA.FTZ R37, R5, R144, R37 ;  /* 0x0000009005257223 */ /* 0x000fe40000010025 */
[----:B------:R-:W-:Y:S02]  /*b870*/  FADD.FTZ R51, R114, R51 ;  /* 0x0000003372337221 */ /* 0x000fe40000010000 */
[----:B------:R-:W-:Y:S02]  /*b880*/  FFMA.FTZ R38, R6, R141, R38 ;  /* 0x0000008d06267223 */ /* 0x000fe40000010026 */
[----:B------:R-:W-:Y:S02]  /*b890*/  FADD.FTZ R49, R168, R49 ;  /* 0x00000031a8317221 */ /* 0x000fe40000010000 */
[----:B------:R-:W-:Y:S02]  /*b8a0*/  FFMA.FTZ R217, R7, R140, R217 ;  /* 0x0000008c07d97223 */ /* 0x000fe400000100d9 */
[----:B------:R-:W-:-:S02]  /*b8b0*/  FFMA.FTZ R218, R8, R137, R218 ;  /* 0x0000008908da7223 */ /* 0x000fc400000100da */
[----:B------:R-:W-:Y:S02]  /*b8c0*/  FADD.FTZ R48, R125, R48 ;  /* 0x000000307d307221 */ /* 0x000fe40000010000 */
[----:B------:R-:W-:Y:S02]  /*b8d0*/  FADD.FTZ R47, R126, R47 ;  /* 0x0000002f7e2f7221 */ /* 0x000fe40000010000 */
[----:B------:R-:W-:Y:S02]  /*b8e0*/  FADD.FTZ R46, R161, R46 ;  /* 0x0000002ea12e7221 */ /* 0x000fe40000010000 */
[----:B------:R-:W-:Y:S02]  /*b8f0*/  FADD.FTZ R45, R130, R45 ;  /* 0x0000002d822d7221 */ /* 0x000fe40000010000 */
[----:B------:R-:W-:Y:S02]  /*b900*/  FFMA.FTZ R221, R11, R98, R221 ;  /* 0x000000620bdd7223 */ /* 0x000fe400000100dd */
[----:B------:R-:W-:-:S02]  /*b910*/  FADD.FTZ R44, R147, R44 ;  /* 0x0000002c932c7221 */ /* 0x000fc40000010000 */
[----:B------:R-:W-:Y:S02]  /*b920*/  FFMA.FTZ R222, R12, R95, R222 ;  /* 0x0000005f0cde7223 */ /* 0x000fe400000100de */
[----:B------:R-:W-:Y:S02]  /*b930*/  FFMA.FTZ R223, R13, R94, R223 ;  /* 0x0000005e0ddf7223 */ /* 0x000fe400000100df */
[----:B------:R-:W-:Y:S02]  /*b940*/  FADD.FTZ R43, R124, R43 ;  /* 0x0000002b7c2b7221 */ /* 0x000fe40000010000 */
[----:B------:R-:W-:Y:S02]  /*b950*/  FADD.FTZ R42, R139, R42 ;  /* 0x0000002a8b2a7221 */ /* 0x000fe40000010000 */
[----:B------:R-:W-:Y:S02]  /*b960*/  FFMA.FTZ R224, R14, R91, R224 ;  /* 0x0000005b0ee07223 */ /* 0x000fe400000100e0 */
        /* <DEDUP_REMOVED lines=24> */
.L_x_5060:
[----:B0-----:R-:W-:Y:S05]  /*baf0*/  BSYNC B0 ;  /* 0x0000000000007941 */ /* 0x001fea0003800000 */
.L_x_5059:
        /* <DEDUP_REMOVED lines=8> */
.L_x_4960:
        /* <DEDUP_REMOVED lines=82> */
.L_x_5063:
[----:B------:R-:W-:Y:S05]  /*c0a0*/  BSYNC B0 ;  /* 0x0000000000007941 */ /* 0x000fea0003800000 */
.L_x_5062:
        /* <DEDUP_REMOVED lines=69> */
[C---:B------:R-:W-:Y:S01]  /*c500*/  IADD3 R10, R61.reuse, 0x4, RZ ;  /* 0x000000043d0a7810 */ /* 0x040fe20007ffe0ff */
[----:B------:R-:W-:Y:S01]  /*c510*/  @!P5 STG.E.U16 [R4.64+-0x480], R37 ;  /* 0xfffb80250400d986 */ /* 0x000fe2000c10151e */
[C---:B0-----:R-:W-:Y:S02]  /*c520*/  IADD3 R11, R61.reuse, 0x5, RZ ;  /* 0x000000053d0b7810 */ /* 0x041fe40007ffe0ff */
[----:B------:R-:W-:Y:S01]  /*c530*/  IADD3 R12, R61, 0x6, RZ ;  /* 0x000000063d0c7810 */ /* 0x000fe20007ffe0ff */
[----:B------:R0:W-:Y:S01]  /*c540*/  @!P6 STG.E.U16 [R4.64+-0x440], R55 ;  /* 0xfffbc0370400e986 */ /* 0x0001e2000c10151e */
[----:B------:R-:W-:-:S02]  /*c550*/  LEA.HI.SX32 R8, R8, R61, 0x1b ;  /* 0x0000003d08087211 */ /* 0x000fc400078fdaff */
[-C--:B------:R-:W-:Y:S02]  /*c560*/  LEA.HI.SX32 R9, R9, R61.reuse, 0x1b ;  /* 0x0000003d09097211 */ /* 0x080fe400078fdaff */
[-C--:B------:R-:W-:Y:S02]  /*c570*/  LEA.HI.SX32 R10, R10, R61.reuse, 0x1b ;  /* 0x0000003d0a0a7211 */ /* 0x080fe400078fdaff */
[-C--:B------:R-:W-:Y:S02]  /*c580*/  LEA.HI.SX32 R11, R11, R61.reuse, 0x1b ;  /* 0x0000003d0b0b7211 */ /* 0x080fe400078fdaff */
[----:B------:R-:W-:Y:S02]  /*c590*/  SHF.L.U32 R6, R6, 0x1, RZ ;  /* 0x0000000106067819 */ /* 0x000fe400000006ff */
[----:B-1----:R-:W-:Y:S02]  /*c5a0*/  IADD3 R13, R61, 0x7, RZ ;  /* 0x000000073d0d7810 */ /* 0x002fe40007ffe0ff */
[----:B------:R-:W-:-:S02]  /*c5b0*/  LEA.HI.SX32 R12, R12, R61, 0x1b ;  /* 0x0000003d0c0c7211 */ /* 0x000fc400078fdaff */
[----:B------:R-:W-:Y:S02]  /*c5c0*/  SHF.L.U32 R8, R8, 0x1, RZ ;  /* 0x0000000108087819 */ /* 0x000fe400000006ff */
[----:B------:R-:W-:Y:S02]  /*c5d0*/  IADD3 R14, R61, 0x8, RZ ;  /* 0x000000083d0e7810 */ /* 0x000fe40007ffe0ff */
[----:B------:R-:W-:Y:S02]  /*c5e0*/  SHF.L.U32 R9, R9, 0x1, RZ ;  /* 0x0000000109097819 */ /* 0x000fe400000006ff */
[C---:B---3--:R-:W-:Y:S02]  /*c5f0*/  IADD3 R15, R61.reuse, 0x9, RZ ;  /* 0x000000093d0f7810 */ /* 0x048fe40007ffe0ff */
[----:B------:R-:W-:Y:S02]  /*c600*/  SHF.L.U32 R10, R10, 0x1, RZ ;  /* 0x000000010a0a7819 */ /* 0x000fe400000006ff */
[----:B------:R-:W-:-:S02]  /*c610*/  IADD3 R16, R61, 0xa, RZ ;  /* 0x0000000a3d107810 */ /* 0x000fc40007ffe0ff */
[----:B------:R-:W-:Y:S02]  /*c620*/  SHF.L.U32 R11, R11, 0x1, RZ ;  /* 0x000000010b0b7819 */ /* 0x000fe400000006ff */
[----:B----4-:R-:W-:Y:S02]  /*c630*/  IADD3 R17, R61, 0xb, RZ ;  /* 0x0000000b3d117810 */ /* 0x010fe40007ffe0ff */
[-C--:B------:R-:W-:Y:S02]  /*c640*/  LEA.HI.SX32 R13, R13, R61.reuse, 0x1b ;  /* 0x0000003d0d0d7211 */ /* 0x080fe400078fdaff */
[----:B------:R-:W-:Y:S02]  /*c650*/  SHF.L.U32 R12, R12, 0x1, RZ ;  /* 0x000000010c0c7819 */ /* 0x000fe400000006ff */
[----:B------:R-:W-:Y:S02]  /*c660*/  IADD3 R18, R61, 0xc, RZ ;  /* 0x0000000c3d127810 */ /* 0x000fe40007ffe0ff */
[----:B------:R-:W-:-:S02]  /*c670*/  LEA.HI.SX32 R14, R14, R61, 0x1b ;  /* 0x0000003d0e0e7211 */ /* 0x000fc400078fdaff */
[----:B0-----:R-:W-:Y:S02]  /*c680*/  F2FP.PACK_AB R4, R48, R47 ;  /* 0x0000002f3004723e */ /* 0x001fe400000000ff */
[----:B------:R-:W-:Y:S02]  /*c690*/  IADD3 R19, R61, 0xd, RZ ;  /* 0x0000000d3d137810 */ /* 0x000fe40007ffe0ff */
[-C--:B------:R-:W-:Y:S02]  /*c6a0*/  LEA.HI.SX32 R15, R15, R61.reuse, 0x1b ;  /* 0x0000003d0f0f7211 */ /* 0x080fe400078fdaff */
[C---:B------:R-:W-:Y:S02]  /*c6b0*/  IADD3 R20, R61.reuse, 0xe, RZ ;  /* 0x0000000e3d147810 */ /* 0x040fe40007ffe0ff */
[----:B------:R-:W-:Y:S02]  /*c6c0*/  LEA.HI.SX32 R16, R16, R61, 0x1b ;  /* 0x0000003d10107211 */ /* 0x000fe400078fdaff */
[----:B------:R-:W-:-:S02]  /*c6d0*/  IADD3 R21, R61, 0xf, RZ ;  /* 0x0000000f3d157810 */ /* 0x000fc40007ffe0ff */
[-C--:B------:R-:W-:Y:S02]  /*c6e0*/  LEA.HI.SX32 R17, R17, R61.reuse, 0x1b ;  /* 0x0000003d11117211 */ /* 0x080fe400078fdaff */
[----:B------:R-:W-:Y:S02]  /*c6f0*/  SHF.L.U32 R13, R13, 0x1, RZ ;  /* 0x000000010d0d7819 */ /* 0x000fe400000006ff */
[-C--:B------:R-:W-:Y:S02]  /*c700*/  LEA.HI.SX32 R18, R18, R61.reuse, 0x1b ;  /* 0x0000003d12127211 */ /* 0x080fe400078fdaff */
[----:B------:R-:W-:Y:S02]  /*c710*/  SHF.L.U32 R14, R14, 0x1, RZ ;  /* 0x000000010e0e7819 */ /* 0x000fe400000006ff */
[----:B------:R-:W-:Y:S02]  /*c720*/  LEA.HI.SX32 R19, R19, R61, 0x1b ;  /* 0x0000003d13137211 */ /* 0x000fe400078fdaff */
[----:B------:R-:W-:-:S02]  /*c730*/  PRMT R27, R4, 0x7632, R27 ;  /* 0x00007632041b7816 */ /* 0x000fc4000000001b */
        /* <DEDUP_REMOVED lines=18> */
[----:B------:R-:W-:Y:S01]  /*c860*/  FADD.FTZ R5, R0, R43 ;  /* 0x0000002b00057221 */ /* 0x000fe20000010000 */
[----:B------:R-:W-:Y:S02]  /*c870*/  F2FP.PACK_AB R43, R44, R43 ;  /* 0x0000002b2c2b723e */ /* 0x000fe400000000ff */
[----:B------:R-:W-:Y:S01]  /*c880*/  F2FP.PACK_AB R0, R46, R45 ;  /* 0x0000002d2e00723e */ /* 0x000fe200000000ff */
[----:B------:R-:W-:Y:S01]  /*c890*/  FADD.FTZ R44, R5, R44 ;  /* 0x0000002c052c7221 */ /* 0x000fe20000010000 */
[----:B------:R-:W-:-:S03]  /*c8a0*/  PRMT R25, R43, 0x7632, R25 ;  /* 0x000076322b197816 */ /* 0x000fc60000000019 */
        /* <DEDUP_REMOVED lines=8> */
[----:B0-----:R-:W-:-:S02]  /*c930*/  F2FP.PACK_AB R6, R50, R49 ;  /* 0x000000313206723e */ /* 0x001fc400000000ff */
[----:B------:R-:W-:Y:S01]  /*c940*/  FADD.FTZ R49, R48, R49 ;  /* 0x0000003130317221 */ /* 0x000fe20000010000 */
[----:B------:R0:W-:Y:S01]  /*c950*/  STS.U16 [R10+0x8], R43 ;  /* 0x0000082b0a007388 */ /* 0x0001e20000000400 */
[----:B------:R-:W-:Y:S02]  /*c960*/  PRMT R7, R0, 0x7632, R7 ;  /* 0x0000763200077816 */ /* 0x000fe40000000007 */
[----:B-1----:R-:W-:Y:S01]  /*c970*/  PRMT R8, R4, 0x7610, R8 ;  /* 0x0000761004087816 */ /* 0x002fe20000000008 */
[----:B------:R-:W-:Y:S01]  /*c980*/  STS.U16 [R11+0xa], R25 ;  /* 0x00000a190b007388 */ /* 0x000fe20000000400 */
[----:B------:R-:W-:Y:S01]  /*c990*/  F2FP.PACK_AB R4, R54, R53 ;  /* 0x000000353604723e */ /* 0x000fe200000000ff */
[----:B------:R-:W-:Y:S02]  /*c9a0*/  FADD.FTZ R50, R49, R50 ;  /* 0x0000003231327221 */ /* 0x000fe40000010000 */
[----:B------:R1:W-:Y:S01]  /*c9b0*/  STS.U16 [R12+0xc], R0 ;  /* 0x00000c000c007388 */ /* 0x0003e20000000400 */
[----:B--2---:R-:W-:-:S02]  /*c9c0*/  PRMT R23, R4, 0x7632, R23 ;  /* 0x0000763204177816 */ /* 0x004fc40000000017 */
[----:B0-----:R-:W-:Y:S01]  /*c9d0*/  PRMT R10, R6, 0x7632, R10 ;  /* 0x00007632060a7816 */ /* 0x001fe2000000000a */
[----:B------:R-:W-:Y:S04]  /*c9e0*/  STS.U16 [R13+0xe], R7 ;  /* 0x00000e070d007388 */ /* 0x000fe80000000400 */
[----:B------:R-:W-:Y:S01]  /*c9f0*/  STS.U16 [R14+0x10], R8 ;  /* 0x000010080e007388 */ /* 0x000fe20000000400 */
[----:B-1----:R-:W-:Y:S01]  /*ca00*/  F2FP.PACK_AB R0, R52, R51 ;  /* 0x000000333400723e */ /* 0x002fe200000000ff */
[----:B------:R-:W-:Y:S02]  /*ca10*/  FADD.FTZ R51, R50, R51 ;  /* 0x0000003332337221 */ /* 0x000fe40000010000 */
[----:B------:R-:W-:Y:S01]  /*ca20*/  STS.U16 [R15+0x12], R27 ;  /* 0x0000121b0f007388 */ /* 0x000fe20000000400 */
[----:B------:R-:W-:Y:S01]  /*ca30*/  PRMT R12, R0, 0x7632, R12 ;  /* 0x00007632000c7816 */ /* 0x000fe2000000000c */
[----:B------:R-:W-:-:S02]  /*ca40*/  FADD.FTZ R52, R51, R52 ;  /* 0x0000003433347221 */ /* 0x000fc40000010000 */
[----:B------:R-:W-:Y:S02]  /*ca50*/  STS.U16 [R16+0x14], R6 ;  /* 0x0000140610007388 */ /* 0x000fe40000000400 */
[----:B------:R-:W-:Y:S02]  /*ca60*/  FADD.FTZ R53, R52, R53 ;  /* 0x0000003534357221 */ /* 0x000fe40000010000 */
        /* <DEDUP_REMOVED lines=43> */
.L_x_5065:
[----:B------:R-:W-:Y:S05]  /*cd20*/  BSYNC B0 ;  /* 0x0000000000007941 */ /* 0x000fea0003800000 */
.L_x_5064:
        /* <DEDUP_REMOVED lines=56> */
.L_x_4959:
        /* <DEDUP_REMOVED lines=32> */
.L_x_5068:
[----:B------:R-:W-:Y:S05]  /*d2b0*/  BSYNC B0 ;  /* 0x0000000000007941 */ /* 0x000fea0003800000 */
.L_x_5067:
        /* <DEDUP_REMOVED lines=31> */
.L_x_5070:
[----:B------:R-:W3:Y:S02]  /*d4b0*/  S2R R11, SR_TID.X ;  /* 0x00000000000b7919 */ /* 0x000ee40000002100 */
.L_x_5071:
[----:B------:R-:W-:Y:S05]  /*d4c0*/  BSYNC B0 ;  /* 0x0000000000007941 */ /* 0x000fea0003800000 */
.L_x_5069:
        /* <DEDUP_REMOVED lines=12> */
.L_x_5072:
        /* <DEDUP_REMOVED lines=32> */
.L_x_4965:
[----:B------:R-:W-:Y:S01]  /*d790*/  HFMA2.MMA R66, -RZ, RZ, 0, 5.9604644775390625e-08 ;  /* 0x00000001ff427435 */ /* 0x000fe200000001ff */
[----:B------:R-:W-:-:S02]  /*d7a0*/  MOV R65, R241 ;  /* 0x000000f100417202 */ /* 0x000fc40000000f00 */
[----:B------:R-:W-:Y:S02]  /*d7b0*/  MOV R245, RZ ;  /* 0x000000ff00f57202 */ /* 0x000fe40000000f00 */
[----:B------:R-:W-:Y:S02]  /*d7c0*/  MOV R244, 0xffffffff ;  /* 0xffffffff00f47802 */ /* 0x000fe40000000f00 */
[----:B------:R-:W-:Y:S02]  /*d7d0*/  MOV R64, 0xd7f0 ;  /* 0x0000d7f000407802 */ /* 0x000fe40000000f00 */
[----:B0-2---:R-:W-:Y:S05]  /*d7e0*/  CALL.REL.NOINC `($__internal_122_$__cuda_sm70_shflsync_up) ;  /* 0x00001d5000007944 */ /* 0x005fea0003c00000 */
[----:B-1----:R-:W-:Y:S01]  /*d7f0*/  MOV R67, R66 ;  /* 0x0000004200437202 */ /* 0x002fe20000000f00 */
[----:B------:R-:W-:Y:S05]  /*d800*/  BRA `(.L_x_5073) ;  /* 0xffff82e000007947 */ /* 0x000fea000383ffff */
.L_x_4966:
[----:B------:R-:W-:Y:S01]  /*d810*/  HFMA2.MMA R66, -RZ, RZ, 0, 5.9604644775390625e-08 ;  /* 0x00000001ff427435 */ /* 0x000fe200000001ff */
[----:B------:R-:W-:Y:S02]  /*d820*/  MOV R65, R68 ;  /* 0x0000004400417202 */ /* 0x000fe40000000f00 */
[----:B------:R-:W-:Y:S02]  /*d830*/  MOV R245, RZ ;  /* 0x000000ff00f57202 */ /* 0x000fe40000000f00 */
[----:B------:R-:W-:-:S02]  /*d840*/  MOV R244, 0xffffffff ;  /* 0xffffffff00f47802 */ /* 0x000fc40000000f00 */
[----:B------:R-:W-:Y:S02]  /*d850*/  MOV R64, 0xd870 ;  /* 0x0000d87000407802 */ /* 0x000fe40000000f00 */
[----:B0123--:R-:W-:Y:S05]  /*d860*/  CALL.REL.NOINC `($__internal_122_$__cuda_sm70_shflsync_up) ;  /* 0x00001cd000007944 */ /* 0x00ffea0003c00000 */
[----:B-1----:R-:W-:Y:S01]  /*d870*/  MOV R70, R66 ;  /* 0x0000004200467202 */ /* 0x002fe20000000f00 */
[----:B------:R-:W-:Y:S01]  /*d880*/  HFMA2.MMA R66, -RZ, RZ, 0, 5.9604644775390625e-08 ;  /* 0x00000001ff427435 */ /* 0x000fe200000001ff */
[----:B------:R-:W-:Y:S02]  /*d890*/  MOV R65, R69 ;  /* 0x0000004500417202 */ /* 0x000fe40000000f00 */
[----:B------:R-:W-:Y:S02]  /*d8a0*/  MOV R245, RZ ;  /* 0x000000ff00f57202 */ /* 0x000fe40000000f00 */
[----:B------:R-:W-:Y:S02]  /*d8b0*/  MOV R244, 0xffffffff ;  /* 0xffffffff00f47802 */ /* 0x000fe40000000f00 */
[----:B------:R-:W-:Y:S02]  /*d8c0*/  MOV R64, 0xd8e0 ;  /* 0x0000d8e000407802 */ /* 0x000fe40000000f00 */
[----:B------:R-:W-:Y:S05]  /*d8d0*/  CALL.REL.NOINC `($__internal_122_$__cuda_sm70_shflsync_up) ;  /* 0x00001c6000007944 */ /* 0x000fea0003c00000 */
[----:B-1----:R-:W-:Y:S01]  /*d8e0*/  MOV R71, R66 ;  /* 0x0000004200477202 */ /* 0x002fe20000000f00 */
[----:B------:R-:W-:Y:S01]  /*d8f0*/  HFMA2.MMA R66, -RZ, RZ, 0, 5.9604644775390625e-08 ;  /* 0x00000001ff427435 */ /* 0x000fe200000001ff */
[----:B------:R-:W-:-:S02]  /*d900*/  MOV R65, R242 ;  /* 0x000000f200417202 */ /* 0x000fc40000000f00 */
[----:B------:R-:W-:Y:S02]  /*d910*/  MOV R245, RZ ;  /* 0x000000ff00f57202 */ /* 0x000fe40000000f00 */
[----:B------:R-:W-:Y:S02]  /*d920*/  MOV R244, 0xffffffff ;  /* 0xffffffff00f47802 */ /* 0x000fe40000000f00 */
[----:B------:R-:W-:Y:S02]  /*d930*/  MOV R64, 0xd950 ;  /* 0x0000d95000407802 */ /* 0x000fe40000000f00 */
[----:B------:R-:W-:Y:S05]  /*d940*/  CALL.REL.NOINC `($__internal_122_$__cuda_sm70_shflsync_up) ;  /* 0x00001bf000007944 */ /* 0x000fea0003c00000 */
[C---:B------:R-:W-:Y:S01]  /*d950*/  FMUL.FTZ R65, R68.reuse, R71 ;  /* 0x0000004744417220 */ /* 0x040fe20000410000 */
[----:B------:R-:W-:Y:S01]  /*d960*/  ISETP.GE.AND P0, PT, R85, 0x1, PT ;  /* 0x000000015500780c */ /* 0x000fe20003f06270 */
[CC--:B-1----:R-:W-:Y:S01]  /*d970*/  FMUL.FTZ R64, R68.reuse, R66.reuse ;  /* 0x0000004244407220 */ /* 0x0c2fe20000410000 */
[----:B------:R-:W-:Y:S01]  /*d980*/  MOV R245, RZ ;  /* 0x000000ff00f57202 */ /* 0x000fe20000000f00 */
[----:B------:R-:W-:Y:S01]  /*d990*/  FFMA.FTZ R65, R241, R66, R65 ;  /* 0x00000042f1417223 */ /* 0x000fe20000010041 */
[----:B------:R-:W-:Y:S01]  /*d9a0*/  MOV R244, 0xffffffff ;  /* 0xffffffff00f47802 */ /* 0x000fe20000000f00 */
[----:B------:R-:W-:-:S02]  /*d9b0*/  FMUL.FTZ R66, R68, R70 ;  /* 0x0000004644427220 */ /* 0x000fc40000410000 */
[C---:B------:R-:W-:Y:S02]  /*d9c0*/  FFMA.FTZ R64, R241.reuse, R71, -R64 ;  /* 0x00000047f1407223 */ /* 0x040fe40000010840 */
[-C--:B------:R-:W-:Y:S02]  /*d9d0*/  FFMA.FTZ R66, R241, R67.reuse, -R66 ;  /* 0x00000043f1427223 */ /* 0x080fe40000010842 */
[----:B------:R-:W-:Y:S02]  /*d9e0*/  FMUL.FTZ R67, R68, R67 ;  /* 0x0000004344437220 */ /* 0x000fe40000410000 */
[C---:B------:R-:W-:Y:S02]  /*d9f0*/  FADD.FTZ R65, R242.reuse, R65 ;  /* 0x00000041f2417221 */ /* 0x040fe40000010000 */
[----:B------:R-:W-:Y:S02]  /*da00*/  FADD.FTZ R64, R69, R64 ;  /* 0x0000004045407221 */ /* 0x000fe40000010000 */
[C---:B------:R-:W-:Y:S01]  /*da10*/  FFMA.FTZ R67, R241.reuse, R70, R67 ;  /* 0x00000046f1437223 */ /* 0x040fe20000010043 */
[----:B------:R-:W-:Y:S01]  /*da20*/  FSEL R241, R241, R66, !P0 ;  /* 0x00000042f1f17208 */ /* 0x000fe20004000000 */
[----:B------:R-:W-:Y:S01]  /*da30*/  HFMA2.MMA R66, -RZ, RZ, 0, 1.1920928955078125e-07 ;  /* 0x00000002ff427435 */ /* 0x000fe200000001ff */
[----:B------:R-:W-:-:S02]  /*da40*/  FSEL R242, R242, R65, !P0 ;  /* 0x00000041f2f27208 */ /* 0x000fc40004000000 */
[----:B------:R-:W-:Y:S02]  /*da50*/  FSEL R69, R69, R64, !P0 ;  /* 0x0000004045457208 */ /* 0x000fe40004000000 */
[----:B------:R-:W-:Y:S02]  /*da60*/  FSEL R68, R68, R67, !P0 ;  /* 0x0000004344447208 */ /* 0x000fe40004000000 */
[----:B------:R-:W-:Y:S02]  /*da70*/  MOV R65, R241 ;  /* 0x000000f100417202 */ /* 0x000fe40000000f00 */
[----:B------:R-:W-:Y:S02]  /*da80*/  MOV R64, 0xdaa0 ;  /* 0x0000daa000407802 */ /* 0x000fe40000000f00 */
[----:B------:R-:W-:Y:S05]  /*da90*/  CALL.REL.NOINC `($__internal_122_$__cuda_sm70_shflsync_up) ;  /* 0x00001aa000007944 */ /* 0x000fea0003c00000 */
[----:B-1----:R-:W-:Y:S01]  /*daa0*/  MOV R67, R66 ;  /* 0x0000004200437202 */ /* 0x002fe20000000f00 */
[----:B------:R-:W-:Y:S01]  /*dab0*/  HFMA2.MMA R66, -RZ, RZ, 0, 1.1920928955078125e-07 ;  /* 0x00000002ff427435 */ /* 0x000fe200000001ff */
[----:B------:R-:W-:Y:S02]  /*dac0*/  MOV R65, R68 ;  /* 0x0000004400417202 */ /* 0x000fe40000000f00 */
[----:B------:R-:W-:-:S02]  /*dad0*/  MOV R245, RZ ;  /* 0x000000ff00f57202 */ /* 0x000fc40000000f00 */
[----:B------:R-:W-:Y:S02]  /*dae0*/  MOV R244, 0xffffffff ;  /* 0xffffffff00f47802 */ /* 0x000fe40000000f00 */
[----:B------:R-:W-:Y:S02]  /*daf0*/  MOV R64, 0xdb10 ;  /* 0x0000db1000407802 */ /* 0x000fe40000000f00 */
[----:B------:R-:W-:Y:S05]  /*db00*/  CALL.REL.NOINC `($__internal_122_$__cuda_sm70_shflsync_up) ;  /* 0x00001a3000007944 */ /* 0x000fea0003c00000 */
[----:B-1----:R-:W-:Y:S01]  /*db10*/  MOV R70, R66 ;  /* 0x0000004200467202 */ /* 0x002fe20000000f00 */
[----:B------:R-:W-:Y:S01]  /*db20*/  HFMA2.MMA R66, -RZ, RZ, 0, 1.1920928955078125e-07 ;  /* 0x00000002ff427435 */ /* 0x000fe200000001ff */
[----:B------:R-:W-:Y:S02]  /*db30*/  MOV R65, R69 ;  /* 0x0000004500417202 */ /* 0x000fe40000000f00 */
[----:B------:R-:W-:Y:S02]  /*db40*/  MOV R245, RZ ;  /* 0x000000ff00f57202 */ /* 0x000fe40000000f00 */
[----:B------:R-:W-:Y:S02]  /*db50*/  MOV R244, 0xffffffff ;  /* 0xffffffff00f47802 */ /* 0x000fe40000000f00 */
[----:B------:R-:W-:-:S02]  /*db60*/  MOV R64, 0xdb80 ;  /* 0x0000db8000407802 */ /* 0x000fc40000000f00 */
[----:B------:R-:W-:Y:S05]  /*db70*/  CALL.REL.NOINC `($__internal_122_$__cuda_sm70_shflsync_up) ;  /* 0x000019c000007944 */ /* 0x000fea0003c00000 */
[----:B-1----:R-:W-:Y:S01]  /*db80*/  MOV R71, R66 ;  /* 0x0000004200477202 */ /* 0x002fe20000000f00 */
[----:B------:R-:W-:Y:S01]  /*db90*/  HFMA2.MMA R66, -RZ, RZ, 0, 1.1920928955078125e-07 ;  /* 0x00000002ff427435 */ /* 0x000fe200000001ff */
[----:B------:R-:W-:-:S02]  /*dba0*/  MOV R65, R242 ;  /* 0x000000f200417202 */ /* 0x000fc40000000f00 */
[----:B------:R-:W-:Y:S02]  /*dbb0*/  MOV R245, RZ ;  /* 0x000000ff00f57202 */ /* 0x000fe40000000f00 */
[----:B------:R-:W-:Y:S02]  /*dbc0*/  MOV R244, 0xffffffff ;  /* 0xffffffff00f47802 */ /* 0x000fe40000000f00 */
[----:B------:R-:W-:Y:S02]  /*dbd0*/  MOV R64, 0xdbf0 ;  /* 0x0000dbf000407802 */ /* 0x000fe40000000f00 */
[----:B------:R-:W-:Y:S05]  /*dbe0*/  CALL.REL.NOINC `($__internal_122_$__cuda_sm70_shflsync_up) ;  /* 0x0000195000007944 */ /* 0x000fea0003c00000 */
[----:B------:R-:W-:Y:S01]  /*dbf0*/  ISETP.GE.AND P0, PT, R85, 0x2, PT ;  /* 0x000000025500780c */ /* 0x000fe20003f06270 */
[----:B-1----:R-:W-:Y:S01]  /*dc00*/  FMUL.FTZ R64, R68, R66 ;  /* 0x0000004244407220 */ /* 0x002fe20000410000 */
[----:B------:R-:W-:Y:S01]  /*dc10*/  MOV R245, RZ ;  /* 0x000000ff00f57202 */ /* 0x000fe20000000f00 */
[CC--:B------:R-:W-:Y:S02]  /*dc20*/  FMUL.FTZ R65, R71.reuse, R68.reuse ;  /* 0x0000004447417220 */ /* 0x0c0fe40000410000 */
[----:B------:R-:W-:Y:S02]  /*dc30*/  FFMA.FTZ R244, R71, R241, -R64 ;  /* 0x000000f147f47223 */ /* 0x000fe40000010840 */
[----:B------:R-:W-:-:S02]  /*dc40*/  FMUL.FTZ R64, R67, R68 ;  /* 0x0000004443407220 */ /* 0x000fc40000410000 */
[----:B------:R-:W-:Y:S01]  /*dc50*/  FFMA.FTZ R65, R241, R66, R65 ;  /* 0x00000042f1417223 */ /* 0x000fe20000010041 */
[----:B------:R-:W-:Y:S01]  /*dc60*/  HFMA2.MMA R66, -RZ, RZ, 0, 2.384185791015625e-07 ;  /* 0x00000004ff427435 */ /* 0x000fe200000001ff */
[C---:B------:R-:W-:Y:S01]  /*dc70*/  FFMA.FTZ R71, R70.reuse, R241, R64 ;  /* 0x000000f146477223 */ /* 0x040fe20000010040 */
[----:B------:R-:W-:Y:S01]  /*dc80*/  MOV R64, 0xdd30 ;  /* 0x0000dd3000407802 */ /* 0x000fe20000000f00 */
[----:B------:R-:W-:Y:S02]  /*dc90*/  FMUL.FTZ R70, R70, R68 ;  /* 0x0000004446467220 */ /* 0x000fe40000410000 */
[----:B------:R-:W-:Y:S01]  /*dca0*/  @P0 FADD.FTZ R69, R69, R244 ;  /* 0x000000f445450221 */ /* 0x000fe20000010000 */
[----:B------:R-:W-:Y:S01]  /*dcb0*/  FSEL R68, R68, R71, !P0 ;  /* 0x0000004744447208 */ /* 0x000fe20004000000 */
[----:B------:R-:W-:Y:S01]  /*dcc0*/  @P0 FFMA.FTZ R241, R67, R241, -R70 ;  /* 0x000000f143f10223 */ /* 0x000fe20000010846 */
[----:B------:R-:W-:Y:S01]  /*dcd0*/  MOV R244, 0xffffffff ;  /* 0xffffffff00f47802 */ /* 0x000fe20000000f00 */
[----:B------:R-:W-:Y:S01]  /*dce0*/  @P0 FADD.FTZ R242, R242, R65 ;  /* 0x00000041f2f20221 */ /* 0x000fe20000010000 */
[----:B------:R-:W-:-:S02]  /*dcf0*/  MOV R71, R69 ;  /* 0x0000004500477202 */ /* 0x000fc40000000f00 */
[----:B------:R-:W-:Y:S02]  /*dd00*/  MOV R65, R241 ;  /* 0x000000f100417202 */ /* 0x000fe40000000f00 */
[----:B------:R-:W-:Y:S02]  /*dd10*/  MOV R69, R242 ;  /* 0x000000f200457202 */ /* 0x000fe40000000f00 */
[----:B------:R-:W-:Y:S05]  /*dd20*/  CALL.REL.NOINC `($__internal_122_$__cuda_sm70_shflsync_up) ;  /* 0x0000181000007944 */ /* 0x000fea0003c00000 */
[----:B-1----:R-:W-:Y:S01]  /*dd30*/  MOV R67, R66 ;  /* 0x0000004200437202 */ /* 0x002fe20000000f00 */
[----:B------:R-:W-:Y:S01]  /*dd40*/  HFMA2.MMA R66, -RZ, RZ, 0, 2.384185791015625e-07 ;  /* 0x00000004ff427435 */ /* 0x000fe200000001ff */
[----:B------:R-:W-:Y:S02]  /*dd50*/  MOV R65, R68 ;  /* 0x0000004400417202 */ /* 0x000fe40000000f00 */
[----:B------:R-:W-:Y:S02]  /*dd60*/  MOV R245, RZ ;  /* 0x000000ff00f57202 */ /* 0x000fe40000000f00 */
[----:B------:R-:W-:Y:S02]  /*dd70*/  MOV R244, 0xffffffff ;  /* 0xffffffff00f47802 */ /* 0x000fe40000000f00 */
[----:B------:R-:W-:-:S02]  /*dd80*/  MOV R64, 0xdda0 ;  /* 0x0000dda000407802 */ /* 0x000fc40000000f00 */
[----:B------:R-:W-:Y:S05]  /*dd90*/  CALL.REL.NOINC `($__internal_122_$__cuda_sm70_shflsync_up) ;  /* 0x000017a000007944 */ /* 0x000fea0003c00000 */
[----:B-1----:R-:W-:Y:S01]  /*dda0*/  MOV R70, R66 ;  /* 0x0000004200467202 */ /* 0x002fe20000000f00 */
[----:B------:R-:W-:Y:S01]  /*ddb0*/  HFMA2.MMA R66, -RZ, RZ, 0, 2.384185791015625e-07 ;  /* 0x00000004ff427435 */ /* 0x000fe200000001ff */
[----:B------:R-:W-:-:S02]  /*ddc0*/  MOV R65, R71 ;  /* 0x0000004700417202 */ /* 0x000fc40000000f00 */
[----:B------:R-:W-:Y:S02]  /*ddd0*/  MOV R245, RZ ;  /* 0x000000ff00f57202 */ /* 0x000fe40000000f00 */
[----:B------:R-:W-:Y:S02]  /*dde0*/  MOV R244, 0xffffffff ;  /* 0xffffffff00f47802 */ /* 0x000fe40000000f00 */
[----:B------:R-:W-:Y:S02]  /*ddf0*/  MOV R64, 0xde10 ;  /* 0x0000de1000407802 */ /* 0x000fe40000000f00 */
[----:B------:R-:W-:Y:S05]  /*de00*/  CALL.REL.NOINC `($__internal_122_$__cuda_sm70_shflsync_up) ;  /* 0x0000173000007944 */ /* 0x000fea0003c00000 */
[----:B-1----:R-:W-:Y:S01]  /*de10*/  MOV R242, R66 ;  /* 0x0000004200f27202 */ /* 0x002fe20000000f00 */
[----:B------:R-:W-:Y:S01]  /*de20*/  HFMA2.MMA R66, -RZ, RZ, 0, 2.384185791015625e-07 ;  /* 0x00000004ff427435 */ /* 0x000fe200000001ff */
[----:B------:R-:W-:Y:S02]  /*de30*/  MOV R65, R69 ;  /* 0x0000004500417202 */ /* 0x000fe40000000f00 */
[----:B------:R-:W-:Y:S02]  /*de40*/  MOV R245, RZ ;  /* 0x000000ff00f57202 */ /* 0x000fe40000000f00 */
[----:B------:R-:W-:-:S02]  /*de50*/  MOV R244, 0xffffffff ;  /* 0xffffffff00f47802 */ /* 0x000fc40000000f00 */
[----:B------:R-:W-:Y:S02]  /*de60*/  MOV R64, 0xde80 ;  /* 0x0000de8000407802 */ /* 0x000fe40000000f00 */
[----:B------:R-:W-:Y:S05]  /*de70*/  CALL.REL.NOINC `($__internal_122_$__cuda_sm70_shflsync_up) ;  /* 0x000016c000007944 */ /* 0x000fea0003c00000 */
[----:B-1----:R-:W-:Y:S01]  /*de80*/  FMUL.FTZ R64, R68, R66 ;  /* 0x0000004244407220 */ /* 0x002fe20000410000 */
[----:B------:R-:W-:Y:S01]  /*de90*/  ISETP.GE.AND P0, PT, R85, 0x4, PT ;  /* 0x000000045500780c */ /* 0x000fe20003f06270 */
[CC--:B------:R-:W-:Y:S01]  /*dea0*/  FMUL.FTZ R65, R242.reuse, R68.reuse ;  /* 0x00000044f2417220 */ /* 0x0c0fe20000410000 */
[----:B------:R-:W-:Y:S01]  /*deb0*/  MOV R245, RZ ;  /* 0x000000ff00f57202 */ /* 0x000fe20000000f00 */
[-C--:B------:R-:W-:Y:S01]  /*dec0*/  FFMA.FTZ R242, R242, R241.reuse, -R64 ;  /* 0x000000f1f2f27223 */ /* 0x080fe20000010840 */
[----:B------:R-:W-:Y:S01]  /*ded0*/  MOV R244, 0xffffffff ;  /* 0xffffffff00f47802 */ /* 0x000fe20000000f00 */
[----:B------:R-:W-:Y:S02]  /*dee0*/  FMUL.FTZ R64, R67, R68 ;  /* 0x0000004443407220 */ /* 0x000fe40000410000 */
[----:B------:R-:W-:Y:S02]  /*def0*/  FFMA.FTZ R66, R241, R66, R65 ;  /* 0x00000042f1427223 */ /* 0x000fe40000010041 */
[C---:B------:R-:W-:Y:S01]  /*df00*/  FFMA.FTZ R65, R70.reuse, R241, R64 ;  /* 0x000000f146417223 */ /* 0x040fe20000010040 */
[----:B------:R-:W-:Y:S01]  /*df10*/  MOV R64, 0xdfa0 ;  /* 0x0000dfa000407802 */ /* 0x000fe20000000f00 */
[----:B------:R-:W-:-:S02]  /*df20*/  FMUL.FTZ R70, R70, R68 ;  /* 0x0000004446467220 */ /* 0x000fc40000410000 */
[----:B------:R-:W-:Y:S01]  /*df30*/  @P0 FADD.FTZ R69, R69, R66 ;  /* 0x0000004245450221 */ /* 0x000fe20000010000 */
[----:B------:R-:W-:Y:S01]  /*df40*/  HFMA2.MMA R66, -RZ, RZ, 0, 4.76837158203125e-07 ;  /* 0x00000008ff427435 */ /* 0x000fe200000001ff */
[----:B------:R-:W-:Y:S01]  /*df50*/  @P0 FFMA.FTZ R241, R67, R241, -R70 ;  /* 0x000000f143f10223 */ /* 0x000fe20000010846 */
[----:B------:R-:W-:Y:S01]  /*df60*/  FSEL R68, R68, R65, !P0 ;  /* 0x0000004144447208 */ /* 0x000fe20004000000 */
[----:B------:R-:W-:-:S03]  /*df70*/  @P0 FADD.FTZ R71, R71, R242 ;  /* 0x000000f247470221 */ /* 0x000fc60000010000 */
[----:B------:R-:W-:Y:S02]  /*df80*/  MOV R65, R241 ;  /* 0x000000f100417202 */ /* 0x000fe40000000f00 */
[----:B------:R-:W-:Y:S05]  /*df90*/  CALL.REL.NOINC `($__internal_122_$__cuda_sm70_shflsync_up) ;  /* 0x000015a000007944 */ /* 0x000fea0003c00000 */
[----:B-1----:R-:W-:Y:S01]  /*dfa0*/  MOV R67, R66 ;  /* 0x0000004200437202 */ /* 0x002fe20000000f00 */
[----:B------:R-:W-:Y:S01]  /*dfb0*/  HFMA2.MMA R66, -RZ, RZ, 0, 4.76837158203125e-07 ;  /* 0x00000008ff427435 */ /* 0x000fe200000001ff */
[----:B------:R-:W-:Y:S02]  /*dfc0*/  MOV R65, R68 ;  /* 0x0000004400417202 */ /* 0x000fe40000000f00 */
[----:B------:R-:W-:Y:S02]  /*dfd0*/  MOV R245, RZ ;  /* 0x000000ff00f57202 */ /* 0x000fe40000000f00 */
[----:B------:R-:W-:Y:S02]  /*dfe0*/  MOV R244, 0xffffffff ;  /* 0xffffffff00f47802 */ /* 0x000fe40000000f00 */
[----:B------:R-:W-:Y:S02]  /*dff0*/  MOV R64, 0xe010 ;  /* 0x0000e01000407802 */ /* 0x000fe40000000f00 */
[----:B------:R-:W-:Y:S05]  /*e000*/  CALL.REL.NOINC `($__internal_122_$__cuda_sm70_shflsync_up) ;  /* 0x0000153000007944 */ /* 0x000fea0003c00000 */
[----:B-1----:R-:W-:Y:S01]  /*e010*/  MOV R70, R66 ;  /* 0x0000004200467202 */ /* 0x002fe20000000f00 */
[----:B------:R-:W-:Y:S01]  /*e020*/  HFMA2.MMA R66, -RZ, RZ, 0, 4.76837158203125e-07 ;  /* 0x00000008ff427435 */ /* 0x000fe200000001ff */
[----:B------:R-:W-:-:S02]  /*e030*/  MOV R65, R71 ;  /* 0x0000004700417202 */ /* 0x000fc40000000f00 */
[----:B------:R-:W-:Y:S02]  /*e040*/  MOV R245, RZ ;  /* 0x000000ff00f57202 */ /* 0x000fe40000000f00 */
[----:B------:R-:W-:Y:S02]  /*e050*/  MOV R244, 0xffffffff ;  /* 0xffffffff00f47802 */ /* 0x000fe40000000f00 */
[----:B------:R-:W-:Y:S02]  /*e060*/  MOV R64, 0xe080 ;  /* 0x0000e08000407802 */ /* 0x000fe40000000f00 */
[----:B------:R-:W-:Y:S05]  /*e070*/  CALL.REL.NOINC `($__internal_122_$__cuda_sm70_shflsync_up) ;  /* 0x000014c000007944 */ /* 0x000fea0003c00000 */
[----:B-1----:R-:W-:Y:S01]  /*e080*/  MOV R242, R66 ;  /* 0x0000004200f27202 */ /* 0x002fe20000000f00 */
[----:B------:R-:W-:Y:S01]  /*e090*/  HFMA2.MMA R66, -RZ, RZ, 0, 4.76837158203125e-07 ;  /* 0x00000008ff427435 */ /* 0x000fe200000001ff */
[----:B------:R-:W-:Y:S02]  /*e0a0*/  MOV R65, R69 ;  /* 0x0000004500417202 */ /* 0x000fe40000000f00 */
[----:B------:R-:W-:Y:S02]  /*e0b0*/  MOV R245, RZ ;  /* 0x000000ff00f57202 */ /* 0x000fe40000000f00 */
[----:B------:R-:W-:-:S02]  /*e0c0*/  MOV R244, 0xffffffff ;  /* 0xffffffff00f47802 */ /* 0x000fc40000000f00 */
[----:B------:R-:W-:Y:S02]  /*e0d0*/  MOV R64, 0xe0f0 ;  /* 0x0000e0f000407802 */ /* 0x000fe40000000f00 */
[----:B------:R-:W-:Y:S05]  /*e0e0*/  CALL.REL.NOINC `($__internal_122_$__cuda_sm70_shflsync_up) ;  /* 0x0000145000007944 */ /* 0x000fea0003c00000 */
[----:B------:R-:W-:Y:S01]  /*e0f0*/  ISETP.GE.AND P0, PT, R85, 0x8, PT ;  /* 0x000000085500780c */ /* 0x000fe20003f06270 */
[----:B-1----:R-:W-:Y:S01]  /*e100*/  FMUL.FTZ R64, R68, R66 ;  /* 0x0000004244407220 */ /* 0x002fe20000410000 */
[----:B------:R-:W-:Y:S01]  /*e110*/  MOV R245, RZ ;  /* 0x000000ff00f57202 */ /* 0x000fe20000000f00 */
[-C--:B------:R-:W-:Y:S01]  /*e120*/  FMUL.FTZ R65, R67, R68.reuse ;  /* 0x0000004443417220 */ /* 0x080fe20000410000 */
[----:B------:R-:W-:Y:S01]  /*e130*/  MOV R244, 0xffffffff ;  /* 0xffffffff00f47802 */ /* 0x000fe20000000f00 */
[CC--:B------:R-:W-:Y:S02]  /*e140*/  FFMA.FTZ R64, R242.reuse, R241.reuse, -R64 ;  /* 0x000000f1f2407223 */ /* 0x0c0fe40000010840 */
[-C--:B------:R-:W-:Y:S02]  /*e150*/  FMUL.FTZ R242, R242, R68.reuse ;  /* 0x00000044f2f27220 */ /* 0x080fe40000410000 */
[C---:B------:R-:W-:Y:S02]  /*e160*/  FFMA.FTZ R65, R70.reuse, R241, R65 ;  /* 0x000000f146417223 */ /* 0x040fe40000010041 */
[----:B------:R-:W-:-:S02]  /*e170*/  FMUL.FTZ R70, R70, R68 ;  /* 0x0000004446467220 */ /* 0x000fc40000410000 */
[----:B------:R-:W-:Y:S01]  /*e180*/  FFMA.FTZ R242, R241, R66, R242 ;  /* 0x00000042f1f27223 */ /* 0x000fe200000100f2 */
[----:B------:R-:W-:Y:S01]  /*e190*/  HFMA2.MMA R66, -RZ, RZ, 0, 9.5367431640625e-07 ;  /* 0x00000010ff427435 */ /* 0x000fe200000001ff */
[----:B------:R-:W-:Y:S01]  /*e1a0*/  @P0 FFMA.FTZ R241, R67, R241, -R70 ;  /* 0x000000f143f10223 */ /* 0x000fe20000010846 */
[----:B------:R-:W-:Y:S01]  /*e1b0*/  FSEL R68, R68, R65, !P0 ;  /* 0x0000004144447208 */ /* 0x000fe20004000000 */
[----:B------:R-:W-:Y:S01]  /*e1c0*/  @P0 FADD.FTZ R71, R71, R64 ;  /* 0x0000004047470221 */ /* 0x000fe20000010000 */
[----:B------:R-:W-:Y:S01]  /*e1d0*/  MOV R64, 0xe230 ;  /* 0x0000e23000407802 */ /* 0x000fe20000000f00 */
[----:B------:R-:W-:Y:S01]  /*e1e0*/  @P0 FADD.FTZ R69, R69, R242 ;  /* 0x000000f245450221 */ /* 0x000fe20000010000 */
[----:B------:R-:W-:Y:S02]  /*e1f0*/  MOV R65, R241 ;  /* 0x000000f100417202 */ /* 0x000fe40000000f00 */
[----:B------:R-:W-:Y:S02]  /*e200*/  MOV R243, R71 ;  /* 0x0000004700f37202 */ /* 0x000fe40000000f00 */
[----:B------:R-:W-:-:S02]  /*e210*/  MOV R242, R69 ;  /* 0x0000004500f27202 */ /* 0x000fc40000000f00 */
[----:B------:R-:W-:Y:S05]  /*e220*/  CALL.REL.NOINC `($__internal_122_$__cuda_sm70_shflsync_up) ;  /* 0x0000131000007944 */ /* 0x000fea0003c00000 */
[----:B-1----:R-:W-:Y:S01]  /*e230*/  MOV R67, R66 ;  /* 0x0000004200437202 */ /* 0x002fe20000000f00 */
[----:B------:R-:W-:Y:S01]  /*e240*/  HFMA2.MMA R66, -RZ, RZ, 0, 9.5367431640625e-07 ;  /* 0x00000010ff427435 */ /* 0x000fe200000001ff */
[----:B------:R-:W-:-:S02]  /*e250*/  MOV R65, R68 ;  /* 0x0000004400417202 */ /* 0x000fc40000000f00 */
[----:B------:R-:W-:Y:S02]  /*e260*/  MOV R245, RZ ;  /* 0x000000ff00f57202 */ /* 0x000fe40000000f00 */
[----:B------:R-:W-:Y:S02]  /*e270*/  MOV R244, 0xffffffff ;  /* 0xffffffff00f47802 */ /* 0x000fe40000000f00 */
[----:B------:R-:W-:Y:S02]  /*e280*/  MOV R64, 0xe2a0 ;  /* 0x0000e2a000407802 */ /* 0x000fe40000000f00 */
[----:B------:R-:W-:Y:S05]  /*e290*/  CALL.REL.NOINC `($__internal_122_$__cuda_sm70_shflsync_up) ;  /* 0x000012a000007944 */ /* 0x000fea0003c00000 */
[----:B-1----:R-:W-:Y:S01]  /*e2a0*/  MOV R70, R66 ;  /* 0x0000004200467202 */ /* 0x002fe20000000f00 */
[----:B------:R-:W-:Y:S01]  /*e2b0*/  HFMA2.MMA R66, -RZ, RZ, 0, 9.5367431640625e-07 ;  /* 0x00000010ff427435 */ /* 0x000fe200000001ff */
[----:B------:R-:W-:Y:S02]  /*e2c0*/  MOV R65, R71 ;  /* 0x0000004700417202 */ /* 0x000fe40000000f00 */
[----:B------:R-:W-:Y:S02]  /*e2d0*/  MOV R245, RZ ;  /* 0x000000ff00f57202 */ /* 0x000fe40000000f00 */
[----:B------:R-:W-:-:S02]  /*e2e0*/  MOV R244, 0xffffffff ;  /* 0xffffffff00f47802 */ /* 0x000fc40000000f00 */
[----:B------:R-:W-:Y:S02]  /*e2f0*/  MOV R64, 0xe310 ;  /* 0x0000e31000407802 */ /* 0x000fe40000000f00 */
[----:B------:R-:W-:Y:S05]  /*e300*/  CALL.REL.NOINC `($__internal_122_$__cuda_sm70_shflsync_up) ;  /* 0x0000123000007944 */ /* 0x000fea0003c00000 */
[----:B-1----:R-:W-:Y:S01]  /*e310*/  MOV R71, R66 ;  /* 0x0000004200477202 */ /* 0x002fe20000000f00 */
[----:B------:R-:W-:Y:S01]  /*e320*/  HFMA2.MMA R66, -RZ, RZ, 0, 9.5367431640625e-07 ;  /* 0x00000010ff427435 */ /* 0x000fe200000001ff */
[----:B------:R-:W-:Y:S02]  /*e330*/  MOV R65, R69 ;  /* 0x0000004500417202 */ /* 0x000fe40000000f00 */
[----:B------:R-:W-:Y:S02]  /*e340*/  MOV R245, RZ ;  /* 0x000000ff00f57202 */ /* 0x000fe40000000f00 */
[----:B------:R-:W-:Y:S02]  /*e350*/  MOV R244, 0xffffffff ;  /* 0xffffffff00f47802 */ /* 0x000fe40000000f00 */
[----:B------:R-:W-:Y:S02]  /*e360*/  MOV R64, 0xe380 ;  /* 0x0000e38000407802 */ /* 0x000fe40000000f00 */
[----:B------:R-:W-:Y:S05]  /*e370*/  CALL.REL.NOINC `($__internal_122_$__cuda_sm70_shflsync_up) ;  /* 0x000011c000007944 */ /* 0x000fea0003c00000 */
[----:B-1----:R-:W-:Y:S05]  /*e380*/  BRA `(.L_x_5074) ;  /* 0xffff7bb000007947 */ /* 0x002fea000383ffff */
.L_x_4971:
[----:B-1----:R-:W-:Y:S01]  /*e390*/  HFMA2.MMA R66, -RZ, RZ, 0, 5.9604644775390625e-08 ;  /* 0x00000001ff427435 */ /* 0x002fe200000001ff */
[----:B------:R-:W-:Y:S02]  /*e3a0*/  MOV R65, R69 ;  /* 0x0000004500417202 */ /* 0x000fe40000000f00 */
[----:B------:R-:W-:-:S02]  /*e3b0*/  MOV R245, RZ ;  /* 0x000000ff00f57202 */ /* 0x000fc40000000f00 */
[----:B------:R-:W-:Y:S02]  /*e3c0*/  MOV R244, 0xffffffff ;  /* 0xffffffff00f47802 */ /* 0x000fe40000000f00 */
[----:B------:R-:W-:Y:S02]  /*e3d0*/  MOV R64, 0xe3f0 ;  /* 0x0000e3f000407802 */ /* 0x000fe40000000f00 */
[----:B0-2---:R-:W-:Y:S05]  /*e3e0*/  CALL.REL.NOINC `($__internal_122_$__cuda_sm70_shflsync_up) ;  /* 0x0000115000007944 */ /* 0x005fea0003c00000 */
[----:B-1----:R-:W-:Y:S01]  /*e3f0*/  MOV R67, R66 ;  /* 0x0000004200437202 */ /* 0x002fe20000000f00 */
[----:B------:R-:W-:Y:S01]  /*e400*/  HFMA2.MMA R66, -RZ, RZ, 0, 5.9604644775390625e-08 ;  /* 0x00000001ff427435 */ /* 0x000fe200000001ff */
[----:B------:R-:W-:Y:S02]  /*e410*/  MOV R65, R68 ;  /* 0x0000004400417202 */ /* 0x000fe40000000f00 */
[----:B------:R-:W-:Y:S02]  /*e420*/  MOV R245, RZ ;  /* 0x000000ff00f57202 */ /* 0x000fe40000000f00 */
[----:B------:R-:W-:Y:S02]  /*e430*/  MOV R244, 0xffffffff ;  /* 0xffffffff00f47802 */ /* 0x000fe40000000f00 */
[----:B------:R-:W-:-:S02]  /*e440*/  MOV R64, 0xe460 ;  /* 0x0000e46000407802 */ /* 0x000fc40000000f00 */
        /* <DEDUP_REMOVED lines=8> */
[----:B-1----:R-:W-:Y:S01]  /*e4d0*/  MOV R70, R66 ;  /* 0x0000004200467202 */ /* 0x002fe20000000f00 */
[----:B------:R-:W-:Y:S01]  /*e4e0*/  HFMA2.MMA R66, -RZ, RZ, 0, 5.9604644775390625e-08 ;  /* 0x00000001ff427435 */ /* 0x000fe200000001ff */
[----:B------:R-:W-:Y:S02]  /*e4f0*/  MOV R65, R241 ;  /* 0x000000f100417202 */ /* 0x000fe40000000f00 */
[----:B------:R-:W-:Y:S02]  /*e500*/  MOV R245, RZ ;  /* 0x000000ff00f57202 */ /* 0x000fe40000000f00 */
[----:B------:R-:W-:-:S02]  /*e510*/  MOV R244, 0xffffffff ;  /* 0xffffffff00f47802 */ /* 0x000fc40000000f00 */
[----:B------:R-:W-:Y:S02]  /*e520*/  MOV R64, 0xe540 ;  /* 0x0000e54000407802 */ /* 0x000fe40000000f00 */
[----:B------:R-:W-:Y:S05]  /*e530*/  CALL.REL.NOINC `($__internal_122_$__cuda_sm70_shflsync_up) ;  /* 0x0000100000007944 */ /* 0x000fea0003c00000 */
[----:B-1----:R-:W-:Y:S01]  /*e540*/  MOV R241, R66 ;  /* 0x0000004200f17202 */ /* 0x002fe20000000f00 */
[----:B------:R-:W-:Y:S01]  /*e550*/  HFMA2.MMA R66, -RZ, RZ, 0, 0 ;  /* 0x00000000ff427435 */ /* 0x000fe200000001ff */
[----:B------:R-:W-:Y:S02]  /*e560*/  MOV R64, R60 ;  /* 0x0000003c00407202 */ /* 0x000fe40000000f00 */
[----:B------:R-:W-:Y:S02]  /*e570*/  MOV R69, R67 ;  /* 0x0000004300457202 */ /* 0x000fe40000000f00 */
[----:B------:R-:W-:Y:S02]  /*e580*/  MOV R71, R70 ;  /* 0x0000004600477202 */ /* 0x000fe40000000f00 */
[----:B------:R-:W-:Y:S02]  /*e590*/  MOV R65, 0xe5b0 ;  /* 0x0000e5b000417802 */ /* 0x000fe40000000f00 */
[----:B------:R-:W-:Y:S05]  /*e5a0*/  CALL.REL.NOINC `($__internal_121_$__cuda_sm70_shflsync_idx_p) ;  /* 0x00000f0000007944 */ /* 0x000fea0003c00000 */
[----:B-1----:R-:W-:Y:S01]  /*e5b0*/  MOV R70, R66 ;  /* 0x0000004200467202 */ /* 0x002fe20000000f00 */
[----:B------:R-:W-:Y:S01]  /*e5c0*/  HFMA2.MMA R66, -RZ, RZ, 0, 0 ;  /* 0x00000000ff427435 */ /* 0x000fe200000001ff */
[----:B------:R-:W-:-:S02]  /*e5d0*/  MOV R64, R61 ;  /* 0x0000003d00407202 */ /* 0x000fc40000000f00 */
[----:B------:R-:W-:-:S03]  /*e5e0*/  MOV R65, 0xe600 ;  /* 0x0000e60000417802 */ /* 0x000fc60000000f00 */
[----:B0-2---:R-:W-:Y:S05]  /*e5f0*/  CALL.REL.NOINC `($__internal_121_$__cuda_sm70_shflsync_idx_p) ;  /* 0x00000eb000007944 */ /* 0x005fea0003c00000 */
[----:B-1----:R-:W-:Y:S01]  /*e600*/  MOV R242, R66 ;  /* 0x0000004200f27202 */ /* 0x002fe20000000f00 */
[----:B------:R-:W-:Y:S01]  /*e610*/  HFMA2.MMA R66, -RZ, RZ, 0, 0 ;  /* 0x00000000ff427435 */ /* 0x000fe200000001ff */
[----:B------:R-:W-:Y:S02]  /*e620*/  MOV R64, R62 ;  /* 0x0000003e00407202 */ /* 0x000fe40000000f00 */
        /* <DEDUP_REMOVED lines=8> */
[----:B0-2---:R-:W-:Y:S05]  /*e6b0*/  BRA `(.L_x_5075) ;  /* 0xffff7b4000007947 */ /* 0x005fea000383ffff */
.L_x_4974:
[----:B------:R-:W-:Y:S01]  /*e6c0*/  HFMA2.MMA R66, -RZ, RZ, 0, 5.9604644775390625e-08 ;  /* 0x00000001ff427435 */ /* 0x000fe200000001ff */
[----:B------:R-:W-:-:S02]  /*e6d0*/  MOV R243, R71 ;  /* 0x0000004700f37202 */ /* 0x000fc40000000f00 */
[----:B------:R-:W-:Y:S02]  /*e6e0*/  MOV R242, 0x1f ;  /* 0x0000001f00f27802 */ /* 0x000fe40000000f00 */
[----:B------:R-:W-:Y:S02]  /*e6f0*/  MOV R65, 0xffffffff ;  /* 0xffffffff00417802 */ /* 0x000fe40000000f00 */
[----:B------:R-:W-:Y:S02]  /*e700*/  MOV R64, 0xe720 ;  /* 0x0000e72000407802 */ /* 0x000fe40000000f00 */
[----:B------:R-:W-:Y:S05]  /*e710*/  CALL.REL.NOINC `($__internal_120_$__cuda_sm70_shflsync_down) ;  /* 0x00000d5000007944 */ /* 0x000fea0003c00000 */
[----:B-1----:R-:W-:Y:S01]  /*e720*/  MOV R70, R66 ;  /* 0x0000004200467202 */ /* 0x002fe20000000f00 */
[----:B------:R-:W-:Y:S05]  /*e730*/  BRA `(.L_x_5076) ;  /* 0xffff8de000007947 */ /* 0x000fea000383ffff */
.L_x_4975:
[----:B------:R-:W-:Y:S01]  /*e740*/  HFMA2.MMA R66, -RZ, RZ, 0, 5.9604644775390625e-08 ;  /* 0x00000001ff427435 */ /* 0x000fe200000001ff */
[----:B------:R-:W-:Y:S02]  /*e750*/  MOV R243, R69 ;  /* 0x0000004500f37202 */ /* 0x000fe40000000f00 */
[----:B------:R-:W-:Y:S02]  /*e760*/  MOV R242, 0x1f ;  /* 0x0000001f00f27802 */ /* 0x000fe40000000f00 */
[----:B------:R-:W-:-:S02]  /*e770*/  MOV R65, 0xffffffff ;  /* 0xffffffff00417802 */ /* 0x000fc40000000f00 */
[----:B------:R-:W-:Y:S02]  /*e780*/  MOV R64, 0xe7a0 ;  /* 0x0000e7a000407802 */ /* 0x000fe40000000f00 */
[----:B01----:R-:W-:Y:S05]  /*e790*/  CALL.REL.NOINC `($__internal_120_$__cuda_sm70_shflsync_down) ;  /* 0x00000cd000007944 */ /* 0x003fea0003c00000 */
[----:B-1----:R-:W-:Y:S01]  /*e7a0*/  MOV R69, R66 ;  /* 0x0000004200457202 */ /* 0x002fe20000000f00 */
[----:B------:R-:W-:Y:S01]  /*e7b0*/  HFMA2.MMA R66, -RZ, RZ, 0, 5.9604644775390625e-08 ;  /* 0x00000001ff427435 */ /* 0x000fe200000001ff */
[----:B------:R-:W-:Y:S02]  /*e7c0*/  MOV R243, R68 ;  /* 0x0000004400f37202 */ /* 0x000fe40000000f00 */
[----:B------:R-:W-:Y:S02]  /*e7d0*/  MOV R242, 0x1f ;  /* 0x0000001f00f27802 */ /* 0x000fe40000000f00 */
[----:B------:R-:W-:Y:S02]  /*e7e0*/  MOV R65, 0xffffffff ;  /* 0xffffffff00417802 */ /* 0x000fe40000000f00 */
[----:B------:R-:W-:Y:S02]  /*e7f0*/  MOV R64, 0xe810 ;  /* 0x0000e81000407802 */ /* 0x000fe40000000f00 */
[----:B------:R-:W-:Y:S05]  /*e800*/  CALL.REL.NOINC `($__internal_120_$__cuda_sm70_shflsync_down) ;  /* 0x00000c6000007944 */ /* 0x000fea0003c00000 */
[----:B-1----:R-:W-:Y:S01]  /*e810*/  MOV R121, R66 ;  /* 0x0000004200797202 */ /* 0x002fe20000000f00 */
[----:B------:R-:W-:Y:S01]  /*e820*/  HFMA2.MMA R66, -RZ, RZ, 0, 5.9604644775390625e-08 ;  /* 0x00000001ff427435 */ /* 0x000fe200000001ff */
[----:B------:R-:W-:-:S02]  /*e830*/  MOV R243, R67 ;  /* 0x0000004300f37202 */ /* 0x000fc40000000f00 */
[----:B------:R-:W-:Y:S02]  /*e840*/  MOV R242, 0x1f ;  /* 0x0000001f00f27802 */ /* 0x000fe40000000f00 */
[----:B------:R-:W-:Y:S02]  /*e850*/  MOV R65, 0xffffffff ;  /* 0xffffffff00417802 */ /* 0x000fe40000000f00 */
[----:B------:R-:W-:Y:S02]  /*e860*/  MOV R64, 0xe880 ;  /* 0x0000e88000407802 */ /* 0x000fe40000000f00 */
[----:B------:R-:W-:Y:S05]  /*e870*/  CALL.REL.NOINC `($__internal_120_$__cuda_sm70_shflsync_down) ;  /* 0x00000bf000007944 */ /* 0x000fea0003c00000 */
[----:B-1----:R-:W-:Y:S05]  /*e880*/  BRA `(.L_x_5077) ;  /* 0xffff8cd000007947 */ /* 0x002fea000383ffff */
.L_x_4978:
[----:B0-----:R-:W-:Y:S01]  /*e890*/  HFMA2.MMA R66, -RZ, RZ, 0, 1.1920928955078125e-07 ;  /* 0x00000002ff427435 */ /* 0x001fe200000001ff */
[----:B------:R-:W-:Y:S02]  /*e8a0*/  MOV R243, R71 ;  /* 0x0000004700f37202 */ /* 0x000fe40000000f00 */
[----:B------:R-:W-:Y:S02]  /*e8b0*/  MOV R242, 0x1f ;  /* 0x0000001f00f27802 */ /* 0x000fe40000000f00 */
[----:B------:R-:W-:Y:S02]  /*e8c0*/  MOV R65, 0xffffffff ;  /* 0xffffffff00417802 */ /* 0x000fe40000000f00 */
[----:B------:R-:W-:-:S02]  /*e8d0*/  MOV R64, 0xe8f0 ;  /* 0x0000e8f000407802 */ /* 0x000fc40000000f00 */
[----:B-1234-:R-:W-:Y:S05]  /*e8e0*/  CALL.REL.NOINC `($__internal_120_$__cuda_sm70_shflsync_down) ;  /* 0x00000b8000007944 */ /* 0x01efea0003c00000 */
[----:B-1----:R-:W-:Y:S01]  /*e8f0*/  MOV R69, R66 ;  /* 0x0000004200457202 */ /* 0x002fe20000000f00 */
[----:B------:R-:W-:Y:S01]  /*e900*/  HFMA2.MMA R66, -RZ, RZ, 0, 1.1920928955078125e-07 ;  /* 0x00000002ff427435 */ /* 0x000fe200000001ff */
[----:B------:R-:W-:-:S02]  /*e910*/  MOV R243, R241 ;  /* 0x000000f100f37202 */ /* 0x000fc40000000f00 */
[----:B------:R-:W-:Y:S02]  /*e920*/  MOV R242, 0x1f ;  /* 0x0000001f00f27802 */ /* 0x000fe40000000f00 */
[----:B------:R-:W-:Y:S02]  /*e930*/  MOV R65, 0xffffffff ;  /* 0xffffffff00417802 */ /* 0x000fe40000000f00 */
[----:B------:R-:W-:Y:S02]  /*e940*/  MOV R64, 0xe960 ;  /* 0x0000e96000407802 */ /* 0x000fe40000000f00 */
[----:B------:R-:W-:Y:S05]  /*e950*/  CALL.REL.NOINC `($__internal_120_$__cuda_sm70_shflsync_down) ;  /* 0x00000b1000007944 */ /* 0x000fea0003c00000 */
[----:B-1----:R-:W-:Y:S01]  /*e960*/  MOV R70, R66 ;  /* 0x0000004200467202 */ /* 0x002fe20000000f00 */
[----:B------:R-:W-:Y:S01]  /*e970*/  HFMA2.MMA R66, -RZ, RZ, 0, 1.1920928955078125e-07 ;  /* 0x00000002ff427435 */ /* 0x000fe200000001ff */
[----:B------:R-:W-:Y:S02]  /*e980*/  MOV R243, R68 ;  /* 0x0000004400f37202 */ /* 0x000fe40000000f00 */
[----:B------:R-:W-:Y:S02]  /*e990*/  MOV R242, 0x1f ;  /* 0x0000001f00f27802 */ /* 0x000fe40000000f00 */
[----:B------:R-:W-:-:S02]  /*e9a0*/  MOV R65, 0xffffffff ;  /* 0xffffffff00417802 */ /* 0x000fc40000000f00 */
[----:B------:R-:W-:Y:S02]  /*e9b0*/  MOV R64, 0xe9d0 ;  /* 0x0000e9d000407802 */ /* 0x000fe40000000f00 */
[----:B------:R-:W-:Y:S05]  /*e9c0*/  CALL.REL.NOINC `($__internal_120_$__cuda_sm70_shflsync_down) ;  /* 0x00000aa000007944 */ /* 0x000fea0003c00000 */
[----:B-1----:R-:W-:Y:S01]  /*e9d0*/  MOV R121, R66 ;  /* 0x0000004200797202 */ /* 0x002fe20000000f00 */
[----:B------:R-:W-:Y:S01]  /*e9e0*/  HFMA2.MMA R66, -RZ, RZ, 0, 1.1920928955078125e-07 ;  /* 0x00000002ff427435 */ /* 0x000fe200000001ff */
[----:B------:R-:W-:Y:S02]  /*e9f0*/  MOV R243, R67 ;  /* 0x0000004300f37202 */ /* 0x000fe40000000f00 */
[----:B------:R-:W-:Y:S02]  /*ea00*/  MOV R242, 0x1f ;  /* 0x0000001f00f27802 */ /* 0x000fe40000000f00 */
[----:B------:R-:W-:Y:S02]  /*ea10*/  MOV R65, 0xffffffff ;  /* 0xffffffff00417802 */ /* 0x000fe40000000f00 */
[----:B------:R-:W-:Y:S02]  /*ea20*/  MOV R64, 0xea40 ;  /* 0x0000ea4000407802 */ /* 0x000fe40000000f00 */
[----:B------:R-:W-:Y:S05]  /*ea30*/  CALL.REL.NOINC `($__internal_120_$__cuda_sm70_shflsync_down) ;  /* 0x00000a3000007944 */ /* 0x000fea0003c00000 */
[----:B-1----:R-:W-:Y:S05]  /*ea40*/  BRA `(.L_x_5078) ;  /* 0xffff8c5000007947 */ /* 0x002fea000383ffff */
.L_x_4981:
[----:B0-----:R-:W-:Y:S01]  /*ea50*/  HFMA2.MMA R66, -RZ, RZ, 0, 2.384185791015625e-07 ;  /* 0x00000004ff427435 */ /* 0x001fe200000001ff */
[----:B------:R-:W-:Y:S02]  /*ea60*/  MOV R243, R71 ;  /* 0x0000004700f37202 */ /* 0x000fe40000000f00 */
[----:B------:R-:W-:-:S02]  /*ea70*/  MOV R242, 0x1f ;  /* 0x0000001f00f27802 */ /* 0x000fc40000000f00 */
[----:B------:R-:W-:Y:S02]  /*ea80*/  MOV R65, 0xffffffff ;  /* 0xffffffff00417802 */ /* 0x000fe40000000f00 */
[----:B------:R-:W-:Y:S02]  /*ea90*/  MOV R64, 0xeab0 ;  /* 0x0000eab000407802 */ /* 0x000fe40000000f00 */
[----:B-1234-:R-:W-:Y:S05]  /*eaa0*/  CALL.REL.NOINC `($__internal_120_$__cuda_sm70_shflsync_down) ;  /* 0x000009c000007944 */ /* 0x01efea0003c00000 */
[----:B-1----:R-:W-:Y:S01]  /*eab0*/  MOV R69, R66 ;  /* 0x0000004200457202 */ /* 0x002fe20000000f00 */
[----:B------:R-:W-:Y:S05]  /*eac0*/  BRA `(.L_x_5079) ;  /* 0xffff8ce000007947 */ /* 0x000fea000383ffff */
.L_x_4982:
[----:B0-----:R-:W-:Y:S01]  /*ead0*/  HFMA2.MMA R66, -RZ, RZ, 0, 2.384185791015625e-07 ;  /* 0x00000004ff427435 */ /* 0x001fe200000001ff */
[----:B------:R-:W-:Y:S02]  /*eae0*/  MOV R243, R241 ;  /* 0x000000f100f37202 */ /* 0x000fe40000000f00 */
[----:B------:R-:W-:Y:S02]  /*eaf0*/  MOV R242, 0x1f ;  /* 0x0000001f00f27802 */ /* 0x000fe40000000f00 */
[----:B------:R-:W-:Y:S02]  /*eb00*/  MOV R65, 0xffffffff ;  /* 0xffffffff00417802 */ /* 0x000fe40000000f00 */
[----:B------:R-:W-:-:S02]  /*eb10*/  MOV R64, 0xeb30 ;  /* 0x0000eb3000407802 */ /* 0x000fc40000000f00 */
[----:B-1234-:R-:W-:Y:S05]  /*eb20*/  CALL.REL.NOINC `($__internal_120_$__cuda_sm70_shflsync_down) ;  /* 0x0000094000007944 */ /* 0x01efea0003c00000 */
[----:B-1----:R-:W-:Y:S01]  /*eb30*/  MOV R70, R66 ;  /* 0x0000004200467202 */ /* 0x002fe20000000f00 */
[----:B------:R-:W-:Y:S01]  /*eb40*/  HFMA2.MMA R66, -RZ, RZ, 0, 2.384185791015625e-07 ;  /* 0x00000004ff427435 */ /* 0x000fe200000001ff */
[----:B------:R-:W-:-:S02]  /*eb50*/  MOV R243, R68 ;  /* 0x0000004400f37202 */ /* 0x000fc40000000f00 */
[----:B------:R-:W-:Y:S02]  /*eb60*/  MOV R242, 0x1f ;  /* 0x0000001f00f27802 */ /* 0x000fe40000000f00 */
[----:B------:R-:W-:Y:S02]  /*eb70*/  MOV R65, 0xffffffff ;  /* 0xffffffff00417802 */ /* 0x000fe40000000f00 */
[----:B------:R-:W-:Y:S02]  /*eb80*/  MOV R64, 0xeba0 ;  /* 0x0000eba000407802 */ /* 0x000fe40000000f00 */
[----:B------:R-:W-:Y:S05]  /*eb90*/  CALL.REL.NOINC `($__internal_120_$__cuda_sm70_shflsync_down) ;  /* 0x000008d000007944 */ /* 0x000fea0003c00000 */
[----:B-1----:R-:W-:Y:S01]  /*eba0*/  MOV R121, R66 ;  /* 0x0000004200797202 */ /* 0x002fe20000000f00 */
[----:B------:R-:W-:Y:S01]  /*ebb0*/  HFMA2.MMA R66, -RZ, RZ, 0, 2.384185791015625e-07 ;  /* 0x00000004ff427435 */ /* 0x000fe200000001ff */
[----:B------:R-:W-:Y:S02]  /*ebc0*/  MOV R243, R67 ;  /* 0x0000004300f37202 */ /* 0x000fe40000000f00 */
[----:B------:R-:W-:Y:S02]  /*ebd0*/  MOV R242, 0x1f ;  /* 0x0000001f00f27802 */ /* 0x000fe40000000f00 */
[----:B------:R-:W-:-:S02]  /*ebe0*/  MOV R65, 0xffffffff ;  /* 0xffffffff00417802 */ /* 0x000fc40000000f00 */
[----:B------:R-:W-:Y:S02]  /*ebf0*/  MOV R64, 0xec10 ;  /* 0x0000ec1000407802 */ /* 0x000fe40000000f00 */
[----:B------:R-:W-:Y:S05]  /*ec00*/  CALL.REL.NOINC `($__internal_120_$__cuda_sm70_shflsync_down) ;  /* 0x0000086000007944 */ /* 0x000fea0003c00000 */
[----:B-1----:R-:W-:Y:S05]  /*ec10*/  BRA `(.L_x_5080) ;  /* 0xffff8bd000007947 */ /* 0x002fea000383ffff */
.L_x_4985:
[----:B0-----:R-:W-:Y:S01]  /*ec20*/  HFMA2.MMA R66, -RZ, RZ, 0, 4.76837158203125e-07 ;  /* 0x00000008ff427435 */ /* 0x001fe200000001ff */
[----:B------:R-:W-:Y:S02]  /*ec30*/  MOV R243, R71 ;  /* 0x0000004700f37202 */ /* 0x000fe40000000f00 */
[----:B------:R-:W-:Y:S02]  /*ec40*/  MOV R242, 0x1f ;  /* 0x0000001f00f27802 */ /* 0x000fe40000000f00 */
[----:B------:R-:W-:Y:S02]  /*ec50*/  MOV R65, 0xffffffff ;  /* 0xffffffff00417802 */ /* 0x000fe40000000f00 */
[----:B------:R-:W-:Y:S02]  /*ec60*/  MOV R64, 0xec80 ;  /* 0x0000ec8000407802 */ /* 0x000fe40000000f00 */
[----:B-1234-:R-:W-:Y:S05]  /*ec70*/  CALL.REL.NOINC `($__internal_120_$__cuda_sm70_shflsync_down) ;  /* 0x000007f000007944 */ /* 0x01efea0003c00000 */
[----:B-1----:R-:W-:Y:S01]  /*ec80*/  MOV R69, R66 ;  /* 0x0000004200457202 */ /* 0x002fe20000000f00 */
[----:B------:R-:W-:Y:S01]  /*ec90*/  HFMA2.MMA R66, -RZ, RZ, 0, 4.76837158203125e-07 ;  /* 0x00000008ff427435 */ /* 0x000fe200000001ff */
[----:B------:R-:W-:Y:S02]  /*eca0*/  MOV R243, R241 ;  /* 0x000000f100f37202 */ /* 0x000fe40000000f00 */
[----:B------:R-:W-:-:S02]  /*ecb0*/  MOV R242, 0x1f ;  /* 0x0000001f00f27802 */ /* 0x000fc40000000f00 */
[----:B------:R-:W-:Y:S02]  /*ecc0*/  MOV R65, 0xffffffff ;  /* 0xffffffff00417802 */ /* 0x000fe40000000f00 */
[----:B------:R-:W-:Y:S02]  /*ecd0*/  MOV R64, 0xecf0 ;  /* 0x0000ecf000407802 */ /* 0x000fe40000000f00 */
[----:B------:R-:W-:Y:S05]  /*ece0*/  CALL.REL.NOINC `($__internal_120_$__cuda_sm70_shflsync_down) ;  /* 0x0000078000007944 */ /* 0x000fea0003c00000 */
[----:B-1----:R-:W-:Y:S01]  /*ecf0*/  MOV R70, R66 ;  /* 0x0000004200467202 */ /* 0x002fe20000000f00 */
[----:B------:R-:W-:Y:S01]  /*ed00*/  HFMA2.MMA R66, -RZ, RZ, 0, 4.76837158203125e-07 ;  /* 0x00000008ff427435 */ /* 0x000fe200000001ff */
[----:B------:R-:W-:Y:S02]  /*ed10*/  MOV R243, R68 ;  /* 0x0000004400f37202 */ /* 0x000fe40000000f00 */
[----:B------:R-:W-:Y:S02]  /*ed20*/  MOV R242, 0x1f ;  /* 0x0000001f00f27802 */ /* 0x000fe40000000f00 */
[----:B------:R-:W-:Y:S02]  /*ed30*/  MOV R65, 0xffffffff ;  /* 0xffffffff00417802 */ /* 0x000fe40000000f00 */
[----:B------:R-:W-:-:S02]  /*ed40*/  MOV R64, 0xed60 ;  /* 0x0000ed6000407802 */ /* 0x000fc40000000f00 */
[----:B------:R-:W-:Y:S05]  /*ed50*/  CALL.REL.NOINC `($__internal_120_$__cuda_sm70_shflsync_down) ;  /* 0x0000071000007944 */ /* 0x000fea0003c00000 */
[----:B-1----:R-:W-:Y:S01]  /*ed60*/  MOV R121, R66 ;  /* 0x0000004200797202 */ /* 0x002fe20000000f00 */
[----:B------:R-:W-:Y:S01]  /*ed70*/  HFMA2.MMA R66, -RZ, RZ, 0, 4.76837158203125e-07 ;  /* 0x00000008ff427435 */ /* 0x000fe200000001ff */
[----:B------:R-:W-:-:S02]  /*ed80*/  MOV R243, R67 ;  /* 0x0000004300f37202 */ /* 0x000fc40000000f00 */
[----:B------:R-:W-:Y:S02]  /*ed90*/  MOV R242, 0x1f ;  /* 0x0000001f00f27802 */ /* 0x000fe40000000f00 */
[----:B------:R-:W-:Y:S02]  /*eda0*/  MOV R65, 0xffffffff ;  /* 0xffffffff00417802 */ /* 0x000fe40000000f00 */
[----:B------:R-:W-:Y:S02]  /*edb0*/  MOV R64, 0xedd0 ;  /* 0x0000edd000407802 */ /* 0x000fe40000000f00 */
[----:B------:R-:W-:Y:S05]  /*edc0*/  CALL.REL.NOINC `($__internal_120_$__cuda_sm70_shflsync_down) ;  /* 0x000006a000007944 */ /* 0x000fea0003c00000 */
[----:B-1----:R-:W-:Y:S05]  /*edd0*/  BRA `(.L_x_5081) ;  /* 0xffff8b5000007947 */ /* 0x002fea000383ffff */
.L_x_4988:
[----:B0-----:R-:W-:Y:S01]  /*ede0*/  HFMA2.MMA R66, -RZ, RZ, 0, 9.5367431640625e-07 ;  /* 0x00000010ff427435 */ /* 0x001fe200000001ff */
[----:B------:R-:W-:Y:S02]  /*edf0*/  MOV R243, R71 ;  /* 0x0000004700f37202 */ /* 0x000fe40000000f00 */
[----:B------:R-:W-:Y:S02]  /*ee00*/  MOV R242, 0x1f ;  /* 0x0000001f00f27802 */ /* 0x000fe40000000f00 */
[----:B------:R-:W-:Y:S02]  /*ee10*/  MOV R65, 0xffffffff ;  /* 0xffffffff00417802 */ /* 0x000fe40000000f00 */
[----:B------:R-:W-:-:S02]  /*ee20*/  MOV R64, 0xee40 ;  /* 0x0000ee4000407802 */ /* 0x000fc40000000f00 */
[----:B-1234-:R-:W-:Y:S05]  /*ee30*/  CALL.REL.NOINC `($__internal_120_$__cuda_sm70_shflsync_down) ;  /* 0x0000063000007944 */ /* 0x01efea0003c00000 */
[----:B-1----:R-:W-:Y:S01]  /*ee40*/  MOV R69, R66 ;  /* 0x0000004200457202 */ /* 0x002fe20000000f00 */
[----:B------:R-:W-:Y:S05]  /*ee50*/  BRA `(.L_x_5082) ;  /* 0xffff8be000007947 */ /* 0x000fea000383ffff */
.L_x_4989:
[----:B0-----:R-:W-:Y:S01]  /*ee60*/  HFMA2.MMA R66, -RZ, RZ, 0, 9.5367431640625e-07 ;  /* 0x00000010ff427435 */ /* 0x001fe200000001ff */
[----:B------:R-:W-:-:S02]  /*ee70*/  MOV R243, R241 ;  /* 0x000000f100f37202 */ /* 0x000fc40000000f00 */
[----:B------:R-:W-:Y:S02]  /*ee80*/  MOV R242, 0x1f ;  /* 0x0000001f00f27802 */ /* 0x000fe40000000f00 */
[----:B------:R-:W-:Y:S02]  /*ee90*/  MOV R65, 0xffffffff ;  /* 0xffffffff00417802 */ /* 0x000fe40000000f00 */
[----:B------:R-:W-:Y:S02]  /*eea0*/  MOV R64, 0xeec0 ;  /* 0x0000eec000407802 */ /* 0x000fe40000000f00 */
[----:B-1234-:R-:W-:Y:S05]  /*eeb0*/  CALL.REL.NOINC `($__internal_120_$__cuda_sm70_shflsync_down) ;  /* 0x000005b000007944 */ /* 0x01efea0003c00000 */
[----:B-1----:R-:W-:Y:S01]  /*eec0*/  MOV R70, R66 ;  /* 0x0000004200467202 */ /* 0x002fe20000000f00 */
[----:B------:R-:W-:Y:S01]  /*eed0*/  HFMA2.MMA R66, -RZ, RZ, 0, 9.5367431640625e-07 ;  /* 0x00000010ff427435 */ /* 0x000fe200000001ff */
[----:B------:R-:W-:Y:S02]  /*eee0*/  MOV R243, R68 ;  /* 0x0000004400f37202 */ /* 0x000fe40000000f00 */
[----:B------:R-:W-:Y:S02]  /*eef0*/  MOV R242, 0x1f ;  /* 0x0000001f00f27802 */ /* 0x000fe40000000f00 */
[----:B------:R-:W-:-:S02]  /*ef00*/  MOV R65, 0xffffffff ;  /* 0xffffffff00417802 */ /* 0x000fc40000000f00 */
[----:B------:R-:W-:Y:S02]  /*ef10*/  MOV R64, 0xef30 ;  /* 0x0000ef3000407802 */ /* 0x000fe40000000f00 */
[----:B------:R-:W-:Y:S05]  /*ef20*/  CALL.REL.NOINC `($__internal_120_$__cuda_sm70_shflsync_down) ;  /* 0x0000054000007944 */ /* 0x000fea0003c00000 */
[----:B-1----:R-:W-:Y:S01]  /*ef30*/  MOV R121, R66 ;  /* 0x0000004200797202 */ /* 0x002fe20000000f00 */
[----:B------:R-:W-:Y:S01]  /*ef40*/  HFMA2.MMA R66, -RZ, RZ, 0, 9.5367431640625e-07 ;  /* 0x00000010ff427435 */ /* 0x000fe200000001ff */
[----:B------:R-:W-:Y:S02]  /*ef50*/  MOV R243, R67 ;  /* 0x0000004300f37202 */ /* 0x000fe40000000f00 */
[----:B------:R-:W-:Y:S02]  /*ef60*/  MOV R242, 0x1f ;  /* 0x0000001f00f27802 */ /* 0x000fe40000000f00 */
[----:B------:R-:W-:Y:S02]  /*ef70*/  MOV R65, 0xffffffff ;  /* 0xffffffff00417802 */ /* 0x000fe40000000f00 */
[----:B------:R-:W-:Y:S02]  /*ef80*/  MOV R64, 0xefa0 ;  /* 0x0000efa000407802 */ /* 0x000fe40000000f00 */
[----:B------:R-:W-:Y:S05]  /*ef90*/  CALL.REL.NOINC `($__internal_120_$__cuda_sm70_shflsync_down) ;  /* 0x000004d000007944 */ /* 0x000fea0003c00000 */
[----:B-1----:R-:W-:Y:S05]  /*efa0*/  BRA `(.L_x_5083) ;  /* 0xffff8ad000007947 */ /* 0x002fea000383ffff */
.L_x_4992:
[----:B0-----:R-:W-:Y:S01]  /*efb0*/  HFMA2.MMA R66, -RZ, RZ, 0, 0 ;  /* 0x00000000ff427435 */ /* 0x001fe200000001ff */
[----:B------:R-:W-:Y:S02]  /*efc0*/  MOV R64, R71 ;  /* 0x0000004700407202 */ /* 0x000fe40000000f00 */
[----:B------:R-:W-:-:S03]  /*efd0*/  MOV R65, 0xeff0 ;  /* 0x0000eff000417802 */ /* 0x000fc60000000f00 */
[----:B-1234-:R-:W-:Y:S05]  /*efe0*/  CALL.REL.NOINC `($__internal_121_$__cuda_sm70_shflsync_idx_p) ;  /* 0x000004c000007944 */ /* 0x01efea0003c00000 */
        /* <DEDUP_REMOVED lines=16> */
[----:B------:R-:W-:Y:S01]  /*f0f0*/  HFMA2.MMA R66, -RZ, RZ, 0, 5.9604644775390625e-08 ;  /* 0x00000001ff427435 */ /* 0x000fe200000001ff */
[----:B------:R-:W-:-:S02]  /*f100*/  MOV R243, R71 ;  /* 0x0000004700f37202 */ /* 0x000fc40000000f00 */
[----:B------:R-:W-:Y:S02]  /*f110*/  MOV R242, 0x1f ;  /* 0x0000001f00f27802 */ /* 0x000fe40000000f00 */
[----:B------:R-:W-:Y:S02]  /*f120*/  MOV R65, 0xffffffff ;  /* 0xffffffff00417802 */ /* 0x000fe40000000f00 */
[----:B------:R-:W-:Y:S02]  /*f130*/  MOV R64, 0xf150 ;  /* 0x0000f15000407802 */ /* 0x000fe40000000f00 */
[----:B0-2---:R-:W-:Y:S05]  /*f140*/  CALL.REL.NOINC `($__internal_120_$__cuda_sm70_shflsync_down) ;  /* 0x0000032000007944 */ /* 0x005fea0003c00000 */
[----:B-1----:R-:W-:Y:S01]  /*f150*/  MOV R71, R66 ;  /* 0x0000004200477202 */ /* 0x002fe20000000f00 */
[----:B------:R-:W-:Y:S01]  /*f160*/  HFMA2.MMA R66, -RZ, RZ, 0, 5.9604644775390625e-08 ;  /* 0x00000001ff427435 */ /* 0x000fe200000001ff */
[----:B------:R-:W-:Y:S02]  /*f170*/  MOV R243, R241 ;  /* 0x000000f100f37202 */ /* 0x000fe40000000f00 */
[----:B------:R-:W-:Y:S02]  /*f180*/  MOV R242, 0x1f ;  /* 0x0000001f00f27802 */ /* 0x000fe40000000f00 */
[----:B------:R-:W-:-:S02]  /*f190*/  MOV R65, 0xffffffff ;  /* 0xffffffff00417802 */ /* 0x000fc40000000f00 */
[----:B------:R-:W-:Y:S02]  /*f1a0*/  MOV R64, 0xf1c0 ;  /* 0x0000f1c000407802 */ /* 0x000fe40000000f00 */
[----:B------:R-:W-:Y:S05]  /*f1b0*/  CALL.REL.NOINC `($__internal_120_$__cuda_sm70_shflsync_down) ;  /* 0x000002b000007944 */ /* 0x000fea0003c00000 */
        /* <DEDUP_REMOVED lines=14> */
[----:B-1----:R-:W-:Y:S01]  /*f2a0*/  MOV R243, R66 ;  /* 0x0000004200f37202 */ /* 0x002fe20000000f00 */
[----:B------:R-:W-:Y:S01]  /*f2b0*/  FMUL.FTZ R66, R62, R229 ;  /* 0x000000e53e427220 */ /* 0x000fe20000410000 */
[----:B------:R-:W-:Y:S01]  /*f2c0*/  MOV R64, R60 ;  /* 0x0000003c00407202 */ /* 0x000fe20000000f00 */
[C---:B------:R-:W-:Y:S01]  /*f2d0*/  FMUL.FTZ R245, R60.reuse, R69 ;  /* 0x000000453cf57220 */ /* 0x040fe20000410000 */
[----:B------:R-:W-:Y:S01]  /*f2e0*/  MOV R65, 0xf360 ;  /* 0x0000f36000417802 */ /* 0x000fe20000000f00 */
[-C--:B------:R-:W-:Y:S02]  /*f2f0*/  FMUL.FTZ R67, R60, R229.reuse ;  /* 0x000000e53c437220 */ /* 0x080fe40000410000 */
[----:B------:R-:W-:-:S02]  /*f300*/  FMUL.FTZ R244, R63, R229 ;  /* 0x000000e53ff47220 */ /* 0x000fc40000410000 */
[----:B------:R-:W-:Y:S02]  /*f310*/  FMUL.FTZ R60, R61, R229 ;  /* 0x000000e53d3c7220 */ /* 0x000fe40000410000 */
[-C--:B------:R-:W-:Y:S01]  /*f320*/  FFMA.FTZ R229, R63, R69.reuse, R66 ;  /* 0x000000453fe57223 */ /* 0x080fe20000010042 */
[----:B------:R-:W-:Y:S01]  /*f330*/  HFMA2.MMA R66, -RZ, RZ, 0, 0 ;  /* 0x00000000ff427435 */ /* 0x000fe200000001ff */
[----:B------:R-:W-:-:S05]  /*f340*/  FFMA.FTZ R244, R62, R69, -R244 ;  /* 0x000000453ef47223 */ /* 0x000fca00000108f4 */
[----:B------:R-:W-:Y:S05]  /*f350*/  CALL.REL.NOINC `($__internal_121_$__cuda_sm70_shflsync_idx_p) ;  /* 0x0000015000007944 */ /* 0x000fea0003c00000 */
[----:B-1----:R-:W-:Y:S01]  /*f360*/  MOV R247, R66 ;  /* 0x0000004200f77202 */ /* 0x002fe20000000f00 */
[----:B------:R-:W-:Y:S01]  /*f370*/  HFMA2.MMA R66, -RZ, RZ, 0, 0 ;  /* 0x00000000ff427435 */ /* 0x000fe200000001ff */
[----:B------:R-:W-:Y:S02]  /*f380*/  MOV R64, R61 ;  /* 0x0000003d00407202 */ /* 0x000fe40000000f00 */
[----:B------:R-:W-:-:S03]  /*f390*/  MOV R65, 0xf3b0 ;  /* 0x0000f3b000417802 */ /* 0x000fc60000000f00 */
[----:B0-2---:R-:W-:Y:S05]  /*f3a0*/  CALL.REL.NOINC `($__internal_121_$__cuda_sm70_shflsync_idx_p) ;  /* 0x0000010000007944 */ /* 0x005fea0003c00000 */
        /* <DEDUP_REMOVED lines=12> */
        .weak           $__internal_120_$__cuda_sm70_shflsync_down
        .type           $__internal_120_$__cuda_sm70_shflsync_down,@function
        .size           $__internal_120_$__cuda_sm70_shflsync_down,($__internal_121_$__cuda_sm70_shflsync_idx_p - $__internal_120_$__cuda_sm70_shflsync_down)
$__internal_120_$__cuda_sm70_shflsync_down:
[----:B------:R-:W-:Y:S04]  /*f470*/  WARPSYNC R65 ;  /* 0x0000004100007348 */ /* 0x000fe80003800000 */
[----:B------:R0:W1:Y:S02]  /*f480*/  SHFL.DOWN PT, R66, R243, R66, R242 ;  /* 0x08000042f3427389 */ /* 0x00006400000e00f2 */
[----:B0-----:R-:W-:-:S06]  /*f490*/  HFMA2.MMA R65, -RZ, RZ, 0, 0 ;  /* 0x00000000ff417435 */ /* 0x001fcc00000001ff */
[----:B------:R-:W-:Y:S05]  /*f4a0*/  RET.REL.NODEC R64 `(_Z25selective_scan_bwd_kernelI32Selective_Scan_bwd_kernel_traitsILi64ELi16ELb0ELb1ELb0ELb0ELb0EN3c104HalfENS1_7complexIfEEEEv12SSMParamsBwd) ;  /* 0xffff0b5040007950 */ /* 0x000fea0003c3ffff */
        .weak           $__internal_121_$__cuda_sm70_shflsync_idx_p
        .type           $__internal_121_$__cuda_sm70_shflsync_idx_p,@function
        .size           $__internal_121_$__cuda_sm70_shflsync_idx_p,($__internal_122_$__cuda_sm70_shflsync_up - $__internal_121_$__cuda_sm70_shflsync_idx_p)
$__internal_121_$__cuda_sm70_shflsync_idx_p:
        /* <DEDUP_REMOVED lines=8> */
[----:B------:R-:W-:Y:S05]  /*f530*/  RET.REL.NODEC R64 `(_Z25selective_scan_bwd_kernelI32Selective_Scan_bwd_kernel_traitsILi64ELi16ELb0ELb1ELb0ELb0ELb0EN3c104HalfENS1_7complexIfEEEEv12SSMParamsBwd) ;  /* 0xffff0ac040007950 */ /* 0x000fea0003c3ffff */
        .weak           $__internal_122_$__cuda_sm70_shflsync_up
        .type           $__internal_122_$__cuda_sm70_shflsync_up,@function
        .size           $__internal_122_$__cuda_sm70_shflsync_up,(.L_x_14554 - $__internal_122_$__cuda_sm70_shflsync_up)
$__internal_122_$__cuda_sm70_shflsync_up:
[----:B------:R-:W-:Y:S04]  /*f540*/  WARPSYNC R244 ;  /* 0x000000f400007348 */ /* 0x000fe80003800000 */
[----:B------:R0:W1:Y:S02]  /*f550*/  SHFL.UP PT, R66, R65, R66, R245 ;  /* 0x0400004241427389 */ /* 0x00006400000e00f5 */
[----:B0-----:R-:W-:-:S04]  /*f560*/  MOV R65, 0x0 ;  /* 0x0000000000417802 */ /* 0x001fc80000000f00 */
[----:B------:R-:W-:Y:S05]  /*f570*/  RET.REL.NODEC R64 `(_Z25selective_scan_bwd_kernelI32Selective_Scan_bwd_kernel_traitsILi64ELi16ELb0ELb1ELb0ELb0ELb0EN3c104HalfENS1_7complexIfEEEEv12SSMParamsBwd) ;  /* 0xffff0a8040007950 */ /* 0x000fea0003c3ffff */
.L_x_5085:
        /* <DEDUP_REMOVED lines=16> */
.L_x_14554:


//--------------------- .text._Z25selective_scan_bwd_kernelI32Selective_Scan_bwd_kernel_traitsILi64ELi16ELb0ELb1ELb0ELb0ELb1EN3c104HalfENS1_7complexIfEEEEv12SSMParamsBwd --------------------------
	.section	.text._Z25selective_scan_bwd_kernelI32Selective_Scan_bwd_kernel_traitsILi64ELi16ELb0ELb1ELb0ELb0ELb1EN3c104HalfENS1_7complexIfEEEEv12SSMParamsBwd,"ax",@progbits
	.sectioninfo	@"SHI_REGISTERS=255"
	.align	128
        .global         _Z25selective_scan_bwd_kernelI32Selective_Scan_bwd_kernel_traitsILi64ELi16ELb0ELb1ELb0ELb0ELb1EN3c104HalfENS1_7complexIfEEEEv12SSMParamsBwd
        .type           _Z25selective_scan_bwd_kernelI32Selective_Scan_bwd_kernel_traitsILi64ELi16ELb0ELb1ELb0ELb0ELb1EN3c104HalfENS1_7complexIfEEEEv12SSMParamsBwd,@function
        .size           _Z25selective_scan_bwd_kernelI32Selective_Scan_bwd_kernel_traitsILi64ELi16ELb0ELb1ELb0ELb0ELb1EN3c104HalfENS1_7complexIfEEEEv12SSMParamsBwd,(.L_x_14557 - _Z25selective_scan_bwd_kernelI32Selective_Scan_bwd_kernel_traitsILi64ELi16ELb0ELb1ELb0ELb0ELb1EN3c104HalfENS1_7complexIfEEEEv12SSMParamsBwd)
        .other          _Z25selective_scan_bwd_kernelI32Selective_Scan_bwd_kernel_traitsILi64ELi16ELb0ELb1ELb0ELb0ELb1EN3c104HalfENS1_7complexIfEEEEv12SSMParamsBwd,@"STO_CUDA_ENTRY STV_DEFAULT"
_Z25selective_scan_bwd_kernelI32Selective_Scan_bwd_kernel_traitsILi64ELi16ELb0ELb1ELb0ELb0ELb1EN3c104HalfENS1_7complexIfEEEEv12SSMParamsBwd:
.text._Z25selective_scan_bwd_kernelI32Selective_Scan_bwd_kernel_traitsILi64ELi16ELb0ELb1ELb0ELb0ELb1EN3c104HalfENS1_7complexIfEEEEv12SSMParamsBwd:
        /* <DEDUP_REMOVED lines=167> */
.L_x_5198:
        /* <DEDUP_REMOVED lines=203> */
[----:B------:R-:W-:Y:S02]  /*1720*/  PRMT R4, RZ, 0x7610, R4 ;  /* 0x00007610ff047816 */ /* 0x000fe40000000004 */
[----:B0-----:R-:W-:Y:S01]  /*1730*/  PRMT R17, RZ, 0x7610, R17 ;  /* 0x00007610ff117816 */ /* 0x001fe20000000011 */
        /* <DEDUP_REMOVED lines=40> */
[----:B-----5:R-:W-:Y:S04]  /*19c0*/  STS.U16 [R235+0x240], R42 ;  /* 0x0002402aeb007388 */ /* 0x020fe80000000400 */
        /* <DEDUP_REMOVED lines=45> */
[----:B---3--:R-:W-:Y:S01]  /*1ca0*/  PRMT R46, RZ, 0x7610, R46 ;  /* 0x00007610ff2e7816 */ /* 0x008fe2000000002e */
[----:B------:R0:W3:Y:S04]  /*1cb0*/  @!P0 LDG.E.U16 R50, [R2.64+0x240] ;  /* 0x0002402002328981 */ /* 0x0000e8000c1e1500 */
[----:B------:R0:W3:Y:S04]  /*1cc0*/  @!P4 LDG.E.U16 R51, [R2.64+0x280] ;  /* 0x000280200233c981 */ /* 0x0000e8000c1e1500 */
[----:B------:R0:W3:Y:S04]  /*1cd0*/  @!P6 LDG.E.U16 R46, [R2.64+0x2c0] ;  /* 0x0002c020022ee981 */ /* 0x0000e8000c1e1500 */
[----:B------:R0:W3:Y:S04]  /*1ce0*/  @!P5 LDG.E.U16 R53, [R2.64+0x300] ;  /* 0x000300200235d981 */ /* 0x0000e8000c1e1500 */
[----:B------:R0:W3:Y:S04]  /*1cf0*/  @!P3 LDG.E.U16 R52, [R2.64+0x340] ;  /* 0x000340200234b981 */ /* 0x0000e8000c1e1500 */
[----:B------:R0:W3:Y:S04]  /*1d00*/  @!P2 LDG.E.U16 R61, [R2.64+0x380] ;  /* 0x00038020023da981 */ /* 0x0000e8000c1e1500 */
[----:B------:R0:W3:Y:S01]  /*1d10*/  @!P1 LDG.E.U16 R54, [R2.64+0x3c0] ;  /* 0x0003c02002369981 */ /* 0x0000e2000c1e1500 */
        /* <DEDUP_REMOVED lines=58> */
[C---:B------:R-:W-:Y:S02]  /*20c0*/  LEA R2, P4, R65.reuse, R2, 0x1 ;  /* 0x0000000241027211 */ /* 0x040fe400078808ff */
[----:B------:R-:W-:Y:S01]  /*20d0*/  MOV R66, UR8 ;  /* 0x0000000800427c02 */ /* 0x000fe20008000f00 */
[----:B------:R-:W-:Y:S01]  /*20e0*/  ULDC.64 UR8, c[0x0][0x2e8] ;  /* 0x0000ba0000087ab9 */ /* 0x000fe20000000a00 */
[----:B------:R-:W-:Y:S02]  /*20f0*/  ISETP.GE.AND P2, PT, R6, R119, PT ;  /* 0x000000770600720c */ /* 0x000fe40003f46270 */
[----:B------:R-:W-:Y:S02]  /*2100*/  LEA.HI.X R3, R65, R3, R66, 0x1, P4 ;  /* 0x0000000341037211 */ /* 0x000fe400020f0c42 */
        /* <DEDUP_REMOVED lines=18> */
[----:B---3--:R-:W-:Y:S04]  /*2230*/  STS.U16 [R235+0x240], R50 ;  /* 0x00024032eb007388 */ /* 0x008fe80000000400 */
        /* <DEDUP_REMOVED lines=26> */
[----:B------:R-:W4:Y:S01]  /*23e0*/  @!P1 LDG.E.U16 R47, [R34.64+-0x780] ;  /* 0xfff88020222f9981 */ /* 0x000f22000c1e1500 */
[----:B------:R-:W-:-:S13]  /*23f0*/  ISETP.GE.AND P1, PT, R12, R119, PT ;  /* 0x000000770c00720c */ /* 0x000fda0003f26270 */
[----:B------:R-:W5:Y:S01]  /*2400*/  @!P1 LDG.E.U16 R60, [R34.64+-0x640] ;  /* 0xfff9c020223c9981 */ /* 0x000f62000c1e1500 */
[-C--:B------:R-:W-:Y:S02]  /*2410*/  ISETP.GE.AND P1, PT, R14, R119.reuse, PT ;  /* 0x000000770e00720c */ /* 0x080fe40003f26270 */
[----:B------:R-:W-:Y:S02]  /*2420*/  PRMT R49, RZ, 0x7610, R49 ;  /* 0x00007610ff317816 */ /* 0x000fe40000000031 */
[----:B------:R-:W-:Y:S02]  /*2430*/  PRMT R50, RZ, 0x7610, R50 ;  /* 0x00007610ff327816 */ /* 0x000fe40000000032 */
[----:B--2---:R-:W-:Y:S02]  /*2440*/  PRMT R52, RZ, 0x7610, R52 ;  /* 0x00007610ff347816 */ /* 0x004fe40000000034 */
[----:B------:R-:W-:Y:S01]  /*2450*/  PRMT R45, RZ, 0x7610, R45 ;  /* 0x00007610ff2d7816 */ /* 0x000fe2000000002d */
[----:B------:R-:W2:Y:S04]  /*2460*/  @!P2 LDG.E.U16 R49, [R34.64+-0x700] ;  /* 0xfff900202231a981 */ /* 0x000ea8000c1e1500 */
[----:B------:R-:W2:Y:S01]  /*2470*/  @!P1 LDG.E.U16 R53, [R34.64+-0x600] ;  /* 0xfffa002022359981 */ /* 0x000ea2000c1e1500 */
[----:B------:R-:W-:-:S02]  /*2480*/  ISETP.GE.AND P1, PT, R16, R119, PT ;  /* 0x000000771000720c */ /* 0x000fc40003f26270 */
[----:B---3--:R-:W-:Y:S01]  /*2490*/  PRMT R54, RZ, 0x7610, R54 ;  /* 0x00007610ff367816 */ /* 0x008fe20000000036 */
[----:B------:R-:W3:Y:S01]  /*24a0*/  @!P3 LDG.E.U16 R50, [R34.64+-0x7c0] ;  /* 0xfff840202232b981 */ /* 0x000ee2000c1e1500 */
        /* <DEDUP_REMOVED lines=8> */
[----:B------:R-:W4:Y:S01]  /*2530*/  @!P5 LDG.E.U16 R54, [R34.64+-0x6c0] ;  /* 0xfff940202236d981 */ /* 0x000f22000c1e1500 */
[----:B------:R-:W-:-:S03]  /*2540*/  ISETP.GE.AND P5, PT, R26, R119, PT ;  /* 0x000000771a00720c */ /* 0x000fc60003fa6270 */
        /* <DEDUP_REMOVED lines=41> */
[----:B------:R-:W2:Y:S04]  /*27e0*/  LDS.U16 R34, [R83] ;  /* 0x0000000053227984 */ /* 0x000ea80000000400 */
[----:B------:R-:W3:Y:S04]  /*27f0*/  LDS.U16 R35, [R83+0x2] ;  /* 0x0000020053237984 */ /* 0x000ee80000000400 */
[----:B------:R-:W4:Y:S04]  /*2800*/  LDS.U16 R45, [R83+0x4] ;  /* 0x00000400532d7984 */ /* 0x000f280000000400 */
[----:B------:R-:W-:Y:S04]  /*2810*/  LDS.U16 R47, [R83+0x6] ;  /* 0x00000600532f7984 */ /* 0x000fe80000000400 */
[----:B------:R-:W-:Y:S04]  /*2820*/  LDS.U16 R49, [R83+0x8] ;  /* 0x0000080053317984 */ /* 0x000fe80000000400 */
[----:B------:R-:W2:Y:S04]  /*2830*/  LDS.U16 R50, [R83+0xa] ;  /* 0x00000a0053327984 */ /* 0x000ea80000000400 */
        /* <DEDUP_REMOVED lines=47> */
[----:B------:R-:W-:Y:S01]  /*2b30*/  FMUL.FTZ R94, R45, -1.4426950216293334961 ;  /* 0xbfb8aa3b2d5e7820 */ /* 0x000fe20000410000 */
[----:B------:R-:W-:Y:S01]  /*2b40*/  HADD2.F32 R54, -RZ, R54.H0_H0 ;  /* 0x20000036ff367230 */ /* 0x000fe20000004100 */
[----:B------:R-:W0:Y:S01]  /*2b50*/  MUFU.EX2 R34, R34 ;  /* 0x0000002200227308 */ /* 0x000e220000000800 */
[----:B------:R-:W-:Y:S01]  /*2b60*/  FMUL.FTZ R97, R50, -1.4426950216293334961 ;  /* 0xbfb8aa3b32617820 */ /* 0x000fe20000410000 */
[----:B------:R-:W-:-:S02]  /*2b70*/  HADD2.F32 R63, -RZ, R63.H0_H0 ;  /* 0x2000003fff3f7230 */ /* 0x000fc40000004100 */
[----:B------:R-:W-:-:S04]  /*2b80*/  HADD2.F32 R66, -RZ, R66.H0_H0 ;  /* 0x20000042ff427230 */ /* 0x000fc80000004100 */
[----:B------:R-:W2:Y:S01]  /*2b90*/  MUFU.EX2 R35, R35 ;  /* 0x0000002300237308 */ /* 0x000ea20000000800 */
[----:B------:R-:W-:-:S07]  /*2ba0*/  HADD2.F32 R87, -RZ, R87.H0_H0 ;  /* 0x20000057ff577230 */ /* 0x000fce0000004100 */
[----:B------:R3:W-:Y:S08]  /*2bb0*/  MUFU.EX2 R104, R94 ;  /* 0x0000005e00687308 */ /* 0x0007f00000000800 */
[----:B------:R4:W-:Y:S01]  /*2bc0*/  MUFU.EX2 R106, R97 ;  /* 0x00000061006a7308 */ /* 0x0009e20000000800 */
[----:B---3--:R-:W-:Y:S02]  /*2bd0*/  FMUL.FTZ R94, R52, -1.4426950216293334961 ;  /* 0xbfb8aa3b345e7820 */ /* 0x008fe40000410000 */
[----:B----4-:R-:W-:-:S05]  /*2be0*/  FMUL.FTZ R97, R54, -1.4426950216293334961 ;  /* 0xbfb8aa3b36617820 */ /* 0x010fca0000410000 */
[----:B------:R3:W-:Y:S08]  /*2bf0*/  MUFU.EX2 R110, R94 ;  /* 0x0000005e006e7308 */ /* 0x0007f00000000800 */
[----:B------:R4:W-:Y:S01]  /*2c00*/  MUFU.EX2 R112, R97 ;  /* 0x0000006100707308 */ /* 0x0009e20000000800 */
[----:B---3--:R-:W-:Y:S02]  /*2c10*/  FMUL.FTZ R94, R63, -1.4426950216293334961 ;  /* 0xbfb8aa3b3f5e7820 */ /* 0x008fe40000410000 */
[----:B----4-:R-:W-:-:S05]  /*2c20*/  FMUL.FTZ R97, R66, -1.4426950216293334961 ;  /* 0xbfb8aa3b42617820 */ /* 0x010fca0000410000 */
[----:B------:R3:W-:Y:S01]  /*2c30*/  MUFU.EX2 R114, R94 ;  /* 0x0000005e00727308 */ /* 0x0007e20000000800 */
[----:B------:R-:W-:-:S07]  /*2c40*/  HADD2.F32 R47, -RZ, R47.H0_H0 ;  /* 0x2000002fff2f7230 */ /* 0x000fce0000004100 */
[----:B------:R0:W-:Y:S01]  /*2c50*/  MUFU.EX2 R117, R97 ;  /* 0x0000006100757308 */ /* 0x0001e20000000800 */
[----:B---3--:R-:W-:Y:S02]  /*2c60*/  FMUL.FTZ R94, R87, -1.4426950216293334961 ;  /* 0xbfb8aa3b575e7820 */ /* 0x008fe40000410000 */
[----:B0-----:R-:W-:-:S05]  /*2c70*/  FADD.FTZ R97, R34, 1 ;  /* 0x3f80000022617421 */ /* 0x001fca0000010000 */
[----:B------:R2:W-:Y:S01]  /*2c80*/  MUFU.EX2 R132, R94 ;  /* 0x0000005e00847308 */ /* 0x0005e20000000800 */
[----:B-1----:R-:W-:Y:S02]  /*2c90*/  FMUL.FTZ R2, R47, -1.4426950216293334961 ;  /* 0xbfb8aa3b2f027820 */ /* 0x002fe40000410000 */
[----:B--2---:R-:W-:Y:S01]  /*2ca0*/  FADD.FTZ R94, R35, 1 ;  /* 0x3f800000235e7421 */ /* 0x004fe20000010000 */
[----:B------:R-:W-:-:S04]  /*2cb0*/  HADD2.F32 R49, -RZ, R49.H0_H0 ;  /* 0x20000031ff317230 */ /* 0x000fc80000004100 */
[----:B------:R-:W0:Y:S01]  /*2cc0*/  MUFU.EX2 R2, R2 ;  /* 0x0000000200027308 */ /* 0x000e220000000800 */
[----:B------:R-:W-:-:S07]  /*2cd0*/  FMUL.FTZ R3, R49, -1.4426950216293334961 ;  /* 0xbfb8aa3b31037820 */ /* 0x000fce0000410000 */
[----:B------:R-:W-:Y:S08]  /*2ce0*/  MUFU.RCP R94, R94 ;  /* 0x0000005e005e7308 */ /* 0x000ff00000001000 */
[----:B------:R-:W1:Y:S01]  /*2cf0*/  MUFU.EX2 R3, R3 ;  /* 0x0000000300037308 */ /* 0x000e620000000800 */
[----:B0-----:R-:W-:-:S07]  /*2d00*/  FADD.FTZ R2, R2, 1 ;  /* 0x3f80000002027421 */ /* 0x001fce0000010000 */
[----:B------:R-:W-:Y:S01]  /*2d10*/  MUFU.RCP R97, R97 ;  /* 0x0000006100617308 */ /* 0x000fe20000001000 */
[----:B------:R-:W-:Y:S02]  /*2d20*/  HADD2.F32 R69, -RZ, R69.H0_H0 ;  /* 0x20000045ff457230 */ /* 0x000fe40000004100 */
[----:B------:R-:W-:Y:S01]  /*2d30*/  HADD2.F32 R51, -RZ, R51.H0_H0 ;  /* 0x20000033ff337230 */ /* 0x000fe20000004100 */
[----:B-1----:R-:W-:Y:S01]  /*2d40*/  FADD.FTZ R3, R3, 1 ;  /* 0x3f80000003037421 */ /* 0x002fe20000010000 */
[----:B------:R-:W-:-:S03]  /*2d50*/  HADD2.F32 R70, -RZ, R70.H0_H0 ;  /* 0x20000046ff467230 */ /* 0x000fc60000004100 */
[----:B------:R-:W-:-:S06]  /*2d60*/  FMUL.FTZ R108, R51, -1.4426950216293334961 ;  /* 0xbfb8aa3b336c7820 */ /* 0x000fcc0000410000 */
[----:B------:R-:W0:Y:S01]  /*2d70*/  MUFU.EX2 R108, R108 ;  /* 0x0000006c006c7308 */ /* 0x000e220000000800 */
[----:B------:R-:W-:Y:S02]  /*2d80*/  HADD2.F32 R67, -RZ, R67.H0_H0 ;  /* 0x20000043ff437230 */ /* 0x000fe40000004100 */
[----:B------:R-:W-:Y:S02]  /*2d90*/  HADD2.F32 R62, -RZ, R62.H0_H0 ;  /* 0x2000003eff3e7230 */ /* 0x000fe40000004100 */
[----:B------:R-:W-:Y:S01]  /*2da0*/  HADD2.F32 R53, -RZ, R53.H0_H0 ;  /* 0x20000035ff357230 */ /* 0x000fe20000004100 */
[----:B------:R-:W-:Y:S01]  /*2db0*/  FMUL.FTZ R118, R67, -1.4426950216293334961 ;  /* 0xbfb8aa3b43767820 */ /* 0x000fe20000410000 */
        /* <DEDUP_REMOVED lines=18> */
[----:B------:R-:W3:Y:S04]  /*2ee0*/  LDS.U16 R34, [R83] ;  /* 0x0000000053227984 */ /* 0x000ee80000000400 */
[----:B------:R-:W4:Y:S04]  /*2ef0*/  LDS.U16 R35, [R83+0x2] ;  /* 0x0000020053237984 */ /* 0x000f280000000400 */
[----:B------:R-:W5:Y:S04]  /*2f00*/  LDS.U16 R60, [R83+0x4] ;  /* 0x00000400533c7984 */ /* 0x000f680000000400 */
[----:B------:R-:W5:Y:S01]  /*2f10*/  LDS.U16 R88, [R83+0x6] ;  /* 0x0000060053587984 */ /* 0x000f620000000400 */
[----:B-1----:R1:W3:Y:S03]  /*2f20*/  MUFU.RCP R98, R2 ;  /* 0x0000000200627308 */ /* 0x0022e60000001000 */
[----:B------:R-:W5:Y:S01]  /*2f30*/  LDS.U16 R89, [R83+0x8] ;  /* 0x0000080053597984 */ /* 0x000f620000000400 */
[----:B------:R-:W-:-:S04]  /*2f40*/  FADD.FTZ R96, R104, 1 ;  /* 0x3f80000068607421 */ /* 0x000fc80000010000 */
[----:B--2---:R2:W-:Y:S01]  /*2f50*/  MUFU.RCP R100, R3 ;  /* 0x0000000300647308 */ /* 0x0045e20000001000 */
[----:B-1----:R-:W-:Y:S01]  /*2f60*/  FADD.FTZ R2, -R94, 1 ;  /* 0x3f8000005e027421 */ /* 0x002fe20000010100 */
[----:B------:R-:W-:Y:S01]  /*2f70*/  HADD2.F32 R93, -RZ, R93.H0_H0 ;  /* 0x2000005dff5d7230 */ /* 0x000fe20000004100 */
[----:B0-----:R-:W-:Y:S01]  /*2f80*/  FADD.FTZ R102, R108, 1 ;  /* 0x3f8000006c667421 */ /* 0x001fe20000010000 */
[----:B------:R-:W-:Y:S01]  /*2f90*/  HADD2.F32 R65, -RZ, R65.H0_H0 ;  /* 0x20000041ff417230 */ /* 0x000fe20000004100 */
[----:B------:R-:W-:Y:S01]  /*2fa0*/  FFMA.FTZ R104, R43, R2, 1 ;  /* 0x3f8000002b687423 */ /* 0x000fe20000010002 */
[----:B------:R-:W-:Y:S01]  /*2fb0*/  LDS.U16 R90, [R83+0xa] ;  /* 0x00000a00535a7984 */ /* 0x000fe20000000400 */
[----:B--2---:R-:W-:-:S03]  /*2fc0*/  FADD.FTZ R3, -R97, 1 ;  /* 0x3f80000061037421 */ /* 0x004fc60000010100 */
[----:B------:R-:W0:Y:S01]  /*2fd0*/  LDS.U16 R2, [R83+0xc] ;  /* 0x00000c0053027984 */ /* 0x000e220000000400 */
[----:B------:R-:W-:Y:S01]  /*2fe0*/  FMUL.FTZ R113, R62, -1.4426950216293334961 ;  /* 0xbfb8aa3b3e717820 */ /* 0x000fe20000410000 */
[----:B------:R1:W-:Y:S01]  /*2ff0*/  MUFU.EX2 R121, R118 ;  /* 0x0000007600797308 */ /* 0x0003e20000000800 */
[----:B------:R-:W-:Y:S01]  /*3000*/  FMUL.FTZ R111, R53, -1.4426950216293334961 ;  /* 0xbfb8aa3b356f7820 */ /* 0x000fe20000410000 */
[----:B------:R-:W-:Y:S01]  /*3010*/  HADD2.F32 R92, -RZ, R92.H0_H0 ;  /* 0x2000005cff5c7230 */ /* 0x000fe20000004100 */
[----:B------:R-:W-:Y:S01]  /*3020*/  FADD.FTZ R99, R106, 1 ;  /* 0x3f8000006a637421 */ /* 0x000fe20000010000 */
[----:B------:R-:W-:Y:S01]  /*3030*/  LDS.U16 R123, [R83+0x1c] ;  /* 0x00001c00537b7984 */ /* 0x000fe20000000400 */
[----:B---3--:R-:W-:Y:S01]  /*3040*/  HADD2.F32 R34, -RZ, R34.H0_H0 ;  /* 0x20000022ff227230 */ /* 0x008fe20000004100 */
[----:B------:R-:W-:Y:S02]  /*3050*/  FADD.FTZ R101, R110, 1 ;  /* 0x3f8000006e657421 */ /* 0x000fe40000010000 */
[----:B------:R-:W-:Y:S01]  /*3060*/  LDS.U16 R122, [R83+0x1e] ;  /* 0x00001e00537a7984 */ /* 0x000fe20000000400 */
[----:B----4-:R-:W-:Y:S01]  /*3070*/  HADD2.F32 R35, -RZ, R35.H0_H0 ;  /* 0x20000023ff237230 */ /* 0x010fe20000004100 */
[----:B------:R-:W-:-:S02]  /*3080*/  FMUL.FTZ R4, R69, R34 ;  /* 0x0000002245047220 */ /* 0x000fc40000410000 */
[----:B------:R-:W-:Y:S02]  /*3090*/  FFMA.FTZ R3, R42, R3, 1 ;  /* 0x3f8000002a037423 */ /* 0x000fe40000010003 */
[----:B------:R-:W-:Y:S02]  /*30a0*/  FMUL.FTZ R5, R70, R35 ;  /* 0x0000002346057220 */ /* 0x000fe40000410000 */
[----:B------:R-:W-:Y:S02]  /*30b0*/  FMUL.FTZ R4, R97, R4 ;  /* 0x0000000461047220 */ /* 0x000fe40000410000 */
[----:B------:R-:W-:Y:S02]  /*30c0*/  FMUL.FTZ R103, R94, R5 ;  /* 0x000000055e677220 */ /* 0x000fe40000410000 */
[----:B------:R-:W-:Y:S02]  /*30d0*/  FMUL.FTZ R5, R4, R3 ;  /* 0x0000000304057220 */ /* 0x000fe40000410000 */
[----:B------:R-:W2:Y:S01]  /*30e0*/  LDS.U16 R3, [R83+0xe] ;  /* 0x00000e0053037984 */ /* 0x000ea20000000400 */
[----:B------:R-:W3:Y:S01]  /*30f0*/  MUFU.RCP R96, R96 ;  /* 0x0000006000607308 */ /* 0x000ee20000001000 */
[----:B-----5:R-:W-:-:S02]  /*3100*/  HADD2.F32 R60, -RZ, R60.H0_H0 ;  /* 0x2000003cff3c7230 */ /* 0x020fc40000004100 */
[----:B------:R-:W4:Y:S01]  /*3110*/  LDS.U16 R4, [R83+0x10] ;  /* 0x0000100053047984 */ /* 0x000f220000000400 */
[----:B------:R-:W-:Y:S01]  /*3120*/  HADD2.F32 R88, -RZ, R88.H0_H0 ;  /* 0x20000058ff587230 */ /* 0x000fe20000004100 */
[----:B-1----:R-:W-:Y:S02]  /*3130*/  FMUL.FTZ R118, R103, R104 ;  /* 0x0000006867767220 */ /* 0x002fe40000410000 */
[----:B------:R-:W-:Y:S01]  /*3140*/  FMUL.FTZ R105, R71, R60 ;  /* 0x0000003c47697220 */ /* 0x000fe20000410000 */
[----:B------:R-:W1:Y:S01]  /*3150*/  MUFU.RCP R102, R102 ;  /* 0x0000006600667308 */ /* 0x000e620000001000 */
[----:B------:R-:W-:Y:S02]  /*3160*/  FADD.FTZ R104, -R98, 1 ;  /* 0x3f80000062687421 */ /* 0x000fe40000010100 */
[----:B------:R-:W-:Y:S02]  /*3170*/  FMUL.FTZ R103, R93, R88 ;  /* 0x000000585d677220 */ /* 0x000fe40000410000 */
[----:B------:R-:W-:-:S02]  /*3180*/  FMUL.FTZ R115, R65, -1.4426950216293334961 ;  /* 0xbfb8aa3b41737820 */ /* 0x000fc40000410000 */
[C---:B---3--:R-:W-:Y:S01]  /*3190*/  FADD.FTZ R106, -R96.reuse, 1 ;  /* 0x3f800000606a7421 */ /* 0x048fe20000010100 */
[----:B------:R-:W3:Y:S01]  /*31a0*/  MUFU.EX2 R113, R113 ;  /* 0x0000007100717308 */ /* 0x000ee20000000800 */
[----:B------:R-:W-:Y:S01]  /*31b0*/  FMUL.FTZ R105, R96, R105 ;  /* 0x0000006960697220 */ /* 0x000fe20000410000 */
[----:B------:R-:W-:Y:S01]  /*31c0*/  HADD2.F32 R89, -RZ, R89.H0_H0 ;  /* 0x20000059ff597230 */ /* 0x000fe20000004100 */
[----:B------:R-:W-:Y:S02]  /*31d0*/  FFMA.FTZ R106, R45, R106, 1 ;  /* 0x3f8000002d6a7423 */ /* 0x000fe4000001006a */
[----:B------:R-:W-:Y:S02]  /*31e0*/  FFMA.FTZ R104, R47, R104, 1 ;  /* 0x3f8000002f687423 */ /* 0x000fe40000010068 */
[----:B------:R-:W-:Y:S01]  /*31f0*/  FMUL.FTZ R103, R98, R103 ;  /* 0x0000006762677220 */ /* 0x000fe20000410000 */
[----:B------:R-:W5:Y:S01]  /*3200*/  MUFU.EX2 R111, R111 ;  /* 0x0000006f006f7308 */ /* 0x000f620000000800 */
[----:B------:R-:W-:-:S02]  /*3210*/  FMUL.FTZ R127, R105, R106 ;  /* 0x0000006a697f7220 */ /* 0x000fc40000410000 */
[----:B------:R-:W-:Y:S02]  /*3220*/  FADD.FTZ R106, -R100, 1 ;  /* 0x3f800000646a7421 */ /* 0x000fe40000010100 */
[----:B------:R-:W-:-:S03]  /*3230*/  FMUL.FTZ R105, R92, R89 ;  /* 0x000000595c697220 */ /* 0x000fc60000410000 */
[----:B------:R3:W2:Y:S01]  /*3240*/  MUFU.EX2 R116, R115 ;  /* 0x0000007300747308 */ /* 0x0006a20000000800 */
[----:B------:R-:W-:Y:S01]  /*3250*/  FMUL.FTZ R128, R103, R104 ;  /* 0x0000006867807220 */ /* 0x000fe20000410000 */
[----:B------:R-:W-:Y:S02]  /*3260*/  HADD2.F32 R104, -RZ, R91.H0_H0 ;  /* 0x2000005bff687230 */ /* 0x000fe40000004100 */
[----:B0-----:R-:W-:Y:S01]  /*3270*/  HADD2.F32 R91, -RZ, R2.H0_H0 ;  /* 0x20000002ff5b7230 */ /* 0x001fe20000004100 */
[----:B------:R-:W-:Y:S02]  /*3280*/  FFMA.FTZ R106, R49, R106, 1 ;  /* 0x3f800000316a7423 */ /* 0x000fe4000001006a */
[----:B------:R-:W-:Y:S01]  /*3290*/  FMUL.FTZ R105, R100, R105 ;  /* 0x0000006964697220 */ /* 0x000fe20000410000 */
[----:B------:R-:W0:Y:S01]  /*32a0*/  MUFU.RCP R101, R101 ;  /* 0x0000006500657308 */ /* 0x000e220000001000 */
[----:B------:R-:W-:Y:S02]  /*32b0*/  FADD.FTZ R112, R112, 1 ;  /* 0x3f80000070707421 */ /* 0x000fe40000010000 */
[----:B------:R-:W-:-:S02]  /*32c0*/  FMUL.FTZ R103, R104, R91 ;  /* 0x0000005b68677220 */ /* 0x000fc40000410000 */
[----:B------:R-:W-:Y:S02]  /*32d0*/  FMUL.FTZ R129, R105, R106 ;  /* 0x0000006a69817220 */ /* 0x000fe40000410000 */
[C---:B-1----:R-:W-:Y:S02]  /*32e0*/  FADD.FTZ R106, -R102.reuse, 1 ;  /* 0x3f800000666a7421 */ /* 0x042fe40000010100 */
[----:B---3--:R-:W-:Y:S02]  /*32f0*/  FADD.FTZ R115, R113, 1 ;  /* 0x3f80000071737421 */ /* 0x008fe40000010000 */
[----:B------:R-:W-:Y:S01]  /*3300*/  FMUL.FTZ R2, R102, R103 ;  /* 0x0000006766027220 */ /* 0x000fe20000410000 */
[----:B------:R1:W-:Y:S01]  /*3310*/  MUFU.RCP R113, R112 ;  /* 0x0000007000717308 */ /* 0x0003e20000001000 */
[----:B-----5:R-:W-:Y:S01]  /*3320*/  FADD.FTZ R108, R111, 1 ;  /* 0x3f8000006f6c7421 */ /* 0x020fe20000010000 */
[----:B------:R-:W-:Y:S01]  /*3330*/  HADD2.F32 R103, -RZ, R64.H0_H0 ;  /* 0x20000040ff677230 */ /* 0x000fe20000004100 */
[----:B------:R-:W-:Y:S01]  /*3340*/  FADD.FTZ R120, R114, 1 ;  /* 0x3f80000072787421 */ /* 0x000fe20000010000 */
[----:B------:R-:W-:Y:S01]  /*3350*/  LDS.U16 R111, [R83+0x18] ;  /* 0x00001800536f7984 */ /* 0x000fe20000000400 */
[----:B--2---:R-:W-:Y:S01]  /*3360*/  FADD.FTZ R124, R116, 1 ;  /* 0x3f800000747c7421 */ /* 0x004fe20000010000 */
[----:B------:R-:W-:Y:S01]  /*3370*/  HADD2.F32 R64, -RZ, R3.H0_H0 ;  /* 0x20000003ff407230 */ /* 0x000fe20000004100 */
[----:B------:R-:W-:Y:S01]  /*3380*/  FFMA.FTZ R105, R51, R106, 1 ;  /* 0x3f80000033697423 */ /* 0x000fe2000001006a */
[----:B------:R-:W-:Y:S04]  /*3390*/  LDS.U16 R114, [R83+0x14] ;  /* 0x0000140053727984 */ /* 0x000fe80000000400 */
[----:B-1----:R-:W1:Y:S01]  /*33a0*/  LDS.U16 R112, [R83+0x12] ;  /* 0x0000120053707984 */ /* 0x002e620000000400 */
[----:B------:R-:W-:-:S03]  /*33b0*/  FMUL.FTZ R3, R2, R105 ;  /* 0x0000006902037220 */ /* 0x000fc60000410000 */
[----:B------:R-:W2:Y:S01]  /*33c0*/  LDS.U16 R116, [R83+0x16] ;  /* 0x0000160053747984 */ /* 0x000ea20000000400 */
[----:B------:R-:W3:Y:S01]  /*33d0*/  MUFU.RCP R99, R99 ;  /* 0x0000006300637308 */ /* 0x000ee20000001000 */
[----:B------:R-:W-:Y:S02]  /*33e0*/  FMUL.FTZ R2, R103, R64 ;  /* 0x0000004067027220 */ /* 0x000fe40000410000 */
[C---:B0-----:R-:W-:Y:S02]  /*33f0*/  FADD.FTZ R105, -R101.reuse, 1 ;  /* 0x3f80000065697421 */ /* 0x041fe40000010100 */
[----:B------:R-:W-:Y:S02]  /*3400*/  FMUL.FTZ R2, R101, R2 ;  /* 0x0000000265027220 */ /* 0x000fe40000410000 */
[----:B------:R-:W-:Y:S01]  /*3410*/  FFMA.FTZ R105, R52, R105, 1 ;  /* 0x3f80000034697423 */ /* 0x000fe20000010069 */
[----:B------:R-:W-:Y:S01]  /*3420*/  HADD2.F32 R106, -RZ, R61.H0_H0 ;  /* 0x2000003dff6a7230 */ /* 0x000fe20000004100 */
[----:B------:R-:W0:Y:S01]  /*3430*/  MUFU.RCP R108, R108 ;  /* 0x0000006c006c7308 */ /* 0x000e220000001000 */
[----:B----4-:R-:W-:Y:S01]  /*3440*/  HADD2.F32 R61, -RZ, R4.H0_H0 ;  /* 0x20000004ff3d7230 */ /* 0x010fe20000004100 */
[----:B------:R-:W-:Y:S01]  /*3450*/  FMUL.FTZ R4, R2, R105 ;  /* 0x0000006902047220 */ /* 0x000fe20000410000 */
[----:B------:R-:W-:Y:S01]  /*3460*/  HADD2.F32 R95, -RZ, R95.H0_H0 ;  /* 0x2000005fff5f7230 */ /* 0x000fe20000004100 */
[----:B------:R-:W4:Y:S01]  /*3470*/  LDS.U16 R2, [R83+0x1a] ;  /* 0x00001a0053027984 */ /* 0x000f220000000400 */
[----:B------:R-:W-:Y:S01]  /*3480*/  HADD2.F32 R90, -RZ, R90.H0_H0 ;  /* 0x2000005aff5a7230 */ /* 0x000fe20000004100 */
[----:B---3--:R-:W-:-:S04]  /*3490*/  FADD.FTZ R107, -R99, 1 ;  /* 0x3f800000636b7421 */ /* 0x008fc80000010100 */
[----:B------:R-:W-:Y:S01]  /*34a0*/  FMUL.FTZ R110, R95, R90 ;  /* 0x0000005a5f6e7220 */ /* 0x000fe20000410000 */
[----:B------:R-:W3:Y:S01]  /*34b0*/  MUFU.RCP R120, R120 ;  /* 0x0000007800787308 */ /* 0x000ee20000001000 */
[----:B------:R-:W-:Y:S02]  /*34c0*/  FFMA.FTZ R107, R50, R107, 1 ;  /* 0x3f800000326b7423 */ /* 0x000fe4000001006b */
[----:B------:R-:W-:-:S05]  /*34d0*/  FMUL.FTZ R110, R99, R110 ;  /* 0x0000006e636e7220 */ /* 0x000fca0000410000 */
[----:B------:R-:W5:Y:S01]  /*34e0*/  MUFU.RCP R124, R124 ;  /* 0x0000007c007c7308 */ /* 0x000f620000001000 */
[----:B------:R-:W-:Y:S02]  /*34f0*/  FMUL.FTZ R130, R110, R107 ;  /* 0x0000006b6e827220 */ /* 0x000fe40000410000 */
[----:B0-----:R-:W-:Y:S02]  /*3500*/  FADD.FTZ R110, -R108, 1 ;  /* 0x3f8000006c6e7421 */ /* 0x001fe40000010100 */
[----:B------:R-:W-:-:S03]  /*3510*/  FMUL.FTZ R107, R106, R61 ;  /* 0x0000003d6a6b7220 */ /* 0x000fc60000410000 */
[----:B------:R-:W0:Y:S01]  /*3520*/  MUFU.RCP R115, R115 ;  /* 0x0000007300737308 */ /* 0x000e220000001000 */
[----:B------:R-:W-:Y:S02]  /*3530*/  FFMA.FTZ R110, R53, R110, 1 ;  /* 0x3f800000356e7423 */ /* 0x000fe4000001006e */
[----:B------:R-:W-:Y:S01]  /*3540*/  FMUL.FTZ R107, R108, R107 ;  /* 0x0000006b6c6b7220 */ /* 0x000fe20000410000 */
[----:B------:R-:W-:Y:S01]  /*3550*/  HADD2.F32 R105, -RZ, R48.H0_H0 ;  /* 0x20000030ff697230 */ /* 0x000fe20000004100 */
[----:B------:R-:W-:Y:S02]  /*3560*/  FADD.FTZ R117, R117, 1 ;  /* 0x3f80000075757421 */ /* 0x000fe40000010000 */
[----:B------:R-:W-:Y:S01]  /*3570*/  FMUL.FTZ R131, R107, R110 ;  /* 0x0000006e6b837220 */ /* 0x000fe20000410000 */
[----:B------:R-:W-:Y:S01]  /*3580*/  HADD2.F32 R107, -RZ, R46.H0_H0 ;  /* 0x2000002eff6b7230 */ /* 0x000fe20000004100 */
[----:B------:R-:W-:Y:S01]  /*3590*/  FADD.FTZ R121, R121, 1 ;  /* 0x3f80000079797421 */ /* 0x000fe20000010000 */
[----:B------:R-:W-:Y:S01]  /*35a0*/  HADD2.F32 R110, -RZ, R41.H0_H0 ;  /* 0x20000029ff6e7230 */ /* 0x000fe20000004100 */
[----:B------:R-:W-:Y:S01]  /*35b0*/  FADD.FTZ R133, R132, 1 ;  /* 0x3f80000084857421 */ /* 0x000fe20000010000 */
[----:B-1----:R-:W-:Y:S01]  /*35c0*/  HADD2.F32 R112, -RZ, R112.H0_H0 ;  /* 0x20000070ff707230 */ /* 0x002fe20000004100 */
[----:B---3--:R-:W-:Y:S01]  /*35d0*/  FADD.FTZ R46, -R120, 1 ;  /* 0x3f800000782e7421 */ /* 0x008fe20000010100 */
[----:B------:R-:W-:Y:S01]  /*35e0*/  HADD2.F32 R114, -RZ, R114.H0_H0 ;  /* 0x20000072ff727230 */ /* 0x000fe20000004100 */
[----:B-----5:R-:W-:Y:S01]  /*35f0*/  FADD.FTZ R48, -R124, 1 ;  /* 0x3f8000007c307421 */ /* 0x020fe20000010100 */
[----:B------:R-:W-:-:S02]  /*3600*/  HADD2.F32 R111, -RZ, R111.H0_H0 ;  /* 0x2000006fff6f7230 */ /* 0x000fc40000004100 */
[----:B------:R-:W-:Y:S02]  /*3610*/  HADD2.F32 R109, -RZ, R44.H0_H0 ;  /* 0x2000002cff6d7230 */ /* 0x000fe40000004100 */
[----:B--2---:R-:W-:Y:S01]  /*3620*/  HADD2.F32 R116, -RZ, R116.H0_H0 ;  /* 0x20000074ff747230 */ /* 0x004fe20000004100 */
[----:B------:R0:W1:Y:S01]  /*3630*/  MUFU.RCP R125, R117 ;  /* 0x00000075007d7308 */ /* 0x0000620000001000 */
[----:B------:R-:W-:Y:S02]  /*3640*/  FFMA.FTZ R132, R63, R46, 1 ;  /* 0x3f8000003f847423 */ /* 0x000fe4000001002e */
[----:B------:R-:W-:Y:S02]  /*3650*/  FFMA.FTZ R134, R65, R48, 1 ;  /* 0x3f80000041867423 */ /* 0x000fe40000010030 */
[----:B------:R-:W-:Y:S02]  /*3660*/  FADD.FTZ R41, -R113, 1 ;  /* 0x3f80000071297421 */ /* 0x000fe40000010100 */
[----:B------:R-:W-:Y:S01]  /*3670*/  FMUL.FTZ R46, R105, R112 ;  /* 0x00000070692e7220 */ /* 0x000fe20000410000 */
[----:B------:R2:W3:Y:S01]  /*3680*/  MUFU.RCP R126, R121 ;  /* 0x00000079007e7308 */ /* 0x0004e20000001000 */
[----:B0-----:R-:W-:-:S02]  /*3690*/  FADD.FTZ R117, -R115, 1 ;  /* 0x3f80000073757421 */ /* 0x001fc40000010100 */
[----:B------:R-:W-:-:S05]  /*36a0*/  FMUL.FTZ R48, R107, R114 ;  /* 0x000000726b307220 */ /* 0x000fca0000410000 */
[----:B------:R0:W5:Y:S01]  /*36b0*/  MUFU.RCP R44, R133 ;  /* 0x00000085002c7308 */ /* 0x0001620000001000 */
[----:B--2---:R-:W-:Y:S02]  /*36c0*/  FMUL.FTZ R121, R109, R116 ;  /* 0x000000746d797220 */ /* 0x004fe40000410000 */
[----:B------:R-:W-:Y:S02]  /*36d0*/  FFMA.FTZ R41, R54, R41, 1 ;  /* 0x3f80000036297423 */ /* 0x000fe40000010029 */
[----:B------:R-:W-:Y:S02]  /*36e0*/  FFMA.FTZ R117, R62, R117, 1 ;  /* 0x3f8000003e757423 */ /* 0x000fe40000010075 */
[----:B0-----:R-:W-:Y:S02]  /*36f0*/  FMUL.FTZ R133, R110, R111 ;  /* 0x0000006f6e857220 */ /* 0x001fe40000410000 */
[----:B------:R-:W-:Y:S02]  /*3700*/  FMUL.FTZ R46, R113, R46 ;  /* 0x0000002e712e7220 */ /* 0x000fe40000410000 */
[----:B------:R-:W-:-:S02]  /*3710*/  FMUL.FTZ R48, R115, R48 ;  /* 0x0000003073307220 */ /* 0x000fc40000410000 */
[----:B------:R-:W-:Y:S02]  /*3720*/  FMUL.FTZ R133, R124, R133 ;  /* 0x000000857c857220 */ /* 0x000fe40000410000 */
[----:B------:R-:W-:Y:S02]  /*3730*/  FMUL.FTZ R121, R120, R121 ;  /* 0x0000007978797220 */ /* 0x000fe40000410000 */
[----:B------:R-:W-:Y:S02]  /*3740*/  FMUL.FTZ R46, R46, R41 ;  /* 0x000000292e2e7220 */ /* 0x000fe40000410000 */
[----:B------:R-:W-:Y:S01]  /*3750*/  FMUL.FTZ R48, R48, R117 ;  /* 0x0000007530307220 */ /* 0x000fe20000410000 */
[----:B------:R-:W-:Y:S01]  /*3760*/  HADD2.F32 R117, -RZ, R38.H0_H0 ;  /* 0x20000026ff757230 */ /* 0x000fe20000004100 */
[----:B------:R-:W-:Y:S01]  /*3770*/  FMUL.FTZ R133, R133, R134 ;  /* 0x0000008685857220 */ /* 0x000fe20000410000 */
[----:B------:R-:W-:Y:S01]  /*3780*/  F2FP.PACK_AB R134, R118, R5 ;  /* 0x000000057686723e */ /* 0x000fe200000000ff */
[----:B------:R-:W-:Y:S01]  /*3790*/  BAR.SYNC.DEFER_BLOCKING 0x0 ;  /* 0x0000000000007b1d */ /* 0x000fe20000010000 */
[----:B------:R-:W-:Y:S01]  /*37a0*/  FMUL.FTZ R41, R121, R132 ;  /* 0x0000008479297220 */ /* 0x000fe20000410000 */
[----:B------:R-:W-:-:S02]  /*37b0*/  HADD2.F32 R121, -RZ, R40.H0_H0 ;  /* 0x20000028ff797230 */ /* 0x000fc40000004100 */
[----:B------:R-:W-:Y:S02]  /*37c0*/  HADD2.F32 R118, -RZ, R39.H0_H0 ;  /* 0x20000027ff767230 */ /* 0x000fe40000004100 */
[----:B----4-:R-:W-:Y:S02]  /*37d0*/  HADD2.F32 R38, -RZ, R2.H0_H0 ;  /* 0x20000002ff267230 */ /* 0x010fe40000004100 */
[----:B------:R-:W-:Y:S02]  /*37e0*/  HADD2.F32 R123, -RZ, R123.H0_H0 ;  /* 0x2000007bff7b7230 */ /* 0x000fe40000004100 */
[----:B------:R-:W-:Y:S01]  /*37f0*/  HADD2.F32 R122, -RZ, R122.H0_H0 ;  /* 0x2000007aff7a7230 */ /* 0x000fe20000004100 */
[----:B-1----:R-:W-:Y:S02]  /*3800*/  FADD.FTZ R5, -R125, 1 ;  /* 0x3f8000007d057421 */ /* 0x002fe40000010100 */
        /* <DEDUP_REMOVED lines=33> */
[C---:B--2---:R-:W-:Y:S02]  /*3a20*/  PRMT R128, R39.reuse, 0x7632, R128 ;  /* 0x0000763227807816 */ /* 0x044fe40000000080 */
        /* <DEDUP_REMOVED lines=55> */
.L_x_5088:
[----:B-1----:R-:W-:Y:S05]  /*3da0*/  BSYNC B0 ;  /* 0x0000000000007941 */ /* 0x002fea0003800000 */
.L_x_5087:
        /* <DEDUP_REMOVED lines=70> */
[----:B------:R0:W-:Y:S01]  /*4210*/  @!P2 STG.E.U16 [R2.64+-0x7c0], R41 ;  /* 0xfff840290200a986 */ /* 0x0001e2000c101520 */
[----:B------:R-:W-:Y:S02]  /*4220*/  FMUL.FTZ R67, R67, R126 ;  /* 0x0000007e43437220 */ /* 0x000fe40000410000 */
[----:B------:R-:W-:Y:S01]  /*4230*/  FMUL.FTZ R87, R87, R44 ;  /* 0x0000002c57577220 */ /* 0x000fe20000410000 */
[----:B------:R-:W-:Y:S01]  /*4240*/  @!P4 STG.E.U16 [R2.64+-0x500], R147 ;  /* 0xfffb00930200c986 */ /* 0x000fe2000c101520 */
[----:B------:R-:W-:-:S02]  /*4250*/  FADD.FTZ R43, R15, UR5 ;  /* 0x000000050f2b7e21 */ /* 0x000fc40008010000 */
[----:B------:R-:W-:Y:S01]  /*4260*/  FADD.FTZ R42, R13, UR5 ;  /* 0x000000050d2a7e21 */ /* 0x000fe20008010000 */
[----:B------:R-:W-:Y:S01]  /*4270*/  @!P5 STG.E.U16 [R2.64+-0x4c0], R149 ;  /* 0xfffb40950200d986 */ /* 0x000fe2000c101520 */
[----:B------:R-:W-:Y:S02]  /*4280*/  FADD.FTZ R40, R9, UR5 ;  /* 0x0000000509287e21 */ /* 0x000fe40008010000 */
[----:B------:R-:W-:Y:S01]  /*4290*/  FADD.FTZ R39, R7, UR5 ;  /* 0x0000000507277e21 */ /* 0x000fe20008010000 */
[----:B------:R-:W-:Y:S01]  /*42a0*/  @!P1 STG.E.U16 [R2.64+-0x480], R151 ;  /* 0xfffb809702009986 */ /* 0x000fe2000c101520 */
[----:B0-----:R-:W-:Y:S02]  /*42b0*/  FADD.FTZ R41, R11, UR5 ;  /* 0x000000050b297e21 */ /* 0x001fe40008010000 */
        /* <DEDUP_REMOVED lines=25> */
[----:B0-----:R-:W-:Y:S02]  /*4450*/  FMUL.FTZ R3, R121, R66 ;  /* 0x0000004279037220 */ /* 0x001fe40000410000 */
        /* <DEDUP_REMOVED lines=27> */
[----:B------:R-:W-:Y:S01]  /*4610*/  STS.U16 [R83], R34 ;  /* 0x0000002253007388 */ /* 0x000fe20000000400 */
[----:B------:R-:W-:Y:S01]  /*4620*/  FMUL.FTZ R38, R66, R38 ;  /* 0x0000002642267220 */ /* 0x000fe20000410000 */
[----:B------:R-:W-:Y:S01]  /*4630*/  F2FP.PACK_AB R62, R63, R62 ;  /* 0x0000003e3f3e723e */ /* 0x000fe200000000ff */
[----:B------:R-:W-:Y:S01]  /*4640*/  FMUL.FTZ R67, R67, R123 ;  /* 0x0000007b43437220 */ /* 0x000fe20000410000 */
[----:B------:R0:W-:Y:S01]  /*4650*/  STS.U16 [R83+0x2], R19 ;  /* 0x0000021353007388 */ /* 0x0001e20000000400 */
[----:B------:R-:W-:Y:S01]  /*4660*/  FMUL.FTZ R122, R87, R122 ;  /* 0x0000007a577a7220 */ /* 0x000fe20000410000 */
[----:B------:R-:W-:Y:S01]  /*4670*/  F2FP.PACK_AB R38, R38, R65 ;  /* 0x000000412626723e */ /* 0x000fe200000000ff */
[----:B------:R-:W-:Y:S01]  /*4680*/  UIMAD.WIDE.U32 UR34, UR12, UR8, URZ ;  /* 0x000000080c2272a5 */ /* 0x000fe2000f8e003f */
[----:B------:R-:W-:Y:S01]  /*4690*/  PRMT R25, R61, 0x7632, R25 ;  /* 0x000076323d197816 */ /* 0x000fe20000000019 */
[----:B------:R-:W-:Y:S01]  /*46a0*/  STS.U16 [R83+0x4], R17 ;  /* 0x0000041153007388 */ /* 0x000fe20000000400 */
[----:B------:R-:W-:Y:S01]  /*46b0*/  F2FP.PACK_AB R67, R122, R67 ;  /* 0x000000437a43723e */ /* 0x000fe200000000ff */
[----:B------:R-:W-:Y:S01]  /*46c0*/  UIMAD UR36, UR12, UR9, UR7 ;  /* 0x000000090c2472a4 */ /* 0x000fe2000f8e0207 */
[----:B------:R-:W-:Y:S01]  /*46d0*/  PRMT R27, R62, 0x7632, R27 ;  /* 0x000076323e1b7816 */ /* 0x000fe2000000001b */
[----:B------:R-:W-:Y:S01]  /*46e0*/  STS.U16 [R83+0x6], R21 ;  /* 0x0000061553007388 */ /* 0x000fe20000000400 */
[----:B0-----:R-:W-:Y:S01]  /*46f0*/  PRMT R19, R64, 0x7632, R19 ;  /* 0x0000763240137816 */ /* 0x001fe20000000013 */
[----:B------:R-:W-:Y:S01]  /*4700*/  UIADD3 UR7, UR35, UR36, URZ ;  /* 0x0000002423077290 */ /* 0x000fe2000fffe03f */
[----:B------:R-:W-:Y:S01]  /*4710*/  PRMT R31, R38, 0x7632, R31 ;  /* 0x00007632261f7816 */ /* 0x000fe2000000001f */
[----:B------:R-:W-:Y:S01]  /*4720*/  STS.U16 [R83+0x8], R89 ;  /* 0x0000085953007388 */ /* 0x000fe20000000400 */
[----:B------:R-:W-:Y:S01]  /*4730*/  PRMT R34, R67, 0x7632, R34 ;  /* 0x0000763243227816 */ /* 0x000fe20000000022 */
[----:B------:R-:W-:Y:S02]  /*4740*/  BSSY B0, `(.L_x_5090) ;  /* 0x0000030000007945 */ /* 0x000fe40003800000 */
        /* <DEDUP_REMOVED lines=47> */
.L_x_5091:
[----:B------:R-:W-:Y:S05]  /*4a40*/  BSYNC B0 ;  /* 0x0000000000007941 */ /* 0x000fea0003800000 */
.L_x_5090:
        /* <DEDUP_REMOVED lines=43> */
.L_x_5089:
[----:B------:R-:W2:Y:S01]  /*4d00*/  LDL.LU R8, [R1+0x10] ;  /* 0x0000100001087983 */ /* 0x000ea20000300800 */
[----:B------:R-:W-:Y:S01]  /*4d10*/  HADD2.F32 R0, -RZ, R82.H0_H0 ;  /* 0x20000052ff007230 */ /* 0x000fe20000004100 */
[----:B------:R-:W-:Y:S01]  /*4d20*/  HFMA2.MMA R32, -RZ, RZ, 0, 0 ;  /* 0x00000000ff207435 */ /* 0x000fe200000001ff */
[----:B------:R-:W-:Y:S01]  /*4d30*/  HADD2.F32 R6, -RZ, R81.H0_H0 ;  /* 0x20000051ff067230 */ /* 0x000fe20000004100 */
[----:B------:R-:W-:Y:S01]  /*4d40*/  FMUL.FTZ R226, R69, UR4 ;  /* 0x0000000445e27c20 */ /* 0x000fe20008410000 */
[----:B0-----:R-:W-:Y:S01]  /*4d50*/  CS2R R30, SRZ ;  /* 0x00000000001e7805 */ /* 0x001fe2000001ff00 */
        /* <DEDUP_REMOVED lines=52> */
[----:B------:R-:W-:Y:S02]  /*50a0*/  MOV R17, RZ ;  /* 0x000000ff00117202 */ /* 0x000fe40000000f00 */
[----:B------:R-:W-:Y:S01]  /*50b0*/  ISETP.GE.AND P0, PT, R6, 0x1, PT ;  /* 0x000000010600780c */ /* 0x000fe20003f06270 */
[----:B------:R-:W-:-:S05]  /*50c0*/  FFMA.FTZ R0, R117, R0, R8 ;  /* 0x0000000075007223 */ /* 0x000fca0000010008 */
[----:B------:R0:W-:Y:S07]  /*50d0*/  STL [R1+0x10], R0 ;  /* 0x0000100001007387 */ /* 0x0001ee0000100800 */
        /* <DEDUP_REMOVED lines=24> */
[----:B0-----:R-:W-:Y:S02]  /*5260*/  FADD.FTZ R0, R117, R117 ;  /* 0x0000007575007221 */ /* 0x001fe40000010000 */
.L_x_5193:
        /* <DEDUP_REMOVED lines=16> */
[----:B------:R-:W-:Y:S01]  /*5370*/  MOV R60, UR34 ;  /* 0x00000022003c7c02 */ /* 0x000fe20008000f00 */
[----:B------:R-:W-:Y:S02]  /*5380*/  ULDC UR36, c[0x0][0x168] ;  /* 0x00005a0000247ab9 */ /* 0x000fe40000000800 */
[----:B------:R-:W-:Y:S01]  /*5390*/  MOV R61, UR35 ;  /* 0x00000023003d7c02 */ /* 0x000fe20008000f00 */
[----:B------:R-:W-:Y:S01]  /*53a0*/  UIADD3 UR36, -UR25, UR36, URZ ;  /* 0x0000002419247290 */ /* 0x000fe2000fffe13f */
[----:B------:R-:W-:Y:S01]  /*53b0*/  LOP3.LUT R62, R63, 0xffffffe0, R228, 0xe2, !PT ;  /* 0xffffffe03f3e7812 */ /* 0x000fe200078ee2e4 */
[----:B------:R-:W-:Y:S02]  /*53c0*/  ULDC.64 UR34, c[0x0][0x1a0] ;  /* 0x0000680000227ab9 */ /* 0x000fe40000000a00 */
[----:B------:R-:W-:Y:S01]  /*53d0*/  USHF.L.U32 UR36, UR36, 0x1, URZ ;  /* 0x0000000124247899 */ /* 0x000fe2000800063f */
[----:B------:R-:W2:Y:S01]  /*53e0*/  LDG.E.64 R60, [R60.64] ;  /* 0x000000203c3c7981 */ /* 0x000ea2000c1e1b00 */
[----:B------:R-:W-:Y:S01]  /*53f0*/  LOP3.LUT R64, R62, 0x20, RZ, 0xfc, !PT ;  /* 0x000000203e407812 */ /* 0x000fe200078efcff */
[----:B------:R-:W-:Y:S01]  /*5400*/  UIMAD UR34, UR39, UR34, URZ ;  /* 0x00000022272272a4 */ /* 0x000fe2000f8e023f */
[----:B------:R-:W-:-:S02]  /*5410*/  SHF.R.S32.HI R63, RZ, 0x1f, R62 ;  /* 0x0000001fff3f7819 */ /* 0x000fc4000001143e */
[----:B------:R-:W-:Y:S01]  /*5420*/  MOV R67, UR7 ;  /* 0x0000000700437c02 */ /* 0x000fe20008000f00 */
        /* <DEDUP_REMOVED lines=10> */
[----:B------:R-:W-:Y:S02]  /*54d0*/  LOP3.LUT R67, R62, 0xa0, RZ, 0xfc, !PT ;  /* 0x000000a03e437812 */ /* 0x000fe400078efcff */
[----:B------:R-:W-:Y:S02]  /*54e0*/  ISETP.GE.AND P2, PT, R65, UR36, PT ;  /* 0x0000002441007c0c */ /* 0x000fe4000bf46270 */
[----:B------:R-:W-:Y:S02]  /*54f0*/  LEA.HI.X R65, R66, UR23, R63, 0x1, P4 ;  /* 0x0000001742417c11 */ /* 0x000fe4000a0f0c3f */
[----:B------:R-:W-:-:S02]  /*5500*/  PRMT R70, RZ, 0x7610, R70 ;  /* 0x00007610ff467816 */ /* 0x000fc40000000046 */
[----:B------:R-:W-:Y:S02]  /*5510*/  PRMT R66, RZ, 0x7610, R66 ;  /* 0x00007610ff427816 */ /* 0x000fe40000000042 */
[C---:B------:R-:W-:Y:S02]  /*5520*/  LOP3.LUT R68, R62.reuse, 0x80, RZ, 0xfc, !PT ;  /* 0x000000803e447812 */ /* 0x040fe400078efcff */
[----:B------:R-:W-:Y:S01]  /*5530*/  ISETP.GE.AND P4, PT, R67, UR36, PT ;  /* 0x0000002443007c0c */ /* 0x000fe2000bf86270 */
[----:B------:R0:W3:Y:S01]  /*5540*/  @!P5 LDG.E.U16 R70, [R64.64] ;  /* 0x000000204046d981 */ /* 0x0000e2000c1e1500 */
[C---:B------:R-:W-:Y:S02]  /*5550*/  LOP3.LUT R63, R62.reuse, 0xc0, RZ, 0xfc, !PT ;  /* 0x000000c03e3f7812 */ /* 0x040fe400078efcff */
[----:B------:R-:W-:Y:S01]  /*5560*/  LOP3.LUT R67, R62, 0xe0, RZ, 0xfc, !PT ;  /* 0x000000e03e437812 */ /* 0x000fe200078efcff */
[----:B------:R0:W4:Y:S01]  /*5570*/  @!P0 LDG.E.U16 R66, [R64.64+0x40] ;  /* 0x0000402040428981 */ /* 0x000122000c1e1500 */
[----:B------:R-:W-:-:S02]  /*5580*/  ISETP.GE.AND P3, PT, R68, UR36, PT ;  /* 0x0000002444007c0c */ /* 0x000fc4000bf66270 */
[----:B------:R-:W-:Y:S02]  /*5590*/  ISETP.GE.AND P5, PT, R63, UR36, PT ;  /* 0x000000243f007c0c */ /* 0x000fe4000bfa6270 */
        /* <DEDUP_REMOVED lines=18> */
[C---:B------:R-:W-:Y:S02]  /*56c0*/  LOP3.LUT R87, R62.reuse, 0x180, RZ, 0xfc, !PT ;  /* 0x000001803e577812 */ /* 0x040fe400078efcff */
[----:B------:R-:W-:Y:S01]  /*56d0*/  PRMT R88, RZ, 0x7610, R88 ;  /* 0x00007610ff587816 */ /* 0x000fe20000000058 */
[----:B------:R0:W3:Y:S01]  /*56e0*/  @!P5 LDG.E.U16 R71, [R64.64+0x180] ;  /* 0x000180204047d981 */ /* 0x0000e2000c1e1500 */
[----:B------:R-:W-:Y:S02]  /*56f0*/  LOP3.LUT R89, R62, 0x1a0, RZ, 0xfc, !PT ;  /* 0x000001a03e597812 */ /* 0x000fe400078efcff */
[----:B------:R-:W-:-:S02]  /*5700*/  ISETP.GE.AND P5, PT, R87, UR36, PT ;  /* 0x0000002457007c0c */ /* 0x000fc4000bfa6270 */
[----:B------:R-:W-:Y:S01]  /*5710*/  PRMT R87, RZ, 0x7610, R87 ;  /* 0x00007610ff577816 */ /* 0x000fe20000000057 */
[----:B------:R0:W3:Y:S01]  /*5720*/  @!P0 LDG.E.U16 R88, [R64.64+0x1c0] ;  /* 0x0001c02040588981 */ /* 0x0000e2000c1e1500 */
[----:B------:R-:W-:Y:S02]  /*5730*/  PRMT R90, RZ, 0x7610, R90 ;  /* 0x00007610ff5a7816 */ /* 0x000fe4000000005a */
[----:B------:R-:W-:Y:S02]  /*5740*/  ISETP.GE.AND P0, PT, R89, UR36, PT ;  /* 0x0000002459007c0c */ /* 0x000fe4000bf06270 */
[C---:B------:R-:W-:Y:S01]  /*5750*/  LOP3.LUT R89, R62.reuse, 0x1c0, RZ, 0xfc, !PT ;  /* 0x000001c03e597812 */ /* 0x040fe200078efcff */
[----:B------:R0:W3:Y:S01]  /*5760*/  @!P1 LDG.E.U16 R87, [R64.64+0x200] ;  /* 0x0002002040579981 */ /* 0x0000e2000c1e1500 */
[----:B------:R-:W-:Y:S02]  /*5770*/  LOP3.LUT R91, R62, 0x1e0, RZ, 0xfc, !PT ;  /* 0x000001e03e5b7812 */ /* 0x000fe400078efcff */
[----:B------:R-:W-:Y:S01]  /*5780*/  ISETP.GE.AND P1, PT, R89, UR36, PT ;  /* 0x0000002459007c0c */ /* 0x000fe2000bf26270 */
[----:B------:R0:W3:Y:S01]  /*5790*/  @!P2 LDG.E.U16 R90, [R64.64+0x240] ;  /* 0x00024020405aa981 */ /* 0x0000e2000c1e1500 */
[----:B------:R-:W-:-:S02]  /*57a0*/  ISETP.GE.AND P2, PT, R91, UR36, PT ;  /* 0x000000245b007c0c */ /* 0x000fc4000bf46270 */
[----:B------:R-:W-:Y:S02]  /*57b0*/  PRMT R89, RZ, 0x7610, R89 ;  /* 0x00007610ff597816 */ /* 0x000fe40000000059 */
[----:B------:R-:W-:Y:S02]  /*57c0*/  PRMT R91, RZ, 0x7610, R91 ;  /* 0x00007610ff5b7816 */ /* 0x000fe4000000005b */
        /* <DEDUP_REMOVED lines=9> */
[----:B------:R-:W-:Y:S02]  /*5860*/  PRMT R92, RZ, 0x7610, R92 ;  /* 0x00007610ff5c7816 */ /* 0x000fe4000000005c */
[----:B------:R-:W-:Y:S02]  /*5870*/  PRMT R95, RZ, 0x7610, R95 ;  /* 0x00007610ff5f7816 */ /* 0x000fe4000000005f */
[----:B------:R-:W-:Y:S02]  /*5880*/  LOP3.LUT R96, R62, 0x260, RZ, 0xfc, !PT ;  /* 0x000002603e607812 */ /* 0x000fe400078efcff */
[----:B------:R-:W-:Y:S01]  /*5890*/  ISETP.GE.AND P5, PT, R94, UR36, PT ;  /* 0x000000245e007c0c */ /* 0x000fe2000bfa6270 */
        /* <DEDUP_REMOVED lines=9> */
[----:B------:R-:W-:-:S02]  /*5930*/  ISETP.GE.AND P2, PT, R96, UR36, PT ;  /* 0x0000002460007c0c */ /* 0x000fc4000bf46270 */
[C---:B------:R-:W-:Y:S02]  /*5940*/  LOP3.LUT R98, R62.reuse, 0x2c0, RZ, 0xfc, !PT ;  /* 0x000002c03e627812 */ /* 0x040fe400078efcff */
[----:B------:R-:W-:Y:S01]  /*5950*/  PRMT R96, RZ, 0x7610, R96 ;  /* 0x00007610ff607816 */ /* 0x000fe20000000060 */
[----:B------:R0:W3:Y:S01]  /*5960*/  @!P3 LDG.E.U16 R94, [R64.64+0x400] ;  /* 0x00040020405eb981 */ /* 0x0000e2000c1e1500 */
[----:B------:R-:W-:Y:S02]  /*5970*/  LOP3.LUT R99, R62, 0x2e0, RZ, 0xfc, !PT ;  /* 0x000002e03e637812 */ /* 0x000fe400078efcff */
[----:B------:R-:W-:Y:S02]  /*5980*/  ISETP.GE.AND P3, PT, R98, UR36, PT ;  /* 0x0000002462007c0c */ /* 0x000fe4000bf66270 */
[----:B------:R-:W-:Y:S01]  /*5990*/  PRMT R98, RZ, 0x7610, R98 ;  /* 0x00007610ff627816 */ /* 0x000fe20000000062 */
[----:B------:R0:W3:Y:S01]  /*59a0*/  @!P4 LDG.E.U16 R96, [R64.64+0x440] ;  /* 0x000440204060c981 */ /* 0x0000e2000c1e1500 */
        /* <DEDUP_REMOVED lines=20> */
[----:B------:R-:W-:Y:S02]  /*5af0*/  LOP3.LUT R105, R62, 0x3a0, RZ, 0xfc, !PT ;  /* 0x000003a03e697812 */ /* 0x000fe400078efcff */
[----:B------:R-:W-:Y:S01]  /*5b00*/  ISETP.GE.AND P3, PT, R103, UR36, PT ;  /* 0x0000002467007c0c */ /* 0x000fe2000bf66270 */
[----:B------:R0:W3:Y:S01]  /*5b10*/  @!P4 LDG.E.U16 R104, [R64.64+0x5c0] ;  /* 0x0005c0204068c981 */ /* 0x0000e2000c1e1500 */
[----:B------:R-:W-:Y:S02]  /*5b20*/  ISETP.GE.AND P4, PT, R105, UR36, PT ;  /* 0x0000002469007c0c */ /* 0x000fe4000bf86270 */
[----:B------:R-:W-:-:S02]  /*5b30*/  PRMT R111, RZ, 0x7610, R111 ;  /* 0x00007610ff6f7816 */ /* 0x000fc4000000006f */
[----:B------:R-:W-:Y:S02]  /*5b40*/  PRMT R110, RZ, 0x7610, R110 ;  /* 0x00007610ff6e7816 */ /* 0x000fe4000000006e */
[----:B------:R-:W-:Y:S02]  /*5b50*/  PRMT R129, RZ, 0x7610, R129 ;  /* 0x00007610ff817816 */ /* 0x000fe40000000081 */
[----:B------:R-:W-:Y:S01]  /*5b60*/  PRMT R130, RZ, 0x7610, R130 ;  /* 0x00007610ff827816 */ /* 0x000fe20000000082 */
[----:B------:R0:W3:Y:S01]  /*5b70*/  @!P5 LDG.E.U16 R111, [R64.64+0x600] ;  /* 0x00060020406fd981 */ /* 0x0000e2000c1e1500 */
[----:B------:R-:W-:Y:S02]  /*5b80*/  PRMT R131, RZ, 0x7610, R131 ;  /* 0x00007610ff837816 */ /* 0x000fe40000000083 */
[----:B------:R-:W-:Y:S01]  /*5b90*/  PRMT R132, RZ, 0x7610, R132 ;  /* 0x00007610ff847816 */ /* 0x000fe20000000084 */
[----:B------:R0:W4:Y:S01]  /*5ba0*/  @!P0 LDG.E.U16 R110, [R64.64+0x640] ;  /* 0x00064020406e8981 */ /* 0x000122000c1e1500 */
[----:B------:R-:W-:-:S03]  /*5bb0*/  SHF.L.U32 R103, R86, 0x5, RZ ;  /* 0x0000000556677819 */ /* 0x000fc600000006ff */
[----:B------:R0:W4:Y:S01]  /*5bc0*/  @!P1 LDG.E.U16 R129, [R64.64+0x680] ;  /* 0x0006802040819981 */ /* 0x000122000c1e1500 */
[----:B------:R-:W-:-:S03]  /*5bd0*/  LOP3.LUT R103, R103, 0xffffffe0, R228, 0xe2, !PT ;  /* 0xffffffe067677812 */ /* 0x000fc600078ee2e4 */
[----:B------:R0:W4:Y:S04]  /*5be0*/  @!P2 LDG.E.U16 R130, [R64.64+0x6c0] ;  /* 0x0006c0204082a981 */ /* 0x000128000c1e1500 */
[----:B------:R0:W4:Y:S04]  /*5bf0*/  @!P3 LDG.E.U16 R131, [R64.64+0x700] ;  /* 0x000700204083b981 */ /* 0x000128000c1e1500 */
[----:B------:R0:W4:Y:S01]  /*5c00*/  @!P4 LDG.E.U16 R132, [R64.64+0x740] ;  /* 0x000740204084c981 */ /* 0x000122000c1e1500 */
[----:B------:R-:W-:Y:S02]  /*5c10*/  LOP3.LUT R62, R62, 0x3c0, RZ, 0xfc, !PT ;  /* 0x000003c03e3e7812 */ /* 0x000fe400078efcff */
[----:B------:R-:W-:-:S02]  /*5c20*/  LOP3.LUT R103, R103, 0x3e0, RZ, 0xfc, !PT ;  /* 0x000003e067677812 */ /* 0x000fc400078efcff */
[----:B------:R-:W-:Y:S02]  /*5c30*/  ISETP.GE.AND P5, PT, R62, UR36, PT ;  /* 0x000000243e007c0c */ /* 0x000fe4000bfa6270 */
[----:B------:R-:W-:Y:S02]  /*5c40*/  ISETP.GE.AND P0, PT, R103, UR36, PT ;  /* 0x0000002467007c0c */ /* 0x000fe4000bf06270 */
[----:B------:R-:W-:Y:S02]  /*5c50*/  PRMT R135, RZ, 0x7610, R135 ;  /* 0x00007610ff877816 */ /* 0x000fe40000000087 */
[----:B------:R-:W-:-:S07]  /*5c60*/  PRMT R136, RZ, 0x7610, R136 ;  /* 0x00007610ff887816 */ /* 0x000fce0000000088 */
        /* <DEDUP_REMOVED lines=8> */
[----:B------:R-:W-:-:S04]  /*5cf0*/  FMUL.FTZ R62, R52, UR43 ;  /* 0x0000002b343e7c20 */ /* 0x000fc80008410000 */
[----:B------:R-:W-:Y:S02]  /*5d00*/  FMUL.RZ R106, R62, 0.15915493667125701904 ;  /* 0x3e22f9833e6a7820 */ /* 0x000fe4000040c000 */
[----:B------:R-:W-:-:S04]  /*5d10*/  FMUL.FTZ R62, R50, UR43 ;  /* 0x0000002b323e7c20 */ /* 0x000fc80008410000 */
[----:B------:R-:W-:Y:S02]  /*5d20*/  FMUL.RZ R108, R62, 0.15915493667125701904 ;  /* 0x3e22f9833e6c7820 */ /* 0x000fe4000040c000 */
[----:B------:R-:W-:Y:S01]  /*5d30*/  FMUL.FTZ R62, R49, UR43 ;  /* 0x0000002b313e7c20 */ /* 0x000fe20008410000 */
[----:B0-----:R-:W-:Y:S01]  /*5d40*/  MUFU.SIN R65, R106 ;  /* 0x0000006a00417308 */ /* 0x001fe20000000400 */
[----:B------:R-:W-:Y:S02]  /*5d50*/  FMUL.FTZ R61, R51, UR43 ;  /* 0x0000002b333d7c20 */ /* 0x000fe40008410000 */
[----:B------:R-:W-:Y:S01]  /*5d60*/  FMUL.RZ R112, R62, 0.15915493667125701904 ;  /* 0x3e22f9833e707820 */ /* 0x000fe2000040c000 */
[----:B------:R-:W-:-:S04]  /*5d70*/  LOP3.LUT R62, R243, 0xfffffc00, RZ, 0xc0, !PT ;  /* 0xfffffc00f33e7812 */ /* 0x000fc800078ec0ff */
[----:B------:R0:W-:Y:S01]  /*5d80*/  MUFU.COS R137, R106 ;  /* 0x0000006a00897308 */ /* 0x0001e20000000000 */
[----:B------:R-:W-:Y:S01]  /*5d90*/  FMUL.RZ R107, R61, 0.15915493667125701904 ;  /* 0x3e22f9833d6b7820 */ /* 0x000fe2000040c000 */
[----:B------:R-:W-:Y:S01]  /*5da0*/  IADD3 R140, R62, R85, RZ ;  /* 0x000000553e8c7210 */ /* 0x000fe20007ffe0ff */
[----:B------:R-:W1:Y:S01]  /*5db0*/  R2UR UR44, R60 ;  /* 0x000000003c2c73c2 */ /* 0x000e6200000e0000 */
[----:B0-----:R-:W-:-:S04]  /*5dc0*/  FMUL.FTZ R106, R47, UR43 ;  /* 0x0000002b2f6a7c20 */ /* 0x001fc80008410000 */
[----:B------:R-:W-:Y:S01]  /*5dd0*/  MUFU.SIN R121, R103 ;  /* 0x0000006700797308 */ /* 0x000fe20000000400 */
[----:B------:R-:W-:-:S07]  /*5de0*/  IADD3 R109, R140, 0x60, RZ ;  /* 0x000000608c6d7810 */ /* 0x000fce0007ffe0ff */
[----:B------:R0:W-:Y:S01]  /*5df0*/  MUFU.COS R120, R103 ;  /* 0x0000006700787308 */ /* 0x0001e20000000000 */
[----:B------:R-:W-:-:S07]  /*5e00*/  IADD3 R139, R140, 0xc0, RZ ;  /* 0x000000c08c8b7810 */ /* 0x000fce0007ffe0ff */
[----:B------:R-:W-:Y:S01]  /*5e10*/  MUFU.SIN R127, R108 ;  /* 0x0000006c007f7308 */ /* 0x000fe20000000400 */
[----:B0-----:R-:W-:-:S07]  /*5e20*/  FMUL.FTZ R103, R48, UR43 ;  /* 0x0000002b30677c20 */ /* 0x001fce0008410000 */
[----:B------:R0:W-:Y:S01]  /*5e30*/  MUFU.COS R128, R108 ;  /* 0x0000006c00807308 */ /* 0x0001e20000000000 */
[----:B------:R-:W-:Y:S01]  /*5e40*/  FMUL.RZ R114, R103, 0.15915493667125701904 ;  /* 0x3e22f98367727820 */ /* 0x000fe2000040c000 */
[----:B------:R-:W-:Y:S01]  /*5e50*/  LEA.HI.SX32 R103, R140, R140, 0x1b ;  /* 0x0000008c8c677211 */ /* 0x000fe200078fdaff */
[----:B0-----:R-:W-:-:S05]  /*5e60*/  FMUL.RZ R108, R106, 0.15915493667125701904 ;  /* 0x3e22f9836a6c7820 */ /* 0x001fca000040c000 */
[----:B------:R-:W-:Y:S01]  /*5e70*/  MUFU.SIN R133, R105 ;  /* 0x0000006900857308 */ /* 0x000fe20000000400 */
[----:B------:R-:W-:Y:S01]  /*5e80*/  FMUL.FTZ R106, R46, UR43 ;  /* 0x0000002b2e6a7c20 */ /* 0x000fe20008410000 */
[C---:B------:R-:W-:Y:S02]  /*5e90*/  IADD3 R113, R140.reuse, 0x80, RZ ;  /* 0x000000808c717810 */ /* 0x040fe40007ffe0ff */
[----:B------:R-:W-:-:S04]  /*5ea0*/  IADD3 R187, R140, 0x3a0, RZ ;  /* 0x000003a08cbb7810 */ /* 0x000fc80007ffe0ff */
[----:B------:R0:W-:Y:S01]  /*5eb0*/  MUFU.COS R134, R105 ;  /* 0x0000006900867308 */ /* 0x0001e20000000000 */
[----:B------:R-:W-:-:S07]  /*5ec0*/  IADD3 R115, R140, 0xa0, RZ ;  /* 0x000000a08c737810 */ /* 0x000fce0007ffe0ff */
[----:B------:R-:W-:Y:S01]  /*5ed0*/  MUFU.SIN R61, R107 ;  /* 0x0000006b003d7308 */ /* 0x000fe20000000400 */
[----:B0-----:R-:W-:-:S07]  /*5ee0*/  IADD3 R105, R140, 0x20, RZ ;  /* 0x000000208c697810 */ /* 0x001fce0007ffe0ff */
[----:B------:R0:W-:Y:S01]  /*5ef0*/  MUFU.COS R64, R107 ;  /* 0x0000006b00407308 */ /* 0x0001e20000000000 */
[----:B------:R-:W-:Y:S02]  /*5f00*/  LEA.HI.SX32 R105, R105, R140, 0x1b ;  /* 0x0000008c69697211 */ /* 0x000fe400078fdaff */
[----:B------:R-:W-:-:S05]  /*5f10*/  IADD3 R143, R140, 0xe0, RZ ;  /* 0x000000e08c8f7810 */ /* 0x000fca0007ffe0ff */
[----:B------:R-:W-:Y:S01]  /*5f20*/  MUFU.SIN R119, R108 ;  /* 0x0000006c00777308 */ /* 0x000fe20000000400 */
[----:B0-----:R-:W-:Y:S02]  /*5f30*/  IADD3 R107, R140, 0x40, RZ ;  /* 0x000000408c6b7810 */ /* 0x001fe40007ffe0ff */
[----:B------:R-:W-:-:S05]  /*5f40*/  LEA.HI.SX32 R142, R139, R140, 0x1b ;  /* 0x0000008c8b8e7211 */ /* 0x000fca00078fdaff */
[----:B------:R0:W-:Y:S01]  /*5f50*/  MUFU.COS R122, R108 ;  /* 0x0000006c007a7308 */ /* 0x0001e20000000000 */
[----:B------:R-:W-:Y:S02]  /*5f60*/  LEA.HI.SX32 R107, R107, R140, 0x1b ;  /* 0x0000008c6b6b7211 */ /* 0x000fe400078fdaff */
[----:B------:R-:W-:Y:S01]  /*5f70*/  IADD3 R145, R140, 0x100, RZ ;  /* 0x000001008c917810 */ /* 0x000fe20007ffe0ff */
[----:B0-----:R-:W-:-:S04]  /*5f80*/  FMUL.FTZ R108, R45, UR43 ;  /* 0x0000002b2d6c7c20 */ /* 0x001fc80008410000 */
[----:B------:R-:W-:Y:S01]  /*5f90*/  MUFU.SIN R125, R112 ;  /* 0x00000070007d7308 */ /* 0x000fe20000000400 */
[----:B------:R-:W-:Y:S02]  /*5fa0*/  SHF.L.U32 R103, R103, 0x1, RZ ;  /* 0x0000000167677819 */ /* 0x000fe400000006ff */
[----:B------:R-:W-:-:S05]  /*5fb0*/  LEA.HI.SX32 R139, R187, R140, 0x1b ;  /* 0x0000008cbb8b7211 */ /* 0x000fca00078fdaff */
[----:B------:R0:W-:Y:S01]  /*5fc0*/  MUFU.COS R126, R112 ;  /* 0x00000070007e7308 */ /* 0x0001e20000000000 */
[----:B------:R-:W-:Y:S02]  /*5fd0*/  LEA.HI.SX32 R141, R115, R140, 0x1b ;  /* 0x0000008c738d7211 */ /* 0x000fe400078fdaff */
[----:B------:R-:W-:-:S05]  /*5fe0*/  SHF.L.U32 R187, R105, 0x1, RZ ;  /* 0x0000000169bb7819 */ /* 0x000fca00000006ff */
[----:B------:R-:W-:Y:S01]  /*5ff0*/  MUFU.SIN R123, R114 ;  /* 0x00000072007b7308 */ /* 0x000fe20000000400 */
[----:B0-----:R-:W-:Y:S01]  /*6000*/  FMUL.RZ R112, R106, 0.15915493667125701904 ;  /* 0x3e22f9836a707820 */ /* 0x001fe2000040c000 */
[----:B------:R-:W-:Y:S02]  /*6010*/  LEA.HI.SX32 R106, R109, R140, 0x1b ;  /* 0x0000008c6d6a7211 */ /* 0x000fe400078fdaff */
[----:B------:R-:W-:-:S04]  /*6020*/  SHF.L.U32 R144, R107, 0x1, RZ ;  /* 0x000000016b907819 */ /* 0x000fc800000006ff */
[----:B------:R0:W-:Y:S01]  /*6030*/  MUFU.COS R124, R114 ;  /* 0x00000072007c7308 */ /* 0x0001e20000000000 */
[-C--:B------:R-:W-:Y:S02]  /*6040*/  LEA.HI.SX32 R143, R143, R140.reuse, 0x1b ;  /* 0x0000008c8f8f7211 */ /* 0x080fe400078fdaff */
[----:B------:R-:W-:Y:S01]  /*6050*/  SHF.L.U32 R106, R106, 0x1, RZ ;  /* 0x000000016a6a7819 */ /* 0x000fe200000006ff */
[----:B0-----:R-:W-:Y:S01]  /*6060*/  FMUL.RZ R114, R108, 0.15915493667125701904 ;  /* 0x3e22f9836c727820 */ /* 0x001fe2000040c000 */
[-C--:B------:R-:W-:Y:S01]  /*6070*/  LEA.HI.SX32 R108, R113, R140.reuse, 0x1b ;  /* 0x0000008c716c7211 */ /* 0x080fe200078fdaff */
[----:B---3--:R-:W-:Y:S01]  /*6080*/  STS.U16 [R103], R70 ;  /* 0x0000004667007388 */ /* 0x008fe20000000400 */
[----:B------:R-:W-:Y:S02]  /*6090*/  LEA.HI.SX32 R145, R145, R140, 0x1b ;  /* 0x0000008c91917211 */ /* 0x000fe400078fdaff */
[----:B------:R-:W-:Y:S01]  /*60a0*/  SHF.L.U32 R108, R108, 0x1, RZ ;  /* 0x000000016c6c7819 */ /* 0x000fe200000006ff */
[----:B----4-:R0:W-:Y:S01]  /*60b0*/  STS.U16 [R187+0x40], R66 ;  /* 0x00004042bb007388 */ /* 0x0101e20000000400 */
[----:B------:R-:W-:-:S02]  /*60c0*/  SHF.L.U32 R141, R141, 0x1, RZ ;  /* 0x000000018d8d7819 */ /* 0x000fc400000006ff */
[----:B------:R-:W-:Y:S01]  /*60d0*/  SHF.L.U32 R142, R142, 0x1, RZ ;  /* 0x000000018e8e7819 */ /* 0x000fe200000006ff */
[----:B------:R2:W-:Y:S01]  /*60e0*/  STS.U16 [R144+0x80], R63 ;  /* 0x0000803f90007388 */ /* 0x0005e20000000400 */
[----:B------:R-:W-:-:S03]  /*60f0*/  SHF.L.U32 R143, R143, 0x1, RZ ;  /* 0x000000018f8f7819 */ /* 0x000fc600000006ff */
[----:B------:R-:W-:Y:S01]  /*6100*/  STS.U16 [R106+0xc0], R67 ;  /* 0x0000c0436a007388 */ /* 0x000fe20000000400 */
[----:B0-----:R-:W-:-:S03]  /*6110*/  SHF.L.U32 R66, R145, 0x1, RZ ;  /* 0x0000000191427819 */ /* 0x001fc600000006ff */
[----:B------:R-:W-:Y:S04]  /*6120*/  STS.U16 [R108+0x100], R69 ;  /* 0x000100456c007388 */ /* 0x000fe80000000400 */
[----:B------:R-:W-:Y:S01]  /*6130*/  STS.U16 [R141+0x140], R68 ;  /* 0x000140448d007388 */ /* 0x000fe20000000400 */
[----:B------:R-:W-:-:S03]  /*6140*/  IADD3 R147, R140, 0x120, RZ ;  /* 0x000001208c937810 */ /* 0x000fc60007ffe0ff */
[----:B------:R-:W-:Y:S01]  /*6150*/  STS.U16 [R142+0x180], R71 ;  /* 0x000180478e007388 */ /* 0x000fe20000000400 */
[----:B--2---:R-:W-:-:S03]  /*6160*/  FMUL.FTZ R63, R41, UR43 ;  /* 0x0000002b293f7c20 */ /* 0x004fc60008410000 */
[----:B------:R-:W-:Y:S01]  /*6170*/  STS.U16 [R143+0x1c0], R88 ;  /* 0x0001c0588f007388 */ /* 0x000fe20000000400 */
[----:B------:R-:W-:-:S03]  /*6180*/  IADD3 R149, R140, 0x140, RZ ;  /* 0x000001408c957810 */ /* 0x000fc60007ffe0ff */
[----:B------:R1:W-:Y:S01]  /*6190*/  STS.U16 [R66+0x200], R87 ;  /* 0x0002005742007388 */ /* 0x0003e20000000400 */
[----:B------:R-:W-:Y:S01]  /*61a0*/  IADD3 R151, R140, 0x160, RZ ;  /* 0x000001608c977810 */ /* 0x000fe20007ffe0ff */
[----:B------:R-:W-:Y:S01]  /*61b0*/  FMUL.FTZ R105, R42, UR43 ;  /* 0x0000002b2a697c20 */ /* 0x000fe20008410000 */
[C---:B------:R-:W-:Y:S01]  /*61c0*/  IADD3 R153, R140.reuse, 0x180, RZ ;  /* 0x000001808c997810 */ /* 0x040fe20007ffe0ff */
[----:B------:R-:W-:Y:S01]  /*61d0*/  FMUL.RZ R63, R63, 0.15915493667125701904 ;  /* 0x3e22f9833f3f7820 */ /* 0x000fe2000040c000 */
[----:B------:R-:W-:Y:S02]  /*61e0*/  IADD3 R155, R140, 0x1a0, RZ ;  /* 0x000001a08c9b7810 */ /* 0x000fe40007ffe0ff */
[----:B-1----:R-:W-:Y:S02]  /*61f0*/  MOV R66, UR44 ;  /* 0x0000002c00427c02 */ /* 0x002fe40008000f00 */
[-C--:B------:R-:W-:Y:S01]  /*6200*/  LEA.HI.SX32 R147, R147, R140.reuse, 0x1b ;  /* 0x0000008c93937211 */ /* 0x080fe200078fdaff */
[----:B------:R-:W-:Y:S01]  /*6210*/  FMUL.FTZ R60, R40, UR43 ;  /* 0x0000002b283c7c20 */ /* 0x000fe20008410000 */
[----:B------:R-:W-:Y:S01]  /*6220*/  IADD3 R157, R140, 0x1c0, RZ ;  /* 0x000001c08c9d7810 */ /* 0x000fe20007ffe0ff */
[----:B------:R-:W-:Y:S01]  /*6230*/  FMUL.FTZ R66, R66, 1.4426950216293334961 ;  /* 0x3fb8aa3b42427820 */ /* 0x000fe20000410000 */
[----:B------:R-:W-:Y:S01]  /*6240*/  LEA.HI.SX32 R149, R149, R140, 0x1b ;  /* 0x0000008c95957211 */ /* 0x000fe200078fdaff */
[----:B------:R-:W-:Y:S01]  /*6250*/  FMUL.RZ R148, R105, 0.15915493667125701904 ;  /* 0x3e22f98369947820 */ /* 0x000fe2000040c000 */
[----:B------:R-:W-:-:S02]  /*6260*/  IADD3 R159, R140, 0x1e0, RZ ;  /* 0x000001e08c9f7810 */ /* 0x000fc40007ffe0ff */
[-C--:B------:R-:W-:Y:S01]  /*6270*/  LEA.HI.SX32 R151, R151, R140.reuse, 0x1b ;  /* 0x0000008c97977211 */ /* 0x080fe200078fdaff */
[----:B------:R-:W-:Y:S01]  /*6280*/  MUFU.SIN R105, R63 ;  /* 0x0000003f00697308 */ /* 0x000fe20000000400 */
[C---:B------:R-:W-:Y:S02]  /*6290*/  IADD3 R161, R140.reuse, 0x200, RZ ;  /* 0x000002008ca17810 */ /* 0x040fe40007ffe0ff */
[-C--:B------:R-:W-:Y:S02]  /*62a0*/  LEA.HI.SX32 R153, R153, R140.reuse, 0x1b ;  /* 0x0000008c99997211 */ /* 0x080fe400078fdaff */
[----:B------:R-:W-:Y:S02]  /*62b0*/  IADD3 R163, R140, 0x220, RZ ;  /* 0x000002208ca37810 */ /* 0x000fe40007ffe0ff */
[----:B------:R-:W-:Y:S01]  /*62c0*/  LEA.HI.SX32 R155, R155, R140, 0x1b ;  /* 0x0000008c9b9b7211 */ /* 0x000fe200078fdaff */
[----:B------:R0:W-:Y:S01]  /*62d0*/  MUFU.COS R106, R63 ;  /* 0x0000003f006a7308 */ /* 0x0001e20000000000 */
[----:B------:R-:W-:Y:S01]  /*62e0*/  SHF.L.U32 R147, R147, 0x1, RZ ;  /* 0x0000000193937819 */ /* 0x000fe200000006ff */
[----:B------:R-:W-:Y:S01]  /*62f0*/  FMUL.RZ R87, R60, 0.15915493667125701904 ;  /* 0x3e22f9833c577820 */ /* 0x000fe2000040c000 */
[----:B------:R-:W-:-:S02]  /*6300*/  IADD3 R165, R140, 0x240, RZ ;  /* 0x000002408ca57810 */ /* 0x000fc40007ffe0ff */
[----:B------:R-:W-:Y:S02]  /*6310*/  LEA.HI.SX32 R157, R157, R140, 0x1b ;  /* 0x0000008c9d9d7211 */ /* 0x000fe400078fdaff */
[----:B------:R-:W-:Y:S01]  /*6320*/  SHF.L.U32 R70, R149, 0x1, RZ ;  /* 0x0000000195467819 */ /* 0x000fe200000006ff */
[-C--:B0-----:R-:W-:Y:S01]  /*6330*/  FMUL.FTZ R63, R53, R66.reuse ;  /* 0x00000042353f7220 */ /* 0x081fe20000410000 */
[----:B------:R-:W-:Y:S01]  /*6340*/  IADD3 R167, R140, 0x260, RZ ;  /* 0x000002608ca77810 */ /* 0x000fe20007ffe0ff */
[----:B------:R-:W-:Y:S01]  /*6350*/  FMUL.FTZ R60, R54, R66 ;  /* 0x00000042363c7220 */ /* 0x000fe20000410000 */
[-C--:B------:R-:W-:Y:S02]  /*6360*/  LEA.HI.SX32 R159, R159, R140.reuse, 0x1b ;  /* 0x0000008c9f9f7211 */ /* 0x080fe400078fdaff */
[----:B------:R-:W-:Y:S02]  /*6370*/  SHF.L.U32 R144, R151, 0x1, RZ ;  /* 0x0000000197907819 */ /* 0x000fe400000006ff */
[----:B------:R-:W-:-:S02]  /*6380*/  LEA.HI.SX32 R161, R161, R140, 0x1b ;  /* 0x0000008ca1a17211 */ /* 0x000fc400078fdaff */
[----:B------:R-:W-:Y:S01]  /*6390*/  SHF.L.U32 R68, R153, 0x1, RZ ;  /* 0x0000000199447819 */ /* 0x000fe200000006ff */
[----:B------:R-:W-:Y:S01]  /*63a0*/  STS.U16 [R147+0x240], R90 ;  /* 0x0002405a93007388 */ /* 0x000fe20000000400 */
[-C--:B------:R-:W-:Y:S02]  /*63b0*/  LEA.HI.SX32 R163, R163, R140.reuse, 0x1b ;  /* 0x0000008ca3a37211 */ /* 0x080fe400078fdaff */
[----:B------:R-:W-:Y:S01]  /*63c0*/  SHF.L.U32 R155, R155, 0x1, RZ ;  /* 0x000000019b9b7819 */ /* 0x000fe200000006ff */
[----:B------:R-:W-:Y:S01]  /*63d0*/  STS.U16 [R70+0x280], R89 ;  /* 0x0002805946007388 */ /* 0x000fe20000000400 */
[-C--:B------:R-:W-:Y:S02]  /*63e0*/  LEA.HI.SX32 R165, R165, R140.reuse, 0x1b ;  /* 0x0000008ca5a57211 */ /* 0x080fe400078fdaff */
[----:B------:R-:W-:Y:S01]  /*63f0*/  SHF.L.U32 R88, R157, 0x1, RZ ;  /* 0x000000019d587819 */ /* 0x000fe200000006ff */
[----:B------:R-:W-:Y:S01]  /*6400*/  STS.U16 [R144+0x2c0], R91 ;  /* 0x0002c05b90007388 */ /* 0x000fe20000000400 */
[----:B------:R-:W-:Y:S01]  /*6410*/  LEA.HI.SX32 R167, R167, R140, 0x1b ;  /* 0x0000008ca7a77211 */ /* 0x000fe200078fdaff */
[----:B------:R-:W0:Y:S01]  /*6420*/  MUFU.EX2 R63, R63 ;  /* 0x0000003f003f7308 */ /* 0x000e220000000800 */
[----:B------:R-:W-:Y:S01]  /*6430*/  SHF.L.U32 R142, R159, 0x1, RZ ;  /* 0x000000019f8e7819 */ /* 0x000fe200000006ff */
[----:B------:R1:W-:Y:S01]  /*6440*/  STS.U16 [R68+0x300], R93 ;  /* 0x0003005d44007388 */ /* 0x0003e20000000400 */
[----:B------:R-:W-:-:S02]  /*6450*/  SHF.L.U32 R161, R161, 0x1, RZ ;  /* 0x00000001a1a17819 */ /* 0x000fc400000006ff */
[----:B------:R-:W-:Y:S01]  /*6460*/  SHF.L.U32 R163, R163, 0x1, RZ ;  /* 0x00000001a3a37819 */ /* 0x000fe200000006ff */
[----:B------:R-:W-:Y:S01]  /*6470*/  STS.U16 [R155+0x340], R92 ;  /* 0x0003405c9b007388 */ /* 0x000fe20000000400 */
[C---:B------:R-:W-:Y:S01]  /*6480*/  IADD3 R169, R140.reuse, 0x280, RZ ;  /* 0x000002808ca97810 */ /* 0x040fe20007ffe0ff */
[----:B------:R-:W2:Y:S01]  /*6490*/  MUFU.EX2 R60, R60 ;  /* 0x0000003c003c7308 */ /* 0x000ea20000000800 */
[----:B------:R-:W-:Y:S01]  /*64a0*/  SHF.L.U32 R165, R165, 0x1, RZ ;  /* 0x00000001a5a57819 */ /* 0x000fe200000006ff */
[----:B------:R-:W-:Y:S01]  /*64b0*/  STS.U16 [R88+0x380], R95 ;  /* 0x0003805f58007388 */ /* 0x000fe20000000400 */
[C---:B------:R-:W-:Y:S02]  /*64c0*/  IADD3 R171, R140.reuse, 0x2a0, RZ ;  /* 0x000002a08cab7810 */ /* 0x040fe40007ffe0ff */
[----:B-1----:R-:W-:Y:S01]  /*64d0*/  SHF.L.U32 R68, R167, 0x1, RZ ;  /* 0x00000001a7447819 */ /* 0x002fe200000006ff */
[----:B------:R-:W-:Y:S01]  /*64e0*/  STS.U16 [R142+0x3c0], R97 ;  /* 0x0003c0618e007388 */ /* 0x000fe20000000400 */
[----:B------:R-:W-:Y:S01]  /*64f0*/  IADD3 R173, R140, 0x2c0, RZ ;  /* 0x000002c08cad7810 */ /* 0x000fe20007ffe0ff */
[-C--:B------:R-:W-:Y:S01]  /*6500*/  FMUL.FTZ R67, R52, R66.reuse ;  /* 0x0000004234437220 */ /* 0x080fe20000410000 */
[C---:B------:R-:W-:Y:S01]  /*6510*/  IADD3 R175, R140.reuse, 0x2e0, RZ ;  /* 0x000002e08caf7810 */ /* 0x040fe20007ffe0ff */
[----:B------:R-:W-:Y:S01]  /*6520*/  STS.U16 [R161+0x400], R94 ;  /* 0x0004005ea1007388 */ /* 0x000fe20000000400 */
[C---:B------:R-:W-:Y:S01]  /*6530*/  IADD3 R177, R140.reuse, 0x300, RZ ;  /* 0x000003008cb17810 */ /* 0x040fe20007ffe0ff */
[----:B------:R-:W-:Y:S01]  /*6540*/  FMUL.FTZ R69, R51, R66 ;  /* 0x0000004233457220 */ /* 0x000fe20000410000 */
        /* <DEDUP_REMOVED lines=8> */
[C---:B------:R-:W-:Y:S02]  /*65d0*/  IADD3 R183, R140.reuse, 0x360, RZ ;  /* 0x000003608cb77810 */ /* 0x040fe40007ffe0ff */
[----:B------:R-:W-:Y:S02]  /*65e0*/  LEA.HI.SX32 R175, R175, R140, 0x1b ;  /* 0x0000008cafaf7211 */ /* 0x000fe400078fdaff */
[----:B------:R-:W-:-:S02]  /*65f0*/  IADD3 R185, R140, 0x380, RZ ;  /* 0x000003808cb97810 */ /* 0x000fc40007ffe0ff */
[-C--:B------:R-:W-:Y:S02]  /*6600*/  LEA.HI.SX32 R177, R177, R140.reuse, 0x1b ;  /* 0x0000008cb1b17211 */ /* 0x080fe400078fdaff */
[----:B------:R-:W-:Y:S01]  /*6610*/  SHF.L.U32 R169, R169, 0x1, RZ ;  /* 0x00000001a9a97819 */ /* 0x000fe200000006ff */
[----:B-1----:R1:W-:Y:S01]  /*6620*/  MUFU.EX2 R68, R67 ;  /* 0x0000004300447308 */ /* 0x0023e20000000800 */
[-C--:B------:R-:W-:Y:S02]  /*6630*/  LEA.HI.SX32 R179, R179, R140.reuse, 0x1b ;  /* 0x0000008cb3b37211 */ /* 0x080fe400078fdaff */
[----:B------:R-:W-:Y:S02]  /*6640*/  SHF.L.U32 R70, R171, 0x1, RZ ;  /* 0x00000001ab467819 */ /* 0x000fe400000006ff */
[-C--:B------:R-:W-:Y:S02]  /*6650*/  LEA.HI.SX32 R181, R181, R140.reuse, 0x1b ;  /* 0x0000008cb5b57211 */ /* 0x080fe400078fdaff */
[----:B------:R-:W-:Y:S01]  /*6660*/  SHF.L.U32 R173, R173, 0x1, RZ ;  /* 0x00000001adad7819 */ /* 0x000fe200000006ff */
[----:B------:R-:W3:Y:S01]  /*6670*/  MUFU.EX2 R69, R69 ;  /* 0x0000004500457308 */ /* 0x000ee20000000800 */
[----:B------:R-:W-:-:S02]  /*6680*/  LEA.HI.SX32 R183, R183, R140, 0x1b ;  /* 0x0000008cb7b77211 */ /* 0x000fc400078fdaff */
[----:B------:R-:W-:Y:S01]  /*6690*/  SHF.L.U32 R175, R175, 0x1, RZ ;  /* 0x00000001afaf7819 */ /* 0x000fe200000006ff */
[----:B------:R-:W-:Y:S01]  /*66a0*/  STS.U16 [R169+0x500], R100 ;  /* 0x00050064a9007388 */ /* 0x000fe20000000400 */
[----:B------:R-:W-:Y:S01]  /*66b0*/  LEA.HI.SX32 R185, R185, R140, 0x1b ;  /* 0x0000008cb9b97211 */ /* 0x000fe200078fdaff */
[----:B------:R-:W-:Y:S01]  /*66c0*/  UIMAD.WIDE.U32 UR36, UR10, UR34, URZ ;  /* 0x000000220a2472a5 */ /* 0x000fe2000f8e003f */
[----:B------:R-:W-:Y:S01]  /*66d0*/  SHF.L.U32 R88, R177, 0x1, RZ ;  /* 0x00000001b1587819 */ /* 0x000fe200000006ff */
[----:B------:R4:W-:Y:S01]  /*66e0*/  STS.U16 [R70+0x540], R101 ;  /* 0x0005406546007388 */ /* 0x0009e20000000400 */
[----:B------:R-:W-:Y:S01]  /*66f0*/  SHF.L.U32 R179, R179, 0x1, RZ ;  /* 0x00000001b3b37819 */ /* 0x000fe200000006ff */
[----:B-1----:R-:W-:Y:S01]  /*6700*/  FMUL.FTZ R67, R50, R66 ;  /* 0x0000004232437220 */ /* 0x002fe20000410000 */
[----:B------:R-:W-:Y:S01]  /*6710*/  SHF.L.U32 R90, R181, 0x1, RZ ;  /* 0x00000001b55a7819 */ /* 0x000fe200000006ff */
[C---:B0-----:R-:W-:Y:S01]  /*6720*/  FMUL.FTZ R134, R63.reuse, R134 ;  /* 0x000000863f867220 */ /* 0x041fe20000410000 */
[----:B------:R-:W-:Y:S01]  /*6730*/  UIMAD UR34, UR11, UR34, URZ ;  /* 0x000000220b2272a4 */ /* 0x000fe2000f8e023f */
[----:B------:R-:W-:Y:S01]  /*6740*/  FMUL.FTZ R133, R63, R133 ;  /* 0x000000853f857220 */ /* 0x000fe20000410000 */
[----:B------:R-:W-:Y:S01]  /*6750*/  STS.U16 [R173+0x580], R102 ;  /* 0x00058066ad007388 */ /* 0x000fe20000000400 */
[----:B------:R-:W-:Y:S01]  /*6760*/  SHF.L.U32 R183, R183, 0x1, RZ ;  /* 0x00000001b7b77819 */ /* 0x000fe200000006ff */
[----:B------:R-:W-:Y:S01]  /*6770*/  FMUL.FTZ R63, R39, UR43 ;  /* 0x0000002b273f7c20 */ /* 0x000fe20008410000 */
[----:B------:R-:W-:Y:S01]  /*6780*/  SHF.L.U32 R92, R185, 0x1, RZ ;  /* 0x00000001b95c7819 */ /* 0x000fe200000006ff */
[----:B------:R-:W-:Y:S01]  /*6790*/  STS.U16 [R175+0x5c0], R104 ;  /* 0x0005c068af007388 */ /* 0x000fe20000000400 */
[C---:B--2---:R-:W-:Y:S01]  /*67a0*/  FMUL.FTZ R120, R60.reuse, R120 ;  /* 0x000000783c787220 */ /* 0x044fe20000410000 */
[----:B------:R-:W-:Y:S01]  /*67b0*/  SHF.L.U32 R139, R139, 0x1, RZ ;  /* 0x000000018b8b7819 */ /* 0x000fe200000006ff */
[----:B----4-:R0:W1:Y:S01]  /*67c0*/  MUFU.EX2 R70, R67 ;  /* 0x0000004300467308 */ /* 0x0100620000000800 */
[----:B------:R-:W-:Y:S01]  /*67d0*/  STS.U16 [R88+0x600], R111 ;  /* 0x0006006f58007388 */ /* 0x000fe20000000400 */
[----:B------:R-:W-:Y:S01]  /*67e0*/  UIMAD UR42, UR10, UR35, UR34 ;  /* 0x000000230a2a72a4 */ /* 0x000fe2000f8e0222 */
[----:B------:R-:W-:-:S02]  /*67f0*/  FMUL.FTZ R121, R60, R121 ;  /* 0x000000793c797220 */ /* 0x000fc40000410000 */
[----:B------:R-:W-:Y:S01]  /*6800*/  STS.U16 [R179+0x640], R110 ;  /* 0x0006406eb3007388 */ /* 0x000fe20000000400 */
[----:B------:R-:W-:-:S03]  /*6810*/  ULDC.64 UR34, c[0x0][0x1c0] ;  /* 0x0000700000227ab9 */ /* 0x000fc60000000a00 */
[----:B------:R-:W-:Y:S01]  /*6820*/  STS.U16 [R90+0x680], R129 ;  /* 0x000680815a007388 */ /* 0x000fe20000000400 */
[----:B0-----:R-:W-:Y:S02]  /*6830*/  FMUL.RZ R67, R63, 0.15915493667125701904 ;  /* 0x3e22f9833f437820 */ /* 0x001fe4000040c000 */
[----:B------:R-:W-:Y:S01]  /*6840*/  FMUL.FTZ R63, R120, R133 ;  /* 0x00000085783f7220 */ /* 0x000fe20000410000 */
[----:B------:R3:W-:Y:S01]  /*6850*/  STS.U16 [R183+0x6c0], R130 ;  /* 0x0006c082b7007388 */ /* 0x0007e20000000400 */
[----:B------:R-:W-:-:S03]  /*6860*/  UIMAD UR39, UR39, UR34, URZ ;  /* 0x00000022272772a4 */ /* 0x000fc6000f8e023f */
[----:B------:R0:W-:Y:S01]  /*6870*/  STS.U16 [R92+0x700], R131 ;  /* 0x000700835c007388 */ /* 0x0001e20000000400 */
[----:B------:R-:W-:-:S03]  /*6880*/  UIADD3 UR37, UR37, UR42, URZ ;  /* 0x0000002a25257290 */ /* 0x000fc6000fffe03f */
[----:B------:R2:W-:Y:S01]  /*6890*/  STS.U16 [R139+0x740], R132 ;  /* 0x000740848b007388 */ /* 0x0005e20000000400 */
[----:B------:R-:W-:Y:S01]  /*68a0*/  ISETP.NE.AND P1, PT, R86, RZ, PT ;  /* 0x000000ff5600720c */ /* 0x000fe20003f25270 */
[----:B---3--:R-:W-:Y:S02]  /*68b0*/  FMUL.FTZ R130, R69, R64 ;  /* 0x0000004045827220 */ /* 0x008fe40000410000 */
[C---:B0-----:R-:W-:Y:S02]  /*68c0*/  FMUL.FTZ R131, R68.reuse, R65 ;  /* 0x0000004144837220 */ /* 0x041fe40000410000 */
[C---:B------:R-:W-:Y:S02]  /*68d0*/  FMUL.FTZ R65, R121.reuse, R133 ;  /* 0x0000008579417220 */ /* 0x040fe40000410000 */
[----:B--2---:R-:W-:Y:S02]  /*68e0*/  FMUL.FTZ R132, R68, R137 ;  /* 0x0000008944847220 */ /* 0x004fe40000410000 */
[-C--:B------:R-:W-:Y:S01]  /*68f0*/  FFMA.FTZ R68, R121, R134.reuse, R63 ;  /* 0x0000008679447223 */ /* 0x080fe2000001003f */
[----:B------:R-:W-:Y:S01]  /*6900*/  UIMAD UR39, UR7, UR35, UR39 ;  /* 0x00000023072772a4 */ /* 0x000fe2000f8e0227 */
[----:B------:R-:W-:Y:S01]  /*6910*/  FMUL.FTZ R129, R69, R61 ;  /* 0x0000003d45817220 */ /* 0x000fe20000410000 */
[----:B------:R-:W-:Y:S01]  /*6920*/  UIMAD.WIDE.U32 UR36, UR7, UR34, UR36 ;  /* 0x00000022072472a5 */ /* 0x000fe2000f8e0024 */
[----:B------:R-:W-:-:S02]  /*6930*/  FFMA.FTZ R65, R120, R134, -R65 ;  /* 0x0000008678417223 */ /* 0x000fc40000010841 */
[----:B------:R-:W-:Y:S01]  /*6940*/  FMUL.FTZ R69, R131, R68 ;  /* 0x0000004483457220 */ /* 0x000fe20000410000 */
[----:B------:R-:W-:Y:S01]  /*6950*/  ULDC.64 UR34, c[0x0][0x230] ;  /* 0x00008c0000227ab9 */ /* 0x000fe20000000a00 */
[----:B------:R-:W-:Y:S01]  /*6960*/  IADD3 R189, R140, 0x3c0, RZ ;  /* 0x000003c08cbd7810 */ /* 0x000fe20007ffe0ff */
[----:B------:R-:W-:Y:S01]  /*6970*/  FMUL.FTZ R109, R44, UR43 ;  /* 0x0000002b2c6d7c20 */ /* 0x000fe20008410000 */
[----:B------:R-:W-:Y:S01]  /*6980*/  IADD3 R191, R140, 0x3e0, RZ ;  /* 0x000003e08cbf7810 */ /* 0x000fe20007ffe0ff */
[----:B------:R-:W-:Y:S01]  /*6990*/  UIADD3 UR37, UR37, UR39, URZ ;  /* 0x0000002725257290 */ /* 0x000fe2000fffe03f */
[----:B------:R-:W-:Y:S01]  /*69a0*/  FMUL.FTZ R60, R48, R66 ;  /* 0x00000042303c7220 */ /* 0x000fe20000410000 */
[----:B------:R-:W-:Y:S01]  /*69b0*/  ULEA UR34, UP0, UR36, UR34, 0x3 ;  /* 0x0000002224227291 */ /* 0x000fe2000f80183f */
[-C--:B------:R-:W-:Y:S01]  /*69c0*/  FFMA.FTZ R101, R132, R65.reuse, -R69 ;  /* 0x0000004184657223 */ /* 0x080fe20000010845 */
[----:B------:R-:W-:Y:S01]  /*69d0*/  MOV R69, UR38 ;  /* 0x0000002600457c02 */ /* 0x000fe20008000f00 */
[----:B------:R-:W-:Y:S01]  /*69e0*/  MUFU.SIN R117, R112 ;  /* 0x0000007000757308 */ /* 0x000fe20000000400 */
[----:B------:R-:W-:Y:S01]  /*69f0*/  LEA R62, R85, R62, 0x5 ;  /* 0x0000003e553e7211 */ /* 0x000fe200078e28ff */
[----:B------:R-:W-:Y:S01]  /*6a00*/  ULEA.HI.X UR35, UR36, UR35, UR37, 0x3, UP0 ;  /* 0x0000002324237291 */ /* 0x000fe200080f1c25 */
[-C--:B------:R-:W-:Y:S01]  /*6a10*/  LEA.HI.SX32 R138, R189, R140.reuse, 0x1b ;  /* 0x0000008cbd8a7211 */ /* 0x080fe200078fdaff */
[----:B------:R-:W-:Y:S01]  /*6a20*/  FMUL.FTZ R65, R131, R65 ;  /* 0x0000004183417220 */ /* 0x000fe20000410000 */
[----:B------:R-:W-:-:S03]  /*6a30*/  LEA.HI.SX32 R140, R191, R140, 0x1b ;  /* 0x0000008cbf8c7211 */ /* 0x000fc600078fdaff */
[----:B------:R0:W-:Y:S01]  /*6a40*/  MUFU.COS R118, R112 ;  /* 0x0000007000767308 */ /* 0x0001e20000000000 */
[----:B------:R-:W-:Y:S02]  /*6a50*/  LEA.HI.SX32 R62, R62, R62, 0x1b ;  /* 0x0000003e3e3e7211 */ /* 0x000fe400078fdaff */
[----:B------:R-:W-:Y:S01]  /*6a60*/  SHF.L.U32 R138, R138, 0x1, RZ ;  /* 0x000000018a8a7819 */ /* 0x000fe200000006ff */
[----:B------:R-:W-:Y:S01]  /*6a70*/  FFMA.FTZ R153, R132, R68, R65 ;  /* 0x0000004484997223 */ /* 0x000fe20000010041 */
[----:B------:R-:W-:-:S03]  /*6a80*/  SHF.L.U32 R71, R140, 0x1, RZ ;  /* 0x000000018c477819 */ /* 0x000fc600000006ff */
[----:B------:R2:W-:Y:S01]  /*6a90*/  MUFU.EX2 R63, R60 ;  /* 0x0000003c003f7308 */ /* 0x0005e20000000800 */
[----:B0-----:R-:W-:Y:S02]  /*6aa0*/  FMUL.RZ R112, R109, 0.15915493667125701904 ;  /* 0x3e22f9836d707820 */ /* 0x001fe4000040c000 */
[----:B------:R-:W-:Y:S01]  /*6ab0*/  FMUL.FTZ R109, R43, UR43 ;  /* 0x0000002b2b6d7c20 */ /* 0x000fe20008410000 */
[----:B------:R-:W-:Y:S02]  /*6ac0*/  SHF.L.U32 R62, R62, 0x1, RZ ;  /* 0x000000013e3e7819 */ /* 0x000fe400000006ff */
[----:B--2---:R-:W-:Y:S02]  /*6ad0*/  LEA R60, R69, UR7, 0x8 ;  /* 0x00000007453c7c11 */ /* 0x004fe4000f8e40ff */
[----:B------:R-:W-:Y:S01]  /*6ae0*/  @P1 IADD3 R60, R86, 0x200, RZ ;  /* 0x00000200563c1810 */ /* 0x000fe20007ffe0ff */
[----:B------:R-:W-:Y:S01]  /*6af0*/  FMUL.RZ R146, R109, 0.15915493667125701904 ;  /* 0x3e22f9836d927820 */ /* 0x000fe2000040c000 */
[----:B------:R-:W-:-:S02]  /*6b00*/  MOV R68, UR34 ;  /* 0x0000002200447c02 */ /* 0x000fc40008000f00 */
[----:B------:R-:W-:Y:S01]  /*6b10*/  MOV R69, UR35 ;  /* 0x0000002300457c02 */ /* 0x000fe20008000f00 */
[----:B------:R-:W-:Y:S01]  /*6b20*/  MUFU.SIN R115, R114 ;  /* 0x0000007200737308 */ /* 0x000fe20000000400 */
[----:B------:R-:W-:Y:S01]  /*6b30*/  SHF.L.U32 R154, R60, 0x3, RZ ;  /* 0x000000033c9a7819 */ /* 0x000fe200000006ff */
[----:B------:R-:W-:Y:S04]  /*6b40*/  STS.U16 [R138+0x780], R135 ;  /* 0x000780878a007388 */ /* 0x000fe80000000400 */
[----:B------:R0:W-:Y:S01]  /*6b50*/  STS.U16 [R71+0x7c0], R136 ;  /* 0x0007c08847007388 */ /* 0x0001e20000000400 */
[----:B------:R-:W-:-:S06]  /*6b60*/  NOP ;  /* 0x0000000000007918 */ /* 0x000fcc0000000000 */
[----:B------:R-:W-:Y:S01]  /*6b70*/  MUFU.COS R116, R114 ;  /* 0x0000007200747308 */ /* 0x000fe20000000000 */
[----:B------:R2:W3:Y:S04]  /*6b80*/  LDS.U16 R89, [R62] ;  /* 0x000000003e597984 */ /* 0x0004e80000000400 */
[----:B------:R2:W4:Y:S03]  /*6b90*/  LDS.U16 R90, [R62+0x2] ;  /* 0x000002003e5a7984 */ /* 0x0005260000000400 */
[----:B------:R-:W-:Y:S01]  /*6ba0*/  MUFU.SIN R113, R112 ;  /* 0x0000007000717308 */ /* 0x000fe20000000400 */
[----:B------:R2:W0:Y:S04]  /*6bb0*/  LDS.U16 R88, [R62+0x4] ;  /* 0x000004003e587984 */ /* 0x0004280000000400 */
[----:B------:R2:W0:Y:S03]  /*6bc0*/  LDS.U16 R92, [R62+0x8] ;  /* 0x000008003e5c7984 */ /* 0x0004260000000400 */
[----:B------:R-:W-:Y:S01]  /*6bd0*/  MUFU.COS R114, R112 ;  /* 0x0000007000727308 */ /* 0x000fe20000000000 */
[----:B------:R2:W0:Y:S04]  /*6be0*/  LDS.U16 R91, [R62+0xa] ;  /* 0x00000a003e5b7984 */ /* 0x0004280000000400 */
[----:B------:R2:W0:Y:S03]  /*6bf0*/  LDS.U16 R93, [R62+0xc] ;  /* 0x00000c003e5d7984 */ /* 0x0004260000000400 */
        /* <DEDUP_REMOVED lines=15> */
[----:B------:R1:W-:Y:S01]  /*6cf0*/  MUFU.COS R104, R87 ;  /* 0x0000005700687308 */ /* 0x0003e20000000000 */
[----:B------:R2:W0:Y:S04]  /*6d00*/  LDS.U16 R137, [R62+0x22] ;  /* 0x000022003e897984 */ /* 0x0004280000000400 */
[----:B------:R2:W0:Y:S04]  /*6d10*/  LDS.U16 R139, [R62+0x24] ;  /* 0x000024003e8b7984 */ /* 0x0004280000000400 */
        /* <DEDUP_REMOVED lines=15> */
[----:B------:R-:W5:Y:S01]  /*6e10*/  LDG.E.64 R68, [R68.64] ;  /* 0x0000002044447981 */ /* 0x000f62000c1e1b00 */
[----:B------:R-:W-:-:S03]  /*6e20*/  ISETP.NE.AND P0, PT, R86, 0x3f, PT ;  /* 0x0000003f5600780c */ /* 0x000fc60003f05270 */
[----:B------:R-:W-:Y:S01]  /*6e30*/  BAR.SYNC.DEFER_BLOCKING 0x0 ;  /* 0x0000000000007b1d */ /* 0x000fe20000010000 */
[-C--:B------:R-:W-:Y:S02]  /*6e40*/  FMUL.FTZ R61, R49, R66.reuse ;  /* 0x00000042313d7220 */ /* 0x080fe40000410000 */
[----:B------:R-:W-:-:S07]  /*6e50*/  FMUL.FTZ R64, R47, R66 ;  /* 0x000000422f407220 */ /* 0x000fce0000410000 */
[----:B------:R2:W1:Y:S01]  /*6e60*/  @P0 LDS.64 R110, [R86.X8+0x49e8] ;  /* 0x0049e800566e0984 */ /* 0x0004620000008a00 */
[----:B------:R-:W0:Y:S01]  /*6e70*/  MUFU.EX2 R61, R61 ;  /* 0x0000003d003d7308 */ /* 0x000e220000000800 */
[----:B------:R-:W-:-:S07]  /*6e80*/  FMUL.FTZ R60, R45, R66 ;  /* 0x000000422d3c7220 */ /* 0x000fce0000410000 */
[----:B------:R-:W0:Y:S01]  /*6e90*/  MUFU.COS R102, R67 ;  /* 0x0000004300667308 */ /* 0x000e220000000000 */
[----:B------:R-:W-:-:S07]  /*6ea0*/  FMUL.FTZ R65, R46, R66 ;  /* 0x000000422e417220 */ /* 0x000fce0000410000 */
[----:B------:R-:W1:Y:S08]  /*6eb0*/  MUFU.EX2 R64, R64 ;  /* 0x0000004000407308 */ /* 0x000e700000000800 */
[----:B0-----:R-:W0:Y:S01]  /*6ec0*/  MUFU.EX2 R71, R60 ;  /* 0x0000003c00477308 */ /* 0x001e220000000800 */
[----:B------:R-:W-:Y:S01]  /*6ed0*/  BSSY B0, `(.L_x_5093) ;  /* 0x0000013000007945 */ /* 0x000fe20003800000 */
[----:B------:R-:W-:-:S02]  /*6ee0*/  FMUL.FTZ R128, R70, R128 ;  /* 0x0000008046807220 */ /* 0x000fc40000410000 */
[----:B------:R-:W-:Y:S02]  /*6ef0*/  FMUL.FTZ R127, R70, R127 ;  /* 0x0000007f467f7220 */ /* 0x000fe40000410000 */
[----:B------:R-:W-:Y:S02]  /*6f00*/  FMUL.FTZ R126, R61, R126 ;  /* 0x0000007e3d7e7220 */ /* 0x000fe40000410000 */
[----:B------:R0:W1:Y:S02]  /*6f10*/  MUFU.EX2 R70, R65 ;  /* 0x0000004100467308 */ /* 0x0000640000000800 */
[----:B0-----:R-:W-:Y:S01]  /*6f20*/  FMUL.FTZ R65, R129, R153 ;  /* 0x0000009981417220 */ /* 0x001fe20000410000 */
[----:B------:R-:W-:Y:S05]  /*6f30*/  @P0 BRA `(.L_x_5094) ;  /* 0x000000c000000947 */ /* 0x000fea0003800000 */
[----:B--234-:R-:W-:Y:S01]  /*6f40*/  ULDC UR35, c[0x0][0x174] ;  /* 0x00005d0000237ab9 */ /* 0x01cfe20000000800 */
[----:B-1----:R-:W-:Y:S01]  /*6f50*/  HFMA2.MMA R110, -RZ, RZ, 1.875, 0 ;  /* 0x3f800000ff6e7435 */ /* 0x002fe200000001ff */
        /* <DEDUP_REMOVED lines=10> */
.L_x_5094:
[----:B--234-:R-:W-:Y:S05]  /*7000*/  BSYNC B0 ;  /* 0x0000000000007941 */ /* 0x01cfea0003800000 */
.L_x_5093:
[----:B------:R-:W-:Y:S01]  /*7010*/  UISETP.GE.AND UP0, UPT, UR24, 0x2, UPT ;  /* 0x000000021800788c */ /* 0x000fe2000bf06270 */
[-C--:B------:R-:W-:Y:S01]  /*7020*/  FMUL.FTZ R62, R129, R101.reuse ;  /* 0x00000065813e7220 */ /* 0x080fe20000410000 */
[----:B------:R-:W-:Y:S01]  /*7030*/  MOV R154, UR24 ;  /* 0x00000018009a7c02 */ /* 0x000fe20008000f00 */
[C---:B------:R-:W-:Y:S01]  /*7040*/  FFMA.FTZ R65, R130.reuse, R101, -R65 ;  /* 0x0000006582417223 */ /* 0x040fe20000010841 */
[----:B------:R-:W-:Y:S01]  /*7050*/  HFMA2.MMA R161, -RZ, RZ, 0, 9.5367431640625e-07 ;  /* 0x00000010ffa17435 */ /* 0x000fe200000001ff */
[----:B------:R-:W-:Y:S01]  /*7060*/  FFMA.FTZ R62, R130, R153, R62 ;  /* 0x00000099823e7223 */ /* 0x000fe2000001003e */
[----:B------:R-:W-:Y:S01]  /*7070*/  PLOP3.LUT P0, PT, PT, PT, UP0, 0x80, 0x0 ;  /* 0x000000000000781c */ /* 0x000fe20003f0f008 */
[C---:B------:R-:W-:Y:S01]  /*7080*/  FMUL.FTZ R155, R127.reuse, R65 ;  /* 0x000000417f9b7220 */ /* 0x040fe20000410000 */
[----:B------:R-:W-:Y:S01]  /*7090*/  MOV R159, c[0x0][0x16c] ;  /* 0x00005b00009f7a02 */ /* 0x000fe20000000f00 */
[----:B------:R-:W-:Y:S01]  /*70a0*/  FMUL.FTZ R153, R127, R62 ;  /* 0x0000003e7f997220 */ /* 0x000fe20000410000 */
[----:B------:R-:W-:Y:S01]  /*70b0*/  ISETP.NE.OR P0, PT, R228, RZ, !P0 ;  /* 0x000000ffe400720c */ /* 0x000fe20004705670 */
[----:B0-----:R-:W-:-:S02]  /*70c0*/  FMUL.FTZ R60, R44, R66 ;  /* 0x000000422c3c7220 */ /* 0x001fc40000410000 */
[C---:B------:R-:W-:Y:S02]  /*70d0*/  FMUL.FTZ R124, R63.reuse, R124 ;  /* 0x0000007c3f7c7220 */ /* 0x040fe40000410000 */
[----:B------:R-:W-:Y:S01]  /*70e0*/  FMUL.FTZ R123, R63, R123 ;  /* 0x0000007b3f7b7220 */ /* 0x000fe20000410000 */
[----:B------:R0:W2:Y:S01]  /*70f0*/  MUFU.EX2 R101, R60 ;  /* 0x0000003c00657308 */ /* 0x0000a20000000800 */
[----:B------:R-:W-:Y:S02]  /*7100*/  FMUL.FTZ R125, R61, R125 ;  /* 0x0000007d3d7d7220 */ /* 0x000fe40000410000 */
[C---:B------:R-:W-:Y:S02]  /*7110*/  FFMA.FTZ R63, R128.reuse, R65, -R153 ;  /* 0x00000041803f7223 */ /* 0x040fe40000010899 */
[----:B------:R-:W-:Y:S02]  /*7120*/  FFMA.FTZ R155, R128, R62, R155 ;  /* 0x0000003e809b7223 */ /* 0x000fe4000001009b */
[C---:B------:R-:W-:Y:S01]  /*7130*/  FMUL.FTZ R156, R125.reuse, R63 ;  /* 0x0000003f7d9c7220 */ /* 0x040fe20000410000 */
[----:B0-----:R-:W-:Y:S01]  /*7140*/  @!P0 IADD3 R60, R154, -0x2, RZ ;  /* 0xfffffffe9a3c8810 */ /* 0x001fe20007ffe0ff */
[----:B------:R-:W-:-:S02]  /*7150*/  FMUL.FTZ R62, R125, R155 ;  /* 0x0000009b7d3e7220 */ /* 0x000fc40000410000 */
[----:B------:R-:W-:Y:S02]  /*7160*/  FMUL.FTZ R65, R42, R66 ;  /* 0x000000422a417220 */ /* 0x000fe40000410000 */
[C---:B-1----:R-:W-:Y:S02]  /*7170*/  FMUL.FTZ R122, R64.reuse, R122 ;  /* 0x0000007a407a7220 */ /* 0x042fe40000410000 */
[----:B------:R-:W-:Y:S01]  /*7180*/  FMUL.FTZ R119, R64, R119 ;  /* 0x0000007740777220 */ /* 0x000fe20000410000 */
[----:B------:R0:W-:Y:S01]  /*7190*/  MUFU.EX2 R154, R65 ;  /* 0x00000041009a7308 */ /* 0x0001e20000000800 */
[----:B------:R-:W-:Y:S02]  /*71a0*/  FFMA.FTZ R158, R126, R155, R156 ;  /* 0x0000009b7e9e7223 */ /* 0x000fe4000001009c */
[----:B------:R-:W-:Y:S01]  /*71b0*/  @!P0 IMAD R64, R60, R159, UR7 ;  /* 0x000000073c408e24 */ /* 0x000fe2000f8e029f */
[----:B------:R-:W-:Y:S01]  /*71c0*/  HFMA2.MMA R60, -RZ, RZ, 1.875, 0 ;  /* 0x3f800000ff3c7435 */ /* 0x000fe200000001ff */
[----:B------:R-:W-:-:S02]  /*71d0*/  FFMA.FTZ R157, R126, R63, -R62 ;  /* 0x0000003f7e9d7223 */ /* 0x000fc4000001083e */
[----:B------:R-:W-:Y:S01]  /*71e0*/  FMUL.FTZ R159, R123, R158 ;  /* 0x0000009e7b9f7220 */ /* 0x000fe20000410000 */
[----:B------:R-:W-:Y:S01]  /*71f0*/  CS2R R62, SRZ ;  /* 0x00000000003e7805 */ /* 0x000fe2000001ff00 */
[----:B0-----:R-:W-:-:S04]  /*7200*/  @!P0 IMAD.WIDE R64, R64, R161, UR40 ;  /* 0x0000002840408e25 */ /* 0x001fc8000f8e02a1 */
[-C--:B------:R-:W-:Y:S02]  /*7210*/  FMUL.FTZ R161, R123, R157.reuse ;  /* 0x0000009d7ba17220 */ /* 0x080fe40000410000 */
[----:B------:R-:W-:Y:S02]  /*7220*/  FMUL.FTZ R61, R43, R66 ;  /* 0x000000422b3d7220 */ /* 0x000fe40000410000 */
[C---:B------:R-:W-:Y:S02]  /*7230*/  FFMA.FTZ R159, R124.reuse, R157, -R159 ;  /* 0x0000009d7c9f7223 */ /* 0x040fe4000001089f */
[----:B------:R-:W-:Y:S01]  /*7240*/  FFMA.FTZ R161, R124, R158, R161 ;  /* 0x0000009e7ca17223 */ /* 0x000fe200000100a1 */
[----:B------:R0:W-:Y:S01]  /*7250*/  MUFU.EX2 R153, R61 ;  /* 0x0000003d00997308 */ /* 0x0001e20000000800 */
[C---:B------:R-:W-:Y:S02]  /*7260*/  FMUL.FTZ R118, R70.reuse, R118 ;  /* 0x0000007646767220 */ /* 0x040fe40000410000 */
[----:B------:R-:W-:-:S02]  /*7270*/  FMUL.FTZ R117, R70, R117 ;  /* 0x0000007546757220 */ /* 0x000fc40000410000 */
[C---:B------:R-:W-:Y:S02]  /*7280*/  FMUL.FTZ R157, R119.reuse, R159 ;  /* 0x0000009f779d7220 */ /* 0x040fe40000410000 */
[-C--:B------:R-:W-:Y:S01]  /*7290*/  FMUL.FTZ R70, R119, R161.reuse ;  /* 0x000000a177467220 */ /* 0x080fe20000410000 */
[----:B0-----:R-:W-:Y:S01]  /*72a0*/  MOV R61, RZ ;  /* 0x000000ff003d7202 */ /* 0x001fe20000000f00 */
[-C--:B------:R-:W-:Y:S02]  /*72b0*/  FMUL.FTZ R155, R41, R66.reuse ;  /* 0x00000042299b7220 */ /* 0x080fe40000410000 */
[-C--:B------:R-:W-:Y:S02]  /*72c0*/  FMUL.FTZ R156, R40, R66.reuse ;  /* 0x00000042289c7220 */ /* 0x080fe40000410000 */
[----:B------:R-:W-:Y:S01]  /*72d0*/  FMUL.FTZ R66, R39, R66 ;  /* 0x0000004227427220 */ /* 0x000fe20000410000 */
[----:B------:R0:W5:Y:S01]  /*72e0*/  @!P0 LDG.E.128 R60, [R64.64] ;  /* 0x00000020403c8981 */ /* 0x000162000c1e1d00 */
[----:B------:R-:W-:-:S02]  /*72f0*/  FFMA.FTZ R157, R122, R161, R157 ;  /* 0x000000a17a9d7223 */ /* 0x000fc4000001009d */
[C---:B------:R-:W-:Y:S02]  /*7300*/  FMUL.FTZ R116, R71.reuse, R116 ;  /* 0x0000007447747220 */ /* 0x040fe40000410000 */
[----:B------:R-:W-:Y:S01]  /*7310*/  FMUL.FTZ R115, R71, R115 ;  /* 0x0000007347737220 */ /* 0x000fe20000410000 */
[----:B------:R-:W-:Y:S01]  /*7320*/  HADD2.F32 R90, -RZ, R90.H0_H0 ;  /* 0x2000005aff5a7230 */ /* 0x000fe20000004100 */
[----:B------:R-:W-:Y:S01]  /*7330*/  FFMA.FTZ R70, R122, R159, -R70 ;  /* 0x0000009f7a467223 */ /* 0x000fe20000010846 */
[----:B------:R1:W-:Y:S01]  /*7340*/  MUFU.EX2 R71, R66 ;  /* 0x0000004200477308 */ /* 0x0003e20000000800 */
[----:B0-----:R-:W-:-:S07]  /*7350*/  FMUL.FTZ R65, R117, R157 ;  /* 0x0000009d75417220 */ /* 0x001fce0000410000 */
[----:B------:R-:W0:Y:S01]  /*7360*/  MUFU.SIN R64, R67 ;  /* 0x0000004300407308 */ /* 0x000e220000000400 */
[-C--:B-1----:R-:W-:Y:S02]  /*7370*/  FMUL.FTZ R66, R117, R70.reuse ;  /* 0x0000004675427220 */ /* 0x082fe40000410000 */
[C---:B------:R-:W-:Y:S02]  /*7380*/  FFMA.FTZ R65, R118.reuse, R70, -R65 ;  /* 0x0000004676417223 */ /* 0x040fe40000010841 */
[----:B------:R-:W-:Y:S02]  /*7390*/  FFMA.FTZ R66, R118, R157, R66 ;  /* 0x0000009d76427223 */ /* 0x000fe40000010042 */
        /* <DEDUP_REMOVED lines=12> */
[----:B0-----:R-:W-:Y:S01]  /*7460*/  FMUL.FTZ R101, R71, R64 ;  /* 0x0000004047657220 */ /* 0x001fe20000410000 */
        /* <DEDUP_REMOVED lines=27> */
[C---:B------:R-:W-:Y:S01]  /*7620*/  FMUL.FTZ R187, R71.reuse, R187 ;  /* 0x000000bb47bb7220 */ /* 0x040fe20000410000 */
[----:B------:R-:W-:Y:S01]  /*7630*/  HADD2.F32 R140, -RZ, R140.H0_H0 ;  /* 0x2000008cff8c7230 */ /* 0x000fe20000004100 */
[----:B------:R-:W-:Y:S01]  /*7640*/  FFMA.FTZ R66, R186, R134, -R67 ;  /* 0x00000086ba427223 */ /* 0x000fe20000010843 */
[----:B------:R-:W-:Y:S01]  /*7650*/  HADD2.F32 R141, -RZ, R141.H0_H0 ;  /* 0x2000008dff8d7230 */ /* 0x000fe20000004100 */
[----:B------:R-:W-:Y:S01]  /*7660*/  FMUL.FTZ R188, R71, R188 ;  /* 0x000000bc47bc7220 */ /* 0x000fe20000410000 */
[----:B------:R-:W-:Y:S01]  /*7670*/  HADD2.F32 R142, -RZ, R142.H0_H0 ;  /* 0x2000008eff8e7230 */ /* 0x000fe20000004100 */
[----:B------:R-:W-:Y:S01]  /*7680*/  FFMA.FTZ R67, R185, R134, R70 ;  /* 0x00000086b9437223 */ /* 0x000fe20000010046 */
[----:B------:R-:W-:Y:S01]  /*7690*/  HADD2.F32 R143, -RZ, R143.H0_H0 ;  /* 0x2000008fff8f7230 */ /* 0x000fe20000004100 */
[----:B------:R-:W-:Y:S01]  /*76a0*/  FADD.FTZ R66, R187, R66 ;  /* 0x00000042bb427221 */ /* 0x000fe20000010000 */
[----:B------:R-:W-:Y:S01]  /*76b0*/  HADD2.F32 R144, -RZ, R144.H0_H0 ;  /* 0x20000090ff907230 */ /* 0x000fe20000004100 */
[C---:B------:R-:W-:Y:S01]  /*76c0*/  FMUL.FTZ R112, R153.reuse, R112 ;  /* 0x0000007099707220 */ /* 0x040fe20000410000 */
[----:B------:R-:W0:Y:S01]  /*76d0*/  MUFU.EX2 R155, R155 ;  /* 0x0000009b009b7308 */ /* 0x000e220000000800 */
[----:B------:R-:W-:Y:S01]  /*76e0*/  FMUL.FTZ R109, R153, R109 ;  /* 0x0000006d996d7220 */ /* 0x000fe20000410000 */
[----:B------:R-:W-:Y:S01]  /*76f0*/  HADD2.F32 R153, -RZ, R80.H0_H0 ;  /* 0x20000050ff997230 */ /* 0x000fe20000004100 */
[----:B------:R-:W-:-:S02]  /*7700*/  FADD.FTZ R67, R188, R67 ;  /* 0x00000043bc437221 */ /* 0x000fc40000010000 */
[C---:B------:R-:W-:Y:S02]  /*7710*/  FMUL.FTZ R70, R131.reuse, R66 ;  /* 0x0000004283467220 */ /* 0x040fe40000410000 */
[C---:B------:R-:W-:Y:S01]  /*7720*/  FMUL.FTZ R189, R52.reuse, R91 ;  /* 0x0000005b34bd7220 */ /* 0x040fe20000410000 */
[----:B------:R-:W-:Y:S01]  /*7730*/  HADD2.F32 R145, -RZ, R145.H0_H0 ;  /* 0x20000091ff917230 */ /* 0x000fe20000004100 */
[-C--:B------:R-:W-:Y:S01]  /*7740*/  FMUL.FTZ R71, R131, R67.reuse ;  /* 0x0000004383477220 */ /* 0x080fe20000410000 */
[----:B------:R-:W-:Y:S01]  /*7750*/  HADD2.F32 R146, -RZ, R146.H0_H0 ;  /* 0x20000092ff927230 */ /* 0x000fe20000004100 */
[----:B------:R-:W-:Y:S01]  /*7760*/  FMUL.FTZ R190, R52, R92 ;  /* 0x0000005c34be7220 */ /* 0x000fe20000410000 */
[----:B------:R-:W1:Y:S01]  /*7770*/  MUFU.EX2 R156, R156 ;  /* 0x0000009c009c7308 */ /* 0x000e620000000800 */
[----:B------:R-:W-:Y:S02]  /*7780*/  FFMA.FTZ R70, R132, R67, R70 ;  /* 0x0000004384467223 */ /* 0x000fe40000010046 */
[----:B------:R-:W-:-:S02]  /*7790*/  FMUL.FTZ R189, R153, R189 ;  /* 0x000000bd99bd7220 */ /* 0x000fc40000410000 */
[----:B------:R-:W-:Y:S02]  /*77a0*/  FFMA.FTZ R71, R132, R66, -R71 ;  /* 0x0000004284477223 */ /* 0x000fe40000010847 */
[----:B------:R-:W-:Y:S02]  /*77b0*/  FMUL.FTZ R190, R153, R190 ;  /* 0x000000be99be7220 */ /* 0x000fe40000410000 */
[----:B------:R-:W-:Y:S01]  /*77c0*/  FADD.FTZ R70, R189, R70 ;  /* 0x00000046bd467221 */ /* 0x000fe20000010000 */
[----:B------:R-:W-:Y:S01]  /*77d0*/  HADD2.F32 R153, -RZ, R79.H0_H0 ;  /* 0x2000004fff997230 */ /* 0x000fe20000004100 */
[----:B------:R-:W-:Y:S02]  /*77e0*/  FADD.FTZ R71, R190, R71 ;  /* 0x00000047be477221 */ /* 0x000fe40000010000 */
[----:B------:R-:W-:Y:S02]  /*77f0*/  FMUL.FTZ R66, R129, R70 ;  /* 0x0000004681427220 */ /* 0x000fe40000410000 */
[----:B------:R-:W-:-:S02]  /*7800*/  FMUL.FTZ R191, R51, R93 ;  /* 0x0000005d33bf7220 */ /* 0x000fc40000410000 */
[-C--:B------:R-:W-:Y:S02]  /*7810*/  FMUL.FTZ R67, R129, R71.reuse ;  /* 0x0000004781437220 */ /* 0x080fe40000410000 */
[----:B------:R-:W-:Y:S02]  /*7820*/  FMUL.FTZ R192, R51, R94 ;  /* 0x0000005e33c07220 */ /* 0x000fe40000410000 */
[C---:B------:R-:W-:Y:S02]  /*7830*/  FFMA.FTZ R66, R130.reuse, R71, -R66 ;  /* 0x0000004782427223 */ /* 0x040fe40000010842 */
[C---:B------:R-:W-:Y:S02]  /*7840*/  FMUL.FTZ R191, R153.reuse, R191 ;  /* 0x000000bf99bf7220 */ /* 0x040fe40000410000 */
[----:B------:R-:W-:Y:S02]  /*7850*/  FFMA.FTZ R67, R130, R70, R67 ;  /* 0x0000004682437223 */ /* 0x000fe40000010043 */
[----:B------:R-:W-:-:S02]  /*7860*/  FMUL.FTZ R192, R153, R192 ;  /* 0x000000c099c07220 */ /* 0x000fc40000410000 */
[----:B------:R-:W-:Y:S01]  /*7870*/  FADD.FTZ R66, R191, R66 ;  /* 0x00000042bf427221 */ /* 0x000fe20000010000 */
[----:B------:R-:W-:Y:S01]  /*7880*/  HADD2.F32 R153, -RZ, R78.H0_H0 ;  /* 0x2000004eff997230 */ /* 0x000fe20000004100 */
[----:B------:R-:W-:Y:S02]  /*7890*/  FADD.FTZ R67, R192, R67 ;  /* 0x00000043c0437221 */ /* 0x000fe40000010000 */
[C---:B------:R-:W-:Y:S02]  /*78a0*/  FMUL.FTZ R70, R127.reuse, R66 ;  /* 0x000000427f467220 */ /* 0x040fe40000410000 */
[C---:B------:R-:W-:Y:S02]  /*78b0*/  FMUL.FTZ R193, R50.reuse, R95 ;  /* 0x0000005f32c17220 */ /* 0x040fe40000410000 */
[----:B------:R-:W-:Y:S02]  /*78c0*/  FMUL.FTZ R71, R127, R67 ;  /* 0x000000437f477220 */ /* 0x000fe40000410000 */
[----:B------:R-:W-:-:S02]  /*78d0*/  FMUL.FTZ R194, R50, R96 ;  /* 0x0000006032c27220 */ /* 0x000fc40000410000 */
[C---:B------:R-:W-:Y:S02]  /*78e0*/  FFMA.FTZ R70, R128.reuse, R67, R70 ;  /* 0x0000004380467223 */ /* 0x040fe40000010046 */
[C---:B------:R-:W-:Y:S02]  /*78f0*/  FMUL.FTZ R193, R153.reuse, R193 ;  /* 0x000000c199c17220 */ /* 0x040fe40000410000 */
[----:B------:R-:W-:Y:S02]  /*7900*/  FFMA.FTZ R71, R128, R66, -R71 ;  /* 0x0000004280477223 */ /* 0x000fe40000010847 */
[----:B------:R-:W-:Y:S02]  /*7910*/  FMUL.FTZ R194, R153, R194 ;  /* 0x000000c299c27220 */ /* 0x000fe40000410000 */
[----:B------:R-:W-:Y:S01]  /*7920*/  FADD.FTZ R70, R193, R70 ;  /* 0x00000046c1467221 */ /* 0x000fe20000010000 */
[----:B------:R-:W-:Y:S01]  /*7930*/  HADD2.F32 R153, -RZ, R77.H0_H0 ;  /* 0x2000004dff997230 */ /* 0x000fe20000004100 */
[----:B------:R-:W-:-:S02]  /*7940*/  FADD.FTZ R71, R194, R71 ;  /* 0x00000047c2477221 */ /* 0x000fc40000010000 */
[----:B------:R-:W-:Y:S02]  /*7950*/  FMUL.FTZ R66, R125, R70 ;  /* 0x000000467d427220 */ /* 0x000fe40000410000 */
[----:B------:R-:W-:Y:S02]  /*7960*/  FMUL.FTZ R195, R49, R97 ;  /* 0x0000006131c37220 */ /* 0x000fe40000410000 */
[-C--:B------:R-:W-:Y:S02]  /*7970*/  FMUL.FTZ R67, R125, R71.reuse ;  /* 0x000000477d437220 */ /* 0x080fe40000410000 */
[----:B------:R-:W-:Y:S02]  /*7980*/  FMUL.FTZ R196, R49, R98 ;  /* 0x0000006231c47220 */ /* 0x000fe40000410000 */
[----:B------:R-:W-:Y:S02]  /*7990*/  FFMA.FTZ R66, R126, R71, -R66 ;  /* 0x000000477e427223 */ /* 0x000fe40000010842 */
[----:B------:R-:W-:-:S02]  /*79a0*/  FMUL.FTZ R195, R153, R195 ;  /* 0x000000c399c37220 */ /* 0x000fc40000410000 */
[----:B------:R-:W-:Y:S02]  /*79b0*/  FFMA.FTZ R67, R126, R70, R67 ;  /* 0x000000467e437223 */ /* 0x000fe40000010043 */
        /* <DEDUP_REMOVED lines=8> */
[C---:B------:R-:W-:Y:S02]  /*7a40*/  FFMA.FTZ R70, R124.reuse, R67, R70 ;  /* 0x000000437c467223 */ /* 0x040fe40000010046 */
[C---:B------:R-:W-:Y:S02]  /*7a50*/  FMUL.FTZ R197, R153.reuse, R197 ;  /* 0x000000c599c57220 */ /* 0x040fe40000410000 */
[----:B------:R-:W-:Y:S02]  /*7a60*/  FFMA.FTZ R71, R124, R66, -R71 ;  /* 0x000000427c477223 */ /* 0x000fe40000010847 */
[----:B------:R-:W-:-:S02]  /*7a70*/  FMUL.FTZ R198, R153, R198 ;  /* 0x000000c699c67220 */ /* 0x000fc40000410000 */
[----:B------:R-:W-:Y:S01]  /*7a80*/  FADD.FTZ R70, R197, R70 ;  /* 0x00000046c5467221 */ /* 0x000fe20000010000 */
[----:B------:R-:W-:Y:S01]  /*7a90*/  HADD2.F32 R153, -RZ, R75.H0_H0 ;  /* 0x2000004bff997230 */ /* 0x000fe20000004100 */
[----:B------:R-:W-:Y:S02]  /*7aa0*/  FADD.FTZ R71, R198, R71 ;  /* 0x00000047c6477221 */ /* 0x000fe40000010000 */
[----:B------:R-:W-:Y:S02]  /*7ab0*/  FMUL.FTZ R66, R119, R70 ;  /* 0x0000004677427220 */ /* 0x000fe40000410000 */
[----:B------:R-:W-:Y:S02]  /*7ac0*/  FMUL.FTZ R199, R47, R135 ;  /* 0x000000872fc77220 */ /* 0x000fe40000410000 */
[----:B------:R-:W-:Y:S02]  /*7ad0*/  FMUL.FTZ R67, R119, R71 ;  /* 0x0000004777437220 */ /* 0x000fe40000410000 */
[----:B------:R-:W-:-:S02]  /*7ae0*/  FMUL.FTZ R200, R47, R136 ;  /* 0x000000882fc87220 */ /* 0x000fc40000410000 */
[C---:B------:R-:W-:Y:S02]  /*7af0*/  FFMA.FTZ R66, R122.reuse, R71, -R66 ;  /* 0x000000477a427223 */ /* 0x040fe40000010842 */
[C---:B------:R-:W-:Y:S02]  /*7b00*/  FMUL.FTZ R199, R153.reuse, R199 ;  /* 0x000000c799c77220 */ /* 0x040fe40000410000 */
[----:B------:R-:W-:Y:S02]  /*7b10*/  FFMA.FTZ R67, R122, R70, R67 ;  /* 0x000000467a437223 */ /* 0x000fe40000010043 */
[----:B------:R-:W-:Y:S02]  /*7b20*/  FMUL.FTZ R200, R153, R200 ;  /* 0x000000c899c87220 */ /* 0x000fe40000410000 */
[----:B------:R-:W-:Y:S01]  /*7b30*/  FADD.FTZ R66, R199, R66 ;  /* 0x00000042c7427221 */ /* 0x000fe20000010000 */
        /* <DEDUP_REMOVED lines=24> */
[----:B------:R-:W-:Y:S02]  /*7cc0*/  FMUL.FTZ R70, R113, R66 ;  /* 0x0000004271467220 */ /* 0x000fe40000410000 */
[----:B------:R-:W-:Y:S02]  /*7cd0*/  FMUL.FTZ R205, R44, R141 ;  /* 0x0000008d2ccd7220 */ /* 0x000fe40000410000 */
[----:B------:R-:W-:Y:S02]  /*7ce0*/  FMUL.FTZ R71, R109, R64 ;  /* 0x000000406d477220 */ /* 0x000fe40000410000 */
[----:B------:R-:W-:-:S02]  /*7cf0*/  FFMA.FTZ R70, R114, R67, R70 ;  /* 0x0000004372467223 */ /* 0x000fc40000010046 */
[----:B------:R-:W-:Y:S02]  /*7d00*/  FMUL.FTZ R67, R113, R67 ;  /* 0x0000004371437220 */ /* 0x000fe40000410000 */
[----:B------:R-:W-:Y:S02]  /*7d10*/  FMUL.FTZ R206, R44, R142 ;  /* 0x0000008e2cce7220 */ /* 0x000fe40000410000 */
[----:B------:R-:W-:Y:S02]  /*7d20*/  FMUL.FTZ R205, R153, R205 ;  /* 0x000000cd99cd7220 */ /* 0x000fe40000410000 */
[-C--:B------:R-:W-:Y:S02]  /*7d30*/  FFMA.FTZ R71, R112, R65.reuse, -R71 ;  /* 0x0000004170477223 */ /* 0x080fe40000010847 */
[----:B------:R-:W-:Y:S02]  /*7d40*/  FMUL.FTZ R65, R109, R65 ;  /* 0x000000416d417220 */ /* 0x000fe40000410000 */
[----:B------:R-:W-:-:S02]  /*7d50*/  FFMA.FTZ R67, R114, R66, -R67 ;  /* 0x0000004272437223 */ /* 0x000fc40000010843 */
[----:B------:R-:W-:Y:S02]  /*7d60*/  FMUL.FTZ R206, R153, R206 ;  /* 0x000000ce99ce7220 */ /* 0x000fe40000410000 */
[----:B------:R-:W-:Y:S02]  /*7d70*/  FADD.FTZ R70, R205, R70 ;  /* 0x00000046cd467221 */ /* 0x000fe40000010000 */
[C---:B------:R-:W-:Y:S02]  /*7d80*/  FMUL.FTZ R108, R154.reuse, R108 ;  /* 0x0000006c9a6c7220 */ /* 0x040fe40000410000 */
[----:B------:R-:W-:Y:S01]  /*7d90*/  FMUL.FTZ R107, R154, R107 ;  /* 0x0000006b9a6b7220 */ /* 0x000fe20000410000 */
[----:B------:R-:W-:Y:S01]  /*7da0*/  HADD2.F32 R154, -RZ, R59.H0_H0 ;  /* 0x2000003bff9a7230 */ /* 0x000fe20000004100 */
[----:B------:R-:W-:Y:S02]  /*7db0*/  FFMA.FTZ R65, R112, R64, R65 ;  /* 0x0000004070417223 */ /* 0x000fe40000010041 */
[----:B------:R-:W-:-:S02]  /*7dc0*/  FADD.FTZ R67, R206, R67 ;  /* 0x00000043ce437221 */ /* 0x000fc40000010000 */
[----:B------:R-:W-:Y:S02]  /*7dd0*/  FMUL.FTZ R64, R109, R70 ;  /* 0x000000466d407220 */ /* 0x000fe40000410000 */
[----:B------:R-:W-:Y:S02]  /*7de0*/  FMUL.FTZ R207, R43, R143 ;  /* 0x0000008f2bcf7220 */ /* 0x000fe40000410000 */
[-C--:B------:R-:W-:Y:S02]  /*7df0*/  FMUL.FTZ R153, R109, R67.reuse ;  /* 0x000000436d997220 */ /* 0x080fe40000410000 */
[----:B------:R-:W-:Y:S02]  /*7e00*/  FFMA.FTZ R64, R112, R67, -R64 ;  /* 0x0000004370407223 */ /* 0x000fe40000010840 */
[----:B------:R-:W-:Y:S02]  /*7e10*/  FMUL.FTZ R208, R43, R144 ;  /* 0x000000902bd07220 */ /* 0x000fe40000410000 */
        /* <DEDUP_REMOVED lines=8> */
[-C--:B------:R-:W-:Y:S02]  /*7ea0*/  FFMA.FTZ R70, R108, R153.reuse, R67 ;  /* 0x000000996c467223 */ /* 0x080fe40000010043 */
[----:B------:R-:W-:Y:S02]  /*7eb0*/  FMUL.FTZ R153, R107, R153 ;  /* 0x000000996b997220 */ /* 0x000fe40000410000 */
[----:B------:R-:W-:Y:S02]  /*7ec0*/  FMUL.FTZ R210, R42, R146 ;  /* 0x000000922ad27220 */ /* 0x000fe40000410000 */
[----:B------:R-:W-:Y:S02]  /*7ed0*/  FMUL.FTZ R209, R154, R209 ;  /* 0x000000d19ad17220 */ /* 0x000fe40000410000 */
[----:B0-----:R-:W-:Y:S02]  /*7ee0*/  FMUL.FTZ R105, R155, R105 ;  /* 0x000000699b697220 */ /* 0x001fe40000410000 */
[----:B------:R-:W-:-:S02]  /*7ef0*/  FFMA.FTZ R153, R108, R64, -R153 ;  /* 0x000000406c997223 */ /* 0x000fc40000010899 */
[----:B------:R-:W-:Y:S02]  /*7f00*/  FMUL.FTZ R210, R154, R210 ;  /* 0x000000d29ad27220 */ /* 0x000fe40000410000 */
[----:B------:R-:W-:Y:S02]  /*7f10*/  FADD.FTZ R70, R209, R70 ;  /* 0x00000046d1467221 */ /* 0x000fe40000010000 */
[----:B------:R-:W-:Y:S01]  /*7f20*/  FMUL.FTZ R66, R107, R65 ;  /* 0x000000416b427220 */ /* 0x000fe20000410000 */
[----:B------:R-:W-:Y:S01]  /*7f30*/  HADD2.F32 R147, -RZ, R147.H0_H0 ;  /* 0x20000093ff937230 */ /* 0x000fe20000004100 */
[----:B------:R-:W-:Y:S02]  /*7f40*/  FMUL.FTZ R106, R155, R106 ;  /* 0x0000006a9b6a7220 */ /* 0x000fe40000410000 */
[----:B------:R-:W-:Y:S02]  /*7f50*/  FADD.FTZ R153, R210, R153 ;  /* 0x00000099d2997221 */ /* 0x000fe40000010000 */
[----:B------:R-:W-:-:S02]  /*7f60*/  FMUL.FTZ R64, R105, R70 ;  /* 0x0000004669407220 */ /* 0x000fc40000410000 */
[-C--:B------:R-:W-:Y:S01]  /*7f70*/  FFMA.FTZ R66, R108, R71.reuse, -R66 ;  /* 0x000000476c427223 */ /* 0x080fe20000010842 */
[----:B------:R-:W-:Y:S01]  /*7f80*/  HADD2.F32 R154, -RZ, R57.H0_H0 ;  /* 0x20000039ff9a7230 */ /* 0x000fe20000004100 */
[----:B------:R-:W-:Y:S01]  /*7f90*/  FMUL.FTZ R71, R107, R71 ;  /* 0x000000476b477220 */ /* 0x000fe20000410000 */
[----:B------:R-:W-:Y:S01]  /*7fa0*/  HADD2.F32 R148, -RZ, R148.H0_H0 ;  /* 0x20000094ff947230 */ /* 0x000fe20000004100 */
[-C--:B------:R-:W-:Y:S02]  /*7fb0*/  FFMA.FTZ R67, R106, R153.reuse, -R64 ;  /* 0x000000996a437223 */ /* 0x080fe40000010840 */
[----:B------:R-:W-:Y:S02]  /*7fc0*/  FMUL.FTZ R153, R105, R153 ;  /* 0x0000009969997220 */ /* 0x000fe40000410000 */
[----:B------:R-:W-:Y:S02]  /*7fd0*/  FMUL.FTZ R211, R41, R147 ;  /* 0x0000009329d37220 */ /* 0x000fe40000410000 */
[----:B------:R-:W-:-:S02]  /*7fe0*/  FFMA.FTZ R71, R108, R65, R71 ;  /* 0x000000416c477223 */ /* 0x000fc40000010047 */
[----:B------:R-:W-:Y:S02]  /*7ff0*/  FMUL.FTZ R212, R41, R148 ;  /* 0x0000009429d47220 */ /* 0x000fe40000410000 */
[----:B------:R-:W-:Y:S02]  /*8000*/  FFMA.FTZ R70, R106, R70, R153 ;  /* 0x000000466a467223 */ /* 0x000fe40000010099 */
[----:B------:R-:W-:Y:S01]  /*8010*/  FMUL.FTZ R211, R154, R211 ;  /* 0x000000d39ad37220 */ /* 0x000fe20000410000 */
[----:B------:R-:W-:Y:S01]  /*8020*/  HADD2.F32 R150, -RZ, R150.H0_H0 ;  /* 0x20000096ff967230 */ /* 0x000fe20000004100 */
[----:B------:R-:W-:Y:S02]  /*8030*/  FMUL.FTZ R65, R105, R71 ;  /* 0x0000004769417220 */ /* 0x000fe40000410000 */
[----:B-1----:R-:W-:Y:S02]  /*8040*/  FMUL.FTZ R103, R156, R103 ;  /* 0x000000679c677220 */ /* 0x002fe40000410000 */
[----:B------:R-:W-:-:S02]  /*8050*/  FMUL.FTZ R212, R154, R212 ;  /* 0x000000d49ad47220 */ /* 0x000fc40000410000 */
[----:B------:R-:W-:Y:S01]  /*8060*/  FADD.FTZ R70, R211, R70 ;  /* 0x00000046d3467221 */ /* 0x000fe20000010000 */
[----:B------:R-:W-:Y:S01]  /*8070*/  HADD2.F32 R149, -RZ, R149.H0_H0 ;  /* 0x20000095ff957230 */ /* 0x000fe20000004100 */
[-C--:B------:R-:W-:Y:S01]  /*8080*/  FFMA.FTZ R65, R106, R66.reuse, -R65 ;  /* 0x000000426a417223 */ /* 0x080fe20000010841 */
[----:B------:R-:W-:Y:S01]  /*8090*/  HADD2.F32 R154, -RZ, R56.H0_H0 ;  /* 0x20000038ff9a7230 */ /* 0x000fe20000004100 */
[----:B------:R-:W-:Y:S02]  /*80a0*/  FMUL.FTZ R66, R105, R66 ;  /* 0x0000004269427220 */ /* 0x000fe40000410000 */
[----:B------:R-:W-:Y:S02]  /*80b0*/  FMUL.FTZ R104, R156, R104 ;  /* 0x000000689c687220 */ /* 0x000fe40000410000 */
[----:B------:R-:W-:Y:S02]  /*80c0*/  FADD.FTZ R67, R212, R67 ;  /* 0x00000043d4437221 */ /* 0x000fe40000010000 */
[----:B------:R-:W-:-:S02]  /*80d0*/  FMUL.FTZ R64, R103, R70 ;  /* 0x0000004667407220 */ /* 0x000fc40000410000 */
[----:B------:R-:W-:Y:S02]  /*80e0*/  FMUL.FTZ R214, R40, R150 ;  /* 0x0000009628d67220 */ /* 0x000fe40000410000 */
[----:B------:R-:W-:Y:S02]  /*80f0*/  FFMA.FTZ R66, R106, R71, R66 ;  /* 0x000000476a427223 */ /* 0x000fe40000010042 */
[----:B------:R-:W-:Y:S02]  /*8100*/  FMUL.FTZ R153, R103, R67 ;  /* 0x0000004367997220 */ /* 0x000fe40000410000 */
[----:B------:R-:W-:Y:S02]  /*8110*/  FMUL.FTZ R213, R40, R149 ;  /* 0x0000009528d57220 */ /* 0x000fe40000410000 */
[----:B------:R-:W-:Y:S02]  /*8120*/  FFMA.FTZ R71, R104, R67, -R64 ;  /* 0x0000004368477223 */ /* 0x000fe40000010840 */
[----:B------:R-:W-:-:S02]  /*8130*/  FMUL.FTZ R214, R154, R214 ;  /* 0x000000d69ad67220 */ /* 0x000fc40000410000 */
[----:B------:R-:W-:Y:S02]  /*8140*/  FFMA.FTZ R70, R104, R70, R153 ;  /* 0x0000004668467223 */ /* 0x000fe40000010099 */
[----:B------:R-:W-:Y:S02]  /*8150*/  FMUL.FTZ R213, R154, R213 ;  /* 0x000000d59ad57220 */ /* 0x000fe40000410000 */
[----:B------:R-:W-:Y:S02]  /*8160*/  FADD.FTZ R71, R214, R71 ;  /* 0x00000047d6477221 */ /* 0x000fe40000010000 */
[----:B------:R-:W-:Y:S01]  /*8170*/  FMUL.FTZ R64, R103, R66 ;  /* 0x0000004267407220 */ /* 0x000fe20000410000 */
[----:B------:R-:W-:Y:S01]  /*8180*/  HADD2.F32 R151, -RZ, R151.H0_H0 ;  /* 0x20000097ff977230 */ /* 0x000fe20000004100 */
[----:B------:R-:W-:Y:S01]  /*8190*/  FADD.FTZ R70, R213, R70 ;  /* 0x00000046d5467221 */ /* 0x000fe20000010000 */
[----:B------:R-:W-:Y:S01]  /*81a0*/  HADD2.F32 R152, -RZ, R152.H0_H0 ;  /* 0x20000098ff987230 */ /* 0x000fe20000004100 */
[----:B------:R-:W-:-:S02]  /*81b0*/  FMUL.FTZ R153, R101, R71 ;  /* 0x0000004765997220 */ /* 0x000fc40000410000 */
[-C--:B------:R-:W-:Y:S02]  /*81c0*/  FMUL.FTZ R67, R103, R65.reuse ;  /* 0x0000004167437220 */ /* 0x080fe40000410000 */
[----:B------:R-:W-:Y:S02]  /*81d0*/  FFMA.FTZ R64, R104, R65, -R64 ;  /* 0x0000004168407223 */ /* 0x000fe40000010840 */
[-C--:B------:R-:W-:Y:S02]  /*81e0*/  FMUL.FTZ R65, R101, R70.reuse ;  /* 0x0000004665417220 */ /* 0x080fe40000410000 */
[----:B------:R-:W-:Y:S01]  /*81f0*/  FFMA.FTZ R153, R102, R70, R153 ;  /* 0x0000004666997223 */ /* 0x000fe20000010099 */
[----:B------:R-:W-:Y:S01]  /*8200*/  HADD2.F32 R70, -RZ, R55.H0_H0 ;  /* 0x20000037ff467230 */ /* 0x000fe20000004100 */
[----:B------:R-:W-:Y:S02]  /*8210*/  FFMA.FTZ R67, R104, R66, R67 ;  /* 0x0000004268437223 */ /* 0x000fe40000010043 */
[----:B------:R-:W-:-:S02]  /*8220*/  FMUL.FTZ R215, R39, R151 ;  /* 0x0000009727d77220 */ /* 0x000fc40000410000 */
[----:B------:R-:W-:Y:S01]  /*8230*/  FMUL.FTZ R216, R39, R152 ;  /* 0x0000009827d87220 */ /* 0x000fe20000410000 */
[----:B------:R-:W-:Y:S01]  /*8240*/  ISETP.GT.U32.AND P0, PT, R86, 0x1f, PT ;  /* 0x0000001f5600780c */ /* 0x000fe20003f04070 */
[----:B------:R-:W-:Y:S02]  /*8250*/  FFMA.FTZ R66, R102, R71, -R65 ;  /* 0x0000004766427223 */ /* 0x000fe40000010841 */
[C---:B------:R-:W-:Y:S02]  /*8260*/  FMUL.FTZ R65, R101.reuse, R64 ;  /* 0x0000004065417220 */ /* 0x040fe40000410000 */
[----:B------:R-:W-:Y:S02]  /*8270*/  FMUL.FTZ R71, R101, R67 ;  /* 0x0000004365477220 */ /* 0x000fe40000410000 */
[C---:B------:R-:W-:Y:S02]  /*8280*/  FMUL.FTZ R215, R70.reuse, R215 ;  /* 0x000000d746d77220 */ /* 0x040fe40000410000 */
[----:B------:R-:W-:-:S02]  /*8290*/  FMUL.FTZ R216, R70, R216 ;  /* 0x000000d846d87220 */ /* 0x000fc40000410000 */
[C---:B------:R-:W-:Y:S02]  /*82a0*/  FFMA.FTZ R65, R102.reuse, R67, R65 ;  /* 0x0000004366417223 */ /* 0x040fe40000010041 */
[----:B------:R-:W-:Y:S02]  /*82b0*/  FFMA.FTZ R64, R102, R64, -R71 ;  /* 0x0000004066407223 */ /* 0x000fe40000010847 */
        /* <DEDUP_REMOVED lines=38> */
[----:B0-----:R-:W-:Y:S04]  /*8520*/  LDS.128 R64, [R243+0x31d0] ;  /* 0x0031d000f3407984 */ /* 0x001fe80000000c00 */
[----:B------:R-:W0:Y:S02]  /*8530*/  LDS.128 R68, [R243+0x31e0] ;  /* 0x0031e000f3447984 */ /* 0x000e240000000c00 */
[----:B0-----:R-:W-:-:S02]  /*8540*/  FMUL.FTZ R241, R67, R69 ;  /* 0x0000004543f17220 */ /* 0x001fc40000410000 */
[-C--:B------:R-:W-:Y:S02]  /*8550*/  FMUL.FTZ R240, R65, R69.reuse ;  /* 0x0000004541f07220 */ /* 0x080fe40000410000 */
[CC--:B------:R-:W-:Y:S02]  /*8560*/  FFMA.FTZ R241, R66.reuse, R68.reuse, -R241 ;  /* 0x0000004442f17223 */ /* 0x0c0fe400000108f1 */
[-C--:B------:R-:W-:Y:S02]  /*8570*/  FMUL.FTZ R66, R66, R69.reuse ;  /* 0x0000004542427220 */ /* 0x080fe40000410000 */
[CC--:B------:R-:W-:Y:S02]  /*8580*/  FFMA.FTZ R240, R64.reuse, R68.reuse, -R240 ;  /* 0x0000004440f07223 */ /* 0x0c0fe400000108f0 */
[----:B------:R-:W-:Y:S02]  /*8590*/  FMUL.FTZ R64, R64, R69 ;  /* 0x0000004540407220 */ /* 0x000fe40000410000 */
[----:B------:R-:W-:-:S02]  /*85a0*/  FFMA.FTZ R67, R67, R68, R66 ;  /* 0x0000004443437223 */ /* 0x000fc40000010042 */
[----:B------:R-:W-:Y:S02]  /*85b0*/  FADD.FTZ R70, R70, R241 ;  /* 0x000000f146467221 */ /* 0x000fe40000010000 */
[----:B------:R-:W-:Y:S02]  /*85c0*/  FFMA.FTZ R68, R65, R68, R64 ;  /* 0x0000004441447223 */ /* 0x000fe40000010040 */
[----:B------:R-:W-:Y:S01]  /*85d0*/  FADD.FTZ R241, R71, R67 ;  /* 0x0000004347f17221 */ /* 0x000fe20000010000 */
[----:B------:R-:W-:Y:S05]  /*85e0*/  BRA.DIV ~URZ, `(.L_x_5097) ;  /* 0x00007d427f007947 */ /* 0x000fea000b800000 */
[----:B------:R0:W1:Y:S02]  /*85f0*/  SHFL.UP PT, R67, R240, 0x1, RZ ;  /* 0x04200000f0437989 */ /* 0x00006400000e00ff */
.L_x_5205:
        /* <DEDUP_REMOVED lines=10> */
[----:B-1----:R-:W-:Y:S02]  /*86a0*/  FMUL.FTZ R66, R68, R67 ;  /* 0x0000004344427220 */ /* 0x002fe40000410000 */
[----:B------:R-:W-:-:S02]  /*86b0*/  @P0 FADD.FTZ R241, R241, R69 ;  /* 0x00000045f1f10221 */ /* 0x000fc40000010000 */
[-C--:B----4-:R-:W-:Y:S02]  /*86c0*/  FFMA.FTZ R66, R240, R64.reuse, R66 ;  /* 0x00000040f0427223 */ /* 0x090fe40000010042 */
[C---:B------:R-:W-:Y:S01]  /*86d0*/  FMUL.FTZ R64, R68.reuse, R64 ;  /* 0x0000004044407220 */ /* 0x040fe20000410000 */
[----:B------:R-:W1:Y:S02]  /*86e0*/  SHFL.UP PT, R65, R241, 0x2, RZ ;  /* 0x04400000f1417989 */ /* 0x000e6400000e00ff */
[----:B------:R-:W-:Y:S01]  /*86f0*/  FSEL R66, R68, R66, !P0 ;  /* 0x0000004244427208 */ /* 0x000fe20004000000 */
[----:B0-----:R-:W-:Y:S01]  /*8700*/  @P0 FFMA.FTZ R240, R240, R67, -R64 ;  /* 0x00000043f0f00223 */ /* 0x001fe20000010840 */
[----:B------:R-:W-:Y:S01]  /*8710*/  ISETP.GE.AND P0, PT, R85, 0x2, PT ;  /* 0x000000025500780c */ /* 0x000fe20003f06270 */
[----:B------:R-:W0:Y:S02]  /*8720*/  SHFL.UP PT, R67, R70, 0x2, RZ ;  /* 0x0440000046437989 */ /* 0x000e2400000e00ff */
[----:B-1----:R-:W-:-:S04]  /*8730*/  FMUL.FTZ R69, R66, R65 ;  /* 0x0000004142457220 */ /* 0x002fc80000410000 */
[-C--:B0-----:R-:W-:Y:S02]  /*8740*/  FFMA.FTZ R69, R240, R67.reuse, -R69 ;  /* 0x00000043f0457223 */ /* 0x081fe40000010845 */
[----:B------:R-:W-:-:S04]  /*8750*/  FMUL.FTZ R67, R66, R67 ;  /* 0x0000004342437220 */ /* 0x000fc80000410000 */
        /* <DEDUP_REMOVED lines=21> */
[----:B------:R-:W-:Y:S01]  /*88b0*/  SHFL.UP PT, R69, R70, 0x8, RZ ;  /* 0x0500000046457989 */ /* 0x000fe200000e00ff */
[----:B0-----:R-:W-:-:S02]  /*88c0*/  FMUL.FTZ R68, R64, R65 ;  /* 0x0000004140447220 */ /* 0x001fc40000410000 */
[-C--:B-1----:R-:W-:Y:S02]  /*88d0*/  FMUL.FTZ R66, R64, R67.reuse ;  /* 0x0000004340427220 */ /* 0x082fe40000410000 */
[C---:B------:R-:W-:Y:S02]  /*88e0*/  FFMA.FTZ R67, R240.reuse, R67, R68 ;  /* 0x00000043f0437223 */ /* 0x040fe40000010044 */
[----:B------:R-:W-:Y:S02]  /*88f0*/  @P0 FFMA.FTZ R240, R240, R65, -R66 ;  /* 0x00000041f0f00223 */ /* 0x000fe40000010842 */
[----:B------:R-:W0:Y:S01]  /*8900*/  SHFL.UP PT, R65, R241, 0x8, RZ ;  /* 0x05000000f1417989 */ /* 0x000e2200000e00ff */
[----:B------:R-:W-:Y:S02]  /*8910*/  FSEL R66, R64, R67, !P0 ;  /* 0x0000004340427208 */ /* 0x000fe40004000000 */
[----:B------:R-:W-:-:S03]  /*8920*/  ISETP.GE.AND P0, PT, R85, 0x8, PT ;  /* 0x000000085500780c */ /* 0x000fc60003f06270 */
[----:B0-----:R-:W-:-:S04]  /*8930*/  FMUL.FTZ R67, R66, R65 ;  /* 0x0000004142437220 */ /* 0x001fc80000410000 */
[-C--:B------:R-:W-:Y:S02]  /*8940*/  FFMA.FTZ R67, R240, R69.reuse, -R67 ;  /* 0x00000045f0437223 */ /* 0x080fe40000010843 */
[----:B------:R-:W-:-:S04]  /*8950*/  FMUL.FTZ R69, R66, R69 ;  /* 0x0000004542457220 */ /* 0x000fc80000410000 */
[----:B------:R-:W-:Y:S02]  /*8960*/  @P0 FADD.FTZ R70, R70, R67 ;  /* 0x0000004346460221 */ /* 0x000fe40000010000 */
[----:B------:R-:W-:Y:S01]  /*8970*/  FFMA.FTZ R64, R240, R65, R69 ;  /* 0x00000041f0407223 */ /* 0x000fe20000010045 */
[----:B------:R-:W0:Y:S03]  /*8980*/  SHFL.UP PT, R67, R66, 0x8, RZ ;  /* 0x0500000042437989 */ /* 0x000e2600000e00ff */
[----:B------:R-:W-:Y:S01]  /*8990*/  @P0 FADD.FTZ R241, R241, R64 ;  /* 0x00000040f1f10221 */ /* 0x000fe20000010000 */
[----:B------:R-:W1:Y:S04]  /*89a0*/  SHFL.UP PT, R65, R240, 0x8, RZ ;  /* 0x05000000f0417989 */ /* 0x000e6800000e00ff */
[----:B------:R-:W2:Y:S01]  /*89b0*/  SHFL.UP PT, R71, R70, 0x10, RZ ;  /* 0x0600000046477989 */ /* 0x000ea200000e00ff */
[----:B0-----:R-:W-:-:S02]  /*89c0*/  FMUL.FTZ R64, R66, R67 ;  /* 0x0000004342407220 */ /* 0x001fc40000410000 */
[----:B-1----:R-:W-:-:S04]  /*89d0*/  FMUL.FTZ R68, R66, R65 ;  /* 0x0000004142447220 */ /* 0x002fc80000410000 */
[C---:B------:R-:W-:Y:S02]  /*89e0*/  FFMA.FTZ R67, R240.reuse, R67, R68 ;  /* 0x00000043f0437223 */ /* 0x040fe40000010044 */
[----:B------:R-:W-:Y:S02]  /*89f0*/  @P0 FFMA.FTZ R240, R240, R65, -R64 ;  /* 0x00000041f0f00223 */ /* 0x000fe40000010840 */
[----:B------:R-:W0:Y:S01]  /*8a00*/  SHFL.UP PT, R64, R241, 0x10, RZ ;  /* 0x06000000f1407989 */ /* 0x000e2200000e00ff */
[----:B------:R-:W-:Y:S02]  /*8a10*/  FSEL R69, R66, R67, !P0 ;  /* 0x0000004342457208 */ /* 0x000fe40004000000 */
[----:B------:R-:W-:Y:S01]  /*8a20*/  MOV R242, R240 ;  /* 0x000000f000f27202 */ /* 0x000fe20000000f00 */
[----:B------:R1:W3:Y:S04]  /*8a30*/  SHFL.UP PT, R67, R240, 0x10, RZ ;  /* 0x06000000f0437989 */ /* 0x0002e800000e00ff */
[----:B------:R4:W0:Y:S01]  /*8a40*/  SHFL.UP PT, R68, R69, 0x10, RZ ;  /* 0x0600000045447989 */ /* 0x00082200000e00ff */
[----:B-1----:R-:W-:-:S03]  /*8a50*/  MOV R240, R70 ;  /* 0x0000004600f07202 */ /* 0x002fc60000000f00 */
.L_x_5206:
[----:B--2---:R-:W-:Y:S01]  /*8a60*/  ISETP.GE.AND P0, PT, R85, 0x10, PT ;  /* 0x000000105500780c */ /* 0x004fe20003f06270 */
[-C--:B0-----:R-:W-:Y:S01]  /*8a70*/  FMUL.FTZ R65, R64, R69.reuse ;  /* 0x0000004540417220 */ /* 0x081fe20000410000 */
[----:B------:R-:W-:Y:S01]  /*8a80*/  MOV R70, R242 ;  /* 0x000000f200467202 */ /* 0x000fe20000000f00 */
[----:B---3--:R-:W-:-:S04]  /*8a90*/  FMUL.FTZ R66, R67, R69 ;  /* 0x0000004543427220 */ /* 0x008fc80000410000 */
[CC--:B------:R-:W-:Y:S02]  /*8aa0*/  FFMA.FTZ R65, R71.reuse, R70.reuse, -R65 ;  /* 0x0000004647417223 */ /* 0x0c0fe40000010841 */
[-C--:B------:R-:W-:Y:S02]  /*8ab0*/  FMUL.FTZ R71, R71, R69.reuse ;  /* 0x0000004547477220 */ /* 0x080fe40000410000 */
[CC--:B------:R-:W-:Y:S02]  /*8ac0*/  FFMA.FTZ R66, R68.reuse, R70.reuse, R66 ;  /* 0x0000004644427223 */ /* 0x0c0fe40000010042 */
[----:B------:R-:W-:Y:S02]  /*8ad0*/  FMUL.FTZ R68, R68, R69 ;  /* 0x0000004544447220 */ /* 0x000fe40000410000 */
[----:B------:R-:W-:Y:S01]  /*8ae0*/  FFMA.FTZ R71, R64, R70, R71 ;  /* 0x0000004640477223 */ /* 0x000fe20000010047 */
[----:B----4-:R-:W-:Y:S01]  /*8af0*/  FSEL R69, R69, R66, !P0 ;  /* 0x0000004245457208 */ /* 0x010fe20004000000 */
[----:B------:R-:W-:Y:S01]  /*8b00*/  @P0 FFMA.FTZ R70, R67, R70, -R68 ;  /* 0x0000004643460223 */ /* 0x000fe20000010844 */
[----:B------:R-:W-:-:S02]  /*8b10*/  MOV R68, R241 ;  /* 0x000000f100447202 */ /* 0x000fc40000000f00 */
[----:B------:R-:W-:-:S03]  /*8b20*/  MOV R67, R240 ;  /* 0x000000f000437202 */ /* 0x000fc60000000f00 */
[----:B------:R-:W-:Y:S02]  /*8b30*/  @P0 FADD.FTZ R68, R71, R68 ;  /* 0x0000004447440221 */ /* 0x000fe40000010000 */
[----:B------:R-:W-:Y:S01]  /*8b40*/  @P0 FADD.FTZ R67, R65, R67 ;  /* 0x0000004341430221 */ /* 0x000fe20000010000 */
[----:B------:R-:W-:Y:S05]  /*8b50*/  BRA.CONV ~URZ, `(.L_x_5099) ;  /* 0x000000537f007947 */ /* 0x000fea000b800000 */
[----:B------:R-:W-:Y:S01]  /*8b60*/  HFMA2.MMA R66, -RZ, RZ, 0, 1.847743988037109375e-06 ;  /* 0x0000001fff427435 */ /* 0x000fe200000001ff */
[----:B------:R-:W-:Y:S02]  /*8b70*/  MOV R64, R70 ;  /* 0x0000004600407202 */ /* 0x000fe40000000f00 */
[----:B------:R-:W-:Y:S02]  /*8b80*/  MOV R247, 0xffffffff ;  /* 0xffffffff00f77802 */ /* 0x000fe40000000f00 */
[----:B------:R-:W-:Y:S02]  /*8b90*/  MOV R65, 0x8bb0 ;  /* 0x00008bb000417802 */ /* 0x000fe40000000f00 */
[----:B------:R-:W-:Y:S05]  /*8ba0*/  CALL.REL.NOINC `($__internal_124_$__cuda_sm70_shflsync_idx_p) ;  /* 0x0000959000007944 */ /* 0x000fea0003c00000 */
.L_x_5099:
[----:B------:R-:W-:Y:S05]  /*8bb0*/  BRA.CONV ~URZ, `(.L_x_5100) ;  /* 0x000000537f007947 */ /* 0x000fea000b800000 */
[----:B-1----:R-:W-:Y:S01]  /*8bc0*/  HFMA2.MMA R66, -RZ, RZ, 0, 1.847743988037109375e-06 ;  /* 0x0000001fff427435 */ /* 0x002fe200000001ff */
[----:B------:R-:W-:Y:S02]  /*8bd0*/  MOV R64, R69 ;  /* 0x0000004500407202 */ /* 0x000fe40000000f00 */
[----:B------:R-:W-:-:S02]  /*8be0*/  MOV R247, 0xffffffff ;  /* 0xffffffff00f77802 */ /* 0x000fc40000000f00 */
[----:B------:R-:W-:Y:S02]  /*8bf0*/  MOV R65, 0x8c10 ;  /* 0x00008c1000417802 */ /* 0x000fe40000000f00 */
[----:B0-----:R-:W-:Y:S05]  /*8c00*/  CALL.REL.NOINC `($__internal_124_$__cuda_sm70_shflsync_idx_p) ;  /* 0x0000953000007944 */ /* 0x001fea0003c00000 */
.L_x_5100:
[----:B------:R-:W-:Y:S05]  /*8c10*/  BRA.CONV ~URZ, `(.L_x_5101) ;  /* 0x000000537f007947 */ /* 0x000fea000b800000 */
[----:B-1----:R-:W-:Y:S01]  /*8c20*/  HFMA2.MMA R66, -RZ, RZ, 0, 1.847743988037109375e-06 ;  /* 0x0000001fff427435 */ /* 0x002fe200000001ff */
[----:B------:R-:W-:Y:S02]  /*8c30*/  MOV R64, R67 ;  /* 0x0000004300407202 */ /* 0x000fe40000000f00 */
[----:B------:R-:W-:Y:S02]  /*8c40*/  MOV R247, 0xffffffff ;  /* 0xffffffff00f77802 */ /* 0x000fe40000000f00 */
[----:B------:R-:W-:Y:S02]  /*8c50*/  MOV R65, 0x8c70 ;  /* 0x00008c7000417802 */ /* 0x000fe40000000f00 */
[----:B0-----:R-:W-:Y:S05]  /*8c60*/  CALL.REL.NOINC `($__internal_124_$__cuda_sm70_shflsync_idx_p) ;  /* 0x000094d000007944 */ /* 0x001fea0003c00000 */
.L_x_5101:
[----:B------:R-:W-:Y:S05]  /*8c70*/  BRA.CONV ~URZ, `(.L_x_5102) ;  /* 0x000000537f007947 */ /* 0x000fea000b800000 */
[----:B-1----:R-:W-:Y:S01]  /*8c80*/  HFMA2.MMA R66, -RZ, RZ, 0, 1.847743988037109375e-06 ;  /* 0x0000001fff427435 */ /* 0x002fe200000001ff */
[----:B------:R-:W-:Y:S02]  /*8c90*/  MOV R64, R68 ;  /* 0x0000004400407202 */ /* 0x000fe40000000f00 */
[----:B------:R-:W-:Y:S02]  /*8ca0*/  MOV R247, 0xffffffff ;  /* 0xffffffff00f77802 */ /* 0x000fe40000000f00 */
[----:B------:R-:W-:-:S02]  /*8cb0*/  MOV R65, 0x8cd0 ;  /* 0x00008cd000417802 */ /* 0x000fc40000000f00 */
[----:B0-----:R-:W-:Y:S05]  /*8cc0*/  CALL.REL.NOINC `($__internal_124_$__cuda_sm70_shflsync_idx_p) ;  /* 0x0000947000007944 */ /* 0x001fea0003c00000 */
.L_x_5102:
        /* <DEDUP_REMOVED lines=8> */
[----:B------:R-:W0:Y:S02]  /*8d50*/  SHFL.UP PT, R68, R68, 0x1, RZ ;  /* 0x0420000044447989 */ /* 0x000e2400000e00ff */
.L_x_5207:
[-C--:B0-23--:R-:W-:Y:S02]  /*8d60*/  FMUL.FTZ R65, R61, R69.reuse ;  /* 0x000000453d417220 */ /* 0x08dfe40000410000 */
[----:B------:R-:W-:-:S02]  /*8d70*/  FMUL.FTZ R64, R60, R69 ;  /* 0x000000453c407220 */ /* 0x000fc40000410000 */
[-C--:B------:R-:W-:Y:S02]  /*8d80*/  @P1 FFMA.FTZ R60, R60, R70.reuse, -R65 ;  /* 0x000000463c3c1223 */ /* 0x080fe40000010841 */
[-C--:B-1----:R-:W-:Y:S02]  /*8d90*/  FMUL.FTZ R65, R63, R69.reuse ;  /* 0x000000453f417220 */ /* 0x082fe40000410000 */
[C---:B----4-:R-:W-:Y:S02]  /*8da0*/  FMUL.FTZ R69, R62.reuse, R69 ;  /* 0x000000453e457220 */ /* 0x050fe40000410000 */
[-C--:B------:R-:W-:Y:S02]  /*8db0*/  FFMA.FTZ R66, R62, R70.reuse, -R65 ;  /* 0x000000463e427223 */ /* 0x080fe40000010841 */
[----:B------:R-:W-:Y:S02]  /*8dc0*/  @P1 FFMA.FTZ R61, R61, R70, R64 ;  /* 0x000000463d3d1223 */ /* 0x000fe40000010040 */
[----:B------:R-:W-:-:S02]  /*8dd0*/  @P1 FADD.FTZ R62, R66, R67 ;  /* 0x00000043423e1221 */ /* 0x000fc40000010000 */
[----:B------:R-:W0:Y:S01]  /*8de0*/  LDS.128 R64, [R243+0x31d0] ;  /* 0x0031d000f3407984 */ /* 0x000e220000000c00 */
[----:B------:R-:W-:-:S04]  /*8df0*/  FFMA.FTZ R69, R63, R70, R69 ;  /* 0x000000463f457223 */ /* 0x000fc80000010045 */
[----:B------:R-:W-:-:S05]  /*8e00*/  @P1 FADD.FTZ R63, R69, R68 ;  /* 0x00000044453f1221 */ /* 0x000fca0000010000 */
        /* <DEDUP_REMOVED lines=12> */
.L_x_5096:
[----:B0-----:R-:W-:Y:S05]  /*8ed0*/  BSYNC B0 ;  /* 0x0000000000007941 */ /* 0x001fea0003800000 */
.L_x_5095:
[----:B------:R-:W-:Y:S02]  /*8ee0*/  WARPSYNC 0xffffffff ;  /* 0xffffffff00007948 */ /* 0x000fe40003800000 */
[CC--:B-1----:R-:W-:Y:S01]  /*8ef0*/  FMUL.FTZ R60, R102.reuse, R184.reuse ;  /* 0x000000b8663c7220 */ /* 0x0c2fe20000410000 */
[----:B------:R-:W-:Y:S01]  /*8f00*/  BAR.SYNC.DEFER_BLOCKING 0x0 ;  /* 0x0000000000007b1d */ /* 0x000fe20000010000 */
[C---:B------:R-:W-:Y:S02]  /*8f10*/  FMUL.FTZ R61, R101.reuse, R184 ;  /* 0x000000b8653d7220 */ /* 0x040fe40000410000 */
[-C--:B------:R-:W-:Y:S02]  /*8f20*/  FFMA.FTZ R62, -R101, R168.reuse, -R60 ;  /* 0x000000a8653e7223 */ /* 0x080fe4000001093c */
[----:B------:R-:W-:Y:S01]  /*8f30*/  FFMA.FTZ R60, R102, R168, -R61 ;  /* 0x000000a8663c7223 */ /* 0x000fe2000001083d */
[----:B------:R-:W-:Y:S01]  /*8f40*/  ULDC UR34, c[0x0][0x174] ;  /* 0x00005d0000227ab9 */ /* 0x000fe20000000800 */
[----:B------:R-:W-:Y:S01]  /*8f50*/  FADD.FTZ R62, -R183, R62 ;  /* 0x0000003eb73e7221 */ /* 0x000fe20000010100 */
[----:B------:R-:W-:Y:S01]  /*8f60*/  UISETP.GE.AND UP0, UPT, UR24, UR34, UPT ;  /* 0x000000221800728c */ /* 0x000fe2000bf06270 */
[----:B------:R-:W-:Y:S01]  /*8f70*/  FADD.FTZ R60, R167, R60 ;  /* 0x0000003ca73c7221 */ /* 0x000fe20000010000 */
[----:B------:R-:W-:Y:S01]  /*8f80*/  USHF.L.U32 UR34, UR7, 0x4, URZ ;  /* 0x0000000407227899 */ /* 0x000fe2000800063f */
[C---:B------:R-:W-:Y:S01]  /*8f90*/  FMUL.FTZ R61, R103.reuse, -R62 ;  /* 0x8000003e673d7220 */ /* 0x040fe20000410000 */
[----:B------:R-:W-:Y:S01]  /*8fa0*/  BSSY B0, `(.L_x_5104) ;  /* 0x00001aa000007945 */ /* 0x000fe20003800000 */
[-C--:B------:R-:W-:Y:S01]  /*8fb0*/  FMUL.FTZ R63, R103, -R60.reuse ;  /* 0x8000003c673f7220 */ /* 0x080fe20000410000 */
[----:B------:R-:W-:Y:S01]  /*8fc0*/  PLOP3.LUT P0, PT, PT, PT, UP0, 0x80, 0x0 ;  /* 0x000000000000781c */ /* 0x000fe20003f0f008 */
[----:B------:R-:W-:-:S02]  /*8fd0*/  FFMA.FTZ R65, R104, R60, -R61 ;  /* 0x0000003c68417223 */ /* 0x000fc4000001083d */
[C---:B------:R-:W-:Y:S01]  /*8fe0*/  FMUL.FTZ R60, R101.reuse, -R110 ;  /* 0x8000006e653c7220 */ /* 0x040fe20000410000 */
[----:B------:R-:W-:Y:S01]  /*8ff0*/  ISETP.NE.OR P0, PT, R228, RZ, P0 ;  /* 0x000000ffe400720c */ /* 0x000fe20000705670 */
[-C--:B------:R-:W-:Y:S02]  /*9000*/  FMUL.FTZ R61, R101, R111.reuse ;  /* 0x0000006f653d7220 */ /* 0x080fe40000410000 */
[----:B------:R-:W-:Y:S02]  /*9010*/  FFMA.FTZ R67, R104, R62, R63 ;  /* 0x0000003e68437223 */ /* 0x000fe4000001003f */
[C---:B------:R-:W-:Y:S01]  /*9020*/  FFMA.FTZ R62, R102.reuse, -R111, R60 ;  /* 0x8000006f663e7223 */ /* 0x040fe2000001003c */
[----:B------:R-:W0:Y:S01]  /*9030*/  LDS.64 R68, [R86.X16+0x31d8] ;  /* 0x0031d80056447984 */ /* 0x000e22000000ca00 */
        /* <DEDUP_REMOVED lines=13> */
[----:B------:R-:W-:-:S02]  /*9110*/  FADD.FTZ R64, R165, R64 ;  /* 0x00000040a5407221 */ /* 0x000fc40000010000 */
[----:B------:R-:W-:Y:S02]  /*9120*/  FADD.FTZ R66, -R181, R66 ;  /* 0x00000042b5427221 */ /* 0x000fe40000010100 */
[C---:B------:R-:W-:Y:S02]  /*9130*/  FFMA.FTZ R62, R106.reuse, R63, R62 ;  /* 0x0000003f6a3e7223 */ /* 0x040fe4000001003e */
[----:B------:R-:W-:Y:S02]  /*9140*/  FFMA.FTZ R60, R106, R60, -R61 ;  /* 0x0000003c6a3c7223 */ /* 0x000fe4000001083d */
[C---:B------:R-:W-:Y:S02]  /*9150*/  FMUL.FTZ R63, R107.reuse, -R64 ;  /* 0x800000406b3f7220 */ /* 0x040fe40000410000 */
[-C--:B------:R-:W-:Y:S02]  /*9160*/  FMUL.FTZ R61, R107, -R66.reuse ;  /* 0x800000426b3d7220 */ /* 0x080fe40000410000 */
        /* <DEDUP_REMOVED lines=8> */
[C---:B------:R-:W-:Y:S02]  /*91f0*/  FMUL.FTZ R61, R109.reuse, -R67 ;  /* 0x800000436d3d7220 */ /* 0x040fe40000410000 */
[CC--:B------:R-:W-:Y:S02]  /*9200*/  FMUL.FTZ R62, R109.reuse, -R65.reuse ;  /* 0x800000416d3e7220 */ /* 0x0c0fe40000410000 */
        /* <DEDUP_REMOVED lines=9> */
[CC--:B------:R-:W-:Y:S02]  /*92a0*/  FMUL.FTZ R61, R113.reuse, -R66.reuse ;  /* 0x80000042713d7220 */ /* 0x0c0fe40000410000 */
        /* <DEDUP_REMOVED lines=14> */
[----:B------:R-:W-:Y:S02]  /*9390*/  FADD.FTZ R64, R161, R64 ;  /* 0x00000040a1407221 */ /* 0x000fe40000010000 */
[----:B------:R-:W-:Y:S02]  /*93a0*/  FADD.FTZ R66, -R177, R66 ;  /* 0x00000042b1427221 */ /* 0x000fe40000010100 */
[----:B------:R-:W-:-:S02]  /*93b0*/  FFMA.FTZ R62, R116, R63, R62 ;  /* 0x0000003f743e7223 */ /* 0x000fc4000001003e */
[----:B------:R-:W-:Y:S02]  /*93c0*/  FFMA.FTZ R60, R116, R60, -R61 ;  /* 0x0000003c743c7223 */ /* 0x000fe4000001083d */
[C---:B------:R-:W-:Y:S02]  /*93d0*/  FMUL.FTZ R63, R117.reuse, -R64 ;  /* 0x80000040753f7220 */ /* 0x040fe40000410000 */
[CC--:B------:R-:W-:Y:S02]  /*93e0*/  FMUL.FTZ R61, R117.reuse, -R66.reuse ;  /* 0x80000042753d7220 */ /* 0x0c0fe40000410000 */
        /* <DEDUP_REMOVED lines=45> */
[C---:B------:R-:W-:Y:S02]  /*96c0*/  FFMA.FTZ R60, R128.reuse, R60, -R61 ;  /* 0x0000003c803c7223 */ /* 0x040fe4000001083d */
[----:B------:R-:W-:Y:S02]  /*96d0*/  FFMA.FTZ R61, R128, R62, R63 ;  /* 0x0000003e803d7223 */ /* 0x000fe4000001003f */
[----:B------:R-:W-:Y:S02]  /*96e0*/  FADD.FTZ R65, R156, R65 ;  /* 0x000000419c417221 */ /* 0x000fe40000010000 */
[C---:B------:R-:W-:Y:S02]  /*96f0*/  FMUL.FTZ R62, R129.reuse, -R67 ;  /* 0x80000043813e7220 */ /* 0x040fe40000410000 */
[-C--:B------:R-:W-:Y:S02]  /*9700*/  FMUL.FTZ R63, R129, -R65.reuse ;  /* 0x80000041813f7220 */ /* 0x080fe40000410000 */
[----:B------:R-:W-:-:S02]  /*9710*/  FFMA.FTZ R64, R130, R65, -R62 ;  /* 0x0000004182407223 */ /* 0x000fc4000001083e */
[----:B------:R-:W-:Y:S02]  /*9720*/  FFMA.FTZ R66, R130, R67, R63 ;  /* 0x0000004382427223 */ /* 0x000fe4000001003f */
[----:B------:R-:W-:Y:S02]  /*9730*/  FADD.FTZ R64, R155, R64 ;  /* 0x000000409b407221 */ /* 0x000fe40000010000 */
[----:B------:R-:W-:Y:S02]  /*9740*/  FMUL.FTZ R63, R129, -R61 ;  /* 0x8000003d813f7220 */ /* 0x000fe40000410000 */
[----:B------:R-:W-:Y:S02]  /*9750*/  FADD.FTZ R66, -R171, R66 ;  /* 0x00000042ab427221 */ /* 0x000fe40000010100 */
[----:B------:R-:W-:Y:S02]  /*9760*/  FMUL.FTZ R67, R131, -R64 ;  /* 0x8000004083437220 */ /* 0x000fe40000410000 */
[----:B0-----:R-:W-:-:S02]  /*9770*/  FMUL.FTZ R70, R121, R68 ;  /* 0x0000004479467220 */ /* 0x001fc40000410000 */
[-C--:B------:R-:W-:Y:S02]  /*9780*/  FMUL.FTZ R62, R129, -R60.reuse ;  /* 0x8000003c813e7220 */ /* 0x080fe40000410000 */
[----:B------:R-:W-:Y:S02]  /*9790*/  FFMA.FTZ R60, R130, R60, -R63 ;  /* 0x0000003c823c7223 */ /* 0x000fe4000001083f */
[-C--:B------:R-:W-:Y:S02]  /*97a0*/  FMUL.FTZ R63, R131, -R66.reuse ;  /* 0x80000042833f7220 */ /* 0x080fe40000410000 */
[----:B------:R-:W-:Y:S02]  /*97b0*/  FFMA.FTZ R67, R132, R66, R67 ;  /* 0x0000004284437223 */ /* 0x000fe40000010043 */
[-C--:B------:R-:W-:Y:S02]  /*97c0*/  FMUL.FTZ R121, R121, R69.reuse ;  /* 0x0000004579797220 */ /* 0x080fe40000410000 */
[----:B------:R-:W-:-:S02]  /*97d0*/  FFMA.FTZ R70, R120, R69, R70 ;  /* 0x0000004578467223 */ /* 0x000fc40000010046 */
[----:B------:R-:W-:Y:S02]  /*97e0*/  FFMA.FTZ R61, R130, R61, R62 ;  /* 0x0000003d823d7223 */ /* 0x000fe4000001003e */
[----:B------:R-:W-:Y:S02]  /*97f0*/  FFMA.FTZ R65, R132, R64, -R63 ;  /* 0x0000004084417223 */ /* 0x000fe4000001083f */
[----:B------:R-:W-:Y:S02]  /*9800*/  FADD.FTZ R67, -R170, R67 ;  /* 0x00000043aa437221 */ /* 0x000fe40000010100 */
[----:B------:R-:W-:Y:S02]  /*9810*/  FFMA.FTZ R121, R120, R68, -R121 ;  /* 0x0000004478797223 */ /* 0x000fe40000010879 */
[----:B------:R-:W-:Y:S02]  /*9820*/  FADD.FTZ R185, R185, R70 ;  /* 0x00000046b9b97221 */ /* 0x000fe40000010000 */
[----:B------:R-:W-:-:S02]  /*9830*/  FMUL.FTZ R63, R131, -R61 ;  /* 0x8000003d833f7220 */ /* 0x000fc40000410000 */
[-C--:B------:R-:W-:Y:S02]  /*9840*/  FMUL.FTZ R62, R131, -R60.reuse ;  /* 0x8000003c833e7220 */ /* 0x080fe40000410000 */
[----:B------:R-:W-:Y:S02]  /*9850*/  FADD.FTZ R65, R154, R65 ;  /* 0x000000419a417221 */ /* 0x000fe40000010000 */
[C---:B------:R-:W-:Y:S02]  /*9860*/  FMUL.FTZ R66, R133.reuse, -R67 ;  /* 0x8000004385427220 */ /* 0x040fe40000410000 */
[----:B------:R-:W-:Y:S02]  /*9870*/  FADD.FTZ R186, R186, R121 ;  /* 0x00000079baba7221 */ /* 0x000fe40000010000 */
[----:B------:R-:W-:Y:S02]  /*9880*/  FMUL.FTZ R69, R133, R185 ;  /* 0x000000b985457220 */ /* 0x000fe40000410000 */
[----:B------:R-:W-:-:S02]  /*9890*/  FFMA.FTZ R60, R132, R60, -R63 ;  /* 0x0000003c843c7223 */ /* 0x000fc4000001083f */
[----:B------:R-:W-:Y:S02]  /*98a0*/  FFMA.FTZ R61, R132, R61, R62 ;  /* 0x0000003d843d7223 */ /* 0x000fe4000001003e */
[CC--:B------:R-:W-:Y:S02]  /*98b0*/  FMUL.FTZ R62, R133.reuse, -R65.reuse ;  /* 0x80000041853e7220 */ /* 0x0c0fe40000410000 */
[C---:B------:R-:W-:Y:S02]  /*98c0*/  FFMA.FTZ R66, R134.reuse, R65, -R66 ;  /* 0x0000004186427223 */ /* 0x040fe40000010842 */
[----:B------:R-:W-:Y:S02]  /*98d0*/  FFMA.FTZ R68, R134, R186, -R69 ;  /* 0x000000ba86447223 */ /* 0x000fe40000010845 */
[----:B------:R-:W-:Y:S02]  /*98e0*/  FMUL.FTZ R65, R133, -R60 ;  /* 0x8000003c85417220 */ /* 0x000fe40000410000 */
[----:B------:R-:W-:-:S02]  /*98f0*/  FADD.FTZ R187, R187, R68 ;  /* 0x00000044bbbb7221 */ /* 0x000fc40000010000 */
[C---:B------:R-:W-:Y:S02]  /*9900*/  FFMA.FTZ R62, R134.reuse, R67, R62 ;  /* 0x00000043863e7223 */ /* 0x040fe4000001003e */
[CC--:B------:R-:W-:Y:S02]  /*9910*/  FMUL.FTZ R63, R133.reuse, -R61.reuse ;  /* 0x8000003d853f7220 */ /* 0x0c0fe40000410000 */
[C---:B------:R-:W-:Y:S01]  /*9920*/  FFMA.FTZ R65, R134.reuse, R61, R65 ;  /* 0x0000003d86417223 */ /* 0x040fe20000010041 */
[----:B------:R-:W-:Y:S01]  /*9930*/  HFMA2.MMA R61, -RZ, RZ, 0, 0 ;  /* 0x00000000ff3d7435 */ /* 0x000fe200000001ff */
[----:B------:R-:W-:Y:S02]  /*9940*/  FMUL.FTZ R68, R133, R186 ;  /* 0x000000ba85447220 */ /* 0x000fe40000410000 */
[----:B------:R-:W-:Y:S01]  /*9950*/  FFMA.FTZ R64, R134, R60, -R63 ;  /* 0x0000003c86407223 */ /* 0x000fe2000001083f */
[----:B------:R-:W-:Y:S01]  /*9960*/  MOV R60, 0x3f800000 ;  /* 0x3f800000003c7802 */ /* 0x000fe20000000f00 */
[----:B------:R-:W-:-:S02]  /*9970*/  FADD.FTZ R67, -R169, R62 ;  /* 0x0000003ea9437221 */ /* 0x000fc40000010100 */
[----:B------:R-:W-:Y:S01]  /*9980*/  FFMA.FTZ R69, R134, R185, R68 ;  /* 0x000000b986457223 */ /* 0x000fe20000010044 */
[----:B------:R-:W-:Y:S01]  /*9990*/  CS2R R62, SRZ ;  /* 0x00000000003e7805 */ /* 0x000fe2000001ff00 */
[----:B------:R-:W-:Y:S02]  /*99a0*/  FADD.FTZ R66, R153, R66 ;  /* 0x0000004299427221 */ /* 0x000fe40000010000 */
[----:B------:R-:W-:Y:S02]  /*99b0*/  FADD.FTZ R188, R188, R69 ;  /* 0x00000045bcbc7221 */ /* 0x000fe40000010000 */
[----:B------:R-:W-:Y:S01]  /*99c0*/  FMUL.FTZ R69, R131, R187 ;  /* 0x000000bb83457220 */ /* 0x000fe20000410000 */
[----:B------:R-:W0:Y:S01]  /*99d0*/  @!P0 LDS.128 R60, [UR34+0x4be0] ;  /* 0x004be022ff3c8984 */ /* 0x000e220008000c00 */
[----:B------:R-:W-:-:S03]  /*99e0*/  ISETP.GT.U32.AND P0, PT, R86, 0x1f, PT ;  /* 0x0000001f5600780c */ /* 0x000fc60003f04070 */
[----:B------:R1:W-:Y:S02]  /*99f0*/  STS.128 [R86.X16+0x35e0], R64 ;  /* 0x0035e04056007388 */ /* 0x0003e4000000cc00 */
[----:B-1----:R-:W-:-:S04]  /*9a00*/  FFMA.FTZ R64, R132, R188, R69 ;  /* 0x000000bc84407223 */ /* 0x002fc80000010045 */
        /* <DEDUP_REMOVED lines=103> */
.L_x_5208:
[----:B------:R-:W-:Y:S05]  /*a080*/  BRA.DIV ~URZ, `(.L_x_5107) ;  /* 0x000072a27f007947 */ /* 0x000fea000b800000 */
[----:B------:R-:W2:Y:S04]  /*a090*/  SHFL.DOWN PT, R69, R69, 0x1, 0x1f ;  /* 0x08201f0045457f89 */ /* 0x000ea800000e0000 */
[----:B0-----:R0:W3:Y:S04]  /*a0a0*/  SHFL.DOWN PT, R121, R68, 0x1, 0x1f ;  /* 0x08201f0044797f89 */ /* 0x0010e800000e0000 */
[----:B------:R0:W4:Y:S02]  /*a0b0*/  SHFL.DOWN PT, R66, R70, 0x1, 0x1f ;  /* 0x08201f0046427f89 */ /* 0x00012400000e0000 */
.L_x_5209:
        /* <DEDUP_REMOVED lines=13> */
.L_x_5109:
[----:B------:R-:W-:Y:S05]  /*a190*/  BSYNC B1 ;  /* 0x0000000000017941 */ /* 0x000fea0003800000 */
.L_x_5108:
[----:B------:R-:W-:Y:S01]  /*a1a0*/  ISETP.GT.U32.AND P0, PT, R228, 0x1d, PT ;  /* 0x0000001de400780c */ /* 0x000fe20003f04070 */
[----:B------:R-:W-:Y:S05]  /*a1b0*/  BRA.DIV ~URZ, `(.L_x_5110) ;  /* 0x000072c27f007947 */ /* 0x000fea000b800000 */
[----:B-1----:R1:W0:Y:S04]  /*a1c0*/  SHFL.DOWN PT, R67, R71, 0x2, 0x1f ;  /* 0x08401f0047437f89 */ /* 0x00222800000e0000 */
[----:B--2---:R1:W2:Y:S04]  /*a1d0*/  SHFL.DOWN PT, R69, R240, 0x2, 0x1f ;  /* 0x08401f00f0457f89 */ /* 0x0042a800000e0000 */
[----:B0-----:R1:W0:Y:S04]  /*a1e0*/  SHFL.DOWN PT, R70, R68, 0x2, 0x1f ;  /* 0x08401f0044467f89 */ /* 0x00122800000e0000 */
[----:B----4-:R1:W4:Y:S02]  /*a1f0*/  SHFL.DOWN PT, R66, R120, 0x2, 0x1f ;  /* 0x08401f0078427f89 */ /* 0x01032400000e0000 */
.L_x_5210:
        /* <DEDUP_REMOVED lines=13> */
.L_x_5112:
[----:B------:R-:W-:Y:S05]  /*a2d0*/  BSYNC B1 ;  /* 0x0000000000017941 */ /* 0x000fea0003800000 */
.L_x_5111:
[----:B------:R-:W-:Y:S01]  /*a2e0*/  ISETP.GT.U32.AND P0, PT, R228, 0x1b, PT ;  /* 0x0000001be400780c */ /* 0x000fe20003f04070 */
[----:B------:R-:W-:Y:S10]  /*a2f0*/  BRA.DIV ~URZ, `(.L_x_5113) ;  /* 0x000073427f007947 */ /* 0x000ff4000b800000 */
[----:B------:R1:W4:Y:S02]  /*a300*/  SHFL.DOWN PT, R67, R71, 0x4, 0x1f ;  /* 0x08801f0047437f89 */ /* 0x00032400000e0000 */
.L_x_5211:
[----:B------:R-:W-:Y:S05]  /*a310*/  BRA.DIV ~URZ, `(.L_x_5114) ;  /* 0x000073a27f007947 */ /* 0x000fea000b800000 */
[----:B--2---:R2:W1:Y:S04]  /*a320*/  SHFL.DOWN PT, R69, R240, 0x4, 0x1f ;  /* 0x08801f00f0457f89 */ /* 0x00446800000e0000 */
[----:B0-----:R2:W0:Y:S04]  /*a330*/  SHFL.DOWN PT, R70, R68, 0x4, 0x1f ;  /* 0x08801f0044467f89 */ /* 0x00142800000e0000 */
[----:B----4-:R2:W4:Y:S02]  /*a340*/  SHFL.DOWN PT, R66, R120, 0x4, 0x1f ;  /* 0x08801f0078427f89 */ /* 0x01052400000e0000 */
.L_x_5212:
        /* <DEDUP_REMOVED lines=13> */
.L_x_5116:
[----:B------:R-:W-:Y:S05]  /*a420*/  BSYNC B1 ;  /* 0x0000000000017941 */ /* 0x000fea0003800000 */
.L_x_5115:
[----:B------:R-:W-:Y:S01]  /*a430*/  ISETP.GT.U32.AND P0, PT, R228, 0x17, PT ;  /* 0x00000017e400780c */ /* 0x000fe20003f04070 */
[----:B------:R-:W-:Y:S05]  /*a440*/  BRA.DIV ~URZ, `(.L_x_5117) ;  /* 0x000073c27f007947 */ /* 0x000fea000b800000 */
[----:B------:R2:W4:Y:S04]  /*a450*/  SHFL.DOWN PT, R67, R71, 0x8, 0x1f ;  /* 0x09001f0047437f89 */ /* 0x00052800000e0000 */
[----:B-1----:R2:W1:Y:S04]  /*a460*/  SHFL.DOWN PT, R69, R240, 0x8, 0x1f ;  /* 0x09001f00f0457f89 */ /* 0x00246800000e0000 */
[----:B0-----:R2:W0:Y:S04]  /*a470*/  SHFL.DOWN PT, R70, R68, 0x8, 0x1f ;  /* 0x09001f0044467f89 */ /* 0x00142800000e0000 */
[----:B----4-:R2:W4:Y:S02]  /*a480*/  SHFL.DOWN PT, R66, R120, 0x8, 0x1f ;  /* 0x09001f0078427f89 */ /* 0x01052400000e0000 */
.L_x_5213:
        /* <DEDUP_REMOVED lines=13> */
.L_x_5119:
[----:B------:R-:W-:Y:S05]  /*a560*/  BSYNC B1 ;  /* 0x0000000000017941 */ /* 0x000fea0003800000 */
.L_x_5118:
[----:B------:R-:W-:Y:S01]  /*a570*/  ISETP.GT.U32.AND P0, PT, R228, 0xf, PT ;  /* 0x0000000fe400780c */ /* 0x000fe20003f04070 */
[----:B------:R-:W-:Y:S10]  /*a580*/  BRA.DIV ~URZ, `(.L_x_5120) ;  /* 0x000074427f007947 */ /* 0x000ff4000b800000 */
[----:B------:R2:W4:Y:S02]  /*a590*/  SHFL.DOWN PT, R67, R71, 0x10, 0x1f ;  /* 0x0a001f0047437f89 */ /* 0x00052400000e0000 */
.L_x_5214:
[----:B------:R-:W-:Y:S05]  /*a5a0*/  BRA.DIV ~URZ, `(.L_x_5121) ;  /* 0x000074a27f007947 */ /* 0x000fea000b800000 */
[----:B-1----:R1:W2:Y:S04]  /*a5b0*/  SHFL.DOWN PT, R69, R240, 0x10, 0x1f ;  /* 0x0a001f00f0457f89 */ /* 0x0022a800000e0000 */
[----:B0-----:R1:W0:Y:S04]  /*a5c0*/  SHFL.DOWN PT, R70, R68, 0x10, 0x1f ;  /* 0x0a001f0044467f89 */ /* 0x00122800000e0000 */
[----:B----4-:R1:W4:Y:S02]  /*a5d0*/  SHFL.DOWN PT, R66, R120, 0x10, 0x1f ;  /* 0x0a001f0078427f89 */ /* 0x01032400000e0000 */
.L_x_5215:
        /* <DEDUP_REMOVED lines=13> */
.L_x_5123:
[----:B------:R-:W-:Y:S05]  /*a6b0*/  BSYNC B1 ;  /* 0x0000000000017941 */ /* 0x000fea0003800000 */
.L_x_5122:
        /* <DEDUP_REMOVED lines=20> */
.L_x_5216:
        /* <DEDUP_REMOVED lines=21> */
.L_x_5126:
[----:B------:R-:W-:Y:S05]  /*a950*/  BSYNC B1 ;  /* 0x0000000000017941 */ /* 0x000fea0003800000 */
.L_x_5125:
        /* <DEDUP_REMOVED lines=14> */
.L_x_5105:
[----:B0-----:R-:W-:Y:S05]  /*aa40*/  BSYNC B0 ;  /* 0x0000000000007941 */ /* 0x001fea0003800000 */
.L_x_5104:
[----:B------:R-:W-:Y:S02]  /*aa50*/  WARPSYNC 0xffffffff ;  /* 0xffffffff00007948 */ /* 0x000fe40003800000 */
[----:B------:R-:W-:Y:S01]  /*aa60*/  BAR.SYNC.DEFER_BLOCKING 0x0 ;  /* 0x0000000000007b1d */ /* 0x000fe20000010000 */
[----:B-1----:R-:W-:Y:S01]  /*aa70*/  SHF.L.U32 R68, R86, 0x4, RZ ;  /* 0x0000000456447819 */ /* 0x002fe200000006ff */
[----:B------:R-:W-:Y:S01]  /*aa80*/  FFMA.FTZ R70, R16, R186, RZ ;  /* 0x000000ba10467223 */ /* 0x000fe200000100ff */
[----:B------:R-:W-:Y:S01]  /*aa90*/  ISETP.NE.AND P0, PT, R86, RZ, PT ;  /* 0x000000ff5600720c */ /* 0x000fe20003f05270 */
[----:B------:R-:W-:Y:S02]  /*aaa0*/  HADD2.F32 R71, -RZ, R78.H0_H0 ;  /* 0x2000004eff477230 */ /* 0x000fe40000004100 */
[----:B------:R-:W-:Y:S01]  /*aab0*/  HADD2.F32 R121, -RZ, R76.H0_H0 ;  /* 0x2000004cff797230 */ /* 0x000fe20000004100 */
[----:B------:R-:W-:Y:S01]  /*aac0*/  BSSY B0, `(.L_x_5127) ;  /* 0x0000201000007945 */ /* 0x000fe20003800000 */
[----:B------:R-:W0:Y:S08]  /*aad0*/  LDS.64 R64, [R68+0x35e8] ;  /* 0x0035e80044407984 */ /* 0x000e300000000a00 */
[----:B------:R1:W-:Y:S01]  /*aae0*/  @!P0 STS.128 [UR34+0x4be0], R60 ;  /* 0x004be03cff008988 */ /* 0x0003e20008000c22 */
[----:B------:R-:W-:-:S02]  /*aaf0*/  ULDC UR34, c[0x0][0x168] ;  /* 0x00005a0000227ab9 */ /* 0x000fc40000000800 */
[----:B------:R-:W-:Y:S01]  /*ab00*/  UIADD3 UR34, -UR25, UR34, URZ ;  /* 0x0000002219227290 */ /* 0x000fe2000fffe13f */
[----:B-1----:R-:W-:Y:S02]  /*ab10*/  FFMA.FTZ R63, R15, R187, R70 ;  /* 0x000000bb0f3f7223 */ /* 0x002fe40000010046 */
[CC--:B0-----:R-:W-:Y:S02]  /*ab20*/  FMUL.FTZ R67, R65.reuse, -R111.reuse ;  /* 0x8000006f41437220 */ /* 0x0c1fe40000410000 */
[C---:B------:R-:W-:Y:S02]  /*ab30*/  FMUL.FTZ R111, R64.reuse, -R111 ;  /* 0x8000006f406f7220 */ /* 0x040fe40000410000 */
[-C--:B------:R-:W-:Y:S01]  /*ab40*/  FFMA.FTZ R60, R64, R110.reuse, -R67 ;  /* 0x0000006e403c7223 */ /* 0x080fe20000010843 */
[----:B------:R-:W-:Y:S01]  /*ab50*/  HADD2.F32 R64, -RZ, R82.H0_H0 ;  /* 0x20000052ff407230 */ /* 0x000fe20000004100 */
[----:B------:R-:W-:Y:S01]  /*ab60*/  FFMA.FTZ R61, R65, R110, R111 ;  /* 0x0000006e413d7223 */ /* 0x000fe2000001006f */
[----:B------:R-:W-:Y:S01]  /*ab70*/  HADD2.F32 R65, -RZ, R81.H0_H0 ;  /* 0x20000051ff417230 */ /* 0x000fe20000004100 */
[----:B------:R-:W-:Y:S01]  /*ab80*/  FMUL.FTZ R110, R50, R71 ;  /* 0x00000047326e7220 */ /* 0x000fe20000410000 */
[----:B------:R-:W-:Y:S01]  /*ab90*/  HADD2.F32 R67, -RZ, R80.H0_H0 ;  /* 0x20000050ff437230 */ /* 0x000fe20000004100 */
[----:B------:R-:W-:Y:S01]  /*aba0*/  FMUL.FTZ R66, R54, R64 ;  /* 0x0000004036427220 */ /* 0x000fe20000410000 */
[----:B------:R-:W-:Y:S01]  /*abb0*/  HADD2.F32 R111, -RZ, R77.H0_H0 ;  /* 0x2000004dff6f7230 */ /* 0x000fe20000004100 */
[----:B------:R-:W-:-:S02]  /*abc0*/  FMUL.FTZ R62, R53, R65 ;  /* 0x00000041353e7220 */ /* 0x000fc40000410000 */
[-C--:B------:R-:W-:Y:S02]  /*abd0*/  FFMA.FTZ R186, R89, -R66.reuse, R186 ;  /* 0x8000004259ba7223 */ /* 0x080fe400000100ba */
[----:B------:R-:W-:Y:S02]  /*abe0*/  FFMA.FTZ R66, R90, -R66, R185 ;  /* 0x800000425a427223 */ /* 0x000fe400000100b9 */
[----:B------:R-:W-:Y:S02]  /*abf0*/  FFMA.FTZ R185, R16, -R185, RZ ;  /* 0x800000b910b97223 */ /* 0x000fe400000100ff */
[----:B------:R-:W-:Y:S02]  /*ac00*/  FFMA.FTZ R187, R88, -R62, R187 ;  /* 0x8000003e58bb7223 */ /* 0x000fe400000100bb */
[----:B------:R-:W-:Y:S02]  /*ac10*/  FFMA.FTZ R185, R15, -R188, R185 ;  /* 0x800000bc0fb97223 */ /* 0x000fe400000100b9 */
[----:B------:R-:W-:-:S02]  /*ac20*/  FFMA.FTZ R188, R87, -R62, R188 ;  /* 0x8000003e57bc7223 */ /* 0x000fc400000100bc */
[----:B------:R-:W-:Y:S02]  /*ac30*/  FFMA.FTZ R62, R14, R190, R63 ;  /* 0x000000be0e3e7223 */ /* 0x000fe4000001003f */
[----:B------:R-:W-:Y:S02]  /*ac40*/  FMUL.FTZ R69, R52, R67 ;  /* 0x0000004334457220 */ /* 0x000fe40000410000 */
[----:B------:R-:W-:Y:S02]  /*ac50*/  FFMA.FTZ R185, R14, -R189, R185 ;  /* 0x800000bd0eb97223 */ /* 0x000fe400000100b9 */
[----:B------:R-:W-:Y:S02]  /*ac60*/  FFMA.FTZ R63, R13, R191, R62 ;  /* 0x000000bf0d3f7223 */ /* 0x000fe4000001003e */
[-C--:B------:R-:W-:Y:S02]  /*ac70*/  FFMA.FTZ R190, R92, -R69.reuse, R190 ;  /* 0x800000455cbe7223 */ /* 0x080fe400000100be */
[----:B------:R-:W-:Y:S01]  /*ac80*/  FFMA.FTZ R189, R91, -R69, R189 ;  /* 0x800000455bbd7223 */ /* 0x000fe200000100bd */
[----:B------:R-:W-:Y:S01]  /*ac90*/  HADD2.F32 R69, -RZ, R79.H0_H0 ;  /* 0x2000004fff457230 */ /* 0x000fe20000004100 */
[----:B------:R-:W-:-:S02]  /*aca0*/  FFMA.FTZ R185, R13, -R192, R185 ;  /* 0x800000c00db97223 */ /* 0x000fc400000100b9 */
[----:B------:R-:W-:Y:S02]  /*acb0*/  FFMA.FTZ R62, R12, R194, R63 ;  /* 0x000000c20c3e7223 */ /* 0x000fe4000001003f */
[----:B------:R-:W-:Y:S02]  /*acc0*/  FMUL.FTZ R120, R49, R111 ;  /* 0x0000006f31787220 */ /* 0x000fe40000410000 */
[----:B------:R-:W-:Y:S02]  /*acd0*/  FADD.FTZ R61, -R184, R61 ;  /* 0x0000003db83d7221 */ /* 0x000fe40000010100 */
[----:B------:R-:W-:Y:S02]  /*ace0*/  FFMA.FTZ R185, R12, -R193, R185 ;  /* 0x800000c10cb97223 */ /* 0x000fe400000100b9 */
[----:B------:R-:W-:Y:S01]  /*acf0*/  FADD.FTZ R60, R168, R60 ;  /* 0x0000003ca83c7221 */ /* 0x000fe20000010000 */
[----:B------:R-:W-:Y:S01]  /*ad00*/  HADD2.F32 R168, -RZ, R75.H0_H0 ;  /* 0x2000004bffa87230 */ /* 0x000fe20000004100 */
[----:B------:R-:W-:-:S02]  /*ad10*/  FMUL.FTZ R70, R51, R69 ;  /* 0x0000004533467220 */ /* 0x000fc40000410000 */
[-C--:B------:R-:W-:Y:S02]  /*ad20*/  FFMA.FTZ R194, R96, -R110.reuse, R194 ;  /* 0x8000006e60c27223 */ /* 0x080fe400000100c2 */
[----:B------:R-:W-:Y:S02]  /*ad30*/  FFMA.FTZ R63, R11, R195, R62 ;  /* 0x000000c30b3f7223 */ /* 0x000fe4000001003e */
[----:B------:R-:W-:Y:S02]  /*ad40*/  FFMA.FTZ R110, R95, -R110, R193 ;  /* 0x8000006e5f6e7223 */ /* 0x000fe400000100c1 */
[-C--:B------:R-:W-:Y:S02]  /*ad50*/  FFMA.FTZ R195, R97, -R120.reuse, R195 ;  /* 0x8000007861c37223 */ /* 0x080fe400000100c3 */
[----:B------:R-:W-:Y:S02]  /*ad60*/  FFMA.FTZ R120, R98, -R120, R196 ;  /* 0x8000007862787223 */ /* 0x000fe400000100c4 */
[----:B------:R-:W-:-:S02]  /*ad70*/  FMUL.FTZ R193, R101, -R61 ;  /* 0x8000003d65c17220 */ /* 0x000fc40000410000 */
[----:B------:R-:W-:Y:S02]  /*ad80*/  FFMA.FTZ R196, R11, -R196, R185 ;  /* 0x800000c40bc47223 */ /* 0x000fe400000100b9 */
[----:B------:R-:W-:Y:S02]  /*ad90*/  FMUL.FTZ R101, R101, -R60 ;  /* 0x8000003c65657220 */ /* 0x000fe40000410000 */
[-C--:B------:R-:W-:Y:S02]  /*ada0*/  FFMA.FTZ R191, R93, -R70.reuse, R191 ;  /* 0x800000465dbf7223 */ /* 0x080fe400000100bf */
[----:B------:R-:W-:Y:S02]  /*adb0*/  FMUL.FTZ R185, R48, R121 ;  /* 0x0000007930b97220 */ /* 0x000fe40000410000 */
[----:B------:R-:W-:Y:S02]  /*adc0*/  FFMA.FTZ R70, R94, -R70, R192 ;  /* 0x800000465e467223 */ /* 0x000fe400000100c0 */
[----:B------:R-:W-:-:S02]  /*add0*/  FFMA.FTZ R192, R102, R60, -R193 ;  /* 0x0000003c66c07223 */ /* 0x000fc400000108c1 */
[----:B------:R-:W-:Y:S02]  /*ade0*/  FFMA.FTZ R62, R10, R198, R63 ;  /* 0x000000c60a3e7223 */ /* 0x000fe4000001003f */
[----:B------:R-:W-:Y:S01]  /*adf0*/  FFMA.FTZ R102, R102, R61, R101 ;  /* 0x0000003d66667223 */ /* 0x000fe20000010065 */
[----:B------:R-:W-:Y:S01]  /*ae00*/  HADD2.F32 R101, -RZ, R74.H0_H0 ;  /* 0x2000004aff657230 */ /* 0x000fe20000004100 */
[-C--:B------:R-:W-:Y:S02]  /*ae10*/  FFMA.FTZ R198, R100, -R185.reuse, R198 ;  /* 0x800000b964c67223 */ /* 0x080fe400000100c6 */
[----:B------:R-:W-:Y:S02]  /*ae20*/  FFMA.FTZ R185, R99, -R185, R197 ;  /* 0x800000b963b97223 */ /* 0x000fe400000100c5 */
[----:B------:R-:W-:Y:S02]  /*ae30*/  FFMA.FTZ R197, R10, -R197, R196 ;  /* 0x800000c50ac57223 */ /* 0x000fe400000100c4 */
[----:B------:R-:W-:-:S02]  /*ae40*/  FMUL.FTZ R184, R47, R168 ;  /* 0x000000a82fb87220 */ /* 0x000fc40000410000 */
[C---:B------:R-:W-:Y:S02]  /*ae50*/  FFMA.FTZ R63, R9.reuse, R199, R62 ;  /* 0x000000c7093f7223 */ /* 0x040fe4000001003e */
[----:B------:R-:W-:Y:S02]  /*ae60*/  FMUL.FTZ R193, R46, R101 ;  /* 0x000000652ec17220 */ /* 0x000fe40000410000 */
[----:B------:R-:W-:Y:S02]  /*ae70*/  FFMA.FTZ R197, R9, -R200, R197 ;  /* 0x800000c809c57223 */ /* 0x000fe400000100c5 */
[----:B------:R-:W-:Y:S01]  /*ae80*/  FADD.FTZ R183, -R183, R102 ;  /* 0x00000066b7b77221 */ /* 0x000fe20000010100 */
[----:B------:R-:W-:Y:S01]  /*ae90*/  HADD2.F32 R102, -RZ, R73.H0_H0 ;  /* 0x20000049ff667230 */ /* 0x000fe20000004100 */
[-C--:B------:R-:W-:Y:S02]  /*aea0*/  FFMA.FTZ R199, R135, -R184.reuse, R199 ;  /* 0x800000b887c77223 */ /* 0x080fe400000100c7 */
[----:B------:R-:W-:-:S02]  /*aeb0*/  FFMA.FTZ R62, R136, -R184, R200 ;  /* 0x800000b8883e7223 */ /* 0x000fc400000100c8 */
[----:B------:R-:W-:Y:S02]  /*aec0*/  FADD.FTZ R167, R167, R192 ;  /* 0x000000c0a7a77221 */ /* 0x000fe40000010000 */
[C---:B------:R-:W-:Y:S02]  /*aed0*/  FFMA.FTZ R184, R8.reuse, R202, R63 ;  /* 0x000000ca08b87223 */ /* 0x040fe4000001003f */
[----:B------:R-:W-:Y:S02]  /*aee0*/  FFMA.FTZ R63, R137, -R193, R201 ;  /* 0x800000c1893f7223 */ /* 0x000fe400000100c9 */
[----:B------:R-:W-:Y:S02]  /*aef0*/  FFMA.FTZ R201, R8, -R201, R197 ;  /* 0x800000c908c97223 */ /* 0x000fe400000100c5 */
[C---:B------:R-:W-:Y:S02]  /*af00*/  FMUL.FTZ R197, R103.reuse, -R183 ;  /* 0x800000b767c57220 */ /* 0x040fe40000410000 */
[----:B------:R-:W-:Y:S01]  /*af10*/  FMUL.FTZ R241, R103, -R167 ;  /* 0x800000a767f17220 */ /* 0x000fe20000410000 */
[----:B------:R-:W-:Y:S01]  /*af20*/  HADD2.F32 R103, -RZ, R72.H0_H0 ;  /* 0x20000048ff677230 */ /* 0x000fe20000004100 */
[----:B------:R-:W-:-:S02]  /*af30*/  FMUL.FTZ R192, R45, R102 ;  /* 0x000000662dc07220 */ /* 0x000fc40000410000 */
[----:B------:R-:W-:Y:S02]  /*af40*/  FFMA.FTZ R202, R138, -R193, R202 ;  /* 0x800000c18aca7223 */ /* 0x000fe400000100ca */
[----:B------:R-:W-:Y:S02]  /*af50*/  FFMA.FTZ R193, R7, R203, R184 ;  /* 0x000000cb07c17223 */ /* 0x000fe400000100b8 */
[-C--:B------:R-:W-:Y:S02]  /*af60*/  FFMA.FTZ R203, R139, -R192.reuse, R203 ;  /* 0x800000c08bcb7223 */ /* 0x080fe400000100cb */
[----:B------:R-:W-:Y:S02]  /*af70*/  FFMA.FTZ R184, R140, -R192, R204 ;  /* 0x800000c08cb87223 */ /* 0x000fe400000100cc */
[C---:B------:R-:W-:Y:S02]  /*af80*/  FFMA.FTZ R241, R104.reuse, R183, R241 ;  /* 0x000000b768f17223 */ /* 0x040fe400000100f1 */
[----:B------:R-:W-:Y:S01]  /*af90*/  FFMA.FTZ R197, R104, R167, -R197 ;  /* 0x000000a768c57223 */ /* 0x000fe200000108c5 */
[----:B------:R-:W-:Y:S01]  /*afa0*/  HADD2.F32 R104, -RZ, R59.H0_H0 ;  /* 0x2000003bff687230 */ /* 0x000fe20000004100 */
[----:B------:R-:W-:-:S02]  /*afb0*/  FMUL.FTZ R192, R44, R103 ;  /* 0x000000672cc07220 */ /* 0x000fc40000410000 */
[----:B------:R-:W-:Y:S02]  /*afc0*/  FFMA.FTZ R201, R7, -R204, R201 ;  /* 0x800000cc07c97223 */ /* 0x000fe400000100c9 */
[----:B------:R-:W-:Y:S02]  /*afd0*/  FFMA.FTZ R196, R6, R206, R193 ;  /* 0x000000ce06c47223 */ /* 0x000fe400000100c1 */
[----:B------:R-:W-:Y:S02]  /*afe0*/  FADD.FTZ R182, -R182, R241 ;  /* 0x000000f1b6b67221 */ /* 0x000fe40000010100 */
[-C--:B------:R-:W-:Y:S02]  /*aff0*/  FFMA.FTZ R206, R142, -R192.reuse, R206 ;  /* 0x800000c08ece7223 */ /* 0x080fe400000100ce */
[----:B------:R-:W-:Y:S02]  /*b000*/  FADD.FTZ R166, R166, R197 ;  /* 0x000000c5a6a67221 */ /* 0x000fe40000010000 */
[----:B------:R-:W-:-:S02]  /*b010*/  FFMA.FTZ R192, R141, -R192, R205 ;  /* 0x800000c08dc07223 */ /* 0x000fc400000100cd */
[----:B------:R-:W-:Y:S02]  /*b020*/  FFMA.FTZ R205, R6, -R205, R201 ;  /* 0x800000cd06cd7223 */ /* 0x000fe400000100c9 */
[C---:B------:R-:W-:Y:S02]  /*b030*/  FMUL.FTZ R201, R105.reuse, -R182 ;  /* 0x800000b669c97220 */ /* 0x040fe40000410000 */
[-C--:B------:R-:W-:Y:S02]  /*b040*/  FMUL.FTZ R105, R105, -R166.reuse ;  /* 0x800000a669697220 */ /* 0x080fe40000410000 */
[C---:B------:R-:W-:Y:S02]  /*b050*/  FFMA.FTZ R204, R106.reuse, R166, -R201 ;  /* 0x000000a66acc7223 */ /* 0x040fe400000108c9 */
[----:B------:R-:W-:Y:S01]  /*b060*/  FFMA.FTZ R106, R106, R182, R105 ;  /* 0x000000b66a6a7223 */ /* 0x000fe20000010069 */
[----:B------:R-:W-:Y:S01]  /*b070*/  HADD2.F32 R105, -RZ, R58.H0_H0 ;  /* 0x2000003aff697230 */ /* 0x000fe20000004100 */
[----:B------:R-:W-:-:S02]  /*b080*/  FFMA.FTZ R197, R5, R207, R196 ;  /* 0x000000cf05c57223 */ /* 0x000fc400000100c4 */
[----:B------:R-:W-:Y:S01]  /*b090*/  FADD.FTZ R181, -R181, R106 ;  /* 0x0000006ab5b57221 */ /* 0x000fe20000010100 */
[----:B------:R-:W-:Y:S01]  /*b0a0*/  HADD2.F32 R106, -RZ, R57.H0_H0 ;  /* 0x20000039ff6a7230 */ /* 0x000fe20000004100 */
[----:B------:R-:W-:Y:S02]  /*b0b0*/  FFMA.FTZ R200, R5, -R208, R205 ;  /* 0x800000d005c87223 */ /* 0x000fe400000100cd */
[C---:B------:R-:W-:Y:S02]  /*b0c0*/  FFMA.FTZ R197, R4.reuse, R210, R197 ;  /* 0x000000d204c57223 */ /* 0x040fe400000100c5 */
[----:B------:R-:W-:Y:S02]  /*b0d0*/  FADD.FTZ R165, R165, R204 ;  /* 0x000000cca5a57221 */ /* 0x000fe40000010000 */
[----:B------:R-:W-:Y:S02]  /*b0e0*/  FMUL.FTZ R204, R41, R106 ;  /* 0x0000006a29cc7220 */ /* 0x000fe40000410000 */
[----:B------:R-:W-:-:S02]  /*b0f0*/  FFMA.FTZ R200, R4, -R209, R200 ;  /* 0x800000d104c87223 */ /* 0x000fc400000100c8 */
[----:B------:R-:W-:Y:S02]  /*b100*/  FMUL.FTZ R196, R42, R105 ;  /* 0x000000692ac47220 */ /* 0x000fe40000410000 */
[----:B------:R-:W-:Y:S02]  /*b110*/  FFMA.FTZ R201, R3, R212, R197 ;  /* 0x000000d403c97223 */ /* 0x000fe400000100c5 */
[----:B------:R-:W-:Y:S02]  /*b120*/  FFMA.FTZ R197, R147, -R204, R211 ;  /* 0x800000cc93c57223 */ /* 0x000fe400000100d3 */
[----:B------:R-:W-:Y:S01]  /*b130*/  FFMA.FTZ R211, R3, -R211, R200 ;  /* 0x800000d303d37223 */ /* 0x000fe200000100c8 */
[----:B------:R-:W-:Y:S01]  /*b140*/  HADD2.F32 R200, -RZ, R56.H0_H0 ;  /* 0x20000038ffc87230 */ /* 0x000fe20000004100 */
[-C--:B------:R-:W-:Y:S02]  /*b150*/  FFMA.FTZ R210, R146, -R196.reuse, R210 ;  /* 0x800000c492d27223 */ /* 0x080fe400000100d2 */
[----:B------:R-:W-:-:S02]  /*b160*/  FFMA.FTZ R196, R145, -R196, R209 ;  /* 0x800000c491c47223 */ /* 0x000fc400000100d1 */
[C---:B------:R-:W-:Y:S02]  /*b170*/  FMUL.FTZ R205, R107.reuse, -R181 ;  /* 0x800000b56bcd7220 */ /* 0x040fe40000410000 */
[-C--:B------:R-:W-:Y:S02]  /*b180*/  FMUL.FTZ R209, R107, -R165.reuse ;  /* 0x800000a56bd17220 */ /* 0x080fe40000410000 */
[----:B------:R-:W-:Y:S02]  /*b190*/  FMUL.FTZ R107, R40, R200 ;  /* 0x000000c8286b7220 */ /* 0x000fe40000410000 */
[C---:B------:R-:W-:Y:S02]  /*b1a0*/  FFMA.FTZ R205, R108.reuse, R165, -R205 ;  /* 0x000000a56ccd7223 */ /* 0x040fe400000108cd */
[----:B------:R-:W-:Y:S02]  /*b1b0*/  FFMA.FTZ R209, R108, R181, R209 ;  /* 0x000000b56cd17223 */ /* 0x000fe400000100d1 */
[----:B------:R-:W-:-:S02]  /*b1c0*/  FFMA.FTZ R108, R2, R214, R201 ;  /* 0x000000d6026c7223 */ /* 0x000fc400000100c9 */
[-C--:B------:R-:W-:Y:S02]  /*b1d0*/  FFMA.FTZ R214, R150, -R107.reuse, R214 ;  /* 0x8000006b96d67223 */ /* 0x080fe400000100d6 */
[C---:B------:R-:W-:Y:S02]  /*b1e0*/  FFMA.FTZ R201, R149.reuse, -R107, R213 ;  /* 0x8000006b95c97223 */ /* 0x040fe400000100d5 */
[----:B------:R-:W-:Y:S02]  /*b1f0*/  FFMA.FTZ R212, R148, -R204, R212 ;  /* 0x800000cc94d47223 */ /* 0x000fe400000100d4 */
[----:B------:R-:W-:Y:S01]  /*b200*/  FMUL.FTZ R107, R149, R183 ;  /* 0x000000b7956b7220 */ /* 0x000fe20000410000 */
[----:B------:R-:W-:Y:S01]  /*b210*/  HADD2.F32 R149, -RZ, R55.H0_H0 ;  /* 0x20000037ff957230 */ /* 0x000fe20000004100 */
[----:B------:R-:W-:Y:S02]  /*b220*/  FMUL.FTZ R204, R167, UR43 ;  /* 0x0000002ba7cc7c20 */ /* 0x000fe40008410000 */
[----:B------:R-:W-:-:S02]  /*b230*/  FFMA.FTZ R107, R150, R167, R107 ;  /* 0x000000a7966b7223 */ /* 0x000fc4000001006b */
[C---:B------:R-:W-:Y:S02]  /*b240*/  FMUL.FTZ R150, R183.reuse, UR43 ;  /* 0x0000002bb7967c20 */ /* 0x040fe40008410000 */
[----:B------:R-:W-:Y:S02]  /*b250*/  FFMA.FTZ R204, R183, UR44, -R204 ;  /* 0x0000002cb7cc7c23 */ /* 0x000fe400080108cc */
[----:B------:R-:W-:Y:S02]  /*b260*/  FMUL.FTZ R193, R43, R104 ;  /* 0x000000682bc17220 */ /* 0x000fe40000410000 */
[----:B------:R-:W-:Y:S02]  /*b270*/  FADD.FTZ R164, R164, R205 ;  /* 0x000000cda4a47221 */ /* 0x000fe40000010000 */
[----:B------:R-:W-:Y:S02]  /*b280*/  FFMA.FTZ R205, R167, UR44, R150 ;  /* 0x0000002ca7cd7c23 */ /* 0x000fe40008010096 */
[----:B------:R-:W-:-:S02]  /*b290*/  FMUL.FTZ R204, R201, R204 ;  /* 0x000000ccc9cc7220 */ /* 0x000fc40000410000 */
[----:B------:R-:W-:Y:S02]  /*b2a0*/  FADD.FTZ R180, -R180, R209 ;  /* 0x000000d1b4b47221 */ /* 0x000fe40000010100 */
[-C--:B------:R-:W-:Y:S02]  /*b2b0*/  FFMA.FTZ R207, R143, -R193.reuse, R207 ;  /* 0x800000c18fcf7223 */ /* 0x080fe400000100cf */
[----:B------:R-:W-:Y:S02]  /*b2c0*/  FFMA.FTZ R193, R144, -R193, R208 ;  /* 0x800000c190c17223 */ /* 0x000fe400000100d0 */
[----:B------:R-:W-:Y:S02]  /*b2d0*/  FMUL.FTZ R150, R152, R61 ;  /* 0x0000003d98967220 */ /* 0x000fe40000410000 */
[----:B------:R-:W-:Y:S02]  /*b2e0*/  FMUL.FTZ R208, R39, R149 ;  /* 0x0000009527d07220 */ /* 0x000fe40000410000 */
[----:B------:R-:W-:-:S02]  /*b2f0*/  FFMA.FTZ R204, R214, R205, R204 ;  /* 0x000000cdd6cc7223 */ /* 0x000fc400000100cc */
[C---:B------:R-:W-:Y:S02]  /*b300*/  FMUL.FTZ R205, R109.reuse, -R180 ;  /* 0x800000b46dcd7220 */ /* 0x040fe40000410000 */
[----:B------:R-:W-:Y:S02]  /*b310*/  FMUL.FTZ R109, R109, -R164 ;  /* 0x800000a46d6d7220 */ /* 0x000fe40000410000 */
[C---:B------:R-:W-:Y:S02]  /*b320*/  FFMA.FTZ R150, R151.reuse, R60, R150 ;  /* 0x0000003c97967223 */ /* 0x040fe40000010096 */
[-C--:B------:R-:W-:Y:S02]  /*b330*/  FFMA.FTZ R151, R151, -R208.reuse, R215 ;  /* 0x800000d097977223 */ /* 0x080fe400000100d7 */
[----:B------:R-:W-:Y:S02]  /*b340*/  FFMA.FTZ R152, R152, -R208, R216 ;  /* 0x800000d098987223 */ /* 0x000fe400000100d8 */
[----:B------:R-:W-:-:S02]  /*b350*/  FFMA.FTZ R208, R112, R164, -R205 ;  /* 0x000000a470d07223 */ /* 0x000fc400000108cd */
[----:B------:R-:W-:Y:S02]  /*b360*/  FFMA.FTZ R112, R112, R180, R109 ;  /* 0x000000b470707223 */ /* 0x000fe4000001006d */
[----:B------:R-:W-:Y:S02]  /*b370*/  FMUL.FTZ R240, R60, UR43 ;  /* 0x0000002b3cf07c20 */ /* 0x000fe40008410000 */
[----:B------:R-:W-:Y:S02]  /*b380*/  FADD.FTZ R163, R163, R208 ;  /* 0x000000d0a3a37221 */ /* 0x000fe40000010000 */
[----:B------:R-:W-:Y:S02]  /*b390*/  FMUL.FTZ R109, R61, UR43 ;  /* 0x0000002b3d6d7c20 */ /* 0x000fe40008410000 */
[----:B------:R-:W-:Y:S02]  /*b3a0*/  FADD.FTZ R179, -R179, R112 ;  /* 0x00000070b3b37221 */ /* 0x000fe40000010100 */
[----:B------:R-:W-:-:S02]  /*b3b0*/  FFMA.FTZ R205, R61, UR44, -R240 ;  /* 0x0000002c3dcd7c23 */ /* 0x000fc400080108f0 */
[C---:B------:R-:W-:Y:S02]  /*b3c0*/  FMUL.FTZ R112, R113.reuse, -R163 ;  /* 0x800000a371707220 */ /* 0x040fe40000410000 */
[----:B------:R-:W-:Y:S02]  /*b3d0*/  FFMA.FTZ R240, R60, UR44, R109 ;  /* 0x0000002c3cf07c23 */ /* 0x000fe4000801006d */
[----:B------:R-:W-:Y:S02]  /*b3e0*/  FMUL.FTZ R113, R113, -R179 ;  /* 0x800000b371717220 */ /* 0x000fe40000410000 */
[----:B------:R-:W-:Y:S02]  /*b3f0*/  FMUL.FTZ R109, R152, R205 ;  /* 0x000000cd986d7220 */ /* 0x000fe40000410000 */
[----:B------:R-:W-:Y:S02]  /*b400*/  FMUL.FTZ R205, R40, R183 ;  /* 0x000000b728cd7220 */ /* 0x000fe40000410000 */
[----:B------:R-:W-:-:S02]  /*b410*/  FFMA.FTZ R183, R114, R179, R112 ;  /* 0x000000b372b77223 */ /* 0x000fc40000010070 */
[----:B------:R-:W-:Y:S02]  /*b420*/  FFMA.FTZ R113, R114, R163, -R113 ;  /* 0x000000a372717223 */ /* 0x000fe40000010871 */
[----:B------:R-:W-:Y:S01]  /*b430*/  FADD.FTZ R183, -R178, R183 ;  /* 0x000000b7b2b77221 */ /* 0x000fe20000010100 */
[----:B------:R-:W-:Y:S01]  /*b440*/  SHF.L.U32 R178, R86, 0x5, RZ ;  /* 0x0000000556b27819 */ /* 0x000fe200000006ff */
[----:B------:R-:W-:Y:S02]  /*b450*/  FADD.FTZ R162, R162, R113 ;  /* 0x00000071a2a27221 */ /* 0x000fe40000010000 */
[----:B------:R-:W-:Y:S01]  /*b460*/  FMUL.FTZ R209, R40, R167 ;  /* 0x000000a728d17220 */ /* 0x000fe20000410000 */
[----:B------:R-:W-:Y:S01]  /*b470*/  LEA.HI.SX32 R178, R178, R178, 0x1b ;  /* 0x000000b2b2b27211 */ /* 0x000fe200078fdaff */
[C---:B------:R-:W-:Y:S02]  /*b480*/  FMUL.FTZ R113, R115.reuse, -R183 ;  /* 0x800000b773717220 */ /* 0x040fe40000410000 */
[----:B------:R-:W-:-:S02]  /*b490*/  FMUL.FTZ R115, R115, -R162 ;  /* 0x800000a273737220 */ /* 0x000fc40000410000 */
[C---:B------:R-:W-:Y:S02]  /*b4a0*/  FMUL.FTZ R167, R201.reuse, R205 ;  /* 0x000000cdc9a77220 */ /* 0x040fe40000410000 */
[----:B------:R-:W-:Y:S02]  /*b4b0*/  FMUL.FTZ R201, R201, R209 ;  /* 0x000000d1c9c97220 */ /* 0x000fe40000410000 */
[C---:B------:R-:W-:Y:S02]  /*b4c0*/  FFMA.FTZ R112, R116.reuse, R162, -R113 ;  /* 0x000000a274707223 */ /* 0x040fe40000010871 */
[----:B------:R-:W-:Y:S02]  /*b4d0*/  FFMA.FTZ R116, R116, R183, R115 ;  /* 0x000000b774747223 */ /* 0x000fe40000010073 */
[C---:B------:R-:W-:Y:S02]  /*b4e0*/  FFMA.FTZ R167, R214.reuse, R209, R167 ;  /* 0x000000d1d6a77223 */ /* 0x040fe400000100a7 */
[----:B------:R-:W-:-:S02]  /*b4f0*/  FFMA.FTZ R214, R214, R205, -R201 ;  /* 0x000000cdd6d67223 */ /* 0x000fc400000108c9 */
[----:B------:R-:W-:Y:S02]  /*b500*/  FMUL.FTZ R115, R166, UR43 ;  /* 0x0000002ba6737c20 */ /* 0x000fe40008410000 */
[-C--:B------:R-:W-:Y:S02]  /*b510*/  FMUL.FTZ R201, R41, R182.reuse ;  /* 0x000000b629c97220 */ /* 0x080fe40000410000 */
[----:B------:R-:W-:Y:S02]  /*b520*/  FADD.FTZ R177, -R177, R116 ;  /* 0x00000074b1b17221 */ /* 0x000fe40000010100 */
[----:B------:R-:W-:Y:S02]  /*b530*/  FMUL.FTZ R205, R200, R205 ;  /* 0x000000cdc8cd7220 */ /* 0x000fe40000410000 */
[----:B------:R-:W-:Y:S02]  /*b540*/  FADD.FTZ R161, R161, R112 ;  /* 0x00000070a1a17221 */ /* 0x000fe40000010000 */
[----:B------:R-:W-:Y:S01]  /*b550*/  FMUL.FTZ R147, R147, R182 ;  /* 0x000000b693937220 */ /* 0x000fe20000410000 */
[----:B------:R0:W-:Y:S01]  /*b560*/  STS [R178.X4+0x10f4], R205 ;  /* 0x0010f4cdb2007388 */ /* 0x0001e20000004800 */
[----:B------:R-:W-:-:S02]  /*b570*/  FFMA.FTZ R112, R182, UR44, -R115 ;  /* 0x0000002cb6707c23 */ /* 0x000fc40008010873 */
[-C--:B------:R-:W-:Y:S02]  /*b580*/  FMUL.FTZ R115, R41, R166.reuse ;  /* 0x000000a629737220 */ /* 0x080fe40000410000 */
[----:B------:R-:W-:Y:S02]  /*b590*/  FMUL.FTZ R116, R197, R201 ;  /* 0x000000c9c5747220 */ /* 0x000fe40000410000 */
[----:B------:R-:W-:Y:S02]  /*b5a0*/  FMUL.FTZ R114, R117, -R177 ;  /* 0x800000b175727220 */ /* 0x000fe40000410000 */
[----:B------:R-:W-:Y:S02]  /*b5b0*/  FFMA.FTZ R148, R148, R166, R147 ;  /* 0x000000a694947223 */ /* 0x000fe40000010093 */
[-C--:B------:R-:W-:Y:S02]  /*b5c0*/  FMUL.FTZ R147, R197, R115.reuse ;  /* 0x00000073c5937220 */ /* 0x080fe40000410000 */
[----:B------:R-:W-:-:S02]  /*b5d0*/  FFMA.FTZ R116, R212, R115, R116 ;  /* 0x00000073d4747223 */ /* 0x000fc40000010074 */
[----:B0-----:R-:W-:Y:S02]  /*b5e0*/  FMUL.FTZ R205, R106, R115 ;  /* 0x000000736acd7220 */ /* 0x001fe40000410000 */
[CC--:B------:R-:W-:Y:S02]  /*b5f0*/  FFMA.FTZ R115, R118.reuse, R161.reuse, -R114 ;  /* 0x000000a176737223 */ /* 0x0c0fe40000010872 */
[----:B------:R-:W-:Y:S01]  /*b600*/  FMUL.FTZ R117, R117, -R161 ;  /* 0x800000a175757220 */ /* 0x000fe20000410000 */
[----:B------:R-:W-:Y:S01]  /*b610*/  STS [R178.X4+0x10e8], R205 ;  /* 0x0010e8cdb2007388 */ /* 0x000fe20000004800 */
[----:B------:R-:W-:Y:S02]  /*b620*/  FMUL.FTZ R114, R165, UR43 ;  /* 0x0000002ba5727c20 */ /* 0x000fe40008410000 */
[----:B------:R-:W-:Y:S02]  /*b630*/  FMUL.FTZ R112, R197, R112 ;  /* 0x00000070c5707220 */ /* 0x000fe40000410000 */
[----:B------:R-:W-:-:S02]  /*b640*/  FFMA.FTZ R117, R118, R177, R117 ;  /* 0x000000b176757223 */ /* 0x000fc40000010075 */
[C---:B------:R-:W-:Y:S02]  /*b650*/  FFMA.FTZ R197, R181.reuse, UR44, -R114 ;  /* 0x0000002cb5c57c23 */ /* 0x040fe40008010872 */
[----:B------:R-:W-:Y:S02]  /*b660*/  FMUL.FTZ R114, R181, UR43 ;  /* 0x0000002bb5727c20 */ /* 0x000fe40008410000 */
[----:B------:R-:W-:Y:S02]  /*b670*/  FADD.FTZ R176, -R176, R117 ;  /* 0x00000075b0b07221 */ /* 0x000fe40000010100 */
[----:B------:R-:W-:Y:S02]  /*b680*/  FFMA.FTZ R117, R165, UR44, R114 ;  /* 0x0000002ca5757c23 */ /* 0x000fe40008010072 */
[----:B------:R-:W-:Y:S02]  /*b690*/  FMUL.FTZ R114, R196, R197 ;  /* 0x000000c5c4727220 */ /* 0x000fe40000410000 */
[----:B------:R-:W-:-:S02]  /*b6a0*/  FADD.FTZ R160, R160, R115 ;  /* 0x00000073a0a07221 */ /* 0x000fc40000010000 */
[----:B------:R-:W-:Y:S02]  /*b6b0*/  FFMA.FTZ R114, R210, R117, R114 ;  /* 0x00000075d2727223 */ /* 0x000fe40000010072 */
        /* <DEDUP_REMOVED lines=16> */
[----:B------:R-:W-:-:S02]  /*b7c0*/  FMUL.FTZ R123, R164, UR43 ;  /* 0x0000002ba47b7c20 */ /* 0x000fc40008410000 */
[C---:B------:R-:W-:Y:S02]  /*b7d0*/  FMUL.FTZ R117, R180.reuse, UR43 ;  /* 0x0000002bb4757c20 */ /* 0x040fe40008410000 */
[----:B------:R-:W-:Y:S02]  /*b7e0*/  FADD.FTZ R173, -R173, R126 ;  /* 0x0000007eadad7221 */ /* 0x000fe40000010100 */
[----:B------:R-:W-:Y:S02]  /*b7f0*/  FFMA.FTZ R124, R180, UR44, -R123 ;  /* 0x0000002cb47c7c23 */ /* 0x000fe4000801087b */
[----:B------:R-:W-:Y:S02]  /*b800*/  FADD.FTZ R157, R157, R122 ;  /* 0x0000007a9d9d7221 */ /* 0x000fe40000010000 */
[----:B------:R-:W-:Y:S02]  /*b810*/  FFMA.FTZ R122, R164, UR44, R117 ;  /* 0x0000002ca47a7c23 */ /* 0x000fe40008010075 */
[----:B------:R-:W-:-:S02]  /*b820*/  FMUL.FTZ R123, R127, -R173 ;  /* 0x800000ad7f7b7220 */ /* 0x000fc40000410000 */
[----:B------:R-:W-:Y:S02]  /*b830*/  FMUL.FTZ R118, R144, R180 ;  /* 0x000000b490767220 */ /* 0x000fe40000410000 */
[----:B------:R-:W-:Y:S02]  /*b840*/  FMUL.FTZ R117, R193, R124 ;  /* 0x0000007cc1757220 */ /* 0x000fe40000410000 */
[----:B------:R-:W-:Y:S02]  /*b850*/  FMUL.FTZ R141, R141, R179 ;  /* 0x000000b38d8d7220 */ /* 0x000fe40000410000 */
[-C--:B------:R-:W-:Y:S02]  /*b860*/  FMUL.FTZ R124, R127, -R157.reuse ;  /* 0x8000009d7f7c7220 */ /* 0x080fe40000410000 */
[----:B------:R-:W-:Y:S02]  /*b870*/  FFMA.FTZ R127, R128, R157, -R123 ;  /* 0x0000009d807f7223 */ /* 0x000fe4000001087b */
[----:B------:R-:W-:-:S02]  /*b880*/  FFMA.FTZ R118, R143, R164, R118 ;  /* 0x000000a48f767223 */ /* 0x000fc40000010076 */
[----:B------:R-:W-:Y:S02]  /*b890*/  FFMA.FTZ R123, R142, R163, R141 ;  /* 0x000000a38e7b7223 */ /* 0x000fe4000001008d */
[----:B------:R-:W-:Y:S02]  /*b8a0*/  FMUL.FTZ R164, R43, R164 ;  /* 0x000000a42ba47220 */ /* 0x000fe40000410000 */
[----:B------:R-:W-:Y:S02]  /*b8b0*/  FFMA.FTZ R141, R128, R173, R124 ;  /* 0x000000ad808d7223 */ /* 0x000fe4000001007c */
[----:B------:R-:W-:Y:S02]  /*b8c0*/  FMUL.FTZ R143, R104, R164 ;  /* 0x000000a4688f7220 */ /* 0x000fe40000410000 */
[----:B------:R-:W-:Y:S02]  /*b8d0*/  FADD.FTZ R172, -R172, R141 ;  /* 0x0000008dacac7221 */ /* 0x000fe40000010100 */
[----:B------:R-:W-:Y:S01]  /*b8e0*/  FADD.FTZ R156, R156, R127 ;  /* 0x0000007f9c9c7221 */ /* 0x000fe20000010000 */
[----:B------:R0:W-:Y:S01]  /*b8f0*/  STS [R178.X4+0x10d8], R143 ;  /* 0x0010d88fb2007388 */ /* 0x0001e20000004800 */
[----:B------:R-:W-:-:S02]  /*b900*/  FMUL.FTZ R128, R163, UR43 ;  /* 0x0000002ba3807c20 */ /* 0x000fc40008410000 */
[----:B------:R-:W-:Y:S02]  /*b910*/  FMUL.FTZ R124, R179, UR43 ;  /* 0x0000002bb37c7c20 */ /* 0x000fe40008410000 */
[C---:B------:R-:W-:Y:S02]  /*b920*/  FMUL.FTZ R127, R129.reuse, -R172 ;  /* 0x800000ac817f7220 */ /* 0x040fe40000410000 */
[----:B------:R-:W-:Y:S02]  /*b930*/  FMUL.FTZ R129, R129, -R156 ;  /* 0x8000009c81817220 */ /* 0x000fe40000410000 */
[----:B------:R-:W-:Y:S02]  /*b940*/  FFMA.FTZ R141, R179, UR44, -R128 ;  /* 0x0000002cb38d7c23 */ /* 0x000fe40008010880 */
[----:B0-----:R-:W-:Y:S02]  /*b950*/  FFMA.FTZ R143, R163, UR44, R124 ;  /* 0x0000002ca38f7c23 */ /* 0x001fe4000801007c */
[----:B------:R-:W-:-:S02]  /*b960*/  FMUL.FTZ R179, R44, R179 ;  /* 0x000000b32cb37220 */ /* 0x000fc40000410000 */
[----:B------:R-:W-:Y:S02]  /*b970*/  FMUL.FTZ R163, R44, R163 ;  /* 0x000000a32ca37220 */ /* 0x000fe40000410000 */
[C---:B------:R-:W-:Y:S02]  /*b980*/  FFMA.FTZ R124, R130.reuse, R156, -R127 ;  /* 0x0000009c827c7223 */ /* 0x040fe4000001087f */
[----:B------:R-:W-:Y:S02]  /*b990*/  FFMA.FTZ R130, R130, R172, R129 ;  /* 0x000000ac82827223 */ /* 0x000fe40000010081 */
[C---:B------:R-:W-:Y:S02]  /*b9a0*/  FMUL.FTZ R127, R192.reuse, R141 ;  /* 0x0000008dc07f7220 */ /* 0x040fe40000410000 */
[C---:B------:R-:W-:Y:S02]  /*b9b0*/  FMUL.FTZ R128, R192.reuse, R179 ;  /* 0x000000b3c0807220 */ /* 0x040fe40000410000 */
[----:B------:R-:W-:-:S02]  /*b9c0*/  FMUL.FTZ R141, R192, R163 ;  /* 0x000000a3c08d7220 */ /* 0x000fc40000410000 */
[----:B------:R-:W-:Y:S02]  /*b9d0*/  FADD.FTZ R155, R155, R124 ;  /* 0x0000007c9b9b7221 */ /* 0x000fe40000010000 */
[----:B------:R-:W-:Y:S02]  /*b9e0*/  FADD.FTZ R171, -R171, R130 ;  /* 0x00000082abab7221 */ /* 0x000fe40000010100 */
[----:B------:R-:W-:Y:S02]  /*b9f0*/  FMUL.FTZ R180, R43, R180 ;  /* 0x000000b42bb47220 */ /* 0x000fe40000410000 */
[C---:B------:R-:W-:Y:S02]  /*ba00*/  FFMA.FTZ R129, R206.reuse, R163, R128 ;  /* 0x000000a3ce817223 */ /* 0x040fe40000010080 */
[C---:B------:R-:W-:Y:S02]  /*ba10*/  FFMA.FTZ R141, R206.reuse, R179, -R141 ;  /* 0x000000b3ce8d7223 */ /* 0x040fe4000001088d */
[----:B------:R-:W-:-:S02]  /*ba20*/  FFMA.FTZ R206, R206, R143, R127 ;  /* 0x0000008fcece7223 */ /* 0x000fc4000001007f */
[C---:B------:R-:W-:Y:S02]  /*ba30*/  FMUL.FTZ R128, R131.reuse, -R155 ;  /* 0x8000009b83807220 */ /* 0x040fe40000410000 */
[----:B------:R-:W-:Y:S02]  /*ba40*/  FMUL.FTZ R127, R131, -R171 ;  /* 0x800000ab837f7220 */ /* 0x000fe40000410000 */
[----:B------:R-:W-:Y:S02]  /*ba50*/  FMUL.FTZ R115, R145, R181 ;  /* 0x000000b591737220 */ /* 0x000fe40000410000 */
[----:B------:R-:W-:Y:S02]  /*ba60*/  FMUL.FTZ R145, R104, R180 ;  /* 0x000000b468917220 */ /* 0x000fe40000410000 */
[----:B------:R-:W-:Y:S02]  /*ba70*/  FMUL.FTZ R130, R137, R177 ;  /* 0x000000b189827220 */ /* 0x000fe40000410000 */
[C---:B------:R-:W-:Y:S01]  /*ba80*/  FFMA.FTZ R137, R132.reuse, R171, R128 ;  /* 0x000000ab84897223 */ /* 0x040fe20000010080 */
[----:B------:R0:W-:Y:S01]  /*ba90*/  STS [R178.X4+0x10dc], R145 ;  /* 0x0010dc91b2007388 */ /* 0x0001e20000004800 */
[----:B------:R-:W-:-:S02]  /*baa0*/  FFMA.FTZ R131, R132, R155, -R127 ;  /* 0x0000009b84837223 */ /* 0x000fc4000001087f */
[----:B------:R-:W-:Y:S02]  /*bab0*/  FADD.FTZ R170, -R170, R137 ;  /* 0x00000089aaaa7221 */ /* 0x000fe40000010100 */
[----:B------:R-:W-:Y:S02]  /*bac0*/  FADD.FTZ R154, R154, R131 ;  /* 0x000000839a9a7221 */ /* 0x000fe40000010000 */
[----:B------:R-:W-:Y:S02]  /*bad0*/  FMUL.FTZ R128, R177, UR43 ;  /* 0x0000002bb1807c20 */ /* 0x000fe40008410000 */
[----:B------:R-:W-:Y:S02]  /*bae0*/  FMUL.FTZ R131, R133, -R170 ;  /* 0x800000aa85837220 */ /* 0x000fe40000410000 */
[----:B0-----:R-:W-:Y:S02]  /*baf0*/  FMUL.FTZ R145, R103, R163 ;  /* 0x000000a367917220 */ /* 0x001fe40000410000 */
[----:B------:R-:W-:-:S02]  /*bb00*/  FMUL.FTZ R133, R133, -R154 ;  /* 0x8000009a85857220 */ /* 0x000fc40000410000 */
[----:B------:R-:W-:Y:S01]  /*bb10*/  FFMA.FTZ R127, R138, R161, R130 ;  /* 0x000000a18a7f7223 */ /* 0x000fe20000010082 */
[----:B------:R0:W-:Y:S01]  /*bb20*/  STS [R178.X4+0x10d0], R145 ;  /* 0x0010d091b2007388 */ /* 0x0001e20000004800 */
[----:B------:R-:W-:Y:S02]  /*bb30*/  FMUL.FTZ R130, R161, UR43 ;  /* 0x0000002ba1827c20 */ /* 0x000fe40008410000 */
[----:B------:R-:W-:Y:S02]  /*bb40*/  FMUL.FTZ R124, R140, R183 ;  /* 0x000000b78c7c7220 */ /* 0x000fe40000410000 */
[----:B------:R-:W-:Y:S02]  /*bb50*/  FFMA.FTZ R130, R177, UR44, -R130 ;  /* 0x0000002cb1827c23 */ /* 0x000fe40008010882 */
[C---:B------:R-:W-:Y:S02]  /*bb60*/  FMUL.FTZ R138, R46.reuse, R177 ;  /* 0x000000b12e8a7220 */ /* 0x040fe40000410000 */
[----:B------:R-:W-:-:S02]  /*bb70*/  FMUL.FTZ R140, R46, R161 ;  /* 0x000000a12e8c7220 */ /* 0x000fc40000410000 */
[----:B0-----:R-:W-:Y:S02]  /*bb80*/  FFMA.FTZ R145, R161, UR44, R128 ;  /* 0x0000002ca1917c23 */ /* 0x001fe40008010080 */
[C---:B------:R-:W-:Y:S02]  /*bb90*/  FFMA.FTZ R128, R134.reuse, R154, -R131 ;  /* 0x0000009a86807223 */ /* 0x040fe40000010883 */
[----:B------:R-:W-:Y:S02]  /*bba0*/  FFMA.FTZ R134, R134, R170, R133 ;  /* 0x000000aa86867223 */ /* 0x000fe40000010085 */
[----:B------:R-:W-:Y:S02]  /*bbb0*/  FFMA.FTZ R115, R146, R165, R115 ;  /* 0x000000a592737223 */ /* 0x000fe40000010073 */
[----:B------:R-:W-:Y:S02]  /*bbc0*/  FADD.FTZ R169, -R169, R134 ;  /* 0x00000086a9a97221 */ /* 0x000fe40000010100 */
[----:B------:R-:W-:-:S02]  /*bbd0*/  FFMA.FTZ R124, R139, R162, R124 ;  /* 0x000000a28b7c7223 */ /* 0x000fc4000001007c */
[C---:B------:R-:W-:Y:S02]  /*bbe0*/  FMUL.FTZ R139, R63.reuse, R138 ;  /* 0x0000008a3f8b7220 */ /* 0x040fe40000410000 */
[C---:B------:R-:W-:Y:S02]  /*bbf0*/  FMUL.FTZ R146, R63.reuse, R130 ;  /* 0x000000823f927220 */ /* 0x040fe40000410000 */
[----:B------:R-:W-:Y:S02]  /*bc00*/  FMUL.FTZ R143, R63, R140 ;  /* 0x0000008c3f8f7220 */ /* 0x000fe40000410000 */
[----:B------:R-:W-:Y:S02]  /*bc10*/  FADD.FTZ R153, R153, R128 ;  /* 0x0000008099997221 */ /* 0x000fe40000010000 */
[C---:B------:R-:W-:Y:S02]  /*bc20*/  FMUL.FTZ R63, R54.reuse, R169 ;  /* 0x000000a9363f7220 */ /* 0x040fe40000410000 */
[----:B------:R-:W-:-:S02]  /*bc30*/  FMUL.FTZ R137, R54, R153 ;  /* 0x0000009936897220 */ /* 0x000fc40000410000 */
[C---:B------:R-:W-:Y:S02]  /*bc40*/  FMUL.FTZ R142, R53.reuse, R170 ;  /* 0x000000aa358e7220 */ /* 0x040fe40000410000 */
[----:B------:R-:W-:Y:S02]  /*bc50*/  FMUL.FTZ R128, R66, R63 ;  /* 0x0000003f42807220 */ /* 0x000fe40000410000 */
[----:B------:R-:W-:Y:S02]  /*bc60*/  FMUL.FTZ R144, R53, R154 ;  /* 0x0000009a35907220 */ /* 0x000fe40000410000 */
[----:B------:R-:W-:Y:S02]  /*bc70*/  FMUL.FTZ R131, R188, R142 ;  /* 0x0000008ebc837220 */ /* 0x000fe40000410000 */
[----:B------:R-:W-:Y:S02]  /*bc80*/  FFMA.FTZ R128, R186, R137, R128 ;  /* 0x00000089ba807223 */ /* 0x000fe40000010080 */
[----:B------:R-:W-:-:S02]  /*bc90*/  FMUL.FTZ R125, R193, R180 ;  /* 0x000000b4c17d7220 */ /* 0x000fc40000410000 */
[C---:B------:R-:W-:Y:S02]  /*bca0*/  FFMA.FTZ R139, R202.reuse, R140, R139 ;  /* 0x0000008cca8b7223 */ /* 0x040fe4000001008b */
[----:B------:R-:W-:Y:S02]  /*bcb0*/  FFMA.FTZ R143, R202, R138, -R143 ;  /* 0x0000008aca8f7223 */ /* 0x000fe4000001088f */
[----:B------:R-:W-:Y:S02]  /*bcc0*/  FMUL.FTZ R113, R182, UR43 ;  /* 0x0000002bb6717c20 */ /* 0x000fe40008410000 */
[----:B------:R-:W-:Y:S02]  /*bcd0*/  FMUL.FTZ R193, R193, R164 ;  /* 0x000000a4c1c17220 */ /* 0x000fe40000410000 */
[----:B------:R-:W-:Y:S02]  /*bce0*/  FFMA.FTZ R131, R187, R144, R131 ;  /* 0x00000090bb837223 */ /* 0x000fe40000010083 */
[----:B------:R-:W-:-:S02]  /*bcf0*/  FADD.FTZ R128, RZ, R128 ;  /* 0x00000080ff807221 */ /* 0x000fc40000010000 */
[----:B------:R-:W-:Y:S02]  /*bd00*/  FFMA.FTZ R202, R202, R145, R146 ;  /* 0x00000091caca7223 */ /* 0x000fe40000010092 */
[----:B------:R-:W-:Y:S02]  /*bd10*/  FMUL.FTZ R130, R66, R137 ;  /* 0x0000008942827220 */ /* 0x000fe40000410000 */
[----:B------:R-:W-:Y:S02]  /*bd20*/  FMUL.FTZ R146, R52, R171 ;  /* 0x000000ab34927220 */ /* 0x000fe40000410000 */
[----:B------:R-:W-:Y:S02]  /*bd30*/  FFMA.FTZ R113, R166, UR44, R113 ;  /* 0x0000002ca6717c23 */ /* 0x000fe40008010071 */
[----:B------:R-:W-:Y:S02]  /*bd40*/  FFMA.FTZ R126, R207, R180, -R193 ;  /* 0x000000b4cf7e7223 */ /* 0x000fe400000108c1 */
[----:B------:R-:W-:-:S02]  /*bd50*/  FMUL.FTZ R132, R188, R144 ;  /* 0x00000090bc847220 */ /* 0x000fc40000410000 */
[----:B------:R-:W-:Y:S02]  /*bd60*/  FADD.FTZ R128, R128, R131 ;  /* 0x0000008380807221 */ /* 0x000fe40000010000 */
[----:B------:R-:W-:Y:S02]  /*bd70*/  FFMA.FTZ R130, R186, R63, -R130 ;  /* 0x0000003fba827223 */ /* 0x000fe40000010882 */
[----:B------:R-:W-:Y:S02]  /*bd80*/  FMUL.FTZ R180, R52, R155 ;  /* 0x0000009b34b47220 */ /* 0x000fe40000410000 */
[----:B------:R-:W-:Y:S02]  /*bd90*/  FMUL.FTZ R131, R189, R146 ;  /* 0x00000092bd837220 */ /* 0x000fe40000410000 */
[----:B------:R-:W-:Y:S02]  /*bda0*/  FMUL.FTZ R166, R51, R172 ;  /* 0x000000ac33a67220 */ /* 0x000fe40000410000 */
[----:B------:R-:W-:-:S02]  /*bdb0*/  FFMA.FTZ R125, R207, R164, R125 ;  /* 0x000000a4cf7d7223 */ /* 0x000fc4000001007d */
[----:B------:R-:W-:Y:S02]  /*bdc0*/  FFMA.FTZ R133, R187, R142, -R132 ;  /* 0x0000008ebb857223 */ /* 0x000fe40000010884 */
[----:B------:R-:W-:Y:S02]  /*bdd0*/  FADD.FTZ R130, RZ, R130 ;  /* 0x00000082ff827221 */ /* 0x000fe40000010000 */
[----:B------:R-:W-:Y:S02]  /*bde0*/  FMUL.FTZ R164, R51, R156 ;  /* 0x0000009c33a47220 */ /* 0x000fe40000410000 */
[----:B------:R-:W-:Y:S02]  /*bdf0*/  FFMA.FTZ R131, R190, R180, R131 ;  /* 0x000000b4be837223 */ /* 0x000fe40000010083 */
[----:B------:R-:W-:Y:S02]  /*be00*/  FMUL.FTZ R132, R70, R166 ;  /* 0x000000a646847220 */ /* 0x000fe40000410000 */
[----:B------:R-:W-:-:S02]  /*be10*/  FADD.FTZ R130, R130, R133 ;  /* 0x0000008582827221 */ /* 0x000fc40000010000 */
[----:B------:R-:W-:Y:S02]  /*be20*/  FADD.FTZ R131, R128, R131 ;  /* 0x0000008380837221 */ /* 0x000fe40000010000 */
[----:B------:R-:W-:Y:S02]  /*be30*/  FFMA.FTZ R132, R191, R164, R132 ;  /* 0x000000a4bf847223 */ /* 0x000fe40000010084 */
[----:B------:R-:W-:Y:S02]  /*be40*/  FMUL.FTZ R133, R189, R180 ;  /* 0x000000b4bd857220 */ /* 0x000fe40000410000 */
[----:B------:R-:W-:Y:S02]  /*be50*/  FMUL.FTZ R136, R136, R176 ;  /* 0x000000b088887220 */ /* 0x000fe40000410000 */
[----:B------:R-:W-:Y:S02]  /*be60*/  FADD.FTZ R132, R131, R132 ;  /* 0x0000008483847221 */ /* 0x000fe40000010000 */
[----:B------:R-:W-:-:S02]  /*be70*/  FFMA.FTZ R133, R190, R146, -R133 ;  /* 0x00000092be857223 */ /* 0x000fc40000010885 */
[----:B------:R-:W-:Y:S02]  /*be80*/  FFMA.FTZ R128, R135, R160, R136 ;  /* 0x000000a087807223 */ /* 0x000fe40000010088 */
[----:B------:R-:W-:Y:S02]  /*be90*/  FMUL.FTZ R131, R70, R164 ;  /* 0x000000a446837220 */ /* 0x000fe40000410000 */
[----:B------:R-:W-:Y:S02]  /*bea0*/  FMUL.FTZ R135, R50, R173 ;  /* 0x000000ad32877220 */ /* 0x000fe40000410000 */
[----:B------:R-:W-:Y:S02]  /*beb0*/  FADD.FTZ R130, R130, R133 ;  /* 0x0000008582827221 */ /* 0x000fe40000010000 */
[----:B------:R-:W-:Y:S02]  /*bec0*/  FFMA.FTZ R131, R191, R166, -R131 ;  /* 0x000000a6bf837223 */ /* 0x000fe40000010883 */
[----:B------:R-:W-:-:S02]  /*bed0*/  FMUL.FTZ R145, R50, R157 ;  /* 0x0000009d32917220 */ /* 0x000fc40000410000 */
[----:B------:R-:W-:Y:S02]  /*bee0*/  FMUL.FTZ R133, R110, R135 ;  /* 0x000000876e857220 */ /* 0x000fe40000410000 */
[----:B------:R-:W-:Y:S02]  /*bef0*/  FADD.FTZ R130, R130, R131 ;  /* 0x0000008382827221 */ /* 0x000fe40000010000 */
[----:B------:R-:W-:Y:S02]  /*bf00*/  FMUL.FTZ R181, R42, R181 ;  /* 0x000000b52ab57220 */ /* 0x000fe40000410000 */
[-C--:B------:R-:W-:Y:S02]  /*bf10*/  FFMA.FTZ R133, R194, R145.reuse, R133 ;  /* 0x00000091c2857223 */ /* 0x080fe40000010085 */
[----:B------:R-:W-:Y:S02]  /*bf20*/  FMUL.FTZ R131, R110, R145 ;  /* 0x000000916e837220 */ /* 0x000fe40000410000 */
[----:B------:R-:W-:-:S02]  /*bf30*/  FMUL.FTZ R165, R42, R165 ;  /* 0x000000a52aa57220 */ /* 0x000fc40000410000 */
[C---:B------:R-:W-:Y:S02]  /*bf40*/  FMUL.FTZ R182, R49.reuse, R174 ;  /* 0x000000ae31b67220 */ /* 0x040fe40000410000 */
[----:B------:R-:W-:Y:S02]  /*bf50*/  FMUL.FTZ R119, R196, R181 ;  /* 0x000000b5c4777220 */ /* 0x000fe40000410000 */
[----:B------:R-:W-:Y:S02]  /*bf60*/  FADD.FTZ R132, R132, R133 ;  /* 0x0000008584847221 */ /* 0x000fe40000010000 */
[----:B------:R-:W-:Y:S02]  /*bf70*/  FFMA.FTZ R131, R194, R135, -R131 ;  /* 0x00000087c2837223 */ /* 0x000fe40000010883 */
[----:B------:R-:W-:Y:S02]  /*bf80*/  FMUL.FTZ R196, R196, R165 ;  /* 0x000000a5c4c47220 */ /* 0x000fe40000410000 */
[----:B------:R-:W-:-:S02]  /*bf90*/  FMUL.FTZ R192, R49, R158 ;  /* 0x0000009e31c07220 */ /* 0x000fc40000410000 */
[----:B------:R-:W-:Y:S02]  /*bfa0*/  FMUL.FTZ R133, R120, R182 ;  /* 0x000000b678857220 */ /* 0x000fe40000410000 */
[----:B------:R-:W-:Y:S02]  /*bfb0*/  FFMA.FTZ R119, R210, R165, R119 ;  /* 0x000000a5d2777223 */ /* 0x000fe40000010077 */
[----:B------:R-:W-:Y:S02]  /*bfc0*/  FADD.FTZ R130, R130, R131 ;  /* 0x0000008382827221 */ /* 0x000fe40000010000 */
[----:B------:R-:W-:Y:S02]  /*bfd0*/  FFMA.FTZ R210, R210, R181, -R196 ;  /* 0x000000b5d2d27223 */ /* 0x000fe400000108c4 */
[-C--:B------:R-:W-:Y:S02]  /*bfe0*/  FFMA.FTZ R133, R195, R192.reuse, R133 ;  /* 0x000000c0c3857223 */ /* 0x080fe40000010085 */
[----:B------:R-:W-:-:S02]  /*bff0*/  FMUL.FTZ R131, R120, R192 ;  /* 0x000000c078837220 */ /* 0x000fc40000410000 */
[----:B------:R-:W-:Y:S02]  /*c000*/  FMUL.FTZ R196, R48, R175 ;  /* 0x000000af30c47220 */ /* 0x000fe40000410000 */
[C---:B------:R-:W-:Y:S02]  /*c010*/  FMUL.FTZ R209, R200.reuse, R209 ;  /* 0x000000d1c8d17220 */ /* 0x040fe40000410000 */
[----:B------:R-:W-:Y:S02]  /*c020*/  FFMA.FTZ R200, R200, R107, R204 ;  /* 0x0000006bc8c87223 */ /* 0x000fe400000100cc */
[----:B------:R-:W-:Y:S01]  /*c030*/  FMUL.FTZ R165, R105, R165 ;  /* 0x000000a569a57220 */ /* 0x000fe20000410000 */
[----:B------:R-:W-:Y:S01]  /*c040*/  STS [R178.X4+0x10f0], R209 ;  /* 0x0010f0d1b2007388 */ /* 0x000fe20000004800 */
[----:B------:R-:W-:Y:S02]  /*c050*/  FADD.FTZ R132, R132, R133 ;  /* 0x0000008584847221 */ /* 0x000fe40000010000 */
[----:B------:R-:W-:Y:S01]  /*c060*/  FFMA.FTZ R131, R195, R182, -R131 ;  /* 0x000000b6c3837223 */ /* 0x000fe20000010883 */
[----:B------:R0:W-:Y:S01]  /*c070*/  STS [R178.X4+0x10e0], R165 ;  /* 0x0010e0a5b2007388 */ /* 0x0001e20000004800 */
[----:B------:R-:W-:-:S02]  /*c080*/  FMUL.FTZ R204, R48, R159 ;  /* 0x0000009f30cc7220 */ /* 0x000fc40000410000 */
[----:B------:R-:W-:Y:S02]  /*c090*/  FMUL.FTZ R133, R185, R196 ;  /* 0x000000c4b9857220 */ /* 0x000fe40000410000 */
[----:B------:R-:W-:Y:S02]  /*c0a0*/  FMUL.FTZ R161, R176, UR43 ;  /* 0x0000002bb0a17c20 */ /* 0x000fe40008410000 */
[----:B------:R-:W-:Y:S02]  /*c0b0*/  FADD.FTZ R131, R130, R131 ;  /* 0x0000008382837221 */ /* 0x000fe40000010000 */
[----:B------:R-:W-:Y:S02]  /*c0c0*/  FFMA.FTZ R133, R198, R204, R133 ;  /* 0x000000ccc6857223 */ /* 0x000fe40000010085 */
[----:B------:R-:W-:Y:S02]  /*c0d0*/  FFMA.FTZ R130, R160, UR44, R161 ;  /* 0x0000002ca0827c23 */ /* 0x000fe400080100a1 */
[----:B0-----:R-:W-:-:S02]  /*c0e0*/  FMUL.FTZ R165, R47, R176 ;  /* 0x000000b02fa57220 */ /* 0x001fc40000410000 */
[----:B------:R-:W-:Y:S02]  /*c0f0*/  FMUL.FTZ R161, R185, R204 ;  /* 0x000000ccb9a17220 */ /* 0x000fe40000410000 */
[----:B------:R-:W-:Y:S02]  /*c100*/  FADD.FTZ R134, R132, R133 ;  /* 0x0000008584867221 */ /* 0x000fe40000010000 */
[----:B------:R-:W-:Y:S02]  /*c110*/  FMUL.FTZ R177, R47, R160 ;  /* 0x000000a02fb17220 */ /* 0x000fe40000410000 */
[----:B------:R-:W-:Y:S02]  /*c120*/  FMUL.FTZ R136, R62, R165 ;  /* 0x000000a53e887220 */ /* 0x000fe40000410000 */
[----:B------:R-:W-:Y:S02]  /*c130*/  FFMA.FTZ R132, R198, R196, -R161 ;  /* 0x000000c4c6847223 */ /* 0x000fe400000108a1 */
[----:B------:R-:W-:-:S02]  /*c140*/  FMUL.FTZ R133, R160, UR43 ;  /* 0x0000002ba0857c20 */ /* 0x000fc40008410000 */
[----:B------:R-:W-:Y:S02]  /*c150*/  FFMA.FTZ R163, R199, R177, R136 ;  /* 0x000000b1c7a37223 */ /* 0x000fe40000010088 */
[----:B------:R-:W-:Y:S02]  /*c160*/  FADD.FTZ R161, R131, R132 ;  /* 0x0000008483a17221 */ /* 0x000fe40000010000 */
[----:B------:R-:W-:Y:S02]  /*c170*/  FFMA.FTZ R133, R176, UR44, -R133 ;  /* 0x0000002cb0857c23 */ /* 0x000fe40008010885 */
[----:B------:R-:W-:Y:S02]  /*c180*/  FMUL.FTZ R132, R162, UR43 ;  /* 0x0000002ba2847c20 */ /* 0x000fe40008410000 */
[----:B------:R-:W-:Y:S02]  /*c190*/  FMUL.FTZ R181, R105, R181 ;  /* 0x000000b569b57220 */ /* 0x000fe40000410000 */
[----:B------:R-:W-:-:S02]  /*c1a0*/  FADD.FTZ R160, R134, R163 ;  /* 0x000000a386a07221 */ /* 0x000fc40000010000 */
[C---:B------:R-:W-:Y:S01]  /*c1b0*/  FMUL.FTZ R131, R183.reuse, UR43 ;  /* 0x0000002bb7837c20 */ /* 0x040fe20008410000 */
[----:B------:R0:W-:Y:S01]  /*c1c0*/  STS [R178.X4+0x10e4], R181 ;  /* 0x0010e4b5b2007388 */ /* 0x0001e20000004800 */
[----:B------:R-:W-:Y:S02]  /*c1d0*/  FFMA.FTZ R163, R183, UR44, -R132 ;  /* 0x0000002cb7a37c23 */ /* 0x000fe40008010884 */
[C---:B------:R-:W-:Y:S02]  /*c1e0*/  FMUL.FTZ R133, R62.reuse, R133 ;  /* 0x000000853e857220 */ /* 0x040fe40000410000 */
[----:B------:R-:W-:Y:S02]  /*c1f0*/  FMUL.FTZ R183, R45, R183 ;  /* 0x000000b72db77220 */ /* 0x000fe40000410000 */
[----:B------:R-:W-:Y:S02]  /*c200*/  FMUL.FTZ R62, R62, R177 ;  /* 0x000000b13e3e7220 */ /* 0x000fe40000410000 */
[----:B------:R-:W-:-:S02]  /*c210*/  FMUL.FTZ R134, R184, R183 ;  /* 0x000000b7b8867220 */ /* 0x000fc40000410000 */
[----:B0-----:R-:W-:Y:S02]  /*c220*/  FMUL.FTZ R181, R45, R162 ;  /* 0x000000a22db57220 */ /* 0x001fe40000410000 */
[----:B------:R-:W-:Y:S02]  /*c230*/  FFMA.FTZ R62, R199, R165, -R62 ;  /* 0x000000a5c73e7223 */ /* 0x000fe4000001083e */
[----:B------:R-:W-:Y:S02]  /*c240*/  FFMA.FTZ R132, R162, UR44, R131 ;  /* 0x0000002ca2847c23 */ /* 0x000fe40008010083 */
[C---:B------:R-:W-:Y:S02]  /*c250*/  FMUL.FTZ R131, R184.reuse, R163 ;  /* 0x000000a3b8837220 */ /* 0x040fe40000410000 */
[-C--:B------:R-:W-:Y:S02]  /*c260*/  FMUL.FTZ R162, R184, R181.reuse ;  /* 0x000000b5b8a27220 */ /* 0x080fe40000410000 */
[----:B------:R-:W-:-:S02]  /*c270*/  FFMA.FTZ R163, R203, R181, R134 ;  /* 0x000000b5cba37223 */ /* 0x000fc40000010086 */
[----:B------:R-:W-:Y:S02]  /*c280*/  FADD.FTZ R62, R161, R62 ;  /* 0x0000003ea13e7221 */ /* 0x000fe40000010000 */
[----:B------:R-:W-:Y:S02]  /*c290*/  FADD.FTZ R160, R160, R139 ;  /* 0x0000008ba0a07221 */ /* 0x000fe40000010000 */
[----:B------:R-:W-:Y:S02]  /*c2a0*/  FMUL.FTZ R136, R39, R61 ;  /* 0x0000003d27887220 */ /* 0x000fe40000410000 */
[----:B------:R-:W-:Y:S02]  /*c2b0*/  FFMA.FTZ R162, R203, R183, -R162 ;  /* 0x000000b7cba27223 */ /* 0x000fe400000108a2 */
[----:B------:R-:W-:Y:S02]  /*c2c0*/  FMUL.FTZ R61, R111, R192 ;  /* 0x000000c06f3d7220 */ /* 0x000fe40000410000 */
[----:B------:R-:W-:-:S02]  /*c2d0*/  FADD.FTZ R143, R62, R143 ;  /* 0x0000008f3e8f7221 */ /* 0x000fc40000010000 */
[----:B------:R-:W-:Y:S01]  /*c2e0*/  FADD.FTZ R160, R160, R163 ;  /* 0x000000a3a0a07221 */ /* 0x000fe20000010000 */
[----:B------:R0:W-:Y:S01]  /*c2f0*/  STS [R178.X4+0x10a8], R61 ;  /* 0x0010a83db2007388 */ /* 0x0001e20000004800 */
[----:B------:R-:W-:Y:S02]  /*c300*/  FADD.FTZ R162, R143, R162 ;  /* 0x000000a28fa27221 */ /* 0x000fe40000010000 */
[----:B------:R-:W-:Y:S02]  /*c310*/  FADD.FTZ R160, R160, R129 ;  /* 0x00000081a0a07221 */ /* 0x000fe40000010000 */
[----:B------:R-:W-:Y:S02]  /*c320*/  FADD.FTZ R141, R162, R141 ;  /* 0x0000008da28d7221 */ /* 0x000fe40000010000 */
[----:B------:R-:W-:Y:S02]  /*c330*/  FADD.FTZ R160, R160, R125 ;  /* 0x0000007da0a07221 */ /* 0x000fe40000010000 */
[----:B------:R-:W-:-:S02]  /*c340*/  FADD.FTZ R141, R141, R126 ;  /* 0x0000007e8d8d7221 */ /* 0x000fc40000010000 */
[----:B0-----:R-:W-:Y:S02]  /*c350*/  FMUL.FTZ R61, R65, R144 ;  /* 0x00000090413d7220 */ /* 0x001fe40000410000 */
[----:B------:R-:W-:Y:S02]  /*c360*/  FMUL.FTZ R161, R67, R146 ;  /* 0x0000009243a17220 */ /* 0x000fe40000410000 */
[----:B------:R-:W-:Y:S01]  /*c370*/  FFMA.FTZ R147, R212, R201, -R147 ;  /* 0x000000c9d4937223 */ /* 0x000fe20000010893 */
[----:B------:R0:W-:Y:S01]  /*c380*/  STS [R178.X4+0x1088], R61 ;  /* 0x0010883db2007388 */ /* 0x0001e20000004800 */
[----:B------:R-:W-:Y:S02]  /*c390*/  FMUL.FTZ R134, R39, R60 ;  /* 0x0000003c27867220 */ /* 0x000fe40000410000 */
[----:B------:R-:W-:Y:S01]  /*c3a0*/  FADD.FTZ R210, R141, R210 ;  /* 0x000000d28dd27221 */ /* 0x000fe20000010000 */
[----:B------:R1:W-:Y:S01]  /*c3b0*/  STS [R178.X4+0x1094], R161 ;  /* 0x001094a1b2007388 */ /* 0x0003e20000004800 */
[----:B------:R-:W-:-:S02]  /*c3c0*/  FMUL.FTZ R60, R175, UR43 ;  /* 0x0000002baf3c7c20 */ /* 0x000fc40008410000 */
[----:B------:R-:W-:Y:S02]  /*c3d0*/  FMUL.FTZ R197, R103, R179 ;  /* 0x000000b367c57220 */ /* 0x000fe40000410000 */
[----:B------:R-:W-:Y:S02]  /*c3e0*/  FMUL.FTZ R193, R102, R181 ;  /* 0x000000b566c17220 */ /* 0x000fe40000410000 */
[----:B0-----:R-:W-:Y:S01]  /*c3f0*/  FADD.FTZ R61, R160, R119 ;  /* 0x00000077a03d7221 */ /* 0x001fe20000010000 */
[----:B------:R-:W-:Y:S01]  /*c400*/  MOV R119, UR34 ;  /* 0x0000002200777c02 */ /* 0x000fe20008000f00 */
[C---:B------:R-:W-:Y:S01]  /*c410*/  FMUL.FTZ R179, R101.reuse, R140 ;  /* 0x0000008c65b37220 */ /* 0x040fe20000410000 */
[----:B------:R-:W-:Y:S01]  /*c420*/  STS [R178.X4+0x10d4], R197 ;  /* 0x0010d4c5b2007388 */ /* 0x000fe20000004800 */
[----:B------:R-:W-:Y:S01]  /*c430*/  FMUL.FTZ R181, R101, R138 ;  /* 0x0000008a65b57220 */ /* 0x000fe20000410000 */
[----:B------:R-:W-:Y:S01]  /*c440*/  LEA R144, R119, -R86, 0x1 ;  /* 0x8000005677907211 */ /* 0x000fe200078e08ff */
[----:B-1----:R-:W-:Y:S01]  /*c450*/  FADD.FTZ R161, R210, R147 ;  /* 0x00000093d2a17221 */ /* 0x002fe20000010000 */
[----:B------:R0:W-:Y:S01]  /*c460*/  STS [R178.X4+0x10c0], R179 ;  /* 0x0010c0b3b2007388 */ /* 0x0001e20000004800 */
[----:B------:R-:W-:Y:S01]  /*c470*/  FMUL.FTZ R201, R106, R201 ;  /* 0x000000c96ac97220 */ /* 0x000fe20000410000 */
[----:B------:R-:W-:Y:S01]  /*c480*/  ISETP.GE.AND P0, PT, R144, 0x1, PT ;  /* 0x000000019000780c */ /* 0x000fe20003f06270 */
[----:B------:R-:W-:Y:S01]  /*c490*/  FMUL.FTZ R183, R102, R183 ;  /* 0x000000b766b77220 */ /* 0x000fe20000410000 */
[----:B------:R1:W-:Y:S01]  /*c4a0*/  STS [R178.X4+0x10c4], R181 ;  /* 0x0010c4b5b2007388 */ /* 0x0003e20000004800 */
[----:B------:R-:W-:-:S02]  /*c4b0*/  FMUL.FTZ R177, R168, R177 ;  /* 0x000000b1a8b17220 */ /* 0x000fc40000410000 */
[----:B------:R-:W-:Y:S01]  /*c4c0*/  FMUL.FTZ R165, R168, R165 ;  /* 0x000000a5a8a57220 */ /* 0x000fe20000410000 */
[----:B------:R2:W-:Y:S01]  /*c4d0*/  STS [R178.X4+0x10ec], R201 ;  /* 0x0010ecc9b2007388 */ /* 0x0005e20000004800 */
[----:B------:R-:W-:Y:S02]  /*c4e0*/  FADD.FTZ R116, R61, R116 ;  /* 0x000000743d747221 */ /* 0x000fe40000010000 */
[----:B------:R-:W-:Y:S01]  /*c4f0*/  FFMA.FTZ R147, R159, UR44, R60 ;  /* 0x0000002c9f937c23 */ /* 0x000fe2000801003c */
[----:B------:R3:W-:Y:S01]  /*c500*/  STS [R178.X4+0x10c8], R193 ;  /* 0x0010c8c1b2007388 */ /* 0x0007e20000004800 */
[----:B------:R-:W-:Y:S02]  /*c510*/  FMUL.FTZ R61, R174, UR43 ;  /* 0x0000002bae3d7c20 */ /* 0x000fe40008410000 */
[----:B------:R-:W-:Y:S01]  /*c520*/  FMUL.FTZ R60, R173, UR43 ;  /* 0x0000002bad3c7c20 */ /* 0x000fe20008410000 */
[----:B------:R4:W-:Y:S01]  /*c530*/  STS [R178.X4+0x10cc], R183 ;  /* 0x0010ccb7b2007388 */ /* 0x0009e20000004800 */
[----:B0-----:R-:W-:-:S02]  /*c540*/  FMUL.FTZ R179, R71, R145 ;  /* 0x0000009147b37220 */ /* 0x001fc40000410000 */
[----:B-1----:R-:W-:Y:S01]  /*c550*/  FMUL.FTZ R181, R71, R135 ;  /* 0x0000008747b57220 */ /* 0x002fe20000410000 */
[----:B------:R-:W-:Y:S01]  /*c560*/  STS [R178.X4+0x10b8], R177 ;  /* 0x0010b8b1b2007388 */ /* 0x000fe20000004800 */
[----:B------:R-:W-:Y:S02]  /*c570*/  FMUL.FTZ R137, R64, R137 ;  /* 0x0000008940897220 */ /* 0x000fe40000410000 */
[----:B------:R-:W-:Y:S01]  /*c580*/  FMUL.FTZ R145, R67, R180 ;  /* 0x000000b443917220 */ /* 0x000fe20000410000 */
[----:B------:R0:W-:Y:S01]  /*c590*/  STS [R178.X4+0x10bc], R165 ;  /* 0x0010bca5b2007388 */ /* 0x0001e20000004800 */
[----:B------:R-:W-:Y:S02]  /*c5a0*/  FMUL.FTZ R135, R65, R142 ;  /* 0x0000008e41877220 */ /* 0x000fe40000410000 */
[----:B------:R-:W-:Y:S01]  /*c5b0*/  FFMA.FTZ R140, R158, UR44, R61 ;  /* 0x0000002c9e8c7c23 */ /* 0x000fe2000801003d */
[----:B------:R1:W-:Y:S01]  /*c5c0*/  STS [R178.X4+0x1080], R137 ;  /* 0x00108089b2007388 */ /* 0x0003e20000004800 */
[----:B------:R-:W-:-:S02]  /*c5d0*/  FFMA.FTZ R139, R157, UR44, R60 ;  /* 0x0000002c9d8b7c23 */ /* 0x000fc4000801003c */
[C---:B--2---:R-:W-:Y:S01]  /*c5e0*/  FMUL.FTZ R201, R149.reuse, R134 ;  /* 0x0000008695c97220 */ /* 0x044fe20000410000 */
[----:B------:R2:W-:Y:S01]  /*c5f0*/  STS [R178.X4+0x1090], R145 ;  /* 0x00109091b2007388 */ /* 0x0005e20000004800 */
[----:B------:R-:W-:Y:S02]  /*c600*/  FMUL.FTZ R205, R149, R136 ;  /* 0x0000008895cd7220 */ /* 0x000fe40000410000 */
[C---:B---3--:R-:W-:Y:S01]  /*c610*/  FMUL.FTZ R193, R121.reuse, R204 ;  /* 0x000000cc79c17220 */ /* 0x048fe20000410000 */
[----:B------:R3:W-:Y:S01]  /*c620*/  STS [R178.X4+0x108c], R135 ;  /* 0x00108c87b2007388 */ /* 0x0007e20000004800 */
[----:B------:R-:W-:Y:S02]  /*c630*/  FMUL.FTZ R197, R121, R196 ;  /* 0x000000c479c57220 */ /* 0x000fe40000410000 */
[----:B----4-:R-:W-:Y:S01]  /*c640*/  FMUL.FTZ R183, R111, R182 ;  /* 0x000000b66fb77220 */ /* 0x010fe20000410000 */
[----:B------:R4:W-:Y:S01]  /*c650*/  STS [R178.X4+0x10f8], R201 ;  /* 0x0010f8c9b2007388 */ /* 0x0009e20000004800 */
[----:B0-----:R-:W-:-:S02]  /*c660*/  FMUL.FTZ R165, R69, R164 ;  /* 0x000000a445a57220 */ /* 0x001fc40000410000 */
[----:B------:R-:W-:Y:S01]  /*c670*/  FMUL.FTZ R177, R69, R166 ;  /* 0x000000a645b17220 */ /* 0x000fe20000410000 */
[----:B------:R4:W-:Y:S01]  /*c680*/  STS [R178.X4+0x10fc], R205 ;  /* 0x0010fccdb2007388 */ /* 0x0009e20000004800 */
[----:B------:R-:W-:Y:S02]  /*c690*/  FMUL.FTZ R63, R64, R63 ;  /* 0x0000003f403f7220 */ /* 0x000fe40000410000 */
[----:B------:R-:W-:Y:S01]  /*c6a0*/  FMUL.FTZ R62, R157, UR43 ;  /* 0x0000002b9d3e7c20 */ /* 0x000fe20008410000 */
[----:B------:R4:W-:Y:S01]  /*c6b0*/  STS [R178.X4+0x10b0], R193 ;  /* 0x0010b0c1b2007388 */ /* 0x0009e20000004800 */
[----:B------:R-:W-:Y:S02]  /*c6c0*/  FMUL.FTZ R61, R172, UR43 ;  /* 0x0000002bac3d7c20 */ /* 0x000fe40008410000 */
[----:B------:R-:W-:Y:S01]  /*c6d0*/  FMUL.FTZ R60, R171, UR43 ;  /* 0x0000002bab3c7c20 */ /* 0x000fe20008410000 */
[----:B------:R4:W-:Y:S01]  /*c6e0*/  STS [R178.X4+0x10b4], R197 ;  /* 0x0010b4c5b2007388 */ /* 0x0009e20000004800 */
[----:B------:R-:W-:-:S02]  /*c6f0*/  FFMA.FTZ R143, R173, UR44, -R62 ;  /* 0x0000002cad8f7c23 */ /* 0x000fc4000801083e */
[----:B------:R-:W-:Y:S01]  /*c700*/  FFMA.FTZ R138, R156, UR44, R61 ;  /* 0x0000002c9c8a7c23 */ /* 0x000fe2000801003d */
[----:B------:R4:W-:Y:S01]  /*c710*/  STS [R178.X4+0x10ac], R183 ;  /* 0x0010acb7b2007388 */ /* 0x0009e20000004800 */
[----:B-1----:R-:W-:Y:S02]  /*c720*/  FFMA.FTZ R137, R155, UR44, R60 ;  /* 0x0000002c9b897c23 */ /* 0x002fe4000801003c */
[----:B------:R-:W-:Y:S01]  /*c730*/  FMUL.FTZ R142, R159, UR43 ;  /* 0x0000002b9f8e7c20 */ /* 0x000fe20008410000 */
[----:B------:R4:W-:Y:S01]  /*c740*/  STS [R178.X4+0x10a0], R179 ;  /* 0x0010a0b3b2007388 */ /* 0x0009e20000004800 */
[----:B--2---:R-:W-:Y:S02]  /*c750*/  FMUL.FTZ R145, R158, UR43 ;  /* 0x0000002b9e917c20 */ /* 0x004fe40008410000 */
[----:B------:R-:W-:Y:S01]  /*c760*/  FMUL.FTZ R141, R156, UR43 ;  /* 0x0000002b9c8d7c20 */ /* 0x000fe20008410000 */
[----:B------:R4:W-:Y:S01]  /*c770*/  STS [R178.X4+0x10a4], R181 ;  /* 0x0010a4b5b2007388 */ /* 0x0009e20000004800 */
[----:B------:R-:W-:-:S02]  /*c780*/  FMUL.FTZ R126, R155, UR43 ;  /* 0x0000002b9b7e7c20 */ /* 0x000fc40008410000 */
[----:B---3--:R-:W-:Y:S01]  /*c790*/  FMUL.FTZ R135, R154, UR43 ;  /* 0x0000002b9a877c20 */ /* 0x008fe20008410000 */
[----:B------:R4:W-:Y:S01]  /*c7a0*/  STS [R178.X4+0x1098], R165 ;  /* 0x001098a5b2007388 */ /* 0x0009e20000004800 */
[----:B------:R-:W-:Y:S02]  /*c7b0*/  FMUL.FTZ R61, R170, UR43 ;  /* 0x0000002baa3d7c20 */ /* 0x000fe40008410000 */
[----:B------:R-:W-:Y:S01]  /*c7c0*/  FMUL.FTZ R62, R153, UR43 ;  /* 0x0000002b993e7c20 */ /* 0x000fe20008410000 */
[----:B------:R4:W-:Y:S01]  /*c7d0*/  STS [R178.X4+0x109c], R177 ;  /* 0x00109cb1b2007388 */ /* 0x0009e20000004800 */
[----:B------:R-:W-:Y:S02]  /*c7e0*/  FMUL.FTZ R60, R169, UR43 ;  /* 0x0000002ba93c7c20 */ /* 0x000fe40008410000 */
[----:B------:R-:W-:Y:S01]  /*c7f0*/  FADD.FTZ R167, R116, R167 ;  /* 0x000000a774a77221 */ /* 0x000fe20000010000 */
[----:B------:R4:W-:Y:S01]  /*c800*/  STS [R178.X4+0x1084], R63 ;  /* 0x0010843fb2007388 */ /* 0x0009e20000004800 */
[----:B------:R-:W-:-:S02]  /*c810*/  FFMA.FTZ R213, R2, -R213, R211 ;  /* 0x800000d502d57223 */ /* 0x000fc400000100d3 */
[----:B------:R-:W-:Y:S02]  /*c820*/  FFMA.FTZ R109, R151, R240, R109 ;  /* 0x000000f0976d7223 */ /* 0x000fe4000001006d */
[----:B------:R-:W-:Y:S02]  /*c830*/  FFMA.FTZ R142, R175, UR44, -R142 ;  /* 0x0000002caf8e7c23 */ /* 0x000fe4000801088e */
[----:B------:R-:W-:Y:S02]  /*c840*/  FFMA.FTZ R145, R174, UR44, -R145 ;  /* 0x0000002cae917c23 */ /* 0x000fe40008010891 */
[----:B------:R-:W-:Y:S02]  /*c850*/  FFMA.FTZ R141, R172, UR44, -R141 ;  /* 0x0000002cac8d7c23 */ /* 0x000fe4000801088d */
[----:B------:R-:W-:Y:S02]  /*c860*/  FFMA.FTZ R126, R171, UR44, -R126 ;  /* 0x0000002cab7e7c23 */ /* 0x000fe4000801087e */
[----:B------:R-:W-:-:S02]  /*c870*/  FFMA.FTZ R135, R170, UR44, -R135 ;  /* 0x0000002caa877c23 */ /* 0x000fc40008010887 */
[----:B------:R-:W-:Y:S02]  /*c880*/  FFMA.FTZ R116, R154, UR44, R61 ;  /* 0x0000002c9a747c23 */ /* 0x000fe4000801003d */
[----:B------:R-:W-:Y:S02]  /*c890*/  FFMA.FTZ R129, R169, UR44, -R62 ;  /* 0x0000002ca9817c23 */ /* 0x000fe4000801083e */
        /* <DEDUP_REMOVED lines=35> */
.L_x_5128:
[----:B----4-:R-:W-:Y:S05]  /*cad0*/  BSYNC B0 ;  /* 0x0000000000007941 */ /* 0x010fea0003800000 */
.L_x_5127:
[----:B------:R-:W-:Y:S01]  /*cae0*/  ULDC.64 UR34, c[0x0][0x298] ;  /* 0x0000a60000227ab9 */ /* 0x000fe20000000a00 */
[C---:B------:R-:W-:Y:S01]  /*caf0*/  FMUL.FTZ R61, R152.reuse, R136 ;  /* 0x00000088983d7220 */ /* 0x040fe20000410000 */
[----:B------:R-:W-:Y:S01]  /*cb00*/  USHF.R.U32.HI UR36, URZ, 0x1, UR35 ;  /* 0x000000013f247899 */ /* 0x000fe20008011623 */
[-C--:B------:R-:W-:Y:S01]  /*cb10*/  FMUL.FTZ R152, R152, R134.reuse ;  /* 0x0000008698987220 */ /* 0x080fe20000410000 */
[----:B------:R-:W-:Y:S01]  /*cb20*/  USHF.R.U64 UR34, UR34, 0x1, UR35 ;  /* 0x0000000122227899 */ /* 0x000fe20008001223 */
[C---:B------:R-:W-:Y:S01]  /*cb30*/  FFMA.FTZ R134, R151.reuse, R134, R61 ;  /* 0x0000008697867223 */ /* 0x040fe2000001003d */
[----:B------:R-:W-:Y:S01]  /*cb40*/  UIMAD UR39, UR36, UR12, URZ ;  /* 0x0000000c242772a4 */ /* 0x000fe2000f8e023f */
[----:B------:R-:W-:Y:S01]  /*cb50*/  FFMA.FTZ R151, R151, R136, -R152 ;  /* 0x0000008897977223 */ /* 0x000fe20000010898 */
[----:B------:R-:W-:Y:S01]  /*cb60*/  UIMAD.WIDE.U32 UR36, UR34, UR12, URZ ;  /* 0x0000000c222472a5 */ /* 0x000fe2000f8e003f */
[----:B------:R-:W-:Y:S01]  /*cb70*/  FFMA.FTZ R109, R149, R150, R109 ;  /* 0x00000096956d7223 */ /* 0x000fe2000001006d */
        /* <DEDUP_REMOVED lines=20> */
[----:B------:R-:W-:Y:S01]  /*ccc0*/  FADD.FTZ R134, R167, R134 ;  /* 0x00000086a7867221 */ /* 0x000fe20000010000 */
[----:B------:R-:W-:Y:S01]  /*ccd0*/  UIADD3 UR34, UR6, -UR42, URZ ;  /* 0x8000002a06227290 */ /* 0x000fe2000fffe03f */
[----:B------:R-:W-:Y:S01]  /*cce0*/  ISETP.GE.AND P2, PT, R144, 0xc1, PT ;  /* 0x000000c19000780c */ /* 0x000fe20003f46270 */
[----:B------:R-:W-:Y:S01]  /*ccf0*/  ULEA.HI.X UR35, UR36, UR35, UR39, 0x3, UP0 ;  /* 0x0000002324237291 */ /* 0x000fe200080f1c27 */
[C---:B------:R-:W-:Y:S01]  /*cd00*/  IADD3 R151, R86.reuse, 0xc0, RZ ;  /* 0x000000c056977810 */ /* 0x040fe20007ffe0ff */
[----:B------:R-:W-:Y:S01]  /*cd10*/  UIMAD UR34, UR34, -0x800, URZ ;  /* 0xfffff800222278a4 */ /* 0x000fe2000f8e023f */
[C---:B------:R-:W-:Y:S01]  /*cd20*/  LEA R60, P0, R86.reuse, UR37, 0x2 ;  /* 0x00000025563c7c11 */ /* 0x040fe2000f8010ff */
[----:B------:R-:W-:Y:S01]  /*cd30*/  USHF.L.U32 UR36, UR8, 0x2, URZ ;  /* 0x0000000208247899 */ /* 0x000fe2000800063f */
[----:B------:R-:W-:Y:S01]  /*cd40*/  LEA.HI.SX32 R149, R149, R86, 0x1b ;  /* 0x0000005695957211 */ /* 0x000fe200078fdaff */
[----:B------:R-:W-:Y:S01]  /*cd50*/  USHF.L.U64.HI UR37, UR8, 0x2, UR9 ;  /* 0x0000000208257899 */ /* 0x000fe20008010209 */
[----:B------:R-:W-:-:S02]  /*cd60*/  LEA.HI.X R61, R86, UR35, RZ, 0x2, P0 ;  /* 0x00000023563d7c11 */ /* 0x000fc400080f14ff */
[----:B0-----:R-:W-:Y:S01]  /*cd70*/  MOV R63, UR34 ;  /* 0x00000022003f7c02 */ /* 0x001fe20008000f00 */
        /* <DEDUP_REMOVED lines=13> */
.L_x_5130:
[----:B------:R-:W-:Y:S05]  /*ce50*/  BSYNC B0 ;  /* 0x0000000000007941 */ /* 0x000fea0003800000 */
.L_x_5129:
[----:B------:R-:W1:Y:S01]  /*ce60*/  LDS R149, [R149.X4+0x1280] ;  /* 0x0012800095957984 */ /* 0x000e620000004800 */
[----:B------:R-:W-:Y:S01]  /*ce70*/  BSSY B0, `(.L_x_5131) ;  /* 0x0000004000007945 */ /* 0x000fe20003800000 */
[----:B------:R-:W-:Y:S01]  /*ce80*/  LEA.HI.SX32 R151, R151, R86, 0x1b ;  /* 0x0000005697977211 */ /* 0x000fe200078fdaff */
[----:B------:R-:W-:Y:S05]  /*ce90*/  @!P1 BRA `(.L_x_5132) ;  /* 0x0000001000009947 */ /* 0x000fea0003800000 */
[----:B-1----:R1:W-:Y:S02]  /*cea0*/  RED.E.ADD.F32.FTZ.RN.STRONG.GPU [R60.64+-0x1e00], R149 ;  /* 0xffe200953c00798e */ /* 0x0023e4000c10e7a0 */
.L_x_5132:
[----:B------:R-:W-:Y:S05]  /*ceb0*/  BSYNC B0 ;  /* 0x0000000000007941 */ /* 0x000fea0003800000 */
.L_x_5131:
[----:B------:R-:W2:Y:S01]  /*cec0*/  LDS R151, [R151.X4+0x1380] ;  /* 0x0013800097977984 */ /* 0x000ea20000004800 */
[----:B------:R-:W-:Y:S01]  /*ced0*/  BSSY B0, `(.L_x_5133) ;  /* 0x0000005000007945 */ /* 0x000fe20003800000 */
[C---:B0-----:R-:W-:Y:S02]  /*cee0*/  IADD3 R63, R86.reuse, 0x100, RZ ;  /* 0x00000100563f7810 */ /* 0x041fe40007ffe0ff */
[----:B-1----:R-:W-:Y:S01]  /*cef0*/  IADD3 R149, R86, 0x140, RZ ;  /* 0x0000014056957810 */ /* 0x002fe20007ffe0ff */
[----:B------:R-:W-:Y:S05]  /*cf00*/  @!P2 BRA `(.L_x_5134) ;  /* 0x000000100000a947 */ /* 0x000fea0003800000 */
[----:B--2---:R0:W-:Y:S02]  /*cf10*/  RED.E.ADD.F32.FTZ.RN.STRONG.GPU [R60.64+-0x1d00], R151 ;  /* 0xffe300973c00798e */ /* 0x0041e4000c10e7a0 */
.L_x_5134:
[----:B------:R-:W-:Y:S05]  /*cf20*/  BSYNC B0 ;  /* 0x0000000000007941 */ /* 0x000fea0003800000 */
.L_x_5133:
        /* <DEDUP_REMOVED lines=14> */
.L_x_5136:
[----:B------:R-:W-:Y:S05]  /*d010*/  BSYNC B0 ;  /* 0x0000000000007941 */ /* 0x000fea0003800000 */
.L_x_5135:
[----:B------:R-:W1:Y:S01]  /*d020*/  LDS R149, [R149.X4+0x1580] ;  /* 0x0015800095957984 */ /* 0x000e620000004800 */
[----:B------:R-:W-:Y:S01]  /*d030*/  BSSY B0, `(.L_x_5137) ;  /* 0x0000005000007945 */ /* 0x000fe20003800000 */
[----:B0-----:R-:W-:Y:S02]  /*d040*/  IADD3 R63, R86, 0x1c0, RZ ;  /* 0x000001c0563f7810 */ /* 0x001fe40007ffe0ff */
[----:B------:R-:W-:Y:S01]  /*d050*/  LEA.HI.SX32 R151, R151, R86, 0x1b ;  /* 0x0000005697977211 */ /* 0x000fe200078fdaff */
[----:B------:R-:W-:Y:S05]  /*d060*/  @!P0 BRA `(.L_x_5138) ;  /* 0x0000001000008947 */ /* 0x000fea0003800000 */
[----:B-1----:R0:W-:Y:S02]  /*d070*/  RED.E.ADD.F32.FTZ.RN.STRONG.GPU [R60.64+-0x1b00], R149 ;  /* 0xffe500953c00798e */ /* 0x0021e4000c10e7a0 */
.L_x_5138:
[----:B------:R-:W-:Y:S05]  /*d080*/  BSYNC B0 ;  /* 0x0000000000007941 */ /* 0x000fea0003800000 */
.L_x_5137:
[----:B------:R-:W2:Y:S01]  /*d090*/  LDS R151, [R151.X4+0x1680] ;  /* 0x0016800097977984 */ /* 0x000ea20000004800 */
[----:B------:R-:W-:Y:S01]  /*d0a0*/  BSSY B0, `(.L_x_5139) ;  /* 0x0000005000007945 */ /* 0x000fe20003800000 */
[----:B------:R-:W-:-:S02]  /*d0b0*/  IADD3 R161, R86, 0x200, RZ ;  /* 0x0000020056a17810 */ /* 0x000fc40007ffe0ff */
[----:B------:R-:W-:Y:S01]  /*d0c0*/  LEA.HI.SX32 R63, R63, R86, 0x1b ;  /* 0x000000563f3f7211 */ /* 0x000fe200078fdaff */
[----:B------:R-:W-:Y:S05]  /*d0d0*/  @!P1 BRA `(.L_x_5140) ;  /* 0x0000001000009947 */ /* 0x000fea0003800000 */
[----:B--2---:R2:W-:Y:S02]  /*d0e0*/  RED.E.ADD.F32.FTZ.RN.STRONG.GPU [R60.64+-0x1a00], R151 ;  /* 0xffe600973c00798e */ /* 0x0045e4000c10e7a0 */
.L_x_5140:
[----:B------:R-:W-:Y:S05]  /*d0f0*/  BSYNC B0 ;  /* 0x0000000000007941 */ /* 0x000fea0003800000 */
.L_x_5139:
[----:B------:R-:W3:Y:S01]  /*d100*/  LDS R63, [R63.X4+0x1780] ;  /* 0x001780003f3f7984 */ /* 0x000ee20000004800 */
[----:B------:R-:W-:Y:S01]  /*d110*/  BSSY B0, `(.L_x_5141) ;  /* 0x0000005000007945 */ /* 0x000fe20003800000 */
[----:B01----:R-:W-:Y:S02]  /*d120*/  IADD3 R149, R86, 0x240, RZ ;  /* 0x0000024056957810 */ /* 0x003fe40007ffe0ff */
[----:B------:R-:W-:Y:S01]  /*d130*/  LEA.HI.SX32 R62, R161, R86, 0x1b ;  /* 0x00000056a13e7211 */ /* 0x000fe200078fdaff */
[----:B------:R-:W-:Y:S05]  /*d140*/  @!P2 BRA `(.L_x_5142) ;  /* 0x000000100000a947 */ /* 0x000fea0003800000 */
[----:B---3--:R0:W-:Y:S02]  /*d150*/  RED.E.ADD.F32.FTZ.RN.STRONG.GPU [R60.64+-0x1900], R63 ;  /* 0xffe7003f3c00798e */ /* 0x0081e4000c10e7a0 */
.L_x_5142:
[----:B------:R-:W-:Y:S05]  /*d160*/  BSYNC B0 ;  /* 0x0000000000007941 */ /* 0x000fea0003800000 */
.L_x_5141:
[----:B0--3--:R0:W1:Y:S01]  /*d170*/  LDS R63, [R62.X4+0x1880] ;  /* 0x001880003e3f7984 */ /* 0x0090620000004800 */
[----:B------:R-:W-:Y:S01]  /*d180*/  BSSY B0, `(.L_x_5143) ;  /* 0x0000005000007945 */ /* 0x000fe20003800000 */
[----:B--2---:R-:W-:Y:S02]  /*d190*/  IADD3 R151, R86, 0x280, RZ ;  /* 0x0000028056977810 */ /* 0x004fe40007ffe0ff */
[----:B------:R-:W-:Y:S01]  /*d1a0*/  LEA.HI.SX32 R149, R149, R86, 0x1b ;  /* 0x0000005695957211 */ /* 0x000fe200078fdaff */
[----:B------:R-:W-:Y:S05]  /*d1b0*/  @!P3 BRA `(.L_x_5144) ;  /* 0x000000100000b947 */ /* 0x000fea0003800000 */
[----:B-1----:R1:W-:Y:S02]  /*d1c0*/  RED.E.ADD.F32.FTZ.RN.STRONG.GPU [R60.64+-0x1800], R63 ;  /* 0xffe8003f3c00798e */ /* 0x0023e4000c10e7a0 */
.L_x_5144:
[----:B------:R-:W-:Y:S05]  /*d1d0*/  BSYNC B0 ;  /* 0x0000000000007941 */ /* 0x000fea0003800000 */
.L_x_5143:
[----:B------:R-:W2:Y:S01]  /*d1e0*/  LDS R149, [R149.X4+0x1980] ;  /* 0x0019800095957984 */ /* 0x000ea20000004800 */
[----:B------:R-:W-:Y:S01]  /*d1f0*/  BSSY B0, `(.L_x_5145) ;  /* 0x0000004000007945 */ /* 0x000fe20003800000 */
[----:B------:R-:W-:Y:S01]  /*d200*/  LEA.HI.SX32 R151, R151, R86, 0x1b ;  /* 0x0000005697977211 */ /* 0x000fe200078fdaff */
[----:B------:R-:W-:Y:S05]  /*d210*/  @!P4 BRA `(.L_x_5146) ;  /* 0x000000100000c947 */ /* 0x000fea0003800000 */
[----:B--2---:R2:W-:Y:S02]  /*d220*/  RED.E.ADD.F32.FTZ.RN.STRONG.GPU [R60.64+-0x1700], R149 ;  /* 0xffe900953c00798e */ /* 0x0045e4000c10e7a0 */
.L_x_5146:
[----:B------:R-:W-:Y:S05]  /*d230*/  BSYNC B0 ;  /* 0x0000000000007941 */ /* 0x000fea0003800000 */
.L_x_5145:
[----:B------:R-:W3:Y:S01]  /*d240*/  LDS R151, [R151.X4+0x1a80] ;  /* 0x001a800097977984 */ /* 0x000ee20000004800 */
[----:B------:R-:W-:Y:S01]  /*d250*/  BSSY B0, `(.L_x_5147) ;  /* 0x0000005000007945 */ /* 0x000fe20003800000 */
[----:B-1----:R-:W-:-:S02]  /*d260*/  IADD3 R63, R86, 0x2c0, RZ ;  /* 0x000002c0563f7810 */ /* 0x002fc40007ffe0ff */
[----:B--2---:R-:W-:Y:S01]  /*d270*/  IADD3 R149, R86, 0x300, RZ ;  /* 0x0000030056957810 */ /* 0x004fe20007ffe0ff */
[----:B------:R-:W-:Y:S05]  /*d280*/  @!P5 BRA `(.L_x_5148) ;  /* 0x000000100000d947 */ /* 0x000fea0003800000 */
[----:B---3--:R1:W-:Y:S02]  /*d290*/  RED.E.ADD.F32.FTZ.RN.STRONG.GPU [R60.64+-0x1600], R151 ;  /* 0xffea00973c00798e */ /* 0x0083e4000c10e7a0 */
.L_x_5148:
[----:B------:R-:W-:Y:S05]  /*d2a0*/  BSYNC B0 ;  /* 0x0000000000007941 */ /* 0x000fea0003800000 */
.L_x_5147:
        /* <DEDUP_REMOVED lines=14> */
.L_x_5150:
[----:B------:R-:W-:Y:S05]  /*d390*/  BSYNC B0 ;  /* 0x0000000000007941 */ /* 0x000fea0003800000 */
.L_x_5149:
[----:B------:R-:W2:Y:S01]  /*d3a0*/  LDS R149, [R149.X4+0x1c80] ;  /* 0x001c800095957984 */ /* 0x000ea20000004800 */
[----:B------:R-:W-:Y:S01]  /*d3b0*/  BSSY B0, `(.L_x_5151) ;  /* 0x0000005000007945 */ /* 0x000fe20003800000 */
[----:B-1----:R-:W-:-:S02]  /*d3c0*/  IADD3 R63, R86, 0x380, RZ ;  /* 0x00000380563f7810 */ /* 0x002fc40007ffe0ff */
[----:B------:R-:W-:Y:S01]  /*d3d0*/  LEA.HI.SX32 R151, R151, R86, 0x1b ;  /* 0x0000005697977211 */ /* 0x000fe200078fdaff */
[----:B------:R-:W-:Y:S05]  /*d3e0*/  @!P0 BRA `(.L_x_5152) ;  /* 0x0000001000008947 */ /* 0x000fea0003800000 */
[----:B--2---:R1:W-:Y:S02]  /*d3f0*/  RED.E.ADD.F32.FTZ.RN.STRONG.GPU [R60.64+-0x1400], R149 ;  /* 0xffec00953c00798e */ /* 0x0043e4000c10e7a0 */
.L_x_5152:
[----:B------:R-:W-:Y:S05]  /*d400*/  BSYNC B0 ;  /* 0x0000000000007941 */ /* 0x000fea0003800000 */
.L_x_5151:
[----:B------:R-:W3:Y:S01]  /*d410*/  LDS R151, [R151.X4+0x1d80] ;  /* 0x001d800097977984 */ /* 0x000ee20000004800 */
[----:B------:R-:W-:Y:S01]  /*d420*/  BSSY B0, `(.L_x_5153) ;  /* 0x0000005000007945 */ /* 0x000fe20003800000 */
[----:B-12---:R-:W-:Y:S02]  /*d430*/  IADD3 R149, R86, 0x3c0, RZ ;  /* 0x000003c056957810 */ /* 0x006fe40007ffe0ff */
[----:B------:R-:W-:Y:S01]  /*d440*/  LEA.HI.SX32 R63, R63, R86, 0x1b ;  /* 0x000000563f3f7211 */ /* 0x000fe200078fdaff */
[----:B------:R-:W-:Y:S05]  /*d450*/  @!P1 BRA `(.L_x_5154) ;  /* 0x0000001000009947 */ /* 0x000fea0003800000 */
[----:B---3--:R1:W-:Y:S02]  /*d460*/  RED.E.ADD.F32.FTZ.RN.STRONG.GPU [R60.64+-0x1300], R151 ;  /* 0xffed00973c00798e */ /* 0x0083e4000c10e7a0 */
.L_x_5154:
[----:B------:R-:W-:Y:S05]  /*d470*/  BSYNC B0 ;  /* 0x0000000000007941 */ /* 0x000fea0003800000 */
.L_x_5153:
[----:B------:R-:W2:Y:S01]  /*d480*/  LDS R63, [R63.X4+0x1e80] ;  /* 0x001e80003f3f7984 */ /* 0x000ea20000004800 */
[----:B------:R-:W-:Y:S01]  /*d490*/  BSSY B0, `(.L_x_5155) ;  /* 0x0000005000007945 */ /* 0x000fe20003800000 */
[----:B-1-3--:R-:W-:Y:S02]  /*d4a0*/  IADD3 R151, R86, 0x400, RZ ;  /* 0x0000040056977810 */ /* 0x00afe40007ffe0ff */
[----:B------:R-:W-:Y:S01]  /*d4b0*/  LEA.HI.SX32 R149, R149, R86, 0x1b ;  /* 0x0000005695957211 */ /* 0x000fe200078fdaff */
[----:B------:R-:W-:Y:S05]  /*d4c0*/  @!P2 BRA `(.L_x_5156) ;  /* 0x000000100000a947 */ /* 0x000fea0003800000 */
[----:B--2---:R1:W-:Y:S02]  /*d4d0*/  RED.E.ADD.F32.FTZ.RN.STRONG.GPU [R60.64+-0x1200], R63 ;  /* 0xffee003f3c00798e */ /* 0x0043e4000c10e7a0 */
.L_x_5156:
[----:B------:R-:W-:Y:S05]  /*d4e0*/  BSYNC B0 ;  /* 0x0000000000007941 */ /* 0x000fea0003800000 */
.L_x_5155:
[----:B------:R-:W3:Y:S01]  /*d4f0*/  LDS R149, [R149.X4+0x1f80] ;  /* 0x001f800095957984 */ /* 0x000ee20000004800 */
[----:B------:R-:W-:Y:S01]  /*d500*/  BSSY B0, `(.L_x_5157) ;  /* 0x0000005000007945 */ /* 0x000fe20003800000 */
[----:B-12---:R-:W-:-:S02]  /*d510*/  IADD3 R63, R86, 0x440, RZ ;  /* 0x00000440563f7810 */ /* 0x006fc40007ffe0ff */
[----:B------:R-:W-:Y:S01]  /*d520*/  LEA.HI.SX32 R151, R151, R86, 0x1b ;  /* 0x0000005697977211 */ /* 0x000fe200078fdaff */
[----:B------:R-:W-:Y:S05]  /*d530*/  @!P3 BRA `(.L_x_5158) ;  /* 0x000000100000b947 */ /* 0x000fea0003800000 */
[----:B---3--:R1:W-:Y:S02]  /*d540*/  RED.E.ADD.F32.FTZ.RN.STRONG.GPU [R60.64+-0x1100], R149 ;  /* 0xffef00953c00798e */ /* 0x0083e4000c10e7a0 */
.L_x_5158:
[----:B------:R-:W-:Y:S05]  /*d550*/  BSYNC B0 ;  /* 0x0000000000007941 */ /* 0x000fea0003800000 */
.L_x_5157:
[----:B------:R-:W2:Y:S01]  /*d560*/  LDS R151, [R151.X4+0x2080] ;  /* 0x0020800097977984 */ /* 0x000ea20000004800 */
[----:B------:R-:W-:Y:S01]  /*d570*/  BSSY B0, `(.L_x_5159) ;  /* 0x0000004000007945 */ /* 0x000fe20003800000 */
[----:B------:R-:W-:Y:S01]  /*d580*/  LEA.HI.SX32 R63, R63, R86, 0x1b ;  /* 0x000000563f3f7211 */ /* 0x000fe200078fdaff */
[----:B------:R-:W-:Y:S05]  /*d590*/  @!P4 BRA `(.L_x_5160) ;  /* 0x000000100000c947 */ /* 0x000fea0003800000 */
[----:B--2---:R2:W-:Y:S02]  /*d5a0*/  RED.E.ADD.F32.FTZ.RN.STRONG.GPU [R60.64+-0x1000], R151 ;  /* 0xfff000973c00798e */ /* 0x0045e4000c10e7a0 */
.L_x_5160:
[----:B------:R-:W-:Y:S05]  /*d5b0*/  BSYNC B0 ;  /* 0x0000000000007941 */ /* 0x000fea0003800000 */
.L_x_5159:
[----:B------:R-:W4:Y:S01]  /*d5c0*/  LDS R63, [R63.X4+0x2180] ;  /* 0x002180003f3f7984 */ /* 0x000f220000004800 */
[----:B------:R-:W-:Y:S01]  /*d5d0*/  BSSY B0, `(.L_x_5161) ;  /* 0x0000005000007945 */ /* 0x000fe20003800000 */
[C---:B-1-3--:R-:W-:Y:S02]  /*d5e0*/  IADD3 R149, R86.reuse, 0x480, RZ ;  /* 0x0000048056957810 */ /* 0x04afe40007ffe0ff */
[----:B--2---:R-:W-:Y:S01]  /*d5f0*/  IADD3 R151, R86, 0x4c0, RZ ;  /* 0x000004c056977810 */ /* 0x004fe20007ffe0ff */
[----:B------:R-:W-:Y:S05]  /*d600*/  @!P5 BRA `(.L_x_5162) ;  /* 0x000000100000d947 */ /* 0x000fea0003800000 */
[----:B----4-:R1:W-:Y:S02]  /*d610*/  RED.E.ADD.F32.FTZ.RN.STRONG.GPU [R60.64+-0xf00], R63 ;  /* 0xfff1003f3c00798e */ /* 0x0103e4000c10e7a0 */
.L_x_5162:
[----:B------:R-:W-:Y:S05]  /*d620*/  BSYNC B0 ;  /* 0x0000000000007941 */ /* 0x000fea0003800000 */
.L_x_5161:
        /* <DEDUP_REMOVED lines=14> */
.L_x_5164:
[----:B------:R-:W-:Y:S05]  /*d710*/  BSYNC B0 ;  /* 0x0000000000007941 */ /* 0x000fea0003800000 */
.L_x_5163:
[----:B------:R-:W2:Y:S01]  /*d720*/  LDS R151, [R151.X4+0x2380] ;  /* 0x0023800097977984 */ /* 0x000ea20000004800 */
[----:B------:R-:W-:Y:S01]  /*d730*/  BSSY B0, `(.L_x_5165) ;  /* 0x0000005000007945 */ /* 0x000fe20003800000 */
[----:B-1----:R-:W-:Y:S02]  /*d740*/  IADD3 R149, R86, 0x540, RZ ;  /* 0x0000054056957810 */ /* 0x002fe40007ffe0ff */
[----:B------:R-:W-:Y:S01]  /*d750*/  LEA.HI.SX32 R63, R63, R86, 0x1b ;  /* 0x000000563f3f7211 */ /* 0x000fe200078fdaff */
[----:B------:R-:W-:Y:S05]  /*d760*/  @!P0 BRA `(.L_x_5166) ;  /* 0x0000001000008947 */ /* 0x000fea0003800000 */
[----:B--2---:R1:W-:Y:S02]  /*d770*/  RED.E.ADD.F32.FTZ.RN.STRONG.GPU [R60.64+-0xd00], R151 ;  /* 0xfff300973c00798e */ /* 0x0043e4000c10e7a0 */
.L_x_5166:
[----:B------:R-:W-:Y:S05]  /*d780*/  BSYNC B0 ;  /* 0x0000000000007941 */ /* 0x000fea0003800000 */
.L_x_5165:
[----:B------:R-:W3:Y:S01]  /*d790*/  LDS R63, [R63.X4+0x2480] ;  /* 0x002480003f3f7984 */ /* 0x000ee20000004800 */
[----:B------:R-:W-:Y:S01]  /*d7a0*/  BSSY B0, `(.L_x_5167) ;  /* 0x0000005000007945 */ /* 0x000fe20003800000 */
[----:B-12---:R-:W-:-:S02]  /*d7b0*/  IADD3 R151, R86, 0x580, RZ ;  /* 0x0000058056977810 */ /* 0x006fc40007ffe0ff */
[----:B------:R-:W-:Y:S01]  /*d7c0*/  LEA.HI.SX32 R149, R149, R86, 0x1b ;  /* 0x0000005695957211 */ /* 0x000fe200078fdaff */
[----:B------:R-:W-:Y:S05]  /*d7d0*/  @!P1 BRA `(.L_x_5168) ;  /* 0x0000001000009947 */ /* 0x000fea0003800000 */
[----:B---3--:R1:W-:Y:S02]  /*d7e0*/  RED.E.ADD.F32.FTZ.RN.STRONG.GPU [R60.64+-0xc00], R63 ;  /* 0xfff4003f3c00798e */ /* 0x0083e4000c10e7a0 */
.L_x_5168:
[----:B------:R-:W-:Y:S05]  /*d7f0*/  BSYNC B0 ;  /* 0x0000000000007941 */ /* 0x000fea0003800000 */
.L_x_5167:
[----:B------:R-:W2:Y:S01]  /*d800*/  LDS R149, [R149.X4+0x2580] ;  /* 0x0025800095957984 */ /* 0x000ea20000004800 */
[----:B------:R-:W-:Y:S01]  /*d810*/  BSSY B0, `(.L_x_5169) ;  /* 0x0000005000007945 */ /* 0x000fe20003800000 */
[----:B-1-3--:R-:W-:Y:S02]  /*d820*/  IADD3 R63, R86, 0x5c0, RZ ;  /* 0x000005c0563f7810 */ /* 0x00afe40007ffe0ff */
[----:B------:R-:W-:Y:S01]  /*d830*/  LEA.HI.SX32 R151, R151, R86, 0x1b ;  /* 0x0000005697977211 */ /* 0x000fe200078fdaff */
[----:B------:R-:W-:Y:S05]  /*d840*/  @!P2 BRA `(.L_x_5170) ;  /* 0x000000100000a947 */ /* 0x000fea0003800000 */
[----:B--2---:R1:W-:Y:S02]  /*d850*/  RED.E.ADD.F32.FTZ.RN.STRONG.GPU [R60.64+-0xb00], R149 ;  /* 0xfff500953c00798e */ /* 0x0043e4000c10e7a0 */
.L_x_5170:
[----:B------:R-:W-:Y:S05]  /*d860*/  BSYNC B0 ;  /* 0x0000000000007941 */ /* 0x000fea0003800000 */
.L_x_5169:
[----:B------:R-:W3:Y:S01]  /*d870*/  LDS R151, [R151.X4+0x2680] ;  /* 0x0026800097977984 */ /* 0x000ee20000004800 */
[----:B------:R-:W-:Y:S01]  /*d880*/  BSSY B0, `(.L_x_5171) ;  /* 0x0000005000007945 */ /* 0x000fe20003800000 */
[----:B-12---:R-:W-:Y:S02]  /*d890*/  IADD3 R149, R86, 0x600, RZ ;  /* 0x0000060056957810 */ /* 0x006fe40007ffe0ff */
[----:B------:R-:W-:Y:S01]  /*d8a0*/  LEA.HI.SX32 R63, R63, R86, 0x1b ;  /* 0x000000563f3f7211 */ /* 0x000fe200078fdaff */
[----:B------:R-:W-:Y:S05]  /*d8b0*/  @!P3 BRA `(.L_x_5172) ;  /* 0x000000100000b947 */ /* 0x000fea0003800000 */
[----:B---3--:R1:W-:Y:S02]  /*d8c0*/  RED.E.ADD.F32.FTZ.RN.STRONG.GPU [R60.64+-0xa00], R151 ;  /* 0xfff600973c00798e */ /* 0x0083e4000c10e7a0 */
.L_x_5172:
[----:B------:R-:W-:Y:S05]  /*d8d0*/  BSYNC B0 ;  /* 0x0000000000007941 */ /* 0x000fea0003800000 */
.L_x_5171:
[----:B------:R-:W2:Y:S01]  /*d8e0*/  LDS R63, [R63.X4+0x2780] ;  /* 0x002780003f3f7984 */ /* 0x000ea20000004800 */
[----:B------:R-:W-:Y:S01]  /*d8f0*/  BSSY B0, `(.L_x_5173) ;  /* 0x0000004000007945 */ /* 0x000fe20003800000 */
[----:B------:R-:W-:Y:S01]  /*d900*/  LEA.HI.SX32 R149, R149, R86, 0x1b ;  /* 0x0000005695957211 */ /* 0x000fe200078fdaff */
[----:B------:R-:W-:Y:S05]  /*d910*/  @!P4 BRA `(.L_x_5174) ;  /* 0x000000100000c947 */ /* 0x000fea0003800000 */
[----:B--2---:R2:W-:Y:S02]  /*d920*/  RED.E.ADD.F32.FTZ.RN.STRONG.GPU [R60.64+-0x900], R63 ;  /* 0xfff7003f3c00798e */ /* 0x0045e4000c10e7a0 */
.L_x_5174:
[----:B------:R-:W-:Y:S05]  /*d930*/  BSYNC B0 ;  /* 0x0000000000007941 */ /* 0x000fea0003800000 */
.L_x_5173:
[----:B------:R-:W4:Y:S01]  /*d940*/  LDS R149, [R149.X4+0x2880] ;  /* 0x0028800095957984 */ /* 0x000f220000004800 */
[----:B------:R-:W-:Y:S01]  /*d950*/  BSSY B0, `(.L_x_5175) ;  /* 0x0000005000007945 */ /* 0x000fe20003800000 */
[----:B--2---:R-:W-:-:S02]  /*d960*/  IADD3 R63, R86, 0x640, RZ ;  /* 0x00000640563f7810 */ /* 0x004fc40007ffe0ff */
[----:B-1-3--:R-:W-:Y:S01]  /*d970*/  IADD3 R151, R86, 0x680, RZ ;  /* 0x0000068056977810 */ /* 0x00afe20007ffe0ff */
[----:B------:R-:W-:Y:S05]  /*d980*/  @!P5 BRA `(.L_x_5176) ;  /* 0x000000100000d947 */ /* 0x000fea0003800000 */
[----:B----4-:R1:W-:Y:S02]  /*d990*/  RED.E.ADD.F32.FTZ.RN.STRONG.GPU [R60.64+-0x800], R149 ;  /* 0xfff800953c00798e */ /* 0x0103e4000c10e7a0 */
.L_x_5176:
[----:B------:R-:W-:Y:S05]  /*d9a0*/  BSYNC B0 ;  /* 0x0000000000007941 */ /* 0x000fea0003800000 */
.L_x_5175:
        /* <DEDUP_REMOVED lines=14> */
.L_x_5178:
[----:B------:R-:W-:Y:S05]  /*da90*/  BSYNC B0 ;  /* 0x0000000000007941 */ /* 0x000fea0003800000 */
.L_x_5177:
[----:B------:R-:W2:Y:S01]  /*daa0*/  LDS R151, [R151.X4+0x2a80] ;  /* 0x002a800097977984 */ /* 0x000ea20000004800 */
[----:B------:R-:W-:Y:S01]  /*dab0*/  BSSY B0, `(.L_x_5179) ;  /* 0x0000005000007945 */ /* 0x000fe20003800000 */
[----:B-1----:R-:W-:-:S02]  /*dac0*/  IADD3 R63, R86, 0x700, RZ ;  /* 0x00000700563f7810 */ /* 0x002fc40007ffe0ff */
[----:B------:R-:W-:Y:S01]  /*dad0*/  LEA.HI.SX32 R149, R149, R86, 0x1b ;  /* 0x0000005695957211 */ /* 0x000fe200078fdaff */
[----:B------:R-:W-:Y:S05]  /*dae0*/  @!P0 BRA `(.L_x_5180) ;  /* 0x0000001000008947 */ /* 0x000fea0003800000 */
[----:B--2---:R1:W-:Y:S02]  /*daf0*/  RED.E.ADD.F32.FTZ.RN.STRONG.GPU [R60.64+-0x600], R151 ;  /* 0xfffa00973c00798e */ /* 0x0043e4000c10e7a0 */
.L_x_5180:
[----:B------:R-:W-:Y:S05]  /*db00*/  BSYNC B0 ;  /* 0x0000000000007941 */ /* 0x000fea0003800000 */
.L_x_5179:
[----:B------:R-:W3:Y:S01]  /*db10*/  LDS R149, [R149.X4+0x2b80] ;  /* 0x002b800095957984 */ /* 0x000ee20000004800 */
[----:B------:R-:W-:Y:S01]  /*db20*/  BSSY B0, `(.L_x_5181) ;  /* 0x0000005000007945 */ /* 0x000fe20003800000 */
[----:B-12---:R-:W-:Y:S02]  /*db30*/  IADD3 R151, R86, 0x740, RZ ;  /* 0x0000074056977810 */ /* 0x006fe40007ffe0ff */
[----:B------:R-:W-:Y:S01]  /*db40*/  LEA.HI.SX32 R63, R63, R86, 0x1b ;  /* 0x000000563f3f7211 */ /* 0x000fe200078fdaff */
[----:B------:R-:W-:Y:S05]  /*db50*/  @!P1 BRA `(.L_x_5182) ;  /* 0x0000001000009947 */ /* 0x000fea0003800000 */
[----:B---3--:R1:W-:Y:S02]  /*db60*/  RED.E.ADD.F32.FTZ.RN.STRONG.GPU [R60.64+-0x500], R149 ;  /* 0xfffb00953c00798e */ /* 0x0083e4000c10e7a0 */
.L_x_5182:
[----:B------:R-:W-:Y:S05]  /*db70*/  BSYNC B0 ;  /* 0x0000000000007941 */ /* 0x000fea0003800000 */
.L_x_5181:
[----:B------:R-:W2:Y:S01]  /*db80*/  LDS R63, [R63.X4+0x2c80] ;  /* 0x002c80003f3f7984 */ /* 0x000ea20000004800 */
[----:B------:R-:W-:Y:S01]  /*db90*/  BSSY B0, `(.L_x_5183) ;  /* 0x0000005000007945 */ /* 0x000fe20003800000 */
[----:B-1-3--:R-:W-:Y:S02]  /*dba0*/  IADD3 R149, R86, 0x780, RZ ;  /* 0x0000078056957810 */ /* 0x00afe40007ffe0ff */
[----:B------:R-:W-:Y:S01]  /*dbb0*/  LEA.HI.SX32 R151, R151, R86, 0x1b ;  /* 0x0000005697977211 */ /* 0x000fe200078fdaff */
[----:B------:R-:W-:Y:S05]  /*dbc0*/  @!P2 BRA `(.L_x_5184) ;  /* 0x000000100000a947 */ /* 0x000fea0003800000 */
[----:B--2---:R1:W-:Y:S02]  /*dbd0*/  RED.E.ADD.F32.FTZ.RN.STRONG.GPU [R60.64+-0x400], R63 ;  /* 0xfffc003f3c00798e */ /* 0x0043e4000c10e7a0 */
.L_x_5184:
[----:B------:R-:W-:Y:S05]  /*dbe0*/  BSYNC B0 ;  /* 0x0000000000007941 */ /* 0x000fea0003800000 */
.L_x_5183:
[----:B------:R-:W3:Y:S01]  /*dbf0*/  LDS R151, [R151.X4+0x2d80] ;  /* 0x002d800097977984 */ /* 0x000ee20000004800 */
[----:B------:R-:W-:Y:S01]  /*dc00*/  BSSY B0, `(.L_x_5185) ;  /* 0x0000005000007945 */ /* 0x000fe20003800000 */
[----:B-12---:R-:W-:-:S02]  /*dc10*/  IADD3 R63, R86, 0x7c0, RZ ;  /* 0x000007c0563f7810 */ /* 0x006fc40007ffe0ff */
[----:B------:R-:W-:Y:S01]  /*dc20*/  LEA.HI.SX32 R149, R149, R86, 0x1b ;  /* 0x0000005695957211 */ /* 0x000fe200078fdaff */
[----:B------:R-:W-:Y:S05]  /*dc30*/  @!P3 BRA `(.L_x_5186) ;  /* 0x000000100000b947 */ /* 0x000fea0003800000 */
[----:B---3--:R1:W-:Y:S02]  /*dc40*/  RED.E.ADD.F32.FTZ.RN.STRONG.GPU [R60.64+-0x300], R151 ;  /* 0xfffd00973c00798e */ /* 0x0083e4000c10e7a0 */
.L_x_5186:
[----:B------:R-:W-:Y:S05]  /*dc50*/  BSYNC B0 ;  /* 0x0000000000007941 */ /* 0x000fea0003800000 */
.L_x_5185:
[----:B------:R-:W2:Y:S01]  /*dc60*/  LDS R149, [R149.X4+0x2e80] ;  /* 0x002e800095957984 */ /* 0x000ea20000004800 */
[----:B------:R-:W-:Y:S01]  /*dc70*/  BSSY B0, `(.L_x_5187) ;  /* 0x0000004000007945 */ /* 0x000fe20003800000 */
[----:B------:R-:W-:Y:S01]  /*dc80*/  LEA.HI.SX32 R63, R63, R86, 0x1b ;  /* 0x000000563f3f7211 */ /* 0x000fe200078fdaff */
[----:B------:R-:W-:Y:S05]  /*dc90*/  @!P4 BRA `(.L_x_5188) ;  /* 0x000000100000c947 */ /* 0x000fea0003800000 */
[----:B--2---:R2:W-:Y:S02]  /*dca0*/  RED.E.ADD.F32.FTZ.RN.STRONG.GPU [R60.64+-0x200], R149 ;  /* 0xfffe00953c00798e */ /* 0x0045e4000c10e7a0 */
.L_x_5188:
[----:B------:R-:W-:Y:S05]  /*dcb0*/  BSYNC B0 ;  /* 0x0000000000007941 */ /* 0x000fea0003800000 */
.L_x_5187:
[----:B------:R-:W4:Y:S01]  /*dcc0*/  LDS R63, [R63.X4+0x2f80] ;  /* 0x002f80003f3f7984 */ /* 0x000f220000004800 */
[----:B------:R-:W-:Y:S01]  /*dcd0*/  BSSY B0, `(.L_x_5189) ;  /* 0x0000003000007945 */ /* 0x000fe20003800000 */
[----:B------:R-:W-:Y:S05]  /*dce0*/  @!P5 BRA `(.L_x_5190) ;  /* 0x000000100000d947 */ /* 0x000fea0003800000 */
[----:B----4-:R4:W-:Y:S02]  /*dcf0*/  RED.E.ADD.F32.FTZ.RN.STRONG.GPU [R60.64+-0x100], R63 ;  /* 0xffff003f3c00798e */ /* 0x0109e4000c10e7a0 */
.L_x_5190:
[----:B------:R-:W-:Y:S05]  /*dd00*/  BSYNC B0 ;  /* 0x0000000000007941 */ /* 0x000fea0003800000 */
.L_x_5189:
        /* <DEDUP_REMOVED lines=18> */
[----:B------:R-:W-:Y:S02]  /*de30*/  FMUL.FTZ R99, R99, R175 ;  /* 0x000000af63637220 */ /* 0x000fe40000410000 */
[----:B------:R-:W-:Y:S02]  /*de40*/  FMUL.FTZ R142, R185, R142 ;  /* 0x0000008eb98e7220 */ /* 0x000fe40000410000 */
[----:B------:R-:W-:Y:S02]  /*de50*/  FFMA.FTZ R99, R100, R159, R99 ;  /* 0x0000009f64637223 */ /* 0x000fe40000010063 */
[----:B-----5:R-:W-:Y:S02]  /*de60*/  @!P0 FADD.FTZ R61, R61, R144 ;  /* 0x000000903d3d8221 */ /* 0x020fe40000010000 */
[----:B------:R-:W-:Y:S02]  /*de70*/  FFMA.FTZ R131, R203, R132, R131 ;  /* 0x00000084cb837223 */ /* 0x000fe40000010083 */
[----:B-1----:R-:W-:Y:S01]  /*de80*/  @!P0 FADD.FTZ R62, R62, R151 ;  /* 0x000000973e3e8221 */ /* 0x002fe20000010000 */
[----:B------:R-:W1:Y:S01]  /*de90*/  SHFL.DOWN PT, R108, R61, 0x2, 0x1f ;  /* 0x08401f003d6c7f89 */ /* 0x000e6200000e0000 */
[----:B------:R-:W-:-:S02]  /*dea0*/  FMUL.FTZ R98, R98, R174 ;  /* 0x000000ae62627220 */ /* 0x000fc40000410000 */
[----:B0-----:R-:W-:Y:S01]  /*deb0*/  @!P0 FADD.FTZ R63, R63, R146 ;  /* 0x000000923f3f8221 */ /* 0x001fe20000010000 */
[----:B------:R-:W0:Y:S01]  /*dec0*/  SHFL.DOWN PT, R151, R62, 0x2, 0x1f ;  /* 0x08401f003e977f89 */ /* 0x000e2200000e0000 */
[----:B------:R-:W-:Y:S02]  /*ded0*/  FFMA.FTZ R142, R198, R147, R142 ;  /* 0x00000093c68e7223 */ /* 0x000fe4000001008e */
[----:B--2---:R-:W-:Y:S01]  /*dee0*/  @!P0 FADD.FTZ R60, R60, R149 ;  /* 0x000000953c3c8221 */ /* 0x004fe20000010000 */
[----:B------:R-:W2:Y:S01]  /*def0*/  SHFL.DOWN PT, R134, R63, 0x2, 0x1f ;  /* 0x08401f003f867f89 */ /* 0x000ea200000e0000 */
[----:B------:R-:W-:Y:S01]  /*df00*/  ISETP.GT.AND P0, PT, R85, 0x1d, PT ;  /* 0x0000001d5500780c */ /* 0x000fe20003f04270 */
[----:B------:R-:W-:Y:S02]  /*df10*/  FFMA.FTZ R131, R102, R124, R131 ;  /* 0x0000007c66837223 */ /* 0x000fe40000010083 */
[----:B------:R-:W3:Y:S01]  /*df20*/  SHFL.DOWN PT, R149, R60, 0x2, 0x1f ;  /* 0x08401f003c957f89 */ /* 0x000ee200000e0000 */
[----:B------:R-:W-:-:S02]  /*df30*/  FFMA.FTZ R98, R97, R158, R98 ;  /* 0x0000009e61627223 */ /* 0x000fc40000010062 */
[-C--:B------:R-:W-:Y:S02]  /*df40*/  FFMA.FTZ R220, R48, R99.reuse, R220 ;  /* 0x0000006330dc7223 */ /* 0x080fe400000100dc */
[----:B------:R-:W-:Y:S02]  /*df50*/  FFMA.FTZ R142, R121, R99, R142 ;  /* 0x00000063798e7223 */ /* 0x000fe4000001008e */
[----:B------:R-:W-:Y:S02]  /*df60*/  FMUL.FTZ R145, R120, R145 ;  /* 0x0000009178917220 */ /* 0x000fe40000410000 */
[----:B------:R-:W-:Y:S02]  /*df70*/  FMUL.FTZ R95, R95, R173 ;  /* 0x000000ad5f5f7220 */ /* 0x000fe40000410000 */
[----:B------:R-:W-:Y:S02]  /*df80*/  FMUL.FTZ R143, R110, R143 ;  /* 0x0000008f6e8f7220 */ /* 0x000fe40000410000 */
[----:B-1----:R-:W-:-:S02]  /*df90*/  @!P0 FADD.FTZ R61, R61, R108 ;  /* 0x0000006c3d3d8221 */ /* 0x002fc40000010000 */
[----:B------:R-:W-:Y:S02]  /*dfa0*/  FMUL.FTZ R94, R94, R172 ;  /* 0x000000ac5e5e7220 */ /* 0x000fe40000410000 */
        /* <DEDUP_REMOVED lines=55> */
[----:B0-----:R-:W-:-:S02]  /*e320*/  @!P0 FADD.FTZ R61, R61, R100 ;  /* 0x000000643d3d8221 */ /* 0x001fc40000010000 */
[----:B------:R-:W-:Y:S02]  /*e330*/  FADD.FTZ R31, R200, R31 ;  /* 0x0000001fc81f7221 */ /* 0x000fe40000010000 */
[----:B-1----:R-:W-:Y:S02]  /*e340*/  @!P0 FADD.FTZ R62, R62, R99 ;  /* 0x000000633e3e8221 */ /* 0x002fe40000010000 */
[----:B------:R-:W-:Y:S02]  /*e350*/  FFMA.FTZ R35, R41, R148, R35 ;  /* 0x0000009429237223 */ /* 0x000fe40000010023 */
[----:B--2---:R-:W-:Y:S02]  /*e360*/  @!P0 FADD.FTZ R63, R63, R102 ;  /* 0x000000663f3f8221 */ /* 0x004fe40000010000 */
[----:B------:R-:W-:Y:S02]  /*e370*/  FFMA.FTZ R36, R42, R115, R36 ;  /* 0x000000732a247223 */ /* 0x000fe40000010024 */
[----:B---3--:R-:W-:-:S02]  /*e380*/  @!P0 FADD.FTZ R60, R60, R97 ;  /* 0x000000613c3c8221 */ /* 0x008fc40000010000 */
[----:B------:R-:W-:Y:S02]  /*e390*/  FADD.FTZ R30, R113, R30 ;  /* 0x0000001e711e7221 */ /* 0x000fe40000010000 */
[----:B------:R-:W-:Y:S01]  /*e3a0*/  FFMA.FTZ R37, R43, R118, R37 ;  /* 0x000000762b257223 */ /* 0x000fe20000010025 */
[----:B------:R0:W-:Y:S01]  /*e3b0*/  @!P1 STS.128 [R227.X16+0x3190], R60 ;  /* 0x0031903ce3009388 */ /* 0x0001e2000000cc00 */
[----:B------:R-:W-:Y:S02]  /*e3c0*/  FADD.FTZ R29, R114, R29 ;  /* 0x0000001d721d7221 */ /* 0x000fe40000010000 */
[----:B------:R-:W-:Y:S02]  /*e3d0*/  FADD.FTZ R28, R117, R28 ;  /* 0x0000001c751c7221 */ /* 0x000fe40000010000 */
[----:B------:R-:W-:Y:S02]  /*e3e0*/  FFMA.FTZ R38, R44, R123, R38 ;  /* 0x0000007b2c267223 */ /* 0x000fe40000010026 */
[----:B------:R-:W-:-:S02]  /*e3f0*/  FFMA.FTZ R217, R45, R124, R217 ;  /* 0x0000007c2dd97223 */ /* 0x000fc400000100d9 */
[----:B------:R-:W-:Y:S02]  /*e400*/  FADD.FTZ R27, R206, R27 ;  /* 0x0000001bce1b7221 */ /* 0x000fe40000010000 */
[----:B------:R-:W-:Y:S02]  /*e410*/  FFMA.FTZ R218, R46, R127, R218 ;  /* 0x0000007f2eda7223 */ /* 0x000fe400000100da */
[----:B------:R-:W-:Y:S02]  /*e420*/  FADD.FTZ R26, R131, R26 ;  /* 0x0000001a831a7221 */ /* 0x000fe40000010000 */
[----:B------:R-:W-:Y:S02]  /*e430*/  FADD.FTZ R25, R202, R25 ;  /* 0x00000019ca197221 */ /* 0x000fe40000010000 */
        /* <DEDUP_REMOVED lines=34> */
.L_x_5192:
[----:B0-----:R-:W-:Y:S05]  /*e660*/  BSYNC B0 ;  /* 0x0000000000007941 */ /* 0x001fea0003800000 */
.L_x_5191:
        /* <DEDUP_REMOVED lines=8> */
.L_x_5092:
        /* <DEDUP_REMOVED lines=25> */
[C---:B------:R-:W-:Y:S01]  /*e880*/  PRMT R5, R33.reuse, 0x7610, R5 ;  /* 0x0000761021057816 */ /* 0x040fe20000000005 */
[----:B------:R0:W-:Y:S01]  /*e890*/  STS.U16 [R83+0x2], R0 ;  /* 0x0000020053007388 */ /* 0x0001e20000000400 */
[----:B------:R-:W-:-:S03]  /*e8a0*/  PRMT R6, R33, 0x7632, R6 ;  /* 0x0000763221067816 */ /* 0x000fc60000000006 */
[----:B------:R2:W-:Y:S04]  /*e8b0*/  STS.U16 [R83+0x6], R2 ;  /* 0x0000060253007388 */ /* 0x0005e80000000400 */
[----:B------:R3:W-:Y:S01]  /*e8c0*/  STS.U16 [R83+0xa], R3 ;  /* 0x00000a0353007388 */ /* 0x0007e20000000400 */
[----:B0-----:R-:W-:-:S03]  /*e8d0*/  PRMT R0, R219, 0x7632, R0 ;  /* 0x00007632db007816 */ /* 0x001fc60000000000 */
        /* <DEDUP_REMOVED lines=51> */
.L_x_5195:
[----:B-1----:R-:W-:Y:S05]  /*ec10*/  BSYNC B0 ;  /* 0x0000000000007941 */ /* 0x002fea0003800000 */
.L_x_5194:
        /* <DEDUP_REMOVED lines=54> */
[----:B------:R-:W-:Y:S01]  /*ef80*/  LOP3.LUT R68, R68, 0xfffffe00, RZ, 0xc0, !PT ;  /* 0xfffffe0044447812 */ /* 0x000fe200078ec0ff */
[----:B------:R-:W-:Y:S04]  /*ef90*/  @!P0 STG.E.U16 [R2.64+-0x580], R43 ;  /* 0xfffa802b02008986 */ /* 0x000fe8000c101520 */
[----:B------:R-:W-:Y:S01]  /*efa0*/  @!P1 STG.E.U16 [R2.64+-0x540], R45 ;  /* 0xfffac02d02009986 */ /* 0x000fe2000c101520 */
[----:B------:R-:W-:-:S03]  /*efb0*/  LEA R57, R85, R68, 0x4 ;  /* 0x0000004455397211 */ /* 0x000fc600078e20ff */
[----:B------:R-:W-:Y:S04]  /*efc0*/  @!P2 STG.E.U16 [R2.64+-0x500], R47 ;  /* 0xfffb002f0200a986 */ /* 0x000fe8000c101520 */
[----:B------:R-:W-:Y:S04]  /*efd0*/  @!P3 STG.E.U16 [R2.64+-0x4c0], R49 ;  /* 0xfffb40310200b986 */ /* 0x000fe8000c101520 */
[----:B------:R-:W-:Y:S04]  /*efe0*/  @!P4 STG.E.U16 [R2.64+-0x480], R51 ;  /* 0xfffb80330200c986 */ /* 0x000fe8000c101520 */
[----:B------:R3:W-:Y:S01]  /*eff0*/  @!P5 STG.E.U16 [R2.64+-0x440], R53 ;  /* 0xfffbc0350200d986 */ /* 0x0007e2000c101520 */
[----:B------:R-:W-:-:S04]  /*f000*/  IADD3 R0, R57, 0x1, RZ ;  /* 0x0000000139007810 */ /* 0x000fc80007ffe0ff */
[----:B------:R-:W-:Y:S02]  /*f010*/  LEA.HI.SX32 R4, R0, R57, 0x1b ;  /* 0x0000003900047211 */ /* 0x000fe400078fdaff */
[C---:B------:R-:W-:Y:S02]  /*f020*/  IADD3 R6, R57.reuse, 0x2, RZ ;  /* 0x0000000239067810 */ /* 0x040fe40007ffe0ff */
[C---:B------:R-:W-:Y:S02]  /*f030*/  IADD3 R7, R57.reuse, 0x3, RZ ;  /* 0x0000000339077810 */ /* 0x040fe40007ffe0ff */
[C---:B------:R-:W-:Y:S02]  /*f040*/  IADD3 R8, R57.reuse, 0x4, RZ ;  /* 0x0000000439087810 */ /* 0x040fe40007ffe0ff */
[C---:B0-----:R-:W-:Y:S02]  /*f050*/  IADD3 R9, R57.reuse, 0x5, RZ ;  /* 0x0000000539097810 */ /* 0x041fe40007ffe0ff */
[----:B------:R-:W-:-:S02]  /*f060*/  IADD3 R10, R57, 0x6, RZ ;  /* 0x00000006390a7810 */ /* 0x000fc40007ffe0ff */
[-C--:B------:R-:W-:Y:S02]  /*f070*/  LEA.HI.SX32 R6, R6, R57.reuse, 0x1b ;  /* 0x0000003906067211 */ /* 0x080fe400078fdaff */
[-C--:B------:R-:W-:Y:S02]  /*f080*/  LEA.HI.SX32 R7, R7, R57.reuse, 0x1b ;  /* 0x0000003907077211 */ /* 0x080fe400078fdaff */
[C---:B-1----:R-:W-:Y:S02]  /*f090*/  IADD3 R11, R57.reuse, 0x7, RZ ;  /* 0x00000007390b7810 */ /* 0x042fe40007ffe0ff */
[----:B------:R-:W-:Y:S02]  /*f0a0*/  LEA.HI.SX32 R8, R8, R57, 0x1b ;  /* 0x0000003908087211 */ /* 0x000fe400078fdaff */
[----:B---3--:R-:W-:Y:S02]  /*f0b0*/  F2FP.PACK_AB R2, R22, R21 ;  /* 0x000000151602723e */ /* 0x008fe400000000ff */
[----:B------:R-:W-:-:S02]  /*f0c0*/  IADD3 R12, R57, 0x8, RZ ;  /* 0x00000008390c7810 */ /* 0x000fc40007ffe0ff */
[-C--:B------:R-:W-:Y:S02]  /*f0d0*/  LEA.HI.SX32 R9, R9, R57.reuse, 0x1b ;  /* 0x0000003909097211 */ /* 0x080fe400078fdaff */
[----:B------:R-:W-:Y:S02]  /*f0e0*/  SHF.L.U32 R4, R4, 0x1, RZ ;  /* 0x0000000104047819 */ /* 0x000fe400000006ff */
[C---:B------:R-:W-:Y:S02]  /*f0f0*/  IADD3 R13, R57.reuse, 0x9, RZ ;  /* 0x00000009390d7810 */ /* 0x040fe40007ffe0ff */
[----:B------:R-:W-:Y:S02]  /*f100*/  LEA.HI.SX32 R10, R10, R57, 0x1b ;  /* 0x000000390a0a7211 */ /* 0x000fe400078fdaff */
[----:B------:R-:W-:Y:S02]  /*f110*/  SHF.L.U32 R6, R6, 0x1, RZ ;  /* 0x0000000106067819 */ /* 0x000fe400000006ff */
[----:B------:R-:W-:-:S02]  /*f120*/  IADD3 R14, R57, 0xa, RZ ;  /* 0x0000000a390e7810 */ /* 0x000fc40007ffe0ff */
[----:B------:R-:W-:Y:S02]  /*f130*/  SHF.L.U32 R7, R7, 0x1, RZ ;  /* 0x0000000107077819 */ /* 0x000fe400000006ff */
[----:B------:R-:W-:Y:S02]  /*f140*/  IADD3 R15, R57, 0xb, RZ ;  /* 0x0000000b390f7810 */ /* 0x000fe40007ffe0ff */
[----:B------:R-:W-:Y:S02]  /*f150*/  LEA.HI.SX32 R11, R11, R57, 0x1b ;  /* 0x000000390b0b7211 */ /* 0x000fe400078fdaff */
[----:B------:R-:W-:Y:S02]  /*f160*/  F2FP.PACK_AB R3, R24, R23 ;  /* 0x000000171803723e */ /* 0x000fe400000000ff */
[----:B------:R-:W-:Y:S02]  /*f170*/  PRMT R37, R2, 0x7632, R37 ;  /* 0x0000763202257816 */ /* 0x000fe40000000025 */
[----:B------:R-:W-:-:S02]  /*f180*/  SHF.L.U32 R8, R8, 0x1, RZ ;  /* 0x0000000108087819 */ /* 0x000fc400000006ff */
[----:B------:R-:W-:Y:S02]  /*f190*/  IADD3 R16, R57, 0xc, RZ ;  /* 0x0000000c39107810 */ /* 0x000fe40007ffe0ff */
[-C--:B------:R-:W-:Y:S02]  /*f1a0*/  LEA.HI.SX32 R12, R12, R57.reuse, 0x1b ;  /* 0x000000390c0c7211 */ /* 0x080fe400078fdaff */
[----:B------:R-:W-:Y:S02]  /*f1b0*/  SHF.L.U32 R9, R9, 0x1, RZ ;  /* 0x0000000109097819 */ /* 0x000fe400000006ff */
[----:B------:R-:W-:Y:S02]  /*f1c0*/  IADD3 R33, R57, 0xd, RZ ;  /* 0x0000000d39217810 */ /* 0x000fe40007ffe0ff */
[----:B------:R-:W-:Y:S02]  /*f1d0*/  LEA.HI.SX32 R13, R13, R57, 0x1b ;  /* 0x000000390d0d7211 */ /* 0x000fe400078fdaff */
[----:B------:R-:W-:-:S02]  /*f1e0*/  SHF.L.U32 R10, R10, 0x1, RZ ;  /* 0x000000010a0a7819 */ /* 0x000fc400000006ff */
[C---:B------:R-:W-:Y:S02]  /*f1f0*/  IADD3 R34, R57.reuse, 0xe, RZ ;  /* 0x0000000e39227810 */ /* 0x040fe40007ffe0ff */
        /* <DEDUP_REMOVED lines=16> */
[----:B--2---:R-:W-:-:S04]  /*f300*/  FADD.FTZ R5, R17, R5 ;  /* 0x0000000511057221 */ /* 0x004fc80000010000 */
[----:B------:R-:W-:Y:S01]  /*f310*/  FADD.FTZ R0, R5, R18 ;  /* 0x0000001205007221 */ /* 0x000fe20000010000 */
[----:B------:R-:W-:Y:S01]  /*f320*/  F2FP.PACK_AB R17, R18, R17 ;  /* 0x000000111211723e */ /* 0x000fe200000000ff */
[----:B------:R-:W-:Y:S02]  /*f330*/  BAR.SYNC.DEFER_BLOCKING 0x0 ;  /* 0x0000000000007b1d */ /* 0x000fe40000010000 */
[----:B------:R-:W-:Y:S01]  /*f340*/  FADD.FTZ R5, R0, R19 ;  /* 0x0000001300057221 */ /* 0x000fe20000010000 */
[----:B------:R-:W-:-:S03]  /*f350*/  F2FP.PACK_AB R19, R20, R19 ;  /* 0x000000131413723e */ /* 0x000fc600000000ff */
[----:B------:R-:W-:Y:S01]  /*f360*/  FADD.FTZ R0, R5, R20 ;  /* 0x0000001405007221 */ /* 0x000fe20000010000 */
[----:B------:R-:W-:Y:S02]  /*f370*/  PRMT R5, R17, 0x7632, R5 ;  /* 0x0000763211057816 */ /* 0x000fe40000000005 */
[----:B------:R-:W-:Y:S02]  /*f380*/  PRMT R18, R19, 0x7632, R18 ;  /* 0x0000763213127816 */ /* 0x000fe40000000012 */
[----:B------:R-:W-:Y:S02]  /*f390*/  PRMT R20, R2, 0x7610, R20 ;  /* 0x0000761002147816 */ /* 0x000fe40000000014 */
[----:B------:R-:W-:Y:S01]  /*f3a0*/  F2FP.PACK_AB R2, R26, R25 ;  /* 0x000000191a02723e */ /* 0x000fe200000000ff */
[----:B------:R0:W-:Y:S04]  /*f3b0*/  STS.U16 [R83], R17 ;  /* 0x0000001153007388 */ /* 0x0001e80000000400 */
[----:B------:R1:W-:Y:S04]  /*f3c0*/  STS.U16 [R4+0x2], R5 ;  /* 0x0000020504007388 */ /* 0x0003e80000000400 */
[----:B------:R2:W-:Y:S01]  /*f3d0*/  STS.U16 [R6+0x4], R19 ;  /* 0x0000041306007388 */ /* 0x0005e20000000400 */
[----:B0-----:R-:W-:-:S03]  /*f3e0*/  PRMT R17, R2, 0x7632, R17 ;  /* 0x0000763202117816 */ /* 0x001fc60000000011 */
[----:B------:R-:W-:Y:S01]  /*f3f0*/  STS.U16 [R7+0x6], R18 ;  /* 0x0000061207007388 */ /* 0x000fe20000000400 */
[----:B-1----:R-:W-:Y:S02]  /*f400*/  F2FP.PACK_AB R4, R28, R27 ;  /* 0x0000001b1c04723e */ /* 0x002fe400000000ff */
[----:B------:R-:W-:Y:S01]  /*f410*/  PRMT R5, R3, 0x7632, R5 ;  /* 0x0000763203057816 */ /* 0x000fe20000000005 */
[----:B------:R0:W-:Y:S01]  /*f420*/  STS.U16 [R8+0x8], R20 ;  /* 0x0000081408007388 */ /* 0x0001e20000000400 */
[----:B--2---:R-:W-:Y:S02]  /*f430*/  PRMT R6, R2, 0x7610, R6 ;  /* 0x0000761002067816 */ /* 0x004fe40000000006 */
        /* <DEDUP_REMOVED lines=67> */
.L_x_5197:
[----:B-1----:R-:W-:Y:S05]  /*f870*/  BSYNC B0 ;  /* 0x0000000000007941 */ /* 0x002fea0003800000 */
.L_x_5196:
        /* <DEDUP_REMOVED lines=61> */
.L_x_5086:
        /* <DEDUP_REMOVED lines=32> */
.L_x_5200:
[----:B------:R-:W-:Y:S05]  /*fe50*/  BSYNC B0 ;  /* 0x0000000000007941 */ /* 0x000fea0003800000 */
.L_x_5199:
        /* <DEDUP_REMOVED lines=31> */
.L_x_5202:
[----:B------:R-:W3:Y:S02]  /*10050*/  S2R R11, SR_TID.X ;  /* 0x00000000000b7919 */ /* 0x000ee40000002100 */
.L_x_5203:
[----:B------:R-:W-:Y:S05]  /*10060*/  BSYNC B0 ;  /* 0x0000000000007941 */ /* 0x000fea0003800000 */
.L_x_5201:
        /* <DEDUP_REMOVED lines=12> */
.L_x_5204:
        /* <DEDUP_REMOVED lines=32> */
.L_x_5097:
[----:B------:R-:W-:Y:S01]  /*10330*/  HFMA2.MMA R66, -RZ, RZ, 0, 5.9604644775390625e-08 ;  /* 0x00000001ff427435 */ /* 0x000fe200000001ff */
[----:B------:R-:W-:-:S02]  /*10340*/  MOV R65, R240 ;  /* 0x000000f000417202 */ /* 0x000fc40000000f00 */
[----:B------:R-:W-:Y:S02]  /*10350*/  MOV R245, RZ ;  /* 0x000000ff00f57202 */ /* 0x000fe40000000f00 */
[----:B------:R-:W-:Y:S02]  /*10360*/  MOV R244, 0xffffffff ;  /* 0xffffffff00f47802 */ /* 0x000fe40000000f00 */
[----:B------:R-:W-:Y:S02]  /*10370*/  MOV R64, 0x10390 ;  /* 0x0001039000407802 */ /* 0x000fe40000000f00 */
[----:B------:R-:W-:Y:S05]  /*10380*/  CALL.REL.NOINC `($__internal_125_$__cuda_sm70_shflsync_up) ;  /* 0x00001e2000007944 */ /* 0x000fea0003c00000 */
[----:B-1----:R-:W-:Y:S01]  /*10390*/  MOV R67, R66 ;  /* 0x0000004200437202 */ /* 0x002fe20000000f00 */
[----:B------:R-:W-:Y:S05]  /*103a0*/  BRA `(.L_x_5205) ;  /* 0xffff825000007947 */ /* 0x000fea000383ffff */
.L_x_5098:
[----:B------:R-:W-:Y:S01]  /*103b0*/  HFMA2.MMA R66, -RZ, RZ, 0, 5.9604644775390625e-08 ;  /* 0x00000001ff427435 */ /* 0x000fe200000001ff */
[----:B------:R-:W-:Y:S02]  /*103c0*/  MOV R65, R68 ;  /* 0x0000004400417202 */ /* 0x000fe40000000f00 */
[----:B------:R-:W-:Y:S02]  /*103d0*/  MOV R245, RZ ;  /* 0x000000ff00f57202 */ /* 0x000fe40000000f00 */
[----:B------:R-:W-:-:S02]  /*103e0*/  MOV R244, 0xffffffff ;  /* 0xffffffff00f47802 */ /* 0x000fc40000000f00 */
[----:B------:R-:W-:Y:S02]  /*103f0*/  MOV R64, 0x10410 ;  /* 0x0001041000407802 */ /* 0x000fe40000000f00 */
[----:B01----:R-:W-:Y:S05]  /*10400*/  CALL.REL.NOINC `($__internal_125_$__cuda_sm70_shflsync_up) ;  /* 0x00001da000007944 */ /* 0x003fea0003c00000 */
[----:B-1----:R-:W-:Y:S01]  /*10410*/  MOV R69, R66 ;  /* 0x0000004200457202 */ /* 0x002fe20000000f00 */
[----:B------:R-:W-:Y:S01]  /*10420*/  HFMA2.MMA R66, -RZ, RZ, 0, 5.9604644775390625e-08 ;  /* 0x00000001ff427435 */ /* 0x000fe200000001ff */
[----:B------:R-:W-:Y:S02]  /*10430*/  MOV R65, R70 ;  /* 0x0000004600417202 */ /* 0x000fe40000000f00 */
[----:B------:R-:W-:Y:S02]  /*10440*/  MOV R245, RZ ;  /* 0x000000ff00f57202 */ /* 0x000fe40000000f00 */
[----:B------:R-:W-:Y:S02]  /*10450*/  MOV R244, 0xffffffff ;  /* 0xffffffff00f47802 */ /* 0x000fe40000000f00 */
[----:B------:R-:W-:Y:S02]  /*10460*/  MOV R64, 0x10480 ;  /* 0x0001048000407802 */ /* 0x000fe40000000f00 */
[----:B------:R-:W-:Y:S05]  /*10470*/  CALL.REL.NOINC `($__internal_125_$__cuda_sm70_shflsync_up) ;  /* 0x00001d3000007944 */ /* 0x000fea0003c00000 */
[----:B-1----:R-:W-:Y:S01]  /*10480*/  MOV R71, R66 ;  /* 0x0000004200477202 */ /* 0x002fe20000000f00 */
[----:B------:R-:W-:Y:S01]  /*10490*/  HFMA2.MMA R66, -RZ, RZ, 0, 5.9604644775390625e-08 ;  /* 0x00000001ff427435 */ /* 0x000fe200000001ff */
[----:B------:R-:W-:-:S02]  /*104a0*/  MOV R65, R241 ;  /* 0x000000f100417202 */ /* 0x000fc40000000f00 */
[----:B------:R-:W-:Y:S02]  /*104b0*/  MOV R245, RZ ;  /* 0x000000ff00f57202 */ /* 0x000fe40000000f00 */
[----:B------:R-:W-:Y:S02]  /*104c0*/  MOV R244, 0xffffffff ;  /* 0xffffffff00f47802 */ /* 0x000fe40000000f00 */
[----:B------:R-:W-:Y:S02]  /*104d0*/  MOV R64, 0x104f0 ;  /* 0x000104f000407802 */ /* 0x000fe40000000f00 */
[----:B------:R-:W-:Y:S05]  /*104e0*/  CALL.REL.NOINC `($__internal_125_$__cuda_sm70_shflsync_up) ;  /* 0x00001cc000007944 */ /* 0x000fea0003c00000 */
[C---:B------:R-:W-:Y:S01]  /*104f0*/  FMUL.FTZ R64, R68.reuse, R69 ;  /* 0x0000004544407220 */ /* 0x040fe20000410000 */
[----:B------:R-:W-:Y:S01]  /*10500*/  ISETP.GE.AND P0, PT, R85, 0x1, PT ;  /* 0x000000015500780c */ /* 0x000fe20003f06270 */
[-C--:B------:R-:W-:Y:S01]  /*10510*/  FMUL.FTZ R65, R68, R67.reuse ;  /* 0x0000004344417220 */ /* 0x080fe20000410000 */
[----:B------:R-:W-:Y:S01]  /*10520*/  MOV R245, RZ ;  /* 0x000000ff00f57202 */ /* 0x000fe20000000f00 */
[C---:B------:R-:W-:Y:S01]  /*10530*/  FFMA.FTZ R67, R240.reuse, R67, -R64 ;  /* 0x00000043f0437223 */ /* 0x040fe20000010840 */
[----:B------:R-:W-:Y:S01]  /*10540*/  MOV R244, 0xffffffff ;  /* 0xffffffff00f47802 */ /* 0x000fe20000000f00 */
[----:B------:R-:W-:-:S02]  /*10550*/  FFMA.FTZ R65, R240, R69, R65 ;  /* 0x00000045f0417223 */ /* 0x000fc40000010041 */
[CC--:B-1----:R-:W-:Y:S02]  /*10560*/  FMUL.FTZ R64, R68.reuse, R66.reuse ;  /* 0x0000004244407220 */ /* 0x0c2fe40000410000 */
[C---:B------:R-:W-:Y:S01]  /*10570*/  FMUL.FTZ R69, R68.reuse, R71 ;  /* 0x0000004744457220 */ /* 0x040fe20000410000 */
[----:B------:R-:W-:Y:S01]  /*10580*/  FSEL R68, R68, R65, !P0 ;  /* 0x0000004144447208 */ /* 0x000fe20004000000 */
[C---:B------:R-:W-:Y:S02]  /*10590*/  FFMA.FTZ R64, R240.reuse, R71, -R64 ;  /* 0x00000047f0407223 */ /* 0x040fe40000010840 */
        /* <DEDUP_REMOVED lines=8> */
[----:B------:R-:W-:Y:S02]  /*10620*/  MOV R64, 0x10640 ;  /* 0x0001064000407802 */ /* 0x000fe40000000f00 */
[----:B------:R-:W-:Y:S05]  /*10630*/  CALL.REL.NOINC `($__internal_125_$__cuda_sm70_shflsync_up) ;  /* 0x00001b7000007944 */ /* 0x000fea0003c00000 */
[----:B-1----:R-:W-:Y:S01]  /*10640*/  MOV R67, R66 ;  /* 0x0000004200437202 */ /* 0x002fe20000000f00 */
[----:B------:R-:W-:Y:S01]  /*10650*/  HFMA2.MMA R66, -RZ, RZ, 0, 1.1920928955078125e-07 ;  /* 0x00000002ff427435 */ /* 0x000fe200000001ff */
[----:B------:R-:W-:Y:S02]  /*10660*/  MOV R65, R68 ;  /* 0x0000004400417202 */ /* 0x000fe40000000f00 */
[----:B------:R-:W-:Y:S02]  /*10670*/  MOV R245, RZ ;  /* 0x000000ff00f57202 */ /* 0x000fe40000000f00 */
[----:B------:R-:W-:-:S02]  /*10680*/  MOV R244, 0xffffffff ;  /* 0xffffffff00f47802 */ /* 0x000fc40000000f00 */
[----:B------:R-:W-:Y:S02]  /*10690*/  MOV R64, 0x106b0 ;  /* 0x000106b000407802 */ /* 0x000fe40000000f00 */
[----:B------:R-:W-:Y:S05]  /*106a0*/  CALL.REL.NOINC `($__internal_125_$__cuda_sm70_shflsync_up) ;  /* 0x00001b0000007944 */ /* 0x000fea0003c00000 */
[----:B-1----:R-:W-:Y:S01]  /*106b0*/  MOV R69, R66 ;  /* 0x0000004200457202 */ /* 0x002fe20000000f00 */
[----:B------:R-:W-:Y:S01]  /*106c0*/  HFMA2.MMA R66, -RZ, RZ, 0, 1.1920928955078125e-07 ;  /* 0x00000002ff427435 */ /* 0x000fe200000001ff */
[----:B------:R-:W-:Y:S02]  /*106d0*/  MOV R65, R70 ;  /* 0x0000004600417202 */ /* 0x000fe40000000f00 */
[----:B------:R-:W-:Y:S02]  /*106e0*/  MOV R245, RZ ;  /* 0x000000ff00f57202 */ /* 0x000fe40000000f00 */
[----:B------:R-:W-:Y:S02]  /*106f0*/  MOV R244, 0xffffffff ;  /* 0xffffffff00f47802 */ /* 0x000fe40000000f00 */
[----:B------:R-:W-:Y:S02]  /*10700*/  MOV R64, 0x10720 ;  /* 0x0001072000407802 */ /* 0x000fe40000000f00 */
[----:B------:R-:W-:Y:S05]  /*10710*/  CALL.REL.NOINC `($__internal_125_$__cuda_sm70_shflsync_up) ;  /* 0x00001a9000007944 */ /* 0x000fea0003c00000 */
[----:B-1----:R-:W-:Y:S01]  /*10720*/  MOV R71, R66 ;  /* 0x0000004200477202 */ /* 0x002fe20000000f00 */
[----:B------:R-:W-:Y:S01]  /*10730*/  HFMA2.MMA R66, -RZ, RZ, 0, 1.1920928955078125e-07 ;  /* 0x00000002ff427435 */ /* 0x000fe200000001ff */
[----:B------:R-:W-:-:S02]  /*10740*/  MOV R65, R241 ;  /* 0x000000f100417202 */ /* 0x000fc40000000f00 */
[----:B------:R-:W-:Y:S02]  /*10750*/  MOV R245, RZ ;  /* 0x000000ff00f57202 */ /* 0x000fe40000000f00 */
[----:B------:R-:W-:Y:S02]  /*10760*/  MOV R244, 0xffffffff ;  /* 0xffffffff00f47802 */ /* 0x000fe40000000f00 */
[----:B------:R-:W-:Y:S02]  /*10770*/  MOV R64, 0x10790 ;  /* 0x0001079000407802 */ /* 0x000fe40000000f00 */
[----:B------:R-:W-:Y:S05]  /*10780*/  CALL.REL.NOINC `($__internal_125_$__cuda_sm70_shflsync_up) ;  /* 0x00001a2000007944 */ /* 0x000fea0003c00000 */
        /* <DEDUP_REMOVED lines=8> */
[C---:B------:R-:W-:Y:S02]  /*10810*/  FFMA.FTZ R66, R69.reuse, R240, R66 ;  /* 0x000000f045427223 */ /* 0x040fe40000010042 */
[----:B------:R-:W-:Y:S02]  /*10820*/  FMUL.FTZ R69, R69, R68 ;  /* 0x0000004445457220 */ /* 0x000fe40000410000 */
[----:B------:R-:W-:Y:S01]  /*10830*/  @P0 FADD.FTZ R70, R70, R64 ;  /* 0x0000004046460221 */ /* 0x000fe20000010000 */
[----:B------:R-:W-:Y:S01]  /*10840*/  FSEL R68, R68, R66, !P0 ;  /* 0x0000004244447208 */ /* 0x000fe20004000000 */
[----:B------:R-:W-:Y:S01]  /*10850*/  @P0 FFMA.FTZ R240, R67, R240, -R69 ;  /* 0x000000f043f00223 */ /* 0x000fe20000010845 */
[----:B------:R-:W-:Y:S01]  /*10860*/  HFMA2.MMA R66, -RZ, RZ, 0, 2.384185791015625e-07 ;  /* 0x00000004ff427435 */ /* 0x000fe200000001ff */
[----:B------:R-:W-:Y:S01]  /*10870*/  @P0 FADD.FTZ R241, R241, R65 ;  /* 0x00000041f1f10221 */ /* 0x000fe20000010000 */
[----:B------:R-:W-:-:S02]  /*10880*/  MOV R71, R70 ;  /* 0x0000004600477202 */ /* 0x000fc40000000f00 */
[----:B------:R-:W-:Y:S02]  /*10890*/  MOV R65, R240 ;  /* 0x000000f000417202 */ /* 0x000fe40000000f00 */
[----:B------:R-:W-:Y:S02]  /*108a0*/  MOV R70, R241 ;  /* 0x000000f100467202 */ /* 0x000fe40000000f00 */
[----:B------:R-:W-:Y:S02]  /*108b0*/  MOV R64, 0x108d0 ;  /* 0x000108d000407802 */ /* 0x000fe40000000f00 */
[----:B------:R-:W-:Y:S05]  /*108c0*/  CALL.REL.NOINC `($__internal_125_$__cuda_sm70_shflsync_up) ;  /* 0x000018e000007944 */ /* 0x000fea0003c00000 */
[----:B-1----:R-:W-:Y:S01]  /*108d0*/  MOV R67, R66 ;  /* 0x0000004200437202 */ /* 0x002fe20000000f00 */
[----:B------:R-:W-:Y:S01]  /*108e0*/  HFMA2.MMA R66, -RZ, RZ, 0, 2.384185791015625e-07 ;  /* 0x00000004ff427435 */ /* 0x000fe200000001ff */
[----:B------:R-:W-:Y:S02]  /*108f0*/  MOV R65, R68 ;  /* 0x0000004400417202 */ /* 0x000fe40000000f00 */
[----:B------:R-:W-:Y:S02]  /*10900*/  MOV R245, RZ ;  /* 0x000000ff00f57202 */ /* 0x000fe40000000f00 */
[----:B------:R-:W-:-:S02]  /*10910*/  MOV R244, 0xffffffff ;  /* 0xffffffff00f47802 */ /* 0x000fc40000000f00 */
[----:B------:R-:W-:Y:S02]  /*10920*/  MOV R64, 0x10940 ;  /* 0x0001094000407802 */ /* 0x000fe40000000f00 */
[----:B------:R-:W-:Y:S05]  /*10930*/  CALL.REL.NOINC `($__internal_125_$__cuda_sm70_shflsync_up) ;  /* 0x0000187000007944 */ /* 0x000fea0003c00000 */
[----:B-1----:R-:W-:Y:S01]  /*10940*/  MOV R69, R66 ;  /* 0x0000004200457202 */ /* 0x002fe20000000f00 */
[----:B------:R-:W-:Y:S01]  /*10950*/  HFMA2.MMA R66, -RZ, RZ, 0, 2.384185791015625e-07 ;  /* 0x00000004ff427435 */ /* 0x000fe200000001ff */
[----:B------:R-:W-:Y:S02]  /*10960*/  MOV R65, R71 ;  /* 0x0000004700417202 */ /* 0x000fe40000000f00 */
[----:B------:R-:W-:Y:S02]  /*10970*/  MOV R245, RZ ;  /* 0x000000ff00f57202 */ /* 0x000fe40000000f00 */
[----:B------:R-:W-:Y:S02]  /*10980*/  MOV R244, 0xffffffff ;  /* 0xffffffff00f47802 */ /* 0x000fe40000000f00 */
[----:B------:R-:W-:Y:S02]  /*10990*/  MOV R64, 0x109b0 ;  /* 0x000109b000407802 */ /* 0x000fe40000000f00 */
[----:B------:R-:W-:Y:S05]  /*109a0*/  CALL.REL.NOINC `($__internal_125_$__cuda_sm70_shflsync_up) ;  /* 0x0000180000007944 */ /* 0x000fea0003c00000 */
[----:B-1----:R-:W-:Y:S01]  /*109b0*/  MOV R241, R66 ;  /* 0x0000004200f17202 */ /* 0x002fe20000000f00 */
[----:B------:R-:W-:Y:S01]  /*109c0*/  HFMA2.MMA R66, -RZ, RZ, 0, 2.384185791015625e-07 ;  /* 0x00000004ff427435 */ /* 0x000fe200000001ff */
        /* <DEDUP_REMOVED lines=18> */
[----:B------:R-:W-:Y:S01]  /*10af0*/  HFMA2.MMA R66, -RZ, RZ, 0, 4.76837158203125e-07 ;  /* 0x00000008ff427435 */ /* 0x000fe200000001ff */
[----:B------:R-:W-:Y:S01]  /*10b00*/  @P0 FADD.FTZ R71, R71, R64 ;  /* 0x0000004047470221 */ /* 0x000fe20000010000 */
[----:B------:R-:W-:-:S02]  /*10b10*/  MOV R64, 0x10b40 ;  /* 0x00010b4000407802 */ /* 0x000fc40000000f00 */
[----:B------:R-:W-:Y:S02]  /*10b20*/  MOV R65, R240 ;  /* 0x000000f000417202 */ /* 0x000fe40000000f00 */
[----:B------:R-:W-:Y:S05]  /*10b30*/  CALL.REL.NOINC `($__internal_125_$__cuda_sm70_shflsync_up) ;  /* 0x0000167000007944 */ /* 0x000fea0003c00000 */
[----:B-1----:R-:W-:Y:S01]  /*10b40*/  MOV R67, R66 ;  /* 0x0000004200437202 */ /* 0x002fe20000000f00 */
[----:B------:R-:W-:Y:S01]  /*10b50*/  HFMA2.MMA R66, -RZ, RZ, 0, 4.76837158203125e-07 ;  /* 0x00000008ff427435 */ /* 0x000fe200000001ff */
[----:B------:R-:W-:Y:S02]  /*10b60*/  MOV R65, R68 ;  /* 0x0000004400417202 */ /* 0x000fe40000000f00 */
[----:B------:R-:W-:Y:S02]  /*10b70*/  MOV R245, RZ ;  /* 0x000000ff00f57202 */ /* 0x000fe40000000f00 */
[----:B------:R-:W-:Y:S02]  /*10b80*/  MOV R244, 0xffffffff ;  /* 0xffffffff00f47802 */ /* 0x000fe40000000f00 */
[----:B------:R-:W-:Y:S02]  /*10b90*/  MOV R64, 0x10bb0 ;  /* 0x00010bb000407802 */ /* 0x000fe40000000f00 */
[----:B------:R-:W-:Y:S05]  /*10ba0*/  CALL.REL.NOINC `($__internal_125_$__cuda_sm70_shflsync_up) ;  /* 0x0000160000007944 */ /* 0x000fea0003c00000 */
[----:B-1----:R-:W-:Y:S01]  /*10bb0*/  MOV R69, R66 ;  /* 0x0000004200457202 */ /* 0x002fe20000000f00 */
[----:B------:R-:W-:Y:S01]  /*10bc0*/  HFMA2.MMA R66, -RZ, RZ, 0, 4.76837158203125e-07 ;  /* 0x00000008ff427435 */ /* 0x000fe200000001ff */
[----:B------:R-:W-:-:S02]  /*10bd0*/  MOV R65, R71 ;  /* 0x0000004700417202 */ /* 0x000fc40000000f00 */
[----:B------:R-:W-:Y:S02]  /*10be0*/  MOV R245, RZ ;  /* 0x000000ff00f57202 */ /* 0x000fe40000000f00 */
[----:B------:R-:W-:Y:S02]  /*10bf0*/  MOV R244, 0xffffffff ;  /* 0xffffffff00f47802 */ /* 0x000fe40000000f00 */
[----:B------:R-:W-:Y:S02]  /*10c00*/  MOV R64, 0x10c20 ;  /* 0x00010c2000407802 */ /* 0x000fe40000000f00 */
[----:B------:R-:W-:Y:S05]  /*10c10*/  CALL.REL.NOINC `($__internal_125_$__cuda_sm70_shflsync_up) ;  /* 0x0000159000007944 */ /* 0x000fea0003c00000 */
[----:B-1----:R-:W-:Y:S01]  /*10c20*/  MOV R241, R66 ;  /* 0x0000004200f17202 */ /* 0x002fe20000000f00 */
[----:B------:R-:W-:Y:S01]  /*10c30*/  HFMA2.MMA R66, -RZ, RZ, 0, 4.76837158203125e-07 ;  /* 0x00000008ff427435 */ /* 0x000fe200000001ff */
[----:B------:R-:W-:Y:S02]  /*10c40*/  MOV R65, R70 ;  /* 0x0000004600417202 */ /* 0x000fe40000000f00 */
[----:B------:R-:W-:Y:S02]  /*10c50*/  MOV R245, RZ ;  /* 0x000000ff00f57202 */ /* 0x000fe40000000f00 */
[----:B------:R-:W-:-:S02]  /*10c60*/  MOV R244, 0xffffffff ;  /* 0xffffffff00f47802 */ /* 0x000fc40000000f00 */
[----:B------:R-:W-:Y:S02]  /*10c70*/  MOV R64, 0x10c90 ;  /* 0x00010c9000407802 */ /* 0x000fe40000000f00 */
[----:B------:R-:W-:Y:S05]  /*10c80*/  CALL.REL.NOINC `($__internal_125_$__cuda_sm70_shflsync_up) ;  /* 0x0000152000007944 */ /* 0x000fea0003c00000 */
[----:B------:R-:W-:Y:S01]  /*10c90*/  ISETP.GE.AND P0, PT, R85, 0x8, PT ;  /* 0x000000085500780c */ /* 0x000fe20003f06270 */
[----:B-1----:R-:W-:Y:S01]  /*10ca0*/  FMUL.FTZ R64, R68, R66 ;  /* 0x0000004244407220 */ /* 0x002fe20000410000 */
[----:B------:R-:W-:Y:S01]  /*10cb0*/  MOV R245, RZ ;  /* 0x000000ff00f57202 */ /* 0x000fe20000000f00 */
[----:B------:R-:W-:Y:S01]  /*10cc0*/  FMUL.FTZ R65, R67, R68 ;  /* 0x0000004443417220 */ /* 0x000fe20000410000 */
[----:B------:R-:W-:Y:S01]  /*10cd0*/  MOV R244, 0xffffffff ;  /* 0xffffffff00f47802 */ /* 0x000fe20000000f00 */
[C---:B------:R-:W-:Y:S02]  /*10ce0*/  FFMA.FTZ R64, R241.reuse, R240, -R64 ;  /* 0x000000f0f1407223 */ /* 0x040fe40000010840 */
[----:B------:R-:W-:Y:S02]  /*10cf0*/  FMUL.FTZ R241, R241, R68 ;  /* 0x00000044f1f17220 */ /* 0x000fe40000410000 */
[C---:B------:R-:W-:Y:S02]  /*10d00*/  FFMA.FTZ R65, R69.reuse, R240, R65 ;  /* 0x000000f045417223 */ /* 0x040fe40000010041 */
[----:B------:R-:W-:-:S02]  /*10d10*/  FMUL.FTZ R69, R69, R68 ;  /* 0x0000004445457220 */ /* 0x000fc40000410000 */
[----:B------:R-:W-:Y:S01]  /*10d20*/  FFMA.FTZ R241, R240, R66, R241 ;  /* 0x00000042f0f17223 */ /* 0x000fe200000100f1 */
[----:B------:R-:W-:Y:S01]  /*10d30*/  FSEL R68, R68, R65, !P0 ;  /* 0x0000004144447208 */ /* 0x000fe20004000000 */
[----:B------:R-:W-:Y:S01]  /*10d40*/  @P0 FFMA.FTZ R240, R67, R240, -R69 ;  /* 0x000000f043f00223 */ /* 0x000fe20000010845 */
[----:B------:R-:W-:Y:S01]  /*10d50*/  HFMA2.MMA R66, -RZ, RZ, 0, 9.5367431640625e-07 ;  /* 0x00000010ff427435 */ /* 0x000fe200000001ff */
[----:B------:R-:W-:Y:S01]  /*10d60*/  @P0 FADD.FTZ R71, R71, R64 ;  /* 0x0000004047470221 */ /* 0x000fe20000010000 */
[----:B------:R-:W-:Y:S01]  /*10d70*/  MOV R69, R68 ;  /* 0x0000004400457202 */ /* 0x000fe20000000f00 */
[----:B------:R-:W-:Y:S01]  /*10d80*/  @P0 FADD.FTZ R70, R70, R241 ;  /* 0x000000f146460221 */ /* 0x000fe20000010000 */
[-C--:B------:R-:W-:Y:S02]  /*10d90*/  MOV R242, R240.reuse ;  /* 0x000000f000f27202 */ /* 0x080fe40000000f00 */
[----:B------:R-:W-:Y:S02]  /*10da0*/  MOV R65, R240 ;  /* 0x000000f000417202 */ /* 0x000fe40000000f00 */
[----:B------:R-:W-:-:S02]  /*10db0*/  MOV R240, R71 ;  /* 0x0000004700f07202 */ /* 0x000fc40000000f00 */
[----:B------:R-:W-:Y:S02]  /*10dc0*/  MOV R241, R70 ;  /* 0x0000004600f17202 */ /* 0x000fe40000000f00 */
[----:B------:R-:W-:Y:S02]  /*10dd0*/  MOV R64, 0x10df0 ;  /* 0x00010df000407802 */ /* 0x000fe40000000f00 */
[----:B------:R-:W-:Y:S05]  /*10de0*/  CALL.REL.NOINC `($__internal_125_$__cuda_sm70_shflsync_up) ;  /* 0x000013c000007944 */ /* 0x000fea0003c00000 */
[----:B-1----:R-:W-:Y:S01]  /*10df0*/  MOV R67, R66 ;  /* 0x0000004200437202 */ /* 0x002fe20000000f00 */
[----:B------:R-:W-:Y:S01]  /*10e00*/  HFMA2.MMA R66, -RZ, RZ, 0, 9.5367431640625e-07 ;  /* 0x00000010ff427435 */ /* 0x000fe200000001ff */
[----:B------:R-:W-:Y:S02]  /*10e10*/  MOV R65, R68 ;  /* 0x0000004400417202 */ /* 0x000fe40000000f00 */
[----:B------:R-:W-:Y:S02]  /*10e20*/  MOV R245, RZ ;  /* 0x000000ff00f57202 */ /* 0x000fe40000000f00 */
[----:B------:R-:W-:Y:S02]  /*10e30*/  MOV R244, 0xffffffff ;  /* 0xffffffff00f47802 */ /* 0x000fe40000000f00 */
[----:B------:R-:W-:-:S02]  /*10e40*/  MOV R64, 0x10e60 ;  /* 0x00010e6000407802 */ /* 0x000fc40000000f00 */
[----:B------:R-:W-:Y:S05]  /*10e50*/  CALL.REL.NOINC `($__internal_125_$__cuda_sm70_shflsync_up) ;  /* 0x0000135000007944 */ /* 0x000fea0003c00000 */
[----:B-1----:R-:W-:Y:S01]  /*10e60*/  MOV R68, R66 ;  /* 0x0000004200447202 */ /* 0x002fe20000000f00 */
[----:B------:R-:W-:Y:S01]  /*10e70*/  HFMA2.MMA R66, -RZ, RZ, 0, 9.5367431640625e-07 ;  /* 0x00000010ff427435 */ /* 0x000fe200000001ff */
[----:B------:R-:W-:-:S02]  /*10e80*/  MOV R65, R71 ;  /* 0x0000004700417202 */ /* 0x000fc40000000f00 */
[----:B------:R-:W-:Y:S02]  /*10e90*/  MOV R245, RZ ;  /* 0x000000ff00f57202 */ /* 0x000fe40000000f00 */
[----:B------:R-:W-:Y:S02]  /*10ea0*/  MOV R244, 0xffffffff ;  /* 0xffffffff00f47802 */ /* 0x000fe40000000f00 */
[----:B------:R-:W-:Y:S02]  /*10eb0*/  MOV R64, 0x10ed0 ;  /* 0x00010ed000407802 */ /* 0x000fe40000000f00 */
[----:B------:R-:W-:Y:S05]  /*10ec0*/  CALL.REL.NOINC `($__internal_125_$__cuda_sm70_shflsync_up) ;  /* 0x000012e000007944 */ /* 0x000fea0003c00000 */
[----:B-1----:R-:W-:Y:S01]  /*10ed0*/  MOV R71, R66 ;  /* 0x0000004200477202 */ /* 0x002fe20000000f00 */
[----:B------:R-:W-:Y:S01]  /*10ee0*/  HFMA2.MMA R66, -RZ, RZ, 0, 9.5367431640625e-07 ;  /* 0x00000010ff427435 */ /* 0x000fe200000001ff */
[----:B------:R-:W-:Y:S02]  /*10ef0*/  MOV R65, R70 ;  /* 0x0000004600417202 */ /* 0x000fe40000000f00 */
[----:B------:R-:W-:Y:S02]  /*10f00*/  MOV R245, RZ ;  /* 0x000000ff00f57202 */ /* 0x000fe40000000f00 */
[----:B------:R-:W-:-:S02]  /*10f10*/  MOV R244, 0xffffffff ;  /* 0xffffffff00f47802 */ /* 0x000fc40000000f00 */
[----:B------:R-:W-:Y:S02]  /*10f20*/  MOV R64, 0x10f40 ;  /* 0x00010f4000407802 */ /* 0x000fe40000000f00 */
[----:B------:R-:W-:Y:S05]  /*10f30*/  CALL.REL.NOINC `($__internal_125_$__cuda_sm70_shflsync_up) ;  /* 0x0000127000007944 */ /* 0x000fea0003c00000 */
[----:B-1----:R-:W-:Y:S01]  /*10f40*/  MOV R64, R66 ;  /* 0x0000004200407202 */ /* 0x002fe20000000f00 */
[----:B------:R-:W-:Y:S05]  /*10f50*/  BRA `(.L_x_5206) ;  /* 0xffff7b0000007947 */ /* 0x000fea000383ffff */
.L_x_5103:
[----:B-1----:R-:W-:Y:S01]  /*10f60*/  HFMA2.MMA R66, -RZ, RZ, 0, 5.9604644775390625e-08 ;  /* 0x00000001ff427435 */ /* 0x002fe200000001ff */
[----:B------:R-:W-:Y:S02]  /*10f70*/  MOV R65, R70 ;  /* 0x0000004600417202 */ /* 0x000fe40000000f00 */
[----:B------:R-:W-:Y:S02]  /*10f80*/  MOV R245, RZ ;  /* 0x000000ff00f57202 */ /* 0x000fe40000000f00 */
[----:B------:R-:W-:Y:S02]  /*10f90*/  MOV R244, 0xffffffff ;  /* 0xffffffff00f47802 */ /* 0x000fe40000000f00 */
[----:B------:R-:W-:Y:S02]  /*10fa0*/  MOV R64, 0x10fc0 ;  /* 0x00010fc000407802 */ /* 0x000fe40000000f00 */
[----:B0-----:R-:W-:Y:S05]  /*10fb0*/  CALL.REL.NOINC `($__internal_125_$__cuda_sm70_shflsync_up) ;  /* 0x000011f000007944 */ /* 0x001fea0003c00000 */
[----:B-1----:R-:W-:Y:S01]  /*10fc0*/  MOV R70, R66 ;  /* 0x0000004200467202 */ /* 0x002fe20000000f00 */
[----:B------:R-:W-:Y:S01]  /*10fd0*/  HFMA2.MMA R66, -RZ, RZ, 0, 5.9604644775390625e-08 ;  /* 0x00000001ff427435 */ /* 0x000fe200000001ff */
[----:B------:R-:W-:-:S02]  /*10fe0*/  MOV R65, R69 ;  /* 0x0000004500417202 */ /* 0x000fc40000000f00 */
[----:B------:R-:W-:Y:S02]  /*10ff0*/  MOV R245, RZ ;  /* 0x000000ff00f57202 */ /* 0x000fe40000000f00 */
[----:B------:R-:W-:Y:S02]  /*11000*/  MOV R244, 0xffffffff ;  /* 0xffffffff00f47802 */ /* 0x000fe40000000f00 */
[----:B------:R-:W-:Y:S02]  /*11010*/  MOV R64, 0x11030 ;  /* 0x0001103000407802 */ /* 0x000fe40000000f00 */
[----:B------:R-:W-:Y:S05]  /*11020*/  CALL.REL.NOINC `($__internal_125_$__cuda_sm70_shflsync_up) ;  /* 0x0000118000007944 */ /* 0x000fea0003c00000 */
[----:B-1----:R-:W-:Y:S01]  /*11030*/  MOV R69, R66 ;  /* 0x0000004200457202 */ /* 0x002fe20000000f00 */
[----:B------:R-:W-:Y:S01]  /*11040*/  HFMA2.MMA R66, -RZ, RZ, 0, 5.9604644775390625e-08 ;  /* 0x00000001ff427435 */ /* 0x000fe200000001ff */
[----:B------:R-:W-:Y:S02]  /*11050*/  MOV R65, R67 ;  /* 0x0000004300417202 */ /* 0x000fe40000000f00 */
[----:B------:R-:W-:Y:S02]  /*11060*/  MOV R245, RZ ;  /* 0x000000ff00f57202 */ /* 0x000fe40000000f00 */
[----:B------:R-:W-:-:S02]  /*11070*/  MOV R244, 0xffffffff ;  /* 0xffffffff00f47802 */ /* 0x000fc40000000f00 */
[----:B------:R-:W-:Y:S02]  /*11080*/  MOV R64, 0x110a0 ;  /* 0x000110a000407802 */ /* 0x000fe40000000f00 */
[----:B------:R-:W-:Y:S05]  /*11090*/  CALL.REL.NOINC `($__internal_125_$__cuda_sm70_shflsync_up) ;  /* 0x0000111000007944 */ /* 0x000fea0003c00000 */
        /* <DEDUP_REMOVED lines=8> */
[----:B------:R-:W-:Y:S01]  /*11120*/  HFMA2.MMA R66, -RZ, RZ, 0, 0 ;  /* 0x00000000ff427435 */ /* 0x000fe200000001ff */
[----:B------:R-:W-:-:S02]  /*11130*/  MOV R64, R60 ;  /* 0x0000003c00407202 */ /* 0x000fc40000000f00 */
[----:B------:R-:W-:Y:S02]  /*11140*/  MOV R247, 0xffffffff ;  /* 0xffffffff00f77802 */ /* 0x000fe40000000f00 */
[----:B------:R-:W-:Y:S02]  /*11150*/  MOV R65, 0x11170 ;  /* 0x0001117000417802 */ /* 0x000fe40000000f00 */
[----:B------:R-:W-:Y:S05]  /*11160*/  CALL.REL.NOINC `($__internal_124_$__cuda_sm70_shflsync_idx_p) ;  /* 0x00000fd000007944 */ /* 0x000fea0003c00000 */
[----:B-1----:R-:W-:Y:S01]  /*11170*/  MOV R60, R66 ;  /* 0x00000042003c7202 */ /* 0x002fe20000000f00 */
[----:B------:R-:W-:Y:S01]  /*11180*/  HFMA2.MMA R66, -RZ, RZ, 0, 0 ;  /* 0x00000000ff427435 */ /* 0x000fe200000001ff */
[----:B------:R-:W-:Y:S02]  /*11190*/  MOV R64, R61 ;  /* 0x0000003d00407202 */ /* 0x000fe40000000f00 */
[----:B------:R-:W-:Y:S02]  /*111a0*/  MOV R247, 0xffffffff ;  /* 0xffffffff00f77802 */ /* 0x000fe40000000f00 */
[----:B------:R-:W-:Y:S02]  /*111b0*/  MOV R65, 0x111d0 ;  /* 0x000111d000417802 */ /* 0x000fe40000000f00 */
[----:B0-----:R-:W-:Y:S05]  /*111c0*/  CALL.REL.NOINC `($__internal_124_$__cuda_sm70_shflsync_idx_p) ;  /* 0x00000f7000007944 */ /* 0x001fea0003c00000 */
[----:B-1----:R-:W-:Y:S01]  /*111d0*/  MOV R61, R66 ;  /* 0x00000042003d7202 */ /* 0x002fe20000000f00 */
[----:B------:R-:W-:Y:S01]  /*111e0*/  HFMA2.MMA R66, -RZ, RZ, 0, 0 ;  /* 0x00000000ff427435 */ /* 0x000fe200000001ff */
[----:B------:R-:W-:-:S02]  /*111f0*/  MOV R64, R62 ;  /* 0x0000003e00407202 */ /* 0x000fc40000000f00 */
[----:B------:R-:W-:Y:S02]  /*11200*/  MOV R247, 0xffffffff ;  /* 0xffffffff00f77802 */ /* 0x000fe40000000f00 */
[----:B------:R-:W-:Y:S02]  /*11210*/  MOV R65, 0x11230 ;  /* 0x0001123000417802 */ /* 0x000fe40000000f00 */
[----:B0-----:R-:W-:Y:S05]  /*11220*/  CALL.REL.NOINC `($__internal_124_$__cuda_sm70_shflsync_idx_p) ;  /* 0x00000f1000007944 */ /* 0x001fea0003c00000 */
[----:B-1----:R-:W-:Y:S01]  /*11230*/  MOV R62, R66 ;  /* 0x00000042003e7202 */ /* 0x002fe20000000f00 */
[----:B------:R-:W-:Y:S01]  /*11240*/  HFMA2.MMA R66, -RZ, RZ, 0, 0 ;  /* 0x00000000ff427435 */ /* 0x000fe200000001ff */
[----:B------:R-:W-:Y:S02]  /*11250*/  MOV R64, R63 ;  /* 0x0000003f00407202 */ /* 0x000fe40000000f00 */
[----:B------:R-:W-:Y:S02]  /*11260*/  MOV R247, 0xffffffff ;  /* 0xffffffff00f77802 */ /* 0x000fe40000000f00 */
[----:B------:R-:W-:Y:S02]  /*11270*/  MOV R65, 0x11290 ;  /* 0x0001129000417802 */ /* 0x000fe40000000f00 */
[----:B0-----:R-:W-:Y:S05]  /*11280*/  CALL.REL.NOINC `($__internal_124_$__cuda_sm70_shflsync_idx_p) ;  /* 0x00000eb000007944 */ /* 0x001fea0003c00000 */
[----:B-1----:R-:W-:Y:S01]  /*11290*/  MOV R63, R66 ;  /* 0x00000042003f7202 */ /* 0x002fe20000000f00 */
[----:B0-----:R-:W-:Y:S05]  /*112a0*/  BRA `(.L_x_5207) ;  /* 0xffff7ab000007947 */ /* 0x001fea000383ffff */
.L_x_5106:
[----:B------:R-:W-:Y:S01]  /*112b0*/  HFMA2.MMA R65, -RZ, RZ, 0, 5.9604644775390625e-08 ;  /* 0x00000001ff417435 */ /* 0x000fe200000001ff */
[----:B------:R-:W-:-:S02]  /*112c0*/  MOV R66, R121 ;  /* 0x0000007900427202 */ /* 0x000fc40000000f00 */
[----:B------:R-:W-:Y:S02]  /*112d0*/  MOV R242, 0x1f ;  /* 0x0000001f00f27802 */ /* 0x000fe40000000f00 */
[----:B------:R-:W-:Y:S02]  /*112e0*/  MOV R241, 0xffffffff ;  /* 0xffffffff00f17802 */ /* 0x000fe40000000f00 */
[----:B------:R-:W-:Y:S02]  /*112f0*/  MOV R64, 0x11310 ;  /* 0x0001131000407802 */ /* 0x000fe40000000f00 */
[----:B------:R-:W-:Y:S05]  /*11300*/  CALL.REL.NOINC `($__internal_123_$__cuda_sm70_shflsync_down) ;  /* 0x00000df000007944 */ /* 0x000fea0003c00000 */
[----:B-1----:R-:W-:Y:S01]  /*11310*/  MOV R67, R66 ;  /* 0x0000004200437202 */ /* 0x002fe20000000f00 */
[----:B------:R-:W-:Y:S05]  /*11320*/  BRA `(.L_x_5208) ;  /* 0xffff8d5000007947 */ /* 0x000fea000383ffff */
.L_x_5107:
[----:B------:R-:W-:Y:S01]  /*11330*/  HFMA2.MMA R65, -RZ, RZ, 0, 5.9604644775390625e-08 ;  /* 0x00000001ff417435 */ /* 0x000fe200000001ff */
[----:B------:R-:W-:Y:S02]  /*11340*/  MOV R66, R69 ;  /* 0x0000004500427202 */ /* 0x000fe40000000f00 */
[----:B------:R-:W-:Y:S02]  /*11350*/  MOV R242, 0x1f ;  /* 0x0000001f00f27802 */ /* 0x000fe40000000f00 */
[----:B------:R-:W-:-:S02]  /*11360*/  MOV R241, 0xffffffff ;  /* 0xffffffff00f17802 */ /* 0x000fc40000000f00 */
[----:B------:R-:W-:Y:S02]  /*11370*/  MOV R64, 0x11390 ;  /* 0x0001139000407802 */ /* 0x000fe40000000f00 */
[----:B01----:R-:W-:Y:S05]  /*11380*/  CALL.REL.NOINC `($__internal_123_$__cuda_sm70_shflsync_down) ;  /* 0x00000d7000007944 */ /* 0x003fea0003c00000 */
[----:B------:R-:W-:Y:S01]  /*11390*/  HFMA2.MMA R65, -RZ, RZ, 0, 5.9604644775390625e-08 ;  /* 0x00000001ff417435 */ /* 0x000fe200000001ff */
[----:B-1----:R-:W-:Y:S02]  /*113a0*/  MOV R69, R66 ;  /* 0x0000004200457202 */ /* 0x002fe40000000f00 */
[----:B------:R-:W-:Y:S02]  /*113b0*/  MOV R66, R68 ;  /* 0x0000004400427202 */ /* 0x000fe40000000f00 */
[----:B------:R-:W-:Y:S02]  /*113c0*/  MOV R242, 0x1f ;  /* 0x0000001f00f27802 */ /* 0x000fe40000000f00 */
[----:B------:R-:W-:Y:S02]  /*113d0*/  MOV R241, 0xffffffff ;  /* 0xffffffff00f17802 */ /* 0x000fe40000000f00 */
[----:B------:R-:W-:Y:S02]  /*113e0*/  MOV R64, 0x11400 ;  /* 0x0001140000407802 */ /* 0x000fe40000000f00 */
[----:B------:R-:W-:Y:S05]  /*113f0*/  CALL.REL.NOINC `($__internal_123_$__cuda_sm70_shflsync_down) ;  /* 0x00000d0000007944 */ /* 0x000fea0003c00000 */
[----:B------:R-:W-:Y:S01]  /*11400*/  HFMA2.MMA R65, -RZ, RZ, 0, 5.9604644775390625e-08 ;  /* 0x00000001ff417435 */ /* 0x000fe200000001ff */
[----:B-1----:R-:W-:-:S02]  /*11410*/  MOV R121, R66 ;  /* 0x0000004200797202 */ /* 0x002fc40000000f00 */
[----:B------:R-:W-:Y:S02]  /*11420*/  MOV R66, R70 ;  /* 0x0000004600427202 */ /* 0x000fe40000000f00 */
[----:B------:R-:W-:Y:S02]  /*11430*/  MOV R242, 0x1f ;  /* 0x0000001f00f27802 */ /* 0x000fe40000000f00 */
[----:B------:R-:W-:Y:S02]  /*11440*/  MOV R241, 0xffffffff ;  /* 0xffffffff00f17802 */ /* 0x000fe40000000f00 */
[----:B------:R-:W-:Y:S02]  /*11450*/  MOV R64, 0x11470 ;  /* 0x0001147000407802 */ /* 0x000fe40000000f00 */
[----:B------:R-:W-:Y:S05]  /*11460*/  CALL.REL.NOINC `($__internal_123_$__cuda_sm70_shflsync_down) ;  /* 0x00000c9000007944 */ /* 0x000fea0003c00000 */
[----:B-1----:R-:W-:Y:S05]  /*11470*/  BRA `(.L_x_5209) ;  /* 0xffff8c4000007947 */ /* 0x002fea000383ffff */
.L_x_5110:
[----:B------:R-:W-:Y:S01]  /*11480*/  HFMA2.MMA R65, -RZ, RZ, 0, 1.1920928955078125e-07 ;  /* 0x00000002ff417435 */ /* 0x000fe200000001ff */
[----:B----4-:R-:W-:Y:S02]  /*11490*/  MOV R66, R71 ;  /* 0x0000004700427202 */ /* 0x010fe40000000f00 */
[----:B------:R-:W-:Y:S02]  /*114a0*/  MOV R242, 0x1f ;  /* 0x0000001f00f27802 */ /* 0x000fe40000000f00 */
[----:B------:R-:W-:-:S02]  /*114b0*/  MOV R241, 0xffffffff ;  /* 0xffffffff00f17802 */ /* 0x000fc40000000f00 */
[----:B------:R-:W-:Y:S02]  /*114c0*/  MOV R64, 0x114e0 ;  /* 0x000114e000407802 */ /* 0x000fe40000000f00 */
[----:B0123--:R-:W-:Y:S05]  /*114d0*/  CALL.REL.NOINC `($__internal_123_$__cuda_sm70_shflsync_down) ;  /* 0x00000c2000007944 */ /* 0x00ffea0003c00000 */
[----:B------:R-:W-:Y:S01]  /*114e0*/  HFMA2.MMA R65, -RZ, RZ, 0, 1.1920928955078125e-07 ;  /* 0x00000002ff417435 */ /* 0x000fe200000001ff */
[----:B-1----:R-:W-:Y:S02]  /*114f0*/  MOV R67, R66 ;  /* 0x0000004200437202 */ /* 0x002fe40000000f00 */
[----:B------:R-:W-:Y:S02]  /*11500*/  MOV R66, R240 ;  /* 0x000000f000427202 */ /* 0x000fe40000000f00 */
[----:B------:R-:W-:Y:S02]  /*11510*/  MOV R242, 0x1f ;  /* 0x0000001f00f27802 */ /* 0x000fe40000000f00 */
[----:B------:R-:W-:Y:S02]  /*11520*/  MOV R241, 0xffffffff ;  /* 0xffffffff00f17802 */ /* 0x000fe40000000f00 */
[----:B------:R-:W-:Y:S02]  /*11530*/  MOV R64, 0x11550 ;  /* 0x0001155000407802 */ /* 0x000fe40000000f00 */
[----:B------:R-:W-:Y:S05]  /*11540*/  CALL.REL.NOINC `($__internal_123_$__cuda_sm70_shflsync_down) ;  /* 0x00000bb000007944 */ /* 0x000fea0003c00000 */
[----:B------:R-:W-:Y:S01]  /*11550*/  HFMA2.MMA R65, -RZ, RZ, 0, 1.1920928955078125e-07 ;  /* 0x00000002ff417435 */ /* 0x000fe200000001ff */
[----:B-1----:R-:W-:-:S02]  /*11560*/  MOV R69, R66 ;  /* 0x0000004200457202 */ /* 0x002fc40000000f00 */
[----:B------:R-:W-:Y:S02]  /*11570*/  MOV R66, R68 ;  /* 0x0000004400427202 */ /* 0x000fe40000000f00 */
[----:B------:R-:W-:Y:S02]  /*11580*/  MOV R242, 0x1f ;  /* 0x0000001f00f27802 */ /* 0x000fe40000000f00 */
[----:B------:R-:W-:Y:S02]  /*11590*/  MOV R241, 0xffffffff ;  /* 0xffffffff00f17802 */ /* 0x000fe40000000f00 */
[----:B------:R-:W-:Y:S02]  /*115a0*/  MOV R64, 0x115c0 ;  /* 0x000115c000407802 */ /* 0x000fe40000000f00 */
[----:B------:R-:W-:Y:S05]  /*115b0*/  CALL.REL.NOINC `($__internal_123_$__cuda_sm70_shflsync_down) ;  /* 0x00000b4000007944 */ /* 0x000fea0003c00000 */
[----:B------:R-:W-:Y:S01]  /*115c0*/  HFMA2.MMA R65, -RZ, RZ, 0, 1.1920928955078125e-07 ;  /* 0x00000002ff417435 */ /* 0x000fe200000001ff */
[----:B-1----:R-:W-:Y:S02]  /*115d0*/  MOV R70, R66 ;  /* 0x0000004200467202 */ /* 0x002fe40000000f00 */
[----:B------:R-:W-:Y:S02]  /*115e0*/  MOV R66, R120 ;  /* 0x0000007800427202 */ /* 0x000fe40000000f00 */
[----:B------:R-:W-:-:S02]  /*115f0*/  MOV R242, 0x1f ;  /* 0x0000001f00f27802 */ /* 0x000fc40000000f00 */
[----:B------:R-:W-:Y:S02]  /*11600*/  MOV R241, 0xffffffff ;  /* 0xffffffff00f17802 */ /* 0x000fe40000000f00 */
[----:B------:R-:W-:Y:S02]  /*11610*/  MOV R64, 0x11630 ;  /* 0x0001163000407802 */ /* 0x000fe40000000f00 */
[----:B------:R-:W-:Y:S05]  /*11620*/  CALL.REL.NOINC `($__internal_123_$__cuda_sm70_shflsync_down) ;  /* 0x00000ad000007944 */ /* 0x000fea0003c00000 */
[----:B-1----:R-:W-:Y:S05]  /*11630*/  BRA `(.L_x_5210) ;  /* 0xffff8bc000007947 */ /* 0x002fea000383ffff */
.L_x_5113:
[----:B------:R-:W-:Y:S01]  /*11640*/  HFMA2.MMA R65, -RZ, RZ, 0, 2.384185791015625e-07 ;  /* 0x00000004ff417435 */ /* 0x000fe200000001ff */
[----:B----4-:R-:W-:Y:S02]  /*11650*/  MOV R66, R71 ;  /* 0x0000004700427202 */ /* 0x010fe40000000f00 */
[----:B------:R-:W-:Y:S02]  /*11660*/  MOV R242, 0x1f ;  /* 0x0000001f00f27802 */ /* 0x000fe40000000f00 */
[----:B------:R-:W-:Y:S02]  /*11670*/  MOV R241, 0xffffffff ;  /* 0xffffffff00f17802 */ /* 0x000fe40000000f00 */
[----:B------:R-:W-:Y:S02]  /*11680*/  MOV R64, 0x116a0 ;  /* 0x000116a000407802 */ /* 0x000fe40000000f00 */
[----:B0123--:R-:W-:Y:S05]  /*11690*/  CALL.REL.NOINC `($__internal_123_$__cuda_sm70_shflsync_down) ;  /* 0x00000a6000007944 */ /* 0x00ffea0003c00000 */
[----:B-1----:R-:W-:Y:S01]  /*116a0*/  MOV R67, R66 ;  /* 0x0000004200437202 */ /* 0x002fe20000000f00 */
[----:B------:R-:W-:Y:S05]  /*116b0*/  BRA `(.L_x_5211) ;  /* 0xffff8c5000007947 */ /* 0x000fea000383ffff */
.L_x_5114:
[----:B------:R-:W-:Y:S01]  /*116c0*/  HFMA2.MMA R65, -RZ, RZ, 0, 2.384185791015625e-07 ;  /* 0x00000004ff417435 */ /* 0x000fe200000001ff */
[----:B----4-:R-:W-:-:S02]  /*116d0*/  MOV R66, R240 ;  /* 0x000000f000427202 */ /* 0x010fc40000000f00 */
[----:B------:R-:W-:Y:S02]  /*116e0*/  MOV R242, 0x1f ;  /* 0x0000001f00f27802 */ /* 0x000fe40000000f00 */
[----:B------:R-:W-:Y:S02]  /*116f0*/  MOV R241, 0xffffffff ;  /* 0xffffffff00f17802 */ /* 0x000fe40000000f00 */
[----:B------:R-:W-:Y:S02]  /*11700*/  MOV R64, 0x11720 ;  /* 0x0001172000407802 */ /* 0x000fe40000000f00 */
[----:B0123--:R-:W-:Y:S05]  /*11710*/  CALL.REL.NOINC `($__internal_123_$__cuda_sm70_shflsync_down) ;  /* 0x000009e000007944 */ /* 0x00ffea0003c00000 */
[----:B------:R-:W-:Y:S01]  /*11720*/  HFMA2.MMA R65, -RZ, RZ, 0, 2.384185791015625e-07 ;  /* 0x00000004ff417435 */ /* 0x000fe200000001ff */
[----:B-1----:R-:W-:Y:S02]  /*11730*/  MOV R69, R66 ;  /* 0x0000004200457202 */ /* 0x002fe40000000f00 */
[----:B------:R-:W-:Y:S02]  /*11740*/  MOV R66, R68 ;  /* 0x0000004400427202 */ /* 0x000fe40000000f00 */
[----:B------:R-:W-:Y:S02]  /*11750*/  MOV R242, 0x1f ;  /* 0x0000001f00f27802 */ /* 0x000fe40000000f00 */
[----:B------:R-:W-:-:S02]  /*11760*/  MOV R241, 0xffffffff ;  /* 0xffffffff00f17802 */ /* 0x000fc40000000f00 */
[----:B------:R-:W-:Y:S02]  /*11770*/  MOV R64, 0x11790 ;  /* 0x0001179000407802 */ /* 0x000fe40000000f00 */
[----:B------:R-:W-:Y:S05]  /*11780*/  CALL.REL.NOINC `($__internal_123_$__cuda_sm70_shflsync_down) ;  /* 0x0000097000007944 */ /* 0x000fea0003c00000 */
[----:B------:R-:W-:Y:S01]  /*11790*/  HFMA2.MMA R65, -RZ, RZ, 0, 2.384185791015625e-07 ;  /* 0x00000004ff417435 */ /* 0x000fe200000001ff */
[----:B-1----:R-:W-:Y:S02]  /*117a0*/  MOV R70, R66 ;  /* 0x0000004200467202 */ /* 0x002fe40000000f00 */
[----:B------:R-:W-:Y:S02]  /*117b0*/  MOV R66, R120 ;  /* 0x0000007800427202 */ /* 0x000fe40000000f00 */
[----:B------:R-:W-:Y:S02]  /*117c0*/  MOV R242, 0x1f ;  /* 0x0000001f00f27802 */ /* 0x000fe40000000f00 */
[----:B------:R-:W-:Y:S02]  /*117d0*/  MOV R241, 0xffffffff ;  /* 0xffffffff00f17802 */ /* 0x000fe40000000f00 */
[----:B------:R-:W-:Y:S02]  /*117e0*/  MOV R64, 0x11800 ;  /* 0x0001180000407802 */ /* 0x000fe40000000f00 */
[----:B------:R-:W-:Y:S05]  /*117f0*/  CALL.REL.NOINC `($__internal_123_$__cuda_sm70_shflsync_down) ;  /* 0x0000090000007944 */ /* 0x000fea0003c00000 */
[----:B-1----:R-:W-:Y:S05]  /*11800*/  BRA `(.L_x_5212) ;  /* 0xffff8b4000007947 */ /* 0x002fea000383ffff */
.L_x_5117:
[----:B------:R-:W-:Y:S01]  /*11810*/  HFMA2.MMA R65, -RZ, RZ, 0, 4.76837158203125e-07 ;  /* 0x00000008ff417435 */ /* 0x000fe200000001ff */
[----:B----4-:R-:W-:-:S02]  /*11820*/  MOV R66, R71 ;  /* 0x0000004700427202 */ /* 0x010fc40000000f00 */
[----:B------:R-:W-:Y:S02]  /*11830*/  MOV R242, 0x1f ;  /* 0x0000001f00f27802 */ /* 0x000fe40000000f00 */
[----:B------:R-:W-:Y:S02]  /*11840*/  MOV R241, 0xffffffff ;  /* 0xffffffff00f17802 */ /* 0x000fe40000000f00 */
[----:B------:R-:W-:Y:S02]  /*11850*/  MOV R64, 0x11870 ;  /* 0x0001187000407802 */ /* 0x000fe40000000f00 */
[----:B0123--:R-:W-:Y:S05]  /*11860*/  CALL.REL.NOINC `($__internal_123_$__cuda_sm70_shflsync_down) ;  /* 0x0000089000007944 */ /* 0x00ffea0003c00000 */
[----:B------:R-:W-:Y:S01]  /*11870*/  HFMA2.MMA R65, -RZ, RZ, 0, 4.76837158203125e-07 ;  /* 0x00000008ff417435 */ /* 0x000fe200000001ff */
[----:B-1----:R-:W-:Y:S02]  /*11880*/  MOV R67, R66 ;  /* 0x0000004200437202 */ /* 0x002fe40000000f00 */
[----:B------:R-:W-:Y:S02]  /*11890*/  MOV R66, R240 ;  /* 0x000000f000427202 */ /* 0x000fe40000000f00 */
[----:B------:R-:W-:Y:S02]  /*118a0*/  MOV R242, 0x1f ;  /* 0x0000001f00f27802 */ /* 0x000fe40000000f00 */
[----:B------:R-:W-:-:S02]  /*118b0*/  MOV R241, 0xffffffff ;  /* 0xffffffff00f17802 */ /* 0x000fc40000000f00 */
[----:B------:R-:W-:Y:S02]  /*118c0*/  MOV R64, 0x118e0 ;  /* 0x000118e000407802 */ /* 0x000fe40000000f00 */
[----:B------:R-:W-:Y:S05]  /*118d0*/  CALL.REL.NOINC `($__internal_123_$__cuda_sm70_shflsync_down) ;  /* 0x0000082000007944 */ /* 0x000fea0003c00000 */
[----:B------:R-:W-:Y:S01]  /*118e0*/  HFMA2.MMA R65, -RZ, RZ, 0, 4.76837158203125e-07 ;  /* 0x00000008ff417435 */ /* 0x000fe200000001ff */
[----:B-1----:R-:W-:Y:S02]  /*118f0*/  MOV R69, R66 ;  /* 0x0000004200457202 */ /* 0x002fe40000000f00 */
[----:B------:R-:W-:Y:S02]  /*11900*/  MOV R66, R68 ;  /* 0x0000004400427202 */ /* 0x000fe40000000f00 */
[----:B------:R-:W-:Y:S02]  /*11910*/  MOV R242, 0x1f ;  /* 0x0000001f00f27802 */ /* 0x000fe40000000f00 */
[----:B------:R-:W-:Y:S02]  /*11920*/  MOV R241, 0xffffffff ;  /* 0xffffffff00f17802 */ /* 0x000fe40000000f00 */
[----:B------:R-:W-:Y:S02]  /*11930*/  MOV R64, 0x11950 ;  /* 0x0001195000407802 */ /* 0x000fe40000000f00 */
[----:B------:R-:W-:Y:S05]  /*11940*/  CALL.REL.NOINC `($__internal_123_$__cuda_sm70_shflsync_down) ;  /* 0x000007b000007944 */ /* 0x000fea0003c00000 */
[----:B------:R-:W-:Y:S01]  /*11950*/  HFMA2.MMA R65, -RZ, RZ, 0, 4.76837158203125e-07 ;  /* 0x00000008ff417435 */ /* 0x000fe200000001ff */
[----:B-1----:R-:W-:-:S02]  /*11960*/  MOV R70, R66 ;  /* 0x0000004200467202 */ /* 0x002fc40000000f00 */
[----:B------:R-:W-:Y:S02]  /*11970*/  MOV R66, R120 ;  /* 0x0000007800427202 */ /* 0x000fe40000000f00 */
[----:B------:R-:W-:Y:S02]  /*11980*/  MOV R242, 0x1f ;  /* 0x0000001f00f27802 */ /* 0x000fe40000000f00 */
[----:B------:R-:W-:Y:S02]  /*11990*/  MOV R241, 0xffffffff ;  /* 0xffffffff00f17802 */ /* 0x000fe40000000f00 */
[----:B------:R-:W-:Y:S02]  /*119a0*/  MOV R64, 0x119c0 ;  /* 0x000119c000407802 */ /* 0x000fe40000000f00 */
[----:B------:R-:W-:Y:S05]  /*119b0*/  CALL.REL.NOINC `($__internal_123_$__cuda_sm70_shflsync_down) ;  /* 0x0000074000007944 */ /* 0x000fea0003c00000 */
[----:B-1----:R-:W-:Y:S05]  /*119c0*/  BRA `(.L_x_5213) ;  /* 0xffff8ac000007947 */ /* 0x002fea000383ffff */
.L_x_5120:
[----:B------:R-:W-:Y:S01]  /*119d0*/  HFMA2.MMA R65, -RZ, RZ, 0, 9.5367431640625e-07 ;  /* 0x00000010ff417435 */ /* 0x000fe200000001ff */
[----:B----4-:R-:W-:Y:S02]  /*119e0*/  MOV R66, R71 ;  /* 0x0000004700427202 */ /* 0x010fe40000000f00 */
[----:B------:R-:W-:Y:S02]  /*119f0*/  MOV R242, 0x1f ;  /* 0x0000001f00f27802 */ /* 0x000fe40000000f00 */
[----:B------:R-:W-:-:S02]  /*11a00*/  MOV R241, 0xffffffff ;  /* 0xffffffff00f17802 */ /* 0x000fc40000000f00 */
[----:B------:R-:W-:Y:S02]  /*11a10*/  MOV R64, 0x11a30 ;  /* 0x00011a3000407802 */ /* 0x000fe40000000f00 */
[----:B0123--:R-:W-:Y:S05]  /*11a20*/  CALL.REL.NOINC `($__internal_123_$__cuda_sm70_shflsync_down) ;  /* 0x000006d000007944 */ /* 0x00ffea0003c00000 */
[----:B-1----:R-:W-:Y:S01]  /*11a30*/  MOV R67, R66 ;  /* 0x0000004200437202 */ /* 0x002fe20000000f00 */
[----:B------:R-:W-:Y:S05]  /*11a40*/  BRA `(.L_x_5214) ;  /* 0xffff8b5000007947 */ /* 0x000fea000383ffff */
.L_x_5121:
[----:B------:R-:W-:Y:S01]  /*11a50*/  HFMA2.MMA R65, -RZ, RZ, 0, 9.5367431640625e-07 ;  /* 0x00000010ff417435 */ /* 0x000fe200000001ff */
[----:B----4-:R-:W-:Y:S02]  /*11a60*/  MOV R66, R240 ;  /* 0x000000f000427202 */ /* 0x010fe40000000f00 */
[----:B------:R-:W-:Y:S02]  /*11a70*/  MOV R242, 0x1f ;  /* 0x0000001f00f27802 */ /* 0x000fe40000000f00 */
[----:B------:R-:W-:Y:S02]  /*11a80*/  MOV R241, 0xffffffff ;  /* 0xffffffff00f17802 */ /* 0x000fe40000000f00 */
[----:B------:R-:W-:Y:S02]  /*11a90*/  MOV R64, 0x11ab0 ;  /* 0x00011ab000407802 */ /* 0x000fe40000000f00 */
[----:B0123--:R-:W-:Y:S05]  /*11aa0*/  CALL.REL.NOINC `($__internal_123_$__cuda_sm70_shflsync_down) ;  /* 0x0000065000007944 */ /* 0x00ffea0003c00000 */
[----:B------:R-:W-:Y:S01]  /*11ab0*/  HFMA2.MMA R65, -RZ, RZ, 0, 9.5367431640625e-07 ;  /* 0x00000010ff417435 */ /* 0x000fe200000001ff */
[----:B-1----:R-:W-:Y:S02]  /*11ac0*/  MOV R69, R66 ;  /* 0x0000004200457202 */ /* 0x002fe40000000f00 */
[----:B------:R-:W-:-:S02]  /*11ad0*/  MOV R66, R68 ;  /* 0x0000004400427202 */ /* 0x000fc40000000f00 */
[----:B------:R-:W-:Y:S02]  /*11ae0*/  MOV R242, 0x1f ;  /* 0x0000001f00f27802 */ /* 0x000fe40000000f00 */
[----:B------:R-:W-:Y:S02]  /*11af0*/  MOV R241, 0xffffffff ;  /* 0xffffffff00f17802 */ /* 0x000fe40000000f00 */
[----:B------:R-:W-:Y:S02]  /*11b00*/  MOV R64, 0x11b20 ;  /* 0x00011b2000407802 */ /* 0x000fe40000000f00 */
[----:B------:R-:W-:Y:S05]  /*11b10*/  CALL.REL.NOINC `($__internal_123_$__cuda_sm70_shflsync_down) ;  /* 0x000005e000007944 */ /* 0x000fea0003c00000 */
[----:B------:R-:W-:Y:S01]  /*11b20*/  HFMA2.MMA R65, -RZ, RZ, 0, 9.5367431640625e-07 ;  /* 0x00000010ff417435 */ /* 0x000fe200000001ff */
[----:B-1----:R-:W-:Y:S02]  /*11b30*/  MOV R70, R66 ;  /* 0x0000004200467202 */ /* 0x002fe40000000f00 */
[----:B------:R-:W-:Y:S02]  /*11b40*/  MOV R66, R120 ;  /* 0x0000007800427202 */ /* 0x000fe40000000f00 */
[----:B------:R-:W-:Y:S02]  /*11b50*/  MOV R242, 0x1f ;  /* 0x0000001f00f27802 */ /* 0x000fe40000000f00 */
[----:B------:R-:W-:-:S02]  /*11b60*/  MOV R241, 0xffffffff ;  /* 0xffffffff00f17802 */ /* 0x000fc40000000f00 */
[----:B------:R-:W-:Y:S02]  /*11b70*/  MOV R64, 0x11b90 ;  /* 0x00011b9000407802 */ /* 0x000fe40000000f00 */
[----:B------:R-:W-:Y:S05]  /*11b80*/  CALL.REL.NOINC `($__internal_123_$__cuda_sm70_shflsync_down) ;  /* 0x0000057000007944 */ /* 0x000fea0003c00000 */
[----:B-1----:R-:W-:Y:S05]  /*11b90*/  BRA `(.L_x_5215) ;  /* 0xffff8a4000007947 */ /* 0x002fea000383ffff */
.L_x_5124:
[----:B----4-:R-:W-:Y:S01]  /*11ba0*/  HFMA2.MMA R66, -RZ, RZ, 0, 0 ;  /* 0x00000000ff427435 */ /* 0x010fe200000001ff */
[----:B------:R-:W-:Y:S02]  /*11bb0*/  MOV R64, R71 ;  /* 0x0000004700407202 */ /* 0x000fe40000000f00 */
[----:B------:R-:W-:Y:S02]  /*11bc0*/  MOV R247, 0xffffffff ;  /* 0xffffffff00f77802 */ /* 0x000fe40000000f00 */
[----:B------:R-:W-:Y:S02]  /*11bd0*/  MOV R65, 0x11bf0 ;  /* 0x00011bf000417802 */ /* 0x000fe40000000f00 */
[----:B0123--:R-:W-:Y:S05]  /*11be0*/  CALL.REL.NOINC `($__internal_124_$__cuda_sm70_shflsync_idx_p) ;  /* 0x0000055000007944 */ /* 0x00ffea0003c00000 */
[----:B-1----:R-:W-:Y:S01]  /*11bf0*/  MOV R69, R66 ;  /* 0x0000004200457202 */ /* 0x002fe20000000f00 */
[----:B------:R-:W-:Y:S01]  /*11c00*/  HFMA2.MMA R66, -RZ, RZ, 0, 0 ;  /* 0x00000000ff427435 */ /* 0x000fe200000001ff */
[----:B------:R-:W-:Y:S02]  /*11c10*/  MOV R64, R240 ;  /* 0x000000f000407202 */ /* 0x000fe40000000f00 */
[----:B------:R-:W-:Y:S02]  /*11c20*/  MOV R247, 0xffffffff ;  /* 0xffffffff00f77802 */ /* 0x000fe40000000f00 */
[----:B------:R-:W-:-:S02]  /*11c30*/  MOV R65, 0x11c50 ;  /* 0x00011c5000417802 */ /* 0x000fc40000000f00 */
        /* <DEDUP_REMOVED lines=13> */
[----:B------:R-:W-:Y:S01]  /*11d10*/  MOV R70, R69 ;  /* 0x0000004500467202 */ /* 0x000fe20000000f00 */
[----:B------:R-:W-:Y:S01]  /*11d20*/  HFMA2.MMA R65, -RZ, RZ, 0, 5.9604644775390625e-08 ;  /* 0x00000001ff417435 */ /* 0x000fe200000001ff */
[----:B------:R-:W-:-:S02]  /*11d30*/  MOV R69, R67 ;  /* 0x0000004300457202 */ /* 0x000fc40000000f00 */
[----:B-1----:R-:W-:Y:S02]  /*11d40*/  MOV R67, R66 ;  /* 0x0000004200437202 */ /* 0x002fe40000000f00 */
[----:B------:R-:W-:Y:S02]  /*11d50*/  MOV R66, R71 ;  /* 0x0000004700427202 */ /* 0x000fe40000000f00 */
[----:B------:R-:W-:Y:S02]  /*11d60*/  MOV R242, 0x1f ;  /* 0x0000001f00f27802 */ /* 0x000fe40000000f00 */
[----:B------:R-:W-:Y:S02]  /*11d70*/  MOV R241, 0xffffffff ;  /* 0xffffffff00f17802 */ /* 0x000fe40000000f00 */
[----:B------:R-:W-:Y:S02]  /*11d80*/  MOV R64, 0x11da0 ;  /* 0x00011da000407802 */ /* 0x000fe40000000f00 */
[----:B0-----:R-:W-:Y:S05]  /*11d90*/  CALL.REL.NOINC `($__internal_123_$__cuda_sm70_shflsync_down) ;  /* 0x0000036000007944 */ /* 0x001fea0003c00000 */
[----:B------:R-:W-:Y:S01]  /*11da0*/  HFMA2.MMA R65, -RZ, RZ, 0, 5.9604644775390625e-08 ;  /* 0x00000001ff417435 */ /* 0x000fe200000001ff */
[----:B-1----:R-:W-:Y:S02]  /*11db0*/  MOV R71, R66 ;  /* 0x0000004200477202 */ /* 0x002fe40000000f00 */
[----:B------:R-:W-:-:S02]  /*11dc0*/  MOV R66, R240 ;  /* 0x000000f000427202 */ /* 0x000fc40000000f00 */
[----:B------:R-:W-:Y:S02]  /*11dd0*/  MOV R242, 0x1f ;  /* 0x0000001f00f27802 */ /* 0x000fe40000000f00 */
[----:B------:R-:W-:Y:S02]  /*11de0*/  MOV R241, 0xffffffff ;  /* 0xffffffff00f17802 */ /* 0x000fe40000000f00 */
[----:B------:R-:W-:Y:S02]  /*11df0*/  MOV R64, 0x11e10 ;  /* 0x00011e1000407802 */ /* 0x000fe40000000f00 */
[----:B------:R-:W-:Y:S05]  /*11e00*/  CALL.REL.NOINC `($__internal_123_$__cuda_sm70_shflsync_down) ;  /* 0x000002f000007944 */ /* 0x000fea0003c00000 */
[----:B------:R-:W-:Y:S01]  /*11e10*/  HFMA2.MMA R65, -RZ, RZ, 0, 5.9604644775390625e-08 ;  /* 0x00000001ff417435 */ /* 0x000fe200000001ff */
[----:B-1----:R-:W-:Y:S02]  /*11e20*/  MOV R240, R66 ;  /* 0x0000004200f07202 */ /* 0x002fe40000000f00 */
[----:B------:R-:W-:Y:S02]  /*11e30*/  MOV R66, R68 ;  /* 0x0000004400427202 */ /* 0x000fe40000000f00 */
[----:B------:R-:W-:Y:S02]  /*11e40*/  MOV R242, 0x1f ;  /* 0x0000001f00f27802 */ /* 0x000fe40000000f00 */
[----:B------:R-:W-:-:S02]  /*11e50*/  MOV R241, 0xffffffff ;  /* 0xffffffff00f17802 */ /* 0x000fc40000000f00 */
[----:B------:R-:W-:Y:S02]  /*11e60*/  MOV R64, 0x11e80 ;  /* 0x00011e8000407802 */ /* 0x000fe40000000f00 */
[----:B------:R-:W-:Y:S05]  /*11e70*/  CALL.REL.NOINC `($__internal_123_$__cuda_sm70_shflsync_down) ;  /* 0x0000028000007944 */ /* 0x000fea0003c00000 */
[----:B------:R-:W-:Y:S01]  /*11e80*/  HFMA2.MMA R65, -RZ, RZ, 0, 5.9604644775390625e-08 ;  /* 0x00000001ff417435 */ /* 0x000fe200000001ff */
[----:B-1----:R-:W-:Y:S02]  /*11e90*/  MOV R68, R66 ;  /* 0x0000004200447202 */ /* 0x002fe40000000f00 */
[----:B------:R-:W-:Y:S02]  /*11ea0*/  MOV R66, R120 ;  /* 0x0000007800427202 */ /* 0x000fe40000000f00 */
[----:B------:R-:W-:Y:S02]  /*11eb0*/  MOV R242, 0x1f ;  /* 0x0000001f00f27802 */ /* 0x000fe40000000f00 */
[----:B------:R-:W-:Y:S02]  /*11ec0*/  MOV R241, 0xffffffff ;  /* 0xffffffff00f17802 */ /* 0x000fe40000000f00 */
[----:B------:R-:W-:Y:S02]  /*11ed0*/  MOV R64, 0x11ef0 ;  /* 0x00011ef000407802 */ /* 0x000fe40000000f00 */
[----:B------:R-:W-:Y:S05]  /*11ee0*/  CALL.REL.NOINC `($__internal_123_$__cuda_sm70_shflsync_down) ;  /* 0x0000021000007944 */ /* 0x000fea0003c00000 */
        /* <DEDUP_REMOVED lines=21> */
[----:B------:R-:W-:Y:S02]  /*12040*/  MOV R64, R62 ;  /* 0x0000003e00407202 */ /* 0x000fe40000000f00 */
[----:B------:R-:W-:-:S02]  /*12050*/  MOV R247, 0xffffffff ;  /* 0xffffffff00f77802 */ /* 0x000fc40000000f00 */
        /* <DEDUP_REMOVED lines=10> */
        .weak           $__internal_123_$__cuda_sm70_shflsync_down
        .type           $__internal_123_$__cuda_sm70_shflsync_down,@function
        .size           $__internal_123_$__cuda_sm70_shflsync_down,($__internal_124_$__cuda_sm70_shflsync_idx_p - $__internal_123_$__cuda_sm70_shflsync_down)
$__internal_123_$__cuda_sm70_shflsync_down:
[----:B------:R-:W-:Y:S04]  /*12100*/  WARPSYNC R241 ;  /* 0x000000f100007348 */ /* 0x000fe80003800000 */
[----:B------:R0:W1:Y:S02]  /*12110*/  SHFL.DOWN PT, R66, R66, R65, R242 ;  /* 0x0800004142427389 */ /* 0x00006400000e00f2 */
[----:B0-----:R-:W-:-:S06]  /*12120*/  HFMA2.MMA R65, -RZ, RZ, 0, 0 ;  /* 0x00000000ff417435 */ /* 0x001fcc00000001ff */
[----:B------:R-:W-:Y:S05]  /*12130*/  RET.REL.NODEC R64 `(_Z25selective_scan_bwd_kernelI32Selective_Scan_bwd_kernel_traitsILi64ELi16ELb0ELb1ELb0ELb0ELb1EN3c104HalfENS1_7complexIfEEEEv12SSMParamsBwd) ;  /* 0xfffedec040007950 */ /* 0x000fea0003c3ffff */
        .weak           $__internal_124_$__cuda_sm70_shflsync_idx_p
        .type           $__internal_124_$__cuda_sm70_shflsync_idx_p,@function
        .size           $__internal_124_$__cuda_sm70_shflsync_idx_p,($__internal_125_$__cuda_sm70_shflsync_up - $__internal_124_$__cuda_sm70_shflsync_idx_p)
$__internal_124_$__cuda_sm70_shflsync_idx_p:
[----:B------:R-:W-:Y:S01]  /*12140*/  MOV R85, 0x1f ;  /* 0x0000001f00557802 */ /* 0x000fe20000000f00 */
[----:B------:R-:W-:Y:S04]  /*12150*/  WARPSYNC R247 ;  /* 0x000000f700007348 */ /* 0x000fe80003800000 */
[----:B------:R0:W1:Y:S04]  /*12160*/  SHFL.IDX PT, R66, R64, R66, R85 ;  /* 0x0000004240427389 */ /* 0x00006800000e0055 */
[----:B0-----:R-:W0:Y:S01]  /*12170*/  S2R R85, SR_LANEID ;  /* 0x0000000000557919 */ /* 0x001e220000000000 */
[----:B------:R-:W-:Y:S01]  /*12180*/  MOV R64, R65 ;  /* 0x0000004100407202 */ /* 0x000fe20000000f00 */
[----:B------:R-:W-:-:S06]  /*12190*/  HFMA2.MMA R65, -RZ, RZ, 0, 0 ;  /* 0x00000000ff417435 */ /* 0x000fcc00000001ff */
[----:B------:R-:W-:Y:S05]  /*121a0*/  RET.REL.NODEC R64 `(_Z25selective_scan_bwd_kernelI32Selective_Scan_bwd_kernel_traitsILi64ELi16ELb0ELb1ELb0ELb0ELb1EN3c104HalfENS1_7complexIfEEEEv12SSMParamsBwd) ;  /* 0xfffede5040007950 */ /* 0x000fea0003c3ffff */
        .weak           $__internal_125_$__cuda_sm70_shflsync_up
        .type           $__internal_125_$__cuda_sm70_shflsync_up,@function
        .size           $__internal_125_$__cuda_sm70_shflsync_up,(.L_x_14557 - $__internal_125_$__cuda_sm70_shflsync_up)
$__internal_125_$__cuda_sm70_shflsync_up:
[----:B------:R-:W-:Y:S04]  /*121b0*/  WARPSYNC R244 ;  /* 0x000000f400007348 */ /* 0x000fe80003800000 */
[----:B------:R0:W1:Y:S02]  /*121c0*/  SHFL.UP PT, R66, R65, R66, R245 ;  /* 0x0400004241427389 */ /* 0x00006400000e00f5 */
[----:B0-----:R-:W-:-:S04]  /*121d0*/  MOV R65, 0x0 ;  /* 0x0000000000417802 */ /* 0x001fc80000000f00 */
[----:B------:R-:W-:Y:S05]  /*121e0*/  RET.REL.NODEC R64 `(_Z25selective_scan_bwd_kernelI32Selective_Scan_bwd_kernel_traitsILi64ELi16ELb0ELb1ELb0ELb0ELb1EN3c104HalfENS1_7complexIfEEEEv12SSMParamsBwd) ;  /* 0xfffede1040007950 */ /* 0x000fea0003c3ffff */
.L_x_5217:
        /* <DEDUP_REMOVED lines=9> */
.L_x_14557:


//--------------------- .text._Z25selective_scan_bwd_kernelI32Selective_Scan_bwd_kernel_traitsILi64ELi16ELb0ELb1ELb0ELb1ELb0EN3c104HalfENS1_7complexIfEEEEv12SSMParamsBwd --------------------------
	.section	.text._Z25selective_scan_bwd_kernelI32Selective_Scan_bwd_kernel_traitsILi64ELi16ELb0ELb1ELb0ELb1ELb0EN3c104HalfENS1_7complexIfEEEEv12SSMParamsBwd,"ax",@progbits
	.sectioninfo	@"SHI_REGISTERS=255"
	.align	128
        .global         _Z25selective_scan_bwd_kernelI32Selective_Scan_bwd_kernel_traitsILi64ELi16ELb0ELb1ELb0ELb1ELb0EN3c104HalfENS1_7complexIfEEEEv12SSMParamsBwd
        .type           _Z25selective_scan_bwd_kernelI32Selective_Scan_bwd_kernel_traitsILi64ELi16ELb0ELb1ELb0ELb1ELb0EN3c104HalfENS1_7complexIfEEEEv12SSMParamsBwd,@function
        .size           _Z25selective_scan_bwd_kernelI32Selective_Scan_bwd_kernel_traitsILi64ELi16ELb0ELb1ELb0ELb1ELb0EN3c104HalfENS1_7complexIfEEEEv12SSMParamsBwd,(.L_x_14560 - _Z25selective_scan_bwd_kernelI32Selective_Scan_bwd_kernel_traitsILi64ELi16ELb0ELb1ELb0ELb1ELb0EN3c104HalfENS1_7complexIfEEEEv12SSMParamsBwd)
        .other          _Z25selective_scan_bwd_kernelI32Selective_Scan_bwd_kernel_traitsILi64ELi16ELb0ELb1ELb0ELb1ELb0EN3c104HalfENS1_7complexIfEEEEv12SSMParamsBwd,@"STO_CUDA_ENTRY STV_DEFAULT"
_Z25selective_scan_bwd_kernelI32Selective_Scan_bwd_kernel_traitsILi64ELi16ELb0ELb1ELb0ELb1ELb0EN3c104HalfENS1_7complexIfEEEEv12SSMParamsBwd:
.text._Z25selective_scan_bwd_kernelI32Selective_Scan_bwd_kernel_traitsILi64ELi16ELb0ELb1ELb0ELb1ELb0EN3c104HalfENS1_7complexIfEEEEv12SSMParamsBwd:
        /* <DEDUP_REMOVED lines=165> */
.L_x_5357:
        /* <DEDUP_REMOVED lines=221> */
[----:B------:R-:W-:Y:S01]  /*1820*/  PRMT R43, RZ, 0x7610, R43 ;  /* 0x00007610ff2b7816 */ /* 0x000fe2000000002b */
[----:B---3--:R0:W-:Y:S04]  /*1830*/  STS.U16 [R51], R2 ;  /* 0x0000000233007388 */ /* 0x0081e80000000400 */
[----:B--2---:R1:W-:Y:S04]  /*1840*/  STS.U16 [R49+0x40], R3 ;  /* 0x0000400331007388 */ /* 0x0043e80000000400 */
[----:B------:R-:W-:Y:S01]  /*1850*/  STS.U16 [R47+0x80], R4 ;  /* 0x000080042f007388 */ /* 0x000fe20000000400 */
[----:B0-----:R-:W-:-:S02]  /*1860*/  MOV R2, UR25 ;  /* 0x0000001900027c02 */ /* 0x001fc40008000f00 */
[----:B-1----:R-:W-:Y:S01]  /*1870*/  MOV R3, UR26 ;  /* 0x0000001a00037c02 */ /* 0x002fe20008000f00 */
[----:B------:R0:W-:Y:S04]  /*1880*/  STS.U16 [R252+0xc0], R5 ;  /* 0x0000c005fc007388 */ /* 0x0001e80000000400 */
[----:B------:R-:W-:Y:S04]  /*1890*/  STS.U16 [R251+0x100], R6 ;  /* 0x00010006fb007388 */ /* 0x000fe80000000400 */
[----:B------:R-:W-:Y:S04]  /*18a0*/  STS.U16 [R250+0x140], R7 ;  /* 0x00014007fa007388 */ /* 0x000fe80000000400 */
[----:B------:R-:W-:Y:S04]  /*18b0*/  STS.U16 [R249+0x180], R8 ;  /* 0x00018008f9007388 */ /* 0x000fe80000000400 */
[----:B------:R-:W-:Y:S04]  /*18c0*/  STS.U16 [R240+0x1c0], R9 ;  /* 0x0001c009f0007388 */ /* 0x000fe80000000400 */
[----:B------:R1:W-:Y:S04]  /*18d0*/  STS.U16 [R239+0x200], R10 ;  /* 0x0002000aef007388 */ /* 0x0003e80000000400 */
[----:B----4-:R-:W-:Y:S04]  /*18e0*/  STS.U16 [R238+0x240], R11 ;  /* 0x0002400bee007388 */ /* 0x010fe80000000400 */
[----:B-----5:R2:W-:Y:S04]  /*18f0*/  STS.U16 [R237+0x280], R12 ;  /* 0x0002800ced007388 */ /* 0x0205e80000000400 */
[----:B------:R-:W-:Y:S04]  /*1900*/  STS.U16 [R236+0x2c0], R13 ;  /* 0x0002c00dec007388 */ /* 0x000fe80000000400 */
[----:B------:R3:W-:Y:S01]  /*1910*/  STS.U16 [R235+0x300], R14 ;  /* 0x0003000eeb007388 */ /* 0x0007e20000000400 */
[----:B0-----:R-:W-:-:S03]  /*1920*/  IMAD.WIDE R4, R82, 0x2, R2 ;  /* 0x0000000252047825 */ /* 0x001fc600078e0202 */
[----:B------:R-:W-:Y:S04]  /*1930*/  STS.U16 [R234+0x340], R15 ;  /* 0x0003400fea007388 */ /* 0x000fe80000000400 */
[----:B------:R0:W-:Y:S04]  /*1940*/  STS.U16 [R233+0x380], R16 ;  /* 0x00038010e9007388 */ /* 0x0001e80000000400 */
[----:B------:R-:W-:Y:S01]  /*1950*/  STS.U16 [R232+0x3c0], R17 ;  /* 0x0003c011e8007388 */ /* 0x000fe20000000400 */
[----:B------:R-:W-:-:S06]  /*1960*/  NOP ;  /* 0x0000000000007918 */ /* 0x000fcc0000000000 */
[----:B------:R-:W4:Y:S04]  /*1970*/  LDS.U16 R6, [R81] ;  /* 0x0000000051067984 */ /* 0x000f280000000400 */
[----:B------:R-:W-:Y:S04]  /*1980*/  LDS.U16 R7, [R81+0x2] ;  /* 0x0000020051077984 */ /* 0x000fe80000000400 */
[----:B------:R-:W2:Y:S04]  /*1990*/  LDS.U16 R8, [R81+0x4] ;  /* 0x0000040051087984 */ /* 0x000ea80000000400 */
        /* <DEDUP_REMOVED lines=15> */
[----:B------:R-:W-:-:S03]  /*1a90*/  PRMT R9, RZ, 0x7610, R9 ;  /* 0x00007610ff097816 */ /* 0x000fc60000000009 */
[----:B------:R1:W5:Y:S01]  /*1aa0*/  @!P0 LDG.E.U16 R35, [R4.64] ;  /* 0x0000001e04238981 */ /* 0x000362000c1e1500 */
[----:B------:R-:W-:-:S03]  /*1ab0*/  ISETP.GE.AND P0, PT, R22, R117, PT ;  /* 0x000000751600720c */ /* 0x000fc60003f06270 */
[----:B------:R1:W5:Y:S01]  /*1ac0*/  @!P1 LDG.E.U16 R9, [R4.64+0x40] ;  /* 0x0000401e04099981 */ /* 0x000362000c1e1500 */
[-C--:B------:R-:W-:Y:S02]  /*1ad0*/  ISETP.GE.AND P1, PT, R24, R117.reuse, PT ;  /* 0x000000751800720c */ /* 0x080fe40003f26270 */
[----:B--2---:R-:W-:Y:S01]  /*1ae0*/  PRMT R12, RZ, 0x7610, R12 ;  /* 0x00007610ff0c7816 */ /* 0x004fe2000000000c */
[----:B------:R1:W2:Y:S01]  /*1af0*/  @!P2 LDG.E.U16 R39, [R4.64+0x2c0] ;  /* 0x0002c01e0427a981 */ /* 0x0002a2000c1e1500 */
[----:B------:R-:W-:Y:S02]  /*1b00*/  PRMT R11, RZ, 0x7610, R11 ;  /* 0x00007610ff0b7816 */ /* 0x000fe4000000000b */
[----:B---3--:R-:W-:Y:S01]  /*1b10*/  PRMT R14, RZ, 0x7610, R14 ;  /* 0x00007610ff0e7816 */ /* 0x008fe2000000000e */
[----:B------:R1:W3:Y:S04]  /*1b20*/  @!P4 LDG.E.U16 R41, [R4.64+0x340] ;  /* 0x0003401e0429c981 */ /* 0x0002e8000c1e1500 */
[----:B------:R1:W2:Y:S01]  /*1b30*/  @!P0 LDG.E.U16 R10, [R4.64+0x80] ;  /* 0x0000801e040a8981 */ /* 0x0002a2000c1e1500 */
[----:B------:R-:W-:-:S03]  /*1b40*/  ISETP.GE.AND P0, PT, R26, R117, PT ;  /* 0x000000751a00720c */ /* 0x000fc60003f06270 */
[----:B------:R1:W3:Y:S01]  /*1b50*/  @!P1 LDG.E.U16 R11, [R4.64+0xc0] ;  /* 0x0000c01e040b9981 */ /* 0x0002e2000c1e1500 */
[-C--:B------:R-:W-:Y:S02]  /*1b60*/  ISETP.GE.AND P1, PT, R28, R117.reuse, PT ;  /* 0x000000751c00720c */ /* 0x080fe40003f26270 */
[----:B------:R-:W-:Y:S01]  /*1b70*/  PRMT R13, RZ, 0x7610, R13 ;  /* 0x00007610ff0d7816 */ /* 0x000fe2000000000d */
[----:B------:R1:W3:Y:S06]  /*1b80*/  @!P6 LDG.E.U16 R43, [R4.64+0x3c0] ;  /* 0x0003c01e042be981 */ /* 0x0002ec000c1e1500 */
[----:B------:R1:W3:Y:S01]  /*1b90*/  @!P0 LDG.E.U16 R12, [R4.64+0x100] ;  /* 0x0001001e040c8981 */ /* 0x0002e2000c1e1500 */
[----:B------:R-:W-:-:S03]  /*1ba0*/  ISETP.GE.AND P0, PT, R30, R117, PT ;  /* 0x000000751e00720c */ /* 0x000fc60003f06270 */
[----:B------:R1:W3:Y:S01]  /*1bb0*/  @!P1 LDG.E.U16 R13, [R4.64+0x140] ;  /* 0x0001401e040d9981 */ /* 0x0002e2000c1e1500 */
[----:B------:R-:W-:-:S09]  /*1bc0*/  ISETP.GE.AND P1, PT, R32, R117, PT ;  /* 0x000000752000720c */ /* 0x000fd20003f26270 */
[----:B------:R1:W3:Y:S01]  /*1bd0*/  @!P0 LDG.E.U16 R14, [R4.64+0x180] ;  /* 0x0001801e040e8981 */ /* 0x0002e2000c1e1500 */
[----:B------:R-:W-:Y:S02]  /*1be0*/  ISETP.GE.AND P0, PT, R34, R117, PT ;  /* 0x000000752200720c */ /* 0x000fe40003f06270 */
[----:B0-----:R-:W-:Y:S02]  /*1bf0*/  PRMT R16, RZ, 0x7610, R16 ;  /* 0x00007610ff107816 */ /* 0x001fe40000000010 */
[----:B------:R-:W-:-:S06]  /*1c00*/  PRMT R15, RZ, 0x7610, R15 ;  /* 0x00007610ff0f7816 */ /* 0x000fcc000000000f */
[----:B------:R1:W3:Y:S01]  /*1c10*/  @!P1 LDG.E.U16 R15, [R4.64+0x1c0] ;  /* 0x0001c01e040f9981 */ /* 0x0002e2000c1e1500 */
[----:B------:R-:W-:-:S03]  /*1c20*/  ISETP.NE.AND P1, PT, R36, RZ, PT ;  /* 0x000000ff2400720c */ /* 0x000fc60003f25270 */
[----:B------:R1:W3:Y:S01]  /*1c30*/  @!P0 LDG.E.U16 R16, [R4.64+0x200] ;  /* 0x0002001e04108981 */ /* 0x0002e2000c1e1500 */
[----:B------:R-:W-:Y:S02]  /*1c40*/  ISETP.NE.AND P0, PT, R37, RZ, PT ;  /* 0x000000ff2500720c */ /* 0x000fe40003f05270 */
[----:B------:R-:W-:Y:S02]  /*1c50*/  PRMT R37, RZ, 0x7610, R37 ;  /* 0x00007610ff257816 */ /* 0x000fe40000000025 */
[----:B------:R-:W-:Y:S02]  /*1c60*/  PRMT R22, RZ, 0x7610, R22 ;  /* 0x00007610ff167816 */ /* 0x000fe40000000016 */
[----:B------:R-:W-:-:S03]  /*1c70*/  PRMT R24, RZ, 0x7610, R24 ;  /* 0x00007610ff187816 */ /* 0x000fc60000000018 */
[----:B------:R1:W3:Y:S04]  /*1c80*/  @!P1 LDG.E.U16 R20, [R4.64+0x280] ;  /* 0x0002801e04149981 */ /* 0x0002e8000c1e1500 */
[----:B------:R1:W3:Y:S04]  /*1c90*/  @!P0 LDG.E.U16 R37, [R4.64+0x240] ;  /* 0x0002401e04258981 */ /* 0x0002e8000c1e1500 */
[----:B------:R1:W3:Y:S04]  /*1ca0*/  @!P3 LDG.E.U16 R22, [R4.64+0x300] ;  /* 0x0003001e0416b981 */ /* 0x0002e8000c1e1500 */
[----:B------:R1:W3:Y:S02]  /*1cb0*/  @!P5 LDG.E.U16 R24, [R4.64+0x380] ;  /* 0x0003801e0418d981 */ /* 0x0002e4000c1e1500 */
[----:B-1----:R-:W-:-:S02]  /*1cc0*/  HADD2.F32 R5, -RZ, R80.H0_H0 ;  /* 0x20000050ff057230 */ /* 0x002fc40000004100 */
[----:B----4-:R-:W-:-:S05]  /*1cd0*/  HADD2.F32 R6, -RZ, R6.H0_H0 ;  /* 0x20000006ff067230 */ /* 0x010fca0000004100 */
[----:B------:R-:W-:Y:S01]  /*1ce0*/  FADD.FTZ R52, R6, UR5 ;  /* 0x0000000506347e21 */ /* 0x000fe20008010000 */
[----:B------:R-:W-:-:S04]  /*1cf0*/  HADD2.F32 R26, -RZ, R74.H0_H0 ;  /* 0x2000004aff1a7230 */ /* 0x000fc80000004100 */
[----:B------:R-:W-:Y:S01]  /*1d00*/  FSETP.GTU.FTZ.AND P4, PT, R52, 20, PT ;  /* 0x41a000003400780b */ /* 0x000fe20003f9c000 */
[----:B------:R-:W-:Y:S02]  /*1d10*/  HADD2.F32 R28, -RZ, R73.H0_H0 ;  /* 0x20000049ff1c7230 */ /* 0x000fe40000004100 */
[----:B------:R-:W-:Y:S02]  /*1d20*/  HADD2.F32 R8, -RZ, R8.H0_H0 ;  /* 0x20000008ff087230 */ /* 0x000fe40000004100 */
[----:B------:R-:W-:Y:S02]  /*1d30*/  HADD2.F32 R7, -RZ, R7.H0_H0 ;  /* 0x20000007ff077230 */ /* 0x000fe40000004100 */
[----:B------:R-:W-:Y:S02]  /*1d40*/  HADD2.F32 R19, -RZ, R19.H0_H0 ;  /* 0x20000013ff137230 */ /* 0x000fe40000004100 */
[----:B------:R-:W-:Y:S02]  /*1d50*/  HADD2.F32 R21, -RZ, R21.H0_H0 ;  /* 0x20000015ff157230 */ /* 0x000fe40000004100 */
[----:B------:R-:W-:Y:S01]  /*1d60*/  HADD2.F32 R23, -RZ, R23.H0_H0 ;  /* 0x20000017ff177230 */ /* 0x000fe20000004100 */
[----:B------:R-:W-:Y:S01]  /*1d70*/  STL [R1+0x8], R51 ;  /* 0x0000083301007387 */ /* 0x000fe20000100800 */
[----:B------:R-:W-:Y:S01]  /*1d80*/  FADD.FTZ R50, R8, UR5 ;  /* 0x0000000508327e21 */ /* 0x000fe20008010000 */
[----:B------:R-:W-:-:S02]  /*1d90*/  HADD2.F32 R25, -RZ, R25.H0_H0 ;  /* 0x20000019ff197230 */ /* 0x000fc40000004100 */
[----:B------:R-:W-:Y:S01]  /*1da0*/  STL [R1+0x4], R49 ;  /* 0x0000043101007387 */ /* 0x000fe20000100800 */
[----:B------:R-:W-:Y:S01]  /*1db0*/  FADD.FTZ R48, R21, UR5 ;  /* 0x0000000515307e21 */ /* 0x000fe20008010000 */
[----:B------:R-:W-:Y:S02]  /*1dc0*/  MOV R30, c[0x0][0x16c] ;  /* 0x00005b00001e7a02 */ /* 0x000fe40000000f00 */
[----:B------:R-:W-:Y:S01]  /*1dd0*/  STL [R1], R47 ;  /* 0x0000002f01007387 */ /* 0x000fe20000100800 */
[----:B------:R-:W-:Y:S01]  /*1de0*/  BSSY B0, `(.L_x_5219) ;  /* 0x0000067000007945 */ /* 0x000fe20003800000 */
[----:B------:R-:W-:Y:S01]  /*1df0*/  ISETP.GE.AND P5, PT, R30, 0x1, PT ;  /* 0x000000011e00780c */ /* 0x000fe20003fa6270 */
[----:B------:R-:W-:Y:S01]  /*1e00*/  HADD2.F32 R27, -RZ, R27.H0_H0 ;  /* 0x2000001bff1b7230 */ /* 0x000fe20000004100 */
[----:B------:R-:W-:Y:S01]  /*1e10*/  FSETP.GTU.FTZ.AND P2, PT, R50, 20, PT ;  /* 0x41a000003200780b */ /* 0x000fe20003f5c000 */
[----:B------:R-:W-:Y:S01]  /*1e20*/  FADD.FTZ R46, R25, UR5 ;  /* 0x00000005192e7e21 */ /* 0x000fe20008010000 */
[----:B------:R-:W-:Y:S01]  /*1e30*/  FSETP.GTU.FTZ.AND P0, PT, R48, 20, PT ;  /* 0x41a000003000780b */ /* 0x000fe20003f1c000 */
[----:B-----5:R-:W-:Y:S04]  /*1e40*/  STS.U16 [R51], R35 ;  /* 0x0000002333007388 */ /* 0x020fe80000000400 */
[----:B------:R-:W-:Y:S04]  /*1e50*/  STS.U16 [R49+0x40], R9 ;  /* 0x0000400931007388 */ /* 0x000fe80000000400 */
[----:B--2---:R-:W-:Y:S04]  /*1e60*/  STS.U16 [R47+0x80], R10 ;  /* 0x0000800a2f007388 */ /* 0x004fe80000000400 */
[----:B---3--:R-:W-:Y:S04]  /*1e70*/  STS.U16 [R252+0xc0], R11 ;  /* 0x0000c00bfc007388 */ /* 0x008fe80000000400 */
        /* <DEDUP_REMOVED lines=19> */
[----:B0-----:R-:W-:-:S02]  /*1fb0*/  HADD2.F32 R20, -RZ, R79.H0_H0 ;  /* 0x2000004fff147230 */ /* 0x001fc40000004100 */
[----:B-1----:R-:W-:Y:S01]  /*1fc0*/  HADD2.F32 R22, -RZ, R78.H0_H0 ;  /* 0x2000004eff167230 */ /* 0x002fe20000004100 */
[----:B------:R-:W0:Y:S04]  /*1fd0*/  LDS.U16 R10, [R81+0xc] ;  /* 0x00000c00510a7984 */ /* 0x000e280000000400 */
[----:B------:R-:W1:Y:S04]  /*1fe0*/  LDS.U16 R9, [R81+0xe] ;  /* 0x00000e0051097984 */ /* 0x000e680000000400 */
[----:B------:R-:W-:Y:S04]  /*1ff0*/  LDS.U16 R24, [R81+0x18] ;  /* 0x0000180051187984 */ /* 0x000fe80000000400 */
[----:B------:R-:W-:Y:S01]  /*2000*/  LDS.U16 R60, [R81+0x1a] ;  /* 0x00001a00513c7984 */ /* 0x000fe20000000400 */
[----:B--2---:R-:W-:-:S03]  /*2010*/  HADD2.F32 R16, -RZ, R4.H0_H0 ;  /* 0x20000004ff107230 */ /* 0x004fc60000004100 */
[----:B------:R-:W-:Y:S01]  /*2020*/  LDS.U16 R61, [R81+0x1c] ;  /* 0x00001c00513d7984 */ /* 0x000fe20000000400 */
[----:B---3--:R-:W-:Y:S01]  /*2030*/  HADD2.F32 R15, -RZ, R15.H0_H0 ;  /* 0x2000000fff0f7230 */ /* 0x008fe20000004100 */
[----:B------:R-:W-:Y:S02]  /*2040*/  FFMA.FTZ R4, R16, R5, R45 ;  /* 0x0000000510047223 */ /* 0x000fe4000001002d */
[----:B------:R-:W-:Y:S01]  /*2050*/  LDS.U16 R62, [R81+0x1e] ;  /* 0x00001e00513e7984 */ /* 0x000fe20000000400 */
[----:B----4-:R-:W-:Y:S01]  /*2060*/  HADD2.F32 R14, -RZ, R14.H0_H0 ;  /* 0x2000000eff0e7230 */ /* 0x010fe20000004100 */
[----:B------:R-:W-:Y:S01]  /*2070*/  FFMA.FTZ R5, R15, R20, R4 ;  /* 0x000000140f057223 */ /* 0x000fe20000010004 */
[----:B------:R-:W-:Y:S02]  /*2080*/  HADD2.F32 R4, -RZ, R77.H0_H0 ;  /* 0x2000004dff047230 */ /* 0x000fe40000004100 */
[----:B-----5:R-:W-:Y:S01]  /*2090*/  HADD2.F32 R13, -RZ, R13.H0_H0 ;  /* 0x2000000dff0d7230 */ /* 0x020fe20000004100 */
[----:B------:R-:W-:Y:S01]  /*20a0*/  FFMA.FTZ R22, R14, R22, R5 ;  /* 0x000000160e167223 */ /* 0x000fe20000010005 */
[----:B------:R-:W-:-:S02]  /*20b0*/  HADD2.F32 R20, -RZ, R76.H0_H0 ;  /* 0x2000004cff147230 */ /* 0x000fc40000004100 */
[----:B------:R-:W-:Y:S01]  /*20c0*/  HADD2.F32 R12, -RZ, R12.H0_H0 ;  /* 0x2000000cff0c7230 */ /* 0x000fe20000004100 */
[----:B------:R-:W-:Y:S02]  /*20d0*/  FFMA.FTZ R5, R13, R4, R22 ;  /* 0x000000040d057223 */ /* 0x000fe40000010016 */
[----:B------:R-:W2:Y:S01]  /*20e0*/  LDS.U16 R4, [R81+0x10] ;  /* 0x0000100051047984 */ /* 0x000ea20000000400 */
[----:B------:R-:W-:Y:S01]  /*20f0*/  HADD2.F32 R22, -RZ, R75.H0_H0 ;  /* 0x2000004bff167230 */ /* 0x000fe20000004100 */
[----:B------:R-:W-:Y:S01]  /*2100*/  FFMA.FTZ R20, R12, R20, R5 ;  /* 0x000000140c147223 */ /* 0x000fe20000010005 */
[----:B------:R-:W-:Y:S01]  /*2110*/  HADD2.F32 R11, -RZ, R11.H0_H0 ;  /* 0x2000000bff0b7230 */ /* 0x000fe20000004100 */
[----:B------:R-:W3:Y:S04]  /*2120*/  LDS.U16 R5, [R81+0x12] ;  /* 0x0000120051057984 */ /* 0x000ee80000000400 */
[----:B------:R-:W-:-:S02]  /*2130*/  FFMA.FTZ R35, R11, R22, R20 ;  /* 0x000000160b237223 */ /* 0x000fc40000010014 */
[----:B------:R4:W4:Y:S04]  /*2140*/  LDS.U16 R20, [R81+0x14] ;  /* 0x0000140051147984 */ /* 0x0009280000000400 */
[----:B------:R2:W4:Y:S01]  /*2150*/  LDS.U16 R22, [R81+0x16] ;  /* 0x0000160051167984 */ /* 0x0005220000000400 */
[----:B0-----:R-:W-:Y:S02]  /*2160*/  HADD2.F32 R10, -RZ, R10.H0_H0 ;  /* 0x2000000aff0a7230 */ /* 0x001fe40000004100 */
[----:B-1----:R-:W-:-:S03]  /*2170*/  HADD2.F32 R9, -RZ, R9.H0_H0 ;  /* 0x20000009ff097230 */ /* 0x002fc60000004100 */
[----:B------:R-:W-:Y:S02]  /*2180*/  FFMA.FTZ R26, R10, R26, R35 ;  /* 0x0000001a0a1a7223 */ /* 0x000fe40000010023 */
[----:B------:R-:W-:Y:S02]  /*2190*/  FADD.FTZ R51, R7, UR5 ;  /* 0x0000000507337e21 */ /* 0x000fe40008010000 */
[----:B------:R-:W-:Y:S01]  /*21a0*/  FFMA.FTZ R35, R9, R28, R26 ;  /* 0x0000001c09237223 */ /* 0x000fe2000001001a */
[----:B------:R-:W-:Y:S01]  /*21b0*/  HADD2.F32 R26, -RZ, R72.H0_H0 ;  /* 0x20000048ff1a7230 */ /* 0x000fe20000004100 */
[----:B------:R-:W-:Y:S02]  /*21c0*/  FADD.FTZ R49, R19, UR5 ;  /* 0x0000000513317e21 */ /* 0x000fe40008010000 */
[----:B------:R-:W-:Y:S01]  /*21d0*/  FADD.FTZ R47, R23, UR5 ;  /* 0x00000005172f7e21 */ /* 0x000fe20008010000 */
[----:B------:R-:W-:Y:S01]  /*21e0*/  FSETP.GTU.FTZ.AND P3, PT, R51, 20, PT ;  /* 0x41a000003300780b */ /* 0x000fe20003f7c000 */
[----:B------:R-:W-:Y:S01]  /*21f0*/  HADD2.F32 R19, -RZ, R59.H0_H0 ;  /* 0x2000003bff137230 */ /* 0x000fe20000004100 */
[----:B------:R-:W-:-:S02]  /*2200*/  FSETP.GTU.FTZ.AND P1, PT, R49, 20, PT ;  /* 0x41a000003100780b */ /* 0x000fc40003f3c000 */
[----:B------:R-:W-:Y:S01]  /*2210*/  FSETP.GTU.FTZ.AND P6, PT, R47, 20, PT ;  /* 0x41a000002f00780b */ /* 0x000fe20003fdc000 */
[----:B--2---:R-:W-:Y:S02]  /*2220*/  HADD2.F32 R8, -RZ, R4.H0_H0 ;  /* 0x20000004ff087230 */ /* 0x004fe40000004100 */
[----:B---3--:R-:W-:-:S03]  /*2230*/  HADD2.F32 R7, -RZ, R5.H0_H0 ;  /* 0x20000005ff077230 */ /* 0x008fc60000004100 */
        /* <DEDUP_REMOVED lines=33> */
.L_x_5220:
[----:B------:R-:W-:Y:S05]  /*2450*/  BSYNC B0 ;  /* 0x0000000000007941 */ /* 0x000fea0003800000 */
.L_x_5219:
        /* <DEDUP_REMOVED lines=39> */
.L_x_5222:
[----:B------:R-:W-:Y:S05]  /*26d0*/  BSYNC B0 ;  /* 0x0000000000007941 */ /* 0x000fea0003800000 */
.L_x_5221:
        /* <DEDUP_REMOVED lines=39> */
.L_x_5224:
[----:B------:R-:W-:Y:S05]  /*2950*/  BSYNC B0 ;  /* 0x0000000000007941 */ /* 0x000fea0003800000 */
.L_x_5223:
        /* <DEDUP_REMOVED lines=39> */
.L_x_5226:
[----:B------:R-:W-:Y:S05]  /*2bd0*/  BSYNC B0 ;  /* 0x0000000000007941 */ /* 0x000fea0003800000 */
.L_x_5225:
        /* <DEDUP_REMOVED lines=39> */
.L_x_5228:
[----:B------:R-:W-:Y:S05]  /*2e50*/  BSYNC B0 ;  /* 0x0000000000007941 */ /* 0x000fea0003800000 */
.L_x_5227:
        /* <DEDUP_REMOVED lines=39> */
.L_x_5230:
[----:B------:R-:W-:Y:S05]  /*30d0*/  BSYNC B0 ;  /* 0x0000000000007941 */ /* 0x000fea0003800000 */
.L_x_5229:
        /* <DEDUP_REMOVED lines=38> */
.L_x_5232:
[----:B------:R-:W-:Y:S05]  /*3340*/  BSYNC B0 ;  /* 0x0000000000007941 */ /* 0x000fea0003800000 */
.L_x_5231:
        /* <DEDUP_REMOVED lines=40> */
.L_x_5234:
[----:B------:R-:W-:Y:S05]  /*35d0*/  BSYNC B0 ;  /* 0x0000000000007941 */ /* 0x000fea0003800000 */
.L_x_5233:
        /* <DEDUP_REMOVED lines=38> */
.L_x_5236:
[----:B------:R-:W-:Y:S05]  /*3840*/  BSYNC B0 ;  /* 0x0000000000007941 */ /* 0x000fea0003800000 */
.L_x_5235:
        /* <DEDUP_REMOVED lines=11> */
[----:B0-----:R-:W0:Y:S02]  /*3900*/  MUFU.EX2 R17, R43 ;  /* 0x0000002b00117308 */ /* 0x001e240000000800 */
        /* <DEDUP_REMOVED lines=27> */
.L_x_5238:
[----:B------:R-:W-:Y:S05]  /*3ac0*/  BSYNC B0 ;  /* 0x0000000000007941 */ /* 0x000fea0003800000 */
.L_x_5237:
        /* <DEDUP_REMOVED lines=37> */
.L_x_5240:
[----:B------:R-:W-:Y:S05]  /*3d20*/  BSYNC B0 ;  /* 0x0000000000007941 */ /* 0x000fea0003800000 */
.L_x_5239:
[----:B------:R-:W-:Y:S01]  /*3d30*/  BSSY B0, `(.L_x_5241) ;  /* 0x0000021000007945 */ /* 0x000fe20003800000 */
        /* <DEDUP_REMOVED lines=32> */
.L_x_5242:
[----:B------:R-:W-:Y:S05]  /*3f40*/  BSYNC B0 ;  /* 0x0000000000007941 */ /* 0x000fea0003800000 */
.L_x_5241:
        /* <DEDUP_REMOVED lines=33> */
.L_x_5244:
[----:B------:R-:W-:Y:S05]  /*4160*/  BSYNC B0 ;  /* 0x0000000000007941 */ /* 0x000fea0003800000 */
.L_x_5243:
        /* <DEDUP_REMOVED lines=33> */
.L_x_5246:
[----:B------:R-:W-:Y:S05]  /*4380*/  BSYNC B0 ;  /* 0x0000000000007941 */ /* 0x000fea0003800000 */
.L_x_5245:
        /* <DEDUP_REMOVED lines=33> */
.L_x_5248:
[----:B------:R-:W-:Y:S05]  /*45a0*/  BSYNC B0 ;  /* 0x0000000000007941 */ /* 0x000fea0003800000 */
.L_x_5247:
        /* <DEDUP_REMOVED lines=33> */
.L_x_5250:
[----:B------:R-:W-:Y:S05]  /*47c0*/  BSYNC B0 ;  /* 0x0000000000007941 */ /* 0x000fea0003800000 */
.L_x_5249:
        /* <DEDUP_REMOVED lines=17> */
[----:B0-----:R-:W-:Y:S01]  /*48e0*/  FMUL.FTZ R17, R62, UR4 ;  /* 0x000000043e117c20 */ /* 0x001fe20008410000 */
        /* <DEDUP_REMOVED lines=34> */
.L_x_5352:
        /* <DEDUP_REMOVED lines=39> */
[----:B------:R-:W-:Y:S02]  /*4d80*/  PRMT R70, RZ, 0x7610, R70 ;  /* 0x00007610ff467816 */ /* 0x000fe40000000046 */
[----:B------:R-:W-:-:S02]  /*4d90*/  LOP3.LUT R68, R64, 0xa0, RZ, 0xfc, !PT ;  /* 0x000000a040447812 */ /* 0x000fc400078efcff */
[----:B------:R-:W-:Y:S02]  /*4da0*/  LEA.HI.X R63, R66, UR28, R63, 0x1, P5 ;  /* 0x0000001c423f7c11 */ /* 0x000fe4000a8f0c3f */
[----:B------:R-:W-:Y:S02]  /*4db0*/  ISETP.GE.AND P1, PT, R65, UR34, PT ;  /* 0x0000002241007c0c */ /* 0x000fe4000bf26270 */
[C---:B------:R-:W-:Y:S01]  /*4dc0*/  LOP3.LUT R67, R64.reuse, 0xc0, RZ, 0xfc, !PT ;  /* 0x000000c040437812 */ /* 0x040fe200078efcff */
[----:B------:R0:W3:Y:S01]  /*4dd0*/  @!P0 LDG.E.U16 R70, [R62.64] ;  /* 0x0000001e3e468981 */ /* 0x0000e2000c1e1500 */
[----:B------:R-:W-:Y:S02]  /*4de0*/  PRMT R65, RZ, 0x7610, R65 ;  /* 0x00007610ff417816 */ /* 0x000fe40000000041 */
[----:B------:R-:W-:Y:S02]  /*4df0*/  LOP3.LUT R66, R64, 0xe0, RZ, 0xfc, !PT ;  /* 0x000000e040427812 */ /* 0x000fe400078efcff */
[----:B------:R-:W-:-:S02]  /*4e00*/  ISETP.GE.AND P6, PT, R68, UR34, PT ;  /* 0x0000002244007c0c */ /* 0x000fc4000bfc6270 */
[----:B------:R-:W-:Y:S01]  /*4e10*/  LOP3.LUT R68, R64, 0x100, RZ, 0xfc, !PT ;  /* 0x0000010040447812 */ /* 0x000fe200078efcff */
[----:B------:R0:W4:Y:S01]  /*4e20*/  @!P4 LDG.E.U16 R65, [R62.64+0x40] ;  /* 0x0000401e3e41c981 */ /* 0x000122000c1e1500 */
[----:B------:R-:W-:Y:S02]  /*4e30*/  ISETP.GE.AND P5, PT, R67, UR34, PT ;  /* 0x0000002243007c0c */ /* 0x000fe4000bfa6270 */
        /* <DEDUP_REMOVED lines=120> */
[----:B0-----:R-:W-:Y:S01]  /*55c0*/  FMUL.FTZ R62, R48, UR42 ;  /* 0x0000002a303e7c20 */ /* 0x001fe20008410000 */
[----:B------:R-:W-:Y:S01]  /*55d0*/  MUFU.SIN R123, R102 ;  /* 0x00000066007b7308 */ /* 0x000fe20000000400 */
[----:B------:R-:W-:Y:S02]  /*55e0*/  FMUL.RZ R64, R64, 0.15915493667125701904 ;  /* 0x3e22f98340407820 */ /* 0x000fe4000040c000 */
[----:B------:R-:W-:-:S05]  /*55f0*/  FMUL.FTZ R61, R49, UR42 ;  /* 0x0000002a313d7c20 */ /* 0x000fca0008410000 */
[----:B------:R0:W-:Y:S01]  /*5600*/  MUFU.COS R122, R102 ;  /* 0x00000066007a7308 */ /* 0x0001e20000000000 */
[----:B------:R-:W-:Y:S02]  /*5610*/  FMUL.RZ R104, R61, 0.15915493667125701904 ;  /* 0x3e22f9833d687820 */ /* 0x000fe4000040c000 */
[----:B0-----:R-:W-:-:S05]  /*5620*/  FMUL.RZ R102, R62, 0.15915493667125701904 ;  /* 0x3e22f9833e667820 */ /* 0x001fca000040c000 */
[----:B------:R-:W-:Y:S01]  /*5630*/  MUFU.SIN R63, R64 ;  /* 0x00000040003f7308 */ /* 0x000fe20000000400 */
[----:B------:R-:W-:-:S07]  /*5640*/  FMUL.FTZ R62, R47, UR42 ;  /* 0x0000002a2f3e7c20 */ /* 0x000fce0008410000 */
        /* <DEDUP_REMOVED lines=8> */
[----:B------:R0:W-:Y:S08]  /*56d0*/  MUFU.COS R137, R104 ;  /* 0x0000006800897308 */ /* 0x0001f00000000000 */
[----:B------:R-:W-:Y:S01]  /*56e0*/  MUFU.SIN R128, R102 ;  /* 0x0000006600807308 */ /* 0x000fe20000000400 */
[----:B0-----:R-:W-:Y:S01]  /*56f0*/  FMUL.RZ R104, R62, 0.15915493667125701904 ;  /* 0x3e22f9833e687820 */ /* 0x001fe2000040c000 */
[----:B------:R-:W-:-:S06]  /*5700*/  LOP3.LUT R62, R231, 0xfffffc00, RZ, 0xc0, !PT ;  /* 0xfffffc00e73e7812 */ /* 0x000fcc00078ec0ff */
[----:B------:R0:W-:Y:S01]  /*5710*/  MUFU.COS R129, R102 ;  /* 0x0000006600817308 */ /* 0x0001e20000000000 */
[----:B------:R-:W-:-:S07]  /*5720*/  IADD3 R142, R62, R83, RZ ;  /* 0x000000533e8e7210 */ /* 0x000fce0007ffe0ff */
[----:B------:R-:W-:Y:S01]  /*5730*/  MUFU.SIN R126, R103 ;  /* 0x00000067007e7308 */ /* 0x000fe20000000400 */
[----:B0-----:R-:W-:-:S07]  /*5740*/  FMUL.FTZ R102, R45, UR42 ;  /* 0x0000002a2d667c20 */ /* 0x001fce0008410000 */
[----:B------:R0:W-:Y:S01]  /*5750*/  MUFU.COS R127, R103 ;  /* 0x00000067007f7308 */ /* 0x0001e20000000000 */
[----:B------:R-:W-:Y:S02]  /*5760*/  FMUL.RZ R108, R102, 0.15915493667125701904 ;  /* 0x3e22f983666c7820 */ /* 0x000fe4000040c000 */
[----:B0-----:R-:W-:-:S05]  /*5770*/  FMUL.FTZ R103, R44, UR42 ;  /* 0x0000002a2c677c20 */ /* 0x001fca0008410000 */
[----:B------:R-:W-:Y:S01]  /*5780*/  MUFU.SIN R124, R104 ;  /* 0x00000068007c7308 */ /* 0x000fe20000000400 */
[----:B------:R-:W-:-:S07]  /*5790*/  @!P0 IADD3 R64, R64, -0x2, RZ ;  /* 0xfffffffe40408810 */ /* 0x000fce0007ffe0ff */
[----:B------:R0:W-:Y:S01]  /*57a0*/  MUFU.COS R125, R104 ;  /* 0x00000068007d7308 */ /* 0x0001e20000000000 */
[----:B------:R-:W-:Y:S01]  /*57b0*/  LEA.HI.SX32 R102, R142, R142, 0x1b ;  /* 0x0000008e8e667211 */ /* 0x000fe200078fdaff */
[----:B0-----:R-:W-:Y:S02]  /*57c0*/  FMUL.RZ R104, R103, 0.15915493667125701904 ;  /* 0x3e22f98367687820 */ /* 0x001fe4000040c000 */
[----:B------:R-:W-:-:S04]  /*57d0*/  FMUL.FTZ R103, R43, UR42 ;  /* 0x0000002a2b677c20 */ /* 0x000fc80008410000 */
[----:B------:R-:W-:Y:S01]  /*57e0*/  MUFU.SIN R120, R108 ;  /* 0x0000006c00787308 */ /* 0x000fe20000000400 */
[----:B------:R-:W-:Y:S01]  /*57f0*/  IADD3 R113, R142, 0x60, RZ ;  /* 0x000000608e717810 */ /* 0x000fe20007ffe0ff */
[----:B------:R0:W1:Y:S06]  /*5800*/  R2UR UR41, R60 ;  /* 0x000000003c2973c2 */ /* 0x00006c00000e0000 */
[----:B------:R2:W-:Y:S01]  /*5810*/  MUFU.COS R121, R108 ;  /* 0x0000006c00797308 */ /* 0x0005e20000000000 */
[----:B------:R-:W-:Y:S01]  /*5820*/  @!P0 IMAD R64, R64, R105, UR7 ;  /* 0x0000000740408e24 */ /* 0x000fe2000f8e0269 */
[----:B------:R-:W-:Y:S01]  /*5830*/  IADD3 R105, R142, 0x20, RZ ;  /* 0x000000208e697810 */ /* 0x000fe20007ffe0ff */
[----:B--2---:R-:W-:-:S05]  /*5840*/  FMUL.RZ R108, R103, 0.15915493667125701904 ;  /* 0x3e22f983676c7820 */ /* 0x004fca000040c000 */
[----:B------:R-:W-:Y:S01]  /*5850*/  MUFU.SIN R118, R104 ;  /* 0x0000006800767308 */ /* 0x000fe20000000400 */
[----:B------:R-:W-:Y:S02]  /*5860*/  SHF.L.U32 R103, R102, 0x1, RZ ;  /* 0x0000000166677819 */ /* 0x000fe400000006ff */
[----:B------:R-:W-:-:S05]  /*5870*/  IADD3 R115, R142, 0x80, RZ ;  /* 0x000000808e737810 */ /* 0x000fca0007ffe0ff */
[----:B------:R2:W-:Y:S01]  /*5880*/  MUFU.COS R119, R104 ;  /* 0x0000006800777308 */ /* 0x0005e20000000000 */
[----:B------:R-:W-:Y:S02]  /*5890*/  LEA.HI.SX32 R102, R113, R142, 0x1b ;  /* 0x0000008e71667211 */ /* 0x000fe400078fdaff */
[----:B------:R-:W-:-:S05]  /*58a0*/  IADD3 R109, R142, 0x40, RZ ;  /* 0x000000408e6d7810 */ /* 0x000fca0007ffe0ff */
[----:B------:R-:W-:Y:S01]  /*58b0*/  MUFU.SIN R116, R108 ;  /* 0x0000006c00747308 */ /* 0x000fe20000000400 */
[----:B--2---:R-:W-:Y:S01]  /*58c0*/  FMUL.FTZ R104, R42, UR42 ;  /* 0x0000002a2a687c20 */ /* 0x004fe20008410000 */
[----:B------:R-:W-:-:S03]  /*58d0*/  IADD3 R141, R142, 0xa0, RZ ;  /* 0x000000a08e8d7810 */ /* 0x000fc60007ffe0ff */
[----:B------:R-:W-:-:S03]  /*58e0*/  FMUL.RZ R113, R104, 0.15915493667125701904 ;  /* 0x3e22f98368717820 */ /* 0x000fc6000040c000 */
[----:B------:R2:W-:Y:S01]  /*58f0*/  MUFU.COS R117, R108 ;  /* 0x0000006c00757308 */ /* 0x0005e20000000000 */
[-C--:B------:R-:W-:Y:S02]  /*5900*/  LEA.HI.SX32 R105, R105, R142.reuse, 0x1b ;  /* 0x0000008e69697211 */ /* 0x080fe400078fdaff */
[----:B------:R-:W-:Y:S01]  /*5910*/  IADD3 R145, R142, 0xc0, RZ ;  /* 0x000000c08e917810 */ /* 0x000fe20007ffe0ff */
[----:B--2---:R-:W-:Y:S01]  /*5920*/  FMUL.FTZ R108, R41, UR42 ;  /* 0x0000002a296c7c20 */ /* 0x004fe20008410000 */
[----:B------:R-:W-:-:S03]  /*5930*/  LEA.HI.SX32 R109, R109, R142, 0x1b ;  /* 0x0000008e6d6d7211 */ /* 0x000fc600078fdaff */
[----:B------:R-:W-:Y:S01]  /*5940*/  FMUL.RZ R144, R108, 0.15915493667125701904 ;  /* 0x3e22f9836c907820 */ /* 0x000fe2000040c000 */
[----:B------:R-:W-:Y:S01]  /*5950*/  LEA.HI.SX32 R104, R115, R142, 0x1b ;  /* 0x0000008e73687211 */ /* 0x000fe200078fdaff */
[----:B------:R-:W-:Y:S01]  /*5960*/  MUFU.SIN R114, R113 ;  /* 0x0000007100727308 */ /* 0x000fe20000000400 */
[C---:B------:R-:W-:Y:S02]  /*5970*/  IADD3 R147, R142.reuse, 0xe0, RZ ;  /* 0x000000e08e937810 */ /* 0x040fe40007ffe0ff */
[C---:B------:R-:W-:Y:S02]  /*5980*/  IADD3 R149, R142.reuse, 0x100, RZ ;  /* 0x000001008e957810 */ /* 0x040fe40007ffe0ff */
[----:B------:R-:W-:-:S03]  /*5990*/  IADD3 R151, R142, 0x120, RZ ;  /* 0x000001208e977810 */ /* 0x000fc60007ffe0ff */
[----:B------:R-:W-:Y:S01]  /*59a0*/  MUFU.COS R115, R113 ;  /* 0x0000007100737308 */ /* 0x000fe20000000000 */
[-C--:B------:R-:W-:Y:S02]  /*59b0*/  LEA.HI.SX32 R143, R141, R142.reuse, 0x1b ;  /* 0x0000008e8d8f7211 */ /* 0x080fe400078fdaff */
[----:B------:R-:W-:Y:S02]  /*59c0*/  IADD3 R153, R142, 0x140, RZ ;  /* 0x000001408e997810 */ /* 0x000fe40007ffe0ff */
[----:B------:R-:W-:-:S03]  /*59d0*/  LEA.HI.SX32 R145, R145, R142, 0x1b ;  /* 0x0000008e91917211 */ /* 0x000fc600078fdaff */
[----:B------:R-:W-:Y:S01]  /*59e0*/  MUFU.SIN R112, R144 ;  /* 0x0000009000707308 */ /* 0x000fe20000000400 */
[----:B------:R-:W-:Y:S02]  /*59f0*/  SHF.L.U32 R146, R109, 0x1, RZ ;  /* 0x000000016d927819 */ /* 0x000fe400000006ff */
[----:B------:R-:W-:Y:S02]  /*5a00*/  IADD3 R155, R142, 0x160, RZ ;  /* 0x000001608e9b7810 */ /* 0x000fe40007ffe0ff */
[----:B------:R-:W-:-:S03]  /*5a10*/  LEA.HI.SX32 R147, R147, R142, 0x1b ;  /* 0x0000008e93937211 */ /* 0x000fc600078fdaff */
[----:B------:R2:W-:Y:S01]  /*5a20*/  MUFU.COS R113, R144 ;  /* 0x0000009000717308 */ /* 0x0005e20000000000 */
[----:B------:R-:W-:Y:S01]  /*5a30*/  IADD3 R157, R142, 0x180, RZ ;  /* 0x000001808e9d7810 */ /* 0x000fe20007ffe0ff */
[----:B---3--:R3:W-:Y:S01]  /*5a40*/  STS.U16 [R103], R70 ;  /* 0x0000004667007388 */ /* 0x0087e20000000400 */
[-C--:B------:R-:W-:Y:S02]  /*5a50*/  LEA.HI.SX32 R149, R149, R142.reuse, 0x1b ;  /* 0x0000008e95957211 */ /* 0x080fe400078fdaff */
[----:B------:R-:W-:Y:S02]  /*5a60*/  SHF.L.U32 R148, R104, 0x1, RZ ;  /* 0x0000000168947819 */ /* 0x000fe400000006ff */
[----:B--2---:R-:W-:Y:S02]  /*5a70*/  SHF.L.U32 R144, R105, 0x1, RZ ;  /* 0x0000000169907819 */ /* 0x004fe400000006ff */
[----:B------:R-:W-:Y:S02]  /*5a80*/  SHF.L.U32 R105, R102, 0x1, RZ ;  /* 0x0000000166697819 */ /* 0x000fe400000006ff */
[----:B------:R-:W-:Y:S01]  /*5a90*/  IADD3 R159, R142, 0x1a0, RZ ;  /* 0x000001a08e9f7810 */ /* 0x000fe20007ffe0ff */
[----:B----4-:R2:W-:Y:S01]  /*5aa0*/  STS.U16 [R144+0x40], R65 ;  /* 0x0000404190007388 */ /* 0x0105e20000000400 */
[----:B------:R-:W-:-:S02]  /*5ab0*/  LEA.HI.SX32 R151, R151, R142, 0x1b ;  /* 0x0000008e97977211 */ /* 0x000fc400078fdaff */
[----:B------:R-:W-:Y:S01]  /*5ac0*/  SHF.L.U32 R143, R143, 0x1, RZ ;  /* 0x000000018f8f7819 */ /* 0x000fe200000006ff */
[----:B------:R-:W-:Y:S01]  /*5ad0*/  STS.U16 [R146+0x80], R67 ;  /* 0x0000804392007388 */ /* 0x000fe20000000400 */
[C---:B------:R-:W-:Y:S02]  /*5ae0*/  IADD3 R161, R142.reuse, 0x1c0, RZ ;  /* 0x000001c08ea17810 */ /* 0x040fe40007ffe0ff */
[-C--:B------:R-:W-:Y:S02]  /*5af0*/  LEA.HI.SX32 R153, R153, R142.reuse, 0x1b ;  /* 0x0000008e99997211 */ /* 0x080fe400078fdaff */
[----:B---3--:R-:W-:Y:S01]  /*5b00*/  SHF.L.U32 R70, R145, 0x1, RZ ;  /* 0x0000000191467819 */ /* 0x008fe200000006ff */
[----:B------:R3:W-:Y:S01]  /*5b10*/  STS.U16 [R105+0xc0], R66 ;  /* 0x0000c04269007388 */ /* 0x0007e20000000400 */
[----:B------:R-:W-:Y:S02]  /*5b20*/  IADD3 R163, R142, 0x1e0, RZ ;  /* 0x000001e08ea37810 */ /* 0x000fe40007ffe0ff */
[----:B------:R-:W-:-:S02]  /*5b30*/  LEA.HI.SX32 R155, R155, R142, 0x1b ;  /* 0x0000008e9b9b7211 */ /* 0x000fc400078fdaff */
[----:B------:R-:W-:Y:S01]  /*5b40*/  SHF.L.U32 R147, R147, 0x1, RZ ;  /* 0x0000000193937819 */ /* 0x000fe200000006ff */
[----:B------:R-:W-:Y:S01]  /*5b50*/  STS.U16 [R148+0x100], R69 ;  /* 0x0001004594007388 */ /* 0x000fe20000000400 */
[C---:B------:R-:W-:Y:S02]  /*5b60*/  IADD3 R165, R142.reuse, 0x200, RZ ;  /* 0x000002008ea57810 */ /* 0x040fe40007ffe0ff */
[-C--:B------:R-:W-:Y:S02]  /*5b70*/  LEA.HI.SX32 R157, R157, R142.reuse, 0x1b ;  /* 0x0000008e9d9d7211 */ /* 0x080fe400078fdaff */
[----:B--2---:R-:W-:Y:S01]  /*5b80*/  SHF.L.U32 R144, R149, 0x1, RZ ;  /* 0x0000000195907819 */ /* 0x004fe200000006ff */
[----:B------:R2:W-:Y:S01]  /*5b90*/  STS.U16 [R143+0x140], R68 ;  /* 0x000140448f007388 */ /* 0x0005e20000000400 */
[----:B------:R-:W-:Y:S02]  /*5ba0*/  IADD3 R167, R142, 0x220, RZ ;  /* 0x000002208ea77810 */ /* 0x000fe40007ffe0ff */
[----:B------:R-:W-:-:S02]  /*5bb0*/  LEA.HI.SX32 R159, R159, R142, 0x1b ;  /* 0x0000008e9f9f7211 */ /* 0x000fc400078fdaff */
[----:B------:R-:W-:Y:S01]  /*5bc0*/  SHF.L.U32 R151, R151, 0x1, RZ ;  /* 0x0000000197977819 */ /* 0x000fe200000006ff */
[----:B------:R4:W-:Y:S01]  /*5bd0*/  STS.U16 [R70+0x180], R71 ;  /* 0x0001804746007388 */ /* 0x0009e20000000400 */
[C---:B------:R-:W-:Y:S02]  /*5be0*/  IADD3 R169, R142.reuse, 0x240, RZ ;  /* 0x000002408ea97810 */ /* 0x040fe40007ffe0ff */
[-C--:B------:R-:W-:Y:S02]  /*5bf0*/  LEA.HI.SX32 R161, R161, R142.reuse, 0x1b ;  /* 0x0000008ea1a17211 */ /* 0x080fe400078fdaff */
[----:B---3--:R-:W-:Y:S01]  /*5c00*/  SHF.L.U32 R66, R153, 0x1, RZ ;  /* 0x0000000199427819 */ /* 0x008fe200000006ff */
[----:B------:R3:W-:Y:S01]  /*5c10*/  STS.U16 [R147+0x1c0], R86 ;  /* 0x0001c05693007388 */ /* 0x0007e20000000400 */
[----:B------:R-:W-:Y:S02]  /*5c20*/  IADD3 R171, R142, 0x260, RZ ;  /* 0x000002608eab7810 */ /* 0x000fe40007ffe0ff */
[----:B------:R-:W-:-:S02]  /*5c30*/  LEA.HI.SX32 R163, R163, R142, 0x1b ;  /* 0x0000008ea3a37211 */ /* 0x000fc400078fdaff */
[----:B0-----:R-:W-:Y:S01]  /*5c40*/  SHF.L.U32 R60, R155, 0x1, RZ ;  /* 0x000000019b3c7819 */ /* 0x001fe200000006ff */
[----:B------:R-:W-:Y:S01]  /*5c50*/  STS.U16 [R144+0x200], R85 ;  /* 0x0002005590007388 */ /* 0x000fe20000000400 */
[C---:B------:R-:W-:Y:S02]  /*5c60*/  IADD3 R173, R142.reuse, 0x280, RZ ;  /* 0x000002808ead7810 */ /* 0x040fe40007ffe0ff */
[-C--:B------:R-:W-:Y:S02]  /*5c70*/  LEA.HI.SX32 R165, R165, R142.reuse, 0x1b ;  /* 0x0000008ea5a57211 */ /* 0x080fe400078fdaff */
[----:B------:R-:W-:Y:S01]  /*5c80*/  SHF.L.U32 R157, R157, 0x1, RZ ;  /* 0x000000019d9d7819 */ /* 0x000fe200000006ff */
[----:B------:R0:W-:Y:S01]  /*5c90*/  STS.U16 [R151+0x240], R88 ;  /* 0x0002405897007388 */ /* 0x0001e20000000400 */
[----:B------:R-:W-:Y:S02]  /*5ca0*/  IADD3 R175, R142, 0x2a0, RZ ;  /* 0x000002a08eaf7810 */ /* 0x000fe40007ffe0ff */
[----:B------:R-:W-:-:S02]  /*5cb0*/  LEA.HI.SX32 R167, R167, R142, 0x1b ;  /* 0x0000008ea7a77211 */ /* 0x000fc400078fdaff */
[----:B--2---:R-:W-:Y:S01]  /*5cc0*/  SHF.L.U32 R68, R159, 0x1, RZ ;  /* 0x000000019f447819 */ /* 0x004fe200000006ff */
[----:B------:R-:W-:Y:S01]  /*5cd0*/  STS.U16 [R66+0x280], R87 ;  /* 0x0002805742007388 */ /* 0x000fe20000000400 */
[-C--:B------:R-:W-:Y:S02]  /*5ce0*/  LEA.HI.SX32 R169, R169, R142.reuse, 0x1b ;  /* 0x0000008ea9a97211 */ /* 0x080fe400078fdaff */
[----:B----4-:R-:W-:Y:S02]  /*5cf0*/  SHF.L.U32 R70, R161, 0x1, RZ ;  /* 0x00000001a1467819 */ /* 0x010fe400000006ff */
[----:B-1----:R-:W-:Y:S01]  /*5d00*/  MOV R71, UR41 ;  /* 0x0000002900477c02 */ /* 0x002fe20008000f00 */
[----:B------:R-:W-:Y:S01]  /*5d10*/  FMUL.FTZ R65, R33, UR42 ;  /* 0x0000002a21417c20 */ /* 0x000fe20008410000 */
[----:B------:R-:W-:Y:S01]  /*5d20*/  LEA.HI.SX32 R171, R171, R142, 0x1b ;  /* 0x0000008eabab7211 */ /* 0x000fe200078fdaff */
[----:B------:R-:W-:Y:S01]  /*5d30*/  STS.U16 [R60+0x2c0], R89 ;  /* 0x0002c0593c007388 */ /* 0x000fe20000000400 */
[----:B------:R-:W-:-:S02]  /*5d40*/  SHF.L.U32 R163, R163, 0x1, RZ ;  /* 0x00000001a3a37819 */ /* 0x000fc400000006ff */
[-C--:B------:R-:W-:Y:S01]  /*5d50*/  LEA.HI.SX32 R173, R173, R142.reuse, 0x1b ;  /* 0x0000008eadad7211 */ /* 0x080fe200078fdaff */
[----:B------:R-:W-:Y:S01]  /*5d60*/  STS.U16 [R157+0x300], R92 ;  /* 0x0003005c9d007388 */ /* 0x000fe20000000400 */
[----:B------:R-:W-:Y:S01]  /*5d70*/  SHF.L.U32 R165, R165, 0x1, RZ ;  /* 0x00000001a5a57819 */ /* 0x000fe200000006ff */
[----:B------:R-:W-:Y:S01]  /*5d80*/  FMUL.FTZ R102, R38, UR42 ;  /* 0x0000002a26667c20 */ /* 0x000fe20008410000 */
[----:B------:R-:W-:Y:S01]  /*5d90*/  LEA.HI.SX32 R175, R175, R142, 0x1b ;  /* 0x0000008eafaf7211 */ /* 0x000fe200078fdaff */
[----:B------:R-:W-:Y:S01]  /*5da0*/  STS.U16 [R68+0x340], R91 ;  /* 0x0003405b44007388 */ /* 0x000fe20000000400 */
[----:B---3--:R-:W-:Y:S01]  /*5db0*/  SHF.L.U32 R86, R167, 0x1, RZ ;  /* 0x00000001a7567819 */ /* 0x008fe200000006ff */
[----:B------:R-:W-:Y:S01]  /*5dc0*/  FMUL.FTZ R71, R71, 1.4426950216293334961 ;  /* 0x3fb8aa3b47477820 */ /* 0x000fe20000410000 */
[----:B------:R-:W-:Y:S01]  /*5dd0*/  SHF.L.U32 R169, R169, 0x1, RZ ;  /* 0x00000001a9a97819 */ /* 0x000fe200000006ff */
[----:B------:R1:W-:Y:S01]  /*5de0*/  STS.U16 [R70+0x380], R95 ;  /* 0x0003805f46007388 */ /* 0x0003e20000000400 */
[----:B0-----:R-:W-:Y:S01]  /*5df0*/  SHF.L.U32 R88, R171, 0x1, RZ ;  /* 0x00000001ab587819 */ /* 0x001fe200000006ff */
[----:B------:R-:W-:Y:S01]  /*5e00*/  FMUL.RZ R65, R65, 0.15915493667125701904 ;  /* 0x3e22f98341417820 */ /* 0x000fe2000040c000 */
[----:B------:R-:W-:Y:S01]  /*5e10*/  SHF.L.U32 R173, R173, 0x1, RZ ;  /* 0x00000001adad7819 */ /* 0x000fe200000006ff */
[----:B------:R-:W-:Y:S01]  /*5e20*/  STS.U16 [R163+0x3c0], R94 ;  /* 0x0003c05ea3007388 */ /* 0x000fe20000000400 */
[----:B------:R-:W-:Y:S01]  /*5e30*/  FMUL.RZ R152, R102, 0.15915493667125701904 ;  /* 0x3e22f98366987820 */ /* 0x000fe2000040c000 */
[----:B------:R-:W-:-:S02]  /*5e40*/  UIMAD.WIDE.U32 UR20, UR16, UR34, URZ ;  /* 0x00000022101472a5 */ /* 0x000fc4000f8e003f */
[----:B------:R-:W-:Y:S01]  /*5e50*/  STS.U16 [R165+0x400], R90 ;  /* 0x0004005aa5007388 */ /* 0x000fe20000000400 */
[----:B-1----:R-:W-:Y:S01]  /*5e60*/  SHF.L.U32 R70, R175, 0x1, RZ ;  /* 0x00000001af467819 */ /* 0x002fe200000006ff */
[C---:B------:R-:W-:Y:S02]  /*5e70*/  FMUL.FTZ R69, R71.reuse, R49 ;  /* 0x0000003147457220 */ /* 0x040fe40000410000 */
[----:B------:R-:W-:Y:S01]  /*5e80*/  STS.U16 [R86+0x440], R93 ;  /* 0x0004405d56007388 */ /* 0x000fe20000000400 */
[C---:B------:R-:W-:Y:S01]  /*5e90*/  IADD3 R177, R142.reuse, 0x2c0, RZ ;  /* 0x000002c08eb17810 */ /* 0x040fe20007ffe0ff */
[----:B------:R-:W-:Y:S01]  /*5ea0*/  MUFU.SIN R102, R65 ;  /* 0x0000004100667308 */ /* 0x000fe20000000400 */
[----:B------:R-:W-:Y:S01]  /*5eb0*/  FMUL.FTZ R68, R71, R50 ;  /* 0x0000003247447220 */ /* 0x000fe20000410000 */
[----:B------:R-:W-:Y:S01]  /*5ec0*/  STS.U16 [R169+0x480], R96 ;  /* 0x00048060a9007388 */ /* 0x000fe20000000400 */
[----:B------:R-:W-:Y:S01]  /*5ed0*/  UIMAD UR34, UR17, UR34, URZ ;  /* 0x00000022112272a4 */ /* 0x000fe2000f8e023f */
[----:B------:R-:W-:-:S02]  /*5ee0*/  IADD3 R179, R142, 0x2e0, RZ ;  /* 0x000002e08eb37810 */ /* 0x000fc40007ffe0ff */
[----:B------:R-:W-:Y:S02]  /*5ef0*/  STS.U16 [R88+0x4c0], R97 ;  /* 0x0004c06158007388 */ /* 0x000fe40000000400 */
[----:B------:R0:W-:Y:S01]  /*5f00*/  MUFU.COS R103, R65 ;  /* 0x0000004100677308 */ /* 0x0001e20000000000 */
[C---:B------:R-:W-:Y:S01]  /*5f10*/  IADD3 R181, R142.reuse, 0x300, RZ ;  /* 0x000003008eb57810 */ /* 0x040fe20007ffe0ff */
[----:B------:R-:W-:Y:S01]  /*5f20*/  STS.U16 [R173+0x500], R98 ;  /* 0x00050062ad007388 */ /* 0x000fe20000000400 */
[----:B------:R-:W-:-:S03]  /*5f30*/  IADD3 R183, R142, 0x320, RZ ;  /* 0x000003208eb77810 */ /* 0x000fc60007ffe0ff */
[----:B------:R1:W-:Y:S01]  /*5f40*/  STS.U16 [R70+0x540], R99 ;  /* 0x0005406346007388 */ /* 0x0003e20000000400 */
[----:B0-----:R-:W-:Y:S01]  /*5f50*/  FMUL.FTZ R65, R71, R51 ;  /* 0x0000003347417220 */ /* 0x001fe20000410000 */
[C---:B------:R-:W-:Y:S01]  /*5f60*/  IADD3 R185, R142.reuse, 0x340, RZ ;  /* 0x000003408eb97810 */ /* 0x040fe20007ffe0ff */
[----:B------:R-:W-:Y:S01]  /*5f70*/  UIMAD UR40, UR16, UR35, UR34 ;  /* 0x00000023102872a4 */ /* 0x000fe2000f8e0222 */
[----:B------:R-:W-:Y:S01]  /*5f80*/  LEA.HI.SX32 R177, R177, R142, 0x1b ;  /* 0x0000008eb1b17211 */ /* 0x000fe200078fdaff */
[----:B------:R-:W-:Y:S01]  /*5f90*/  MUFU.EX2 R68, R68 ;  /* 0x0000004400447308 */ /* 0x000fe20000000800 */
[C---:B------:R-:W-:Y:S01]  /*5fa0*/  IADD3 R187, R142.reuse, 0x360, RZ ;  /* 0x000003608ebb7810 */ /* 0x040fe20007ffe0ff */
[----:B------:R-:W-:Y:S01]  /*5fb0*/  FMUL.FTZ R60, R71, R52 ;  /* 0x00000034473c7220 */ /* 0x000fe20000410000 */
[----:B------:R-:W-:Y:S01]  /*5fc0*/  LEA.HI.SX32 R179, R179, R142, 0x1b ;  /* 0x0000008eb3b37211 */ /* 0x000fe200078fdaff */
[----:B------:R-:W-:Y:S01]  /*5fd0*/  ULDC.64 UR34, c[0x0][0x1c0] ;  /* 0x0000700000227ab9 */ /* 0x000fe20000000a00 */
[----:B------:R-:W-:-:S03]  /*5fe0*/  IADD3 R189, R142, 0x380, RZ ;  /* 0x000003808ebd7810 */ /* 0x000fc60007ffe0ff */
[----:B-1----:R-:W0:Y:S01]  /*5ff0*/  MUFU.EX2 R70, R69 ;  /* 0x0000004500467308 */ /* 0x002e220000000800 */
[-C--:B------:R-:W-:Y:S02]  /*6000*/  LEA.HI.SX32 R181, R181, R142.reuse, 0x1b ;  /* 0x0000008eb5b57211 */ /* 0x080fe400078fdaff */
[C---:B------:R-:W-:Y:S02]  /*6010*/  IADD3 R191, R142.reuse, 0x3a0, RZ ;  /* 0x000003a08ebf7810 */ /* 0x040fe40007ffe0ff */
[-C--:B------:R-:W-:Y:S01]  /*6020*/  LEA.HI.SX32 R183, R183, R142.reuse, 0x1b ;  /* 0x0000008eb7b77211 */ /* 0x080fe200078fdaff */
[----:B------:R-:W-:Y:S01]  /*6030*/  UIMAD UR39, UR39, UR34, URZ ;  /* 0x00000022272772a4 */ /* 0x000fe2000f8e023f */
[----:B------:R-:W-:Y:S01]  /*6040*/  IADD3 R193, R142, 0x3c0, RZ ;  /* 0x000003c08ec17810 */ /* 0x000fe20007ffe0ff */
[----:B------:R-:W1:Y:S01]  /*6050*/  MUFU.EX2 R65, R65 ;  /* 0x0000004100417308 */ /* 0x000e620000000800 */
[----:B------:R-:W-:Y:S01]  /*6060*/  LEA.HI.SX32 R185, R185, R142, 0x1b ;  /* 0x0000008eb9b97211 */ /* 0x000fe200078fdaff */
[----:B------:R-:W-:Y:S01]  /*6070*/  UIADD3 UR21, UR21, UR40, URZ ;  /* 0x0000002815157290 */ /* 0x000fe2000fffe03f */
[----:B------:R-:W-:-:S02]  /*6080*/  SHF.L.U32 R177, R177, 0x1, RZ ;  /* 0x00000001b1b17819 */ /* 0x000fc400000006ff */
[-C--:B------:R-:W-:Y:S02]  /*6090*/  LEA.HI.SX32 R187, R187, R142.reuse, 0x1b ;  /* 0x0000008ebbbb7211 */ /* 0x080fe400078fdaff */
[----:B------:R-:W-:Y:S02]  /*60a0*/  SHF.L.U32 R90, R179, 0x1, RZ ;  /* 0x00000001b35a7819 */ /* 0x000fe400000006ff */
[-C--:B------:R-:W-:Y:S02]  /*60b0*/  LEA.HI.SX32 R189, R189, R142.reuse, 0x1b ;  /* 0x0000008ebdbd7211 */ /* 0x080fe400078fdaff */
[----:B------:R-:W-:Y:S02]  /*60c0*/  SHF.L.U32 R181, R181, 0x1, RZ ;  /* 0x00000001b5b57819 */ /* 0x000fe400000006ff */
[-C--:B------:R-:W-:Y:S02]  /*60d0*/  LEA.HI.SX32 R140, R191, R142.reuse, 0x1b ;  /* 0x0000008ebf8c7211 */ /* 0x080fe400078fdaff */
[----:B------:R-:W-:Y:S01]  /*60e0*/  SHF.L.U32 R86, R183, 0x1, RZ ;  /* 0x00000001b7567819 */ /* 0x000fe200000006ff */
[----:B------:R-:W2:Y:S01]  /*60f0*/  MUFU.EX2 R60, R60 ;  /* 0x0000003c003c7308 */ /* 0x000ea20000000800 */
[----:B------:R-:W-:Y:S01]  /*6100*/  LEA.HI.SX32 R141, R193, R142, 0x1b ;  /* 0x0000008ec18d7211 */ /* 0x000fe200078fdaff */
[----:B------:R-:W-:Y:S01]  /*6110*/  STS.U16 [R177+0x580], R100 ;  /* 0x00058064b1007388 */ /* 0x000fe20000000400 */
[----:B------:R-:W-:Y:S01]  /*6120*/  SHF.L.U32 R185, R185, 0x1, RZ ;  /* 0x00000001b9b97819 */ /* 0x000fe200000006ff */
[----:B------:R-:W-:Y:S01]  /*6130*/  UIMAD UR39, UR7, UR35, UR39 ;  /* 0x00000023072772a4 */ /* 0x000fe2000f8e0227 */
[----:B------:R-:W-:Y:S01]  /*6140*/  ISETP.NE.AND P1, PT, R84, RZ, PT ;  /* 0x000000ff5400720c */ /* 0x000fe20003f25270 */
[----:B------:R-:W-:Y:S01]  /*6150*/  STS.U16 [R90+0x5c0], R101 ;  /* 0x0005c0655a007388 */ /* 0x000fe20000000400 */
[----:B------:R-:W-:Y:S01]  /*6160*/  SHF.L.U32 R88, R187, 0x1, RZ ;  /* 0x00000001bb587819 */ /* 0x000fe200000006ff */
[----:B------:R-:W-:Y:S01]  /*6170*/  UIMAD.WIDE.U32 UR34, UR7, UR34, UR20 ;  /* 0x00000022072272a5 */ /* 0x000fe2000f8e0014 */
[----:B------:R-:W-:Y:S01]  /*6180*/  SHF.L.U32 R189, R189, 0x1, RZ ;  /* 0x00000001bdbd7819 */ /* 0x000fe200000006ff */
[----:B------:R-:W-:Y:S01]  /*6190*/  STS.U16 [R181+0x600], R110 ;  /* 0x0006006eb5007388 */ /* 0x000fe20000000400 */
[----:B------:R-:W-:Y:S01]  /*61a0*/  SHF.L.U32 R140, R140, 0x1, RZ ;  /* 0x000000018c8c7819 */ /* 0x000fe200000006ff */
[----:B------:R-:W-:Y:S01]  /*61b0*/  ULDC.64 UR20, c[0x0][0x230] ;  /* 0x00008c0000147ab9 */ /* 0x000fe20000000a00 */
[----:B------:R-:W-:Y:S01]  /*61c0*/  SHF.L.U32 R141, R141, 0x1, RZ ;  /* 0x000000018d8d7819 */ /* 0x000fe200000006ff */
[----:B------:R-:W-:Y:S01]  /*61d0*/  STS.U16 [R86+0x640], R111 ;  /* 0x0006406f56007388 */ /* 0x000fe20000000400 */
[----:B------:R-:W-:Y:S01]  /*61e0*/  IADD3 R195, R142, 0x3e0, RZ ;  /* 0x000003e08ec37810 */ /* 0x000fe20007ffe0ff */
[----:B------:R-:W-:-:S02]  /*61f0*/  UIADD3 UR35, UR35, UR39, URZ ;  /* 0x0000002723237290 */ /* 0x000fc4000fffe03f */
[----:B------:R0:W-:Y:S01]  /*6200*/  STS.U16 [R185+0x680], R130 ;  /* 0x00068082b9007388 */ /* 0x0001e20000000400 */
[----:B------:R-:W-:Y:S01]  /*6210*/  ULEA UR20, UP0, UR34, UR20, 0x3 ;  /* 0x0000001422147291 */ /* 0x000fe2000f80183f */
[----:B------:R-:W-:Y:S02]  /*6220*/  LEA R62, R83, R62, 0x5 ;  /* 0x0000003e533e7211 */ /* 0x000fe400078e28ff */
[----:B------:R-:W-:Y:S01]  /*6230*/  STS.U16 [R88+0x6c0], R131 ;  /* 0x0006c08358007388 */ /* 0x000fe20000000400 */
[----:B------:R-:W-:-:S03]  /*6240*/  LEA.HI.SX32 R142, R195, R142, 0x1b ;  /* 0x0000008ec38e7211 */ /* 0x000fc600078fdaff */
[----:B------:R3:W-:Y:S01]  /*6250*/  STS.U16 [R189+0x700], R134 ;  /* 0x00070086bd007388 */ /* 0x0007e20000000400 */
[----:B0-----:R-:W-:Y:S01]  /*6260*/  FMUL.FTZ R130, R70, R61 ;  /* 0x0000003d46827220 */ /* 0x001fe20000410000 */
[----:B------:R-:W-:Y:S02]  /*6270*/  MOV R61, UR32 ;  /* 0x00000020003d7c02 */ /* 0x000fe40008000f00 */
[----:B------:R0:W-:Y:S01]  /*6280*/  STS.U16 [R140+0x740], R133 ;  /* 0x000740858c007388 */ /* 0x0001e20000000400 */
[----:B------:R-:W-:Y:S01]  /*6290*/  ULEA.HI.X UR21, UR34, UR21, UR35, 0x3, UP0 ;  /* 0x0000001522157291 */ /* 0x000fe200080f1c23 */
[----:B------:R-:W-:Y:S02]  /*62a0*/  FMUL.FTZ R108, R40, UR42 ;  /* 0x0000002a286c7c20 */ /* 0x000fe40008410000 */
[----:B------:R4:W-:Y:S01]  /*62b0*/  STS.U16 [R141+0x780], R132 ;  /* 0x000780848d007388 */ /* 0x0009e20000000400 */
[----:B------:R-:W-:Y:S01]  /*62c0*/  FMUL.FTZ R69, R71, R47 ;  /* 0x0000002f47457220 */ /* 0x000fe20000410000 */
[----:B------:R-:W-:Y:S01]  /*62d0*/  LEA R61, R61, UR7, 0x8 ;  /* 0x000000073d3d7c11 */ /* 0x000fe2000f8e40ff */
[C---:B-1----:R-:W-:Y:S01]  /*62e0*/  FMUL.FTZ R135, R65.reuse, R135 ;  /* 0x0000008741877220 */ /* 0x042fe20000410000 */
[----:B------:R-:W-:Y:S01]  /*62f0*/  LEA.HI.SX32 R62, R62, R62, 0x1b ;  /* 0x0000003e3e3e7211 */ /* 0x000fe200078fdaff */
[----:B---3--:R-:W-:-:S02]  /*6300*/  FMUL.FTZ R134, R65, R138 ;  /* 0x0000008a41867220 */ /* 0x008fc40000410000 */
[C---:B0-----:R-:W-:Y:S02]  /*6310*/  FMUL.FTZ R133, R68.reuse, R139 ;  /* 0x0000008b44857220 */ /* 0x041fe40000410000 */
[----:B----4-:R-:W-:Y:S02]  /*6320*/  FMUL.FTZ R132, R68, R63 ;  /* 0x0000003f44847220 */ /* 0x010fe40000410000 */
[C---:B------:R-:W-:Y:S02]  /*6330*/  FMUL.FTZ R63, R71.reuse, R46 ;  /* 0x0000002e473f7220 */ /* 0x040fe40000410000 */
[C---:B------:R-:W-:Y:S01]  /*6340*/  FMUL.FTZ R68, R71.reuse, R44 ;  /* 0x0000002c47447220 */ /* 0x040fe20000410000 */
[----:B------:R-:W-:Y:S01]  /*6350*/  @P1 IADD3 R61, R84, 0x200, RZ ;  /* 0x00000200543d1810 */ /* 0x000fe20007ffe0ff */
[C---:B------:R-:W-:Y:S01]  /*6360*/  FMUL.FTZ R65, R71.reuse, R45 ;  /* 0x0000002d47417220 */ /* 0x040fe20000410000 */
[----:B------:R-:W-:Y:S01]  /*6370*/  SHF.L.U32 R87, R142, 0x1, RZ ;  /* 0x000000018e577819 */ /* 0x000fe200000006ff */
[----:B------:R-:W-:Y:S01]  /*6380*/  FMUL.RZ R150, R108, 0.15915493667125701904 ;  /* 0x3e22f9836c967820 */ /* 0x000fe2000040c000 */
[----:B------:R0:W-:Y:S01]  /*6390*/  MUFU.EX2 R101, R69 ;  /* 0x0000004500657308 */ /* 0x0001e20000000800 */
[----:B------:R-:W-:-:S02]  /*63a0*/  FMUL.FTZ R85, R71, R48 ;  /* 0x0000003047557220 */ /* 0x000fc40000410000 */
[----:B------:R-:W-:Y:S02]  /*63b0*/  FMUL.FTZ R131, R70, R137 ;  /* 0x0000008946837220 */ /* 0x000fe40000410000 */
[----:B--2---:R-:W-:-:S03]  /*63c0*/  FMUL.FTZ R122, R60, R122 ;  /* 0x0000007a3c7a7220 */ /* 0x004fc60000410000 */
[----:B------:R1:W-:Y:S01]  /*63d0*/  MUFU.EX2 R110, R63 ;  /* 0x0000003f006e7308 */ /* 0x0003e20000000800 */
[----:B0-----:R-:W-:Y:S01]  /*63e0*/  MOV R69, UR21 ;  /* 0x0000001500457c02 */ /* 0x001fe20008000f00 */
[----:B------:R-:W-:Y:S01]  /*63f0*/  FMUL.FTZ R123, R60, R123 ;  /* 0x0000007b3c7b7220 */ /* 0x000fe20000410000 */
[----:B------:R-:W-:Y:S05]  /*6400*/  STS.U16 [R87+0x7c0], R136 ;  /* 0x0007c08857007388 */ /* 0x000fea0000000400 */
[----:B------:R0:W-:Y:S01]  /*6410*/  MUFU.EX2 R111, R68 ;  /* 0x00000044006f7308 */ /* 0x0001e20000000800 */
[----:B-1----:R-:W-:Y:S01]  /*6420*/  SHF.L.U32 R63, R62, 0x1, RZ ;  /* 0x000000013e3f7819 */ /* 0x002fe200000006ff */
[----:B------:R-:W-:-:S06]  /*6430*/  NOP ;  /* 0x0000000000007918 */ /* 0x000fcc0000000000 */
[----:B------:R1:W-:Y:S01]  /*6440*/  MUFU.EX2 R70, R65 ;  /* 0x0000004100467308 */ /* 0x0003e20000000800 */
[----:B0-----:R-:W-:Y:S01]  /*6450*/  MOV R68, UR20 ;  /* 0x0000001400447c02 */ /* 0x001fe20008000f00 */
[----:B------:R-:W0:Y:S01]  /*6460*/  LDS.U16 R88, [R63] ;  /* 0x000000003f587984 */ /* 0x000e220000000400 */
[----:B------:R-:W-:-:S03]  /*6470*/  HFMA2.MMA R157, -RZ, RZ, 0, 9.5367431640625e-07 ;  /* 0x00000010ff9d7435 */ /* 0x000fc600000001ff */
[----:B------:R-:W2:Y:S01]  /*6480*/  LDS.U16 R87, [R63+0x2] ;  /* 0x000002003f577984 */ /* 0x000ea20000000400 */
[----:B-1----:R-:W-:Y:S01]  /*6490*/  SHF.L.U32 R65, R61, 0x3, RZ ;  /* 0x000000033d417819 */ /* 0x002fe200000006ff */
[----:B------:R-:W-:Y:S02]  /*64a0*/  MUFU.SIN R108, R150 ;  /* 0x00000096006c7308 */ /* 0x000fe40000000400 */
[----:B------:R-:W1:Y:S04]  /*64b0*/  LDS.U16 R86, [R63+0x6] ;  /* 0x000006003f567984 */ /* 0x000e680000000400 */
[----:B------:R-:W-:Y:S02]  /*64c0*/  LDS.U16 R89, [R63+0x8] ;  /* 0x000008003f597984 */ /* 0x000fe40000000400 */
[----:B------:R-:W-:Y:S02]  /*64d0*/  MUFU.COS R109, R150 ;  /* 0x00000096006d7308 */ /* 0x000fe40000000000 */
[----:B------:R-:W-:Y:S04]  /*64e0*/  LDS.U16 R90, [R63+0xa] ;  /* 0x00000a003f5a7984 */ /* 0x000fe80000000400 */
[----:B------:R-:W-:Y:S02]  /*64f0*/  LDS.U16 R92, [R63+0xc] ;  /* 0x00000c003f5c7984 */ /* 0x000fe40000000400 */
[----:B------:R-:W-:Y:S02]  /*6500*/  MUFU.SIN R104, R152 ;  /* 0x0000009800687308 */ /* 0x000fe40000000400 */
[----:B------:R-:W-:Y:S04]  /*6510*/  LDS.U16 R91, [R63+0xe] ;  /* 0x00000e003f5b7984 */ /* 0x000fe80000000400 */
[----:B------:R-:W-:Y:S02]  /*6520*/  LDS.U16 R93, [R63+0x10] ;  /* 0x000010003f5d7984 */ /* 0x000fe40000000400 */
[----:B------:R-:W-:Y:S02]  /*6530*/  MUFU.COS R105, R152 ;  /* 0x0000009800697308 */ /* 0x000fe40000000000 */
[----:B------:R-:W-:Y:S04]  /*6540*/  LDS.U16 R94, [R63+0x12] ;  /* 0x000012003f5e7984 */ /* 0x000fe80000000400 */
[----:B------:R-:W-:Y:S02]  /*6550*/  LDS.U16 R96, [R63+0x14] ;  /* 0x000014003f607984 */ /* 0x000fe40000000400 */
[----:B------:R3:W4:Y:S02]  /*6560*/  MUFU.EX2 R100, R85 ;  /* 0x0000005500647308 */ /* 0x0007240000000800 */
[----:B------:R-:W-:Y:S04]  /*6570*/  LDS.U16 R95, [R63+0x16] ;  /* 0x000016003f5f7984 */ /* 0x000fe80000000400 */
[----:B------:R-:W-:Y:S04]  /*6580*/  LDS.U16 R97, [R63+0x18] ;  /* 0x000018003f617984 */ /* 0x000fe80000000400 */
[----:B---3--:R-:W3:Y:S04]  /*6590*/  LDS.U16 R85, [R63+0x4] ;  /* 0x000004003f557984 */ /* 0x008ee80000000400 */
        /* <DEDUP_REMOVED lines=22> */
[----:B------:R-:W-:Y:S02]  /*6700*/  FMUL.FTZ R60, R71, R43 ;  /* 0x0000002b473c7220 */ /* 0x000fe40000410000 */
[C---:B------:R-:W-:Y:S02]  /*6710*/  FFMA.FTZ R158, R123.reuse, R135, R156 ;  /* 0x000000877b9e7223 */ /* 0x040fe4000001009c */
[----:B-1----:R-:W-:Y:S01]  /*6720*/  @!P0 IMAD.WIDE R64, R64, R157, UR10 ;  /* 0x0000000a40408e25 */ /* 0x002fe2000f8e029d */
[----:B------:R1:W-:Y:S03]  /*6730*/  MUFU.EX2 R153, R60 ;  /* 0x0000003c00997308 */ /* 0x0003e60000000800 */
[----:B------:R-:W-:Y:S02]  /*6740*/  FMUL.FTZ R157, R123, R134 ;  /* 0x000000867b9d7220 */ /* 0x000fe40000410000 */
[----:B------:R-:W-:-:S02]  /*6750*/  FMUL.FTZ R160, R132, R158 ;  /* 0x0000009e84a07220 */ /* 0x000fc40000410000 */
[----:B------:R-:W-:Y:S01]  /*6760*/  FFMA.FTZ R157, R122, R135, -R157 ;  /* 0x000000877a9d7223 */ /* 0x000fe2000001089d */
[----:B-1----:R-:W-:Y:S01]  /*6770*/  HFMA2.MMA R60, -RZ, RZ, 1.875, 0 ;  /* 0x3f800000ff3c7435 */ /* 0x002fe200000001ff */
[----:B------:R-:W-:Y:S01]  /*6780*/  MOV R61, RZ ;  /* 0x000000ff003d7202 */ /* 0x000fe20000000f00 */
[----:B------:R-:W-:Y:S01]  /*6790*/  CS2R R62, SRZ ;  /* 0x00000000003e7805 */ /* 0x000fe2000001ff00 */
[----:B------:R-:W-:Y:S01]  /*67a0*/  BAR.SYNC.DEFER_BLOCKING 0x0 ;  /* 0x0000000000007b1d */ /* 0x000fe20000010000 */
[-C--:B------:R-:W-:Y:S02]  /*67b0*/  FFMA.FTZ R160, R133, R157.reuse, -R160 ;  /* 0x0000009d85a07223 */ /* 0x080fe400000108a0 */
[----:B------:R-:W-:-:S04]  /*67c0*/  FMUL.FTZ R157, R132, R157 ;  /* 0x0000009d849d7220 */ /* 0x000fc80000410000 */
[----:B------:R-:W-:Y:S02]  /*67d0*/  FFMA.FTZ R157, R133, R158, R157 ;  /* 0x0000009e859d7223 */ /* 0x000fe4000001009d */
[----:B------:R-:W-:Y:S02]  /*67e0*/  FMUL.FTZ R154, R71, R42 ;  /* 0x0000002a479a7220 */ /* 0x000fe40000410000 */
[----:B----4-:R-:W-:Y:S02]  /*67f0*/  FMUL.FTZ R128, R100, R128 ;  /* 0x0000008064807220 */ /* 0x010fe40000410000 */
[C---:B------:R-:W-:Y:S01]  /*6800*/  FMUL.FTZ R121, R70.reuse, R121 ;  /* 0x0000007946797220 */ /* 0x040fe20000410000 */
[----:B------:R1:W5:Y:S01]  /*6810*/  @!P0 LDG.E.128 R60, [R64.64] ;  /* 0x0000001e403c8981 */ /* 0x000362000c1e1d00 */
[----:B------:R-:W-:Y:S02]  /*6820*/  FMUL.FTZ R120, R70, R120 ;  /* 0x0000007846787220 */ /* 0x000fe40000410000 */
[----:B-1----:R-:W-:-:S04]  /*6830*/  FMUL.FTZ R64, R130, R160 ;  /* 0x000000a082407220 */ /* 0x002fc80000410000 */
[CC--:B------:R-:W-:Y:S02]  /*6840*/  FFMA.FTZ R65, R131.reuse, R157.reuse, R64 ;  /* 0x0000009d83417223 */ /* 0x0c0fe40000010040 */
[----:B------:R-:W-:Y:S02]  /*6850*/  FMUL.FTZ R157, R130, R157 ;  /* 0x0000009d829d7220 */ /* 0x000fe40000410000 */
[----:B------:R-:W-:Y:S02]  /*6860*/  FMUL.FTZ R129, R100, R129 ;  /* 0x0000008164817220 */ /* 0x000fe40000410000 */
[----:B------:R-:W-:Y:S02]  /*6870*/  FFMA.FTZ R157, R131, R160, -R157 ;  /* 0x000000a0839d7223 */ /* 0x000fe4000001089d */
[----:B------:R-:W-:Y:S01]  /*6880*/  FMUL.FTZ R70, R128, R65 ;  /* 0x0000004180467220 */ /* 0x000fe20000410000 */
[----:B------:R-:W1:Y:S01]  /*6890*/  MUFU.EX2 R154, R154 ;  /* 0x0000009a009a7308 */ /* 0x000e620000000800 */
[----:B------:R-:W-:-:S02]  /*68a0*/  FMUL.FTZ R100, R71, R38 ;  /* 0x0000002647647220 */ /* 0x000fc40000410000 */
[C---:B------:R-:W-:Y:S02]  /*68b0*/  FMUL.FTZ R125, R110.reuse, R125 ;  /* 0x0000007d6e7d7220 */ /* 0x040fe40000410000 */
[----:B------:R-:W-:Y:S02]  /*68c0*/  FMUL.FTZ R124, R110, R124 ;  /* 0x0000007c6e7c7220 */ /* 0x000fe40000410000 */
[-C--:B------:R-:W-:Y:S02]  /*68d0*/  FMUL.FTZ R110, R128, R157.reuse ;  /* 0x0000009d806e7220 */ /* 0x080fe40000410000 */
[----:B------:R-:W-:Y:S02]  /*68e0*/  FMUL.FTZ R126, R101, R126 ;  /* 0x0000007e657e7220 */ /* 0x000fe40000410000 */
[----:B------:R-:W-:Y:S02]  /*68f0*/  FFMA.FTZ R70, R129, R157, -R70 ;  /* 0x0000009d81467223 */ /* 0x000fe40000010846 */
[----:B------:R-:W-:Y:S01]  /*6900*/  FMUL.FTZ R64, R71, R33 ;  /* 0x0000002147407220 */ /* 0x000fe20000410000 */
[----:B------:R-:W4:Y:S01]  /*6910*/  MUFU.EX2 R100, R100 ;  /* 0x0000006400647308 */ /* 0x000f220000000800 */
[----:B------:R-:W-:-:S02]  /*6920*/  FMUL.FTZ R67, R28, UR42 ;  /* 0x0000002a1c437c20 */ /* 0x000fc40008410000 */
[----:B------:R-:W-:Y:S02]  /*6930*/  FMUL.FTZ R127, R101, R127 ;  /* 0x0000007f657f7220 */ /* 0x000fe40000410000 */
[----:B------:R-:W-:Y:S02]  /*6940*/  FFMA.FTZ R110, R129, R65, R110 ;  /* 0x00000041816e7223 */ /* 0x000fe4000001006e */
[C---:B------:R-:W-:Y:S02]  /*6950*/  FMUL.FTZ R155, R71.reuse, R41 ;  /* 0x00000029479b7220 */ /* 0x040fe40000410000 */
[C---:B------:R-:W-:Y:S02]  /*6960*/  FMUL.FTZ R156, R71.reuse, R40 ;  /* 0x00000028479c7220 */ /* 0x040fe40000410000 */
[----:B------:R-:W-:Y:S02]  /*6970*/  FMUL.FTZ R101, R126, R70 ;  /* 0x000000467e657220 */ /* 0x000fe40000410000 */
[----:B------:R-:W-:Y:S01]  /*6980*/  FMUL.FTZ R71, R71, R28 ;  /* 0x0000001c47477220 */ /* 0x000fe20000410000 */
[----:B------:R-:W0:Y:S01]  /*6990*/  MUFU.EX2 R64, R64 ;  /* 0x0000004000407308 */ /* 0x000e220000000800 */
[----:B------:R-:W-:-:S02]  /*69a0*/  FMUL.RZ R67, R67, 0.15915493667125701904 ;  /* 0x3e22f98343437820 */ /* 0x000fc4000040c000 */
[-C--:B------:R-:W-:Y:S02]  /*69b0*/  FMUL.FTZ R65, R126, R110.reuse ;  /* 0x0000006e7e417220 */ /* 0x080fe40000410000 */
[C---:B------:R-:W-:Y:S02]  /*69c0*/  FFMA.FTZ R101, R127.reuse, R110, R101 ;  /* 0x0000006e7f657223 */ /* 0x040fe40000010065 */
[----:B------:R-:W-:Y:S01]  /*69d0*/  FFMA.FTZ R65, R127, R70, -R65 ;  /* 0x000000467f417223 */ /* 0x000fe20000010841 */
[----:B------:R-:W-:Y:S01]  /*69e0*/  MUFU.COS R66, R67 ;  /* 0x0000004300427308 */ /* 0x000fe20000000000 */
[----:B------:R-:W-:Y:S02]  /*69f0*/  FMUL.FTZ R110, R124, R101 ;  /* 0x000000657c6e7220 */ /* 0x000fe40000410000 */
[C---:B-1----:R-:W-:Y:S02]  /*6a00*/  FMUL.FTZ R115, R154.reuse, R115 ;  /* 0x000000739a737220 */ /* 0x042fe40000410000 */
[----:B------:R-:W-:-:S03]  /*6a10*/  FMUL.FTZ R114, R154, R114 ;  /* 0x000000729a727220 */ /* 0x000fc60000410000 */
[----:B------:R-:W1:Y:S01]  /*6a20*/  MUFU.EX2 R71, R71 ;  /* 0x0000004700477308 */ /* 0x000e620000000800 */
[-C--:B------:R-:W-:Y:S02]  /*6a30*/  FMUL.FTZ R154, R124, R65.reuse ;  /* 0x000000417c9a7220 */ /* 0x080fe40000410000 */
[C---:B------:R-:W-:Y:S02]  /*6a40*/  FFMA.FTZ R110, R125.reuse, R65, -R110 ;  /* 0x000000417d6e7223 */ /* 0x040fe4000001086e */
[----:B------:R-:W-:Y:S02]  /*6a50*/  FFMA.FTZ R154, R125, R101, R154 ;  /* 0x000000657d9a7223 */ /* 0x000fe4000001009a */
[C---:B----4-:R-:W-:Y:S02]  /*6a60*/  FMUL.FTZ R105, R100.reuse, R105 ;  /* 0x0000006964697220 */ /* 0x050fe40000410000 */
[----:B------:R-:W-:Y:S02]  /*6a70*/  FMUL.FTZ R104, R100, R104 ;  /* 0x0000006864687220 */ /* 0x000fe40000410000 */
[C---:B------:R-:W-:Y:S01]  /*6a80*/  FMUL.FTZ R100, R120.reuse, R110 ;  /* 0x0000006e78647220 */ /* 0x040fe20000410000 */
[----:B------:R4:W2:Y:S01]  /*6a90*/  MUFU.SIN R70, R67 ;  /* 0x0000004300467308 */ /* 0x0008a20000000400 */
[----:B------:R-:W-:-:S02]  /*6aa0*/  FMUL.FTZ R65, R120, R154 ;  /* 0x0000009a78417220 */ /* 0x000fc40000410000 */
[C---:B0-----:R-:W-:Y:S02]  /*6ab0*/  FMUL.FTZ R103, R64.reuse, R103 ;  /* 0x0000006740677220 */ /* 0x041fe40000410000 */
[----:B------:R-:W-:Y:S02]  /*6ac0*/  FMUL.FTZ R102, R64, R102 ;  /* 0x0000006640667220 */ /* 0x000fe40000410000 */
[----:B------:R-:W-:Y:S02]  /*6ad0*/  FMUL.FTZ R118, R111, R118 ;  /* 0x000000766f767220 */ /* 0x000fe40000410000 */
[C---:B------:R-:W-:Y:S02]  /*6ae0*/  FFMA.FTZ R64, R121.reuse, R154, R100 ;  /* 0x0000009a79407223 */ /* 0x040fe40000010064 */
[----:B------:R-:W-:Y:S02]  /*6af0*/  FFMA.FTZ R65, R121, R110, -R65 ;  /* 0x0000006e79417223 */ /* 0x000fe40000010841 */
[----:B-1----:R-:W-:Y:S01]  /*6b00*/  FMUL.FTZ R101, R71, R66 ;  /* 0x0000004247657220 */ /* 0x002fe20000410000 */
[----:B------:R-:W-:Y:S01]  /*6b10*/  HADD2.F32 R88, -RZ, R88.H0_H0 ;  /* 0x20000058ff587230 */ /* 0x000fe20000004100 */
[----:B------:R-:W-:-:S02]  /*6b20*/  FMUL.FTZ R119, R111, R119 ;  /* 0x000000776f777220 */ /* 0x000fc40000410000 */
[C---:B------:R-:W-:Y:S02]  /*6b30*/  FMUL.FTZ R66, R118.reuse, R64 ;  /* 0x0000004076427220 */ /* 0x040fe40000410000 */
[-C--:B----4-:R-:W-:Y:S01]  /*6b40*/  FMUL.FTZ R67, R118, R65.reuse ;  /* 0x0000004176437220 */ /* 0x090fe20000410000 */
[----:B--2---:R-:W-:Y:S01]  /*6b50*/  HADD2.F32 R87, -RZ, R87.H0_H0 ;  /* 0x20000057ff577230 */ /* 0x004fe20000004100 */
[----:B------:R-:W-:Y:S01]  /*6b60*/  FFMA.FTZ R65, R119, R65, -R66 ;  /* 0x0000004177417223 */ /* 0x000fe20000010842 */
[----:B------:R-:W-:Y:S01]  /*6b70*/  HADD2.F32 R66, -RZ, R80.H0_H0 ;  /* 0x20000050ff427230 */ /* 0x000fe20000004100 */
[-C--:B------:R-:W-:Y:S01]  /*6b80*/  FMUL.FTZ R185, R88, R52.reuse ;  /* 0x0000003458b97220 */ /* 0x080fe20000410000 */
[----:B------:R-:W-:Y:S01]  /*6b90*/  HADD2.F32 R86, -RZ, R86.H0_H0 ;  /* 0x20000056ff567230 */ /* 0x000fe20000004100 */
[----:B------:R-:W-:Y:S02]  /*6ba0*/  FMUL.FTZ R186, R87, R52 ;  /* 0x0000003457ba7220 */ /* 0x000fe40000410000 */
[----:B------:R-:W-:Y:S01]  /*6bb0*/  FMUL.FTZ R185, R66, R185 ;  /* 0x000000b942b97220 */ /* 0x000fe20000410000 */
[----:B---3--:R-:W-:Y:S01]  /*6bc0*/  HADD2.F32 R85, -RZ, R85.H0_H0 ;  /* 0x20000055ff557230 */ /* 0x008fe20000004100 */
[----:B------:R-:W-:Y:S01]  /*6bd0*/  FMUL.FTZ R100, R71, R70 ;  /* 0x0000004647647220 */ /* 0x000fe20000410000 */
[----:B------:R-:W-:Y:S01]  /*6be0*/  HADD2.F32 R71, -RZ, R79.H0_H0 ;  /* 0x2000004fff477230 */ /* 0x000fe20000004100 */
[----:B------:R-:W-:-:S02]  /*6bf0*/  FFMA.FTZ R64, R119, R64, R67 ;  /* 0x0000004077407223 */ /* 0x000fc40000010043 */
[----:B------:R-:W-:Y:S02]  /*6c00*/  FMUL.FTZ R186, R66, R186 ;  /* 0x000000ba42ba7220 */ /* 0x000fe40000410000 */
[-C--:B------:R-:W-:Y:S02]  /*6c10*/  FMUL.FTZ R187, R86, R51.reuse ;  /* 0x0000003356bb7220 */ /* 0x080fe40000410000 */
[-C--:B------:R-:W-:Y:S02]  /*6c20*/  FMUL.FTZ R67, R185, R134.reuse ;  /* 0x00000086b9437220 */ /* 0x080fe40000410000 */
[----:B------:R-:W-:Y:S02]  /*6c30*/  FMUL.FTZ R188, R85, R51 ;  /* 0x0000003355bc7220 */ /* 0x000fe40000410000 */
[----:B------:R-:W-:Y:S02]  /*6c40*/  FMUL.FTZ R66, R186, R134 ;  /* 0x00000086ba427220 */ /* 0x000fe40000410000 */
[----:B------:R-:W-:-:S02]  /*6c50*/  FMUL.FTZ R187, R71, R187 ;  /* 0x000000bb47bb7220 */ /* 0x000fc40000410000 */
[-C--:B------:R-:W-:Y:S01]  /*6c60*/  FFMA.FTZ R70, R186, R135.reuse, R67 ;  /* 0x00000087ba467223 */ /* 0x080fe20000010043 */
[----:B------:R-:W-:Y:S01]  /*6c70*/  HADD2.F32 R89, -RZ, R89.H0_H0 ;  /* 0x20000059ff597230 */ /* 0x000fe20000004100 */
[----:B------:R-:W-:Y:S02]  /*6c80*/  FMUL.FTZ R188, R71, R188 ;  /* 0x000000bc47bc7220 */ /* 0x000fe40000410000 */
[----:B------:R-:W-:Y:S02]  /*6c90*/  FFMA.FTZ R67, R185, R135, -R66 ;  /* 0x00000087b9437223 */ /* 0x000fe40000010842 */
        /* <DEDUP_REMOVED lines=8> */
[C---:B------:R-:W-:Y:S02]  /*6d20*/  FFMA.FTZ R66, R133.reuse, R67, -R66 ;  /* 0x0000004385427223 */ /* 0x040fe40000010842 */
        /* <DEDUP_REMOVED lines=12> */
[C---:B------:R-:W-:Y:S02]  /*6df0*/  FFMA.FTZ R70, R131.reuse, R71, R70 ;  /* 0x0000004783467223 */ /* 0x040fe40000010046 */
[C---:B------:R-:W-:Y:S01]  /*6e00*/  FMUL.FTZ R191, R110.reuse, R191 ;  /* 0x000000bf6ebf7220 */ /* 0x040fe20000410000 */
        /* <DEDUP_REMOVED lines=77> */
[----:B------:R-:W0:Y:S01]  /*72e0*/  MUFU.EX2 R155, R155 ;  /* 0x0000009b009b7308 */ /* 0x000e220000000800 */
        /* <DEDUP_REMOVED lines=15> */
[-C--:B------:R-:W-:Y:S01]  /*73e0*/  FMUL.FTZ R205, R141, R42.reuse ;  /* 0x0000002a8dcd7220 */ /* 0x080fe20000410000 */
[----:B------:R-:W1:Y:S01]  /*73f0*/  MUFU.EX2 R156, R156 ;  /* 0x0000009c009c7308 */ /* 0x000e620000000800 */
[-C--:B------:R-:W-:Y:S02]  /*7400*/  FMUL.FTZ R67, R114, R71.reuse ;  /* 0x0000004772437220 */ /* 0x080fe40000410000 */
[----:B------:R-:W-:Y:S02]  /*7410*/  FFMA.FTZ R66, R115, R71, -R64 ;  /* 0x0000004773427223 */ /* 0x000fe40000010840 */
[----:B------:R-:W-:Y:S02]  /*7420*/  FMUL.FTZ R206, R142, R42 ;  /* 0x0000002a8ece7220 */ /* 0x000fe40000410000 */
[----:B------:R-:W-:Y:S01]  /*7430*/  FMUL.FTZ R205, R111, R205 ;  /* 0x000000cd6fcd7220 */ /* 0x000fe20000410000 */
[----:B------:R-:W-:Y:S01]  /*7440*/  HADD2.F32 R143, -RZ, R143.H0_H0 ;  /* 0x2000008fff8f7230 */ /* 0x000fe20000004100 */
[----:B0-----:R-:W-:-:S02]  /*7450*/  FMUL.FTZ R112, R155, R112 ;  /* 0x000000709b707220 */ /* 0x001fc40000410000 */
        /* <DEDUP_REMOVED lines=9> */
[-C--:B------:R-:W-:Y:S02]  /*74f0*/  FFMA.FTZ R110, R113, R67.reuse, R110 ;  /* 0x00000043716e7223 */ /* 0x080fe4000001006e */
[----:B------:R-:W-:Y:S02]  /*7500*/  FMUL.FTZ R67, R112, R67 ;  /* 0x0000004370437220 */ /* 0x000fe40000410000 */
[----:B------:R-:W-:Y:S02]  /*7510*/  FMUL.FTZ R208, R144, R41 ;  /* 0x0000002990d07220 */ /* 0x000fe40000410000 */
[----:B------:R-:W-:Y:S02]  /*7520*/  FMUL.FTZ R207, R71, R207 ;  /* 0x000000cf47cf7220 */ /* 0x000fe40000410000 */
[----:B------:R-:W-:-:S02]  /*7530*/  FMUL.FTZ R64, R114, R65 ;  /* 0x0000004172407220 */ /* 0x000fc40000410000 */
[----:B-1----:R-:W-:Y:S02]  /*7540*/  FMUL.FTZ R108, R156, R108 ;  /* 0x0000006c9c6c7220 */ /* 0x002fe40000410000 */
[----:B------:R-:W-:Y:S02]  /*7550*/  FFMA.FTZ R67, R113, R66, -R67 ;  /* 0x0000004271437223 */ /* 0x000fe40000010843 */
[----:B------:R-:W-:Y:S02]  /*7560*/  FMUL.FTZ R208, R71, R208 ;  /* 0x000000d047d07220 */ /* 0x000fe40000410000 */
[----:B------:R-:W-:Y:S02]  /*7570*/  FADD.FTZ R110, R207, R110 ;  /* 0x0000006ecf6e7221 */ /* 0x000fe40000010000 */
[-C--:B------:R-:W-:Y:S02]  /*7580*/  FFMA.FTZ R64, R115, R70.reuse, -R64 ;  /* 0x0000004673407223 */ /* 0x080fe40000010840 */
[----:B------:R-:W-:Y:S01]  /*7590*/  FMUL.FTZ R70, R114, R70 ;  /* 0x0000004672467220 */ /* 0x000fe20000410000 */
[----:B------:R-:W-:Y:S01]  /*75a0*/  HADD2.F32 R145, -RZ, R145.H0_H0 ;  /* 0x20000091ff917230 */ /* 0x000fe20000004100 */
[----:B------:R-:W-:-:S02]  /*75b0*/  FMUL.FTZ R109, R156, R109 ;  /* 0x0000006d9c6d7220 */ /* 0x000fc40000410000 */
[----:B------:R-:W-:Y:S02]  /*75c0*/  FADD.FTZ R67, R208, R67 ;  /* 0x00000043d0437221 */ /* 0x000fe40000010000 */
[C---:B------:R-:W-:Y:S01]  /*75d0*/  FMUL.FTZ R66, R108.reuse, R110 ;  /* 0x0000006e6c427220 */ /* 0x040fe20000410000 */
[----:B------:R-:W-:Y:S01]  /*75e0*/  HADD2.F32 R146, -RZ, R146.H0_H0 ;  /* 0x20000092ff927230 */ /* 0x000fe20000004100 */
[----:B------:R-:W-:Y:S01]  /*75f0*/  FFMA.FTZ R70, R115, R65, R70 ;  /* 0x0000004173467223 */ /* 0x000fe20000010046 */
[----:B------:R-:W-:Y:S01]  /*7600*/  HADD2.F32 R111, -RZ, R56.H0_H0 ;  /* 0x20000038ff6f7230 */ /* 0x000fe20000004100 */
[-C--:B------:R-:W-:Y:S02]  /*7610*/  FFMA.FTZ R71, R109, R67.reuse, -R66 ;  /* 0x000000436d477223 */ /* 0x080fe40000010842 */
[----:B------:R-:W-:Y:S02]  /*7620*/  FMUL.FTZ R67, R108, R67 ;  /* 0x000000436c437220 */ /* 0x000fe40000410000 */
[----:B------:R-:W-:-:S02]  /*7630*/  FMUL.FTZ R209, R145, R40 ;  /* 0x0000002891d17220 */ /* 0x000fc40000410000 */
[----:B------:R-:W-:Y:S02]  /*7640*/  FMUL.FTZ R65, R112, R70 ;  /* 0x0000004670417220 */ /* 0x000fe40000410000 */
[----:B------:R-:W-:Y:S02]  /*7650*/  FMUL.FTZ R210, R146, R40 ;  /* 0x0000002892d27220 */ /* 0x000fe40000410000 */
[----:B------:R-:W-:Y:S02]  /*7660*/  FFMA.FTZ R110, R109, R110, R67 ;  /* 0x0000006e6d6e7223 */ /* 0x000fe40000010043 */
[----:B------:R-:W-:Y:S02]  /*7670*/  FMUL.FTZ R209, R111, R209 ;  /* 0x000000d16fd17220 */ /* 0x000fe40000410000 */
[-C--:B------:R-:W-:Y:S01]  /*7680*/  FFMA.FTZ R65, R113, R64.reuse, -R65 ;  /* 0x0000004071417223 */ /* 0x080fe20000010841 */
[----:B------:R-:W-:Y:S01]  /*7690*/  HADD2.F32 R148, -RZ, R148.H0_H0 ;  /* 0x20000094ff947230 */ /* 0x000fe20000004100 */
[----:B------:R-:W-:-:S02]  /*76a0*/  FMUL.FTZ R64, R112, R64 ;  /* 0x0000004070407220 */ /* 0x000fc40000410000 */
[----:B------:R-:W-:Y:S02]  /*76b0*/  FMUL.FTZ R210, R111, R210 ;  /* 0x000000d26fd27220 */ /* 0x000fe40000410000 */
[----:B------:R-:W-:Y:S01]  /*76c0*/  FADD.FTZ R110, R209, R110 ;  /* 0x0000006ed16e7221 */ /* 0x000fe20000010000 */
[----:B------:R-:W-:Y:S01]  /*76d0*/  HADD2.F32 R147, -RZ, R147.H0_H0 ;  /* 0x20000093ff937230 */ /* 0x000fe20000004100 */
[----:B------:R-:W-:Y:S01]  /*76e0*/  FFMA.FTZ R64, R113, R70, R64 ;  /* 0x0000004671407223 */ /* 0x000fe20000010040 */
        /* <DEDUP_REMOVED lines=10> */
[-C--:B------:R-:W-:Y:S02]  /*7790*/  FMUL.FTZ R66, R108, R64.reuse ;  /* 0x000000406c427220 */ /* 0x080fe40000410000 */
[----:B------:R-:W-:Y:S02]  /*77a0*/  FADD.FTZ R71, R212, R71 ;  /* 0x00000047d4477221 */ /* 0x000fe40000010000 */
[-C--:B------:R-:W-:Y:S02]  /*77b0*/  FMUL.FTZ R67, R108, R65.reuse ;  /* 0x000000416c437220 */ /* 0x080fe40000410000 */
[----:B------:R-:W-:Y:S02]  /*77c0*/  FADD.FTZ R110, R211, R110 ;  /* 0x0000006ed36e7221 */ /* 0x000fe40000010000 */
[C---:B------:R-:W-:Y:S01]  /*77d0*/  FFMA.FTZ R66, R109.reuse, R65, -R66 ;  /* 0x000000416d427223 */ /* 0x040fe20000010842 */
[----:B------:R-:W-:Y:S01]  /*77e0*/  HADD2.F32 R149, -RZ, R149.H0_H0 ;  /* 0x20000095ff957230 */ /* 0x000fe20000004100 */
[----:B------:R-:W-:Y:S01]  /*77f0*/  FMUL.FTZ R65, R102, R71 ;  /* 0x0000004766417220 */ /* 0x000fe20000410000 */
[----:B------:R-:W-:Y:S01]  /*7800*/  HADD2.F32 R150, -RZ, R150.H0_H0 ;  /* 0x20000096ff967230 */ /* 0x000fe20000004100 */
[----:B------:R-:W-:-:S02]  /*7810*/  FFMA.FTZ R67, R109, R64, R67 ;  /* 0x000000406d437223 */ /* 0x000fc40000010043 */
[-C--:B------:R-:W-:Y:S02]  /*7820*/  FMUL.FTZ R64, R102, R110.reuse ;  /* 0x0000006e66407220 */ /* 0x080fe40000410000 */
[----:B------:R-:W-:Y:S01]  /*7830*/  FFMA.FTZ R110, R103, R110, R65 ;  /* 0x0000006e676e7223 */ /* 0x000fe20000010041 */
[----:B------:R-:W-:Y:S01]  /*7840*/  HADD2.F32 R65, -RZ, R54.H0_H0 ;  /* 0x20000036ff417230 */ /* 0x000fe20000004100 */
[-C--:B------:R-:W-:Y:S02]  /*7850*/  FMUL.FTZ R213, R149, R33.reuse ;  /* 0x0000002195d57220 */ /* 0x080fe40000410000 */
[----:B------:R-:W-:Y:S01]  /*7860*/  FMUL.FTZ R214, R150, R33 ;  /* 0x0000002196d67220 */ /* 0x000fe20000410000 */
[----:B------:R-:W-:Y:S01]  /*7870*/  ISETP.NE.AND P0, PT, R84, 0x3f, PT ;  /* 0x0000003f5400780c */ /* 0x000fe20003f05270 */
[----:B------:R-:W-:Y:S02]  /*7880*/  FMUL.FTZ R213, R65, R213 ;  /* 0x000000d541d57220 */ /* 0x000fe40000410000 */
[----:B------:R-:W-:-:S02]  /*7890*/  FFMA.FTZ R71, R103, R71, -R64 ;  /* 0x0000004767477223 */ /* 0x000fc40000010840 */
[----:B------:R-:W-:Y:S02]  /*78a0*/  FMUL.FTZ R214, R65, R214 ;  /* 0x000000d641d67220 */ /* 0x000fe40000410000 */
[----:B------:R-:W-:Y:S02]  /*78b0*/  FMUL.FTZ R70, R104, R66 ;  /* 0x0000004268467220 */ /* 0x000fe40000410000 */
[----:B------:R-:W-:Y:S02]  /*78c0*/  FADD.FTZ R110, R213, R110 ;  /* 0x0000006ed56e7221 */ /* 0x000fe40000010000 */
[----:B------:R-:W-:Y:S02]  /*78d0*/  FADD.FTZ R71, R214, R71 ;  /* 0x00000047d6477221 */ /* 0x000fe40000010000 */
[-C--:B------:R-:W-:Y:S02]  /*78e0*/  FMUL.FTZ R64, R104, R67.reuse ;  /* 0x0000004368407220 */ /* 0x080fe40000410000 */
[----:B------:R-:W-:-:S02]  /*78f0*/  FFMA.FTZ R70, R105, R67, R70 ;  /* 0x0000004369467223 */ /* 0x000fc40000010046 */
[CC--:B------:R-:W-:Y:S02]  /*7900*/  FMUL.FTZ R154, R100.reuse, R110.reuse ;  /* 0x0000006e649a7220 */ /* 0x0c0fe40000410000 */
[-C--:B------:R-:W-:Y:S02]  /*7910*/  FMUL.FTZ R67, R100, R71.reuse ;  /* 0x0000004764437220 */ /* 0x080fe40000410000 */
[C---:B------:R-:W-:Y:S02]  /*7920*/  FFMA.FTZ R154, R101.reuse, R71, -R154 ;  /* 0x00000047659a7223 */ /* 0x040fe4000001089a */
[----:B------:R-:W-:Y:S02]  /*7930*/  FFMA.FTZ R71, R101, R110, R67 ;  /* 0x0000006e65477223 */ /* 0x000fe40000010043 */
[----:B------:R0:W1:Y:S01]  /*7940*/  @P0 LDS.64 R110, [R84.X8+0x49e8] ;  /* 0x0049e800546e0984 */ /* 0x0000620000008a00 */
[----:B------:R-:W-:Y:S01]  /*7950*/  FFMA.FTZ R64, R105, R66, -R64 ;  /* 0x0000004269407223 */ /* 0x000fe20000010840 */
[----:B------:R-:W-:Y:S01]  /*7960*/  HADD2.F32 R151, -RZ, R151.H0_H0 ;  /* 0x20000097ff977230 */ /* 0x000fe20000004100 */
[C---:B------:R-:W-:Y:S01]  /*7970*/  FMUL.FTZ R65, R102.reuse, R70 ;  /* 0x0000004666417220 */ /* 0x040fe20000410000 */
[----:B------:R-:W-:Y:S01]  /*7980*/  HADD2.F32 R152, -RZ, R152.H0_H0 ;  /* 0x20000098ff987230 */ /* 0x000fe20000004100 */
[----:B------:R-:W-:-:S02]  /*7990*/  FMUL.FTZ R66, R102, R64 ;  /* 0x0000004066427220 */ /* 0x000fc40000410000 */
[C---:B------:R-:W-:Y:S02]  /*79a0*/  FFMA.FTZ R64, R103.reuse, R64, -R65 ;  /* 0x0000004067407223 */ /* 0x040fe40000010841 */
[----:B------:R-:W-:Y:S01]  /*79b0*/  FFMA.FTZ R66, R103, R70, R66 ;  /* 0x0000004667427223 */ /* 0x000fe20000010042 */
[----:B------:R-:W-:Y:S01]  /*79c0*/  HADD2.F32 R70, -RZ, R53.H0_H0 ;  /* 0x20000035ff467230 */ /* 0x000fe20000004100 */
[-C--:B------:R-:W-:Y:S02]  /*79d0*/  FMUL.FTZ R215, R151, R28.reuse ;  /* 0x0000001c97d77220 */ /* 0x080fe40000410000 */
[----:B------:R-:W-:Y:S02]  /*79e0*/  FMUL.FTZ R216, R152, R28 ;  /* 0x0000001c98d87220 */ /* 0x000fe40000410000 */
[C---:B------:R-:W-:Y:S02]  /*79f0*/  FMUL.FTZ R65, R100.reuse, R64 ;  /* 0x0000004064417220 */ /* 0x040fe40000410000 */
[----:B------:R-:W-:Y:S01]  /*7a00*/  FMUL.FTZ R67, R100, R66 ;  /* 0x0000004264437220 */ /* 0x000fe20000410000 */
[----:B------:R-:W-:Y:S01]  /*7a10*/  BSSY B0, `(.L_x_5252) ;  /* 0x0000015000007945 */ /* 0x000fe20003800000 */
[----:B------:R-:W-:-:S02]  /*7a20*/  FMUL.FTZ R215, R70, R215 ;  /* 0x000000d746d77220 */ /* 0x000fc40000410000 */
[----:B------:R-:W-:Y:S01]  /*7a30*/  FMUL.FTZ R216, R70, R216 ;  /* 0x000000d846d87220 */ /* 0x000fe20000410000 */
[----:B------:R-:W-:Y:S01]  /*7a40*/  ISETP.GT.U32.AND P2, PT, R84, 0x1f, PT ;  /* 0x0000001f5400780c */ /* 0x000fe20003f44070 */
[C---:B------:R-:W-:Y:S02]  /*7a50*/  FFMA.FTZ R65, R101.reuse, R66, R65 ;  /* 0x0000004265417223 */ /* 0x040fe40000010041 */
[----:B------:R-:W-:Y:S02]  /*7a60*/  FFMA.FTZ R64, R101, R64, -R67 ;  /* 0x0000004065407223 */ /* 0x000fe40000010843 */
[----:B------:R-:W-:Y:S02]  /*7a70*/  FADD.FTZ R66, R215, R154 ;  /* 0x0000009ad7427221 */ /* 0x000fe40000010000 */
[----:B------:R-:W-:Y:S01]  /*7a80*/  FADD.FTZ R67, R216, R71 ;  /* 0x00000047d8437221 */ /* 0x000fe20000010000 */
[----:B------:R-:W-:Y:S05]  /*7a90*/  @P0 BRA `(.L_x_5253) ;  /* 0x000000c000000947 */ /* 0x000fea0003800000 */
[----:B0-----:R-:W-:Y:S01]  /*7aa0*/  ULDC UR21, c[0x0][0x174] ;  /* 0x00005d0000157ab9 */ /* 0x001fe20000000800 */
        /* <DEDUP_REMOVED lines=11> */
.L_x_5253:
[----:B0-----:R-:W-:Y:S05]  /*7b60*/  BSYNC B0 ;  /* 0x0000000000007941 */ /* 0x001fea0003800000 */
.L_x_5252:
        /* <DEDUP_REMOVED lines=45> */
[----:B------:R-:W-:Y:S02]  /*7e40*/  FFMA.FTZ R67, R65, R68, R64 ;  /* 0x0000004441437223 */ /* 0x000fe40000010040 */
[----:B------:R-:W-:Y:S02]  /*7e50*/  FADD.FTZ R68, R70, R243 ;  /* 0x000000f346447221 */ /* 0x000fe40000010000 */
[----:B------:R-:W-:Y:S01]  /*7e60*/  FADD.FTZ R242, R71, R66 ;  /* 0x0000004247f27221 */ /* 0x000fe20000010000 */
[----:B------:R-:W-:Y:S05]  /*7e70*/  BRA.DIV ~URZ, `(.L_x_5256) ;  /* 0x00008ac27f007947 */ /* 0x000fea000b800000 */
[----:B------:R0:W2:Y:S02]  /*7e80*/  SHFL.UP PT, R69, R241, 0x1, RZ ;  /* 0x04200000f1457989 */ /* 0x0000a400000e00ff */
.L_x_5364:
[----:B------:R-:W-:Y:S05]  /*7e90*/  BRA.DIV ~URZ, `(.L_x_5257) ;  /* 0x00008b227f007947 */ /* 0x000fea000b800000 */
[----:B------:R-:W3:Y:S01]  /*7ea0*/  SHFL.UP PT, R70, R242, 0x1, RZ ;  /* 0x04200000f2467989 */ /* 0x000ee200000e00ff */
[----:B------:R-:W-:-:S03]  /*7eb0*/  ISETP.GE.AND P0, PT, R83, 0x1, PT ;  /* 0x000000015300780c */ /* 0x000fc60003f06270 */
[----:B------:R-:W4:Y:S04]  /*7ec0*/  SHFL.UP PT, R66, R68, 0x1, RZ ;  /* 0x0420000044427989 */ /* 0x000f2800000e00ff */
[----:B------:R-:W5:Y:S01]  /*7ed0*/  SHFL.UP PT, R64, R67, 0x1, RZ ;  /* 0x0420000043407989 */ /* 0x000f6200000e00ff */
[----:B---3--:R-:W-:-:S04]  /*7ee0*/  FMUL.FTZ R65, R67, R70 ;  /* 0x0000004643417220 */ /* 0x008fc80000410000 */
[-C--:B----4-:R-:W-:Y:S02]  /*7ef0*/  FFMA.FTZ R65, R241, R66.reuse, -R65 ;  /* 0x00000042f1417223 */ /* 0x090fe40000010841 */
[----:B------:R-:W-:Y:S02]  /*7f00*/  FMUL.FTZ R66, R67, R66 ;  /* 0x0000004243427220 */ /* 0x000fe40000410000 */
[----:B------:R-:W-:Y:S02]  /*7f10*/  @P0 FADD.FTZ R68, R68, R65 ;  /* 0x0000004144440221 */ /* 0x000fe40000010000 */
[----:B------:R-:W-:Y:S02]  /*7f20*/  FFMA.FTZ R71, R241, R70, R66 ;  /* 0x00000046f1477223 */ /* 0x000fe40000010042 */
[----:B--2---:R-:W-:Y:S02]  /*7f30*/  FMUL.FTZ R66, R67, R69 ;  /* 0x0000004543427220 */ /* 0x004fe40000410000 */
[----:B------:R-:W-:-:S02]  /*7f40*/  @P0 FADD.FTZ R242, R242, R71 ;  /* 0x00000047f2f20221 */ /* 0x000fc40000010000 */
[-C--:B-----5:R-:W-:Y:S02]  /*7f50*/  FFMA.FTZ R66, R241, R64.reuse, R66 ;  /* 0x00000040f1427223 */ /* 0x0a0fe40000010042 */
[C---:B------:R-:W-:Y:S01]  /*7f60*/  FMUL.FTZ R64, R67.reuse, R64 ;  /* 0x0000004043407220 */ /* 0x040fe20000410000 */
[----:B------:R-:W2:Y:S02]  /*7f70*/  SHFL.UP PT, R70, R242, 0x2, RZ ;  /* 0x04400000f2467989 */ /* 0x000ea400000e00ff */
[----:B------:R-:W-:Y:S01]  /*7f80*/  FSEL R67, R67, R66, !P0 ;  /* 0x0000004243437208 */ /* 0x000fe20004000000 */
[----:B0-----:R-:W-:Y:S01]  /*7f90*/  @P0 FFMA.FTZ R241, R241, R69, -R64 ;  /* 0x00000045f1f10223 */ /* 0x001fe20000010840 */
[----:B------:R-:W0:Y:S01]  /*7fa0*/  SHFL.UP PT, R66, R68, 0x2, RZ ;  /* 0x0440000044427989 */ /* 0x000e2200000e00ff */
[----:B------:R-:W-:Y:S02]  /*7fb0*/  ISETP.GE.AND P0, PT, R83, 0x2, PT ;  /* 0x000000025300780c */ /* 0x000fe40003f06270 */
[----:B--2---:R-:W-:-:S04]  /*7fc0*/  FMUL.FTZ R64, R67, R70 ;  /* 0x0000004643407220 */ /* 0x004fc80000410000 */
[-C--:B0-----:R-:W-:Y:S02]  /*7fd0*/  FFMA.FTZ R65, R241, R66.reuse, -R64 ;  /* 0x00000042f1417223 */ /* 0x081fe40000010840 */
[----:B------:R-:W0:Y:S01]  /*7fe0*/  SHFL.UP PT, R64, R241, 0x2, RZ ;  /* 0x04400000f1407989 */ /* 0x000e2200000e00ff */
[----:B------:R-:W-:-:S04]  /*7ff0*/  FMUL.FTZ R69, R67, R66 ;  /* 0x0000004243457220 */ /* 0x000fc80000410000 */
[----:B------:R-:W-:Y:S01]  /*8000*/  @P0 FADD.FTZ R68, R68, R65 ;  /* 0x0000004144440221 */ /* 0x000fe20000010000 */
[----:B------:R-:W2:Y:S01]  /*8010*/  SHFL.UP PT, R66, R67, 0x2, RZ ;  /* 0x0440000043427989 */ /* 0x000ea200000e00ff */
[----:B------:R-:W-:-:S04]  /*8020*/  FFMA.FTZ R69, R241, R70, R69 ;  /* 0x00000046f1457223 */ /* 0x000fc80000010045 */
[----:B------:R-:W-:-:S05]  /*8030*/  @P0 FADD.FTZ R242, R242, R69 ;  /* 0x00000045f2f20221 */ /* 0x000fca0000010000 */
[----:B------:R-:W3:Y:S01]  /*8040*/  SHFL.UP PT, R244, R242, 0x4, RZ ;  /* 0x04800000f2f47989 */ /* 0x000ee200000e00ff */
[----:B0-----:R-:W-:-:S04]  /*8050*/  FMUL.FTZ R65, R67, R64 ;  /* 0x0000004043417220 */ /* 0x001fc80000410000 */
[-C--:B--2---:R-:W-:Y:S02]  /*8060*/  FFMA.FTZ R70, R241, R66.reuse, R65 ;  /* 0x00000042f1467223 */ /* 0x084fe40000010041 */
[----:B------:R-:W-:-:S03]  /*8070*/  FMUL.FTZ R66, R67, R66 ;  /* 0x0000004243427220 */ /* 0x000fc60000410000 */
[----:B------:R-:W-:Y:S01]  /*8080*/  FSEL R65, R67, R70, !P0 ;  /* 0x0000004643417208 */ /* 0x000fe20004000000 */
[----:B------:R-:W-:Y:S01]  /*8090*/  @P0 FFMA.FTZ R241, R241, R64, -R66 ;  /* 0x00000040f1f10223 */ /* 0x000fe20000010842 */
[----:B------:R-:W0:Y:S01]  /*80a0*/  SHFL.UP PT, R70, R68, 0x4, RZ ;  /* 0x0480000044467989 */ /* 0x000e2200000e00ff */
[----:B------:R-:W-:Y:S02]  /*80b0*/  ISETP.GE.AND P0, PT, R83, 0x4, PT ;  /* 0x000000045300780c */ /* 0x000fe40003f06270 */
[C---:B---3--:R-:W-:Y:S02]  /*80c0*/  FMUL.FTZ R64, R65.reuse, R244 ;  /* 0x000000f441407220 */ /* 0x048fe40000410000 */
[-C--:B0-----:R-:W-:Y:S02]  /*80d0*/  FMUL.FTZ R66, R65, R70.reuse ;  /* 0x0000004641427220 */ /* 0x081fe40000410000 */
[C---:B------:R-:W-:Y:S02]  /*80e0*/  FFMA.FTZ R67, R241.reuse, R70, -R64 ;  /* 0x00000046f1437223 */ /* 0x040fe40000010840 */
[----:B------:R-:W0:Y:S01]  /*80f0*/  SHFL.UP PT, R64, R241, 0x4, RZ ;  /* 0x04800000f1407989 */ /* 0x000e2200000e00ff */
[----:B------:R-:W-:-:S04]  /*8100*/  FFMA.FTZ R69, R241, R244, R66 ;  /* 0x000000f4f1457223 */ /* 0x000fc80000010042 */
[----:B------:R-:W-:Y:S01]  /*8110*/  @P0 FADD.FTZ R68, R68, R67 ;  /* 0x0000004344440221 */ /* 0x000fe20000010000 */
[----:B------:R-:W2:Y:S01]  /*8120*/  SHFL.UP PT, R66, R65, 0x4, RZ ;  /* 0x0480000041427989 */ /* 0x000ea200000e00ff */
[----:B------:R-:W-:-:S03]  /*8130*/  @P0 FADD.FTZ R242, R242, R69 ;  /* 0x00000045f2f20221 */ /* 0x000fc60000010000 */
        /* <DEDUP_REMOVED lines=8> */
[CC--:B---3--:R-:W-:Y:S02]  /*81c0*/  FMUL.FTZ R65, R66.reuse, R69.reuse ;  /* 0x0000004542417220 */ /* 0x0c8fe40000410000 */
[-C--:B0-----:R-:W-:Y:S02]  /*81d0*/  FMUL.FTZ R64, R66, R70.reuse ;  /* 0x0000004642407220 */ /* 0x081fe40000410000 */
[C---:B------:R-:W-:Y:S02]  /*81e0*/  FFMA.FTZ R67, R241.reuse, R70, R65 ;  /* 0x00000046f1437223 */ /* 0x040fe40000010041 */
[----:B------:R-:W-:Y:S01]  /*81f0*/  FFMA.FTZ R69, R241, R69, -R64 ;  /* 0x00000045f1457223 */ /* 0x000fe20000010840 */
[----:B------:R-:W0:Y:S04]  /*8200*/  SHFL.UP PT, R65, R66, 0x8, RZ ;  /* 0x0500000042417989 */ /* 0x000e2800000e00ff */
[----:B------:R-:W-:-:S02]  /*8210*/  @P0 FADD.FTZ R242, R242, R67 ;  /* 0x00000043f2f20221 */ /* 0x000fc40000010000 */
[----:B------:R-:W-:Y:S01]  /*8220*/  @P0 FADD.FTZ R68, R68, R69 ;  /* 0x0000004544440221 */ /* 0x000fe20000010000 */
[----:B------:R-:W2:Y:S04]  /*8230*/  SHFL.UP PT, R64, R241, 0x8, RZ ;  /* 0x05000000f1407989 */ /* 0x000ea800000e00ff */
[----:B------:R-:W3:Y:S01]  /*8240*/  SHFL.UP PT, R71, R68, 0x10, RZ ;  /* 0x0600000044477989 */ /* 0x000ee200000e00ff */
[C---:B0-----:R-:W-:Y:S02]  /*8250*/  FMUL.FTZ R67, R66.reuse, R65 ;  /* 0x0000004142437220 */ /* 0x041fe40000410000 */
[----:B--2---:R-:W-:-:S04]  /*8260*/  FMUL.FTZ R70, R66, R64 ;  /* 0x0000004042467220 */ /* 0x004fc80000410000 */
[C---:B------:R-:W-:Y:S02]  /*8270*/  FFMA.FTZ R65, R241.reuse, R65, R70 ;  /* 0x00000041f1417223 */ /* 0x040fe40000010046 */
[----:B------:R-:W-:Y:S02]  /*8280*/  @P0 FFMA.FTZ R241, R241, R64, -R67 ;  /* 0x00000040f1f10223 */ /* 0x000fe40000010843 */
[----:B------:R-:W0:Y:S01]  /*8290*/  SHFL.UP PT, R64, R242, 0x10, RZ ;  /* 0x06000000f2407989 */ /* 0x000e2200000e00ff */
[----:B------:R-:W-:Y:S02]  /*82a0*/  FSEL R69, R66, R65, !P0 ;  /* 0x0000004142457208 */ /* 0x000fe40004000000 */
[----:B------:R-:W-:Y:S01]  /*82b0*/  MOV R243, R241 ;  /* 0x000000f100f37202 */ /* 0x000fe20000000f00 */
[----:B------:R2:W4:Y:S04]  /*82c0*/  SHFL.UP PT, R67, R241, 0x10, RZ ;  /* 0x06000000f1437989 */ /* 0x00052800000e00ff */
[----:B------:R1:W0:Y:S01]  /*82d0*/  SHFL.UP PT, R70, R69, 0x10, RZ ;  /* 0x0600000045467989 */ /* 0x00022200000e00ff */
[----:B--2---:R-:W-:-:S03]  /*82e0*/  MOV R241, R68 ;  /* 0x0000004400f17202 */ /* 0x004fc60000000f00 */
.L_x_5365:
[----:B---3--:R-:W-:Y:S01]  /*82f0*/  ISETP.GE.AND P0, PT, R83, 0x10, PT ;  /* 0x000000105300780c */ /* 0x008fe20003f06270 */
[----:B0-----:R-:W-:Y:S01]  /*8300*/  FMUL.FTZ R66, R64, R69 ;  /* 0x0000004540427220 */ /* 0x001fe20000410000 */
[----:B------:R-:W-:Y:S01]  /*8310*/  MOV R68, R243 ;  /* 0x000000f300447202 */ /* 0x000fe20000000f00 */
[----:B----4-:R-:W-:-:S04]  /*8320*/  FMUL.FTZ R65, R67, R69 ;  /* 0x0000004543417220 */ /* 0x010fc80000410000 */
[CC--:B------:R-:W-:Y:S02]  /*8330*/  FFMA.FTZ R66, R71.reuse, R68.reuse, -R66 ;  /* 0x0000004447427223 */ /* 0x0c0fe40000010842 */
[-C--:B------:R-:W-:Y:S02]  /*8340*/  FMUL.FTZ R71, R71, R69.reuse ;  /* 0x0000004547477220 */ /* 0x080fe40000410000 */
[CC--:B------:R-:W-:Y:S02]  /*8350*/  FFMA.FTZ R244, R70.reuse, R68.reuse, R65 ;  /* 0x0000004446f47223 */ /* 0x0c0fe40000010041 */
[----:B------:R-:W-:Y:S02]  /*8360*/  FMUL.FTZ R70, R70, R69 ;  /* 0x0000004546467220 */ /* 0x000fe40000410000 */
[----:B------:R-:W-:Y:S01]  /*8370*/  FFMA.FTZ R64, R64, R68, R71 ;  /* 0x0000004440407223 */ /* 0x000fe20000010047 */
[----:B------:R-:W-:Y:S01]  /*8380*/  MOV R71, R242 ;  /* 0x000000f200477202 */ /* 0x000fe20000000f00 */
[----:B------:R-:W-:Y:S01]  /*8390*/  @P0 FFMA.FTZ R68, R67, R68, -R70 ;  /* 0x0000004443440223 */ /* 0x000fe20000010846 */
[----:B------:R-:W-:-:S02]  /*83a0*/  MOV R67, R241 ;  /* 0x000000f100437202 */ /* 0x000fc40000000f00 */
[----:B-1----:R-:W-:Y:S01]  /*83b0*/  FSEL R69, R69, R244, !P0 ;  /* 0x000000f445457208 */ /* 0x002fe20004000000 */
[----:B------:R-:W-:Y:S02]  /*83c0*/  @P0 FADD.FTZ R71, R64, R71 ;  /* 0x0000004740470221 */ /* 0x000fe40000010000 */
[----:B------:R-:W-:Y:S01]  /*83d0*/  @P0 FADD.FTZ R67, R66, R67 ;  /* 0x0000004342430221 */ /* 0x000fe20000010000 */
[----:B------:R-:W-:Y:S05]  /*83e0*/  BRA.CONV ~URZ, `(.L_x_5258) ;  /* 0x000000537f007947 */ /* 0x000fea000b800000 */
[----:B------:R-:W-:Y:S01]  /*83f0*/  HFMA2.MMA R66, -RZ, RZ, 0, 1.847743988037109375e-06 ;  /* 0x0000001fff427435 */ /* 0x000fe200000001ff */
[----:B------:R-:W-:Y:S02]  /*8400*/  MOV R64, R68 ;  /* 0x0000004400407202 */ /* 0x000fe40000000f00 */
[----:B------:R-:W-:Y:S02]  /*8410*/  MOV R247, 0xffffffff ;  /* 0xffffffff00f77802 */ /* 0x000fe40000000f00 */
[----:B------:R-:W-:Y:S02]  /*8420*/  MOV R65, 0x8440 ;  /* 0x0000844000417802 */ /* 0x000fe40000000f00 */
[----:B------:R-:W-:Y:S05]  /*8430*/  CALL.REL.NOINC `($__internal_127_$__cuda_sm70_shflsync_idx_p) ;  /* 0x0000a30000007944 */ /* 0x000fea0003c00000 */
.L_x_5258:
[----:B------:R-:W-:Y:S05]  /*8440*/  BRA.CONV ~URZ, `(.L_x_5259) ;  /* 0x000000537f007947 */ /* 0x000fea000b800000 */
[----:B-1----:R-:W-:Y:S01]  /*8450*/  HFMA2.MMA R66, -RZ, RZ, 0, 1.847743988037109375e-06 ;  /* 0x0000001fff427435 */ /* 0x002fe200000001ff */
[----:B------:R-:W-:-:S02]  /*8460*/  MOV R64, R69 ;  /* 0x0000004500407202 */ /* 0x000fc40000000f00 */
[----:B------:R-:W-:Y:S02]  /*8470*/  MOV R247, 0xffffffff ;  /* 0xffffffff00f77802 */ /* 0x000fe40000000f00 */
[----:B------:R-:W-:Y:S02]  /*8480*/  MOV R65, 0x84a0 ;  /* 0x000084a000417802 */ /* 0x000fe40000000f00 */
[----:B0-----:R-:W-:Y:S05]  /*8490*/  CALL.REL.NOINC `($__internal_127_$__cuda_sm70_shflsync_idx_p) ;  /* 0x0000a2a000007944 */ /* 0x001fea0003c00000 */
.L_x_5259:
[----:B------:R-:W-:Y:S05]  /*84a0*/  BRA.CONV ~URZ, `(.L_x_5260) ;  /* 0x000000537f007947 */ /* 0x000fea000b800000 */
[----:B-1----:R-:W-:Y:S01]  /*84b0*/  HFMA2.MMA R66, -RZ, RZ, 0, 1.847743988037109375e-06 ;  /* 0x0000001fff427435 */ /* 0x002fe200000001ff */
[----:B------:R-:W-:Y:S02]  /*84c0*/  MOV R64, R67 ;  /* 0x0000004300407202 */ /* 0x000fe40000000f00 */
[----:B------:R-:W-:Y:S02]  /*84d0*/  MOV R247, 0xffffffff ;  /* 0xffffffff00f77802 */ /* 0x000fe40000000f00 */
[----:B------:R-:W-:Y:S02]  /*84e0*/  MOV R65, 0x8500 ;  /* 0x0000850000417802 */ /* 0x000fe40000000f00 */
[----:B0-----:R-:W-:Y:S05]  /*84f0*/  CALL.REL.NOINC `($__internal_127_$__cuda_sm70_shflsync_idx_p) ;  /* 0x0000a24000007944 */ /* 0x001fea0003c00000 */
.L_x_5260:
[----:B------:R-:W-:Y:S05]  /*8500*/  BRA.CONV ~URZ, `(.L_x_5261) ;  /* 0x000000537f007947 */ /* 0x000fea000b800000 */
[----:B-1----:R-:W-:Y:S01]  /*8510*/  HFMA2.MMA R66, -RZ, RZ, 0, 1.847743988037109375e-06 ;  /* 0x0000001fff427435 */ /* 0x002fe200000001ff */
[----:B------:R-:W-:Y:S02]  /*8520*/  MOV R64, R71 ;  /* 0x0000004700407202 */ /* 0x000fe40000000f00 */
[----:B------:R-:W-:-:S02]  /*8530*/  MOV R247, 0xffffffff ;  /* 0xffffffff00f77802 */ /* 0x000fc40000000f00 */
[----:B------:R-:W-:Y:S02]  /*8540*/  MOV R65, 0x8560 ;  /* 0x0000856000417802 */ /* 0x000fe40000000f00 */
[----:B0-----:R-:W-:Y:S05]  /*8550*/  CALL.REL.NOINC `($__internal_127_$__cuda_sm70_shflsync_idx_p) ;  /* 0x0000a1e000007944 */ /* 0x001fea0003c00000 */
.L_x_5261:
[----:B------:R-:W-:Y:S05]  /*8560*/  BRA.DIV ~URZ, `(.L_x_5262) ;  /* 0x00008ff27f007947 */ /* 0x000fea000b800000 */
[----:B------:R2:W3:Y:S04]  /*8570*/  SHFL.IDX PT, R70, R60, RZ, 0x1f ;  /* 0x00001fff3c467589 */ /* 0x0004e800000e0000 */
[----:B------:R2:W4:Y:S04]  /*8580*/  SHFL.IDX PT, R241, R61, RZ, 0x1f ;  /* 0x00001fff3df17589 */ /* 0x00052800000e0000 */
[----:B------:R-:W1:Y:S04]  /*8590*/  SHFL.IDX PT, R62, R62, RZ, 0x1f ;  /* 0x00001fff3e3e7589 */ /* 0x000e6800000e0000 */
[----:B-1----:R2:W1:Y:S04]  /*85a0*/  SHFL.IDX PT, R66, R63, RZ, 0x1f ;  /* 0x00001fff3f427589 */ /* 0x00246800000e0000 */
[----:B------:R-:W0:Y:S04]  /*85b0*/  SHFL.UP PT, R68, R68, 0x1, RZ ;  /* 0x0420000044447989 */ /* 0x000e2800000e00ff */
[----:B------:R-:W0:Y:S04]  /*85c0*/  SHFL.UP PT, R69, R69, 0x1, RZ ;  /* 0x0420000045457989 */ /* 0x000e2800000e00ff */
[----:B------:R2:W0:Y:S04]  /*85d0*/  SHFL.UP PT, R60, R67, 0x1, RZ ;  /* 0x04200000433c7989 */ /* 0x00042800000e00ff */
[----:B------:R-:W0:Y:S02]  /*85e0*/  SHFL.UP PT, R71, R71, 0x1, RZ ;  /* 0x0420000047477989 */ /* 0x000e2400000e00ff */
.L_x_5366:
[----:B-1234-:R-:W-:Y:S02]  /*85f0*/  MOV R67, R66 ;  /* 0x0000004200437202 */ /* 0x01efe40000000f00 */
[----:B------:R-:W-:-:S02]  /*8600*/  MOV R66, R62 ;  /* 0x0000003e00427202 */ /* 0x000fc40000000f00 */
[----:B------:R-:W-:Y:S01]  /*8610*/  MOV R65, R241 ;  /* 0x000000f100417202 */ /* 0x000fe20000000f00 */
[CC--:B0-----:R-:W-:Y:S02]  /*8620*/  FMUL.FTZ R61, R67.reuse, R69.reuse ;  /* 0x00000045433d7220 */ /* 0x0c1fe40000410000 */
[CC--:B------:R-:W-:Y:S02]  /*8630*/  FMUL.FTZ R64, R66.reuse, R69.reuse ;  /* 0x0000004542407220 */ /* 0x0c0fe40000410000 */
[-C--:B------:R-:W-:Y:S02]  /*8640*/  FFMA.FTZ R61, R66, R68.reuse, -R61 ;  /* 0x00000044423d7223 */ /* 0x080fe4000001083d */
[----:B------:R-:W-:Y:S02]  /*8650*/  FFMA.FTZ R64, R67, R68, R64 ;  /* 0x0000004443407223 */ /* 0x000fe40000010040 */
[----:B------:R-:W-:Y:S02]  /*8660*/  @P1 FADD.FTZ R66, R61, R60 ;  /* 0x0000003c3d421221 */ /* 0x000fe40000010000 */
[----:B------:R-:W0:Y:S01]  /*8670*/  LDS.128 R60, [R231+0x31d0] ;  /* 0x0031d000e73c7984 */ /* 0x000e220000000c00 */
[----:B------:R-:W-:Y:S01]  /*8680*/  @P1 FADD.FTZ R67, R64, R71 ;  /* 0x0000004740431221 */ /* 0x000fe20000010000 */
[----:B------:R-:W-:Y:S01]  /*8690*/  MOV R64, R70 ;  /* 0x0000004600407202 */ /* 0x000fe20000000f00 */
[----:B------:R-:W-:-:S04]  /*86a0*/  FMUL.FTZ R71, R65, R69 ;  /* 0x0000004541477220 */ /* 0x000fc80000410000 */
[C---:B------:R-:W-:Y:S02]  /*86b0*/  FMUL.FTZ R69, R64.reuse, R69 ;  /* 0x0000004540457220 */ /* 0x040fe40000410000 */
[-C--:B------:R-:W-:Y:S02]  /*86c0*/  @P1 FFMA.FTZ R64, R64, R68.reuse, -R71 ;  /* 0x0000004440401223 */ /* 0x080fe40000010847 */
[----:B------:R-:W-:-:S05]  /*86d0*/  @P1 FFMA.FTZ R65, R65, R68, R69 ;  /* 0x0000004441411223 */ /* 0x000fca0000010045 */
        /* <DEDUP_REMOVED lines=12> */
.L_x_5255:
[----:B0-----:R-:W-:Y:S05]  /*87a0*/  BSYNC B0 ;  /* 0x0000000000007941 */ /* 0x001fea0003800000 */
.L_x_5254:
[----:B------:R-:W-:Y:S01]  /*87b0*/  WARPSYNC 0xffffffff ;  /* 0xffffffff00007948 */ /* 0x000fe20003800000 */
[----:B------:R-:W-:Y:S02]  /*87c0*/  LOP3.LUT P0, RZ, R84, 0x1f, RZ, 0xc0, !PT ;  /* 0x0000001f54ff7812 */ /* 0x000fe4000780c0ff */
[CC--:B-1----:R-:W-:Y:S01]  /*87d0*/  FMUL.FTZ R62, R100.reuse, -R110.reuse ;  /* 0x8000006e643e7220 */ /* 0x0c2fe20000410000 */
[----:B------:R-:W-:Y:S01]  /*87e0*/  BAR.SYNC.DEFER_BLOCKING 0x0 ;  /* 0x0000000000007b1d */ /* 0x000fe20000010000 */
[-C--:B------:R-:W-:Y:S01]  /*87f0*/  FMUL.FTZ R60, R100, R111.reuse ;  /* 0x0000006f643c7220 */ /* 0x080fe20000410000 */
[----:B------:R-:W-:Y:S01]  /*8800*/  USHF.L.U32 UR20, UR7, 0x4, URZ ;  /* 0x0000000407147899 */ /* 0x000fe2000800063f */
[C---:B------:R-:W-:Y:S02]  /*8810*/  FFMA.FTZ R62, R101.reuse, -R111, R62 ;  /* 0x8000006f653e7223 */ /* 0x040fe4000001003e */
[----:B------:R-:W-:Y:S01]  /*8820*/  FFMA.FTZ R60, R101, R110, -R60 ;  /* 0x0000006e653c7223 */ /* 0x000fe2000001083c */
[----:B------:R-:W-:Y:S01]  /*8830*/  BSSY B0, `(.L_x_5263) ;  /* 0x00001ac000007945 */ /* 0x000fe20003800000 */
[C---:B------:R-:W-:Y:S02]  /*8840*/  FMUL.FTZ R61, R102.reuse, -R62 ;  /* 0x8000003e663d7220 */ /* 0x040fe40000410000 */
[----:B------:R-:W-:-:S02]  /*8850*/  FMUL.FTZ R64, R102, -R60 ;  /* 0x8000003c66407220 */ /* 0x000fc40000410000 */
[----:B------:R-:W-:Y:S02]  /*8860*/  FFMA.FTZ R63, R103, R60, -R61 ;  /* 0x0000003c673f7223 */ /* 0x000fe4000001083d */
[CC--:B------:R-:W-:Y:S02]  /*8870*/  FMUL.FTZ R60, R100.reuse, R184.reuse ;  /* 0x000000b8643c7220 */ /* 0x0c0fe40000410000 */
[C---:B------:R-:W-:Y:S02]  /*8880*/  FMUL.FTZ R61, R101.reuse, R184 ;  /* 0x000000b8653d7220 */ /* 0x040fe40000410000 */
[----:B------:R-:W-:Y:S02]  /*8890*/  FFMA.FTZ R60, R101, R168, -R60 ;  /* 0x000000a8653c7223 */ /* 0x000fe4000001083c */
[----:B------:R-:W-:Y:S02]  /*88a0*/  FFMA.FTZ R64, R103, R62, R64 ;  /* 0x0000003e67407223 */ /* 0x000fe40000010040 */
[----:B------:R-:W-:-:S02]  /*88b0*/  FFMA.FTZ R62, -R100, R168, -R61 ;  /* 0x000000a8643e7223 */ /* 0x000fc4000001093d */
[----:B------:R-:W-:Y:S02]  /*88c0*/  FADD.FTZ R60, R167, R60 ;  /* 0x0000003ca73c7221 */ /* 0x000fe40000010000 */
[----:B------:R-:W-:Y:S02]  /*88d0*/  FADD.FTZ R62, -R183, R62 ;  /* 0x0000003eb73e7221 */ /* 0x000fe40000010100 */
[C---:B------:R-:W-:Y:S02]  /*88e0*/  FMUL.FTZ R65, R102.reuse, -R60 ;  /* 0x8000003c66417220 */ /* 0x040fe40000410000 */
[-C--:B------:R-:W-:Y:S02]  /*88f0*/  FMUL.FTZ R61, R102, -R62.reuse ;  /* 0x8000003e663d7220 */ /* 0x080fe40000410000 */
[C---:B------:R-:W-:Y:S02]  /*8900*/  FFMA.FTZ R65, R103.reuse, R62, R65 ;  /* 0x0000003e67417223 */ /* 0x040fe40000010041 */
[----:B------:R-:W-:-:S02]  /*8910*/  FFMA.FTZ R61, R103, R60, -R61 ;  /* 0x0000003c673d7223 */ /* 0x000fc4000001083d */
[----:B------:R-:W-:Y:S02]  /*8920*/  FMUL.FTZ R62, R104, -R63 ;  /* 0x8000003f683e7220 */ /* 0x000fe40000410000 */
[----:B------:R-:W-:Y:S02]  /*8930*/  FADD.FTZ R65, -R182, R65 ;  /* 0x00000041b6417221 */ /* 0x000fe40000010100 */
[-C--:B------:R-:W-:Y:S02]  /*8940*/  FMUL.FTZ R60, R104, -R64.reuse ;  /* 0x80000040683c7220 */ /* 0x080fe40000410000 */
[----:B------:R-:W-:Y:S02]  /*8950*/  FFMA.FTZ R62, R105, R64, R62 ;  /* 0x00000040693e7223 */ /* 0x000fe4000001003e */
[----:B------:R-:W-:Y:S02]  /*8960*/  FADD.FTZ R61, R166, R61 ;  /* 0x0000003da63d7221 */ /* 0x000fe40000010000 */
        /* <DEDUP_REMOVED lines=8> */
[----:B------:R-:W-:Y:S02]  /*89f0*/  FFMA.FTZ R63, R109, R62, R63 ;  /* 0x0000003e6d3f7223 */ /* 0x000fe4000001003f */
[----:B------:R-:W-:Y:S02]  /*8a00*/  FADD.FTZ R66, -R181, R66 ;  /* 0x00000042b5427221 */ /* 0x000fe40000010100 */
[C---:B------:R-:W-:Y:S02]  /*8a10*/  FMUL.FTZ R62, R108.reuse, -R64 ;  /* 0x800000406c3e7220 */ /* 0x040fe40000410000 */
[----:B------:R-:W-:Y:S02]  /*8a20*/  FFMA.FTZ R61, R109, R60, -R61 ;  /* 0x0000003c6d3d7223 */ /* 0x000fe4000001083d */
[----:B------:R-:W-:-:S02]  /*8a30*/  FMUL.FTZ R60, R108, -R66 ;  /* 0x800000426c3c7220 */ /* 0x000fc40000410000 */
[C---:B------:R-:W-:Y:S02]  /*8a40*/  FFMA.FTZ R67, R109.reuse, R66, R62 ;  /* 0x000000426d437223 */ /* 0x040fe4000001003e */
[----:B------:R-:W-:Y:S02]  /*8a50*/  FFMA.FTZ R65, R109, R64, -R60 ;  /* 0x000000406d417223 */ /* 0x000fe4000001083c */
[----:B------:R-:W-:Y:S02]  /*8a60*/  FADD.FTZ R67, -R180, R67 ;  /* 0x00000043b4437221 */ /* 0x000fe40000010100 */
[----:B------:R-:W-:Y:S02]  /*8a70*/  FMUL.FTZ R60, R112, -R63 ;  /* 0x8000003f703c7220 */ /* 0x000fe40000410000 */
[----:B------:R-:W-:Y:S02]  /*8a80*/  FADD.FTZ R65, R164, R65 ;  /* 0x00000041a4417221 */ /* 0x000fe40000010000 */
[----:B------:R-:W-:-:S02]  /*8a90*/  FMUL.FTZ R64, R112, -R67 ;  /* 0x8000004370407220 */ /* 0x000fc40000410000 */
[CC--:B------:R-:W-:Y:S02]  /*8aa0*/  FMUL.FTZ R62, R112.reuse, -R61.reuse ;  /* 0x8000003d703e7220 */ /* 0x0c0fe40000410000 */
[C---:B------:R-:W-:Y:S02]  /*8ab0*/  FFMA.FTZ R60, R113.reuse, R61, -R60 ;  /* 0x0000003d713c7223 */ /* 0x040fe4000001083c */
[-C--:B------:R-:W-:Y:S02]  /*8ac0*/  FMUL.FTZ R66, R112, -R65.reuse ;  /* 0x8000004170427220 */ /* 0x080fe40000410000 */
[C---:B------:R-:W-:Y:S02]  /*8ad0*/  FFMA.FTZ R64, R113.reuse, R65, -R64 ;  /* 0x0000004171407223 */ /* 0x040fe40000010840 */
[C---:B------:R-:W-:Y:S02]  /*8ae0*/  FFMA.FTZ R62, R113.reuse, R63, R62 ;  /* 0x0000003f713e7223 */ /* 0x040fe4000001003e */
[----:B------:R-:W-:-:S02]  /*8af0*/  FFMA.FTZ R66, R113, R67, R66 ;  /* 0x0000004371427223 */ /* 0x000fc40000010042 */
[C---:B------:R-:W-:Y:S02]  /*8b00*/  FMUL.FTZ R63, R114.reuse, -R60 ;  /* 0x8000003c723f7220 */ /* 0x040fe40000410000 */
[----:B------:R-:W-:Y:S02]  /*8b10*/  FADD.FTZ R64, R163, R64 ;  /* 0x00000040a3407221 */ /* 0x000fe40000010000 */
[CC--:B------:R-:W-:Y:S02]  /*8b20*/  FMUL.FTZ R61, R114.reuse, -R62.reuse ;  /* 0x8000003e723d7220 */ /* 0x0c0fe40000410000 */
[----:B------:R-:W-:Y:S02]  /*8b30*/  FFMA.FTZ R63, R115, R62, R63 ;  /* 0x0000003e733f7223 */ /* 0x000fe4000001003f */
[----:B------:R-:W-:Y:S02]  /*8b40*/  FADD.FTZ R66, -R179, R66 ;  /* 0x00000042b3427221 */ /* 0x000fe40000010100 */
[----:B------:R-:W-:-:S02]  /*8b50*/  FMUL.FTZ R62, R114, -R64 ;  /* 0x80000040723e7220 */ /* 0x000fc40000410000 */
[C---:B------:R-:W-:Y:S02]  /*8b60*/  FFMA.FTZ R61, R115.reuse, R60, -R61 ;  /* 0x0000003c733d7223 */ /* 0x040fe4000001083d */
[-C--:B------:R-:W-:Y:S02]  /*8b70*/  FMUL.FTZ R60, R114, -R66.reuse ;  /* 0x80000042723c7220 */ /* 0x080fe40000410000 */
[C---:B------:R-:W-:Y:S02]  /*8b80*/  FFMA.FTZ R67, R115.reuse, R66, R62 ;  /* 0x0000004273437223 */ /* 0x040fe4000001003e */
[----:B------:R-:W-:Y:S02]  /*8b90*/  FFMA.FTZ R65, R115, R64, -R60 ;  /* 0x0000004073417223 */ /* 0x000fe4000001083c */
[----:B------:R-:W-:Y:S02]  /*8ba0*/  FADD.FTZ R67, -R178, R67 ;  /* 0x00000043b2437221 */ /* 0x000fe40000010100 */
[----:B------:R-:W-:-:S02]  /*8bb0*/  FMUL.FTZ R60, R116, -R63 ;  /* 0x8000003f743c7220 */ /* 0x000fc40000410000 */
[----:B------:R-:W-:Y:S02]  /*8bc0*/  FADD.FTZ R65, R162, R65 ;  /* 0x00000041a2417221 */ /* 0x000fe40000010000 */
[C---:B------:R-:W-:Y:S02]  /*8bd0*/  FMUL.FTZ R64, R116.reuse, -R67 ;  /* 0x8000004374407220 */ /* 0x040fe40000410000 */
[CC--:B------:R-:W-:Y:S02]  /*8be0*/  FMUL.FTZ R62, R116.reuse, -R61.reuse ;  /* 0x8000003d743e7220 */ /* 0x0c0fe40000410000 */
[C---:B------:R-:W-:Y:S02]  /*8bf0*/  FFMA.FTZ R60, R117.reuse, R61, -R60 ;  /* 0x0000003d753c7223 */ /* 0x040fe4000001083c */
[-C--:B------:R-:W-:Y:S02]  /*8c00*/  FMUL.FTZ R66, R116, -R65.reuse ;  /* 0x8000004174427220 */ /* 0x080fe40000410000 */
[----:B------:R-:W-:-:S02]  /*8c10*/  FFMA.FTZ R64, R117, R65, -R64 ;  /* 0x0000004175407223 */ /* 0x000fc40000010840 */
[C---:B------:R-:W-:Y:S02]  /*8c20*/  FFMA.FTZ R62, R117.reuse, R63, R62 ;  /* 0x0000003f753e7223 */ /* 0x040fe4000001003e */
[----:B------:R-:W-:Y:S02]  /*8c30*/  FFMA.FTZ R66, R117, R67, R66 ;  /* 0x0000004375427223 */ /* 0x000fe40000010042 */
[C---:B------:R-:W-:Y:S02]  /*8c40*/  FMUL.FTZ R63, R118.reuse, -R60 ;  /* 0x8000003c763f7220 */ /* 0x040fe40000410000 */
[----:B------:R-:W-:Y:S02]  /*8c50*/  FADD.FTZ R64, R161, R64 ;  /* 0x00000040a1407221 */ /* 0x000fe40000010000 */
[-C--:B------:R-:W-:Y:S02]  /*8c60*/  FMUL.FTZ R61, R118, -R62.reuse ;  /* 0x8000003e763d7220 */ /* 0x080fe40000410000 */
[----:B------:R-:W-:-:S02]  /*8c70*/  FFMA.FTZ R63, R119, R62, R63 ;  /* 0x0000003e773f7223 */ /* 0x000fc4000001003f */
[----:B------:R-:W-:Y:S02]  /*8c80*/  FADD.FTZ R66, -R177, R66 ;  /* 0x00000042b1427221 */ /* 0x000fe40000010100 */
[C---:B------:R-:W-:Y:S02]  /*8c90*/  FMUL.FTZ R62, R118.reuse, -R64 ;  /* 0x80000040763e7220 */ /* 0x040fe40000410000 */
[C---:B------:R-:W-:Y:S02]  /*8ca0*/  FFMA.FTZ R61, R119.reuse, R60, -R61 ;  /* 0x0000003c773d7223 */ /* 0x040fe4000001083d */
[-C--:B------:R-:W-:Y:S02]  /*8cb0*/  FMUL.FTZ R60, R118, -R66.reuse ;  /* 0x80000042763c7220 */ /* 0x080fe40000410000 */
[C---:B------:R-:W-:Y:S02]  /*8cc0*/  FFMA.FTZ R67, R119.reuse, R66, R62 ;  /* 0x0000004277437223 */ /* 0x040fe4000001003e */
[----:B------:R-:W-:-:S02]  /*8cd0*/  FFMA.FTZ R65, R119, R64, -R60 ;  /* 0x0000004077417223 */ /* 0x000fc4000001083c */
[----:B------:R-:W-:Y:S02]  /*8ce0*/  FADD.FTZ R67, -R176, R67 ;  /* 0x00000043b0437221 */ /* 0x000fe40000010100 */
[----:B------:R-:W-:Y:S02]  /*8cf0*/  FMUL.FTZ R60, R120, -R63 ;  /* 0x8000003f783c7220 */ /* 0x000fe40000410000 */
[----:B------:R-:W-:Y:S02]  /*8d00*/  FADD.FTZ R65, R160, R65 ;  /* 0x00000041a0417221 */ /* 0x000fe40000010000 */
[C---:B------:R-:W-:Y:S02]  /*8d10*/  FMUL.FTZ R64, R120.reuse, -R67 ;  /* 0x8000004378407220 */ /* 0x040fe40000410000 */
[-C--:B------:R-:W-:Y:S02]  /*8d20*/  FMUL.FTZ R62, R120, -R61.reuse ;  /* 0x8000003d783e7220 */ /* 0x080fe40000410000 */
[----:B------:R-:W-:-:S02]  /*8d30*/  FFMA.FTZ R60, R121, R61, -R60 ;  /* 0x0000003d793c7223 */ /* 0x000fc4000001083c */
[-C--:B------:R-:W-:Y:S02]  /*8d40*/  FMUL.FTZ R66, R120, -R65.reuse ;  /* 0x8000004178427220 */ /* 0x080fe40000410000 */
[C---:B------:R-:W-:Y:S02]  /*8d50*/  FFMA.FTZ R64, R121.reuse, R65, -R64 ;  /* 0x0000004179407223 */ /* 0x040fe40000010840 */
[C---:B------:R-:W-:Y:S02]  /*8d60*/  FFMA.FTZ R62, R121.reuse, R63, R62 ;  /* 0x0000003f793e7223 */ /* 0x040fe4000001003e */
        /* <DEDUP_REMOVED lines=50> */
[----:B------:R-:W0:Y:S01]  /*9090*/  LDS.64 R68, [R84.X16+0x31d8] ;  /* 0x0031d80054447984 */ /* 0x000e22000000ca00 */
[----:B------:R-:W-:-:S02]  /*90a0*/  FFMA.FTZ R61, R133, R66, -R60 ;  /* 0x00000042853d7223 */ /* 0x000fc4000001083c */
[----:B------:R-:W-:Y:S02]  /*90b0*/  FADD.FTZ R63, -R170, R63 ;  /* 0x0000003faa3f7221 */ /* 0x000fe40000010100 */
[----:B------:R-:W-:Y:S02]  /*90c0*/  FADD.FTZ R61, R154, R61 ;  /* 0x0000003d9a3d7221 */ /* 0x000fe40000010000 */
[C---:B------:R-:W-:Y:S02]  /*90d0*/  FMUL.FTZ R60, R134.reuse, -R63 ;  /* 0x8000003f863c7220 */ /* 0x040fe40000410000 */
[CC--:B------:R-:W-:Y:S02]  /*90e0*/  FMUL.FTZ R62, R134.reuse, -R61.reuse ;  /* 0x8000003d863e7220 */ /* 0x0c0fe40000410000 */
[C---:B------:R-:W-:Y:S01]  /*90f0*/  FFMA.FTZ R66, R135.reuse, R61, -R60 ;  /* 0x0000003d87427223 */ /* 0x040fe2000001083c */
[----:B------:R-:W-:Y:S01]  /*9100*/  MOV R60, UR29 ;  /* 0x0000001d003c7c02 */ /* 0x000fe20008000f00 */
[----:B------:R-:W-:Y:S01]  /*9110*/  FFMA.FTZ R70, R135, R63, R62 ;  /* 0x0000003f87467223 */ /* 0x000fe2000001003e */
[----:B------:R-:W-:Y:S01]  /*9120*/  HFMA2.MMA R61, -RZ, RZ, 0, 0 ;  /* 0x00000000ff3d7435 */ /* 0x000fe200000001ff */
[----:B------:R-:W-:Y:S01]  /*9130*/  FMUL.FTZ R62, R134, -R64 ;  /* 0x80000040863e7220 */ /* 0x000fe20000410000 */
[----:B------:R-:W-:Y:S01]  /*9140*/  ISETP.GE.OR P0, PT, R60, c[0x0][0x174], P0 ;  /* 0x00005d003c007a0c */ /* 0x000fe20000706670 */
[----:B------:R-:W-:-:S02]  /*9150*/  FADD.FTZ R67, -R169, R70 ;  /* 0x00000046a9437221 */ /* 0x000fc40000010100 */
[-C--:B------:R-:W-:Y:S02]  /*9160*/  FMUL.FTZ R60, R134, -R65.reuse ;  /* 0x80000041863c7220 */ /* 0x080fe40000410000 */
[C---:B------:R-:W-:Y:S02]  /*9170*/  FFMA.FTZ R65, R135.reuse, R65, R62 ;  /* 0x0000004187417223 */ /* 0x040fe4000001003e */
[----:B------:R-:W-:Y:S01]  /*9180*/  FFMA.FTZ R64, R135, R64, -R60 ;  /* 0x0000004087407223 */ /* 0x000fe2000001083c */
[----:B------:R-:W-:Y:S01]  /*9190*/  MOV R60, 0x3f800000 ;  /* 0x3f800000003c7802 */ /* 0x000fe20000000f00 */
        /* <DEDUP_REMOVED lines=12> */
[CC--:B------:R-:W-:Y:S02]  /*9260*/  FFMA.FTZ R69, R135.reuse, R185.reuse, -R68 ;  /* 0x000000b987457223 */ /* 0x0c0fe40000010844 */
[----:B------:R-:W-:Y:S02]  /*9270*/  FMUL.FTZ R68, R134, R185 ;  /* 0x000000b986447220 */ /* 0x000fe40000410000 */
[----:B------:R-:W-:Y:S02]  /*9280*/  FADD.FTZ R188, R188, R69 ;  /* 0x00000045bcbc7221 */ /* 0x000fe40000010000 */
[----:B------:R-:W-:Y:S02]  /*9290*/  FFMA.FTZ R68, R135, R186, R68 ;  /* 0x000000ba87447223 */ /* 0x000fe40000010044 */
[----:B--2---:R-:W-:Y:S02]  /*92a0*/  FMUL.FTZ R64, R132, R188 ;  /* 0x000000bc84407220 */ /* 0x004fe40000410000 */
[----:B------:R-:W-:-:S04]  /*92b0*/  FADD.FTZ R187, R187, R68 ;  /* 0x00000044bbbb7221 */ /* 0x000fc80000010000 */
[CC--:B------:R-:W-:Y:S02]  /*92c0*/  FFMA.FTZ R65, R133.reuse, R187.reuse, R64 ;  /* 0x000000bb85417223 */ /* 0x0c0fe40000010040 */
[----:B------:R-:W-:Y:S02]  /*92d0*/  FMUL.FTZ R64, R132, R187 ;  /* 0x000000bb84407220 */ /* 0x000fe40000410000 */
[----:B------:R-:W-:Y:S02]  /*92e0*/  FADD.FTZ R190, R190, R65 ;  /* 0x00000041bebe7221 */ /* 0x000fe40000010000 */
[----:B------:R-:W-:-:S04]  /*92f0*/  FFMA.FTZ R64, R133, R188, -R64 ;  /* 0x000000bc85407223 */ /* 0x000fc80000010840 */
[----:B------:R-:W-:Y:S02]  /*9300*/  FADD.FTZ R189, R189, R64 ;  /* 0x00000040bdbd7221 */ /* 0x000fe40000010000 */
[----:B------:R-:W-:-:S04]  /*9310*/  FMUL.FTZ R64, R130, R190 ;  /* 0x000000be82407220 */ /* 0x000fc80000410000 */
[CC--:B------:R-:W-:Y:S02]  /*9320*/  FFMA.FTZ R65, R131.reuse, R189.reuse, -R64 ;  /* 0x000000bd83417223 */ /* 0x0c0fe40000010840 */
[----:B------:R-:W-:Y:S02]  /*9330*/  FMUL.FTZ R64, R130, R189 ;  /* 0x000000bd82407220 */ /* 0x000fe40000410000 */
[----:B------:R-:W-:Y:S02]  /*9340*/  FADD.FTZ R192, R192, R65 ;  /* 0x00000041c0c07221 */ /* 0x000fe40000010000 */
[----:B------:R-:W-:-:S04]  /*9350*/  FFMA.FTZ R64, R131, R190, R64 ;  /* 0x000000be83407223 */ /* 0x000fc80000010040 */
        /* <DEDUP_REMOVED lines=50> */
[----:B------:R-:W-:-:S04]  /*9680*/  FFMA.FTZ R64, R109, R207, R64 ;  /* 0x000000cf6d407223 */ /* 0x000fc80000010040 */
[----:B------:R-:W-:Y:S02]  /*9690*/  FADD.FTZ R209, R209, R64 ;  /* 0x00000040d1d17221 */ /* 0x000fe40000010000 */
[----:B------:R-:W-:-:S04]  /*96a0*/  FMUL.FTZ R64, R108, R207 ;  /* 0x000000cf6c407220 */ /* 0x000fc80000410000 */
[----:B------:R-:W-:Y:S02]  /*96b0*/  FFMA.FTZ R65, R109, R208, -R64 ;  /* 0x000000d06d417223 */ /* 0x000fe40000010840 */
[----:B------:R-:W-:Y:S02]  /*96c0*/  FMUL.FTZ R64, R104, R209 ;  /* 0x000000d168407220 */ /* 0x000fe40000410000 */
[----:B------:R-:W-:-:S04]  /*96d0*/  FADD.FTZ R210, R210, R65 ;  /* 0x00000041d2d27221 */ /* 0x000fc80000010000 */
[CC--:B------:R-:W-:Y:S02]  /*96e0*/  FFMA.FTZ R65, R105.reuse, R210.reuse, -R64 ;  /* 0x000000d269417223 */ /* 0x0c0fe40000010840 */
[----:B------:R-:W-:Y:S02]  /*96f0*/  FMUL.FTZ R64, R104, R210 ;  /* 0x000000d268407220 */ /* 0x000fe40000410000 */
[----:B------:R-:W-:Y:S02]  /*9700*/  FADD.FTZ R212, R212, R65 ;  /* 0x00000041d4d47221 */ /* 0x000fe40000010000 */
[----:B------:R-:W-:Y:S02]  /*9710*/  FFMA.FTZ R64, R105, R209, R64 ;  /* 0x000000d169407223 */ /* 0x000fe40000010040 */
[----:B------:R-:W-:Y:S02]  /*9720*/  FMUL.FTZ R66, R102, R212 ;  /* 0x000000d466427220 */ /* 0x000fe40000410000 */
[----:B------:R-:W-:-:S04]  /*9730*/  FADD.FTZ R211, R211, R64 ;  /* 0x00000040d3d37221 */ /* 0x000fc80000010000 */
        /* <DEDUP_REMOVED lines=32> */
.L_x_5367:
[----:B------:R-:W-:Y:S05]  /*9940*/  BRA.DIV ~URZ, `(.L_x_5266) ;  /* 0x00007fe27f007947 */ /* 0x000fea000b800000 */
[----:B------:R-:W2:Y:S04]  /*9950*/  SHFL.DOWN PT, R69, R69, 0x1, 0x1f ;  /* 0x08201f0045457f89 */ /* 0x000ea800000e0000 */
[----:B0-----:R0:W3:Y:S04]  /*9960*/  SHFL.DOWN PT, R123, R68, 0x1, 0x1f ;  /* 0x08201f00447b7f89 */ /* 0x0010e800000e0000 */
[----:B------:R0:W4:Y:S02]  /*9970*/  SHFL.DOWN PT, R66, R70, 0x1, 0x1f ;  /* 0x08201f0046427f89 */ /* 0x00012400000e0000 */
.L_x_5368:
[----:B------:R-:W-:Y:S01]  /*9980*/  BSSY B1, `(.L_x_5267) ;  /* 0x000000d000017945 */ /* 0x000fe20003800000 */
[----:B------:R-:W-:Y:S05]  /*9990*/  @!P0 BRA `(.L_x_5268) ;  /* 0x000000b000008947 */ /* 0x000fea0003800000 */
[C---:B----4-:R-:W-:Y:S02]  /*99a0*/  FMUL.FTZ R64, R231.reuse, R66 ;  /* 0x00000042e7407220 */ /* 0x050fe40000410000 */
[----:B---3--:R-:W-:-:S02]  /*99b0*/  FMUL.FTZ R65, R231, R123 ;  /* 0x0000007be7417220 */ /* 0x008fc40000410000 */
[----:B------:R-:W-:Y:S02]  /*99c0*/  FFMA.FTZ R123, R71, R123, -R64 ;  /* 0x0000007b477b7223 */ /* 0x000fe40000010840 */
[----:B--2---:R-:W-:Y:S02]  /*99d0*/  FMUL.FTZ R64, R231, R69 ;  /* 0x00000045e7407220 */ /* 0x004fe40000410000 */
[----:B------:R-:W-:Y:S02]  /*99e0*/  FFMA.FTZ R65, R71, R66, R65 ;  /* 0x0000004247417223 */ /* 0x000fe40000010041 */
[-C--:B-1----:R-:W-:Y:S02]  /*99f0*/  FMUL.FTZ R66, R231, R67.reuse ;  /* 0x00000043e7427220 */ /* 0x082fe40000410000 */
[C---:B------:R-:W-:Y:S02]  /*9a00*/  FFMA.FTZ R64, R71.reuse, R67, -R64 ;  /* 0x0000004347407223 */ /* 0x040fe40000010840 */
[----:B------:R-:W-:-:S02]  /*9a10*/  FFMA.FTZ R231, R71, R69, R66 ;  /* 0x0000004547e77223 */ /* 0x000fc40000010042 */
[----:B0-----:R-:W-:Y:S01]  /*9a20*/  FADD.FTZ R68, R68, R123 ;  /* 0x0000007b44447221 */ /* 0x001fe20000010000 */
[----:B------:R-:W-:Y:S01]  /*9a30*/  MOV R71, R64 ;  /* 0x0000004000477202 */ /* 0x000fe20000000f00 */
[----:B------:R-:W-:Y:S02]  /*9a40*/  FADD.FTZ R122, R122, R65 ;  /* 0x000000417a7a7221 */ /* 0x000fe40000010000 */
.L_x_5268:
[----:B------:R-:W-:Y:S05]  /*9a50*/  BSYNC B1 ;  /* 0x0000000000017941 */ /* 0x000fea0003800000 */
.L_x_5267:
[----:B------:R-:W-:Y:S01]  /*9a60*/  ISETP.GT.U32.AND P0, PT, R230, 0x1d, PT ;  /* 0x0000001de600780c */ /* 0x000fe20003f04070 */
[----:B------:R-:W-:Y:S05]  /*9a70*/  BRA.DIV ~URZ, `(.L_x_5269) ;  /* 0x000080027f007947 */ /* 0x000fea000b800000 */
[----:B-1----:R1:W0:Y:S04]  /*9a80*/  SHFL.DOWN PT, R67, R71, 0x2, 0x1f ;  /* 0x08401f0047437f89 */ /* 0x00222800000e0000 */
[----:B--2---:R1:W2:Y:S04]  /*9a90*/  SHFL.DOWN PT, R69, R231, 0x2, 0x1f ;  /* 0x08401f00e7457f89 */ /* 0x0042a800000e0000 */
[----:B0-----:R1:W0:Y:S04]  /*9aa0*/  SHFL.DOWN PT, R70, R68, 0x2, 0x1f ;  /* 0x08401f0044467f89 */ /* 0x00122800000e0000 */
[----:B----4-:R1:W4:Y:S02]  /*9ab0*/  SHFL.DOWN PT, R66, R122, 0x2, 0x1f ;  /* 0x08401f007a427f89 */ /* 0x01032400000e0000 */
.L_x_5369:
[----:B------:R-:W-:Y:S01]  /*9ac0*/  BSSY B1, `(.L_x_5270) ;  /* 0x000000d000017945 */ /* 0x000fe20003800000 */
[----:B------:R-:W-:Y:S05]  /*9ad0*/  @P0 BRA `(.L_x_5271) ;  /* 0x000000b000000947 */ /* 0x000fea0003800000 */
[C---:B----4-:R-:W-:Y:S02]  /*9ae0*/  FMUL.FTZ R64, R231.reuse, R66 ;  /* 0x00000042e7407220 */ /* 0x050fe40000410000 */
[----:B0--3--:R-:W-:-:S02]  /*9af0*/  FMUL.FTZ R123, R231, R70 ;  /* 0x00000046e77b7220 */ /* 0x009fc40000410000 */
[----:B------:R-:W-:Y:S02]  /*9b00*/  FFMA.FTZ R65, R71, R70, -R64 ;  /* 0x0000004647417223 */ /* 0x000fe40000010840 */
[----:B--2---:R-:W-:Y:S02]  /*9b10*/  FMUL.FTZ R64, R231, R69 ;  /* 0x00000045e7407220 */ /* 0x004fe40000410000 */
[----:B------:R-:W-:Y:S02]  /*9b20*/  FFMA.FTZ R123, R71, R66, R123 ;  /* 0x00000042477b7223 */ /* 0x000fe4000001007b */
[-C--:B------:R-:W-:Y:S02]  /*9b30*/  FMUL.FTZ R66, R231, R67.reuse ;  /* 0x00000043e7427220 */ /* 0x080fe40000410000 */
[C---:B------:R-:W-:Y:S02]  /*9b40*/  FFMA.FTZ R64, R71.reuse, R67, -R64 ;  /* 0x0000004347407223 */ /* 0x040fe40000010840 */
[----:B-1----:R-:W-:-:S02]  /*9b50*/  FFMA.FTZ R231, R71, R69, R66 ;  /* 0x0000004547e77223 */ /* 0x002fc40000010042 */
[----:B------:R-:W-:Y:S01]  /*9b60*/  FADD.FTZ R68, R68, R65 ;  /* 0x0000004144447221 */ /* 0x000fe20000010000 */
[----:B------:R-:W-:Y:S01]  /*9b70*/  MOV R71, R64 ;  /* 0x0000004000477202 */ /* 0x000fe20000000f00 */
[----:B------:R-:W-:Y:S02]  /*9b80*/  FADD.FTZ R122, R122, R123 ;  /* 0x0000007b7a7a7221 */ /* 0x000fe40000010000 */
.L_x_5271:
[----:B------:R-:W-:Y:S05]  /*9b90*/  BSYNC B1 ;  /* 0x0000000000017941 */ /* 0x000fea0003800000 */
.L_x_5270:
[----:B------:R-:W-:Y:S01]  /*9ba0*/  ISETP.GT.U32.AND P0, PT, R230, 0x1b, PT ;  /* 0x0000001be600780c */ /* 0x000fe20003f04070 */
[----:B------:R-:W-:Y:S10]  /*9bb0*/  BRA.DIV ~URZ, `(.L_x_5272) ;  /* 0x000080827f007947 */ /* 0x000ff4000b800000 */
[----:B------:R1:W4:Y:S02]  /*9bc0*/  SHFL.DOWN PT, R67, R71, 0x4, 0x1f ;  /* 0x08801f0047437f89 */ /* 0x00032400000e0000 */
.L_x_5370:
[----:B------:R-:W-:Y:S05]  /*9bd0*/  BRA.DIV ~URZ, `(.L_x_5273) ;  /* 0x000080e27f007947 */ /* 0x000fea000b800000 */
[----:B--2---:R2:W1:Y:S04]  /*9be0*/  SHFL.DOWN PT, R69, R231, 0x4, 0x1f ;  /* 0x08801f00e7457f89 */ /* 0x00446800000e0000 */
[----:B0-----:R2:W0:Y:S04]  /*9bf0*/  SHFL.DOWN PT, R70, R68, 0x4, 0x1f ;  /* 0x08801f0044467f89 */ /* 0x00142800000e0000 */
[----:B----4-:R2:W4:Y:S02]  /*9c00*/  SHFL.DOWN PT, R66, R122, 0x4, 0x1f ;  /* 0x08801f007a427f89 */ /* 0x01052400000e0000 */
.L_x_5371:
[----:B------:R-:W-:Y:S01]  /*9c10*/  BSSY B1, `(.L_x_5274) ;  /* 0x000000d000017945 */ /* 0x000fe20003800000 */
[----:B------:R-:W-:Y:S05]  /*9c20*/  @P0 BRA `(.L_x_5275) ;  /* 0x000000b000000947 */ /* 0x000fea0003800000 */
[C---:B----4-:R-:W-:Y:S02]  /*9c30*/  FMUL.FTZ R64, R231.reuse, R66 ;  /* 0x00000042e7407220 */ /* 0x050fe40000410000 */
[----:B0--3--:R-:W-:-:S02]  /*9c40*/  FMUL.FTZ R123, R231, R70 ;  /* 0x00000046e77b7220 */ /* 0x009fc40000410000 */
[----:B------:R-:W-:Y:S02]  /*9c50*/  FFMA.FTZ R65, R71, R70, -R64 ;  /* 0x0000004647417223 */ /* 0x000fe40000010840 */
[----:B-1----:R-:W-:Y:S02]  /*9c60*/  FMUL.FTZ R64, R231, R69 ;  /* 0x00000045e7407220 */ /* 0x002fe40000410000 */
[----:B------:R-:W-:Y:S02]  /*9c70*/  FFMA.FTZ R123, R71, R66, R123 ;  /* 0x00000042477b7223 */ /* 0x000fe4000001007b */
[-C--:B------:R-:W-:Y:S02]  /*9c80*/  FMUL.FTZ R66, R231, R67.reuse ;  /* 0x00000043e7427220 */ /* 0x080fe40000410000 */
[C---:B------:R-:W-:Y:S02]  /*9c90*/  FFMA.FTZ R64, R71.reuse, R67, -R64 ;  /* 0x0000004347407223 */ /* 0x040fe40000010840 */
[----:B--2---:R-:W-:-:S02]  /*9ca0*/  FFMA.FTZ R231, R71, R69, R66 ;  /* 0x0000004547e77223 */ /* 0x004fc40000010042 */
[----:B------:R-:W-:Y:S01]  /*9cb0*/  FADD.FTZ R68, R68, R65 ;  /* 0x0000004144447221 */ /* 0x000fe20000010000 */
[----:B------:R-:W-:Y:S01]  /*9cc0*/  MOV R71, R64 ;  /* 0x0000004000477202 */ /* 0x000fe20000000f00 */
[----:B------:R-:W-:Y:S02]  /*9cd0*/  FADD.FTZ R122, R122, R123 ;  /* 0x0000007b7a7a7221 */ /* 0x000fe40000010000 */
.L_x_5275:
[----:B------:R-:W-:Y:S05]  /*9ce0*/  BSYNC B1 ;  /* 0x0000000000017941 */ /* 0x000fea0003800000 */
.L_x_5274:
[----:B------:R-:W-:Y:S01]  /*9cf0*/  ISETP.GT.U32.AND P0, PT, R230, 0x17, PT ;  /* 0x00000017e600780c */ /* 0x000fe20003f04070 */
[----:B------:R-:W-:Y:S05]  /*9d00*/  BRA.DIV ~URZ, `(.L_x_5276) ;  /* 0x000081027f007947 */ /* 0x000fea000b800000 */
[----:B------:R2:W4:Y:S04]  /*9d10*/  SHFL.DOWN PT, R67, R71, 0x8, 0x1f ;  /* 0x09001f0047437f89 */ /* 0x00052800000e0000 */
[----:B-1----:R2:W1:Y:S04]  /*9d20*/  SHFL.DOWN PT, R69, R231, 0x8, 0x1f ;  /* 0x09001f00e7457f89 */ /* 0x00246800000e0000 */
[----:B0-----:R2:W0:Y:S04]  /*9d30*/  SHFL.DOWN PT, R70, R68, 0x8, 0x1f ;  /* 0x09001f0044467f89 */ /* 0x00142800000e0000 */
[----:B----4-:R2:W4:Y:S02]  /*9d40*/  SHFL.DOWN PT, R66, R122, 0x8, 0x1f ;  /* 0x09001f007a427f89 */ /* 0x01052400000e0000 */
.L_x_5372:
        /* <DEDUP_REMOVED lines=13> */
.L_x_5278:
[----:B------:R-:W-:Y:S05]  /*9e20*/  BSYNC B1 ;  /* 0x0000000000017941 */ /* 0x000fea0003800000 */
.L_x_5277:
[----:B------:R-:W-:Y:S01]  /*9e30*/  ISETP.GT.U32.AND P0, PT, R230, 0xf, PT ;  /* 0x0000000fe600780c */ /* 0x000fe20003f04070 */
[----:B------:R-:W-:Y:S10]  /*9e40*/  BRA.DIV ~URZ, `(.L_x_5279) ;  /* 0x000081827f007947 */ /* 0x000ff4000b800000 */
[----:B------:R2:W4:Y:S02]  /*9e50*/  SHFL.DOWN PT, R67, R71, 0x10, 0x1f ;  /* 0x0a001f0047437f89 */ /* 0x00052400000e0000 */
.L_x_5373:
[----:B------:R-:W-:Y:S05]  /*9e60*/  BRA.DIV ~URZ, `(.L_x_5280) ;  /* 0x000081e27f007947 */ /* 0x000fea000b800000 */
[----:B-1----:R1:W2:Y:S04]  /*9e70*/  SHFL.DOWN PT, R69, R231, 0x10, 0x1f ;  /* 0x0a001f00e7457f89 */ /* 0x0022a800000e0000 */
[----:B0-----:R1:W0:Y:S04]  /*9e80*/  SHFL.DOWN PT, R70, R68, 0x10, 0x1f ;  /* 0x0a001f0044467f89 */ /* 0x00122800000e0000 */
[----:B----4-:R1:W4:Y:S02]  /*9e90*/  SHFL.DOWN PT, R66, R122, 0x10, 0x1f ;  /* 0x0a001f007a427f89 */ /* 0x01032400000e0000 */
.L_x_5374:
        /* <DEDUP_REMOVED lines=13> */
.L_x_5282:
[----:B------:R-:W-:Y:S05]  /*9f70*/  BSYNC B1 ;  /* 0x0000000000017941 */ /* 0x000fea0003800000 */
.L_x_5281:
        /* <DEDUP_REMOVED lines=20> */
.L_x_5375:
        /* <DEDUP_REMOVED lines=11> */
[CC--:B------:R-:W-:Y:S02]  /*a170*/  FMUL.FTZ R69, R67.reuse, R231.reuse ;  /* 0x000000e743457220 */ /* 0x0c0fe40000410000 */
        /* <DEDUP_REMOVED lines=9> */
.L_x_5285:
[----:B------:R-:W-:Y:S05]  /*a210*/  BSYNC B1 ;  /* 0x0000000000017941 */ /* 0x000fea0003800000 */
.L_x_5284:
[----:B------:R-:W0:Y:S04]  /*a220*/  LDS.128 R68, [R248+0x35f0] ;  /* 0x0035f000f8447984 */ /* 0x000e280000000c00 */
[----:B------:R1:W-:Y:S01]  /*a230*/  STS.128 [R248+0x35f0], R64 ;  /* 0x0035f040f8007388 */ /* 0x0003e20000000c00 */
[----:B0-----:R-:W-:-:S02]  /*a240*/  FMUL.FTZ R123, R69, R67 ;  /* 0x00000043457b7220 */ /* 0x001fc40000410000 */
[CC--:B------:R-:W-:Y:S02]  /*a250*/  FMUL.FTZ R122, R69.reuse, R66.reuse ;  /* 0x00000042457a7220 */ /* 0x0c0fe40000410000 */
[C---:B------:R-:W-:Y:S02]  /*a260*/  FFMA.FTZ R123, R68.reuse, R66, -R123 ;  /* 0x00000042447b7223 */ /* 0x040fe4000001087b */
[----:B------:R-:W-:Y:S02]  /*a270*/  FFMA.FTZ R242, R68, R67, R122 ;  /* 0x0000004344f27223 */ /* 0x000fe4000001007a */
[----:B------:R-:W-:Y:S02]  /*a280*/  FADD.FTZ R70, R70, R123 ;  /* 0x0000007b46467221 */ /* 0x000fe40000010000 */
[C---:B------:R-:W-:Y:S02]  /*a290*/  FMUL.FTZ R122, R69.reuse, R64 ;  /* 0x00000040457a7220 */ /* 0x040fe40000410000 */
[----:B------:R-:W-:-:S02]  /*a2a0*/  FMUL.FTZ R123, R69, R65 ;  /* 0x00000041457b7220 */ /* 0x000fc40000410000 */
[C---:B------:R-:W-:Y:S02]  /*a2b0*/  FFMA.FTZ R69, R68.reuse, R65, R122 ;  /* 0x0000004144457223 */ /* 0x040fe4000001007a */
[----:B------:R-:W-:Y:S02]  /*a2c0*/  FFMA.FTZ R68, R68, R64, -R123 ;  /* 0x0000004044447223 */ /* 0x000fe4000001087b */
[----:B------:R-:W-:-:S05]  /*a2d0*/  FADD.FTZ R71, R71, R242 ;  /* 0x000000f247477221 */ /* 0x000fca0000010000 */
[----:B------:R1:W-:Y:S02]  /*a2e0*/  STS.128 [R248+0x35e0], R68 ;  /* 0x0035e044f8007388 */ /* 0x0003e40000000c00 */
.L_x_5264:
[----:B-1----:R-:W-:Y:S05]  /*a2f0*/  BSYNC B0 ;  /* 0x0000000000007941 */ /* 0x002fea0003800000 */
.L_x_5263:
        /* <DEDUP_REMOVED lines=20> */
[----:B------:R-:W-:Y:S01]  /*a440*/  FFMA.FTZ R62, R15, R188, R67 ;  /* 0x000000bc0f3e7223 */ /* 0x000fe20000010043 */
[----:B------:R-:W-:Y:S01]  /*a450*/  HADD2.F32 R67, -RZ, R78.H0_H0 ;  /* 0x2000004eff437230 */ /* 0x000fe20000004100 */
[-C--:B------:R-:W-:Y:S02]  /*a460*/  FFMA.FTZ R185, R88, -R66.reuse, R185 ;  /* 0x8000004258b97223 */ /* 0x080fe400000100b9 */
[----:B------:R-:W-:Y:S02]  /*a470*/  FFMA.FTZ R66, R87, -R66, R186 ;  /* 0x8000004257427223 */ /* 0x000fe400000100ba */
[----:B------:R-:W-:Y:S02]  /*a480*/  FFMA.FTZ R186, R16, -R186, RZ ;  /* 0x800000ba10ba7223 */ /* 0x000fe400000100ff */
[----:B------:R-:W-:Y:S02]  /*a490*/  FMUL.FTZ R69, R65, R51 ;  /* 0x0000003341457220 */ /* 0x000fe40000410000 */
[----:B------:R-:W-:-:S02]  /*a4a0*/  FFMA.FTZ R63, R15, -R187, R186 ;  /* 0x800000bb0f3f7223 */ /* 0x000fc400000100ba */
[-C--:B------:R-:W-:Y:S02]  /*a4b0*/  FFMA.FTZ R188, R85, -R69.reuse, R188 ;  /* 0x8000004555bc7223 */ /* 0x080fe400000100bc */
        /* <DEDUP_REMOVED lines=20> */
[----:B------:R-:W-:Y:S02]  /*a600*/  FFMA.FTZ R196, R96, -R122, R196 ;  /* 0x8000007a60c47223 */ /* 0x000fe400000100c4 */
        /* <DEDUP_REMOVED lines=18> */
[----:B------:R-:W-:-:S02]  /*a730*/  FFMA.FTZ R242, R8, -R202, R199 ;  /* 0x800000ca08f27223 */ /* 0x000fc400000100c7 */
[----:B------:R-:W-:Y:S02]  /*a740*/  FFMA.FTZ R202, R7, R204, R63 ;  /* 0x000000cc07ca7223 */ /* 0x000fe4000001003f */
[----:B------:R-:W-:Y:S02]  /*a750*/  FMUL.FTZ R199, R198, R43 ;  /* 0x0000002bc6c77220 */ /* 0x000fe40000410000 */
[----:B------:R-:W-:Y:S01]  /*a760*/  FADD.FTZ R60, R168, R60 ;  /* 0x0000003ca83c7221 */ /* 0x000fe20000010000 */
[----:B------:R-:W-:Y:S01]  /*a770*/  HADD2.F32 R168, -RZ, R57.H0_H0 ;  /* 0x20000039ffa87230 */ /* 0x000fe20000004100 */
[-C--:B------:R-:W-:Y:S02]  /*a780*/  FFMA.FTZ R204, R140, -R199.reuse, R204 ;  /* 0x800000c78ccc7223 */ /* 0x080fe400000100cc */
[----:B------:R-:W-:Y:S01]  /*a790*/  FFMA.FTZ R63, R139, -R199, R203 ;  /* 0x800000c78b3f7223 */ /* 0x000fe200000100cb */
[----:B------:R-:W-:Y:S01]  /*a7a0*/  HADD2.F32 R199, -RZ, R58.H0_H0 ;  /* 0x2000003affc77230 */ /* 0x000fe20000004100 */
[----:B------:R-:W-:-:S02]  /*a7b0*/  FFMA.FTZ R231, R7, -R203, R242 ;  /* 0x800000cb07e77223 */ /* 0x000fc400000100f2 */
[----:B------:R-:W-:Y:S02]  /*a7c0*/  FFMA.FTZ R203, R6, R205, R202 ;  /* 0x000000cd06cb7223 */ /* 0x000fe400000100ca */
[----:B------:R-:W-:Y:S02]  /*a7d0*/  FMUL.FTZ R241, R199, R42 ;  /* 0x0000002ac7f17220 */ /* 0x000fe40000410000 */
        /* <DEDUP_REMOVED lines=9> */
[-C--:B------:R-:W-:Y:S01]  /*a870*/  FMUL.FTZ R206, R100, -R61.reuse ;  /* 0x8000003d64ce7220 */ /* 0x080fe20000410000 */
[----:B------:R-:W-:Y:S01]  /*a880*/  HADD2.F32 R100, -RZ, R56.H0_H0 ;  /* 0x20000038ff647230 */ /* 0x000fe20000004100 */
[----:B------:R-:W-:-:S02]  /*a890*/  FFMA.FTZ R244, R101, R61, R244 ;  /* 0x0000003d65f47223 */ /* 0x000fc400000100f4 */
[----:B------:R-:W-:Y:S02]  /*a8a0*/  FFMA.FTZ R206, R101, R60, -R206 ;  /* 0x0000003c65ce7223 */ /* 0x000fe400000108ce */
[----:B------:R-:W-:Y:S02]  /*a8b0*/  FFMA.FTZ R242, R4, -R209, R207 ;  /* 0x800000d104f27223 */ /* 0x000fe400000100cf */
[----:B------:R-:W-:Y:S02]  /*a8c0*/  FMUL.FTZ R101, R100, R40 ;  /* 0x0000002864657220 */ /* 0x000fe40000410000 */
[----:B------:R-:W-:Y:S02]  /*a8d0*/  FADD.FTZ R207, -R183, R244 ;  /* 0x000000f4b7cf7221 */ /* 0x000fe40000010100 */
[----:B------:R-:W-:Y:S02]  /*a8e0*/  FADD.FTZ R167, R167, R206 ;  /* 0x000000cea7a77221 */ /* 0x000fe40000010000 */
[----:B------:R-:W-:-:S02]  /*a8f0*/  FFMA.FTZ R231, R4, R210, R203 ;  /* 0x000000d204e77223 */ /* 0x000fc400000100cb */
[-C--:B------:R-:W-:Y:S02]  /*a900*/  FFMA.FTZ R210, R146, -R101.reuse, R210 ;  /* 0x8000006592d27223 */ /* 0x080fe400000100d2 */
[----:B------:R-:W-:Y:S01]  /*a910*/  FFMA.FTZ R203, R145, -R101, R209 ;  /* 0x8000006591cb7223 */ /* 0x000fe200000100d1 */
[----:B------:R-:W-:Y:S01]  /*a920*/  HADD2.F32 R101, -RZ, R55.H0_H0 ;  /* 0x20000037ff657230 */ /* 0x000fe20000004100 */
[C---:B------:R-:W-:Y:S02]  /*a930*/  FMUL.FTZ R206, R102.reuse, -R207 ;  /* 0x800000cf66ce7220 */ /* 0x040fe40000410000 */
[-C--:B------:R-:W-:Y:S02]  /*a940*/  FMUL.FTZ R102, R102, -R167.reuse ;  /* 0x800000a766667220 */ /* 0x080fe40000410000 */
[----:B------:R-:W-:Y:S02]  /*a950*/  FFMA.FTZ R209, R3, R212, R231 ;  /* 0x000000d403d17223 */ /* 0x000fe400000100e7 */
[----:B------:R-:W-:-:S02]  /*a960*/  FFMA.FTZ R231, R103, R167, -R206 ;  /* 0x000000a767e77223 */ /* 0x000fc400000108ce */
[----:B------:R-:W-:Y:S01]  /*a970*/  FFMA.FTZ R103, R103, R207, R102 ;  /* 0x000000cf67677223 */ /* 0x000fe20000010066 */
[----:B------:R-:W-:Y:S01]  /*a980*/  HADD2.F32 R102, -RZ, R54.H0_H0 ;  /* 0x20000036ff667230 */ /* 0x000fe20000004100 */
[----:B------:R-:W-:Y:S02]  /*a990*/  FMUL.FTZ R183, R101, R38 ;  /* 0x0000002665b77220 */ /* 0x000fe40000410000 */
[----:B------:R-:W-:Y:S02]  /*a9a0*/  FADD.FTZ R206, R166, R231 ;  /* 0x000000e7a6ce7221 */ /* 0x000fe40000010000 */
[-C--:B------:R-:W-:Y:S02]  /*a9b0*/  FFMA.FTZ R212, R148, -R183.reuse, R212 ;  /* 0x800000b794d47223 */ /* 0x080fe400000100d4 */
[----:B------:R-:W-:Y:S02]  /*a9c0*/  FFMA.FTZ R183, R147, -R183, R211 ;  /* 0x800000b793b77223 */ /* 0x000fe400000100d3 */
[----:B------:R-:W-:-:S02]  /*a9d0*/  FMUL.FTZ R231, R102, R33 ;  /* 0x0000002166e77220 */ /* 0x000fc40000410000 */
[----:B------:R-:W-:Y:S02]  /*a9e0*/  FFMA.FTZ R211, R3, -R211, R242 ;  /* 0x800000d303d37223 */ /* 0x000fe400000100f2 */
[----:B------:R-:W-:Y:S02]  /*a9f0*/  FMUL.FTZ R242, R167, UR42 ;  /* 0x0000002aa7f27c20 */ /* 0x000fe40008410000 */
[----:B------:R-:W-:Y:S02]  /*aa00*/  FFMA.FTZ R166, R2, R214, R209 ;  /* 0x000000d602a67223 */ /* 0x000fe400000100d1 */
[-C--:B------:R-:W-:Y:S02]  /*aa10*/  FFMA.FTZ R214, R150, -R231.reuse, R214 ;  /* 0x800000e796d67223 */ /* 0x080fe400000100d6 */
[C---:B------:R-:W-:Y:S02]  /*aa20*/  FFMA.FTZ R231, R149.reuse, -R231, R213 ;  /* 0x800000e795e77223 */ /* 0x040fe400000100d5 */
[----:B------:R-:W-:-:S02]  /*aa30*/  FMUL.FTZ R149, R149, R207 ;  /* 0x000000cf95957220 */ /* 0x000fc40000410000 */
[C---:B------:R-:W-:Y:S02]  /*aa40*/  FFMA.FTZ R244, R207.reuse, UR41, -R242 ;  /* 0x00000029cff47c23 */ /* 0x040fe400080108f2 */
[----:B------:R-:W-:Y:S02]  /*aa50*/  FMUL.FTZ R242, R207, UR42 ;  /* 0x0000002acff27c20 */ /* 0x000fe40008410000 */
[----:B------:R-:W-:Y:S02]  /*aa60*/  FFMA.FTZ R150, R150, R167, R149 ;  /* 0x000000a796967223 */ /* 0x000fe40000010095 */
[----:B------:R-:W-:Y:S02]  /*aa70*/  FFMA.FTZ R213, R2, -R213, R211 ;  /* 0x800000d502d57223 */ /* 0x000fe400000100d3 */
[----:B------:R-:W-:Y:S02]  /*aa80*/  FFMA.FTZ R149, R167, UR41, R242 ;  /* 0x00000029a7957c23 */ /* 0x000fe400080100f2 */
[----:B------:R-:W-:-:S02]  /*aa90*/  FMUL.FTZ R244, R231, R244 ;  /* 0x000000f4e7f47220 */ /* 0x000fc40000410000 */
[-C--:B------:R-:W-:Y:S02]  /*aaa0*/  FMUL.FTZ R207, R207, R33.reuse ;  /* 0x00000021cfcf7220 */ /* 0x080fe40000410000 */
[----:B------:R-:W-:Y:S02]  /*aab0*/  FMUL.FTZ R211, R167, R33 ;  /* 0x00000021a7d37220 */ /* 0x000fe40000410000 */
[----:B------:R-:W-:Y:S02]  /*aac0*/  FADD.FTZ R209, -R182, R103 ;  /* 0x00000067b6d17221 */ /* 0x000fe40000010100 */
[----:B------:R-:W-:Y:S02]  /*aad0*/  FFMA.FTZ R103, R214, R149, R244 ;  /* 0x00000095d6677223 */ /* 0x000fe400000100f4 */
[C---:B------:R-:W-:Y:S02]  /*aae0*/  FMUL.FTZ R149, R231.reuse, R207 ;  /* 0x000000cfe7957220 */ /* 0x040fe40000410000 */
[----:B------:R-:W-:-:S02]  /*aaf0*/  FMUL.FTZ R167, R231, R211 ;  /* 0x000000d3e7a77220 */ /* 0x000fc40000410000 */
[C---:B------:R-:W-:Y:S02]  /*ab00*/  FFMA.FTZ R149, R214.reuse, R211, R149 ;  /* 0x000000d3d6957223 */ /* 0x040fe40000010095 */
[----:B------:R-:W-:Y:S02]  /*ab10*/  FFMA.FTZ R167, R214, R207, -R167 ;  /* 0x000000cfd6a77223 */ /* 0x000fe400000108a7 */
[CC--:B------:R-:W-:Y:S02]  /*ab20*/  FMUL.FTZ R214, R104.reuse, -R209.reuse ;  /* 0x800000d168d67220 */ /* 0x0c0fe40000410000 */
[-C--:B------:R-:W-:Y:S02]  /*ab30*/  FMUL.FTZ R242, R104, -R206.reuse ;  /* 0x800000ce68f27220 */ /* 0x080fe40000410000 */
[C---:B------:R-:W-:Y:S02]  /*ab40*/  FFMA.FTZ R214, R105.reuse, R206, -R214 ;  /* 0x000000ce69d67223 */ /* 0x040fe400000108d6 */
[----:B------:R-:W-:Y:S01]  /*ab50*/  FFMA.FTZ R242, R105, R209, R242 ;  /* 0x000000d169f27223 */ /* 0x000fe200000100f2 */
[----:B------:R-:W-:Y:S01]  /*ab60*/  HADD2.F32 R105, -RZ, R53.H0_H0 ;  /* 0x20000035ff697230 */ /* 0x000fe20000004100 */
[----:B------:R-:W-:-:S02]  /*ab70*/  FADD.FTZ R165, R165, R214 ;  /* 0x000000d6a5a57221 */ /* 0x000fc40000010000 */
[----:B------:R-:W-:Y:S01]  /*ab80*/  FADD.FTZ R214, -R181, R242 ;  /* 0x000000f2b5d67221 */ /* 0x000fe20000010100 */
[----:B------:R-:W-:Y:S01]  /*ab90*/  SHF.L.U32 R181, R84, 0x5, RZ ;  /* 0x0000000554b57819 */ /* 0x000fe200000006ff */
[----:B------:R-:W-:Y:S02]  /*aba0*/  FMUL.FTZ R147, R147, R209 ;  /* 0x000000d193937220 */ /* 0x000fe40000410000 */
[C---:B------:R-:W-:Y:S01]  /*abb0*/  FMUL.FTZ R242, R108.reuse, -R214 ;  /* 0x800000d66cf27220 */ /* 0x040fe20000410000 */
[----:B------:R-:W-:Y:S01]  /*abc0*/  LEA.HI.SX32 R181, R181, R181, 0x1b ;  /* 0x000000b5b5b57211 */ /* 0x000fe200078fdaff */
[-C--:B------:R-:W-:Y:S02]  /*abd0*/  FMUL.FTZ R108, R108, -R165.reuse ;  /* 0x800000a56c6c7220 */ /* 0x080fe40000410000 */
[----:B------:R-:W-:Y:S02]  /*abe0*/  FFMA.FTZ R148, R148, R206, R147 ;  /* 0x000000ce94947223 */ /* 0x000fe40000010093 */
[----:B------:R-:W-:-:S02]  /*abf0*/  FFMA.FTZ R147, R109, R165, -R242 ;  /* 0x000000a56d937223 */ /* 0x000fc400000108f2 */
[----:B------:R-:W-:Y:S02]  /*ac00*/  FMUL.FTZ R244, R102, R211 ;  /* 0x000000d366f47220 */ /* 0x000fe40000410000 */
[----:B------:R-:W-:Y:S02]  /*ac10*/  FFMA.FTZ R109, R109, R214, R108 ;  /* 0x000000d66d6d7223 */ /* 0x000fe4000001006c */
[C---:B------:R-:W-:Y:S01]  /*ac20*/  FMUL.FTZ R108, R206.reuse, UR42 ;  /* 0x0000002ace6c7c20 */ /* 0x040fe20008410000 */
[----:B------:R0:W-:Y:S01]  /*ac30*/  STS [R181.X4+0x10f0], R244 ;  /* 0x0010f0f4b5007388 */ /* 0x0001e20000004800 */
[C---:B------:R-:W-:Y:S02]  /*ac40*/  FMUL.FTZ R211, R209.reuse, UR42 ;  /* 0x0000002ad1d37c20 */ /* 0x040fe40008410000 */
[----:B------:R-:W-:Y:S02]  /*ac50*/  FFMA.FTZ R108, R209, UR41, -R108 ;  /* 0x00000029d16c7c23 */ /* 0x000fe4000801086c */
[----:B------:R-:W-:-:S02]  /*ac60*/  FFMA.FTZ R211, R206, UR41, R211 ;  /* 0x00000029ced37c23 */ /* 0x000fc400080100d3 */
[-C--:B------:R-:W-:Y:S02]  /*ac70*/  FMUL.FTZ R242, R209, R38.reuse ;  /* 0x00000026d1f27220 */ /* 0x080fe40000410000 */
[----:B------:R-:W-:Y:S02]  /*ac80*/  FMUL.FTZ R206, R206, R38 ;  /* 0x00000026cece7220 */ /* 0x000fe40000410000 */
[----:B------:R-:W-:Y:S02]  /*ac90*/  FADD.FTZ R164, R164, R147 ;  /* 0x00000093a4a47221 */ /* 0x000fe40000010000 */
[C---:B------:R-:W-:Y:S02]  /*aca0*/  FMUL.FTZ R108, R183.reuse, R108 ;  /* 0x0000006cb76c7220 */ /* 0x040fe40000410000 */
[----:B------:R-:W-:Y:S02]  /*acb0*/  FADD.FTZ R180, -R180, R109 ;  /* 0x0000006db4b47221 */ /* 0x000fe40000010100 */
[----:B------:R-:W-:-:S02]  /*acc0*/  FMUL.FTZ R147, R183, R242 ;  /* 0x000000f2b7937220 */ /* 0x000fc40000410000 */
[-C--:B------:R-:W-:Y:S02]  /*acd0*/  FMUL.FTZ R183, R183, R206.reuse ;  /* 0x000000ceb7b77220 */ /* 0x080fe40000410000 */
[C---:B------:R-:W-:Y:S02]  /*ace0*/  FFMA.FTZ R108, R212.reuse, R211, R108 ;  /* 0x000000d3d46c7223 */ /* 0x040fe4000001006c */
[----:B------:R-:W-:Y:S02]  /*acf0*/  FFMA.FTZ R147, R212, R206, R147 ;  /* 0x000000ced4937223 */ /* 0x000fe40000010093 */
[----:B------:R-:W-:Y:S02]  /*ad00*/  FMUL.FTZ R109, R112, -R180 ;  /* 0x800000b4706d7220 */ /* 0x000fe40000410000 */
[----:B------:R-:W-:Y:S02]  /*ad10*/  FFMA.FTZ R212, R212, R242, -R183 ;  /* 0x000000f2d4d47223 */ /* 0x000fe400000108b7 */
[----:B------:R-:W-:-:S02]  /*ad20*/  FMUL.FTZ R183, R112, -R164 ;  /* 0x800000a470b77220 */ /* 0x000fc40000410000 */
[----:B------:R-:W-:Y:S02]  /*ad30*/  FFMA.FTZ R112, R113, R164, -R109 ;  /* 0x000000a471707223 */ /* 0x000fe4000001086d */
[----:B0-----:R-:W-:Y:S02]  /*ad40*/  FMUL.FTZ R244, R101, R206 ;  /* 0x000000ce65f47220 */ /* 0x001fe40000410000 */
[----:B------:R-:W-:Y:S02]  /*ad50*/  FFMA.FTZ R206, R113, R180, R183 ;  /* 0x000000b471ce7223 */ /* 0x000fe400000100b7 */
[----:B------:R-:W-:Y:S01]  /*ad60*/  FADD.FTZ R163, R163, R112 ;  /* 0x00000070a3a37221 */ /* 0x000fe20000010000 */
[----:B------:R-:W-:Y:S01]  /*ad70*/  STS [R181.X4+0x10e8], R244 ;  /* 0x0010e8f4b5007388 */ /* 0x000fe20000004800 */
[----:B------:R-:W-:Y:S02]  /*ad80*/  FMUL.FTZ R109, R165, UR42 ;  /* 0x0000002aa56d7c20 */ /* 0x000fe40008410000 */
[----:B------:R-:W-:-:S02]  /*ad90*/  FMUL.FTZ R112, R214, UR42 ;  /* 0x0000002ad6707c20 */ /* 0x000fc40008410000 */
[----:B------:R-:W-:Y:S02]  /*ada0*/  FADD.FTZ R179, -R179, R206 ;  /* 0x000000ceb3b37221 */ /* 0x000fe40000010100 */
[----:B------:R-:W-:Y:S02]  /*adb0*/  FFMA.FTZ R206, R214, UR41, -R109 ;  /* 0x00000029d6ce7c23 */ /* 0x000fe4000801086d */
[----:B------:R-:W-:Y:S02]  /*adc0*/  FFMA.FTZ R109, R165, UR41, R112 ;  /* 0x00000029a56d7c23 */ /* 0x000fe40008010070 */
[C---:B------:R-:W-:Y:S02]  /*add0*/  FMUL.FTZ R112, R114.reuse, -R179 ;  /* 0x800000b372707220 */ /* 0x040fe40000410000 */
[----:B------:R-:W-:Y:S02]  /*ade0*/  FMUL.FTZ R114, R114, -R163 ;  /* 0x800000a372727220 */ /* 0x000fe40000410000 */
[----:B------:R-:W-:-:S02]  /*adf0*/  FMUL.FTZ R113, R145, R214 ;  /* 0x000000d691717220 */ /* 0x000fc40000410000 */
        /* <DEDUP_REMOVED lines=8> */
[----:B------:R-:W-:Y:S02]  /*ae80*/  FFMA.FTZ R113, R146, R165, R113 ;  /* 0x000000a592717223 */ /* 0x000fe40000010071 */
[-C--:B------:R-:W-:Y:S02]  /*ae90*/  FMUL.FTZ R115, R214, R40.reuse ;  /* 0x00000028d6737220 */ /* 0x080fe40000410000 */
[----:B------:R-:W-:Y:S02]  /*aea0*/  FMUL.FTZ R165, R165, R40 ;  /* 0x00000028a5a57220 */ /* 0x000fe40000410000 */
[----:B------:R-:W-:-:S02]  /*aeb0*/  FADD.FTZ R177, -R177, R112 ;  /* 0x00000070b1b17221 */ /* 0x000fc40000010100 */
[----:B------:R-:W-:Y:S02]  /*aec0*/  FADD.FTZ R161, R161, R116 ;  /* 0x00000074a1a17221 */ /* 0x000fe40000010000 */
[C---:B------:R-:W-:Y:S02]  /*aed0*/  FMUL.FTZ R206, R203.reuse, R206 ;  /* 0x000000cecbce7220 */ /* 0x040fe40000410000 */
[C---:B------:R-:W-:Y:S02]  /*aee0*/  FMUL.FTZ R114, R203.reuse, R115 ;  /* 0x00000073cb727220 */ /* 0x040fe40000410000 */
[----:B------:R-:W-:Y:S02]  /*aef0*/  FMUL.FTZ R203, R203, R165 ;  /* 0x000000a5cbcb7220 */ /* 0x000fe40000410000 */
[C---:B------:R-:W-:Y:S02]  /*af00*/  FMUL.FTZ R112, R118.reuse, -R177 ;  /* 0x800000b176707220 */ /* 0x040fe40000410000 */
[----:B------:R-:W-:-:S02]  /*af10*/  FMUL.FTZ R118, R118, -R161 ;  /* 0x800000a176767220 */ /* 0x000fc40000410000 */
[C---:B------:R-:W-:Y:S02]  /*af20*/  FFMA.FTZ R109, R210.reuse, R109, R206 ;  /* 0x0000006dd26d7223 */ /* 0x040fe400000100ce */
[C---:B------:R-:W-:Y:S02]  /*af30*/  FFMA.FTZ R114, R210.reuse, R165, R114 ;  /* 0x000000a5d2727223 */ /* 0x040fe40000010072 */
[-C--:B------:R-:W-:Y:S02]  /*af40*/  FFMA.FTZ R210, R210, R115.reuse, -R203 ;  /* 0x00000073d2d27223 */ /* 0x080fe400000108cb */
[----:B------:R-:W-:Y:S02]  /*af50*/  FMUL.FTZ R206, R100, R115 ;  /* 0x0000007364ce7220 */ /* 0x000fe40000410000 */
[----:B------:R-:W-:Y:S02]  /*af60*/  FMUL.FTZ R143, R143, R180 ;  /* 0x000000b48f8f7220 */ /* 0x000fe40000410000 */
[----:B------:R-:W-:Y:S01]  /*af70*/  FMUL.FTZ R117, R164, UR42 ;  /* 0x0000002aa4757c20 */ /* 0x000fe20008410000 */
[----:B------:R-:W-:Y:S01]  /*af80*/  STS [R181.X4+0x10e4], R206 ;  /* 0x0010e4ceb5007388 */ /* 0x000fe20000004800 */
[----:B------:R-:W-:-:S02]  /*af90*/  FFMA.FTZ R115, R119, R161, -R112 ;  /* 0x000000a177737223 */ /* 0x000fc40000010870 */
[----:B------:R-:W-:Y:S02]  /*afa0*/  FMUL.FTZ R145, R180, R41 ;  /* 0x00000029b4917220 */ /* 0x000fe40000410000 */
[----:B------:R-:W-:Y:S02]  /*afb0*/  FFMA.FTZ R119, R119, R177, R118 ;  /* 0x000000b177777223 */ /* 0x000fe40000010076 */
[----:B------:R-:W-:Y:S02]  /*afc0*/  FFMA.FTZ R144, R144, R164, R143 ;  /* 0x000000a490907223 */ /* 0x000fe4000001008f */
[----:B------:R-:W-:Y:S02]  /*afd0*/  FFMA.FTZ R117, R180, UR41, -R117 ;  /* 0x00000029b4757c23 */ /* 0x000fe40008010875 */
[----:B------:R-:W-:Y:S02]  /*afe0*/  FMUL.FTZ R143, R164, R41 ;  /* 0x00000029a48f7220 */ /* 0x000fe40000410000 */
[----:B------:R-:W-:-:S02]  /*aff0*/  FMUL.FTZ R116, R184, R145 ;  /* 0x00000091b8747220 */ /* 0x000fc40000410000 */
[----:B------:R-:W-:Y:S02]  /*b000*/  FADD.FTZ R176, -R176, R119 ;  /* 0x00000077b0b07221 */ /* 0x000fe40000010100 */
[----:B------:R-:W-:Y:S02]  /*b010*/  FADD.FTZ R160, R160, R115 ;  /* 0x00000073a0a07221 */ /* 0x000fe40000010000 */
[----:B------:R-:W-:Y:S02]  /*b020*/  FMUL.FTZ R112, R184, R117 ;  /* 0x00000075b8707220 */ /* 0x000fe40000410000 */
[----:B------:R-:W-:Y:S02]  /*b030*/  FFMA.FTZ R117, R208, R143, R116 ;  /* 0x0000008fd0757223 */ /* 0x000fe40000010074 */
[C---:B------:R-:W-:Y:S02]  /*b040*/  FMUL.FTZ R116, R120.reuse, -R176 ;  /* 0x800000b078747220 */ /* 0x040fe40000410000 */
[----:B------:R-:W-:-:S02]  /*b050*/  FMUL.FTZ R120, R120, -R160 ;  /* 0x800000a078787220 */ /* 0x000fc40000410000 */
[C---:B------:R-:W-:Y:S02]  /*b060*/  FFMA.FTZ R116, R121.reuse, R160, -R116 ;  /* 0x000000a079747223 */ /* 0x040fe40000010874 */
[----:B------:R-:W-:Y:S02]  /*b070*/  FFMA.FTZ R120, R121, R176, R120 ;  /* 0x000000b079787223 */ /* 0x000fe40000010078 */
[----:B------:R-:W-:Y:S02]  /*b080*/  FADD.FTZ R159, R159, R116 ;  /* 0x000000749f9f7221 */ /* 0x000fe40000010000 */
[----:B------:R-:W-:Y:S02]  /*b090*/  FADD.FTZ R175, -R175, R120 ;  /* 0x00000078afaf7221 */ /* 0x000fe40000010100 */
[----:B------:R-:W-:Y:S02]  /*b0a0*/  FMUL.FTZ R142, R142, R179 ;  /* 0x000000b38e8e7220 */ /* 0x000fe40000410000 */
[----:B------:R-:W-:-:S02]  /*b0b0*/  FMUL.FTZ R116, R124, -R175 ;  /* 0x800000af7c747220 */ /* 0x000fc40000410000 */
[-C--:B------:R-:W-:Y:S02]  /*b0c0*/  FMUL.FTZ R124, R124, -R159.reuse ;  /* 0x8000009f7c7c7220 */ /* 0x080fe40000410000 */
[----:B------:R-:W-:Y:S02]  /*b0d0*/  FFMA.FTZ R119, R125, R159, -R116 ;  /* 0x0000009f7d777223 */ /* 0x000fe40000010874 */
[----:B------:R-:W-:Y:S02]  /*b0e0*/  FMUL.FTZ R120, R163, UR42 ;  /* 0x0000002aa3787c20 */ /* 0x000fe40008410000 */
[----:B------:R-:W-:Y:S02]  /*b0f0*/  FFMA.FTZ R125, R125, R175, R124 ;  /* 0x000000af7d7d7223 */ /* 0x000fe4000001007c */
[C---:B------:R-:W-:Y:S02]  /*b100*/  FMUL.FTZ R116, R179.reuse, UR42 ;  /* 0x0000002ab3747c20 */ /* 0x040fe40008410000 */
[----:B------:R-:W-:-:S02]  /*b110*/  FMUL.FTZ R124, R179, R42 ;  /* 0x0000002ab37c7220 */ /* 0x000fc40000410000 */
[C---:B------:R-:W-:Y:S02]  /*b120*/  FFMA.FTZ R205, R141.reuse, -R241, R205 ;  /* 0x800000f18dcd7223 */ /* 0x040fe400000100cd */
[----:B------:R-:W-:Y:S02]  /*b130*/  FFMA.FTZ R141, R141, R163, R142 ;  /* 0x000000a38d8d7223 */ /* 0x000fe4000001008e */
[----:B------:R-:W-:Y:S02]  /*b140*/  FFMA.FTZ R121, R179, UR41, -R120 ;  /* 0x00000029b3797c23 */ /* 0x000fe40008010878 */
[C---:B------:R-:W-:Y:S02]  /*b150*/  FFMA.FTZ R142, R163.reuse, UR41, R116 ;  /* 0x00000029a38e7c23 */ /* 0x040fe40008010074 */
[----:B------:R-:W-:Y:S02]  /*b160*/  FMUL.FTZ R120, R163, R42 ;  /* 0x0000002aa3787220 */ /* 0x000fe40000410000 */
[----:B------:R-:W-:-:S02]  /*b170*/  FMUL.FTZ R116, R202, R124 ;  /* 0x0000007cca747220 */ /* 0x000fc40000410000 */
[----:B------:R-:W-:Y:S02]  /*b180*/  FADD.FTZ R158, R158, R119 ;  /* 0x000000779e9e7221 */ /* 0x000fe40000010000 */
[----:B------:R-:W-:Y:S02]  /*b190*/  FADD.FTZ R174, -R174, R125 ;  /* 0x0000007daeae7221 */ /* 0x000fe40000010100 */
[----:B------:R-:W-:Y:S02]  /*b1a0*/  FMUL.FTZ R119, R202, R121 ;  /* 0x00000079ca777220 */ /* 0x000fe40000410000 */
[----:B------:R-:W-:Y:S02]  /*b1b0*/  FMUL.FTZ R146, R100, R165 ;  /* 0x000000a564927220 */ /* 0x000fe40000410000 */
[----:B------:R-:W-:Y:S02]  /*b1c0*/  FFMA.FTZ R121, R205, R120, R116 ;  /* 0x00000078cd797223 */ /* 0x000fe40000010074 */
[C---:B------:R-:W-:Y:S01]  /*b1d0*/  FMUL.FTZ R116, R126.reuse, -R158 ;  /* 0x8000009e7e747220 */ /* 0x040fe20000410000 */
[----:B------:R0:W-:Y:S01]  /*b1e0*/  STS [R181.X4+0x10e0], R146 ;  /* 0x0010e092b5007388 */ /* 0x0001e20000004800 */
[----:B------:R-:W-:-:S02]  /*b1f0*/  FMUL.FTZ R126, R126, -R174 ;  /* 0x800000ae7e7e7220 */ /* 0x000fc40000410000 */
[C---:B------:R-:W-:Y:S02]  /*b200*/  FFMA.FTZ R116, R127.reuse, R174, R116 ;  /* 0x000000ae7f747223 */ /* 0x040fe40000010074 */
[----:B------:R-:W-:Y:S02]  /*b210*/  FFMA.FTZ R126, R127, R158, -R126 ;  /* 0x0000009e7f7e7223 */ /* 0x000fe4000001087e */
[----:B------:R-:W-:Y:S02]  /*b220*/  FADD.FTZ R173, -R173, R116 ;  /* 0x00000074adad7221 */ /* 0x000fe40000010100 */
[----:B------:R-:W-:Y:S02]  /*b230*/  FADD.FTZ R157, R157, R126 ;  /* 0x0000007e9d9d7221 */ /* 0x000fe40000010000 */
[----:B0-----:R-:W-:Y:S02]  /*b240*/  FMUL.FTZ R146, R168, R143 ;  /* 0x0000008fa8927220 */ /* 0x001fe40000410000 */
[----:B------:R-:W-:-:S02]  /*b250*/  FMUL.FTZ R202, R202, R120 ;  /* 0x00000078caca7220 */ /* 0x000fc40000410000 */
[----:B------:R-:W-:Y:S01]  /*b260*/  FFMA.FTZ R116, R205, R142, R119 ;  /* 0x0000008ecd747223 */ /* 0x000fe20000010077 */
[----:B------:R0:W-:Y:S01]  /*b270*/  STS [R181.X4+0x10d8], R146 ;  /* 0x0010d892b5007388 */ /* 0x0001e20000004800 */
[----:B------:R-:W-:Y:S02]  /*b280*/  FMUL.FTZ R139, R139, R178 ;  /* 0x000000b28b8b7220 */ /* 0x000fe40000410000 */
[----:B------:R-:W-:Y:S02]  /*b290*/  FMUL.FTZ R127, R162, UR42 ;  /* 0x0000002aa27f7c20 */ /* 0x000fe40008410000 */
[----:B------:R-:W-:Y:S02]  /*b2a0*/  FMUL.FTZ R125, R178, UR42 ;  /* 0x0000002ab27d7c20 */ /* 0x000fe40008410000 */
[----:B------:R-:W-:Y:S02]  /*b2b0*/  FFMA.FTZ R140, R140, R162, R139 ;  /* 0x000000a28c8c7223 */ /* 0x000fe4000001008b */
[----:B------:R-:W-:-:S02]  /*b2c0*/  FMUL.FTZ R139, R178, R43 ;  /* 0x0000002bb28b7220 */ /* 0x000fc40000410000 */
[----:B0-----:R-:W-:Y:S02]  /*b2d0*/  FMUL.FTZ R146, R199, R120 ;  /* 0x00000078c7927220 */ /* 0x001fe40000410000 */
[C---:B------:R-:W-:Y:S02]  /*b2e0*/  FMUL.FTZ R120, R128.reuse, -R173 ;  /* 0x800000ad80787220 */ /* 0x040fe40000410000 */
[-C--:B------:R-:W-:Y:S01]  /*b2f0*/  FMUL.FTZ R128, R128, -R157.reuse ;  /* 0x8000009d80807220 */ /* 0x080fe20000410000 */
[----:B------:R0:W-:Y:S01]  /*b300*/  STS [R181.X4+0x10d0], R146 ;  /* 0x0010d092b5007388 */ /* 0x0001e20000004800 */
[C---:B------:R-:W-:Y:S02]  /*b310*/  FFMA.FTZ R119, R129.reuse, R157, -R120 ;  /* 0x0000009d81777223 */ /* 0x040fe40000010878 */
[----:B------:R-:W-:Y:S02]  /*b320*/  FFMA.FTZ R129, R129, R173, R128 ;  /* 0x000000ad81817223 */ /* 0x000fe40000010080 */
[----:B------:R-:W-:-:S02]  /*b330*/  FADD.FTZ R156, R156, R119 ;  /* 0x000000779c9c7221 */ /* 0x000fc40000010000 */
[----:B------:R-:W-:Y:S02]  /*b340*/  FADD.FTZ R172, -R172, R129 ;  /* 0x00000081acac7221 */ /* 0x000fe40000010100 */
[----:B------:R-:W-:Y:S02]  /*b350*/  FFMA.FTZ R120, R178, UR41, -R127 ;  /* 0x00000029b2787c23 */ /* 0x000fe4000801087f */
[C---:B------:R-:W-:Y:S02]  /*b360*/  FFMA.FTZ R119, R162.reuse, UR41, R125 ;  /* 0x00000029a2777c23 */ /* 0x040fe4000801007d */
[----:B------:R-:W-:Y:S02]  /*b370*/  FMUL.FTZ R127, R162, R43 ;  /* 0x0000002ba27f7220 */ /* 0x000fe40000410000 */
[----:B------:R-:W-:Y:S02]  /*b380*/  FMUL.FTZ R125, R130, -R172 ;  /* 0x800000ac827d7220 */ /* 0x000fe40000410000 */
[----:B------:R-:W-:-:S02]  /*b390*/  FMUL.FTZ R126, R63, R139 ;  /* 0x0000008b3f7e7220 */ /* 0x000fc40000410000 */
[----:B------:R-:W-:Y:S02]  /*b3a0*/  FMUL.FTZ R130, R130, -R156 ;  /* 0x8000009c82827220 */ /* 0x000fe40000410000 */
[C---:B------:R-:W-:Y:S02]  /*b3b0*/  FMUL.FTZ R120, R63.reuse, R120 ;  /* 0x000000783f787220 */ /* 0x040fe40000410000 */
[-C--:B------:R-:W-:Y:S02]  /*b3c0*/  FMUL.FTZ R128, R63, R127.reuse ;  /* 0x0000007f3f807220 */ /* 0x080fe40000410000 */
[----:B------:R-:W-:Y:S02]  /*b3d0*/  FFMA.FTZ R63, R204, R127, R126 ;  /* 0x0000007fcc3f7223 */ /* 0x000fe4000001007e */
[C---:B------:R-:W-:Y:S02]  /*b3e0*/  FFMA.FTZ R130, R131.reuse, R172, R130 ;  /* 0x000000ac83827223 */ /* 0x040fe40000010082 */
[----:B------:R-:W-:-:S02]  /*b3f0*/  FFMA.FTZ R126, R131, R156, -R125 ;  /* 0x0000009c837e7223 */ /* 0x000fc4000001087d */
[----:B------:R-:W-:Y:S02]  /*b400*/  FADD.FTZ R171, -R171, R130 ;  /* 0x00000082abab7221 */ /* 0x000fe40000010100 */
[----:B------:R-:W-:Y:S02]  /*b410*/  FADD.FTZ R155, R155, R126 ;  /* 0x0000007e9b9b7221 */ /* 0x000fe40000010000 */
[C---:B------:R-:W-:Y:S02]  /*b420*/  FMUL.FTZ R126, R132.reuse, -R171 ;  /* 0x800000ab847e7220 */ /* 0x040fe40000410000 */
[----:B------:R-:W-:Y:S02]  /*b430*/  FMUL.FTZ R132, R132, -R155 ;  /* 0x8000009b84847220 */ /* 0x000fe40000410000 */
[----:B------:R-:W-:Y:S02]  /*b440*/  FMUL.FTZ R142, R198, R127 ;  /* 0x0000007fc68e7220 */ /* 0x000fe40000410000 */
[----:B------:R-:W-:-:S02]  /*b450*/  FFMA.FTZ R127, R133, R155, -R126 ;  /* 0x0000009b857f7223 */ /* 0x000fc4000001087e */
[----:B------:R-:W-:Y:S01]  /*b460*/  FMUL.FTZ R130, R161, UR42 ;  /* 0x0000002aa1827c20 */ /* 0x000fe20008410000 */
[----:B------:R-:W-:Y:S01]  /*b470*/  STS [R181.X4+0x10c8], R142 ;  /* 0x0010c88eb5007388 */ /* 0x000fe20000004800 */
[----:B------:R-:W-:Y:S02]  /*b480*/  FFMA.FTZ R133, R133, R171, R132 ;  /* 0x000000ab85857223 */ /* 0x000fe40000010084 */
[C---:B------:R-:W-:Y:S02]  /*b490*/  FMUL.FTZ R132, R177.reuse, R44 ;  /* 0x0000002cb1847220 */ /* 0x040fe40000410000 */
[----:B------:R-:W-:Y:S02]  /*b4a0*/  FMUL.FTZ R138, R138, R177 ;  /* 0x000000b18a8a7220 */ /* 0x000fe40000410000 */
[----:B------:R-:W-:Y:S02]  /*b4b0*/  FFMA.FTZ R129, R177, UR41, -R130 ;  /* 0x00000029b1817c23 */ /* 0x000fe40008010882 */
[----:B------:R-:W-:-:S02]  /*b4c0*/  FADD.FTZ R154, R154, R127 ;  /* 0x0000007f9a9a7221 */ /* 0x000fc40000010000 */
[----:B------:R-:W-:Y:S02]  /*b4d0*/  FMUL.FTZ R126, R161, R44 ;  /* 0x0000002ca17e7220 */ /* 0x000fe40000410000 */
[C---:B------:R-:W-:Y:S02]  /*b4e0*/  FMUL.FTZ R127, R62.reuse, R132 ;  /* 0x000000843e7f7220 */ /* 0x040fe40000410000 */
[----:B------:R-:W-:Y:S02]  /*b4f0*/  FFMA.FTZ R137, R137, R161, R138 ;  /* 0x000000a189897223 */ /* 0x000fe4000001008a */
[C---:B------:R-:W-:Y:S02]  /*b500*/  FMUL.FTZ R130, R62.reuse, R129 ;  /* 0x000000813e827220 */ /* 0x040fe40000410000 */
[-C--:B------:R-:W-:Y:S02]  /*b510*/  FMUL.FTZ R62, R62, R126.reuse ;  /* 0x0000007e3e3e7220 */ /* 0x080fe40000410000 */
[----:B------:R-:W-:-:S02]  /*b520*/  FFMA.FTZ R127, R201, R126, R127 ;  /* 0x0000007ec97f7223 */ /* 0x000fc4000001007f */
[----:B------:R-:W-:Y:S02]  /*b530*/  FMUL.FTZ R138, R195, R126 ;  /* 0x0000007ec38a7220 */ /* 0x000fe40000410000 */
[----:B------:R-:W-:Y:S02]  /*b540*/  FADD.FTZ R170, -R170, R133 ;  /* 0x00000085aaaa7221 */ /* 0x000fe40000010100 */
[C---:B------:R-:W-:Y:S01]  /*b550*/  FMUL.FTZ R126, R134.reuse, -R154 ;  /* 0x8000009a867e7220 */ /* 0x040fe20000410000 */
[----:B------:R-:W-:Y:S01]  /*b560*/  STS [R181.X4+0x10c0], R138 ;  /* 0x0010c08ab5007388 */ /* 0x000fe20000004800 */
[-C--:B------:R-:W-:Y:S02]  /*b570*/  FMUL.FTZ R134, R134, -R170.reuse ;  /* 0x800000aa86867220 */ /* 0x080fe40000410000 */
[----:B------:R-:W-:Y:S02]  /*b580*/  FFMA.FTZ R126, R135, R170, R126 ;  /* 0x000000aa877e7223 */ /* 0x000fe4000001007e */
[----:B------:R-:W-:-:S02]  /*b590*/  FFMA.FTZ R125, R204, R139, -R128 ;  /* 0x0000008bcc7d7223 */ /* 0x000fc40000010880 */
[----:B------:R-:W-:Y:S02]  /*b5a0*/  FMUL.FTZ R128, R177, UR42 ;  /* 0x0000002ab1807c20 */ /* 0x000fe40008410000 */
[----:B------:R-:W-:Y:S02]  /*b5b0*/  FFMA.FTZ R134, R135, R154, -R134 ;  /* 0x0000009a87867223 */ /* 0x000fe40000010886 */
[----:B------:R-:W-:Y:S02]  /*b5c0*/  FADD.FTZ R169, -R169, R126 ;  /* 0x0000007ea9a97221 */ /* 0x000fe40000010100 */
[----:B0-----:R-:W-:Y:S02]  /*b5d0*/  FMUL.FTZ R146, R198, R139 ;  /* 0x0000008bc6927220 */ /* 0x001fe40000410000 */
[----:B------:R-:W-:Y:S02]  /*b5e0*/  FFMA.FTZ R128, R161, UR41, R128 ;  /* 0x00000029a1807c23 */ /* 0x000fe40008010080 */
[----:B------:R-:W-:Y:S01]  /*b5f0*/  FADD.FTZ R153, R153, R134 ;  /* 0x0000008699997221 */ /* 0x000fe20000010000 */
[----:B------:R0:W-:Y:S01]  /*b600*/  STS [R181.X4+0x10cc], R146 ;  /* 0x0010cc92b5007388 */ /* 0x0001e20000004800 */
[----:B------:R-:W-:-:S02]  /*b610*/  FMUL.FTZ R131, R169, R52 ;  /* 0x00000034a9837220 */ /* 0x000fc40000410000 */
[C---:B------:R-:W-:Y:S02]  /*b620*/  FFMA.FTZ R62, R201.reuse, R132, -R62 ;  /* 0x00000084c93e7223 */ /* 0x040fe4000001083e */
[----:B------:R-:W-:Y:S02]  /*b630*/  FMUL.FTZ R129, R160, R45 ;  /* 0x0000002da0817220 */ /* 0x000fe40000410000 */
[----:B------:R-:W-:Y:S02]  /*b640*/  FFMA.FTZ R126, R201, R128, R130 ;  /* 0x00000080c97e7223 */ /* 0x000fe40000010082 */
[----:B------:R-:W-:Y:S02]  /*b650*/  FMUL.FTZ R133, R153, R52 ;  /* 0x0000003499857220 */ /* 0x000fe40000410000 */
[----:B0-----:R-:W-:Y:S02]  /*b660*/  FMUL.FTZ R146, R195, R132 ;  /* 0x00000084c3927220 */ /* 0x001fe40000410000 */
[----:B------:R-:W-:-:S02]  /*b670*/  FMUL.FTZ R132, R170, R51 ;  /* 0x00000033aa847220 */ /* 0x000fc40000410000 */
[----:B------:R-:W-:Y:S01]  /*b680*/  FMUL.FTZ R128, R66, R131 ;  /* 0x0000008342807220 */ /* 0x000fe20000410000 */
[----:B------:R-:W-:Y:S01]  /*b690*/  STS [R181.X4+0x10c4], R146 ;  /* 0x0010c492b5007388 */ /* 0x000fe20000004800 */
[----:B------:R-:W-:Y:S02]  /*b6a0*/  FMUL.FTZ R142, R191, R129 ;  /* 0x00000081bf8e7220 */ /* 0x000fe40000410000 */
[----:B------:R-:W-:Y:S02]  /*b6b0*/  FMUL.FTZ R134, R154, R51 ;  /* 0x000000339a867220 */ /* 0x000fe40000410000 */
[----:B------:R-:W-:Y:S01]  /*b6c0*/  FMUL.FTZ R135, R187, R132 ;  /* 0x00000084bb877220 */ /* 0x000fe20000410000 */
[----:B------:R0:W-:Y:S01]  /*b6d0*/  STS [R181.X4+0x10b8], R142 ;  /* 0x0010b88eb5007388 */ /* 0x0001e20000004800 */
[-C--:B------:R-:W-:Y:S02]  /*b6e0*/  FMUL.FTZ R130, R66, R133.reuse ;  /* 0x0000008542827220 */ /* 0x080fe40000410000 */
[----:B------:R-:W-:-:S02]  /*b6f0*/  FFMA.FTZ R128, R185, R133, R128 ;  /* 0x00000085b9807223 */ /* 0x000fc40000010080 */
[-C--:B------:R-:W-:Y:S02]  /*b700*/  FMUL.FTZ R139, R187, R134.reuse ;  /* 0x00000086bb8b7220 */ /* 0x080fe40000410000 */
[----:B------:R-:W-:Y:S02]  /*b710*/  FFMA.FTZ R135, R188, R134, R135 ;  /* 0x00000086bc877223 */ /* 0x000fe40000010087 */
[----:B------:R-:W-:Y:S02]  /*b720*/  FFMA.FTZ R130, R185, R131, -R130 ;  /* 0x00000083b9827223 */ /* 0x000fe40000010882 */
[----:B------:R-:W-:Y:S02]  /*b730*/  FADD.FTZ R128, RZ, R128 ;  /* 0x00000080ff807221 */ /* 0x000fe40000010000 */
[----:B0-----:R-:W-:Y:S02]  /*b740*/  FMUL.FTZ R142, R171, R50 ;  /* 0x00000032ab8e7220 */ /* 0x001fe40000410000 */
[----:B------:R-:W-:-:S02]  /*b750*/  FMUL.FTZ R115, R180, UR42 ;  /* 0x0000002ab4737c20 */ /* 0x000fc40008410000 */
[----:B------:R-:W-:Y:S02]  /*b760*/  FMUL.FTZ R118, R184, R143 ;  /* 0x0000008fb8767220 */ /* 0x000fe40000410000 */
[----:B------:R-:W-:Y:S02]  /*b770*/  FMUL.FTZ R138, R155, R50 ;  /* 0x000000329b8a7220 */ /* 0x000fe40000410000 */
[----:B------:R-:W-:Y:S02]  /*b780*/  FFMA.FTZ R139, R188, R132, -R139 ;  /* 0x00000084bc8b7223 */ /* 0x000fe4000001088b */
[----:B------:R-:W-:Y:S02]  /*b790*/  FADD.FTZ R130, RZ, R130 ;  /* 0x00000082ff827221 */ /* 0x000fe40000010000 */
[----:B------:R-:W-:Y:S02]  /*b7a0*/  FADD.FTZ R128, R128, R135 ;  /* 0x0000008780807221 */ /* 0x000fe40000010000 */
[----:B------:R-:W-:-:S02]  /*b7b0*/  FMUL.FTZ R143, R190, R142 ;  /* 0x0000008ebe8f7220 */ /* 0x000fc40000410000 */
[----:B------:R-:W-:Y:S02]  /*b7c0*/  FMUL.FTZ R135, R172, R49 ;  /* 0x00000031ac877220 */ /* 0x000fe40000410000 */
[----:B------:R-:W-:Y:S02]  /*b7d0*/  FFMA.FTZ R115, R164, UR41, R115 ;  /* 0x00000029a4737c23 */ /* 0x000fe40008010073 */
[-C--:B------:R-:W-:Y:S02]  /*b7e0*/  FFMA.FTZ R118, R208, R145.reuse, -R118 ;  /* 0x00000091d0767223 */ /* 0x080fe40000010876 */
[----:B------:R-:W-:Y:S02]  /*b7f0*/  FMUL.FTZ R164, R168, R145 ;  /* 0x00000091a8a47220 */ /* 0x000fe40000410000 */
[-C--:B------:R-:W-:Y:S02]  /*b800*/  FMUL.FTZ R145, R190, R138.reuse ;  /* 0x0000008abe917220 */ /* 0x080fe40000410000 */
[----:B------:R-:W-:Y:S01]  /*b810*/  FADD.FTZ R130, R130, R139 ;  /* 0x0000008b82827221 */ /* 0x000fe20000010000 */
[----:B------:R0:W-:Y:S01]  /*b820*/  STS [R181.X4+0x10dc], R164 ;  /* 0x0010dca4b5007388 */ /* 0x0001e20000004800 */
[----:B------:R-:W-:-:S02]  /*b830*/  FFMA.FTZ R143, R189, R138, R143 ;  /* 0x0000008abd8f7223 */ /* 0x000fc4000001008f */
[----:B------:R-:W-:Y:S02]  /*b840*/  FMUL.FTZ R139, R156, R49 ;  /* 0x000000319c8b7220 */ /* 0x000fe40000410000 */
[----:B------:R-:W-:Y:S02]  /*b850*/  FMUL.FTZ R161, R70, R135 ;  /* 0x0000008746a17220 */ /* 0x000fe40000410000 */
[----:B------:R-:W-:Y:S02]  /*b860*/  FFMA.FTZ R145, R189, R142, -R145 ;  /* 0x0000008ebd917223 */ /* 0x000fe40000010891 */
[----:B------:R-:W-:Y:S02]  /*b870*/  FADD.FTZ R128, R128, R143 ;  /* 0x0000008f80807221 */ /* 0x000fe40000010000 */
[----:B------:R-:W-:Y:S02]  /*b880*/  FMUL.FTZ R146, R173, R48 ;  /* 0x00000030ad927220 */ /* 0x000fe40000410000 */
[----:B------:R-:W-:-:S02]  /*b890*/  FFMA.FTZ R161, R192, R139, R161 ;  /* 0x0000008bc0a17223 */ /* 0x000fc400000100a1 */
[----:B------:R-:W-:Y:S02]  /*b8a0*/  FMUL.FTZ R162, R157, R48 ;  /* 0x000000309da27220 */ /* 0x000fe40000410000 */
[----:B------:R-:W-:Y:S02]  /*b8b0*/  FMUL.FTZ R143, R70, R139 ;  /* 0x0000008b468f7220 */ /* 0x000fe40000410000 */
[----:B------:R-:W-:Y:S02]  /*b8c0*/  FADD.FTZ R130, R130, R145 ;  /* 0x0000009182827221 */ /* 0x000fe40000010000 */
[----:B------:R-:W-:Y:S02]  /*b8d0*/  FMUL.FTZ R145, R110, R146 ;  /* 0x000000926e917220 */ /* 0x000fe40000410000 */
[----:B------:R-:W-:Y:S02]  /*b8e0*/  FADD.FTZ R128, R128, R161 ;  /* 0x000000a180807221 */ /* 0x000fe40000010000 */
[----:B------:R-:W-:-:S02]  /*b8f0*/  FFMA.FTZ R143, R192, R135, -R143 ;  /* 0x00000087c08f7223 */ /* 0x000fc4000001088f */
[-C--:B------:R-:W-:Y:S02]  /*b900*/  FMUL.FTZ R161, R110, R162.reuse ;  /* 0x000000a26ea17220 */ /* 0x080fe40000410000 */
[----:B------:R-:W-:Y:S02]  /*b910*/  FMUL.FTZ R165, R176, R45 ;  /* 0x0000002db0a57220 */ /* 0x000fe40000410000 */
[C---:B------:R-:W-:Y:S02]  /*b920*/  FFMA.FTZ R145, R193.reuse, R162, R145 ;  /* 0x000000a2c1917223 */ /* 0x040fe40000010091 */
[----:B------:R-:W-:Y:S02]  /*b930*/  FADD.FTZ R130, R130, R143 ;  /* 0x0000008f82827221 */ /* 0x000fe40000010000 */
[----:B------:R-:W-:Y:S02]  /*b940*/  FFMA.FTZ R161, R193, R146, -R161 ;  /* 0x00000092c1a17223 */ /* 0x000fe400000108a1 */
[----:B0-----:R-:W-:-:S02]  /*b950*/  FMUL.FTZ R164, R199, R124 ;  /* 0x0000007cc7a47220 */ /* 0x001fc40000410000 */
[----:B------:R-:W-:Y:S02]  /*b960*/  FMUL.FTZ R163, R194, R165 ;  /* 0x000000a5c2a37220 */ /* 0x000fe40000410000 */
[----:B------:R-:W-:Y:S01]  /*b970*/  FADD.FTZ R128, R128, R145 ;  /* 0x0000009180807221 */ /* 0x000fe20000010000 */
[----:B------:R0:W-:Y:S01]  /*b980*/  STS [R181.X4+0x10d4], R164 ;  /* 0x0010d4a4b5007388 */ /* 0x0001e20000004800 */
[----:B------:R-:W-:Y:S02]  /*b990*/  FMUL.FTZ R145, R174, R47 ;  /* 0x0000002fae917220 */ /* 0x000fe40000410000 */
[----:B------:R-:W-:Y:S02]  /*b9a0*/  FADD.FTZ R130, R130, R161 ;  /* 0x000000a182827221 */ /* 0x000fe40000010000 */
[----:B------:R-:W-:Y:S02]  /*b9b0*/  FMUL.FTZ R104, R152, R61 ;  /* 0x0000003d98687220 */ /* 0x000fe40000410000 */
[----:B------:R-:W-:-:S02]  /*b9c0*/  FMUL.FTZ R161, R158, R47 ;  /* 0x0000002f9ea17220 */ /* 0x000fc40000410000 */
[----:B------:R-:W-:Y:S02]  /*b9d0*/  FMUL.FTZ R182, R105, R28 ;  /* 0x0000001c69b67220 */ /* 0x000fe40000410000 */
[-C--:B------:R-:W-:Y:S02]  /*b9e0*/  FFMA.FTZ R143, R200, R129.reuse, R163 ;  /* 0x00000081c88f7223 */ /* 0x080fe400000100a3 */
[----:B------:R-:W-:Y:S02]  /*b9f0*/  FMUL.FTZ R129, R194, R129 ;  /* 0x00000081c2817220 */ /* 0x000fe40000410000 */
[C---:B------:R-:W-:Y:S02]  /*ba00*/  FMUL.FTZ R163, R122.reuse, R145 ;  /* 0x000000917aa37220 */ /* 0x040fe40000410000 */
[----:B------:R-:W-:Y:S02]  /*ba10*/  FFMA.FTZ R104, R151, R60, R104 ;  /* 0x0000003c97687223 */ /* 0x000fe40000010068 */
[----:B0-----:R-:W-:-:S02]  /*ba20*/  FMUL.FTZ R164, R122, R161 ;  /* 0x000000a17aa47220 */ /* 0x001fc40000410000 */
[-C--:B------:R-:W-:Y:S02]  /*ba30*/  FFMA.FTZ R151, R151, -R182.reuse, R215 ;  /* 0x800000b697977223 */ /* 0x080fe400000100d7 */
[----:B------:R-:W-:Y:S02]  /*ba40*/  FFMA.FTZ R182, R152, -R182, R216 ;  /* 0x800000b698b67223 */ /* 0x000fe400000100d8 */
[----:B------:R-:W-:Y:S02]  /*ba50*/  FMUL.FTZ R152, R60, UR42 ;  /* 0x0000002a3c987c20 */ /* 0x000fe40008410000 */
[-C--:B------:R-:W-:Y:S02]  /*ba60*/  FFMA.FTZ R129, R200, R165.reuse, -R129 ;  /* 0x000000a5c8817223 */ /* 0x080fe40000010881 */
[----:B------:R-:W-:Y:S02]  /*ba70*/  FMUL.FTZ R180, R191, R165 ;  /* 0x000000a5bfb47220 */ /* 0x000fe40000410000 */
[----:B------:R-:W-:-:S02]  /*ba80*/  FFMA.FTZ R163, R196, R161, R163 ;  /* 0x000000a1c4a37223 */ /* 0x000fc400000100a3 */
[----:B------:R-:W-:Y:S01]  /*ba90*/  FMUL.FTZ R231, R61, UR42 ;  /* 0x0000002a3de77c20 */ /* 0x000fe20008410000 */
[----:B------:R-:W-:Y:S01]  /*baa0*/  STS [R181.X4+0x10bc], R180 ;  /* 0x0010bcb4b5007388 */ /* 0x000fe20000004800 */
[----:B------:R-:W-:Y:S02]  /*bab0*/  FFMA.FTZ R165, R196, R145, -R164 ;  /* 0x00000091c4a57223 */ /* 0x000fe400000108a4 */
[----:B------:R-:W-:Y:S02]  /*bac0*/  FMUL.FTZ R164, R175, R46 ;  /* 0x0000002eafa47220 */ /* 0x000fe40000410000 */
[----:B------:R-:W-:Y:S02]  /*bad0*/  FFMA.FTZ R241, R61, UR41, -R152 ;  /* 0x000000293df17c23 */ /* 0x000fe40008010898 */
[----:B------:R-:W-:Y:S02]  /*bae0*/  FADD.FTZ R163, R128, R163 ;  /* 0x000000a380a37221 */ /* 0x000fe40000010000 */
[----:B------:R-:W-:-:S02]  /*baf0*/  FFMA.FTZ R152, R60, UR41, R231 ;  /* 0x000000293c987c23 */ /* 0x000fc400080100e7 */
[----:B------:R-:W-:Y:S02]  /*bb00*/  FADD.FTZ R165, R130, R165 ;  /* 0x000000a582a57221 */ /* 0x000fe40000010000 */
[----:B------:R-:W-:Y:S02]  /*bb10*/  FMUL.FTZ R128, R60, R28 ;  /* 0x0000001c3c807220 */ /* 0x000fe40000410000 */
[----:B------:R-:W-:Y:S02]  /*bb20*/  FMUL.FTZ R60, R159, R46 ;  /* 0x0000002e9f3c7220 */ /* 0x000fe40000410000 */
[----:B------:R-:W-:Y:S02]  /*bb30*/  FMUL.FTZ R130, R186, R164 ;  /* 0x000000a4ba827220 */ /* 0x000fe40000410000 */
[----:B------:R-:W-:Y:S02]  /*bb40*/  FFMA.FTZ R124, R205, R124, -R202 ;  /* 0x0000007ccd7c7223 */ /* 0x000fe400000108ca */
[----:B------:R-:W-:-:S02]  /*bb50*/  FFMA.FTZ R178, R197, R60, R130 ;  /* 0x0000003cc5b27223 */ /* 0x000fc40000010082 */
[-C--:B------:R-:W-:Y:S02]  /*bb60*/  FMUL.FTZ R206, R123, R60.reuse ;  /* 0x0000003c7bce7220 */ /* 0x080fe40000410000 */
[----:B------:R-:W-:Y:S02]  /*bb70*/  FADD.FTZ R202, R163, R178 ;  /* 0x000000b2a3ca7221 */ /* 0x000fe40000010000 */
[----:B------:R-:W-:Y:S01]  /*bb80*/  FMUL.FTZ R60, R186, R60 ;  /* 0x0000003cba3c7220 */ /* 0x000fe20000410000 */
[----:B------:R-:W-:Y:S01]  /*bb90*/  STS [R181.X4+0x10b0], R206 ;  /* 0x0010b0ceb5007388 */ /* 0x000fe20000004800 */
[----:B------:R-:W-:Y:S02]  /*bba0*/  FADD.FTZ R202, R202, R143 ;  /* 0x0000008fcaca7221 */ /* 0x000fe40000010000 */
[----:B------:R-:W-:Y:S02]  /*bbb0*/  FFMA.FTZ R184, R197, R164, -R60 ;  /* 0x000000a4c5b87223 */ /* 0x000fe4000001083c */
[----:B------:R-:W-:-:S02]  /*bbc0*/  FADD.FTZ R202, R202, R127 ;  /* 0x0000007fcaca7221 */ /* 0x000fc40000010000 */
[----:B------:R-:W-:Y:S02]  /*bbd0*/  FMUL.FTZ R60, R69, R139 ;  /* 0x0000008b453c7220 */ /* 0x000fe40000410000 */
[----:B------:R-:W-:Y:S02]  /*bbe0*/  FADD.FTZ R202, R202, R63 ;  /* 0x0000003fcaca7221 */ /* 0x000fe40000010000 */
[----:B------:R-:W-:Y:S01]  /*bbf0*/  FADD.FTZ R184, R165, R184 ;  /* 0x000000b8a5b87221 */ /* 0x000fe20000010000 */
[----:B------:R0:W-:Y:S01]  /*bc00*/  STS [R181.X4+0x1098], R60 ;  /* 0x0010983cb5007388 */ /* 0x0001e20000004800 */
[----:B------:R-:W-:Y:S02]  /*bc10*/  FADD.FTZ R202, R202, R121 ;  /* 0x00000079caca7221 */ /* 0x000fe40000010000 */
[----:B------:R-:W-:Y:S02]  /*bc20*/  FMUL.FTZ R138, R67, R138 ;  /* 0x0000008a438a7220 */ /* 0x000fe40000410000 */
[----:B------:R-:W-:-:S02]  /*bc30*/  FADD.FTZ R117, R202, R117 ;  /* 0x00000075ca757221 */ /* 0x000fc40000010000 */
[----:B------:R-:W-:Y:S01]  /*bc40*/  FADD.FTZ R129, R184, R129 ;  /* 0x00000081b8817221 */ /* 0x000fe20000010000 */
[----:B------:R1:W-:Y:S01]  /*bc50*/  STS [R181.X4+0x1090], R138 ;  /* 0x0010908ab5007388 */ /* 0x0003e20000004800 */
[----:B------:R-:W-:Y:S01]  /*bc60*/  FADD.FTZ R114, R117, R114 ;  /* 0x0000007275727221 */ /* 0x000fe20000010000 */
[----:B------:R-:W-:Y:S01]  /*bc70*/  MOV R117, UR20 ;  /* 0x0000001400757c02 */ /* 0x000fe20008000f00 */
[----:B0-----:R-:W-:Y:S02]  /*bc80*/  FMUL.FTZ R60, R64, R133 ;  /* 0x00000085403c7220 */ /* 0x001fe40000410000 */
[----:B------:R-:W-:Y:S02]  /*bc90*/  FMUL.FTZ R142, R67, R142 ;  /* 0x0000008e438e7220 */ /* 0x000fe40000410000 */
[----:B------:R-:W-:Y:S01]  /*bca0*/  FADD.FTZ R62, R129, R62 ;  /* 0x0000003e813e7221 */ /* 0x000fe20000010000 */
[----:B------:R0:W-:Y:S01]  /*bcb0*/  STS [R181.X4+0x1080], R60 ;  /* 0x0010803cb5007388 */ /* 0x0001e20000004800 */
[----:B------:R-:W-:Y:S01]  /*bcc0*/  FMUL.FTZ R242, R101, R242 ;  /* 0x000000f265f27220 */ /* 0x000fe20000410000 */
[----:B-1----:R-:W-:Y:S01]  /*bcd0*/  LEA R138, R117, -R84, 0x1 ;  /* 0x80000054758a7211 */ /* 0x002fe200078e08ff */
[----:B------:R-:W-:Y:S01]  /*bce0*/  FADD.FTZ R125, R62, R125 ;  /* 0x0000007d3e7d7221 */ /* 0x000fe20000010000 */
[----:B------:R1:W-:Y:S01]  /*bcf0*/  STS [R181.X4+0x1094], R142 ;  /* 0x0010948eb5007388 */ /* 0x0003e20000004800 */
[----:B------:R-:W-:Y:S01]  /*bd00*/  FMUL.FTZ R130, R61, R28 ;  /* 0x0000001c3d827220 */ /* 0x000fe20000410000 */
[----:B------:R-:W-:Y:S01]  /*bd10*/  ISETP.GE.AND P0, PT, R138, 0x1, PT ;  /* 0x000000018a00780c */ /* 0x000fe20003f06270 */
[----:B------:R-:W-:Y:S01]  /*bd20*/  FADD.FTZ R125, R125, R124 ;  /* 0x0000007c7d7d7221 */ /* 0x000fe20000010000 */
[----:B------:R2:W-:Y:S01]  /*bd30*/  STS [R181.X4+0x10ec], R242 ;  /* 0x0010ecf2b5007388 */ /* 0x0005e20000004800 */
[----:B------:R-:W-:-:S02]  /*bd40*/  FMUL.FTZ R214, R123, R164 ;  /* 0x000000a47bd67220 */ /* 0x000fc40000410000 */
[----:B0-----:R-:W-:Y:S02]  /*bd50*/  FMUL.FTZ R60, R159, UR42 ;  /* 0x0000002a9f3c7c20 */ /* 0x001fe40008410000 */
[----:B------:R-:W-:Y:S01]  /*bd60*/  FMUL.FTZ R164, R71, R146 ;  /* 0x0000009247a47220 */ /* 0x000fe20000410000 */
[----:B------:R-:W-:Y:S01]  /*bd70*/  STS [R181.X4+0x10b4], R214 ;  /* 0x0010b4d6b5007388 */ /* 0x000fe20000004800 */
[----:B-1----:R-:W-:Y:S02]  /*bd80*/  FADD.FTZ R142, R114, R147 ;  /* 0x00000093728e7221 */ /* 0x002fe40000010000 */
[----:B------:R-:W-:Y:S01]  /*bd90*/  FFMA.FTZ R147, R175, UR41, -R60 ;  /* 0x00000029af937c23 */ /* 0x000fe2000801083c */
[----:B------:R-:W-:Y:S01]  /*bda0*/  STS [R181.X4+0x10a4], R164 ;  /* 0x0010a4a4b5007388 */ /* 0x000fe20000004800 */
[----:B------:R-:W-:Y:S02]  /*bdb0*/  FMUL.FTZ R60, R157, UR42 ;  /* 0x0000002a9d3c7c20 */ /* 0x000fe40008410000 */
[----:B------:R-:W-:-:S02]  /*bdc0*/  FMUL.FTZ R134, R65, R134 ;  /* 0x0000008641867220 */ /* 0x000fc40000410000 */
[----:B------:R-:W-:Y:S02]  /*bdd0*/  FMUL.FTZ R132, R65, R132 ;  /* 0x0000008441847220 */ /* 0x000fe40000410000 */
[----:B------:R-:W-:Y:S01]  /*bde0*/  FFMA.FTZ R133, R173, UR41, -R60 ;  /* 0x00000029ad857c23 */ /* 0x000fe2000801083c */
[----:B------:R0:W-:Y:S01]  /*bdf0*/  STS [R181.X4+0x1088], R134 ;  /* 0x00108886b5007388 */ /* 0x0001e20000004800 */
[----:B------:R-:W-:Y:S02]  /*be00*/  FMUL.FTZ R246, R102, R207 ;  /* 0x000000cf66f67220 */ /* 0x000fe40000410000 */
[C---:B--2---:R-:W-:Y:S01]  /*be10*/  FMUL.FTZ R242, R105.reuse, R128 ;  /* 0x0000008069f27220 */ /* 0x044fe20000410000 */
[----:B------:R1:W-:Y:S01]  /*be20*/  STS [R181.X4+0x108c], R132 ;  /* 0x00108c84b5007388 */ /* 0x0003e20000004800 */
[----:B------:R-:W-:Y:S02]  /*be30*/  FMUL.FTZ R244, R105, R130 ;  /* 0x0000008269f47220 */ /* 0x000fe40000410000 */
[C---:B------:R-:W-:Y:S01]  /*be40*/  FMUL.FTZ R178, R111.reuse, R161 ;  /* 0x000000a16fb27220 */ /* 0x040fe20000410000 */
[----:B------:R2:W-:Y:S01]  /*be50*/  STS [R181.X4+0x10f4], R246 ;  /* 0x0010f4f6b5007388 */ /* 0x0005e20000004800 */
[----:B------:R-:W-:-:S02]  /*be60*/  FMUL.FTZ R180, R111, R145 ;  /* 0x000000916fb47220 */ /* 0x000fc40000410000 */
[----:B------:R-:W-:Y:S01]  /*be70*/  FMUL.FTZ R162, R71, R162 ;  /* 0x000000a247a27220 */ /* 0x000fe20000410000 */
[----:B------:R2:W-:Y:S01]  /*be80*/  STS [R181.X4+0x10f8], R242 ;  /* 0x0010f8f2b5007388 */ /* 0x0005e20000004800 */
[----:B------:R-:W-:Y:S02]  /*be90*/  FMUL.FTZ R146, R69, R135 ;  /* 0x0000008745927220 */ /* 0x000fe40000410000 */
[----:B------:R-:W-:Y:S01]  /*bea0*/  FMUL.FTZ R62, R64, R131 ;  /* 0x00000083403e7220 */ /* 0x000fe20000410000 */
[----:B------:R2:W-:Y:S01]  /*beb0*/  STS [R181.X4+0x10fc], R244 ;  /* 0x0010fcf4b5007388 */ /* 0x0005e20000004800 */
[----:B------:R-:W-:Y:S02]  /*bec0*/  FADD.FTZ R125, R125, R118 ;  /* 0x000000767d7d7221 */ /* 0x000fe40000010000 */
[----:B------:R-:W-:Y:S01]  /*bed0*/  FMUL.FTZ R60, R155, UR42 ;  /* 0x0000002a9b3c7c20 */ /* 0x000fe20008410000 */
[----:B------:R2:W-:Y:S01]  /*bee0*/  STS [R181.X4+0x10a8], R178 ;  /* 0x0010a8b2b5007388 */ /* 0x0005e20000004800 */
[----:B------:R-:W-:-:S02]  /*bef0*/  FADD.FTZ R125, R125, R210 ;  /* 0x000000d27d7d7221 */ /* 0x000fc40000010000 */
[----:B------:R-:W-:Y:S01]  /*bf00*/  FFMA.FTZ R127, R171, UR41, -R60 ;  /* 0x00000029ab7f7c23 */ /* 0x000fe2000801083c */
[----:B------:R2:W-:Y:S01]  /*bf10*/  STS [R181.X4+0x10ac], R180 ;  /* 0x0010acb4b5007388 */ /* 0x0005e20000004800 */
[----:B------:R-:W-:Y:S02]  /*bf20*/  FMUL.FTZ R241, R182, R241 ;  /* 0x000000f1b6f17220 */ /* 0x000fe40000410000 */
[----:B------:R-:W-:Y:S01]  /*bf30*/  FMUL.FTZ R139, R160, UR42 ;  /* 0x0000002aa08b7c20 */ /* 0x000fe20008410000 */
[----:B------:R2:W-:Y:S01]  /*bf40*/  STS [R181.X4+0x10a0], R162 ;  /* 0x0010a0a2b5007388 */ /* 0x0005e20000004800 */
[----:B------:R-:W-:Y:S02]  /*bf50*/  FMUL.FTZ R145, R176, UR42 ;  /* 0x0000002ab0917c20 */ /* 0x000fe40008410000 */
[----:B0-----:R-:W-:Y:S01]  /*bf60*/  FMUL.FTZ R134, R175, UR42 ;  /* 0x0000002aaf867c20 */ /* 0x001fe20008410000 */
[----:B------:R2:W-:Y:S01]  /*bf70*/  STS [R181.X4+0x109c], R146 ;  /* 0x00109c92b5007388 */ /* 0x0005e20000004800 */
[----:B------:R-:W-:-:S02]  /*bf80*/  FMUL.FTZ R143, R158, UR42 ;  /* 0x0000002a9e8f7c20 */ /* 0x000fc40008410000 */
[----:B------:R-:W-:Y:S01]  /*bf90*/  FMUL.FTZ R135, R174, UR42 ;  /* 0x0000002aae877c20 */ /* 0x000fe20008410000 */
[----:B------:R2:W-:Y:S01]  /*bfa0*/  STS [R181.X4+0x1084], R62 ;  /* 0x0010843eb5007388 */ /* 0x0005e20000004800 */
        /* <DEDUP_REMOVED lines=8> */
[----:B------:R-:W-:Y:S02]  /*c030*/  FADD.FTZ R212, R125, R212 ;  /* 0x000000d47dd47221 */ /* 0x000fe40000010000 */
[----:B------:R-:W-:Y:S02]  /*c040*/  FFMA.FTZ R152, R151, R152, R241 ;  /* 0x0000009897987223 */ /* 0x000fe400000100f1 */
[----:B------:R-:W-:-:S02]  /*c050*/  FMUL.FTZ R136, R136, R176 ;  /* 0x000000b088887220 */ /* 0x000fc40000410000 */
        /* <DEDUP_REMOVED lines=15> */
[----:B--2---:R-:W-:Y:S01]  /*c150*/  LEA.HI.SX32 R62, R84, R84, 0x1b ;  /* 0x00000054543e7211 */ /* 0x004fe200078fdaff */
        /* <DEDUP_REMOVED lines=31> */
.L_x_5287:
[----:B--2---:R-:W-:Y:S05]  /*c350*/  BSYNC B0 ;  /* 0x0000000000007941 */ /* 0x004fea0003800000 */
.L_x_5286:
[----:B------:R-:W-:Y:S01]  /*c360*/  ULDC.64 UR20, c[0x0][0x298] ;  /* 0x0000a60000147ab9 */ /* 0x000fe20000000a00 */
[C---:B------:R-:W-:Y:S01]  /*c370*/  FMUL.FTZ R61, R182.reuse, R130 ;  /* 0x00000082b63d7220 */ /* 0x040fe20000410000 */
[----:B------:R-:W-:Y:S01]  /*c380*/  USHF.R.U32.HI UR34, URZ, 0x1, UR21 ;  /* 0x000000013f227899 */ /* 0x000fe20008011615 */
[-C--:B------:R-:W-:Y:S01]  /*c390*/  FMUL.FTZ R182, R182, R128.reuse ;  /* 0x00000080b6b67220 */ /* 0x080fe20000410000 */
[----:B------:R-:W-:Y:S01]  /*c3a0*/  USHF.R.U64 UR20, UR20, 0x1, UR21 ;  /* 0x0000000114147899 */ /* 0x000fe20008001215 */
[----:B0-----:R-:W-:Y:S01]  /*c3b0*/  FFMA.FTZ R62, R151, R128, R61 ;  /* 0x00000080973e7223 */ /* 0x001fe2000001003d */
[----:B------:R-:W-:Y:S01]  /*c3c0*/  UIMAD UR39, UR34, UR33, URZ ;  /* 0x00000021222772a4 */ /* 0x000fe2000f8e023f */
[----:B------:R-:W-:Y:S01]  /*c3d0*/  FFMA.FTZ R152, R105, R104, R152 ;  /* 0x0000006869987223 */ /* 0x000fe20000010098 */
[----:B------:R-:W-:Y:S01]  /*c3e0*/  UIMAD.WIDE.U32 UR34, UR20, UR33, URZ ;  /* 0x00000021142272a5 */ /* 0x000fe2000f8e003f */
[----:B------:R-:W-:Y:S01]  /*c3f0*/  FFMA.FTZ R151, R151, R130, -R182 ;  /* 0x0000008297977223 */ /* 0x000fe200000108b6 */
[----:B------:R-:W-:Y:S01]  /*c400*/  UIMAD UR39, UR36, UR20, UR39 ;  /* 0x00000014242772a4 */ /* 0x000fe2000f8e0227 */
[----:B------:R-:W-:Y:S01]  /*c410*/  FADD.FTZ R105, R142, R149 ;  /* 0x000000958e697221 */ /* 0x000fe20000010000 */
[----:B------:R-:W-:Y:S01]  /*c420*/  ULDC UR40, c[0x0][0x174] ;  /* 0x00005d0000287ab9 */ /* 0x000fe20000000800 */
[----:B------:R-:W-:Y:S01]  /*c430*/  FADD.FTZ R128, R212, R167 ;  /* 0x000000a7d4807221 */ /* 0x000fe20000010000 */
[----:B------:R-:W-:Y:S01]  /*c440*/  ULDC.64 UR20, c[0x0][0x2a0] ;  /* 0x0000a80000147ab9 */ /* 0x000fe20000000a00 */
[C---:B------:R-:W-:Y:S01]  /*c450*/  FMUL.FTZ R215, R0.reuse, R215 ;  /* 0x000000d700d77220 */ /* 0x040fe20000410000 */
[----:B------:R-:W-:Y:S01]  /*c460*/  UIADD3 UR35, UR35, UR39, URZ ;  /* 0x0000002723237290 */ /* 0x000fe2000fffe03f */
[----:B------:R-:W-:Y:S01]  /*c470*/  FMUL.FTZ R216, R0, R216 ;  /* 0x000000d800d87220 */ /* 0x000fe20000410000 */
[----:B------:R-:W-:Y:S01]  /*c480*/  UIMAD UR39, UR37, UR20, URZ ;  /* 0x00000014252772a4 */ /* 0x000fe2000f8e023f */
[----:B------:R-:W-:Y:S01]  /*c490*/  IADD3 R149, R84, 0x80, RZ ;  /* 0x0000008054957810 */ /* 0x000fe20007ffe0ff */
[----:B------:R-:W-:Y:S01]  /*c4a0*/  BSSY B0, `(.L_x_5288) ;  /* 0x0000023000007945 */ /* 0x000fe20003800000 */
[----:B------:R-:W-:Y:S01]  /*c4b0*/  FADD.FTZ R128, R128, R151 ;  /* 0x0000009780807221 */ /* 0x000fe20000010000 */
[----:B------:R-:W-:Y:S01]  /*c4c0*/  UIMAD UR39, UR18, UR21, UR39 ;  /* 0x00000015122772a4 */ /* 0x000fe2000f8e0227 */
[----:B------:R-:W-:Y:S01]  /*c4d0*/  FADD.FTZ R166, R166, R215 ;  /* 0x000000d7a6a67221 */ /* 0x000fe20000010000 */
[----:B------:R-:W-:Y:S01]  /*c4e0*/  UIMAD.WIDE.U32 UR20, UR18, UR20, UR34 ;  /* 0x00000014121472a5 */ /* 0x000fe2000f8e0022 */
[----:B------:R-:W-:Y:S01]  /*c4f0*/  FADD.FTZ R213, R213, -R216 ;  /* 0x800000d8d5d57221 */ /* 0x000fe20000010000 */
[C---:B------:R-:W-:Y:S01]  /*c500*/  ISETP.GE.AND P1, PT, R138.reuse, 0x81, PT ;  /* 0x000000818a00780c */ /* 0x040fe20003f26270 */
[----:B------:R-:W-:Y:S01]  /*c510*/  ULDC.64 UR34, c[0x0][0x318] ;  /* 0x0000c60000227ab9 */ /* 0x000fe20000000a00 */
[----:B------:R-:W-:Y:S01]  /*c520*/  FADD.FTZ R105, R105, R62 ;  /* 0x0000003e69697221 */ /* 0x000fe20000010000 */
        /* <DEDUP_REMOVED lines=26> */
.L_x_5289:
[----:B------:R-:W-:Y:S05]  /*c6d0*/  BSYNC B0 ;  /* 0x0000000000007941 */ /* 0x000fea0003800000 */
.L_x_5288:
[----:B------:R-:W1:Y:S01]  /*c6e0*/  LDS R149, [R149.X4+0x1280] ;  /* 0x0012800095957984 */ /* 0x000e620000004800 */
[----:B------:R-:W-:Y:S01]  /*c6f0*/  BSSY B0, `(.L_x_5290) ;  /* 0x0000004000007945 */ /* 0x000fe20003800000 */
[----:B------:R-:W-:Y:S01]  /*c700*/  LEA.HI.SX32 R151, R151, R84, 0x1b ;  /* 0x0000005497977211 */ /* 0x000fe200078fdaff */
[----:B------:R-:W-:Y:S05]  /*c710*/  @!P1 BRA `(.L_x_5291) ;  /* 0x0000001000009947 */ /* 0x000fea0003800000 */
[----:B-1----:R1:W-:Y:S02]  /*c720*/  RED.E.ADD.F32.FTZ.RN.STRONG.GPU [R60.64+-0x1e00], R149 ;  /* 0xffe200953c00798e */ /* 0x0023e4000c10e79e */
.L_x_5291:
[----:B------:R-:W-:Y:S05]  /*c730*/  BSYNC B0 ;  /* 0x0000000000007941 */ /* 0x000fea0003800000 */
.L_x_5290:
[----:B------:R-:W2:Y:S01]  /*c740*/  LDS R151, [R151.X4+0x1380] ;  /* 0x0013800097977984 */ /* 0x000ea20000004800 */
[----:B------:R-:W-:Y:S01]  /*c750*/  BSSY B0, `(.L_x_5292) ;  /* 0x0000005000007945 */ /* 0x000fe20003800000 */
[C---:B0-----:R-:W-:Y:S02]  /*c760*/  IADD3 R63, R84.reuse, 0x100, RZ ;  /* 0x00000100543f7810 */ /* 0x041fe40007ffe0ff */
[----:B-1----:R-:W-:Y:S01]  /*c770*/  IADD3 R149, R84, 0x140, RZ ;  /* 0x0000014054957810 */ /* 0x002fe20007ffe0ff */
[----:B------:R-:W-:Y:S05]  /*c780*/  @!P2 BRA `(.L_x_5293) ;  /* 0x000000100000a947 */ /* 0x000fea0003800000 */
[----:B--2---:R0:W-:Y:S02]  /*c790*/  RED.E.ADD.F32.FTZ.RN.STRONG.GPU [R60.64+-0x1d00], R151 ;  /* 0xffe300973c00798e */ /* 0x0041e4000c10e79e */
.L_x_5293:
[----:B------:R-:W-:Y:S05]  /*c7a0*/  BSYNC B0 ;  /* 0x0000000000007941 */ /* 0x000fea0003800000 */
.L_x_5292:
        /* <DEDUP_REMOVED lines=14> */
.L_x_5295:
[----:B------:R-:W-:Y:S05]  /*c890*/  BSYNC B0 ;  /* 0x0000000000007941 */ /* 0x000fea0003800000 */
.L_x_5294:
[----:B------:R-:W1:Y:S01]  /*c8a0*/  LDS R149, [R149.X4+0x1580] ;  /* 0x0015800095957984 */ /* 0x000e620000004800 */
[----:B------:R-:W-:Y:S01]  /*c8b0*/  BSSY B0, `(.L_x_5296) ;  /* 0x0000005000007945 */ /* 0x000fe20003800000 */
[----:B0-----:R-:W-:Y:S02]  /*c8c0*/  IADD3 R63, R84, 0x1c0, RZ ;  /* 0x000001c0543f7810 */ /* 0x001fe40007ffe0ff */
[----:B------:R-:W-:Y:S01]  /*c8d0*/  LEA.HI.SX32 R151, R151, R84, 0x1b ;  /* 0x0000005497977211 */ /* 0x000fe200078fdaff */
[----:B------:R-:W-:Y:S05]  /*c8e0*/  @!P0 BRA `(.L_x_5297) ;  /* 0x0000001000008947 */ /* 0x000fea0003800000 */
[----:B-1----:R0:W-:Y:S02]  /*c8f0*/  RED.E.ADD.F32.FTZ.RN.STRONG.GPU [R60.64+-0x1b00], R149 ;  /* 0xffe500953c00798e */ /* 0x0021e4000c10e79e */
.L_x_5297:
[----:B------:R-:W-:Y:S05]  /*c900*/  BSYNC B0 ;  /* 0x0000000000007941 */ /* 0x000fea0003800000 */
.L_x_5296:
[----:B------:R-:W2:Y:S01]  /*c910*/  LDS R151, [R151.X4+0x1680] ;  /* 0x0016800097977984 */ /* 0x000ea20000004800 */
[----:B------:R-:W-:Y:S01]  /*c920*/  BSSY B0, `(.L_x_5298) ;  /* 0x0000005000007945 */ /* 0x000fe20003800000 */
[----:B------:R-:W-:-:S02]  /*c930*/  IADD3 R161, R84, 0x200, RZ ;  /* 0x0000020054a17810 */ /* 0x000fc40007ffe0ff */
[----:B------:R-:W-:Y:S01]  /*c940*/  LEA.HI.SX32 R63, R63, R84, 0x1b ;  /* 0x000000543f3f7211 */ /* 0x000fe200078fdaff */
[----:B------:R-:W-:Y:S05]  /*c950*/  @!P1 BRA `(.L_x_5299) ;  /* 0x0000001000009947 */ /* 0x000fea0003800000 */
[----:B--2---:R2:W-:Y:S02]  /*c960*/  RED.E.ADD.F32.FTZ.RN.STRONG.GPU [R60.64+-0x1a00], R151 ;  /* 0xffe600973c00798e */ /* 0x0045e4000c10e79e */
.L_x_5299:
[----:B------:R-:W-:Y:S05]  /*c970*/  BSYNC B0 ;  /* 0x0000000000007941 */ /* 0x000fea0003800000 */
.L_x_5298:
[----:B------:R-:W3:Y:S01]  /*c980*/  LDS R63, [R63.X4+0x1780] ;  /* 0x001780003f3f7984 */ /* 0x000ee20000004800 */
[----:B------:R-:W-:Y:S01]  /*c990*/  BSSY B0, `(.L_x_5300) ;  /* 0x0000005000007945 */ /* 0x000fe20003800000 */
[----:B01----:R-:W-:Y:S02]  /*c9a0*/  IADD3 R149, R84, 0x240, RZ ;  /* 0x0000024054957810 */ /* 0x003fe40007ffe0ff */
[----:B------:R-:W-:Y:S01]  /*c9b0*/  LEA.HI.SX32 R62, R161, R84, 0x1b ;  /* 0x00000054a13e7211 */ /* 0x000fe200078fdaff */
[----:B------:R-:W-:Y:S05]  /*c9c0*/  @!P2 BRA `(.L_x_5301) ;  /* 0x000000100000a947 */ /* 0x000fea0003800000 */
[----:B---3--:R0:W-:Y:S02]  /*c9d0*/  RED.E.ADD.F32.FTZ.RN.STRONG.GPU [R60.64+-0x1900], R63 ;  /* 0xffe7003f3c00798e */ /* 0x0081e4000c10e79e */
.L_x_5301:
[----:B------:R-:W-:Y:S05]  /*c9e0*/  BSYNC B0 ;  /* 0x0000000000007941 */ /* 0x000fea0003800000 */
.L_x_5300:
[----:B0--3--:R0:W1:Y:S01]  /*c9f0*/  LDS R63, [R62.X4+0x1880] ;  /* 0x001880003e3f7984 */ /* 0x0090620000004800 */
[----:B------:R-:W-:Y:S01]  /*ca00*/  BSSY B0, `(.L_x_5302) ;  /* 0x0000005000007945 */ /* 0x000fe20003800000 */
[----:B--2---:R-:W-:Y:S02]  /*ca10*/  IADD3 R151, R84, 0x280, RZ ;  /* 0x0000028054977810 */ /* 0x004fe40007ffe0ff */
[----:B------:R-:W-:Y:S01]  /*ca20*/  LEA.HI.SX32 R149, R149, R84, 0x1b ;  /* 0x0000005495957211 */ /* 0x000fe200078fdaff */
[----:B------:R-:W-:Y:S05]  /*ca30*/  @!P3 BRA `(.L_x_5303) ;  /* 0x000000100000b947 */ /* 0x000fea0003800000 */
[----:B-1----:R1:W-:Y:S02]  /*ca40*/  RED.E.ADD.F32.FTZ.RN.STRONG.GPU [R60.64+-0x1800], R63 ;  /* 0xffe8003f3c00798e */ /* 0x0023e4000c10e79e */
.L_x_5303:
[----:B------:R-:W-:Y:S05]  /*ca50*/  BSYNC B0 ;  /* 0x0000000000007941 */ /* 0x000fea0003800000 */
.L_x_5302:
[----:B------:R-:W2:Y:S01]  /*ca60*/  LDS R149, [R149.X4+0x1980] ;  /* 0x0019800095957984 */ /* 0x000ea20000004800 */
[----:B------:R-:W-:Y:S01]  /*ca70*/  BSSY B0, `(.L_x_5304) ;  /* 0x0000004000007945 */ /* 0x000fe20003800000 */
[----:B------:R-:W-:Y:S01]  /*ca80*/  LEA.HI.SX32 R151, R151, R84, 0x1b ;  /* 0x0000005497977211 */ /* 0x000fe200078fdaff */
[----:B------:R-:W-:Y:S05]  /*ca90*/  @!P4 BRA `(.L_x_5305) ;  /* 0x000000100000c947 */ /* 0x000fea0003800000 */
[----:B--2---:R2:W-:Y:S02]  /*caa0*/  RED.E.ADD.F32.FTZ.RN.STRONG.GPU [R60.64+-0x1700], R149 ;  /* 0xffe900953c00798e */ /* 0x0045e4000c10e79e */
.L_x_5305:
[----:B------:R-:W-:Y:S05]  /*cab0*/  BSYNC B0 ;  /* 0x0000000000007941 */ /* 0x000fea0003800000 */
.L_x_5304:
[----:B------:R-:W3:Y:S01]  /*cac0*/  LDS R151, [R151.X4+0x1a80] ;  /* 0x001a800097977984 */ /* 0x000ee20000004800 */
[----:B------:R-:W-:Y:S01]  /*cad0*/  BSSY B0, `(.L_x_5306) ;  /* 0x0000005000007945 */ /* 0x000fe20003800000 */
[----:B-1----:R-:W-:-:S02]  /*cae0*/  IADD3 R63, R84, 0x2c0, RZ ;  /* 0x000002c0543f7810 */ /* 0x002fc40007ffe0ff */
[----:B--2---:R-:W-:Y:S01]  /*caf0*/  IADD3 R149, R84, 0x300, RZ ;  /* 0x0000030054957810 */ /* 0x004fe20007ffe0ff */
[----:B------:R-:W-:Y:S05]  /*cb00*/  @!P5 BRA `(.L_x_5307) ;  /* 0x000000100000d947 */ /* 0x000fea0003800000 */
[----:B---3--:R1:W-:Y:S02]  /*cb10*/  RED.E.ADD.F32.FTZ.RN.STRONG.GPU [R60.64+-0x1600], R151 ;  /* 0xffea00973c00798e */ /* 0x0083e4000c10e79e */
.L_x_5307:
[----:B------:R-:W-:Y:S05]  /*cb20*/  BSYNC B0 ;  /* 0x0000000000007941 */ /* 0x000fea0003800000 */
.L_x_5306:
        /* <DEDUP_REMOVED lines=14> */
.L_x_5309:
[----:B------:R-:W-:Y:S05]  /*cc10*/  BSYNC B0 ;  /* 0x0000000000007941 */ /* 0x000fea0003800000 */
.L_x_5308:
[----:B------:R-:W2:Y:S01]  /*cc20*/  LDS R149, [R149.X4+0x1c80] ;  /* 0x001c800095957984 */ /* 0x000ea20000004800 */
[----:B------:R-:W-:Y:S01]  /*cc30*/  BSSY B0, `(.L_x_5310) ;  /* 0x0000005000007945 */ /* 0x000fe20003800000 */
[----:B-1----:R-:W-:-:S02]  /*cc40*/  IADD3 R63, R84, 0x380, RZ ;  /* 0x00000380543f7810 */ /* 0x002fc40007ffe0ff */
[----:B------:R-:W-:Y:S01]  /*cc50*/  LEA.HI.SX32 R151, R151, R84, 0x1b ;  /* 0x0000005497977211 */ /* 0x000fe200078fdaff */
[----:B------:R-:W-:Y:S05]  /*cc60*/  @!P0 BRA `(.L_x_5311) ;  /* 0x0000001000008947 */ /* 0x000fea0003800000 */
[----:B--2---:R1:W-:Y:S02]  /*cc70*/  RED.E.ADD.F32.FTZ.RN.STRONG.GPU [R60.64+-0x1400], R149 ;  /* 0xffec00953c00798e */ /* 0x0043e4000c10e79e */
.L_x_5311:
[----:B------:R-:W-:Y:S05]  /*cc80*/  BSYNC B0 ;  /* 0x0000000000007941 */ /* 0x000fea0003800000 */
.L_x_5310:
[----:B------:R-:W3:Y:S01]  /*cc90*/  LDS R151, [R151.X4+0x1d80] ;  /* 0x001d800097977984 */ /* 0x000ee20000004800 */
[----:B------:R-:W-:Y:S01]  /*cca0*/  BSSY B0, `(.L_x_5312) ;  /* 0x0000005000007945 */ /* 0x000fe20003800000 */
[----:B-12---:R-:W-:Y:S02]  /*ccb0*/  IADD3 R149, R84, 0x3c0, RZ ;  /* 0x000003c054957810 */ /* 0x006fe40007ffe0ff */
[----:B------:R-:W-:Y:S01]  /*ccc0*/  LEA.HI.SX32 R63, R63, R84, 0x1b ;  /* 0x000000543f3f7211 */ /* 0x000fe200078fdaff */
[----:B------:R-:W-:Y:S05]  /*ccd0*/  @!P1 BRA `(.L_x_5313) ;  /* 0x0000001000009947 */ /* 0x000fea0003800000 */
[----:B---3--:R1:W-:Y:S02]  /*cce0*/  RED.E.ADD.F32.FTZ.RN.STRONG.GPU [R60.64+-0x1300], R151 ;  /* 0xffed00973c00798e */ /* 0x0083e4000c10e79e */
.L_x_5313:
[----:B------:R-:W-:Y:S05]  /*ccf0*/  BSYNC B0 ;  /* 0x0000000000007941 */ /* 0x000fea0003800000 */
.L_x_5312:
[----:B------:R-:W2:Y:S01]  /*cd00*/  LDS R63, [R63.X4+0x1e80] ;  /* 0x001e80003f3f7984 */ /* 0x000ea20000004800 */
[----:B------:R-:W-:Y:S01]  /*cd10*/  BSSY B0, `(.L_x_5314) ;  /* 0x0000005000007945 */ /* 0x000fe20003800000 */
[----:B-1-3--:R-:W-:Y:S02]  /*cd20*/  IADD3 R151, R84, 0x400, RZ ;  /* 0x0000040054977810 */ /* 0x00afe40007ffe0ff */
[----:B------:R-:W-:Y:S01]  /*cd30*/  LEA.HI.SX32 R149, R149, R84, 0x1b ;  /* 0x0000005495957211 */ /* 0x000fe200078fdaff */
[----:B------:R-:W-:Y:S05]  /*cd40*/  @!P2 BRA `(.L_x_5315) ;  /* 0x000000100000a947 */ /* 0x000fea0003800000 */
[----:B--2---:R1:W-:Y:S02]  /*cd50*/  RED.E.ADD.F32.FTZ.RN.STRONG.GPU [R60.64+-0x1200], R63 ;  /* 0xffee003f3c00798e */ /* 0x0043e4000c10e79e */
.L_x_5315:
[----:B------:R-:W-:Y:S05]  /*cd60*/  BSYNC B0 ;  /* 0x0000000000007941 */ /* 0x000fea0003800000 */
.L_x_5314:
[----:B------:R-:W3:Y:S01]  /*cd70*/  LDS R149, [R149.X4+0x1f80] ;  /* 0x001f800095957984 */ /* 0x000ee20000004800 */
[----:B------:R-:W-:Y:S01]  /*cd80*/  BSSY B0, `(.L_x_5316) ;  /* 0x0000005000007945 */ /* 0x000fe20003800000 */
[----:B-12---:R-:W-:-:S02]  /*cd90*/  IADD3 R63, R84, 0x440, RZ ;  /* 0x00000440543f7810 */ /* 0x006fc40007ffe0ff */
[----:B------:R-:W-:Y:S01]  /*cda0*/  LEA.HI.SX32 R151, R151, R84, 0x1b ;  /* 0x0000005497977211 */ /* 0x000fe200078fdaff */
[----:B------:R-:W-:Y:S05]  /*cdb0*/  @!P3 BRA `(.L_x_5317) ;  /* 0x000000100000b947 */ /* 0x000fea0003800000 */
[----:B---3--:R1:W-:Y:S02]  /*cdc0*/  RED.E.ADD.F32.FTZ.RN.STRONG.GPU [R60.64+-0x1100], R149 ;  /* 0xffef00953c00798e */ /* 0x0083e4000c10e79e */
.L_x_5317:
[----:B------:R-:W-:Y:S05]  /*cdd0*/  BSYNC B0 ;  /* 0x0000000000007941 */ /* 0x000fea0003800000 */
.L_x_5316:
[----:B------:R-:W2:Y:S01]  /*cde0*/  LDS R151, [R151.X4+0x2080] ;  /* 0x0020800097977984 */ /* 0x000ea20000004800 */
[----:B------:R-:W-:Y:S01]  /*cdf0*/  BSSY B0, `(.L_x_5318) ;  /* 0x0000004000007945 */ /* 0x000fe20003800000 */
[----:B------:R-:W-:Y:S01]  /*ce00*/  LEA.HI.SX32 R63, R63, R84, 0x1b ;  /* 0x000000543f3f7211 */ /* 0x000fe200078fdaff */
[----:B------:R-:W-:Y:S05]  /*ce10*/  @!P4 BRA `(.L_x_5319) ;  /* 0x000000100000c947 */ /* 0x000fea0003800000 */
[----:B--2---:R2:W-:Y:S02]  /*ce20*/  RED.E.ADD.F32.FTZ.RN.STRONG.GPU [R60.64+-0x1000], R151 ;  /* 0xfff000973c00798e */ /* 0x0045e4000c10e79e */
.L_x_5319:
[----:B------:R-:W-:Y:S05]  /*ce30*/  BSYNC B0 ;  /* 0x0000000000007941 */ /* 0x000fea0003800000 */
.L_x_5318:
[----:B------:R-:W4:Y:S01]  /*ce40*/  LDS R63, [R63.X4+0x2180] ;  /* 0x002180003f3f7984 */ /* 0x000f220000004800 */
[----:B------:R-:W-:Y:S01]  /*ce50*/  BSSY B0, `(.L_x_5320) ;  /* 0x0000005000007945 */ /* 0x000fe20003800000 */
[C---:B-1-3--:R-:W-:Y:S02]  /*ce60*/  IADD3 R149, R84.reuse, 0x480, RZ ;  /* 0x0000048054957810 */ /* 0x04afe40007ffe0ff */
[----:B--2---:R-:W-:Y:S01]  /*ce70*/  IADD3 R151, R84, 0x4c0, RZ ;  /* 0x000004c054977810 */ /* 0x004fe20007ffe0ff */
[----:B------:R-:W-:Y:S05]  /*ce80*/  @!P5 BRA `(.L_x_5321) ;  /* 0x000000100000d947 */ /* 0x000fea0003800000 */
[----:B----4-:R1:W-:Y:S02]  /*ce90*/  RED.E.ADD.F32.FTZ.RN.STRONG.GPU [R60.64+-0xf00], R63 ;  /* 0xfff1003f3c00798e */ /* 0x0103e4000c10e79e */
.L_x_5321:
[----:B------:R-:W-:Y:S05]  /*cea0*/  BSYNC B0 ;  /* 0x0000000000007941 */ /* 0x000fea0003800000 */
.L_x_5320:
        /* <DEDUP_REMOVED lines=14> */
.L_x_5323:
[----:B------:R-:W-:Y:S05]  /*cf90*/  BSYNC B0 ;  /* 0x0000000000007941 */ /* 0x000fea0003800000 */
.L_x_5322:
[----:B------:R-:W2:Y:S01]  /*cfa0*/  LDS R151, [R151.X4+0x2380] ;  /* 0x0023800097977984 */ /* 0x000ea20000004800 */
[----:B------:R-:W-:Y:S01]  /*cfb0*/  BSSY B0, `(.L_x_5324) ;  /* 0x0000005000007945 */ /* 0x000fe20003800000 */
[----:B-1----:R-:W-:Y:S02]  /*cfc0*/  IADD3 R149, R84, 0x540, RZ ;  /* 0x0000054054957810 */ /* 0x002fe40007ffe0ff */
[----:B------:R-:W-:Y:S01]  /*cfd0*/  LEA.HI.SX32 R63, R63, R84, 0x1b ;  /* 0x000000543f3f7211 */ /* 0x000fe200078fdaff */
[----:B------:R-:W-:Y:S05]  /*cfe0*/  @!P0 BRA `(.L_x_5325) ;  /* 0x0000001000008947 */ /* 0x000fea0003800000 */
[----:B--2---:R1:W-:Y:S02]  /*cff0*/  RED.E.ADD.F32.FTZ.RN.STRONG.GPU [R60.64+-0xd00], R151 ;  /* 0xfff300973c00798e */ /* 0x0043e4000c10e79e */
.L_x_5325:
[----:B------:R-:W-:Y:S05]  /*d000*/  BSYNC B0 ;  /* 0x0000000000007941 */ /* 0x000fea0003800000 */
.L_x_5324:
[----:B------:R-:W3:Y:S01]  /*d010*/  LDS R63, [R63.X4+0x2480] ;  /* 0x002480003f3f7984 */ /* 0x000ee20000004800 */
[----:B------:R-:W-:Y:S01]  /*d020*/  BSSY B0, `(.L_x_5326) ;  /* 0x0000005000007945 */ /* 0x000fe20003800000 */
[----:B-12---:R-:W-:-:S02]  /*d030*/  IADD3 R151, R84, 0x580, RZ ;  /* 0x0000058054977810 */ /* 0x006fc40007ffe0ff */
[----:B------:R-:W-:Y:S01]  /*d040*/  LEA.HI.SX32 R149, R149, R84, 0x1b ;  /* 0x0000005495957211 */ /* 0x000fe200078fdaff */
[----:B------:R-:W-:Y:S05]  /*d050*/  @!P1 BRA `(.L_x_5327) ;  /* 0x0000001000009947 */ /* 0x000fea0003800000 */
[----:B---3--:R1:W-:Y:S02]  /*d060*/  RED.E.ADD.F32.FTZ.RN.STRONG.GPU [R60.64+-0xc00], R63 ;  /* 0xfff4003f3c00798e */ /* 0x0083e4000c10e79e */
.L_x_5327:
[----:B------:R-:W-:Y:S05]  /*d070*/  BSYNC B0 ;  /* 0x0000000000007941 */ /* 0x000fea0003800000 */
.L_x_5326:
[----:B------:R-:W2:Y:S01]  /*d080*/  LDS R149, [R149.X4+0x2580] ;  /* 0x0025800095957984 */ /* 0x000ea20000004800 */
[----:B------:R-:W-:Y:S01]  /*d090*/  BSSY B0, `(.L_x_5328) ;  /* 0x0000005000007945 */ /* 0x000fe20003800000 */
[----:B-1-3--:R-:W-:Y:S02]  /*d0a0*/  IADD3 R63, R84, 0x5c0, RZ ;  /* 0x000005c0543f7810 */ /* 0x00afe40007ffe0ff */
[----:B------:R-:W-:Y:S01]  /*d0b0*/  LEA.HI.SX32 R151, R151, R84, 0x1b ;  /* 0x0000005497977211 */ /* 0x000fe200078fdaff */
[----:B------:R-:W-:Y:S05]  /*d0c0*/  @!P2 BRA `(.L_x_5329) ;  /* 0x000000100000a947 */ /* 0x000fea0003800000 */
[----:B--2---:R1:W-:Y:S02]  /*d0d0*/  RED.E.ADD.F32.FTZ.RN.STRONG.GPU [R60.64+-0xb00], R149 ;  /* 0xfff500953c00798e */ /* 0x0043e4000c10e79e */
.L_x_5329:
[----:B------:R-:W-:Y:S05]  /*d0e0*/  BSYNC B0 ;  /* 0x0000000000007941 */ /* 0x000fea0003800000 */
.L_x_5328:
[----:B------:R-:W3:Y:S01]  /*d0f0*/  LDS R151, [R151.X4+0x2680] ;  /* 0x0026800097977984 */ /* 0x000ee20000004800 */
[----:B------:R-:W-:Y:S01]  /*d100*/  BSSY B0, `(.L_x_5330) ;  /* 0x0000005000007945 */ /* 0x000fe20003800000 */
[----:B-12---:R-:W-:Y:S02]  /*d110*/  IADD3 R149, R84, 0x600, RZ ;  /* 0x0000060054957810 */ /* 0x006fe40007ffe0ff */
[----:B------:R-:W-:Y:S01]  /*d120*/  LEA.HI.SX32 R63, R63, R84, 0x1b ;  /* 0x000000543f3f7211 */ /* 0x000fe200078fdaff */
[----:B------:R-:W-:Y:S05]  /*d130*/  @!P3 BRA `(.L_x_5331) ;  /* 0x000000100000b947 */ /* 0x000fea0003800000 */
[----:B---3--:R1:W-:Y:S02]  /*d140*/  RED.E.ADD.F32.FTZ.RN.STRONG.GPU [R60.64+-0xa00], R151 ;  /* 0xfff600973c00798e */ /* 0x0083e4000c10e79e */
.L_x_5331:
[----:B------:R-:W-:Y:S05]  /*d150*/  BSYNC B0 ;  /* 0x0000000000007941 */ /* 0x000fea0003800000 */
.L_x_5330:
[----:B------:R-:W2:Y:S01]  /*d160*/  LDS R63, [R63.X4+0x2780] ;  /* 0x002780003f3f7984 */ /* 0x000ea20000004800 */
[----:B------:R-:W-:Y:S01]  /*d170*/  BSSY B0, `(.L_x_5332) ;  /* 0x0000004000007945 */ /* 0x000fe20003800000 */
[----:B------:R-:W-:Y:S01]  /*d180*/  LEA.HI.SX32 R149, R149, R84, 0x1b ;  /* 0x0000005495957211 */ /* 0x000fe200078fdaff */
[----:B------:R-:W-:Y:S05]  /*d190*/  @!P4 BRA `(.L_x_5333) ;  /* 0x000000100000c947 */ /* 0x000fea0003800000 */
[----:B--2---:R2:W-:Y:S02]  /*d1a0*/  RED.E.ADD.F32.FTZ.RN.STRONG.GPU [R60.64+-0x900], R63 ;  /* 0xfff7003f3c00798e */ /* 0x0045e4000c10e79e */
.L_x_5333:
[----:B------:R-:W-:Y:S05]  /*d1b0*/  BSYNC B0 ;  /* 0x0000000000007941 */ /* 0x000fea0003800000 */
.L_x_5332:
[----:B------:R-:W4:Y:S01]  /*d1c0*/  LDS R149, [R149.X4+0x2880] ;  /* 0x0028800095957984 */ /* 0x000f220000004800 */
[----:B------:R-:W-:Y:S01]  /*d1d0*/  BSSY B0, `(.L_x_5334) ;  /* 0x0000005000007945 */ /* 0x000fe20003800000 */
[----:B--2---:R-:W-:-:S02]  /*d1e0*/  IADD3 R63, R84, 0x640, RZ ;  /* 0x00000640543f7810 */ /* 0x004fc40007ffe0ff */
[----:B-1-3--:R-:W-:Y:S01]  /*d1f0*/  IADD3 R151, R84, 0x680, RZ ;  /* 0x0000068054977810 */ /* 0x00afe20007ffe0ff */
[----:B------:R-:W-:Y:S05]  /*d200*/  @!P5 BRA `(.L_x_5335) ;  /* 0x000000100000d947 */ /* 0x000fea0003800000 */
[----:B----4-:R1:W-:Y:S02]  /*d210*/  RED.E.ADD.F32.FTZ.RN.STRONG.GPU [R60.64+-0x800], R149 ;  /* 0xfff800953c00798e */ /* 0x0103e4000c10e79e */
.L_x_5335:
[----:B------:R-:W-:Y:S05]  /*d220*/  BSYNC B0 ;  /* 0x0000000000007941 */ /* 0x000fea0003800000 */
.L_x_5334:
        /* <DEDUP_REMOVED lines=14> */
.L_x_5337:
[----:B------:R-:W-:Y:S05]  /*d310*/  BSYNC B0 ;  /* 0x0000000000007941 */ /* 0x000fea0003800000 */
.L_x_5336:
[----:B------:R-:W2:Y:S01]  /*d320*/  LDS R151, [R151.X4+0x2a80] ;  /* 0x002a800097977984 */ /* 0x000ea20000004800 */
[----:B------:R-:W-:Y:S01]  /*d330*/  BSSY B0, `(.L_x_5338) ;  /* 0x0000005000007945 */ /* 0x000fe20003800000 */
[----:B-1----:R-:W-:-:S02]  /*d340*/  IADD3 R63, R84, 0x700, RZ ;  /* 0x00000700543f7810 */ /* 0x002fc40007ffe0ff */
[----:B------:R-:W-:Y:S01]  /*d350*/  LEA.HI.SX32 R149, R149, R84, 0x1b ;  /* 0x0000005495957211 */ /* 0x000fe200078fdaff */
[----:B------:R-:W-:Y:S05]  /*d360*/  @!P0 BRA `(.L_x_5339) ;  /* 0x0000001000008947 */ /* 0x000fea0003800000 */
[----:B--2---:R1:W-:Y:S02]  /*d370*/  RED.E.ADD.F32.FTZ.RN.STRONG.GPU [R60.64+-0x600], R151 ;  /* 0xfffa00973c00798e */ /* 0x0043e4000c10e79e */
.L_x_5339:
[----:B------:R-:W-:Y:S05]  /*d380*/  BSYNC B0 ;  /* 0x0000000000007941 */ /* 0x000fea0003800000 */
.L_x_5338:
[----:B------:R-:W3:Y:S01]  /*d390*/  LDS R149, [R149.X4+0x2b80] ;  /* 0x002b800095957984 */ /* 0x000ee20000004800 */
[----:B------:R-:W-:Y:S01]  /*d3a0*/  BSSY B0, `(.L_x_5340) ;  /* 0x0000005000007945 */ /* 0x000fe20003800000 */
[----:B-12---:R-:W-:Y:S02]  /*d3b0*/  IADD3 R151, R84, 0x740, RZ ;  /* 0x0000074054977810 */ /* 0x006fe40007ffe0ff */
[----:B------:R-:W-:Y:S01]  /*d3c0*/  LEA.HI.SX32 R63, R63, R84, 0x1b ;  /* 0x000000543f3f7211 */ /* 0x000fe200078fdaff */
[----:B------:R-:W-:Y:S05]  /*d3d0*/  @!P1 BRA `(.L_x_5341) ;  /* 0x0000001000009947 */ /* 0x000fea0003800000 */
[----:B---3--:R1:W-:Y:S02]  /*d3e0*/  RED.E.ADD.F32.FTZ.RN.STRONG.GPU [R60.64+-0x500], R149 ;  /* 0xfffb00953c00798e */ /* 0x0083e4000c10e79e */
.L_x_5341:
[----:B------:R-:W-:Y:S05]  /*d3f0*/  BSYNC B0 ;  /* 0x0000000000007941 */ /* 0x000fea0003800000 */
.L_x_5340:
[----:B------:R-:W2:Y:S01]  /*d400*/  LDS R63, [R63.X4+0x2c80] ;  /* 0x002c80003f3f7984 */ /* 0x000ea20000004800 */
[----:B------:R-:W-:Y:S01]  /*d410*/  BSSY B0, `(.L_x_5342) ;  /* 0x0000005000007945 */ /* 0x000fe20003800000 */
[----:B-1-3--:R-:W-:Y:S02]  /*d420*/  IADD3 R149, R84, 0x780, RZ ;  /* 0x0000078054957810 */ /* 0x00afe40007ffe0ff */
[----:B------:R-:W-:Y:S01]  /*d430*/  LEA.HI.SX32 R151, R151, R84, 0x1b ;  /* 0x0000005497977211 */ /* 0x000fe200078fdaff */
[----:B------:R-:W-:Y:S05]  /*d440*/  @!P2 BRA `(.L_x_5343) ;  /* 0x000000100000a947 */ /* 0x000fea0003800000 */
[----:B--2---:R1:W-:Y:S02]  /*d450*/  RED.E.ADD.F32.FTZ.RN.STRONG.GPU [R60.64+-0x400], R63 ;  /* 0xfffc003f3c00798e */ /* 0x0043e4000c10e79e */
.L_x_5343:
[----:B------:R-:W-:Y:S05]  /*d460*/  BSYNC B0 ;  /* 0x0000000000007941 */ /* 0x000fea0003800000 */
.L_x_5342:
[----:B------:R-:W3:Y:S01]  /*d470*/  LDS R151, [R151.X4+0x2d80] ;  /* 0x002d800097977984 */ /* 0x000ee20000004800 */
[----:B------:R-:W-:Y:S01]  /*d480*/  BSSY B0, `(.L_x_5344) ;  /* 0x0000005000007945 */ /* 0x000fe20003800000 */
[----:B-12---:R-:W-:-:S02]  /*d490*/  IADD3 R63, R84, 0x7c0, RZ ;  /* 0x000007c0543f7810 */ /* 0x006fc40007ffe0ff */
[----:B------:R-:W-:Y:S01]  /*d4a0*/  LEA.HI.SX32 R149, R149, R84, 0x1b ;  /* 0x0000005495957211 */ /* 0x000fe200078fdaff */
[----:B------:R-:W-:Y:S05]  /*d4b0*/  @!P3 BRA `(.L_x_5345) ;  /* 0x000000100000b947 */ /* 0x000fea0003800000 */
[----:B---3--:R1:W-:Y:S02]  /*d4c0*/  RED.E.ADD.F32.FTZ.RN.STRONG.GPU [R60.64+-0x300], R151 ;  /* 0xfffd00973c00798e */ /* 0x0083e4000c10e79e */
.L_x_5345:
[----:B------:R-:W-:Y:S05]  /*d4d0*/  BSYNC B0 ;  /* 0x0000000000007941 */ /* 0x000fea0003800000 */
.L_x_5344:
[----:B------:R-:W2:Y:S01]  /*d4e0*/  LDS R149, [R149.X4+0x2e80] ;  /* 0x002e800095957984 */ /* 0x000ea20000004800 */
[----:B------:R-:W-:Y:S01]  /*d4f0*/  BSSY B0, `(.L_x_5346) ;  /* 0x0000004000007945 */ /* 0x000fe20003800000 */
[----:B------:R-:W-:Y:S01]  /*d500*/  LEA.HI.SX32 R63, R63, R84, 0x1b ;  /* 0x000000543f3f7211 */ /* 0x000fe200078fdaff */
[----:B------:R-:W-:Y:S05]  /*d510*/  @!P4 BRA `(.L_x_5347) ;  /* 0x000000100000c947 */ /* 0x000fea0003800000 */
[----:B--2---:R2:W-:Y:S02]  /*d520*/  RED.E.ADD.F32.FTZ.RN.STRONG.GPU [R60.64+-0x200], R149 ;  /* 0xfffe00953c00798e */ /* 0x0045e4000c10e79e */
.L_x_5347:
[----:B------:R-:W-:Y:S05]  /*d530*/  BSYNC B0 ;  /* 0x0000000000007941 */ /* 0x000fea0003800000 */
.L_x_5346:
[----:B------:R-:W4:Y:S01]  /*d540*/  LDS R63, [R63.X4+0x2f80] ;  /* 0x002f80003f3f7984 */ /* 0x000f220000004800 */
[----:B------:R-:W-:Y:S01]  /*d550*/  BSSY B0, `(.L_x_5348) ;  /* 0x0000003000007945 */ /* 0x000fe20003800000 */
[----:B------:R-:W-:Y:S05]  /*d560*/  @!P5 BRA `(.L_x_5349) ;  /* 0x000000100000d947 */ /* 0x000fea0003800000 */
[----:B----4-:R4:W-:Y:S02]  /*d570*/  RED.E.ADD.F32.FTZ.RN.STRONG.GPU [R60.64+-0x100], R63 ;  /* 0xffff003f3c00798e */ /* 0x0109e4000c10e79e */
.L_x_5349:
[----:B------:R-:W-:Y:S05]  /*d580*/  BSYNC B0 ;  /* 0x0000000000007941 */ /* 0x000fea0003800000 */
.L_x_5348:
        /* <DEDUP_REMOVED lines=22> */
[----:B------:R-:W-:Y:S02]  /*d6f0*/  FFMA.FTZ R97, R97, R159, R98 ;  /* 0x0000009f61617223 */ /* 0x000fe40000010062 */
[----:B-1----:R-:W-:Y:S01]  /*d700*/  @!P0 FADD.FTZ R62, R62, R151 ;  /* 0x000000973e3e8221 */ /* 0x002fe20000010000 */
[----:B------:R-:W1:Y:S01]  /*d710*/  SHFL.DOWN PT, R128, R61, 0x2, 0x1f ;  /* 0x08401f003d807f89 */ /* 0x000e6200000e0000 */
[----:B------:R-:W-:-:S02]  /*d720*/  FFMA.FTZ R134, R197, R134, R147 ;  /* 0x00000086c5867223 */ /* 0x000fc40000010093 */
[----:B0-----:R-:W-:Y:S02]  /*d730*/  @!P0 FADD.FTZ R63, R63, R138 ;  /* 0x0000008a3f3f8221 */ /* 0x001fe40000010000 */
[----:B------:R-:W-:Y:S02]  /*d740*/  FFMA.FTZ R96, R96, R158, R95 ;  /* 0x0000009e60607223 */ /* 0x000fe4000001005f */
[----:B--2---:R-:W-:Y:S01]  /*d750*/  @!P0 FADD.FTZ R60, R60, R149 ;  /* 0x000000953c3c8221 */ /* 0x004fe20000010000 */
[----:B------:R-:W0:Y:S01]  /*d760*/  SHFL.DOWN PT, R130, R63, 0x2, 0x1f ;  /* 0x08401f003f827f89 */ /* 0x000e2200000e0000 */
[----:B------:R-:W-:Y:S01]  /*d770*/  ISETP.GT.AND P0, PT, R83, 0x1d, PT ;  /* 0x0000001d5300780c */ /* 0x000fe20003f04270 */
[----:B------:R-:W-:Y:S02]  /*d780*/  FFMA.FTZ R222, R97, R46, R222 ;  /* 0x0000002e61de7223 */ /* 0x000fe400000100de */
[----:B------:R-:W2:Y:S01]  /*d790*/  SHFL.DOWN PT, R149, R62, 0x2, 0x1f ;  /* 0x08401f003e957f89 */ /* 0x000ea200000e0000 */
[----:B------:R-:W-:-:S02]  /*d7a0*/  FFMA.FTZ R134, R123, R97, R134 ;  /* 0x000000617b867223 */ /* 0x000fc40000010086 */
[----:B------:R-:W-:Y:S01]  /*d7b0*/  FMUL.FTZ R139, R194, R139 ;  /* 0x0000008bc28b7220 */ /* 0x000fe20000410000 */
[----:B------:R-:W3:Y:S01]  /*d7c0*/  SHFL.DOWN PT, R105, R60, 0x2, 0x1f ;  /* 0x08401f003c697f89 */ /* 0x000ee200000e0000 */
[----:B------:R-:W-:Y:S02]  /*d7d0*/  FMUL.FTZ R143, R122, R143 ;  /* 0x0000008f7a8f7220 */ /* 0x000fe40000410000 */
[----:B------:R-:W-:Y:S02]  /*d7e0*/  FMUL.FTZ R94, R94, R173 ;  /* 0x000000ad5e5e7220 */ /* 0x000fe40000410000 */
[----:B------:R-:W-:Y:S02]  /*d7f0*/  FMUL.FTZ R133, R110, R133 ;  /* 0x000000856e857220 */ /* 0x000fe40000410000 */
[----:B------:R-:W-:Y:S02]  /*d800*/  FMUL.FTZ R91, R91, R172 ;  /* 0x000000ac5b5b7220 */ /* 0x000fe40000410000 */
[----:B-1----:R-:W-:-:S02]  /*d810*/  @!P0 FADD.FTZ R61, R61, R128 ;  /* 0x000000803d3d8221 */ /* 0x002fc40000010000 */
[----:B------:R-:W-:Y:S02]  /*d820*/  FMUL.FTZ R131, R70, R131 ;  /* 0x0000008346837220 */ /* 0x000fe40000410000 */
[----:B------:R-:W-:Y:S01]  /*d830*/  FMUL.FTZ R90, R90, R171 ;  /* 0x000000ab5a5a7220 */ /* 0x000fe20000410000 */
[----:B------:R-:W1:Y:S01]  /*d840*/  SHFL.DOWN PT, R128, R61, 0x4, 0x1f ;  /* 0x08801f003d807f89 */ /* 0x000e6200000e0000 */
[----:B------:R-:W-:Y:S02]  /*d850*/  FMUL.FTZ R127, R190, R127 ;  /* 0x0000007fbe7f7220 */ /* 0x000fe40000410000 */
[----:B0-----:R-:W-:Y:S02]  /*d860*/  @!P0 FADD.FTZ R63, R63, R130 ;  /* 0x000000823f3f8221 */ /* 0x001fe40000010000 */
[----:B------:R-:W-:Y:S02]  /*d870*/  FMUL.FTZ R86, R86, R170 ;  /* 0x000000aa56567220 */ /* 0x000fe40000410000 */
[----:B--2---:R-:W-:Y:S01]  /*d880*/  @!P0 FADD.FTZ R62, R62, R149 ;  /* 0x000000953e3e8221 */ /* 0x004fe20000010000 */
[----:B------:R-:W0:Y:S01]  /*d890*/  SHFL.DOWN PT, R130, R63, 0x4, 0x1f ;  /* 0x08801f003f827f89 */ /* 0x000e2200000e0000 */
[----:B------:R-:W-:-:S02]  /*d8a0*/  FMUL.FTZ R118, R187, R118 ;  /* 0x00000076bb767220 */ /* 0x000fc40000410000 */
[----:B---3--:R-:W-:Y:S01]  /*d8b0*/  @!P0 FADD.FTZ R60, R60, R105 ;  /* 0x000000693c3c8221 */ /* 0x008fe20000010000 */
[----:B------:R-:W2:Y:S01]  /*d8c0*/  SHFL.DOWN PT, R149, R62, 0x4, 0x1f ;  /* 0x08801f003e957f89 */ /* 0x000ea200000e0000 */
[----:B------:R-:W-:Y:S01]  /*d8d0*/  ISETP.GT.AND P0, PT, R83, 0x1b, PT ;  /* 0x0000001b5300780c */ /* 0x000fe20003f04270 */
[----:B------:R-:W-:Y:S02]  /*d8e0*/  FMUL.FTZ R87, R87, R169 ;  /* 0x000000a957577220 */ /* 0x000fe40000410000 */
[----:B------:R-:W3:Y:S01]  /*d8f0*/  SHFL.DOWN PT, R105, R60, 0x4, 0x1f ;  /* 0x08801f003c697f89 */ /* 0x000ee200000e0000 */
[----:B------:R-:W-:Y:S02]  /*d900*/  FMUL.FTZ R125, R66, R125 ;  /* 0x0000007d427d7220 */ /* 0x000fe40000410000 */
        /* <DEDUP_REMOVED lines=28> */
[----:B------:R-:W-:Y:S02]  /*dad0*/  FFMA.FTZ R220, R137, R44, R220 ;  /* 0x0000002c89dc7223 */ /* 0x000fe400000100dc */
[----:B--2---:R-:W-:Y:S01]  /*dae0*/  @!P0 FADD.FTZ R62, R62, R103 ;  /* 0x000000673e3e8221 */ /* 0x004fe20000010000 */
[----:B------:R-:W0:Y:S01]  /*daf0*/  SHFL.DOWN PT, R100, R63, 0x10, 0x1f ;  /* 0x0a001f003f647f89 */ /* 0x000e2200000e0000 */
        /* <DEDUP_REMOVED lines=11> */
[----:B-1----:R-:W-:-:S02]  /*dbb0*/  @!P0 FADD.FTZ R61, R61, R98 ;  /* 0x000000623d3d8221 */ /* 0x002fc40000010000 */
[----:B------:R-:W-:Y:S02]  /*dbc0*/  FFMA.FTZ R132, R71, R93, R132 ;  /* 0x0000005d47847223 */ /* 0x000fe40000010084 */
[----:B------:R-:W-:Y:S02]  /*dbd0*/  FFMA.FTZ R129, R69, R92, R129 ;  /* 0x0000005c45817223 */ /* 0x000fe40000010081 */
[----:B0-----:R-:W-:Y:S02]  /*dbe0*/  @!P0 FADD.FTZ R63, R63, R100 ;  /* 0x000000643f3f8221 */ /* 0x001fe40000010000 */
[----:B------:R-:W-:Y:S02]  /*dbf0*/  FFMA.FTZ R124, R67, R89, R124 ;  /* 0x00000059437c7223 */ /* 0x000fe4000001007c */
[----:B--2---:R-:W-:Y:S02]  /*dc00*/  @!P0 FADD.FTZ R62, R62, R97 ;  /* 0x000000613e3e8221 */ /* 0x004fe40000010000 */
[----:B------:R-:W-:-:S02]  /*dc10*/  FFMA.FTZ R65, R65, R86, R118 ;  /* 0x0000005641417223 */ /* 0x000fc40000010076 */
[----:B---3--:R-:W-:Y:S02]  /*dc20*/  @!P0 FADD.FTZ R60, R60, R95 ;  /* 0x0000005f3c3c8221 */ /* 0x008fe40000010000 */
[----:B------:R-:W-:Y:S02]  /*dc30*/  FFMA.FTZ R114, R64, R87, R114 ;  /* 0x0000005740727223 */ /* 0x000fe40000010072 */
[----:B------:R-:W-:Y:S01]  /*dc40*/  FFMA.FTZ R17, R104, R28, R17 ;  /* 0x0000001c68117223 */ /* 0x000fe20000010011 */
[----:B------:R0:W-:Y:S01]  /*dc50*/  @!P1 STS.128 [R229.X16+0x3190], R60 ;  /* 0x0031903ce5009388 */ /* 0x0001e2000000cc00 */
[----:B------:R-:W-:Y:S02]  /*dc60*/  FFMA.FTZ R18, R150, R33, R18 ;  /* 0x0000002196127223 */ /* 0x000fe40000010012 */
[----:B------:R-:W-:Y:S02]  /*dc70*/  FADD.FTZ R39, R152, R39 ;  /* 0x0000002798277221 */ /* 0x000fe40000010000 */
        /* <DEDUP_REMOVED lines=41> */
.L_x_5351:
[----:B0-----:R-:W-:Y:S05]  /*df10*/  BSYNC B0 ;  /* 0x0000000000007941 */ /* 0x001fea0003800000 */
.L_x_5350:
        /* <DEDUP_REMOVED lines=8> */
.L_x_5251:
        /* <DEDUP_REMOVED lines=14> */
[C---:B------:R-:W-:Y:S02]  /*e080*/  LOP3.LUT R38, R82.reuse, 0xa0, RZ, 0xfc, !PT ;  /* 0x000000a052267812 */ /* 0x040fe400078efcff */
        /* <DEDUP_REMOVED lines=54> */
[----:B------:R-:W-:-:S04]  /*e3f0*/  LOP3.LUT R68, R68, 0xfffffe00, RZ, 0xc0, !PT ;  /* 0xfffffe0044447812 */ /* 0x000fc800078ec0ff */
[----:B------:R-:W-:-:S04]  /*e400*/  LEA R60, R83, R68, 0x4 ;  /* 0x00000044533c7211 */ /* 0x000fc800078e20ff */
[C---:B------:R-:W-:Y:S02]  /*e410*/  IADD3 R45, R60.reuse, 0x5, RZ ;  /* 0x000000053c2d7810 */ /* 0x040fe40007ffe0ff */
[C---:B------:R-:W-:Y:S02]  /*e420*/  IADD3 R49, R60.reuse, 0x8, RZ ;  /* 0x000000083c317810 */ /* 0x040fe40007ffe0ff */
[C---:B------:R-:W-:Y:S02]  /*e430*/  IADD3 R51, R60.reuse, 0xa, RZ ;  /* 0x0000000a3c337810 */ /* 0x040fe40007ffe0ff */
[C---:B------:R-:W-:Y:S02]  /*e440*/  IADD3 R53, R60.reuse, 0xc, RZ ;  /* 0x0000000c3c357810 */ /* 0x040fe40007ffe0ff */
[----:B------:R-:W-:Y:S02]  /*e450*/  IADD3 R55, R60, 0xe, RZ ;  /* 0x0000000e3c377810 */ /* 0x000fe40007ffe0ff */
[----:B------:R-:W-:-:S02]  /*e460*/  LEA.HI.SX32 R45, R45, R60, 0x1b ;  /* 0x0000003c2d2d7211 */ /* 0x000fc400078fdaff */
[-C--:B------:R-:W-:Y:S02]  /*e470*/  LEA.HI.SX32 R49, R49, R60.reuse, 0x1b ;  /* 0x0000003c31317211 */ /* 0x080fe400078fdaff */
[-C--:B------:R-:W-:Y:S02]  /*e480*/  LEA.HI.SX32 R51, R51, R60.reuse, 0x1b ;  /* 0x0000003c33337211 */ /* 0x080fe400078fdaff */
[-C--:B------:R-:W-:Y:S02]  /*e490*/  LEA.HI.SX32 R57, R53, R60.reuse, 0x1b ;  /* 0x0000003c35397211 */ /* 0x080fe400078fdaff */
[----:B------:R-:W-:Y:S01]  /*e4a0*/  LEA.HI.SX32 R59, R55, R60, 0x1b ;  /* 0x0000003c373b7211 */ /* 0x000fe200078fdaff */
        /* <DEDUP_REMOVED lines=34> */
[----:B------:R-:W1:Y:S05]  /*e6d0*/  LDS.U16 R7, [R81+0xc] ;  /* 0x00000c0051077984 */ /* 0x000e6a0000000400 */
[----:B------:R-:W-:Y:S01]  /*e6e0*/  @!P6 FMUL.FTZ R33, R33, -1.4426950216293334961 ;  /* 0xbfb8aa3b2121e820 */ /* 0x000fe20000410000 */
[----:B------:R-:W-:-:S05]  /*e6f0*/  FSETP.GTU.FTZ.AND P5, PT, R41, 20, PT ;  /* 0x41a000002900780b */ /* 0x000fca0003fbc000 */
[----:B------:R-:W2:Y:S01]  /*e700*/  @!P6 MUFU.EX2 R33, R33 ;  /* 0x000000210021e308 */ /* 0x000ea20000000800 */
[----:B------:R-:W-:Y:S02]  /*e710*/  FADD.FTZ R43, R9, UR5 ;  /* 0x00000005092b7e21 */ /* 0x000fe40008010000 */
[----:B------:R-:W3:Y:S01]  /*e720*/  LDS.U16 R9, [R81+0xe] ;  /* 0x00000e0051097984 */ /* 0x000ee20000000400 */
[----:B------:R-:W-:-:S04]  /*e730*/  @!P1 FMUL.FTZ R15, R15, -1.4426950216293334961 ;  /* 0xbfb8aa3b0f0f9820 */ /* 0x000fc80000410000 */
[----:B------:R-:W-:Y:S02]  /*e740*/  @!P5 FMUL.FTZ R41, R41, -1.4426950216293334961 ;  /* 0xbfb8aa3b2929d820 */ /* 0x000fe40000410000 */
[----:B------:R-:W5:Y:S01]  /*e750*/  @!P1 MUFU.EX2 R15, R15 ;  /* 0x0000000f000f9308 */ /* 0x000f620000000800 */
[----:B--2---:R-:W-:-:S07]  /*e760*/  @!P6 FADD.FTZ R33, R33, 1 ;  /* 0x3f8000002121e421 */ /* 0x004fce0000010000 */
[----:B------:R-:W2:Y:S01]  /*e770*/  @!P5 MUFU.EX2 R41, R41 ;  /* 0x000000290029d308 */ /* 0x000ea20000000800 */
[----:B----4-:R-:W-:-:S07]  /*e780*/  HADD2.F32 R11, -RZ, R11.H0_H0 ;  /* 0x2000000bff0b7230 */ /* 0x010fce0000004100 */
[----:B------:R-:W4:Y:S01]  /*e790*/  @!P6 MUFU.RCP R33, R33 ;  /* 0x000000210021e308 */ /* 0x000f220000001000 */
[----:B------:R-:W-:Y:S02]  /*e7a0*/  FADD.FTZ R11, R11, UR5 ;  /* 0x000000050b0b7e21 */ /* 0x000fe40008010000 */
[----:B-----5:R-:W-:Y:S02]  /*e7b0*/  @!P1 FADD.FTZ R15, R15, 1 ;  /* 0x3f8000000f0f9421 */ /* 0x020fe40000010000 */
[----:B--2---:R-:W-:-:S03]  /*e7c0*/  @!P5 FADD.FTZ R41, R41, 1 ;  /* 0x3f8000002929d421 */ /* 0x004fc60000010000 */
[----:B------:R-:W2:Y:S01]  /*e7d0*/  @!P1 MUFU.RCP R48, R15 ;  /* 0x0000000f00309308 */ /* 0x000ea20000001000 */
[----:B0-----:R-:W-:Y:S02]  /*e7e0*/  HADD2.F32 R3, -RZ, R3.H0_H0 ;  /* 0x20000003ff037230 */ /* 0x001fe40000004100 */
[----:B------:R-:W-:Y:S01]  /*e7f0*/  HADD2.F32 R5, -RZ, R5.H0_H0 ;  /* 0x20000005ff057230 */ /* 0x000fe20000004100 */
[----:B----4-:R-:W-:-:S04]  /*e800*/  @!P6 FMUL.FTZ R22, R22, R33 ;  /* 0x000000211616e220 */ /* 0x010fc80000410000 */
[----:B------:R-:W0:Y:S01]  /*e810*/  @!P5 MUFU.RCP R50, R41 ;  /* 0x000000290032d308 */ /* 0x000e220000001000 */
[----:B------:R-:W-:Y:S01]  /*e820*/  FSETP.GTU.FTZ.AND P6, PT, R11, 20, PT ;  /* 0x41a000000b00780b */ /* 0x000fe20003fdc000 */
[----:B-1----:R-:W-:Y:S01]  /*e830*/  HADD2.F32 R7, -RZ, R7.H0_H0 ;  /* 0x20000007ff077230 */ /* 0x002fe20000004100 */
[----:B------:R-:W-:Y:S01]  /*e840*/  FADD.FTZ R3, R3, UR5 ;  /* 0x0000000503037e21 */ /* 0x000fe20008010000 */
[----:B---3--:R-:W-:Y:S01]  /*e850*/  HADD2.F32 R9, -RZ, R9.H0_H0 ;  /* 0x20000009ff097230 */ /* 0x008fe20000004100 */
        /* <DEDUP_REMOVED lines=10> */
[----:B--2---:R-:W-:Y:S01]  /*e900*/  @!P1 FMUL.FTZ R21, R21, R48 ;  /* 0x0000003015159220 */ /* 0x004fe20000410000 */
[----:B------:R-:W-:Y:S01]  /*e910*/  FSETP.GTU.FTZ.AND P1, PT, R9, 20, PT ;  /* 0x41a000000900780b */ /* 0x000fe20003f3c000 */
[----:B0-----:R-:W-:Y:S01]  /*e920*/  @!P5 FMUL.FTZ R23, R23, R50 ;  /* 0x000000321717d220 */ /* 0x001fe20000410000 */
        /* <DEDUP_REMOVED lines=12> */
[----:B------:R-:W3:Y:S08]  /*e9f0*/  @!P2 MUFU.EX2 R7, R7 ;  /* 0x000000070007a308 */ /* 0x000ef00000000800 */
[----:B------:R-:W4:Y:S08]  /*ea00*/  @!P1 MUFU.EX2 R9, R9 ;  /* 0x0000000900099308 */ /* 0x000f300000000800 */
[----:B------:R-:W5:Y:S01]  /*ea10*/  @!P5 MUFU.EX2 R13, R13 ;  /* 0x0000000d000dd308 */ /* 0x000f620000000800 */
[----:B-1----:R-:W-:-:S07]  /*ea20*/  @!P0 FADD.FTZ R43, R43, 1 ;  /* 0x3f8000002b2b8421 */ /* 0x002fce0000010000 */
[----:B------:R-:W1:Y:S01]  /*ea30*/  @!P6 MUFU.RCP R11, R11 ;  /* 0x0000000b000be308 */ /* 0x000e620000001000 */
[----:B--2---:R-:W-:Y:S02]  /*ea40*/  @!P4 FADD.FTZ R3, R3, 1 ;  /* 0x3f8000000303c421 */ /* 0x004fe40000010000 */
        /* <DEDUP_REMOVED lines=12> */
[----:B------:R-:W-:-:S05]  /*eb10*/  IADD3 R54, R60, 0xd, RZ ;  /* 0x0000000d3c367810 */ /* 0x000fca0007ffe0ff */
[----:B------:R0:W5:Y:S01]  /*eb20*/  @!P3 MUFU.RCP R63, R5 ;  /* 0x00000005003fb308 */ /* 0x0001620000001000 */
[----:B---3--:R-:W-:Y:S01]  /*eb30*/  IADD3 R3, R60, 0x6, RZ ;  /* 0x000000063c037810 */ /* 0x008fe20007ffe0ff */
[----:B-1----:R-:W-:Y:S01]  /*eb40*/  @!P6 FMUL.FTZ R30, R30, R11 ;  /* 0x0000000b1e1ee220 */ /* 0x002fe20000410000 */
[-C--:B------:R-:W-:Y:S01]  /*eb50*/  LEA.HI.SX32 R15, R15, R60.reuse, 0x1b ;  /* 0x0000003c0f0f7211 */ /* 0x080fe200078fdaff */
[----:B------:R-:W-:Y:S04]  /*eb60*/  LDS.U16 R11, [R81+0x1c] ;  /* 0x00001c00510b7984 */ /* 0x000fe80000000400 */
[----:B------:R1:W-:Y:S01]  /*eb70*/  @!P2 MUFU.RCP R64, R7 ;  /* 0x000000070040a308 */ /* 0x0003e20000001000 */
[----:B0-----:R-:W-:Y:S02]  /*eb80*/  IADD3 R5, R60, 0x9, RZ ;  /* 0x000000093c057810 */ /* 0x001fe40007ffe0ff */
[----:B------:R-:W-:-:S02]  /*eb90*/  LEA.HI.SX32 R33, R33, R60, 0x1b ;  /* 0x0000003c21217211 */ /* 0x000fc400078fdaff */
[-C--:B------:R-:W-:Y:S02]  /*eba0*/  LEA.HI.SX32 R41, R41, R60.reuse, 0x1b ;  /* 0x0000003c29297211 */ /* 0x080fe400078fdaff */
[----:B-1----:R-:W-:Y:S01]  /*ebb0*/  IADD3 R7, R60, 0xf, RZ ;  /* 0x0000000f3c077810 */ /* 0x002fe20007ffe0ff */
[----:B------:R0:W1:Y:S01]  /*ebc0*/  @!P1 MUFU.RCP R66, R9 ;  /* 0x0000000900429308 */ /* 0x0000620000001000 */
[-C--:B------:R-:W-:Y:S02]  /*ebd0*/  LEA.HI.SX32 R43, R43, R60.reuse, 0x1b ;  /* 0x0000003c2b2b7211 */ /* 0x080fe400078fdaff */
[-C--:B------:R-:W-:Y:S02]  /*ebe0*/  LEA.HI.SX32 R47, R3, R60.reuse, 0x1b ;  /* 0x0000003c032f7211 */ /* 0x080fe400078fdaff */
[-C--:B------:R-:W-:Y:S01]  /*ebf0*/  LEA.HI.SX32 R48, R48, R60.reuse, 0x1b ;  /* 0x0000003c30307211 */ /* 0x080fe200078fdaff */
[----:B------:R-:W3:Y:S01]  /*ec00*/  LDS.U16 R3, [R81+0x14] ;  /* 0x0000140051037984 */ /* 0x000ee20000000400 */
[-C--:B------:R-:W-:Y:S01]  /*ec10*/  LEA.HI.SX32 R50, R5, R60.reuse, 0x1b ;  /* 0x0000003c05327211 */ /* 0x080fe200078fdaff */
[----:B------:R1:W2:Y:S01]  /*ec20*/  @!P5 MUFU.RCP R68, R13 ;  /* 0x0000000d0044d308 */ /* 0x0002a20000001000 */
[-C--:B------:R-:W-:Y:S01]  /*ec30*/  LEA.HI.SX32 R56, R52, R60.reuse, 0x1b ;  /* 0x0000003c34387211 */ /* 0x080fe200078fdaff */
[----:B------:R-:W3:Y:S01]  /*ec40*/  LDS.U16 R5, [R81+0x16] ;  /* 0x0000160051057984 */ /* 0x000ee20000000400 */
[----:B------:R-:W-:-:S02]  /*ec50*/  LEA.HI.SX32 R58, R54, R60, 0x1b ;  /* 0x0000003c363a7211 */ /* 0x000fc400078fdaff */
[----:B------:R-:W-:Y:S01]  /*ec60*/  LEA.HI.SX32 R60, R7, R60, 0x1b ;  /* 0x0000003c073c7211 */ /* 0x000fe200078fdaff */
[----:B0-----:R-:W0:Y:S04]  /*ec70*/  LDS.U16 R9, [R81+0x1a] ;  /* 0x00001a0051097984 */ /* 0x001e280000000400 */
[----:B------:R-:W0:Y:S04]  /*ec80*/  LDS.U16 R7, [R81+0x18] ;  /* 0x0000180051077984 */ /* 0x000e280000000400 */
[----:B-1----:R-:W1:Y:S01]  /*ec90*/  LDS.U16 R13, [R81+0x1e] ;  /* 0x00001e00510d7984 */ /* 0x002e620000000400 */
[----:B------:R-:W-:-:S03]  /*eca0*/  F2FP.PACK_AB R227, R227, R228 ;  /* 0x000000e4e3e3723e */ /* 0x000fc600000000ff */
[----:B------:R-:W-:Y:S01]  /*ecb0*/  BAR.SYNC.DEFER_BLOCKING 0x0 ;  /* 0x0000000000007b1d */ /* 0x000fe20000010000 */
[----:B------:R-:W-:Y:S02]  /*ecc0*/  F2FP.PACK_AB R225, R225, R226 ;  /* 0x000000e2e1e1723e */ /* 0x000fe400000000ff */
[----:B------:R-:W-:Y:S02]  /*ecd0*/  PRMT R52, R227, 0x7632, R52 ;  /* 0x00007632e3347816 */ /* 0x000fe40000000034 */
[----:B------:R-:W-:Y:S02]  /*ece0*/  SHF.L.U32 R15, R15, 0x1, RZ ;  /* 0x000000010f0f7819 */ /* 0x000fe400000006ff */
[----:B------:R-:W-:Y:S02]  /*ecf0*/  F2FP.PACK_AB R223, R223, R224 ;  /* 0x000000e0dfdf723e */ /* 0x000fe400000000ff */
[----:B------:R-:W-:Y:S02]  /*ed00*/  SHF.L.U32 R33, R33, 0x1, RZ ;  /* 0x0000000121217819 */ /* 0x000fe400000006ff */
[----:B------:R-:W-:-:S02]  /*ed10*/  PRMT R53, R225, 0x7632, R53 ;  /* 0x00007632e1357816 */ /* 0x000fc40000000035 */
[----:B------:R-:W-:Y:S02]  /*ed20*/  SHF.L.U32 R41, R41, 0x1, RZ ;  /* 0x0000000129297819 */ /* 0x000fe400000006ff */
[----:B------:R-:W-:Y:S02]  /*ed30*/  F2FP.PACK_AB R221, R221, R222 ;  /* 0x000000dedddd723e */ /* 0x000fe400000000ff */
[----:B------:R-:W-:Y:S02]  /*ed40*/  SHF.L.U32 R43, R43, 0x1, RZ ;  /* 0x000000012b2b7819 */ /* 0x000fe400000006ff */
[----:B------:R-:W-:Y:S02]  /*ed50*/  PRMT R55, R223, 0x7632, R55 ;  /* 0x00007632df377816 */ /* 0x000fe40000000037 */
[----:B------:R-:W-:Y:S01]  /*ed60*/  SHF.L.U32 R45, R45, 0x1, RZ ;  /* 0x000000012d2d7819 */ /* 0x000fe200000006ff */
[----:B--2---:R-:W-:Y:S01]  /*ed70*/  @!P0 FMUL.FTZ R24, R24, R61 ;  /* 0x0000003d18188220 */ /* 0x004fe20000410000 */
[----:B------:R-:W-:Y:S01]  /*ed80*/  F2FP.PACK_AB R219, R219, R220 ;  /* 0x000000dcdbdb723e */ /* 0x000fe200000000ff */
[----:B------:R-:W-:Y:S01]  /*ed90*/  STS.U16 [R81], R227 ;  /* 0x000000e351007388 */ /* 0x000fe20000000400 */
[----:B------:R-:W-:-:S03]  /*eda0*/  SHF.L.U32 R47, R47, 0x1, RZ ;  /* 0x000000012f2f7819 */ /* 0x000fc600000006ff */
[----:B------:R2:W-:Y:S01]  /*edb0*/  STS.U16 [R15+0x2], R52 ;  /* 0x000002340f007388 */ /* 0x0005e20000000400 */
[----:B------:R-:W-:Y:S01]  /*edc0*/  F2FP.PACK_AB R217, R217, R218 ;  /* 0x000000dad9d9723e */ /* 0x000fe200000000ff */
[----:B----4-:R-:W-:Y:S01]  /*edd0*/  @!P4 FMUL.FTZ R25, R25, R62 ;  /* 0x0000003e1919c220 */ /* 0x010fe20000410000 */
[----:B------:R-:W-:Y:S01]  /*ede0*/  PRMT R61, R221, 0x7632, R61 ;  /* 0x00007632dd3d7816 */ /* 0x000fe2000000003d */
[----:B------:R-:W-:Y:S01]  /*edf0*/  STS.U16 [R33+0x4], R225 ;  /* 0x000004e121007388 */ /* 0x000fe20000000400 */
[----:B------:R-:W-:-:S03]  /*ee00*/  PRMT R62, R219, 0x7632, R62 ;  /* 0x00007632db3e7816 */ /* 0x000fc6000000003e */
[----:B------:R4:W-:Y:S01]  /*ee10*/  STS.U16 [R41+0x6], R53 ;  /* 0x0000063529007388 */ /* 0x0009e20000000400 */
[----:B--2---:R-:W-:-:S03]  /*ee20*/  SHF.L.U32 R52, R48, 0x1, RZ ;  /* 0x0000000130347819 */ /* 0x004fc600000006ff */
[----:B------:R-:W-:Y:S01]  /*ee30*/  STS.U16 [R43+0x8], R223 ;  /* 0x000008df2b007388 */ /* 0x000fe20000000400 */
[----:B------:R-:W-:Y:S02]  /*ee40*/  SHF.L.U32 R54, R50, 0x1, RZ ;  /* 0x0000000132367819 */ /* 0x000fe400000006ff */
[----:B------:R-:W-:Y:S01]  /*ee50*/  F2FP.PACK_AB R19, R19, R20 ;  /* 0x000000141313723e */ /* 0x000fe200000000ff */
[----:B------:R2:W-:Y:S01]  /*ee60*/  STS.U16 [R45+0xa], R55 ;  /* 0x00000a372d007388 */ /* 0x0005e20000000400 */
[----:B----4-:R-:W-:Y:S02]  /*ee70*/  SHF.L.U32 R53, R49, 0x1, RZ ;  /* 0x0000000131357819 */ /* 0x010fe400000006ff */
[----:B------:R-:W-:Y:S01]  /*ee80*/  ISETP.NE.AND P6, PT, R84, RZ, PT ;  /* 0x000000ff5400720c */ /* 0x000fe20003fc5270 */
[----:B------:R-:W-:Y:S01]  /*ee90*/  STS.U16 [R47+0xc], R221 ;  /* 0x00000cdd2f007388 */ /* 0x000fe20000000400 */
[----:B------:R-:W-:Y:S02]  /*eea0*/  PRMT R20, R217, 0x7632, R20 ;  /* 0x00007632d9147816 */ /* 0x000fe40000000014 */
[----:B------:R-:W-:-:S02]  /*eeb0*/  SHF.L.U32 R56, R56, 0x1, RZ ;  /* 0x0000000138387819 */ /* 0x000fc400000006ff */
[----:B--2---:R-:W-:Y:S01]  /*eec0*/  SHF.L.U32 R55, R51, 0x1, RZ ;  /* 0x0000000133377819 */ /* 0x004fe200000006ff */
[----:B------:R-:W-:Y:S01]  /*eed0*/  STS.U16 [R52+0xe], R61 ;  /* 0x00000e3d34007388 */ /* 0x000fe20000000400 */
[----:B------:R-:W-:Y:S02]  /*eee0*/  F2FP.PACK_AB R17, R17, R18 ;  /* 0x000000121111723e */ /* 0x000fe400000000ff */
[----:B------:R-:W-:Y:S01]  /*eef0*/  SHF.L.U32 R57, R57, 0x1, RZ ;  /* 0x0000000139397819 */ /* 0x000fe200000006ff */
[----:B------:R-:W-:Y:S01]  /*ef00*/  STS.U16 [R53+0x10], R219 ;  /* 0x000010db35007388 */ /* 0x000fe20000000400 */
[----:B------:R-:W-:Y:S02]  /*ef10*/  PRMT R48, R19, 0x7632, R48 ;  /* 0x0000763213307816 */ /* 0x000fe40000000030 */
[----:B------:R-:W-:Y:S01]  /*ef20*/  SHF.L.U32 R58, R58, 0x1, RZ ;  /* 0x000000013a3a7819 */ /* 0x000fe200000006ff */
[----:B------:R-:W-:Y:S01]  /*ef30*/  STS.U16 [R54+0x12], R62 ;  /* 0x0000123e36007388 */ /* 0x000fe20000000400 */
[----:B------:R-:W-:-:S02]  /*ef40*/  SHF.L.U32 R59, R59, 0x1, RZ ;  /* 0x000000013b3b7819 */ /* 0x000fc400000006ff */
[----:B------:R-:W-:Y:S01]  /*ef50*/  PRMT R49, R17, 0x7632, R49 ;  /* 0x0000763211317816 */ /* 0x000fe20000000031 */
[----:B------:R-:W-:Y:S01]  /*ef60*/  STS.U16 [R55+0x14], R217 ;  /* 0x000014d937007388 */ /* 0x000fe20000000400 */
[----:B------:R-:W-:-:S03]  /*ef70*/  SHF.L.U32 R60, R60, 0x1, RZ ;  /* 0x000000013c3c7819 */ /* 0x000fc600000006ff */
[----:B------:R2:W-:Y:S04]  /*ef80*/  STS.U16 [R56+0x16], R20 ;  /* 0x0000161438007388 */ /* 0x0005e80000000400 */
[----:B------:R4:W-:Y:S01]  /*ef90*/  STS.U16 [R57+0x18], R19 ;  /* 0x0000181339007388 */ /* 0x0009e20000000400 */
[----:B-----5:R-:W-:-:S03]  /*efa0*/  @!P3 FMUL.FTZ R26, R26, R63 ;  /* 0x0000003f1a1ab220 */ /* 0x020fc60000410000 */
        /* <DEDUP_REMOVED lines=22> */
[----:B---3--:R-:W-:-:S02]  /*f110*/  HADD2.F32 R3, -RZ, R3.H0_H0 ;  /* 0x20000003ff037230 */ /* 0x008fc40000004100 */
[----:B------:R-:W-:Y:S02]  /*f120*/  HADD2.F32 R5, -RZ, R5.H0_H0 ;  /* 0x20000005ff057230 */ /* 0x000fe40000004100 */
[----:B0-----:R-:W-:Y:S02]  /*f130*/  HADD2.F32 R9, -RZ, R9.H0_H0 ;  /* 0x20000009ff097230 */ /* 0x001fe40000004100 */
[----:B------:R-:W-:Y:S01]  /*f140*/  HADD2.F32 R7, -RZ, R7.H0_H0 ;  /* 0x20000007ff077230 */ /* 0x000fe20000004100 */
[----:B------:R-:W-:Y:S02]  /*f150*/  FADD.FTZ R3, R3, UR5 ;  /* 0x0000000503037e21 */ /* 0x000fe40008010000 */
[----:B------:R-:W-:Y:S02]  /*f160*/  FADD.FTZ R5, R5, UR5 ;  /* 0x0000000505057e21 */ /* 0x000fe40008010000 */
[----:B------:R-:W-:Y:S02]  /*f170*/  FADD.FTZ R9, R9, UR5 ;  /* 0x0000000509097e21 */ /* 0x000fe40008010000 */
[----:B------:R-:W-:Y:S01]  /*f180*/  FADD.FTZ R7, R7, UR5 ;  /* 0x0000000507077e21 */ /* 0x000fe20008010000 */
[----:B------:R-:W-:Y:S01]  /*f190*/  FSETP.GTU.FTZ.AND P0, PT, R3, 20, PT ;  /* 0x41a000000300780b */ /* 0x000fe20003f1c000 */
[----:B------:R-:W-:Y:S01]  /*f1a0*/  @!P1 FMUL.FTZ R29, R29, R66 ;  /* 0x000000421d1d9220 */ /* 0x000fe20000410000 */
[----:B------:R-:W-:Y:S01]  /*f1b0*/  FSETP.GTU.FTZ.AND P1, PT, R5, 20, PT ;  /* 0x41a000000500780b */ /* 0x000fe20003f3c000 */
[----:B------:R-:W-:Y:S01]  /*f1c0*/  @!P2 FMUL.FTZ R27, R27, R64 ;  /* 0x000000401b1ba220 */ /* 0x000fe20000410000 */
[----:B------:R-:W-:Y:S01]  /*f1d0*/  FSETP.GTU.FTZ.AND P3, PT, R9, 20, PT ;  /* 0x41a000000900780b */ /* 0x000fe20003f7c000 */
[----:B------:R-:W0:Y:S01]  /*f1e0*/  LDS R95, [0x840] ;  /* 0x00084000ff5f7984 */ /* 0x000e220000000800 */
[----:B------:R-:W-:Y:S01]  /*f1f0*/  FSETP.GTU.FTZ.AND P2, PT, R7, 20, PT ;  /* 0x41a000000700780b */ /* 0x000fe20003f5c000 */
[----:B------:R-:W-:-:S02]  /*f200*/  HADD2.F32 R11, -RZ, R11.H0_H0 ;  /* 0x2000000bff0b7230 */ /* 0x000fc40000004100 */
[----:B-1----:R-:W-:-:S04]  /*f210*/  HADD2.F32 R13, -RZ, R13.H0_H0 ;  /* 0x2000000dff0d7230 */ /* 0x002fc80000004100 */
[----:B------:R-:W-:Y:S02]  /*f220*/  @!P0 FMUL.FTZ R3, R3, -1.4426950216293334961 ;  /* 0xbfb8aa3b03038820 */ /* 0x000fe40000410000 */
[----:B------:R-:W-:Y:S02]  /*f230*/  @!P1 FMUL.FTZ R5, R5, -1.4426950216293334961 ;  /* 0xbfb8aa3b05059820 */ /* 0x000fe40000410000 */
[----:B------:R-:W-:Y:S01]  /*f240*/  @!P3 FMUL.FTZ R9, R9, -1.4426950216293334961 ;  /* 0xbfb8aa3b0909b820 */ /* 0x000fe20000410000 */
[----:B------:R-:W-:Y:S01]  /*f250*/  SHF.R.S32.HI R97, RZ, 0x1f, R82 ;  /* 0x0000001fff617819 */ /* 0x000fe20000011452 */
[----:B------:R-:W-:Y:S01]  /*f260*/  FADD.FTZ R11, R11, UR5 ;  /* 0x000000050b0b7e21 */ /* 0x000fe20008010000 */
[----:B------:R-:W-:Y:S01]  /*f270*/  IADD3 R18, P4, R82, UR38, RZ ;  /* 0x0000002652127c10 */ /* 0x000fe2000ff9e0ff */
[----:B------:R-:W-:Y:S01]  /*f280*/  @!P2 FMUL.FTZ R7, R7, -1.4426950216293334961 ;  /* 0xbfb8aa3b0707a820 */ /* 0x000fe20000410000 */
[----:B--2---:R-:W-:Y:S01]  /*f290*/  MOV R20, UR38 ;  /* 0x0000002600147c02 */ /* 0x004fe20008000f00 */
[----:B------:R-:W-:Y:S01]  /*f2a0*/  FADD.FTZ R13, R13, UR5 ;  /* 0x000000050d0d7e21 */ /* 0x000fe20008010000 */
[----:B------:R-:W1:Y:S01]  /*f2b0*/  @!P0 MUFU.EX2 R3, R3 ;  /* 0x0000000300038308 */ /* 0x000e620000000800 */
[----:B------:R-:W-:Y:S01]  /*f2c0*/  @!P5 FMUL.FTZ R31, R31, R68 ;  /* 0x000000441f1fd220 */ /* 0x000fe20000410000 */
[----:B----4-:R-:W-:-:S02]  /*f2d0*/  LEA.HI.X.SX32 R19, R20, R97, 0x1, P4 ;  /* 0x0000006114137211 */ /* 0x010fc400020f0eff */
        /* <DEDUP_REMOVED lines=8> */
[----:B--2---:R-:W-:Y:S02]  /*f360*/  @!P1 FADD.FTZ R5, R5, 1 ;  /* 0x3f80000005059421 */ /* 0x004fe40000010000 */
[----:B---3--:R-:W-:Y:S01]  /*f370*/  @!P3 FADD.FTZ R9, R9, 1 ;  /* 0x3f8000000909b421 */ /* 0x008fe20000010000 */
[----:B0-----:R-:W-:Y:S01]  /*f380*/  ISETP.GE.AND P6, PT, R82, R95, PT ;  /* 0x0000005f5200720c */ /* 0x001fe20003fc6270 */
[----:B------:R-:W-:Y:S01]  /*f390*/  UIMAD UR7, UR36, UR8, URZ ;  /* 0x00000008240772a4 */ /* 0x000fe2000f8e023f */
[----:B------:R-:W0:Y:S01]  /*f3a0*/  @!P4 MUFU.EX2 R11, R11 ;  /* 0x0000000b000bc308 */ /* 0x000e220000000800 */
[----:B----4-:R-:W-:Y:S02]  /*f3b0*/  @!P2 FADD.FTZ R7, R7, 1 ;  /* 0x3f8000000707a421 */ /* 0x010fe40000010000 */
[----:B------:R-:W-:-:S05]  /*f3c0*/  UIMAD UR32, UR33, UR9, UR7 ;  /* 0x00000009212072a4 */ /* 0x000fca000f8e0207 */
[----:B------:R-:W1:Y:S01]  /*f3d0*/  @!P5 MUFU.EX2 R13, R13 ;  /* 0x0000000d000dd308 */ /* 0x000e620000000800 */
[----:B------:R-:W-:Y:S02]  /*f3e0*/  UIMAD UR7, UR36, UR34, URZ ;  /* 0x00000022240772a4 */ /* 0x000fe4000f8e023f */
[----:B------:R-:W-:-:S05]  /*f3f0*/  UIMAD.WIDE.U32 UR20, UR33, UR8, URZ ;  /* 0x00000008211472a5 */ /* 0x000fca000f8e003f */
[----:B------:R-:W2:Y:S08]  /*f400*/  @!P0 MUFU.RCP R3, R3 ;  /* 0x0000000300038308 */ /* 0x000eb00000001000 */
[----:B------:R-:W3:Y:S08]  /*f410*/  @!P1 MUFU.RCP R5, R5 ;  /* 0x0000000500059308 */ /* 0x000ef00000001000 */
        /* <DEDUP_REMOVED lines=19> */
.L_x_5354:
[----:B-1234-:R-:W-:Y:S05]  /*f550*/  BSYNC B0 ;  /* 0x0000000000007941 */ /* 0x01efea0003800000 */
.L_x_5353:
        /* <DEDUP_REMOVED lines=43> */
[-C--:B------:R-:W-:Y:S02]  /*f810*/  ISETP.GE.AND P1, PT, R10, R95.reuse, PT ;  /* 0x0000005f0a00720c */ /* 0x080fe40003f26270 */
        /* <DEDUP_REMOVED lines=19> */
[----:B------:R-:W-:Y:S04]  /*f950*/  @!P1 STG.E.U16 [R48.64+-0x440], R93 ;  /* 0xfffbc05d30009986 */ /* 0x000fe8000c10151e */
[----:B------:R-:W-:Y:S01]  /*f960*/  BAR.SYNC.DEFER_BLOCKING 0x0 ;  /* 0x0000000000007b1d */ /* 0x000fe20000010000 */
[----:B--2---:R-:W-:Y:S01]  /*f970*/  FADD.FTZ R3, R21, R51 ;  /* 0x0000003315037221 */ /* 0x004fe20000010000 */
[----:B------:R-:W-:-:S03]  /*f980*/  F2FP.PACK_AB R21, R22, R21 ;  /* 0x000000151615723e */ /* 0x000fc600000000ff */
[----:B------:R-:W-:Y:S01]  /*f990*/  FADD.FTZ R20, R3, R22 ;  /* 0x0000001603147221 */ /* 0x000fe20000010000 */
[----:B------:R-:W-:Y:S01]  /*f9a0*/  PRMT R11, R21, 0x7632, R11 ;  /* 0x00007632150b7816 */ /* 0x000fe2000000000b */
[----:B------:R-:W-:Y:S02]  /*f9b0*/  STS.U16 [R81], R21 ;  /* 0x0000001551007388 */ /* 0x000fe40000000400 */
[----:B------:R-:W-:Y:S01]  /*f9c0*/  FADD.FTZ R3, R20, R23 ;  /* 0x0000001714037221 */ /* 0x000fe20000010000 */
[----:B------:R-:W-:Y:S01]  /*f9d0*/  F2FP.PACK_AB R23, R24, R23 ;  /* 0x000000171817723e */ /* 0x000fe200000000ff */
[----:B------:R0:W-:Y:S02]  /*f9e0*/  STS.U16 [R15+0x2], R11 ;  /* 0x0000020b0f007388 */ /* 0x0001e40000000400 */
[----:B------:R-:W-:Y:S01]  /*f9f0*/  FADD.FTZ R20, R3, R24 ;  /* 0x0000001803147221 */ /* 0x000fe20000010000 */
[----:B------:R-:W-:Y:S01]  /*fa00*/  PRMT R13, R23, 0x7632, R13 ;  /* 0x00007632170d7816 */ /* 0x000fe2000000000d */
[----:B------:R-:W-:Y:S02]  /*fa10*/  STS.U16 [R33+0x4], R23 ;  /* 0x0000041721007388 */ /* 0x000fe40000000400 */
[----:B------:R-:W-:Y:S01]  /*fa20*/  FADD.FTZ R3, R20, R25 ;  /* 0x0000001914037221 */ /* 0x000fe20000010000 */
[----:B------:R-:W-:Y:S01]  /*fa30*/  F2FP.PACK_AB R25, R26, R25 ;  /* 0x000000191a19723e */ /* 0x000fe200000000ff */
[----:B------:R1:W-:Y:S01]  /*fa40*/  STS.U16 [R41+0x6], R13 ;  /* 0x0000060d29007388 */ /* 0x0003e20000000400 */
[----:B------:R-:W-:Y:S01]  /*fa50*/  PRMT R20, R5, 0x7610, R20 ;  /* 0x0000761005147816 */ /* 0x000fe20000000014 */
[----:B------:R-:W-:Y:S01]  /*fa60*/  FADD.FTZ R26, R3, R26 ;  /* 0x0000001a031a7221 */ /* 0x000fe20000010000 */
[----:B------:R-:W-:Y:S01]  /*fa70*/  PRMT R17, R25, 0x7632, R17 ;  /* 0x0000763219117816 */ /* 0x000fe20000000011 */
[----:B------:R-:W-:Y:S01]  /*fa80*/  STS.U16 [R43+0x8], R25 ;  /* 0x000008192b007388 */ /* 0x000fe20000000400 */
[----:B0-----:R-:W-:Y:S01]  /*fa90*/  PRMT R11, R5, 0x7632, R11 ;  /* 0x00007632050b7816 */ /* 0x001fe2000000000b */
        /* <DEDUP_REMOVED lines=9> */
[----:B-1----:R-:W-:Y:S01]  /*fb30*/  PRMT R13, R9, 0x7632, R13 ;  /* 0x00007632090d7816 */ /* 0x002fe2000000000d */
[----:B------:R-:W-:Y:S01]  /*fb40*/  STS.U16 [R52+0xe], R11 ;  /* 0x00000e0b34007388 */ /* 0x000fe20000000400 */
[C---:B------:R-:W-:Y:S01]  /*fb50*/  PRMT R22, R5.reuse, 0x7632, R22 ;  /* 0x0000763205167816 */ /* 0x040fe20000000016 */
[----:B------:R-:W-:Y:S01]  /*fb60*/  FADD.FTZ R31, R30, R31 ;  /* 0x0000001f1e1f7221 */ /* 0x000fe20000010000 */
[----:B0-----:R-:W-:Y:S01]  /*fb70*/  PRMT R17, R5, 0x7610, R17 ;  /* 0x0000761005117816 */ /* 0x001fe20000000011 */
[----:B------:R-:W-:Y:S01]  /*fb80*/  STS.U16 [R53+0x10], R15 ;  /* 0x0000100f35007388 */ /* 0x000fe20000000400 */
[----:B------:R-:W-:Y:S01]  /*fb90*/  PRMT R23, R7, 0x7632, R23 ;  /* 0x0000763207177816 */ /* 0x000fe20000000017 */
[----:B------:R-:W-:Y:S01]  /*fba0*/  FADD.FTZ R31, R31, R32 ;  /* 0x000000201f1f7221 */ /* 0x000fe20000010000 */
[----:B--2---:R-:W-:Y:S01]  /*fbb0*/  PRMT R20, R7, 0x7610, R20 ;  /* 0x0000761007147816 */ /* 0x004fe20000000014 */
[----:B------:R-:W-:Y:S02]  /*fbc0*/  STS.U16 [R54+0x12], R21 ;  /* 0x0000121536007388 */ /* 0x000fe40000000400 */
[----:B------:R-:W-:-:S02]  /*fbd0*/  FADD.FTZ R34, R31, R34 ;  /* 0x000000221f227221 */ /* 0x000fc40000010000 */
[----:B------:R-:W-:Y:S02]  /*fbe0*/  STS.U16 [R55+0x14], R9 ;  /* 0x0000140937007388 */ /* 0x000fe40000000400 */
[----:B------:R-:W-:Y:S02]  /*fbf0*/  FADD.FTZ R35, R34, R35 ;  /* 0x0000002322237221 */ /* 0x000fe40000010000 */
[----:B------:R-:W-:Y:S02]  /*fc00*/  STS.U16 [R56+0x16], R13 ;  /* 0x0000160d38007388 */ /* 0x000fe40000000400 */
[----:B------:R-:W-:Y:S02]  /*fc10*/  FADD.FTZ R36, R35, R36 ;  /* 0x0000002423247221 */ /* 0x000fe40000010000 */
[----:B------:R-:W-:Y:S02]  /*fc20*/  STS.U16 [R57+0x18], R17 ;  /* 0x0000181139007388 */ /* 0x000fe40000000400 */
[----:B------:R-:W-:-:S02]  /*fc30*/  FADD.FTZ R36, R36, R37 ;  /* 0x0000002524247221 */ /* 0x000fc40000010000 */
[----:B------:R0:W-:Y:S02]  /*fc40*/  STS.U16 [R58+0x1a], R22 ;  /* 0x00001a163a007388 */ /* 0x0001e40000000400 */
[----:B------:R-:W-:Y:S02]  /*fc50*/  FADD.FTZ R3, R36, R39 ;  /* 0x0000002724037221 */ /* 0x000fe40000010000 */
[----:B------:R-:W-:Y:S04]  /*fc60*/  STS.U16 [R59+0x1c], R20 ;  /* 0x00001c143b007388 */ /* 0x000fe80000000400 */
[----:B------:R-:W-:Y:S01]  /*fc70*/  STS.U16 [R60+0x1e], R23 ;  /* 0x00001e173c007388 */ /* 0x000fe20000000400 */
[----:B------:R-:W-:-:S06]  /*fc80*/  NOP ;  /* 0x0000000000007918 */ /* 0x000fcc0000000000 */
[----:B------:R-:W-:Y:S01]  /*fc90*/  LDS.U16 R5, [R88] ;  /* 0x0000000058057984 */ /* 0x000fe20000000400 */
[----:B0-----:R-:W-:-:S03]  /*fca0*/  IADD3 R22, P1, R82, -0x3e0, RZ ;  /* 0xfffffc2052167810 */ /* 0x001fc60007f3e0ff */
        /* <DEDUP_REMOVED lines=34> */
.L_x_5356:
[----:B------:R-:W-:Y:S05]  /*fed0*/  BSYNC B0 ;  /* 0x0000000000007941 */ /* 0x000fea0003800000 */
.L_x_5355:
        /* <DEDUP_REMOVED lines=15> */
[----:B0-----:R-:W-:Y:S01]  /*ffd0*/  MOV R5, UR7 ;  /* 0x0000000700057c02 */ /* 0x001fe20008000f00 */
        /* <DEDUP_REMOVED lines=40> */
.L_x_5218:
        /* <DEDUP_REMOVED lines=32> */
.L_x_5359:
[----:B------:R-:W-:Y:S05]  /*10460*/  BSYNC B0 ;  /* 0x0000000000007941 */ /* 0x000fea0003800000 */
.L_x_5358:
        /* <DEDUP_REMOVED lines=31> */
.L_x_5361:
[----:B------:R-:W3:Y:S02]  /*10660*/  S2R R11, SR_TID.X ;  /* 0x00000000000b7919 */ /* 0x000ee40000002100 */
.L_x_5362:
[----:B------:R-:W-:Y:S05]  /*10670*/  BSYNC B0 ;  /* 0x0000000000007941 */ /* 0x000fea0003800000 */
.L_x_5360:
        /* <DEDUP_REMOVED lines=12> */
.L_x_5363:
        /* <DEDUP_REMOVED lines=32> */
.L_x_5256:
[----:B------:R-:W-:Y:S01]  /*10940*/  HFMA2.MMA R66, -RZ, RZ, 0, 5.9604644775390625e-08 ;  /* 0x00000001ff427435 */ /* 0x000fe200000001ff */
[----:B------:R-:W-:-:S02]  /*10950*/  MOV R65, R241 ;  /* 0x000000f100417202 */ /* 0x000fc40000000f00 */
[----:B------:R-:W-:Y:S02]  /*10960*/  MOV R245, RZ ;  /* 0x000000ff00f57202 */ /* 0x000fe40000000f00 */
[----:B------:R-:W-:Y:S02]  /*10970*/  MOV R244, 0xffffffff ;  /* 0xffffffff00f47802 */ /* 0x000fe40000000f00 */
[----:B------:R-:W-:Y:S02]  /*10980*/  MOV R64, 0x109a0 ;  /* 0x000109a000407802 */ /* 0x000fe40000000f00 */
[----:B-1----:R-:W-:Y:S05]  /*10990*/  CALL.REL.NOINC `($__internal_128_$__cuda_sm70_shflsync_up) ;  /* 0x00001e1000007944 */ /* 0x002fea0003c00000 */
[----:B-1----:R-:W-:Y:S01]  /*109a0*/  MOV R69, R66 ;  /* 0x0000004200457202 */ /* 0x002fe20000000f00 */
[----:B------:R-:W-:Y:S05]  /*109b0*/  BRA `(.L_x_5364) ;  /* 0xffff74d000007947 */ /* 0x000fea000383ffff */
.L_x_5257:
[----:B------:R-:W-:Y:S01]  /*109c0*/  HFMA2.MMA R66, -RZ, RZ, 0, 5.9604644775390625e-08 ;  /* 0x00000001ff427435 */ /* 0x000fe200000001ff */
[----:B------:R-:W-:Y:S02]  /*109d0*/  MOV R65, R67 ;  /* 0x0000004300417202 */ /* 0x000fe40000000f00 */
[----:B------:R-:W-:Y:S02]  /*109e0*/  MOV R245, RZ ;  /* 0x000000ff00f57202 */ /* 0x000fe40000000f00 */
[----:B------:R-:W-:-:S02]  /*109f0*/  MOV R244, 0xffffffff ;  /* 0xffffffff00f47802 */ /* 0x000fc40000000f00 */
[----:B------:R-:W-:Y:S02]  /*10a00*/  MOV R64, 0x10a20 ;  /* 0x00010a2000407802 */ /* 0x000fe40000000f00 */
[----:B012---:R-:W-:Y:S05]  /*10a10*/  CALL.REL.NOINC `($__internal_128_$__cuda_sm70_shflsync_up) ;  /* 0x00001d9000007944 */ /* 0x007fea0003c00000 */
[----:B-1----:R-:W-:Y:S01]  /*10a20*/  MOV R70, R66 ;  /* 0x0000004200467202 */ /* 0x002fe20000000f00 */
[----:B------:R-:W-:Y:S01]  /*10a30*/  HFMA2.MMA R66, -RZ, RZ, 0, 5.9604644775390625e-08 ;  /* 0x00000001ff427435 */ /* 0x000fe200000001ff */
[----:B------:R-:W-:Y:S02]  /*10a40*/  MOV R65, R68 ;  /* 0x0000004400417202 */ /* 0x000fe40000000f00 */
[----:B------:R-:W-:Y:S02]  /*10a50*/  MOV R245, RZ ;  /* 0x000000ff00f57202 */ /* 0x000fe40000000f00 */
[----:B------:R-:W-:Y:S02]  /*10a60*/  MOV R244, 0xffffffff ;  /* 0xffffffff00f47802 */ /* 0x000fe40000000f00 */
[----:B------:R-:W-:Y:S02]  /*10a70*/  MOV R64, 0x10a90 ;  /* 0x00010a9000407802 */ /* 0x000fe40000000f00 */
[----:B------:R-:W-:Y:S05]  /*10a80*/  CALL.REL.NOINC `($__internal_128_$__cuda_sm70_shflsync_up) ;  /* 0x00001d2000007944 */ /* 0x000fea0003c00000 */
[----:B-1----:R-:W-:Y:S01]  /*10a90*/  MOV R71, R66 ;  /* 0x0000004200477202 */ /* 0x002fe20000000f00 */
[----:B------:R-:W-:Y:S01]  /*10aa0*/  HFMA2.MMA R66, -RZ, RZ, 0, 5.9604644775390625e-08 ;  /* 0x00000001ff427435 */ /* 0x000fe200000001ff */
[----:B------:R-:W-:-:S02]  /*10ab0*/  MOV R65, R242 ;  /* 0x000000f200417202 */ /* 0x000fc40000000f00 */
[----:B------:R-:W-:Y:S02]  /*10ac0*/  MOV R245, RZ ;  /* 0x000000ff00f57202 */ /* 0x000fe40000000f00 */
[----:B------:R-:W-:Y:S02]  /*10ad0*/  MOV R244, 0xffffffff ;  /* 0xffffffff00f47802 */ /* 0x000fe40000000f00 */
[----:B------:R-:W-:Y:S02]  /*10ae0*/  MOV R64, 0x10b00 ;  /* 0x00010b0000407802 */ /* 0x000fe40000000f00 */
[----:B------:R-:W-:Y:S05]  /*10af0*/  CALL.REL.NOINC `($__internal_128_$__cuda_sm70_shflsync_up) ;  /* 0x00001cb000007944 */ /* 0x000fea0003c00000 */
[-C--:B------:R-:W-:Y:S01]  /*10b00*/  FMUL.FTZ R64, R67, R69.reuse ;  /* 0x0000004543407220 */ /* 0x080fe20000410000 */
[----:B------:R-:W-:Y:S01]  /*10b10*/  ISETP.GE.AND P0, PT, R83, 0x1, PT ;  /* 0x000000015300780c */ /* 0x000fe20003f06270 */
[-C--:B------:R-:W-:Y:S01]  /*10b20*/  FMUL.FTZ R244, R67, R70.reuse ;  /* 0x0000004643f47220 */ /* 0x080fe20000410000 */
[----:B------:R-:W-:Y:S01]  /*10b30*/  MOV R245, RZ ;  /* 0x000000ff00f57202 */ /* 0x000fe20000000f00 */
[C---:B------:R-:W-:Y:S02]  /*10b40*/  FFMA.FTZ R64, R241.reuse, R70, R64 ;  /* 0x00000046f1407223 */ /* 0x040fe40000010040 */
[----:B------:R-:W-:-:S02]  /*10b50*/  FFMA.FTZ R70, R241, R69, -R244 ;  /* 0x00000045f1467223 */ /* 0x000fc400000108f4 */
[C---:B-1----:R-:W-:Y:S02]  /*10b60*/  FMUL.FTZ R244, R67.reuse, R66 ;  /* 0x0000004243f47220 */ /* 0x042fe40000410000 */
[CC--:B------:R-:W-:Y:S01]  /*10b70*/  FMUL.FTZ R69, R67.reuse, R71.reuse ;  /* 0x0000004743457220 */ /* 0x0c0fe20000410000 */
[----:B------:R-:W-:Y:S01]  /*10b80*/  FSEL R67, R67, R64, !P0 ;  /* 0x0000004043437208 */ /* 0x000fe20004000000 */
[C---:B------:R-:W-:Y:S01]  /*10b90*/  FFMA.FTZ R65, R241.reuse, R71, -R244 ;  /* 0x00000047f1417223 */ /* 0x040fe200000108f4 */
[----:B------:R-:W-:Y:S01]  /*10ba0*/  MOV R244, 0xffffffff ;  /* 0xffffffff00f47802 */ /* 0x000fe20000000f00 */
[C---:B------:R-:W-:Y:S01]  /*10bb0*/  FFMA.FTZ R69, R241.reuse, R66, R69 ;  /* 0x00000042f1457223 */ /* 0x040fe20000010045 */
[----:B------:R-:W-:Y:S01]  /*10bc0*/  FSEL R241, R241, R70, !P0 ;  /* 0x00000046f1f17208 */ /* 0x000fe20004000000 */
[----:B------:R-:W-:Y:S01]  /*10bd0*/  FADD.FTZ R65, R68, R65 ;  /* 0x0000004144417221 */ /* 0x000fe20000010000 */
[----:B------:R-:W-:Y:S01]  /*10be0*/  HFMA2.MMA R66, -RZ, RZ, 0, 1.1920928955078125e-07 ;  /* 0x00000002ff427435 */ /* 0x000fe200000001ff */
[----:B------:R-:W-:Y:S01]  /*10bf0*/  FADD.FTZ R69, R242, R69 ;  /* 0x00000045f2457221 */ /* 0x000fe20000010000 */
[----:B------:R-:W-:-:S02]  /*10c00*/  MOV R64, 0x10c50 ;  /* 0x00010c5000407802 */ /* 0x000fc40000000f00 */
[----:B------:R-:W-:Y:S02]  /*10c10*/  FSEL R68, R68, R65, !P0 ;  /* 0x0000004144447208 */ /* 0x000fe40004000000 */
[----:B------:R-:W-:Y:S02]  /*10c20*/  FSEL R242, R242, R69, !P0 ;  /* 0x00000045f2f27208 */ /* 0x000fe40004000000 */
[----:B------:R-:W-:Y:S02]  /*10c30*/  MOV R65, R241 ;  /* 0x000000f100417202 */ /* 0x000fe40000000f00 */
[----:B------:R-:W-:Y:S05]  /*10c40*/  CALL.REL.NOINC `($__internal_128_$__cuda_sm70_shflsync_up) ;  /* 0x00001b6000007944 */ /* 0x000fea0003c00000 */
[----:B-1----:R-:W-:Y:S01]  /*10c50*/  MOV R69, R66 ;  /* 0x0000004200457202 */ /* 0x002fe20000000f00 */
[----:B------:R-:W-:Y:S01]  /*10c60*/  HFMA2.MMA R66, -RZ, RZ, 0, 1.1920928955078125e-07 ;  /* 0x00000002ff427435 */ /* 0x000fe200000001ff */
[----:B------:R-:W-:Y:S02]  /*10c70*/  MOV R65, R67 ;  /* 0x0000004300417202 */ /* 0x000fe40000000f00 */
[----:B------:R-:W-:Y:S02]  /*10c80*/  MOV R245, RZ ;  /* 0x000000ff00f57202 */ /* 0x000fe40000000f00 */
[----:B------:R-:W-:-:S02]  /*10c90*/  MOV R244, 0xffffffff ;  /* 0xffffffff00f47802 */ /* 0x000fc40000000f00 */
[----:B------:R-:W-:Y:S02]  /*10ca0*/  MOV R64, 0x10cc0 ;  /* 0x00010cc000407802 */ /* 0x000fe40000000f00 */
[----:B------:R-:W-:Y:S05]  /*10cb0*/  CALL.REL.NOINC `($__internal_128_$__cuda_sm70_shflsync_up) ;  /* 0x00001af000007944 */ /* 0x000fea0003c00000 */
[----:B-1----:R-:W-:Y:S01]  /*10cc0*/  MOV R70, R66 ;  /* 0x0000004200467202 */ /* 0x002fe20000000f00 */
[----:B------:R-:W-:Y:S01]  /*10cd0*/  HFMA2.MMA R66, -RZ, RZ, 0, 1.1920928955078125e-07 ;  /* 0x00000002ff427435 */ /* 0x000fe200000001ff */
[----:B------:R-:W-:Y:S02]  /*10ce0*/  MOV R65, R68 ;  /* 0x0000004400417202 */ /* 0x000fe40000000f00 */
[----:B------:R-:W-:Y:S02]  /*10cf0*/  MOV R245, RZ ;  /* 0x000000ff00f57202 */ /* 0x000fe40000000f00 */
[----:B------:R-:W-:Y:S02]  /*10d00*/  MOV R244, 0xffffffff ;  /* 0xffffffff00f47802 */ /* 0x000fe40000000f00 */
[----:B------:R-:W-:Y:S02]  /*10d10*/  MOV R64, 0x10d30 ;  /* 0x00010d3000407802 */ /* 0x000fe40000000f00 */
[----:B------:R-:W-:Y:S05]  /*10d20*/  CALL.REL.NOINC `($__internal_128_$__cuda_sm70_shflsync_up) ;  /* 0x00001a8000007944 */ /* 0x000fea0003c00000 */
[----:B-1----:R-:W-:Y:S01]  /*10d30*/  MOV R71, R66 ;  /* 0x0000004200477202 */ /* 0x002fe20000000f00 */
[----:B------:R-:W-:Y:S01]  /*10d40*/  HFMA2.MMA R66, -RZ, RZ, 0, 1.1920928955078125e-07 ;  /* 0x00000002ff427435 */ /* 0x000fe200000001ff */
[----:B------:R-:W-:-:S02]  /*10d50*/  MOV R65, R242 ;  /* 0x000000f200417202 */ /* 0x000fc40000000f00 */
[----:B------:R-:W-:Y:S02]  /*10d60*/  MOV R245, RZ ;  /* 0x000000ff00f57202 */ /* 0x000fe40000000f00 */
[----:B------:R-:W-:Y:S02]  /*10d70*/  MOV R244, 0xffffffff ;  /* 0xffffffff00f47802 */ /* 0x000fe40000000f00 */
[----:B------:R-:W-:Y:S02]  /*10d80*/  MOV R64, 0x10da0 ;  /* 0x00010da000407802 */ /* 0x000fe40000000f00 */
[----:B------:R-:W-:Y:S05]  /*10d90*/  CALL.REL.NOINC `($__internal_128_$__cuda_sm70_shflsync_up) ;  /* 0x00001a1000007944 */ /* 0x000fea0003c00000 */
        /* <DEDUP_REMOVED lines=8> */
[----:B------:R-:W-:Y:S02]  /*10e20*/  FMUL.FTZ R64, R69, R67 ;  /* 0x0000004345407220 */ /* 0x000fe40000410000 */
[----:B------:R-:W-:Y:S02]  /*10e30*/  @P0 FADD.FTZ R68, R68, R65 ;  /* 0x0000004144440221 */ /* 0x000fe40000010000 */
[C---:B------:R-:W-:Y:S02]  /*10e40*/  FFMA.FTZ R64, R70.reuse, R241, R64 ;  /* 0x000000f146407223 */ /* 0x040fe40000010040 */
[----:B------:R-:W-:Y:S02]  /*10e50*/  FMUL.FTZ R70, R70, R67 ;  /* 0x0000004346467220 */ /* 0x000fe40000410000 */
[----:B------:R-:W-:Y:S01]  /*10e60*/  @P0 FADD.FTZ R242, R242, R71 ;  /* 0x00000047f2f20221 */ /* 0x000fe20000010000 */
[----:B------:R-:W-:Y:S01]  /*10e70*/  FSEL R67, R67, R64, !P0 ;  /* 0x0000004043437208 */ /* 0x000fe20004000000 */
[----:B------:R-:W-:Y:S01]  /*10e80*/  @P0 FFMA.FTZ R241, R69, R241, -R70 ;  /* 0x000000f145f10223 */ /* 0x000fe20000010846 */
[----:B------:R-:W-:-:S02]  /*10e90*/  MOV R71, R68 ;  /* 0x0000004400477202 */ /* 0x000fc40000000f00 */
[----:B------:R-:W-:Y:S02]  /*10ea0*/  MOV R68, R242 ;  /* 0x000000f200447202 */ /* 0x000fe40000000f00 */
[----:B------:R-:W-:Y:S02]  /*10eb0*/  MOV R65, R241 ;  /* 0x000000f100417202 */ /* 0x000fe40000000f00 */
[----:B------:R-:W-:Y:S02]  /*10ec0*/  MOV R64, 0x10ee0 ;  /* 0x00010ee000407802 */ /* 0x000fe40000000f00 */
[----:B------:R-:W-:Y:S05]  /*10ed0*/  CALL.REL.NOINC `($__internal_128_$__cuda_sm70_shflsync_up) ;  /* 0x000018d000007944 */ /* 0x000fea0003c00000 */
[----:B-1----:R-:W-:Y:S01]  /*10ee0*/  MOV R69, R66 ;  /* 0x0000004200457202 */ /* 0x002fe20000000f00 */
[----:B------:R-:W-:Y:S01]  /*10ef0*/  HFMA2.MMA R66, -RZ, RZ, 0, 2.384185791015625e-07 ;  /* 0x00000004ff427435 */ /* 0x000fe200000001ff */
[----:B------:R-:W-:Y:S02]  /*10f00*/  MOV R65, R67 ;  /* 0x0000004300417202 */ /* 0x000fe40000000f00 */
[----:B------:R-:W-:Y:S02]  /*10f10*/  MOV R245, RZ ;  /* 0x000000ff00f57202 */ /* 0x000fe40000000f00 */
[----:B------:R-:W-:-:S02]  /*10f20*/  MOV R244, 0xffffffff ;  /* 0xffffffff00f47802 */ /* 0x000fc40000000f00 */
[----:B------:R-:W-:Y:S02]  /*10f30*/  MOV R64, 0x10f50 ;  /* 0x00010f5000407802 */ /* 0x000fe40000000f00 */
[----:B------:R-:W-:Y:S05]  /*10f40*/  CALL.REL.NOINC `($__internal_128_$__cuda_sm70_shflsync_up) ;  /* 0x0000186000007944 */ /* 0x000fea0003c00000 */
[----:B-1----:R-:W-:Y:S01]  /*10f50*/  MOV R70, R66 ;  /* 0x0000004200467202 */ /* 0x002fe20000000f00 */
[----:B------:R-:W-:Y:S01]  /*10f60*/  HFMA2.MMA R66, -RZ, RZ, 0, 2.384185791015625e-07 ;  /* 0x00000004ff427435 */ /* 0x000fe200000001ff */
[----:B------:R-:W-:Y:S02]  /*10f70*/  MOV R65, R71 ;  /* 0x0000004700417202 */ /* 0x000fe40000000f00 */
[----:B------:R-:W-:Y:S02]  /*10f80*/  MOV R245, RZ ;  /* 0x000000ff00f57202 */ /* 0x000fe40000000f00 */
[----:B------:R-:W-:Y:S02]  /*10f90*/  MOV R244, 0xffffffff ;  /* 0xffffffff00f47802 */ /* 0x000fe40000000f00 */
[----:B------:R-:W-:Y:S02]  /*10fa0*/  MOV R64, 0x10fc0 ;  /* 0x00010fc000407802 */ /* 0x000fe40000000f00 */
[----:B------:R-:W-:Y:S05]  /*10fb0*/  CALL.REL.NOINC `($__internal_128_$__cuda_sm70_shflsync_up) ;  /* 0x000017f000007944 */ /* 0x000fea0003c00000 */
[----:B-1----:R-:W-:Y:S01]  /*10fc0*/  MOV R242, R66 ;  /* 0x0000004200f27202 */ /* 0x002fe20000000f00 */
[----:B------:R-:W-:Y:S01]  /*10fd0*/  HFMA2.MMA R66, -RZ, RZ, 0, 2.384185791015625e-07 ;  /* 0x00000004ff427435 */ /* 0x000fe200000001ff */
[----:B------:R-:W-:-:S02]  /*10fe0*/  MOV R65, R68 ;  /* 0x0000004400417202 */ /* 0x000fc40000000f00 */
[----:B------:R-:W-:Y:S02]  /*10ff0*/  MOV R245, RZ ;  /* 0x000000ff00f57202 */ /* 0x000fe40000000f00 */
[----:B------:R-:W-:Y:S02]  /*11000*/  MOV R244, 0xffffffff ;  /* 0xffffffff00f47802 */ /* 0x000fe40000000f00 */
[----:B------:R-:W-:Y:S02]  /*11010*/  MOV R64, 0x11030 ;  /* 0x0001103000407802 */ /* 0x000fe40000000f00 */
[----:B------:R-:W-:Y:S05]  /*11020*/  CALL.REL.NOINC `($__internal_128_$__cuda_sm70_shflsync_up) ;  /* 0x0000178000007944 */ /* 0x000fea0003c00000 */
[-C--:B------:R-:W-:Y:S01]  /*11030*/  FMUL.FTZ R65, R242, R67.reuse ;  /* 0x00000043f2417220 */ /* 0x080fe20000410000 */
        /* <DEDUP_REMOVED lines=16> */
[----:B------:R-:W-:Y:S05]  /*11140*/  CALL.REL.NOINC `($__internal_128_$__cuda_sm70_shflsync_up) ;  /* 0x0000166000007944 */ /* 0x000fea0003c00000 */
[----:B-1----:R-:W-:Y:S01]  /*11150*/  MOV R69, R66 ;  /* 0x0000004200457202 */ /* 0x002fe20000000f00 */
[----:B------:R-:W-:Y:S01]  /*11160*/  HFMA2.MMA R66, -RZ, RZ, 0, 4.76837158203125e-07 ;  /* 0x00000008ff427435 */ /* 0x000fe200000001ff */
[----:B------:R-:W-:Y:S02]  /*11170*/  MOV R65, R67 ;  /* 0x0000004300417202 */ /* 0x000fe40000000f00 */
[----:B------:R-:W-:Y:S02]  /*11180*/  MOV R245, RZ ;  /* 0x000000ff00f57202 */ /* 0x000fe40000000f00 */
[----:B------:R-:W-:Y:S02]  /*11190*/  MOV R244, 0xffffffff ;  /* 0xffffffff00f47802 */ /* 0x000fe40000000f00 */
[----:B------:R-:W-:Y:S02]  /*111a0*/  MOV R64, 0x111c0 ;  /* 0x000111c000407802 */ /* 0x000fe40000000f00 */
[----:B------:R-:W-:Y:S05]  /*111b0*/  CALL.REL.NOINC `($__internal_128_$__cuda_sm70_shflsync_up) ;  /* 0x000015f000007944 */ /* 0x000fea0003c00000 */
[----:B-1----:R-:W-:Y:S01]  /*111c0*/  MOV R70, R66 ;  /* 0x0000004200467202 */ /* 0x002fe20000000f00 */
[----:B------:R-:W-:Y:S01]  /*111d0*/  HFMA2.MMA R66, -RZ, RZ, 0, 4.76837158203125e-07 ;  /* 0x00000008ff427435 */ /* 0x000fe200000001ff */
[----:B------:R-:W-:-:S02]  /*111e0*/  MOV R65, R71 ;  /* 0x0000004700417202 */ /* 0x000fc40000000f00 */
[----:B------:R-:W-:Y:S02]  /*111f0*/  MOV R245, RZ ;  /* 0x000000ff00f57202 */ /* 0x000fe40000000f00 */
[----:B------:R-:W-:Y:S02]  /*11200*/  MOV R244, 0xffffffff ;  /* 0xffffffff00f47802 */ /* 0x000fe40000000f00 */
[----:B------:R-:W-:Y:S02]  /*11210*/  MOV R64, 0x11230 ;  /* 0x0001123000407802 */ /* 0x000fe40000000f00 */
[----:B------:R-:W-:Y:S05]  /*11220*/  CALL.REL.NOINC `($__internal_128_$__cuda_sm70_shflsync_up) ;  /* 0x0000158000007944 */ /* 0x000fea0003c00000 */
[----:B-1----:R-:W-:Y:S01]  /*11230*/  MOV R242, R66 ;  /* 0x0000004200f27202 */ /* 0x002fe20000000f00 */
[----:B------:R-:W-:Y:S01]  /*11240*/  HFMA2.MMA R66, -RZ, RZ, 0, 4.76837158203125e-07 ;  /* 0x00000008ff427435 */ /* 0x000fe200000001ff */
[----:B------:R-:W-:Y:S02]  /*11250*/  MOV R65, R68 ;  /* 0x0000004400417202 */ /* 0x000fe40000000f00 */
[----:B------:R-:W-:Y:S02]  /*11260*/  MOV R245, RZ ;  /* 0x000000ff00f57202 */ /* 0x000fe40000000f00 */
[----:B------:R-:W-:-:S02]  /*11270*/  MOV R244, 0xffffffff ;  /* 0xffffffff00f47802 */ /* 0x000fc40000000f00 */
[----:B------:R-:W-:Y:S02]  /*11280*/  MOV R64, 0x112a0 ;  /* 0x000112a000407802 */ /* 0x000fe40000000f00 */
[----:B------:R-:W-:Y:S05]  /*11290*/  CALL.REL.NOINC `($__internal_128_$__cuda_sm70_shflsync_up) ;  /* 0x0000151000007944 */ /* 0x000fea0003c00000 */
[----:B------:R-:W-:Y:S01]  /*112a0*/  ISETP.GE.AND P0, PT, R83, 0x8, PT ;  /* 0x000000085300780c */ /* 0x000fe20003f06270 */
[----:B-1----:R-:W-:Y:S01]  /*112b0*/  FMUL.FTZ R64, R67, R66 ;  /* 0x0000004243407220 */ /* 0x002fe20000410000 */
[----:B------:R-:W-:Y:S01]  /*112c0*/  MOV R245, RZ ;  /* 0x000000ff00f57202 */ /* 0x000fe20000000f00 */
[-C--:B------:R-:W-:Y:S01]  /*112d0*/  FMUL.FTZ R243, R69, R67.reuse ;  /* 0x0000004345f37220 */ /* 0x080fe20000410000 */
[----:B------:R-:W-:Y:S01]  /*112e0*/  MOV R244, 0xffffffff ;  /* 0xffffffff00f47802 */ /* 0x000fe20000000f00 */
[C---:B------:R-:W-:Y:S02]  /*112f0*/  FMUL.FTZ R65, R242.reuse, R67 ;  /* 0x00000043f2417220 */ /* 0x040fe40000410000 */
[-C--:B------:R-:W-:Y:S02]  /*11300*/  FFMA.FTZ R64, R242, R241.reuse, -R64 ;  /* 0x000000f1f2407223 */ /* 0x080fe40000010840 */
        /* <DEDUP_REMOVED lines=9> */
[-C--:B------:R-:W-:Y:S02]  /*113a0*/  MOV R243, R241.reuse ;  /* 0x000000f100f37202 */ /* 0x080fe40000000f00 */
[----:B------:R-:W-:Y:S02]  /*113b0*/  MOV R65, R241 ;  /* 0x000000f100417202 */ /* 0x000fe40000000f00 */
[----:B------:R-:W-:-:S02]  /*113c0*/  MOV R241, R71 ;  /* 0x0000004700f17202 */ /* 0x000fc40000000f00 */
[----:B------:R-:W-:Y:S02]  /*113d0*/  MOV R242, R68 ;  /* 0x0000004400f27202 */ /* 0x000fe40000000f00 */
[----:B------:R-:W-:Y:S05]  /*113e0*/  CALL.REL.NOINC `($__internal_128_$__cuda_sm70_shflsync_up) ;  /* 0x000013c000007944 */ /* 0x000fea0003c00000 */
[----:B-1----:R-:W-:Y:S01]  /*113f0*/  MOV R67, R66 ;  /* 0x0000004200437202 */ /* 0x002fe20000000f00 */
[----:B------:R-:W-:Y:S01]  /*11400*/  HFMA2.MMA R66, -RZ, RZ, 0, 9.5367431640625e-07 ;  /* 0x00000010ff427435 */ /* 0x000fe200000001ff */
[----:B------:R-:W-:Y:S02]  /*11410*/  MOV R65, R69 ;  /* 0x0000004500417202 */ /* 0x000fe40000000f00 */
[----:B------:R-:W-:Y:S02]  /*11420*/  MOV R245, RZ ;  /* 0x000000ff00f57202 */ /* 0x000fe40000000f00 */
[----:B------:R-:W-:Y:S02]  /*11430*/  MOV R244, 0xffffffff ;  /* 0xffffffff00f47802 */ /* 0x000fe40000000f00 */
[----:B------:R-:W-:Y:S02]  /*11440*/  MOV R64, 0x11460 ;  /* 0x0001146000407802 */ /* 0x000fe40000000f00 */
[----:B------:R-:W-:Y:S05]  /*11450*/  CALL.REL.NOINC `($__internal_128_$__cuda_sm70_shflsync_up) ;  /* 0x0000135000007944 */ /* 0x000fea0003c00000 */
[----:B-1----:R-:W-:Y:S01]  /*11460*/  MOV R70, R66 ;  /* 0x0000004200467202 */ /* 0x002fe20000000f00 */
[----:B------:R-:W-:Y:S01]  /*11470*/  HFMA2.MMA R66, -RZ, RZ, 0, 9.5367431640625e-07 ;  /* 0x00000010ff427435 */ /* 0x000fe200000001ff */
[----:B------:R-:W-:-:S02]  /*11480*/  MOV R65, R71 ;  /* 0x0000004700417202 */ /* 0x000fc40000000f00 */
[----:B------:R-:W-:Y:S02]  /*11490*/  MOV R245, RZ ;  /* 0x000000ff00f57202 */ /* 0x000fe40000000f00 */
[----:B------:R-:W-:Y:S02]  /*114a0*/  MOV R244, 0xffffffff ;  /* 0xffffffff00f47802 */ /* 0x000fe40000000f00 */
[----:B------:R-:W-:Y:S02]  /*114b0*/  MOV R64, 0x114d0 ;  /* 0x000114d000407802 */ /* 0x000fe40000000f00 */
[----:B------:R-:W-:Y:S05]  /*114c0*/  CALL.REL.NOINC `($__internal_128_$__cuda_sm70_shflsync_up) ;  /* 0x000012e000007944 */ /* 0x000fea0003c00000 */
[----:B-1----:R-:W-:Y:S01]  /*114d0*/  MOV R71, R66 ;  /* 0x0000004200477202 */ /* 0x002fe20000000f00 */
[----:B------:R-:W-:Y:S01]  /*114e0*/  HFMA2.MMA R66, -RZ, RZ, 0, 9.5367431640625e-07 ;  /* 0x00000010ff427435 */ /* 0x000fe200000001ff */
[----:B------:R-:W-:Y:S02]  /*114f0*/  MOV R65, R68 ;  /* 0x0000004400417202 */ /* 0x000fe40000000f00 */
[----:B------:R-:W-:Y:S02]  /*11500*/  MOV R245, RZ ;  /* 0x000000ff00f57202 */ /* 0x000fe40000000f00 */
[----:B------:R-:W-:-:S02]  /*11510*/  MOV R244, 0xffffffff ;  /* 0xffffffff00f47802 */ /* 0x000fc40000000f00 */
[----:B------:R-:W-:Y:S02]  /*11520*/  MOV R64, 0x11540 ;  /* 0x0001154000407802 */ /* 0x000fe40000000f00 */
[----:B------:R-:W-:Y:S05]  /*11530*/  CALL.REL.NOINC `($__internal_128_$__cuda_sm70_shflsync_up) ;  /* 0x0000127000007944 */ /* 0x000fea0003c00000 */
[----:B-1----:R-:W-:Y:S01]  /*11540*/  MOV R64, R66 ;  /* 0x0000004200407202 */ /* 0x002fe20000000f00 */
[----:B------:R-:W-:Y:S05]  /*11550*/  BRA `(.L_x_5365) ;  /* 0xffff6d9000007947 */ /* 0x000fea000383ffff */
.L_x_5262:
[----:B-1----:R-:W-:Y:S01]  /*11560*/  HFMA2.MMA R66, -RZ, RZ, 0, 5.9604644775390625e-08 ;  /* 0x00000001ff427435 */ /* 0x002fe200000001ff */
[----:B------:R-:W-:Y:S02]  /*11570*/  MOV R65, R68 ;  /* 0x0000004400417202 */ /* 0x000fe40000000f00 */
[----:B------:R-:W-:Y:S02]  /*11580*/  MOV R245, RZ ;  /* 0x000000ff00f57202 */ /* 0x000fe40000000f00 */
[----:B------:R-:W-:Y:S02]  /*11590*/  MOV R244, 0xffffffff ;  /* 0xffffffff00f47802 */ /* 0x000fe40000000f00 */
[----:B------:R-:W-:Y:S02]  /*115a0*/  MOV R64, 0x115c0 ;  /* 0x000115c000407802 */ /* 0x000fe40000000f00 */
[----:B0-----:R-:W-:Y:S05]  /*115b0*/  CALL.REL.NOINC `($__internal_128_$__cuda_sm70_shflsync_up) ;  /* 0x000011f000007944 */ /* 0x001fea0003c00000 */
[----:B-1----:R-:W-:Y:S01]  /*115c0*/  MOV R68, R66 ;  /* 0x0000004200447202 */ /* 0x002fe20000000f00 */
[----:B------:R-:W-:Y:S01]  /*115d0*/  HFMA2.MMA R66, -RZ, RZ, 0, 5.9604644775390625e-08 ;  /* 0x00000001ff427435 */ /* 0x000fe200000001ff */
[----:B------:R-:W-:-:S02]  /*115e0*/  MOV R65, R69 ;  /* 0x0000004500417202 */ /* 0x000fc40000000f00 */
[----:B------:R-:W-:Y:S02]  /*115f0*/  MOV R245, RZ ;  /* 0x000000ff00f57202 */ /* 0x000fe40000000f00 */
[----:B------:R-:W-:Y:S02]  /*11600*/  MOV R244, 0xffffffff ;  /* 0xffffffff00f47802 */ /* 0x000fe40000000f00 */
[----:B------:R-:W-:Y:S02]  /*11610*/  MOV R64, 0x11630 ;  /* 0x0001163000407802 */ /* 0x000fe40000000f00 */
[----:B------:R-:W-:Y:S05]  /*11620*/  CALL.REL.NOINC `($__internal_128_$__cuda_sm70_shflsync_up) ;  /* 0x0000118000007944 */ /* 0x000fea0003c00000 */
[----:B-1----:R-:W-:Y:S01]  /*11630*/  MOV R69, R66 ;  /* 0x0000004200457202 */ /* 0x002fe20000000f00 */
[----:B------:R-:W-:Y:S01]  /*11640*/  HFMA2.MMA R66, -RZ, RZ, 0, 5.9604644775390625e-08 ;  /* 0x00000001ff427435 */ /* 0x000fe200000001ff */
[----:B------:R-:W-:Y:S02]  /*11650*/  MOV R65, R67 ;  /* 0x0000004300417202 */ /* 0x000fe40000000f00 */
[----:B------:R-:W-:Y:S02]  /*11660*/  MOV R245, RZ ;  /* 0x000000ff00f57202 */ /* 0x000fe40000000f00 */
[----:B------:R-:W-:-:S02]  /*11670*/  MOV R244, 0xffffffff ;  /* 0xffffffff00f47802 */ /* 0x000fc40000000f00 */
[----:B------:R-:W-:Y:S02]  /*11680*/  MOV R64, 0x116a0 ;  /* 0x000116a000407802 */ /* 0x000fe40000000f00 */
[----:B------:R-:W-:Y:S05]  /*11690*/  CALL.REL.NOINC `($__internal_128_$__cuda_sm70_shflsync_up) ;  /* 0x0000111000007944 */ /* 0x000fea0003c00000 */
        /* <DEDUP_REMOVED lines=8> */
[----:B------:R-:W-:Y:S01]  /*11720*/  HFMA2.MMA R66, -RZ, RZ, 0, 0 ;  /* 0x00000000ff427435 */ /* 0x000fe200000001ff */
[----:B------:R-:W-:-:S02]  /*11730*/  MOV R64, R60 ;  /* 0x0000003c00407202 */ /* 0x000fc40000000f00 */
[----:B------:R-:W-:Y:S02]  /*11740*/  MOV R60, R67 ;  /* 0x00000043003c7202 */ /* 0x000fe40000000f00 */
[----:B------:R-:W-:Y:S02]  /*11750*/  MOV R247, 0xffffffff ;  /* 0xffffffff00f77802 */ /* 0x000fe40000000f00 */
[----:B------:R-:W-:Y:S02]  /*11760*/  MOV R65, 0x11780 ;  /* 0x0001178000417802 */ /* 0x000fe40000000f00 */
[----:B------:R-:W-:Y:S05]  /*11770*/  CALL.REL.NOINC `($__internal_127_$__cuda_sm70_shflsync_idx_p) ;  /* 0x00000fc000007944 */ /* 0x000fea0003c00000 */
[----:B-1----:R-:W-:Y:S01]  /*11780*/  MOV R70, R66 ;  /* 0x0000004200467202 */ /* 0x002fe20000000f00 */
[----:B------:R-:W-:Y:S01]  /*11790*/  HFMA2.MMA R66, -RZ, RZ, 0, 0 ;  /* 0x00000000ff427435 */ /* 0x000fe200000001ff */
[----:B------:R-:W-:Y:S02]  /*117a0*/  MOV R64, R61 ;  /* 0x0000003d00407202 */ /* 0x000fe40000000f00 */
[----:B------:R-:W-:Y:S02]  /*117b0*/  MOV R247, 0xffffffff ;  /* 0xffffffff00f77802 */ /* 0x000fe40000000f00 */
[----:B------:R-:W-:-:S02]  /*117c0*/  MOV R65, 0x117e0 ;  /* 0x000117e000417802 */ /* 0x000fc40000000f00 */
[----:B0-----:R-:W-:Y:S05]  /*117d0*/  CALL.REL.NOINC `($__internal_127_$__cuda_sm70_shflsync_idx_p) ;  /* 0x00000f6000007944 */ /* 0x001fea0003c00000 */
[----:B-1----:R-:W-:Y:S01]  /*117e0*/  MOV R241, R66 ;  /* 0x0000004200f17202 */ /* 0x002fe20000000f00 */
[----:B------:R-:W-:Y:S01]  /*117f0*/  HFMA2.MMA R66, -RZ, RZ, 0, 0 ;  /* 0x00000000ff427435 */ /* 0x000fe200000001ff */
[----:B------:R-:W-:-:S02]  /*11800*/  MOV R64, R62 ;  /* 0x0000003e00407202 */ /* 0x000fc40000000f00 */
[----:B------:R-:W-:Y:S02]  /*11810*/  MOV R247, 0xffffffff ;  /* 0xffffffff00f77802 */ /* 0x000fe40000000f00 */
[----:B------:R-:W-:Y:S02]  /*11820*/  MOV R65, 0x11840 ;  /* 0x0001184000417802 */ /* 0x000fe40000000f00 */
[----:B0-----:R-:W-:Y:S05]  /*11830*/  CALL.REL.NOINC `($__internal_127_$__cuda_sm70_shflsync_idx_p) ;  /* 0x00000f0000007944 */ /* 0x001fea0003c00000 */
[----:B-1----:R-:W-:Y:S01]  /*11840*/  MOV R62, R66 ;  /* 0x00000042003e7202 */ /* 0x002fe20000000f00 */
[----:B------:R-:W-:Y:S01]  /*11850*/  HFMA2.MMA R66, -RZ, RZ, 0, 0 ;  /* 0x00000000ff427435 */ /* 0x000fe200000001ff */
[----:B------:R-:W-:Y:S02]  /*11860*/  MOV R64, R63 ;  /* 0x0000003f00407202 */ /* 0x000fe40000000f00 */
[----:B------:R-:W-:Y:S02]  /*11870*/  MOV R247, 0xffffffff ;  /* 0xffffffff00f77802 */ /* 0x000fe40000000f00 */
[----:B------:R-:W-:Y:S02]  /*11880*/  MOV R65, 0x118a0 ;  /* 0x000118a000417802 */ /* 0x000fe40000000f00 */
[----:B0-----:R-:W-:Y:S05]  /*11890*/  CALL.REL.NOINC `($__internal_127_$__cuda_sm70_shflsync_idx_p) ;  /* 0x00000ea000007944 */ /* 0x001fea0003c00000 */
[----:B01----:R-:W-:Y:S05]  /*118a0*/  BRA `(.L_x_5366) ;  /* 0xffff6d4000007947 */ /* 0x003fea000383ffff */
.L_x_5265:
[----:B------:R-:W-:Y:S01]  /*118b0*/  HFMA2.MMA R66, -RZ, RZ, 0, 5.9604644775390625e-08 ;  /* 0x00000001ff427435 */ /* 0x000fe200000001ff */
[----:B------:R-:W-:Y:S02]  /*118c0*/  MOV R241, R123 ;  /* 0x0000007b00f17202 */ /* 0x000fe40000000f00 */
[----:B------:R-:W-:-:S02]  /*118d0*/  MOV R242, 0x1f ;  /* 0x0000001f00f27802 */ /* 0x000fc40000000f00 */
[----:B------:R-:W-:Y:S02]  /*118e0*/  MOV R65, 0xffffffff ;  /* 0xffffffff00417802 */ /* 0x000fe40000000f00 */
[----:B------:R-:W-:Y:S02]  /*118f0*/  MOV R64, 0x11910 ;  /* 0x0001191000407802 */ /* 0x000fe40000000f00 */
[----:B------:R-:W-:Y:S05]  /*11900*/  CALL.REL.NOINC `($__internal_126_$__cuda_sm70_shflsync_down) ;  /* 0x00000df000007944 */ /* 0x000fea0003c00000 */
[----:B-1----:R-:W-:Y:S01]  /*11910*/  MOV R67, R66 ;  /* 0x0000004200437202 */ /* 0x002fe20000000f00 */
[----:B------:R-:W-:Y:S05]  /*11920*/  BRA `(.L_x_5367) ;  /* 0xffff801000007947 */ /* 0x000fea000383ffff */
.L_x_5266:
[----:B------:R-:W-:Y:S01]  /*11930*/  HFMA2.MMA R66, -RZ, RZ, 0, 5.9604644775390625e-08 ;  /* 0x00000001ff427435 */ /* 0x000fe200000001ff */
[----:B------:R-:W-:Y:S02]  /*11940*/  MOV R241, R69 ;  /* 0x0000004500f17202 */ /* 0x000fe40000000f00 */
[----:B------:R-:W-:Y:S02]  /*11950*/  MOV R242, 0x1f ;  /* 0x0000001f00f27802 */ /* 0x000fe40000000f00 */
[----:B------:R-:W-:Y:S02]  /*11960*/  MOV R65, 0xffffffff ;  /* 0xffffffff00417802 */ /* 0x000fe40000000f00 */
[----:B------:R-:W-:-:S02]  /*11970*/  MOV R64, 0x11990 ;  /* 0x0001199000407802 */ /* 0x000fc40000000f00 */
[----:B01----:R-:W-:Y:S05]  /*11980*/  CALL.REL.NOINC `($__internal_126_$__cuda_sm70_shflsync_down) ;  /* 0x00000d7000007944 */ /* 0x003fea0003c00000 */
[----:B-1----:R-:W-:Y:S01]  /*11990*/  MOV R69, R66 ;  /* 0x0000004200457202 */ /* 0x002fe20000000f00 */
[----:B------:R-:W-:Y:S01]  /*119a0*/  HFMA2.MMA R66, -RZ, RZ, 0, 5.9604644775390625e-08 ;  /* 0x00000001ff427435 */ /* 0x000fe200000001ff */
[----:B------:R-:W-:-:S02]  /*119b0*/  MOV R241, R68 ;  /* 0x0000004400f17202 */ /* 0x000fc40000000f00 */
[----:B------:R-:W-:Y:S02]  /*119c0*/  MOV R242, 0x1f ;  /* 0x0000001f00f27802 */ /* 0x000fe40000000f00 */
[----:B------:R-:W-:Y:S02]  /*119d0*/  MOV R65, 0xffffffff ;  /* 0xffffffff00417802 */ /* 0x000fe40000000f00 */
[----:B------:R-:W-:Y:S02]  /*119e0*/  MOV R64, 0x11a00 ;  /* 0x00011a0000407802 */ /* 0x000fe40000000f00 */
[----:B------:R-:W-:Y:S05]  /*119f0*/  CALL.REL.NOINC `($__internal_126_$__cuda_sm70_shflsync_down) ;  /* 0x00000d0000007944 */ /* 0x000fea0003c00000 */
[----:B-1----:R-:W-:Y:S01]  /*11a00*/  MOV R123, R66 ;  /* 0x00000042007b7202 */ /* 0x002fe20000000f00 */
[----:B------:R-:W-:Y:S01]  /*11a10*/  HFMA2.MMA R66, -RZ, RZ, 0, 5.9604644775390625e-08 ;  /* 0x00000001ff427435 */ /* 0x000fe200000001ff */
[----:B------:R-:W-:Y:S02]  /*11a20*/  MOV R241, R70 ;  /* 0x0000004600f17202 */ /* 0x000fe40000000f00 */
[----:B------:R-:W-:Y:S02]  /*11a30*/  MOV R242, 0x1f ;  /* 0x0000001f00f27802 */ /* 0x000fe40000000f00 */
[----:B------:R-:W-:-:S02]  /*11a40*/  MOV R65, 0xffffffff ;  /* 0xffffffff00417802 */ /* 0x000fc40000000f00 */
[----:B------:R-:W-:Y:S02]  /*11a50*/  MOV R64, 0x11a70 ;  /* 0x00011a7000407802 */ /* 0x000fe40000000f00 */
[----:B------:R-:W-:Y:S05]  /*11a60*/  CALL.REL.NOINC `($__internal_126_$__cuda_sm70_shflsync_down) ;  /* 0x00000c9000007944 */ /* 0x000fea0003c00000 */
[----:B-1----:R-:W-:Y:S05]  /*11a70*/  BRA `(.L_x_5368) ;  /* 0xffff7f0000007947 */ /* 0x002fea000383ffff */
.L_x_5269:
[----:B----4-:R-:W-:Y:S01]  /*11a80*/  HFMA2.MMA R66, -RZ, RZ, 0, 1.1920928955078125e-07 ;  /* 0x00000002ff427435 */ /* 0x010fe200000001ff */
[----:B------:R-:W-:Y:S02]  /*11a90*/  MOV R241, R71 ;  /* 0x0000004700f17202 */ /* 0x000fe40000000f00 */
[----:B------:R-:W-:Y:S02]  /*11aa0*/  MOV R242, 0x1f ;  /* 0x0000001f00f27802 */ /* 0x000fe40000000f00 */
[----:B------:R-:W-:Y:S02]  /*11ab0*/  MOV R65, 0xffffffff ;  /* 0xffffffff00417802 */ /* 0x000fe40000000f00 */
[----:B------:R-:W-:Y:S02]  /*11ac0*/  MOV R64, 0x11ae0 ;  /* 0x00011ae000407802 */ /* 0x000fe40000000f00 */
[----:B0123--:R-:W-:Y:S05]  /*11ad0*/  CALL.REL.NOINC `($__internal_126_$__cuda_sm70_shflsync_down) ;  /* 0x00000c2000007944 */ /* 0x00ffea0003c00000 */
[----:B-1----:R-:W-:Y:S01]  /*11ae0*/  MOV R67, R66 ;  /* 0x0000004200437202 */ /* 0x002fe20000000f00 */
[----:B------:R-:W-:Y:S01]  /*11af0*/  HFMA2.MMA R66, -RZ, RZ, 0, 1.1920928955078125e-07 ;  /* 0x00000002ff427435 */ /* 0x000fe200000001ff */
[----:B------:R-:W-:Y:S02]  /*11b00*/  MOV R241, R231 ;  /* 0x000000e700f17202 */ /* 0x000fe40000000f00 */
[----:B------:R-:W-:-:S02]  /*11b10*/  MOV R242, 0x1f ;  /* 0x0000001f00f27802 */ /* 0x000fc40000000f00 */
[----:B------:R-:W-:Y:S02]  /*11b20*/  MOV R65, 0xffffffff ;  /* 0xffffffff00417802 */ /* 0x000fe40000000f00 */
[----:B------:R-:W-:Y:S02]  /*11b30*/  MOV R64, 0x11b50 ;  /* 0x00011b5000407802 */ /* 0x000fe40000000f00 */
[----:B------:R-:W-:Y:S05]  /*11b40*/  CALL.REL.NOINC `($__internal_126_$__cuda_sm70_shflsync_down) ;  /* 0x00000bb000007944 */ /* 0x000fea0003c00000 */
[----:B-1----:R-:W-:Y:S01]  /*11b50*/  MOV R69, R66 ;  /* 0x0000004200457202 */ /* 0x002fe20000000f00 */
[----:B------:R-:W-:Y:S01]  /*11b60*/  HFMA2.MMA R66, -RZ, RZ, 0, 1.1920928955078125e-07 ;  /* 0x00000002ff427435 */ /* 0x000fe200000001ff */
[----:B------:R-:W-:Y:S02]  /*11b70*/  MOV R241, R68 ;  /* 0x0000004400f17202 */ /* 0x000fe40000000f00 */
[----:B------:R-:W-:Y:S02]  /*11b80*/  MOV R242, 0x1f ;  /* 0x0000001f00f27802 */ /* 0x000fe40000000f00 */
[----:B------:R-:W-:Y:S02]  /*11b90*/  MOV R65, 0xffffffff ;  /* 0xffffffff00417802 */ /* 0x000fe40000000f00 */
[----:B------:R-:W-:-:S02]  /*11ba0*/  MOV R64, 0x11bc0 ;  /* 0x00011bc000407802 */ /* 0x000fc40000000f00 */
[----:B------:R-:W-:Y:S05]  /*11bb0*/  CALL.REL.NOINC `($__internal_126_$__cuda_sm70_shflsync_down) ;  /* 0x00000b4000007944 */ /* 0x000fea0003c00000 */
[----:B-1----:R-:W-:Y:S01]  /*11bc0*/  MOV R70, R66 ;  /* 0x0000004200467202 */ /* 0x002fe20000000f00 */
[----:B------:R-:W-:Y:S01]  /*11bd0*/  HFMA2.MMA R66, -RZ, RZ, 0, 1.1920928955078125e-07 ;  /* 0x00000002ff427435 */ /* 0x000fe200000001ff */
[----:B------:R-:W-:-:S02]  /*11be0*/  MOV R241, R122 ;  /* 0x0000007a00f17202 */ /* 0x000fc40000000f00 */
[----:B------:R-:W-:Y:S02]  /*11bf0*/  MOV R242, 0x1f ;  /* 0x0000001f00f27802 */ /* 0x000fe40000000f00 */
[----:B------:R-:W-:Y:S02]  /*11c00*/  MOV R65, 0xffffffff ;  /* 0xffffffff00417802 */ /* 0x000fe40000000f00 */
[----:B------:R-:W-:Y:S02]  /*11c10*/  MOV R64, 0x11c30 ;  /* 0x00011c3000407802 */ /* 0x000fe40000000f00 */
[----:B------:R-:W-:Y:S05]  /*11c20*/  CALL.REL.NOINC `($__internal_126_$__cuda_sm70_shflsync_down) ;  /* 0x00000ad000007944 */ /* 0x000fea0003c00000 */
[----:B-1----:R-:W-:Y:S05]  /*11c30*/  BRA `(.L_x_5369) ;  /* 0xffff7e8000007947 */ /* 0x002fea000383ffff */
.L_x_5272:
[----:B----4-:R-:W-:Y:S01]  /*11c40*/  HFMA2.MMA R66, -RZ, RZ, 0, 2.384185791015625e-07 ;  /* 0x00000004ff427435 */ /* 0x010fe200000001ff */
[----:B------:R-:W-:Y:S02]  /*11c50*/  MOV R241, R71 ;  /* 0x0000004700f17202 */ /* 0x000fe40000000f00 */
[----:B------:R-:W-:Y:S02]  /*11c60*/  MOV R242, 0x1f ;  /* 0x0000001f00f27802 */ /* 0x000fe40000000f00 */
[----:B------:R-:W-:Y:S02]  /*11c70*/  MOV R65, 0xffffffff ;  /* 0xffffffff00417802 */ /* 0x000fe40000000f00 */
[----:B------:R-:W-:-:S02]  /*11c80*/  MOV R64, 0x11ca0 ;  /* 0x00011ca000407802 */ /* 0x000fc40000000f00 */
[----:B0123--:R-:W-:Y:S05]  /*11c90*/  CALL.REL.NOINC `($__internal_126_$__cuda_sm70_shflsync_down) ;  /* 0x00000a6000007944 */ /* 0x00ffea0003c00000 */
[----:B-1----:R-:W-:Y:S01]  /*11ca0*/  MOV R67, R66 ;  /* 0x0000004200437202 */ /* 0x002fe20000000f00 */
[----:B------:R-:W-:Y:S05]  /*11cb0*/  BRA `(.L_x_5370) ;  /* 0xffff7f1000007947 */ /* 0x000fea000383ffff */
.L_x_5273:
[----:B----4-:R-:W-:Y:S01]  /*11cc0*/  HFMA2.MMA R66, -RZ, RZ, 0, 2.384185791015625e-07 ;  /* 0x00000004ff427435 */ /* 0x010fe200000001ff */
[----:B------:R-:W-:-:S02]  /*11cd0*/  MOV R241, R231 ;  /* 0x000000e700f17202 */ /* 0x000fc40000000f00 */
[----:B------:R-:W-:Y:S02]  /*11ce0*/  MOV R242, 0x1f ;  /* 0x0000001f00f27802 */ /* 0x000fe40000000f00 */
[----:B------:R-:W-:Y:S02]  /*11cf0*/  MOV R65, 0xffffffff ;  /* 0xffffffff00417802 */ /* 0x000fe40000000f00 */
[----:B------:R-:W-:Y:S02]  /*11d00*/  MOV R64, 0x11d20 ;  /* 0x00011d2000407802 */ /* 0x000fe40000000f00 */
[----:B0123--:R-:W-:Y:S05]  /*11d10*/  CALL.REL.NOINC `($__internal_126_$__cuda_sm70_shflsync_down) ;  /* 0x000009e000007944 */ /* 0x00ffea0003c00000 */
[----:B-1----:R-:W-:Y:S01]  /*11d20*/  MOV R69, R66 ;  /* 0x0000004200457202 */ /* 0x002fe20000000f00 */
[----:B------:R-:W-:Y:S01]  /*11d30*/  HFMA2.MMA R66, -RZ, RZ, 0, 2.384185791015625e-07 ;  /* 0x00000004ff427435 */ /* 0x000fe200000001ff */
[----:B------:R-:W-:Y:S02]  /*11d40*/  MOV R241, R68 ;  /* 0x0000004400f17202 */ /* 0x000fe40000000f00 */
[----:B------:R-:W-:Y:S02]  /*11d50*/  MOV R242, 0x1f ;  /* 0x0000001f00f27802 */ /* 0x000fe40000000f00 */
[----:B------:R-:W-:-:S02]  /*11d60*/  MOV R65, 0xffffffff ;  /* 0xffffffff00417802 */ /* 0x000fc40000000f00 */
[----:B------:R-:W-:Y:S02]  /*11d70*/  MOV R64, 0x11d90 ;  /* 0x00011d9000407802 */ /* 0x000fe40000000f00 */
[----:B------:R-:W-:Y:S05]  /*11d80*/  CALL.REL.NOINC `($__internal_126_$__cuda_sm70_shflsync_down) ;  /* 0x0000097000007944 */ /* 0x000fea0003c00000 */
[----:B-1----:R-:W-:Y:S01]  /*11d90*/  MOV R70, R66 ;  /* 0x0000004200467202 */ /* 0x002fe20000000f00 */
[----:B------:R-:W-:Y:S01]  /*11da0*/  HFMA2.MMA R66, -RZ, RZ, 0, 2.384185791015625e-07 ;  /* 0x00000004ff427435 */ /* 0x000fe200000001ff */
[----:B------:R-:W-:Y:S02]  /*11db0*/  MOV R241, R122 ;  /* 0x0000007a00f17202 */ /* 0x000fe40000000f00 */
[----:B------:R-:W-:Y:S02]  /*11dc0*/  MOV R242, 0x1f ;  /* 0x0000001f00f27802 */ /* 0x000fe40000000f00 */
[----:B------:R-:W-:Y:S02]  /*11dd0*/  MOV R65, 0xffffffff ;  /* 0xffffffff00417802 */ /* 0x000fe40000000f00 */
[----:B------:R-:W-:Y:S02]  /*11de0*/  MOV R64, 0x11e00 ;  /* 0x00011e0000407802 */ /* 0x000fe40000000f00 */
[----:B------:R-:W-:Y:S05]  /*11df0*/  CALL.REL.NOINC `($__internal_126_$__cuda_sm70_shflsync_down) ;  /* 0x0000090000007944 */ /* 0x000fea0003c00000 */
[----:B-1----:R-:W-:Y:S05]  /*11e00*/  BRA `(.L_x_5371) ;  /* 0xffff7e0000007947 */ /* 0x002fea000383ffff */
.L_x_5276:
[----:B----4-:R-:W-:Y:S01]  /*11e10*/  HFMA2.MMA R66, -RZ, RZ, 0, 4.76837158203125e-07 ;  /* 0x00000008ff427435 */ /* 0x010fe200000001ff */
[----:B------:R-:W-:Y:S02]  /*11e20*/  MOV R241, R71 ;  /* 0x0000004700f17202 */ /* 0x000fe40000000f00 */
[----:B------:R-:W-:-:S02]  /*11e30*/  MOV R242, 0x1f ;  /* 0x0000001f00f27802 */ /* 0x000fc40000000f00 */
[----:B------:R-:W-:Y:S02]  /*11e40*/  MOV R65, 0xffffffff ;  /* 0xffffffff00417802 */ /* 0x000fe40000000f00 */
[----:B------:R-:W-:Y:S02]  /*11e50*/  MOV R64, 0x11e70 ;  /* 0x00011e7000407802 */ /* 0x000fe40000000f00 */
[----:B0123--:R-:W-:Y:S05]  /*11e60*/  CALL.REL.NOINC `($__internal_126_$__cuda_sm70_shflsync_down) ;  /* 0x0000089000007944 */ /* 0x00ffea0003c00000 */
[----:B-1----:R-:W-:Y:S01]  /*11e70*/  MOV R67, R66 ;  /* 0x0000004200437202 */ /* 0x002fe20000000f00 */
[----:B------:R-:W-:Y:S01]  /*11e80*/  HFMA2.MMA R66, -RZ, RZ, 0, 4.76837158203125e-07 ;  /* 0x00000008ff427435 */ /* 0x000fe200000001ff */
[----:B------:R-:W-:Y:S02]  /*11e90*/  MOV R241, R231 ;  /* 0x000000e700f17202 */ /* 0x000fe40000000f00 */
[----:B------:R-:W-:Y:S02]  /*11ea0*/  MOV R242, 0x1f ;  /* 0x0000001f00f27802 */ /* 0x000fe40000000f00 */
[----:B------:R-:W-:Y:S02]  /*11eb0*/  MOV R65, 0xffffffff ;  /* 0xffffffff00417802 */ /* 0x000fe40000000f00 */
[----:B------:R-:W-:-:S02]  /*11ec0*/  MOV R64, 0x11ee0 ;  /* 0x00011ee000407802 */ /* 0x000fc40000000f00 */
[----:B------:R-:W-:Y:S05]  /*11ed0*/  CALL.REL.NOINC `($__internal_126_$__cuda_sm70_shflsync_down) ;  /* 0x0000082000007944 */ /* 0x000fea0003c00000 */
[----:B-1----:R-:W-:Y:S01]  /*11ee0*/  MOV R69, R66 ;  /* 0x0000004200457202 */ /* 0x002fe20000000f00 */
[----:B------:R-:W-:Y:S01]  /*11ef0*/  HFMA2.MMA R66, -RZ, RZ, 0, 4.76837158203125e-07 ;  /* 0x00000008ff427435 */ /* 0x000fe200000001ff */
[----:B------:R-:W-:-:S02]  /*11f00*/  MOV R241, R68 ;  /* 0x0000004400f17202 */ /* 0x000fc40000000f00 */
[----:B------:R-:W-:Y:S02]  /*11f10*/  MOV R242, 0x1f ;  /* 0x0000001f00f27802 */ /* 0x000fe40000000f00 */
[----:B------:R-:W-:Y:S02]  /*11f20*/  MOV R65, 0xffffffff ;  /* 0xffffffff00417802 */ /* 0x000fe40000000f00 */
[----:B------:R-:W-:Y:S02]  /*11f30*/  MOV R64, 0x11f50 ;  /* 0x00011f5000407802 */ /* 0x000fe40000000f00 */
[----:B------:R-:W-:Y:S05]  /*11f40*/  CALL.REL.NOINC `($__internal_126_$__cuda_sm70_shflsync_down) ;  /* 0x000007b000007944 */ /* 0x000fea0003c00000 */
[----:B-1----:R-:W-:Y:S01]  /*11f50*/  MOV R70, R66 ;  /* 0x0000004200467202 */ /* 0x002fe20000000f00 */
[----:B------:R-:W-:Y:S01]  /*11f60*/  HFMA2.MMA R66, -RZ, RZ, 0, 4.76837158203125e-07 ;  /* 0x00000008ff427435 */ /* 0x000fe200000001ff */
[----:B------:R-:W-:Y:S02]  /*11f70*/  MOV R241, R122 ;  /* 0x0000007a00f17202 */ /* 0x000fe40000000f00 */
[----:B------:R-:W-:Y:S02]  /*11f80*/  MOV R242, 0x1f ;  /* 0x0000001f00f27802 */ /* 0x000fe40000000f00 */
[----:B------:R-:W-:-:S02]  /*11f90*/  MOV R65, 0xffffffff ;  /* 0xffffffff00417802 */ /* 0x000fc40000000f00 */
[----:B------:R-:W-:Y:S02]  /*11fa0*/  MOV R64, 0x11fc0 ;  /* 0x00011fc000407802 */ /* 0x000fe40000000f00 */
[----:B------:R-:W-:Y:S05]  /*11fb0*/  CALL.REL.NOINC `($__internal_126_$__cuda_sm70_shflsync_down) ;  /* 0x0000074000007944 */ /* 0x000fea0003c00000 */
[----:B-1----:R-:W-:Y:S05]  /*11fc0*/  BRA `(.L_x_5372) ;  /* 0xffff7d8000007947 */ /* 0x002fea000383ffff */
.L_x_5279:
[----:B----4-:R-:W-:Y:S01]  /*11fd0*/  HFMA2.MMA R66, -RZ, RZ, 0, 9.5367431640625e-07 ;  /* 0x00000010ff427435 */ /* 0x010fe200000001ff */
[----:B------:R-:W-:Y:S02]  /*11fe0*/  MOV R241, R71 ;  /* 0x0000004700f17202 */ /* 0x000fe40000000f00 */
[----:B------:R-:W-:Y:S02]  /*11ff0*/  MOV R242, 0x1f ;  /* 0x0000001f00f27802 */ /* 0x000fe40000000f00 */
[----:B------:R-:W-:Y:S02]  /*12000*/  MOV R65, 0xffffffff ;  /* 0xffffffff00417802 */ /* 0x000fe40000000f00 */
[----:B------:R-:W-:Y:S02]  /*12010*/  MOV R64, 0x12030 ;  /* 0x0001203000407802 */ /* 0x000fe40000000f00 */
[----:B0123--:R-:W-:Y:S05]  /*12020*/  CALL.REL.NOINC `($__internal_126_$__cuda_sm70_shflsync_down) ;  /* 0x000006d000007944 */ /* 0x00ffea0003c00000 */
[----:B-1----:R-:W-:Y:S01]  /*12030*/  MOV R67, R66 ;  /* 0x0000004200437202 */ /* 0x002fe20000000f00 */
[----:B------:R-:W-:Y:S05]  /*12040*/  BRA `(.L_x_5373) ;  /* 0xffff7e1000007947 */ /* 0x000fea000383ffff */
.L_x_5280:
[----:B----4-:R-:W-:Y:S01]  /*12050*/  HFMA2.MMA R66, -RZ, RZ, 0, 9.5367431640625e-07 ;  /* 0x00000010ff427435 */ /* 0x010fe200000001ff */
[----:B------:R-:W-:Y:S02]  /*12060*/  MOV R241, R231 ;  /* 0x000000e700f17202 */ /* 0x000fe40000000f00 */
[----:B------:R-:W-:-:S02]  /*12070*/  MOV R242, 0x1f ;  /* 0x0000001f00f27802 */ /* 0x000fc40000000f00 */
[----:B------:R-:W-:Y:S02]  /*12080*/  MOV R65, 0xffffffff ;  /* 0xffffffff00417802 */ /* 0x000fe40000000f00 */
[----:B------:R-:W-:Y:S02]  /*12090*/  MOV R64, 0x120b0 ;  /* 0x000120b000407802 */ /* 0x000fe40000000f00 */
[----:B0123--:R-:W-:Y:S05]  /*120a0*/  CALL.REL.NOINC `($__internal_126_$__cuda_sm70_shflsync_down) ;  /* 0x0000065000007944 */ /* 0x00ffea0003c00000 */
[----:B-1----:R-:W-:Y:S01]  /*120b0*/  MOV R69, R66 ;  /* 0x0000004200457202 */ /* 0x002fe20000000f00 */
[----:B------:R-:W-:Y:S01]  /*120c0*/  HFMA2.MMA R66, -RZ, RZ, 0, 9.5367431640625e-07 ;  /* 0x00000010ff427435 */ /* 0x000fe200000001ff */
[----:B------:R-:W-:Y:S02]  /*120d0*/  MOV R241, R68 ;  /* 0x0000004400f17202 */ /* 0x000fe40000000f00 */
[----:B------:R-:W-:Y:S02]  /*120e0*/  MOV R242, 0x1f ;  /* 0x0000001f00f27802 */ /* 0x000fe40000000f00 */
[----:B------:R-:W-:Y:S02]  /*120f0*/  MOV R65, 0xffffffff ;  /* 0xffffffff00417802 */ /* 0x000fe40000000f00 */
[----:B------:R-:W-:-:S02]  /*12100*/  MOV R64, 0x12120 ;  /* 0x0001212000407802 */ /* 0x000fc40000000f00 */
[----:B------:R-:W-:Y:S05]  /*12110*/  CALL.REL.NOINC `($__internal_126_$__cuda_sm70_shflsync_down) ;  /* 0x000005e000007944 */ /* 0x000fea0003c00000 */
[----:B-1----:R-:W-:Y:S01]  /*12120*/  MOV R70, R66 ;  /* 0x0000004200467202 */ /* 0x002fe20000000f00 */
[----:B------:R-:W-:Y:S01]  /*12130*/  HFMA2.MMA R66, -RZ, RZ, 0, 9.5367431640625e-07 ;  /* 0x00000010ff427435 */ /* 0x000fe200000001ff */
[----:B------:R-:W-:-:S02]  /*12140*/  MOV R241, R122 ;  /* 0x0000007a00f17202 */ /* 0x000fc40000000f00 */
[----:B------:R-:W-:Y:S02]  /*12150*/  MOV R242, 0x1f ;  /* 0x0000001f00f27802 */ /* 0x000fe40000000f00 */
[----:B------:R-:W-:Y:S02]  /*12160*/  MOV R65, 0xffffffff ;  /* 0xffffffff00417802 */ /* 0x000fe40000000f00 */
[----:B------:R-:W-:Y:S02]  /*12170*/  MOV R64, 0x12190 ;  /* 0x0001219000407802 */ /* 0x000fe40000000f00 */
[----:B------:R-:W-:Y:S05]  /*12180*/  CALL.REL.NOINC `($__internal_126_$__cuda_sm70_shflsync_down) ;  /* 0x0000057000007944 */ /* 0x000fea0003c00000 */
[----:B-1----:R-:W-:Y:S05]  /*12190*/  BRA `(.L_x_5374) ;  /* 0xffff7d0000007947 */ /* 0x002fea000383ffff */
.L_x_5283:
[----:B----4-:R-:W-:Y:S01]  /*121a0*/  HFMA2.MMA R66, -RZ, RZ, 0, 0 ;  /* 0x00000000ff427435 */ /* 0x010fe200000001ff */
[----:B------:R-:W-:Y:S02]  /*121b0*/  MOV R64, R71 ;  /* 0x0000004700407202 */ /* 0x000fe40000000f00 */
[----:B------:R-:W-:Y:S02]  /*121c0*/  MOV R247, 0xffffffff ;  /* 0xffffffff00f77802 */ /* 0x000fe40000000f00 */
[----:B------:R-:W-:Y:S02]  /*121d0*/  MOV R65, 0x121f0 ;  /* 0x000121f000417802 */ /* 0x000fe40000000f00 */
[----:B0123--:R-:W-:Y:S05]  /*121e0*/  CALL.REL.NOINC `($__internal_127_$__cuda_sm70_shflsync_idx_p) ;  /* 0x0000055000007944 */ /* 0x00ffea0003c00000 */
        /* <DEDUP_REMOVED lines=12> */
[----:B-1----:R-:W-:Y:S01]  /*122b0*/  MOV R67, R66 ;  /* 0x0000004200437202 */ /* 0x002fe20000000f00 */
[----:B------:R-:W-:Y:S01]  /*122c0*/  HFMA2.MMA R66, -RZ, RZ, 0, 0 ;  /* 0x00000000ff427435 */ /* 0x000fe200000001ff */
[----:B------:R-:W-:-:S02]  /*122d0*/  MOV R64, R122 ;  /* 0x0000007a00407202 */ /* 0x000fc40000000f00 */
[----:B------:R-:W-:Y:S02]  /*122e0*/  MOV R247, 0xffffffff ;  /* 0xffffffff00f77802 */ /* 0x000fe40000000f00 */
[----:B------:R-:W-:Y:S02]  /*122f0*/  MOV R65, 0x12310 ;  /* 0x0001231000417802 */ /* 0x000fe40000000f00 */
[----:B0-----:R-:W-:Y:S05]  /*12300*/  CALL.REL.NOINC `($__internal_127_$__cuda_sm70_shflsync_idx_p) ;  /* 0x0000043000007944 */ /* 0x001fea0003c00000 */
        /* <DEDUP_REMOVED lines=8> */
[----:B0-----:R-:W-:Y:S05]  /*12390*/  CALL.REL.NOINC `($__internal_126_$__cuda_sm70_shflsync_down) ;  /* 0x0000036000007944 */ /* 0x001fea0003c00000 */
[----:B-1----:R-:W-:Y:S01]  /*123a0*/  MOV R71, R66 ;  /* 0x0000004200477202 */ /* 0x002fe20000000f00 */
[----:B------:R-:W-:Y:S01]  /*123b0*/  HFMA2.MMA R66, -RZ, RZ, 0, 5.9604644775390625e-08 ;  /* 0x00000001ff427435 */ /* 0x000fe200000001ff */
[----:B------:R-:W-:Y:S02]  /*123c0*/  MOV R241, R231 ;  /* 0x000000e700f17202 */ /* 0x000fe40000000f00 */
[----:B------:R-:W-:Y:S02]  /*123d0*/  MOV R242, 0x1f ;  /* 0x0000001f00f27802 */ /* 0x000fe40000000f00 */
[----:B------:R-:W-:Y:S02]  /*123e0*/  MOV R65, 0xffffffff ;  /* 0xffffffff00417802 */ /* 0x000fe40000000f00 */
[----:B------:R-:W-:-:S02]  /*123f0*/  MOV R64, 0x12410 ;  /* 0x0001241000407802 */ /* 0x000fc40000000f00 */
[----:B------:R-:W-:Y:S05]  /*12400*/  CALL.REL.NOINC `($__internal_126_$__cuda_sm70_shflsync_down) ;  /* 0x000002f000007944 */ /* 0x000fea0003c00000 */
        /* <DEDUP_REMOVED lines=26> */
[----:B------:R-:W-:Y:S05]  /*125b0*/  CALL.REL.NOINC `($__internal_127_$__cuda_sm70_shflsync_idx_p) ;  /* 0x0000018000007944 */ /* 0x000fea0003c00000 */
        /* <DEDUP_REMOVED lines=8> */
[----:B------:R-:W-:Y:S02]  /*12640*/  MOV R64, R62 ;  /* 0x0000003e00407202 */ /* 0x000fe40000000f00 */
[----:B------:R-:W-:-:S02]  /*12650*/  MOV R247, 0xffffffff ;  /* 0xffffffff00f77802 */ /* 0x000fc40000000f00 */
        /* <DEDUP_REMOVED lines=9> */
[----:B0-----:R-:W-:Y:S05]  /*126f0*/  BRA `(.L_x_5375) ;  /* 0xffff79c000007947 */ /* 0x001fea000383ffff */
        .weak           $__internal_126_$__cuda_sm70_shflsync_down
        .type           $__internal_126_$__cuda_sm70_shflsync_down,@function
        .size           $__internal_126_$__cuda_sm70_shflsync_down,($__internal_127_$__cuda_sm70_shflsync_idx_p - $__internal_126_$__cuda_sm70_shflsync_down)
$__internal_126_$__cuda_sm70_shflsync_down:
[----:B------:R-:W-:Y:S04]  /*12700*/  WARPSYNC R65 ;  /* 0x0000004100007348 */ /* 0x000fe80003800000 */
[----:B------:R0:W1:Y:S02]  /*12710*/  SHFL.DOWN PT, R66, R241, R66, R242 ;  /* 0x08000042f1427389 */ /* 0x00006400000e00f2 */
[----:B0-----:R-:W-:-:S06]  /*12720*/  HFMA2.MMA R65, -RZ, RZ, 0, 0 ;  /* 0x00000000ff417435 */ /* 0x001fcc00000001ff */
[----:B------:R-:W-:Y:S05]  /*12730*/  RET.REL.NODEC R64 `(_Z25selective_scan_bwd_kernelI32Selective_Scan_bwd_kernel_traitsILi64ELi16ELb0ELb1ELb0ELb1ELb0EN3c104HalfENS1_7complexIfEEEEv12SSMParamsBwd) ;  /* 0xfffed8c040007950 */ /* 0x000fea0003c3ffff */
        .weak           $__internal_127_$__cuda_sm70_shflsync_idx_p
        .type           $__internal_127_$__cuda_sm70_shflsync_idx_p,@function
        .size           $__internal_127_$__cuda_sm70_shflsync_idx_p,($__internal_128_$__cuda_sm70_shflsync_up - $__internal_127_$__cuda_sm70_shflsync_idx_p)
$__internal_127_$__cuda_sm70_shflsync_idx_p:
[----:B------:R-:W-:Y:S01]  /*12740*/  MOV R83, 0x1f ;  /* 0x0000001f00537802 */ /* 0x000fe20000000f00 */
[----:B------:R-:W-:Y:S04]  /*12750*/  WARPSYNC R247 ;  /* 0x000000f700007348 */ /* 0x000fe80003800000 */
[----:B------:R0:W1:Y:S04]  /*12760*/  SHFL.IDX PT, R66, R64, R66, R83 ;  /* 0x0000004240427389 */ /* 0x00006800000e0053 */
[----:B0-----:R-:W0:Y:S01]  /*12770*/  S2R R83, SR_LANEID ;  /* 0x0000000000537919 */ /* 0x001e220000000000 */
[----:B------:R-:W-:Y:S01]  /*12780*/  MOV R64, R65 ;  /* 0x0000004100407202 */ /* 0x000fe20000000f00 */
[----:B------:R-:W-:-:S06]  /*12790*/  HFMA2.MMA R65, -RZ, RZ, 0, 0 ;  /* 0x00000000ff417435 */ /* 0x000fcc00000001ff */
[----:B------:R-:W-:Y:S05]  /*127a0*/  RET.REL.NODEC R64 `(_Z25selective_scan_bwd_kernelI32Selective_Scan_bwd_kernel_traitsILi64ELi16ELb0ELb1ELb0ELb1ELb0EN3c104HalfENS1_7complexIfEEEEv12SSMParamsBwd) ;  /* 0xfffed85040007950 */ /* 0x000fea0003c3ffff */
        .weak           $__internal_128_$__cuda_sm70_shflsync_up
        .type           $__internal_128_$__cuda_sm70_shflsync_up,@function
        .size           $__internal_128_$__cuda_sm70_shflsync_up,(.L_x_14560 - $__internal_128_$__cuda_sm70_shflsync_up)
$__internal_128_$__cuda_sm70_shflsync_up:
[----:B------:R-:W-:Y:S04]  /*127b0*/  WARPSYNC R244 ;  /* 0x000000f400007348 */ /* 0x000fe80003800000 */
[----:B------:R0:W1:Y:S02]  /*127c0*/  SHFL.UP PT, R66, R65, R66, R245 ;  /* 0x0400004241427389 */ /* 0x00006400000e00f5 */
[----:B0-----:R-:W-:-:S04]  /*127d0*/  MOV R65, 0x0 ;  /* 0x0000000000417802 */ /* 0x001fc80000000f00 */
[----:B------:R-:W-:Y:S05]  /*127e0*/  RET.REL.NODEC R64 `(_Z25selective_scan_bwd_kernelI32Selective_Scan_bwd_kernel_traitsILi64ELi16ELb0ELb1ELb0ELb1ELb0EN3c104HalfENS1_7complexIfEEEEv12SSMParamsBwd) ;  /* 0xfffed81040007950 */ /* 0x000fea0003c3ffff */
.L_x_5376:
        /* <DEDUP_REMOVED lines=9> */
.L_x_14560:


//--------------------- .text._Z25selective_scan_bwd_kernelI32Selective_Scan_bwd_kernel_traitsILi64ELi16ELb0ELb1ELb0ELb1ELb1EN3c104HalfENS1_7complexIfEEEEv12SSMParamsBwd --------------------------
	.section	.text._Z25selective_scan_bwd_kernelI32Selective_Scan_bwd_kernel_traitsILi64ELi16ELb0ELb1ELb0ELb1ELb1EN3c104HalfENS1_7complexIfEEEEv12SSMParamsBwd,"ax",@progbits
	.sectioninfo	@"SHI_REGISTERS=255"
	.align	128
        .global         _Z25selective_scan_bwd_kernelI32Selective_Scan_bwd_kernel_traitsILi64ELi16ELb0ELb1ELb0ELb1ELb1EN3c104HalfENS1_7complexIfEEEEv12SSMParamsBwd
        .type           _Z25selective_scan_bwd_kernelI32Selective_Scan_bwd_kernel_traitsILi64ELi16ELb0ELb1ELb0ELb1ELb1EN3c104HalfENS1_7complexIfEEEEv12SSMParamsBwd,@function
        .size           _Z25selective_scan_bwd_kernelI32Selective_Scan_bwd_kernel_traitsILi64ELi16ELb0ELb1ELb0ELb1ELb1EN3c104HalfENS1_7complexIfEEEEv12SSMParamsBwd,(.L_x_14563 - _Z25selective_scan_bwd_kernelI32Selective_Scan_bwd_kernel_traitsILi64ELi16ELb0ELb1ELb0ELb1ELb1EN3c104HalfENS1_7complexIfEEEEv12SSMParamsBwd)
        .other          _Z25selective_scan_bwd_kernelI32Selective_Scan_bwd_kernel_traitsILi64ELi16ELb0ELb1ELb0ELb1ELb1EN3c104HalfENS1_7complexIfEEEEv12SSMParamsBwd,@"STO_CUDA_ENTRY STV_DEFAULT"
_Z25selective_scan_bwd_kernelI32Selective_Scan_bwd_kernel_traitsILi64ELi16ELb0ELb1ELb0ELb1ELb1EN3c104HalfENS1_7complexIfEEEEv12SSMParamsBwd:
.text._Z25selective_scan_bwd_kernelI32Selective_Scan_bwd_kernel_traitsILi64ELi16ELb0ELb1ELb0ELb1ELb1EN3c104HalfENS1_7complexIfEEEEv12SSMParamsBwd:
        /* <DEDUP_REMOVED lines=167> */
.L_x_5521:
        /* <DEDUP_REMOVED lines=258> */
[----:B------:R-:W4:Y:S04]  /*1a90*/  LDS.U16 R2, [R81+0x1e] ;  /* 0x00001e0051027984 */ /* 0x000f280000000400 */
        /* <DEDUP_REMOVED lines=8> */
[----:B0-----:R-:W-:Y:S02]  /*1b20*/  PRMT R40, RZ, 0x7610, R40 ;  /* 0x00007610ff287816 */ /* 0x001fe40000000028 */
[----:B---3--:R-:W-:Y:S01]  /*1b30*/  PRMT R42, RZ, 0x7610, R42 ;  /* 0x00007610ff2a7816 */ /* 0x008fe2000000002a */
[----:B------:R-:W3:Y:S04]  /*1b40*/  @!P5 LDG.E.U16 R49, [R34.64+0x380] ;  /* 0x000380202231d981 */ /* 0x000ee8000c1e1500 */
[----:B------:R-:W2:Y:S01]  /*1b50*/  @!P0 LDG.E.U16 R37, [R34.64+0x80] ;  /* 0x0000802022258981 */ /* 0x000ea2000c1e1500 */
[----:B------:R-:W-:-:S03]  /*1b60*/  ISETP.GE.AND P0, PT, R6, R123, PT ;  /* 0x0000007b0600720c */ /* 0x000fc60003f06270 */
[----:B------:R-:W3:Y:S01]  /*1b70*/  @!P1 LDG.E.U16 R36, [R34.64+0xc0] ;  /* 0x0000c02022249981 */ /* 0x000ee2000c1e1500 */
[----:B------:R-:W-:Y:S02]  /*1b80*/  ISETP.GE.AND P1, PT, R8, R123, PT ;  /* 0x0000007b0800720c */ /* 0x000fe40003f26270 */
[----:B----4-:R-:W-:Y:S01]  /*1b90*/  PRMT R44, RZ, 0x7610, R44 ;  /* 0x00007610ff2c7816 */ /* 0x010fe2000000002c */
[----:B------:R-:W4:Y:S01]  /*1ba0*/  @!P6 LDG.E.U16 R48, [R34.64+0x3c0] ;  /* 0x0003c0202230e981 */ /* 0x000f22000c1e1500 */
[----:B------:R-:W-:-:S04]  /*1bb0*/  PRMT R46, RZ, 0x7610, R46 ;  /* 0x00007610ff2e7816 */ /* 0x000fc8000000002e */
        /* <DEDUP_REMOVED lines=16> */
[----:B------:R-:W-:-:S03]  /*1cc0*/  HADD2.F32 R5, -RZ, R5.H0_H0 ;  /* 0x20000005ff057230 */ /* 0x000fc60000004100 */
[----:B------:R-:W-:Y:S02]  /*1cd0*/  STL [R1+0x4], R149 ;  /* 0x0000049501007387 */ /* 0x000fe40000100800 */
[----:B------:R-:W-:Y:S02]  /*1ce0*/  FADD.FTZ R52, R5, UR5 ;  /* 0x0000000505347e21 */ /* 0x000fe40008010000 */
[----:B------:R-:W-:Y:S03]  /*1cf0*/  STL [R1], R147 ;  /* 0x0000009301007387 */ /* 0x000fe60000100800 */
        /* <DEDUP_REMOVED lines=9> */
[----:B------:R-:W-:Y:S01]  /*1d90*/  FADD.FTZ R50, R9, UR5 ;  /* 0x0000000509327e21 */ /* 0x000fe20008010000 */
[----:B------:R-:W-:Y:S02]  /*1da0*/  BSSY B0, `(.L_x_5378) ;  /* 0x000003d000007945 */ /* 0x000fe40003800000 */
[----:B------:R-:W-:-:S02]  /*1db0*/  FSETP.GTU.FTZ.AND P3, PT, R51, 20, PT ;  /* 0x41a000003300780b */ /* 0x000fc40003f7c000 */
[----:B------:R-:W-:Y:S01]  /*1dc0*/  FSETP.GTU.FTZ.AND P4, PT, R50, 20, PT ;  /* 0x41a000003200780b */ /* 0x000fe20003f9c000 */
[----:B-----5:R-:W-:Y:S04]  /*1dd0*/  STS.U16 [R149], R31 ;  /* 0x0000001f95007388 */ /* 0x020fe80000000400 */
[----:B------:R-:W-:Y:S04]  /*1de0*/  STS.U16 [R147+0x40], R33 ;  /* 0x0000402193007388 */ /* 0x000fe80000000400 */
[----:B--2---:R-:W-:Y:S04]  /*1df0*/  STS.U16 [R252+0x80], R37 ;  /* 0x00008025fc007388 */ /* 0x004fe80000000400 */
        /* <DEDUP_REMOVED lines=11> */
[----:B------:R2:W-:Y:S01]  /*1eb0*/  STS.U16 [R232+0x380], R49 ;  /* 0x00038031e8007388 */ /* 0x0005e20000000400 */
[----:B0-----:R-:W-:-:S03]  /*1ec0*/  FADD.FTZ R47, R15, UR5 ;  /* 0x000000050f2f7e21 */ /* 0x001fc60008010000 */
[----:B------:R0:W-:Y:S01]  /*1ed0*/  STS.U16 [R231+0x3c0], R48 ;  /* 0x0003c030e7007388 */ /* 0x0001e20000000400 */
[----:B-1----:R-:W-:Y:S02]  /*1ee0*/  FADD.FTZ R46, R19, UR5 ;  /* 0x00000005132e7e21 */ /* 0x002fe40008010000 */
[----:B--2---:R-:W-:Y:S02]  /*1ef0*/  FADD.FTZ R49, R11, UR5 ;  /* 0x000000050b317e21 */ /* 0x004fe40008010000 */
[----:B0-----:R-:W-:-:S03]  /*1f00*/  FADD.FTZ R48, R13, UR5 ;  /* 0x000000050d307e21 */ /* 0x001fc60008010000 */
[----:B------:R-:W-:Y:S01]  /*1f10*/  FSETP.GTU.FTZ.AND P5, PT, R49, 20, PT ;  /* 0x41a000003100780b */ /* 0x000fe20003fbc000 */
[----:B------:R-:W-:Y:S01]  /*1f20*/  FADD.FTZ R45, R17, UR5 ;  /* 0x00000005112d7e21 */ /* 0x000fe20008010000 */
[----:B------:R-:W-:Y:S02]  /*1f30*/  FSETP.GTU.FTZ.AND P0, PT, R47, 20, PT ;  /* 0x41a000002f00780b */ /* 0x000fe40003f1c000 */
[----:B------:R-:W-:Y:S02]  /*1f40*/  FSETP.GTU.FTZ.AND P6, PT, R48, 20, PT ;  /* 0x41a000003000780b */ /* 0x000fe40003fdc000 */
[----:B------:R-:W-:Y:S01]  /*1f50*/  FSETP.GTU.FTZ.AND P1, PT, R46, 20, PT ;  /* 0x41a000002e00780b */ /* 0x000fe20003f3c000 */
        /* <DEDUP_REMOVED lines=33> */
.L_x_5379:
[----:B------:R-:W-:Y:S05]  /*2170*/  BSYNC B0 ;  /* 0x0000000000007941 */ /* 0x000fea0003800000 */
.L_x_5378:
        /* <DEDUP_REMOVED lines=36> */
.L_x_5381:
[----:B------:R-:W-:Y:S05]  /*23c0*/  BSYNC B0 ;  /* 0x0000000000007941 */ /* 0x000fea0003800000 */
.L_x_5380:
        /* <DEDUP_REMOVED lines=36> */
.L_x_5383:
[----:B------:R-:W-:Y:S05]  /*2610*/  BSYNC B0 ;  /* 0x0000000000007941 */ /* 0x000fea0003800000 */
.L_x_5382:
        /* <DEDUP_REMOVED lines=36> */
.L_x_5385:
[----:B------:R-:W-:Y:S05]  /*2860*/  BSYNC B0 ;  /* 0x0000000000007941 */ /* 0x000fea0003800000 */
.L_x_5384:
        /* <DEDUP_REMOVED lines=36> */
.L_x_5387:
[----:B------:R-:W-:Y:S05]  /*2ab0*/  BSYNC B0 ;  /* 0x0000000000007941 */ /* 0x000fea0003800000 */
.L_x_5386:
        /* <DEDUP_REMOVED lines=36> */
.L_x_5389:
[----:B------:R-:W-:Y:S05]  /*2d00*/  BSYNC B0 ;  /* 0x0000000000007941 */ /* 0x000fea0003800000 */
.L_x_5388:
        /* <DEDUP_REMOVED lines=36> */
.L_x_5391:
[----:B------:R-:W-:Y:S05]  /*2f50*/  BSYNC B0 ;  /* 0x0000000000007941 */ /* 0x000fea0003800000 */
.L_x_5390:
        /* <DEDUP_REMOVED lines=36> */
.L_x_5393:
[----:B------:R-:W-:Y:S05]  /*31a0*/  BSYNC B0 ;  /* 0x0000000000007941 */ /* 0x000fea0003800000 */
.L_x_5392:
        /* <DEDUP_REMOVED lines=36> */
.L_x_5395:
[----:B------:R-:W-:Y:S05]  /*33f0*/  BSYNC B0 ;  /* 0x0000000000007941 */ /* 0x000fea0003800000 */
.L_x_5394:
        /* <DEDUP_REMOVED lines=34> */
.L_x_5397:
[----:B------:R-:W-:Y:S05]  /*3620*/  BSYNC B0 ;  /* 0x0000000000007941 */ /* 0x000fea0003800000 */
.L_x_5396:
        /* <DEDUP_REMOVED lines=33> */
.L_x_5399:
[----:B------:R-:W-:Y:S05]  /*3840*/  BSYNC B0 ;  /* 0x0000000000007941 */ /* 0x000fea0003800000 */
.L_x_5398:
        /* <DEDUP_REMOVED lines=33> */
.L_x_5401:
[----:B------:R-:W-:Y:S05]  /*3a60*/  BSYNC B0 ;  /* 0x0000000000007941 */ /* 0x000fea0003800000 */
.L_x_5400:
        /* <DEDUP_REMOVED lines=33> */
.L_x_5403:
[----:B------:R-:W-:Y:S05]  /*3c80*/  BSYNC B0 ;  /* 0x0000000000007941 */ /* 0x000fea0003800000 */
.L_x_5402:
        /* <DEDUP_REMOVED lines=33> */
.L_x_5405:
[----:B------:R-:W-:Y:S05]  /*3ea0*/  BSYNC B0 ;  /* 0x0000000000007941 */ /* 0x000fea0003800000 */
.L_x_5404:
        /* <DEDUP_REMOVED lines=33> */
.L_x_5407:
[----:B------:R-:W-:Y:S05]  /*40c0*/  BSYNC B0 ;  /* 0x0000000000007941 */ /* 0x000fea0003800000 */
.L_x_5406:
        /* <DEDUP_REMOVED lines=33> */
.L_x_5409:
[----:B------:R-:W-:Y:S05]  /*42e0*/  BSYNC B0 ;  /* 0x0000000000007941 */ /* 0x000fea0003800000 */
.L_x_5408:
        /* <DEDUP_REMOVED lines=15> */
[----:B------:R-:W0:Y:S01]  /*43e0*/  LDS.U16 R94, [R81] ;  /* 0x00000000515e7984 */ /* 0x000e220000000400 */
        /* <DEDUP_REMOVED lines=13> */
[----:B------:R-:W1:Y:S01]  /*44c0*/  LDS.U16 R96, [R81+0x2] ;  /* 0x0000020051607984 */ /* 0x000e620000000400 */
[----:B------:R-:W-:Y:S01]  /*44d0*/  UIADD3 UR26, UR6, -UR26, URZ ;  /* 0x8000001a061a7290 */ /* 0x000fe2000fffe03f */
[----:B------:R-:W-:Y:S01]  /*44e0*/  @!P0 IMAD.WIDE.U32 R4, R9, c[0x0][0x208], R4 ;  /* 0x0000820009048a25 */ /* 0x000fe200078e0004 */
[----:B------:R-:W-:Y:S01]  /*44f0*/  ULDC.64 UR36, c[0x0][0x208] ;  /* 0x0000820000247ab9 */ /* 0x000fe20000000a00 */
[----:B------:R-:W2:Y:S01]  /*4500*/  LDS.U16 R87, [R81+0x4] ;  /* 0x0000040051577984 */ /* 0x000ea20000000400 */
[----:B------:R-:W-:Y:S01]  /*4510*/  UIADD3 UR9, UR9, UR27, URZ ;  /* 0x0000001b09097290 */ /* 0x000fe2000fffe03f */
[----:B------:R-:W-:Y:S01]  /*4520*/  @!P0 IMAD.WIDE.U32 R2, R7, c[0x0][0x1f8], R2 ;  /* 0x00007e0007028a25 */ /* 0x000fe200078e0002 */
[----:B------:R-:W-:Y:S01]  /*4530*/  UIMAD UR7, UR11, UR36, URZ ;  /* 0x000000240b0772a4 */ /* 0x000fe2000f8e023f */
[C---:B------:R-:W-:Y:S01]  /*4540*/  @!P0 IADD3 R7, P2, R82.reuse, R4, RZ ;  /* 0x0000000452078210 */ /* 0x040fe20007f5e0ff */
[----:B------:R-:W-:Y:S01]  /*4550*/  UIMAD UR26, UR26, -0x400, URZ ;  /* 0xfffffc001a1a78a4 */ /* 0x000fe2000f8e023f */
[----:B------:R-:W3:Y:S01]  /*4560*/  LDS.U16 R104, [R81+0x6] ;  /* 0x0000060051687984 */ /* 0x000ee20000000400 */
        /* <DEDUP_REMOVED lines=14> */
[----:B------:R-:W4:Y:S01]  /*4650*/  LDS.U16 R108, [R81+0x8] ;  /* 0x00000800516c7984 */ /* 0x000f220000000400 */
        /* <DEDUP_REMOVED lines=24> */
[-C--:B------:R-:W-:Y:S01]  /*47e0*/  ISETP.GE.AND P5, PT, R10, R123.reuse, PT ;  /* 0x0000007b0a00720c */ /* 0x080fe20003fa6270 */
[----:B------:R-:W-:Y:S01]  /*47f0*/  LDS.U16 R11, [R81+0x1a] ;  /* 0x00001a00510b7984 */ /* 0x000fe20000000400 */
[----:B------:R-:W-:Y:S02]  /*4800*/  ISETP.GE.AND P6, PT, R8, R123, PT ;  /* 0x0000007b0800720c */ /* 0x000fe40003fc6270 */
[----:B------:R-:W-:Y:S01]  /*4810*/  PRMT R86, RZ, 0x7610, R86 ;  /* 0x00007610ff567816 */ /* 0x000fe20000000056 */
[----:B------:R-:W-:Y:S01]  /*4820*/  LDS.U16 R9, [R81+0x1c] ;  /* 0x00001c0051097984 */ /* 0x000fe20000000400 */
[----:B------:R-:W-:Y:S02]  /*4830*/  PRMT R25, RZ, 0x7610, R25 ;  /* 0x00007610ff197816 */ /* 0x000fe40000000019 */
[----:B------:R-:W-:Y:S01]  /*4840*/  PRMT R17, RZ, 0x7610, R17 ;  /* 0x00007610ff117816 */ /* 0x000fe20000000011 */
[----:B------:R-:W-:Y:S01]  /*4850*/  LDS.U16 R7, [R81+0x1e] ;  /* 0x00001e0051077984 */ /* 0x000fe20000000400 */
[----:B------:R-:W-:-:S02]  /*4860*/  PRMT R29, RZ, 0x7610, R29 ;  /* 0x00007610ff1d7816 */ /* 0x000fc4000000001d */
[----:B------:R-:W-:Y:S01]  /*4870*/  PRMT R33, RZ, 0x7610, R33 ;  /* 0x00007610ff217816 */ /* 0x000fe20000000021 */
[----:B------:R-:W-:Y:S01]  /*4880*/  BAR.SYNC.DEFER_BLOCKING 0x0 ;  /* 0x0000000000007b1d */ /* 0x000fe20000010000 */
        /* <DEDUP_REMOVED lines=12> */
[----:B------:R-:W5:Y:S01]  /*4950*/  @!P1 LDG.E.U16 R21, [R62.64+-0x780] ;  /* 0xfff880203e159981 */ /* 0x000f62000c1e1500 */
[-C--:B------:R-:W-:Y:S02]  /*4960*/  ISETP.GE.AND P1, PT, R12, R123.reuse, PT ;  /* 0x0000007b0c00720c */ /* 0x080fe40003f26270 */
[----:B------:R-:W-:Y:S01]  /*4970*/  PRMT R100, RZ, 0x7610, R100 ;  /* 0x00007610ff647816 */ /* 0x000fe20000000064 */
[----:B------:R3:W5:Y:S01]  /*4980*/  @!P0 LDG.E.U16 R15, [R34.64] ;  /* 0x00000020220f8981 */ /* 0x000762000c1e1500 */
[-C--:B------:R-:W-:Y:S01]  /*4990*/  ISETP.GE.AND P2, PT, R6, R123.reuse, PT ;  /* 0x0000007b0600720c */ /* 0x080fe20003f46270 */
[----:B0-----:R-:W-:Y:S01]  /*49a0*/  HADD2.F32 R94, -RZ, R94.H0_H0 ;  /* 0x2000005eff5e7230 */ /* 0x001fe20000004100 */
[-C--:B------:R-:W-:Y:S01]  /*49b0*/  ISETP.GE.AND P3, PT, R30, R123.reuse, PT ;  /* 0x0000007b1e00720c */ /* 0x080fe20003f66270 */
[----:B------:R-:W5:Y:S01]  /*49c0*/  @!P5 LDG.E.U16 R29, [R62.64+-0x680] ;  /* 0xfff980203e1dd981 */ /* 0x000f62000c1e1500 */
[-C--:B------:R-:W-:Y:S01]  /*49d0*/  ISETP.GE.AND P4, PT, R0, R123.reuse, PT ;  /* 0x0000007b0000720c */ /* 0x080fe20003f86270 */
[----:B-1----:R-:W-:Y:S01]  /*49e0*/  HADD2.F32 R96, -RZ, R96.H0_H0 ;  /* 0x20000060ff607230 */ /* 0x002fe20000004100 */
[----:B------:R-:W-:Y:S01]  /*49f0*/  PRMT R36, RZ, 0x7610, R36 ;  /* 0x00007610ff247816 */ /* 0x000fe20000000024 */
[----:B--2---:R-:W-:Y:S01]  /*4a00*/  HADD2.F32 R87, -RZ, R87.H0_H0 ;  /* 0x20000057ff577230 */ /* 0x004fe20000004100 */
[----:B------:R-:W-:Y:S01]  /*4a10*/  PRMT R66, RZ, 0x7610, R66 ;  /* 0x00007610ff427816 */ /* 0x000fe20000000042 */
[----:B------:R-:W2:Y:S01]  /*4a20*/  @!P1 LDG.E.U16 R70, [R62.64+-0x640] ;  /* 0xfff9c0203e469981 */ /* 0x000ea2000c1e1500 */
[-C--:B------:R-:W-:Y:S01]  /*4a30*/  ISETP.GE.AND P1, PT, R14, R123.reuse, PT ;  /* 0x0000007b0e00720c */ /* 0x080fe20003f26270 */
[----:B---3--:R-:W-:Y:S01]  /*4a40*/  HADD2.F32 R104, -RZ, R104.H0_H0 ;  /* 0x20000068ff687230 */ /* 0x008fe20000004100 */
[----:B------:R-:W-:Y:S01]  /*4a50*/  PRMT R34, RZ, 0x7610, R34 ;  /* 0x00007610ff227816 */ /* 0x000fe20000000022 */
[----:B------:R-:W3:Y:S01]  /*4a60*/  @!P2 LDG.E.U16 R25, [R62.64+-0x700] ;  /* 0xfff900203e19a981 */ /* 0x000ee2000c1e1500 */
[----:B------:R-:W-:Y:S01]  /*4a70*/  ISETP.GE.AND P5, PT, R26, R123, PT ;  /* 0x0000007b1a00720c */ /* 0x000fe20003fa6270 */
[----:B----4-:R-:W-:Y:S01]  /*4a80*/  HADD2.F32 R108, -RZ, R108.H0_H0 ;  /* 0x2000006cff6c7230 */ /* 0x010fe20000004100 */
[----:B------:R-:W-:Y:S01]  /*4a90*/  PRMT R35, RZ, 0x7610, R35 ;  /* 0x00007610ff237816 */ /* 0x000fe20000000023 */
[----:B------:R-:W4:Y:S01]  /*4aa0*/  @!P3 LDG.E.U16 R17, [R62.64+-0x7c0] ;  /* 0xfff840203e11b981 */ /* 0x000f22000c1e1500 */
[----:B------:R-:W-:Y:S01]  /*4ab0*/  HADD2.F32 R110, -RZ, R110.H0_H0 ;  /* 0x2000006eff6e7230 */ /* 0x000fe20000004100 */
[----:B------:R-:W-:-:S02]  /*4ac0*/  ULDC.64 UR8, c[0x0][0x2e8] ;  /* 0x0000ba0000087ab9 */ /* 0x000fc40000000a00 */
[----:B------:R-:W2:Y:S04]  /*4ad0*/  @!P4 LDG.E.U16 R36, [R62.64+-0x740] ;  /* 0xfff8c0203e24c981 */ /* 0x000ea8000c1e1500 */
[----:B------:R-:W2:Y:S01]  /*4ae0*/  @!P1 LDG.E.U16 R31, [R62.64+-0x600] ;  /* 0xfffa00203e1f9981 */ /* 0x000ea2000c1e1500 */
[-C--:B------:R-:W-:Y:S02]  /*4af0*/  ISETP.GE.AND P1, PT, R16, R123.reuse, PT ;  /* 0x0000007b1000720c */ /* 0x080fe40003f26270 */
[-C--:B------:R-:W-:Y:S01]  /*4b00*/  ISETP.GE.AND P2, PT, R20, R123.reuse, PT ;  /* 0x0000007b1400720c */ /* 0x080fe20003f46270 */
[----:B------:R-:W3:Y:S01]  /*4b10*/  @!P6 LDG.E.U16 R66, [R62.64+-0x6c0] ;  /* 0xfff940203e42e981 */ /* 0x000ee2000c1e1500 */
[-C--:B------:R-:W-:Y:S02]  /*4b20*/  ISETP.GE.AND P3, PT, R22, R123.reuse, PT ;  /* 0x0000007b1600720c */ /* 0x080fe40003f66270 */
[-C--:B------:R-:W-:Y:S01]  /*4b30*/  ISETP.GE.AND P4, PT, R24, R123.reuse, PT ;  /* 0x0000007b1800720c */ /* 0x080fe20003f86270 */
[----:B------:R-:W3:Y:S06]  /*4b40*/  @!P5 LDG.E.U16 R61, [R62.64+-0x480] ;  /* 0xfffb80203e3dd981 */ /* 0x000eec000c1e1500 */
[----:B------:R-:W3:Y:S01]  /*4b50*/  @!P1 LDG.E.U16 R86, [R62.64+-0x5c0] ;  /* 0xfffa40203e569981 */ /* 0x000ee2000c1e1500 */
[----:B------:R-:W-:-:S02]  /*4b60*/  ISETP.GE.AND P1, PT, R18, R123, PT ;  /* 0x0000007b1200720c */ /* 0x000fc40003f26270 */
[----:B------:R-:W-:Y:S01]  /*4b70*/  ISETP.GE.AND P6, PT, R28, R123, PT ;  /* 0x0000007b1c00720c */ /* 0x000fe20003fc6270 */
        /* <DEDUP_REMOVED lines=8> */
[----:B----4-:R-:W-:Y:S04]  /*4c00*/  STS.U16 [R147+0x40], R17 ;  /* 0x0000401193007388 */ /* 0x010fe80000000400 */
[----:B------:R-:W-:Y:S04]  /*4c10*/  STS.U16 [R252+0x80], R21 ;  /* 0x00008015fc007388 */ /* 0x000fe80000000400 */
[----:B--2---:R-:W-:Y:S04]  /*4c20*/  STS.U16 [R251+0xc0], R36 ;  /* 0x0000c024fb007388 */ /* 0x004fe80000000400 */
[----:B---3--:R-:W-:Y:S04]  /*4c30*/  STS.U16 [R250+0x100], R25 ;  /* 0x00010019fa007388 */ /* 0x008fe80000000400 */
        /* <DEDUP_REMOVED lines=12> */
[----:B------:R-:W4:Y:S04]  /*4d00*/  LDS.U16 R15, [R81] ;  /* 0x00000000510f7984 */ /* 0x000f280000000400 */
[----:B------:R-:W-:Y:S04]  /*4d10*/  LDS.U16 R17, [R81+0x2] ;  /* 0x0000020051117984 */ /* 0x000fe80000000400 */
[----:B------:R-:W-:Y:S04]  /*4d20*/  LDS.U16 R21, [R81+0x4] ;  /* 0x0000040051157984 */ /* 0x000fe80000000400 */
[----:B------:R-:W2:Y:S04]  /*4d30*/  LDS.U16 R25, [R81+0x6] ;  /* 0x0000060051197984 */ /* 0x000ea80000000400 */
[----:B------:R-:W0:Y:S04]  /*4d40*/  LDS.U16 R29, [R81+0x8] ;  /* 0x00000800511d7984 */ /* 0x000e280000000400 */
[----:B------:R-:W-:Y:S04]  /*4d50*/  LDS.U16 R31, [R81+0xa] ;  /* 0x00000a00511f7984 */ /* 0x000fe80000000400 */
[----:B------:R-:W0:Y:S04]  /*4d60*/  LDS.U16 R33, [R81+0xc] ;  /* 0x00000c0051217984 */ /* 0x000e280000000400 */
[----:B------:R-:W2:Y:S04]  /*4d70*/  LDS.U16 R34, [R81+0xe] ;  /* 0x00000e0051227984 */ /* 0x000ea80000000400 */
[----:B------:R-:W-:Y:S04]  /*4d80*/  LDS.U16 R35, [R81+0x10] ;  /* 0x0000100051237984 */ /* 0x000fe80000000400 */
[----:B------:R-:W-:Y:S04]  /*4d90*/  LDS.U16 R36, [R81+0x12] ;  /* 0x0000120051247984 */ /* 0x000fe80000000400 */
[----:B------:R-:W2:Y:S04]  /*4da0*/  LDS.U16 R61, [R81+0x14] ;  /* 0x00001400513d7984 */ /* 0x000ea80000000400 */
[----:B------:R-:W-:Y:S04]  /*4db0*/  LDS.U16 R62, [R81+0x16] ;  /* 0x00001600513e7984 */ /* 0x000fe80000000400 */
[----:B------:R-:W-:Y:S04]  /*4dc0*/  LDS.U16 R63, [R81+0x18] ;  /* 0x00001800513f7984 */ /* 0x000fe80000000400 */
[----:B------:R-:W-:Y:S04]  /*4dd0*/  LDS.U16 R65, [R81+0x1a] ;  /* 0x00001a0051417984 */ /* 0x000fe80000000400 */
[----:B------:R-:W-:Y:S04]  /*4de0*/  LDS.U16 R66, [R81+0x1c] ;  /* 0x00001c0051427984 */ /* 0x000fe80000000400 */
[----:B------:R-:W4:Y:S04]  /*4df0*/  LDS.U16 R67, [R81+0x1e] ;  /* 0x00001e0051437984 */ /* 0x000f280000000400 */
[----:B------:R-:W-:Y:S01]  /*4e00*/  BAR.SYNC.DEFER_BLOCKING 0x0 ;  /* 0x0000000000007b1d */ /* 0x000fe20000010000 */
[----:B0-----:R-:W-:-:S02]  /*4e10*/  PRMT R70, RZ, 0x7610, R70 ;  /* 0x00007610ff467816 */ /* 0x001fc40000000046 */
[----:B-1----:R-:W-:-:S03]  /*4e20*/  PRMT R86, RZ, 0x7610, R86 ;  /* 0x00007610ff567816 */ /* 0x002fc60000000056 */
[----:B------:R0:W5:Y:S01]  /*4e30*/  @!P0 LDG.E.U16 R71, [R4.64] ;  /* 0x0000002004478981 */ /* 0x000162000c1e1500 */
[----:B------:R-:W-:-:S03]  /*4e40*/  ISETP.GE.AND P0, PT, R32, R123, PT ;  /* 0x0000007b2000720c */ /* 0x000fc60003f06270 */
[----:B------:R1:W5:Y:S01]  /*4e50*/  @!P1 LDG.E.U16 R70, [R2.64+-0x7c0] ;  /* 0xfff8402002469981 */ /* 0x000362000c1e1500 */
[----:B------:R-:W-:Y:S02]  /*4e60*/  ISETP.GE.AND P1, PT, R0, R123, PT ;  /* 0x0000007b0000720c */ /* 0x000fe40003f26270 */
[----:B--2---:R-:W-:Y:S01]  /*4e70*/  PRMT R88, RZ, 0x7610, R88 ;  /* 0x00007610ff587816 */ /* 0x004fe20000000058 */
[----:B------:R1:W2:Y:S01]  /*4e80*/  @!P2 LDG.E.U16 R92, [R2.64+-0x540] ;  /* 0xfffac020025ca981 */ /* 0x0002a2000c1e1500 */
[----:B---3--:R-:W-:-:S03]  /*4e90*/  PRMT R90, RZ, 0x7610, R90 ;  /* 0x00007610ff5a7816 */ /* 0x008fc6000000005a */
[----:B------:R1:W3:Y:S04]  /*4ea0*/  @!P3 LDG.E.U16 R95, [R2.64+-0x500] ;  /* 0xfffb0020025fb981 */ /* 0x0002e8000c1e1500 */
[----:B------:R1:W2:Y:S01]  /*4eb0*/  @!P0 LDG.E.U16 R85, [R2.64+-0x780] ;  /* 0xfff8802002558981 */ /* 0x0002a2000c1e1500 */
        /* <DEDUP_REMOVED lines=8> */
[----:B------:R-:W-:Y:S02]  /*4f40*/  ISETP.GE.AND P1, PT, R12, R123, PT ;  /* 0x0000007b0c00720c */ /* 0x000fe40003f26270 */
[----:B0-----:R-:W-:Y:S01]  /*4f50*/  PRMT R5, RZ, 0x7610, R5 ;  /* 0x00007610ff057816 */ /* 0x001fe20000000005 */
[----:B------:R1:W3:Y:S01]  /*4f60*/  @!P6 LDG.E.U16 R100, [R2.64+-0x440] ;  /* 0xfffbc0200264e981 */ /* 0x0002e2000c1e1500 */
[----:B------:R-:W-:-:S05]  /*4f70*/  PRMT R4, RZ, 0x7610, R4 ;  /* 0x00007610ff047816 */ /* 0x000fca0000000004 */
[----:B------:R1:W3:Y:S01]  /*4f80*/  @!P0 LDG.E.U16 R5, [R2.64+-0x680] ;  /* 0xfff9802002058981 */ /* 0x0002e2000c1e1500 */
[----:B------:R-:W-:-:S03]  /*4f90*/  ISETP.GE.AND P0, PT, R14, R123, PT ;  /* 0x0000007b0e00720c */ /* 0x000fc60003f06270 */
[----:B------:R1:W3:Y:S01]  /*4fa0*/  @!P1 LDG.E.U16 R4, [R2.64+-0x640] ;  /* 0xfff9c02002049981 */ /* 0x0002e2000c1e1500 */
[----:B------:R-:W-:Y:S02]  /*4fb0*/  ISETP.NE.AND P1, PT, R91, RZ, PT ;  /* 0x000000ff5b00720c */ /* 0x000fe40003f25270 */
[----:B------:R-:W-:-:S07]  /*4fc0*/  PRMT R91, RZ, 0x7610, R91 ;  /* 0x00007610ff5b7816 */ /* 0x000fce000000005b */
[----:B------:R1:W3:Y:S01]  /*4fd0*/  @!P0 LDG.E.U16 R91, [R2.64+-0x600] ;  /* 0xfffa0020025b8981 */ /* 0x0002e2000c1e1500 */
[----:B------:R-:W-:-:S03]  /*4fe0*/  ISETP.GE.AND P0, PT, R16, R123, PT ;  /* 0x0000007b1000720c */ /* 0x000fc60003f06270 */
[----:B------:R1:W3:Y:S10]  /*4ff0*/  @!P1 LDG.E.U16 R93, [R2.64+-0x580] ;  /* 0xfffa8020025d9981 */ /* 0x0002f4000c1e1500 */
[----:B------:R1:W3:Y:S01]  /*5000*/  @!P0 LDG.E.U16 R90, [R2.64+-0x5c0] ;  /* 0xfffa4020025a8981 */ /* 0x0002e2000c1e1500 */
[----:B----4-:R-:W-:-:S05]  /*5010*/  HADD2.F32 R15, -RZ, R15.H0_H0 ;  /* 0x2000000fff0f7230 */ /* 0x010fca0000004100 */
[----:B------:R-:W-:Y:S01]  /*5020*/  FMUL.FTZ R99, R15, -1.4426950216293334961 ;  /* 0xbfb8aa3b0f637820 */ /* 0x000fe20000410000 */
[----:B------:R-:W-:-:S05]  /*5030*/  HADD2.F32 R25, -RZ, R25.H0_H0 ;  /* 0x20000019ff197230 */ /* 0x000fca0000004100 */
[----:B------:R-:W0:Y:S01]  /*5040*/  MUFU.EX2 R99, R99 ;  /* 0x0000006300637308 */ /* 0x000e220000000800 */
[----:B------:R-:W-:Y:S01]  /*5050*/  HADD2.F32 R17, -RZ, R17.H0_H0 ;  /* 0x20000011ff117230 */ /* 0x000fe20000004100 */
[----:B-1----:R-:W-:Y:S01]  /*5060*/  FMUL.FTZ R2, R25, -1.4426950216293334961 ;  /* 0xbfb8aa3b19027820 */ /* 0x002fe20000410000 */
[----:B------:R-:W-:-:S03]  /*5070*/  HADD2.F32 R21, -RZ, R21.H0_H0 ;  /* 0x20000015ff157230 */ /* 0x000fc60000004100 */
[----:B------:R-:W-:Y:S01]  /*5080*/  FMUL.FTZ R101, R17, -1.4426950216293334961 ;  /* 0xbfb8aa3b11657820 */ /* 0x000fe20000410000 */
[----:B------:R-:W-:Y:S01]  /*5090*/  HADD2.F32 R29, -RZ, R29.H0_H0 ;  /* 0x2000001dff1d7230 */ /* 0x000fe20000004100 */
        /* <DEDUP_REMOVED lines=10> */
[----:B------:R-:W-:-:S03]  /*5140*/  HADD2.F32 R34, -RZ, R34.H0_H0 ;  /* 0x20000022ff227230 */ /* 0x000fc60000004100 */
[----:B------:R-:W-:Y:S01]  /*5150*/  FMUL.FTZ R105, R33, -1.4426950216293334961 ;  /* 0xbfb8aa3b21697820 */ /* 0x000fe20000410000 */
[----:B------:R-:W-:Y:S01]  /*5160*/  HADD2.F32 R61, -RZ, R61.H0_H0 ;  /* 0x2000003dff3d7230 */ /* 0x000fe20000004100 */
[----:B------:R-:W-:Y:S02]  /*5170*/  FMUL.FTZ R109, R34, -1.4426950216293334961 ;  /* 0xbfb8aa3b226d7820 */ /* 0x000fe40000410000 */
[----:B-1----:R-:W-:Y:S02]  /*5180*/  FADD.FTZ R3, R3, 1 ;  /* 0x3f80000003037421 */ /* 0x002fe40000010000 */
[----:B------:R-:W-:Y:S01]  /*5190*/  MUFU.EX2 R105, R105 ;  /* 0x0000006900697308 */ /* 0x000fe20000000800 */
[----:B------:R-:W-:Y:S01]  /*51a0*/  FMUL.FTZ R114, R61, -1.4426950216293334961 ;  /* 0xbfb8aa3b3d727820 */ /* 0x000fe20000410000 */
[----:B------:R-:W-:Y:S02]  /*51b0*/  HADD2.F32 R67, -RZ, R67.H0_H0 ;  /* 0x20000043ff437230 */ /* 0x000fe40000004100 */
[----:B------:R-:W-:-:S04]  /*51c0*/  HADD2.F32 R35, -RZ, R35.H0_H0 ;  /* 0x20000023ff237230 */ /* 0x000fc80000004100 */
[----:B------:R-:W-:Y:S01]  /*51d0*/  MUFU.EX2 R109, R109 ;  /* 0x0000006d006d7308 */ /* 0x000fe20000000800 */
[----:B------:R-:W-:Y:S01]  /*51e0*/  HADD2.F32 R31, -RZ, R31.H0_H0 ;  /* 0x2000001fff1f7230 */ /* 0x000fe20000004100 */
[----:B------:R-:W-:Y:S01]  /*51f0*/  FMUL.FTZ R111, R35, -1.4426950216293334961 ;  /* 0xbfb8aa3b236f7820 */ /* 0x000fe20000410000 */
[----:B------:R-:W-:-:S05]  /*5200*/  HADD2.F32 R36, -RZ, R36.H0_H0 ;  /* 0x20000024ff247230 */ /* 0x000fca0000004100 */
[----:B------:R0:W-:Y:S01]  /*5210*/  MUFU.EX2 R115, R114 ;  /* 0x0000007200737308 */ /* 0x0001e20000000800 */
[----:B------:R-:W-:Y:S01]  /*5220*/  FMUL.FTZ R103, R31, -1.4426950216293334961 ;  /* 0xbfb8aa3b1f677820 */ /* 0x000fe20000410000 */
[----:B------:R-:W-:Y:S01]  /*5230*/  HADD2.F32 R65, -RZ, R65.H0_H0 ;  /* 0x20000041ff417230 */ /* 0x000fe20000004100 */
[----:B0-----:R-:W-:-:S05]  /*5240*/  FMUL.FTZ R114, R67, -1.4426950216293334961 ;  /* 0xbfb8aa3b43727820 */ /* 0x001fca0000410000 */
[----:B------:R-:W0:Y:S01]  /*5250*/  MUFU.EX2 R111, R111 ;  /* 0x0000006f006f7308 */ /* 0x000e220000000800 */
[----:B------:R-:W-:Y:S01]  /*5260*/  FMUL.FTZ R112, R36, -1.4426950216293334961 ;  /* 0xbfb8aa3b24707820 */ /* 0x000fe20000410000 */
[----:B------:R-:W-:-:S06]  /*5270*/  HADD2.F32 R62, -RZ, R62.H0_H0 ;  /* 0x2000003eff3e7230 */ /* 0x000fcc0000004100 */
[----:B------:R-:W-:Y:S01]  /*5280*/  MUFU.EX2 R127, R114 ;  /* 0x00000072007f7308 */ /* 0x000fe20000000800 */
[----:B------:R-:W-:Y:S01]  /*5290*/  HADD2.F32 R63, -RZ, R63.H0_H0 ;  /* 0x2000003fff3f7230 */ /* 0x000fe20000004100 */
[----:B------:R-:W-:-:S06]  /*52a0*/  FMUL.FTZ R116, R62, -1.4426950216293334961 ;  /* 0xbfb8aa3b3e747820 */ /* 0x000fcc0000410000 */
[----:B------:R-:W-:Y:S08]  /*52b0*/  MUFU.EX2 R103, R103 ;  /* 0x0000006700677308 */ /* 0x000ff00000000800 */
[----:B------:R1:W-:Y:S01]  /*52c0*/  MUFU.EX2 R113, R112 ;  /* 0x0000007000717308 */ /* 0x0003e20000000800 */
[----:B------:R-:W-:Y:S02]  /*52d0*/  FMUL.FTZ R118, R63, -1.4426950216293334961 ;  /* 0xbfb8aa3b3f767820 */ /* 0x000fe40000410000 */
[----:B-1----:R-:W-:-:S05]  /*52e0*/  FMUL.FTZ R112, R65, -1.4426950216293334961 ;  /* 0xbfb8aa3b41707820 */ /* 0x002fca0000410000 */
[----:B------:R-:W-:Y:S01]  /*52f0*/  MUFU.EX2 R117, R116 ;  /* 0x0000007400757308 */ /* 0x000fe20000000800 */
[----:B0-----:R-:W-:-:S07]  /*5300*/  FADD.FTZ R111, R111, 1 ;  /* 0x3f8000006f6f7421 */ /* 0x001fce0000010000 */
[----:B------:R-:W-:Y:S01]  /*5310*/  MUFU.EX2 R121, R112 ;  /* 0x0000007000797308 */ /* 0x000fe20000000800 */
[----:B-----5:R-:W-:Y:S04]  /*5320*/  STS.U16 [R149], R71 ;  /* 0x0000004795007388 */ /* 0x020fe80000000400 */
[----:B------:R0:W-:Y:S04]  /*5330*/  STS.U16 [R147+0x40], R70 ;  /* 0x0000404693007388 */ /* 0x0001e80000000400 */
        /* <DEDUP_REMOVED lines=17> */
[----:B0-----:R-:W0:Y:S03]  /*5450*/  MUFU.RCP R70, R99 ;  /* 0x0000006300467308 */ /* 0x001e260000001000 */
[----:B------:R-:W5:Y:S04]  /*5460*/  LDS.U16 R86, [R81+0x4] ;  /* 0x0000040051567984 */ /* 0x000f680000000400 */
[----:B------:R-:W5:Y:S01]  /*5470*/  LDS.U16 R91, [R81+0x6] ;  /* 0x00000600515b7984 */ /* 0x000f620000000400 */
[----:B-1----:R0:W-:Y:S03]  /*5480*/  MUFU.RCP R92, R2 ;  /* 0x00000002005c7308 */ /* 0x0021e60000001000 */
[----:B------:R-:W1:Y:S01]  /*5490*/  LDS.U16 R93, [R81+0x8] ;  /* 0x00000800515d7984 */ /* 0x000e620000000400 */
[----:B------:R-:W-:-:S03]  /*54a0*/  FADD.FTZ R90, R102, 1 ;  /* 0x3f800000665a7421 */ /* 0x000fc60000010000 */
[----:B------:R-:W-:Y:S01]  /*54b0*/  LDS.U16 R95, [R81+0xa] ;  /* 0x00000a00515f7984 */ /* 0x000fe20000000400 */
[----:B0-----:R-:W-:Y:S01]  /*54c0*/  FADD.FTZ R2, -R70, 1 ;  /* 0x3f80000046027421 */ /* 0x001fe20000010100 */
[----:B------:R-:W0:Y:S08]  /*54d0*/  MUFU.RCP R88, R101 ;  /* 0x0000006500587308 */ /* 0x000e300000001000 */
[----:B--2---:R2:W-:Y:S01]  /*54e0*/  MUFU.RCP R98, R3 ;  /* 0x0000000300627308 */ /* 0x0045e20000001000 */
[----:B------:R-:W-:Y:S01]  /*54f0*/  FFMA.FTZ R4, R15, R2, 1 ;  /* 0x3f8000000f047423 */ /* 0x000fe20000010002 */
[----:B------:R-:W-:Y:S01]  /*5500*/  HADD2.F32 R66, -RZ, R66.H0_H0 ;  /* 0x20000042ff427230 */ /* 0x000fe20000004100 */
[----:B------:R-:W1:Y:S01]  /*5510*/  LDS.U16 R2, [R81+0xc] ;  /* 0x00000c0051027984 */ /* 0x000e620000000400 */
[----:B------:R-:W-:-:S04]  /*5520*/  FADD.FTZ R89, R109, 1 ;  /* 0x3f8000006d597421 */ /* 0x000fc80000010000 */
[----:B------:R-:W-:Y:S01]  /*5530*/  MUFU.EX2 R119, R118 ;  /* 0x0000007600777308 */ /* 0x000fe20000000800 */
[----:B---3--:R-:W-:Y:S01]  /*5540*/  HADD2.F32 R71, -RZ, R71.H0_H0 ;  /* 0x20000047ff477230 */ /* 0x008fe20000004100 */
[----:B------:R-:W-:Y:S01]  /*5550*/  FADD.FTZ R100, R103, 1 ;  /* 0x3f80000067647421 */ /* 0x000fe20000010000 */
[----:B------:R-:W-:Y:S01]  /*5560*/  LDS.U16 R126, [R81+0x16] ;  /* 0x00001600517e7984 */ /* 0x000fe20000000400 */
[----:B----4-:R-:W-:Y:S02]  /*5570*/  HADD2.F32 R85, -RZ, R85.H0_H0 ;  /* 0x20000055ff557230 */ /* 0x010fe40000004100 */
[----:B--2---:R-:W-:Y:S01]  /*5580*/  FMUL.FTZ R3, R94, R71 ;  /* 0x000000475e037220 */ /* 0x004fe20000410000 */
[----:B------:R-:W-:Y:S01]  /*5590*/  LDS.U16 R122, [R81+0x12] ;  /* 0x00001200517a7984 */ /* 0x000fe20000000400 */
[----:B------:R-:W2:Y:S01]  /*55a0*/  MUFU.RCP R90, R90 ;  /* 0x0000005a005a7308 */ /* 0x000ea20000001000 */
[----:B------:R-:W-:Y:S02]  /*55b0*/  FMUL.FTZ R5, R96, R85 ;  /* 0x0000005560057220 */ /* 0x000fe40000410000 */
[----:B------:R-:W-:Y:S01]  /*55c0*/  LDS.U16 R124, [R81+0x14] ;  /* 0x00001400517c7984 */ /* 0x000fe20000000400 */
[----:B------:R-:W-:-:S02]  /*55d0*/  FMUL.FTZ R3, R70, R3 ;  /* 0x0000000346037220 */ /* 0x000fc40000410000 */
[----:B0-----:R-:W-:Y:S01]  /*55e0*/  FMUL.FTZ R97, R88, R5 ;  /* 0x0000000558617220 */ /* 0x001fe20000410000 */
[----:B------:R-:W-:Y:S01]  /*55f0*/  LDS.U16 R128, [R81+0x18] ;  /* 0x0000180051807984 */ /* 0x000fe20000000400 */
[----:B------:R-:W-:Y:S01]  /*5600*/  FMUL.FTZ R5, R3, R4 ;  /* 0x0000000403057220 */ /* 0x000fe20000410000 */
[----:B-----5:R-:W-:Y:S02]  /*5610*/  HADD2.F32 R86, -RZ, R86.H0_H0 ;  /* 0x20000056ff567230 */ /* 0x020fe40000004100 */
[----:B------:R-:W0:Y:S04]  /*5620*/  LDS.U16 R3, [R81+0xe] ;  /* 0x00000e0051037984 */ /* 0x000e280000000400 */
[----:B------:R-:W3:Y:S01]  /*5630*/  LDS.U16 R4, [R81+0x10] ;  /* 0x0000100051047984 */ /* 0x000ee20000000400 */
[----:B--2---:R-:W-:-:S02]  /*5640*/  FADD.FTZ R114, -R90, 1 ;  /* 0x3f8000005a727421 */ /* 0x004fc40000010100 */
[----:B------:R-:W-:Y:S02]  /*5650*/  FMUL.FTZ R99, R87, R86 ;  /* 0x0000005657637220 */ /* 0x000fe40000410000 */
[----:B------:R-:W-:Y:S01]  /*5660*/  FADD.FTZ R102, R105, 1 ;  /* 0x3f80000069667421 */ /* 0x000fe20000010000 */
[----:B------:R-:W-:Y:S01]  /*5670*/  HADD2.F32 R91, -RZ, R91.H0_H0 ;  /* 0x2000005bff5b7230 */ /* 0x000fe20000004100 */
[----:B------:R-:W-:Y:S02]  /*5680*/  FFMA.FTZ R114, R21, R114, 1 ;  /* 0x3f80000015727423 */ /* 0x000fe40000010072 */
[----:B------:R-:W-:Y:S02]  /*5690*/  FMUL.FTZ R99, R90, R99 ;  /* 0x000000635a637220 */ /* 0x000fe40000410000 */
[----:B------:R-:W2:Y:S02]  /*56a0*/  MUFU.RCP R102, R102 ;  /* 0x0000006600667308 */ /* 0x000ea40000001000 */
[----:B------:R-:W-:Y:S01]  /*56b0*/  FMUL.FTZ R109, R99, R114 ;  /* 0x00000072636d7220 */ /* 0x000fe20000410000 */
[----:B-1----:R-:W-:Y:S01]  /*56c0*/  HADD2.F32 R93, -RZ, R93.H0_H0 ;  /* 0x2000005dff5d7230 */ /* 0x002fe20000004100 */
[----:B------:R-:W-:-:S02]  /*56d0*/  FADD.FTZ R114, -R92, 1 ;  /* 0x3f8000005c727421 */ /* 0x000fc40000010100 */
[----:B------:R-:W-:Y:S02]  /*56e0*/  FMUL.FTZ R99, R104, R91 ;  /* 0x0000005b68637220 */ /* 0x000fe40000410000 */
[----:B------:R-:W-:Y:S02]  /*56f0*/  FADD.FTZ R112, -R88, 1 ;  /* 0x3f80000058707421 */ /* 0x000fe40000010100 */
[----:B------:R-:W-:Y:S02]  /*5700*/  FFMA.FTZ R114, R25, R114, 1 ;  /* 0x3f80000019727423 */ /* 0x000fe40000010072 */
[----:B------:R-:W-:Y:S02]  /*5710*/  FMUL.FTZ R99, R92, R99 ;  /* 0x000000635c637220 */ /* 0x000fe40000410000 */
[----:B------:R-:W-:Y:S02]  /*5720*/  FADD.FTZ R116, -R98, 1 ;  /* 0x3f80000062747421 */ /* 0x000fe40000010100 */
[----:B------:R-:W-:-:S02]  /*5730*/  FMUL.FTZ R101, R108, R93 ;  /* 0x0000005d6c657220 */ /* 0x000fc40000410000 */
[----:B------:R-:W-:Y:S02]  /*5740*/  FFMA.FTZ R112, R17, R112, 1 ;  /* 0x3f80000011707423 */ /* 0x000fe40000010070 */
[----:B------:R-:W-:Y:S01]  /*5750*/  FMUL.FTZ R138, R99, R114 ;  /* 0x00000072638a7220 */ /* 0x000fe20000410000 */
[----:B------:R-:W-:Y:S01]  /*5760*/  HADD2.F32 R114, -RZ, R69.H0_H0 ;  /* 0x20000045ff727230 */ /* 0x000fe20000004100 */
[----:B------:R-:W-:Y:S01]  /*5770*/  FFMA.FTZ R118, R29, R116, 1 ;  /* 0x3f8000001d767423 */ /* 0x000fe20000010074 */
[----:B------:R-:W-:Y:S01]  /*5780*/  HADD2.F32 R69, -RZ, R2.H0_H0 ;  /* 0x20000002ff457230 */ /* 0x000fe20000004100 */
[----:B------:R-:W-:Y:S02]  /*5790*/  FMUL.FTZ R101, R98, R101 ;  /* 0x0000006562657220 */ /* 0x000fe40000410000 */
[----:B------:R-:W-:Y:S01]  /*57a0*/  FMUL.FTZ R132, R97, R112 ;  /* 0x0000007061847220 */ /* 0x000fe20000410000 */
[----:B------:R-:W-:Y:S01]  /*57b0*/  MUFU.RCP R89, R89 ;  /* 0x0000005900597308 */ /* 0x000fe20000001000 */
[----:B------:R-:W-:-:S07]  /*57c0*/  FMUL.FTZ R99, R114, R69 ;  /* 0x0000004572637220 */ /* 0x000fce0000410000 */
[----:B------:R1:W4:Y:S01]  /*57d0*/  MUFU.RCP R112, R111 ;  /* 0x0000006f00707308 */ /* 0x0003220000001000 */
[C---:B--2---:R-:W-:Y:S02]  /*57e0*/  FMUL.FTZ R2, R102.reuse, R99 ;  /* 0x0000006366027220 */ /* 0x044fe40000410000 */
[----:B-1----:R-:W-:Y:S02]  /*57f0*/  FMUL.FTZ R111, R101, R118 ;  /* 0x00000076656f7220 */ /* 0x002fe40000410000 */
[----:B------:R-:W-:-:S03]  /*5800*/  FADD.FTZ R118, -R102, 1 ;  /* 0x3f80000066767421 */ /* 0x000fc60000010100 */
[----:B------:R-:W1:Y:S01]  /*5810*/  MUFU.RCP R100, R100 ;  /* 0x0000006400647308 */ /* 0x000e620000001000 */
[----:B------:R-:W-:Y:S02]  /*5820*/  FFMA.FTZ R101, R33, R118, 1 ;  /* 0x3f80000021657423 */ /* 0x000fe40000010076 */
[----:B------:R-:W-:Y:S01]  /*5830*/  FADD.FTZ R97, R113, 1 ;  /* 0x3f80000071617421 */ /* 0x000fe20000010000 */
[----:B------:R-:W-:Y:S01]  /*5840*/  HADD2.F32 R99, -RZ, R64.H0_H0 ;  /* 0x20000040ff637230 */ /* 0x000fe20000004100 */
[----:B------:R-:W-:Y:S01]  /*5850*/  FMUL.FTZ R113, R2, R101 ;  /* 0x0000006502717220 */ /* 0x000fe20000410000 */
[----:B------:R-:W-:Y:S02]  /*5860*/  HADD2.F32 R101, -RZ, R60.H0_H0 ;  /* 0x2000003cff657230 */ /* 0x000fe40000004100 */
[----:B0-----:R-:W-:Y:S02]  /*5870*/  HADD2.F32 R64, -RZ, R3.H0_H0 ;  /* 0x20000003ff407230 */ /* 0x001fe40000004100 */
[----:B---3--:R-:W-:Y:S01]  /*5880*/  HADD2.F32 R60, -RZ, R4.H0_H0 ;  /* 0x20000004ff3c7230 */ /* 0x008fe20000004100 */
[----:B------:R-:W-:Y:S01]  /*5890*/  FADD.FTZ R115, R115, 1 ;  /* 0x3f80000073737421 */ /* 0x000fe20000010000 */
[----:B------:R-:W-:Y:S01]  /*58a0*/  HADD2.F32 R95, -RZ, R95.H0_H0 ;  /* 0x2000005fff5f7230 */ /* 0x000fe20000004100 */
[----:B------:R-:W-:-:S02]  /*58b0*/  FMUL.FTZ R120, R66, -1.4426950216293334961 ;  /* 0xbfb8aa3b42787820 */ /* 0x000fc40000410000 */
[----:B----4-:R-:W-:Y:S02]  /*58c0*/  FADD.FTZ R4, -R112, 1 ;  /* 0x3f80000070047421 */ /* 0x010fe40000010100 */
[----:B------:R-:W-:Y:S02]  /*58d0*/  FADD.FTZ R3, -R89, 1 ;  /* 0x3f80000059037421 */ /* 0x000fe40000010100 */
[----:B------:R-:W-:Y:S02]  /*58e0*/  FMUL.FTZ R2, R99, R64 ;  /* 0x0000004063027220 */ /* 0x000fe40000410000 */
[----:B------:R-:W-:Y:S01]  /*58f0*/  FMUL.FTZ R105, R101, R60 ;  /* 0x0000003c65697220 */ /* 0x000fe20000410000 */
[----:B------:R0:W-:Y:S01]  /*5900*/  MUFU.RCP R116, R115 ;  /* 0x0000007300747308 */ /* 0x0001e20000001000 */
[----:B------:R-:W-:Y:S02]  /*5910*/  FMUL.FTZ R103, R110, R95 ;  /* 0x0000005f6e677220 */ /* 0x000fe40000410000 */
[----:B------:R-:W-:-:S02]  /*5920*/  FFMA.FTZ R3, R34, R3, 1 ;  /* 0x3f80000022037423 */ /* 0x000fc40000010003 */
[----:B------:R-:W-:-:S03]  /*5930*/  FMUL.FTZ R2, R89, R2 ;  /* 0x0000000259027220 */ /* 0x000fc60000410000 */
[----:B------:R2:W-:Y:S01]  /*5940*/  MUFU.EX2 R125, R120 ;  /* 0x00000078007d7308 */ /* 0x0005e20000000800 */
[----:B0-----:R-:W-:Y:S02]  /*5950*/  FFMA.FTZ R115, R35, R4, 1 ;  /* 0x3f80000023737423 */ /* 0x001fe40000010004 */
[----:B------:R-:W-:Y:S02]  /*5960*/  FMUL.FTZ R4, R112, R105 ;  /* 0x0000006970047220 */ /* 0x000fe40000410000 */
[C---:B-1----:R-:W-:Y:S02]  /*5970*/  FMUL.FTZ R103, R100.reuse, R103 ;  /* 0x0000006764677220 */ /* 0x042fe40000410000 */
[----:B--2---:R-:W-:Y:S02]  /*5980*/  FADD.FTZ R120, -R100, 1 ;  /* 0x3f80000064787421 */ /* 0x004fe40000010100 */
[----:B------:R-:W-:Y:S02]  /*5990*/  FMUL.FTZ R142, R2, R3 ;  /* 0x00000003028e7220 */ /* 0x000fe40000410000 */
[----:B------:R-:W-:Y:S01]  /*59a0*/  FFMA.FTZ R120, R31, R120, 1 ;  /* 0x3f8000001f787423 */ /* 0x000fe20000010078 */
[----:B------:R-:W0:Y:S01]  /*59b0*/  LDS.U16 R2, [R81+0x1a] ;  /* 0x00001a0051027984 */ /* 0x000e220000000400 */
[----:B------:R-:W-:-:S03]  /*59c0*/  FMUL.FTZ R115, R4, R115 ;  /* 0x0000007304737220 */ /* 0x000fc60000410000 */
[----:B------:R-:W1:Y:S01]  /*59d0*/  LDS.U16 R3, [R81+0x1c] ;  /* 0x00001c0051037984 */ /* 0x000e620000000400 */
[----:B------:R-:W-:-:S03]  /*59e0*/  FMUL.FTZ R140, R103, R120 ;  /* 0x00000078678c7220 */ /* 0x000fc60000410000 */
[----:B------:R-:W2:Y:S01]  /*59f0*/  LDS.U16 R4, [R81+0x1e] ;  /* 0x00001e0051047984 */ /* 0x000ea20000000400 */
[----:B------:R-:W-:Y:S02]  /*5a00*/  FADD.FTZ R103, R117, 1 ;  /* 0x3f80000075677421 */ /* 0x000fe40000010000 */
[----:B------:R-:W-:-:S04]  /*5a10*/  FADD.FTZ R119, R119, 1 ;  /* 0x3f80000077777421 */ /* 0x000fc80000010000 */
[----:B------:R-:W3:Y:S08]  /*5a20*/  MUFU.RCP R118, R119 ;  /* 0x0000007700767308 */ /* 0x000ef00000001000 */
[----:B------:R-:W4:Y:S08]  /*5a30*/  MUFU.RCP R103, R103 ;  /* 0x0000006700677308 */ /* 0x000f300000001000 */
[----:B------:R-:W5:Y:S01]  /*5a40*/  MUFU.RCP R97, R97 ;  /* 0x0000006100617308 */ /* 0x000f620000001000 */
[----:B------:R-:W-:Y:S01]  /*5a50*/  FADD.FTZ R120, R121, 1 ;  /* 0x3f80000079787421 */ /* 0x000fe20000010000 */
[----:B------:R-:W-:Y:S01]  /*5a60*/  HADD2.F32 R19, -RZ, R19.H0_H0 ;  /* 0x20000013ff137230 */ /* 0x000fe20000004100 */
[----:B---3--:R-:W-:Y:S01]  /*5a70*/  FADD.FTZ R144, -R118, 1 ;  /* 0x3f80000076907421 */ /* 0x008fe20000010100 */
[----:B------:R-:W-:Y:S01]  /*5a80*/  HADD2.F32 R126, -RZ, R126.H0_H0 ;  /* 0x2000007eff7e7230 */ /* 0x000fe20000004100 */
[----:B------:R-:W-:Y:S01]  /*5a90*/  FADD.FTZ R125, R125, 1 ;  /* 0x3f8000007d7d7421 */ /* 0x000fe20000010000 */
[----:B------:R-:W-:Y:S01]  /*5aa0*/  HADD2.F32 R27, -RZ, R27.H0_H0 ;  /* 0x2000001bff1b7230 */ /* 0x000fe20000004100 */
[----:B------:R-:W-:Y:S01]  /*5ab0*/  FADD.FTZ R127, R127, 1 ;  /* 0x3f8000007f7f7421 */ /* 0x000fe20000010000 */
[----:B------:R-:W-:Y:S01]  /*5ac0*/  HADD2.F32 R23, -RZ, R23.H0_H0 ;  /* 0x20000017ff177230 */ /* 0x000fe20000004100 */
[----:B------:R-:W-:Y:S01]  /*5ad0*/  FADD.FTZ R134, -R116, 1 ;  /* 0x3f80000074867421 */ /* 0x000fe20000010100 */
[----:B------:R-:W-:Y:S01]  /*5ae0*/  HADD2.F32 R122, -RZ, R122.H0_H0 ;  /* 0x2000007aff7a7230 */ /* 0x000fe20000004100 */
[----:B----4-:R-:W-:Y:S01]  /*5af0*/  FADD.FTZ R119, -R103, 1 ;  /* 0x3f80000067777421 */ /* 0x010fe20000010100 */
[----:B------:R-:W-:Y:S01]  /*5b00*/  HADD2.F32 R124, -RZ, R124.H0_H0 ;  /* 0x2000007cff7c7230 */ /* 0x000fe20000004100 */
[----:B------:R-:W-:Y:S01]  /*5b10*/  FFMA.FTZ R148, R63, R144, 1 ;  /* 0x3f8000003f947423 */ /* 0x000fe20000010090 */
[----:B------:R-:W3:Y:S01]  /*5b20*/  MUFU.RCP R120, R120 ;  /* 0x0000007800787308 */ /* 0x000ee20000001000 */
[----:B------:R-:W-:-:S02]  /*5b30*/  FFMA.FTZ R136, R61, R134, 1 ;  /* 0x3f8000003d887423 */ /* 0x000fc40000010086 */
[----:B------:R-:W-:Y:S02]  /*5b40*/  FFMA.FTZ R146, R62, R119, 1 ;  /* 0x3f8000003e927423 */ /* 0x000fe40000010077 */
[----:B------:R-:W-:Y:S01]  /*5b50*/  FMUL.FTZ R144, R19, R126 ;  /* 0x0000007e13907220 */ /* 0x000fe20000410000 */
[----:B------:R-:W-:Y:S01]  /*5b60*/  HADD2.F32 R13, -RZ, R13.H0_H0 ;  /* 0x2000000dff0d7230 */ /* 0x000fe20000004100 */
[----:B-----5:R-:W-:Y:S01]  /*5b70*/  FADD.FTZ R117, -R97, 1 ;  /* 0x3f80000061757421 */ /* 0x020fe20000010100 */
[----:B------:R4:W5:Y:S01]  /*5b80*/  MUFU.RCP R105, R125 ;  /* 0x0000007d00697308 */ /* 0x0009620000001000 */
[----:B------:R-:W-:Y:S01]  /*5b90*/  FMUL.FTZ R134, R27, R122 ;  /* 0x0000007a1b867220 */ /* 0x000fe20000410000 */
[----:B------:R-:W-:Y:S01]  /*5ba0*/  HADD2.F32 R128, -RZ, R128.H0_H0 ;  /* 0x20000080ff807230 */ /* 0x000fe20000004100 */
[----:B------:R-:W-:-:S05]  /*5bb0*/  FMUL.FTZ R119, R23, R124 ;  /* 0x0000007c17777220 */ /* 0x000fca0000410000 */
[----:B------:R-:W0:Y:S01]  /*5bc0*/  MUFU.RCP R130, R127 ;  /* 0x0000007f00827308 */ /* 0x000e220000001000 */
[----:B------:R-:W-:Y:S02]  /*5bd0*/  FMUL.FTZ R121, R103, R144 ;  /* 0x0000009067797220 */ /* 0x000fe40000410000 */
[----:B------:R-:W-:Y:S02]  /*5be0*/  FFMA.FTZ R117, R36, R117, 1 ;  /* 0x3f80000024757423 */ /* 0x000fe40000010075 */
[----:B------:R-:W-:Y:S02]  /*5bf0*/  FMUL.FTZ R134, R97, R134 ;  /* 0x0000008661867220 */ /* 0x000fe40000410000 */
[----:B------:R-:W-:Y:S02]  /*5c00*/  FMUL.FTZ R119, R116, R119 ;  /* 0x0000007774777220 */ /* 0x000fe40000410000 */
[----:B----4-:R-:W-:Y:S02]  /*5c10*/  FMUL.FTZ R125, R13, R128 ;  /* 0x000000800d7d7220 */ /* 0x010fe40000410000 */
        /* <DEDUP_REMOVED lines=9> */
[----:B0-----:R-:W-:Y:S02]  /*5cb0*/  HADD2.F32 R7, -RZ, R2.H0_H0 ;  /* 0x20000002ff077230 */ /* 0x001fe40000004100 */
[----:B-1----:R-:W-:Y:S02]  /*5cc0*/  HADD2.F32 R9, -RZ, R3.H0_H0 ;  /* 0x20000003ff097230 */ /* 0x002fe40000004100 */
[----:B--2---:R-:W-:Y:S01]  /*5cd0*/  HADD2.F32 R11, -RZ, R4.H0_H0 ;  /* 0x20000004ff0b7230 */ /* 0x004fe20000004100 */
[----:B------:R-:W-:Y:S02]  /*5ce0*/  FMUL.FTZ R125, R125, R148 ;  /* 0x000000947d7d7220 */ /* 0x000fe40000410000 */
[----:B---3--:R-:W-:Y:S02]  /*5cf0*/  FADD.FTZ R148, -R120, 1 ;  /* 0x3f80000078947421 */ /* 0x008fe40000010100 */
[----:B-----5:R-:W-:Y:S02]  /*5d00*/  FADD.FTZ R5, -R105, 1 ;  /* 0x3f80000069057421 */ /* 0x020fe40000010100 */
[----:B------:R-:W-:-:S02]  /*5d10*/  FADD.FTZ R150, -R130, 1 ;  /* 0x3f80000082967421 */ /* 0x000fc40000010100 */
        /* <DEDUP_REMOVED lines=17> */
[----:B------:R-:W-:Y:S02]  /*5e30*/  ISETP.NE.AND P6, PT, R84, RZ, PT ;  /* 0x000000ff5400720c */ /* 0x000fe40003fc5270 */
[----:B------:R-:W-:Y:S02]  /*5e40*/  F2FP.PACK_AB R113, R142, R113 ;  /* 0x000000718e71723e */ /* 0x000fe400000000ff */
[----:B------:R-:W-:Y:S02]  /*5e50*/  F2FP.PACK_AB R115, R144, R115 ;  /* 0x000000739073723e */ /* 0x000fe400000000ff */
[----:B------:R-:W-:-:S02]  /*5e60*/  F2FP.PACK_AB R119, R146, R119 ;  /* 0x000000779277723e */ /* 0x000fc400000000ff */
        /* <DEDUP_REMOVED lines=65> */
.L_x_5411:
[----:B-1----:R-:W-:Y:S05]  /*6280*/  BSYNC B0 ;  /* 0x0000000000007941 */ /* 0x002fea0003800000 */
.L_x_5410:
        /* <DEDUP_REMOVED lines=37> */
[----:B------:R-:W-:Y:S01]  /*64e0*/  ISETP.GE.AND P1, PT, R18, R143, PT ;  /* 0x0000008f1200720c */ /* 0x000fe20003f26270 */
[----:B------:R-:W-:Y:S02]  /*64f0*/  FMUL.FTZ R103, R62, R103 ;  /* 0x000000673e677220 */ /* 0x000fe40000410000 */
[----:B------:R-:W-:Y:S01]  /*6500*/  @!P0 STG.E.U16 [R2.64+-0x6c0], R119 ;  /* 0xfff9407702008986 */ /* 0x000fe2000c101520 */
[-C--:B------:R-:W-:Y:S01]  /*6510*/  ISETP.GE.AND P0, PT, R20, R143.reuse, PT ;  /* 0x0000008f1400720c */ /* 0x080fe20003f06270 */
        /* <DEDUP_REMOVED lines=67> */
[----:B------:R-:W-:Y:S01]  /*6950*/  PRMT R11, R17, 0x7632, R11 ;  /* 0x00007632110b7816 */ /* 0x000fe2000000000b */
[----:B------:R-:W-:Y:S01]  /*6960*/  UIMAD UR36, UR12, UR9, UR7 ;  /* 0x000000090c2472a4 */ /* 0x000fe2000f8e0207 */
[----:B------:R-:W-:Y:S01]  /*6970*/  F2FP.PACK_AB R7, R7, R118 ;  /* 0x000000760707723e */ /* 0x000fe200000000ff */
[----:B------:R2:W-:Y:S01]  /*6980*/  STS.U16 [R81+0xa], R19 ;  /* 0x00000a1351007388 */ /* 0x0005e20000000400 */
[----:B------:R-:W-:Y:S01]  /*6990*/  F2FP.PACK_AB R9, R60, R9 ;  /* 0x000000093c09723e */ /* 0x000fe200000000ff */
[----:B------:R-:W-:Y:S01]  /*69a0*/  UIADD3 UR7, UR35, UR36, URZ ;  /* 0x0000002423077290 */ /* 0x000fe2000fffe03f */
[----:B0-----:R-:W-:Y:S01]  /*69b0*/  PRMT R17, R35, 0x7632, R17 ;  /* 0x0000763223117816 */ /* 0x001fe20000000011 */
[----:B------:R0:W-:Y:S01]  /*69c0*/  STS.U16 [R81+0x2], R11 ;  /* 0x0000020b51007388 */ /* 0x0001e20000000400 */
[C---:B-1----:R-:W-:Y:S01]  /*69d0*/  PRMT R21, R7.reuse, 0x7610, R21 ;  /* 0x0000761007157816 */ /* 0x042fe20000000015 */
[----:B------:R-:W-:Y:S01]  /*69e0*/  BSSY B0, `(.L_x_5413) ;  /* 0x0000036000007945 */ /* 0x000fe20003800000 */
[----:B------:R-:W-:Y:S01]  /*69f0*/  PRMT R23, R7, 0x7632, R23 ;  /* 0x0000763207177816 */ /* 0x000fe20000000017 */
[----:B------:R-:W-:Y:S01]  /*6a00*/  STS.U16 [R81+0x6], R13 ;  /* 0x0000060d51007388 */ /* 0x000fe20000000400 */
[----:B------:R-:W-:-:S02]  /*6a10*/  PRMT R25, R9, 0x7610, R25 ;  /* 0x0000761009197816 */ /* 0x000fc40000000019 */
[----:B--2---:R-:W-:Y:S01]  /*6a20*/  PRMT R19, R103, 0x7632, R19 ;  /* 0x0000763267137816 */ /* 0x004fe20000000013 */
[----:B------:R-:W-:Y:S01]  /*6a30*/  STS.U16 [R81+0x8], R29 ;  /* 0x0000081d51007388 */ /* 0x000fe20000000400 */
[----:B------:R-:W-:Y:S02]  /*6a40*/  PRMT R27, R9, 0x7632, R27 ;  /* 0x00007632091b7816 */ /* 0x000fe4000000001b */
        /* <DEDUP_REMOVED lines=47> */
.L_x_5414:
[----:B------:R-:W-:Y:S05]  /*6d40*/  BSYNC B0 ;  /* 0x0000000000007941 */ /* 0x000fea0003800000 */
.L_x_5413:
        /* <DEDUP_REMOVED lines=43> */
.L_x_5412:
[----:B------:R-:W2:Y:S01]  /*7000*/  LDL.LU R0, [R1+0x18] ;  /* 0x0000180001007983 */ /* 0x000ea20000300800 */
[----:B------:R-:W-:Y:S01]  /*7010*/  HADD2.F32 R7, -RZ, R80.H0_H0 ;  /* 0x20000050ff077230 */ /* 0x000fe20000004100 */
[----:B------:R-:W-:Y:S01]  /*7020*/  MOV R8, c[0x0][0x16c] ;  /* 0x00005b0000087a02 */ /* 0x000fe20000000f00 */
[----:B------:R-:W-:Y:S01]  /*7030*/  HADD2.F32 R6, -RZ, R79.H0_H0 ;  /* 0x2000004fff067230 */ /* 0x000fe20000004100 */
[----:B------:R-:W-:Y:S01]  /*7040*/  HFMA2.MMA R32, -RZ, RZ, 0, 0 ;  /* 0x00000000ff207435 */ /* 0x000fe200000001ff */
[----:B------:R-:W-:Y:S01]  /*7050*/  FMUL.FTZ R228, R94, UR4 ;  /* 0x000000045ee47c20 */ /* 0x000fe20008410000 */
[----:B------:R-:W-:Y:S01]  /*7060*/  ISETP.GE.AND P0, PT, R8, 0x1, PT ;  /* 0x000000010800780c */ /* 0x000fe20003f06270 */
        /* <DEDUP_REMOVED lines=87> */
[----:B0-----:R-:W-:-:S02]  /*75e0*/  FADD.FTZ R0, R61, R61 ;  /* 0x0000003d3d007221 */ /* 0x001fc40000010000 */
.L_x_5516:
        /* <DEDUP_REMOVED lines=38> */
[----:B------:R-:W-:Y:S02]  /*7850*/  PRMT R70, RZ, 0x7610, R70 ;  /* 0x00007610ff467816 */ /* 0x000fe40000000046 */
[----:B------:R-:W-:Y:S02]  /*7860*/  LOP3.LUT R68, R64, 0x80, RZ, 0xfc, !PT ;  /* 0x0000008040447812 */ /* 0x000fe400078efcff */
[----:B------:R-:W-:Y:S02]  /*7870*/  ISETP.GE.AND P2, PT, R65, UR36, PT ;  /* 0x0000002441007c0c */ /* 0x000fe4000bf46270 */
[----:B------:R-:W-:Y:S02]  /*7880*/  LEA.HI.X R63, R66, UR23, R63, 0x1, P4 ;  /* 0x00000017423f7c11 */ /* 0x000fe4000a0f0c3f */
[C---:B------:R-:W-:Y:S02]  /*7890*/  LOP3.LUT R67, R64.reuse, 0xa0, RZ, 0xfc, !PT ;  /* 0x000000a040437812 */ /* 0x040fe400078efcff */
[----:B------:R-:W-:Y:S01]  /*78a0*/  PRMT R65, RZ, 0x7610, R65 ;  /* 0x00007610ff417816 */ /* 0x000fe20000000041 */
[----:B------:R0:W3:Y:S01]  /*78b0*/  @!P5 LDG.E.U16 R70, [R62.64] ;  /* 0x000000203e46d981 */ /* 0x0000e2000c1e1500 */
[----:B------:R-:W-:-:S02]  /*78c0*/  LOP3.LUT R66, R64, 0xc0, RZ, 0xfc, !PT ;  /* 0x000000c040427812 */ /* 0x000fc400078efcff */
[----:B------:R-:W-:Y:S02]  /*78d0*/  ISETP.GE.AND P3, PT, R68, UR36, PT ;  /* 0x0000002444007c0c */ /* 0x000fe4000bf66270 */
[----:B------:R-:W-:Y:S01]  /*78e0*/  LOP3.LUT R68, R64, 0xe0, RZ, 0xfc, !PT ;  /* 0x000000e040447812 */ /* 0x000fe200078efcff */
[----:B------:R0:W4:Y:S01]  /*78f0*/  @!P0 LDG.E.U16 R65, [R62.64+0x40] ;  /* 0x000040203e418981 */ /* 0x000122000c1e1500 */
[----:B------:R-:W-:Y:S02]  /*7900*/  ISETP.GE.AND P4, PT, R67, UR36, PT ;  /* 0x0000002443007c0c */ /* 0x000fe4000bf86270 */
[----:B------:R-:W-:Y:S02]  /*7910*/  ISETP.GE.AND P5, PT, R66, UR36, PT ;  /* 0x0000002442007c0c */ /* 0x000fe4000bfa6270 */
[----:B------:R-:W-:Y:S02]  /*7920*/  PRMT R67, RZ, 0x7610, R67 ;  /* 0x00007610ff437816 */ /* 0x000fe40000000043 */
[----:B------:R-:W-:-:S02]  /*7930*/  PRMT R66, RZ, 0x7610, R66 ;  /* 0x00007610ff427816 */ /* 0x000fc40000000042 */
[----:B------:R-:W-:Y:S02]  /*7940*/  ISETP.GE.AND P0, PT, R68, UR36, PT ;  /* 0x0000002444007c0c */ /* 0x000fe4000bf06270 */
[C---:B------:R-:W-:Y:S01]  /*7950*/  LOP3.LUT R68, R64.reuse, 0x100, RZ, 0xfc, !PT ;  /* 0x0000010040447812 */ /* 0x040fe200078efcff */
[----:B------:R0:W3:Y:S01]  /*7960*/  @!P1 LDG.E.U16 R67, [R62.64+0x80] ;  /* 0x000080203e439981 */ /* 0x0000e2000c1e1500 */
[----:B------:R-:W-:Y:S02]  /*7970*/  LOP3.LUT R71, R64, 0x120, RZ, 0xfc, !PT ;  /* 0x0000012040477812 */ /* 0x000fe400078efcff */
[----:B------:R-:W-:Y:S01]  /*7980*/  PRMT R69, RZ, 0x7610, R69 ;  /* 0x00007610ff457816 */ /* 0x000fe20000000045 */
[----:B------:R0:W3:Y:S01]  /*7990*/  @!P2 LDG.E.U16 R66, [R62.64+0xc0] ;  /* 0x0000c0203e42a981 */ /* 0x0000e2000c1e1500 */
[----:B------:R-:W-:Y:S02]  /*79a0*/  ISETP.GE.AND P1, PT, R68, UR36, PT ;  /* 0x0000002444007c0c */ /* 0x000fe4000bf26270 */
[----:B------:R-:W-:-:S02]  /*79b0*/  ISETP.GE.AND P2, PT, R71, UR36, PT ;  /* 0x0000002447007c0c */ /* 0x000fc4000bf46270 */
[C---:B------:R-:W-:Y:S01]  /*79c0*/  LOP3.LUT R71, R64.reuse, 0x140, RZ, 0xfc, !PT ;  /* 0x0000014040477812 */ /* 0x040fe200078efcff */
[----:B------:R0:W3:Y:S01]  /*79d0*/  @!P3 LDG.E.U16 R69, [R62.64+0x100] ;  /* 0x000100203e45b981 */ /* 0x0000e2000c1e1500 */
[----:B------:R-:W-:Y:S02]  /*79e0*/  PRMT R68, RZ, 0x7610, R68 ;  /* 0x00007610ff447816 */ /* 0x000fe40000000044 */
        /* <DEDUP_REMOVED lines=64> */
[----:B------:R-:W-:Y:S02]  /*7df0*/  PRMT R101, RZ, 0x7610, R101 ;  /* 0x00007610ff657816 */ /* 0x000fe40000000065 */
[----:B------:R-:W-:Y:S02]  /*7e00*/  LOP3.LUT R102, R64, 0x360, RZ, 0xfc, !PT ;  /* 0x0000036040667812 */ /* 0x000fe400078efcff */
[----:B------:R-:W-:Y:S01]  /*7e10*/  ISETP.GE.AND P1, PT, R100, UR36, PT ;  /* 0x0000002464007c0c */ /* 0x000fe2000bf26270 */
[----:B------:R0:W3:Y:S01]  /*7e20*/  @!P2 LDG.E.U16 R99, [R62.64+0x540] ;  /* 0x000540203e63a981 */ /* 0x0000e2000c1e1500 */
[----:B------:R-:W-:-:S02]  /*7e30*/  LOP3.LUT R100, R64, 0x380, RZ, 0xfc, !PT ;  /* 0x0000038040647812 */ /* 0x000fc400078efcff */
[----:B------:R-:W-:Y:S01]  /*7e40*/  PRMT R110, RZ, 0x7610, R110 ;  /* 0x00007610ff6e7816 */ /* 0x000fe2000000006e */
[----:B------:R0:W3:Y:S01]  /*7e50*/  @!P3 LDG.E.U16 R101, [R62.64+0x580] ;  /* 0x000580203e65b981 */ /* 0x0000e2000c1e1500 */
[----:B------:R-:W-:Y:S02]  /*7e60*/  PRMT R128, RZ, 0x7610, R128 ;  /* 0x00007610ff807816 */ /* 0x000fe40000000080 */
[----:B------:R-:W-:Y:S02]  /*7e70*/  ISETP.GE.AND P2, PT, R102, UR36, PT ;  /* 0x0000002466007c0c */ /* 0x000fe4000bf46270 */
[----:B------:R-:W-:Y:S01]  /*7e80*/  LOP3.LUT R102, R64, 0x3a0, RZ, 0xfc, !PT ;  /* 0x000003a040667812 */ /* 0x000fe200078efcff */
[----:B------:R0:W3:Y:S01]  /*7e90*/  @!P4 LDG.E.U16 R110, [R62.64+0x5c0] ;  /* 0x0005c0203e6ec981 */ /* 0x0000e2000c1e1500 */
[----:B------:R-:W-:Y:S02]  /*7ea0*/  ISETP.GE.AND P3, PT, R100, UR36, PT ;  /* 0x0000002464007c0c */ /* 0x000fe4000bf66270 */
[----:B------:R-:W-:Y:S01]  /*7eb0*/  LOP3.LUT R100, R64, 0x3c0, RZ, 0xfc, !PT ;  /* 0x000003c040647812 */ /* 0x000fe200078efcff */
[----:B------:R0:W3:Y:S01]  /*7ec0*/  @!P5 LDG.E.U16 R128, [R62.64+0x600] ;  /* 0x000600203e80d981 */ /* 0x0000e2000c1e1500 */
[----:B------:R-:W-:-:S02]  /*7ed0*/  ISETP.GE.AND P4, PT, R102, UR36, PT ;  /* 0x0000002466007c0c */ /* 0x000fc4000bf86270 */
        /* <DEDUP_REMOVED lines=9> */
[----:B------:R-:W-:-:S03]  /*7f70*/  SHF.L.U32 R103, R84, 0x5, RZ ;  /* 0x0000000554677819 */ /* 0x000fc600000006ff */
[----:B------:R0:W3:Y:S01]  /*7f80*/  @!P2 LDG.E.U16 R129, [R62.64+0x6c0] ;  /* 0x0006c0203e81a981 */ /* 0x0000e2000c1e1500 */
[----:B------:R-:W-:-:S03]  /*7f90*/  LOP3.LUT R102, R103, 0xffffffe0, R230, 0xe2, !PT ;  /* 0xffffffe067667812 */ /* 0x000fc600078ee2e6 */
[----:B------:R0:W4:Y:S04]  /*7fa0*/  @!P3 LDG.E.U16 R135, [R62.64+0x700] ;  /* 0x000700203e87b981 */ /* 0x000128000c1e1500 */
[----:B------:R0:W4:Y:S01]  /*7fb0*/  @!P4 LDG.E.U16 R131, [R62.64+0x740] ;  /* 0x000740203e83c981 */ /* 0x000122000c1e1500 */
[----:B------:R-:W-:-:S03]  /*7fc0*/  LOP3.LUT R102, R102, 0x3e0, RZ, 0xfc, !PT ;  /* 0x000003e066667812 */ /* 0x000fc600078efcff */
[----:B------:R0:W4:Y:S01]  /*7fd0*/  @!P5 LDG.E.U16 R130, [R62.64+0x780] ;  /* 0x000780203e82d981 */ /* 0x000122000c1e1500 */
[----:B------:R-:W-:Y:S02]  /*7fe0*/  ISETP.GE.AND P0, PT, R102, UR36, PT ;  /* 0x0000002466007c0c */ /* 0x000fe4000bf06270 */
[----:B------:R-:W-:-:S11]  /*7ff0*/  PRMT R134, RZ, 0x7610, R134 ;  /* 0x00007610ff867816 */ /* 0x000fd60000000086 */
[----:B------:R0:W4:Y:S01]  /*8000*/  @!P0 LDG.E.U16 R134, [R62.64+0x7c0] ;  /* 0x0007c0203e868981 */ /* 0x000122000c1e1500 */
[----:B------:R-:W-:Y:S01]  /*8010*/  SHF.L.U32 R243, R84, 0x5, RZ ;  /* 0x0000000554f37819 */ /* 0x000fe200000006ff */
[----:B--2---:R-:W1:Y:S02]  /*8020*/  R2UR UR43, R61 ;  /* 0x000000003d2b73c2 */ /* 0x004e6400000e0000 */
[----:B-1----:R-:W-:Y:S02]  /*8030*/  FMUL.FTZ R100, R52, UR43 ;  /* 0x0000002b34647c20 */ /* 0x002fe40008410000 */
[----:B0-----:R-:W-:Y:S02]  /*8040*/  FMUL.FTZ R62, R48, UR43 ;  /* 0x0000002b303e7c20 */ /* 0x001fe40008410000 */
[----:B------:R-:W-:Y:S02]  /*8050*/  FMUL.RZ R102, R100, 0.15915493667125701904 ;  /* 0x3e22f98364667820 */ /* 0x000fe4000040c000 */
[----:B------:R-:W-:-:S02]  /*8060*/  FMUL.FTZ R100, R51, UR43 ;  /* 0x0000002b33647c20 */ /* 0x000fc40008410000 */
[----:B------:R-:W-:Y:S02]  /*8070*/  MUFU.SIN R127, R102 ;  /* 0x00000066007f7308 */ /* 0x000fe40000000400 */
[----:B------:R-:W-:Y:S02]  /*8080*/  FMUL.RZ R103, R100, 0.15915493667125701904 ;  /* 0x3e22f98364677820 */ /* 0x000fe4000040c000 */
[----:B------:R-:W-:-:S04]  /*8090*/  FMUL.FTZ R100, R50, UR43 ;  /* 0x0000002b32647c20 */ /* 0x000fc80008410000 */
[----:B------:R0:W-:Y:S01]  /*80a0*/  MUFU.COS R126, R102 ;  /* 0x00000066007e7308 */ /* 0x0001e20000000000 */
[----:B------:R-:W-:Y:S02]  /*80b0*/  FMUL.RZ R100, R100, 0.15915493667125701904 ;  /* 0x3e22f98364647820 */ /* 0x000fe4000040c000 */
[----:B------:R-:W-:Y:S02]  /*80c0*/  FMUL.FTZ R61, R49, UR43 ;  /* 0x0000002b313d7c20 */ /* 0x000fe40008410000 */
[----:B0-----:R-:W-:Y:S02]  /*80d0*/  FMUL.RZ R102, R62, 0.15915493667125701904 ;  /* 0x3e22f9833e667820 */ /* 0x001fe4000040c000 */
[----:B------:R-:W-:Y:S01]  /*80e0*/  FMUL.FTZ R62, R47, UR43 ;  /* 0x0000002b2f3e7c20 */ /* 0x000fe20008410000 */
[----:B------:R-:W-:Y:S01]  /*80f0*/  MUFU.SIN R132, R103 ;  /* 0x0000006700847308 */ /* 0x000fe20000000400 */
[----:B------:R-:W-:-:S07]  /*8100*/  FMUL.RZ R104, R61, 0.15915493667125701904 ;  /* 0x3e22f9833d687820 */ /* 0x000fce000040c000 */
[----:B------:R0:W-:Y:S08]  /*8110*/  MUFU.COS R133, R103 ;  /* 0x0000006700857308 */ /* 0x0001f00000000000 */
[----:B------:R-:W-:Y:S01]  /*8120*/  MUFU.SIN R124, R102 ;  /* 0x00000066007c7308 */ /* 0x000fe20000000400 */
[----:B0-----:R-:W-:Y:S01]  /*8130*/  FMUL.RZ R103, R62, 0.15915493667125701904 ;  /* 0x3e22f9833e677820 */ /* 0x001fe2000040c000 */
[----:B------:R-:W-:-:S06]  /*8140*/  LOP3.LUT R62, R243, 0xfffffc00, RZ, 0xc0, !PT ;  /* 0xfffffc00f33e7812 */ /* 0x000fcc00078ec0ff */
[----:B------:R0:W-:Y:S01]  /*8150*/  MUFU.COS R125, R102 ;  /* 0x00000066007d7308 */ /* 0x0001e20000000000 */
[----:B------:R-:W-:Y:S01]  /*8160*/  IADD3 R140, R62, R83, RZ ;  /* 0x000000533e8c7210 */ /* 0x000fe20007ffe0ff */
[----:B0-----:R-:W-:-:S06]  /*8170*/  FMUL.FTZ R102, R45, UR43 ;  /* 0x0000002b2d667c20 */ /* 0x001fcc0008410000 */
[----:B------:R-:W-:Y:S08]  /*8180*/  MUFU.SIN R122, R103 ;  /* 0x00000067007a7308 */ /* 0x000ff00000000400 */
[----:B------:R0:W-:Y:S01]  /*8190*/  MUFU.COS R123, R103 ;  /* 0x00000067007b7308 */ /* 0x0001e20000000000 */
[----:B------:R-:W-:-:S07]  /*81a0*/  IADD3 R113, R140, 0x60, RZ ;  /* 0x000000608c717810 */ /* 0x000fce0007ffe0ff */
[----:B------:R-:W-:Y:S01]  /*81b0*/  MUFU.SIN R136, R100 ;  /* 0x0000006400887308 */ /* 0x000fe20000000400 */
[----:B0-----:R-:W-:Y:S02]  /*81c0*/  FMUL.RZ R103, R102, 0.15915493667125701904 ;  /* 0x3e22f98366677820 */ /* 0x001fe4000040c000 */
[----:B------:R-:W-:-:S05]  /*81d0*/  FMUL.FTZ R102, R44, UR43 ;  /* 0x0000002b2c667c20 */ /* 0x000fca0008410000 */
[----:B------:R0:W-:Y:S01]  /*81e0*/  MUFU.COS R137, R100 ;  /* 0x0000006400897308 */ /* 0x0001e20000000000 */
[----:B------:R-:W-:Y:S01]  /*81f0*/  FMUL.RZ R108, R102, 0.15915493667125701904 ;  /* 0x3e22f983666c7820 */ /* 0x000fe2000040c000 */
[----:B------:R-:W1:Y:S01]  /*8200*/  R2UR UR44, R60 ;  /* 0x000000003c2c73c2 */ /* 0x000e6200000e0000 */
[----:B0-----:R-:W-:-:S05]  /*8210*/  FMUL.FTZ R100, R46, UR43 ;  /* 0x0000002b2e647c20 */ /* 0x001fca0008410000 */
[----:B------:R-:W-:Y:S01]  /*8220*/  MUFU.SIN R61, R104 ;  /* 0x00000068003d7308 */ /* 0x000fe20000000400 */
[----:B------:R-:W-:-:S07]  /*8230*/  FMUL.FTZ R102, R43, UR43 ;  /* 0x0000002b2b667c20 */ /* 0x000fce0008410000 */
[----:B------:R0:W-:Y:S01]  /*8240*/  MUFU.COS R63, R104 ;  /* 0x00000068003f7308 */ /* 0x0001e20000000000 */
[C---:B------:R-:W-:Y:S02]  /*8250*/  IADD3 R105, R140.reuse, 0x20, RZ ;  /* 0x000000208c697810 */ /* 0x040fe40007ffe0ff */
[----:B------:R-:W-:Y:S01]  /*8260*/  IADD3 R115, R140, 0x80, RZ ;  /* 0x000000808c737810 */ /* 0x000fe20007ffe0ff */
[----:B0-----:R-:W-:Y:S01]  /*8270*/  FMUL.RZ R104, R100, 0.15915493667125701904 ;  /* 0x3e22f98364687820 */ /* 0x001fe2000040c000 */
[----:B------:R-:W-:-:S03]  /*8280*/  LEA.HI.SX32 R100, R140, R140, 0x1b ;  /* 0x0000008c8c647211 */ /* 0x000fc600078fdaff */
[----:B------:R-:W-:Y:S01]  /*8290*/  MUFU.SIN R118, R103 ;  /* 0x0000006700767308 */ /* 0x000fe20000000400 */
[----:B------:R-:W-:-:S07]  /*82a0*/  IADD3 R109, R140, 0x40, RZ ;  /* 0x000000408c6d7810 */ /* 0x000fce0007ffe0ff */
[----:B------:R0:W-:Y:S01]  /*82b0*/  MUFU.COS R119, R103 ;  /* 0x0000006700777308 */ /* 0x0001e20000000000 */
[----:B------:R-:W-:-:S07]  /*82c0*/  IADD3 R139, R140, 0xa0, RZ ;  /* 0x000000a08c8b7810 */ /* 0x000fce0007ffe0ff */
[----:B------:R-:W-:Y:S01]  /*82d0*/  MUFU.SIN R116, R108 ;  /* 0x0000006c00747308 */ /* 0x000fe20000000400 */
[----:B0-----:R-:W-:Y:S02]  /*82e0*/  SHF.L.U32 R103, R100, 0x1, RZ ;  /* 0x0000000164677819 */ /* 0x001fe400000006ff */
[----:B------:R-:W-:Y:S01]  /*82f0*/  LEA.HI.SX32 R100, R113, R140, 0x1b ;  /* 0x0000008c71647211 */ /* 0x000fe200078fdaff */
[----:B------:R-:W-:-:S04]  /*8300*/  FMUL.RZ R113, R102, 0.15915493667125701904 ;  /* 0x3e22f98366717820 */ /* 0x000fc8000040c000 */
[----:B------:R0:W-:Y:S01]  /*8310*/  MUFU.COS R117, R108 ;  /* 0x0000006c00757308 */ /* 0x0001e20000000000 */
[-C--:B------:R-:W-:Y:S02]  /*8320*/  LEA.HI.SX32 R105, R105, R140.reuse, 0x1b ;  /* 0x0000008c69697211 */ /* 0x080fe400078fdaff */
[----:B------:R-:W-:Y:S01]  /*8330*/  IADD3 R141, R140, 0xc0, RZ ;  /* 0x000000c08c8d7810 */ /* 0x000fe20007ffe0ff */
[----:B0-----:R-:W-:Y:S01]  /*8340*/  FMUL.FTZ R108, R42, UR43 ;  /* 0x0000002b2a6c7c20 */ /* 0x001fe20008410000 */
        /* <DEDUP_REMOVED lines=8> */
[----:B------:R-:W-:Y:S02]  /*83d0*/  IADD3 R151, R140, 0x140, RZ ;  /* 0x000001408c977810 */ /* 0x000fe40007ffe0ff */
[----:B------:R-:W-:Y:S02]  /*83e0*/  LEA.HI.SX32 R146, R141, R140, 0x1b ;  /* 0x0000008c8d927211 */ /* 0x000fe400078fdaff */
[----:B------:R-:W-:-:S03]  /*83f0*/  SHF.L.U32 R152, R109, 0x1, RZ ;  /* 0x000000016d987819 */ /* 0x000fc600000006ff */
[----:B------:R-:W-:Y:S01]  /*8400*/  MUFU.SIN R120, R104 ;  /* 0x0000006800787308 */ /* 0x000fe20000000400 */
[----:B------:R-:W-:Y:S01]  /*8410*/  IADD3 R153, R140, 0x160, RZ ;  /* 0x000001608c997810 */ /* 0x000fe20007ffe0ff */
[----:B---3--:R0:W-:Y:S01]  /*8420*/  STS.U16 [R103], R70 ;  /* 0x0000004667007388 */ /* 0x0081e20000000400 */
[----:B------:R-:W-:-:S05]  /*8430*/  LEA.HI.SX32 R147, R143, R140, 0x1b ;  /* 0x0000008c8f937211 */ /* 0x000fca00078fdaff */
[----:B------:R2:W-:Y:S01]  /*8440*/  MUFU.COS R121, R104 ;  /* 0x0000006800797308 */ /* 0x0005e20000000000 */
[----:B------:R-:W-:Y:S02]  /*8450*/  IADD3 R155, R140, 0x180, RZ ;  /* 0x000001808c9b7810 */ /* 0x000fe40007ffe0ff */
[----:B------:R-:W-:-:S05]  /*8460*/  LEA.HI.SX32 R148, R145, R140, 0x1b ;  /* 0x0000008c91947211 */ /* 0x000fca00078fdaff */
[----:B------:R-:W-:Y:S01]  /*8470*/  MUFU.SIN R112, R150 ;  /* 0x0000009600707308 */ /* 0x000fe20000000400 */
[----:B--2---:R-:W-:Y:S02]  /*8480*/  LEA.HI.SX32 R104, R139, R140, 0x1b ;  /* 0x0000008c8b687211 */ /* 0x004fe400078fdaff */
[----:B------:R-:W-:-:S05]  /*8490*/  SHF.L.U32 R102, R102, 0x1, RZ ;  /* 0x0000000166667819 */ /* 0x000fca00000006ff */
[----:B------:R2:W-:Y:S01]  /*84a0*/  MUFU.COS R113, R150 ;  /* 0x0000009600717308 */ /* 0x0005e20000000000 */
[----:B------:R-:W-:Y:S02]  /*84b0*/  IADD3 R157, R140, 0x1a0, RZ ;  /* 0x000001a08c9d7810 */ /* 0x000fe40007ffe0ff */
[-C--:B------:R-:W-:Y:S02]  /*84c0*/  LEA.HI.SX32 R149, R149, R140.reuse, 0x1b ;  /* 0x0000008c95957211 */ /* 0x080fe400078fdaff */
[----:B0-----:R-:W-:Y:S02]  /*84d0*/  SHF.L.U32 R103, R104, 0x1, RZ ;  /* 0x0000000168677819 */ /* 0x001fe400000006ff */
[----:B--2---:R-:W-:Y:S02]  /*84e0*/  SHF.L.U32 R150, R105, 0x1, RZ ;  /* 0x0000000169967819 */ /* 0x004fe400000006ff */
[----:B------:R-:W-:Y:S01]  /*84f0*/  SHF.L.U32 R105, R100, 0x1, RZ ;  /* 0x0000000164697819 */ /* 0x000fe200000006ff */
[----:B------:R-:W-:Y:S01]  /*8500*/  FMUL.FTZ R100, R40, UR43 ;  /* 0x0000002b28647c20 */ /* 0x000fe20008410000 */
[----:B------:R-:W-:Y:S01]  /*8510*/  IADD3 R159, R140, 0x1c0, RZ ;  /* 0x000001c08c9f7810 */ /* 0x000fe20007ffe0ff */
[----:B----4-:R-:W-:Y:S01]  /*8520*/  STS.U16 [R150+0x40], R65 ;  /* 0x0000404196007388 */ /* 0x010fe20000000400 */
[----:B------:R-:W-:-:S02]  /*8530*/  LEA.HI.SX32 R151, R151, R140, 0x1b ;  /* 0x0000008c97977211 */ /* 0x000fc400078fdaff */
[----:B------:R-:W-:Y:S01]  /*8540*/  SHF.L.U32 R146, R146, 0x1, RZ ;  /* 0x0000000192927819 */ /* 0x000fe200000006ff */
[----:B------:R-:W-:Y:S01]  /*8550*/  STS.U16 [R152+0x80], R67 ;  /* 0x0000804398007388 */ /* 0x000fe20000000400 */
[C---:B------:R-:W-:Y:S02]  /*8560*/  IADD3 R161, R140.reuse, 0x1e0, RZ ;  /* 0x000001e08ca17810 */ /* 0x040fe40007ffe0ff */
[-C--:B------:R-:W-:Y:S01]  /*8570*/  LEA.HI.SX32 R153, R153, R140.reuse, 0x1b ;  /* 0x0000008c99997211 */ /* 0x080fe200078fdaff */
[----:B------:R0:W-:Y:S01]  /*8580*/  STS.U16 [R105+0xc0], R66 ;  /* 0x0000c04269007388 */ /* 0x0001e20000000400 */
[----:B------:R-:W-:Y:S02]  /*8590*/  SHF.L.U32 R70, R147, 0x1, RZ ;  /* 0x0000000193467819 */ /* 0x000fe400000006ff */
[----:B------:R-:W-:Y:S01]  /*85a0*/  IADD3 R163, R140, 0x200, RZ ;  /* 0x000002008ca37810 */ /* 0x000fe20007ffe0ff */
[----:B------:R-:W-:Y:S01]  /*85b0*/  STS.U16 [R102+0x100], R69 ;  /* 0x0001004566007388 */ /* 0x000fe20000000400 */
[----:B------:R-:W-:-:S02]  /*85c0*/  LEA.HI.SX32 R155, R155, R140, 0x1b ;  /* 0x0000008c9b9b7211 */ /* 0x000fc400078fdaff */
[----:B------:R-:W-:Y:S01]  /*85d0*/  SHF.L.U32 R147, R148, 0x1, RZ ;  /* 0x0000000194937819 */ /* 0x000fe200000006ff */
[----:B------:R-:W-:Y:S01]  /*85e0*/  FMUL.RZ R156, R100, 0.15915493667125701904 ;  /* 0x3e22f983649c7820 */ /* 0x000fe2000040c000 */
[C---:B------:R-:W-:Y:S01]  /*85f0*/  IADD3 R165, R140.reuse, 0x220, RZ ;  /* 0x000002208ca57810 */ /* 0x040fe20007ffe0ff */
[----:B------:R2:W-:Y:S01]  /*8600*/  STS.U16 [R103+0x140], R68 ;  /* 0x0001404467007388 */ /* 0x0005e20000000400 */
[-C--:B------:R-:W-:Y:S02]  /*8610*/  LEA.HI.SX32 R157, R157, R140.reuse, 0x1b ;  /* 0x0000008c9d9d7211 */ /* 0x080fe400078fdaff */
[----:B------:R-:W-:Y:S01]  /*8620*/  SHF.L.U32 R149, R149, 0x1, RZ ;  /* 0x0000000195957819 */ /* 0x000fe200000006ff */
[----:B------:R-:W-:Y:S01]  /*8630*/  STS.U16 [R146+0x180], R71 ;  /* 0x0001804792007388 */ /* 0x000fe20000000400 */
[----:B------:R-:W-:Y:S02]  /*8640*/  IADD3 R167, R140, 0x240, RZ ;  /* 0x000002408ca77810 */ /* 0x000fe40007ffe0ff */
[----:B------:R-:W-:-:S02]  /*8650*/  LEA.HI.SX32 R159, R159, R140, 0x1b ;  /* 0x0000008c9f9f7211 */ /* 0x000fc400078fdaff */
[----:B0-----:R-:W-:Y:S01]  /*8660*/  SHF.L.U32 R66, R151, 0x1, RZ ;  /* 0x0000000197427819 */ /* 0x001fe200000006ff */
[----:B------:R0:W-:Y:S01]  /*8670*/  STS.U16 [R70+0x1c0], R85 ;  /* 0x0001c05546007388 */ /* 0x0001e20000000400 */
[----:B------:R-:W-:Y:S02]  /*8680*/  IADD3 R169, R140, 0x260, RZ ;  /* 0x000002608ca97810 */ /* 0x000fe40007ffe0ff */
[-C--:B------:R-:W-:Y:S02]  /*8690*/  LEA.HI.SX32 R161, R161, R140.reuse, 0x1b ;  /* 0x0000008ca1a17211 */ /* 0x080fe400078fdaff */
[----:B------:R-:W-:Y:S01]  /*86a0*/  SHF.L.U32 R100, R153, 0x1, RZ ;  /* 0x0000000199647819 */ /* 0x000fe200000006ff */
[----:B------:R-:W-:Y:S01]  /*86b0*/  FMUL.FTZ R65, R39, UR43 ;  /* 0x0000002b27417c20 */ /* 0x000fe20008410000 */
[----:B------:R-:W-:Y:S01]  /*86c0*/  LEA.HI.SX32 R163, R163, R140, 0x1b ;  /* 0x0000008ca3a37211 */ /* 0x000fe200078fdaff */
[----:B------:R3:W-:Y:S01]  /*86d0*/  STS.U16 [R147+0x200], R86 ;  /* 0x0002005693007388 */ /* 0x0007e20000000400 */
[----:B--2---:R-:W-:-:S02]  /*86e0*/  SHF.L.U32 R68, R155, 0x1, RZ ;  /* 0x000000019b447819 */ /* 0x004fc400000006ff */
[-C--:B------:R-:W-:Y:S01]  /*86f0*/  LEA.HI.SX32 R165, R165, R140.reuse, 0x1b ;  /* 0x0000008ca5a57211 */ /* 0x080fe200078fdaff */
[----:B------:R-:W-:Y:S01]  /*8700*/  STS.U16 [R149+0x240], R88 ;  /* 0x0002405895007388 */ /* 0x000fe20000000400 */
[----:B------:R-:W-:Y:S02]  /*8710*/  SHF.L.U32 R157, R157, 0x1, RZ ;  /* 0x000000019d9d7819 */ /* 0x000fe400000006ff */
[----:B-1----:R-:W-:Y:S01]  /*8720*/  MOV R67, UR44 ;  /* 0x0000002c00437c02 */ /* 0x002fe20008000f00 */
[----:B------:R1:W-:Y:S01]  /*8730*/  STS.U16 [R66+0x280], R87 ;  /* 0x0002805742007388 */ /* 0x0003e20000000400 */
[-C--:B------:R-:W-:Y:S02]  /*8740*/  LEA.HI.SX32 R167, R167, R140.reuse, 0x1b ;  /* 0x0000008ca7a77211 */ /* 0x080fe400078fdaff */
[----:B0-----:R-:W-:Y:S01]  /*8750*/  SHF.L.U32 R70, R159, 0x1, RZ ;  /* 0x000000019f467819 */ /* 0x001fe200000006ff */
[----:B------:R-:W-:Y:S01]  /*8760*/  STS.U16 [R100+0x2c0], R89 ;  /* 0x0002c05964007388 */ /* 0x000fe20000000400 */
[----:B------:R-:W-:-:S02]  /*8770*/  LEA.HI.SX32 R169, R169, R140, 0x1b ;  /* 0x0000008ca9a97211 */ /* 0x000fc400078fdaff */
[----:B---3--:R-:W-:Y:S01]  /*8780*/  SHF.L.U32 R86, R161, 0x1, RZ ;  /* 0x00000001a1567819 */ /* 0x008fe200000006ff */
[----:B------:R-:W-:Y:S01]  /*8790*/  FMUL.RZ R65, R65, 0.15915493667125701904 ;  /* 0x3e22f98341417820 */ /* 0x000fe2000040c000 */
[----:B------:R-:W-:Y:S01]  /*87a0*/  SHF.L.U32 R163, R163, 0x1, RZ ;  /* 0x00000001a3a37819 */ /* 0x000fe200000006ff */
[----:B------:R0:W-:Y:S01]  /*87b0*/  STS.U16 [R68+0x300], R91 ;  /* 0x0003005b44007388 */ /* 0x0001e20000000400 */
[----:B------:R-:W-:Y:S01]  /*87c0*/  FMUL.FTZ R60, R38, UR43 ;  /* 0x0000002b263c7c20 */ /* 0x000fe20008410000 */
[----:B------:R-:W-:Y:S01]  /*87d0*/  SHF.L.U32 R165, R165, 0x1, RZ ;  /* 0x00000001a5a57819 */ /* 0x000fe200000006ff */
[----:B-1----:R-:W-:Y:S01]  /*87e0*/  FMUL.FTZ R66, R67, 1.4426950216293334961 ;  /* 0x3fb8aa3b43427820 */ /* 0x002fe20000410000 */
[----:B------:R-:W-:Y:S01]  /*87f0*/  STS.U16 [R157+0x340], R90 ;  /* 0x0003405a9d007388 */ /* 0x000fe20000000400 */
[----:B------:R-:W-:Y:S01]  /*8800*/  SHF.L.U32 R167, R167, 0x1, RZ ;  /* 0x00000001a7a77819 */ /* 0x000fe200000006ff */
[----:B------:R-:W-:Y:S02]  /*8810*/  MUFU.SIN R102, R65 ;  /* 0x0000004100667308 */ /* 0x000fe40000000400 */
[----:B------:R-:W-:Y:S01]  /*8820*/  STS.U16 [R70+0x380], R93 ;  /* 0x0003805d46007388 */ /* 0x000fe20000000400 */
[----:B0-----:R-:W-:Y:S01]  /*8830*/  SHF.L.U32 R68, R169, 0x1, RZ ;  /* 0x00000001a9447819 */ /* 0x001fe200000006ff */
[----:B------:R-:W-:-:S02]  /*8840*/  FMUL.RZ R87, R60, 0.15915493667125701904 ;  /* 0x3e22f9833c577820 */ /* 0x000fc4000040c000 */
[----:B------:R-:W-:Y:S01]  /*8850*/  STS.U16 [R86+0x3c0], R95 ;  /* 0x0003c05f56007388 */ /* 0x000fe20000000400 */
[C---:B------:R-:W-:Y:S01]  /*8860*/  FMUL.FTZ R60, R66.reuse, R52 ;  /* 0x00000034423c7220 */ /* 0x040fe20000410000 */
[----:B------:R0:W-:Y:S02]  /*8870*/  MUFU.COS R103, R65 ;  /* 0x0000004100677308 */ /* 0x0001e40000000000 */
[----:B------:R-:W-:Y:S04]  /*8880*/  STS.U16 [R163+0x400], R92 ;  /* 0x0004005ca3007388 */ /* 0x000fe80000000400 */
[----:B------:R-:W-:Y:S01]  /*8890*/  STS.U16 [R165+0x440], R94 ;  /* 0x0004405ea5007388 */ /* 0x000fe20000000400 */
[----:B0-----:R-:W-:-:S03]  /*88a0*/  FMUL.FTZ R65, R66, R51 ;  /* 0x0000003342417220 */ /* 0x001fc60000410000 */
[----:B------:R-:W-:Y:S01]  /*88b0*/  STS.U16 [R167+0x480], R96 ;  /* 0x00048060a7007388 */ /* 0x000fe20000000400 */
[----:B------:R-:W-:-:S03]  /*88c0*/  IADD3 R171, R140, 0x280, RZ ;  /* 0x000002808cab7810 */ /* 0x000fc60007ffe0ff */
[----:B------:R0:W-:Y:S01]  /*88d0*/  STS.U16 [R68+0x4c0], R97 ;  /* 0x0004c06144007388 */ /* 0x0001e20000000400 */
[C---:B------:R-:W-:Y:S01]  /*88e0*/  IADD3 R173, R140.reuse, 0x2a0, RZ ;  /* 0x000002a08cad7810 */ /* 0x040fe20007ffe0ff */
[----:B------:R-:W-:Y:S01]  /*88f0*/  MUFU.EX2 R60, R60 ;  /* 0x0000003c003c7308 */ /* 0x000fe20000000800 */
[----:B------:R-:W-:Y:S01]  /*8900*/  IADD3 R175, R140, 0x2c0, RZ ;  /* 0x000002c08caf7810 */ /* 0x000fe20007ffe0ff */
[----:B------:R-:W-:Y:S01]  /*8910*/  FMUL.FTZ R67, R66, R50 ;  /* 0x0000003242437220 */ /* 0x000fe20000410000 */
[----:B------:R-:W-:Y:S01]  /*8920*/  IADD3 R177, R140, 0x2e0, RZ ;  /* 0x000002e08cb17810 */ /* 0x000fe20007ffe0ff */
[----:B0-----:R-:W-:-:S04]  /*8930*/  FMUL.FTZ R68, R66, R49 ;  /* 0x0000003142447220 */ /* 0x001fc80000410000 */
[----:B------:R-:W0:Y:S01]  /*8940*/  MUFU.EX2 R65, R65 ;  /* 0x0000004100417308 */ /* 0x000e220000000800 */
[C---:B------:R-:W-:Y:S02]  /*8950*/  IADD3 R179, R140.reuse, 0x300, RZ ;  /* 0x000003008cb37810 */ /* 0x040fe40007ffe0ff */
[-C--:B------:R-:W-:Y:S02]  /*8960*/  LEA.HI.SX32 R171, R171, R140.reuse, 0x1b ;  /* 0x0000008cabab7211 */ /* 0x080fe400078fdaff */
[C---:B------:R-:W-:Y:S02]  /*8970*/  IADD3 R181, R140.reuse, 0x320, RZ ;  /* 0x000003208cb57810 */ /* 0x040fe40007ffe0ff */
[-C--:B------:R-:W-:Y:S01]  /*8980*/  LEA.HI.SX32 R173, R173, R140.reuse, 0x1b ;  /* 0x0000008cadad7211 */ /* 0x080fe200078fdaff */
[----:B------:R-:W1:Y:S01]  /*8990*/  MUFU.EX2 R68, R68 ;  /* 0x0000004400447308 */ /* 0x000e620000000800 */
[----:B------:R-:W-:Y:S02]  /*89a0*/  IADD3 R183, R140, 0x340, RZ ;  /* 0x000003408cb77810 */ /* 0x000fe40007ffe0ff */
[----:B------:R-:W-:-:S02]  /*89b0*/  LEA.HI.SX32 R175, R175, R140, 0x1b ;  /* 0x0000008cafaf7211 */ /* 0x000fc400078fdaff */
[C---:B------:R-:W-:Y:S02]  /*89c0*/  IADD3 R185, R140.reuse, 0x360, RZ ;  /* 0x000003608cb97810 */ /* 0x040fe40007ffe0ff */
[----:B------:R-:W-:Y:S01]  /*89d0*/  LEA.HI.SX32 R177, R177, R140, 0x1b ;  /* 0x0000008cb1b17211 */ /* 0x000fe200078fdaff */
[----:B------:R-:W2:Y:S01]  /*89e0*/  MUFU.EX2 R67, R67 ;  /* 0x0000004300437308 */ /* 0x000ea20000000800 */
[----:B------:R-:W-:Y:S01]  /*89f0*/  IADD3 R187, R140, 0x380, RZ ;  /* 0x000003808cbb7810 */ /* 0x000fe20007ffe0ff */
[----:B------:R-:W-:Y:S01]  /*8a00*/  FMUL.FTZ R69, R66, R48 ;  /* 0x0000003042457220 */ /* 0x000fe20000410000 */
[----:B------:R-:W-:Y:S02]  /*8a10*/  LEA.HI.SX32 R145, R179, R140, 0x1b ;  /* 0x0000008cb3917211 */ /* 0x000fe400078fdaff */
[----:B------:R-:W-:Y:S02]  /*8a20*/  SHF.L.U32 R171, R171, 0x1, RZ ;  /* 0x00000001abab7819 */ /* 0x000fe400000006ff */
[----:B------:R-:W-:-:S02]  /*8a30*/  IADD3 R189, R140, 0x3a0, RZ ;  /* 0x000003a08cbd7810 */ /* 0x000fc40007ffe0ff */
[-C--:B------:R-:W-:Y:S02]  /*8a40*/  LEA.HI.SX32 R144, R181, R140.reuse, 0x1b ;  /* 0x0000008cb5907211 */ /* 0x080fe400078fdaff */
[----:B------:R-:W-:Y:S02]  /*8a50*/  SHF.L.U32 R70, R173, 0x1, RZ ;  /* 0x00000001ad467819 */ /* 0x000fe400000006ff */
[----:B------:R-:W-:Y:S02]  /*8a60*/  IADD3 R191, R140, 0x3c0, RZ ;  /* 0x000003c08cbf7810 */ /* 0x000fe40007ffe0ff */
[-C--:B------:R-:W-:Y:S02]  /*8a70*/  LEA.HI.SX32 R143, R183, R140.reuse, 0x1b ;  /* 0x0000008cb78f7211 */ /* 0x080fe400078fdaff */
[----:B------:R-:W-:Y:S01]  /*8a80*/  SHF.L.U32 R86, R175, 0x1, RZ ;  /* 0x00000001af567819 */ /* 0x000fe200000006ff */
[----:B------:R-:W-:Y:S01]  /*8a90*/  UIMAD.WIDE.U32 UR36, UR10, UR34, URZ ;  /* 0x000000220a2472a5 */ /* 0x000fe2000f8e003f */
[----:B------:R-:W-:-:S02]  /*8aa0*/  LEA.HI.SX32 R142, R185, R140, 0x1b ;  /* 0x0000008cb98e7211 */ /* 0x000fc400078fdaff */
[----:B------:R-:W-:Y:S01]  /*8ab0*/  SHF.L.U32 R177, R177, 0x1, RZ ;  /* 0x00000001b1b17819 */ /* 0x000fe200000006ff */
[----:B------:R-:W-:Y:S01]  /*8ac0*/  STS.U16 [R171+0x500], R98 ;  /* 0x00050062ab007388 */ /* 0x000fe20000000400 */
[-C--:B------:R-:W-:Y:S01]  /*8ad0*/  LEA.HI.SX32 R141, R187, R140.reuse, 0x1b ;  /* 0x0000008cbb8d7211 */ /* 0x080fe200078fdaff */
[----:B------:R-:W-:Y:S01]  /*8ae0*/  UIMAD UR34, UR11, UR34, URZ ;  /* 0x000000220b2272a4 */ /* 0x000fe2000f8e023f */
[----:B------:R-:W-:Y:S01]  /*8af0*/  SHF.L.U32 R145, R145, 0x1, RZ ;  /* 0x0000000191917819 */ /* 0x000fe200000006ff */
[----:B------:R3:W-:Y:S01]  /*8b00*/  STS.U16 [R70+0x540], R99 ;  /* 0x0005406346007388 */ /* 0x0007e20000000400 */
[-C--:B------:R-:W-:Y:S02]  /*8b10*/  LEA.HI.SX32 R139, R189, R140.reuse, 0x1b ;  /* 0x0000008cbd8b7211 */ /* 0x080fe400078fdaff */
[----:B------:R-:W-:Y:S01]  /*8b20*/  SHF.L.U32 R144, R144, 0x1, RZ ;  /* 0x0000000190907819 */ /* 0x000fe200000006ff */
[----:B------:R4:W-:Y:S01]  /*8b30*/  STS.U16 [R86+0x580], R101 ;  /* 0x0005806556007388 */ /* 0x0009e20000000400 */
[----:B------:R-:W-:Y:S01]  /*8b40*/  LEA.HI.SX32 R138, R191, R140, 0x1b ;  /* 0x0000008cbf8a7211 */ /* 0x000fe200078fdaff */
[----:B------:R-:W1:Y:S01]  /*8b50*/  MUFU.EX2 R69, R69 ;  /* 0x0000004500457308 */ /* 0x000e620000000800 */
[----:B------:R-:W-:Y:S01]  /*8b60*/  SHF.L.U32 R143, R143, 0x1, RZ ;  /* 0x000000018f8f7819 */ /* 0x000fe200000006ff */
[----:B------:R-:W-:Y:S01]  /*8b70*/  STS.U16 [R177+0x5c0], R110 ;  /* 0x0005c06eb1007388 */ /* 0x000fe20000000400 */
[----:B------:R-:W-:-:S02]  /*8b80*/  SHF.L.U32 R142, R142, 0x1, RZ ;  /* 0x000000018e8e7819 */ /* 0x000fc400000006ff */
[----:B---3--:R-:W-:Y:S01]  /*8b90*/  SHF.L.U32 R70, R141, 0x1, RZ ;  /* 0x000000018d467819 */ /* 0x008fe200000006ff */
[----:B------:R1:W-:Y:S01]  /*8ba0*/  STS.U16 [R145+0x600], R128 ;  /* 0x0006008091007388 */ /* 0x0003e20000000400 */
[----:B------:R-:W-:Y:S01]  /*8bb0*/  SHF.L.U32 R71, R138, 0x1, RZ ;  /* 0x000000018a477819 */ /* 0x000fe200000006ff */
[----:B0-----:R-:W-:Y:S01]  /*8bc0*/  FMUL.FTZ R132, R65, R132 ;  /* 0x0000008441847220 */ /* 0x001fe20000410000 */
[----:B----4-:R-:W-:Y:S01]  /*8bd0*/  SHF.L.U32 R86, R139, 0x1, RZ ;  /* 0x000000018b567819 */ /* 0x010fe200000006ff */
[----:B------:R-:W-:Y:S01]  /*8be0*/  STS.U16 [R144+0x640], R111 ;  /* 0x0006406f90007388 */ /* 0x000fe20000000400 */
[----:B------:R-:W-:Y:S01]  /*8bf0*/  UIMAD UR42, UR10, UR35, UR34 ;  /* 0x000000230a2a72a4 */ /* 0x000fe2000f8e0222 */
[----:B------:R-:W-:Y:S02]  /*8c00*/  FMUL.FTZ R126, R60, R126 ;  /* 0x0000007e3c7e7220 */ /* 0x000fe40000410000 */
[----:B------:R0:W-:Y:S01]  /*8c10*/  STS.U16 [R143+0x680], R64 ;  /* 0x000680408f007388 */ /* 0x0001e20000000400 */
[----:B------:R-:W-:Y:S01]  /*8c20*/  ULDC.64 UR34, c[0x0][0x1c0] ;  /* 0x0000700000227ab9 */ /* 0x000fe20000000a00 */
[----:B-1----:R-:W-:-:S02]  /*8c30*/  FMUL.FTZ R128, R68, R61 ;  /* 0x0000003d44807220 */ /* 0x002fc40000410000 */
[----:B------:R1:W-:Y:S01]  /*8c40*/  STS.U16 [R142+0x6c0], R129 ;  /* 0x0006c0818e007388 */ /* 0x0003e20000000400 */
[----:B------:R-:W-:Y:S01]  /*8c50*/  FMUL.FTZ R133, R65, R133 ;  /* 0x0000008541857220 */ /* 0x000fe20000410000 */
[----:B------:R-:W-:Y:S01]  /*8c60*/  UIMAD UR39, UR39, UR34, URZ ;  /* 0x00000022272772a4 */ /* 0x000fe2000f8e023f */
[----:B------:R-:W-:Y:S01]  /*8c70*/  FMUL.FTZ R127, R60, R127 ;  /* 0x0000007f3c7f7220 */ /* 0x000fe20000410000 */
[----:B------:R-:W-:Y:S01]  /*8c80*/  STS.U16 [R70+0x700], R135 ;  /* 0x0007008746007388 */ /* 0x000fe20000000400 */
[----:B------:R-:W-:Y:S01]  /*8c90*/  UIADD3 UR37, UR37, UR42, URZ ;  /* 0x0000002a25257290 */ /* 0x000fe2000fffe03f */
[----:B0-----:R-:W-:Y:S02]  /*8ca0*/  FMUL.FTZ R64, R37, UR43 ;  /* 0x0000002b25407c20 */ /* 0x001fe40008410000 */
[----:B------:R2:W-:Y:S01]  /*8cb0*/  STS.U16 [R86+0x740], R131 ;  /* 0x0007408356007388 */ /* 0x0005e20000000400 */
[----:B-1----:R-:W-:Y:S02]  /*8cc0*/  FMUL.FTZ R129, R68, R63 ;  /* 0x0000003f44817220 */ /* 0x002fe40000410000 */
[----:B------:R-:W-:Y:S01]  /*8cd0*/  FMUL.FTZ R68, R126, R132 ;  /* 0x000000847e447220 */ /* 0x000fe20000410000 */
[----:B------:R0:W-:Y:S01]  /*8ce0*/  STS.U16 [R71+0x780], R130 ;  /* 0x0007808247007388 */ /* 0x0001e20000000400 */
[----:B------:R-:W-:Y:S01]  /*8cf0*/  ISETP.NE.AND P1, PT, R84, RZ, PT ;  /* 0x000000ff5400720c */ /* 0x000fe20003f25270 */
[----:B------:R-:W-:Y:S01]  /*8d00*/  UIMAD UR39, UR7, UR35, UR39 ;  /* 0x00000023072772a4 */ /* 0x000fe2000f8e0227 */
[----:B------:R-:W-:-:S02]  /*8d10*/  FFMA.FTZ R68, R127, R133, R68 ;  /* 0x000000857f447223 */ /* 0x000fc40000010044 */
[C---:B--2---:R-:W-:Y:S01]  /*8d20*/  FMUL.FTZ R131, R67.reuse, R137 ;  /* 0x0000008943837220 */ /* 0x044fe20000410000 */
[----:B------:R-:W-:Y:S01]  /*8d30*/  UIMAD.WIDE.U32 UR36, UR7, UR34, UR36 ;  /* 0x00000022072472a5 */ /* 0x000fe2000f8e0024 */
[----:B------:R-:W-:Y:S02]  /*8d40*/  IADD3 R193, R140, 0x3e0, RZ ;  /* 0x000003e08cc17810 */ /* 0x000fe40007ffe0ff */
[----:B------:R-:W-:Y:S01]  /*8d50*/  ULDC.64 UR34, c[0x0][0x230] ;  /* 0x00008c0000227ab9 */ /* 0x000fe20000000a00 */
[----:B0-----:R-:W-:Y:S02]  /*8d60*/  FMUL.FTZ R130, R67, R136 ;  /* 0x0000008843827220 */ /* 0x001fe40000410000 */
[----:B------:R-:W-:Y:S02]  /*8d70*/  FMUL.RZ R67, R64, 0.15915493667125701904 ;  /* 0x3e22f98340437820 */ /* 0x000fe4000040c000 */
[----:B------:R-:W-:Y:S01]  /*8d80*/  FMUL.FTZ R64, R127, R132 ;  /* 0x000000847f407220 */ /* 0x000fe20000410000 */
[----:B------:R-:W-:Y:S01]  /*8d90*/  UIADD3 UR37, UR37, UR39, URZ ;  /* 0x0000002725257290 */ /* 0x000fe2000fffe03f */
[----:B------:R-:W-:Y:S01]  /*8da0*/  FMUL.FTZ R70, R130, R68 ;  /* 0x0000004482467220 */ /* 0x000fe20000410000 */
[----:B------:R-:W-:Y:S01]  /*8db0*/  ULEA UR34, UP0, UR36, UR34, 0x3 ;  /* 0x0000002224227291 */ /* 0x000fe2000f80183f */
[----:B------:R-:W-:Y:S01]  /*8dc0*/  FFMA.FTZ R65, R126, R133, -R64 ;  /* 0x000000857e417223 */ /* 0x000fe20000010840 */
[----:B------:R-:W-:Y:S01]  /*8dd0*/  LEA R62, R83, R62, 0x5 ;  /* 0x0000003e533e7211 */ /* 0x000fe200078e28ff */
[----:B------:R-:W-:-:S02]  /*8de0*/  FMUL.FTZ R125, R69, R125 ;  /* 0x0000007d457d7220 */ /* 0x000fc40000410000 */
[----:B------:R-:W-:Y:S01]  /*8df0*/  FMUL.FTZ R124, R69, R124 ;  /* 0x0000007c457c7220 */ /* 0x000fe20000410000 */
[----:B------:R-:W-:Y:S01]  /*8e00*/  MOV R69, UR38 ;  /* 0x0000002600457c02 */ /* 0x000fe20008000f00 */
[----:B------:R-:W-:Y:S02]  /*8e10*/  FMUL.FTZ R60, R66, R46 ;  /* 0x0000002e423c7220 */ /* 0x000fe40000410000 */
[----:B------:R-:W-:Y:S01]  /*8e20*/  FMUL.FTZ R108, R41, UR43 ;  /* 0x0000002b296c7c20 */ /* 0x000fe20008410000 */
[----:B------:R-:W-:Y:S01]  /*8e30*/  LEA.HI.SX32 R140, R193, R140, 0x1b ;  /* 0x0000008cc18c7211 */ /* 0x000fe200078fdaff */
[CC--:B------:R-:W-:Y:S01]  /*8e40*/  FFMA.FTZ R98, R131.reuse, R65.reuse, -R70 ;  /* 0x0000004183627223 */ /* 0x0c0fe20000010846 */
[----:B------:R-:W-:Y:S01]  /*8e50*/  ULEA.HI.X UR35, UR36, UR35, UR37, 0x3, UP0 ;  /* 0x0000002324237291 */ /* 0x000fe200080f1c25 */
[----:B------:R0:W-:Y:S01]  /*8e60*/  MUFU.EX2 R63, R60 ;  /* 0x0000003c003f7308 */ /* 0x0001e20000000800 */
[----:B------:R-:W-:Y:S01]  /*8e70*/  FMUL.FTZ R65, R130, R65 ;  /* 0x0000004182417220 */ /* 0x000fe20000410000 */
[----:B------:R-:W-:Y:S01]  /*8e80*/  LEA.HI.SX32 R62, R62, R62, 0x1b ;  /* 0x0000003e3e3e7211 */ /* 0x000fe200078fdaff */
[----:B------:R-:W-:Y:S01]  /*8e90*/  FMUL.RZ R154, R108, 0.15915493667125701904 ;  /* 0x3e22f9836c9a7820 */ /* 0x000fe2000040c000 */
[----:B------:R-:W-:Y:S01]  /*8ea0*/  SHF.L.U32 R85, R140, 0x1, RZ ;  /* 0x000000018c557819 */ /* 0x000fe200000006ff */
[----:B------:R-:W-:Y:S01]  /*8eb0*/  FFMA.FTZ R153, R131, R68, R65 ;  /* 0x0000004483997223 */ /* 0x000fe20000010041 */
[----:B0-----:R-:W-:-:S02]  /*8ec0*/  LEA R60, R69, UR7, 0x8 ;  /* 0x00000007453c7c11 */ /* 0x001fc4000f8e40ff */
[----:B------:R-:W-:Y:S01]  /*8ed0*/  @P1 IADD3 R60, R84, 0x200, RZ ;  /* 0x00000200543c1810 */ /* 0x000fe20007ffe0ff */
[----:B------:R-:W-:Y:S01]  /*8ee0*/  MUFU.SIN R108, R154 ;  /* 0x0000009a006c7308 */ /* 0x000fe20000000400 */
[----:B------:R-:W-:Y:S02]  /*8ef0*/  SHF.L.U32 R62, R62, 0x1, RZ ;  /* 0x000000013e3e7819 */ /* 0x000fe400000006ff */
[----:B------:R-:W-:Y:S02]  /*8f00*/  MOV R68, UR34 ;  /* 0x0000002200447c02 */ /* 0x000fe40008000f00 */
[----:B------:R-:W-:-:S03]  /*8f10*/  MOV R69, UR35 ;  /* 0x0000002300457c02 */ /* 0x000fc60008000f00 */
[----:B------:R0:W-:Y:S01]  /*8f20*/  MUFU.COS R109, R154 ;  /* 0x0000009a006d7308 */ /* 0x0001e20000000000 */
[----:B------:R1:W-:Y:S01]  /*8f30*/  STS.U16 [R85+0x7c0], R134 ;  /* 0x0007c08655007388 */ /* 0x0003e20000000400 */
[----:B------:R-:W-:-:S06]  /*8f40*/  NOP ;  /* 0x0000000000007918 */ /* 0x000fcc0000000000 */
[----:B------:R-:W-:Y:S01]  /*8f50*/  MUFU.SIN R100, R87 ;  /* 0x0000005700647308 */ /* 0x000fe20000000400 */
[----:B0-----:R-:W-:Y:S01]  /*8f60*/  SHF.L.U32 R154, R60, 0x3, RZ ;  /* 0x000000033c9a7819 */ /* 0x001fe200000006ff */
[----:B------:R1:W0:Y:S04]  /*8f70*/  LDS.U16 R88, [R62+0x2] ;  /* 0x000002003e587984 */ /* 0x0002280000000400 */
[----:B------:R1:W2:Y:S02]  /*8f80*/  LDS.U16 R86, [R62+0x4] ;  /* 0x000004003e567984 */ /* 0x0002a40000000400 */
[----:B------:R3:W-:Y:S02]  /*8f90*/  MUFU.COS R101, R87 ;  /* 0x0000005700657308 */ /* 0x0007e40000000000 */
[----:B------:R1:W4:Y:S04]  /*8fa0*/  LDS.U16 R85, [R62+0x6] ;  /* 0x000006003e557984 */ /* 0x0003280000000400 */
[----:B------:R1:W0:Y:S04]  /*8fb0*/  LDS.U16 R90, [R62+0x8] ;  /* 0x000008003e5a7984 */ /* 0x0002280000000400 */
[----:B---3--:R1:W3:Y:S04]  /*8fc0*/  LDS.U16 R87, [R62] ;  /* 0x000000003e577984 */ /* 0x0082e80000000400 */
        /* <DEDUP_REMOVED lines=31> */
[C---:B------:R-:W-:Y:S02]  /*91c0*/  FMUL.FTZ R61, R66.reuse, R47 ;  /* 0x0000002f423d7220 */ /* 0x040fe40000410000 */
[----:B------:R-:W-:-:S07]  /*91d0*/  FMUL.FTZ R64, R66, R45 ;  /* 0x0000002d42407220 */ /* 0x000fce0000410000 */
[----:B------:R1:W0:Y:S01]  /*91e0*/  @P0 LDS.64 R110, [R84.X8+0x49e8] ;  /* 0x0049e800546e0984 */ /* 0x0002220000008a00 */
[----:B------:R-:W0:Y:S01]  /*91f0*/  MUFU.EX2 R61, R61 ;  /* 0x0000003d003d7308 */ /* 0x000e220000000800 */
[----:B------:R-:W-:-:S07]  /*9200*/  FMUL.FTZ R60, R66, R43 ;  /* 0x0000002b423c7220 */ /* 0x000fce0000410000 */
[----:B------:R-:W0:Y:S01]  /*9210*/  MUFU.SIN R104, R156 ;  /* 0x0000009c00687308 */ /* 0x000e220000000400 */
[----:B------:R-:W-:-:S07]  /*9220*/  FMUL.FTZ R65, R66, R44 ;  /* 0x0000002c42417220 */ /* 0x000fce0000410000 */
[----:B------:R-:W0:Y:S08]  /*9230*/  MUFU.COS R105, R156 ;  /* 0x0000009c00697308 */ /* 0x000e300000000000 */
[----:B------:R-:W0:Y:S08]  /*9240*/  MUFU.COS R99, R67 ;  /* 0x0000004300637308 */ /* 0x000e300000000000 */
[----:B------:R-:W1:Y:S08]  /*9250*/  MUFU.EX2 R64, R64 ;  /* 0x0000004000407308 */ /* 0x000e700000000800 */
[----:B------:R-:W1:Y:S01]  /*9260*/  MUFU.EX2 R71, R60 ;  /* 0x0000003c00477308 */ /* 0x000e620000000800 */
[----:B------:R-:W-:Y:S01]  /*9270*/  BSSY B0, `(.L_x_5416) ;  /* 0x0000011000007945 */ /* 0x000fe20003800000 */
[----:B0-----:R-:W-:-:S06]  /*9280*/  FMUL.FTZ R123, R61, R123 ;  /* 0x0000007b3d7b7220 */ /* 0x001fcc0000410000 */
[----:B------:R0:W1:Y:S02]  /*9290*/  MUFU.EX2 R70, R65 ;  /* 0x0000004100467308 */ /* 0x0000640000000800 */
[----:B0-----:R-:W-:Y:S01]  /*92a0*/  FMUL.FTZ R65, R128, R153 ;  /* 0x0000009980417220 */ /* 0x001fe20000410000 */
[----:B------:R-:W-:Y:S05]  /*92b0*/  @P0 BRA `(.L_x_5417) ;  /* 0x000000c000000947 */ /* 0x000fea0003800000 */
[----:B--234-:R-:W-:Y:S01]  /*92c0*/  ULDC UR35, c[0x0][0x174] ;  /* 0x00005d0000237ab9 */ /* 0x01cfe20000000800 */
        /* <DEDUP_REMOVED lines=11> */
.L_x_5417:
[----:B--234-:R-:W-:Y:S05]  /*9380*/  BSYNC B0 ;  /* 0x0000000000007941 */ /* 0x01cfea0003800000 */
.L_x_5416:
[----:B------:R-:W-:Y:S01]  /*9390*/  UISETP.GE.AND UP0, UPT, UR24, 0x2, UPT ;  /* 0x000000021800788c */ /* 0x000fe2000bf06270 */
[-C--:B-1----:R-:W-:Y:S01]  /*93a0*/  FMUL.FTZ R62, R128, R98.reuse ;  /* 0x00000062803e7220 */ /* 0x082fe20000410000 */
[----:B------:R-:W-:Y:S01]  /*93b0*/  MOV R159, c[0x0][0x16c] ;  /* 0x00005b00009f7a02 */ /* 0x000fe20000000f00 */
[C---:B------:R-:W-:Y:S02]  /*93c0*/  FFMA.FTZ R65, R129.reuse, R98, -R65 ;  /* 0x0000006281417223 */ /* 0x040fe40000010841 */
[----:B------:R-:W-:Y:S01]  /*93d0*/  FFMA.FTZ R62, R129, R153, R62 ;  /* 0x00000099813e7223 */ /* 0x000fe2000001003e */
[----:B------:R-:W-:Y:S01]  /*93e0*/  PLOP3.LUT P0, PT, PT, PT, UP0, 0x80, 0x0 ;  /* 0x000000000000781c */ /* 0x000fe20003f0f008 */
[C---:B------:R-:W-:Y:S02]  /*93f0*/  FMUL.FTZ R153, R124.reuse, R65 ;  /* 0x000000417c997220 */ /* 0x040fe40000410000 */
[----:B------:R-:W-:Y:S01]  /*9400*/  FMUL.FTZ R154, R124, R62 ;  /* 0x0000003e7c9a7220 */ /* 0x000fe20000410000 */
[----:B------:R-:W-:Y:S01]  /*9410*/  ISETP.NE.OR P0, PT, R230, RZ, !P0 ;  /* 0x000000ffe600720c */ /* 0x000fe20004705670 */
[----:B------:R-:W-:-:S02]  /*9420*/  FMUL.FTZ R121, R63, R121 ;  /* 0x000000793f797220 */ /* 0x000fc40000410000 */
[----:B------:R-:W-:Y:S02]  /*9430*/  FMUL.FTZ R120, R63, R120 ;  /* 0x000000783f787220 */ /* 0x000fe40000410000 */
[----:B------:R-:W-:Y:S02]  /*9440*/  FMUL.FTZ R122, R61, R122 ;  /* 0x0000007a3d7a7220 */ /* 0x000fe40000410000 */
[C---:B------:R-:W-:Y:S01]  /*9450*/  FFMA.FTZ R63, R125.reuse, R65, -R154 ;  /* 0x000000417d3f7223 */ /* 0x040fe2000001089a */
[----:B------:R-:W-:Y:S01]  /*9460*/  MOV R154, UR24 ;  /* 0x00000018009a7c02 */ /* 0x000fe20008000f00 */
[----:B0-----:R-:W-:Y:S02]  /*9470*/  FMUL.FTZ R60, R66, R42 ;  /* 0x0000002a423c7220 */ /* 0x001fe40000410000 */
[----:B------:R-:W-:Y:S02]  /*9480*/  FFMA.FTZ R62, R125, R62, R153 ;  /* 0x0000003e7d3e7223 */ /* 0x000fe40000010099 */
[C---:B------:R-:W-:Y:S01]  /*9490*/  FMUL.FTZ R155, R122.reuse, R63 ;  /* 0x0000003f7a9b7220 */ /* 0x040fe20000410000 */
[----:B------:R0:W1:Y:S01]  /*94a0*/  MUFU.EX2 R98, R60 ;  /* 0x0000003c00627308 */ /* 0x0000620000000800 */
[----:B------:R-:W-:-:S02]  /*94b0*/  FMUL.FTZ R156, R122, R62 ;  /* 0x0000003e7a9c7220 */ /* 0x000fc40000410000 */
[C---:B------:R-:W-:Y:S02]  /*94c0*/  FFMA.FTZ R158, R123.reuse, R62, R155 ;  /* 0x0000003e7b9e7223 */ /* 0x040fe4000001009b */
[----:B------:R-:W-:Y:S02]  /*94d0*/  FFMA.FTZ R157, R123, R63, -R156 ;  /* 0x0000003f7b9d7223 */ /* 0x000fe4000001089c */
[----:B------:R-:W-:Y:S01]  /*94e0*/  FMUL.FTZ R119, R64, R119 ;  /* 0x0000007740777220 */ /* 0x000fe20000410000 */
[----:B------:R-:W-:Y:S01]  /*94f0*/  CS2R R62, SRZ ;  /* 0x00000000003e7805 */ /* 0x000fe2000001ff00 */
[----:B0-----:R-:W-:Y:S01]  /*9500*/  @!P0 IADD3 R60, R154, -0x2, RZ ;  /* 0xfffffffe9a3c8810 */ /* 0x001fe20007ffe0ff */
[----:B------:R-:W-:Y:S02]  /*9510*/  FMUL.FTZ R118, R64, R118 ;  /* 0x0000007640767220 */ /* 0x000fe40000410000 */
[----:B------:R-:W-:Y:S02]  /*9520*/  FMUL.FTZ R117, R70, R117 ;  /* 0x0000007546757220 */ /* 0x000fe40000410000 */
[----:B------:R-:W-:Y:S01]  /*9530*/  @!P0 IMAD R64, R60, R159, UR7 ;  /* 0x000000073c408e24 */ /* 0x000fe2000f8e029f */
[----:B------:R-:W-:Y:S01]  /*9540*/  HFMA2.MMA R159, -RZ, RZ, 0, 9.5367431640625e-07 ;  /* 0x00000010ff9f7435 */ /* 0x000fe200000001ff */
[----:B------:R-:W-:Y:S01]  /*9550*/  FMUL.FTZ R160, R120, R158 ;  /* 0x0000009e78a07220 */ /* 0x000fe20000410000 */
[----:B------:R-:W-:Y:S01]  /*9560*/  HFMA2.MMA R60, -RZ, RZ, 1.875, 0 ;  /* 0x3f800000ff3c7435 */ /* 0x000fe200000001ff */
[----:B------:R-:W-:-:S02]  /*9570*/  FMUL.FTZ R116, R70, R116 ;  /* 0x0000007446747220 */ /* 0x000fc40000410000 */
[----:B------:R-:W-:Y:S02]  /*9580*/  FMUL.FTZ R70, R120, R157 ;  /* 0x0000009d78467220 */ /* 0x000fe40000410000 */
[C---:B------:R-:W-:Y:S02]  /*9590*/  FMUL.FTZ R61, R66.reuse, R41 ;  /* 0x00000029423d7220 */ /* 0x040fe40000410000 */
[C---:B------:R-:W-:Y:S02]  /*95a0*/  FFMA.FTZ R160, R121.reuse, R157, -R160 ;  /* 0x0000009d79a07223 */ /* 0x040fe400000108a0 */
[----:B------:R-:W-:Y:S01]  /*95b0*/  FMUL.FTZ R65, R66, R40 ;  /* 0x0000002842417220 */ /* 0x000fe20000410000 */
[----:B------:R0:W-:Y:S01]  /*95c0*/  MUFU.EX2 R153, R61 ;  /* 0x0000003d00997308 */ /* 0x0001e20000000800 */
[----:B------:R-:W-:Y:S02]  /*95d0*/  FFMA.FTZ R70, R121, R158, R70 ;  /* 0x0000009e79467223 */ /* 0x000fe40000010046 */
[----:B------:R-:W-:-:S02]  /*95e0*/  FMUL.FTZ R115, R71, R115 ;  /* 0x0000007347737220 */ /* 0x000fc40000410000 */
[----:B------:R-:W-:Y:S02]  /*95f0*/  FMUL.FTZ R114, R71, R114 ;  /* 0x0000007247727220 */ /* 0x000fe40000410000 */
[----:B------:R-:W-:Y:S01]  /*9600*/  FMUL.FTZ R157, R118, R160 ;  /* 0x000000a0769d7220 */ /* 0x000fe20000410000 */
[----:B------:R2:W-:Y:S01]  /*9610*/  MUFU.EX2 R154, R65 ;  /* 0x00000041009a7308 */ /* 0x0005e20000000800 */
[C---:B------:R-:W-:Y:S01]  /*9620*/  FMUL.FTZ R155, R66.reuse, R39 ;  /* 0x00000027429b7220 */ /* 0x040fe20000410000 */
[----:B0-----:R-:W-:Y:S01]  /*9630*/  MOV R61, RZ ;  /* 0x000000ff003d7202 */ /* 0x001fe20000000f00 */
[----:B------:R-:W-:Y:S02]  /*9640*/  FMUL.FTZ R156, R66, R38 ;  /* 0x00000026429c7220 */ /* 0x000fe40000410000 */
[----:B------:R-:W-:Y:S02]  /*9650*/  FMUL.FTZ R71, R118, R70 ;  /* 0x0000004676477220 */ /* 0x000fe40000410000 */
[----:B------:R-:W-:Y:S01]  /*9660*/  FMUL.FTZ R66, R66, R37 ;  /* 0x0000002542427220 */ /* 0x000fe20000410000 */
[----:B------:R-:W-:Y:S01]  /*9670*/  MUFU.SIN R67, R67 ;  /* 0x0000004300437308 */ /* 0x000fe20000000400 */
[----:B--2---:R-:W-:-:S04]  /*9680*/  @!P0 IMAD.WIDE R64, R64, R159, UR40 ;  /* 0x0000002840408e25 */ /* 0x004fc8000f8e029f */
[C---:B------:R-:W-:Y:S01]  /*9690*/  FFMA.FTZ R157, R119.reuse, R70, R157 ;  /* 0x00000046779d7223 */ /* 0x040fe2000001009d */
[----:B------:R0:W5:Y:S01]  /*96a0*/  @!P0 LDG.E.128 R60, [R64.64] ;  /* 0x00000020403c8981 */ /* 0x000162000c1e1d00 */
[----:B------:R-:W-:Y:S01]  /*96b0*/  FFMA.FTZ R71, R119, R160, -R71 ;  /* 0x000000a077477223 */ /* 0x000fe20000010847 */
[----:B------:R-:W2:Y:S03]  /*96c0*/  MUFU.EX2 R66, R66 ;  /* 0x0000004200427308 */ /* 0x000ea60000000800 */
[C---:B------:R-:W-:Y:S02]  /*96d0*/  FMUL.FTZ R70, R116.reuse, R71 ;  /* 0x0000004774467220 */ /* 0x040fe40000410000 */
[-C--:B0-----:R-:W-:Y:S01]  /*96e0*/  FMUL.FTZ R64, R116, R157.reuse ;  /* 0x0000009d74407220 */ /* 0x081fe20000410000 */
[----:B------:R-:W-:Y:S01]  /*96f0*/  HADD2.F32 R88, -RZ, R88.H0_H0 ;  /* 0x20000058ff587230 */ /* 0x000fe20000004100 */
[C---:B------:R-:W-:Y:S01]  /*9700*/  FFMA.FTZ R70, R117.reuse, R157, R70 ;  /* 0x0000009d75467223 */ /* 0x040fe20000010046 */
[----:B------:R-:W-:Y:S01]  /*9710*/  HADD2.F32 R87, -RZ, R87.H0_H0 ;  /* 0x20000057ff577230 */ /* 0x000fe20000004100 */
[----:B------:R-:W-:Y:S01]  /*9720*/  FFMA.FTZ R64, R117, R71, -R64 ;  /* 0x0000004775407223 */ /* 0x000fe20000010840 */
[----:B------:R-:W-:Y:S01]  /*9730*/  HADD2.F32 R86, -RZ, R86.H0_H0 ;  /* 0x20000056ff567230 */ /* 0x000fe20000004100 */
[C---:B------:R-:W-:Y:S01]  /*9740*/  FMUL.FTZ R65, R114.reuse, R70 ;  /* 0x0000004672417220 */ /* 0x040fe20000410000 */
[----:B------:R-:W-:Y:S01]  /*9750*/  HADD2.F32 R85, -RZ, R85.H0_H0 ;  /* 0x20000055ff557230 */ /* 0x000fe20000004100 */
[----:B------:R-:W-:Y:S01]  /*9760*/  FMUL.FTZ R71, R114, R64 ;  /* 0x0000004072477220 */ /* 0x000fe20000410000 */
[----:B------:R-:W-:Y:S01]  /*9770*/  HADD2.F32 R89, -RZ, R89.H0_H0 ;  /* 0x20000059ff597230 */ /* 0x000fe20000004100 */
[C---:B-1----:R-:W-:Y:S01]  /*9780*/  FMUL.FTZ R112, R98.reuse, R112 ;  /* 0x0000007062707220 */ /* 0x042fe20000410000 */
[----:B------:R-:W-:Y:S01]  /*9790*/  HADD2.F32 R90, -RZ, R90.H0_H0 ;  /* 0x2000005aff5a7230 */ /* 0x000fe20000004100 */
[C---:B------:R-:W-:Y:S01]  /*97a0*/  FFMA.FTZ R71, R115.reuse, R70, R71 ;  /* 0x0000004673477223 */ /* 0x040fe20000010047 */
[----:B------:R-:W-:Y:S01]  /*97b0*/  HADD2.F32 R91, -RZ, R91.H0_H0 ;  /* 0x2000005bff5b7230 */ /* 0x000fe20000004100 */
[----:B------:R-:W-:Y:S01]  /*97c0*/  FFMA.FTZ R65, R115, R64, -R65 ;  /* 0x0000004073417223 */ /* 0x000fe20000010841 */
[----:B------:R-:W-:Y:S01]  /*97d0*/  HADD2.F32 R92, -RZ, R92.H0_H0 ;  /* 0x2000005cff5c7230 */ /* 0x000fe20000004100 */
[----:B------:R-:W-:Y:S01]  /*97e0*/  FMUL.FTZ R113, R98, R113 ;  /* 0x0000007162717220 */ /* 0x000fe20000410000 */
[----:B------:R-:W-:Y:S01]  /*97f0*/  HADD2.F32 R93, -RZ, R93.H0_H0 ;  /* 0x2000005dff5d7230 */ /* 0x000fe20000004100 */
[C---:B--2---:R-:W-:Y:S01]  /*9800*/  FMUL.FTZ R99, R66.reuse, R99 ;  /* 0x0000006342637220 */ /* 0x044fe20000410000 */
[----:B------:R-:W-:Y:S01]  /*9810*/  HADD2.F32 R94, -RZ, R94.H0_H0 ;  /* 0x2000005eff5e7230 */ /* 0x000fe20000004100 */
[----:B------:R-:W-:Y:S01]  /*9820*/  FMUL.FTZ R98, R66, R67 ;  /* 0x0000004342627220 */ /* 0x000fe20000410000 */
[----:B------:R-:W-:Y:S01]  /*9830*/  HADD2.F32 R95, -RZ, R95.H0_H0 ;  /* 0x2000005fff5f7230 */ /* 0x000fe20000004100 */
[C---:B------:R-:W-:Y:S01]  /*9840*/  FMUL.FTZ R64, R112.reuse, R71 ;  /* 0x0000004770407220 */ /* 0x040fe20000410000 */
[----:B------:R-:W-:Y:S01]  /*9850*/  HADD2.F32 R96, -RZ, R96.H0_H0 ;  /* 0x20000060ff607230 */ /* 0x000fe20000004100 */
[-C--:B------:R-:W-:Y:S01]  /*9860*/  FMUL.FTZ R66, R112, R65.reuse ;  /* 0x0000004170427220 */ /* 0x080fe20000410000 */
[----:B------:R-:W-:Y:S01]  /*9870*/  HADD2.F32 R134, -RZ, R134.H0_H0 ;  /* 0x20000086ff867230 */ /* 0x000fe20000004100 */
[C---:B------:R-:W-:Y:S01]  /*9880*/  FFMA.FTZ R65, R113.reuse, R65, -R64 ;  /* 0x0000004171417223 */ /* 0x040fe20000010840 */
[----:B------:R-:W-:Y:S01]  /*9890*/  HADD2.F32 R97, -RZ, R97.H0_H0 ;  /* 0x20000061ff617230 */ /* 0x000fe20000004100 */
[----:B------:R-:W-:Y:S01]  /*98a0*/  FFMA.FTZ R64, R113, R71, R66 ;  /* 0x0000004771407223 */ /* 0x000fe20000010042 */
[----:B------:R-:W-:Y:S01]  /*98b0*/  HADD2.F32 R66, -RZ, R80.H0_H0 ;  /* 0x20000050ff427230 */ /* 0x000fe20000004100 */
[-C--:B------:R-:W-:Y:S01]  /*98c0*/  FMUL.FTZ R185, R88, R52.reuse ;  /* 0x0000003458b97220 */ /* 0x080fe20000410000 */
        /* <DEDUP_REMOVED lines=9> */
[-C--:B------:R-:W-:Y:S01]  /*9960*/  FMUL.FTZ R66, R185, R132.reuse ;  /* 0x00000084b9427220 */ /* 0x080fe20000410000 */
[----:B------:R-:W-:Y:S01]  /*9970*/  HADD2.F32 R139, -RZ, R139.H0_H0 ;  /* 0x2000008bff8b7230 */ /* 0x000fe20000004100 */
[----:B------:R-:W-:Y:S01]  /*9980*/  FMUL.FTZ R188, R85, R51 ;  /* 0x0000003355bc7220 */ /* 0x000fe20000410000 */
[----:B------:R-:W-:Y:S01]  /*9990*/  HADD2.F32 R140, -RZ, R140.H0_H0 ;  /* 0x2000008cff8c7230 */ /* 0x000fe20000004100 */
[C---:B------:R-:W-:Y:S01]  /*99a0*/  FMUL.FTZ R70, R186.reuse, R132 ;  /* 0x00000084ba467220 */ /* 0x040fe20000410000 */
[----:B------:R-:W-:Y:S01]  /*99b0*/  HADD2.F32 R141, -RZ, R141.H0_H0 ;  /* 0x2000008dff8d7230 */ /* 0x000fe20000004100 */
[C---:B------:R-:W-:Y:S01]  /*99c0*/  FMUL.FTZ R187, R67.reuse, R187 ;  /* 0x000000bb43bb7220 */ /* 0x040fe20000410000 */
[----:B------:R-:W-:Y:S01]  /*99d0*/  HADD2.F32 R142, -RZ, R142.H0_H0 ;  /* 0x2000008eff8e7230 */ /* 0x000fe20000004100 */
[-C--:B------:R-:W-:Y:S01]  /*99e0*/  FFMA.FTZ R66, R186, R133.reuse, -R66 ;  /* 0x00000085ba427223 */ /* 0x080fe20000010842 */
[----:B------:R-:W-:Y:S01]  /*99f0*/  HADD2.F32 R143, -RZ, R143.H0_H0 ;  /* 0x2000008fff8f7230 */ /* 0x000fe20000004100 */
[----:B------:R-:W-:Y:S01]  /*9a00*/  FMUL.FTZ R188, R67, R188 ;  /* 0x000000bc43bc7220 */ /* 0x000fe20000410000 */
[----:B------:R-:W-:Y:S01]  /*9a10*/  HADD2.F32 R144, -RZ, R144.H0_H0 ;  /* 0x20000090ff907230 */ /* 0x000fe20000004100 */
[----:B------:R-:W-:Y:S01]  /*9a20*/  FFMA.FTZ R67, R185, R133, R70 ;  /* 0x00000085b9437223 */ /* 0x000fe20000010046 */
[----:B------:R-:W0:Y:S01]  /*9a30*/  MUFU.EX2 R155, R155 ;  /* 0x0000009b009b7308 */ /* 0x000e220000000800 */
[----:B------:R-:W-:Y:S01]  /*9a40*/  FADD.FTZ R66, R187, R66 ;  /* 0x00000042bb427221 */ /* 0x000fe20000010000 */
[----:B------:R-:W-:Y:S01]  /*9a50*/  HADD2.F32 R71, -RZ, R78.H0_H0 ;  /* 0x2000004eff477230 */ /* 0x000fe20000004100 */
[----:B------:R-:W-:-:S02]  /*9a60*/  FMUL.FTZ R105, R154, R105 ;  /* 0x000000699a697220 */ /* 0x000fc40000410000 */
[----:B------:R-:W-:Y:S02]  /*9a70*/  FMUL.FTZ R104, R154, R104 ;  /* 0x000000689a687220 */ /* 0x000fe40000410000 */
[----:B------:R-:W-:Y:S01]  /*9a80*/  FADD.FTZ R67, R188, R67 ;  /* 0x00000043bc437221 */ /* 0x000fe20000010000 */
[----:B------:R-:W1:Y:S01]  /*9a90*/  MUFU.EX2 R156, R156 ;  /* 0x0000009c009c7308 */ /* 0x000e620000000800 */
[C---:B------:R-:W-:Y:S02]  /*9aa0*/  FMUL.FTZ R154, R130.reuse, R66 ;  /* 0x00000042829a7220 */ /* 0x040fe40000410000 */
[-C--:B------:R-:W-:Y:S02]  /*9ab0*/  FMUL.FTZ R189, R89, R50.reuse ;  /* 0x0000003259bd7220 */ /* 0x080fe40000410000 */
[----:B------:R-:W-:Y:S02]  /*9ac0*/  FMUL.FTZ R70, R130, R67 ;  /* 0x0000004382467220 */ /* 0x000fe40000410000 */
[----:B------:R-:W-:-:S02]  /*9ad0*/  FMUL.FTZ R190, R90, R50 ;  /* 0x000000325abe7220 */ /* 0x000fc40000410000 */
[----:B------:R-:W-:Y:S02]  /*9ae0*/  FFMA.FTZ R154, R131, R67, R154 ;  /* 0x00000043839a7223 */ /* 0x000fe4000001009a */
[----:B------:R-:W-:Y:S02]  /*9af0*/  FMUL.FTZ R189, R71, R189 ;  /* 0x000000bd47bd7220 */ /* 0x000fe40000410000 */
[----:B------:R-:W-:Y:S02]  /*9b00*/  FFMA.FTZ R67, R131, R66, -R70 ;  /* 0x0000004283437223 */ /* 0x000fe40000010846 */
[----:B------:R-:W-:Y:S02]  /*9b10*/  FMUL.FTZ R190, R71, R190 ;  /* 0x000000be47be7220 */ /* 0x000fe40000410000 */
[----:B------:R-:W-:Y:S01]  /*9b20*/  FADD.FTZ R154, R189, R154 ;  /* 0x0000009abd9a7221 */ /* 0x000fe20000010000 */
[----:B------:R-:W-:Y:S01]  /*9b30*/  HADD2.F32 R71, -RZ, R77.H0_H0 ;  /* 0x2000004dff477230 */ /* 0x000fe20000004100 */
[----:B------:R-:W-:-:S02]  /*9b40*/  FADD.FTZ R67, R190, R67 ;  /* 0x00000043be437221 */ /* 0x000fc40000010000 */
[C---:B------:R-:W-:Y:S02]  /*9b50*/  FMUL.FTZ R66, R128.reuse, R154 ;  /* 0x0000009a80427220 */ /* 0x040fe40000410000 */
[----:B------:R-:W-:Y:S02]  /*9b60*/  FMUL.FTZ R191, R91, R49 ;  /* 0x000000315bbf7220 */ /* 0x000fe40000410000 */
[----:B------:R-:W-:Y:S02]  /*9b70*/  FMUL.FTZ R70, R128, R67 ;  /* 0x0000004380467220 */ /* 0x000fe40000410000 */
        /* <DEDUP_REMOVED lines=13> */
[----:B------:R-:W-:Y:S02]  /*9c50*/  FMUL.FTZ R193, R71, R193 ;  /* 0x000000c147c17220 */ /* 0x000fe40000410000 */
[----:B------:R-:W-:Y:S02]  /*9c60*/  FFMA.FTZ R67, R125, R66, -R70 ;  /* 0x000000427d437223 */ /* 0x000fe40000010846 */
[----:B------:R-:W-:-:S02]  /*9c70*/  FMUL.FTZ R194, R71, R194 ;  /* 0x000000c247c27220 */ /* 0x000fc40000410000 */
[----:B------:R-:W-:Y:S01]  /*9c80*/  FADD.FTZ R154, R193, R154 ;  /* 0x0000009ac19a7221 */ /* 0x000fe20000010000 */
[----:B------:R-:W-:Y:S01]  /*9c90*/  HADD2.F32 R71, -RZ, R75.H0_H0 ;  /* 0x2000004bff477230 */ /* 0x000fe20000004100 */
[----:B------:R-:W-:Y:S02]  /*9ca0*/  FADD.FTZ R67, R194, R67 ;  /* 0x00000043c2437221 */ /* 0x000fe40000010000 */
[C---:B------:R-:W-:Y:S02]  /*9cb0*/  FMUL.FTZ R66, R122.reuse, R154 ;  /* 0x0000009a7a427220 */ /* 0x040fe40000410000 */
[----:B------:R-:W-:Y:S02]  /*9cc0*/  FMUL.FTZ R195, R95, R47 ;  /* 0x0000002f5fc37220 */ /* 0x000fe40000410000 */
[----:B------:R-:W-:Y:S02]  /*9cd0*/  FMUL.FTZ R70, R122, R67 ;  /* 0x000000437a467220 */ /* 0x000fe40000410000 */
[----:B------:R-:W-:-:S02]  /*9ce0*/  FMUL.FTZ R196, R96, R47 ;  /* 0x0000002f60c47220 */ /* 0x000fc40000410000 */
[----:B------:R-:W-:Y:S02]  /*9cf0*/  FFMA.FTZ R66, R123, R67, -R66 ;  /* 0x000000437b427223 */ /* 0x000fe40000010842 */
[----:B------:R-:W-:Y:S02]  /*9d00*/  FMUL.FTZ R195, R71, R195 ;  /* 0x000000c347c37220 */ /* 0x000fe40000410000 */
[----:B------:R-:W-:Y:S02]  /*9d10*/  FFMA.FTZ R67, R123, R154, R70 ;  /* 0x0000009a7b437223 */ /* 0x000fe40000010046 */
[----:B------:R-:W-:Y:S02]  /*9d20*/  FMUL.FTZ R196, R71, R196 ;  /* 0x000000c447c47220 */ /* 0x000fe40000410000 */
[----:B------:R-:W-:Y:S01]  /*9d30*/  FADD.FTZ R66, R195, R66 ;  /* 0x00000042c3427221 */ /* 0x000fe20000010000 */
[----:B------:R-:W-:Y:S01]  /*9d40*/  HADD2.F32 R71, -RZ, R74.H0_H0 ;  /* 0x2000004aff477230 */ /* 0x000fe20000004100 */
[----:B------:R-:W-:-:S02]  /*9d50*/  FADD.FTZ R67, R196, R67 ;  /* 0x00000043c4437221 */ /* 0x000fc40000010000 */
[----:B------:R-:W-:Y:S02]  /*9d60*/  FMUL.FTZ R154, R120, R66 ;  /* 0x00000042789a7220 */ /* 0x000fe40000410000 */
[-C--:B------:R-:W-:Y:S02]  /*9d70*/  FMUL.FTZ R197, R134, R46.reuse ;  /* 0x0000002e86c57220 */ /* 0x080fe40000410000 */
        /* <DEDUP_REMOVED lines=11> */
[----:B------:R-:W-:Y:S02]  /*9e30*/  FMUL.FTZ R70, R118, R67 ;  /* 0x0000004376467220 */ /* 0x000fe40000410000 */
[----:B------:R-:W-:Y:S02]  /*9e40*/  FMUL.FTZ R200, R136, R45 ;  /* 0x0000002d88c87220 */ /* 0x000fe40000410000 */
[----:B------:R-:W-:Y:S02]  /*9e50*/  FFMA.FTZ R66, R119, R67, -R66 ;  /* 0x0000004377427223 */ /* 0x000fe40000010842 */
[----:B------:R-:W-:Y:S02]  /*9e60*/  FMUL.FTZ R199, R71, R199 ;  /* 0x000000c747c77220 */ /* 0x000fe40000410000 */
[----:B------:R-:W-:Y:S02]  /*9e70*/  FFMA.FTZ R67, R119, R154, R70 ;  /* 0x0000009a77437223 */ /* 0x000fe40000010046 */
[----:B------:R-:W-:-:S02]  /*9e80*/  FMUL.FTZ R200, R71, R200 ;  /* 0x000000c847c87220 */ /* 0x000fc40000410000 */
[----:B------:R-:W-:Y:S01]  /*9e90*/  FADD.FTZ R66, R199, R66 ;  /* 0x00000042c7427221 */ /* 0x000fe20000010000 */
[----:B------:R-:W-:Y:S01]  /*9ea0*/  HADD2.F32 R71, -RZ, R72.H0_H0 ;  /* 0x20000048ff477230 */ /* 0x000fe20000004100 */
[----:B------:R-:W-:Y:S02]  /*9eb0*/  FADD.FTZ R67, R200, R67 ;  /* 0x00000043c8437221 */ /* 0x000fe40000010000 */
        /* <DEDUP_REMOVED lines=21> */
[----:B------:R-:W-:Y:S02]  /*a010*/  FMUL.FTZ R108, R153, R108 ;  /* 0x0000006c996c7220 */ /* 0x000fe40000410000 */
[----:B------:R-:W-:Y:S02]  /*a020*/  FADD.FTZ R67, R204, R67 ;  /* 0x00000043cc437221 */ /* 0x000fe40000010000 */
[----:B------:R-:W-:-:S02]  /*a030*/  FMUL.FTZ R70, R112, R66 ;  /* 0x0000004270467220 */ /* 0x000fc40000410000 */
[----:B------:R-:W-:Y:S02]  /*a040*/  FMUL.FTZ R205, R141, R42 ;  /* 0x0000002a8dcd7220 */ /* 0x000fe40000410000 */
[----:B------:R-:W-:Y:S02]  /*a050*/  FMUL.FTZ R109, R153, R109 ;  /* 0x0000006d996d7220 */ /* 0x000fe40000410000 */
[----:B------:R-:W-:Y:S02]  /*a060*/  FMUL.FTZ R154, R108, R64 ;  /* 0x000000406c9a7220 */ /* 0x000fe40000410000 */
[-C--:B------:R-:W-:Y:S02]  /*a070*/  FFMA.FTZ R70, R113, R67.reuse, R70 ;  /* 0x0000004371467223 */ /* 0x080fe40000010046 */
[----:B------:R-:W-:Y:S02]  /*a080*/  FMUL.FTZ R67, R112, R67 ;  /* 0x0000004370437220 */ /* 0x000fe40000410000 */
[----:B------:R-:W-:-:S02]  /*a090*/  FMUL.FTZ R206, R142, R42 ;  /* 0x0000002a8ece7220 */ /* 0x000fc40000410000 */
[----:B------:R-:W-:Y:S02]  /*a0a0*/  FMUL.FTZ R205, R71, R205 ;  /* 0x000000cd47cd7220 */ /* 0x000fe40000410000 */
[-C--:B------:R-:W-:Y:S02]  /*a0b0*/  FFMA.FTZ R154, R109, R65.reuse, -R154 ;  /* 0x000000416d9a7223 */ /* 0x080fe4000001089a */
[----:B------:R-:W-:Y:S02]  /*a0c0*/  FMUL.FTZ R65, R108, R65 ;  /* 0x000000416c417220 */ /* 0x000fe40000410000 */
[----:B------:R-:W-:Y:S02]  /*a0d0*/  FFMA.FTZ R67, R113, R66, -R67 ;  /* 0x0000004271437223 */ /* 0x000fe40000010843 */
[----:B------:R-:W-:Y:S02]  /*a0e0*/  FMUL.FTZ R206, R71, R206 ;  /* 0x000000ce47ce7220 */ /* 0x000fe40000410000 */
[----:B------:R-:W-:Y:S01]  /*a0f0*/  FADD.FTZ R70, R205, R70 ;  /* 0x00000046cd467221 */ /* 0x000fe20000010000 */
[----:B------:R-:W-:Y:S01]  /*a100*/  HADD2.F32 R71, -RZ, R57.H0_H0 ;  /* 0x20000039ff477230 */ /* 0x000fe20000004100 */
[----:B------:R-:W-:-:S02]  /*a110*/  FFMA.FTZ R65, R109, R64, R65 ;  /* 0x000000406d417223 */ /* 0x000fc40000010041 */
        /* <DEDUP_REMOVED lines=16> */
[-C--:B------:R-:W-:Y:S02]  /*a220*/  FFMA.FTZ R70, R105, R67.reuse, R70 ;  /* 0x0000004369467223 */ /* 0x080fe40000010046 */
[----:B------:R-:W-:Y:S02]  /*a230*/  FMUL.FTZ R67, R104, R67 ;  /* 0x0000004368437220 */ /* 0x000fe40000410000 */
[----:B------:R-:W-:Y:S02]  /*a240*/  FMUL.FTZ R210, R146, R40 ;  /* 0x0000002892d27220 */ /* 0x000fe40000410000 */
[----:B------:R-:W-:Y:S02]  /*a250*/  FMUL.FTZ R209, R71, R209 ;  /* 0x000000d147d17220 */ /* 0x000fe40000410000 */
[----:B------:R-:W-:-:S02]  /*a260*/  FMUL.FTZ R66, R104, R65 ;  /* 0x0000004168427220 */ /* 0x000fc40000410000 */
[----:B0-----:R-:W-:Y:S02]  /*a270*/  FMUL.FTZ R102, R155, R102 ;  /* 0x000000669b667220 */ /* 0x001fe40000410000 */
[----:B------:R-:W-:Y:S02]  /*a280*/  FFMA.FTZ R67, R105, R64, -R67 ;  /* 0x0000004069437223 */ /* 0x000fe40000010843 */
[----:B------:R-:W-:Y:S02]  /*a290*/  FMUL.FTZ R210, R71, R210 ;  /* 0x000000d247d27220 */ /* 0x000fe40000410000 */
[----:B------:R-:W-:Y:S01]  /*a2a0*/  FADD.FTZ R70, R209, R70 ;  /* 0x00000046d1467221 */ /* 0x000fe20000010000 */
[----:B------:R-:W-:Y:S01]  /*a2b0*/  HADD2.F32 R148, -RZ, R148.H0_H0 ;  /* 0x20000094ff947230 */ /* 0x000fe20000004100 */
[----:B------:R-:W-:Y:S01]  /*a2c0*/  FFMA.FTZ R66, R105, R154, -R66 ;  /* 0x0000009a69427223 */ /* 0x000fe20000010842 */
[----:B------:R-:W-:Y:S01]  /*a2d0*/  HADD2.F32 R147, -RZ, R147.H0_H0 ;  /* 0x20000093ff937230 */ /* 0x000fe20000004100 */
[----:B-1----:R-:W-:-:S02]  /*a2e0*/  FMUL.FTZ R101, R156, R101 ;  /* 0x000000659c657220 */ /* 0x002fc40000410000 */
[----:B------:R-:W-:Y:S02]  /*a2f0*/  FMUL.FTZ R100, R156, R100 ;  /* 0x000000649c647220 */ /* 0x000fe40000410000 */
[----:B------:R-:W-:Y:S02]  /*a300*/  FMUL.FTZ R154, R104, R154 ;  /* 0x0000009a689a7220 */ /* 0x000fe40000410000 */
[----:B------:R-:W-:Y:S02]  /*a310*/  FMUL.FTZ R103, R155, R103 ;  /* 0x000000679b677220 */ /* 0x000fe40000410000 */
[----:B------:R-:W-:Y:S02]  /*a320*/  FADD.FTZ R67, R210, R67 ;  /* 0x00000043d2437221 */ /* 0x000fe40000010000 */
[----:B------:R-:W-:Y:S01]  /*a330*/  FMUL.FTZ R156, R102, R70 ;  /* 0x00000046669c7220 */ /* 0x000fe20000410000 */
[----:B------:R-:W-:Y:S01]  /*a340*/  HADD2.F32 R71, -RZ, R55.H0_H0 ;  /* 0x20000037ff477230 */ /* 0x000fe20000004100 */
[----:B------:R-:W-:-:S02]  /*a350*/  FFMA.FTZ R154, R105, R65, R154 ;  /* 0x00000041699a7223 */ /* 0x000fc4000001009a */
[----:B------:R-:W-:Y:S02]  /*a360*/  FFMA.FTZ R65, R103, R67, -R156 ;  /* 0x0000004367417223 */ /* 0x000fe4000001089c */
        /* <DEDUP_REMOVED lines=10> */
[----:B------:R-:W-:Y:S02]  /*a410*/  FMUL.FTZ R66, R102, R66 ;  /* 0x0000004266427220 */ /* 0x000fe40000410000 */
[----:B------:R-:W-:Y:S02]  /*a420*/  FADD.FTZ R65, R212, R65 ;  /* 0x00000041d4417221 */ /* 0x000fe40000010000 */
[----:B------:R-:W-:Y:S01]  /*a430*/  FADD.FTZ R70, R211, R70 ;  /* 0x00000046d3467221 */ /* 0x000fe20000010000 */
[----:B------:R-:W-:Y:S01]  /*a440*/  HADD2.F32 R153, -RZ, R54.H0_H0 ;  /* 0x20000036ff997230 */ /* 0x000fe20000004100 */
        /* <DEDUP_REMOVED lines=9> */
[C---:B------:R-:W-:Y:S02]  /*a4e0*/  FMUL.FTZ R67, R100.reuse, R64 ;  /* 0x0000004064437220 */ /* 0x040fe40000410000 */
[----:B------:R-:W-:Y:S02]  /*a4f0*/  FMUL.FTZ R65, R100, R66 ;  /* 0x0000004264417220 */ /* 0x000fe40000410000 */
[----:B------:R-:W-:Y:S02]  /*a500*/  FADD.FTZ R70, R213, R70 ;  /* 0x00000046d5467221 */ /* 0x000fe40000010000 */
[----:B------:R-:W-:-:S02]  /*a510*/  FADD.FTZ R71, R214, R71 ;  /* 0x00000047d6477221 */ /* 0x000fc40000010000 */
[C---:B------:R-:W-:Y:S02]  /*a520*/  FFMA.FTZ R67, R101.reuse, R66, R67 ;  /* 0x0000004265437223 */ /* 0x040fe40000010043 */
[----:B------:R-:W-:Y:S02]  /*a530*/  FFMA.FTZ R64, R101, R64, -R65 ;  /* 0x0000004065407223 */ /* 0x000fe40000010841 */
[CC--:B------:R-:W-:Y:S01]  /*a540*/  FMUL.FTZ R66, R98.reuse, R70.reuse ;  /* 0x0000004662427220 */ /* 0x0c0fe20000410000 */
[----:B------:R-:W-:Y:S01]  /*a550*/  HADD2.F32 R151, -RZ, R151.H0_H0 ;  /* 0x20000097ff977230 */ /* 0x000fe20000004100 */
[-C--:B------:R-:W-:Y:S01]  /*a560*/  FMUL.FTZ R65, R98, R71.reuse ;  /* 0x0000004762417220 */ /* 0x080fe20000410000 */
[----:B------:R-:W-:Y:S01]  /*a570*/  HADD2.F32 R152, -RZ, R152.H0_H0 ;  /* 0x20000098ff987230 */ /* 0x000fe20000004100 */
[C---:B------:R-:W-:Y:S02]  /*a580*/  FFMA.FTZ R154, R99.reuse, R71, -R66 ;  /* 0x00000047639a7223 */ /* 0x040fe40000010842 */
[----:B------:R-:W-:Y:S01]  /*a590*/  FFMA.FTZ R71, R99, R70, R65 ;  /* 0x0000004663477223 */ /* 0x000fe20000010041 */
[----:B------:R-:W-:Y:S01]  /*a5a0*/  HADD2.F32 R65, -RZ, R53.H0_H0 ;  /* 0x20000035ff417230 */ /* 0x000fe20000004100 */
[----:B------:R-:W-:-:S02]  /*a5b0*/  FMUL.FTZ R215, R151, R37 ;  /* 0x0000002597d77220 */ /* 0x000fc40000410000 */
[----:B------:R-:W-:Y:S01]  /*a5c0*/  FMUL.FTZ R216, R152, R37 ;  /* 0x0000002598d87220 */ /* 0x000fe20000410000 */
[----:B------:R-:W-:Y:S01]  /*a5d0*/  ISETP.GT.U32.AND P0, PT, R84, 0x1f, PT ;  /* 0x0000001f5400780c */ /* 0x000fe20003f04070 */
[C---:B------:R-:W-:Y:S02]  /*a5e0*/  FMUL.FTZ R70, R98.reuse, R64 ;  /* 0x0000004062467220 */ /* 0x040fe40000410000 */
[----:B------:R-:W-:Y:S02]  /*a5f0*/  FMUL.FTZ R66, R98, R67 ;  /* 0x0000004362427220 */ /* 0x000fe40000410000 */
[C---:B------:R-:W-:Y:S02]  /*a600*/  FMUL.FTZ R215, R65.reuse, R215 ;  /* 0x000000d741d77220 */ /* 0x040fe40000410000 */
[----:B------:R-:W-:Y:S02]  /*a610*/  FMUL.FTZ R216, R65, R216 ;  /* 0x000000d841d87220 */ /* 0x000fe40000410000 */
[----:B------:R-:W-:-:S02]  /*a620*/  FFMA.FTZ R65, R99, R67, R70 ;  /* 0x0000004363417223 */ /* 0x000fc40000010046 */
        /* <DEDUP_REMOVED lines=53> */
.L_x_5528:
        /* <DEDUP_REMOVED lines=68> */
[----:B------:R3:W4:Y:S02]  /*adc0*/  SHFL.UP PT, R67, R240, 0x10, RZ ;  /* 0x06000000f0437989 */ /* 0x00072400000e00ff */
[----:B---3--:R-:W-:Y:S02]  /*add0*/  MOV R240, R70 ;  /* 0x0000004600f07202 */ /* 0x008fe40000000f00 */
.L_x_5529:
[----:B--2---:R-:W-:Y:S01]  /*ade0*/  ISETP.GE.AND P0, PT, R83, 0x10, PT ;  /* 0x000000105300780c */ /* 0x004fe20003f06270 */
[-C--:B0-----:R-:W-:Y:S01]  /*adf0*/  FMUL.FTZ R65, R64, R69.reuse ;  /* 0x0000004540417220 */ /* 0x081fe20000410000 */
[----:B------:R-:W-:Y:S01]  /*ae00*/  MOV R70, R242 ;  /* 0x000000f200467202 */ /* 0x000fe20000000f00 */
[----:B----4-:R-:W-:-:S04]  /*ae10*/  FMUL.FTZ R66, R67, R69 ;  /* 0x0000004543427220 */ /* 0x010fc80000410000 */
[CC--:B------:R-:W-:Y:S02]  /*ae20*/  FFMA.FTZ R65, R71.reuse, R70.reuse, -R65 ;  /* 0x0000004647417223 */ /* 0x0c0fe40000010841 */
[-C--:B------:R-:W-:Y:S02]  /*ae30*/  FMUL.FTZ R71, R71, R69.reuse ;  /* 0x0000004547477220 */ /* 0x080fe40000410000 */
[CC--:B-1----:R-:W-:Y:S02]  /*ae40*/  FFMA.FTZ R66, R68.reuse, R70.reuse, R66 ;  /* 0x0000004644427223 */ /* 0x0c2fe40000010042 */
[----:B------:R-:W-:Y:S02]  /*ae50*/  FMUL.FTZ R68, R68, R69 ;  /* 0x0000004544447220 */ /* 0x000fe40000410000 */
[----:B------:R-:W-:Y:S01]  /*ae60*/  FFMA.FTZ R71, R64, R70, R71 ;  /* 0x0000004640477223 */ /* 0x000fe20000010047 */
[----:B------:R-:W-:Y:S01]  /*ae70*/  FSEL R69, R69, R66, !P0 ;  /* 0x0000004245457208 */ /* 0x000fe20004000000 */
        /* <DEDUP_REMOVED lines=10> */
[----:B------:R-:W-:Y:S05]  /*af20*/  CALL.REL.NOINC `($__internal_130_$__cuda_sm70_shflsync_idx_p) ;  /* 0x0000a35000007944 */ /* 0x000fea0003c00000 */
.L_x_5422:
[----:B------:R-:W-:Y:S05]  /*af30*/  BRA.CONV ~URZ, `(.L_x_5423) ;  /* 0x000000537f007947 */ /* 0x000fea000b800000 */
[----:B-1----:R-:W-:Y:S01]  /*af40*/  HFMA2.MMA R66, -RZ, RZ, 0, 1.847743988037109375e-06 ;  /* 0x0000001fff427435 */ /* 0x002fe200000001ff */
[----:B------:R-:W-:Y:S02]  /*af50*/  MOV R64, R69 ;  /* 0x0000004500407202 */ /* 0x000fe40000000f00 */
[----:B------:R-:W-:-:S02]  /*af60*/  MOV R247, 0xffffffff ;  /* 0xffffffff00f77802 */ /* 0x000fc40000000f00 */
[----:B------:R-:W-:Y:S02]  /*af70*/  MOV R65, 0xaf90 ;  /* 0x0000af9000417802 */ /* 0x000fe40000000f00 */
[----:B0-----:R-:W-:Y:S05]  /*af80*/  CALL.REL.NOINC `($__internal_130_$__cuda_sm70_shflsync_idx_p) ;  /* 0x0000a2f000007944 */ /* 0x001fea0003c00000 */
.L_x_5423:
[----:B------:R-:W-:Y:S05]  /*af90*/  BRA.CONV ~URZ, `(.L_x_5424) ;  /* 0x000000537f007947 */ /* 0x000fea000b800000 */
[----:B-1----:R-:W-:Y:S01]  /*afa0*/  HFMA2.MMA R66, -RZ, RZ, 0, 1.847743988037109375e-06 ;  /* 0x0000001fff427435 */ /* 0x002fe200000001ff */
[----:B------:R-:W-:Y:S02]  /*afb0*/  MOV R64, R67 ;  /* 0x0000004300407202 */ /* 0x000fe40000000f00 */
[----:B------:R-:W-:Y:S02]  /*afc0*/  MOV R247, 0xffffffff ;  /* 0xffffffff00f77802 */ /* 0x000fe40000000f00 */
[----:B------:R-:W-:Y:S02]  /*afd0*/  MOV R65, 0xaff0 ;  /* 0x0000aff000417802 */ /* 0x000fe40000000f00 */
[----:B0-----:R-:W-:Y:S05]  /*afe0*/  CALL.REL.NOINC `($__internal_130_$__cuda_sm70_shflsync_idx_p) ;  /* 0x0000a29000007944 */ /* 0x001fea0003c00000 */
.L_x_5424:
[----:B------:R-:W-:Y:S05]  /*aff0*/  BRA.CONV ~URZ, `(.L_x_5425) ;  /* 0x000000537f007947 */ /* 0x000fea000b800000 */
[----:B-1----:R-:W-:Y:S01]  /*b000*/  HFMA2.MMA R66, -RZ, RZ, 0, 1.847743988037109375e-06 ;  /* 0x0000001fff427435 */ /* 0x002fe200000001ff */
[----:B------:R-:W-:Y:S02]  /*b010*/  MOV R64, R68 ;  /* 0x0000004400407202 */ /* 0x000fe40000000f00 */
[----:B------:R-:W-:Y:S02]  /*b020*/  MOV R247, 0xffffffff ;  /* 0xffffffff00f77802 */ /* 0x000fe40000000f00 */
[----:B------:R-:W-:-:S02]  /*b030*/  MOV R65, 0xb050 ;  /* 0x0000b05000417802 */ /* 0x000fc40000000f00 */
[----:B0-----:R-:W-:Y:S05]  /*b040*/  CALL.REL.NOINC `($__internal_130_$__cuda_sm70_shflsync_idx_p) ;  /* 0x0000a23000007944 */ /* 0x001fea0003c00000 */
.L_x_5425:
        /* <DEDUP_REMOVED lines=9> */
.L_x_5530:
        /* <DEDUP_REMOVED lines=23> */
.L_x_5419:
[----:B0-----:R-:W-:Y:S05]  /*b250*/  BSYNC B0 ;  /* 0x0000000000007941 */ /* 0x001fea0003800000 */
.L_x_5418:
[----:B------:R-:W-:Y:S02]  /*b260*/  WARPSYNC 0xffffffff ;  /* 0xffffffff00007948 */ /* 0x000fe40003800000 */
[----:B------:R-:W-:Y:S06]  /*b270*/  BAR.SYNC.DEFER_BLOCKING 0x0 ;  /* 0x0000000000007b1d */ /* 0x000fec0000010000 */
[----:B------:R-:W-:Y:S01]  /*b280*/  ULDC UR34, c[0x0][0x174] ;  /* 0x00005d0000227ab9 */ /* 0x000fe20000000800 */
[----:B------:R-:W-:Y:S01]  /*b290*/  BSSY B0, `(.L_x_5427) ;  /* 0x00001b3000007945 */ /* 0x000fe20003800000 */
[----:B------:R-:W-:Y:S02]  /*b2a0*/  UISETP.GE.AND UP0, UPT, UR24, UR34, UPT ;  /* 0x000000221800728c */ /* 0x000fe4000bf06270 */
[----:B------:R-:W-:-:S04]  /*b2b0*/  USHF.L.U32 UR34, UR7, 0x4, URZ ;  /* 0x0000000407227899 */ /* 0x000fc8000800063f */
[----:B------:R-:W-:-:S04]  /*b2c0*/  PLOP3.LUT P0, PT, PT, PT, UP0, 0x80, 0x0 ;  /* 0x000000000000781c */ /* 0x000fc80003f0f008 */
[----:B------:R-:W-:Y:S01]  /*b2d0*/  ISETP.NE.OR P0, PT, R230, RZ, P0 ;  /* 0x000000ffe600720c */ /* 0x000fe20000705670 */
[----:B-1----:R-:W0:Y:S02]  /*b2e0*/  LDS.64 R60, [R84.X16+0x31d8] ;  /* 0x0031d800543c7984 */ /* 0x002e24000000ca00 */
[CC--:B0-----:R-:W-:Y:S02]  /*b2f0*/  FMUL.FTZ R69, R127.reuse, R61.reuse ;  /* 0x0000003d7f457220 */ /* 0x0c1fe40000410000 */
[-C--:B------:R-:W-:Y:S02]  /*b300*/  FMUL.FTZ R127, R127, R60.reuse ;  /* 0x0000003c7f7f7220 */ /* 0x080fe40000410000 */
[C---:B------:R-:W-:Y:S02]  /*b310*/  FFMA.FTZ R69, R126.reuse, R60, -R69 ;  /* 0x0000003c7e457223 */ /* 0x040fe40000010845 */
[----:B------:R-:W-:Y:S02]  /*b320*/  FFMA.FTZ R126, R126, R61, R127 ;  /* 0x0000003d7e7e7223 */ /* 0x000fe4000001007f */
[----:B------:R-:W-:-:S02]  /*b330*/  FMUL.FTZ R61, R99, R184 ;  /* 0x000000b8633d7220 */ /* 0x000fc40000410000 */
[C---:B------:R-:W-:Y:S02]  /*b340*/  FMUL.FTZ R60, R98.reuse, R184 ;  /* 0x000000b8623c7220 */ /* 0x040fe40000410000 */
[-C--:B------:R-:W-:Y:S02]  /*b350*/  FFMA.FTZ R62, -R98, R168.reuse, -R61 ;  /* 0x000000a8623e7223 */ /* 0x080fe4000001093d */
[----:B------:R-:W-:Y:S02]  /*b360*/  FFMA.FTZ R60, R99, R168, -R60 ;  /* 0x000000a8633c7223 */ /* 0x000fe4000001083c */
[----:B------:R-:W-:Y:S02]  /*b370*/  FADD.FTZ R62, -R183, R62 ;  /* 0x0000003eb73e7221 */ /* 0x000fe40000010100 */
[----:B------:R-:W-:Y:S02]  /*b380*/  FADD.FTZ R60, R167, R60 ;  /* 0x0000003ca73c7221 */ /* 0x000fe40000010000 */
[----:B------:R-:W-:-:S02]  /*b390*/  FMUL.FTZ R61, R100, -R62 ;  /* 0x8000003e643d7220 */ /* 0x000fc40000410000 */
[-C--:B------:R-:W-:Y:S02]  /*b3a0*/  FMUL.FTZ R63, R100, -R60.reuse ;  /* 0x8000003c643f7220 */ /* 0x080fe40000410000 */
[C---:B------:R-:W-:Y:S02]  /*b3b0*/  FFMA.FTZ R61, R101.reuse, R60, -R61 ;  /* 0x0000003c653d7223 */ /* 0x040fe4000001083d */
[C---:B------:R-:W-:Y:S02]  /*b3c0*/  FMUL.FTZ R60, R98.reuse, R111 ;  /* 0x0000006f623c7220 */ /* 0x040fe40000410000 */
[----:B------:R-:W-:Y:S02]  /*b3d0*/  FFMA.FTZ R65, R101, R62, R63 ;  /* 0x0000003e65417223 */ /* 0x000fe4000001003f */
[-C--:B------:R-:W-:Y:S02]  /*b3e0*/  FMUL.FTZ R62, R98, -R110.reuse ;  /* 0x8000006e623e7220 */ /* 0x080fe40000410000 */
[----:B------:R-:W-:-:S02]  /*b3f0*/  FFMA.FTZ R60, R99, R110, -R60 ;  /* 0x0000006e633c7223 */ /* 0x000fc4000001083c */
[----:B------:R-:W-:Y:S02]  /*b400*/  FFMA.FTZ R62, R99, -R111, R62 ;  /* 0x8000006f633e7223 */ /* 0x000fe4000001003e */
[----:B------:R-:W-:Y:S02]  /*b410*/  FADD.FTZ R61, R166, R61 ;  /* 0x0000003da63d7221 */ /* 0x000fe40000010000 */
[----:B------:R-:W-:Y:S02]  /*b420*/  FMUL.FTZ R64, R100, -R60 ;  /* 0x8000003c64407220 */ /* 0x000fe40000410000 */
[----:B------:R-:W-:Y:S02]  /*b430*/  FADD.FTZ R65, -R182, R65 ;  /* 0x00000041b6417221 */ /* 0x000fe40000010100 */
[----:B------:R-:W-:Y:S02]  /*b440*/  FMUL.FTZ R63, R100, -R62 ;  /* 0x8000003e643f7220 */ /* 0x000fe40000410000 */
[----:B------:R-:W-:-:S02]  /*b450*/  FMUL.FTZ R66, R102, -R61 ;  /* 0x8000003d66427220 */ /* 0x000fc40000410000 */
[----:B------:R-:W-:Y:S02]  /*b460*/  FFMA.FTZ R62, R101, R62, R64 ;  /* 0x0000003e653e7223 */ /* 0x000fe40000010040 */
[CC--:B------:R-:W-:Y:S02]  /*b470*/  FMUL.FTZ R64, R102.reuse, -R65.reuse ;  /* 0x8000004166407220 */ /* 0x0c0fe40000410000 */
        /* <DEDUP_REMOVED lines=10> */
[-C--:B------:R-:W-:Y:S02]  /*b520*/  FMUL.FTZ R63, R104, -R64.reuse ;  /* 0x80000040683f7220 */ /* 0x080fe40000410000 */
[C---:B------:R-:W-:Y:S02]  /*b530*/  FFMA.FTZ R65, R105.reuse, R64, -R61 ;  /* 0x0000004069417223 */ /* 0x040fe4000001083d */
[----:B------:R-:W-:Y:S02]  /*b540*/  FFMA.FTZ R67, R105, R66, R63 ;  /* 0x0000004269437223 */ /* 0x000fe4000001003f */
[----:B------:R-:W-:Y:S02]  /*b550*/  FADD.FTZ R65, R164, R65 ;  /* 0x00000041a4417221 */ /* 0x000fe40000010000 */
[----:B------:R-:W-:Y:S02]  /*b560*/  FMUL.FTZ R63, R104, -R60 ;  /* 0x8000003c683f7220 */ /* 0x000fe40000410000 */
[----:B------:R-:W-:-:S02]  /*b570*/  FADD.FTZ R67, -R180, R67 ;  /* 0x00000043b4437221 */ /* 0x000fc40000010100 */
[----:B------:R-:W-:Y:S02]  /*b580*/  FMUL.FTZ R66, R108, -R65 ;  /* 0x800000416c427220 */ /* 0x000fe40000410000 */
[-C--:B------:R-:W-:Y:S02]  /*b590*/  FMUL.FTZ R61, R104, -R62.reuse ;  /* 0x8000003e683d7220 */ /* 0x080fe40000410000 */
[----:B------:R-:W-:Y:S02]  /*b5a0*/  FFMA.FTZ R62, R105, R62, R63 ;  /* 0x0000003e693e7223 */ /* 0x000fe4000001003f */
[-C--:B------:R-:W-:Y:S02]  /*b5b0*/  FMUL.FTZ R64, R108, -R67.reuse ;  /* 0x800000436c407220 */ /* 0x080fe40000410000 */
[----:B------:R-:W-:Y:S02]  /*b5c0*/  FFMA.FTZ R66, R109, R67, R66 ;  /* 0x000000436d427223 */ /* 0x000fe40000010042 */
[----:B------:R-:W-:-:S02]  /*b5d0*/  FFMA.FTZ R60, R105, R60, -R61 ;  /* 0x0000003c693c7223 */ /* 0x000fc4000001083d */
[C---:B------:R-:W-:Y:S02]  /*b5e0*/  FMUL.FTZ R61, R108.reuse, -R62 ;  /* 0x8000003e6c3d7220 */ /* 0x040fe40000410000 */
[----:B------:R-:W-:Y:S02]  /*b5f0*/  FFMA.FTZ R64, R109, R65, -R64 ;  /* 0x000000416d407223 */ /* 0x000fe40000010840 */
[----:B------:R-:W-:Y:S02]  /*b600*/  FADD.FTZ R66, -R179, R66 ;  /* 0x00000042b3427221 */ /* 0x000fe40000010100 */
[-C--:B------:R-:W-:Y:S02]  /*b610*/  FMUL.FTZ R63, R108, -R60.reuse ;  /* 0x8000003c6c3f7220 */ /* 0x080fe40000410000 */
[----:B------:R-:W-:Y:S02]  /*b620*/  FFMA.FTZ R60, R109, R60, -R61 ;  /* 0x0000003c6d3c7223 */ /* 0x000fe4000001083d */
[----:B------:R-:W-:-:S02]  /*b630*/  FADD.FTZ R64, R163, R64 ;  /* 0x00000040a3407221 */ /* 0x000fc40000010000 */
[C---:B------:R-:W-:Y:S02]  /*b640*/  FMUL.FTZ R61, R112.reuse, -R66 ;  /* 0x80000042703d7220 */ /* 0x040fe40000410000 */
[----:B------:R-:W-:Y:S02]  /*b650*/  FFMA.FTZ R62, R109, R62, R63 ;  /* 0x0000003e6d3e7223 */ /* 0x000fe4000001003f */
[-C--:B------:R-:W-:Y:S02]  /*b660*/  FMUL.FTZ R63, R112, -R64.reuse ;  /* 0x80000040703f7220 */ /* 0x080fe40000410000 */
[C---:B------:R-:W-:Y:S02]  /*b670*/  FFMA.FTZ R65, R113.reuse, R64, -R61 ;  /* 0x0000004071417223 */ /* 0x040fe4000001083d */
[----:B------:R-:W-:Y:S02]  /*b680*/  FFMA.FTZ R67, R113, R66, R63 ;  /* 0x0000004271437223 */ /* 0x000fe4000001003f */
[----:B------:R-:W-:-:S02]  /*b690*/  FADD.FTZ R65, R162, R65 ;  /* 0x00000041a2417221 */ /* 0x000fc40000010000 */
[----:B------:R-:W-:Y:S02]  /*b6a0*/  FMUL.FTZ R63, R112, -R60 ;  /* 0x8000003c703f7220 */ /* 0x000fe40000410000 */
[----:B------:R-:W-:Y:S02]  /*b6b0*/  FADD.FTZ R67, -R178, R67 ;  /* 0x00000043b2437221 */ /* 0x000fe40000010100 */
[----:B------:R-:W-:Y:S02]  /*b6c0*/  FMUL.FTZ R66, R114, -R65 ;  /* 0x8000004172427220 */ /* 0x000fe40000410000 */
[-C--:B------:R-:W-:Y:S02]  /*b6d0*/  FMUL.FTZ R61, R112, -R62.reuse ;  /* 0x8000003e703d7220 */ /* 0x080fe40000410000 */
[----:B------:R-:W-:Y:S02]  /*b6e0*/  FFMA.FTZ R62, R113, R62, R63 ;  /* 0x0000003e713e7223 */ /* 0x000fe4000001003f */
[----:B------:R-:W-:-:S02]  /*b6f0*/  FMUL.FTZ R64, R114, -R67 ;  /* 0x8000004372407220 */ /* 0x000fc40000410000 */
[----:B------:R-:W-:Y:S02]  /*b700*/  FFMA.FTZ R66, R115, R67, R66 ;  /* 0x0000004373427223 */ /* 0x000fe40000010042 */
[----:B------:R-:W-:Y:S02]  /*b710*/  FFMA.FTZ R60, R113, R60, -R61 ;  /* 0x0000003c713c7223 */ /* 0x000fe4000001083d */
[C---:B------:R-:W-:Y:S02]  /*b720*/  FMUL.FTZ R61, R114.reuse, -R62 ;  /* 0x8000003e723d7220 */ /* 0x040fe40000410000 */
[----:B------:R-:W-:Y:S02]  /*b730*/  FFMA.FTZ R64, R115, R65, -R64 ;  /* 0x0000004173407223 */ /* 0x000fe40000010840 */
[----:B------:R-:W-:Y:S02]  /*b740*/  FADD.FTZ R66, -R177, R66 ;  /* 0x00000042b1427221 */ /* 0x000fe40000010100 */
[----:B------:R-:W-:-:S02]  /*b750*/  FMUL.FTZ R63, R114, -R60 ;  /* 0x8000003c723f7220 */ /* 0x000fc40000410000 */
[----:B------:R-:W-:Y:S02]  /*b760*/  FFMA.FTZ R60, R115, R60, -R61 ;  /* 0x0000003c733c7223 */ /* 0x000fe4000001083d */
[----:B------:R-:W-:Y:S02]  /*b770*/  FADD.FTZ R64, R161, R64 ;  /* 0x00000040a1407221 */ /* 0x000fe40000010000 */
[C---:B------:R-:W-:Y:S02]  /*b780*/  FMUL.FTZ R61, R116.reuse, -R66 ;  /* 0x80000042743d7220 */ /* 0x040fe40000410000 */
[----:B------:R-:W-:Y:S02]  /*b790*/  FFMA.FTZ R62, R115, R62, R63 ;  /* 0x0000003e733e7223 */ /* 0x000fe4000001003f */
[-C--:B------:R-:W-:Y:S02]  /*b7a0*/  FMUL.FTZ R63, R116, -R64.reuse ;  /* 0x80000040743f7220 */ /* 0x080fe40000410000 */
[----:B------:R-:W-:-:S02]  /*b7b0*/  FFMA.FTZ R65, R117, R64, -R61 ;  /* 0x0000004075417223 */ /* 0x000fc4000001083d */
[----:B------:R-:W-:Y:S02]  /*b7c0*/  FFMA.FTZ R67, R117, R66, R63 ;  /* 0x0000004275437223 */ /* 0x000fe4000001003f */
        /* <DEDUP_REMOVED lines=9> */
[----:B------:R-:W-:Y:S02]  /*b860*/  FMUL.FTZ R61, R118, -R62 ;  /* 0x8000003e763d7220 */ /* 0x000fe40000410000 */
[----:B------:R-:W-:-:S02]  /*b870*/  FFMA.FTZ R64, R119, R65, -R64 ;  /* 0x0000004177407223 */ /* 0x000fc40000010840 */
        /* <DEDUP_REMOVED lines=50> */
[----:B------:R-:W-:Y:S02]  /*bba0*/  FADD.FTZ R67, -R170, R67 ;  /* 0x00000043aa437221 */ /* 0x000fe40000010100 */
[----:B------:R-:W-:Y:S02]  /*bbb0*/  FMUL.FTZ R68, R132, -R65 ;  /* 0x8000004184447220 */ /* 0x000fe40000410000 */
[----:B------:R-:W-:Y:S02]  /*bbc0*/  FADD.FTZ R185, R185, R126 ;  /* 0x0000007eb9b97221 */ /* 0x000fe40000010000 */
[----:B------:R-:W-:-:S02]  /*bbd0*/  FFMA.FTZ R68, R133, R67, R68 ;  /* 0x0000004385447223 */ /* 0x000fc40000010044 */
[----:B------:R-:W-:Y:S02]  /*bbe0*/  FMUL.FTZ R64, R132, -R67 ;  /* 0x8000004384407220 */ /* 0x000fe40000410000 */
[----:B------:R-:W-:Y:S02]  /*bbf0*/  FADD.FTZ R67, -R169, R68 ;  /* 0x00000044a9437221 */ /* 0x000fe40000010100 */
[C---:B------:R-:W-:Y:S02]  /*bc00*/  FMUL.FTZ R61, R130.reuse, -R62 ;  /* 0x8000003e823d7220 */ /* 0x040fe40000410000 */
[----:B------:R-:W-:Y:S02]  /*bc10*/  FMUL.FTZ R63, R130, -R60 ;  /* 0x8000003c823f7220 */ /* 0x000fe40000410000 */
[----:B------:R-:W-:Y:S02]  /*bc20*/  FADD.FTZ R186, R186, R69 ;  /* 0x00000045baba7221 */ /* 0x000fe40000010000 */
[----:B------:R-:W-:-:S02]  /*bc30*/  FMUL.FTZ R68, R132, R185 ;  /* 0x000000b984447220 */ /* 0x000fc40000410000 */
[C---:B------:R-:W-:Y:S01]  /*bc40*/  FFMA.FTZ R60, R131.reuse, R60, -R61 ;  /* 0x0000003c833c7223 */ /* 0x040fe2000001083d */
[----:B------:R-:W-:Y:S01]  /*bc50*/  HFMA2.MMA R61, -RZ, RZ, 0, 0 ;  /* 0x00000000ff3d7435 */ /* 0x000fe200000001ff */
[----:B------:R-:W-:Y:S02]  /*bc60*/  FFMA.FTZ R62, R131, R62, R63 ;  /* 0x0000003e833e7223 */ /* 0x000fe4000001003f */
[C---:B------:R-:W-:Y:S02]  /*bc70*/  FFMA.FTZ R68, R133.reuse, R186, -R68 ;  /* 0x000000ba85447223 */ /* 0x040fe40000010844 */
[----:B------:R-:W-:Y:S02]  /*bc80*/  FFMA.FTZ R66, R133, R65, -R64 ;  /* 0x0000004185427223 */ /* 0x000fe40000010840 */
[C---:B------:R-:W-:Y:S02]  /*bc90*/  FMUL.FTZ R65, R132.reuse, -R60 ;  /* 0x8000003c84417220 */ /* 0x040fe40000410000 */
[----:B------:R-:W-:-:S02]  /*bca0*/  FMUL.FTZ R64, R132, -R62 ;  /* 0x8000003e84407220 */ /* 0x000fc40000410000 */
[----:B------:R-:W-:Y:S02]  /*bcb0*/  FADD.FTZ R187, R187, R68 ;  /* 0x00000044bbbb7221 */ /* 0x000fe40000010000 */
[----:B------:R-:W-:Y:S02]  /*bcc0*/  FMUL.FTZ R68, R132, R186 ;  /* 0x000000ba84447220 */ /* 0x000fe40000410000 */
[C---:B------:R-:W-:Y:S02]  /*bcd0*/  FFMA.FTZ R65, R133.reuse, R62, R65 ;  /* 0x0000003e85417223 */ /* 0x040fe40000010041 */
[C---:B------:R-:W-:Y:S01]  /*bce0*/  FFMA.FTZ R64, R133.reuse, R60, -R64 ;  /* 0x0000003c85407223 */ /* 0x040fe20000010840 */
[----:B------:R-:W-:Y:S01]  /*bcf0*/  MOV R60, 0x3f800000 ;  /* 0x3f800000003c7802 */ /* 0x000fe20000000f00 */
[----:B------:R-:W-:Y:S01]  /*bd00*/  CS2R R62, SRZ ;  /* 0x00000000003e7805 */ /* 0x000fe2000001ff00 */
[----:B------:R-:W-:Y:S02]  /*bd10*/  FFMA.FTZ R69, R133, R185, R68 ;  /* 0x000000b985457223 */ /* 0x000fe40000010044 */
[----:B------:R-:W-:-:S02]  /*bd20*/  FADD.FTZ R66, R153, R66 ;  /* 0x0000004299427221 */ /* 0x000fc40000010000 */
[----:B------:R-:W-:Y:S01]  /*bd30*/  FADD.FTZ R188, R188, R69 ;  /* 0x00000045bcbc7221 */ /* 0x000fe20000010000 */
[----:B------:R-:W0:Y:S01]  /*bd40*/  @!P0 LDS.128 R60, [UR34+0x4be0] ;  /* 0x004be022ff3c8984 */ /* 0x000e220008000c00 */
[----:B------:R-:W-:Y:S01]  /*bd50*/  FMUL.FTZ R68, R130, R187 ;  /* 0x000000bb82447220 */ /* 0x000fe20000410000 */
[----:B------:R-:W-:Y:S02]  /*bd60*/  ISETP.GT.U32.AND P0, PT, R84, 0x1f, PT ;  /* 0x0000001f5400780c */ /* 0x000fe40003f04070 */
[----:B------:R1:W-:Y:S01]  /*bd70*/  STS.128 [R84.X16+0x35e0], R64 ;  /* 0x0035e04054007388 */ /* 0x0003e2000000cc00 */
[----:B------:R-:W-:-:S04]  /*bd80*/  FFMA.FTZ R68, R131, R188, R68 ;  /* 0x000000bc83447223 */ /* 0x000fc80000010044 */
[----:B------:R-:W-:Y:S02]  /*bd90*/  FADD.FTZ R189, R189, R68 ;  /* 0x00000044bdbd7221 */ /* 0x000fe40000010000 */
[----:B-1----:R-:W-:-:S04]  /*bda0*/  FMUL.FTZ R64, R130, R188 ;  /* 0x000000bc82407220 */ /* 0x002fc80000410000 */
[----:B------:R-:W-:Y:S02]  /*bdb0*/  FFMA.FTZ R65, R131, R187, -R64 ;  /* 0x000000bb83417223 */ /* 0x000fe40000010840 */
[----:B------:R-:W-:Y:S02]  /*bdc0*/  FMUL.FTZ R64, R128, R189 ;  /* 0x000000bd80407220 */ /* 0x000fe40000410000 */
[----:B------:R-:W-:-:S04]  /*bdd0*/  FADD.FTZ R190, R190, R65 ;  /* 0x00000041bebe7221 */ /* 0x000fc80000010000 */
[----:B------:R-:W-:-:S04]  /*bde0*/  FFMA.FTZ R64, R129, R190, -R64 ;  /* 0x000000be81407223 */ /* 0x000fc80000010840 */
[----:B------:R-:W-:Y:S02]  /*bdf0*/  FADD.FTZ R191, R191, R64 ;  /* 0x00000040bfbf7221 */ /* 0x000fe40000010000 */
[----:B------:R-:W-:-:S04]  /*be00*/  FMUL.FTZ R64, R128, R190 ;  /* 0x000000be80407220 */ /* 0x000fc80000410000 */
[----:B------:R-:W-:Y:S02]  /*be10*/  FFMA.FTZ R65, R129, R189, R64 ;  /* 0x000000bd81417223 */ /* 0x000fe40000010040 */
[----:B------:R-:W-:Y:S02]  /*be20*/  FMUL.FTZ R64, R124, R191 ;  /* 0x000000bf7c407220 */ /* 0x000fe40000410000 */
[----:B------:R-:W-:-:S04]  /*be30*/  FADD.FTZ R192, R192, R65 ;  /* 0x00000041c0c07221 */ /* 0x000fc80000010000 */
[----:B------:R-:W-:-:S04]  /*be40*/  FFMA.FTZ R64, R125, R192, R64 ;  /* 0x000000c07d407223 */ /* 0x000fc80000010040 */
[----:B------:R-:W-:Y:S02]  /*be50*/  FADD.FTZ R193, R193, R64 ;  /* 0x00000040c1c17221 */ /* 0x000fe40000010000 */
[----:B------:R-:W-:-:S04]  /*be60*/  FMUL.FTZ R64, R124, R192 ;  /* 0x000000c07c407220 */ /* 0x000fc80000410000 */
        /* <DEDUP_REMOVED lines=89> */
.L_x_5531:
[----:B------:R-:W-:Y:S05]  /*c400*/  BRA.DIV ~URZ, `(.L_x_5430) ;  /* 0x000080127f007947 */ /* 0x000fea000b800000 */
[----:B------:R-:W2:Y:S04]  /*c410*/  SHFL.DOWN PT, R69, R69, 0x1, 0x1f ;  /* 0x08201f0045457f89 */ /* 0x000ea800000e0000 */
[----:B0-----:R0:W3:Y:S04]  /*c420*/  SHFL.DOWN PT, R127, R68, 0x1, 0x1f ;  /* 0x08201f00447f7f89 */ /* 0x0010e800000e0000 */
[----:B------:R0:W4:Y:S02]  /*c430*/  SHFL.DOWN PT, R65, R70, 0x1, 0x1f ;  /* 0x08201f0046417f89 */ /* 0x00012400000e0000 */
.L_x_5532:
[----:B------:R-:W-:Y:S01]  /*c440*/  BSSY B1, `(.L_x_5431) ;  /* 0x000000d000017945 */ /* 0x000fe20003800000 */
[----:B------:R-:W-:Y:S05]  /*c450*/  @!P0 BRA `(.L_x_5432) ;  /* 0x000000b000008947 */ /* 0x000fea0003800000 */
[----:B----4-:R-:W-:-:S04]  /*c460*/  FMUL.FTZ R64, R240, R65 ;  /* 0x00000041f0407220 */ /* 0x010fc80000410000 */
[CC--:B---3--:R-:W-:Y:S02]  /*c470*/  FFMA.FTZ R64, R71.reuse, R127.reuse, -R64 ;  /* 0x0000007f47407223 */ /* 0x0c8fe40000010840 */
[----:B------:R-:W-:Y:S02]  /*c480*/  FMUL.FTZ R127, R240, R127 ;  /* 0x0000007ff07f7220 */ /* 0x000fe40000410000 */
[----:B0-----:R-:W-:Y:S02]  /*c490*/  FADD.FTZ R68, R68, R64 ;  /* 0x0000004044447221 */ /* 0x001fe40000010000 */
[C---:B--2---:R-:W-:Y:S02]  /*c4a0*/  FMUL.FTZ R64, R240.reuse, R69 ;  /* 0x00000045f0407220 */ /* 0x044fe40000410000 */
[-C--:B-1----:R-:W-:Y:S02]  /*c4b0*/  FMUL.FTZ R240, R240, R67.reuse ;  /* 0x00000043f0f07220 */ /* 0x082fe40000410000 */
[----:B------:R-:W-:-:S02]  /*c4c0*/  FFMA.FTZ R64, R71, R67, -R64 ;  /* 0x0000004347407223 */ /* 0x000fc40000010840 */
[C---:B------:R-:W-:Y:S02]  /*c4d0*/  FFMA.FTZ R127, R71.reuse, R65, R127 ;  /* 0x00000041477f7223 */ /* 0x040fe4000001007f */
[----:B------:R-:W-:Y:S01]  /*c4e0*/  FFMA.FTZ R240, R71, R69, R240 ;  /* 0x0000004547f07223 */ /* 0x000fe200000100f0 */
[----:B------:R-:W-:Y:S01]  /*c4f0*/  MOV R71, R64 ;  /* 0x0000004000477202 */ /* 0x000fe20000000f00 */
[----:B------:R-:W-:Y:S02]  /*c500*/  FADD.FTZ R126, R126, R127 ;  /* 0x0000007f7e7e7221 */ /* 0x000fe40000010000 */
.L_x_5432:
[----:B------:R-:W-:Y:S05]  /*c510*/  BSYNC B1 ;  /* 0x0000000000017941 */ /* 0x000fea0003800000 */
.L_x_5431:
[----:B------:R-:W-:Y:S01]  /*c520*/  ISETP.GT.U32.AND P0, PT, R230, 0x1d, PT ;  /* 0x0000001de600780c */ /* 0x000fe20003f04070 */
[----:B------:R-:W-:Y:S05]  /*c530*/  BRA.DIV ~URZ, `(.L_x_5433) ;  /* 0x000080427f007947 */ /* 0x000fea000b800000 */
[----:B-1----:R1:W0:Y:S04]  /*c540*/  SHFL.DOWN PT, R67, R71, 0x2, 0x1f ;  /* 0x08401f0047437f89 */ /* 0x00222800000e0000 */
[----:B--2---:R1:W2:Y:S04]  /*c550*/  SHFL.DOWN PT, R69, R240, 0x2, 0x1f ;  /* 0x08401f00f0457f89 */ /* 0x0042a800000e0000 */
[----:B0-----:R1:W0:Y:S04]  /*c560*/  SHFL.DOWN PT, R70, R68, 0x2, 0x1f ;  /* 0x08401f0044467f89 */ /* 0x00122800000e0000 */
[----:B----4-:R1:W4:Y:S02]  /*c570*/  SHFL.DOWN PT, R65, R126, 0x2, 0x1f ;  /* 0x08401f007e417f89 */ /* 0x01032400000e0000 */
.L_x_5533:
[----:B------:R-:W-:Y:S01]  /*c580*/  BSSY B1, `(.L_x_5434) ;  /* 0x000000d000017945 */ /* 0x000fe20003800000 */
[----:B------:R-:W-:Y:S05]  /*c590*/  @P0 BRA `(.L_x_5435) ;  /* 0x000000b000000947 */ /* 0x000fea0003800000 */
[----:B----4-:R-:W-:-:S04]  /*c5a0*/  FMUL.FTZ R64, R240, R65 ;  /* 0x00000041f0407220 */ /* 0x010fc80000410000 */
[CC--:B0-----:R-:W-:Y:S02]  /*c5b0*/  FFMA.FTZ R64, R71.reuse, R70.reuse, -R64 ;  /* 0x0000004647407223 */ /* 0x0c1fe40000010840 */
[----:B------:R-:W-:Y:S02]  /*c5c0*/  FMUL.FTZ R70, R240, R70 ;  /* 0x00000046f0467220 */ /* 0x000fe40000410000 */
[----:B-1----:R-:W-:Y:S02]  /*c5d0*/  FADD.FTZ R68, R68, R64 ;  /* 0x0000004044447221 */ /* 0x002fe40000010000 */
[C---:B--2---:R-:W-:Y:S02]  /*c5e0*/  FMUL.FTZ R64, R240.reuse, R69 ;  /* 0x00000045f0407220 */ /* 0x044fe40000410000 */
[-C--:B------:R-:W-:Y:S02]  /*c5f0*/  FMUL.FTZ R240, R240, R67.reuse ;  /* 0x00000043f0f07220 */ /* 0x080fe40000410000 */
[----:B------:R-:W-:-:S02]  /*c600*/  FFMA.FTZ R64, R71, R67, -R64 ;  /* 0x0000004347407223 */ /* 0x000fc40000010840 */
[C---:B------:R-:W-:Y:S02]  /*c610*/  FFMA.FTZ R65, R71.reuse, R65, R70 ;  /* 0x0000004147417223 */ /* 0x040fe40000010046 */
[----:B------:R-:W-:Y:S01]  /*c620*/  FFMA.FTZ R240, R71, R69, R240 ;  /* 0x0000004547f07223 */ /* 0x000fe200000100f0 */
[----:B------:R-:W-:Y:S01]  /*c630*/  MOV R71, R64 ;  /* 0x0000004000477202 */ /* 0x000fe20000000f00 */
[----:B------:R-:W-:Y:S02]  /*c640*/  FADD.FTZ R126, R126, R65 ;  /* 0x000000417e7e7221 */ /* 0x000fe40000010000 */
.L_x_5435:
[----:B------:R-:W-:Y:S05]  /*c650*/  BSYNC B1 ;  /* 0x0000000000017941 */ /* 0x000fea0003800000 */
.L_x_5434:
[----:B------:R-:W-:Y:S01]  /*c660*/  ISETP.GT.U32.AND P0, PT, R230, 0x1b, PT ;  /* 0x0000001be600780c */ /* 0x000fe20003f04070 */
[----:B------:R-:W-:Y:S10]  /*c670*/  BRA.DIV ~URZ, `(.L_x_5436) ;  /* 0x000080d27f007947 */ /* 0x000ff4000b800000 */
[----:B------:R1:W4:Y:S02]  /*c680*/  SHFL.DOWN PT, R67, R71, 0x4, 0x1f ;  /* 0x08801f0047437f89 */ /* 0x00032400000e0000 */
.L_x_5534:
[----:B------:R-:W-:Y:S05]  /*c690*/  BRA.DIV ~URZ, `(.L_x_5437) ;  /* 0x000081327f007947 */ /* 0x000fea000b800000 */
[----:B--2---:R2:W1:Y:S04]  /*c6a0*/  SHFL.DOWN PT, R69, R240, 0x4, 0x1f ;  /* 0x08801f00f0457f89 */ /* 0x00446800000e0000 */
[----:B0-----:R2:W0:Y:S04]  /*c6b0*/  SHFL.DOWN PT, R70, R68, 0x4, 0x1f ;  /* 0x08801f0044467f89 */ /* 0x00142800000e0000 */
[----:B----4-:R2:W4:Y:S02]  /*c6c0*/  SHFL.DOWN PT, R65, R126, 0x4, 0x1f ;  /* 0x08801f007e417f89 */ /* 0x01052400000e0000 */
.L_x_5535:
[----:B------:R-:W-:Y:S01]  /*c6d0*/  BSSY B1, `(.L_x_5438) ;  /* 0x000000d000017945 */ /* 0x000fe20003800000 */
[----:B------:R-:W-:Y:S05]  /*c6e0*/  @P0 BRA `(.L_x_5439) ;  /* 0x000000b000000947 */ /* 0x000fea0003800000 */
[----:B----4-:R-:W-:-:S04]  /*c6f0*/  FMUL.FTZ R64, R240, R65 ;  /* 0x00000041f0407220 */ /* 0x010fc80000410000 */
[CC--:B0-----:R-:W-:Y:S02]  /*c700*/  FFMA.FTZ R64, R71.reuse, R70.reuse, -R64 ;  /* 0x0000004647407223 */ /* 0x0c1fe40000010840 */
[----:B------:R-:W-:Y:S02]  /*c710*/  FMUL.FTZ R70, R240, R70 ;  /* 0x00000046f0467220 */ /* 0x000fe40000410000 */
[----:B-12---:R-:W-:Y:S02]  /*c720*/  FADD.FTZ R68, R68, R64 ;  /* 0x0000004044447221 */ /* 0x006fe40000010000 */
[C---:B------:R-:W-:Y:S02]  /*c730*/  FMUL.FTZ R64, R240.reuse, R69 ;  /* 0x00000045f0407220 */ /* 0x040fe40000410000 */
[-C--:B------:R-:W-:Y:S02]  /*c740*/  FMUL.FTZ R240, R240, R67.reuse ;  /* 0x00000043f0f07220 */ /* 0x080fe40000410000 */
[----:B------:R-:W-:-:S02]  /*c750*/  FFMA.FTZ R64, R71, R67, -R64 ;  /* 0x0000004347407223 */ /* 0x000fc40000010840 */
[C---:B------:R-:W-:Y:S02]  /*c760*/  FFMA.FTZ R65, R71.reuse, R65, R70 ;  /* 0x0000004147417223 */ /* 0x040fe40000010046 */
[----:B------:R-:W-:Y:S01]  /*c770*/  FFMA.FTZ R240, R71, R69, R240 ;  /* 0x0000004547f07223 */ /* 0x000fe200000100f0 */
[----:B------:R-:W-:Y:S01]  /*c780*/  MOV R71, R64 ;  /* 0x0000004000477202 */ /* 0x000fe20000000f00 */
[----:B------:R-:W-:Y:S02]  /*c790*/  FADD.FTZ R126, R126, R65 ;  /* 0x000000417e7e7221 */ /* 0x000fe40000010000 */
.L_x_5439:
[----:B------:R-:W-:Y:S05]  /*c7a0*/  BSYNC B1 ;  /* 0x0000000000017941 */ /* 0x000fea0003800000 */
.L_x_5438:
[----:B------:R-:W-:Y:S01]  /*c7b0*/  ISETP.GT.U32.AND P0, PT, R230, 0x17, PT ;  /* 0x00000017e600780c */ /* 0x000fe20003f04070 */
[----:B------:R-:W-:Y:S05]  /*c7c0*/  BRA.DIV ~URZ, `(.L_x_5440) ;  /* 0x000081627f007947 */ /* 0x000fea000b800000 */
[----:B------:R2:W4:Y:S04]  /*c7d0*/  SHFL.DOWN PT, R67, R71, 0x8, 0x1f ;  /* 0x09001f0047437f89 */ /* 0x00052800000e0000 */
[----:B-1----:R2:W1:Y:S04]  /*c7e0*/  SHFL.DOWN PT, R69, R240, 0x8, 0x1f ;  /* 0x09001f00f0457f89 */ /* 0x00246800000e0000 */
[----:B0-----:R2:W0:Y:S04]  /*c7f0*/  SHFL.DOWN PT, R70, R68, 0x8, 0x1f ;  /* 0x09001f0044467f89 */ /* 0x00142800000e0000 */
[----:B----4-:R2:W4:Y:S02]  /*c800*/  SHFL.DOWN PT, R65, R126, 0x8, 0x1f ;  /* 0x09001f007e417f89 */ /* 0x01052400000e0000 */
.L_x_5536:
[----:B------:R-:W-:Y:S01]  /*c810*/  BSSY B1, `(.L_x_5441) ;  /* 0x000000d000017945 */ /* 0x000fe20003800000 */
[----:B------:R-:W-:Y:S05]  /*c820*/  @P0 BRA `(.L_x_5442) ;  /* 0x000000b000000947 */ /* 0x000fea0003800000 */
[----:B----4-:R-:W-:-:S04]  /*c830*/  FMUL.FTZ R64, R240, R65 ;  /* 0x00000041f0407220 */ /* 0x010fc80000410000 */
[CC--:B0-----:R-:W-:Y:S02]  /*c840*/  FFMA.FTZ R64, R71.reuse, R70.reuse, -R64 ;  /* 0x0000004647407223 */ /* 0x0c1fe40000010840 */
[----:B------:R-:W-:Y:S02]  /*c850*/  FMUL.FTZ R70, R240, R70 ;  /* 0x00000046f0467220 */ /* 0x000fe40000410000 */
[----:B--2---:R-:W-:Y:S02]  /*c860*/  FADD.FTZ R68, R68, R64 ;  /* 0x0000004044447221 */ /* 0x004fe40000010000 */
[C---:B-1----:R-:W-:Y:S02]  /*c870*/  FMUL.FTZ R64, R240.reuse, R69 ;  /* 0x00000045f0407220 */ /* 0x042fe40000410000 */
[-C--:B------:R-:W-:Y:S02]  /*c880*/  FMUL.FTZ R240, R240, R67.reuse ;  /* 0x00000043f0f07220 */ /* 0x080fe40000410000 */
[----:B------:R-:W-:-:S02]  /*c890*/  FFMA.FTZ R64, R71, R67, -R64 ;  /* 0x0000004347407223 */ /* 0x000fc40000010840 */
[C---:B------:R-:W-:Y:S02]  /*c8a0*/  FFMA.FTZ R65, R71.reuse, R65, R70 ;  /* 0x0000004147417223 */ /* 0x040fe40000010046 */
[----:B------:R-:W-:Y:S01]  /*c8b0*/  FFMA.FTZ R240, R71, R69, R240 ;  /* 0x0000004547f07223 */ /* 0x000fe200000100f0 */
[----:B------:R-:W-:Y:S01]  /*c8c0*/  MOV R71, R64 ;  /* 0x0000004000477202 */ /* 0x000fe20000000f00 */
[----:B------:R-:W-:Y:S02]  /*c8d0*/  FADD.FTZ R126, R126, R65 ;  /* 0x000000417e7e7221 */ /* 0x000fe40000010000 */
.L_x_5442:
[----:B------:R-:W-:Y:S05]  /*c8e0*/  BSYNC B1 ;  /* 0x0000000000017941 */ /* 0x000fea0003800000 */
.L_x_5441:
[----:B------:R-:W-:Y:S01]  /*c8f0*/  ISETP.GT.U32.AND P0, PT, R230, 0xf, PT ;  /* 0x0000000fe600780c */ /* 0x000fe20003f04070 */
[----:B------:R-:W-:Y:S10]  /*c900*/  BRA.DIV ~URZ, `(.L_x_5443) ;  /* 0x000081f27f007947 */ /* 0x000ff4000b800000 */
[----:B------:R2:W4:Y:S02]  /*c910*/  SHFL.DOWN PT, R67, R71, 0x10, 0x1f ;  /* 0x0a001f0047437f89 */ /* 0x00052400000e0000 */
.L_x_5537:
[----:B------:R-:W-:Y:S05]  /*c920*/  BRA.DIV ~URZ, `(.L_x_5444) ;  /* 0x000082527f007947 */ /* 0x000fea000b800000 */
[----:B-1----:R1:W2:Y:S04]  /*c930*/  SHFL.DOWN PT, R69, R240, 0x10, 0x1f ;  /* 0x0a001f00f0457f89 */ /* 0x0022a800000e0000 */
[----:B0-----:R1:W0:Y:S04]  /*c940*/  SHFL.DOWN PT, R70, R68, 0x10, 0x1f ;  /* 0x0a001f0044467f89 */ /* 0x00122800000e0000 */
[----:B----4-:R1:W4:Y:S02]  /*c950*/  SHFL.DOWN PT, R65, R126, 0x10, 0x1f ;  /* 0x0a001f007e417f89 */ /* 0x01032400000e0000 */
.L_x_5538:
        /* <DEDUP_REMOVED lines=13> */
.L_x_5446:
[----:B------:R-:W-:Y:S05]  /*ca30*/  BSYNC B1 ;  /* 0x0000000000017941 */ /* 0x000fea0003800000 */
.L_x_5445:
        /* <DEDUP_REMOVED lines=20> */
.L_x_5539:
        /* <DEDUP_REMOVED lines=21> */
.L_x_5449:
[----:B------:R-:W-:Y:S05]  /*ccd0*/  BSYNC B1 ;  /* 0x0000000000017941 */ /* 0x000fea0003800000 */
.L_x_5448:
[----:B------:R-:W-:-:S05]  /*cce0*/  SHF.L.U32 R127, R84, 0x5, RZ ;  /* 0x00000005547f7819 */ /* 0x000fca00000006ff */
[----:B------:R-:W0:Y:S04]  /*ccf0*/  LDS.128 R68, [R127+0x35f0] ;  /* 0x0035f0007f447984 */ /* 0x000e280000000c00 */
[----:B------:R1:W-:Y:S01]  /*cd00*/  STS.128 [R127+0x35f0], R64 ;  /* 0x0035f0407f007388 */ /* 0x0003e20000000c00 */
[----:B0-----:R-:W-:-:S04]  /*cd10*/  FMUL.FTZ R126, R69, R67 ;  /* 0x00000043457e7220 */ /* 0x001fc80000410000 */
        /* <DEDUP_REMOVED lines=10> */
.L_x_5428:
[----:B0-----:R-:W-:Y:S05]  /*cdc0*/  BSYNC B0 ;  /* 0x0000000000007941 */ /* 0x001fea0003800000 */
.L_x_5427:
[----:B------:R-:W-:Y:S02]  /*cdd0*/  WARPSYNC 0xffffffff ;  /* 0xffffffff00007948 */ /* 0x000fe40003800000 */
[----:B------:R-:W-:Y:S01]  /*cde0*/  BAR.SYNC.DEFER_BLOCKING 0x0 ;  /* 0x0000000000007b1d */ /* 0x000fe20000010000 */
[----:B------:R-:W-:Y:S01]  /*cdf0*/  SHF.L.U32 R68, R84, 0x4, RZ ;  /* 0x0000000454447819 */ /* 0x000fe200000006ff */
[----:B------:R-:W-:Y:S01]  /*ce00*/  FFMA.FTZ R70, R16, R186, RZ ;  /* 0x000000ba10467223 */ /* 0x000fe200000100ff */
[----:B------:R-:W-:Y:S01]  /*ce10*/  ISETP.NE.AND P0, PT, R84, RZ, PT ;  /* 0x000000ff5400720c */ /* 0x000fe20003f05270 */
[----:B------:R-:W-:Y:S02]  /*ce20*/  HADD2.F32 R127, -RZ, R74.H0_H0 ;  /* 0x2000004aff7f7230 */ /* 0x000fe40000004100 */
[----:B------:R-:W-:Y:S01]  /*ce30*/  BSSY B0, `(.L_x_5450) ;  /* 0x0000203000007945 */ /* 0x000fe20003800000 */
[----:B------:R-:W0:Y:S09]  /*ce40*/  LDS.64 R64, [R68+0x35e8] ;  /* 0x0035e80044407984 */ /* 0x000e320000000a00 */
[----:B------:R1:W-:Y:S01]  /*ce50*/  @!P0 STS.128 [UR34+0x4be0], R60 ;  /* 0x004be03cff008988 */ /* 0x0003e20008000c22 */
[----:B------:R-:W-:-:S02]  /*ce60*/  ULDC UR34, c[0x0][0x168] ;  /* 0x00005a0000227ab9 */ /* 0x000fc40000000800 */
[----:B------:R-:W-:Y:S01]  /*ce70*/  UIADD3 UR34, -UR25, UR34, URZ ;  /* 0x0000002219227290 */ /* 0x000fe2000fffe13f */
[----:B-1----:R-:W-:-:S04]  /*ce80*/  FFMA.FTZ R63, R15, R187, R70 ;  /* 0x000000bb0f3f7223 */ /* 0x002fc80000010046 */
[----:B------:R-:W-:-:S04]  /*ce90*/  FFMA.FTZ R70, R14, R190, R63 ;  /* 0x000000be0e467223 */ /* 0x000fc8000001003f */
[----:B------:R-:W-:Y:S02]  /*cea0*/  FFMA.FTZ R63, R13, R191, R70 ;  /* 0x000000bf0d3f7223 */ /* 0x000fe40000010046 */
[CC--:B0-----:R-:W-:Y:S02]  /*ceb0*/  FMUL.FTZ R67, R65.reuse, -R111.reuse ;  /* 0x8000006f41437220 */ /* 0x0c1fe40000410000 */
[C---:B------:R-:W-:Y:S02]  /*cec0*/  FMUL.FTZ R111, R64.reuse, -R111 ;  /* 0x8000006f406f7220 */ /* 0x040fe40000410000 */
[-C--:B------:R-:W-:Y:S01]  /*ced0*/  FFMA.FTZ R60, R64, R110.reuse, -R67 ;  /* 0x0000006e403c7223 */ /* 0x080fe20000010843 */
[----:B------:R-:W-:Y:S01]  /*cee0*/  HADD2.F32 R64, -RZ, R80.H0_H0 ;  /* 0x20000050ff407230 */ /* 0x000fe20000004100 */
[----:B------:R-:W-:Y:S01]  /*cef0*/  FFMA.FTZ R61, R65, R110, R111 ;  /* 0x0000006e413d7223 */ /* 0x000fe2000001006f */
[----:B------:R-:W-:Y:S01]  /*cf00*/  HADD2.F32 R65, -RZ, R79.H0_H0 ;  /* 0x2000004fff417230 */ /* 0x000fe20000004100 */
[----:B------:R-:W-:Y:S01]  /*cf10*/  FADD.FTZ R60, R168, R60 ;  /* 0x0000003ca83c7221 */ /* 0x000fe20000010000 */
[----:B------:R-:W-:Y:S01]  /*cf20*/  HADD2.F32 R111, -RZ, R75.H0_H0 ;  /* 0x2000004bff6f7230 */ /* 0x000fe20000004100 */
[----:B------:R-:W-:-:S02]  /*cf30*/  FMUL.FTZ R66, R64, R52 ;  /* 0x0000003440427220 */ /* 0x000fc40000410000 */
[----:B------:R-:W-:Y:S02]  /*cf40*/  FMUL.FTZ R67, R65, R51 ;  /* 0x0000003341437220 */ /* 0x000fe40000410000 */
[-C--:B------:R-:W-:Y:S02]  /*cf50*/  FFMA.FTZ R186, R87, -R66.reuse, R186 ;  /* 0x8000004257ba7223 */ /* 0x080fe400000100ba */
[----:B------:R-:W-:Y:S02]  /*cf60*/  FFMA.FTZ R66, R88, -R66, R185 ;  /* 0x8000004258427223 */ /* 0x000fe400000100b9 */
[----:B------:R-:W-:Y:S02]  /*cf70*/  FFMA.FTZ R185, R16, -R185, RZ ;  /* 0x800000b910b97223 */ /* 0x000fe400000100ff */
[----:B------:R-:W-:Y:S02]  /*cf80*/  FFMA.FTZ R187, R86, -R67, R187 ;  /* 0x8000004356bb7223 */ /* 0x000fe400000100bb */
[----:B------:R-:W-:-:S02]  /*cf90*/  FFMA.FTZ R62, R15, -R188, R185 ;  /* 0x800000bc0f3e7223 */ /* 0x000fc400000100b9 */
[----:B------:R-:W-:Y:S01]  /*cfa0*/  FFMA.FTZ R188, R85, -R67, R188 ;  /* 0x8000004355bc7223 */ /* 0x000fe200000100bc */
[----:B------:R-:W-:Y:S01]  /*cfb0*/  HADD2.F32 R67, -RZ, R78.H0_H0 ;  /* 0x2000004eff437230 */ /* 0x000fe20000004100 */
[----:B------:R-:W-:Y:S02]  /*cfc0*/  FFMA.FTZ R62, R14, -R189, R62 ;  /* 0x800000bd0e3e7223 */ /* 0x000fe4000001003e */
[----:B------:R-:W-:Y:S02]  /*cfd0*/  FADD.FTZ R61, -R184, R61 ;  /* 0x0000003db83d7221 */ /* 0x000fe40000010100 */
[----:B------:R-:W-:Y:S02]  /*cfe0*/  FMUL.FTZ R69, R67, R50 ;  /* 0x0000003243457220 */ /* 0x000fe40000410000 */
[----:B------:R-:W-:Y:S02]  /*cff0*/  FMUL.FTZ R126, R111, R47 ;  /* 0x0000002f6f7e7220 */ /* 0x000fe40000410000 */
[----:B------:R-:W-:-:S02]  /*d000*/  FFMA.FTZ R190, R90, -R69, R190 ;  /* 0x800000455abe7223 */ /* 0x000fc400000100be */
[----:B------:R-:W-:Y:S01]  /*d010*/  FFMA.FTZ R189, R89, -R69, R189 ;  /* 0x8000004559bd7223 */ /* 0x000fe200000100bd */
[----:B------:R-:W-:Y:S01]  /*d020*/  HADD2.F32 R69, -RZ, R77.H0_H0 ;  /* 0x2000004dff457230 */ /* 0x000fe20000004100 */
[----:B------:R-:W-:-:S04]  /*d030*/  FMUL.FTZ R168, R127, R46 ;  /* 0x0000002e7fa87220 */ /* 0x000fc80000410000 */
[----:B------:R-:W-:-:S04]  /*d040*/  FMUL.FTZ R71, R69, R49 ;  /* 0x0000003145477220 */ /* 0x000fc80000410000 */
[----:B------:R-:W-:Y:S02]  /*d050*/  FFMA.FTZ R70, R92, -R71, R192 ;  /* 0x800000475c467223 */ /* 0x000fe400000100c0 */
[----:B------:R-:W-:Y:S02]  /*d060*/  FFMA.FTZ R192, R13, -R192, R62 ;  /* 0x800000c00dc07223 */ /* 0x000fe4000001003e */
[----:B------:R-:W-:Y:S02]  /*d070*/  FFMA.FTZ R62, R12, R194, R63 ;  /* 0x000000c20c3e7223 */ /* 0x000fe4000001003f */
[C---:B------:R-:W-:Y:S02]  /*d080*/  FMUL.FTZ R63, R98.reuse, -R61 ;  /* 0x8000003d623f7220 */ /* 0x040fe40000410000 */
[-C--:B------:R-:W-:Y:S02]  /*d090*/  FMUL.FTZ R98, R98, -R60.reuse ;  /* 0x8000003c62627220 */ /* 0x080fe40000410000 */
[----:B------:R-:W-:-:S02]  /*d0a0*/  FFMA.FTZ R63, R99, R60, -R63 ;  /* 0x0000003c633f7223 */ /* 0x000fc4000001083f */
[----:B------:R-:W-:Y:S01]  /*d0b0*/  FFMA.FTZ R99, R99, R61, R98 ;  /* 0x0000003d63637223 */ /* 0x000fe20000010062 */
[----:B------:R-:W-:Y:S01]  /*d0c0*/  HADD2.F32 R98, -RZ, R73.H0_H0 ;  /* 0x20000049ff627230 */ /* 0x000fe20000004100 */
[----:B------:R-:W-:Y:S02]  /*d0d0*/  FFMA.FTZ R62, R11, R195, R62 ;  /* 0x000000c30b3e7223 */ /* 0x000fe4000001003e */
[----:B------:R-:W-:Y:S02]  /*d0e0*/  FFMA.FTZ R192, R12, -R193, R192 ;  /* 0x800000c10cc07223 */ /* 0x000fe400000100c0 */
[----:B------:R-:W-:Y:S01]  /*d0f0*/  FADD.FTZ R183, -R183, R99 ;  /* 0x00000063b7b77221 */ /* 0x000fe20000010100 */
[----:B------:R-:W-:Y:S01]  /*d100*/  HADD2.F32 R99, -RZ, R72.H0_H0 ;  /* 0x20000048ff637230 */ /* 0x000fe20000004100 */
[----:B------:R-:W-:Y:S02]  /*d110*/  FFMA.FTZ R195, R95, -R126, R195 ;  /* 0x8000007e5fc37223 */ /* 0x000fe400000100c3 */
[----:B------:R-:W-:-:S02]  /*d120*/  FADD.FTZ R167, R167, R63 ;  /* 0x0000003fa7a77221 */ /* 0x000fc40000010000 */
[----:B------:R-:W-:Y:S02]  /*d130*/  FFMA.FTZ R126, R96, -R126, R196 ;  /* 0x8000007e607e7223 */ /* 0x000fe400000100c4 */
[----:B------:R-:W-:Y:S02]  /*d140*/  FFMA.FTZ R62, R10, R198, R62 ;  /* 0x000000c60a3e7223 */ /* 0x000fe4000001003e */
[----:B------:R-:W-:Y:S01]  /*d150*/  FFMA.FTZ R191, R91, -R71, R191 ;  /* 0x800000475bbf7223 */ /* 0x000fe200000100bf */
[----:B------:R-:W-:Y:S01]  /*d160*/  HADD2.F32 R71, -RZ, R76.H0_H0 ;  /* 0x2000004cff477230 */ /* 0x000fe20000004100 */
[----:B------:R-:W-:Y:S02]  /*d170*/  FFMA.FTZ R196, R11, -R196, R192 ;  /* 0x800000c40bc47223 */ /* 0x000fe400000100c0 */
[----:B------:R-:W-:Y:S02]  /*d180*/  FMUL.FTZ R185, R98, R45 ;  /* 0x0000002d62b97220 */ /* 0x000fe40000410000 */
[----:B------:R-:W-:-:S02]  /*d190*/  FMUL.FTZ R192, R100, -R183 ;  /* 0x800000b764c07220 */ /* 0x000fc40000410000 */
[----:B------:R-:W-:Y:S02]  /*d1a0*/  FMUL.FTZ R100, R100, -R167 ;  /* 0x800000a764647220 */ /* 0x000fe40000410000 */
[----:B------:R-:W-:Y:S02]  /*d1b0*/  FFMA.FTZ R184, R9, R199, R62 ;  /* 0x000000c709b87223 */ /* 0x000fe4000001003e */
[-C--:B------:R-:W-:Y:S02]  /*d1c0*/  FFMA.FTZ R199, R135, -R185.reuse, R199 ;  /* 0x800000b987c77223 */ /* 0x080fe400000100c7 */
[----:B------:R-:W-:Y:S02]  /*d1d0*/  FFMA.FTZ R62, R136, -R185, R200 ;  /* 0x800000b9883e7223 */ /* 0x000fe400000100c8 */
[----:B------:R-:W-:Y:S02]  /*d1e0*/  FFMA.FTZ R185, R101, R167, -R192 ;  /* 0x000000a765b97223 */ /* 0x000fe400000108c0 */
[----:B------:R-:W-:-:S02]  /*d1f0*/  FMUL.FTZ R110, R71, R48 ;  /* 0x00000030476e7220 */ /* 0x000fc40000410000 */
[----:B------:R-:W-:Y:S01]  /*d200*/  FFMA.FTZ R101, R101, R183, R100 ;  /* 0x000000b765657223 */ /* 0x000fe20000010064 */
[----:B------:R-:W-:Y:S01]  /*d210*/  HADD2.F32 R100, -RZ, R59.H0_H0 ;  /* 0x2000003bff647230 */ /* 0x000fe20000004100 */
[-C--:B------:R-:W-:Y:S02]  /*d220*/  FFMA.FTZ R194, R94, -R110.reuse, R194 ;  /* 0x8000006e5ec27223 */ /* 0x080fe400000100c2 */
[----:B------:R-:W-:Y:S02]  /*d230*/  FFMA.FTZ R110, R93, -R110, R193 ;  /* 0x8000006e5d6e7223 */ /* 0x000fe400000100c1 */
[----:B------:R-:W-:Y:S02]  /*d240*/  FFMA.FTZ R184, R8, R202, R184 ;  /* 0x000000ca08b87223 */ /* 0x000fe400000100b8 */
[----:B------:R-:W-:Y:S02]  /*d250*/  FMUL.FTZ R193, R100, R43 ;  /* 0x0000002b64c17220 */ /* 0x000fe40000410000 */
[----:B------:R-:W-:Y:S01]  /*d260*/  FADD.FTZ R182, -R182, R101 ;  /* 0x00000065b6b67221 */ /* 0x000fe20000010100 */
[----:B------:R-:W-:Y:S01]  /*d270*/  HADD2.F32 R101, -RZ, R58.H0_H0 ;  /* 0x2000003aff657230 */ /* 0x000fe20000004100 */
[----:B------:R-:W-:-:S02]  /*d280*/  FADD.FTZ R166, R166, R185 ;  /* 0x000000b9a6a67221 */ /* 0x000fc40000010000 */
[----:B------:R-:W-:Y:S02]  /*d290*/  FFMA.FTZ R192, R7, R203, R184 ;  /* 0x000000cb07c07223 */ /* 0x000fe400000100b8 */
[-C--:B------:R-:W-:Y:S02]  /*d2a0*/  FFMA.FTZ R203, R139, -R193.reuse, R203 ;  /* 0x800000c18bcb7223 */ /* 0x080fe400000100cb */
[----:B------:R-:W-:Y:S02]  /*d2b0*/  FFMA.FTZ R184, R140, -R193, R204 ;  /* 0x800000c18cb87223 */ /* 0x000fe400000100cc */
[C---:B------:R-:W-:Y:S02]  /*d2c0*/  FMUL.FTZ R193, R102.reuse, -R182 ;  /* 0x800000b666c17220 */ /* 0x040fe40000410000 */
[-C--:B------:R-:W-:Y:S02]  /*d2d0*/  FMUL.FTZ R102, R102, -R166.reuse ;  /* 0x800000a666667220 */ /* 0x080fe40000410000 */
[----:B------:R-:W-:-:S02]  /*d2e0*/  FFMA.FTZ R193, R103, R166, -R193 ;  /* 0x000000a667c17223 */ /* 0x000fc400000108c1 */
[----:B------:R-:W-:Y:S01]  /*d2f0*/  FFMA.FTZ R103, R103, R182, R102 ;  /* 0x000000b667677223 */ /* 0x000fe20000010066 */
[----:B------:R-:W-:Y:S01]  /*d300*/  HADD2.F32 R102, -RZ, R57.H0_H0 ;  /* 0x20000039ff667230 */ /* 0x000fe20000004100 */
[----:B------:R-:W-:Y:S02]  /*d310*/  FFMA.FTZ R196, R10, -R197, R196 ;  /* 0x800000c50ac47223 */ /* 0x000fe400000100c4 */
[----:B------:R-:W-:Y:S02]  /*d320*/  FFMA.FTZ R192, R6, R206, R192 ;  /* 0x000000ce06c07223 */ /* 0x000fe400000100c0 */
[----:B------:R-:W-:Y:S02]  /*d330*/  FFMA.FTZ R196, R9, -R200, R196 ;  /* 0x800000c809c47223 */ /* 0x000fe400000100c4 */
[----:B------:R-:W-:Y:S02]  /*d340*/  FMUL.FTZ R200, R102, R41 ;  /* 0x0000002966c87220 */ /* 0x000fe40000410000 */
[----:B------:R-:W-:-:S02]  /*d350*/  FFMA.FTZ R198, R97, -R168, R198 ;  /* 0x800000a861c67223 */ /* 0x000fc400000100c6 */
[----:B------:R-:W-:Y:S01]  /*d360*/  FADD.FTZ R181, -R181, R103 ;  /* 0x00000067b5b57221 */ /* 0x000fe20000010100 */
[----:B------:R-:W-:Y:S01]  /*d370*/  HADD2.F32 R103, -RZ, R56.H0_H0 ;  /* 0x20000038ff677230 */ /* 0x000fe20000004100 */
[----:B------:R-:W-:Y:S02]  /*d380*/  FFMA.FTZ R168, R134, -R168, R197 ;  /* 0x800000a886a87223 */ /* 0x000fe400000100c5 */
[----:B------:R-:W-:Y:S02]  /*d390*/  FADD.FTZ R165, R165, R193 ;  /* 0x000000c1a5a57221 */ /* 0x000fe40000010000 */
[----:B------:R-:W-:Y:S02]  /*d3a0*/  FFMA.FTZ R197, R5, R207, R192 ;  /* 0x000000cf05c57223 */ /* 0x000fe400000100c0 */
[-C--:B------:R-:W-:Y:S02]  /*d3b0*/  FFMA.FTZ R207, R143, -R200.reuse, R207 ;  /* 0x800000c88fcf7223 */ /* 0x080fe400000100cf */
[----:B------:R-:W-:-:S02]  /*d3c0*/  FFMA.FTZ R192, R144, -R200, R208 ;  /* 0x800000c890c07223 */ /* 0x000fc400000100d0 */
[C---:B------:R-:W-:Y:S02]  /*d3d0*/  FMUL.FTZ R200, R104.reuse, -R181 ;  /* 0x800000b568c87220 */ /* 0x040fe40000410000 */
[-C--:B------:R-:W-:Y:S02]  /*d3e0*/  FMUL.FTZ R104, R104, -R165.reuse ;  /* 0x800000a568687220 */ /* 0x080fe40000410000 */
[----:B------:R-:W-:Y:S02]  /*d3f0*/  FMUL.FTZ R63, R99, R44 ;  /* 0x0000002c633f7220 */ /* 0x000fe40000410000 */
[----:B------:R-:W-:Y:S02]  /*d400*/  FFMA.FTZ R197, R4, R210, R197 ;  /* 0x000000d204c57223 */ /* 0x000fe400000100c5 */
[C---:B------:R-:W-:Y:S02]  /*d410*/  FFMA.FTZ R200, R105.reuse, R165, -R200 ;  /* 0x000000a569c87223 */ /* 0x040fe400000108c8 */
[----:B------:R-:W-:Y:S01]  /*d420*/  FFMA.FTZ R105, R105, R181, R104 ;  /* 0x000000b569697223 */ /* 0x000fe20000010068 */
[----:B------:R-:W-:Y:S01]  /*d430*/  HADD2.F32 R104, -RZ, R55.H0_H0 ;  /* 0x20000037ff687230 */ /* 0x000fe20000004100 */
[----:B------:R-:W-:-:S02]  /*d440*/  FFMA.FTZ R202, R138, -R63, R202 ;  /* 0x8000003f8aca7223 */ /* 0x000fc400000100ca */
[----:B------:R-:W-:Y:S02]  /*d450*/  FFMA.FTZ R63, R137, -R63, R201 ;  /* 0x8000003f893f7223 */ /* 0x000fe400000100c9 */
[----:B------:R-:W-:Y:S02]  /*d460*/  FFMA.FTZ R196, R8, -R201, R196 ;  /* 0x800000c908c47223 */ /* 0x000fe400000100c4 */
[----:B------:R-:W-:Y:S02]  /*d470*/  FFMA.FTZ R201, R3, R212, R197 ;  /* 0x000000d403c97223 */ /* 0x000fe400000100c5 */
[----:B------:R-:W-:Y:S02]  /*d480*/  FADD.FTZ R197, R164, R200 ;  /* 0x000000c8a4c57221 */ /* 0x000fe40000010000 */
[----:B------:R-:W-:Y:S01]  /*d490*/  FADD.FTZ R180, -R180, R105 ;  /* 0x00000069b4b47221 */ /* 0x000fe20000010100 */
[----:B------:R-:W-:Y:S01]  /*d4a0*/  HADD2.F32 R105, -RZ, R54.H0_H0 ;  /* 0x20000036ff697230 */ /* 0x000fe20000004100 */
[----:B------:R-:W-:-:S02]  /*d4b0*/  FFMA.FTZ R196, R7, -R204, R196 ;  /* 0x800000cc07c47223 */ /* 0x000fc400000100c4 */
[----:B------:R-:W-:Y:S02]  /*d4c0*/  FMUL.FTZ R185, R101, R42 ;  /* 0x0000002a65b97220 */ /* 0x000fe40000410000 */
[----:B------:R-:W-:Y:S02]  /*d4d0*/  FFMA.FTZ R164, R2, R214, R201 ;  /* 0x000000d602a47223 */ /* 0x000fe400000100c9 */
[C---:B------:R-:W-:Y:S02]  /*d4e0*/  FMUL.FTZ R204, R108.reuse, -R180 ;  /* 0x800000b46ccc7220 */ /* 0x040fe40000410000 */
[----:B------:R-:W-:Y:S02]  /*d4f0*/  FMUL.FTZ R201, R108, -R197 ;  /* 0x800000c56cc97220 */ /* 0x000fe40000410000 */
[----:B------:R-:W-:Y:S02]  /*d500*/  FMUL.FTZ R108, R167, UR43 ;  /* 0x0000002ba76c7c20 */ /* 0x000fe40008410000 */
[----:B------:R-:W-:-:S02]  /*d510*/  FMUL.FTZ R200, R105, R38 ;  /* 0x0000002669c87220 */ /* 0x000fc40000410000 */
[-C--:B------:R-:W-:Y:S02]  /*d520*/  FFMA.FTZ R206, R142, -R185.reuse, R206 ;  /* 0x800000b98ece7223 */ /* 0x080fe400000100ce */
[----:B------:R-:W-:Y:S02]  /*d530*/  FFMA.FTZ R185, R141, -R185, R205 ;  /* 0x800000b98db97223 */ /* 0x000fe400000100cd */
[----:B------:R-:W-:Y:S02]  /*d540*/  FFMA.FTZ R196, R6, -R205, R196 ;  /* 0x800000cd06c47223 */ /* 0x000fe400000100c4 */
[C---:B------:R-:W-:Y:S02]  /*d550*/  FFMA.FTZ R205, R183.reuse, UR44, -R108 ;  /* 0x0000002cb7cd7c23 */ /* 0x040fe4000801086c */
[----:B------:R-:W-:Y:S02]  /*d560*/  FFMA.FTZ R214, R150, -R200, R214 ;  /* 0x800000c896d67223 */ /* 0x000fe400000100d6 */
[----:B------:R-:W-:-:S02]  /*d570*/  FMUL.FTZ R108, R183, UR43 ;  /* 0x0000002bb76c7c20 */ /* 0x000fc40008410000 */
[----:B------:R-:W-:Y:S02]  /*d580*/  FFMA.FTZ R200, R149, -R200, R213 ;  /* 0x800000c895c87223 */ /* 0x000fe400000100d5 */
[C---:B------:R-:W-:Y:S02]  /*d590*/  FFMA.FTZ R204, R109.reuse, R197, -R204 ;  /* 0x000000c56dcc7223 */ /* 0x040fe400000108cc */
[----:B------:R-:W-:Y:S02]  /*d5a0*/  FFMA.FTZ R201, R109, R180, R201 ;  /* 0x000000b46dc97223 */ /* 0x000fe400000100c9 */
[----:B------:R-:W-:Y:S02]  /*d5b0*/  FMUL.FTZ R149, R149, R183 ;  /* 0x000000b795957220 */ /* 0x000fe40000410000 */
[----:B------:R-:W-:Y:S02]  /*d5c0*/  FFMA.FTZ R109, R167, UR44, R108 ;  /* 0x0000002ca76d7c23 */ /* 0x000fe4000801006c */
[----:B------:R-:W-:-:S02]  /*d5d0*/  FMUL.FTZ R108, R200, R205 ;  /* 0x000000cdc86c7220 */ /* 0x000fc40000410000 */
[-C--:B------:R-:W-:Y:S02]  /*d5e0*/  FMUL.FTZ R183, R183, R38.reuse ;  /* 0x00000026b7b77220 */ /* 0x080fe40000410000 */
[----:B------:R-:W-:Y:S02]  /*d5f0*/  FMUL.FTZ R205, R167, R38 ;  /* 0x00000026a7cd7220 */ /* 0x000fe40000410000 */
[----:B------:R-:W-:Y:S02]  /*d600*/  FMUL.FTZ R193, R103, R40 ;  /* 0x0000002867c17220 */ /* 0x000fe40000410000 */
[----:B------:R-:W-:Y:S01]  /*d610*/  FFMA.FTZ R150, R150, R167, R149 ;  /* 0x000000a796967223 */ /* 0x000fe20000010095 */
[----:B------:R-:W-:Y:S01]  /*d620*/  HADD2.F32 R149, -RZ, R53.H0_H0 ;  /* 0x20000035ff957230 */ /* 0x000fe20000004100 */
[----:B------:R-:W-:Y:S02]  /*d630*/  FFMA.FTZ R196, R5, -R208, R196 ;  /* 0x800000d005c47223 */ /* 0x000fe400000100c4 */
[----:B------:R-:W-:-:S02]  /*d640*/  FMUL.FTZ R167, R200, R183 ;  /* 0x000000b7c8a77220 */ /* 0x000fc40000410000 */
[----:B------:R-:W-:Y:S02]  /*d650*/  FMUL.FTZ R200, R200, R205 ;  /* 0x000000cdc8c87220 */ /* 0x000fe40000410000 */
[-C--:B------:R-:W-:Y:S02]  /*d660*/  FFMA.FTZ R210, R146, -R193.reuse, R210 ;  /* 0x800000c192d27223 */ /* 0x080fe400000100d2 */
[----:B------:R-:W-:Y:S02]  /*d670*/  FADD.FTZ R201, -R179, R201 ;  /* 0x000000c9b3c97221 */ /* 0x000fe40000010100 */
[----:B------:R-:W-:Y:S02]  /*d680*/  FFMA.FTZ R193, R145, -R193, R209 ;  /* 0x800000c191c17223 */ /* 0x000fe400000100d1 */
[----:B------:R-:W-:Y:S02]  /*d690*/  FADD.FTZ R163, R163, R204 ;  /* 0x000000cca3a37221 */ /* 0x000fe40000010000 */
[----:B------:R-:W-:-:S02]  /*d6a0*/  FFMA.FTZ R209, R4, -R209, R196 ;  /* 0x800000d104d17223 */ /* 0x000fc400000100c4 */
[C---:B------:R-:W-:Y:S02]  /*d6b0*/  FFMA.FTZ R108, R214.reuse, R109, R108 ;  /* 0x0000006dd66c7223 */ /* 0x040fe4000001006c */
[----:B------:R-:W-:Y:S02]  /*d6c0*/  FFMA.FTZ R167, R214, R205, R167 ;  /* 0x000000cdd6a77223 */ /* 0x000fe400000100a7 */
[----:B------:R-:W-:Y:S02]  /*d6d0*/  FMUL.FTZ R196, R104, R39 ;  /* 0x0000002768c47220 */ /* 0x000fe40000410000 */
[----:B------:R-:W-:Y:S02]  /*d6e0*/  FFMA.FTZ R214, R214, R183, -R200 ;  /* 0x000000b7d6d67223 */ /* 0x000fe400000108c8 */
[C---:B------:R-:W-:Y:S02]  /*d6f0*/  FMUL.FTZ R200, R112.reuse, -R201 ;  /* 0x800000c970c87220 */ /* 0x040fe40000410000 */
[----:B------:R-:W-:-:S02]  /*d700*/  FMUL.FTZ R112, R112, -R163 ;  /* 0x800000a370707220 */ /* 0x000fc40000410000 */
[-C--:B------:R-:W-:Y:S02]  /*d710*/  FFMA.FTZ R212, R148, -R196.reuse, R212 ;  /* 0x800000c494d47223 */ /* 0x080fe400000100d4 */
[----:B------:R-:W-:Y:S02]  /*d720*/  FFMA.FTZ R209, R3, -R211, R209 ;  /* 0x800000d303d17223 */ /* 0x000fe400000100d1 */
[----:B------:R-:W-:Y:S02]  /*d730*/  FFMA.FTZ R196, R147, -R196, R211 ;  /* 0x800000c493c47223 */ /* 0x000fe400000100d3 */
[----:B------:R-:W-:Y:S02]  /*d740*/  FFMA.FTZ R211, R113, R201, R112 ;  /* 0x000000c971d37223 */ /* 0x000fe40000010070 */
[----:B------:R-:W-:Y:S02]  /*d750*/  FMUL.FTZ R204, R149, R37 ;  /* 0x0000002595cc7220 */ /* 0x000fe40000410000 */
[----:B------:R-:W-:-:S02]  /*d760*/  FMUL.FTZ R112, R60, UR43 ;  /* 0x0000002b3c707c20 */ /* 0x000fc40008410000 */
[----:B------:R-:W-:Y:S02]  /*d770*/  FFMA.FTZ R213, R2, -R213, R209 ;  /* 0x800000d502d57223 */ /* 0x000fe400000100d1 */
[----:B------:R-:W-:Y:S02]  /*d780*/  FFMA.FTZ R209, R113, R163, -R200 ;  /* 0x000000a371d17223 */ /* 0x000fe400000108c8 */
[C---:B------:R-:W-:Y:S02]  /*d790*/  FMUL.FTZ R109, R152.reuse, R61 ;  /* 0x0000003d986d7220 */ /* 0x040fe40000410000 */
[C---:B------:R-:W-:Y:S02]  /*d7a0*/  FMUL.FTZ R113, R61.reuse, UR43 ;  /* 0x0000002b3d717c20 */ /* 0x040fe40008410000 */
[----:B------:R-:W-:Y:S02]  /*d7b0*/  FFMA.FTZ R152, R152, -R204, R216 ;  /* 0x800000cc98987223 */ /* 0x000fe400000100d8 */
[----:B------:R-:W-:-:S02]  /*d7c0*/  FFMA.FTZ R179, R61, UR44, -R112 ;  /* 0x0000002c3db37c23 */ /* 0x000fc40008010870 */
[C---:B------:R-:W-:Y:S02]  /*d7d0*/  FFMA.FTZ R109, R151.reuse, R60, R109 ;  /* 0x0000003c976d7223 */ /* 0x040fe4000001006d */
[----:B------:R-:W-:Y:S02]  /*d7e0*/  FFMA.FTZ R112, R60, UR44, R113 ;  /* 0x0000002c3c707c23 */ /* 0x000fe40008010071 */
[----:B------:R-:W-:Y:S02]  /*d7f0*/  FFMA.FTZ R151, R151, -R204, R215 ;  /* 0x800000cc97977223 */ /* 0x000fe400000100d7 */
[----:B------:R-:W-:Y:S01]  /*d800*/  FMUL.FTZ R113, R152, R179 ;  /* 0x000000b398717220 */ /* 0x000fe20000410000 */
[----:B------:R-:W-:Y:S01]  /*d810*/  SHF.L.U32 R179, R84, 0x5, RZ ;  /* 0x0000000554b37819 */ /* 0x000fe200000006ff */
[----:B------:R-:W-:Y:S02]  /*d820*/  FADD.FTZ R178, -R178, R211 ;  /* 0x000000d3b2b27221 */ /* 0x000fe40000010100 */
[----:B------:R-:W-:Y:S01]  /*d830*/  FADD.FTZ R162, R162, R209 ;  /* 0x000000d1a2a27221 */ /* 0x000fe20000010000 */
[----:B------:R-:W-:Y:S01]  /*d840*/  LEA.HI.SX32 R179, R179, R179, 0x1b ;  /* 0x000000b3b3b37211 */ /* 0x000fe200078fdaff */
[----:B------:R-:W-:-:S02]  /*d850*/  FFMA.FTZ R113, R151, R112, R113 ;  /* 0x0000007097717223 */ /* 0x000fc40000010071 */
[C---:B------:R-:W-:Y:S02]  /*d860*/  FMUL.FTZ R112, R114.reuse, -R178 ;  /* 0x800000b272707220 */ /* 0x040fe40000410000 */
[-C--:B------:R-:W-:Y:S02]  /*d870*/  FMUL.FTZ R114, R114, -R162.reuse ;  /* 0x800000a272727220 */ /* 0x080fe40000410000 */
[C---:B------:R-:W-:Y:S02]  /*d880*/  FFMA.FTZ R112, R115.reuse, R162, -R112 ;  /* 0x000000a273707223 */ /* 0x040fe40000010870 */
[----:B------:R-:W-:Y:S02]  /*d890*/  FFMA.FTZ R114, R115, R178, R114 ;  /* 0x000000b273727223 */ /* 0x000fe40000010072 */
[----:B------:R-:W-:Y:S02]  /*d8a0*/  FMUL.FTZ R115, R166, UR43 ;  /* 0x0000002ba6737c20 */ /* 0x000fe40008410000 */
[----:B------:R-:W-:-:S02]  /*d8b0*/  FMUL.FTZ R204, R105, R183 ;  /* 0x000000b769cc7220 */ /* 0x000fc40000410000 */
[C---:B------:R-:W-:Y:S02]  /*d8c0*/  FFMA.FTZ R183, R182.reuse, UR44, -R115 ;  /* 0x0000002cb6b77c23 */ /* 0x040fe40008010873 */
[----:B------:R-:W-:Y:S01]  /*d8d0*/  FMUL.FTZ R115, R182, UR43 ;  /* 0x0000002bb6737c20 */ /* 0x000fe20008410000 */
[----:B------:R-:W-:Y:S01]  /*d8e0*/  STS [R179.X4+0x10f4], R204 ;  /* 0x0010f4ccb3007388 */ /* 0x000fe20000004800 */
[----:B------:R-:W-:Y:S02]  /*d8f0*/  FADD.FTZ R161, R161, R112 ;  /* 0x00000070a1a17221 */ /* 0x000fe40000010000 */
[----:B------:R-:W-:Y:S02]  /*d900*/  FFMA.FTZ R115, R166, UR44, R115 ;  /* 0x0000002ca6737c23 */ /* 0x000fe40008010073 */
[----:B------:R-:W-:Y:S02]  /*d910*/  FMUL.FTZ R112, R196, R183 ;  /* 0x000000b7c4707220 */ /* 0x000fe40000410000 */
[----:B------:R-:W-:-:S02]  /*d920*/  FADD.FTZ R177, -R177, R114 ;  /* 0x00000072b1b17221 */ /* 0x000fc40000010100 */
[----:B------:R-:W-:Y:S02]  /*d930*/  FMUL.FTZ R114, R116, -R161 ;  /* 0x800000a174727220 */ /* 0x000fe40000410000 */
[----:B------:R-:W-:Y:S02]  /*d940*/  FFMA.FTZ R112, R212, R115, R112 ;  /* 0x00000073d4707223 */ /* 0x000fe40000010070 */
[-C--:B------:R-:W-:Y:S02]  /*d950*/  FFMA.FTZ R115, R117, R177.reuse, R114 ;  /* 0x000000b175737223 */ /* 0x080fe40000010072 */
[----:B------:R-:W-:Y:S02]  /*d960*/  FMUL.FTZ R116, R116, -R177 ;  /* 0x800000b174747220 */ /* 0x000fe40000410000 */
[----:B------:R-:W-:Y:S02]  /*d970*/  FMUL.FTZ R147, R147, R182 ;  /* 0x000000b693937220 */ /* 0x000fe40000410000 */
[----:B------:R-:W-:-:S02]  /*d980*/  FADD.FTZ R176, -R176, R115 ;  /* 0x00000073b0b07221 */ /* 0x000fc40000010100 */
[----:B------:R-:W-:Y:S02]  /*d990*/  FFMA.FTZ R117, R117, R161, -R116 ;  /* 0x000000a175757223 */ /* 0x000fe40000010874 */
[-C--:B------:R-:W-:Y:S02]  /*d9a0*/  FMUL.FTZ R115, R182, R39.reuse ;  /* 0x00000027b6737220 */ /* 0x080fe40000410000 */
[----:B------:R-:W-:Y:S02]  /*d9b0*/  FMUL.FTZ R183, R166, R39 ;  /* 0x00000027a6b77220 */ /* 0x000fe40000410000 */
[----:B------:R-:W-:Y:S02]  /*d9c0*/  FFMA.FTZ R148, R148, R166, R147 ;  /* 0x000000a694947223 */ /* 0x000fe40000010093 */
[----:B------:R-:W-:Y:S02]  /*d9d0*/  FMUL.FTZ R147, R196, R115 ;  /* 0x00000073c4937220 */ /* 0x000fe40000410000 */
[----:B------:R-:W-:-:S02]  /*d9e0*/  FADD.FTZ R160, R160, R117 ;  /* 0x00000075a0a07221 */ /* 0x000fc40000010000 */
[-C--:B------:R-:W-:Y:S02]  /*d9f0*/  FMUL.FTZ R196, R196, R183.reuse ;  /* 0x000000b7c4c47220 */ /* 0x080fe40000410000 */
[-C--:B------:R-:W-:Y:S02]  /*da00*/  FMUL.FTZ R116, R104, R183.reuse ;  /* 0x000000b768747220 */ /* 0x080fe40000410000 */
[----:B------:R-:W-:Y:S02]  /*da10*/  FMUL.FTZ R114, R118, -R176 ;  /* 0x800000b076727220 */ /* 0x000fe40000410000 */
[----:B------:R-:W-:Y:S01]  /*da20*/  FFMA.FTZ R147, R212, R183, R147 ;  /* 0x000000b7d4937223 */ /* 0x000fe20000010093 */
[----:B------:R0:W-:Y:S01]  /*da30*/  STS [R179.X4+0x10e8], R116 ;  /* 0x0010e874b3007388 */ /* 0x0001e20000004800 */
[----:B------:R-:W-:Y:S02]  /*da40*/  FMUL.FTZ R118, R118, -R160 ;  /* 0x800000a076767220 */ /* 0x000fe40000410000 */
[----:B------:R-:W-:-:S02]  /*da50*/  FFMA.FTZ R212, R212, R115, -R196 ;  /* 0x00000073d4d47223 */ /* 0x000fc400000108c4 */
[----:B------:R-:W-:Y:S02]  /*da60*/  FFMA.FTZ R114, R119, R160, -R114 ;  /* 0x000000a077727223 */ /* 0x000fe40000010872 */
[----:B------:R-:W-:Y:S02]  /*da70*/  FMUL.FTZ R166, R104, R115 ;  /* 0x0000007368a67220 */ /* 0x000fe40000410000 */
[----:B------:R-:W-:Y:S02]  /*da80*/  FMUL.FTZ R115, R145, R181 ;  /* 0x000000b591737220 */ /* 0x000fe40000410000 */
[----:B0-----:R-:W-:Y:S01]  /*da90*/  FMUL.FTZ R116, R165, UR43 ;  /* 0x0000002ba5747c20 */ /* 0x001fe20008410000 */
[----:B------:R0:W-:Y:S01]  /*daa0*/  STS [R179.X4+0x10ec], R166 ;  /* 0x0010eca6b3007388 */ /* 0x0001e20000004800 */
[----:B------:R-:W-:Y:S02]  /*dab0*/  FFMA.FTZ R118, R119, R176, R118 ;  /* 0x000000b077767223 */ /* 0x000fe40000010076 */
[----:B------:R-:W-:-:S02]  /*dac0*/  FADD.FTZ R159, R159, R114 ;  /* 0x000000729f9f7221 */ /* 0x000fc40000010000 */
[----:B------:R-:W-:Y:S02]  /*dad0*/  FFMA.FTZ R115, R146, R165, R115 ;  /* 0x000000a592737223 */ /* 0x000fe40000010073 */
[C---:B------:R-:W-:Y:S02]  /*dae0*/  FMUL.FTZ R114, R181.reuse, UR43 ;  /* 0x0000002bb5727c20 */ /* 0x040fe40008410000 */
[C---:B------:R-:W-:Y:S02]  /*daf0*/  FFMA.FTZ R116, R181.reuse, UR44, -R116 ;  /* 0x0000002cb5747c23 */ /* 0x040fe40008010874 */
[----:B------:R-:W-:Y:S02]  /*db00*/  FMUL.FTZ R146, R181, R40 ;  /* 0x00000028b5927220 */ /* 0x000fe40000410000 */
[----:B------:R-:W-:Y:S02]  /*db10*/  FADD.FTZ R175, -R175, R118 ;  /* 0x00000076afaf7221 */ /* 0x000fe40000010100 */
[----:B------:R-:W-:-:S02]  /*db20*/  FFMA.FTZ R117, R165, UR44, R114 ;  /* 0x0000002ca5757c23 */ /* 0x000fc40008010072 */
[----:B------:R-:W-:Y:S02]  /*db30*/  FMUL.FTZ R118, R165, R40 ;  /* 0x00000028a5767220 */ /* 0x000fe40000410000 */
[C---:B------:R-:W-:Y:S02]  /*db40*/  FMUL.FTZ R119, R193.reuse, R146 ;  /* 0x00000092c1777220 */ /* 0x040fe40000410000 */
[----:B------:R-:W-:Y:S02]  /*db50*/  FMUL.FTZ R114, R193, R116 ;  /* 0x00000074c1727220 */ /* 0x000fe40000410000 */
[----:B------:R-:W-:Y:S02]  /*db60*/  FMUL.FTZ R116, R120, -R175 ;  /* 0x800000af78747220 */ /* 0x000fe40000410000 */
[-C--:B0-----:R-:W-:Y:S02]  /*db70*/  FMUL.FTZ R166, R103, R118.reuse ;  /* 0x0000007667a67220 */ /* 0x081fe40000410000 */
[----:B------:R-:W-:-:S02]  /*db80*/  FMUL.FTZ R193, R193, R118 ;  /* 0x00000076c1c17220 */ /* 0x000fc40000410000 */
[----:B------:R-:W-:Y:S01]  /*db90*/  FFMA.FTZ R118, R210, R118, R119 ;  /* 0x00000076d2767223 */ /* 0x000fe20000010077 */
[----:B------:R0:W-:Y:S01]  /*dba0*/  STS [R179.X4+0x10e0], R166 ;  /* 0x0010e0a6b3007388 */ /* 0x0001e20000004800 */
[-C--:B------:R-:W-:Y:S02]  /*dbb0*/  FFMA.FTZ R119, R121, R159.reuse, -R116 ;  /* 0x0000009f79777223 */ /* 0x080fe40000010874 */
[----:B------:R-:W-:Y:S02]  /*dbc0*/  FMUL.FTZ R120, R120, -R159 ;  /* 0x8000009f78787220 */ /* 0x000fe40000410000 */
[----:B------:R-:W-:Y:S02]  /*dbd0*/  FADD.FTZ R158, R158, R119 ;  /* 0x000000779e9e7221 */ /* 0x000fe40000010000 */
[----:B------:R-:W-:Y:S02]  /*dbe0*/  FMUL.FTZ R119, R197, UR43 ;  /* 0x0000002bc5777c20 */ /* 0x000fe40008410000 */
[----:B------:R-:W-:-:S02]  /*dbf0*/  FFMA.FTZ R145, R121, R175, R120 ;  /* 0x000000af79917223 */ /* 0x000fc40000010078 */
[----:B------:R-:W-:Y:S02]  /*dc00*/  FMUL.FTZ R116, R144, R180 ;  /* 0x000000b490747220 */ /* 0x000fe40000410000 */
[C---:B------:R-:W-:Y:S02]  /*dc10*/  FMUL.FTZ R120, R180.reuse, UR43 ;  /* 0x0000002bb4787c20 */ /* 0x040fe40008410000 */
[C---:B------:R-:W-:Y:S02]  /*dc20*/  FFMA.FTZ R119, R180.reuse, UR44, -R119 ;  /* 0x0000002cb4777c23 */ /* 0x040fe40008010877 */
[----:B------:R-:W-:Y:S02]  /*dc30*/  FMUL.FTZ R165, R180, R41 ;  /* 0x00000029b4a57220 */ /* 0x000fe40000410000 */
[-C--:B------:R-:W-:Y:S02]  /*dc40*/  FFMA.FTZ R121, R210, R146.reuse, -R193 ;  /* 0x00000092d2797223 */ /* 0x080fe400000108c1 */
[----:B------:R-:W-:-:S02]  /*dc50*/  FMUL.FTZ R182, R103, R146 ;  /* 0x0000009267b67220 */ /* 0x000fc40000410000 */
[----:B------:R-:W-:Y:S02]  /*dc60*/  FADD.FTZ R174, -R174, R145 ;  /* 0x00000091aeae7221 */ /* 0x000fe40000010100 */
[----:B------:R-:W-:Y:S01]  /*dc70*/  FFMA.FTZ R116, R143, R197, R116 ;  /* 0x000000c58f747223 */ /* 0x000fe20000010074 */
[----:B------:R1:W-:Y:S01]  /*dc80*/  STS [R179.X4+0x10e4], R182 ;  /* 0x0010e4b6b3007388 */ /* 0x0003e20000004800 */
[C---:B------:R-:W-:Y:S02]  /*dc90*/  FFMA.FTZ R146, R197.reuse, UR44, R120 ;  /* 0x0000002cc5927c23 */ /* 0x040fe40008010078 */
[----:B------:R-:W-:Y:S02]  /*dca0*/  FMUL.FTZ R197, R197, R41 ;  /* 0x00000029c5c57220 */ /* 0x000fe40000410000 */
[C---:B------:R-:W-:Y:S02]  /*dcb0*/  FMUL.FTZ R145, R192.reuse, R119 ;  /* 0x00000077c0917220 */ /* 0x040fe40000410000 */
[----:B------:R-:W-:-:S02]  /*dcc0*/  FMUL.FTZ R120, R192, R165 ;  /* 0x000000a5c0787220 */ /* 0x000fc40000410000 */
[C---:B------:R-:W-:Y:S02]  /*dcd0*/  FMUL.FTZ R119, R122.reuse, -R158 ;  /* 0x8000009e7a777220 */ /* 0x040fe40000410000 */
[-C--:B------:R-:W-:Y:S02]  /*dce0*/  FMUL.FTZ R122, R122, -R174.reuse ;  /* 0x800000ae7a7a7220 */ /* 0x080fe40000410000 */
[----:B------:R-:W-:Y:S02]  /*dcf0*/  FFMA.FTZ R143, R207, R197, R120 ;  /* 0x000000c5cf8f7223 */ /* 0x000fe40000010078 */
        /* <DEDUP_REMOVED lines=9> */
[----:B------:R-:W-:Y:S02]  /*dd90*/  FADD.FTZ R172, -R172, R125 ;  /* 0x0000007dacac7221 */ /* 0x000fe40000010100 */
[----:B------:R-:W-:Y:S02]  /*dda0*/  FADD.FTZ R156, R156, R123 ;  /* 0x0000007b9c9c7221 */ /* 0x000fe40000010000 */
[C---:B------:R-:W-:Y:S02]  /*ddb0*/  FMUL.FTZ R122, R128.reuse, -R172 ;  /* 0x800000ac807a7220 */ /* 0x040fe40000410000 */
[----:B------:R-:W-:Y:S02]  /*ddc0*/  FFMA.FTZ R120, R139, R162, R140 ;  /* 0x000000a28b787223 */ /* 0x000fe4000001008c */
[----:B------:R-:W-:Y:S02]  /*ddd0*/  FMUL.FTZ R128, R128, -R156 ;  /* 0x8000009c80807220 */ /* 0x000fe40000410000 */
[----:B------:R-:W-:-:S02]  /*dde0*/  FMUL.FTZ R139, R162, UR43 ;  /* 0x0000002ba28b7c20 */ /* 0x000fc40008410000 */
[C---:B------:R-:W-:Y:S02]  /*ddf0*/  FMUL.FTZ R125, R178.reuse, UR43 ;  /* 0x0000002bb27d7c20 */ /* 0x040fe40008410000 */
[----:B------:R-:W-:Y:S02]  /*de00*/  FFMA.FTZ R128, R129, R172, R128 ;  /* 0x000000ac81807223 */ /* 0x000fe40000010080 */
[----:B------:R-:W-:Y:S02]  /*de10*/  FMUL.FTZ R119, R141, R201 ;  /* 0x000000c98d777220 */ /* 0x000fe40000410000 */
[C---:B------:R-:W-:Y:S02]  /*de20*/  FFMA.FTZ R139, R178.reuse, UR44, -R139 ;  /* 0x0000002cb28b7c23 */ /* 0x040fe4000801088b */
[----:B------:R-:W-:Y:S02]  /*de30*/  FMUL.FTZ R123, R178, R43 ;  /* 0x0000002bb27b7220 */ /* 0x000fe40000410000 */
[----:B------:R-:W-:-:S02]  /*de40*/  FFMA.FTZ R122, R129, R156, -R122 ;  /* 0x0000009c817a7223 */ /* 0x000fc4000001087a */
[C---:B------:R-:W-:Y:S02]  /*de50*/  FMUL.FTZ R141, R162.reuse, R43 ;  /* 0x0000002ba28d7220 */ /* 0x040fe40000410000 */
[----:B------:R-:W-:Y:S02]  /*de60*/  FFMA.FTZ R124, R162, UR44, R125 ;  /* 0x0000002ca27c7c23 */ /* 0x000fe4000801007d */
[----:B------:R-:W-:Y:S02]  /*de70*/  FADD.FTZ R171, -R171, R128 ;  /* 0x00000080abab7221 */ /* 0x000fe40000010100 */
[C---:B------:R-:W-:Y:S02]  /*de80*/  FMUL.FTZ R140, R184.reuse, R123 ;  /* 0x0000007bb88c7220 */ /* 0x040fe40000410000 */
[----:B------:R-:W-:Y:S02]  /*de90*/  FMUL.FTZ R125, R184, R139 ;  /* 0x0000008bb87d7220 */ /* 0x000fe40000410000 */
[----:B------:R-:W-:-:S02]  /*dea0*/  FADD.FTZ R155, R155, R122 ;  /* 0x0000007a9b9b7221 */ /* 0x000fc40000010000 */
[----:B------:R-:W-:Y:S02]  /*deb0*/  FMUL.FTZ R184, R184, R141 ;  /* 0x0000008db8b87220 */ /* 0x000fe40000410000 */
[C---:B------:R-:W-:Y:S02]  /*dec0*/  FMUL.FTZ R122, R130.reuse, -R171 ;  /* 0x800000ab827a7220 */ /* 0x040fe40000410000 */
[----:B------:R-:W-:Y:S02]  /*ded0*/  FMUL.FTZ R130, R130, -R155 ;  /* 0x8000009b82827220 */ /* 0x000fe40000410000 */
[C---:B------:R-:W-:Y:S02]  /*dee0*/  FFMA.FTZ R140, R203.reuse, R141, R140 ;  /* 0x0000008dcb8c7223 */ /* 0x040fe4000001008c */
[C---:B------:R-:W-:Y:S02]  /*def0*/  FFMA.FTZ R139, R203.reuse, R123, -R184 ;  /* 0x0000007bcb8b7223 */ /* 0x040fe400000108b8 */
[----:B------:R-:W-:-:S02]  /*df00*/  FFMA.FTZ R203, R203, R124, R125 ;  /* 0x0000007ccbcb7223 */ /* 0x000fc4000001007d */
[C---:B------:R-:W-:Y:S02]  /*df10*/  FFMA.FTZ R125, R131.reuse, R155, -R122 ;  /* 0x0000009b837d7223 */ /* 0x040fe4000001087a */
[----:B------:R-:W-:Y:S02]  /*df20*/  FFMA.FTZ R131, R131, R171, R130 ;  /* 0x000000ab83837223 */ /* 0x000fe40000010082 */
[----:B------:R-:W-:Y:S02]  /*df30*/  FADD.FTZ R154, R154, R125 ;  /* 0x0000007d9a9a7221 */ /* 0x000fe40000010000 */
[----:B------:R-:W-:Y:S02]  /*df40*/  FADD.FTZ R170, -R170, R131 ;  /* 0x00000083aaaa7221 */ /* 0x000fe40000010100 */
[----:B------:R-:W-:Y:S02]  /*df50*/  FMUL.FTZ R144, R192, R197 ;  /* 0x000000c5c0907220 */ /* 0x000fe40000410000 */
[----:B------:R-:W-:-:S02]  /*df60*/  FMUL.FTZ R124, R132, -R170 ;  /* 0x800000aa847c7220 */ /* 0x000fc40000410000 */
[----:B------:R-:W-:Y:S02]  /*df70*/  FMUL.FTZ R132, R132, -R154 ;  /* 0x8000009a84847220 */ /* 0x000fe40000410000 */
[----:B------:R-:W-:Y:S02]  /*df80*/  FMUL.FTZ R136, R136, R176 ;  /* 0x000000b088887220 */ /* 0x000fe40000410000 */
[----:B------:R-:W-:Y:S02]  /*df90*/  FFMA.FTZ R132, R133, R170, R132 ;  /* 0x000000aa85847223 */ /* 0x000fe40000010084 */
[----:B------:R-:W-:Y:S02]  /*dfa0*/  FMUL.FTZ R129, R160, UR43 ;  /* 0x0000002ba0817c20 */ /* 0x000fe40008410000 */
[----:B------:R-:W-:Y:S02]  /*dfb0*/  FFMA.FTZ R144, R207, R165, -R144 ;  /* 0x000000a5cf907223 */ /* 0x000fe40000010890 */
[----:B------:R-:W-:-:S02]  /*dfc0*/  FFMA.FTZ R124, R133, R154, -R124 ;  /* 0x0000009a857c7223 */ /* 0x000fc4000001087c */
[----:B------:R-:W-:Y:S02]  /*dfd0*/  FADD.FTZ R169, -R169, R132 ;  /* 0x00000084a9a97221 */ /* 0x000fe40000010100 */
[----:B------:R-:W-:Y:S02]  /*dfe0*/  FFMA.FTZ R207, R207, R146, R145 ;  /* 0x00000092cfcf7223 */ /* 0x000fe40000010091 */
[----:B------:R-:W-:Y:S02]  /*dff0*/  FFMA.FTZ R122, R135, R160, R136 ;  /* 0x000000a0877a7223 */ /* 0x000fe40000010088 */
[-C--:B------:R-:W-:Y:S02]  /*e000*/  FMUL.FTZ R135, R176, R45.reuse ;  /* 0x0000002db0877220 */ /* 0x080fe40000410000 */
[----:B------:R-:W-:Y:S02]  /*e010*/  FMUL.FTZ R145, R160, R45 ;  /* 0x0000002da0917220 */ /* 0x000fe40000410000 */
[----:B------:R-:W-:-:S02]  /*e020*/  FMUL.FTZ R125, R176, UR43 ;  /* 0x0000002bb07d7c20 */ /* 0x000fc40008410000 */
[----:B------:R-:W-:Y:S02]  /*e030*/  FFMA.FTZ R129, R176, UR44, -R129 ;  /* 0x0000002cb0817c23 */ /* 0x000fe40008010881 */
[----:B------:R-:W-:Y:S02]  /*e040*/  FADD.FTZ R153, R153, R124 ;  /* 0x0000007c99997221 */ /* 0x000fe40000010000 */
[----:B------:R-:W-:Y:S02]  /*e050*/  FMUL.FTZ R133, R169, R52 ;  /* 0x00000034a9857220 */ /* 0x000fe40000410000 */
[C---:B------:R-:W-:Y:S02]  /*e060*/  FMUL.FTZ R130, R62.reuse, R135 ;  /* 0x000000873e827220 */ /* 0x040fe40000410000 */
[----:B------:R-:W-:Y:S02]  /*e070*/  FMUL.FTZ R128, R62, R145 ;  /* 0x000000913e807220 */ /* 0x000fe40000410000 */
[----:B------:R-:W-:-:S02]  /*e080*/  FMUL.FTZ R180, R102, R165 ;  /* 0x000000a566b47220 */ /* 0x000fc40000410000 */
[----:B------:R-:W-:Y:S02]  /*e090*/  FFMA.FTZ R136, R160, UR44, R125 ;  /* 0x0000002ca0887c23 */ /* 0x000fe4000801007d */
[----:B------:R-:W-:Y:S01]  /*e0a0*/  FMUL.FTZ R129, R62, R129 ;  /* 0x000000813e817220 */ /* 0x000fe20000410000 */
[----:B------:R2:W-:Y:S01]  /*e0b0*/  STS [R179.X4+0x10dc], R180 ;  /* 0x0010dcb4b3007388 */ /* 0x0005e20000004800 */
[----:B------:R-:W-:Y:S02]  /*e0c0*/  FMUL.FTZ R62, R170, R51 ;  /* 0x00000033aa3e7220 */ /* 0x000fe40000410000 */
[----:B------:R-:W-:Y:S02]  /*e0d0*/  FMUL.FTZ R165, R153, R52 ;  /* 0x0000003499a57220 */ /* 0x000fe40000410000 */
[----:B------:R-:W-:Y:S02]  /*e0e0*/  FMUL.FTZ R124, R66, R133 ;  /* 0x00000085427c7220 */ /* 0x000fe40000410000 */
[----:B------:R-:W-:-:S02]  /*e0f0*/  FFMA.FTZ R130, R199, R145, R130 ;  /* 0x00000091c7827223 */ /* 0x000fc40000010082 */
[C---:B------:R-:W-:Y:S02]  /*e100*/  FFMA.FTZ R128, R199.reuse, R135, -R128 ;  /* 0x00000087c7807223 */ /* 0x040fe40000010880 */
[----:B------:R-:W-:Y:S02]  /*e110*/  FFMA.FTZ R199, R199, R136, R129 ;  /* 0x00000088c7c77223 */ /* 0x000fe40000010081 */
[----:B------:R-:W-:Y:S02]  /*e120*/  FMUL.FTZ R136, R154, R51 ;  /* 0x000000339a887220 */ /* 0x000fe40000410000 */
[----:B------:R-:W-:Y:S02]  /*e130*/  FMUL.FTZ R129, R188, R62 ;  /* 0x0000003ebc817220 */ /* 0x000fe40000410000 */
[-C--:B------:R-:W-:Y:S02]  /*e140*/  FFMA.FTZ R124, R186, R165.reuse, R124 ;  /* 0x000000a5ba7c7223 */ /* 0x080fe4000001007c */
[----:B------:R-:W-:-:S02]  /*e150*/  FMUL.FTZ R125, R66, R165 ;  /* 0x000000a5427d7220 */ /* 0x000fc40000410000 */
[-C--:B------:R-:W-:Y:S02]  /*e160*/  FFMA.FTZ R129, R187, R136.reuse, R129 ;  /* 0x00000088bb817223 */ /* 0x080fe40000010081 */
[----:B------:R-:W-:Y:S02]  /*e170*/  FADD.FTZ R124, RZ, R124 ;  /* 0x0000007cff7c7221 */ /* 0x000fe40000010000 */
[----:B------:R-:W-:Y:S02]  /*e180*/  FFMA.FTZ R119, R142, R163, R119 ;  /* 0x000000a38e777223 */ /* 0x000fe40000010077 */
[----:B------:R-:W-:Y:S02]  /*e190*/  FMUL.FTZ R131, R188, R136 ;  /* 0x00000088bc837220 */ /* 0x000fe40000410000 */
[----:B------:R-:W-:Y:S02]  /*e1a0*/  FMUL.FTZ R142, R155, R50 ;  /* 0x000000329b8e7220 */ /* 0x000fe40000410000 */
[----:B------:R-:W-:-:S02]  /*e1b0*/  FFMA.FTZ R125, R186, R133, -R125 ;  /* 0x00000085ba7d7223 */ /* 0x000fc4000001087d */
[----:B------:R-:W-:Y:S02]  /*e1c0*/  FADD.FTZ R129, R124, R129 ;  /* 0x000000817c817221 */ /* 0x000fe40000010000 */
[----:B------:R-:W-:Y:S02]  /*e1d0*/  FFMA.FTZ R124, R187, R62, -R131 ;  /* 0x0000003ebb7c7223 */ /* 0x000fe40000010883 */
[----:B------:R-:W-:Y:S02]  /*e1e0*/  FMUL.FTZ R146, R171, R50 ;  /* 0x00000032ab927220 */ /* 0x000fe40000410000 */
[----:B------:R-:W-:Y:S02]  /*e1f0*/  FADD.FTZ R125, RZ, R125 ;  /* 0x0000007dff7d7221 */ /* 0x000fe40000010000 */
[----:B------:R-:W-:Y:S02]  /*e200*/  FMUL.FTZ R131, R189, R142 ;  /* 0x0000008ebd837220 */ /* 0x000fe40000410000 */
[----:B------:R-:W-:-:S02]  /*e210*/  FADD.FTZ R124, R125, R124 ;  /* 0x0000007c7d7c7221 */ /* 0x000fc40000010000 */
[----:B------:R-:W-:Y:S02]  /*e220*/  FFMA.FTZ R131, R190, R146, -R131 ;  /* 0x00000092be837223 */ /* 0x000fe40000010883 */
[-C--:B------:R-:W-:Y:S02]  /*e230*/  FMUL.FTZ R162, R156, R49.reuse ;  /* 0x000000319ca27220 */ /* 0x080fe40000410000 */
[----:B------:R-:W-:Y:S02]  /*e240*/  FADD.FTZ R124, R124, R131 ;  /* 0x000000837c7c7221 */ /* 0x000fe40000010000 */
[----:B------:R-:W-:Y:S02]  /*e250*/  FMUL.FTZ R160, R172, R49 ;  /* 0x00000031aca07220 */ /* 0x000fe40000410000 */
[----:B------:R-:W-:Y:S02]  /*e260*/  FMUL.FTZ R131, R70, R162 ;  /* 0x000000a246837220 */ /* 0x000fe40000410000 */
[----:B------:R-:W-:-:S02]  /*e270*/  FMUL.FTZ R181, R189, R146 ;  /* 0x00000092bdb57220 */ /* 0x000fc40000410000 */
[----:B------:R-:W-:Y:S02]  /*e280*/  FFMA.FTZ R131, R191, R160, -R131 ;  /* 0x000000a0bf837223 */ /* 0x000fe40000010883 */
[----:B------:R-:W-:Y:S02]  /*e290*/  FMUL.FTZ R183, R157, R48 ;  /* 0x000000309db77220 */ /* 0x000fe40000410000 */
[----:B------:R-:W-:Y:S02]  /*e2a0*/  FFMA.FTZ R132, R190, R142, R181 ;  /* 0x0000008ebe847223 */ /* 0x000fe400000100b5 */
[----:B------:R-:W-:Y:S02]  /*e2b0*/  FADD.FTZ R124, R124, R131 ;  /* 0x000000837c7c7221 */ /* 0x000fe40000010000 */
[----:B------:R-:W-:Y:S02]  /*e2c0*/  FMUL.FTZ R181, R173, R48 ;  /* 0x00000030adb57220 */ /* 0x000fe40000410000 */
[----:B------:R-:W-:-:S02]  /*e2d0*/  FMUL.FTZ R131, R110, R183 ;  /* 0x000000b76e837220 */ /* 0x000fc40000410000 */
[----:B------:R-:W-:Y:S02]  /*e2e0*/  FMUL.FTZ R178, R158, R47 ;  /* 0x0000002f9eb27220 */ /* 0x000fe40000410000 */
[----:B------:R-:W-:Y:S02]  /*e2f0*/  FFMA.FTZ R131, R194, R181, -R131 ;  /* 0x000000b5c2837223 */ /* 0x000fe40000010883 */
[----:B------:R-:W-:Y:S02]  /*e300*/  FMUL.FTZ R125, R70, R160 ;  /* 0x000000a0467d7220 */ /* 0x000fe40000410000 */
[----:B------:R-:W-:Y:S02]  /*e310*/  FADD.FTZ R124, R124, R131 ;  /* 0x000000837c7c7221 */ /* 0x000fe40000010000 */
[----:B------:R-:W-:Y:S02]  /*e320*/  FADD.FTZ R129, R129, R132 ;  /* 0x0000008481817221 */ /* 0x000fe40000010000 */
[----:B------:R-:W-:-:S02]  /*e330*/  FMUL.FTZ R176, R174, R47 ;  /* 0x0000002faeb07220 */ /* 0x000fc40000410000 */
[----:B------:R-:W-:Y:S02]  /*e340*/  FMUL.FTZ R131, R126, R178 ;  /* 0x000000b27e837220 */ /* 0x000fe40000410000 */
[----:B------:R-:W-:Y:S02]  /*e350*/  FFMA.FTZ R132, R191, R162, R125 ;  /* 0x000000a2bf847223 */ /* 0x000fe4000001007d */
[----:B------:R-:W-:Y:S02]  /*e360*/  FMUL.FTZ R125, R110, R181 ;  /* 0x000000b56e7d7220 */ /* 0x000fe40000410000 */
[----:B0-----:R-:W-:Y:S02]  /*e370*/  FMUL.FTZ R166, R102, R197 ;  /* 0x000000c566a67220 */ /* 0x001fe40000410000 */
[----:B------:R-:W-:Y:S02]  /*e380*/  FFMA.FTZ R131, R195, R176, -R131 ;  /* 0x000000b0c3837223 */ /* 0x000fe40000010883 */
[----:B------:R-:W-:Y:S01]  /*e390*/  FADD.FTZ R129, R129, R132 ;  /* 0x0000008481817221 */ /* 0x000fe20000010000 */
[----:B------:R0:W-:Y:S01]  /*e3a0*/  STS [R179.X4+0x10d8], R166 ;  /* 0x0010d8a6b3007388 */ /* 0x0001e20000004800 */
[----:B------:R-:W-:-:S02]  /*e3b0*/  FMUL.FTZ R197, R159, R46 ;  /* 0x0000002e9fc57220 */ /* 0x000fc40000410000 */
[----:B------:R-:W-:Y:S02]  /*e3c0*/  FFMA.FTZ R132, R194, R183, R125 ;  /* 0x000000b7c2847223 */ /* 0x000fe4000001007d */
[----:B------:R-:W-:Y:S02]  /*e3d0*/  FMUL.FTZ R125, R126, R176 ;  /* 0x000000b07e7d7220 */ /* 0x000fe40000410000 */
[----:B------:R-:W-:Y:S02]  /*e3e0*/  FADD.FTZ R124, R124, R131 ;  /* 0x000000837c7c7221 */ /* 0x000fe40000010000 */
[----:B------:R-:W-:Y:S02]  /*e3f0*/  FMUL.FTZ R193, R175, R46 ;  /* 0x0000002eafc17220 */ /* 0x000fe40000410000 */
[----:B------:R-:W-:Y:S02]  /*e400*/  FMUL.FTZ R131, R168, R197 ;  /* 0x000000c5a8837220 */ /* 0x000fe40000410000 */
[----:B------:R-:W-:-:S02]  /*e410*/  FADD.FTZ R129, R129, R132 ;  /* 0x0000008481817221 */ /* 0x000fc40000010000 */
[----:B------:R-:W-:Y:S02]  /*e420*/  FFMA.FTZ R132, R195, R178, R125 ;  /* 0x000000b2c3847223 */ /* 0x000fe4000001007d */
[----:B------:R-:W-:Y:S02]  /*e430*/  FMUL.FTZ R200, R105, R205 ;  /* 0x000000cd69c87220 */ /* 0x000fe40000410000 */
[-C--:B------:R-:W-:Y:S02]  /*e440*/  FMUL.FTZ R125, R168, R193.reuse ;  /* 0x000000c1a87d7220 */ /* 0x080fe40000410000 */
[C---:B------:R-:W-:Y:S01]  /*e450*/  FFMA.FTZ R205, R198.reuse, R193, -R131 ;  /* 0x000000c1c6cd7223 */ /* 0x040fe20000010883 */
[----:B------:R-:W-:Y:S01]  /*e460*/  STS [R179.X4+0x10f0], R200 ;  /* 0x0010f0c8b3007388 */ /* 0x000fe20000004800 */
[----:B------:R-:W-:Y:S02]  /*e470*/  FADD.FTZ R129, R129, R132 ;  /* 0x0000008481817221 */ /* 0x000fe40000010000 */
[----:B------:R-:W-:-:S02]  /*e480*/  FFMA.FTZ R132, R198, R197, R125 ;  /* 0x000000c5c6847223 */ /* 0x000fc4000001007d */
[----:B------:R-:W-:Y:S02]  /*e490*/  FADD.FTZ R205, R124, R205 ;  /* 0x000000cd7ccd7221 */ /* 0x000fe40000010000 */
[CC--:B-1----:R-:W-:Y:S02]  /*e4a0*/  FMUL.FTZ R182, R201.reuse, R42.reuse ;  /* 0x0000002ac9b67220 */ /* 0x0c2fe40000410000 */
[----:B------:R-:W-:Y:S02]  /*e4b0*/  FMUL.FTZ R124, R201, UR43 ;  /* 0x0000002bc97c7c20 */ /* 0x000fe40008410000 */
[----:B--2---:R-:W-:Y:S02]  /*e4c0*/  FMUL.FTZ R180, R163, R42 ;  /* 0x0000002aa3b47220 */ /* 0x004fe40000410000 */
[----:B------:R-:W-:Y:S02]  /*e4d0*/  FADD.FTZ R131, R129, R132 ;  /* 0x0000008481837221 */ /* 0x000fe40000010000 */
[----:B------:R-:W-:-:S02]  /*e4e0*/  FMUL.FTZ R129, R185, R182 ;  /* 0x000000b6b9817220 */ /* 0x000fc40000410000 */
[C---:B------:R-:W-:Y:S02]  /*e4f0*/  FMUL.FTZ R132, R163.reuse, UR43 ;  /* 0x0000002ba3847c20 */ /* 0x040fe40008410000 */
[----:B------:R-:W-:Y:S02]  /*e500*/  FFMA.FTZ R125, R163, UR44, R124 ;  /* 0x0000002ca37d7c23 */ /* 0x000fe4000801007c */
[-C--:B------:R-:W-:Y:S02]  /*e510*/  FMUL.FTZ R163, R185, R180.reuse ;  /* 0x000000b4b9a37220 */ /* 0x080fe40000410000 */
[-C--:B0-----:R-:W-:Y:S02]  /*e520*/  FFMA.FTZ R166, R206, R180.reuse, R129 ;  /* 0x000000b4cea67223 */ /* 0x081fe40000010081 */
[----:B------:R-:W-:Y:S02]  /*e530*/  FMUL.FTZ R184, R101, R180 ;  /* 0x000000b465b87220 */ /* 0x000fe40000410000 */
[----:B------:R-:W-:-:S02]  /*e540*/  FMUL.FTZ R180, R100, R123 ;  /* 0x0000007b64b47220 */ /* 0x000fc40000410000 */
[----:B------:R-:W-:Y:S01]  /*e550*/  FFMA.FTZ R132, R201, UR44, -R132 ;  /* 0x0000002cc9847c23 */ /* 0x000fe20008010884 */
[----:B------:R-:W-:Y:S01]  /*e560*/  STS [R179.X4+0x10d0], R184 ;  /* 0x0010d0b8b3007388 */ /* 0x000fe20000004800 */
[-C--:B------:R-:W-:Y:S02]  /*e570*/  FFMA.FTZ R163, R206, R182.reuse, -R163 ;  /* 0x000000b6cea37223 */ /* 0x080fe400000108a3 */
[----:B------:R-:W-:Y:S01]  /*e580*/  FADD.FTZ R123, R131, R130 ;  /* 0x00000082837b7221 */ /* 0x000fe20000010000 */
[----:B------:R-:W-:Y:S01]  /*e590*/  STS [R179.X4+0x10cc], R180 ;  /* 0x0010ccb4b3007388 */ /* 0x000fe20000004800 */
[----:B------:R-:W-:Y:S02]  /*e5a0*/  FMUL.FTZ R182, R101, R182 ;  /* 0x000000b665b67220 */ /* 0x000fe40000410000 */
[----:B------:R-:W-:Y:S02]  /*e5b0*/  FMUL.FTZ R130, R161, UR43 ;  /* 0x0000002ba1827c20 */ /* 0x000fe40008410000 */
[----:B------:R-:W-:Y:S01]  /*e5c0*/  FMUL.FTZ R129, R137, R177 ;  /* 0x000000b189817220 */ /* 0x000fe20000410000 */
[----:B------:R0:W-:Y:S01]  /*e5d0*/  STS [R179.X4+0x10d4], R182 ;  /* 0x0010d4b6b3007388 */ /* 0x0001e20000004800 */
[----:B------:R-:W-:-:S02]  /*e5e0*/  FADD.FTZ R137, R205, R128 ;  /* 0x00000080cd897221 */ /* 0x000fc40000010000 */
[----:B------:R-:W-:Y:S02]  /*e5f0*/  FMUL.FTZ R124, R185, R132 ;  /* 0x00000084b97c7220 */ /* 0x000fe40000410000 */
[C---:B------:R-:W-:Y:S02]  /*e600*/  FMUL.FTZ R128, R177.reuse, UR43 ;  /* 0x0000002bb1807c20 */ /* 0x040fe40008410000 */
[----:B------:R-:W-:Y:S02]  /*e610*/  FMUL.FTZ R132, R100, R141 ;  /* 0x0000008d64847220 */ /* 0x000fe40000410000 */
[C---:B------:R-:W-:Y:S02]  /*e620*/  FFMA.FTZ R130, R177.reuse, UR44, -R130 ;  /* 0x0000002cb1827c23 */ /* 0x040fe40008010882 */
[----:B0-----:R-:W-:Y:S01]  /*e630*/  FMUL.FTZ R182, R177, R44 ;  /* 0x0000002cb1b67220 */ /* 0x001fe20000410000 */
[----:B------:R0:W-:Y:S01]  /*e640*/  STS [R179.X4+0x10c8], R132 ;  /* 0x0010c884b3007388 */ /* 0x0001e20000004800 */
[----:B------:R-:W-:-:S02]  /*e650*/  FFMA.FTZ R131, R161, UR44, R128 ;  /* 0x0000002ca1837c23 */ /* 0x000fc40008010080 */
[C---:B------:R-:W-:Y:S02]  /*e660*/  FMUL.FTZ R128, R63.reuse, R130 ;  /* 0x000000823f807220 */ /* 0x040fe40000410000 */
[----:B------:R-:W-:Y:S02]  /*e670*/  FMUL.FTZ R130, R60, R37 ;  /* 0x000000253c827220 */ /* 0x000fe40000410000 */
[----:B------:R-:W-:Y:S02]  /*e680*/  FMUL.FTZ R141, R63, R182 ;  /* 0x000000b63f8d7220 */ /* 0x000fe40000410000 */
[----:B------:R-:W-:Y:S02]  /*e690*/  FFMA.FTZ R129, R138, R161, R129 ;  /* 0x000000a18a817223 */ /* 0x000fe40000010081 */
[----:B0-----:R-:W-:Y:S02]  /*e6a0*/  FMUL.FTZ R132, R161, R44 ;  /* 0x0000002ca1847220 */ /* 0x001fe40000410000 */
[----:B------:R-:W-:-:S02]  /*e6b0*/  FMUL.FTZ R60, R149, R130 ;  /* 0x00000082953c7220 */ /* 0x000fc40000410000 */
[CC--:B------:R-:W-:Y:S02]  /*e6c0*/  FFMA.FTZ R138, R202.reuse, R132.reuse, R141 ;  /* 0x00000084ca8a7223 */ /* 0x0c0fe4000001008d */
[----:B------:R-:W-:Y:S01]  /*e6d0*/  FMUL.FTZ R63, R63, R132 ;  /* 0x000000843f3f7220 */ /* 0x000fe20000410000 */
[----:B------:R0:W-:Y:S01]  /*e6e0*/  STS [R179.X4+0x10f8], R60 ;  /* 0x0010f83cb3007388 */ /* 0x0001e20000004800 */
[----:B------:R-:W-:Y:S02]  /*e6f0*/  FADD.FTZ R123, R123, R138 ;  /* 0x0000008a7b7b7221 */ /* 0x000fe40000010000 */
[----:B------:R-:W-:Y:S02]  /*e700*/  FFMA.FTZ R180, R202, R182, -R63 ;  /* 0x000000b6cab47223 */ /* 0x000fe4000001083f */
[----:B------:R-:W-:Y:S02]  /*e710*/  FADD.FTZ R123, R123, R140 ;  /* 0x0000008c7b7b7221 */ /* 0x000fe40000010000 */
[----:B------:R-:W-:-:S02]  /*e720*/  FMUL.FTZ R142, R67, R142 ;  /* 0x0000008e438e7220 */ /* 0x000fc40000410000 */
[----:B------:R-:W-:Y:S01]  /*e730*/  FADD.FTZ R166, R123, R166 ;  /* 0x000000a67ba67221 */ /* 0x000fe20000010000 */
[----:B------:R-:W-:Y:S01]  /*e740*/  MOV R123, UR34 ;  /* 0x00000022007b7c02 */ /* 0x000fe20008000f00 */
[----:B0-----:R-:W-:Y:S01]  /*e750*/  FMUL.FTZ R60, R71, R183 ;  /* 0x000000b7473c7220 */ /* 0x001fe20000410000 */
[----:B------:R0:W-:Y:S01]  /*e760*/  STS [R179.X4+0x1090], R142 ;  /* 0x0010908eb3007388 */ /* 0x0001e20000004800 */
[----:B------:R-:W-:Y:S02]  /*e770*/  FADD.FTZ R180, R137, R180 ;  /* 0x000000b489b47221 */ /* 0x000fe40000010000 */
[----:B------:R-:W-:Y:S01]  /*e780*/  FMUL.FTZ R136, R65, R136 ;  /* 0x0000008841887220 */ /* 0x000fe20000410000 */
[----:B------:R1:W-:Y:S01]  /*e790*/  STS [R179.X4+0x10a0], R60 ;  /* 0x0010a03cb3007388 */ /* 0x0003e20000004800 */
[----:B------:R-:W-:Y:S02]  /*e7a0*/  FMUL.FTZ R200, R99, R182 ;  /* 0x000000b663c87220 */ /* 0x000fe40000410000 */
[----:B------:R-:W-:Y:S01]  /*e7b0*/  FADD.FTZ R180, R180, R139 ;  /* 0x0000008bb4b47221 */ /* 0x000fe20000010000 */
[----:B------:R2:W-:Y:S01]  /*e7c0*/  STS [R179.X4+0x1088], R136 ;  /* 0x00108888b3007388 */ /* 0x0005e20000004800 */
[----:B------:R-:W-:Y:S01]  /*e7d0*/  FADD.FTZ R143, R166, R143 ;  /* 0x0000008fa68f7221 */ /* 0x000fe20000010000 */
[----:B0-----:R-:W-:Y:S01]  /*e7e0*/  LEA R142, R123, -R84, 0x1 ;  /* 0x800000547b8e7211 */ /* 0x001fe200078e08ff */
[----:B------:R-:W-:Y:S01]  /*e7f0*/  FMUL.FTZ R192, R99, R132 ;  /* 0x0000008463c07220 */ /* 0x000fe20000410000 */
[----:B------:R-:W-:Y:S01]  /*e800*/  STS [R179.X4+0x10c4], R200 ;  /* 0x0010c4c8b3007388 */ /* 0x000fe20000004800 */
[----:B------:R-:W-:Y:S01]  /*e810*/  FMUL.FTZ R182, R98, R145 ;  /* 0x0000009162b67220 */ /* 0x000fe20000410000 */
[----:B------:R-:W-:Y:S01]  /*e820*/  ISETP.GE.AND P0, PT, R142, 0x1, PT ;  /* 0x000000018e00780c */ /* 0x000fe20003f06270 */
[----:B-1----:R-:W-:Y:S01]  /*e830*/  FMUL.FTZ R60, R64, R165 ;  /* 0x000000a5403c7220 */ /* 0x002fe20000410000 */
[----:B------:R-:W-:Y:S01]  /*e840*/  STS [R179.X4+0x10c0], R192 ;  /* 0x0010c0c0b3007388 */ /* 0x000fe20000004800 */
[----:B------:R-:W-:-:S02]  /*e850*/  FMUL.FTZ R138, R65, R62 ;  /* 0x0000003e418a7220 */ /* 0x000fc40000410000 */
[----:B------:R-:W-:Y:S01]  /*e860*/  FMUL.FTZ R132, R61, R37 ;  /* 0x000000253d847220 */ /* 0x000fe20000410000 */
[----:B------:R0:W-:Y:S01]  /*e870*/  STS [R179.X4+0x1080], R60 ;  /* 0x0010803cb3007388 */ /* 0x0001e20000004800 */
[----:B------:R-:W-:Y:S02]  /*e880*/  FMUL.FTZ R62, R64, R133 ;  /* 0x00000085403e7220 */ /* 0x000fe40000410000 */
[----:B------:R-:W-:Y:S01]  /*e890*/  FMUL.FTZ R61, R174, UR43 ;  /* 0x0000002bae3d7c20 */ /* 0x000fe20008410000 */
[----:B------:R1:W-:Y:S01]  /*e8a0*/  STS [R179.X4+0x10b8], R182 ;  /* 0x0010b8b6b3007388 */ /* 0x0003e20000004800 */
[----:B------:R-:W-:Y:S02]  /*e8b0*/  FADD.FTZ R163, R180, R163 ;  /* 0x000000a3b4a37221 */ /* 0x000fe40000010000 */
[----:B--2---:R-:W-:Y:S01]  /*e8c0*/  FADD.FTZ R136, R143, R118 ;  /* 0x000000768f887221 */ /* 0x004fe20000010000 */
[----:B------:R2:W-:Y:S01]  /*e8d0*/  STS [R179.X4+0x1084], R62 ;  /* 0x0010843eb3007388 */ /* 0x0005e20000004800 */
[----:B------:R-:W-:-:S02]  /*e8e0*/  FFMA.FTZ R140, R158, UR44, R61 ;  /* 0x0000002c9e8c7c23 */ /* 0x000fc4000801003d */
[----:B0-----:R-:W-:Y:S01]  /*e8f0*/  FMUL.FTZ R60, R175, UR43 ;  /* 0x0000002baf3c7c20 */ /* 0x001fe20008410000 */
[----:B------:R0:W-:Y:S01]  /*e900*/  STS [R179.X4+0x108c], R138 ;  /* 0x00108c8ab3007388 */ /* 0x0001e20000004800 */
[----:B------:R-:W-:Y:S02]  /*e910*/  FMUL.FTZ R196, R98, R135 ;  /* 0x0000008762c47220 */ /* 0x000fe40000410000 */
[----:B------:R-:W-:Y:S02]  /*e920*/  FFMA.FTZ R161, R159, UR44, R60 ;  /* 0x0000002c9fa17c23 */ /* 0x000fe4000801003c */
[----:B------:R-:W-:Y:S01]  /*e930*/  FMUL.FTZ R60, R173, UR43 ;  /* 0x0000002bad3c7c20 */ /* 0x000fe20008410000 */
[----:B------:R3:W-:Y:S01]  /*e940*/  STS [R179.X4+0x10bc], R196 ;  /* 0x0010bcc4b3007388 */ /* 0x0007e20000004800 */
[----:B-1----:R-:W-:Y:S02]  /*e950*/  FMUL.FTZ R182, R111, R176 ;  /* 0x000000b06fb67220 */ /* 0x002fe40000410000 */
[----:B------:R-:W-:-:S02]  /*e960*/  FFMA.FTZ R141, R157, UR44, R60 ;  /* 0x0000002c9d8d7c23 */ /* 0x000fc4000801003c */
[----:B------:R-:W-:Y:S01]  /*e970*/  FMUL.FTZ R204, R149, R132 ;  /* 0x0000008495cc7220 */ /* 0x000fe20000410000 */
[----:B------:R3:W-:Y:S01]  /*e980*/  STS [R179.X4+0x10ac], R182 ;  /* 0x0010acb6b3007388 */ /* 0x0007e20000004800 */
[C---:B------:R-:W-:Y:S02]  /*e990*/  FMUL.FTZ R184, R127.reuse, R197 ;  /* 0x000000c57fb87220 */ /* 0x040fe40000410000 */
[----:B------:R-:W-:Y:S01]  /*e9a0*/  FMUL.FTZ R192, R127, R193 ;  /* 0x000000c17fc07220 */ /* 0x000fe20000410000 */
[----:B------:R3:W-:Y:S01]  /*e9b0*/  STS [R179.X4+0x10fc], R204 ;  /* 0x0010fcccb3007388 */ /* 0x0007e20000004800 */
[----:B------:R-:W-:Y:S02]  /*e9c0*/  FMUL.FTZ R178, R111, R178 ;  /* 0x000000b26fb27220 */ /* 0x000fe40000410000 */
[----:B------:R-:W-:Y:S01]  /*e9d0*/  FMUL.FTZ R176, R71, R181 ;  /* 0x000000b547b07220 */ /* 0x000fe20000410000 */
[----:B------:R3:W-:Y:S01]  /*e9e0*/  STS [R179.X4+0x10b0], R184 ;  /* 0x0010b0b8b3007388 */ /* 0x0007e20000004800 */
[----:B------:R-:W-:-:S02]  /*e9f0*/  FMUL.FTZ R162, R69, R162 ;  /* 0x000000a245a27220 */ /* 0x000fc40000410000 */
[----:B------:R-:W-:Y:S01]  /*ea00*/  FMUL.FTZ R160, R69, R160 ;  /* 0x000000a045a07220 */ /* 0x000fe20000410000 */
[----:B------:R3:W-:Y:S01]  /*ea10*/  STS [R179.X4+0x10b4], R192 ;  /* 0x0010b4c0b3007388 */ /* 0x0007e20000004800 */
[----:B------:R-:W-:Y:S02]  /*ea20*/  FMUL.FTZ R146, R67, R146 ;  /* 0x0000009243927220 */ /* 0x000fe40000410000 */
[----:B------:R-:W-:Y:S01]  /*ea30*/  FADD.FTZ R144, R163, R144 ;  /* 0x00000090a3907221 */ /* 0x000fe20000010000 */
[----:B------:R3:W-:Y:S01]  /*ea40*/  STS [R179.X4+0x10a8], R178 ;  /* 0x0010a8b2b3007388 */ /* 0x0007e20000004800 */
[----:B------:R-:W-:Y:S02]  /*ea50*/  FADD.FTZ R136, R136, R147 ;  /* 0x0000009388887221 */ /* 0x000fe40000010000 */
[----:B--2---:R-:W-:Y:S01]  /*ea60*/  FMUL.FTZ R62, R157, UR43 ;  /* 0x0000002b9d3e7c20 */ /* 0x004fe20008410000 */
[----:B------:R3:W-:Y:S01]  /*ea70*/  STS [R179.X4+0x10a4], R176 ;  /* 0x0010a4b0b3007388 */ /* 0x0007e20000004800 */
[----:B------:R-:W-:-:S02]  /*ea80*/  FMUL.FTZ R61, R172, UR43 ;  /* 0x0000002bac3d7c20 */ /* 0x000fc40008410000 */
[----:B------:R-:W-:Y:S01]  /*ea90*/  FMUL.FTZ R60, R171, UR43 ;  /* 0x0000002bab3c7c20 */ /* 0x000fe20008410000 */
[----:B------:R3:W-:Y:S01]  /*eaa0*/  STS [R179.X4+0x1098], R162 ;  /* 0x001098a2b3007388 */ /* 0x0007e20000004800 */
[----:B------:R-:W-:Y:S02]  /*eab0*/  FADD.FTZ R121, R144, R121 ;  /* 0x0000007990797221 */ /* 0x000fe40000010000 */
[----:B------:R-:W-:Y:S01]  /*eac0*/  FMUL.FTZ R118, R159, UR43 ;  /* 0x0000002b9f767c20 */ /* 0x000fe20008410000 */
[----:B------:R3:W-:Y:S01]  /*ead0*/  STS [R179.X4+0x109c], R160 ;  /* 0x00109ca0b3007388 */ /* 0x0007e20000004800 */
[----:B------:R-:W-:Y:S02]  /*eae0*/  FADD.FTZ R167, R136, R167 ;  /* 0x000000a788a77221 */ /* 0x000fe40000010000 */
[----:B------:R-:W-:Y:S01]  /*eaf0*/  FFMA.FTZ R145, R173, UR44, -R62 ;  /* 0x0000002cad917c23 */ /* 0x000fe2000801083e */
[----:B------:R3:W-:Y:S01]  /*eb00*/  STS [R179.X4+0x1094], R146 ;  /* 0x00109492b3007388 */ /* 0x0007e20000004800 */
[----:B0-----:R-:W-:-:S02]  /*eb10*/  FFMA.FTZ R138, R156, UR44, R61 ;  /* 0x0000002c9c8a7c23 */ /* 0x001fc4000801003d */
[C---:B------:R-:W-:Y:S02]  /*eb20*/  FFMA.FTZ R139, R155.reuse, UR44, R60 ;  /* 0x0000002c9b8b7c23 */ /* 0x040fe4000801003c */
[----:B------:R-:W-:Y:S02]  /*eb30*/  FMUL.FTZ R147, R158, UR43 ;  /* 0x0000002b9e937c20 */ /* 0x000fe40008410000 */
[----:B------:R-:W-:Y:S02]  /*eb40*/  FMUL.FTZ R143, R156, UR43 ;  /* 0x0000002b9c8f7c20 */ /* 0x000fe40008410000 */
[----:B------:R-:W-:Y:S02]  /*eb50*/  FMUL.FTZ R136, R155, UR43 ;  /* 0x0000002b9b887c20 */ /* 0x000fe40008410000 */
[----:B------:R-:W-:Y:S02]  /*eb60*/  FMUL.FTZ R135, R154, UR43 ;  /* 0x0000002b9a877c20 */ /* 0x000fe40008410000 */
[----:B------:R-:W-:-:S02]  /*eb70*/  FMUL.FTZ R61, R170, UR43 ;  /* 0x0000002baa3d7c20 */ /* 0x000fc40008410000 */
[----:B------:R-:W-:Y:S02]  /*eb80*/  FMUL.FTZ R62, R153, UR43 ;  /* 0x0000002b993e7c20 */ /* 0x000fe40008410000 */
[----:B------:R-:W-:Y:S02]  /*eb90*/  FMUL.FTZ R60, R169, UR43 ;  /* 0x0000002ba93c7c20 */ /* 0x000fe40008410000 */
[----:B------:R-:W-:Y:S02]  /*eba0*/  FFMA.FTZ R137, R175, UR44, -R118 ;  /* 0x0000002caf897c23 */ /* 0x000fe40008010876 */
[----:B------:R-:W-:Y:S02]  /*ebb0*/  FADD.FTZ R163, R121, R212 ;  /* 0x000000d479a37221 */ /* 0x000fe40000010000 */
[----:B------:R-:W-:Y:S02]  /*ebc0*/  FMUL.FTZ R134, R134, R175 ;  /* 0x000000af86867220 */ /* 0x000fe40000410000 */
[----:B------:R-:W-:-:S02]  /*ebd0*/  FFMA.FTZ R147, R174, UR44, -R147 ;  /* 0x0000002cae937c23 */ /* 0x000fc40008010893 */
[----:B------:R-:W-:Y:S02]  /*ebe0*/  FFMA.FTZ R143, R172, UR44, -R143 ;  /* 0x0000002cac8f7c23 */ /* 0x000fe4000801088f */
[----:B------:R-:W-:Y:S02]  /*ebf0*/  FFMA.FTZ R136, R171, UR44, -R136 ;  /* 0x0000002cab887c23 */ /* 0x000fe40008010888 */
[----:B------:R-:W-:Y:S02]  /*ec00*/  FFMA.FTZ R135, R170, UR44, -R135 ;  /* 0x0000002caa877c23 */ /* 0x000fe40008010887 */
[----:B------:R-:W-:Y:S02]  /*ec10*/  FFMA.FTZ R118, R154, UR44, R61 ;  /* 0x0000002c9a767c23 */ /* 0x000fe4000801003d */
[----:B------:R-:W-:Y:S02]  /*ec20*/  FFMA.FTZ R133, R169, UR44, -R62 ;  /* 0x0000002ca9857c23 */ /* 0x000fe4000801083e */
[----:B------:R-:W-:Y:S01]  /*ec30*/  FFMA.FTZ R121, R153, UR44, R60 ;  /* 0x0000002c99797c23 */ /* 0x000fe2000801003c */
[----:B------:R-:W-:Y:S06]  /*ec40*/  BAR.SYNC.DEFER_BLOCKING 0x0 ;  /* 0x0000000000007b1d */ /* 0x000fec0000010000 */
[----:B------:R-:W-:Y:S05]  /*ec50*/  @!P0 BRA `(.L_x_5451) ;  /* 0x0000020000008947 */ /* 0x000fea0003800000 */
[----:B---3--:R-:W-:Y:S01]  /*ec60*/  LEA.HI.SX32 R62, R84, R84, 0x1b ;  /* 0x00000054543e7211 */ /* 0x008fe200078fdaff */
        /* <DEDUP_REMOVED lines=31> */
.L_x_5451:
[----:B---3--:R-:W-:Y:S05]  /*ee60*/  BSYNC B0 ;  /* 0x0000000000007941 */ /* 0x008fea0003800000 */
.L_x_5450:
[----:B------:R-:W-:Y:S01]  /*ee70*/  ULDC.64 UR34, c[0x0][0x298] ;  /* 0x0000a60000227ab9 */ /* 0x000fe20000000a00 */
[C---:B------:R-:W-:Y:S01]  /*ee80*/  FMUL.FTZ R61, R152.reuse, R132 ;  /* 0x00000084983d7220 */ /* 0x040fe20000410000 */
[----:B------:R-:W-:Y:S01]  /*ee90*/  USHF.R.U32.HI UR36, URZ, 0x1, UR35 ;  /* 0x000000013f247899 */ /* 0x000fe20008011623 */
[-C--:B------:R-:W-:Y:S01]  /*eea0*/  FMUL.FTZ R152, R152, R130.reuse ;  /* 0x0000008298987220 */ /* 0x080fe20000410000 */
[----:B------:R-:W-:Y:S01]  /*eeb0*/  USHF.R.U64 UR34, UR34, 0x1, UR35 ;  /* 0x0000000122227899 */ /* 0x000fe20008001223 */
[C---:B0-----:R-:W-:Y:S01]  /*eec0*/  FFMA.FTZ R62, R151.reuse, R130, R61 ;  /* 0x00000082973e7223 */ /* 0x041fe2000001003d */
        /* <DEDUP_REMOVED lines=22> */
[----:B------:R-:W-:Y:S01]  /*f030*/  FADD.FTZ R213, R213, -R216 ;  /* 0x800000d8d5d57221 */ /* 0x000fe20000010000 */
        /* <DEDUP_REMOVED lines=26> */
.L_x_5453:
[----:B------:R-:W-:Y:S05]  /*f1e0*/  BSYNC B0 ;  /* 0x0000000000007941 */ /* 0x000fea0003800000 */
.L_x_5452:
[----:B------:R-:W1:Y:S01]  /*f1f0*/  LDS R149, [R149.X4+0x1280] ;  /* 0x0012800095957984 */ /* 0x000e620000004800 */
[----:B------:R-:W-:Y:S01]  /*f200*/  BSSY B0, `(.L_x_5454) ;  /* 0x0000004000007945 */ /* 0x000fe20003800000 */
[----:B------:R-:W-:Y:S01]  /*f210*/  LEA.HI.SX32 R151, R151, R84, 0x1b ;  /* 0x0000005497977211 */ /* 0x000fe200078fdaff */
[----:B------:R-:W-:Y:S05]  /*f220*/  @!P1 BRA `(.L_x_5455) ;  /* 0x0000001000009947 */ /* 0x000fea0003800000 */
[----:B-1----:R1:W-:Y:S02]  /*f230*/  RED.E.ADD.F32.FTZ.RN.STRONG.GPU [R60.64+-0x1e00], R149 ;  /* 0xffe200953c00798e */ /* 0x0023e4000c10e7a0 */
.L_x_5455:
[----:B------:R-:W-:Y:S05]  /*f240*/  BSYNC B0 ;  /* 0x0000000000007941 */ /* 0x000fea0003800000 */
.L_x_5454:
[----:B------:R-:W2:Y:S01]  /*f250*/  LDS R151, [R151.X4+0x1380] ;  /* 0x0013800097977984 */ /* 0x000ea20000004800 */
[----:B------:R-:W-:Y:S01]  /*f260*/  BSSY B0, `(.L_x_5456) ;  /* 0x0000005000007945 */ /* 0x000fe20003800000 */
[C---:B0-----:R-:W-:Y:S02]  /*f270*/  IADD3 R63, R84.reuse, 0x100, RZ ;  /* 0x00000100543f7810 */ /* 0x041fe40007ffe0ff */
[----:B-1----:R-:W-:Y:S01]  /*f280*/  IADD3 R149, R84, 0x140, RZ ;  /* 0x0000014054957810 */ /* 0x002fe20007ffe0ff */
[----:B------:R-:W-:Y:S05]  /*f290*/  @!P2 BRA `(.L_x_5457) ;  /* 0x000000100000a947 */ /* 0x000fea0003800000 */
[----:B--2---:R0:W-:Y:S02]  /*f2a0*/  RED.E.ADD.F32.FTZ.RN.STRONG.GPU [R60.64+-0x1d00], R151 ;  /* 0xffe300973c00798e */ /* 0x0041e4000c10e7a0 */
.L_x_5457:
[----:B------:R-:W-:Y:S05]  /*f2b0*/  BSYNC B0 ;  /* 0x0000000000007941 */ /* 0x000fea0003800000 */
.L_x_5456:
        /* <DEDUP_REMOVED lines=14> */
.L_x_5459:
[----:B------:R-:W-:Y:S05]  /*f3a0*/  BSYNC B0 ;  /* 0x0000000000007941 */ /* 0x000fea0003800000 */
.L_x_5458:
[----:B------:R-:W1:Y:S01]  /*f3b0*/  LDS R149, [R149.X4+0x1580] ;  /* 0x0015800095957984 */ /* 0x000e620000004800 */
[----:B------:R-:W-:Y:S01]  /*f3c0*/  BSSY B0, `(.L_x_5460) ;  /* 0x0000005000007945 */ /* 0x000fe20003800000 */
[----:B0-----:R-:W-:Y:S02]  /*f3d0*/  IADD3 R63, R84, 0x1c0, RZ ;  /* 0x000001c0543f7810 */ /* 0x001fe40007ffe0ff */
[----:B------:R-:W-:Y:S01]  /*f3e0*/  LEA.HI.SX32 R151, R151, R84, 0x1b ;  /* 0x0000005497977211 */ /* 0x000fe200078fdaff */
[----:B------:R-:W-:Y:S05]  /*f3f0*/  @!P0 BRA `(.L_x_5461) ;  /* 0x0000001000008947 */ /* 0x000fea0003800000 */
[----:B-1----:R0:W-:Y:S02]  /*f400*/  RED.E.ADD.F32.FTZ.RN.STRONG.GPU [R60.64+-0x1b00], R149 ;  /* 0xffe500953c00798e */ /* 0x0021e4000c10e7a0 */
.L_x_5461:
[----:B------:R-:W-:Y:S05]  /*f410*/  BSYNC B0 ;  /* 0x0000000000007941 */ /* 0x000fea0003800000 */
.L_x_5460:
[----:B------:R-:W2:Y:S01]  /*f420*/  LDS R151, [R151.X4+0x1680] ;  /* 0x0016800097977984 */ /* 0x000ea20000004800 */
[----:B------:R-:W-:Y:S01]  /*f430*/  BSSY B0, `(.L_x_5462) ;  /* 0x0000005000007945 */ /* 0x000fe20003800000 */
[----:B------:R-:W-:-:S02]  /*f440*/  IADD3 R163, R84, 0x200, RZ ;  /* 0x0000020054a37810 */ /* 0x000fc40007ffe0ff */
[----:B------:R-:W-:Y:S01]  /*f450*/  LEA.HI.SX32 R63, R63, R84, 0x1b ;  /* 0x000000543f3f7211 */ /* 0x000fe200078fdaff */
[----:B------:R-:W-:Y:S05]  /*f460*/  @!P1 BRA `(.L_x_5463) ;  /* 0x0000001000009947 */ /* 0x000fea0003800000 */
[----:B--2---:R2:W-:Y:S02]  /*f470*/  RED.E.ADD.F32.FTZ.RN.STRONG.GPU [R60.64+-0x1a00], R151 ;  /* 0xffe600973c00798e */ /* 0x0045e4000c10e7a0 */
.L_x_5463:
[----:B------:R-:W-:Y:S05]  /*f480*/  BSYNC B0 ;  /* 0x0000000000007941 */ /* 0x000fea0003800000 */
.L_x_5462:
[----:B------:R-:W3:Y:S01]  /*f490*/  LDS R63, [R63.X4+0x1780] ;  /* 0x001780003f3f7984 */ /* 0x000ee20000004800 */
[----:B------:R-:W-:Y:S01]  /*f4a0*/  BSSY B0, `(.L_x_5464) ;  /* 0x0000005000007945 */ /* 0x000fe20003800000 */
[----:B01----:R-:W-:Y:S02]  /*f4b0*/  IADD3 R149, R84, 0x240, RZ ;  /* 0x0000024054957810 */ /* 0x003fe40007ffe0ff */
[----:B------:R-:W-:Y:S01]  /*f4c0*/  LEA.HI.SX32 R62, R163, R84, 0x1b ;  /* 0x00000054a33e7211 */ /* 0x000fe200078fdaff */
[----:B------:R-:W-:Y:S05]  /*f4d0*/  @!P2 BRA `(.L_x_5465) ;  /* 0x000000100000a947 */ /* 0x000fea0003800000 */
[----:B---3--:R0:W-:Y:S02]  /*f4e0*/  RED.E.ADD.F32.FTZ.RN.STRONG.GPU [R60.64+-0x1900], R63 ;  /* 0xffe7003f3c00798e */ /* 0x0081e4000c10e7a0 */
.L_x_5465:
[----:B------:R-:W-:Y:S05]  /*f4f0*/  BSYNC B0 ;  /* 0x0000000000007941 */ /* 0x000fea0003800000 */
.L_x_5464:
[----:B0--3--:R0:W1:Y:S01]  /*f500*/  LDS R63, [R62.X4+0x1880] ;  /* 0x001880003e3f7984 */ /* 0x0090620000004800 */
[----:B------:R-:W-:Y:S01]  /*f510*/  BSSY B0, `(.L_x_5466) ;  /* 0x0000005000007945 */ /* 0x000fe20003800000 */
[----:B--2---:R-:W-:Y:S02]  /*f520*/  IADD3 R151, R84, 0x280, RZ ;  /* 0x0000028054977810 */ /* 0x004fe40007ffe0ff */
[----:B------:R-:W-:Y:S01]  /*f530*/  LEA.HI.SX32 R149, R149, R84, 0x1b ;  /* 0x0000005495957211 */ /* 0x000fe200078fdaff */
[----:B------:R-:W-:Y:S05]  /*f540*/  @!P3 BRA `(.L_x_5467) ;  /* 0x000000100000b947 */ /* 0x000fea0003800000 */
[----:B-1----:R1:W-:Y:S02]  /*f550*/  RED.E.ADD.F32.FTZ.RN.STRONG.GPU [R60.64+-0x1800], R63 ;  /* 0xffe8003f3c00798e */ /* 0x0023e4000c10e7a0 */
.L_x_5467:
[----:B------:R-:W-:Y:S05]  /*f560*/  BSYNC B0 ;  /* 0x0000000000007941 */ /* 0x000fea0003800000 */
.L_x_5466:
[----:B------:R-:W2:Y:S01]  /*f570*/  LDS R149, [R149.X4+0x1980] ;  /* 0x0019800095957984 */ /* 0x000ea20000004800 */
[----:B------:R-:W-:Y:S01]  /*f580*/  BSSY B0, `(.L_x_5468) ;  /* 0x0000004000007945 */ /* 0x000fe20003800000 */
[----:B------:R-:W-:Y:S01]  /*f590*/  LEA.HI.SX32 R151, R151, R84, 0x1b ;  /* 0x0000005497977211 */ /* 0x000fe200078fdaff */
[----:B------:R-:W-:Y:S05]  /*f5a0*/  @!P4 BRA `(.L_x_5469) ;  /* 0x000000100000c947 */ /* 0x000fea0003800000 */
[----:B--2---:R2:W-:Y:S02]  /*f5b0*/  RED.E.ADD.F32.FTZ.RN.STRONG.GPU [R60.64+-0x1700], R149 ;  /* 0xffe900953c00798e */ /* 0x0045e4000c10e7a0 */
.L_x_5469:
[----:B------:R-:W-:Y:S05]  /*f5c0*/  BSYNC B0 ;  /* 0x0000000000007941 */ /* 0x000fea0003800000 */
.L_x_5468:
[----:B------:R-:W3:Y:S01]  /*f5d0*/  LDS R151, [R151.X4+0x1a80] ;  /* 0x001a800097977984 */ /* 0x000ee20000004800 */
[----:B------:R-:W-:Y:S01]  /*f5e0*/  BSSY B0, `(.L_x_5470) ;  /* 0x0000005000007945 */ /* 0x000fe20003800000 */
[----:B-1----:R-:W-:-:S02]  /*f5f0*/  IADD3 R63, R84, 0x2c0, RZ ;  /* 0x000002c0543f7810 */ /* 0x002fc40007ffe0ff */
[----:B--2---:R-:W-:Y:S01]  /*f600*/  IADD3 R149, R84, 0x300, RZ ;  /* 0x0000030054957810 */ /* 0x004fe20007ffe0ff */
[----:B------:R-:W-:Y:S05]  /*f610*/  @!P5 BRA `(.L_x_5471) ;  /* 0x000000100000d947 */ /* 0x000fea0003800000 */
[----:B---3--:R1:W-:Y:S02]  /*f620*/  RED.E.ADD.F32.FTZ.RN.STRONG.GPU [R60.64+-0x1600], R151 ;  /* 0xffea00973c00798e */ /* 0x0083e4000c10e7a0 */
.L_x_5471:
[----:B------:R-:W-:Y:S05]  /*f630*/  BSYNC B0 ;  /* 0x0000000000007941 */ /* 0x000fea0003800000 */
.L_x_5470:
        /* <DEDUP_REMOVED lines=14> */
.L_x_5473:
[----:B------:R-:W-:Y:S05]  /*f720*/  BSYNC B0 ;  /* 0x0000000000007941 */ /* 0x000fea0003800000 */
.L_x_5472:
[----:B------:R-:W2:Y:S01]  /*f730*/  LDS R149, [R149.X4+0x1c80] ;  /* 0x001c800095957984 */ /* 0x000ea20000004800 */
[----:B------:R-:W-:Y:S01]  /*f740*/  BSSY B0, `(.L_x_5474) ;  /* 0x0000005000007945 */ /* 0x000fe20003800000 */
[----:B-1----:R-:W-:-:S02]  /*f750*/  IADD3 R63, R84, 0x380, RZ ;  /* 0x00000380543f7810 */ /* 0x002fc40007ffe0ff */
[----:B------:R-:W-:Y:S01]  /*f760*/  LEA.HI.SX32 R151, R151, R84, 0x1b ;  /* 0x0000005497977211 */ /* 0x000fe200078fdaff */
[----:B------:R-:W-:Y:S05]  /*f770*/  @!P0 BRA `(.L_x_5475) ;  /* 0x0000001000008947 */ /* 0x000fea0003800000 */
[----:B--2---:R1:W-:Y:S02]  /*f780*/  RED.E.ADD.F32.FTZ.RN.STRONG.GPU [R60.64+-0x1400], R149 ;  /* 0xffec00953c00798e */ /* 0x0043e4000c10e7a0 */
.L_x_5475:
[----:B------:R-:W-:Y:S05]  /*f790*/  BSYNC B0 ;  /* 0x0000000000007941 */ /* 0x000fea0003800000 */
.L_x_5474:
[----:B------:R-:W3:Y:S01]  /*f7a0*/  LDS R151, [R151.X4+0x1d80] ;  /* 0x001d800097977984 */ /* 0x000ee20000004800 */
[----:B------:R-:W-:Y:S01]  /*f7b0*/  BSSY B0, `(.L_x_5476) ;  /* 0x0000005000007945 */ /* 0x000fe20003800000 */
[----:B-12---:R-:W-:Y:S02]  /*f7c0*/  IADD3 R149, R84, 0x3c0, RZ ;  /* 0x000003c054957810 */ /* 0x006fe40007ffe0ff */
[----:B------:R-:W-:Y:S01]  /*f7d0*/  LEA.HI.SX32 R63, R63, R84, 0x1b ;  /* 0x000000543f3f7211 */ /* 0x000fe200078fdaff */
[----:B------:R-:W-:Y:S05]  /*f7e0*/  @!P1 BRA `(.L_x_5477) ;  /* 0x0000001000009947 */ /* 0x000fea0003800000 */
[----:B---3--:R1:W-:Y:S02]  /*f7f0*/  RED.E.ADD.F32.FTZ.RN.STRONG.GPU [R60.64+-0x1300], R151 ;  /* 0xffed00973c00798e */ /* 0x0083e4000c10e7a0 */
.L_x_5477:
[----:B------:R-:W-:Y:S05]  /*f800*/  BSYNC B0 ;  /* 0x0000000000007941 */ /* 0x000fea0003800000 */
.L_x_5476:
[----:B------:R-:W2:Y:S01]  /*f810*/  LDS R63, [R63.X4+0x1e80] ;  /* 0x001e80003f3f7984 */ /* 0x000ea20000004800 */
[----:B------:R-:W-:Y:S01]  /*f820*/  BSSY B0, `(.L_x_5478) ;  /* 0x0000005000007945 */ /* 0x000fe20003800000 */
[----:B-1-3--:R-:W-:Y:S02]  /*f830*/  IADD3 R151, R84, 0x400, RZ ;  /* 0x0000040054977810 */ /* 0x00afe40007ffe0ff */
[----:B------:R-:W-:Y:S01]  /*f840*/  LEA.HI.SX32 R149, R149, R84, 0x1b ;  /* 0x0000005495957211 */ /* 0x000fe200078fdaff */
[----:B------:R-:W-:Y:S05]  /*f850*/  @!P2 BRA `(.L_x_5479) ;  /* 0x000000100000a947 */ /* 0x000fea0003800000 */
[----:B--2---:R1:W-:Y:S02]  /*f860*/  RED.E.ADD.F32.FTZ.RN.STRONG.GPU [R60.64+-0x1200], R63 ;  /* 0xffee003f3c00798e */ /* 0x0043e4000c10e7a0 */
.L_x_5479:
[----:B------:R-:W-:Y:S05]  /*f870*/  BSYNC B0 ;  /* 0x0000000000007941 */ /* 0x000fea0003800000 */
.L_x_5478:
[----:B------:R-:W3:Y:S01]  /*f880*/  LDS R149, [R149.X4+0x1f80] ;  /* 0x001f800095957984 */ /* 0x000ee20000004800 */
[----:B------:R-:W-:Y:S01]  /*f890*/  BSSY B0, `(.L_x_5480) ;  /* 0x0000005000007945 */ /* 0x000fe20003800000 */
[----:B-12---:R-:W-:-:S02]  /*f8a0*/  IADD3 R63, R84, 0x440, RZ ;  /* 0x00000440543f7810 */ /* 0x006fc40007ffe0ff */
[----:B------:R-:W-:Y:S01]  /*f8b0*/  LEA.HI.SX32 R151, R151, R84, 0x1b ;  /* 0x0000005497977211 */ /* 0x000fe200078fdaff */
[----:B------:R-:W-:Y:S05]  /*f8c0*/  @!P3 BRA `(.L_x_5481) ;  /* 0x000000100000b947 */ /* 0x000fea0003800000 */
[----:B---3--:R1:W-:Y:S02]  /*f8d0*/  RED.E.ADD.F32.FTZ.RN.STRONG.GPU [R60.64+-0x1100], R149 ;  /* 0xffef00953c00798e */ /* 0x0083e4000c10e7a0 */
.L_x_5481:
[----:B------:R-:W-:Y:S05]  /*f8e0*/  BSYNC B0 ;  /* 0x0000000000007941 */ /* 0x000fea0003800000 */
.L_x_5480:
[----:B------:R-:W2:Y:S01]  /*f8f0*/  LDS R151, [R151.X4+0x2080] ;  /* 0x0020800097977984 */ /* 0x000ea20000004800 */
[----:B------:R-:W-:Y:S01]  /*f900*/  BSSY B0, `(.L_x_5482) ;  /* 0x0000004000007945 */ /* 0x000fe20003800000 */
[----:B------:R-:W-:Y:S01]  /*f910*/  LEA.HI.SX32 R63, R63, R84, 0x1b ;  /* 0x000000543f3f7211 */ /* 0x000fe200078fdaff */
[----:B------:R-:W-:Y:S05]  /*f920*/  @!P4 BRA `(.L_x_5483) ;  /* 0x000000100000c947 */ /* 0x000fea0003800000 */
[----:B--2---:R2:W-:Y:S02]  /*f930*/  RED.E.ADD.F32.FTZ.RN.STRONG.GPU [R60.64+-0x1000], R151 ;  /* 0xfff000973c00798e */ /* 0x0045e4000c10e7a0 */
.L_x_5483:
[----:B------:R-:W-:Y:S05]  /*f940*/  BSYNC B0 ;  /* 0x0000000000007941 */ /* 0x000fea0003800000 */
.L_x_5482:
[----:B------:R-:W4:Y:S01]  /*f950*/  LDS R63, [R63.X4+0x2180] ;  /* 0x002180003f3f7984 */ /* 0x000f220000004800 */
[----:B------:R-:W-:Y:S01]  /*f960*/  BSSY B0, `(.L_x_5484) ;  /* 0x0000005000007945 */ /* 0x000fe20003800000 */
[C---:B-1-3--:R-:W-:Y:S02]  /*f970*/  IADD3 R149, R84.reuse, 0x480, RZ ;  /* 0x0000048054957810 */ /* 0x04afe40007ffe0ff */
[----:B--2---:R-:W-:Y:S01]  /*f980*/  IADD3 R151, R84, 0x4c0, RZ ;  /* 0x000004c054977810 */ /* 0x004fe20007ffe0ff */
[----:B------:R-:W-:Y:S05]  /*f990*/  @!P5 BRA `(.L_x_5485) ;  /* 0x000000100000d947 */ /* 0x000fea0003800000 */
[----:B----4-:R1:W-:Y:S02]  /*f9a0*/  RED.E.ADD.F32.FTZ.RN.STRONG.GPU [R60.64+-0xf00], R63 ;  /* 0xfff1003f3c00798e */ /* 0x0103e4000c10e7a0 */
.L_x_5485:
[----:B------:R-:W-:Y:S05]  /*f9b0*/  BSYNC B0 ;  /* 0x0000000000007941 */ /* 0x000fea0003800000 */
.L_x_5484:
        /* <DEDUP_REMOVED lines=14> */
.L_x_5487:
[----:B------:R-:W-:Y:S05]  /*faa0*/  BSYNC B0 ;  /* 0x0000000000007941 */ /* 0x000fea0003800000 */
.L_x_5486:
[----:B------:R-:W2:Y:S01]  /*fab0*/  LDS R151, [R151.X4+0x2380] ;  /* 0x0023800097977984 */ /* 0x000ea20000004800 */
[----:B------:R-:W-:Y:S01]  /*fac0*/  BSSY B0, `(.L_x_5488) ;  /* 0x0000005000007945 */ /* 0x000fe20003800000 */
[----:B-1----:R-:W-:Y:S02]  /*fad0*/  IADD3 R149, R84, 0x540, RZ ;  /* 0x0000054054957810 */ /* 0x002fe40007ffe0ff */
[----:B------:R-:W-:Y:S01]  /*fae0*/  LEA.HI.SX32 R63, R63, R84, 0x1b ;  /* 0x000000543f3f7211 */ /* 0x000fe200078fdaff */
[----:B------:R-:W-:Y:S05]  /*faf0*/  @!P0 BRA `(.L_x_5489) ;  /* 0x0000001000008947 */ /* 0x000fea0003800000 */
[----:B--2---:R1:W-:Y:S02]  /*fb00*/  RED.E.ADD.F32.FTZ.RN.STRONG.GPU [R60.64+-0xd00], R151 ;  /* 0xfff300973c00798e */ /* 0x0043e4000c10e7a0 */
.L_x_5489:
[----:B------:R-:W-:Y:S05]  /*fb10*/  BSYNC B0 ;  /* 0x0000000000007941 */ /* 0x000fea0003800000 */
.L_x_5488:
[----:B------:R-:W3:Y:S01]  /*fb20*/  LDS R63, [R63.X4+0x2480] ;  /* 0x002480003f3f7984 */ /* 0x000ee20000004800 */
[----:B------:R-:W-:Y:S01]  /*fb30*/  BSSY B0, `(.L_x_5490) ;  /* 0x0000005000007945 */ /* 0x000fe20003800000 */
[----:B-12---:R-:W-:-:S02]  /*fb40*/  IADD3 R151, R84, 0x580, RZ ;  /* 0x0000058054977810 */ /* 0x006fc40007ffe0ff */
[----:B------:R-:W-:Y:S01]  /*fb50*/  LEA.HI.SX32 R149, R149, R84, 0x1b ;  /* 0x0000005495957211 */ /* 0x000fe200078fdaff */
[----:B------:R-:W-:Y:S05]  /*fb60*/  @!P1 BRA `(.L_x_5491) ;  /* 0x0000001000009947 */ /* 0x000fea0003800000 */
[----:B---3--:R1:W-:Y:S02]  /*fb70*/  RED.E.ADD.F32.FTZ.RN.STRONG.GPU [R60.64+-0xc00], R63 ;  /* 0xfff4003f3c00798e */ /* 0x0083e4000c10e7a0 */
.L_x_5491:
[----:B------:R-:W-:Y:S05]  /*fb80*/  BSYNC B0 ;  /* 0x0000000000007941 */ /* 0x000fea0003800000 */
.L_x_5490:
[----:B------:R-:W2:Y:S01]  /*fb90*/  LDS R149, [R149.X4+0x2580] ;  /* 0x0025800095957984 */ /* 0x000ea20000004800 */
[----:B------:R-:W-:Y:S01]  /*fba0*/  BSSY B0, `(.L_x_5492) ;  /* 0x0000005000007945 */ /* 0x000fe20003800000 */
[----:B-1-3--:R-:W-:Y:S02]  /*fbb0*/  IADD3 R63, R84, 0x5c0, RZ ;  /* 0x000005c0543f7810 */ /* 0x00afe40007ffe0ff */
[----:B------:R-:W-:Y:S01]  /*fbc0*/  LEA.HI.SX32 R151, R151, R84, 0x1b ;  /* 0x0000005497977211 */ /* 0x000fe200078fdaff */
[----:B------:R-:W-:Y:S05]  /*fbd0*/  @!P2 BRA `(.L_x_5493) ;  /* 0x000000100000a947 */ /* 0x000fea0003800000 */
[----:B--2---:R1:W-:Y:S02]  /*fbe0*/  RED.E.ADD.F32.FTZ.RN.STRONG.GPU [R60.64+-0xb00], R149 ;  /* 0xfff500953c00798e */ /* 0x0043e4000c10e7a0 */
.L_x_5493:
[----:B------:R-:W-:Y:S05]  /*fbf0*/  BSYNC B0 ;  /* 0x0000000000007941 */ /* 0x000fea0003800000 */
.L_x_5492:
[----:B------:R-:W3:Y:S01]  /*fc00*/  LDS R151, [R151.X4+0x2680] ;  /* 0x0026800097977984 */ /* 0x000ee20000004800 */
[----:B------:R-:W-:Y:S01]  /*fc10*/  BSSY B0, `(.L_x_5494) ;  /* 0x0000005000007945 */ /* 0x000fe20003800000 */
[----:B-12---:R-:W-:Y:S02]  /*fc20*/  IADD3 R149, R84, 0x600, RZ ;  /* 0x0000060054957810 */ /* 0x006fe40007ffe0ff */
[----:B------:R-:W-:Y:S01]  /*fc30*/  LEA.HI.SX32 R63, R63, R84, 0x1b ;  /* 0x000000543f3f7211 */ /* 0x000fe200078fdaff */
[----:B------:R-:W-:Y:S05]  /*fc40*/  @!P3 BRA `(.L_x_5495) ;  /* 0x000000100000b947 */ /* 0x000fea0003800000 */
[----:B---3--:R1:W-:Y:S02]  /*fc50*/  RED.E.ADD.F32.FTZ.RN.STRONG.GPU [R60.64+-0xa00], R151 ;  /* 0xfff600973c00798e */ /* 0x0083e4000c10e7a0 */
.L_x_5495:
[----:B------:R-:W-:Y:S05]  /*fc60*/  BSYNC B0 ;  /* 0x0000000000007941 */ /* 0x000fea0003800000 */
.L_x_5494:
[----:B------:R-:W2:Y:S01]  /*fc70*/  LDS R63, [R63.X4+0x2780] ;  /* 0x002780003f3f7984 */ /* 0x000ea20000004800 */
[----:B------:R-:W-:Y:S01]  /*fc80*/  BSSY B0, `(.L_x_5496) ;  /* 0x0000004000007945 */ /* 0x000fe20003800000 */
[----:B------:R-:W-:Y:S01]  /*fc90*/  LEA.HI.SX32 R149, R149, R84, 0x1b ;  /* 0x0000005495957211 */ /* 0x000fe200078fdaff */
[----:B------:R-:W-:Y:S05]  /*fca0*/  @!P4 BRA `(.L_x_5497) ;  /* 0x000000100000c947 */ /* 0x000fea0003800000 */
[----:B--2---:R2:W-:Y:S02]  /*fcb0*/  RED.E.ADD.F32.FTZ.RN.STRONG.GPU [R60.64+-0x900], R63 ;  /* 0xfff7003f3c00798e */ /* 0x0045e4000c10e7a0 */
.L_x_5497:
[----:B------:R-:W-:Y:S05]  /*fcc0*/  BSYNC B0 ;  /* 0x0000000000007941 */ /* 0x000fea0003800000 */
.L_x_5496:
[----:B------:R-:W4:Y:S01]  /*fcd0*/  LDS R149, [R149.X4+0x2880] ;  /* 0x0028800095957984 */ /* 0x000f220000004800 */
[----:B------:R-:W-:Y:S01]  /*fce0*/  BSSY B0, `(.L_x_5498) ;  /* 0x0000005000007945 */ /* 0x000fe20003800000 */
[----:B--2---:R-:W-:-:S02]  /*fcf0*/  IADD3 R63, R84, 0x640, RZ ;  /* 0x00000640543f7810 */ /* 0x004fc40007ffe0ff */
[----:B-1-3--:R-:W-:Y:S01]  /*fd00*/  IADD3 R151, R84, 0x680, RZ ;  /* 0x0000068054977810 */ /* 0x00afe20007ffe0ff */
[----:B------:R-:W-:Y:S05]  /*fd10*/  @!P5 BRA `(.L_x_5499) ;  /* 0x000000100000d947 */ /* 0x000fea0003800000 */
[----:B----4-:R1:W-:Y:S02]  /*fd20*/  RED.E.ADD.F32.FTZ.RN.STRONG.GPU [R60.64+-0x800], R149 ;  /* 0xfff800953c00798e */ /* 0x0103e4000c10e7a0 */
.L_x_5499:
[----:B------:R-:W-:Y:S05]  /*fd30*/  BSYNC B0 ;  /* 0x0000000000007941 */ /* 0x000fea0003800000 */
.L_x_5498:
        /* <DEDUP_REMOVED lines=14> */
.L_x_5501:
[----:B------:R-:W-:Y:S05]  /*fe20*/  BSYNC B0 ;  /* 0x0000000000007941 */ /* 0x000fea0003800000 */
.L_x_5500:
[----:B------:R-:W2:Y:S01]  /*fe30*/  LDS R151, [R151.X4+0x2a80] ;  /* 0x002a800097977984 */ /* 0x000ea20000004800 */
[----:B------:R-:W-:Y:S01]  /*fe40*/  BSSY B0, `(.L_x_5502) ;  /* 0x0000005000007945 */ /* 0x000fe20003800000 */
[----:B-1----:R-:W-:-:S02]  /*fe50*/  IADD3 R63, R84, 0x700, RZ ;  /* 0x00000700543f7810 */ /* 0x002fc40007ffe0ff */
[----:B------:R-:W-:Y:S01]  /*fe60*/  LEA.HI.SX32 R149, R149, R84, 0x1b ;  /* 0x0000005495957211 */ /* 0x000fe200078fdaff */
[----:B------:R-:W-:Y:S05]  /*fe70*/  @!P0 BRA `(.L_x_5503) ;  /* 0x0000001000008947 */ /* 0x000fea0003800000 */
[----:B--2---:R1:W-:Y:S02]  /*fe80*/  RED.E.ADD.F32.FTZ.RN.STRONG.GPU [R60.64+-0x600], R151 ;  /* 0xfffa00973c00798e */ /* 0x0043e4000c10e7a0 */
.L_x_5503:
[----:B------:R-:W-:Y:S05]  /*fe90*/  BSYNC B0 ;  /* 0x0000000000007941 */ /* 0x000fea0003800000 */
.L_x_5502:
[----:B------:R-:W3:Y:S01]  /*fea0*/  LDS R149, [R149.X4+0x2b80] ;  /* 0x002b800095957984 */ /* 0x000ee20000004800 */
[----:B------:R-:W-:Y:S01]  /*feb0*/  BSSY B0, `(.L_x_5504) ;  /* 0x0000005000007945 */ /* 0x000fe20003800000 */
[----:B-12---:R-:W-:Y:S02]  /*fec0*/  IADD3 R151, R84, 0x740, RZ ;  /* 0x0000074054977810 */ /* 0x006fe40007ffe0ff */
[----:B------:R-:W-:Y:S01]  /*fed0*/  LEA.HI.SX32 R63, R63, R84, 0x1b ;  /* 0x000000543f3f7211 */ /* 0x000fe200078fdaff */
[----:B------:R-:W-:Y:S05]  /*fee0*/  @!P1 BRA `(.L_x_5505) ;  /* 0x0000001000009947 */ /* 0x000fea0003800000 */
[----:B---3--:R1:W-:Y:S02]  /*fef0*/  RED.E.ADD.F32.FTZ.RN.STRONG.GPU [R60.64+-0x500], R149 ;  /* 0xfffb00953c00798e */ /* 0x0083e4000c10e7a0 */
.L_x_5505:
[----:B------:R-:W-:Y:S05]  /*ff00*/  BSYNC B0 ;  /* 0x0000000000007941 */ /* 0x000fea0003800000 */
.L_x_5504:
[----:B------:R-:W2:Y:S01]  /*ff10*/  LDS R63, [R63.X4+0x2c80] ;  /* 0x002c80003f3f7984 */ /* 0x000ea20000004800 */
[----:B------:R-:W-:Y:S01]  /*ff20*/  BSSY B0, `(.L_x_5506) ;  /* 0x0000005000007945 */ /* 0x000fe20003800000 */
[----:B-1-3--:R-:W-:Y:S02]  /*ff30*/  IADD3 R149, R84, 0x780, RZ ;  /* 0x0000078054957810 */ /* 0x00afe40007ffe0ff */
[----:B------:R-:W-:Y:S01]  /*ff40*/  LEA.HI.SX32 R151, R151, R84, 0x1b ;  /* 0x0000005497977211 */ /* 0x000fe200078fdaff */
[----:B------:R-:W-:Y:S05]  /*ff50*/  @!P2 BRA `(.L_x_5507) ;  /* 0x000000100000a947 */ /* 0x000fea0003800000 */
[----:B--2---:R1:W-:Y:S02]  /*ff60*/  RED.E.ADD.F32.FTZ.RN.STRONG.GPU [R60.64+-0x400], R63 ;  /* 0xfffc003f3c00798e */ /* 0x0043e4000c10e7a0 */
.L_x_5507:
[----:B------:R-:W-:Y:S05]  /*ff70*/  BSYNC B0 ;  /* 0x0000000000007941 */ /* 0x000fea0003800000 */
.L_x_5506:
[----:B------:R-:W3:Y:S01]  /*ff80*/  LDS R151, [R151.X4+0x2d80] ;  /* 0x002d800097977984 */ /* 0x000ee20000004800 */
[----:B------:R-:W-:Y:S01]  /*ff90*/  BSSY B0, `(.L_x_5508) ;  /* 0x0000005000007945 */ /* 0x000fe20003800000 */
[----:B-12---:R-:W-:-:S02]  /*ffa0*/  IADD3 R63, R84, 0x7c0, RZ ;  /* 0x000007c0543f7810 */ /* 0x006fc40007ffe0ff */
[----:B------:R-:W-:Y:S01]  /*ffb0*/  LEA.HI.SX32 R149, R149, R84, 0x1b ;  /* 0x0000005495957211 */ /* 0x000fe200078fdaff */
[----:B------:R-:W-:Y:S05]  /*ffc0*/  @!P3 BRA `(.L_x_5509) ;  /* 0x000000100000b947 */ /* 0x000fea0003800000 */
[----:B---3--:R1:W-:Y:S02]  /*ffd0*/  RED.E.ADD.F32.FTZ.RN.STRONG.GPU [R60.64+-0x300], R151 ;  /* 0xfffd00973c00798e */ /* 0x0083e4000c10e7a0 */
.L_x_5509:
[----:B------:R-:W-:Y:S05]  /*ffe0*/  BSYNC B0 ;  /* 0x0000000000007941 */ /* 0x000fea0003800000 */
.L_x_5508:
[----:B------:R-:W2:Y:S01]  /*fff0*/  LDS R149, [R149.X4+0x2e80] ;  /* 0x002e800095957984 */ /* 0x000ea20000004800 */
[----:B------:R-:W-:Y:S01]  /*10000*/  BSSY B0, `(.L_x_5510) ;  /* 0x0000004000007945 */ /* 0x000fe20003800000 */
[----:B------:R-:W-:Y:S01]  /*10010*/  LEA.HI.SX32 R63, R63, R84, 0x1b ;  /* 0x000000543f3f7211 */ /* 0x000fe200078fdaff */
[----:B------:R-:W-:Y:S05]  /*10020*/  @!P4 BRA `(.L_x_5511) ;  /* 0x000000100000c947 */ /* 0x000fea0003800000 */
[----:B--2---:R2:W-:Y:S02]  /*10030*/  RED.E.ADD.F32.FTZ.RN.STRONG.GPU [R60.64+-0x200], R149 ;  /* 0xfffe00953c00798e */ /* 0x0045e4000c10e7a0 */
.L_x_5511:
[----:B------:R-:W-:Y:S05]  /*10040*/  BSYNC B0 ;  /* 0x0000000000007941 */ /* 0x000fea0003800000 */
.L_x_5510:
[----:B------:R-:W4:Y:S01]  /*10050*/  LDS R63, [R63.X4+0x2f80] ;  /* 0x002f80003f3f7984 */ /* 0x000f220000004800 */
[----:B------:R-:W-:Y:S01]  /*10060*/  BSSY B0, `(.L_x_5512) ;  /* 0x0000003000007945 */ /* 0x000fe20003800000 */
[----:B------:R-:W-:Y:S05]  /*10070*/  @!P5 BRA `(.L_x_5513) ;  /* 0x000000100000d947 */ /* 0x000fea0003800000 */
[----:B----4-:R4:W-:Y:S02]  /*10080*/  RED.E.ADD.F32.FTZ.RN.STRONG.GPU [R60.64+-0x100], R63 ;  /* 0xffff003f3c00798e */ /* 0x0109e4000c10e7a0 */
.L_x_5513:
[----:B------:R-:W-:Y:S05]  /*10090*/  BSYNC B0 ;  /* 0x0000000000007941 */ /* 0x000fea0003800000 */
.L_x_5512:
        /* <DEDUP_REMOVED lines=18> */
[----:B------:R-:W-:Y:S02]  /*101c0*/  FFMA.FTZ R124, R101, R119, R124 ;  /* 0x00000077657c7223 */ /* 0x000fe4000001007c */
[----:B------:R-:W-:Y:S02]  /*101d0*/  FMUL.FTZ R137, R168, R137 ;  /* 0x00000089a8897220 */ /* 0x000fe40000410000 */
[----:B------:R-:W-:Y:S02]  /*101e0*/  FFMA.FTZ R97, R97, R159, R134 ;  /* 0x0000009f61617223 */ /* 0x000fe40000010086 */
[----:B-----5:R-:W-:Y:S02]  /*101f0*/  @!P0 FADD.FTZ R61, R61, R132 ;  /* 0x000000843d3d8221 */ /* 0x020fe40000010000 */
[----:B------:R-:W-:Y:S02]  /*10200*/  FMUL.FTZ R96, R96, R174 ;  /* 0x000000ae60607220 */ /* 0x000fe40000410000 */
        /* <DEDUP_REMOVED lines=11> */
[----:B------:R-:W-:Y:S01]  /*102c0*/  FFMA.FTZ R222, R97, R46, R222 ;  /* 0x0000002e61de7223 */ /* 0x000fe200000100de */
[----:B------:R-:W3:Y:S01]  /*102d0*/  SHFL.DOWN PT, R109, R60, 0x2, 0x1f ;  /* 0x08401f003c6d7f89 */ /* 0x000ee200000e0000 */
[----:B------:R-:W-:Y:S02]  /*102e0*/  FFMA.FTZ R198, R127, R97, R198 ;  /* 0x000000617fc67223 */ /* 0x000fe400000100c6 */
        /* <DEDUP_REMOVED lines=19> */
[----:B------:R-:W-:Y:S02]  /*10420*/  FMUL.FTZ R133, R66, R133 ;  /* 0x0000008542857220 */ /* 0x000fe40000410000 */
        /* <DEDUP_REMOVED lines=38> */
[----:B------:R-:W-:Y:S02]  /*10690*/  FADD.FTZ R32, R113, R32 ;  /* 0x0000002071207221 */ /* 0x000fe40000010000 */
[----:B------:R-:W-:Y:S02]  /*106a0*/  FADD.FTZ R31, R108, R31 ;  /* 0x0000001f6c1f7221 */ /* 0x000fe40000010000 */
[----:B------:R-:W-:Y:S02]  /*106b0*/  FFMA.FTZ R35, R148, R39, R35 ;  /* 0x0000002794237223 */ /* 0x000fe40000010023 */
[----:B-1----:R-:W-:-:S02]  /*106c0*/  @!P0 FADD.FTZ R61, R61, R98 ;  /* 0x000000623d3d8221 */ /* 0x002fc40000010000 */
[----:B------:R-:W-:Y:S02]  /*106d0*/  FFMA.FTZ R36, R115, R40, R36 ;  /* 0x0000002873247223 */ /* 0x000fe40000010024 */
[----:B------:R-:W-:Y:S02]  /*106e0*/  FADD.FTZ R30, R105, R30 ;  /* 0x0000001e691e7221 */ /* 0x000fe40000010000 */
[----:B0-----:R-:W-:Y:S02]  /*106f0*/  @!P0 FADD.FTZ R63, R63, R100 ;  /* 0x000000643f3f8221 */ /* 0x001fe40000010000 */
[----:B------:R-:W-:Y:S02]  /*10700*/  FFMA.FTZ R217, R116, R41, R217 ;  /* 0x0000002974d97223 */ /* 0x000fe400000100d9 */
[----:B--2---:R-:W-:Y:S02]  /*10710*/  @!P0 FADD.FTZ R62, R62, R97 ;  /* 0x000000613e3e8221 */ /* 0x004fe40000010000 */
[----:B------:R-:W-:-:S02]  /*10720*/  FADD.FTZ R29, R114, R29 ;  /* 0x0000001d721d7221 */ /* 0x000fc40000010000 */
[----:B---3--:R-:W-:Y:S02]  /*10730*/  @!P0 FADD.FTZ R60, R60, R95 ;  /* 0x0000005f3c3c8221 */ /* 0x008fe40000010000 */
[----:B------:R-:W-:Y:S02]  /*10740*/  FADD.FTZ R28, R207, R28 ;  /* 0x0000001ccf1c7221 */ /* 0x000fe40000010000 */
[----:B------:R-:W-:Y:S01]  /*10750*/  FFMA.FTZ R218, R119, R42, R218 ;  /* 0x0000002a77da7223 */ /* 0x000fe200000100da */
[----:B------:R0:W-:Y:S01]  /*10760*/  @!P1 STS.128 [R229.X16+0x3190], R60 ;  /* 0x0031903ce5009388 */ /* 0x0001e2000000cc00 */
[----:B------:R-:W-:Y:S02]  /*10770*/  FFMA.FTZ R219, R120, R43, R219 ;  /* 0x0000002b78db7223 */ /* 0x000fe400000100db */
[----:B------:R-:W-:Y:S02]  /*10780*/  FADD.FTZ R27, R124, R27 ;  /* 0x0000001b7c1b7221 */ /* 0x000fe40000010000 */
[----:B------:R-:W-:-:S02]  /*10790*/  FFMA.FTZ R220, R129, R44, R220 ;  /* 0x0000002c81dc7223 */ /* 0x000fc400000100dc */
        /* <DEDUP_REMOVED lines=36> */
.L_x_5515:
[----:B0-----:R-:W-:Y:S05]  /*109e0*/  BSYNC B0 ;  /* 0x0000000000007941 */ /* 0x001fea0003800000 */
.L_x_5514:
        /* <DEDUP_REMOVED lines=8> */
.L_x_5415:
        /* <DEDUP_REMOVED lines=50> */
[----:B0-----:R-:W-:Y:S02]  /*10d90*/  LOP3.LUT R0, R82, 0x1e0, RZ, 0xfc, !PT ;  /* 0x000001e052007812 */ /* 0x001fe400078efcff */
        /* <DEDUP_REMOVED lines=18> */
[----:B------:R-:W-:-:S04]  /*10ec0*/  LOP3.LUT R68, R68, 0xfffffe00, RZ, 0xc0, !PT ;  /* 0xfffffe0044447812 */ /* 0x000fc800078ec0ff */
[----:B------:R-:W-:Y:S01]  /*10ed0*/  LEA R68, R83, R68, 0x4 ;  /* 0x0000004453447211 */ /* 0x000fe200078e20ff */
        /* <DEDUP_REMOVED lines=18> */
[----:B------:R-:W2:Y:S04]  /*11000*/  LDS.U16 R5, [R81+0x2] ;  /* 0x0000020051057984 */ /* 0x000ea80000000400 */
[----:B------:R-:W3:Y:S04]  /*11010*/  LDS.U16 R9, [R81+0x6] ;  /* 0x0000060051097984 */ /* 0x000ee80000000400 */
[----:B------:R-:W4:Y:S04]  /*11020*/  LDS.U16 R7, [R81+0x4] ;  /* 0x0000040051077984 */ /* 0x000f280000000400 */
[----:B------:R-:W-:Y:S01]  /*11030*/  LDS.U16 R11, [R81+0x10] ;  /* 0x00001000510b7984 */ /* 0x000fe20000000400 */
[----:B0-----:R-:W-:-:S05]  /*11040*/  HADD2.F32 R3, -RZ, R3.H0_H0 ;  /* 0x20000003ff037230 */ /* 0x001fca0000004100 */
        /* <DEDUP_REMOVED lines=8> */
[----:B------:R-:W0:Y:S01]  /*110d0*/  LDS.U16 R9, [R81+0xe] ;  /* 0x00000e0051097984 */ /* 0x000e220000000400 */
        /* <DEDUP_REMOVED lines=18> */
[----:B0-----:R-:W-:-:S07]  /*11200*/  HADD2.F32 R9, -RZ, R9.H0_H0 ;  /* 0x20000009ff097230 */ /* 0x001fce0000004100 */
[----:B------:R-:W0:Y:S01]  /*11210*/  @!P1 MUFU.RCP R41, R41 ;  /* 0x0000002900299308 */ /* 0x000e220000001000 */
        /* <DEDUP_REMOVED lines=9> */
[----:B0-----:R-:W-:Y:S02]  /*112b0*/  @!P1 FMUL.FTZ R20, R20, R41 ;  /* 0x0000002914149220 */ /* 0x001fe40000410000 */
[----:B------:R-:W0:Y:S01]  /*112c0*/  @!P0 MUFU.RCP R52, R39 ;  /* 0x0000002700348308 */ /* 0x000e220000001000 */
        /* <DEDUP_REMOVED lines=14> */
[----:B0-----:R-:W-:Y:S01]  /*113b0*/  @!P0 FMUL.FTZ R19, R19, R52 ;  /* 0x0000003413138220 */ /* 0x001fe20000410000 */
[----:B------:R-:W-:Y:S01]  /*113c0*/  FSETP.GTU.FTZ.AND P0, PT, R11, 20, PT ;  /* 0x41a000000b00780b */ /* 0x000fe20003f1c000 */
[----:B------:R-:W0:Y:S02]  /*113d0*/  @!P5 MUFU.EX2 R9, R9 ;  /* 0x000000090009d308 */ /* 0x000e240000000800 */
[----:B------:R-:W-:-:S06]  /*113e0*/  @!P2 FMUL.FTZ R3, R3, -1.4426950216293334961 ;  /* 0xbfb8aa3b0303a820 */ /* 0x000fcc0000410000 */
[----:B------:R-:W2:Y:S01]  /*113f0*/  @!P1 MUFU.EX2 R13, R13 ;  /* 0x0000000d000d9308 */ /* 0x000ea20000000800 */
[----:B------:R-:W-:Y:S02]  /*11400*/  @!P3 FMUL.FTZ R5, R5, -1.4426950216293334961 ;  /* 0xbfb8aa3b0505b820 */ /* 0x000fe40000410000 */
[----:B------:R-:W-:Y:S02]  /*11410*/  @!P4 FMUL.FTZ R7, R7, -1.4426950216293334961 ;  /* 0xbfb8aa3b0707c820 */ /* 0x000fe40000410000 */
[----:B------:R-:W-:-:S03]  /*11420*/  @!P0 FMUL.FTZ R11, R11, -1.4426950216293334961 ;  /* 0xbfb8aa3b0b0b8820 */ /* 0x000fc60000410000 */
[----:B------:R-:W3:Y:S01]  /*11430*/  @!P2 MUFU.EX2 R3, R3 ;  /* 0x000000030003a308 */ /* 0x000ee20000000800 */
[----:B0-----:R-:W-:-:S07]  /*11440*/  @!P5 FADD.FTZ R9, R9, 1 ;  /* 0x3f8000000909d421 */ /* 0x001fce0000010000 */
[----:B------:R-:W0:Y:S01]  /*11450*/  @!P3 MUFU.EX2 R5, R5 ;  /* 0x000000050005b308 */ /* 0x000e220000000800 */
[----:B--2---:R-:W-:-:S07]  /*11460*/  @!P1 FADD.FTZ R13, R13, 1 ;  /* 0x3f8000000d0d9421 */ /* 0x004fce0000010000 */
[----:B------:R-:W2:Y:S08]  /*11470*/  @!P4 MUFU.EX2 R7, R7 ;  /* 0x000000070007c308 */ /* 0x000eb00000000800 */
[----:B------:R-:W4:Y:S01]  /*11480*/  @!P0 MUFU.EX2 R11, R11 ;  /* 0x0000000b000b8308 */ /* 0x000f220000000800 */
[----:B---3--:R-:W-:-:S07]  /*11490*/  @!P2 FADD.FTZ R3, R3, 1 ;  /* 0x3f8000000303a421 */ /* 0x008fce0000010000 */
[----:B------:R-:W3:Y:S01]  /*114a0*/  @!P5 MUFU.RCP R9, R9 ;  /* 0x000000090009d308 */ /* 0x000ee20000001000 */
[----:B0-----:R-:W-:-:S07]  /*114b0*/  @!P3 FADD.FTZ R5, R5, 1 ;  /* 0x3f8000000505b421 */ /* 0x001fce0000010000 */
[----:B------:R-:W0:Y:S01]  /*114c0*/  @!P1 MUFU.RCP R13, R13 ;  /* 0x0000000d000d9308 */ /* 0x000e220000001000 */
[----:B--2---:R-:W-:Y:S02]  /*114d0*/  @!P4 FADD.FTZ R7, R7, 1 ;  /* 0x3f8000000707c421 */ /* 0x004fe40000010000 */
[----:B----4-:R-:W-:-:S05]  /*114e0*/  @!P0 FADD.FTZ R11, R11, 1 ;  /* 0x3f8000000b0b8421 */ /* 0x010fca0000010000 */
[----:B------:R2:W4:Y:S01]  /*114f0*/  @!P2 MUFU.RCP R58, R3 ;  /* 0x00000003003aa308 */ /* 0x0005220000001000 */
[----:B---3--:R-:W-:Y:S02]  /*11500*/  @!P5 FMUL.FTZ R24, R24, R9 ;  /* 0x000000091818d220 */ /* 0x008fe40000410000 */
[----:B------:R-:W-:Y:S05]  /*11510*/  LDS.U16 R9, [R81+0x1a] ;  /* 0x00001a0051097984 */ /* 0x000fea0000000400 */
[----:B------:R3:W1:Y:S01]  /*11520*/  @!P3 MUFU.RCP R59, R5 ;  /* 0x00000005003bb308 */ /* 0x0006620000001000 */
[----:B--2---:R-:W-:Y:S01]  /*11530*/  IADD3 R3, R68, 0x5, RZ ;  /* 0x0000000544037810 */ /* 0x004fe20007ffe0ff */
[----:B0-----:R-:W-:-:S02]  /*11540*/  @!P1 FMUL.FTZ R26, R26, R13 ;  /* 0x0000000d1a1a9220 */ /* 0x001fc40000410000 */
[----:B------:R-:W-:Y:S04]  /*11550*/  LDS.U16 R13, [R81+0x1e] ;  /* 0x00001e00510d7984 */ /* 0x000fe80000000400 */
[----:B------:R0:W2:Y:S01]  /*11560*/  @!P4 MUFU.RCP R60, R7 ;  /* 0x00000007003cc308 */ /* 0x0000a20000001000 */
[C---:B---3--:R-:W-:Y:S02]  /*11570*/  IADD3 R5, R68.reuse, 0x8, RZ ;  /* 0x0000000844057810 */ /* 0x048fe40007ffe0ff */
[----:B------:R-:W-:Y:S02]  /*11580*/  LEA.HI.SX32 R45, R3, R68, 0x1b ;  /* 0x00000044032d7211 */ /* 0x000fe400078fdaff */
[----:B0-----:R-:W-:-:S03]  /*11590*/  IADD3 R7, R68, 0xd, RZ ;  /* 0x0000000d44077810 */ /* 0x001fc60007ffe0ff */
[----:B------:R0:W3:Y:S01]  /*115a0*/  @!P0 MUFU.RCP R62, R11 ;  /* 0x0000000b003e8308 */ /* 0x0000e20000001000 */
[-C--:B------:R-:W-:Y:S01]  /*115b0*/  LEA.HI.SX32 R50, R5, R68.reuse, 0x1b ;  /* 0x0000004405327211 */ /* 0x080fe200078fdaff */
[----:B------:R-:W1:Y:S01]  /*115c0*/  LDS.U16 R3, [R81+0x14] ;  /* 0x0000140051037984 */ /* 0x000e620000000400 */
[----:B------:R-:W-:-:S03]  /*115d0*/  LEA.HI.SX32 R55, R7, R68, 0x1b ;  /* 0x0000004407377211 */ /* 0x000fc600078fdaff */
[----:B------:R-:W1:Y:S04]  /*115e0*/  LDS.U16 R5, [R81+0x16] ;  /* 0x0000160051057984 */ /* 0x000e680000000400 */
[----:B------:R-:W1:Y:S04]  /*115f0*/  LDS.U16 R7, [R81+0x18] ;  /* 0x0000180051077984 */ /* 0x000e680000000400 */
[----:B0-----:R-:W0:Y:S01]  /*11600*/  LDS.U16 R11, [R81+0x1c] ;  /* 0x00001c00510b7984 */ /* 0x001e220000000400 */
[C---:B------:R-:W-:Y:S02]  /*11610*/  IADD3 R15, R68.reuse, 0x1, RZ ;  /* 0x00000001440f7810 */ /* 0x040fe40007ffe0ff */
[----:B------:R-:W-:-:S02]  /*11620*/  IADD3 R37, R68, 0x2, RZ ;  /* 0x0000000244257810 */ /* 0x000fc40007ffe0ff */
[C---:B------:R-:W-:Y:S02]  /*11630*/  IADD3 R39, R68.reuse, 0x3, RZ ;  /* 0x0000000344277810 */ /* 0x040fe40007ffe0ff */
[C---:B------:R-:W-:Y:S02]  /*11640*/  IADD3 R43, R68.reuse, 0x4, RZ ;  /* 0x00000004442b7810 */ /* 0x040fe40007ffe0ff */
[----:B------:R-:W-:Y:S02]  /*11650*/  LEA.HI.SX32 R15, R15, R68, 0x1b ;  /* 0x000000440f0f7211 */ /* 0x000fe400078fdaff */
[----:B------:R-:W-:Y:S01]  /*11660*/  F2FP.PACK_AB R227, R227, R228 ;  /* 0x000000e4e3e3723e */ /* 0x000fe200000000ff */
[----:B------:R-:W-:Y:S01]  /*11670*/  BAR.SYNC.DEFER_BLOCKING 0x0 ;  /* 0x0000000000007b1d */ /* 0x000fe20000010000 */
[C---:B------:R-:W-:Y:S02]  /*11680*/  IADD3 R47, R68.reuse, 0x6, RZ ;  /* 0x00000006442f7810 */ /* 0x040fe40007ffe0ff */
[----:B------:R-:W-:Y:S01]  /*11690*/  LEA.HI.SX32 R37, R37, R68, 0x1b ;  /* 0x0000004425257211 */ /* 0x000fe200078fdaff */
[----:B----4-:R-:W-:Y:S01]  /*116a0*/  @!P2 FMUL.FTZ R21, R21, R58 ;  /* 0x0000003a1515a220 */ /* 0x010fe20000410000 */
[----:B------:R-:W-:-:S02]  /*116b0*/  IADD3 R49, R68, 0x7, RZ ;  /* 0x0000000744317810 */ /* 0x000fc40007ffe0ff */
[----:B------:R-:W-:Y:S02]  /*116c0*/  LEA.HI.SX32 R41, R39, R68, 0x1b ;  /* 0x0000004427297211 */ /* 0x000fe400078fdaff */
[----:B------:R-:W-:Y:S02]  /*116d0*/  F2FP.PACK_AB R225, R225, R226 ;  /* 0x000000e2e1e1723e */ /* 0x000fe400000000ff */
[----:B------:R-:W-:Y:S02]  /*116e0*/  LEA.HI.SX32 R43, R43, R68, 0x1b ;  /* 0x000000442b2b7211 */ /* 0x000fe400078fdaff */
[----:B------:R-:W-:Y:S02]  /*116f0*/  IADD3 R51, R68, 0x9, RZ ;  /* 0x0000000944337810 */ /* 0x000fe40007ffe0ff */
[----:B------:R-:W-:Y:S02]  /*11700*/  PRMT R58, R227, 0x7632, R58 ;  /* 0x00007632e33a7816 */ /* 0x000fe4000000003a */
[----:B------:R-:W-:-:S02]  /*11710*/  SHF.L.U32 R15, R15, 0x1, RZ ;  /* 0x000000010f0f7819 */ /* 0x000fc400000006ff */
[----:B------:R-:W-:Y:S02]  /*11720*/  F2FP.PACK_AB R223, R223, R224 ;  /* 0x000000e0dfdf723e */ /* 0x000fe400000000ff */
[----:B------:R-:W-:Y:S02]  /*11730*/  IADD3 R52, R68, 0xa, RZ ;  /* 0x0000000a44347810 */ /* 0x000fe40007ffe0ff */
[-C--:B------:R-:W-:Y:S02]  /*11740*/  LEA.HI.SX32 R47, R47, R68.reuse, 0x1b ;  /* 0x000000442f2f7211 */ /* 0x080fe400078fdaff */
[----:B------:R-:W-:Y:S01]  /*11750*/  SHF.L.U32 R39, R37, 0x1, RZ ;  /* 0x0000000125277819 */ /* 0x000fe200000006ff */
[----:B-1----:R-:W-:Y:S01]  /*11760*/  @!P3 FMUL.FTZ R22, R22, R59 ;  /* 0x0000003b1616b220 */ /* 0x002fe20000410000 */
[----:B------:R-:W-:Y:S02]  /*11770*/  IADD3 R53, R68, 0xb, RZ ;  /* 0x0000000b44357810 */ /* 0x000fe40007ffe0ff */
[----:B------:R-:W-:-:S02]  /*11780*/  LEA.HI.SX32 R49, R49, R68, 0x1b ;  /* 0x0000004431317211 */ /* 0x000fc400078fdaff */
[----:B------:R-:W-:Y:S02]  /*11790*/  F2FP.PACK_AB R221, R221, R222 ;  /* 0x000000dedddd723e */ /* 0x000fe400000000ff */
[----:B------:R-:W-:Y:S02]  /*117a0*/  PRMT R37, R225, 0x7632, R37 ;  /* 0x00007632e1257816 */ /* 0x000fe40000000025 */
[----:B------:R-:W-:Y:S01]  /*117b0*/  SHF.L.U32 R41, R41, 0x1, RZ ;  /* 0x0000000129297819 */ /* 0x000fe200000006ff */
[----:B------:R-:W-:Y:S01]  /*117c0*/  STS.U16 [R81], R227 ;  /* 0x000000e351007388 */ /* 0x000fe20000000400 */
[----:B------:R-:W-:Y:S02]  /*117d0*/  SHF.L.U32 R43, R43, 0x1, RZ ;  /* 0x000000012b2b7819 */ /* 0x000fe400000006ff */
[----:B------:R-:W-:Y:S01]  /*117e0*/  LEA.HI.SX32 R51, R51, R68, 0x1b ;  /* 0x0000004433337211 */ /* 0x000fe200078fdaff */
[----:B------:R1:W-:Y:S01]  /*117f0*/  STS.U16 [R15+0x2], R58 ;  /* 0x0000023a0f007388 */ /* 0x0003e20000000400 */
[----:B------:R-:W-:-:S02]  /*11800*/  PRMT R59, R223, 0x7632, R59 ;  /* 0x00007632df3b7816 */ /* 0x000fc4000000003b */
[----:B------:R-:W-:Y:S02]  /*11810*/  SHF.L.U32 R45, R45, 0x1, RZ ;  /* 0x000000012d2d7819 */ /* 0x000fe400000006ff */
[----:B------:R-:W-:Y:S01]  /*11820*/  F2FP.PACK_AB R219, R219, R220 ;  /* 0x000000dcdbdb723e */ /* 0x000fe200000000ff */
[----:B------:R-:W-:Y:S01]  /*11830*/  STS.U16 [R39+0x4], R225 ;  /* 0x000004e127007388 */ /* 0x000fe20000000400 */
[----:B------:R-:W-:Y:S02]  /*11840*/  IADD3 R54, R68, 0xc, RZ ;  /* 0x0000000c44367810 */ /* 0x000fe40007ffe0ff */
[----:B------:R-:W-:Y:S02]  /*11850*/  LEA.HI.SX32 R52, R52, R68, 0x1b ;  /* 0x0000004434347211 */ /* 0x000fe400078fdaff */
[----:B------:R-:W-:Y:S01]  /*11860*/  SHF.L.U32 R47, R47, 0x1, RZ ;  /* 0x000000012f2f7819 */ /* 0x000fe200000006ff */
[----:B--2---:R-:W-:Y:S01]  /*11870*/  @!P4 FMUL.FTZ R23, R23, R60 ;  /* 0x0000003c1717c220 */ /* 0x004fe20000410000 */
[----:B------:R-:W-:Y:S01]  /*11880*/  LEA.HI.SX32 R53, R53, R68, 0x1b ;  /* 0x0000004435357211 */ /* 0x000fe200078fdaff */
[----:B------:R2:W-:Y:S01]  /*11890*/  STS.U16 [R41+0x6], R37 ;  /* 0x0000062529007388 */ /* 0x0005e20000000400 */
[----:B-1----:R-:W-:-:S02]  /*118a0*/  PRMT R58, R221, 0x7632, R58 ;  /* 0x00007632dd3a7816 */ /* 0x002fc4000000003a */
[----:B------:R-:W-:Y:S02]  /*118b0*/  SHF.L.U32 R49, R49, 0x1, RZ ;  /* 0x0000000131317819 */ /* 0x000fe400000006ff */
[----:B------:R-:W-:Y:S01]  /*118c0*/  F2FP.PACK_AB R217, R217, R218 ;  /* 0x000000dad9d9723e */ /* 0x000fe200000000ff */
[----:B------:R-:W-:Y:S01]  /*118d0*/  STS.U16 [R43+0x8], R223 ;  /* 0x000008df2b007388 */ /* 0x000fe20000000400 */
[----:B------:R-:W-:Y:S02]  /*118e0*/  IADD3 R56, R68, 0xe, RZ ;  /* 0x0000000e44387810 */ /* 0x000fe40007ffe0ff */
[----:B------:R-:W-:Y:S01]  /*118f0*/  SHF.L.U32 R50, R50, 0x1, RZ ;  /* 0x0000000132327819 */ /* 0x000fe200000006ff */
[----:B------:R-:W-:Y:S01]  /*11900*/  STS.U16 [R45+0xa], R59 ;  /* 0x00000a3b2d007388 */ /* 0x000fe20000000400 */
[----:B------:R-:W-:Y:S02]  /*11910*/  IADD3 R57, R68, 0xf, RZ ;  /* 0x0000000f44397810 */ /* 0x000fe40007ffe0ff */
[----:B------:R-:W-:-:S02]  /*11920*/  PRMT R60, R219, 0x7632, R60 ;  /* 0x00007632db3c7816 */ /* 0x000fc4000000003c */
[----:B------:R-:W-:Y:S01]  /*11930*/  SHF.L.U32 R51, R51, 0x1, RZ ;  /* 0x0000000133337819 */ /* 0x000fe200000006ff */
[----:B------:R-:W-:Y:S01]  /*11940*/  STS.U16 [R47+0xc], R221 ;  /* 0x00000cdd2f007388 */ /* 0x000fe20000000400 */
[----:B------:R-:W-:Y:S02]  /*11950*/  LEA.HI.SX32 R54, R54, R68, 0x1b ;  /* 0x0000004436367211 */ /* 0x000fe400078fdaff */
[----:B------:R-:W-:Y:S01]  /*11960*/  SHF.L.U32 R52, R52, 0x1, RZ ;  /* 0x0000000134347819 */ /* 0x000fe200000006ff */
[----:B------:R-:W-:Y:S01]  /*11970*/  STS.U16 [R49+0xe], R58 ;  /* 0x00000e3a31007388 */ /* 0x000fe20000000400 */
[----:B--2---:R-:W-:Y:S02]  /*11980*/  PRMT R37, R217, 0x7632, R37 ;  /* 0x00007632d9257816 */ /* 0x004fe40000000025 */
[----:B------:R-:W-:Y:S02]  /*11990*/  SHF.L.U32 R53, R53, 0x1, RZ ;  /* 0x0000000135357819 */ /* 0x000fe400000006ff */
[----:B------:R-:W-:Y:S01]  /*119a0*/  F2FP.PACK_AB R35, R35, R36 ;  /* 0x000000242323723e */ /* 0x000fe200000000ff */
[----:B------:R-:W-:Y:S01]  /*119b0*/  STS.U16 [R50+0x10], R219 ;  /* 0x000010db32007388 */ /* 0x000fe20000000400 */
[----:B------:R-:W-:-:S02]  /*119c0*/  LEA.HI.SX32 R56, R56, R68, 0x1b ;  /* 0x0000004438387211 */ /* 0x000fc400078fdaff */
[----:B------:R-:W-:Y:S02]  /*119d0*/  F2FP.PACK_AB R33, R33, R34 ;  /* 0x000000222121723e */ /* 0x000fe400000000ff */
[----:B------:R-:W-:Y:S01]  /*119e0*/  ISETP.NE.AND P6, PT, R84, RZ, PT ;  /* 0x000000ff5400720c */ /* 0x000fe20003fc5270 */
[----:B------:R-:W-:Y:S01]  /*119f0*/  STS.U16 [R51+0x12], R60 ;  /* 0x0000123c33007388 */ /* 0x000fe20000000400 */
[----:B------:R-:W-:Y:S02]  /*11a00*/  LEA.HI.SX32 R57, R57, R68, 0x1b ;  /* 0x0000004439397211 */ /* 0x000fe400078fdaff */
[----:B------:R-:W-:Y:S01]  /*11a10*/  SHF.L.U32 R54, R54, 0x1, RZ ;  /* 0x0000000136367819 */ /* 0x000fe200000006ff */
[----:B------:R-:W-:Y:S01]  /*11a20*/  STS.U16 [R52+0x14], R217 ;  /* 0x000014d934007388 */ /* 0x000fe20000000400 */
[----:B------:R-:W-:Y:S02]  /*11a30*/  PRMT R36, R35, 0x7632, R36 ;  /* 0x0000763223247816 */ /* 0x000fe40000000024 */
[----:B------:R-:W-:Y:S01]  /*11a40*/  SHF.L.U32 R55, R55, 0x1, RZ ;  /* 0x0000000137377819 */ /* 0x000fe200000006ff */
[----:B------:R1:W-:Y:S01]  /*11a50*/  STS.U16 [R53+0x16], R37 ;  /* 0x0000162535007388 */ /* 0x0003e20000000400 */
[----:B------:R-:W-:-:S02]  /*11a60*/  PRMT R34, R33, 0x7610, R34 ;  /* 0x0000761021227816 */ /* 0x000fc40000000022 */
[----:B------:R-:W-:Y:S02]  /*11a70*/  SHF.L.U32 R56, R56, 0x1, RZ ;  /* 0x0000000138387819 */ /* 0x000fe400000006ff */
[----:B------:R-:W-:Y:S01]  /*11a80*/  SHF.L.U32 R57, R57, 0x1, RZ ;  /* 0x0000000139397819 */ /* 0x000fe200000006ff */
[----:B------:R-:W-:Y:S01]  /*11a90*/  STS.U16 [R54+0x18], R35 ;  /* 0x0000182336007388 */ /* 0x000fe20000000400 */
[----:B-1----:R-:W-:-:S03]  /*11aa0*/  PRMT R37, R33, 0x7632, R37 ;  /* 0x0000763221257816 */ /* 0x002fc60000000025 */
[----:B------:R-:W-:Y:S01]  /*11ab0*/  STS.U16 [R55+0x1a], R36 ;  /* 0x00001a2437007388 */ /* 0x000fe20000000400 */
[----:B------:R-:W-:-:S03]  /*11ac0*/  HADD2.F32 R3, -RZ, R3.H0_H0 ;  /* 0x20000003ff037230 */ /* 0x000fc60000004100 */
        /* <DEDUP_REMOVED lines=27> */
[----:B0-----:R-:W-:Y:S01]  /*11c80*/  HADD2.F32 R11, -RZ, R11.H0_H0 ;  /* 0x2000000bff0b7230 */ /* 0x001fe20000004100 */
[----:B------:R-:W-:-:S02]  /*11c90*/  FADD.FTZ R7, R7, UR5 ;  /* 0x0000000507077e21 */ /* 0x000fc40008010000 */
[----:B------:R-:W-:Y:S01]  /*11ca0*/  FADD.FTZ R9, R9, UR5 ;  /* 0x0000000509097e21 */ /* 0x000fe20008010000 */
[----:B------:R-:W-:Y:S02]  /*11cb0*/  FSETP.GTU.FTZ.AND P4, PT, R5, 20, PT ;  /* 0x41a000000500780b */ /* 0x000fe40003f9c000 */
[----:B------:R-:W-:Y:S01]  /*11cc0*/  @!P5 FMUL.FTZ R3, R3, -1.4426950216293334961 ;  /* 0xbfb8aa3b0303d820 */ /* 0x000fe20000410000 */
[----:B------:R-:W-:Y:S01]  /*11cd0*/  FSETP.GTU.FTZ.AND P3, PT, R7, 20, PT ;  /* 0x41a000000700780b */ /* 0x000fe20003f7c000 */
[----:B------:R-:W-:Y:S02]  /*11ce0*/  FADD.FTZ R11, R11, UR5 ;  /* 0x000000050b0b7e21 */ /* 0x000fe40008010000 */
[----:B---3--:R-:W-:Y:S01]  /*11cf0*/  @!P0 FMUL.FTZ R25, R25, R62 ;  /* 0x0000003e19198220 */ /* 0x008fe20000410000 */
[----:B------:R-:W-:Y:S01]  /*11d00*/  FSETP.GTU.FTZ.AND P0, PT, R9, 20, PT ;  /* 0x41a000000900780b */ /* 0x000fe20003f1c000 */
[----:B------:R-:W0:Y:S01]  /*11d10*/  @!P5 MUFU.EX2 R3, R3 ;  /* 0x000000030003d308 */ /* 0x000e220000000800 */
[----:B------:R-:W2:Y:S01]  /*11d20*/  LDS R93, [0x840] ;  /* 0x00084000ff5d7984 */ /* 0x000ea20000000800 */
[----:B------:R-:W-:-:S03]  /*11d30*/  FSETP.GTU.FTZ.AND P1, PT, R11, 20, PT ;  /* 0x41a000000b00780b */ /* 0x000fc60003f3c000 */
[----:B------:R-:W-:Y:S01]  /*11d40*/  @!P4 FMUL.FTZ R5, R5, -1.4426950216293334961 ;  /* 0xbfb8aa3b0505c820 */ /* 0x000fe20000410000 */
[----:B------:R-:W-:Y:S02]  /*11d50*/  HADD2.F32 R13, -RZ, R13.H0_H0 ;  /* 0x2000000dff0d7230 */ /* 0x000fe40000004100 */
[----:B------:R-:W-:-:S04]  /*11d60*/  @!P3 FMUL.FTZ R7, R7, -1.4426950216293334961 ;  /* 0xbfb8aa3b0707b820 */ /* 0x000fc80000410000 */
[----:B------:R-:W-:Y:S01]  /*11d70*/  @!P0 FMUL.FTZ R9, R9, -1.4426950216293334961 ;  /* 0xbfb8aa3b09098820 */ /* 0x000fe20000410000 */
[----:B------:R-:W3:Y:S01]  /*11d80*/  @!P4 MUFU.EX2 R5, R5 ;  /* 0x000000050005c308 */ /* 0x000ee20000000800 */
[----:B------:R-:W-:Y:S02]  /*11d90*/  FADD.FTZ R13, R13, UR5 ;  /* 0x000000050d0d7e21 */ /* 0x000fe40008010000 */
[----:B------:R-:W-:Y:S02]  /*11da0*/  @!P1 FMUL.FTZ R11, R11, -1.4426950216293334961 ;  /* 0xbfb8aa3b0b0b9820 */ /* 0x000fe40000410000 */
[----:B0-----:R-:W-:-:S03]  /*11db0*/  @!P5 FADD.FTZ R3, R3, 1 ;  /* 0x3f8000000303d421 */ /* 0x001fc60000010000 */
[----:B------:R-:W0:Y:S01]  /*11dc0*/  @!P3 MUFU.EX2 R7, R7 ;  /* 0x000000070007b308 */ /* 0x000e220000000800 */
[----:B------:R-:W-:-:S07]  /*11dd0*/  FSETP.GTU.FTZ.AND P2, PT, R13, 20, PT ;  /* 0x41a000000d00780b */ /* 0x000fce0003f5c000 */
[----:B------:R-:W4:Y:S08]  /*11de0*/  @!P0 MUFU.EX2 R9, R9 ;  /* 0x0000000900098308 */ /* 0x000f300000000800 */
[----:B------:R-:W2:Y:S08]  /*11df0*/  @!P1 MUFU.EX2 R11, R11 ;  /* 0x0000000b000b9308 */ /* 0x000eb00000000800 */
[----:B-1----:R-:W1:Y:S01]  /*11e00*/  @!P5 MUFU.RCP R34, R3 ;  /* 0x000000030022d308 */ /* 0x002e620000001000 */
[----:B---3--:R-:W-:-:S02]  /*11e10*/  @!P4 FADD.FTZ R5, R5, 1 ;  /* 0x3f8000000505c421 */ /* 0x008fc40000010000 */
[----:B0-----:R-:W-:Y:S02]  /*11e20*/  @!P3 FADD.FTZ R7, R7, 1 ;  /* 0x3f8000000707b421 */ /* 0x001fe40000010000 */
[----:B------:R-:W-:Y:S02]  /*11e30*/  @!P2 FMUL.FTZ R13, R13, -1.4426950216293334961 ;  /* 0xbfb8aa3b0d0da820 */ /* 0x000fe40000410000 */
[----:B----4-:R-:W-:Y:S01]  /*11e40*/  @!P0 FADD.FTZ R9, R9, 1 ;  /* 0x3f80000009098421 */ /* 0x010fe20000010000 */
[----:B------:R-:W0:Y:S01]  /*11e50*/  @!P4 MUFU.RCP R5, R5 ;  /* 0x000000050005c308 */ /* 0x000e220000001000 */
[----:B--2---:R-:W-:Y:S01]  /*11e60*/  @!P1 FADD.FTZ R11, R11, 1 ;  /* 0x3f8000000b0b9421 */ /* 0x004fe20000010000 */
[----:B------:R-:W-:-:S06]  /*11e70*/  UIMAD UR7, UR13, UR8, URZ ;  /* 0x000000080d0772a4 */ /* 0x000fcc000f8e023f */
[----:B------:R-:W2:Y:S01]  /*11e80*/  @!P3 MUFU.RCP R36, R7 ;  /* 0x000000070024b308 */ /* 0x000ea20000001000 */
[----:B-1----:R-:W-:Y:S01]  /*11e90*/  @!P5 FMUL.FTZ R27, R27, R34 ;  /* 0x000000221b1bd220 */ /* 0x002fe20000410000 */
[----:B------:R-:W-:Y:S01]  /*11ea0*/  ISETP.GE.AND P5, PT, R82, R93, PT ;  /* 0x0000005d5200720c */ /* 0x000fe20003fa6270 */
[----:B------:R-:W-:-:S05]  /*11eb0*/  UIMAD UR25, UR12, UR9, UR7 ;  /* 0x000000090c1972a4 */ /* 0x000fca000f8e0207 */
[----:B------:R-:W1:Y:S01]  /*11ec0*/  @!P2 MUFU.EX2 R13, R13 ;  /* 0x0000000d000da308 */ /* 0x000e620000000800 */
[----:B------:R-:W-:Y:S02]  /*11ed0*/  UIMAD UR7, UR13, UR34, URZ ;  /* 0x000000220d0772a4 */ /* 0x000fe4000f8e023f */
[----:B------:R-:W-:-:S05]  /*11ee0*/  UIMAD.WIDE.U32 UR36, UR12, UR8, URZ ;  /* 0x000000080c2472a5 */ /* 0x000fca000f8e003f */
[----:B------:R-:W3:Y:S08]  /*11ef0*/  @!P0 MUFU.RCP R9, R9 ;  /* 0x0000000900098308 */ /* 0x000ef00000001000 */
[----:B------:R4:W1:Y:S01]  /*11f00*/  @!P1 MUFU.RCP R58, R11 ;  /* 0x0000000b003a9308 */ /* 0x0008620000001000 */
[----:B------:R-:W-:Y:S01]  /*11f10*/  UIMAD UR38, UR12, UR35, UR7 ;  /* 0x000000230c2672a4 */ /* 0x000fe2000f8e0207 */
[----:B------:R-:W-:Y:S01]  /*11f20*/  BSSY B0, `(.L_x_5517) ;  /* 0x0000014000007945 */ /* 0x000fe20003800000 */
[----:B------:R-:W-:-:S02]  /*11f30*/  UIMAD.WIDE.U32 UR8, UR12, UR34, URZ ;  /* 0x000000220c0872a5 */ /* 0x000fc4000f8e003f */
[----:B------:R-:W-:Y:S01]  /*11f40*/  UIADD3 UR7, UR37, UR25, URZ ;  /* 0x0000001925077290 */ /* 0x000fe2000fffe03f */
[----:B0-----:R-:W-:Y:S02]  /*11f50*/  @!P4 FMUL.FTZ R28, R28, R5 ;  /* 0x000000051c1cc220 */ /* 0x001fe40000410000 */
[----:B--2---:R-:W-:Y:S01]  /*11f60*/  @!P3 FMUL.FTZ R29, R29, R36 ;  /* 0x000000241d1db220 */ /* 0x004fe20000410000 */
        /* <DEDUP_REMOVED lines=15> */
.L_x_5518:
[----:B---34-:R-:W-:Y:S05]  /*12060*/  BSYNC B0 ;  /* 0x0000000000007941 */ /* 0x018fea0003800000 */
.L_x_5517:
[----:B0-----:R-:W2:Y:S01]  /*12070*/  LDL.LU R37, [R1+0xc] ;  /* 0x00000c0001257983 */ /* 0x001ea20000300800 */
[----:B------:R-:W-:Y:S01]  /*12080*/  ULDC.64 UR34, c[0x0][0x2e0] ;  /* 0x0000b80000227ab9 */ /* 0x000fe20000000a00 */
[----:B-1----:R-:W-:Y:S01]  /*12090*/  @!P2 FADD.FTZ R13, R13, 1 ;  /* 0x3f8000000d0da421 */ /* 0x002fe20000010000 */
        /* <DEDUP_REMOVED lines=46> */
[----:B------:R-:W-:Y:S01]  /*12380*/  @!P1 STG.E.U16 [R34.64+-0x440], R91 ;  /* 0xfffbc05b22009986 */ /* 0x000fe2000c101520 */
[----:B------:R-:W-:-:S02]  /*12390*/  F2FP.PACK_AB R5, R26, R25 ;  /* 0x000000191a05723e */ /* 0x000fc400000000ff */
[----:B------:R-:W-:Y:S02]  /*123a0*/  F2FP.PACK_AB R7, R28, R27 ;  /* 0x0000001b1c07723e */ /* 0x000fe400000000ff */
[----:B------:R-:W-:Y:S01]  /*123b0*/  PRMT R33, R5, 0x7632, R33 ;  /* 0x0000763205217816 */ /* 0x000fe20000000021 */
[----:B------:R-:W-:Y:S01]  /*123c0*/  UIADD3 UR7, UR9, UR38, URZ ;  /* 0x0000002609077290 */ /* 0x000fe2000fffe03f */
[----:B------:R-:W-:Y:S01]  /*123d0*/  BSSY B0, `(.L_x_5519) ;  /* 0x0000059000007945 */ /* 0x000fe20003800000 */
[----:B------:R-:W-:Y:S01]  /*123e0*/  BAR.SYNC.DEFER_BLOCKING 0x0 ;  /* 0x0000000000007b1d */ /* 0x000fe20000010000 */
[----:B--2---:R-:W-:-:S04]  /*123f0*/  FADD.FTZ R3, R17, R37 ;  /* 0x0000002511037221 */ /* 0x004fc80000010000 */
[----:B------:R-:W-:Y:S01]  /*12400*/  FADD.FTZ R36, R3, R18 ;  /* 0x0000001203247221 */ /* 0x000fe20000010000 */
[----:B------:R-:W-:-:S03]  /*12410*/  F2FP.PACK_AB R17, R18, R17 ;  /* 0x000000111211723e */ /* 0x000fc600000000ff */
[----:B------:R-:W-:Y:S01]  /*12420*/  FADD.FTZ R3, R36, R19 ;  /* 0x0000001324037221 */ /* 0x000fe20000010000 */
[----:B------:R-:W-:-:S03]  /*12430*/  F2FP.PACK_AB R19, R20, R19 ;  /* 0x000000131413723e */ /* 0x000fc600000000ff */
[--C-:B------:R-:W-:Y:S01]  /*12440*/  FADD.FTZ R18, R3, R20.reuse ;  /* 0x0000001403127221 */ /* 0x100fe20000010000 */
[----:B------:R-:W-:Y:S02]  /*12450*/  F2FP.PACK_AB R3, R22, R21 ;  /* 0x000000151603723e */ /* 0x000fe400000000ff */
[----:B------:R-:W-:Y:S02]  /*12460*/  PRMT R9, R17, 0x7632, R9 ;  /* 0x0000763211097816 */ /* 0x000fe40000000009 */
[C---:B------:R-:W-:Y:S02]  /*12470*/  PRMT R13, R3.reuse, 0x7610, R13 ;  /* 0x00007610030d7816 */ /* 0x040fe4000000000d */
[----:B------:R-:W-:Y:S02]  /*12480*/  PRMT R20, R3, 0x7632, R20 ;  /* 0x0000763203147816 */ /* 0x000fe40000000014 */
[----:B------:R-:W-:Y:S02]  /*12490*/  F2FP.PACK_AB R3, R24, R23 ;  /* 0x000000171803723e */ /* 0x000fe400000000ff */
[----:B------:R-:W-:Y:S01]  /*124a0*/  PRMT R11, R19, 0x7632, R11 ;  /* 0x00007632130b7816 */ /* 0x000fe2000000000b */
[----:B------:R0:W-:Y:S04]  /*124b0*/  STS.U16 [R81], R17 ;  /* 0x0000001151007388 */ /* 0x0001e80000000400 */
[----:B------:R1:W-:Y:S04]  /*124c0*/  STS.U16 [R15+0x2], R9 ;  /* 0x000002090f007388 */ /* 0x0003e80000000400 */
[----:B------:R-:W-:Y:S01]  /*124d0*/  STS.U16 [R39+0x4], R19 ;  /* 0x0000041327007388 */ /* 0x000fe20000000400 */
[----:B0-----:R-:W-:-:S03]  /*124e0*/  PRMT R17, R3, 0x7610, R17 ;  /* 0x0000761003117816 */ /* 0x001fc60000000011 */
[----:B------:R0:W-:Y:S01]  /*124f0*/  STS.U16 [R41+0x6], R11 ;  /* 0x0000060b29007388 */ /* 0x0001e20000000400 */
[----:B-1----:R-:W-:Y:S02]  /*12500*/  PRMT R9, R3, 0x7632, R9 ;  /* 0x0000763203097816 */ /* 0x002fe40000000009 */
[----:B------:R-:W-:Y:S01]  /*12510*/  PRMT R15, R5, 0x7610, R15 ;  /* 0x00007610050f7816 */ /* 0x000fe2000000000f */
[----:B------:R1:W-:Y:S01]  /*12520*/  STS.U16 [R43+0x8], R13 ;  /* 0x0000080d2b007388 */ /* 0x0003e20000000400 */
[----:B------:R-:W-:Y:S02]  /*12530*/  F2FP.PACK_AB R3, R30, R29 ;  /* 0x0000001d1e03723e */ /* 0x000fe400000000ff */
[----:B------:R-:W-:Y:S01]  /*12540*/  F2FP.PACK_AB R5, R32, R31 ;  /* 0x0000001f2005723e */ /* 0x000fe200000000ff */
[----:B------:R2:W-:Y:S01]  /*12550*/  STS.U16 [R45+0xa], R20 ;  /* 0x00000a142d007388 */ /* 0x0005e20000000400 */
[----:B0-----:R-:W-:-:S03]  /*12560*/  PRMT R11, R7, 0x7632, R11 ;  /* 0x00007632070b7816 */ /* 0x001fc6000000000b */
[----:B------:R0:W-:Y:S01]  /*12570*/  STS.U16 [R47+0xc], R17 ;  /* 0x00000c112f007388 */ /* 0x0001e20000000400 */
[C---:B------:R-:W-:Y:S02]  /*12580*/  PRMT R19, R3.reuse, 0x7632, R19 ;  /* 0x0000763203137816 */ /* 0x040fe40000000013 */
[----:B-1----:R-:W-:Y:S01]  /*12590*/  PRMT R13, R3, 0x7610, R13 ;  /* 0x00007610030d7816 */ /* 0x002fe2000000000d */
[----:B------:R-:W-:Y:S01]  /*125a0*/  STS.U16 [R49+0xe], R9 ;  /* 0x00000e0931007388 */ /* 0x000fe20000000400 */
[----:B--2---:R-:W-:-:S03]  /*125b0*/  PRMT R20, R5, 0x7632, R20 ;  /* 0x0000763205147816 */ /* 0x004fc60000000014 */
        /* <DEDUP_REMOVED lines=58> */
.L_x_5520:
[----:B-1----:R-:W-:Y:S05]  /*12960*/  BSYNC B0 ;  /* 0x0000000000007941 */ /* 0x002fea0003800000 */
.L_x_5519:
[----:B------:R-:W-:Y:S01]  /*12970*/  ULDC.64 UR34, c[0x0][0x300] ;  /* 0x0000c00000227ab9 */ /* 0x000fe20000000a00 */
[----:B------:R-:W-:Y:S01]  /*12980*/  SHF.L.U32 R18, R82, 0x1, RZ ;  /* 0x0000000152127819 */ /* 0x000fe200000006ff */
[----:B------:R-:W-:Y:S01]  /*12990*/  UMOV UR9, UR7 ;  /* 0x0000000700097c82 */ /* 0x000fe20008000000 */
[----:B0-----:R-:W-:Y:S01]  /*129a0*/  SHF.R.S32.HI R3, RZ, 0x1f, R82 ;  /* 0x0000001fff037819 */ /* 0x001fe20000011452 */
        /* <DEDUP_REMOVED lines=57> */
.L_x_5377:
        /* <DEDUP_REMOVED lines=32> */
.L_x_5523:
[----:B------:R-:W-:Y:S05]  /*12f40*/  BSYNC B0 ;  /* 0x0000000000007941 */ /* 0x000fea0003800000 */
.L_x_5522:
        /* <DEDUP_REMOVED lines=31> */
.L_x_5525:
[----:B------:R-:W3:Y:S02]  /*13140*/  S2R R11, SR_TID.X ;  /* 0x00000000000b7919 */ /* 0x000ee40000002100 */
.L_x_5526:
[----:B------:R-:W-:Y:S05]  /*13150*/  BSYNC B0 ;  /* 0x0000000000007941 */ /* 0x000fea0003800000 */
.L_x_5524:
        /* <DEDUP_REMOVED lines=12> */
.L_x_5527:
        /* <DEDUP_REMOVED lines=32> */
.L_x_5420:
[----:B------:R-:W-:Y:S01]  /*13420*/  HFMA2.MMA R66, -RZ, RZ, 0, 5.9604644775390625e-08 ;  /* 0x00000001ff427435 */ /* 0x000fe200000001ff */
[----:B------:R-:W-:-:S02]  /*13430*/  MOV R65, R240 ;  /* 0x000000f000417202 */ /* 0x000fc40000000f00 */
[----:B------:R-:W-:Y:S02]  /*13440*/  MOV R245, RZ ;  /* 0x000000ff00f57202 */ /* 0x000fe40000000f00 */
[----:B------:R-:W-:Y:S02]  /*13450*/  MOV R244, 0xffffffff ;  /* 0xffffffff00f47802 */ /* 0x000fe40000000f00 */
[----:B------:R-:W-:Y:S02]  /*13460*/  MOV R64, 0x13480 ;  /* 0x0001348000407802 */ /* 0x000fe40000000f00 */
[----:B------:R-:W-:Y:S05]  /*13470*/  CALL.REL.NOINC `($__internal_131_$__cuda_sm70_shflsync_up) ;  /* 0x00001e7000007944 */ /* 0x000fea0003c00000 */
[----:B-1----:R-:W-:Y:S01]  /*13480*/  MOV R67, R66 ;  /* 0x0000004200437202 */ /* 0x002fe20000000f00 */
[----:B------:R-:W-:Y:S05]  /*13490*/  BRA `(.L_x_5528) ;  /* 0xffff74e000007947 */ /* 0x000fea000383ffff */
.L_x_5421:
[----:B------:R-:W-:Y:S01]  /*134a0*/  HFMA2.MMA R66, -RZ, RZ, 0, 5.9604644775390625e-08 ;  /* 0x00000001ff427435 */ /* 0x000fe200000001ff */
[----:B------:R-:W-:Y:S02]  /*134b0*/  MOV R65, R68 ;  /* 0x0000004400417202 */ /* 0x000fe40000000f00 */
[----:B------:R-:W-:Y:S02]  /*134c0*/  MOV R245, RZ ;  /* 0x000000ff00f57202 */ /* 0x000fe40000000f00 */
[----:B------:R-:W-:-:S02]  /*134d0*/  MOV R244, 0xffffffff ;  /* 0xffffffff00f47802 */ /* 0x000fc40000000f00 */
[----:B------:R-:W-:Y:S02]  /*134e0*/  MOV R64, 0x13500 ;  /* 0x0001350000407802 */ /* 0x000fe40000000f00 */
[----:B01----:R-:W-:Y:S05]  /*134f0*/  CALL.REL.NOINC `($__internal_131_$__cuda_sm70_shflsync_up) ;  /* 0x00001df000007944 */ /* 0x003fea0003c00000 */
[----:B-1----:R-:W-:Y:S01]  /*13500*/  MOV R69, R66 ;  /* 0x0000004200457202 */ /* 0x002fe20000000f00 */
[----:B------:R-:W-:Y:S01]  /*13510*/  HFMA2.MMA R66, -RZ, RZ, 0, 5.9604644775390625e-08 ;  /* 0x00000001ff427435 */ /* 0x000fe200000001ff */
[----:B------:R-:W-:Y:S02]  /*13520*/  MOV R65, R70 ;  /* 0x0000004600417202 */ /* 0x000fe40000000f00 */
[----:B------:R-:W-:Y:S02]  /*13530*/  MOV R245, RZ ;  /* 0x000000ff00f57202 */ /* 0x000fe40000000f00 */
[----:B------:R-:W-:Y:S02]  /*13540*/  MOV R244, 0xffffffff ;  /* 0xffffffff00f47802 */ /* 0x000fe40000000f00 */
[----:B------:R-:W-:Y:S02]  /*13550*/  MOV R64, 0x13570 ;  /* 0x0001357000407802 */ /* 0x000fe40000000f00 */
[----:B------:R-:W-:Y:S05]  /*13560*/  CALL.REL.NOINC `($__internal_131_$__cuda_sm70_shflsync_up) ;  /* 0x00001d8000007944 */ /* 0x000fea0003c00000 */
[----:B-1----:R-:W-:Y:S01]  /*13570*/  MOV R71, R66 ;  /* 0x0000004200477202 */ /* 0x002fe20000000f00 */
[----:B------:R-:W-:Y:S01]  /*13580*/  HFMA2.MMA R66, -RZ, RZ, 0, 5.9604644775390625e-08 ;  /* 0x00000001ff427435 */ /* 0x000fe200000001ff */
[----:B------:R-:W-:-:S02]  /*13590*/  MOV R65, R241 ;  /* 0x000000f100417202 */ /* 0x000fc40000000f00 */
[----:B------:R-:W-:Y:S02]  /*135a0*/  MOV R245, RZ ;  /* 0x000000ff00f57202 */ /* 0x000fe40000000f00 */
[----:B------:R-:W-:Y:S02]  /*135b0*/  MOV R244, 0xffffffff ;  /* 0xffffffff00f47802 */ /* 0x000fe40000000f00 */
[----:B------:R-:W-:Y:S02]  /*135c0*/  MOV R64, 0x135e0 ;  /* 0x000135e000407802 */ /* 0x000fe40000000f00 */
[----:B------:R-:W-:Y:S05]  /*135d0*/  CALL.REL.NOINC `($__internal_131_$__cuda_sm70_shflsync_up) ;  /* 0x00001d1000007944 */ /* 0x000fea0003c00000 */
        /* <DEDUP_REMOVED lines=20> */
[----:B------:R-:W-:Y:S05]  /*13720*/  CALL.REL.NOINC `($__internal_131_$__cuda_sm70_shflsync_up) ;  /* 0x00001bc000007944 */ /* 0x000fea0003c00000 */
[----:B-1----:R-:W-:Y:S01]  /*13730*/  MOV R67, R66 ;  /* 0x0000004200437202 */ /* 0x002fe20000000f00 */
[----:B------:R-:W-:Y:S01]  /*13740*/  HFMA2.MMA R66, -RZ, RZ, 0, 1.1920928955078125e-07 ;  /* 0x00000002ff427435 */ /* 0x000fe200000001ff */
[----:B------:R-:W-:Y:S02]  /*13750*/  MOV R65, R68 ;  /* 0x0000004400417202 */ /* 0x000fe40000000f00 */
[----:B------:R-:W-:Y:S02]  /*13760*/  MOV R245, RZ ;  /* 0x000000ff00f57202 */ /* 0x000fe40000000f00 */
[----:B------:R-:W-:-:S02]  /*13770*/  MOV R244, 0xffffffff ;  /* 0xffffffff00f47802 */ /* 0x000fc40000000f00 */
[----:B------:R-:W-:Y:S02]  /*13780*/  MOV R64, 0x137a0 ;  /* 0x000137a000407802 */ /* 0x000fe40000000f00 */
[----:B------:R-:W-:Y:S05]  /*13790*/  CALL.REL.NOINC `($__internal_131_$__cuda_sm70_shflsync_up) ;  /* 0x00001b5000007944 */ /* 0x000fea0003c00000 */
[----:B-1----:R-:W-:Y:S01]  /*137a0*/  MOV R69, R66 ;  /* 0x0000004200457202 */ /* 0x002fe20000000f00 */
[----:B------:R-:W-:Y:S01]  /*137b0*/  HFMA2.MMA R66, -RZ, RZ, 0, 1.1920928955078125e-07 ;  /* 0x00000002ff427435 */ /* 0x000fe200000001ff */
[----:B------:R-:W-:Y:S02]  /*137c0*/  MOV R65, R70 ;  /* 0x0000004600417202 */ /* 0x000fe40000000f00 */
[----:B------:R-:W-:Y:S02]  /*137d0*/  MOV R245, RZ ;  /* 0x000000ff00f57202 */ /* 0x000fe40000000f00 */
[----:B------:R-:W-:Y:S02]  /*137e0*/  MOV R244, 0xffffffff ;  /* 0xffffffff00f47802 */ /* 0x000fe40000000f00 */
[----:B------:R-:W-:Y:S02]  /*137f0*/  MOV R64, 0x13810 ;  /* 0x0001381000407802 */ /* 0x000fe40000000f00 */
[----:B------:R-:W-:Y:S05]  /*13800*/  CALL.REL.NOINC `($__internal_131_$__cuda_sm70_shflsync_up) ;  /* 0x00001ae000007944 */ /* 0x000fea0003c00000 */
[----:B-1----:R-:W-:Y:S01]  /*13810*/  MOV R71, R66 ;  /* 0x0000004200477202 */ /* 0x002fe20000000f00 */
[----:B------:R-:W-:Y:S01]  /*13820*/  HFMA2.MMA R66, -RZ, RZ, 0, 1.1920928955078125e-07 ;  /* 0x00000002ff427435 */ /* 0x000fe200000001ff */
[----:B------:R-:W-:-:S02]  /*13830*/  MOV R65, R241 ;  /* 0x000000f100417202 */ /* 0x000fc40000000f00 */
[----:B------:R-:W-:Y:S02]  /*13840*/  MOV R245, RZ ;  /* 0x000000ff00f57202 */ /* 0x000fe40000000f00 */
[----:B------:R-:W-:Y:S02]  /*13850*/  MOV R244, 0xffffffff ;  /* 0xffffffff00f47802 */ /* 0x000fe40000000f00 */
[----:B------:R-:W-:Y:S02]  /*13860*/  MOV R64, 0x13880 ;  /* 0x0001388000407802 */ /* 0x000fe40000000f00 */
[----:B------:R-:W-:Y:S05]  /*13870*/  CALL.REL.NOINC `($__internal_131_$__cuda_sm70_shflsync_up) ;  /* 0x00001a7000007944 */ /* 0x000fea0003c00000 */
        /* <DEDUP_REMOVED lines=19> */
[----:B------:R-:W-:Y:S05]  /*139b0*/  CALL.REL.NOINC `($__internal_131_$__cuda_sm70_shflsync_up) ;  /* 0x0000193000007944 */ /* 0x000fea0003c00000 */
[----:B-1----:R-:W-:Y:S01]  /*139c0*/  MOV R67, R66 ;  /* 0x0000004200437202 */ /* 0x002fe20000000f00 */
[----:B------:R-:W-:Y:S01]  /*139d0*/  HFMA2.MMA R66, -RZ, RZ, 0, 2.384185791015625e-07 ;  /* 0x00000004ff427435 */ /* 0x000fe200000001ff */
[----:B------:R-:W-:Y:S02]  /*139e0*/  MOV R65, R68 ;  /* 0x0000004400417202 */ /* 0x000fe40000000f00 */
[----:B------:R-:W-:Y:S02]  /*139f0*/  MOV R245, RZ ;  /* 0x000000ff00f57202 */ /* 0x000fe40000000f00 */
[----:B------:R-:W-:-:S02]  /*13a00*/  MOV R244, 0xffffffff ;  /* 0xffffffff00f47802 */ /* 0x000fc40000000f00 */
[----:B------:R-:W-:Y:S02]  /*13a10*/  MOV R64, 0x13a30 ;  /* 0x00013a3000407802 */ /* 0x000fe40000000f00 */
[----:B------:R-:W-:Y:S05]  /*13a20*/  CALL.REL.NOINC `($__internal_131_$__cuda_sm70_shflsync_up) ;  /* 0x000018c000007944 */ /* 0x000fea0003c00000 */
[----:B-1----:R-:W-:Y:S01]  /*13a30*/  MOV R69, R66 ;  /* 0x0000004200457202 */ /* 0x002fe20000000f00 */
[----:B------:R-:W-:Y:S01]  /*13a40*/  HFMA2.MMA R66, -RZ, RZ, 0, 2.384185791015625e-07 ;  /* 0x00000004ff427435 */ /* 0x000fe200000001ff */
[----:B------:R-:W-:Y:S02]  /*13a50*/  MOV R65, R71 ;  /* 0x0000004700417202 */ /* 0x000fe40000000f00 */
[----:B------:R-:W-:Y:S02]  /*13a60*/  MOV R245, RZ ;  /* 0x000000ff00f57202 */ /* 0x000fe40000000f00 */
[----:B------:R-:W-:Y:S02]  /*13a70*/  MOV R244, 0xffffffff ;  /* 0xffffffff00f47802 */ /* 0x000fe40000000f00 */
[----:B------:R-:W-:Y:S02]  /*13a80*/  MOV R64, 0x13aa0 ;  /* 0x00013aa000407802 */ /* 0x000fe40000000f00 */
[----:B------:R-:W-:Y:S05]  /*13a90*/  CALL.REL.NOINC `($__internal_131_$__cuda_sm70_shflsync_up) ;  /* 0x0000185000007944 */ /* 0x000fea0003c00000 */
[----:B-1----:R-:W-:Y:S01]  /*13aa0*/  MOV R241, R66 ;  /* 0x0000004200f17202 */ /* 0x002fe20000000f00 */
[----:B------:R-:W-:Y:S01]  /*13ab0*/  HFMA2.MMA R66, -RZ, RZ, 0, 2.384185791015625e-07 ;  /* 0x00000004ff427435 */ /* 0x000fe200000001ff */
        /* <DEDUP_REMOVED lines=22> */
[----:B------:R-:W-:Y:S05]  /*13c20*/  CALL.REL.NOINC `($__internal_131_$__cuda_sm70_shflsync_up) ;  /* 0x000016c000007944 */ /* 0x000fea0003c00000 */
[----:B-1----:R-:W-:Y:S01]  /*13c30*/  MOV R67, R66 ;  /* 0x0000004200437202 */ /* 0x002fe20000000f00 */
[----:B------:R-:W-:Y:S01]  /*13c40*/  HFMA2.MMA R66, -RZ, RZ, 0, 4.76837158203125e-07 ;  /* 0x00000008ff427435 */ /* 0x000fe200000001ff */
[----:B------:R-:W-:Y:S02]  /*13c50*/  MOV R65, R68 ;  /* 0x0000004400417202 */ /* 0x000fe40000000f00 */
[----:B------:R-:W-:Y:S02]  /*13c60*/  MOV R245, RZ ;  /* 0x000000ff00f57202 */ /* 0x000fe40000000f00 */
[----:B------:R-:W-:Y:S02]  /*13c70*/  MOV R244, 0xffffffff ;  /* 0xffffffff00f47802 */ /* 0x000fe40000000f00 */
[----:B------:R-:W-:Y:S02]  /*13c80*/  MOV R64, 0x13ca0 ;  /* 0x00013ca000407802 */ /* 0x000fe40000000f00 */
[----:B------:R-:W-:Y:S05]  /*13c90*/  CALL.REL.NOINC `($__internal_131_$__cuda_sm70_shflsync_up) ;  /* 0x0000165000007944 */ /* 0x000fea0003c00000 */
[----:B-1----:R-:W-:Y:S01]  /*13ca0*/  MOV R69, R66 ;  /* 0x0000004200457202 */ /* 0x002fe20000000f00 */
[----:B------:R-:W-:Y:S01]  /*13cb0*/  HFMA2.MMA R66, -RZ, RZ, 0, 4.76837158203125e-07 ;  /* 0x00000008ff427435 */ /* 0x000fe200000001ff */
[----:B------:R-:W-:-:S02]  /*13cc0*/  MOV R65, R71 ;  /* 0x0000004700417202 */ /* 0x000fc40000000f00 */
[----:B------:R-:W-:Y:S02]  /*13cd0*/  MOV R245, RZ ;  /* 0x000000ff00f57202 */ /* 0x000fe40000000f00 */
[----:B------:R-:W-:Y:S02]  /*13ce0*/  MOV R244, 0xffffffff ;  /* 0xffffffff00f47802 */ /* 0x000fe40000000f00 */
[----:B------:R-:W-:Y:S02]  /*13cf0*/  MOV R64, 0x13d10 ;  /* 0x00013d1000407802 */ /* 0x000fe40000000f00 */
[----:B------:R-:W-:Y:S05]  /*13d00*/  CALL.REL.NOINC `($__internal_131_$__cuda_sm70_shflsync_up) ;  /* 0x000015e000007944 */ /* 0x000fea0003c00000 */
[----:B-1----:R-:W-:Y:S01]  /*13d10*/  MOV R241, R66 ;  /* 0x0000004200f17202 */ /* 0x002fe20000000f00 */
[----:B------:R-:W-:Y:S01]  /*13d20*/  HFMA2.MMA R66, -RZ, RZ, 0, 4.76837158203125e-07 ;  /* 0x00000008ff427435 */ /* 0x000fe200000001ff */
[----:B------:R-:W-:Y:S02]  /*13d30*/  MOV R65, R70 ;  /* 0x0000004600417202 */ /* 0x000fe40000000f00 */
[----:B------:R-:W-:Y:S02]  /*13d40*/  MOV R245, RZ ;  /* 0x000000ff00f57202 */ /* 0x000fe40000000f00 */
[----:B------:R-:W-:-:S02]  /*13d50*/  MOV R244, 0xffffffff ;  /* 0xffffffff00f47802 */ /* 0x000fc40000000f00 */
[----:B------:R-:W-:Y:S02]  /*13d60*/  MOV R64, 0x13d80 ;  /* 0x00013d8000407802 */ /* 0x000fe40000000f00 */
[----:B------:R-:W-:Y:S05]  /*13d70*/  CALL.REL.NOINC `($__internal_131_$__cuda_sm70_shflsync_up) ;  /* 0x0000157000007944 */ /* 0x000fea0003c00000 */
        /* <DEDUP_REMOVED lines=21> */
[----:B------:R-:W-:Y:S05]  /*13ed0*/  CALL.REL.NOINC `($__internal_131_$__cuda_sm70_shflsync_up) ;  /* 0x0000141000007944 */ /* 0x000fea0003c00000 */
[----:B-1----:R-:W-:Y:S01]  /*13ee0*/  MOV R67, R66 ;  /* 0x0000004200437202 */ /* 0x002fe20000000f00 */
[----:B------:R-:W-:Y:S01]  /*13ef0*/  HFMA2.MMA R66, -RZ, RZ, 0, 9.5367431640625e-07 ;  /* 0x00000010ff427435 */ /* 0x000fe200000001ff */
[----:B------:R-:W-:Y:S02]  /*13f00*/  MOV R65, R68 ;  /* 0x0000004400417202 */ /* 0x000fe40000000f00 */
[----:B------:R-:W-:Y:S02]  /*13f10*/  MOV R245, RZ ;  /* 0x000000ff00f57202 */ /* 0x000fe40000000f00 */
[----:B------:R-:W-:Y:S02]  /*13f20*/  MOV R244, 0xffffffff ;  /* 0xffffffff00f47802 */ /* 0x000fe40000000f00 */
[----:B------:R-:W-:-:S02]  /*13f30*/  MOV R64, 0x13f50 ;  /* 0x00013f5000407802 */ /* 0x000fc40000000f00 */
[----:B------:R-:W-:Y:S05]  /*13f40*/  CALL.REL.NOINC `($__internal_131_$__cuda_sm70_shflsync_up) ;  /* 0x000013a000007944 */ /* 0x000fea0003c00000 */
[----:B-1----:R-:W-:Y:S01]  /*13f50*/  MOV R68, R66 ;  /* 0x0000004200447202 */ /* 0x002fe20000000f00 */
[----:B------:R-:W-:Y:S01]  /*13f60*/  HFMA2.MMA R66, -RZ, RZ, 0, 9.5367431640625e-07 ;  /* 0x00000010ff427435 */ /* 0x000fe200000001ff */
[----:B------:R-:W-:-:S02]  /*13f70*/  MOV R65, R71 ;  /* 0x0000004700417202 */ /* 0x000fc40000000f00 */
[----:B------:R-:W-:Y:S02]  /*13f80*/  MOV R245, RZ ;  /* 0x000000ff00f57202 */ /* 0x000fe40000000f00 */
[----:B------:R-:W-:Y:S02]  /*13f90*/  MOV R244, 0xffffffff ;  /* 0xffffffff00f47802 */ /* 0x000fe40000000f00 */
[----:B------:R-:W-:Y:S02]  /*13fa0*/  MOV R64, 0x13fc0 ;  /* 0x00013fc000407802 */ /* 0x000fe40000000f00 */
[----:B------:R-:W-:Y:S05]  /*13fb0*/  CALL.REL.NOINC `($__internal_131_$__cuda_sm70_shflsync_up) ;  /* 0x0000133000007944 */ /* 0x000fea0003c00000 */
[----:B-1----:R-:W-:Y:S01]  /*13fc0*/  MOV R71, R66 ;  /* 0x0000004200477202 */ /* 0x002fe20000000f00 */
[----:B------:R-:W-:Y:S01]  /*13fd0*/  HFMA2.MMA R66, -RZ, RZ, 0, 9.5367431640625e-07 ;  /* 0x00000010ff427435 */ /* 0x000fe200000001ff */
[----:B------:R-:W-:Y:S02]  /*13fe0*/  MOV R65, R70 ;  /* 0x0000004600417202 */ /* 0x000fe40000000f00 */
[----:B------:R-:W-:Y:S02]  /*13ff0*/  MOV R245, RZ ;  /* 0x000000ff00f57202 */ /* 0x000fe40000000f00 */
[----:B------:R-:W-:-:S02]  /*14000*/  MOV R244, 0xffffffff ;  /* 0xffffffff00f47802 */ /* 0x000fc40000000f00 */
[----:B------:R-:W-:Y:S02]  /*14010*/  MOV R64, 0x14030 ;  /* 0x0001403000407802 */ /* 0x000fe40000000f00 */
[----:B------:R-:W-:Y:S05]  /*14020*/  CALL.REL.NOINC `($__internal_131_$__cuda_sm70_shflsync_up) ;  /* 0x000012c000007944 */ /* 0x000fea0003c00000 */
[----:B-1----:R-:W-:Y:S01]  /*14030*/  MOV R64, R66 ;  /* 0x0000004200407202 */ /* 0x002fe20000000f00 */
[----:B------:R-:W-:Y:S05]  /*14040*/  BRA `(.L_x_5529) ;  /* 0xffff6d9000007947 */ /* 0x000fea000383ffff */
.L_x_5426:
[----:B-1----:R-:W-:Y:S01]  /*14050*/  HFMA2.MMA R66, -RZ, RZ, 0, 5.9604644775390625e-08 ;  /* 0x00000001ff427435 */ /* 0x002fe200000001ff */
[----:B------:R-:W-:Y:S02]  /*14060*/  MOV R65, R70 ;  /* 0x0000004600417202 */ /* 0x000fe40000000f00 */
[----:B------:R-:W-:Y:S02]  /*14070*/  MOV R245, RZ ;  /* 0x000000ff00f57202 */ /* 0x000fe40000000f00 */
[----:B------:R-:W-:Y:S02]  /*14080*/  MOV R244, 0xffffffff ;  /* 0xffffffff00f47802 */ /* 0x000fe40000000f00 */
[----:B------:R-:W-:Y:S02]  /*14090*/  MOV R64, 0x140b0 ;  /* 0x000140b000407802 */ /* 0x000fe40000000f00 */
[----:B0-----:R-:W-:Y:S05]  /*140a0*/  CALL.REL.NOINC `($__internal_131_$__cuda_sm70_shflsync_up) ;  /* 0x0000124000007944 */ /* 0x001fea0003c00000 */
[----:B-1----:R-:W-:Y:S01]  /*140b0*/  MOV R70, R66 ;  /* 0x0000004200467202 */ /* 0x002fe20000000f00 */
[----:B------:R-:W-:Y:S01]  /*140c0*/  HFMA2.MMA R66, -RZ, RZ, 0, 5.9604644775390625e-08 ;  /* 0x00000001ff427435 */ /* 0x000fe200000001ff */
[----:B------:R-:W-:-:S02]  /*140d0*/  MOV R65, R69 ;  /* 0x0000004500417202 */ /* 0x000fc40000000f00 */
[----:B------:R-:W-:Y:S02]  /*140e0*/  MOV R245, RZ ;  /* 0x000000ff00f57202 */ /* 0x000fe40000000f00 */
[----:B------:R-:W-:Y:S02]  /*140f0*/  MOV R244, 0xffffffff ;  /* 0xffffffff00f47802 */ /* 0x000fe40000000f00 */
[----:B------:R-:W-:Y:S02]  /*14100*/  MOV R64, 0x14120 ;  /* 0x0001412000407802 */ /* 0x000fe40000000f00 */
[----:B------:R-:W-:Y:S05]  /*14110*/  CALL.REL.NOINC `($__internal_131_$__cuda_sm70_shflsync_up) ;  /* 0x000011d000007944 */ /* 0x000fea0003c00000 */
[----:B-1----:R-:W-:Y:S01]  /*14120*/  MOV R69, R66 ;  /* 0x0000004200457202 */ /* 0x002fe20000000f00 */
[----:B------:R-:W-:Y:S01]  /*14130*/  HFMA2.MMA R66, -RZ, RZ, 0, 5.9604644775390625e-08 ;  /* 0x00000001ff427435 */ /* 0x000fe200000001ff */
[----:B------:R-:W-:Y:S02]  /*14140*/  MOV R65, R67 ;  /* 0x0000004300417202 */ /* 0x000fe40000000f00 */
[----:B------:R-:W-:Y:S02]  /*14150*/  MOV R245, RZ ;  /* 0x000000ff00f57202 */ /* 0x000fe40000000f00 */
[----:B------:R-:W-:-:S02]  /*14160*/  MOV R244, 0xffffffff ;  /* 0xffffffff00f47802 */ /* 0x000fc40000000f00 */
[----:B------:R-:W-:Y:S02]  /*14170*/  MOV R64, 0x14190 ;  /* 0x0001419000407802 */ /* 0x000fe40000000f00 */
[----:B------:R-:W-:Y:S05]  /*14180*/  CALL.REL.NOINC `($__internal_131_$__cuda_sm70_shflsync_up) ;  /* 0x0000116000007944 */ /* 0x000fea0003c00000 */
        /* <DEDUP_REMOVED lines=8> */
[----:B------:R-:W-:Y:S01]  /*14210*/  HFMA2.MMA R66, -RZ, RZ, 0, 0 ;  /* 0x00000000ff427435 */ /* 0x000fe200000001ff */
[----:B------:R-:W-:-:S02]  /*14220*/  MOV R64, R60 ;  /* 0x0000003c00407202 */ /* 0x000fc40000000f00 */
[----:B------:R-:W-:Y:S02]  /*14230*/  MOV R247, 0xffffffff ;  /* 0xffffffff00f77802 */ /* 0x000fe40000000f00 */
[----:B------:R-:W-:Y:S02]  /*14240*/  MOV R65, 0x14260 ;  /* 0x0001426000417802 */ /* 0x000fe40000000f00 */
[----:B------:R-:W-:Y:S05]  /*14250*/  CALL.REL.NOINC `($__internal_130_$__cuda_sm70_shflsync_idx_p) ;  /* 0x0000102000007944 */ /* 0x000fea0003c00000 */
[----:B-1----:R-:W-:Y:S01]  /*14260*/  MOV R60, R66 ;  /* 0x00000042003c7202 */ /* 0x002fe20000000f00 */
[----:B------:R-:W-:Y:S01]  /*14270*/  HFMA2.MMA R66, -RZ, RZ, 0, 0 ;  /* 0x00000000ff427435 */ /* 0x000fe200000001ff */
[----:B------:R-:W-:Y:S02]  /*14280*/  MOV R64, R61 ;  /* 0x0000003d00407202 */ /* 0x000fe40000000f00 */
[----:B------:R-:W-:Y:S02]  /*14290*/  MOV R247, 0xffffffff ;  /* 0xffffffff00f77802 */ /* 0x000fe40000000f00 */
[----:B------:R-:W-:Y:S02]  /*142a0*/  MOV R65, 0x142c0 ;  /* 0x000142c000417802 */ /* 0x000fe40000000f00 */
[----:B0-----:R-:W-:Y:S05]  /*142b0*/  CALL.REL.NOINC `($__internal_130_$__cuda_sm70_shflsync_idx_p) ;  /* 0x00000fc000007944 */ /* 0x001fea0003c00000 */
[----:B-1----:R-:W-:Y:S01]  /*142c0*/  MOV R61, R66 ;  /* 0x00000042003d7202 */ /* 0x002fe20000000f00 */
[----:B------:R-:W-:Y:S01]  /*142d0*/  HFMA2.MMA R66, -RZ, RZ, 0, 0 ;  /* 0x00000000ff427435 */ /* 0x000fe200000001ff */
[----:B------:R-:W-:-:S02]  /*142e0*/  MOV R64, R62 ;  /* 0x0000003e00407202 */ /* 0x000fc40000000f00 */
[----:B------:R-:W-:Y:S02]  /*142f0*/  MOV R247, 0xffffffff ;  /* 0xffffffff00f77802 */ /* 0x000fe40000000f00 */
[----:B------:R-:W-:Y:S02]  /*14300*/  MOV R65, 0x14320 ;  /* 0x0001432000417802 */ /* 0x000fe40000000f00 */
[----:B0-----:R-:W-:Y:S05]  /*14310*/  CALL.REL.NOINC `($__internal_130_$__cuda_sm70_shflsync_idx_p) ;  /* 0x00000f6000007944 */ /* 0x001fea0003c00000 */
[----:B-1----:R-:W-:Y:S01]  /*14320*/  MOV R62, R66 ;  /* 0x00000042003e7202 */ /* 0x002fe20000000f00 */
[----:B------:R-:W-:Y:S01]  /*14330*/  HFMA2.MMA R66, -RZ, RZ, 0, 0 ;  /* 0x00000000ff427435 */ /* 0x000fe200000001ff */
[----:B------:R-:W-:Y:S02]  /*14340*/  MOV R64, R63 ;  /* 0x0000003f00407202 */ /* 0x000fe40000000f00 */
[----:B------:R-:W-:Y:S02]  /*14350*/  MOV R247, 0xffffffff ;  /* 0xffffffff00f77802 */ /* 0x000fe40000000f00 */
[----:B------:R-:W-:Y:S02]  /*14360*/  MOV R65, 0x14380 ;  /* 0x0001438000417802 */ /* 0x000fe40000000f00 */
[----:B0-----:R-:W-:Y:S05]  /*14370*/  CALL.REL.NOINC `($__internal_130_$__cuda_sm70_shflsync_idx_p) ;  /* 0x00000f0000007944 */ /* 0x001fea0003c00000 */
[----:B-1----:R-:W-:Y:S01]  /*14380*/  MOV R63, R66 ;  /* 0x00000042003f7202 */ /* 0x002fe20000000f00 */
[----:B0-----:R-:W-:Y:S05]  /*14390*/  BRA `(.L_x_5530) ;  /* 0xffff6d4000007947 */ /* 0x001fea000383ffff */
.L_x_5429:
[----:B------:R-:W-:Y:S01]  /*143a0*/  HFMA2.MMA R66, -RZ, RZ, 0, 5.9604644775390625e-08 ;  /* 0x00000001ff427435 */ /* 0x000fe200000001ff */
[----:B------:R-:W-:-:S02]  /*143b0*/  MOV R241, R127 ;  /* 0x0000007f00f17202 */ /* 0x000fc40000000f00 */
[----:B------:R-:W-:Y:S02]  /*143c0*/  MOV R242, 0x1f ;  /* 0x0000001f00f27802 */ /* 0x000fe40000000f00 */
[----:B------:R-:W-:Y:S02]  /*143d0*/  MOV R65, 0xffffffff ;  /* 0xffffffff00417802 */ /* 0x000fe40000000f00 */
[----:B------:R-:W-:Y:S02]  /*143e0*/  MOV R64, 0x14400 ;  /* 0x0001440000407802 */ /* 0x000fe40000000f00 */
[----:B------:R-:W-:Y:S05]  /*143f0*/  CALL.REL.NOINC `($__internal_129_$__cuda_sm70_shflsync_down) ;  /* 0x00000e4000007944 */ /* 0x000fea0003c00000 */
[----:B-1----:R-:W-:Y:S01]  /*14400*/  MOV R67, R66 ;  /* 0x0000004200437202 */ /* 0x002fe20000000f00 */
[----:B------:R-:W-:Y:S05]  /*14410*/  BRA `(.L_x_5531) ;  /* 0xffff7fe000007947 */ /* 0x000fea000383ffff */
.L_x_5430:
[----:B------:R-:W-:Y:S01]  /*14420*/  HFMA2.MMA R66, -RZ, RZ, 0, 5.9604644775390625e-08 ;  /* 0x00000001ff427435 */ /* 0x000fe200000001ff */
[----:B------:R-:W-:Y:S02]  /*14430*/  MOV R241, R69 ;  /* 0x0000004500f17202 */ /* 0x000fe40000000f00 */
[----:B------:R-:W-:Y:S02]  /*14440*/  MOV R242, 0x1f ;  /* 0x0000001f00f27802 */ /* 0x000fe40000000f00 */
[----:B------:R-:W-:-:S02]  /*14450*/  MOV R65, 0xffffffff ;  /* 0xffffffff00417802 */ /* 0x000fc40000000f00 */
[----:B------:R-:W-:Y:S02]  /*14460*/  MOV R64, 0x14480 ;  /* 0x0001448000407802 */ /* 0x000fe40000000f00 */
[----:B01----:R-:W-:Y:S05]  /*14470*/  CALL.REL.NOINC `($__internal_129_$__cuda_sm70_shflsync_down) ;  /* 0x00000dc000007944 */ /* 0x003fea0003c00000 */
[----:B-1----:R-:W-:Y:S01]  /*14480*/  MOV R69, R66 ;  /* 0x0000004200457202 */ /* 0x002fe20000000f00 */
[----:B------:R-:W-:Y:S01]  /*14490*/  HFMA2.MMA R66, -RZ, RZ, 0, 5.9604644775390625e-08 ;  /* 0x00000001ff427435 */ /* 0x000fe200000001ff */
[----:B------:R-:W-:Y:S02]  /*144a0*/  MOV R241, R68 ;  /* 0x0000004400f17202 */ /* 0x000fe40000000f00 */
[----:B------:R-:W-:Y:S02]  /*144b0*/  MOV R242, 0x1f ;  /* 0x0000001f00f27802 */ /* 0x000fe40000000f00 */
[----:B------:R-:W-:Y:S02]  /*144c0*/  MOV R65, 0xffffffff ;  /* 0xffffffff00417802 */ /* 0x000fe40000000f00 */
[----:B------:R-:W-:Y:S02]  /*144d0*/  MOV R64, 0x144f0 ;  /* 0x000144f000407802 */ /* 0x000fe40000000f00 */
[----:B------:R-:W-:Y:S05]  /*144e0*/  CALL.REL.NOINC `($__internal_129_$__cuda_sm70_shflsync_down) ;  /* 0x00000d5000007944 */ /* 0x000fea0003c00000 */
[----:B-1----:R-:W-:Y:S01]  /*144f0*/  MOV R127, R66 ;  /* 0x00000042007f7202 */ /* 0x002fe20000000f00 */
        /* <DEDUP_REMOVED lines=8> */
.L_x_5433:
[----:B------:R-:W-:Y:S01]  /*14580*/  HFMA2.MMA R66, -RZ, RZ, 0, 1.1920928955078125e-07 ;  /* 0x00000002ff427435 */ /* 0x000fe200000001ff */
[----:B------:R-:W-:Y:S02]  /*14590*/  MOV R241, R71 ;  /* 0x0000004700f17202 */ /* 0x000fe40000000f00 */
[----:B------:R-:W-:Y:S02]  /*145a0*/  MOV R242, 0x1f ;  /* 0x0000001f00f27802 */ /* 0x000fe40000000f00 */
[----:B----4-:R-:W-:-:S02]  /*145b0*/  MOV R65, 0xffffffff ;  /* 0xffffffff00417802 */ /* 0x010fc40000000f00 */
[----:B------:R-:W-:Y:S02]  /*145c0*/  MOV R64, 0x145e0 ;  /* 0x000145e000407802 */ /* 0x000fe40000000f00 */
[----:B0123--:R-:W-:Y:S05]  /*145d0*/  CALL.REL.NOINC `($__internal_129_$__cuda_sm70_shflsync_down) ;  /* 0x00000c6000007944 */ /* 0x00ffea0003c00000 */
[----:B-1----:R-:W-:Y:S01]  /*145e0*/  MOV R67, R66 ;  /* 0x0000004200437202 */ /* 0x002fe20000000f00 */
[----:B------:R-:W-:Y:S01]  /*145f0*/  HFMA2.MMA R66, -RZ, RZ, 0, 1.1920928955078125e-07 ;  /* 0x00000002ff427435 */ /* 0x000fe200000001ff */
[----:B------:R-:W-:Y:S02]  /*14600*/  MOV R241, R240 ;  /* 0x000000f000f17202 */ /* 0x000fe40000000f00 */
[----:B------:R-:W-:Y:S02]  /*14610*/  MOV R242, 0x1f ;  /* 0x0000001f00f27802 */ /* 0x000fe40000000f00 */
[----:B------:R-:W-:Y:S02]  /*14620*/  MOV R65, 0xffffffff ;  /* 0xffffffff00417802 */ /* 0x000fe40000000f00 */
[----:B------:R-:W-:Y:S02]  /*14630*/  MOV R64, 0x14650 ;  /* 0x0001465000407802 */ /* 0x000fe40000000f00 */
[----:B------:R-:W-:Y:S05]  /*14640*/  CALL.REL.NOINC `($__internal_129_$__cuda_sm70_shflsync_down) ;  /* 0x00000bf000007944 */ /* 0x000fea0003c00000 */
[----:B-1----:R-:W-:Y:S01]  /*14650*/  MOV R69, R66 ;  /* 0x0000004200457202 */ /* 0x002fe20000000f00 */
[----:B------:R-:W-:Y:S01]  /*14660*/  HFMA2.MMA R66, -RZ, RZ, 0, 1.1920928955078125e-07 ;  /* 0x00000002ff427435 */ /* 0x000fe200000001ff */
[----:B------:R-:W-:-:S02]  /*14670*/  MOV R241, R68 ;  /* 0x0000004400f17202 */ /* 0x000fc40000000f00 */
[----:B------:R-:W-:Y:S02]  /*14680*/  MOV R242, 0x1f ;  /* 0x0000001f00f27802 */ /* 0x000fe40000000f00 */
[----:B------:R-:W-:Y:S02]  /*14690*/  MOV R65, 0xffffffff ;  /* 0xffffffff00417802 */ /* 0x000fe40000000f00 */
[----:B------:R-:W-:Y:S02]  /*146a0*/  MOV R64, 0x146c0 ;  /* 0x000146c000407802 */ /* 0x000fe40000000f00 */
[----:B------:R-:W-:Y:S05]  /*146b0*/  CALL.REL.NOINC `($__internal_129_$__cuda_sm70_shflsync_down) ;  /* 0x00000b8000007944 */ /* 0x000fea0003c00000 */
[----:B-1----:R-:W-:Y:S01]  /*146c0*/  MOV R70, R66 ;  /* 0x0000004200467202 */ /* 0x002fe20000000f00 */
[----:B------:R-:W-:Y:S01]  /*146d0*/  HFMA2.MMA R66, -RZ, RZ, 0, 1.1920928955078125e-07 ;  /* 0x00000002ff427435 */ /* 0x000fe200000001ff */
[----:B------:R-:W-:Y:S02]  /*146e0*/  MOV R241, R126 ;  /* 0x0000007e00f17202 */ /* 0x000fe40000000f00 */
[----:B------:R-:W-:Y:S02]  /*146f0*/  MOV R242, 0x1f ;  /* 0x0000001f00f27802 */ /* 0x000fe40000000f00 */
[----:B------:R-:W-:-:S02]  /*14700*/  MOV R65, 0xffffffff ;  /* 0xffffffff00417802 */ /* 0x000fc40000000f00 */
[----:B------:R-:W-:Y:S02]  /*14710*/  MOV R64, 0x14730 ;  /* 0x0001473000407802 */ /* 0x000fe40000000f00 */
[----:B------:R-:W-:Y:S05]  /*14720*/  CALL.REL.NOINC `($__internal_129_$__cuda_sm70_shflsync_down) ;  /* 0x00000b1000007944 */ /* 0x000fea0003c00000 */
[----:B-1----:R-:W-:Y:S01]  /*14730*/  MOV R65, R66 ;  /* 0x0000004200417202 */ /* 0x002fe20000000f00 */
[----:B------:R-:W-:Y:S05]  /*14740*/  BRA `(.L_x_5533) ;  /* 0xffff7e3000007947 */ /* 0x000fea000383ffff */
.L_x_5436:
[----:B------:R-:W-:Y:S01]  /*14750*/  HFMA2.MMA R66, -RZ, RZ, 0, 2.384185791015625e-07 ;  /* 0x00000004ff427435 */ /* 0x000fe200000001ff */
[----:B------:R-:W-:Y:S02]  /*14760*/  MOV R241, R71 ;  /* 0x0000004700f17202 */ /* 0x000fe40000000f00 */
[----:B------:R-:W-:Y:S02]  /*14770*/  MOV R242, 0x1f ;  /* 0x0000001f00f27802 */ /* 0x000fe40000000f00 */
[----:B----4-:R-:W-:Y:S02]  /*14780*/  MOV R65, 0xffffffff ;  /* 0xffffffff00417802 */ /* 0x010fe40000000f00 */
[----:B------:R-:W-:Y:S02]  /*14790*/  MOV R64, 0x147b0 ;  /* 0x000147b000407802 */ /* 0x000fe40000000f00 */
[----:B0123--:R-:W-:Y:S05]  /*147a0*/  CALL.REL.NOINC `($__internal_129_$__cuda_sm70_shflsync_down) ;  /* 0x00000a9000007944 */ /* 0x00ffea0003c00000 */
[----:B-1----:R-:W-:Y:S01]  /*147b0*/  MOV R67, R66 ;  /* 0x0000004200437202 */ /* 0x002fe20000000f00 */
[----:B------:R-:W-:Y:S05]  /*147c0*/  BRA `(.L_x_5534) ;  /* 0xffff7ec000007947 */ /* 0x000fea000383ffff */
.L_x_5437:
[----:B------:R-:W-:Y:S01]  /*147d0*/  HFMA2.MMA R66, -RZ, RZ, 0, 2.384185791015625e-07 ;  /* 0x00000004ff427435 */ /* 0x000fe200000001ff */
[----:B------:R-:W-:-:S02]  /*147e0*/  MOV R241, R240 ;  /* 0x000000f000f17202 */ /* 0x000fc40000000f00 */
[----:B------:R-:W-:Y:S02]  /*147f0*/  MOV R242, 0x1f ;  /* 0x0000001f00f27802 */ /* 0x000fe40000000f00 */
[----:B----4-:R-:W-:Y:S02]  /*14800*/  MOV R65, 0xffffffff ;  /* 0xffffffff00417802 */ /* 0x010fe40000000f00 */
[----:B------:R-:W-:Y:S02]  /*14810*/  MOV R64, 0x14830 ;  /* 0x0001483000407802 */ /* 0x000fe40000000f00 */
[----:B0123--:R-:W-:Y:S05]  /*14820*/  CALL.REL.NOINC `($__internal_129_$__cuda_sm70_shflsync_down) ;  /* 0x00000a1000007944 */ /* 0x00ffea0003c00000 */
[----:B-1----:R-:W-:Y:S01]  /*14830*/  MOV R69, R66 ;  /* 0x0000004200457202 */ /* 0x002fe20000000f00 */
[----:B------:R-:W-:Y:S01]  /*14840*/  HFMA2.MMA R66, -RZ, RZ, 0, 2.384185791015625e-07 ;  /* 0x00000004ff427435 */ /* 0x000fe200000001ff */
[----:B------:R-:W-:Y:S02]  /*14850*/  MOV R241, R68 ;  /* 0x0000004400f17202 */ /* 0x000fe40000000f00 */
[----:B------:R-:W-:Y:S02]  /*14860*/  MOV R242, 0x1f ;  /* 0x0000001f00f27802 */ /* 0x000fe40000000f00 */
[----:B------:R-:W-:-:S02]  /*14870*/  MOV R65, 0xffffffff ;  /* 0xffffffff00417802 */ /* 0x000fc40000000f00 */
[----:B------:R-:W-:Y:S02]  /*14880*/  MOV R64, 0x148a0 ;  /* 0x000148a000407802 */ /* 0x000fe40000000f00 */
[----:B------:R-:W-:Y:S05]  /*14890*/  CALL.REL.NOINC `($__internal_129_$__cuda_sm70_shflsync_down) ;  /* 0x000009a000007944 */ /* 0x000fea0003c00000 */
[----:B-1----:R-:W-:Y:S01]  /*148a0*/  MOV R70, R66 ;  /* 0x0000004200467202 */ /* 0x002fe20000000f00 */
[----:B------:R-:W-:Y:S01]  /*148b0*/  HFMA2.MMA R66, -RZ, RZ, 0, 2.384185791015625e-07 ;  /* 0x00000004ff427435 */ /* 0x000fe200000001ff */
[----:B------:R-:W-:Y:S02]  /*148c0*/  MOV R241, R126 ;  /* 0x0000007e00f17202 */ /* 0x000fe40000000f00 */
[----:B------:R-:W-:Y:S02]  /*148d0*/  MOV R242, 0x1f ;  /* 0x0000001f00f27802 */ /* 0x000fe40000000f00 */
[----:B------:R-:W-:Y:S02]  /*148e0*/  MOV R65, 0xffffffff ;  /* 0xffffffff00417802 */ /* 0x000fe40000000f00 */
[----:B------:R-:W-:Y:S02]  /*148f0*/  MOV R64, 0x14910 ;  /* 0x0001491000407802 */ /* 0x000fe40000000f00 */
[----:B------:R-:W-:Y:S05]  /*14900*/  CALL.REL.NOINC `($__internal_129_$__cuda_sm70_shflsync_down) ;  /* 0x0000093000007944 */ /* 0x000fea0003c00000 */
[----:B-1----:R-:W-:Y:S01]  /*14910*/  MOV R65, R66 ;  /* 0x0000004200417202 */ /* 0x002fe20000000f00 */
[----:B------:R-:W-:Y:S05]  /*14920*/  BRA `(.L_x_5535) ;  /* 0xffff7da000007947 */ /* 0x000fea000383ffff */
.L_x_5440:
[----:B------:R-:W-:Y:S01]  /*14930*/  HFMA2.MMA R66, -RZ, RZ, 0, 4.76837158203125e-07 ;  /* 0x00000008ff427435 */ /* 0x000fe200000001ff */
[----:B------:R-:W-:-:S02]  /*14940*/  MOV R241, R71 ;  /* 0x0000004700f17202 */ /* 0x000fc40000000f00 */
[----:B------:R-:W-:Y:S02]  /*14950*/  MOV R242, 0x1f ;  /* 0x0000001f00f27802 */ /* 0x000fe40000000f00 */
[----:B----4-:R-:W-:Y:S02]  /*14960*/  MOV R65, 0xffffffff ;  /* 0xffffffff00417802 */ /* 0x010fe40000000f00 */
[----:B------:R-:W-:Y:S02]  /*14970*/  MOV R64, 0x14990 ;  /* 0x0001499000407802 */ /* 0x000fe40000000f00 */
[----:B0123--:R-:W-:Y:S05]  /*14980*/  CALL.REL.NOINC `($__internal_129_$__cuda_sm70_shflsync_down) ;  /* 0x000008b000007944 */ /* 0x00ffea0003c00000 */
[----:B-1----:R-:W-:Y:S01]  /*14990*/  MOV R67, R66 ;  /* 0x0000004200437202 */ /* 0x002fe20000000f00 */
[----:B------:R-:W-:Y:S01]  /*149a0*/  HFMA2.MMA R66, -RZ, RZ, 0, 4.76837158203125e-07 ;  /* 0x00000008ff427435 */ /* 0x000fe200000001ff */
[----:B------:R-:W-:Y:S02]  /*149b0*/  MOV R241, R240 ;  /* 0x000000f000f17202 */ /* 0x000fe40000000f00 */
[----:B------:R-:W-:Y:S02]  /*149c0*/  MOV R242, 0x1f ;  /* 0x0000001f00f27802 */ /* 0x000fe40000000f00 */
[----:B------:R-:W-:-:S02]  /*149d0*/  MOV R65, 0xffffffff ;  /* 0xffffffff00417802 */ /* 0x000fc40000000f00 */
[----:B------:R-:W-:Y:S02]  /*149e0*/  MOV R64, 0x14a00 ;  /* 0x00014a0000407802 */ /* 0x000fe40000000f00 */
[----:B------:R-:W-:Y:S05]  /*149f0*/  CALL.REL.NOINC `($__internal_129_$__cuda_sm70_shflsync_down) ;  /* 0x0000084000007944 */ /* 0x000fea0003c00000 */
[----:B-1----:R-:W-:Y:S01]  /*14a00*/  MOV R69, R66 ;  /* 0x0000004200457202 */ /* 0x002fe20000000f00 */
[----:B------:R-:W-:Y:S01]  /*14a10*/  HFMA2.MMA R66, -RZ, RZ, 0, 4.76837158203125e-07 ;  /* 0x00000008ff427435 */ /* 0x000fe200000001ff */
[----:B------:R-:W-:Y:S02]  /*14a20*/  MOV R241, R68 ;  /* 0x0000004400f17202 */ /* 0x000fe40000000f00 */
[----:B------:R-:W-:Y:S02]  /*14a30*/  MOV R242, 0x1f ;  /* 0x0000001f00f27802 */ /* 0x000fe40000000f00 */
[----:B------:R-:W-:Y:S02]  /*14a40*/  MOV R65, 0xffffffff ;  /* 0xffffffff00417802 */ /* 0x000fe40000000f00 */
[----:B------:R-:W-:Y:S02]  /*14a50*/  MOV R64, 0x14a70 ;  /* 0x00014a7000407802 */ /* 0x000fe40000000f00 */
[----:B------:R-:W-:Y:S05]  /*14a60*/  CALL.REL.NOINC `($__internal_129_$__cuda_sm70_shflsync_down) ;  /* 0x000007d000007944 */ /* 0x000fea0003c00000 */
[----:B-1----:R-:W-:Y:S01]  /*14a70*/  MOV R70, R66 ;  /* 0x0000004200467202 */ /* 0x002fe20000000f00 */
[----:B------:R-:W-:Y:S01]  /*14a80*/  HFMA2.MMA R66, -RZ, RZ, 0, 4.76837158203125e-07 ;  /* 0x00000008ff427435 */ /* 0x000fe200000001ff */
[----:B------:R-:W-:-:S02]  /*14a90*/  MOV R241, R126 ;  /* 0x0000007e00f17202 */ /* 0x000fc40000000f00 */
[----:B------:R-:W-:Y:S02]  /*14aa0*/  MOV R242, 0x1f ;  /* 0x0000001f00f27802 */ /* 0x000fe40000000f00 */
[----:B------:R-:W-:Y:S02]  /*14ab0*/  MOV R65, 0xffffffff ;  /* 0xffffffff00417802 */ /* 0x000fe40000000f00 */
[----:B------:R-:W-:Y:S02]  /*14ac0*/  MOV R64, 0x14ae0 ;  /* 0x00014ae000407802 */ /* 0x000fe40000000f00 */
[----:B------:R-:W-:Y:S05]  /*14ad0*/  CALL.REL.NOINC `($__internal_129_$__cuda_sm70_shflsync_down) ;  /* 0x0000076000007944 */ /* 0x000fea0003c00000 */
[----:B-1----:R-:W-:Y:S01]  /*14ae0*/  MOV R65, R66 ;  /* 0x0000004200417202 */ /* 0x002fe20000000f00 */
[----:B------:R-:W-:Y:S05]  /*14af0*/  BRA `(.L_x_5536) ;  /* 0xffff7d1000007947 */ /* 0x000fea000383ffff */
.L_x_5443:
[----:B------:R-:W-:Y:S01]  /*14b00*/  HFMA2.MMA R66, -RZ, RZ, 0, 9.5367431640625e-07 ;  /* 0x00000010ff427435 */ /* 0x000fe200000001ff */
[----:B------:R-:W-:Y:S02]  /*14b10*/  MOV R241, R71 ;  /* 0x0000004700f17202 */ /* 0x000fe40000000f00 */
[----:B------:R-:W-:Y:S02]  /*14b20*/  MOV R242, 0x1f ;  /* 0x0000001f00f27802 */ /* 0x000fe40000000f00 */
[----:B----4-:R-:W-:-:S02]  /*14b30*/  MOV R65, 0xffffffff ;  /* 0xffffffff00417802 */ /* 0x010fc40000000f00 */
[----:B------:R-:W-:Y:S02]  /*14b40*/  MOV R64, 0x14b60 ;  /* 0x00014b6000407802 */ /* 0x000fe40000000f00 */
[----:B0123--:R-:W-:Y:S05]  /*14b50*/  CALL.REL.NOINC `($__internal_129_$__cuda_sm70_shflsync_down) ;  /* 0x000006e000007944 */ /* 0x00ffea0003c00000 */
[----:B-1----:R-:W-:Y:S01]  /*14b60*/  MOV R67, R66 ;  /* 0x0000004200437202 */ /* 0x002fe20000000f00 */
[----:B------:R-:W-:Y:S05]  /*14b70*/  BRA `(.L_x_5537) ;  /* 0xffff7da000007947 */ /* 0x000fea000383ffff */
.L_x_5444:
[----:B------:R-:W-:Y:S01]  /*14b80*/  HFMA2.MMA R66, -RZ, RZ, 0, 9.5367431640625e-07 ;  /* 0x00000010ff427435 */ /* 0x000fe200000001ff */
[----:B------:R-:W-:Y:S02]  /*14b90*/  MOV R241, R240 ;  /* 0x000000f000f17202 */ /* 0x000fe40000000f00 */
[----:B------:R-:W-:Y:S02]  /*14ba0*/  MOV R242, 0x1f ;  /* 0x0000001f00f27802 */ /* 0x000fe40000000f00 */
[----:B----4-:R-:W-:Y:S02]  /*14bb0*/  MOV R65, 0xffffffff ;  /* 0xffffffff00417802 */ /* 0x010fe40000000f00 */
[----:B------:R-:W-:Y:S02]  /*14bc0*/  MOV R64, 0x14be0 ;  /* 0x00014be000407802 */ /* 0x000fe40000000f00 */
[----:B0123--:R-:W-:Y:S05]  /*14bd0*/  CALL.REL.NOINC `($__internal_129_$__cuda_sm70_shflsync_down) ;  /* 0x0000066000007944 */ /* 0x00ffea0003c00000 */
[----:B-1----:R-:W-:Y:S01]  /*14be0*/  MOV R69, R66 ;  /* 0x0000004200457202 */ /* 0x002fe20000000f00 */
[----:B------:R-:W-:Y:S01]  /*14bf0*/  HFMA2.MMA R66, -RZ, RZ, 0, 9.5367431640625e-07 ;  /* 0x00000010ff427435 */ /* 0x000fe200000001ff */
[----:B------:R-:W-:-:S02]  /*14c00*/  MOV R241, R68 ;  /* 0x0000004400f17202 */ /* 0x000fc40000000f00 */
[----:B------:R-:W-:Y:S02]  /*14c10*/  MOV R242, 0x1f ;  /* 0x0000001f00f27802 */ /* 0x000fe40000000f00 */
[----:B------:R-:W-:Y:S02]  /*14c20*/  MOV R65, 0xffffffff ;  /* 0xffffffff00417802 */ /* 0x000fe40000000f00 */
[----:B------:R-:W-:Y:S02]  /*14c30*/  MOV R64, 0x14c50 ;  /* 0x00014c5000407802 */ /* 0x000fe40000000f00 */
[----:B------:R-:W-:Y:S05]  /*14c40*/  CALL.REL.NOINC `($__internal_129_$__cuda_sm70_shflsync_down) ;  /* 0x000005f000007944 */ /* 0x000fea0003c00000 */
[----:B-1----:R-:W-:Y:S01]  /*14c50*/  MOV R70, R66 ;  /* 0x0000004200467202 */ /* 0x002fe20000000f00 */
[----:B------:R-:W-:Y:S01]  /*14c60*/  HFMA2.MMA R66, -RZ, RZ, 0, 9.5367431640625e-07 ;  /* 0x00000010ff427435 */ /* 0x000fe200000001ff */
[----:B------:R-:W-:Y:S02]  /*14c70*/  MOV R241, R126 ;  /* 0x0000007e00f17202 */ /* 0x000fe40000000f00 */
[----:B------:R-:W-:Y:S02]  /*14c80*/  MOV R242, 0x1f ;  /* 0x0000001f00f27802 */ /* 0x000fe40000000f00 */
[----:B------:R-:W-:-:S02]  /*14c90*/  MOV R65, 0xffffffff ;  /* 0xffffffff00417802 */ /* 0x000fc40000000f00 */
[----:B------:R-:W-:Y:S02]  /*14ca0*/  MOV R64, 0x14cc0 ;  /* 0x00014cc000407802 */ /* 0x000fe40000000f00 */
[----:B------:R-:W-:Y:S05]  /*14cb0*/  CALL.REL.NOINC `($__internal_129_$__cuda_sm70_shflsync_down) ;  /* 0x0000058000007944 */ /* 0x000fea0003c00000 */
[----:B-1----:R-:W-:Y:S01]  /*14cc0*/  MOV R65, R66 ;  /* 0x0000004200417202 */ /* 0x002fe20000000f00 */
[----:B------:R-:W-:Y:S05]  /*14cd0*/  BRA `(.L_x_5538) ;  /* 0xffff7c8000007947 */ /* 0x000fea000383ffff */
.L_x_5447:
[----:B------:R-:W-:Y:S01]  /*14ce0*/  HFMA2.MMA R66, -RZ, RZ, 0, 0 ;  /* 0x00000000ff427435 */ /* 0x000fe200000001ff */
[----:B------:R-:W-:Y:S02]  /*14cf0*/  MOV R64, R71 ;  /* 0x0000004700407202 */ /* 0x000fe40000000f00 */
[----:B------:R-:W-:Y:S02]  /*14d00*/  MOV R247, 0xffffffff ;  /* 0xffffffff00f77802 */ /* 0x000fe40000000f00 */
[----:B----4-:R-:W-:Y:S02]  /*14d10*/  MOV R65, 0x14d30 ;  /* 0x00014d3000417802 */ /* 0x010fe40000000f00 */
[----:B0123--:R-:W-:Y:S05]  /*14d20*/  CALL.REL.NOINC `($__internal_130_$__cuda_sm70_shflsync_idx_p) ;  /* 0x0000055000007944 */ /* 0x00ffea0003c00000 */
[----:B-1----:R-:W-:Y:S01]  /*14d30*/  MOV R69, R66 ;  /* 0x0000004200457202 */ /* 0x002fe20000000f00 */
[----:B------:R-:W-:Y:S01]  /*14d40*/  HFMA2.MMA R66, -RZ, RZ, 0, 0 ;  /* 0x00000000ff427435 */ /* 0x000fe200000001ff */
[----:B------:R-:W-:Y:S02]  /*14d50*/  MOV R64, R240 ;  /* 0x000000f000407202 */ /* 0x000fe40000000f00 */
[----:B------:R-:W-:-:S02]  /*14d60*/  MOV R247, 0xffffffff ;  /* 0xffffffff00f77802 */ /* 0x000fc40000000f00 */
        /* <DEDUP_REMOVED lines=10> */
[----:B------:R-:W-:Y:S02]  /*14e10*/  MOV R64, R126 ;  /* 0x0000007e00407202 */ /* 0x000fe40000000f00 */
[----:B------:R-:W-:-:S02]  /*14e20*/  MOV R247, 0xffffffff ;  /* 0xffffffff00f77802 */ /* 0x000fc40000000f00 */
[----:B------:R-:W-:Y:S02]  /*14e30*/  MOV R65, 0x14e50 ;  /* 0x00014e5000417802 */ /* 0x000fe40000000f00 */
[----:B0-----:R-:W-:Y:S05]  /*14e40*/  CALL.REL.NOINC `($__internal_130_$__cuda_sm70_shflsync_idx_p) ;  /* 0x0000043000007944 */ /* 0x001fea0003c00000 */
[----:B------:R-:W-:Y:S02]  /*14e50*/  MOV R70, R69 ;  /* 0x0000004500467202 */ /* 0x000fe40000000f00 */
[----:B------:R-:W-:Y:S02]  /*14e60*/  MOV R69, R67 ;  /* 0x0000004300457202 */ /* 0x000fe40000000f00 */
[----:B-1----:R-:W-:Y:S01]  /*14e70*/  MOV R67, R66 ;  /* 0x0000004200437202 */ /* 0x002fe20000000f00 */
[----:B------:R-:W-:Y:S01]  /*14e80*/  HFMA2.MMA R66, -RZ, RZ, 0, 5.9604644775390625e-08 ;  /* 0x00000001ff427435 */ /* 0x000fe200000001ff */
[----:B------:R-:W-:Y:S02]  /*14e90*/  MOV R241, R71 ;  /* 0x0000004700f17202 */ /* 0x000fe40000000f00 */
[----:B------:R-:W-:Y:S02]  /*14ea0*/  MOV R242, 0x1f ;  /* 0x0000001f00f27802 */ /* 0x000fe40000000f00 */
[----:B------:R-:W-:-:S02]  /*14eb0*/  MOV R65, 0xffffffff ;  /* 0xffffffff00417802 */ /* 0x000fc40000000f00 */
[----:B------:R-:W-:Y:S02]  /*14ec0*/  MOV R64, 0x14ee0 ;  /* 0x00014ee000407802 */ /* 0x000fe40000000f00 */
[----:B0-----:R-:W-:Y:S05]  /*14ed0*/  CALL.REL.NOINC `($__internal_129_$__cuda_sm70_shflsync_down) ;  /* 0x0000036000007944 */ /* 0x001fea0003c00000 */
        /* <DEDUP_REMOVED lines=15> */
[----:B------:R-:W-:Y:S01]  /*14fd0*/  HFMA2.MMA R66, -RZ, RZ, 0, 5.9604644775390625e-08 ;  /* 0x00000001ff427435 */ /* 0x000fe200000001ff */
[----:B------:R-:W-:Y:S02]  /*14fe0*/  MOV R241, R126 ;  /* 0x0000007e00f17202 */ /* 0x000fe40000000f00 */
[----:B------:R-:W-:Y:S02]  /*14ff0*/  MOV R242, 0x1f ;  /* 0x0000001f00f27802 */ /* 0x000fe40000000f00 */
[----:B------:R-:W-:-:S02]  /*15000*/  MOV R65, 0xffffffff ;  /* 0xffffffff00417802 */ /* 0x000fc40000000f00 */
[----:B------:R-:W-:Y:S02]  /*15010*/  MOV R64, 0x15030 ;  /* 0x0001503000407802 */ /* 0x000fe40000000f00 */
[----:B------:R-:W-:Y:S05]  /*15020*/  CALL.REL.NOINC `($__internal_129_$__cuda_sm70_shflsync_down) ;  /* 0x0000021000007944 */ /* 0x000fea0003c00000 */
        /* <DEDUP_REMOVED lines=33> */
        .weak           $__internal_129_$__cuda_sm70_shflsync_down
        .type           $__internal_129_$__cuda_sm70_shflsync_down,@function
        .size           $__internal_129_$__cuda_sm70_shflsync_down,($__internal_130_$__cuda_sm70_shflsync_idx_p - $__internal_129_$__cuda_sm70_shflsync_down)
$__internal_129_$__cuda_sm70_shflsync_down:
[----:B------:R-:W-:Y:S04]  /*15240*/  WARPSYNC R65 ;  /* 0x0000004100007348 */ /* 0x000fe80003800000 */
[----:B------:R0:W1:Y:S02]  /*15250*/  SHFL.DOWN PT, R66, R241, R66, R242 ;  /* 0x08000042f1427389 */ /* 0x00006400000e00f2 */
[----:B0-----:R-:W-:-:S06]  /*15260*/  HFMA2.MMA R65, -RZ, RZ, 0, 0 ;  /* 0x00000000ff417435 */ /* 0x001fcc00000001ff */
[----:B------:R-:W-:Y:S05]  /*15270*/  RET.REL.NODEC R64 `(_Z25selective_scan_bwd_kernelI32Selective_Scan_bwd_kernel_traitsILi64ELi16ELb0ELb1ELb0ELb1ELb1EN3c104HalfENS1_7complexIfEEEEv12SSMParamsBwd) ;  /* 0xfffead8040007950 */ /* 0x000fea0003c3ffff */
        .weak           $__internal_130_$__cuda_sm70_shflsync_idx_p
        .type           $__internal_130_$__cuda_sm70_shflsync_idx_p,@function
        .size           $__internal_130_$__cuda_sm70_shflsync_idx_p,($__internal_131_$__cuda_sm70_shflsync_up - $__internal_130_$__cuda_sm70_shflsync_idx_p)
$__internal_130_$__cuda_sm70_shflsync_idx_p:
[----:B------:R-:W-:Y:S01]  /*15280*/  MOV R83, 0x1f ;  /* 0x0000001f00537802 */ /* 0x000fe20000000f00 */
[----:B------:R-:W-:Y:S04]  /*15290*/  WARPSYNC R247 ;  /* 0x000000f700007348 */ /* 0x000fe80003800000 */
[----:B------:R0:W1:Y:S04]  /*152a0*/  SHFL.IDX PT, R66, R64, R66, R83 ;  /* 0x0000004240427389 */ /* 0x00006800000e0053 */
[----:B0-----:R-:W0:Y:S01]  /*152b0*/  S2R R83, SR_LANEID ;  /* 0x0000000000537919 */ /* 0x001e220000000000 */
[----:B------:R-:W-:Y:S01]  /*152c0*/  MOV R64, R65 ;  /* 0x0000004100407202 */ /* 0x000fe20000000f00 */
[----:B------:R-:W-:-:S06]  /*152d0*/  HFMA2.MMA R65, -RZ, RZ, 0, 0 ;  /* 0x00000000ff417435 */ /* 0x000fcc00000001ff */
[----:B------:R-:W-:Y:S05]  /*152e0*/  RET.REL.NODEC R64 `(_Z25selective_scan_bwd_kernelI32Selective_Scan_bwd_kernel_traitsILi64ELi16ELb0ELb1ELb0ELb1ELb1EN3c104HalfENS1_7complexIfEEEEv12SSMParamsBwd) ;  /* 0xfffead1040007950 */ /* 0x000fea0003c3ffff */
        .weak           $__internal_131_$__cuda_sm70_shflsync_up
        .type           $__internal_131_$__cuda_sm70_shflsync_up,@function
        .size           $__internal_131_$__cuda_sm70_shflsync_up,(.L_x_14563 - $__internal_131_$__cuda_sm70_shflsync_up)
$__internal_131_$__cuda_sm70_shflsync_up:
[----:B------:R-:W-:Y:S04]  /*152f0*/  WARPSYNC R244 ;  /* 0x000000f400007348 */ /* 0x000fe80003800000 */
[----:B------:R0:W1:Y:S02]  /*15300*/  SHFL.UP PT, R66, R65, R66, R245 ;  /* 0x0400004241427389 */ /* 0x00006400000e00f5 */
[----:B0-----:R-:W-:-:S04]  /*15310*/  MOV R65, 0x0 ;  /* 0x0000000000417802 */ /* 0x001fc80000000f00 */
[----:B------:R-:W-:Y:S05]  /*15320*/  RET.REL.NODEC R64 `(_Z25selective_scan_bwd_kernelI32Selective_Scan_bwd_kernel_traitsILi64ELi16ELb0ELb1ELb0ELb1ELb1EN3c104HalfENS1_7complexIfEEEEv12SSMParamsBwd) ;  /* 0xfffeacd040007950 */ /* 0x000fea0003c3ffff */
.L_x_5540:
        /* <DEDUP_REMOVED lines=13> */
.L_x_14563:


//--------------------- .text._Z25selective_scan_bwd_kernelI32Selective_Scan_bwd_kernel_traitsILi64ELi16ELb0ELb1ELb1ELb0ELb0EN3c104HalfENS1_7complexIfEEEEv12SSMParamsBwd --------------------------
	.section	.text._Z25selective_scan_bwd_kernelI32Selective_Scan_bwd_kernel_traitsILi64ELi16ELb0ELb1ELb1ELb0ELb0EN3c104HalfENS1_7complexIfEEEEv12SSMParamsBwd,"ax",@progbits
	.sectioninfo	@"SHI_REGISTERS=255"
	.align	128
        .global         _Z25selective_scan_bwd_kernelI32Selective_Scan_bwd_kernel_traitsILi64ELi16ELb0ELb1ELb1ELb0ELb0EN3c104HalfENS1_7complexIfEEEEv12SSMParamsBwd
        .type           _Z25selective_scan_bwd_kernelI32Selective_Scan_bwd_kernel_traitsILi64ELi16ELb0ELb1ELb1ELb0ELb0EN3c104HalfENS1_7complexIfEEEEv12SSMParamsBwd,@function
        .size           _Z25selective_scan_bwd_kernelI32Selective_Scan_bwd_kernel_traitsILi64ELi16ELb0ELb1ELb1ELb0ELb0EN3c104HalfENS1_7complexIfEEEEv12SSMParamsBwd,(.L_x_14566 - _Z25selective_scan_bwd_kernelI32Selective_Scan_bwd_kernel_traitsILi64ELi16ELb0ELb1ELb1ELb0ELb0EN3c104HalfENS1_7complexIfEEEEv12SSMParamsBwd)
        .other          _Z25selective_scan_bwd_kernelI32Selective_Scan_bwd_kernel_traitsILi64ELi16ELb0ELb1ELb1ELb0ELb0EN3c104HalfENS1_7complexIfEEEEv12SSMParamsBwd,@"STO_CUDA_ENTRY STV_DEFAULT"
_Z25selective_scan_bwd_kernelI32Selective_Scan_bwd_kernel_traitsILi64ELi16ELb0ELb1ELb1ELb0ELb0EN3c104HalfENS1_7complexIfEEEEv12SSMParamsBwd:
.text._Z25selective_scan_bwd_kernelI32Selective_Scan_bwd_kernel_traitsILi64ELi16ELb0ELb1ELb1ELb0ELb0EN3c104HalfENS1_7complexIfEEEEv12SSMParamsBwd:
        /* <DEDUP_REMOVED lines=37> */
[----:B------:R1:W-:Y:S01]  /*0250*/  STL [R1], RZ ;  /* 0x000000ff01007387 */ /* 0x0003e20000100800 */
        /* <DEDUP_REMOVED lines=130> */
[----:B------:R4:W-:Y:S04]  /*0a80*/  STL [R1], RZ ;  /* 0x000000ff01007387 */ /* 0x0009e80000100800 */
[----:B------:R-:W1:Y:S04]  /*0a90*/  S2R R129, SR_LANEID ;  /* 0x0000000000817919 */ /* 0x000e680000000000 */
[----:B------:R4:W-:Y:S01]  /*0aa0*/  STL [R1+0x4], RZ ;  /* 0x000004ff01007387 */ /* 0x0009e20000100800 */
[----:B---3--:R-:W-:-:S04]  /*0ab0*/  SHF.R.S32.HI R3, RZ, 0x1f, R130 ;  /* 0x0000001fff037819 */ /* 0x008fc80000011482 */
[----:B------:R-:W-:-:S04]  /*0ac0*/  LEA.HI R3, R3, R130, RZ, 0x5 ;  /* 0x0000008203037211 */ /* 0x000fc800078f28ff */
[----:B-1--4-:R-:W-:Y:S02]  /*0ad0*/  SHF.R.S32.HI R227, RZ, 0x5, R3 ;  /* 0x00000005ffe37819 */ /* 0x012fe40000011403 */
.L_x_5648:
        /* <DEDUP_REMOVED lines=217> */
[----:B------:R-:W-:-:S03]  /*1870*/  ISETP.GE.AND P4, PT, R22, UR11, PT ;  /* 0x0000000b16007c0c */ /* 0x000fc6000bf86270 */
[----:B------:R-:W-:Y:S01]  /*1880*/  IMAD.WIDE R2, R128, 0x2, R2 ;  /* 0x0000000280027825 */ /* 0x000fe200078e0202 */
        /* <DEDUP_REMOVED lines=246> */
.L_x_5643:
[----:B------:R-:W-:Y:S01]  /*27f0*/  LOP3.LUT R0, R130, 0x7ffffe0, RZ, 0xc0, !PT ;  /* 0x07ffffe082007812 */ /* 0x000fe200078ec0ff */
        /* <DEDUP_REMOVED lines=23> */
[----:B------:R-:W-:Y:S02]  /*2970*/  LOP3.LUT R4, R6, 0x20, RZ, 0xfc, !PT ;  /* 0x0000002006047812 */ /* 0x000fe400078efcff */
[----:B------:R-:W-:Y:S02]  /*2980*/  ISETP.GE.AND P2, PT, R11, UR11, PT ;  /* 0x0000000b0b007c0c */ /* 0x000fe4000bf46270 */
[----:B------:R-:W-:Y:S02]  /*2990*/  ISETP.GE.AND P3, PT, R4, UR11, PT ;  /* 0x0000000b04007c0c */ /* 0x000fe4000bf66270 */
[----:B------:R-:W-:-:S02]  /*29a0*/  ISETP.GE.AND P1, PT, R12, UR11, PT ;  /* 0x0000000b0c007c0c */ /* 0x000fc4000bf26270 */
[----:B------:R-:W-:Y:S01]  /*29b0*/  PRMT R64, RZ, 0x7610, R64 ;  /* 0x00007610ff407816 */ /* 0x000fe20000000040 */
[----:B------:R0:W2:Y:S01]  /*29c0*/  @!P4 LDG.E.U16 R60, [R2.64] ;  /* 0x00000028023cc981 */ /* 0x0000a2000c1e1500 */
[C---:B------:R-:W-:Y:S02]  /*29d0*/  LOP3.LUT R180, R6.reuse, 0xc0, RZ, 0xfc, !PT ;  /* 0x000000c006b47812 */ /* 0x040fe400078efcff */
[----:B------:R-:W-:Y:S02]  /*29e0*/  PRMT R37, RZ, 0x7610, R37 ;  /* 0x00007610ff257816 */ /* 0x000fe40000000025 */
[C---:B------:R-:W-:Y:S01]  /*29f0*/  LOP3.LUT R184, R6.reuse, 0xe0, RZ, 0xfc, !PT ;  /* 0x000000e006b87812 */ /* 0x040fe200078efcff */
[----:B------:R0:W3:Y:S01]  /*2a00*/  @!P2 LDG.E.U16 R64, [R2.64+0x80] ;  /* 0x000080280240a981 */ /* 0x0000e2000c1e1500 */
[----:B------:R-:W-:Y:S02]  /*2a10*/  LOP3.LUT R183, R6, 0x100, RZ, 0xfc, !PT ;  /* 0x0000010006b77812 */ /* 0x000fe400078efcff */
[----:B------:R-:W-:Y:S01]  /*2a20*/  ISETP.GE.AND P0, PT, R62, UR11, PT ;  /* 0x0000000b3e007c0c */ /* 0x000fe2000bf06270 */
[----:B------:R0:W4:Y:S01]  /*2a30*/  @!P3 LDG.E.U16 R61, [R2.64+0x40] ;  /* 0x00004028023db981 */ /* 0x000122000c1e1500 */
[----:B------:R-:W-:-:S02]  /*2a40*/  LOP3.LUT R181, R6, 0x120, RZ, 0xfc, !PT ;  /* 0x0000012006b57812 */ /* 0x000fc400078efcff */
[----:B------:R-:W-:Y:S01]  /*2a50*/  ISETP.GE.AND P6, PT, R63, UR11, PT ;  /* 0x0000000b3f007c0c */ /* 0x000fe2000bfc6270 */
[----:B------:R0:W3:Y:S01]  /*2a60*/  @!P1 LDG.E.U16 R37, [R2.64+0xc0] ;  /* 0x0000c02802259981 */ /* 0x0000e2000c1e1500 */
        /* <DEDUP_REMOVED lines=21> */
[C---:B------:R-:W-:Y:S01]  /*2bc0*/  LOP3.LUT R175, R6.reuse, 0x1e0, RZ, 0xfc, !PT ;  /* 0x000001e006af7812 */ /* 0x040fe200078efcff */
[----:B------:R0:W3:Y:S01]  /*2bd0*/  @!P3 LDG.E.U16 R36, [R2.64+0x200] ;  /* 0x000200280224b981 */ /* 0x0000e2000c1e1500 */
        /* <DEDUP_REMOVED lines=23> */
[----:B------:R-:W-:Y:S01]  /*2d50*/  PRMT R21, RZ, 0x7610, R21 ;  /* 0x00007610ff157816 */ /* 0x000fe20000000015 */
[----:B------:R0:W3:Y:S01]  /*2d60*/  @!P4 LDG.E.U16 R28, [R2.64+0x380] ;  /* 0x00038028021cc981 */ /* 0x0000e2000c1e1500 */
[C---:B------:R-:W-:Y:S02]  /*2d70*/  LOP3.LUT R143, R6.reuse, 0x2a0, RZ, 0xfc, !PT ;  /* 0x000002a0068f7812 */ /* 0x040fe400078efcff */
[C---:B------:R-:W-:Y:S01]  /*2d80*/  LOP3.LUT R145, R6.reuse, 0x2c0, RZ, 0xfc, !PT ;  /* 0x000002c006917812 */ /* 0x040fe200078efcff */
[----:B------:R0:W3:Y:S01]  /*2d90*/  @!P3 LDG.E.U16 R27, [R2.64+0x3c0] ;  /* 0x0003c028021bb981 */ /* 0x0000e2000c1e1500 */
[----:B------:R-:W-:Y:S02]  /*2da0*/  ISETP.GE.AND P0, PT, R153, UR11, PT ;  /* 0x0000000b99007c0c */ /* 0x000fe4000bf06270 */
[----:B------:R-:W-:Y:S01]  /*2db0*/  LOP3.LUT R141, R6, 0x2e0, RZ, 0xfc, !PT ;  /* 0x000002e0068d7812 */ /* 0x000fe200078efcff */
[----:B------:R0:W3:Y:S01]  /*2dc0*/  @!P2 LDG.E.U16 R26, [R2.64+0x400] ;  /* 0x00040028021aa981 */ /* 0x0000e2000c1e1500 */
[----:B------:R-:W-:-:S02]  /*2dd0*/  ISETP.GE.AND P6, PT, R149, UR11, PT ;  /* 0x0000000b95007c0c */ /* 0x000fc4000bfc6270 */
[----:B------:R-:W-:Y:S01]  /*2de0*/  LOP3.LUT R137, R6, 0x300, RZ, 0xfc, !PT ;  /* 0x0000030006897812 */ /* 0x000fe200078efcff */
[----:B------:R0:W3:Y:S01]  /*2df0*/  @!P1 LDG.E.U16 R21, [R2.64+0x440] ;  /* 0x0004402802159981 */ /* 0x0000e2000c1e1500 */
[----:B------:R-:W-:Y:S02]  /*2e00*/  ISETP.GE.AND P5, PT, R147, UR11, PT ;  /* 0x0000000b93007c0c */ /* 0x000fe4000bfa6270 */
[----:B------:R-:W-:Y:S02]  /*2e10*/  ISETP.GE.AND P4, PT, R143, UR11, PT ;  /* 0x0000000b8f007c0c */ /* 0x000fe4000bf86270 */
[----:B------:R-:W-:Y:S02]  /*2e20*/  ISETP.GE.AND P3, PT, R145, UR11, PT ;  /* 0x0000000b91007c0c */ /* 0x000fe4000bf66270 */
[----:B------:R-:W-:Y:S02]  /*2e30*/  ISETP.GE.AND P2, PT, R141, UR11, PT ;  /* 0x0000000b8d007c0c */ /* 0x000fe4000bf46270 */
[----:B------:R-:W-:-:S02]  /*2e40*/  ISETP.GE.AND P1, PT, R137, UR11, PT ;  /* 0x0000000b89007c0c */ /* 0x000fc4000bf26270 */
[----:B------:R-:W-:Y:S02]  /*2e50*/  PRMT R23, RZ, 0x7610, R23 ;  /* 0x00007610ff177816 */ /* 0x000fe40000000017 */
[----:B------:R-:W-:Y:S02]  /*2e60*/  PRMT R24, RZ, 0x7610, R24 ;  /* 0x00007610ff187816 */ /* 0x000fe40000000018 */
[----:B------:R-:W-:Y:S02]  /*2e70*/  SHF.L.U32 R5, R130, 0x5, RZ ;  /* 0x0000000582057819 */ /* 0x000fe400000006ff */
[----:B------:R-:W-:Y:S01]  /*2e80*/  PRMT R22, RZ, 0x7610, R22 ;  /* 0x00007610ff167816 */ /* 0x000fe20000000016 */
[----:B------:R0:W3:Y:S01]  /*2e90*/  @!P0 LDG.E.U16 R23, [R2.64+0x480] ;  /* 0x0004802802178981 */ /* 0x0000e2000c1e1500 */
[----:B------:R-:W-:Y:S02]  /*2ea0*/  PRMT R20, RZ, 0x7610, R20 ;  /* 0x00007610ff147816 */ /* 0x000fe40000000014 */
[----:B------:R-:W-:Y:S01]  /*2eb0*/  LOP3.LUT R139, R6, 0x320, RZ, 0xfc, !PT ;  /* 0x00000320068b7812 */ /* 0x000fe200078efcff */
[----:B------:R0:W3:Y:S01]  /*2ec0*/  @!P6 LDG.E.U16 R24, [R2.64+0x4c0] ;  /* 0x0004c0280218e981 */ /* 0x0000e2000c1e1500 */
[----:B------:R-:W-:-:S02]  /*2ed0*/  PRMT R15, RZ, 0x7610, R15 ;  /* 0x00007610ff0f7816 */ /* 0x000fc4000000000f */
[C---:B------:R-:W-:Y:S01]  /*2ee0*/  LOP3.LUT R135, R6.reuse, 0x340, RZ, 0xfc, !PT ;  /* 0x0000034006877812 */ /* 0x040fe200078efcff */
[----:B------:R0:W3:Y:S01]  /*2ef0*/  @!P5 LDG.E.U16 R22, [R2.64+0x500] ;  /* 0x000500280216d981 */ /* 0x0000e2000c1e1500 */
[----:B------:R-:W-:Y:S02]  /*2f00*/  PRMT R18, RZ, 0x7610, R18 ;  /* 0x00007610ff127816 */ /* 0x000fe40000000012 */
[----:B------:R-:W-:Y:S01]  /*2f10*/  LOP3.LUT R0, R5, 0xffffffe0, R228, 0xe2, !PT ;  /* 0xffffffe005007812 */ /* 0x000fe200078ee2e4 */
        /* <DEDUP_REMOVED lines=11> */
[----:B------:R-:W-:Y:S02]  /*2fd0*/  LOP3.LUT R0, R0, 0x3e0, RZ, 0xfc, !PT ;  /* 0x000003e000007812 */ /* 0x000fe400078efcff */
        /* <DEDUP_REMOVED lines=34> */
[----:B------:R-:W3:Y:S01]  /*3200*/  LDG.E.64 R2, [R2.64] ;  /* 0x0000002802027981 */ /* 0x000ee2000c1e1b00 */
[----:B------:R-:W-:Y:S01]  /*3210*/  MOV R5, UR6 ;  /* 0x0000000600057c02 */ /* 0x000fe20008000f00 */
[----:B------:R-:W-:Y:S01]  /*3220*/  UIMAD UR34, UR38, UR34, URZ ;  /* 0x00000022262272a4 */ /* 0x000fe2000f8e023f */
[----:B------:R-:W-:Y:S02]  /*3230*/  SHF.L.U32 R229, R130, 0x5, RZ ;  /* 0x0000000582e57819 */ /* 0x000fe400000006ff */
[----:B------:R-:W-:Y:S01]  /*3240*/  ISETP.GE.AND P6, PT, R6, UR11, PT ;  /* 0x0000000b06007c0c */ /* 0x000fe2000bfc6270 */
[----:B------:R-:W-:Y:S01]  /*3250*/  UIMAD UR34, UR6, UR35, UR34 ;  /* 0x00000023062272a4 */ /* 0x000fe2000f8e0222 */
[----:B------:R-:W-:Y:S01]  /*3260*/  IMAD.WIDE.U32 R6, R5, c[0x0][0x1c0], R6 ;  /* 0x0000700005067a25 */ /* 0x000fe200078e0006 */
[----:B------:R-:W-:Y:S02]  /*3270*/  ISETP.GE.AND P0, PT, R0, UR11, PT ;  /* 0x0000000b00007c0c */ /* 0x000fe4000bf06270 */
[----:B------:R-:W-:-:S02]  /*3280*/  LOP3.LUT R0, R229, 0xfffffc00, RZ, 0xc0, !PT ;  /* 0xfffffc00e5007812 */ /* 0x000fc400078ec0ff */
[----:B------:R-:W-:Y:S02]  /*3290*/  ISETP.GE.AND P5, PT, R4, UR11, PT ;  /* 0x0000000b04007c0c */ /* 0x000fe4000bfa6270 */
[----:B------:R-:W-:Y:S02]  /*32a0*/  IADD3 R5, R7, UR34, RZ ;  /* 0x0000002207057c10 */ /* 0x000fe4000fffe0ff */
[----:B------:R-:W-:Y:S02]  /*32b0*/  LEA R4, P3, R6, UR15, 0x1 ;  /* 0x0000000f06047c11 */ /* 0x000fe4000f8608ff */
[----:B------:R-:W-:Y:S02]  /*32c0*/  IADD3 R7, R0, R129, RZ ;  /* 0x0000008100077210 */ /* 0x000fe40007ffe0ff */
[----:B------:R-:W-:Y:S02]  /*32d0*/  LEA.HI.X R5, R6, UR14, R5, 0x1, P3 ;  /* 0x0000000e06057c11 */ /* 0x000fe400098f0c05 */
[----:B------:R-:W-:-:S02]  /*32e0*/  ISETP.GE.AND P1, PT, R12, UR11, PT ;  /* 0x0000000b0c007c0c */ /* 0x000fc4000bf26270 */
[C---:B------:R-:W-:Y:S02]  /*32f0*/  IADD3 R6, R7.reuse, 0x20, RZ ;  /* 0x0000002007067810 */ /* 0x040fe40007ffe0ff */
[----:B------:R-:W-:Y:S02]  /*3300*/  ISETP.GE.AND P4, PT, R62, UR11, PT ;  /* 0x0000000b3e007c0c */ /* 0x000fe4000bf86270 */
[----:B------:R-:W-:Y:S02]  /*3310*/  IADD3 R12, R7, 0x40, RZ ;  /* 0x00000040070c7810 */ /* 0x000fe40007ffe0ff */
[----:B------:R-:W-:Y:S02]  /*3320*/  ISETP.GE.AND P2, PT, R11, UR11, PT ;  /* 0x0000000b0b007c0c */ /* 0x000fe4000bf46270 */
[C---:B------:R-:W-:Y:S02]  /*3330*/  IADD3 R62, R7.reuse, 0x60, RZ ;  /* 0x00000060073e7810 */ /* 0x040fe40007ffe0ff */
[----:B------:R-:W-:-:S02]  /*3340*/  LEA.HI.SX32 R11, R7, R7, 0x1b ;  /* 0x00000007070b7211 */ /* 0x000fc400078fdaff */
[C---:B------:R-:W-:Y:S02]  /*3350*/  IADD3 R66, R7.reuse, 0x80, RZ ;  /* 0x0000008007427810 */ /* 0x040fe40007ffe0ff */
[C---:B------:R-:W-:Y:S02]  /*3360*/  IADD3 R68, R7.reuse, 0xa0, RZ ;  /* 0x000000a007447810 */ /* 0x040fe40007ffe0ff */
[-C--:B------:R-:W-:Y:S02]  /*3370*/  LEA.HI.SX32 R6, R6, R7.reuse, 0x1b ;  /* 0x0000000706067211 */ /* 0x080fe400078fdaff */
[C---:B------:R-:W-:Y:S02]  /*3380*/  IADD3 R70, R7.reuse, 0xc0, RZ ;  /* 0x000000c007467810 */ /* 0x040fe40007ffe0ff */
[----:B------:R-:W-:Y:S02]  /*3390*/  LEA.HI.SX32 R12, R12, R7, 0x1b ;  /* 0x000000070c0c7211 */ /* 0x000fe400078fdaff */
[----:B------:R-:W-:-:S02]  /*33a0*/  IADD3 R120, R7, 0xe0, RZ ;  /* 0x000000e007787810 */ /* 0x000fc40007ffe0ff */
[-C--:B------:R-:W-:Y:S02]  /*33b0*/  LEA.HI.SX32 R62, R62, R7.reuse, 0x1b ;  /* 0x000000073e3e7211 */ /* 0x080fe400078fdaff */
[----:B------:R-:W-:Y:S02]  /*33c0*/  IADD3 R132, R7, 0x100, RZ ;  /* 0x0000010007847810 */ /* 0x000fe40007ffe0ff */
[----:B------:R-:W-:Y:S02]  /*33d0*/  SHF.L.U32 R11, R11, 0x1, RZ ;  /* 0x000000010b0b7819 */ /* 0x000fe400000006ff */
[-C--:B------:R-:W-:Y:S02]  /*33e0*/  LEA.HI.SX32 R66, R66, R7.reuse, 0x1b ;  /* 0x0000000742427211 */ /* 0x080fe400078fdaff */
[----:B------:R-:W-:Y:S02]  /*33f0*/  LEA.HI.SX32 R110, R68, R7, 0x1b ;  /* 0x00000007446e7211 */ /* 0x000fe400078fdaff */
[----:B------:R-:W-:-:S02]  /*3400*/  ISETP.GE.AND P3, PT, R63, UR11, PT ;  /* 0x0000000b3f007c0c */ /* 0x000fc4000bf66270 */
[C---:B------:R-:W-:Y:S02]  /*3410*/  IADD3 R134, R7.reuse, 0x120, RZ ;  /* 0x0000012007867810 */ /* 0x040fe40007ffe0ff */
[----:B------:R-:W-:Y:S02]  /*3420*/  SHF.L.U32 R68, R6, 0x1, RZ ;  /* 0x0000000106447819 */ /* 0x000fe400000006ff */
[C---:B------:R-:W-:Y:S02]  /*3430*/  IADD3 R136, R7.reuse, 0x140, RZ ;  /* 0x0000014007887810 */ /* 0x040fe40007ffe0ff */
[----:B------:R-:W-:Y:S02]  /*3440*/  LEA.HI.SX32 R63, R70, R7, 0x1b ;  /* 0x00000007463f7211 */ /* 0x000fe400078fdaff */
[----:B------:R-:W-:Y:S02]  /*3450*/  SHF.L.U32 R69, R12, 0x1, RZ ;  /* 0x000000010c457819 */ /* 0x000fe400000006ff */
[----:B------:R-:W-:-:S02]  /*3460*/  IADD3 R138, R7, 0x160, RZ ;  /* 0x00000160078a7810 */ /* 0x000fc40007ffe0ff */
[-C--:B------:R-:W-:Y:S02]  /*3470*/  LEA.HI.SX32 R120, R120, R7.reuse, 0x1b ;  /* 0x0000000778787211 */ /* 0x080fe400078fdaff */
[----:B------:R-:W-:Y:S01]  /*3480*/  SHF.L.U32 R70, R62, 0x1, RZ ;  /* 0x000000013e467819 */ /* 0x000fe200000006ff */
[----:B--2---:R0:W-:Y:S01]  /*3490*/  STS.U16 [R11], R60 ;  /* 0x0000003c0b007388 */ /* 0x0041e20000000400 */
[C---:B------:R-:W-:Y:S02]  /*34a0*/  IADD3 R140, R7.reuse, 0x180, RZ ;  /* 0x00000180078c7810 */ /* 0x040fe40007ffe0ff */
[-C--:B------:R-:W-:Y:S02]  /*34b0*/  LEA.HI.SX32 R132, R132, R7.reuse, 0x1b ;  /* 0x0000000784847211 */ /* 0x080fe400078fdaff */
[----:B------:R-:W-:Y:S02]  /*34c0*/  SHF.L.U32 R71, R66, 0x1, RZ ;  /* 0x0000000142477819 */ /* 0x000fe400000006ff */
[----:B------:R-:W-:Y:S01]  /*34d0*/  IADD3 R142, R7, 0x1a0, RZ ;  /* 0x000001a0078e7810 */ /* 0x000fe20007ffe0ff */
[----:B----4-:R1:W-:Y:S01]  /*34e0*/  STS.U16 [R68+0x40], R61 ;  /* 0x0000403d44007388 */ /* 0x0103e20000000400 */
[----:B------:R-:W-:-:S02]  /*34f0*/  LEA.HI.SX32 R134, R134, R7, 0x1b ;  /* 0x0000000786867211 */ /* 0x000fc400078fdaff */
[----:B------:R-:W-:Y:S01]  /*3500*/  SHF.L.U32 R110, R110, 0x1, RZ ;  /* 0x000000016e6e7819 */ /* 0x000fe200000006ff */
[----:B---3--:R-:W-:Y:S01]  /*3510*/  STS.U16 [R69+0x80], R64 ;  /* 0x0000804045007388 */ /* 0x008fe20000000400 */
[----:B------:R-:W-:Y:S02]  /*3520*/  IADD3 R144, R7, 0x1c0, RZ ;  /* 0x000001c007907810 */ /* 0x000fe40007ffe0ff */
[----:B------:R-:W-:Y:S02]  /*3530*/  LEA.HI.SX32 R136, R136, R7, 0x1b ;  /* 0x0000000788887211 */ /* 0x000fe400078fdaff */
[----:B------:R-:W-:Y:S01]  /*3540*/  SHF.L.U32 R12, R63, 0x1, RZ ;  /* 0x000000013f0c7819 */ /* 0x000fe200000006ff */
[----:B------:R-:W-:Y:S01]  /*3550*/  STS.U16 [R70+0xc0], R37 ;  /* 0x0000c02546007388 */ /* 0x000fe20000000400 */
[C---:B------:R-:W-:Y:S02]  /*3560*/  IADD3 R146, R7.reuse, 0x1e0, RZ ;  /* 0x000001e007927810 */ /* 0x040fe40007ffe0ff */
[----:B------:R-:W-:-:S02]  /*3570*/  IADD3 R156, R7, 0x280, RZ ;  /* 0x00000280079c7810 */ /* 0x000fc40007ffe0ff */
[-C--:B------:R-:W-:Y:S02]  /*3580*/  LEA.HI.SX32 R67, R138, R7.reuse, 0x1b ;  /* 0x000000078a437211 */ /* 0x080fe400078fdaff */
[----:B0-----:R-:W-:Y:S02]  /*3590*/  SHF.L.U32 R60, R120, 0x1, RZ ;  /* 0x00000001783c7819 */ /* 0x001fe400000006ff */
[C---:B------:R-:W-:Y:S02]  /*35a0*/  IADD3 R148, R7.reuse, 0x200, RZ ;  /* 0x0000020007947810 */ /* 0x040fe40007ffe0ff */
[----:B------:R-:W-:Y:S02]  /*35b0*/  LEA.HI.SX32 R140, R140, R7, 0x1b ;  /* 0x000000078c8c7211 */ /* 0x000fe400078fdaff */
[----:B-1----:R-:W-:Y:S01]  /*35c0*/  SHF.L.U32 R61, R132, 0x1, RZ ;  /* 0x00000001843d7819 */ /* 0x002fe200000006ff */
[----:B------:R-:W-:Y:S01]  /*35d0*/  STS.U16 [R71+0x100], R38 ;  /* 0x0001002647007388 */ /* 0x000fe20000000400 */
[----:B------:R-:W-:-:S02]  /*35e0*/  IADD3 R150, R7, 0x220, RZ ;  /* 0x0000022007967810 */ /* 0x000fc40007ffe0ff */
[-C--:B------:R-:W-:Y:S01]  /*35f0*/  LEA.HI.SX32 R111, R142, R7.reuse, 0x1b ;  /* 0x000000078e6f7211 */ /* 0x080fe200078fdaff */
[----:B------:R-:W-:Y:S01]  /*3600*/  STS.U16 [R110+0x140], R35 ;  /* 0x000140236e007388 */ /* 0x000fe20000000400 */
[----:B------:R-:W-:Y:S02]  /*3610*/  SHF.L.U32 R62, R134, 0x1, RZ ;  /* 0x00000001863e7819 */ /* 0x000fe400000006ff */
[C---:B------:R-:W-:Y:S01]  /*3620*/  IADD3 R152, R7.reuse, 0x240, RZ ;  /* 0x0000024007987810 */ /* 0x040fe20007ffe0ff */
[----:B------:R-:W-:Y:S01]  /*3630*/  STS.U16 [R12+0x180], R33 ;  /* 0x000180210c007388 */ /* 0x000fe20000000400 */
[C---:B------:R-:W-:Y:S02]  /*3640*/  IADD3 R158, R7.reuse, 0x2a0, RZ ;  /* 0x000002a0079e7810 */ /* 0x040fe40007ffe0ff */
[----:B------:R-:W-:Y:S02]  /*3650*/  LEA.HI.SX32 R144, R144, R7, 0x1b ;  /* 0x0000000790907211 */ /* 0x000fe400078fdaff */
[----:B------:R-:W-:Y:S01]  /*3660*/  SHF.L.U32 R63, R136, 0x1, RZ ;  /* 0x00000001883f7819 */ /* 0x000fe200000006ff */
[----:B------:R-:W-:Y:S01]  /*3670*/  STS.U16 [R60+0x1c0], R29 ;  /* 0x0001c01d3c007388 */ /* 0x000fe20000000400 */
[----:B------:R-:W-:-:S02]  /*3680*/  IADD3 R154, R7, 0x260, RZ ;  /* 0x00000260079a7810 */ /* 0x000fc40007ffe0ff */
[-C--:B------:R-:W-:Y:S02]  /*3690*/  LEA.HI.SX32 R146, R146, R7.reuse, 0x1b ;  /* 0x0000000792927211 */ /* 0x080fe400078fdaff */
        /* <DEDUP_REMOVED lines=9> */
[----:B------:R-:W-:Y:S01]  /*3730*/  SHF.L.U32 R111, R111, 0x1, RZ ;  /* 0x000000016f6f7819 */ /* 0x000fe200000006ff */
[----:B------:R-:W-:Y:S01]  /*3740*/  STS.U16 [R63+0x280], R34 ;  /* 0x000280223f007388 */ /* 0x000fe20000000400 */
[-C--:B------:R-:W-:Y:S02]  /*3750*/  LEA.HI.SX32 R152, R152, R7.reuse, 0x1b ;  /* 0x0000000798987211 */ /* 0x080fe400078fdaff */
[-C--:B------:R-:W-:Y:S02]  /*3760*/  LEA.HI.SX32 R161, R158, R7.reuse, 0x1b ;  /* 0x000000079ea17211 */ /* 0x080fe400078fdaff */
[----:B------:R-:W-:Y:S02]  /*3770*/  SHF.L.U32 R155, R144, 0x1, RZ ;  /* 0x00000001909b7819 */ /* 0x000fe400000006ff */
[----:B------:R-:W-:Y:S01]  /*3780*/  LEA.HI.SX32 R154, R154, R7, 0x1b ;  /* 0x000000079a9a7211 */ /* 0x000fe200078fdaff */
[----:B------:R-:W-:Y:S01]  /*3790*/  STS.U16 [R67+0x2c0], R32 ;  /* 0x0002c02043007388 */ /* 0x000fe20000000400 */
[----:B------:R-:W-:-:S02]  /*37a0*/  SHF.L.U32 R158, R146, 0x1, RZ ;  /* 0x00000001929e7819 */ /* 0x000fc400000006ff */
[C---:B------:R-:W-:Y:S01]  /*37b0*/  IADD3 R164, R7.reuse, 0x300, RZ ;  /* 0x0000030007a47810 */ /* 0x040fe20007ffe0ff */
[----:B------:R-:W-:Y:S01]  /*37c0*/  STS.U16 [R156+0x300], R25 ;  /* 0x000300199c007388 */ /* 0x000fe20000000400 */
        /* <DEDUP_REMOVED lines=8> */
[----:B------:R-:W-:Y:S01]  /*3850*/  SHF.L.U32 R160, R152, 0x1, RZ ;  /* 0x0000000198a07819 */ /* 0x000fe200000006ff */
[----:B------:R-:W-:Y:S01]  /*3860*/  STS.U16 [R158+0x3c0], R27 ;  /* 0x0003c01b9e007388 */ /* 0x000fe20000000400 */
[C---:B------:R-:W-:Y:S02]  /*3870*/  IADD3 R172, R7.reuse, 0x360, RZ ;  /* 0x0000036007ac7810 */ /* 0x040fe40007ffe0ff */
[----:B------:R-:W-:Y:S01]  /*3880*/  SHF.L.U32 R163, R154, 0x1, RZ ;  /* 0x000000019aa37819 */ /* 0x000fe200000006ff */
[----:B------:R-:W-:Y:S01]  /*3890*/  STS.U16 [R157+0x400], R26 ;  /* 0x0004001a9d007388 */ /* 0x000fe20000000400 */
[----:B------:R-:W-:Y:S02]  /*38a0*/  IADD3 R186, R7, 0x380, RZ ;  /* 0x0000038007ba7810 */ /* 0x000fe40007ffe0ff */
        /* <DEDUP_REMOVED lines=23> */
[----:B------:R-:W-:Y:S02]  /*3a20*/  LEA.HI.SX32 R173, R192, R7, 0x1b ;  /* 0x00000007c0ad7211 */ /* 0x000fe400078fdaff */
[----:B------:R-:W-:Y:S01]  /*3a30*/  SHF.L.U32 R171, R171, 0x1, RZ ;  /* 0x00000001abab7819 */ /* 0x000fe200000006ff */
[----:B------:R-:W-:Y:S01]  /*3a40*/  STS.U16 [R167+0x5c0], R18 ;  /* 0x0005c012a7007388 */ /* 0x000fe20000000400 */
[----:B------:R-:W-:Y:S02]  /*3a50*/  SHF.L.U32 R169, R169, 0x1, RZ ;  /* 0x00000001a9a97819 */ /* 0x000fe400000006ff */
[----:B------:R-:W-:Y:S01]  /*3a60*/  SHF.L.U32 R170, R170, 0x1, RZ ;  /* 0x00000001aaaa7819 */ /* 0x000fe200000006ff */
[----:B------:R-:W-:Y:S01]  /*3a70*/  STS.U16 [R166+0x600], R19 ;  /* 0x00060013a6007388 */ /* 0x000fe20000000400 */
[----:B------:R-:W-:-:S02]  /*3a80*/  SHF.L.U32 R172, R172, 0x1, RZ ;  /* 0x00000001acac7819 */ /* 0x000fc400000006ff */
[----:B------:R-:W-:Y:S02]  /*3a90*/  SHF.L.U32 R173, R173, 0x1, RZ ;  /* 0x00000001adad7819 */ /* 0x000fe400000006ff */
[----:B------:R-:W-:Y:S02]  /*3aa0*/  PRMT R198, RZ, 0x7610, R198 ;  /* 0x00007610ffc67816 */ /* 0x000fe400000000c6 */
[----:B------:R-:W-:Y:S01]  /*3ab0*/  PRMT R191, RZ, 0x7610, R191 ;  /* 0x00007610ffbf7816 */ /* 0x000fe200000000bf */
        /* <DEDUP_REMOVED lines=8> */
[----:B------:R2:W3:Y:S01]  /*3b40*/  @!P6 LDG.E.U16 R198, [R4.64] ;  /* 0x0000002804c6e981 */ /* 0x0004e2000c1e1500 */
[----:B------:R-:W-:Y:S02]  /*3b50*/  ISETP.GE.AND P6, PT, R180, UR11, PT ;  /* 0x0000000bb4007c0c */ /* 0x000fe4000bfc6270 */
[----:B------:R-:W-:Y:S01]  /*3b60*/  PRMT R180, RZ, 0x7610, R180 ;  /* 0x00007610ffb47816 */ /* 0x000fe200000000b4 */
[----:B------:R2:W4:Y:S01]  /*3b70*/  @!P5 LDG.E.U16 R191, [R4.64+0x40] ;  /* 0x0000402804bfd981 */ /* 0x000522000c1e1500 */
[----:B------:R-:W-:Y:S02]  /*3b80*/  PRMT R193, RZ, 0x7610, R193 ;  /* 0x00007610ffc17816 */ /* 0x000fe400000000c1 */
[----:B------:R-:W-:Y:S02]  /*3b90*/  PRMT R196, RZ, 0x7610, R196 ;  /* 0x00007610ffc47816 */ /* 0x000fe400000000c4 */
[----:B------:R2:W3:Y:S01]  /*3ba0*/  @!P2 LDG.E.U16 R180, [R4.64+0x80] ;  /* 0x0000802804b4a981 */ /* 0x0004e2000c1e1500 */
[----:B------:R-:W-:-:S02]  /*3bb0*/  ISETP.GE.AND P2, PT, R183, UR11, PT ;  /* 0x0000000bb7007c0c */ /* 0x000fc4000bf46270 */
[----:B------:R-:W-:Y:S01]  /*3bc0*/  PRMT R195, RZ, 0x7610, R195 ;  /* 0x00007610ffc37816 */ /* 0x000fe200000000c3 */
[----:B------:R2:W3:Y:S01]  /*3bd0*/  @!P1 LDG.E.U16 R193, [R4.64+0xc0] ;  /* 0x0000c02804c19981 */ /* 0x0004e2000c1e1500 */
[----:B------:R-:W-:Y:S02]  /*3be0*/  PRMT R185, RZ, 0x7610, R185 ;  /* 0x00007610ffb97816 */ /* 0x000fe400000000b9 */
[----:B------:R-:W-:Y:S01]  /*3bf0*/  ISETP.GE.AND P5, PT, R184, UR11, PT ;  /* 0x0000000bb8007c0c */ /* 0x000fe2000bfa6270 */
[----:B------:R2:W3:Y:S01]  /*3c00*/  @!P4 LDG.E.U16 R196, [R4.64+0x100] ;  /* 0x0001002804c4c981 */ /* 0x0004e2000c1e1500 */
[----:B------:R-:W-:Y:S02]  /*3c10*/  ISETP.GE.AND P1, PT, R181, UR11, PT ;  /* 0x0000000bb5007c0c */ /* 0x000fe4000bf26270 */
[----:B------:R-:W-:Y:S01]  /*3c20*/  ISETP.GE.AND P4, PT, R182, UR11, PT ;  /* 0x0000000bb6007c0c */ /* 0x000fe2000bf86270 */
[----:B------:R2:W3:Y:S01]  /*3c30*/  @!P3 LDG.E.U16 R195, [R4.64+0x140] ;  /* 0x0001402804c3b981 */ /* 0x0004e2000c1e1500 */
[----:B------:R-:W-:-:S02]  /*3c40*/  ISETP.GE.AND P3, PT, R179, UR11, PT ;  /* 0x0000000bb3007c0c */ /* 0x000fc4000bf66270 */
[----:B------:R-:W-:Y:S01]  /*3c50*/  PRMT R190, RZ, 0x7610, R190 ;  /* 0x00007610ffbe7816 */ /* 0x000fe200000000be */
[----:B------:R2:W3:Y:S01]  /*3c60*/  @!P6 LDG.E.U16 R185, [R4.64+0x180] ;  /* 0x0001802804b9e981 */ /* 0x0004e2000c1e1500 */
[----:B------:R-:W-:Y:S02]  /*3c70*/  ISETP.GE.AND P6, PT, R178, UR11, PT ;  /* 0x0000000bb2007c0c */ /* 0x000fe4000bfc6270 */
[----:B------:R-:W-:Y:S02]  /*3c80*/  PRMT R187, RZ, 0x7610, R187 ;  /* 0x00007610ffbb7816 */ /* 0x000fe400000000bb */
[----:B------:R-:W-:Y:S01]  /*3c90*/  PRMT R189, RZ, 0x7610, R189 ;  /* 0x00007610ffbd7816 */ /* 0x000fe200000000bd */
[----:B------:R2:W3:Y:S01]  /*3ca0*/  @!P2 LDG.E.U16 R190, [R4.64+0x200] ;  /* 0x0002002804bea981 */ /* 0x0004e2000c1e1500 */
[----:B------:R-:W-:Y:S02]  /*3cb0*/  PRMT R192, RZ, 0x7610, R192 ;  /* 0x00007610ffc07816 */ /* 0x000fe400000000c0 */
[----:B------:R-:W-:Y:S01]  /*3cc0*/  ISETP.GE.AND P2, PT, R177, UR11, PT ;  /* 0x0000000bb1007c0c */ /* 0x000fe2000bf46270 */
        /* <DEDUP_REMOVED lines=32> */
[----:B------:R-:W-:Y:S01]  /*3ed0*/  PRMT R186, RZ, 0x7610, R186 ;  /* 0x00007610ffba7816 */ /* 0x000fe200000000ba */
[----:B------:R0:W1:Y:S01]  /*3ee0*/  R2UR UR36, R3 ;  /* 0x00000000032473c2 */ /* 0x00006200000e0000 */
[----:B------:R-:W-:Y:S01]  /*3ef0*/  PRMT R183, RZ, 0x7610, R183 ;  /* 0x00007610ffb77816 */ /* 0x000fe200000000b7 */
[----:B------:R2:W3:Y:S01]  /*3f00*/  @!P5 LDG.E.U16 R174, [R4.64+0x4c0] ;  /* 0x0004c02804aed981 */ /* 0x0004e2000c1e1500 */
[----:B------:R-:W-:-:S02]  /*3f10*/  PRMT R188, RZ, 0x7610, R188 ;  /* 0x00007610ffbc7816 */ /* 0x000fc400000000bc */
[----:B------:R-:W-:Y:S01]  /*3f20*/  ISETP.GE.AND P5, PT, R139, UR11, PT ;  /* 0x0000000b8b007c0c */ /* 0x000fe2000bfa6270 */
[----:B------:R2:W3:Y:S01]  /*3f30*/  @!P2 LDG.E.U16 R184, [R4.64+0x500] ;  /* 0x0005002804b8a981 */ /* 0x0004e2000c1e1500 */
[----:B0-----:R-:W-:Y:S02]  /*3f40*/  PRMT R3, RZ, 0x7610, R3 ;  /* 0x00007610ff037816 */ /* 0x001fe40000000003 */
        /* <DEDUP_REMOVED lines=23> */
[----:B-1----:R-:W-:-:S02]  /*40c0*/  FMUL.FTZ R6, R54, UR36 ;  /* 0x0000002436067c20 */ /* 0x002fc40008410000 */
[----:B------:R-:W-:Y:S02]  /*40d0*/  FMUL.FTZ R7, R52, UR36 ;  /* 0x0000002434077c20 */ /* 0x000fe40008410000 */
[----:B------:R-:W-:Y:S02]  /*40e0*/  FMUL.RZ R9, R6, 0.15915493667125701904 ;  /* 0x3e22f98306097820 */ /* 0x000fe4000040c000 */
[----:B--2---:R-:W-:Y:S02]  /*40f0*/  FMUL.FTZ R4, R50, UR36 ;  /* 0x0000002432047c20 */ /* 0x004fe40008410000 */
[----:B------:R-:W-:Y:S02]  /*4100*/  FMUL.FTZ R6, R53, UR36 ;  /* 0x0000002435067c20 */ /* 0x000fe40008410000 */
[----:B------:R-:W-:Y:S02]  /*4110*/  FMUL.RZ R5, R4, 0.15915493667125701904 ;  /* 0x3e22f98304057820 */ /* 0x000fe4000040c000 */
[----:B------:R-:W-:Y:S01]  /*4120*/  FMUL.FTZ R4, R49, UR36 ;  /* 0x0000002431047c20 */ /* 0x000fe20008410000 */
[----:B------:R-:W-:Y:S01]  /*4130*/  MUFU.SIN R121, R9 ;  /* 0x0000000900797308 */ /* 0x000fe20000000400 */
[----:B------:R-:W-:-:S02]  /*4140*/  FMUL.RZ R13, R6, 0.15915493667125701904 ;  /* 0x3e22f983060d7820 */ /* 0x000fc4000040c000 */
[----:B------:R-:W-:Y:S02]  /*4150*/  FMUL.RZ R15, R7, 0.15915493667125701904 ;  /* 0x3e22f983070f7820 */ /* 0x000fe4000040c000 */
[----:B------:R-:W-:-:S03]  /*4160*/  FMUL.FTZ R7, R51, UR36 ;  /* 0x0000002433077c20 */ /* 0x000fc60008410000 */
[----:B------:R0:W-:Y:S01]  /*4170*/  MUFU.COS R120, R9 ;  /* 0x0000000900787308 */ /* 0x0001e20000000000 */
[----:B------:R-:W-:Y:S01]  /*4180*/  FMUL.RZ R7, R7, 0.15915493667125701904 ;  /* 0x3e22f98307077820 */ /* 0x000fe2000040c000 */
[----:B------:R1:W2:Y:S01]  /*4190*/  R2UR UR35, R2 ;  /* 0x00000000022373c2 */ /* 0x0002a200000e0000 */
        /* <DEDUP_REMOVED lines=19> */
[----:B-1----:R-:W-:-:S07]  /*42d0*/  FMUL.FTZ R2, R42, UR36 ;  /* 0x000000242a027c20 */ /* 0x002fce0008410000 */
[----:B------:R0:W-:Y:S02]  /*42e0*/  MUFU.COS R28, R13 ;  /* 0x0000000d001c7308 */ /* 0x0001e40000000000 */
[----:B0-----:R-:W-:Y:S02]  /*42f0*/  FMUL.RZ R13, R4, 0.15915493667125701904 ;  /* 0x3e22f983040d7820 */ /* 0x001fe4000040c000 */
[----:B------:R-:W-:-:S04]  /*4300*/  FMUL.FTZ R4, R43, UR36 ;  /* 0x000000242b047c20 */ /* 0x000fc80008410000 */
[----:B------:R-:W-:Y:S01]  /*4310*/  MUFU.SIN R8, R15 ;  /* 0x0000000f00087308 */ /* 0x000fe20000000400 */
[----:B------:R-:W-:-:S07]  /*4320*/  FMUL.RZ R135, R2, 0.15915493667125701904 ;  /* 0x3e22f98302877820 */ /* 0x000fce000040c000 */
[----:B------:R0:W-:Y:S02]  /*4330*/  MUFU.COS R36, R15 ;  /* 0x0000000f00247308 */ /* 0x0001e40000000000 */
[----:B0-----:R-:W-:Y:S01]  /*4340*/  FMUL.RZ R15, R4, 0.15915493667125701904 ;  /* 0x3e22f983040f7820 */ /* 0x001fe2000040c000 */
[----:B--2---:R-:W-:-:S05]  /*4350*/  MOV R4, UR35 ;  /* 0x0000002300047c02 */ /* 0x004fca0008000f00 */
[----:B------:R-:W-:Y:S01]  /*4360*/  MUFU.SIN R23, R5 ;  /* 0x0000000500177308 */ /* 0x000fe20000000400 */
[----:B------:R-:W-:-:S07]  /*4370*/  FMUL.FTZ R2, R4, 1.4426950216293334961 ;  /* 0x3fb8aa3b04027820 */ /* 0x000fce0000410000 */
[----:B------:R0:W-:Y:S01]  /*4380*/  MUFU.COS R133, R5 ;  /* 0x0000000500857308 */ /* 0x0001e20000000000 */
[-C--:B------:R-:W-:Y:S02]  /*4390*/  FMUL.FTZ R4, R54, R2.reuse ;  /* 0x0000000236047220 */ /* 0x080fe40000410000 */
[----:B0-----:R-:W-:-:S05]  /*43a0*/  FMUL.FTZ R5, R53, R2 ;  /* 0x0000000235057220 */ /* 0x001fca0000410000 */
[----:B------:R-:W-:Y:S08]  /*43b0*/  MUFU.SIN R65, R7 ;  /* 0x0000000700417308 */ /* 0x000ff00000000400 */
[----:B------:R0:W-:Y:S08]  /*43c0*/  MUFU.COS R131, R7 ;  /* 0x0000000700837308 */ /* 0x0001f00000000000 */
[----:B------:R-:W-:Y:S01]  /*43d0*/  MUFU.EX2 R4, R4 ;  /* 0x0000000400047308 */ /* 0x000fe20000000800 */
[----:B0-----:R-:W-:-:S07]  /*43e0*/  FMUL.FTZ R7, R52, R2 ;  /* 0x0000000234077220 */ /* 0x001fce0000410000 */
[----:B------:R-:W0:Y:S08]  /*43f0*/  MUFU.EX2 R5, R5 ;  /* 0x0000000500057308 */ /* 0x000e300000000800 */
[----:B------:R-:W-:Y:S08]  /*4400*/  MUFU.SIN R21, R9 ;  /* 0x0000000900157308 */ /* 0x000ff00000000400 */
[----:B------:R1:W-:Y:S08]  /*4410*/  MUFU.COS R22, R9 ;  /* 0x0000000900167308 */ /* 0x0003f00000000000 */
[----:B------:R-:W-:Y:S01]  /*4420*/  MUFU.SIN R17, R15 ;  /* 0x0000000f00117308 */ /* 0x000fe20000000400 */
[----:B-1----:R-:W-:-:S07]  /*4430*/  FMUL.FTZ R9, R51, R2 ;  /* 0x0000000233097220 */ /* 0x002fce0000410000 */
[----:B------:R1:W-:Y:S08]  /*4440*/  MUFU.COS R18, R15 ;  /* 0x0000000f00127308 */ /* 0x0003f00000000000 */
[----:B------:R-:W2:Y:S01]  /*4450*/  MUFU.EX2 R7, R7 ;  /* 0x0000000700077308 */ /* 0x000ea20000000800 */
[-C--:B-1----:R-:W-:Y:S02]  /*4460*/  FMUL.FTZ R15, R49, R2.reuse ;  /* 0x00000002310f7220 */ /* 0x082fe40000410000 */
[----:B------:R-:W-:-:S05]  /*4470*/  FMUL.FTZ R29, R46, R2 ;  /* 0x000000022e1d7220 */ /* 0x000fca0000410000 */
[----:B------:R-:W1:Y:S01]  /*4480*/  MUFU.EX2 R9, R9 ;  /* 0x0000000900097308 */ /* 0x000e620000000800 */
[----:B0-----:R-:W-:Y:S02]  /*4490*/  FMUL.FTZ R37, R5, R6 ;  /* 0x0000000605257220 */ /* 0x001fe40000410000 */
[----:B------:R-:W-:-:S05]  /*44a0*/  FMUL.FTZ R120, R4, R120 ;  /* 0x0000007804787220 */ /* 0x000fca0000410000 */
[----:B------:R-:W0:Y:S01]  /*44b0*/  MUFU.EX2 R15, R15 ;  /* 0x0000000f000f7308 */ /* 0x000e220000000800 */
[----:B------:R-:W-:Y:S02]  /*44c0*/  FMUL.FTZ R38, R5, R38 ;  /* 0x0000002605267220 */ /* 0x000fe40000410000 */
[----:B------:R-:W-:Y:S02]  /*44d0*/  FMUL.FTZ R121, R4, R121 ;  /* 0x0000007904797220 */ /* 0x000fe40000410000 */
[----:B------:R-:W-:-:S03]  /*44e0*/  FMUL.FTZ R6, R120, R37 ;  /* 0x0000002578067220 */ /* 0x000fc60000410000 */
[----:B------:R-:W-:Y:S01]  /*44f0*/  MUFU.SIN R19, R13 ;  /* 0x0000000d00137308 */ /* 0x000fe20000000400 */
[----:B------:R-:W-:Y:S01]  /*4500*/  LOP3.LUT P0, RZ, R130, 0x1f, RZ, 0xc0, !PT ;  /* 0x0000001f82ff7812 */ /* 0x000fe2000780c0ff */
[----:B--2---:R-:W-:Y:S01]  /*4510*/  FMUL.FTZ R36, R7, R36 ;  /* 0x0000002407247220 */ /* 0x004fe20000410000 */
[----:B------:R-:W-:-:S05]  /*4520*/  MOV R33, UR13 ;  /* 0x0000000d00217c02 */ /* 0x000fca0008000f00 */
[----:B------:R2:W-:Y:S01]  /*4530*/  MUFU.COS R20, R13 ;  /* 0x0000000d00147308 */ /* 0x0005e20000000000 */
[----:B------:R-:W-:Y:S02]  /*4540*/  FMUL.FTZ R35, R7, R8 ;  /* 0x0000000807237220 */ /* 0x000fe40000410000 */
[----:B------:R-:W-:-:S05]  /*4550*/  FMUL.FTZ R25, R48, R2 ;  /* 0x0000000230197220 */ /* 0x000fca0000410000 */
[----:B------:R0:W0:Y:S01]  /*4560*/  MUFU.EX2 R66, R29 ;  /* 0x0000001d00427308 */ /* 0x0000220000000800 */
[----:B--2---:R-:W-:Y:S02]  /*4570*/  FMUL.FTZ R13, R50, R2 ;  /* 0x00000002320d7220 */ /* 0x004fe40000410000 */
[C---:B------:R-:W-:Y:S02]  /*4580*/  FMUL.FTZ R7, R121.reuse, R37 ;  /* 0x0000002579077220 */ /* 0x040fe40000410000 */
[----:B------:R-:W-:Y:S01]  /*4590*/  FFMA.FTZ R8, R121, R38, R6 ;  /* 0x0000002679087223 */ /* 0x000fe20000010006 */
[----:B------:R-:W-:Y:S01]  /*45a0*/  ISETP.LT.OR P0, PT, R33, 0x2, P0 ;  /* 0x000000022100780c */ /* 0x000fe20000701670 */
[-C--:B------:R-:W-:Y:S01]  /*45b0*/  FMUL.FTZ R134, R44, R2.reuse ;  /* 0x000000022c867220 */ /* 0x080fe20000410000 */
[----:B------:R-:W2:Y:S01]  /*45c0*/  MUFU.EX2 R13, R13 ;  /* 0x0000000d000d7308 */ /* 0x000ea20000000800 */
[-C--:B------:R-:W-:Y:S02]  /*45d0*/  FMUL.FTZ R5, R43, R2.reuse ;  /* 0x000000022b057220 */ /* 0x080fe40000410000 */
[----:B------:R-:W-:-:S02]  /*45e0*/  FMUL.FTZ R4, R42, R2 ;  /* 0x000000022a047220 */ /* 0x000fc40000410000 */
[-C--:B------:R-:W-:Y:S02]  /*45f0*/  FMUL.FTZ R27, R47, R2.reuse ;  /* 0x000000022f1b7220 */ /* 0x080fe40000410000 */
[----:B------:R-:W-:Y:S02]  /*4600*/  FMUL.FTZ R31, R45, R2 ;  /* 0x000000022d1f7220 */ /* 0x000fe40000410000 */
[C---:B-1----:R-:W-:Y:S02]  /*4610*/  FMUL.FTZ R34, R9.reuse, R34 ;  /* 0x0000002209227220 */ /* 0x042fe40000410000 */
[----:B------:R-:W-:Y:S02]  /*4620*/  FMUL.FTZ R33, R9, R10 ;  /* 0x0000000a09217220 */ /* 0x000fe40000410000 */
[----:B------:R-:W-:Y:S02]  /*4630*/  FFMA.FTZ R7, R120, R38, -R7 ;  /* 0x0000002678077223 */ /* 0x000fe40000010807 */
[----:B------:R-:W-:Y:S01]  /*4640*/  FMUL.FTZ R9, R35, R8 ;  /* 0x0000000823097220 */ /* 0x000fe20000410000 */
[----:B------:R-:W-:Y:S01]  /*4650*/  MUFU.COS R16, R135 ;  /* 0x0000008700107308 */ /* 0x000fe20000000000 */
[----:B0-----:R-:W-:-:S02]  /*4660*/  FMUL.FTZ R30, R15, R30 ;  /* 0x0000001e0f1e7220 */ /* 0x001fc40000410000 */
[----:B------:R-:W-:Y:S01]  /*4670*/  FMUL.FTZ R29, R15, R24 ;  /* 0x000000180f1d7220 */ /* 0x000fe20000410000 */
[----:B------:R-:W-:Y:S01]  /*4680*/  LEA R0, R129, R0, 0x5 ;  /* 0x0000000081007211 */ /* 0x000fe200078e28ff */
[----:B------:R-:W-:-:S03]  /*4690*/  FFMA.FTZ R9, R36, R7, -R9 ;  /* 0x0000000724097223 */ /* 0x000fc60000010809 */
[----:B------:R-:W0:Y:S01]  /*46a0*/  MUFU.EX2 R25, R25 ;  /* 0x0000001900197308 */ /* 0x000e220000000800 */
[----:B------:R-:W-:Y:S02]  /*46b0*/  FMUL.FTZ R7, R35, R7 ;  /* 0x0000000723077220 */ /* 0x000fe40000410000 */
[----:B------:R-:W-:-:S05]  /*46c0*/  FMUL.FTZ R24, R66, R133 ;  /* 0x0000008542187220 */ /* 0x000fca0000410000 */
[----:B------:R-:W1:Y:S01]  /*46d0*/  MUFU.EX2 R15, R4 ;  /* 0x00000004000f7308 */ /* 0x000e620000000800 */
[----:B------:R-:W-:Y:S01]  /*46e0*/  FMUL.FTZ R23, R66, R23 ;  /* 0x0000001742177220 */ /* 0x000fe20000410000 */
[----:B------:R-:W-:-:S06]  /*46f0*/  LEA.HI.SX32 R66, R0, R0, 0x1b ;  /* 0x0000000000427211 */ /* 0x000fcc00078fdaff */
[----:B------:R-:W0:Y:S01]  /*4700*/  MUFU.EX2 R64, R27 ;  /* 0x0000001b00407308 */ /* 0x000e220000000800 */
[----:B------:R-:W-:-:S07]  /*4710*/  FFMA.FTZ R7, R36, R8, R7 ;  /* 0x0000000824077223 */ /* 0x000fce0000010007 */
[----:B------:R2:W0:Y:S01]  /*4720*/  MUFU.EX2 R132, R31 ;  /* 0x0000001f00847308 */ /* 0x0004220000000800 */
[----:B------:R-:W-:-:S07]  /*4730*/  FMUL.FTZ R0, R33, R9 ;  /* 0x0000000921007220 */ /* 0x000fce0000410000 */
[----:B------:R-:W0:Y:S08]  /*4740*/  MUFU.EX2 R134, R134 ;  /* 0x0000008600867308 */ /* 0x000e300000000800 */
[----:B------:R-:W0:Y:S08]  /*4750*/  MUFU.EX2 R5, R5 ;  /* 0x0000000500057308 */ /* 0x000e300000000800 */
[----:B------:R-:W3:Y:S01]  /*4760*/  MUFU.SIN R6, R135 ;  /* 0x0000008700067308 */ /* 0x000ee20000000400 */
[----:B--2---:R-:W-:-:S02]  /*4770*/  FMUL.FTZ R31, R13, R14 ;  /* 0x0000000e0d1f7220 */ /* 0x004fc40000410000 */
[-C--:B------:R-:W-:Y:S01]  /*4780*/  FFMA.FTZ R14, R34, R7.reuse, R0 ;  /* 0x00000007220e7223 */ /* 0x080fe20000010000 */
[----:B------:R-:W-:Y:S01]  /*4790*/  SHF.L.U32 R66, R66, 0x1, RZ ;  /* 0x0000000142427819 */ /* 0x000fe200000006ff */
[----:B------:R-:W-:Y:S02]  /*47a0*/  FMUL.FTZ R7, R33, R7 ;  /* 0x0000000721077220 */ /* 0x000fe40000410000 */
[----:B------:R-:W-:Y:S02]  /*47b0*/  FMUL.FTZ R0, R41, UR36 ;  /* 0x0000002429007c20 */ /* 0x000fe40008410000 */
[C---:B0-----:R-:W-:Y:S01]  /*47c0*/  FMUL.FTZ R28, R25.reuse, R28 ;  /* 0x0000001c191c7220 */ /* 0x041fe20000410000 */
[----:B------:R-:W0:Y:S01]  /*47d0*/  LDS.U16 R8, [R66+0x2] ;  /* 0x0000020042087984 */ /* 0x000e220000000400 */
[----:B------:R-:W-:Y:S02]  /*47e0*/  FMUL.FTZ R27, R25, R26 ;  /* 0x0000001a191b7220 */ /* 0x000fe40000410000 */
[----:B-1----:R-:W-:Y:S01]  /*47f0*/  FMUL.FTZ R16, R15, R16 ;  /* 0x000000100f107220 */ /* 0x002fe20000410000 */
[----:B------:R-:W-:Y:S01]  /*4800*/  LDS.U16 R4, [R66+0xa] ;  /* 0x00000a0042047984 */ /* 0x000fe20000000400 */
[----:B------:R-:W-:-:S02]  /*4810*/  FMUL.FTZ R26, R64, R131 ;  /* 0x00000083401a7220 */ /* 0x000fc40000410000 */
[----:B------:R-:W-:Y:S01]  /*4820*/  FMUL.FTZ R25, R64, R65 ;  /* 0x0000004140197220 */ /* 0x000fe20000410000 */
[----:B------:R-:W-:Y:S01]  /*4830*/  LDS.U16 R131, [R66+0x12] ;  /* 0x0000120042837984 */ /* 0x000fe20000000400 */
[C---:B------:R-:W-:Y:S02]  /*4840*/  FMUL.FTZ R22, R132.reuse, R22 ;  /* 0x0000001684167220 */ /* 0x040fe40000410000 */
[----:B------:R-:W-:Y:S01]  /*4850*/  FMUL.FTZ R21, R132, R21 ;  /* 0x0000001584157220 */ /* 0x000fe20000410000 */
[----:B------:R-:W-:Y:S01]  /*4860*/  LDS.U16 R65, [R66+0x8] ;  /* 0x0000080042417984 */ /* 0x000fe20000000400 */
[C---:B------:R-:W-:Y:S02]  /*4870*/  FMUL.FTZ R20, R134.reuse, R20 ;  /* 0x0000001486147220 */ /* 0x040fe40000410000 */
[----:B------:R-:W-:Y:S01]  /*4880*/  FMUL.FTZ R19, R134, R19 ;  /* 0x0000001386137220 */ /* 0x000fe20000410000 */
[----:B------:R-:W-:Y:S01]  /*4890*/  LDS.U16 R64, [R66+0xc] ;  /* 0x00000c0042407984 */ /* 0x000fe20000000400 */
[----:B------:R-:W-:-:S02]  /*48a0*/  FMUL.FTZ R18, R5, R18 ;  /* 0x0000001205127220 */ /* 0x000fc40000410000 */
[----:B------:R-:W-:Y:S01]  /*48b0*/  FMUL.FTZ R17, R5, R17 ;  /* 0x0000001105117220 */ /* 0x000fe20000410000 */
[----:B------:R-:W-:Y:S01]  /*48c0*/  LDS.U16 R132, [R66+0x10] ;  /* 0x0000100042847984 */ /* 0x000fe20000000400 */
[----:B---3--:R-:W-:Y:S02]  /*48d0*/  FMUL.FTZ R15, R15, R6 ;  /* 0x000000060f0f7220 */ /* 0x008fe40000410000 */
[----:B------:R-:W-:Y:S01]  /*48e0*/  FFMA.FTZ R10, R34, R9, -R7 ;  /* 0x00000009220a7223 */ /* 0x000fe20000010807 */
[----:B------:R-:W-:Y:S01]  /*48f0*/  LDS.U16 R6, [R66+0x4] ;  /* 0x0000040042067984 */ /* 0x000fe20000000400 */
[----:B------:R-:W-:-:S03]  /*4900*/  FMUL.RZ R207, R0, 0.15915493667125701904 ;  /* 0x3e22f98300cf7820 */ /* 0x000fc6000040c000 */
[----:B------:R-:W1:Y:S04]  /*4910*/  LDS.U16 R7, [R66] ;  /* 0x0000000042077984 */ /* 0x000e680000000400 */
[----:B------:R-:W2:Y:S04]  /*4920*/  LDS.U16 R5, [R66+0x6] ;  /* 0x0000060042057984 */ /* 0x000ea80000000400 */
[----:B------:R-:W3:Y:S04]  /*4930*/  LDS.U16 R0, [R66+0xe] ;  /* 0x00000e0042007984 */ /* 0x000ee80000000400 */
        /* <DEDUP_REMOVED lines=20> */
[----:B------:R-:W0:Y:S04]  /*4a80*/  LDS.U16 R153, [R66+0x3c] ;  /* 0x00003c0042997984 */ /* 0x000e280000000400 */
[----:B------:R-:W0:Y:S04]  /*4a90*/  LDS.U16 R154, [R66+0x3e] ;  /* 0x00003e00429a7984 */ /* 0x000e280000000400 */
[----:B------:R-:W-:Y:S04]  /*4aa0*/  STS.U16 [R11+0x1080], R198 ;  /* 0x001080c60b007388 */ /* 0x000fe80000000400 */
[----:B----4-:R4:W-:Y:S04]  /*4ab0*/  STS.U16 [R68+0x10c0], R191 ;  /* 0x0010c0bf44007388 */ /* 0x0109e80000000400 */
        /* <DEDUP_REMOVED lines=12> */
[----:B------:R-:W-:-:S03]  /*4b80*/  ISETP.NE.AND P1, PT, R130, RZ, PT ;  /* 0x000000ff8200720c */ /* 0x000fc60003f25270 */
[----:B------:R-:W-:Y:S04]  /*4b90*/  STS.U16 [R155+0x1400], R178 ;  /* 0x001400b29b007388 */ /* 0x000fe80000000400 */
[----:B------:R-:W-:Y:S04]  /*4ba0*/  STS.U16 [R158+0x1440], R179 ;  /* 0x001440b39e007388 */ /* 0x000fe80000000400 */
[----:B------:R-:W-:Y:S04]  /*4bb0*/  STS.U16 [R157+0x1480], R182 ;  /* 0x001480b69d007388 */ /* 0x000fe80000000400 */
[----:B------:R-:W-:Y:S04]  /*4bc0*/  STS.U16 [R162+0x14c0], R181 ;  /* 0x0014c0b5a2007388 */ /* 0x000fe80000000400 */
[----:B------:R-:W-:Y:S04]  /*4bd0*/  STS.U16 [R160+0x1500], R175 ;  /* 0x001500afa0007388 */ /* 0x000fe80000000400 */
[----:B------:R-:W-:Y:S01]  /*4be0*/  STS.U16 [R163+0x1540], R174 ;  /* 0x001540aea3007388 */ /* 0x000fe20000000400 */
[----:B----4-:R-:W-:-:S03]  /*4bf0*/  FMUL.FTZ R68, R39, UR36 ;  /* 0x0000002427447c20 */ /* 0x010fc60008410000 */
[----:B------:R-:W-:Y:S01]  /*4c00*/  STS.U16 [R159+0x1580], R184 ;  /* 0x001580b89f007388 */ /* 0x000fe20000000400 */
[----:B------:R-:W-:-:S03]  /*4c10*/  MOV R203, UR13 ;  /* 0x0000000d00cb7c02 */ /* 0x000fc60008000f00 */
[----:B------:R-:W-:Y:S04]  /*4c20*/  STS.U16 [R161+0x15c0], R186 ;  /* 0x0015c0baa1007388 */ /* 0x000fe80000000400 */
[----:B------:R-:W-:Y:S04]  /*4c30*/  STS.U16 [R168+0x1600], R183 ;  /* 0x001600b7a8007388 */ /* 0x000fe80000000400 */
[----:B------:R-:W-:Y:S01]  /*4c40*/  STS.U16 [R167+0x1640], R188 ;  /* 0x001640bca7007388 */ /* 0x000fe20000000400 */
[----:B------:R-:W-:-:S03]  /*4c50*/  FMUL.RZ R68, R68, 0.15915493667125701904 ;  /* 0x3e22f98344447820 */ /* 0x000fc6000040c000 */
[----:B------:R4:W-:Y:S01]  /*4c60*/  STS.U16 [R166+0x1680], R3 ;  /* 0x00168003a6007388 */ /* 0x0009e20000000400 */
[----:B0-----:R-:W-:Y:S01]  /*4c70*/  HFMA2.MMA R70, -RZ, RZ, 0, 9.5367431640625e-07 ;  /* 0x00000010ff467435 */ /* 0x001fe200000001ff */
[----:B------:R-:W-:Y:S02]  /*4c80*/  @!P0 IADD3 R203, R203, -0x2, RZ ;  /* 0xfffffffecbcb8810 */ /* 0x000fe40007ffe0ff */
[----:B------:R-:W-:Y:S01]  /*4c90*/  MOV R208, c[0x0][0x16c] ;  /* 0x00005b0000d07a02 */ /* 0x000fe20000000f00 */
[----:B------:R-:W-:Y:S01]  /*4ca0*/  STS.U16 [R164+0x16c0], R201 ;  /* 0x0016c0c9a4007388 */ /* 0x000fe20000000400 */
[----:B----4-:R-:W-:Y:S01]  /*4cb0*/  MOV R3, UR10 ;  /* 0x0000000a00037c02 */ /* 0x010fe20008000f00 */
[----:B------:R-:W-:Y:S02]  /*4cc0*/  MUFU.SIN R110, R68 ;  /* 0x00000044006e7308 */ /* 0x000fe40000000400 */
[----:B------:R-:W-:Y:S01]  /*4cd0*/  STS.U16 [R165+0x1700], R206 ;  /* 0x001700cea5007388 */ /* 0x000fe20000000400 */
[----:B------:R-:W-:-:S02]  /*4ce0*/  LEA R3, R3, UR6, 0x8 ;  /* 0x0000000603037c11 */ /* 0x000fc4000f8e40ff */
[----:B------:R-:W-:Y:S01]  /*4cf0*/  @P1 IADD3 R3, R130, 0x200, RZ ;  /* 0x0000020082031810 */ /* 0x000fe20007ffe0ff */
[----:B------:R-:W-:Y:S02]  /*4d00*/  STS.U16 [R171+0x1740], R204 ;  /* 0x001740ccab007388 */ /* 0x000fe40000000400 */
[----:B------:R0:W-:Y:S01]  /*4d10*/  MUFU.COS R190, R68 ;  /* 0x0000004400be7308 */ /* 0x0001e20000000000 */
[----:B------:R-:W-:Y:S01]  /*4d20*/  @!P0 IMAD R203, R203, R208, UR6 ;  /* 0x00000006cbcb8e24 */ /* 0x000fe2000f8e02d0 */
[----:B------:R-:W-:Y:S01]  /*4d30*/  STS.U16 [R169+0x1780], R202 ;  /* 0x001780caa9007388 */ /* 0x000fe20000000400 */
[----:B------:R-:W-:Y:S01]  /*4d40*/  SHF.L.U32 R184, R3, 0x3, RZ ;  /* 0x0000000303b87819 */ /* 0x000fe200000006ff */
[-C--:B------:R-:W-:Y:S02]  /*4d50*/  FMUL.FTZ R12, R41, R2.reuse ;  /* 0x00000002290c7220 */ /* 0x080fe40000410000 */
[----:B------:R-:W-:Y:S01]  /*4d60*/  STS.U16 [R170+0x17c0], R199 ;  /* 0x0017c0c7aa007388 */ /* 0x000fe20000000400 */
[----:B0-----:R-:W-:-:S03]  /*4d70*/  FMUL.FTZ R68, R39, R2 ;  /* 0x0000000227447220 */ /* 0x001fc60000410000 */
[----:B------:R0:W-:Y:S01]  /*4d80*/  STS.U16 [R172+0x1800], R197 ;  /* 0x001800c5ac007388 */ /* 0x0001e20000000400 */
[----:B------:R-:W-:Y:S02]  /*4d90*/  FMUL.FTZ R67, R40, R2 ;  /* 0x0000000228437220 */ /* 0x000fe40000410000 */
[----:B------:R-:W-:Y:S01]  /*4da0*/  @!P0 IMAD.WIDE R2, R203, R70, UR42 ;  /* 0x0000002acb028e25 */ /* 0x000fe2000f8e0246 */
[----:B------:R-:W-:Y:S01]  /*4db0*/  STS.U16 [R173+0x1840], R200 ;  /* 0x001840c8ad007388 */ /* 0x000fe20000000400 */
[----:B------:R4:W0:Y:S01]  /*4dc0*/  MUFU.EX2 R111, R68 ;  /* 0x00000044006f7308 */ /* 0x0008220000000800 */
[----:B------:R-:W-:-:S06]  /*4dd0*/  NOP ;  /* 0x0000000000007918 */ /* 0x000fcc0000000000 */
        /* <DEDUP_REMOVED lines=22> */
[----:B----4-:R-:W4:Y:S04]  /*4f40*/  LDS.U16 R68, [R66+0x10ac] ;  /* 0x0010ac0042447984 */ /* 0x010f280000000400 */
        /* <DEDUP_REMOVED lines=10> */
[----:B------:R-:W-:Y:S01]  /*4ff0*/  FMUL.FTZ R32, R13, R32 ;  /* 0x000000200d207220 */ /* 0x000fe20000410000 */
[----:B------:R-:W-:Y:S01]  /*5000*/  HFMA2.MMA R60, -RZ, RZ, 1.875, 0 ;  /* 0x3f800000ff3c7435 */ /* 0x000fe200000001ff */
[----:B------:R-:W-:-:S02]  /*5010*/  FMUL.FTZ R9, R31, R14 ;  /* 0x0000000e1f097220 */ /* 0x000fc40000410000 */
[-C--:B------:R-:W-:Y:S01]  /*5020*/  FMUL.FTZ R205, R31, R10.reuse ;  /* 0x0000000a1fcd7220 */ /* 0x080fe20000410000 */
[----:B------:R-:W-:Y:S01]  /*5030*/  MOV R61, RZ ;  /* 0x000000ff003d7202 */ /* 0x000fe20000000f00 */
[C---:B------:R-:W-:Y:S01]  /*5040*/  FFMA.FTZ R9, R32.reuse, R10, -R9 ;  /* 0x0000000a20097223 */ /* 0x040fe20000010809 */
[----:B------:R-:W-:Y:S01]  /*5050*/  CS2R R62, SRZ ;  /* 0x00000000003e7805 */ /* 0x000fe2000001ff00 */
[----:B------:R-:W-:Y:S01]  /*5060*/  BAR.SYNC.DEFER_BLOCKING 0x0 ;  /* 0x0000000000007b1d */ /* 0x000fe20000010000 */
[----:B------:R-:W-:Y:S01]  /*5070*/  FFMA.FTZ R10, R32, R14, R205 ;  /* 0x0000000e200a7223 */ /* 0x000fe200000100cd */
[----:B------:R-:W-:Y:S01]  /*5080*/  HADD2.F32 R8, -RZ, R8.H0_H0 ;  /* 0x20000008ff087230 */ /* 0x000fe20000004100 */
[----:B------:R-:W-:Y:S01]  /*5090*/  FMUL.FTZ R205, R40, UR36 ;  /* 0x0000002428cd7c20 */ /* 0x000fe20008410000 */
[----:B-1----:R-:W-:-:S03]  /*50a0*/  HADD2.F32 R7, -RZ, R7.H0_H0 ;  /* 0x20000007ff077230 */ /* 0x002fc60000004100 */
[----:B------:R-:W-:Y:S01]  /*50b0*/  FMUL.RZ R205, R205, 0.15915493667125701904 ;  /* 0x3e22f983cdcd7820 */ /* 0x000fe2000040c000 */
[----:B------:R-:W-:Y:S01]  /*50c0*/  MUFU.SIN R13, R207 ;  /* 0x000000cf000d7308 */ /* 0x000fe20000000400 */
[C---:B------:R-:W-:Y:S02]  /*50d0*/  FMUL.FTZ R187, R54.reuse, R8 ;  /* 0x0000000836bb7220 */ /* 0x040fe40000410000 */
[C---:B------:R-:W-:Y:S02]  /*50e0*/  FMUL.FTZ R185, R29.reuse, R9 ;  /* 0x000000091db97220 */ /* 0x040fe40000410000 */
[-C--:B------:R-:W-:Y:S01]  /*50f0*/  FMUL.FTZ R181, R29, R10.reuse ;  /* 0x0000000a1db57220 */ /* 0x080fe20000410000 */
[----:B------:R-:W-:Y:S01]  /*5100*/  HADD2.F32 R6, -RZ, R6.H0_H0 ;  /* 0x20000006ff067230 */ /* 0x000fe20000004100 */
[----:B------:R-:W-:Y:S01]  /*5110*/  FMUL.FTZ R188, R54, R7 ;  /* 0x0000000736bc7220 */ /* 0x000fe20000410000 */
[----:B------:R-:W-:Y:S01]  /*5120*/  MUFU.COS R14, R207 ;  /* 0x000000cf000e7308 */ /* 0x000fe20000000000 */
[----:B--2---:R-:W-:Y:S01]  /*5130*/  HADD2.F32 R5, -RZ, R5.H0_H0 ;  /* 0x20000005ff057230 */ /* 0x004fe20000004100 */
[----:B------:R1:W5:Y:S06]  /*5140*/  @!P0 LDG.E.128 R60, [R2.64] ;  /* 0x00000028023c8981 */ /* 0x00036c000c1e1d00 */
[----:B------:R-:W2:Y:S01]  /*5150*/  MUFU.EX2 R12, R12 ;  /* 0x0000000c000c7308 */ /* 0x000ea20000000800 */
[----:B------:R-:W-:-:S02]  /*5160*/  FFMA.FTZ R185, R30, R10, R185 ;  /* 0x0000000a1eb97223 */ /* 0x000fc400000100b9 */
[----:B------:R-:W-:Y:S01]  /*5170*/  FFMA.FTZ R181, R30, R9, -R181 ;  /* 0x000000091eb57223 */ /* 0x000fe200000108b5 */
[----:B-1----:R-:W-:-:S04]  /*5180*/  HADD2.F32 R2, -RZ, R126.H0_H0 ;  /* 0x2000007eff027230 */ /* 0x002fc80000004100 */
[----:B------:R-:W-:Y:S01]  /*5190*/  MUFU.COS R180, R205 ;  /* 0x000000cd00b47308 */ /* 0x000fe20000000000 */
[----:B0-----:R-:W-:Y:S02]  /*51a0*/  FMUL.FTZ R10, R111, R190 ;  /* 0x000000be6f0a7220 */ /* 0x001fe40000410000 */
[----:B------:R-:W-:-:S05]  /*51b0*/  FMUL.FTZ R187, R2, R187 ;  /* 0x000000bb02bb7220 */ /* 0x000fca0000410000 */
[----:B------:R-:W0:Y:S01]  /*51c0*/  MUFU.EX2 R67, R67 ;  /* 0x0000004300437308 */ /* 0x000e220000000800 */
[----:B------:R-:W-:Y:S01]  /*51d0*/  FMUL.FTZ R9, R111, R110 ;  /* 0x0000006e6f097220 */ /* 0x000fe20000410000 */
[----:B------:R-:W-:Y:S01]  /*51e0*/  HADD2.F32 R111, -RZ, R125.H0_H0 ;  /* 0x2000007dff6f7230 */ /* 0x000fe20000004100 */
[----:B------:R-:W-:Y:S02]  /*51f0*/  FMUL.FTZ R188, R2, R188 ;  /* 0x000000bc02bc7220 */ /* 0x000fe40000410000 */
[----:B------:R-:W-:Y:S02]  /*5200*/  FMUL.FTZ R189, R53, R6 ;  /* 0x0000000635bd7220 */ /* 0x000fe40000410000 */
[----:B------:R-:W-:Y:S02]  /*5210*/  FMUL.FTZ R3, R187, R37 ;  /* 0x00000025bb037220 */ /* 0x000fe40000410000 */
[----:B------:R-:W-:Y:S02]  /*5220*/  FMUL.FTZ R190, R53, R5 ;  /* 0x0000000535be7220 */ /* 0x000fe40000410000 */
[----:B------:R-:W-:-:S02]  /*5230*/  FMUL.FTZ R110, R188, R37 ;  /* 0x00000025bc6e7220 */ /* 0x000fc40000410000 */
[C---:B------:R-:W-:Y:S02]  /*5240*/  FMUL.FTZ R189, R111.reuse, R189 ;  /* 0x000000bd6fbd7220 */ /* 0x040fe40000410000 */
[----:B------:R-:W-:Y:S02]  /*5250*/  FFMA.FTZ R2, R188, R38, -R3 ;  /* 0x00000026bc027223 */ /* 0x000fe40000010803 */
[----:B------:R-:W-:Y:S01]  /*5260*/  FMUL.FTZ R190, R111, R190 ;  /* 0x000000be6fbe7220 */ /* 0x000fe20000410000 */
[----:B------:R-:W-:Y:S01]  /*5270*/  HADD2.F32 R4, -RZ, R4.H0_H0 ;  /* 0x20000004ff047230 */ /* 0x000fe20000004100 */
[----:B------:R-:W-:Y:S02]  /*5280*/  FFMA.FTZ R111, R187, R38, R110 ;  /* 0x00000026bb6f7223 */ /* 0x000fe4000001006e */
[----:B------:R-:W-:Y:S02]  /*5290*/  FADD.FTZ R2, R189, R2 ;  /* 0x00000002bd027221 */ /* 0x000fe40000010000 */
[----:B--2---:R-:W-:-:S02]  /*52a0*/  FMUL.FTZ R14, R12, R14 ;  /* 0x0000000e0c0e7220 */ /* 0x004fc40000410000 */
[----:B------:R-:W-:Y:S01]  /*52b0*/  FMUL.FTZ R13, R12, R13 ;  /* 0x0000000d0c0d7220 */ /* 0x000fe20000410000 */
[----:B------:R-:W-:Y:S01]  /*52c0*/  HADD2.F32 R3, -RZ, R65.H0_H0 ;  /* 0x20000041ff037230 */ /* 0x000fe20000004100 */
[----:B0-----:R-:W-:Y:S01]  /*52d0*/  FMUL.FTZ R12, R67, R180 ;  /* 0x000000b4430c7220 */ /* 0x001fe20000410000 */
[----:B------:R-:W-:Y:S01]  /*52e0*/  HADD2.F32 R180, -RZ, R124.H0_H0 ;  /* 0x2000007cffb47230 */ /* 0x000fe20000004100 */
[----:B------:R-:W-:Y:S02]  /*52f0*/  FADD.FTZ R111, R190, R111 ;  /* 0x0000006fbe6f7221 */ /* 0x000fe40000010000 */
[C---:B------:R-:W-:Y:S02]  /*5300*/  FMUL.FTZ R110, R35.reuse, R2 ;  /* 0x00000002236e7220 */ /* 0x040fe40000410000 */
[----:B------:R-:W-:Y:S02]  /*5310*/  FMUL.FTZ R191, R52, R4 ;  /* 0x0000000434bf7220 */ /* 0x000fe40000410000 */
[----:B------:R-:W-:-:S02]  /*5320*/  FMUL.FTZ R65, R35, R111 ;  /* 0x0000006f23417220 */ /* 0x000fc40000410000 */
[----:B------:R-:W-:Y:S02]  /*5330*/  FMUL.FTZ R192, R52, R3 ;  /* 0x0000000334c07220 */ /* 0x000fe40000410000 */
[----:B------:R-:W-:Y:S02]  /*5340*/  FFMA.FTZ R110, R36, R111, R110 ;  /* 0x0000006f246e7223 */ /* 0x000fe4000001006e */
[----:B------:R-:W-:Y:S02]  /*5350*/  FMUL.FTZ R191, R180, R191 ;  /* 0x000000bfb4bf7220 */ /* 0x000fe40000410000 */
[----:B------:R-:W-:Y:S01]  /*5360*/  FFMA.FTZ R65, R36, R2, -R65 ;  /* 0x0000000224417223 */ /* 0x000fe20000010841 */
[----:B------:R-:W-:Y:S01]  /*5370*/  HADD2.F32 R2, -RZ, R64.H0_H0 ;  /* 0x20000040ff027230 */ /* 0x000fe20000004100 */
[----:B------:R-:W-:Y:S02]  /*5380*/  FMUL.FTZ R192, R180, R192 ;  /* 0x000000c0b4c07220 */ /* 0x000fe40000410000 */
[----:B------:R-:W-:Y:S01]  /*5390*/  FADD.FTZ R110, R191, R110 ;  /* 0x0000006ebf6e7221 */ /* 0x000fe20000010000 */
[----:B---3--:R-:W-:Y:S01]  /*53a0*/  HADD2.F32 R0, -RZ, R0.H0_H0 ;  /* 0x20000000ff007230 */ /* 0x008fe20000004100 */
[----:B------:R-:W-:Y:S01]  /*53b0*/  FADD.FTZ R65, R192, R65 ;  /* 0x00000041c0417221 */ /* 0x000fe20000010000 */
[----:B------:R-:W-:Y:S01]  /*53c0*/  HADD2.F32 R180, -RZ, R123.H0_H0 ;  /* 0x2000007bffb47230 */ /* 0x000fe20000004100 */
[----:B------:R-:W-:-:S02]  /*53d0*/  FMUL.FTZ R64, R33, R110 ;  /* 0x0000006e21407220 */ /* 0x000fc40000410000 */
[----:B------:R-:W-:Y:S02]  /*53e0*/  FMUL.FTZ R193, R51, R2 ;  /* 0x0000000233c17220 */ /* 0x000fe40000410000 */
        /* <DEDUP_REMOVED lines=21> */
[----:B------:R-:W0:Y:S01]  /*5540*/  MUFU.SIN R11, R205 ;  /* 0x000000cd000b7308 */ /* 0x000e220000000400 */
[----:B------:R-:W-:Y:S01]  /*5550*/  HADD2.F32 R134, -RZ, R134.H0_H0 ;  /* 0x20000086ff867230 */ /* 0x000fe20000004100 */
        /* <DEDUP_REMOVED lines=13> */
[C---:B------:R-:W-:Y:S01]  /*5630*/  FMUL.FTZ R66, R27.reuse, R181 ;  /* 0x000000b51b427220 */ /* 0x040fe20000410000 */
[----:B------:R-:W-:Y:S01]  /*5640*/  HADD2.F32 R136, -RZ, R136.H0_H0 ;  /* 0x20000088ff887230 */ /* 0x000fe20000004100 */
[----:B------:R-:W-:Y:S02]  /*5650*/  FADD.FTZ R111, R198, R111 ;  /* 0x0000006fc66f7221 */ /* 0x000fe40000010000 */
[----:B------:R-:W-:Y:S02]  /*5660*/  FMUL.FTZ R110, R27, R65 ;  /* 0x000000411b6e7220 */ /* 0x000fe40000410000 */
[----:B------:R-:W-:-:S02]  /*5670*/  FMUL.FTZ R199, R48, R135 ;  /* 0x0000008730c77220 */ /* 0x000fc40000410000 */
[----:B0-----:R-:W-:Y:S02]  /*5680*/  FMUL.FTZ R11, R67, R11 ;  /* 0x0000000b430b7220 */ /* 0x001fe40000410000 */
[CC--:B------:R-:W-:Y:S02]  /*5690*/  FMUL.FTZ R67, R27.reuse, R185.reuse ;  /* 0x000000b91b437220 */ /* 0x0c0fe40000410000 */
[C---:B------:R-:W-:Y:S02]  /*56a0*/  FFMA.FTZ R66, R28.reuse, R185, R66 ;  /* 0x000000b91c427223 */ /* 0x040fe40000010042 */
[-C--:B------:R-:W-:Y:S02]  /*56b0*/  FFMA.FTZ R110, R28, R111.reuse, R110 ;  /* 0x0000006f1c6e7223 */ /* 0x080fe4000001006e */
[----:B------:R-:W-:Y:S02]  /*56c0*/  FMUL.FTZ R111, R27, R111 ;  /* 0x0000006f1b6f7220 */ /* 0x000fe40000410000 */
[----:B------:R-:W-:-:S02]  /*56d0*/  FMUL.FTZ R200, R48, R136 ;  /* 0x0000008830c87220 */ /* 0x000fc40000410000 */
[----:B------:R-:W-:Y:S01]  /*56e0*/  FMUL.FTZ R199, R180, R199 ;  /* 0x000000c7b4c77220 */ /* 0x000fe20000410000 */
[----:B------:R-:W-:Y:S01]  /*56f0*/  HADD2.F32 R137, -RZ, R137.H0_H0 ;  /* 0x20000089ff897230 */ /* 0x000fe20000004100 */
[C---:B------:R-:W-:Y:S02]  /*5700*/  FFMA.FTZ R67, R28.reuse, R181, -R67 ;  /* 0x000000b51c437223 */ /* 0x040fe40000010843 */
[----:B------:R-:W-:Y:S02]  /*5710*/  FMUL.FTZ R64, R25, R66 ;  /* 0x0000004219407220 */ /* 0x000fe40000410000 */
[----:B------:R-:W-:Y:S02]  /*5720*/  FFMA.FTZ R111, R28, R65, -R111 ;  /* 0x000000411c6f7223 */ /* 0x000fe4000001086f */
[----:B------:R-:W-:Y:S02]  /*5730*/  FMUL.FTZ R200, R180, R200 ;  /* 0x000000c8b4c87220 */ /* 0x000fe40000410000 */
[----:B------:R-:W-:Y:S01]  /*5740*/  FADD.FTZ R110, R199, R110 ;  /* 0x0000006ec76e7221 */ /* 0x000fe20000010000 */
[----:B------:R-:W-:Y:S01]  /*5750*/  HADD2.F32 R138, -RZ, R138.H0_H0 ;  /* 0x2000008aff8a7230 */ /* 0x000fe20000004100 */
[-C--:B------:R-:W-:Y:S01]  /*5760*/  FFMA.FTZ R64, R26, R67.reuse, -R64 ;  /* 0x000000431a407223 */ /* 0x080fe20000010840 */
[----:B------:R-:W-:Y:S01]  /*5770*/  HADD2.F32 R180, -RZ, R117.H0_H0 ;  /* 0x20000075ffb47230 */ /* 0x000fe20000004100 */
[----:B------:R-:W-:-:S02]  /*5780*/  FMUL.FTZ R67, R25, R67 ;  /* 0x0000004319437220 */ /* 0x000fc40000410000 */
[----:B------:R-:W-:Y:S02]  /*5790*/  FADD.FTZ R111, R200, R111 ;  /* 0x0000006fc86f7221 */ /* 0x000fe40000010000 */
[----:B------:R-:W-:Y:S02]  /*57a0*/  FMUL.FTZ R65, R25, R110 ;  /* 0x0000006e19417220 */ /* 0x000fe40000410000 */
[----:B------:R-:W-:Y:S02]  /*57b0*/  FMUL.FTZ R201, R47, R137 ;  /* 0x000000892fc97220 */ /* 0x000fe40000410000 */
[C---:B------:R-:W-:Y:S02]  /*57c0*/  FFMA.FTZ R67, R26.reuse, R66, R67 ;  /* 0x000000421a437223 */ /* 0x040fe40000010043 */
[-C--:B------:R-:W-:Y:S02]  /*57d0*/  FMUL.FTZ R181, R25, R111.reuse ;  /* 0x0000006f19b57220 */ /* 0x080fe40000410000 */
[----:B------:R-:W-:-:S02]  /*57e0*/  FFMA.FTZ R66, R26, R111, -R65 ;  /* 0x0000006f1a427223 */ /* 0x000fc40000010841 */
[----:B------:R-:W-:Y:S02]  /*57f0*/  FMUL.FTZ R202, R47, R138 ;  /* 0x0000008a2fca7220 */ /* 0x000fe40000410000 */
        /* <DEDUP_REMOVED lines=10> */
[-C--:B------:R-:W-:Y:S02]  /*58a0*/  FFMA.FTZ R110, R24, R181.reuse, R110 ;  /* 0x000000b5186e7223 */ /* 0x080fe4000001006e */
[----:B------:R-:W-:Y:S02]  /*58b0*/  FMUL.FTZ R181, R23, R181 ;  /* 0x000000b517b57220 */ /* 0x000fe40000410000 */
[----:B------:R-:W-:Y:S02]  /*58c0*/  FMUL.FTZ R204, R46, R140 ;  /* 0x0000008c2ecc7220 */ /* 0x000fe40000410000 */
[----:B------:R-:W-:Y:S02]  /*58d0*/  FMUL.FTZ R203, R111, R203 ;  /* 0x000000cb6fcb7220 */ /* 0x000fe40000410000 */
[----:B------:R-:W-:-:S02]  /*58e0*/  FFMA.FTZ R181, R24, R66, -R181 ;  /* 0x0000004218b57223 */ /* 0x000fc400000108b5 */
[----:B------:R-:W-:Y:S02]  /*58f0*/  FMUL.FTZ R204, R111, R204 ;  /* 0x000000cc6fcc7220 */ /* 0x000fe40000410000 */
[----:B------:R-:W-:Y:S02]  /*5900*/  FADD.FTZ R110, R203, R110 ;  /* 0x0000006ecb6e7221 */ /* 0x000fe40000010000 */
[----:B------:R-:W-:Y:S01]  /*5910*/  FMUL.FTZ R65, R23, R67 ;  /* 0x0000004317417220 */ /* 0x000fe20000410000 */
[----:B------:R-:W-:Y:S01]  /*5920*/  HADD2.F32 R141, -RZ, R141.H0_H0 ;  /* 0x2000008dff8d7230 */ /* 0x000fe20000004100 */
[----:B------:R-:W-:Y:S02]  /*5930*/  FADD.FTZ R181, R204, R181 ;  /* 0x000000b5ccb57221 */ /* 0x000fe40000010000 */
[----:B------:R-:W-:Y:S02]  /*5940*/  FMUL.FTZ R66, R21, R110 ;  /* 0x0000006e15427220 */ /* 0x000fe40000410000 */
[-C--:B------:R-:W-:Y:S01]  /*5950*/  FFMA.FTZ R65, R24, R64.reuse, -R65 ;  /* 0x0000004018417223 */ /* 0x080fe20000010841 */
[----:B------:R-:W-:Y:S01]  /*5960*/  HADD2.F32 R142, -RZ, R142.H0_H0 ;  /* 0x2000008eff8e7230 */ /* 0x000fe20000004100 */
[----:B------:R-:W-:Y:S01]  /*5970*/  FMUL.FTZ R64, R23, R64 ;  /* 0x0000004017407220 */ /* 0x000fe20000410000 */
[----:B------:R-:W-:Y:S01]  /*5980*/  HADD2.F32 R180, -RZ, R115.H0_H0 ;  /* 0x20000073ffb47230 */ /* 0x000fe20000004100 */
[----:B------:R-:W-:-:S02]  /*5990*/  FFMA.FTZ R111, R22, R181, -R66 ;  /* 0x000000b5166f7223 */ /* 0x000fc40000010842 */
[----:B------:R-:W-:Y:S02]  /*59a0*/  FMUL.FTZ R181, R21, R181 ;  /* 0x000000b515b57220 */ /* 0x000fe40000410000 */
[C---:B------:R-:W-:Y:S02]  /*59b0*/  FMUL.FTZ R205, R45.reuse, R141 ;  /* 0x0000008d2dcd7220 */ /* 0x040fe40000410000 */
[----:B------:R-:W-:Y:S02]  /*59c0*/  FFMA.FTZ R67, R24, R67, R64 ;  /* 0x0000004318437223 */ /* 0x000fe40000010040 */
[----:B------:R-:W-:Y:S02]  /*59d0*/  FMUL.FTZ R206, R45, R142 ;  /* 0x0000008e2dce7220 */ /* 0x000fe40000410000 */
[----:B------:R-:W-:Y:S02]  /*59e0*/  FFMA.FTZ R110, R22, R110, R181 ;  /* 0x0000006e166e7223 */ /* 0x000fe400000100b5 */
[----:B------:R-:W-:-:S02]  /*59f0*/  FMUL.FTZ R205, R180, R205 ;  /* 0x000000cdb4cd7220 */ /* 0x000fc40000410000 */
[----:B------:R-:W-:Y:S01]  /*5a00*/  FMUL.FTZ R64, R21, R67 ;  /* 0x0000004315407220 */ /* 0x000fe20000410000 */
[----:B------:R-:W-:Y:S01]  /*5a10*/  HADD2.F32 R144, -RZ, R144.H0_H0 ;  /* 0x20000090ff907230 */ /* 0x000fe20000004100 */
[----:B------:R-:W-:Y:S02]  /*5a20*/  FMUL.FTZ R206, R180, R206 ;  /* 0x000000ceb4ce7220 */ /* 0x000fe40000410000 */
[----:B------:R-:W-:Y:S02]  /*5a30*/  FADD.FTZ R110, R205, R110 ;  /* 0x0000006ecd6e7221 */ /* 0x000fe40000010000 */
[-C--:B------:R-:W-:Y:S01]  /*5a40*/  FFMA.FTZ R64, R22, R65.reuse, -R64 ;  /* 0x0000004116407223 */ /* 0x080fe20000010840 */
[----:B------:R-:W-:Y:S01]  /*5a50*/  HADD2.F32 R143, -RZ, R143.H0_H0 ;  /* 0x2000008fff8f7230 */ /* 0x000fe20000004100 */
[----:B------:R-:W-:Y:S01]  /*5a60*/  FMUL.FTZ R65, R21, R65 ;  /* 0x0000004115417220 */ /* 0x000fe20000410000 */
[----:B------:R-:W-:Y:S01]  /*5a70*/  HADD2.F32 R180, -RZ, R114.H0_H0 ;  /* 0x20000072ffb47230 */ /* 0x000fe20000004100 */
[----:B------:R-:W-:-:S02]  /*5a80*/  FADD.FTZ R111, R206, R111 ;  /* 0x0000006fce6f7221 */ /* 0x000fc40000010000 */
[C---:B------:R-:W-:Y:S02]  /*5a90*/  FMUL.FTZ R66, R19.reuse, R110 ;  /* 0x0000006e13427220 */ /* 0x040fe40000410000 */
[----:B------:R-:W-:Y:S02]  /*5aa0*/  FMUL.FTZ R208, R44, R144 ;  /* 0x000000902cd07220 */ /* 0x000fe40000410000 */
[----:B------:R-:W-:Y:S02]  /*5ab0*/  FFMA.FTZ R65, R22, R67, R65 ;  /* 0x0000004316417223 */ /* 0x000fe40000010041 */
[----:B------:R-:W-:Y:S02]  /*5ac0*/  FMUL.FTZ R67, R19, R111 ;  /* 0x0000006f13437220 */ /* 0x000fe40000410000 */
[----:B------:R-:W-:Y:S02]  /*5ad0*/  FMUL.FTZ R207, R44, R143 ;  /* 0x0000008f2ccf7220 */ /* 0x000fe40000410000 */
[----:B------:R-:W-:-:S02]  /*5ae0*/  FFMA.FTZ R111, R20, R111, -R66 ;  /* 0x0000006f146f7223 */ /* 0x000fc40000010842 */
[----:B------:R-:W-:Y:S02]  /*5af0*/  FMUL.FTZ R208, R180, R208 ;  /* 0x000000d0b4d07220 */ /* 0x000fe40000410000 */
[C---:B------:R-:W-:Y:S02]  /*5b00*/  FMUL.FTZ R66, R19.reuse, R64 ;  /* 0x0000004013427220 */ /* 0x040fe40000410000 */
[----:B------:R-:W-:Y:S02]  /*5b10*/  FFMA.FTZ R110, R20, R110, R67 ;  /* 0x0000006e146e7223 */ /* 0x000fe40000010043 */
[----:B------:R-:W-:Y:S02]  /*5b20*/  FMUL.FTZ R207, R180, R207 ;  /* 0x000000cfb4cf7220 */ /* 0x000fe40000410000 */
[----:B------:R-:W-:Y:S02]  /*5b30*/  FADD.FTZ R111, R208, R111 ;  /* 0x0000006fd06f7221 */ /* 0x000fe40000010000 */
[----:B------:R-:W-:-:S02]  /*5b40*/  FMUL.FTZ R67, R19, R65 ;  /* 0x0000004113437220 */ /* 0x000fc40000410000 */
[C---:B------:R-:W-:Y:S01]  /*5b50*/  FFMA.FTZ R66, R20.reuse, R65, R66 ;  /* 0x0000004114427223 */ /* 0x040fe20000010042 */
[----:B------:R-:W-:Y:S01]  /*5b60*/  HADD2.F32 R146, -RZ, R146.H0_H0 ;  /* 0x20000092ff927230 */ /* 0x000fe20000004100 */
[----:B------:R-:W-:Y:S02]  /*5b70*/  FADD.FTZ R110, R207, R110 ;  /* 0x0000006ecf6e7221 */ /* 0x000fe40000010000 */
[C---:B------:R-:W-:Y:S02]  /*5b80*/  FMUL.FTZ R65, R17.reuse, R111 ;  /* 0x0000006f11417220 */ /* 0x040fe40000410000 */
[----:B------:R-:W-:Y:S01]  /*5b90*/  FFMA.FTZ R67, R20, R64, -R67 ;  /* 0x0000004014437223 */ /* 0x000fe20000010843 */
[----:B------:R-:W-:Y:S01]  /*5ba0*/  HADD2.F32 R145, -RZ, R145.H0_H0 ;  /* 0x20000091ff917230 */ /* 0x000fe20000004100 */
[-C--:B------:R-:W-:Y:S02]  /*5bb0*/  FMUL.FTZ R64, R17, R110.reuse ;  /* 0x0000006e11407220 */ /* 0x080fe40000410000 */
[----:B------:R-:W-:Y:S01]  /*5bc0*/  FFMA.FTZ R65, R18, R110, R65 ;  /* 0x0000006e12417223 */ /* 0x000fe20000010041 */
[----:B------:R-:W-:Y:S01]  /*5bd0*/  HADD2.F32 R110, -RZ, R113.H0_H0 ;  /* 0x20000071ff6e7230 */ /* 0x000fe20000004100 */
[----:B------:R-:W-:-:S02]  /*5be0*/  FMUL.FTZ R210, R43, R146 ;  /* 0x000000922bd27220 */ /* 0x000fc40000410000 */
[----:B------:R-:W-:Y:S02]  /*5bf0*/  FMUL.FTZ R209, R43, R145 ;  /* 0x000000912bd17220 */ /* 0x000fe40000410000 */
[----:B------:R-:W-:Y:S02]  /*5c00*/  FMUL.FTZ R210, R110, R210 ;  /* 0x000000d26ed27220 */ /* 0x000fe40000410000 */
[----:B------:R-:W-:Y:S02]  /*5c10*/  FFMA.FTZ R180, R18, R111, -R64 ;  /* 0x0000006f12b47223 */ /* 0x000fe40000010840 */
[----:B------:R-:W-:Y:S02]  /*5c20*/  FMUL.FTZ R209, R110, R209 ;  /* 0x000000d16ed17220 */ /* 0x000fe40000410000 */
[----:B------:R-:W-:Y:S02]  /*5c30*/  FADD.FTZ R65, R210, R65 ;  /* 0x00000041d2417221 */ /* 0x000fe40000010000 */
[----:B------:R-:W-:-:S02]  /*5c40*/  FADD.FTZ R180, R209, R180 ;  /* 0x000000b4d1b47221 */ /* 0x000fc40000010000 */
[----:B------:R-:W-:Y:S01]  /*5c50*/  FMUL.FTZ R111, R15, R65 ;  /* 0x000000410f6f7220 */ /* 0x000fe20000410000 */
[----:B------:R-:W-:Y:S01]  /*5c60*/  HADD2.F32 R148, -RZ, R148.H0_H0 ;  /* 0x20000094ff947230 */ /* 0x000fe20000004100 */
[----:B------:R-:W-:Y:S02]  /*5c70*/  FMUL.FTZ R64, R17, R66 ;  /* 0x0000004211407220 */ /* 0x000fe40000410000 */
[-C--:B------:R-:W-:Y:S02]  /*5c80*/  FFMA.FTZ R110, R16, R180.reuse, -R111 ;  /* 0x000000b4106e7223 */ /* 0x080fe4000001086f */
[----:B------:R-:W-:Y:S01]  /*5c90*/  FMUL.FTZ R180, R15, R180 ;  /* 0x000000b40fb47220 */ /* 0x000fe20000410000 */
[----:B------:R-:W-:Y:S01]  /*5ca0*/  HADD2.F32 R147, -RZ, R147.H0_H0 ;  /* 0x20000093ff937230 */ /* 0x000fe20000004100 */
[----:B------:R-:W-:Y:S02]  /*5cb0*/  FFMA.FTZ R64, R18, R67, -R64 ;  /* 0x0000004312407223 */ /* 0x000fe40000010840 */
[----:B------:R-:W-:Y:S01]  /*5cc0*/  FFMA.FTZ R111, R16, R65, R180 ;  /* 0x00000041106f7223 */ /* 0x000fe200000100b4 */
[----:B------:R-:W-:Y:S01]  /*5cd0*/  HADD2.F32 R65, -RZ, R112.H0_H0 ;  /* 0x20000070ff417230 */ /* 0x000fe20000004100 */
        /* <DEDUP_REMOVED lines=18> */
[C---:B------:R-:W-:Y:S02]  /*5e00*/  FMUL.FTZ R213, R41.reuse, R149 ;  /* 0x0000009529d57220 */ /* 0x040fe40000410000 */
[----:B------:R-:W-:Y:S02]  /*5e10*/  FMUL.FTZ R214, R41, R150 ;  /* 0x0000009629d67220 */ /* 0x000fe40000410000 */
[C---:B------:R-:W-:Y:S02]  /*5e20*/  FMUL.FTZ R213, R65.reuse, R213 ;  /* 0x000000d541d57220 */ /* 0x040fe40000410000 */
[----:B------:R-:W-:-:S02]  /*5e30*/  FMUL.FTZ R214, R65, R214 ;  /* 0x000000d641d67220 */ /* 0x000fc40000410000 */
[C---:B------:R-:W-:Y:S02]  /*5e40*/  FFMA.FTZ R111, R14.reuse, R111, R67 ;  /* 0x0000006f0e6f7223 */ /* 0x040fe40000010043 */
[C---:B------:R-:W-:Y:S02]  /*5e50*/  FMUL.FTZ R65, R13.reuse, R66 ;  /* 0x000000420d417220 */ /* 0x040fe40000410000 */
[-C--:B------:R-:W-:Y:S02]  /*5e60*/  FMUL.FTZ R67, R13, R64.reuse ;  /* 0x000000400d437220 */ /* 0x080fe40000410000 */
[----:B------:R-:W-:Y:S02]  /*5e70*/  FADD.FTZ R110, R213, R110 ;  /* 0x0000006ed56e7221 */ /* 0x000fe40000010000 */
[C---:B------:R-:W-:Y:S02]  /*5e80*/  FFMA.FTZ R64, R14.reuse, R64, -R65 ;  /* 0x000000400e407223 */ /* 0x040fe40000010841 */
[----:B------:R-:W-:-:S02]  /*5e90*/  FFMA.FTZ R65, R14, R66, R67 ;  /* 0x000000420e417223 */ /* 0x000fc40000010043 */
[----:B------:R-:W-:Y:S01]  /*5ea0*/  FADD.FTZ R111, R214, R111 ;  /* 0x0000006fd66f7221 */ /* 0x000fe20000010000 */
[----:B------:R-:W-:Y:S01]  /*5eb0*/  HADD2.F32 R151, -RZ, R151.H0_H0 ;  /* 0x20000097ff977230 */ /* 0x000fe20000004100 */
[C---:B------:R-:W-:Y:S01]  /*5ec0*/  FMUL.FTZ R66, R11.reuse, R110 ;  /* 0x0000006e0b427220 */ /* 0x040fe20000410000 */
[----:B------:R-:W-:Y:S01]  /*5ed0*/  HADD2.F32 R152, -RZ, R152.H0_H0 ;  /* 0x20000098ff987230 */ /* 0x000fe20000004100 */
[-C--:B------:R-:W-:Y:S02]  /*5ee0*/  FMUL.FTZ R67, R11, R111.reuse ;  /* 0x0000006f0b437220 */ /* 0x080fe40000410000 */
[----:B------:R-:W-:Y:S01]  /*5ef0*/  FFMA.FTZ R111, R12, R111, R66 ;  /* 0x0000006f0c6f7223 */ /* 0x000fe20000010042 */
[----:B------:R-:W-:Y:S01]  /*5f00*/  HADD2.F32 R66, -RZ, R108.H0_H0 ;  /* 0x2000006cff427230 */ /* 0x000fe20000004100 */
[C---:B------:R-:W-:Y:S02]  /*5f10*/  FMUL.FTZ R215, R40.reuse, R151 ;  /* 0x0000009728d77220 */ /* 0x040fe40000410000 */
[----:B------:R-:W-:-:S02]  /*5f20*/  FMUL.FTZ R216, R40, R152 ;  /* 0x0000009828d87220 */ /* 0x000fc40000410000 */
[----:B------:R-:W-:Y:S02]  /*5f30*/  FFMA.FTZ R110, R12, R110, -R67 ;  /* 0x0000006e0c6e7223 */ /* 0x000fe40000010843 */
[C---:B------:R-:W-:Y:S02]  /*5f40*/  FMUL.FTZ R215, R66.reuse, R215 ;  /* 0x000000d742d77220 */ /* 0x040fe40000410000 */
[----:B------:R-:W-:Y:S02]  /*5f50*/  FMUL.FTZ R216, R66, R216 ;  /* 0x000000d842d87220 */ /* 0x000fe40000410000 */
[----:B------:R-:W-:Y:S02]  /*5f60*/  FMUL.FTZ R66, R11, R64 ;  /* 0x000000400b427220 */ /* 0x000fe40000410000 */
[----:B------:R-:W-:Y:S02]  /*5f70*/  FADD.FTZ R110, R215, R110 ;  /* 0x0000006ed76e7221 */ /* 0x000fe40000010000 */
[----:B------:R-:W-:-:S02]  /*5f80*/  FMUL.FTZ R67, R11, R65 ;  /* 0x000000410b437220 */ /* 0x000fc40000410000 */
[----:B------:R-:W-:Y:S02]  /*5f90*/  FFMA.FTZ R65, R12, R65, R66 ;  /* 0x000000410c417223 */ /* 0x000fe40000010042 */
[----:B------:R-:W-:Y:S01]  /*5fa0*/  FADD.FTZ R111, R216, R111 ;  /* 0x0000006fd86f7221 */ /* 0x000fe20000010000 */
[----:B------:R-:W-:Y:S01]  /*5fb0*/  HADD2.F32 R153, -RZ, R153.H0_H0 ;  /* 0x20000099ff997230 */ /* 0x000fe20000004100 */
[C---:B------:R-:W-:Y:S01]  /*5fc0*/  FMUL.FTZ R66, R9.reuse, R110 ;  /* 0x0000006e09427220 */ /* 0x040fe20000410000 */
[----:B------:R-:W-:Y:S01]  /*5fd0*/  HADD2.F32 R154, -RZ, R154.H0_H0 ;  /* 0x2000009aff9a7230 */ /* 0x000fe20000004100 */
[----:B------:R-:W-:Y:S01]  /*5fe0*/  FFMA.FTZ R64, R12, R64, -R67 ;  /* 0x000000400c407223 */ /* 0x000fe20000010843 */
[----:B------:R-:W-:Y:S01]  /*5ff0*/  ISETP.NE.AND P0, PT, R130, 0x3f, PT ;  /* 0x0000003f8200780c */ /* 0x000fe20003f05270 */
[-C--:B------:R-:W-:Y:S02]  /*6000*/  FMUL.FTZ R67, R9, R111.reuse ;  /* 0x0000006f09437220 */ /* 0x080fe40000410000 */
[----:B------:R-:W-:Y:S01]  /*6010*/  FFMA.FTZ R111, R10, R111, R66 ;  /* 0x0000006f0a6f7223 */ /* 0x000fe20000010042 */
[----:B------:R-:W-:Y:S01]  /*6020*/  HADD2.F32 R66, -RZ, R107.H0_H0 ;  /* 0x2000006bff427230 */ /* 0x000fe20000004100 */
[----:B------:R-:W-:-:S02]  /*6030*/  FMUL.FTZ R217, R39, R153 ;  /* 0x0000009927d97220 */ /* 0x000fc40000410000 */
[----:B------:R-:W-:Y:S02]  /*6040*/  FMUL.FTZ R218, R39, R154 ;  /* 0x0000009a27da7220 */ /* 0x000fe40000410000 */
        /* <DEDUP_REMOVED lines=8> */
[----:B------:R-:W-:Y:S02]  /*60d0*/  FADD.FTZ R67, R218, R111 ;  /* 0x0000006fda437221 */ /* 0x000fe40000010000 */
[----:B------:R0:W1:Y:S01]  /*60e0*/  @P0 LDS.64 R110, [R130.X8+0x7b68] ;  /* 0x007b6800826e0984 */ /* 0x0000620000008a00 */
[----:B------:R-:W-:Y:S01]  /*60f0*/  BSSY B0, `(.L_x_5543) ;  /* 0x000000e000007945 */ /* 0x000fe20003800000 */
        /* <DEDUP_REMOVED lines=13> */
.L_x_5544:
[----:B----4-:R-:W-:Y:S05]  /*61d0*/  BSYNC B0 ;  /* 0x0000000000007941 */ /* 0x010fea0003800000 */
.L_x_5543:
        /* <DEDUP_REMOVED lines=60> */
[----:B-1----:R-:W-:Y:S02]  /*65a0*/  FMUL.FTZ R180, R58, R67 ;  /* 0x000000433ab47220 */ /* 0x002fe40000410000 */
        /* <DEDUP_REMOVED lines=8> */
[----:B------:R-:W-:Y:S04]  /*6630*/  LDS.128 R64, [R229+0x6350] ;  /* 0x00635000e5407984 */ /* 0x000fe80000000c00 */
[----:B------:R-:W1:Y:S02]  /*6640*/  LDS.128 R68, [R229+0x6360] ;  /* 0x00636000e5447984 */ /* 0x000e640000000c00 */
        /* <DEDUP_REMOVED lines=12> */
.L_x_5655:
[----:B------:R-:W-:Y:S05]  /*6710*/  BRA.DIV ~URZ, `(.L_x_5548) ;  /* 0x000083927f007947 */ /* 0x000fea000b800000 */
[----:B------:R-:W4:Y:S01]  /*6720*/  SHFL.UP PT, R65, R69, 0x1, RZ ;  /* 0x0420000045417989 */ /* 0x000f2200000e00ff */
[----:B------:R-:W-:-:S03]  /*6730*/  ISETP.GE.AND P0, PT, R129, 0x1, PT ;  /* 0x000000018100780c */ /* 0x000fc60003f06270 */
[----:B------:R-:W0:Y:S04]  /*6740*/  SHFL.UP PT, R66, R242, 0x1, RZ ;  /* 0x04200000f2427989 */ /* 0x000e2800000e00ff */
[----:B------:R-:W1:Y:S01]  /*6750*/  SHFL.UP PT, R64, R68, 0x1, RZ ;  /* 0x0420000044407989 */ /* 0x000e6200000e00ff */
[CC--:B----4-:R-:W-:Y:S02]  /*6760*/  FMUL.FTZ R71, R68.reuse, R65.reuse ;  /* 0x0000004144477220 */ /* 0x0d0fe40000410000 */
[-C--:B0-----:R-:W-:Y:S02]  /*6770*/  FMUL.FTZ R70, R68, R66.reuse ;  /* 0x0000004244467220 */ /* 0x081fe40000410000 */
[C---:B------:R-:W-:Y:S02]  /*6780*/  FFMA.FTZ R71, R241.reuse, R66, R71 ;  /* 0x00000042f1477223 */ /* 0x040fe40000010047 */
[----:B------:R-:W-:-:S02]  /*6790*/  FFMA.FTZ R70, R241, R65, -R70 ;  /* 0x00000041f1467223 */ /* 0x000fc40000010846 */
[----:B------:R-:W-:Y:S02]  /*67a0*/  @P0 FADD.FTZ R242, R242, R71 ;  /* 0x00000047f2f20221 */ /* 0x000fe40000010000 */
[C---:B---3--:R-:W-:Y:S02]  /*67b0*/  FMUL.FTZ R65, R68.reuse, R67 ;  /* 0x0000004344417220 */ /* 0x048fe40000410000 */
[----:B------:R-:W-:Y:S01]  /*67c0*/  @P0 FADD.FTZ R69, R69, R70 ;  /* 0x0000004645450221 */ /* 0x000fe20000010000 */
[----:B------:R-:W0:Y:S01]  /*67d0*/  SHFL.UP PT, R244, R242, 0x2, RZ ;  /* 0x04400000f2f47989 */ /* 0x000e2200000e00ff */
[CC--:B-1----:R-:W-:Y:S02]  /*67e0*/  FFMA.FTZ R65, R241.reuse, R64.reuse, R65 ;  /* 0x00000040f1417223 */ /* 0x0c2fe40000010041 */
[C---:B------:R-:W-:Y:S01]  /*67f0*/  FMUL.FTZ R64, R68.reuse, R64 ;  /* 0x0000004044407220 */ /* 0x040fe20000410000 */
[----:B------:R-:W1:Y:S02]  /*6800*/  SHFL.UP PT, R70, R69, 0x2, RZ ;  /* 0x0440000045467989 */ /* 0x000e6400000e00ff */
[----:B------:R-:W-:Y:S01]  /*6810*/  FSEL R65, R68, R65, !P0 ;  /* 0x0000004144417208 */ /* 0x000fe20004000000 */
[----:B------:R-:W-:Y:S01]  /*6820*/  @P0 FFMA.FTZ R241, R241, R67, -R64 ;  /* 0x00000043f1f10223 */ /* 0x000fe20000010840 */
[----:B------:R-:W-:-:S03]  /*6830*/  ISETP.GE.AND P0, PT, R129, 0x2, PT ;  /* 0x000000028100780c */ /* 0x000fc60003f06270 */
[----:B------:R-:W3:Y:S04]  /*6840*/  SHFL.UP PT, R64, R65, 0x2, RZ ;  /* 0x0440000041407989 */ /* 0x000ee800000e00ff */
[----:B------:R-:W4:Y:S01]  /*6850*/  SHFL.UP PT, R66, R241, 0x2, RZ ;  /* 0x04400000f1427989 */ /* 0x000f2200000e00ff */
[C---:B0-----:R-:W-:Y:S02]  /*6860*/  FMUL.FTZ R67, R65.reuse, R244 ;  /* 0x000000f441437220 */ /* 0x041fe40000410000 */
[-C--:B-1----:R-:W-:Y:S02]  /*6870*/  FMUL.FTZ R68, R65, R70.reuse ;  /* 0x0000004641447220 */ /* 0x082fe40000410000 */
[C---:B------:R-:W-:Y:S02]  /*6880*/  FFMA.FTZ R70, R241.reuse, R70, -R67 ;  /* 0x00000046f1467223 */ /* 0x040fe40000010843 */
[----:B------:R-:W-:-:S02]  /*6890*/  FFMA.FTZ R67, R241, R244, R68 ;  /* 0x000000f4f1437223 */ /* 0x000fc40000010044 */
[----:B------:R-:W-:Y:S02]  /*68a0*/  @P0 FADD.FTZ R69, R69, R70 ;  /* 0x0000004645450221 */ /* 0x000fe40000010000 */
[----:B------:R-:W-:Y:S02]  /*68b0*/  @P0 FADD.FTZ R242, R242, R67 ;  /* 0x00000043f2f20221 */ /* 0x000fe40000010000 */
[C---:B---3--:R-:W-:Y:S01]  /*68c0*/  FMUL.FTZ R67, R65.reuse, R64 ;  /* 0x0000004041437220 */ /* 0x048fe20000410000 */
        /* <DEDUP_REMOVED lines=41> */
.L_x_5656:
        /* <DEDUP_REMOVED lines=19> */
[----:B-----5:R-:W-:Y:S05]  /*6c90*/  CALL.REL.NOINC `($__internal_133_$__cuda_sm70_shflsync_idx_p) ;  /* 0x00009ab000007944 */ /* 0x020fea0003c00000 */
.L_x_5549:
[----:B------:R-:W-:Y:S05]  /*6ca0*/  BRA.CONV ~URZ, `(.L_x_5550) ;  /* 0x000000437f007947 */ /* 0x000fea000b800000 */
[----:B-1----:R-:W-:Y:S01]  /*6cb0*/  HFMA2.MMA R66, -RZ, RZ, 0, 1.847743988037109375e-06 ;  /* 0x0000001fff427435 */ /* 0x002fe200000001ff */
[----:B------:R-:W-:Y:S02]  /*6cc0*/  MOV R64, R68 ;  /* 0x0000004400407202 */ /* 0x000fe40000000f00 */
[----:B------:R-:W-:-:S03]  /*6cd0*/  MOV R65, 0x6cf0 ;  /* 0x00006cf000417802 */ /* 0x000fc60000000f00 */
[----:B0-2--5:R-:W-:Y:S05]  /*6ce0*/  CALL.REL.NOINC `($__internal_133_$__cuda_sm70_shflsync_idx_p) ;  /* 0x00009a6000007944 */ /* 0x025fea0003c00000 */
.L_x_5550:
[----:B------:R-:W-:Y:S05]  /*6cf0*/  BRA.CONV ~URZ, `(.L_x_5551) ;  /* 0x000000437f007947 */ /* 0x000fea000b800000 */
[----:B-1----:R-:W-:Y:S01]  /*6d00*/  HFMA2.MMA R66, -RZ, RZ, 0, 1.847743988037109375e-06 ;  /* 0x0000001fff427435 */ /* 0x002fe200000001ff */
[----:B------:R-:W-:Y:S02]  /*6d10*/  MOV R64, R71 ;  /* 0x0000004700407202 */ /* 0x000fe40000000f00 */
[----:B------:R-:W-:-:S03]  /*6d20*/  MOV R65, 0x6d40 ;  /* 0x00006d4000417802 */ /* 0x000fc60000000f00 */
[----:B0-2--5:R-:W-:Y:S05]  /*6d30*/  CALL.REL.NOINC `($__internal_133_$__cuda_sm70_shflsync_idx_p) ;  /* 0x00009a1000007944 */ /* 0x025fea0003c00000 */
.L_x_5551:
[----:B------:R-:W-:Y:S05]  /*6d40*/  BRA.CONV ~URZ, `(.L_x_5552) ;  /* 0x000000437f007947 */ /* 0x000fea000b800000 */
[----:B-1----:R-:W-:Y:S01]  /*6d50*/  HFMA2.MMA R66, -RZ, RZ, 0, 1.847743988037109375e-06 ;  /* 0x0000001fff427435 */ /* 0x002fe200000001ff */
[----:B------:R-:W-:-:S02]  /*6d60*/  MOV R64, R241 ;  /* 0x000000f100407202 */ /* 0x000fc40000000f00 */
[----:B------:R-:W-:-:S03]  /*6d70*/  MOV R65, 0x6d90 ;  /* 0x00006d9000417802 */ /* 0x000fc60000000f00 */
[----:B0-2--5:R-:W-:Y:S05]  /*6d80*/  CALL.REL.NOINC `($__internal_133_$__cuda_sm70_shflsync_idx_p) ;  /* 0x000099c000007944 */ /* 0x025fea0003c00000 */
.L_x_5552:
[----:B------:R-:W-:Y:S05]  /*6d90*/  BRA.DIV ~URZ, `(.L_x_5553) ;  /* 0x000088927f007947 */ /* 0x000fea000b800000 */
[----:B-----5:R3:W4:Y:S04]  /*6da0*/  SHFL.IDX PT, R70, R60, RZ, 0x1f ;  /* 0x00001fff3c467589 */ /* 0x02072800000e0000 */
[----:B------:R3:W2:Y:S04]  /*6db0*/  SHFL.IDX PT, R242, R61, RZ, 0x1f ;  /* 0x00001fff3df27589 */ /* 0x0006a800000e0000 */
[----:B------:R3:W1:Y:S04]  /*6dc0*/  SHFL.IDX PT, R243, R62, RZ, 0x1f ;  /* 0x00001fff3ef37589 */ /* 0x00066800000e0000 */
[----:B------:R3:W0:Y:S04]  /*6dd0*/  SHFL.IDX PT, R67, R63, RZ, 0x1f ;  /* 0x00001fff3f437589 */ /* 0x00062800000e0000 */
[----:B------:R-:W0:Y:S04]  /*6de0*/  SHFL.UP PT, R69, R69, 0x1, RZ ;  /* 0x0420000045457989 */ /* 0x000e2800000e00ff */
[----:B------:R-:W0:Y:S04]  /*6df0*/  SHFL.UP PT, R68, R68, 0x1, RZ ;  /* 0x0420000044447989 */ /* 0x000e2800000e00ff */
[----:B------:R-:W0:Y:S04]  /*6e00*/  SHFL.UP PT, R71, R71, 0x1, RZ ;  /* 0x0420000047477989 */ /* 0x000e2800000e00ff */
[----:B------:R-:W0:Y:S02]  /*6e10*/  SHFL.UP PT, R241, R241, 0x1, RZ ;  /* 0x04200000f1f17989 */ /* 0x000e2400000e00ff */
.L_x_5657:
        /* <DEDUP_REMOVED lines=26> */
.L_x_5546:
[----:B------:R-:W-:Y:S05]  /*6fc0*/  BSYNC B0 ;  /* 0x0000000000007941 */ /* 0x000fea0003800000 */
.L_x_5545:
[----:B------:R-:W-:Y:S01]  /*6fd0*/  WARPSYNC 0xffffffff ;  /* 0xffffffff00007948 */ /* 0x000fe20003800000 */
[----:B------:R-:W-:Y:S02]  /*6fe0*/  LOP3.LUT P0, RZ, R130, 0x1f, RZ, 0xc0, !PT ;  /* 0x0000001f82ff7812 */ /* 0x000fe4000780c0ff */
[CC--:B0-2--5:R-:W-:Y:S01]  /*6ff0*/  FMUL.FTZ R61, R9.reuse, R111.reuse ;  /* 0x0000006f093d7220 */ /* 0x0e5fe20000410000 */
        /* <DEDUP_REMOVED lines=276> */
.L_x_5658:
[----:B------:R-:W-:Y:S05]  /*8140*/  BRA.DIV ~URZ, `(.L_x_5557) ;  /* 0x000078927f007947 */ /* 0x000fea000b800000 */
[----:B------:R-:W2:Y:S04]  /*8150*/  SHFL.DOWN PT, R69, R69, 0x1, 0x1f ;  /* 0x08201f0045457f89 */ /* 0x000ea800000e0000 */
[----:B------:R3:W4:Y:S04]  /*8160*/  SHFL.DOWN PT, R121, R68, 0x1, 0x1f ;  /* 0x08201f0044797f89 */ /* 0x00072800000e0000 */
[----:B------:R3:W0:Y:S02]  /*8170*/  SHFL.DOWN PT, R66, R67, 0x1, 0x1f ;  /* 0x08201f0043427f89 */ /* 0x00062400000e0000 */
.L_x_5659:
        /* <DEDUP_REMOVED lines=13> */
.L_x_5559:
[----:B------:R-:W-:Y:S05]  /*8250*/  BSYNC B1 ;  /* 0x0000000000017941 */ /* 0x000fea0003800000 */
.L_x_5558:
[----:B------:R-:W-:Y:S01]  /*8260*/  ISETP.GT.U32.AND P0, PT, R228, 0x1d, PT ;  /* 0x0000001de400780c */ /* 0x000fe20003f04070 */
[----:B------:R-:W-:Y:S05]  /*8270*/  BRA.DIV ~URZ, `(.L_x_5560) ;  /* 0x000078b27f007947 */ /* 0x000fea000b800000 */
[----:B--2---:R2:W3:Y:S04]  /*8280*/  SHFL.DOWN PT, R69, R71, 0x2, 0x1f ;  /* 0x08401f0047457f89 */ /* 0x0044e800000e0000 */
[----:B-1----:R2:W1:Y:S04]  /*8290*/  SHFL.DOWN PT, R70, R241, 0x2, 0x1f ;  /* 0x08401f00f1467f89 */ /* 0x00246800000e0000 */
[----:B----4-:R2:W4:Y:S04]  /*82a0*/  SHFL.DOWN PT, R121, R68, 0x2, 0x1f ;  /* 0x08401f0044797f89 */ /* 0x01052800000e0000 */
[----:B0-----:R2:W0:Y:S02]  /*82b0*/  SHFL.DOWN PT, R66, R67, 0x2, 0x1f ;  /* 0x08401f0043427f89 */ /* 0x00142400000e0000 */
.L_x_5660:
        /* <DEDUP_REMOVED lines=13> */
.L_x_5562:
[----:B------:R-:W-:Y:S05]  /*8390*/  BSYNC B1 ;  /* 0x0000000000017941 */ /* 0x000fea0003800000 */
.L_x_5561:
[----:B------:R-:W-:Y:S01]  /*83a0*/  ISETP.GT.U32.AND P0, PT, R228, 0x1b, PT ;  /* 0x0000001be400780c */ /* 0x000fe20003f04070 */
[----:B------:R-:W-:Y:S10]  /*83b0*/  BRA.DIV ~URZ, `(.L_x_5563) ;  /* 0x000079327f007947 */ /* 0x000ff4000b800000 */
[----:B---3--:R3:W2:Y:S02]  /*83c0*/  SHFL.DOWN PT, R69, R71, 0x4, 0x1f ;  /* 0x08801f0047457f89 */ /* 0x0086a400000e0000 */
.L_x_5661:
[----:B------:R-:W-:Y:S05]  /*83d0*/  BRA.DIV ~URZ, `(.L_x_5564) ;  /* 0x000079927f007947 */ /* 0x000fea000b800000 */
[----:B-1----:R1:W3:Y:S04]  /*83e0*/  SHFL.DOWN PT, R70, R241, 0x4, 0x1f ;  /* 0x08801f00f1467f89 */ /* 0x0022e800000e0000 */
[----:B----4-:R1:W4:Y:S04]  /*83f0*/  SHFL.DOWN PT, R121, R68, 0x4, 0x1f ;  /* 0x08801f0044797f89 */ /* 0x01032800000e0000 */
[----:B0-----:R1:W0:Y:S02]  /*8400*/  SHFL.DOWN PT, R66, R67, 0x4, 0x1f ;  /* 0x08801f0043427f89 */ /* 0x00122400000e0000 */
.L_x_5662:
        /* <DEDUP_REMOVED lines=13> */
.L_x_5566:
[----:B------:R-:W-:Y:S05]  /*84e0*/  BSYNC B1 ;  /* 0x0000000000017941 */ /* 0x000fea0003800000 */
.L_x_5565:
[----:B------:R-:W-:Y:S01]  /*84f0*/  ISETP.GT.U32.AND P0, PT, R228, 0x17, PT ;  /* 0x00000017e400780c */ /* 0x000fe20003f04070 */
[----:B------:R-:W-:Y:S05]  /*8500*/  BRA.DIV ~URZ, `(.L_x_5567) ;  /* 0x000079b27f007947 */ /* 0x000fea000b800000 */
[----:B--2---:R2:W1:Y:S04]  /*8510*/  SHFL.DOWN PT, R69, R71, 0x8, 0x1f ;  /* 0x09001f0047457f89 */ /* 0x00446800000e0000 */
[----:B---3--:R2:W3:Y:S04]  /*8520*/  SHFL.DOWN PT, R70, R241, 0x8, 0x1f ;  /* 0x09001f00f1467f89 */ /* 0x0084e800000e0000 */
[----:B----4-:R2:W4:Y:S04]  /*8530*/  SHFL.DOWN PT, R121, R68, 0x8, 0x1f ;  /* 0x09001f0044797f89 */ /* 0x01052800000e0000 */
[----:B0-----:R2:W0:Y:S02]  /*8540*/  SHFL.DOWN PT, R66, R67, 0x8, 0x1f ;  /* 0x09001f0043427f89 */ /* 0x00142400000e0000 */
.L_x_5663:
        /* <DEDUP_REMOVED lines=13> */
.L_x_5569:
[----:B------:R-:W-:Y:S05]  /*8620*/  BSYNC B1 ;  /* 0x0000000000017941 */ /* 0x000fea0003800000 */
.L_x_5568:
[----:B------:R-:W-:Y:S01]  /*8630*/  ISETP.GT.U32.AND P0, PT, R228, 0xf, PT ;  /* 0x0000000fe400780c */ /* 0x000fe20003f04070 */
[----:B------:R-:W-:Y:S10]  /*8640*/  BRA.DIV ~URZ, `(.L_x_5570) ;  /* 0x00007a327f007947 */ /* 0x000ff4000b800000 */
[----:B-1----:R1:W2:Y:S02]  /*8650*/  SHFL.DOWN PT, R69, R71, 0x10, 0x1f ;  /* 0x0a001f0047457f89 */ /* 0x0022a400000e0000 */
.L_x_5664:
[----:B------:R-:W-:Y:S05]  /*8660*/  BRA.DIV ~URZ, `(.L_x_5571) ;  /* 0x00007a927f007947 */ /* 0x000fea000b800000 */
[----:B---3--:R3:W1:Y:S04]  /*8670*/  SHFL.DOWN PT, R70, R241, 0x10, 0x1f ;  /* 0x0a001f00f1467f89 */ /* 0x00866800000e0000 */
[----:B----4-:R3:W4:Y:S04]  /*8680*/  SHFL.DOWN PT, R121, R68, 0x10, 0x1f ;  /* 0x0a001f0044797f89 */ /* 0x01072800000e0000 */
[----:B0-----:R3:W0:Y:S02]  /*8690*/  SHFL.DOWN PT, R66, R67, 0x10, 0x1f ;  /* 0x0a001f0043427f89 */ /* 0x00162400000e0000 */
.L_x_5665:
        /* <DEDUP_REMOVED lines=13> */
.L_x_5573:
[----:B------:R-:W-:Y:S05]  /*8770*/  BSYNC B1 ;  /* 0x0000000000017941 */ /* 0x000fea0003800000 */
.L_x_5572:
        /* <DEDUP_REMOVED lines=20> */
.L_x_5666:
        /* <DEDUP_REMOVED lines=20> */
.L_x_5576:
[----:B------:R-:W-:Y:S05]  /*8a00*/  BSYNC B1 ;  /* 0x0000000000017941 */ /* 0x000fea0003800000 */
.L_x_5575:
        /* <DEDUP_REMOVED lines=14> */
.L_x_5555:
[----:B0-----:R-:W-:Y:S05]  /*8af0*/  BSYNC B0 ;  /* 0x0000000000007941 */ /* 0x001fea0003800000 */
.L_x_5554:
[----:B------:R-:W-:Y:S01]  /*8b00*/  WARPSYNC 0xffffffff ;  /* 0xffffffff00007948 */ /* 0x000fe20003800000 */
[----:B------:R-:W-:Y:S02]  /*8b10*/  ISETP.NE.AND P0, PT, R130, RZ, PT ;  /* 0x000000ff8200720c */ /* 0x000fe40003f05270 */
[----:B------:R-:W-:Y:S01]  /*8b20*/  BAR.SYNC.DEFER_BLOCKING 0x0 ;  /* 0x0000000000007b1d */ /* 0x000fe20000010000 */
[----:B-1----:R-:W-:Y:S01]  /*8b30*/  SHF.L.U32 R66, R130, 0x4, RZ ;  /* 0x0000000482427819 */ /* 0x002fe200000006ff */
[----:B------:R-:W-:Y:S02]  /*8b40*/  FMUL.FTZ R241, R79, R193 ;  /* 0x000000c14ff17220 */ /* 0x000fe40000410000 */
[----:B------:R-:W-:Y:S02]  /*8b50*/  FMUL.FTZ R229, R80, R192 ;  /* 0x000000c050e57220 */ /* 0x000fe40000410000 */
[----:B------:R-:W-:Y:S01]  /*8b60*/  BSSY B0, `(.L_x_5577) ;  /* 0x00002cc000007945 */ /* 0x000fe20003800000 */
[----:B------:R-:W0:Y:S04]  /*8b70*/  LDS.64 R64, [R66+0x6768] ;  /* 0x0067680042407984 */ /* 0x000e280000000a00 */
[----:B------:R1:W-:Y:S01]  /*8b80*/  @!P0 STS.128 [UR11+0x7d60], R60 ;  /* 0x007d603cff008988 */ /* 0x0003e20008000c0b */
[----:B------:R-:W-:-:S02]  /*8b90*/  ULDC UR11, c[0x0][0x168] ;  /* 0x00005a00000b7ab9 */ /* 0x000fc40000000800 */
[----:B------:R-:W-:Y:S01]  /*8ba0*/  UIADD3 UR11, -UR12, UR11, URZ ;  /* 0x0000000b0c0b7290 */ /* 0x000fe2000fffe13f */
[----:B-1----:R-:W-:-:S04]  /*8bb0*/  SHF.L.U32 R60, R130, 0x5, RZ ;  /* 0x00000005823c7819 */ /* 0x002fc800000006ff */
[----:B------:R-:W-:Y:S01]  /*8bc0*/  LEA.HI.SX32 R60, R60, R60, 0x1b ;  /* 0x0000003c3c3c7211 */ /* 0x000fe200078fdaff */
[CC--:B0-----:R-:W-:Y:S02]  /*8bd0*/  FMUL.FTZ R67, R64.reuse, -R111.reuse ;  /* 0x8000006f40437220 */ /* 0x0c1fe40000410000 */
[C---:B------:R-:W-:Y:S02]  /*8be0*/  FMUL.FTZ R111, R65.reuse, -R111 ;  /* 0x8000006f416f7220 */ /* 0x040fe40000410000 */
[-C--:B------:R-:W-:Y:S02]  /*8bf0*/  FFMA.FTZ R67, R65, R110.reuse, R67 ;  /* 0x0000006e41437223 */ /* 0x080fe40000010043 */
[----:B------:R-:W-:Y:S02]  /*8c00*/  FFMA.FTZ R64, R64, R110, -R111 ;  /* 0x0000006e40407223 */ /* 0x000fe4000001086f */
[----:B------:R-:W-:Y:S02]  /*8c10*/  FADD.FTZ R67, -R186, R67 ;  /* 0x00000043ba437221 */ /* 0x000fe40000010100 */
[----:B------:R-:W-:Y:S01]  /*8c20*/  FADD.FTZ R70, R185, R64 ;  /* 0x00000040b9467221 */ /* 0x000fe20000010000 */
[----:B------:R-:W-:Y:S01]  /*8c30*/  HADD2.F32 R64, -RZ, R107.H0_H0 ;  /* 0x2000006bff407230 */ /* 0x000fe20000004100 */
[----:B------:R-:W-:-:S02]  /*8c40*/  FMUL.FTZ R65, R9, -R67 ;  /* 0x8000004309417220 */ /* 0x000fc40000410000 */
[-C--:B------:R-:W-:Y:S02]  /*8c50*/  FMUL.FTZ R9, R9, -R70.reuse ;  /* 0x8000004609097220 */ /* 0x080fe40000410000 */
[C---:B------:R-:W-:Y:S02]  /*8c60*/  FFMA.FTZ R68, R10.reuse, R70, -R65 ;  /* 0x000000460a447223 */ /* 0x040fe40000010841 */
[-C--:B------:R-:W-:Y:S02]  /*8c70*/  FFMA.FTZ R9, R10, R67.reuse, R9 ;  /* 0x000000430a097223 */ /* 0x080fe40000010009 */
[----:B------:R-:W-:Y:S02]  /*8c80*/  FMUL.FTZ R10, R39, R64 ;  /* 0x00000040270a7220 */ /* 0x000fe40000410000 */
[C---:B------:R-:W-:Y:S02]  /*8c90*/  FMUL.FTZ R62, R154.reuse, R67 ;  /* 0x000000439a3e7220 */ /* 0x040fe40000410000 */
[----:B------:R-:W-:-:S02]  /*8ca0*/  FFMA.FTZ R154, R154, -R10, R218 ;  /* 0x8000000a9a9a7223 */ /* 0x000fc400000100da */
[----:B------:R-:W-:Y:S02]  /*8cb0*/  FFMA.FTZ R63, R153, -R10, R217 ;  /* 0x8000000a993f7223 */ /* 0x000fe400000100d9 */
[----:B------:R-:W-:Y:S02]  /*8cc0*/  FMUL.FTZ R10, R70, UR36 ;  /* 0x00000024460a7c20 */ /* 0x000fe40008410000 */
[----:B------:R-:W-:Y:S02]  /*8cd0*/  FADD.FTZ R61, -R184, R9 ;  /* 0x00000009b83d7221 */ /* 0x000fe40000010100 */
[----:B------:R-:W-:Y:S02]  /*8ce0*/  FMUL.FTZ R9, R67, UR36 ;  /* 0x0000002443097c20 */ /* 0x000fe40008410000 */
[----:B------:R-:W-:Y:S02]  /*8cf0*/  FADD.FTZ R183, R183, R68 ;  /* 0x00000044b7b77221 */ /* 0x000fe40000010000 */
[----:B------:R-:W-:-:S02]  /*8d00*/  FFMA.FTZ R65, R67, UR35, -R10 ;  /* 0x0000002343417c23 */ /* 0x000fc4000801080a */
[C---:B------:R-:W-:Y:S02]  /*8d10*/  FMUL.FTZ R67, R39.reuse, R67 ;  /* 0x0000004327437220 */ /* 0x040fe40000410000 */
[----:B------:R-:W-:Y:S02]  /*8d20*/  FFMA.FTZ R68, R70, UR35, R9 ;  /* 0x0000002346447c23 */ /* 0x000fe40008010009 */
[----:B------:R-:W-:Y:S02]  /*8d30*/  FMUL.FTZ R9, R39, R70 ;  /* 0x0000004627097220 */ /* 0x000fe40000410000 */
[C---:B------:R-:W-:Y:S02]  /*8d40*/  FMUL.FTZ R10, R154.reuse, R67 ;  /* 0x000000439a0a7220 */ /* 0x040fe40000410000 */
[C---:B------:R-:W-:Y:S02]  /*8d50*/  FMUL.FTZ R65, R154.reuse, R65 ;  /* 0x000000419a417220 */ /* 0x040fe40000410000 */
[----:B------:R-:W-:-:S02]  /*8d60*/  FMUL.FTZ R154, R154, R9 ;  /* 0x000000099a9a7220 */ /* 0x000fc40000410000 */
[CC--:B------:R-:W-:Y:S02]  /*8d70*/  FFMA.FTZ R10, R63.reuse, R9.reuse, R10 ;  /* 0x000000093f0a7223 */ /* 0x0c0fe4000001000a */
[C---:B------:R-:W-:Y:S02]  /*8d80*/  FMUL.FTZ R71, R64.reuse, R9 ;  /* 0x0000000940477220 */ /* 0x040fe40000410000 */
[CC--:B------:R-:W-:Y:S02]  /*8d90*/  FFMA.FTZ R9, R63.reuse, R67.reuse, -R154 ;  /* 0x000000433f097223 */ /* 0x0c0fe4000001089a */
[----:B------:R-:W-:Y:S01]  /*8da0*/  FFMA.FTZ R69, R63, R68, R65 ;  /* 0x000000443f457223 */ /* 0x000fe20000010041 */
[----:B------:R-:W-:Y:S01]  /*8db0*/  HADD2.F32 R63, -RZ, R108.H0_H0 ;  /* 0x2000006cff3f7230 */ /* 0x000fe20000004100 */
[----:B------:R-:W-:Y:S01]  /*8dc0*/  FFMA.FTZ R62, R153, R70, R62 ;  /* 0x00000046993e7223 */ /* 0x000fe2000001003e */
[----:B------:R0:W-:Y:S01]  /*8dd0*/  STS [R60.X4+0x2178], R71 ;  /* 0x002178473c007388 */ /* 0x0001e20000004800 */
[----:B------:R-:W-:Y:S01]  /*8de0*/  FMUL.FTZ R111, R64, R67 ;  /* 0x00000043406f7220 */ /* 0x000fe20000410000 */
[----:B------:R-:W-:Y:S01]  /*8df0*/  IADD3 R153, R130, 0x580, RZ ;  /* 0x0000058082997810 */ /* 0x000fe20007ffe0ff */
[----:B------:R-:W-:-:S02]  /*8e00*/  FMUL.FTZ R65, R11, -R61 ;  /* 0x8000003d0b417220 */ /* 0x000fc40000410000 */
[----:B------:R-:W-:Y:S01]  /*8e10*/  FMUL.FTZ R67, R11, -R183 ;  /* 0x800000b70b437220 */ /* 0x000fe20000410000 */
[----:B------:R-:W-:Y:S01]  /*8e20*/  STS [R60.X4+0x217c], R111 ;  /* 0x00217c6f3c007388 */ /* 0x000fe20000004800 */
[-C--:B------:R-:W-:Y:S02]  /*8e30*/  FFMA.FTZ R83, R39, R62.reuse, R83 ;  /* 0x0000003e27537223 */ /* 0x080fe40000010053 */
[----:B------:R-:W-:Y:S02]  /*8e40*/  FFMA.FTZ R11, R64, R62, R69 ;  /* 0x0000003e400b7223 */ /* 0x000fe40000010045 */
[----:B------:R-:W-:Y:S02]  /*8e50*/  FMUL.FTZ R62, R40, R63 ;  /* 0x0000003f283e7220 */ /* 0x000fe40000410000 */
[C---:B------:R-:W-:Y:S02]  /*8e60*/  FFMA.FTZ R64, R12.reuse, R183, -R65 ;  /* 0x000000b70c407223 */ /* 0x040fe40000010841 */
[----:B------:R-:W-:-:S02]  /*8e70*/  FFMA.FTZ R67, R12, R61, R67 ;  /* 0x0000003d0c437223 */ /* 0x000fc40000010043 */
[C---:B------:R-:W-:Y:S02]  /*8e80*/  FMUL.FTZ R12, R152.reuse, R61 ;  /* 0x0000003d980c7220 */ /* 0x040fe40000410000 */
[----:B------:R-:W-:Y:S02]  /*8e90*/  FMUL.FTZ R68, R183, UR36 ;  /* 0x00000024b7447c20 */ /* 0x000fe40008410000 */
[CC--:B------:R-:W-:Y:S02]  /*8ea0*/  FFMA.FTZ R65, R151.reuse, -R62.reuse, R215 ;  /* 0x8000003e97417223 */ /* 0x0c0fe400000100d7 */
[----:B------:R-:W-:Y:S02]  /*8eb0*/  FFMA.FTZ R152, R152, -R62, R216 ;  /* 0x8000003e98987223 */ /* 0x000fe400000100d8 */
[----:B------:R-:W-:Y:S02]  /*8ec0*/  FFMA.FTZ R151, R151, R183, R12 ;  /* 0x000000b797977223 */ /* 0x000fe4000001000c */
[----:B------:R-:W-:-:S02]  /*8ed0*/  FMUL.FTZ R70, R40, R61 ;  /* 0x0000003d28467220 */ /* 0x000fc40000410000 */
[C---:B------:R-:W-:Y:S02]  /*8ee0*/  FMUL.FTZ R12, R61.reuse, UR36 ;  /* 0x000000243d0c7c20 */ /* 0x040fe40008410000 */
[----:B------:R-:W-:Y:S02]  /*8ef0*/  FFMA.FTZ R69, R61, UR35, -R68 ;  /* 0x000000233d457c23 */ /* 0x000fe40008010844 */
[----:B------:R-:W-:Y:S02]  /*8f00*/  FMUL.FTZ R68, R40, R183 ;  /* 0x000000b728447220 */ /* 0x000fe40000410000 */
[C---:B------:R-:W-:Y:S02]  /*8f10*/  FMUL.FTZ R62, R152.reuse, R70 ;  /* 0x00000046983e7220 */ /* 0x040fe40000410000 */
[----:B------:R-:W-:Y:S02]  /*8f20*/  FFMA.FTZ R12, R183, UR35, R12 ;  /* 0x00000023b70c7c23 */ /* 0x000fe4000801000c */
[----:B------:R-:W-:-:S02]  /*8f30*/  FMUL.FTZ R69, R152, R69 ;  /* 0x0000004598457220 */ /* 0x000fc40000410000 */
[----:B------:R-:W-:Y:S02]  /*8f40*/  FADD.FTZ R182, -R182, R67 ;  /* 0x00000043b6b67221 */ /* 0x000fe40000010100 */
[-C--:B------:R-:W-:Y:S02]  /*8f50*/  FMUL.FTZ R61, R152, R68.reuse ;  /* 0x00000044983d7220 */ /* 0x080fe40000410000 */
[-C--:B------:R-:W-:Y:S02]  /*8f60*/  FFMA.FTZ R62, R65, R68.reuse, R62 ;  /* 0x00000044413e7223 */ /* 0x080fe4000001003e */
[----:B------:R-:W-:Y:S02]  /*8f70*/  FMUL.FTZ R67, R63, R68 ;  /* 0x000000443f437220 */ /* 0x000fe40000410000 */
[----:B------:R-:W-:Y:S01]  /*8f80*/  FFMA.FTZ R68, R65, R12, R69 ;  /* 0x0000000c41447223 */ /* 0x000fe20000010045 */
[----:B------:R-:W-:Y:S01]  /*8f90*/  HADD2.F32 R12, -RZ, R109.H0_H0 ;  /* 0x2000006dff0c7230 */ /* 0x000fe20000004100 */
[----:B------:R-:W-:Y:S01]  /*8fa0*/  FADD.FTZ R106, R11, R106 ;  /* 0x0000006a0b6a7221 */ /* 0x000fe20000010000 */
[----:B------:R1:W-:Y:S01]  /*8fb0*/  STS [R60.X4+0x2170], R67 ;  /* 0x002170433c007388 */ /* 0x0003e20000004800 */
[----:B------:R-:W-:Y:S01]  /*8fc0*/  FADD.FTZ R64, R181, R64 ;  /* 0x00000040b5407221 */ /* 0x000fe20000010000 */
[----:B------:R-:W-:Y:S01]  /*8fd0*/  IADD3 R181, R130, 0x200, RZ ;  /* 0x0000020082b57810 */ /* 0x000fe20007ffe0ff */
[----:B0-----:R-:W-:-:S02]  /*8fe0*/  FMUL.FTZ R71, R63, R70 ;  /* 0x000000463f477220 */ /* 0x001fc40000410000 */
[----:B------:R-:W-:Y:S02]  /*8ff0*/  FFMA.FTZ R61, R65, R70, -R61 ;  /* 0x00000046413d7223 */ /* 0x000fe4000001083d */
[----:B------:R-:W-:Y:S01]  /*9000*/  FMUL.FTZ R11, R13, -R182 ;  /* 0x800000b60d0b7220 */ /* 0x000fe20000410000 */
[----:B------:R0:W-:Y:S01]  /*9010*/  STS [R60.X4+0x2174], R71 ;  /* 0x002174473c007388 */ /* 0x0001e20000004800 */
[----:B------:R-:W-:Y:S02]  /*9020*/  FFMA.FTZ R70, R63, R151, R68 ;  /* 0x000000973f467223 */ /* 0x000fe40000010044 */
[----:B------:R-:W-:Y:S02]  /*9030*/  FMUL.FTZ R63, R41, R12 ;  /* 0x0000000c293f7220 */ /* 0x000fe40000410000 */
[-C--:B------:R-:W-:Y:S02]  /*9040*/  FMUL.FTZ R13, R13, -R64.reuse ;  /* 0x800000400d0d7220 */ /* 0x080fe40000410000 */
[----:B------:R-:W-:-:S02]  /*9050*/  FFMA.FTZ R68, R14, R64, -R11 ;  /* 0x000000400e447223 */ /* 0x000fc4000001080b */
[CC--:B------:R-:W-:Y:S02]  /*9060*/  FMUL.FTZ R11, R150.reuse, R182.reuse ;  /* 0x000000b6960b7220 */ /* 0x0c0fe40000410000 */
[-C--:B------:R-:W-:Y:S02]  /*9070*/  FFMA.FTZ R150, R150, -R63.reuse, R214 ;  /* 0x8000003f96967223 */ /* 0x080fe400000100d6 */
[C---:B------:R-:W-:Y:S02]  /*9080*/  FFMA.FTZ R65, R149.reuse, -R63, R213 ;  /* 0x8000003f95417223 */ /* 0x040fe400000100d5 */
[----:B------:R-:W-:Y:S02]  /*9090*/  FMUL.FTZ R63, R64, UR36 ;  /* 0x00000024403f7c20 */ /* 0x000fe40008410000 */
[----:B------:R-:W-:Y:S02]  /*90a0*/  FFMA.FTZ R13, R14, R182, R13 ;  /* 0x000000b60e0d7223 */ /* 0x000fe4000001000d */
[----:B------:R-:W-:-:S02]  /*90b0*/  FFMA.FTZ R14, R149, R64, R11 ;  /* 0x00000040950e7223 */ /* 0x000fc4000001000b */
[C---:B------:R-:W-:Y:S02]  /*90c0*/  FMUL.FTZ R11, R182.reuse, UR36 ;  /* 0x00000024b60b7c20 */ /* 0x040fe40008410000 */
[----:B------:R-:W-:Y:S02]  /*90d0*/  FFMA.FTZ R63, R182, UR35, -R63 ;  /* 0x00000023b63f7c23 */ /* 0x000fe4000801083f */
[C---:B------:R-:W-:Y:S02]  /*90e0*/  FMUL.FTZ R69, R41.reuse, R182 ;  /* 0x000000b629457220 */ /* 0x040fe40000410000 */
[----:B-1----:R-:W-:Y:S02]  /*90f0*/  FMUL.FTZ R67, R41, R64 ;  /* 0x0000004029437220 */ /* 0x002fe40000410000 */
[----:B------:R-:W-:Y:S02]  /*9100*/  FADD.FTZ R179, R179, R68 ;  /* 0x00000044b3b37221 */ /* 0x000fe40000010000 */
[----:B------:R-:W-:-:S02]  /*9110*/  FFMA.FTZ R68, R64, UR35, R11 ;  /* 0x0000002340447c23 */ /* 0x000fc4000801000b */
[C---:B------:R-:W-:Y:S02]  /*9120*/  FMUL.FTZ R64, R150.reuse, R69 ;  /* 0x0000004596407220 */ /* 0x040fe40000410000 */
[C---:B------:R-:W-:Y:S02]  /*9130*/  FMUL.FTZ R11, R150.reuse, R63 ;  /* 0x0000003f960b7220 */ /* 0x040fe40000410000 */
[-C--:B------:R-:W-:Y:S02]  /*9140*/  FMUL.FTZ R150, R150, R67.reuse ;  /* 0x0000004396967220 */ /* 0x080fe40000410000 */
[----:B------:R-:W-:Y:S02]  /*9150*/  FADD.FTZ R149, -R180, R13 ;  /* 0x0000000db4957221 */ /* 0x000fe40000010100 */
[C---:B------:R-:W-:Y:S02]  /*9160*/  FFMA.FTZ R64, R65.reuse, R67, R64 ;  /* 0x0000004341407223 */ /* 0x040fe40000010040 */
[----:B------:R-:W-:-:S02]  /*9170*/  FFMA.FTZ R63, R65, R69, -R150 ;  /* 0x00000045413f7223 */ /* 0x000fc40000010896 */
[----:B------:R-:W-:Y:S01]  /*9180*/  FFMA.FTZ R65, R65, R68, R11 ;  /* 0x0000004441417223 */ /* 0x000fe2000001000b */
[----:B------:R-:W-:Y:S01]  /*9190*/  HADD2.F32 R11, -RZ, R112.H0_H0 ;  /* 0x20000070ff0b7230 */ /* 0x000fe20000004100 */
[C---:B------:R-:W-:Y:S02]  /*91a0*/  FMUL.FTZ R13, R15.reuse, -R149 ;  /* 0x800000950f0d7220 */ /* 0x040fe40000410000 */
[----:B------:R-:W-:Y:S02]  /*91b0*/  FMUL.FTZ R15, R15, -R179 ;  /* 0x800000b30f0f7220 */ /* 0x000fe40000410000 */
[C---:B0-----:R-:W-:Y:S02]  /*91c0*/  FMUL.FTZ R71, R12.reuse, R67 ;  /* 0x000000430c477220 */ /* 0x041fe40000410000 */
[C---:B------:R-:W-:Y:S02]  /*91d0*/  FMUL.FTZ R121, R12.reuse, R69 ;  /* 0x000000450c797220 */ /* 0x040fe40000410000 */
[-C--:B------:R-:W-:Y:S01]  /*91e0*/  FFMA.FTZ R111, R12, R14.reuse, R65 ;  /* 0x0000000e0c6f7223 */ /* 0x080fe20000010041 */
[----:B------:R-:W-:Y:S01]  /*91f0*/  STS [R60.X4+0x2168], R71 ;  /* 0x002168473c007388 */ /* 0x000fe20000004800 */
[----:B------:R-:W-:-:S02]  /*9200*/  FFMA.FTZ R85, R41, R14, R85 ;  /* 0x0000000e29557223 */ /* 0x000fc40000010055 */
[----:B------:R-:W-:Y:S01]  /*9210*/  FMUL.FTZ R65, R42, R11 ;  /* 0x0000000b2a417220 */ /* 0x000fe20000410000 */
[----:B------:R0:W-:Y:S01]  /*9220*/  STS [R60.X4+0x216c], R121 ;  /* 0x00216c793c007388 */ /* 0x0001e20000004800 */
[C---:B------:R-:W-:Y:S02]  /*9230*/  FFMA.FTZ R12, R16.reuse, R179, -R13 ;  /* 0x000000b3100c7223 */ /* 0x040fe4000001080d */
[-C--:B------:R-:W-:Y:S02]  /*9240*/  FFMA.FTZ R15, R16, R149.reuse, R15 ;  /* 0x00000095100f7223 */ /* 0x080fe4000001000f */
[C---:B------:R-:W-:Y:S02]  /*9250*/  FMUL.FTZ R14, R148.reuse, R149 ;  /* 0x00000095940e7220 */ /* 0x040fe40000410000 */
[----:B------:R-:W-:Y:S02]  /*9260*/  FMUL.FTZ R16, R179, UR36 ;  /* 0x00000024b3107c20 */ /* 0x000fe40008410000 */
[-C--:B------:R-:W-:Y:S01]  /*9270*/  FFMA.FTZ R148, R148, -R65.reuse, R212 ;  /* 0x8000004194947223 */ /* 0x080fe200000100d4 */
[----:B0-----:R-:W-:Y:S01]  /*9280*/  HADD2.F32 R121, -RZ, R114.H0_H0 ;  /* 0x20000072ff797230 */ /* 0x001fe20000004100 */
[----:B------:R-:W-:-:S02]  /*9290*/  FFMA.FTZ R13, R147, -R65, R211 ;  /* 0x80000041930d7223 */ /* 0x000fc400000100d3 */
[----:B------:R-:W-:Y:S02]  /*92a0*/  FFMA.FTZ R147, R147, R179, R14 ;  /* 0x000000b393937223 */ /* 0x000fe4000001000e */
[C---:B------:R-:W-:Y:S02]  /*92b0*/  FFMA.FTZ R65, R149.reuse, UR35, -R16 ;  /* 0x0000002395417c23 */ /* 0x040fe40008010810 */
[C---:B------:R-:W-:Y:S02]  /*92c0*/  FMUL.FTZ R68, R42.reuse, R149 ;  /* 0x000000952a447220 */ /* 0x040fe40000410000 */
[----:B------:R-:W-:Y:S01]  /*92d0*/  FMUL.FTZ R14, R149, UR36 ;  /* 0x00000024950e7c20 */ /* 0x000fe20008410000 */
[----:B------:R-:W-:Y:S01]  /*92e0*/  HADD2.F32 R149, -RZ, R113.H0_H0 ;  /* 0x20000071ff957230 */ /* 0x000fe20000004100 */
[----:B------:R-:W-:Y:S02]  /*92f0*/  FMUL.FTZ R16, R42, R179 ;  /* 0x000000b32a107220 */ /* 0x000fe40000410000 */
[----:B------:R-:W-:-:S02]  /*9300*/  FADD.FTZ R178, -R178, R15 ;  /* 0x0000000fb2b27221 */ /* 0x000fc40000010100 */
[C---:B------:R-:W-:Y:S02]  /*9310*/  FMUL.FTZ R67, R148.reuse, R68 ;  /* 0x0000004494437220 */ /* 0x040fe40000410000 */
[----:B------:R-:W-:Y:S02]  /*9320*/  FMUL.FTZ R15, R148, R65 ;  /* 0x00000041940f7220 */ /* 0x000fe40000410000 */
[----:B------:R-:W-:Y:S01]  /*9330*/  FFMA.FTZ R14, R179, UR35, R14 ;  /* 0x00000023b30e7c23 */ /* 0x000fe2000801000e */
[----:B------:R-:W-:Y:S01]  /*9340*/  IADD3 R179, R130, 0x7c0, RZ ;  /* 0x000007c082b37810 */ /* 0x000fe20007ffe0ff */
[-C--:B------:R-:W-:Y:S02]  /*9350*/  FMUL.FTZ R148, R148, R16.reuse ;  /* 0x0000001094947220 */ /* 0x080fe40000410000 */
[C---:B------:R-:W-:Y:S02]  /*9360*/  FFMA.FTZ R65, R13.reuse, R16, R67 ;  /* 0x000000100d417223 */ /* 0x040fe40000010043 */
[----:B------:R-:W-:Y:S01]  /*9370*/  FFMA.FTZ R67, R13, R68, -R148 ;  /* 0x000000440d437223 */ /* 0x000fe20000010894 */
[----:B------:R-:W-:Y:S01]  /*9380*/  LEA.HI.SX32 R148, R179, R130, 0x1b ;  /* 0x00000082b3947211 */ /* 0x000fe200078fdaff */
[----:B------:R-:W-:-:S02]  /*9390*/  FFMA.FTZ R14, R13, R14, R15 ;  /* 0x0000000e0d0e7223 */ /* 0x000fc4000001000f */
[----:B------:R-:W-:Y:S01]  /*93a0*/  FADD.FTZ R12, R177, R12 ;  /* 0x0000000cb10c7221 */ /* 0x000fe20000010000 */
[----:B------:R-:W-:Y:S01]  /*93b0*/  IADD3 R177, R130, 0x780, RZ ;  /* 0x0000078082b17810 */ /* 0x000fe20007ffe0ff */
[----:B------:R-:W-:Y:S02]  /*93c0*/  FMUL.FTZ R13, R17, -R178 ;  /* 0x800000b2110d7220 */ /* 0x000fe40000410000 */
[----:B------:R-:W-:Y:S02]  /*93d0*/  FADD.FTZ R105, R70, R105 ;  /* 0x0000006946697221 */ /* 0x000fe40000010000 */
[C---:B------:R-:W-:Y:S02]  /*93e0*/  FMUL.FTZ R69, R11.reuse, R16 ;  /* 0x000000100b457220 */ /* 0x040fe40000410000 */
[C---:B------:R-:W-:Y:S02]  /*93f0*/  FMUL.FTZ R71, R11.reuse, R68 ;  /* 0x000000440b477220 */ /* 0x040fe40000410000 */
[----:B------:R-:W-:Y:S01]  /*9400*/  FFMA.FTZ R70, R11, R147, R14 ;  /* 0x000000930b467223 */ /* 0x000fe2000001000e */
[----:B------:R0:W-:Y:S01]  /*9410*/  STS [R60.X4+0x2160], R69 ;  /* 0x002160453c007388 */ /* 0x0001e20000004800 */
[----:B------:R-:W-:-:S02]  /*9420*/  FFMA.FTZ R14, R18, R12, -R13 ;  /* 0x0000000c120e7223 */ /* 0x000fc4000001080d */
[----:B------:R-:W-:Y:S01]  /*9430*/  FMUL.FTZ R11, R146, R178 ;  /* 0x000000b2920b7220 */ /* 0x000fe20000410000 */
[----:B------:R1:W-:Y:S01]  /*9440*/  STS [R60.X4+0x2164], R71 ;  /* 0x002164473c007388 */ /* 0x0003e20000004800 */
[----:B------:R-:W-:Y:S02]  /*9450*/  FMUL.FTZ R15, R43, R149 ;  /* 0x000000952b0f7220 */ /* 0x000fe40000410000 */
[----:B------:R-:W-:Y:S02]  /*9460*/  FMUL.FTZ R13, R12, UR36 ;  /* 0x000000240c0d7c20 */ /* 0x000fe40008410000 */
[-C--:B------:R-:W-:Y:S02]  /*9470*/  FMUL.FTZ R17, R17, -R12.reuse ;  /* 0x8000000c11117220 */ /* 0x080fe40000410000 */
[----:B------:R-:W-:Y:S02]  /*9480*/  FFMA.FTZ R16, R145, R12, R11 ;  /* 0x0000000c91107223 */ /* 0x000fe4000001000b */
[----:B------:R-:W-:-:S02]  /*9490*/  FFMA.FTZ R146, R146, -R15, R210 ;  /* 0x8000000f92927223 */ /* 0x000fc400000100d2 */
[C---:B------:R-:W-:Y:S02]  /*94a0*/  FMUL.FTZ R11, R178.reuse, UR36 ;  /* 0x00000024b20b7c20 */ /* 0x040fe40008410000 */
[----:B------:R-:W-:Y:S02]  /*94b0*/  FFMA.FTZ R13, R178, UR35, -R13 ;  /* 0x00000023b20d7c23 */ /* 0x000fe4000801080d */
[-C--:B------:R-:W-:Y:S02]  /*94c0*/  FFMA.FTZ R17, R18, R178.reuse, R17 ;  /* 0x000000b212117223 */ /* 0x080fe40000010011 */
[----:B------:R-:W-:Y:S01]  /*94d0*/  FADD.FTZ R18, R175, R14 ;  /* 0x0000000eaf127221 */ /* 0x000fe20000010000 */
[C---:B------:R-:W-:Y:S01]  /*94e0*/  IADD3 R175, R130.reuse, 0x740, RZ ;  /* 0x0000074082af7810 */ /* 0x040fe20007ffe0ff */
[----:B------:R-:W-:Y:S01]  /*94f0*/  FFMA.FTZ R15, R145, -R15, R209 ;  /* 0x8000000f910f7223 */ /* 0x000fe200000100d1 */
[----:B------:R-:W-:Y:S01]  /*9500*/  IADD3 R145, R130, 0x480, RZ ;  /* 0x0000048082917810 */ /* 0x000fe20007ffe0ff */
[----:B------:R-:W-:-:S02]  /*9510*/  FMUL.FTZ R68, R43, R178 ;  /* 0x000000b22b447220 */ /* 0x000fc40000410000 */
[----:B------:R-:W-:Y:S02]  /*9520*/  FFMA.FTZ R14, R12, UR35, R11 ;  /* 0x000000230c0e7c23 */ /* 0x000fe4000801000b */
[----:B------:R-:W-:Y:S02]  /*9530*/  FMUL.FTZ R13, R146, R13 ;  /* 0x0000000d920d7220 */ /* 0x000fe40000410000 */
[----:B------:R-:W-:Y:S02]  /*9540*/  FADD.FTZ R176, -R176, R17 ;  /* 0x00000011b0b07221 */ /* 0x000fe40000010100 */
[----:B------:R-:W-:Y:S02]  /*9550*/  FMUL.FTZ R12, R43, R12 ;  /* 0x0000000c2b0c7220 */ /* 0x000fe40000410000 */
[----:B0-----:R-:W-:Y:S02]  /*9560*/  FMUL.FTZ R69, R146, R68 ;  /* 0x0000004492457220 */ /* 0x001fe40000410000 */
[----:B------:R-:W-:-:S02]  /*9570*/  FFMA.FTZ R13, R15, R14, R13 ;  /* 0x0000000e0f0d7223 */ /* 0x000fc4000001000d */
[----:B------:R-:W-:Y:S02]  /*9580*/  FMUL.FTZ R11, R19, -R176 ;  /* 0x800000b0130b7220 */ /* 0x000fe40000410000 */
[-C--:B------:R-:W-:Y:S02]  /*9590*/  FMUL.FTZ R146, R146, R12.reuse ;  /* 0x0000000c92927220 */ /* 0x080fe40000410000 */
[----:B------:R-:W-:Y:S02]  /*95a0*/  FADD.FTZ R104, R111, R104 ;  /* 0x000000686f687221 */ /* 0x000fe40000010000 */
[-C--:B------:R-:W-:Y:S02]  /*95b0*/  FMUL.FTZ R17, R149, R12.reuse ;  /* 0x0000000c95117220 */ /* 0x080fe40000410000 */
[----:B------:R-:W-:Y:S02]  /*95c0*/  FFMA.FTZ R69, R15, R12, R69 ;  /* 0x0000000c0f457223 */ /* 0x000fe40000010045 */
[C---:B-1----:R-:W-:Y:S01]  /*95d0*/  FFMA.FTZ R71, R149.reuse, R16, R13 ;  /* 0x0000001095477223 */ /* 0x042fe2000001000d */
[----:B------:R-:W-:Y:S01]  /*95e0*/  STS [R60.X4+0x2158], R17 ;  /* 0x002158113c007388 */ /* 0x000fe20000004800 */
[----:B------:R-:W-:Y:S01]  /*95f0*/  FMUL.FTZ R111, R149, R68 ;  /* 0x00000044956f7220 */ /* 0x000fe20000410000 */
[----:B------:R-:W-:Y:S01]  /*9600*/  IADD3 R149, R130, 0x500, RZ ;  /* 0x0000050082957810 */ /* 0x000fe20007ffe0ff */
[----:B------:R-:W-:-:S02]  /*9610*/  FMUL.FTZ R13, R44, R121 ;  /* 0x000000792c0d7220 */ /* 0x000fc40000410000 */
[----:B------:R-:W-:Y:S01]  /*9620*/  FFMA.FTZ R12, R20, R18, -R11 ;  /* 0x00000012140c7223 */ /* 0x000fe2000001080b */
[----:B------:R0:W-:Y:S01]  /*9630*/  STS [R60.X4+0x215c], R111 ;  /* 0x00215c6f3c007388 */ /* 0x0001e20000004800 */
[----:B------:R-:W-:Y:S01]  /*9640*/  FFMA.FTZ R68, R15, R68, -R146 ;  /* 0x000000440f447223 */ /* 0x000fe20000010892 */
[----:B------:R-:W-:Y:S01]  /*9650*/  LEA.HI.SX32 R146, R175, R130, 0x1b ;  /* 0x00000082af927211 */ /* 0x000fe200078fdaff */
[----:B------:R-:W-:Y:S02]  /*9660*/  FMUL.FTZ R11, R143, R176 ;  /* 0x000000b08f0b7220 */ /* 0x000fe40000410000 */
[----:B------:R-:W-:Y:S02]  /*9670*/  FMUL.FTZ R15, R18, UR36 ;  /* 0x00000024120f7c20 */ /* 0x000fe40008410000 */
[----:B------:R-:W-:Y:S02]  /*9680*/  FMUL.FTZ R19, R19, -R18 ;  /* 0x8000001213137220 */ /* 0x000fe40000410000 */
[-C--:B------:R-:W-:Y:S01]  /*9690*/  FFMA.FTZ R143, R143, -R13.reuse, R207 ;  /* 0x8000000d8f8f7223 */ /* 0x080fe200000100cf */
[----:B0-----:R-:W-:Y:S01]  /*96a0*/  HADD2.F32 R111, -RZ, R115.H0_H0 ;  /* 0x20000073ff6f7230 */ /* 0x001fe20000004100 */
[----:B------:R-:W-:-:S02]  /*96b0*/  FFMA.FTZ R14, R144, -R13, R208 ;  /* 0x8000000d900e7223 */ /* 0x000fc400000100d0 */
[----:B------:R-:W-:Y:S02]  /*96c0*/  FFMA.FTZ R13, R144, R18, R11 ;  /* 0x00000012900d7223 */ /* 0x000fe4000001000b */
[----:B------:R-:W-:Y:S01]  /*96d0*/  FADD.FTZ R110, R173, R12 ;  /* 0x0000000cad6e7221 */ /* 0x000fe20000010000 */
[----:B------:R-:W-:Y:S01]  /*96e0*/  IADD3 R173, R130, 0x700, RZ ;  /* 0x0000070082ad7810 */ /* 0x000fe20007ffe0ff */
[C---:B------:R-:W-:Y:S02]  /*96f0*/  FMUL.FTZ R11, R176.reuse, UR36 ;  /* 0x00000024b00b7c20 */ /* 0x040fe40008410000 */
[----:B------:R-:W-:Y:S02]  /*9700*/  FFMA.FTZ R12, R176, UR35, -R15 ;  /* 0x00000023b00c7c23 */ /* 0x000fe4000801080f */
[----:B------:R-:W-:Y:S02]  /*9710*/  FFMA.FTZ R19, R20, R176, R19 ;  /* 0x000000b014137223 */ /* 0x000fe40000010013 */
[----:B------:R-:W-:-:S02]  /*9720*/  FFMA.FTZ R11, R18, UR35, R11 ;  /* 0x00000023120b7c23 */ /* 0x000fc4000801000b */
[----:B------:R-:W-:Y:S02]  /*9730*/  FMUL.FTZ R12, R143, R12 ;  /* 0x0000000c8f0c7220 */ /* 0x000fe40000410000 */
[----:B------:R-:W-:Y:S02]  /*9740*/  FFMA.FTZ R87, R43, R16, R87 ;  /* 0x000000102b577223 */ /* 0x000fe40000010057 */
[----:B------:R-:W-:Y:S02]  /*9750*/  FADD.FTZ R103, R70, R103 ;  /* 0x0000006746677221 */ /* 0x000fe40000010000 */
[----:B------:R-:W-:Y:S02]  /*9760*/  FMUL.FTZ R20, R44, R176 ;  /* 0x000000b02c147220 */ /* 0x000fe40000410000 */
[----:B------:R-:W-:Y:S02]  /*9770*/  FADD.FTZ R16, -R174, R19 ;  /* 0x00000013ae107221 */ /* 0x000fe40000010100 */
[----:B------:R-:W-:-:S02]  /*9780*/  FMUL.FTZ R70, R44, R18 ;  /* 0x000000122c467220 */ /* 0x000fc40000410000 */
[----:B------:R-:W-:Y:S02]  /*9790*/  FFMA.FTZ R12, R14, R11, R12 ;  /* 0x0000000b0e0c7223 */ /* 0x000fe4000001000c */
[----:B------:R-:W-:Y:S02]  /*97a0*/  FMUL.FTZ R15, R143, R20 ;  /* 0x000000148f0f7220 */ /* 0x000fe40000410000 */
[----:B------:R-:W-:Y:S02]  /*97b0*/  FMUL.FTZ R11, R21, -R16 ;  /* 0x80000010150b7220 */ /* 0x000fe40000410000 */
[----:B------:R-:W-:Y:S02]  /*97c0*/  FMUL.FTZ R143, R143, R70 ;  /* 0x000000468f8f7220 */ /* 0x000fe40000410000 */
[-C--:B------:R-:W-:Y:S02]  /*97d0*/  FFMA.FTZ R88, R44, R13.reuse, R88 ;  /* 0x0000000d2c587223 */ /* 0x080fe40000010058 */
[----:B------:R-:W-:-:S02]  /*97e0*/  FFMA.FTZ R18, R121, R13, R12 ;  /* 0x0000000d79127223 */ /* 0x000fc4000001000c */
[----:B------:R-:W-:Y:S02]  /*97f0*/  FMUL.FTZ R13, R45, R111 ;  /* 0x0000006f2d0d7220 */ /* 0x000fe40000410000 */
[C---:B------:R-:W-:Y:S02]  /*9800*/  FMUL.FTZ R17, R121.reuse, R70 ;  /* 0x0000004679117220 */ /* 0x040fe40000410000 */
[----:B------:R-:W-:Y:S01]  /*9810*/  FMUL.FTZ R19, R121, R20 ;  /* 0x0000001479137220 */ /* 0x000fe20000410000 */
[----:B------:R-:W-:Y:S01]  /*9820*/  HADD2.F32 R121, -RZ, R116.H0_H0 ;  /* 0x20000074ff797230 */ /* 0x000fe20000004100 */
[----:B------:R-:W-:Y:S01]  /*9830*/  FFMA.FTZ R12, R22, R110, -R11 ;  /* 0x0000006e160c7223 */ /* 0x000fe2000001080b */
[----:B------:R0:W-:Y:S01]  /*9840*/  STS [R60.X4+0x2150], R17 ;  /* 0x002150113c007388 */ /* 0x0001e20000004800 */
[C---:B------:R-:W-:Y:S02]  /*9850*/  FFMA.FTZ R70, R14.reuse, R70, R15 ;  /* 0x000000460e467223 */ /* 0x040fe4000001000f */
[----:B------:R-:W-:Y:S01]  /*9860*/  FFMA.FTZ R20, R14, R20, -R143 ;  /* 0x000000140e147223 */ /* 0x000fe2000001088f */
[----:B------:R-:W-:Y:S01]  /*9870*/  STS [R60.X4+0x2154], R19 ;  /* 0x002154133c007388 */ /* 0x000fe20000004800 */
[----:B------:R-:W-:-:S02]  /*9880*/  FMUL.FTZ R11, R141, R16 ;  /* 0x000000108d0b7220 */ /* 0x000fc40000410000 */
[-C--:B------:R-:W-:Y:S02]  /*9890*/  FMUL.FTZ R21, R21, -R110.reuse ;  /* 0x8000006e15157220 */ /* 0x080fe40000410000 */
[----:B------:R-:W-:Y:S02]  /*98a0*/  FMUL.FTZ R14, R110, UR36 ;  /* 0x000000246e0e7c20 */ /* 0x000fe40008410000 */
[-C--:B------:R-:W-:Y:S02]  /*98b0*/  FFMA.FTZ R141, R141, -R13.reuse, R205 ;  /* 0x8000000d8d8d7223 */ /* 0x080fe400000100cd */
[C---:B------:R-:W-:Y:S02]  /*98c0*/  FFMA.FTZ R13, R142.reuse, -R13, R206 ;  /* 0x8000000d8e0d7223 */ /* 0x040fe400000100ce */
[----:B------:R-:W-:Y:S02]  /*98d0*/  FFMA.FTZ R142, R142, R110, R11 ;  /* 0x0000006e8e8e7223 */ /* 0x000fe4000001000b */
[----:B------:R-:W-:-:S02]  /*98e0*/  FFMA.FTZ R21, R22, R16, R21 ;  /* 0x0000001016157223 */ /* 0x000fc40000010015 */
[C---:B------:R-:W-:Y:S02]  /*98f0*/  FMUL.FTZ R11, R16.reuse, UR36 ;  /* 0x00000024100b7c20 */ /* 0x040fe40008410000 */
[----:B------:R-:W-:Y:S02]  /*9900*/  FFMA.FTZ R14, R16, UR35, -R14 ;  /* 0x00000023100e7c23 */ /* 0x000fe4000801080e */
[C---:B------:R-:W-:Y:S02]  /*9910*/  FMUL.FTZ R16, R45.reuse, R16 ;  /* 0x000000102d107220 */ /* 0x040fe40000410000 */
[----:B------:R-:W-:Y:S02]  /*9920*/  FMUL.FTZ R22, R45, R110 ;  /* 0x0000006e2d167220 */ /* 0x000fe40000410000 */
[----:B------:R-:W-:Y:S01]  /*9930*/  FADD.FTZ R120, R171, R12 ;  /* 0x0000000cab787221 */ /* 0x000fe20000010000 */
[----:B------:R-:W-:Y:S01]  /*9940*/  IADD3 R171, R130, 0x6c0, RZ ;  /* 0x000006c082ab7810 */ /* 0x000fe20007ffe0ff */
[----:B------:R-:W-:-:S02]  /*9950*/  FFMA.FTZ R12, R110, UR35, R11 ;  /* 0x000000236e0c7c23 */ /* 0x000fc4000801000b */
[----:B------:R-:W-:Y:S01]  /*9960*/  FADD.FTZ R172, -R172, R21 ;  /* 0x00000015acac7221 */ /* 0x000fe20000010100 */
[----:B------:R-:W-:Y:S01]  /*9970*/  LEA.HI.SX32 R144, R171, R130, 0x1b ;  /* 0x00000082ab907211 */ /* 0x000fe200078fdaff */
[C---:B------:R-:W-:Y:S02]  /*9980*/  FMUL.FTZ R11, R141.reuse, R16 ;  /* 0x000000108d0b7220 */ /* 0x040fe40000410000 */
[C---:B------:R-:W-:Y:S02]  /*9990*/  FMUL.FTZ R21, R141.reuse, R22 ;  /* 0x000000168d157220 */ /* 0x040fe40000410000 */
[----:B------:R-:W-:Y:S02]  /*99a0*/  FMUL.FTZ R14, R141, R14 ;  /* 0x0000000e8d0e7220 */ /* 0x000fe40000410000 */
[-C--:B------:R-:W-:Y:S02]  /*99b0*/  FMUL.FTZ R15, R111, R22.reuse ;  /* 0x000000166f0f7220 */ /* 0x080fe40000410000 */
[----:B------:R-:W-:-:S02]  /*99c0*/  FFMA.FTZ R22, R13, R22, R11 ;  /* 0x000000160d167223 */ /* 0x000fc4000001000b */
[C---:B------:R-:W-:Y:S01]  /*99d0*/  FFMA.FTZ R21, R13.reuse, R16, -R21 ;  /* 0x000000100d157223 */ /* 0x040fe20000010815 */
[----:B------:R1:W-:Y:S01]  /*99e0*/  STS [R60.X4+0x2148], R15 ;  /* 0x0021480f3c007388 */ /* 0x0003e20000004800 */
[----:B------:R-:W-:Y:S02]  /*99f0*/  FFMA.FTZ R13, R13, R12, R14 ;  /* 0x0000000c0d0d7223 */ /* 0x000fe4000001000e */
[----:B------:R-:W-:Y:S02]  /*9a00*/  FMUL.FTZ R11, R23, -R172 ;  /* 0x800000ac170b7220 */ /* 0x000fe40000410000 */
[C---:B0-----:R-:W-:Y:S02]  /*9a10*/  FMUL.FTZ R17, R111.reuse, R16 ;  /* 0x000000106f117220 */ /* 0x041fe40000410000 */
[----:B------:R-:W-:Y:S02]  /*9a20*/  FFMA.FTZ R111, R111, R142, R13 ;  /* 0x0000008e6f6f7223 */ /* 0x000fe4000001000d */
[----:B------:R-:W-:Y:S01]  /*9a30*/  FMUL.FTZ R13, R46, R121 ;  /* 0x000000792e0d7220 */ /* 0x000fe20000410000 */
[----:B------:R0:W-:Y:S01]  /*9a40*/  STS [R60.X4+0x214c], R17 ;  /* 0x00214c113c007388 */ /* 0x0001e20000004800 */
[----:B------:R-:W-:-:S02]  /*9a50*/  FFMA.FTZ R12, R24, R120, -R11 ;  /* 0x00000078180c7223 */ /* 0x000fc4000001080b */
[----:B------:R-:W-:Y:S02]  /*9a60*/  FMUL.FTZ R11, R139, R172 ;  /* 0x000000ac8b0b7220 */ /* 0x000fe40000410000 */
[----:B-1----:R-:W-:Y:S02]  /*9a70*/  FMUL.FTZ R15, R120, UR36 ;  /* 0x00000024780f7c20 */ /* 0x002fe40008410000 */
[----:B------:R-:W-:Y:S02]  /*9a80*/  FADD.FTZ R101, R18, R101 ;  /* 0x0000006512657221 */ /* 0x000fe40000010000 */
[----:B------:R-:W-:Y:S02]  /*9a90*/  FMUL.FTZ R23, R23, -R120 ;  /* 0x8000007817177220 */ /* 0x000fe40000410000 */
[-C--:B------:R-:W-:Y:S02]  /*9aa0*/  FFMA.FTZ R139, R139, -R13.reuse, R203 ;  /* 0x8000000d8b8b7223 */ /* 0x080fe400000100cb */
[----:B------:R-:W-:-:S02]  /*9ab0*/  FFMA.FTZ R14, R140, -R13, R204 ;  /* 0x8000000d8c0e7223 */ /* 0x000fc400000100cc */
[----:B------:R-:W-:Y:S01]  /*9ac0*/  FFMA.FTZ R13, R140, R120, R11 ;  /* 0x000000788c0d7223 */ /* 0x000fe2000001000b */
[----:B------:R-:W-:Y:S01]  /*9ad0*/  HADD2.F32 R140, -RZ, R117.H0_H0 ;  /* 0x20000075ff8c7230 */ /* 0x000fe20000004100 */
[----:B------:R-:W-:Y:S01]  /*9ae0*/  FADD.FTZ R18, R169, R12 ;  /* 0x0000000ca9127221 */ /* 0x000fe20000010000 */
[----:B------:R-:W-:Y:S01]  /*9af0*/  IADD3 R169, R130, 0x680, RZ ;  /* 0x0000068082a97810 */ /* 0x000fe20007ffe0ff */
[C---:B------:R-:W-:Y:S02]  /*9b00*/  FMUL.FTZ R11, R172.reuse, UR36 ;  /* 0x00000024ac0b7c20 */ /* 0x040fe40008410000 */
[----:B------:R-:W-:Y:S02]  /*9b10*/  FFMA.FTZ R12, R172, UR35, -R15 ;  /* 0x00000023ac0c7c23 */ /* 0x000fe4000801080f */
[----:B------:R-:W-:Y:S02]  /*9b20*/  FFMA.FTZ R23, R24, R172, R23 ;  /* 0x000000ac18177223 */ /* 0x000fe40000010017 */
[----:B------:R-:W-:-:S02]  /*9b30*/  FMUL.FTZ R24, R46, R120 ;  /* 0x000000782e187220 */ /* 0x000fc40000410000 */
[----:B------:R-:W-:Y:S02]  /*9b40*/  FFMA.FTZ R11, R120, UR35, R11 ;  /* 0x00000023780b7c23 */ /* 0x000fe4000801000b */
[C---:B------:R-:W-:Y:S02]  /*9b50*/  FMUL.FTZ R12, R139.reuse, R12 ;  /* 0x0000000c8b0c7220 */ /* 0x040fe40000410000 */
[----:B------:R-:W-:Y:S02]  /*9b60*/  FADD.FTZ R16, -R170, R23 ;  /* 0x00000017aa107221 */ /* 0x000fe40000010100 */
[----:B------:R-:W-:Y:S02]  /*9b70*/  FMUL.FTZ R15, R46, R172 ;  /* 0x000000ac2e0f7220 */ /* 0x000fe40000410000 */
[----:B------:R-:W-:Y:S02]  /*9b80*/  FMUL.FTZ R23, R139, R24 ;  /* 0x000000188b177220 */ /* 0x000fe40000410000 */
[----:B------:R-:W-:-:S02]  /*9b90*/  FFMA.FTZ R12, R14, R11, R12 ;  /* 0x0000000b0e0c7223 */ /* 0x000fc4000001000c */
[----:B------:R-:W-:Y:S02]  /*9ba0*/  FADD.FTZ R102, R71, R102 ;  /* 0x0000006647667221 */ /* 0x000fe40000010000 */
[----:B------:R-:W-:Y:S02]  /*9bb0*/  FMUL.FTZ R11, R25, -R16 ;  /* 0x80000010190b7220 */ /* 0x000fe40000410000 */
[-C--:B0-----:R-:W-:Y:S02]  /*9bc0*/  FMUL.FTZ R17, R139, R15.reuse ;  /* 0x0000000f8b117220 */ /* 0x081fe40000410000 */
[-C--:B------:R-:W-:Y:S02]  /*9bd0*/  FMUL.FTZ R71, R121, R15.reuse ;  /* 0x0000000f79477220 */ /* 0x080fe40000410000 */
[----:B------:R-:W-:Y:S02]  /*9be0*/  FFMA.FTZ R23, R14, R15, -R23 ;  /* 0x0000000f0e177223 */ /* 0x000fe40000010817 */
[----:B------:R-:W-:Y:S01]  /*9bf0*/  FFMA.FTZ R90, R46, R13, R90 ;  /* 0x0000000d2e5a7223 */ /* 0x000fe2000001005a */
[----:B------:R-:W-:Y:S01]  /*9c00*/  STS [R60.X4+0x2144], R71 ;  /* 0x002144473c007388 */ /* 0x000fe20000004800 */
[----:B------:R-:W-:-:S02]  /*9c10*/  FMUL.FTZ R25, R25, -R18 ;  /* 0x8000001219197220 */ /* 0x000fc40000410000 */
[----:B------:R-:W-:Y:S02]  /*9c20*/  FFMA.FTZ R110, R121, R13, R12 ;  /* 0x0000000d796e7223 */ /* 0x000fe4000001000c */
[----:B------:R-:W-:Y:S02]  /*9c30*/  FMUL.FTZ R15, R18, UR36 ;  /* 0x00000024120f7c20 */ /* 0x000fe40008410000 */
[----:B------:R-:W-:Y:S02]  /*9c40*/  FMUL.FTZ R13, R47, R140 ;  /* 0x0000008c2f0d7220 */ /* 0x000fe40000410000 */
[----:B------:R-:W-:Y:S02]  /*9c50*/  FMUL.FTZ R19, R121, R24 ;  /* 0x0000001879137220 */ /* 0x000fe40000410000 */
[----:B------:R-:W-:Y:S02]  /*9c60*/  FFMA.FTZ R12, R26, R18, -R11 ;  /* 0x000000121a0c7223 */ /* 0x000fe4000001080b */
[----:B------:R-:W-:Y:S01]  /*9c70*/  FFMA.FTZ R24, R14, R24, R17 ;  /* 0x000000180e187223 */ /* 0x000fe20000010011 */
[----:B------:R-:W-:Y:S01]  /*9c80*/  STS [R60.X4+0x2140], R19 ;  /* 0x002140133c007388 */ /* 0x000fe20000004800 */
[----:B------:R-:W-:-:S02]  /*9c90*/  FMUL.FTZ R11, R16, UR36 ;  /* 0x00000024100b7c20 */ /* 0x000fc40008410000 */
[-C--:B------:R-:W-:Y:S02]  /*9ca0*/  FFMA.FTZ R25, R26, R16.reuse, R25 ;  /* 0x000000101a197223 */ /* 0x080fe40000010019 */
[-C--:B------:R-:W-:Y:S02]  /*9cb0*/  FMUL.FTZ R14, R138, R16.reuse ;  /* 0x000000108a0e7220 */ /* 0x080fe40000410000 */
[----:B------:R-:W-:Y:S02]  /*9cc0*/  FFMA.FTZ R15, R16, UR35, -R15 ;  /* 0x00000023100f7c23 */ /* 0x000fe4000801080f */
[----:B------:R-:W-:Y:S02]  /*9cd0*/  FFMA.FTZ R138, R138, -R13, R202 ;  /* 0x8000000d8a8a7223 */ /* 0x000fe400000100ca */
[----:B------:R-:W-:Y:S02]  /*9ce0*/  FMUL.FTZ R16, R47, R16 ;  /* 0x000000102f107220 */ /* 0x000fe40000410000 */
[----:B------:R-:W-:Y:S01]  /*9cf0*/  FADD.FTZ R120, R167, R12 ;  /* 0x0000000ca7787221 */ /* 0x000fe20000010000 */
[----:B------:R-:W-:Y:S01]  /*9d00*/  IADD3 R167, R130, 0x640, RZ ;  /* 0x0000064082a77810 */ /* 0x000fe20007ffe0ff */
[----:B------:R-:W-:-:S02]  /*9d10*/  FFMA.FTZ R12, R18, UR35, R11 ;  /* 0x00000023120c7c23 */ /* 0x000fc4000801000b */
[-C--:B------:R-:W-:Y:S02]  /*9d20*/  FFMA.FTZ R14, R137, R18.reuse, R14 ;  /* 0x00000012890e7223 */ /* 0x080fe4000001000e */
[----:B------:R-:W-:Y:S02]  /*9d30*/  FMUL.FTZ R11, R47, R18 ;  /* 0x000000122f0b7220 */ /* 0x000fe40000410000 */
[----:B------:R-:W-:Y:S02]  /*9d40*/  FFMA.FTZ R13, R137, -R13, R201 ;  /* 0x8000000d890d7223 */ /* 0x000fe400000100c9 */
[----:B------:R-:W-:Y:S02]  /*9d50*/  FMUL.FTZ R18, R138, R16 ;  /* 0x000000108a127220 */ /* 0x000fe40000410000 */
[----:B------:R-:W-:Y:S02]  /*9d60*/  FADD.FTZ R168, -R168, R25 ;  /* 0x00000019a8a87221 */ /* 0x000fe40000010100 */
[----:B------:R-:W-:-:S02]  /*9d70*/  FMUL.FTZ R26, R138, R11 ;  /* 0x0000000b8a1a7220 */ /* 0x000fc40000410000 */
[-C--:B------:R-:W-:Y:S02]  /*9d80*/  FMUL.FTZ R17, R140, R11.reuse ;  /* 0x0000000b8c117220 */ /* 0x080fe40000410000 */
[----:B------:R-:W-:Y:S02]  /*9d90*/  FFMA.FTZ R25, R13, R11, R18 ;  /* 0x0000000b0d197223 */ /* 0x000fe40000010012 */
[C---:B------:R-:W-:Y:S01]  /*9da0*/  FMUL.FTZ R11, R27.reuse, -R168 ;  /* 0x800000a81b0b7220 */ /* 0x040fe20000410000 */
[----:B------:R0:W-:Y:S01]  /*9db0*/  STS [R60.X4+0x2138], R17 ;  /* 0x002138113c007388 */ /* 0x0001e20000004800 */
[----:B------:R-:W-:Y:S02]  /*9dc0*/  FMUL.FTZ R15, R138, R15 ;  /* 0x0000000f8a0f7220 */ /* 0x000fe40000410000 */
[----:B------:R-:W-:Y:S02]  /*9dd0*/  FMUL.FTZ R27, R27, -R120 ;  /* 0x800000781b1b7220 */ /* 0x000fe40000410000 */
[----:B------:R-:W-:-:S02]  /*9de0*/  FFMA.FTZ R15, R13, R12, R15 ;  /* 0x0000000c0d0f7223 */ /* 0x000fc4000001000f */
[C---:B------:R-:W-:Y:S02]  /*9df0*/  FFMA.FTZ R27, R28.reuse, R168, R27 ;  /* 0x000000a81c1b7223 */ /* 0x040fe4000001001b */
[----:B------:R-:W-:Y:S02]  /*9e00*/  FFMA.FTZ R12, R28, R120, -R11 ;  /* 0x000000781c0c7223 */ /* 0x000fe4000001080b */
[----:B------:R-:W-:Y:S02]  /*9e10*/  FADD.FTZ R166, -R166, R27 ;  /* 0x0000001ba6a67221 */ /* 0x000fe40000010100 */
[----:B------:R-:W-:Y:S01]  /*9e20*/  FADD.FTZ R28, R165, R12 ;  /* 0x0000000ca51c7221 */ /* 0x000fe20000010000 */
[----:B------:R-:W-:Y:S01]  /*9e30*/  IADD3 R165, R130, 0x600, RZ ;  /* 0x0000060082a57810 */ /* 0x000fe20007ffe0ff */
[C---:B------:R-:W-:Y:S02]  /*9e40*/  FMUL.FTZ R11, R29.reuse, -R166 ;  /* 0x800000a61d0b7220 */ /* 0x040fe40000410000 */
[----:B------:R-:W-:-:S02]  /*9e50*/  FMUL.FTZ R29, R29, -R28 ;  /* 0x8000001c1d1d7220 */ /* 0x000fc40000410000 */
[C---:B------:R-:W-:Y:S02]  /*9e60*/  FFMA.FTZ R12, R30.reuse, R28, -R11 ;  /* 0x0000001c1e0c7223 */ /* 0x040fe4000001080b */
[----:B------:R-:W-:Y:S02]  /*9e70*/  FFMA.FTZ R29, R30, R166, R29 ;  /* 0x000000a61e1d7223 */ /* 0x000fe4000001001d */
[----:B------:R-:W-:Y:S02]  /*9e80*/  FMUL.FTZ R11, R168, UR36 ;  /* 0x00000024a80b7c20 */ /* 0x000fe40008410000 */
[----:B------:R-:W-:Y:S02]  /*9e90*/  FADD.FTZ R164, -R164, R29 ;  /* 0x0000001da4a47221 */ /* 0x000fe40000010100 */
[----:B------:R-:W-:Y:S02]  /*9ea0*/  FADD.FTZ R163, R163, R12 ;  /* 0x0000000ca3a37221 */ /* 0x000fe40000010000 */
[----:B------:R-:W-:-:S02]  /*9eb0*/  FFMA.FTZ R18, R120, UR35, R11 ;  /* 0x0000002378127c23 */ /* 0x000fc4000801000b */
[----:B------:R-:W-:Y:S02]  /*9ec0*/  FMUL.FTZ R11, R31, -R164 ;  /* 0x800000a41f0b7220 */ /* 0x000fe40000410000 */
[----:B------:R-:W-:Y:S01]  /*9ed0*/  FADD.FTZ R100, R111, R100 ;  /* 0x000000646f647221 */ /* 0x000fe20000010000 */
[----:B------:R-:W-:Y:S01]  /*9ee0*/  HADD2.F32 R111, -RZ, R118.H0_H0 ;  /* 0x20000076ff6f7230 */ /* 0x000fe20000004100 */
[----:B------:R-:W-:Y:S02]  /*9ef0*/  FMUL.FTZ R31, R31, -R163 ;  /* 0x800000a31f1f7220 */ /* 0x000fe40000410000 */
[----:B------:R-:W-:Y:S02]  /*9f00*/  FFMA.FTZ R15, R140, R14, R15 ;  /* 0x0000000e8c0f7223 */ /* 0x000fe4000001000f */
[----:B------:R-:W-:Y:S02]  /*9f10*/  FFMA.FTZ R31, R32, R164, R31 ;  /* 0x000000a4201f7223 */ /* 0x000fe4000001001f */
[----:B------:R-:W-:-:S02]  /*9f20*/  FFMA.FTZ R26, R13, R16, -R26 ;  /* 0x000000100d1a7223 */ /* 0x000fc4000001081a */
[----:B------:R-:W-:Y:S02]  /*9f30*/  FFMA.FTZ R12, R32, R163, -R11 ;  /* 0x000000a3200c7223 */ /* 0x000fe4000001080b */
[----:B------:R-:W-:Y:S02]  /*9f40*/  FMUL.FTZ R13, R48, R111 ;  /* 0x0000006f300d7220 */ /* 0x000fe40000410000 */
[----:B------:R-:W-:Y:S02]  /*9f50*/  FADD.FTZ R98, R15, R98 ;  /* 0x000000620f627221 */ /* 0x000fe40000010000 */
[----:B------:R-:W-:Y:S02]  /*9f60*/  FADD.FTZ R162, -R162, R31 ;  /* 0x0000001fa2a27221 */ /* 0x000fe40000010100 */
[----:B------:R-:W-:Y:S02]  /*9f70*/  FFMA.FTZ R219, R47, R14, R219 ;  /* 0x0000000e2fdb7223 */ /* 0x000fe400000100db */
[----:B------:R-:W-:-:S02]  /*9f80*/  FMUL.FTZ R15, R120, UR36 ;  /* 0x00000024780f7c20 */ /* 0x000fc40008410000 */
[----:B------:R-:W-:Y:S02]  /*9f90*/  FADD.FTZ R161, R161, R12 ;  /* 0x0000000ca1a17221 */ /* 0x000fe40000010000 */
[----:B------:R-:W-:Y:S02]  /*9fa0*/  FFMA.FTZ R14, R135, -R13, R199 ;  /* 0x8000000d870e7223 */ /* 0x000fe400000100c7 */
[----:B0-----:R-:W-:Y:S02]  /*9fb0*/  FMUL.FTZ R17, R48, R168 ;  /* 0x000000a830117220 */ /* 0x001fe40000410000 */
[----:B------:R-:W-:Y:S02]  /*9fc0*/  FMUL.FTZ R19, R140, R16 ;  /* 0x000000108c137220 */ /* 0x000fe40000410000 */
[C---:B------:R-:W-:Y:S02]  /*9fd0*/  FMUL.FTZ R11, R33.reuse, -R162 ;  /* 0x800000a2210b7220 */ /* 0x040fe40000410000 */
[----:B------:R-:W-:Y:S01]  /*9fe0*/  FFMA.FTZ R15, R168, UR35, -R15 ;  /* 0x00000023a80f7c23 */ /* 0x000fe2000801080f */
[----:B------:R0:W-:Y:S01]  /*9ff0*/  STS [R60.X4+0x213c], R19 ;  /* 0x00213c133c007388 */ /* 0x0001e20000004800 */
[----:B------:R-:W-:-:S02]  /*a000*/  FMUL.FTZ R33, R33, -R161 ;  /* 0x800000a121217220 */ /* 0x000fc40000410000 */
[----:B------:R-:W-:Y:S02]  /*a010*/  FFMA.FTZ R13, R136, -R13, R200 ;  /* 0x8000000d880d7223 */ /* 0x000fe400000100c8 */
[----:B------:R-:W-:Y:S02]  /*a020*/  FMUL.FTZ R16, R48, R120 ;  /* 0x0000007830107220 */ /* 0x000fe40000410000 */
[C---:B------:R-:W-:Y:S02]  /*a030*/  FMUL.FTZ R27, R14.reuse, R17 ;  /* 0x000000110e1b7220 */ /* 0x040fe40000410000 */
[----:B------:R-:W-:Y:S02]  /*a040*/  FMUL.FTZ R15, R14, R15 ;  /* 0x0000000f0e0f7220 */ /* 0x000fe40000410000 */
[----:B------:R-:W-:Y:S02]  /*a050*/  FFMA.FTZ R33, R34, R162, R33 ;  /* 0x000000a222217223 */ /* 0x000fe40000010021 */
[----:B------:R-:W-:-:S02]  /*a060*/  FMUL.FTZ R14, R14, R16 ;  /* 0x000000100e0e7220 */ /* 0x000fc40000410000 */
[-C--:B------:R-:W-:Y:S02]  /*a070*/  FFMA.FTZ R27, R13, R16.reuse, R27 ;  /* 0x000000100d1b7223 */ /* 0x080fe4000001001b */
[----:B0-----:R-:W-:Y:S01]  /*a080*/  FMUL.FTZ R19, R111, R16 ;  /* 0x000000106f137220 */ /* 0x001fe20000410000 */
[----:B------:R-:W-:Y:S01]  /*a090*/  HADD2.F32 R16, -RZ, R119.H0_H0 ;  /* 0x20000077ff107230 */ /* 0x000fe20000004100 */
[----:B------:R-:W-:Y:S01]  /*a0a0*/  FFMA.FTZ R12, R34, R161, -R11 ;  /* 0x000000a1220c7223 */ /* 0x000fe2000001080b */
[----:B------:R-:W-:Y:S01]  /*a0b0*/  HADD2.F32 R34, -RZ, R123.H0_H0 ;  /* 0x2000007bff227230 */ /* 0x000fe20000004100 */
[----:B------:R-:W-:Y:S01]  /*a0c0*/  FADD.FTZ R160, -R160, R33 ;  /* 0x00000021a0a07221 */ /* 0x000fe20000010100 */
[----:B------:R0:W-:Y:S01]  /*a0d0*/  STS [R60.X4+0x2130], R19 ;  /* 0x002130133c007388 */ /* 0x0001e20000004800 */
[C---:B------:R-:W-:Y:S02]  /*a0e0*/  FFMA.FTZ R71, R13.reuse, R17, -R14 ;  /* 0x000000110d477223 */ /* 0x040fe4000001080e */
[----:B------:R-:W-:-:S02]  /*a0f0*/  FFMA.FTZ R18, R13, R18, R15 ;  /* 0x000000120d127223 */ /* 0x000fc4000001000f */
[----:B------:R-:W-:Y:S02]  /*a100*/  FADD.FTZ R159, R159, R12 ;  /* 0x0000000c9f9f7221 */ /* 0x000fe40000010000 */
[----:B------:R-:W-:Y:S02]  /*a110*/  FMUL.FTZ R17, R111, R17 ;  /* 0x000000116f117220 */ /* 0x000fe40000410000 */
[----:B------:R-:W-:Y:S02]  /*a120*/  FMUL.FTZ R13, R49, R16 ;  /* 0x00000010310d7220 */ /* 0x000fe40000410000 */
[C---:B------:R-:W-:Y:S01]  /*a130*/  FMUL.FTZ R12, R35.reuse, -R160 ;  /* 0x800000a0230c7220 */ /* 0x040fe20000410000 */
[----:B------:R1:W-:Y:S01]  /*a140*/  STS [R60.X4+0x2134], R17 ;  /* 0x002134113c007388 */ /* 0x0003e20000004800 */
[----:B------:R-:W-:Y:S02]  /*a150*/  FMUL.FTZ R35, R35, -R159 ;  /* 0x8000009f23237220 */ /* 0x000fe40000410000 */
[----:B------:R-:W-:-:S02]  /*a160*/  FFMA.FTZ R14, R134, -R13, R198 ;  /* 0x8000000d860e7223 */ /* 0x000fc400000100c6 */
[----:B0-----:R-:W-:Y:S02]  /*a170*/  FFMA.FTZ R19, R133, -R13, R197 ;  /* 0x8000000d85137223 */ /* 0x001fe400000100c5 */
[----:B------:R-:W-:Y:S02]  /*a180*/  FFMA.FTZ R12, R36, R159, -R12 ;  /* 0x0000009f240c7223 */ /* 0x000fe4000001080c */
[----:B------:R-:W-:Y:S02]  /*a190*/  FMUL.FTZ R13, R166, UR36 ;  /* 0x00000024a60d7c20 */ /* 0x000fe40008410000 */
[----:B-1----:R-:W-:Y:S02]  /*a1a0*/  FMUL.FTZ R17, R49, R166 ;  /* 0x000000a631117220 */ /* 0x002fe40000410000 */
[----:B------:R-:W-:Y:S02]  /*a1b0*/  FFMA.FTZ R35, R36, R160, R35 ;  /* 0x000000a024237223 */ /* 0x000fe40000010023 */
[----:B------:R-:W-:-:S02]  /*a1c0*/  FADD.FTZ R157, R157, R12 ;  /* 0x0000000c9d9d7221 */ /* 0x000fc40000010000 */
[C---:B------:R-:W-:Y:S02]  /*a1d0*/  FFMA.FTZ R138, R28.reuse, UR35, R13 ;  /* 0x000000231c8a7c23 */ /* 0x040fe4000801000d */
[----:B------:R-:W-:Y:S02]  /*a1e0*/  FMUL.FTZ R15, R28, UR36 ;  /* 0x000000241c0f7c20 */ /* 0x000fe40008410000 */
[----:B------:R-:W-:Y:S02]  /*a1f0*/  FMUL.FTZ R13, R49, R28 ;  /* 0x0000001c310d7220 */ /* 0x000fe40000410000 */
[----:B------:R-:W-:Y:S02]  /*a200*/  FMUL.FTZ R12, R14, R17 ;  /* 0x000000110e0c7220 */ /* 0x000fe40000410000 */
[----:B------:R-:W-:Y:S02]  /*a210*/  FADD.FTZ R158, -R158, R35 ;  /* 0x000000239e9e7221 */ /* 0x000fe40000010100 */
[----:B------:R-:W-:-:S02]  /*a220*/  FFMA.FTZ R15, R166, UR35, -R15 ;  /* 0x00000023a60f7c23 */ /* 0x000fc4000801080f */
[----:B------:R-:W-:Y:S02]  /*a230*/  FFMA.FTZ R35, R19, R13, R12 ;  /* 0x0000000d13237223 */ /* 0x000fe4000001000c */
[C---:B------:R-:W-:Y:S02]  /*a240*/  FMUL.FTZ R12, R37.reuse, -R158 ;  /* 0x8000009e250c7220 */ /* 0x040fe40000410000 */
[C---:B------:R-:W-:Y:S02]  /*a250*/  FMUL.FTZ R137, R14.reuse, R15 ;  /* 0x0000000f0e897220 */ /* 0x040fe40000410000 */
[----:B------:R-:W-:Y:S02]  /*a260*/  FMUL.FTZ R36, R14, R13 ;  /* 0x0000000d0e247220 */ /* 0x000fe40000410000 */
[-C--:B------:R-:W-:Y:S02]  /*a270*/  FMUL.FTZ R37, R37, -R157.reuse ;  /* 0x8000009d25257220 */ /* 0x080fe40000410000 */
[----:B------:R-:W-:Y:S01]  /*a280*/  FFMA.FTZ R14, R38, R157, -R12 ;  /* 0x0000009d260e7223 */ /* 0x000fe2000001080c */
[----:B------:R-:W-:Y:S01]  /*a290*/  HADD2.F32 R12, -RZ, R126.H0_H0 ;  /* 0x2000007eff0c7230 */ /* 0x000fe20000004100 */
[----:B------:R-:W-:-:S02]  /*a2a0*/  FMUL.FTZ R135, R135, R168 ;  /* 0x000000a887877220 */ /* 0x000fc40000410000 */
[----:B------:R-:W-:Y:S02]  /*a2b0*/  FFMA.FTZ R37, R38, R158, R37 ;  /* 0x0000009e26257223 */ /* 0x000fe40000010025 */
[----:B------:R-:W-:Y:S01]  /*a2c0*/  FADD.FTZ R155, R155, R14 ;  /* 0x0000000e9b9b7221 */ /* 0x000fe20000010000 */
[----:B------:R-:W-:Y:S01]  /*a2d0*/  HADD2.F32 R14, -RZ, R125.H0_H0 ;  /* 0x2000007dff0e7230 */ /* 0x000fe20000004100 */
[----:B------:R-:W-:Y:S02]  /*a2e0*/  FFMA.FTZ R135, R136, R120, R135 ;  /* 0x0000007888877223 */ /* 0x000fe40000010087 */
[----:B------:R-:W-:Y:S02]  /*a2f0*/  FMUL.FTZ R32, R54, R12 ;  /* 0x0000000c36207220 */ /* 0x000fe40000410000 */
[----:B------:R-:W-:Y:S02]  /*a300*/  FADD.FTZ R156, -R156, R37 ;  /* 0x000000259c9c7221 */ /* 0x000fe40000010100 */
[----:B------:R-:W-:Y:S01]  /*a310*/  FMUL.FTZ R15, R16, R13 ;  /* 0x0000000d100f7220 */ /* 0x000fe20000410000 */
[----:B------:R-:W-:Y:S01]  /*a320*/  HADD2.F32 R13, -RZ, R124.H0_H0 ;  /* 0x2000007cff0d7230 */ /* 0x000fe20000004100 */
[----:B------:R-:W-:-:S02]  /*a330*/  FMUL.FTZ R134, R134, R166 ;  /* 0x000000a686867220 */ /* 0x000fc40000410000 */
[----:B------:R-:W-:Y:S01]  /*a340*/  FFMA.FTZ R11, R111, R135, R18 ;  /* 0x000000876f0b7223 */ /* 0x000fe20000010012 */
[----:B------:R-:W-:Y:S01]  /*a350*/  STS [R60.X4+0x2128], R15 ;  /* 0x0021280f3c007388 */ /* 0x000fe20000004800 */
[----:B------:R-:W-:Y:S02]  /*a360*/  FMUL.FTZ R30, R53, R14 ;  /* 0x0000000e351e7220 */ /* 0x000fe40000410000 */
[-C--:B------:R-:W-:Y:S02]  /*a370*/  FFMA.FTZ R33, R7, -R32.reuse, R188 ;  /* 0x8000002007217223 */ /* 0x080fe400000100bc */
[----:B------:R-:W-:Y:S02]  /*a380*/  FFMA.FTZ R32, R8, -R32, R187 ;  /* 0x8000002008207223 */ /* 0x000fe400000100bb */
[----:B------:R-:W-:Y:S02]  /*a390*/  FMUL.FTZ R111, R54, R156 ;  /* 0x0000009c366f7220 */ /* 0x000fe40000410000 */
[----:B------:R-:W-:-:S02]  /*a3a0*/  FMUL.FTZ R29, R16, R17 ;  /* 0x00000011101d7220 */ /* 0x000fc40000410000 */
[----:B------:R-:W-:Y:S02]  /*a3b0*/  FFMA.FTZ R134, R133, R28, R134 ;  /* 0x0000001c85867223 */ /* 0x000fe40000010086 */
[----:B------:R-:W-:Y:S01]  /*a3c0*/  FMUL.FTZ R28, R52, R13 ;  /* 0x0000000d341c7220 */ /* 0x000fe20000410000 */
[----:B------:R0:W-:Y:S01]  /*a3d0*/  STS [R60.X4+0x212c], R29 ;  /* 0x00212c1d3c007388 */ /* 0x0001e20000004800 */
[-C--:B------:R-:W-:Y:S02]  /*a3e0*/  FFMA.FTZ R31, R6, -R30.reuse, R189 ;  /* 0x8000001e061f7223 */ /* 0x080fe400000100bd */
[----:B------:R-:W-:Y:S02]  /*a3f0*/  FFMA.FTZ R30, R5, -R30, R190 ;  /* 0x8000001e051e7223 */ /* 0x000fe400000100be */
[----:B------:R-:W-:Y:S02]  /*a400*/  FMUL.FTZ R133, R53, R158 ;  /* 0x0000009e35857220 */ /* 0x000fe40000410000 */
[----:B------:R-:W-:-:S02]  /*a410*/  FMUL.FTZ R121, R54, R155 ;  /* 0x0000009b36797220 */ /* 0x000fc40000410000 */
[----:B------:R-:W-:Y:S02]  /*a420*/  FMUL.FTZ R18, R32, R111 ;  /* 0x0000006f20127220 */ /* 0x000fe40000410000 */
[----:B------:R-:W-:Y:S02]  /*a430*/  FFMA.FTZ R220, R48, R135, R220 ;  /* 0x0000008730dc7223 */ /* 0x000fe400000100dc */
[-C--:B0-----:R-:W-:Y:S02]  /*a440*/  FFMA.FTZ R29, R3, -R28.reuse, R192 ;  /* 0x8000001c031d7223 */ /* 0x081fe400000100c0 */
[----:B------:R-:W-:Y:S02]  /*a450*/  FFMA.FTZ R28, R4, -R28, R191 ;  /* 0x8000001c041c7223 */ /* 0x000fe400000100bf */
[----:B------:R-:W-:Y:S02]  /*a460*/  FMUL.FTZ R135, R53, R157 ;  /* 0x0000009d35877220 */ /* 0x000fe40000410000 */
[----:B------:R-:W-:-:S02]  /*a470*/  FMUL.FTZ R136, R30, R133 ;  /* 0x000000851e887220 */ /* 0x000fc40000410000 */
[----:B------:R-:W-:Y:S02]  /*a480*/  FFMA.FTZ R18, R33, R121, R18 ;  /* 0x0000007921127223 */ /* 0x000fe40000010012 */
[----:B------:R-:W-:Y:S02]  /*a490*/  FMUL.FTZ R120, R52, R160 ;  /* 0x000000a034787220 */ /* 0x000fe40000410000 */
[----:B------:R-:W-:Y:S02]  /*a4a0*/  FADD.FTZ R99, R110, R99 ;  /* 0x000000636e637221 */ /* 0x000fe40000010000 */
[----:B------:R-:W-:Y:S02]  /*a4b0*/  FFMA.FTZ R36, R19, R17, -R36 ;  /* 0x0000001113247223 */ /* 0x000fe40000010824 */
[----:B------:R-:W-:Y:S02]  /*a4c0*/  FMUL.FTZ R110, R52, R159 ;  /* 0x0000009f346e7220 */ /* 0x000fe40000410000 */
[----:B------:R-:W-:-:S02]  /*a4d0*/  FFMA.FTZ R15, R31, R135, R136 ;  /* 0x000000871f0f7223 */ /* 0x000fc40000010088 */
[----:B------:R-:W-:Y:S02]  /*a4e0*/  FADD.FTZ R18, RZ, R18 ;  /* 0x00000012ff127221 */ /* 0x000fe40000010000 */
[----:B------:R-:W-:Y:S02]  /*a4f0*/  FMUL.FTZ R17, R28, R120 ;  /* 0x000000781c117220 */ /* 0x000fe40000410000 */
[----:B------:R-:W-:Y:S02]  /*a500*/  FMUL.FTZ R38, R32, R121 ;  /* 0x0000007920267220 */ /* 0x000fe40000410000 */
[----:B------:R-:W-:Y:S02]  /*a510*/  FMUL.FTZ R136, R30, R135 ;  /* 0x000000871e887220 */ /* 0x000fe40000410000 */
[----:B------:R-:W-:Y:S02]  /*a520*/  FADD.FTZ R18, R18, R15 ;  /* 0x0000000f12127221 */ /* 0x000fe40000010000 */
[----:B------:R-:W-:-:S02]  /*a530*/  FFMA.FTZ R17, R29, R110, R17 ;  /* 0x0000006e1d117223 */ /* 0x000fc40000010011 */
[----:B------:R-:W-:Y:S02]  /*a540*/  FFMA.FTZ R38, R33, R111, -R38 ;  /* 0x0000006f21267223 */ /* 0x000fe40000010826 */
[----:B------:R-:W-:Y:S02]  /*a550*/  FMUL.FTZ R37, R51, R34 ;  /* 0x0000002233257220 */ /* 0x000fe40000410000 */
[----:B------:R-:W-:Y:S02]  /*a560*/  FFMA.FTZ R15, R31, R133, -R136 ;  /* 0x000000851f0f7223 */ /* 0x000fe40000010888 */
[----:B------:R-:W-:Y:S02]  /*a570*/  FFMA.FTZ R141, R19, R138, R137 ;  /* 0x0000008a138d7223 */ /* 0x000fe40000010089 */
[----:B------:R-:W-:Y:S01]  /*a580*/  FADD.FTZ R136, R18, R17 ;  /* 0x0000001112887221 */ /* 0x000fe20000010000 */
[----:B------:R-:W-:Y:S01]  /*a590*/  HADD2.F32 R17, -RZ, R122.H0_H0 ;  /* 0x2000007aff117230 */ /* 0x000fe20000004100 */
[----:B------:R-:W-:-:S02]  /*a5a0*/  FADD.FTZ R38, RZ, R38 ;  /* 0x00000026ff267221 */ /* 0x000fc40000010000 */
[-C--:B------:R-:W-:Y:S02]  /*a5b0*/  FFMA.FTZ R19, R0, -R37.reuse, R194 ;  /* 0x8000002500137223 */ /* 0x080fe400000100c2 */
[----:B------:R-:W-:Y:S02]  /*a5c0*/  FFMA.FTZ R18, R2, -R37, R193 ;  /* 0x8000002502127223 */ /* 0x000fe400000100c1 */
[C---:B------:R-:W-:Y:S02]  /*a5d0*/  FMUL.FTZ R139, R51.reuse, R162 ;  /* 0x000000a2338b7220 */ /* 0x040fe40000410000 */
[----:B------:R-:W-:Y:S02]  /*a5e0*/  FMUL.FTZ R37, R28, R110 ;  /* 0x0000006e1c257220 */ /* 0x000fe40000410000 */
[----:B------:R-:W-:Y:S02]  /*a5f0*/  FADD.FTZ R15, R38, R15 ;  /* 0x0000000f260f7221 */ /* 0x000fe40000010000 */
[----:B------:R-:W-:-:S02]  /*a600*/  FMUL.FTZ R137, R51, R161 ;  /* 0x000000a133897220 */ /* 0x000fc40000410000 */
[----:B------:R-:W-:Y:S02]  /*a610*/  FMUL.FTZ R138, R19, R139 ;  /* 0x0000008b138a7220 */ /* 0x000fe40000410000 */
[----:B------:R-:W-:Y:S02]  /*a620*/  FFMA.FTZ R38, R29, R120, -R37 ;  /* 0x000000781d267223 */ /* 0x000fe40000010825 */
[-C--:B------:R-:W-:Y:S02]  /*a630*/  FFMA.FTZ R221, R49, R134.reuse, R221 ;  /* 0x0000008631dd7223 */ /* 0x080fe400000100dd */
[----:B------:R-:W-:Y:S02]  /*a640*/  FFMA.FTZ R16, R16, R134, R141 ;  /* 0x0000008610107223 */ /* 0x000fe4000001008d */
[----:B------:R-:W-:Y:S02]  /*a650*/  FMUL.FTZ R134, R50, R17 ;  /* 0x0000001132867220 */ /* 0x000fe40000410000 */
[----:B------:R-:W-:-:S02]  /*a660*/  FFMA.FTZ R37, R18, R137, R138 ;  /* 0x0000008912257223 */ /* 0x000fc4000001008a */
[----:B------:R-:W-:Y:S02]  /*a670*/  FADD.FTZ R38, R15, R38 ;  /* 0x000000260f267221 */ /* 0x000fe40000010000 */
[----:B------:R-:W-:Y:S02]  /*a680*/  FMUL.FTZ R15, R19, R137 ;  /* 0x00000089130f7220 */ /* 0x000fe40000410000 */
[----:B------:R-:W-:Y:S02]  /*a690*/  FFMA.FTZ R89, R45, R142, R89 ;  /* 0x0000008e2d597223 */ /* 0x000fe40000010059 */
[----:B------:R-:W-:Y:S02]  /*a6a0*/  FFMA.FTZ R138, R131, -R134, R195 ;  /* 0x80000086838a7223 */ /* 0x000fe400000100c3 */
[----:B------:R-:W-:Y:S02]  /*a6b0*/  FMUL.FTZ R142, R50, R164 ;  /* 0x000000a4328e7220 */ /* 0x000fe40000410000 */
[----:B------:R-:W-:-:S02]  /*a6c0*/  FADD.FTZ R136, R136, R37 ;  /* 0x0000002588887221 */ /* 0x000fc40000010000 */
[----:B------:R-:W-:Y:S02]  /*a6d0*/  FMUL.FTZ R140, R50, R163 ;  /* 0x000000a3328c7220 */ /* 0x000fe40000410000 */
[----:B------:R-:W-:Y:S02]  /*a6e0*/  FFMA.FTZ R37, R18, R139, -R15 ;  /* 0x0000008b12257223 */ /* 0x000fe4000001080f */
[----:B------:R-:W-:Y:S02]  /*a6f0*/  FFMA.FTZ R15, R132, -R134, R196 ;  /* 0x80000086840f7223 */ /* 0x000fe400000100c4 */
[C---:B------:R-:W-:Y:S02]  /*a700*/  FMUL.FTZ R134, R138.reuse, R142 ;  /* 0x0000008e8a867220 */ /* 0x040fe40000410000 */
[-C--:B------:R-:W-:Y:S02]  /*a710*/  FMUL.FTZ R141, R138, R140.reuse ;  /* 0x0000008c8a8d7220 */ /* 0x080fe40000410000 */
[----:B------:R-:W-:-:S02]  /*a720*/  FFMA.FTZ R143, R15, R140, R134 ;  /* 0x0000008c0f8f7223 */ /* 0x000fc40000010086 */
[----:B------:R-:W-:Y:S02]  /*a730*/  FADD.FTZ R37, R38, R37 ;  /* 0x0000002526257221 */ /* 0x000fe40000010000 */
[----:B------:R-:W-:Y:S02]  /*a740*/  FMUL.FTZ R131, R131, R164 ;  /* 0x000000a483837220 */ /* 0x000fe40000410000 */
[----:B------:R-:W-:Y:S02]  /*a750*/  FFMA.FTZ R38, R15, R142, -R141 ;  /* 0x0000008e0f267223 */ /* 0x000fe4000001088d */
[----:B------:R-:W-:Y:S01]  /*a760*/  FADD.FTZ R136, R136, R143 ;  /* 0x0000008f88887221 */ /* 0x000fe20000010000 */
[----:B------:R-:W-:Y:S01]  /*a770*/  IADD3 R143, R130, 0x440, RZ ;  /* 0x00000440828f7810 */ /* 0x000fe20007ffe0ff */
[----:B------:R-:W-:Y:S02]  /*a780*/  FFMA.FTZ R132, R132, R163, R131 ;  /* 0x000000a384847223 */ /* 0x000fe40000010083 */
[----:B------:R-:W-:Y:S01]  /*a790*/  FADD.FTZ R131, R37, R38 ;  /* 0x0000002625837221 */ /* 0x000fe20000010000 */
[-C--:B------:R-:W-:Y:S01]  /*a7a0*/  LEA.HI.SX32 R134, R143, R130.reuse, 0x1b ;  /* 0x000000828f867211 */ /* 0x080fe200078fdaff */
[----:B------:R-:W-:Y:S01]  /*a7b0*/  FADD.FTZ R136, R136, R35 ;  /* 0x0000002388887221 */ /* 0x000fe20000010000 */
[----:B------:R-:W-:Y:S01]  /*a7c0*/  LEA.HI.SX32 R143, R169, R130, 0x1b ;  /* 0x00000082a98f7211 */ /* 0x000fe200078fdaff */
[----:B------:R-:W-:Y:S01]  /*a7d0*/  FADD.FTZ R36, R131, R36 ;  /* 0x0000002483247221 */ /* 0x000fe20000010000 */
[----:B------:R-:W-:Y:S01]  /*a7e0*/  IADD3 R131, R130, 0x2c0, RZ ;  /* 0x000002c082837810 */ /* 0x000fe20007ffe0ff */
[----:B------:R-:W-:-:S02]  /*a7f0*/  FADD.FTZ R136, R136, R27 ;  /* 0x0000001b88887221 */ /* 0x000fc40000010000 */
[----:B------:R-:W-:Y:S02]  /*a800*/  FADD.FTZ R71, R36, R71 ;  /* 0x0000004724477221 */ /* 0x000fe40000010000 */
[----:B------:R-:W-:Y:S02]  /*a810*/  FADD.FTZ R25, R136, R25 ;  /* 0x0000001988197221 */ /* 0x000fe40000010000 */
[----:B------:R-:W-:Y:S01]  /*a820*/  FADD.FTZ R26, R71, R26 ;  /* 0x0000001a471a7221 */ /* 0x000fe20000010000 */
[----:B------:R-:W-:Y:S01]  /*a830*/  IADD3 R71, R130, 0x1c0, RZ ;  /* 0x000001c082477810 */ /* 0x000fe20007ffe0ff */
[----:B------:R-:W-:Y:S02]  /*a840*/  FMUL.FTZ R35, R17, R140 ;  /* 0x0000008c11237220 */ /* 0x000fe40000410000 */
[----:B------:R-:W-:Y:S02]  /*a850*/  FADD.FTZ R25, R25, R24 ;  /* 0x0000001819197221 */ /* 0x000fe40000010000 */
[----:B------:R-:W-:Y:S01]  /*a860*/  FADD.FTZ R26, R26, R23 ;  /* 0x000000171a1a7221 */ /* 0x000fe20000010000 */
[----:B------:R0:W-:Y:S01]  /*a870*/  STS [R60.X4+0x2120], R35 ;  /* 0x002120233c007388 */ /* 0x0001e20000004800 */
[----:B------:R-:W-:-:S02]  /*a880*/  FADD.FTZ R25, R25, R22 ;  /* 0x0000001619197221 */ /* 0x000fc40000010000 */
[----:B------:R-:W-:Y:S01]  /*a890*/  FMUL.FTZ R27, R17, R142 ;  /* 0x0000008e111b7220 */ /* 0x000fe20000410000 */
[----:B------:R-:W-:Y:S01]  /*a8a0*/  LEA.HI.SX32 R142, R167, R130, 0x1b ;  /* 0x00000082a78e7211 */ /* 0x000fe200078fdaff */
[C---:B------:R-:W-:Y:S02]  /*a8b0*/  FMUL.FTZ R137, R34.reuse, R137 ;  /* 0x0000008922897220 */ /* 0x040fe40000410000 */
[----:B------:R-:W-:Y:S01]  /*a8c0*/  FMUL.FTZ R139, R34, R139 ;  /* 0x0000008b228b7220 */ /* 0x000fe20000410000 */
[----:B------:R1:W-:Y:S01]  /*a8d0*/  STS [R60.X4+0x2124], R27 ;  /* 0x0021241b3c007388 */ /* 0x0003e20000004800 */
[C---:B------:R-:W-:Y:S02]  /*a8e0*/  FMUL.FTZ R23, R13.reuse, R120 ;  /* 0x000000780d177220 */ /* 0x040fe40000410000 */
[----:B0-----:R-:W-:Y:S01]  /*a8f0*/  FADD.FTZ R35, R26, R21 ;  /* 0x000000151a237221 */ /* 0x001fe20000010000 */
[----:B------:R0:W-:Y:S01]  /*a900*/  STS [R60.X4+0x2118], R137 ;  /* 0x002118893c007388 */ /* 0x0001e20000004800 */
[----:B------:R-:W-:Y:S01]  /*a910*/  FMUL.FTZ R21, R13, R110 ;  /* 0x0000006e0d157220 */ /* 0x000fe20000410000 */
[----:B------:R-:W-:Y:S01]  /*a920*/  LEA.HI.SX32 R110, R131, R130, 0x1b ;  /* 0x00000082836e7211 */ /* 0x000fe200078fdaff */
[C---:B------:R-:W-:Y:S01]  /*a930*/  FMUL.FTZ R135, R14.reuse, R135 ;  /* 0x000000870e877220 */ /* 0x040fe20000410000 */
[----:B------:R2:W-:Y:S01]  /*a940*/  STS [R60.X4+0x211c], R139 ;  /* 0x00211c8b3c007388 */ /* 0x0005e20000004800 */
[----:B------:R-:W-:Y:S01]  /*a950*/  FMUL.FTZ R133, R14, R133 ;  /* 0x000000850e857220 */ /* 0x000fe20000410000 */
[----:B-1----:R-:W-:Y:S01]  /*a960*/  IADD3 R27, R130, 0x80, RZ ;  /* 0x00000080821b7810 */ /* 0x002fe20007ffe0ff */
[C---:B------:R-:W-:Y:S01]  /*a970*/  FMUL.FTZ R121, R12.reuse, R121 ;  /* 0x000000790c797220 */ /* 0x040fe20000410000 */
[----:B------:R-:W-:Y:S01]  /*a980*/  STS [R60.X4+0x2110], R21 ;  /* 0x002110153c007388 */ /* 0x000fe20000004800 */
[----:B------:R-:W-:Y:S01]  /*a990*/  FMUL.FTZ R111, R12, R111 ;  /* 0x0000006f0c6f7220 */ /* 0x000fe20000410000 */
[C---:B0-----:R-:W-:Y:S01]  /*a9a0*/  IADD3 R137, R130.reuse, 0x380, RZ ;  /* 0x0000038082897810 */ /* 0x041fe20007ffe0ff */
[----:B------:R-:W-:Y:S01]  /*a9b0*/  FADD.FTZ R70, R25, R70 ;  /* 0x0000004619467221 */ /* 0x000fe20000010000 */
[----:B------:R-:W-:Y:S01]  /*a9c0*/  STS [R60.X4+0x2114], R23 ;  /* 0x002114173c007388 */ /* 0x000fe20000004800 */
[----:B------:R-:W-:Y:S01]  /*a9d0*/  FADD.FTZ R35, R35, R20 ;  /* 0x0000001423237221 */ /* 0x000fe20000010000 */
[----:B--2---:R-:W-:Y:S01]  /*a9e0*/  IADD3 R139, R130, 0x3c0, RZ ;  /* 0x000003c0828b7810 */ /* 0x004fe20007ffe0ff */
[----:B------:R-:W-:Y:S01]  /*a9f0*/  FADD.FTZ R70, R70, R69 ;  /* 0x0000004546467221 */ /* 0x000fe20000010000 */
[----:B------:R0:W-:Y:S01]  /*aa00*/  STS [R60.X4+0x2108], R135 ;  /* 0x002108873c007388 */ /* 0x0001e20000004800 */
[----:B------:R-:W-:Y:S01]  /*aa10*/  FADD.FTZ R68, R35, R68 ;  /* 0x0000004423447221 */ /* 0x000fe20000010000 */
[----:B------:R-:W-:Y:S01]  /*aa20*/  IADD3 R69, R130, 0x180, RZ ;  /* 0x0000018082457810 */ /* 0x000fe20007ffe0ff */
[----:B------:R-:W-:Y:S01]  /*aa30*/  FADD.FTZ R65, R70, R65 ;  /* 0x0000004146417221 */ /* 0x000fe20000010000 */
[----:B------:R1:W-:Y:S01]  /*aa40*/  STS [R60.X4+0x210c], R133 ;  /* 0x00210c853c007388 */ /* 0x0003e20000004800 */
[----:B------:R-:W-:Y:S01]  /*aa50*/  FADD.FTZ R68, R68, R67 ;  /* 0x0000004344447221 */ /* 0x000fe20000010000 */
[C---:B------:R-:W-:Y:S01]  /*aa60*/  IADD3 R67, R130.reuse, 0x140, RZ ;  /* 0x0000014082437810 */ /* 0x040fe20007ffe0ff */
[----:B------:R-:W-:Y:S01]  /*aa70*/  FADD.FTZ R65, R65, R64 ;  /* 0x0000004041417221 */ /* 0x000fe20000010000 */
[----:B------:R2:W-:Y:S01]  /*aa80*/  STS [R60.X4+0x2100], R121 ;  /* 0x002100793c007388 */ /* 0x0005e20000004800 */
[----:B------:R-:W-:Y:S01]  /*aa90*/  FMUL.FTZ R141, R163, UR36 ;  /* 0x00000024a38d7c20 */ /* 0x000fe20008410000 */
[----:B0-----:R-:W-:Y:S01]  /*aaa0*/  IADD3 R135, R130, 0x340, RZ ;  /* 0x0000034082877810 */ /* 0x001fe20007ffe0ff */
[----:B------:R-:W-:Y:S01]  /*aab0*/  FMUL.FTZ R38, R164, UR36 ;  /* 0x00000024a4267c20 */ /* 0x000fe20008410000 */
[----:B------:R0:W-:Y:S01]  /*aac0*/  STS [R60.X4+0x2104], R111 ;  /* 0x0021046f3c007388 */ /* 0x0001e20000004800 */
[----:B------:R-:W-:Y:S01]  /*aad0*/  FADD.FTZ R68, R68, R63 ;  /* 0x0000003f44447221 */ /* 0x000fe20000010000 */
[C---:B-1----:R-:W-:Y:S01]  /*aae0*/  IADD3 R133, R130.reuse, 0x300, RZ ;  /* 0x0000030082857810 */ /* 0x042fe20007ffe0ff */
[----:B------:R-:W-:Y:S01]  /*aaf0*/  FADD.FTZ R36, R65, R62 ;  /* 0x0000003e41247221 */ /* 0x000fe20000010000 */
[----:B------:R-:W-:Y:S01]  /*ab00*/  BAR.SYNC.DEFER_BLOCKING 0x0 ;  /* 0x0000000000007b1d */ /* 0x000fe20000010000 */
[----:B------:R-:W-:Y:S01]  /*ab10*/  IADD3 R65, R130, 0x100, RZ ;  /* 0x0000010082417810 */ /* 0x000fe20007ffe0ff */
[----:B------:R-:W-:Y:S01]  /*ab20*/  FFMA.FTZ R86, R42, R147, R86 ;  /* 0x000000932a567223 */ /* 0x000fe20000010056 */
[----:B--2---:R-:W-:Y:S01]  /*ab30*/  IADD3 R121, R130, 0x280, RZ ;  /* 0x0000028082797810 */ /* 0x004fe20007ffe0ff */
[----:B------:R-:W-:Y:S01]  /*ab40*/  FFMA.FTZ R37, R164, UR35, -R141 ;  /* 0x00000023a4257c23 */ /* 0x000fe2000801088d */
[----:B------:R-:W-:Y:S01]  /*ab50*/  IADD3 R141, R130, 0x400, RZ ;  /* 0x00000400828d7810 */ /* 0x000fe20007ffe0ff */
[----:B------:R-:W-:Y:S01]  /*ab60*/  FFMA.FTZ R84, R40, R151, R84 ;  /* 0x0000009728547223 */ /* 0x000fe20000010054 */
[C---:B0-----:R-:W-:Y:S01]  /*ab70*/  IADD3 R111, R130.reuse, 0x240, RZ ;  /* 0x00000240826f7810 */ /* 0x041fe20007ffe0ff */
[----:B------:R-:W-:Y:S01]  /*ab80*/  FFMA.FTZ R38, R163, UR35, R38 ;  /* 0x00000023a3267c23 */ /* 0x000fe20008010026 */
[----:B------:R-:W-:Y:S01]  /*ab90*/  IADD3 R147, R130, 0x4c0, RZ ;  /* 0x000004c082937810 */ /* 0x000fe20007ffe0ff */
[----:B------:R-:W-:Y:S01]  /*aba0*/  FADD.FTZ R35, R68, R61 ;  /* 0x0000003d44237221 */ /* 0x000fe20000010000 */
[----:B------:R-:W-:Y:S01]  /*abb0*/  IADD3 R61, R130, 0x40, RZ ;  /* 0x00000040823d7810 */ /* 0x000fe20007ffe0ff */
[----:B------:R-:W-:Y:S01]  /*abc0*/  FMUL.FTZ R37, R138, R37 ;  /* 0x000000258a257220 */ /* 0x000fe20000410000 */
[----:B------:R-:W-:Y:S01]  /*abd0*/  IADD3 R63, R130, 0xc0, RZ ;  /* 0x000000c0823f7810 */ /* 0x000fe20007ffe0ff */
[----:B------:R-:W-:Y:S01]  /*abe0*/  FFMA.FTZ R21, -R82, R187, -RZ ;  /* 0x000000bb52157223 */ /* 0x000fe200000109ff */
[C---:B------:R-:W-:Y:S01]  /*abf0*/  IADD3 R151, R130.reuse, 0x540, RZ ;  /* 0x0000054082977810 */ /* 0x040fe20007ffe0ff */
[----:B------:R-:W-:Y:S01]  /*ac00*/  FMUL.FTZ R25, R81, R189 ;  /* 0x000000bd51197220 */ /* 0x000fe20000410000 */
[----:B------:R-:W-:Y:S01]  /*ac10*/  IADD3 R163, R130, 0x5c0, RZ ;  /* 0x000005c082a37810 */ /* 0x000fe20007ffe0ff */
[----:B------:R-:W-:Y:S01]  /*ac20*/  FMUL.FTZ R23, R82, R188 ;  /* 0x000000bc52177220 */ /* 0x000fe20000410000 */
[-C--:B------:R-:W-:Y:S01]  /*ac30*/  LEA.HI.SX32 R64, R65, R130.reuse, 0x1b ;  /* 0x0000008241407211 */ /* 0x080fe200078fdaff */
[----:B------:R-:W-:Y:S01]  /*ac40*/  FFMA.FTZ R191, -R80, R191, -RZ ;  /* 0x000000bf50bf7223 */ /* 0x000fe200000109ff */
[----:B------:R-:W-:Y:S01]  /*ac50*/  LEA.HI.SX32 R68, R71, R130, 0x1b ;  /* 0x0000008247447211 */ /* 0x000fe200078fdaff */
[----:B------:R-:W-:Y:S01]  /*ac60*/  FFMA.FTZ R193, -R79, R194, -RZ ;  /* 0x000000c24fc17223 */ /* 0x000fe200000109ff */
[-C--:B------:R-:W-:Y:S01]  /*ac70*/  LEA.HI.SX32 R70, R111, R130.reuse, 0x1b ;  /* 0x000000826f467211 */ /* 0x080fe200078fdaff */
[----:B------:R-:W0:Y:S01]  /*ac80*/  LDS R152, [R64.X4+0x2500] ;  /* 0x0025000040987984 */ /* 0x000e220000004800 */
[-C--:B------:R-:W-:Y:S01]  /*ac90*/  LEA.HI.SX32 R65, R67, R130.reuse, 0x1b ;  /* 0x0000008243417211 */ /* 0x080fe200078fdaff */
[----:B------:R-:W-:Y:S01]  /*aca0*/  FFMA.FTZ R195, -R78, R195, -RZ ;  /* 0x000000c34ec37223 */ /* 0x000fe200000109ff */
[-C--:B------:R-:W-:Y:S01]  /*acb0*/  LEA.HI.SX32 R71, R121, R130.reuse, 0x1b ;  /* 0x0000008279477211 */ /* 0x080fe200078fdaff */
[----:B------:R-:W1:Y:S01]  /*acc0*/  LDS R167, [R110.X4+0x2c00] ;  /* 0x002c00006ea77984 */ /* 0x000e620000004800 */
[-C--:B------:R-:W-:Y:S01]  /*acd0*/  LEA.HI.SX32 R111, R133, R130.reuse, 0x1b ;  /* 0x00000082856f7211 */ /* 0x080fe200078fdaff */
[----:B------:R-:W-:Y:S01]  /*ace0*/  FMUL.FTZ R197, R77, R197 ;  /* 0x000000c54dc57220 */ /* 0x000fe20000410000 */
[-C--:B------:R-:W-:Y:S01]  /*acf0*/  LEA.HI.SX32 R120, R135, R130.reuse, 0x1b ;  /* 0x0000008287787211 */ /* 0x080fe200078fdaff */
[----:B------:R-:W2:Y:S01]  /*ad00*/  LDS R166, [R71.X4+0x2b00] ;  /* 0x002b000047a67984 */ /* 0x000ea20000004800 */
[-C--:B------:R-:W-:Y:S01]  /*ad10*/  LEA.HI.SX32 R67, R69, R130.reuse, 0x1b ;  /* 0x0000008245437211 */ /* 0x080fe200078fdaff */
[----:B------:R-:W-:Y:S01]  /*ad20*/  FFMA.FTZ R199, -R76, R199, -RZ ;  /* 0x000000c74cc77223 */ /* 0x000fe200000109ff */
[-C--:B------:R-:W-:Y:S01]  /*ad30*/  LEA.HI.SX32 R121, R137, R130.reuse, 0x1b ;  /* 0x0000008289797211 */ /* 0x080fe200078fdaff */
[----:B------:R-:W3:Y:S01]  /*ad40*/  LDS R168, [R111.X4+0x2d00] ;  /* 0x002d00006fa87984 */ /* 0x000ee20000004800 */
[-C--:B------:R-:W-:Y:S01]  /*ad50*/  LEA.HI.SX32 R131, R139, R130.reuse, 0x1b ;  /* 0x000000828b837211 */ /* 0x080fe200078fdaff */
[----:B------:R-:W-:Y:S01]  /*ad60*/  FMUL.FTZ R201, R75, R201 ;  /* 0x000000c94bc97220 */ /* 0x000fe20000410000 */
[-C--:B------:R-:W-:Y:S01]  /*ad70*/  LEA.HI.SX32 R133, R141, R130.reuse, 0x1b ;  /* 0x000000828d857211 */ /* 0x080fe200078fdaff */
[----:B------:R-:W4:Y:S01]  /*ad80*/  LDS R154, [R67.X4+0x2700] ;  /* 0x00270000439a7984 */ /* 0x000f220000004800 */
[-C--:B------:R-:W-:Y:S01]  /*ad90*/  LEA.HI.SX32 R135, R145, R130.reuse, 0x1b ;  /* 0x0000008291877211 */ /* 0x080fe200078fdaff */
[----:B------:R-:W-:Y:S01]  /*ada0*/  FFMA.FTZ R203, -R74, R203, -RZ ;  /* 0x000000cb4acb7223 */ /* 0x000fe200000109ff */
[-C--:B------:R-:W-:Y:S01]  /*adb0*/  LEA.HI.SX32 R136, R147, R130.reuse, 0x1b ;  /* 0x0000008293887211 */ /* 0x080fe200078fdaff */
[----:B------:R-:W0:Y:S01]  /*adc0*/  LDS R169, [R120.X4+0x2e00] ;  /* 0x002e000078a97984 */ /* 0x000e220000004800 */
[-C--:B------:R-:W-:Y:S01]  /*add0*/  LEA.HI.SX32 R20, R130, R130.reuse, 0x1b ;  /* 0x0000008282147211 */ /* 0x080fe200078fdaff */
[----:B------:R-:W-:Y:S01]  /*ade0*/  FFMA.FTZ R205, -R73, R205, -RZ ;  /* 0x000000cd49cd7223 */ /* 0x000fe200000109ff */
[-C--:B------:R-:W-:Y:S01]  /*adf0*/  LEA.HI.SX32 R61, R61, R130.reuse, 0x1b ;  /* 0x000000823d3d7211 */ /* 0x080fe200078fdaff */
[----:B------:R-:W0:Y:S01]  /*ae00*/  LDS R170, [R121.X4+0x2f00] ;  /* 0x002f000079aa7984 */ /* 0x000e220000004800 */
[----:B------:R-:W-:Y:S01]  /*ae10*/  LEA.HI.SX32 R62, R27, R130, 0x1b ;  /* 0x000000821b3e7211 */ /* 0x000fe200078fdaff */
[----:B------:R-:W-:Y:S01]  /*ae20*/  FFMA.FTZ R27, -R81, R190, -RZ ;  /* 0x000000be511b7223 */ /* 0x000fe200000109ff */
[-C--:B------:R-:W-:Y:S01]  /*ae30*/  LEA.HI.SX32 R63, R63, R130.reuse, 0x1b ;  /* 0x000000823f3f7211 */ /* 0x080fe200078fdaff */
[----:B------:R-:W0:Y:S01]  /*ae40*/  LDS R189, [R20.X4+0x2100] ;  /* 0x0021000014bd7984 */ /* 0x000e220000004800 */
[-C--:B------:R-:W-:Y:S01]  /*ae50*/  LEA.HI.SX32 R69, R181, R130.reuse, 0x1b ;  /* 0x00000082b5457211 */ /* 0x080fe200078fdaff */
[----:B------:R-:W-:Y:S01]  /*ae60*/  FFMA.FTZ R207, -R72, R207, -RZ ;  /* 0x000000cf48cf7223 */ /* 0x000fe200000109ff */
[-C--:B------:R-:W-:Y:S01]  /*ae70*/  LEA.HI.SX32 R137, R149, R130.reuse, 0x1b ;  /* 0x0000008295897211 */ /* 0x080fe200078fdaff */
[----:B------:R-:W0:Y:S01]  /*ae80*/  LDS R150, [R62.X4+0x2300] ;  /* 0x002300003e967984 */ /* 0x000e220000004800 */
[-C--:B------:R-:W-:Y:S01]  /*ae90*/  LEA.HI.SX32 R138, R151, R130.reuse, 0x1b ;  /* 0x00000082978a7211 */ /* 0x080fe200078fdaff */
[----:B------:R-:W-:Y:S01]  /*aea0*/  FMUL.FTZ R209, R59, R209 ;  /* 0x000000d13bd17220 */ /* 0x000fe20000410000 */
        /* <DEDUP_REMOVED lines=8> */
[----:B------:R-:W-:Y:S01]  /*af30*/  LEA.HI.SX32 R147, R177, R130, 0x1b ;  /* 0x00000082b1937211 */ /* 0x000fe200078fdaff */
        /* <DEDUP_REMOVED lines=47> */
[----:B--2---:R-:W-:-:S03]  /*b230*/  MOV R21, UR11 ;  /* 0x0000000b00157c02 */ /* 0x004fc60008000f00 */
[----:B------:R2:W-:Y:S01]  /*b240*/  STS [R60.X4+0x4240], R27 ;  /* 0x0042401b3c007388 */ /* 0x0005e20000004800 */
[----:B------:R-:W-:Y:S01]  /*b250*/  LEA R194, R21, -R130, 0x1 ;  /* 0x8000008215c27211 */ /* 0x000fe200078e08ff */
[----:B-----5:R-:W-:Y:S02]  /*b260*/  FFMA.FTZ R25, -R57, R214, -RZ ;  /* 0x000000d639197223 */ /* 0x020fe400000109ff */
[----:B------:R5:W-:Y:S01]  /*b270*/  STS [R60.X4+0x4248], R191 ;  /* 0x004248bf3c007388 */ /* 0x000be20000004800 */
[----:B------:R-:W-:Y:S01]  /*b280*/  FMUL.FTZ R21, R161, UR36 ;  /* 0x00000024a1157c20 */ /* 0x000fe20008410000 */
[----:B------:R-:W-:Y:S01]  /*b290*/  ISETP.GE.AND P0, PT, R194, 0x1, PT ;  /* 0x00000001c200780c */ /* 0x000fe20003f06270 */
[----:B-1----:R-:W-:Y:S01]  /*b2a0*/  FFMA.FTZ R23, -R58, R212, -RZ ;  /* 0x000000d43a177223 */ /* 0x002fe200000109ff */
[----:B------:R-:W-:Y:S01]  /*b2b0*/  STS [R60.X4+0x4210], R229 ;  /* 0x004210e53c007388 */ /* 0x000fe20000004800 */
[----:B------:R-:W-:Y:S02]  /*b2c0*/  FFMA.FTZ R192, R162, UR35, -R21 ;  /* 0x00000023a2c07c23 */ /* 0x000fe40008010815 */
[----:B--2---:R-:W-:Y:S01]  /*b2d0*/  FFMA.FTZ R27, -R56, R216, -RZ ;  /* 0x000000d8381b7223 */ /* 0x004fe200000109ff */
[----:B------:R-:W-:Y:S01]  /*b2e0*/  STS [R60.X4+0x4218], R241 ;  /* 0x004218f13c007388 */ /* 0x000fe20000004800 */
[----:B-----5:R-:W-:-:S03]  /*b2f0*/  FFMA.FTZ R191, -R55, R218, -RZ ;  /* 0x000000da37bf7223 */ /* 0x020fc600000109ff */
[----:B------:R1:W-:Y:S04]  /*b300*/  STS [R60.X4+0x4224], R195 ;  /* 0x004224c33c007388 */ /* 0x0003e80000004800 */
[----:B------:R2:W-:Y:S04]  /*b310*/  STS [R60.X4+0x4228], R197 ;  /* 0x004228c53c007388 */ /* 0x0005e80000004800 */
[----:B------:R-:W-:Y:S01]  /*b320*/  STS [R60.X4+0x4234], R199 ;  /* 0x004234c73c007388 */ /* 0x000fe20000004800 */
[----:B-1----:R-:W-:-:S03]  /*b330*/  FMUL.FTZ R195, R159, UR36 ;  /* 0x000000249fc37c20 */ /* 0x002fc60008410000 */
[----:B------:R-:W-:Y:S01]  /*b340*/  STS [R60.X4+0x4238], R201 ;  /* 0x004238c93c007388 */ /* 0x000fe20000004800 */
[----:B--2---:R-:W-:-:S03]  /*b350*/  FFMA.FTZ R197, R161, UR35, R22 ;  /* 0x00000023a1c57c23 */ /* 0x004fc60008010016 */
[----:B------:R-:W-:Y:S01]  /*b360*/  STS [R60.X4+0x4244], R203 ;  /* 0x004244cb3c007388 */ /* 0x000fe20000004800 */
[----:B------:R-:W-:-:S03]  /*b370*/  FFMA.FTZ R195, R160, UR35, -R195 ;  /* 0x00000023a0c37c23 */ /* 0x000fc600080108c3 */
[----:B------:R-:W-:Y:S04]  /*b380*/  STS [R60.X4+0x424c], R205 ;  /* 0x00424ccd3c007388 */ /* 0x000fe80000004800 */
[----:B------:R1:W-:Y:S04]  /*b390*/  STS [R60.X4+0x4250], R193 ;  /* 0x004250c13c007388 */ /* 0x0003e80000004800 */
[----:B------:R-:W-:Y:S04]  /*b3a0*/  STS [R60.X4+0x4254], R207 ;  /* 0x004254cf3c007388 */ /* 0x000fe80000004800 */
[----:B------:R-:W-:Y:S01]  /*b3b0*/  STS [R60.X4+0x4258], R209 ;  /* 0x004258d13c007388 */ /* 0x000fe20000004800 */
[----:B-1----:R-:W-:-:S03]  /*b3c0*/  FMUL.FTZ R193, R157, UR36 ;  /* 0x000000249dc17c20 */ /* 0x002fc60008410000 */
[----:B------:R-:W-:Y:S01]  /*b3d0*/  STS [R60.X4+0x4260], R211 ;  /* 0x004260d33c007388 */ /* 0x000fe20000004800 */
[----:B------:R-:W-:-:S03]  /*b3e0*/  FFMA.FTZ R193, R158, UR35, -R193 ;  /* 0x000000239ec17c23 */ /* 0x000fc600080108c1 */
[----:B------:R-:W-:Y:S04]  /*b3f0*/  STS [R60.X4+0x4264], R23 ;  /* 0x004264173c007388 */ /* 0x000fe80000004800 */
[----:B------:R-:W-:Y:S04]  /*b400*/  STS [R60.X4+0x4268], R213 ;  /* 0x004268d53c007388 */ /* 0x000fe80000004800 */
[----:B------:R-:W-:Y:S04]  /*b410*/  STS [R60.X4+0x426c], R25 ;  /* 0x00426c193c007388 */ /* 0x000fe80000004800 */
[----:B------:R-:W-:Y:S04]  /*b420*/  STS [R60.X4+0x4270], R215 ;  /* 0x004270d73c007388 */ /* 0x000fe80000004800 */
[----:B------:R-:W-:Y:S04]  /*b430*/  STS [R60.X4+0x4274], R27 ;  /* 0x0042741b3c007388 */ /* 0x000fe80000004800 */
[----:B------:R-:W-:Y:S04]  /*b440*/  STS [R60.X4+0x4278], R217 ;  /* 0x004278d93c007388 */ /* 0x000fe80000004800 */
[----:B------:R1:W-:Y:S02]  /*b450*/  STS [R60.X4+0x427c], R191 ;  /* 0x00427cbf3c007388 */ /* 0x0003e40000004800 */
[----:B-1----:R-:W-:-:S02]  /*b460*/  FMUL.FTZ R60, R158, UR36 ;  /* 0x000000249e3c7c20 */ /* 0x002fc40008410000 */
[----:B------:R-:W-:Y:S02]  /*b470*/  FMUL.FTZ R191, R155, UR36 ;  /* 0x000000249bbf7c20 */ /* 0x000fe40008410000 */
[----:B------:R-:W-:Y:S02]  /*b480*/  FFMA.FTZ R60, R157, UR35, R60 ;  /* 0x000000239d3c7c23 */ /* 0x000fe4000801003c */
[----:B------:R-:W-:Y:S01]  /*b490*/  FFMA.FTZ R191, R156, UR35, -R191 ;  /* 0x000000239cbf7c23 */ /* 0x000fe200080108bf */
[----:B------:R-:W-:Y:S06]  /*b4a0*/  BAR.SYNC.DEFER_BLOCKING 0x0 ;  /* 0x0000000000007b1d */ /* 0x000fec0000010000 */
[----:B------:R-:W-:Y:S05]  /*b4b0*/  @!P0 BRA `(.L_x_5578) ;  /* 0x0000036000008947 */ /* 0x000fea0003800000 */
[----:B0--34-:R-:W-:Y:S01]  /*b4c0*/  UMOV UR48, 0x1 ;  /* 0x0000000100307882 */ /* 0x019fe20000000000 */
        /* <DEDUP_REMOVED lines=53> */
.L_x_5578:
[----:B0--34-:R-:W-:Y:S05]  /*b820*/  BSYNC B0 ;  /* 0x0000000000007941 */ /* 0x019fea0003800000 */
.L_x_5577:
[----:B------:R-:W-:Y:S01]  /*b830*/  ULDC.64 UR34, c[0x0][0x298] ;  /* 0x0000a60000227ab9 */ /* 0x000fe20000000a00 */
[----:B------:R-:W0:Y:S01]  /*b840*/  LDS R61, [R61.X4+0x4300] ;  /* 0x004300003d3d7984 */ /* 0x000e220000004800 */
[----:B------:R-:W-:Y:S01]  /*b850*/  USHF.R.U64 UR44, UR34, 0x1, UR35 ;  /* 0x00000001222c7899 */ /* 0x000fe20008001223 */
[----:B------:R-:W-:Y:S01]  /*b860*/  SHF.L.U32 R22, R130, 0x2, RZ ;  /* 0x0000000282167819 */ /* 0x000fe200000006ff */
[----:B------:R-:W-:Y:S01]  /*b870*/  USHF.R.U32.HI UR38, URZ, 0x1, UR35 ;  /* 0x000000013f267899 */ /* 0x000fe20008011623 */
[----:B------:R-:W-:Y:S01]  /*b880*/  SHF.R.U32.HI R23, RZ, 0x1e, R130 ;  /* 0x0000001eff177819 */ /* 0x000fe20000011682 */
[----:B------:R-:W-:Y:S01]  /*b890*/  ULDC.64 UR36, c[0x0][0x2c0] ;  /* 0x0000b00000247ab9 */ /* 0x000fe20000000a00 */
        /* <DEDUP_REMOVED lines=39> */
[----:B------:R-:W-:Y:S01]  /*bb10*/  MOV R25, UR36 ;  /* 0x0000002400197c02 */ /* 0x000fe20008000f00 */
        /* <DEDUP_REMOVED lines=18> */
[----:B0-----:R0:W-:Y:S04]  /*bc40*/  RED.E.ADD.F32.FTZ.RN.STRONG.GPU [R20.64+-0x1f00], R149 ;  /* 0xffe100951400798e */ /* 0x0011e8000c10e7a8 */
[----:B------:R0:W-:Y:S02]  /*bc50*/  RED.E.ADD.F32.FTZ.RN.STRONG.GPU [R22.64+-0x1f00], R61 ;  /* 0xffe1003d1600798e */ /* 0x0001e4000c10e7a8 */
.L_x_5580:
[----:B0-----:R-:W-:Y:S05]  /*bc60*/  BSYNC B0 ;  /* 0x0000000000007941 */ /* 0x001fea0003800000 */
.L_x_5579:
[----:B------:R0:W1:Y:S01]  /*bc70*/  LDS R25, [R62.X4+0x4400] ;  /* 0x004400003e197984 */ /* 0x0000620000004800 */
[----:B------:R-:W-:Y:S01]  /*bc80*/  BSSY B0, `(.L_x_5581) ;  /* 0x0000004000007945 */ /* 0x000fe20003800000 */
[----:B------:R-:W-:Y:S05]  /*bc90*/  @!P1 BRA `(.L_x_5582) ;  /* 0x0000002000009947 */ /* 0x000fea0003800000 */
[----:B------:R2:W-:Y:S04]  /*bca0*/  RED.E.ADD.F32.FTZ.RN.STRONG.GPU [R20.64+-0x1e00], R150 ;  /* 0xffe200961400798e */ /* 0x0005e8000c10e7a8 */
[----:B-1----:R2:W-:Y:S02]  /*bcb0*/  RED.E.ADD.F32.FTZ.RN.STRONG.GPU [R22.64+-0x1e00], R25 ;  /* 0xffe200191600798e */ /* 0x0025e4000c10e7a8 */
.L_x_5582:
[----:B------:R-:W-:Y:S05]  /*bcc0*/  BSYNC B0 ;  /* 0x0000000000007941 */ /* 0x000fea0003800000 */
.L_x_5581:
[----:B------:R-:W3:Y:S01]  /*bcd0*/  LDS R63, [R63.X4+0x4500] ;  /* 0x004500003f3f7984 */ /* 0x000ee20000004800 */
[----:B------:R-:W-:Y:S01]  /*bce0*/  BSSY B0, `(.L_x_5583) ;  /* 0x0000004000007945 */ /* 0x000fe20003800000 */
[----:B------:R-:W-:Y:S05]  /*bcf0*/  @!P2 BRA `(.L_x_5584) ;  /* 0x000000200000a947 */ /* 0x000fea0003800000 */
[----:B------:R4:W-:Y:S04]  /*bd00*/  RED.E.ADD.F32.FTZ.RN.STRONG.GPU [R20.64+-0x1d00], R151 ;  /* 0xffe300971400798e */ /* 0x0009e8000c10e7a8 */
[----:B---3--:R4:W-:Y:S02]  /*bd10*/  RED.E.ADD.F32.FTZ.RN.STRONG.GPU [R22.64+-0x1d00], R63 ;  /* 0xffe3003f1600798e */ /* 0x0089e4000c10e7a8 */
.L_x_5584:
[----:B------:R-:W-:Y:S05]  /*bd20*/  BSYNC B0 ;  /* 0x0000000000007941 */ /* 0x000fea0003800000 */
.L_x_5583:
        /* <DEDUP_REMOVED lines=12> */
.L_x_5586:
[----:B-1----:R-:W-:Y:S05]  /*bdf0*/  BSYNC B0 ;  /* 0x0000000000007941 */ /* 0x002fea0003800000 */
.L_x_5585:
[----:B------:R-:W1:Y:S01]  /*be00*/  LDS R65, [R65.X4+0x4700] ;  /* 0x0047000041417984 */ /* 0x000e620000004800 */
[----:B------:R-:W-:Y:S01]  /*be10*/  BSSY B0, `(.L_x_5587) ;  /* 0x0000004000007945 */ /* 0x000fe20003800000 */
[----:B------:R-:W-:Y:S05]  /*be20*/  @!P0 BRA `(.L_x_5588) ;  /* 0x0000002000008947 */ /* 0x000fea0003800000 */
[----:B------:R0:W-:Y:S04]  /*be30*/  RED.E.ADD.F32.FTZ.RN.STRONG.GPU [R20.64+-0x1b00], R153 ;  /* 0xffe500991400798e */ /* 0x0001e8000c10e7a8 */
[----:B-1----:R0:W-:Y:S02]  /*be40*/  RED.E.ADD.F32.FTZ.RN.STRONG.GPU [R22.64+-0x1b00], R65 ;  /* 0xffe500411600798e */ /* 0x0021e4000c10e7a8 */
.L_x_5588:
[----:B------:R-:W-:Y:S05]  /*be50*/  BSYNC B0 ;  /* 0x0000000000007941 */ /* 0x000fea0003800000 */
.L_x_5587:
[----:B------:R-:W0:Y:S01]  /*be60*/  LDS R67, [R67.X4+0x4800] ;  /* 0x0048000043437984 */ /* 0x000e220000004800 */
[----:B------:R-:W-:Y:S01]  /*be70*/  BSSY B0, `(.L_x_5589) ;  /* 0x0000004000007945 */ /* 0x000fe20003800000 */
[----:B------:R-:W-:Y:S05]  /*be80*/  @!P1 BRA `(.L_x_5590) ;  /* 0x0000002000009947 */ /* 0x000fea0003800000 */
[----:B------:R4:W-:Y:S04]  /*be90*/  RED.E.ADD.F32.FTZ.RN.STRONG.GPU [R20.64+-0x1a00], R154 ;  /* 0xffe6009a1400798e */ /* 0x0009e8000c10e7a8 */
[----:B0-----:R4:W-:Y:S02]  /*bea0*/  RED.E.ADD.F32.FTZ.RN.STRONG.GPU [R22.64+-0x1a00], R67 ;  /* 0xffe600431600798e */ /* 0x0019e4000c10e7a8 */
.L_x_5590:
[----:B------:R-:W-:Y:S05]  /*beb0*/  BSYNC B0 ;  /* 0x0000000000007941 */ /* 0x000fea0003800000 */
.L_x_5589:
[----:B--2---:R2:W4:Y:S01]  /*bec0*/  LDS R25, [R68.X4+0x4900] ;  /* 0x0049000044197984 */ /* 0x0045220000004800 */
[----:B------:R-:W-:Y:S01]  /*bed0*/  BSSY B0, `(.L_x_5591) ;  /* 0x0000004000007945 */ /* 0x000fe20003800000 */
[----:B------:R-:W-:Y:S05]  /*bee0*/  @!P2 BRA `(.L_x_5592) ;  /* 0x000000200000a947 */ /* 0x000fea0003800000 */
[----:B------:R2:W-:Y:S04]  /*bef0*/  RED.E.ADD.F32.FTZ.RN.STRONG.GPU [R20.64+-0x1900], R163 ;  /* 0xffe700a31400798e */ /* 0x0005e8000c10e7a8 */
[----:B----4-:R2:W-:Y:S02]  /*bf00*/  RED.E.ADD.F32.FTZ.RN.STRONG.GPU [R22.64+-0x1900], R25 ;  /* 0xffe700191600798e */ /* 0x0105e4000c10e7a8 */
.L_x_5592:
[----:B------:R-:W-:Y:S05]  /*bf10*/  BSYNC B0 ;  /* 0x0000000000007941 */ /* 0x000fea0003800000 */
.L_x_5591:
[----:B------:R-:W2:Y:S01]  /*bf20*/  LDS R69, [R69.X4+0x4a00] ;  /* 0x004a000045457984 */ /* 0x000ea20000004800 */
[----:B------:R-:W-:Y:S01]  /*bf30*/  BSSY B0, `(.L_x_5593) ;  /* 0x0000004000007945 */ /* 0x000fe20003800000 */
[----:B------:R-:W-:Y:S05]  /*bf40*/  @!P3 BRA `(.L_x_5594) ;  /* 0x000000200000b947 */ /* 0x000fea0003800000 */
[----:B------:R4:W-:Y:S04]  /*bf50*/  RED.E.ADD.F32.FTZ.RN.STRONG.GPU [R20.64+-0x1800], R164 ;  /* 0xffe800a41400798e */ /* 0x0009e8000c10e7a8 */
[----:B--2---:R4:W-:Y:S02]  /*bf60*/  RED.E.ADD.F32.FTZ.RN.STRONG.GPU [R22.64+-0x1800], R69 ;  /* 0xffe800451600798e */ /* 0x0049e4000c10e7a8 */
.L_x_5594:
[----:B------:R-:W-:Y:S05]  /*bf70*/  BSYNC B0 ;  /* 0x0000000000007941 */ /* 0x000fea0003800000 */
.L_x_5593:
[----:B--2-4-:R2:W4:Y:S01]  /*bf80*/  LDS R25, [R70.X4+0x4b00] ;  /* 0x004b000046197984 */ /* 0x0145220000004800 */
[----:B------:R-:W-:Y:S01]  /*bf90*/  BSSY B0, `(.L_x_5595) ;  /* 0x0000004000007945 */ /* 0x000fe20003800000 */
[----:B------:R-:W-:Y:S05]  /*bfa0*/  @!P4 BRA `(.L_x_5596) ;  /* 0x000000200000c947 */ /* 0x000fea0003800000 */
[----:B------:R2:W-:Y:S04]  /*bfb0*/  RED.E.ADD.F32.FTZ.RN.STRONG.GPU [R20.64+-0x1700], R165 ;  /* 0xffe900a51400798e */ /* 0x0005e8000c10e7a8 */
[----:B----4-:R2:W-:Y:S02]  /*bfc0*/  RED.E.ADD.F32.FTZ.RN.STRONG.GPU [R22.64+-0x1700], R25 ;  /* 0xffe900191600798e */ /* 0x0105e4000c10e7a8 */
.L_x_5596:
[----:B------:R-:W-:Y:S05]  /*bfd0*/  BSYNC B0 ;  /* 0x0000000000007941 */ /* 0x000fea0003800000 */
.L_x_5595:
[----:B------:R-:W2:Y:S01]  /*bfe0*/  LDS R71, [R71.X4+0x4c00] ;  /* 0x004c000047477984 */ /* 0x000ea20000004800 */
[----:B------:R-:W-:Y:S01]  /*bff0*/  BSSY B0, `(.L_x_5597) ;  /* 0x0000004000007945 */ /* 0x000fe20003800000 */
[----:B------:R-:W-:Y:S05]  /*c000*/  @!P5 BRA `(.L_x_5598) ;  /* 0x000000200000d947 */ /* 0x000fea0003800000 */
[----:B------:R4:W-:Y:S04]  /*c010*/  RED.E.ADD.F32.FTZ.RN.STRONG.GPU [R20.64+-0x1600], R166 ;  /* 0xffea00a61400798e */ /* 0x0009e8000c10e7a8 */
[----:B--2---:R4:W-:Y:S02]  /*c020*/  RED.E.ADD.F32.FTZ.RN.STRONG.GPU [R22.64+-0x1600], R71 ;  /* 0xffea00471600798e */ /* 0x0049e4000c10e7a8 */
.L_x_5598:
[----:B------:R-:W-:Y:S05]  /*c030*/  BSYNC B0 ;  /* 0x0000000000007941 */ /* 0x000fea0003800000 */
.L_x_5597:
        /* <DEDUP_REMOVED lines=12> */
.L_x_5600:
[----:B--2---:R-:W-:Y:S05]  /*c100*/  BSYNC B0 ;  /* 0x0000000000007941 */ /* 0x004fea0003800000 */
.L_x_5599:
[----:B------:R-:W2:Y:S01]  /*c110*/  LDS R111, [R111.X4+0x4e00] ;  /* 0x004e00006f6f7984 */ /* 0x000ea20000004800 */
[----:B------:R-:W-:Y:S01]  /*c120*/  BSSY B0, `(.L_x_5601) ;  /* 0x0000004000007945 */ /* 0x000fe20003800000 */
[----:B------:R-:W-:Y:S05]  /*c130*/  @!P0 BRA `(.L_x_5602) ;  /* 0x0000002000008947 */ /* 0x000fea0003800000 */
[----:B------:R4:W-:Y:S04]  /*c140*/  RED.E.ADD.F32.FTZ.RN.STRONG.GPU [R20.64+-0x1400], R168 ;  /* 0xffec00a81400798e */ /* 0x0009e8000c10e7a8 */
[----:B--2---:R4:W-:Y:S02]  /*c150*/  RED.E.ADD.F32.FTZ.RN.STRONG.GPU [R22.64+-0x1400], R111 ;  /* 0xffec006f1600798e */ /* 0x0049e4000c10e7a8 */
.L_x_5602:
[----:B------:R-:W-:Y:S05]  /*c160*/  BSYNC B0 ;  /* 0x0000000000007941 */ /* 0x000fea0003800000 */
.L_x_5601:
[----:B----4-:R4:W3:Y:S01]  /*c170*/  LDS R25, [R120.X4+0x4f00] ;  /* 0x004f000078197984 */ /* 0x0108e20000004800 */
[----:B------:R-:W-:Y:S01]  /*c180*/  BSSY B0, `(.L_x_5603) ;  /* 0x0000004000007945 */ /* 0x000fe20003800000 */
[----:B------:R-:W-:Y:S05]  /*c190*/  @!P1 BRA `(.L_x_5604) ;  /* 0x0000002000009947 */ /* 0x000fea0003800000 */
[----:B------:R4:W-:Y:S04]  /*c1a0*/  RED.E.ADD.F32.FTZ.RN.STRONG.GPU [R20.64+-0x1300], R169 ;  /* 0xffed00a91400798e */ /* 0x0009e8000c10e7a8 */
[----:B---3--:R4:W-:Y:S02]  /*c1b0*/  RED.E.ADD.F32.FTZ.RN.STRONG.GPU [R22.64+-0x1300], R25 ;  /* 0xffed00191600798e */ /* 0x0089e4000c10e7a8 */
.L_x_5604:
[----:B------:R-:W-:Y:S05]  /*c1c0*/  BSYNC B0 ;  /* 0x0000000000007941 */ /* 0x000fea0003800000 */
.L_x_5603:
[----:B------:R-:W4:Y:S01]  /*c1d0*/  LDS R121, [R121.X4+0x5000] ;  /* 0x0050000079797984 */ /* 0x000f220000004800 */
[----:B------:R-:W-:Y:S01]  /*c1e0*/  BSSY B0, `(.L_x_5605) ;  /* 0x0000004000007945 */ /* 0x000fe20003800000 */
[----:B------:R-:W-:Y:S05]  /*c1f0*/  @!P2 BRA `(.L_x_5606) ;  /* 0x000000200000a947 */ /* 0x000fea0003800000 */
[----:B------:R4:W-:Y:S04]  /*c200*/  RED.E.ADD.F32.FTZ.RN.STRONG.GPU [R20.64+-0x1200], R170 ;  /* 0xffee00aa1400798e */ /* 0x0009e8000c10e7a8 */
[----:B----4-:R4:W-:Y:S02]  /*c210*/  RED.E.ADD.F32.FTZ.RN.STRONG.GPU [R22.64+-0x1200], R121 ;  /* 0xffee00791600798e */ /* 0x0109e4000c10e7a8 */
.L_x_5606:
[----:B------:R-:W-:Y:S05]  /*c220*/  BSYNC B0 ;  /* 0x0000000000007941 */ /* 0x000fea0003800000 */
.L_x_5605:
[----:B------:R-:W4:Y:S01]  /*c230*/  LDS R131, [R131.X4+0x5100] ;  /* 0x0051000083837984 */ /* 0x000f220000004800 */
[----:B------:R-:W-:Y:S01]  /*c240*/  BSSY B0, `(.L_x_5607) ;  /* 0x0000004000007945 */ /* 0x000fe20003800000 */
[----:B------:R-:W-:Y:S05]  /*c250*/  @!P3 BRA `(.L_x_5608) ;  /* 0x000000200000b947 */ /* 0x000fea0003800000 */
[----:B------:R4:W-:Y:S04]  /*c260*/  RED.E.ADD.F32.FTZ.RN.STRONG.GPU [R20.64+-0x1100], R171 ;  /* 0xffef00ab1400798e */ /* 0x0009e8000c10e7a8 */
[----:B----4-:R4:W-:Y:S02]  /*c270*/  RED.E.ADD.F32.FTZ.RN.STRONG.GPU [R22.64+-0x1100], R131 ;  /* 0xffef00831600798e */ /* 0x0109e4000c10e7a8 */
.L_x_5608:
[----:B------:R-:W-:Y:S05]  /*c280*/  BSYNC B0 ;  /* 0x0000000000007941 */ /* 0x000fea0003800000 */
.L_x_5607:
[----:B------:R-:W4:Y:S01]  /*c290*/  LDS R133, [R133.X4+0x5200] ;  /* 0x0052000085857984 */ /* 0x000f220000004800 */
[----:B------:R-:W-:Y:S01]  /*c2a0*/  BSSY B0, `(.L_x_5609) ;  /* 0x0000004000007945 */ /* 0x000fe20003800000 */
[----:B------:R-:W-:Y:S05]  /*c2b0*/  @!P4 BRA `(.L_x_5610) ;  /* 0x000000200000c947 */ /* 0x000fea0003800000 */
[----:B------:R4:W-:Y:S04]  /*c2c0*/  RED.E.ADD.F32.FTZ.RN.STRONG.GPU [R20.64+-0x1000], R172 ;  /* 0xfff000ac1400798e */ /* 0x0009e8000c10e7a8 */
[----:B----4-:R4:W-:Y:S02]  /*c2d0*/  RED.E.ADD.F32.FTZ.RN.STRONG.GPU [R22.64+-0x1000], R133 ;  /* 0xfff000851600798e */ /* 0x0109e4000c10e7a8 */
.L_x_5610:
[----:B------:R-:W-:Y:S05]  /*c2e0*/  BSYNC B0 ;  /* 0x0000000000007941 */ /* 0x000fea0003800000 */
.L_x_5609:
[----:B---34-:R3:W4:Y:S01]  /*c2f0*/  LDS R25, [R134.X4+0x5300] ;  /* 0x0053000086197984 */ /* 0x0187220000004800 */
[----:B------:R-:W-:Y:S01]  /*c300*/  BSSY B0, `(.L_x_5611) ;  /* 0x0000004000007945 */ /* 0x000fe20003800000 */
[----:B------:R-:W-:Y:S05]  /*c310*/  @!P5 BRA `(.L_x_5612) ;  /* 0x000000200000d947 */ /* 0x000fea0003800000 */
[----:B------:R3:W-:Y:S04]  /*c320*/  RED.E.ADD.F32.FTZ.RN.STRONG.GPU [R20.64+-0xf00], R173 ;  /* 0xfff100ad1400798e */ /* 0x0007e8000c10e7a8 */
[----:B----4-:R3:W-:Y:S02]  /*c330*/  RED.E.ADD.F32.FTZ.RN.STRONG.GPU [R22.64+-0xf00], R25 ;  /* 0xfff100191600798e */ /* 0x0107e4000c10e7a8 */
.L_x_5612:
[----:B------:R-:W-:Y:S05]  /*c340*/  BSYNC B0 ;  /* 0x0000000000007941 */ /* 0x000fea0003800000 */
.L_x_5611:
        /* <DEDUP_REMOVED lines=12> */
.L_x_5614:
[----:B------:R-:W-:Y:S05]  /*c410*/  BSYNC B0 ;  /* 0x0000000000007941 */ /* 0x000fea0003800000 */
.L_x_5613:
[----:B---34-:R3:W4:Y:S01]  /*c420*/  LDS R25, [R136.X4+0x5500] ;  /* 0x0055000088197984 */ /* 0x0187220000004800 */
[----:B------:R-:W-:Y:S01]  /*c430*/  BSSY B0, `(.L_x_5615) ;  /* 0x0000004000007945 */ /* 0x000fe20003800000 */
[----:B------:R-:W-:Y:S05]  /*c440*/  @!P0 BRA `(.L_x_5616) ;  /* 0x0000002000008947 */ /* 0x000fea0003800000 */
[----:B------:R3:W-:Y:S04]  /*c450*/  RED.E.ADD.F32.FTZ.RN.STRONG.GPU [R20.64+-0xd00], R175 ;  /* 0xfff300af1400798e */ /* 0x0007e8000c10e7a8 */
[----:B----4-:R3:W-:Y:S02]  /*c460*/  RED.E.ADD.F32.FTZ.RN.STRONG.GPU [R22.64+-0xd00], R25 ;  /* 0xfff300191600798e */ /* 0x0107e4000c10e7a8 */
.L_x_5616:
[----:B------:R-:W-:Y:S05]  /*c470*/  BSYNC B0 ;  /* 0x0000000000007941 */ /* 0x000fea0003800000 */
.L_x_5615:
[----:B------:R-:W3:Y:S01]  /*c480*/  LDS R137, [R137.X4+0x5600] ;  /* 0x0056000089897984 */ /* 0x000ee20000004800 */
[----:B------:R-:W-:Y:S01]  /*c490*/  BSSY B0, `(.L_x_5617) ;  /* 0x0000004000007945 */ /* 0x000fe20003800000 */
[----:B------:R-:W-:Y:S05]  /*c4a0*/  @!P1 BRA `(.L_x_5618) ;  /* 0x0000002000009947 */ /* 0x000fea0003800000 */
[----:B------:R4:W-:Y:S04]  /*c4b0*/  RED.E.ADD.F32.FTZ.RN.STRONG.GPU [R20.64+-0xc00], R176 ;  /* 0xfff400b01400798e */ /* 0x0009e8000c10e7a8 */
[----:B---3--:R4:W-:Y:S02]  /*c4c0*/  RED.E.ADD.F32.FTZ.RN.STRONG.GPU [R22.64+-0xc00], R137 ;  /* 0xfff400891600798e */ /* 0x0089e4000c10e7a8 */
.L_x_5618:
[----:B------:R-:W-:Y:S05]  /*c4d0*/  BSYNC B0 ;  /* 0x0000000000007941 */ /* 0x000fea0003800000 */
.L_x_5617:
[----:B---34-:R3:W4:Y:S01]  /*c4e0*/  LDS R25, [R138.X4+0x5700] ;  /* 0x005700008a197984 */ /* 0x0187220000004800 */
[----:B------:R-:W-:Y:S01]  /*c4f0*/  BSSY B0, `(.L_x_5619) ;  /* 0x0000004000007945 */ /* 0x000fe20003800000 */
[----:B------:R-:W-:Y:S05]  /*c500*/  @!P2 BRA `(.L_x_5620) ;  /* 0x000000200000a947 */ /* 0x000fea0003800000 */
[----:B------:R3:W-:Y:S04]  /*c510*/  RED.E.ADD.F32.FTZ.RN.STRONG.GPU [R20.64+-0xb00], R177 ;  /* 0xfff500b11400798e */ /* 0x0007e8000c10e7a8 */
[----:B----4-:R3:W-:Y:S02]  /*c520*/  RED.E.ADD.F32.FTZ.RN.STRONG.GPU [R22.64+-0xb00], R25 ;  /* 0xfff500191600798e */ /* 0x0107e4000c10e7a8 */
.L_x_5620:
[----:B------:R-:W-:Y:S05]  /*c530*/  BSYNC B0 ;  /* 0x0000000000007941 */ /* 0x000fea0003800000 */
.L_x_5619:
[----:B------:R-:W3:Y:S01]  /*c540*/  LDS R139, [R139.X4+0x5800] ;  /* 0x005800008b8b7984 */ /* 0x000ee20000004800 */
[----:B------:R-:W-:Y:S01]  /*c550*/  BSSY B0, `(.L_x_5621) ;  /* 0x0000004000007945 */ /* 0x000fe20003800000 */
[----:B------:R-:W-:Y:S05]  /*c560*/  @!P3 BRA `(.L_x_5622) ;  /* 0x000000200000b947 */ /* 0x000fea0003800000 */
[----:B------:R4:W-:Y:S04]  /*c570*/  RED.E.ADD.F32.FTZ.RN.STRONG.GPU [R20.64+-0xa00], R178 ;  /* 0xfff600b21400798e */ /* 0x0009e8000c10e7a8 */
[----:B---3--:R4:W-:Y:S02]  /*c580*/  RED.E.ADD.F32.FTZ.RN.STRONG.GPU [R22.64+-0xa00], R139 ;  /* 0xfff6008b1600798e */ /* 0x0089e4000c10e7a8 */
.L_x_5622:
[----:B------:R-:W-:Y:S05]  /*c590*/  BSYNC B0 ;  /* 0x0000000000007941 */ /* 0x000fea0003800000 */
.L_x_5621:
[----:B---34-:R3:W4:Y:S01]  /*c5a0*/  LDS R25, [R140.X4+0x5900] ;  /* 0x005900008c197984 */ /* 0x0187220000004800 */
[----:B------:R-:W-:Y:S01]  /*c5b0*/  BSSY B0, `(.L_x_5623) ;  /* 0x0000004000007945 */ /* 0x000fe20003800000 */
[----:B------:R-:W-:Y:S05]  /*c5c0*/  @!P4 BRA `(.L_x_5624) ;  /* 0x000000200000c947 */ /* 0x000fea0003800000 */
[----:B------:R3:W-:Y:S04]  /*c5d0*/  RED.E.ADD.F32.FTZ.RN.STRONG.GPU [R20.64+-0x900], R179 ;  /* 0xfff700b31400798e */ /* 0x0007e8000c10e7a8 */
[----:B----4-:R3:W-:Y:S02]  /*c5e0*/  RED.E.ADD.F32.FTZ.RN.STRONG.GPU [R22.64+-0x900], R25 ;  /* 0xfff700191600798e */ /* 0x0107e4000c10e7a8 */
.L_x_5624:
[----:B------:R-:W-:Y:S05]  /*c5f0*/  BSYNC B0 ;  /* 0x0000000000007941 */ /* 0x000fea0003800000 */
.L_x_5623:
[----:B------:R-:W3:Y:S01]  /*c600*/  LDS R141, [R141.X4+0x5a00] ;  /* 0x005a00008d8d7984 */ /* 0x000ee20000004800 */
[----:B------:R-:W-:Y:S01]  /*c610*/  BSSY B0, `(.L_x_5625) ;  /* 0x0000004000007945 */ /* 0x000fe20003800000 */
[----:B------:R-:W-:Y:S05]  /*c620*/  @!P5 BRA `(.L_x_5626) ;  /* 0x000000200000d947 */ /* 0x000fea0003800000 */
[----:B------:R4:W-:Y:S04]  /*c630*/  RED.E.ADD.F32.FTZ.RN.STRONG.GPU [R20.64+-0x800], R180 ;  /* 0xfff800b41400798e */ /* 0x0009e8000c10e7a8 */
[----:B---3--:R4:W-:Y:S02]  /*c640*/  RED.E.ADD.F32.FTZ.RN.STRONG.GPU [R22.64+-0x800], R141 ;  /* 0xfff8008d1600798e */ /* 0x0089e4000c10e7a8 */
.L_x_5626:
[----:B------:R-:W-:Y:S05]  /*c650*/  BSYNC B0 ;  /* 0x0000000000007941 */ /* 0x000fea0003800000 */
.L_x_5625:
        /* <DEDUP_REMOVED lines=12> */
.L_x_5628:
[----:B---3--:R-:W-:Y:S05]  /*c720*/  BSYNC B0 ;  /* 0x0000000000007941 */ /* 0x008fea0003800000 */
.L_x_5627:
[----:B------:R-:W3:Y:S01]  /*c730*/  LDS R143, [R143.X4+0x5c00] ;  /* 0x005c00008f8f7984 */ /* 0x000ee20000004800 */
[----:B------:R-:W-:Y:S01]  /*c740*/  BSSY B0, `(.L_x_5629) ;  /* 0x0000004000007945 */ /* 0x000fe20003800000 */
[----:B------:R-:W-:Y:S05]  /*c750*/  @!P0 BRA `(.L_x_5630) ;  /* 0x0000002000008947 */ /* 0x000fea0003800000 */
[----:B------:R4:W-:Y:S04]  /*c760*/  RED.E.ADD.F32.FTZ.RN.STRONG.GPU [R20.64+-0x600], R182 ;  /* 0xfffa00b61400798e */ /* 0x0009e8000c10e7a8 */
[----:B---3--:R4:W-:Y:S02]  /*c770*/  RED.E.ADD.F32.FTZ.RN.STRONG.GPU [R22.64+-0x600], R143 ;  /* 0xfffa008f1600798e */ /* 0x0089e4000c10e7a8 */
.L_x_5630:
[----:B------:R-:W-:Y:S05]  /*c780*/  BSYNC B0 ;  /* 0x0000000000007941 */ /* 0x000fea0003800000 */
.L_x_5629:
[----:B----4-:R4:W3:Y:S01]  /*c790*/  LDS R25, [R144.X4+0x5d00] ;  /* 0x005d000090197984 */ /* 0x0108e20000004800 */
[----:B------:R-:W-:Y:S01]  /*c7a0*/  BSSY B0, `(.L_x_5631) ;  /* 0x0000004000007945 */ /* 0x000fe20003800000 */
[----:B------:R-:W-:Y:S05]  /*c7b0*/  @!P1 BRA `(.L_x_5632) ;  /* 0x0000002000009947 */ /* 0x000fea0003800000 */
[----:B------:R4:W-:Y:S04]  /*c7c0*/  RED.E.ADD.F32.FTZ.RN.STRONG.GPU [R20.64+-0x500], R183 ;  /* 0xfffb00b71400798e */ /* 0x0009e8000c10e7a8 */
[----:B---3--:R4:W-:Y:S02]  /*c7d0*/  RED.E.ADD.F32.FTZ.RN.STRONG.GPU [R22.64+-0x500], R25 ;  /* 0xfffb00191600798e */ /* 0x0089e4000c10e7a8 */
.L_x_5632:
[----:B------:R-:W-:Y:S05]  /*c7e0*/  BSYNC B0 ;  /* 0x0000000000007941 */ /* 0x000fea0003800000 */
.L_x_5631:
[----:B------:R-:W4:Y:S01]  /*c7f0*/  LDS R145, [R145.X4+0x5e00] ;  /* 0x005e000091917984 */ /* 0x000f220000004800 */
[----:B------:R-:W-:Y:S01]  /*c800*/  BSSY B0, `(.L_x_5633) ;  /* 0x0000004000007945 */ /* 0x000fe20003800000 */
[----:B------:R-:W-:Y:S05]  /*c810*/  @!P2 BRA `(.L_x_5634) ;  /* 0x000000200000a947 */ /* 0x000fea0003800000 */
[----:B------:R4:W-:Y:S04]  /*c820*/  RED.E.ADD.F32.FTZ.RN.STRONG.GPU [R20.64+-0x400], R184 ;  /* 0xfffc00b81400798e */ /* 0x0009e8000c10e7a8 */
[----:B----4-:R4:W-:Y:S02]  /*c830*/  RED.E.ADD.F32.FTZ.RN.STRONG.GPU [R22.64+-0x400], R145 ;  /* 0xfffc00911600798e */ /* 0x0109e4000c10e7a8 */
.L_x_5634:
[----:B------:R-:W-:Y:S05]  /*c840*/  BSYNC B0 ;  /* 0x0000000000007941 */ /* 0x000fea0003800000 */
.L_x_5633:
[----:B---34-:R3:W4:Y:S01]  /*c850*/  LDS R25, [R146.X4+0x5f00] ;  /* 0x005f000092197984 */ /* 0x0187220000004800 */
[----:B------:R-:W-:Y:S01]  /*c860*/  BSSY B0, `(.L_x_5635) ;  /* 0x0000004000007945 */ /* 0x000fe20003800000 */
[----:B------:R-:W-:Y:S05]  /*c870*/  @!P3 BRA `(.L_x_5636) ;  /* 0x000000200000b947 */ /* 0x000fea0003800000 */
[----:B------:R3:W-:Y:S04]  /*c880*/  RED.E.ADD.F32.FTZ.RN.STRONG.GPU [R20.64+-0x300], R185 ;  /* 0xfffd00b91400798e */ /* 0x0007e8000c10e7a8 */
[----:B----4-:R3:W-:Y:S02]  /*c890*/  RED.E.ADD.F32.FTZ.RN.STRONG.GPU [R22.64+-0x300], R25 ;  /* 0xfffd00191600798e */ /* 0x0107e4000c10e7a8 */
.L_x_5636:
[----:B------:R-:W-:Y:S05]  /*c8a0*/  BSYNC B0 ;  /* 0x0000000000007941 */ /* 0x000fea0003800000 */
.L_x_5635:
[----:B------:R-:W3:Y:S01]  /*c8b0*/  LDS R147, [R147.X4+0x6000] ;  /* 0x0060000093937984 */ /* 0x000ee20000004800 */
[----:B------:R-:W-:Y:S01]  /*c8c0*/  BSSY B0, `(.L_x_5637) ;  /* 0x0000004000007945 */ /* 0x000fe20003800000 */
[----:B------:R-:W-:Y:S05]  /*c8d0*/  @!P4 BRA `(.L_x_5638) ;  /* 0x000000200000c947 */ /* 0x000fea0003800000 */
[----:B------:R4:W-:Y:S04]  /*c8e0*/  RED.E.ADD.F32.FTZ.RN.STRONG.GPU [R20.64+-0x200], R186 ;  /* 0xfffe00ba1400798e */ /* 0x0009e8000c10e7a8 */
[----:B---3--:R4:W-:Y:S02]  /*c8f0*/  RED.E.ADD.F32.FTZ.RN.STRONG.GPU [R22.64+-0x200], R147 ;  /* 0xfffe00931600798e */ /* 0x0089e4000c10e7a8 */
.L_x_5638:
[----:B------:R-:W-:Y:S05]  /*c900*/  BSYNC B0 ;  /* 0x0000000000007941 */ /* 0x000fea0003800000 */
.L_x_5637:
[----:B---34-:R3:W4:Y:S01]  /*c910*/  LDS R25, [R148.X4+0x6100] ;  /* 0x0061000094197984 */ /* 0x0187220000004800 */
[----:B------:R-:W-:Y:S01]  /*c920*/  BSSY B0, `(.L_x_5639) ;  /* 0x0000004000007945 */ /* 0x000fe20003800000 */
[----:B------:R-:W-:Y:S05]  /*c930*/  @!P5 BRA `(.L_x_5640) ;  /* 0x000000200000d947 */ /* 0x000fea0003800000 */
[----:B------:R3:W-:Y:S04]  /*c940*/  RED.E.ADD.F32.FTZ.RN.STRONG.GPU [R20.64+-0x100], R187 ;  /* 0xffff00bb1400798e */ /* 0x0007e8000c10e7a8 */
[----:B----4-:R3:W-:Y:S02]  /*c950*/  RED.E.ADD.F32.FTZ.RN.STRONG.GPU [R22.64+-0x100], R25 ;  /* 0xffff00191600798e */ /* 0x0107e4000c10e7a8 */
.L_x_5640:
[----:B------:R-:W-:Y:S05]  /*c960*/  BSYNC B0 ;  /* 0x0000000000007941 */ /* 0x000fea0003800000 */
.L_x_5639:
[----:B0--3--:R-:W0:Y:S01]  /*c970*/  SHFL.DOWN PT, R20, R9, 0x1, 0x1f ;  /* 0x08201f0009147f89 */ /* 0x009e2200000e0000 */
[C---:B------:R-:W-:Y:S01]  /*c980*/  ISETP.GT.AND P0, PT, R129.reuse, 0x1e, PT ;  /* 0x0000001e8100780c */ /* 0x040fe20003f04270 */
[----:B------:R-:W-:Y:S01]  /*c990*/  FMUL.FTZ R0, R0, R162 ;  /* 0x000000a200007220 */ /* 0x000fe20000410000 */
        /* <DEDUP_REMOVED lines=11> */
[----:B------:R-:W-:-:S02]  /*ca50*/  FADD.FTZ R97, R11, R97 ;  /* 0x000000610b617221 */ /* 0x000fc40000010000 */
[----:B------:R-:W-:Y:S02]  /*ca60*/  FFMA.FTZ R37, R15, R38, R37 ;  /* 0x000000260f257223 */ /* 0x000fe40000010025 */
[----:B0-----:R-:W-:Y:S02]  /*ca70*/  @!P0 FADD.FTZ R9, R9, R20 ;  /* 0x0000001409098221 */ /* 0x001fe40000010000 */
[----:B------:R-:W-:Y:S02]  /*ca80*/  FFMA.FTZ R0, R2, R161, R0 ;  /* 0x000000a102007223 */ /* 0x000fe40000010000 */
[----:B---3--:R-:W-:Y:S01]  /*ca90*/  @!P0 FADD.FTZ R10, R10, R21 ;  /* 0x000000150a0a8221 */ /* 0x008fe20000010000 */
[----:B------:R-:W0:Y:S01]  /*caa0*/  SHFL.DOWN PT, R20, R9, 0x2, 0x1f ;  /* 0x08401f0009147f89 */ /* 0x000e2200000e0000 */
        /* <DEDUP_REMOVED lines=15> */
[----:B---3--:R-:W-:Y:S01]  /*cba0*/  @!P0 FADD.FTZ R10, R10, R21 ;  /* 0x000000150a0a8221 */ /* 0x008fe20000010000 */
[----:B------:R-:W0:Y:S01]  /*cbb0*/  SHFL.DOWN PT, R20, R9, 0x4, 0x1f ;  /* 0x08801f0009147f89 */ /* 0x000e2200000e0000 */
[----:B------:R-:W-:Y:S01]  /*cbc0*/  ISETP.GT.AND P0, PT, R129, 0x1b, PT ;  /* 0x0000001b8100780c */ /* 0x000fe20003f04270 */
[----:B------:R-:W-:-:S02]  /*cbd0*/  FFMA.FTZ R188, R12, R7, R188 ;  /* 0x000000070cbc7223 */ /* 0x000fc400000100bc */
[----:B------:R-:W3:Y:S01]  /*cbe0*/  SHFL.DOWN PT, R21, R10, 0x4, 0x1f ;  /* 0x08801f000a157f89 */ /* 0x000ee200000e0000 */
[----:B------:R-:W-:Y:S02]  /*cbf0*/  FADD.FTZ R96, R16, R96 ;  /* 0x0000006010607221 */ /* 0x000fe40000010000 */
        /* <DEDUP_REMOVED lines=9> */
[----:B0-----:R-:W-:Y:S02]  /*cc90*/  @!P0 FADD.FTZ R9, R9, R20 ;  /* 0x0000001409098221 */ /* 0x001fe40000010000 */
[----:B---3--:R-:W-:Y:S01]  /*cca0*/  @!P0 FADD.FTZ R10, R10, R21 ;  /* 0x000000150a0a8221 */ /* 0x008fe20000010000 */
[----:B------:R-:W-:-:S02]  /*ccb0*/  ISETP.GT.AND P0, PT, R129, 0x17, PT ;  /* 0x000000178100780c */ /* 0x000fc40003f04270 */
[----:B------:R-:W0:Y:S04]  /*ccc0*/  SHFL.DOWN PT, R20, R9, 0x8, 0x1f ;  /* 0x09001f0009147f89 */ /* 0x000e2800000e0000 */
[----:B------:R-:W3:Y:S07]  /*ccd0*/  SHFL.DOWN PT, R21, R10, 0x8, 0x1f ;  /* 0x09001f000a157f89 */ /* 0x000eee00000e0000 */
[----:B0-----:R-:W-:-:S02]  /*cce0*/  @!P0 FADD.FTZ R9, R9, R20 ;  /* 0x0000001409098221 */ /* 0x001fc40000010000 */
[----:B---3--:R-:W-:-:S03]  /*ccf0*/  @!P0 FADD.FTZ R10, R10, R21 ;  /* 0x000000150a0a8221 */ /* 0x008fc60000010000 */
[----:B------:R-:W0:Y:S01]  /*cd00*/  SHFL.DOWN PT, R20, R9, 0x10, 0x1f ;  /* 0x0a001f0009147f89 */ /* 0x000e2200000e0000 */
[----:B------:R-:W-:-:S03]  /*cd10*/  ISETP.GT.AND P0, PT, R129, 0xf, PT ;  /* 0x0000000f8100780c */ /* 0x000fc60003f04270 */
[----:B------:R-:W3:Y:S10]  /*cd20*/  SHFL.DOWN PT, R21, R10, 0x10, 0x1f ;  /* 0x0a001f000a157f89 */ /* 0x000ef400000e0000 */
[----:B0-----:R-:W-:-:S02]  /*cd30*/  @!P0 FADD.FTZ R9, R9, R20 ;  /* 0x0000001409098221 */ /* 0x001fc40000010000 */
[----:B---3--:R-:W-:-:S03]  /*cd40*/  @!P0 FADD.FTZ R10, R10, R21 ;  /* 0x000000150a0a8221 */ /* 0x008fc60000010000 */
[----:B------:R-:W-:-:S05]  /*cd50*/  MOV R11, R9 ;  /* 0x00000009000b7202 */ /* 0x000fca0000000f00 */
[----:B------:R0:W-:Y:S04]  /*cd60*/  @!P1 STS.64 [R227.X8+0x6308], R10 ;  /* 0x0063080ae3009388 */ /* 0x0001e80000008a00 */
[----:B------:R-:W-:Y:S06]  /*cd70*/  BAR.SYNC.DEFER_BLOCKING 0x0 ;  /* 0x0000000000007b1d */ /* 0x000fec0000010000 */
[----:B------:R-:W-:Y:S05]  /*cd80*/  @P2 BRA `(.L_x_5642) ;  /* 0x000000b000002947 */ /* 0x000fea0003800000 */
[----:B------:R-:W-:Y:S01]  /*cd90*/  ULDC UR34, c[0x0][0x174] ;  /* 0x00005d0000227ab9 */ /* 0x000fe20000000800 */
[----:B------:R-:W3:Y:S01]  /*cda0*/  LDS.64 R2, [0x6310] ;  /* 0x00631000ff027984 */ /* 0x000ee20000000a00 */
[----:B------:R-:W-:-:S02]  /*cdb0*/  UISETP.NE.AND UP0, UPT, UR13, UR34, UPT ;  /* 0x000000220d00728c */ /* 0x000fc4000bf05270 */
[----:B------:R-:W-:-:S04]  /*cdc0*/  USHF.L.U32 UR34, UR6, 0x3, URZ ;  /* 0x0000000306227899 */ /* 0x000fc8000800063f */
[----:B------:R-:W-:-:S13]  /*cdd0*/  PLOP3.LUT P0, PT, PT, PT, UP0, 0x80, 0x0 ;  /* 0x000000000000781c */ /* 0x000fda0003f0f008 */
[----:B------:R-:W5:Y:S01]  /*cde0*/  @P0 LDS.64 R4, [UR34+0x8d60] ;  /* 0x008d6022ff040984 */ /* 0x000f620008000a00 */
[----:B0--3--:R-:W-:Y:S02]  /*cdf0*/  FADD.FTZ R11, R11, R3 ;  /* 0x000000030b0b7221 */ /* 0x009fe40000010000 */
[----:B------:R-:W-:Y:S02]  /*ce00*/  FADD.FTZ R10, R10, R2 ;  /* 0x000000020a0a7221 */ /* 0x000fe40000010000 */
[----:B-----5:R-:W-:Y:S02]  /*ce10*/  @P0 FADD.FTZ R11, R11, R5 ;  /* 0x000000050b0b0221 */ /* 0x020fe40000010000 */
[----:B------:R-:W-:-:S05]  /*ce20*/  @P0 FADD.FTZ R10, R10, R4 ;  /* 0x000000040a0a0221 */ /* 0x000fca0000010000 */
[----:B------:R0:W-:Y:S02]  /*ce30*/  STS.64 [UR34+0x8d60], R10 ;  /* 0x008d600aff007988 */ /* 0x0001e40008000a22 */
.L_x_5642:
[----:B------:R-:W-:Y:S05]  /*ce40*/  BSYNC B0 ;  /* 0x0000000000007941 */ /* 0x000fea0003800000 */
.L_x_5641:
[----:B------:R-:W-:Y:S02]  /*ce50*/  UIADD3 UR6, UR6, 0x1, URZ ;  /* 0x0000000106067890 */ /* 0x000fe4000fffe03f */
[----:B------:R-:W-:Y:S02]  /*ce60*/  ULDC UR34, c[0x0][0x16c] ;  /* 0x00005b0000227ab9 */ /* 0x000fe40000000800 */
[----:B------:R-:W-:Y:S02]  /*ce70*/  UISETP.GE.AND UP0, UPT, UR6, UR34, UPT ;  /* 0x000000220600728c */ /* 0x000fe4000bf06270 */
[----:B------:R-:W-:-:S04]  /*ce80*/  UIADD3 UR5, UP1, UR5, 0x1, URZ ;  /* 0x0000000105057890 */ /* 0x000fc8000ff3e03f */
[----:B------:R-:W-:Y:S01]  /*ce90*/  PLOP3.LUT P0, PT, PT, PT, UP0, 0x80, 0x0 ;  /* 0x000000000000781c */ /* 0x000fe20003f0f008 */
[----:B------:R-:W-:-:S12]  /*cea0*/  UIADD3.X UR4, URZ, UR4, URZ, UP1, !UPT ;  /* 0x000000043f047290 */ /* 0x000fd80008ffe43f */
[----:B012-4-:R-:W-:Y:S01]  /*ceb0*/  @P0 CALL.REL.NOINC `(.L_x_5542) ;  /* 0x0000001000000944 */ /* 0x017fe20003c00000 */
[----:B------:R-:W-:Y:S05]  /*cec0*/  BRA `(.L_x_5643) ;  /* 0xffff592000007947 */ /* 0x000fea000383ffff */
.L_x_5542:
[----:B0-----:R-:W-:Y:S01]  /*ced0*/  BAR.SYNC.DEFER_BLOCKING 0x0 ;  /* 0x0000000000007b1d */ /* 0x001fe20000010000 */
[----:B------:R-:W-:Y:S02]  /*cee0*/  F2FP.PACK_AB R225, R225, R226 ;  /* 0x000000e2e1e1723e */ /* 0x000fe400000000ff */
[----:B------:R-:W-:Y:S02]  /*cef0*/  F2FP.PACK_AB R223, R223, R224 ;  /* 0x000000e0dfdf723e */ /* 0x000fe400000000ff */
[----:B------:R-:W-:Y:S01]  /*cf00*/  F2FP.PACK_AB R221, R221, R222 ;  /* 0x000000dedddd723e */ /* 0x000fe200000000ff */
[----:B------:R-:W-:Y:S01]  /*cf10*/  ULDC.64 UR34, c[0x0][0x2d8] ;  /* 0x0000b60000227ab9 */ /* 0x000fe20000000a00 */
[----:B------:R-:W-:Y:S01]  /*cf20*/  PRMT R0, R225, 0x7632, R0 ;  /* 0x00007632e1007816 */ /* 0x000fe20000000000 */
[----:B------:R-:W-:Y:S01]  /*cf30*/  UIMAD UR6, UR26, UR34, URZ ;  /* 0x000000221a0672a4 */ /* 0x000fe2000f8e023f */
[----:B------:R-:W-:Y:S01]  /*cf40*/  F2FP.PACK_AB R219, R219, R220 ;  /* 0x000000dcdbdb723e */ /* 0x000fe200000000ff */
[----:B------:R-:W-:Y:S01]  /*cf50*/  ULDC.64 UR36, c[0x0][0x2f8] ;  /* 0x0000be0000247ab9 */ /* 0x000fe20000000a00 */
[----:B------:R-:W-:Y:S01]  /*cf60*/  PRMT R2, R223, 0x7632, R2 ;  /* 0x00007632df027816 */ /* 0x000fe20000000002 */
[----:B------:R-:W-:Y:S01]  /*cf70*/  UIMAD UR38, UR27, UR35, UR6 ;  /* 0x000000231b2672a4 */ /* 0x000fe2000f8e0206 */
[----:B------:R-:W-:Y:S01]  /*cf80*/  PRMT R3, R221, 0x7632, R3 ;  /* 0x00007632dd037816 */ /* 0x000fe20000000003 */
[----:B------:R-:W-:Y:S01]  /*cf90*/  UIMAD.WIDE.U32 UR4, UR27, UR34, URZ ;  /* 0x000000221b0472a5 */ /* 0x000fe2000f8e003f */
[----:B------:R-:W-:Y:S01]  /*cfa0*/  ISETP.NE.AND P0, PT, R130, RZ, PT ;  /* 0x000000ff8200720c */ /* 0x000fe20003f05270 */
[----:B------:R-:W-:Y:S01]  /*cfb0*/  UIMAD UR6, UR26, UR36, URZ ;  /* 0x000000241a0672a4 */ /* 0x000fe2000f8e023f */
[----:B------:R-:W-:Y:S01]  /*cfc0*/  F2FP.PACK_AB R89, R89, R90 ;  /* 0x0000005a5959723e */ /* 0x000fe200000000ff */
[----:B------:R-:W-:Y:S01]  /*cfd0*/  UIMAD.WIDE.U32 UR34, UR27, UR36, URZ ;  /* 0x000000241b2272a5 */ /* 0x000fe2000f8e003f */
[----:B------:R-:W-:Y:S01]  /*cfe0*/  F2FP.PACK_AB R87, R87, R88 ;  /* 0x000000585757723e */ /* 0x000fe200000000ff */
[----:B------:R-:W-:Y:S01]  /*cff0*/  UIMAD UR6, UR27, UR37, UR6 ;  /* 0x000000251b0672a4 */ /* 0x000fe2000f8e0206 */
        /* <DEDUP_REMOVED lines=13> */
[----:B------:R0:W-:Y:S01]  /*d0d0*/  STS.U16 [R127+0xe], R0 ;  /* 0x00000e007f007388 */ /* 0x0001e20000000400 */
[----:B--2---:R-:W-:-:S03]  /*d0e0*/  PRMT R3, R85, 0x7632, R3 ;  /* 0x0000763255037816 */ /* 0x004fc60000000003 */
        /* <DEDUP_REMOVED lines=49> */
.L_x_5645:
[----:B------:R-:W-:Y:S05]  /*d400*/  BSYNC B0 ;  /* 0x0000000000007941 */ /* 0x000fea0003800000 */
.L_x_5644:
        /* <DEDUP_REMOVED lines=74> */
[----:B-1----:R-:W-:Y:S02]  /*d8b0*/  IADD3 R13, R45, 0x7, RZ ;  /* 0x000000072d0d7810 */ /* 0x002fe40007ffe0ff */
[-C--:B------:R-:W-:Y:S02]  /*d8c0*/  LEA.HI.SX32 R9, R9, R45.reuse, 0x1b ;  /* 0x0000002d09097211 */ /* 0x080fe400078fdaff */
[----:B------:R-:W-:Y:S02]  /*d8d0*/  IADD3 R14, R45, 0x8, RZ ;  /* 0x000000082d0e7810 */ /* 0x000fe40007ffe0ff */
[-C--:B------:R-:W-:Y:S02]  /*d8e0*/  LEA.HI.SX32 R10, R10, R45.reuse, 0x1b ;  /* 0x0000002d0a0a7211 */ /* 0x080fe400078fdaff */
[----:B------:R-:W-:Y:S02]  /*d8f0*/  LEA.HI.SX32 R11, R11, R45, 0x1b ;  /* 0x0000002d0b0b7211 */ /* 0x000fe400078fdaff */
[----:B------:R-:W-:-:S02]  /*d900*/  SHF.L.U32 R6, R6, 0x1, RZ ;  /* 0x0000000106067819 */ /* 0x000fc400000006ff */
[-C--:B------:R-:W-:Y:S02]  /*d910*/  LEA.HI.SX32 R12, R12, R45.reuse, 0x1b ;  /* 0x0000002d0c0c7211 */ /* 0x080fe400078fdaff */
[----:B------:R-:W-:Y:S02]  /*d920*/  SHF.L.U32 R8, R8, 0x1, RZ ;  /* 0x0000000108087819 */ /* 0x000fe400000006ff */
[----:B---3--:R-:W-:Y:S02]  /*d930*/  IADD3 R15, R45, 0x9, RZ ;  /* 0x000000092d0f7810 */ /* 0x008fe40007ffe0ff */
[----:B------:R-:W-:Y:S02]  /*d940*/  LEA.HI.SX32 R13, R13, R45, 0x1b ;  /* 0x0000002d0d0d7211 */ /* 0x000fe400078fdaff */
[----:B------:R-:W-:Y:S02]  /*d950*/  SHF.L.U32 R9, R9, 0x1, RZ ;  /* 0x0000000109097819 */ /* 0x000fe400000006ff */
[----:B------:R-:W-:-:S02]  /*d960*/  IADD3 R16, R45, 0xa, RZ ;  /* 0x0000000a2d107810 */ /* 0x000fc40007ffe0ff */
[----:B------:R-:W-:Y:S02]  /*d970*/  LEA.HI.SX32 R14, R14, R45, 0x1b ;  /* 0x0000002d0e0e7211 */ /* 0x000fe400078fdaff */
[----:B------:R-:W-:Y:S02]  /*d980*/  SHF.L.U32 R10, R10, 0x1, RZ ;  /* 0x000000010a0a7819 */ /* 0x000fe400000006ff */
[----:B0-----:R-:W-:Y:S02]  /*d990*/  F2FP.PACK_AB R4, R100, R99 ;  /* 0x000000636404723e */ /* 0x001fe400000000ff */
[----:B------:R-:W-:Y:S02]  /*d9a0*/  IADD3 R17, R45, 0xb, RZ ;  /* 0x0000000b2d117810 */ /* 0x000fe40007ffe0ff */
[----:B------:R-:W-:Y:S02]  /*d9b0*/  SHF.L.U32 R11, R11, 0x1, RZ ;  /* 0x000000010b0b7819 */ /* 0x000fe400000006ff */
[----:B------:R-:W-:-:S02]  /*d9c0*/  IADD3 R18, R45, 0xc, RZ ;  /* 0x0000000c2d127810 */ /* 0x000fc40007ffe0ff */
[----:B------:R-:W-:Y:S02]  /*d9d0*/  SHF.L.U32 R12, R12, 0x1, RZ ;  /* 0x000000010c0c7819 */ /* 0x000fe400000006ff */
[----:B------:R-:W-:Y:S02]  /*d9e0*/  IADD3 R19, R45, 0xd, RZ ;  /* 0x0000000d2d137810 */ /* 0x000fe40007ffe0ff */
[-C--:B------:R-:W-:Y:S02]  /*d9f0*/  LEA.HI.SX32 R15, R15, R45.reuse, 0x1b ;  /* 0x0000002d0f0f7211 */ /* 0x080fe400078fdaff */
[----:B------:R-:W-:Y:S02]  /*da00*/  SHF.L.U32 R13, R13, 0x1, RZ ;  /* 0x000000010d0d7819 */ /* 0x000fe400000006ff */
[----:B------:R-:W-:Y:S02]  /*da10*/  IADD3 R20, R45, 0xe, RZ ;  /* 0x0000000e2d147810 */ /* 0x000fe40007ffe0ff */
[----:B------:R-:W-:-:S02]  /*da20*/  LEA.HI.SX32 R16, R16, R45, 0x1b ;  /* 0x0000002d10107211 */ /* 0x000fc400078fdaff */
[----:B------:R-:W-:Y:S02]  /*da30*/  SHF.L.U32 R14, R14, 0x1, RZ ;  /* 0x000000010e0e7819 */ /* 0x000fe400000006ff */
[----:B------:R-:W-:Y:S02]  /*da40*/  IADD3 R21, R45, 0xf, RZ ;  /* 0x0000000f2d157810 */ /* 0x000fe40007ffe0ff */
[-C--:B------:R-:W-:Y:S02]  /*da50*/  LEA.HI.SX32 R17, R17, R45.reuse, 0x1b ;  /* 0x0000002d11117211 */ /* 0x080fe400078fdaff */
[-C--:B------:R-:W-:Y:S02]  /*da60*/  LEA.HI.SX32 R18, R18, R45.reuse, 0x1b ;  /* 0x0000002d12127211 */ /* 0x080fe400078fdaff */
[----:B------:R-:W-:Y:S02]  /*da70*/  LEA.HI.SX32 R19, R19, R45, 0x1b ;  /* 0x0000002d13137211 */ /* 0x000fe400078fdaff */
[----:B------:R-:W-:-:S02]  /*da80*/  SHF.L.U32 R15, R15, 0x1, RZ ;  /* 0x000000010f0f7819 */ /* 0x000fc400000006ff */
[-C--:B------:R-:W-:Y:S02]  /*da90*/  LEA.HI.SX32 R20, R20, R45.reuse, 0x1b ;  /* 0x0000002d14147211 */ /* 0x080fe400078fdaff */
[----:B------:R-:W-:Y:S02]  /*daa0*/  SHF.L.U32 R16, R16, 0x1, RZ ;  /* 0x0000000110107819 */ /* 0x000fe400000006ff */
[----:B------:R-:W-:Y:S02]  /*dab0*/  LEA.HI.SX32 R21, R21, R45, 0x1b ;  /* 0x0000002d15157211 */ /* 0x000fe400078fdaff */
[----:B------:R-:W-:Y:S02]  /*dac0*/  SHF.L.U32 R17, R17, 0x1, RZ ;  /* 0x0000000111117819 */ /* 0x000fe400000006ff */
[----:B------:R-:W-:Y:S02]  /*dad0*/  SHF.L.U32 R18, R18, 0x1, RZ ;  /* 0x0000000112127819 */ /* 0x000fe400000006ff */
[----:B------:R-:W-:-:S02]  /*dae0*/  SHF.L.U32 R19, R19, 0x1, RZ ;  /* 0x0000000113137819 */ /* 0x000fc400000006ff */
[----:B------:R-:W-:Y:S02]  /*daf0*/  SHF.L.U32 R20, R20, 0x1, RZ ;  /* 0x0000000114147819 */ /* 0x000fe400000006ff */
[----:B------:R-:W-:Y:S01]  /*db00*/  SHF.L.U32 R21, R21, 0x1, RZ ;  /* 0x0000000115157819 */ /* 0x000fe200000006ff */
        /* <DEDUP_REMOVED lines=13> */
[C---:B------:R-:W-:Y:S02]  /*dbe0*/  PRMT R27, R0.reuse, 0x7610, R27 ;  /* 0x00007610001b7816 */ /* 0x040fe4000000001b */
[----:B------:R-:W-:Y:S01]  /*dbf0*/  PRMT R29, R0, 0x7632, R29 ;  /* 0x00007632001d7816 */ /* 0x000fe2000000001d */
[----:B------:R-:W-:Y:S01]  /*dc00*/  FADD.FTZ R97, R96, R97 ;  /* 0x0000006160617221 */ /* 0x000fe20000010000 */
[----:B------:R-:W-:Y:S01]  /*dc10*/  PRMT R25, R95, 0x7632, R25 ;  /* 0x000076325f197816 */ /* 0x000fe20000000019 */
[----:B------:R-:W-:Y:S01]  /*dc20*/  STS.U16 [R127], R91 ;  /* 0x0000005b7f007388 */ /* 0x000fe20000000400 */
[----:B------:R-:W-:Y:S01]  /*dc30*/  F2FP.PACK_AB R0, R102, R101 ;  /* 0x000000656600723e */ /* 0x000fe200000000ff */
        /* <DEDUP_REMOVED lines=15> */
[----:B------:R-:W-:Y:S01]  /*dd30*/  STS.U16 [R12+0xc], R27 ;  /* 0x00000c1b0c007388 */ /* 0x000fe20000000400 */
[----:B------:R-:W-:Y:S01]  /*dd40*/  F2FP.PACK_AB R0, R104, R103 ;  /* 0x000000676800723e */ /* 0x000fe200000000ff */
[----:B------:R-:W-:-:S02]  /*dd50*/  FADD.FTZ R103, R102, R103 ;  /* 0x0000006766677221 */ /* 0x000fc40000010000 */
[----:B------:R-:W-:Y:S01]  /*dd60*/  STS.U16 [R13+0xe], R29 ;  /* 0x00000e1d0d007388 */ /* 0x000fe20000000400 */
[----:B0-----:R-:W-:Y:S01]  /*dd70*/  PRMT R10, R0, 0x7632, R10 ;  /* 0x00007632000a7816 */ /* 0x001fe2000000000a */
[----:B------:R-:W-:Y:S02]  /*dd80*/  FADD.FTZ R104, R103, R104 ;  /* 0x0000006867687221 */ /* 0x000fe40000010000 */
[----:B------:R0:W-:Y:S02]  /*dd90*/  STS.U16 [R14+0x10], R5 ;  /* 0x000010050e007388 */ /* 0x0001e40000000400 */
[----:B------:R-:W-:Y:S02]  /*dda0*/  FADD.FTZ R105, R104, R105 ;  /* 0x0000006968697221 */ /* 0x000fe40000010000 */
[----:B------:R1:W-:Y:S04]  /*ddb0*/  STS.U16 [R15+0x12], R6 ;  /* 0x000012060f007388 */ /* 0x0003e80000000400 */
[----:B------:R-:W-:Y:S01]  /*ddc0*/  STS.U16 [R16+0x14], R8 ;  /* 0x0000140810007388 */ /* 0x000fe20000000400 */
[----:B0-----:R-:W-:-:S03]  /*ddd0*/  PRMT R5, R0, 0x7610, R5 ;  /* 0x0000761000057816 */ /* 0x001fc60000000005 */
[----:B------:R-:W-:Y:S01]  /*dde0*/  STS.U16 [R17+0x16], R9 ;  /* 0x0000160911007388 */ /* 0x000fe20000000400 */
[----:B------:R-:W-:Y:S01]  /*ddf0*/  MOV R0, UR11 ;  /* 0x0000000b00007c02 */ /* 0x000fe20008000f00 */
[----:B------:R-:W-:Y:S01]  /*de00*/  UIADD3 UR11, UR35, UR6, URZ ;  /* 0x00000006230b7290 */ /* 0x000fe2000fffe03f */
[----:B-1----:R-:W-:Y:S01]  /*de10*/  PRMT R6, R4, 0x7632, R6 ;  /* 0x0000763204067816 */ /* 0x002fe20000000006 */
[----:B------:R-:W-:Y:S04]  /*de20*/  STS.U16 [R18+0x18], R5 ;  /* 0x0000180512007388 */ /* 0x000fe80000000400 */
[----:B------:R-:W-:Y:S04]  /*de30*/  STS.U16 [R19+0x1a], R10 ;  /* 0x00001a0a13007388 */ /* 0x000fe80000000400 */
[----:B------:R0:W-:Y:S04]  /*de40*/  STS.U16 [R20+0x1c], R4 ;  /* 0x00001c0414007388 */ /* 0x0001e80000000400 */
[----:B------:R-:W-:Y:S01]  /*de50*/  STS.U16 [R21+0x1e], R6 ;  /* 0x00001e0615007388 */ /* 0x000fe20000000400 */
[----:B------:R-:W-:-:S06]  /*de60*/  NOP ;  /* 0x0000000000007918 */ /* 0x000fcc0000000000 */
[----:B------:R-:W-:Y:S01]  /*de70*/  LDS.U16 R9, [R252] ;  /* 0x00000000fc097984 */ /* 0x000fe20000000400 */
[----:B0-----:R-:W-:-:S03]  /*de80*/  FADD.FTZ R4, R105, R106 ;  /* 0x0000006a69047221 */ /* 0x001fc60000010000 */
        /* <DEDUP_REMOVED lines=17> */
[----:B0-----:R-:W-:-:S05]  /*dfa0*/  IADD3 R0, P1, R128, -0x3e0, RZ ;  /* 0xfffffc2080007810 */ /* 0x001fca0007f3e0ff */
[----:B------:R-:W-:Y:S01]  /*dfb0*/  STL [R1], R4 ;  /* 0x0000000401007387 */ /* 0x000fe20000100800 */
[----:B------:R-:W-:-:S03]  /*dfc0*/  IADD3.X R43, R43, -0x1, RZ, P1, !PT ;  /* 0xffffffff2b2b7810 */ /* 0x000fc60000ffe4ff */
        /* <DEDUP_REMOVED lines=15> */
.L_x_5647:
[----:B------:R-:W-:Y:S05]  /*e0c0*/  BSYNC B0 ;  /* 0x0000000000007941 */ /* 0x000fea0003800000 */
.L_x_5646:
        /* <DEDUP_REMOVED lines=58> */
.L_x_5541:
        /* <DEDUP_REMOVED lines=9> */
[----:B-1----:R-:W-:Y:S02]  /*e500*/  ISETP.NE.AND P2, PT, R6, RZ, PT ;  /* 0x000000ff0600720c */ /* 0x002fe40003f45270 */
[----:B----4-:R-:W-:-:S11]  /*e510*/  ISETP.NE.AND P3, PT, R7, RZ, PT ;  /* 0x000000ff0700720c */ /* 0x010fd60003f65270 */
[----:B------:R-:W-:-:S04]  /*e520*/  @!P2 SHF.R.S32.HI R6, RZ, 0x1f, R7 ;  /* 0x0000001fff06a819 */ /* 0x000fc80000011407 */
        /* <DEDUP_REMOVED lines=20> */
.L_x_5650:
[----:B------:R-:W-:Y:S05]  /*e670*/  BSYNC B0 ;  /* 0x0000000000007941 */ /* 0x000fea0003800000 */
.L_x_5649:
        /* <DEDUP_REMOVED lines=31> */
.L_x_5652:
[----:B------:R-:W3:Y:S02]  /*e870*/  S2R R7, SR_TID.X ;  /* 0x0000000000077919 */ /* 0x000ee40000002100 */
.L_x_5653:
[----:B------:R-:W-:Y:S05]  /*e880*/  BSYNC B0 ;  /* 0x0000000000007941 */ /* 0x000fea0003800000 */
.L_x_5651:
[----:B---3--:R-:W-:-:S13]  /*e890*/  ISETP.GE.AND P0, PT, R7, c[0x0][0x16c], PT ;  /* 0x00005b0007007a0c */ /* 0x008fda0003f06270 */
[----:B------:R-:W-:Y:S05]  /*e8a0*/  @P0 EXIT ;  /* 0x000000000000094d */ /* 0x000fea0003800000 */
[----:B------:R-:W-:Y:S02]  /*e8b0*/  ULDC.64 UR6, c[0x0][0x288] ;  /* 0x0000a20000067ab9 */ /* 0x000fe40000000a00 */
[----:B------:R-:W-:Y:S02]  /*e8c0*/  UIMAD UR28, UR28, UR6, URZ ;  /* 0x000000061c1c72a4 */ /* 0x000fe4000f8e023f */
[----:B------:R-:W-:Y:S02]  /*e8d0*/  UIMAD.WIDE.U32 UR4, UR29, UR6, URZ ;  /* 0x000000061d0472a5 */ /* 0x000fe4000f8e003f */
[----:B------:R-:W-:-:S04]  /*e8e0*/  UIMAD UR6, UR29, UR7, UR28 ;  /* 0x000000071d0672a4 */ /* 0x000fc8000f8e021c */
[----:B------:R-:W-:Y:S02]  /*e8f0*/  UIADD3 UR6, UR5, UR6, URZ ;  /* 0x0000000605067290 */ /* 0x000fe4000fffe03f */
.L_x_5654:
[----:B-1----:R3:W4:Y:S01]  /*e900*/  LDS.64 R8, [R7.X8+0x8d60] ;  /* 0x008d600007087984 */ /* 0x0027220000008a00 */
[----:B------:R-:W-:Y:S02]  /*e910*/  SHF.R.S32.HI R0, RZ, 0x1f, R7 ;  /* 0x0000001fff007819 */ /* 0x000fe40000011407 */
[----:B-1----:R-:W-:Y:S02]  /*e920*/  MOV R2, UR4 ;  /* 0x0000000400027c02 */ /* 0x002fe40008000f00 */
[----:B------:R-:W-:Y:S01]  /*e930*/  MOV R5, UR6 ;  /* 0x0000000600057c02 */ /* 0x000fe20008000f00 */
[----:B------:R-:W-:Y:S01]  /*e940*/  IMAD R0, R0, c[0x0][0x290], RZ ;  /* 0x0000a40000007a24 */ /* 0x000fe200078e02ff */
[----:B------:R-:W-:Y:S02]  /*e950*/  MOV R4, R2 ;  /* 0x0000000200047202 */ /* 0x000fe40000000f00 */
[----:B------:R-:W-:Y:S01]  /*e960*/  MOV R3, UR5 ;  /* 0x0000000500037c02 */ /* 0x000fe20008000f00 */
[C---:B------:R-:W-:Y:S01]  /*e970*/  IMAD R3, R7.reuse, c[0x0][0x294], R0 ;  /* 0x0000a50007037a24 */ /* 0x040fe200078e0200 */
[----:B------:R-:W-:Y:S01]  /*e980*/  YIELD ;  /* 0x0000000000007946 */ /* 0x000fe20003800000 */
[C---:B------:R-:W-:Y:S01]  /*e990*/  IMAD.WIDE.U32 R4, R7.reuse, c[0x0][0x290], R4 ;  /* 0x0000a40007047a25 */ /* 0x040fe200078e0004 */
[----:B---3--:R-:W-:-:S04]  /*e9a0*/  IADD3 R7, R7, c[0x0][0x0], RZ ;  /* 0x0000000007077a10 */ /* 0x008fc80007ffe0ff */
[----:B------:R-:W-:Y:S02]  /*e9b0*/  IADD3 R3, R5, R3, RZ ;  /* 0x0000000305037210 */ /* 0x000fe40007ffe0ff */
[----:B------:R-:W-:-:S04]  /*e9c0*/  LEA R2, P0, R4, c[0x0][0x310], 0x3 ;  /* 0x0000c40004027a11 */ /* 0x000fc800078018ff */
[----:B------:R-:W-:Y:S02]  /*e9d0*/  LEA.HI.X R3, R4, c[0x0][0x314], R3, 0x3, P0 ;  /* 0x0000c50004037a11 */ /* 0x000fe400000f1c03 */
[----:B------:R-:W-:-:S03]  /*e9e0*/  ISETP.GE.AND P0, PT, R7, c[0x0][0x16c], PT ;  /* 0x00005b0007007a0c */ /* 0x000fc60003f06270 */
[----:B----4-:R1:W-:Y:S04]  /*e9f0*/  RED.E.ADD.F32.FTZ.RN.STRONG.GPU [R2.64], R8 ;  /* 0x000000080200798e */ /* 0x0103e8000c10e7a8 */
[----:B------:R1:W-:Y:S06]  /*ea00*/  RED.E.ADD.F32.FTZ.RN.STRONG.GPU [R2.64+0x4], R9 ;  /* 0x000004090200798e */ /* 0x0003ec000c10e7a8 */
[----:B------:R-:W-:Y:S05]  /*ea10*/  @!P0 BRA `(.L_x_5654) ;  /* 0xfffffee000008947 */ /* 0x000fea000383ffff */
[----:B------:R-:W-:Y:S05]  /*ea20*/  EXIT ;  /* 0x000000000000794d */ /* 0x000fea0003800000 */
.L_x_5547:
[----:B------:R-:W-:Y:S01]  /*ea30*/  HFMA2.MMA R66, -RZ, RZ, 0, 5.9604644775390625e-08 ;  /* 0x00000001ff427435 */ /* 0x000fe200000001ff */
[----:B------:R-:W-:-:S02]  /*ea40*/  MOV R65, R241 ;  /* 0x000000f100417202 */ /* 0x000fc40000000f00 */
[----:B------:R-:W-:Y:S02]  /*ea50*/  MOV R245, RZ ;  /* 0x000000ff00f57202 */ /* 0x000fe40000000f00 */
[----:B------:R-:W-:Y:S02]  /*ea60*/  MOV R244, 0xffffffff ;  /* 0xffffffff00f47802 */ /* 0x000fe40000000f00 */
[----:B------:R-:W-:Y:S02]  /*ea70*/  MOV R64, 0xea90 ;  /* 0x0000ea9000407802 */ /* 0x000fe40000000f00 */
[----:B0-2--5:R-:W-:Y:S05]  /*ea80*/  CALL.REL.NOINC `($__internal_134_$__cuda_sm70_shflsync_up) ;  /* 0x00001d5000007944 */ /* 0x025fea0003c00000 */
[----:B-1----:R-:W-:Y:S01]  /*ea90*/  MOV R67, R66 ;  /* 0x0000004200437202 */ /* 0x002fe20000000f00 */
[----:B------:R-:W-:Y:S05]  /*eaa0*/  BRA `(.L_x_5655) ;  /* 0xffff7c6000007947 */ /* 0x000fea000383ffff */
.L_x_5548:
[----:B------:R-:W-:Y:S01]  /*eab0*/  HFMA2.MMA R66, -RZ, RZ, 0, 5.9604644775390625e-08 ;  /* 0x00000001ff427435 */ /* 0x000fe200000001ff */
[----:B------:R-:W-:Y:S02]  /*eac0*/  MOV R65, R68 ;  /* 0x0000004400417202 */ /* 0x000fe40000000f00 */
[----:B------:R-:W-:Y:S02]  /*ead0*/  MOV R245, RZ ;  /* 0x000000ff00f57202 */ /* 0x000fe40000000f00 */
[----:B------:R-:W-:-:S02]  /*eae0*/  MOV R244, 0xffffffff ;  /* 0xffffffff00f47802 */ /* 0x000fc40000000f00 */
[----:B------:R-:W-:Y:S02]  /*eaf0*/  MOV R64, 0xeb10 ;  /* 0x0000eb1000407802 */ /* 0x000fe40000000f00 */
[----:B0123-5:R-:W-:Y:S05]  /*eb00*/  CALL.REL.NOINC `($__internal_134_$__cuda_sm70_shflsync_up) ;  /* 0x00001cd000007944 */ /* 0x02ffea0003c00000 */
[----:B-1----:R-:W-:Y:S01]  /*eb10*/  MOV R70, R66 ;  /* 0x0000004200467202 */ /* 0x002fe20000000f00 */
[----:B------:R-:W-:Y:S01]  /*eb20*/  HFMA2.MMA R66, -RZ, RZ, 0, 5.9604644775390625e-08 ;  /* 0x00000001ff427435 */ /* 0x000fe200000001ff */
[----:B------:R-:W-:Y:S02]  /*eb30*/  MOV R65, R69 ;  /* 0x0000004500417202 */ /* 0x000fe40000000f00 */
[----:B------:R-:W-:Y:S02]  /*eb40*/  MOV R245, RZ ;  /* 0x000000ff00f57202 */ /* 0x000fe40000000f00 */
[----:B------:R-:W-:Y:S02]  /*eb50*/  MOV R244, 0xffffffff ;  /* 0xffffffff00f47802 */ /* 0x000fe40000000f00 */
[----:B------:R-:W-:Y:S02]  /*eb60*/  MOV R64, 0xeb80 ;  /* 0x0000eb8000407802 */ /* 0x000fe40000000f00 */
[----:B------:R-:W-:Y:S05]  /*eb70*/  CALL.REL.NOINC `($__internal_134_$__cuda_sm70_shflsync_up) ;  /* 0x00001c6000007944 */ /* 0x000fea0003c00000 */
[----:B-1----:R-:W-:Y:S01]  /*eb80*/  MOV R71, R66 ;  /* 0x0000004200477202 */ /* 0x002fe20000000f00 */
[----:B------:R-:W-:Y:S01]  /*eb90*/  HFMA2.MMA R66, -RZ, RZ, 0, 5.9604644775390625e-08 ;  /* 0x00000001ff427435 */ /* 0x000fe200000001ff */
[----:B------:R-:W-:-:S02]  /*eba0*/  MOV R65, R242 ;  /* 0x000000f200417202 */ /* 0x000fc40000000f00 */
[----:B------:R-:W-:Y:S02]  /*ebb0*/  MOV R245, RZ ;  /* 0x000000ff00f57202 */ /* 0x000fe40000000f00 */
[----:B------:R-:W-:Y:S02]  /*ebc0*/  MOV R244, 0xffffffff ;  /* 0xffffffff00f47802 */ /* 0x000fe40000000f00 */
[----:B------:R-:W-:Y:S02]  /*ebd0*/  MOV R64, 0xebf0 ;  /* 0x0000ebf000407802 */ /* 0x000fe40000000f00 */
[----:B------:R-:W-:Y:S05]  /*ebe0*/  CALL.REL.NOINC `($__internal_134_$__cuda_sm70_shflsync_up) ;  /* 0x00001bf000007944 */ /* 0x000fea0003c00000 */
        /* <DEDUP_REMOVED lines=20> */
[----:B------:R-:W-:Y:S05]  /*ed30*/  CALL.REL.NOINC `($__internal_134_$__cuda_sm70_shflsync_up) ;  /* 0x00001aa000007944 */ /* 0x000fea0003c00000 */
[----:B-1----:R-:W-:Y:S01]  /*ed40*/  MOV R67, R66 ;  /* 0x0000004200437202 */ /* 0x002fe20000000f00 */
[----:B------:R-:W-:Y:S01]  /*ed50*/  HFMA2.MMA R66, -RZ, RZ, 0, 1.1920928955078125e-07 ;  /* 0x00000002ff427435 */ /* 0x000fe200000001ff */
[----:B------:R-:W-:Y:S02]  /*ed60*/  MOV R65, R68 ;  /* 0x0000004400417202 */ /* 0x000fe40000000f00 */
[----:B------:R-:W-:-:S02]  /*ed70*/  MOV R245, RZ ;  /* 0x000000ff00f57202 */ /* 0x000fc40000000f00 */
[----:B------:R-:W-:Y:S02]  /*ed80*/  MOV R244, 0xffffffff ;  /* 0xffffffff00f47802 */ /* 0x000fe40000000f00 */
[----:B------:R-:W-:Y:S02]  /*ed90*/  MOV R64, 0xedb0 ;  /* 0x0000edb000407802 */ /* 0x000fe40000000f00 */
[----:B------:R-:W-:Y:S05]  /*eda0*/  CALL.REL.NOINC `($__internal_134_$__cuda_sm70_shflsync_up) ;  /* 0x00001a3000007944 */ /* 0x000fea0003c00000 */
[----:B-1----:R-:W-:Y:S01]  /*edb0*/  MOV R70, R66 ;  /* 0x0000004200467202 */ /* 0x002fe20000000f00 */
[----:B------:R-:W-:Y:S01]  /*edc0*/  HFMA2.MMA R66, -RZ, RZ, 0, 1.1920928955078125e-07 ;  /* 0x00000002ff427435 */ /* 0x000fe200000001ff */
[----:B------:R-:W-:Y:S02]  /*edd0*/  MOV R65, R69 ;  /* 0x0000004500417202 */ /* 0x000fe40000000f00 */
[----:B------:R-:W-:Y:S02]  /*ede0*/  MOV R245, RZ ;  /* 0x000000ff00f57202 */ /* 0x000fe40000000f00 */
[----:B------:R-:W-:Y:S02]  /*edf0*/  MOV R244, 0xffffffff ;  /* 0xffffffff00f47802 */ /* 0x000fe40000000f00 */
[----:B------:R-:W-:-:S02]  /*ee00*/  MOV R64, 0xee20 ;  /* 0x0000ee2000407802 */ /* 0x000fc40000000f00 */
[----:B------:R-:W-:Y:S05]  /*ee10*/  CALL.REL.NOINC `($__internal_134_$__cuda_sm70_shflsync_up) ;  /* 0x000019c000007944 */ /* 0x000fea0003c00000 */
[----:B-1----:R-:W-:Y:S01]  /*ee20*/  MOV R71, R66 ;  /* 0x0000004200477202 */ /* 0x002fe20000000f00 */
[----:B------:R-:W-:Y:S01]  /*ee30*/  HFMA2.MMA R66, -RZ, RZ, 0, 1.1920928955078125e-07 ;  /* 0x00000002ff427435 */ /* 0x000fe200000001ff */
[----:B------:R-:W-:-:S02]  /*ee40*/  MOV R65, R242 ;  /* 0x000000f200417202 */ /* 0x000fc40000000f00 */
[----:B------:R-:W-:Y:S02]  /*ee50*/  MOV R245, RZ ;  /* 0x000000ff00f57202 */ /* 0x000fe40000000f00 */
[----:B------:R-:W-:Y:S02]  /*ee60*/  MOV R244, 0xffffffff ;  /* 0xffffffff00f47802 */ /* 0x000fe40000000f00 */
[----:B------:R-:W-:Y:S02]  /*ee70*/  MOV R64, 0xee90 ;  /* 0x0000ee9000407802 */ /* 0x000fe40000000f00 */
[----:B------:R-:W-:Y:S05]  /*ee80*/  CALL.REL.NOINC `($__internal_134_$__cuda_sm70_shflsync_up) ;  /* 0x0000195000007944 */ /* 0x000fea0003c00000 */
        /* <DEDUP_REMOVED lines=19> */
[----:B------:R-:W-:Y:S05]  /*efc0*/  CALL.REL.NOINC `($__internal_134_$__cuda_sm70_shflsync_up) ;  /* 0x0000181000007944 */ /* 0x000fea0003c00000 */
[----:B-1----:R-:W-:Y:S01]  /*efd0*/  MOV R67, R66 ;  /* 0x0000004200437202 */ /* 0x002fe20000000f00 */
[----:B------:R-:W-:Y:S01]  /*efe0*/  HFMA2.MMA R66, -RZ, RZ, 0, 2.384185791015625e-07 ;  /* 0x00000004ff427435 */ /* 0x000fe200000001ff */
[----:B------:R-:W-:Y:S02]  /*eff0*/  MOV R65, R68 ;  /* 0x0000004400417202 */ /* 0x000fe40000000f00 */
[----:B------:R-:W-:Y:S02]  /*f000*/  MOV R245, RZ ;  /* 0x000000ff00f57202 */ /* 0x000fe40000000f00 */
[----:B------:R-:W-:Y:S02]  /*f010*/  MOV R244, 0xffffffff ;  /* 0xffffffff00f47802 */ /* 0x000fe40000000f00 */
[----:B------:R-:W-:-:S02]  /*f020*/  MOV R64, 0xf040 ;  /* 0x0000f04000407802 */ /* 0x000fc40000000f00 */
[----:B------:R-:W-:Y:S05]  /*f030*/  CALL.REL.NOINC `($__internal_134_$__cuda_sm70_shflsync_up) ;  /* 0x000017a000007944 */ /* 0x000fea0003c00000 */
[----:B-1----:R-:W-:Y:S01]  /*f040*/  MOV R70, R66 ;  /* 0x0000004200467202 */ /* 0x002fe20000000f00 */
[----:B------:R-:W-:Y:S01]  /*f050*/  HFMA2.MMA R66, -RZ, RZ, 0, 2.384185791015625e-07 ;  /* 0x00000004ff427435 */ /* 0x000fe200000001ff */
[----:B------:R-:W-:-:S02]  /*f060*/  MOV R65, R71 ;  /* 0x0000004700417202 */ /* 0x000fc40000000f00 */
[----:B------:R-:W-:Y:S02]  /*f070*/  MOV R245, RZ ;  /* 0x000000ff00f57202 */ /* 0x000fe40000000f00 */
[----:B------:R-:W-:Y:S02]  /*f080*/  MOV R244, 0xffffffff ;  /* 0xffffffff00f47802 */ /* 0x000fe40000000f00 */
[----:B------:R-:W-:Y:S02]  /*f090*/  MOV R64, 0xf0b0 ;  /* 0x0000f0b000407802 */ /* 0x000fe40000000f00 */
[----:B------:R-:W-:Y:S05]  /*f0a0*/  CALL.REL.NOINC `($__internal_134_$__cuda_sm70_shflsync_up) ;  /* 0x0000173000007944 */ /* 0x000fea0003c00000 */
[----:B-1----:R-:W-:Y:S01]  /*f0b0*/  MOV R242, R66 ;  /* 0x0000004200f27202 */ /* 0x002fe20000000f00 */
[----:B------:R-:W-:Y:S01]  /*f0c0*/  HFMA2.MMA R66, -RZ, RZ, 0, 2.384185791015625e-07 ;  /* 0x00000004ff427435 */ /* 0x000fe200000001ff */
[----:B------:R-:W-:Y:S02]  /*f0d0*/  MOV R65, R69 ;  /* 0x0000004500417202 */ /* 0x000fe40000000f00 */
[----:B------:R-:W-:Y:S02]  /*f0e0*/  MOV R245, RZ ;  /* 0x000000ff00f57202 */ /* 0x000fe40000000f00 */
[----:B------:R-:W-:-:S02]  /*f0f0*/  MOV R244, 0xffffffff ;  /* 0xffffffff00f47802 */ /* 0x000fc40000000f00 */
[----:B------:R-:W-:Y:S02]  /*f100*/  MOV R64, 0xf120 ;  /* 0x0000f12000407802 */ /* 0x000fe40000000f00 */
[----:B------:R-:W-:Y:S05]  /*f110*/  CALL.REL.NOINC `($__internal_134_$__cuda_sm70_shflsync_up) ;  /* 0x000016c000007944 */ /* 0x000fea0003c00000 */
        /* <DEDUP_REMOVED lines=17> */
[----:B------:R-:W-:Y:S05]  /*f230*/  CALL.REL.NOINC `($__internal_134_$__cuda_sm70_shflsync_up) ;  /* 0x000015a000007944 */ /* 0x000fea0003c00000 */
[----:B-1----:R-:W-:Y:S01]  /*f240*/  MOV R67, R66 ;  /* 0x0000004200437202 */ /* 0x002fe20000000f00 */
[----:B------:R-:W-:Y:S01]  /*f250*/  HFMA2.MMA R66, -RZ, RZ, 0, 4.76837158203125e-07 ;  /* 0x00000008ff427435 */ /* 0x000fe200000001ff */
[----:B------:R-:W-:Y:S02]  /*f260*/  MOV R65, R68 ;  /* 0x0000004400417202 */ /* 0x000fe40000000f00 */
[----:B------:R-:W-:Y:S02]  /*f270*/  MOV R245, RZ ;  /* 0x000000ff00f57202 */ /* 0x000fe40000000f00 */
[----:B------:R-:W-:Y:S02]  /*f280*/  MOV R244, 0xffffffff ;  /* 0xffffffff00f47802 */ /* 0x000fe40000000f00 */
[----:B------:R-:W-:Y:S02]  /*f290*/  MOV R64, 0xf2b0 ;  /* 0x0000f2b000407802 */ /* 0x000fe40000000f00 */
[----:B------:R-:W-:Y:S05]  /*f2a0*/  CALL.REL.NOINC `($__internal_134_$__cuda_sm70_shflsync_up) ;  /* 0x0000153000007944 */ /* 0x000fea0003c00000 */
[----:B-1----:R-:W-:Y:S01]  /*f2b0*/  MOV R70, R66 ;  /* 0x0000004200467202 */ /* 0x002fe20000000f00 */
[----:B------:R-:W-:Y:S01]  /*f2c0*/  HFMA2.MMA R66, -RZ, RZ, 0, 4.76837158203125e-07 ;  /* 0x00000008ff427435 */ /* 0x000fe200000001ff */
[----:B------:R-:W-:-:S02]  /*f2d0*/  MOV R65, R71 ;  /* 0x0000004700417202 */ /* 0x000fc40000000f00 */
[----:B------:R-:W-:Y:S02]  /*f2e0*/  MOV R245, RZ ;  /* 0x000000ff00f57202 */ /* 0x000fe40000000f00 */
[----:B------:R-:W-:Y:S02]  /*f2f0*/  MOV R244, 0xffffffff ;  /* 0xffffffff00f47802 */ /* 0x000fe40000000f00 */
[----:B------:R-:W-:Y:S02]  /*f300*/  MOV R64, 0xf320 ;  /* 0x0000f32000407802 */ /* 0x000fe40000000f00 */
[----:B------:R-:W-:Y:S05]  /*f310*/  CALL.REL.NOINC `($__internal_134_$__cuda_sm70_shflsync_up) ;  /* 0x000014c000007944 */ /* 0x000fea0003c00000 */
[----:B-1----:R-:W-:Y:S01]  /*f320*/  MOV R242, R66 ;  /* 0x0000004200f27202 */ /* 0x002fe20000000f00 */
[----:B------:R-:W-:Y:S01]  /*f330*/  HFMA2.MMA R66, -RZ, RZ, 0, 4.76837158203125e-07 ;  /* 0x00000008ff427435 */ /* 0x000fe200000001ff */
[----:B------:R-:W-:Y:S02]  /*f340*/  MOV R65, R69 ;  /* 0x0000004500417202 */ /* 0x000fe40000000f00 */
[----:B------:R-:W-:Y:S02]  /*f350*/  MOV R245, RZ ;  /* 0x000000ff00f57202 */ /* 0x000fe40000000f00 */
[----:B------:R-:W-:-:S02]  /*f360*/  MOV R244, 0xffffffff ;  /* 0xffffffff00f47802 */ /* 0x000fc40000000f00 */
[----:B------:R-:W-:Y:S02]  /*f370*/  MOV R64, 0xf390 ;  /* 0x0000f39000407802 */ /* 0x000fe40000000f00 */
[----:B------:R-:W-:Y:S05]  /*f380*/  CALL.REL.NOINC `($__internal_134_$__cuda_sm70_shflsync_up) ;  /* 0x0000145000007944 */ /* 0x000fea0003c00000 */
        /* <DEDUP_REMOVED lines=19> */
[----:B------:R-:W-:Y:S05]  /*f4c0*/  CALL.REL.NOINC `($__internal_134_$__cuda_sm70_shflsync_up) ;  /* 0x0000131000007944 */ /* 0x000fea0003c00000 */
[----:B-1----:R-:W-:Y:S01]  /*f4d0*/  MOV R67, R66 ;  /* 0x0000004200437202 */ /* 0x002fe20000000f00 */
[----:B------:R-:W-:Y:S01]  /*f4e0*/  HFMA2.MMA R66, -RZ, RZ, 0, 9.5367431640625e-07 ;  /* 0x00000010ff427435 */ /* 0x000fe200000001ff */
[----:B------:R-:W-:-:S02]  /*f4f0*/  MOV R65, R68 ;  /* 0x0000004400417202 */ /* 0x000fc40000000f00 */
[----:B------:R-:W-:Y:S02]  /*f500*/  MOV R245, RZ ;  /* 0x000000ff00f57202 */ /* 0x000fe40000000f00 */
[----:B------:R-:W-:Y:S02]  /*f510*/  MOV R244, 0xffffffff ;  /* 0xffffffff00f47802 */ /* 0x000fe40000000f00 */
[----:B------:R-:W-:Y:S02]  /*f520*/  MOV R64, 0xf540 ;  /* 0x0000f54000407802 */ /* 0x000fe40000000f00 */
[----:B------:R-:W-:Y:S05]  /*f530*/  CALL.REL.NOINC `($__internal_134_$__cuda_sm70_shflsync_up) ;  /* 0x000012a000007944 */ /* 0x000fea0003c00000 */
[----:B-1----:R-:W-:Y:S01]  /*f540*/  MOV R70, R66 ;  /* 0x0000004200467202 */ /* 0x002fe20000000f00 */
[----:B------:R-:W-:Y:S01]  /*f550*/  HFMA2.MMA R66, -RZ, RZ, 0, 9.5367431640625e-07 ;  /* 0x00000010ff427435 */ /* 0x000fe200000001ff */
[----:B------:R-:W-:Y:S02]  /*f560*/  MOV R65, R71 ;  /* 0x0000004700417202 */ /* 0x000fe40000000f00 */
[----:B------:R-:W-:Y:S02]  /*f570*/  MOV R245, RZ ;  /* 0x000000ff00f57202 */ /* 0x000fe40000000f00 */
[----:B------:R-:W-:-:S02]  /*f580*/  MOV R244, 0xffffffff ;  /* 0xffffffff00f47802 */ /* 0x000fc40000000f00 */
[----:B------:R-:W-:Y:S02]  /*f590*/  MOV R64, 0xf5b0 ;  /* 0x0000f5b000407802 */ /* 0x000fe40000000f00 */
[----:B------:R-:W-:Y:S05]  /*f5a0*/  CALL.REL.NOINC `($__internal_134_$__cuda_sm70_shflsync_up) ;  /* 0x0000123000007944 */ /* 0x000fea0003c00000 */
[----:B-1----:R-:W-:Y:S01]  /*f5b0*/  MOV R71, R66 ;  /* 0x0000004200477202 */ /* 0x002fe20000000f00 */
[----:B------:R-:W-:Y:S01]  /*f5c0*/  HFMA2.MMA R66, -RZ, RZ, 0, 9.5367431640625e-07 ;  /* 0x00000010ff427435 */ /* 0x000fe200000001ff */
[----:B------:R-:W-:Y:S02]  /*f5d0*/  MOV R65, R69 ;  /* 0x0000004500417202 */ /* 0x000fe40000000f00 */
[----:B------:R-:W-:Y:S02]  /*f5e0*/  MOV R245, RZ ;  /* 0x000000ff00f57202 */ /* 0x000fe40000000f00 */
[----:B------:R-:W-:Y:S02]  /*f5f0*/  MOV R244, 0xffffffff ;  /* 0xffffffff00f47802 */ /* 0x000fe40000000f00 */
[----:B------:R-:W-:Y:S02]  /*f600*/  MOV R64, 0xf620 ;  /* 0x0000f62000407802 */ /* 0x000fe40000000f00 */
[----:B------:R-:W-:Y:S05]  /*f610*/  CALL.REL.NOINC `($__internal_134_$__cuda_sm70_shflsync_up) ;  /* 0x000011c000007944 */ /* 0x000fea0003c00000 */
[----:B-1----:R-:W-:Y:S05]  /*f620*/  BRA `(.L_x_5656) ;  /* 0xffff753000007947 */ /* 0x002fea000383ffff */
.L_x_5553:
[----:B-1----:R-:W-:Y:S01]  /*f630*/  HFMA2.MMA R66, -RZ, RZ, 0, 5.9604644775390625e-08 ;  /* 0x00000001ff427435 */ /* 0x002fe200000001ff */
[----:B------:R-:W-:Y:S02]  /*f640*/  MOV R65, R69 ;  /* 0x0000004500417202 */ /* 0x000fe40000000f00 */
[----:B------:R-:W-:-:S02]  /*f650*/  MOV R245, RZ ;  /* 0x000000ff00f57202 */ /* 0x000fc40000000f00 */
[----:B------:R-:W-:Y:S02]  /*f660*/  MOV R244, 0xffffffff ;  /* 0xffffffff00f47802 */ /* 0x000fe40000000f00 */
[----:B------:R-:W-:Y:S02]  /*f670*/  MOV R64, 0xf690 ;  /* 0x0000f69000407802 */ /* 0x000fe40000000f00 */
[----:B0-2--5:R-:W-:Y:S05]  /*f680*/  CALL.REL.NOINC `($__internal_134_$__cuda_sm70_shflsync_up) ;  /* 0x0000115000007944 */ /* 0x025fea0003c00000 */
[----:B-1----:R-:W-:Y:S01]  /*f690*/  MOV R67, R66 ;  /* 0x0000004200437202 */ /* 0x002fe20000000f00 */
[----:B------:R-:W-:Y:S01]  /*f6a0*/  HFMA2.MMA R66, -RZ, RZ, 0, 5.9604644775390625e-08 ;  /* 0x00000001ff427435 */ /* 0x000fe200000001ff */
[----:B------:R-:W-:Y:S02]  /*f6b0*/  MOV R65, R68 ;  /* 0x0000004400417202 */ /* 0x000fe40000000f00 */
[----:B------:R-:W-:Y:S02]  /*f6c0*/  MOV R245, RZ ;  /* 0x000000ff00f57202 */ /* 0x000fe40000000f00 */
[----:B------:R-:W-:Y:S02]  /*f6d0*/  MOV R244, 0xffffffff ;  /* 0xffffffff00f47802 */ /* 0x000fe40000000f00 */
[----:B------:R-:W-:-:S02]  /*f6e0*/  MOV R64, 0xf700 ;  /* 0x0000f70000407802 */ /* 0x000fc40000000f00 */
        /* <DEDUP_REMOVED lines=8> */
[----:B-1----:R-:W-:Y:S01]  /*f770*/  MOV R70, R66 ;  /* 0x0000004200467202 */ /* 0x002fe20000000f00 */
[----:B------:R-:W-:Y:S01]  /*f780*/  HFMA2.MMA R66, -RZ, RZ, 0, 5.9604644775390625e-08 ;  /* 0x00000001ff427435 */ /* 0x000fe200000001ff */
[----:B------:R-:W-:Y:S02]  /*f790*/  MOV R65, R241 ;  /* 0x000000f100417202 */ /* 0x000fe40000000f00 */
[----:B------:R-:W-:Y:S02]  /*f7a0*/  MOV R245, RZ ;  /* 0x000000ff00f57202 */ /* 0x000fe40000000f00 */
[----:B------:R-:W-:-:S02]  /*f7b0*/  MOV R244, 0xffffffff ;  /* 0xffffffff00f47802 */ /* 0x000fc40000000f00 */
[----:B------:R-:W-:Y:S02]  /*f7c0*/  MOV R64, 0xf7e0 ;  /* 0x0000f7e000407802 */ /* 0x000fe40000000f00 */
[----:B------:R-:W-:Y:S05]  /*f7d0*/  CALL.REL.NOINC `($__internal_134_$__cuda_sm70_shflsync_up) ;  /* 0x0000100000007944 */ /* 0x000fea0003c00000 */
[----:B-1----:R-:W-:Y:S01]  /*f7e0*/  MOV R241, R66 ;  /* 0x0000004200f17202 */ /* 0x002fe20000000f00 */
[----:B------:R-:W-:Y:S01]  /*f7f0*/  HFMA2.MMA R66, -RZ, RZ, 0, 0 ;  /* 0x00000000ff427435 */ /* 0x000fe200000001ff */
[----:B------:R-:W-:Y:S02]  /*f800*/  MOV R64, R60 ;  /* 0x0000003c00407202 */ /* 0x000fe40000000f00 */
[----:B------:R-:W-:Y:S02]  /*f810*/  MOV R69, R67 ;  /* 0x0000004300457202 */ /* 0x000fe40000000f00 */
[----:B------:R-:W-:Y:S02]  /*f820*/  MOV R71, R70 ;  /* 0x0000004600477202 */ /* 0x000fe40000000f00 */
[----:B------:R-:W-:Y:S02]  /*f830*/  MOV R65, 0xf850 ;  /* 0x0000f85000417802 */ /* 0x000fe40000000f00 */
[----:B------:R-:W-:Y:S05]  /*f840*/  CALL.REL.NOINC `($__internal_133_$__cuda_sm70_shflsync_idx_p) ;  /* 0x00000f0000007944 */ /* 0x000fea0003c00000 */
[----:B-1----:R-:W-:Y:S01]  /*f850*/  MOV R70, R66 ;  /* 0x0000004200467202 */ /* 0x002fe20000000f00 */
[----:B------:R-:W-:Y:S01]  /*f860*/  HFMA2.MMA R66, -RZ, RZ, 0, 0 ;  /* 0x00000000ff427435 */ /* 0x000fe200000001ff */
[----:B------:R-:W-:-:S02]  /*f870*/  MOV R64, R61 ;  /* 0x0000003d00407202 */ /* 0x000fc40000000f00 */
[----:B------:R-:W-:-:S03]  /*f880*/  MOV R65, 0xf8a0 ;  /* 0x0000f8a000417802 */ /* 0x000fc60000000f00 */
[----:B0-2---:R-:W-:Y:S05]  /*f890*/  CALL.REL.NOINC `($__internal_133_$__cuda_sm70_shflsync_idx_p) ;  /* 0x00000eb000007944 */ /* 0x005fea0003c00000 */
[----:B-1----:R-:W-:Y:S01]  /*f8a0*/  MOV R242, R66 ;  /* 0x0000004200f27202 */ /* 0x002fe20000000f00 */
[----:B------:R-:W-:Y:S01]  /*f8b0*/  HFMA2.MMA R66, -RZ, RZ, 0, 0 ;  /* 0x00000000ff427435 */ /* 0x000fe200000001ff */
[----:B------:R-:W-:Y:S02]  /*f8c0*/  MOV R64, R62 ;  /* 0x0000003e00407202 */ /* 0x000fe40000000f00 */
        /* <DEDUP_REMOVED lines=8> */
[----:B0-2---:R-:W-:Y:S05]  /*f950*/  BRA `(.L_x_5657) ;  /* 0xffff74c000007947 */ /* 0x005fea000383ffff */
.L_x_5556:
[----:B------:R-:W-:Y:S01]  /*f960*/  HFMA2.MMA R66, -RZ, RZ, 0, 5.9604644775390625e-08 ;  /* 0x00000001ff427435 */ /* 0x000fe200000001ff */
[----:B------:R-:W-:-:S02]  /*f970*/  MOV R243, R71 ;  /* 0x0000004700f37202 */ /* 0x000fc40000000f00 */
[----:B------:R-:W-:Y:S02]  /*f980*/  MOV R242, 0x1f ;  /* 0x0000001f00f27802 */ /* 0x000fe40000000f00 */
[----:B------:R-:W-:Y:S02]  /*f990*/  MOV R65, 0xffffffff ;  /* 0xffffffff00417802 */ /* 0x000fe40000000f00 */
[----:B------:R-:W-:Y:S02]  /*f9a0*/  MOV R64, 0xf9c0 ;  /* 0x0000f9c000407802 */ /* 0x000fe40000000f00 */
[----:B------:R-:W-:Y:S05]  /*f9b0*/  CALL.REL.NOINC `($__internal_132_$__cuda_sm70_shflsync_down) ;  /* 0x00000d5000007944 */ /* 0x000fea0003c00000 */
[----:B-1----:R-:W-:Y:S01]  /*f9c0*/  MOV R70, R66 ;  /* 0x0000004200467202 */ /* 0x002fe20000000f00 */
[----:B------:R-:W-:Y:S05]  /*f9d0*/  BRA `(.L_x_5658) ;  /* 0xffff876000007947 */ /* 0x000fea000383ffff */
.L_x_5557:
[----:B------:R-:W-:Y:S01]  /*f9e0*/  HFMA2.MMA R66, -RZ, RZ, 0, 5.9604644775390625e-08 ;  /* 0x00000001ff427435 */ /* 0x000fe200000001ff */
[----:B------:R-:W-:Y:S02]  /*f9f0*/  MOV R243, R69 ;  /* 0x0000004500f37202 */ /* 0x000fe40000000f00 */
[----:B------:R-:W-:Y:S02]  /*fa00*/  MOV R242, 0x1f ;  /* 0x0000001f00f27802 */ /* 0x000fe40000000f00 */
[----:B------:R-:W-:-:S02]  /*fa10*/  MOV R65, 0xffffffff ;  /* 0xffffffff00417802 */ /* 0x000fc40000000f00 */
[----:B------:R-:W-:Y:S02]  /*fa20*/  MOV R64, 0xfa40 ;  /* 0x0000fa4000407802 */ /* 0x000fe40000000f00 */
[----:B01----:R-:W-:Y:S05]  /*fa30*/  CALL.REL.NOINC `($__internal_132_$__cuda_sm70_shflsync_down) ;  /* 0x00000cd000007944 */ /* 0x003fea0003c00000 */
[----:B-1----:R-:W-:Y:S01]  /*fa40*/  MOV R69, R66 ;  /* 0x0000004200457202 */ /* 0x002fe20000000f00 */
[----:B------:R-:W-:Y:S01]  /*fa50*/  HFMA2.MMA R66, -RZ, RZ, 0, 5.9604644775390625e-08 ;  /* 0x00000001ff427435 */ /* 0x000fe200000001ff */
[----:B------:R-:W-:Y:S02]  /*fa60*/  MOV R243, R68 ;  /* 0x0000004400f37202 */ /* 0x000fe40000000f00 */
[----:B------:R-:W-:Y:S02]  /*fa70*/  MOV R242, 0x1f ;  /* 0x0000001f00f27802 */ /* 0x000fe40000000f00 */
[----:B------:R-:W-:Y:S02]  /*fa80*/  MOV R65, 0xffffffff ;  /* 0xffffffff00417802 */ /* 0x000fe40000000f00 */
[----:B------:R-:W-:Y:S02]  /*fa90*/  MOV R64, 0xfab0 ;  /* 0x0000fab000407802 */ /* 0x000fe40000000f00 */
[----:B------:R-:W-:Y:S05]  /*faa0*/  CALL.REL.NOINC `($__internal_132_$__cuda_sm70_shflsync_down) ;  /* 0x00000c6000007944 */ /* 0x000fea0003c00000 */
[----:B-1----:R-:W-:Y:S01]  /*fab0*/  MOV R121, R66 ;  /* 0x0000004200797202 */ /* 0x002fe20000000f00 */
[----:B------:R-:W-:Y:S01]  /*fac0*/  HFMA2.MMA R66, -RZ, RZ, 0, 5.9604644775390625e-08 ;  /* 0x00000001ff427435 */ /* 0x000fe200000001ff */
[----:B------:R-:W-:-:S02]  /*fad0*/  MOV R243, R67 ;  /* 0x0000004300f37202 */ /* 0x000fc40000000f00 */
[----:B------:R-:W-:Y:S02]  /*fae0*/  MOV R242, 0x1f ;  /* 0x0000001f00f27802 */ /* 0x000fe40000000f00 */
[----:B------:R-:W-:Y:S02]  /*faf0*/  MOV R65, 0xffffffff ;  /* 0xffffffff00417802 */ /* 0x000fe40000000f00 */
[----:B------:R-:W-:Y:S02]  /*fb00*/  MOV R64, 0xfb20 ;  /* 0x0000fb2000407802 */ /* 0x000fe40000000f00 */
[----:B------:R-:W-:Y:S05]  /*fb10*/  CALL.REL.NOINC `($__internal_132_$__cuda_sm70_shflsync_down) ;  /* 0x00000bf000007944 */ /* 0x000fea0003c00000 */
[----:B-1----:R-:W-:Y:S05]  /*fb20*/  BRA `(.L_x_5659) ;  /* 0xffff865000007947 */ /* 0x002fea000383ffff */
.L_x_5560:
[----:B0-----:R-:W-:Y:S01]  /*fb30*/  HFMA2.MMA R66, -RZ, RZ, 0, 1.1920928955078125e-07 ;  /* 0x00000002ff427435 */ /* 0x001fe200000001ff */
[----:B------:R-:W-:Y:S02]  /*fb40*/  MOV R243, R71 ;  /* 0x0000004700f37202 */ /* 0x000fe40000000f00 */
[----:B------:R-:W-:Y:S02]  /*fb50*/  MOV R242, 0x1f ;  /* 0x0000001f00f27802 */ /* 0x000fe40000000f00 */
[----:B------:R-:W-:Y:S02]  /*fb60*/  MOV R65, 0xffffffff ;  /* 0xffffffff00417802 */ /* 0x000fe40000000f00 */
[----:B------:R-:W-:-:S02]  /*fb70*/  MOV R64, 0xfb90 ;  /* 0x0000fb9000407802 */ /* 0x000fc40000000f00 */
[----:B-1234-:R-:W-:Y:S05]  /*fb80*/  CALL.REL.NOINC `($__internal_132_$__cuda_sm70_shflsync_down) ;  /* 0x00000b8000007944 */ /* 0x01efea0003c00000 */
[----:B-1----:R-:W-:Y:S01]  /*fb90*/  MOV R69, R66 ;  /* 0x0000004200457202 */ /* 0x002fe20000000f00 */
[----:B------:R-:W-:Y:S01]  /*fba0*/  HFMA2.MMA R66, -RZ, RZ, 0, 1.1920928955078125e-07 ;  /* 0x00000002ff427435 */ /* 0x000fe200000001ff */
[----:B------:R-:W-:-:S02]  /*fbb0*/  MOV R243, R241 ;  /* 0x000000f100f37202 */ /* 0x000fc40000000f00 */
[----:B------:R-:W-:Y:S02]  /*fbc0*/  MOV R242, 0x1f ;  /* 0x0000001f00f27802 */ /* 0x000fe40000000f00 */
[----:B------:R-:W-:Y:S02]  /*fbd0*/  MOV R65, 0xffffffff ;  /* 0xffffffff00417802 */ /* 0x000fe40000000f00 */
[----:B------:R-:W-:Y:S02]  /*fbe0*/  MOV R64, 0xfc00 ;  /* 0x0000fc0000407802 */ /* 0x000fe40000000f00 */
[----:B------:R-:W-:Y:S05]  /*fbf0*/  CALL.REL.NOINC `($__internal_132_$__cuda_sm70_shflsync_down) ;  /* 0x00000b1000007944 */ /* 0x000fea0003c00000 */
[----:B-1----:R-:W-:Y:S01]  /*fc00*/  MOV R70, R66 ;  /* 0x0000004200467202 */ /* 0x002fe20000000f00 */
[----:B------:R-:W-:Y:S01]  /*fc10*/  HFMA2.MMA R66, -RZ, RZ, 0, 1.1920928955078125e-07 ;  /* 0x00000002ff427435 */ /* 0x000fe200000001ff */
[----:B------:R-:W-:Y:S02]  /*fc20*/  MOV R243, R68 ;  /* 0x0000004400f37202 */ /* 0x000fe40000000f00 */
[----:B------:R-:W-:Y:S02]  /*fc30*/  MOV R242, 0x1f ;  /* 0x0000001f00f27802 */ /* 0x000fe40000000f00 */
[----:B------:R-:W-:-:S02]  /*fc40*/  MOV R65, 0xffffffff ;  /* 0xffffffff00417802 */ /* 0x000fc40000000f00 */
[----:B------:R-:W-:Y:S02]  /*fc50*/  MOV R64, 0xfc70 ;  /* 0x0000fc7000407802 */ /* 0x000fe40000000f00 */
[----:B------:R-:W-:Y:S05]  /*fc60*/  CALL.REL.NOINC `($__internal_132_$__cuda_sm70_shflsync_down) ;  /* 0x00000aa000007944 */ /* 0x000fea0003c00000 */
[----:B-1----:R-:W-:Y:S01]  /*fc70*/  MOV R121, R66 ;  /* 0x0000004200797202 */ /* 0x002fe20000000f00 */
[----:B------:R-:W-:Y:S01]  /*fc80*/  HFMA2.MMA R66, -RZ, RZ, 0, 1.1920928955078125e-07 ;  /* 0x00000002ff427435 */ /* 0x000fe200000001ff */
[----:B------:R-:W-:Y:S02]  /*fc90*/  MOV R243, R67 ;  /* 0x0000004300f37202 */ /* 0x000fe40000000f00 */
[----:B------:R-:W-:Y:S02]  /*fca0*/  MOV R242, 0x1f ;  /* 0x0000001f00f27802 */ /* 0x000fe40000000f00 */
[----:B------:R-:W-:Y:S02]  /*fcb0*/  MOV R65, 0xffffffff ;  /* 0xffffffff00417802 */ /* 0x000fe40000000f00 */
[----:B------:R-:W-:Y:S02]  /*fcc0*/  MOV R64, 0xfce0 ;  /* 0x0000fce000407802 */ /* 0x000fe40000000f00 */
[----:B------:R-:W-:Y:S05]  /*fcd0*/  CALL.REL.NOINC `($__internal_132_$__cuda_sm70_shflsync_down) ;  /* 0x00000a3000007944 */ /* 0x000fea0003c00000 */
[----:B-1----:R-:W-:Y:S05]  /*fce0*/  BRA `(.L_x_5660) ;  /* 0xffff85d000007947 */ /* 0x002fea000383ffff */
.L_x_5563:
[----:B0-----:R-:W-:Y:S01]  /*fcf0*/  HFMA2.MMA R66, -RZ, RZ, 0, 2.384185791015625e-07 ;  /* 0x00000004ff427435 */ /* 0x001fe200000001ff */
[----:B------:R-:W-:Y:S02]  /*fd00*/  MOV R243, R71 ;  /* 0x0000004700f37202 */ /* 0x000fe40000000f00 */
[----:B------:R-:W-:-:S02]  /*fd10*/  MOV R242, 0x1f ;  /* 0x0000001f00f27802 */ /* 0x000fc40000000f00 */
[----:B------:R-:W-:Y:S02]  /*fd20*/  MOV R65, 0xffffffff ;  /* 0xffffffff00417802 */ /* 0x000fe40000000f00 */
[----:B------:R-:W-:Y:S02]  /*fd30*/  MOV R64, 0xfd50 ;  /* 0x0000fd5000407802 */ /* 0x000fe40000000f00 */
[----:B-1234-:R-:W-:Y:S05]  /*fd40*/  CALL.REL.NOINC `($__internal_132_$__cuda_sm70_shflsync_down) ;  /* 0x000009c000007944 */ /* 0x01efea0003c00000 */
[----:B-1----:R-:W-:Y:S01]  /*fd50*/  MOV R69, R66 ;  /* 0x0000004200457202 */ /* 0x002fe20000000f00 */
[----:B------:R-:W-:Y:S05]  /*fd60*/  BRA `(.L_x_5661) ;  /* 0xffff866000007947 */ /* 0x000fea000383ffff */
.L_x_5564:
[----:B0-----:R-:W-:Y:S01]  /*fd70*/  HFMA2.MMA R66, -RZ, RZ, 0, 2.384185791015625e-07 ;  /* 0x00000004ff427435 */ /* 0x001fe200000001ff */
[----:B------:R-:W-:Y:S02]  /*fd80*/  MOV R243, R241 ;  /* 0x000000f100f37202 */ /* 0x000fe40000000f00 */
[----:B------:R-:W-:Y:S02]  /*fd90*/  MOV R242, 0x1f ;  /* 0x0000001f00f27802 */ /* 0x000fe40000000f00 */
[----:B------:R-:W-:Y:S02]  /*fda0*/  MOV R65, 0xffffffff ;  /* 0xffffffff00417802 */ /* 0x000fe40000000f00 */
[----:B------:R-:W-:-:S02]  /*fdb0*/  MOV R64, 0xfdd0 ;  /* 0x0000fdd000407802 */ /* 0x000fc40000000f00 */
[----:B-1234-:R-:W-:Y:S05]  /*fdc0*/  CALL.REL.NOINC `($__internal_132_$__cuda_sm70_shflsync_down) ;  /* 0x0000094000007944 */ /* 0x01efea0003c00000 */
[----:B-1----:R-:W-:Y:S01]  /*fdd0*/  MOV R70, R66 ;  /* 0x0000004200467202 */ /* 0x002fe20000000f00 */
[----:B------:R-:W-:Y:S01]  /*fde0*/  HFMA2.MMA R66, -RZ, RZ, 0, 2.384185791015625e-07 ;  /* 0x00000004ff427435 */ /* 0x000fe200000001ff */
[----:B------:R-:W-:-:S02]  /*fdf0*/  MOV R243, R68 ;  /* 0x0000004400f37202 */ /* 0x000fc40000000f00 */
[----:B------:R-:W-:Y:S02]  /*fe00*/  MOV R242, 0x1f ;  /* 0x0000001f00f27802 */ /* 0x000fe40000000f00 */
[----:B------:R-:W-:Y:S02]  /*fe10*/  MOV R65, 0xffffffff ;  /* 0xffffffff00417802 */ /* 0x000fe40000000f00 */
[----:B------:R-:W-:Y:S02]  /*fe20*/  MOV R64, 0xfe40 ;  /* 0x0000fe4000407802 */ /* 0x000fe40000000f00 */
[----:B------:R-:W-:Y:S05]  /*fe30*/  CALL.REL.NOINC `($__internal_132_$__cuda_sm70_shflsync_down) ;  /* 0x000008d000007944 */ /* 0x000fea0003c00000 */
[----:B-1----:R-:W-:Y:S01]  /*fe40*/  MOV R121, R66 ;  /* 0x0000004200797202 */ /* 0x002fe20000000f00 */
[----:B------:R-:W-:Y:S01]  /*fe50*/  HFMA2.MMA R66, -RZ, RZ, 0, 2.384185791015625e-07 ;  /* 0x00000004ff427435 */ /* 0x000fe200000001ff */
[----:B------:R-:W-:Y:S02]  /*fe60*/  MOV R243, R67 ;  /* 0x0000004300f37202 */ /* 0x000fe40000000f00 */
[----:B------:R-:W-:Y:S02]  /*fe70*/  MOV R242, 0x1f ;  /* 0x0000001f00f27802 */ /* 0x000fe40000000f00 */
[----:B------:R-:W-:-:S02]  /*fe80*/  MOV R65, 0xffffffff ;  /* 0xffffffff00417802 */ /* 0x000fc40000000f00 */
[----:B------:R-:W-:Y:S02]  /*fe90*/  MOV R64, 0xfeb0 ;  /* 0x0000feb000407802 */ /* 0x000fe40000000f00 */
[----:B------:R-:W-:Y:S05]  /*fea0*/  CALL.REL.NOINC `($__internal_132_$__cuda_sm70_shflsync_down) ;  /* 0x0000086000007944 */ /* 0x000fea0003c00000 */
[----:B-1----:R-:W-:Y:S05]  /*feb0*/  BRA `(.L_x_5662) ;  /* 0xffff855000007947 */ /* 0x002fea000383ffff */
.L_x_5567:
[----:B0-----:R-:W-:Y:S01]  /*fec0*/  HFMA2.MMA R66, -RZ, RZ, 0, 4.76837158203125e-07 ;  /* 0x00000008ff427435 */ /* 0x001fe200000001ff */
[----:B------:R-:W-:Y:S02]  /*fed0*/  MOV R243, R71 ;  /* 0x0000004700f37202 */ /* 0x000fe40000000f00 */
[----:B------:R-:W-:Y:S02]  /*fee0*/  MOV R242, 0x1f ;  /* 0x0000001f00f27802 */ /* 0x000fe40000000f00 */
[----:B------:R-:W-:Y:S02]  /*fef0*/  MOV R65, 0xffffffff ;  /* 0xffffffff00417802 */ /* 0x000fe40000000f00 */
[----:B------:R-:W-:Y:S02]  /*ff00*/  MOV R64, 0xff20 ;  /* 0x0000ff2000407802 */ /* 0x000fe40000000f00 */
[----:B-1234-:R-:W-:Y:S05]  /*ff10*/  CALL.REL.NOINC `($__internal_132_$__cuda_sm70_shflsync_down) ;  /* 0x000007f000007944 */ /* 0x01efea0003c00000 */
[----:B-1----:R-:W-:Y:S01]  /*ff20*/  MOV R69, R66 ;  /* 0x0000004200457202 */ /* 0x002fe20000000f00 */
[----:B------:R-:W-:Y:S01]  /*ff30*/  HFMA2.MMA R66, -RZ, RZ, 0, 4.76837158203125e-07 ;  /* 0x00000008ff427435 */ /* 0x000fe200000001ff */
[----:B------:R-:W-:Y:S02]  /*ff40*/  MOV R243, R241 ;  /* 0x000000f100f37202 */ /* 0x000fe40000000f00 */
[----:B------:R-:W-:-:S02]  /*ff50*/  MOV R242, 0x1f ;  /* 0x0000001f00f27802 */ /* 0x000fc40000000f00 */
[----:B------:R-:W-:Y:S02]  /*ff60*/  MOV R65, 0xffffffff ;  /* 0xffffffff00417802 */ /* 0x000fe40000000f00 */
[----:B------:R-:W-:Y:S02]  /*ff70*/  MOV R64, 0xff90 ;  /* 0x0000ff9000407802 */ /* 0x000fe40000000f00 */
[----:B------:R-:W-:Y:S05]  /*ff80*/  CALL.REL.NOINC `($__internal_132_$__cuda_sm70_shflsync_down) ;  /* 0x0000078000007944 */ /* 0x000fea0003c00000 */
[----:B-1----:R-:W-:Y:S01]  /*ff90*/  MOV R70, R66 ;  /* 0x0000004200467202 */ /* 0x002fe20000000f00 */
[----:B------:R-:W-:Y:S01]  /*ffa0*/  HFMA2.MMA R66, -RZ, RZ, 0, 4.76837158203125e-07 ;  /* 0x00000008ff427435 */ /* 0x000fe200000001ff */
[----:B------:R-:W-:Y:S02]  /*ffb0*/  MOV R243, R68 ;  /* 0x0000004400f37202 */ /* 0x000fe40000000f00 */
[----:B------:R-:W-:Y:S02]  /*ffc0*/  MOV R242, 0x1f ;  /* 0x0000001f00f27802 */ /* 0x000fe40000000f00 */
[----:B------:R-:W-:Y:S02]  /*ffd0*/  MOV R65, 0xffffffff ;  /* 0xffffffff00417802 */ /* 0x000fe40000000f00 */
[----:B------:R-:W-:-:S02]  /*ffe0*/  MOV R64, 0x10000 ;  /* 0x0001000000407802 */ /* 0x000fc40000000f00 */
[----:B------:R-:W-:Y:S05]  /*fff0*/  CALL.REL.NOINC `($__internal_132_$__cuda_sm70_shflsync_down) ;  /* 0x0000071000007944 */ /* 0x000fea0003c00000 */
[----:B-1----:R-:W-:Y:S01]  /*10000*/  MOV R121, R66 ;  /* 0x0000004200797202 */ /* 0x002fe20000000f00 */
[----:B------:R-:W-:Y:S01]  /*10010*/  HFMA2.MMA R66, -RZ, RZ, 0, 4.76837158203125e-07 ;  /* 0x00000008ff427435 */ /* 0x000fe200000001ff */
[----:B------:R-:W-:-:S02]  /*10020*/  MOV R243, R67 ;  /* 0x0000004300f37202 */ /* 0x000fc40000000f00 */
[----:B------:R-:W-:Y:S02]  /*10030*/  MOV R242, 0x1f ;  /* 0x0000001f00f27802 */ /* 0x000fe40000000f00 */
[----:B------:R-:W-:Y:S02]  /*10040*/  MOV R65, 0xffffffff ;  /* 0xffffffff00417802 */ /* 0x000fe40000000f00 */
[----:B------:R-:W-:Y:S02]  /*10050*/  MOV R64, 0x10070 ;  /* 0x0001007000407802 */ /* 0x000fe40000000f00 */
[----:B------:R-:W-:Y:S05]  /*10060*/  CALL.REL.NOINC `($__internal_132_$__cuda_sm70_shflsync_down) ;  /* 0x000006a000007944 */ /* 0x000fea0003c00000 */
[----:B-1----:R-:W-:Y:S05]  /*10070*/  BRA `(.L_x_5663) ;  /* 0xffff84d000007947 */ /* 0x002fea000383ffff */
.L_x_5570:
[----:B0-----:R-:W-:Y:S01]  /*10080*/  HFMA2.MMA R66, -RZ, RZ, 0, 9.5367431640625e-07 ;  /* 0x00000010ff427435 */ /* 0x001fe200000001ff */
[----:B------:R-:W-:Y:S02]  /*10090*/  MOV R243, R71 ;  /* 0x0000004700f37202 */ /* 0x000fe40000000f00 */
[----:B------:R-:W-:Y:S02]  /*100a0*/  MOV R242, 0x1f ;  /* 0x0000001f00f27802 */ /* 0x000fe40000000f00 */
[----:B------:R-:W-:Y:S02]  /*100b0*/  MOV R65, 0xffffffff ;  /* 0xffffffff00417802 */ /* 0x000fe40000000f00 */
[----:B------:R-:W-:-:S02]  /*100c0*/  MOV R64, 0x100e0 ;  /* 0x000100e000407802 */ /* 0x000fc40000000f00 */
[----:B-1234-:R-:W-:Y:S05]  /*100d0*/  CALL.REL.NOINC `($__internal_132_$__cuda_sm70_shflsync_down) ;  /* 0x0000063000007944 */ /* 0x01efea0003c00000 */
[----:B-1----:R-:W-:Y:S01]  /*100e0*/  MOV R69, R66 ;  /* 0x0000004200457202 */ /* 0x002fe20000000f00 */
[----:B------:R-:W-:Y:S05]  /*100f0*/  BRA `(.L_x_5664) ;  /* 0xffff856000007947 */ /* 0x000fea000383ffff */
.L_x_5571:
[----:B0-----:R-:W-:Y:S01]  /*10100*/  HFMA2.MMA R66, -RZ, RZ, 0, 9.5367431640625e-07 ;  /* 0x00000010ff427435 */ /* 0x001fe200000001ff */
[----:B------:R-:W-:-:S02]  /*10110*/  MOV R243, R241 ;  /* 0x000000f100f37202 */ /* 0x000fc40000000f00 */
[----:B------:R-:W-:Y:S02]  /*10120*/  MOV R242, 0x1f ;  /* 0x0000001f00f27802 */ /* 0x000fe40000000f00 */
[----:B------:R-:W-:Y:S02]  /*10130*/  MOV R65, 0xffffffff ;  /* 0xffffffff00417802 */ /* 0x000fe40000000f00 */
[----:B------:R-:W-:Y:S02]  /*10140*/  MOV R64, 0x10160 ;  /* 0x0001016000407802 */ /* 0x000fe40000000f00 */
[----:B-1234-:R-:W-:Y:S05]  /*10150*/  CALL.REL.NOINC `($__internal_132_$__cuda_sm70_shflsync_down) ;  /* 0x000005b000007944 */ /* 0x01efea0003c00000 */
[----:B-1----:R-:W-:Y:S01]  /*10160*/  MOV R70, R66 ;  /* 0x0000004200467202 */ /* 0x002fe20000000f00 */
[----:B------:R-:W-:Y:S01]  /*10170*/  HFMA2.MMA R66, -RZ, RZ, 0, 9.5367431640625e-07 ;  /* 0x00000010ff427435 */ /* 0x000fe200000001ff */
[----:B------:R-:W-:Y:S02]  /*10180*/  MOV R243, R68 ;  /* 0x0000004400f37202 */ /* 0x000fe40000000f00 */
[----:B------:R-:W-:Y:S02]  /*10190*/  MOV R242, 0x1f ;  /* 0x0000001f00f27802 */ /* 0x000fe40000000f00 */
[----:B------:R-:W-:-:S02]  /*101a0*/  MOV R65, 0xffffffff ;  /* 0xffffffff00417802 */ /* 0x000fc40000000f00 */
[----:B------:R-:W-:Y:S02]  /*101b0*/  MOV R64, 0x101d0 ;  /* 0x000101d000407802 */ /* 0x000fe40000000f00 */
[----:B------:R-:W-:Y:S05]  /*101c0*/  CALL.REL.NOINC `($__internal_132_$__cuda_sm70_shflsync_down) ;  /* 0x0000054000007944 */ /* 0x000fea0003c00000 */
[----:B-1----:R-:W-:Y:S01]  /*101d0*/  MOV R121, R66 ;  /* 0x0000004200797202 */ /* 0x002fe20000000f00 */
[----:B------:R-:W-:Y:S01]  /*101e0*/  HFMA2.MMA R66, -RZ, RZ, 0, 9.5367431640625e-07 ;  /* 0x00000010ff427435 */ /* 0x000fe200000001ff */
[----:B------:R-:W-:Y:S02]  /*101f0*/  MOV R243, R67 ;  /* 0x0000004300f37202 */ /* 0x000fe40000000f00 */
[----:B------:R-:W-:Y:S02]  /*10200*/  MOV R242, 0x1f ;  /* 0x0000001f00f27802 */ /* 0x000fe40000000f00 */
[----:B------:R-:W-:Y:S02]  /*10210*/  MOV R65, 0xffffffff ;  /* 0xffffffff00417802 */ /* 0x000fe40000000f00 */
[----:B------:R-:W-:Y:S02]  /*10220*/  MOV R64, 0x10240 ;  /* 0x0001024000407802 */ /* 0x000fe40000000f00 */
[----:B------:R-:W-:Y:S05]  /*10230*/  CALL.REL.NOINC `($__internal_132_$__cuda_sm70_shflsync_down) ;  /* 0x000004d000007944 */ /* 0x000fea0003c00000 */
[----:B-1----:R-:W-:Y:S05]  /*10240*/  BRA `(.L_x_5665) ;  /* 0xffff845000007947 */ /* 0x002fea000383ffff */
.L_x_5574:
[----:B0-----:R-:W-:Y:S01]  /*10250*/  HFMA2.MMA R66, -RZ, RZ, 0, 0 ;  /* 0x00000000ff427435 */ /* 0x001fe200000001ff */
[----:B------:R-:W-:Y:S02]  /*10260*/  MOV R64, R71 ;  /* 0x0000004700407202 */ /* 0x000fe40000000f00 */
[----:B------:R-:W-:-:S03]  /*10270*/  MOV R65, 0x10290 ;  /* 0x0001029000417802 */ /* 0x000fc60000000f00 */
[----:B-1234-:R-:W-:Y:S05]  /*10280*/  CALL.REL.NOINC `($__internal_133_$__cuda_sm70_shflsync_idx_p) ;  /* 0x000004c000007944 */ /* 0x01efea0003c00000 */
        /* <DEDUP_REMOVED lines=16> */
[----:B------:R-:W-:Y:S01]  /*10390*/  HFMA2.MMA R66, -RZ, RZ, 0, 5.9604644775390625e-08 ;  /* 0x00000001ff427435 */ /* 0x000fe200000001ff */
[----:B------:R-:W-:-:S02]  /*103a0*/  MOV R243, R71 ;  /* 0x0000004700f37202 */ /* 0x000fc40000000f00 */
[----:B------:R-:W-:Y:S02]  /*103b0*/  MOV R242, 0x1f ;  /* 0x0000001f00f27802 */ /* 0x000fe40000000f00 */
[----:B------:R-:W-:Y:S02]  /*103c0*/  MOV R65, 0xffffffff ;  /* 0xffffffff00417802 */ /* 0x000fe40000000f00 */
[----:B------:R-:W-:Y:S02]  /*103d0*/  MOV R64, 0x103f0 ;  /* 0x000103f000407802 */ /* 0x000fe40000000f00 */
[----:B0-2---:R-:W-:Y:S05]  /*103e0*/  CALL.REL.NOINC `($__internal_132_$__cuda_sm70_shflsync_down) ;  /* 0x0000032000007944 */ /* 0x005fea0003c00000 */
[----:B-1----:R-:W-:Y:S01]  /*103f0*/  MOV R71, R66 ;  /* 0x0000004200477202 */ /* 0x002fe20000000f00 */
[----:B------:R-:W-:Y:S01]  /*10400*/  HFMA2.MMA R66, -RZ, RZ, 0, 5.9604644775390625e-08 ;  /* 0x00000001ff427435 */ /* 0x000fe200000001ff */
[----:B------:R-:W-:Y:S02]  /*10410*/  MOV R243, R241 ;  /* 0x000000f100f37202 */ /* 0x000fe40000000f00 */
[----:B------:R-:W-:Y:S02]  /*10420*/  MOV R242, 0x1f ;  /* 0x0000001f00f27802 */ /* 0x000fe40000000f00 */
[----:B------:R-:W-:-:S02]  /*10430*/  MOV R65, 0xffffffff ;  /* 0xffffffff00417802 */ /* 0x000fc40000000f00 */
[----:B------:R-:W-:Y:S02]  /*10440*/  MOV R64, 0x10460 ;  /* 0x0001046000407802 */ /* 0x000fe40000000f00 */
[----:B------:R-:W-:Y:S05]  /*10450*/  CALL.REL.NOINC `($__internal_132_$__cuda_sm70_shflsync_down) ;  /* 0x000002b000007944 */ /* 0x000fea0003c00000 */
        /* <DEDUP_REMOVED lines=25> */
[----:B------:R-:W-:Y:S05]  /*105f0*/  CALL.REL.NOINC `($__internal_133_$__cuda_sm70_shflsync_idx_p) ;  /* 0x0000015000007944 */ /* 0x000fea0003c00000 */
[----:B-1----:R-:W-:Y:S01]  /*10600*/  MOV R247, R66 ;  /* 0x0000004200f77202 */ /* 0x002fe20000000f00 */
[----:B------:R-:W-:Y:S01]  /*10610*/  HFMA2.MMA R66, -RZ, RZ, 0, 0 ;  /* 0x00000000ff427435 */ /* 0x000fe200000001ff */
[----:B------:R-:W-:Y:S02]  /*10620*/  MOV R64, R61 ;  /* 0x0000003d00407202 */ /* 0x000fe40000000f00 */
[----:B------:R-:W-:-:S03]  /*10630*/  MOV R65, 0x10650 ;  /* 0x0001065000417802 */ /* 0x000fc60000000f00 */
[----:B0-2---:R-:W-:Y:S05]  /*10640*/  CALL.REL.NOINC `($__internal_133_$__cuda_sm70_shflsync_idx_p) ;  /* 0x0000010000007944 */ /* 0x005fea0003c00000 */
        /* <DEDUP_REMOVED lines=12> */
        .weak           $__internal_132_$__cuda_sm70_shflsync_down
        .type           $__internal_132_$__cuda_sm70_shflsync_down,@function
        .size           $__internal_132_$__cuda_sm70_shflsync_down,($__internal_133_$__cuda_sm70_shflsync_idx_p - $__internal_132_$__cuda_sm70_shflsync_down)
$__internal_132_$__cuda_sm70_shflsync_down:
[----:B------:R-:W-:Y:S04]  /*10710*/  WARPSYNC R65 ;  /* 0x0000004100007348 */ /* 0x000fe80003800000 */
[----:B------:R0:W1:Y:S02]  /*10720*/  SHFL.DOWN PT, R66, R243, R66, R242 ;  /* 0x08000042f3427389 */ /* 0x00006400000e00f2 */
[----:B0-----:R-:W-:-:S06]  /*10730*/  HFMA2.MMA R65, -RZ, RZ, 0, 0 ;  /* 0x00000000ff417435 */ /* 0x001fcc00000001ff */
[----:B------:R-:W-:Y:S05]  /*10740*/  RET.REL.NODEC R64 `(_Z25selective_scan_bwd_kernelI32Selective_Scan_bwd_kernel_traitsILi64ELi16ELb0ELb1ELb1ELb0ELb0EN3c104HalfENS1_7complexIfEEEEv12SSMParamsBwd) ;  /* 0xfffef8b040007950 */ /* 0x000fea0003c3ffff */
        .weak           $__internal_133_$__cuda_sm70_shflsync_idx_p
        .type           $__internal_133_$__cuda_sm70_shflsync_idx_p,@function
        .size           $__internal_133_$__cuda_sm70_shflsync_idx_p,($__internal_134_$__cuda_sm70_shflsync_up - $__internal_133_$__cuda_sm70_shflsync_idx_p)
$__internal_133_$__cuda_sm70_shflsync_idx_p:
        /* <DEDUP_REMOVED lines=8> */
[----:B------:R-:W-:Y:S05]  /*107d0*/  RET.REL.NODEC R64 `(_Z25selective_scan_bwd_kernelI32Selective_Scan_bwd_kernel_traitsILi64ELi16ELb0ELb1ELb1ELb0ELb0EN3c104HalfENS1_7complexIfEEEEv12SSMParamsBwd) ;  /* 0xfffef82040007950 */ /* 0x000fea0003c3ffff */
        .weak           $__internal_134_$__cuda_sm70_shflsync_up
        .type           $__internal_134_$__cuda_sm70_shflsync_up,@function
        .size           $__internal_134_$__cuda_sm70_shflsync_up,(.L_x_14566 - $__internal_134_$__cuda_sm70_shflsync_up)
$__internal_134_$__cuda_sm70_shflsync_up:
[----:B------:R-:W-:Y:S04]  /*107e0*/  WARPSYNC R244 ;  /* 0x000000f400007348 */ /* 0x000fe80003800000 */
[----:B------:R0:W1:Y:S02]  /*107f0*/  SHFL.UP PT, R66, R65, R66, R245 ;  /* 0x0400004241427389 */ /* 0x00006400000e00f5 */
[----:B0-----:R-:W-:-:S04]  /*10800*/  MOV R65, 0x0 ;  /* 0x0000000000417802 */ /* 0x001fc80000000f00 */
[----:B------:R-:W-:Y:S05]  /*10810*/  RET.REL.NODEC R64 `(_Z25selective_scan_bwd_kernelI32Selective_Scan_bwd_kernel_traitsILi64ELi16ELb0ELb1ELb1ELb0ELb0EN3c104HalfENS1_7complexIfEEEEv12SSMParamsBwd) ;  /* 0xfffef7e040007950 */ /* 0x000fea0003c3ffff */
.L_x_5667:
        /* <DEDUP_REMOVED lines=14> */
.L_x_14566:


//--------------------- .text._Z25selective_scan_bwd_kernelI32Selective_Scan_bwd_kernel_traitsILi64ELi16ELb0ELb1ELb1ELb0ELb1EN3c104HalfENS1_7complexIfEEEEv12SSMParamsBwd --------------------------
	.section	.text._Z25selective_scan_bwd_kernelI32Selective_Scan_bwd_kernel_traitsILi64ELi16ELb0ELb1ELb1ELb0ELb1EN3c104HalfENS1_7complexIfEEEEv12SSMParamsBwd,"ax",@progbits
	.sectioninfo	@"SHI_REGISTERS=255"
	.align	128
        .global         _Z25selective_scan_bwd_kernelI32Selective_Scan_bwd_kernel_traitsILi64ELi16ELb0ELb1ELb1ELb0ELb1EN3c104HalfENS1_7complexIfEEEEv12SSMParamsBwd
        .type           _Z25selective_scan_bwd_kernelI32Selective_Scan_bwd_kernel_traitsILi64ELi16ELb0ELb1ELb1ELb0ELb1EN3c104HalfENS1_7complexIfEEEEv12SSMParamsBwd,@function
        .size           _Z25selective_scan_bwd_kernelI32Selective_Scan_bwd_kernel_traitsILi64ELi16ELb0ELb1ELb1ELb0ELb1EN3c104HalfENS1_7complexIfEEEEv12SSMParamsBwd,(.L_x_14569 - _Z25selective_scan_bwd_kernelI32Selective_Scan_bwd_kernel_traitsILi64ELi16ELb0ELb1ELb1ELb0ELb1EN3c104HalfENS1_7complexIfEEEEv12SSMParamsBwd)
        .other          _Z25selective_scan_bwd_kernelI32Selective_Scan_bwd_kernel_traitsILi64ELi16ELb0ELb1ELb1ELb0ELb1EN3c104HalfENS1_7complexIfEEEEv12SSMParamsBwd,@"STO_CUDA_ENTRY STV_DEFAULT"
_Z25selective_scan_bwd_kernelI32Selective_Scan_bwd_kernel_traitsILi64ELi16ELb0ELb1ELb1ELb0ELb1EN3c104HalfENS1_7complexIfEEEEv12SSMParamsBwd:
.text._Z25selective_scan_bwd_kernelI32Selective_Scan_bwd_kernel_traitsILi64ELi16ELb0ELb1ELb1ELb0ELb1EN3c104HalfENS1_7complexIfEEEEv12SSMParamsBwd:
        /* <DEDUP_REMOVED lines=189> */
.L_x_5780:
        /* <DEDUP_REMOVED lines=135> */
[----:B---3--:R-:W-:Y:S04]  /*1440*/  STS.U16 [R252], R5 ;  /* 0x00000005fc007388 */ /* 0x008fe80000000400 */
[----:B----4-:R1:W-:Y:S02]  /*1450*/  STS.U16 [R251+0x40], R4 ;  /* 0x00004004fb007388 */ /* 0x0103e40000000400 */
        /* <DEDUP_REMOVED lines=45> */
[----:B------:R-:W-:-:S03]  /*1730*/  ISETP.GE.AND P2, PT, R9, UR28, PT ;  /* 0x0000001c09007c0c */ /* 0x000fc6000bf46270 */
[----:B------:R1:W3:Y:S01]  /*1740*/  @!P1 LDG.E.U16 R20, [R2.64+0x40] ;  /* 0x0000402a02149981 */ /* 0x0002e2000c1e1500 */
[----:B------:R-:W-:-:S03]  /*1750*/  ISETP.GE.AND P1, PT, R10, UR28, PT ;  /* 0x0000001c0a007c0c */ /* 0x000fc6000bf26270 */
[----:B------:R1:W4:Y:S01]  /*1760*/  @!P0 LDG.E.U16 R21, [R2.64+0x80] ;  /* 0x0000802a02158981 */ /* 0x000322000c1e1500 */
        /* <DEDUP_REMOVED lines=12> */
[----:B------:R-:W-:Y:S02]  /*1830*/  ISETP.GE.AND P1, PT, R17, UR28, PT ;  /* 0x0000001c11007c0c */ /* 0x000fe4000bf26270 */
        /* <DEDUP_REMOVED lines=122> */
[----:B------:R-:W-:Y:S02]  /*1fe0*/  ULDC UR29, c[0x0][0x174] ;  /* 0x00005d00001d7ab9 */ /* 0x000fe40000000800 */
[----:B------:R-:W-:Y:S02]  /*1ff0*/  UIADD3 UR29, UR6, -UR29, URZ ;  /* 0x8000001d061d7290 */ /* 0x000fe4000fffe03f */
[----:B------:R-:W-:Y:S01]  /*2000*/  UIADD3 UR33, UR33, UR39, URZ ;  /* 0x0000002721217290 */ /* 0x000fe2000fffe03f */
[----:B------:R-:W-:Y:S01]  /*2010*/  MOV R21, UR10 ;  /* 0x0000000a00157c02 */ /* 0x000fe20008000f00 */
[----:B------:R-:W-:Y:S01]  /*2020*/  UIMAD.WIDE.U32 UR8, UR10, UR8, UR34 ;  /* 0x000000080a0872a5 */ /* 0x000fe2000f8e0022 */
[----:B------:R-:W-:Y:S01]  /*2030*/  @!P0 IMAD.WIDE.U32 R4, R43, c[0x0][0x208], R4 ;  /* 0x000082002b048a25 */ /* 0x000fe200078e0004 */
[----:B------:R-:W-:-:S02]  /*2040*/  UIMAD UR34, UR11, UR30, URZ ;  /* 0x0000001e0b2272a4 */ /* 0x000fc4000f8e023f */
[----:B------:R-:W-:Y:S02]  /*2050*/  UIMAD UR29, UR29, -0x400, URZ ;  /* 0xfffffc001d1d78a4 */ /* 0x000fe4000f8e023f */
[----:B------:R-:W-:Y:S01]  /*2060*/  UIMAD.WIDE.U32 UR32, UR10, UR30, UR32 ;  /* 0x0000001e0a2072a5 */ /* 0x000fe2000f8e0020 */
[----:B------:R-:W-:Y:S01]  /*2070*/  @!P0 IMAD.WIDE.U32 R2, R21, c[0x0][0x1f8], R2 ;  /* 0x00007e0015028a25 */ /* 0x000fe200078e0002 */
[----:B------:R-:W-:Y:S01]  /*2080*/  UIMAD UR31, UR10, UR31, UR34 ;  /* 0x0000001f0a1f72a4 */ /* 0x000fe2000f8e0222 */
[C---:B------:R-:W-:Y:S01]  /*2090*/  @!P0 IADD3 R56, P2, R126.reuse, R4, RZ ;  /* 0x000000047e388210 */ /* 0x040fe20007f5e0ff */
[----:B------:R-:W-:Y:S02]  /*20a0*/  USHF.R.S32.HI UR30, URZ, 0x1f, UR29 ;  /* 0x0000001f3f1e7899 */ /* 0x000fe4000801141d */
[----:B------:R-:W-:Y:S01]  /*20b0*/  UIADD3 UR34, UP1, UR29, UR32, URZ ;  /* 0x000000201d227290 */ /* 0x000fe2000ff3e03f */
[----:B------:R-:W-:Y:S02]  /*20c0*/  @!P0 IADD3 R43, P1, R126, R2, RZ ;  /* 0x000000027e2b8210 */ /* 0x000fe40007f3e0ff */
[----:B------:R-:W-:Y:S01]  /*20d0*/  @!P0 IADD3.X R5, R136, UR31, R5, P2, !PT ;  /* 0x0000001f88058c10 */ /* 0x000fe200097fe405 */
[----:B------:R-:W-:Y:S01]  /*20e0*/  UIADD3.X UR32, UR30, UR31, UR33, UP1, !UPT ;  /* 0x0000001f1e207290 */ /* 0x000fe20008ffe421 */
[----:B------:R-:W-:-:S02]  /*20f0*/  LEA R2, P2, R126, c[0x0][0x258], 0x1 ;  /* 0x000096007e027a11 */ /* 0x000fc400078408ff */
[----:B------:R-:W-:Y:S02]  /*2100*/  MOV R59, UR34 ;  /* 0x00000022003b7c02 */ /* 0x000fe40008000f00 */
[----:B------:R-:W-:Y:S02]  /*2110*/  @!P0 IADD3.X R58, R136, UR7, R3, P1, !PT ;  /* 0x00000007883a8c10 */ /* 0x000fe40008ffe403 */
[----:B------:R-:W-:Y:S02]  /*2120*/  LEA.HI.X R3, R126, c[0x0][0x25c], R136, 0x1, P2 ;  /* 0x000097007e037a11 */ /* 0x000fe400010f0c88 */
[----:B------:R-:W-:Y:S02]  /*2130*/  LEA R2, P4, R59, R2, 0x1 ;  /* 0x000000023b027211 */ /* 0x000fe400078808ff */
[----:B------:R-:W-:Y:S02]  /*2140*/  MOV R62, UR32 ;  /* 0x00000020003e7c02 */ /* 0x000fe40008000f00 */
[----:B------:R-:W-:-:S02]  /*2150*/  @!P0 LEA R4, P3, R56, c[0x0][0x258], 0x1 ;  /* 0x0000960038048a11 */ /* 0x000fc400078608ff */
[----:B------:R-:W-:Y:S02]  /*2160*/  LEA.HI.X R3, R59, R3, R62, 0x1, P4 ;  /* 0x000000033b037211 */ /* 0x000fe400020f0c3e */
[----:B------:R-:W-:Y:S02]  /*2170*/  @!P0 LEA.HI.X R5, R56, c[0x0][0x25c], R5, 0x1, P3 ;  /* 0x0000970038058a11 */ /* 0x000fe400018f0c05 */
[----:B------:R-:W-:Y:S01]  /*2180*/  LEA R20, P1, R126, c[0x0][0x268], 0x1 ;  /* 0x00009a007e147a11 */ /* 0x000fe200078208ff */
[----:B------:R-:W-:-:S03]  /*2190*/  UIADD3 UR35, UP0, UR29, UR8, URZ ;  /* 0x000000081d237290 */ /* 0x000fc6000ff1e03f */
[----:B------:R-:W-:Y:S02]  /*21a0*/  LEA.HI.X R21, R126, c[0x0][0x26c], R136, 0x1, P1 ;  /* 0x00009b007e157a11 */ /* 0x000fe400008f0c88 */
[C---:B------:R-:W-:Y:S01]  /*21b0*/  @!P0 LEA R42, P1, R43.reuse, c[0x0][0x268], 0x1 ;  /* 0x00009a002b2a8a11 */ /* 0x040fe200078208ff */
[----:B------:R-:W-:Y:S01]  /*21c0*/  UIADD3.X UR8, UR30, UR7, UR9, UP0, !UPT ;  /* 0x000000071e087290 */ /* 0x000fe200087fe409 */
[----:B------:R-:W-:Y:S02]  /*21d0*/  MOV R57, UR35 ;  /* 0x0000002300397c02 */ /* 0x000fe40008000f00 */
[----:B------:R-:W-:Y:S02]  /*21e0*/  @!P0 LEA.HI.X R43, R43, c[0x0][0x26c], R58, 0x1, P1 ;  /* 0x00009b002b2b8a11 */ /* 0x000fe400008f0c3a */
[----:B------:R-:W-:Y:S02]  /*21f0*/  ISETP.GE.AND P1, PT, R19, UR28, PT ;  /* 0x0000001c13007c0c */ /* 0x000fe4000bf26270 */
[----:B------:R-:W-:-:S02]  /*2200*/  LEA R20, P2, R57, R20, 0x1 ;  /* 0x0000001439147211 */ /* 0x000fc400078408ff */
[----:B------:R-:W-:Y:S01]  /*2210*/  MOV R60, UR8 ;  /* 0x00000008003c7c02 */ /* 0x000fe20008000f00 */
[----:B------:R-:W-:-:S03]  /*2220*/  ULDC.64 UR8, c[0x0][0x2e8] ;  /* 0x0000ba0000087ab9 */ /* 0x000fc60000000a00 */
[----:B------:R-:W-:Y:S02]  /*2230*/  LEA.HI.X R21, R57, R21, R60, 0x1, P2 ;  /* 0x0000001539157211 */ /* 0x000fe400010f0c3c */
[----:B------:R-:W-:Y:S02]  /*2240*/  PRMT R61, RZ, 0x7610, R61 ;  /* 0x00007610ff3d7816 */ /* 0x000fe4000000003d */
        /* <DEDUP_REMOVED lines=45> */
[----:B------:R-:W5:Y:S01]  /*2520*/  @!P1 LDG.E.U16 R51, [R20.64+-0x780] ;  /* 0xfff8802a14339981 */ /* 0x000f62000c1e1500 */
[----:B------:R-:W-:Y:S02]  /*2530*/  ISETP.GE.AND P1, PT, R9, UR28, PT ;  /* 0x0000001c09007c0c */ /* 0x000fe4000bf26270 */
[----:B--2---:R-:W-:Y:S01]  /*2540*/  PRMT R52, RZ, 0x7610, R52 ;  /* 0x00007610ff347816 */ /* 0x004fe20000000034 */
[----:B------:R0:W2:Y:S10]  /*2550*/  @!P0 LDG.E.U16 R57, [R42.64] ;  /* 0x0000002a2a398981 */ /* 0x0000b4000c1e1500 */
[----:B------:R-:W5:Y:S01]  /*2560*/  @!P1 LDG.E.U16 R50, [R20.64+-0x640] ;  /* 0xfff9c02a14329981 */ /* 0x000f62000c1e1500 */
[----:B------:R-:W-:-:S02]  /*2570*/  ISETP.GE.AND P1, PT, R10, UR28, PT ;  /* 0x0000001c0a007c0c */ /* 0x000fc4000bf26270 */
[----:B------:R-:W-:Y:S02]  /*2580*/  PRMT R53, RZ, 0x7610, R53 ;  /* 0x00007610ff357816 */ /* 0x000fe40000000035 */
[----:B------:R-:W-:Y:S02]  /*2590*/  PRMT R44, RZ, 0x7610, R44 ;  /* 0x00007610ff2c7816 */ /* 0x000fe4000000002c */
[----:B------:R-:W-:Y:S02]  /*25a0*/  PRMT R46, RZ, 0x7610, R46 ;  /* 0x00007610ff2e7816 */ /* 0x000fe4000000002e */
[----:B------:R-:W-:Y:S01]  /*25b0*/  PRMT R48, RZ, 0x7610, R48 ;  /* 0x00007610ff307816 */ /* 0x000fe20000000030 */
[----:B------:R-:W5:Y:S04]  /*25c0*/  @!P2 LDG.E.U16 R53, [R20.64+-0x700] ;  /* 0xfff9002a1435a981 */ /* 0x000f68000c1e1500 */
[----:B------:R-:W5:Y:S01]  /*25d0*/  @!P1 LDG.E.U16 R61, [R20.64+-0x600] ;  /* 0xfffa002a143d9981 */ /* 0x000f62000c1e1500 */
[----:B------:R-:W-:-:S02]  /*25e0*/  ISETP.GE.AND P1, PT, R11, UR28, PT ;  /* 0x0000001c0b007c0c */ /* 0x000fc4000bf26270 */
[----:B---3--:R-:W-:Y:S01]  /*25f0*/  PRMT R55, RZ, 0x7610, R55 ;  /* 0x00007610ff377816 */ /* 0x008fe20000000037 */
[----:B------:R-:W3:Y:S01]  /*2600*/  @!P3 LDG.E.U16 R44, [R20.64+-0x7c0] ;  /* 0xfff8402a142cb981 */ /* 0x000ee2000c1e1500 */
[----:B------:R-:W-:Y:S02]  /*2610*/  ISETP.GE.AND P2, PT, R13, UR28, PT ;  /* 0x0000001c0d007c0c */ /* 0x000fe4000bf46270 */
[----:B------:R-:W-:Y:S01]  /*2620*/  ISETP.GE.AND P3, PT, R14, UR28, PT ;  /* 0x0000001c0e007c0c */ /* 0x000fe2000bf66270 */
[----:B------:R-:W5:Y:S01]  /*2630*/  @!P4 LDG.E.U16 R46, [R20.64+-0x740] ;  /* 0xfff8c02a142ec981 */ /* 0x000f62000c1e1500 */
[----:B------:R-:W-:-:S03]  /*2640*/  ISETP.GE.AND P4, PT, R15, UR28, PT ;  /* 0x0000001c0f007c0c */ /* 0x000fc6000bf86270 */
[----:B------:R-:W5:Y:S04]  /*2650*/  @!P5 LDG.E.U16 R48, [R20.64+-0x6c0] ;  /* 0xfff9402a1430d981 */ /* 0x000f68000c1e1500 */
[----:B------:R-:W5:Y:S01]  /*2660*/  @!P1 LDG.E.U16 R52, [R20.64+-0x5c0] ;  /* 0xfffa402a14349981 */ /* 0x000f62000c1e1500 */
[----:B------:R-:W-:Y:S02]  /*2670*/  ISETP.GE.AND P1, PT, R12, UR28, PT ;  /* 0x0000001c0c007c0c */ /* 0x000fe4000bf26270 */
[----:B------:R-:W-:Y:S01]  /*2680*/  ISETP.GE.AND P5, PT, R16, UR28, PT ;  /* 0x0000001c10007c0c */ /* 0x000fe2000bfa6270 */
[----:B------:R-:W5:Y:S01]  /*2690*/  @!P6 LDG.E.U16 R55, [R20.64+-0x680] ;  /* 0xfff9802a1437e981 */ /* 0x000f62000c1e1500 */
[----:B------:R-:W-:Y:S02]  /*26a0*/  ISETP.GE.AND P6, PT, R17, UR28, PT ;  /* 0x0000001c11007c0c */ /* 0x000fe4000bfc6270 */
[----:B0-----:R-:W-:Y:S01]  /*26b0*/  PRMT R43, RZ, 0x7610, R43 ;  /* 0x00007610ff2b7816 */ /* 0x001fe2000000002b */
[----:B------:R-:W5:Y:S01]  /*26c0*/  @!P3 LDG.E.U16 R67, [R20.64+-0x500] ;  /* 0xfffb002a1443b981 */ /* 0x000f62000c1e1500 */
[----:B------:R-:W-:-:S02]  /*26d0*/  PRMT R42, RZ, 0x7610, R42 ;  /* 0x00007610ff2a7816 */ /* 0x000fc4000000002a */
[----:B----4-:R-:W-:-:S03]  /*26e0*/  PRMT R54, RZ, 0x7610, R54 ;  /* 0x00007610ff367816 */ /* 0x010fc60000000036 */
[----:B------:R-:W4:Y:S04]  /*26f0*/  @!P1 LDG.E.U16 R43, [R20.64+-0x580] ;  /* 0xfffa802a142b9981 */ /* 0x000f28000c1e1500 */
[----:B------:R-:W4:Y:S04]  /*2700*/  @!P2 LDG.E.U16 R42, [R20.64+-0x540] ;  /* 0xfffac02a142aa981 */ /* 0x000f28000c1e1500 */
[----:B------:R-:W4:Y:S04]  /*2710*/  @!P4 LDG.E.U16 R54, [R20.64+-0x4c0] ;  /* 0xfffb402a1436c981 */ /* 0x000f28000c1e1500 */
[----:B------:R-:W4:Y:S04]  /*2720*/  @!P5 LDG.E.U16 R69, [R20.64+-0x480] ;  /* 0xfffb802a1445d981 */ /* 0x000f28000c1e1500 */
[----:B------:R-:W4:Y:S01]  /*2730*/  @!P6 LDG.E.U16 R58, [R20.64+-0x440] ;  /* 0xfffbc02a143ae981 */ /* 0x000f22000c1e1500 */
[----:B------:R-:W-:-:S02]  /*2740*/  PRMT R75, RZ, 0x7610, R75 ;  /* 0x00007610ff4b7816 */ /* 0x000fc4000000004b */
[----:B------:R-:W-:Y:S02]  /*2750*/  P2R R76, PR, RZ, 0x2 ;  /* 0x00000002ff4c7803 */ /* 0x000fe40000000000 */
        /* <DEDUP_REMOVED lines=22> */
[----:B----4-:R-:W-:Y:S04]  /*28c0*/  STS.U16 [R234+0x280], R43 ;  /* 0x0002802bea007388 */ /* 0x010fe80000000400 */
[----:B------:R-:W-:Y:S04]  /*28d0*/  STS.U16 [R233+0x2c0], R42 ;  /* 0x0002c02ae9007388 */ /* 0x000fe80000000400 */
[----:B------:R-:W-:Y:S04]  /*28e0*/  STS.U16 [R232+0x300], R67 ;  /* 0x00030043e8007388 */ /* 0x000fe80000000400 */
[----:B------:R-:W-:Y:S04]  /*28f0*/  STS.U16 [R231+0x340], R54 ;  /* 0x00034036e7007388 */ /* 0x000fe80000000400 */
[----:B------:R0:W-:Y:S04]  /*2900*/  STS.U16 [R230+0x380], R69 ;  /* 0x00038045e6007388 */ /* 0x0001e80000000400 */
[----:B------:R-:W-:Y:S01]  /*2910*/  STS.U16 [R229+0x3c0], R58 ;  /* 0x0003c03ae5007388 */ /* 0x000fe20000000400 */
[----:B------:R-:W-:-:S06]  /*2920*/  NOP ;  /* 0x0000000000007918 */ /* 0x000fcc0000000000 */
[----:B------:R-:W1:Y:S04]  /*2930*/  LDS.U16 R20, [R125] ;  /* 0x000000007d147984 */ /* 0x000e680000000400 */
[----:B------:R-:W2:Y:S04]  /*2940*/  LDS.U16 R21, [R125+0x2] ;  /* 0x000002007d157984 */ /* 0x000ea80000000400 */
[----:B------:R-:W-:Y:S04]  /*2950*/  LDS.U16 R46, [R125+0x4] ;  /* 0x000004007d2e7984 */ /* 0x000fe80000000400 */
[----:B------:R-:W3:Y:S04]  /*2960*/  LDS.U16 R48, [R125+0x6] ;  /* 0x000006007d307984 */ /* 0x000ee80000000400 */
[----:B------:R-:W-:Y:S04]  /*2970*/  LDS.U16 R50, [R125+0x8] ;  /* 0x000008007d327984 */ /* 0x000fe80000000400 */
[----:B------:R-:W-:Y:S04]  /*2980*/  LDS.U16 R51, [R125+0xa] ;  /* 0x00000a007d337984 */ /* 0x000fe80000000400 */
[----:B------:R-:W-:Y:S04]  /*2990*/  LDS.U16 R52, [R125+0xc] ;  /* 0x00000c007d347984 */ /* 0x000fe80000000400 */
[----:B------:R-:W4:Y:S04]  /*29a0*/  LDS.U16 R53, [R125+0xe] ;  /* 0x00000e007d357984 */ /* 0x000f280000000400 */
[----:B------:R-:W2:Y:S04]  /*29b0*/  LDS.U16 R54, [R125+0x10] ;  /* 0x000010007d367984 */ /* 0x000ea80000000400 */
[----:B------:R-:W-:Y:S04]  /*29c0*/  LDS.U16 R55, [R125+0x12] ;  /* 0x000012007d377984 */ /* 0x000fe80000000400 */
[----:B------:R-:W-:Y:S04]  /*29d0*/  LDS.U16 R57, [R125+0x14] ;  /* 0x000014007d397984 */ /* 0x000fe80000000400 */
[----:B------:R-:W1:Y:S04]  /*29e0*/  LDS.U16 R58, [R125+0x16] ;  /* 0x000016007d3a7984 */ /* 0x000e680000000400 */
[----:B------:R-:W-:Y:S04]  /*29f0*/  LDS.U16 R60, [R125+0x18] ;  /* 0x000018007d3c7984 */ /* 0x000fe80000000400 */
[----:B------:R-:W1:Y:S04]  /*2a00*/  LDS.U16 R61, [R125+0x1a] ;  /* 0x00001a007d3d7984 */ /* 0x000e680000000400 */
[----:B------:R-:W-:Y:S04]  /*2a10*/  LDS.U16 R62, [R125+0x1c] ;  /* 0x00001c007d3e7984 */ /* 0x000fe80000000400 */
[----:B------:R-:W1:Y:S04]  /*2a20*/  LDS.U16 R67, [R125+0x1e] ;  /* 0x00001e007d437984 */ /* 0x000e680000000400 */
[----:B------:R-:W-:Y:S01]  /*2a30*/  BAR.SYNC.DEFER_BLOCKING 0x0 ;  /* 0x0000000000007b1d */ /* 0x000fe20000010000 */
[----:B0-----:R-:W-:-:S02]  /*2a40*/  PRMT R69, RZ, 0x7610, R69 ;  /* 0x00007610ff457816 */ /* 0x001fc40000000045 */
[----:B------:R-:W-:-:S03]  /*2a50*/  PRMT R44, RZ, 0x7610, R44 ;  /* 0x00007610ff2c7816 */ /* 0x000fc6000000002c */
        /* <DEDUP_REMOVED lines=27> */
[----:B-1----:R-:W-:Y:S02]  /*2c10*/  HADD2.F32 R42, -RZ, R20.H0_H0 ;  /* 0x20000014ff2a7230 */ /* 0x002fe40000004100 */
[----:B--2---:R-:W-:-:S03]  /*2c20*/  HADD2.F32 R43, -RZ, R21.H0_H0 ;  /* 0x20000015ff2b7230 */ /* 0x004fc60000004100 */
[----:B------:R-:W-:Y:S01]  /*2c30*/  FMUL.FTZ R20, R42, -1.4426950216293334961 ;  /* 0xbfb8aa3b2a147820 */ /* 0x000fe20000410000 */
[----:B---3--:R-:W-:Y:S01]  /*2c40*/  HADD2.F32 R48, -RZ, R48.H0_H0 ;  /* 0x20000030ff307230 */ /* 0x008fe20000004100 */
[----:B------:R-:W-:Y:S01]  /*2c50*/  FMUL.FTZ R21, R43, -1.4426950216293334961 ;  /* 0xbfb8aa3b2b157820 */ /* 0x000fe20000410000 */
[----:B------:R-:W-:Y:S02]  /*2c60*/  HADD2.F32 R46, -RZ, R46.H0_H0 ;  /* 0x2000002eff2e7230 */ /* 0x000fe40000004100 */
[----:B----4-:R-:W-:Y:S01]  /*2c70*/  HADD2.F32 R53, -RZ, R53.H0_H0 ;  /* 0x20000035ff357230 */ /* 0x010fe20000004100 */
[----:B------:R-:W1:Y:S01]  /*2c80*/  MUFU.EX2 R20, R20 ;  /* 0x0000001400147308 */ /* 0x000e620000000800 */
[----:B0-----:R-:W-:Y:S01]  /*2c90*/  FMUL.FTZ R2, R48, -1.4426950216293334961 ;  /* 0xbfb8aa3b30027820 */ /* 0x001fe20000410000 */
[----:B------:R-:W-:Y:S01]  /*2ca0*/  HADD2.F32 R54, -RZ, R54.H0_H0 ;  /* 0x20000036ff367230 */ /* 0x000fe20000004100 */
[----:B------:R-:W-:Y:S01]  /*2cb0*/  FMUL.FTZ R76, R46, -1.4426950216293334961 ;  /* 0xbfb8aa3b2e4c7820 */ /* 0x000fe20000410000 */
[----:B------:R-:W-:-:S04]  /*2cc0*/  HADD2.F32 R58, -RZ, R58.H0_H0 ;  /* 0x2000003aff3a7230 */ /* 0x000fc80000004100 */
[----:B------:R-:W0:Y:S01]  /*2cd0*/  MUFU.EX2 R21, R21 ;  /* 0x0000001500157308 */ /* 0x000e220000000800 */
[----:B------:R-:W-:-:S07]  /*2ce0*/  HADD2.F32 R61, -RZ, R61.H0_H0 ;  /* 0x2000003dff3d7230 */ /* 0x000fce0000004100 */
[----:B------:R2:W3:Y:S02]  /*2cf0*/  MUFU.EX2 R3, R2 ;  /* 0x0000000200037308 */ /* 0x0004e40000000800 */
[----:B--2---:R-:W-:-:S06]  /*2d00*/  FMUL.FTZ R2, R53, -1.4426950216293334961 ;  /* 0xbfb8aa3b35027820 */ /* 0x004fcc0000410000 */
[----:B------:R2:W-:Y:S08]  /*2d10*/  MUFU.EX2 R86, R76 ;  /* 0x0000004c00567308 */ /* 0x0005f00000000800 */
[----:B------:R4:W-:Y:S01]  /*2d20*/  MUFU.EX2 R90, R2 ;  /* 0x00000002005a7308 */ /* 0x0009e20000000800 */
[----:B--2---:R-:W-:Y:S02]  /*2d30*/  FMUL.FTZ R76, R54, -1.4426950216293334961 ;  /* 0xbfb8aa3b364c7820 */ /* 0x004fe40000410000 */
[----:B----4-:R-:W-:-:S05]  /*2d40*/  FMUL.FTZ R2, R58, -1.4426950216293334961 ;  /* 0xbfb8aa3b3a027820 */ /* 0x010fca0000410000 */
[----:B------:R2:W-:Y:S08]  /*2d50*/  MUFU.EX2 R91, R76 ;  /* 0x0000004c005b7308 */ /* 0x0005f00000000800 */
[----:B------:R1:W-:Y:S01]  /*2d60*/  MUFU.EX2 R94, R2 ;  /* 0x00000002005e7308 */ /* 0x0003e20000000800 */
[----:B--2---:R-:W-:Y:S02]  /*2d70*/  FMUL.FTZ R76, R61, -1.4426950216293334961 ;  /* 0xbfb8aa3b3d4c7820 */ /* 0x004fe40000410000 */
[----:B-1----:R-:W-:-:S05]  /*2d80*/  FADD.FTZ R2, R20, 1 ;  /* 0x3f80000014027421 */ /* 0x002fca0000010000 */
[----:B------:R0:W-:Y:S02]  /*2d90*/  MUFU.EX2 R96, R76 ;  /* 0x0000004c00607308 */ /* 0x0001e40000000800 */
[----:B0-----:R-:W-:-:S06]  /*2da0*/  FADD.FTZ R76, R21, 1 ;  /* 0x3f800000154c7421 */ /* 0x001fcc0000010000 */
[----:B------:R-:W0:Y:S01]  /*2db0*/  MUFU.RCP R76, R76 ;  /* 0x0000004c004c7308 */ /* 0x000e220000001000 */
[----:B------:R-:W-:Y:S02]  /*2dc0*/  HADD2.F32 R50, -RZ, R50.H0_H0 ;  /* 0x20000032ff327230 */ /* 0x000fe40000004100 */
[----:B------:R-:W-:-:S03]  /*2dd0*/  HADD2.F32 R51, -RZ, R51.H0_H0 ;  /* 0x20000033ff337230 */ /* 0x000fc60000004100 */
[----:B------:R-:W-:Y:S02]  /*2de0*/  FMUL.FTZ R87, R50, -1.4426950216293334961 ;  /* 0xbfb8aa3b32577820 */ /* 0x000fe40000410000 */
[----:B------:R-:W-:Y:S01]  /*2df0*/  FMUL.FTZ R88, R51, -1.4426950216293334961 ;  /* 0xbfb8aa3b33587820 */ /* 0x000fe20000410000 */
[----:B------:R-:W-:Y:S01]  /*2e00*/  HADD2.F32 R52, -RZ, R52.H0_H0 ;  /* 0x20000034ff347230 */ /* 0x000fe20000004100 */
[----:B---3--:R-:W-:Y:S01]  /*2e10*/  FADD.FTZ R3, R3, 1 ;  /* 0x3f80000003037421 */ /* 0x008fe20000010000 */
[----:B------:R-:W-:Y:S01]  /*2e20*/  HADD2.F32 R63, -RZ, R63.H0_H0 ;  /* 0x2000003fff3f7230 */ /* 0x000fe20000004100 */
[----:B------:R-:W1:Y:S01]  /*2e30*/  MUFU.EX2 R87, R87 ;  /* 0x0000005700577308 */ /* 0x000e620000000800 */
[----:B------:R-:W-:Y:S01]  /*2e40*/  HADD2.F32 R64, -RZ, R64.H0_H0 ;  /* 0x20000040ff407230 */ /* 0x000fe20000004100 */
[----:B------:R-:W-:-:S06]  /*2e50*/  FMUL.FTZ R89, R52, -1.4426950216293334961 ;  /* 0xbfb8aa3b34597820 */ /* 0x000fcc0000410000 */
[----:B------:R-:W2:Y:S08]  /*2e60*/  MUFU.EX2 R88, R88 ;  /* 0x0000005800587308 */ /* 0x000eb00000000800 */
[----:B------:R-:W-:Y:S01]  /*2e70*/  MUFU.EX2 R89, R89 ;  /* 0x0000005900597308 */ /* 0x000fe20000000800 */
[----:B------:R-:W-:Y:S02]  /*2e80*/  HADD2.F32 R67, -RZ, R67.H0_H0 ;  /* 0x20000043ff437230 */ /* 0x000fe40000004100 */
[----:B------:R-:W-:-:S02]  /*2e90*/  HADD2.F32 R65, -RZ, R65.H0_H0 ;  /* 0x20000041ff417230 */ /* 0x000fc40000004100 */
[----:B------:R-:W-:Y:S01]  /*2ea0*/  HADD2.F32 R55, -RZ, R55.H0_H0 ;  /* 0x20000037ff377230 */ /* 0x000fe20000004100 */
[----:B------:R-:W-:Y:S01]  /*2eb0*/  FMUL.FTZ R98, R67, -1.4426950216293334961 ;  /* 0xbfb8aa3b43627820 */ /* 0x000fe20000410000 */
[----:B------:R-:W-:Y:S02]  /*2ec0*/  HADD2.F32 R62, -RZ, R62.H0_H0 ;  /* 0x2000003eff3e7230 */ /* 0x000fe40000004100 */
[----:B------:R-:W-:Y:S02]  /*2ed0*/  HADD2.F32 R71, -RZ, R71.H0_H0 ;  /* 0x20000047ff477230 */ /* 0x000fe40000004100 */
[----:B------:R-:W-:Y:S01]  /*2ee0*/  HADD2.F32 R57, -RZ, R57.H0_H0 ;  /* 0x20000039ff397230 */ /* 0x000fe20000004100 */
[----:B------:R-:W-:Y:S01]  /*2ef0*/  MUFU.EX2 R104, R98 ;  /* 0x0000006200687308 */ /* 0x000fe20000000800 */
[----:B------:R-:W-:Y:S01]  /*2f00*/  HADD2.F32 R60, -RZ, R60.H0_H0 ;  /* 0x2000003cff3c7230 */ /* 0x000fe20000004100 */
[----:B------:R-:W-:Y:S01]  /*2f10*/  FMUL.FTZ R92, R55, -1.4426950216293334961 ;  /* 0xbfb8aa3b375c7820 */ /* 0x000fe20000410000 */
[----:B------:R-:W-:Y:S01]  /*2f20*/  HADD2.F32 R72, -RZ, R72.H0_H0 ;  /* 0x20000048ff487230 */ /* 0x000fe20000004100 */
[----:B------:R-:W-:Y:S01]  /*2f30*/  FMUL.FTZ R97, R62, -1.4426950216293334961 ;  /* 0xbfb8aa3b3e617820 */ /* 0x000fe20000410000 */
        /* <DEDUP_REMOVED lines=18> */
[----:B------:R-:W2:Y:S01]  /*3060*/  LDS.U16 R21, [R125+0x2] ;  /* 0x000002007d157984 */ /* 0x000ea20000000400 */
[----:B---3--:R0:W3:Y:S03]  /*3070*/  MUFU.RCP R75, R2 ;  /* 0x00000002004b7308 */ /* 0x0080e60000001000 */
[----:B------:R-:W2:Y:S04]  /*3080*/  LDS.U16 R44, [R125+0x4] ;  /* 0x000004007d2c7984 */ /* 0x000ea80000000400 */
[----:B------:R-:W2:Y:S04]  /*3090*/  LDS.U16 R68, [R125+0x6] ;  /* 0x000006007d447984 */ /* 0x000ea80000000400 */
[----:B------:R-:W2:Y:S01]  /*30a0*/  LDS.U16 R69, [R125+0x8] ;  /* 0x000008007d457984 */ /* 0x000ea20000000400 */
[----:B0-----:R-:W-:-:S03]  /*30b0*/  FADD.FTZ R2, -R76, 1 ;  /* 0x3f8000004c027421 */ /* 0x001fc60000010100 */
[----:B------:R-:W0:Y:S01]  /*30c0*/  LDS.U16 R70, [R125+0xa] ;  /* 0x00000a007d467984 */ /* 0x000e220000000400 */
[----:B----4-:R3:W-:Y:S01]  /*30d0*/  MUFU.RCP R79, R3 ;  /* 0x00000003004f7308 */ /* 0x0107e20000001000 */
[----:B-----5:R-:W-:Y:S02]  /*30e0*/  FFMA.FTZ R85, R43, R2, 1 ;  /* 0x3f8000002b557423 */ /* 0x020fe40000010002 */
[----:B------:R-:W4:Y:S01]  /*30f0*/  LDS.U16 R2, [R125+0xc] ;  /* 0x00000c007d027984 */ /* 0x000f220000000400 */
[----:B------:R-:W-:Y:S02]  /*3100*/  FADD.FTZ R77, R86, 1 ;  /* 0x3f800000564d7421 */ /* 0x000fe40000010000 */
[----:B-1----:R-:W-:Y:S01]  /*3110*/  FADD.FTZ R81, R87, 1 ;  /* 0x3f80000057517421 */ /* 0x002fe20000010000 */
[----:B------:R-:W-:Y:S01]  /*3120*/  HADD2.F32 R73, -RZ, R73.H0_H0 ;  /* 0x20000049ff497230 */ /* 0x000fe20000004100 */
[----:B--2---:R-:W-:Y:S02]  /*3130*/  FADD.FTZ R78, R88, 1 ;  /* 0x3f800000584e7421 */ /* 0x004fe40000010000 */
[----:B------:R-:W-:-:S02]  /*3140*/  FMUL.FTZ R93, R57, -1.4426950216293334961 ;  /* 0xbfb8aa3b395d7820 */ /* 0x000fc40000410000 */
[----:B------:R-:W-:Y:S01]  /*3150*/  FMUL.FTZ R95, R60, -1.4426950216293334961 ;  /* 0xbfb8aa3b3c5f7820 */ /* 0x000fe20000410000 */
[----:B------:R-:W-:Y:S01]  /*3160*/  MUFU.EX2 R103, R97 ;  /* 0x0000006100677308 */ /* 0x000fe20000000800 */
[----:B---3--:R-:W-:Y:S01]  /*3170*/  FADD.FTZ R3, -R75, 1 ;  /* 0x3f8000004b037421 */ /* 0x008fe20000010100 */
[----:B------:R-:W-:Y:S01]  /*3180*/  LDS.U16 R110, [R125+0x18] ;  /* 0x000018007d6e7984 */ /* 0x000fe20000000400 */
[----:B------:R-:W-:Y:S01]  /*3190*/  HADD2.F32 R20, -RZ, R20.H0_H0 ;  /* 0x20000014ff147230 */ /* 0x000fe20000004100 */
[----:B------:R-:W-:-:S04]  /*31a0*/  FADD.FTZ R83, R89, 1 ;  /* 0x3f80000059537421 */ /* 0x000fc80000010000 */
[----:B------:R-:W-:Y:S01]  /*31b0*/  MUFU.EX2 R92, R92 ;  /* 0x0000005c005c7308 */ /* 0x000fe20000000800 */
[----:B------:R-:W-:Y:S01]  /*31c0*/  FADD.FTZ R80, R90, 1 ;  /* 0x3f8000005a507421 */ /* 0x000fe20000010000 */
[----:B------:R-:W-:Y:S01]  /*31d0*/  HADD2.F32 R21, -RZ, R21.H0_H0 ;  /* 0x20000015ff157230 */ /* 0x000fe20000004100 */
[----:B------:R-:W-:Y:S01]  /*31e0*/  FMUL.FTZ R4, R63, R20 ;  /* 0x000000143f047220 */ /* 0x000fe20000410000 */
[----:B------:R-:W-:Y:S01]  /*31f0*/  LDS.U16 R88, [R125+0x16] ;  /* 0x000016007d587984 */ /* 0x000fe20000000400 */
[----:B------:R-:W-:Y:S02]  /*3200*/  FFMA.FTZ R3, R42, R3, 1 ;  /* 0x3f8000002a037423 */ /* 0x000fe40000010003 */
[----:B------:R-:W-:Y:S01]  /*3210*/  FMUL.FTZ R5, R64, R21 ;  /* 0x0000001540057220 */ /* 0x000fe20000410000 */
[----:B------:R-:W-:Y:S01]  /*3220*/  LDS.U16 R121, [R125+0x1c] ;  /* 0x00001c007d797984 */ /* 0x000fe20000000400 */
[----:B------:R-:W-:Y:S02]  /*3230*/  FMUL.FTZ R4, R75, R4 ;  /* 0x000000044b047220 */ /* 0x000fe40000410000 */
[----:B------:R-:W-:Y:S01]  /*3240*/  FMUL.FTZ R82, R76, R5 ;  /* 0x000000054c527220 */ /* 0x000fe20000410000 */
[----:B------:R-:W-:Y:S01]  /*3250*/  LDS.U16 R120, [R125+0x1e] ;  /* 0x00001e007d787984 */ /* 0x000fe20000000400 */
[----:B------:R-:W-:Y:S01]  /*3260*/  FMUL.FTZ R5, R4, R3 ;  /* 0x0000000304057220 */ /* 0x000fe20000410000 */
[----:B------:R-:W1:Y:S02]  /*3270*/  MUFU.RCP R77, R77 ;  /* 0x0000004d004d7308 */ /* 0x000e640000001000 */
[----:B------:R-:W2:Y:S01]  /*3280*/  LDS.U16 R3, [R125+0xe] ;  /* 0x00000e007d037984 */ /* 0x000ea20000000400 */
[----:B------:R-:W-:-:S03]  /*3290*/  HADD2.F32 R44, -RZ, R44.H0_H0 ;  /* 0x2000002cff2c7230 */ /* 0x000fc60000004100 */
[----:B------:R-:W3:Y:S02]  /*32a0*/  LDS.U16 R4, [R125+0x10] ;  /* 0x000010007d047984 */ /* 0x000ee40000000400 */
[----:B------:R-:W5:Y:S01]  /*32b0*/  MUFU.RCP R81, R81 ;  /* 0x0000005100517308 */ /* 0x000f620000001000 */
[----:B------:R-:W-:Y:S01]  /*32c0*/  HADD2.F32 R68, -RZ, R68.H0_H0 ;  /* 0x20000044ff447230 */ /* 0x000fe20000004100 */
[----:B------:R-:W-:-:S06]  /*32d0*/  FMUL.FTZ R84, R65, R44 ;  /* 0x0000002c41547220 */ /* 0x000fcc0000410000 */
[----:B------:R-:W4:Y:S01]  /*32e0*/  MUFU.RCP R78, R78 ;  /* 0x0000004e004e7308 */ /* 0x000f220000001000 */
[----:B-1----:R-:W-:Y:S02]  /*32f0*/  FADD.FTZ R87, -R77, 1 ;  /* 0x3f8000004d577421 */ /* 0x002fe40000010100 */
[----:B------:R-:W-:Y:S01]  /*3300*/  FMUL.FTZ R98, R82, R85 ;  /* 0x0000005552627220 */ /* 0x000fe20000410000 */
[----:B------:R-:W-:Y:S01]  /*3310*/  HADD2.F32 R69, -RZ, R69.H0_H0 ;  /* 0x20000045ff457230 */ /* 0x000fe20000004100 */
[----:B------:R-:W-:Y:S02]  /*3320*/  FADD.FTZ R85, -R79, 1 ;  /* 0x3f8000004f557421 */ /* 0x000fe40000010100 */
[----:B------:R-:W-:Y:S01]  /*3330*/  FMUL.FTZ R82, R71, R68 ;  /* 0x0000004447527220 */ /* 0x000fe20000410000 */
[----:B------:R-:W1:Y:S01]  /*3340*/  MUFU.RCP R83, R83 ;  /* 0x0000005300537308 */ /* 0x000e620000001000 */
[----:B------:R-:W-:Y:S02]  /*3350*/  FFMA.FTZ R87, R46, R87, 1 ;  /* 0x3f8000002e577423 */ /* 0x000fe40000010057 */
[----:B------:R-:W-:Y:S01]  /*3360*/  FMUL.FTZ R84, R77, R84 ;  /* 0x000000544d547220 */ /* 0x000fe20000410000 */
[----:B0-----:R-:W-:Y:S01]  /*3370*/  HADD2.F32 R70, -RZ, R70.H0_H0 ;  /* 0x20000046ff467230 */ /* 0x001fe20000004100 */
[----:B------:R-:W-:-:S02]  /*3380*/  FFMA.FTZ R85, R48, R85, 1 ;  /* 0x3f80000030557423 */ /* 0x000fc40000010055 */
[----:B------:R-:W-:Y:S02]  /*3390*/  FMUL.FTZ R82, R79, R82 ;  /* 0x000000524f527220 */ /* 0x000fe40000410000 */
[----:B------:R-:W-:Y:S01]  /*33a0*/  FMUL.FTZ R97, R84, R87 ;  /* 0x0000005754617220 */ /* 0x000fe20000410000 */
[----:B------:R-:W0:Y:S01]  /*33b0*/  MUFU.EX2 R93, R93 ;  /* 0x0000005d005d7308 */ /* 0x000e220000000800 */
[----:B-----5:R-:W-:Y:S02]  /*33c0*/  FADD.FTZ R87, -R81, 1 ;  /* 0x3f80000051577421 */ /* 0x020fe40000010100 */
[----:B------:R-:W-:Y:S02]  /*33d0*/  FMUL.FTZ R84, R72, R69 ;  /* 0x0000004548547220 */ /* 0x000fe40000410000 */
[----:B------:R-:W-:Y:S02]  /*33e0*/  FADD.FTZ R89, R91, 1 ;  /* 0x3f8000005b597421 */ /* 0x000fe40000010000 */
[----:B----4-:R-:W-:Y:S01]  /*33f0*/  FADD.FTZ R86, -R78, 1 ;  /* 0x3f8000004e567421 */ /* 0x010fe20000010100 */
[----:B------:R-:W4:Y:S01]  /*3400*/  MUFU.EX2 R95, R95 ;  /* 0x0000005f005f7308 */ /* 0x000f220000000800 */
[----:B------:R-:W-:-:S02]  /*3410*/  FMUL.FTZ R91, R73, R70 ;  /* 0x00000046495b7220 */ /* 0x000fc40000410000 */
[----:B------:R-:W-:Y:S01]  /*3420*/  FMUL.FTZ R100, R82, R85 ;  /* 0x0000005552647220 */ /* 0x000fe20000410000 */
[----:B------:R-:W-:Y:S01]  /*3430*/  HADD2.F32 R85, -RZ, R74.H0_H0 ;  /* 0x2000004aff557230 */ /* 0x000fe20000004100 */
[----:B------:R-:W-:Y:S01]  /*3440*/  FFMA.FTZ R87, R50, R87, 1 ;  /* 0x3f80000032577423 */ /* 0x000fe20000010057 */
[----:B------:R-:W-:Y:S02]  /*3450*/  HADD2.F32 R74, -RZ, R2.H0_H0 ;  /* 0x20000002ff4a7230 */ /* 0x000fe40000004100 */
[----:B------:R-:W5:Y:S01]  /*3460*/  MUFU.RCP R80, R80 ;  /* 0x0000005000507308 */ /* 0x000f620000001000 */
[----:B------:R-:W-:Y:S02]  /*3470*/  FMUL.FTZ R84, R81, R84 ;  /* 0x0000005451547220 */ /* 0x000fe40000410000 */
[----:B------:R-:W-:Y:S02]  /*3480*/  FFMA.FTZ R86, R51, R86, 1 ;  /* 0x3f80000033567423 */ /* 0x000fe40000010056 */
[----:B------:R-:W-:-:S02]  /*3490*/  FMUL.FTZ R91, R78, R91 ;  /* 0x0000005b4e5b7220 */ /* 0x000fc40000410000 */
[----:B------:R-:W-:Y:S02]  /*34a0*/  FMUL.FTZ R99, R84, R87 ;  /* 0x0000005754637220 */ /* 0x000fe40000410000 */
[----:B-1----:R-:W-:Y:S01]  /*34b0*/  FADD.FTZ R87, -R83, 1 ;  /* 0x3f80000053577421 */ /* 0x002fe20000010100 */
[----:B------:R-:W-:Y:S01]  /*34c0*/  HADD2.F32 R82, -RZ, R59.H0_H0 ;  /* 0x2000003bff527230 */ /* 0x000fe20000004100 */
[----:B------:R-:W-:Y:S02]  /*34d0*/  FMUL.FTZ R2, R85, R74 ;  /* 0x0000004a55027220 */ /* 0x000fe40000410000 */
[----:B------:R-:W-:Y:S01]  /*34e0*/  FMUL.FTZ R102, R91, R86 ;  /* 0x000000565b667220 */ /* 0x000fe20000410000 */
[----:B------:R-:W-:Y:S01]  /*34f0*/  LDS.U16 R84, [R125+0x12] ;  /* 0x000012007d547984 */ /* 0x000fe20000000400 */
[----:B------:R-:W-:-:S03]  /*3500*/  FFMA.FTZ R87, R52, R87, 1 ;  /* 0x3f80000034577423 */ /* 0x000fc60000010057 */
[----:B------:R-:W1:Y:S01]  /*3510*/  LDS.U16 R86, [R125+0x14] ;  /* 0x000014007d567984 */ /* 0x000e620000000400 */
[----:B------:R-:W-:Y:S01]  /*3520*/  FMUL.FTZ R2, R83, R2 ;  /* 0x0000000253027220 */ /* 0x000fe20000410000 */
[----:B--2---:R-:W-:Y:S01]  /*3530*/  HADD2.F32 R59, -RZ, R3.H0_H0 ;  /* 0x20000003ff3b7230 */ /* 0x004fe20000004100 */
[----:B------:R-:W-:Y:S02]  /*3540*/  FADD.FTZ R90, R92, 1 ;  /* 0x3f8000005c5a7421 */ /* 0x000fe40000010000 */
[----:B0-----:R-:W-:Y:S02]  /*3550*/  FADD.FTZ R92, R93, 1 ;  /* 0x3f8000005d5c7421 */ /* 0x001fe40000010000 */
[----:B------:R-:W-:Y:S02]  /*3560*/  FMUL.FTZ R3, R2, R87 ;  /* 0x0000005702037220 */ /* 0x000fe40000410000 */
[----:B----4-:R-:W-:Y:S02]  /*3570*/  FADD.FTZ R93, R95, 1 ;  /* 0x3f8000005f5d7421 */ /* 0x010fe40000010000 */
[----:B-----5:R-:W-:-:S02]  /*3580*/  FADD.FTZ R2, -R80, 1 ;  /* 0x3f80000050027421 */ /* 0x020fc40000010100 */
[----:B------:R-:W-:Y:S02]  /*3590*/  FMUL.FTZ R95, R82, R59 ;  /* 0x0000003b525f7220 */ /* 0x000fe40000410000 */
[----:B------:R-:W-:Y:S02]  /*35a0*/  FFMA.FTZ R2, R53, R2, 1 ;  /* 0x3f80000035027423 */ /* 0x000fe40000010002 */
[----:B------:R-:W-:Y:S01]  /*35b0*/  FMUL.FTZ R95, R80, R95 ;  /* 0x0000005f505f7220 */ /* 0x000fe20000410000 */
[----:B------:R-:W-:Y:S01]  /*35c0*/  HADD2.F32 R87, -RZ, R56.H0_H0 ;  /* 0x20000038ff577230 */ /* 0x000fe20000004100 */
[----:B------:R-:W0:Y:S01]  /*35d0*/  MUFU.RCP R89, R89 ;  /* 0x0000005900597308 */ /* 0x000e220000001000 */
[----:B---3--:R-:W-:Y:S01]  /*35e0*/  HADD2.F32 R56, -RZ, R4.H0_H0 ;  /* 0x20000004ff387230 */ /* 0x008fe20000004100 */
[----:B------:R-:W-:Y:S02]  /*35f0*/  FMUL.FTZ R4, R95, R2 ;  /* 0x000000025f047220 */ /* 0x000fe40000410000 */
[----:B------:R-:W2:Y:S01]  /*3600*/  LDS.U16 R2, [R125+0x1a] ;  /* 0x00001a007d027984 */ /* 0x000ea20000000400 */
[----:B------:R-:W-:-:S03]  /*3610*/  FADD.FTZ R91, R94, 1 ;  /* 0x3f8000005e5b7421 */ /* 0x000fc60000010000 */
[----:B------:R-:W3:Y:S01]  /*3620*/  MUFU.RCP R93, R93 ;  /* 0x0000005d005d7308 */ /* 0x000ee20000001000 */
[----:B------:R-:W-:Y:S02]  /*3630*/  FADD.FTZ R94, R96, 1 ;  /* 0x3f800000605e7421 */ /* 0x000fe40000010000 */
[----:B------:R-:W-:-:S05]  /*3640*/  FMUL.FTZ R96, R87, R56 ;  /* 0x0000003857607220 */ /* 0x000fca0000410000 */
[----:B------:R-:W4:Y:S01]  /*3650*/  MUFU.RCP R92, R92 ;  /* 0x0000005c005c7308 */ /* 0x000f220000001000 */
[C---:B0-----:R-:W-:Y:S02]  /*3660*/  FADD.FTZ R101, -R89.reuse, 1 ;  /* 0x3f80000059657421 */ /* 0x041fe40000010100 */
[----:B------:R-:W-:Y:S02]  /*3670*/  FMUL.FTZ R96, R89, R96 ;  /* 0x0000006059607220 */ /* 0x000fe40000410000 */
[----:B------:R-:W-:-:S03]  /*3680*/  FFMA.FTZ R101, R54, R101, 1 ;  /* 0x3f80000036657423 */ /* 0x000fc60000010065 */
[----:B------:R-:W0:Y:S01]  /*3690*/  MUFU.RCP R91, R91 ;  /* 0x0000005b005b7308 */ /* 0x000e220000001000 */
[----:B------:R-:W-:Y:S01]  /*36a0*/  FMUL.FTZ R101, R96, R101 ;  /* 0x0000006560657220 */ /* 0x000fe20000410000 */
[----:B------:R-:W-:Y:S01]  /*36b0*/  HADD2.F32 R47, -RZ, R47.H0_H0 ;  /* 0x2000002fff2f7230 */ /* 0x000fe20000004100 */
[----:B------:R-:W-:Y:S01]  /*36c0*/  FADD.FTZ R96, R104, 1 ;  /* 0x3f80000068607421 */ /* 0x000fe20000010000 */
[----:B-1----:R-:W-:Y:S01]  /*36d0*/  HADD2.F32 R86, -RZ, R86.H0_H0 ;  /* 0x20000056ff567230 */ /* 0x002fe20000004100 */
[----:B---3--:R-:W-:-:S03]  /*36e0*/  FADD.FTZ R111, -R93, 1 ;  /* 0x3f8000005d6f7421 */ /* 0x008fc60000010100 */
[----:B------:R-:W1:Y:S01]  /*36f0*/  MUFU.RCP R90, R90 ;  /* 0x0000005a005a7308 */ /* 0x000e620000001000 */
[----:B------:R-:W-:Y:S02]  /*3700*/  FADD.FTZ R103, R103, 1 ;  /* 0x3f80000067677421 */ /* 0x000fe40000010000 */
[----:B------:R-:W-:Y:S02]  /*3710*/  FFMA.FTZ R131, R60, R111, 1 ;  /* 0x3f8000003c837423 */ /* 0x000fe4000001006f */
[----:B----4-:R-:W-:Y:S02]  /*3720*/  FADD.FTZ R130, -R92, 1 ;  /* 0x3f8000005c827421 */ /* 0x010fe40000010100 */
[----:B------:R-:W-:Y:S01]  /*3730*/  FMUL.FTZ R111, R47, R86 ;  /* 0x000000562f6f7220 */ /* 0x000fe20000410000 */
[----:B------:R-:W3:Y:S01]  /*3740*/  MUFU.RCP R94, R94 ;  /* 0x0000005e005e7308 */ /* 0x000ee20000001000 */
[----:B------:R-:W-:Y:S02]  /*3750*/  HADD2.F32 R41, -RZ, R41.H0_H0 ;  /* 0x20000029ff297230 */ /* 0x000fe40000004100 */
[----:B------:R-:W-:Y:S01]  /*3760*/  HADD2.F32 R110, -RZ, R110.H0_H0 ;  /* 0x2000006eff6e7230 */ /* 0x000fe20000004100 */
[----:B------:R-:W-:Y:S01]  /*3770*/  FFMA.FTZ R130, R57, R130, 1 ;  /* 0x3f80000039827423 */ /* 0x000fe20000010082 */
[----:B------:R-:W-:-:S03]  /*3780*/  HADD2.F32 R49, -RZ, R49.H0_H0 ;  /* 0x20000031ff317230 */ /* 0x000fc60000004100 */
[----:B------:R0:W4:Y:S01]  /*3790*/  MUFU.RCP R95, R103 ;  /* 0x00000067005f7308 */ /* 0x0001220000001000 */
[----:B------:R-:W-:Y:S01]  /*37a0*/  HADD2.F32 R45, -RZ, R45.H0_H0 ;  /* 0x2000002dff2d7230 */ /* 0x000fe20000004100 */
[----:B------:R-:W-:Y:S01]  /*37b0*/  FMUL.FTZ R111, R92, R111 ;  /* 0x0000006f5c6f7220 */ /* 0x000fe20000410000 */
[----:B------:R-:W-:Y:S02]  /*37c0*/  HADD2.F32 R84, -RZ, R84.H0_H0 ;  /* 0x20000054ff547230 */ /* 0x000fe40000004100 */
[----:B------:R-:W-:-:S03]  /*37d0*/  HADD2.F32 R88, -RZ, R88.H0_H0 ;  /* 0x20000058ff587230 */ /* 0x000fc60000004100 */
[----:B------:R-:W5:Y:S01]  /*37e0*/  MUFU.RCP R96, R96 ;  /* 0x0000006000607308 */ /* 0x000f620000001000 */
[----:B0-----:R-:W-:Y:S02]  /*37f0*/  FADD.FTZ R103, -R91, 1 ;  /* 0x3f8000005b677421 */ /* 0x001fe40000010100 */
[----:B------:R-:W-:Y:S02]  /*3800*/  FMUL.FTZ R134, R41, R110 ;  /* 0x0000006e29867220 */ /* 0x000fe40000410000 */
[----:B------:R-:W-:Y:S02]  /*3810*/  FFMA.FTZ R129, R58, R103, 1 ;  /* 0x3f8000003a817423 */ /* 0x000fe40000010067 */
[----:B-1----:R-:W-:Y:S02]  /*3820*/  FADD.FTZ R104, -R90, 1 ;  /* 0x3f8000005a687421 */ /* 0x002fe40000010100 */
[----:B------:R-:W-:Y:S02]  /*3830*/  FMUL.FTZ R103, R49, R84 ;  /* 0x0000005431677220 */ /* 0x000fe40000410000 */
[----:B------:R-:W-:-:S02]  /*3840*/  FMUL.FTZ R132, R45, R88 ;  /* 0x000000582d847220 */ /* 0x000fc40000410000 */
[----:B------:R-:W-:Y:S01]  /*3850*/  FMUL.FTZ R130, R111, R130 ;  /* 0x000000826f827220 */ /* 0x000fe20000410000 */
[----:B------:R-:W-:Y:S01]  /*3860*/  HADD2.F32 R111, -RZ, R40.H0_H0 ;  /* 0x20000028ff6f7230 */ /* 0x000fe20000004100 */
[----:B------:R-:W-:Y:S01]  /*3870*/  FMUL.FTZ R134, R93, R134 ;  /* 0x000000865d867220 */ /* 0x000fe20000410000 */
[----:B------:R-:W-:Y:S01]  /*3880*/  HADD2.F32 R40, -RZ, R39.H0_H0 ;  /* 0x20000027ff287230 */ /* 0x000fe20000004100 */
[----:B------:R-:W-:Y:S01]  /*3890*/  FFMA.FTZ R104, R55, R104, 1 ;  /* 0x3f80000037687423 */ /* 0x000fe20000010068 */
[----:B------:R-:W-:Y:S01]  /*38a0*/  HADD2.F32 R39, -RZ, R38.H0_H0 ;  /* 0x20000026ff277230 */ /* 0x000fe20000004100 */
[----:B------:R-:W-:Y:S01]  /*38b0*/  FMUL.FTZ R103, R90, R103 ;  /* 0x000000675a677220 */ /* 0x000fe20000410000 */
[----:B--2---:R-:W-:Y:S01]  /*38c0*/  HADD2.F32 R38, -RZ, R2.H0_H0 ;  /* 0x20000002ff267230 */ /* 0x004fe20000004100 */
[----:B------:R-:W-:Y:S01]  /*38d0*/  FMUL.FTZ R132, R91, R132 ;  /* 0x000000845b847220 */ /* 0x000fe20000410000 */
[----:B------:R-:W-:Y:S02]  /*38e0*/  HADD2.F32 R121, -RZ, R121.H0_H0 ;  /* 0x20000079ff797230 */ /* 0x000fe40000004100 */
[----:B------:R-:W-:Y:S01]  /*38f0*/  HADD2.F32 R120, -RZ, R120.H0_H0 ;  /* 0x20000078ff787230 */ /* 0x000fe20000004100 */
[----:B------:R-:W-:Y:S01]  /*3900*/  FMUL.FTZ R131, R134, R131 ;  /* 0x0000008386837220 */ /* 0x000fe20000410000 */
[----:B------:R-:W-:Y:S01]  /*3910*/  F2FP.PACK_AB R134, R98, R5 ;  /* 0x000000056286723e */ /* 0x000fe200000000ff */
[----:B------:R-:W-:Y:S01]  /*3920*/  BAR.SYNC.DEFER_BLOCKING 0x0 ;  /* 0x0000000000007b1d */ /* 0x000fe20000010000 */
[----:B------:R-:W-:-:S02]  /*3930*/  FMUL.FTZ R104, R103, R104 ;  /* 0x0000006867687220 */ /* 0x000fc40000410000 */
[----:B------:R-:W-:Y:S02]  /*3940*/  FMUL.FTZ R129, R132, R129 ;  /* 0x0000008184817220 */ /* 0x000fe40000410000 */
[----:B---3--:R-:W-:Y:S02]  /*3950*/  FADD.FTZ R98, -R94, 1 ;  /* 0x3f8000005e627421 */ /* 0x008fe40000010100 */
[----:B----4-:R-:W-:Y:S02]  /*3960*/  FADD.FTZ R103, -R95, 1 ;  /* 0x3f8000005f677421 */ /* 0x010fe40000010100 */
[----:B-----5:R-:W-:Y:S02]  /*3970*/  FADD.FTZ R132, -R96, 1 ;  /* 0x3f80000060847421 */ /* 0x020fe40000010100 */
        /* <DEDUP_REMOVED lines=17> */
[----:B------:R-:W-:Y:S02]  /*3a90*/  F2FP.PACK_AB R3, R4, R3 ;  /* 0x000000030403723e */ /* 0x000fe400000000ff */
[----:B------:R-:W-:Y:S02]  /*3aa0*/  ISETP.NE.AND P6, PT, R128, RZ, PT ;  /* 0x000000ff8000720c */ /* 0x000fe40003fc5270 */
[----:B------:R-:W-:Y:S02]  /*3ab0*/  F2FP.PACK_AB R101, R104, R101 ;  /* 0x000000656865723e */ /* 0x000fe400000000ff */
[----:B------:R-:W-:Y:S02]  /*3ac0*/  F2FP.PACK_AB R129, R129, R130 ;  /* 0x000000828181723e */ /* 0x000fe400000000ff */
[----:B------:R-:W-:Y:S02]  /*3ad0*/  F2FP.PACK_AB R98, R98, R131 ;  /* 0x000000836262723e */ /* 0x000fe400000000ff */
[----:B------:R-:W-:Y:S01]  /*3ae0*/  F2FP.PACK_AB R2, R133, R2 ;  /* 0x000000028502723e */ /* 0x000fe200000000ff */
[----:B------:R0:W-:Y:S01]  /*3af0*/  STS.U16 [R125+0x2], R5 ;  /* 0x000002057d007388 */ /* 0x0001e20000000400 */
[----:B------:R-:W-:-:S02]  /*3b00*/  PRMT R4, R3, 0x7632, R4 ;  /* 0x0000763203047816 */ /* 0x000fc40000000004 */
[----:B------:R-:W-:Y:S01]  /*3b10*/  PRMT R104, R2, 0x7632, R104 ;  /* 0x0000763202687816 */ /* 0x000fe20000000068 */
[----:B------:R1:W-:Y:S04]  /*3b20*/  STS.U16 [R125+0x6], R100 ;  /* 0x000006647d007388 */ /* 0x0003e80000000400 */
[----:B------:R2:W-:Y:S01]  /*3b30*/  STS.U16 [R125+0xa], R102 ;  /* 0x00000a667d007388 */ /* 0x0005e20000000400 */
[----:B0-----:R-:W-:-:S03]  /*3b40*/  PRMT R5, R101, 0x7632, R5 ;  /* 0x0000763265057816 */ /* 0x001fc60000000005 */
[----:B------:R0:W-:Y:S01]  /*3b50*/  STS.U16 [R125+0xc], R3 ;  /* 0x00000c037d007388 */ /* 0x0001e20000000400 */
[----:B-1----:R-:W-:Y:S02]  /*3b60*/  PRMT R100, R129, 0x7632, R100 ;  /* 0x0000763281647816 */ /* 0x002fe40000000064 */
[----:B--2---:R-:W-:Y:S02]  /*3b70*/  PRMT R102, R98, 0x7632, R102 ;  /* 0x0000763262667816 */ /* 0x004fe40000000066 */
[----:B0-----:R-:W-:Y:S02]  /*3b80*/  PRMT R3, R2, 0x7610, R3 ;  /* 0x0000761002037816 */ /* 0x001fe40000000003 */
        /* <DEDUP_REMOVED lines=55> */
.L_x_5670:
[----:B-1----:R-:W-:Y:S05]  /*3f00*/  BSYNC B0 ;  /* 0x0000000000007941 */ /* 0x002fea0003800000 */
.L_x_5669:
        /* <DEDUP_REMOVED lines=68> */
[----:B------:R-:W-:Y:S01]  /*4350*/  FMUL.FTZ R61, R61, R94 ;  /* 0x0000005e3d3d7220 */ /* 0x000fe20000410000 */
[----:B------:R-:W-:Y:S01]  /*4360*/  ISETP.GE.AND P1, PT, R16, R153, PT ;  /* 0x000000991000720c */ /* 0x000fe20003f26270 */
[----:B------:R-:W-:Y:S01]  /*4370*/  FMUL.FTZ R62, R62, R95 ;  /* 0x0000005f3e3e7220 */ /* 0x000fe20000410000 */
[----:B------:R-:W-:Y:S01]  /*4380*/  @!P4 STG.E.U16 [R2.64+-0x500], R145 ;  /* 0xfffb00910200c986 */ /* 0x000fe2000c10152a */
[----:B------:R-:W-:-:S02]  /*4390*/  FMUL.FTZ R67, R67, R96 ;  /* 0x0000006043437220 */ /* 0x000fc40000410000 */
[----:B------:R-:W-:Y:S01]  /*43a0*/  FADD.FTZ R104, R37, UR5 ;  /* 0x0000000525687e21 */ /* 0x000fe20008010000 */
[----:B------:R-:W-:Y:S01]  /*43b0*/  @!P5 STG.E.U16 [R2.64+-0x4c0], R147 ;  /* 0xfffb40930200d986 */ /* 0x000fe2000c10152a */
[----:B0-----:R-:W-:Y:S02]  /*43c0*/  FADD.FTZ R103, R36, UR5 ;  /* 0x0000000524677e21 */ /* 0x001fe40008010000 */
[----:B------:R-:W-:Y:S01]  /*43d0*/  FADD.FTZ R102, R35, UR5 ;  /* 0x0000000523667e21 */ /* 0x000fe20008010000 */
[----:B------:R0:W-:Y:S01]  /*43e0*/  @!P2 STG.E.U16 [R2.64+-0x7c0], R99 ;  /* 0xfff840630200a986 */ /* 0x0001e2000c10152a */
[----:B------:R-:W-:Y:S02]  /*43f0*/  FADD.FTZ R101, R34, UR5 ;  /* 0x0000000522657e21 */ /* 0x000fe40008010000 */
[----:B------:R-:W-:Y:S01]  /*4400*/  FADD.FTZ R100, R33, UR5 ;  /* 0x0000000521647e21 */ /* 0x000fe20008010000 */
[----:B------:R-:W-:Y:S01]  /*4410*/  @!P1 STG.E.U16 [R2.64+-0x480], R149 ;  /* 0xfffb809502009986 */ /* 0x000fe2000c10152a */
[----:B------:R-:W-:-:S02]  /*4420*/  FADD.FTZ R98, R31, UR5 ;  /* 0x000000051f627e21 */ /* 0x000fc40008010000 */
[----:B------:R-:W-:Y:S01]  /*4430*/  FADD.FTZ R97, R30, UR5 ;  /* 0x000000051e617e21 */ /* 0x000fe20008010000 */
[----:B------:R1:W-:Y:S01]  /*4440*/  @!P3 STG.E.U16 [R2.64+-0x440], R151 ;  /* 0xfffbc0970200b986 */ /* 0x0003e2000c10152a */
[----:B------:R-:W-:Y:S02]  /*4450*/  FADD.FTZ R96, R29, UR5 ;  /* 0x000000051d607e21 */ /* 0x000fe40008010000 */
[----:B------:R-:W-:Y:S02]  /*4460*/  FADD.FTZ R95, R28, UR5 ;  /* 0x000000051c5f7e21 */ /* 0x000fe40008010000 */
[----:B0-----:R-:W-:Y:S02]  /*4470*/  FADD.FTZ R99, R32, UR5 ;  /* 0x0000000520637e21 */ /* 0x001fe40008010000 */
[----:B------:R-:W-:Y:S02]  /*4480*/  FADD.FTZ R94, R27, UR5 ;  /* 0x000000051b5e7e21 */ /* 0x000fe40008010000 */
[----:B------:R-:W-:-:S02]  /*4490*/  FADD.FTZ R93, R26, UR5 ;  /* 0x000000051a5d7e21 */ /* 0x000fc40008010000 */
[----:B------:R-:W-:Y:S02]  /*44a0*/  FADD.FTZ R92, R25, UR5 ;  /* 0x00000005195c7e21 */ /* 0x000fe40008010000 */
[----:B------:R-:W-:Y:S02]  /*44b0*/  FADD.FTZ R91, R24, UR5 ;  /* 0x00000005185b7e21 */ /* 0x000fe40008010000 */
[----:B------:R-:W-:Y:S02]  /*44c0*/  FADD.FTZ R90, R23, UR5 ;  /* 0x00000005175a7e21 */ /* 0x000fe40008010000 */
[----:B------:R-:W-:Y:S02]  /*44d0*/  FADD.FTZ R89, R22, UR5 ;  /* 0x0000000516597e21 */ /* 0x000fe40008010000 */
[----:B------:R-:W-:Y:S02]  /*44e0*/  FMUL.FTZ R54, R63, R42 ;  /* 0x0000002a3f367220 */ /* 0x000fe40000410000 */
[----:B------:R-:W-:-:S02]  /*44f0*/  FMUL.FTZ R53, R64, R76 ;  /* 0x0000004c40357220 */ /* 0x000fc40000410000 */
[----:B------:R-:W-:Y:S02]  /*4500*/  FMUL.FTZ R52, R65, R77 ;  /* 0x0000004d41347220 */ /* 0x000fe40000410000 */
[----:B------:R-:W-:Y:S02]  /*4510*/  FMUL.FTZ R51, R71, R79 ;  /* 0x0000004f47337220 */ /* 0x000fe40000410000 */
[----:B------:R-:W-:Y:S02]  /*4520*/  FMUL.FTZ R50, R72, R81 ;  /* 0x0000005148327220 */ /* 0x000fe40000410000 */
[----:B-1----:R-:W-:Y:S02]  /*4530*/  FMUL.FTZ R2, R73, R78 ;  /* 0x0000004e49027220 */ /* 0x002fe40000410000 */
        /* <DEDUP_REMOVED lines=33> */
[----:B------:R0:W-:Y:S01]  /*4750*/  STS.U16 [R125], R20 ;  /* 0x000000147d007388 */ /* 0x0001e20000000400 */
        /* <DEDUP_REMOVED lines=17> */
[----:B------:R-:W-:Y:S01]  /*4870*/  PRMT R24, R62, 0x7632, R24 ;  /* 0x000076323e187816 */ /* 0x000fe20000000018 */
[----:B------:R1:W-:Y:S01]  /*4880*/  STS.U16 [R125+0xe], R20 ;  /* 0x00000e147d007388 */ /* 0x0003e20000000400 */
[----:B0-----:R-:W-:-:S03]  /*4890*/  PRMT R22, R57, 0x7632, R22 ;  /* 0x0000763239167816 */ /* 0x001fc60000000016 */
        /* <DEDUP_REMOVED lines=49> */
.L_x_5673:
[----:B------:R-:W-:Y:S05]  /*4bb0*/  BSYNC B0 ;  /* 0x0000000000007941 */ /* 0x000fea0003800000 */
.L_x_5672:
        /* <DEDUP_REMOVED lines=43> */
.L_x_5671:
[----:B------:R-:W2:Y:S01]  /*4e70*/  LDL.LU R0, [R1+0x10] ;  /* 0x0000100001007983 */ /* 0x000ea20000300800 */
        /* <DEDUP_REMOVED lines=16> */
[----:B-1----:R-:W-:Y:S01]  /*4f80*/  CS2R R58, SRZ ;  /* 0x00000000003a7805 */ /* 0x002fe2000001ff00 */
        /* <DEDUP_REMOVED lines=69> */
.L_x_5775:
[----:B-1----:R-:W-:Y:S01]  /*53e0*/  LOP3.LUT R0, R128, 0x7ffffe0, RZ, 0xc0, !PT ;  /* 0x07ffffe080007812 */ /* 0x002fe200078ec0ff */
        /* <DEDUP_REMOVED lines=112> */
[----:B0-----:R-:W-:Y:S02]  /*5af0*/  PRMT R25, RZ, 0x7610, R25 ;  /* 0x00007610ff197816 */ /* 0x001fe40000000019 */
        /* <DEDUP_REMOVED lines=49> */
[----:B------:R-:W-:Y:S02]  /*5e10*/  LOP3.LUT R14, R240, 0xfffffc00, RZ, 0xc0, !PT ;  /* 0xfffffc00f00e7812 */ /* 0x000fe400078ec0ff */
[----:B------:R-:W-:Y:S02]  /*5e20*/  MOV R9, UR7 ;  /* 0x0000000700097c02 */ /* 0x000fe40008000f00 */
[----:B-1----:R-:W-:Y:S02]  /*5e30*/  IADD3 R3, R14, R127, RZ ;  /* 0x0000007f0e037210 */ /* 0x002fe40007ffe0ff */
[----:B------:R-:W-:Y:S02]  /*5e40*/  ISETP.GE.AND P1, PT, R10, UR28, PT ;  /* 0x0000001c0a007c0c */ /* 0x000fe4000bf26270 */
[C---:B------:R-:W-:Y:S02]  /*5e50*/  IADD3 R2, R3.reuse, 0x20, RZ ;  /* 0x0000002003027810 */ /* 0x040fe40007ffe0ff */
[----:B------:R-:W-:-:S02]  /*5e60*/  IADD3 R10, R3, 0x40, RZ ;  /* 0x00000040030a7810 */ /* 0x000fc40007ffe0ff */
[----:B------:R-:W-:Y:S01]  /*5e70*/  ISETP.GE.AND P0, PT, R6, UR28, PT ;  /* 0x0000001c06007c0c */ /* 0x000fe2000bf06270 */
[----:B------:R-:W-:Y:S01]  /*5e80*/  IMAD.WIDE.U32 R6, R9, c[0x0][0x1c0], R6 ;  /* 0x0000700009067a25 */ /* 0x000fe200078e0006 */
[C---:B------:R-:W-:Y:S02]  /*5e90*/  IADD3 R120, R3.reuse, 0x60, RZ ;  /* 0x0000006003787810 */ /* 0x040fe40007ffe0ff */
[CC--:B------:R-:W-:Y:S02]  /*5ea0*/  LEA.HI.SX32 R12, R3.reuse, R3.reuse, 0x1b ;  /* 0x00000003030c7211 */ /* 0x0c0fe400078fdaff */
[C---:B------:R-:W-:Y:S02]  /*5eb0*/  IADD3 R140, R3.reuse, 0x80, RZ ;  /* 0x00000080038c7810 */ /* 0x040fe40007ffe0ff */
[----:B------:R-:W-:Y:S02]  /*5ec0*/  IADD3 R142, R3, 0xa0, RZ ;  /* 0x000000a0038e7810 */ /* 0x000fe40007ffe0ff */
[----:B------:R-:W-:-:S02]  /*5ed0*/  LEA.HI.SX32 R9, R2, R3, 0x1b ;  /* 0x0000000302097211 */ /* 0x000fc400078fdaff */
[C---:B------:R-:W-:Y:S02]  /*5ee0*/  IADD3 R144, R3.reuse, 0xc0, RZ ;  /* 0x000000c003907810 */ /* 0x040fe40007ffe0ff */
[-C--:B------:R-:W-:Y:S02]  /*5ef0*/  LEA.HI.SX32 R10, R10, R3.reuse, 0x1b ;  /* 0x000000030a0a7211 */ /* 0x080fe400078fdaff */
[C---:B------:R-:W-:Y:S02]  /*5f00*/  IADD3 R146, R3.reuse, 0xe0, RZ ;  /* 0x000000e003927810 */ /* 0x040fe40007ffe0ff */
[----:B------:R-:W-:Y:S02]  /*5f10*/  LEA.HI.SX32 R120, R120, R3, 0x1b ;  /* 0x0000000378787211 */ /* 0x000fe400078fdaff */
[----:B------:R-:W-:Y:S02]  /*5f20*/  IADD3 R148, R3, 0x100, RZ ;  /* 0x0000010003947810 */ /* 0x000fe40007ffe0ff */
[----:B------:R-:W-:-:S02]  /*5f30*/  SHF.L.U32 R12, R12, 0x1, RZ ;  /* 0x000000010c0c7819 */ /* 0x000fc400000006ff */
[-C--:B------:R-:W-:Y:S02]  /*5f40*/  LEA.HI.SX32 R121, R140, R3.reuse, 0x1b ;  /* 0x000000038c797211 */ /* 0x080fe400078fdaff */
[C---:B------:R-:W-:Y:S02]  /*5f50*/  IADD3 R152, R3.reuse, 0x120, RZ ;  /* 0x0000012003987810 */ /* 0x040fe40007ffe0ff */
[----:B------:R-:W-:Y:S02]  /*5f60*/  IADD3 R190, R3, 0x2a0, RZ ;  /* 0x000002a003be7810 */ /* 0x000fe40007ffe0ff */
        /* <DEDUP_REMOVED lines=13> */
[----:B------:R-:W-:Y:S01]  /*6040*/  LEA.HI.SX32 R65, R190, R3, 0x1b ;  /* 0x00000003be417211 */ /* 0x000fe200078fdaff */
[----:B--2---:R-:W-:Y:S01]  /*6050*/  STS.U16 [R12], R61 ;  /* 0x0000003d0c007388 */ /* 0x004fe20000000400 */
[----:B------:R-:W-:-:S02]  /*6060*/  SHF.L.U32 R185, R142, 0x1, RZ ;  /* 0x000000018eb97819 */ /* 0x000fc400000006ff */
[C---:B------:R-:W-:Y:S01]  /*6070*/  IADD3 R176, R3.reuse, 0x1c0, RZ ;  /* 0x000001c003b07810 */ /* 0x040fe20007ffe0ff */
[----:B---3--:R-:W-:Y:S01]  /*6080*/  STS.U16 [R9+0x40], R138 ;  /* 0x0000408a09007388 */ /* 0x008fe20000000400 */
[-C--:B------:R-:W-:Y:S02]  /*6090*/  LEA.HI.SX32 R133, R154, R3.reuse, 0x1b ;  /* 0x000000039a857211 */ /* 0x080fe400078fdaff */
[----:B------:R-:W-:Y:S02]  /*60a0*/  SHF.L.U32 R190, R144, 0x1, RZ ;  /* 0x0000000190be7819 */ /* 0x000fe400000006ff */
[----:B------:R-:W-:Y:S02]  /*60b0*/  IADD3 R178, R3, 0x1e0, RZ ;  /* 0x000001e003b27810 */ /* 0x000fe40007ffe0ff */
[----:B------:R-:W-:Y:S02]  /*60c0*/  LEA.HI.SX32 R135, R170, R3, 0x1b ;  /* 0x00000003aa877211 */ /* 0x000fe400078fdaff */
[----:B------:R-:W-:-:S02]  /*60d0*/  SHF.L.U32 R189, R146, 0x1, RZ ;  /* 0x0000000192bd7819 */ /* 0x000fc400000006ff */
[----:B------:R-:W-:Y:S02]  /*60e0*/  IADD3 R180, R3, 0x200, RZ ;  /* 0x0000020003b47810 */ /* 0x000fe40007ffe0ff */
[-C--:B------:R-:W-:Y:S01]  /*60f0*/  LEA.HI.SX32 R137, R172, R3.reuse, 0x1b ;  /* 0x00000003ac897211 */ /* 0x080fe200078fdaff */
[----:B----4-:R-:W-:Y:S01]  /*6100*/  STS.U16 [R10+0x80], R33 ;  /* 0x000080210a007388 */ /* 0x010fe20000000400 */
[----:B------:R-:W-:Y:S02]  /*6110*/  SHF.L.U32 R129, R129, 0x1, RZ ;  /* 0x0000000181817819 */ /* 0x000fe400000006ff */
[----:B------:R-:W-:Y:S01]  /*6120*/  IADD3 R182, R3, 0x220, RZ ;  /* 0x0000022003b67810 */ /* 0x000fe20007ffe0ff */
[----:B-----5:R-:W-:Y:S01]  /*6130*/  STS.U16 [R120+0xc0], R37 ;  /* 0x0000c02578007388 */ /* 0x020fe20000000400 */
[----:B------:R-:W-:Y:S02]  /*6140*/  LEA.HI.SX32 R139, R174, R3, 0x1b ;  /* 0x00000003ae8b7211 */ /* 0x000fe400078fdaff */
[----:B------:R-:W-:Y:S01]  /*6150*/  SHF.L.U32 R131, R131, 0x1, RZ ;  /* 0x0000000183837819 */ /* 0x000fe200000006ff */
[----:B------:R-:W-:Y:S01]  /*6160*/  STS.U16 [R121+0x100], R136 ;  /* 0x0001008879007388 */ /* 0x000fe20000000400 */
[----:B------:R-:W-:-:S02]  /*6170*/  IADD3 R184, R3, 0x240, RZ ;  /* 0x0000024003b87810 */ /* 0x000fc40007ffe0ff */
[-C--:B------:R-:W-:Y:S01]  /*6180*/  LEA.HI.SX32 R141, R176, R3.reuse, 0x1b ;  /* 0x00000003b08d7211 */ /* 0x080fe200078fdaff */
[----:B------:R-:W-:Y:S01]  /*6190*/  STS.U16 [R185+0x140], R134 ;  /* 0x00014086b9007388 */ /* 0x000fe20000000400 */
[----:B------:R-:W-:Y:S02]  /*61a0*/  SHF.L.U32 R133, R133, 0x1, RZ ;  /* 0x0000000185857819 */ /* 0x000fe400000006ff */
[----:B------:R-:W-:Y:S01]  /*61b0*/  IADD3 R186, R3, 0x260, RZ ;  /* 0x0000026003ba7810 */ /* 0x000fe20007ffe0ff */
[----:B------:R-:W-:Y:S01]  /*61c0*/  STS.U16 [R190+0x180], R35 ;  /* 0x00018023be007388 */ /* 0x000fe20000000400 */
[----:B------:R-:W-:Y:S02]  /*61d0*/  LEA.HI.SX32 R143, R178, R3, 0x1b ;  /* 0x00000003b28f7211 */ /* 0x000fe400078fdaff */
[----:B------:R-:W-:Y:S01]  /*61e0*/  SHF.L.U32 R135, R135, 0x1, RZ ;  /* 0x0000000187877819 */ /* 0x000fe200000006ff */
[----:B------:R0:W-:Y:S01]  /*61f0*/  STS.U16 [R189+0x1c0], R60 ;  /* 0x0001c03cbd007388 */ /* 0x0001e20000000400 */
[----:B------:R-:W-:-:S02]  /*6200*/  IADD3 R188, R3, 0x280, RZ ;  /* 0x0000028003bc7810 */ /* 0x000fc40007ffe0ff */
[-C--:B------:R-:W-:Y:S02]  /*6210*/  LEA.HI.SX32 R145, R180, R3.reuse, 0x1b ;  /* 0x00000003b4917211 */ /* 0x080fe400078fdaff */
[----:B------:R-:W-:Y:S02]  /*6220*/  SHF.L.U32 R137, R137, 0x1, RZ ;  /* 0x0000000189897819 */ /* 0x000fe400000006ff */
[-C--:B------:R-:W-:Y:S02]  /*6230*/  LEA.HI.SX32 R147, R182, R3.reuse, 0x1b ;  /* 0x00000003b6937211 */ /* 0x080fe400078fdaff */
[----:B------:R-:W-:Y:S02]  /*6240*/  SHF.L.U32 R139, R139, 0x1, RZ ;  /* 0x000000018b8b7819 */ /* 0x000fe400000006ff */
[----:B------:R-:W-:Y:S02]  /*6250*/  IADD3 R192, R3, 0x2c0, RZ ;  /* 0x000002c003c07810 */ /* 0x000fe40007ffe0ff */
[----:B------:R-:W-:-:S02]  /*6260*/  LEA.HI.SX32 R184, R184, R3, 0x1b ;  /* 0x00000003b8b87211 */ /* 0x000fc400078fdaff */
[----:B------:R-:W-:Y:S01]  /*6270*/  SHF.L.U32 R141, R141, 0x1, RZ ;  /* 0x000000018d8d7819 */ /* 0x000fe200000006ff */
[----:B------:R-:W-:Y:S01]  /*6280*/  STS.U16 [R129+0x200], R132 ;  /* 0x0002008481007388 */ /* 0x000fe20000000400 */
[----:B------:R-:W-:Y:S02]  /*6290*/  IADD3 R194, R3, 0x2e0, RZ ;  /* 0x000002e003c27810 */ /* 0x000fe40007ffe0ff */
[-C--:B------:R-:W-:Y:S01]  /*62a0*/  LEA.HI.SX32 R186, R186, R3.reuse, 0x1b ;  /* 0x00000003baba7211 */ /* 0x080fe200078fdaff */
[----:B------:R-:W-:Y:S01]  /*62b0*/  STS.U16 [R131+0x240], R130 ;  /* 0x0002408283007388 */ /* 0x000fe20000000400 */
[----:B------:R-:W-:Y:S02]  /*62c0*/  SHF.L.U32 R143, R143, 0x1, RZ ;  /* 0x000000018f8f7819 */ /* 0x000fe400000006ff */
[----:B------:R-:W-:Y:S01]  /*62d0*/  IADD3 R196, R3, 0x300, RZ ;  /* 0x0000030003c47810 */ /* 0x000fe20007ffe0ff */
[----:B------:R-:W-:Y:S01]  /*62e0*/  STS.U16 [R133+0x280], R68 ;  /* 0x0002804485007388 */ /* 0x000fe20000000400 */
[----:B------:R-:W-:-:S02]  /*62f0*/  LEA.HI.SX32 R188, R188, R3, 0x1b ;  /* 0x00000003bcbc7211 */ /* 0x000fc400078fdaff */
[----:B------:R-:W-:Y:S01]  /*6300*/  SHF.L.U32 R145, R145, 0x1, RZ ;  /* 0x0000000191917819 */ /* 0x000fe200000006ff */
[----:B------:R1:W-:Y:S01]  /*6310*/  STS.U16 [R135+0x2c0], R66 ;  /* 0x0002c04287007388 */ /* 0x0003e20000000400 */
[----:B------:R-:W-:Y:S02]  /*6320*/  IADD3 R198, R3, 0x320, RZ ;  /* 0x0000032003c67810 */ /* 0x000fe40007ffe0ff */
[----:B------:R-:W-:Y:S01]  /*6330*/  SHF.L.U32 R147, R147, 0x1, RZ ;  /* 0x0000000193937819 */ /* 0x000fe200000006ff */
[----:B------:R-:W-:Y:S01]  /*6340*/  STS.U16 [R137+0x300], R38 ;  /* 0x0003002689007388 */ /* 0x000fe20000000400 */
[----:B------:R-:W-:Y:S01]  /*6350*/  IADD3 R200, R3, 0x340, RZ ;  /* 0x0000034003c87810 */ /* 0x000fe20007ffe0ff */
[----:B------:R-:W-:Y:S01]  /*6360*/  UIMAD UR32, UR38, UR32, URZ ;  /* 0x00000020262072a4 */ /* 0x000fe2000f8e023f */
[----:B------:R-:W-:Y:S01]  /*6370*/  LEA.HI.SX32 R67, R192, R3, 0x1b ;  /* 0x00000003c0437211 */ /* 0x000fe200078fdaff */
[----:B------:R2:W-:Y:S01]  /*6380*/  STS.U16 [R139+0x340], R110 ;  /* 0x0003406e8b007388 */ /* 0x0005e20000000400 */
[----:B0-----:R-:W-:-:S02]  /*6390*/  SHF.L.U32 R60, R184, 0x1, RZ ;  /* 0x00000001b83c7819 */ /* 0x001fc400000006ff */
[C---:B------:R-:W-:Y:S02]  /*63a0*/  IADD3 R202, R3.reuse, 0x360, RZ ;  /* 0x0000036003ca7810 */ /* 0x040fe40007ffe0ff */
[-C--:B------:R-:W-:Y:S02]  /*63b0*/  LEA.HI.SX32 R154, R194, R3.reuse, 0x1b ;  /* 0x00000003c29a7211 */ /* 0x080fe400078fdaff */
[----:B------:R-:W-:Y:S02]  /*63c0*/  SHF.L.U32 R61, R186, 0x1, RZ ;  /* 0x00000001ba3d7819 */ /* 0x000fe400000006ff */
[C---:B------:R-:W-:Y:S02]  /*63d0*/  IADD3 R204, R3.reuse, 0x380, RZ ;  /* 0x0000038003cc7810 */ /* 0x040fe40007ffe0ff */
[----:B------:R-:W-:Y:S02]  /*63e0*/  LEA.HI.SX32 R196, R196, R3, 0x1b ;  /* 0x00000003c4c47211 */ /* 0x000fe400078fdaff */
[----:B-1----:R-:W-:Y:S01]  /*63f0*/  SHF.L.U32 R66, R188, 0x1, RZ ;  /* 0x00000001bc427819 */ /* 0x002fe200000006ff */
[----:B------:R0:W-:Y:S01]  /*6400*/  STS.U16 [R141+0x380], R70 ;  /* 0x000380468d007388 */ /* 0x0001e20000000400 */
[----:B------:R-:W-:-:S02]  /*6410*/  IADD3 R206, R3, 0x3a0, RZ ;  /* 0x000003a003ce7810 */ /* 0x000fc40007ffe0ff */
[-C--:B------:R-:W-:Y:S01]  /*6420*/  LEA.HI.SX32 R155, R198, R3.reuse, 0x1b ;  /* 0x00000003c69b7211 */ /* 0x080fe200078fdaff */
[----:B------:R-:W-:Y:S01]  /*6430*/  STS.U16 [R143+0x3c0], R64 ;  /* 0x0003c0408f007388 */ /* 0x000fe20000000400 */
[----:B------:R-:W-:Y:S01]  /*6440*/  SHF.L.U32 R68, R65, 0x1, RZ ;  /* 0x0000000141447819 */ /* 0x000fe200000006ff */
[----:B------:R-:W-:Y:S01]  /*6450*/  UIMAD UR32, UR7, UR33, UR32 ;  /* 0x00000021072072a4 */ /* 0x000fe2000f8e0220 */
[----:B------:R-:W-:Y:S01]  /*6460*/  IADD3 R208, R3, 0x3c0, RZ ;  /* 0x000003c003d07810 */ /* 0x000fe20007ffe0ff */
[----:B------:R-:W-:Y:S01]  /*6470*/  STS.U16 [R145+0x400], R62 ;  /* 0x0004003e91007388 */ /* 0x000fe20000000400 */
[----:B------:R-:W-:Y:S02]  /*6480*/  LEA.HI.SX32 R69, R200, R3, 0x1b ;  /* 0x00000003c8457211 */ /* 0x000fe400078fdaff */
[----:B------:R-:W-:Y:S01]  /*6490*/  SHF.L.U32 R67, R67, 0x1, RZ ;  /* 0x0000000143437819 */ /* 0x000fe200000006ff */
[----:B------:R-:W-:Y:S01]  /*64a0*/  STS.U16 [R147+0x440], R34 ;  /* 0x0004402293007388 */ /* 0x000fe20000000400 */
[----:B------:R-:W-:-:S02]  /*64b0*/  IADD3 R210, R3, 0x3e0, RZ ;  /* 0x000003e003d27810 */ /* 0x000fc40007ffe0ff */
[-C--:B------:R-:W-:Y:S01]  /*64c0*/  LEA.HI.SX32 R153, R202, R3.reuse, 0x1b ;  /* 0x00000003ca997211 */ /* 0x080fe200078fdaff */
[----:B------:R-:W-:Y:S01]  /*64d0*/  STS.U16 [R60+0x480], R31 ;  /* 0x0004801f3c007388 */ /* 0x000fe20000000400 */
[----:B------:R-:W-:Y:S02]  /*64e0*/  SHF.L.U32 R154, R154, 0x1, RZ ;  /* 0x000000019a9a7819 */ /* 0x000fe400000006ff */
[-C--:B------:R-:W-:Y:S01]  /*64f0*/  LEA.HI.SX32 R111, R204, R3.reuse, 0x1b ;  /* 0x00000003cc6f7211 */ /* 0x080fe200078fdaff */
[----:B------:R-:W-:Y:S01]  /*6500*/  STS.U16 [R61+0x4c0], R36 ;  /* 0x0004c0243d007388 */ /* 0x000fe20000000400 */
[----:B------:R-:W-:Y:S02]  /*6510*/  SHF.L.U32 R65, R196, 0x1, RZ ;  /* 0x00000001c4417819 */ /* 0x000fe400000006ff */
[----:B------:R-:W-:Y:S02]  /*6520*/  LEA.HI.SX32 R206, R206, R3, 0x1b ;  /* 0x00000003cece7211 */ /* 0x000fe400078fdaff */
[----:B------:R-:W-:-:S02]  /*6530*/  SHF.L.U32 R155, R155, 0x1, RZ ;  /* 0x000000019b9b7819 */ /* 0x000fc400000006ff */
[-C--:B------:R-:W-:Y:S02]  /*6540*/  LEA.HI.SX32 R71, R208, R3.reuse, 0x1b ;  /* 0x00000003d0477211 */ /* 0x080fe400078fdaff */
[----:B------:R-:W-:Y:S02]  /*6550*/  SHF.L.U32 R69, R69, 0x1, RZ ;  /* 0x0000000145457819 */ /* 0x000fe400000006ff */
[----:B------:R-:W-:Y:S02]  /*6560*/  LEA.HI.SX32 R210, R210, R3, 0x1b ;  /* 0x00000003d2d27211 */ /* 0x000fe400078fdaff */
[----:B------:R-:W-:Y:S01]  /*6570*/  SHF.L.U32 R153, R153, 0x1, RZ ;  /* 0x0000000199997819 */ /* 0x000fe200000006ff */
[----:B------:R-:W-:Y:S01]  /*6580*/  STS.U16 [R66+0x500], R29 ;  /* 0x0005001d42007388 */ /* 0x000fe20000000400 */
[----:B------:R-:W-:-:S03]  /*6590*/  SHF.L.U32 R111, R111, 0x1, RZ ;  /* 0x000000016f6f7819 */ /* 0x000fc600000006ff */
[----:B------:R-:W-:Y:S01]  /*65a0*/  STS.U16 [R68+0x540], R27 ;  /* 0x0005401b44007388 */ /* 0x000fe20000000400 */
[----:B------:R-:W-:-:S03]  /*65b0*/  IADD3 R7, R7, UR32, RZ ;  /* 0x0000002007077c10 */ /* 0x000fc6000fffe0ff */
[----:B------:R-:W-:Y:S01]  /*65c0*/  STS.U16 [R67+0x580], R26 ;  /* 0x0005801a43007388 */ /* 0x000fe20000000400 */
[----:B------:R-:W-:Y:S02]  /*65d0*/  LEA R2, P2, R6, UR24, 0x1 ;  /* 0x0000001806027c11 */ /* 0x000fe4000f8408ff */
[----:B--2---:R-:W-:Y:S01]  /*65e0*/  SHF.L.U32 R110, R206, 0x1, RZ ;  /* 0x00000001ce6e7819 */ /* 0x004fe200000006ff */
[----:B------:R-:W-:Y:S01]  /*65f0*/  STS.U16 [R154+0x5c0], R25 ;  /* 0x0005c0199a007388 */ /* 0x000fe20000000400 */
[----:B------:R-:W-:-:S03]  /*6600*/  SHF.L.U32 R71, R71, 0x1, RZ ;  /* 0x0000000147477819 */ /* 0x000fc600000006ff */
[----:B------:R-:W-:Y:S01]  /*6610*/  STS.U16 [R65+0x600], R32 ;  /* 0x0006002041007388 */ /* 0x000fe20000000400 */
[----:B0-----:R-:W-:-:S03]  /*6620*/  SHF.L.U32 R70, R210, 0x1, RZ ;  /* 0x00000001d2467819 */ /* 0x001fc600000006ff */
[----:B------:R-:W-:Y:S01]  /*6630*/  STS.U16 [R155+0x640], R30 ;  /* 0x0006401e9b007388 */ /* 0x000fe20000000400 */
[----:B------:R-:W-:Y:S02]  /*6640*/  PRMT R203, RZ, 0x7610, R203 ;  /* 0x00007610ffcb7816 */ /* 0x000fe400000000cb */
[----:B------:R-:W-:Y:S02]  /*6650*/  LEA.HI.X R3, R6, UR25, R7, 0x1, P2 ;  /* 0x0000001906037c11 */ /* 0x000fe400090f0c07 */
[----:B------:R-:W-:Y:S01]  /*6660*/  PRMT R198, RZ, 0x7610, R198 ;  /* 0x00007610ffc67816 */ /* 0x000fe200000000c6 */
        /* <DEDUP_REMOVED lines=8> */
[----:B------:R-:W-:-:S03]  /*66f0*/  ISETP.GE.AND P0, PT, R175, UR28, PT ;  /* 0x0000001caf007c0c */ /* 0x000fc6000bf06270 */
[----:B------:R2:W4:Y:S01]  /*6700*/  @!P1 LDG.E.U16 R198, [R2.64+0x40] ;  /* 0x0000402a02c69981 */ /* 0x000522000c1e1500 */
[----:B------:R-:W-:-:S09]  /*6710*/  PRMT R201, RZ, 0x7610, R201 ;  /* 0x00007610ffc97816 */ /* 0x000fd200000000c9 */
[----:B------:R2:W5:Y:S01]  /*6720*/  @!P0 LDG.E.U16 R201, [R2.64+0x80] ;  /* 0x0000802a02c98981 */ /* 0x000562000c1e1500 */
[----:B------:R-:W-:Y:S02]  /*6730*/  ISETP.GE.AND P0, PT, R171, UR28, PT ;  /* 0x0000001cab007c0c */ /* 0x000fe4000bf06270 */
[----:B------:R-:W-:Y:S02]  /*6740*/  ISETP.GE.AND P1, PT, R173, UR28, PT ;  /* 0x0000001cad007c0c */ /* 0x000fe4000bf26270 */
[----:B------:R-:W-:Y:S02]  /*6750*/  ISETP.GE.AND P2, PT, R169, UR28, PT ;  /* 0x0000001ca9007c0c */ /* 0x000fe4000bf46270 */
        /* <DEDUP_REMOVED lines=12> */
[----:B------:R-:W-:Y:S02]  /*6820*/  ISETP.GE.AND P1, PT, R164, UR28, PT ;  /* 0x0000001ca4007c0c */ /* 0x000fe4000bf26270 */
[----:B------:R-:W-:Y:S02]  /*6830*/  PRMT R130, RZ, 0x7610, R130 ;  /* 0x00007610ff827816 */ /* 0x000fe40000000082 */
[----:B------:R-:W-:-:S09]  /*6840*/  ISETP.GE.AND P3, PT, R165, UR28, PT ;  /* 0x0000001ca5007c0c */ /* 0x000fd2000bf66270 */
[----:B------:R2:W3:Y:S01]  /*6850*/  @!P1 LDG.E.U16 R130, [R2.64+0x200] ;  /* 0x0002002a02829981 */ /* 0x0004e2000c1e1500 */
[----:B------:R-:W-:-:S06]  /*6860*/  PRMT R132, RZ, 0x7610, R132 ;  /* 0x00007610ff847816 */ /* 0x000fcc0000000084 */
        /* <DEDUP_REMOVED lines=11> */
[----:B------:R-:W0:Y:S01]  /*6920*/  R2UR UR34, R5 ;  /* 0x00000000052273c2 */ /* 0x000e2200000e0000 */
[----:B------:R-:W-:-:S06]  /*6930*/  PRMT R140, RZ, 0x7610, R140 ;  /* 0x00007610ff8c7816 */ /* 0x000fcc000000008c */
[----:B------:R2:W3:Y:S01]  /*6940*/  @!P1 LDG.E.U16 R140, [R2.64+0x340] ;  /* 0x0003402a028c9981 */ /* 0x0004e2000c1e1500 */
[----:B------:R-:W-:Y:S02]  /*6950*/  ISETP.GE.AND P3, PT, R160, UR28, PT ;  /* 0x0000001ca0007c0c */ /* 0x000fe4000bf66270 */
[----:B------:R-:W-:Y:S02]  /*6960*/  ISETP.GE.AND P2, PT, R159, UR28, PT ;  /* 0x0000001c9f007c0c */ /* 0x000fe4000bf46270 */
[----:B------:R-:W-:Y:S02]  /*6970*/  PRMT R142, RZ, 0x7610, R142 ;  /* 0x00007610ff8e7816 */ /* 0x000fe4000000008e */
[----:B------:R-:W-:Y:S02]  /*6980*/  ISETP.GE.AND P5, PT, R158, UR28, PT ;  /* 0x0000001c9e007c0c */ /* 0x000fe4000bfa6270 */
[----:B------:R-:W-:Y:S02]  /*6990*/  PRMT R144, RZ, 0x7610, R144 ;  /* 0x00007610ff907816 */ /* 0x000fe40000000090 */
[----:B------:R-:W-:-:S03]  /*69a0*/  PRMT R146, RZ, 0x7610, R146 ;  /* 0x00007610ff927816 */ /* 0x000fc60000000092 */
[----:B------:R2:W4:Y:S01]  /*69b0*/  @!P3 LDG.E.U16 R142, [R2.64+0x380] ;  /* 0x0003802a028eb981 */ /* 0x000522000c1e1500 */
[----:B0-----:R-:W-:-:S03]  /*69c0*/  FMUL.FTZ R6, R103, UR34 ;  /* 0x0000002267067c20 */ /* 0x001fc60008410000 */
[----:B------:R2:W4:Y:S01]  /*69d0*/  @!P2 LDG.E.U16 R144, [R2.64+0x3c0] ;  /* 0x0003c02a0290a981 */ /* 0x000522000c1e1500 */
[----:B------:R-:W-:Y:S01]  /*69e0*/  FMUL.RZ R7, R6, 0.15915493667125701904 ;  /* 0x3e22f98306077820 */ /* 0x000fe2000040c000 */
[----:B------:R-:W-:Y:S01]  /*69f0*/  ISETP.GE.AND P4, PT, R157, UR28, PT ;  /* 0x0000001c9d007c0c */ /* 0x000fe2000bf86270 */
[----:B------:R-:W-:Y:S01]  /*6a00*/  FMUL.FTZ R6, R102, UR34 ;  /* 0x0000002266067c20 */ /* 0x000fe20008410000 */
[----:B------:R-:W-:Y:S01]  /*6a10*/  ISETP.GE.AND P1, PT, R156, UR28, PT ;  /* 0x0000001c9c007c0c */ /* 0x000fe2000bf26270 */
[----:B------:R-:W-:Y:S01]  /*6a20*/  FMUL.FTZ R5, R100, UR34 ;  /* 0x0000002264057c20 */ /* 0x000fe20008410000 */
[----:B------:R-:W-:Y:S01]  /*6a30*/  ISETP.GE.AND P3, PT, R151, UR28, PT ;  /* 0x0000001c97007c0c */ /* 0x000fe2000bf66270 */
[----:B------:R-:W-:Y:S01]  /*6a40*/  FMUL.RZ R20, R6, 0.15915493667125701904 ;  /* 0x3e22f98306147820 */ /* 0x000fe2000040c000 */
[----:B------:R-:W-:Y:S01]  /*6a50*/  ISETP.GE.AND P2, PT, R150, UR28, PT ;  /* 0x0000001c96007c0c */ /* 0x000fe2000bf46270 */
[----:B------:R-:W-:Y:S01]  /*6a60*/  FMUL.FTZ R6, R101, UR34 ;  /* 0x0000002265067c20 */ /* 0x000fe20008410000 */
[----:B------:R-:W-:Y:S01]  /*6a70*/  MUFU.SIN R37, R7 ;  /* 0x0000000700257308 */ /* 0x000fe20000000400 */
[----:B------:R2:W5:Y:S02]  /*6a80*/  @!P5 LDG.E.U16 R146, [R2.64+0x400] ;  /* 0x0004002a0292d981 */ /* 0x000564000c1e1500 */
[----:B------:R-:W-:Y:S01]  /*6a90*/  FMUL.RZ R6, R6, 0.15915493667125701904 ;  /* 0x3e22f98306067820 */ /* 0x000fe2000040c000 */
[----:B------:R-:W-:-:S04]  /*6aa0*/  ISETP.GE.AND P5, PT, R63, UR28, PT ;  /* 0x0000001c3f007c0c */ /* 0x000fc8000bfa6270 */
[----:B------:R0:W-:Y:S01]  /*6ab0*/  MUFU.COS R38, R7 ;  /* 0x0000000700267308 */ /* 0x0001e20000000000 */
[----:B------:R-:W-:Y:S02]  /*6ac0*/  PRMT R148, RZ, 0x7610, R148 ;  /* 0x00007610ff947816 */ /* 0x000fe40000000094 */
[----:B------:R-:W-:Y:S02]  /*6ad0*/  PRMT R63, RZ, 0x7610, R63 ;  /* 0x00007610ff3f7816 */ /* 0x000fe4000000003f */
[----:B------:R-:W-:Y:S02]  /*6ae0*/  PRMT R62, RZ, 0x7610, R62 ;  /* 0x00007610ff3e7816 */ /* 0x000fe4000000003e */
[----:B------:R-:W-:Y:S01]  /*6af0*/  PRMT R161, RZ, 0x7610, R161 ;  /* 0x00007610ffa17816 */ /* 0x000fe200000000a1 */
[----:B------:R-:W-:Y:S01]  /*6b00*/  MUFU.SIN R33, R6 ;  /* 0x0000000600217308 */ /* 0x000fe20000000400 */
[----:B0-----:R-:W-:Y:S01]  /*6b10*/  FMUL.RZ R7, R5, 0.15915493667125701904 ;  /* 0x3e22f98305077820 */ /* 0x001fe2000040c000 */
[----:B------:R2:W5:Y:S01]  /*6b20*/  @!P4 LDG.E.U16 R148, [R2.64+0x440] ;  /* 0x0004402a0294c981 */ /* 0x000562000c1e1500 */
[----:B------:R-:W-:-:S05]  /*6b30*/  FMUL.FTZ R5, R99, UR34 ;  /* 0x0000002263057c20 */ /* 0x000fca0008410000 */
[----:B------:R0:W-:Y:S01]  /*6b40*/  MUFU.COS R34, R6 ;  /* 0x0000000600227308 */ /* 0x0001e20000000000 */
[----:B------:R2:W5:Y:S01]  /*6b50*/  @!P1 LDG.E.U16 R63, [R2.64+0x480] ;  /* 0x0004802a023f9981 */ /* 0x000562000c1e1500 */
[----:B------:R-:W-:Y:S02]  /*6b60*/  ISETP.GE.AND P4, PT, R149, UR28, PT ;  /* 0x0000001c95007c0c */ /* 0x000fe4000bf86270 */
[----:B------:R-:W-:Y:S01]  /*6b70*/  ISETP.GE.AND P1, PT, R18, UR28, PT ;  /* 0x0000001c12007c0c */ /* 0x000fe2000bf26270 */
[----:B------:R2:W5:Y:S01]  /*6b80*/  @!P3 LDG.E.U16 R62, [R2.64+0x4c0] ;  /* 0x0004c02a023eb981 */ /* 0x000562000c1e1500 */
[----:B0-----:R-:W-:Y:S02]  /*6b90*/  FMUL.RZ R6, R5, 0.15915493667125701904 ;  /* 0x3e22f98305067820 */ /* 0x001fe4000040c000 */
[----:B------:R-:W-:Y:S01]  /*6ba0*/  MUFU.SIN R35, R20 ;  /* 0x0000001400237308 */ /* 0x000fe20000000400 */
[----:B------:R-:W-:Y:S01]  /*6bb0*/  FMUL.FTZ R5, R98, UR34 ;  /* 0x0000002262057c20 */ /* 0x000fe20008410000 */
[----:B------:R2:W5:Y:S01]  /*6bc0*/  @!P2 LDG.E.U16 R161, [R2.64+0x500] ;  /* 0x0005002a02a1a981 */ /* 0x000562000c1e1500 */
[----:B------:R-:W-:-:S02]  /*6bd0*/  ISETP.GE.AND P3, PT, R17, UR28, PT ;  /* 0x0000001c11007c0c */ /* 0x000fc4000bf66270 */
[----:B------:R-:W-:-:S03]  /*6be0*/  ISETP.GE.AND P2, PT, R13, UR28, PT ;  /* 0x0000001c0d007c0c */ /* 0x000fc6000bf46270 */
[----:B------:R0:W-:Y:S01]  /*6bf0*/  MUFU.COS R36, R20 ;  /* 0x0000001400247308 */ /* 0x0001e20000000000 */
[----:B------:R-:W2:Y:S01]  /*6c00*/  R2UR UR33, R4 ;  /* 0x00000000042173c2 */ /* 0x000ea200000e0000 */
[----:B------:R-:W-:Y:S02]  /*6c10*/  PRMT R157, RZ, 0x7610, R157 ;  /* 0x00007610ff9d7816 */ /* 0x000fe4000000009d */
[----:B------:R-:W-:Y:S02]  /*6c20*/  PRMT R156, RZ, 0x7610, R156 ;  /* 0x00007610ff9c7816 */ /* 0x000fe4000000009c */
[----:B------:R-:W-:Y:S02]  /*6c30*/  PRMT R159, RZ, 0x7610, R159 ;  /* 0x00007610ff9f7816 */ /* 0x000fe4000000009f */
[----:B------:R-:W-:Y:S01]  /*6c40*/  PRMT R160, RZ, 0x7610, R160 ;  /* 0x00007610ffa07816 */ /* 0x000fe200000000a0 */
[----:B0-----:R-:W-:Y:S01]  /*6c50*/  FMUL.RZ R20, R5, 0.15915493667125701904 ;  /* 0x3e22f98305147820 */ /* 0x001fe2000040c000 */
[----:B------:R-:W-:Y:S01]  /*6c60*/  PRMT R158, RZ, 0x7610, R158 ;  /* 0x00007610ff9e7816 */ /* 0x000fe2000000009e */
[----:B------:R-:W-:Y:S01]  /*6c70*/  FMUL.FTZ R5, R97, UR34 ;  /* 0x0000002261057c20 */ /* 0x000fe20008410000 */
[----:B------:R-:W-:Y:S01]  /*6c80*/  MUFU.SIN R29, R6 ;  /* 0x00000006001d7308 */ /* 0x000fe20000000400 */
[----:B------:R2:W5:Y:S02]  /*6c90*/  @!P5 LDG.E.U16 R157, [R2.64+0x540] ;  /* 0x0005402a029dd981 */ /* 0x000564000c1e1500 */
[----:B-1----:R-:W-:-:S02]  /*6ca0*/  FMUL.RZ R21, R5, 0.15915493667125701904 ;  /* 0x3e22f98305157820 */ /* 0x002fc4000040c000 */
[----:B------:R-:W-:Y:S01]  /*6cb0*/  FMUL.FTZ R5, R96, UR34 ;  /* 0x0000002260057c20 */ /* 0x000fe20008410000 */
[----:B------:R2:W5:Y:S02]  /*6cc0*/  @!P4 LDG.E.U16 R156, [R2.64+0x580] ;  /* 0x0005802a029cc981 */ /* 0x000564000c1e1500 */
[----:B------:R0:W-:Y:S01]  /*6cd0*/  MUFU.COS R30, R6 ;  /* 0x00000006001e7308 */ /* 0x0001e20000000000 */
[----:B------:R-:W-:Y:S01]  /*6ce0*/  ISETP.GE.AND P0, PT, R19, UR28, PT ;  /* 0x0000001c13007c0c */ /* 0x000fe2000bf06270 */
[----:B------:R2:W5:Y:S01]  /*6cf0*/  @!P1 LDG.E.U16 R159, [R2.64+0x5c0] ;  /* 0x0005c02a029f9981 */ /* 0x000562000c1e1500 */
[----:B------:R-:W-:Y:S02]  /*6d00*/  ISETP.GE.AND P5, PT, R16, UR28, PT ;  /* 0x0000001c10007c0c */ /* 0x000fe4000bfa6270 */
[----:B------:R-:W-:Y:S01]  /*6d10*/  ISETP.GE.AND P4, PT, R15, UR28, PT ;  /* 0x0000001c0f007c0c */ /* 0x000fe2000bf86270 */
[----:B------:R2:W5:Y:S01]  /*6d20*/  @!P3 LDG.E.U16 R160, [R2.64+0x600] ;  /* 0x0006002a02a0b981 */ /* 0x000562000c1e1500 */
[----:B0-----:R-:W-:-:S03]  /*6d30*/  FMUL.RZ R6, R5, 0.15915493667125701904 ;  /* 0x3e22f98305067820 */ /* 0x001fc6000040c000 */
[----:B------:R2:W5:Y:S01]  /*6d40*/  @!P2 LDG.E.U16 R158, [R2.64+0x640] ;  /* 0x0006402a029ea981 */ /* 0x000562000c1e1500 */
[----:B------:R-:W-:Y:S01]  /*6d50*/  FMUL.FTZ R5, R95, UR34 ;  /* 0x000000225f057c20 */ /* 0x000fe20008410000 */
[----:B------:R-:W-:Y:S01]  /*6d60*/  MUFU.SIN R31, R7 ;  /* 0x00000007001f7308 */ /* 0x000fe20000000400 */
[----:B------:R-:W-:Y:S02]  /*6d70*/  ISETP.GE.AND P1, PT, R11, UR28, PT ;  /* 0x0000001c0b007c0c */ /* 0x000fe4000bf26270 */
[----:B------:R-:W-:Y:S02]  /*6d80*/  ISETP.GE.AND P3, PT, R8, UR28, PT ;  /* 0x0000001c08007c0c */ /* 0x000fe4000bf66270 */
[----:B------:R-:W-:-:S03]  /*6d90*/  ISETP.GE.AND P2, PT, R0, UR28, PT ;  /* 0x0000001c00007c0c */ /* 0x000fc6000bf46270 */
[----:B------:R0:W-:Y:S01]  /*6da0*/  MUFU.COS R32, R7 ;  /* 0x0000000700207308 */ /* 0x0001e20000000000 */
[----:B------:R-:W-:Y:S02]  /*6db0*/  PRMT R168, RZ, 0x7610, R168 ;  /* 0x00007610ffa87816 */ /* 0x000fe400000000a8 */
[----:B------:R-:W-:Y:S02]  /*6dc0*/  PRMT R166, RZ, 0x7610, R166 ;  /* 0x00007610ffa67816 */ /* 0x000fe400000000a6 */
[----:B------:R-:W-:-:S03]  /*6dd0*/  PRMT R162, RZ, 0x7610, R162 ;  /* 0x00007610ffa27816 */ /* 0x000fc600000000a2 */
[----:B------:R-:W-:Y:S01]  /*6de0*/  MUFU.SIN R23, R6 ;  /* 0x0000000600177308 */ /* 0x000fe20000000400 */
[----:B0-----:R-:W-:Y:S01]  /*6df0*/  FMUL.RZ R7, R5, 0.15915493667125701904 ;  /* 0x3e22f98305077820 */ /* 0x001fe2000040c000 */
[----:B------:R-:W-:Y:S01]  /*6e00*/  PRMT R165, RZ, 0x7610, R165 ;  /* 0x00007610ffa57816 */ /* 0x000fe200000000a5 */
[----:B------:R-:W-:Y:S01]  /*6e10*/  FMUL.FTZ R5, R94, UR34 ;  /* 0x000000225e057c20 */ /* 0x000fe20008410000 */
[----:B------:R-:W-:Y:S02]  /*6e20*/  PRMT R164, RZ, 0x7610, R164 ;  /* 0x00007610ffa47816 */ /* 0x000fe400000000a4 */
[----:B------:R-:W-:Y:S02]  /*6e30*/  PRMT R163, RZ, 0x7610, R163 ;  /* 0x00007610ffa37816 */ /* 0x000fe400000000a3 */
[----:B------:R0:W-:Y:S01]  /*6e40*/  MUFU.COS R24, R6 ;  /* 0x0000000600187308 */ /* 0x0001e20000000000 */
[----:B------:R-:W-:Y:S01]  /*6e50*/  LEA R14, R127, R14, 0x5 ;  /* 0x0000000e7f0e7211 */ /* 0x000fe200078e28ff */
[----:B------:R-:W-:Y:S01]  /*6e60*/  FMUL.FTZ R0, R91, UR34 ;  /* 0x000000225b007c20 */ /* 0x000fe20008410000 */
[----:B------:R2:W5:Y:S04]  /*6e70*/  @!P5 LDG.E.U16 R168, [R2.64+0x680] ;  /* 0x0006802a02a8d981 */ /* 0x000568000c1e1500 */
[----:B------:R2:W5:Y:S01]  /*6e80*/  @!P4 LDG.E.U16 R166, [R2.64+0x6c0] ;  /* 0x0006c02a02a6c981 */ /* 0x000562000c1e1500 */
[----:B0-----:R-:W-:-:S02]  /*6e90*/  FMUL.RZ R6, R5, 0.15915493667125701904 ;  /* 0x3e22f98305067820 */ /* 0x001fc4000040c000 */
[----:B------:R-:W-:Y:S01]  /*6ea0*/  FMUL.FTZ R5, R93, UR34 ;  /* 0x000000225d057c20 */ /* 0x000fe20008410000 */
[----:B------:R-:W-:Y:S01]  /*6eb0*/  MUFU.SIN R25, R21 ;  /* 0x0000001500197308 */ /* 0x000fe20000000400 */
[----:B------:R-:W-:Y:S01]  /*6ec0*/  LEA.HI.SX32 R64, R14, R14, 0x1b ;  /* 0x0000000e0e407211 */ /* 0x000fe200078fdaff */
[----:B------:R2:W5:Y:S06]  /*6ed0*/  @!P1 LDG.E.U16 R162, [R2.64+0x700] ;  /* 0x0007002a02a29981 */ /* 0x00056c000c1e1500 */
[----:B------:R-:W-:Y:S01]  /*6ee0*/  MUFU.COS R26, R21 ;  /* 0x00000015001a7308 */ /* 0x000fe20000000000 */
[----:B------:R2:W5:Y:S01]  /*6ef0*/  @!P3 LDG.E.U16 R165, [R2.64+0x740] ;  /* 0x0007402a02a5b981 */ /* 0x000562000c1e1500 */
[----:B------:R-:W-:-:S03]  /*6f00*/  FMUL.RZ R11, R0, 0.15915493667125701904 ;  /* 0x3e22f983000b7820 */ /* 0x000fc6000040c000 */
[----:B------:R2:W5:Y:S03]  /*6f10*/  @!P2 LDG.E.U16 R164, [R2.64+0x780] ;  /* 0x0007802a02a4a981 */ /* 0x000566000c1e1500 */
[----:B------:R-:W-:Y:S01]  /*6f20*/  MUFU.SIN R21, R7 ;  /* 0x0000000700157308 */ /* 0x000fe20000000400 */
[----:B------:R2:W5:Y:S01]  /*6f30*/  @!P0 LDG.E.U16 R163, [R2.64+0x7c0] ;  /* 0x0007c02a02a38981 */ /* 0x000562000c1e1500 */
[----:B------:R-:W-:-:S06]  /*6f40*/  FMUL.FTZ R0, R90, UR34 ;  /* 0x000000225a007c20 */ /* 0x000fcc0008410000 */
[----:B------:R0:W-:Y:S01]  /*6f50*/  MUFU.COS R22, R7 ;  /* 0x0000000700167308 */ /* 0x0001e20000000000 */
[----:B--2---:R-:W-:Y:S01]  /*6f60*/  MOV R2, UR33 ;  /* 0x0000002100027c02 */ /* 0x004fe20008000f00 */
[----:B0-----:R-:W-:Y:S02]  /*6f70*/  FMUL.RZ R7, R5, 0.15915493667125701904 ;  /* 0x3e22f98305077820 */ /* 0x001fe4000040c000 */
[----:B------:R-:W-:Y:S01]  /*6f80*/  FMUL.FTZ R5, R92, UR34 ;  /* 0x000000225c057c20 */ /* 0x000fe20008410000 */
[----:B------:R-:W-:-:S03]  /*6f90*/  SHF.L.U32 R64, R64, 0x1, RZ ;  /* 0x0000000140407819 */ /* 0x000fc600000006ff */
[----:B------:R-:W-:Y:S01]  /*6fa0*/  FMUL.RZ R5, R5, 0.15915493667125701904 ;  /* 0x3e22f98305057820 */ /* 0x000fe2000040c000 */
[----:B------:R-:W-:Y:S01]  /*6fb0*/  MUFU.SIN R27, R20 ;  /* 0x00000014001b7308 */ /* 0x000fe20000000400 */
[----:B------:R-:W-:Y:S01]  /*6fc0*/  FMUL.FTZ R2, R2, 1.4426950216293334961 ;  /* 0x3fb8aa3b02027820 */ /* 0x000fe20000410000 */
[----:B------:R-:W0:Y:S01]  /*6fd0*/  LDS.U16 R8, [R64] ;  /* 0x0000000040087984 */ /* 0x000e220000000400 */
[----:B------:R-:W-:Y:S02]  /*6fe0*/  FMUL.RZ R204, R0, 0.15915493667125701904 ;  /* 0x3e22f98300cc7820 */ /* 0x000fe4000040c000 */
[-C--:B------:R-:W-:Y:S01]  /*6ff0*/  FMUL.FTZ R14, R101, R2.reuse ;  /* 0x00000002650e7220 */ /* 0x080fe20000410000 */
[----:B------:R-:W-:Y:S02]  /*7000*/  LDS.U16 R196, [R64+0x8] ;  /* 0x0000080040c47984 */ /* 0x000fe40000000400 */
[----:B------:R-:W-:Y:S02]  /*7010*/  MUFU.COS R28, R20 ;  /* 0x00000014001c7308 */ /* 0x000fe40000000000 */
[----:B------:R-:W-:Y:S04]  /*7020*/  LDS.U16 R4, [R64+0xa] ;  /* 0x00000a0040047984 */ /* 0x000fe80000000400 */
[----:B------:R-:W-:Y:S02]  /*7030*/  LDS.U16 R0, [R64+0xc] ;  /* 0x00000c0040007984 */ /* 0x000fe40000000400 */
[----:B------:R-:W-:Y:S02]  /*7040*/  MUFU.SIN R19, R6 ;  /* 0x0000000600137308 */ /* 0x000fe40000000400 */
[----:B------:R-:W-:Y:S04]  /*7050*/  LDS.U16 R191, [R64+0xe] ;  /* 0x00000e0040bf7984 */ /* 0x000fe80000000400 */
[----:B------:R-:W-:Y:S02]  /*7060*/  LDS.U16 R193, [R64+0x10] ;  /* 0x0000100040c17984 */ /* 0x000fe40000000400 */
[----:B------:R1:W-:Y:S02]  /*7070*/  MUFU.COS R20, R6 ;  /* 0x0000000600147308 */ /* 0x0003e40000000000 */
[----:B------:R-:W-:Y:S04]  /*7080*/  LDS.U16 R194, [R64+0x12] ;  /* 0x0000120040c27984 */ /* 0x000fe80000000400 */
[----:B------:R-:W-:Y:S02]  /*7090*/  LDS.U16 R184, [R64+0x14] ;  /* 0x0000140040b87984 */ /* 0x000fe40000000400 */
[----:B------:R-:W-:Y:S02]  /*70a0*/  MUFU.SIN R17, R7 ;  /* 0x0000000700117308 */ /* 0x000fe40000000400 */
[----:B-1----:R-:W-:Y:S04]  /*70b0*/  LDS.U16 R6, [R64+0x4] ;  /* 0x0000040040067984 */ /* 0x002fe80000000400 */
[----:B------:R-:W-:Y:S02]  /*70c0*/  LDS.U16 R195, [R64+0x16] ;  /* 0x0000160040c37984 */ /* 0x000fe40000000400 */
[----:B------:R1:W-:Y:S02]  /*70d0*/  MUFU.COS R18, R7 ;  /* 0x0000000700127308 */ /* 0x0003e40000000000 */
[----:B------:R-:W-:Y:S04]  /*70e0*/  LDS.U16 R182, [R64+0x18] ;  /* 0x0000180040b67984 */ /* 0x000fe80000000400 */
[----:B------:R-:W-:Y:S02]  /*70f0*/  LDS.U16 R183, [R64+0x1a] ;  /* 0x00001a0040b77984 */ /* 0x000fe40000000400 */
[----:B------:R-:W-:Y:S02]  /*7100*/  MUFU.SIN R15, R5 ;  /* 0x00000005000f7308 */ /* 0x000fe40000000400 */
[----:B-1----:R-:W1:Y:S04]  /*7110*/  LDS.U16 R7, [R64+0x2] ;  /* 0x0000020040077984 */ /* 0x002e680000000400 */
[----:B------:R-:W-:Y:S02]  /*7120*/  LDS.U16 R180, [R64+0x1c] ;  /* 0x00001c0040b47984 */ /* 0x000fe40000000400 */
[----:B------:R2:W-:Y:S02]  /*7130*/  MUFU.COS R16, R5 ;  /* 0x0000000500107308 */ /* 0x0005e40000000000 */
[----:B------:R-:W-:Y:S04]  /*7140*/  LDS.U16 R181, [R64+0x1e] ;  /* 0x00001e0040b57984 */ /* 0x000fe80000000400 */
[----:B------:R-:W-:Y:S04]  /*7150*/  LDS.U16 R178, [R64+0x20] ;  /* 0x0000200040b27984 */ /* 0x000fe80000000400 */
[----:B--2---:R-:W2:Y:S04]  /*7160*/  LDS.U16 R5, [R64+0x6] ;  /* 0x0000060040057984 */ /* 0x004ea80000000400 */
        /* <DEDUP_REMOVED lines=13> */
[----:B------:R-:W0:Y:S04]  /*7240*/  LDS.U16 R151, [R64+0x3c] ;  /* 0x00003c0040977984 */ /* 0x000e280000000400 */
[----:B------:R-:W0:Y:S04]  /*7250*/  LDS.U16 R152, [R64+0x3e] ;  /* 0x00003e0040987984 */ /* 0x000e280000000400 */
[----:B---3--:R3:W-:Y:S01]  /*7260*/  STS.U16 [R12+0x1080], R203 ;  /* 0x001080cb0c007388 */ /* 0x0087e20000000400 */
[----:B------:R-:W-:Y:S01]  /*7270*/  MUFU.SIN R13, R11 ;  /* 0x0000000b000d7308 */ /* 0x000fe20000000400 */
[----:B---3--:R-:W-:-:S07]  /*7280*/  FMUL.FTZ R12, R100, R2 ;  /* 0x00000002640c7220 */ /* 0x008fce0000410000 */
[----:B------:R-:W-:Y:S01]  /*7290*/  MUFU.COS R199, R11 ;  /* 0x0000000b00c77308 */ /* 0x000fe20000000000 */
[----:B----4-:R3:W-:Y:S07]  /*72a0*/  STS.U16 [R9+0x10c0], R198 ;  /* 0x0010c0c609007388 */ /* 0x0107ee0000000400 */
[----:B------:R-:W4:Y:S01]  /*72b0*/  MUFU.EX2 R14, R14 ;  /* 0x0000000e000e7308 */ /* 0x000f220000000800 */
[----:B---3--:R-:W-:-:S07]  /*72c0*/  FMUL.FTZ R9, R98, R2 ;  /* 0x0000000262097220 */ /* 0x008fce0000410000 */
[----:B------:R-:W-:Y:S08]  /*72d0*/  MUFU.SIN R11, R204 ;  /* 0x000000cc000b7308 */ /* 0x000ff00000000400 */
[----:B------:R3:W-:Y:S08]  /*72e0*/  MUFU.COS R3, R204 ;  /* 0x000000cc00037308 */ /* 0x0007f00000000000 */
[----:B------:R-:W0:Y:S01]  /*72f0*/  MUFU.EX2 R12, R12 ;  /* 0x0000000c000c7308 */ /* 0x000e220000000800 */
[----:B---3--:R-:W-:-:S02]  /*7300*/  FMUL.FTZ R204, R99, R2 ;  /* 0x0000000263cc7220 */ /* 0x008fc40000410000 */
[----:B------:R-:W-:-:S05]  /*7310*/  FMUL.FTZ R198, R97, R2 ;  /* 0x0000000261c67220 */ /* 0x000fca0000410000 */
[----:B------:R-:W3:Y:S01]  /*7320*/  MUFU.EX2 R204, R204 ;  /* 0x000000cc00cc7308 */ /* 0x000ee20000000800 */
[----:B----4-:R-:W-:-:S07]  /*7330*/  FMUL.FTZ R34, R14, R34 ;  /* 0x000000220e227220 */ /* 0x010fce0000410000 */
[----:B------:R-:W4:Y:S01]  /*7340*/  MUFU.EX2 R9, R9 ;  /* 0x0000000900097308 */ /* 0x000f220000000800 */
[----:B------:R-:W-:Y:S01]  /*7350*/  FMUL.FTZ R33, R14, R33 ;  /* 0x000000210e217220 */ /* 0x000fe20000410000 */
[----:B-----5:R5:W-:Y:S01]  /*7360*/  STS.U16 [R10+0x1100], R201 ;  /* 0x001100c90a007388 */ /* 0x020be20000000400 */
[----:B------:R-:W-:Y:S02]  /*7370*/  FMUL.FTZ R14, R92, R2 ;  /* 0x000000025c0e7220 */ /* 0x000fe40000410000 */
[C---:B0-----:R-:W-:Y:S02]  /*7380*/  FMUL.FTZ R32, R12.reuse, R32 ;  /* 0x000000200c207220 */ /* 0x041fe40000410000 */
[----:B------:R-:W-:Y:S01]  /*7390*/  FMUL.FTZ R31, R12, R31 ;  /* 0x0000001f0c1f7220 */ /* 0x000fe20000410000 */
[----:B------:R-:W0:Y:S01]  /*73a0*/  MUFU.EX2 R198, R198 ;  /* 0x000000c600c67308 */ /* 0x000e220000000800 */
[-C--:B------:R-:W-:Y:S02]  /*73b0*/  FMUL.FTZ R12, R91, R2.reuse ;  /* 0x000000025b0c7220 */ /* 0x080fe40000410000 */
[----:B-----5:R-:W-:-:S02]  /*73c0*/  FMUL.FTZ R10, R90, R2 ;  /* 0x000000025a0a7220 */ /* 0x020fc40000410000 */
[-C--:B------:R-:W-:Y:S02]  /*73d0*/  FMUL.FTZ R200, R102, R2.reuse ;  /* 0x0000000266c87220 */ /* 0x080fe40000410000 */
[----:B------:R-:W-:Y:S01]  /*73e0*/  FMUL.FTZ R201, R94, R2 ;  /* 0x000000025ec97220 */ /* 0x000fe20000410000 */
[----:B------:R-:W5:Y:S01]  /*73f0*/  MUFU.EX2 R14, R14 ;  /* 0x0000000e000e7308 */ /* 0x000f620000000800 */
[C---:B---3--:R-:W-:Y:S02]  /*7400*/  FMUL.FTZ R30, R204.reuse, R30 ;  /* 0x0000001ecc1e7220 */ /* 0x048fe40000410000 */
[----:B------:R-:W-:Y:S02]  /*7410*/  FMUL.FTZ R29, R204, R29 ;  /* 0x0000001dcc1d7220 */ /* 0x000fe40000410000 */
[----:B------:R-:W-:-:S03]  /*7420*/  FMUL.FTZ R204, R89, UR34 ;  /* 0x0000002259cc7c20 */ /* 0x000fc60008410000 */
[----:B------:R-:W3:Y:S01]  /*7430*/  MUFU.EX2 R12, R12 ;  /* 0x0000000c000c7308 */ /* 0x000ee20000000800 */
[C---:B----4-:R-:W-:Y:S02]  /*7440*/  FMUL.FTZ R28, R9.reuse, R28 ;  /* 0x0000001c091c7220 */ /* 0x050fe40000410000 */
[----:B------:R-:W-:Y:S02]  /*7450*/  FMUL.FTZ R27, R9, R27 ;  /* 0x0000001b091b7220 */ /* 0x000fe40000410000 */
[----:B------:R-:W-:-:S03]  /*7460*/  FMUL.FTZ R202, R103, R2 ;  /* 0x0000000267ca7220 */ /* 0x000fc60000410000 */
[----:B------:R-:W4:Y:S01]  /*7470*/  MUFU.EX2 R10, R10 ;  /* 0x0000000a000a7308 */ /* 0x000f220000000800 */
[----:B------:R-:W-:Y:S02]  /*7480*/  FMUL.FTZ R9, R89, R2 ;  /* 0x0000000259097220 */ /* 0x000fe40000410000 */
[----:B------:R-:W-:-:S05]  /*7490*/  FMUL.RZ R204, R204, 0.15915493667125701904 ;  /* 0x3e22f983cccc7820 */ /* 0x000fca000040c000 */
[----:B------:R-:W1:Y:S01]  /*74a0*/  MUFU.EX2 R200, R200 ;  /* 0x000000c800c87308 */ /* 0x000e620000000800 */
[C---:B0-----:R-:W-:Y:S02]  /*74b0*/  FMUL.FTZ R26, R198.reuse, R26 ;  /* 0x0000001ac61a7220 */ /* 0x041fe40000410000 */
[----:B------:R-:W-:-:S05]  /*74c0*/  FMUL.FTZ R25, R198, R25 ;  /* 0x00000019c6197220 */ /* 0x000fca0000410000 */
[----:B------:R-:W0:Y:S01]  /*74d0*/  MUFU.EX2 R201, R201 ;  /* 0x000000c900c97308 */ /* 0x000e220000000800 */
[----:B------:R-:W-:-:S07]  /*74e0*/  HADD2.F32 R8, -RZ, R8.H0_H0 ;  /* 0x20000008ff087230 */ /* 0x000fce0000004100 */
[----:B------:R0:W0:Y:S01]  /*74f0*/  MUFU.EX2 R205, R202 ;  /* 0x000000ca00cd7308 */ /* 0x0000220000000800 */
[----:B-----5:R-:W-:-:S07]  /*7500*/  FMUL.FTZ R16, R14, R16 ;  /* 0x000000100e107220 */ /* 0x020fce0000410000 */
[----:B------:R-:W-:Y:S01]  /*7510*/  MUFU.EX2 R9, R9 ;  /* 0x0000000900097308 */ /* 0x000fe20000000800 */
[----:B------:R-:W-:-:S07]  /*7520*/  FMUL.FTZ R15, R14, R15 ;  /* 0x0000000f0e0f7220 */ /* 0x000fce0000410000 */
[----:B------:R-:W5:Y:S01]  /*7530*/  MUFU.COS R198, R204 ;  /* 0x000000cc00c67308 */ /* 0x000f620000000000 */
[C---:B---3--:R-:W-:Y:S01]  /*7540*/  FMUL.FTZ R14, R12.reuse, R199 ;  /* 0x000000c70c0e7220 */ /* 0x048fe20000410000 */
[----:B-1----:R-:W-:Y:S01]  /*7550*/  HADD2.F32 R7, -RZ, R7.H0_H0 ;  /* 0x20000007ff077230 */ /* 0x002fe20000004100 */
[----:B------:R-:W-:Y:S01]  /*7560*/  FMUL.FTZ R13, R12, R13 ;  /* 0x0000000d0c0d7220 */ /* 0x000fe20000410000 */
[----:B------:R1:W-:Y:S01]  /*7570*/  STS.U16 [R120+0x1140], R187 ;  /* 0x001140bb78007388 */ /* 0x0003e20000000400 */
[----:B----4-:R-:W-:Y:S01]  /*7580*/  FMUL.FTZ R12, R10, R3 ;  /* 0x000000030a0c7220 */ /* 0x010fe20000410000 */
[----:B------:R-:W-:Y:S01]  /*7590*/  HADD2.F32 R199, -RZ, R124.H0_H0 ;  /* 0x2000007cffc77230 */ /* 0x000fe20000004100 */
[----:B------:R-:W-:Y:S01]  /*75a0*/  FMUL.FTZ R3, R104, UR34 ;  /* 0x0000002268037c20 */ /* 0x000fe20008410000 */
[----:B------:R-:W-:Y:S01]  /*75b0*/  STS.U16 [R121+0x1180], R188 ;  /* 0x001180bc79007388 */ /* 0x000fe20000000400 */
[C---:B------:R-:W-:Y:S02]  /*75c0*/  FMUL.FTZ R36, R200.reuse, R36 ;  /* 0x00000024c8247220 */ /* 0x040fe40000410000 */
[----:B------:R-:W-:Y:S01]  /*75d0*/  FMUL.FTZ R35, R200, R35 ;  /* 0x00000023c8237220 */ /* 0x000fe20000410000 */
[----:B------:R3:W-:Y:S01]  /*75e0*/  STS.U16 [R185+0x11c0], R186 ;  /* 0x0011c0bab9007388 */ /* 0x0007e20000000400 */
[----:B-1----:R-:W-:Y:S01]  /*75f0*/  FMUL.FTZ R120, R104, R8 ;  /* 0x0000000868787220 */ /* 0x002fe20000410000 */
[----:B--2---:R-:W-:Y:S01]  /*7600*/  HADD2.F32 R5, -RZ, R5.H0_H0 ;  /* 0x20000005ff057230 */ /* 0x004fe20000004100 */
[----:B------:R-:W-:-:S02]  /*7610*/  FMUL.FTZ R203, R96, R2 ;  /* 0x0000000260cb7220 */ /* 0x000fc40000410000 */
[-C--:B0-----:R-:W-:Y:S02]  /*7620*/  FMUL.FTZ R202, R95, R2.reuse ;  /* 0x000000025fca7220 */ /* 0x081fe40000410000 */
[----:B------:R-:W-:Y:S02]  /*7630*/  FMUL.FTZ R200, R93, R2 ;  /* 0x000000025dc87220 */ /* 0x000fe40000410000 */
[C---:B------:R-:W-:Y:S02]  /*7640*/  FMUL.FTZ R20, R201.reuse, R20 ;  /* 0x00000014c9147220 */ /* 0x040fe40000410000 */
[----:B------:R-:W-:Y:S02]  /*7650*/  FMUL.FTZ R19, R201, R19 ;  /* 0x00000013c9137220 */ /* 0x000fe40000410000 */
[----:B------:R-:W-:Y:S02]  /*7660*/  FMUL.RZ R201, R3, 0.15915493667125701904 ;  /* 0x3e22f98303c97820 */ /* 0x000fe4000040c000 */
[----:B------:R-:W-:-:S02]  /*7670*/  FMUL.FTZ R2, R104, R2 ;  /* 0x0000000268027220 */ /* 0x000fc40000410000 */
[----:B---3--:R-:W-:Y:S02]  /*7680*/  FMUL.FTZ R186, R104, R7 ;  /* 0x0000000768ba7220 */ /* 0x008fe40000410000 */
[----:B------:R-:W-:Y:S02]  /*7690*/  FMUL.FTZ R37, R205, R37 ;  /* 0x00000025cd257220 */ /* 0x000fe40000410000 */
[----:B------:R-:W-:Y:S01]  /*76a0*/  FMUL.FTZ R185, R199, R120 ;  /* 0x00000078c7b97220 */ /* 0x000fe20000410000 */
[----:B------:R-:W-:Y:S01]  /*76b0*/  HADD2.F32 R6, -RZ, R6.H0_H0 ;  /* 0x20000006ff067230 */ /* 0x000fe20000004100 */
[----:B------:R-:W-:Y:S02]  /*76c0*/  FMUL.FTZ R11, R10, R11 ;  /* 0x0000000b0a0b7220 */ /* 0x000fe40000410000 */
[----:B-----5:R-:W-:Y:S01]  /*76d0*/  FMUL.FTZ R10, R9, R198 ;  /* 0x000000c6090a7220 */ /* 0x020fe20000410000 */
[----:B------:R-:W-:Y:S01]  /*76e0*/  HADD2.F32 R198, -RZ, R123.H0_H0 ;  /* 0x2000007bffc67230 */ /* 0x000fe20000004100 */
[----:B------:R-:W-:Y:S01]  /*76f0*/  FMUL.FTZ R186, R199, R186 ;  /* 0x000000bac7ba7220 */ /* 0x000fe20000410000 */
[----:B------:R-:W-:Y:S01]  /*7700*/  MUFU.SIN R3, R201 ;  /* 0x000000c900037308 */ /* 0x000fe20000000400 */
[----:B------:R-:W-:-:S02]  /*7710*/  FMUL.FTZ R38, R205, R38 ;  /* 0x00000026cd267220 */ /* 0x000fc40000410000 */
[----:B------:R-:W-:Y:S02]  /*7720*/  FMUL.FTZ R188, R103, R5 ;  /* 0x0000000567bc7220 */ /* 0x000fe40000410000 */
[----:B------:R-:W-:-:S03]  /*7730*/  FMUL.FTZ R121, R185, R37 ;  /* 0x00000025b9797220 */ /* 0x000fc60000410000 */
[----:B------:R-:W-:Y:S01]  /*7740*/  MUFU.EX2 R2, R2 ;  /* 0x0000000200027308 */ /* 0x000fe20000000800 */
[----:B------:R-:W-:Y:S02]  /*7750*/  FMUL.FTZ R187, R103, R6 ;  /* 0x0000000667bb7220 */ /* 0x000fe40000410000 */
[----:B------:R-:W-:Y:S02]  /*7760*/  FMUL.FTZ R120, R186, R37 ;  /* 0x00000025ba787220 */ /* 0x000fe40000410000 */
[----:B------:R-:W-:-:S03]  /*7770*/  FMUL.FTZ R188, R198, R188 ;  /* 0x000000bcc6bc7220 */ /* 0x000fc60000410000 */
[----:B------:R-:W0:Y:S01]  /*7780*/  MUFU.COS R201, R201 ;  /* 0x000000c900c97308 */ /* 0x000e220000000000 */
[----:B------:R-:W-:Y:S02]  /*7790*/  FFMA.FTZ R121, R186, R38, R121 ;  /* 0x00000026ba797223 */ /* 0x000fe40000010079 */
[----:B------:R-:W-:-:S05]  /*77a0*/  FMUL.FTZ R187, R198, R187 ;  /* 0x000000bbc6bb7220 */ /* 0x000fca0000410000 */
[----:B------:R-:W1:Y:S01]  /*77b0*/  MUFU.EX2 R200, R200 ;  /* 0x000000c800c87308 */ /* 0x000e620000000800 */
[----:B------:R-:W-:Y:S02]  /*77c0*/  FFMA.FTZ R120, R185, R38, -R120 ;  /* 0x00000026b9787223 */ /* 0x000fe40000010878 */
[----:B------:R-:W-:-:S05]  /*77d0*/  FADD.FTZ R121, R188, R121 ;  /* 0x00000079bc797221 */ /* 0x000fca0000010000 */
[----:B------:R-:W2:Y:S01]  /*77e0*/  MUFU.EX2 R203, R203 ;  /* 0x000000cb00cb7308 */ /* 0x000ea20000000800 */
[----:B------:R-:W-:Y:S02]  /*77f0*/  FADD.FTZ R120, R187, R120 ;  /* 0x00000078bb787221 */ /* 0x000fe40000010000 */
[C---:B------:R-:W-:Y:S02]  /*7800*/  FMUL.FTZ R199, R35.reuse, R121 ;  /* 0x0000007923c77220 */ /* 0x040fe40000410000 */
[-C--:B------:R-:W-:Y:S02]  /*7810*/  FMUL.FTZ R198, R35, R120.reuse ;  /* 0x0000007823c67220 */ /* 0x080fe40000410000 */
[----:B------:R-:W-:Y:S01]  /*7820*/  FFMA.FTZ R199, R36, R120, -R199 ;  /* 0x0000007824c77223 */ /* 0x000fe200000108c7 */
[----:B------:R-:W-:Y:S01]  /*7830*/  HADD2.F32 R4, -RZ, R4.H0_H0 ;  /* 0x20000004ff047230 */ /* 0x000fe20000004100 */
[----:B0-----:R-:W-:Y:S02]  /*7840*/  FMUL.FTZ R120, R2, R201 ;  /* 0x000000c902787220 */ /* 0x001fe40000410000 */
[----:B-1----:R-:W-:-:S02]  /*7850*/  FMUL.FTZ R18, R200, R18 ;  /* 0x00000012c8127220 */ /* 0x002fc40000410000 */
[----:B------:R-:W-:Y:S02]  /*7860*/  FMUL.FTZ R17, R200, R17 ;  /* 0x00000011c8117220 */ /* 0x000fe40000410000 */
[----:B------:R-:W-:Y:S02]  /*7870*/  FFMA.FTZ R200, R36, R121, R198 ;  /* 0x0000007924c87223 */ /* 0x000fe400000100c6 */
[----:B------:R-:W-:Y:S01]  /*7880*/  FMUL.FTZ R121, R2, R3 ;  /* 0x0000000302797220 */ /* 0x000fe20000410000 */
[----:B------:R-:W-:Y:S01]  /*7890*/  HADD2.F32 R3, -RZ, R196.H0_H0 ;  /* 0x200000c4ff037230 */ /* 0x000fe20000004100 */
[C---:B--2---:R-:W-:Y:S02]  /*78a0*/  FMUL.FTZ R24, R203.reuse, R24 ;  /* 0x00000018cb187220 */ /* 0x044fe40000410000 */
[----:B------:R-:W-:Y:S01]  /*78b0*/  FMUL.FTZ R23, R203, R23 ;  /* 0x00000017cb177220 */ /* 0x000fe20000410000 */
[----:B------:R-:W-:Y:S01]  /*78c0*/  HADD2.F32 R203, -RZ, R122.H0_H0 ;  /* 0x2000007affcb7230 */ /* 0x000fe20000004100 */
[----:B------:R-:W-:-:S02]  /*78d0*/  FMUL.FTZ R2, R120, R37 ;  /* 0x0000002578027220 */ /* 0x000fc40000410000 */
[C---:B------:R-:W-:Y:S01]  /*78e0*/  FMUL.FTZ R196, R102.reuse, R4 ;  /* 0x0000000466c47220 */ /* 0x040fe20000410000 */
[----:B------:R0:W-:Y:S01]  /*78f0*/  STS.U16 [R190+0x1200], R197 ;  /* 0x001200c5be007388 */ /* 0x0001e20000000400 */
[C---:B------:R-:W-:Y:S02]  /*7900*/  FFMA.FTZ R198, R121.reuse, R38, R2 ;  /* 0x0000002679c67223 */ /* 0x040fe40000010002 */
[----:B------:R-:W-:Y:S01]  /*7910*/  FMUL.FTZ R2, R102, R3 ;  /* 0x0000000366027220 */ /* 0x000fe20000410000 */
[----:B------:R1:W-:Y:S01]  /*7920*/  STS.U16 [R189+0x1240], R192 ;  /* 0x001240c0bd007388 */ /* 0x0003e20000000400 */
[----:B------:R-:W-:Y:S02]  /*7930*/  FMUL.FTZ R201, R121, R37 ;  /* 0x0000002579c97220 */ /* 0x000fe40000410000 */
[C---:B0-----:R-:W-:Y:S02]  /*7940*/  FMUL.FTZ R190, R203.reuse, R2 ;  /* 0x00000002cbbe7220 */ /* 0x041fe40000410000 */
[----:B-1----:R-:W-:-:S04]  /*7950*/  FMUL.FTZ R189, R203, R196 ;  /* 0x000000c4cbbd7220 */ /* 0x002fc80000410000 */
[----:B------:R-:W-:Y:S02]  /*7960*/  FADD.FTZ R200, R189, R200 ;  /* 0x000000c8bdc87221 */ /* 0x000fe40000010000 */
[----:B------:R-:W-:Y:S02]  /*7970*/  FFMA.FTZ R201, R120, R38, -R201 ;  /* 0x0000002678c97223 */ /* 0x000fe400000108c9 */
[----:B------:R-:W-:Y:S02]  /*7980*/  FMUL.FTZ R197, R35, R198 ;  /* 0x000000c623c57220 */ /* 0x000fe40000410000 */
[----:B------:R-:W-:Y:S02]  /*7990*/  FADD.FTZ R199, R190, R199 ;  /* 0x000000c7bec77221 */ /* 0x000fe40000010000 */
[----:B------:R-:W-:Y:S02]  /*79a0*/  FMUL.FTZ R2, R33, R200 ;  /* 0x000000c821027220 */ /* 0x000fe40000410000 */
[----:B------:R-:W-:-:S02]  /*79b0*/  FFMA.FTZ R197, R36, R201, -R197 ;  /* 0x000000c924c57223 */ /* 0x000fc400000108c5 */
[----:B------:R-:W-:Y:S02]  /*79c0*/  FMUL.FTZ R203, R33, R199 ;  /* 0x000000c721cb7220 */ /* 0x000fe40000410000 */
[----:B------:R-:W-:Y:S02]  /*79d0*/  FMUL.FTZ R201, R35, R201 ;  /* 0x000000c923c97220 */ /* 0x000fe40000410000 */
[----:B------:R-:W-:Y:S01]  /*79e0*/  FFMA.FTZ R199, R34, R199, -R2 ;  /* 0x000000c722c77223 */ /* 0x000fe20000010802 */
[----:B------:R-:W-:Y:S01]  /*79f0*/  HADD2.F32 R2, -RZ, R191.H0_H0 ;  /* 0x200000bfff027230 */ /* 0x000fe20000004100 */
[----:B------:R-:W-:Y:S01]  /*7a00*/  FFMA.FTZ R201, R36, R198, R201 ;  /* 0x000000c624c97223 */ /* 0x000fe200000100c9 */
[----:B------:R-:W-:Y:S02]  /*7a10*/  HADD2.F32 R0, -RZ, R0.H0_H0 ;  /* 0x20000000ff007230 */ /* 0x000fe40000004100 */
[----:B------:R-:W-:Y:S01]  /*7a20*/  HADD2.F32 R198, -RZ, R119.H0_H0 ;  /* 0x20000077ffc67230 */ /* 0x000fe20000004100 */
[----:B------:R-:W-:-:S02]  /*7a30*/  FMUL.FTZ R191, R101, R2 ;  /* 0x0000000265bf7220 */ /* 0x000fc40000410000 */
[----:B------:R-:W-:Y:S02]  /*7a40*/  FFMA.FTZ R200, R34, R200, R203 ;  /* 0x000000c822c87223 */ /* 0x000fe400000100cb */
[----:B------:R-:W-:Y:S02]  /*7a50*/  FMUL.FTZ R192, R101, R0 ;  /* 0x0000000065c07220 */ /* 0x000fe40000410000 */
[C---:B------:R-:W-:Y:S02]  /*7a60*/  FMUL.FTZ R191, R198.reuse, R191 ;  /* 0x000000bfc6bf7220 */ /* 0x040fe40000410000 */
[----:B------:R-:W-:Y:S02]  /*7a70*/  FMUL.FTZ R196, R33, R201 ;  /* 0x000000c921c47220 */ /* 0x000fe40000410000 */
[----:B------:R-:W-:Y:S02]  /*7a80*/  FMUL.FTZ R192, R198, R192 ;  /* 0x000000c0c6c07220 */ /* 0x000fe40000410000 */
[----:B------:R-:W-:Y:S01]  /*7a90*/  FADD.FTZ R200, R191, R200 ;  /* 0x000000c8bfc87221 */ /* 0x000fe20000010000 */
[----:B------:R0:W-:Y:S01]  /*7aa0*/  STS.U16 [R129+0x1280], R130 ;  /* 0x0012808281007388 */ /* 0x0001e20000000400 */
[----:B------:R-:W-:-:S02]  /*7ab0*/  FFMA.FTZ R196, R34, R197, -R196 ;  /* 0x000000c522c47223 */ /* 0x000fc400000108c4 */
[----:B------:R-:W-:Y:S02]  /*7ac0*/  FMUL.FTZ R197, R33, R197 ;  /* 0x000000c521c57220 */ /* 0x000fe40000410000 */
[----:B------:R-:W-:Y:S02]  /*7ad0*/  FADD.FTZ R199, R192, R199 ;  /* 0x000000c7c0c77221 */ /* 0x000fe40000010000 */
[----:B------:R-:W-:Y:S02]  /*7ae0*/  FFMA.FTZ R197, R34, R201, R197 ;  /* 0x000000c922c57223 */ /* 0x000fe400000100c5 */
[----:B0-----:R-:W-:-:S04]  /*7af0*/  FMUL.FTZ R129, R31, R200 ;  /* 0x000000c81f817220 */ /* 0x001fc80000410000 */
[-C--:B------:R-:W-:Y:S01]  /*7b00*/  FFMA.FTZ R201, R32, R199.reuse, -R129 ;  /* 0x000000c720c97223 */ /* 0x080fe20000010881 */
[----:B------:R-:W-:Y:S02]  /*7b10*/  HADD2.F32 R129, -RZ, R194.H0_H0 ;  /* 0x200000c2ff817230 */ /* 0x000fe40000004100 */
[----:B------:R-:W-:Y:S01]  /*7b20*/  HADD2.F32 R130, -RZ, R193.H0_H0 ;  /* 0x200000c1ff827230 */ /* 0x000fe20000004100 */
[----:B------:R-:W-:Y:S01]  /*7b30*/  FMUL.FTZ R203, R31, R199 ;  /* 0x000000c71fcb7220 */ /* 0x000fe20000410000 */
[----:B------:R-:W-:Y:S01]  /*7b40*/  HADD2.F32 R198, -RZ, R118.H0_H0 ;  /* 0x20000076ffc67230 */ /* 0x000fe20000004100 */
[C---:B------:R-:W-:Y:S02]  /*7b50*/  FMUL.FTZ R193, R100.reuse, R129 ;  /* 0x0000008164c17220 */ /* 0x040fe40000410000 */
[----:B------:R-:W-:Y:S02]  /*7b60*/  FMUL.FTZ R194, R100, R130 ;  /* 0x0000008264c27220 */ /* 0x000fe40000410000 */
[----:B------:R-:W-:-:S02]  /*7b70*/  FFMA.FTZ R200, R32, R200, R203 ;  /* 0x000000c820c87223 */ /* 0x000fc400000100cb */
[C---:B------:R-:W-:Y:S02]  /*7b80*/  FMUL.FTZ R193, R198.reuse, R193 ;  /* 0x000000c1c6c17220 */ /* 0x040fe40000410000 */
[----:B------:R-:W-:Y:S02]  /*7b90*/  FMUL.FTZ R194, R198, R194 ;  /* 0x000000c2c6c27220 */ /* 0x000fe40000410000 */
[----:B------:R-:W-:Y:S01]  /*7ba0*/  FADD.FTZ R200, R193, R200 ;  /* 0x000000c8c1c87221 */ /* 0x000fe20000010000 */
[----:B------:R0:W-:Y:S01]  /*7bb0*/  STS.U16 [R131+0x12c0], R132 ;  /* 0x0012c08483007388 */ /* 0x0001e20000000400 */
[----:B------:R-:W-:Y:S02]  /*7bc0*/  FADD.FTZ R201, R194, R201 ;  /* 0x000000c9c2c97221 */ /* 0x000fe40000010000 */
[----:B------:R-:W-:Y:S02]  /*7bd0*/  FMUL.FTZ R199, R31, R197 ;  /* 0x000000c51fc77220 */ /* 0x000fe40000410000 */
[----:B------:R-:W-:-:S02]  /*7be0*/  FMUL.FTZ R203, R29, R201 ;  /* 0x000000c91dcb7220 */ /* 0x000fc40000410000 */
[----:B0-----:R-:W-:Y:S02]  /*7bf0*/  FMUL.FTZ R131, R29, R200 ;  /* 0x000000c81d837220 */ /* 0x001fe40000410000 */
[-C--:B------:R-:W-:Y:S02]  /*7c00*/  FFMA.FTZ R199, R32, R196.reuse, -R199 ;  /* 0x000000c420c77223 */ /* 0x080fe400000108c7 */
[----:B------:R-:W-:Y:S01]  /*7c10*/  FFMA.FTZ R201, R30, R201, -R131 ;  /* 0x000000c91ec97223 */ /* 0x000fe20000010883 */
[----:B------:R-:W-:Y:S01]  /*7c20*/  HADD2.F32 R131, -RZ, R195.H0_H0 ;  /* 0x200000c3ff837230 */ /* 0x000fe20000004100 */
[----:B------:R-:W-:Y:S01]  /*7c30*/  FMUL.FTZ R196, R31, R196 ;  /* 0x000000c41fc47220 */ /* 0x000fe20000410000 */
[----:B------:R-:W-:Y:S02]  /*7c40*/  HADD2.F32 R132, -RZ, R184.H0_H0 ;  /* 0x200000b8ff847230 */ /* 0x000fe40000004100 */
[----:B------:R-:W-:Y:S01]  /*7c50*/  HADD2.F32 R198, -RZ, R117.H0_H0 ;  /* 0x20000075ffc67230 */ /* 0x000fe20000004100 */
[----:B------:R-:W-:-:S02]  /*7c60*/  FMUL.FTZ R195, R99, R131 ;  /* 0x0000008363c37220 */ /* 0x000fc40000410000 */
[----:B------:R-:W-:Y:S02]  /*7c70*/  FFMA.FTZ R197, R32, R197, R196 ;  /* 0x000000c520c57223 */ /* 0x000fe400000100c4 */
[----:B------:R-:W-:Y:S02]  /*7c80*/  FMUL.FTZ R196, R99, R132 ;  /* 0x0000008463c47220 */ /* 0x000fe40000410000 */
[----:B------:R-:W-:Y:S02]  /*7c90*/  FFMA.FTZ R200, R30, R200, R203 ;  /* 0x000000c81ec87223 */ /* 0x000fe400000100cb */
[C---:B------:R-:W-:Y:S02]  /*7ca0*/  FMUL.FTZ R195, R198.reuse, R195 ;  /* 0x000000c3c6c37220 */ /* 0x040fe40000410000 */
[----:B------:R-:W-:Y:S02]  /*7cb0*/  FMUL.FTZ R184, R29, R197 ;  /* 0x000000c51db87220 */ /* 0x000fe40000410000 */
[----:B------:R-:W-:-:S02]  /*7cc0*/  FMUL.FTZ R196, R198, R196 ;  /* 0x000000c4c6c47220 */ /* 0x000fc40000410000 */
[----:B------:R-:W-:Y:S02]  /*7cd0*/  FADD.FTZ R200, R195, R200 ;  /* 0x000000c8c3c87221 */ /* 0x000fe40000010000 */
[-C--:B------:R-:W-:Y:S01]  /*7ce0*/  FFMA.FTZ R184, R30, R199.reuse, -R184 ;  /* 0x000000c71eb87223 */ /* 0x080fe200000108b8 */
[----:B------:R0:W-:Y:S01]  /*7cf0*/  STS.U16 [R133+0x1300], R134 ;  /* 0x0013008685007388 */ /* 0x0001e20000000400 */
[----:B------:R-:W-:Y:S02]  /*7d00*/  FMUL.FTZ R199, R29, R199 ;  /* 0x000000c71dc77220 */ /* 0x000fe40000410000 */
[----:B------:R-:W-:Y:S02]  /*7d10*/  FADD.FTZ R201, R196, R201 ;  /* 0x000000c9c4c97221 */ /* 0x000fe40000010000 */
[----:B------:R-:W-:Y:S02]  /*7d20*/  FFMA.FTZ R199, R30, R197, R199 ;  /* 0x000000c51ec77223 */ /* 0x000fe400000100c7 */
[----:B------:R-:W-:-:S02]  /*7d30*/  FMUL.FTZ R197, R27, R201 ;  /* 0x000000c91bc57220 */ /* 0x000fc40000410000 */
[----:B0-----:R-:W-:-:S04]  /*7d40*/  FMUL.FTZ R133, R27, R200 ;  /* 0x000000c81b857220 */ /* 0x001fc80000410000 */
[C---:B------:R-:W-:Y:S01]  /*7d50*/  FFMA.FTZ R201, R28.reuse, R201, -R133 ;  /* 0x000000c91cc97223 */ /* 0x040fe20000010885 */
[----:B------:R-:W-:Y:S01]  /*7d60*/  HADD2.F32 R133, -RZ, R183.H0_H0 ;  /* 0x200000b7ff857230 */ /* 0x000fe20000004100 */
[----:B------:R-:W-:Y:S01]  /*7d70*/  FFMA.FTZ R200, R28, R200, R197 ;  /* 0x000000c81cc87223 */ /* 0x000fe200000100c5 */
[----:B------:R-:W-:Y:S02]  /*7d80*/  HADD2.F32 R134, -RZ, R182.H0_H0 ;  /* 0x200000b6ff867230 */ /* 0x000fe40000004100 */
[----:B------:R-:W-:Y:S01]  /*7d90*/  HADD2.F32 R182, -RZ, R116.H0_H0 ;  /* 0x20000074ffb67230 */ /* 0x000fe20000004100 */
[C---:B------:R-:W-:Y:S02]  /*7da0*/  FMUL.FTZ R197, R98.reuse, R133 ;  /* 0x0000008562c57220 */ /* 0x040fe40000410000 */
[----:B------:R-:W-:Y:S02]  /*7db0*/  FMUL.FTZ R198, R98, R134 ;  /* 0x0000008662c67220 */ /* 0x000fe40000410000 */
[----:B------:R-:W-:-:S02]  /*7dc0*/  FMUL.FTZ R197, R182, R197 ;  /* 0x000000c5b6c57220 */ /* 0x000fc40000410000 */
[-C--:B------:R-:W-:Y:S02]  /*7dd0*/  FMUL.FTZ R183, R27, R199.reuse ;  /* 0x000000c71bb77220 */ /* 0x080fe40000410000 */
[----:B------:R-:W-:Y:S02]  /*7de0*/  FMUL.FTZ R198, R182, R198 ;  /* 0x000000c6b6c67220 */ /* 0x000fe40000410000 */
[----:B------:R-:W-:Y:S02]  /*7df0*/  FADD.FTZ R200, R197, R200 ;  /* 0x000000c8c5c87221 */ /* 0x000fe40000010000 */
[-C--:B------:R-:W-:Y:S01]  /*7e00*/  FFMA.FTZ R183, R28, R184.reuse, -R183 ;  /* 0x000000b81cb77223 */ /* 0x080fe200000108b7 */
[----:B------:R0:W-:Y:S01]  /*7e10*/  STS.U16 [R135+0x1340], R136 ;  /* 0x0013408887007388 */ /* 0x0001e20000000400 */
[----:B------:R-:W-:Y:S02]  /*7e20*/  FMUL.FTZ R184, R27, R184 ;  /* 0x000000b81bb87220 */ /* 0x000fe40000410000 */
[----:B------:R-:W-:Y:S01]  /*7e30*/  FADD.FTZ R201, R198, R201 ;  /* 0x000000c9c6c97221 */ /* 0x000fe20000010000 */
[----:B------:R-:W1:Y:S01]  /*7e40*/  MUFU.EX2 R202, R202 ;  /* 0x000000ca00ca7308 */ /* 0x000e620000000800 */
[----:B------:R-:W-:-:S02]  /*7e50*/  FFMA.FTZ R184, R28, R199, R184 ;  /* 0x000000c71cb87223 */ /* 0x000fc400000100b8 */
[C---:B------:R-:W-:Y:S02]  /*7e60*/  FMUL.FTZ R199, R25.reuse, R201 ;  /* 0x000000c919c77220 */ /* 0x040fe40000410000 */
        /* <DEDUP_REMOVED lines=9> */
[C---:B-1----:R-:W-:Y:S02]  /*7f00*/  FMUL.FTZ R22, R202.reuse, R22 ;  /* 0x00000016ca167220 */ /* 0x042fe40000410000 */
[----:B------:R-:W-:Y:S02]  /*7f10*/  FMUL.FTZ R21, R202, R21 ;  /* 0x00000015ca157220 */ /* 0x000fe40000410000 */
[----:B------:R-:W0:Y:S01]  /*7f20*/  MUFU.SIN R202, R204 ;  /* 0x000000cc00ca7308 */ /* 0x000e220000000400 */
[----:B------:R-:W-:Y:S02]  /*7f30*/  FMUL.FTZ R200, R181, R200 ;  /* 0x000000c8b5c87220 */ /* 0x000fe40000410000 */
[----:B------:R-:W-:Y:S01]  /*7f40*/  FADD.FTZ R182, R199, R182 ;  /* 0x000000b6c7b67221 */ /* 0x000fe20000010000 */
[----:B------:R1:W-:Y:S01]  /*7f50*/  STS.U16 [R137+0x1380], R138 ;  /* 0x0013808a89007388 */ /* 0x0003e20000000400 */
[----:B------:R-:W-:Y:S02]  /*7f60*/  FADD.FTZ R201, R200, R201 ;  /* 0x000000c9c8c97221 */ /* 0x000fe40000010000 */
[----:B------:R-:W-:-:S02]  /*7f70*/  FMUL.FTZ R180, R25, R184 ;  /* 0x000000b819b47220 */ /* 0x000fc40000410000 */
[----:B-1----:R-:W-:Y:S02]  /*7f80*/  FMUL.FTZ R137, R23, R182 ;  /* 0x000000b617897220 */ /* 0x002fe40000410000 */
[----:B------:R-:W-:Y:S02]  /*7f90*/  FFMA.FTZ R180, R26, R183, -R180 ;  /* 0x000000b71ab47223 */ /* 0x000fe400000108b4 */
[----:B------:R-:W-:Y:S01]  /*7fa0*/  FFMA.FTZ R181, R24, R201, -R137 ;  /* 0x000000c918b57223 */ /* 0x000fe20000010889 */
[----:B------:R-:W-:Y:S01]  /*7fb0*/  HADD2.F32 R137, -RZ, R179.H0_H0 ;  /* 0x200000b3ff897230 */ /* 0x000fe20000004100 */
[----:B------:R-:W-:Y:S01]  /*7fc0*/  FMUL.FTZ R183, R25, R183 ;  /* 0x000000b719b77220 */ /* 0x000fe20000410000 */
[----:B------:R-:W-:Y:S01]  /*7fd0*/  HADD2.F32 R138, -RZ, R178.H0_H0 ;  /* 0x200000b2ff8a7230 */ /* 0x000fe20000004100 */
[----:B------:R-:W-:Y:S01]  /*7fe0*/  FMUL.FTZ R203, R23, R201 ;  /* 0x000000c917cb7220 */ /* 0x000fe20000410000 */
[----:B------:R-:W-:Y:S01]  /*7ff0*/  HADD2.F32 R178, -RZ, R114.H0_H0 ;  /* 0x20000072ffb27230 */ /* 0x000fe20000004100 */
[----:B------:R-:W-:-:S02]  /*8000*/  FMUL.FTZ R201, R96, R137 ;  /* 0x0000008960c97220 */ /* 0x000fc40000410000 */
[----:B------:R-:W-:Y:S02]  /*8010*/  FFMA.FTZ R183, R26, R184, R183 ;  /* 0x000000b81ab77223 */ /* 0x000fe400000100b7 */
[----:B0-----:R-:W-:Y:S02]  /*8020*/  FMUL.FTZ R9, R9, R202 ;  /* 0x000000ca09097220 */ /* 0x001fe40000410000 */
[----:B------:R-:W-:Y:S02]  /*8030*/  FMUL.FTZ R202, R96, R138 ;  /* 0x0000008a60ca7220 */ /* 0x000fe40000410000 */
[----:B------:R-:W-:Y:S02]  /*8040*/  FFMA.FTZ R182, R24, R182, R203 ;  /* 0x000000b618b67223 */ /* 0x000fe400000100cb */
[----:B------:R-:W-:Y:S02]  /*8050*/  FMUL.FTZ R201, R178, R201 ;  /* 0x000000c9b2c97220 */ /* 0x000fe40000410000 */
[----:B------:R-:W-:-:S02]  /*8060*/  FMUL.FTZ R179, R23, R183 ;  /* 0x000000b717b37220 */ /* 0x000fc40000410000 */
[----:B------:R-:W-:Y:S02]  /*8070*/  FMUL.FTZ R202, R178, R202 ;  /* 0x000000cab2ca7220 */ /* 0x000fe40000410000 */
[----:B------:R-:W-:Y:S02]  /*8080*/  FADD.FTZ R182, R201, R182 ;  /* 0x000000b6c9b67221 */ /* 0x000fe40000010000 */
[-C--:B------:R-:W-:Y:S01]  /*8090*/  FFMA.FTZ R179, R24, R180.reuse, -R179 ;  /* 0x000000b418b37223 */ /* 0x080fe200000108b3 */
[----:B------:R0:W-:Y:S01]  /*80a0*/  STS.U16 [R139+0x13c0], R140 ;  /* 0x0013c08c8b007388 */ /* 0x0001e20000000400 */
[----:B------:R-:W-:Y:S02]  /*80b0*/  FMUL.FTZ R180, R23, R180 ;  /* 0x000000b417b47220 */ /* 0x000fe40000410000 */
[----:B------:R-:W-:Y:S02]  /*80c0*/  FADD.FTZ R181, R202, R181 ;  /* 0x000000b5cab57221 */ /* 0x000fe40000010000 */
[----:B------:R-:W-:-:S02]  /*80d0*/  FFMA.FTZ R180, R24, R183, R180 ;  /* 0x000000b718b47223 */ /* 0x000fc400000100b4 */
[C---:B------:R-:W-:Y:S02]  /*80e0*/  FMUL.FTZ R183, R21.reuse, R181 ;  /* 0x000000b515b77220 */ /* 0x040fe40000410000 */
[----:B0-----:R-:W-:-:S04]  /*80f0*/  FMUL.FTZ R139, R21, R182 ;  /* 0x000000b6158b7220 */ /* 0x001fc80000410000 */
[C---:B------:R-:W-:Y:S01]  /*8100*/  FFMA.FTZ R181, R22.reuse, R181, -R139 ;  /* 0x000000b516b57223 */ /* 0x040fe2000001088b */
[----:B------:R-:W-:Y:S02]  /*8110*/  HADD2.F32 R139, -RZ, R177.H0_H0 ;  /* 0x200000b1ff8b7230 */ /* 0x000fe40000004100 */
[----:B------:R-:W-:Y:S02]  /*8120*/  HADD2.F32 R140, -RZ, R176.H0_H0 ;  /* 0x200000b0ff8c7230 */ /* 0x000fe40000004100 */
        /* <DEDUP_REMOVED lines=8> */
[----:B------:R-:W-:-:S04]  /*81b0*/  FADD.FTZ R181, R204, R181 ;  /* 0x000000b5ccb57221 */ /* 0x000fc80000010000 */
[C---:B------:R-:W-:Y:S02]  /*81c0*/  FMUL.FTZ R177, R19.reuse, R181 ;  /* 0x000000b513b17220 */ /* 0x040fe40000410000 */
[----:B0-----:R-:W-:-:S04]  /*81d0*/  FMUL.FTZ R141, R19, R182 ;  /* 0x000000b6138d7220 */ /* 0x001fc80000410000 */
[----:B------:R-:W-:Y:S01]  /*81e0*/  FFMA.FTZ R181, R20, R181, -R141 ;  /* 0x000000b514b57223 */ /* 0x000fe2000001088d */
        /* <DEDUP_REMOVED lines=11> */
[CC--:B------:R-:W-:Y:S02]  /*82a0*/  FMUL.FTZ R177, R17.reuse, R181.reuse ;  /* 0x000000b511b17220 */ /* 0x0c0fe40000410000 */
[----:B0-----:R-:W-:Y:S02]  /*82b0*/  FMUL.FTZ R143, R17, R182 ;  /* 0x000000b6118f7220 */ /* 0x001fe40000410000 */
[----:B------:R-:W-:Y:S02]  /*82c0*/  FMUL.FTZ R176, R21, R180 ;  /* 0x000000b415b07220 */ /* 0x000fe40000410000 */
[----:B------:R-:W-:Y:S01]  /*82d0*/  FFMA.FTZ R181, R18, R181, -R143 ;  /* 0x000000b512b57223 */ /* 0x000fe2000001088f */
[----:B------:R-:W-:Y:S02]  /*82e0*/  HADD2.F32 R143, -RZ, R173.H0_H0 ;  /* 0x200000adff8f7230 */ /* 0x000fe40000004100 */
[----:B------:R-:W-:Y:S01]  /*82f0*/  HADD2.F32 R144, -RZ, R172.H0_H0 ;  /* 0x200000acff907230 */ /* 0x000fe20000004100 */
[----:B------:R-:W-:Y:S01]  /*8300*/  FFMA.FTZ R176, R22, R179, -R176 ;  /* 0x000000b316b07223 */ /* 0x000fe200000108b0 */
[----:B------:R-:W-:Y:S01]  /*8310*/  HADD2.F32 R173, -RZ, R109.H0_H0 ;  /* 0x2000006dffad7230 */ /* 0x000fe20000004100 */
[----:B------:R-:W-:-:S02]  /*8320*/  FMUL.FTZ R207, R93, R143 ;  /* 0x0000008f5dcf7220 */ /* 0x000fc40000410000 */
[----:B------:R-:W-:Y:S02]  /*8330*/  FMUL.FTZ R179, R21, R179 ;  /* 0x000000b315b37220 */ /* 0x000fe40000410000 */
[----:B------:R-:W-:Y:S02]  /*8340*/  FMUL.FTZ R208, R93, R144 ;  /* 0x000000905dd07220 */ /* 0x000fe40000410000 */
[----:B------:R-:W-:Y:S02]  /*8350*/  FFMA.FTZ R182, R18, R182, R177 ;  /* 0x000000b612b67223 */ /* 0x000fe400000100b1 */
[C---:B------:R-:W-:Y:S02]  /*8360*/  FMUL.FTZ R207, R173.reuse, R207 ;  /* 0x000000cfadcf7220 */ /* 0x040fe40000410000 */
[----:B------:R-:W-:Y:S02]  /*8370*/  FFMA.FTZ R179, R22, R180, R179 ;  /* 0x000000b416b37223 */ /* 0x000fe400000100b3 */
[----:B------:R-:W-:-:S02]  /*8380*/  FMUL.FTZ R208, R173, R208 ;  /* 0x000000d0add07220 */ /* 0x000fc40000410000 */
[----:B------:R-:W-:Y:S02]  /*8390*/  FADD.FTZ R182, R207, R182 ;  /* 0x000000b6cfb67221 */ /* 0x000fe40000010000 */
[C---:B------:R-:W-:Y:S01]  /*83a0*/  FMUL.FTZ R175, R19.reuse, R179 ;  /* 0x000000b313af7220 */ /* 0x040fe20000410000 */
[----:B------:R0:W-:Y:S01]  /*83b0*/  STS.U16 [R145+0x1480], R146 ;  /* 0x0014809291007388 */ /* 0x0001e20000000400 */
[----:B------:R-:W-:Y:S02]  /*83c0*/  FADD.FTZ R181, R208, R181 ;  /* 0x000000b5d0b57221 */ /* 0x000fe40000010000 */
[-C--:B------:R-:W-:Y:S02]  /*83d0*/  FFMA.FTZ R175, R20, R176.reuse, -R175 ;  /* 0x000000b014af7223 */ /* 0x080fe400000108af */
[----:B------:R-:W-:Y:S02]  /*83e0*/  FMUL.FTZ R176, R19, R176 ;  /* 0x000000b013b07220 */ /* 0x000fe40000410000 */
[----:B------:R-:W-:-:S02]  /*83f0*/  FMUL.FTZ R173, R15, R181 ;  /* 0x000000b50fad7220 */ /* 0x000fc40000410000 */
[----:B0-----:R-:W-:Y:S02]  /*8400*/  FMUL.FTZ R145, R15, R182 ;  /* 0x000000b60f917220 */ /* 0x001fe40000410000 */
[----:B------:R-:W-:Y:S02]  /*8410*/  FFMA.FTZ R176, R20, R179, R176 ;  /* 0x000000b314b07223 */ /* 0x000fe400000100b0 */
[----:B------:R-:W-:Y:S01]  /*8420*/  FFMA.FTZ R181, R16, R181, -R145 ;  /* 0x000000b510b57223 */ /* 0x000fe20000010891 */
[----:B------:R-:W-:Y:S02]  /*8430*/  HADD2.F32 R145, -RZ, R171.H0_H0 ;  /* 0x200000abff917230 */ /* 0x000fe40000004100 */
[----:B------:R-:W-:Y:S01]  /*8440*/  HADD2.F32 R146, -RZ, R170.H0_H0 ;  /* 0x200000aaff927230 */ /* 0x000fe20000004100 */
[----:B------:R-:W-:Y:S01]  /*8450*/  FMUL.FTZ R172, R17, R176 ;  /* 0x000000b011ac7220 */ /* 0x000fe20000410000 */
[----:B------:R-:W-:Y:S01]  /*8460*/  HADD2.F32 R170, -RZ, R108.H0_H0 ;  /* 0x2000006cffaa7230 */ /* 0x000fe20000004100 */
[----:B------:R-:W-:-:S02]  /*8470*/  FMUL.FTZ R209, R92, R145 ;  /* 0x000000915cd17220 */ /* 0x000fc40000410000 */
[----:B------:R-:W-:Y:S02]  /*8480*/  FMUL.FTZ R210, R92, R146 ;  /* 0x000000925cd27220 */ /* 0x000fe40000410000 */
[----:B------:R-:W-:Y:S02]  /*8490*/  FFMA.FTZ R172, R18, R175, -R172 ;  /* 0x000000af12ac7223 */ /* 0x000fe400000108ac */
[----:B------:R-:W-:Y:S02]  /*84a0*/  FFMA.FTZ R182, R16, R182, R173 ;  /* 0x000000b610b67223 */ /* 0x000fe400000100ad */
[C---:B------:R-:W-:Y:S02]  /*84b0*/  FMUL.FTZ R209, R170.reuse, R209 ;  /* 0x000000d1aad17220 */ /* 0x040fe40000410000 */
[----:B------:R-:W-:Y:S02]  /*84c0*/  FMUL.FTZ R175, R17, R175 ;  /* 0x000000af11af7220 */ /* 0x000fe40000410000 */
[----:B------:R-:W-:-:S02]  /*84d0*/  FMUL.FTZ R210, R170, R210 ;  /* 0x000000d2aad27220 */ /* 0x000fc40000410000 */
[----:B------:R-:W-:Y:S02]  /*84e0*/  FADD.FTZ R182, R209, R182 ;  /* 0x000000b6d1b67221 */ /* 0x000fe40000010000 */
[----:B------:R-:W-:Y:S01]  /*84f0*/  FFMA.FTZ R175, R18, R176, R175 ;  /* 0x000000b012af7223 */ /* 0x000fe200000100af */
[----:B------:R0:W-:Y:S01]  /*8500*/  STS.U16 [R147+0x14c0], R148 ;  /* 0x0014c09493007388 */ /* 0x0001e20000000400 */
[----:B------:R-:W-:Y:S02]  /*8510*/  FADD.FTZ R181, R210, R181 ;  /* 0x000000b5d2b57221 */ /* 0x000fe40000010000 */
[----:B------:R-:W-:Y:S02]  /*8520*/  FMUL.FTZ R171, R15, R175 ;  /* 0x000000af0fab7220 */ /* 0x000fe40000410000 */
[C---:B------:R-:W-:Y:S02]  /*8530*/  FMUL.FTZ R173, R13.reuse, R181 ;  /* 0x000000b50dad7220 */ /* 0x040fe40000410000 */
[----:B0-----:R-:W-:-:S02]  /*8540*/  FMUL.FTZ R147, R13, R182 ;  /* 0x000000b60d937220 */ /* 0x001fc40000410000 */
[-C--:B------:R-:W-:Y:S02]  /*8550*/  FFMA.FTZ R171, R16, R172.reuse, -R171 ;  /* 0x000000ac10ab7223 */ /* 0x080fe400000108ab */
[----:B------:R-:W-:Y:S01]  /*8560*/  FFMA.FTZ R181, R14, R181, -R147 ;  /* 0x000000b50eb57223 */ /* 0x000fe20000010893 */
[----:B------:R-:W-:Y:S01]  /*8570*/  HADD2.F32 R147, -RZ, R169.H0_H0 ;  /* 0x200000a9ff937230 */ /* 0x000fe20000004100 */
[----:B------:R-:W-:Y:S01]  /*8580*/  FMUL.FTZ R172, R15, R172 ;  /* 0x000000ac0fac7220 */ /* 0x000fe20000410000 */
[----:B------:R-:W-:Y:S02]  /*8590*/  HADD2.F32 R148, -RZ, R167.H0_H0 ;  /* 0x200000a7ff947230 */ /* 0x000fe40000004100 */
[----:B------:R-:W-:Y:S01]  /*85a0*/  HADD2.F32 R169, -RZ, R107.H0_H0 ;  /* 0x2000006bffa97230 */ /* 0x000fe20000004100 */
[----:B------:R-:W-:Y:S02]  /*85b0*/  FFMA.FTZ R172, R16, R175, R172 ;  /* 0x000000af10ac7223 */ /* 0x000fe400000100ac */
[----:B------:R-:W-:-:S02]  /*85c0*/  FMUL.FTZ R211, R91, R147 ;  /* 0x000000935bd37220 */ /* 0x000fc40000410000 */
[----:B------:R-:W-:Y:S02]  /*85d0*/  FMUL.FTZ R212, R91, R148 ;  /* 0x000000945bd47220 */ /* 0x000fe40000410000 */
[C---:B------:R-:W-:Y:S02]  /*85e0*/  FFMA.FTZ R182, R14.reuse, R182, R173 ;  /* 0x000000b60eb67223 */ /* 0x040fe400000100ad */
[----:B------:R-:W-:Y:S02]  /*85f0*/  FMUL.FTZ R167, R13, R172 ;  /* 0x000000ac0da77220 */ /* 0x000fe40000410000 */
[C---:B------:R-:W-:Y:S02]  /*8600*/  FMUL.FTZ R211, R169.reuse, R211 ;  /* 0x000000d3a9d37220 */ /* 0x040fe40000410000 */
[----:B------:R-:W-:Y:S02]  /*8610*/  FMUL.FTZ R212, R169, R212 ;  /* 0x000000d4a9d47220 */ /* 0x000fe40000410000 */
[----:B------:R-:W-:-:S02]  /*8620*/  FFMA.FTZ R167, R14, R171, -R167 ;  /* 0x000000ab0ea77223 */ /* 0x000fc400000108a7 */
[----:B------:R-:W-:Y:S02]  /*8630*/  FADD.FTZ R182, R211, R182 ;  /* 0x000000b6d3b67221 */ /* 0x000fe40000010000 */
[----:B------:R-:W-:Y:S01]  /*8640*/  FMUL.FTZ R171, R13, R171 ;  /* 0x000000ab0dab7220 */ /* 0x000fe20000410000 */
[----:B------:R0:W-:Y:S01]  /*8650*/  STS.U16 [R60+0x1500], R63 ;  /* 0x0015003f3c007388 */ /* 0x0001e20000000400 */
[----:B------:R-:W-:Y:S02]  /*8660*/  FADD.FTZ R181, R212, R181 ;  /* 0x000000b5d4b57221 */ /* 0x000fe40000010000 */
[----:B------:R-:W-:Y:S01]  /*8670*/  FFMA.FTZ R171, R14, R172, R171 ;  /* 0x000000ac0eab7223 */ /* 0x000fe200000100ab */
[----:B------:R-:W-:Y:S01]  /*8680*/  HADD2.F32 R149, -RZ, R149.H0_H0 ;  /* 0x20000095ff957230 */ /* 0x000fe20000004100 */
[C---:B0-----:R-:W-:Y:S02]  /*8690*/  FMUL.FTZ R60, R11.reuse, R182 ;  /* 0x000000b60b3c7220 */ /* 0x041fe40000410000 */
[----:B------:R-:W-:-:S02]  /*86a0*/  FMUL.FTZ R63, R11, R181 ;  /* 0x000000b50b3f7220 */ /* 0x000fc40000410000 */
[----:B------:R-:W-:Y:S02]  /*86b0*/  FFMA.FTZ R181, R12, R181, -R60 ;  /* 0x000000b50cb57223 */ /* 0x000fe4000001083c */
[C---:B------:R-:W-:Y:S01]  /*86c0*/  FMUL.FTZ R60, R11.reuse, R171 ;  /* 0x000000ab0b3c7220 */ /* 0x040fe20000410000 */
[----:B------:R-:W-:Y:S01]  /*86d0*/  ISETP.NE.AND P1, PT, R128, RZ, PT ;  /* 0x000000ff8000720c */ /* 0x000fe20003f25270 */
[C---:B------:R-:W-:Y:S01]  /*86e0*/  FFMA.FTZ R182, R12.reuse, R182, R63 ;  /* 0x000000b60cb67223 */ /* 0x040fe2000001003f */
[----:B------:R-:W-:Y:S01]  /*86f0*/  HADD2.F32 R150, -RZ, R150.H0_H0 ;  /* 0x20000096ff967230 */ /* 0x000fe20000004100 */
[-C--:B------:R-:W-:Y:S01]  /*8700*/  FFMA.FTZ R60, R12, R167.reuse, -R60 ;  /* 0x000000a70c3c7223 */ /* 0x080fe2000001083c */
[----:B------:R-:W-:Y:S01]  /*8710*/  HADD2.F32 R63, -RZ, R106.H0_H0 ;  /* 0x2000006aff3f7230 */ /* 0x000fe20000004100 */
[----:B------:R-:W-:Y:S02]  /*8720*/  FMUL.FTZ R167, R11, R167 ;  /* 0x000000a70ba77220 */ /* 0x000fe40000410000 */
[C---:B------:R-:W-:Y:S01]  /*8730*/  FMUL.FTZ R213, R90.reuse, R149 ;  /* 0x000000955ad57220 */ /* 0x040fe20000410000 */
[----:B------:R0:W-:Y:S01]  /*8740*/  STS.U16 [R61+0x1540], R62 ;  /* 0x0015403e3d007388 */ /* 0x0001e20000000400 */
[----:B------:R-:W-:-:S02]  /*8750*/  FMUL.FTZ R214, R90, R150 ;  /* 0x000000965ad67220 */ /* 0x000fc40000410000 */
[C---:B------:R-:W-:Y:S01]  /*8760*/  FMUL.FTZ R213, R63.reuse, R213 ;  /* 0x000000d53fd57220 */ /* 0x040fe20000410000 */
[----:B------:R-:W-:Y:S01]  /*8770*/  STS.U16 [R66+0x1580], R161 ;  /* 0x001580a142007388 */ /* 0x000fe20000000400 */
[----:B------:R-:W-:-:S03]  /*8780*/  FMUL.FTZ R214, R63, R214 ;  /* 0x000000d63fd67220 */ /* 0x000fc60000410000 */
[----:B------:R-:W-:Y:S01]  /*8790*/  STS.U16 [R68+0x15c0], R157 ;  /* 0x0015c09d44007388 */ /* 0x000fe20000000400 */
[----:B0-----:R-:W-:Y:S01]  /*87a0*/  FFMA.FTZ R61, R12, R171, R167 ;  /* 0x000000ab0c3d7223 */ /* 0x001fe200000100a7 */
[----:B------:R-:W-:Y:S02]  /*87b0*/  MOV R167, UR31 ;  /* 0x0000001f00a77c02 */ /* 0x000fe40008000f00 */
[----:B------:R-:W-:Y:S01]  /*87c0*/  STS.U16 [R67+0x1600], R156 ;  /* 0x0016009c43007388 */ /* 0x000fe20000000400 */
[----:B------:R-:W-:Y:S01]  /*87d0*/  FADD.FTZ R182, R213, R182 ;  /* 0x000000b6d5b67221 */ /* 0x000fe20000010000 */
[----:B------:R-:W-:Y:S02]  /*87e0*/  LEA R167, R167, UR7, 0x8 ;  /* 0x00000007a7a77c11 */ /* 0x000fe4000f8e40ff */
[----:B------:R-:W-:Y:S01]  /*87f0*/  STS.U16 [R154+0x1640], R159 ;  /* 0x0016409f9a007388 */ /* 0x000fe20000000400 */
[----:B------:R-:W-:-:S03]  /*8800*/  @P1 IADD3 R167, R128, 0x200, RZ ;  /* 0x0000020080a71810 */ /* 0x000fc60007ffe0ff */
[----:B------:R0:W-:Y:S01]  /*8810*/  STS.U16 [R65+0x1680], R160 ;  /* 0x001680a041007388 */ /* 0x0001e20000000400 */
[----:B------:R-:W-:-:S03]  /*8820*/  FADD.FTZ R181, R214, R181 ;  /* 0x000000b5d6b57221 */ /* 0x000fc60000010000 */
[----:B------:R-:W-:Y:S01]  /*8830*/  STS.U16 [R155+0x16c0], R158 ;  /* 0x0016c09e9b007388 */ /* 0x000fe20000000400 */
[----:B------:R-:W-:-:S03]  /*8840*/  FMUL.FTZ R62, R9, R182 ;  /* 0x000000b6093e7220 */ /* 0x000fc60000410000 */
[----:B------:R-:W-:Y:S01]  /*8850*/  STS.U16 [R69+0x1700], R168 ;  /* 0x001700a845007388 */ /* 0x000fe20000000400 */
[----:B------:R-:W-:-:S03]  /*8860*/  SHF.L.U32 R174, R167, 0x3, RZ ;  /* 0x00000003a7ae7819 */ /* 0x000fc600000006ff */
[----:B------:R-:W-:Y:S04]  /*8870*/  STS.U16 [R153+0x1740], R166 ;  /* 0x001740a699007388 */ /* 0x000fe80000000400 */
[----:B------:R-:W-:Y:S01]  /*8880*/  STS.U16 [R111+0x1780], R162 ;  /* 0x001780a26f007388 */ /* 0x000fe20000000400 */
[----:B------:R-:W-:-:S03]  /*8890*/  FMUL.FTZ R63, R9, R181 ;  /* 0x000000b5093f7220 */ /* 0x000fc60000410000 */
[----:B------:R1:W-:Y:S01]  /*88a0*/  STS.U16 [R110+0x17c0], R165 ;  /* 0x0017c0a56e007388 */ /* 0x0003e20000000400 */
[----:B------:R-:W-:-:S03]  /*88b0*/  FFMA.FTZ R62, R10, R181, -R62 ;  /* 0x000000b50a3e7223 */ /* 0x000fc6000001083e */
        /* <DEDUP_REMOVED lines=41> */
[C---:B------:R-:W-:Y:S02]  /*8b50*/  FMUL.FTZ R215, R89.reuse, R151 ;  /* 0x0000009759d77220 */ /* 0x040fe40000410000 */
[----:B------:R-:W-:Y:S02]  /*8b60*/  FMUL.FTZ R216, R89, R152 ;  /* 0x0000009859d87220 */ /* 0x000fe40000410000 */
[----:B-1----:R-:W-:Y:S02]  /*8b70*/  FMUL.FTZ R110, R9, R60 ;  /* 0x0000003c096e7220 */ /* 0x002fe40000410000 */
[C---:B------:R-:W-:Y:S02]  /*8b80*/  FMUL.FTZ R215, R65.reuse, R215 ;  /* 0x000000d741d77220 */ /* 0x040fe40000410000 */
[----:B------:R-:W-:-:S02]  /*8b90*/  FMUL.FTZ R216, R65, R216 ;  /* 0x000000d841d87220 */ /* 0x000fc40000410000 */
[-C--:B------:R-:W-:Y:S02]  /*8ba0*/  FMUL.FTZ R65, R9, R61.reuse ;  /* 0x0000003d09417220 */ /* 0x080fe40000410000 */
[C---:B------:R-:W-:Y:S02]  /*8bb0*/  FFMA.FTZ R61, R10.reuse, R61, R110 ;  /* 0x0000003d0a3d7223 */ /* 0x040fe4000001006e */
[----:B------:R0:W1:Y:S01]  /*8bc0*/  @P0 LDS.64 R110, [R128.X8+0x7b68] ;  /* 0x007b6800806e0984 */ /* 0x0000620000008a00 */
[C---:B------:R-:W-:Y:S01]  /*8bd0*/  FFMA.FTZ R63, R10.reuse, R182, R63 ;  /* 0x000000b60a3f7223 */ /* 0x040fe2000001003f */
[----:B------:R-:W-:Y:S01]  /*8be0*/  BSSY B0, `(.L_x_5675) ;  /* 0x0000011000007945 */ /* 0x000fe20003800000 */
[----:B------:R-:W-:Y:S02]  /*8bf0*/  FFMA.FTZ R60, R10, R60, -R65 ;  /* 0x0000003c0a3c7223 */ /* 0x000fe40000010841 */
[----:B------:R-:W-:Y:S02]  /*8c00*/  FADD.FTZ R62, R215, R62 ;  /* 0x0000003ed73e7221 */ /* 0x000fe40000010000 */
[----:B------:R-:W-:Y:S01]  /*8c10*/  FADD.FTZ R63, R216, R63 ;  /* 0x0000003fd83f7221 */ /* 0x000fe20000010000 */
[----:B------:R-:W-:Y:S05]  /*8c20*/  @P0 BRA `(.L_x_5676) ;  /* 0x000000c000000947 */ /* 0x000fea0003800000 */
[----:B0-234-:R-:W-:Y:S01]  /*8c30*/  ULDC UR32, c[0x0][0x174] ;  /* 0x00005d0000207ab9 */ /* 0x01dfe20000000800 */
        /* <DEDUP_REMOVED lines=11> */
.L_x_5676:
[----:B0-234-:R-:W-:Y:S05]  /*8cf0*/  BSYNC B0 ;  /* 0x0000000000007941 */ /* 0x01dfea0003800000 */
.L_x_5675:
[----:B------:R-:W-:Y:S01]  /*8d00*/  UISETP.GE.AND UP0, UPT, UR26, 0x2, UPT ;  /* 0x000000021a00788c */ /* 0x000fe2000bf06270 */
[----:B------:R-:W-:Y:S01]  /*8d10*/  MOV R64, UR26 ;  /* 0x0000001a00407c02 */ /* 0x000fe20008000f00 */
[----:B------:R0:W-:Y:S01]  /*8d20*/  STS.128 [R128.X16+0x6350], R60 ;  /* 0x0063503c80007388 */ /* 0x0001e2000000cc00 */
[----:B------:R-:W-:-:S03]  /*8d30*/  MOV R65, c[0x0][0x16c] ;  /* 0x00005b0000417a02 */ /* 0x000fc60000000f00 */
[----:B------:R-:W-:-:S04]  /*8d40*/  PLOP3.LUT P0, PT, PT, PT, UP0, 0x80, 0x0 ;  /* 0x000000000000781c */ /* 0x000fc80003f0f008 */
[----:B------:R-:W-:Y:S01]  /*8d50*/  ISETP.NE.OR P0, PT, R228, RZ, !P0 ;  /* 0x000000ffe400720c */ /* 0x000fe20004705670 */
[----:B0-----:R-:W-:Y:S01]  /*8d60*/  HFMA2.MMA R60, -RZ, RZ, 1.875, 0 ;  /* 0x3f800000ff3c7435 */ /* 0x001fe200000001ff */
        /* <DEDUP_REMOVED lines=75> */
[----:B------:R-:W-:Y:S04]  /*9220*/  LDS.128 R64, [R240+0x6350] ;  /* 0x00635000f0407984 */ /* 0x000fe80000000c00 */
        /* <DEDUP_REMOVED lines=12> */
[----:B------:R0:W2:Y:S02]  /*92f0*/  SHFL.UP PT, R67, R241, 0x1, RZ ;  /* 0x04200000f1437989 */ /* 0x0000a400000e00ff */
.L_x_5787:
        /* <DEDUP_REMOVED lines=16> */
[----:B------:R-:W-:Y:S01]  /*9400*/  @P0 FFMA.FTZ R241, R241, R67, -R64 ;  /* 0x00000043f1f10223 */ /* 0x000fe20000010840 */
        /* <DEDUP_REMOVED lines=9> */
[----:B------:R-:W2:Y:S01]  /*94a0*/  SHFL.UP PT, R65, R66, 0x2, RZ ;  /* 0x0440000042417989 */ /* 0x000ea200000e00ff */
[C---:B0-----:R-:W-:Y:S02]  /*94b0*/  FMUL.FTZ R68, R66.reuse, R64 ;  /* 0x0000004042447220 */ /* 0x041fe40000410000 */
[----:B--2---:R-:W-:-:S02]  /*94c0*/  FMUL.FTZ R67, R66, R65 ;  /* 0x0000004142437220 */ /* 0x004fc40000410000 */
[C---:B------:R-:W-:Y:S02]  /*94d0*/  FFMA.FTZ R65, R241.reuse, R65, R68 ;  /* 0x00000041f1417223 */ /* 0x040fe40000010044 */
[----:B------:R-:W-:Y:S01]  /*94e0*/  @P0 FFMA.FTZ R241, R241, R64, -R67 ;  /* 0x00000040f1f10223 */ /* 0x000fe20000010843 */
[----:B------:R-:W-:Y:S02]  /*94f0*/  SHFL.UP PT, R68, R70, 0x4, RZ ;  /* 0x0480000046447989 */ /* 0x000fe400000e00ff */
[----:B------:R-:W-:Y:S02]  /*9500*/  FSEL R65, R66, R65, !P0 ;  /* 0x0000004142417208 */ /* 0x000fe40004000000 */
[----:B------:R-:W0:Y:S01]  /*9510*/  SHFL.UP PT, R64, R242, 0x4, RZ ;  /* 0x04800000f2407989 */ /* 0x000e2200000e00ff */
[----:B------:R-:W-:-:S03]  /*9520*/  ISETP.GE.AND P0, PT, R127, 0x4, PT ;  /* 0x000000047f00780c */ /* 0x000fc60003f06270 */
[----:B------:R-:W2:Y:S01]  /*9530*/  SHFL.UP PT, R66, R65, 0x4, RZ ;  /* 0x0480000041427989 */ /* 0x000ea200000e00ff */
[----:B0-----:R-:W-:-:S04]  /*9540*/  FMUL.FTZ R67, R65, R64 ;  /* 0x0000004041437220 */ /* 0x001fc80000410000 */
[-C--:B------:R-:W-:Y:S02]  /*9550*/  FFMA.FTZ R67, R241, R68.reuse, -R67 ;  /* 0x00000044f1437223 */ /* 0x080fe40000010843 */
[----:B------:R-:W-:-:S03]  /*9560*/  FMUL.FTZ R68, R65, R68 ;  /* 0x0000004441447220 */ /* 0x000fc60000410000 */
[----:B------:R-:W-:Y:S02]  /*9570*/  @P0 FADD.FTZ R70, R70, R67 ;  /* 0x0000004346460221 */ /* 0x000fe40000010000 */
[----:B------:R-:W-:Y:S02]  /*9580*/  FFMA.FTZ R69, R241, R64, R68 ;  /* 0x00000040f1457223 */ /* 0x000fe40000010044 */
[----:B------:R-:W0:Y:S01]  /*9590*/  SHFL.UP PT, R64, R241, 0x4, RZ ;  /* 0x04800000f1407989 */ /* 0x000e2200000e00ff */
[C---:B--2---:R-:W-:Y:S02]  /*95a0*/  FMUL.FTZ R67, R65.reuse, R66 ;  /* 0x0000004241437220 */ /* 0x044fe40000410000 */
[----:B------:R-:W-:Y:S02]  /*95b0*/  @P0 FADD.FTZ R242, R242, R69 ;  /* 0x00000045f2f20221 */ /* 0x000fe40000010000 */
[----:B0-----:R-:W-:-:S04]  /*95c0*/  FMUL.FTZ R68, R65, R64 ;  /* 0x0000004041447220 */ /* 0x001fc80000410000 */
        /* <DEDUP_REMOVED lines=8> */
[----:B------:R-:W-:Y:S01]  /*9650*/  FMUL.FTZ R68, R243, R68 ;  /* 0x00000044f3447220 */ /* 0x000fe20000410000 */
[----:B------:R-:W0:Y:S04]  /*9660*/  SHFL.UP PT, R66, R243, 0x8, RZ ;  /* 0x05000000f3427989 */ /* 0x000e2800000e00ff */
[----:B------:R-:W-:Y:S02]  /*9670*/  @P0 FADD.FTZ R70, R70, R65 ;  /* 0x0000004146460221 */ /* 0x000fe40000010000 */
[----:B------:R-:W-:Y:S02]  /*9680*/  FFMA.FTZ R67, R241, R64, R68 ;  /* 0x00000040f1437223 */ /* 0x000fe40000010044 */
[----:B------:R-:W2:Y:S02]  /*9690*/  SHFL.UP PT, R64, R241, 0x8, RZ ;  /* 0x05000000f1407989 */ /* 0x000ea400000e00ff */
[----:B------:R-:W-:-:S02]  /*96a0*/  @P0 FADD.FTZ R242, R242, R67 ;  /* 0x00000043f2f20221 */ /* 0x000fc40000010000 */
        /* <DEDUP_REMOVED lines=11> */
.L_x_5788:
        /* <DEDUP_REMOVED lines=9> */
[----:B-1----:R-:W-:Y:S01]  /*97f0*/  FSEL R69, R69, R66, !P0 ;  /* 0x0000004245457208 */ /* 0x002fe20004000000 */
        /* <DEDUP_REMOVED lines=10> */
[----:B-----5:R-:W-:Y:S05]  /*98a0*/  CALL.REL.NOINC `($__internal_136_$__cuda_sm70_shflsync_idx_p) ;  /* 0x00009bf000007944 */ /* 0x020fea0003c00000 */
.L_x_5681:
[----:B------:R-:W-:Y:S05]  /*98b0*/  BRA.CONV ~URZ, `(.L_x_5682) ;  /* 0x000000537f007947 */ /* 0x000fea000b800000 */
[----:B-1----:R-:W-:Y:S01]  /*98c0*/  HFMA2.MMA R66, -RZ, RZ, 0, 1.847743988037109375e-06 ;  /* 0x0000001fff427435 */ /* 0x002fe200000001ff */
[----:B------:R-:W-:Y:S02]  /*98d0*/  MOV R64, R69 ;  /* 0x0000004500407202 */ /* 0x000fe40000000f00 */
[----:B------:R-:W-:-:S02]  /*98e0*/  MOV R247, 0xffffffff ;  /* 0xffffffff00f77802 */ /* 0x000fc40000000f00 */
[----:B------:R-:W-:Y:S02]  /*98f0*/  MOV R65, 0x9910 ;  /* 0x0000991000417802 */ /* 0x000fe40000000f00 */
[----:B0----5:R-:W-:Y:S05]  /*9900*/  CALL.REL.NOINC `($__internal_136_$__cuda_sm70_shflsync_idx_p) ;  /* 0x00009b9000007944 */ /* 0x021fea0003c00000 */
.L_x_5682:
[----:B------:R-:W-:Y:S05]  /*9910*/  BRA.CONV ~URZ, `(.L_x_5683) ;  /* 0x000000537f007947 */ /* 0x000fea000b800000 */
[----:B-1----:R-:W-:Y:S01]  /*9920*/  HFMA2.MMA R66, -RZ, RZ, 0, 1.847743988037109375e-06 ;  /* 0x0000001fff427435 */ /* 0x002fe200000001ff */
[----:B------:R-:W-:Y:S02]  /*9930*/  MOV R64, R67 ;  /* 0x0000004300407202 */ /* 0x000fe40000000f00 */
[----:B------:R-:W-:Y:S02]  /*9940*/  MOV R247, 0xffffffff ;  /* 0xffffffff00f77802 */ /* 0x000fe40000000f00 */
[----:B------:R-:W-:Y:S02]  /*9950*/  MOV R65, 0x9970 ;  /* 0x0000997000417802 */ /* 0x000fe40000000f00 */
[----:B0----5:R-:W-:Y:S05]  /*9960*/  CALL.REL.NOINC `($__internal_136_$__cuda_sm70_shflsync_idx_p) ;  /* 0x00009b3000007944 */ /* 0x021fea0003c00000 */
.L_x_5683:
[----:B------:R-:W-:Y:S05]  /*9970*/  BRA.CONV ~URZ, `(.L_x_5684) ;  /* 0x000000537f007947 */ /* 0x000fea000b800000 */
[----:B-1----:R-:W-:Y:S01]  /*9980*/  HFMA2.MMA R66, -RZ, RZ, 0, 1.847743988037109375e-06 ;  /* 0x0000001fff427435 */ /* 0x002fe200000001ff */
[----:B------:R-:W-:Y:S02]  /*9990*/  MOV R64, R68 ;  /* 0x0000004400407202 */ /* 0x000fe40000000f00 */
[----:B------:R-:W-:Y:S02]  /*99a0*/  MOV R247, 0xffffffff ;  /* 0xffffffff00f77802 */ /* 0x000fe40000000f00 */
[----:B------:R-:W-:-:S02]  /*99b0*/  MOV R65, 0x99d0 ;  /* 0x000099d000417802 */ /* 0x000fc40000000f00 */
[----:B0----5:R-:W-:Y:S05]  /*99c0*/  CALL.REL.NOINC `($__internal_136_$__cuda_sm70_shflsync_idx_p) ;  /* 0x00009ad000007944 */ /* 0x021fea0003c00000 */
.L_x_5684:
        /* <DEDUP_REMOVED lines=8> */
[----:B------:R-:W0:Y:S02]  /*9a50*/  SHFL.UP PT, R68, R68, 0x1, RZ ;  /* 0x0420000044447989 */ /* 0x000e2400000e00ff */
.L_x_5789:
        /* <DEDUP_REMOVED lines=23> */
.L_x_5678:
[----:B------:R-:W-:Y:S05]  /*9bd0*/  BSYNC B0 ;  /* 0x0000000000007941 */ /* 0x000fea0003800000 */
.L_x_5677:
[----:B------:R-:W-:Y:S02]  /*9be0*/  WARPSYNC 0xffffffff ;  /* 0xffffffff00007948 */ /* 0x000fe40003800000 */
[CC--:B-1---5:R-:W-:Y:S01]  /*9bf0*/  FMUL.FTZ R60, R9.reuse, R184.reuse ;  /* 0x000000b8093c7220 */ /* 0x0e2fe20000410000 */
[----:B------:R-:W-:Y:S01]  /*9c00*/  BAR.SYNC.DEFER_BLOCKING 0x0 ;  /* 0x0000000000007b1d */ /* 0x000fe20000010000 */
[C---:B------:R-:W-:Y:S02]  /*9c10*/  FMUL.FTZ R62, R10.reuse, R184 ;  /* 0x000000b80a3e7220 */ /* 0x040fe40000410000 */
[-C--:B------:R-:W-:Y:S02]  /*9c20*/  FFMA.FTZ R60, R10, R183.reuse, -R60 ;  /* 0x000000b70a3c7223 */ /* 0x080fe4000001083c */
[----:B------:R-:W-:Y:S01]  /*9c30*/  FFMA.FTZ R61, -R9, R183, -R62 ;  /* 0x000000b7093d7223 */ /* 0x000fe2000001093e */
[----:B------:R-:W-:Y:S01]  /*9c40*/  ULDC UR28, c[0x0][0x174] ;  /* 0x00005d00001c7ab9 */ /* 0x000fe20000000800 */
[----:B------:R-:W-:Y:S01]  /*9c50*/  FADD.FTZ R60, R181, R60 ;  /* 0x0000003cb53c7221 */ /* 0x000fe20000010000 */
[----:B------:R-:W-:Y:S01]  /*9c60*/  UISETP.GE.AND UP0, UPT, UR26, UR28, UPT ;  /* 0x0000001c1a00728c */ /* 0x000fe2000bf06270 */
[----:B------:R-:W-:Y:S01]  /*9c70*/  FADD.FTZ R61, -R182, R61 ;  /* 0x0000003db63d7221 */ /* 0x000fe20000010100 */
[----:B------:R-:W-:Y:S01]  /*9c80*/  USHF.L.U32 UR28, UR7, 0x4, URZ ;  /* 0x00000004071c7899 */ /* 0x000fe2000800063f */
[C---:B------:R-:W-:Y:S01]  /*9c90*/  FMUL.FTZ R62, R11.reuse, -R60 ;  /* 0x8000003c0b3e7220 */ /* 0x040fe20000410000 */
[----:B------:R-:W-:Y:S01]  /*9ca0*/  BSSY B0, `(.L_x_5686) ;  /* 0x00001aa000007945 */ /* 0x000fe20003800000 */
[-C--:B------:R-:W-:Y:S01]  /*9cb0*/  FMUL.FTZ R63, R11, -R61.reuse ;  /* 0x8000003d0b3f7220 */ /* 0x080fe20000410000 */
[----:B------:R-:W-:Y:S01]  /*9cc0*/  PLOP3.LUT P0, PT, PT, PT, UP0, 0x80, 0x0 ;  /* 0x000000000000781c */ /* 0x000fe20003f0f008 */
[----:B------:R-:W-:-:S02]  /*9cd0*/  FFMA.FTZ R65, R12, R61, R62 ;  /* 0x0000003d0c417223 */ /* 0x000fc4000001003e */
[CC--:B------:R-:W-:Y:S01]  /*9ce0*/  FMUL.FTZ R61, R9.reuse, R111.reuse ;  /* 0x0000006f093d7220 */ /* 0x0c0fe20000410000 */
[----:B------:R-:W-:Y:S01]  /*9cf0*/  ISETP.NE.OR P0, PT, R228, RZ, P0 ;  /* 0x000000ffe400720c */ /* 0x000fe20000705670 */
[----:B------:R-:W-:Y:S02]  /*9d00*/  FFMA.FTZ R64, R12, R60, -R63 ;  /* 0x0000003c0c407223 */ /* 0x000fe4000001083f */
[-C--:B------:R-:W-:Y:S02]  /*9d10*/  FMUL.FTZ R60, R9, -R110.reuse ;  /* 0x8000006e093c7220 */ /* 0x080fe40000410000 */
[C---:B------:R-:W-:Y:S01]  /*9d20*/  FFMA.FTZ R61, R10.reuse, R110, -R61 ;  /* 0x0000006e0a3d7223 */ /* 0x040fe2000001083d */
[----:B------:R-:W0:Y:S01]  /*9d30*/  LDS.64 R68, [R128.X16+0x6358] ;  /* 0x0063580080447984 */ /* 0x000e22000000ca00 */
[----:B------:R-:W-:Y:S02]  /*9d40*/  FFMA.FTZ R62, R10, -R111, R60 ;  /* 0x8000006f0a3e7223 */ /* 0x000fe4000001003c */
[----:B------:R-:W-:-:S02]  /*9d50*/  FMUL.FTZ R63, R11, -R61 ;  /* 0x8000003d0b3f7220 */ /* 0x000fc40000410000 */
[----:B------:R-:W-:Y:S02]  /*9d60*/  FADD.FTZ R64, R179, R64 ;  /* 0x00000040b3407221 */ /* 0x000fe40000010000 */
[-C--:B------:R-:W-:Y:S02]  /*9d70*/  FMUL.FTZ R60, R11, -R62.reuse ;  /* 0x8000003e0b3c7220 */ /* 0x080fe40000410000 */
[----:B------:R-:W-:Y:S02]  /*9d80*/  FADD.FTZ R65, -R180, R65 ;  /* 0x00000041b4417221 */ /* 0x000fe40000010100 */
[C---:B------:R-:W-:Y:S02]  /*9d90*/  FFMA.FTZ R63, R12.reuse, R62, R63 ;  /* 0x0000003e0c3f7223 */ /* 0x040fe4000001003f */
[----:B------:R-:W-:Y:S02]  /*9da0*/  FMUL.FTZ R62, R13, -R64 ;  /* 0x800000400d3e7220 */ /* 0x000fe40000410000 */
[----:B------:R-:W-:-:S02]  /*9db0*/  FFMA.FTZ R60, R12, R61, -R60 ;  /* 0x0000003d0c3c7223 */ /* 0x000fc4000001083c */
[CC--:B------:R-:W-:Y:S02]  /*9dc0*/  FMUL.FTZ R61, R13.reuse, -R65.reuse ;  /* 0x800000410d3d7220 */ /* 0x0c0fe40000410000 */
[C---:B------:R-:W-:Y:S02]  /*9dd0*/  FFMA.FTZ R65, R14.reuse, R65, R62 ;  /* 0x000000410e417223 */ /* 0x040fe4000001003e */
[----:B------:R-:W-:Y:S02]  /*9de0*/  FFMA.FTZ R64, R14, R64, -R61 ;  /* 0x000000400e407223 */ /* 0x000fe4000001083d */
[C---:B------:R-:W-:Y:S02]  /*9df0*/  FMUL.FTZ R61, R13.reuse, -R63 ;  /* 0x8000003f0d3d7220 */ /* 0x040fe40000410000 */
[----:B------:R-:W-:Y:S02]  /*9e00*/  FADD.FTZ R65, -R178, R65 ;  /* 0x00000041b2417221 */ /* 0x000fe40000010100 */
[----:B------:R-:W-:-:S02]  /*9e10*/  FMUL.FTZ R62, R13, -R60 ;  /* 0x8000003c0d3e7220 */ /* 0x000fc40000410000 */
[----:B------:R-:W-:Y:S02]  /*9e20*/  FADD.FTZ R64, R177, R64 ;  /* 0x00000040b1407221 */ /* 0x000fe40000010000 */
[C---:B------:R-:W-:Y:S02]  /*9e30*/  FFMA.FTZ R60, R14.reuse, R60, -R61 ;  /* 0x0000003c0e3c7223 */ /* 0x040fe4000001083d */
[C---:B------:R-:W-:Y:S02]  /*9e40*/  FMUL.FTZ R61, R15.reuse, -R65 ;  /* 0x800000410f3d7220 */ /* 0x040fe40000410000 */
[----:B------:R-:W-:Y:S02]  /*9e50*/  FFMA.FTZ R62, R14, R63, R62 ;  /* 0x0000003f0e3e7223 */ /* 0x000fe4000001003e */
[-C--:B------:R-:W-:Y:S02]  /*9e60*/  FMUL.FTZ R63, R15, -R64.reuse ;  /* 0x800000400f3f7220 */ /* 0x080fe40000410000 */
[----:B------:R-:W-:-:S02]  /*9e70*/  FFMA.FTZ R64, R16, R64, -R61 ;  /* 0x0000004010407223 */ /* 0x000fc4000001083d */
[----:B------:R-:W-:Y:S02]  /*9e80*/  FFMA.FTZ R65, R16, R65, R63 ;  /* 0x0000004110417223 */ /* 0x000fe4000001003f */
[----:B------:R-:W-:Y:S02]  /*9e90*/  FMUL.FTZ R63, R15, -R60 ;  /* 0x8000003c0f3f7220 */ /* 0x000fe40000410000 */
[----:B------:R-:W-:Y:S02]  /*9ea0*/  FADD.FTZ R64, R175, R64 ;  /* 0x00000040af407221 */ /* 0x000fe40000010000 */
[-C--:B------:R-:W-:Y:S02]  /*9eb0*/  FMUL.FTZ R61, R15, -R62.reuse ;  /* 0x8000003e0f3d7220 */ /* 0x080fe40000410000 */
[----:B------:R-:W-:Y:S02]  /*9ec0*/  FADD.FTZ R65, -R176, R65 ;  /* 0x00000041b0417221 */ /* 0x000fe40000010100 */
[----:B------:R-:W-:-:S02]  /*9ed0*/  FFMA.FTZ R63, R16, R62, R63 ;  /* 0x0000003e103f7223 */ /* 0x000fc4000001003f */
[C---:B------:R-:W-:Y:S02]  /*9ee0*/  FMUL.FTZ R62, R17.reuse, -R64 ;  /* 0x80000040113e7220 */ /* 0x040fe40000410000 */
[----:B------:R-:W-:Y:S02]  /*9ef0*/  FFMA.FTZ R60, R16, R60, -R61 ;  /* 0x0000003c103c7223 */ /* 0x000fe4000001083d */
[CC--:B------:R-:W-:Y:S02]  /*9f00*/  FMUL.FTZ R61, R17.reuse, -R65.reuse ;  /* 0x80000041113d7220 */ /* 0x0c0fe40000410000 */
[C---:B------:R-:W-:Y:S02]  /*9f10*/  FFMA.FTZ R65, R18.reuse, R65, R62 ;  /* 0x0000004112417223 */ /* 0x040fe4000001003e */
[----:B------:R-:W-:Y:S02]  /*9f20*/  FFMA.FTZ R64, R18, R64, -R61 ;  /* 0x0000004012407223 */ /* 0x000fe4000001083d */
[----:B------:R-:W-:-:S02]  /*9f30*/  FMUL.FTZ R61, R17, -R63 ;  /* 0x8000003f113d7220 */ /* 0x000fc40000410000 */
[----:B------:R-:W-:Y:S02]  /*9f40*/  FADD.FTZ R65, -R174, R65 ;  /* 0x00000041ae417221 */ /* 0x000fe40000010100 */
[-C--:B------:R-:W-:Y:S02]  /*9f50*/  FMUL.FTZ R62, R17, -R60.reuse ;  /* 0x8000003c113e7220 */ /* 0x080fe40000410000 */
[----:B------:R-:W-:Y:S02]  /*9f60*/  FADD.FTZ R64, R173, R64 ;  /* 0x00000040ad407221 */ /* 0x000fe40000010000 */
[C---:B------:R-:W-:Y:S02]  /*9f70*/  FFMA.FTZ R60, R18.reuse, R60, -R61 ;  /* 0x0000003c123c7223 */ /* 0x040fe4000001083d */
[----:B------:R-:W-:Y:S02]  /*9f80*/  FMUL.FTZ R61, R19, -R65 ;  /* 0x80000041133d7220 */ /* 0x000fe40000410000 */
[----:B------:R-:W-:-:S02]  /*9f90*/  FFMA.FTZ R62, R18, R63, R62 ;  /* 0x0000003f123e7223 */ /* 0x000fc4000001003e */
[CC--:B------:R-:W-:Y:S02]  /*9fa0*/  FMUL.FTZ R63, R19.reuse, -R64.reuse ;  /* 0x80000040133f7220 */ /* 0x0c0fe40000410000 */
[C---:B------:R-:W-:Y:S02]  /*9fb0*/  FFMA.FTZ R64, R20.reuse, R64, -R61 ;  /* 0x0000004014407223 */ /* 0x040fe4000001083d */
[----:B------:R-:W-:Y:S02]  /*9fc0*/  FFMA.FTZ R65, R20, R65, R63 ;  /* 0x0000004114417223 */ /* 0x000fe4000001003f */
[----:B------:R-:W-:Y:S02]  /*9fd0*/  FMUL.FTZ R63, R19, -R60 ;  /* 0x8000003c133f7220 */ /* 0x000fe40000410000 */
[----:B------:R-:W-:Y:S02]  /*9fe0*/  FADD.FTZ R64, R171, R64 ;  /* 0x00000040ab407221 */ /* 0x000fe40000010000 */
[----:B------:R-:W-:-:S02]  /*9ff0*/  FMUL.FTZ R61, R19, -R62 ;  /* 0x8000003e133d7220 */ /* 0x000fc40000410000 */
[----:B------:R-:W-:Y:S02]  /*a000*/  FADD.FTZ R65, -R172, R65 ;  /* 0x00000041ac417221 */ /* 0x000fe40000010100 */
[C---:B------:R-:W-:Y:S02]  /*a010*/  FFMA.FTZ R63, R20.reuse, R62, R63 ;  /* 0x0000003e143f7223 */ /* 0x040fe4000001003f */
[C---:B------:R-:W-:Y:S02]  /*a020*/  FMUL.FTZ R62, R21.reuse, -R64 ;  /* 0x80000040153e7220 */ /* 0x040fe40000410000 */
[----:B------:R-:W-:Y:S02]  /*a030*/  FFMA.FTZ R60, R20, R60, -R61 ;  /* 0x0000003c143c7223 */ /* 0x000fe4000001083d */
[-C--:B------:R-:W-:Y:S02]  /*a040*/  FMUL.FTZ R61, R21, -R65.reuse ;  /* 0x80000041153d7220 */ /* 0x080fe40000410000 */
[----:B------:R-:W-:-:S02]  /*a050*/  FFMA.FTZ R65, R22, R65, R62 ;  /* 0x0000004116417223 */ /* 0x000fc4000001003e */
[----:B------:R-:W-:Y:S02]  /*a060*/  FFMA.FTZ R64, R22, R64, -R61 ;  /* 0x0000004016407223 */ /* 0x000fe4000001083d */
[C---:B------:R-:W-:Y:S02]  /*a070*/  FMUL.FTZ R61, R21.reuse, -R63 ;  /* 0x8000003f153d7220 */ /* 0x040fe40000410000 */
[----:B------:R-:W-:Y:S02]  /*a080*/  FADD.FTZ R65, -R170, R65 ;  /* 0x00000041aa417221 */ /* 0x000fe40000010100 */
[-C--:B------:R-:W-:Y:S02]  /*a090*/  FMUL.FTZ R62, R21, -R60.reuse ;  /* 0x8000003c153e7220 */ /* 0x080fe40000410000 */
[----:B------:R-:W-:Y:S02]  /*a0a0*/  FADD.FTZ R64, R169, R64 ;  /* 0x00000040a9407221 */ /* 0x000fe40000010000 */
[----:B------:R-:W-:-:S02]  /*a0b0*/  FFMA.FTZ R60, R22, R60, -R61 ;  /* 0x0000003c163c7223 */ /* 0x000fc4000001083d */
[C---:B------:R-:W-:Y:S02]  /*a0c0*/  FMUL.FTZ R61, R23.reuse, -R65 ;  /* 0x80000041173d7220 */ /* 0x040fe40000410000 */
[----:B------:R-:W-:Y:S02]  /*a0d0*/  FFMA.FTZ R62, R22, R63, R62 ;  /* 0x0000003f163e7223 */ /* 0x000fe4000001003e */
[CC--:B------:R-:W-:Y:S02]  /*a0e0*/  FMUL.FTZ R63, R23.reuse, -R64.reuse ;  /* 0x80000040173f7220 */ /* 0x0c0fe40000410000 */
[C---:B------:R-:W-:Y:S02]  /*a0f0*/  FFMA.FTZ R64, R24.reuse, R64, -R61 ;  /* 0x0000004018407223 */ /* 0x040fe4000001083d */
[----:B------:R-:W-:Y:S02]  /*a100*/  FFMA.FTZ R65, R24, R65, R63 ;  /* 0x0000004118417223 */ /* 0x000fe4000001003f */
        /* <DEDUP_REMOVED lines=40> */
[C---:B------:R-:W-:Y:S02]  /*a390*/  FMUL.FTZ R61, R31.reuse, -R62 ;  /* 0x8000003e1f3d7220 */ /* 0x040fe40000410000 */
[----:B------:R-:W-:Y:S02]  /*a3a0*/  FMUL.FTZ R63, R31, -R60 ;  /* 0x8000003c1f3f7220 */ /* 0x000fe40000410000 */
[----:B------:R-:W-:-:S02]  /*a3b0*/  FADD.FTZ R64, R159, R64 ;  /* 0x000000409f407221 */ /* 0x000fc40000010000 */
[----:B------:R-:W-:Y:S02]  /*a3c0*/  FFMA.FTZ R60, R32, R60, -R61 ;  /* 0x0000003c203c7223 */ /* 0x000fe4000001083d */
[----:B------:R-:W-:Y:S02]  /*a3d0*/  FADD.FTZ R65, -R160, R65 ;  /* 0x00000041a0417221 */ /* 0x000fe40000010100 */
[----:B------:R-:W-:Y:S02]  /*a3e0*/  FFMA.FTZ R61, R32, R62, R63 ;  /* 0x0000003e203d7223 */ /* 0x000fe4000001003f */
[C---:B------:R-:W-:Y:S02]  /*a3f0*/  FMUL.FTZ R62, R33.reuse, -R64 ;  /* 0x80000040213e7220 */ /* 0x040fe40000410000 */
        /* <DEDUP_REMOVED lines=16> */
[----:B------:R-:W-:Y:S02]  /*a500*/  FFMA.FTZ R61, R36, R61, R62 ;  /* 0x0000003d243d7223 */ /* 0x000fe4000001003e */
[----:B------:R-:W-:Y:S02]  /*a510*/  FADD.FTZ R65, -R156, R65 ;  /* 0x000000419c417221 */ /* 0x000fe40000010100 */
[----:B------:R-:W-:Y:S02]  /*a520*/  FMUL.FTZ R62, R37, -R64 ;  /* 0x80000040253e7220 */ /* 0x000fe40000410000 */
[----:B------:R-:W-:-:S02]  /*a530*/  FFMA.FTZ R60, R36, R60, -R63 ;  /* 0x0000003c243c7223 */ /* 0x000fc4000001083f */
[----:B------:R-:W-:Y:S02]  /*a540*/  FFMA.FTZ R67, R38, R65, R62 ;  /* 0x0000004126437223 */ /* 0x000fe4000001003e */
[CC--:B0-----:R-:W-:Y:S02]  /*a550*/  FMUL.FTZ R62, R121.reuse, R68.reuse ;  /* 0x00000044793e7220 */ /* 0x0c1fe40000410000 */
[-C--:B------:R-:W-:Y:S02]  /*a560*/  FMUL.FTZ R121, R121, R69.reuse ;  /* 0x0000004579797220 */ /* 0x080fe40000410000 */
[C---:B------:R-:W-:Y:S02]  /*a570*/  FFMA.FTZ R69, R120.reuse, R69, R62 ;  /* 0x0000004578457223 */ /* 0x040fe4000001003e */
[----:B------:R-:W-:Y:S02]  /*a580*/  FFMA.FTZ R68, R120, R68, -R121 ;  /* 0x0000004478447223 */ /* 0x000fe40000010879 */
[----:B------:R-:W-:-:S02]  /*a590*/  FADD.FTZ R186, R186, R69 ;  /* 0x00000045baba7221 */ /* 0x000fc40000010000 */
[C---:B------:R-:W-:Y:S02]  /*a5a0*/  FMUL.FTZ R63, R37.reuse, -R65 ;  /* 0x80000041253f7220 */ /* 0x040fe40000410000 */
[----:B------:R-:W-:Y:S02]  /*a5b0*/  FMUL.FTZ R65, R37, -R60 ;  /* 0x8000003c25417220 */ /* 0x000fe40000410000 */
[----:B------:R-:W-:Y:S02]  /*a5c0*/  FADD.FTZ R185, R185, R68 ;  /* 0x00000044b9b97221 */ /* 0x000fe40000010000 */
[C---:B------:R-:W-:Y:S02]  /*a5d0*/  FMUL.FTZ R68, R37.reuse, R186 ;  /* 0x000000ba25447220 */ /* 0x040fe40000410000 */
[----:B------:R-:W-:Y:S02]  /*a5e0*/  FFMA.FTZ R66, R38, R64, -R63 ;  /* 0x0000004026427223 */ /* 0x000fe4000001083f */
[----:B------:R-:W-:-:S02]  /*a5f0*/  FMUL.FTZ R63, R37, -R61 ;  /* 0x8000003d253f7220 */ /* 0x000fc40000410000 */
[C---:B------:R-:W-:Y:S01]  /*a600*/  FFMA.FTZ R65, R38.reuse, R61, R65 ;  /* 0x0000003d26417223 */ /* 0x040fe20000010041 */
[----:B------:R-:W-:Y:S01]  /*a610*/  HFMA2.MMA R61, -RZ, RZ, 0, 0 ;  /* 0x00000000ff3d7435 */ /* 0x000fe200000001ff */
[-C--:B------:R-:W-:Y:S02]  /*a620*/  FMUL.FTZ R69, R37, R185.reuse ;  /* 0x000000b925457220 */ /* 0x080fe40000410000 */
[C---:B------:R-:W-:Y:S02]  /*a630*/  FFMA.FTZ R68, R38.reuse, R185, -R68 ;  /* 0x000000b926447223 */ /* 0x040fe40000010844 */
[C---:B------:R-:W-:Y:S01]  /*a640*/  FFMA.FTZ R64, R38.reuse, R60, -R63 ;  /* 0x0000003c26407223 */ /* 0x040fe2000001083f */
[----:B------:R-:W-:Y:S01]  /*a650*/  MOV R60, 0x3f800000 ;  /* 0x3f800000003c7802 */ /* 0x000fe20000000f00 */
[----:B------:R-:W-:Y:S01]  /*a660*/  FFMA.FTZ R69, R38, R186, R69 ;  /* 0x000000ba26457223 */ /* 0x000fe20000010045 */
[----:B------:R-:W-:Y:S01]  /*a670*/  CS2R R62, SRZ ;  /* 0x00000000003e7805 */ /* 0x000fe2000001ff00 */
[----:B------:R-:W-:-:S02]  /*a680*/  FADD.FTZ R187, R187, R68 ;  /* 0x00000044bbbb7221 */ /* 0x000fc40000010000 */
        /* <DEDUP_REMOVED lines=111> */
.L_x_5790:
[----:B------:R-:W-:Y:S05]  /*ad80*/  BRA.DIV ~URZ, `(.L_x_5689) ;  /* 0x000079027f007947 */ /* 0x000fea000b800000 */
[----:B------:R-:W2:Y:S04]  /*ad90*/  SHFL.DOWN PT, R69, R69, 0x1, 0x1f ;  /* 0x08201f0045457f89 */ /* 0x000ea800000e0000 */
[----:B0-----:R0:W3:Y:S04]  /*ada0*/  SHFL.DOWN PT, R121, R68, 0x1, 0x1f ;  /* 0x08201f0044797f89 */ /* 0x0010e800000e0000 */
[----:B------:R0:W4:Y:S02]  /*adb0*/  SHFL.DOWN PT, R66, R70, 0x1, 0x1f ;  /* 0x08201f0046427f89 */ /* 0x00012400000e0000 */
.L_x_5791:
        /* <DEDUP_REMOVED lines=13> */
.L_x_5691:
[----:B------:R-:W-:Y:S05]  /*ae90*/  BSYNC B1 ;  /* 0x0000000000017941 */ /* 0x000fea0003800000 */
.L_x_5690:
[----:B------:R-:W-:Y:S01]  /*aea0*/  ISETP.GT.U32.AND P0, PT, R228, 0x1d, PT ;  /* 0x0000001de400780c */ /* 0x000fe20003f04070 */
[----:B------:R-:W-:Y:S05]  /*aeb0*/  BRA.DIV ~URZ, `(.L_x_5692) ;  /* 0x000079227f007947 */ /* 0x000fea000b800000 */
[----:B-1----:R1:W0:Y:S04]  /*aec0*/  SHFL.DOWN PT, R67, R71, 0x2, 0x1f ;  /* 0x08401f0047437f89 */ /* 0x00222800000e0000 */
[----:B--2---:R1:W2:Y:S04]  /*aed0*/  SHFL.DOWN PT, R69, R240, 0x2, 0x1f ;  /* 0x08401f00f0457f89 */ /* 0x0042a800000e0000 */
[----:B0-----:R1:W0:Y:S04]  /*aee0*/  SHFL.DOWN PT, R70, R68, 0x2, 0x1f ;  /* 0x08401f0044467f89 */ /* 0x00122800000e0000 */
[----:B----4-:R1:W4:Y:S02]  /*aef0*/  SHFL.DOWN PT, R66, R120, 0x2, 0x1f ;  /* 0x08401f0078427f89 */ /* 0x01032400000e0000 */
.L_x_5792:
        /* <DEDUP_REMOVED lines=13> */
.L_x_5694:
[----:B------:R-:W-:Y:S05]  /*afd0*/  BSYNC B1 ;  /* 0x0000000000017941 */ /* 0x000fea0003800000 */
.L_x_5693:
[----:B------:R-:W-:Y:S01]  /*afe0*/  ISETP.GT.U32.AND P0, PT, R228, 0x1b, PT ;  /* 0x0000001be400780c */ /* 0x000fe20003f04070 */
[----:B------:R-:W-:Y:S10]  /*aff0*/  BRA.DIV ~URZ, `(.L_x_5695) ;  /* 0x000079a27f007947 */ /* 0x000ff4000b800000 */
[----:B------:R1:W4:Y:S02]  /*b000*/  SHFL.DOWN PT, R67, R71, 0x4, 0x1f ;  /* 0x08801f0047437f89 */ /* 0x00032400000e0000 */
.L_x_5793:
[----:B------:R-:W-:Y:S05]  /*b010*/  BRA.DIV ~URZ, `(.L_x_5696) ;  /* 0x00007a027f007947 */ /* 0x000fea000b800000 */
[----:B--2---:R2:W1:Y:S04]  /*b020*/  SHFL.DOWN PT, R69, R240, 0x4, 0x1f ;  /* 0x08801f00f0457f89 */ /* 0x00446800000e0000 */
[----:B0-----:R2:W0:Y:S04]  /*b030*/  SHFL.DOWN PT, R70, R68, 0x4, 0x1f ;  /* 0x08801f0044467f89 */ /* 0x00142800000e0000 */
[----:B----4-:R2:W4:Y:S02]  /*b040*/  SHFL.DOWN PT, R66, R120, 0x4, 0x1f ;  /* 0x08801f0078427f89 */ /* 0x01052400000e0000 */
.L_x_5794:
        /* <DEDUP_REMOVED lines=13> */
.L_x_5698:
[----:B------:R-:W-:Y:S05]  /*b120*/  BSYNC B1 ;  /* 0x0000000000017941 */ /* 0x000fea0003800000 */
.L_x_5697:
[----:B------:R-:W-:Y:S01]  /*b130*/  ISETP.GT.U32.AND P0, PT, R228, 0x17, PT ;  /* 0x00000017e400780c */ /* 0x000fe20003f04070 */
[----:B------:R-:W-:Y:S05]  /*b140*/  BRA.DIV ~URZ, `(.L_x_5699) ;  /* 0x00007a227f007947 */ /* 0x000fea000b800000 */
[----:B------:R2:W4:Y:S04]  /*b150*/  SHFL.DOWN PT, R67, R71, 0x8, 0x1f ;  /* 0x09001f0047437f89 */ /* 0x00052800000e0000 */
[----:B-1----:R2:W1:Y:S04]  /*b160*/  SHFL.DOWN PT, R69, R240, 0x8, 0x1f ;  /* 0x09001f00f0457f89 */ /* 0x00246800000e0000 */
[----:B0-----:R2:W0:Y:S04]  /*b170*/  SHFL.DOWN PT, R70, R68, 0x8, 0x1f ;  /* 0x09001f0044467f89 */ /* 0x00142800000e0000 */
[----:B----4-:R2:W4:Y:S02]  /*b180*/  SHFL.DOWN PT, R66, R120, 0x8, 0x1f ;  /* 0x09001f0078427f89 */ /* 0x01052400000e0000 */
.L_x_5795:
        /* <DEDUP_REMOVED lines=13> */
.L_x_5701:
[----:B------:R-:W-:Y:S05]  /*b260*/  BSYNC B1 ;  /* 0x0000000000017941 */ /* 0x000fea0003800000 */
.L_x_5700:
[----:B------:R-:W-:Y:S01]  /*b270*/  ISETP.GT.U32.AND P0, PT, R228, 0xf, PT ;  /* 0x0000000fe400780c */ /* 0x000fe20003f04070 */
[----:B------:R-:W-:Y:S10]  /*b280*/  BRA.DIV ~URZ, `(.L_x_5702) ;  /* 0x00007aa27f007947 */ /* 0x000ff4000b800000 */
[----:B------:R2:W4:Y:S02]  /*b290*/  SHFL.DOWN PT, R67, R71, 0x10, 0x1f ;  /* 0x0a001f0047437f89 */ /* 0x00052400000e0000 */
.L_x_5796:
[----:B------:R-:W-:Y:S05]  /*b2a0*/  BRA.DIV ~URZ, `(.L_x_5703) ;  /* 0x00007b027f007947 */ /* 0x000fea000b800000 */
[----:B-1----:R1:W2:Y:S04]  /*b2b0*/  SHFL.DOWN PT, R69, R240, 0x10, 0x1f ;  /* 0x0a001f00f0457f89 */ /* 0x0022a800000e0000 */
[----:B0-----:R1:W0:Y:S04]  /*b2c0*/  SHFL.DOWN PT, R70, R68, 0x10, 0x1f ;  /* 0x0a001f0044467f89 */ /* 0x00122800000e0000 */
[----:B----4-:R1:W4:Y:S02]  /*b2d0*/  SHFL.DOWN PT, R66, R120, 0x10, 0x1f ;  /* 0x0a001f0078427f89 */ /* 0x01032400000e0000 */
.L_x_5797:
        /* <DEDUP_REMOVED lines=13> */
.L_x_5705:
[----:B------:R-:W-:Y:S05]  /*b3b0*/  BSYNC B1 ;  /* 0x0000000000017941 */ /* 0x000fea0003800000 */
.L_x_5704:
        /* <DEDUP_REMOVED lines=20> */
.L_x_5798:
        /* <DEDUP_REMOVED lines=21> */
.L_x_5708:
[----:B------:R-:W-:Y:S05]  /*b650*/  BSYNC B1 ;  /* 0x0000000000017941 */ /* 0x000fea0003800000 */
.L_x_5707:
        /* <DEDUP_REMOVED lines=14> */
.L_x_5687:
[----:B0-----:R-:W-:Y:S05]  /*b740*/  BSYNC B0 ;  /* 0x0000000000007941 */ /* 0x001fea0003800000 */
.L_x_5686:
[----:B------:R-:W-:Y:S02]  /*b750*/  WARPSYNC 0xffffffff ;  /* 0xffffffff00007948 */ /* 0x000fe40003800000 */
[----:B------:R-:W-:Y:S01]  /*b760*/  BAR.SYNC.DEFER_BLOCKING 0x0 ;  /* 0x0000000000007b1d */ /* 0x000fe20000010000 */
[C---:B-1----:R-:W-:Y:S01]  /*b770*/  SHF.L.U32 R66, R128.reuse, 0x4, RZ ;  /* 0x0000000480427819 */ /* 0x042fe200000006ff */
[----:B------:R-:W-:Y:S01]  /*b780*/  HADD2.F32 R120, -RZ, R116.H0_H0 ;  /* 0x20000074ff787230 */ /* 0x000fe20000004100 */
[----:B------:R-:W-:-:S03]  /*b790*/  ISETP.NE.AND P0, PT, R128, RZ, PT ;  /* 0x000000ff8000720c */ /* 0x000fc60003f05270 */
[----:B------:R-:W-:Y:S01]  /*b7a0*/  BSSY B0, `(.L_x_5709) ;  /* 0x00002d1000007945 */ /* 0x000fe20003800000 */
[----:B------:R-:W0:Y:S09]  /*b7b0*/  LDS.64 R64, [R66+0x6768] ;  /* 0x0067680042407984 */ /* 0x000e320000000a00 */
[----:B------:R1:W-:Y:S01]  /*b7c0*/  @!P0 STS.128 [UR28+0x7d60], R60 ;  /* 0x007d603cff008988 */ /* 0x0003e20008000c1c */
[----:B------:R-:W-:-:S02]  /*b7d0*/  ULDC UR28, c[0x0][0x168] ;  /* 0x00005a00001c7ab9 */ /* 0x000fc40000000800 */
[----:B------:R-:W-:Y:S01]  /*b7e0*/  UIADD3 UR28, -UR27, UR28, URZ ;  /* 0x0000001c1b1c7290 */ /* 0x000fe2000fffe13f */
[----:B-1----:R-:W-:Y:S01]  /*b7f0*/  HADD2.F32 R62, -RZ, R105.H0_H0 ;  /* 0x20000069ff3e7230 */ /* 0x002fe20000004100 */
[----:B------:R-:W-:-:S04]  /*b800*/  SHF.L.U32 R60, R128, 0x5, RZ ;  /* 0x00000005803c7819 */ /* 0x000fc800000006ff */
[----:B------:R-:W-:Y:S01]  /*b810*/  LEA.HI.SX32 R60, R60, R60, 0x1b ;  /* 0x0000003c3c3c7211 */ /* 0x000fe200078fdaff */
[CC--:B0-----:R-:W-:Y:S02]  /*b820*/  FMUL.FTZ R67, R64.reuse, -R111.reuse ;  /* 0x8000006f40437220 */ /* 0x0c1fe40000410000 */
[C---:B------:R-:W-:Y:S02]  /*b830*/  FMUL.FTZ R111, R65.reuse, -R111 ;  /* 0x8000006f416f7220 */ /* 0x040fe40000410000 */
[-C--:B------:R-:W-:Y:S02]  /*b840*/  FFMA.FTZ R67, R65, R110.reuse, R67 ;  /* 0x0000006e41437223 */ /* 0x080fe40000010043 */
[----:B------:R-:W-:Y:S02]  /*b850*/  FFMA.FTZ R64, R64, R110, -R111 ;  /* 0x0000006e40407223 */ /* 0x000fe4000001086f */
[----:B------:R-:W-:Y:S02]  /*b860*/  FADD.FTZ R184, -R184, R67 ;  /* 0x00000043b8b87221 */ /* 0x000fe40000010100 */
[----:B------:R-:W-:-:S02]  /*b870*/  FADD.FTZ R64, R183, R64 ;  /* 0x00000040b7407221 */ /* 0x000fc40000010000 */
[C---:B------:R-:W-:Y:S02]  /*b880*/  FMUL.FTZ R65, R9.reuse, -R184 ;  /* 0x800000b809417220 */ /* 0x040fe40000410000 */
[-C--:B------:R-:W-:Y:S02]  /*b890*/  FMUL.FTZ R9, R9, -R64.reuse ;  /* 0x8000004009097220 */ /* 0x080fe40000410000 */
[C---:B------:R-:W-:Y:S02]  /*b8a0*/  FFMA.FTZ R70, R10.reuse, R64, -R65 ;  /* 0x000000400a467223 */ /* 0x040fe40000010841 */
[----:B------:R-:W-:Y:S02]  /*b8b0*/  FFMA.FTZ R65, R10, R184, R9 ;  /* 0x000000b80a417223 */ /* 0x000fe40000010009 */
[----:B------:R-:W-:Y:S02]  /*b8c0*/  FMUL.FTZ R61, R64, UR34 ;  /* 0x00000022403d7c20 */ /* 0x000fe40008410000 */
[----:B------:R-:W-:-:S02]  /*b8d0*/  FMUL.FTZ R9, R89, R62 ;  /* 0x0000003e59097220 */ /* 0x000fc40000410000 */
[----:B------:R-:W-:Y:S02]  /*b8e0*/  FMUL.FTZ R68, R152, R184 ;  /* 0x000000b898447220 */ /* 0x000fe40000410000 */
[----:B------:R-:W-:Y:S02]  /*b8f0*/  FFMA.FTZ R63, R184, UR33, -R61 ;  /* 0x00000021b83f7c23 */ /* 0x000fe4000801083d */
[-C--:B------:R-:W-:Y:S02]  /*b900*/  FFMA.FTZ R152, R152, -R9.reuse, R216 ;  /* 0x8000000998987223 */ /* 0x080fe400000100d8 */
[----:B------:R-:W-:Y:S02]  /*b910*/  FMUL.FTZ R61, R184, UR34 ;  /* 0x00000022b83d7c20 */ /* 0x000fe40008410000 */
[----:B------:R-:W-:Y:S02]  /*b920*/  FFMA.FTZ R9, R151, -R9, R215 ;  /* 0x8000000997097223 */ /* 0x000fe400000100d7 */
[----:B------:R-:W-:-:S02]  /*b930*/  FFMA.FTZ R10, R64, UR33, R61 ;  /* 0x00000021400a7c23 */ /* 0x000fc4000801003d */
[----:B------:R-:W-:Y:S02]  /*b940*/  FMUL.FTZ R63, R152, R63 ;  /* 0x0000003f983f7220 */ /* 0x000fe40000410000 */
[----:B------:R-:W-:Y:S02]  /*b950*/  FADD.FTZ R182, -R182, R65 ;  /* 0x00000041b6b67221 */ /* 0x000fe40000010100 */
[----:B------:R-:W-:Y:S02]  /*b960*/  FMUL.FTZ R65, R89, R184 ;  /* 0x000000b859417220 */ /* 0x000fe40000410000 */
[----:B------:R-:W-:Y:S02]  /*b970*/  FFMA.FTZ R63, R9, R10, R63 ;  /* 0x0000000a093f7223 */ /* 0x000fe4000001003f */
[----:B------:R-:W-:Y:S02]  /*b980*/  FMUL.FTZ R61, R89, R64 ;  /* 0x00000040593d7220 */ /* 0x000fe40000410000 */
[----:B------:R-:W-:-:S02]  /*b990*/  FMUL.FTZ R10, R152, R65 ;  /* 0x00000041980a7220 */ /* 0x000fc40000410000 */
[----:B------:R-:W-:Y:S02]  /*b9a0*/  FADD.FTZ R181, R181, R70 ;  /* 0x00000046b5b57221 */ /* 0x000fe40000010000 */
[----:B------:R-:W-:Y:S01]  /*b9b0*/  FFMA.FTZ R68, R151, R64, R68 ;  /* 0x0000004097447223 */ /* 0x000fe20000010044 */
[----:B------:R-:W-:Y:S01]  /*b9c0*/  IADD3 R151, R128, 0x640, RZ ;  /* 0x0000064080977810 */ /* 0x000fe20007ffe0ff */
[-C--:B------:R-:W-:Y:S02]  /*b9d0*/  FMUL.FTZ R152, R152, R61.reuse ;  /* 0x0000003d98987220 */ /* 0x080fe40000410000 */
[-C--:B------:R-:W-:Y:S02]  /*b9e0*/  FFMA.FTZ R10, R9, R61.reuse, R10 ;  /* 0x0000003d090a7223 */ /* 0x080fe4000001000a */
[----:B------:R-:W-:Y:S02]  /*b9f0*/  FMUL.FTZ R67, R62, R61 ;  /* 0x0000003d3e437220 */ /* 0x000fe40000410000 */
[----:B------:R-:W-:-:S02]  /*ba00*/  FMUL.FTZ R61, R11, -R182 ;  /* 0x800000b60b3d7220 */ /* 0x000fc40000410000 */
[----:B------:R-:W-:Y:S01]  /*ba10*/  FMUL.FTZ R11, R11, -R181 ;  /* 0x800000b50b0b7220 */ /* 0x000fe20000410000 */
[----:B------:R0:W-:Y:S01]  /*ba20*/  STS [R60.X4+0x2178], R67 ;  /* 0x002178433c007388 */ /* 0x0001e20000004800 */
[C---:B------:R-:W-:Y:S02]  /*ba30*/  FMUL.FTZ R69, R62.reuse, R65 ;  /* 0x000000413e457220 */ /* 0x040fe40000410000 */
[----:B------:R-:W-:Y:S02]  /*ba40*/  FFMA.FTZ R63, R62, R68, R63 ;  /* 0x000000443e3f7223 */ /* 0x000fe4000001003f */
[C---:B------:R-:W-:Y:S01]  /*ba50*/  FFMA.FTZ R62, R12.reuse, R181, -R61 ;  /* 0x000000b50c3e7223 */ /* 0x040fe2000001083d */
[----:B------:R1:W-:Y:S01]  /*ba60*/  STS [R60.X4+0x217c], R69 ;  /* 0x00217c453c007388 */ /* 0x0003e20000004800 */
[----:B------:R-:W-:Y:S01]  /*ba70*/  FFMA.FTZ R61, R12, R182, R11 ;  /* 0x000000b60c3d7223 */ /* 0x000fe2000001000b */
[----:B------:R-:W-:Y:S01]  /*ba80*/  HADD2.F32 R11, -RZ, R106.H0_H0 ;  /* 0x2000006aff0b7230 */ /* 0x000fe20000004100 */
[----:B------:R-:W-:-:S02]  /*ba90*/  FFMA.FTZ R9, R9, R65, -R152 ;  /* 0x0000004109097223 */ /* 0x000fc40000010898 */
[----:B0-----:R-:W-:Y:S02]  /*baa0*/  FMUL.FTZ R67, R181, UR34 ;  /* 0x00000022b5437c20 */ /* 0x001fe40008410000 */
[----:B------:R-:W-:Y:S02]  /*bab0*/  FMUL.FTZ R12, R90, R11 ;  /* 0x0000000b5a0c7220 */ /* 0x000fe40000410000 */
[----:B------:R-:W-:Y:S02]  /*bac0*/  FMUL.FTZ R65, R149, R182 ;  /* 0x000000b695417220 */ /* 0x000fe40000410000 */
[----:B------:R-:W-:Y:S02]  /*bad0*/  FADD.FTZ R179, R179, R62 ;  /* 0x0000003eb3b37221 */ /* 0x000fe40000010000 */
[----:B------:R-:W-:Y:S02]  /*bae0*/  FFMA.FTZ R149, R149, -R12, R213 ;  /* 0x8000000c95957223 */ /* 0x000fe400000100d5 */
[----:B------:R-:W-:-:S02]  /*baf0*/  FFMA.FTZ R64, R182, UR33, -R67 ;  /* 0x00000021b6407c23 */ /* 0x000fc40008010843 */
[----:B------:R-:W-:Y:S02]  /*bb00*/  FMUL.FTZ R62, R182, UR34 ;  /* 0x00000022b63e7c20 */ /* 0x000fe40008410000 */
[----:B------:R-:W-:Y:S02]  /*bb10*/  FFMA.FTZ R83, R89, R68, R83 ;  /* 0x0000004459537223 */ /* 0x000fe40000010053 */
[C---:B------:R-:W-:Y:S02]  /*bb20*/  FMUL.FTZ R182, R90.reuse, R182 ;  /* 0x000000b65ab67220 */ /* 0x040fe40000410000 */
[----:B------:R-:W-:Y:S02]  /*bb30*/  FMUL.FTZ R68, R90, R181 ;  /* 0x000000b55a447220 */ /* 0x000fe40000410000 */
[----:B------:R-:W-:Y:S02]  /*bb40*/  FFMA.FTZ R12, R150, -R12, R214 ;  /* 0x8000000c960c7223 */ /* 0x000fe400000100d6 */
[----:B------:R-:W-:-:S02]  /*bb50*/  FFMA.FTZ R67, R181, UR33, R62 ;  /* 0x00000021b5437c23 */ /* 0x000fc4000801003e */
[C---:B------:R-:W-:Y:S02]  /*bb60*/  FMUL.FTZ R64, R149.reuse, R64 ;  /* 0x0000004095407220 */ /* 0x040fe40000410000 */
[----:B------:R-:W-:Y:S02]  /*bb70*/  FADD.FTZ R180, -R180, R61 ;  /* 0x0000003db4b47221 */ /* 0x000fe40000010100 */
[C---:B------:R-:W-:Y:S02]  /*bb80*/  FMUL.FTZ R61, R149.reuse, R182 ;  /* 0x000000b6953d7220 */ /* 0x040fe40000410000 */
[----:B------:R-:W-:Y:S02]  /*bb90*/  FMUL.FTZ R149, R149, R68 ;  /* 0x0000004495957220 */ /* 0x000fe40000410000 */
[----:B------:R-:W-:Y:S02]  /*bba0*/  FFMA.FTZ R65, R150, R181, R65 ;  /* 0x000000b596417223 */ /* 0x000fe40000010041 */
[----:B------:R-:W-:-:S02]  /*bbb0*/  FFMA.FTZ R64, R12, R67, R64 ;  /* 0x000000430c407223 */ /* 0x000fc40000010040 */
[C---:B------:R-:W-:Y:S02]  /*bbc0*/  FFMA.FTZ R62, R12.reuse, R68, R61 ;  /* 0x000000440c3e7223 */ /* 0x040fe4000001003d */
[----:B------:R-:W-:Y:S01]  /*bbd0*/  FFMA.FTZ R61, R12, R182, -R149 ;  /* 0x000000b60c3d7223 */ /* 0x000fe20000010895 */
[----:B------:R-:W-:Y:S01]  /*bbe0*/  HADD2.F32 R12, -RZ, R107.H0_H0 ;  /* 0x2000006bff0c7230 */ /* 0x000fe20000004100 */
[C---:B------:R-:W-:Y:S01]  /*bbf0*/  FMUL.FTZ R67, R11.reuse, R68 ;  /* 0x000000440b437220 */ /* 0x040fe20000410000 */
[----:B------:R-:W-:Y:S01]  /*bc00*/  IADD3 R149, R128, 0x600, RZ ;  /* 0x0000060080957810 */ /* 0x000fe20007ffe0ff */
[C---:B-1----:R-:W-:Y:S02]  /*bc10*/  FMUL.FTZ R69, R11.reuse, R182 ;  /* 0x000000b60b457220 */ /* 0x042fe40000410000 */
[----:B------:R-:W-:Y:S01]  /*bc20*/  FFMA.FTZ R68, R11, R65, R64 ;  /* 0x000000410b447223 */ /* 0x000fe20000010040 */
[----:B------:R0:W-:Y:S01]  /*bc30*/  STS [R60.X4+0x2170], R67 ;  /* 0x002170433c007388 */ /* 0x0001e20000004800 */
[----:B------:R-:W-:-:S02]  /*bc40*/  FMUL.FTZ R11, R13, -R180 ;  /* 0x800000b40d0b7220 */ /* 0x000fc40000410000 */
[----:B------:R-:W-:Y:S01]  /*bc50*/  FADD.FTZ R82, R63, R82 ;  /* 0x000000523f527221 */ /* 0x000fe20000010000 */
[----:B------:R1:W-:Y:S01]  /*bc60*/  STS [R60.X4+0x2174], R69 ;  /* 0x002174453c007388 */ /* 0x0003e20000004800 */
[-C--:B------:R-:W-:Y:S02]  /*bc70*/  FMUL.FTZ R13, R13, -R179.reuse ;  /* 0x800000b30d0d7220 */ /* 0x080fe40000410000 */
[----:B------:R-:W-:Y:S02]  /*bc80*/  FMUL.FTZ R63, R91, R12 ;  /* 0x0000000c5b3f7220 */ /* 0x000fe40000410000 */
[C---:B------:R-:W-:Y:S02]  /*bc90*/  FFMA.FTZ R64, R14.reuse, R179, -R11 ;  /* 0x000000b30e407223 */ /* 0x040fe4000001080b */
[-C--:B------:R-:W-:Y:S02]  /*bca0*/  FMUL.FTZ R11, R147, R180.reuse ;  /* 0x000000b4930b7220 */ /* 0x080fe40000410000 */
[----:B------:R-:W-:-:S02]  /*bcb0*/  FFMA.FTZ R13, R14, R180, R13 ;  /* 0x000000b40e0d7223 */ /* 0x000fc4000001000d */
[C---:B------:R-:W-:Y:S02]  /*bcc0*/  FFMA.FTZ R14, R148.reuse, -R63, R212 ;  /* 0x8000003f940e7223 */ /* 0x040fe400000100d4 */
[----:B------:R-:W-:Y:S02]  /*bcd0*/  FFMA.FTZ R148, R148, R179, R11 ;  /* 0x000000b394947223 */ /* 0x000fe4000001000b */
[----:B------:R-:W-:Y:S02]  /*bce0*/  FMUL.FTZ R11, R179, UR34 ;  /* 0x00000022b30b7c20 */ /* 0x000fe40008410000 */
[----:B------:R-:W-:Y:S02]  /*bcf0*/  FADD.FTZ R177, R177, R64 ;  /* 0x00000040b1b17221 */ /* 0x000fe40000010000 */
[----:B------:R-:W-:Y:S02]  /*bd00*/  FFMA.FTZ R147, R147, -R63, R211 ;  /* 0x8000003f93937223 */ /* 0x000fe400000100d3 */
[----:B------:R-:W-:-:S02]  /*bd10*/  FMUL.FTZ R64, R180, UR34 ;  /* 0x00000022b4407c20 */ /* 0x000fc40008410000 */
[----:B------:R-:W-:Y:S02]  /*bd20*/  FFMA.FTZ R70, R180, UR33, -R11 ;  /* 0x00000021b4467c23 */ /* 0x000fe4000801080b */
[----:B------:R-:W-:Y:S02]  /*bd30*/  FMUL.FTZ R63, R91, R180 ;  /* 0x000000b45b3f7220 */ /* 0x000fe40000410000 */
[----:B------:R-:W-:Y:S02]  /*bd40*/  FFMA.FTZ R11, R179, UR33, R64 ;  /* 0x00000021b30b7c23 */ /* 0x000fe40008010040 */
[----:B------:R-:W-:Y:S02]  /*bd50*/  FMUL.FTZ R70, R147, R70 ;  /* 0x0000004693467220 */ /* 0x000fe40000410000 */
[----:B------:R-:W-:Y:S02]  /*bd60*/  FADD.FTZ R178, -R178, R13 ;  /* 0x0000000db2b27221 */ /* 0x000fe40000010100 */
[----:B------:R-:W-:-:S02]  /*bd70*/  FFMA.FTZ R84, R90, R65, R84 ;  /* 0x000000415a547223 */ /* 0x000fc40000010054 */
[----:B------:R-:W-:Y:S02]  /*bd80*/  FMUL.FTZ R179, R91, R179 ;  /* 0x000000b35bb37220 */ /* 0x000fe40000410000 */
[----:B------:R-:W-:Y:S02]  /*bd90*/  FMUL.FTZ R64, R147, R63 ;  /* 0x0000003f93407220 */ /* 0x000fe40000410000 */
[----:B------:R-:W-:Y:S01]  /*bda0*/  FFMA.FTZ R65, R14, R11, R70 ;  /* 0x0000000b0e417223 */ /* 0x000fe20000010046 */
[----:B------:R-:W-:Y:S01]  /*bdb0*/  HADD2.F32 R11, -RZ, R108.H0_H0 ;  /* 0x2000006cff0b7230 */ /* 0x000fe20000004100 */
[C---:B------:R-:W-:Y:S02]  /*bdc0*/  FMUL.FTZ R13, R15.reuse, -R178 ;  /* 0x800000b20f0d7220 */ /* 0x040fe40000410000 */
[----:B------:R-:W-:Y:S02]  /*bdd0*/  FMUL.FTZ R15, R15, -R177 ;  /* 0x800000b10f0f7220 */ /* 0x000fe40000410000 */
[----:B------:R-:W-:-:S02]  /*bde0*/  FMUL.FTZ R147, R147, R179 ;  /* 0x000000b393937220 */ /* 0x000fc40000410000 */
[-C--:B------:R-:W-:Y:S02]  /*bdf0*/  FFMA.FTZ R64, R14, R179.reuse, R64 ;  /* 0x000000b30e407223 */ /* 0x080fe40000010040 */
[C---:B------:R-:W-:Y:S02]  /*be00*/  FMUL.FTZ R179, R12.reuse, R179 ;  /* 0x000000b30cb37220 */ /* 0x040fe40000410000 */
[C---:B0-----:R-:W-:Y:S02]  /*be10*/  FMUL.FTZ R67, R12.reuse, R63 ;  /* 0x0000003f0c437220 */ /* 0x041fe40000410000 */
[----:B------:R-:W-:Y:S01]  /*be20*/  FFMA.FTZ R121, R12, R148, R65 ;  /* 0x000000940c797223 */ /* 0x000fe20000010041 */
[----:B------:R-:W-:Y:S01]  /*be30*/  STS [R60.X4+0x2168], R179 ;  /* 0x002168b33c007388 */ /* 0x000fe20000004800 */
[C---:B------:R-:W-:Y:S02]  /*be40*/  FFMA.FTZ R12, R16.reuse, R177, -R13 ;  /* 0x000000b1100c7223 */ /* 0x040fe4000001080d */
[-C--:B------:R-:W-:Y:S01]  /*be50*/  FFMA.FTZ R15, R16, R178.reuse, R15 ;  /* 0x000000b2100f7223 */ /* 0x080fe2000001000f */
[----:B------:R0:W-:Y:S01]  /*be60*/  STS [R60.X4+0x216c], R67 ;  /* 0x00216c433c007388 */ /* 0x0001e20000004800 */
[----:B------:R-:W-:-:S02]  /*be70*/  FMUL.FTZ R13, R145, R178 ;  /* 0x000000b2910d7220 */ /* 0x000fc40000410000 */
[----:B------:R-:W-:Y:S01]  /*be80*/  FFMA.FTZ R63, R14, R63, -R147 ;  /* 0x0000003f0e3f7223 */ /* 0x000fe20000010893 */
[----:B------:R-:W-:Y:S01]  /*be90*/  IADD3 R147, R128, 0x5c0, RZ ;  /* 0x000005c080937810 */ /* 0x000fe20007ffe0ff */
[----:B------:R-:W-:Y:S02]  /*bea0*/  FMUL.FTZ R65, R177, UR34 ;  /* 0x00000022b1417c20 */ /* 0x000fe40008410000 */
[----:B------:R-:W-:Y:S02]  /*beb0*/  FMUL.FTZ R16, R178, UR34 ;  /* 0x00000022b2107c20 */ /* 0x000fe40008410000 */
[----:B------:R-:W-:Y:S02]  /*bec0*/  FMUL.FTZ R14, R92, R11 ;  /* 0x0000000b5c0e7220 */ /* 0x000fe40000410000 */
[----:B-1----:R-:W-:Y:S02]  /*bed0*/  FFMA.FTZ R69, R146, R177, R13 ;  /* 0x000000b192457223 */ /* 0x002fe4000001000d */
[----:B------:R-:W-:-:S02]  /*bee0*/  FADD.FTZ R175, R175, R12 ;  /* 0x0000000cafaf7221 */ /* 0x000fc40000010000 */
[----:B------:R-:W-:Y:S02]  /*bef0*/  FFMA.FTZ R12, R178, UR33, -R65 ;  /* 0x00000021b20c7c23 */ /* 0x000fe40008010841 */
[----:B------:R-:W-:Y:S02]  /*bf00*/  FFMA.FTZ R13, R177, UR33, R16 ;  /* 0x00000021b10d7c23 */ /* 0x000fe40008010010 */
[----:B------:R-:W-:Y:S02]  /*bf10*/  FFMA.FTZ R145, R145, -R14, R209 ;  /* 0x8000000e91917223 */ /* 0x000fe400000100d1 */
[C---:B------:R-:W-:Y:S02]  /*bf20*/  FMUL.FTZ R178, R92.reuse, R178 ;  /* 0x000000b25cb27220 */ /* 0x040fe40000410000 */
[----:B------:R-:W-:Y:S02]  /*bf30*/  FMUL.FTZ R16, R92, R177 ;  /* 0x000000b15c107220 */ /* 0x000fe40000410000 */
[----:B------:R-:W-:-:S02]  /*bf40*/  FFMA.FTZ R14, R146, -R14, R210 ;  /* 0x8000000e920e7223 */ /* 0x000fc400000100d2 */
[C---:B------:R-:W-:Y:S02]  /*bf50*/  FMUL.FTZ R65, R145.reuse, R178 ;  /* 0x000000b291417220 */ /* 0x040fe40000410000 */
[C---:B0-----:R-:W-:Y:S02]  /*bf60*/  FMUL.FTZ R67, R145.reuse, R16 ;  /* 0x0000001091437220 */ /* 0x041fe40000410000 */
[----:B------:R-:W-:Y:S02]  /*bf70*/  FADD.FTZ R81, R68, R81 ;  /* 0x0000005144517221 */ /* 0x000fe40000010000 */
[----:B------:R-:W-:Y:S01]  /*bf80*/  FMUL.FTZ R12, R145, R12 ;  /* 0x0000000c910c7220 */ /* 0x000fe20000410000 */
[----:B------:R-:W-:Y:S01]  /*bf90*/  IADD3 R145, R128, 0x580, RZ ;  /* 0x0000058080917810 */ /* 0x000fe20007ffe0ff */
[----:B------:R-:W-:Y:S02]  /*bfa0*/  FADD.FTZ R68, -R176, R15 ;  /* 0x0000000fb0447221 */ /* 0x000fe40000010100 */
[----:B------:R-:W-:-:S02]  /*bfb0*/  FFMA.FTZ R65, R14, R16, R65 ;  /* 0x000000100e417223 */ /* 0x000fc40000010041 */
[C---:B------:R-:W-:Y:S02]  /*bfc0*/  FFMA.FTZ R67, R14.reuse, R178, -R67 ;  /* 0x000000b20e437223 */ /* 0x040fe40000010843 */
[----:B------:R-:W-:Y:S01]  /*bfd0*/  FFMA.FTZ R14, R14, R13, R12 ;  /* 0x0000000d0e0e7223 */ /* 0x000fe2000001000c */
[----:B------:R-:W-:Y:S01]  /*bfe0*/  HADD2.F32 R12, -RZ, R109.H0_H0 ;  /* 0x2000006dff0c7230 */ /* 0x000fe20000004100 */
[----:B------:R-:W-:Y:S02]  /*bff0*/  FMUL.FTZ R13, R17, -R68 ;  /* 0x80000044110d7220 */ /* 0x000fe40000410000 */
[----:B------:R-:W-:Y:S02]  /*c000*/  FFMA.FTZ R70, R11, R69, R14 ;  /* 0x000000450b467223 */ /* 0x000fe4000001000e */
[-C--:B------:R-:W-:Y:S02]  /*c010*/  FFMA.FTZ R14, R18, R175.reuse, -R13 ;  /* 0x000000af120e7223 */ /* 0x080fe4000001080d */
[----:B------:R-:W-:-:S02]  /*c020*/  FMUL.FTZ R17, R17, -R175 ;  /* 0x800000af11117220 */ /* 0x000fc40000410000 */
[----:B------:R-:W-:Y:S02]  /*c030*/  FMUL.FTZ R13, R175, UR34 ;  /* 0x00000022af0d7c20 */ /* 0x000fe40008410000 */
[----:B------:R-:W-:Y:S02]  /*c040*/  FMUL.FTZ R15, R93, R12 ;  /* 0x0000000c5d0f7220 */ /* 0x000fe40000410000 */
[C---:B------:R-:W-:Y:S02]  /*c050*/  FMUL.FTZ R71, R11.reuse, R16 ;  /* 0x000000100b477220 */ /* 0x040fe40000410000 */
[----:B------:R-:W-:Y:S02]  /*c060*/  FMUL.FTZ R111, R11, R178 ;  /* 0x000000b20b6f7220 */ /* 0x000fe40000410000 */
[----:B------:R-:W-:Y:S01]  /*c070*/  FADD.FTZ R173, R173, R14 ;  /* 0x0000000eadad7221 */ /* 0x000fe20000010000 */
[----:B------:R0:W-:Y:S01]  /*c080*/  STS [R60.X4+0x2160], R71 ;  /* 0x002160473c007388 */ /* 0x0001e20000004800 */
[----:B------:R-:W-:-:S02]  /*c090*/  FFMA.FTZ R17, R18, R68, R17 ;  /* 0x0000004412117223 */ /* 0x000fc40000010011 */
[CC--:B------:R-:W-:Y:S01]  /*c0a0*/  FMUL.FTZ R11, R143.reuse, R68.reuse ;  /* 0x000000448f0b7220 */ /* 0x0c0fe20000410000 */
[----:B------:R-:W-:Y:S01]  /*c0b0*/  STS [R60.X4+0x2164], R111 ;  /* 0x0021646f3c007388 */ /* 0x000fe20000004800 */
[C---:B------:R-:W-:Y:S02]  /*c0c0*/  FMUL.FTZ R16, R68.reuse, UR34 ;  /* 0x0000002244107c20 */ /* 0x040fe40008410000 */
[----:B------:R-:W-:Y:S02]  /*c0d0*/  FFMA.FTZ R14, R68, UR33, -R13 ;  /* 0x00000021440e7c23 */ /* 0x000fe4000801080d */
[----:B------:R-:W-:Y:S02]  /*c0e0*/  FFMA.FTZ R143, R143, -R15, R207 ;  /* 0x8000000f8f8f7223 */ /* 0x000fe400000100cf */
[C---:B------:R-:W-:Y:S02]  /*c0f0*/  FMUL.FTZ R68, R93.reuse, R68 ;  /* 0x000000445d447220 */ /* 0x040fe40000410000 */
[----:B------:R-:W-:-:S02]  /*c100*/  FMUL.FTZ R18, R93, R175 ;  /* 0x000000af5d127220 */ /* 0x000fc40000410000 */
[----:B------:R-:W-:Y:S02]  /*c110*/  FFMA.FTZ R86, R92, R69, R86 ;  /* 0x000000455c567223 */ /* 0x000fe40000010056 */
[C---:B------:R-:W-:Y:S02]  /*c120*/  FMUL.FTZ R69, R143.reuse, R68 ;  /* 0x000000448f457220 */ /* 0x040fe40000410000 */
[C---:B------:R-:W-:Y:S02]  /*c130*/  FMUL.FTZ R14, R143.reuse, R14 ;  /* 0x0000000e8f0e7220 */ /* 0x040fe40000410000 */
[----:B------:R-:W-:Y:S02]  /*c140*/  FFMA.FTZ R15, R144, -R15, R208 ;  /* 0x8000000f900f7223 */ /* 0x000fe400000100d0 */
[----:B------:R-:W-:Y:S02]  /*c150*/  FMUL.FTZ R143, R143, R18 ;  /* 0x000000128f8f7220 */ /* 0x000fe40000410000 */
[----:B------:R-:W-:-:S02]  /*c160*/  FFMA.FTZ R16, R175, UR33, R16 ;  /* 0x00000021af107c23 */ /* 0x000fc40008010010 */
[----:B------:R-:W-:Y:S02]  /*c170*/  FADD.FTZ R174, -R174, R17 ;  /* 0x00000011aeae7221 */ /* 0x000fe40000010100 */
[----:B0-----:R-:W-:Y:S02]  /*c180*/  FMUL.FTZ R71, R12, R68 ;  /* 0x000000440c477220 */ /* 0x001fe40000410000 */
[C---:B------:R-:W-:Y:S02]  /*c190*/  FFMA.FTZ R69, R15.reuse, R18, R69 ;  /* 0x000000120f457223 */ /* 0x040fe40000010045 */
[C---:B------:R-:W-:Y:S01]  /*c1a0*/  FFMA.FTZ R68, R15.reuse, R68, -R143 ;  /* 0x000000440f447223 */ /* 0x040fe2000001088f */
[----:B------:R-:W-:Y:S01]  /*c1b0*/  HADD2.F32 R143, -RZ, R112.H0_H0 ;  /* 0x20000070ff8f7230 */ /* 0x000fe20000004100 */
[----:B------:R-:W-:Y:S01]  /*c1c0*/  FFMA.FTZ R144, R144, R175, R11 ;  /* 0x000000af90907223 */ /* 0x000fe2000001000b */
[----:B------:R-:W-:Y:S01]  /*c1d0*/  STS [R60.X4+0x215c], R71 ;  /* 0x00215c473c007388 */ /* 0x000fe20000004800 */
[----:B------:R-:W-:-:S02]  /*c1e0*/  FFMA.FTZ R15, R15, R16, R14 ;  /* 0x000000100f0f7223 */ /* 0x000fc4000001000e */
[----:B------:R-:W-:Y:S02]  /*c1f0*/  FMUL.FTZ R11, R19, -R174 ;  /* 0x800000ae130b7220 */ /* 0x000fe40000410000 */
[----:B------:R-:W-:Y:S02]  /*c200*/  FADD.FTZ R80, R121, R80 ;  /* 0x0000005079507221 */ /* 0x000fe40000010000 */
[C---:B------:R-:W-:Y:S02]  /*c210*/  FMUL.FTZ R17, R12.reuse, R18 ;  /* 0x000000120c117220 */ /* 0x040fe40000410000 */
[----:B------:R-:W-:Y:S02]  /*c220*/  FFMA.FTZ R121, R12, R144, R15 ;  /* 0x000000900c797223 */ /* 0x000fe4000001000f */
[----:B------:R-:W-:Y:S01]  /*c230*/  FFMA.FTZ R12, R20, R173, -R11 ;  /* 0x000000ad140c7223 */ /* 0x000fe2000001080b */
[----:B------:R0:W-:Y:S01]  /*c240*/  STS [R60.X4+0x2158], R17 ;  /* 0x002158113c007388 */ /* 0x0001e20000004800 */
[----:B------:R-:W-:-:S02]  /*c250*/  FMUL.FTZ R13, R94, R143 ;  /* 0x0000008f5e0d7220 */ /* 0x000fc40000410000 */
[----:B------:R-:W-:Y:S02]  /*c260*/  FMUL.FTZ R15, R173, UR34 ;  /* 0x00000022ad0f7c20 */ /* 0x000fe40008410000 */
[----:B------:R-:W-:Y:S02]  /*c270*/  FADD.FTZ R79, R70, R79 ;  /* 0x0000004f464f7221 */ /* 0x000fe40000010000 */
[----:B------:R-:W-:Y:S02]  /*c280*/  FMUL.FTZ R19, R19, -R173 ;  /* 0x800000ad13137220 */ /* 0x000fe40000410000 */
[----:B------:R-:W-:Y:S02]  /*c290*/  FMUL.FTZ R11, R141, R174 ;  /* 0x000000ae8d0b7220 */ /* 0x000fe40000410000 */
[----:B------:R-:W-:Y:S01]  /*c2a0*/  FADD.FTZ R70, R171, R12 ;  /* 0x0000000cab467221 */ /* 0x000fe20000010000 */
[----:B------:R-:W-:Y:S01]  /*c2b0*/  IADD3 R171, R128, 0x7c0, RZ ;  /* 0x000007c080ab7810 */ /* 0x000fe20007ffe0ff */
[----:B------:R-:W-:-:S02]  /*c2c0*/  FFMA.FTZ R141, R141, -R13, R205 ;  /* 0x8000000d8d8d7223 */ /* 0x000fc400000100cd */
[C---:B------:R-:W-:Y:S02]  /*c2d0*/  FMUL.FTZ R16, R174.reuse, UR34 ;  /* 0x00000022ae107c20 */ /* 0x040fe40008410000 */
[----:B------:R-:W-:Y:S02]  /*c2e0*/  FFMA.FTZ R12, R174, UR33, -R15 ;  /* 0x00000021ae0c7c23 */ /* 0x000fe4000801080f */
[----:B------:R-:W-:Y:S02]  /*c2f0*/  FFMA.FTZ R19, R20, R174, R19 ;  /* 0x000000ae14137223 */ /* 0x000fe40000010013 */
[C---:B------:R-:W-:Y:S02]  /*c300*/  FFMA.FTZ R14, R142.reuse, -R13, R206 ;  /* 0x8000000d8e0e7223 */ /* 0x040fe400000100ce */
[----:B------:R-:W-:Y:S02]  /*c310*/  FFMA.FTZ R13, R142, R173, R11 ;  /* 0x000000ad8e0d7223 */ /* 0x000fe4000001000b */
[----:B------:R-:W-:-:S02]  /*c320*/  FFMA.FTZ R11, R173, UR33, R16 ;  /* 0x00000021ad0b7c23 */ /* 0x000fc40008010010 */
[----:B------:R-:W-:Y:S02]  /*c330*/  FMUL.FTZ R12, R141, R12 ;  /* 0x0000000c8d0c7220 */ /* 0x000fe40000410000 */
[----:B------:R-:W-:Y:S02]  /*c340*/  FADD.FTZ R16, -R172, R19 ;  /* 0x00000013ac107221 */ /* 0x000fe40000010100 */
[C---:B------:R-:W-:Y:S02]  /*c350*/  FMUL.FTZ R15, R94.reuse, R174 ;  /* 0x000000ae5e0f7220 */ /* 0x040fe40000410000 */
[----:B------:R-:W-:Y:S01]  /*c360*/  FMUL.FTZ R20, R94, R173 ;  /* 0x000000ad5e147220 */ /* 0x000fe20000410000 */
[----:B------:R-:W-:Y:S01]  /*c370*/  IADD3 R173, R128, 0x200, RZ ;  /* 0x0000020080ad7810 */ /* 0x000fe20007ffe0ff */
[----:B------:R-:W-:Y:S01]  /*c380*/  FADD.FTZ R78, R121, R78 ;  /* 0x0000004e794e7221 */ /* 0x000fe20000010000 */
[----:B------:R-:W-:Y:S01]  /*c390*/  HADD2.F32 R121, -RZ, R113.H0_H0 ;  /* 0x20000071ff797230 */ /* 0x000fe20000004100 */
[----:B------:R-:W-:-:S02]  /*c3a0*/  FFMA.FTZ R12, R14, R11, R12 ;  /* 0x0000000b0e0c7223 */ /* 0x000fc4000001000c */
[----:B------:R-:W-:Y:S02]  /*c3b0*/  FMUL.FTZ R11, R21, -R16 ;  /* 0x80000010150b7220 */ /* 0x000fe40000410000 */
[C---:B0-----:R-:W-:Y:S02]  /*c3c0*/  FMUL.FTZ R17, R141.reuse, R15 ;  /* 0x0000000f8d117220 */ /* 0x041fe40000410000 */
[----:B------:R-:W-:Y:S01]  /*c3d0*/  FMUL.FTZ R19, R141, R20 ;  /* 0x000000148d137220 */ /* 0x000fe20000410000 */
[----:B------:R-:W-:Y:S01]  /*c3e0*/  IADD3 R141, R128, 0x500, RZ ;  /* 0x00000500808d7810 */ /* 0x000fe20007ffe0ff */
[-C--:B------:R-:W-:Y:S02]  /*c3f0*/  FFMA.FTZ R88, R94, R13.reuse, R88 ;  /* 0x0000000d5e587223 */ /* 0x080fe40000010058 */
[----:B------:R-:W-:Y:S02]  /*c400*/  FFMA.FTZ R18, R143, R13, R12 ;  /* 0x0000000d8f127223 */ /* 0x000fe4000001000c */
[----:B------:R-:W-:-:S02]  /*c410*/  FMUL.FTZ R13, R95, R121 ;  /* 0x000000795f0d7220 */ /* 0x000fc40000410000 */
[----:B------:R-:W-:Y:S02]  /*c420*/  FMUL.FTZ R71, R143, R20 ;  /* 0x000000148f477220 */ /* 0x000fe40000410000 */
[----:B------:R-:W-:Y:S02]  /*c430*/  FFMA.FTZ R12, R22, R70, -R11 ;  /* 0x00000046160c7223 */ /* 0x000fe4000001080b */
[C---:B------:R-:W-:Y:S01]  /*c440*/  FFMA.FTZ R20, R14.reuse, R20, R17 ;  /* 0x000000140e147223 */ /* 0x040fe20000010011 */
[----:B------:R-:W-:Y:S01]  /*c450*/  STS [R60.X4+0x2150], R71 ;  /* 0x002150473c007388 */ /* 0x000fe20000004800 */
[----:B------:R-:W-:Y:S02]  /*c460*/  FFMA.FTZ R19, R14, R15, -R19 ;  /* 0x0000000f0e137223 */ /* 0x000fe40000010813 */
[----:B------:R-:W-:Y:S02]  /*c470*/  FMUL.FTZ R11, R139, R16 ;  /* 0x000000108b0b7220 */ /* 0x000fe40000410000 */
[----:B------:R-:W-:-:S02]  /*c480*/  FMUL.FTZ R21, R21, -R70 ;  /* 0x8000004615157220 */ /* 0x000fc40000410000 */
[----:B------:R-:W-:Y:S02]  /*c490*/  FMUL.FTZ R14, R70, UR34 ;  /* 0x00000022460e7c20 */ /* 0x000fe40008410000 */
[-C--:B------:R-:W-:Y:S02]  /*c4a0*/  FFMA.FTZ R139, R139, -R13.reuse, R203 ;  /* 0x8000000d8b8b7223 */ /* 0x080fe400000100cb */
[C---:B------:R-:W-:Y:S02]  /*c4b0*/  FFMA.FTZ R13, R140.reuse, -R13, R204 ;  /* 0x8000000d8c0d7223 */ /* 0x040fe400000100cc */
[----:B------:R-:W-:Y:S02]  /*c4c0*/  FFMA.FTZ R140, R140, R70, R11 ;  /* 0x000000468c8c7223 */ /* 0x000fe4000001000b */
[----:B------:R-:W-:Y:S02]  /*c4d0*/  FFMA.FTZ R21, R22, R16, R21 ;  /* 0x0000001016157223 */ /* 0x000fe40000010015 */
[----:B------:R-:W-:-:S02]  /*c4e0*/  FMUL.FTZ R11, R16, UR34 ;  /* 0x00000022100b7c20 */ /* 0x000fc40008410000 */
[----:B------:R-:W-:Y:S02]  /*c4f0*/  FFMA.FTZ R14, R16, UR33, -R14 ;  /* 0x00000021100e7c23 */ /* 0x000fe4000801080e */
[C---:B------:R-:W-:Y:S02]  /*c500*/  FMUL.FTZ R16, R95.reuse, R16 ;  /* 0x000000105f107220 */ /* 0x040fe40000410000 */
[----:B------:R-:W-:Y:S02]  /*c510*/  FMUL.FTZ R22, R95, R70 ;  /* 0x000000465f167220 */ /* 0x000fe40000410000 */
[----:B------:R-:W-:Y:S01]  /*c520*/  FADD.FTZ R110, R169, R12 ;  /* 0x0000000ca96e7221 */ /* 0x000fe20000010000 */
[----:B------:R-:W-:Y:S01]  /*c530*/  IADD3 R169, R128, 0x780, RZ ;  /* 0x0000078080a97810 */ /* 0x000fe20007ffe0ff */
[----:B------:R-:W-:Y:S02]  /*c540*/  FFMA.FTZ R12, R70, UR33, R11 ;  /* 0x00000021460c7c23 */ /* 0x000fe4000801000b */
[----:B------:R-:W-:-:S02]  /*c550*/  FADD.FTZ R170, -R170, R21 ;  /* 0x00000015aaaa7221 */ /* 0x000fc40000010100 */
[C---:B------:R-:W-:Y:S02]  /*c560*/  FMUL.FTZ R11, R139.reuse, R16 ;  /* 0x000000108b0b7220 */ /* 0x040fe40000410000 */
[C---:B------:R-:W-:Y:S02]  /*c570*/  FMUL.FTZ R21, R139.reuse, R22 ;  /* 0x000000168b157220 */ /* 0x040fe40000410000 */
[----:B------:R-:W-:Y:S01]  /*c580*/  FMUL.FTZ R14, R139, R14 ;  /* 0x0000000e8b0e7220 */ /* 0x000fe20000410000 */
[----:B------:R-:W-:Y:S01]  /*c590*/  HADD2.F32 R139, -RZ, R114.H0_H0 ;  /* 0x20000072ff8b7230 */ /* 0x000fe20000004100 */
[----:B------:R-:W-:Y:S01]  /*c5a0*/  FMUL.FTZ R111, R143, R15 ;  /* 0x0000000f8f6f7220 */ /* 0x000fe20000410000 */
[----:B------:R-:W-:Y:S01]  /*c5b0*/  IADD3 R143, R128, 0x540, RZ ;  /* 0x00000540808f7810 */ /* 0x000fe20007ffe0ff */
[-C--:B------:R-:W-:Y:S02]  /*c5c0*/  FMUL.FTZ R15, R121, R22.reuse ;  /* 0x00000016790f7220 */ /* 0x080fe40000410000 */
[C---:B------:R-:W-:Y:S01]  /*c5d0*/  FFMA.FTZ R22, R13.reuse, R22, R11 ;  /* 0x000000160d167223 */ /* 0x040fe2000001000b */
[----:B------:R-:W-:Y:S01]  /*c5e0*/  STS [R60.X4+0x2154], R111 ;  /* 0x0021546f3c007388 */ /* 0x000fe20000004800 */
[----:B------:R-:W-:-:S02]  /*c5f0*/  FFMA.FTZ R21, R13, R16, -R21 ;  /* 0x000000100d157223 */ /* 0x000fc40000010815 */
[----:B------:R-:W-:Y:S01]  /*c600*/  FFMA.FTZ R13, R13, R12, R14 ;  /* 0x0000000c0d0d7223 */ /* 0x000fe2000001000e */
[----:B------:R0:W-:Y:S01]  /*c610*/  STS [R60.X4+0x2148], R15 ;  /* 0x0021480f3c007388 */ /* 0x0001e20000004800 */
[----:B------:R-:W-:Y:S02]  /*c620*/  FMUL.FTZ R11, R23, -R170 ;  /* 0x800000aa170b7220 */ /* 0x000fe40000410000 */
[C---:B------:R-:W-:Y:S02]  /*c630*/  FMUL.FTZ R17, R121.reuse, R16 ;  /* 0x0000001079117220 */ /* 0x040fe40000410000 */
[----:B------:R-:W-:Y:S02]  /*c640*/  FFMA.FTZ R121, R121, R140, R13 ;  /* 0x0000008c79797223 */ /* 0x000fe4000001000d */
[----:B------:R-:W-:Y:S01]  /*c650*/  FMUL.FTZ R13, R96, R139 ;  /* 0x0000008b600d7220 */ /* 0x000fe20000410000 */
[----:B------:R1:W-:Y:S01]  /*c660*/  STS [R60.X4+0x214c], R17 ;  /* 0x00214c113c007388 */ /* 0x0003e20000004800 */
[----:B------:R-:W-:-:S02]  /*c670*/  FFMA.FTZ R12, R24, R110, -R11 ;  /* 0x0000006e180c7223 */ /* 0x000fc4000001080b */
[----:B------:R-:W-:Y:S02]  /*c680*/  FMUL.FTZ R11, R137, R170 ;  /* 0x000000aa890b7220 */ /* 0x000fe40000410000 */
[----:B0-----:R-:W-:Y:S02]  /*c690*/  FMUL.FTZ R15, R110, UR34 ;  /* 0x000000226e0f7c20 */ /* 0x001fe40008410000 */
[-C--:B------:R-:W-:Y:S02]  /*c6a0*/  FMUL.FTZ R23, R23, -R110.reuse ;  /* 0x8000006e17177220 */ /* 0x080fe40000410000 */
[-C--:B------:R-:W-:Y:S02]  /*c6b0*/  FFMA.FTZ R137, R137, -R13.reuse, R201 ;  /* 0x8000000d89897223 */ /* 0x080fe400000100c9 */
[C---:B------:R-:W-:Y:S02]  /*c6c0*/  FFMA.FTZ R14, R138.reuse, -R13, R202 ;  /* 0x8000000d8a0e7223 */ /* 0x040fe400000100ca */
[----:B------:R-:W-:-:S02]  /*c6d0*/  FFMA.FTZ R13, R138, R110, R11 ;  /* 0x0000006e8a0d7223 */ /* 0x000fc4000001000b */
[----:B------:R-:W-:Y:S01]  /*c6e0*/  FADD.FTZ R70, R167, R12 ;  /* 0x0000000ca7467221 */ /* 0x000fe20000010000 */
[----:B------:R-:W-:Y:S01]  /*c6f0*/  IADD3 R167, R128, 0x740, RZ ;  /* 0x0000074080a77810 */ /* 0x000fe20007ffe0ff */
[C---:B------:R-:W-:Y:S02]  /*c700*/  FMUL.FTZ R11, R170.reuse, UR34 ;  /* 0x00000022aa0b7c20 */ /* 0x040fe40008410000 */
[----:B------:R-:W-:Y:S02]  /*c710*/  FFMA.FTZ R12, R170, UR33, -R15 ;  /* 0x00000021aa0c7c23 */ /* 0x000fe4000801080f */
[----:B------:R-:W-:Y:S02]  /*c720*/  FFMA.FTZ R23, R24, R170, R23 ;  /* 0x000000aa18177223 */ /* 0x000fe40000010017 */
[----:B------:R-:W-:Y:S02]  /*c730*/  FFMA.FTZ R11, R110, UR33, R11 ;  /* 0x000000216e0b7c23 */ /* 0x000fe4000801000b */
[----:B------:R-:W-:-:S02]  /*c740*/  FMUL.FTZ R12, R137, R12 ;  /* 0x0000000c890c7220 */ /* 0x000fc40000410000 */
[----:B------:R-:W-:Y:S02]  /*c750*/  FADD.FTZ R16, -R168, R23 ;  /* 0x00000017a8107221 */ /* 0x000fe40000010100 */
[----:B------:R-:W-:Y:S01]  /*c760*/  FADD.FTZ R76, R121, R76 ;  /* 0x0000004c794c7221 */ /* 0x000fe20000010000 */
[----:B------:R-:W-:Y:S01]  /*c770*/  HADD2.F32 R121, -RZ, R115.H0_H0 ;  /* 0x20000073ff797230 */ /* 0x000fe20000004100 */
[----:B------:R-:W-:Y:S02]  /*c780*/  FFMA.FTZ R12, R14, R11, R12 ;  /* 0x0000000b0e0c7223 */ /* 0x000fe4000001000c */
[C---:B------:R-:W-:Y:S02]  /*c790*/  FMUL.FTZ R15, R96.reuse, R170 ;  /* 0x000000aa600f7220 */ /* 0x040fe40000410000 */
[----:B------:R-:W-:Y:S01]  /*c7a0*/  FMUL.FTZ R24, R96, R110 ;  /* 0x0000006e60187220 */ /* 0x000fe20000410000 */
[----:B------:R-:W-:Y:S01]  /*c7b0*/  HADD2.F32 R110, -RZ, R117.H0_H0 ;  /* 0x20000075ff6e7230 */ /* 0x000fe20000004100 */
[----:B------:R-:W-:-:S02]  /*c7c0*/  FMUL.FTZ R11, R25, -R16 ;  /* 0x80000010190b7220 */ /* 0x000fc40000410000 */
[----:B------:R-:W-:Y:S02]  /*c7d0*/  FADD.FTZ R77, R18, R77 ;  /* 0x0000004d124d7221 */ /* 0x000fe40000010000 */
[-C--:B------:R-:W-:Y:S02]  /*c7e0*/  FFMA.FTZ R218, R96, R13.reuse, R218 ;  /* 0x0000000d60da7223 */ /* 0x080fe400000100da */
[----:B------:R-:W-:Y:S02]  /*c7f0*/  FFMA.FTZ R18, R139, R13, R12 ;  /* 0x0000000d8b127223 */ /* 0x000fe4000001000c */
[C---:B-1----:R-:W-:Y:S02]  /*c800*/  FMUL.FTZ R17, R137.reuse, R15 ;  /* 0x0000000f89117220 */ /* 0x042fe40000410000 */
[----:B------:R-:W-:Y:S02]  /*c810*/  FMUL.FTZ R23, R137, R24 ;  /* 0x0000001889177220 */ /* 0x000fe40000410000 */
[----:B------:R-:W-:-:S02]  /*c820*/  FMUL.FTZ R13, R97, R121 ;  /* 0x00000079610d7220 */ /* 0x000fc40000410000 */
[----:B------:R-:W-:Y:S02]  /*c830*/  FFMA.FTZ R12, R26, R70, -R11 ;  /* 0x000000461a0c7223 */ /* 0x000fe4000001080b */
[----:B------:R-:W-:Y:S02]  /*c840*/  FMUL.FTZ R11, R135, R16 ;  /* 0x00000010870b7220 */ /* 0x000fe40000410000 */
[-C--:B------:R-:W-:Y:S02]  /*c850*/  FMUL.FTZ R71, R139, R24.reuse ;  /* 0x000000188b477220 */ /* 0x080fe40000410000 */
[C---:B------:R-:W-:Y:S02]  /*c860*/  FFMA.FTZ R24, R14.reuse, R24, R17 ;  /* 0x000000180e187223 */ /* 0x040fe40000010011 */
[----:B------:R-:W-:Y:S01]  /*c870*/  FFMA.FTZ R23, R14, R15, -R23 ;  /* 0x0000000f0e177223 */ /* 0x000fe20000010817 */
[----:B------:R0:W-:Y:S01]  /*c880*/  STS [R60.X4+0x2140], R71 ;  /* 0x002140473c007388 */ /* 0x0001e20000004800 */
[----:B------:R-:W-:-:S02]  /*c890*/  FFMA.FTZ R135, R135, -R13, R199 ;  /* 0x8000000d87877223 */ /* 0x000fc400000100c7 */
[-C--:B------:R-:W-:Y:S02]  /*c8a0*/  FMUL.FTZ R25, R25, -R70.reuse ;  /* 0x8000004619197220 */ /* 0x080fe40000410000 */
[----:B------:R-:W-:Y:S02]  /*c8b0*/  FFMA.FTZ R13, R136, -R13, R200 ;  /* 0x8000000d880d7223 */ /* 0x000fe400000100c8 */
[----:B------:R-:W-:Y:S02]  /*c8c0*/  FMUL.FTZ R14, R70, UR34 ;  /* 0x00000022460e7c20 */ /* 0x000fe40008410000 */
[----:B------:R-:W-:Y:S02]  /*c8d0*/  FFMA.FTZ R136, R136, R70, R11 ;  /* 0x0000004688887223 */ /* 0x000fe4000001000b */
[----:B------:R-:W-:Y:S02]  /*c8e0*/  FMUL.FTZ R11, R16, UR34 ;  /* 0x00000022100b7c20 */ /* 0x000fe40008410000 */
[----:B------:R-:W-:-:S02]  /*c8f0*/  FFMA.FTZ R25, R26, R16, R25 ;  /* 0x000000101a197223 */ /* 0x000fc40000010019 */
[----:B------:R-:W-:Y:S02]  /*c900*/  FFMA.FTZ R14, R16, UR33, -R14 ;  /* 0x00000021100e7c23 */ /* 0x000fe4000801080e */
[----:B------:R-:W-:Y:S01]  /*c910*/  FADD.FTZ R26, R165, R12 ;  /* 0x0000000ca51a7221 */ /* 0x000fe20000010000 */
[----:B------:R-:W-:Y:S01]  /*c920*/  IADD3 R165, R128, 0x700, RZ ;  /* 0x0000070080a57810 */ /* 0x000fe20007ffe0ff */
[C---:B------:R-:W-:Y:S02]  /*c930*/  FMUL.FTZ R16, R97.reuse, R16 ;  /* 0x0000001061107220 */ /* 0x040fe40000410000 */
[----:B------:R-:W-:Y:S02]  /*c940*/  FFMA.FTZ R12, R70, UR33, R11 ;  /* 0x00000021460c7c23 */ /* 0x000fe4000801000b */
[----:B------:R-:W-:Y:S02]  /*c950*/  FMUL.FTZ R70, R97, R70 ;  /* 0x0000004661467220 */ /* 0x000fe40000410000 */
[----:B------:R-:W-:-:S02]  /*c960*/  FMUL.FTZ R11, R135, R16 ;  /* 0x00000010870b7220 */ /* 0x000fc40000410000 */
[----:B------:R-:W-:Y:S02]  /*c970*/  FADD.FTZ R166, -R166, R25 ;  /* 0x00000019a6a67221 */ /* 0x000fe40000010100 */
[----:B------:R-:W-:Y:S01]  /*c980*/  FMUL.FTZ R111, R139, R15 ;  /* 0x0000000f8b6f7220 */ /* 0x000fe20000410000 */
[----:B------:R-:W-:Y:S01]  /*c990*/  IADD3 R139, R128, 0x4c0, RZ ;  /* 0x000004c0808b7810 */ /* 0x000fe20007ffe0ff */
[C---:B------:R-:W-:Y:S02]  /*c9a0*/  FMUL.FTZ R25, R135.reuse, R70 ;  /* 0x0000004687197220 */ /* 0x040fe40000410000 */
[----:B------:R-:W-:Y:S01]  /*c9b0*/  FMUL.FTZ R14, R135, R14 ;  /* 0x0000000e870e7220 */ /* 0x000fe20000410000 */
[----:B------:R-:W-:Y:S01]  /*c9c0*/  STS [R60.X4+0x2144], R111 ;  /* 0x0021446f3c007388 */ /* 0x000fe20000004800 */
[-C--:B------:R-:W-:Y:S02]  /*c9d0*/  FMUL.FTZ R15, R121, R70.reuse ;  /* 0x00000046790f7220 */ /* 0x080fe40000410000 */
[----:B------:R-:W-:-:S02]  /*c9e0*/  FFMA.FTZ R70, R13, R70, R11 ;  /* 0x000000460d467223 */ /* 0x000fc4000001000b */
[----:B------:R-:W-:Y:S01]  /*c9f0*/  FMUL.FTZ R11, R27, -R166 ;  /* 0x800000a61b0b7220 */ /* 0x000fe20000410000 */
[----:B------:R-:W-:Y:S01]  /*ca00*/  STS [R60.X4+0x2138], R15 ;  /* 0x0021380f3c007388 */ /* 0x000fe20000004800 */
[----:B------:R-:W-:Y:S02]  /*ca10*/  FFMA.FTZ R25, R13, R16, -R25 ;  /* 0x000000100d197223 */ /* 0x000fe40000010819 */
[----:B------:R-:W-:Y:S02]  /*ca20*/  FMUL.FTZ R27, R27, -R26 ;  /* 0x8000001a1b1b7220 */ /* 0x000fe40000410000 */
[----:B------:R-:W-:Y:S02]  /*ca30*/  FFMA.FTZ R13, R13, R12, R14 ;  /* 0x0000000c0d0d7223 */ /* 0x000fe4000001000e */
[C---:B------:R-:W-:Y:S02]  /*ca40*/  FFMA.FTZ R27, R28.reuse, R166, R27 ;  /* 0x000000a61c1b7223 */ /* 0x040fe4000001001b */
[----:B------:R-:W-:-:S02]  /*ca50*/  FFMA.FTZ R12, R28, R26, -R11 ;  /* 0x0000001a1c0c7223 */ /* 0x000fc4000001080b */
[----:B0-----:R-:W-:Y:S02]  /*ca60*/  FFMA.FTZ R71, R121, R136, R13 ;  /* 0x0000008879477223 */ /* 0x001fe4000001000d */
[----:B------:R-:W-:Y:S02]  /*ca70*/  FMUL.FTZ R13, R98, R120 ;  /* 0x00000078620d7220 */ /* 0x000fe40000410000 */
[----:B------:R-:W-:Y:S02]  /*ca80*/  FMUL.FTZ R11, R133, R166 ;  /* 0x000000a6850b7220 */ /* 0x000fe40000410000 */
[----:B------:R-:W-:Y:S02]  /*ca90*/  FADD.FTZ R164, -R164, R27 ;  /* 0x0000001ba4a47221 */ /* 0x000fe40000010100 */
[----:B------:R-:W-:Y:S02]  /*caa0*/  FADD.FTZ R163, R163, R12 ;  /* 0x0000000ca3a37221 */ /* 0x000fe40000010000 */
[----:B------:R-:W-:-:S02]  /*cab0*/  FMUL.FTZ R17, R121, R16 ;  /* 0x0000001079117220 */ /* 0x000fc40000410000 */
[-C--:B------:R-:W-:Y:S02]  /*cac0*/  FFMA.FTZ R133, R133, -R13.reuse, R197 ;  /* 0x8000000d85857223 */ /* 0x080fe400000100c5 */
[C---:B------:R-:W-:Y:S01]  /*cad0*/  FFMA.FTZ R14, R134.reuse, -R13, R198 ;  /* 0x8000000d860e7223 */ /* 0x040fe200000100c6 */
[----:B------:R0:W-:Y:S01]  /*cae0*/  STS [R60.X4+0x213c], R17 ;  /* 0x00213c113c007388 */ /* 0x0001e20000004800 */
[----:B------:R-:W-:Y:S02]  /*caf0*/  FFMA.FTZ R13, R134, R26, R11 ;  /* 0x0000001a860d7223 */ /* 0x000fe4000001000b */
[C---:B------:R-:W-:Y:S02]  /*cb00*/  FMUL.FTZ R11, R29.reuse, -R164 ;  /* 0x800000a41d0b7220 */ /* 0x040fe40000410000 */
[----:B------:R-:W-:Y:S02]  /*cb10*/  FMUL.FTZ R29, R29, -R163 ;  /* 0x800000a31d1d7220 */ /* 0x000fe40000410000 */
[----:B------:R-:W-:-:S02]  /*cb20*/  FMUL.FTZ R16, R26, UR34 ;  /* 0x000000221a107c20 */ /* 0x000fc40008410000 */
[----:B------:R-:W-:Y:S02]  /*cb30*/  FFMA.FTZ R29, R30, R164, R29 ;  /* 0x000000a41e1d7223 */ /* 0x000fe4000001001d */
[----:B0-----:R-:W-:Y:S02]  /*cb40*/  FMUL.FTZ R17, R98, R166 ;  /* 0x000000a662117220 */ /* 0x001fe40000410000 */
[----:B------:R-:W-:Y:S02]  /*cb50*/  FFMA.FTZ R12, R30, R163, -R11 ;  /* 0x000000a31e0c7223 */ /* 0x000fe4000001080b */
[----:B------:R-:W-:Y:S02]  /*cb60*/  FFMA.FTZ R16, R166, UR33, -R16 ;  /* 0x00000021a6107c23 */ /* 0x000fe40008010810 */
[----:B------:R-:W-:Y:S02]  /*cb70*/  FMUL.FTZ R11, R98, R26 ;  /* 0x0000001a620b7220 */ /* 0x000fe40000410000 */
[----:B------:R-:W-:-:S02]  /*cb80*/  FMUL.FTZ R28, R133, R17 ;  /* 0x00000011851c7220 */ /* 0x000fc40000410000 */
[----:B------:R-:W-:Y:S02]  /*cb90*/  FADD.FTZ R162, -R162, R29 ;  /* 0x0000001da2a27221 */ /* 0x000fe40000010100 */
[----:B------:R-:W-:Y:S02]  /*cba0*/  FADD.FTZ R161, R161, R12 ;  /* 0x0000000ca1a17221 */ /* 0x000fe40000010000 */
[C---:B------:R-:W-:Y:S02]  /*cbb0*/  FMUL.FTZ R16, R133.reuse, R16 ;  /* 0x0000001085107220 */ /* 0x040fe40000410000 */
[-C--:B------:R-:W-:Y:S02]  /*cbc0*/  FMUL.FTZ R133, R133, R11.reuse ;  /* 0x0000000b85857220 */ /* 0x080fe40000410000 */
[-C--:B------:R-:W-:Y:S02]  /*cbd0*/  FFMA.FTZ R28, R14, R11.reuse, R28 ;  /* 0x0000000b0e1c7223 */ /* 0x080fe4000001001c */
[----:B------:R-:W-:-:S02]  /*cbe0*/  FMUL.FTZ R27, R120, R11 ;  /* 0x0000000b781b7220 */ /* 0x000fc40000410000 */
[CC--:B------:R-:W-:Y:S02]  /*cbf0*/  FMUL.FTZ R11, R31.reuse, -R162.reuse ;  /* 0x800000a21f0b7220 */ /* 0x0c0fe40000410000 */
[-C--:B------:R-:W-:Y:S01]  /*cc00*/  FMUL.FTZ R31, R31, -R161.reuse ;  /* 0x800000a11f1f7220 */ /* 0x080fe20000410000 */
[----:B------:R0:W-:Y:S01]  /*cc10*/  STS [R60.X4+0x2130], R27 ;  /* 0x0021301b3c007388 */ /* 0x0001e20000004800 */
[C---:B------:R-:W-:Y:S02]  /*cc20*/  FFMA.FTZ R12, R32.reuse, R161, -R11 ;  /* 0x000000a1200c7223 */ /* 0x040fe4000001080b */
[----:B------:R-:W-:Y:S02]  /*cc30*/  FFMA.FTZ R31, R32, R162, R31 ;  /* 0x000000a2201f7223 */ /* 0x000fe4000001001f */
[----:B------:R-:W-:Y:S02]  /*cc40*/  FADD.FTZ R75, R18, R75 ;  /* 0x0000004b124b7221 */ /* 0x000fe40000010000 */
[----:B------:R-:W-:-:S02]  /*cc50*/  FADD.FTZ R18, -R160, R31 ;  /* 0x0000001fa0127221 */ /* 0x000fc40000010100 */
[----:B------:R-:W-:Y:S01]  /*cc60*/  FADD.FTZ R159, R159, R12 ;  /* 0x0000000c9f9f7221 */ /* 0x000fe20000010000 */
[----:B0-----:R-:W-:Y:S01]  /*cc70*/  HADD2.F32 R27, -RZ, R123.H0_H0 ;  /* 0x2000007bff1b7230 */ /* 0x001fe20000004100 */
[CC--:B------:R-:W-:Y:S02]  /*cc80*/  FMUL.FTZ R11, R33.reuse, -R18.reuse ;  /* 0x80000012210b7220 */ /* 0x0c0fe40000410000 */
[-C--:B------:R-:W-:Y:S02]  /*cc90*/  FMUL.FTZ R33, R33, -R159.reuse ;  /* 0x8000009f21217220 */ /* 0x080fe40000410000 */
[----:B------:R-:W-:Y:S02]  /*cca0*/  FMUL.FTZ R15, R166, UR34 ;  /* 0x00000022a60f7c20 */ /* 0x000fe40008410000 */
[C---:B------:R-:W-:Y:S02]  /*ccb0*/  FFMA.FTZ R33, R34.reuse, R18, R33 ;  /* 0x0000001222217223 */ /* 0x040fe40000010021 */
[----:B------:R-:W-:-:S02]  /*ccc0*/  FFMA.FTZ R12, R34, R159, -R11 ;  /* 0x0000009f220c7223 */ /* 0x000fc4000001080b */
[----:B------:R-:W-:Y:S02]  /*ccd0*/  FFMA.FTZ R15, R26, UR33, R15 ;  /* 0x000000211a0f7c23 */ /* 0x000fe4000801000f */
[----:B------:R-:W-:Y:S02]  /*cce0*/  FADD.FTZ R158, -R158, R33 ;  /* 0x000000219e9e7221 */ /* 0x000fe40000010100 */
[----:B------:R-:W-:Y:S02]  /*ccf0*/  FADD.FTZ R157, R157, R12 ;  /* 0x0000000c9d9d7221 */ /* 0x000fe40000010000 */
[C---:B------:R-:W-:Y:S02]  /*cd00*/  FFMA.FTZ R16, R14.reuse, R15, R16 ;  /* 0x0000000f0e107223 */ /* 0x040fe40000010010 */
[----:B------:R-:W-:Y:S02]  /*cd10*/  FMUL.FTZ R11, R35, -R158 ;  /* 0x8000009e230b7220 */ /* 0x000fe40000410000 */
[----:B------:R-:W-:-:S02]  /*cd20*/  FFMA.FTZ R29, R14, R17, -R133 ;  /* 0x000000110e1d7223 */ /* 0x000fc40000010885 */
[----:B------:R-:W-:Y:S02]  /*cd30*/  FMUL.FTZ R35, R35, -R157 ;  /* 0x8000009d23237220 */ /* 0x000fe40000410000 */
[----:B------:R-:W-:Y:S02]  /*cd40*/  FMUL.FTZ R14, R99, R110 ;  /* 0x0000006e630e7220 */ /* 0x000fe40000410000 */
[-C--:B------:R-:W-:Y:S02]  /*cd50*/  FFMA.FTZ R220, R98, R13.reuse, R220 ;  /* 0x0000000d62dc7223 */ /* 0x080fe400000100dc */
[----:B------:R-:W-:Y:S02]  /*cd60*/  FFMA.FTZ R32, R120, R13, R16 ;  /* 0x0000000d78207223 */ /* 0x000fe40000010010 */
[----:B------:R-:W-:Y:S02]  /*cd70*/  FMUL.FTZ R12, R163, UR34 ;  /* 0x00000022a30c7c20 */ /* 0x000fe40008410000 */
[----:B------:R-:W-:-:S02]  /*cd80*/  FMUL.FTZ R13, R131, R164 ;  /* 0x000000a4830d7220 */ /* 0x000fc40000410000 */
[----:B------:R-:W-:Y:S02]  /*cd90*/  FMUL.FTZ R16, R164, UR34 ;  /* 0x00000022a4107c20 */ /* 0x000fe40008410000 */
[----:B------:R-:W-:Y:S02]  /*cda0*/  FFMA.FTZ R35, R36, R158, R35 ;  /* 0x0000009e24237223 */ /* 0x000fe40000010023 */
[-C--:B------:R-:W-:Y:S02]  /*cdb0*/  FFMA.FTZ R131, R131, -R14.reuse, R195 ;  /* 0x8000000e83837223 */ /* 0x080fe400000100c3 */
[----:B------:R-:W-:Y:S02]  /*cdc0*/  FFMA.FTZ R14, R132, -R14, R196 ;  /* 0x8000000e840e7223 */ /* 0x000fe400000100c4 */
[----:B------:R-:W-:Y:S02]  /*cdd0*/  FFMA.FTZ R26, R164, UR33, -R12 ;  /* 0x00000021a41a7c23 */ /* 0x000fe4000801080c */
[----:B------:R-:W-:-:S02]  /*cde0*/  FFMA.FTZ R132, R132, R163, R13 ;  /* 0x000000a384847223 */ /* 0x000fc4000001000d */
[----:B------:R-:W-:Y:S02]  /*cdf0*/  FFMA.FTZ R12, R36, R157, -R11 ;  /* 0x0000009d240c7223 */ /* 0x000fe4000001080b */
[----:B------:R-:W-:Y:S02]  /*ce00*/  FMUL.FTZ R15, R99, R164 ;  /* 0x000000a4630f7220 */ /* 0x000fe40000410000 */
[----:B------:R-:W-:Y:S01]  /*ce10*/  FFMA.FTZ R13, R163, UR33, R16 ;  /* 0x00000021a30d7c23 */ /* 0x000fe20008010010 */
[----:B------:R-:W-:Y:S01]  /*ce20*/  HADD2.F32 R16, -RZ, R119.H0_H0 ;  /* 0x20000077ff107230 */ /* 0x000fe20000004100 */
[----:B------:R-:W-:Y:S02]  /*ce30*/  FADD.FTZ R156, -R156, R35 ;  /* 0x000000239c9c7221 */ /* 0x000fe40000010100 */
[----:B------:R-:W-:Y:S02]  /*ce40*/  FMUL.FTZ R163, R99, R163 ;  /* 0x000000a363a37220 */ /* 0x000fe40000410000 */
[----:B------:R-:W-:-:S02]  /*ce50*/  FMUL.FTZ R17, R120, R17 ;  /* 0x0000001178117220 */ /* 0x000fc40000410000 */
[----:B------:R-:W-:Y:S02]  /*ce60*/  FADD.FTZ R155, R155, R12 ;  /* 0x0000000c9b9b7221 */ /* 0x000fe40000010000 */
[C---:B------:R-:W-:Y:S01]  /*ce70*/  FMUL.FTZ R30, R131.reuse, R15 ;  /* 0x0000000f831e7220 */ /* 0x040fe20000410000 */
[----:B------:R0:W-:Y:S01]  /*ce80*/  STS [R60.X4+0x2134], R17 ;  /* 0x002134113c007388 */ /* 0x0001e20000004800 */
[----:B------:R-:W-:Y:S02]  /*ce90*/  FMUL.FTZ R26, R131, R26 ;  /* 0x0000001a831a7220 */ /* 0x000fe40000410000 */
[----:B------:R-:W-:Y:S02]  /*cea0*/  FMUL.FTZ R11, R37, -R156 ;  /* 0x8000009c250b7220 */ /* 0x000fe40000410000 */
[----:B------:R-:W-:Y:S02]  /*ceb0*/  FMUL.FTZ R131, R131, R163 ;  /* 0x000000a383837220 */ /* 0x000fe40000410000 */
[----:B------:R-:W-:-:S02]  /*cec0*/  FMUL.FTZ R37, R37, -R155 ;  /* 0x8000009b25257220 */ /* 0x000fc40000410000 */
[----:B------:R-:W-:Y:S01]  /*ced0*/  FFMA.FTZ R12, R38, R155, -R11 ;  /* 0x0000009b260c7223 */ /* 0x000fe2000001080b */
[----:B------:R-:W-:Y:S01]  /*cee0*/  HADD2.F32 R11, -RZ, R124.H0_H0 ;  /* 0x2000007cff0b7230 */ /* 0x000fe20000004100 */
[-C--:B------:R-:W-:Y:S02]  /*cef0*/  FFMA.FTZ R35, R14, R15.reuse, -R131 ;  /* 0x0000000f0e237223 */ /* 0x080fe40000010883 */
[----:B0-----:R-:W-:Y:S02]  /*cf00*/  FMUL.FTZ R17, R110, R15 ;  /* 0x0000000f6e117220 */ /* 0x001fe40000410000 */
[----:B------:R-:W-:Y:S01]  /*cf10*/  FFMA.FTZ R15, R14, R13, R26 ;  /* 0x0000000d0e0f7223 */ /* 0x000fe2000001001a */
[----:B------:R-:W-:Y:S01]  /*cf20*/  HADD2.F32 R26, -RZ, R118.H0_H0 ;  /* 0x20000076ff1a7230 */ /* 0x000fe20000004100 */
[----:B------:R-:W-:Y:S01]  /*cf30*/  FFMA.FTZ R13, R38, R156, R37 ;  /* 0x0000009c260d7223 */ /* 0x000fe20000010025 */
[----:B------:R0:W-:Y:S01]  /*cf40*/  STS [R60.X4+0x212c], R17 ;  /* 0x00212c113c007388 */ /* 0x0001e20000004800 */
[----:B------:R-:W-:-:S02]  /*cf50*/  FFMA.FTZ R30, R14, R163, R30 ;  /* 0x000000a30e1e7223 */ /* 0x000fc4000001001e */
[----:B------:R-:W-:Y:S02]  /*cf60*/  FMUL.FTZ R14, R104, R11 ;  /* 0x0000000b680e7220 */ /* 0x000fe40000410000 */
[----:B------:R-:W-:Y:S02]  /*cf70*/  FADD.FTZ R154, -R154, R13 ;  /* 0x0000000d9a9a7221 */ /* 0x000fe40000010100 */
[----:B------:R-:W-:Y:S02]  /*cf80*/  FFMA.FTZ R37, R110, R132, R15 ;  /* 0x000000846e257223 */ /* 0x000fe4000001000f */
[----:B------:R-:W-:Y:S01]  /*cf90*/  FADD.FTZ R153, R153, R12 ;  /* 0x0000000c99997221 */ /* 0x000fe20000010000 */
[----:B0-----:R-:W-:Y:S01]  /*cfa0*/  HADD2.F32 R17, -RZ, R122.H0_H0 ;  /* 0x2000007aff117230 */ /* 0x001fe20000004100 */
[----:B------:R-:W-:Y:S02]  /*cfb0*/  FMUL.FTZ R12, R103, R27 ;  /* 0x0000001b670c7220 */ /* 0x000fe40000410000 */
[----:B------:R-:W-:-:S02]  /*cfc0*/  FMUL.FTZ R31, R100, R26 ;  /* 0x0000001a641f7220 */ /* 0x000fc40000410000 */
[-C--:B------:R-:W-:Y:S02]  /*cfd0*/  FFMA.FTZ R15, R8, -R14.reuse, R185 ;  /* 0x8000000e080f7223 */ /* 0x080fe400000100b9 */
[----:B------:R-:W-:Y:S02]  /*cfe0*/  FFMA.FTZ R14, R7, -R14, R186 ;  /* 0x8000000e070e7223 */ /* 0x000fe400000100ba */
[----:B------:R-:W-:Y:S02]  /*cff0*/  FMUL.FTZ R36, R104, R154 ;  /* 0x0000009a68247220 */ /* 0x000fe40000410000 */
[----:B------:R-:W-:Y:S02]  /*d000*/  FADD.FTZ R74, R71, R74 ;  /* 0x0000004a474a7221 */ /* 0x000fe40000010000 */
[----:B------:R-:W-:Y:S02]  /*d010*/  FMUL.FTZ R163, R110, R163 ;  /* 0x000000a36ea37220 */ /* 0x000fe40000410000 */
[----:B------:R-:W-:-:S02]  /*d020*/  FFMA.FTZ R13, R6, -R12, R187 ;  /* 0x8000000c060d7223 */ /* 0x000fc400000100bb */
[-C--:B------:R-:W-:Y:S01]  /*d030*/  FFMA.FTZ R71, R130, -R31.reuse, R194 ;  /* 0x8000001f82477223 */ /* 0x080fe200000100c2 */
[----:B------:R0:W-:Y:S01]  /*d040*/  STS [R60.X4+0x2128], R163 ;  /* 0x002128a33c007388 */ /* 0x0001e20000004800 */
[----:B------:R-:W-:Y:S02]  /*d050*/  FFMA.FTZ R137, R129, -R31, R193 ;  /* 0x8000001f81897223 */ /* 0x000fe400000100c1 */
[----:B------:R-:W-:Y:S02]  /*d060*/  FFMA.FTZ R12, R5, -R12, R188 ;  /* 0x8000000c050c7223 */ /* 0x000fe400000100bc */
[----:B------:R-:W-:Y:S02]  /*d070*/  FMUL.FTZ R38, R104, R153 ;  /* 0x0000009968267220 */ /* 0x000fe40000410000 */
[----:B------:R-:W-:Y:S02]  /*d080*/  FMUL.FTZ R110, R103, R156 ;  /* 0x0000009c676e7220 */ /* 0x000fe40000410000 */
[----:B------:R-:W-:Y:S01]  /*d090*/  FMUL.FTZ R31, R14, R36 ;  /* 0x000000240e1f7220 */ /* 0x000fe20000410000 */
[----:B0-----:R-:W-:Y:S01]  /*d0a0*/  IADD3 R163, R128, 0x6c0, RZ ;  /* 0x000006c080a37810 */ /* 0x001fe20007ffe0ff */
[----:B------:R-:W-:-:S02]  /*d0b0*/  FADD.FTZ R73, R32, R73 ;  /* 0x0000004920497221 */ /* 0x000fc40000010000 */
[----:B------:R-:W-:Y:S02]  /*d0c0*/  FMUL.FTZ R120, R103, R155 ;  /* 0x0000009b67787220 */ /* 0x000fe40000410000 */
[----:B------:R-:W-:Y:S02]  /*d0d0*/  FMUL.FTZ R32, R14, R38 ;  /* 0x000000260e207220 */ /* 0x000fe40000410000 */
[C---:B------:R-:W-:Y:S02]  /*d0e0*/  FMUL.FTZ R33, R12.reuse, R110 ;  /* 0x0000006e0c217220 */ /* 0x040fe40000410000 */
[C---:B------:R-:W-:Y:S02]  /*d0f0*/  FFMA.FTZ R31, R15.reuse, R38, R31 ;  /* 0x000000260f1f7223 */ /* 0x040fe4000001001f */
[----:B------:R-:W-:Y:S02]  /*d100*/  FMUL.FTZ R111, R12, R120 ;  /* 0x000000780c6f7220 */ /* 0x000fe40000410000 */
[----:B------:R-:W-:-:S02]  /*d110*/  FFMA.FTZ R32, R15, R36, -R32 ;  /* 0x000000240f207223 */ /* 0x000fc40000010820 */
[----:B------:R-:W-:Y:S02]  /*d120*/  FFMA.FTZ R34, R13, R120, R33 ;  /* 0x000000780d227223 */ /* 0x000fe40000010021 */
[----:B------:R-:W-:Y:S02]  /*d130*/  FADD.FTZ R31, RZ, R31 ;  /* 0x0000001fff1f7221 */ /* 0x000fe40000010000 */
[----:B------:R-:W-:Y:S02]  /*d140*/  FMUL.FTZ R33, R102, R17 ;  /* 0x0000001166217220 */ /* 0x000fe40000410000 */
[----:B------:R-:W-:Y:S02]  /*d150*/  FFMA.FTZ R221, R99, R132, R221 ;  /* 0x0000008463dd7223 */ /* 0x000fe400000100dd */
[----:B------:R-:W-:Y:S02]  /*d160*/  FMUL.FTZ R129, R129, R162 ;  /* 0x000000a281817220 */ /* 0x000fe40000410000 */
[----:B------:R-:W-:-:S02]  /*d170*/  FFMA.FTZ R111, R13, R110, -R111 ;  /* 0x0000006e0d6f7223 */ /* 0x000fc4000001086f */
[----:B------:R-:W-:Y:S02]  /*d180*/  FADD.FTZ R32, RZ, R32 ;  /* 0x00000020ff207221 */ /* 0x000fe40000010000 */
[----:B------:R-:W-:Y:S02]  /*d190*/  FADD.FTZ R121, R31, R34 ;  /* 0x000000221f797221 */ /* 0x000fe40000010000 */
[----:B------:R-:W-:Y:S02]  /*d1a0*/  FMUL.FTZ R31, R101, R16 ;  /* 0x00000010651f7220 */ /* 0x000fe40000410000 */
[----:B------:R-:W-:Y:S02]  /*d1b0*/  FFMA.FTZ R34, R4, -R33, R189 ;  /* 0x8000002104227223 */ /* 0x000fe400000100bd */
[C---:B------:R-:W-:Y:S02]  /*d1c0*/  FMUL.FTZ R132, R102.reuse, R158 ;  /* 0x0000009e66847220 */ /* 0x040fe40000410000 */
[----:B------:R-:W-:-:S02]  /*d1d0*/  FMUL.FTZ R134, R102, R157 ;  /* 0x0000009d66867220 */ /* 0x000fc40000410000 */
[----:B------:R-:W-:Y:S02]  /*d1e0*/  FFMA.FTZ R130, R130, R161, R129 ;  /* 0x000000a182827223 */ /* 0x000fe40000010081 */
[----:B------:R-:W-:Y:S02]  /*d1f0*/  FADD.FTZ R111, R32, R111 ;  /* 0x0000006f206f7221 */ /* 0x000fe40000010000 */
[----:B------:R-:W-:Y:S02]  /*d200*/  FFMA.FTZ R33, R3, -R33, R190 ;  /* 0x8000002103217223 */ /* 0x000fe400000100be */
[----:B------:R-:W-:Y:S02]  /*d210*/  FFMA.FTZ R32, R0, -R31, R192 ;  /* 0x8000001f00207223 */ /* 0x000fe400000100c0 */
[C---:B------:R-:W-:Y:S02]  /*d220*/  FMUL.FTZ R129, R34.reuse, R132 ;  /* 0x0000008422817220 */ /* 0x040fe40000410000 */
[----:B------:R-:W-:-:S02]  /*d230*/  FMUL.FTZ R131, R34, R134 ;  /* 0x0000008622837220 */ /* 0x000fc40000410000 */
[----:B------:R-:W-:Y:S02]  /*d240*/  FFMA.FTZ R31, R2, -R31, R191 ;  /* 0x8000001f021f7223 */ /* 0x000fe400000100bf */
[----:B------:R-:W-:Y:S02]  /*d250*/  FMUL.FTZ R133, R101, R18 ;  /* 0x0000001265857220 */ /* 0x000fe40000410000 */
[----:B------:R-:W-:Y:S02]  /*d260*/  FFMA.FTZ R219, R97, R136, R219 ;  /* 0x0000008861db7223 */ /* 0x000fe400000100db */
[C---:B------:R-:W-:Y:S02]  /*d270*/  FFMA.FTZ R136, R33.reuse, R134, R129 ;  /* 0x0000008621887223 */ /* 0x040fe40000010081 */
[----:B------:R-:W-:Y:S02]  /*d280*/  FFMA.FTZ R138, R33, R132, -R131 ;  /* 0x00000084218a7223 */ /* 0x000fe40000010883 */
[----:B------:R-:W-:-:S02]  /*d290*/  FMUL.FTZ R129, R101, R159 ;  /* 0x0000009f65817220 */ /* 0x000fc40000410000 */
[----:B------:R-:W-:Y:S02]  /*d2a0*/  FMUL.FTZ R131, R31, R133 ;  /* 0x000000851f837220 */ /* 0x000fe40000410000 */
[----:B------:R-:W-:Y:S02]  /*d2b0*/  FADD.FTZ R121, R121, R136 ;  /* 0x0000008879797221 */ /* 0x000fe40000010000 */
[----:B------:R-:W-:Y:S02]  /*d2c0*/  FFMA.FTZ R217, R95, R140, R217 ;  /* 0x0000008c5fd97223 */ /* 0x000fe400000100d9 */
[-C--:B------:R-:W-:Y:S02]  /*d2d0*/  FFMA.FTZ R136, R32, R129.reuse, R131 ;  /* 0x0000008120887223 */ /* 0x080fe40000010083 */
[----:B------:R-:W-:Y:S02]  /*d2e0*/  FMUL.FTZ R135, R31, R129 ;  /* 0x000000811f877220 */ /* 0x000fe40000410000 */
[----:B------:R-:W-:-:S02]  /*d2f0*/  FMUL.FTZ R140, R100, R161 ;  /* 0x000000a1648c7220 */ /* 0x000fc40000410000 */
[----:B------:R-:W-:Y:S02]  /*d300*/  FADD.FTZ R111, R111, R138 ;  /* 0x0000008a6f6f7221 */ /* 0x000fe40000010000 */
[----:B------:R-:W-:Y:S02]  /*d310*/  FADD.FTZ R121, R121, R136 ;  /* 0x0000008879797221 */ /* 0x000fe40000010000 */
[----:B------:R-:W-:Y:S02]  /*d320*/  FMUL.FTZ R142, R100, R162 ;  /* 0x000000a2648e7220 */ /* 0x000fe40000410000 */
[----:B------:R-:W-:Y:S02]  /*d330*/  FFMA.FTZ R138, R32, R133, -R135 ;  /* 0x00000085208a7223 */ /* 0x000fe40000010887 */
[----:B------:R-:W-:Y:S02]  /*d340*/  FMUL.FTZ R136, R137, R140 ;  /* 0x0000008c89887220 */ /* 0x000fe40000410000 */
[----:B------:R-:W-:-:S02]  /*d350*/  FFMA.FTZ R87, R93, R144, R87 ;  /* 0x000000905d577223 */ /* 0x000fc40000010057 */
[----:B------:R-:W-:Y:S02]  /*d360*/  FADD.FTZ R111, R111, R138 ;  /* 0x0000008a6f6f7221 */ /* 0x000fe40000010000 */
[-C--:B------:R-:W-:Y:S02]  /*d370*/  FFMA.FTZ R144, R71, R142.reuse, -R136 ;  /* 0x0000008e47907223 */ /* 0x080fe40000010888 */
[----:B------:R-:W-:Y:S02]  /*d380*/  FMUL.FTZ R135, R137, R142 ;  /* 0x0000008e89877220 */ /* 0x000fe40000410000 */
[----:B------:R-:W-:Y:S02]  /*d390*/  FADD.FTZ R144, R111, R144 ;  /* 0x000000906f907221 */ /* 0x000fe40000010000 */
[----:B------:R-:W-:Y:S01]  /*d3a0*/  FFMA.FTZ R138, R71, R140, R135 ;  /* 0x0000008c478a7223 */ /* 0x000fe20000010087 */
[----:B------:R-:W-:Y:S01]  /*d3b0*/  IADD3 R135, R128, 0x440, RZ ;  /* 0x0000044080877810 */ /* 0x000fe20007ffe0ff */
[----:B------:R-:W-:-:S02]  /*d3c0*/  FADD.FTZ R144, R144, R35 ;  /* 0x0000002390907221 */ /* 0x000fc40000010000 */
[----:B------:R-:W-:Y:S01]  /*d3d0*/  FADD.FTZ R121, R121, R138 ;  /* 0x0000008a79797221 */ /* 0x000fe20000010000 */
[----:B------:R-:W-:Y:S01]  /*d3e0*/  LEA.HI.SX32 R138, R163, R128, 0x1b ;  /* 0x00000080a38a7211 */ /* 0x000fe200078fdaff */
[----:B------:R-:W-:Y:S02]  /*d3f0*/  FADD.FTZ R144, R144, R29 ;  /* 0x0000001d90907221 */ /* 0x000fe40000010000 */
[----:B------:R-:W-:Y:S02]  /*d400*/  FADD.FTZ R121, R121, R30 ;  /* 0x0000001e79797221 */ /* 0x000fe40000010000 */
[----:B------:R-:W-:Y:S02]  /*d410*/  FADD.FTZ R144, R144, R25 ;  /* 0x0000001990907221 */ /* 0x000fe40000010000 */
[----:B------:R-:W-:Y:S02]  /*d420*/  FADD.FTZ R121, R121, R28 ;  /* 0x0000001c79797221 */ /* 0x000fe40000010000 */
[----:B------:R-:W-:-:S02]  /*d430*/  FADD.FTZ R144, R144, R23 ;  /* 0x0000001790907221 */ /* 0x000fc40000010000 */
[----:B------:R-:W-:Y:S02]  /*d440*/  FADD.FTZ R121, R121, R70 ;  /* 0x0000004679797221 */ /* 0x000fe40000010000 */
[----:B------:R-:W-:Y:S02]  /*d450*/  FADD.FTZ R144, R144, R21 ;  /* 0x0000001590907221 */ /* 0x000fe40000010000 */
[----:B------:R-:W-:Y:S01]  /*d460*/  FMUL.FTZ R35, R26, R140 ;  /* 0x0000008c1a237220 */ /* 0x000fe20000410000 */
[----:B------:R-:W-:Y:S01]  /*d470*/  LEA.HI.SX32 R140, R167, R128, 0x1b ;  /* 0x00000080a78c7211 */ /* 0x000fe200078fdaff */
[----:B------:R-:W-:Y:S02]  /*d480*/  FADD.FTZ R121, R121, R24 ;  /* 0x0000001879797221 */ /* 0x000fe40000010000 */
[----:B------:R-:W-:Y:S01]  /*d490*/  FADD.FTZ R19, R144, R19 ;  /* 0x0000001390137221 */ /* 0x000fe20000010000 */
[----:B------:R0:W-:Y:S01]  /*d4a0*/  STS [R60.X4+0x2120], R35 ;  /* 0x002120233c007388 */ /* 0x0001e20000004800 */
[----:B------:R-:W-:-:S02]  /*d4b0*/  FADD.FTZ R121, R121, R22 ;  /* 0x0000001679797221 */ /* 0x000fc40000010000 */
[----:B------:R-:W-:Y:S02]  /*d4c0*/  FADD.FTZ R68, R19, R68 ;  /* 0x0000004413447221 */ /* 0x000fe40000010000 */
[----:B------:R-:W-:Y:S01]  /*d4d0*/  FMUL.FTZ R111, R26, R142 ;  /* 0x0000008e1a6f7220 */ /* 0x000fe20000410000 */
[----:B------:R-:W-:Y:S01]  /*d4e0*/  LEA.HI.SX32 R142, R171, R128, 0x1b ;  /* 0x00000080ab8e7211 */ /* 0x000fe200078fdaff */
[C---:B------:R-:W-:Y:S02]  /*d4f0*/  FMUL.FTZ R129, R16.reuse, R129 ;  /* 0x0000008110817220 */ /* 0x040fe40000410000 */
[----:B------:R-:W-:Y:S01]  /*d500*/  FMUL.FTZ R133, R16, R133 ;  /* 0x0000008510857220 */ /* 0x000fe20000410000 */
[----:B------:R1:W-:Y:S01]  /*d510*/  STS [R60.X4+0x2124], R111 ;  /* 0x0021246f3c007388 */ /* 0x0003e20000004800 */
[----:B------:R-:W-:Y:S01]  /*d520*/  FMUL.FTZ R29, R17, R134 ;  /* 0x00000086111d7220 */ /* 0x000fe20000410000 */
[----:B------:R-:W-:Y:S01]  /*d530*/  LEA.HI.SX32 R134, R147, R128, 0x1b ;  /* 0x0000008093867211 */ /* 0x000fe200078fdaff */
[----:B0-----:R-:W-:Y:S01]  /*d540*/  FMUL.FTZ R35, R17, R132 ;  /* 0x0000008411237220 */ /* 0x001fe20000410000 */
[----:B------:R0:W-:Y:S01]  /*d550*/  STS [R60.X4+0x2118], R129 ;  /* 0x002118813c007388 */ /* 0x0001e20000004800 */
[----:B------:R-:W-:Y:S01]  /*d560*/  FMUL.FTZ R21, R27, R120 ;  /* 0x000000781b157220 */ /* 0x000fe20000410000 */
[----:B------:R-:W-:Y:S01]  /*d570*/  LEA.HI.SX32 R120, R135, R128, 0x1b ;  /* 0x0000008087787211 */ /* 0x000fe200078fdaff */
[----:B------:R-:W-:Y:S01]  /*d580*/  FMUL.FTZ R25, R27, R110 ;  /* 0x0000006e1b197220 */ /* 0x000fe20000410000 */
[----:B------:R-:W-:Y:S01]  /*d590*/  STS [R60.X4+0x211c], R133 ;  /* 0x00211c853c007388 */ /* 0x000fe20000004800 */
[C---:B------:R-:W-:Y:S01]  /*d5a0*/  FMUL.FTZ R19, R11.reuse, R38 ;  /* 0x000000260b137220 */ /* 0x040fe20000410000 */
[C---:B-1----:R-:W-:Y:S01]  /*d5b0*/  IADD3 R111, R128.reuse, 0x300, RZ ;  /* 0x00000300806f7810 */ /* 0x042fe20007ffe0ff */
[----:B------:R-:W-:Y:S01]  /*d5c0*/  FMUL.FTZ R23, R11, R36 ;  /* 0x000000240b177220 */ /* 0x000fe20000410000 */
[----:B------:R1:W-:Y:S01]  /*d5d0*/  STS [R60.X4+0x2110], R29 ;  /* 0x0021101d3c007388 */ /* 0x0003e20000004800 */
[----:B------:R-:W-:Y:S01]  /*d5e0*/  FADD.FTZ R20, R121, R20 ;  /* 0x0000001479147221 */ /* 0x000fe20000010000 */
[----:B------:R-:W-:Y:S01]  /*d5f0*/  IADD3 R121, R128, 0x340, RZ ;  /* 0x0000034080797810 */ /* 0x000fe20007ffe0ff */
[C---:B------:R-:W-:Y:S01]  /*d600*/  FMUL.FTZ R131, R161.reuse, UR34 ;  /* 0x00000022a1837c20 */ /* 0x040fe20008410000 */
[----:B------:R-:W-:Y:S01]  /*d610*/  STS [R60.X4+0x2114], R35 ;  /* 0x002114233c007388 */ /* 0x000fe20000004800 */
[----:B------:R-:W-:Y:S01]  /*d620*/  FADD.FTZ R20, R20, R69 ;  /* 0x0000004514147221 */ /* 0x000fe20000010000 */
[----:B------:R-:W-:Y:S01]  /*d630*/  IADD3 R69, R128, 0x280, RZ ;  /* 0x0000028080457810 */ /* 0x000fe20007ffe0ff */
[C---:B------:R-:W-:Y:S01]  /*d640*/  FMUL.FTZ R136, R162.reuse, UR34 ;  /* 0x00000022a2887c20 */ /* 0x040fe20008410000 */
[----:B------:R2:W-:Y:S01]  /*d650*/  STS [R60.X4+0x2108], R21 ;  /* 0x002108153c007388 */ /* 0x0005e20000004800 */
[----:B------:R-:W-:Y:S01]  /*d660*/  FFMA.FTZ R162, R162, UR33, -R131 ;  /* 0x00000021a2a27c23 */ /* 0x000fe20008010883 */
[----:B0-----:R-:W-:Y:S01]  /*d670*/  IADD3 R129, R128, 0x380, RZ ;  /* 0x0000038080817810 */ /* 0x001fe20007ffe0ff */
[----:B------:R-:W-:Y:S01]  /*d680*/  FADD.FTZ R68, R68, R67 ;  /* 0x0000004344447221 */ /* 0x000fe20000010000 */
[----:B------:R0:W-:Y:S01]  /*d690*/  STS [R60.X4+0x210c], R25 ;  /* 0x00210c193c007388 */ /* 0x0001e20000004800 */
[----:B------:R-:W-:Y:S01]  /*d6a0*/  FADD.FTZ R65, R20, R65 ;  /* 0x0000004114417221 */ /* 0x000fe20000010000 */
[C---:B------:R-:W-:Y:S01]  /*d6b0*/  IADD3 R67, R128.reuse, 0x240, RZ ;  /* 0x0000024080437810 */ /* 0x040fe20007ffe0ff */
[----:B------:R-:W-:Y:S01]  /*d6c0*/  FFMA.FTZ R136, R161, UR33, R136 ;  /* 0x00000021a1887c23 */ /* 0x000fe20008010088 */
[----:B------:R-:W-:Y:S01]  /*d6d0*/  STS [R60.X4+0x2100], R19 ;  /* 0x002100133c007388 */ /* 0x000fe20000004800 */
[----:B------:R-:W-:Y:S01]  /*d6e0*/  FMUL.FTZ R162, R137, R162 ;  /* 0x000000a289a27220 */ /* 0x000fe20000410000 */
[----:B------:R-:W-:Y:S01]  /*d6f0*/  IADD3 R131, R128, 0x3c0, RZ ;  /* 0x000003c080837810 */ /* 0x000fe20007ffe0ff */
[----:B------:R-:W-:Y:S01]  /*d700*/  FADD.FTZ R28, R68, R63 ;  /* 0x0000003f441c7221 */ /* 0x000fe20000010000 */
[----:B------:R3:W-:Y:S01]  /*d710*/  STS [R60.X4+0x2104], R23 ;  /* 0x002104173c007388 */ /* 0x0007e20000004800 */
[----:B-1----:R-:W-:Y:S01]  /*d720*/  FADD.FTZ R29, R65, R64 ;  /* 0x00000040411d7221 */ /* 0x002fe20000010000 */
[----:B------:R-:W-:Y:S01]  /*d730*/  IADD3 R65, R128, 0x180, RZ ;  /* 0x0000018080417810 */ /* 0x000fe20007ffe0ff */
[----:B------:R-:W-:Y:S01]  /*d740*/  FFMA.FTZ R30, R71, R136, R162 ;  /* 0x00000088471e7223 */ /* 0x000fe200000100a2 */
[----:B------:R-:W-:Y:S01]  /*d750*/  BAR.SYNC.DEFER_BLOCKING 0x0 ;  /* 0x0000000000007b1d */ /* 0x000fe20000010000 */
[----:B------:R-:W-:Y:S01]  /*d760*/  FADD.FTZ R28, R28, R61 ;  /* 0x0000003d1c1c7221 */ /* 0x000fe20000010000 */
[C---:B------:R-:W-:Y:S01]  /*d770*/  IADD3 R71, R128.reuse, 0x2c0, RZ ;  /* 0x000002c080477810 */ /* 0x040fe20007ffe0ff */
[----:B------:R-:W-:Y:S01]  /*d780*/  FADD.FTZ R72, R37, R72 ;  /* 0x0000004825487221 */ /* 0x000fe20000010000 */
[C---:B------:R-:W-:Y:S01]  /*d790*/  IADD3 R61, R128.reuse, 0x100, RZ ;  /* 0x00000100803d7810 */ /* 0x040fe20007ffe0ff */
[----:B------:R-:W-:Y:S01]  /*d7a0*/  FADD.FTZ R29, R29, R62 ;  /* 0x0000003e1d1d7221 */ /* 0x000fe20000010000 */
[C---:B------:R-:W-:Y:S01]  /*d7b0*/  IADD3 R37, R128.reuse, 0x80, RZ ;  /* 0x0000008080257810 */ /* 0x040fe20007ffe0ff */
[----:B------:R-:W-:Y:S01]  /*d7c0*/  FFMA.FTZ R85, R91, R148, R85 ;  /* 0x000000945b557223 */ /* 0x000fe20000010055 */
[----:B------:R-:W-:Y:S01]  /*d7d0*/  IADD3 R63, R128, 0x140, RZ ;  /* 0x00000140803f7810 */ /* 0x000fe20007ffe0ff */
[----:B------:R-:W-:Y:S01]  /*d7e0*/  FMUL.FTZ R185, R54, R185 ;  /* 0x000000b936b97220 */ /* 0x000fe20000410000 */
[----:B------:R-:W-:Y:S01]  /*d7f0*/  IADD3 R133, R128, 0x400, RZ ;  /* 0x0000040080857810 */ /* 0x000fe20007ffe0ff */
[----:B--2---:R-:W-:Y:S01]  /*d800*/  FFMA.FTZ R21, -R54, R186, -RZ ;  /* 0x000000ba36157223 */ /* 0x004fe200000109ff */
[C---:B------:R-:W-:Y:S01]  /*d810*/  IADD3 R137, R128.reuse, 0x480, RZ ;  /* 0x0000048080897810 */ /* 0x040fe20007ffe0ff */
[----:B------:R-:W-:Y:S01]  /*d820*/  FMUL.FTZ R183, R51, R192 ;  /* 0x000000c033b77220 */ /* 0x000fe20000410000 */
[-C--:B------:R-:W-:Y:S01]  /*d830*/  LEA.HI.SX32 R62, R65, R128.reuse, 0x1b ;  /* 0x00000080413e7211 */ /* 0x080fe200078fdaff */
[----:B------:R-:W-:Y:S01]  /*d840*/  FMUL.FTZ R187, R53, R187 ;  /* 0x000000bb35bb7220 */ /* 0x000fe20000410000 */
[----:B------:R-:W-:Y:S01]  /*d850*/  IADD3 R35, R128, 0x40, RZ ;  /* 0x0000004080237810 */ /* 0x000fe20007ffe0ff */
[----:B------:R-:W-:Y:S01]  /*d860*/  FFMA.FTZ R189, -R52, R189, -RZ ;  /* 0x000000bd34bd7223 */ /* 0x000fe200000109ff */
[C---:B0-----:R-:W-:Y:S01]  /*d870*/  IADD3 R25, R128.reuse, 0xc0, RZ ;  /* 0x000000c080197810 */ /* 0x041fe20007ffe0ff */
[----:B------:R-:W-:Y:S01]  /*d880*/  FFMA.FTZ R191, -R51, R191, -RZ ;  /* 0x000000bf33bf7223 */ /* 0x000fe200000109ff */
[----:B---3--:R-:W-:Y:S01]  /*d890*/  IADD3 R23, R128, 0x1c0, RZ ;  /* 0x000001c080177810 */ /* 0x008fe20007ffe0ff */
[----:B------:R-:W-:Y:S01]  /*d8a0*/  FFMA.FTZ R193, -R50, R193, -RZ ;  /* 0x000000c132c17223 */ /* 0x000fe200000109ff */
[----:B------:R-:W-:Y:S01]  /*d8b0*/  IADD3 R161, R128, 0x680, RZ ;  /* 0x0000068080a17810 */ /* 0x000fe20007ffe0ff */
        /* <DEDUP_REMOVED lines=8> */
[----:B------:R-:W-:Y:S01]  /*d940*/  FFMA.FTZ R199, -R47, R199, -RZ ;  /* 0x000000c72fc77223 */ /* 0x000fe200000109ff */
[-C--:B------:R-:W-:Y:S01]  /*d950*/  LEA.HI.SX32 R69, R111, R128.reuse, 0x1b ;  /* 0x000000806f457211 */ /* 0x080fe200078fdaff */
[----:B------:R-:W2:Y:S01]  /*d960*/  LDS R152, [R67.X4+0x2b00] ;  /* 0x002b000043987984 */ /* 0x000ea20000004800 */
[-C--:B------:R-:W-:Y:S01]  /*d970*/  LEA.HI.SX32 R70, R121, R128.reuse, 0x1b ;  /* 0x0000008079467211 */ /* 0x080fe200078fdaff */
[----:B------:R-:W-:Y:S01]  /*d980*/  FFMA.FTZ R201, -R46, R201, -RZ ;  /* 0x000000c92ec97223 */ /* 0x000fe200000109ff */
[-C--:B------:R-:W-:Y:S01]  /*d990*/  LEA.HI.SX32 R71, R129, R128.reuse, 0x1b ;  /* 0x0000008081477211 */ /* 0x080fe200078fdaff */
[----:B------:R-:W3:Y:S01]  /*d9a0*/  LDS R146, [R38.X4+0x2500] ;  /* 0x0025000026927984 */ /* 0x000ee20000004800 */
[-C--:B------:R-:W-:Y:S01]  /*d9b0*/  LEA.HI.SX32 R110, R131, R128.reuse, 0x1b ;  /* 0x00000080836e7211 */ /* 0x080fe200078fdaff */
[----:B------:R-:W-:Y:S01]  /*d9c0*/  FFMA.FTZ R203, -R45, R203, -RZ ;  /* 0x000000cb2dcb7223 */ /* 0x000fe200000109ff */
        /* <DEDUP_REMOVED lines=34> */
[----:B------:R-:W-:Y:S01]  /*dbf0*/  LEA.HI.SX32 R141, R169, R128, 0x1b ;  /* 0x00000080a98d7211 */ /* 0x000fe200078fdaff */
[----:B------:R-:W0:Y:S01]  /*dc00*/  LDS R149, [R63.X4+0x2800] ;  /* 0x002800003f957984 */ /* 0x000e220000004800 */
[----:B------:R-:W-:-:S02]  /*dc10*/  FMUL.FTZ R182, R158, UR34 ;  /* 0x000000229eb67c20 */ /* 0x000fc40008410000 */
[----:B------:R-:W-:Y:S01]  /*dc20*/  FMUL.FTZ R2, R156, UR34 ;  /* 0x000000229c027c20 */ /* 0x000fe20008410000 */
        /* <DEDUP_REMOVED lines=24> */
[----:B-----5:R-:W-:-:S03]  /*ddb0*/  FMUL.FTZ R25, R47, R200 ;  /* 0x000000c82f197220 */ /* 0x020fc60000410000 */
[----:B------:R5:W-:Y:S01]  /*ddc0*/  STS [R60.X4+0x4204], R21 ;  /* 0x004204153c007388 */ /* 0x000be20000004800 */
[----:B-1----:R-:W-:-:S03]  /*ddd0*/  FMUL.FTZ R185, R49, R196 ;  /* 0x000000c431b97220 */ /* 0x002fc60000410000 */
[----:B------:R1:W-:Y:S01]  /*dde0*/  STS [R60.X4+0x4238], R25 ;  /* 0x004238193c007388 */ /* 0x0003e20000004800 */
[----:B--2---:R-:W-:-:S03]  /*ddf0*/  FMUL.FTZ R23, R48, R198 ;  /* 0x000000c630177220 */ /* 0x004fc60000410000 */
        /* <DEDUP_REMOVED lines=11> */
[----:B--2---:R-:W-:-:S03]  /*deb0*/  MOV R25, UR28 ;  /* 0x0000001c00197c02 */ /* 0x004fc60008000f00 */
[----:B------:R2:W-:Y:S01]  /*dec0*/  STS [R60.X4+0x4250], R185 ;  /* 0x004250b93c007388 */ /* 0x0005e20000004800 */
[----:B------:R-:W-:Y:S01]  /*ded0*/  LEA R184, R25, -R128, 0x1 ;  /* 0x8000008019b87211 */ /* 0x000fe200078e08ff */
[----:B-----5:R-:W-:Y:S02]  /*dee0*/  FMUL.FTZ R21, R45, R204 ;  /* 0x000000cc2d157220 */ /* 0x020fe40000410000 */
[----:B------:R5:W-:Y:S01]  /*def0*/  STS [R60.X4+0x4258], R23 ;  /* 0x004258173c007388 */ /* 0x000be20000004800 */
[----:B------:R-:W-:Y:S01]  /*df00*/  ISETP.GE.AND P0, PT, R184, 0x1, PT ;  /* 0x00000001b800780c */ /* 0x000fe20003f06270 */
[----:B-1----:R-:W-:Y:S02]  /*df10*/  FMUL.FTZ R183, R41, R212 ;  /* 0x000000d429b77220 */ /* 0x002fe40000410000 */
[----:B------:R1:W-:Y:S01]  /*df20*/  STS [R60.X4+0x4248], R21 ;  /* 0x004248153c007388 */ /* 0x0003e20000004800 */
[----:B--2---:R-:W-:-:S03]  /*df30*/  FMUL.FTZ R185, R40, R214 ;  /* 0x000000d628b97220 */ /* 0x004fc60000410000 */
[----:B------:R2:W-:Y:S01]  /*df40*/  STS [R60.X4+0x4208], R187 ;  /* 0x004208bb3c007388 */ /* 0x0005e20000004800 */
[----:B-----5:R-:W-:-:S03]  /*df50*/  FFMA.FTZ R23, -R39, R216, -RZ ;  /* 0x000000d827177223 */ /* 0x020fc600000109ff */
[----:B------:R5:W-:Y:S01]  /*df60*/  STS [R60.X4+0x4214], R189 ;  /* 0x004214bd3c007388 */ /* 0x000be20000004800 */
[----:B-1----:R-:W-:-:S03]  /*df70*/  FMUL.FTZ R21, R159, UR34 ;  /* 0x000000229f157c20 */ /* 0x002fc60008410000 */
[----:B------:R-:W-:Y:S01]  /*df80*/  STS [R60.X4+0x421c], R191 ;  /* 0x00421cbf3c007388 */ /* 0x000fe20000004800 */
[----:B------:R-:W-:-:S03]  /*df90*/  FFMA.FTZ R188, R18, UR33, -R21 ;  /* 0x0000002112bc7c23 */ /* 0x000fc60008010815 */
[----:B------:R-:W-:Y:S01]  /*dfa0*/  STS [R60.X4+0x4224], R193 ;  /* 0x004224c13c007388 */ /* 0x000fe20000004800 */
[----:B------:R-:W-:Y:S02]  /*dfb0*/  FMUL.FTZ R18, R18, UR34 ;  /* 0x0000002212127c20 */ /* 0x000fe40008410000 */
[----:B--2---:R-:W-:Y:S01]  /*dfc0*/  FMUL.FTZ R187, R157, UR34 ;  /* 0x000000229dbb7c20 */ /* 0x004fe20008410000 */
[----:B------:R-:W-:Y:S01]  /*dfd0*/  STS [R60.X4+0x422c], R195 ;  /* 0x00422cc33c007388 */ /* 0x000fe20000004800 */
[----:B-----5:R-:W-:Y:S02]  /*dfe0*/  FFMA.FTZ R189, R159, UR33, R18 ;  /* 0x000000219fbd7c23 */ /* 0x020fe40008010012 */
[----:B------:R-:W-:Y:S01]  /*dff0*/  FFMA.FTZ R187, R158, UR33, -R187 ;  /* 0x000000219ebb7c23 */ /* 0x000fe200080108bb */
[----:B------:R-:W-:Y:S04]  /*e000*/  STS [R60.X4+0x4234], R197 ;  /* 0x004234c53c007388 */ /* 0x000fe80000004800 */
        /* <DEDUP_REMOVED lines=8> */
[----:B------:R2:W-:Y:S01]  /*e090*/  STS [R60.X4+0x4270], R185 ;  /* 0x004270b93c007388 */ /* 0x0005e20000004800 */
[----:B-1----:R-:W-:-:S03]  /*e0a0*/  FMUL.FTZ R183, R153, UR34 ;  /* 0x0000002299b77c20 */ /* 0x002fc60008410000 */
[----:B------:R-:W-:Y:S01]  /*e0b0*/  STS [R60.X4+0x4274], R213 ;  /* 0x004274d53c007388 */ /* 0x000fe20000004800 */
[----:B------:R-:W-:-:S03]  /*e0c0*/  FFMA.FTZ R183, R154, UR33, -R183 ;  /* 0x000000219ab77c23 */ /* 0x000fc600080108b7 */
[----:B------:R-:W-:Y:S01]  /*e0d0*/  STS [R60.X4+0x4278], R215 ;  /* 0x004278d73c007388 */ /* 0x000fe20000004800 */
[----:B--2---:R-:W-:-:S03]  /*e0e0*/  FMUL.FTZ R185, R155, UR34 ;  /* 0x000000229bb97c20 */ /* 0x004fc60008410000 */
[----:B------:R1:W-:Y:S01]  /*e0f0*/  STS [R60.X4+0x427c], R23 ;  /* 0x00427c173c007388 */ /* 0x0003e20000004800 */
[----:B------:R-:W-:Y:S02]  /*e100*/  FFMA.FTZ R185, R156, UR33, -R185 ;  /* 0x000000219cb97c23 */ /* 0x000fe400080108b9 */
[----:B-1----:R-:W-:-:S04]  /*e110*/  FMUL.FTZ R60, R154, UR34 ;  /* 0x000000229a3c7c20 */ /* 0x002fc80008410000 */
[----:B------:R-:W-:Y:S01]  /*e120*/  FFMA.FTZ R60, R153, UR33, R60 ;  /* 0x00000021993c7c23 */ /* 0x000fe2000801003c */
        /* <DEDUP_REMOVED lines=8> */
[----:B------:R-:W-:Y:S01]  /*e1b0*/  USHF.R.U64 UR50, UR34, UR50, UR35 ;  /* 0x0000003222327299 */ /* 0x000fe20008001223 */
[----:B0-----:R-:W-:Y:S01]  /*e1c0*/  MOV R19, UR7 ;  /* 0x0000000700137c02 */ /* 0x001fe20008000f00 */
        /* <DEDUP_REMOVED lines=18> */
[----:B------:R-:W-:-:S02]  /*e2f0*/  UIMAD UR32, UR38, UR32, URZ ;  /* 0x00000020262072a4 */ /* 0x000fc4000f8e023f */
[----:B------:R-:W-:Y:S02]  /*e300*/  UIMAD UR51, UR51, UR12, URZ ;  /* 0x0000000c333372a4 */ /* 0x000fe4000f8e023f */
[----:B------:R-:W-:Y:S01]  /*e310*/  UIADD3 UR47, UR47, UR55, URZ ;  /* 0x000000372f2f7290 */ /* 0x000fe2000fffe03f */
[--C-:B------:R-:W-:Y:S01]  /*e320*/  IMAD.WIDE.U32 R18, R19, c[0x0][0x2b0], R20.reuse ;  /* 0x0000ac0013127a25 */ /* 0x100fe200078e0014 */
[----:B------:R-:W-:Y:S02]  /*e330*/  UIMAD UR56, UR53, UR12, URZ ;  /* 0x0000000c353872a4 */ /* 0x000fe4000f8e023f */
[----:B------:R-:W-:Y:S01]  /*e340*/  UIADD3 UR49, UR49, UR57, URZ ;  /* 0x0000003931317290 */ /* 0x000fe2000fffe03f */
[----:B------:R-:W-:Y:S01]  /*e350*/  IMAD.WIDE.U32 R20, R23, c[0x0][0x2d0], R20 ;  /* 0x0000b40017147a25 */ /* 0x000fe200078e0014 */
[----:B------:R-:W-:Y:S01]  /*e360*/  UIMAD UR53, UR13, UR39, UR51 ;  /* 0x000000270d3572a4 */ /* 0x000fe2000f8e0233 */
[----:B------:R-:W-:Y:S01]  /*e370*/  IADD3 R23, R19, UR52, RZ ;  /* 0x0000003413177c10 */ /* 0x000fe2000fffe0ff */
[----:B------:R-:W-:-:S02]  /*e380*/  UIMAD.WIDE.U32 UR46, UR12, UR39, UR46 ;  /* 0x000000270c2e72a5 */ /* 0x000fc4000f8e002e */
[----:B------:R-:W-:Y:S02]  /*e390*/  UIMAD UR54, UR7, UR33, UR32 ;  /* 0x00000021073672a4 */ /* 0x000fe4000f8e0220 */
[----:B------:R-:W-:Y:S02]  /*e3a0*/  UIMAD UR51, UR13, UR50, UR56 ;  /* 0x000000320d3372a4 */ /* 0x000fe4000f8e0238 */
[----:B------:R-:W-:Y:S02]  /*e3b0*/  UIMAD.WIDE.U32 UR48, UR12, UR50, UR48 ;  /* 0x000000320c3072a5 */ /* 0x000fe4000f8e0030 */
[----:B------:R-:W-:Y:S01]  /*e3c0*/  ULDC.64 UR32, c[0x0][0x318] ;  /* 0x0000c60000207ab9 */ /* 0x000fe20000000a00 */
[----:B------:R-:W-:Y:S01]  /*e3d0*/  IADD3 R19, R21, UR54, RZ ;  /* 0x0000003615137c10 */ /* 0x000fe2000fffe0ff */
[----:B------:R-:W-:Y:S02]  /*e3e0*/  ULDC.64 UR34, c[0x0][0x320] ;  /* 0x0000c80000227ab9 */ /* 0x000fe40000000a00 */
[----:B------:R-:W-:-:S02]  /*e3f0*/  UIADD3 UR53, UR47, UR53, URZ ;  /* 0x000000352f357290 */ /* 0x000fc4000fffe03f */
[----:B------:R-:W-:Y:S02]  /*e400*/  ULEA UR32, UP0, UR46, UR32, 0x3 ;  /* 0x000000202e207291 */ /* 0x000fe4000f80183f */
[----:B------:R-:W-:Y:S02]  /*e410*/  UIADD3 UR51, UR49, UR51, URZ ;  /* 0x0000003331337290 */ /* 0x000fe4000fffe03f */
[----:B------:R-:W-:Y:S02]  /*e420*/  ULEA UR34, UP1, UR48, UR34, 0x3 ;  /* 0x0000002230227291 */ /* 0x000fe4000f82183f */
[----:B------:R-:W-:Y:S01]  /*e430*/  ULEA.HI.X UR33, UR46, UR33, UR53, 0x3, UP0 ;  /* 0x000000212e217291 */ /* 0x000fe200080f1c35 */
[----:B------:R-:W-:Y:S01]  /*e440*/  LEA R22, P0, R18, UR32, 0x2 ;  /* 0x0000002012167c11 */ /* 0x000fe2000f8010ff */
[----:B------:R-:W-:Y:S02]  /*e450*/  ULEA.HI.X UR35, UR48, UR35, UR51, 0x3, UP1 ;  /* 0x0000002330237291 */ /* 0x000fe400088f1c33 */
[----:B------:R-:W-:-:S02]  /*e460*/  LEA R24, P1, R20, UR34, 0x2 ;  /* 0x0000002214187c11 */ /* 0x000fc4000f8210ff */
[----:B------:R-:W-:Y:S02]  /*e470*/  LEA.HI.X R23, R18, UR33, R23, 0x2, P0 ;  /* 0x0000002112177c11 */ /* 0x000fe400080f1417 */
[----:B------:R-:W-:-:S03]  /*e480*/  LEA.HI.X R25, R20, UR35, R19, 0x2, P1 ;  /* 0x0000002314197c11 */ /* 0x000fc600088f1413 */
[----:B------:R0:W-:Y:S04]  /*e490*/  RED.E.ADD.F32.FTZ.RN.STRONG.GPU [R22.64], R181 ;  /* 0x000000b51600798e */ /* 0x0001e8000c10e7aa */
[----:B-1----:R0:W-:Y:S02]  /*e4a0*/  RED.E.ADD.F32.FTZ.RN.STRONG.GPU [R24.64], R191 ;  /* 0x000000bf1800798e */ /* 0x0021e4000c10e7aa */
.L_x_5710:
[----:B0--34-:R-:W-:Y:S05]  /*e4b0*/  BSYNC B0 ;  /* 0x0000000000007941 */ /* 0x019fea0003800000 */
.L_x_5709:
        /* <DEDUP_REMOVED lines=67> */
.L_x_5712:
[----:B0-----:R-:W-:Y:S05]  /*e8f0*/  BSYNC B0 ;  /* 0x0000000000007941 */ /* 0x001fea0003800000 */
.L_x_5711:
[----:B------:R0:W1:Y:S01]  /*e900*/  LDS R23, [R36.X4+0x4400] ;  /* 0x0044000024177984 */ /* 0x0000620000004800 */
[----:B------:R-:W-:Y:S01]  /*e910*/  BSSY B0, `(.L_x_5713) ;  /* 0x0000004000007945 */ /* 0x000fe20003800000 */
[----:B------:R-:W-:Y:S05]  /*e920*/  @!P1 BRA `(.L_x_5714) ;  /* 0x0000002000009947 */ /* 0x000fea0003800000 */
[----:B------:R2:W-:Y:S04]  /*e930*/  RED.E.ADD.F32.FTZ.RN.STRONG.GPU [R18.64+-0x1e00], R144 ;  /* 0xffe200901200798e */ /* 0x0005e8000c10e7aa */
[----:B-1----:R2:W-:Y:S02]  /*e940*/  RED.E.ADD.F32.FTZ.RN.STRONG.GPU [R20.64+-0x1e00], R23 ;  /* 0xffe200171400798e */ /* 0x0025e4000c10e7aa */
.L_x_5714:
[----:B------:R-:W-:Y:S05]  /*e950*/  BSYNC B0 ;  /* 0x0000000000007941 */ /* 0x000fea0003800000 */
.L_x_5713:
[----:B------:R-:W3:Y:S01]  /*e960*/  LDS R37, [R37.X4+0x4500] ;  /* 0x0045000025257984 */ /* 0x000ee20000004800 */
[----:B------:R-:W-:Y:S01]  /*e970*/  BSSY B0, `(.L_x_5715) ;  /* 0x0000004000007945 */ /* 0x000fe20003800000 */
[----:B------:R-:W-:Y:S05]  /*e980*/  @!P2 BRA `(.L_x_5716) ;  /* 0x000000200000a947 */ /* 0x000fea0003800000 */
[----:B------:R4:W-:Y:S04]  /*e990*/  RED.E.ADD.F32.FTZ.RN.STRONG.GPU [R18.64+-0x1d00], R145 ;  /* 0xffe300911200798e */ /* 0x0009e8000c10e7aa */
[----:B---3--:R4:W-:Y:S02]  /*e9a0*/  RED.E.ADD.F32.FTZ.RN.STRONG.GPU [R20.64+-0x1d00], R37 ;  /* 0xffe300251400798e */ /* 0x0089e4000c10e7aa */
.L_x_5716:
[----:B------:R-:W-:Y:S05]  /*e9b0*/  BSYNC B0 ;  /* 0x0000000000007941 */ /* 0x000fea0003800000 */
.L_x_5715:
        /* <DEDUP_REMOVED lines=12> */
.L_x_5718:
[----:B-1----:R-:W-:Y:S05]  /*ea80*/  BSYNC B0 ;  /* 0x0000000000007941 */ /* 0x002fea0003800000 */
.L_x_5717:
[----:B------:R-:W1:Y:S01]  /*ea90*/  LDS R61, [R61.X4+0x4700] ;  /* 0x004700003d3d7984 */ /* 0x000e620000004800 */
[----:B------:R-:W-:Y:S01]  /*eaa0*/  BSSY B0, `(.L_x_5719) ;  /* 0x0000004000007945 */ /* 0x000fe20003800000 */
[----:B------:R-:W-:Y:S05]  /*eab0*/  @!P0 BRA `(.L_x_5720) ;  /* 0x0000002000008947 */ /* 0x000fea0003800000 */
[----:B------:R0:W-:Y:S04]  /*eac0*/  RED.E.ADD.F32.FTZ.RN.STRONG.GPU [R18.64+-0x1b00], R147 ;  /* 0xffe500931200798e */ /* 0x0001e8000c10e7aa */
[----:B-1----:R0:W-:Y:S02]  /*ead0*/  RED.E.ADD.F32.FTZ.RN.STRONG.GPU [R20.64+-0x1b00], R61 ;  /* 0xffe5003d1400798e */ /* 0x0021e4000c10e7aa */
.L_x_5720:
[----:B------:R-:W-:Y:S05]  /*eae0*/  BSYNC B0 ;  /* 0x0000000000007941 */ /* 0x000fea0003800000 */
.L_x_5719:
[----:B--2---:R2:W0:Y:S01]  /*eaf0*/  LDS R23, [R62.X4+0x4800] ;  /* 0x004800003e177984 */ /* 0x0044220000004800 */
[----:B------:R-:W-:Y:S01]  /*eb00*/  BSSY B0, `(.L_x_5721) ;  /* 0x0000004000007945 */ /* 0x000fe20003800000 */
[----:B------:R-:W-:Y:S05]  /*eb10*/  @!P1 BRA `(.L_x_5722) ;  /* 0x0000002000009947 */ /* 0x000fea0003800000 */
[----:B------:R2:W-:Y:S04]  /*eb20*/  RED.E.ADD.F32.FTZ.RN.STRONG.GPU [R18.64+-0x1a00], R148 ;  /* 0xffe600941200798e */ /* 0x0005e8000c10e7aa */
[----:B0-----:R2:W-:Y:S02]  /*eb30*/  RED.E.ADD.F32.FTZ.RN.STRONG.GPU [R20.64+-0x1a00], R23 ;  /* 0xffe600171400798e */ /* 0x0015e4000c10e7aa */
.L_x_5722:
[----:B------:R-:W-:Y:S05]  /*eb40*/  BSYNC B0 ;  /* 0x0000000000007941 */ /* 0x000fea0003800000 */
.L_x_5721:
[----:B------:R-:W2:Y:S01]  /*eb50*/  LDS R63, [R63.X4+0x4900] ;  /* 0x004900003f3f7984 */ /* 0x000ea20000004800 */
[----:B------:R-:W-:Y:S01]  /*eb60*/  BSSY B0, `(.L_x_5723) ;  /* 0x0000004000007945 */ /* 0x000fe20003800000 */
[----:B------:R-:W-:Y:S05]  /*eb70*/  @!P2 BRA `(.L_x_5724) ;  /* 0x000000200000a947 */ /* 0x000fea0003800000 */
[----:B------:R4:W-:Y:S04]  /*eb80*/  RED.E.ADD.F32.FTZ.RN.STRONG.GPU [R18.64+-0x1900], R149 ;  /* 0xffe700951200798e */ /* 0x0009e8000c10e7aa */
[----:B--2---:R4:W-:Y:S02]  /*eb90*/  RED.E.ADD.F32.FTZ.RN.STRONG.GPU [R20.64+-0x1900], R63 ;  /* 0xffe7003f1400798e */ /* 0x0049e4000c10e7aa */
.L_x_5724:
[----:B------:R-:W-:Y:S05]  /*eba0*/  BSYNC B0 ;  /* 0x0000000000007941 */ /* 0x000fea0003800000 */
.L_x_5723:
[----:B0-2---:R0:W2:Y:S01]  /*ebb0*/  LDS R23, [R64.X4+0x4a00] ;  /* 0x004a000040177984 */ /* 0x0050a20000004800 */
[----:B------:R-:W-:Y:S01]  /*ebc0*/  BSSY B0, `(.L_x_5725) ;  /* 0x0000004000007945 */ /* 0x000fe20003800000 */
[----:B------:R-:W-:Y:S05]  /*ebd0*/  @!P3 BRA `(.L_x_5726) ;  /* 0x000000200000b947 */ /* 0x000fea0003800000 */
[----:B------:R0:W-:Y:S04]  /*ebe0*/  RED.E.ADD.F32.FTZ.RN.STRONG.GPU [R18.64+-0x1800], R150 ;  /* 0xffe800961200798e */ /* 0x0001e8000c10e7aa */
[----:B--2---:R0:W-:Y:S02]  /*ebf0*/  RED.E.ADD.F32.FTZ.RN.STRONG.GPU [R20.64+-0x1800], R23 ;  /* 0xffe800171400798e */ /* 0x0041e4000c10e7aa */
.L_x_5726:
[----:B------:R-:W-:Y:S05]  /*ec00*/  BSYNC B0 ;  /* 0x0000000000007941 */ /* 0x000fea0003800000 */
.L_x_5725:
[----:B------:R-:W0:Y:S01]  /*ec10*/  LDS R65, [R65.X4+0x4b00] ;  /* 0x004b000041417984 */ /* 0x000e220000004800 */
[----:B------:R-:W-:Y:S01]  /*ec20*/  BSSY B0, `(.L_x_5727) ;  /* 0x0000004000007945 */ /* 0x000fe20003800000 */
[----:B------:R-:W-:Y:S05]  /*ec30*/  @!P4 BRA `(.L_x_5728) ;  /* 0x000000200000c947 */ /* 0x000fea0003800000 */
[----:B------:R4:W-:Y:S04]  /*ec40*/  RED.E.ADD.F32.FTZ.RN.STRONG.GPU [R18.64+-0x1700], R151 ;  /* 0xffe900971200798e */ /* 0x0009e8000c10e7aa */
[----:B0-----:R4:W-:Y:S02]  /*ec50*/  RED.E.ADD.F32.FTZ.RN.STRONG.GPU [R20.64+-0x1700], R65 ;  /* 0xffe900411400798e */ /* 0x0019e4000c10e7aa */
.L_x_5728:
[----:B------:R-:W-:Y:S05]  /*ec60*/  BSYNC B0 ;  /* 0x0000000000007941 */ /* 0x000fea0003800000 */
.L_x_5727:
[----:B------:R-:W4:Y:S01]  /*ec70*/  LDS R67, [R67.X4+0x4c00] ;  /* 0x004c000043437984 */ /* 0x000f220000004800 */
[----:B------:R-:W-:Y:S01]  /*ec80*/  BSSY B0, `(.L_x_5729) ;  /* 0x0000004000007945 */ /* 0x000fe20003800000 */
[----:B------:R-:W-:Y:S05]  /*ec90*/  @!P5 BRA `(.L_x_5730) ;  /* 0x000000200000d947 */ /* 0x000fea0003800000 */
[----:B------:R4:W-:Y:S04]  /*eca0*/  RED.E.ADD.F32.FTZ.RN.STRONG.GPU [R18.64+-0x1600], R152 ;  /* 0xffea00981200798e */ /* 0x0009e8000c10e7aa */
[----:B----4-:R4:W-:Y:S02]  /*ecb0*/  RED.E.ADD.F32.FTZ.RN.STRONG.GPU [R20.64+-0x1600], R67 ;  /* 0xffea00431400798e */ /* 0x0109e4000c10e7aa */
.L_x_5730:
[----:B------:R-:W-:Y:S05]  /*ecc0*/  BSYNC B0 ;  /* 0x0000000000007941 */ /* 0x000fea0003800000 */
.L_x_5729:
[----:B0-2---:R0:W2:Y:S01]  /*ecd0*/  LDS R23, [R68.X4+0x4d00] ;  /* 0x004d000044177984 */ /* 0x0050a20000004800 */
        /* <DEDUP_REMOVED lines=9> */
[----:B0-----:R0:W-:Y:S04]  /*ed70*/  RED.E.ADD.F32.FTZ.RN.STRONG.GPU [R18.64+-0x1500], R160 ;  /* 0xffeb00a01200798e */ /* 0x0011e8000c10e7aa */
[----:B--2---:R0:W-:Y:S02]  /*ed80*/  RED.E.ADD.F32.FTZ.RN.STRONG.GPU [R20.64+-0x1500], R23 ;  /* 0xffeb00171400798e */ /* 0x0041e4000c10e7aa */
.L_x_5732:
[----:B0-----:R-:W-:Y:S05]  /*ed90*/  BSYNC B0 ;  /* 0x0000000000007941 */ /* 0x001fea0003800000 */
.L_x_5731:
[----:B------:R-:W0:Y:S01]  /*eda0*/  LDS R69, [R69.X4+0x4e00] ;  /* 0x004e000045457984 */ /* 0x000e220000004800 */
[----:B------:R-:W-:Y:S01]  /*edb0*/  BSSY B0, `(.L_x_5733) ;  /* 0x0000004000007945 */ /* 0x000fe20003800000 */
[----:B------:R-:W-:Y:S05]  /*edc0*/  @!P0 BRA `(.L_x_5734) ;  /* 0x0000002000008947 */ /* 0x000fea0003800000 */
[----:B------:R4:W-:Y:S04]  /*edd0*/  RED.E.ADD.F32.FTZ.RN.STRONG.GPU [R18.64+-0x1400], R161 ;  /* 0xffec00a11200798e */ /* 0x0009e8000c10e7aa */
[----:B0-----:R4:W-:Y:S02]  /*ede0*/  RED.E.ADD.F32.FTZ.RN.STRONG.GPU [R20.64+-0x1400], R69 ;  /* 0xffec00451400798e */ /* 0x0019e4000c10e7aa */
.L_x_5734:
[----:B------:R-:W-:Y:S05]  /*edf0*/  BSYNC B0 ;  /* 0x0000000000007941 */ /* 0x000fea0003800000 */
.L_x_5733:
[----:B--2---:R2:W4:Y:S01]  /*ee00*/  LDS R23, [R70.X4+0x4f00] ;  /* 0x004f000046177984 */ /* 0x0045220000004800 */
[----:B------:R-:W-:Y:S01]  /*ee10*/  BSSY B0, `(.L_x_5735) ;  /* 0x0000004000007945 */ /* 0x000fe20003800000 */
[----:B------:R-:W-:Y:S05]  /*ee20*/  @!P1 BRA `(.L_x_5736) ;  /* 0x0000002000009947 */ /* 0x000fea0003800000 */
[----:B------:R2:W-:Y:S04]  /*ee30*/  RED.E.ADD.F32.FTZ.RN.STRONG.GPU [R18.64+-0x1300], R162 ;  /* 0xffed00a21200798e */ /* 0x0005e8000c10e7aa */
[----:B----4-:R2:W-:Y:S02]  /*ee40*/  RED.E.ADD.F32.FTZ.RN.STRONG.GPU [R20.64+-0x1300], R23 ;  /* 0xffed00171400798e */ /* 0x0105e4000c10e7aa */
.L_x_5736:
[----:B------:R-:W-:Y:S05]  /*ee50*/  BSYNC B0 ;  /* 0x0000000000007941 */ /* 0x000fea0003800000 */
.L_x_5735:
[----:B------:R-:W2:Y:S01]  /*ee60*/  LDS R71, [R71.X4+0x5000] ;  /* 0x0050000047477984 */ /* 0x000ea20000004800 */
[----:B------:R-:W-:Y:S01]  /*ee70*/  BSSY B0, `(.L_x_5737) ;  /* 0x0000004000007945 */ /* 0x000fe20003800000 */
[----:B------:R-:W-:Y:S05]  /*ee80*/  @!P2 BRA `(.L_x_5738) ;  /* 0x000000200000a947 */ /* 0x000fea0003800000 */
[----:B------:R4:W-:Y:S04]  /*ee90*/  RED.E.ADD.F32.FTZ.RN.STRONG.GPU [R18.64+-0x1200], R163 ;  /* 0xffee00a31200798e */ /* 0x0009e8000c10e7aa */
[----:B--2---:R4:W-:Y:S02]  /*eea0*/  RED.E.ADD.F32.FTZ.RN.STRONG.GPU [R20.64+-0x1200], R71 ;  /* 0xffee00471400798e */ /* 0x0049e4000c10e7aa */
.L_x_5738:
[----:B------:R-:W-:Y:S05]  /*eeb0*/  BSYNC B0 ;  /* 0x0000000000007941 */ /* 0x000fea0003800000 */
.L_x_5737:
[----:B--2-4-:R2:W4:Y:S01]  /*eec0*/  LDS R23, [R110.X4+0x5100] ;  /* 0x005100006e177984 */ /* 0x0145220000004800 */
[----:B------:R-:W-:Y:S01]  /*eed0*/  BSSY B0, `(.L_x_5739) ;  /* 0x0000004000007945 */ /* 0x000fe20003800000 */
[----:B------:R-:W-:Y:S05]  /*eee0*/  @!P3 BRA `(.L_x_5740) ;  /* 0x000000200000b947 */ /* 0x000fea0003800000 */
[----:B------:R2:W-:Y:S04]  /*eef0*/  RED.E.ADD.F32.FTZ.RN.STRONG.GPU [R18.64+-0x1100], R164 ;  /* 0xffef00a41200798e */ /* 0x0005e8000c10e7aa */
[----:B----4-:R2:W-:Y:S02]  /*ef00*/  RED.E.ADD.F32.FTZ.RN.STRONG.GPU [R20.64+-0x1100], R23 ;  /* 0xffef00171400798e */ /* 0x0105e4000c10e7aa */
.L_x_5740:
[----:B------:R-:W-:Y:S05]  /*ef10*/  BSYNC B0 ;  /* 0x0000000000007941 */ /* 0x000fea0003800000 */
.L_x_5739:
[----:B------:R-:W2:Y:S01]  /*ef20*/  LDS R111, [R111.X4+0x5200] ;  /* 0x005200006f6f7984 */ /* 0x000ea20000004800 */
[----:B------:R-:W-:Y:S01]  /*ef30*/  BSSY B0, `(.L_x_5741) ;  /* 0x0000004000007945 */ /* 0x000fe20003800000 */
[----:B------:R-:W-:Y:S05]  /*ef40*/  @!P4 BRA `(.L_x_5742) ;  /* 0x000000200000c947 */ /* 0x000fea0003800000 */
[----:B------:R4:W-:Y:S04]  /*ef50*/  RED.E.ADD.F32.FTZ.RN.STRONG.GPU [R18.64+-0x1000], R165 ;  /* 0xfff000a51200798e */ /* 0x0009e8000c10e7aa */
[----:B--2---:R4:W-:Y:S02]  /*ef60*/  RED.E.ADD.F32.FTZ.RN.STRONG.GPU [R20.64+-0x1000], R111 ;  /* 0xfff0006f1400798e */ /* 0x0049e4000c10e7aa */
.L_x_5742:
[----:B------:R-:W-:Y:S05]  /*ef70*/  BSYNC B0 ;  /* 0x0000000000007941 */ /* 0x000fea0003800000 */
.L_x_5741:
[----:B--2-4-:R2:W4:Y:S01]  /*ef80*/  LDS R23, [R120.X4+0x5300] ;  /* 0x0053000078177984 */ /* 0x0145220000004800 */
[----:B------:R-:W-:Y:S01]  /*ef90*/  BSSY B0, `(.L_x_5743) ;  /* 0x0000004000007945 */ /* 0x000fe20003800000 */
[----:B------:R-:W-:Y:S05]  /*efa0*/  @!P5 BRA `(.L_x_5744) ;  /* 0x000000200000d947 */ /* 0x000fea0003800000 */
[----:B------:R2:W-:Y:S04]  /*efb0*/  RED.E.ADD.F32.FTZ.RN.STRONG.GPU [R18.64+-0xf00], R166 ;  /* 0xfff100a61200798e */ /* 0x0005e8000c10e7aa */
[----:B----4-:R2:W-:Y:S02]  /*efc0*/  RED.E.ADD.F32.FTZ.RN.STRONG.GPU [R20.64+-0xf00], R23 ;  /* 0xfff100171400798e */ /* 0x0105e4000c10e7aa */
.L_x_5744:
[----:B------:R-:W-:Y:S05]  /*efd0*/  BSYNC B0 ;  /* 0x0000000000007941 */ /* 0x000fea0003800000 */
.L_x_5743:
        /* <DEDUP_REMOVED lines=12> */
.L_x_5746:
[----:B------:R-:W-:Y:S05]  /*f0a0*/  BSYNC B0 ;  /* 0x0000000000007941 */ /* 0x000fea0003800000 */
.L_x_5745:
[----:B------:R-:W4:Y:S01]  /*f0b0*/  LDS R129, [R129.X4+0x5500] ;  /* 0x0055000081817984 */ /* 0x000f220000004800 */
[----:B------:R-:W-:Y:S01]  /*f0c0*/  BSSY B0, `(.L_x_5747) ;  /* 0x0000004000007945 */ /* 0x000fe20003800000 */
[----:B------:R-:W-:Y:S05]  /*f0d0*/  @!P0 BRA `(.L_x_5748) ;  /* 0x0000002000008947 */ /* 0x000fea0003800000 */
[----:B------:R4:W-:Y:S04]  /*f0e0*/  RED.E.ADD.F32.FTZ.RN.STRONG.GPU [R18.64+-0xd00], R168 ;  /* 0xfff300a81200798e */ /* 0x0009e8000c10e7aa */
[----:B----4-:R4:W-:Y:S02]  /*f0f0*/  RED.E.ADD.F32.FTZ.RN.STRONG.GPU [R20.64+-0xd00], R129 ;  /* 0xfff300811400798e */ /* 0x0109e4000c10e7aa */
.L_x_5748:
[----:B------:R-:W-:Y:S05]  /*f100*/  BSYNC B0 ;  /* 0x0000000000007941 */ /* 0x000fea0003800000 */
.L_x_5747:
[----:B------:R-:W4:Y:S01]  /*f110*/  LDS R131, [R131.X4+0x5600] ;  /* 0x0056000083837984 */ /* 0x000f220000004800 */
[----:B------:R-:W-:Y:S01]  /*f120*/  BSSY B0, `(.L_x_5749) ;  /* 0x0000004000007945 */ /* 0x000fe20003800000 */
[----:B------:R-:W-:Y:S05]  /*f130*/  @!P1 BRA `(.L_x_5750) ;  /* 0x0000002000009947 */ /* 0x000fea0003800000 */
[----:B------:R4:W-:Y:S04]  /*f140*/  RED.E.ADD.F32.FTZ.RN.STRONG.GPU [R18.64+-0xc00], R169 ;  /* 0xfff400a91200798e */ /* 0x0009e8000c10e7aa */
[----:B----4-:R4:W-:Y:S02]  /*f150*/  RED.E.ADD.F32.FTZ.RN.STRONG.GPU [R20.64+-0xc00], R131 ;  /* 0xfff400831400798e */ /* 0x0109e4000c10e7aa */
.L_x_5750:
[----:B------:R-:W-:Y:S05]  /*f160*/  BSYNC B0 ;  /* 0x0000000000007941 */ /* 0x000fea0003800000 */
.L_x_5749:
[----:B--2-4-:R2:W4:Y:S01]  /*f170*/  LDS R23, [R132.X4+0x5700] ;  /* 0x0057000084177984 */ /* 0x0145220000004800 */
[----:B------:R-:W-:Y:S01]  /*f180*/  BSSY B0, `(.L_x_5751) ;  /* 0x0000004000007945 */ /* 0x000fe20003800000 */
[----:B------:R-:W-:Y:S05]  /*f190*/  @!P2 BRA `(.L_x_5752) ;  /* 0x000000200000a947 */ /* 0x000fea0003800000 */
[----:B------:R2:W-:Y:S04]  /*f1a0*/  RED.E.ADD.F32.FTZ.RN.STRONG.GPU [R18.64+-0xb00], R170 ;  /* 0xfff500aa1200798e */ /* 0x0005e8000c10e7aa */
[----:B----4-:R2:W-:Y:S02]  /*f1b0*/  RED.E.ADD.F32.FTZ.RN.STRONG.GPU [R20.64+-0xb00], R23 ;  /* 0xfff500171400798e */ /* 0x0105e4000c10e7aa */
.L_x_5752:
[----:B------:R-:W-:Y:S05]  /*f1c0*/  BSYNC B0 ;  /* 0x0000000000007941 */ /* 0x000fea0003800000 */
.L_x_5751:
[----:B------:R-:W2:Y:S01]  /*f1d0*/  LDS R133, [R133.X4+0x5800] ;  /* 0x0058000085857984 */ /* 0x000ea20000004800 */
[----:B------:R-:W-:Y:S01]  /*f1e0*/  BSSY B0, `(.L_x_5753) ;  /* 0x0000004000007945 */ /* 0x000fe20003800000 */
[----:B------:R-:W-:Y:S05]  /*f1f0*/  @!P3 BRA `(.L_x_5754) ;  /* 0x000000200000b947 */ /* 0x000fea0003800000 */
[----:B------:R4:W-:Y:S04]  /*f200*/  RED.E.ADD.F32.FTZ.RN.STRONG.GPU [R18.64+-0xa00], R171 ;  /* 0xfff600ab1200798e */ /* 0x0009e8000c10e7aa */
[----:B--2---:R4:W-:Y:S02]  /*f210*/  RED.E.ADD.F32.FTZ.RN.STRONG.GPU [R20.64+-0xa00], R133 ;  /* 0xfff600851400798e */ /* 0x0049e4000c10e7aa */
.L_x_5754:
[----:B------:R-:W-:Y:S05]  /*f220*/  BSYNC B0 ;  /* 0x0000000000007941 */ /* 0x000fea0003800000 */
.L_x_5753:
[----:B--2-4-:R2:W4:Y:S01]  /*f230*/  LDS R23, [R134.X4+0x5900] ;  /* 0x0059000086177984 */ /* 0x0145220000004800 */
[----:B------:R-:W-:Y:S01]  /*f240*/  BSSY B0, `(.L_x_5755) ;  /* 0x0000004000007945 */ /* 0x000fe20003800000 */
[----:B------:R-:W-:Y:S05]  /*f250*/  @!P4 BRA `(.L_x_5756) ;  /* 0x000000200000c947 */ /* 0x000fea0003800000 */
[----:B------:R2:W-:Y:S04]  /*f260*/  RED.E.ADD.F32.FTZ.RN.STRONG.GPU [R18.64+-0x900], R172 ;  /* 0xfff700ac1200798e */ /* 0x0005e8000c10e7aa */
[----:B----4-:R2:W-:Y:S02]  /*f270*/  RED.E.ADD.F32.FTZ.RN.STRONG.GPU [R20.64+-0x900], R23 ;  /* 0xfff700171400798e */ /* 0x0105e4000c10e7aa */
.L_x_5756:
[----:B------:R-:W-:Y:S05]  /*f280*/  BSYNC B0 ;  /* 0x0000000000007941 */ /* 0x000fea0003800000 */
.L_x_5755:
[----:B------:R-:W2:Y:S01]  /*f290*/  LDS R135, [R135.X4+0x5a00] ;  /* 0x005a000087877984 */ /* 0x000ea20000004800 */
[----:B------:R-:W-:Y:S01]  /*f2a0*/  BSSY B0, `(.L_x_5757) ;  /* 0x0000004000007945 */ /* 0x000fe20003800000 */
[----:B------:R-:W-:Y:S05]  /*f2b0*/  @!P5 BRA `(.L_x_5758) ;  /* 0x000000200000d947 */ /* 0x000fea0003800000 */
[----:B------:R4:W-:Y:S04]  /*f2c0*/  RED.E.ADD.F32.FTZ.RN.STRONG.GPU [R18.64+-0x800], R173 ;  /* 0xfff800ad1200798e */ /* 0x0009e8000c10e7aa */
[----:B--2---:R4:W-:Y:S02]  /*f2d0*/  RED.E.ADD.F32.FTZ.RN.STRONG.GPU [R20.64+-0x800], R135 ;  /* 0xfff800871400798e */ /* 0x0049e4000c10e7aa */
.L_x_5758:
[----:B------:R-:W-:Y:S05]  /*f2e0*/  BSYNC B0 ;  /* 0x0000000000007941 */ /* 0x000fea0003800000 */
.L_x_5757:
        /* <DEDUP_REMOVED lines=12> */
.L_x_5760:
[----:B--2---:R-:W-:Y:S05]  /*f3b0*/  BSYNC B0 ;  /* 0x0000000000007941 */ /* 0x004fea0003800000 */
.L_x_5759:
[----:B------:R-:W2:Y:S01]  /*f3c0*/  LDS R137, [R137.X4+0x5c00] ;  /* 0x005c000089897984 */ /* 0x000ea20000004800 */
[----:B------:R-:W-:Y:S01]  /*f3d0*/  BSSY B0, `(.L_x_5761) ;  /* 0x0000004000007945 */ /* 0x000fe20003800000 */
[----:B------:R-:W-:Y:S05]  /*f3e0*/  @!P0 BRA `(.L_x_5762) ;  /* 0x0000002000008947 */ /* 0x000fea0003800000 */
[----:B------:R4:W-:Y:S04]  /*f3f0*/  RED.E.ADD.F32.FTZ.RN.STRONG.GPU [R18.64+-0x600], R175 ;  /* 0xfffa00af1200798e */ /* 0x0009e8000c10e7aa */
[----:B--2---:R4:W-:Y:S02]  /*f400*/  RED.E.ADD.F32.FTZ.RN.STRONG.GPU [R20.64+-0x600], R137 ;  /* 0xfffa00891400798e */ /* 0x0049e4000c10e7aa */
.L_x_5762:
[----:B------:R-:W-:Y:S05]  /*f410*/  BSYNC B0 ;  /* 0x0000000000007941 */ /* 0x000fea0003800000 */
.L_x_5761:
[----:B----4-:R4:W3:Y:S01]  /*f420*/  LDS R23, [R138.X4+0x5d00] ;  /* 0x005d00008a177984 */ /* 0x0108e20000004800 */
[----:B------:R-:W-:Y:S01]  /*f430*/  BSSY B0, `(.L_x_5763) ;  /* 0x0000004000007945 */ /* 0x000fe20003800000 */
[----:B------:R-:W-:Y:S05]  /*f440*/  @!P1 BRA `(.L_x_5764) ;  /* 0x0000002000009947 */ /* 0x000fea0003800000 */
[----:B------:R4:W-:Y:S04]  /*f450*/  RED.E.ADD.F32.FTZ.RN.STRONG.GPU [R18.64+-0x500], R176 ;  /* 0xfffb00b01200798e */ /* 0x0009e8000c10e7aa */
[----:B---3--:R4:W-:Y:S02]  /*f460*/  RED.E.ADD.F32.FTZ.RN.STRONG.GPU [R20.64+-0x500], R23 ;  /* 0xfffb00171400798e */ /* 0x0089e4000c10e7aa */
.L_x_5764:
[----:B------:R-:W-:Y:S05]  /*f470*/  BSYNC B0 ;  /* 0x0000000000007941 */ /* 0x000fea0003800000 */
.L_x_5763:
[----:B------:R-:W4:Y:S01]  /*f480*/  LDS R139, [R139.X4+0x5e00] ;  /* 0x005e00008b8b7984 */ /* 0x000f220000004800 */
[----:B------:R-:W-:Y:S01]  /*f490*/  BSSY B0, `(.L_x_5765) ;  /* 0x0000004000007945 */ /* 0x000fe20003800000 */
[----:B------:R-:W-:Y:S05]  /*f4a0*/  @!P2 BRA `(.L_x_5766) ;  /* 0x000000200000a947 */ /* 0x000fea0003800000 */
[----:B------:R4:W-:Y:S04]  /*f4b0*/  RED.E.ADD.F32.FTZ.RN.STRONG.GPU [R18.64+-0x400], R177 ;  /* 0xfffc00b11200798e */ /* 0x0009e8000c10e7aa */
[----:B----4-:R4:W-:Y:S02]  /*f4c0*/  RED.E.ADD.F32.FTZ.RN.STRONG.GPU [R20.64+-0x400], R139 ;  /* 0xfffc008b1400798e */ /* 0x0109e4000c10e7aa */
.L_x_5766:
[----:B------:R-:W-:Y:S05]  /*f4d0*/  BSYNC B0 ;  /* 0x0000000000007941 */ /* 0x000fea0003800000 */
.L_x_5765:
[----:B---34-:R3:W4:Y:S01]  /*f4e0*/  LDS R23, [R140.X4+0x5f00] ;  /* 0x005f00008c177984 */ /* 0x0187220000004800 */
[----:B------:R-:W-:Y:S01]  /*f4f0*/  BSSY B0, `(.L_x_5767) ;  /* 0x0000004000007945 */ /* 0x000fe20003800000 */
[----:B------:R-:W-:Y:S05]  /*f500*/  @!P3 BRA `(.L_x_5768) ;  /* 0x000000200000b947 */ /* 0x000fea0003800000 */
[----:B------:R3:W-:Y:S04]  /*f510*/  RED.E.ADD.F32.FTZ.RN.STRONG.GPU [R18.64+-0x300], R178 ;  /* 0xfffd00b21200798e */ /* 0x0007e8000c10e7aa */
[----:B----4-:R3:W-:Y:S02]  /*f520*/  RED.E.ADD.F32.FTZ.RN.STRONG.GPU [R20.64+-0x300], R23 ;  /* 0xfffd00171400798e */ /* 0x0107e4000c10e7aa */
.L_x_5768:
[----:B------:R-:W-:Y:S05]  /*f530*/  BSYNC B0 ;  /* 0x0000000000007941 */ /* 0x000fea0003800000 */
.L_x_5767:
[----:B------:R-:W3:Y:S01]  /*f540*/  LDS R141, [R141.X4+0x6000] ;  /* 0x006000008d8d7984 */ /* 0x000ee20000004800 */
[----:B------:R-:W-:Y:S01]  /*f550*/  BSSY B0, `(.L_x_5769) ;  /* 0x0000004000007945 */ /* 0x000fe20003800000 */
[----:B------:R-:W-:Y:S05]  /*f560*/  @!P4 BRA `(.L_x_5770) ;  /* 0x000000200000c947 */ /* 0x000fea0003800000 */
[----:B------:R4:W-:Y:S04]  /*f570*/  RED.E.ADD.F32.FTZ.RN.STRONG.GPU [R18.64+-0x200], R179 ;  /* 0xfffe00b31200798e */ /* 0x0009e8000c10e7aa */
[----:B---3--:R4:W-:Y:S02]  /*f580*/  RED.E.ADD.F32.FTZ.RN.STRONG.GPU [R20.64+-0x200], R141 ;  /* 0xfffe008d1400798e */ /* 0x0089e4000c10e7aa */
.L_x_5770:
[----:B------:R-:W-:Y:S05]  /*f590*/  BSYNC B0 ;  /* 0x0000000000007941 */ /* 0x000fea0003800000 */
.L_x_5769:
[----:B---34-:R3:W4:Y:S01]  /*f5a0*/  LDS R23, [R142.X4+0x6100] ;  /* 0x006100008e177984 */ /* 0x0187220000004800 */
[----:B------:R-:W-:Y:S01]  /*f5b0*/  BSSY B0, `(.L_x_5771) ;  /* 0x0000004000007945 */ /* 0x000fe20003800000 */
[----:B------:R-:W-:Y:S05]  /*f5c0*/  @!P5 BRA `(.L_x_5772) ;  /* 0x000000200000d947 */ /* 0x000fea0003800000 */
[----:B------:R3:W-:Y:S04]  /*f5d0*/  RED.E.ADD.F32.FTZ.RN.STRONG.GPU [R18.64+-0x100], R180 ;  /* 0xffff00b41200798e */ /* 0x0007e8000c10e7aa */
[----:B----4-:R3:W-:Y:S02]  /*f5e0*/  RED.E.ADD.F32.FTZ.RN.STRONG.GPU [R20.64+-0x100], R23 ;  /* 0xffff00171400798e */ /* 0x0107e4000c10e7aa */
.L_x_5772:
[----:B------:R-:W-:Y:S05]  /*f5f0*/  BSYNC B0 ;  /* 0x0000000000007941 */ /* 0x000fea0003800000 */
.L_x_5771:
        /* <DEDUP_REMOVED lines=16> */
[----:B---3--:R-:W-:Y:S02]  /*f700*/  @!P0 FADD.FTZ R10, R10, R19 ;  /* 0x000000130a0a8221 */ /* 0x008fe40000010000 */
[----:B------:R-:W-:Y:S02]  /*f710*/  FFMA.FTZ R182, R33, R182, R187 ;  /* 0x000000b621b67223 */ /* 0x000fe400000100bb */
[----:B-----5:R-:W-:Y:S01]  /*f720*/  @!P0 FADD.FTZ R9, R9, R18 ;  /* 0x0000001209098221 */ /* 0x020fe20000010000 */
[----:B------:R-:W3:Y:S01]  /*f730*/  SHFL.DOWN PT, R19, R10, 0x2, 0x1f ;  /* 0x08401f000a137f89 */ /* 0x000ee200000e0000 */
[----:B------:R-:W-:Y:S01]  /*f740*/  ISETP.GT.AND P0, PT, R127, 0x1d, PT ;  /* 0x0000001d7f00780c */ /* 0x000fe20003f04270 */
[----:B------:R-:W-:Y:S02]  /*f750*/  FFMA.FTZ R6, R6, R155, R5 ;  /* 0x0000009b06067223 */ /* 0x000fe40000010005 */
[----:B------:R-:W5:Y:S01]  /*f760*/  SHFL.DOWN PT, R18, R9, 0x2, 0x1f ;  /* 0x08401f0009127f89 */ /* 0x000f6200000e0000 */
        /* <DEDUP_REMOVED lines=11> */
[----:B------:R-:W-:Y:S02]  /*f820*/  FADD.FTZ R59, R30, R59 ;  /* 0x0000003b1e3b7221 */ /* 0x000fe40000010000 */
[----:B-----5:R-:W-:Y:S01]  /*f830*/  @!P0 FADD.FTZ R9, R9, R18 ;  /* 0x0000001209098221 */ /* 0x020fe20000010000 */
[----:B------:R-:W3:Y:S01]  /*f840*/  SHFL.DOWN PT, R19, R10, 0x4, 0x1f ;  /* 0x08801f000a137f89 */ /* 0x000ee200000e0000 */
[----:B------:R-:W-:Y:S01]  /*f850*/  ISETP.GT.AND P0, PT, R127, 0x1b, PT ;  /* 0x0000001b7f00780c */ /* 0x000fe20003f04270 */
[----:B------:R-:W-:-:S02]  /*f860*/  FADD.FTZ R58, R189, R58 ;  /* 0x0000003abd3a7221 */ /* 0x000fc40000010000 */
[----:B------:R-:W5:Y:S01]  /*f870*/  SHFL.DOWN PT, R18, R9, 0x4, 0x1f ;  /* 0x08801f0009127f89 */ /* 0x000f6200000e0000 */
[----:B------:R-:W-:Y:S02]  /*f880*/  FFMA.FTZ R224, R102, R3, R224 ;  /* 0x0000000366e07223 */ /* 0x000fe400000100e0 */
[----:B------:R-:W-:Y:S02]  /*f890*/  FFMA.FTZ R225, R103, R6, R225 ;  /* 0x0000000667e17223 */ /* 0x000fe400000100e1 */
[----:B------:R-:W-:Y:S02]  /*f8a0*/  FADD.FTZ R57, R182, R57 ;  /* 0x00000039b6397221 */ /* 0x000fe40000010000 */
[----:B------:R-:W-:Y:S02]  /*f8b0*/  FFMA.FTZ R226, R104, R7, R226 ;  /* 0x0000000768e27223 */ /* 0x000fe400000100e2 */
[----:B------:R-:W-:Y:S02]  /*f8c0*/  FADD.FTZ R56, R27, R56 ;  /* 0x000000381b387221 */ /* 0x000fe40000010000 */
[----:B------:R-:W-:-:S02]  /*f8d0*/  FADD.FTZ R55, R60, R55 ;  /* 0x000000373c377221 */ /* 0x000fc40000010000 */
[----:B---3--:R-:W-:Y:S02]  /*f8e0*/  @!P0 FADD.FTZ R10, R10, R19 ;  /* 0x000000130a0a8221 */ /* 0x008fe40000010000 */
[----:B-----5:R-:W-:-:S03]  /*f8f0*/  @!P0 FADD.FTZ R9, R9, R18 ;  /* 0x0000001209098221 */ /* 0x020fc60000010000 */
[----:B------:R-:W3:Y:S01]  /*f900*/  SHFL.DOWN PT, R19, R10, 0x8, 0x1f ;  /* 0x09001f000a137f89 */ /* 0x000ee200000e0000 */
[----:B------:R-:W-:-:S03]  /*f910*/  ISETP.GT.AND P0, PT, R127, 0x17, PT ;  /* 0x000000177f00780c */ /* 0x000fc60003f04270 */
[----:B------:R-:W5:Y:S10]  /*f920*/  SHFL.DOWN PT, R18, R9, 0x8, 0x1f ;  /* 0x09001f0009127f89 */ /* 0x000f7400000e0000 */
[----:B---3--:R-:W-:-:S02]  /*f930*/  @!P0 FADD.FTZ R10, R10, R19 ;  /* 0x000000130a0a8221 */ /* 0x008fc40000010000 */
[----:B-----5:R-:W-:-:S03]  /*f940*/  @!P0 FADD.FTZ R9, R9, R18 ;  /* 0x0000001209098221 */ /* 0x020fc60000010000 */
[----:B------:R-:W3:Y:S01]  /*f950*/  SHFL.DOWN PT, R19, R10, 0x10, 0x1f ;  /* 0x0a001f000a137f89 */ /* 0x000ee200000e0000 */
[----:B------:R-:W-:-:S03]  /*f960*/  ISETP.GT.AND P0, PT, R127, 0xf, PT ;  /* 0x0000000f7f00780c */ /* 0x000fc60003f04270 */
[----:B------:R-:W5:Y:S10]  /*f970*/  SHFL.DOWN PT, R18, R9, 0x10, 0x1f ;  /* 0x0a001f0009127f89 */ /* 0x000f7400000e0000 */
[----:B---3--:R-:W-:-:S02]  /*f980*/  @!P0 FADD.FTZ R10, R10, R19 ;  /* 0x000000130a0a8221 */ /* 0x008fc40000010000 */
[----:B-----5:R-:W-:-:S03]  /*f990*/  @!P0 FADD.FTZ R9, R9, R18 ;  /* 0x0000001209098221 */ /* 0x020fc60000010000 */
[----:B------:R-:W-:Y:S02]  /*f9a0*/  MOV R18, R10 ;  /* 0x0000000a00127202 */ /* 0x000fe40000000f00 */
[----:B------:R-:W-:-:S05]  /*f9b0*/  MOV R19, R9 ;  /* 0x0000000900137202 */ /* 0x000fca0000000f00 */
[----:B------:R3:W-:Y:S04]  /*f9c0*/  @!P1 STS.64 [R227.X8+0x6308], R18 ;  /* 0x00630812e3009388 */ /* 0x0007e80000008a00 */
[----:B------:R-:W-:Y:S06]  /*f9d0*/  BAR.SYNC.DEFER_BLOCKING 0x0 ;  /* 0x0000000000007b1d */ /* 0x000fec0000010000 */
[----:B------:R-:W-:Y:S05]  /*f9e0*/  @P2 BRA `(.L_x_5774) ;  /* 0x000000b000002947 */ /* 0x000fea0003800000 */
[----:B------:R-:W-:Y:S01]  /*f9f0*/  ULDC UR32, c[0x0][0x174] ;  /* 0x00005d0000207ab9 */ /* 0x000fe20000000800 */
[----:B------:R-:W5:Y:S01]  /*fa00*/  LDS.64 R2, [0x6310] ;  /* 0x00631000ff027984 */ /* 0x000f620000000a00 */
[----:B------:R-:W-:-:S02]  /*fa10*/  UISETP.NE.AND UP0, UPT, UR26, UR32, UPT ;  /* 0x000000201a00728c */ /* 0x000fc4000bf05270 */
[----:B------:R-:W-:-:S04]  /*fa20*/  USHF.L.U32 UR32, UR7, 0x3, URZ ;  /* 0x0000000307207899 */ /* 0x000fc8000800063f */
[----:B------:R-:W-:-:S13]  /*fa30*/  PLOP3.LUT P0, PT, PT, PT, UP0, 0x80, 0x0 ;  /* 0x000000000000781c */ /* 0x000fda0003f0f008 */
[----:B------:R-:W3:Y:S02]  /*fa40*/  @P0 LDS.64 R4, [UR32+0x8d60] ;  /* 0x008d6020ff040984 */ /* 0x000ee40008000a00 */
[----:B---3-5:R-:W-:Y:S02]  /*fa50*/  FADD.FTZ R19, R19, R3 ;  /* 0x0000000313137221 */ /* 0x028fe40000010000 */
[----:B------:R-:W-:Y:S02]  /*fa60*/  FADD.FTZ R18, R18, R2 ;  /* 0x0000000212127221 */ /* 0x000fe40000010000 */
[----:B------:R-:W-:Y:S02]  /*fa70*/  @P0 FADD.FTZ R19, R19, R5 ;  /* 0x0000000513130221 */ /* 0x000fe40000010000 */
[----:B------:R-:W-:-:S05]  /*fa80*/  @P0 FADD.FTZ R18, R18, R4 ;  /* 0x0000000412120221 */ /* 0x000fca0000010000 */
[----:B------:R3:W-:Y:S02]  /*fa90*/  STS.64 [UR32+0x8d60], R18 ;  /* 0x008d6012ff007988 */ /* 0x0007e40008000a20 */
.L_x_5774:
[----:B------:R-:W-:Y:S05]  /*faa0*/  BSYNC B0 ;  /* 0x0000000000007941 */ /* 0x000fea0003800000 */
.L_x_5773:
        /* <DEDUP_REMOVED lines=8> */
.L_x_5674:
[----:B------:R2:W5:Y:S01]  /*fb30*/  LDL.64 R60, [R1+0x8] ;  /* 0x00000800013c7983 */ /* 0x0005620000100a00 */
[----:B------:R-:W-:Y:S01]  /*fb40*/  F2FP.PACK_AB R225, R225, R226 ;  /* 0x000000e2e1e1723e */ /* 0x000fe200000000ff */
[----:B------:R-:W-:Y:S01]  /*fb50*/  ULDC.64 UR8, c[0x0][0x2d8] ;  /* 0x0000b60000087ab9 */ /* 0x000fe20000000a00 */
[----:B------:R-:W-:Y:S01]  /*fb60*/  F2FP.PACK_AB R223, R223, R224 ;  /* 0x000000e0dfdf723e */ /* 0x000fe200000000ff */
[----:B------:R-:W-:Y:S01]  /*fb70*/  BAR.SYNC.DEFER_BLOCKING 0x0 ;  /* 0x0000000000007b1d */ /* 0x000fe20000010000 */
[----:B------:R-:W-:Y:S01]  /*fb80*/  F2FP.PACK_AB R221, R221, R222 ;  /* 0x000000dedddd723e */ /* 0x000fe200000000ff */
[----:B------:R-:W-:Y:S01]  /*fb90*/  UIMAD UR7, UR13, UR8, URZ ;  /* 0x000000080d0772a4 */ /* 0x000fe2000f8e023f */
[----:B-1----:R-:W-:Y:S01]  /*fba0*/  PRMT R0, R225, 0x7632, R0 ;  /* 0x00007632e1007816 */ /* 0x002fe20000000000 */
        /* <DEDUP_REMOVED lines=21> */
[----:B-1----:R-:W-:-:S03]  /*fd00*/  PRMT R0, R219, 0x7632, R0 ;  /* 0x00007632db007816 */ /* 0x002fc60000000000 */
[----:B------:R-:W-:Y:S01]  /*fd10*/  STS.U16 [R125], R225 ;  /* 0x000000e17d007388 */ /* 0x000fe20000000400 */
[----:B---3--:R-:W-:-:S03]  /*fd20*/  PRMT R2, R87, 0x7632, R2 ;  /* 0x0000763257027816 */ /* 0x008fc60000000002 */
[----:B------:R1:W-:Y:S01]  /*fd30*/  STS.U16 [R125+0xe], R0 ;  /* 0x00000e007d007388 */ /* 0x0003e20000000400 */
[----:B----4-:R-:W-:-:S03]  /*fd40*/  PRMT R3, R85, 0x7632, R3 ;  /* 0x0000763255037816 */ /* 0x010fc60000000003 */
[----:B------:R-:W-:Y:S04]  /*fd50*/  STS.U16 [R125+0x4], R223 ;  /* 0x000004df7d007388 */ /* 0x000fe80000000400 */
        /* <DEDUP_REMOVED lines=20> */
[----:B0-----:R-:W-:Y:S04]  /*fea0*/  LDS.U16 R23, [R236+0x200] ;  /* 0x00020000ec177984 */ /* 0x001fe80000000400 */
        /* <DEDUP_REMOVED lines=12> */
[----:B--2---:R-:W-:Y:S01]  /*ff70*/  MOV R5, UR12 ;  /* 0x0000000c00057c02 */ /* 0x004fe20008000f00 */
        /* <DEDUP_REMOVED lines=13> */
.L_x_5777:
[----:B--2---:R-:W-:Y:S05]  /*10050*/  BSYNC B0 ;  /* 0x0000000000007941 */ /* 0x004fea0003800000 */
.L_x_5776:
        /* <DEDUP_REMOVED lines=63> */
[-C--:B------:R-:W-:Y:S02]  /*10450*/  LEA.HI.SX32 R4, R0, R41.reuse, 0x1b ;  /* 0x0000002900047211 */ /* 0x080fe400078fdaff */
[C---:B------:R-:W-:Y:S02]  /*10460*/  IADD3 R6, R41.reuse, 0x2, RZ ;  /* 0x0000000229067810 */ /* 0x040fe40007ffe0ff */
[C---:B------:R-:W-:Y:S02]  /*10470*/  IADD3 R7, R41.reuse, 0x3, RZ ;  /* 0x0000000329077810 */ /* 0x040fe40007ffe0ff */
[C---:B------:R-:W-:Y:S02]  /*10480*/  IADD3 R8, R41.reuse, 0x4, RZ ;  /* 0x0000000429087810 */ /* 0x040fe40007ffe0ff */
[----:B0-----:R-:W-:Y:S02]  /*10490*/  IADD3 R9, R41, 0x5, RZ ;  /* 0x0000000529097810 */ /* 0x001fe40007ffe0ff */
[----:B------:R-:W-:-:S02]  /*104a0*/  LEA.HI.SX32 R6, R6, R41, 0x1b ;  /* 0x0000002906067211 */ /* 0x000fc400078fdaff */
[----:B------:R-:W-:Y:S02]  /*104b0*/  IADD3 R10, R41, 0x6, RZ ;  /* 0x00000006290a7810 */ /* 0x000fe40007ffe0ff */
[----:B------:R-:W-:Y:S02]  /*104c0*/  LEA.HI.SX32 R7, R7, R41, 0x1b ;  /* 0x0000002907077211 */ /* 0x000fe400078fdaff */
[C---:B-1----:R-:W-:Y:S02]  /*104d0*/  IADD3 R11, R41.reuse, 0x7, RZ ;  /* 0x00000007290b7810 */ /* 0x042fe40007ffe0ff */
[----:B---3--:R-:W-:Y:S02]  /*104e0*/  F2FP.PACK_AB R2, R74, R73 ;  /* 0x000000494a02723e */ /* 0x008fe400000000ff */
[----:B------:R-:W-:Y:S02]  /*104f0*/  IADD3 R12, R41, 0x8, RZ ;  /* 0x00000008290c7810 */ /* 0x000fe40007ffe0ff */
[----:B------:R-:W-:-:S02]  /*10500*/  LEA.HI.SX32 R8, R8, R41, 0x1b ;  /* 0x0000002908087211 */ /* 0x000fc400078fdaff */
[----:B------:R-:W-:Y:S02]  /*10510*/  LEA.HI.SX32 R9, R9, R41, 0x1b ;  /* 0x0000002909097211 */ /* 0x000fe400078fdaff */
[----:B------:R-:W-:Y:S02]  /*10520*/  F2FP.PACK_AB R3, R72, R59 ;  /* 0x0000003b4803723e */ /* 0x000fe400000000ff */
[----:B------:R-:W-:Y:S02]  /*10530*/  SHF.L.U32 R6, R6, 0x1, RZ ;  /* 0x0000000106067819 */ /* 0x000fe400000006ff */
[----:B------:R-:W-:Y:S02]  /*10540*/  IADD3 R13, R41, 0x9, RZ ;  /* 0x00000009290d7810 */ /* 0x000fe40007ffe0ff */
[----:B------:R-:W-:Y:S02]  /*10550*/  LEA.HI.SX32 R10, R10, R41, 0x1b ;  /* 0x000000290a0a7211 */ /* 0x000fe400078fdaff */
[----:B------:R-:W-:-:S02]  /*10560*/  SHF.L.U32 R7, R7, 0x1, RZ ;  /* 0x0000000107077819 */ /* 0x000fc400000006ff */
[----:B------:R-:W-:Y:S02]  /*10570*/  IADD3 R14, R41, 0xa, RZ ;  /* 0x0000000a290e7810 */ /* 0x000fe40007ffe0ff */
[-C--:B------:R-:W-:Y:S02]  /*10580*/  LEA.HI.SX32 R11, R11, R41.reuse, 0x1b ;  /* 0x000000290b0b7211 */ /* 0x080fe400078fdaff */
[C---:B------:R-:W-:Y:S02]  /*10590*/  PRMT R27, R2.reuse, 0x7610, R27 ;  /* 0x00007610021b7816 */ /* 0x040fe4000000001b */
[----:B------:R-:W-:Y:S02]  /*105a0*/  PRMT R29, R2, 0x7632, R29 ;  /* 0x00007632021d7816 */ /* 0x000fe4000000001d */
[----:B------:R-:W-:Y:S02]  /*105b0*/  IADD3 R15, R41, 0xb, RZ ;  /* 0x0000000b290f7810 */ /* 0x000fe40007ffe0ff */
[----:B------:R-:W-:-:S02]  /*105c0*/  LEA.HI.SX32 R12, R12, R41, 0x1b ;  /* 0x000000290c0c7211 */ /* 0x000fc400078fdaff */
[----:B------:R-:W-:Y:S02]  /*105d0*/  SHF.L.U32 R8, R8, 0x1, RZ ;  /* 0x0000000108087819 */ /* 0x000fe400000006ff */
[----:B------:R-:W-:Y:S02]  /*105e0*/  F2FP.PACK_AB R2, R78, R77 ;  /* 0x0000004d4e02723e */ /* 0x000fe400000000ff */
[----:B------:R-:W-:Y:S02]  /*105f0*/  IADD3 R16, R41, 0xc, RZ ;  /* 0x0000000c29107810 */ /* 0x000fe40007ffe0ff */
[----:B------:R-:W-:Y:S02]  /*10600*/  PRMT R25, R3, 0x7632, R25 ;  /* 0x0000763203197816 */ /* 0x000fe40000000019 */
[----:B------:R-:W-:Y:S02]  /*10610*/  SHF.L.U32 R9, R9, 0x1, RZ ;  /* 0x0000000109097819 */ /* 0x000fe400000006ff */
[----:B------:R-:W-:-:S02]  /*10620*/  IADD3 R17, R41, 0xd, RZ ;  /* 0x0000000d29117810 */ /* 0x000fc40007ffe0ff */
[-C--:B------:R-:W-:Y:S02]  /*10630*/  LEA.HI.SX32 R13, R13, R41.reuse, 0x1b ;  /* 0x000000290d0d7211 */ /* 0x080fe400078fdaff */
[----:B------:R-:W-:Y:S02]  /*10640*/  SHF.L.U32 R10, R10, 0x1, RZ ;  /* 0x000000010a0a7819 */ /* 0x000fe400000006ff */
[----:B------:R-:W-:Y:S02]  /*10650*/  IADD3 R18, R41, 0xe, RZ ;  /* 0x0000000e29127810 */ /* 0x000fe40007ffe0ff */
[----:B------:R-:W-:Y:S02]  /*10660*/  LEA.HI.SX32 R14, R14, R41, 0x1b ;  /* 0x000000290e0e7211 */ /* 0x000fe400078fdaff */
[----:B------:R-:W-:Y:S02]  /*10670*/  SHF.L.U32 R11, R11, 0x1, RZ ;  /* 0x000000010b0b7819 */ /* 0x000fe400000006ff */
[----:B------:R-:W-:-:S02]  /*10680*/  IADD3 R19, R41, 0xf, RZ ;  /* 0x0000000f29137810 */ /* 0x000fc40007ffe0ff */
[-C--:B------:R-:W-:Y:S02]  /*10690*/  LEA.HI.SX32 R15, R15, R41.reuse, 0x1b ;  /* 0x000000290f0f7211 */ /* 0x080fe400078fdaff */
[----:B------:R-:W-:Y:S02]  /*106a0*/  SHF.L.U32 R12, R12, 0x1, RZ ;  /* 0x000000010c0c7819 */ /* 0x000fe400000006ff */
[-C--:B------:R-:W-:Y:S02]  /*106b0*/  LEA.HI.SX32 R16, R16, R41.reuse, 0x1b ;  /* 0x0000002910107211 */ /* 0x080fe400078fdaff */
[-C--:B------:R-:W-:Y:S02]  /*106c0*/  LEA.HI.SX32 R17, R17, R41.reuse, 0x1b ;  /* 0x0000002911117211 */ /* 0x080fe400078fdaff */
[----:B------:R-:W-:Y:S02]  /*106d0*/  SHF.L.U32 R13, R13, 0x1, RZ ;  /* 0x000000010d0d7819 */ /* 0x000fe400000006ff */
[----:B------:R-:W-:-:S02]  /*106e0*/  LEA.HI.SX32 R18, R18, R41, 0x1b ;  /* 0x0000002912127211 */ /* 0x000fc400078fdaff */
[----:B------:R-:W-:Y:S02]  /*106f0*/  SHF.L.U32 R14, R14, 0x1, RZ ;  /* 0x000000010e0e7819 */ /* 0x000fe400000006ff */
[----:B------:R-:W-:Y:S02]  /*10700*/  LEA.HI.SX32 R19, R19, R41, 0x1b ;  /* 0x0000002913137211 */ /* 0x000fe400078fdaff */
[----:B------:R-:W-:Y:S02]  /*10710*/  SHF.L.U32 R15, R15, 0x1, RZ ;  /* 0x000000010f0f7819 */ /* 0x000fe400000006ff */
[----:B------:R-:W-:Y:S02]  /*10720*/  SHF.L.U32 R16, R16, 0x1, RZ ;  /* 0x0000000110107819 */ /* 0x000fe400000006ff */
[----:B------:R-:W-:Y:S02]  /*10730*/  SHF.L.U32 R17, R17, 0x1, RZ ;  /* 0x0000000111117819 */ /* 0x000fe400000006ff */
[----:B------:R-:W-:-:S02]  /*10740*/  SHF.L.U32 R18, R18, 0x1, RZ ;  /* 0x0000000112127819 */ /* 0x000fc400000006ff */
[----:B------:R-:W-:Y:S01]  /*10750*/  SHF.L.U32 R19, R19, 0x1, RZ ;  /* 0x0000000113137819 */ /* 0x000fe200000006ff */
[----:B--2---:R-:W-:-:S04]  /*10760*/  FADD.FTZ R5, R55, R5 ;  /* 0x0000000537057221 */ /* 0x004fc80000010000 */
[----:B------:R-:W-:Y:S01]  /*10770*/  FADD.FTZ R0, R5, R56 ;  /* 0x0000003805007221 */ /* 0x000fe20000010000 */
[----:B------:R-:W-:Y:S01]  /*10780*/  F2FP.PACK_AB R55, R56, R55 ;  /* 0x000000373837723e */ /* 0x000fe200000000ff */
[----:B------:R-:W-:Y:S02]  /*10790*/  BAR.SYNC.DEFER_BLOCKING 0x0 ;  /* 0x0000000000007b1d */ /* 0x000fe40000010000 */
[----:B------:R-:W-:Y:S01]  /*107a0*/  FADD.FTZ R5, R0, R57 ;  /* 0x0000003900057221 */ /* 0x000fe20000010000 */
[----:B------:R-:W-:Y:S02]  /*107b0*/  F2FP.PACK_AB R57, R58, R57 ;  /* 0x000000393a39723e */ /* 0x000fe400000000ff */
[----:B------:R-:W-:Y:S01]  /*107c0*/  PRMT R21, R55, 0x7632, R21 ;  /* 0x0000763237157816 */ /* 0x000fe20000000015 */
[----:B------:R-:W-:Y:S01]  /*107d0*/  FADD.FTZ R0, R5, R58 ;  /* 0x0000003a05007221 */ /* 0x000fe20000010000 */
[----:B------:R-:W-:Y:S02]  /*107e0*/  SHF.L.U32 R5, R4, 0x1, RZ ;  /* 0x0000000104057819 */ /* 0x000fe400000006ff */
[----:B------:R-:W-:-:S02]  /*107f0*/  PRMT R23, R57, 0x7632, R23 ;  /* 0x0000763239177816 */ /* 0x000fc40000000017 */
[----:B------:R-:W-:Y:S01]  /*10800*/  F2FP.PACK_AB R4, R76, R75 ;  /* 0x0000004b4c04723e */ /* 0x000fe200000000ff */
[----:B------:R-:W-:Y:S04]  /*10810*/  STS.U16 [R125], R55 ;  /* 0x000000377d007388 */ /* 0x000fe80000000400 */
[----:B------:R0:W-:Y:S04]  /*10820*/  STS.U16 [R5+0x2], R21 ;  /* 0x0000021505007388 */ /* 0x0001e80000000400 */
[----:B------:R1:W-:Y:S04]  /*10830*/  STS.U16 [R6+0x4], R57 ;  /* 0x0000043906007388 */ /* 0x0003e80000000400 */
[----:B------:R2:W-:Y:S01]  /*10840*/  STS.U16 [R7+0x6], R23 ;  /* 0x0000061707007388 */ /* 0x0005e20000000400 */
[----:B0-----:R-:W-:-:S03]  /*10850*/  PRMT R5, R4, 0x7632, R5 ;  /* 0x0000763204057816 */ /* 0x001fc60000000005 */
[----:B------:R0:W-:Y:S01]  /*10860*/  STS.U16 [R8+0x8], R3 ;  /* 0x0000080308007388 */ /* 0x0001e20000000400 */
[----:B-1----:R-:W-:-:S03]  /*10870*/  PRMT R6, R2, 0x7632, R6 ;  /* 0x0000763202067816 */ /* 0x002fc60000000006 */
[----:B------:R-:W-:Y:S01]  /*10880*/  STS.U16 [R9+0xa], R25 ;  /* 0x00000a1909007388 */ /* 0x000fe20000000400 */
[----:B--2---:R-:W-:Y:S02]  /*10890*/  PRMT R7, R2, 0x7610, R7 ;  /* 0x0000761002077816 */ /* 0x004fe40000000007 */
[----:B------:R-:W-:Y:S01]  /*108a0*/  F2FP.PACK_AB R2, R80, R79 ;  /* 0x0000004f5002723e */ /* 0x000fe200000000ff */
[----:B------:R-:W-:Y:S01]  /*108b0*/  STS.U16 [R10+0xc], R27 ;  /* 0x00000c1b0a007388 */ /* 0x000fe20000000400 */
[----:B0-----:R-:W-:Y:S02]  /*108c0*/  F2FP.PACK_AB R3, R82, R81 ;  /* 0x000000515203723e */ /* 0x001fe400000000ff */
[C---:B------:R-:W-:Y:S01]  /*108d0*/  PRMT R8, R2.reuse, 0x7610, R8 ;  /* 0x0000761002087816 */ /* 0x040fe20000000008 */
[----:B------:R-:W-:Y:S04]  /*108e0*/  STS.U16 [R11+0xe], R29 ;  /* 0x00000e1d0b007388 */ /* 0x000fe80000000400 */
[----:B------:R0:W-:Y:S04]  /*108f0*/  STS.U16 [R12+0x10], R4 ;  /* 0x000010040c007388 */ /* 0x0001e80000000400 */
        /* <DEDUP_REMOVED lines=61> */
.L_x_5779:
[----:B-1----:R-:W-:Y:S05]  /*10cd0*/  BSYNC B0 ;  /* 0x0000000000007941 */ /* 0x002fea0003800000 */
.L_x_5778:
        /* <DEDUP_REMOVED lines=63> */
.L_x_5668:
        /* <DEDUP_REMOVED lines=32> */
.L_x_5782:
[----:B------:R-:W-:Y:S05]  /*112d0*/  BSYNC B0 ;  /* 0x0000000000007941 */ /* 0x000fea0003800000 */
.L_x_5781:
        /* <DEDUP_REMOVED lines=31> */
.L_x_5784:
[----:B------:R-:W3:Y:S02]  /*114d0*/  S2R R7, SR_TID.X ;  /* 0x0000000000077919 */ /* 0x000ee40000002100 */
.L_x_5785:
[----:B------:R-:W-:Y:S05]  /*114e0*/  BSYNC B0 ;  /* 0x0000000000007941 */ /* 0x000fea0003800000 */
.L_x_5783:
[----:B---3--:R-:W-:-:S13]  /*114f0*/  ISETP.GE.AND P0, PT, R7, c[0x0][0x16c], PT ;  /* 0x00005b0007007a0c */ /* 0x008fda0003f06270 */
[----:B------:R-:W-:Y:S05]  /*11500*/  @P0 EXIT ;  /* 0x000000000000094d */ /* 0x000fea0003800000 */
[----:B------:R-:W-:Y:S02]  /*11510*/  ULDC.64 UR6, c[0x0][0x288] ;  /* 0x0000a20000067ab9 */ /* 0x000fe40000000a00 */
[----:B------:R-:W-:Y:S02]  /*11520*/  UIMAD UR11, UR11, UR6, URZ ;  /* 0x000000060b0b72a4 */ /* 0x000fe4000f8e023f */
[----:B0-2---:R-:W-:Y:S02]  /*11530*/  UIMAD.WIDE.U32 UR4, UR10, UR6, URZ ;  /* 0x000000060a0472a5 */ /* 0x005fe4000f8e003f */
[----:B------:R-:W-:-:S04]  /*11540*/  UIMAD UR6, UR10, UR7, UR11 ;  /* 0x000000070a0672a4 */ /* 0x000fc8000f8e020b */
[----:B------:R-:W-:Y:S02]  /*11550*/  UIADD3 UR6, UR5, UR6, URZ ;  /* 0x0000000605067290 */ /* 0x000fe4000fffe03f */
.L_x_5786:
[----:B0-----:R0:W2:Y:S01]  /*11560*/  LDS.64 R8, [R7.X8+0x8d60] ;  /* 0x008d600007087984 */ /* 0x0010a20000008a00 */
        /* <DEDUP_REMOVED lines=14> */
[----:B--2---:R0:W-:Y:S04]  /*11650*/  RED.E.ADD.F32.FTZ.RN.STRONG.GPU [R2.64], R8 ;  /* 0x000000080200798e */ /* 0x0041e8000c10e7aa */
[----:B------:R0:W-:Y:S06]  /*11660*/  RED.E.ADD.F32.FTZ.RN.STRONG.GPU [R2.64+0x4], R9 ;  /* 0x000004090200798e */ /* 0x0001ec000c10e7aa */
[----:B------:R-:W-:Y:S05]  /*11670*/  @!P0 BRA `(.L_x_5786) ;  /* 0xfffffee000008947 */ /* 0x000fea000383ffff */
[----:B------:R-:W-:Y:S05]  /*11680*/  EXIT ;  /* 0x000000000000794d */ /* 0x000fea0003800000 */
.L_x_5679:
[----:B------:R-:W-:Y:S01]  /*11690*/  HFMA2.MMA R66, -RZ, RZ, 0, 5.9604644775390625e-08 ;  /* 0x00000001ff427435 */ /* 0x000fe200000001ff */
[----:B------:R-:W-:-:S02]  /*116a0*/  MOV R65, R241 ;  /* 0x000000f100417202 */ /* 0x000fc40000000f00 */
[----:B------:R-:W-:Y:S02]  /*116b0*/  MOV R245, RZ ;  /* 0x000000ff00f57202 */ /* 0x000fe40000000f00 */
[----:B------:R-:W-:Y:S02]  /*116c0*/  MOV R244, 0xffffffff ;  /* 0xffffffff00f47802 */ /* 0x000fe40000000f00 */
[----:B------:R-:W-:Y:S02]  /*116d0*/  MOV R64, 0x116f0 ;  /* 0x000116f000407802 */ /* 0x000fe40000000f00 */
[----:B-1---5:R-:W-:Y:S05]  /*116e0*/  CALL.REL.NOINC `($__internal_137_$__cuda_sm70_shflsync_up) ;  /* 0x00001e2000007944 */ /* 0x022fea0003c00000 */
[----:B-1----:R-:W-:Y:S01]  /*116f0*/  MOV R67, R66 ;  /* 0x0000004200437202 */ /* 0x002fe20000000f00 */
[----:B------:R-:W-:Y:S05]  /*11700*/  BRA `(.L_x_5787) ;  /* 0xffff7bf000007947 */ /* 0x000fea000383ffff */
.L_x_5680:
[----:B------:R-:W-:Y:S01]  /*11710*/  HFMA2.MMA R66, -RZ, RZ, 0, 5.9604644775390625e-08 ;  /* 0x00000001ff427435 */ /* 0x000fe200000001ff */
[----:B------:R-:W-:Y:S02]  /*11720*/  MOV R65, R68 ;  /* 0x0000004400417202 */ /* 0x000fe40000000f00 */
[----:B------:R-:W-:Y:S02]  /*11730*/  MOV R245, RZ ;  /* 0x000000ff00f57202 */ /* 0x000fe40000000f00 */
[----:B------:R-:W-:-:S02]  /*11740*/  MOV R244, 0xffffffff ;  /* 0xffffffff00f47802 */ /* 0x000fc40000000f00 */
[----:B------:R-:W-:Y:S02]  /*11750*/  MOV R64, 0x11770 ;  /* 0x0001177000407802 */ /* 0x000fe40000000f00 */
[----:B012--5:R-:W-:Y:S05]  /*11760*/  CALL.REL.NOINC `($__internal_137_$__cuda_sm70_shflsync_up) ;  /* 0x00001da000007944 */ /* 0x027fea0003c00000 */
[----:B-1----:R-:W-:Y:S01]  /*11770*/  MOV R69, R66 ;  /* 0x0000004200457202 */ /* 0x002fe20000000f00 */
[----:B------:R-:W-:Y:S01]  /*11780*/  HFMA2.MMA R66, -RZ, RZ, 0, 5.9604644775390625e-08 ;  /* 0x00000001ff427435 */ /* 0x000fe200000001ff */
[----:B------:R-:W-:Y:S02]  /*11790*/  MOV R65, R70 ;  /* 0x0000004600417202 */ /* 0x000fe40000000f00 */
[----:B------:R-:W-:Y:S02]  /*117a0*/  MOV R245, RZ ;  /* 0x000000ff00f57202 */ /* 0x000fe40000000f00 */
[----:B------:R-:W-:Y:S02]  /*117b0*/  MOV R244, 0xffffffff ;  /* 0xffffffff00f47802 */ /* 0x000fe40000000f00 */
[----:B------:R-:W-:Y:S02]  /*117c0*/  MOV R64, 0x117e0 ;  /* 0x000117e000407802 */ /* 0x000fe40000000f00 */
[----:B------:R-:W-:Y:S05]  /*117d0*/  CALL.REL.NOINC `($__internal_137_$__cuda_sm70_shflsync_up) ;  /* 0x00001d3000007944 */ /* 0x000fea0003c00000 */
[----:B-1----:R-:W-:Y:S01]  /*117e0*/  MOV R71, R66 ;  /* 0x0000004200477202 */ /* 0x002fe20000000f00 */
[----:B------:R-:W-:Y:S01]  /*117f0*/  HFMA2.MMA R66, -RZ, RZ, 0, 5.9604644775390625e-08 ;  /* 0x00000001ff427435 */ /* 0x000fe200000001ff */
[----:B------:R-:W-:-:S02]  /*11800*/  MOV R65, R242 ;  /* 0x000000f200417202 */ /* 0x000fc40000000f00 */
[----:B------:R-:W-:Y:S02]  /*11810*/  MOV R245, RZ ;  /* 0x000000ff00f57202 */ /* 0x000fe40000000f00 */
[----:B------:R-:W-:Y:S02]  /*11820*/  MOV R244, 0xffffffff ;  /* 0xffffffff00f47802 */ /* 0x000fe40000000f00 */
[----:B------:R-:W-:Y:S02]  /*11830*/  MOV R64, 0x11850 ;  /* 0x0001185000407802 */ /* 0x000fe40000000f00 */
[----:B------:R-:W-:Y:S05]  /*11840*/  CALL.REL.NOINC `($__internal_137_$__cuda_sm70_shflsync_up) ;  /* 0x00001cc000007944 */ /* 0x000fea0003c00000 */
        /* <DEDUP_REMOVED lines=20> */
[----:B------:R-:W-:Y:S05]  /*11990*/  CALL.REL.NOINC `($__internal_137_$__cuda_sm70_shflsync_up) ;  /* 0x00001b7000007944 */ /* 0x000fea0003c00000 */
[----:B-1----:R-:W-:Y:S01]  /*119a0*/  MOV R67, R66 ;  /* 0x0000004200437202 */ /* 0x002fe20000000f00 */
[----:B------:R-:W-:Y:S01]  /*119b0*/  HFMA2.MMA R66, -RZ, RZ, 0, 1.1920928955078125e-07 ;  /* 0x00000002ff427435 */ /* 0x000fe200000001ff */
[----:B------:R-:W-:Y:S02]  /*119c0*/  MOV R65, R68 ;  /* 0x0000004400417202 */ /* 0x000fe40000000f00 */
[----:B------:R-:W-:Y:S02]  /*119d0*/  MOV R245, RZ ;  /* 0x000000ff00f57202 */ /* 0x000fe40000000f00 */
[----:B------:R-:W-:-:S02]  /*119e0*/  MOV R244, 0xffffffff ;  /* 0xffffffff00f47802 */ /* 0x000fc40000000f00 */
[----:B------:R-:W-:Y:S02]  /*119f0*/  MOV R64, 0x11a10 ;  /* 0x00011a1000407802 */ /* 0x000fe40000000f00 */
[----:B------:R-:W-:Y:S05]  /*11a00*/  CALL.REL.NOINC `($__internal_137_$__cuda_sm70_shflsync_up) ;  /* 0x00001b0000007944 */ /* 0x000fea0003c00000 */
[----:B-1----:R-:W-:Y:S01]  /*11a10*/  MOV R69, R66 ;  /* 0x0000004200457202 */ /* 0x002fe20000000f00 */
[----:B------:R-:W-:Y:S01]  /*11a20*/  HFMA2.MMA R66, -RZ, RZ, 0, 1.1920928955078125e-07 ;  /* 0x00000002ff427435 */ /* 0x000fe200000001ff */
[----:B------:R-:W-:Y:S02]  /*11a30*/  MOV R65, R70 ;  /* 0x0000004600417202 */ /* 0x000fe40000000f00 */
[----:B------:R-:W-:Y:S02]  /*11a40*/  MOV R245, RZ ;  /* 0x000000ff00f57202 */ /* 0x000fe40000000f00 */
[----:B------:R-:W-:Y:S02]  /*11a50*/  MOV R244, 0xffffffff ;  /* 0xffffffff00f47802 */ /* 0x000fe40000000f00 */
[----:B------:R-:W-:Y:S02]  /*11a60*/  MOV R64, 0x11a80 ;  /* 0x00011a8000407802 */ /* 0x000fe40000000f00 */
[----:B------:R-:W-:Y:S05]  /*11a70*/  CALL.REL.NOINC `($__internal_137_$__cuda_sm70_shflsync_up) ;  /* 0x00001a9000007944 */ /* 0x000fea0003c00000 */
[----:B-1----:R-:W-:Y:S01]  /*11a80*/  MOV R71, R66 ;  /* 0x0000004200477202 */ /* 0x002fe20000000f00 */
[----:B------:R-:W-:Y:S01]  /*11a90*/  HFMA2.MMA R66, -RZ, RZ, 0, 1.1920928955078125e-07 ;  /* 0x00000002ff427435 */ /* 0x000fe200000001ff */
[----:B------:R-:W-:-:S02]  /*11aa0*/  MOV R65, R242 ;  /* 0x000000f200417202 */ /* 0x000fc40000000f00 */
[----:B------:R-:W-:Y:S02]  /*11ab0*/  MOV R245, RZ ;  /* 0x000000ff00f57202 */ /* 0x000fe40000000f00 */
[----:B------:R-:W-:Y:S02]  /*11ac0*/  MOV R244, 0xffffffff ;  /* 0xffffffff00f47802 */ /* 0x000fe40000000f00 */
[----:B------:R-:W-:Y:S02]  /*11ad0*/  MOV R64, 0x11af0 ;  /* 0x00011af000407802 */ /* 0x000fe40000000f00 */
[----:B------:R-:W-:Y:S05]  /*11ae0*/  CALL.REL.NOINC `($__internal_137_$__cuda_sm70_shflsync_up) ;  /* 0x00001a2000007944 */ /* 0x000fea0003c00000 */
        /* <DEDUP_REMOVED lines=19> */
[----:B------:R-:W-:Y:S05]  /*11c20*/  CALL.REL.NOINC `($__internal_137_$__cuda_sm70_shflsync_up) ;  /* 0x000018e000007944 */ /* 0x000fea0003c00000 */
[----:B-1----:R-:W-:Y:S01]  /*11c30*/  MOV R67, R66 ;  /* 0x0000004200437202 */ /* 0x002fe20000000f00 */
[----:B------:R-:W-:Y:S01]  /*11c40*/  HFMA2.MMA R66, -RZ, RZ, 0, 2.384185791015625e-07 ;  /* 0x00000004ff427435 */ /* 0x000fe200000001ff */
[----:B------:R-:W-:Y:S02]  /*11c50*/  MOV R65, R68 ;  /* 0x0000004400417202 */ /* 0x000fe40000000f00 */
[----:B------:R-:W-:Y:S02]  /*11c60*/  MOV R245, RZ ;  /* 0x000000ff00f57202 */ /* 0x000fe40000000f00 */
[----:B------:R-:W-:-:S02]  /*11c70*/  MOV R244, 0xffffffff ;  /* 0xffffffff00f47802 */ /* 0x000fc40000000f00 */
[----:B------:R-:W-:Y:S02]  /*11c80*/  MOV R64, 0x11ca0 ;  /* 0x00011ca000407802 */ /* 0x000fe40000000f00 */
[----:B------:R-:W-:Y:S05]  /*11c90*/  CALL.REL.NOINC `($__internal_137_$__cuda_sm70_shflsync_up) ;  /* 0x0000187000007944 */ /* 0x000fea0003c00000 */
[----:B-1----:R-:W-:Y:S01]  /*11ca0*/  MOV R69, R66 ;  /* 0x0000004200457202 */ /* 0x002fe20000000f00 */
[----:B------:R-:W-:Y:S01]  /*11cb0*/  HFMA2.MMA R66, -RZ, RZ, 0, 2.384185791015625e-07 ;  /* 0x00000004ff427435 */ /* 0x000fe200000001ff */
[----:B------:R-:W-:Y:S02]  /*11cc0*/  MOV R65, R71 ;  /* 0x0000004700417202 */ /* 0x000fe40000000f00 */
[----:B------:R-:W-:Y:S02]  /*11cd0*/  MOV R245, RZ ;  /* 0x000000ff00f57202 */ /* 0x000fe40000000f00 */
[----:B------:R-:W-:Y:S02]  /*11ce0*/  MOV R244, 0xffffffff ;  /* 0xffffffff00f47802 */ /* 0x000fe40000000f00 */
[----:B------:R-:W-:Y:S02]  /*11cf0*/  MOV R64, 0x11d10 ;  /* 0x00011d1000407802 */ /* 0x000fe40000000f00 */
[----:B------:R-:W-:Y:S05]  /*11d00*/  CALL.REL.NOINC `($__internal_137_$__cuda_sm70_shflsync_up) ;  /* 0x0000180000007944 */ /* 0x000fea0003c00000 */
[----:B-1----:R-:W-:Y:S01]  /*11d10*/  MOV R242, R66 ;  /* 0x0000004200f27202 */ /* 0x002fe20000000f00 */
[----:B------:R-:W-:Y:S01]  /*11d20*/  HFMA2.MMA R66, -RZ, RZ, 0, 2.384185791015625e-07 ;  /* 0x00000004ff427435 */ /* 0x000fe200000001ff */
        /* <DEDUP_REMOVED lines=22> */
[----:B------:R-:W-:Y:S05]  /*11e90*/  CALL.REL.NOINC `($__internal_137_$__cuda_sm70_shflsync_up) ;  /* 0x0000167000007944 */ /* 0x000fea0003c00000 */
[----:B-1----:R-:W-:Y:S01]  /*11ea0*/  MOV R67, R66 ;  /* 0x0000004200437202 */ /* 0x002fe20000000f00 */
[----:B------:R-:W-:Y:S01]  /*11eb0*/  HFMA2.MMA R66, -RZ, RZ, 0, 4.76837158203125e-07 ;  /* 0x00000008ff427435 */ /* 0x000fe200000001ff */
[----:B------:R-:W-:Y:S02]  /*11ec0*/  MOV R65, R68 ;  /* 0x0000004400417202 */ /* 0x000fe40000000f00 */
[----:B------:R-:W-:Y:S02]  /*11ed0*/  MOV R245, RZ ;  /* 0x000000ff00f57202 */ /* 0x000fe40000000f00 */
[----:B------:R-:W-:Y:S02]  /*11ee0*/  MOV R244, 0xffffffff ;  /* 0xffffffff00f47802 */ /* 0x000fe40000000f00 */
[----:B------:R-:W-:Y:S02]  /*11ef0*/  MOV R64, 0x11f10 ;  /* 0x00011f1000407802 */ /* 0x000fe40000000f00 */
[----:B------:R-:W-:Y:S05]  /*11f00*/  CALL.REL.NOINC `($__internal_137_$__cuda_sm70_shflsync_up) ;  /* 0x0000160000007944 */ /* 0x000fea0003c00000 */
[----:B-1----:R-:W-:Y:S01]  /*11f10*/  MOV R69, R66 ;  /* 0x0000004200457202 */ /* 0x002fe20000000f00 */
[----:B------:R-:W-:Y:S01]  /*11f20*/  HFMA2.MMA R66, -RZ, RZ, 0, 4.76837158203125e-07 ;  /* 0x00000008ff427435 */ /* 0x000fe200000001ff */
[----:B------:R-:W-:-:S02]  /*11f30*/  MOV R65, R71 ;  /* 0x0000004700417202 */ /* 0x000fc40000000f00 */
[----:B------:R-:W-:Y:S02]  /*11f40*/  MOV R245, RZ ;  /* 0x000000ff00f57202 */ /* 0x000fe40000000f00 */
[----:B------:R-:W-:Y:S02]  /*11f50*/  MOV R244, 0xffffffff ;  /* 0xffffffff00f47802 */ /* 0x000fe40000000f00 */
[----:B------:R-:W-:Y:S02]  /*11f60*/  MOV R64, 0x11f80 ;  /* 0x00011f8000407802 */ /* 0x000fe40000000f00 */
[----:B------:R-:W-:Y:S05]  /*11f70*/  CALL.REL.NOINC `($__internal_137_$__cuda_sm70_shflsync_up) ;  /* 0x0000159000007944 */ /* 0x000fea0003c00000 */
[----:B-1----:R-:W-:Y:S01]  /*11f80*/  MOV R242, R66 ;  /* 0x0000004200f27202 */ /* 0x002fe20000000f00 */
[----:B------:R-:W-:Y:S01]  /*11f90*/  HFMA2.MMA R66, -RZ, RZ, 0, 4.76837158203125e-07 ;  /* 0x00000008ff427435 */ /* 0x000fe200000001ff */
[----:B------:R-:W-:Y:S02]  /*11fa0*/  MOV R65, R70 ;  /* 0x0000004600417202 */ /* 0x000fe40000000f00 */
[----:B------:R-:W-:Y:S02]  /*11fb0*/  MOV R245, RZ ;  /* 0x000000ff00f57202 */ /* 0x000fe40000000f00 */
[----:B------:R-:W-:-:S02]  /*11fc0*/  MOV R244, 0xffffffff ;  /* 0xffffffff00f47802 */ /* 0x000fc40000000f00 */
[----:B------:R-:W-:Y:S02]  /*11fd0*/  MOV R64, 0x11ff0 ;  /* 0x00011ff000407802 */ /* 0x000fe40000000f00 */
[----:B------:R-:W-:Y:S05]  /*11fe0*/  CALL.REL.NOINC `($__internal_137_$__cuda_sm70_shflsync_up) ;  /* 0x0000152000007944 */ /* 0x000fea0003c00000 */
        /* <DEDUP_REMOVED lines=21> */
[----:B------:R-:W-:Y:S05]  /*12140*/  CALL.REL.NOINC `($__internal_137_$__cuda_sm70_shflsync_up) ;  /* 0x000013c000007944 */ /* 0x000fea0003c00000 */
[----:B-1----:R-:W-:Y:S01]  /*12150*/  MOV R67, R66 ;  /* 0x0000004200437202 */ /* 0x002fe20000000f00 */
[----:B------:R-:W-:Y:S01]  /*12160*/  HFMA2.MMA R66, -RZ, RZ, 0, 9.5367431640625e-07 ;  /* 0x00000010ff427435 */ /* 0x000fe200000001ff */
[----:B------:R-:W-:Y:S02]  /*12170*/  MOV R65, R68 ;  /* 0x0000004400417202 */ /* 0x000fe40000000f00 */
[----:B------:R-:W-:Y:S02]  /*12180*/  MOV R245, RZ ;  /* 0x000000ff00f57202 */ /* 0x000fe40000000f00 */
[----:B------:R-:W-:Y:S02]  /*12190*/  MOV R244, 0xffffffff ;  /* 0xffffffff00f47802 */ /* 0x000fe40000000f00 */
[----:B------:R-:W-:-:S02]  /*121a0*/  MOV R64, 0x121c0 ;  /* 0x000121c000407802 */ /* 0x000fc40000000f00 */
[----:B------:R-:W-:Y:S05]  /*121b0*/  CALL.REL.NOINC `($__internal_137_$__cuda_sm70_shflsync_up) ;  /* 0x0000135000007944 */ /* 0x000fea0003c00000 */
[----:B-1----:R-:W-:Y:S01]  /*121c0*/  MOV R68, R66 ;  /* 0x0000004200447202 */ /* 0x002fe20000000f00 */
[----:B------:R-:W-:Y:S01]  /*121d0*/  HFMA2.MMA R66, -RZ, RZ, 0, 9.5367431640625e-07 ;  /* 0x00000010ff427435 */ /* 0x000fe200000001ff */
[----:B------:R-:W-:-:S02]  /*121e0*/  MOV R65, R71 ;  /* 0x0000004700417202 */ /* 0x000fc40000000f00 */
[----:B------:R-:W-:Y:S02]  /*121f0*/  MOV R245, RZ ;  /* 0x000000ff00f57202 */ /* 0x000fe40000000f00 */
[----:B------:R-:W-:Y:S02]  /*12200*/  MOV R244, 0xffffffff ;  /* 0xffffffff00f47802 */ /* 0x000fe40000000f00 */
[----:B------:R-:W-:Y:S02]  /*12210*/  MOV R64, 0x12230 ;  /* 0x0001223000407802 */ /* 0x000fe40000000f00 */
[----:B------:R-:W-:Y:S05]  /*12220*/  CALL.REL.NOINC `($__internal_137_$__cuda_sm70_shflsync_up) ;  /* 0x000012e000007944 */ /* 0x000fea0003c00000 */
[----:B-1----:R-:W-:Y:S01]  /*12230*/  MOV R71, R66 ;  /* 0x0000004200477202 */ /* 0x002fe20000000f00 */
[----:B------:R-:W-:Y:S01]  /*12240*/  HFMA2.MMA R66, -RZ, RZ, 0, 9.5367431640625e-07 ;  /* 0x00000010ff427435 */ /* 0x000fe200000001ff */
[----:B------:R-:W-:Y:S02]  /*12250*/  MOV R65, R70 ;  /* 0x0000004600417202 */ /* 0x000fe40000000f00 */
[----:B------:R-:W-:Y:S02]  /*12260*/  MOV R245, RZ ;  /* 0x000000ff00f57202 */ /* 0x000fe40000000f00 */
[----:B------:R-:W-:-:S02]  /*12270*/  MOV R244, 0xffffffff ;  /* 0xffffffff00f47802 */ /* 0x000fc40000000f00 */
[----:B------:R-:W-:Y:S02]  /*12280*/  MOV R64, 0x122a0 ;  /* 0x000122a000407802 */ /* 0x000fe40000000f00 */
[----:B------:R-:W-:Y:S05]  /*12290*/  CALL.REL.NOINC `($__internal_137_$__cuda_sm70_shflsync_up) ;  /* 0x0000127000007944 */ /* 0x000fea0003c00000 */
[----:B-1----:R-:W-:Y:S01]  /*122a0*/  MOV R64, R66 ;  /* 0x0000004200407202 */ /* 0x002fe20000000f00 */
[----:B------:R-:W-:Y:S05]  /*122b0*/  BRA `(.L_x_5788) ;  /* 0xffff74a000007947 */ /* 0x000fea000383ffff */
.L_x_5685:
[----:B-1----:R-:W-:Y:S01]  /*122c0*/  HFMA2.MMA R66, -RZ, RZ, 0, 5.9604644775390625e-08 ;  /* 0x00000001ff427435 */ /* 0x002fe200000001ff */
[----:B------:R-:W-:Y:S02]  /*122d0*/  MOV R65, R70 ;  /* 0x0000004600417202 */ /* 0x000fe40000000f00 */
[----:B------:R-:W-:Y:S02]  /*122e0*/  MOV R245, RZ ;  /* 0x000000ff00f57202 */ /* 0x000fe40000000f00 */
[----:B------:R-:W-:Y:S02]  /*122f0*/  MOV R244, 0xffffffff ;  /* 0xffffffff00f47802 */ /* 0x000fe40000000f00 */
[----:B------:R-:W-:Y:S02]  /*12300*/  MOV R64, 0x12320 ;  /* 0x0001232000407802 */ /* 0x000fe40000000f00 */
[----:B0----5:R-:W-:Y:S05]  /*12310*/  CALL.REL.NOINC `($__internal_137_$__cuda_sm70_shflsync_up) ;  /* 0x000011f000007944 */ /* 0x021fea0003c00000 */
[----:B-1----:R-:W-:Y:S01]  /*12320*/  MOV R70, R66 ;  /* 0x0000004200467202 */ /* 0x002fe20000000f00 */
[----:B------:R-:W-:Y:S01]  /*12330*/  HFMA2.MMA R66, -RZ, RZ, 0, 5.9604644775390625e-08 ;  /* 0x00000001ff427435 */ /* 0x000fe200000001ff */
[----:B------:R-:W-:-:S02]  /*12340*/  MOV R65, R69 ;  /* 0x0000004500417202 */ /* 0x000fc40000000f00 */
[----:B------:R-:W-:Y:S02]  /*12350*/  MOV R245, RZ ;  /* 0x000000ff00f57202 */ /* 0x000fe40000000f00 */
[----:B------:R-:W-:Y:S02]  /*12360*/  MOV R244, 0xffffffff ;  /* 0xffffffff00f47802 */ /* 0x000fe40000000f00 */
[----:B------:R-:W-:Y:S02]  /*12370*/  MOV R64, 0x12390 ;  /* 0x0001239000407802 */ /* 0x000fe40000000f00 */
[----:B------:R-:W-:Y:S05]  /*12380*/  CALL.REL.NOINC `($__internal_137_$__cuda_sm70_shflsync_up) ;  /* 0x0000118000007944 */ /* 0x000fea0003c00000 */
[----:B-1----:R-:W-:Y:S01]  /*12390*/  MOV R69, R66 ;  /* 0x0000004200457202 */ /* 0x002fe20000000f00 */
[----:B------:R-:W-:Y:S01]  /*123a0*/  HFMA2.MMA R66, -RZ, RZ, 0, 5.9604644775390625e-08 ;  /* 0x00000001ff427435 */ /* 0x000fe200000001ff */
[----:B------:R-:W-:Y:S02]  /*123b0*/  MOV R65, R67 ;  /* 0x0000004300417202 */ /* 0x000fe40000000f00 */
[----:B------:R-:W-:Y:S02]  /*123c0*/  MOV R245, RZ ;  /* 0x000000ff00f57202 */ /* 0x000fe40000000f00 */
[----:B------:R-:W-:-:S02]  /*123d0*/  MOV R244, 0xffffffff ;  /* 0xffffffff00f47802 */ /* 0x000fc40000000f00 */
[----:B------:R-:W-:Y:S02]  /*123e0*/  MOV R64, 0x12400 ;  /* 0x0001240000407802 */ /* 0x000fe40000000f00 */
[----:B------:R-:W-:Y:S05]  /*123f0*/  CALL.REL.NOINC `($__internal_137_$__cuda_sm70_shflsync_up) ;  /* 0x0000111000007944 */ /* 0x000fea0003c00000 */
        /* <DEDUP_REMOVED lines=8> */
[----:B------:R-:W-:Y:S01]  /*12480*/  HFMA2.MMA R66, -RZ, RZ, 0, 0 ;  /* 0x00000000ff427435 */ /* 0x000fe200000001ff */
[----:B------:R-:W-:-:S02]  /*12490*/  MOV R64, R60 ;  /* 0x0000003c00407202 */ /* 0x000fc40000000f00 */
[----:B------:R-:W-:Y:S02]  /*124a0*/  MOV R247, 0xffffffff ;  /* 0xffffffff00f77802 */ /* 0x000fe40000000f00 */
[----:B------:R-:W-:Y:S02]  /*124b0*/  MOV R65, 0x124d0 ;  /* 0x000124d000417802 */ /* 0x000fe40000000f00 */
[----:B------:R-:W-:Y:S05]  /*124c0*/  CALL.REL.NOINC `($__internal_136_$__cuda_sm70_shflsync_idx_p) ;  /* 0x00000fd000007944 */ /* 0x000fea0003c00000 */
[----:B-1----:R-:W-:Y:S01]  /*124d0*/  MOV R60, R66 ;  /* 0x00000042003c7202 */ /* 0x002fe20000000f00 */
[----:B------:R-:W-:Y:S01]  /*124e0*/  HFMA2.MMA R66, -RZ, RZ, 0, 0 ;  /* 0x00000000ff427435 */ /* 0x000fe200000001ff */
[----:B------:R-:W-:Y:S02]  /*124f0*/  MOV R64, R61 ;  /* 0x0000003d00407202 */ /* 0x000fe40000000f00 */
[----:B------:R-:W-:Y:S02]  /*12500*/  MOV R247, 0xffffffff ;  /* 0xffffffff00f77802 */ /* 0x000fe40000000f00 */
[----:B------:R-:W-:Y:S02]  /*12510*/  MOV R65, 0x12530 ;  /* 0x0001253000417802 */ /* 0x000fe40000000f00 */
[----:B0-----:R-:W-:Y:S05]  /*12520*/  CALL.REL.NOINC `($__internal_136_$__cuda_sm70_shflsync_idx_p) ;  /* 0x00000f7000007944 */ /* 0x001fea0003c00000 */
[----:B-1----:R-:W-:Y:S01]  /*12530*/  MOV R61, R66 ;  /* 0x00000042003d7202 */ /* 0x002fe20000000f00 */
[----:B------:R-:W-:Y:S01]  /*12540*/  HFMA2.MMA R66, -RZ, RZ, 0, 0 ;  /* 0x00000000ff427435 */ /* 0x000fe200000001ff */
[----:B------:R-:W-:-:S02]  /*12550*/  MOV R64, R62 ;  /* 0x0000003e00407202 */ /* 0x000fc40000000f00 */
[----:B------:R-:W-:Y:S02]  /*12560*/  MOV R247, 0xffffffff ;  /* 0xffffffff00f77802 */ /* 0x000fe40000000f00 */
[----:B------:R-:W-:Y:S02]  /*12570*/  MOV R65, 0x12590 ;  /* 0x0001259000417802 */ /* 0x000fe40000000f00 */
[----:B0-----:R-:W-:Y:S05]  /*12580*/  CALL.REL.NOINC `($__internal_136_$__cuda_sm70_shflsync_idx_p) ;  /* 0x00000f1000007944 */ /* 0x001fea0003c00000 */
[----:B-1----:R-:W-:Y:S01]  /*12590*/  MOV R62, R66 ;  /* 0x00000042003e7202 */ /* 0x002fe20000000f00 */
[----:B------:R-:W-:Y:S01]  /*125a0*/  HFMA2.MMA R66, -RZ, RZ, 0, 0 ;  /* 0x00000000ff427435 */ /* 0x000fe200000001ff */
[----:B------:R-:W-:Y:S02]  /*125b0*/  MOV R64, R63 ;  /* 0x0000003f00407202 */ /* 0x000fe40000000f00 */
[----:B------:R-:W-:Y:S02]  /*125c0*/  MOV R247, 0xffffffff ;  /* 0xffffffff00f77802 */ /* 0x000fe40000000f00 */
[----:B------:R-:W-:Y:S02]  /*125d0*/  MOV R65, 0x125f0 ;  /* 0x000125f000417802 */ /* 0x000fe40000000f00 */
[----:B0-----:R-:W-:Y:S05]  /*125e0*/  CALL.REL.NOINC `($__internal_136_$__cuda_sm70_shflsync_idx_p) ;  /* 0x00000eb000007944 */ /* 0x001fea0003c00000 */
[----:B-1----:R-:W-:Y:S01]  /*125f0*/  MOV R63, R66 ;  /* 0x00000042003f7202 */ /* 0x002fe20000000f00 */
[----:B0-----:R-:W-:Y:S05]  /*12600*/  BRA `(.L_x_5789) ;  /* 0xffff745000007947 */ /* 0x001fea000383ffff */
.L_x_5688:
[----:B------:R-:W-:Y:S01]  /*12610*/  HFMA2.MMA R65, -RZ, RZ, 0, 5.9604644775390625e-08 ;  /* 0x00000001ff417435 */ /* 0x000fe200000001ff */
[----:B------:R-:W-:-:S02]  /*12620*/  MOV R66, R121 ;  /* 0x0000007900427202 */ /* 0x000fc40000000f00 */
[----:B------:R-:W-:Y:S02]  /*12630*/  MOV R242, 0x1f ;  /* 0x0000001f00f27802 */ /* 0x000fe40000000f00 */
[----:B------:R-:W-:Y:S02]  /*12640*/  MOV R241, 0xffffffff ;  /* 0xffffffff00f17802 */ /* 0x000fe40000000f00 */
[----:B------:R-:W-:Y:S02]  /*12650*/  MOV R64, 0x12670 ;  /* 0x0001267000407802 */ /* 0x000fe40000000f00 */
[----:B------:R-:W-:Y:S05]  /*12660*/  CALL.REL.NOINC `($__internal_135_$__cuda_sm70_shflsync_down) ;  /* 0x00000df000007944 */ /* 0x000fea0003c00000 */
[----:B-1----:R-:W-:Y:S01]  /*12670*/  MOV R67, R66 ;  /* 0x0000004200437202 */ /* 0x002fe20000000f00 */
[----:B------:R-:W-:Y:S05]  /*12680*/  BRA `(.L_x_5790) ;  /* 0xffff86f000007947 */ /* 0x000fea000383ffff */
.L_x_5689:
[----:B------:R-:W-:Y:S01]  /*12690*/  HFMA2.MMA R65, -RZ, RZ, 0, 5.9604644775390625e-08 ;  /* 0x00000001ff417435 */ /* 0x000fe200000001ff */
[----:B------:R-:W-:Y:S02]  /*126a0*/  MOV R66, R69 ;  /* 0x0000004500427202 */ /* 0x000fe40000000f00 */
[----:B------:R-:W-:Y:S02]  /*126b0*/  MOV R242, 0x1f ;  /* 0x0000001f00f27802 */ /* 0x000fe40000000f00 */
[----:B------:R-:W-:-:S02]  /*126c0*/  MOV R241, 0xffffffff ;  /* 0xffffffff00f17802 */ /* 0x000fc40000000f00 */
[----:B------:R-:W-:Y:S02]  /*126d0*/  MOV R64, 0x126f0 ;  /* 0x000126f000407802 */ /* 0x000fe40000000f00 */
[----:B01----:R-:W-:Y:S05]  /*126e0*/  CALL.REL.NOINC `($__internal_135_$__cuda_sm70_shflsync_down) ;  /* 0x00000d7000007944 */ /* 0x003fea0003c00000 */
[----:B------:R-:W-:Y:S01]  /*126f0*/  HFMA2.MMA R65, -RZ, RZ, 0, 5.9604644775390625e-08 ;  /* 0x00000001ff417435 */ /* 0x000fe200000001ff */
[----:B-1----:R-:W-:Y:S02]  /*12700*/  MOV R69, R66 ;  /* 0x0000004200457202 */ /* 0x002fe40000000f00 */
[----:B------:R-:W-:Y:S02]  /*12710*/  MOV R66, R68 ;  /* 0x0000004400427202 */ /* 0x000fe40000000f00 */
[----:B------:R-:W-:Y:S02]  /*12720*/  MOV R242, 0x1f ;  /* 0x0000001f00f27802 */ /* 0x000fe40000000f00 */
[----:B------:R-:W-:Y:S02]  /*12730*/  MOV R241, 0xffffffff ;  /* 0xffffffff00f17802 */ /* 0x000fe40000000f00 */
[----:B------:R-:W-:Y:S02]  /*12740*/  MOV R64, 0x12760 ;  /* 0x0001276000407802 */ /* 0x000fe40000000f00 */
[----:B------:R-:W-:Y:S05]  /*12750*/  CALL.REL.NOINC `($__internal_135_$__cuda_sm70_shflsync_down) ;  /* 0x00000d0000007944 */ /* 0x000fea0003c00000 */
[----:B------:R-:W-:Y:S01]  /*12760*/  HFMA2.MMA R65, -RZ, RZ, 0, 5.9604644775390625e-08 ;  /* 0x00000001ff417435 */ /* 0x000fe200000001ff */
[----:B-1----:R-:W-:-:S02]  /*12770*/  MOV R121, R66 ;  /* 0x0000004200797202 */ /* 0x002fc40000000f00 */
[----:B------:R-:W-:Y:S02]  /*12780*/  MOV R66, R70 ;  /* 0x0000004600427202 */ /* 0x000fe40000000f00 */
[----:B------:R-:W-:Y:S02]  /*12790*/  MOV R242, 0x1f ;  /* 0x0000001f00f27802 */ /* 0x000fe40000000f00 */
[----:B------:R-:W-:Y:S02]  /*127a0*/  MOV R241, 0xffffffff ;  /* 0xffffffff00f17802 */ /* 0x000fe40000000f00 */
[----:B------:R-:W-:Y:S02]  /*127b0*/  MOV R64, 0x127d0 ;  /* 0x000127d000407802 */ /* 0x000fe40000000f00 */
[----:B------:R-:W-:Y:S05]  /*127c0*/  CALL.REL.NOINC `($__internal_135_$__cuda_sm70_shflsync_down) ;  /* 0x00000c9000007944 */ /* 0x000fea0003c00000 */
[----:B-1----:R-:W-:Y:S05]  /*127d0*/  BRA `(.L_x_5791) ;  /* 0xffff85e000007947 */ /* 0x002fea000383ffff */
.L_x_5692:
[----:B------:R-:W-:Y:S01]  /*127e0*/  HFMA2.MMA R65, -RZ, RZ, 0, 1.1920928955078125e-07 ;  /* 0x00000002ff417435 */ /* 0x000fe200000001ff */
[----:B----4-:R-:W-:Y:S02]  /*127f0*/  MOV R66, R71 ;  /* 0x0000004700427202 */ /* 0x010fe40000000f00 */
[----:B------:R-:W-:Y:S02]  /*12800*/  MOV R242, 0x1f ;  /* 0x0000001f00f27802 */ /* 0x000fe40000000f00 */
[----:B------:R-:W-:-:S02]  /*12810*/  MOV R241, 0xffffffff ;  /* 0xffffffff00f17802 */ /* 0x000fc40000000f00 */
[----:B------:R-:W-:Y:S02]  /*12820*/  MOV R64, 0x12840 ;  /* 0x0001284000407802 */ /* 0x000fe40000000f00 */
[----:B0123--:R-:W-:Y:S05]  /*12830*/  CALL.REL.NOINC `($__internal_135_$__cuda_sm70_shflsync_down) ;  /* 0x00000c2000007944 */ /* 0x00ffea0003c00000 */
[----:B------:R-:W-:Y:S01]  /*12840*/  HFMA2.MMA R65, -RZ, RZ, 0, 1.1920928955078125e-07 ;  /* 0x00000002ff417435 */ /* 0x000fe200000001ff */
[----:B-1----:R-:W-:Y:S02]  /*12850*/  MOV R67, R66 ;  /* 0x0000004200437202 */ /* 0x002fe40000000f00 */
[----:B------:R-:W-:Y:S02]  /*12860*/  MOV R66, R240 ;  /* 0x000000f000427202 */ /* 0x000fe40000000f00 */
[----:B------:R-:W-:Y:S02]  /*12870*/  MOV R242, 0x1f ;  /* 0x0000001f00f27802 */ /* 0x000fe40000000f00 */
[----:B------:R-:W-:Y:S02]  /*12880*/  MOV R241, 0xffffffff ;  /* 0xffffffff00f17802 */ /* 0x000fe40000000f00 */
[----:B------:R-:W-:Y:S02]  /*12890*/  MOV R64, 0x128b0 ;  /* 0x000128b000407802 */ /* 0x000fe40000000f00 */
[----:B------:R-:W-:Y:S05]  /*128a0*/  CALL.REL.NOINC `($__internal_135_$__cuda_sm70_shflsync_down) ;  /* 0x00000bb000007944 */ /* 0x000fea0003c00000 */
[----:B------:R-:W-:Y:S01]  /*128b0*/  HFMA2.MMA R65, -RZ, RZ, 0, 1.1920928955078125e-07 ;  /* 0x00000002ff417435 */ /* 0x000fe200000001ff */
[----:B-1----:R-:W-:-:S02]  /*128c0*/  MOV R69, R66 ;  /* 0x0000004200457202 */ /* 0x002fc40000000f00 */
[----:B------:R-:W-:Y:S02]  /*128d0*/  MOV R66, R68 ;  /* 0x0000004400427202 */ /* 0x000fe40000000f00 */
[----:B------:R-:W-:Y:S02]  /*128e0*/  MOV R242, 0x1f ;  /* 0x0000001f00f27802 */ /* 0x000fe40000000f00 */
[----:B------:R-:W-:Y:S02]  /*128f0*/  MOV R241, 0xffffffff ;  /* 0xffffffff00f17802 */ /* 0x000fe40000000f00 */
[----:B------:R-:W-:Y:S02]  /*12900*/  MOV R64, 0x12920 ;  /* 0x0001292000407802 */ /* 0x000fe40000000f00 */
[----:B------:R-:W-:Y:S05]  /*12910*/  CALL.REL.NOINC `($__internal_135_$__cuda_sm70_shflsync_down) ;  /* 0x00000b4000007944 */ /* 0x000fea0003c00000 */
[----:B------:R-:W-:Y:S01]  /*12920*/  HFMA2.MMA R65, -RZ, RZ, 0, 1.1920928955078125e-07 ;  /* 0x00000002ff417435 */ /* 0x000fe200000001ff */
[----:B-1----:R-:W-:Y:S02]  /*12930*/  MOV R70, R66 ;  /* 0x0000004200467202 */ /* 0x002fe40000000f00 */
[----:B------:R-:W-:Y:S02]  /*12940*/  MOV R66, R120 ;  /* 0x0000007800427202 */ /* 0x000fe40000000f00 */
[----:B------:R-:W-:-:S02]  /*12950*/  MOV R242, 0x1f ;  /* 0x0000001f00f27802 */ /* 0x000fc40000000f00 */
[----:B------:R-:W-:Y:S02]  /*12960*/  MOV R241, 0xffffffff ;  /* 0xffffffff00f17802 */ /* 0x000fe40000000f00 */
[----:B------:R-:W-:Y:S02]  /*12970*/  MOV R64, 0x12990 ;  /* 0x0001299000407802 */ /* 0x000fe40000000f00 */
[----:B------:R-:W-:Y:S05]  /*12980*/  CALL.REL.NOINC `($__internal_135_$__cuda_sm70_shflsync_down) ;  /* 0x00000ad000007944 */ /* 0x000fea0003c00000 */
[----:B-1----:R-:W-:Y:S05]  /*12990*/  BRA `(.L_x_5792) ;  /* 0xffff856000007947 */ /* 0x002fea000383ffff */
.L_x_5695:
[----:B------:R-:W-:Y:S01]  /*129a0*/  HFMA2.MMA R65, -RZ, RZ, 0, 2.384185791015625e-07 ;  /* 0x00000004ff417435 */ /* 0x000fe200000001ff */
[----:B----4-:R-:W-:Y:S02]  /*129b0*/  MOV R66, R71 ;  /* 0x0000004700427202 */ /* 0x010fe40000000f00 */
[----:B------:R-:W-:Y:S02]  /*129c0*/  MOV R242, 0x1f ;  /* 0x0000001f00f27802 */ /* 0x000fe40000000f00 */
[----:B------:R-:W-:Y:S02]  /*129d0*/  MOV R241, 0xffffffff ;  /* 0xffffffff00f17802 */ /* 0x000fe40000000f00 */
[----:B------:R-:W-:Y:S02]  /*129e0*/  MOV R64, 0x12a00 ;  /* 0x00012a0000407802 */ /* 0x000fe40000000f00 */
[----:B0123--:R-:W-:Y:S05]  /*129f0*/  CALL.REL.NOINC `($__internal_135_$__cuda_sm70_shflsync_down) ;  /* 0x00000a6000007944 */ /* 0x00ffea0003c00000 */
[----:B-1----:R-:W-:Y:S01]  /*12a00*/  MOV R67, R66 ;  /* 0x0000004200437202 */ /* 0x002fe20000000f00 */
[----:B------:R-:W-:Y:S05]  /*12a10*/  BRA `(.L_x_5793) ;  /* 0xffff85f000007947 */ /* 0x000fea000383ffff */
.L_x_5696:
[----:B------:R-:W-:Y:S01]  /*12a20*/  HFMA2.MMA R65, -RZ, RZ, 0, 2.384185791015625e-07 ;  /* 0x00000004ff417435 */ /* 0x000fe200000001ff */
[----:B----4-:R-:W-:-:S02]  /*12a30*/  MOV R66, R240 ;  /* 0x000000f000427202 */ /* 0x010fc40000000f00 */
[----:B------:R-:W-:Y:S02]  /*12a40*/  MOV R242, 0x1f ;  /* 0x0000001f00f27802 */ /* 0x000fe40000000f00 */
[----:B------:R-:W-:Y:S02]  /*12a50*/  MOV R241, 0xffffffff ;  /* 0xffffffff00f17802 */ /* 0x000fe40000000f00 */
[----:B------:R-:W-:Y:S02]  /*12a60*/  MOV R64, 0x12a80 ;  /* 0x00012a8000407802 */ /* 0x000fe40000000f00 */
[----:B0123--:R-:W-:Y:S05]  /*12a70*/  CALL.REL.NOINC `($__internal_135_$__cuda_sm70_shflsync_down) ;  /* 0x000009e000007944 */ /* 0x00ffea0003c00000 */
[----:B------:R-:W-:Y:S01]  /*12a80*/  HFMA2.MMA R65, -RZ, RZ, 0, 2.384185791015625e-07 ;  /* 0x00000004ff417435 */ /* 0x000fe200000001ff */
[----:B-1----:R-:W-:Y:S02]  /*12a90*/  MOV R69, R66 ;  /* 0x0000004200457202 */ /* 0x002fe40000000f00 */
[----:B------:R-:W-:Y:S02]  /*12aa0*/  MOV R66, R68 ;  /* 0x0000004400427202 */ /* 0x000fe40000000f00 */
[----:B------:R-:W-:Y:S02]  /*12ab0*/  MOV R242, 0x1f ;  /* 0x0000001f00f27802 */ /* 0x000fe40000000f00 */
[----:B------:R-:W-:-:S02]  /*12ac0*/  MOV R241, 0xffffffff ;  /* 0xffffffff00f17802 */ /* 0x000fc40000000f00 */
[----:B------:R-:W-:Y:S02]  /*12ad0*/  MOV R64, 0x12af0 ;  /* 0x00012af000407802 */ /* 0x000fe40000000f00 */
[----:B------:R-:W-:Y:S05]  /*12ae0*/  CALL.REL.NOINC `($__internal_135_$__cuda_sm70_shflsync_down) ;  /* 0x0000097000007944 */ /* 0x000fea0003c00000 */
[----:B------:R-:W-:Y:S01]  /*12af0*/  HFMA2.MMA R65, -RZ, RZ, 0, 2.384185791015625e-07 ;  /* 0x00000004ff417435 */ /* 0x000fe200000001ff */
[----:B-1----:R-:W-:Y:S02]  /*12b00*/  MOV R70, R66 ;  /* 0x0000004200467202 */ /* 0x002fe40000000f00 */
[----:B------:R-:W-:Y:S02]  /*12b10*/  MOV R66, R120 ;  /* 0x0000007800427202 */ /* 0x000fe40000000f00 */
[----:B------:R-:W-:Y:S02]  /*12b20*/  MOV R242, 0x1f ;  /* 0x0000001f00f27802 */ /* 0x000fe40000000f00 */
[----:B------:R-:W-:Y:S02]  /*12b30*/  MOV R241, 0xffffffff ;  /* 0xffffffff00f17802 */ /* 0x000fe40000000f00 */
[----:B------:R-:W-:Y:S02]  /*12b40*/  MOV R64, 0x12b60 ;  /* 0x00012b6000407802 */ /* 0x000fe40000000f00 */
[----:B------:R-:W-:Y:S05]  /*12b50*/  CALL.REL.NOINC `($__internal_135_$__cuda_sm70_shflsync_down) ;  /* 0x0000090000007944 */ /* 0x000fea0003c00000 */
[----:B-1----:R-:W-:Y:S05]  /*12b60*/  BRA `(.L_x_5794) ;  /* 0xffff84e000007947 */ /* 0x002fea000383ffff */
.L_x_5699:
[----:B------:R-:W-:Y:S01]  /*12b70*/  HFMA2.MMA R65, -RZ, RZ, 0, 4.76837158203125e-07 ;  /* 0x00000008ff417435 */ /* 0x000fe200000001ff */
[----:B----4-:R-:W-:-:S02]  /*12b80*/  MOV R66, R71 ;  /* 0x0000004700427202 */ /* 0x010fc40000000f00 */
[----:B------:R-:W-:Y:S02]  /*12b90*/  MOV R242, 0x1f ;  /* 0x0000001f00f27802 */ /* 0x000fe40000000f00 */
[----:B------:R-:W-:Y:S02]  /*12ba0*/  MOV R241, 0xffffffff ;  /* 0xffffffff00f17802 */ /* 0x000fe40000000f00 */
[----:B------:R-:W-:Y:S02]  /*12bb0*/  MOV R64, 0x12bd0 ;  /* 0x00012bd000407802 */ /* 0x000fe40000000f00 */
[----:B0123--:R-:W-:Y:S05]  /*12bc0*/  CALL.REL.NOINC `($__internal_135_$__cuda_sm70_shflsync_down) ;  /* 0x0000089000007944 */ /* 0x00ffea0003c00000 */
[----:B------:R-:W-:Y:S01]  /*12bd0*/  HFMA2.MMA R65, -RZ, RZ, 0, 4.76837158203125e-07 ;  /* 0x00000008ff417435 */ /* 0x000fe200000001ff */
[----:B-1----:R-:W-:Y:S02]  /*12be0*/  MOV R67, R66 ;  /* 0x0000004200437202 */ /* 0x002fe40000000f00 */
[----:B------:R-:W-:Y:S02]  /*12bf0*/  MOV R66, R240 ;  /* 0x000000f000427202 */ /* 0x000fe40000000f00 */
[----:B------:R-:W-:Y:S02]  /*12c00*/  MOV R242, 0x1f ;  /* 0x0000001f00f27802 */ /* 0x000fe40000000f00 */
[----:B------:R-:W-:-:S02]  /*12c10*/  MOV R241, 0xffffffff ;  /* 0xffffffff00f17802 */ /* 0x000fc40000000f00 */
[----:B------:R-:W-:Y:S02]  /*12c20*/  MOV R64, 0x12c40 ;  /* 0x00012c4000407802 */ /* 0x000fe40000000f00 */
[----:B------:R-:W-:Y:S05]  /*12c30*/  CALL.REL.NOINC `($__internal_135_$__cuda_sm70_shflsync_down) ;  /* 0x0000082000007944 */ /* 0x000fea0003c00000 */
[----:B------:R-:W-:Y:S01]  /*12c40*/  HFMA2.MMA R65, -RZ, RZ, 0, 4.76837158203125e-07 ;  /* 0x00000008ff417435 */ /* 0x000fe200000001ff */
[----:B-1----:R-:W-:Y:S02]  /*12c50*/  MOV R69, R66 ;  /* 0x0000004200457202 */ /* 0x002fe40000000f00 */
[----:B------:R-:W-:Y:S02]  /*12c60*/  MOV R66, R68 ;  /* 0x0000004400427202 */ /* 0x000fe40000000f00 */
[----:B------:R-:W-:Y:S02]  /*12c70*/  MOV R242, 0x1f ;  /* 0x0000001f00f27802 */ /* 0x000fe40000000f00 */
[----:B------:R-:W-:Y:S02]  /*12c80*/  MOV R241, 0xffffffff ;  /* 0xffffffff00f17802 */ /* 0x000fe40000000f00 */
[----:B------:R-:W-:Y:S02]  /*12c90*/  MOV R64, 0x12cb0 ;  /* 0x00012cb000407802 */ /* 0x000fe40000000f00 */
[----:B------:R-:W-:Y:S05]  /*12ca0*/  CALL.REL.NOINC `($__internal_135_$__cuda_sm70_shflsync_down) ;  /* 0x000007b000007944 */ /* 0x000fea0003c00000 */
[----:B------:R-:W-:Y:S01]  /*12cb0*/  HFMA2.MMA R65, -RZ, RZ, 0, 4.76837158203125e-07 ;  /* 0x00000008ff417435 */ /* 0x000fe200000001ff */
[----:B-1----:R-:W-:-:S02]  /*12cc0*/  MOV R70, R66 ;  /* 0x0000004200467202 */ /* 0x002fc40000000f00 */
[----:B------:R-:W-:Y:S02]  /*12cd0*/  MOV R66, R120 ;  /* 0x0000007800427202 */ /* 0x000fe40000000f00 */
[----:B------:R-:W-:Y:S02]  /*12ce0*/  MOV R242, 0x1f ;  /* 0x0000001f00f27802 */ /* 0x000fe40000000f00 */
[----:B------:R-:W-:Y:S02]  /*12cf0*/  MOV R241, 0xffffffff ;  /* 0xffffffff00f17802 */ /* 0x000fe40000000f00 */
[----:B------:R-:W-:Y:S02]  /*12d00*/  MOV R64, 0x12d20 ;  /* 0x00012d2000407802 */ /* 0x000fe40000000f00 */
[----:B------:R-:W-:Y:S05]  /*12d10*/  CALL.REL.NOINC `($__internal_135_$__cuda_sm70_shflsync_down) ;  /* 0x0000074000007944 */ /* 0x000fea0003c00000 */
[----:B-1----:R-:W-:Y:S05]  /*12d20*/  BRA `(.L_x_5795) ;  /* 0xffff846000007947 */ /* 0x002fea000383ffff */
.L_x_5702:
[----:B------:R-:W-:Y:S01]  /*12d30*/  HFMA2.MMA R65, -RZ, RZ, 0, 9.5367431640625e-07 ;  /* 0x00000010ff417435 */ /* 0x000fe200000001ff */
[----:B----4-:R-:W-:Y:S02]  /*12d40*/  MOV R66, R71 ;  /* 0x0000004700427202 */ /* 0x010fe40000000f00 */
[----:B------:R-:W-:Y:S02]  /*12d50*/  MOV R242, 0x1f ;  /* 0x0000001f00f27802 */ /* 0x000fe40000000f00 */
[----:B------:R-:W-:-:S02]  /*12d60*/  MOV R241, 0xffffffff ;  /* 0xffffffff00f17802 */ /* 0x000fc40000000f00 */
[----:B------:R-:W-:Y:S02]  /*12d70*/  MOV R64, 0x12d90 ;  /* 0x00012d9000407802 */ /* 0x000fe40000000f00 */
[----:B0123--:R-:W-:Y:S05]  /*12d80*/  CALL.REL.NOINC `($__internal_135_$__cuda_sm70_shflsync_down) ;  /* 0x000006d000007944 */ /* 0x00ffea0003c00000 */
[----:B-1----:R-:W-:Y:S01]  /*12d90*/  MOV R67, R66 ;  /* 0x0000004200437202 */ /* 0x002fe20000000f00 */
[----:B------:R-:W-:Y:S05]  /*12da0*/  BRA `(.L_x_5796) ;  /* 0xffff84f000007947 */ /* 0x000fea000383ffff */
.L_x_5703:
[----:B------:R-:W-:Y:S01]  /*12db0*/  HFMA2.MMA R65, -RZ, RZ, 0, 9.5367431640625e-07 ;  /* 0x00000010ff417435 */ /* 0x000fe200000001ff */
[----:B----4-:R-:W-:Y:S02]  /*12dc0*/  MOV R66, R240 ;  /* 0x000000f000427202 */ /* 0x010fe40000000f00 */
[----:B------:R-:W-:Y:S02]  /*12dd0*/  MOV R242, 0x1f ;  /* 0x0000001f00f27802 */ /* 0x000fe40000000f00 */
[----:B------:R-:W-:Y:S02]  /*12de0*/  MOV R241, 0xffffffff ;  /* 0xffffffff00f17802 */ /* 0x000fe40000000f00 */
[----:B------:R-:W-:Y:S02]  /*12df0*/  MOV R64, 0x12e10 ;  /* 0x00012e1000407802 */ /* 0x000fe40000000f00 */
[----:B0123--:R-:W-:Y:S05]  /*12e00*/  CALL.REL.NOINC `($__internal_135_$__cuda_sm70_shflsync_down) ;  /* 0x0000065000007944 */ /* 0x00ffea0003c00000 */
[----:B------:R-:W-:Y:S01]  /*12e10*/  HFMA2.MMA R65, -RZ, RZ, 0, 9.5367431640625e-07 ;  /* 0x00000010ff417435 */ /* 0x000fe200000001ff */
[----:B-1----:R-:W-:Y:S02]  /*12e20*/  MOV R69, R66 ;  /* 0x0000004200457202 */ /* 0x002fe40000000f00 */
[----:B------:R-:W-:-:S02]  /*12e30*/  MOV R66, R68 ;  /* 0x0000004400427202 */ /* 0x000fc40000000f00 */
[----:B------:R-:W-:Y:S02]  /*12e40*/  MOV R242, 0x1f ;  /* 0x0000001f00f27802 */ /* 0x000fe40000000f00 */
[----:B------:R-:W-:Y:S02]  /*12e50*/  MOV R241, 0xffffffff ;  /* 0xffffffff00f17802 */ /* 0x000fe40000000f00 */
[----:B------:R-:W-:Y:S02]  /*12e60*/  MOV R64, 0x12e80 ;  /* 0x00012e8000407802 */ /* 0x000fe40000000f00 */
[----:B------:R-:W-:Y:S05]  /*12e70*/  CALL.REL.NOINC `($__internal_135_$__cuda_sm70_shflsync_down) ;  /* 0x000005e000007944 */ /* 0x000fea0003c00000 */
[----:B------:R-:W-:Y:S01]  /*12e80*/  HFMA2.MMA R65, -RZ, RZ, 0, 9.5367431640625e-07 ;  /* 0x00000010ff417435 */ /* 0x000fe200000001ff */
[----:B-1----:R-:W-:Y:S02]  /*12e90*/  MOV R70, R66 ;  /* 0x0000004200467202 */ /* 0x002fe40000000f00 */
[----:B------:R-:W-:Y:S02]  /*12ea0*/  MOV R66, R120 ;  /* 0x0000007800427202 */ /* 0x000fe40000000f00 */
[----:B------:R-:W-:Y:S02]  /*12eb0*/  MOV R242, 0x1f ;  /* 0x0000001f00f27802 */ /* 0x000fe40000000f00 */
[----:B------:R-:W-:-:S02]  /*12ec0*/  MOV R241, 0xffffffff ;  /* 0xffffffff00f17802 */ /* 0x000fc40000000f00 */
[----:B------:R-:W-:Y:S02]  /*12ed0*/  MOV R64, 0x12ef0 ;  /* 0x00012ef000407802 */ /* 0x000fe40000000f00 */
[----:B------:R-:W-:Y:S05]  /*12ee0*/  CALL.REL.NOINC `($__internal_135_$__cuda_sm70_shflsync_down) ;  /* 0x0000057000007944 */ /* 0x000fea0003c00000 */
[----:B-1----:R-:W-:Y:S05]  /*12ef0*/  BRA `(.L_x_5797) ;  /* 0xffff83e000007947 */ /* 0x002fea000383ffff */
.L_x_5706:
[----:B----4-:R-:W-:Y:S01]  /*12f00*/  HFMA2.MMA R66, -RZ, RZ, 0, 0 ;  /* 0x00000000ff427435 */ /* 0x010fe200000001ff */
[----:B------:R-:W-:Y:S02]  /*12f10*/  MOV R64, R71 ;  /* 0x0000004700407202 */ /* 0x000fe40000000f00 */
[----:B------:R-:W-:Y:S02]  /*12f20*/  MOV R247, 0xffffffff ;  /* 0xffffffff00f77802 */ /* 0x000fe40000000f00 */
[----:B------:R-:W-:Y:S02]  /*12f30*/  MOV R65, 0x12f50 ;  /* 0x00012f5000417802 */ /* 0x000fe40000000f00 */
[----:B0123--:R-:W-:Y:S05]  /*12f40*/  CALL.REL.NOINC `($__internal_136_$__cuda_sm70_shflsync_idx_p) ;  /* 0x0000055000007944 */ /* 0x00ffea0003c00000 */
[----:B-1----:R-:W-:Y:S01]  /*12f50*/  MOV R69, R66 ;  /* 0x0000004200457202 */ /* 0x002fe20000000f00 */
[----:B------:R-:W-:Y:S01]  /*12f60*/  HFMA2.MMA R66, -RZ, RZ, 0, 0 ;  /* 0x00000000ff427435 */ /* 0x000fe200000001ff */
[----:B------:R-:W-:Y:S02]  /*12f70*/  MOV R64, R240 ;  /* 0x000000f000407202 */ /* 0x000fe40000000f00 */
[----:B------:R-:W-:Y:S02]  /*12f80*/  MOV R247, 0xffffffff ;  /* 0xffffffff00f77802 */ /* 0x000fe40000000f00 */
[----:B------:R-:W-:-:S02]  /*12f90*/  MOV R65, 0x12fb0 ;  /* 0x00012fb000417802 */ /* 0x000fc40000000f00 */
        /* <DEDUP_REMOVED lines=21> */
[----:B0-----:R-:W-:Y:S05]  /*130f0*/  CALL.REL.NOINC `($__internal_135_$__cuda_sm70_shflsync_down) ;  /* 0x0000036000007944 */ /* 0x001fea0003c00000 */
[----:B------:R-:W-:Y:S01]  /*13100*/  HFMA2.MMA R65, -RZ, RZ, 0, 5.9604644775390625e-08 ;  /* 0x00000001ff417435 */ /* 0x000fe200000001ff */
[----:B-1----:R-:W-:Y:S02]  /*13110*/  MOV R71, R66 ;  /* 0x0000004200477202 */ /* 0x002fe40000000f00 */
[----:B------:R-:W-:-:S02]  /*13120*/  MOV R66, R240 ;  /* 0x000000f000427202 */ /* 0x000fc40000000f00 */
[----:B------:R-:W-:Y:S02]  /*13130*/  MOV R242, 0x1f ;  /* 0x0000001f00f27802 */ /* 0x000fe40000000f00 */
[----:B------:R-:W-:Y:S02]  /*13140*/  MOV R241, 0xffffffff ;  /* 0xffffffff00f17802 */ /* 0x000fe40000000f00 */
[----:B------:R-:W-:Y:S02]  /*13150*/  MOV R64, 0x13170 ;  /* 0x0001317000407802 */ /* 0x000fe40000000f00 */
[----:B------:R-:W-:Y:S05]  /*13160*/  CALL.REL.NOINC `($__internal_135_$__cuda_sm70_shflsync_down) ;  /* 0x000002f000007944 */ /* 0x000fea0003c00000 */
[----:B------:R-:W-:Y:S01]  /*13170*/  HFMA2.MMA R65, -RZ, RZ, 0, 5.9604644775390625e-08 ;  /* 0x00000001ff417435 */ /* 0x000fe200000001ff */
[----:B-1----:R-:W-:Y:S02]  /*13180*/  MOV R240, R66 ;  /* 0x0000004200f07202 */ /* 0x002fe40000000f00 */
[----:B------:R-:W-:Y:S02]  /*13190*/  MOV R66, R68 ;  /* 0x0000004400427202 */ /* 0x000fe40000000f00 */
[----:B------:R-:W-:Y:S02]  /*131a0*/  MOV R242, 0x1f ;  /* 0x0000001f00f27802 */ /* 0x000fe40000000f00 */
[----:B------:R-:W-:-:S02]  /*131b0*/  MOV R241, 0xffffffff ;  /* 0xffffffff00f17802 */ /* 0x000fc40000000f00 */
[----:B------:R-:W-:Y:S02]  /*131c0*/  MOV R64, 0x131e0 ;  /* 0x000131e000407802 */ /* 0x000fe40000000f00 */
[----:B------:R-:W-:Y:S05]  /*131d0*/  CALL.REL.NOINC `($__internal_135_$__cuda_sm70_shflsync_down) ;  /* 0x0000028000007944 */ /* 0x000fea0003c00000 */
[----:B------:R-:W-:Y:S01]  /*131e0*/  HFMA2.MMA R65, -RZ, RZ, 0, 5.9604644775390625e-08 ;  /* 0x00000001ff417435 */ /* 0x000fe200000001ff */
[----:B-1----:R-:W-:Y:S02]  /*131f0*/  MOV R68, R66 ;  /* 0x0000004200447202 */ /* 0x002fe40000000f00 */
[----:B------:R-:W-:Y:S02]  /*13200*/  MOV R66, R120 ;  /* 0x0000007800427202 */ /* 0x000fe40000000f00 */
[----:B------:R-:W-:Y:S02]  /*13210*/  MOV R242, 0x1f ;  /* 0x0000001f00f27802 */ /* 0x000fe40000000f00 */
[----:B------:R-:W-:Y:S02]  /*13220*/  MOV R241, 0xffffffff ;  /* 0xffffffff00f17802 */ /* 0x000fe40000000f00 */
[----:B------:R-:W-:Y:S02]  /*13230*/  MOV R64, 0x13250 ;  /* 0x0001325000407802 */ /* 0x000fe40000000f00 */
[----:B------:R-:W-:Y:S05]  /*13240*/  CALL.REL.NOINC `($__internal_135_$__cuda_sm70_shflsync_down) ;  /* 0x0000021000007944 */ /* 0x000fea0003c00000 */
        /* <DEDUP_REMOVED lines=21> */
[----:B------:R-:W-:Y:S02]  /*133a0*/  MOV R64, R62 ;  /* 0x0000003e00407202 */ /* 0x000fe40000000f00 */
[----:B------:R-:W-:-:S02]  /*133b0*/  MOV R247, 0xffffffff ;  /* 0xffffffff00f77802 */ /* 0x000fc40000000f00 */
        /* <DEDUP_REMOVED lines=10> */
        .weak           $__internal_135_$__cuda_sm70_shflsync_down
        .type           $__internal_135_$__cuda_sm70_shflsync_down,@function
        .size           $__internal_135_$__cuda_sm70_shflsync_down,($__internal_136_$__cuda_sm70_shflsync_idx_p - $__internal_135_$__cuda_sm70_shflsync_down)
$__internal_135_$__cuda_sm70_shflsync_down:
[----:B------:R-:W-:Y:S04]  /*13460*/  WARPSYNC R241 ;  /* 0x000000f100007348 */ /* 0x000fe80003800000 */
[----:B------:R0:W1:Y:S02]  /*13470*/  SHFL.DOWN PT, R66, R66, R65, R242 ;  /* 0x0800004142427389 */ /* 0x00006400000e00f2 */
[----:B0-----:R-:W-:-:S06]  /*13480*/  HFMA2.MMA R65, -RZ, RZ, 0, 0 ;  /* 0x00000000ff417435 */ /* 0x001fcc00000001ff */
[----:B------:R-:W-:Y:S05]  /*13490*/  RET.REL.NODEC R64 `(_Z25selective_scan_bwd_kernelI32Selective_Scan_bwd_kernel_traitsILi64ELi16ELb0ELb1ELb1ELb0ELb1EN3c104HalfENS1_7complexIfEEEEv12SSMParamsBwd) ;  /* 0xfffecb6040007950 */ /* 0x000fea0003c3ffff */
        .weak           $__internal_136_$__cuda_sm70_shflsync_idx_p
        .type           $__internal_136_$__cuda_sm70_shflsync_idx_p,@function
        .size           $__internal_136_$__cuda_sm70_shflsync_idx_p,($__internal_137_$__cuda_sm70_shflsync_up - $__internal_136_$__cuda_sm70_shflsync_idx_p)
$__internal_136_$__cuda_sm70_shflsync_idx_p:
[----:B------:R-:W-:Y:S01]  /*134a0*/  MOV R127, 0x1f ;  /* 0x0000001f007f7802 */ /* 0x000fe20000000f00 */
[----:B------:R-:W-:Y:S04]  /*134b0*/  WARPSYNC R247 ;  /* 0x000000f700007348 */ /* 0x000fe80003800000 */
[----:B------:R0:W1:Y:S04]  /*134c0*/  SHFL.IDX PT, R66, R64, R66, R127 ;  /* 0x0000004240427389 */ /* 0x00006800000e007f */
[----:B0-----:R-:W0:Y:S01]  /*134d0*/  S2R R127, SR_LANEID ;  /* 0x00000000007f7919 */ /* 0x001e220000000000 */
[----:B------:R-:W-:Y:S01]  /*134e0*/  MOV R64, R65 ;  /* 0x0000004100407202 */ /* 0x000fe20000000f00 */
[----:B------:R-:W-:-:S06]  /*134f0*/  HFMA2.MMA R65, -RZ, RZ, 0, 0 ;  /* 0x00000000ff417435 */ /* 0x000fcc00000001ff */
[----:B------:R-:W-:Y:S05]  /*13500*/  RET.REL.NODEC R64 `(_Z25selective_scan_bwd_kernelI32Selective_Scan_bwd_kernel_traitsILi64ELi16ELb0ELb1ELb1ELb0ELb1EN3c104HalfENS1_7complexIfEEEEv12SSMParamsBwd) ;  /* 0xfffecaf040007950 */ /* 0x000fea0003c3ffff */
        .weak           $__internal_137_$__cuda_sm70_shflsync_up
        .type           $__internal_137_$__cuda_sm70_shflsync_up,@function
        .size           $__internal_137_$__cuda_sm70_shflsync_up,(.L_x_14569 - $__internal_137_$__cuda_sm70_shflsync_up)
$__internal_137_$__cuda_sm70_shflsync_up:
[----:B------:R-:W-:Y:S04]  /*13510*/  WARPSYNC R244 ;  /* 0x000000f400007348 */ /* 0x000fe80003800000 */
[----:B------:R0:W1:Y:S02]  /*13520*/  SHFL.UP PT, R66, R65, R66, R245 ;  /* 0x0400004241427389 */ /* 0x00006400000e00f5 */
[----:B0-----:R-:W-:-:S04]  /*13530*/  MOV R65, 0x0 ;  /* 0x0000000000417802 */ /* 0x001fc80000000f00 */
[----:B------:R-:W-:Y:S05]  /*13540*/  RET.REL.NODEC R64 `(_Z25selective_scan_bwd_kernelI32Selective_Scan_bwd_kernel_traitsILi64ELi16ELb0ELb1ELb1ELb0ELb1EN3c104HalfENS1_7complexIfEEEEv12SSMParamsBwd) ;  /* 0xfffecab040007950 */ /* 0x000fea0003c3ffff */
.L_x_5799:
        /* <DEDUP_REMOVED lines=11> */
.L_x_14569:


//--------------------- .text._Z25selective_scan_bwd_kernelI32Selective_Scan_bwd_kernel_traitsILi64ELi16ELb0ELb1ELb1ELb1ELb0EN3c104HalfENS1_7complexIfEEEEv12SSMParamsBwd --------------------------
	.section	.text._Z25selective_scan_bwd_kernelI32Selective_Scan_bwd_kernel_traitsILi64ELi16ELb0ELb1ELb1ELb1ELb0EN3c104HalfENS1_7complexIfEEEEv12SSMParamsBwd,"ax",@progbits
	.sectioninfo	@"SHI_REGISTERS=255"
	.align	128
        .global         _Z25selective_scan_bwd_kernelI32Selective_Scan_bwd_kernel_traitsILi64ELi16ELb0ELb1ELb1ELb1ELb0EN3c104HalfENS1_7complexIfEEEEv12SSMParamsBwd
        .type           _Z25selective_scan_bwd_kernelI32Selective_Scan_bwd_kernel_traitsILi64ELi16ELb0ELb1ELb1ELb1ELb0EN3c104HalfENS1_7complexIfEEEEv12SSMParamsBwd,@function
        .size           _Z25selective_scan_bwd_kernelI32Selective_Scan_bwd_kernel_traitsILi64ELi16ELb0ELb1ELb1ELb1ELb0EN3c104HalfENS1_7complexIfEEEEv12SSMParamsBwd,(.L_x_14572 - _Z25selective_scan_bwd_kernelI32Selective_Scan_bwd_kernel_traitsILi64ELi16ELb0ELb1ELb1ELb1ELb0EN3c104HalfENS1_7complexIfEEEEv12SSMParamsBwd)
        .other          _Z25selective_scan_bwd_kernelI32Selective_Scan_bwd_kernel_traitsILi64ELi16ELb0ELb1ELb1ELb1ELb0EN3c104HalfENS1_7complexIfEEEEv12SSMParamsBwd,@"STO_CUDA_ENTRY STV_DEFAULT"
_Z25selective_scan_bwd_kernelI32Selective_Scan_bwd_kernel_traitsILi64ELi16ELb0ELb1ELb1ELb1ELb0EN3c104HalfENS1_7complexIfEEEEv12SSMParamsBwd:
.text._Z25selective_scan_bwd_kernelI32Selective_Scan_bwd_kernel_traitsILi64ELi16ELb0ELb1ELb1ELb1ELb0EN3c104HalfENS1_7complexIfEEEEv12SSMParamsBwd:
        /* <DEDUP_REMOVED lines=174> */
.L_x_5939:
        /* <DEDUP_REMOVED lines=273> */
[----:B------:R-:W-:-:S03]  /*1bf0*/  ISETP.GE.AND P1, PT, R34, UR11, PT ;  /* 0x0000000b22007c0c */ /* 0x000fc6000bf26270 */
[----:B------:R0:W5:Y:S06]  /*1c00*/  @!P6 LDG.E.U16 R35, [R6.64+0x3c0] ;  /* 0x0003c0280623e981 */ /* 0x00016c000c1e1500 */
        /* <DEDUP_REMOVED lines=15> */
[----:B------:R0:W5:Y:S04]  /*1d00*/  @!P1 LDG.E.U16 R28, [R6.64+0x280] ;  /* 0x00028028061c9981 */ /* 0x000168000c1e1500 */
[----:B------:R0:W5:Y:S04]  /*1d10*/  @!P3 LDG.E.U16 R30, [R6.64+0x300] ;  /* 0x00030028061eb981 */ /* 0x000168000c1e1500 */
[----:B------:R0:W5:Y:S04]  /*1d20*/  @!P0 LDG.E.U16 R29, [R6.64+0x240] ;  /* 0x00024028061d8981 */ /* 0x000168000c1e1500 */
[----:B------:R0:W5:Y:S04]  /*1d30*/  @!P5 LDG.E.U16 R32, [R6.64+0x380] ;  /* 0x000380280620d981 */ /* 0x000168000c1e1500 */
[----:B------:R-:W-:Y:S04]  /*1d40*/  STL [R1+0x8], R54 ;  /* 0x0000083601007387 */ /* 0x000fe80000100800 */
[----:B------:R-:W-:Y:S04]  /*1d50*/  STL [R1+0x4], R53 ;  /* 0x0000043501007387 */ /* 0x000fe80000100800 */
[----:B------:R-:W-:Y:S01]  /*1d60*/  STL [R1], R52 ;  /* 0x0000003401007387 */ /* 0x000fe20000100800 */
[----:B0-----:R-:W-:-:S02]  /*1d70*/  HADD2.F32 R7, -RZ, R126.H0_H0 ;  /* 0x2000007eff077230 */ /* 0x001fc40000004100 */
[----:B------:R-:W-:-:S05]  /*1d80*/  HADD2.F32 R8, -RZ, R8.H0_H0 ;  /* 0x20000008ff087230 */ /* 0x000fca0000004100 */
        /* <DEDUP_REMOVED lines=116> */
.L_x_5802:
[----:B--23--:R-:W-:Y:S05]  /*24d0*/  BSYNC B0 ;  /* 0x0000000000007941 */ /* 0x00cfea0003800000 */
.L_x_5801:
        /* <DEDUP_REMOVED lines=39> */
.L_x_5804:
[----:B------:R-:W-:Y:S05]  /*2750*/  BSYNC B0 ;  /* 0x0000000000007941 */ /* 0x000fea0003800000 */
.L_x_5803:
        /* <DEDUP_REMOVED lines=39> */
.L_x_5806:
[----:B------:R-:W-:Y:S05]  /*29d0*/  BSYNC B0 ;  /* 0x0000000000007941 */ /* 0x000fea0003800000 */
.L_x_5805:
        /* <DEDUP_REMOVED lines=39> */
.L_x_5808:
[----:B------:R-:W-:Y:S05]  /*2c50*/  BSYNC B0 ;  /* 0x0000000000007941 */ /* 0x000fea0003800000 */
.L_x_5807:
        /* <DEDUP_REMOVED lines=39> */
.L_x_5810:
[----:B------:R-:W-:Y:S05]  /*2ed0*/  BSYNC B0 ;  /* 0x0000000000007941 */ /* 0x000fea0003800000 */
.L_x_5809:
        /* <DEDUP_REMOVED lines=39> */
.L_x_5812:
[----:B------:R-:W-:Y:S05]  /*3150*/  BSYNC B0 ;  /* 0x0000000000007941 */ /* 0x000fea0003800000 */
.L_x_5811:
        /* <DEDUP_REMOVED lines=38> */
.L_x_5814:
[----:B------:R-:W-:Y:S05]  /*33c0*/  BSYNC B0 ;  /* 0x0000000000007941 */ /* 0x000fea0003800000 */
.L_x_5813:
        /* <DEDUP_REMOVED lines=40> */
.L_x_5816:
[----:B------:R-:W-:Y:S05]  /*3650*/  BSYNC B0 ;  /* 0x0000000000007941 */ /* 0x000fea0003800000 */
.L_x_5815:
        /* <DEDUP_REMOVED lines=38> */
.L_x_5818:
[----:B------:R-:W-:Y:S05]  /*38c0*/  BSYNC B0 ;  /* 0x0000000000007941 */ /* 0x000fea0003800000 */
.L_x_5817:
        /* <DEDUP_REMOVED lines=39> */
.L_x_5820:
[----:B------:R-:W-:Y:S05]  /*3b40*/  BSYNC B0 ;  /* 0x0000000000007941 */ /* 0x000fea0003800000 */
.L_x_5819:
        /* <DEDUP_REMOVED lines=37> */
.L_x_5822:
[----:B------:R-:W-:Y:S05]  /*3da0*/  BSYNC B0 ;  /* 0x0000000000007941 */ /* 0x000fea0003800000 */
.L_x_5821:
        /* <DEDUP_REMOVED lines=33> */
.L_x_5824:
[----:B------:R-:W-:Y:S05]  /*3fc0*/  BSYNC B0 ;  /* 0x0000000000007941 */ /* 0x000fea0003800000 */
.L_x_5823:
        /* <DEDUP_REMOVED lines=33> */
.L_x_5826:
[----:B------:R-:W-:Y:S05]  /*41e0*/  BSYNC B0 ;  /* 0x0000000000007941 */ /* 0x000fea0003800000 */
.L_x_5825:
        /* <DEDUP_REMOVED lines=33> */
.L_x_5828:
[----:B------:R-:W-:Y:S05]  /*4400*/  BSYNC B0 ;  /* 0x0000000000007941 */ /* 0x000fea0003800000 */
.L_x_5827:
        /* <DEDUP_REMOVED lines=33> */
.L_x_5830:
[----:B------:R-:W-:Y:S05]  /*4620*/  BSYNC B0 ;  /* 0x0000000000007941 */ /* 0x000fea0003800000 */
.L_x_5829:
        /* <DEDUP_REMOVED lines=33> */
.L_x_5832:
[----:B------:R-:W-:Y:S05]  /*4840*/  BSYNC B0 ;  /* 0x0000000000007941 */ /* 0x000fea0003800000 */
.L_x_5831:
        /* <DEDUP_REMOVED lines=52> */
.L_x_5934:
        /* <DEDUP_REMOVED lines=183> */
[----:B------:R-:W-:Y:S02]  /*5700*/  IADD3 R136, R3, 0x120, RZ ;  /* 0x0000012003887810 */ /* 0x000fe40007ffe0ff */
[-C--:B------:R-:W-:Y:S02]  /*5710*/  LEA.HI.SX32 R110, R110, R3.reuse, 0x1b ;  /* 0x000000036e6e7211 */ /* 0x080fe400078fdaff */
[----:B------:R-:W-:Y:S02]  /*5720*/  SHF.L.U32 R31, R31, 0x1, RZ ;  /* 0x000000011f1f7819 */ /* 0x000fe400000006ff */
[----:B------:R-:W-:Y:S02]  /*5730*/  IADD3 R138, R3, 0x140, RZ ;  /* 0x00000140038a7810 */ /* 0x000fe40007ffe0ff */
[----:B------:R-:W-:Y:S02]  /*5740*/  LEA.HI.SX32 R71, R122, R3, 0x1b ;  /* 0x000000037a477211 */ /* 0x000fe400078fdaff */
[----:B------:R-:W-:-:S02]  /*5750*/  SHF.L.U32 R9, R9, 0x1, RZ ;  /* 0x0000000109097819 */ /* 0x000fc400000006ff */
[C---:B------:R-:W-:Y:S02]  /*5760*/  IADD3 R140, R3.reuse, 0x160, RZ ;  /* 0x00000160038c7810 */ /* 0x040fe40007ffe0ff */
[C---:B------:R-:W-:Y:S02]  /*5770*/  IADD3 R162, R3.reuse, 0x2a0, RZ ;  /* 0x000002a003a27810 */ /* 0x040fe40007ffe0ff */
[-C--:B------:R-:W-:Y:S02]  /*5780*/  LEA.HI.SX32 R132, R132, R3.reuse, 0x1b ;  /* 0x0000000384847211 */ /* 0x080fe400078fdaff */
[----:B------:R-:W-:Y:S02]  /*5790*/  SHF.L.U32 R69, R68, 0x1, RZ ;  /* 0x0000000144457819 */ /* 0x000fe400000006ff */
[----:B------:R-:W-:Y:S02]  /*57a0*/  IADD3 R142, R3, 0x180, RZ ;  /* 0x00000180038e7810 */ /* 0x000fe40007ffe0ff */
[----:B------:R-:W-:-:S02]  /*57b0*/  LEA.HI.SX32 R134, R134, R3, 0x1b ;  /* 0x0000000386867211 */ /* 0x000fc400078fdaff */
[----:B------:R-:W-:Y:S02]  /*57c0*/  SHF.L.U32 R63, R63, 0x1, RZ ;  /* 0x000000013f3f7819 */ /* 0x000fe400000006ff */
[C---:B------:R-:W-:Y:S02]  /*57d0*/  IADD3 R144, R3.reuse, 0x1a0, RZ ;  /* 0x000001a003907810 */ /* 0x040fe40007ffe0ff */
[----:B------:R-:W-:Y:S01]  /*57e0*/  LEA.HI.SX32 R111, R136, R3, 0x1b ;  /* 0x00000003886f7211 */ /* 0x000fe200078fdaff */
[----:B--2---:R-:W-:Y:S01]  /*57f0*/  STS.U16 [R30], R65 ;  /* 0x000000411e007388 */ /* 0x004fe20000000400 */
[----:B------:R-:W-:Y:S02]  /*5800*/  SHF.L.U32 R163, R110, 0x1, RZ ;  /* 0x000000016ea37819 */ /* 0x000fe400000006ff */
[C---:B------:R-:W-:Y:S01]  /*5810*/  IADD3 R146, R3.reuse, 0x1c0, RZ ;  /* 0x000001c003927810 */ /* 0x040fe20007ffe0ff */
[----:B---3--:R-:W-:Y:S01]  /*5820*/  STS.U16 [R31+0x40], R64 ;  /* 0x000040401f007388 */ /* 0x008fe20000000400 */
[----:B------:R-:W-:-:S02]  /*5830*/  IADD3 R158, R3, 0x260, RZ ;  /* 0x00000260039e7810 */ /* 0x000fc40007ffe0ff */
[-C--:B------:R-:W-:Y:S01]  /*5840*/  LEA.HI.SX32 R138, R138, R3.reuse, 0x1b ;  /* 0x000000038a8a7211 */ /* 0x080fe200078fdaff */
[----:B----4-:R-:W-:Y:S01]  /*5850*/  STS.U16 [R9+0x80], R34 ;  /* 0x0000802209007388 */ /* 0x010fe20000000400 */
[----:B------:R-:W-:Y:S02]  /*5860*/  SHF.L.U32 R71, R71, 0x1, RZ ;  /* 0x0000000147477819 */ /* 0x000fe400000006ff */
[C---:B------:R-:W-:Y:S01]  /*5870*/  IADD3 R148, R3.reuse, 0x1e0, RZ ;  /* 0x000001e003947810 */ /* 0x040fe20007ffe0ff */
[----:B------:R0:W-:Y:S01]  /*5880*/  STS.U16 [R69+0xc0], R62 ;  /* 0x0000c03e45007388 */ /* 0x0001e20000000400 */
[----:B------:R-:W-:Y:S02]  /*5890*/  IADD3 R164, R3, 0x2c0, RZ ;  /* 0x000002c003a47810 */ /* 0x000fe40007ffe0ff */
[-C--:B------:R-:W-:Y:S02]  /*58a0*/  LEA.HI.SX32 R140, R140, R3.reuse, 0x1b ;  /* 0x000000038c8c7211 */ /* 0x080fe400078fdaff */
[----:B------:R-:W-:-:S02]  /*58b0*/  LEA.HI.SX32 R70, R162, R3, 0x1b ;  /* 0x00000003a2467211 */ /* 0x000fc400078fdaff */
[----:B------:R-:W-:Y:S02]  /*58c0*/  SHF.L.U32 R159, R132, 0x1, RZ ;  /* 0x00000001849f7819 */ /* 0x000fe400000006ff */
[C---:B------:R-:W-:Y:S02]  /*58d0*/  IADD3 R150, R3.reuse, 0x200, RZ ;  /* 0x0000020003967810 */ /* 0x040fe40007ffe0ff */
[C---:B------:R-:W-:Y:S02]  /*58e0*/  IADD3 R160, R3.reuse, 0x280, RZ ;  /* 0x0000028003a07810 */ /* 0x040fe40007ffe0ff */
[----:B------:R-:W-:Y:S02]  /*58f0*/  LEA.HI.SX32 R142, R142, R3, 0x1b ;  /* 0x000000038e8e7211 */ /* 0x000fe400078fdaff */
[----:B------:R-:W-:Y:S02]  /*5900*/  SHF.L.U32 R162, R134, 0x1, RZ ;  /* 0x0000000186a27819 */ /* 0x000fe400000006ff */
[----:B------:R-:W-:-:S02]  /*5910*/  IADD3 R152, R3, 0x220, RZ ;  /* 0x0000022003987810 */ /* 0x000fc40007ffe0ff */
[----:B------:R-:W-:Y:S02]  /*5920*/  IADD3 R156, R3, 0x240, RZ ;  /* 0x00000240039c7810 */ /* 0x000fe40007ffe0ff */
[-C--:B------:R-:W-:Y:S01]  /*5930*/  LEA.HI.SX32 R144, R144, R3.reuse, 0x1b ;  /* 0x0000000390907211 */ /* 0x080fe200078fdaff */
[----:B------:R-:W-:Y:S01]  /*5940*/  STS.U16 [R63+0x100], R60 ;  /* 0x0001003c3f007388 */ /* 0x000fe20000000400 */
[----:B------:R-:W-:Y:S02]  /*5950*/  SHF.L.U32 R111, R111, 0x1, RZ ;  /* 0x000000016f6f7819 */ /* 0x000fe400000006ff */
[-C--:B------:R-:W-:Y:S01]  /*5960*/  LEA.HI.SX32 R146, R146, R3.reuse, 0x1b ;  /* 0x0000000392927211 */ /* 0x080fe200078fdaff */
[----:B------:R-:W-:Y:S01]  /*5970*/  STS.U16 [R163+0x140], R38 ;  /* 0x00014026a3007388 */ /* 0x000fe20000000400 */
[-C--:B------:R-:W-:Y:S02]  /*5980*/  LEA.HI.SX32 R166, R158, R3.reuse, 0x1b ;  /* 0x000000039ea67211 */ /* 0x080fe400078fdaff */
[----:B------:R-:W-:Y:S01]  /*5990*/  SHF.L.U32 R165, R138, 0x1, RZ ;  /* 0x000000018aa57819 */ /* 0x000fe200000006ff */
[----:B------:R-:W-:Y:S01]  /*59a0*/  STS.U16 [R71+0x180], R36 ;  /* 0x0001802447007388 */ /* 0x000fe20000000400 */
[----:B------:R-:W-:-:S02]  /*59b0*/  LEA.HI.SX32 R148, R148, R3, 0x1b ;  /* 0x0000000394947211 */ /* 0x000fc400078fdaff */
[-C--:B------:R-:W-:Y:S01]  /*59c0*/  LEA.HI.SX32 R122, R164, R3.reuse, 0x1b ;  /* 0x00000003a47a7211 */ /* 0x080fe200078fdaff */
[----:B------:R-:W-:Y:S01]  /*59d0*/  STS.U16 [R159+0x1c0], R26 ;  /* 0x0001c01a9f007388 */ /* 0x000fe20000000400 */
[----:B------:R-:W-:Y:S02]  /*59e0*/  SHF.L.U32 R158, R140, 0x1, RZ ;  /* 0x000000018c9e7819 */ /* 0x000fe400000006ff */
[-C--:B------:R-:W-:Y:S01]  /*59f0*/  LEA.HI.SX32 R150, R150, R3.reuse, 0x1b ;  /* 0x0000000396967211 */ /* 0x080fe200078fdaff */
[----:B------:R1:W-:Y:S01]  /*5a00*/  STS.U16 [R162+0x200], R61 ;  /* 0x0002003da2007388 */ /* 0x0003e20000000400 */
[-C--:B------:R-:W-:Y:S02]  /*5a10*/  LEA.HI.SX32 R66, R160, R3.reuse, 0x1b ;  /* 0x00000003a0427211 */ /* 0x080fe400078fdaff */
[----:B------:R-:W-:Y:S01]  /*5a20*/  SHF.L.U32 R164, R142, 0x1, RZ ;  /* 0x000000018ea47819 */ /* 0x000fe200000006ff */
[----:B------:R-:W-:Y:S01]  /*5a30*/  STS.U16 [R111+0x240], R32 ;  /* 0x000240206f007388 */ /* 0x000fe20000000400 */
[----:B------:R-:W-:-:S02]  /*5a40*/  LEA.HI.SX32 R152, R152, R3, 0x1b ;  /* 0x0000000398987211 */ /* 0x000fc400078fdaff */
[----:B------:R-:W-:Y:S02]  /*5a50*/  LEA.HI.SX32 R161, R156, R3, 0x1b ;  /* 0x000000039ca17211 */ /* 0x000fe400078fdaff */
[----:B------:R-:W-:Y:S01]  /*5a60*/  SHF.L.U32 R160, R144, 0x1, RZ ;  /* 0x0000000190a07819 */ /* 0x000fe200000006ff */
[----:B------:R-:W-:Y:S01]  /*5a70*/  STS.U16 [R165+0x280], R28 ;  /* 0x0002801ca5007388 */ /* 0x000fe20000000400 */
[----:B------:R-:W-:Y:S02]  /*5a80*/  SHF.L.U32 R156, R146, 0x1, RZ ;  /* 0x00000001929c7819 */ /* 0x000fe400000006ff */
[C---:B------:R-:W-:Y:S02]  /*5a90*/  IADD3 R168, R3.reuse, 0x2e0, RZ ;  /* 0x000002e003a87810 */ /* 0x040fe40007ffe0ff */
[----:B------:R-:W-:Y:S02]  /*5aa0*/  SHF.L.U32 R157, R148, 0x1, RZ ;  /* 0x00000001949d7819 */ /* 0x000fe400000006ff */
[----:B------:R-:W-:-:S02]  /*5ab0*/  IADD3 R170, R3, 0x300, RZ ;  /* 0x0000030003aa7810 */ /* 0x000fc40007ffe0ff */
[----:B------:R-:W-:Y:S02]  /*5ac0*/  SHF.L.U32 R155, R150, 0x1, RZ ;  /* 0x00000001969b7819 */ /* 0x000fe400000006ff */
[C---:B------:R-:W-:Y:S02]  /*5ad0*/  IADD3 R172, R3.reuse, 0x320, RZ ;  /* 0x0000032003ac7810 */ /* 0x040fe40007ffe0ff */
[----:B------:R-:W-:Y:S01]  /*5ae0*/  SHF.L.U32 R68, R152, 0x1, RZ ;  /* 0x0000000198447819 */ /* 0x000fe200000006ff */
[----:B------:R-:W-:Y:S01]  /*5af0*/  STS.U16 [R158+0x2c0], R37 ;  /* 0x0002c0259e007388 */ /* 0x000fe20000000400 */
[----:B------:R-:W-:Y:S01]  /*5b00*/  IADD3 R174, R3, 0x340, RZ ;  /* 0x0000034003ae7810 */ /* 0x000fe20007ffe0ff */
[----:B------:R-:W-:Y:S01]  /*5b10*/  UIMAD UR34, UR38, UR34, URZ ;  /* 0x00000022262272a4 */ /* 0x000fe2000f8e023f */
[----:B------:R-:W-:Y:S01]  /*5b20*/  SHF.L.U32 R161, R161, 0x1, RZ ;  /* 0x00000001a1a17819 */ /* 0x000fe200000006ff */
[----:B------:R-:W-:Y:S01]  /*5b30*/  STS.U16 [R164+0x300], R29 ;  /* 0x0003001da4007388 */ /* 0x000fe20000000400 */
[----:B------:R-:W-:-:S02]  /*5b40*/  IADD3 R190, R3, 0x360, RZ ;  /* 0x0000036003be7810 */ /* 0x000fc40007ffe0ff */
[-C--:B------:R-:W-:Y:S01]  /*5b50*/  LEA.HI.SX32 R168, R168, R3.reuse, 0x1b ;  /* 0x00000003a8a87211 */ /* 0x080fe200078fdaff */
[----:B------:R-:W-:Y:S01]  /*5b60*/  STS.U16 [R160+0x340], R35 ;  /* 0x00034023a0007388 */ /* 0x000fe20000000400 */
[----:B------:R-:W-:Y:S02]  /*5b70*/  SHF.L.U32 R166, R166, 0x1, RZ ;  /* 0x00000001a6a67819 */ /* 0x000fe400000006ff */
[C---:B------:R-:W-:Y:S01]  /*5b80*/  IADD3 R192, R3.reuse, 0x380, RZ ;  /* 0x0000038003c07810 */ /* 0x040fe20007ffe0ff */
[----:B------:R-:W-:Y:S01]  /*5b90*/  STS.U16 [R156+0x380], R33 ;  /* 0x000380219c007388 */ /* 0x000fe20000000400 */
[----:B------:R-:W-:Y:S02]  /*5ba0*/  LEA.HI.SX32 R170, R170, R3, 0x1b ;  /* 0x00000003aaaa7211 */ /* 0x000fe400078fdaff */
[----:B0-----:R-:W-:Y:S01]  /*5bb0*/  SHF.L.U32 R62, R66, 0x1, RZ ;  /* 0x00000001423e7819 */ /* 0x001fe200000006ff */
[----:B------:R-:W-:Y:S01]  /*5bc0*/  STS.U16 [R157+0x3c0], R24 ;  /* 0x0003c0189d007388 */ /* 0x000fe20000000400 */
[----:B------:R-:W-:-:S02]  /*5bd0*/  IADD3 R194, R3, 0x3a0, RZ ;  /* 0x000003a003c27810 */ /* 0x000fc40007ffe0ff */
[-C--:B------:R-:W-:Y:S01]  /*5be0*/  LEA.HI.SX32 R172, R172, R3.reuse, 0x1b ;  /* 0x00000003acac7211 */ /* 0x080fe200078fdaff */
[----:B------:R-:W-:Y:S01]  /*5bf0*/  STS.U16 [R155+0x400], R22 ;  /* 0x000400169b007388 */ /* 0x000fe20000000400 */
[----:B-1----:R-:W-:Y:S01]  /*5c00*/  SHF.L.U32 R61, R70, 0x1, RZ ;  /* 0x00000001463d7819 */ /* 0x002fe200000006ff */
[----:B------:R-:W-:Y:S01]  /*5c10*/  UIMAD UR34, UR6, UR35, UR34 ;  /* 0x00000023062272a4 */ /* 0x000fe2000f8e0222 */
[C---:B------:R-:W-:Y:S01]  /*5c20*/  IADD3 R196, R3.reuse, 0x3c0, RZ ;  /* 0x000003c003c47810 */ /* 0x040fe20007ffe0ff */
[----:B------:R-:W-:Y:S01]  /*5c30*/  STS.U16 [R68+0x440], R23 ;  /* 0x0004401744007388 */ /* 0x000fe20000000400 */
[----:B------:R-:W-:Y:S02]  /*5c40*/  LEA.HI.SX32 R171, R174, R3, 0x1b ;  /* 0x00000003aeab7211 */ /* 0x000fe400078fdaff */
[----:B------:R-:W-:Y:S02]  /*5c50*/  SHF.L.U32 R60, R122, 0x1, RZ ;  /* 0x000000017a3c7819 */ /* 0x000fe400000006ff */
[----:B------:R-:W-:-:S02]  /*5c60*/  IADD3 R198, R3, 0x3e0, RZ ;  /* 0x000003e003c67810 */ /* 0x000fc40007ffe0ff */
[-C--:B------:R-:W-:Y:S02]  /*5c70*/  LEA.HI.SX32 R190, R190, R3.reuse, 0x1b ;  /* 0x00000003bebe7211 */ /* 0x080fe400078fdaff */
[----:B------:R-:W-:Y:S02]  /*5c80*/  SHF.L.U32 R174, R168, 0x1, RZ ;  /* 0x00000001a8ae7819 */ /* 0x000fe400000006ff */
[-C--:B------:R-:W-:Y:S02]  /*5c90*/  LEA.HI.SX32 R167, R192, R3.reuse, 0x1b ;  /* 0x00000003c0a77211 */ /* 0x080fe400078fdaff */
[----:B------:R-:W-:Y:S02]  /*5ca0*/  SHF.L.U32 R173, R170, 0x1, RZ ;  /* 0x00000001aaad7819 */ /* 0x000fe400000006ff */
        /* <DEDUP_REMOVED lines=21> */
[----:B------:R-:W-:Y:S02]  /*5e00*/  PRMT R122, RZ, 0x7610, R122 ;  /* 0x00007610ff7a7816 */ /* 0x000fe4000000007a */
[----:B------:R-:W-:Y:S01]  /*5e10*/  ISETP.GE.AND P5, PT, R185, UR11, PT ;  /* 0x0000000bb9007c0c */ /* 0x000fe2000bfa6270 */
[----:B------:R-:W-:Y:S04]  /*5e20*/  STS.U16 [R172+0x640], R19 ;  /* 0x00064013ac007388 */ /* 0x000fe80000000400 */
[----:B------:R-:W-:Y:S04]  /*5e30*/  STS.U16 [R171+0x680], R14 ;  /* 0x0006800eab007388 */ /* 0x000fe80000000400 */
[----:B------:R-:W-:Y:S04]  /*5e40*/  STS.U16 [R170+0x6c0], R11 ;  /* 0x0006c00baa007388 */ /* 0x000fe80000000400 */
[----:B------:R-:W-:Y:S04]  /*5e50*/  STS.U16 [R167+0x700], R12 ;  /* 0x0007000ca7007388 */ /* 0x000fe80000000400 */
[----:B------:R0:W-:Y:S04]  /*5e60*/  STS.U16 [R169+0x740], R10 ;  /* 0x0007400aa9007388 */ /* 0x0001e80000000400 */
[----:B------:R1:W-:Y:S04]  /*5e70*/  STS.U16 [R168+0x780], R15 ;  /* 0x0007800fa8007388 */ /* 0x0003e80000000400 */
[----:B------:R2:W-:Y:S01]  /*5e80*/  STS.U16 [R70+0x7c0], R13 ;  /* 0x0007c00d46007388 */ /* 0x0005e20000000400 */
[----:B------:R-:W-:-:S06]  /*5e90*/  NOP ;  /* 0x0000000000007918 */ /* 0x000fcc0000000000 */
[----:B------:R3:W4:Y:S04]  /*5ea0*/  @!P0 LDG.E.U16 R203, [R2.64] ;  /* 0x0000002802cb8981 */ /* 0x000728000c1e1500 */
[----:B------:R3:W2:Y:S01]  /*5eb0*/  @!P1 LDG.E.U16 R122, [R2.64+0x40] ;  /* 0x00004028027a9981 */ /* 0x0006a2000c1e1500 */
[----:B------:R-:W-:Y:S02]  /*5ec0*/  ISETP.GE.AND P1, PT, R188, UR11, PT ;  /* 0x0000000bbc007c0c */ /* 0x000fe4000bf26270 */
[----:B0-----:R-:W-:Y:S02]  /*5ed0*/  PRMT R10, RZ, 0x7610, R10 ;  /* 0x00007610ff0a7816 */ /* 0x001fe4000000000a */
[----:B------:R-:W-:Y:S02]  /*5ee0*/  ISETP.GE.AND P4, PT, R186, UR11, PT ;  /* 0x0000000bba007c0c */ /* 0x000fe4000bf86270 */
[----:B------:R-:W-:-:S02]  /*5ef0*/  ISETP.GE.AND P3, PT, R187, UR11, PT ;  /* 0x0000000bbb007c0c */ /* 0x000fc4000bf66270 */
[----:B------:R-:W-:Y:S01]  /*5f00*/  ISETP.GE.AND P2, PT, R183, UR11, PT ;  /* 0x0000000bb7007c0c */ /* 0x000fe2000bf46270 */
[----:B------:R3:W2:Y:S01]  /*5f10*/  @!P5 LDG.E.U16 R10, [R2.64+0x80] ;  /* 0x00008028020ad981 */ /* 0x0006a2000c1e1500 */
[----:B------:R-:W-:Y:S02]  /*5f20*/  PRMT R196, RZ, 0x7610, R196 ;  /* 0x00007610ffc47816 */ /* 0x000fe400000000c4 */
[----:B------:R-:W-:Y:S02]  /*5f30*/  ISETP.GE.AND P5, PT, R180, UR11, PT ;  /* 0x0000000bb4007c0c */ /* 0x000fe4000bfa6270 */
[----:B------:R-:W-:Y:S02]  /*5f40*/  PRMT R180, RZ, 0x7610, R180 ;  /* 0x00007610ffb47816 */ /* 0x000fe400000000b4 */
[----:B------:R-:W-:Y:S01]  /*5f50*/  PRMT R192, RZ, 0x7610, R192 ;  /* 0x00007610ffc07816 */ /* 0x000fe200000000c0 */
[----:B------:R3:W2:Y:S01]  /*5f60*/  @!P1 LDG.E.U16 R196, [R2.64+0xc0] ;  /* 0x0000c02802c49981 */ /* 0x0006a2000c1e1500 */
[----:B------:R-:W-:-:S02]  /*5f70*/  PRMT R190, RZ, 0x7610, R190 ;  /* 0x00007610ffbe7816 */ /* 0x000fc400000000be */
[----:B------:R-:W-:Y:S01]  /*5f80*/  ISETP.GE.AND P6, PT, R184, UR11, PT ;  /* 0x0000000bb8007c0c */ /* 0x000fe2000bfc6270 */
[----:B------:R3:W2:Y:S01]  /*5f90*/  @!P4 LDG.E.U16 R180, [R2.64+0x100] ;  /* 0x0001002802b4c981 */ /* 0x0006a2000c1e1500 */
[----:B------:R-:W-:Y:S02]  /*5fa0*/  ISETP.GE.AND P1, PT, R182, UR11, PT ;  /* 0x0000000bb6007c0c */ /* 0x000fe4000bf26270 */
[----:B------:R-:W-:Y:S01]  /*5fb0*/  ISETP.GE.AND P4, PT, R181, UR11, PT ;  /* 0x0000000bb5007c0c */ /* 0x000fe2000bf86270 */
        /* <DEDUP_REMOVED lines=73> */
[----:B------:R-:W0:Y:S08]  /*6450*/  R2UR UR36, R5 ;  /* 0x00000000052473c2 */ /* 0x000e3000000e0000 */
[----:B------:R-:W1:Y:S01]  /*6460*/  R2UR UR35, R4 ;  /* 0x00000000042373c2 */ /* 0x000e6200000e0000 */
[----:B0-----:R-:W-:-:S02]  /*6470*/  FMUL.FTZ R6, R103, UR36 ;  /* 0x0000002467067c20 */ /* 0x001fc40008410000 */
[----:B------:R-:W-:Y:S02]  /*6480*/  FMUL.FTZ R5, R102, UR36 ;  /* 0x0000002466057c20 */ /* 0x000fe40008410000 */
[----:B------:R-:W-:Y:S02]  /*6490*/  FMUL.RZ R6, R6, 0.15915493667125701904 ;  /* 0x3e22f98306067820 */ /* 0x000fe4000040c000 */
        /* <DEDUP_REMOVED lines=11> */
[----:B---3--:R-:W-:-:S07]  /*6550*/  FMUL.FTZ R2, R93, UR36 ;  /* 0x000000245d027c20 */ /* 0x008fce0008410000 */
[----:B------:R0:W-:Y:S02]  /*6560*/  MUFU.COS R34, R6 ;  /* 0x0000000600227308 */ /* 0x0001e40000000000 */
[----:B0-----:R-:W-:Y:S02]  /*6570*/  FMUL.RZ R6, R5, 0.15915493667125701904 ;  /* 0x3e22f98305067820 */ /* 0x001fe4000040c000 */
[----:B------:R-:W-:-:S04]  /*6580*/  FMUL.FTZ R5, R98, UR36 ;  /* 0x0000002462057c20 */ /* 0x000fc80008410000 */
[----:B------:R-:W-:Y:S01]  /*6590*/  MUFU.SIN R67, R7 ;  /* 0x0000000700437308 */ /* 0x000fe20000000400 */
[----:B------:R-:W-:-:S07]  /*65a0*/  FMUL.RZ R3, R2, 0.15915493667125701904 ;  /* 0x3e22f98302037820 */ /* 0x000fce000040c000 */
[----:B------:R0:W-:Y:S01]  /*65b0*/  MUFU.COS R32, R7 ;  /* 0x0000000700207308 */ /* 0x0001e20000000000 */
[----:B------:R-:W-:Y:S02]  /*65c0*/  FMUL.FTZ R2, R92, UR36 ;  /* 0x000000245c027c20 */ /* 0x000fe40008410000 */
[----:B0-----:R-:W-:Y:S02]  /*65d0*/  FMUL.RZ R7, R5, 0.15915493667125701904 ;  /* 0x3e22f98305077820 */ /* 0x001fe4000040c000 */
[----:B------:R-:W-:-:S03]  /*65e0*/  FMUL.FTZ R5, R97, UR36 ;  /* 0x0000002461057c20 */ /* 0x000fc60008410000 */
[----:B------:R-:W-:Y:S08]  /*65f0*/  MUFU.SIN R29, R6 ;  /* 0x00000006001d7308 */ /* 0x000ff00000000400 */
[----:B------:R0:W-:Y:S02]  /*6600*/  MUFU.COS R66, R6 ;  /* 0x0000000600427308 */ /* 0x0001e40000000000 */
[----:B0-----:R-:W-:-:S02]  /*6610*/  FMUL.RZ R6, R5, 0.15915493667125701904 ;  /* 0x3e22f98305067820 */ /* 0x001fc4000040c000 */
[----:B------:R-:W-:-:S04]  /*6620*/  FMUL.FTZ R5, R96, UR36 ;  /* 0x0000002460057c20 */ /* 0x000fc80008410000 */
[----:B------:R-:W-:Y:S08]  /*6630*/  MUFU.SIN R27, R7 ;  /* 0x00000007001b7308 */ /* 0x000ff00000000400 */
[----:B------:R0:W-:Y:S08]  /*6640*/  MUFU.COS R28, R7 ;  /* 0x00000007001c7308 */ /* 0x0001f00000000000 */
[----:B------:R-:W-:Y:S01]  /*6650*/  MUFU.SIN R25, R6 ;  /* 0x0000000600197308 */ /* 0x000fe20000000400 */
[----:B0-----:R-:W-:-:S07]  /*6660*/  FMUL.RZ R7, R5, 0.15915493667125701904 ;  /* 0x3e22f98305077820 */ /* 0x001fce000040c000 */
[----:B------:R0:W-:Y:S08]  /*6670*/  MUFU.COS R26, R6 ;  /* 0x00000006001a7308 */ /* 0x0001f00000000000 */
[----:B------:R-:W-:Y:S01]  /*6680*/  MUFU.SIN R17, R3 ;  /* 0x0000000300117308 */ /* 0x000fe20000000400 */
[----:B0-----:R-:W-:Y:S02]  /*6690*/  FMUL.RZ R6, R2, 0.15915493667125701904 ;  /* 0x3e22f98302067820 */ /* 0x001fe4000040c000 */
[----:B------:R-:W-:-:S05]  /*66a0*/  FMUL.FTZ R2, R90, UR36 ;  /* 0x000000245a027c20 */ /* 0x000fca0008410000 */
[----:B------:R1:W-:Y:S02]  /*66b0*/  MUFU.COS R18, R3 ;  /* 0x0000000300127308 */ /* 0x0003e40000000000 */
[----:B-1----:R-:W-:-:S06]  /*66c0*/  MOV R3, UR35 ;  /* 0x0000002300037c02 */ /* 0x002fcc0008000f00 */
[----:B------:R-:W-:Y:S01]  /*66d0*/  MUFU.SIN R23, R7 ;  /* 0x0000000700177308 */ /* 0x000fe20000000400 */
[----:B------:R-:W-:-:S07]  /*66e0*/  FMUL.FTZ R3, R3, 1.4426950216293334961 ;  /* 0x3fb8aa3b03037820 */ /* 0x000fce0000410000 */
[----:B------:R0:W-:Y:S01]  /*66f0*/  MUFU.COS R24, R7 ;  /* 0x0000000700187308 */ /* 0x0001e20000000000 */
[----:B------:R-:W-:Y:S02]  /*6700*/  FMUL.FTZ R208, R3, R98 ;  /* 0x0000006203d07220 */ /* 0x000fe40000410000 */
[----:B0-----:R-:W-:Y:S02]  /*6710*/  FMUL.RZ R7, R2, 0.15915493667125701904 ;  /* 0x3e22f98302077820 */ /* 0x001fe4000040c000 */
[----:B------:R-:W-:-:S04]  /*6720*/  FMUL.FTZ R2, R85, UR36 ;  /* 0x0000002455027c20 */ /* 0x000fc80008410000 */
[----:B------:R-:W-:Y:S02]  /*6730*/  FMUL.RZ R2, R2, 0.15915493667125701904 ;  /* 0x3e22f98302027820 */ /* 0x000fe4000040c000 */
[C---:B------:R-:W-:Y:S02]  /*6740*/  FMUL.FTZ R206, R3.reuse, R102 ;  /* 0x0000006603ce7220 */ /* 0x040fe40000410000 */
[----:B------:R-:W-:Y:S01]  /*6750*/  MUFU.SIN R11, R2 ;  /* 0x00000002000b7308 */ /* 0x000fe20000000400 */
[----:B------:R-:W-:Y:S02]  /*6760*/  FMUL.FTZ R209, R3, R99 ;  /* 0x0000006303d17220 */ /* 0x000fe40000410000 */
[----:B------:R-:W-:-:S05]  /*6770*/  FMUL.FTZ R5, R95, UR36 ;  /* 0x000000245f057c20 */ /* 0x000fca0008410000 */
[----:B------:R0:W-:Y:S01]  /*6780*/  MUFU.COS R12, R2 ;  /* 0x00000002000c7308 */ /* 0x0001e20000000000 */
[----:B------:R-:W-:Y:S01]  /*6790*/  LEA R0, R129, R0, 0x5 ;  /* 0x0000000081007211 */ /* 0x000fe200078e28ff */
[----:B------:R-:W-:Y:S02]  /*67a0*/  FMUL.RZ R8, R5, 0.15915493667125701904 ;  /* 0x3e22f98305087820 */ /* 0x000fe4000040c000 */
[----:B0-----:R-:W-:-:S04]  /*67b0*/  FMUL.FTZ R2, R3, R100 ;  /* 0x0000006403027220 */ /* 0x001fc80000410000 */
[----:B------:R-:W0:Y:S01]  /*67c0*/  MUFU.EX2 R208, R208 ;  /* 0x000000d000d07308 */ /* 0x000e220000000800 */
[----:B------:R-:W-:Y:S01]  /*67d0*/  FMUL.FTZ R5, R94, UR36 ;  /* 0x000000245e057c20 */ /* 0x000fe20008410000 */
[----:B------:R-:W-:-:S06]  /*67e0*/  LEA.HI.SX32 R110, R0, R0, 0x1b ;  /* 0x00000000006e7211 */ /* 0x000fcc00078fdaff */
[----:B------:R1:W-:Y:S01]  /*67f0*/  MUFU.EX2 R210, R206 ;  /* 0x000000ce00d27308 */ /* 0x0003e20000000800 */
[----:B------:R-:W-:Y:S01]  /*6800*/  FMUL.FTZ R205, R3, R103 ;  /* 0x0000006703cd7220 */ /* 0x000fe20000410000 */
[----:B------:R-:W-:Y:S01]  /*6810*/  SHF.L.U32 R110, R110, 0x1, RZ ;  /* 0x000000016e6e7819 */ /* 0x000fe200000006ff */
[----:B------:R-:W-:-:S04]  /*6820*/  FMUL.RZ R5, R5, 0.15915493667125701904 ;  /* 0x3e22f98305057820 */ /* 0x000fc8000040c000 */
[----:B------:R-:W-:Y:S01]  /*6830*/  LDS.U16 R4, [R110+0x8] ;  /* 0x000008006e047984 */ /* 0x000fe20000000400 */
[----:B------:R-:W3:Y:S01]  /*6840*/  MUFU.EX2 R2, R2 ;  /* 0x0000000200027308 */ /* 0x000ee20000000800 */
[----:B-1----:R-:W-:Y:S02]  /*6850*/  FMUL.FTZ R206, R3, R96 ;  /* 0x0000006003ce7220 */ /* 0x002fe40000410000 */
[----:B------:R-:W-:Y:S05]  /*6860*/  LDS.U16 R65, [R110+0xa] ;  /* 0x00000a006e417984 */ /* 0x000fea0000000400 */
[----:B------:R-:W1:Y:S01]  /*6870*/  MUFU.EX2 R209, R209 ;  /* 0x000000d100d17308 */ /* 0x000e620000000800 */
[----:B------:R-:W-:Y:S01]  /*6880*/  LDS.U16 R0, [R110+0xc] ;  /* 0x00000c006e007984 */ /* 0x000fe20000000400 */
[----:B0-----:R-:W-:-:S02]  /*6890*/  FMUL.FTZ R28, R208, R28 ;  /* 0x0000001cd01c7220 */ /* 0x001fc40000410000 */
[----:B------:R-:W-:Y:S01]  /*68a0*/  FMUL.FTZ R27, R208, R27 ;  /* 0x0000001bd01b7220 */ /* 0x000fe20000410000 */
[----:B------:R-:W-:Y:S03]  /*68b0*/  LDS.U16 R64, [R110+0xe] ;  /* 0x00000e006e407984 */ /* 0x000fe60000000400 */
[----:B------:R-:W0:Y:S01]  /*68c0*/  MUFU.EX2 R206, R206 ;  /* 0x000000ce00ce7308 */ /* 0x000e220000000800 */
[----:B------:R-:W-:Y:S01]  /*68d0*/  LDS.U16 R131, [R110+0x10] ;  /* 0x000010006e837984 */ /* 0x000fe20000000400 */
[----:B------:R-:W-:-:S03]  /*68e0*/  FMUL.FTZ R208, R104, UR36 ;  /* 0x0000002468d07c20 */ /* 0x000fc60008410000 */
[----:B------:R-:W-:Y:S03]  /*68f0*/  LDS.U16 R132, [R110+0x12] ;  /* 0x000012006e847984 */ /* 0x000fe60000000400 */
[----:B------:R-:W-:Y:S01]  /*6900*/  MUFU.SIN R21, R8 ;  /* 0x0000000800157308 */ /* 0x000fe20000000400 */
[----:B------:R-:W-:Y:S04]  /*6910*/  LDS.U16 R134, [R110+0x14] ;  /* 0x000014006e867984 */ /* 0x000fe80000000400 */
[----:B------:R-:W-:Y:S03]  /*6920*/  LDS.U16 R133, [R110+0x16] ;  /* 0x000016006e857984 */ /* 0x000fe60000000400 */
[----:B------:R0:W-:Y:S01]  /*6930*/  MUFU.COS R22, R8 ;  /* 0x0000000800167308 */ /* 0x0001e20000000000 */
[----:B------:R-:W-:Y:S04]  /*6940*/  LDS.U16 R135, [R110+0x18] ;  /* 0x000018006e877984 */ /* 0x000fe80000000400 */
[----:B------:R-:W-:Y:S03]  /*6950*/  LDS.U16 R136, [R110+0x1a] ;  /* 0x00001a006e887984 */ /* 0x000fe60000000400 */
[----:B------:R-:W-:Y:S01]  /*6960*/  MUFU.SIN R19, R5 ;  /* 0x0000000500137308 */ /* 0x000fe20000000400 */
[----:B0-----:R-:W0:Y:S04]  /*6970*/  LDS.U16 R8, [R110] ;  /* 0x000000006e087984 */ /* 0x001e280000000400 */
[----:B------:R-:W-:Y:S03]  /*6980*/  LDS.U16 R138, [R110+0x1c] ;  /* 0x00001c006e8a7984 */ /* 0x000fe60000000400 */
[----:B------:R1:W-:Y:S01]  /*6990*/  MUFU.COS R20, R5 ;  /* 0x0000000500147308 */ /* 0x0003e20000000000 */
[----:B------:R-:W-:Y:S04]  /*69a0*/  LDS.U16 R137, [R110+0x1e] ;  /* 0x00001e006e897984 */ /* 0x000fe80000000400 */
[----:B------:R-:W-:Y:S03]  /*69b0*/  LDS.U16 R140, [R110+0x20] ;  /* 0x000020006e8c7984 */ /* 0x000fe60000000400 */
[----:B------:R-:W-:Y:S01]  /*69c0*/  MUFU.SIN R15, R6 ;  /* 0x00000006000f7308 */ /* 0x000fe20000000400 */
[----:B-1----:R-:W-:Y:S04]  /*69d0*/  LDS.U16 R5, [R110+0x4] ;  /* 0x000004006e057984 */ /* 0x002fe80000000400 */
[----:B------:R-:W-:Y:S03]  /*69e0*/  LDS.U16 R139, [R110+0x22] ;  /* 0x000022006e8b7984 */ /* 0x000fe60000000400 */
[----:B------:R1:W-:Y:S01]  /*69f0*/  MUFU.COS R16, R6 ;  /* 0x0000000600107308 */ /* 0x0003e20000000000 */
[----:B------:R-:W-:Y:S04]  /*6a00*/  LDS.U16 R142, [R110+0x24] ;  /* 0x000024006e8e7984 */ /* 0x000fe80000000400 */
[----:B------:R-:W-:Y:S03]  /*6a10*/  LDS.U16 R141, [R110+0x26] ;  /* 0x000026006e8d7984 */ /* 0x000fe60000000400 */
[----:B--2---:R-:W-:Y:S01]  /*6a20*/  MUFU.SIN R13, R7 ;  /* 0x00000007000d7308 */ /* 0x004fe20000000400 */
[----:B-1----:R-:W-:Y:S04]  /*6a30*/  LDS.U16 R6, [R110+0x6] ;  /* 0x000006006e067984 */ /* 0x002fe80000000400 */
[----:B------:R-:W-:Y:S03]  /*6a40*/  LDS.U16 R143, [R110+0x28] ;  /* 0x000028006e8f7984 */ /* 0x000fe60000000400 */
[----:B------:R1:W-:Y:S01]  /*6a50*/  MUFU.COS R14, R7 ;  /* 0x00000007000e7308 */ /* 0x0003e20000000000 */
[----:B------:R-:W-:Y:S04]  /*6a60*/  LDS.U16 R144, [R110+0x2a] ;  /* 0x00002a006e907984 */ /* 0x000fe80000000400 */
[----:B------:R-:W-:Y:S03]  /*6a70*/  LDS.U16 R145, [R110+0x2c] ;  /* 0x00002c006e917984 */ /* 0x000fe60000000400 */
[----:B------:R-:W2:Y:S01]  /*6a80*/  MUFU.EX2 R205, R205 ;  /* 0x000000cd00cd7308 */ /* 0x000ea20000000800 */
[----:B-1----:R-:W1:Y:S04]  /*6a90*/  LDS.U16 R7, [R110+0x2] ;  /* 0x000002006e077984 */ /* 0x002e680000000400 */
        /* <DEDUP_REMOVED lines=8> */
[----:B------:R-:W0:Y:S01]  /*6b20*/  LDS.U16 R154, [R110+0x3e] ;  /* 0x00003e006e9a7984 */ /* 0x000e220000000400 */
[----:B------:R-:W-:-:S03]  /*6b30*/  FMUL.FTZ R123, R3, R104 ;  /* 0x00000068037b7220 */ /* 0x000fc60000410000 */
[----:B----4-:R4:W-:Y:S01]  /*6b40*/  STS.U16 [R30+0x1080], R203 ;  /* 0x001080cb1e007388 */ /* 0x0109e20000000400 */
[----:B---3--:R-:W-:-:S03]  /*6b50*/  FMUL.FTZ R32, R2, R32 ;  /* 0x0000002002207220 */ /* 0x008fc60000410000 */
[----:B------:R3:W-:Y:S01]  /*6b60*/  STS.U16 [R31+0x10c0], R122 ;  /* 0x0010c07a1f007388 */ /* 0x0007e20000000400 */
[C---:B------:R-:W-:Y:S02]  /*6b70*/  FMUL.FTZ R29, R209.reuse, R29 ;  /* 0x0000001dd11d7220 */ /* 0x040fe40000410000 */
[----:B----4-:R-:W-:Y:S02]  /*6b80*/  FMUL.FTZ R30, R209, R66 ;  /* 0x00000042d11e7220 */ /* 0x010fe40000410000 */
[C---:B---3--:R-:W-:Y:S02]  /*6b90*/  FMUL.FTZ R122, R3.reuse, R93 ;  /* 0x0000005d037a7220 */ /* 0x048fe40000410000 */
[----:B------:R-:W-:Y:S02]  /*6ba0*/  FMUL.FTZ R31, R2, R67 ;  /* 0x00000043021f7220 */ /* 0x000fe40000410000 */
[C---:B------:R-:W-:Y:S02]  /*6bb0*/  FMUL.FTZ R2, R3.reuse, R92 ;  /* 0x0000005c03027220 */ /* 0x040fe40000410000 */
[----:B------:R-:W-:Y:S01]  /*6bc0*/  FMUL.RZ R209, R208, 0.15915493667125701904 ;  /* 0x3e22f983d0d17820 */ /* 0x000fe2000040c000 */
[----:B------:R-:W3:Y:S01]  /*6bd0*/  MUFU.EX2 R122, R122 ;  /* 0x0000007a007a7308 */ /* 0x000ee20000000800 */
[----:B------:R-:W-:-:S02]  /*6be0*/  FMUL.FTZ R67, R3, R85 ;  /* 0x0000005503437220 */ /* 0x000fc40000410000 */
[----:B------:R-:W-:Y:S02]  /*6bf0*/  FMUL.FTZ R207, R3, R97 ;  /* 0x0000006103cf7220 */ /* 0x000fe40000410000 */
[C---:B------:R-:W-:Y:S02]  /*6c00*/  FMUL.FTZ R24, R206.reuse, R24 ;  /* 0x00000018ce187220 */ /* 0x040fe40000410000 */
[----:B------:R-:W-:Y:S01]  /*6c10*/  FMUL.FTZ R23, R206, R23 ;  /* 0x00000017ce177220 */ /* 0x000fe20000410000 */
[----:B------:R-:W-:Y:S01]  /*6c20*/  MUFU.EX2 R123, R123 ;  /* 0x0000007b007b7308 */ /* 0x000fe20000000800 */
[C---:B--2---:R-:W-:Y:S02]  /*6c30*/  FMUL.FTZ R38, R205.reuse, R38 ;  /* 0x00000026cd267220 */ /* 0x044fe40000410000 */
[----:B------:R-:W-:-:S05]  /*6c40*/  FMUL.FTZ R37, R205, R37 ;  /* 0x00000025cd257220 */ /* 0x000fca0000410000 */
[----:B------:R-:W2:Y:S01]  /*6c50*/  MUFU.COS R208, R209 ;  /* 0x000000d100d07308 */ /* 0x000ea20000000000 */
[----:B------:R-:W-:-:S07]  /*6c60*/  FMUL.FTZ R205, R3, R95 ;  /* 0x0000005f03cd7220 */ /* 0x000fce0000410000 */
[----:B------:R-:W4:Y:S08]  /*6c70*/  MUFU.SIN R206, R209 ;  /* 0x000000d100ce7308 */ /* 0x000f300000000400 */
[----:B------:R-:W0:Y:S01]  /*6c80*/  MUFU.EX2 R2, R2 ;  /* 0x0000000200027308 */ /* 0x000e220000000800 */
[----:B------:R-:W-:-:S07]  /*6c90*/  FMUL.FTZ R203, R3, R94 ;  /* 0x0000005e03cb7220 */ /* 0x000fce0000410000 */
[----:B------:R-:W0:Y:S08]  /*6ca0*/  MUFU.EX2 R67, R67 ;  /* 0x0000004300437308 */ /* 0x000e300000000800 */
[----:B------:R-:W1:Y:S01]  /*6cb0*/  MUFU.EX2 R207, R207 ;  /* 0x000000cf00cf7308 */ /* 0x000e620000000800 */
[----:B------:R-:W-:Y:S02]  /*6cc0*/  FMUL.FTZ R66, R3, R90 ;  /* 0x0000005a03427220 */ /* 0x000fe40000410000 */
[----:B---3--:R-:W-:-:S02]  /*6cd0*/  FMUL.FTZ R18, R122, R18 ;  /* 0x000000127a127220 */ /* 0x008fc40000410000 */
[----:B------:R-:W-:-:S03]  /*6ce0*/  FMUL.FTZ R17, R122, R17 ;  /* 0x000000117a117220 */ /* 0x000fc60000410000 */
[----:B------:R-:W3:Y:S01]  /*6cf0*/  MUFU.EX2 R205, R205 ;  /* 0x000000cd00cd7308 */ /* 0x000ee20000000800 */
[C---:B--2---:R-:W-:Y:S02]  /*6d00*/  FMUL.FTZ R122, R123.reuse, R208 ;  /* 0x000000d07b7a7220 */ /* 0x044fe40000410000 */
[----:B----4-:R-:W-:Y:S02]  /*6d10*/  FMUL.FTZ R123, R123, R206 ;  /* 0x000000ce7b7b7220 */ /* 0x010fe40000410000 */
[----:B0-----:R-:W-:-:S03]  /*6d20*/  FMUL.FTZ R16, R2, R16 ;  /* 0x0000001002107220 */ /* 0x001fc60000410000 */
[----:B------:R-:W0:Y:S01]  /*6d30*/  MUFU.EX2 R203, R203 ;  /* 0x000000cb00cb7308 */ /* 0x000e220000000800 */
[----:B------:R-:W-:Y:S02]  /*6d40*/  FMUL.FTZ R15, R2, R15 ;  /* 0x0000000f020f7220 */ /* 0x000fe40000410000 */
[----:B------:R-:W-:Y:S02]  /*6d50*/  FMUL.FTZ R211, R3, R101 ;  /* 0x0000006503d37220 */ /* 0x000fe40000410000 */
[----:B------:R-:W-:Y:S02]  /*6d60*/  FMUL.FTZ R2, R80, UR36 ;  /* 0x0000002450027c20 */ /* 0x000fe40008410000 */
[C---:B------:R-:W-:Y:S01]  /*6d70*/  FMUL.FTZ R12, R67.reuse, R12 ;  /* 0x0000000c430c7220 */ /* 0x040fe20000410000 */
[----:B------:R-:W2:Y:S01]  /*6d80*/  MUFU.EX2 R66, R66 ;  /* 0x0000004200427308 */ /* 0x000ea20000000800 */
[----:B------:R-:W-:Y:S02]  /*6d90*/  FMUL.FTZ R11, R67, R11 ;  /* 0x0000000b430b7220 */ /* 0x000fe40000410000 */
[----:B------:R-:W-:-:S02]  /*6da0*/  FMUL.FTZ R67, R123, R37 ;  /* 0x000000257b437220 */ /* 0x000fc40000410000 */
[C---:B-1----:R-:W-:Y:S02]  /*6db0*/  FMUL.FTZ R26, R207.reuse, R26 ;  /* 0x0000001acf1a7220 */ /* 0x042fe40000410000 */
[----:B------:R-:W-:Y:S02]  /*6dc0*/  FMUL.FTZ R25, R207, R25 ;  /* 0x00000019cf197220 */ /* 0x000fe40000410000 */
[----:B------:R-:W-:Y:S01]  /*6dd0*/  FMUL.RZ R207, R2, 0.15915493667125701904 ;  /* 0x3e22f98302cf7820 */ /* 0x000fe2000040c000 */
[----:B------:R-:W1:Y:S01]  /*6de0*/  MUFU.EX2 R211, R211 ;  /* 0x000000d300d37308 */ /* 0x000e620000000800 */
[----:B------:R-:W-:Y:S02]  /*6df0*/  FMUL.FTZ R2, R122, R37 ;  /* 0x000000257a027220 */ /* 0x000fe40000410000 */
[----:B------:R-:W-:Y:S02]  /*6e00*/  FMUL.FTZ R35, R210, R35 ;  /* 0x00000023d2237220 */ /* 0x000fe40000410000 */
[----:B------:R-:W-:-:S02]  /*6e10*/  FFMA.FTZ R67, R122, R38, -R67 ;  /* 0x000000267a437223 */ /* 0x000fc40000010843 */
[C---:B---3--:R-:W-:Y:S02]  /*6e20*/  FMUL.FTZ R22, R205.reuse, R22 ;  /* 0x00000016cd167220 */ /* 0x048fe40000410000 */
[----:B------:R-:W-:Y:S02]  /*6e30*/  FMUL.FTZ R21, R205, R21 ;  /* 0x00000015cd157220 */ /* 0x000fe40000410000 */
[----:B------:R-:W-:Y:S02]  /*6e40*/  FMUL.FTZ R3, R3, R80 ;  /* 0x0000005003037220 */ /* 0x000fe40000410000 */
[----:B------:R-:W-:Y:S02]  /*6e50*/  FFMA.FTZ R2, R123, R38, R2 ;  /* 0x000000267b027223 */ /* 0x000fe40000010002 */
[----:B------:R-:W-:Y:S02]  /*6e60*/  FMUL.FTZ R36, R210, R36 ;  /* 0x00000024d2247220 */ /* 0x000fe40000410000 */
[----:B------:R-:W-:-:S02]  /*6e70*/  FMUL.FTZ R205, R35, R67 ;  /* 0x0000004323cd7220 */ /* 0x000fc40000410000 */
[C---:B0-----:R-:W-:Y:S02]  /*6e80*/  FMUL.FTZ R20, R203.reuse, R20 ;  /* 0x00000014cb147220 */ /* 0x041fe40000410000 */
[----:B------:R-:W-:Y:S01]  /*6e90*/  FMUL.FTZ R19, R203, R19 ;  /* 0x00000013cb137220 */ /* 0x000fe20000410000 */
[----:B------:R-:W-:Y:S01]  /*6ea0*/  MUFU.EX2 R3, R3 ;  /* 0x0000000300037308 */ /* 0x000fe20000000800 */
[-C--:B------:R-:W-:Y:S02]  /*6eb0*/  FMUL.FTZ R203, R35, R2.reuse ;  /* 0x0000000223cb7220 */ /* 0x080fe40000410000 */
[----:B------:R-:W-:Y:S01]  /*6ec0*/  FFMA.FTZ R205, R36, R2, R205 ;  /* 0x0000000224cd7223 */ /* 0x000fe200000100cd */
[----:B------:R0:W-:Y:S01]  /*6ed0*/  STS.U16 [R9+0x1100], R10 ;  /* 0x0011000a09007388 */ /* 0x0001e20000000400 */
[----:B--2---:R-:W-:-:S03]  /*6ee0*/  FMUL.FTZ R14, R66, R14 ;  /* 0x0000000e420e7220 */ /* 0x004fc60000410000 */
[----:B------:R-:W2:Y:S01]  /*6ef0*/  MUFU.SIN R2, R207 ;  /* 0x000000cf00027308 */ /* 0x000ea20000000400 */
[----:B------:R-:W-:Y:S01]  /*6f00*/  FMUL.FTZ R13, R66, R13 ;  /* 0x0000000d420d7220 */ /* 0x000fe20000410000 */
[----:B------:R-:W-:Y:S01]  /*6f10*/  LOP3.LUT P0, RZ, R130, 0x1f, RZ, 0xc0, !PT ;  /* 0x0000001f82ff7812 */ /* 0x000fe2000780c0ff */
[----:B-1----:R-:W-:Y:S01]  /*6f20*/  FMUL.FTZ R33, R211, R33 ;  /* 0x00000021d3217220 */ /* 0x002fe20000410000 */
[----:B0-----:R-:W-:-:S04]  /*6f30*/  MOV R9, UR13 ;  /* 0x0000000d00097c02 */ /* 0x001fc80008000f00 */
[----:B------:R-:W0:Y:S01]  /*6f40*/  MUFU.COS R66, R207 ;  /* 0x000000cf00427308 */ /* 0x000e220000000000 */
[----:B------:R-:W-:Y:S01]  /*6f50*/  FFMA.FTZ R203, R36, R67, -R203 ;  /* 0x0000004324cb7223 */ /* 0x000fe200000108cb */
[----:B------:R-:W-:Y:S01]  /*6f60*/  ISETP.LT.OR P0, PT, R9, 0x2, P0 ;  /* 0x000000020900780c */ /* 0x000fe20000701670 */
[----:B------:R-:W-:Y:S01]  /*6f70*/  STS.U16 [R69+0x1140], R196 ;  /* 0x001140c445007388 */ /* 0x000fe20000000400 */
[----:B------:R-:W-:Y:S02]  /*6f80*/  FMUL.FTZ R34, R211, R34 ;  /* 0x00000022d3227220 */ /* 0x000fe40000410000 */
[----:B------:R-:W-:Y:S01]  /*6f90*/  FMUL.FTZ R9, R33, R203 ;  /* 0x000000cb21097220 */ /* 0x000fe20000410000 */
[----:B------:R-:W-:Y:S04]  /*6fa0*/  STS.U16 [R63+0x1180], R180 ;  /* 0x001180b43f007388 */ /* 0x000fe80000000400 */
[----:B------:R-:W-:Y:S01]  /*6fb0*/  STS.U16 [R163+0x11c0], R192 ;  /* 0x0011c0c0a3007388 */ /* 0x000fe20000000400 */
[----:B------:R-:W-:-:S03]  /*6fc0*/  FFMA.FTZ R67, R34, R205, R9 ;  /* 0x000000cd22437223 */ /* 0x000fc60000010009 */
[----:B------:R-:W-:Y:S01]  /*6fd0*/  STS.U16 [R71+0x1200], R190 ;  /* 0x001200be47007388 */ /* 0x000fe20000000400 */
[----:B--2---:R-:W-:-:S03]  /*6fe0*/  FMUL.FTZ R9, R3, R2 ;  /* 0x0000000203097220 */ /* 0x004fc60000410000 */
[----:B------:R-:W-:Y:S01]  /*6ff0*/  STS.U16 [R159+0x1240], R184 ;  /* 0x001240b89f007388 */ /* 0x000fe20000000400 */
[----:B------:R-:W-:-:S03]  /*7000*/  MOV R2, UR13 ;  /* 0x0000000d00027c02 */ /* 0x000fc60008000f00 */
[----:B------:R-:W-:Y:S01]  /*7010*/  STS.U16 [R162+0x1280], R183 ;  /* 0x001280b7a2007388 */ /* 0x000fe20000000400 */
[----:B------:R-:W-:-:S03]  /*7020*/  ISETP.NE.AND P1, PT, R130, RZ, PT ;  /* 0x000000ff8200720c */ /* 0x000fc60003f25270 */
[----:B------:R-:W-:Y:S01]  /*7030*/  STS.U16 [R111+0x12c0], R186 ;  /* 0x0012c0ba6f007388 */ /* 0x000fe20000000400 */
[----:B0-----:R-:W-:-:S03]  /*7040*/  FMUL.FTZ R10, R3, R66 ;  /* 0x00000042030a7220 */ /* 0x001fc60000410000 */
[----:B------:R-:W-:Y:S01]  /*7050*/  STS.U16 [R165+0x1300], R178 ;  /* 0x001300b2a5007388 */ /* 0x000fe20000000400 */
[----:B------:R-:W-:-:S03]  /*7060*/  @!P0 IADD3 R2, R2, -0x2, RZ ;  /* 0xfffffffe02028810 */ /* 0x000fc60007ffe0ff */
[----:B------:R-:W-:Y:S01]  /*7070*/  STS.U16 [R158+0x1340], R191 ;  /* 0x001340bf9e007388 */ /* 0x000fe20000000400 */
[----:B------:R-:W-:-:S03]  /*7080*/  MOV R3, c[0x0][0x16c] ;  /* 0x00005b0000037a02 */ /* 0x000fc60000000f00 */
[----:B------:R-:W-:Y:S04]  /*7090*/  STS.U16 [R164+0x1380], R187 ;  /* 0x001380bba4007388 */ /* 0x000fe80000000400 */
[----:B------:R-:W-:Y:S04]  /*70a0*/  STS.U16 [R160+0x13c0], R189 ;  /* 0x0013c0bda0007388 */ /* 0x000fe80000000400 */
[----:B------:R-:W-:Y:S04]  /*70b0*/  STS.U16 [R156+0x1400], R185 ;  /* 0x001400b99c007388 */ /* 0x000fe80000000400 */
[----:B------:R-:W-:Y:S01]  /*70c0*/  STS.U16 [R157+0x1440], R182 ;  /* 0x001440b69d007388 */ /* 0x000fe20000000400 */
[----:B------:R-:W-:-:S03]  /*70d0*/  @!P0 IMAD R3, R2, R3, UR6 ;  /* 0x0000000602038e24 */ /* 0x000fc6000f8e0203 */
[----:B------:R-:W-:Y:S01]  /*70e0*/  STS.U16 [R155+0x1480], R194 ;  /* 0x001480c29b007388 */ /* 0x000fe20000000400 */
[----:B------:R-:W-:-:S03]  /*70f0*/  MOV R2, UR10 ;  /* 0x0000000a00027c02 */ /* 0x000fc60008000f00 */
[----:B------:R0:W-:Y:S04]  /*7100*/  STS.U16 [R68+0x14c0], R193 ;  /* 0x0014c0c144007388 */ /* 0x0001e80000000400 */
[----:B------:R-:W-:Y:S04]  /*7110*/  STS.U16 [R161+0x1500], R188 ;  /* 0x001500bca1007388 */ /* 0x000fe80000000400 */
[----:B------:R-:W-:Y:S01]  /*7120*/  STS.U16 [R166+0x1540], R179 ;  /* 0x001540b3a6007388 */ /* 0x000fe20000000400 */
[----:B0-----:R-:W-:-:S03]  /*7130*/  HFMA2.MMA R68, -RZ, RZ, 0, 9.5367431640625e-07 ;  /* 0x00000010ff447435 */ /* 0x001fc600000001ff */
[----:B------:R-:W-:Y:S01]  /*7140*/  STS.U16 [R62+0x1580], R177 ;  /* 0x001580b13e007388 */ /* 0x000fe20000000400 */
[----:B------:R-:W-:-:S03]  /*7150*/  LEA R2, R2, UR6, 0x8 ;  /* 0x0000000602027c11 */ /* 0x000fc6000f8e40ff */
[----:B------:R-:W-:Y:S01]  /*7160*/  STS.U16 [R61+0x15c0], R176 ;  /* 0x0015c0b03d007388 */ /* 0x000fe20000000400 */
[----:B------:R-:W-:-:S03]  /*7170*/  @P1 IADD3 R2, R130, 0x200, RZ ;  /* 0x0000020082021810 */ /* 0x000fc60007ffe0ff */
[----:B------:R-:W-:Y:S04]  /*7180*/  STS.U16 [R60+0x1600], R175 ;  /* 0x001600af3c007388 */ /* 0x000fe80000000400 */
[----:B------:R0:W-:Y:S04]  /*7190*/  STS.U16 [R174+0x1640], R181 ;  /* 0x001640b5ae007388 */ /* 0x0001e80000000400 */
[----:B------:R-:W-:Y:S04]  /*71a0*/  STS.U16 [R173+0x1680], R204 ;  /* 0x001680ccad007388 */ /* 0x000fe80000000400 */
[----:B------:R-:W-:Y:S01]  /*71b0*/  STS.U16 [R172+0x16c0], R201 ;  /* 0x0016c0c9ac007388 */ /* 0x000fe20000000400 */
[----:B------:R-:W-:-:S03]  /*71c0*/  FMUL.FTZ R205, R33, R205 ;  /* 0x000000cd21cd7220 */ /* 0x000fc60000410000 */
[----:B------:R-:W-:Y:S01]  /*71d0*/  STS.U16 [R171+0x1700], R202 ;  /* 0x001700caab007388 */ /* 0x000fe20000000400 */
[----:B0-----:R-:W-:-:S03]  /*71e0*/  SHF.L.U32 R181, R2, 0x3, RZ ;  /* 0x0000000302b57819 */ /* 0x001fc600000006ff */
[----:B------:R-:W-:Y:S04]  /*71f0*/  STS.U16 [R170+0x1740], R199 ;  /* 0x001740c7aa007388 */ /* 0x000fe80000000400 */
[----:B------:R-:W-:Y:S01]  /*7200*/  STS.U16 [R167+0x1780], R200 ;  /* 0x001780c8a7007388 */ /* 0x000fe20000000400 */
[----:B------:R-:W-:-:S03]  /*7210*/  @!P0 IMAD.WIDE R2, R3, R68, UR42 ;  /* 0x0000002a03028e25 */ /* 0x000fc6000f8e0244 */
[----:B------:R-:W-:Y:S01]  /*7220*/  STS.U16 [R169+0x17c0], R198 ;  /* 0x0017c0c6a9007388 */ /* 0x000fe20000000400 */
[----:B------:R-:W-:-:S03]  /*7230*/  FFMA.FTZ R205, R34, R203, -R205 ;  /* 0x000000cb22cd7223 */ /* 0x000fc600000108cd */
[----:B------:R-:W-:Y:S01]  /*7240*/  STS.U16 [R168+0x1800], R197 ;  /* 0x001800c5a8007388 */ /* 0x000fe20000000400 */
[----:B------:R-:W-:-:S03]  /*7250*/  FMUL.FTZ R66, R31, R67 ;  /* 0x000000431f427220 */ /* 0x000fc60000410000 */
[----:B------:R-:W-:Y:S01]  /*7260*/  STS.U16 [R70+0x1840], R195 ;  /* 0x001840c346007388 */ /* 0x000fe20000000400 */
[----:B------:R-:W-:-:S06]  /*7270*/  NOP ;  /* 0x0000000000007918 */ /* 0x000fcc0000000000 */
[----:B------:R-:W0:Y:S04]  /*7280*/  LDS.U16 R177, [R110+0x1080] ;  /* 0x001080006eb17984 */ /* 0x000e280000000400 */
[----:B------:R-:W1:Y:S04]  /*7290*/  LDS.U16 R157, [R110+0x1082] ;  /* 0x001082006e9d7984 */ /* 0x000e680000000400 */
[----:B------:R-:W2:Y:S04]  /*72a0*/  LDS.U16 R160, [R110+0x1084] ;  /* 0x001084006ea07984 */ /* 0x000ea80000000400 */
[----:B------:R-:W3:Y:S04]  /*72b0*/  LDS.U16 R158, [R110+0x1086] ;  /* 0x001086006e9e7984 */ /* 0x000ee80000000400 */
        /* <DEDUP_REMOVED lines=27> */
[----:B------:R0:W0:Y:S01]  /*7470*/  LDS.U16 R186, [R110+0x10be] ;  /* 0x0010be006eba7984 */ /* 0x0000220000000400 */
[----:B------:R-:W-:-:S03]  /*7480*/  FFMA.FTZ R66, R32, R205, -R66 ;  /* 0x000000cd20427223 */ /* 0x000fc60000010842 */
[----:B------:R0:W-:Y:S01]  /*7490*/  STS.64 [R181+0x6b60], R122 ;  /* 0x006b607ab5007388 */ /* 0x0001e20000000a00 */
[----:B------:R-:W-:-:S04]  /*74a0*/  FMUL.FTZ R205, R31, R205 ;  /* 0x000000cd1fcd7220 */ /* 0x000fc80000410000 */
[----:B------:R-:W-:Y:S01]  /*74b0*/  FFMA.FTZ R67, R32, R67, R205 ;  /* 0x0000004320437223 */ /* 0x000fe200000100cd */
[----:B------:R-:W-:-:S03]  /*74c0*/  HADD2.F32 R8, -RZ, R8.H0_H0 ;  /* 0x20000008ff087230 */ /* 0x000fc60000004100 */
[C---:B------:R-:W-:Y:S01]  /*74d0*/  FMUL.FTZ R111, R29.reuse, R67 ;  /* 0x000000431d6f7220 */ /* 0x040fe20000410000 */
[----:B------:R-:W-:Y:S01]  /*74e0*/  HFMA2.MMA R60, -RZ, RZ, 1.875, 0 ;  /* 0x3f800000ff3c7435 */ /* 0x000fe200000001ff */
[-C--:B------:R-:W-:Y:S01]  /*74f0*/  FMUL.FTZ R180, R29, R66.reuse ;  /* 0x000000421db47220 */ /* 0x080fe20000410000 */
[----:B------:R-:W-:Y:S01]  /*7500*/  HADD2.F32 R7, -RZ, R7.H0_H0 ;  /* 0x20000007ff077230 */ /* 0x000fe20000004100 */
[----:B------:R-:W-:Y:S01]  /*7510*/  FFMA.FTZ R66, R30, R66, -R111 ;  /* 0x000000421e427223 */ /* 0x000fe2000001086f */
[----:B------:R-:W-:Y:S01]  /*7520*/  HADD2.F32 R111, -RZ, R126.H0_H0 ;  /* 0x2000007eff6f7230 */ /* 0x000fe20000004100 */
[-C--:B------:R-:W-:Y:S01]  /*7530*/  FMUL.FTZ R187, R8, R104.reuse ;  /* 0x0000006808bb7220 */ /* 0x080fe20000410000 */
[----:B------:R-:W-:Y:S01]  /*7540*/  MOV R61, RZ ;  /* 0x000000ff003d7202 */ /* 0x000fe20000000f00 */
[----:B------:R-:W-:Y:S01]  /*7550*/  CS2R R62, SRZ ;  /* 0x00000000003e7805 */ /* 0x000fe2000001ff00 */
[----:B------:R-:W-:Y:S01]  /*7560*/  BAR.SYNC.DEFER_BLOCKING 0x0 ;  /* 0x0000000000007b1d */ /* 0x000fe20000010000 */
[----:B------:R-:W-:Y:S01]  /*7570*/  FMUL.FTZ R188, R7, R104 ;  /* 0x0000006807bc7220 */ /* 0x000fe20000410000 */
[----:B------:R-:W-:Y:S01]  /*7580*/  HADD2.F32 R6, -RZ, R6.H0_H0 ;  /* 0x20000006ff067230 */ /* 0x000fe20000004100 */
[C---:B------:R-:W-:Y:S01]  /*7590*/  FMUL.FTZ R187, R111.reuse, R187 ;  /* 0x000000bb6fbb7220 */ /* 0x040fe20000410000 */
[----:B------:R-:W-:Y:S01]  /*75a0*/  HADD2.F32 R5, -RZ, R5.H0_H0 ;  /* 0x20000005ff057230 */ /* 0x000fe20000004100 */
[----:B------:R-:W-:Y:S01]  /*75b0*/  FMUL.FTZ R188, R111, R188 ;  /* 0x000000bc6fbc7220 */ /* 0x000fe20000410000 */
[----:B------:R-:W-:Y:S01]  /*75c0*/  HADD2.F32 R111, -RZ, R125.H0_H0 ;  /* 0x2000007dff6f7230 */ /* 0x000fe20000004100 */
[----:B------:R-:W-:-:S02]  /*75d0*/  FMUL.FTZ R189, R6, R103 ;  /* 0x0000006706bd7220 */ /* 0x000fc40000410000 */
[----:B------:R-:W-:Y:S02]  /*75e0*/  FMUL.FTZ R190, R5, R103 ;  /* 0x0000006705be7220 */ /* 0x000fe40000410000 */
[C---:B------:R-:W-:Y:S01]  /*75f0*/  FMUL.FTZ R189, R111.reuse, R189 ;  /* 0x000000bd6fbd7220 */ /* 0x040fe20000410000 */
[----:B------:R-:W-:Y:S01]  /*7600*/  HADD2.F32 R4, -RZ, R4.H0_H0 ;  /* 0x20000004ff047230 */ /* 0x000fe20000004100 */
[----:B------:R-:W-:Y:S01]  /*7610*/  FMUL.FTZ R190, R111, R190 ;  /* 0x000000be6fbe7220 */ /* 0x000fe20000410000 */
[----:B------:R0:W5:Y:S02]  /*7620*/  @!P0 LDG.E.128 R60, [R2.64] ;  /* 0x00000028023c8981 */ /* 0x000164000c1e1d00 */
[-C--:B0-----:R-:W-:Y:S02]  /*7630*/  FMUL.FTZ R3, R187, R37.reuse ;  /* 0x00000025bb037220 */ /* 0x081fe40000410000 */
[C---:B------:R-:W-:Y:S02]  /*7640*/  FMUL.FTZ R2, R188.reuse, R37 ;  /* 0x00000025bc027220 */ /* 0x040fe40000410000 */
[----:B------:R-:W-:-:S02]  /*7650*/  FFMA.FTZ R110, R188, R38, R3 ;  /* 0x00000026bc6e7223 */ /* 0x000fc40000010003 */
[----:B------:R-:W-:Y:S02]  /*7660*/  FFMA.FTZ R111, R187, R38, -R2 ;  /* 0x00000026bb6f7223 */ /* 0x000fe40000010802 */
[----:B------:R-:W-:Y:S01]  /*7670*/  FADD.FTZ R110, R189, R110 ;  /* 0x0000006ebd6e7221 */ /* 0x000fe20000010000 */
[----:B------:R-:W-:Y:S01]  /*7680*/  HADD2.F32 R3, -RZ, R65.H0_H0 ;  /* 0x20000041ff037230 */ /* 0x000fe20000004100 */
[----:B------:R-:W-:Y:S01]  /*7690*/  FADD.FTZ R111, R190, R111 ;  /* 0x0000006fbe6f7221 */ /* 0x000fe20000010000 */
[----:B------:R-:W-:Y:S01]  /*76a0*/  HADD2.F32 R181, -RZ, R124.H0_H0 ;  /* 0x2000007cffb57230 */ /* 0x000fe20000004100 */
[----:B------:R-:W-:Y:S02]  /*76b0*/  FMUL.FTZ R2, R35, R110 ;  /* 0x0000006e23027220 */ /* 0x000fe40000410000 */
[----:B------:R-:W-:Y:S02]  /*76c0*/  FMUL.FTZ R191, R4, R102 ;  /* 0x0000006604bf7220 */ /* 0x000fe40000410000 */
[----:B------:R-:W-:-:S02]  /*76d0*/  FFMA.FTZ R67, R30, R67, R180 ;  /* 0x000000431e437223 */ /* 0x000fc400000100b4 */
[-C--:B------:R-:W-:Y:S02]  /*76e0*/  FMUL.FTZ R65, R35, R111.reuse ;  /* 0x0000006f23417220 */ /* 0x080fe40000410000 */
[----:B------:R-:W-:Y:S02]  /*76f0*/  FMUL.FTZ R192, R3, R102 ;  /* 0x0000006603c07220 */ /* 0x000fe40000410000 */
[C---:B------:R-:W-:Y:S02]  /*7700*/  FFMA.FTZ R180, R36.reuse, R111, -R2 ;  /* 0x0000006f24b47223 */ /* 0x040fe40000010802 */
[C---:B------:R-:W-:Y:S01]  /*7710*/  FMUL.FTZ R191, R181.reuse, R191 ;  /* 0x000000bfb5bf7220 */ /* 0x040fe20000410000 */
[----:B------:R-:W-:Y:S01]  /*7720*/  HADD2.F32 R2, -RZ, R64.H0_H0 ;  /* 0x20000040ff027230 */ /* 0x000fe20000004100 */
[----:B------:R-:W-:Y:S02]  /*7730*/  FFMA.FTZ R65, R36, R110, R65 ;  /* 0x0000006e24417223 */ /* 0x000fe40000010041 */
[----:B------:R-:W-:-:S02]  /*7740*/  FMUL.FTZ R192, R181, R192 ;  /* 0x000000c0b5c07220 */ /* 0x000fc40000410000 */
[----:B------:R-:W-:Y:S01]  /*7750*/  FADD.FTZ R180, R191, R180 ;  /* 0x000000b4bfb47221 */ /* 0x000fe20000010000 */
[----:B------:R-:W-:Y:S01]  /*7760*/  HADD2.F32 R0, -RZ, R0.H0_H0 ;  /* 0x20000000ff007230 */ /* 0x000fe20000004100 */
[----:B------:R-:W-:Y:S01]  /*7770*/  FADD.FTZ R65, R192, R65 ;  /* 0x00000041c0417221 */ /* 0x000fe20000010000 */
[----:B------:R-:W-:Y:S01]  /*7780*/  HADD2.F32 R110, -RZ, R121.H0_H0 ;  /* 0x20000079ff6e7230 */ /* 0x000fe20000004100 */
        /* <DEDUP_REMOVED lines=31> */
[----:B------:R-:W-:Y:S01]  /*7980*/  FMUL.FTZ R197, R184, R197 ;  /* 0x000000c5b8c57220 */ /* 0x000fe20000410000 */
[----:B------:R-:W-:Y:S01]  /*7990*/  HADD2.F32 R135, -RZ, R135.H0_H0 ;  /* 0x20000087ff877230 */ /* 0x000fe20000004100 */
[----:B------:R-:W-:Y:S02]  /*79a0*/  FMUL.FTZ R111, R27, R67 ;  /* 0x000000431b6f7220 */ /* 0x000fe40000410000 */
[----:B------:R-:W-:Y:S02]  /*79b0*/  FFMA.FTZ R181, R30, R110, -R181 ;  /* 0x0000006e1eb57223 */ /* 0x000fe400000108b5 */
[----:B------:R-:W-:-:S02]  /*79c0*/  FMUL.FTZ R198, R184, R198 ;  /* 0x000000c6b8c67220 */ /* 0x000fc40000410000 */
[----:B------:R-:W-:Y:S01]  /*79d0*/  FADD.FTZ R180, R197, R180 ;  /* 0x000000b4c5b47221 */ /* 0x000fe20000010000 */
[----:B------:R-:W-:Y:S01]  /*79e0*/  HADD2.F32 R136, -RZ, R136.H0_H0 ;  /* 0x20000088ff887230 */ /* 0x000fe20000004100 */
[-C--:B------:R-:W-:Y:S01]  /*79f0*/  FFMA.FTZ R64, R28, R66.reuse, -R111 ;  /* 0x000000421c407223 */ /* 0x080fe2000001086f */
[----:B------:R-:W-:Y:S01]  /*7a00*/  HADD2.F32 R111, -RZ, R118.H0_H0 ;  /* 0x20000076ff6f7230 */ /* 0x000fe20000004100 */
[C---:B------:R-:W-:Y:S02]  /*7a10*/  FMUL.FTZ R66, R27.reuse, R66 ;  /* 0x000000421b427220 */ /* 0x040fe40000410000 */
[----:B------:R-:W-:Y:S02]  /*7a20*/  FADD.FTZ R181, R198, R181 ;  /* 0x000000b5c6b57221 */ /* 0x000fe40000010000 */
[----:B------:R-:W-:Y:S02]  /*7a30*/  FMUL.FTZ R65, R27, R180 ;  /* 0x000000b41b417220 */ /* 0x000fe40000410000 */
[----:B------:R-:W-:-:S02]  /*7a40*/  FMUL.FTZ R199, R135, R98 ;  /* 0x0000006287c77220 */ /* 0x000fc40000410000 */
[C---:B------:R-:W-:Y:S02]  /*7a50*/  FFMA.FTZ R66, R28.reuse, R67, R66 ;  /* 0x000000431c427223 */ /* 0x040fe40000010042 */
        /* <DEDUP_REMOVED lines=20> */
[----:B------:R-:W-:Y:S01]  /*7ba0*/  FADD.FTZ R180, R201, R180 ;  /* 0x000000b4c9b47221 */ /* 0x000fe20000010000 */
[----:B------:R-:W-:Y:S01]  /*7bb0*/  HADD2.F32 R139, -RZ, R139.H0_H0 ;  /* 0x2000008bff8b7230 */ /* 0x000fe20000004100 */
[-C--:B------:R-:W-:Y:S02]  /*7bc0*/  FMUL.FTZ R65, R25, R66.reuse ;  /* 0x0000004219417220 */ /* 0x080fe40000410000 */
[----:B------:R-:W-:Y:S02]  /*7bd0*/  FFMA.FTZ R111, R26, R66, R111 ;  /* 0x000000421a6f7223 */ /* 0x000fe4000001006f */
[----:B------:R-:W-:Y:S02]  /*7be0*/  FADD.FTZ R67, R202, R67 ;  /* 0x00000043ca437221 */ /* 0x000fe40000010000 */
[----:B------:R-:W-:Y:S01]  /*7bf0*/  FMUL.FTZ R66, R23, R180 ;  /* 0x000000b417427220 */ /* 0x000fe20000410000 */
[----:B------:R-:W-:Y:S01]  /*7c00*/  HADD2.F32 R140, -RZ, R140.H0_H0 ;  /* 0x2000008cff8c7230 */ /* 0x000fe20000004100 */
[----:B------:R-:W-:Y:S01]  /*7c10*/  FMUL.FTZ R203, R139, R96 ;  /* 0x000000608bcb7220 */ /* 0x000fe20000410000 */
[----:B------:R-:W-:Y:S01]  /*7c20*/  HADD2.F32 R110, -RZ, R116.H0_H0 ;  /* 0x20000074ff6e7230 */ /* 0x000fe20000004100 */
[----:B------:R-:W-:-:S02]  /*7c30*/  FFMA.FTZ R181, R24, R67, -R66 ;  /* 0x0000004318b57223 */ /* 0x000fc40000010842 */
[----:B------:R-:W-:Y:S02]  /*7c40*/  FMUL.FTZ R67, R23, R67 ;  /* 0x0000004317437220 */ /* 0x000fe40000410000 */
[----:B------:R-:W-:Y:S02]  /*7c50*/  FMUL.FTZ R204, R140, R96 ;  /* 0x000000608ccc7220 */ /* 0x000fe40000410000 */
[----:B------:R-:W-:Y:S02]  /*7c60*/  FFMA.FTZ R180, R24, R180, R67 ;  /* 0x000000b418b47223 */ /* 0x000fe40000010043 */
[C---:B------:R-:W-:Y:S01]  /*7c70*/  FMUL.FTZ R203, R110.reuse, R203 ;  /* 0x000000cb6ecb7220 */ /* 0x040fe20000410000 */
[----:B------:R-:W-:Y:S01]  /*7c80*/  HADD2.F32 R142, -RZ, R142.H0_H0 ;  /* 0x2000008eff8e7230 */ /* 0x000fe20000004100 */
[----:B------:R-:W-:Y:S02]  /*7c90*/  FMUL.FTZ R204, R110, R204 ;  /* 0x000000cc6ecc7220 */ /* 0x000fe40000410000 */
[----:B------:R-:W-:-:S02]  /*7ca0*/  FADD.FTZ R180, R203, R180 ;  /* 0x000000b4cbb47221 */ /* 0x000fc40000010000 */
[----:B------:R-:W-:Y:S01]  /*7cb0*/  FFMA.FTZ R65, R26, R64, -R65 ;  /* 0x000000401a417223 */ /* 0x000fe20000010841 */
[----:B------:R-:W-:Y:S01]  /*7cc0*/  HADD2.F32 R141, -RZ, R141.H0_H0 ;  /* 0x2000008dff8d7230 */ /* 0x000fe20000004100 */
[----:B------:R-:W-:Y:S01]  /*7cd0*/  FMUL.FTZ R64, R23, R111 ;  /* 0x0000006f17407220 */ /* 0x000fe20000410000 */
[----:B------:R-:W-:Y:S01]  /*7ce0*/  HADD2.F32 R110, -RZ, R115.H0_H0 ;  /* 0x20000073ff6e7230 */ /* 0x000fe20000004100 */
[----:B------:R-:W-:Y:S02]  /*7cf0*/  FADD.FTZ R181, R204, R181 ;  /* 0x000000b5ccb57221 */ /* 0x000fe40000010000 */
[----:B------:R-:W-:Y:S02]  /*7d00*/  FMUL.FTZ R66, R21, R180 ;  /* 0x000000b415427220 */ /* 0x000fe40000410000 */
[----:B------:R-:W-:Y:S02]  /*7d10*/  FMUL.FTZ R206, R142, R95 ;  /* 0x0000005f8ece7220 */ /* 0x000fe40000410000 */
[----:B------:R-:W-:-:S02]  /*7d20*/  FFMA.FTZ R64, R24, R65, -R64 ;  /* 0x0000004118407223 */ /* 0x000fc40000010840 */
[----:B------:R-:W-:Y:S02]  /*7d30*/  FMUL.FTZ R65, R23, R65 ;  /* 0x0000004117417220 */ /* 0x000fe40000410000 */
[----:B------:R-:W-:Y:S02]  /*7d40*/  FMUL.FTZ R67, R21, R181 ;  /* 0x000000b515437220 */ /* 0x000fe40000410000 */
[----:B------:R-:W-:Y:S02]  /*7d50*/  FMUL.FTZ R205, R141, R95 ;  /* 0x0000005f8dcd7220 */ /* 0x000fe40000410000 */
[----:B------:R-:W-:Y:S02]  /*7d60*/  FFMA.FTZ R181, R22, R181, -R66 ;  /* 0x000000b516b57223 */ /* 0x000fe40000010842 */
[----:B------:R-:W-:Y:S01]  /*7d70*/  FMUL.FTZ R206, R110, R206 ;  /* 0x000000ce6ece7220 */ /* 0x000fe20000410000 */
[----:B------:R-:W-:Y:S01]  /*7d80*/  HADD2.F32 R144, -RZ, R144.H0_H0 ;  /* 0x20000090ff907230 */ /* 0x000fe20000004100 */
[----:B------:R-:W-:-:S02]  /*7d90*/  FFMA.FTZ R65, R24, R111, R65 ;  /* 0x0000006f18417223 */ /* 0x000fc40000010041 */
[C---:B------:R-:W-:Y:S02]  /*7da0*/  FMUL.FTZ R66, R21.reuse, R64 ;  /* 0x0000004015427220 */ /* 0x040fe40000410000 */
[----:B------:R-:W-:Y:S02]  /*7db0*/  FFMA.FTZ R180, R22, R180, R67 ;  /* 0x000000b416b47223 */ /* 0x000fe40000010043 */
[----:B------:R-:W-:Y:S02]  /*7dc0*/  FMUL.FTZ R205, R110, R205 ;  /* 0x000000cd6ecd7220 */ /* 0x000fe40000410000 */
[----:B------:R-:W-:Y:S01]  /*7dd0*/  FADD.FTZ R181, R206, R181 ;  /* 0x000000b5ceb57221 */ /* 0x000fe20000010000 */
[----:B------:R-:W-:Y:S01]  /*7de0*/  HADD2.F32 R143, -RZ, R143.H0_H0 ;  /* 0x2000008fff8f7230 */ /* 0x000fe20000004100 */
[-C--:B------:R-:W-:Y:S01]  /*7df0*/  FMUL.FTZ R67, R21, R65.reuse ;  /* 0x0000004115437220 */ /* 0x080fe20000410000 */
[----:B------:R-:W-:Y:S01]  /*7e00*/  HADD2.F32 R111, -RZ, R114.H0_H0 ;  /* 0x20000072ff6f7230 */ /* 0x000fe20000004100 */
[----:B------:R-:W-:-:S02]  /*7e10*/  FFMA.FTZ R66, R22, R65, R66 ;  /* 0x0000004116427223 */ /* 0x000fc40000010042 */
[----:B------:R-:W-:Y:S02]  /*7e20*/  FADD.FTZ R180, R205, R180 ;  /* 0x000000b4cdb47221 */ /* 0x000fe40000010000 */
[C---:B------:R-:W-:Y:S02]  /*7e30*/  FMUL.FTZ R65, R19.reuse, R181 ;  /* 0x000000b513417220 */ /* 0x040fe40000410000 */
[----:B------:R-:W-:Y:S02]  /*7e40*/  FMUL.FTZ R208, R144, R94 ;  /* 0x0000005e90d07220 */ /* 0x000fe40000410000 */
[----:B------:R-:W-:Y:S02]  /*7e50*/  FFMA.FTZ R67, R22, R64, -R67 ;  /* 0x0000004016437223 */ /* 0x000fe40000010843 */
[-C--:B------:R-:W-:Y:S02]  /*7e60*/  FMUL.FTZ R64, R19, R180.reuse ;  /* 0x000000b413407220 */ /* 0x080fe40000410000 */
[----:B------:R-:W-:-:S02]  /*7e70*/  FFMA.FTZ R65, R20, R180, R65 ;  /* 0x000000b414417223 */ /* 0x000fc40000010041 */
[----:B------:R-:W-:Y:S02]  /*7e80*/  FMUL.FTZ R207, R143, R94 ;  /* 0x0000005e8fcf7220 */ /* 0x000fe40000410000 */
[C---:B------:R-:W-:Y:S02]  /*7e90*/  FMUL.FTZ R208, R111.reuse, R208 ;  /* 0x000000d06fd07220 */ /* 0x040fe40000410000 */
        /* <DEDUP_REMOVED lines=14> */
[-C--:B------:R-:W-:Y:S02]  /*7f80*/  FMUL.FTZ R210, R146, R93.reuse ;  /* 0x0000005d92d27220 */ /* 0x080fe40000410000 */
        /* <DEDUP_REMOVED lines=28> */
[C---:B------:R-:W-:Y:S02]  /*8150*/  FMUL.FTZ R66, R13.reuse, R180 ;  /* 0x000000b40d427220 */ /* 0x040fe40000410000 */
[-C--:B------:R-:W-:Y:S01]  /*8160*/  FMUL.FTZ R67, R13, R111.reuse ;  /* 0x0000006f0d437220 */ /* 0x080fe20000410000 */
[----:B------:R-:W-:Y:S01]  /*8170*/  HADD2.F32 R149, -RZ, R149.H0_H0 ;  /* 0x20000095ff957230 */ /* 0x000fe20000004100 */
[----:B------:R-:W-:Y:S01]  /*8180*/  FFMA.FTZ R111, R14, R111, R66 ;  /* 0x0000006f0e6f7223 */ /* 0x000fe20000010042 */
[----:B------:R-:W-:Y:S01]  /*8190*/  HADD2.F32 R66, -RZ, R107.H0_H0 ;  /* 0x2000006bff427230 */ /* 0x000fe20000004100 */
[-C--:B------:R-:W-:Y:S02]  /*81a0*/  FMUL.FTZ R214, R150, R90.reuse ;  /* 0x0000005a96d67220 */ /* 0x080fe40000410000 */
[----:B------:R-:W-:-:S02]  /*81b0*/  FMUL.FTZ R213, R149, R90 ;  /* 0x0000005a95d57220 */ /* 0x000fc40000410000 */
[----:B------:R-:W-:Y:S02]  /*81c0*/  FMUL.FTZ R214, R66, R214 ;  /* 0x000000d642d67220 */ /* 0x000fe40000410000 */
[----:B------:R-:W-:Y:S02]  /*81d0*/  FFMA.FTZ R180, R14, R180, -R67 ;  /* 0x000000b40eb47223 */ /* 0x000fe40000010843 */
[C---:B------:R-:W-:Y:S02]  /*81e0*/  FMUL.FTZ R67, R13.reuse, R65 ;  /* 0x000000410d437220 */ /* 0x040fe40000410000 */
[----:B------:R-:W-:Y:S02]  /*81f0*/  FMUL.FTZ R213, R66, R213 ;  /* 0x000000d542d57220 */ /* 0x000fe40000410000 */
[----:B------:R-:W-:Y:S02]  /*8200*/  FADD.FTZ R111, R214, R111 ;  /* 0x0000006fd66f7221 */ /* 0x000fe40000010000 */
[----:B------:R-:W-:-:S02]  /*8210*/  FMUL.FTZ R66, R13, R64 ;  /* 0x000000400d427220 */ /* 0x000fc40000410000 */
[C---:B------:R-:W-:Y:S01]  /*8220*/  FFMA.FTZ R64, R14.reuse, R64, -R67 ;  /* 0x000000400e407223 */ /* 0x040fe20000010843 */
[----:B------:R-:W-:Y:S01]  /*8230*/  HADD2.F32 R152, -RZ, R152.H0_H0 ;  /* 0x20000098ff987230 */ /* 0x000fe20000004100 */
[----:B------:R-:W-:Y:S02]  /*8240*/  FADD.FTZ R180, R213, R180 ;  /* 0x000000b4d5b47221 */ /* 0x000fe40000010000 */
[C---:B------:R-:W-:Y:S01]  /*8250*/  FMUL.FTZ R67, R11.reuse, R111 ;  /* 0x0000006f0b437220 */ /* 0x040fe20000410000 */
[----:B------:R-:W-:Y:S01]  /*8260*/  HADD2.F32 R151, -RZ, R151.H0_H0 ;  /* 0x20000097ff977230 */ /* 0x000fe20000004100 */
[----:B------:R-:W-:Y:S02]  /*8270*/  FFMA.FTZ R65, R14, R65, R66 ;  /* 0x000000410e417223 */ /* 0x000fe40000010042 */
[-C--:B------:R-:W-:Y:S01]  /*8280*/  FFMA.FTZ R66, R12, R180.reuse, -R67 ;  /* 0x000000b40c427223 */ /* 0x080fe20000010843 */
        /* <DEDUP_REMOVED lines=8> */
[-C--:B------:R-:W-:Y:S02]  /*8310*/  FMUL.FTZ R110, R11, R64.reuse ;  /* 0x000000400b6e7220 */ /* 0x080fe40000410000 */
[----:B------:R-:W-:Y:S02]  /*8320*/  FADD.FTZ R111, R216, R111 ;  /* 0x0000006fd86f7221 */ /* 0x000fe40000010000 */
[----:B------:R-:W-:Y:S02]  /*8330*/  FADD.FTZ R66, R215, R66 ;  /* 0x00000042d7427221 */ /* 0x000fe40000010000 */
[C---:B------:R-:W-:Y:S02]  /*8340*/  FFMA.FTZ R64, R12.reuse, R64, -R67 ;  /* 0x000000400c407223 */ /* 0x040fe40000010843 */
[----:B------:R-:W-:Y:S02]  /*8350*/  FFMA.FTZ R65, R12, R65, R110 ;  /* 0x000000410c417223 */ /* 0x000fe4000001006e */
[CC--:B------:R-:W-:Y:S01]  /*8360*/  FMUL.FTZ R67, R9.reuse, R111.reuse ;  /* 0x0000006f09437220 */ /* 0x0c0fe20000410000 */
[----:B------:R-:W-:Y:S01]  /*8370*/  HADD2.F32 R153, -RZ, R153.H0_H0 ;  /* 0x20000099ff997230 */ /* 0x000fe20000004100 */
[-C--:B------:R-:W-:Y:S01]  /*8380*/  FMUL.FTZ R110, R9, R66.reuse ;  /* 0x00000042096e7220 */ /* 0x080fe20000410000 */
[----:B------:R-:W-:Y:S01]  /*8390*/  HADD2.F32 R154, -RZ, R154.H0_H0 ;  /* 0x2000009aff9a7230 */ /* 0x000fe20000004100 */
[----:B------:R-:W-:Y:S01]  /*83a0*/  FFMA.FTZ R66, R10, R66, -R67 ;  /* 0x000000420a427223 */ /* 0x000fe20000010843 */
[----:B------:R-:W-:Y:S01]  /*83b0*/  ISETP.NE.AND P0, PT, R130, 0x3f, PT ;  /* 0x0000003f8200780c */ /* 0x000fe20003f05270 */
[----:B------:R-:W-:Y:S01]  /*83c0*/  FFMA.FTZ R67, R10, R111, R110 ;  /* 0x0000006f0a437223 */ /* 0x000fe2000001006e */
[----:B------:R-:W-:Y:S01]  /*83d0*/  HADD2.F32 R110, -RZ, R105.H0_H0 ;  /* 0x20000069ff6e7230 */ /* 0x000fe20000004100 */
[----:B------:R-:W-:-:S02]  /*83e0*/  FMUL.FTZ R217, R153, R80 ;  /* 0x0000005099d97220 */ /* 0x000fc40000410000 */
[----:B------:R-:W-:Y:S02]  /*83f0*/  FMUL.FTZ R218, R154, R80 ;  /* 0x000000509ada7220 */ /* 0x000fe40000410000 */
[C---:B------:R-:W-:Y:S02]  /*8400*/  FMUL.FTZ R217, R110.reuse, R217 ;  /* 0x000000d96ed97220 */ /* 0x040fe40000410000 */
[----:B------:R-:W-:Y:S02]  /*8410*/  FMUL.FTZ R218, R110, R218 ;  /* 0x000000da6eda7220 */ /* 0x000fe40000410000 */
[C---:B------:R-:W-:Y:S02]  /*8420*/  FMUL.FTZ R110, R9.reuse, R64 ;  /* 0x00000040096e7220 */ /* 0x040fe40000410000 */
[-C--:B------:R-:W-:Y:S02]  /*8430*/  FMUL.FTZ R111, R9, R65.reuse ;  /* 0x00000041096f7220 */ /* 0x080fe40000410000 */
[----:B------:R-:W-:-:S02]  /*8440*/  FFMA.FTZ R65, R10, R65, R110 ;  /* 0x000000410a417223 */ /* 0x000fc4000001006e */
[----:B------:R-:W-:Y:S02]  /*8450*/  FFMA.FTZ R64, R10, R64, -R111 ;  /* 0x000000400a407223 */ /* 0x000fe4000001086f */
[----:B------:R0:W0:Y:S01]  /*8460*/  @P0 LDS.64 R110, [R130.X8+0x7b68] ;  /* 0x007b6800826e0984 */ /* 0x0000220000008a00 */
[----:B------:R-:W-:Y:S01]  /*8470*/  BSSY B0, `(.L_x_5834) ;  /* 0x0000010000007945 */ /* 0x000fe20003800000 */
[----:B------:R-:W-:Y:S02]  /*8480*/  FADD.FTZ R66, R217, R66 ;  /* 0x00000042d9427221 */ /* 0x000fe40000010000 */
[----:B------:R-:W-:Y:S01]  /*8490*/  FADD.FTZ R67, R218, R67 ;  /* 0x00000043da437221 */ /* 0x000fe20000010000 */
[----:B------:R-:W-:Y:S05]  /*84a0*/  @P0 BRA `(.L_x_5835) ;  /* 0x000000c000000947 */ /* 0x000fea0003800000 */
[----:B-1234-:R-:W-:Y:S01]  /*84b0*/  ULDC UR34, c[0x0][0x174] ;  /* 0x00005d0000227ab9 */ /* 0x01efe20000000800 */
[----:B0-----:R-:W-:Y:S01]  /*84c0*/  MOV R111, RZ ;  /* 0x000000ff006f7202 */ /* 0x001fe20000000f00 */
        /* <DEDUP_REMOVED lines=10> */
.L_x_5835:
[----:B-1234-:R-:W-:Y:S05]  /*8570*/  BSYNC B0 ;  /* 0x0000000000007941 */ /* 0x01efea0003800000 */
.L_x_5834:
        /* <DEDUP_REMOVED lines=60> */
[----:B0-----:R-:W-:Y:S02]  /*8940*/  FMUL.FTZ R180, R42, R67 ;  /* 0x000000432ab47220 */ /* 0x001fe40000410000 */
        /* <DEDUP_REMOVED lines=21> */
[----:B------:R0:W1:Y:S02]  /*8aa0*/  SHFL.UP PT, R69, R240, 0x1, RZ ;  /* 0x04200000f0457989 */ /* 0x00006400000e00ff */
.L_x_5946:
        /* <DEDUP_REMOVED lines=9> */
[----:B------:R-:W-:Y:S02]  /*8b40*/  FFMA.FTZ R66, R240, R66, R65 ;  /* 0x00000042f0427223 */ /* 0x000fe40000010041 */
[----:B-1----:R-:W-:Y:S02]  /*8b50*/  FMUL.FTZ R65, R67, R69 ;  /* 0x0000004543417220 */ /* 0x002fe40000410000 */
[----:B------:R-:W-:-:S02]  /*8b60*/  @P0 FADD.FTZ R241, R241, R66 ;  /* 0x00000042f1f10221 */ /* 0x000fc40000010000 */
[CC--:B----4-:R-:W-:Y:S02]  /*8b70*/  FFMA.FTZ R66, R240.reuse, R64.reuse, R65 ;  /* 0x00000040f0427223 */ /* 0x0d0fe40000010041 */
[C---:B------:R-:W-:Y:S01]  /*8b80*/  FMUL.FTZ R64, R67.reuse, R64 ;  /* 0x0000004043407220 */ /* 0x040fe20000410000 */
[----:B------:R-:W1:Y:S02]  /*8b90*/  SHFL.UP PT, R65, R68, 0x2, RZ ;  /* 0x0440000044417989 */ /* 0x000e6400000e00ff */
[----:B------:R-:W-:Y:S01]  /*8ba0*/  FSEL R67, R67, R66, !P0 ;  /* 0x0000004243437208 */ /* 0x000fe20004000000 */
[----:B0-----:R-:W-:Y:S01]  /*8bb0*/  @P0 FFMA.FTZ R240, R240, R69, -R64 ;  /* 0x00000045f0f00223 */ /* 0x001fe20000010840 */
[----:B------:R-:W0:Y:S01]  /*8bc0*/  SHFL.UP PT, R66, R241, 0x2, RZ ;  /* 0x04400000f1427989 */ /* 0x000e2200000e00ff */
[----:B------:R-:W-:Y:S02]  /*8bd0*/  ISETP.GE.AND P0, PT, R129, 0x2, PT ;  /* 0x000000028100780c */ /* 0x000fe40003f06270 */
[----:B-1----:R-:W-:-:S02]  /*8be0*/  FMUL.FTZ R71, R67, R65 ;  /* 0x0000004143477220 */ /* 0x002fc40000410000 */
[-C--:B0-----:R-:W-:Y:S02]  /*8bf0*/  FMUL.FTZ R64, R67, R66.reuse ;  /* 0x0000004243407220 */ /* 0x081fe40000410000 */
[C---:B------:R-:W-:Y:S02]  /*8c00*/  FFMA.FTZ R66, R240.reuse, R66, R71 ;  /* 0x00000042f0427223 */ /* 0x040fe40000010047 */
[----:B------:R-:W-:Y:S02]  /*8c10*/  FFMA.FTZ R69, R240, R65, -R64 ;  /* 0x00000041f0457223 */ /* 0x000fe40000010840 */
[----:B------:R-:W0:Y:S03]  /*8c20*/  SHFL.UP PT, R64, R240, 0x2, RZ ;  /* 0x04400000f0407989 */ /* 0x000e2600000e00ff */
[----:B------:R-:W-:Y:S02]  /*8c30*/  @P0 FADD.FTZ R241, R241, R66 ;  /* 0x00000042f1f10221 */ /* 0x000fe40000010000 */
[----:B------:R-:W-:Y:S01]  /*8c40*/  @P0 FADD.FTZ R68, R68, R69 ;  /* 0x0000004544440221 */ /* 0x000fe20000010000 */
[----:B------:R-:W1:Y:S04]  /*8c50*/  SHFL.UP PT, R65, R67, 0x2, RZ ;  /* 0x0440000043417989 */ /* 0x000e6800000e00ff */
[----:B------:R-:W2:Y:S01]  /*8c60*/  SHFL.UP PT, R70, R241, 0x4, RZ ;  /* 0x04800000f1467989 */ /* 0x000ea200000e00ff */
[----:B0-----:R-:W-:-:S04]  /*8c70*/  FMUL.FTZ R66, R67, R64 ;  /* 0x0000004043427220 */ /* 0x001fc80000410000 */
[-C--:B-1----:R-:W-:Y:S02]  /*8c80*/  FFMA.FTZ R66, R240, R65.reuse, R66 ;  /* 0x00000041f0427223 */ /* 0x082fe40000010042 */
[----:B------:R-:W-:-:S03]  /*8c90*/  FMUL.FTZ R69, R67, R65 ;  /* 0x0000004143457220 */ /* 0x000fc60000410000 */
[----:B------:R-:W-:Y:S01]  /*8ca0*/  FSEL R65, R67, R66, !P0 ;  /* 0x0000004243417208 */ /* 0x000fe20004000000 */
[----:B------:R-:W-:Y:S01]  /*8cb0*/  @P0 FFMA.FTZ R240, R240, R64, -R69 ;  /* 0x00000040f0f00223 */ /* 0x000fe20000010845 */
[----:B------:R-:W0:Y:S01]  /*8cc0*/  SHFL.UP PT, R66, R68, 0x4, RZ ;  /* 0x0480000044427989 */ /* 0x000e2200000e00ff */
[----:B------:R-:W-:Y:S02]  /*8cd0*/  ISETP.GE.AND P0, PT, R129, 0x4, PT ;  /* 0x000000048100780c */ /* 0x000fe40003f06270 */
[C---:B--2---:R-:W-:Y:S01]  /*8ce0*/  FMUL.FTZ R67, R65.reuse, R70 ;  /* 0x0000004641437220 */ /* 0x044fe20000410000 */
[----:B------:R-:W1:Y:S01]  /*8cf0*/  SHFL.UP PT, R64, R240, 0x4, RZ ;  /* 0x04800000f0407989 */ /* 0x000e6200000e00ff */
[-C--:B0-----:R-:W-:Y:S02]  /*8d00*/  FMUL.FTZ R69, R65, R66.reuse ;  /* 0x0000004241457220 */ /* 0x081fe40000410000 */
[C---:B------:R-:W-:Y:S02]  /*8d10*/  FFMA.FTZ R67, R240.reuse, R66, -R67 ;  /* 0x00000042f0437223 */ /* 0x040fe40000010843 */
[----:B------:R-:W0:Y:S01]  /*8d20*/  SHFL.UP PT, R66, R65, 0x4, RZ ;  /* 0x0480000041427989 */ /* 0x000e2200000e00ff */
[----:B------:R-:W-:-:S04]  /*8d30*/  FFMA.FTZ R70, R240, R70, R69 ;  /* 0x00000046f0467223 */ /* 0x000fc80000010045 */
[----:B------:R-:W-:Y:S02]  /*8d40*/  @P0 FADD.FTZ R68, R68, R67 ;  /* 0x0000004344440221 */ /* 0x000fe40000010000 */
[----:B------:R-:W-:Y:S02]  /*8d50*/  @P0 FADD.FTZ R241, R241, R70 ;  /* 0x00000046f1f10221 */ /* 0x000fe40000010000 */
[----:B-1----:R-:W-:Y:S01]  /*8d60*/  FMUL.FTZ R67, R65, R64 ;  /* 0x0000004041437220 */ /* 0x002fe20000410000 */
[----:B------:R-:W1:Y:S04]  /*8d70*/  SHFL.UP PT, R69, R68, 0x8, RZ ;  /* 0x0500000044457989 */ /* 0x000e6800000e00ff */
[----:B------:R-:W2:Y:S01]  /*8d80*/  SHFL.UP PT, R71, R241, 0x8, RZ ;  /* 0x05000000f1477989 */ /* 0x000ea200000e00ff */
[----:B0-----:R-:W-:-:S02]  /*8d90*/  FFMA.FTZ R70, R240, R66, R67 ;  /* 0x00000042f0467223 */ /* 0x001fc40000010043 */
[----:B------:R-:W-:-:S03]  /*8da0*/  FMUL.FTZ R67, R65, R66 ;  /* 0x0000004241437220 */ /* 0x000fc60000410000 */
[----:B------:R-:W-:Y:S01]  /*8db0*/  FSEL R66, R65, R70, !P0 ;  /* 0x0000004641427208 */ /* 0x000fe20004000000 */
[----:B------:R-:W-:Y:S01]  /*8dc0*/  @P0 FFMA.FTZ R240, R240, R64, -R67 ;  /* 0x00000040f0f00223 */ /* 0x000fe20000010843 */
[----:B------:R-:W-:-:S03]  /*8dd0*/  ISETP.GE.AND P0, PT, R129, 0x8, PT ;  /* 0x000000088100780c */ /* 0x000fc60003f06270 */
[C---:B-1----:R-:W-:Y:S01]  /*8de0*/  FMUL.FTZ R65, R66.reuse, R69 ;  /* 0x0000004542417220 */ /* 0x042fe20000410000 */
[----:B------:R-:W0:Y:S01]  /*8df0*/  SHFL.UP PT, R67, R66, 0x8, RZ ;  /* 0x0500000042437989 */ /* 0x000e2200000e00ff */
[----:B--2---:R-:W-:-:S04]  /*8e00*/  FMUL.FTZ R64, R66, R71 ;  /* 0x0000004742407220 */ /* 0x004fc80000410000 */
[C---:B------:R-:W-:Y:S02]  /*8e10*/  FFMA.FTZ R69, R240.reuse, R69, -R64 ;  /* 0x00000045f0457223 */ /* 0x040fe40000010840 */
[----:B------:R-:W-:Y:S02]  /*8e20*/  FFMA.FTZ R64, R240, R71, R65 ;  /* 0x00000047f0407223 */ /* 0x000fe40000010041 */
[----:B------:R-:W1:Y:S01]  /*8e30*/  SHFL.UP PT, R65, R240, 0x8, RZ ;  /* 0x05000000f0417989 */ /* 0x000e6200000e00ff */
[----:B------:R-:W-:Y:S02]  /*8e40*/  @P0 FADD.FTZ R68, R68, R69 ;  /* 0x0000004544440221 */ /* 0x000fe40000010000 */
[----:B------:R-:W-:-:S03]  /*8e50*/  @P0 FADD.FTZ R241, R241, R64 ;  /* 0x00000040f1f10221 */ /* 0x000fc60000010000 */
[----:B------:R-:W2:Y:S01]  /*8e60*/  SHFL.UP PT, R71, R68, 0x10, RZ ;  /* 0x0600000044477989 */ /* 0x000ea200000e00ff */
[C---:B0-----:R-:W-:Y:S02]  /*8e70*/  FMUL.FTZ R64, R66.reuse, R67 ;  /* 0x0000004342407220 */ /* 0x041fe40000410000 */
        /* <DEDUP_REMOVED lines=9> */
.L_x_5947:
        /* <DEDUP_REMOVED lines=8> */
[-C--:B------:R-:W-:Y:S01]  /*8f90*/  FFMA.FTZ R64, R64, R68.reuse, R71 ;  /* 0x0000004440407223 */ /* 0x080fe20000010047 */
[----:B------:R-:W-:Y:S01]  /*8fa0*/  MOV R71, R241 ;  /* 0x000000f100477202 */ /* 0x000fe20000000f00 */
[----:B------:R-:W-:Y:S01]  /*8fb0*/  @P0 FFMA.FTZ R68, R67, R68, -R70 ;  /* 0x0000004443440223 */ /* 0x000fe20000010846 */
[----:B------:R-:W-:-:S02]  /*8fc0*/  MOV R67, R240 ;  /* 0x000000f000437202 */ /* 0x000fc40000000f00 */
[----:B----4-:R-:W-:Y:S01]  /*8fd0*/  FSEL R69, R69, R242, !P0 ;  /* 0x000000f245457208 */ /* 0x010fe20004000000 */
[----:B------:R-:W-:Y:S02]  /*8fe0*/  @P0 FADD.FTZ R71, R64, R71 ;  /* 0x0000004740470221 */ /* 0x000fe40000010000 */
[----:B------:R-:W-:Y:S01]  /*8ff0*/  @P0 FADD.FTZ R67, R66, R67 ;  /* 0x0000004342430221 */ /* 0x000fe20000010000 */
[----:B------:R-:W-:Y:S05]  /*9000*/  BRA.CONV ~URZ, `(.L_x_5840) ;  /* 0x000000537f007947 */ /* 0x000fea000b800000 */
[----:B------:R-:W-:Y:S01]  /*9010*/  HFMA2.MMA R66, -RZ, RZ, 0, 1.847743988037109375e-06 ;  /* 0x0000001fff427435 */ /* 0x000fe200000001ff */
[----:B------:R-:W-:Y:S02]  /*9020*/  MOV R64, R68 ;  /* 0x0000004400407202 */ /* 0x000fe40000000f00 */
[----:B------:R-:W-:Y:S02]  /*9030*/  MOV R247, 0xffffffff ;  /* 0xffffffff00f77802 */ /* 0x000fe40000000f00 */
[----:B------:R-:W-:Y:S02]  /*9040*/  MOV R65, 0x9060 ;  /* 0x0000906000417802 */ /* 0x000fe40000000f00 */
[----:B-----5:R-:W-:Y:S05]  /*9050*/  CALL.REL.NOINC `($__internal_139_$__cuda_sm70_shflsync_idx_p) ;  /* 0x0000a95000007944 */ /* 0x020fea0003c00000 */
.L_x_5840:
[----:B------:R-:W-:Y:S05]  /*9060*/  BRA.CONV ~URZ, `(.L_x_5841) ;  /* 0x000000537f007947 */ /* 0x000fea000b800000 */
[----:B-1----:R-:W-:Y:S01]  /*9070*/  HFMA2.MMA R66, -RZ, RZ, 0, 1.847743988037109375e-06 ;  /* 0x0000001fff427435 */ /* 0x002fe200000001ff */
[----:B------:R-:W-:-:S02]  /*9080*/  MOV R64, R69 ;  /* 0x0000004500407202 */ /* 0x000fc40000000f00 */
[----:B------:R-:W-:Y:S02]  /*9090*/  MOV R247, 0xffffffff ;  /* 0xffffffff00f77802 */ /* 0x000fe40000000f00 */
[----:B------:R-:W-:Y:S02]  /*90a0*/  MOV R65, 0x90c0 ;  /* 0x000090c000417802 */ /* 0x000fe40000000f00 */
[----:B0----5:R-:W-:Y:S05]  /*90b0*/  CALL.REL.NOINC `($__internal_139_$__cuda_sm70_shflsync_idx_p) ;  /* 0x0000a8f000007944 */ /* 0x021fea0003c00000 */
.L_x_5841:
[----:B------:R-:W-:Y:S05]  /*90c0*/  BRA.CONV ~URZ, `(.L_x_5842) ;  /* 0x000000537f007947 */ /* 0x000fea000b800000 */
[----:B-1----:R-:W-:Y:S01]  /*90d0*/  HFMA2.MMA R66, -RZ, RZ, 0, 1.847743988037109375e-06 ;  /* 0x0000001fff427435 */ /* 0x002fe200000001ff */
[----:B------:R-:W-:Y:S02]  /*90e0*/  MOV R64, R67 ;  /* 0x0000004300407202 */ /* 0x000fe40000000f00 */
[----:B------:R-:W-:Y:S02]  /*90f0*/  MOV R247, 0xffffffff ;  /* 0xffffffff00f77802 */ /* 0x000fe40000000f00 */
[----:B------:R-:W-:Y:S02]  /*9100*/  MOV R65, 0x9120 ;  /* 0x0000912000417802 */ /* 0x000fe40000000f00 */
[----:B0----5:R-:W-:Y:S05]  /*9110*/  CALL.REL.NOINC `($__internal_139_$__cuda_sm70_shflsync_idx_p) ;  /* 0x0000a89000007944 */ /* 0x021fea0003c00000 */
.L_x_5842:
[----:B------:R-:W-:Y:S05]  /*9120*/  BRA.CONV ~URZ, `(.L_x_5843) ;  /* 0x000000537f007947 */ /* 0x000fea000b800000 */
[----:B-1----:R-:W-:Y:S01]  /*9130*/  HFMA2.MMA R66, -RZ, RZ, 0, 1.847743988037109375e-06 ;  /* 0x0000001fff427435 */ /* 0x002fe200000001ff */
[----:B------:R-:W-:Y:S02]  /*9140*/  MOV R64, R71 ;  /* 0x0000004700407202 */ /* 0x000fe40000000f00 */
[----:B------:R-:W-:-:S02]  /*9150*/  MOV R247, 0xffffffff ;  /* 0xffffffff00f77802 */ /* 0x000fc40000000f00 */
[----:B------:R-:W-:Y:S02]  /*9160*/  MOV R65, 0x9180 ;  /* 0x0000918000417802 */ /* 0x000fe40000000f00 */
[----:B0----5:R-:W-:Y:S05]  /*9170*/  CALL.REL.NOINC `($__internal_139_$__cuda_sm70_shflsync_idx_p) ;  /* 0x0000a83000007944 */ /* 0x021fea0003c00000 */
.L_x_5843:
[----:B------:R-:W-:Y:S05]  /*9180*/  BRA.DIV ~URZ, `(.L_x_5844) ;  /* 0x000096427f007947 */ /* 0x000fea000b800000 */
[----:B-----5:R2:W3:Y:S04]  /*9190*/  SHFL.IDX PT, R70, R60, RZ, 0x1f ;  /* 0x00001fff3c467589 */ /* 0x0204e800000e0000 */
[----:B------:R2:W4:Y:S04]  /*91a0*/  SHFL.IDX PT, R240, R61, RZ, 0x1f ;  /* 0x00001fff3df07589 */ /* 0x00052800000e0000 */
[----:B------:R-:W1:Y:S04]  /*91b0*/  SHFL.IDX PT, R62, R62, RZ, 0x1f ;  /* 0x00001fff3e3e7589 */ /* 0x000e6800000e0000 */
[----:B-1----:R2:W1:Y:S04]  /*91c0*/  SHFL.IDX PT, R66, R63, RZ, 0x1f ;  /* 0x00001fff3f427589 */ /* 0x00246800000e0000 */
[----:B------:R-:W0:Y:S04]  /*91d0*/  SHFL.UP PT, R68, R68, 0x1, RZ ;  /* 0x0420000044447989 */ /* 0x000e2800000e00ff */
[----:B------:R-:W0:Y:S04]  /*91e0*/  SHFL.UP PT, R69, R69, 0x1, RZ ;  /* 0x0420000045457989 */ /* 0x000e2800000e00ff */
[----:B------:R2:W0:Y:S04]  /*91f0*/  SHFL.UP PT, R60, R67, 0x1, RZ ;  /* 0x04200000433c7989 */ /* 0x00042800000e00ff */
[----:B------:R-:W0:Y:S02]  /*9200*/  SHFL.UP PT, R71, R71, 0x1, RZ ;  /* 0x0420000047477989 */ /* 0x000e2400000e00ff */
.L_x_5948:
        /* <DEDUP_REMOVED lines=27> */
.L_x_5837:
[----:B------:R-:W-:Y:S05]  /*93c0*/  BSYNC B0 ;  /* 0x0000000000007941 */ /* 0x000fea0003800000 */
.L_x_5836:
[----:B------:R-:W-:Y:S01]  /*93d0*/  WARPSYNC 0xffffffff ;  /* 0xffffffff00007948 */ /* 0x000fe20003800000 */
[----:B------:R-:W-:Y:S02]  /*93e0*/  LOP3.LUT P0, RZ, R130, 0x1f, RZ, 0xc0, !PT ;  /* 0x0000001f82ff7812 */ /* 0x000fe4000780c0ff */
[CC--:B-1---5:R-:W-:Y:S01]  /*93f0*/  FMUL.FTZ R61, R9.reuse, R111.reuse ;  /* 0x0000006f093d7220 */ /* 0x0e2fe20000410000 */
        /* <DEDUP_REMOVED lines=151> */
[----:B------:R-:W-:Y:S01]  /*9d70*/  FFMA.FTZ R68, R122, R68, -R123 ;  /* 0x000000447a447223 */ /* 0x000fe2000001087b */
[----:B------:R-:W-:Y:S01]  /*9d80*/  ISETP.GE.OR P0, PT, R60, c[0x0][0x174], P0 ;  /* 0x00005d003c007a0c */ /* 0x000fe20000706670 */
[----:B------:R-:W-:Y:S01]  /*9d90*/  FMUL.FTZ R61, R37, -R65 ;  /* 0x80000041253d7220 */ /* 0x000fe20000410000 */
[----:B------:R-:W-:Y:S01]  /*9da0*/  CS2R R62, SRZ ;  /* 0x00000000003e7805 */ /* 0x000fe2000001ff00 */
[----:B------:R-:W-:-:S02]  /*9db0*/  FADD.FTZ R188, R188, R69 ;  /* 0x00000045bcbc7221 */ /* 0x000fc40000010000 */
[-C--:B------:R-:W-:Y:S02]  /*9dc0*/  FMUL.FTZ R60, R37, -R64.reuse ;  /* 0x80000040253c7220 */ /* 0x080fe40000410000 */
[----:B------:R-:W-:Y:S02]  /*9dd0*/  FADD.FTZ R187, R187, R68 ;  /* 0x00000044bbbb7221 */ /* 0x000fe40000010000 */
[C---:B------:R-:W-:Y:S01]  /*9de0*/  FFMA.FTZ R64, R38.reuse, R64, -R61 ;  /* 0x0000004026407223 */ /* 0x040fe2000001083d */
[----:B------:R-:W-:Y:S01]  /*9df0*/  HFMA2.MMA R61, -RZ, RZ, 0, 0 ;  /* 0x00000000ff3d7435 */ /* 0x000fe200000001ff */
        /* <DEDUP_REMOVED lines=118> */
.L_x_5949:
[----:B------:R-:W-:Y:S05]  /*a560*/  BRA.DIV ~URZ, `(.L_x_5848) ;  /* 0x000086327f007947 */ /* 0x000fea000b800000 */
[----:B------:R-:W2:Y:S04]  /*a570*/  SHFL.DOWN PT, R69, R69, 0x1, 0x1f ;  /* 0x08201f0045457f89 */ /* 0x000ea800000e0000 */
[----:B0-----:R0:W3:Y:S04]  /*a580*/  SHFL.DOWN PT, R231, R68, 0x1, 0x1f ;  /* 0x08201f0044e77f89 */ /* 0x0010e800000e0000 */
[----:B------:R0:W4:Y:S02]  /*a590*/  SHFL.DOWN PT, R66, R70, 0x1, 0x1f ;  /* 0x08201f0046427f89 */ /* 0x00012400000e0000 */
.L_x_5950:
        /* <DEDUP_REMOVED lines=13> */
.L_x_5850:
[----:B------:R-:W-:Y:S05]  /*a670*/  BSYNC B1 ;  /* 0x0000000000017941 */ /* 0x000fea0003800000 */
.L_x_5849:
[----:B------:R-:W-:Y:S01]  /*a680*/  ISETP.GT.U32.AND P0, PT, R230, 0x1d, PT ;  /* 0x0000001de600780c */ /* 0x000fe20003f04070 */
[----:B------:R-:W-:Y:S05]  /*a690*/  BRA.DIV ~URZ, `(.L_x_5851) ;  /* 0x000086527f007947 */ /* 0x000fea000b800000 */
[----:B-1----:R1:W0:Y:S04]  /*a6a0*/  SHFL.DOWN PT, R67, R71, 0x2, 0x1f ;  /* 0x08401f0047437f89 */ /* 0x00222800000e0000 */
[----:B--2---:R1:W2:Y:S04]  /*a6b0*/  SHFL.DOWN PT, R69, R240, 0x2, 0x1f ;  /* 0x08401f00f0457f89 */ /* 0x0042a800000e0000 */
[----:B0-----:R1:W0:Y:S04]  /*a6c0*/  SHFL.DOWN PT, R70, R68, 0x2, 0x1f ;  /* 0x08401f0044467f89 */ /* 0x00122800000e0000 */
[----:B----4-:R1:W4:Y:S02]  /*a6d0*/  SHFL.DOWN PT, R66, R123, 0x2, 0x1f ;  /* 0x08401f007b427f89 */ /* 0x01032400000e0000 */
.L_x_5951:
        /* <DEDUP_REMOVED lines=13> */
.L_x_5853:
[----:B------:R-:W-:Y:S05]  /*a7b0*/  BSYNC B1 ;  /* 0x0000000000017941 */ /* 0x000fea0003800000 */
.L_x_5852:
[----:B------:R-:W-:Y:S01]  /*a7c0*/  ISETP.GT.U32.AND P0, PT, R230, 0x1b, PT ;  /* 0x0000001be600780c */ /* 0x000fe20003f04070 */
[----:B------:R-:W-:Y:S10]  /*a7d0*/  BRA.DIV ~URZ, `(.L_x_5854) ;  /* 0x000086d27f007947 */ /* 0x000ff4000b800000 */
[----:B------:R1:W4:Y:S02]  /*a7e0*/  SHFL.DOWN PT, R67, R71, 0x4, 0x1f ;  /* 0x08801f0047437f89 */ /* 0x00032400000e0000 */
.L_x_5952:
[----:B------:R-:W-:Y:S05]  /*a7f0*/  BRA.DIV ~URZ, `(.L_x_5855) ;  /* 0x000087327f007947 */ /* 0x000fea000b800000 */
[----:B--2---:R2:W1:Y:S04]  /*a800*/  SHFL.DOWN PT, R69, R240, 0x4, 0x1f ;  /* 0x08801f00f0457f89 */ /* 0x00446800000e0000 */
[----:B0-----:R2:W0:Y:S04]  /*a810*/  SHFL.DOWN PT, R70, R68, 0x4, 0x1f ;  /* 0x08801f0044467f89 */ /* 0x00142800000e0000 */
[----:B----4-:R2:W4:Y:S02]  /*a820*/  SHFL.DOWN PT, R66, R123, 0x4, 0x1f ;  /* 0x08801f007b427f89 */ /* 0x01052400000e0000 */
.L_x_5953:
        /* <DEDUP_REMOVED lines=13> */
.L_x_5857:
[----:B------:R-:W-:Y:S05]  /*a900*/  BSYNC B1 ;  /* 0x0000000000017941 */ /* 0x000fea0003800000 */
.L_x_5856:
[----:B------:R-:W-:Y:S01]  /*a910*/  ISETP.GT.U32.AND P0, PT, R230, 0x17, PT ;  /* 0x00000017e600780c */ /* 0x000fe20003f04070 */
[----:B------:R-:W-:Y:S05]  /*a920*/  BRA.DIV ~URZ, `(.L_x_5858) ;  /* 0x000087527f007947 */ /* 0x000fea000b800000 */
[----:B------:R2:W4:Y:S04]  /*a930*/  SHFL.DOWN PT, R67, R71, 0x8, 0x1f ;  /* 0x09001f0047437f89 */ /* 0x00052800000e0000 */
[----:B-1----:R2:W1:Y:S04]  /*a940*/  SHFL.DOWN PT, R69, R240, 0x8, 0x1f ;  /* 0x09001f00f0457f89 */ /* 0x00246800000e0000 */
[----:B0-----:R2:W0:Y:S04]  /*a950*/  SHFL.DOWN PT, R70, R68, 0x8, 0x1f ;  /* 0x09001f0044467f89 */ /* 0x00142800000e0000 */
[----:B----4-:R2:W4:Y:S02]  /*a960*/  SHFL.DOWN PT, R66, R123, 0x8, 0x1f ;  /* 0x09001f007b427f89 */ /* 0x01052400000e0000 */
.L_x_5954:
        /* <DEDUP_REMOVED lines=13> */
.L_x_5860:
[----:B------:R-:W-:Y:S05]  /*aa40*/  BSYNC B1 ;  /* 0x0000000000017941 */ /* 0x000fea0003800000 */
.L_x_5859:
[----:B------:R-:W-:Y:S01]  /*aa50*/  ISETP.GT.U32.AND P0, PT, R230, 0xf, PT ;  /* 0x0000000fe600780c */ /* 0x000fe20003f04070 */
[----:B------:R-:W-:Y:S10]  /*aa60*/  BRA.DIV ~URZ, `(.L_x_5861) ;  /* 0x000087d27f007947 */ /* 0x000ff4000b800000 */
[----:B------:R2:W4:Y:S02]  /*aa70*/  SHFL.DOWN PT, R67, R71, 0x10, 0x1f ;  /* 0x0a001f0047437f89 */ /* 0x00052400000e0000 */
.L_x_5955:
[----:B------:R-:W-:Y:S05]  /*aa80*/  BRA.DIV ~URZ, `(.L_x_5862) ;  /* 0x000088327f007947 */ /* 0x000fea000b800000 */
[----:B-1----:R1:W2:Y:S04]  /*aa90*/  SHFL.DOWN PT, R69, R240, 0x10, 0x1f ;  /* 0x0a001f00f0457f89 */ /* 0x0022a800000e0000 */
[----:B0-----:R1:W0:Y:S04]  /*aaa0*/  SHFL.DOWN PT, R70, R68, 0x10, 0x1f ;  /* 0x0a001f0044467f89 */ /* 0x00122800000e0000 */
[----:B----4-:R1:W4:Y:S02]  /*aab0*/  SHFL.DOWN PT, R66, R123, 0x10, 0x1f ;  /* 0x0a001f007b427f89 */ /* 0x01032400000e0000 */
.L_x_5956:
        /* <DEDUP_REMOVED lines=13> */
.L_x_5864:
[----:B------:R-:W-:Y:S05]  /*ab90*/  BSYNC B1 ;  /* 0x0000000000017941 */ /* 0x000fea0003800000 */
.L_x_5863:
        /* <DEDUP_REMOVED lines=20> */
.L_x_5957:
        /* <DEDUP_REMOVED lines=21> */
.L_x_5867:
[----:B------:R-:W-:Y:S05]  /*ae30*/  BSYNC B1 ;  /* 0x0000000000017941 */ /* 0x000fea0003800000 */
.L_x_5866:
        /* <DEDUP_REMOVED lines=13> */
.L_x_5846:
[----:B0-----:R-:W-:Y:S05]  /*af10*/  BSYNC B0 ;  /* 0x0000000000007941 */ /* 0x001fea0003800000 */
.L_x_5845:
        /* <DEDUP_REMOVED lines=11> */
[CC--:B0-----:R-:W-:Y:S02]  /*afd0*/  FMUL.FTZ R67, R64.reuse, -R111.reuse ;  /* 0x8000006f40437220 */ /* 0x0c1fe40000410000 */
[C---:B------:R-:W-:Y:S02]  /*afe0*/  FMUL.FTZ R111, R65.reuse, -R111 ;  /* 0x8000006f416f7220 */ /* 0x040fe40000410000 */
[-C--:B------:R-:W-:Y:S01]  /*aff0*/  FFMA.FTZ R67, R65, R110.reuse, R67 ;  /* 0x0000006e41437223 */ /* 0x080fe20000010043 */
[----:B------:R-:W-:Y:S01]  /*b000*/  HADD2.F32 R65, -RZ, R105.H0_H0 ;  /* 0x20000069ff417230 */ /* 0x000fe20000004100 */
[----:B------:R-:W-:Y:S01]  /*b010*/  FFMA.FTZ R64, R64, R110, -R111 ;  /* 0x0000006e40407223 */ /* 0x000fe2000001086f */
[----:B------:R-:W-:Y:S01]  /*b020*/  HADD2.F32 R110, -RZ, R113.H0_H0 ;  /* 0x20000071ff6e7230 */ /* 0x000fe20000004100 */
[----:B------:R-:W-:Y:S02]  /*b030*/  FADD.FTZ R67, -R186, R67 ;  /* 0x00000043ba437221 */ /* 0x000fe40000010100 */
[----:B------:R-:W-:-:S02]  /*b040*/  FADD.FTZ R185, R185, R64 ;  /* 0x00000040b9b97221 */ /* 0x000fc40000010000 */
[C---:B------:R-:W-:Y:S02]  /*b050*/  FMUL.FTZ R69, R9.reuse, -R67 ;  /* 0x8000004309457220 */ /* 0x040fe40000410000 */
[-C--:B------:R-:W-:Y:S02]  /*b060*/  FMUL.FTZ R9, R9, -R185.reuse ;  /* 0x800000b909097220 */ /* 0x080fe40000410000 */
[C---:B------:R-:W-:Y:S02]  /*b070*/  FFMA.FTZ R68, R10.reuse, R185, -R69 ;  /* 0x000000b90a447223 */ /* 0x040fe40000010845 */
[-C--:B------:R-:W-:Y:S02]  /*b080*/  FFMA.FTZ R9, R10, R67.reuse, R9 ;  /* 0x000000430a097223 */ /* 0x080fe40000010009 */
[----:B------:R-:W-:Y:S02]  /*b090*/  FMUL.FTZ R10, R65, R80 ;  /* 0x00000050410a7220 */ /* 0x000fe40000410000 */
[----:B------:R-:W-:-:S02]  /*b0a0*/  FMUL.FTZ R64, R154, R67 ;  /* 0x000000439a407220 */ /* 0x000fc40000410000 */
[-C--:B------:R-:W-:Y:S02]  /*b0b0*/  FFMA.FTZ R154, R154, -R10.reuse, R218 ;  /* 0x8000000a9a9a7223 */ /* 0x080fe400000100da */
[----:B-1----:R-:W-:Y:S02]  /*b0c0*/  FFMA.FTZ R60, R153, -R10, R217 ;  /* 0x8000000a993c7223 */ /* 0x002fe400000100d9 */
[----:B------:R-:W-:Y:S02]  /*b0d0*/  FMUL.FTZ R10, R185, UR36 ;  /* 0x00000024b90a7c20 */ /* 0x000fe40008410000 */
[----:B------:R-:W-:Y:S01]  /*b0e0*/  FFMA.FTZ R64, R153, R185, R64 ;  /* 0x000000b999407223 */ /* 0x000fe20000010040 */
[----:B------:R-:W-:Y:S01]  /*b0f0*/  IADD3 R153, R130, 0x540, RZ ;  /* 0x0000054082997810 */ /* 0x000fe20007ffe0ff */
[C---:B------:R-:W-:Y:S02]  /*b100*/  FFMA.FTZ R63, R67.reuse, UR35, -R10 ;  /* 0x00000023433f7c23 */ /* 0x040fe4000801080a */
[----:B------:R-:W-:-:S02]  /*b110*/  FMUL.FTZ R10, R67, UR36 ;  /* 0x00000024430a7c20 */ /* 0x000fc40008410000 */
[----:B------:R-:W-:Y:S02]  /*b120*/  FMUL.FTZ R63, R154, R63 ;  /* 0x0000003f9a3f7220 */ /* 0x000fe40000410000 */
[----:B------:R-:W-:Y:S02]  /*b130*/  FFMA.FTZ R61, R185, UR35, R10 ;  /* 0x00000023b93d7c23 */ /* 0x000fe4000801000a */
[-C--:B------:R-:W-:Y:S02]  /*b140*/  FMUL.FTZ R67, R67, R80.reuse ;  /* 0x0000005043437220 */ /* 0x080fe40000410000 */
[----:B------:R-:W-:Y:S02]  /*b150*/  FFMA.FTZ R61, R60, R61, R63 ;  /* 0x0000003d3c3d7223 */ /* 0x000fe4000001003f */
[----:B------:R-:W-:Y:S02]  /*b160*/  FMUL.FTZ R63, R185, R80 ;  /* 0x00000050b93f7220 */ /* 0x000fe40000410000 */
[----:B------:R-:W-:-:S02]  /*b170*/  FADD.FTZ R184, -R184, R9 ;  /* 0x00000009b8b87221 */ /* 0x000fc40000010100 */
[C---:B------:R-:W-:Y:S02]  /*b180*/  FMUL.FTZ R10, R154.reuse, R67 ;  /* 0x000000439a0a7220 */ /* 0x040fe40000410000 */
[----:B------:R-:W-:Y:S02]  /*b190*/  FMUL.FTZ R9, R154, R63 ;  /* 0x0000003f9a097220 */ /* 0x000fe40000410000 */
[----:B------:R-:W-:Y:S01]  /*b1a0*/  FADD.FTZ R62, R183, R68 ;  /* 0x00000044b73e7221 */ /* 0x000fe20000010000 */
[----:B------:R-:W-:Y:S01]  /*b1b0*/  IADD3 R183, R130, 0x200, RZ ;  /* 0x0000020082b77810 */ /* 0x000fe20007ffe0ff */
[----:B------:R-:W-:Y:S02]  /*b1c0*/  FFMA.FTZ R68, R65, R64, R61 ;  /* 0x0000004041447223 */ /* 0x000fe4000001003d */
[----:B------:R-:W-:Y:S01]  /*b1d0*/  FFMA.FTZ R55, R64, R80, R55 ;  /* 0x0000005040377223 */ /* 0x000fe20000010037 */
[----:B------:R-:W-:Y:S01]  /*b1e0*/  HADD2.F32 R64, -RZ, R106.H0_H0 ;  /* 0x2000006aff407230 */ /* 0x000fe20000004100 */
[----:B------:R-:W-:-:S02]  /*b1f0*/  FMUL.FTZ R61, R11, -R184 ;  /* 0x800000b80b3d7220 */ /* 0x000fc40000410000 */
[C---:B------:R-:W-:Y:S02]  /*b200*/  FFMA.FTZ R10, R60.reuse, R63, R10 ;  /* 0x0000003f3c0a7223 */ /* 0x040fe4000001000a */
[----:B------:R-:W-:Y:S01]  /*b210*/  FFMA.FTZ R9, R60, R67, -R9 ;  /* 0x000000433c097223 */ /* 0x000fe20000010809 */
[----:B------:R-:W-:Y:S01]  /*b220*/  SHF.L.U32 R60, R130, 0x5, RZ ;  /* 0x00000005823c7819 */ /* 0x000fe200000006ff */
[-C--:B------:R-:W-:Y:S02]  /*b230*/  FMUL.FTZ R11, R11, -R62.reuse ;  /* 0x8000003e0b0b7220 */ /* 0x080fe40000410000 */
[----:B------:R-:W-:Y:S01]  /*b240*/  FFMA.FTZ R70, R12, R62, -R61 ;  /* 0x0000003e0c467223 */ /* 0x000fe2000001083d */
[----:B------:R-:W-:Y:S01]  /*b250*/  LEA.HI.SX32 R60, R60, R60, 0x1b ;  /* 0x0000003c3c3c7211 */ /* 0x000fe200078fdaff */
[----:B------:R-:W-:Y:S02]  /*b260*/  FMUL.FTZ R61, R64, R85 ;  /* 0x00000055403d7220 */ /* 0x000fe40000410000 */
[----:B------:R-:W-:-:S02]  /*b270*/  FMUL.FTZ R63, R65, R63 ;  /* 0x0000003f413f7220 */ /* 0x000fc40000410000 */
[-C--:B------:R-:W-:Y:S02]  /*b280*/  FFMA.FTZ R11, R12, R184.reuse, R11 ;  /* 0x000000b80c0b7223 */ /* 0x080fe4000001000b */
[----:B------:R-:W-:Y:S01]  /*b290*/  FMUL.FTZ R67, R65, R67 ;  /* 0x0000004341437220 */ /* 0x000fe20000410000 */
[----:B------:R0:W-:Y:S01]  /*b2a0*/  STS [R60.X4+0x2178], R63 ;  /* 0x0021783f3c007388 */ /* 0x0001e20000004800 */
[C---:B------:R-:W-:Y:S02]  /*b2b0*/  FMUL.FTZ R12, R152.reuse, R184 ;  /* 0x000000b8980c7220 */ /* 0x040fe40000410000 */
[-C--:B------:R-:W-:Y:S01]  /*b2c0*/  FFMA.FTZ R152, R152, -R61.reuse, R216 ;  /* 0x8000003d98987223 */ /* 0x080fe200000100d8 */
[----:B------:R1:W-:Y:S01]  /*b2d0*/  STS [R60.X4+0x217c], R67 ;  /* 0x00217c433c007388 */ /* 0x0003e20000004800 */
[----:B------:R-:W-:Y:S02]  /*b2e0*/  FFMA.FTZ R65, R151, -R61, R215 ;  /* 0x8000003d97417223 */ /* 0x000fe400000100d7 */
[----:B------:R-:W-:-:S02]  /*b2f0*/  FMUL.FTZ R61, R62, UR36 ;  /* 0x000000243e3d7c20 */ /* 0x000fc40008410000 */
[-C--:B------:R-:W-:Y:S02]  /*b300*/  FMUL.FTZ R69, R184, R85.reuse ;  /* 0x00000055b8457220 */ /* 0x080fe40000410000 */
[----:B0-----:R-:W-:Y:S02]  /*b310*/  FADD.FTZ R63, -R182, R11 ;  /* 0x0000000bb63f7221 */ /* 0x001fe40000010100 */
[C---:B------:R-:W-:Y:S02]  /*b320*/  FMUL.FTZ R11, R184.reuse, UR36 ;  /* 0x00000024b80b7c20 */ /* 0x040fe40008410000 */
[----:B------:R-:W-:Y:S02]  /*b330*/  FFMA.FTZ R61, R184, UR35, -R61 ;  /* 0x00000023b83d7c23 */ /* 0x000fe4000801083d */
[----:B-1----:R-:W-:Y:S02]  /*b340*/  FMUL.FTZ R67, R62, R85 ;  /* 0x000000553e437220 */ /* 0x002fe40000410000 */
[----:B------:R-:W-:-:S02]  /*b350*/  FFMA.FTZ R151, R151, R62, R12 ;  /* 0x0000003e97977223 */ /* 0x000fc4000001000c */
[----:B------:R-:W-:Y:S02]  /*b360*/  FFMA.FTZ R12, R62, UR35, R11 ;  /* 0x000000233e0c7c23 */ /* 0x000fe4000801000b */
[C---:B------:R-:W-:Y:S02]  /*b370*/  FMUL.FTZ R62, R152.reuse, R69 ;  /* 0x00000045983e7220 */ /* 0x040fe40000410000 */
[C---:B------:R-:W-:Y:S02]  /*b380*/  FMUL.FTZ R11, R152.reuse, R61 ;  /* 0x0000003d980b7220 */ /* 0x040fe40000410000 */
[-C--:B------:R-:W-:Y:S02]  /*b390*/  FMUL.FTZ R152, R152, R67.reuse ;  /* 0x0000004398987220 */ /* 0x080fe40000410000 */
[C---:B------:R-:W-:Y:S02]  /*b3a0*/  FFMA.FTZ R62, R65.reuse, R67, R62 ;  /* 0x00000043413e7223 */ /* 0x040fe4000001003e */
[----:B------:R-:W-:-:S02]  /*b3b0*/  FFMA.FTZ R61, R65, R69, -R152 ;  /* 0x00000045413d7223 */ /* 0x000fc40000010898 */
[----:B------:R-:W-:Y:S02]  /*b3c0*/  FADD.FTZ R181, R181, R70 ;  /* 0x00000046b5b57221 */ /* 0x000fe40000010000 */
[----:B------:R-:W-:Y:S01]  /*b3d0*/  FFMA.FTZ R65, R65, R12, R11 ;  /* 0x0000000c41417223 */ /* 0x000fe2000001000b */
[----:B------:R-:W-:Y:S01]  /*b3e0*/  HADD2.F32 R11, -RZ, R107.H0_H0 ;  /* 0x2000006bff0b7230 */ /* 0x000fe20000004100 */
[C---:B------:R-:W-:Y:S02]  /*b3f0*/  FMUL.FTZ R12, R13.reuse, -R63 ;  /* 0x8000003f0d0c7220 */ /* 0x040fe40000410000 */
[----:B------:R-:W-:Y:S02]  /*b400*/  FMUL.FTZ R13, R13, -R181 ;  /* 0x800000b50d0d7220 */ /* 0x000fe40000410000 */
[C---:B------:R-:W-:Y:S02]  /*b410*/  FMUL.FTZ R67, R64.reuse, R67 ;  /* 0x0000004340437220 */ /* 0x040fe40000410000 */
[----:B------:R-:W-:-:S02]  /*b420*/  FMUL.FTZ R69, R64, R69 ;  /* 0x0000004540457220 */ /* 0x000fc40000410000 */
[----:B------:R-:W-:Y:S01]  /*b430*/  FFMA.FTZ R70, R64, R151, R65 ;  /* 0x0000009740467223 */ /* 0x000fe20000010041 */
[----:B------:R0:W-:Y:S01]  /*b440*/  STS [R60.X4+0x2170], R67 ;  /* 0x002170433c007388 */ /* 0x0001e20000004800 */
[----:B------:R-:W-:Y:S02]  /*b450*/  FMUL.FTZ R64, R11, R90 ;  /* 0x0000005a0b407220 */ /* 0x000fe40000410000 */
[----:B------:R-:W-:Y:S01]  /*b460*/  FADD.FTZ R91, R68, R91 ;  /* 0x0000005b445b7221 */ /* 0x000fe20000010000 */
[----:B------:R1:W-:Y:S01]  /*b470*/  STS [R60.X4+0x2174], R69 ;  /* 0x002174453c007388 */ /* 0x0003e20000004800 */
[C---:B------:R-:W-:Y:S02]  /*b480*/  FFMA.FTZ R12, R14.reuse, R181, -R12 ;  /* 0x000000b50e0c7223 */ /* 0x040fe4000001080c */
[----:B------:R-:W-:Y:S02]  /*b490*/  FFMA.FTZ R13, R14, R63, R13 ;  /* 0x0000003f0e0d7223 */ /* 0x000fe4000001000d */
[----:B------:R-:W-:-:S02]  /*b4a0*/  FMUL.FTZ R68, R181, UR36 ;  /* 0x00000024b5447c20 */ /* 0x000fc40008410000 */
[C---:B------:R-:W-:Y:S02]  /*b4b0*/  FMUL.FTZ R14, R150.reuse, R63 ;  /* 0x0000003f960e7220 */ /* 0x040fe40000410000 */
[-C--:B------:R-:W-:Y:S02]  /*b4c0*/  FFMA.FTZ R150, R150, -R64.reuse, R214 ;  /* 0x8000004096967223 */ /* 0x080fe400000100d6 */
[----:B------:R-:W-:Y:S02]  /*b4d0*/  FFMA.FTZ R65, R149, -R64, R213 ;  /* 0x8000004095417223 */ /* 0x000fe400000100d5 */
[C---:B------:R-:W-:Y:S02]  /*b4e0*/  FMUL.FTZ R64, R63.reuse, UR36 ;  /* 0x000000243f407c20 */ /* 0x040fe40008410000 */
[C---:B0-----:R-:W-:Y:S02]  /*b4f0*/  FFMA.FTZ R67, R63.reuse, UR35, -R68 ;  /* 0x000000233f437c23 */ /* 0x041fe40008010844 */
[----:B------:R-:W-:-:S02]  /*b500*/  FMUL.FTZ R68, R63, R90 ;  /* 0x0000005a3f447220 */ /* 0x000fc40000410000 */
[----:B------:R-:W-:Y:S02]  /*b510*/  FADD.FTZ R179, R179, R12 ;  /* 0x0000000cb3b37221 */ /* 0x000fe40000010000 */
[C---:B------:R-:W-:Y:S02]  /*b520*/  FFMA.FTZ R12, R181.reuse, UR35, R64 ;  /* 0x00000023b50c7c23 */ /* 0x040fe40008010040 */
[----:B------:R-:W-:Y:S02]  /*b530*/  FMUL.FTZ R64, R181, R90 ;  /* 0x0000005ab5407220 */ /* 0x000fe40000410000 */
[----:B------:R-:W-:Y:S02]  /*b540*/  FADD.FTZ R123, -R180, R13 ;  /* 0x0000000db47b7221 */ /* 0x000fe40000010100 */
[C---:B------:R-:W-:Y:S02]  /*b550*/  FMUL.FTZ R13, R150.reuse, R68 ;  /* 0x00000044960d7220 */ /* 0x040fe40000410000 */
[----:B------:R-:W-:-:S02]  /*b560*/  FMUL.FTZ R67, R150, R67 ;  /* 0x0000004396437220 */ /* 0x000fc40000410000 */
[-C--:B------:R-:W-:Y:S02]  /*b570*/  FMUL.FTZ R63, R150, R64.reuse ;  /* 0x00000040963f7220 */ /* 0x080fe40000410000 */
[-C--:B-1----:R-:W-:Y:S02]  /*b580*/  FMUL.FTZ R69, R11, R64.reuse ;  /* 0x000000400b457220 */ /* 0x082fe40000410000 */
[----:B------:R-:W-:Y:S01]  /*b590*/  FFMA.FTZ R64, R65, R64, R13 ;  /* 0x0000004041407223 */ /* 0x000fe2000001000d */
[----:B------:R-:W-:Y:S01]  /*b5a0*/  HADD2.F32 R13, -RZ, R112.H0_H0 ;  /* 0x20000070ff0d7230 */ /* 0x000fe20000004100 */
[----:B------:R-:W-:Y:S01]  /*b5b0*/  FFMA.FTZ R14, R149, R181, R14 ;  /* 0x000000b5950e7223 */ /* 0x000fe2000001000e */
[----:B------:R0:W-:Y:S01]  /*b5c0*/  STS [R60.X4+0x2168], R69 ;  /* 0x002168453c007388 */ /* 0x0001e20000004800 */
[----:B------:R-:W-:Y:S01]  /*b5d0*/  FFMA.FTZ R67, R65, R12, R67 ;  /* 0x0000000c41437223 */ /* 0x000fe20000010043 */
[C---:B------:R-:W-:Y:S01]  /*b5e0*/  IADD3 R149, R130.reuse, 0x4c0, RZ ;  /* 0x000004c082957810 */ /* 0x040fe20007ffe0ff */
[C---:B------:R-:W-:Y:S01]  /*b5f0*/  FMUL.FTZ R12, R15.reuse, -R123 ;  /* 0x8000007b0f0c7220 */ /* 0x040fe20000410000 */
[----:B------:R-:W-:Y:S01]  /*b600*/  IADD3 R181, R130, 0x7c0, RZ ;  /* 0x000007c082b57810 */ /* 0x000fe20007ffe0ff */
[----:B------:R-:W-:-:S02]  /*b610*/  FMUL.FTZ R15, R15, -R179 ;  /* 0x800000b30f0f7220 */ /* 0x000fc40000410000 */
[C---:B------:R-:W-:Y:S02]  /*b620*/  FMUL.FTZ R71, R11.reuse, R68 ;  /* 0x000000440b477220 */ /* 0x040fe40000410000 */
[----:B------:R-:W-:Y:S02]  /*b630*/  FFMA.FTZ R111, R11, R14, R67 ;  /* 0x0000000e0b6f7223 */ /* 0x000fe40000010043 */
[----:B------:R-:W-:Y:S01]  /*b640*/  FMUL.FTZ R11, R13, R92 ;  /* 0x0000005c0d0b7220 */ /* 0x000fe20000410000 */
[----:B------:R1:W-:Y:S01]  /*b650*/  STS [R60.X4+0x216c], R71 ;  /* 0x00216c473c007388 */ /* 0x0003e20000004800 */
[----:B------:R-:W-:Y:S02]  /*b660*/  FFMA.FTZ R57, R14, R90, R57 ;  /* 0x0000005a0e397223 */ /* 0x000fe40000010039 */
[C---:B------:R-:W-:Y:S02]  /*b670*/  FFMA.FTZ R12, R16.reuse, R179, -R12 ;  /* 0x000000b3100c7223 */ /* 0x040fe4000001080c */
[----:B------:R-:W-:-:S02]  /*b680*/  FFMA.FTZ R15, R16, R123, R15 ;  /* 0x0000007b100f7223 */ /* 0x000fc4000001000f */
[C---:B------:R-:W-:Y:S02]  /*b690*/  FMUL.FTZ R14, R148.reuse, R123 ;  /* 0x0000007b940e7220 */ /* 0x040fe40000410000 */
[----:B------:R-:W-:Y:S02]  /*b6a0*/  FMUL.FTZ R16, R179, UR36 ;  /* 0x00000024b3107c20 */ /* 0x000fe40008410000 */
[-C--:B------:R-:W-:Y:S02]  /*b6b0*/  FFMA.FTZ R148, R148, -R11.reuse, R212 ;  /* 0x8000000b94947223 */ /* 0x080fe400000100d4 */
[----:B------:R-:W-:Y:S02]  /*b6c0*/  FFMA.FTZ R63, R65, R68, -R63 ;  /* 0x00000044413f7223 */ /* 0x000fe4000001083f */
[C---:B------:R-:W-:Y:S02]  /*b6d0*/  FFMA.FTZ R11, R147.reuse, -R11, R211 ;  /* 0x8000000b930b7223 */ /* 0x040fe400000100d3 */
[----:B------:R-:W-:-:S02]  /*b6e0*/  FFMA.FTZ R147, R147, R179, R14 ;  /* 0x000000b393937223 */ /* 0x000fc4000001000e */
[C---:B------:R-:W-:Y:S02]  /*b6f0*/  FFMA.FTZ R65, R123.reuse, UR35, -R16 ;  /* 0x000000237b417c23 */ /* 0x040fe40008010810 */
[CC--:B------:R-:W-:Y:S02]  /*b700*/  FMUL.FTZ R68, R123.reuse, R92.reuse ;  /* 0x0000005c7b447220 */ /* 0x0c0fe40000410000 */
[----:B------:R-:W-:Y:S01]  /*b710*/  FMUL.FTZ R14, R123, UR36 ;  /* 0x000000247b0e7c20 */ /* 0x000fe20008410000 */
[----:B------:R-:W-:Y:S01]  /*b720*/  HADD2.F32 R123, -RZ, R115.H0_H0 ;  /* 0x20000073ff7b7230 */ /* 0x000fe20000004100 */
[----:B------:R-:W-:Y:S02]  /*b730*/  FMUL.FTZ R16, R179, R92 ;  /* 0x0000005cb3107220 */ /* 0x000fe40000410000 */
[----:B------:R-:W-:Y:S02]  /*b740*/  FADD.FTZ R178, -R178, R15 ;  /* 0x0000000fb2b27221 */ /* 0x000fe40000010100 */
[----:B------:R-:W-:-:S02]  /*b750*/  FMUL.FTZ R67, R148, R68 ;  /* 0x0000004494437220 */ /* 0x000fc40000410000 */
[----:B------:R-:W-:Y:S02]  /*b760*/  FMUL.FTZ R15, R148, R65 ;  /* 0x00000041940f7220 */ /* 0x000fe40000410000 */
[----:B------:R-:W-:Y:S01]  /*b770*/  FFMA.FTZ R14, R179, UR35, R14 ;  /* 0x00000023b30e7c23 */ /* 0x000fe2000801000e */
[----:B------:R-:W-:Y:S01]  /*b780*/  IADD3 R179, R130, 0x780, RZ ;  /* 0x0000078082b37810 */ /* 0x000fe20007ffe0ff */
[-C--:B------:R-:W-:Y:S02]  /*b790*/  FMUL.FTZ R148, R148, R16.reuse ;  /* 0x0000001094947220 */ /* 0x080fe40000410000 */
[C---:B------:R-:W-:Y:S02]  /*b7a0*/  FFMA.FTZ R65, R11.reuse, R16, R67 ;  /* 0x000000100b417223 */ /* 0x040fe40000010043 */
[C---:B------:R-:W-:Y:S02]  /*b7b0*/  FFMA.FTZ R67, R11.reuse, R68, -R148 ;  /* 0x000000440b437223 */ /* 0x040fe40000010894 */
[----:B------:R-:W-:-:S02]  /*b7c0*/  FFMA.FTZ R14, R11, R14, R15 ;  /* 0x0000000e0b0e7223 */ /* 0x000fc4000001000f */
[----:B------:R-:W-:Y:S01]  /*b7d0*/  FADD.FTZ R12, R177, R12 ;  /* 0x0000000cb10c7221 */ /* 0x000fe20000010000 */
[----:B------:R-:W-:Y:S01]  /*b7e0*/  IADD3 R177, R130, 0x740, RZ ;  /* 0x0000074082b17810 */ /* 0x000fe20007ffe0ff */
[----:B------:R-:W-:Y:S02]  /*b7f0*/  FMUL.FTZ R11, R17, -R178 ;  /* 0x800000b2110b7220 */ /* 0x000fe40000410000 */
[----:B------:R-:W-:Y:S02]  /*b800*/  FADD.FTZ R89, R70, R89 ;  /* 0x0000005946597221 */ /* 0x000fe40000010000 */
[----:B------:R-:W-:Y:S02]  /*b810*/  FFMA.FTZ R70, R13, R147, R14 ;  /* 0x000000930d467223 */ /* 0x000fe4000001000e */
[----:B------:R-:W-:Y:S02]  /*b820*/  FFMA.FTZ R14, R18, R12, -R11 ;  /* 0x0000000c120e7223 */ /* 0x000fe4000001080b */
[----:B------:R-:W-:-:S02]  /*b830*/  FMUL.FTZ R11, R146, R178 ;  /* 0x000000b2920b7220 */ /* 0x000fc40000410000 */
[C---:B0-----:R-:W-:Y:S02]  /*b840*/  FMUL.FTZ R69, R13.reuse, R16 ;  /* 0x000000100d457220 */ /* 0x041fe40000410000 */
[----:B-1----:R-:W-:Y:S02]  /*b850*/  FMUL.FTZ R71, R13, R68 ;  /* 0x000000440d477220 */ /* 0x002fe40000410000 */
[----:B------:R-:W-:Y:S01]  /*b860*/  FMUL.FTZ R13, R110, R93 ;  /* 0x0000005d6e0d7220 */ /* 0x000fe20000410000 */
[----:B------:R0:W-:Y:S01]  /*b870*/  STS [R60.X4+0x2160], R69 ;  /* 0x002160453c007388 */ /* 0x0001e20000004800 */
[----:B------:R-:W-:Y:S02]  /*b880*/  FMUL.FTZ R15, R12, UR36 ;  /* 0x000000240c0f7c20 */ /* 0x000fe40008410000 */
[-C--:B------:R-:W-:Y:S01]  /*b890*/  FMUL.FTZ R17, R17, -R12.reuse ;  /* 0x8000000c11117220 */ /* 0x080fe20000410000 */
[----:B------:R1:W-:Y:S01]  /*b8a0*/  STS [R60.X4+0x2164], R71 ;  /* 0x002164473c007388 */ /* 0x0003e20000004800 */
[----:B------:R-:W-:-:S02]  /*b8b0*/  FFMA.FTZ R16, R145, R12, R11 ;  /* 0x0000000c91107223 */ /* 0x000fc4000001000b */
[----:B------:R-:W-:Y:S02]  /*b8c0*/  FMUL.FTZ R11, R178, UR36 ;  /* 0x00000024b20b7c20 */ /* 0x000fe40008410000 */
[----:B------:R-:W-:Y:S02]  /*b8d0*/  FFMA.FTZ R146, R146, -R13, R210 ;  /* 0x8000000d92927223 */ /* 0x000fe400000100d2 */
[----:B------:R-:W-:Y:S02]  /*b8e0*/  FFMA.FTZ R15, R178, UR35, -R15 ;  /* 0x00000023b20f7c23 */ /* 0x000fe4000801080f */
[----:B------:R-:W-:Y:S02]  /*b8f0*/  FFMA.FTZ R17, R18, R178, R17 ;  /* 0x000000b212117223 */ /* 0x000fe40000010011 */
[----:B------:R-:W-:Y:S01]  /*b900*/  FADD.FTZ R18, R175, R14 ;  /* 0x0000000eaf127221 */ /* 0x000fe20000010000 */
[----:B------:R-:W-:Y:S01]  /*b910*/  IADD3 R175, R130, 0x700, RZ ;  /* 0x0000070082af7810 */ /* 0x000fe20007ffe0ff */
[----:B0-----:R-:W-:-:S02]  /*b920*/  FMUL.FTZ R69, R178, R93 ;  /* 0x0000005db2457220 */ /* 0x001fc40000410000 */
[C---:B------:R-:W-:Y:S02]  /*b930*/  FFMA.FTZ R14, R12.reuse, UR35, R11 ;  /* 0x000000230c0e7c23 */ /* 0x040fe4000801000b */
[----:B------:R-:W-:Y:S01]  /*b940*/  FFMA.FTZ R13, R145, -R13, R209 ;  /* 0x8000000d910d7223 */ /* 0x000fe200000100d1 */
[----:B------:R-:W-:Y:S01]  /*b950*/  HADD2.F32 R145, -RZ, R114.H0_H0 ;  /* 0x20000072ff917230 */ /* 0x000fe20000004100 */
[----:B------:R-:W-:Y:S02]  /*b960*/  FMUL.FTZ R12, R12, R93 ;  /* 0x0000005d0c0c7220 */ /* 0x000fe40000410000 */
[C---:B------:R-:W-:Y:S02]  /*b970*/  FMUL.FTZ R15, R146.reuse, R15 ;  /* 0x0000000f920f7220 */ /* 0x040fe40000410000 */
[----:B------:R-:W-:Y:S02]  /*b980*/  FMUL.FTZ R68, R146, R69 ;  /* 0x0000004592447220 */ /* 0x000fe40000410000 */
[----:B------:R-:W-:-:S02]  /*b990*/  FADD.FTZ R176, -R176, R17 ;  /* 0x00000011b0b07221 */ /* 0x000fc40000010100 */
[----:B------:R-:W-:Y:S02]  /*b9a0*/  FMUL.FTZ R146, R146, R12 ;  /* 0x0000000c92927220 */ /* 0x000fe40000410000 */
[----:B------:R-:W-:Y:S02]  /*b9b0*/  FFMA.FTZ R15, R13, R14, R15 ;  /* 0x0000000e0d0f7223 */ /* 0x000fe4000001000f */
[----:B------:R-:W-:Y:S02]  /*b9c0*/  FADD.FTZ R88, R111, R88 ;  /* 0x000000586f587221 */ /* 0x000fe40000010000 */
[-C--:B-1----:R-:W-:Y:S02]  /*b9d0*/  FMUL.FTZ R71, R110, R69.reuse ;  /* 0x000000456e477220 */ /* 0x082fe40000410000 */
[C---:B------:R-:W-:Y:S02]  /*b9e0*/  FFMA.FTZ R68, R13.reuse, R12, R68 ;  /* 0x0000000c0d447223 */ /* 0x040fe40000010044 */
[----:B------:R-:W-:Y:S01]  /*b9f0*/  FFMA.FTZ R69, R13, R69, -R146 ;  /* 0x000000450d457223 */ /* 0x000fe20000010892 */
[----:B------:R0:W-:Y:S01]  /*ba00*/  STS [R60.X4+0x215c], R71 ;  /* 0x00215c473c007388 */ /* 0x0001e20000004800 */
[----:B------:R-:W-:-:S02]  /*ba10*/  FMUL.FTZ R11, R19, -R176 ;  /* 0x800000b0130b7220 */ /* 0x000fc40000410000 */
[----:B------:R-:W-:Y:S02]  /*ba20*/  FFMA.FTZ R111, R110, R16, R15 ;  /* 0x000000106e6f7223 */ /* 0x000fe4000001000f */
[----:B------:R-:W-:Y:S02]  /*ba30*/  FMUL.FTZ R13, R145, R94 ;  /* 0x0000005e910d7220 */ /* 0x000fe40000410000 */
[----:B------:R-:W-:Y:S02]  /*ba40*/  FMUL.FTZ R15, R18, UR36 ;  /* 0x00000024120f7c20 */ /* 0x000fe40008410000 */
[----:B------:R-:W-:Y:S02]  /*ba50*/  FMUL.FTZ R19, R19, -R18 ;  /* 0x8000001213137220 */ /* 0x000fe40000410000 */
[----:B------:R-:W-:Y:S02]  /*ba60*/  FMUL.FTZ R17, R110, R12 ;  /* 0x0000000c6e117220 */ /* 0x000fe40000410000 */
[----:B------:R-:W-:-:S02]  /*ba70*/  FFMA.FTZ R12, R20, R18, -R11 ;  /* 0x00000012140c7223 */ /* 0x000fc4000001080b */
[CC--:B------:R-:W-:Y:S01]  /*ba80*/  FMUL.FTZ R14, R144.reuse, R176.reuse ;  /* 0x000000b0900e7220 */ /* 0x0c0fe20000410000 */
[----:B------:R1:W-:Y:S01]  /*ba90*/  STS [R60.X4+0x2158], R17 ;  /* 0x002158113c007388 */ /* 0x0003e20000004800 */
[----:B------:R-:W-:Y:S02]  /*baa0*/  FFMA.FTZ R144, R144, -R13, R208 ;  /* 0x8000000d90907223 */ /* 0x000fe400000100d0 */
[C---:B------:R-:W-:Y:S02]  /*bab0*/  FMUL.FTZ R11, R176.reuse, UR36 ;  /* 0x00000024b00b7c20 */ /* 0x040fe40008410000 */
[----:B------:R-:W-:Y:S02]  /*bac0*/  FFMA.FTZ R15, R176, UR35, -R15 ;  /* 0x00000023b00f7c23 */ /* 0x000fe4000801080f */
[----:B------:R-:W-:Y:S02]  /*bad0*/  FADD.FTZ R87, R70, R87 ;  /* 0x0000005746577221 */ /* 0x000fe40000010000 */
[----:B------:R-:W-:-:S02]  /*bae0*/  FFMA.FTZ R19, R20, R176, R19 ;  /* 0x000000b014137223 */ /* 0x000fc40000010013 */
[----:B------:R-:W-:Y:S02]  /*baf0*/  FFMA.FTZ R59, R16, R93, R59 ;  /* 0x0000005d103b7223 */ /* 0x000fe4000001003b */
[-C--:B------:R-:W-:Y:S02]  /*bb00*/  FMUL.FTZ R70, R176, R94.reuse ;  /* 0x0000005eb0467220 */ /* 0x080fe40000410000 */
[----:B------:R-:W-:Y:S01]  /*bb10*/  FADD.FTZ R16, R173, R12 ;  /* 0x0000000cad107221 */ /* 0x000fe20000010000 */
[----:B------:R-:W-:Y:S01]  /*bb20*/  IADD3 R173, R130, 0x6c0, RZ ;  /* 0x000006c082ad7810 */ /* 0x000fe20007ffe0ff */
[C---:B0-----:R-:W-:Y:S02]  /*bb30*/  FMUL.FTZ R71, R18.reuse, R94 ;  /* 0x0000005e12477220 */ /* 0x041fe40000410000 */
[----:B------:R-:W-:Y:S02]  /*bb40*/  FFMA.FTZ R13, R143, -R13, R207 ;  /* 0x8000000d8f0d7223 */ /* 0x000fe400000100cf */
[----:B------:R-:W-:-:S02]  /*bb50*/  FFMA.FTZ R12, R18, UR35, R11 ;  /* 0x00000023120c7c23 */ /* 0x000fc4000801000b */
[----:B------:R-:W-:Y:S02]  /*bb60*/  FMUL.FTZ R15, R144, R15 ;  /* 0x0000000f900f7220 */ /* 0x000fe40000410000 */
[----:B------:R-:W-:Y:S02]  /*bb70*/  FFMA.FTZ R143, R143, R18, R14 ;  /* 0x000000128f8f7223 */ /* 0x000fe4000001000e */
[----:B------:R-:W-:Y:S02]  /*bb80*/  FADD.FTZ R110, -R174, R19 ;  /* 0x00000013ae6e7221 */ /* 0x000fe40000010100 */
[C---:B------:R-:W-:Y:S02]  /*bb90*/  FMUL.FTZ R14, R144.reuse, R70 ;  /* 0x00000046900e7220 */ /* 0x040fe40000410000 */
[----:B------:R-:W-:Y:S02]  /*bba0*/  FMUL.FTZ R144, R144, R71 ;  /* 0x0000004790907220 */ /* 0x000fe40000410000 */
[----:B------:R-:W-:-:S02]  /*bbb0*/  FFMA.FTZ R12, R13, R12, R15 ;  /* 0x0000000c0d0c7223 */ /* 0x000fc4000001000f */
[----:B------:R-:W-:Y:S02]  /*bbc0*/  FMUL.FTZ R11, R21, -R110 ;  /* 0x8000006e150b7220 */ /* 0x000fe40000410000 */
[CC--:B-1----:R-:W-:Y:S02]  /*bbd0*/  FMUL.FTZ R17, R145.reuse, R71.reuse ;  /* 0x0000004791117220 */ /* 0x0c2fe40000410000 */
[-C--:B------:R-:W-:Y:S02]  /*bbe0*/  FMUL.FTZ R19, R145, R70.reuse ;  /* 0x0000004691137220 */ /* 0x080fe40000410000 */
[C---:B------:R-:W-:Y:S01]  /*bbf0*/  FFMA.FTZ R71, R13.reuse, R71, R14 ;  /* 0x000000470d477223 */ /* 0x040fe2000001000e */
[----:B------:R0:W-:Y:S01]  /*bc00*/  STS [R60.X4+0x2150], R17 ;  /* 0x002150113c007388 */ /* 0x0001e20000004800 */
[----:B------:R-:W-:Y:S02]  /*bc10*/  FFMA.FTZ R70, R13, R70, -R144 ;  /* 0x000000460d467223 */ /* 0x000fe40000010890 */
[----:B------:R-:W-:Y:S01]  /*bc20*/  FFMA.FTZ R72, R143, R94, R72 ;  /* 0x0000005e8f487223 */ /* 0x000fe20000010048 */
[----:B------:R-:W-:Y:S01]  /*bc30*/  STS [R60.X4+0x2154], R19 ;  /* 0x002154133c007388 */ /* 0x000fe20000004800 */
[----:B------:R-:W-:Y:S01]  /*bc40*/  FFMA.FTZ R143, R145, R143, R12 ;  /* 0x0000008f918f7223 */ /* 0x000fe2000001000c */
[----:B------:R-:W-:Y:S01]  /*bc50*/  IADD3 R145, R130, 0x440, RZ ;  /* 0x0000044082917810 */ /* 0x000fe20007ffe0ff */
[----:B------:R-:W-:-:S02]  /*bc60*/  FMUL.FTZ R13, R123, R95 ;  /* 0x0000005f7b0d7220 */ /* 0x000fc40000410000 */
[----:B------:R-:W-:Y:S02]  /*bc70*/  FFMA.FTZ R12, R22, R16, -R11 ;  /* 0x00000010160c7223 */ /* 0x000fe4000001080b */
[C---:B------:R-:W-:Y:S02]  /*bc80*/  FMUL.FTZ R11, R141.reuse, R110 ;  /* 0x0000006e8d0b7220 */ /* 0x040fe40000410000 */
[-C--:B------:R-:W-:Y:S02]  /*bc90*/  FFMA.FTZ R141, R141, -R13.reuse, R205 ;  /* 0x8000000d8d8d7223 */ /* 0x080fe400000100cd */
[----:B------:R-:W-:Y:S02]  /*bca0*/  FFMA.FTZ R13, R142, -R13, R206 ;  /* 0x8000000d8e0d7223 */ /* 0x000fe400000100ce */
[----:B------:R-:W-:Y:S02]  /*bcb0*/  FMUL.FTZ R21, R21, -R16 ;  /* 0x8000001015157220 */ /* 0x000fe40000410000 */
[----:B------:R-:W-:-:S02]  /*bcc0*/  FMUL.FTZ R14, R16, UR36 ;  /* 0x00000024100e7c20 */ /* 0x000fc40008410000 */
[----:B------:R-:W-:Y:S02]  /*bcd0*/  FFMA.FTZ R142, R142, R16, R11 ;  /* 0x000000108e8e7223 */ /* 0x000fe4000001000b */
[----:B------:R-:W-:Y:S02]  /*bce0*/  FMUL.FTZ R11, R110, UR36 ;  /* 0x000000246e0b7c20 */ /* 0x000fe40008410000 */
[----:B------:R-:W-:Y:S02]  /*bcf0*/  FFMA.FTZ R21, R22, R110, R21 ;  /* 0x0000006e16157223 */ /* 0x000fe40000010015 */
[----:B------:R-:W-:Y:S01]  /*bd00*/  FADD.FTZ R18, R171, R12 ;  /* 0x0000000cab127221 */ /* 0x000fe20000010000 */
[----:B------:R-:W-:Y:S01]  /*bd10*/  IADD3 R171, R130, 0x680, RZ ;  /* 0x0000068082ab7810 */ /* 0x000fe20007ffe0ff */
[C---:B------:R-:W-:Y:S02]  /*bd20*/  FFMA.FTZ R14, R110.reuse, UR35, -R14 ;  /* 0x000000236e0e7c23 */ /* 0x040fe4000801080e */
[----:B------:R-:W-:-:S02]  /*bd30*/  FMUL.FTZ R110, R110, R95 ;  /* 0x0000005f6e6e7220 */ /* 0x000fc40000410000 */
[C---:B------:R-:W-:Y:S02]  /*bd40*/  FFMA.FTZ R12, R16.reuse, UR35, R11 ;  /* 0x00000023100c7c23 */ /* 0x040fe4000801000b */
[----:B------:R-:W-:Y:S02]  /*bd50*/  FMUL.FTZ R16, R16, R95 ;  /* 0x0000005f10107220 */ /* 0x000fe40000410000 */
[----:B------:R-:W-:Y:S02]  /*bd60*/  FADD.FTZ R86, R111, R86 ;  /* 0x000000566f567221 */ /* 0x000fe40000010000 */
[C---:B------:R-:W-:Y:S02]  /*bd70*/  FMUL.FTZ R111, R141.reuse, R110 ;  /* 0x0000006e8d6f7220 */ /* 0x040fe40000410000 */
[C---:B------:R-:W-:Y:S02]  /*bd80*/  FMUL.FTZ R14, R141.reuse, R14 ;  /* 0x0000000e8d0e7220 */ /* 0x040fe40000410000 */
[----:B------:R-:W-:-:S02]  /*bd90*/  FMUL.FTZ R141, R141, R16 ;  /* 0x000000108d8d7220 */ /* 0x000fc40000410000 */
[----:B------:R-:W-:Y:S02]  /*bda0*/  FADD.FTZ R172, -R172, R21 ;  /* 0x00000015acac7221 */ /* 0x000fe40000010100 */
[----:B0-----:R-:W-:Y:S02]  /*bdb0*/  FMUL.FTZ R17, R123, R110 ;  /* 0x0000006e7b117220 */ /* 0x001fe40000410000 */
[C---:B------:R-:W-:Y:S02]  /*bdc0*/  FFMA.FTZ R111, R13.reuse, R16, R111 ;  /* 0x000000100d6f7223 */ /* 0x040fe4000001006f */
[C---:B------:R-:W-:Y:S01]  /*bdd0*/  FFMA.FTZ R110, R13.reuse, R110, -R141 ;  /* 0x0000006e0d6e7223 */ /* 0x040fe2000001088d */
[----:B------:R-:W-:Y:S01]  /*bde0*/  HADD2.F32 R141, -RZ, R116.H0_H0 ;  /* 0x20000074ff8d7230 */ /* 0x000fe20000004100 */
[----:B------:R-:W-:Y:S01]  /*bdf0*/  FFMA.FTZ R13, R13, R12, R14 ;  /* 0x0000000c0d0d7223 */ /* 0x000fe2000001000e */
[----:B------:R-:W-:Y:S01]  /*be00*/  STS [R60.X4+0x214c], R17 ;  /* 0x00214c113c007388 */ /* 0x000fe20000004800 */
[----:B------:R-:W-:-:S02]  /*be10*/  FMUL.FTZ R15, R123, R16 ;  /* 0x000000107b0f7220 */ /* 0x000fc40000410000 */
[----:B------:R-:W-:Y:S02]  /*be20*/  FMUL.FTZ R11, R23, -R172 ;  /* 0x800000ac170b7220 */ /* 0x000fe40000410000 */
[----:B------:R-:W-:Y:S01]  /*be30*/  FFMA.FTZ R219, R142, R95, R219 ;  /* 0x0000005f8edb7223 */ /* 0x000fe200000100db */
[----:B------:R0:W-:Y:S01]  /*be40*/  STS [R60.X4+0x2148], R15 ;  /* 0x0021480f3c007388 */ /* 0x0001e20000004800 */
[----:B------:R-:W-:Y:S01]  /*be50*/  FFMA.FTZ R142, R123, R142, R13 ;  /* 0x0000008e7b8e7223 */ /* 0x000fe2000001000d */
[----:B------:R-:W-:Y:S01]  /*be60*/  HADD2.F32 R123, -RZ, R117.H0_H0 ;  /* 0x20000075ff7b7230 */ /* 0x000fe20000004100 */
[----:B------:R-:W-:Y:S02]  /*be70*/  FMUL.FTZ R13, R141, R96 ;  /* 0x000000608d0d7220 */ /* 0x000fe40000410000 */
[----:B------:R-:W-:Y:S02]  /*be80*/  FFMA.FTZ R12, R24, R18, -R11 ;  /* 0x00000012180c7223 */ /* 0x000fe4000001080b */
[----:B------:R-:W-:-:S02]  /*be90*/  FMUL.FTZ R11, R139, R172 ;  /* 0x000000ac8b0b7220 */ /* 0x000fc40000410000 */
[-C--:B------:R-:W-:Y:S02]  /*bea0*/  FMUL.FTZ R23, R23, -R18.reuse ;  /* 0x8000001217177220 */ /* 0x080fe40000410000 */
[----:B0-----:R-:W-:Y:S02]  /*beb0*/  FMUL.FTZ R15, R18, UR36 ;  /* 0x00000024120f7c20 */ /* 0x001fe40008410000 */
[-C--:B------:R-:W-:Y:S02]  /*bec0*/  FFMA.FTZ R139, R139, -R13.reuse, R203 ;  /* 0x8000000d8b8b7223 */ /* 0x080fe400000100cb */
[C---:B------:R-:W-:Y:S02]  /*bed0*/  FFMA.FTZ R14, R140.reuse, -R13, R204 ;  /* 0x8000000d8c0e7223 */ /* 0x040fe400000100cc */
[----:B------:R-:W-:Y:S02]  /*bee0*/  FFMA.FTZ R13, R140, R18, R11 ;  /* 0x000000128c0d7223 */ /* 0x000fe4000001000b */
[----:B------:R-:W-:Y:S01]  /*bef0*/  FADD.FTZ R16, R169, R12 ;  /* 0x0000000ca9107221 */ /* 0x000fe20000010000 */
[----:B------:R-:W-:Y:S01]  /*bf00*/  IADD3 R169, R130, 0x640, RZ ;  /* 0x0000064082a97810 */ /* 0x000fe20007ffe0ff */
[----:B------:R-:W-:-:S02]  /*bf10*/  FMUL.FTZ R11, R172, UR36 ;  /* 0x00000024ac0b7c20 */ /* 0x000fc40008410000 */
[----:B------:R-:W-:Y:S02]  /*bf20*/  FFMA.FTZ R12, R172, UR35, -R15 ;  /* 0x00000023ac0c7c23 */ /* 0x000fe4000801080f */
[----:B------:R-:W-:Y:S02]  /*bf30*/  FFMA.FTZ R23, R24, R172, R23 ;  /* 0x000000ac18177223 */ /* 0x000fe40000010017 */
[----:B------:R-:W-:Y:S02]  /*bf40*/  FMUL.FTZ R15, R172, R96 ;  /* 0x00000060ac0f7220 */ /* 0x000fe40000410000 */
[C---:B------:R-:W-:Y:S02]  /*bf50*/  FFMA.FTZ R11, R18.reuse, UR35, R11 ;  /* 0x00000023120b7c23 */ /* 0x040fe4000801000b */
[----:B------:R-:W-:Y:S02]  /*bf60*/  FMUL.FTZ R12, R139, R12 ;  /* 0x0000000c8b0c7220 */ /* 0x000fe40000410000 */
[----:B------:R-:W-:-:S02]  /*bf70*/  FMUL.FTZ R24, R18, R96 ;  /* 0x0000006012187220 */ /* 0x000fc40000410000 */
[----:B------:R-:W-:Y:S02]  /*bf80*/  FADD.FTZ R18, -R170, R23 ;  /* 0x00000017aa127221 */ /* 0x000fe40000010100 */
[C---:B------:R-:W-:Y:S02]  /*bf90*/  FMUL.FTZ R17, R139.reuse, R15 ;  /* 0x0000000f8b117220 */ /* 0x040fe40000410000 */
[----:B------:R-:W-:Y:S02]  /*bfa0*/  FFMA.FTZ R12, R14, R11, R12 ;  /* 0x0000000b0e0c7223 */ /* 0x000fe4000001000c */
[-C--:B------:R-:W-:Y:S02]  /*bfb0*/  FMUL.FTZ R23, R139, R24.reuse ;  /* 0x000000188b177220 */ /* 0x080fe40000410000 */
[----:B------:R-:W-:Y:S02]  /*bfc0*/  FMUL.FTZ R19, R141, R24 ;  /* 0x000000188d137220 */ /* 0x000fe40000410000 */
[----:B------:R-:W-:-:S02]  /*bfd0*/  FMUL.FTZ R11, R25, -R18 ;  /* 0x80000012190b7220 */ /* 0x000fc40000410000 */
[----:B------:R-:W-:Y:S01]  /*bfe0*/  FFMA.FTZ R24, R14, R24, R17 ;  /* 0x000000180e187223 */ /* 0x000fe20000010011 */
[----:B------:R-:W-:Y:S01]  /*bff0*/  STS [R60.X4+0x2140], R19 ;  /* 0x002140133c007388 */ /* 0x000fe20000004800 */
[----:B------:R-:W-:Y:S02]  /*c000*/  FFMA.FTZ R220, R13, R96, R220 ;  /* 0x000000600ddc7223 */ /* 0x000fe400000100dc */
[----:B------:R-:W-:Y:S02]  /*c010*/  FFMA.FTZ R17, R141, R13, R12 ;  /* 0x0000000d8d117223 */ /* 0x000fe4000001000c */
[----:B------:R-:W-:Y:S02]  /*c020*/  FMUL.FTZ R13, R123, R97 ;  /* 0x000000617b0d7220 */ /* 0x000fe40000410000 */
[----:B------:R-:W-:Y:S02]  /*c030*/  FFMA.FTZ R12, R26, R16, -R11 ;  /* 0x000000101a0c7223 */ /* 0x000fe4000001080b */
[----:B------:R-:W-:-:S02]  /*c040*/  FMUL.FTZ R11, R137, R18 ;  /* 0x00000012890b7220 */ /* 0x000fc40000410000 */
[-C--:B------:R-:W-:Y:S02]  /*c050*/  FMUL.FTZ R25, R25, -R16.reuse ;  /* 0x8000001019197220 */ /* 0x080fe40000410000 */
[-C--:B------:R-:W-:Y:S02]  /*c060*/  FFMA.FTZ R137, R137, -R13.reuse, R201 ;  /* 0x8000000d89897223 */ /* 0x080fe400000100c9 */
[----:B------:R-:W-:Y:S02]  /*c070*/  FFMA.FTZ R13, R138, -R13, R202 ;  /* 0x8000000d8a0d7223 */ /* 0x000fe400000100ca */
[----:B------:R-:W-:Y:S02]  /*c080*/  FFMA.FTZ R23, R14, R15, -R23 ;  /* 0x0000000f0e177223 */ /* 0x000fe40000010817 */
[----:B------:R-:W-:Y:S02]  /*c090*/  FFMA.FTZ R138, R138, R16, R11 ;  /* 0x000000108a8a7223 */ /* 0x000fe4000001000b */
[----:B------:R-:W-:-:S02]  /*c0a0*/  FFMA.FTZ R25, R26, R18, R25 ;  /* 0x000000121a197223 */ /* 0x000fc40000010019 */
[----:B------:R-:W-:Y:S02]  /*c0b0*/  FMUL.FTZ R14, R16, UR36 ;  /* 0x00000024100e7c20 */ /* 0x000fe40008410000 */
[----:B------:R-:W-:Y:S02]  /*c0c0*/  FMUL.FTZ R11, R18, UR36 ;  /* 0x00000024120b7c20 */ /* 0x000fe40008410000 */
[----:B------:R-:W-:Y:S01]  /*c0d0*/  FADD.FTZ R20, R167, R12 ;  /* 0x0000000ca7147221 */ /* 0x000fe20000010000 */
[----:B------:R-:W-:Y:S01]  /*c0e0*/  IADD3 R167, R130, 0x600, RZ ;  /* 0x0000060082a77810 */ /* 0x000fe20007ffe0ff */
[----:B------:R-:W-:Y:S02]  /*c0f0*/  FFMA.FTZ R14, R18, UR35, -R14 ;  /* 0x00000023120e7c23 */ /* 0x000fe4000801080e */
[----:B------:R-:W-:Y:S02]  /*c100*/  FFMA.FTZ R12, R16, UR35, R11 ;  /* 0x00000023100c7c23 */ /* 0x000fe4000801000b */
[----:B------:R-:W-:-:S02]  /*c110*/  FADD.FTZ R168, -R168, R25 ;  /* 0x00000019a8a87221 */ /* 0x000fc40000010100 */
[----:B------:R-:W-:Y:S02]  /*c120*/  FMUL.FTZ R21, R141, R15 ;  /* 0x0000000f8d157220 */ /* 0x000fe40000410000 */
[-C--:B------:R-:W-:Y:S02]  /*c130*/  FMUL.FTZ R18, R18, R97.reuse ;  /* 0x0000006112127220 */ /* 0x080fe40000410000 */
[----:B------:R-:W-:Y:S01]  /*c140*/  FMUL.FTZ R16, R16, R97 ;  /* 0x0000006110107220 */ /* 0x000fe20000410000 */
[----:B------:R0:W-:Y:S01]  /*c150*/  STS [R60.X4+0x2144], R21 ;  /* 0x002144153c007388 */ /* 0x0001e20000004800 */
[----:B------:R-:W-:Y:S02]  /*c160*/  FMUL.FTZ R11, R27, -R168 ;  /* 0x800000a81b0b7220 */ /* 0x000fe40000410000 */
[C---:B------:R-:W-:Y:S02]  /*c170*/  FMUL.FTZ R25, R137.reuse, R18 ;  /* 0x0000001289197220 */ /* 0x040fe40000410000 */
[----:B------:R-:W-:-:S02]  /*c180*/  FMUL.FTZ R26, R137, R16 ;  /* 0x00000010891a7220 */ /* 0x000fc40000410000 */
[----:B------:R-:W-:Y:S02]  /*c190*/  FMUL.FTZ R27, R27, -R20 ;  /* 0x800000141b1b7220 */ /* 0x000fe40000410000 */
[----:B------:R-:W-:Y:S01]  /*c1a0*/  FMUL.FTZ R14, R137, R14 ;  /* 0x0000000e890e7220 */ /* 0x000fe20000410000 */
[----:B0-----:R-:W-:Y:S01]  /*c1b0*/  HADD2.F32 R21, -RZ, R118.H0_H0 ;  /* 0x20000076ff157230 */ /* 0x001fe20000004100 */
[C---:B------:R-:W-:Y:S02]  /*c1c0*/  FFMA.FTZ R25, R13.reuse, R16, R25 ;  /* 0x000000100d197223 */ /* 0x040fe40000010019 */
[C---:B------:R-:W-:Y:S02]  /*c1d0*/  FFMA.FTZ R26, R13.reuse, R18, -R26 ;  /* 0x000000120d1a7223 */ /* 0x040fe4000001081a */
[----:B------:R-:W-:Y:S02]  /*c1e0*/  FFMA.FTZ R27, R28, R168, R27 ;  /* 0x000000a81c1b7223 */ /* 0x000fe4000001001b */
[----:B------:R-:W-:-:S02]  /*c1f0*/  FFMA.FTZ R13, R13, R12, R14 ;  /* 0x0000000c0d0d7223 */ /* 0x000fc4000001000e */
[----:B------:R-:W-:Y:S02]  /*c200*/  FFMA.FTZ R12, R28, R20, -R11 ;  /* 0x000000141c0c7223 */ /* 0x000fe4000001080b */
[----:B------:R-:W-:Y:S02]  /*c210*/  FMUL.FTZ R11, R21, R98 ;  /* 0x00000062150b7220 */ /* 0x000fe40000410000 */
[----:B------:R-:W-:Y:S02]  /*c220*/  FADD.FTZ R166, -R166, R27 ;  /* 0x0000001ba6a67221 */ /* 0x000fe40000010100 */
[----:B------:R-:W-:Y:S02]  /*c230*/  FFMA.FTZ R221, R138, R97, R221 ;  /* 0x000000618add7223 */ /* 0x000fe400000100dd */
[----:B------:R-:W-:Y:S02]  /*c240*/  FFMA.FTZ R138, R123, R138, R13 ;  /* 0x0000008a7b8a7223 */ /* 0x000fe4000001000d */
[----:B------:R-:W-:-:S02]  /*c250*/  FFMA.FTZ R14, R136, -R11, R200 ;  /* 0x8000000b880e7223 */ /* 0x000fc400000100c8 */
[----:B------:R-:W-:Y:S02]  /*c260*/  FFMA.FTZ R13, R135, -R11, R199 ;  /* 0x8000000b870d7223 */ /* 0x000fe400000100c7 */
[----:B------:R-:W-:Y:S02]  /*c270*/  FADD.FTZ R165, R165, R12 ;  /* 0x0000000ca5a57221 */ /* 0x000fe40000010000 */
[C---:B------:R-:W-:Y:S02]  /*c280*/  FMUL.FTZ R11, R29.reuse, -R166 ;  /* 0x800000a61d0b7220 */ /* 0x040fe40000410000 */
[-C--:B------:R-:W-:Y:S02]  /*c290*/  FMUL.FTZ R29, R29, -R165.reuse ;  /* 0x800000a51d1d7220 */ /* 0x080fe40000410000 */
[----:B------:R-:W-:Y:S02]  /*c2a0*/  FFMA.FTZ R12, R30, R165, -R11 ;  /* 0x000000a51e0c7223 */ /* 0x000fe4000001080b */
[----:B------:R-:W-:-:S02]  /*c2b0*/  FMUL.FTZ R15, R123, R16 ;  /* 0x000000107b0f7220 */ /* 0x000fc40000410000 */
[C---:B------:R-:W-:Y:S02]  /*c2c0*/  FMUL.FTZ R11, R168.reuse, UR36 ;  /* 0x00000024a80b7c20 */ /* 0x040fe40008410000 */
[----:B------:R-:W-:Y:S01]  /*c2d0*/  FMUL.FTZ R16, R168, R98 ;  /* 0x00000062a8107220 */ /* 0x000fe20000410000 */
[----:B------:R-:W-:Y:S01]  /*c2e0*/  STS [R60.X4+0x2138], R15 ;  /* 0x0021380f3c007388 */ /* 0x000fe20000004800 */
[----:B------:R-:W-:Y:S02]  /*c2f0*/  FADD.FTZ R82, R17, R82 ;  /* 0x0000005211527221 */ /* 0x000fe40000010000 */
[----:B------:R-:W-:Y:S02]  /*c300*/  FMUL.FTZ R17, R123, R18 ;  /* 0x000000127b117220 */ /* 0x000fe40000410000 */
[----:B------:R-:W-:Y:S02]  /*c310*/  FFMA.FTZ R29, R30, R166, R29 ;  /* 0x000000a61e1d7223 */ /* 0x000fe4000001001d */
[----:B------:R-:W-:Y:S01]  /*c320*/  FADD.FTZ R163, R163, R12 ;  /* 0x0000000ca3a37221 */ /* 0x000fe20000010000 */
[----:B------:R0:W-:Y:S01]  /*c330*/  STS [R60.X4+0x213c], R17 ;  /* 0x00213c113c007388 */ /* 0x0001e20000004800 */
[----:B------:R-:W-:-:S02]  /*c340*/  FFMA.FTZ R12, R20, UR35, R11 ;  /* 0x00000023140c7c23 */ /* 0x000fc4000801000b */
[----:B------:R-:W-:Y:S02]  /*c350*/  FMUL.FTZ R11, R20, R98 ;  /* 0x00000062140b7220 */ /* 0x000fe40000410000 */
[----:B------:R-:W-:Y:S02]  /*c360*/  FMUL.FTZ R18, R14, R16 ;  /* 0x000000100e127220 */ /* 0x000fe40000410000 */
[----:B------:R-:W-:Y:S02]  /*c370*/  FADD.FTZ R29, -R164, R29 ;  /* 0x0000001da41d7221 */ /* 0x000fe40000010100 */
[-C--:B------:R-:W-:Y:S02]  /*c380*/  FMUL.FTZ R28, R14, R11.reuse ;  /* 0x0000000b0e1c7220 */ /* 0x080fe40000410000 */
[-C--:B------:R-:W-:Y:S02]  /*c390*/  FFMA.FTZ R27, R13, R11.reuse, R18 ;  /* 0x0000000b0d1b7223 */ /* 0x080fe40000010012 */
[----:B0-----:R-:W-:-:S02]  /*c3a0*/  FMUL.FTZ R17, R21, R11 ;  /* 0x0000000b15117220 */ /* 0x001fc40000410000 */
[C---:B------:R-:W-:Y:S02]  /*c3b0*/  FMUL.FTZ R11, R31.reuse, -R163 ;  /* 0x800000a31f0b7220 */ /* 0x040fe40000410000 */
[-C--:B------:R-:W-:Y:S01]  /*c3c0*/  FMUL.FTZ R31, R31, -R29.reuse ;  /* 0x8000001d1f1f7220 */ /* 0x080fe20000410000 */
[----:B------:R-:W-:Y:S01]  /*c3d0*/  STS [R60.X4+0x2130], R17 ;  /* 0x002130113c007388 */ /* 0x000fe20000004800 */
[----:B------:R-:W-:Y:S02]  /*c3e0*/  FFMA.FTZ R11, R32, R29, R11 ;  /* 0x0000001d200b7223 */ /* 0x000fe4000001000b */
[----:B------:R-:W-:Y:S02]  /*c3f0*/  FMUL.FTZ R15, R20, UR36 ;  /* 0x00000024140f7c20 */ /* 0x000fe40008410000 */
[----:B------:R-:W-:Y:S02]  /*c400*/  FFMA.FTZ R32, R32, R163, -R31 ;  /* 0x000000a320207223 */ /* 0x000fe4000001081f */
[----:B------:R-:W-:-:S02]  /*c410*/  FADD.FTZ R22, -R162, R11 ;  /* 0x0000000ba2167221 */ /* 0x000fc40000010100 */
[----:B------:R-:W-:Y:S02]  /*c420*/  FFMA.FTZ R15, R168, UR35, -R15 ;  /* 0x00000023a80f7c23 */ /* 0x000fe4000801080f */
[----:B------:R-:W-:Y:S02]  /*c430*/  FADD.FTZ R161, R161, R32 ;  /* 0x00000020a1a17221 */ /* 0x000fe40000010000 */
[C---:B------:R-:W-:Y:S02]  /*c440*/  FMUL.FTZ R11, R33.reuse, -R22 ;  /* 0x80000016210b7220 */ /* 0x040fe40000410000 */
[----:B------:R-:W-:Y:S01]  /*c450*/  FMUL.FTZ R15, R14, R15 ;  /* 0x0000000f0e0f7220 */ /* 0x000fe20000410000 */
[----:B------:R-:W-:Y:S01]  /*c460*/  HADD2.F32 R14, -RZ, R119.H0_H0 ;  /* 0x20000077ff0e7230 */ /* 0x000fe20000004100 */
[----:B------:R-:W-:Y:S02]  /*c470*/  FMUL.FTZ R33, R33, -R161 ;  /* 0x800000a121217220 */ /* 0x000fe40000410000 */
[----:B------:R-:W-:-:S02]  /*c480*/  FMUL.FTZ R136, R136, R168 ;  /* 0x000000a888887220 */ /* 0x000fc40000410000 */
[-C--:B------:R-:W-:Y:S02]  /*c490*/  FFMA.FTZ R28, R13, R16.reuse, -R28 ;  /* 0x000000100d1c7223 */ /* 0x080fe4000001081c */
[----:B------:R-:W-:Y:S02]  /*c4a0*/  FMUL.FTZ R19, R21, R16 ;  /* 0x0000001015137220 */ /* 0x000fe40000410000 */
[----:B------:R-:W-:Y:S02]  /*c4b0*/  FFMA.FTZ R16, R13, R12, R15 ;  /* 0x0000000c0d107223 */ /* 0x000fe4000001000f */
[C---:B------:R-:W-:Y:S01]  /*c4c0*/  FFMA.FTZ R33, R34.reuse, R22, R33 ;  /* 0x0000001622217223 */ /* 0x040fe20000010021 */
[----:B------:R0:W-:Y:S01]  /*c4d0*/  STS [R60.X4+0x2134], R19 ;  /* 0x002134133c007388 */ /* 0x0001e20000004800 */
[----:B------:R-:W-:Y:S02]  /*c4e0*/  FFMA.FTZ R12, R34, R161, -R11 ;  /* 0x000000a1220c7223 */ /* 0x000fe4000001080b */
[----:B------:R-:W-:-:S02]  /*c4f0*/  FFMA.FTZ R135, R135, R20, R136 ;  /* 0x0000001487877223 */ /* 0x000fc40000010088 */
[----:B------:R-:W-:Y:S02]  /*c500*/  FMUL.FTZ R11, R14, R99 ;  /* 0x000000630e0b7220 */ /* 0x000fe40000410000 */
[----:B------:R-:W-:Y:S01]  /*c510*/  FADD.FTZ R160, -R160, R33 ;  /* 0x00000021a0a07221 */ /* 0x000fe20000010100 */
[----:B------:R-:W-:Y:S01]  /*c520*/  HADD2.F32 R33, -RZ, R121.H0_H0 ;  /* 0x20000079ff217230 */ /* 0x000fe20000004100 */
[----:B------:R-:W-:Y:S02]  /*c530*/  FADD.FTZ R81, R138, R81 ;  /* 0x000000518a517221 */ /* 0x000fe40000010000 */
[----:B------:R-:W-:Y:S02]  /*c540*/  FADD.FTZ R159, R159, R12 ;  /* 0x0000000c9f9f7221 */ /* 0x000fe40000010000 */
[----:B------:R-:W-:Y:S02]  /*c550*/  FFMA.FTZ R222, R135, R98, R222 ;  /* 0x0000006287de7223 */ /* 0x000fe400000100de */
[----:B------:R-:W-:-:S02]  /*c560*/  FFMA.FTZ R30, R21, R135, R16 ;  /* 0x00000087151e7223 */ /* 0x000fc40000010010 */
[C---:B------:R-:W-:Y:S02]  /*c570*/  FMUL.FTZ R138, R133.reuse, R166 ;  /* 0x000000a6858a7220 */ /* 0x040fe40000410000 */
[-C--:B------:R-:W-:Y:S02]  /*c580*/  FFMA.FTZ R133, R133, -R11.reuse, R197 ;  /* 0x8000000b85857223 */ /* 0x080fe400000100c5 */
[----:B------:R-:W-:Y:S02]  /*c590*/  FFMA.FTZ R135, R134, -R11, R198 ;  /* 0x8000000b86877223 */ /* 0x000fe400000100c6 */
[C---:B------:R-:W-:Y:S02]  /*c5a0*/  FMUL.FTZ R11, R35.reuse, -R160 ;  /* 0x800000a0230b7220 */ /* 0x040fe40000410000 */
[-C--:B------:R-:W-:Y:S02]  /*c5b0*/  FMUL.FTZ R35, R35, -R159.reuse ;  /* 0x8000009f23237220 */ /* 0x080fe40000410000 */
[----:B------:R-:W-:-:S02]  /*c5c0*/  FFMA.FTZ R12, R36, R159, -R11 ;  /* 0x0000009f240c7223 */ /* 0x000fc4000001080b */
[----:B------:R-:W-:Y:S02]  /*c5d0*/  FFMA.FTZ R35, R36, R160, R35 ;  /* 0x000000a024237223 */ /* 0x000fe40000010023 */
[----:B------:R-:W-:Y:S02]  /*c5e0*/  FADD.FTZ R157, R157, R12 ;  /* 0x0000000c9d9d7221 */ /* 0x000fe40000010000 */
[----:B------:R-:W-:Y:S02]  /*c5f0*/  FADD.FTZ R158, -R158, R35 ;  /* 0x000000239e9e7221 */ /* 0x000fe40000010100 */
[----:B------:R-:W-:Y:S02]  /*c600*/  FMUL.FTZ R13, R165, UR36 ;  /* 0x00000024a50d7c20 */ /* 0x000fe40008410000 */
[C---:B------:R-:W-:Y:S02]  /*c610*/  FMUL.FTZ R11, R37.reuse, -R158 ;  /* 0x8000009e250b7220 */ /* 0x040fe40000410000 */
[----:B------:R-:W-:-:S02]  /*c620*/  FMUL.FTZ R37, R37, -R157 ;  /* 0x8000009d25257220 */ /* 0x000fc40000410000 */
[----:B------:R-:W-:Y:S02]  /*c630*/  FMUL.FTZ R16, R166, UR36 ;  /* 0x00000024a6107c20 */ /* 0x000fe40008410000 */
[C---:B------:R-:W-:Y:S01]  /*c640*/  FFMA.FTZ R12, R38.reuse, R157, -R11 ;  /* 0x0000009d260c7223 */ /* 0x040fe2000001080b */
[----:B------:R-:W-:Y:S01]  /*c650*/  HADD2.F32 R11, -RZ, R126.H0_H0 ;  /* 0x2000007eff0b7230 */ /* 0x000fe20000004100 */
[----:B------:R-:W-:Y:S02]  /*c660*/  FFMA.FTZ R37, R38, R158, R37 ;  /* 0x0000009e26257223 */ /* 0x000fe40000010025 */
[----:B------:R-:W-:Y:S01]  /*c670*/  FFMA.FTZ R18, R166, UR35, -R13 ;  /* 0x00000023a6127c23 */ /* 0x000fe2000801080d */
[----:B------:R-:W-:Y:S01]  /*c680*/  HADD2.F32 R13, -RZ, R125.H0_H0 ;  /* 0x2000007dff0d7230 */ /* 0x000fe20000004100 */
[C---:B------:R-:W-:Y:S02]  /*c690*/  FFMA.FTZ R36, R165.reuse, UR35, R16 ;  /* 0x00000023a5247c23 */ /* 0x040fe40008010010 */
[----:B------:R-:W-:-:S02]  /*c6a0*/  FMUL.FTZ R16, R165, R99 ;  /* 0x00000063a5107220 */ /* 0x000fc40000410000 */
[----:B------:R-:W-:Y:S02]  /*c6b0*/  FMUL.FTZ R31, R11, R104 ;  /* 0x000000680b1f7220 */ /* 0x000fe40000410000 */
[----:B------:R-:W-:Y:S02]  /*c6c0*/  FADD.FTZ R156, -R156, R37 ;  /* 0x000000259c9c7221 */ /* 0x000fe40000010100 */
[----:B------:R-:W-:Y:S02]  /*c6d0*/  FMUL.FTZ R20, R166, R99 ;  /* 0x00000063a6147220 */ /* 0x000fe40000410000 */
[----:B------:R-:W-:Y:S02]  /*c6e0*/  FMUL.FTZ R15, R14, R16 ;  /* 0x000000100e0f7220 */ /* 0x000fe40000410000 */
[----:B------:R-:W-:Y:S01]  /*c6f0*/  FADD.FTZ R155, R155, R12 ;  /* 0x0000000c9b9b7221 */ /* 0x000fe20000010000 */
[----:B------:R-:W-:Y:S01]  /*c700*/  HADD2.F32 R12, -RZ, R124.H0_H0 ;  /* 0x2000007cff0c7230 */ /* 0x000fe20000004100 */
[----:B------:R-:W-:Y:S01]  /*c710*/  FMUL.FTZ R21, R13, R103 ;  /* 0x000000670d157220 */ /* 0x000fe20000410000 */
[----:B------:R1:W-:Y:S01]  /*c720*/  STS [R60.X4+0x2128], R15 ;  /* 0x0021280f3c007388 */ /* 0x0003e20000004800 */
[----:B------:R-:W-:-:S02]  /*c730*/  FFMA.FTZ R32, R8, -R31, R187 ;  /* 0x8000001f08207223 */ /* 0x000fc400000100bb */
[----:B------:R-:W-:Y:S02]  /*c740*/  FFMA.FTZ R31, R7, -R31, R188 ;  /* 0x8000001f071f7223 */ /* 0x000fe400000100bc */
[----:B------:R-:W-:Y:S02]  /*c750*/  FMUL.FTZ R38, R156, R104 ;  /* 0x000000689c267220 */ /* 0x000fe40000410000 */
[C---:B------:R-:W-:Y:S02]  /*c760*/  FMUL.FTZ R34, R133.reuse, R20 ;  /* 0x0000001485227220 */ /* 0x040fe40000410000 */
[C---:B------:R-:W-:Y:S02]  /*c770*/  FMUL.FTZ R137, R133.reuse, R18 ;  /* 0x0000001285897220 */ /* 0x040fe40000410000 */
[----:B------:R-:W-:Y:S02]  /*c780*/  FADD.FTZ R79, R30, R79 ;  /* 0x0000004f1e4f7221 */ /* 0x000fe40000010000 */
[----:B------:R-:W-:Y:S01]  /*c790*/  FFMA.FTZ R138, R134, R165, R138 ;  /* 0x000000a5868a7223 */ /* 0x000fe2000001008a */
[----:B------:R-:W-:Y:S01]  /*c7a0*/  IADD3 R165, R130, 0x5c0, RZ ;  /* 0x000005c082a57810 */ /* 0x000fe20007ffe0ff */
[----:B------:R-:W-:-:S02]  /*c7b0*/  FMUL.FTZ R133, R133, R16 ;  /* 0x0000001085857220 */ /* 0x000fc40000410000 */
[-C--:B------:R-:W-:Y:S02]  /*c7c0*/  FFMA.FTZ R30, R5, -R21.reuse, R190 ;  /* 0x80000015051e7223 */ /* 0x080fe400000100be */
[----:B0-----:R-:W-:Y:S02]  /*c7d0*/  FMUL.FTZ R19, R12, R102 ;  /* 0x000000660c137220 */ /* 0x001fe40000410000 */
[----:B------:R-:W-:Y:S02]  /*c7e0*/  FFMA.FTZ R21, R6, -R21, R189 ;  /* 0x8000001506157223 */ /* 0x000fe400000100bd */
[----:B------:R-:W-:Y:S02]  /*c7f0*/  FMUL.FTZ R134, R158, R103 ;  /* 0x000000679e867220 */ /* 0x000fe40000410000 */
[----:B------:R-:W-:Y:S02]  /*c800*/  FMUL.FTZ R122, R155, R104 ;  /* 0x000000689b7a7220 */ /* 0x000fe40000410000 */
[----:B-1----:R-:W-:-:S02]  /*c810*/  FMUL.FTZ R15, R31, R38 ;  /* 0x000000261f0f7220 */ /* 0x002fc40000410000 */
[-C--:B------:R-:W-:Y:S02]  /*c820*/  FFMA.FTZ R35, R135, R20.reuse, -R133 ;  /* 0x0000001487237223 */ /* 0x080fe40000010885 */
[----:B------:R-:W-:Y:S02]  /*c830*/  FMUL.FTZ R17, R14, R20 ;  /* 0x000000140e117220 */ /* 0x000fe40000410000 */
[----:B------:R-:W-:Y:S02]  /*c840*/  FFMA.FTZ R20, R4, -R19, R191 ;  /* 0x8000001304147223 */ /* 0x000fe400000100bf */
[----:B------:R-:W-:Y:S01]  /*c850*/  FMUL.FTZ R136, R157, R103 ;  /* 0x000000679d887220 */ /* 0x000fe20000410000 */
[----:B------:R0:W-:Y:S01]  /*c860*/  STS [R60.X4+0x212c], R17 ;  /* 0x00212c113c007388 */ /* 0x0001e20000004800 */
[----:B------:R-:W-:Y:S02]  /*c870*/  FMUL.FTZ R37, R21, R134 ;  /* 0x0000008615257220 */ /* 0x000fe40000410000 */
[----:B------:R-:W-:-:S02]  /*c880*/  FFMA.FTZ R15, R32, R122, R15 ;  /* 0x0000007a200f7223 */ /* 0x000fc4000001000f */
[----:B------:R-:W-:Y:S02]  /*c890*/  FFMA.FTZ R19, R3, -R19, R192 ;  /* 0x8000001303137223 */ /* 0x000fe400000100c0 */
[----:B------:R-:W-:Y:S02]  /*c8a0*/  FMUL.FTZ R123, R160, R102 ;  /* 0x00000066a07b7220 */ /* 0x000fe40000410000 */
[----:B------:R-:W-:Y:S02]  /*c8b0*/  FFMA.FTZ R34, R135, R16, R34 ;  /* 0x0000001087227223 */ /* 0x000fe40000010022 */
[----:B------:R-:W-:Y:S02]  /*c8c0*/  FFMA.FTZ R16, R30, R136, R37 ;  /* 0x000000881e107223 */ /* 0x000fe40000010025 */
[----:B------:R-:W-:Y:S02]  /*c8d0*/  FADD.FTZ R15, RZ, R15 ;  /* 0x0000000fff0f7221 */ /* 0x000fe40000010000 */
[----:B------:R-:W-:-:S02]  /*c8e0*/  FMUL.FTZ R133, R159, R102 ;  /* 0x000000669f857220 */ /* 0x000fc40000410000 */
[----:B0-----:R-:W-:Y:S02]  /*c8f0*/  FMUL.FTZ R17, R31, R122 ;  /* 0x0000007a1f117220 */ /* 0x001fe40000410000 */
[----:B------:R-:W-:Y:S02]  /*c900*/  FMUL.FTZ R37, R21, R136 ;  /* 0x0000008815257220 */ /* 0x000fe40000410000 */
[----:B------:R-:W-:Y:S02]  /*c910*/  FMUL.FTZ R18, R19, R123 ;  /* 0x0000007b13127220 */ /* 0x000fe40000410000 */
[----:B------:R-:W-:Y:S02]  /*c920*/  FADD.FTZ R15, R15, R16 ;  /* 0x000000100f0f7221 */ /* 0x000fe40000010000 */
[----:B------:R-:W-:Y:S02]  /*c930*/  FFMA.FTZ R17, R32, R38, -R17 ;  /* 0x0000002620117223 */ /* 0x000fe40000010811 */
[----:B------:R-:W-:-:S02]  /*c940*/  FFMA.FTZ R16, R30, R134, -R37 ;  /* 0x000000861e107223 */ /* 0x000fc40000010825 */
[----:B------:R-:W-:Y:S02]  /*c950*/  FFMA.FTZ R18, R20, R133, R18 ;  /* 0x0000008514127223 */ /* 0x000fe40000010012 */
[----:B------:R-:W-:Y:S02]  /*c960*/  FMUL.FTZ R37, R33, R101 ;  /* 0x0000006521257220 */ /* 0x000fe40000410000 */
[----:B------:R-:W-:Y:S02]  /*c970*/  FFMA.FTZ R139, R135, R36, R137 ;  /* 0x00000024878b7223 */ /* 0x000fe40000010089 */
[----:B------:R-:W-:Y:S02]  /*c980*/  FADD.FTZ R83, R142, R83 ;  /* 0x000000538e537221 */ /* 0x000fe40000010000 */
[----:B------:R-:W-:Y:S02]  /*c990*/  FADD.FTZ R17, RZ, R17 ;  /* 0x00000011ff117221 */ /* 0x000fe40000010000 */
[----:B------:R-:W-:-:S02]  /*c9a0*/  FADD.FTZ R135, R15, R18 ;  /* 0x000000120f877221 */ /* 0x000fc40000010000 */
[----:B------:R-:W-:Y:S02]  /*c9b0*/  FFMA.FTZ R18, R2, -R37, R193 ;  /* 0x8000002502127223 */ /* 0x000fe400000100c1 */
[----:B------:R-:W-:Y:S02]  /*c9c0*/  FMUL.FTZ R142, R22, R101 ;  /* 0x00000065168e7220 */ /* 0x000fe40000410000 */
[----:B------:R-:W-:Y:S01]  /*c9d0*/  FADD.FTZ R36, R17, R16 ;  /* 0x0000001011247221 */ /* 0x000fe20000010000 */
[----:B------:R-:W-:Y:S01]  /*c9e0*/  HADD2.F32 R16, -RZ, R120.H0_H0 ;  /* 0x20000078ff107230 */ /* 0x000fe20000004100 */
[----:B------:R-:W-:Y:S02]  /*c9f0*/  FFMA.FTZ R17, R0, -R37, R194 ;  /* 0x8000002500117223 */ /* 0x000fe400000100c2 */
[----:B------:R-:W-:Y:S02]  /*ca00*/  FMUL.FTZ R140, R161, R101 ;  /* 0x00000065a18c7220 */ /* 0x000fe40000410000 */
[----:B------:R-:W-:-:S02]  /*ca10*/  FMUL.FTZ R137, R18, R142 ;  /* 0x0000008e12897220 */ /* 0x000fc40000410000 */
[----:B------:R-:W-:Y:S02]  /*ca20*/  FMUL.FTZ R15, R19, R133 ;  /* 0x00000085130f7220 */ /* 0x000fe40000410000 */
[----:B------:R-:W-:Y:S02]  /*ca30*/  FFMA.FTZ R144, R17, R140, R137 ;  /* 0x0000008c11907223 */ /* 0x000fe40000010089 */
[----:B------:R-:W-:Y:S02]  /*ca40*/  FMUL.FTZ R137, R16, R100 ;  /* 0x0000006410897220 */ /* 0x000fe40000410000 */
[----:B------:R-:W-:Y:S02]  /*ca50*/  FFMA.FTZ R37, R20, R123, -R15 ;  /* 0x0000007b14257223 */ /* 0x000fe4000001080f */
[----:B------:R-:W-:Y:S02]  /*ca60*/  FFMA.FTZ R15, R14, R138, R139 ;  /* 0x0000008a0e0f7223 */ /* 0x000fe4000001008b */
[----:B------:R-:W-:-:S02]  /*ca70*/  FFMA.FTZ R223, R138, R99, R223 ;  /* 0x000000638adf7223 */ /* 0x000fc400000100df */
[----:B------:R-:W-:Y:S02]  /*ca80*/  FMUL.FTZ R14, R18, R140 ;  /* 0x0000008c120e7220 */ /* 0x000fe40000410000 */
[----:B------:R-:W-:Y:S02]  /*ca90*/  FFMA.FTZ R138, R132, -R137, R196 ;  /* 0x80000089848a7223 */ /* 0x000fe400000100c4 */
[----:B------:R-:W-:Y:S02]  /*caa0*/  FMUL.FTZ R139, R163, R100 ;  /* 0x00000064a38b7220 */ /* 0x000fe40000410000 */
[----:B------:R-:W-:Y:S02]  /*cab0*/  FADD.FTZ R36, R36, R37 ;  /* 0x0000002524247221 */ /* 0x000fe40000010000 */
[----:B------:R-:W-:Y:S02]  /*cac0*/  FADD.FTZ R84, R143, R84 ;  /* 0x000000548f547221 */ /* 0x000fe40000010000 */
[----:B------:R-:W-:-:S02]  /*cad0*/  FFMA.FTZ R37, R17, R142, -R14 ;  /* 0x0000008e11257223 */ /* 0x000fc4000001080e */
[----:B------:R-:W-:Y:S02]  /*cae0*/  FMUL.FTZ R141, R29, R100 ;  /* 0x000000641d8d7220 */ /* 0x000fe40000410000 */
[----:B------:R-:W-:Y:S02]  /*caf0*/  FFMA.FTZ R14, R131, -R137, R195 ;  /* 0x80000089830e7223 */ /* 0x000fe400000100c3 */
[----:B------:R-:W-:Y:S02]  /*cb00*/  FMUL.FTZ R143, R138, R139 ;  /* 0x0000008b8a8f7220 */ /* 0x000fe40000410000 */
[----:B------:R-:W-:Y:S02]  /*cb10*/  FMUL.FTZ R132, R132, R29 ;  /* 0x0000001d84847220 */ /* 0x000fe40000410000 */
[----:B------:R-:W-:Y:S02]  /*cb20*/  FADD.FTZ R36, R36, R37 ;  /* 0x0000002524247221 */ /* 0x000fe40000010000 */
[----:B------:R-:W-:-:S02]  /*cb30*/  FFMA.FTZ R143, R14, R141, -R143 ;  /* 0x0000008d0e8f7223 */ /* 0x000fc4000001088f */
[----:B------:R-:W-:Y:S02]  /*cb40*/  FFMA.FTZ R131, R131, R163, R132 ;  /* 0x000000a383837223 */ /* 0x000fe40000010084 */
[----:B------:R-:W-:Y:S01]  /*cb50*/  FADD.FTZ R132, R36, R143 ;  /* 0x0000008f24847221 */ /* 0x000fe20000010000 */
[----:B------:R-:W-:Y:S01]  /*cb60*/  IADD3 R143, R130, 0x400, RZ ;  /* 0x00000400828f7810 */ /* 0x000fe20007ffe0ff */
[----:B------:R-:W-:Y:S02]  /*cb70*/  FMUL.FTZ R137, R138, R141 ;  /* 0x0000008d8a897220 */ /* 0x000fe40000410000 */
[----:B------:R-:W-:Y:S01]  /*cb80*/  FADD.FTZ R35, R132, R35 ;  /* 0x0000002384237221 */ /* 0x000fe20000010000 */
[-C--:B------:R-:W-:Y:S01]  /*cb90*/  LEA.HI.SX32 R132, R143, R130.reuse, 0x1b ;  /* 0x000000828f847211 */ /* 0x080fe200078fdaff */
[----:B------:R-:W-:Y:S01]  /*cba0*/  FADD.FTZ R135, R135, R144 ;  /* 0x0000009087877221 */ /* 0x000fe20000010000 */
[----:B------:R-:W-:Y:S01]  /*cbb0*/  LEA.HI.SX32 R143, R173, R130, 0x1b ;  /* 0x00000082ad8f7211 */ /* 0x000fe200078fdaff */
        /* <DEDUP_REMOVED lines=9> */
[----:B------:R-:W-:-:S02]  /*cc50*/  FMUL.FTZ R144, R163, UR36 ;  /* 0x00000024a3907c20 */ /* 0x000fc40008410000 */
[----:B------:R-:W-:Y:S02]  /*cc60*/  FADD.FTZ R23, R23, R110 ;  /* 0x0000006e17177221 */ /* 0x000fe40000010000 */
[----:B------:R-:W-:Y:S02]  /*cc70*/  FADD.FTZ R25, R34, R25 ;  /* 0x0000001922197221 */ /* 0x000fe40000010000 */
[----:B------:R-:W-:Y:S01]  /*cc80*/  FFMA.FTZ R135, R29, UR35, -R144 ;  /* 0x000000231d877c23 */ /* 0x000fe20008010890 */
[----:B------:R-:W-:Y:S01]  /*cc90*/  LEA.HI.SX32 R144, R175, R130, 0x1b ;  /* 0x00000082af907211 */ /* 0x000fe200078fdaff */
[----:B------:R-:W-:Y:S02]  /*cca0*/  FMUL.FTZ R36, R29, UR36 ;  /* 0x000000241d247c20 */ /* 0x000fe40008410000 */
[----:B------:R-:W-:Y:S01]  /*ccb0*/  FMUL.FTZ R29, R33, R142 ;  /* 0x0000008e211d7220 */ /* 0x000fe20000410000 */
[----:B------:R-:W-:Y:S01]  /*ccc0*/  LEA.HI.SX32 R142, R171, R130, 0x1b ;  /* 0x00000082ab8e7211 */ /* 0x000fe200078fdaff */
[----:B------:R-:W-:-:S02]  /*ccd0*/  FADD.FTZ R70, R23, R70 ;  /* 0x0000004617467221 */ /* 0x000fc40000010000 */
[----:B------:R-:W-:Y:S01]  /*cce0*/  FADD.FTZ R24, R25, R24 ;  /* 0x0000001819187221 */ /* 0x000fe20000010000 */
[----:B------:R-:W-:Y:S01]  /*ccf0*/  STS [R60.X4+0x211c], R29 ;  /* 0x00211c1d3c007388 */ /* 0x000fe20000004800 */
[----:B------:R-:W-:Y:S02]  /*cd00*/  FADD.FTZ R70, R70, R69 ;  /* 0x0000004546467221 */ /* 0x000fe40000010000 */
[C---:B------:R-:W-:Y:S02]  /*cd10*/  FMUL.FTZ R139, R16.reuse, R139 ;  /* 0x0000008b108b7220 */ /* 0x040fe40000410000 */
[----:B------:R-:W-:Y:S02]  /*cd20*/  FMUL.FTZ R141, R16, R141 ;  /* 0x0000008d108d7220 */ /* 0x000fe40000410000 */
[----:B------:R-:W-:Y:S01]  /*cd30*/  FMUL.FTZ R27, R33, R140 ;  /* 0x0000008c211b7220 */ /* 0x000fe20000410000 */
[----:B------:R0:W-:Y:S01]  /*cd40*/  STS [R60.X4+0x2120], R139 ;  /* 0x0021208b3c007388 */ /* 0x0001e20000004800 */
[----:B------:R-:W-:Y:S01]  /*cd50*/  FADD.FTZ R24, R24, R111 ;  /* 0x0000006f18187221 */ /* 0x000fe20000010000 */
[----:B------:R-:W-:Y:S01]  /*cd60*/  IADD3 R111, R130, 0x240, RZ ;  /* 0x00000240826f7810 */ /* 0x000fe20007ffe0ff */
[C---:B------:R-:W-:Y:S01]  /*cd70*/  FMUL.FTZ R133, R12.reuse, R133 ;  /* 0x000000850c857220 */ /* 0x040fe20000410000 */
[----:B------:R1:W-:Y:S01]  /*cd80*/  STS [R60.X4+0x2124], R141 ;  /* 0x0021248d3c007388 */ /* 0x0003e20000004800 */
[----:B------:R-:W-:Y:S01]  /*cd90*/  FMUL.FTZ R123, R12, R123 ;  /* 0x0000007b0c7b7220 */ /* 0x000fe20000410000 */
[----:B------:R-:W-:Y:S01]  /*cda0*/  LEA.HI.SX32 R140, R167, R130, 0x1b ;  /* 0x00000082a78c7211 */ /* 0x000fe200078fdaff */
[C---:B------:R-:W-:Y:S01]  /*cdb0*/  FMUL.FTZ R25, R13.reuse, R136 ;  /* 0x000000880d197220 */ /* 0x040fe20000410000 */
[----:B------:R-:W-:Y:S01]  /*cdc0*/  STS [R60.X4+0x2118], R27 ;  /* 0x0021181b3c007388 */ /* 0x000fe20000004800 */
[----:B------:R-:W-:Y:S01]  /*cdd0*/  FMUL.FTZ R69, R13, R134 ;  /* 0x000000860d457220 */ /* 0x000fe20000410000 */
[C---:B0-----:R-:W-:Y:S01]  /*cde0*/  IADD3 R139, R130.reuse, 0x380, RZ ;  /* 0x00000380828b7810 */ /* 0x041fe20007ffe0ff */
[C---:B------:R-:W-:Y:S01]  /*cdf0*/  FMUL.FTZ R23, R11.reuse, R122 ;  /* 0x0000007a0b177220 */ /* 0x040fe20000410000 */
[----:B------:R-:W-:Y:S01]  /*ce00*/  STS [R60.X4+0x2110], R133 ;  /* 0x002110853c007388 */ /* 0x000fe20000004800 */
[----:B------:R-:W-:Y:S01]  /*ce10*/  FMUL.FTZ R29, R11, R38 ;  /* 0x000000260b1d7220 */ /* 0x000fe20000410000 */
[----:B-1----:R-:W-:Y:S01]  /*ce20*/  IADD3 R141, R130, 0x3c0, RZ ;  /* 0x000003c0828d7810 */ /* 0x002fe20007ffe0ff */
        /* <DEDUP_REMOVED lines=10> */
[----:B------:R-:W-:Y:S01]  /*ced0*/  FADD.FTZ R34, R34, R61 ;  /* 0x0000003d22227221 */ /* 0x000fe20000010000 */
[C---:B------:R-:W-:Y:S01]  /*cee0*/  IADD3 R61, R130.reuse, 0x40, RZ ;  /* 0x00000040823d7810 */ /* 0x040fe20007ffe0ff */
[----:B------:R-:W-:Y:S01]  /*cef0*/  FADD.FTZ R35, R65, R64 ;  /* 0x0000004041237221 */ /* 0x000fe20000010000 */
[----:B------:R-:W-:Y:S01]  /*cf00*/  STS [R60.X4+0x2100], R23 ;  /* 0x002100173c007388 */ /* 0x000fe20000004800 */
[C---:B------:R-:W-:Y:S01]  /*cf10*/  IADD3 R65, R130.reuse, 0xc0, RZ ;  /* 0x000000c082417810 */ /* 0x040fe20007ffe0ff */
[----:B------:R-:W-:Y:S01]  /*cf20*/  FFMA.FTZ R37, R163, UR35, R36 ;  /* 0x00000023a3257c23 */ /* 0x000fe20008010024 */
[C---:B------:R-:W-:Y:S01]  /*cf30*/  IADD3 R63, R130.reuse, 0x80, RZ ;  /* 0x00000080823f7810 */ /* 0x040fe20007ffe0ff */
[----:B------:R1:W-:Y:S01]  /*cf40*/  STS [R60.X4+0x2104], R29 ;  /* 0x0021041d3c007388 */ /* 0x0003e20000004800 */
[----:B------:R-:W-:Y:S01]  /*cf50*/  FFMA.FTZ R58, R147, R92, R58 ;  /* 0x0000005c933a7223 */ /* 0x000fe2000001003a */
[----:B0-----:R-:W-:Y:S01]  /*cf60*/  IADD3 R69, R130, 0x140, RZ ;  /* 0x0000014082457810 */ /* 0x001fe20007ffe0ff */
[----:B------:R-:W-:Y:S01]  /*cf70*/  FMUL.FTZ R36, R138, R135 ;  /* 0x000000878a247220 */ /* 0x000fe20000410000 */
[----:B------:R-:W-:Y:S01]  /*cf80*/  BAR.SYNC.DEFER_BLOCKING 0x0 ;  /* 0x0000000000007b1d */ /* 0x000fe20000010000 */
[C---:B------:R-:W-:Y:S01]  /*cf90*/  IADD3 R123, R130.reuse, 0x280, RZ ;  /* 0x00000280827b7810 */ /* 0x040fe20007ffe0ff */
[----:B------:R-:W-:Y:S01]  /*cfa0*/  FFMA.FTZ R56, R151, R85, R56 ;  /* 0x0000005597387223 */ /* 0x000fe20000010038 */
[C---:B------:R-:W-:Y:S01]  /*cfb0*/  IADD3 R133, R130.reuse, 0x2c0, RZ ;  /* 0x000002c082857810 */ /* 0x040fe20007ffe0ff */
[----:B------:R-:W-:Y:S01]  /*cfc0*/  FADD.FTZ R35, R35, R62 ;  /* 0x0000003e23237221 */ /* 0x000fe20000010000 */
[----:B------:R-:W-:Y:S01]  /*cfd0*/  IADD3 R135, R130, 0x300, RZ ;  /* 0x0000030082877810 */ /* 0x000fe20007ffe0ff */
[----:B------:R-:W-:Y:S01]  /*cfe0*/  FMUL.FTZ R27, R54, R187 ;  /* 0x000000bb361b7220 */ /* 0x000fe20000410000 */
[----:B------:R-:W-:Y:S01]  /*cff0*/  IADD3 R147, R130, 0x480, RZ ;  /* 0x0000048082937810 */ /* 0x000fe20007ffe0ff */
[----:B------:R-:W-:Y:S01]  /*d000*/  FFMA.FTZ R25, -R54, R188, -RZ ;  /* 0x000000bc36197223 */ /* 0x000fe200000109ff */
[C---:B-1----:R-:W-:Y:S01]  /*d010*/  IADD3 R29, R130.reuse, 0x1c0, RZ ;  /* 0x000001c0821d7810 */ /* 0x042fe20007ffe0ff */
[----:B------:R-:W-:Y:S01]  /*d020*/  FFMA.FTZ R189, -R53, R189, -RZ ;  /* 0x000000bd35bd7223 */ /* 0x000fe200000109ff */
[----:B------:R-:W-:Y:S01]  /*d030*/  IADD3 R151, R130, 0x500, RZ ;  /* 0x0000050082977810 */ /* 0x000fe20007ffe0ff */
[----:B------:R-:W-:Y:S01]  /*d040*/  FMUL.FTZ R195, R50, R195 ;  /* 0x000000c332c37220 */ /* 0x000fe20000410000 */
[----:B------:R-:W-:Y:S01]  /*d050*/  IADD3 R163, R130, 0x580, RZ ;  /* 0x0000058082a37810 */ /* 0x000fe20007ffe0ff */
[----:B------:R-:W-:Y:S01]  /*d060*/  FMUL.FTZ R191, R52, R191 ;  /* 0x000000bf34bf7220 */ /* 0x000fe20000410000 */
[-C--:B------:R-:W-:Y:S01]  /*d070*/  LEA.HI.SX32 R62, R65, R130.reuse, 0x1b ;  /* 0x00000082413e7211 */ /* 0x080fe200078fdaff */
[----:B------:R-:W-:Y:S01]  /*d080*/  FFMA.FTZ R193, -R51, R193, -RZ ;  /* 0x000000c133c17223 */ /* 0x000fe200000109ff */
[----:B------:R-:W-:Y:S01]  /*d090*/  LEA.HI.SX32 R38, R61, R130, 0x1b ;  /* 0x000000823d267211 */ /* 0x000fe200078fdaff */
[----:B------:R-:W-:Y:S01]  /*d0a0*/  FMUL.FTZ R2, R2, R22 ;  /* 0x0000001602027220 */ /* 0x000fe20000410000 */
[-C--:B------:R-:W-:Y:S01]  /*d0b0*/  LEA.HI.SX32 R64, R69, R130.reuse, 0x1b ;  /* 0x0000008245407211 */ /* 0x080fe200078fdaff */
[----:B------:R-:W-:Y:S01]  /*d0c0*/  FFMA.FTZ R197, -R49, R197, -RZ ;  /* 0x000000c531c57223 */ /* 0x000fe200000109ff */
[-C--:B------:R-:W-:Y:S01]  /*d0d0*/  LEA.HI.SX32 R65, R71, R130.reuse, 0x1b ;  /* 0x0000008247417211 */ /* 0x080fe200078fdaff */
[----:B------:R-:W-:Y:S01]  /*d0e0*/  FMUL.FTZ R199, R48, R199 ;  /* 0x000000c730c77220 */ /* 0x000fe20000410000 */
        /* <DEDUP_REMOVED lines=19> */
[----:B------:R-:W-:Y:S01]  /*d220*/  FMUL.FTZ R209, R43, R209 ;  /* 0x000000d12bd17220 */ /* 0x000fe20000410000 */
[-C--:B------:R-:W-:Y:S01]  /*d230*/  LEA.HI.SX32 R134, R147, R130.reuse, 0x1b ;  /* 0x0000008293867211 */ /* 0x080fe200078fdaff */
[----:B------:R-:W0:Y:S01]  /*d240*/  LDS R167, [R111.X4+0x2e00] ;  /* 0x002e00006fa77984 */ /* 0x000e220000004800 */
[-C--:B------:R-:W-:Y:S01]  /*d250*/  LEA.HI.SX32 R23, R130, R130.reuse, 0x1b ;  /* 0x0000008282177211 */ /* 0x080fe200078fdaff */
[----:B------:R-:W-:Y:S01]  /*d260*/  FMUL.FTZ R211, R42, R211 ;  /* 0x000000d32ad37220 */ /* 0x000fe20000410000 */
[----:B------:R-:W-:Y:S01]  /*d270*/  LEA.HI.SX32 R67, R29, R130, 0x1b ;  /* 0x000000821d437211 */ /* 0x000fe200078fdaff */
[----:B------:R-:W-:Y:S01]  /*d280*/  FFMA.FTZ R29, -R52, R192, -RZ ;  /* 0x000000c0341d7223 */ /* 0x000fe200000109ff */
[-C--:B------:R-:W-:Y:S01]  /*d290*/  LEA.HI.SX32 R68, R183, R130.reuse, 0x1b ;  /* 0x00000082b7447211 */ /* 0x080fe200078fdaff */
[----:B------:R-:W0:Y:S01]  /*d2a0*/  LDS R187, [R23.X4+0x2100] ;  /* 0x0021000017bb7984 */ /* 0x000e220000004800 */
[-C--:B------:R-:W-:Y:S01]  /*d2b0*/  LEA.HI.SX32 R135, R149, R130.reuse, 0x1b ;  /* 0x0000008295877211 */ /* 0x080fe200078fdaff */
[----:B------:R-:W-:Y:S01]  /*d2c0*/  FMUL.FTZ R192, R22, UR36 ;  /* 0x0000002416c07c20 */ /* 0x000fe20008410000 */
        /* <DEDUP_REMOVED lines=14> */
[----:B------:R-:W-:-:S02]  /*d3b0*/  FMUL.FTZ R24, R158, UR36 ;  /* 0x000000249e187c20 */ /* 0x000fc40008410000 */
        /* <DEDUP_REMOVED lines=39> */
[----:B-1----:R-:W-:-:S03]  /*d630*/  FMUL.FTZ R195, R161, UR36 ;  /* 0x00000024a1c37c20 */ /* 0x002fc60008410000 */
[----:B------:R1:W-:Y:S01]  /*d640*/  STS [R60.X4+0x425c], R27 ;  /* 0x00425c1b3c007388 */ /* 0x0003e20000004800 */
[----:B--2---:R-:W-:Y:S01]  /*d650*/  MOV R29, UR11 ;  /* 0x0000000b001d7c02 */ /* 0x004fe20008000f00 */
[----:B------:R-:W-:Y:S02]  /*d660*/  FFMA.FTZ R195, R22, UR35, -R195 ;  /* 0x0000002316c37c23 */ /* 0x000fe400080108c3 */
[----:B------:R2:W-:Y:S01]  /*d670*/  STS [R60.X4+0x4208], R231 ;  /* 0x004208e73c007388 */ /* 0x0005e20000004800 */
[----:B------:R-:W-:Y:S01]  /*d680*/  FMUL.FTZ R22, R160, UR36 ;  /* 0x00000024a0167c20 */ /* 0x000fe20008410000 */
[----:B------:R-:W-:Y:S01]  /*d690*/  LEA R188, R29, -R130, 0x1 ;  /* 0x800000821dbc7211 */ /* 0x000fe200078e08ff */
[----:B-----5:R-:W-:Y:S01]  /*d6a0*/  FFMA.FTZ R25, -R41, R214, -RZ ;  /* 0x000000d629197223 */ /* 0x020fe200000109ff */
[----:B------:R5:W-:Y:S02]  /*d6b0*/  STS [R60.X4+0x4210], R191 ;  /* 0x004210bf3c007388 */ /* 0x000be40000004800 */
[----:B------:R-:W-:Y:S01]  /*d6c0*/  ISETP.GE.AND P0, PT, R188, 0x1, PT ;  /* 0x00000001bc00780c */ /* 0x000fe20003f06270 */
[----:B-1----:R-:W-:Y:S01]  /*d6d0*/  FFMA.FTZ R27, -R39, R218, -RZ ;  /* 0x000000da271b7223 */ /* 0x002fe200000109ff */
[----:B------:R1:W-:Y:S01]  /*d6e0*/  STS [R60.X4+0x4240], R189 ;  /* 0x004240bd3c007388 */ /* 0x0003e20000004800 */
[----:B--2---:R-:W-:-:S03]  /*d6f0*/  FMUL.FTZ R231, R49, R198 ;  /* 0x000000c631e77220 */ /* 0x004fc60000410000 */
[----:B------:R2:W-:Y:S01]  /*d700*/  STS [R60.X4+0x426c], R25 ;  /* 0x00426c193c007388 */ /* 0x0005e20000004800 */
[----:B-----5:R-:W-:-:S03]  /*d710*/  FMUL.FTZ R191, R45, R206 ;  /* 0x000000ce2dbf7220 */ /* 0x020fc60000410000 */
[----:B------:R5:W-:Y:S01]  /*d720*/  STS [R60.X4+0x421c], R193 ;  /* 0x00421cc13c007388 */ /* 0x000be20000004800 */
[----:B-1----:R-:W-:-:S03]  /*d730*/  FFMA.FTZ R189, -R40, R216, -RZ ;  /* 0x000000d828bd7223 */ /* 0x002fc600000109ff */
[----:B------:R1:W-:Y:S01]  /*d740*/  STS [R60.X4+0x427c], R27 ;  /* 0x00427c1b3c007388 */ /* 0x0003e20000004800 */
[----:B--2---:R-:W-:-:S03]  /*d750*/  FMUL.FTZ R25, R159, UR36 ;  /* 0x000000249f197c20 */ /* 0x004fc60008410000 */
[----:B------:R-:W-:Y:S01]  /*d760*/  STS [R60.X4+0x4218], R241 ;  /* 0x004218f13c007388 */ /* 0x000fe20000004800 */
[----:B------:R-:W-:Y:S02]  /*d770*/  FFMA.FTZ R190, R160, UR35, -R25 ;  /* 0x00000023a0be7c23 */ /* 0x000fe40008010819 */
[----:B-----5:R-:W-:Y:S01]  /*d780*/  FFMA.FTZ R193, R159, UR35, R22 ;  /* 0x000000239fc17c23 */ /* 0x020fe20008010016 */
[----:B------:R-:W-:Y:S01]  /*d790*/  STS [R60.X4+0x4228], R231 ;  /* 0x004228e73c007388 */ /* 0x000fe20000004800 */
[----:B-1----:R-:W-:Y:S02]  /*d7a0*/  FMUL.FTZ R27, R157, UR36 ;  /* 0x000000249d1b7c20 */ /* 0x002fe40008410000 */
[C---:B------:R-:W-:Y:S01]  /*d7b0*/  FMUL.FTZ R25, R155.reuse, UR36 ;  /* 0x000000249b197c20 */ /* 0x040fe20008410000 */
[----:B------:R-:W-:Y:S01]  /*d7c0*/  STS [R60.X4+0x422c], R197 ;  /* 0x00422cc53c007388 */ /* 0x000fe20000004800 */
[----:B------:R-:W-:Y:S02]  /*d7d0*/  FMUL.FTZ R22, R156, UR36 ;  /* 0x000000249c167c20 */ /* 0x000fe40008410000 */
[----:B------:R-:W-:Y:S01]  /*d7e0*/  FFMA.FTZ R186, R158, UR35, -R27 ;  /* 0x000000239eba7c23 */ /* 0x000fe2000801081b */
[----:B------:R-:W-:Y:S04]  /*d7f0*/  STS [R60.X4+0x4230], R199 ;  /* 0x004230c73c007388 */ /* 0x000fe80000004800 */
[----:B------:R-:W-:Y:S04]  /*d800*/  STS [R60.X4+0x423c], R201 ;  /* 0x00423cc93c007388 */ /* 0x000fe80000004800 */
[----:B------:R-:W-:Y:S04]  /*d810*/  STS [R60.X4+0x4244], R203 ;  /* 0x004244cb3c007388 */ /* 0x000fe80000004800 */
[----:B------:R1:W-:Y:S04]  /*d820*/  STS [R60.X4+0x4248], R191 ;  /* 0x004248bf3c007388 */ /* 0x0003e80000004800 */
[----:B------:R-:W-:Y:S04]  /*d830*/  STS [R60.X4+0x424c], R205 ;  /* 0x00424ccd3c007388 */ /* 0x000fe80000004800 */
[----:B------:R-:W-:Y:S01]  /*d840*/  STS [R60.X4+0x4250], R207 ;  /* 0x004250cf3c007388 */ /* 0x000fe20000004800 */
[----:B-1----:R-:W-:-:S03]  /*d850*/  FFMA.FTZ R191, R155, UR35, R22 ;  /* 0x000000239bbf7c23 */ /* 0x002fc60008010016 */
[----:B------:R-:W-:Y:S04]  /*d860*/  STS [R60.X4+0x4258], R209 ;  /* 0x004258d13c007388 */ /* 0x000fe80000004800 */
[----:B------:R-:W-:Y:S04]  /*d870*/  STS [R60.X4+0x4260], R211 ;  /* 0x004260d33c007388 */ /* 0x000fe80000004800 */
[----:B------:R-:W-:Y:S04]  /*d880*/  STS [R60.X4+0x4268], R213 ;  /* 0x004268d53c007388 */ /* 0x000fe80000004800 */
[----:B------:R-:W-:Y:S04]  /*d890*/  STS [R60.X4+0x4270], R215 ;  /* 0x004270d73c007388 */ /* 0x000fe80000004800 */
[----:B------:R1:W-:Y:S04]  /*d8a0*/  STS [R60.X4+0x4274], R189 ;  /* 0x004274bd3c007388 */ /* 0x0003e80000004800 */
[----:B------:R2:W-:Y:S01]  /*d8b0*/  STS [R60.X4+0x4278], R217 ;  /* 0x004278d93c007388 */ /* 0x0005e20000004800 */
[----:B-1----:R-:W-:-:S02]  /*d8c0*/  FFMA.FTZ R189, R157, UR35, R24 ;  /* 0x000000239dbd7c23 */ /* 0x002fc40008010018 */
[----:B--2---:R-:W-:Y:S01]  /*d8d0*/  FFMA.FTZ R60, R156, UR35, -R25 ;  /* 0x000000239c3c7c23 */ /* 0x004fe20008010819 */
        /* <DEDUP_REMOVED lines=56> */
.L_x_5869:
[----:B0--34-:R-:W-:Y:S05]  /*dc60*/  BSYNC B0 ;  /* 0x0000000000007941 */ /* 0x019fea0003800000 */
.L_x_5868:
        /* <DEDUP_REMOVED lines=19> */
[----:B------:R-:W-:Y:S02]  /*dda0*/  ULDC.64 UR34, c[0x0][0x2a0] ;  /* 0x0000a80000227ab9 */ /* 0x000fe40000000a00 */
[----:B------:R-:W-:Y:S02]  /*ddb0*/  UIADD3 UR39, UR39, UR47, URZ ;  /* 0x0000002f27277290 */ /* 0x000fe4000fffe03f */
[----:B------:R-:W-:Y:S02]  /*ddc0*/  UIMAD UR48, UR24, UR34, URZ ;  /* 0x00000022183072a4 */ /* 0x000fe4000f8e023f */
[----:B------:R-:W-:Y:S02]  /*ddd0*/  UIADD3 UR45, UR45, UR46, URZ ;  /* 0x0000002e2d2d7290 */ /* 0x000fe4000fffe03f */
[----:B------:R-:W-:Y:S02]  /*dde0*/  UIMAD UR49, UR24, UR36, URZ ;  /* 0x00000024183172a4 */ /* 0x000fe4000f8e023f */
[----:B------:R-:W-:-:S02]  /*ddf0*/  UIMAD.WIDE.U32 UR38, UR25, UR34, UR38 ;  /* 0x00000022192672a5 */ /* 0x000fc4000f8e0026 */
[----:B------:R-:W-:Y:S02]  /*de00*/  UIMAD UR47, UR25, UR35, UR48 ;  /* 0x00000023192f72a4 */ /* 0x000fe4000f8e0230 */
[----:B------:R-:W-:Y:S02]  /*de10*/  UIMAD.WIDE.U32 UR44, UR25, UR36, UR44 ;  /* 0x00000024192c72a5 */ /* 0x000fe4000f8e002c */
[----:B------:R-:W-:Y:S02]  /*de20*/  UIMAD UR49, UR25, UR37, UR49 ;  /* 0x00000025193172a4 */ /* 0x000fe4000f8e0231 */
[----:B------:R-:W-:Y:S02]  /*de30*/  ULDC.64 UR34, c[0x0][0x318] ;  /* 0x0000c60000227ab9 */ /* 0x000fe40000000a00 */
[----:B------:R-:W-:Y:S02]  /*de40*/  ULDC.64 UR36, c[0x0][0x320] ;  /* 0x0000c80000247ab9 */ /* 0x000fe40000000a00 */
[----:B------:R-:W-:-:S02]  /*de50*/  ULEA UR46, UP0, UR38, UR34, 0x3 ;  /* 0x00000022262e7291 */ /* 0x000fc4000f80183f */
[----:B------:R-:W-:Y:S02]  /*de60*/  ULEA UR34, UP1, UR44, UR36, 0x3 ;  /* 0x000000242c227291 */ /* 0x000fe4000f82183f */
[----:B------:R-:W-:Y:S02]  /*de70*/  UIADD3 UR47, UR47, UR39, URZ ;  /* 0x000000272f2f7290 */ /* 0x000fe4000fffe03f */
[----:B------:R-:W-:Y:S01]  /*de80*/  ULDC UR36, c[0x0][0x174] ;  /* 0x00005d0000247ab9 */ /* 0x000fe20000000800 */
[C---:B------:R-:W-:Y:S01]  /*de90*/  IADD3 R22, P0, R24.reuse, UR46, RZ ;  /* 0x0000002e18167c10 */ /* 0x040fe2000ff1e0ff */
[----:B------:R-:W-:Y:S01]  /*dea0*/  UIADD3 UR36, UR7, -UR36, URZ ;  /* 0x8000002407247290 */ /* 0x000fe2000fffe03f */
[----:B------:R-:W-:Y:S01]  /*deb0*/  IADD3 R24, P1, R24, UR34, RZ ;  /* 0x0000002218187c10 */ /* 0x000fe2000ff3e0ff */
[----:B------:R-:W-:Y:S02]  /*dec0*/  ULEA.HI.X UR35, UR38, UR35, UR47, 0x3, UP0 ;  /* 0x0000002326237291 */ /* 0x000fe400080f1c2f */
[----:B------:R-:W-:-:S02]  /*ded0*/  UIMAD UR36, UR36, -0x800, URZ ;  /* 0xfffff800242478a4 */ /* 0x000fc4000f8e023f */
[----:B------:R-:W-:Y:S02]  /*dee0*/  USHF.L.U32 UR38, UR5, 0x2, URZ ;  /* 0x0000000205267899 */ /* 0x000fe4000800063f */
[----:B------:R-:W-:Y:S01]  /*def0*/  IADD3.X R23, R25, UR35, RZ, P0, !PT ;  /* 0x0000002319177c10 */ /* 0x000fe200087fe4ff */
[----:B------:R-:W-:Y:S01]  /*df00*/  UIADD3 UR39, UR49, UR45, URZ ;  /* 0x0000002d31277290 */ /* 0x000fe2000fffe03f */
[----:B------:R-:W-:Y:S01]  /*df10*/  MOV R27, UR36 ;  /* 0x00000024001b7c02 */ /* 0x000fe20008000f00 */
[----:B------:R-:W-:Y:S01]  /*df20*/  ULDC.64 UR34, c[0x0][0x2b0] ;  /* 0x0000ac0000227ab9 */ /* 0x000fe20000000a00 */
[----:B------:R-:W-:Y:S01]  /*df30*/  MOV R29, UR36 ;  /* 0x00000024001d7c02 */ /* 0x000fe20008000f00 */
[----:B------:R-:W-:Y:S01]  /*df40*/  ULEA.HI.X UR37, UR44, UR37, UR39, 0x3, UP1 ;  /* 0x000000252c257291 */ /* 0x000fe200088f1c27 */
[----:B------:R-:W-:Y:S01]  /*df50*/  ISETP.GE.AND P0, PT, R188, 0x41, PT ;  /* 0x00000041bc00780c */ /* 0x000fe20003f06270 */
[----:B------:R-:W-:Y:S01]  /*df60*/  IMAD.WIDE R22, R27, 0x4, R22 ;  /* 0x000000041b167825 */ /* 0x000fe200078e0216 */
[----:B------:R-:W-:Y:S01]  /*df70*/  MOV R27, UR38 ;  /* 0x00000026001b7c02 */ /* 0x000fe20008000f00 */
[----:B------:R-:W-:-:S02]  /*df80*/  USHF.L.U64.HI UR39, UR5, 0x2, UR4 ;  /* 0x0000000205277899 */ /* 0x000fc40008010204 */
[----:B------:R-:W-:Y:S01]  /*df90*/  IADD3.X R25, R25, UR37, RZ, P1, !PT ;  /* 0x0000002519197c10 */ /* 0x000fe20008ffe4ff */
[----:B------:R-:W-:Y:S01]  /*dfa0*/  ULDC.64 UR36, c[0x0][0x2d0] ;  /* 0x0000b40000247ab9 */ /* 0x000fe20000000a00 */
[----:B------:R-:W-:Y:S01]  /*dfb0*/  IMAD.WIDE.U32 R22, R27, c[0x0][0x2b0], R22 ;  /* 0x0000ac001b167a25 */ /* 0x000fe200078e0016 */
[----:B------:R-:W-:Y:S01]  /*dfc0*/  UIMAD UR34, UR39, UR34, URZ ;  /* 0x00000022272272a4 */ /* 0x000fe2000f8e023f */
[----:B------:R0:W1:Y:S01]  /*dfd0*/  LDS R27, [R38.X4+0x4300] ;  /* 0x00430000261b7984 */ /* 0x0000620000004800 */
[----:B------:R-:W-:Y:S01]  /*dfe0*/  UIMAD UR36, UR39, UR36, URZ ;  /* 0x00000024272472a4 */ /* 0x000fe2000f8e023f */
[----:B------:R-:W-:Y:S01]  /*dff0*/  IMAD.WIDE R24, R29, 0x4, R24 ;  /* 0x000000041d187825 */ /* 0x000fe200078e0218 */
[----:B------:R-:W-:Y:S01]  /*e000*/  MOV R29, UR38 ;  /* 0x00000026001d7c02 */ /* 0x000fe20008000f00 */
[----:B------:R-:W-:Y:S01]  /*e010*/  UIMAD UR34, UR38, UR35, UR34 ;  /* 0x00000023262272a4 */ /* 0x000fe2000f8e0222 */
[----:B------:R-:W-:Y:S01]  /*e020*/  ISETP.GE.AND P1, PT, R188, 0x81, PT ;  /* 0x00000081bc00780c */ /* 0x000fe20003f26270 */
[----:B------:R-:W-:-:S02]  /*e030*/  UIMAD UR36, UR38, UR37, UR36 ;  /* 0x00000025262472a4 */ /* 0x000fc4000f8e0224 */
[----:B------:R-:W-:Y:S02]  /*e040*/  IMAD.WIDE.U32 R24, R29, c[0x0][0x2d0], R24 ;  /* 0x0000b4001d187a25 */ /* 0x000fe400078e0018 */
[----:B------:R-:W-:-:S03]  /*e050*/  IADD3 R23, R23, UR34, RZ ;  /* 0x0000002217177c10 */ /* 0x000fc6000fffe0ff */
[----:B------:R-:W-:Y:S01]  /*e060*/  IADD3 R25, R25, UR36, RZ ;  /* 0x0000002419197c10 */ /* 0x000fe2000fffe0ff */
[----:B------:R-:W-:Y:S05]  /*e070*/  @!P0 BRA `(.L_x_5871) ;  /* 0x0000002000008947 */ /* 0x000fea0003800000 */
[----:B0-----:R0:W-:Y:S04]  /*e080*/  RED.E.ADD.F32.FTZ.RN.STRONG.GPU [R22.64+-0x1f00], R148 ;  /* 0xffe100941600798e */ /* 0x0011e8000c10e7a8 */
[----:B-1----:R0:W-:Y:S02]  /*e090*/  RED.E.ADD.F32.FTZ.RN.STRONG.GPU [R24.64+-0x1f00], R27 ;  /* 0xffe1001b1800798e */ /* 0x0021e4000c10e7a8 */
.L_x_5871:
[----:B0-----:R-:W-:Y:S05]  /*e0a0*/  BSYNC B0 ;  /* 0x0000000000007941 */ /* 0x001fea0003800000 */
.L_x_5870:
[----:B------:R-:W0:Y:S01]  /*e0b0*/  LDS R61, [R61.X4+0x4400] ;  /* 0x004400003d3d7984 */ /* 0x000e220000004800 */
[----:B------:R-:W-:Y:S01]  /*e0c0*/  BSSY B0, `(.L_x_5872) ;  /* 0x0000004000007945 */ /* 0x000fe20003800000 */
[----:B------:R-:W-:Y:S05]  /*e0d0*/  @!P1 BRA `(.L_x_5873) ;  /* 0x0000002000009947 */ /* 0x000fea0003800000 */
[----:B------:R2:W-:Y:S04]  /*e0e0*/  RED.E.ADD.F32.FTZ.RN.STRONG.GPU [R22.64+-0x1e00], R149 ;  /* 0xffe200951600798e */ /* 0x0005e8000c10e7a8 */
[----:B0-----:R2:W-:Y:S02]  /*e0f0*/  RED.E.ADD.F32.FTZ.RN.STRONG.GPU [R24.64+-0x1e00], R61 ;  /* 0xffe2003d1800798e */ /* 0x0015e4000c10e7a8 */
.L_x_5873:
[----:B------:R-:W-:Y:S05]  /*e100*/  BSYNC B0 ;  /* 0x0000000000007941 */ /* 0x000fea0003800000 */
.L_x_5872:
[----:B-1----:R1:W3:Y:S01]  /*e110*/  LDS R27, [R62.X4+0x4500] ;  /* 0x004500003e1b7984 */ /* 0x0022e20000004800 */
[----:B------:R-:W-:Y:S01]  /*e120*/  BSSY B0, `(.L_x_5874) ;  /* 0x0000004000007945 */ /* 0x000fe20003800000 */
[----:B------:R-:W-:Y:S05]  /*e130*/  @!P2 BRA `(.L_x_5875) ;  /* 0x000000200000a947 */ /* 0x000fea0003800000 */
[----:B------:R4:W-:Y:S04]  /*e140*/  RED.E.ADD.F32.FTZ.RN.STRONG.GPU [R22.64+-0x1d00], R150 ;  /* 0xffe300961600798e */ /* 0x0009e8000c10e7a8 */
[----:B---3--:R4:W-:Y:S02]  /*e150*/  RED.E.ADD.F32.FTZ.RN.STRONG.GPU [R24.64+-0x1d00], R27 ;  /* 0xffe3001b1800798e */ /* 0x0089e4000c10e7a8 */
.L_x_5875:
[----:B------:R-:W-:Y:S05]  /*e160*/  BSYNC B0 ;  /* 0x0000000000007941 */ /* 0x000fea0003800000 */
.L_x_5874:
        /* <DEDUP_REMOVED lines=12> */
.L_x_5877:
[----:B------:R-:W-:Y:S05]  /*e230*/  BSYNC B0 ;  /* 0x0000000000007941 */ /* 0x000fea0003800000 */
.L_x_5876:
[----:B---34-:R3:W4:Y:S01]  /*e240*/  LDS R27, [R64.X4+0x4700] ;  /* 0x00470000401b7984 */ /* 0x0187220000004800 */
[----:B------:R-:W-:Y:S01]  /*e250*/  BSSY B0, `(.L_x_5878) ;  /* 0x0000004000007945 */ /* 0x000fe20003800000 */
[----:B------:R-:W-:Y:S05]  /*e260*/  @!P0 BRA `(.L_x_5879) ;  /* 0x0000002000008947 */ /* 0x000fea0003800000 */
[----:B------:R2:W-:Y:S04]  /*e270*/  RED.E.ADD.F32.FTZ.RN.STRONG.GPU [R22.64+-0x1b00], R152 ;  /* 0xffe500981600798e */ /* 0x0005e8000c10e7a8 */
[----:B----4-:R2:W-:Y:S02]  /*e280*/  RED.E.ADD.F32.FTZ.RN.STRONG.GPU [R24.64+-0x1b00], R27 ;  /* 0xffe5001b1800798e */ /* 0x0105e4000c10e7a8 */
.L_x_5879:
[----:B------:R-:W-:Y:S05]  /*e290*/  BSYNC B0 ;  /* 0x0000000000007941 */ /* 0x000fea0003800000 */
.L_x_5878:
[----:B------:R-:W2:Y:S01]  /*e2a0*/  LDS R65, [R65.X4+0x4800] ;  /* 0x0048000041417984 */ /* 0x000ea20000004800 */
[----:B------:R-:W-:Y:S01]  /*e2b0*/  BSSY B0, `(.L_x_5880) ;  /* 0x0000004000007945 */ /* 0x000fe20003800000 */
[----:B------:R-:W-:Y:S05]  /*e2c0*/  @!P1 BRA `(.L_x_5881) ;  /* 0x0000002000009947 */ /* 0x000fea0003800000 */
[----:B------:R3:W-:Y:S04]  /*e2d0*/  RED.E.ADD.F32.FTZ.RN.STRONG.GPU [R22.64+-0x1a00], R153 ;  /* 0xffe600991600798e */ /* 0x0007e8000c10e7a8 */
[----:B--2---:R3:W-:Y:S02]  /*e2e0*/  RED.E.ADD.F32.FTZ.RN.STRONG.GPU [R24.64+-0x1a00], R65 ;  /* 0xffe600411800798e */ /* 0x0047e4000c10e7a8 */
.L_x_5881:
[----:B------:R-:W-:Y:S05]  /*e2f0*/  BSYNC B0 ;  /* 0x0000000000007941 */ /* 0x000fea0003800000 */
.L_x_5880:
[----:B------:R-:W3:Y:S01]  /*e300*/  LDS R67, [R67.X4+0x4900] ;  /* 0x0049000043437984 */ /* 0x000ee20000004800 */
[----:B------:R-:W-:Y:S01]  /*e310*/  BSSY B0, `(.L_x_5882) ;  /* 0x0000004000007945 */ /* 0x000fe20003800000 */
[----:B------:R-:W-:Y:S05]  /*e320*/  @!P2 BRA `(.L_x_5883) ;  /* 0x000000200000a947 */ /* 0x000fea0003800000 */
[----:B------:R4:W-:Y:S04]  /*e330*/  RED.E.ADD.F32.FTZ.RN.STRONG.GPU [R22.64+-0x1900], R154 ;  /* 0xffe7009a1600798e */ /* 0x0009e8000c10e7a8 */
[----:B---3--:R4:W-:Y:S02]  /*e340*/  RED.E.ADD.F32.FTZ.RN.STRONG.GPU [R24.64+-0x1900], R67 ;  /* 0xffe700431800798e */ /* 0x0089e4000c10e7a8 */
.L_x_5883:
[----:B------:R-:W-:Y:S05]  /*e350*/  BSYNC B0 ;  /* 0x0000000000007941 */ /* 0x000fea0003800000 */
.L_x_5882:
[----:B--2-4-:R2:W4:Y:S01]  /*e360*/  LDS R27, [R68.X4+0x4a00] ;  /* 0x004a0000441b7984 */ /* 0x0145220000004800 */
[----:B------:R-:W-:Y:S01]  /*e370*/  BSSY B0, `(.L_x_5884) ;  /* 0x0000004000007945 */ /* 0x000fe20003800000 */
[----:B------:R-:W-:Y:S05]  /*e380*/  @!P3 BRA `(.L_x_5885) ;  /* 0x000000200000b947 */ /* 0x000fea0003800000 */
[----:B------:R2:W-:Y:S04]  /*e390*/  RED.E.ADD.F32.FTZ.RN.STRONG.GPU [R22.64+-0x1800], R162 ;  /* 0xffe800a21600798e */ /* 0x0005e8000c10e7a8 */
[----:B----4-:R2:W-:Y:S02]  /*e3a0*/  RED.E.ADD.F32.FTZ.RN.STRONG.GPU [R24.64+-0x1800], R27 ;  /* 0xffe8001b1800798e */ /* 0x0105e4000c10e7a8 */
.L_x_5885:
[----:B------:R-:W-:Y:S05]  /*e3b0*/  BSYNC B0 ;  /* 0x0000000000007941 */ /* 0x000fea0003800000 */
.L_x_5884:
[----:B------:R-:W2:Y:S01]  /*e3c0*/  LDS R69, [R69.X4+0x4b00] ;  /* 0x004b000045457984 */ /* 0x000ea20000004800 */
[----:B------:R-:W-:Y:S01]  /*e3d0*/  BSSY B0, `(.L_x_5886) ;  /* 0x0000004000007945 */ /* 0x000fe20003800000 */
[----:B------:R-:W-:Y:S05]  /*e3e0*/  @!P4 BRA `(.L_x_5887) ;  /* 0x000000200000c947 */ /* 0x000fea0003800000 */
[----:B------:R4:W-:Y:S04]  /*e3f0*/  RED.E.ADD.F32.FTZ.RN.STRONG.GPU [R22.64+-0x1700], R163 ;  /* 0xffe900a31600798e */ /* 0x0009e8000c10e7a8 */
[----:B--2---:R4:W-:Y:S02]  /*e400*/  RED.E.ADD.F32.FTZ.RN.STRONG.GPU [R24.64+-0x1700], R69 ;  /* 0xffe900451800798e */ /* 0x0049e4000c10e7a8 */
.L_x_5887:
[----:B------:R-:W-:Y:S05]  /*e410*/  BSYNC B0 ;  /* 0x0000000000007941 */ /* 0x000fea0003800000 */
.L_x_5886:
[----:B--2-4-:R2:W4:Y:S01]  /*e420*/  LDS R27, [R70.X4+0x4c00] ;  /* 0x004c0000461b7984 */ /* 0x0145220000004800 */
[----:B------:R-:W-:Y:S01]  /*e430*/  BSSY B0, `(.L_x_5888) ;  /* 0x0000004000007945 */ /* 0x000fe20003800000 */
[----:B------:R-:W-:Y:S05]  /*e440*/  @!P5 BRA `(.L_x_5889) ;  /* 0x000000200000d947 */ /* 0x000fea0003800000 */
[----:B------:R2:W-:Y:S04]  /*e450*/  RED.E.ADD.F32.FTZ.RN.STRONG.GPU [R22.64+-0x1600], R164 ;  /* 0xffea00a41600798e */ /* 0x0005e8000c10e7a8 */
[----:B----4-:R2:W-:Y:S02]  /*e460*/  RED.E.ADD.F32.FTZ.RN.STRONG.GPU [R24.64+-0x1600], R27 ;  /* 0xffea001b1800798e */ /* 0x0105e4000c10e7a8 */
.L_x_5889:
[----:B------:R-:W-:Y:S05]  /*e470*/  BSYNC B0 ;  /* 0x0000000000007941 */ /* 0x000fea0003800000 */
.L_x_5888:
        /* <DEDUP_REMOVED lines=12> */
.L_x_5891:
[----:B------:R-:W-:Y:S05]  /*e540*/  BSYNC B0 ;  /* 0x0000000000007941 */ /* 0x000fea0003800000 */
.L_x_5890:
[----:B--2-4-:R2:W4:Y:S01]  /*e550*/  LDS R27, [R110.X4+0x4e00] ;  /* 0x004e00006e1b7984 */ /* 0x0145220000004800 */
[----:B------:R-:W-:Y:S01]  /*e560*/  BSSY B0, `(.L_x_5892) ;  /* 0x0000004000007945 */ /* 0x000fe20003800000 */
[----:B------:R-:W-:Y:S05]  /*e570*/  @!P0 BRA `(.L_x_5893) ;  /* 0x0000002000008947 */ /* 0x000fea0003800000 */
[----:B------:R2:W-:Y:S04]  /*e580*/  RED.E.ADD.F32.FTZ.RN.STRONG.GPU [R22.64+-0x1400], R166 ;  /* 0xffec00a61600798e */ /* 0x0005e8000c10e7a8 */
[----:B----4-:R2:W-:Y:S02]  /*e590*/  RED.E.ADD.F32.FTZ.RN.STRONG.GPU [R24.64+-0x1400], R27 ;  /* 0xffec001b1800798e */ /* 0x0105e4000c10e7a8 */
.L_x_5893:
[----:B------:R-:W-:Y:S05]  /*e5a0*/  BSYNC B0 ;  /* 0x0000000000007941 */ /* 0x000fea0003800000 */
.L_x_5892:
[----:B------:R-:W2:Y:S01]  /*e5b0*/  LDS R111, [R111.X4+0x4f00] ;  /* 0x004f00006f6f7984 */ /* 0x000ea20000004800 */
[----:B------:R-:W-:Y:S01]  /*e5c0*/  BSSY B0, `(.L_x_5894) ;  /* 0x0000004000007945 */ /* 0x000fe20003800000 */
[----:B------:R-:W-:Y:S05]  /*e5d0*/  @!P1 BRA `(.L_x_5895) ;  /* 0x0000002000009947 */ /* 0x000fea0003800000 */
[----:B------:R4:W-:Y:S04]  /*e5e0*/  RED.E.ADD.F32.FTZ.RN.STRONG.GPU [R22.64+-0x1300], R167 ;  /* 0xffed00a71600798e */ /* 0x0009e8000c10e7a8 */
[----:B--2---:R4:W-:Y:S02]  /*e5f0*/  RED.E.ADD.F32.FTZ.RN.STRONG.GPU [R24.64+-0x1300], R111 ;  /* 0xffed006f1800798e */ /* 0x0049e4000c10e7a8 */
.L_x_5895:
[----:B------:R-:W-:Y:S05]  /*e600*/  BSYNC B0 ;  /* 0x0000000000007941 */ /* 0x000fea0003800000 */
.L_x_5894:
[----:B--2-4-:R2:W4:Y:S01]  /*e610*/  LDS R27, [R122.X4+0x5000] ;  /* 0x005000007a1b7984 */ /* 0x0145220000004800 */
[----:B------:R-:W-:Y:S01]  /*e620*/  BSSY B0, `(.L_x_5896) ;  /* 0x0000004000007945 */ /* 0x000fe20003800000 */
[----:B------:R-:W-:Y:S05]  /*e630*/  @!P2 BRA `(.L_x_5897) ;  /* 0x000000200000a947 */ /* 0x000fea0003800000 */
[----:B------:R2:W-:Y:S04]  /*e640*/  RED.E.ADD.F32.FTZ.RN.STRONG.GPU [R22.64+-0x1200], R168 ;  /* 0xffee00a81600798e */ /* 0x0005e8000c10e7a8 */
[----:B----4-:R2:W-:Y:S02]  /*e650*/  RED.E.ADD.F32.FTZ.RN.STRONG.GPU [R24.64+-0x1200], R27 ;  /* 0xffee001b1800798e */ /* 0x0105e4000c10e7a8 */
.L_x_5897:
[----:B------:R-:W-:Y:S05]  /*e660*/  BSYNC B0 ;  /* 0x0000000000007941 */ /* 0x000fea0003800000 */
.L_x_5896:
[----:B------:R-:W2:Y:S01]  /*e670*/  LDS R123, [R123.X4+0x5100] ;  /* 0x005100007b7b7984 */ /* 0x000ea20000004800 */
[----:B------:R-:W-:Y:S01]  /*e680*/  BSSY B0, `(.L_x_5898) ;  /* 0x0000004000007945 */ /* 0x000fe20003800000 */
[----:B------:R-:W-:Y:S05]  /*e690*/  @!P3 BRA `(.L_x_5899) ;  /* 0x000000200000b947 */ /* 0x000fea0003800000 */
[----:B------:R4:W-:Y:S04]  /*e6a0*/  RED.E.ADD.F32.FTZ.RN.STRONG.GPU [R22.64+-0x1100], R169 ;  /* 0xffef00a91600798e */ /* 0x0009e8000c10e7a8 */
[----:B--2---:R4:W-:Y:S02]  /*e6b0*/  RED.E.ADD.F32.FTZ.RN.STRONG.GPU [R24.64+-0x1100], R123 ;  /* 0xffef007b1800798e */ /* 0x0049e4000c10e7a8 */
.L_x_5899:
[----:B------:R-:W-:Y:S05]  /*e6c0*/  BSYNC B0 ;  /* 0x0000000000007941 */ /* 0x000fea0003800000 */
.L_x_5898:
[----:B--2-4-:R2:W4:Y:S01]  /*e6d0*/  LDS R27, [R132.X4+0x5200] ;  /* 0x00520000841b7984 */ /* 0x0145220000004800 */
[----:B------:R-:W-:Y:S01]  /*e6e0*/  BSSY B0, `(.L_x_5900) ;  /* 0x0000004000007945 */ /* 0x000fe20003800000 */
[----:B------:R-:W-:Y:S05]  /*e6f0*/  @!P4 BRA `(.L_x_5901) ;  /* 0x000000200000c947 */ /* 0x000fea0003800000 */
[----:B------:R2:W-:Y:S04]  /*e700*/  RED.E.ADD.F32.FTZ.RN.STRONG.GPU [R22.64+-0x1000], R170 ;  /* 0xfff000aa1600798e */ /* 0x0005e8000c10e7a8 */
[----:B----4-:R2:W-:Y:S02]  /*e710*/  RED.E.ADD.F32.FTZ.RN.STRONG.GPU [R24.64+-0x1000], R27 ;  /* 0xfff0001b1800798e */ /* 0x0105e4000c10e7a8 */
.L_x_5901:
[----:B------:R-:W-:Y:S05]  /*e720*/  BSYNC B0 ;  /* 0x0000000000007941 */ /* 0x000fea0003800000 */
.L_x_5900:
[----:B------:R-:W2:Y:S01]  /*e730*/  LDS R133, [R133.X4+0x5300] ;  /* 0x0053000085857984 */ /* 0x000ea20000004800 */
[----:B------:R-:W-:Y:S01]  /*e740*/  BSSY B0, `(.L_x_5902) ;  /* 0x0000004000007945 */ /* 0x000fe20003800000 */
[----:B------:R-:W-:Y:S05]  /*e750*/  @!P5 BRA `(.L_x_5903) ;  /* 0x000000200000d947 */ /* 0x000fea0003800000 */
[----:B------:R4:W-:Y:S04]  /*e760*/  RED.E.ADD.F32.FTZ.RN.STRONG.GPU [R22.64+-0xf00], R171 ;  /* 0xfff100ab1600798e */ /* 0x0009e8000c10e7a8 */
[----:B--2---:R4:W-:Y:S02]  /*e770*/  RED.E.ADD.F32.FTZ.RN.STRONG.GPU [R24.64+-0xf00], R133 ;  /* 0xfff100851800798e */ /* 0x0049e4000c10e7a8 */
.L_x_5903:
[----:B------:R-:W-:Y:S05]  /*e780*/  BSYNC B0 ;  /* 0x0000000000007941 */ /* 0x000fea0003800000 */
.L_x_5902:
        /* <DEDUP_REMOVED lines=12> */
.L_x_5905:
[----:B--2---:R-:W-:Y:S05]  /*e850*/  BSYNC B0 ;  /* 0x0000000000007941 */ /* 0x004fea0003800000 */
.L_x_5904:
[----:B------:R-:W2:Y:S01]  /*e860*/  LDS R135, [R135.X4+0x5500] ;  /* 0x0055000087877984 */ /* 0x000ea20000004800 */
[----:B------:R-:W-:Y:S01]  /*e870*/  BSSY B0, `(.L_x_5906) ;  /* 0x0000004000007945 */ /* 0x000fe20003800000 */
[----:B------:R-:W-:Y:S05]  /*e880*/  @!P0 BRA `(.L_x_5907) ;  /* 0x0000002000008947 */ /* 0x000fea0003800000 */
[----:B------:R4:W-:Y:S04]  /*e890*/  RED.E.ADD.F32.FTZ.RN.STRONG.GPU [R22.64+-0xd00], R173 ;  /* 0xfff300ad1600798e */ /* 0x0009e8000c10e7a8 */
[----:B--2---:R4:W-:Y:S02]  /*e8a0*/  RED.E.ADD.F32.FTZ.RN.STRONG.GPU [R24.64+-0xd00], R135 ;  /* 0xfff300871800798e */ /* 0x0049e4000c10e7a8 */
.L_x_5907:
[----:B------:R-:W-:Y:S05]  /*e8b0*/  BSYNC B0 ;  /* 0x0000000000007941 */ /* 0x000fea0003800000 */
.L_x_5906:
[----:B----4-:R4:W3:Y:S01]  /*e8c0*/  LDS R27, [R136.X4+0x5600] ;  /* 0x00560000881b7984 */ /* 0x0108e20000004800 */
[----:B------:R-:W-:Y:S01]  /*e8d0*/  BSSY B0, `(.L_x_5908) ;  /* 0x0000004000007945 */ /* 0x000fe20003800000 */
[----:B------:R-:W-:Y:S05]  /*e8e0*/  @!P1 BRA `(.L_x_5909) ;  /* 0x0000002000009947 */ /* 0x000fea0003800000 */
[----:B------:R4:W-:Y:S04]  /*e8f0*/  RED.E.ADD.F32.FTZ.RN.STRONG.GPU [R22.64+-0xc00], R174 ;  /* 0xfff400ae1600798e */ /* 0x0009e8000c10e7a8 */
[----:B---3--:R4:W-:Y:S02]  /*e900*/  RED.E.ADD.F32.FTZ.RN.STRONG.GPU [R24.64+-0xc00], R27 ;  /* 0xfff4001b1800798e */ /* 0x0089e4000c10e7a8 */
.L_x_5909:
[----:B------:R-:W-:Y:S05]  /*e910*/  BSYNC B0 ;  /* 0x0000000000007941 */ /* 0x000fea0003800000 */
.L_x_5908:
[----:B------:R-:W4:Y:S01]  /*e920*/  LDS R137, [R137.X4+0x5700] ;  /* 0x0057000089897984 */ /* 0x000f220000004800 */
[----:B------:R-:W-:Y:S01]  /*e930*/  BSSY B0, `(.L_x_5910) ;  /* 0x0000004000007945 */ /* 0x000fe20003800000 */
[----:B------:R-:W-:Y:S05]  /*e940*/  @!P2 BRA `(.L_x_5911) ;  /* 0x000000200000a947 */ /* 0x000fea0003800000 */
[----:B------:R4:W-:Y:S04]  /*e950*/  RED.E.ADD.F32.FTZ.RN.STRONG.GPU [R22.64+-0xb00], R175 ;  /* 0xfff500af1600798e */ /* 0x0009e8000c10e7a8 */
[----:B----4-:R4:W-:Y:S02]  /*e960*/  RED.E.ADD.F32.FTZ.RN.STRONG.GPU [R24.64+-0xb00], R137 ;  /* 0xfff500891800798e */ /* 0x0109e4000c10e7a8 */
.L_x_5911:
[----:B------:R-:W-:Y:S05]  /*e970*/  BSYNC B0 ;  /* 0x0000000000007941 */ /* 0x000fea0003800000 */
.L_x_5910:
[----:B---34-:R3:W4:Y:S01]  /*e980*/  LDS R27, [R138.X4+0x5800] ;  /* 0x005800008a1b7984 */ /* 0x0187220000004800 */
[----:B------:R-:W-:Y:S01]  /*e990*/  BSSY B0, `(.L_x_5912) ;  /* 0x0000004000007945 */ /* 0x000fe20003800000 */
[----:B------:R-:W-:Y:S05]  /*e9a0*/  @!P3 BRA `(.L_x_5913) ;  /* 0x000000200000b947 */ /* 0x000fea0003800000 */
[----:B------:R3:W-:Y:S04]  /*e9b0*/  RED.E.ADD.F32.FTZ.RN.STRONG.GPU [R22.64+-0xa00], R176 ;  /* 0xfff600b01600798e */ /* 0x0007e8000c10e7a8 */
[----:B----4-:R3:W-:Y:S02]  /*e9c0*/  RED.E.ADD.F32.FTZ.RN.STRONG.GPU [R24.64+-0xa00], R27 ;  /* 0xfff6001b1800798e */ /* 0x0107e4000c10e7a8 */
.L_x_5913:
[----:B------:R-:W-:Y:S05]  /*e9d0*/  BSYNC B0 ;  /* 0x0000000000007941 */ /* 0x000fea0003800000 */
.L_x_5912:
[----:B------:R-:W3:Y:S01]  /*e9e0*/  LDS R139, [R139.X4+0x5900] ;  /* 0x005900008b8b7984 */ /* 0x000ee20000004800 */
[----:B------:R-:W-:Y:S01]  /*e9f0*/  BSSY B0, `(.L_x_5914) ;  /* 0x0000004000007945 */ /* 0x000fe20003800000 */
[----:B------:R-:W-:Y:S05]  /*ea00*/  @!P4 BRA `(.L_x_5915) ;  /* 0x000000200000c947 */ /* 0x000fea0003800000 */
[----:B------:R4:W-:Y:S04]  /*ea10*/  RED.E.ADD.F32.FTZ.RN.STRONG.GPU [R22.64+-0x900], R177 ;  /* 0xfff700b11600798e */ /* 0x0009e8000c10e7a8 */
[----:B---3--:R4:W-:Y:S02]  /*ea20*/  RED.E.ADD.F32.FTZ.RN.STRONG.GPU [R24.64+-0x900], R139 ;  /* 0xfff7008b1800798e */ /* 0x0089e4000c10e7a8 */
.L_x_5915:
[----:B------:R-:W-:Y:S05]  /*ea30*/  BSYNC B0 ;  /* 0x0000000000007941 */ /* 0x000fea0003800000 */
.L_x_5914:
[----:B---34-:R3:W4:Y:S01]  /*ea40*/  LDS R27, [R140.X4+0x5a00] ;  /* 0x005a00008c1b7984 */ /* 0x0187220000004800 */
[----:B------:R-:W-:Y:S01]  /*ea50*/  BSSY B0, `(.L_x_5916) ;  /* 0x0000004000007945 */ /* 0x000fe20003800000 */
[----:B------:R-:W-:Y:S05]  /*ea60*/  @!P5 BRA `(.L_x_5917) ;  /* 0x000000200000d947 */ /* 0x000fea0003800000 */
[----:B------:R3:W-:Y:S04]  /*ea70*/  RED.E.ADD.F32.FTZ.RN.STRONG.GPU [R22.64+-0x800], R178 ;  /* 0xfff800b21600798e */ /* 0x0007e8000c10e7a8 */
[----:B----4-:R3:W-:Y:S02]  /*ea80*/  RED.E.ADD.F32.FTZ.RN.STRONG.GPU [R24.64+-0x800], R27 ;  /* 0xfff8001b1800798e */ /* 0x0107e4000c10e7a8 */
.L_x_5917:
[----:B------:R-:W-:Y:S05]  /*ea90*/  BSYNC B0 ;  /* 0x0000000000007941 */ /* 0x000fea0003800000 */
.L_x_5916:
        /* <DEDUP_REMOVED lines=12> */
.L_x_5919:
[----:B------:R-:W-:Y:S05]  /*eb60*/  BSYNC B0 ;  /* 0x0000000000007941 */ /* 0x000fea0003800000 */
.L_x_5918:
[----:B---34-:R3:W4:Y:S01]  /*eb70*/  LDS R27, [R142.X4+0x5c00] ;  /* 0x005c00008e1b7984 */ /* 0x0187220000004800 */
[----:B------:R-:W-:Y:S01]  /*eb80*/  BSSY B0, `(.L_x_5920) ;  /* 0x0000004000007945 */ /* 0x000fe20003800000 */
[----:B------:R-:W-:Y:S05]  /*eb90*/  @!P0 BRA `(.L_x_5921) ;  /* 0x0000002000008947 */ /* 0x000fea0003800000 */
[----:B------:R3:W-:Y:S04]  /*eba0*/  RED.E.ADD.F32.FTZ.RN.STRONG.GPU [R22.64+-0x600], R180 ;  /* 0xfffa00b41600798e */ /* 0x0007e8000c10e7a8 */
[----:B----4-:R3:W-:Y:S02]  /*ebb0*/  RED.E.ADD.F32.FTZ.RN.STRONG.GPU [R24.64+-0x600], R27 ;  /* 0xfffa001b1800798e */ /* 0x0107e4000c10e7a8 */
.L_x_5921:
[----:B------:R-:W-:Y:S05]  /*ebc0*/  BSYNC B0 ;  /* 0x0000000000007941 */ /* 0x000fea0003800000 */
.L_x_5920:
[----:B------:R-:W3:Y:S01]  /*ebd0*/  LDS R143, [R143.X4+0x5d00] ;  /* 0x005d00008f8f7984 */ /* 0x000ee20000004800 */
[----:B------:R-:W-:Y:S01]  /*ebe0*/  BSSY B0, `(.L_x_5922) ;  /* 0x0000004000007945 */ /* 0x000fe20003800000 */
[----:B------:R-:W-:Y:S05]  /*ebf0*/  @!P1 BRA `(.L_x_5923) ;  /* 0x0000002000009947 */ /* 0x000fea0003800000 */
[----:B------:R4:W-:Y:S04]  /*ec00*/  RED.E.ADD.F32.FTZ.RN.STRONG.GPU [R22.64+-0x500], R181 ;  /* 0xfffb00b51600798e */ /* 0x0009e8000c10e7a8 */
[----:B---3--:R4:W-:Y:S02]  /*ec10*/  RED.E.ADD.F32.FTZ.RN.STRONG.GPU [R24.64+-0x500], R143 ;  /* 0xfffb008f1800798e */ /* 0x0089e4000c10e7a8 */
.L_x_5923:
[----:B------:R-:W-:Y:S05]  /*ec20*/  BSYNC B0 ;  /* 0x0000000000007941 */ /* 0x000fea0003800000 */
.L_x_5922:
[----:B---34-:R3:W4:Y:S01]  /*ec30*/  LDS R27, [R144.X4+0x5e00] ;  /* 0x005e0000901b7984 */ /* 0x0187220000004800 */
[----:B------:R-:W-:Y:S01]  /*ec40*/  BSSY B0, `(.L_x_5924) ;  /* 0x0000004000007945 */ /* 0x000fe20003800000 */
[----:B------:R-:W-:Y:S05]  /*ec50*/  @!P2 BRA `(.L_x_5925) ;  /* 0x000000200000a947 */ /* 0x000fea0003800000 */
[----:B------:R3:W-:Y:S04]  /*ec60*/  RED.E.ADD.F32.FTZ.RN.STRONG.GPU [R22.64+-0x400], R182 ;  /* 0xfffc00b61600798e */ /* 0x0007e8000c10e7a8 */
[----:B----4-:R3:W-:Y:S02]  /*ec70*/  RED.E.ADD.F32.FTZ.RN.STRONG.GPU [R24.64+-0x400], R27 ;  /* 0xfffc001b1800798e */ /* 0x0107e4000c10e7a8 */
.L_x_5925:
[----:B------:R-:W-:Y:S05]  /*ec80*/  BSYNC B0 ;  /* 0x0000000000007941 */ /* 0x000fea0003800000 */
.L_x_5924:
[----:B------:R-:W3:Y:S01]  /*ec90*/  LDS R145, [R145.X4+0x5f00] ;  /* 0x005f000091917984 */ /* 0x000ee20000004800 */
[----:B------:R-:W-:Y:S01]  /*eca0*/  BSSY B0, `(.L_x_5926) ;  /* 0x0000004000007945 */ /* 0x000fe20003800000 */
[----:B------:R-:W-:Y:S05]  /*ecb0*/  @!P3 BRA `(.L_x_5927) ;  /* 0x000000200000b947 */ /* 0x000fea0003800000 */
[----:B------:R4:W-:Y:S04]  /*ecc0*/  RED.E.ADD.F32.FTZ.RN.STRONG.GPU [R22.64+-0x300], R183 ;  /* 0xfffd00b71600798e */ /* 0x0009e8000c10e7a8 */
[----:B---3--:R4:W-:Y:S02]  /*ecd0*/  RED.E.ADD.F32.FTZ.RN.STRONG.GPU [R24.64+-0x300], R145 ;  /* 0xfffd00911800798e */ /* 0x0089e4000c10e7a8 */
.L_x_5927:
[----:B------:R-:W-:Y:S05]  /*ece0*/  BSYNC B0 ;  /* 0x0000000000007941 */ /* 0x000fea0003800000 */
.L_x_5926:
[----:B---34-:R3:W4:Y:S01]  /*ecf0*/  LDS R27, [R146.X4+0x6000] ;  /* 0x00600000921b7984 */ /* 0x0187220000004800 */
[----:B------:R-:W-:Y:S01]  /*ed00*/  BSSY B0, `(.L_x_5928) ;  /* 0x0000004000007945 */ /* 0x000fe20003800000 */
[----:B------:R-:W-:Y:S05]  /*ed10*/  @!P4 BRA `(.L_x_5929) ;  /* 0x000000200000c947 */ /* 0x000fea0003800000 */
[----:B------:R3:W-:Y:S04]  /*ed20*/  RED.E.ADD.F32.FTZ.RN.STRONG.GPU [R22.64+-0x200], R184 ;  /* 0xfffe00b81600798e */ /* 0x0007e8000c10e7a8 */
[----:B----4-:R3:W-:Y:S02]  /*ed30*/  RED.E.ADD.F32.FTZ.RN.STRONG.GPU [R24.64+-0x200], R27 ;  /* 0xfffe001b1800798e */ /* 0x0107e4000c10e7a8 */
.L_x_5929:
[----:B------:R-:W-:Y:S05]  /*ed40*/  BSYNC B0 ;  /* 0x0000000000007941 */ /* 0x000fea0003800000 */
.L_x_5928:
[----:B------:R-:W3:Y:S01]  /*ed50*/  LDS R147, [R147.X4+0x6100] ;  /* 0x0061000093937984 */ /* 0x000ee20000004800 */
[----:B------:R-:W-:Y:S01]  /*ed60*/  BSSY B0, `(.L_x_5930) ;  /* 0x0000004000007945 */ /* 0x000fe20003800000 */
[----:B------:R-:W-:Y:S05]  /*ed70*/  @!P5 BRA `(.L_x_5931) ;  /* 0x000000200000d947 */ /* 0x000fea0003800000 */
[----:B------:R4:W-:Y:S04]  /*ed80*/  RED.E.ADD.F32.FTZ.RN.STRONG.GPU [R22.64+-0x100], R185 ;  /* 0xffff00b91600798e */ /* 0x0009e8000c10e7a8 */
[----:B---3--:R4:W-:Y:S02]  /*ed90*/  RED.E.ADD.F32.FTZ.RN.STRONG.GPU [R24.64+-0x100], R147 ;  /* 0xffff00931800798e */ /* 0x0089e4000c10e7a8 */
.L_x_5931:
[----:B------:R-:W-:Y:S05]  /*eda0*/  BSYNC B0 ;  /* 0x0000000000007941 */ /* 0x000fea0003800000 */
.L_x_5930:
[----:B---34-:R-:W3:Y:S01]  /*edb0*/  SHFL.DOWN PT, R23, R10, 0x1, 0x1f ;  /* 0x08201f000a177f89 */ /* 0x018ee200000e0000 */
[C---:B------:R-:W-:Y:S01]  /*edc0*/  ISETP.GT.AND P0, PT, R129.reuse, 0x1e, PT ;  /* 0x0000001e8100780c */ /* 0x040fe20003f04270 */
[----:B------:R-:W-:Y:S01]  /*edd0*/  FMUL.FTZ R195, R18, R195 ;  /* 0x000000c312c37220 */ /* 0x000fe20000410000 */
[----:B------:R-:W-:Y:S01]  /*ede0*/  ISETP.NE.AND P1, PT, R129, RZ, PT ;  /* 0x000000ff8100720c */ /* 0x000fe20003f25270 */
[----:B------:R-:W4:Y:S01]  /*edf0*/  SHFL.DOWN PT, R22, R9, 0x1, 0x1f ;  /* 0x08201f0009167f89 */ /* 0x000f2200000e0000 */
[----:B------:R-:W-:Y:S01]  /*ee00*/  ISETP.NE.AND P2, PT, R130, RZ, PT ;  /* 0x000000ff8200720c */ /* 0x000fe20003f45270 */
[----:B------:R-:W-:Y:S01]  /*ee10*/  FFMA.FTZ R2, R0, R161, R2 ;  /* 0x000000a100027223 */ /* 0x000fe20000010002 */
[----:B------:R-:W-:Y:S01]  /*ee20*/  BSSY B0, `(.L_x_5932) ;  /* 0x0000045000007945 */ /* 0x000fe20003800000 */
[----:B------:R-:W-:-:S02]  /*ee30*/  FFMA.FTZ R192, R17, R192, R195 ;  /* 0x000000c011c07223 */ /* 0x000fc400000100c3 */
[----:B------:R-:W-:Y:S02]  /*ee40*/  FMUL.FTZ R160, R3, R160 ;  /* 0x000000a003a07220 */ /* 0x000fe40000410000 */
[----:B------:R-:W-:Y:S02]  /*ee50*/  FMUL.FTZ R190, R19, R190 ;  /* 0x000000be13be7220 */ /* 0x000fe40000410000 */
[----:B------:R-:W-:Y:S02]  /*ee60*/  FMUL.FTZ R6, R6, R158 ;  /* 0x0000009e06067220 */ /* 0x000fe40000410000 */
[----:B------:R-:W-:Y:S02]  /*ee70*/  FMUL.FTZ R186, R21, R186 ;  /* 0x000000ba15ba7220 */ /* 0x000fe40000410000 */
[----:B------:R-:W-:Y:S02]  /*ee80*/  FMUL.FTZ R7, R7, R156 ;  /* 0x0000009c07077220 */ /* 0x000fe40000410000 */
[----:B------:R-:W-:-:S02]  /*ee90*/  FMUL.FTZ R60, R31, R60 ;  /* 0x0000003c1f3c7220 */ /* 0x000fc40000410000 */
[----:B------:R-:W-:Y:S02]  /*eea0*/  FFMA.FTZ R225, R2, R101, R225 ;  /* 0x0000006502e17223 */ /* 0x000fe400000100e1 */
[----:B---3--:R-:W-:Y:S02]  /*eeb0*/  @!P0 FADD.FTZ R10, R10, R23 ;  /* 0x000000170a0a8221 */ /* 0x008fe40000010000 */
        /* <DEDUP_REMOVED lines=18> */
[----:B----4-:R-:W-:Y:S01]  /*efe0*/  @!P0 FADD.FTZ R9, R9, R22 ;  /* 0x0000001609098221 */ /* 0x010fe20000010000 */
[----:B------:R-:W3:Y:S01]  /*eff0*/  SHFL.DOWN PT, R23, R10, 0x4, 0x1f ;  /* 0x08801f000a177f89 */ /* 0x000ee200000e0000 */
[----:B------:R-:W-:Y:S01]  /*f000*/  ISETP.GT.AND P0, PT, R129, 0x1b, PT ;  /* 0x0000001b8100780c */ /* 0x000fe20003f04270 */
[----:B------:R-:W-:-:S02]  /*f010*/  FFMA.FTZ R224, R131, R100, R224 ;  /* 0x0000006483e07223 */ /* 0x000fc400000100e0 */
[----:B------:R-:W4:Y:S01]  /*f020*/  SHFL.DOWN PT, R22, R9, 0x4, 0x1f ;  /* 0x08801f0009167f89 */ /* 0x000f2200000e0000 */
[----:B------:R-:W-:Y:S02]  /*f030*/  FADD.FTZ R77, R36, R77 ;  /* 0x0000004d244d7221 */ /* 0x000fe40000010000 */
[----:B------:R-:W-:Y:S02]  /*f040*/  FADD.FTZ R76, R33, R76 ;  /* 0x0000004c214c7221 */ /* 0x000fe40000010000 */
[----:B------:R-:W-:Y:S02]  /*f050*/  FFMA.FTZ R226, R159, R102, R226 ;  /* 0x000000669fe27223 */ /* 0x000fe400000100e2 */
[----:B------:R-:W-:Y:S02]  /*f060*/  FFMA.FTZ R227, R6, R103, R227 ;  /* 0x0000006706e37223 */ /* 0x000fe400000100e3 */
[----:B------:R-:W-:Y:S02]  /*f070*/  FADD.FTZ R75, R190, R75 ;  /* 0x0000004bbe4b7221 */ /* 0x000fe40000010000 */
[----:B------:R-:W-:-:S02]  /*f080*/  FFMA.FTZ R228, R7, R104, R228 ;  /* 0x0000006807e47223 */ /* 0x000fc400000100e4 */
[----:B------:R-:W-:Y:S02]  /*f090*/  FADD.FTZ R74, R13, R74 ;  /* 0x0000004a0d4a7221 */ /* 0x000fe40000010000 */
[----:B------:R-:W-:Y:S02]  /*f0a0*/  FADD.FTZ R73, R60, R73 ;  /* 0x000000493c497221 */ /* 0x000fe40000010000 */
[----:B---3--:R-:W-:Y:S02]  /*f0b0*/  @!P0 FADD.FTZ R10, R10, R23 ;  /* 0x000000170a0a8221 */ /* 0x008fe40000010000 */
[----:B----4-:R-:W-:-:S03]  /*f0c0*/  @!P0 FADD.FTZ R9, R9, R22 ;  /* 0x0000001609098221 */ /* 0x010fc60000010000 */
[----:B------:R-:W3:Y:S01]  /*f0d0*/  SHFL.DOWN PT, R23, R10, 0x8, 0x1f ;  /* 0x09001f000a177f89 */ /* 0x000ee200000e0000 */
[----:B------:R-:W-:-:S03]  /*f0e0*/  ISETP.GT.AND P0, PT, R129, 0x17, PT ;  /* 0x000000178100780c */ /* 0x000fc60003f04270 */
[----:B------:R-:W4:Y:S10]  /*f0f0*/  SHFL.DOWN PT, R22, R9, 0x8, 0x1f ;  /* 0x09001f0009167f89 */ /* 0x000f3400000e0000 */
[----:B---3--:R-:W-:-:S02]  /*f100*/  @!P0 FADD.FTZ R10, R10, R23 ;  /* 0x000000170a0a8221 */ /* 0x008fc40000010000 */
[----:B----4-:R-:W-:-:S03]  /*f110*/  @!P0 FADD.FTZ R9, R9, R22 ;  /* 0x0000001609098221 */ /* 0x010fc60000010000 */
[----:B------:R-:W3:Y:S01]  /*f120*/  SHFL.DOWN PT, R23, R10, 0x10, 0x1f ;  /* 0x0a001f000a177f89 */ /* 0x000ee200000e0000 */
[----:B------:R-:W-:-:S03]  /*f130*/  ISETP.GT.AND P0, PT, R129, 0xf, PT ;  /* 0x0000000f8100780c */ /* 0x000fc60003f04270 */
[----:B------:R-:W4:Y:S10]  /*f140*/  SHFL.DOWN PT, R22, R9, 0x10, 0x1f ;  /* 0x0a001f0009167f89 */ /* 0x000f3400000e0000 */
[----:B---3--:R-:W-:-:S02]  /*f150*/  @!P0 FADD.FTZ R10, R10, R23 ;  /* 0x000000170a0a8221 */ /* 0x008fc40000010000 */
[----:B----4-:R-:W-:-:S03]  /*f160*/  @!P0 FADD.FTZ R9, R9, R22 ;  /* 0x0000001609098221 */ /* 0x010fc60000010000 */
[----:B------:R-:W-:Y:S02]  /*f170*/  MOV R2, R10 ;  /* 0x0000000a00027202 */ /* 0x000fe40000000f00 */
[----:B------:R-:W-:-:S05]  /*f180*/  MOV R3, R9 ;  /* 0x0000000900037202 */ /* 0x000fca0000000f00 */
[----:B------:R3:W-:Y:S04]  /*f190*/  @!P1 STS.64 [R229.X8+0x6308], R2 ;  /* 0x00630802e5009388 */ /* 0x0007e80000008a00 */
[----:B------:R-:W-:Y:S06]  /*f1a0*/  BAR.SYNC.DEFER_BLOCKING 0x0 ;  /* 0x0000000000007b1d */ /* 0x000fec0000010000 */
[----:B------:R-:W-:Y:S05]  /*f1b0*/  @P2 BRA `(.L_x_5933) ;  /* 0x000000b000002947 */ /* 0x000fea0003800000 */
[----:B------:R-:W-:Y:S01]  /*f1c0*/  ULDC UR34, c[0x0][0x174] ;  /* 0x00005d0000227ab9 */ /* 0x000fe20000000800 */
[----:B------:R-:W4:Y:S01]  /*f1d0*/  LDS.64 R4, [0x6310] ;  /* 0x00631000ff047984 */ /* 0x000f220000000a00 */
[----:B------:R-:W-:-:S02]  /*f1e0*/  UISETP.NE.AND UP0, UPT, UR13, UR34, UPT ;  /* 0x000000220d00728c */ /* 0x000fc4000bf05270 */
[----:B------:R-:W-:-:S04]  /*f1f0*/  USHF.L.U32 UR34, UR6, 0x3, URZ ;  /* 0x0000000306227899 */ /* 0x000fc8000800063f */
[----:B------:R-:W-:-:S13]  /*f200*/  PLOP3.LUT P0, PT, PT, PT, UP0, 0x80, 0x0 ;  /* 0x000000000000781c */ /* 0x000fda0003f0f008 */
[----:B------:R-:W5:Y:S01]  /*f210*/  @P0 LDS.64 R6, [UR34+0x8d60] ;  /* 0x008d6022ff060984 */ /* 0x000f620008000a00 */
[----:B---34-:R-:W-:Y:S02]  /*f220*/  FADD.FTZ R3, R3, R5 ;  /* 0x0000000503037221 */ /* 0x018fe40000010000 */
[----:B------:R-:W-:Y:S02]  /*f230*/  FADD.FTZ R2, R2, R4 ;  /* 0x0000000402027221 */ /* 0x000fe40000010000 */
[----:B-----5:R-:W-:Y:S02]  /*f240*/  @P0 FADD.FTZ R3, R3, R7 ;  /* 0x0000000703030221 */ /* 0x020fe40000010000 */
[----:B------:R-:W-:-:S05]  /*f250*/  @P0 FADD.FTZ R2, R2, R6 ;  /* 0x0000000602020221 */ /* 0x000fca0000010000 */
[----:B------:R3:W-:Y:S02]  /*f260*/  STS.64 [UR34+0x8d60], R2 ;  /* 0x008d6002ff007988 */ /* 0x0007e40008000a22 */
.L_x_5933:
[----:B------:R-:W-:Y:S05]  /*f270*/  BSYNC B0 ;  /* 0x0000000000007941 */ /* 0x000fea0003800000 */
.L_x_5932:
        /* <DEDUP_REMOVED lines=8> */
.L_x_5833:
[----:B------:R-:W-:Y:S01]  /*f300*/  BAR.SYNC.DEFER_BLOCKING 0x0 ;  /* 0x0000000000007b1d */ /* 0x000fe20000010000 */
[C---:B------:R-:W-:Y:S02]  /*f310*/  LOP3.LUT R15, R128.reuse, 0x20, RZ, 0xfc, !PT ;  /* 0x00000020800f7812 */ /* 0x040fe400078efcff */
[C---:B------:R-:W-:Y:S02]  /*f320*/  ISETP.GE.AND P2, PT, R128.reuse, UR11, PT ;  /* 0x0000000b80007c0c */ /* 0x040fe4000bf46270 */
        /* <DEDUP_REMOVED lines=10> */
[C---:B------:R-:W-:Y:S02]  /*f3d0*/  LOP3.LUT R3, R128.reuse, 0xa0, RZ, 0xfc, !PT ;  /* 0x000000a080037812 */ /* 0x040fe400078efcff */
[----:B0-----:R-:W-:Y:S02]  /*f3e0*/  LOP3.LUT R4, R128, 0xc0, RZ, 0xfc, !PT ;  /* 0x000000c080047812 */ /* 0x001fe400078efcff */
        /* <DEDUP_REMOVED lines=54> */
[----:B------:R-:W-:Y:S02]  /*f750*/  LEA R47, R129, R66, 0x4 ;  /* 0x00000042812f7211 */ /* 0x000fe400078e20ff */
        /* <DEDUP_REMOVED lines=77> */
[----:B------:R-:W-:Y:S01]  /*fc30*/  FSETP.GTU.FTZ.AND P0, PT, R25, 20, PT ;  /* 0x41a000001900780b */ /* 0x000fe20003f1c000 */
[----:B------:R-:W-:Y:S02]  /*fc40*/  @!P3 FMUL.FTZ R17, R17, -1.4426950216293334961 ;  /* 0xbfb8aa3b1111b820 */ /* 0x000fe40000410000 */
[----:B------:R-:W-:Y:S02]  /*fc50*/  @!P2 FMUL.FTZ R18, R18, -1.4426950216293334961 ;  /* 0xbfb8aa3b1212a820 */ /* 0x000fe40000410000 */
[----:B-1----:R-:W-:-:S02]  /*fc60*/  @!P4 FADD.FTZ R16, R16, 1 ;  /* 0x3f8000001010c421 */ /* 0x002fc40000010000 */
[----:B------:R-:W1:Y:S01]  /*fc70*/  @!P3 MUFU.EX2 R17, R17 ;  /* 0x000000110011b308 */ /* 0x000e620000000800 */
[----:B------:R-:W-:Y:S02]  /*fc80*/  @!P1 FMUL.FTZ R19, R19, -1.4426950216293334961 ;  /* 0xbfb8aa3b13139820 */ /* 0x000fe40000410000 */
[----:B------:R-:W-:-:S05]  /*fc90*/  @!P6 FMUL.FTZ R20, R20, -1.4426950216293334961 ;  /* 0xbfb8aa3b1414e820 */ /* 0x000fca0000410000 */
[----:B------:R-:W2:Y:S01]  /*fca0*/  @!P2 MUFU.EX2 R18, R18 ;  /* 0x000000120012a308 */ /* 0x000ea20000000800 */
[----:B0-----:R-:W-:Y:S02]  /*fcb0*/  @!P5 FADD.FTZ R21, R21, 1 ;  /* 0x3f8000001515d421 */ /* 0x001fe40000010000 */
[----:B------:R-:W-:-:S05]  /*fcc0*/  @!P0 FMUL.FTZ R25, R25, -1.4426950216293334961 ;  /* 0xbfb8aa3b19198820 */ /* 0x000fca0000410000 */
        /* <DEDUP_REMOVED lines=16> */
[C---:B0-----:R-:W-:Y:S02]  /*fdd0*/  IADD3 R17, R47.reuse, 0x8, RZ ;  /* 0x000000082f117810 */ /* 0x041fe40007ffe0ff */
[----:B---3--:R-:W-:-:S05]  /*fde0*/  IADD3 R18, R47, 0xd, RZ ;  /* 0x0000000d2f127810 */ /* 0x008fca0007ffe0ff */
[----:B------:R0:W-:Y:S01]  /*fdf0*/  @!P1 MUFU.RCP R44, R19 ;  /* 0x00000013002c9308 */ /* 0x0001e20000001000 */
[-C--:B------:R-:W-:Y:S02]  /*fe00*/  LEA.HI.SX32 R32, R17, R47.reuse, 0x1b ;  /* 0x0000002f11207211 */ /* 0x080fe400078fdaff */
[----:B------:R-:W-:Y:S01]  /*fe10*/  LEA.HI.SX32 R37, R18, R47, 0x1b ;  /* 0x0000002f12257211 */ /* 0x000fe200078fdaff */
[----:B------:R-:W3:Y:S01]  /*fe20*/  LDS.U16 R17, [R127+0x16] ;  /* 0x000016007f117984 */ /* 0x000ee20000000400 */
[----:B--2---:R-:W-:-:S03]  /*fe30*/  @!P0 FADD.FTZ R25, R25, 1 ;  /* 0x3f80000019198421 */ /* 0x004fc60000010000 */
[----:B------:R2:W-:Y:S01]  /*fe40*/  @!P6 MUFU.RCP R45, R20 ;  /* 0x00000014002de308 */ /* 0x0005e20000001000 */
[----:B------:R-:W4:Y:S04]  /*fe50*/  LDS.U16 R18, [R127+0x18] ;  /* 0x000018007f127984 */ /* 0x000f280000000400 */
[----:B0-----:R-:W0:Y:S04]  /*fe60*/  LDS.U16 R19, [R127+0x1a] ;  /* 0x00001a007f137984 */ /* 0x001e280000000400 */
[----:B--2---:R-:W2:Y:S04]  /*fe70*/  LDS.U16 R20, [R127+0x1c] ;  /* 0x00001c007f147984 */ /* 0x004ea80000000400 */
[----:B------:R-:W-:Y:S06]  /*fe80*/  BAR.SYNC.DEFER_BLOCKING 0x0 ;  /* 0x0000000000007b1d */ /* 0x000fec0000010000 */
[----:B------:R5:W1:Y:S01]  /*fe90*/  @!P0 MUFU.RCP R41, R25 ;  /* 0x0000001900298308 */ /* 0x000a620000001000 */
[----:B------:R-:W-:-:S02]  /*fea0*/  IADD3 R22, R47, 0x1, RZ ;  /* 0x000000012f167810 */ /* 0x000fc40007ffe0ff */
[C---:B------:R-:W-:Y:S02]  /*feb0*/  IADD3 R23, R47.reuse, 0x2, RZ ;  /* 0x000000022f177810 */ /* 0x040fe40007ffe0ff */
[C---:B------:R-:W-:Y:S02]  /*fec0*/  IADD3 R24, R47.reuse, 0x3, RZ ;  /* 0x000000032f187810 */ /* 0x040fe40007ffe0ff */
[C---:B------:R-:W-:Y:S02]  /*fed0*/  IADD3 R26, R47.reuse, 0x6, RZ ;  /* 0x000000062f1a7810 */ /* 0x040fe40007ffe0ff */
[C---:B-----5:R-:W-:Y:S02]  /*fee0*/  IADD3 R25, R47.reuse, 0x4, RZ ;  /* 0x000000042f197810 */ /* 0x060fe40007ffe0ff */
[----:B------:R-:W-:Y:S02]  /*fef0*/  LEA.HI.SX32 R22, R22, R47, 0x1b ;  /* 0x0000002f16167211 */ /* 0x000fe400078fdaff */
[----:B------:R-:W-:-:S02]  /*ff00*/  IADD3 R27, R47, 0x7, RZ ;  /* 0x000000072f1b7810 */ /* 0x000fc40007ffe0ff */
[-C--:B------:R-:W-:Y:S01]  /*ff10*/  LEA.HI.SX32 R23, R23, R47.reuse, 0x1b ;  /* 0x0000002f17177211 */ /* 0x080fe200078fdaff */
[----:B------:R-:W-:Y:S01]  /*ff20*/  @!P4 FMUL.FTZ R77, R77, R40 ;  /* 0x000000284d4dc220 */ /* 0x000fe20000410000 */
[-C--:B------:R-:W-:Y:S02]  /*ff30*/  LEA.HI.SX32 R24, R24, R47.reuse, 0x1b ;  /* 0x0000002f18187211 */ /* 0x080fe400078fdaff */
[----:B------:R-:W-:Y:S01]  /*ff40*/  LEA.HI.SX32 R28, R25, R47, 0x1b ;  /* 0x0000002f191c7211 */ /* 0x000fe200078fdaff */
[----:B-1----:R-:W-:Y:S01]  /*ff50*/  @!P0 FMUL.FTZ R76, R76, R41 ;  /* 0x000000294c4c8220 */ /* 0x002fe20000410000 */
[----:B------:R-:W-:Y:S02]  /*ff60*/  IADD3 R33, R47, 0x9, RZ ;  /* 0x000000092f217810 */ /* 0x000fe40007ffe0ff */
[----:B------:R-:W-:Y:S02]  /*ff70*/  LEA.HI.SX32 R30, R26, R47, 0x1b ;  /* 0x0000002f1a1e7211 */ /* 0x000fe400078fdaff */
[----:B------:R-:W-:-:S02]  /*ff80*/  F2FP.PACK_AB R223, R223, R224 ;  /* 0x000000e0dfdf723e */ /* 0x000fc400000000ff */
[----:B------:R-:W-:Y:S02]  /*ff90*/  PRMT R40, R227, 0x7632, R40 ;  /* 0x00007632e3287816 */ /* 0x000fe40000000028 */
[----:B------:R-:W-:Y:S02]  /*ffa0*/  SHF.L.U32 R25, R22, 0x1, RZ ;  /* 0x0000000116197819 */ /* 0x000fe400000006ff */
[----:B------:R-:W-:Y:S02]  /*ffb0*/  IADD3 R34, R47, 0xa, RZ ;  /* 0x0000000a2f227810 */ /* 0x000fe40007ffe0ff */
[----:B------:R-:W-:Y:S02]  /*ffc0*/  LEA.HI.SX32 R31, R27, R47, 0x1b ;  /* 0x0000002f1b1f7211 */ /* 0x000fe400078fdaff */
[----:B------:R-:W-:Y:S02]  /*ffd0*/  SHF.L.U32 R26, R23, 0x1, RZ ;  /* 0x00000001171a7819 */ /* 0x000fe400000006ff */
[----:B------:R-:W-:-:S02]  /*ffe0*/  IADD3 R35, R47, 0xb, RZ ;  /* 0x0000000b2f237810 */ /* 0x000fc40007ffe0ff */
[----:B------:R-:W-:Y:S02]  /*fff0*/  PRMT R41, R225, 0x7632, R41 ;  /* 0x00007632e1297816 */ /* 0x000fe40000000029 */
[----:B------:R-:W-:Y:S02]  /*10000*/  SHF.L.U32 R27, R24, 0x1, RZ ;  /* 0x00000001181b7819 */ /* 0x000fe400000006ff */
[----:B------:R-:W-:Y:S01]  /*10010*/  F2FP.PACK_AB R221, R221, R222 ;  /* 0x000000dedddd723e */ /* 0x000fe200000000ff */
[----:B------:R-:W-:Y:S01]  /*10020*/  STS.U16 [R127], R227 ;  /* 0x000000e37f007388 */ /* 0x000fe20000000400 */
[----:B------:R-:W-:Y:S02]  /*10030*/  IADD3 R36, R47, 0xc, RZ ;  /* 0x0000000c2f247810 */ /* 0x000fe40007ffe0ff */
[----:B------:R-:W-:Y:S01]  /*10040*/  SHF.L.U32 R28, R28, 0x1, RZ ;  /* 0x000000011c1c7819 */ /* 0x000fe200000006ff */
[----:B------:R1:W-:Y:S01]  /*10050*/  STS.U16 [R25+0x2], R40 ;  /* 0x0000022819007388 */ /* 0x0003e20000000400 */
[----:B------:R-:W-:-:S02]  /*10060*/  LEA.HI.SX32 R33, R33, R47, 0x1b ;  /* 0x0000002f21217211 */ /* 0x000fc400078fdaff */
[----:B------:R-:W-:Y:S02]  /*10070*/  F2FP.PACK_AB R219, R219, R220 ;  /* 0x000000dcdbdb723e */ /* 0x000fe400000000ff */
[----:B------:R-:W-:Y:S02]  /*10080*/  PRMT R22, R223, 0x7632, R22 ;  /* 0x00007632df167816 */ /* 0x000fe40000000016 */
        /* <DEDUP_REMOVED lines=65> */
[----:B---3--:R-:W-:Y:S02]  /*104a0*/  HADD2.F32 R17, -RZ, R17.H0_H0 ;  /* 0x20000011ff117230 */ /* 0x008fe40000004100 */
        /* <DEDUP_REMOVED lines=8> */
[----:B------:R-:W3:Y:S01]  /*10530*/  LDS R85, [0x840] ;  /* 0x00084000ff557984 */ /* 0x000ee20000000800 */
[----:B0-----:R-:W-:Y:S02]  /*10540*/  HADD2.F32 R19, -RZ, R19.H0_H0 ;  /* 0x20000013ff137230 */ /* 0x001fe40000004100 */
[----:B--2---:R-:W-:Y:S02]  /*10550*/  HADD2.F32 R20, -RZ, R20.H0_H0 ;  /* 0x20000014ff147230 */ /* 0x004fe40000004100 */
        /* <DEDUP_REMOVED lines=16> */
[----:B------:R-:W2:Y:S01]  /*10660*/  @!P2 MUFU.EX2 R20, R20 ;  /* 0x000000140014a308 */ /* 0x000ea20000000800 */
[----:B------:R-:W-:Y:S02]  /*10670*/  @!P3 FMUL.FTZ R21, R23, -1.4426950216293334961 ;  /* 0xbfb8aa3b1715b820 */ /* 0x000fe40000410000 */
[----:B------:R-:W-:-:S02]  /*10680*/  @!P4 FMUL.FTZ R22, R24, -1.4426950216293334961 ;  /* 0xbfb8aa3b1816c820 */ /* 0x000fc40000410000 */
[----:B------:R-:W-:Y:S01]  /*10690*/  @!P5 FMUL.FTZ R24, R40, -1.4426950216293334961 ;  /* 0xbfb8aa3b2818d820 */ /* 0x000fe20000410000 */
[----:B---3--:R-:W-:Y:S01]  /*106a0*/  ISETP.GE.AND P6, PT, R128, R85, PT ;  /* 0x000000558000720c */ /* 0x008fe20003fc6270 */
[----:B0-----:R-:W-:Y:S01]  /*106b0*/  @!P0 FADD.FTZ R18, R18, 1 ;  /* 0x3f80000012128421 */ /* 0x001fe20000010000 */
[----:B------:R-:W0:Y:S01]  /*106c0*/  @!P3 MUFU.EX2 R21, R21 ;  /* 0x000000150015b308 */ /* 0x000e220000000800 */
[----:B-1----:R-:W-:Y:S01]  /*106d0*/  @!P1 FADD.FTZ R19, R19, 1 ;  /* 0x3f80000013139421 */ /* 0x002fe20000010000 */
[----:B------:R-:W-:Y:S01]  /*106e0*/  UIMAD UR4, UR26, UR36, URZ ;  /* 0x000000241a0472a4 */ /* 0x000fe2000f8e023f */
[----:B--2---:R-:W-:-:S05]  /*106f0*/  @!P2 FADD.FTZ R20, R20, 1 ;  /* 0x3f8000001414a421 */ /* 0x004fca0000010000 */
        /* <DEDUP_REMOVED lines=27> */
.L_x_5936:
[----:B--234-:R-:W-:Y:S05]  /*108b0*/  BSYNC B0 ;  /* 0x0000000000007941 */ /* 0x01cfea0003800000 */
.L_x_5935:
[----:B------:R-:W2:Y:S01]  /*108c0*/  LDL.LU R42, [R1+0xc] ;  /* 0x00000c00012a7983 */ /* 0x000ea20000300800 */
[----:B------:R-:W-:Y:S01]  /*108d0*/  ULDC UR12, c[0x0][0x174] ;  /* 0x00005d00000c7ab9 */ /* 0x000fe20000000800 */
[----:B------:R-:W-:Y:S01]  /*108e0*/  @!P0 FMUL.FTZ R84, R84, R93 ;  /* 0x0000005d54548220 */ /* 0x000fe20000410000 */
[----:B------:R-:W-:Y:S01]  /*108f0*/  UIADD3 UR12, UR7, -UR12, URZ ;  /* 0x8000000c070c7290 */ /* 0x000fe2000fffe03f */
[----:B0-----:R-:W0:Y:S01]  /*10900*/  @!P3 MUFU.RCP R21, R22 ;  /* 0x000000160015b308 */ /* 0x001e220000001000 */
[----:B------:R-:W-:Y:S01]  /*10910*/  ULDC.64 UR36, c[0x0][0x2e0] ;  /* 0x0000b80000247ab9 */ /* 0x000fe20000000a00 */
[----:B-1----:R-:W-:Y:S01]  /*10920*/  @!P4 FADD.FTZ R23, R23, 1 ;  /* 0x3f8000001717c421 */ /* 0x002fe20000010000 */
[----:B------:R-:W-:Y:S01]  /*10930*/  UMOV UR35, UR10 ;  /* 0x0000000a00237c82 */ /* 0x000fe20008000000 */
[----:B------:R-:W-:Y:S01]  /*10940*/  LEA R18, P0, R128, c[0x0][0x330], 0x1 ;  /* 0x0000cc0080127a11 */ /* 0x000fe200078008ff */
[----:B------:R-:W-:Y:S01]  /*10950*/  UIMAD.WIDE.U32 UR34, UR29, UR36, UR34 ;  /* 0x000000241d2272a5 */ /* 0x000fe2000f8e0022 */
[----:B------:R-:W-:Y:S01]  /*10960*/  @!P5 FADD.FTZ R24, R24, 1 ;  /* 0x3f8000001818d421 */ /* 0x000fe20000010000 */
[----:B------:R-:W-:Y:S01]  /*10970*/  UIMAD UR10, UR28, UR36, URZ ;  /* 0x000000241c0a72a4 */ /* 0x000fe2000f8e023f */
[----:B------:R-:W1:Y:S01]  /*10980*/  @!P4 MUFU.RCP R20, R23 ;  /* 0x000000170014c308 */ /* 0x000e620000001000 */
[----:B------:R-:W-:Y:S01]  /*10990*/  UIMAD UR36, UR12, -0x400, URZ ;  /* 0xfffffc000c2478a4 */ /* 0x000fe2000f8e023f */
[----:B------:R-:W-:Y:S01]  /*109a0*/  LEA.HI.X R19, R128, c[0x0][0x334], R97, 0x1, P0 ;  /* 0x0000cd0080137a11 */ /* 0x000fe200000f0c61 */
[----:B------:R-:W-:Y:S01]  /*109b0*/  UIMAD UR10, UR29, UR37, UR10 ;  /* 0x000000251d0a72a4 */ /* 0x000fe2000f8e020a */
[----:B------:R-:W-:Y:S01]  /*109c0*/  @!P1 FMUL.FTZ R86, R86, R95 ;  /* 0x0000005f56569220 */ /* 0x000fe20000410000 */
[----:B------:R-:W-:Y:S01]  /*109d0*/  UIADD3 UR12, UP0, UR36, UR34, URZ ;  /* 0x00000022240c7290 */ /* 0x000fe2000ff1e03f */
[----:B------:R-:W-:Y:S01]  /*109e0*/  @!P2 FMUL.FTZ R87, R87, R40 ;  /* 0x000000285757a220 */ /* 0x000fe20000410000 */
[----:B------:R-:W-:Y:S01]  /*109f0*/  USHF.R.S32.HI UR37, URZ, 0x1f, UR36 ;  /* 0x0000001f3f257899 */ /* 0x000fe20008011424 */
[----:B------:R-:W3:Y:S01]  /*10a00*/  @!P5 MUFU.RCP R24, R24 ;  /* 0x000000180018d308 */ /* 0x000ee20000001000 */
[----:B------:R-:W-:Y:S01]  /*10a10*/  ISETP.GE.AND P2, PT, R14, R85, PT ;  /* 0x000000550e00720c */ /* 0x000fe20003f46270 */
[----:B0-----:R-:W-:Y:S01]  /*10a20*/  @!P3 FMUL.FTZ R88, R88, R21 ;  /* 0x000000155858b220 */ /* 0x001fe20000410000 */
[----:B------:R-:W-:Y:S01]  /*10a30*/  UIADD3.X UR34, UR37, UR10, UR35, UP0, !UPT ;  /* 0x0000000a25227290 */ /* 0x000fe200087fe423 */
[----:B------:R-:W-:Y:S01]  /*10a40*/  MOV R22, UR12 ;  /* 0x0000000c00167c02 */ /* 0x000fe20008000f00 */
[----:B------:R-:W-:Y:S01]  /*10a50*/  UIADD3 UR12, UR5, UR6, URZ ;  /* 0x00000006050c7290 */ /* 0x000fe2000fffe03f */
[----:B------:R-:W-:Y:S01]  /*10a60*/  ISETP.GE.AND P1, PT, R2, R85, PT ;  /* 0x000000550200720c */ /* 0x000fe20003f26270 */
[----:B------:R-:W-:Y:S01]  /*10a70*/  BSSY B0, `(.L_x_5937) ;  /* 0x000007d000007945 */ /* 0x000fe20003800000 */
[----:B------:R-:W-:Y:S01]  /*10a80*/  LEA R18, P0, R22, R18, 0x1 ;  /* 0x0000001216127211 */ /* 0x000fe200078008ff */
[----:B-1----:R-:W-:Y:S01]  /*10a90*/  @!P4 FMUL.FTZ R89, R89, R20 ;  /* 0x000000145959c220 */ /* 0x002fe20000410000 */
[----:B------:R-:W-:-:S02]  /*10aa0*/  MOV R23, UR34 ;  /* 0x0000002200177c02 */ /* 0x000fc40008000f00 */
[----:B------:R-:W-:Y:S02]  /*10ab0*/  ISETP.GE.AND P4, PT, R5, R85, PT ;  /* 0x000000550500720c */ /* 0x000fe40003f86270 */
[----:B------:R-:W-:Y:S02]  /*10ac0*/  LEA.HI.X R19, R22, R19, R23, 0x1, P0 ;  /* 0x0000001316137211 */ /* 0x000fe400000f0c17 */
[-C--:B------:R-:W-:Y:S01]  /*10ad0*/  ISETP.GE.AND P0, PT, R0, R85.reuse, PT ;  /* 0x000000550000720c */ /* 0x080fe20003f06270 */
[----:B---3--:R-:W-:Y:S01]  /*10ae0*/  @!P5 FMUL.FTZ R91, R91, R24 ;  /* 0x000000185b5bd220 */ /* 0x008fe20000410000 */
[-C--:B------:R-:W-:Y:S01]  /*10af0*/  ISETP.GE.AND P5, PT, R4, R85.reuse, PT ;  /* 0x000000550400720c */ /* 0x080fe20003fa6270 */
[----:B------:R-:W-:Y:S01]  /*10b00*/  @!P2 STG.E.U16 [R18.64+-0x780], R45 ;  /* 0xfff8802d1200a986 */ /* 0x000fe2000c101528 */
[-C--:B------:R-:W-:Y:S02]  /*10b10*/  ISETP.GE.AND P2, PT, R3, R85.reuse, PT ;  /* 0x000000550300720c */ /* 0x080fe40003f46270 */
        /* <DEDUP_REMOVED lines=58> */
[----:B--2---:R-:W-:Y:S01]  /*10ec0*/  PRMT R22, R18, 0x7610, R22 ;  /* 0x0000761012167816 */ /* 0x004fe20000000016 */
        /* <DEDUP_REMOVED lines=55> */
.L_x_5938:
[----:B------:R-:W-:Y:S05]  /*11240*/  BSYNC B0 ;  /* 0x0000000000007941 */ /* 0x000fea0003800000 */
.L_x_5937:
        /* <DEDUP_REMOVED lines=58> */
.L_x_5800:
        /* <DEDUP_REMOVED lines=32> */
.L_x_5941:
[----:B------:R-:W-:Y:S05]  /*117f0*/  BSYNC B0 ;  /* 0x0000000000007941 */ /* 0x000fea0003800000 */
.L_x_5940:
        /* <DEDUP_REMOVED lines=31> */
.L_x_5943:
[----:B------:R-:W3:Y:S02]  /*119f0*/  S2R R7, SR_TID.X ;  /* 0x0000000000077919 */ /* 0x000ee40000002100 */
.L_x_5944:
[----:B------:R-:W-:Y:S05]  /*11a00*/  BSYNC B0 ;  /* 0x0000000000007941 */ /* 0x000fea0003800000 */
.L_x_5942:
[----:B---3--:R-:W-:-:S13]  /*11a10*/  ISETP.GE.AND P0, PT, R7, c[0x0][0x16c], PT ;  /* 0x00005b0007007a0c */ /* 0x008fda0003f06270 */
[----:B------:R-:W-:Y:S05]  /*11a20*/  @P0 EXIT ;  /* 0x000000000000094d */ /* 0x000fea0003800000 */
[----:B------:R-:W-:Y:S02]  /*11a30*/  ULDC.64 UR6, c[0x0][0x288] ;  /* 0x0000a20000067ab9 */ /* 0x000fe40000000a00 */
[----:B------:R-:W-:Y:S02]  /*11a40*/  UIMAD UR28, UR28, UR6, URZ ;  /* 0x000000061c1c72a4 */ /* 0x000fe4000f8e023f */
[----:B------:R-:W-:Y:S02]  /*11a50*/  UIMAD.WIDE.U32 UR4, UR29, UR6, URZ ;  /* 0x000000061d0472a5 */ /* 0x000fe4000f8e003f */
[----:B------:R-:W-:-:S04]  /*11a60*/  UIMAD UR6, UR29, UR7, UR28 ;  /* 0x000000071d0672a4 */ /* 0x000fc8000f8e021c */
[----:B------:R-:W-:Y:S02]  /*11a70*/  UIADD3 UR6, UR5, UR6, URZ ;  /* 0x0000000605067290 */ /* 0x000fe4000fffe03f */
.L_x_5945:
        /* <DEDUP_REMOVED lines=19> */
.L_x_5838:
[----:B------:R-:W-:Y:S01]  /*11bb0*/  HFMA2.MMA R66, -RZ, RZ, 0, 5.9604644775390625e-08 ;  /* 0x00000001ff427435 */ /* 0x000fe200000001ff */
[----:B------:R-:W-:-:S02]  /*11bc0*/  MOV R65, R240 ;  /* 0x000000f000417202 */ /* 0x000fc40000000f00 */
[----:B------:R-:W-:Y:S02]  /*11bd0*/  MOV R244, RZ ;  /* 0x000000ff00f47202 */ /* 0x000fe40000000f00 */
[----:B------:R-:W-:Y:S02]  /*11be0*/  MOV R243, 0xffffffff ;  /* 0xffffffff00f37802 */ /* 0x000fe40000000f00 */
[----:B------:R-:W-:Y:S02]  /*11bf0*/  MOV R64, 0x11c10 ;  /* 0x00011c1000407802 */ /* 0x000fe40000000f00 */
[----:B-----5:R-:W-:Y:S05]  /*11c00*/  CALL.REL.NOINC `($__internal_140_$__cuda_sm70_shflsync_up) ;  /* 0x00001e1000007944 */ /* 0x020fea0003c00000 */
[----:B-1----:R-:W-:Y:S01]  /*11c10*/  MOV R69, R66 ;  /* 0x0000004200457202 */ /* 0x002fe20000000f00 */
[----:B------:R-:W-:Y:S05]  /*11c20*/  BRA `(.L_x_5946) ;  /* 0xffff6e8000007947 */ /* 0x000fea000383ffff */
.L_x_5839:
[----:B------:R-:W-:Y:S01]  /*11c30*/  HFMA2.MMA R66, -RZ, RZ, 0, 5.9604644775390625e-08 ;  /* 0x00000001ff427435 */ /* 0x000fe200000001ff */
[----:B------:R-:W-:Y:S02]  /*11c40*/  MOV R65, R67 ;  /* 0x0000004300417202 */ /* 0x000fe40000000f00 */
[----:B------:R-:W-:Y:S02]  /*11c50*/  MOV R244, RZ ;  /* 0x000000ff00f47202 */ /* 0x000fe40000000f00 */
[----:B------:R-:W-:-:S02]  /*11c60*/  MOV R243, 0xffffffff ;  /* 0xffffffff00f37802 */ /* 0x000fc40000000f00 */
[----:B------:R-:W-:Y:S02]  /*11c70*/  MOV R64, 0x11c90 ;  /* 0x00011c9000407802 */ /* 0x000fe40000000f00 */
[----:B01---5:R-:W-:Y:S05]  /*11c80*/  CALL.REL.NOINC `($__internal_140_$__cuda_sm70_shflsync_up) ;  /* 0x00001d9000007944 */ /* 0x023fea0003c00000 */
[----:B-1----:R-:W-:Y:S01]  /*11c90*/  MOV R70, R66 ;  /* 0x0000004200467202 */ /* 0x002fe20000000f00 */
[----:B------:R-:W-:Y:S01]  /*11ca0*/  HFMA2.MMA R66, -RZ, RZ, 0, 5.9604644775390625e-08 ;  /* 0x00000001ff427435 */ /* 0x000fe200000001ff */
[----:B------:R-:W-:Y:S02]  /*11cb0*/  MOV R65, R68 ;  /* 0x0000004400417202 */ /* 0x000fe40000000f00 */
[----:B------:R-:W-:Y:S02]  /*11cc0*/  MOV R244, RZ ;  /* 0x000000ff00f47202 */ /* 0x000fe40000000f00 */
[----:B------:R-:W-:Y:S02]  /*11cd0*/  MOV R243, 0xffffffff ;  /* 0xffffffff00f37802 */ /* 0x000fe40000000f00 */
[----:B------:R-:W-:Y:S02]  /*11ce0*/  MOV R64, 0x11d00 ;  /* 0x00011d0000407802 */ /* 0x000fe40000000f00 */
[----:B------:R-:W-:Y:S05]  /*11cf0*/  CALL.REL.NOINC `($__internal_140_$__cuda_sm70_shflsync_up) ;  /* 0x00001d2000007944 */ /* 0x000fea0003c00000 */
[----:B-1----:R-:W-:Y:S01]  /*11d00*/  MOV R71, R66 ;  /* 0x0000004200477202 */ /* 0x002fe20000000f00 */
[----:B------:R-:W-:Y:S01]  /*11d10*/  HFMA2.MMA R66, -RZ, RZ, 0, 5.9604644775390625e-08 ;  /* 0x00000001ff427435 */ /* 0x000fe200000001ff */
[----:B------:R-:W-:-:S02]  /*11d20*/  MOV R65, R241 ;  /* 0x000000f100417202 */ /* 0x000fc40000000f00 */
[----:B------:R-:W-:Y:S02]  /*11d30*/  MOV R244, RZ ;  /* 0x000000ff00f47202 */ /* 0x000fe40000000f00 */
[----:B------:R-:W-:Y:S02]  /*11d40*/  MOV R243, 0xffffffff ;  /* 0xffffffff00f37802 */ /* 0x000fe40000000f00 */
[----:B------:R-:W-:Y:S02]  /*11d50*/  MOV R64, 0x11d70 ;  /* 0x00011d7000407802 */ /* 0x000fe40000000f00 */
[----:B------:R-:W-:Y:S05]  /*11d60*/  CALL.REL.NOINC `($__internal_140_$__cuda_sm70_shflsync_up) ;  /* 0x00001cb000007944 */ /* 0x000fea0003c00000 */
[----:B------:R-:W-:Y:S01]  /*11d70*/  FMUL.FTZ R65, R67, R70 ;  /* 0x0000004643417220 */ /* 0x000fe20000410000 */
[----:B------:R-:W-:Y:S01]  /*11d80*/  ISETP.GE.AND P0, PT, R129, 0x1, PT ;  /* 0x000000018100780c */ /* 0x000fe20003f06270 */
[CC--:B------:R-:W-:Y:S01]  /*11d90*/  FMUL.FTZ R243, R67.reuse, R69.reuse ;  /* 0x0000004543f37220 */ /* 0x0c0fe20000410000 */
[----:B------:R-:W-:Y:S01]  /*11da0*/  MOV R244, RZ ;  /* 0x000000ff00f47202 */ /* 0x000fe20000000f00 */
[----:B------:R-:W-:Y:S02]  /*11db0*/  FFMA.FTZ R69, R240, R69, -R65 ;  /* 0x00000045f0457223 */ /* 0x000fe40000010841 */
[----:B-1----:R-:W-:-:S02]  /*11dc0*/  FMUL.FTZ R65, R67, R66 ;  /* 0x0000004243417220 */ /* 0x002fc40000410000 */
[C---:B------:R-:W-:Y:S01]  /*11dd0*/  FFMA.FTZ R64, R240.reuse, R70, R243 ;  /* 0x00000046f0407223 */ /* 0x040fe200000100f3 */
[----:B------:R-:W-:Y:S01]  /*11de0*/  MOV R243, 0xffffffff ;  /* 0xffffffff00f37802 */ /* 0x000fe20000000f00 */
[-C--:B------:R-:W-:Y:S02]  /*11df0*/  FFMA.FTZ R65, R240, R71.reuse, -R65 ;  /* 0x00000047f0417223 */ /* 0x080fe40000010841 */
[C---:B------:R-:W-:Y:S01]  /*11e00*/  FMUL.FTZ R71, R67.reuse, R71 ;  /* 0x0000004743477220 */ /* 0x040fe20000410000 */
[----:B------:R-:W-:Y:S01]  /*11e10*/  FSEL R67, R67, R64, !P0 ;  /* 0x0000004043437208 */ /* 0x000fe20004000000 */
[----:B------:R-:W-:Y:S01]  /*11e20*/  FADD.FTZ R65, R68, R65 ;  /* 0x0000004144417221 */ /* 0x000fe20000010000 */
[----:B------:R-:W-:Y:S01]  /*11e30*/  MOV R64, 0x11ec0 ;  /* 0x00011ec000407802 */ /* 0x000fe20000000f00 */
[C---:B------:R-:W-:Y:S01]  /*11e40*/  FFMA.FTZ R66, R240.reuse, R66, R71 ;  /* 0x00000042f0427223 */ /* 0x040fe20000010047 */
[----:B------:R-:W-:Y:S02]  /*11e50*/  FSEL R240, R240, R69, !P0 ;  /* 0x00000045f0f07208 */ /* 0x000fe40004000000 */
[----:B------:R-:W-:Y:S01]  /*11e60*/  FSEL R68, R68, R65, !P0 ;  /* 0x0000004144447208 */ /* 0x000fe20004000000 */
[----:B------:R-:W-:Y:S01]  /*11e70*/  FADD.FTZ R66, R241, R66 ;  /* 0x00000042f1427221 */ /* 0x000fe20000010000 */
[----:B------:R-:W-:-:S04]  /*11e80*/  MOV R65, R240 ;  /* 0x000000f000417202 */ /* 0x000fc80000000f00 */
[----:B------:R-:W-:Y:S01]  /*11e90*/  FSEL R241, R241, R66, !P0 ;  /* 0x00000042f1f17208 */ /* 0x000fe20004000000 */
[----:B------:R-:W-:-:S06]  /*11ea0*/  HFMA2.MMA R66, -RZ, RZ, 0, 1.1920928955078125e-07 ;  /* 0x00000002ff427435 */ /* 0x000fcc00000001ff */
[----:B------:R-:W-:Y:S05]  /*11eb0*/  CALL.REL.NOINC `($__internal_140_$__cuda_sm70_shflsync_up) ;  /* 0x00001b6000007944 */ /* 0x000fea0003c00000 */
[----:B-1----:R-:W-:Y:S01]  /*11ec0*/  MOV R69, R66 ;  /* 0x0000004200457202 */ /* 0x002fe20000000f00 */
[----:B------:R-:W-:Y:S01]  /*11ed0*/  HFMA2.MMA R66, -RZ, RZ, 0, 1.1920928955078125e-07 ;  /* 0x00000002ff427435 */ /* 0x000fe200000001ff */
[----:B------:R-:W-:Y:S02]  /*11ee0*/  MOV R65, R67 ;  /* 0x0000004300417202 */ /* 0x000fe40000000f00 */
[----:B------:R-:W-:Y:S02]  /*11ef0*/  MOV R244, RZ ;  /* 0x000000ff00f47202 */ /* 0x000fe40000000f00 */
[----:B------:R-:W-:Y:S02]  /*11f00*/  MOV R243, 0xffffffff ;  /* 0xffffffff00f37802 */ /* 0x000fe40000000f00 */
[----:B------:R-:W-:Y:S02]  /*11f10*/  MOV R64, 0x11f30 ;  /* 0x00011f3000407802 */ /* 0x000fe40000000f00 */
[----:B------:R-:W-:Y:S05]  /*11f20*/  CALL.REL.NOINC `($__internal_140_$__cuda_sm70_shflsync_up) ;  /* 0x00001af000007944 */ /* 0x000fea0003c00000 */
[----:B-1----:R-:W-:Y:S01]  /*11f30*/  MOV R70, R66 ;  /* 0x0000004200467202 */ /* 0x002fe20000000f00 */
[----:B------:R-:W-:Y:S01]  /*11f40*/  HFMA2.MMA R66, -RZ, RZ, 0, 1.1920928955078125e-07 ;  /* 0x00000002ff427435 */ /* 0x000fe200000001ff */
[----:B------:R-:W-:-:S02]  /*11f50*/  MOV R65, R68 ;  /* 0x0000004400417202 */ /* 0x000fc40000000f00 */
[----:B------:R-:W-:Y:S02]  /*11f60*/  MOV R244, RZ ;  /* 0x000000ff00f47202 */ /* 0x000fe40000000f00 */
[----:B------:R-:W-:Y:S02]  /*11f70*/  MOV R243, 0xffffffff ;  /* 0xffffffff00f37802 */ /* 0x000fe40000000f00 */
[----:B------:R-:W-:Y:S02]  /*11f80*/  MOV R64, 0x11fa0 ;  /* 0x00011fa000407802 */ /* 0x000fe40000000f00 */
[----:B------:R-:W-:Y:S05]  /*11f90*/  CALL.REL.NOINC `($__internal_140_$__cuda_sm70_shflsync_up) ;  /* 0x00001a8000007944 */ /* 0x000fea0003c00000 */
[----:B-1----:R-:W-:Y:S01]  /*11fa0*/  MOV R71, R66 ;  /* 0x0000004200477202 */ /* 0x002fe20000000f00 */
[----:B------:R-:W-:Y:S01]  /*11fb0*/  HFMA2.MMA R66, -RZ, RZ, 0, 1.1920928955078125e-07 ;  /* 0x00000002ff427435 */ /* 0x000fe200000001ff */
[----:B------:R-:W-:Y:S02]  /*11fc0*/  MOV R65, R241 ;  /* 0x000000f100417202 */ /* 0x000fe40000000f00 */
[----:B------:R-:W-:Y:S02]  /*11fd0*/  MOV R244, RZ ;  /* 0x000000ff00f47202 */ /* 0x000fe40000000f00 */
[----:B------:R-:W-:-:S02]  /*11fe0*/  MOV R243, 0xffffffff ;  /* 0xffffffff00f37802 */ /* 0x000fc40000000f00 */
[----:B------:R-:W-:Y:S02]  /*11ff0*/  MOV R64, 0x12010 ;  /* 0x0001201000407802 */ /* 0x000fe40000000f00 */
[----:B------:R-:W-:Y:S05]  /*12000*/  CALL.REL.NOINC `($__internal_140_$__cuda_sm70_shflsync_up) ;  /* 0x00001a1000007944 */ /* 0x000fea0003c00000 */
[----:B-1----:R-:W-:Y:S01]  /*12010*/  FMUL.FTZ R65, R67, R66 ;  /* 0x0000004243417220 */ /* 0x002fe20000410000 */
[----:B------:R-:W-:Y:S02]  /*12020*/  ISETP.GE.AND P0, PT, R129, 0x2, PT ;  /* 0x000000028100780c */ /* 0x000fe40003f06270 */
[----:B------:R-:W-:Y:S01]  /*12030*/  MOV R244, RZ ;  /* 0x000000ff00f47202 */ /* 0x000fe20000000f00 */
[C---:B------:R-:W-:Y:S01]  /*12040*/  FFMA.FTZ R65, R71.reuse, R240, -R65 ;  /* 0x000000f047417223 */ /* 0x040fe20000010841 */
[----:B------:R-:W-:Y:S01]  /*12050*/  MOV R243, 0xffffffff ;  /* 0xffffffff00f37802 */ /* 0x000fe20000000f00 */
[----:B------:R-:W-:-:S04]  /*12060*/  FMUL.FTZ R71, R71, R67 ;  /* 0x0000004347477220 */ /* 0x000fc80000410000 */
[----:B------:R-:W-:Y:S02]  /*12070*/  FFMA.FTZ R64, R240, R66, R71 ;  /* 0x00000042f0407223 */ /* 0x000fe40000010047 */
[-C--:B------:R-:W-:Y:S02]  /*12080*/  FMUL.FTZ R71, R69, R67.reuse ;  /* 0x0000004345477220 */ /* 0x080fe40000410000 */
[----:B------:R-:W-:Y:S02]  /*12090*/  @P0 FADD.FTZ R68, R68, R65 ;  /* 0x0000004144440221 */ /* 0x000fe40000010000 */
[C---:B------:R-:W-:Y:S02]  /*120a0*/  FFMA.FTZ R66, R70.reuse, R240, R71 ;  /* 0x000000f046427223 */ /* 0x040fe40000010047 */
[----:B------:R-:W-:Y:S01]  /*120b0*/  FMUL.FTZ R70, R70, R67 ;  /* 0x0000004346467220 */ /* 0x000fe20000410000 */
[----:B------:R-:W-:Y:S01]  /*120c0*/  MOV R71, R68 ;  /* 0x0000004400477202 */ /* 0x000fe20000000f00 */
[----:B------:R-:W-:Y:S01]  /*120d0*/  @P0 FADD.FTZ R241, R241, R64 ;  /* 0x00000040f1f10221 */ /* 0x000fe20000010000 */
[----:B------:R-:W-:Y:S01]  /*120e0*/  FSEL R67, R67, R66, !P0 ;  /* 0x0000004243437208 */ /* 0x000fe20004000000 */
[----:B------:R-:W-:Y:S01]  /*120f0*/  @P0 FFMA.FTZ R240, R69, R240, -R70 ;  /* 0x000000f045f00223 */ /* 0x000fe20000010846 */
[----:B------:R-:W-:Y:S01]  /*12100*/  HFMA2.MMA R66, -RZ, RZ, 0, 2.384185791015625e-07 ;  /* 0x00000004ff427435 */ /* 0x000fe200000001ff */
[----:B------:R-:W-:-:S02]  /*12110*/  MOV R64, 0x12150 ;  /* 0x0001215000407802 */ /* 0x000fc40000000f00 */
[----:B------:R-:W-:Y:S02]  /*12120*/  MOV R68, R241 ;  /* 0x000000f100447202 */ /* 0x000fe40000000f00 */
[----:B------:R-:W-:Y:S02]  /*12130*/  MOV R65, R240 ;  /* 0x000000f000417202 */ /* 0x000fe40000000f00 */
[----:B------:R-:W-:Y:S05]  /*12140*/  CALL.REL.NOINC `($__internal_140_$__cuda_sm70_shflsync_up) ;  /* 0x000018d000007944 */ /* 0x000fea0003c00000 */
[----:B-1----:R-:W-:Y:S01]  /*12150*/  MOV R69, R66 ;  /* 0x0000004200457202 */ /* 0x002fe20000000f00 */
[----:B------:R-:W-:Y:S01]  /*12160*/  HFMA2.MMA R66, -RZ, RZ, 0, 2.384185791015625e-07 ;  /* 0x00000004ff427435 */ /* 0x000fe200000001ff */
[----:B------:R-:W-:Y:S02]  /*12170*/  MOV R65, R67 ;  /* 0x0000004300417202 */ /* 0x000fe40000000f00 */
[----:B------:R-:W-:Y:S02]  /*12180*/  MOV R244, RZ ;  /* 0x000000ff00f47202 */ /* 0x000fe40000000f00 */
[----:B------:R-:W-:Y:S02]  /*12190*/  MOV R243, 0xffffffff ;  /* 0xffffffff00f37802 */ /* 0x000fe40000000f00 */
[----:B------:R-:W-:-:S02]  /*121a0*/  MOV R64, 0x121c0 ;  /* 0x000121c000407802 */ /* 0x000fc40000000f00 */
[----:B------:R-:W-:Y:S05]  /*121b0*/  CALL.REL.NOINC `($__internal_140_$__cuda_sm70_shflsync_up) ;  /* 0x0000186000007944 */ /* 0x000fea0003c00000 */
[----:B-1----:R-:W-:Y:S01]  /*121c0*/  MOV R70, R66 ;  /* 0x0000004200467202 */ /* 0x002fe20000000f00 */
[----:B------:R-:W-:Y:S01]  /*121d0*/  HFMA2.MMA R66, -RZ, RZ, 0, 2.384185791015625e-07 ;  /* 0x00000004ff427435 */ /* 0x000fe200000001ff */
[----:B------:R-:W-:-:S02]  /*121e0*/  MOV R65, R71 ;  /* 0x0000004700417202 */ /* 0x000fc40000000f00 */
[----:B------:R-:W-:Y:S02]  /*121f0*/  MOV R244, RZ ;  /* 0x000000ff00f47202 */ /* 0x000fe40000000f00 */
[----:B------:R-:W-:Y:S02]  /*12200*/  MOV R243, 0xffffffff ;  /* 0xffffffff00f37802 */ /* 0x000fe40000000f00 */
[----:B------:R-:W-:Y:S02]  /*12210*/  MOV R64, 0x12230 ;  /* 0x0001223000407802 */ /* 0x000fe40000000f00 */
[----:B------:R-:W-:Y:S05]  /*12220*/  CALL.REL.NOINC `($__internal_140_$__cuda_sm70_shflsync_up) ;  /* 0x000017f000007944 */ /* 0x000fea0003c00000 */
[----:B-1----:R-:W-:Y:S01]  /*12230*/  MOV R241, R66 ;  /* 0x0000004200f17202 */ /* 0x002fe20000000f00 */
[----:B------:R-:W-:Y:S01]  /*12240*/  HFMA2.MMA R66, -RZ, RZ, 0, 2.384185791015625e-07 ;  /* 0x00000004ff427435 */ /* 0x000fe200000001ff */
[----:B------:R-:W-:Y:S02]  /*12250*/  MOV R65, R68 ;  /* 0x0000004400417202 */ /* 0x000fe40000000f00 */
[----:B------:R-:W-:Y:S02]  /*12260*/  MOV R244, RZ ;  /* 0x000000ff00f47202 */ /* 0x000fe40000000f00 */
[----:B------:R-:W-:-:S02]  /*12270*/  MOV R243, 0xffffffff ;  /* 0xffffffff00f37802 */ /* 0x000fc40000000f00 */
[----:B------:R-:W-:Y:S02]  /*12280*/  MOV R64, 0x122a0 ;  /* 0x000122a000407802 */ /* 0x000fe40000000f00 */
[----:B------:R-:W-:Y:S05]  /*12290*/  CALL.REL.NOINC `($__internal_140_$__cuda_sm70_shflsync_up) ;  /* 0x0000178000007944 */ /* 0x000fea0003c00000 */
[----:B-1----:R-:W-:Y:S01]  /*122a0*/  FMUL.FTZ R64, R67, R66 ;  /* 0x0000004243407220 */ /* 0x002fe20000410000 */
[----:B------:R-:W-:Y:S01]  /*122b0*/  ISETP.GE.AND P0, PT, R129, 0x4, PT ;  /* 0x000000048100780c */ /* 0x000fe20003f06270 */
[CC--:B------:R-:W-:Y:S01]  /*122c0*/  FMUL.FTZ R65, R241.reuse, R67.reuse ;  /* 0x00000043f1417220 */ /* 0x0c0fe20000410000 */
[----:B------:R-:W-:Y:S01]  /*122d0*/  MOV R244, RZ ;  /* 0x000000ff00f47202 */ /* 0x000fe20000000f00 */
[----:B------:R-:W-:Y:S01]  /*122e0*/  FFMA.FTZ R64, R241, R240, -R64 ;  /* 0x000000f0f1407223 */ /* 0x000fe20000010840 */
[----:B------:R-:W-:Y:S01]  /*122f0*/  MOV R243, 0xffffffff ;  /* 0xffffffff00f37802 */ /* 0x000fe20000000f00 */
[----:B------:R-:W-:Y:S02]  /*12300*/  FFMA.FTZ R241, R240, R66, R65 ;  /* 0x00000042f0f17223 */ /* 0x000fe40000010041 */
[----:B------:R-:W-:-:S04]  /*12310*/  FMUL.FTZ R65, R69, R67 ;  /* 0x0000004345417220 */ /* 0x000fc80000410000 */
[C---:B------:R-:W-:Y:S02]  /*12320*/  FFMA.FTZ R66, R70.reuse, R240, R65 ;  /* 0x000000f046427223 */ /* 0x040fe40000010041 */
[----:B------:R-:W-:Y:S02]  /*12330*/  FMUL.FTZ R70, R70, R67 ;  /* 0x0000004346467220 */ /* 0x000fe40000410000 */
[----:B------:R-:W-:Y:S01]  /*12340*/  @P0 FADD.FTZ R71, R71, R64 ;  /* 0x0000004047470221 */ /* 0x000fe20000010000 */
[----:B------:R-:W-:Y:S01]  /*12350*/  FSEL R67, R67, R66, !P0 ;  /* 0x0000004243437208 */ /* 0x000fe20004000000 */
[----:B------:R-:W-:Y:S01]  /*12360*/  @P0 FFMA.FTZ R240, R69, R240, -R70 ;  /* 0x000000f045f00223 */ /* 0x000fe20000010846 */
[----:B------:R-:W-:Y:S01]  /*12370*/  HFMA2.MMA R66, -RZ, RZ, 0, 4.76837158203125e-07 ;  /* 0x00000008ff427435 */ /* 0x000fe200000001ff */
[----:B------:R-:W-:Y:S01]  /*12380*/  @P0 FADD.FTZ R68, R68, R241 ;  /* 0x000000f144440221 */ /* 0x000fe20000010000 */
[----:B------:R-:W-:Y:S02]  /*12390*/  MOV R64, 0x123c0 ;  /* 0x000123c000407802 */ /* 0x000fe40000000f00 */
[----:B------:R-:W-:-:S02]  /*123a0*/  MOV R65, R240 ;  /* 0x000000f000417202 */ /* 0x000fc40000000f00 */
[----:B------:R-:W-:Y:S05]  /*123b0*/  CALL.REL.NOINC `($__internal_140_$__cuda_sm70_shflsync_up) ;  /* 0x0000166000007944 */ /* 0x000fea0003c00000 */
[----:B-1----:R-:W-:Y:S01]  /*123c0*/  MOV R69, R66 ;  /* 0x0000004200457202 */ /* 0x002fe20000000f00 */
[----:B------:R-:W-:Y:S01]  /*123d0*/  HFMA2.MMA R66, -RZ, RZ, 0, 4.76837158203125e-07 ;  /* 0x00000008ff427435 */ /* 0x000fe200000001ff */
[----:B------:R-:W-:-:S02]  /*123e0*/  MOV R65, R67 ;  /* 0x0000004300417202 */ /* 0x000fc40000000f00 */
[----:B------:R-:W-:Y:S02]  /*123f0*/  MOV R244, RZ ;  /* 0x000000ff00f47202 */ /* 0x000fe40000000f00 */
[----:B------:R-:W-:Y:S02]  /*12400*/  MOV R243, 0xffffffff ;  /* 0xffffffff00f37802 */ /* 0x000fe40000000f00 */
[----:B------:R-:W-:Y:S02]  /*12410*/  MOV R64, 0x12430 ;  /* 0x0001243000407802 */ /* 0x000fe40000000f00 */
[----:B------:R-:W-:Y:S05]  /*12420*/  CALL.REL.NOINC `($__internal_140_$__cuda_sm70_shflsync_up) ;  /* 0x000015f000007944 */ /* 0x000fea0003c00000 */
[----:B-1----:R-:W-:Y:S01]  /*12430*/  MOV R70, R66 ;  /* 0x0000004200467202 */ /* 0x002fe20000000f00 */
[----:B------:R-:W-:Y:S01]  /*12440*/  HFMA2.MMA R66, -RZ, RZ, 0, 4.76837158203125e-07 ;  /* 0x00000008ff427435 */ /* 0x000fe200000001ff */
[----:B------:R-:W-:Y:S02]  /*12450*/  MOV R65, R71 ;  /* 0x0000004700417202 */ /* 0x000fe40000000f00 */
[----:B------:R-:W-:Y:S02]  /*12460*/  MOV R244, RZ ;  /* 0x000000ff00f47202 */ /* 0x000fe40000000f00 */
[----:B------:R-:W-:-:S02]  /*12470*/  MOV R243, 0xffffffff ;  /* 0xffffffff00f37802 */ /* 0x000fc40000000f00 */
[----:B------:R-:W-:Y:S02]  /*12480*/  MOV R64, 0x124a0 ;  /* 0x000124a000407802 */ /* 0x000fe40000000f00 */
[----:B------:R-:W-:Y:S05]  /*12490*/  CALL.REL.NOINC `($__internal_140_$__cuda_sm70_shflsync_up) ;  /* 0x0000158000007944 */ /* 0x000fea0003c00000 */
[----:B-1----:R-:W-:Y:S01]  /*124a0*/  MOV R241, R66 ;  /* 0x0000004200f17202 */ /* 0x002fe20000000f00 */
[----:B------:R-:W-:Y:S01]  /*124b0*/  HFMA2.MMA R66, -RZ, RZ, 0, 4.76837158203125e-07 ;  /* 0x00000008ff427435 */ /* 0x000fe200000001ff */
[----:B------:R-:W-:Y:S02]  /*124c0*/  MOV R65, R68 ;  /* 0x0000004400417202 */ /* 0x000fe40000000f00 */
[----:B------:R-:W-:Y:S02]  /*124d0*/  MOV R244, RZ ;  /* 0x000000ff00f47202 */ /* 0x000fe40000000f00 */
[----:B------:R-:W-:Y:S02]  /*124e0*/  MOV R243, 0xffffffff ;  /* 0xffffffff00f37802 */ /* 0x000fe40000000f00 */
[----:B------:R-:W-:Y:S02]  /*124f0*/  MOV R64, 0x12510 ;  /* 0x0001251000407802 */ /* 0x000fe40000000f00 */
[----:B------:R-:W-:Y:S05]  /*12500*/  CALL.REL.NOINC `($__internal_140_$__cuda_sm70_shflsync_up) ;  /* 0x0000151000007944 */ /* 0x000fea0003c00000 */
[----:B------:R-:W-:Y:S01]  /*12510*/  ISETP.GE.AND P0, PT, R129, 0x8, PT ;  /* 0x000000088100780c */ /* 0x000fe20003f06270 */
[----:B------:R-:W-:Y:S01]  /*12520*/  FMUL.FTZ R243, R69, R67 ;  /* 0x0000004345f37220 */ /* 0x000fe20000410000 */
[----:B------:R-:W-:Y:S01]  /*12530*/  MOV R244, RZ ;  /* 0x000000ff00f47202 */ /* 0x000fe20000000f00 */
[----:B-1----:R-:W-:-:S02]  /*12540*/  FMUL.FTZ R64, R67, R66 ;  /* 0x0000004243407220 */ /* 0x002fc40000410000 */
[CC--:B------:R-:W-:Y:S02]  /*12550*/  FMUL.FTZ R65, R241.reuse, R67.reuse ;  /* 0x00000043f1417220 */ /* 0x0c0fe40000410000 */
[CC--:B------:R-:W-:Y:S01]  /*12560*/  FFMA.FTZ R242, R70.reuse, R240.reuse, R243 ;  /* 0x000000f046f27223 */ /* 0x0c0fe200000100f3 */
[----:B------:R-:W-:Y:S01]  /*12570*/  MOV R243, 0xffffffff ;  /* 0xffffffff00f37802 */ /* 0x000fe20000000f00 */
[----:B------:R-:W-:Y:S02]  /*12580*/  FMUL.FTZ R70, R70, R67 ;  /* 0x0000004346467220 */ /* 0x000fe40000410000 */
[----:B------:R-:W-:Y:S02]  /*12590*/  FFMA.FTZ R64, R241, R240, -R64 ;  /* 0x000000f0f1407223 */ /* 0x000fe40000010840 */
[----:B------:R-:W-:Y:S01]  /*125a0*/  FFMA.FTZ R65, R240, R66, R65 ;  /* 0x00000042f0417223 */ /* 0x000fe20000010041 */
[----:B------:R-:W-:Y:S01]  /*125b0*/  HFMA2.MMA R66, -RZ, RZ, 0, 9.5367431640625e-07 ;  /* 0x00000010ff427435 */ /* 0x000fe200000001ff */
[----:B------:R-:W-:Y:S01]  /*125c0*/  @P0 FFMA.FTZ R240, R69, R240, -R70 ;  /* 0x000000f045f00223 */ /* 0x000fe20000010846 */
[----:B------:R-:W-:Y:S01]  /*125d0*/  FSEL R69, R67, R242, !P0 ;  /* 0x000000f243457208 */ /* 0x000fe20004000000 */
[----:B------:R-:W-:Y:S01]  /*125e0*/  @P0 FADD.FTZ R71, R71, R64 ;  /* 0x0000004047470221 */ /* 0x000fe20000010000 */
[----:B------:R-:W-:Y:S01]  /*125f0*/  MOV R64, 0x12660 ;  /* 0x0001266000407802 */ /* 0x000fe20000000f00 */
[----:B------:R-:W-:Y:S01]  /*12600*/  @P0 FADD.FTZ R68, R68, R65 ;  /* 0x0000004144440221 */ /* 0x000fe20000010000 */
[----:B------:R-:W-:-:S02]  /*12610*/  MOV R242, R240 ;  /* 0x000000f000f27202 */ /* 0x000fc40000000f00 */
[----:B------:R-:W-:Y:S02]  /*12620*/  MOV R65, R240 ;  /* 0x000000f000417202 */ /* 0x000fe40000000f00 */
[----:B------:R-:W-:Y:S02]  /*12630*/  MOV R240, R71 ;  /* 0x0000004700f07202 */ /* 0x000fe40000000f00 */
[----:B------:R-:W-:Y:S02]  /*12640*/  MOV R241, R68 ;  /* 0x0000004400f17202 */ /* 0x000fe40000000f00 */
[----:B------:R-:W-:Y:S05]  /*12650*/  CALL.REL.NOINC `($__internal_140_$__cuda_sm70_shflsync_up) ;  /* 0x000013c000007944 */ /* 0x000fea0003c00000 */
[----:B-1----:R-:W-:Y:S01]  /*12660*/  MOV R67, R66 ;  /* 0x0000004200437202 */ /* 0x002fe20000000f00 */
[----:B------:R-:W-:Y:S01]  /*12670*/  HFMA2.MMA R66, -RZ, RZ, 0, 9.5367431640625e-07 ;  /* 0x00000010ff427435 */ /* 0x000fe200000001ff */
[----:B------:R-:W-:Y:S02]  /*12680*/  MOV R65, R69 ;  /* 0x0000004500417202 */ /* 0x000fe40000000f00 */
[----:B------:R-:W-:Y:S02]  /*12690*/  MOV R244, RZ ;  /* 0x000000ff00f47202 */ /* 0x000fe40000000f00 */
[----:B------:R-:W-:-:S02]  /*126a0*/  MOV R243, 0xffffffff ;  /* 0xffffffff00f37802 */ /* 0x000fc40000000f00 */
[----:B------:R-:W-:Y:S02]  /*126b0*/  MOV R64, 0x126d0 ;  /* 0x000126d000407802 */ /* 0x000fe40000000f00 */
[----:B------:R-:W-:Y:S05]  /*126c0*/  CALL.REL.NOINC `($__internal_140_$__cuda_sm70_shflsync_up) ;  /* 0x0000135000007944 */ /* 0x000fea0003c00000 */
[----:B-1----:R-:W-:Y:S01]  /*126d0*/  MOV R70, R66 ;  /* 0x0000004200467202 */ /* 0x002fe20000000f00 */
[----:B------:R-:W-:Y:S01]  /*126e0*/  HFMA2.MMA R66, -RZ, RZ, 0, 9.5367431640625e-07 ;  /* 0x00000010ff427435 */ /* 0x000fe200000001ff */
[----:B------:R-:W-:Y:S02]  /*126f0*/  MOV R65, R71 ;  /* 0x0000004700417202 */ /* 0x000fe40000000f00 */
[----:B------:R-:W-:Y:S02]  /*12700*/  MOV R244, RZ ;  /* 0x000000ff00f47202 */ /* 0x000fe40000000f00 */
[----:B------:R-:W-:Y:S02]  /*12710*/  MOV R243, 0xffffffff ;  /* 0xffffffff00f37802 */ /* 0x000fe40000000f00 */
[----:B------:R-:W-:Y:S02]  /*12720*/  MOV R64, 0x12740 ;  /* 0x0001274000407802 */ /* 0x000fe40000000f00 */
[----:B------:R-:W-:Y:S05]  /*12730*/  CALL.REL.NOINC `($__internal_140_$__cuda_sm70_shflsync_up) ;  /* 0x000012e000007944 */ /* 0x000fea0003c00000 */
[----:B-1----:R-:W-:Y:S01]  /*12740*/  MOV R71, R66 ;  /* 0x0000004200477202 */ /* 0x002fe20000000f00 */
[----:B------:R-:W-:Y:S01]  /*12750*/  HFMA2.MMA R66, -RZ, RZ, 0, 9.5367431640625e-07 ;  /* 0x00000010ff427435 */ /* 0x000fe200000001ff */
[----:B------:R-:W-:-:S02]  /*12760*/  MOV R65, R68 ;  /* 0x0000004400417202 */ /* 0x000fc40000000f00 */
[----:B------:R-:W-:Y:S02]  /*12770*/  MOV R244, RZ ;  /* 0x000000ff00f47202 */ /* 0x000fe40000000f00 */
[----:B------:R-:W-:Y:S02]  /*12780*/  MOV R243, 0xffffffff ;  /* 0xffffffff00f37802 */ /* 0x000fe40000000f00 */
[----:B------:R-:W-:Y:S02]  /*12790*/  MOV R64, 0x127b0 ;  /* 0x000127b000407802 */ /* 0x000fe40000000f00 */
[----:B------:R-:W-:Y:S05]  /*127a0*/  CALL.REL.NOINC `($__internal_140_$__cuda_sm70_shflsync_up) ;  /* 0x0000127000007944 */ /* 0x000fea0003c00000 */
[----:B-1----:R-:W-:Y:S01]  /*127b0*/  MOV R64, R66 ;  /* 0x0000004200407202 */ /* 0x002fe20000000f00 */
[----:B------:R-:W-:Y:S05]  /*127c0*/  BRA `(.L_x_5947) ;  /* 0xffff674000007947 */ /* 0x000fea000383ffff */
.L_x_5844:
[----:B-1----:R-:W-:Y:S01]  /*127d0*/  HFMA2.MMA R66, -RZ, RZ, 0, 5.9604644775390625e-08 ;  /* 0x00000001ff427435 */ /* 0x002fe200000001ff */
[----:B------:R-:W-:Y:S02]  /*127e0*/  MOV R65, R68 ;  /* 0x0000004400417202 */ /* 0x000fe40000000f00 */
[----:B------:R-:W-:Y:S02]  /*127f0*/  MOV R244, RZ ;  /* 0x000000ff00f47202 */ /* 0x000fe40000000f00 */
[----:B------:R-:W-:-:S02]  /*12800*/  MOV R243, 0xffffffff ;  /* 0xffffffff00f37802 */ /* 0x000fc40000000f00 */
[----:B------:R-:W-:Y:S02]  /*12810*/  MOV R64, 0x12830 ;  /* 0x0001283000407802 */ /* 0x000fe40000000f00 */
[----:B0----5:R-:W-:Y:S05]  /*12820*/  CALL.REL.NOINC `($__internal_140_$__cuda_sm70_shflsync_up) ;  /* 0x000011f000007944 */ /* 0x021fea0003c00000 */
        /* <DEDUP_REMOVED lines=14> */
[----:B-1----:R-:W-:Y:S01]  /*12910*/  MOV R67, R66 ;  /* 0x0000004200437202 */ /* 0x002fe20000000f00 */
[----:B------:R-:W-:Y:S01]  /*12920*/  HFMA2.MMA R66, -RZ, RZ, 0, 5.9604644775390625e-08 ;  /* 0x00000001ff427435 */ /* 0x000fe200000001ff */
[----:B------:R-:W-:Y:S02]  /*12930*/  MOV R65, R71 ;  /* 0x0000004700417202 */ /* 0x000fe40000000f00 */
[----:B------:R-:W-:Y:S02]  /*12940*/  MOV R244, RZ ;  /* 0x000000ff00f47202 */ /* 0x000fe40000000f00 */
[----:B------:R-:W-:-:S02]  /*12950*/  MOV R243, 0xffffffff ;  /* 0xffffffff00f37802 */ /* 0x000fc40000000f00 */
[----:B------:R-:W-:Y:S02]  /*12960*/  MOV R64, 0x12980 ;  /* 0x0001298000407802 */ /* 0x000fe40000000f00 */
[----:B------:R-:W-:Y:S05]  /*12970*/  CALL.REL.NOINC `($__internal_140_$__cuda_sm70_shflsync_up) ;  /* 0x000010a000007944 */ /* 0x000fea0003c00000 */
[----:B-1----:R-:W-:Y:S01]  /*12980*/  MOV R71, R66 ;  /* 0x0000004200477202 */ /* 0x002fe20000000f00 */
[----:B------:R-:W-:Y:S01]  /*12990*/  HFMA2.MMA R66, -RZ, RZ, 0, 0 ;  /* 0x00000000ff427435 */ /* 0x000fe200000001ff */
[----:B------:R-:W-:Y:S02]  /*129a0*/  MOV R64, R60 ;  /* 0x0000003c00407202 */ /* 0x000fe40000000f00 */
[----:B------:R-:W-:Y:S02]  /*129b0*/  MOV R60, R67 ;  /* 0x00000043003c7202 */ /* 0x000fe40000000f00 */
[----:B------:R-:W-:Y:S02]  /*129c0*/  MOV R247, 0xffffffff ;  /* 0xffffffff00f77802 */ /* 0x000fe40000000f00 */
[----:B------:R-:W-:Y:S02]  /*129d0*/  MOV R65, 0x129f0 ;  /* 0x000129f000417802 */ /* 0x000fe40000000f00 */
[----:B------:R-:W-:Y:S05]  /*129e0*/  CALL.REL.NOINC `($__internal_139_$__cuda_sm70_shflsync_idx_p) ;  /* 0x00000fc000007944 */ /* 0x000fea0003c00000 */
[----:B-1----:R-:W-:Y:S01]  /*129f0*/  MOV R70, R66 ;  /* 0x0000004200467202 */ /* 0x002fe20000000f00 */
[----:B------:R-:W-:Y:S01]  /*12a00*/  HFMA2.MMA R66, -RZ, RZ, 0, 0 ;  /* 0x00000000ff427435 */ /* 0x000fe200000001ff */
[----:B------:R-:W-:-:S02]  /*12a10*/  MOV R64, R61 ;  /* 0x0000003d00407202 */ /* 0x000fc40000000f00 */
[----:B------:R-:W-:Y:S02]  /*12a20*/  MOV R247, 0xffffffff ;  /* 0xffffffff00f77802 */ /* 0x000fe40000000f00 */
[----:B------:R-:W-:Y:S02]  /*12a30*/  MOV R65, 0x12a50 ;  /* 0x00012a5000417802 */ /* 0x000fe40000000f00 */
[----:B0-----:R-:W-:Y:S05]  /*12a40*/  CALL.REL.NOINC `($__internal_139_$__cuda_sm70_shflsync_idx_p) ;  /* 0x00000f6000007944 */ /* 0x001fea0003c00000 */
[----:B-1----:R-:W-:Y:S01]  /*12a50*/  MOV R240, R66 ;  /* 0x0000004200f07202 */ /* 0x002fe20000000f00 */
[----:B------:R-:W-:Y:S01]  /*12a60*/  HFMA2.MMA R66, -RZ, RZ, 0, 0 ;  /* 0x00000000ff427435 */ /* 0x000fe200000001ff */
[----:B------:R-:W-:Y:S02]  /*12a70*/  MOV R64, R62 ;  /* 0x0000003e00407202 */ /* 0x000fe40000000f00 */
[----:B------:R-:W-:Y:S02]  /*12a80*/  MOV R247, 0xffffffff ;  /* 0xffffffff00f77802 */ /* 0x000fe40000000f00 */
[----:B------:R-:W-:Y:S02]  /*12a90*/  MOV R65, 0x12ab0 ;  /* 0x00012ab000417802 */ /* 0x000fe40000000f00 */
[----:B0-----:R-:W-:Y:S05]  /*12aa0*/  CALL.REL.NOINC `($__internal_139_$__cuda_sm70_shflsync_idx_p) ;  /* 0x00000f0000007944 */ /* 0x001fea0003c00000 */
[----:B-1----:R-:W-:Y:S01]  /*12ab0*/  MOV R62, R66 ;  /* 0x00000042003e7202 */ /* 0x002fe20000000f00 */
[----:B------:R-:W-:Y:S01]  /*12ac0*/  HFMA2.MMA R66, -RZ, RZ, 0, 0 ;  /* 0x00000000ff427435 */ /* 0x000fe200000001ff */
[----:B------:R-:W-:-:S02]  /*12ad0*/  MOV R64, R63 ;  /* 0x0000003f00407202 */ /* 0x000fc40000000f00 */
[----:B------:R-:W-:Y:S02]  /*12ae0*/  MOV R247, 0xffffffff ;  /* 0xffffffff00f77802 */ /* 0x000fe40000000f00 */
[----:B------:R-:W-:Y:S02]  /*12af0*/  MOV R65, 0x12b10 ;  /* 0x00012b1000417802 */ /* 0x000fe40000000f00 */
[----:B0-----:R-:W-:Y:S05]  /*12b00*/  CALL.REL.NOINC `($__internal_139_$__cuda_sm70_shflsync_idx_p) ;  /* 0x00000ea000007944 */ /* 0x001fea0003c00000 */
[----:B01----:R-:W-:Y:S05]  /*12b10*/  BRA `(.L_x_5948) ;  /* 0xffff66f000007947 */ /* 0x003fea000383ffff */
.L_x_5847:
[----:B------:R-:W-:Y:S01]  /*12b20*/  HFMA2.MMA R66, -RZ, RZ, 0, 5.9604644775390625e-08 ;  /* 0x00000001ff427435 */ /* 0x000fe200000001ff */
[----:B------:R-:W-:Y:S02]  /*12b30*/  MOV R241, R231 ;  /* 0x000000e700f17202 */ /* 0x000fe40000000f00 */
[----:B------:R-:W-:Y:S02]  /*12b40*/  MOV R242, 0x1f ;  /* 0x0000001f00f27802 */ /* 0x000fe40000000f00 */
[----:B------:R-:W-:Y:S02]  /*12b50*/  MOV R65, 0xffffffff ;  /* 0xffffffff00417802 */ /* 0x000fe40000000f00 */
[----:B------:R-:W-:Y:S02]  /*12b60*/  MOV R64, 0x12b80 ;  /* 0x00012b8000407802 */ /* 0x000fe40000000f00 */
[----:B------:R-:W-:Y:S05]  /*12b70*/  CALL.REL.NOINC `($__internal_138_$__cuda_sm70_shflsync_down) ;  /* 0x00000df000007944 */ /* 0x000fea0003c00000 */
[----:B-1----:R-:W-:Y:S01]  /*12b80*/  MOV R67, R66 ;  /* 0x0000004200437202 */ /* 0x002fe20000000f00 */
[----:B------:R-:W-:Y:S05]  /*12b90*/  BRA `(.L_x_5949) ;  /* 0xffff79c000007947 */ /* 0x000fea000383ffff */
.L_x_5848:
[----:B------:R-:W-:Y:S01]  /*12ba0*/  HFMA2.MMA R66, -RZ, RZ, 0, 5.9604644775390625e-08 ;  /* 0x00000001ff427435 */ /* 0x000fe200000001ff */
[----:B------:R-:W-:-:S02]  /*12bb0*/  MOV R241, R69 ;  /* 0x0000004500f17202 */ /* 0x000fc40000000f00 */
[----:B------:R-:W-:Y:S02]  /*12bc0*/  MOV R242, 0x1f ;  /* 0x0000001f00f27802 */ /* 0x000fe40000000f00 */
[----:B------:R-:W-:Y:S02]  /*12bd0*/  MOV R65, 0xffffffff ;  /* 0xffffffff00417802 */ /* 0x000fe40000000f00 */
[----:B------:R-:W-:Y:S02]  /*12be0*/  MOV R64, 0x12c00 ;  /* 0x00012c0000407802 */ /* 0x000fe40000000f00 */
[----:B01----:R-:W-:Y:S05]  /*12bf0*/  CALL.REL.NOINC `($__internal_138_$__cuda_sm70_shflsync_down) ;  /* 0x00000d7000007944 */ /* 0x003fea0003c00000 */
[----:B-1----:R-:W-:Y:S01]  /*12c00*/  MOV R69, R66 ;  /* 0x0000004200457202 */ /* 0x002fe20000000f00 */
[----:B------:R-:W-:Y:S01]  /*12c10*/  HFMA2.MMA R66, -RZ, RZ, 0, 5.9604644775390625e-08 ;  /* 0x00000001ff427435 */ /* 0x000fe200000001ff */
[----:B------:R-:W-:Y:S02]  /*12c20*/  MOV R241, R68 ;  /* 0x0000004400f17202 */ /* 0x000fe40000000f00 */
[----:B------:R-:W-:Y:S02]  /*12c30*/  MOV R242, 0x1f ;  /* 0x0000001f00f27802 */ /* 0x000fe40000000f00 */
[----:B------:R-:W-:-:S02]  /*12c40*/  MOV R65, 0xffffffff ;  /* 0xffffffff00417802 */ /* 0x000fc40000000f00 */
[----:B------:R-:W-:Y:S02]  /*12c50*/  MOV R64, 0x12c70 ;  /* 0x00012c7000407802 */ /* 0x000fe40000000f00 */
[----:B------:R-:W-:Y:S05]  /*12c60*/  CALL.REL.NOINC `($__internal_138_$__cuda_sm70_shflsync_down) ;  /* 0x00000d0000007944 */ /* 0x000fea0003c00000 */
[----:B-1----:R-:W-:Y:S01]  /*12c70*/  MOV R231, R66 ;  /* 0x0000004200e77202 */ /* 0x002fe20000000f00 */
[----:B------:R-:W-:Y:S01]  /*12c80*/  HFMA2.MMA R66, -RZ, RZ, 0, 5.9604644775390625e-08 ;  /* 0x00000001ff427435 */ /* 0x000fe200000001ff */
[----:B------:R-:W-:Y:S02]  /*12c90*/  MOV R241, R70 ;  /* 0x0000004600f17202 */ /* 0x000fe40000000f00 */
[----:B------:R-:W-:Y:S02]  /*12ca0*/  MOV R242, 0x1f ;  /* 0x0000001f00f27802 */ /* 0x000fe40000000f00 */
[----:B------:R-:W-:Y:S02]  /*12cb0*/  MOV R65, 0xffffffff ;  /* 0xffffffff00417802 */ /* 0x000fe40000000f00 */
[----:B------:R-:W-:Y:S02]  /*12cc0*/  MOV R64, 0x12ce0 ;  /* 0x00012ce000407802 */ /* 0x000fe40000000f00 */
[----:B------:R-:W-:Y:S05]  /*12cd0*/  CALL.REL.NOINC `($__internal_138_$__cuda_sm70_shflsync_down) ;  /* 0x00000c9000007944 */ /* 0x000fea0003c00000 */
[----:B-1----:R-:W-:Y:S05]  /*12ce0*/  BRA `(.L_x_5950) ;  /* 0xffff78b000007947 */ /* 0x002fea000383ffff */
.L_x_5851:
[----:B----4-:R-:W-:Y:S01]  /*12cf0*/  HFMA2.MMA R66, -RZ, RZ, 0, 1.1920928955078125e-07 ;  /* 0x00000002ff427435 */ /* 0x010fe200000001ff */
[----:B------:R-:W-:Y:S02]  /*12d00*/  MOV R241, R71 ;  /* 0x0000004700f17202 */ /* 0x000fe40000000f00 */
[----:B------:R-:W-:-:S02]  /*12d10*/  MOV R242, 0x1f ;  /* 0x0000001f00f27802 */ /* 0x000fc40000000f00 */
[----:B------:R-:W-:Y:S02]  /*12d20*/  MOV R65, 0xffffffff ;  /* 0xffffffff00417802 */ /* 0x000fe40000000f00 */
[----:B------:R-:W-:Y:S02]  /*12d30*/  MOV R64, 0x12d50 ;  /* 0x00012d5000407802 */ /* 0x000fe40000000f00 */
[----:B0123--:R-:W-:Y:S05]  /*12d40*/  CALL.REL.NOINC `($__internal_138_$__cuda_sm70_shflsync_down) ;  /* 0x00000c2000007944 */ /* 0x00ffea0003c00000 */
[----:B-1----:R-:W-:Y:S01]  /*12d50*/  MOV R67, R66 ;  /* 0x0000004200437202 */ /* 0x002fe20000000f00 */
[----:B------:R-:W-:Y:S01]  /*12d60*/  HFMA2.MMA R66, -RZ, RZ, 0, 1.1920928955078125e-07 ;  /* 0x00000002ff427435 */ /* 0x000fe200000001ff */
[----:B------:R-:W-:Y:S02]  /*12d70*/  MOV R241, R240 ;  /* 0x000000f000f17202 */ /* 0x000fe40000000f00 */
[----:B------:R-:W-:Y:S02]  /*12d80*/  MOV R242, 0x1f ;  /* 0x0000001f00f27802 */ /* 0x000fe40000000f00 */
[----:B------:R-:W-:Y:S02]  /*12d90*/  MOV R65, 0xffffffff ;  /* 0xffffffff00417802 */ /* 0x000fe40000000f00 */
[----:B------:R-:W-:-:S02]  /*12da0*/  MOV R64, 0x12dc0 ;  /* 0x00012dc000407802 */ /* 0x000fc40000000f00 */
[----:B------:R-:W-:Y:S05]  /*12db0*/  CALL.REL.NOINC `($__internal_138_$__cuda_sm70_shflsync_down) ;  /* 0x00000bb000007944 */ /* 0x000fea0003c00000 */
[----:B-1----:R-:W-:Y:S01]  /*12dc0*/  MOV R69, R66 ;  /* 0x0000004200457202 */ /* 0x002fe20000000f00 */
[----:B------:R-:W-:Y:S01]  /*12dd0*/  HFMA2.MMA R66, -RZ, RZ, 0, 1.1920928955078125e-07 ;  /* 0x00000002ff427435 */ /* 0x000fe200000001ff */
[----:B------:R-:W-:-:S02]  /*12de0*/  MOV R241, R68 ;  /* 0x0000004400f17202 */ /* 0x000fc40000000f00 */
[----:B------:R-:W-:Y:S02]  /*12df0*/  MOV R242, 0x1f ;  /* 0x0000001f00f27802 */ /* 0x000fe40000000f00 */
[----:B------:R-:W-:Y:S02]  /*12e00*/  MOV R65, 0xffffffff ;  /* 0xffffffff00417802 */ /* 0x000fe40000000f00 */
[----:B------:R-:W-:Y:S02]  /*12e10*/  MOV R64, 0x12e30 ;  /* 0x00012e3000407802 */ /* 0x000fe40000000f00 */
[----:B------:R-:W-:Y:S05]  /*12e20*/  CALL.REL.NOINC `($__internal_138_$__cuda_sm70_shflsync_down) ;  /* 0x00000b4000007944 */ /* 0x000fea0003c00000 */
[----:B-1----:R-:W-:Y:S01]  /*12e30*/  MOV R70, R66 ;  /* 0x0000004200467202 */ /* 0x002fe20000000f00 */
[----:B------:R-:W-:Y:S01]  /*12e40*/  HFMA2.MMA R66, -RZ, RZ, 0, 1.1920928955078125e-07 ;  /* 0x00000002ff427435 */ /* 0x000fe200000001ff */
[----:B------:R-:W-:Y:S02]  /*12e50*/  MOV R241, R123 ;  /* 0x0000007b00f17202 */ /* 0x000fe40000000f00 */
[----:B------:R-:W-:Y:S02]  /*12e60*/  MOV R242, 0x1f ;  /* 0x0000001f00f27802 */ /* 0x000fe40000000f00 */
[----:B------:R-:W-:-:S02]  /*12e70*/  MOV R65, 0xffffffff ;  /* 0xffffffff00417802 */ /* 0x000fc40000000f00 */
[----:B------:R-:W-:Y:S02]  /*12e80*/  MOV R64, 0x12ea0 ;  /* 0x00012ea000407802 */ /* 0x000fe40000000f00 */
[----:B------:R-:W-:Y:S05]  /*12e90*/  CALL.REL.NOINC `($__internal_138_$__cuda_sm70_shflsync_down) ;  /* 0x00000ad000007944 */ /* 0x000fea0003c00000 */
[----:B-1----:R-:W-:Y:S05]  /*12ea0*/  BRA `(.L_x_5951) ;  /* 0xffff783000007947 */ /* 0x002fea000383ffff */
.L_x_5854:
[----:B----4-:R-:W-:Y:S01]  /*12eb0*/  HFMA2.MMA R66, -RZ, RZ, 0, 2.384185791015625e-07 ;  /* 0x00000004ff427435 */ /* 0x010fe200000001ff */
[----:B------:R-:W-:Y:S02]  /*12ec0*/  MOV R241, R71 ;  /* 0x0000004700f17202 */ /* 0x000fe40000000f00 */
[----:B------:R-:W-:Y:S02]  /*12ed0*/  MOV R242, 0x1f ;  /* 0x0000001f00f27802 */ /* 0x000fe40000000f00 */
[----:B------:R-:W-:Y:S02]  /*12ee0*/  MOV R65, 0xffffffff ;  /* 0xffffffff00417802 */ /* 0x000fe40000000f00 */
[----:B------:R-:W-:Y:S02]  /*12ef0*/  MOV R64, 0x12f10 ;  /* 0x00012f1000407802 */ /* 0x000fe40000000f00 */
[----:B0123--:R-:W-:Y:S05]  /*12f00*/  CALL.REL.NOINC `($__internal_138_$__cuda_sm70_shflsync_down) ;  /* 0x00000a6000007944 */ /* 0x00ffea0003c00000 */
[----:B-1----:R-:W-:Y:S01]  /*12f10*/  MOV R67, R66 ;  /* 0x0000004200437202 */ /* 0x002fe20000000f00 */
[----:B------:R-:W-:Y:S05]  /*12f20*/  BRA `(.L_x_5952) ;  /* 0xffff78c000007947 */ /* 0x000fea000383ffff */
.L_x_5855:
[----:B----4-:R-:W-:Y:S01]  /*12f30*/  HFMA2.MMA R66, -RZ, RZ, 0, 2.384185791015625e-07 ;  /* 0x00000004ff427435 */ /* 0x010fe200000001ff */
[----:B------:R-:W-:Y:S02]  /*12f40*/  MOV R241, R240 ;  /* 0x000000f000f17202 */ /* 0x000fe40000000f00 */
[----:B------:R-:W-:-:S02]  /*12f50*/  MOV R242, 0x1f ;  /* 0x0000001f00f27802 */ /* 0x000fc40000000f00 */
[----:B------:R-:W-:Y:S02]  /*12f60*/  MOV R65, 0xffffffff ;  /* 0xffffffff00417802 */ /* 0x000fe40000000f00 */
[----:B------:R-:W-:Y:S02]  /*12f70*/  MOV R64, 0x12f90 ;  /* 0x00012f9000407802 */ /* 0x000fe40000000f00 */
[----:B0123--:R-:W-:Y:S05]  /*12f80*/  CALL.REL.NOINC `($__internal_138_$__cuda_sm70_shflsync_down) ;  /* 0x000009e000007944 */ /* 0x00ffea0003c00000 */
[----:B-1----:R-:W-:Y:S01]  /*12f90*/  MOV R69, R66 ;  /* 0x0000004200457202 */ /* 0x002fe20000000f00 */
[----:B------:R-:W-:Y:S01]  /*12fa0*/  HFMA2.MMA R66, -RZ, RZ, 0, 2.384185791015625e-07 ;  /* 0x00000004ff427435 */ /* 0x000fe200000001ff */
[----:B------:R-:W-:Y:S02]  /*12fb0*/  MOV R241, R68 ;  /* 0x0000004400f17202 */ /* 0x000fe40000000f00 */
[----:B------:R-:W-:Y:S02]  /*12fc0*/  MOV R242, 0x1f ;  /* 0x0000001f00f27802 */ /* 0x000fe40000000f00 */
[----:B------:R-:W-:Y:S02]  /*12fd0*/  MOV R65, 0xffffffff ;  /* 0xffffffff00417802 */ /* 0x000fe40000000f00 */
[----:B------:R-:W-:-:S02]  /*12fe0*/  MOV R64, 0x13000 ;  /* 0x0001300000407802 */ /* 0x000fc40000000f00 */
[----:B------:R-:W-:Y:S05]  /*12ff0*/  CALL.REL.NOINC `($__internal_138_$__cuda_sm70_shflsync_down) ;  /* 0x0000097000007944 */ /* 0x000fea0003c00000 */
[----:B-1----:R-:W-:Y:S01]  /*13000*/  MOV R70, R66 ;  /* 0x0000004200467202 */ /* 0x002fe20000000f00 */
[----:B------:R-:W-:Y:S01]  /*13010*/  HFMA2.MMA R66, -RZ, RZ, 0, 2.384185791015625e-07 ;  /* 0x00000004ff427435 */ /* 0x000fe200000001ff */
[----:B------:R-:W-:-:S02]  /*13020*/  MOV R241, R123 ;  /* 0x0000007b00f17202 */ /* 0x000fc40000000f00 */
[----:B------:R-:W-:Y:S02]  /*13030*/  MOV R242, 0x1f ;  /* 0x0000001f00f27802 */ /* 0x000fe40000000f00 */
[----:B------:R-:W-:Y:S02]  /*13040*/  MOV R65, 0xffffffff ;  /* 0xffffffff00417802 */ /* 0x000fe40000000f00 */
[----:B------:R-:W-:Y:S02]  /*13050*/  MOV R64, 0x13070 ;  /* 0x0001307000407802 */ /* 0x000fe40000000f00 */
[----:B------:R-:W-:Y:S05]  /*13060*/  CALL.REL.NOINC `($__internal_138_$__cuda_sm70_shflsync_down) ;  /* 0x0000090000007944 */ /* 0x000fea0003c00000 */
[----:B-1----:R-:W-:Y:S05]  /*13070*/  BRA `(.L_x_5953) ;  /* 0xffff77b000007947 */ /* 0x002fea000383ffff */
.L_x_5858:
[----:B----4-:R-:W-:Y:S01]  /*13080*/  HFMA2.MMA R66, -RZ, RZ, 0, 4.76837158203125e-07 ;  /* 0x00000008ff427435 */ /* 0x010fe200000001ff */
[----:B------:R-:W-:Y:S02]  /*13090*/  MOV R241, R71 ;  /* 0x0000004700f17202 */ /* 0x000fe40000000f00 */
[----:B------:R-:W-:Y:S02]  /*130a0*/  MOV R242, 0x1f ;  /* 0x0000001f00f27802 */ /* 0x000fe40000000f00 */
[----:B------:R-:W-:Y:S02]  /*130b0*/  MOV R65, 0xffffffff ;  /* 0xffffffff00417802 */ /* 0x000fe40000000f00 */
[----:B------:R-:W-:-:S02]  /*130c0*/  MOV R64, 0x130e0 ;  /* 0x000130e000407802 */ /* 0x000fc40000000f00 */
[----:B0123--:R-:W-:Y:S05]  /*130d0*/  CALL.REL.NOINC `($__internal_138_$__cuda_sm70_shflsync_down) ;  /* 0x0000089000007944 */ /* 0x00ffea0003c00000 */
[----:B-1----:R-:W-:Y:S01]  /*130e0*/  MOV R67, R66 ;  /* 0x0000004200437202 */ /* 0x002fe20000000f00 */
[----:B------:R-:W-:Y:S01]  /*130f0*/  HFMA2.MMA R66, -RZ, RZ, 0, 4.76837158203125e-07 ;  /* 0x00000008ff427435 */ /* 0x000fe200000001ff */
[----:B------:R-:W-:-:S02]  /*13100*/  MOV R241, R240 ;  /* 0x000000f000f17202 */ /* 0x000fc40000000f00 */
[----:B------:R-:W-:Y:S02]  /*13110*/  MOV R242, 0x1f ;  /* 0x0000001f00f27802 */ /* 0x000fe40000000f00 */
[----:B------:R-:W-:Y:S02]  /*13120*/  MOV R65, 0xffffffff ;  /* 0xffffffff00417802 */ /* 0x000fe40000000f00 */
[----:B------:R-:W-:Y:S02]  /*13130*/  MOV R64, 0x13150 ;  /* 0x0001315000407802 */ /* 0x000fe40000000f00 */
[----:B------:R-:W-:Y:S05]  /*13140*/  CALL.REL.NOINC `($__internal_138_$__cuda_sm70_shflsync_down) ;  /* 0x0000082000007944 */ /* 0x000fea0003c00000 */
[----:B-1----:R-:W-:Y:S01]  /*13150*/  MOV R69, R66 ;  /* 0x0000004200457202 */ /* 0x002fe20000000f00 */
[----:B------:R-:W-:Y:S01]  /*13160*/  HFMA2.MMA R66, -RZ, RZ, 0, 4.76837158203125e-07 ;  /* 0x00000008ff427435 */ /* 0x000fe200000001ff */
[----:B------:R-:W-:Y:S02]  /*13170*/  MOV R241, R68 ;  /* 0x0000004400f17202 */ /* 0x000fe40000000f00 */
[----:B------:R-:W-:Y:S02]  /*13180*/  MOV R242, 0x1f ;  /* 0x0000001f00f27802 */ /* 0x000fe40000000f00 */
[----:B------:R-:W-:-:S02]  /*13190*/  MOV R65, 0xffffffff ;  /* 0xffffffff00417802 */ /* 0x000fc40000000f00 */
[----:B------:R-:W-:Y:S02]  /*131a0*/  MOV R64, 0x131c0 ;  /* 0x000131c000407802 */ /* 0x000fe40000000f00 */
[----:B------:R-:W-:Y:S05]  /*131b0*/  CALL.REL.NOINC `($__internal_138_$__cuda_sm70_shflsync_down) ;  /* 0x000007b000007944 */ /* 0x000fea0003c00000 */
[----:B-1----:R-:W-:Y:S01]  /*131c0*/  MOV R70, R66 ;  /* 0x0000004200467202 */ /* 0x002fe20000000f00 */
[----:B------:R-:W-:Y:S01]  /*131d0*/  HFMA2.MMA R66, -RZ, RZ, 0, 4.76837158203125e-07 ;  /* 0x00000008ff427435 */ /* 0x000fe200000001ff */
[----:B------:R-:W-:Y:S02]  /*131e0*/  MOV R241, R123 ;  /* 0x0000007b00f17202 */ /* 0x000fe40000000f00 */
[----:B------:R-:W-:Y:S02]  /*131f0*/  MOV R242, 0x1f ;  /* 0x0000001f00f27802 */ /* 0x000fe40000000f00 */
[----:B------:R-:W-:Y:S02]  /*13200*/  MOV R65, 0xffffffff ;  /* 0xffffffff00417802 */ /* 0x000fe40000000f00 */
[----:B------:R-:W-:Y:S02]  /*13210*/  MOV R64, 0x13230 ;  /* 0x0001323000407802 */ /* 0x000fe40000000f00 */
[----:B------:R-:W-:Y:S05]  /*13220*/  CALL.REL.NOINC `($__internal_138_$__cuda_sm70_shflsync_down) ;  /* 0x0000074000007944 */ /* 0x000fea0003c00000 */
[----:B-1----:R-:W-:Y:S05]  /*13230*/  BRA `(.L_x_5954) ;  /* 0xffff773000007947 */ /* 0x002fea000383ffff */
.L_x_5861:
[----:B----4-:R-:W-:Y:S01]  /*13240*/  HFMA2.MMA R66, -RZ, RZ, 0, 9.5367431640625e-07 ;  /* 0x00000010ff427435 */ /* 0x010fe200000001ff */
[----:B------:R-:W-:Y:S02]  /*13250*/  MOV R241, R71 ;  /* 0x0000004700f17202 */ /* 0x000fe40000000f00 */
[----:B------:R-:W-:-:S02]  /*13260*/  MOV R242, 0x1f ;  /* 0x0000001f00f27802 */ /* 0x000fc40000000f00 */
[----:B------:R-:W-:Y:S02]  /*13270*/  MOV R65, 0xffffffff ;  /* 0xffffffff00417802 */ /* 0x000fe40000000f00 */
[----:B------:R-:W-:Y:S02]  /*13280*/  MOV R64, 0x132a0 ;  /* 0x000132a000407802 */ /* 0x000fe40000000f00 */
[----:B0123--:R-:W-:Y:S05]  /*13290*/  CALL.REL.NOINC `($__internal_138_$__cuda_sm70_shflsync_down) ;  /* 0x000006d000007944 */ /* 0x00ffea0003c00000 */
[----:B-1----:R-:W-:Y:S01]  /*132a0*/  MOV R67, R66 ;  /* 0x0000004200437202 */ /* 0x002fe20000000f00 */
[----:B------:R-:W-:Y:S05]  /*132b0*/  BRA `(.L_x_5955) ;  /* 0xffff77c000007947 */ /* 0x000fea000383ffff */
.L_x_5862:
[----:B----4-:R-:W-:Y:S01]  /*132c0*/  HFMA2.MMA R66, -RZ, RZ, 0, 9.5367431640625e-07 ;  /* 0x00000010ff427435 */ /* 0x010fe200000001ff */
[----:B------:R-:W-:Y:S02]  /*132d0*/  MOV R241, R240 ;  /* 0x000000f000f17202 */ /* 0x000fe40000000f00 */
[----:B------:R-:W-:Y:S02]  /*132e0*/  MOV R242, 0x1f ;  /* 0x0000001f00f27802 */ /* 0x000fe40000000f00 */
[----:B------:R-:W-:Y:S02]  /*132f0*/  MOV R65, 0xffffffff ;  /* 0xffffffff00417802 */ /* 0x000fe40000000f00 */
[----:B------:R-:W-:-:S02]  /*13300*/  MOV R64, 0x13320 ;  /* 0x0001332000407802 */ /* 0x000fc40000000f00 */
[----:B0123--:R-:W-:Y:S05]  /*13310*/  CALL.REL.NOINC `($__internal_138_$__cuda_sm70_shflsync_down) ;  /* 0x0000065000007944 */ /* 0x00ffea0003c00000 */
[----:B-1----:R-:W-:Y:S01]  /*13320*/  MOV R69, R66 ;  /* 0x0000004200457202 */ /* 0x002fe20000000f00 */
[----:B------:R-:W-:Y:S01]  /*13330*/  HFMA2.MMA R66, -RZ, RZ, 0, 9.5367431640625e-07 ;  /* 0x00000010ff427435 */ /* 0x000fe200000001ff */
[----:B------:R-:W-:-:S02]  /*13340*/  MOV R241, R68 ;  /* 0x0000004400f17202 */ /* 0x000fc40000000f00 */
[----:B------:R-:W-:Y:S02]  /*13350*/  MOV R242, 0x1f ;  /* 0x0000001f00f27802 */ /* 0x000fe40000000f00 */
[----:B------:R-:W-:Y:S02]  /*13360*/  MOV R65, 0xffffffff ;  /* 0xffffffff00417802 */ /* 0x000fe40000000f00 */
[----:B------:R-:W-:Y:S02]  /*13370*/  MOV R64, 0x13390 ;  /* 0x0001339000407802 */ /* 0x000fe40000000f00 */
[----:B------:R-:W-:Y:S05]  /*13380*/  CALL.REL.NOINC `($__internal_138_$__cuda_sm70_shflsync_down) ;  /* 0x000005e000007944 */ /* 0x000fea0003c00000 */
[----:B-1----:R-:W-:Y:S01]  /*13390*/  MOV R70, R66 ;  /* 0x0000004200467202 */ /* 0x002fe20000000f00 */
[----:B------:R-:W-:Y:S01]  /*133a0*/  HFMA2.MMA R66, -RZ, RZ, 0, 9.5367431640625e-07 ;  /* 0x00000010ff427435 */ /* 0x000fe200000001ff */
[----:B------:R-:W-:Y:S02]  /*133b0*/  MOV R241, R123 ;  /* 0x0000007b00f17202 */ /* 0x000fe40000000f00 */
[----:B------:R-:W-:Y:S02]  /*133c0*/  MOV R242, 0x1f ;  /* 0x0000001f00f27802 */ /* 0x000fe40000000f00 */
[----:B------:R-:W-:-:S02]  /*133d0*/  MOV R65, 0xffffffff ;  /* 0xffffffff00417802 */ /* 0x000fc40000000f00 */
[----:B------:R-:W-:Y:S02]  /*133e0*/  MOV R64, 0x13400 ;  /* 0x0001340000407802 */ /* 0x000fe40000000f00 */
[----:B------:R-:W-:Y:S05]  /*133f0*/  CALL.REL.NOINC `($__internal_138_$__cuda_sm70_shflsync_down) ;  /* 0x0000057000007944 */ /* 0x000fea0003c00000 */
[----:B-1----:R-:W-:Y:S05]  /*13400*/  BRA `(.L_x_5956) ;  /* 0xffff76b000007947 */ /* 0x002fea000383ffff */
.L_x_5865:
[----:B----4-:R-:W-:Y:S01]  /*13410*/  HFMA2.MMA R66, -RZ, RZ, 0, 0 ;  /* 0x00000000ff427435 */ /* 0x010fe200000001ff */
[----:B------:R-:W-:Y:S02]  /*13420*/  MOV R64, R71 ;  /* 0x0000004700407202 */ /* 0x000fe40000000f00 */
[----:B------:R-:W-:Y:S02]  /*13430*/  MOV R247, 0xffffffff ;  /* 0xffffffff00f77802 */ /* 0x000fe40000000f00 */
[----:B------:R-:W-:Y:S02]  /*13440*/  MOV R65, 0x13460 ;  /* 0x0001346000417802 */ /* 0x000fe40000000f00 */
[----:B0123--:R-:W-:Y:S05]  /*13450*/  CALL.REL.NOINC `($__internal_139_$__cuda_sm70_shflsync_idx_p) ;  /* 0x0000055000007944 */ /* 0x00ffea0003c00000 */
[----:B-1----:R-:W-:Y:S01]  /*13460*/  MOV R69, R66 ;  /* 0x0000004200457202 */ /* 0x002fe20000000f00 */
[----:B------:R-:W-:Y:S01]  /*13470*/  HFMA2.MMA R66, -RZ, RZ, 0, 0 ;  /* 0x00000000ff427435 */ /* 0x000fe200000001ff */
[----:B------:R-:W-:Y:S02]  /*13480*/  MOV R64, R240 ;  /* 0x000000f000407202 */ /* 0x000fe40000000f00 */
[----:B------:R-:W-:Y:S02]  /*13490*/  MOV R247, 0xffffffff ;  /* 0xffffffff00f77802 */ /* 0x000fe40000000f00 */
[----:B------:R-:W-:-:S02]  /*134a0*/  MOV R65, 0x134c0 ;  /* 0x000134c000417802 */ /* 0x000fc40000000f00 */
[----:B0-----:R-:W-:Y:S05]  /*134b0*/  CALL.REL.NOINC `($__internal_139_$__cuda_sm70_shflsync_idx_p) ;  /* 0x000004f000007944 */ /* 0x001fea0003c00000 */
        /* <DEDUP_REMOVED lines=20> */
[----:B0-----:R-:W-:Y:S05]  /*13600*/  CALL.REL.NOINC `($__internal_138_$__cuda_sm70_shflsync_down) ;  /* 0x0000036000007944 */ /* 0x001fea0003c00000 */
[----:B-1----:R-:W-:Y:S01]  /*13610*/  MOV R71, R66 ;  /* 0x0000004200477202 */ /* 0x002fe20000000f00 */
[----:B------:R-:W-:Y:S01]  /*13620*/  HFMA2.MMA R66, -RZ, RZ, 0, 5.9604644775390625e-08 ;  /* 0x00000001ff427435 */ /* 0x000fe200000001ff */
[----:B------:R-:W-:-:S02]  /*13630*/  MOV R241, R240 ;  /* 0x000000f000f17202 */ /* 0x000fc40000000f00 */
[----:B------:R-:W-:Y:S02]  /*13640*/  MOV R242, 0x1f ;  /* 0x0000001f00f27802 */ /* 0x000fe40000000f00 */
[----:B------:R-:W-:Y:S02]  /*13650*/  MOV R65, 0xffffffff ;  /* 0xffffffff00417802 */ /* 0x000fe40000000f00 */
[----:B------:R-:W-:Y:S02]  /*13660*/  MOV R64, 0x13680 ;  /* 0x0001368000407802 */ /* 0x000fe40000000f00 */
[----:B------:R-:W-:Y:S05]  /*13670*/  CALL.REL.NOINC `($__internal_138_$__cuda_sm70_shflsync_down) ;  /* 0x000002f000007944 */ /* 0x000fea0003c00000 */
        /* <DEDUP_REMOVED lines=26> */
[----:B------:R-:W-:Y:S05]  /*13820*/  CALL.REL.NOINC `($__internal_139_$__cuda_sm70_shflsync_idx_p) ;  /* 0x0000018000007944 */ /* 0x000fea0003c00000 */
        /* <DEDUP_REMOVED lines=8> */
[----:B------:R-:W-:Y:S02]  /*138b0*/  MOV R64, R62 ;  /* 0x0000003e00407202 */ /* 0x000fe40000000f00 */
[----:B------:R-:W-:-:S02]  /*138c0*/  MOV R247, 0xffffffff ;  /* 0xffffffff00f77802 */ /* 0x000fc40000000f00 */
        /* <DEDUP_REMOVED lines=9> */
[----:B0-----:R-:W-:Y:S05]  /*13960*/  BRA `(.L_x_5957) ;  /* 0xffff737000007947 */ /* 0x001fea000383ffff */
        .weak           $__internal_138_$__cuda_sm70_shflsync_down
        .type           $__internal_138_$__cuda_sm70_shflsync_down,@function
        .size           $__internal_138_$__cuda_sm70_shflsync_down,($__internal_139_$__cuda_sm70_shflsync_idx_p - $__internal_138_$__cuda_sm70_shflsync_down)
$__internal_138_$__cuda_sm70_shflsync_down:
[----:B------:R-:W-:Y:S04]  /*13970*/  WARPSYNC R65 ;  /* 0x0000004100007348 */ /* 0x000fe80003800000 */
[----:B------:R0:W1:Y:S02]  /*13980*/  SHFL.DOWN PT, R66, R241, R66, R242 ;  /* 0x08000042f1427389 */ /* 0x00006400000e00f2 */
[----:B0-----:R-:W-:-:S06]  /*13990*/  HFMA2.MMA R65, -RZ, RZ, 0, 0 ;  /* 0x00000000ff417435 */ /* 0x001fcc00000001ff */
[----:B------:R-:W-:Y:S05]  /*139a0*/  RET.REL.NODEC R64 `(_Z25selective_scan_bwd_kernelI32Selective_Scan_bwd_kernel_traitsILi64ELi16ELb0ELb1ELb1ELb1ELb0EN3c104HalfENS1_7complexIfEEEEv12SSMParamsBwd) ;  /* 0xfffec65040007950 */ /* 0x000fea0003c3ffff */
        .weak           $__internal_139_$__cuda_sm70_shflsync_idx_p
        .type           $__internal_139_$__cuda_sm70_shflsync_idx_p,@function
        .size           $__internal_139_$__cuda_sm70_shflsync_idx_p,($__internal_140_$__cuda_sm70_shflsync_up - $__internal_139_$__cuda_sm70_shflsync_idx_p)
$__internal_139_$__cuda_sm70_shflsync_idx_p:
[----:B------:R-:W-:Y:S01]  /*139b0*/  MOV R129, 0x1f ;  /* 0x0000001f00817802 */ /* 0x000fe20000000f00 */
[----:B------:R-:W-:Y:S04]  /*139c0*/  WARPSYNC R247 ;  /* 0x000000f700007348 */ /* 0x000fe80003800000 */
[----:B------:R0:W1:Y:S04]  /*139d0*/  SHFL.IDX PT, R66, R64, R66, R129 ;  /* 0x0000004240427389 */ /* 0x00006800000e0081 */
[----:B0-----:R-:W0:Y:S01]  /*139e0*/  S2R R129, SR_LANEID ;  /* 0x0000000000817919 */ /* 0x001e220000000000 */
[----:B------:R-:W-:Y:S01]  /*139f0*/  MOV R64, R65 ;  /* 0x0000004100407202 */ /* 0x000fe20000000f00 */
[----:B------:R-:W-:-:S06]  /*13a00*/  HFMA2.MMA R65, -RZ, RZ, 0, 0 ;  /* 0x00000000ff417435 */ /* 0x000fcc00000001ff */
[----:B------:R-:W-:Y:S05]  /*13a10*/  RET.REL.NODEC R64 `(_Z25selective_scan_bwd_kernelI32Selective_Scan_bwd_kernel_traitsILi64ELi16ELb0ELb1ELb1ELb1ELb0EN3c104HalfENS1_7complexIfEEEEv12SSMParamsBwd) ;  /* 0xfffec5e040007950 */ /* 0x000fea0003c3ffff */
        .weak           $__internal_140_$__cuda_sm70_shflsync_up
        .type           $__internal_140_$__cuda_sm70_shflsync_up,@function
        .size           $__internal_140_$__cuda_sm70_shflsync_up,(.L_x_14572 - $__internal_140_$__cuda_sm70_shflsync_up)
$__internal_140_$__cuda_sm70_shflsync_up:
[----:B------:R-:W-:Y:S04]  /*13a20*/  WARPSYNC R243 ;  /* 0x000000f300007348 */ /* 0x000fe80003800000 */
[----:B------:R0:W1:Y:S02]  /*13a30*/  SHFL.UP PT, R66, R65, R66, R244 ;  /* 0x0400004241427389 */ /* 0x00006400000e00f4 */
[----:B0-----:R-:W-:-:S04]  /*13a40*/  MOV R65, 0x0 ;  /* 0x0000000000417802 */ /* 0x001fc80000000f00 */
[----:B------:R-:W-:Y:S05]  /*13a50*/  RET.REL.NODEC R64 `(_Z25selective_scan_bwd_kernelI32Selective_Scan_bwd_kernel_traitsILi64ELi16ELb0ELb1ELb1ELb1ELb0EN3c104HalfENS1_7complexIfEEEEv12SSMParamsBwd) ;  /* 0xfffec5a040007950 */ /* 0x000fea0003c3ffff */
.L_x_5958:
        /* <DEDUP_REMOVED lines=10> */
.L_x_14572:


//--------------------- .text._Z25selective_scan_bwd_kernelI32Selective_Scan_bwd_kernel_traitsILi64ELi16ELb0ELb1ELb1ELb1ELb1EN3c104HalfENS1_7complexIfEEEEv12SSMParamsBwd --------------------------
	.section	.text._Z25selective_scan_bwd_kernelI32Selective_Scan_bwd_kernel_traitsILi64ELi16ELb0ELb1ELb1ELb1ELb1EN3c104HalfENS1_7complexIfEEEEv12SSMParamsBwd,"ax",@progbits
	.sectioninfo	@"SHI_REGISTERS=255"
	.align	128
        .global         _Z25selective_scan_bwd_kernelI32Selective_Scan_bwd_kernel_traitsILi64ELi16ELb0ELb1ELb1ELb1ELb1EN3c104HalfENS1_7complexIfEEEEv12SSMParamsBwd
        .type           _Z25selective_scan_bwd_kernelI32Selective_Scan_bwd_kernel_traitsILi64ELi16ELb0ELb1ELb1ELb1ELb1EN3c104HalfENS1_7complexIfEEEEv12SSMParamsBwd,@function
        .size           _Z25selective_scan_bwd_kernelI32Selective_Scan_bwd_kernel_traitsILi64ELi16ELb0ELb1ELb1ELb1ELb1EN3c104HalfENS1_7complexIfEEEEv12SSMParamsBwd,(.L_x_14575 - _Z25selective_scan_bwd_kernelI32Selective_Scan_bwd_kernel_traitsILi64ELi16ELb0ELb1ELb1ELb1ELb1EN3c104HalfENS1_7complexIfEEEEv12SSMParamsBwd)
        .other          _Z25selective_scan_bwd_kernelI32Selective_Scan_bwd_kernel_traitsILi64ELi16ELb0ELb1ELb1ELb1ELb1EN3c104HalfENS1_7complexIfEEEEv12SSMParamsBwd,@"STO_CUDA_ENTRY STV_DEFAULT"
_Z25selective_scan_bwd_kernelI32Selective_Scan_bwd_kernel_traitsILi64ELi16ELb0ELb1ELb1ELb1ELb1EN3c104HalfENS1_7complexIfEEEEv12SSMParamsBwd:
.text._Z25selective_scan_bwd_kernelI32Selective_Scan_bwd_kernel_traitsILi64ELi16ELb0ELb1ELb1ELb1ELb1EN3c104HalfENS1_7complexIfEEEEv12SSMParamsBwd:
        /* <DEDUP_REMOVED lines=189> */
.L_x_6103:
        /* <DEDUP_REMOVED lines=295> */
[----:B------:R1:W-:Y:S03]  /*1e40*/  STL [R1], R140 ;  /* 0x0000008c01007387 */ /* 0x0003e60000100800 */
[----:B------:R-:W-:Y:S01]  /*1e50*/  FSETP.GTU.FTZ.AND P2, PT, R102, 20, PT ;  /* 0x41a000006600780b */ /* 0x000fe20003f5c000 */
[----:B--2---:R-:W-:Y:S02]  /*1e60*/  HADD2.F32 R22, -RZ, R22.H0_H0 ;  /* 0x20000016ff167230 */ /* 0x004fe40000004100 */
[----:B---3--:R-:W-:-:S02]  /*1e70*/  HADD2.F32 R23, -RZ, R23.H0_H0 ;  /* 0x20000017ff177230 */ /* 0x008fc40000004100 */
[----:B----4-:R-:W-:Y:S02]  /*1e80*/  HADD2.F32 R24, -RZ, R24.H0_H0 ;  /* 0x20000018ff187230 */ /* 0x010fe40000004100 */
[----:B------:R-:W-:Y:S02]  /*1e90*/  HADD2.F32 R25, -RZ, R25.H0_H0 ;  /* 0x20000019ff197230 */ /* 0x000fe40000004100 */
[----:B0-----:R-:W-:Y:S02]  /*1ea0*/  HADD2.F32 R26, -RZ, R26.H0_H0 ;  /* 0x2000001aff1a7230 */ /* 0x001fe40000004100 */
        /* <DEDUP_REMOVED lines=65> */
.L_x_5961:
[----:B------:R-:W-:Y:S05]  /*22c0*/  BSYNC B0 ;  /* 0x0000000000007941 */ /* 0x000fea0003800000 */
.L_x_5960:
        /* <DEDUP_REMOVED lines=36> */
.L_x_5963:
[----:B------:R-:W-:Y:S05]  /*2510*/  BSYNC B0 ;  /* 0x0000000000007941 */ /* 0x000fea0003800000 */
.L_x_5962:
        /* <DEDUP_REMOVED lines=36> */
.L_x_5965:
[----:B------:R-:W-:Y:S05]  /*2760*/  BSYNC B0 ;  /* 0x0000000000007941 */ /* 0x000fea0003800000 */
.L_x_5964:
        /* <DEDUP_REMOVED lines=36> */
.L_x_5967:
[----:B------:R-:W-:Y:S05]  /*29b0*/  BSYNC B0 ;  /* 0x0000000000007941 */ /* 0x000fea0003800000 */
.L_x_5966:
        /* <DEDUP_REMOVED lines=36> */
.L_x_5969:
[----:B------:R-:W-:Y:S05]  /*2c00*/  BSYNC B0 ;  /* 0x0000000000007941 */ /* 0x000fea0003800000 */
.L_x_5968:
        /* <DEDUP_REMOVED lines=36> */
.L_x_5971:
[----:B------:R-:W-:Y:S05]  /*2e50*/  BSYNC B0 ;  /* 0x0000000000007941 */ /* 0x000fea0003800000 */
.L_x_5970:
        /* <DEDUP_REMOVED lines=36> */
.L_x_5973:
[----:B------:R-:W-:Y:S05]  /*30a0*/  BSYNC B0 ;  /* 0x0000000000007941 */ /* 0x000fea0003800000 */
.L_x_5972:
        /* <DEDUP_REMOVED lines=36> */
.L_x_5975:
[----:B------:R-:W-:Y:S05]  /*32f0*/  BSYNC B0 ;  /* 0x0000000000007941 */ /* 0x000fea0003800000 */
.L_x_5974:
        /* <DEDUP_REMOVED lines=36> */
.L_x_5977:
[----:B------:R-:W-:Y:S05]  /*3540*/  BSYNC B0 ;  /* 0x0000000000007941 */ /* 0x000fea0003800000 */
.L_x_5976:
        /* <DEDUP_REMOVED lines=34> */
.L_x_5979:
[----:B------:R-:W-:Y:S05]  /*3770*/  BSYNC B0 ;  /* 0x0000000000007941 */ /* 0x000fea0003800000 */
.L_x_5978:
        /* <DEDUP_REMOVED lines=33> */
.L_x_5981:
[----:B------:R-:W-:Y:S05]  /*3990*/  BSYNC B0 ;  /* 0x0000000000007941 */ /* 0x000fea0003800000 */
.L_x_5980:
        /* <DEDUP_REMOVED lines=33> */
.L_x_5983:
[----:B------:R-:W-:Y:S05]  /*3bb0*/  BSYNC B0 ;  /* 0x0000000000007941 */ /* 0x000fea0003800000 */
.L_x_5982:
        /* <DEDUP_REMOVED lines=33> */
.L_x_5985:
[----:B------:R-:W-:Y:S05]  /*3dd0*/  BSYNC B0 ;  /* 0x0000000000007941 */ /* 0x000fea0003800000 */
.L_x_5984:
        /* <DEDUP_REMOVED lines=33> */
.L_x_5987:
[----:B------:R-:W-:Y:S05]  /*3ff0*/  BSYNC B0 ;  /* 0x0000000000007941 */ /* 0x000fea0003800000 */
.L_x_5986:
        /* <DEDUP_REMOVED lines=33> */
.L_x_5989:
[----:B------:R-:W-:Y:S05]  /*4210*/  BSYNC B0 ;  /* 0x0000000000007941 */ /* 0x000fea0003800000 */
.L_x_5988:
        /* <DEDUP_REMOVED lines=33> */
.L_x_5991:
[----:B------:R-:W-:Y:S05]  /*4430*/  BSYNC B0 ;  /* 0x0000000000007941 */ /* 0x000fea0003800000 */
.L_x_5990:
        /* <DEDUP_REMOVED lines=203> */
[----:B------:R-:W-:Y:S02]  /*50f0*/  ISETP.GE.AND P0, PT, R11, UR28, PT ;  /* 0x0000001c0b007c0c */ /* 0x000fe4000bf06270 */
[----:B------:R-:W-:-:S06]  /*5100*/  PRMT R54, RZ, 0x7610, R54 ;  /* 0x00007610ff367816 */ /* 0x000fcc0000000036 */
[----:B------:R0:W5:Y:S05]  /*5110*/  @!P1 LDG.E.U16 R61, [R2.64+-0x580] ;  /* 0xfffa802a023d9981 */ /* 0x00016a000c1e1500 */
[----:B------:R0:W5:Y:S01]  /*5120*/  @!P0 LDG.E.U16 R54, [R2.64+-0x5c0] ;  /* 0xfffa402a02368981 */ /* 0x000162000c1e1500 */
[----:B------:R-:W-:Y:S02]  /*5130*/  HADD2.F32 R25, -RZ, R29.H0_H0 ;  /* 0x2000001dff197230 */ /* 0x000fe40000004100 */
[----:B-1----:R-:W-:Y:S02]  /*5140*/  HADD2.F32 R29, -RZ, R32.H0_H0 ;  /* 0x20000020ff1d7230 */ /* 0x002fe40000004100 */
[----:B--2---:R-:W-:-:S02]  /*5150*/  HADD2.F32 R32, -RZ, R34.H0_H0 ;  /* 0x20000022ff207230 */ /* 0x004fc40000004100 */
[----:B------:R-:W-:Y:S02]  /*5160*/  HADD2.F32 R24, -RZ, R27.H0_H0 ;  /* 0x2000001bff187230 */ /* 0x000fe40000004100 */
[----:B---3--:R-:W-:Y:S02]  /*5170*/  HADD2.F32 R34, -RZ, R36.H0_H0 ;  /* 0x20000024ff227230 */ /* 0x008fe40000004100 */
[----:B------:R-:W-:Y:S02]  /*5180*/  HADD2.F32 R27, -RZ, R31.H0_H0 ;  /* 0x2000001fff1b7230 */ /* 0x000fe40000004100 */
[----:B----4-:R-:W-:Y:S02]  /*5190*/  HADD2.F32 R36, -RZ, R39.H0_H0 ;  /* 0x20000027ff247230 */ /* 0x010fe40000004100 */
[----:B------:R-:W-:Y:S02]  /*51a0*/  HADD2.F32 R31, -RZ, R33.H0_H0 ;  /* 0x20000021ff1f7230 */ /* 0x000fe40000004100 */
[----:B------:R-:W-:-:S02]  /*51b0*/  HADD2.F32 R39, -RZ, R42.H0_H0 ;  /* 0x2000002aff277230 */ /* 0x000fc40000004100 */
[----:B------:R-:W-:Y:S02]  /*51c0*/  HADD2.F32 R33, -RZ, R35.H0_H0 ;  /* 0x20000023ff217230 */ /* 0x000fe40000004100 */
[----:B------:R-:W-:Y:S02]  /*51d0*/  HADD2.F32 R42, -RZ, R44.H0_H0 ;  /* 0x2000002cff2a7230 */ /* 0x000fe40000004100 */
[----:B------:R-:W-:Y:S02]  /*51e0*/  HADD2.F32 R35, -RZ, R38.H0_H0 ;  /* 0x20000026ff237230 */ /* 0x000fe40000004100 */
[----:B------:R-:W-:Y:S01]  /*51f0*/  HADD2.F32 R38, -RZ, R41.H0_H0 ;  /* 0x20000029ff267230 */ /* 0x000fe20000004100 */
[----:B------:R-:W-:Y:S01]  /*5200*/  FMUL.FTZ R70, R25, -1.4426950216293334961 ;  /* 0xbfb8aa3b19467820 */ /* 0x000fe20000410000 */
[----:B------:R-:W-:Y:S02]  /*5210*/  HADD2.F32 R41, -RZ, R43.H0_H0 ;  /* 0x2000002bff297230 */ /* 0x000fe40000004100 */
[----:B------:R-:W-:Y:S01]  /*5220*/  HADD2.F32 R43, -RZ, R46.H0_H0 ;  /* 0x2000002eff2b7230 */ /* 0x000fe20000004100 */
[----:B------:R-:W-:-:S02]  /*5230*/  FMUL.FTZ R46, R42, -1.4426950216293334961 ;  /* 0xbfb8aa3b2a2e7820 */ /* 0x000fc40000410000 */
        /* <DEDUP_REMOVED lines=20> */
[----:B------:R-:W-:Y:S02]  /*5380*/  FMUL.FTZ R75, R35, -1.4426950216293334961 ;  /* 0xbfb8aa3b234b7820 */ /* 0x000fe40000410000 */
[----:B------:R-:W-:-:S05]  /*5390*/  FMUL.FTZ R76, R36, -1.4426950216293334961 ;  /* 0xbfb8aa3b244c7820 */ /* 0x000fca0000410000 */
[----:B------:R-:W-:Y:S01]  /*53a0*/  MUFU.EX2 R74, R74 ;  /* 0x0000004a004a7308 */ /* 0x000fe20000000800 */
[----:B------:R-:W-:-:S07]  /*53b0*/  HADD2.F32 R64, -RZ, R64.H0_H0 ;  /* 0x20000040ff407230 */ /* 0x000fce0000004100 */
[----:B------:R-:W0:Y:S01]  /*53c0*/  MUFU.EX2 R75, R75 ;  /* 0x0000004b004b7308 */ /* 0x000e220000000800 */
[----:B------:R-:W-:-:S07]  /*53d0*/  FMUL.FTZ R77, R38, -1.4426950216293334961 ;  /* 0xbfb8aa3b264d7820 */ /* 0x000fce0000410000 */
[----:B------:R-:W-:Y:S01]  /*53e0*/  MUFU.EX2 R76, R76 ;  /* 0x0000004c004c7308 */ /* 0x000fe20000000800 */
[----:B------:R-:W-:Y:S01]  /*53f0*/  HADD2.F32 R68, -RZ, R68.H0_H0 ;  /* 0x20000044ff447230 */ /* 0x000fe20000004100 */
[----:B------:R-:W-:Y:S02]  /*5400*/  FMUL.FTZ R78, R39, -1.4426950216293334961 ;  /* 0xbfb8aa3b274e7820 */ /* 0x000fe40000410000 */
[----:B------:R-:W-:Y:S01]  /*5410*/  FMUL.FTZ R79, R41, -1.4426950216293334961 ;  /* 0xbfb8aa3b294f7820 */ /* 0x000fe20000410000 */
[----:B------:R-:W-:-:S03]  /*5420*/  HADD2.F32 R63, -RZ, R63.H0_H0 ;  /* 0x2000003fff3f7230 */ /* 0x000fc60000004100 */
[----:B------:R-:W-:Y:S01]  /*5430*/  MUFU.EX2 R77, R77 ;  /* 0x0000004d004d7308 */ /* 0x000fe20000000800 */
[----:B0-----:R-:W-:Y:S01]  /*5440*/  FADD.FTZ R75, R75, 1 ;  /* 0x3f8000004b4b7421 */ /* 0x001fe20000010000 */
        /* <DEDUP_REMOVED lines=15> */
[----:B------:R-:W-:Y:S01]  /*5540*/  STS.U16 [R231+0x3c0], R62 ;  /* 0x0003c03ee7007388 */ /* 0x000fe20000000400 */
[----:B------:R-:W-:-:S06]  /*5550*/  NOP ;  /* 0x0000000000007918 */ /* 0x000fcc0000000000 */
[----:B------:R-:W3:Y:S04]  /*5560*/  LDS.U16 R46, [R123] ;  /* 0x000000007b2e7984 */ /* 0x000ee80000000400 */
[----:B------:R-:W4:Y:S01]  /*5570*/  LDS.U16 R48, [R123+0x2] ;  /* 0x000002007b307984 */ /* 0x000f220000000400 */
[----:B0-----:R-:W-:-:S03]  /*5580*/  FADD.FTZ R50, R70, 1 ;  /* 0x3f80000046327421 */ /* 0x001fc60000010000 */
[----:B------:R-:W0:Y:S03]  /*5590*/  LDS.U16 R49, [R123+0x4] ;  /* 0x000004007b317984 */ /* 0x000e260000000400 */
[----:B------:R-:W5:Y:S01]  /*55a0*/  MUFU.RCP R50, R50 ;  /* 0x0000003200327308 */ /* 0x000f620000001000 */
[----:B------:R-:W0:Y:S04]  /*55b0*/  LDS.U16 R59, [R123+0x6] ;  /* 0x000006007b3b7984 */ /* 0x000e280000000400 */
[----:B------:R-:W0:Y:S03]  /*55c0*/  LDS.U16 R61, [R123+0x8] ;  /* 0x000008007b3d7984 */ /* 0x000e260000000400 */
[----:B-1----:R5:W-:Y:S01]  /*55d0*/  MUFU.RCP R54, R2 ;  /* 0x0000000200367308 */ /* 0x002be20000001000 */
[----:B------:R-:W1:Y:S01]  /*55e0*/  LDS.U16 R62, [R123+0xa] ;  /* 0x00000a007b3e7984 */ /* 0x000e620000000400 */
[----:B------:R-:W-:-:S02]  /*55f0*/  FADD.FTZ R52, R71, 1 ;  /* 0x3f80000047347421 */ /* 0x000fc40000010000 */
[----:B-----5:R-:W-:-:S04]  /*5600*/  FADD.FTZ R2, -R50, 1 ;  /* 0x3f80000032027421 */ /* 0x020fc80000010100 */
[----:B--2---:R2:W-:Y:S01]  /*5610*/  MUFU.RCP R58, R3 ;  /* 0x00000003003a7308 */ /* 0x0045e20000001000 */
[----:B------:R-:W-:Y:S02]  /*5620*/  FFMA.FTZ R70, R25, R2, 1 ;  /* 0x3f80000019467423 */ /* 0x000fe40000010002 */
[----:B------:R-:W5:Y:S01]  /*5630*/  LDS.U16 R2, [R123+0xc] ;  /* 0x00000c007b027984 */ /* 0x000f620000000400 */
[----:B---3--:R-:W-:Y:S01]  /*5640*/  HADD2.F32 R46, -RZ, R46.H0_H0 ;  /* 0x2000002eff2e7230 */ /* 0x008fe20000004100 */
[----:B--2---:R-:W-:Y:S01]  /*5650*/  FADD.FTZ R3, -R47, 1 ;  /* 0x3f8000002f037421 */ /* 0x004fe20000010100 */
[----:B----4-:R-:W-:-:S03]  /*5660*/  HADD2.F32 R48, -RZ, R48.H0_H0 ;  /* 0x20000030ff307230 */ /* 0x010fc60000004100 */
[----:B------:R-:W-:Y:S01]  /*5670*/  FMUL.FTZ R4, R51, R46 ;  /* 0x0000002e33047220 */ /* 0x000fe20000410000 */
[----:B------:R-:W2:Y:S01]  /*5680*/  MUFU.RCP R52, R52 ;  /* 0x0000003400347308 */ /* 0x000ea20000001000 */
[----:B------:R-:W-:Y:S02]  /*5690*/  FFMA.FTZ R3, R24, R3, 1 ;  /* 0x3f80000018037423 */ /* 0x000fe40000010003 */
[----:B------:R-:W-:Y:S02]  /*56a0*/  FMUL.FTZ R5, R53, R48 ;  /* 0x0000003035057220 */ /* 0x000fe40000410000 */
[----:B------:R-:W-:Y:S02]  /*56b0*/  FMUL.FTZ R4, R47, R4 ;  /* 0x000000042f047220 */ /* 0x000fe40000410000 */
[----:B------:R-:W-:Y:S02]  /*56c0*/  FMUL.FTZ R65, R50, R5 ;  /* 0x0000000532417220 */ /* 0x000fe40000410000 */
[----:B------:R-:W-:-:S02]  /*56d0*/  FMUL.FTZ R5, R4, R3 ;  /* 0x0000000304057220 */ /* 0x000fc40000410000 */
[----:B------:R-:W3:Y:S01]  /*56e0*/  LDS.U16 R3, [R123+0xe] ;  /* 0x00000e007b037984 */ /* 0x000ee20000000400 */
[----:B------:R-:W-:-:S03]  /*56f0*/  FADD.FTZ R55, R72, 1 ;  /* 0x3f80000048377421 */ /* 0x000fc60000010000 */
[----:B------:R-:W4:Y:S01]  /*5700*/  LDS.U16 R4, [R123+0x10] ;  /* 0x000010007b047984 */ /* 0x000f220000000400 */
        /* <DEDUP_REMOVED lines=13> */
[----:B------:R-:W-:-:S02]  /*57e0*/  FADD.FTZ R57, R74, 1 ;  /* 0x3f8000004a397421 */ /* 0x000fc40000010000 */
[----:B------:R-:W-:Y:S02]  /*57f0*/  FFMA.FTZ R72, R29, R72, 1 ;  /* 0x3f8000001d487423 */ /* 0x000fe40000010048 */
[----:B------:R-:W-:Y:S01]  /*5800*/  FMUL.FTZ R67, R54, R67 ;  /* 0x0000004336437220 */ /* 0x000fe20000410000 */
[----:B-1----:R-:W-:Y:S01]  /*5810*/  HADD2.F32 R62, -RZ, R62.H0_H0 ;  /* 0x2000003eff3e7230 */ /* 0x002fe20000004100 */
[----:B0-----:R-:W-:Y:S02]  /*5820*/  FADD.FTZ R71, -R55, 1 ;  /* 0x3f80000037477421 */ /* 0x001fe40000010100 */
[----:B------:R-:W-:Y:S02]  /*5830*/  FADD.FTZ R74, -R58, 1 ;  /* 0x3f8000003a4a7421 */ /* 0x000fe40000010100 */
[----:B------:R-:W-:Y:S01]  /*5840*/  FMUL.FTZ R69, R68, R61 ;  /* 0x0000003d44457220 */ /* 0x000fe20000410000 */
[----:B------:R-:W0:Y:S01]  /*5850*/  MUFU.EX2 R78, R78 ;  /* 0x0000004e004e7308 */ /* 0x000e220000000800 */
[----:B------:R-:W-:Y:S01]  /*5860*/  FMUL.FTZ R86, R67, R72 ;  /* 0x0000004843567220 */ /* 0x000fe20000410000 */
[----:B------:R-:W-:Y:S01]  /*5870*/  HADD2.F32 R72, -RZ, R45.H0_H0 ;  /* 0x2000002dff487230 */ /* 0x000fe20000004100 */
[----:B------:R-:W-:Y:S01]  /*5880*/  FMUL.FTZ R84, R65, R70 ;  /* 0x0000004641547220 */ /* 0x000fe20000410000 */
[----:B-----5:R-:W-:Y:S01]  /*5890*/  HADD2.F32 R45, -RZ, R2.H0_H0 ;  /* 0x20000002ff2d7230 */ /* 0x020fe20000004100 */
[----:B------:R-:W-:-:S02]  /*58a0*/  FFMA.FTZ R73, R32, R71, 1 ;  /* 0x3f80000020497423 */ /* 0x000fc40000010047 */
[----:B------:R-:W-:Y:S01]  /*58b0*/  FADD.FTZ R65, R76, 1 ;  /* 0x3f8000004c417421 */ /* 0x000fe20000010000 */
[----:B------:R-:W1:Y:S01]  /*58c0*/  MUFU.EX2 R79, R79 ;  /* 0x0000004f004f7308 */ /* 0x000e620000000800 */
[----:B------:R-:W-:Y:S02]  /*58d0*/  FFMA.FTZ R74, R31, R74, 1 ;  /* 0x3f8000001f4a7423 */ /* 0x000fe4000001004a */
[----:B------:R-:W-:Y:S02]  /*58e0*/  FMUL.FTZ R71, R58, R69 ;  /* 0x000000453a477220 */ /* 0x000fe40000410000 */
[----:B------:R-:W-:-:S03]  /*58f0*/  FMUL.FTZ R76, R63, R62 ;  /* 0x0000003e3f4c7220 */ /* 0x000fc60000410000 */
[----:B------:R-:W5:Y:S01]  /*5900*/  MUFU.RCP R57, R57 ;  /* 0x0000003900397308 */ /* 0x000f620000001000 */
[----:B------:R-:W-:Y:S02]  /*5910*/  FMUL.FTZ R80, R43, -1.4426950216293334961 ;  /* 0xbfb8aa3b2b507820 */ /* 0x000fe40000410000 */
[----:B------:R-:W-:-:S05]  /*5920*/  FMUL.FTZ R110, R71, R74 ;  /* 0x0000004a476e7220 */ /* 0x000fca0000410000 */
[----:B------:R0:W0:Y:S01]  /*5930*/  MUFU.RCP R70, R75 ;  /* 0x0000004b00467308 */ /* 0x0000220000001000 */
[----:B------:R-:W-:Y:S02]  /*5940*/  FMUL.FTZ R67, R72, R45 ;  /* 0x0000002d48437220 */ /* 0x000fe40000410000 */
[----:B------:R-:W-:Y:S02]  /*5950*/  FMUL.FTZ R76, R55, R76 ;  /* 0x0000004c374c7220 */ /* 0x000fe40000410000 */
[C---:B--2---:R-:W-:Y:S02]  /*5960*/  FADD.FTZ R74, -R60.reuse, 1 ;  /* 0x3f8000003c4a7421 */ /* 0x044fe40000010100 */
[----:B------:R-:W-:Y:S01]  /*5970*/  FMUL.FTZ R2, R60, R67 ;  /* 0x000000433c027220 */ /* 0x000fe20000410000 */
[----:B------:R2:W1:Y:S01]  /*5980*/  MUFU.EX2 R82, R80 ;  /* 0x0000005000527308 */ /* 0x0004620000000800 */
[----:B------:R-:W-:Y:S01]  /*5990*/  FMUL.FTZ R111, R76, R73 ;  /* 0x000000494c6f7220 */ /* 0x000fe20000410000 */
[----:B------:R-:W-:Y:S01]  /*59a0*/  HADD2.F32 R67, -RZ, R40.H0_H0 ;  /* 0x20000028ff437230 */ /* 0x000fe20000004100 */
[----:B------:R-:W-:Y:S01]  /*59b0*/  FFMA.FTZ R71, R33, R74, 1 ;  /* 0x3f80000021477423 */ /* 0x000fe2000001004a */
[----:B------:R-:W-:Y:S01]  /*59c0*/  LDS.U16 R73, [R123+0x12] ;  /* 0x000012007b497984 */ /* 0x000fe20000000400 */
[----:B------:R-:W-:Y:S01]  /*59d0*/  FADD.FTZ R77, R77, 1 ;  /* 0x3f8000004d4d7421 */ /* 0x000fe20000010000 */
[----:B---3--:R-:W-:-:S02]  /*59e0*/  HADD2.F32 R40, -RZ, R3.H0_H0 ;  /* 0x20000003ff287230 */ /* 0x008fc40000004100 */
[----:B0-----:R-:W-:Y:S01]  /*59f0*/  LDS.U16 R75, [R123+0x14] ;  /* 0x000014007b4b7984 */ /* 0x001fe20000000400 */
[----:B------:R-:W-:-:S03]  /*5a00*/  HADD2.F32 R74, -RZ, R37.H0_H0 ;  /* 0x20000025ff4a7230 */ /* 0x000fc60000004100 */
[----:B--2---:R-:W0:Y:S01]  /*5a10*/  LDS.U16 R80, [R123+0x18] ;  /* 0x000018007b507984 */ /* 0x004e220000000400 */
[----:B----4-:R-:W-:Y:S01]  /*5a20*/  HADD2.F32 R37, -RZ, R4.H0_H0 ;  /* 0x20000004ff257230 */ /* 0x010fe20000004100 */
[----:B------:R-:W-:Y:S01]  /*5a30*/  FADD.FTZ R76, R78, 1 ;  /* 0x3f8000004e4c7421 */ /* 0x000fe20000010000 */
[----:B------:R2:W-:Y:S01]  /*5a40*/  MUFU.RCP R69, R77 ;  /* 0x0000004d00457308 */ /* 0x0005e20000001000 */
[----:B------:R-:W-:Y:S02]  /*5a50*/  FMUL.FTZ R126, R2, R71 ;  /* 0x00000047027e7220 */ /* 0x000fe40000410000 */
[----:B-1----:R-:W-:Y:S02]  /*5a60*/  FADD.FTZ R78, R79, 1 ;  /* 0x3f8000004f4e7421 */ /* 0x002fe40000010000 */
[----:B-----5:R-:W-:Y:S02]  /*5a70*/  FADD.FTZ R3, -R57, 1 ;  /* 0x3f80000039037421 */ /* 0x020fe40000010100 */
[----:B------:R-:W-:-:S02]  /*5a80*/  FMUL.FTZ R2, R67, R40 ;  /* 0x0000002843027220 */ /* 0x000fc40000410000 */
[----:B------:R-:W-:Y:S01]  /*5a90*/  FADD.FTZ R4, -R70, 1 ;  /* 0x3f80000046047421 */ /* 0x000fe20000010100 */
[----:B--2---:R-:W1:Y:S01]  /*5aa0*/  LDS.U16 R77, [R123+0x16] ;  /* 0x000016007b4d7984 */ /* 0x004e620000000400 */
[----:B------:R-:W-:Y:S02]  /*5ab0*/  FMUL.FTZ R79, R74, R37 ;  /* 0x000000254a4f7220 */ /* 0x000fe40000410000 */
[----:B------:R-:W-:Y:S02]  /*5ac0*/  FFMA.FTZ R3, R34, R3, 1 ;  /* 0x3f80000022037423 */ /* 0x000fe40000010003 */
[----:B------:R-:W-:Y:S02]  /*5ad0*/  FMUL.FTZ R2, R57, R2 ;  /* 0x0000000239027220 */ /* 0x000fe40000410000 */
[----:B------:R-:W-:Y:S02]  /*5ae0*/  FFMA.FTZ R4, R35, R4, 1 ;  /* 0x3f80000023047423 */ /* 0x000fe40000010004 */
[----:B------:R-:W-:-:S02]  /*5af0*/  FMUL.FTZ R79, R70, R79 ;  /* 0x0000004f464f7220 */ /* 0x000fc40000410000 */
[----:B------:R-:W-:Y:S02]  /*5b00*/  FMUL.FTZ R127, R2, R3 ;  /* 0x00000003027f7220 */ /* 0x000fe40000410000 */
[----:B------:R-:W-:Y:S01]  /*5b10*/  FMUL.FTZ R129, R79, R4 ;  /* 0x000000044f817220 */ /* 0x000fe20000410000 */
[----:B------:R-:W2:Y:S01]  /*5b20*/  LDS.U16 R2, [R123+0x1a] ;  /* 0x00001a007b027984 */ /* 0x000ea20000000400 */
[----:B------:R-:W-:-:S03]  /*5b30*/  FMUL.FTZ R83, R44, -1.4426950216293334961 ;  /* 0xbfb8aa3b2c537820 */ /* 0x000fc60000410000 */
[----:B------:R-:W3:Y:S04]  /*5b40*/  LDS.U16 R3, [R123+0x1c] ;  /* 0x00001c007b037984 */ /* 0x000ee80000000400 */
[----:B------:R-:W4:Y:S01]  /*5b50*/  LDS.U16 R4, [R123+0x1e] ;  /* 0x00001e007b047984 */ /* 0x000f220000000400 */
[----:B------:R-:W5:Y:S08]  /*5b60*/  MUFU.EX2 R83, R83 ;  /* 0x0000005300537308 */ /* 0x000f700000000800 */
[----:B------:R-:W0:Y:S08]  /*5b70*/  MUFU.RCP R76, R76 ;  /* 0x0000004c004c7308 */ /* 0x000e300000001000 */
[----:B------:R-:W1:Y:S08]  /*5b80*/  MUFU.RCP R78, R78 ;  /* 0x0000004e004e7308 */ /* 0x000e700000001000 */
[----:B------:R-:W2:Y:S01]  /*5b90*/  MUFU.RCP R65, R65 ;  /* 0x0000004100417308 */ /* 0x000ea20000001000 */
[----:B------:R-:W-:Y:S01]  /*5ba0*/  FADD.FTZ R71, R81, 1 ;  /* 0x3f80000051477421 */ /* 0x000fe20000010000 */
[----:B------:R-:W-:Y:S01]  /*5bb0*/  HADD2.F32 R23, -RZ, R23.H0_H0 ;  /* 0x20000017ff177230 */ /* 0x000fe20000004100 */
[----:B------:R-:W-:Y:S01]  /*5bc0*/  FADD.FTZ R82, R82, 1 ;  /* 0x3f80000052527421 */ /* 0x000fe20000010000 */
[----:B0-----:R-:W-:Y:S01]  /*5bd0*/  HADD2.F32 R80, -RZ, R80.H0_H0 ;  /* 0x20000050ff507230 */ /* 0x001fe20000004100 */
[----:B-----5:R-:W-:Y:S01]  /*5be0*/  FADD.FTZ R79, R83, 1 ;  /* 0x3f800000534f7421 */ /* 0x020fe20000010000 */
[----:B------:R-:W-:Y:S01]  /*5bf0*/  HADD2.F32 R30, -RZ, R30.H0_H0 ;  /* 0x2000001eff1e7230 */ /* 0x000fe20000004100 */
[----:B------:R-:W-:Y:S01]  /*5c00*/  FADD.FTZ R130, -R76, 1 ;  /* 0x3f8000004c827421 */ /* 0x000fe20000010100 */
[----:B------:R-:W-:Y:S01]  /*5c10*/  HADD2.F32 R28, -RZ, R28.H0_H0 ;  /* 0x2000001cff1c7230 */ /* 0x000fe20000004100 */
[----:B-1----:R-:W-:Y:S01]  /*5c20*/  FADD.FTZ R132, -R78, 1 ;  /* 0x3f8000004e847421 */ /* 0x002fe20000010100 */
[----:B------:R-:W-:-:S02]  /*5c30*/  HADD2.F32 R73, -RZ, R73.H0_H0 ;  /* 0x20000049ff497230 */ /* 0x000fc40000004100 */
[----:B------:R-:W-:Y:S01]  /*5c40*/  HADD2.F32 R75, -RZ, R75.H0_H0 ;  /* 0x2000004bff4b7230 */ /* 0x000fe20000004100 */
[----:B------:R-:W0:Y:S01]  /*5c50*/  MUFU.RCP R71, R71 ;  /* 0x0000004700477308 */ /* 0x000e220000001000 */
[----:B------:R-:W-:Y:S02]  /*5c60*/  FFMA.FTZ R134, R39, R130, 1 ;  /* 0x3f80000027867423 */ /* 0x000fe40000010082 */
[----:B------:R-:W-:Y:S02]  /*5c70*/  FFMA.FTZ R136, R41, R132, 1 ;  /* 0x3f80000029887423 */ /* 0x000fe40000010084 */
[----:B------:R-:W-:Y:S01]  /*5c80*/  FMUL.FTZ R133, R23, R80 ;  /* 0x0000005017857220 */ /* 0x000fe20000410000 */
[----:B------:R-:W-:Y:S01]  /*5c90*/  HADD2.F32 R26, -RZ, R26.H0_H0 ;  /* 0x2000001aff1a7230 */ /* 0x000fe20000004100 */
[----:B--2---:R-:W-:Y:S01]  /*5ca0*/  FADD.FTZ R81, -R65, 1 ;  /* 0x3f80000041517421 */ /* 0x004fe20000010100 */
[----:B------:R-:W1:Y:S01]  /*5cb0*/  MUFU.RCP R82, R82 ;  /* 0x0000005200527308 */ /* 0x000e620000001000 */
[----:B------:R-:W-:Y:S01]  /*5cc0*/  FADD.FTZ R83, -R69, 1 ;  /* 0x3f80000045537421 */ /* 0x000fe20000010100 */
[----:B------:R-:W-:Y:S01]  /*5cd0*/  HADD2.F32 R77, -RZ, R77.H0_H0 ;  /* 0x2000004dff4d7230 */ /* 0x000fe20000004100 */
[----:B------:R-:W-:-:S02]  /*5ce0*/  FMUL.FTZ R130, R30, R73 ;  /* 0x000000491e827220 */ /* 0x000fc40000410000 */
[----:B------:R-:W-:-:S03]  /*5cf0*/  FMUL.FTZ R132, R28, R75 ;  /* 0x0000004b1c847220 */ /* 0x000fc60000410000 */
[----:B------:R-:W2:Y:S01]  /*5d00*/  MUFU.RCP R79, R79 ;  /* 0x0000004f004f7308 */ /* 0x000ea20000001000 */
[----:B------:R-:W-:Y:S02]  /*5d10*/  FMUL.FTZ R133, R78, R133 ;  /* 0x000000854e857220 */ /* 0x000fe40000410000 */
[----:B------:R-:W-:Y:S02]  /*5d20*/  FFMA.FTZ R81, R36, R81, 1 ;  /* 0x3f80000024517423 */ /* 0x000fe40000010051 */
[----:B------:R-:W-:Y:S02]  /*5d30*/  FFMA.FTZ R83, R38, R83, 1 ;  /* 0x3f80000026537423 */ /* 0x000fe40000010053 */
[----:B------:R-:W-:Y:S02]  /*5d40*/  FMUL.FTZ R130, R65, R130 ;  /* 0x0000008241827220 */ /* 0x000fe40000410000 */
[----:B------:R-:W-:Y:S02]  /*5d50*/  FMUL.FTZ R132, R69, R132 ;  /* 0x0000008445847220 */ /* 0x000fe40000410000 */
[----:B------:R-:W-:-:S02]  /*5d60*/  FMUL.FTZ R131, R26, R77 ;  /* 0x0000004d1a837220 */ /* 0x000fc40000410000 */
        /* <DEDUP_REMOVED lines=8> */
[----:B------:R-:W-:Y:S02]  /*5df0*/  HADD2.F32 R83, -RZ, R20.H0_H0 ;  /* 0x20000014ff537230 */ /* 0x000fe40000004100 */
[----:B------:R-:W-:-:S02]  /*5e00*/  HADD2.F32 R20, -RZ, R2.H0_H0 ;  /* 0x20000002ff147230 */ /* 0x000fc40000004100 */
[----:B---3--:R-:W-:Y:S02]  /*5e10*/  HADD2.F32 R21, -RZ, R3.H0_H0 ;  /* 0x20000003ff157230 */ /* 0x008fe40000004100 */
[----:B----4-:R-:W-:Y:S01]  /*5e20*/  HADD2.F32 R22, -RZ, R4.H0_H0 ;  /* 0x20000004ff167230 */ /* 0x010fe20000004100 */
[----:B------:R-:W-:Y:S02]  /*5e30*/  FMUL.FTZ R131, R131, R134 ;  /* 0x0000008683837220 */ /* 0x000fe40000410000 */
[----:B0-----:R-:W-:Y:S02]  /*5e40*/  FADD.FTZ R5, -R71, 1 ;  /* 0x3f80000047057421 */ /* 0x001fe40000010100 */
[----:B-1----:R-:W-:Y:S02]  /*5e50*/  FADD.FTZ R134, -R82, 1 ;  /* 0x3f80000052867421 */ /* 0x002fe40000010100 */
[----:B--2---:R-:W-:Y:S02]  /*5e60*/  FADD.FTZ R135, -R79, 1 ;  /* 0x3f8000004f877421 */ /* 0x004fe40000010100 */
        /* <DEDUP_REMOVED lines=14> */
[----:B------:R-:W-:-:S02]  /*5f50*/  F2FP.PACK_AB R110, R111, R110 ;  /* 0x0000006e6f6e723e */ /* 0x000fc400000000ff */
[----:B------:R-:W-:Y:S02]  /*5f60*/  PRMT R86, R85, 0x7632, R86 ;  /* 0x0000763255567816 */ /* 0x000fe40000000056 */
[----:B------:R-:W-:Y:S02]  /*5f70*/  F2FP.PACK_AB R126, R127, R126 ;  /* 0x0000007e7f7e723e */ /* 0x000fe400000000ff */
[----:B------:R-:W-:Y:S02]  /*5f80*/  ISETP.NE.AND P6, PT, R128, RZ, PT ;  /* 0x000000ff8000720c */ /* 0x000fe40003fc5270 */
        /* <DEDUP_REMOVED lines=12> */
[C---:B-1----:R-:W-:Y:S02]  /*6050*/  PRMT R86, R2.reuse, 0x7610, R86 ;  /* 0x0000761002567816 */ /* 0x042fe40000000056 */
        /* <DEDUP_REMOVED lines=57> */
.L_x_5993:
[----:B-1----:R-:W-:Y:S05]  /*63f0*/  BSYNC B0 ;  /* 0x0000000000007941 */ /* 0x002fea0003800000 */
.L_x_5992:
        /* <DEDUP_REMOVED lines=76> */
[----:B0-----:R-:W-:Y:S01]  /*68c0*/  FMUL.FTZ R2, R84, R43 ;  /* 0x0000002b54027220 */ /* 0x001fe20000410000 */
        /* <DEDUP_REMOVED lines=27> */
[----:B------:R1:W-:Y:S01]  /*6a80*/  STS.U16 [R123], R24 ;  /* 0x000000187b007388 */ /* 0x0003e20000000400 */
[----:B------:R-:W-:Y:S01]  /*6a90*/  FMUL.FTZ R21, R43, R21 ;  /* 0x000000152b157220 */ /* 0x000fe20000410000 */
[----:B------:R-:W-:Y:S01]  /*6aa0*/  F2FP.PACK_AB R38, R77, R38 ;  /* 0x000000264d26723e */ /* 0x000fe200000000ff */
[----:B------:R-:W-:Y:S01]  /*6ab0*/  FMUL.FTZ R22, R44, R22 ;  /* 0x000000162c167220 */ /* 0x000fe20000410000 */
[----:B------:R-:W-:Y:S01]  /*6ac0*/  F2FP.PACK_AB R3, R3, R78 ;  /* 0x0000004e0303723e */ /* 0x000fe200000000ff */
[----:B------:R2:W-:Y:S01]  /*6ad0*/  STS.U16 [R123+0x6], R25 ;  /* 0x000006197b007388 */ /* 0x0005e20000000400 */
[----:B0-----:R-:W-:Y:S01]  /*6ae0*/  PRMT R20, R33, 0x7632, R20 ;  /* 0x0000763221147816 */ /* 0x001fe20000000014 */
[----:B------:R-:W-:Y:S01]  /*6af0*/  UIMAD UR31, UR12, UR9, UR7 ;  /* 0x000000090c1f72a4 */ /* 0x000fe2000f8e0207 */
[----:B------:R-:W-:Y:S01]  /*6b00*/  F2FP.PACK_AB R21, R22, R21 ;  /* 0x000000151615723e */ /* 0x000fe200000000ff */
[----:B------:R-:W-:Y:S01]  /*6b10*/  STS.U16 [R123+0x4], R27 ;  /* 0x0000041b7b007388 */ /* 0x000fe20000000400 */
[----:B------:R-:W-:Y:S01]  /*6b20*/  PRMT R29, R31, 0x7632, R29 ;  /* 0x000076321f1d7816 */ /* 0x000fe2000000001d */
[----:B------:R-:W-:Y:S01]  /*6b30*/  UIADD3 UR7, UR33, UR31, URZ ;  /* 0x0000001f21077290 */ /* 0x000fe2000fffe03f */
[----:B-1----:R-:W-:Y:S01]  /*6b40*/  PRMT R24, R35, 0x7632, R24 ;  /* 0x0000763223187816 */ /* 0x002fe20000000018 */
[----:B------:R0:W-:Y:S01]  /*6b50*/  STS.U16 [R123+0xe], R20 ;  /* 0x00000e147b007388 */ /* 0x0001e20000000400 */
[----:B------:R-:W-:Y:S01]  /*6b60*/  PRMT R22, R38, 0x7632, R22 ;  /* 0x0000763226167816 */ /* 0x000fe20000000016 */
[----:B------:R-:W-:Y:S01]  /*6b70*/  BSSY B0, `(.L_x_5995) ;  /* 0x0000034000007945 */ /* 0x000fe20003800000 */
[C---:B--2---:R-:W-:Y:S01]  /*6b80*/  PRMT R25, R3.reuse, 0x7610, R25 ;  /* 0x0000761003197816 */ /* 0x044fe20000000019 */
[----:B------:R-:W-:Y:S01]  /*6b90*/  STS.U16 [R123+0x8], R31 ;  /* 0x0000081f7b007388 */ /* 0x000fe20000000400 */
[----:B------:R-:W-:-:S02]  /*6ba0*/  PRMT R32, R3, 0x7632, R32 ;  /* 0x0000763203207816 */ /* 0x000fc40000000020 */
[----:B------:R-:W-:Y:S01]  /*6bb0*/  PRMT R34, R21, 0x7632, R34 ;  /* 0x0000763215227816 */ /* 0x000fe20000000022 */
        /* <DEDUP_REMOVED lines=47> */
.L_x_5996:
[----:B------:R-:W-:Y:S05]  /*6eb0*/  BSYNC B0 ;  /* 0x0000000000007941 */ /* 0x000fea0003800000 */
.L_x_5995:
[----:B------:R-:W-:Y:S01]  /*6ec0*/  ULDC.64 UR8, c[0x0][0x218] ;  /* 0x0000860000087ab9 */ /* 0x000fe20000000a00 */
[----:B0-----:R-:W-:Y:S01]  /*6ed0*/  LEA R3, P0, R124, c[0x0][0x270], 0x1 ;  /* 0x00009c007c037a11 */ /* 0x001fe200078008ff */
        /* <DEDUP_REMOVED lines=41> */
.L_x_5994:
        /* <DEDUP_REMOVED lines=17> */
[----:B0-----:R-:W-:Y:S01]  /*7280*/  CS2R R58, SRZ ;  /* 0x00000000003a7805 */ /* 0x001fe2000001ff00 */
        /* <DEDUP_REMOVED lines=77> */
.L_x_6098:
        /* <DEDUP_REMOVED lines=50> */
[C---:B------:R-:W-:Y:S02]  /*7a80*/  LOP3.LUT R160, R6.reuse, 0x180, RZ, 0xfc, !PT ;  /* 0x0000018006a07812 */ /* 0x040fe400078efcff */
        /* <DEDUP_REMOVED lines=114> */
[----:B------:R-:W-:Y:S02]  /*81b0*/  MOV R9, UR7 ;  /* 0x0000000700097c02 */ /* 0x000fe40008000f00 */
[----:B------:R-:W-:Y:S02]  /*81c0*/  ISETP.GE.AND P1, PT, R10, UR28, PT ;  /* 0x0000001c0a007c0c */ /* 0x000fe4000bf26270 */
[C---:B------:R-:W-:Y:S02]  /*81d0*/  IADD3 R2, R3.reuse, 0x20, RZ ;  /* 0x0000002003027810 */ /* 0x040fe40007ffe0ff */
[C---:B------:R-:W-:Y:S02]  /*81e0*/  IADD3 R10, R3.reuse, 0x40, RZ ;  /* 0x00000040030a7810 */ /* 0x040fe40007ffe0ff */
        /* <DEDUP_REMOVED lines=17> */
[C---:B------:R-:W-:Y:S02]  /*8300*/  IADD3 R166, R3.reuse, 0x140, RZ ;  /* 0x0000014003a67810 */ /* 0x040fe40007ffe0ff */
        /* <DEDUP_REMOVED lines=8> */
[----:B------:R-:W-:Y:S02]  /*8390*/  SHF.L.U32 R185, R138, 0x1, RZ ;  /* 0x000000018ab97819 */ /* 0x000fe400000006ff */
[----:B------:R-:W-:Y:S02]  /*83a0*/  IADD3 R172, R3, 0x1a0, RZ ;  /* 0x000001a003ac7810 */ /* 0x000fe40007ffe0ff */
[-C--:B------:R-:W-:Y:S01]  /*83b0*/  LEA.HI.SX32 R129, R154, R3.reuse, 0x1b ;  /* 0x000000039a817211 */ /* 0x080fe200078fdaff */
[----:B--2---:R-:W-:Y:S01]  /*83c0*/  STS.U16 [R14], R63 ;  /* 0x0000003f0e007388 */ /* 0x004fe20000000400 */
[----:B------:R-:W-:Y:S02]  /*83d0*/  SHF.L.U32 R127, R127, 0x1, RZ ;  /* 0x000000017f7f7819 */ /* 0x000fe400000006ff */
[----:B------:R-:W-:Y:S01]  /*83e0*/  IADD3 R174, R3, 0x1c0, RZ ;  /* 0x000001c003ae7810 */ /* 0x000fe20007ffe0ff */
[----:B---3--:R-:W-:Y:S01]  /*83f0*/  STS.U16 [R12+0x40], R65 ;  /* 0x000040410c007388 */ /* 0x008fe20000000400 */
[----:B------:R-:W-:-:S02]  /*8400*/  LEA.HI.SX32 R131, R166, R3, 0x1b ;  /* 0x00000003a6837211 */ /* 0x000fc400078fdaff */
[-C--:B------:R-:W-:Y:S02]  /*8410*/  LEA.HI.SX32 R67, R190, R3.reuse, 0x1b ;  /* 0x00000003be437211 */ /* 0x080fe400078fdaff */
[----:B------:R-:W-:Y:S02]  /*8420*/  SHF.L.U32 R126, R126, 0x1, RZ ;  /* 0x000000017e7e7819 */ /* 0x000fe400000006ff */
[C---:B------:R-:W-:Y:S02]  /*8430*/  IADD3 R176, R3.reuse, 0x1e0, RZ ;  /* 0x000001e003b07810 */ /* 0x040fe40007ffe0ff */
[-C--:B------:R-:W-:Y:S02]  /*8440*/  LEA.HI.SX32 R133, R168, R3.reuse, 0x1b ;  /* 0x00000003a8857211 */ /* 0x080fe400078fdaff */
[----:B------:R-:W-:Y:S02]  /*8450*/  SHF.L.U32 R190, R144, 0x1, RZ ;  /* 0x0000000190be7819 */ /* 0x000fe400000006ff */
[----:B------:R-:W-:Y:S01]  /*8460*/  IADD3 R178, R3, 0x200, RZ ;  /* 0x0000020003b27810 */ /* 0x000fe20007ffe0ff */
[----:B----4-:R-:W-:Y:S01]  /*8470*/  STS.U16 [R9+0x80], R132 ;  /* 0x0000808409007388 */ /* 0x010fe20000000400 */
[----:B------:R-:W-:-:S02]  /*8480*/  LEA.HI.SX32 R135, R170, R3, 0x1b ;  /* 0x00000003aa877211 */ /* 0x000fc400078fdaff */
[----:B------:R-:W-:Y:S01]  /*8490*/  SHF.L.U32 R189, R146, 0x1, RZ ;  /* 0x0000000192bd7819 */ /* 0x000fe200000006ff */
[----:B-----5:R-:W-:Y:S01]  /*84a0*/  STS.U16 [R10+0xc0], R61 ;  /* 0x0000c03d0a007388 */ /* 0x020fe20000000400 */
        /* <DEDUP_REMOVED lines=9> */
[----:B------:R-:W-:Y:S02]  /*8540*/  IADD3 R184, R3, 0x260, RZ ;  /* 0x0000026003b87810 */ /* 0x000fe40007ffe0ff */
[-C--:B------:R-:W-:Y:S01]  /*8550*/  LEA.HI.SX32 R141, R176, R3.reuse, 0x1b ;  /* 0x00000003b08d7211 */ /* 0x080fe200078fdaff */
[----:B------:R-:W-:Y:S01]  /*8560*/  STS.U16 [R190+0x1c0], R35 ;  /* 0x0001c023be007388 */ /* 0x000fe20000000400 */
[----:B------:R-:W-:Y:S02]  /*8570*/  SHF.L.U32 R133, R133, 0x1, RZ ;  /* 0x0000000185857819 */ /* 0x000fe400000006ff */
[----:B------:R-:W-:Y:S02]  /*8580*/  IADD3 R186, R3, 0x280, RZ ;  /* 0x0000028003ba7810 */ /* 0x000fe40007ffe0ff */
[----:B------:R-:W-:-:S02]  /*8590*/  LEA.HI.SX32 R143, R178, R3, 0x1b ;  /* 0x00000003b28f7211 */ /* 0x000fc400078fdaff */
[----:B------:R-:W-:Y:S02]  /*85a0*/  SHF.L.U32 R135, R135, 0x1, RZ ;  /* 0x0000000187877819 */ /* 0x000fe400000006ff */
[----:B------:R-:W-:Y:S02]  /*85b0*/  IADD3 R188, R3, 0x2a0, RZ ;  /* 0x000002a003bc7810 */ /* 0x000fe40007ffe0ff */
[-C--:B------:R-:W-:Y:S02]  /*85c0*/  LEA.HI.SX32 R145, R180, R3.reuse, 0x1b ;  /* 0x00000003b4917211 */ /* 0x080fe400078fdaff */
[----:B------:R-:W-:Y:S02]  /*85d0*/  SHF.L.U32 R137, R137, 0x1, RZ ;  /* 0x0000000189897819 */ /* 0x000fe400000006ff */
        /* <DEDUP_REMOVED lines=9> */
[----:B------:R-:W-:Y:S01]  /*8670*/  LEA.HI.SX32 R186, R186, R3, 0x1b ;  /* 0x00000003baba7211 */ /* 0x000fe200078fdaff */
[----:B------:R0:W-:Y:S01]  /*8680*/  STS.U16 [R133+0x2c0], R60 ;  /* 0x0002c03c85007388 */ /* 0x0001e20000000400 */
[----:B------:R-:W-:-:S02]  /*8690*/  SHF.L.U32 R143, R143, 0x1, RZ ;  /* 0x000000018f8f7819 */ /* 0x000fc400000006ff */
[----:B------:R-:W-:Y:S01]  /*86a0*/  IADD3 R196, R3, 0x320, RZ ;  /* 0x0000032003c47810 */ /* 0x000fe20007ffe0ff */
[----:B------:R-:W-:Y:S01]  /*86b0*/  STS.U16 [R135+0x300], R38 ;  /* 0x0003002687007388 */ /* 0x000fe20000000400 */
[----:B------:R-:W-:Y:S02]  /*86c0*/  LEA.HI.SX32 R188, R188, R3, 0x1b ;  /* 0x00000003bcbc7211 */ /* 0x000fe400078fdaff */
[----:B------:R-:W-:Y:S01]  /*86d0*/  SHF.L.U32 R145, R145, 0x1, RZ ;  /* 0x0000000191917819 */ /* 0x000fe200000006ff */
[----:B------:R-:W-:Y:S01]  /*86e0*/  STS.U16 [R137+0x340], R70 ;  /* 0x0003404689007388 */ /* 0x000fe20000000400 */
[----:B------:R-:W-:Y:S01]  /*86f0*/  IADD3 R198, R3, 0x340, RZ ;  /* 0x0000034003c67810 */ /* 0x000fe20007ffe0ff */
[----:B------:R-:W-:Y:S01]  /*8700*/  UIMAD UR32, UR38, UR32, URZ ;  /* 0x00000020262072a4 */ /* 0x000fe2000f8e023f */
[----:B------:R-:W-:Y:S02]  /*8710*/  SHF.L.U32 R147, R147, 0x1, RZ ;  /* 0x0000000193937819 */ /* 0x000fe400000006ff */
[----:B------:R-:W-:-:S02]  /*8720*/  IADD3 R200, R3, 0x360, RZ ;  /* 0x0000036003c87810 */ /* 0x000fc40007ffe0ff */
[-C--:B------:R-:W-:Y:S02]  /*8730*/  LEA.HI.SX32 R153, R192, R3.reuse, 0x1b ;  /* 0x00000003c0997211 */ /* 0x080fe400078fdaff */
[----:B0-----:R-:W-:Y:S02]  /*8740*/  SHF.L.U32 R60, R184, 0x1, RZ ;  /* 0x00000001b83c7819 */ /* 0x001fe400000006ff */
[C---:B------:R-:W-:Y:S02]  /*8750*/  IADD3 R202, R3.reuse, 0x380, RZ ;  /* 0x0000038003ca7810 */ /* 0x040fe40007ffe0ff */
[----:B------:R-:W-:Y:S02]  /*8760*/  LEA.HI.SX32 R194, R194, R3, 0x1b ;  /* 0x00000003c2c27211 */ /* 0x000fe400078fdaff */
[----:B------:R-:W-:Y:S01]  /*8770*/  SHF.L.U32 R62, R186, 0x1, RZ ;  /* 0x00000001ba3e7819 */ /* 0x000fe200000006ff */
[----:B------:R-:W-:Y:S01]  /*8780*/  STS.U16 [R139+0x380], R68 ;  /* 0x000380448b007388 */ /* 0x000fe20000000400 */
[----:B------:R-:W-:-:S02]  /*8790*/  IADD3 R204, R3, 0x3a0, RZ ;  /* 0x000003a003cc7810 */ /* 0x000fc40007ffe0ff */
[-C--:B------:R-:W-:Y:S01]  /*87a0*/  LEA.HI.SX32 R154, R196, R3.reuse, 0x1b ;  /* 0x00000003c49a7211 */ /* 0x080fe200078fdaff */
[----:B------:R0:W-:Y:S01]  /*87b0*/  STS.U16 [R141+0x3c0], R66 ;  /* 0x0003c0428d007388 */ /* 0x0001e20000000400 */
[----:B------:R-:W-:Y:S01]  /*87c0*/  SHF.L.U32 R65, R188, 0x1, RZ ;  /* 0x00000001bc417819 */ /* 0x000fe200000006ff */
[----:B------:R-:W-:Y:S01]  /*87d0*/  UIMAD UR32, UR7, UR33, UR32 ;  /* 0x00000021072072a4 */ /* 0x000fe2000f8e0220 */
[C---:B------:R-:W-:Y:S01]  /*87e0*/  IADD3 R206, R3.reuse, 0x3c0, RZ ;  /* 0x000003c003ce7810 */ /* 0x040fe20007ffe0ff */
[----:B------:R-:W-:Y:S01]  /*87f0*/  STS.U16 [R143+0x400], R64 ;  /* 0x000400408f007388 */ /* 0x000fe20000000400 */
[-C--:B------:R-:W-:Y:S02]  /*8800*/  LEA.HI.SX32 R198, R198, R3.reuse, 0x1b ;  /* 0x00000003c6c67211 */ /* 0x080fe400078fdaff */
[----:B------:R-:W-:Y:S01]  /*8810*/  IADD3 R208, R3, 0x3e0, RZ ;  /* 0x000003e003d07810 */ /* 0x000fe20007ffe0ff */
[----:B------:R-:W-:Y:S01]  /*8820*/  STS.U16 [R145+0x440], R32 ;  /* 0x0004402091007388 */ /* 0x000fe20000000400 */
[----:B------:R-:W-:-:S02]  /*8830*/  LEA.HI.SX32 R111, R200, R3, 0x1b ;  /* 0x00000003c86f7211 */ /* 0x000fc400078fdaff */
[----:B0-----:R-:W-:Y:S01]  /*8840*/  SHF.L.U32 R66, R67, 0x1, RZ ;  /* 0x0000000143427819 */ /* 0x001fe200000006ff */
        /* <DEDUP_REMOVED lines=17> */
[----:B------:R-:W-:Y:S01]  /*8960*/  SHF.L.U32 R71, R71, 0x1, RZ ;  /* 0x0000000147477819 */ /* 0x000fe200000006ff */
[----:B------:R-:W-:Y:S01]  /*8970*/  STS.U16 [R153+0x5c0], R30 ;  /* 0x0005c01e99007388 */ /* 0x000fe20000000400 */
[----:B------:R-:W-:-:S03]  /*8980*/  SHF.L.U32 R70, R206, 0x1, RZ ;  /* 0x00000001ce467819 */ /* 0x000fc600000006ff */
[----:B------:R-:W-:Y:S01]  /*8990*/  STS.U16 [R68+0x600], R29 ;  /* 0x0006001d44007388 */ /* 0x000fe20000000400 */
[----:B------:R-:W-:-:S03]  /*89a0*/  SHF.L.U32 R69, R69, 0x1, RZ ;  /* 0x0000000145457819 */ /* 0x000fc600000006ff */
[----:B------:R-:W-:Y:S01]  /*89b0*/  STS.U16 [R154+0x640], R27 ;  /* 0x0006401b9a007388 */ /* 0x000fe20000000400 */
[----:B------:R-:W-:Y:S02]  /*89c0*/  PRMT R203, RZ, 0x7610, R203 ;  /* 0x00007610ffcb7816 */ /* 0x000fe400000000cb */
[----:B------:R-:W-:Y:S02]  /*89d0*/  LEA.HI.X R3, R6, UR25, R7, 0x1, P2 ;  /* 0x0000001906037c11 */ /* 0x000fe400090f0c07 */
[----:B------:R-:W-:Y:S01]  /*89e0*/  PRMT R201, RZ, 0x7610, R201 ;  /* 0x00007610ffc97816 */ /* 0x000fe200000000c9 */
        /* <DEDUP_REMOVED lines=11> */
[----:B------:R-:W-:-:S09]  /*8aa0*/  ISETP.GE.AND P1, PT, R173, UR28, PT ;  /* 0x0000001cad007c0c */ /* 0x000fd2000bf26270 */
[----:B------:R2:W5:Y:S01]  /*8ab0*/  @!P0 LDG.E.U16 R196, [R2.64+0x80] ;  /* 0x0000802a02c48981 */ /* 0x000562000c1e1500 */
[----:B------:R-:W-:-:S06]  /*8ac0*/  PRMT R199, RZ, 0x7610, R199 ;  /* 0x00007610ffc77816 */ /* 0x000fcc00000000c7 */
[----:B------:R2:W3:Y:S01]  /*8ad0*/  @!P1 LDG.E.U16 R199, [R2.64+0xc0] ;  /* 0x0000c02a02c79981 */ /* 0x0004e2000c1e1500 */
[----:B------:R-:W-:Y:S02]  /*8ae0*/  ISETP.GE.AND P0, PT, R169, UR28, PT ;  /* 0x0000001ca9007c0c */ /* 0x000fe4000bf06270 */
[----:B------:R-:W-:Y:S02]  /*8af0*/  PRMT R186, RZ, 0x7610, R186 ;  /* 0x00007610ffba7816 */ /* 0x000fe400000000ba */
[----:B------:R-:W-:Y:S02]  /*8b00*/  ISETP.GE.AND P1, PT, R171, UR28, PT ;  /* 0x0000001cab007c0c */ /* 0x000fe4000bf26270 */
[----:B------:R-:W-:Y:S02]  /*8b10*/  ISETP.GE.AND P2, PT, R167, UR28, PT ;  /* 0x0000001ca7007c0c */ /* 0x000fe4000bf46270 */
[----:B------:R-:W-:-:S05]  /*8b20*/  PRMT R188, RZ, 0x7610, R188 ;  /* 0x00007610ffbc7816 */ /* 0x000fca00000000bc */
[----:B------:R2:W3:Y:S01]  /*8b30*/  @!P0 LDG.E.U16 R186, [R2.64+0x100] ;  /* 0x0001002a02ba8981 */ /* 0x0004e2000c1e1500 */
[----:B------:R-:W-:-:S03]  /*8b40*/  PRMT R187, RZ, 0x7610, R187 ;  /* 0x00007610ffbb7816 */ /* 0x000fc600000000bb */
[----:B------:R2:W3:Y:S04]  /*8b50*/  @!P1 LDG.E.U16 R188, [R2.64+0x140] ;  /* 0x0001402a02bc9981 */ /* 0x0004e8000c1e1500 */
[----:B------:R2:W3:Y:S01]  /*8b60*/  @!P2 LDG.E.U16 R187, [R2.64+0x180] ;  /* 0x0001802a02bba981 */ /* 0x0004e2000c1e1500 */
[----:B------:R-:W-:Y:S02]  /*8b70*/  ISETP.GE.AND P4, PT, R165, UR28, PT ;  /* 0x0000001ca5007c0c */ /* 0x000fe4000bf86270 */
[----:B------:R-:W-:Y:S02]  /*8b80*/  ISETP.GE.AND P1, PT, R163, UR28, PT ;  /* 0x0000001ca3007c0c */ /* 0x000fe4000bf26270 */
        /* <DEDUP_REMOVED lines=26> */
[----:B------:R-:W-:Y:S02]  /*8d30*/  PRMT R144, RZ, 0x7610, R144 ;  /* 0x00007610ff907816 */ /* 0x000fe40000000090 */
[----:B------:R-:W-:Y:S02]  /*8d40*/  ISETP.GE.AND P4, PT, R155, UR28, PT ;  /* 0x0000001c9b007c0c */ /* 0x000fe4000bf86270 */
[----:B------:R-:W-:Y:S01]  /*8d50*/  ISETP.GE.AND P1, PT, R152, UR28, PT ;  /* 0x0000001c98007c0c */ /* 0x000fe2000bf26270 */
[----:B0-----:R-:W-:-:S02]  /*8d60*/  FMUL.FTZ R6, R101, UR34 ;  /* 0x0000002265067c20 */ /* 0x001fc40008410000 */
[----:B------:R2:W3:Y:S01]  /*8d70*/  @!P2 LDG.E.U16 R142, [R2.64+0x3c0] ;  /* 0x0003c02a028ea981 */ /* 0x0004e2000c1e1500 */
[----:B------:R-:W-:Y:S01]  /*8d80*/  ISETP.GE.AND P3, PT, R151, UR28, PT ;  /* 0x0000001c97007c0c */ /* 0x000fe2000bf66270 */
[----:B------:R-:W-:Y:S01]  /*8d90*/  FMUL.RZ R7, R6, 0.15915493667125701904 ;  /* 0x3e22f98306077820 */ /* 0x000fe2000040c000 */
[----:B------:R-:W-:Y:S01]  /*8da0*/  ISETP.GE.AND P2, PT, R150, UR28, PT ;  /* 0x0000001c96007c0c */ /* 0x000fe2000bf46270 */
[----:B------:R-:W-:Y:S01]  /*8db0*/  FMUL.FTZ R6, R100, UR34 ;  /* 0x0000002264067c20 */ /* 0x000fe20008410000 */
[----:B------:R2:W4:Y:S01]  /*8dc0*/  @!P5 LDG.E.U16 R144, [R2.64+0x400] ;  /* 0x0004002a0290d981 */ /* 0x000522000c1e1500 */
[----:B------:R-:W-:Y:S02]  /*8dd0*/  FMUL.FTZ R5, R98, UR34 ;  /* 0x0000002262057c20 */ /* 0x000fe40008410000 */
[----:B------:R-:W-:Y:S02]  /*8de0*/  FMUL.RZ R21, R6, 0.15915493667125701904 ;  /* 0x3e22f98306157820 */ /* 0x000fe4000040c000 */
[----:B------:R-:W-:Y:S01]  /*8df0*/  FMUL.FTZ R6, R99, UR34 ;  /* 0x0000002263067c20 */ /* 0x000fe20008410000 */
[----:B------:R-:W-:Y:S01]  /*8e00*/  ISETP.GE.AND P5, PT, R148, UR28, PT ;  /* 0x0000001c94007c0c */ /* 0x000fe2000bfa6270 */
[----:B------:R-:W-:Y:S01]  /*8e10*/  MUFU.SIN R37, R7 ;  /* 0x0000000700257308 */ /* 0x000fe20000000400 */
[----:B------:R-:W-:Y:S01]  /*8e20*/  PRMT R146, RZ, 0x7610, R146 ;  /* 0x00007610ff927816 */ /* 0x000fe20000000092 */
[----:B------:R-:W-:Y:S01]  /*8e30*/  FMUL.RZ R6, R6, 0.15915493667125701904 ;  /* 0x3e22f98306067820 */ /* 0x000fe2000040c000 */
[----:B------:R-:W-:-:S02]  /*8e40*/  PRMT R148, RZ, 0x7610, R148 ;  /* 0x00007610ff947816 */ /* 0x000fc40000000094 */
[----:B------:R-:W-:Y:S02]  /*8e50*/  PRMT R61, RZ, 0x7610, R61 ;  /* 0x00007610ff3d7816 */ /* 0x000fe4000000003d */
[----:B------:R-:W-:Y:S01]  /*8e60*/  PRMT R63, RZ, 0x7610, R63 ;  /* 0x00007610ff3f7816 */ /* 0x000fe2000000003f */
[----:B------:R0:W-:Y:S01]  /*8e70*/  MUFU.COS R38, R7 ;  /* 0x0000000700267308 */ /* 0x0001e20000000000 */
[----:B------:R2:W5:Y:S01]  /*8e80*/  @!P4 LDG.E.U16 R146, [R2.64+0x440] ;  /* 0x0004402a0292c981 */ /* 0x000562000c1e1500 */
[----:B------:R-:W-:-:S03]  /*8e90*/  ISETP.GE.AND P4, PT, R149, UR28, PT ;  /* 0x0000001c95007c0c */ /* 0x000fc6000bf86270 */
[----:B------:R2:W5:Y:S01]  /*8ea0*/  @!P1 LDG.E.U16 R148, [R2.64+0x480] ;  /* 0x0004802a02949981 */ /* 0x000562000c1e1500 */
[----:B0-----:R-:W-:Y:S02]  /*8eb0*/  FMUL.RZ R7, R5, 0.15915493667125701904 ;  /* 0x3e22f98305077820 */ /* 0x001fe4000040c000 */
[----:B------:R-:W-:Y:S01]  /*8ec0*/  MUFU.SIN R33, R6 ;  /* 0x0000000600217308 */ /* 0x000fe20000000400 */
[----:B------:R-:W-:Y:S01]  /*8ed0*/  FMUL.FTZ R5, R97, UR34 ;  /* 0x0000002261057c20 */ /* 0x000fe20008410000 */
[----:B------:R2:W5:Y:S01]  /*8ee0*/  @!P3 LDG.E.U16 R61, [R2.64+0x4c0] ;  /* 0x0004c02a023db981 */ /* 0x000562000c1e1500 */
[----:B------:R-:W-:Y:S02]  /*8ef0*/  ISETP.GE.AND P1, PT, R20, UR28, PT ;  /* 0x0000001c14007c0c */ /* 0x000fe4000bf26270 */
[----:B------:R-:W-:Y:S01]  /*8f00*/  ISETP.GE.AND P3, PT, R18, UR28, PT ;  /* 0x0000001c12007c0c */ /* 0x000fe2000bf66270 */
[----:B------:R2:W5:Y:S02]  /*8f10*/  @!P2 LDG.E.U16 R63, [R2.64+0x500] ;  /* 0x0005002a023fa981 */ /* 0x000564000c1e1500 */
[----:B------:R0:W-:Y:S01]  /*8f20*/  MUFU.COS R34, R6 ;  /* 0x0000000600227308 */ /* 0x0001e20000000000 */
[----:B------:R-:W-:Y:S01]  /*8f30*/  ISETP.GE.AND P2, PT, R17, UR28, PT ;  /* 0x0000001c11007c0c */ /* 0x000fe2000bf46270 */
[----:B0-----:R-:W-:-:S02]  /*8f40*/  FMUL.RZ R6, R5, 0.15915493667125701904 ;  /* 0x3e22f98305067820 */ /* 0x001fc4000040c000 */
[----:B------:R-:W-:-:S04]  /*8f50*/  FMUL.FTZ R5, R96, UR34 ;  /* 0x0000002260057c20 */ /* 0x000fc80008410000 */
[----:B------:R-:W-:Y:S01]  /*8f60*/  MUFU.SIN R35, R21 ;  /* 0x0000001500237308 */ /* 0x000fe20000000400 */
[----:B------:R-:W-:Y:S02]  /*8f70*/  PRMT R158, RZ, 0x7610, R158 ;  /* 0x00007610ff9e7816 */ /* 0x000fe4000000009e */
[----:B------:R-:W-:Y:S02]  /*8f80*/  PRMT R155, RZ, 0x7610, R155 ;  /* 0x00007610ff9b7816 */ /* 0x000fe4000000009b */
[----:B------:R-:W-:Y:S02]  /*8f90*/  PRMT R156, RZ, 0x7610, R156 ;  /* 0x00007610ff9c7816 */ /* 0x000fe4000000009c */
[----:B------:R-:W-:Y:S01]  /*8fa0*/  PRMT R157, RZ, 0x7610, R157 ;  /* 0x00007610ff9d7816 */ /* 0x000fe2000000009d */
[----:B------:R0:W-:Y:S01]  /*8fb0*/  MUFU.COS R36, R21 ;  /* 0x0000001500247308 */ /* 0x0001e20000000000 */
[----:B------:R-:W-:Y:S01]  /*8fc0*/  PRMT R159, RZ, 0x7610, R159 ;  /* 0x00007610ff9f7816 */ /* 0x000fe2000000009f */
[----:B------:R-:W1:Y:S01]  /*8fd0*/  R2UR UR33, R4 ;  /* 0x00000000042173c2 */ /* 0x000e6200000e0000 */
[----:B------:R2:W5:Y:S01]  /*8fe0*/  @!P5 LDG.E.U16 R158, [R2.64+0x540] ;  /* 0x0005402a029ed981 */ /* 0x000562000c1e1500 */
[----:B------:R-:W-:-:S03]  /*8ff0*/  ISETP.GE.AND P0, PT, R19, UR28, PT ;  /* 0x0000001c13007c0c */ /* 0x000fc6000bf06270 */
[----:B------:R2:W5:Y:S01]  /*9000*/  @!P4 LDG.E.U16 R155, [R2.64+0x580] ;  /* 0x0005802a029bc981 */ /* 0x000562000c1e1500 */
[----:B0-----:R-:W-:Y:S02]  /*9010*/  FMUL.RZ R21, R5, 0.15915493667125701904 ;  /* 0x3e22f98305157820 */ /* 0x001fe4000040c000 */
[----:B------:R-:W-:Y:S01]  /*9020*/  FMUL.FTZ R5, R95, UR34 ;  /* 0x000000225f057c20 */ /* 0x000fe20008410000 */
[----:B------:R-:W-:Y:S01]  /*9030*/  MUFU.SIN R31, R7 ;  /* 0x00000007001f7308 */ /* 0x000fe20000000400 */
[----:B------:R2:W5:Y:S01]  /*9040*/  @!P1 LDG.E.U16 R156, [R2.64+0x5c0] ;  /* 0x0005c02a029c9981 */ /* 0x000562000c1e1500 */
[----:B------:R-:W-:-:S06]  /*9050*/  ISETP.GE.AND P5, PT, R15, UR28, PT ;  /* 0x0000001c0f007c0c */ /* 0x000fcc000bfa6270 */
[----:B------:R0:W-:Y:S01]  /*9060*/  MUFU.COS R32, R7 ;  /* 0x0000000700207308 */ /* 0x0001e20000000000 */
[----:B------:R2:W5:Y:S01]  /*9070*/  @!P3 LDG.E.U16 R157, [R2.64+0x600] ;  /* 0x0006002a029db981 */ /* 0x000562000c1e1500 */
[----:B------:R-:W-:Y:S02]  /*9080*/  ISETP.GE.AND P4, PT, R11, UR28, PT ;  /* 0x0000001c0b007c0c */ /* 0x000fe4000bf86270 */
[----:B------:R-:W-:Y:S01]  /*9090*/  ISETP.GE.AND P1, PT, R13, UR28, PT ;  /* 0x0000001c0d007c0c */ /* 0x000fe2000bf26270 */
[----:B------:R2:W5:Y:S01]  /*90a0*/  @!P2 LDG.E.U16 R159, [R2.64+0x640] ;  /* 0x0006402a029fa981 */ /* 0x000562000c1e1500 */
[----:B0-----:R-:W-:Y:S02]  /*90b0*/  FMUL.RZ R7, R5, 0.15915493667125701904 ;  /* 0x3e22f98305077820 */ /* 0x001fe4000040c000 */
[----:B------:R-:W-:Y:S01]  /*90c0*/  FMUL.FTZ R5, R94, UR34 ;  /* 0x000000225e057c20 */ /* 0x000fe20008410000 */
[----:B------:R-:W-:Y:S01]  /*90d0*/  MUFU.SIN R29, R6 ;  /* 0x00000006001d7308 */ /* 0x000fe20000000400 */
[----:B------:R-:W-:-:S02]  /*90e0*/  ISETP.GE.AND P3, PT, R8, UR28, PT ;  /* 0x0000001c08007c0c */ /* 0x000fc4000bf66270 */
[----:B------:R-:W-:-:S05]  /*90f0*/  ISETP.GE.AND P2, PT, R0, UR28, PT ;  /* 0x0000001c00007c0c */ /* 0x000fca000bf46270 */
[----:B------:R0:W-:Y:S01]  /*9100*/  MUFU.COS R30, R6 ;  /* 0x00000006001e7308 */ /* 0x0001e20000000000 */
[----:B------:R-:W-:Y:S02]  /*9110*/  PRMT R166, RZ, 0x7610, R166 ;  /* 0x00007610ffa67816 */ /* 0x000fe400000000a6 */
[----:B------:R-:W-:Y:S02]  /*9120*/  PRMT R162, RZ, 0x7610, R162 ;  /* 0x00007610ffa27816 */ /* 0x000fe400000000a2 */
[----:B------:R-:W-:Y:S02]  /*9130*/  PRMT R163, RZ, 0x7610, R163 ;  /* 0x00007610ffa37816 */ /* 0x000fe400000000a3 */
[----:B------:R-:W-:Y:S01]  /*9140*/  PRMT R160, RZ, 0x7610, R160 ;  /* 0x00007610ffa07816 */ /* 0x000fe200000000a0 */
[----:B------:R-:W-:Y:S01]  /*9150*/  MUFU.SIN R25, R7 ;  /* 0x0000000700197308 */ /* 0x000fe20000000400 */
[----:B0-----:R-:W-:Y:S01]  /*9160*/  FMUL.RZ R6, R5, 0.15915493667125701904 ;  /* 0x3e22f98305067820 */ /* 0x001fe2000040c000 */
[----:B------:R-:W-:Y:S01]  /*9170*/  PRMT R161, RZ, 0x7610, R161 ;  /* 0x00007610ffa17816 */ /* 0x000fe200000000a1 */
[----:B------:R-:W-:Y:S01]  /*9180*/  FMUL.FTZ R5, R93, UR34 ;  /* 0x000000225d057c20 */ /* 0x000fe20008410000 */
[----:B------:R-:W-:Y:S01]  /*9190*/  PRMT R164, RZ, 0x7610, R164 ;  /* 0x00007610ffa47816 */ /* 0x000fe200000000a4 */
[----:B------:R2:W5:Y:S03]  /*91a0*/  @!P5 LDG.E.U16 R166, [R2.64+0x680] ;  /* 0x0006802a02a6d981 */ /* 0x000566000c1e1500 */
[----:B------:R0:W-:Y:S01]  /*91b0*/  MUFU.COS R26, R7 ;  /* 0x00000007001a7308 */ /* 0x0001e20000000000 */
[----:B------:R-:W-:Y:S01]  /*91c0*/  LEA R16, R125, R16, 0x5 ;  /* 0x000000107d107211 */ /* 0x000fe200078e28ff */
[----:B------:R2:W5:Y:S04]  /*91d0*/  @!P4 LDG.E.U16 R162, [R2.64+0x6c0] ;  /* 0x0006c02a02a2c981 */ /* 0x000568000c1e1500 */
[----:B------:R2:W5:Y:S01]  /*91e0*/  @!P1 LDG.E.U16 R163, [R2.64+0x700] ;  /* 0x0007002a02a39981 */ /* 0x000562000c1e1500 */
[----:B0-----:R-:W-:Y:S01]  /*91f0*/  FMUL.RZ R7, R5, 0.15915493667125701904 ;  /* 0x3e22f98305077820 */ /* 0x001fe2000040c000 */
[----:B------:R-:W-:Y:S01]  /*9200*/  MUFU.SIN R23, R6 ;  /* 0x0000000600177308 */ /* 0x000fe20000000400 */
[----:B------:R-:W-:Y:S01]  /*9210*/  FMUL.FTZ R5, R92, UR34 ;  /* 0x000000225c057c20 */ /* 0x000fe20008410000 */
[----:B------:R2:W5:Y:S04]  /*9220*/  @!P3 LDG.E.U16 R160, [R2.64+0x740] ;  /* 0x0007402a02a0b981 */ /* 0x000568000c1e1500 */
[----:B------:R2:W5:Y:S02]  /*9230*/  @!P2 LDG.E.U16 R161, [R2.64+0x780] ;  /* 0x0007802a02a1a981 */ /* 0x000564000c1e1500 */
[----:B-1----:R0:W-:Y:S02]  /*9240*/  MUFU.COS R24, R6 ;  /* 0x0000000600187308 */ /* 0x0021e40000000000 */
[----:B------:R2:W5:Y:S01]  /*9250*/  @!P0 LDG.E.U16 R164, [R2.64+0x7c0] ;  /* 0x0007c02a02a48981 */ /* 0x000562000c1e1500 */
[----:B0-----:R-:W-:-:S02]  /*9260*/  FMUL.RZ R6, R5, 0.15915493667125701904 ;  /* 0x3e22f98305067820 */ /* 0x001fc4000040c000 */
[----:B------:R-:W-:-:S03]  /*9270*/  FMUL.FTZ R5, R91, UR34 ;  /* 0x000000225b057c20 */ /* 0x000fc60008410000 */
[----:B------:R-:W-:Y:S01]  /*9280*/  MUFU.SIN R27, R21 ;  /* 0x00000015001b7308 */ /* 0x000fe20000000400 */
[----:B--2---:R-:W-:Y:S01]  /*9290*/  FMUL.FTZ R2, R88, UR34 ;  /* 0x0000002258027c20 */ /* 0x004fe20008410000 */
[----:B------:R-:W-:-:S06]  /*92a0*/  LEA.HI.SX32 R64, R16, R16, 0x1b ;  /* 0x0000001010407211 */ /* 0x000fcc00078fdaff */
[----:B------:R-:W-:Y:S01]  /*92b0*/  MUFU.COS R28, R21 ;  /* 0x00000015001c7308 */ /* 0x000fe20000000000 */
[----:B------:R-:W-:Y:S01]  /*92c0*/  FMUL.RZ R202, R2, 0.15915493667125701904 ;  /* 0x3e22f98302ca7820 */ /* 0x000fe2000040c000 */
[----:B------:R-:W-:-:S06]  /*92d0*/  MOV R2, UR33 ;  /* 0x0000002100027c02 */ /* 0x000fcc0008000f00 */
[----:B------:R-:W-:Y:S01]  /*92e0*/  MUFU.SIN R21, R7 ;  /* 0x0000000700157308 */ /* 0x000fe20000000400 */
[----:B------:R-:W-:-:S07]  /*92f0*/  FMUL.FTZ R0, R89, UR34 ;  /* 0x0000002259007c20 */ /* 0x000fce0008410000 */
[----:B------:R0:W-:Y:S01]  /*9300*/  MUFU.COS R22, R7 ;  /* 0x0000000700167308 */ /* 0x0001e20000000000 */
[----:B------:R-:W-:Y:S01]  /*9310*/  SHF.L.U32 R64, R64, 0x1, RZ ;  /* 0x0000000140407819 */ /* 0x000fe200000006ff */
[----:B------:R-:W-:Y:S02]  /*9320*/  FMUL.FTZ R2, R2, 1.4426950216293334961 ;  /* 0x3fb8aa3b02027820 */ /* 0x000fe40000410000 */
[----:B------:R-:W-:Y:S02]  /*9330*/  FMUL.RZ R197, R0, 0.15915493667125701904 ;  /* 0x3e22f98300c57820 */ /* 0x000fe4000040c000 */
[----:B------:R-:W1:Y:S01]  /*9340*/  LDS.U16 R8, [R64] ;  /* 0x0000000040087984 */ /* 0x000e620000000400 */
[----:B0-----:R-:W-:Y:S01]  /*9350*/  FMUL.RZ R7, R5, 0.15915493667125701904 ;  /* 0x3e22f98305077820 */ /* 0x001fe2000040c000 */
[----:B------:R-:W-:Y:S01]  /*9360*/  MUFU.SIN R19, R6 ;  /* 0x0000000600137308 */ /* 0x000fe20000000400 */
[----:B------:R-:W-:Y:S01]  /*9370*/  FMUL.FTZ R5, R90, UR34 ;  /* 0x000000225a057c20 */ /* 0x000fe20008410000 */
[----:B------:R-:W-:Y:S03]  /*9380*/  LDS.U16 R194, [R64+0x8] ;  /* 0x0000080040c27984 */ /* 0x000fe60000000400 */
[----:B------:R-:W-:Y:S01]  /*9390*/  FMUL.RZ R5, R5, 0.15915493667125701904 ;  /* 0x3e22f98305057820 */ /* 0x000fe2000040c000 */
[----:B------:R-:W-:Y:S02]  /*93a0*/  LDS.U16 R4, [R64+0xa] ;  /* 0x00000a0040047984 */ /* 0x000fe40000000400 */
[----:B------:R0:W-:Y:S02]  /*93b0*/  MUFU.COS R20, R6 ;  /* 0x0000000600147308 */ /* 0x0001e40000000000 */
[----:B------:R-:W-:Y:S04]  /*93c0*/  LDS.U16 R0, [R64+0xc] ;  /* 0x00000c0040007984 */ /* 0x000fe80000000400 */
[----:B------:R-:W-:Y:S02]  /*93d0*/  LDS.U16 R191, [R64+0xe] ;  /* 0x00000e0040bf7984 */ /* 0x000fe40000000400 */
[----:B------:R-:W-:Y:S02]  /*93e0*/  MUFU.SIN R17, R7 ;  /* 0x0000000700117308 */ /* 0x000fe40000000400 */
[----:B0-----:R-:W-:Y:S04]  /*93f0*/  LDS.U16 R6, [R64+0x4] ;  /* 0x0000040040067984 */ /* 0x001fe80000000400 */
[----:B------:R-:W-:Y:S02]  /*9400*/  LDS.U16 R130, [R64+0x10] ;  /* 0x0000100040827984 */ /* 0x000fe40000000400 */
[----:B------:R0:W-:Y:S02]  /*9410*/  MUFU.COS R18, R7 ;  /* 0x0000000700127308 */ /* 0x0001e40000000000 */
[----:B------:R-:W-:Y:S04]  /*9420*/  LDS.U16 R193, [R64+0x12] ;  /* 0x0000120040c17984 */ /* 0x000fe80000000400 */
[----:B------:R-:W-:Y:S02]  /*9430*/  LDS.U16 R182, [R64+0x14] ;  /* 0x0000140040b67984 */ /* 0x000fe40000000400 */
[----:B------:R-:W-:Y:S02]  /*9440*/  MUFU.SIN R15, R5 ;  /* 0x00000005000f7308 */ /* 0x000fe40000000400 */
[----:B0-----:R-:W0:Y:S04]  /*9450*/  LDS.U16 R7, [R64+0x2] ;  /* 0x0000020040077984 */ /* 0x001e280000000400 */
[----:B------:R-:W-:Y:S02]  /*9460*/  LDS.U16 R183, [R64+0x16] ;  /* 0x0000160040b77984 */ /* 0x000fe40000000400 */
[----:B------:R2:W-:Y:S02]  /*9470*/  MUFU.COS R16, R5 ;  /* 0x0000000500107308 */ /* 0x0005e40000000000 */
[----:B------:R-:W-:Y:S04]  /*9480*/  LDS.U16 R180, [R64+0x18] ;  /* 0x0000180040b47984 */ /* 0x000fe80000000400 */
[----:B------:R-:W-:Y:S02]  /*9490*/  LDS.U16 R181, [R64+0x1a] ;  /* 0x00001a0040b57984 */ /* 0x000fe40000000400 */
[----:B------:R-:W-:Y:S02]  /*94a0*/  MUFU.SIN R11, R202 ;  /* 0x000000ca000b7308 */ /* 0x000fe40000000400 */
[----:B--2---:R-:W2:Y:S04]  /*94b0*/  LDS.U16 R5, [R64+0x6] ;  /* 0x0000060040057984 */ /* 0x004ea80000000400 */
[----:B------:R-:W-:Y:S02]  /*94c0*/  LDS.U16 R178, [R64+0x1c] ;  /* 0x00001c0040b27984 */ /* 0x000fe40000000400 */
[----:B------:R1:W-:Y:S02]  /*94d0*/  MUFU.COS R3, R202 ;  /* 0x000000ca00037308 */ /* 0x0003e40000000000 */
[----:B------:R-:W0:Y:S04]  /*94e0*/  LDS.U16 R179, [R64+0x1e] ;  /* 0x00001e0040b37984 */ /* 0x000e280000000400 */
[----:B------:R-:W-:Y:S04]  /*94f0*/  LDS.U16 R176, [R64+0x20] ;  /* 0x0000200040b07984 */ /* 0x000fe80000000400 */
[----:B------:R-:W0:Y:S01]  /*9500*/  LDS.U16 R177, [R64+0x22] ;  /* 0x0000220040b17984 */ /* 0x000e220000000400 */
[----:B-1----:R-:W-:-:S03]  /*9510*/  FMUL.FTZ R202, R2, R97 ;  /* 0x0000006102ca7220 */ /* 0x002fc60000410000 */
[----:B------:R-:W-:Y:S04]  /*9520*/  LDS.U16 R174, [R64+0x24] ;  /* 0x0000240040ae7984 */ /* 0x000fe80000000400 */
[----:B------:R-:W1:Y:S04]  /*9530*/  LDS.U16 R175, [R64+0x26] ;  /* 0x0000260040af7984 */ /* 0x000e680000000400 */
        /* <DEDUP_REMOVED lines=12> */
[----:B---3--:R3:W-:Y:S04]  /*9600*/  STS.U16 [R14+0x1080], R203 ;  /* 0x001080cb0e007388 */ /* 0x0087e80000000400 */
[----:B----4-:R4:W-:Y:S04]  /*9610*/  STS.U16 [R12+0x10c0], R201 ;  /* 0x0010c0c90c007388 */ /* 0x0109e80000000400 */
[----:B-----5:R5:W-:Y:S01]  /*9620*/  STS.U16 [R9+0x1100], R196 ;  /* 0x001100c409007388 */ /* 0x020be20000000400 */
[----:B---3--:R-:W-:-:S02]  /*9630*/  FMUL.FTZ R14, R2, R99 ;  /* 0x00000063020e7220 */ /* 0x008fc40000410000 */
[C---:B----4-:R-:W-:Y:S02]  /*9640*/  FMUL.FTZ R12, R2.reuse, R98 ;  /* 0x00000062020c7220 */ /* 0x050fe40000410000 */
[C---:B-----5:R-:W-:Y:S02]  /*9650*/  FMUL.FTZ R9, R2.reuse, R96 ;  /* 0x0000006002097220 */ /* 0x060fe40000410000 */
[----:B------:R-:W3:Y:S01]  /*9660*/  MUFU.EX2 R14, R14 ;  /* 0x0000000e000e7308 */ /* 0x000ee20000000800 */
[----:B------:R-:W-:-:S07]  /*9670*/  FMUL.FTZ R196, R2, R95 ;  /* 0x0000005f02c47220 */ /* 0x000fce0000410000 */
[----:B------:R-:W4:Y:S08]  /*9680*/  MUFU.EX2 R12, R12 ;  /* 0x0000000c000c7308 */ /* 0x000f300000000800 */
[----:B------:R-:W5:Y:S08]  /*9690*/  MUFU.EX2 R202, R202 ;  /* 0x000000ca00ca7308 */ /* 0x000f700000000800 */
[----:B------:R-:W0:Y:S01]  /*96a0*/  MUFU.EX2 R9, R9 ;  /* 0x0000000900097308 */ /* 0x000e220000000800 */
[----:B---3--:R-:W-:-:S07]  /*96b0*/  FMUL.FTZ R34, R14, R34 ;  /* 0x000000220e227220 */ /* 0x008fce0000410000 */
[----:B------:R-:W3:Y:S01]  /*96c0*/  MUFU.EX2 R196, R196 ;  /* 0x000000c400c47308 */ /* 0x000ee20000000800 */
[----:B------:R-:W-:Y:S01]  /*96d0*/  FMUL.FTZ R33, R14, R33 ;  /* 0x000000210e217220 */ /* 0x000fe20000410000 */
[----:B------:R0:W-:Y:S01]  /*96e0*/  STS.U16 [R10+0x1140], R199 ;  /* 0x001140c70a007388 */ /* 0x0001e20000000400 */
[----:B------:R-:W-:Y:S02]  /*96f0*/  FMUL.FTZ R14, R2, R90 ;  /* 0x0000005a020e7220 */ /* 0x000fe40000410000 */
[C---:B----4-:R-:W-:Y:S02]  /*9700*/  FMUL.FTZ R32, R12.reuse, R32 ;  /* 0x000000200c207220 */ /* 0x050fe40000410000 */
[----:B------:R-:W-:Y:S02]  /*9710*/  FMUL.FTZ R31, R12, R31 ;  /* 0x0000001f0c1f7220 */ /* 0x000fe40000410000 */
[C---:B-----5:R-:W-:Y:S02]  /*9720*/  FMUL.FTZ R30, R202.reuse, R30 ;  /* 0x0000001eca1e7220 */ /* 0x060fe40000410000 */
[----:B------:R-:W-:-:S02]  /*9730*/  FMUL.FTZ R29, R202, R29 ;  /* 0x0000001dca1d7220 */ /* 0x000fc40000410000 */
[C---:B------:R-:W-:Y:S02]  /*9740*/  FMUL.FTZ R12, R2.reuse, R89 ;  /* 0x00000059020c7220 */ /* 0x040fe40000410000 */
[----:B------:R-:W-:Y:S02]  /*9750*/  FMUL.FTZ R202, R87, UR34 ;  /* 0x0000002257ca7c20 */ /* 0x000fe40008410000 */
[C---:B0-----:R-:W-:Y:S02]  /*9760*/  FMUL.FTZ R10, R2.reuse, R88 ;  /* 0x00000058020a7220 */ /* 0x041fe40000410000 */
[C---:B------:R-:W-:Y:S02]  /*9770*/  FMUL.FTZ R28, R9.reuse, R28 ;  /* 0x0000001c091c7220 */ /* 0x040fe40000410000 */
[----:B------:R-:W-:Y:S02]  /*9780*/  FMUL.FTZ R27, R9, R27 ;  /* 0x0000001b091b7220 */ /* 0x000fe40000410000 */
[----:B------:R-:W-:Y:S01]  /*9790*/  FMUL.FTZ R9, R2, R87 ;  /* 0x0000005702097220 */ /* 0x000fe20000410000 */
[----:B------:R-:W-:Y:S01]  /*97a0*/  MUFU.SIN R13, R197 ;  /* 0x000000c5000d7308 */ /* 0x000fe20000000400 */
[----:B------:R-:W-:-:S02]  /*97b0*/  FMUL.RZ R202, R202, 0.15915493667125701904 ;  /* 0x3e22f983caca7820 */ /* 0x000fc4000040c000 */
[C---:B------:R-:W-:Y:S02]  /*97c0*/  FMUL.FTZ R198, R2.reuse, R100 ;  /* 0x0000006402c67220 */ /* 0x040fe40000410000 */
[----:B------:R-:W-:-:S03]  /*97d0*/  FMUL.FTZ R199, R2, R92 ;  /* 0x0000005c02c77220 */ /* 0x000fc60000410000 */
[----:B------:R-:W0:Y:S01]  /*97e0*/  MUFU.EX2 R14, R14 ;  /* 0x0000000e000e7308 */ /* 0x000e220000000800 */
[C---:B---3--:R-:W-:Y:S02]  /*97f0*/  FMUL.FTZ R26, R196.reuse, R26 ;  /* 0x0000001ac41a7220 */ /* 0x048fe40000410000 */
[----:B------:R-:W-:-:S05]  /*9800*/  FMUL.FTZ R25, R196, R25 ;  /* 0x00000019c4197220 */ /* 0x000fca0000410000 */
[----:B------:R-:W-:Y:S01]  /*9810*/  MUFU.COS R197, R197 ;  /* 0x000000c500c57308 */ /* 0x000fe20000000000 */
[----:B------:R-:W-:-:S07]  /*9820*/  FMUL.FTZ R200, R2, R101 ;  /* 0x0000006502c87220 */ /* 0x000fce0000410000 */
[----:B------:R-:W3:Y:S08]  /*9830*/  MUFU.EX2 R12, R12 ;  /* 0x0000000c000c7308 */ /* 0x000ef00000000800 */
[----:B------:R-:W4:Y:S08]  /*9840*/  MUFU.EX2 R10, R10 ;  /* 0x0000000a000a7308 */ /* 0x000f300000000800 */
[----:B------:R-:W-:Y:S08]  /*9850*/  MUFU.EX2 R9, R9 ;  /* 0x0000000900097308 */ /* 0x000ff00000000800 */
[----:B------:R-:W5:Y:S08]  /*9860*/  MUFU.COS R196, R202 ;  /* 0x000000ca00c47308 */ /* 0x000f700000000000 */
[----:B------:R-:W1:Y:S08]  /*9870*/  MUFU.EX2 R198, R198 ;  /* 0x000000c600c67308 */ /* 0x000e700000000800 */
[----:B------:R-:W1:Y:S01]  /*9880*/  MUFU.EX2 R199, R199 ;  /* 0x000000c700c77308 */ /* 0x000e620000000800 */
[----:B0-----:R-:W-:-:S07]  /*9890*/  FMUL.FTZ R16, R14, R16 ;  /* 0x000000100e107220 */ /* 0x001fce0000410000 */
[----:B------:R0:W0:Y:S01]  /*98a0*/  MUFU.EX2 R203, R200 ;  /* 0x000000c800cb7308 */ /* 0x0000220000000800 */
[----:B------:R-:W-:Y:S01]  /*98b0*/  FMUL.FTZ R15, R14, R15 ;  /* 0x0000000f0e0f7220 */ /* 0x000fe20000410000 */
[----:B------:R-:W-:Y:S01]  /*98c0*/  HADD2.F32 R8, -RZ, R8.H0_H0 ;  /* 0x20000008ff087230 */ /* 0x000fe20000004100 */
[C---:B---3--:R-:W-:Y:S02]  /*98d0*/  FMUL.FTZ R14, R12.reuse, R197 ;  /* 0x000000c50c0e7220 */ /* 0x048fe40000410000 */
[----:B------:R-:W-:Y:S01]  /*98e0*/  FMUL.FTZ R13, R12, R13 ;  /* 0x0000000d0c0d7220 */ /* 0x000fe20000410000 */
[----:B------:R-:W-:Y:S01]  /*98f0*/  HADD2.F32 R7, -RZ, R7.H0_H0 ;  /* 0x20000007ff077230 */ /* 0x000fe20000004100 */
[C---:B----4-:R-:W-:Y:S02]  /*9900*/  FMUL.FTZ R12, R10.reuse, R3 ;  /* 0x000000030a0c7220 */ /* 0x050fe40000410000 */
[----:B------:R-:W-:Y:S01]  /*9910*/  FMUL.FTZ R11, R10, R11 ;  /* 0x0000000b0a0b7220 */ /* 0x000fe20000410000 */
[----:B------:R3:W-:Y:S01]  /*9920*/  STS.U16 [R185+0x1180], R186 ;  /* 0x001180bab9007388 */ /* 0x0007e20000000400 */
[----:B-----5:R-:W-:Y:S01]  /*9930*/  FMUL.FTZ R10, R9, R196 ;  /* 0x000000c4090a7220 */ /* 0x020fe20000410000 */
[----:B------:R-:W-:Y:S01]  /*9940*/  HADD2.F32 R196, -RZ, R122.H0_H0 ;  /* 0x2000007affc47230 */ /* 0x000fe20000004100 */
[----:B------:R-:W-:-:S02]  /*9950*/  FMUL.FTZ R3, R102, UR34 ;  /* 0x0000002266037c20 */ /* 0x000fc40008410000 */
[C---:B-1----:R-:W-:Y:S02]  /*9960*/  FMUL.FTZ R36, R198.reuse, R36 ;  /* 0x00000024c6247220 */ /* 0x042fe40000410000 */
[----:B------:R-:W-:Y:S02]  /*9970*/  FMUL.FTZ R35, R198, R35 ;  /* 0x00000023c6237220 */ /* 0x000fe40000410000 */
[----:B---3--:R-:W-:Y:S01]  /*9980*/  FMUL.FTZ R185, R8, R102 ;  /* 0x0000006608b97220 */ /* 0x008fe20000410000 */
[----:B--2---:R-:W-:Y:S01]  /*9990*/  HADD2.F32 R5, -RZ, R5.H0_H0 ;  /* 0x20000005ff057230 */ /* 0x004fe20000004100 */
[C---:B------:R-:W-:Y:S02]  /*99a0*/  FMUL.FTZ R201, R2.reuse, R94 ;  /* 0x0000005e02c97220 */ /* 0x040fe40000410000 */
[C---:B0-----:R-:W-:Y:S02]  /*99b0*/  FMUL.FTZ R200, R2.reuse, R93 ;  /* 0x0000005d02c87220 */ /* 0x041fe40000410000 */
[----:B------:R-:W-:-:S02]  /*99c0*/  FMUL.FTZ R198, R2, R91 ;  /* 0x0000005b02c67220 */ /* 0x000fc40000410000 */
[C---:B------:R-:W-:Y:S02]  /*99d0*/  FMUL.FTZ R20, R199.reuse, R20 ;  /* 0x00000014c7147220 */ /* 0x040fe40000410000 */
[----:B------:R-:W-:Y:S02]  /*99e0*/  FMUL.FTZ R19, R199, R19 ;  /* 0x00000013c7137220 */ /* 0x000fe40000410000 */
[----:B------:R-:W-:Y:S02]  /*99f0*/  FMUL.RZ R199, R3, 0.15915493667125701904 ;  /* 0x3e22f98303c77820 */ /* 0x000fe4000040c000 */
[-C--:B------:R-:W-:Y:S02]  /*9a00*/  FMUL.FTZ R2, R2, R102.reuse ;  /* 0x0000006602027220 */ /* 0x080fe40000410000 */
[----:B------:R-:W-:Y:S02]  /*9a10*/  FMUL.FTZ R186, R7, R102 ;  /* 0x0000006607ba7220 */ /* 0x000fe40000410000 */
[----:B------:R-:W-:-:S02]  /*9a20*/  FMUL.FTZ R37, R203, R37 ;  /* 0x00000025cb257220 */ /* 0x000fc40000410000 */
[C---:B------:R-:W-:Y:S01]  /*9a30*/  FMUL.FTZ R185, R196.reuse, R185 ;  /* 0x000000b9c4b97220 */ /* 0x040fe20000410000 */
[----:B------:R-:W-:Y:S01]  /*9a40*/  HADD2.F32 R6, -RZ, R6.H0_H0 ;  /* 0x20000006ff067230 */ /* 0x000fe20000004100 */
[----:B------:R0:W-:Y:S01]  /*9a50*/  STS.U16 [R127+0x11c0], R188 ;  /* 0x0011c0bc7f007388 */ /* 0x0001e20000000400 */
[----:B------:R-:W-:Y:S01]  /*9a60*/  HADD2.F32 R197, -RZ, R121.H0_H0 ;  /* 0x20000079ffc57230 */ /* 0x000fe20000004100 */
[----:B------:R-:W-:Y:S01]  /*9a70*/  FMUL.FTZ R186, R196, R186 ;  /* 0x000000bac4ba7220 */ /* 0x000fe20000410000 */
[----:B------:R-:W-:Y:S01]  /*9a80*/  MUFU.SIN R3, R199 ;  /* 0x000000c700037308 */ /* 0x000fe20000000400 */
[----:B------:R-:W-:Y:S01]  /*9a90*/  FMUL.FTZ R38, R203, R38 ;  /* 0x00000026cb267220 */ /* 0x000fe20000410000 */
[----:B------:R1:W-:Y:S01]  /*9aa0*/  STS.U16 [R126+0x1200], R187 ;  /* 0x001200bb7e007388 */ /* 0x0003e20000000400 */
[----:B0-----:R-:W-:-:S05]  /*9ab0*/  FMUL.FTZ R188, R5, R101 ;  /* 0x0000006505bc7220 */ /* 0x001fca0000410000 */
[----:B------:R-:W-:Y:S01]  /*9ac0*/  MUFU.EX2 R2, R2 ;  /* 0x0000000200027308 */ /* 0x000fe20000000800 */
[----:B------:R-:W-:Y:S02]  /*9ad0*/  FMUL.FTZ R127, R185, R37 ;  /* 0x00000025b97f7220 */ /* 0x000fe40000410000 */
[----:B------:R-:W-:Y:S02]  /*9ae0*/  FMUL.FTZ R188, R197, R188 ;  /* 0x000000bcc5bc7220 */ /* 0x000fe40000410000 */
[----:B-1----:R-:W-:-:S03]  /*9af0*/  FMUL.FTZ R187, R6, R101 ;  /* 0x0000006506bb7220 */ /* 0x002fc60000410000 */
[----:B------:R-:W0:Y:S01]  /*9b00*/  MUFU.COS R199, R199 ;  /* 0x000000c700c77308 */ /* 0x000e220000000000 */
[C---:B------:R-:W-:Y:S02]  /*9b10*/  FMUL.FTZ R126, R186.reuse, R37 ;  /* 0x00000025ba7e7220 */ /* 0x040fe40000410000 */
[----:B------:R-:W-:-:S05]  /*9b20*/  FFMA.FTZ R127, R186, R38, R127 ;  /* 0x00000026ba7f7223 */ /* 0x000fca000001007f */
[----:B------:R-:W1:Y:S01]  /*9b30*/  MUFU.EX2 R198, R198 ;  /* 0x000000c600c67308 */ /* 0x000e620000000800 */
[----:B------:R-:W-:Y:S02]  /*9b40*/  FMUL.FTZ R187, R197, R187 ;  /* 0x000000bbc5bb7220 */ /* 0x000fe40000410000 */
[----:B------:R-:W-:Y:S02]  /*9b50*/  FFMA.FTZ R126, R185, R38, -R126 ;  /* 0x00000026b97e7223 */ /* 0x000fe4000001087e */
[----:B------:R-:W-:-:S03]  /*9b60*/  FADD.FTZ R127, R188, R127 ;  /* 0x0000007fbc7f7221 */ /* 0x000fc60000010000 */
        /* <DEDUP_REMOVED lines=16> */
[----:B------:R-:W-:Y:S01]  /*9c70*/  FMUL.FTZ R194, R4, R100 ;  /* 0x0000006404c27220 */ /* 0x000fe20000410000 */
[----:B------:R0:W-:Y:S01]  /*9c80*/  STS.U16 [R190+0x1240], R195 ;  /* 0x001240c3be007388 */ /* 0x0001e20000000400 */
[----:B------:R-:W-:Y:S02]  /*9c90*/  FFMA.FTZ R196, R127, R38, R2 ;  /* 0x000000267fc47223 */ /* 0x000fe40000010002 */
        /* <DEDUP_REMOVED lines=36> */
[-C--:B------:R-:W-:Y:S02]  /*9ee0*/  FMUL.FTZ R193, R129, R98.reuse ;  /* 0x0000006281c17220 */ /* 0x080fe40000410000 */
[----:B------:R-:W-:Y:S02]  /*9ef0*/  FMUL.FTZ R194, R130, R98 ;  /* 0x0000006282c27220 */ /* 0x000fe40000410000 */
[----:B------:R-:W-:-:S02]  /*9f00*/  FFMA.FTZ R198, R32, R198, R201 ;  /* 0x000000c620c67223 */ /* 0x000fc400000100c9 */
[C---:B------:R-:W-:Y:S02]  /*9f10*/  FMUL.FTZ R193, R184.reuse, R193 ;  /* 0x000000c1b8c17220 */ /* 0x040fe40000410000 */
[----:B------:R-:W-:Y:S02]  /*9f20*/  FMUL.FTZ R197, R31, R195 ;  /* 0x000000c31fc57220 */ /* 0x000fe40000410000 */
[----:B------:R-:W-:Y:S02]  /*9f30*/  FMUL.FTZ R194, R184, R194 ;  /* 0x000000c2b8c27220 */ /* 0x000fe40000410000 */
[----:B------:R-:W-:Y:S02]  /*9f40*/  FADD.FTZ R198, R193, R198 ;  /* 0x000000c6c1c67221 */ /* 0x000fe40000010000 */
[-C--:B------:R-:W-:Y:S01]  /*9f50*/  FFMA.FTZ R197, R32, R196.reuse, -R197 ;  /* 0x000000c420c57223 */ /* 0x080fe200000108c5 */
[----:B------:R0:W-:Y:S01]  /*9f60*/  STS.U16 [R131+0x1300], R132 ;  /* 0x0013008483007388 */ /* 0x0001e20000000400 */
[----:B------:R-:W-:-:S02]  /*9f70*/  FMUL.FTZ R196, R31, R196 ;  /* 0x000000c41fc47220 */ /* 0x000fc40000410000 */
[----:B------:R-:W-:Y:S01]  /*9f80*/  FADD.FTZ R199, R194, R199 ;  /* 0x000000c7c2c77221 */ /* 0x000fe20000010000 */
[----:B------:R-:W1:Y:S01]  /*9f90*/  MUFU.EX2 R200, R200 ;  /* 0x000000c800c87308 */ /* 0x000e620000000800 */
[----:B------:R-:W-:Y:S02]  /*9fa0*/  FFMA.FTZ R184, R32, R195, R196 ;  /* 0x000000c320b87223 */ /* 0x000fe400000100c4 */
[C---:B------:R-:W-:Y:S02]  /*9fb0*/  FMUL.FTZ R195, R29.reuse, R199 ;  /* 0x000000c71dc37220 */ /* 0x040fe40000410000 */
[----:B0-----:R-:W-:-:S04]  /*9fc0*/  FMUL.FTZ R131, R29, R198 ;  /* 0x000000c61d837220 */ /* 0x001fc80000410000 */
[C---:B------:R-:W-:Y:S01]  /*9fd0*/  FFMA.FTZ R199, R30.reuse, R199, -R131 ;  /* 0x000000c71ec77223 */ /* 0x040fe20000010883 */
[----:B------:R-:W-:Y:S01]  /*9fe0*/  HADD2.F32 R131, -RZ, R183.H0_H0 ;  /* 0x200000b7ff837230 */ /* 0x000fe20000004100 */
[----:B------:R-:W-:Y:S01]  /*9ff0*/  FFMA.FTZ R198, R30, R198, R195 ;  /* 0x000000c61ec67223 */ /* 0x000fe200000100c3 */
[----:B------:R-:W-:Y:S02]  /*a000*/  HADD2.F32 R132, -RZ, R182.H0_H0 ;  /* 0x200000b6ff847230 */ /* 0x000fe40000004100 */
[----:B------:R-:W-:Y:S01]  /*a010*/  HADD2.F32 R183, -RZ, R117.H0_H0 ;  /* 0x20000075ffb77230 */ /* 0x000fe20000004100 */
[-C--:B------:R-:W-:Y:S02]  /*a020*/  FMUL.FTZ R195, R131, R97.reuse ;  /* 0x0000006183c37220 */ /* 0x080fe40000410000 */
[----:B------:R-:W-:Y:S02]  /*a030*/  FMUL.FTZ R196, R132, R97 ;  /* 0x0000006184c47220 */ /* 0x000fe40000410000 */
[----:B------:R-:W-:-:S02]  /*a040*/  FMUL.FTZ R195, R183, R195 ;  /* 0x000000c3b7c37220 */ /* 0x000fc40000410000 */
[C---:B-1----:R-:W-:Y:S02]  /*a050*/  FMUL.FTZ R22, R200.reuse, R22 ;  /* 0x00000016c8167220 */ /* 0x042fe40000410000 */
[----:B------:R-:W-:Y:S02]  /*a060*/  FMUL.FTZ R21, R200, R21 ;  /* 0x00000015c8157220 */ /* 0x000fe40000410000 */
[----:B------:R-:W-:Y:S01]  /*a070*/  FMUL.FTZ R196, R183, R196 ;  /* 0x000000c4b7c47220 */ /* 0x000fe20000410000 */
[----:B------:R-:W0:Y:S01]  /*a080*/  MUFU.SIN R200, R202 ;  /* 0x000000ca00c87308 */ /* 0x000e220000000400 */
[----:B------:R-:W-:Y:S01]  /*a090*/  FADD.FTZ R198, R195, R198 ;  /* 0x000000c6c3c67221 */ /* 0x000fe20000010000 */
[----:B------:R1:W-:Y:S01]  /*a0a0*/  STS.U16 [R133+0x1340], R134 ;  /* 0x0013408685007388 */ /* 0x0003e20000000400 */
[----:B------:R-:W-:Y:S02]  /*a0b0*/  FADD.FTZ R199, R196, R199 ;  /* 0x000000c7c4c77221 */ /* 0x000fe40000010000 */
[----:B------:R-:W-:-:S02]  /*a0c0*/  FMUL.FTZ R182, R29, R184 ;  /* 0x000000b81db67220 */ /* 0x000fc40000410000 */
[C---:B------:R-:W-:Y:S02]  /*a0d0*/  FMUL.FTZ R183, R27.reuse, R199 ;  /* 0x000000c71bb77220 */ /* 0x040fe40000410000 */
[----:B-1----:R-:W-:Y:S02]  /*a0e0*/  FMUL.FTZ R133, R27, R198 ;  /* 0x000000c61b857220 */ /* 0x002fe40000410000 */
[----:B------:R-:W-:Y:S02]  /*a0f0*/  FFMA.FTZ R182, R30, R197, -R182 ;  /* 0x000000c51eb67223 */ /* 0x000fe400000108b6 */
[----:B------:R-:W-:Y:S01]  /*a100*/  FFMA.FTZ R199, R28, R199, -R133 ;  /* 0x000000c71cc77223 */ /* 0x000fe20000010885 */
[----:B------:R-:W-:Y:S01]  /*a110*/  HADD2.F32 R133, -RZ, R181.H0_H0 ;  /* 0x200000b5ff857230 */ /* 0x000fe20000004100 */
[----:B------:R-:W-:Y:S01]  /*a120*/  FMUL.FTZ R197, R29, R197 ;  /* 0x000000c51dc57220 */ /* 0x000fe20000410000 */
[----:B------:R-:W-:Y:S02]  /*a130*/  HADD2.F32 R134, -RZ, R180.H0_H0 ;  /* 0x200000b4ff867230 */ /* 0x000fe40000004100 */
[----:B------:R-:W-:Y:S01]  /*a140*/  HADD2.F32 R180, -RZ, R116.H0_H0 ;  /* 0x20000074ffb47230 */ /* 0x000fe20000004100 */
[----:B------:R-:W-:-:S02]  /*a150*/  FFMA.FTZ R184, R30, R184, R197 ;  /* 0x000000b81eb87223 */ /* 0x000fc400000100c5 */
[----:B------:R-:W-:Y:S02]  /*a160*/  FMUL.FTZ R197, R133, R96 ;  /* 0x0000006085c57220 */ /* 0x000fe40000410000 */
[----:B0-----:R-:W-:Y:S02]  /*a170*/  FMUL.FTZ R9, R9, R200 ;  /* 0x000000c809097220 */ /* 0x001fe40000410000 */
[----:B------:R-:W-:Y:S02]  /*a180*/  FFMA.FTZ R200, R28, R198, R183 ;  /* 0x000000c61cc87223 */ /* 0x000fe400000100b7 */
[----:B------:R-:W-:Y:S02]  /*a190*/  FMUL.FTZ R198, R134, R96 ;  /* 0x0000006086c67220 */ /* 0x000fe40000410000 */
[C---:B------:R-:W-:Y:S02]  /*a1a0*/  FMUL.FTZ R197, R180.reuse, R197 ;  /* 0x000000c5b4c57220 */ /* 0x040fe40000410000 */
[----:B------:R-:W-:-:S02]  /*a1b0*/  FMUL.FTZ R198, R180, R198 ;  /* 0x000000c6b4c67220 */ /* 0x000fc40000410000 */
[----:B------:R-:W-:Y:S01]  /*a1c0*/  FADD.FTZ R200, R197, R200 ;  /* 0x000000c8c5c87221 */ /* 0x000fe20000010000 */
[----:B------:R0:W-:Y:S01]  /*a1d0*/  STS.U16 [R135+0x1380], R136 ;  /* 0x0013808887007388 */ /* 0x0001e20000000400 */
[----:B------:R-:W-:Y:S02]  /*a1e0*/  FADD.FTZ R199, R198, R199 ;  /* 0x000000c7c6c77221 */ /* 0x000fe40000010000 */
[----:B0-----:R-:W-:-:S04]  /*a1f0*/  FMUL.FTZ R135, R25, R200 ;  /* 0x000000c819877220 */ /* 0x001fc80000410000 */
[CC--:B------:R-:W-:Y:S01]  /*a200*/  FFMA.FTZ R201, R26.reuse, R199.reuse, -R135 ;  /* 0x000000c71ac97223 */ /* 0x0c0fe20000010887 */
[----:B------:R-:W-:Y:S01]  /*a210*/  HADD2.F32 R135, -RZ, R179.H0_H0 ;  /* 0x200000b3ff877230 */ /* 0x000fe20000004100 */
[----:B------:R-:W-:Y:S01]  /*a220*/  FMUL.FTZ R203, R25, R199 ;  /* 0x000000c719cb7220 */ /* 0x000fe20000410000 */
[----:B------:R-:W-:Y:S02]  /*a230*/  HADD2.F32 R136, -RZ, R178.H0_H0 ;  /* 0x200000b2ff887230 */ /* 0x000fe40000004100 */
[----:B------:R-:W-:Y:S01]  /*a240*/  HADD2.F32 R179, -RZ, R115.H0_H0 ;  /* 0x20000073ffb37230 */ /* 0x000fe20000004100 */
[----:B------:R-:W-:Y:S02]  /*a250*/  FMUL.FTZ R199, R135, R95 ;  /* 0x0000005f87c77220 */ /* 0x000fe40000410000 */
[----:B------:R-:W-:Y:S02]  /*a260*/  FMUL.FTZ R183, R27, R182 ;  /* 0x000000b61bb77220 */ /* 0x000fe40000410000 */
[----:B------:R-:W-:-:S02]  /*a270*/  FFMA.FTZ R180, R26, R200, R203 ;  /* 0x000000c81ab47223 */ /* 0x000fc400000100cb */
[----:B------:R-:W-:Y:S02]  /*a280*/  FMUL.FTZ R200, R136, R95 ;  /* 0x0000005f88c87220 */ /* 0x000fe40000410000 */
[----:B------:R-:W-:Y:S02]  /*a290*/  FMUL.FTZ R199, R179, R199 ;  /* 0x000000c7b3c77220 */ /* 0x000fe40000410000 */
[-C--:B------:R-:W-:Y:S02]  /*a2a0*/  FMUL.FTZ R181, R27, R184.reuse ;  /* 0x000000b81bb57220 */ /* 0x080fe40000410000 */
[C---:B------:R-:W-:Y:S02]  /*a2b0*/  FFMA.FTZ R183, R28.reuse, R184, R183 ;  /* 0x000000b81cb77223 */ /* 0x040fe400000100b7 */
[----:B------:R-:W-:Y:S02]  /*a2c0*/  FMUL.FTZ R200, R179, R200 ;  /* 0x000000c8b3c87220 */ /* 0x000fe40000410000 */
[----:B------:R-:W-:Y:S01]  /*a2d0*/  FADD.FTZ R180, R199, R180 ;  /* 0x000000b4c7b47221 */ /* 0x000fe20000010000 */
[----:B------:R0:W-:Y:S01]  /*a2e0*/  STS.U16 [R137+0x13c0], R138 ;  /* 0x0013c08a89007388 */ /* 0x0001e20000000400 */
[----:B------:R-:W-:-:S02]  /*a2f0*/  FFMA.FTZ R181, R28, R182, -R181 ;  /* 0x000000b61cb57223 */ /* 0x000fc400000108b5 */
[----:B------:R-:W-:Y:S02]  /*a300*/  FMUL.FTZ R178, R25, R183 ;  /* 0x000000b719b27220 */ /* 0x000fe40000410000 */
[----:B------:R-:W-:Y:S02]  /*a310*/  FADD.FTZ R201, R200, R201 ;  /* 0x000000c9c8c97221 */ /* 0x000fe40000010000 */
[-C--:B------:R-:W-:Y:S02]  /*a320*/  FFMA.FTZ R178, R26, R181.reuse, -R178 ;  /* 0x000000b51ab27223 */ /* 0x080fe400000108b2 */
[----:B0-----:R-:W-:Y:S02]  /*a330*/  FMUL.FTZ R137, R23, R180 ;  /* 0x000000b417897220 */ /* 0x001fe40000410000 */
[----:B------:R-:W-:Y:S02]  /*a340*/  FMUL.FTZ R181, R25, R181 ;  /* 0x000000b519b57220 */ /* 0x000fe40000410000 */
[----:B------:R-:W-:Y:S01]  /*a350*/  FFMA.FTZ R179, R24, R201, -R137 ;  /* 0x000000c918b37223 */ /* 0x000fe20000010889 */
[----:B------:R-:W-:Y:S01]  /*a360*/  HADD2.F32 R137, -RZ, R177.H0_H0 ;  /* 0x200000b1ff897230 */ /* 0x000fe20000004100 */
[----:B------:R-:W-:Y:S01]  /*a370*/  FFMA.FTZ R181, R26, R183, R181 ;  /* 0x000000b71ab57223 */ /* 0x000fe200000100b5 */
[----:B------:R-:W-:Y:S01]  /*a380*/  HADD2.F32 R138, -RZ, R176.H0_H0 ;  /* 0x200000b0ff8a7230 */ /* 0x000fe20000004100 */
[----:B------:R-:W-:Y:S01]  /*a390*/  FMUL.FTZ R183, R23, R201 ;  /* 0x000000c917b77220 */ /* 0x000fe20000410000 */
[----:B------:R-:W-:Y:S01]  /*a3a0*/  HADD2.F32 R176, -RZ, R114.H0_H0 ;  /* 0x20000072ffb07230 */ /* 0x000fe20000004100 */
[----:B------:R-:W-:-:S02]  /*a3b0*/  FMUL.FTZ R201, R137, R94 ;  /* 0x0000005e89c97220 */ /* 0x000fc40000410000 */
[----:B------:R-:W-:Y:S02]  /*a3c0*/  FMUL.FTZ R202, R138, R94 ;  /* 0x0000005e8aca7220 */ /* 0x000fe40000410000 */
[----:B------:R-:W-:Y:S02]  /*a3d0*/  FFMA.FTZ R180, R24, R180, R183 ;  /* 0x000000b418b47223 */ /* 0x000fe400000100b7 */
[C---:B------:R-:W-:Y:S02]  /*a3e0*/  FMUL.FTZ R201, R176.reuse, R201 ;  /* 0x000000c9b0c97220 */ /* 0x040fe40000410000 */
[----:B------:R-:W-:Y:S02]  /*a3f0*/  FMUL.FTZ R177, R23, R181 ;  /* 0x000000b517b17220 */ /* 0x000fe40000410000 */
[----:B------:R-:W-:Y:S02]  /*a400*/  FMUL.FTZ R202, R176, R202 ;  /* 0x000000cab0ca7220 */ /* 0x000fe40000410000 */
[----:B------:R-:W-:-:S02]  /*a410*/  FADD.FTZ R180, R201, R180 ;  /* 0x000000b4c9b47221 */ /* 0x000fc40000010000 */
[-C--:B------:R-:W-:Y:S01]  /*a420*/  FFMA.FTZ R177, R24, R178.reuse, -R177 ;  /* 0x000000b218b17223 */ /* 0x080fe200000108b1 */
[----:B------:R0:W-:Y:S01]  /*a430*/  STS.U16 [R139+0x1400], R140 ;  /* 0x0014008c8b007388 */ /* 0x0001e20000000400 */
[----:B------:R-:W-:Y:S02]  /*a440*/  FMUL.FTZ R178, R23, R178 ;  /* 0x000000b217b27220 */ /* 0x000fe40000410000 */
[----:B------:R-:W-:Y:S02]  /*a450*/  FADD.FTZ R179, R202, R179 ;  /* 0x000000b3cab37221 */ /* 0x000fe40000010000 */
[----:B------:R-:W-:Y:S02]  /*a460*/  FFMA.FTZ R178, R24, R181, R178 ;  /* 0x000000b518b27223 */ /* 0x000fe400000100b2 */
[C---:B------:R-:W-:Y:S02]  /*a470*/  FMUL.FTZ R181, R21.reuse, R179 ;  /* 0x000000b315b57220 */ /* 0x040fe40000410000 */
[----:B0-----:R-:W-:-:S04]  /*a480*/  FMUL.FTZ R139, R21, R180 ;  /* 0x000000b4158b7220 */ /* 0x001fc80000410000 */
[----:B------:R-:W-:Y:S01]  /*a490*/  FFMA.FTZ R179, R22, R179, -R139 ;  /* 0x000000b316b37223 */ /* 0x000fe2000001088b */
[----:B------:R-:W-:Y:S02]  /*a4a0*/  HADD2.F32 R139, -RZ, R175.H0_H0 ;  /* 0x200000afff8b7230 */ /* 0x000fe40000004100 */
[----:B------:R-:W-:Y:S02]  /*a4b0*/  HADD2.F32 R140, -RZ, R174.H0_H0 ;  /* 0x200000aeff8c7230 */ /* 0x000fe40000004100 */
[----:B------:R-:W-:Y:S01]  /*a4c0*/  HADD2.F32 R175, -RZ, R113.H0_H0 ;  /* 0x20000071ffaf7230 */ /* 0x000fe20000004100 */
[-C--:B------:R-:W-:Y:S02]  /*a4d0*/  FMUL.FTZ R203, R139, R93.reuse ;  /* 0x0000005d8bcb7220 */ /* 0x080fe40000410000 */
        /* <DEDUP_REMOVED lines=24> */
[----:B------:R-:W-:Y:S01]  /*a660*/  HADD2.F32 R143, -RZ, R171.H0_H0 ;  /* 0x200000abff8f7230 */ /* 0x000fe20000004100 */
[----:B------:R-:W-:Y:S01]  /*a670*/  FMUL.FTZ R174, R21, R178 ;  /* 0x000000b215ae7220 */ /* 0x000fe20000410000 */
[----:B------:R-:W-:Y:S02]  /*a680*/  HADD2.F32 R144, -RZ, R170.H0_H0 ;  /* 0x200000aaff907230 */ /* 0x000fe40000004100 */
[----:B------:R-:W-:Y:S01]  /*a690*/  HADD2.F32 R171, -RZ, R107.H0_H0 ;  /* 0x2000006bffab7230 */ /* 0x000fe20000004100 */
[----:B------:R-:W-:Y:S02]  /*a6a0*/  FMUL.FTZ R207, R143, R91 ;  /* 0x0000005b8fcf7220 */ /* 0x000fe40000410000 */
[-C--:B------:R-:W-:Y:S02]  /*a6b0*/  FFMA.FTZ R174, R22, R177.reuse, -R174 ;  /* 0x000000b116ae7223 */ /* 0x080fe400000108ae */
[----:B------:R-:W-:-:S02]  /*a6c0*/  FMUL.FTZ R177, R21, R177 ;  /* 0x000000b115b17220 */ /* 0x000fc40000410000 */
[----:B------:R-:W-:Y:S02]  /*a6d0*/  FMUL.FTZ R208, R144, R91 ;  /* 0x0000005b90d07220 */ /* 0x000fe40000410000 */
[----:B------:R-:W-:Y:S02]  /*a6e0*/  FFMA.FTZ R180, R18, R180, R175 ;  /* 0x000000b412b47223 */ /* 0x000fe400000100af */
[C---:B------:R-:W-:Y:S02]  /*a6f0*/  FMUL.FTZ R207, R171.reuse, R207 ;  /* 0x000000cfabcf7220 */ /* 0x040fe40000410000 */
[----:B------:R-:W-:Y:S02]  /*a700*/  FFMA.FTZ R177, R22, R178, R177 ;  /* 0x000000b216b17223 */ /* 0x000fe400000100b1 */
[----:B------:R-:W-:Y:S02]  /*a710*/  FMUL.FTZ R208, R171, R208 ;  /* 0x000000d0abd07220 */ /* 0x000fe40000410000 */
[----:B------:R-:W-:Y:S01]  /*a720*/  FADD.FTZ R180, R207, R180 ;  /* 0x000000b4cfb47221 */ /* 0x000fe20000010000 */
[----:B------:R0:W-:Y:S01]  /*a730*/  STS.U16 [R145+0x14c0], R146 ;  /* 0x0014c09291007388 */ /* 0x0001e20000000400 */
[----:B------:R-:W-:-:S02]  /*a740*/  FMUL.FTZ R173, R19, R177 ;  /* 0x000000b113ad7220 */ /* 0x000fc40000410000 */
[----:B------:R-:W-:Y:S02]  /*a750*/  FADD.FTZ R179, R208, R179 ;  /* 0x000000b3d0b37221 */ /* 0x000fe40000010000 */
[----:B------:R-:W-:Y:S02]  /*a760*/  FFMA.FTZ R173, R20, R174, -R173 ;  /* 0x000000ae14ad7223 */ /* 0x000fe400000108ad */
[CC--:B------:R-:W-:Y:S02]  /*a770*/  FMUL.FTZ R171, R15.reuse, R179.reuse ;  /* 0x000000b30fab7220 */ /* 0x0c0fe40000410000 */
[----:B0-----:R-:W-:Y:S02]  /*a780*/  FMUL.FTZ R145, R15, R180 ;  /* 0x000000b40f917220 */ /* 0x001fe40000410000 */
[----:B------:R-:W-:Y:S02]  /*a790*/  FMUL.FTZ R174, R19, R174 ;  /* 0x000000ae13ae7220 */ /* 0x000fe40000410000 */
[----:B------:R-:W-:Y:S01]  /*a7a0*/  FFMA.FTZ R179, R16, R179, -R145 ;  /* 0x000000b310b37223 */ /* 0x000fe20000010891 */
[----:B------:R-:W-:Y:S01]  /*a7b0*/  HADD2.F32 R145, -RZ, R169.H0_H0 ;  /* 0x200000a9ff917230 */ /* 0x000fe20000004100 */
[----:B------:R-:W-:Y:S01]  /*a7c0*/  FFMA.FTZ R174, R20, R177, R174 ;  /* 0x000000b114ae7223 */ /* 0x000fe200000100ae */
[----:B------:R-:W-:-:S02]  /*a7d0*/  HADD2.F32 R146, -RZ, R168.H0_H0 ;  /* 0x200000a8ff927230 */ /* 0x000fc40000004100 */
[----:B------:R-:W-:Y:S01]  /*a7e0*/  HADD2.F32 R168, -RZ, R106.H0_H0 ;  /* 0x2000006affa87230 */ /* 0x000fe20000004100 */
[----:B------:R-:W-:Y:S02]  /*a7f0*/  FMUL.FTZ R209, R145, R90 ;  /* 0x0000005a91d17220 */ /* 0x000fe40000410000 */
[----:B------:R-:W-:Y:S02]  /*a800*/  FMUL.FTZ R170, R17, R174 ;  /* 0x000000ae11aa7220 */ /* 0x000fe40000410000 */
[----:B------:R-:W-:Y:S02]  /*a810*/  FMUL.FTZ R210, R146, R90 ;  /* 0x0000005a92d27220 */ /* 0x000fe40000410000 */
[----:B------:R-:W-:Y:S02]  /*a820*/  FFMA.FTZ R180, R16, R180, R171 ;  /* 0x000000b410b47223 */ /* 0x000fe400000100ab */
[----:B------:R-:W-:Y:S02]  /*a830*/  FMUL.FTZ R209, R168, R209 ;  /* 0x000000d1a8d17220 */ /* 0x000fe40000410000 */
[----:B------:R-:W-:-:S02]  /*a840*/  FFMA.FTZ R170, R18, R173, -R170 ;  /* 0x000000ad12aa7223 */ /* 0x000fc400000108aa */
[----:B------:R-:W-:Y:S02]  /*a850*/  FMUL.FTZ R173, R17, R173 ;  /* 0x000000ad11ad7220 */ /* 0x000fe40000410000 */
[----:B------:R-:W-:Y:S02]  /*a860*/  FMUL.FTZ R210, R168, R210 ;  /* 0x000000d2a8d27220 */ /* 0x000fe40000410000 */
[----:B------:R-:W-:Y:S01]  /*a870*/  FADD.FTZ R180, R209, R180 ;  /* 0x000000b4d1b47221 */ /* 0x000fe20000010000 */
[----:B------:R0:W-:Y:S01]  /*a880*/  STS.U16 [R147+0x1500], R148 ;  /* 0x0015009493007388 */ /* 0x0001e20000000400 */
[----:B------:R-:W-:Y:S02]  /*a890*/  FFMA.FTZ R173, R18, R174, R173 ;  /* 0x000000ae12ad7223 */ /* 0x000fe400000100ad */
[----:B------:R-:W-:Y:S02]  /*a8a0*/  FADD.FTZ R179, R210, R179 ;  /* 0x000000b3d2b37221 */ /* 0x000fe40000010000 */
[----:B------:R-:W-:-:S02]  /*a8b0*/  FMUL.FTZ R169, R15, R173 ;  /* 0x000000ad0fa97220 */ /* 0x000fc40000410000 */
[C---:B------:R-:W-:Y:S02]  /*a8c0*/  FMUL.FTZ R171, R13.reuse, R179 ;  /* 0x000000b30dab7220 */ /* 0x040fe40000410000 */
[----:B0-----:R-:W-:Y:S01]  /*a8d0*/  FMUL.FTZ R147, R13, R180 ;  /* 0x000000b40d937220 */ /* 0x001fe20000410000 */
[----:B------:R-:W-:-:S03]  /*a8e0*/  HADD2.F32 R148, -RZ, R165.H0_H0 ;  /* 0x200000a5ff947230 */ /* 0x000fc60000004100 */
[----:B------:R-:W-:Y:S01]  /*a8f0*/  FFMA.FTZ R179, R14, R179, -R147 ;  /* 0x000000b30eb37223 */ /* 0x000fe20000010893 */
[----:B------:R-:W-:Y:S01]  /*a900*/  HADD2.F32 R147, -RZ, R167.H0_H0 ;  /* 0x200000a7ff937230 */ /* 0x000fe20000004100 */
[-C--:B------:R-:W-:Y:S01]  /*a910*/  FFMA.FTZ R169, R16, R170.reuse, -R169 ;  /* 0x000000aa10a97223 */ /* 0x080fe200000108a9 */
[----:B------:R-:W-:Y:S01]  /*a920*/  HADD2.F32 R167, -RZ, R105.H0_H0 ;  /* 0x20000069ffa77230 */ /* 0x000fe20000004100 */
[-C--:B------:R-:W-:Y:S02]  /*a930*/  FMUL.FTZ R212, R148, R89.reuse ;  /* 0x0000005994d47220 */ /* 0x080fe40000410000 */
[----:B------:R-:W-:Y:S02]  /*a940*/  FMUL.FTZ R170, R15, R170 ;  /* 0x000000aa0faa7220 */ /* 0x000fe40000410000 */
[----:B------:R-:W-:Y:S02]  /*a950*/  FMUL.FTZ R211, R147, R89 ;  /* 0x0000005993d37220 */ /* 0x000fe40000410000 */
[----:B------:R-:W-:-:S02]  /*a960*/  FMUL.FTZ R212, R167, R212 ;  /* 0x000000d4a7d47220 */ /* 0x000fc40000410000 */
[----:B------:R-:W-:Y:S02]  /*a970*/  FFMA.FTZ R170, R16, R173, R170 ;  /* 0x000000ad10aa7223 */ /* 0x000fe400000100aa */
[----:B------:R-:W-:Y:S02]  /*a980*/  FFMA.FTZ R180, R14, R180, R171 ;  /* 0x000000b40eb47223 */ /* 0x000fe400000100ab */
[----:B------:R-:W-:Y:S02]  /*a990*/  FMUL.FTZ R211, R167, R211 ;  /* 0x000000d3a7d37220 */ /* 0x000fe40000410000 */
[----:B------:R-:W-:Y:S02]  /*a9a0*/  FADD.FTZ R179, R212, R179 ;  /* 0x000000b3d4b37221 */ /* 0x000fe40000010000 */
[----:B------:R-:W-:Y:S01]  /*a9b0*/  FMUL.FTZ R165, R13, R170 ;  /* 0x000000aa0da57220 */ /* 0x000fe20000410000 */
[----:B------:R0:W-:Y:S01]  /*a9c0*/  STS.U16 [R60+0x1540], R61 ;  /* 0x0015403d3c007388 */ /* 0x0001e20000000400 */
[----:B------:R-:W-:Y:S01]  /*a9d0*/  FADD.FTZ R180, R211, R180 ;  /* 0x000000b4d3b47221 */ /* 0x000fe20000010000 */
[----:B------:R-:W-:Y:S01]  /*a9e0*/  HADD2.F32 R150, -RZ, R150.H0_H0 ;  /* 0x20000096ff967230 */ /* 0x000fe20000004100 */
[----:B------:R-:W-:-:S02]  /*a9f0*/  FFMA.FTZ R165, R14, R169, -R165 ;  /* 0x000000a90ea57223 */ /* 0x000fc400000108a5 */
[----:B------:R-:W-:Y:S01]  /*aa00*/  FMUL.FTZ R169, R13, R169 ;  /* 0x000000a90da97220 */ /* 0x000fe20000410000 */
[----:B------:R-:W-:Y:S01]  /*aa10*/  HADD2.F32 R149, -RZ, R149.H0_H0 ;  /* 0x20000095ff957230 */ /* 0x000fe20000004100 */
[C---:B0-----:R-:W-:Y:S02]  /*aa20*/  FMUL.FTZ R61, R11.reuse, R179 ;  /* 0x000000b30b3d7220 */ /* 0x041fe40000410000 */
[-C--:B------:R-:W-:Y:S02]  /*aa30*/  FMUL.FTZ R60, R11, R180.reuse ;  /* 0x000000b40b3c7220 */ /* 0x080fe40000410000 */
[----:B------:R-:W-:Y:S01]  /*aa40*/  FFMA.FTZ R167, R12, R180, R61 ;  /* 0x000000b40ca77223 */ /* 0x000fe2000001003d */
[----:B------:R-:W-:Y:S01]  /*aa50*/  HADD2.F32 R61, -RZ, R104.H0_H0 ;  /* 0x20000068ff3d7230 */ /* 0x000fe20000004100 */
[----:B------:R-:W-:Y:S01]  /*aa60*/  FFMA.FTZ R169, R14, R170, R169 ;  /* 0x000000aa0ea97223 */ /* 0x000fe200000100a9 */
[----:B------:R-:W-:Y:S01]  /*aa70*/  ISETP.NE.AND P1, PT, R128, RZ, PT ;  /* 0x000000ff8000720c */ /* 0x000fe20003f25270 */
[----:B------:R-:W-:-:S02]  /*aa80*/  FMUL.FTZ R214, R150, R88 ;  /* 0x0000005896d67220 */ /* 0x000fc40000410000 */
[C---:B------:R-:W-:Y:S02]  /*aa90*/  FFMA.FTZ R168, R12.reuse, R179, -R60 ;  /* 0x000000b30ca87223 */ /* 0x040fe4000001083c */
[----:B------:R-:W-:Y:S02]  /*aaa0*/  FMUL.FTZ R213, R149, R88 ;  /* 0x0000005895d57220 */ /* 0x000fe40000410000 */
[----:B------:R-:W-:Y:S02]  /*aab0*/  FMUL.FTZ R60, R11, R169 ;  /* 0x000000a90b3c7220 */ /* 0x000fe40000410000 */
[C---:B------:R-:W-:Y:S02]  /*aac0*/  FMUL.FTZ R214, R61.reuse, R214 ;  /* 0x000000d63dd67220 */ /* 0x040fe40000410000 */
[----:B------:R-:W-:Y:S01]  /*aad0*/  FMUL.FTZ R213, R61, R213 ;  /* 0x000000d53dd57220 */ /* 0x000fe20000410000 */
[----:B------:R0:W-:Y:S01]  /*aae0*/  STS.U16 [R62+0x1580], R63 ;  /* 0x0015803f3e007388 */ /* 0x0001e20000000400 */
[----:B------:R-:W-:-:S02]  /*aaf0*/  FFMA.FTZ R60, R12, R165, -R60 ;  /* 0x000000a50c3c7223 */ /* 0x000fc4000001083c */
[----:B------:R-:W-:Y:S01]  /*ab00*/  FMUL.FTZ R61, R11, R165 ;  /* 0x000000a50b3d7220 */ /* 0x000fe20000410000 */
[----:B------:R-:W-:Y:S01]  /*ab10*/  MOV R165, UR31 ;  /* 0x0000001f00a57c02 */ /* 0x000fe20008000f00 */
[----:B------:R-:W-:Y:S01]  /*ab20*/  FADD.FTZ R167, R214, R167 ;  /* 0x000000a7d6a77221 */ /* 0x000fe20000010000 */
[----:B------:R1:W-:Y:S01]  /*ab30*/  STS.U16 [R65+0x15c0], R158 ;  /* 0x0015c09e41007388 */ /* 0x0003e20000000400 */
[----:B------:R-:W-:Y:S01]  /*ab40*/  FADD.FTZ R168, R213, R168 ;  /* 0x000000a8d5a87221 */ /* 0x000fe20000010000 */
[----:B------:R-:W-:Y:S02]  /*ab50*/  LEA R165, R165, UR7, 0x8 ;  /* 0x00000007a5a57c11 */ /* 0x000fe4000f8e40ff */
[----:B------:R-:W-:Y:S01]  /*ab60*/  STS.U16 [R66+0x1600], R155 ;  /* 0x0016009b42007388 */ /* 0x000fe20000000400 */
[----:B0-----:R-:W-:Y:S01]  /*ab70*/  FMUL.FTZ R63, R9, R167 ;  /* 0x000000a7093f7220 */ /* 0x001fe20000410000 */
[----:B------:R-:W-:Y:S02]  /*ab80*/  @P1 IADD3 R165, R128, 0x200, RZ ;  /* 0x0000020080a51810 */ /* 0x000fe40007ffe0ff */
[----:B------:R-:W-:Y:S01]  /*ab90*/  STS.U16 [R153+0x1640], R156 ;  /* 0x0016409c99007388 */ /* 0x000fe20000000400 */
[----:B------:R-:W-:-:S03]  /*aba0*/  FFMA.FTZ R62, R10, R168, -R63 ;  /* 0x000000a80a3e7223 */ /* 0x000fc6000001083f */
[----:B------:R-:W-:Y:S01]  /*abb0*/  STS.U16 [R68+0x1680], R157 ;  /* 0x0016809d44007388 */ /* 0x000fe20000000400 */
[----:B------:R-:W-:-:S03]  /*abc0*/  FMUL.FTZ R63, R9, R168 ;  /* 0x000000a8093f7220 */ /* 0x000fc60000410000 */
[----:B------:R-:W-:Y:S01]  /*abd0*/  STS.U16 [R154+0x16c0], R159 ;  /* 0x0016c09f9a007388 */ /* 0x000fe20000000400 */
[----:B------:R-:W-:-:S03]  /*abe0*/  SHF.L.U32 R174, R165, 0x3, RZ ;  /* 0x00000003a5ae7819 */ /* 0x000fc600000006ff */
[----:B------:R-:W-:Y:S04]  /*abf0*/  STS.U16 [R67+0x1700], R166 ;  /* 0x001700a643007388 */ /* 0x000fe80000000400 */
[----:B------:R-:W-:Y:S04]  /*ac00*/  STS.U16 [R111+0x1740], R162 ;  /* 0x001740a26f007388 */ /* 0x000fe80000000400 */
[----:B------:R0:W-:Y:S01]  /*ac10*/  STS.U16 [R110+0x1780], R163 ;  /* 0x001780a36e007388 */ /* 0x0001e20000000400 */
[----:B------:R-:W-:-:S03]  /*ac20*/  FFMA.FTZ R61, R12, R169, R61 ;  /* 0x000000a90c3d7223 */ /* 0x000fc6000001003d */
        /* <DEDUP_REMOVED lines=43> */
[-C--:B------:R-:W-:Y:S02]  /*aee0*/  FMUL.FTZ R215, R151, R87.reuse ;  /* 0x0000005797d77220 */ /* 0x080fe40000410000 */
        /* <DEDUP_REMOVED lines=8> */
[----:B------:R-:W-:Y:S02]  /*af70*/  FFMA.FTZ R60, R10, R60, -R65 ;  /* 0x0000003c0a3c7223 */ /* 0x000fe40000010841 */
        /* <DEDUP_REMOVED lines=15> */
.L_x_5999:
[----:B---34-:R-:W-:Y:S05]  /*b070*/  BSYNC B0 ;  /* 0x0000000000007941 */ /* 0x018fea0003800000 */
.L_x_5998:
        /* <DEDUP_REMOVED lines=96> */
.L_x_6110:
[----:B------:R-:W-:Y:S05]  /*b680*/  BRA.DIV ~URZ, `(.L_x_6003) ;  /* 0x000091527f007947 */ /* 0x000fea000b800000 */
[----:B------:R-:W3:Y:S01]  /*b690*/  SHFL.UP PT, R69, R241, 0x1, RZ ;  /* 0x04200000f1457989 */ /* 0x000ee200000e00ff */
[----:B------:R-:W-:-:S03]  /*b6a0*/  ISETP.GE.AND P0, PT, R125, 0x1, PT ;  /* 0x000000017d00780c */ /* 0x000fc60003f06270 */
[----:B------:R-:W4:Y:S04]  /*b6b0*/  SHFL.UP PT, R66, R70, 0x1, RZ ;  /* 0x0420000046427989 */ /* 0x000f2800000e00ff */
[----:B------:R-:W0:Y:S01]  /*b6c0*/  SHFL.UP PT, R64, R68, 0x1, RZ ;  /* 0x0420000044407989 */ /* 0x000e2200000e00ff */
[----:B---3--:R-:W-:-:S04]  /*b6d0*/  FMUL.FTZ R65, R68, R69 ;  /* 0x0000004544417220 */ /* 0x008fc80000410000 */
[-C--:B----4-:R-:W-:Y:S02]  /*b6e0*/  FFMA.FTZ R65, R240, R66.reuse, -R65 ;  /* 0x00000042f0417223 */ /* 0x090fe40000010841 */
        /* <DEDUP_REMOVED lines=63> */
.L_x_6111:
        /* <DEDUP_REMOVED lines=20> */
[----:B-----5:R-:W-:Y:S05]  /*bc20*/  CALL.REL.NOINC `($__internal_142_$__cuda_sm70_shflsync_idx_p) ;  /* 0x0000a99000007944 */ /* 0x020fea0003c00000 */
.L_x_6004:
[----:B------:R-:W-:Y:S05]  /*bc30*/  BRA.CONV ~URZ, `(.L_x_6005) ;  /* 0x000000537f007947 */ /* 0x000fea000b800000 */
[----:B-1----:R-:W-:Y:S01]  /*bc40*/  HFMA2.MMA R66, -RZ, RZ, 0, 1.847743988037109375e-06 ;  /* 0x0000001fff427435 */ /* 0x002fe200000001ff */
[----:B------:R-:W-:Y:S02]  /*bc50*/  MOV R64, R69 ;  /* 0x0000004500407202 */ /* 0x000fe40000000f00 */
[----:B------:R-:W-:-:S02]  /*bc60*/  MOV R247, 0xffffffff ;  /* 0xffffffff00f77802 */ /* 0x000fc40000000f00 */
[----:B------:R-:W-:Y:S02]  /*bc70*/  MOV R65, 0xbc90 ;  /* 0x0000bc9000417802 */ /* 0x000fe40000000f00 */
[----:B0----5:R-:W-:Y:S05]  /*bc80*/  CALL.REL.NOINC `($__internal_142_$__cuda_sm70_shflsync_idx_p) ;  /* 0x0000a93000007944 */ /* 0x021fea0003c00000 */
.L_x_6005:
[----:B------:R-:W-:Y:S05]  /*bc90*/  BRA.CONV ~URZ, `(.L_x_6006) ;  /* 0x000000537f007947 */ /* 0x000fea000b800000 */
[----:B-1----:R-:W-:Y:S01]  /*bca0*/  HFMA2.MMA R66, -RZ, RZ, 0, 1.847743988037109375e-06 ;  /* 0x0000001fff427435 */ /* 0x002fe200000001ff */
[----:B------:R-:W-:Y:S02]  /*bcb0*/  MOV R64, R67 ;  /* 0x0000004300407202 */ /* 0x000fe40000000f00 */
[----:B------:R-:W-:Y:S02]  /*bcc0*/  MOV R247, 0xffffffff ;  /* 0xffffffff00f77802 */ /* 0x000fe40000000f00 */
[----:B------:R-:W-:Y:S02]  /*bcd0*/  MOV R65, 0xbcf0 ;  /* 0x0000bcf000417802 */ /* 0x000fe40000000f00 */
[----:B0----5:R-:W-:Y:S05]  /*bce0*/  CALL.REL.NOINC `($__internal_142_$__cuda_sm70_shflsync_idx_p) ;  /* 0x0000a8d000007944 */ /* 0x021fea0003c00000 */
.L_x_6006:
[----:B------:R-:W-:Y:S05]  /*bcf0*/  BRA.CONV ~URZ, `(.L_x_6007) ;  /* 0x000000537f007947 */ /* 0x000fea000b800000 */
[----:B-1----:R-:W-:Y:S01]  /*bd00*/  HFMA2.MMA R66, -RZ, RZ, 0, 1.847743988037109375e-06 ;  /* 0x0000001fff427435 */ /* 0x002fe200000001ff */
[----:B------:R-:W-:Y:S02]  /*bd10*/  MOV R64, R68 ;  /* 0x0000004400407202 */ /* 0x000fe40000000f00 */
[----:B------:R-:W-:Y:S02]  /*bd20*/  MOV R247, 0xffffffff ;  /* 0xffffffff00f77802 */ /* 0x000fe40000000f00 */
[----:B------:R-:W-:-:S02]  /*bd30*/  MOV R65, 0xbd50 ;  /* 0x0000bd5000417802 */ /* 0x000fc40000000f00 */
[----:B0----5:R-:W-:Y:S05]  /*bd40*/  CALL.REL.NOINC `($__internal_142_$__cuda_sm70_shflsync_idx_p) ;  /* 0x0000a87000007944 */ /* 0x021fea0003c00000 */
.L_x_6007:
        /* <DEDUP_REMOVED lines=9> */
.L_x_6112:
        /* <DEDUP_REMOVED lines=23> */
.L_x_6001:
[----:B------:R-:W-:Y:S05]  /*bf50*/  BSYNC B0 ;  /* 0x0000000000007941 */ /* 0x000fea0003800000 */
.L_x_6000:
        /* <DEDUP_REMOVED lines=150> */
[----:B------:R-:W-:Y:S02]  /*c8c0*/  FFMA.FTZ R62, R36, R62, R63 ;  /* 0x0000003e243e7223 */ /* 0x000fe4000001003f */
[----:B------:R-:W-:Y:S02]  /*c8d0*/  FADD.FTZ R64, R155, R64 ;  /* 0x000000409b407221 */ /* 0x000fe40000010000 */
[----:B------:R-:W-:-:S02]  /*c8e0*/  FMUL.FTZ R63, R37, -R65 ;  /* 0x80000041253f7220 */ /* 0x000fc40000410000 */
[----:B------:R-:W-:Y:S02]  /*c8f0*/  FFMA.FTZ R61, R36, R61, -R60 ;  /* 0x0000003d243d7223 */ /* 0x000fe4000001083c */
[CC--:B------:R-:W-:Y:S02]  /*c900*/  FMUL.FTZ R60, R37.reuse, -R64.reuse ;  /* 0x80000040253c7220 */ /* 0x0c0fe40000410000 */
[----:B------:R-:W-:Y:S02]  /*c910*/  FFMA.FTZ R66, R38, R64, -R63 ;  /* 0x0000004026427223 */ /* 0x000fe4000001083f */
[----:B------:R-:W-:Y:S02]  /*c920*/  FMUL.FTZ R64, R37, -R62 ;  /* 0x8000003e25407220 */ /* 0x000fe40000410000 */
[----:B------:R-:W-:Y:S02]  /*c930*/  FADD.FTZ R186, R186, R69 ;  /* 0x00000045baba7221 */ /* 0x000fe40000010000 */
[----:B------:R-:W-:-:S02]  /*c940*/  FADD.FTZ R185, R185, R68 ;  /* 0x00000044b9b97221 */ /* 0x000fc40000010000 */
[C---:B------:R-:W-:Y:S01]  /*c950*/  FFMA.FTZ R67, R38.reuse, R65, R60 ;  /* 0x0000004126437223 */ /* 0x040fe2000001003c */
[----:B------:R-:W-:Y:S01]  /*c960*/  MOV R60, 0x3f800000 ;  /* 0x3f800000003c7802 */ /* 0x000fe20000000f00 */
[CC--:B------:R-:W-:Y:S02]  /*c970*/  FMUL.FTZ R65, R37.reuse, -R61.reuse ;  /* 0x8000003d25417220 */ /* 0x0c0fe40000410000 */
[C---:B------:R-:W-:Y:S01]  /*c980*/  FFMA.FTZ R64, R38.reuse, R61, -R64 ;  /* 0x0000003d26407223 */ /* 0x040fe20000010840 */
[----:B------:R-:W-:Y:S01]  /*c990*/  HFMA2.MMA R61, -RZ, RZ, 0, 0 ;  /* 0x00000000ff3d7435 */ /* 0x000fe200000001ff */
[C---:B------:R-:W-:Y:S02]  /*c9a0*/  FMUL.FTZ R68, R37.reuse, R186 ;  /* 0x000000ba25447220 */ /* 0x040fe40000410000 */
[----:B------:R-:W-:Y:S02]  /*c9b0*/  FMUL.FTZ R69, R37, R185 ;  /* 0x000000b925457220 */ /* 0x000fe40000410000 */
[----:B------:R-:W-:-:S02]  /*c9c0*/  FFMA.FTZ R65, R38, R62, R65 ;  /* 0x0000003e26417223 */ /* 0x000fc40000010041 */
[C---:B------:R-:W-:Y:S01]  /*c9d0*/  FFMA.FTZ R68, R38.reuse, R185, -R68 ;  /* 0x000000b926447223 */ /* 0x040fe20000010844 */
[----:B------:R-:W-:Y:S01]  /*c9e0*/  CS2R R62, SRZ ;  /* 0x00000000003e7805 */ /* 0x000fe2000001ff00 */
[----:B------:R-:W-:Y:S02]  /*c9f0*/  FFMA.FTZ R69, R38, R186, R69 ;  /* 0x000000ba26457223 */ /* 0x000fe40000010045 */
[----:B------:R-:W-:Y:S02]  /*ca00*/  FADD.FTZ R67, -R154, R67 ;  /* 0x000000439a437221 */ /* 0x000fe40000010100 */
[----:B------:R-:W-:Y:S01]  /*ca10*/  FADD.FTZ R66, R153, R66 ;  /* 0x0000004299427221 */ /* 0x000fe20000010000 */
[----:B------:R-:W1:Y:S01]  /*ca20*/  @!P0 LDS.128 R60, [UR28+0x7d60] ;  /* 0x007d601cff3c8984 */ /* 0x000e620008000c00 */
[----:B------:R-:W-:Y:S01]  /*ca30*/  FADD.FTZ R187, R187, R68 ;  /* 0x00000044bbbb7221 */ /* 0x000fe20000010000 */
[----:B------:R-:W-:Y:S01]  /*ca40*/  ISETP.GT.U32.AND P0, PT, R128, 0x1f, PT ;  /* 0x0000001f8000780c */ /* 0x000fe20003f04070 */
[----:B------:R-:W-:Y:S01]  /*ca50*/  FADD.FTZ R188, R188, R69 ;  /* 0x00000045bcbc7221 */ /* 0x000fe20000010000 */
[----:B------:R2:W-:Y:S01]  /*ca60*/  STS.128 [R128.X16+0x6760], R64 ;  /* 0x0067604080007388 */ /* 0x0005e2000000cc00 */
[----:B------:R-:W-:-:S04]  /*ca70*/  FMUL.FTZ R69, R35, R187 ;  /* 0x000000bb23457220 */ /* 0x000fc80000410000 */
[----:B------:R-:W-:-:S04]  /*ca80*/  FFMA.FTZ R68, R36, R188, R69 ;  /* 0x000000bc24447223 */ /* 0x000fc80000010045 */
[----:B------:R-:W-:Y:S02]  /*ca90*/  FADD.FTZ R189, R189, R68 ;  /* 0x00000044bdbd7221 */ /* 0x000fe40000010000 */
[----:B--2---:R-:W-:-:S04]  /*caa0*/  FMUL.FTZ R64, R35, R188 ;  /* 0x000000bc23407220 */ /* 0x004fc80000410000 */
        /* <DEDUP_REMOVED lines=100> */
[----:B------:R1:W2:Y:S02]  /*d0f0*/  SHFL.DOWN PT, R67, R127, 0x1, 0x1f ;  /* 0x08201f007f437f89 */ /* 0x0002a400000e0000 */
.L_x_6113:
[----:B------:R-:W-:Y:S05]  /*d100*/  BRA.DIV ~URZ, `(.L_x_6012) ;  /* 0x000086527f007947 */ /* 0x000fea000b800000 */
[----:B------:R-:W3:Y:S04]  /*d110*/  SHFL.DOWN PT, R69, R69, 0x1, 0x1f ;  /* 0x08201f0045457f89 */ /* 0x000ee800000e0000 */
[----:B-1----:R1:W4:Y:S04]  /*d120*/  SHFL.DOWN PT, R127, R68, 0x1, 0x1f ;  /* 0x08201f00447f7f89 */ /* 0x00232800000e0000 */
[----:B------:R1:W0:Y:S02]  /*d130*/  SHFL.DOWN PT, R65, R70, 0x1, 0x1f ;  /* 0x08201f0046417f89 */ /* 0x00022400000e0000 */
.L_x_6114:
[----:B------:R-:W-:Y:S01]  /*d140*/  BSSY B1, `(.L_x_6013) ;  /* 0x000000d000017945 */ /* 0x000fe20003800000 */
[----:B------:R-:W-:Y:S05]  /*d150*/  @!P0 BRA `(.L_x_6014) ;  /* 0x000000b000008947 */ /* 0x000fea0003800000 */
[----:B0-----:R-:W-:-:S04]  /*d160*/  FMUL.FTZ R64, R240, R65 ;  /* 0x00000041f0407220 */ /* 0x001fc80000410000 */
[CC--:B----4-:R-:W-:Y:S02]  /*d170*/  FFMA.FTZ R64, R71.reuse, R127.reuse, -R64 ;  /* 0x0000007f47407223 */ /* 0x0d0fe40000010840 */
[----:B------:R-:W-:Y:S02]  /*d180*/  FMUL.FTZ R127, R240, R127 ;  /* 0x0000007ff07f7220 */ /* 0x000fe40000410000 */
[----:B-1----:R-:W-:Y:S02]  /*d190*/  FADD.FTZ R68, R68, R64 ;  /* 0x0000004044447221 */ /* 0x002fe40000010000 */
[C---:B---3--:R-:W-:Y:S02]  /*d1a0*/  FMUL.FTZ R64, R240.reuse, R69 ;  /* 0x00000045f0407220 */ /* 0x048fe40000410000 */
[-C--:B--2---:R-:W-:Y:S02]  /*d1b0*/  FMUL.FTZ R240, R240, R67.reuse ;  /* 0x00000043f0f07220 */ /* 0x084fe40000410000 */
[----:B------:R-:W-:-:S02]  /*d1c0*/  FFMA.FTZ R64, R71, R67, -R64 ;  /* 0x0000004347407223 */ /* 0x000fc40000010840 */
[C---:B------:R-:W-:Y:S02]  /*d1d0*/  FFMA.FTZ R127, R71.reuse, R65, R127 ;  /* 0x00000041477f7223 */ /* 0x040fe4000001007f */
[----:B------:R-:W-:Y:S01]  /*d1e0*/  FFMA.FTZ R240, R71, R69, R240 ;  /* 0x0000004547f07223 */ /* 0x000fe200000100f0 */
[----:B------:R-:W-:Y:S01]  /*d1f0*/  MOV R71, R64 ;  /* 0x0000004000477202 */ /* 0x000fe20000000f00 */
[----:B------:R-:W-:Y:S02]  /*d200*/  FADD.FTZ R126, R126, R127 ;  /* 0x0000007f7e7e7221 */ /* 0x000fe40000010000 */
.L_x_6014:
[----:B------:R-:W-:Y:S05]  /*d210*/  BSYNC B1 ;  /* 0x0000000000017941 */ /* 0x000fea0003800000 */
.L_x_6013:
[----:B------:R-:W-:Y:S01]  /*d220*/  ISETP.GT.U32.AND P0, PT, R230, 0x1d, PT ;  /* 0x0000001de600780c */ /* 0x000fe20003f04070 */
[----:B------:R-:W-:Y:S05]  /*d230*/  BRA.DIV ~URZ, `(.L_x_6015) ;  /* 0x000086827f007947 */ /* 0x000fea000b800000 */
[----:B--2---:R2:W1:Y:S04]  /*d240*/  SHFL.DOWN PT, R67, R71, 0x2, 0x1f ;  /* 0x08401f0047437f89 */ /* 0x00446800000e0000 */
[----:B---3--:R2:W3:Y:S04]  /*d250*/  SHFL.DOWN PT, R69, R240, 0x2, 0x1f ;  /* 0x08401f00f0457f89 */ /* 0x0084e800000e0000 */
[----:B-1----:R2:W1:Y:S04]  /*d260*/  SHFL.DOWN PT, R70, R68, 0x2, 0x1f ;  /* 0x08401f0044467f89 */ /* 0x00246800000e0000 */
[----:B0-----:R2:W0:Y:S02]  /*d270*/  SHFL.DOWN PT, R65, R126, 0x2, 0x1f ;  /* 0x08401f007e417f89 */ /* 0x00142400000e0000 */
.L_x_6115:
[----:B------:R-:W-:Y:S01]  /*d280*/  BSSY B1, `(.L_x_6016) ;  /* 0x000000d000017945 */ /* 0x000fe20003800000 */
[----:B------:R-:W-:Y:S05]  /*d290*/  @P0 BRA `(.L_x_6017) ;  /* 0x000000b000000947 */ /* 0x000fea0003800000 */
[----:B0-----:R-:W-:-:S04]  /*d2a0*/  FMUL.FTZ R64, R240, R65 ;  /* 0x00000041f0407220 */ /* 0x001fc80000410000 */
[CC--:B-1----:R-:W-:Y:S02]  /*d2b0*/  FFMA.FTZ R64, R71.reuse, R70.reuse, -R64 ;  /* 0x0000004647407223 */ /* 0x0c2fe40000010840 */
[----:B------:R-:W-:Y:S02]  /*d2c0*/  FMUL.FTZ R70, R240, R70 ;  /* 0x00000046f0467220 */ /* 0x000fe40000410000 */
[----:B--2---:R-:W-:Y:S02]  /*d2d0*/  FADD.FTZ R68, R68, R64 ;  /* 0x0000004044447221 */ /* 0x004fe40000010000 */
[C---:B---3--:R-:W-:Y:S02]  /*d2e0*/  FMUL.FTZ R64, R240.reuse, R69 ;  /* 0x00000045f0407220 */ /* 0x048fe40000410000 */
[-C--:B------:R-:W-:Y:S02]  /*d2f0*/  FMUL.FTZ R240, R240, R67.reuse ;  /* 0x00000043f0f07220 */ /* 0x080fe40000410000 */
[----:B------:R-:W-:-:S02]  /*d300*/  FFMA.FTZ R64, R71, R67, -R64 ;  /* 0x0000004347407223 */ /* 0x000fc40000010840 */
[C---:B------:R-:W-:Y:S02]  /*d310*/  FFMA.FTZ R65, R71.reuse, R65, R70 ;  /* 0x0000004147417223 */ /* 0x040fe40000010046 */
[----:B------:R-:W-:Y:S01]  /*d320*/  FFMA.FTZ R240, R71, R69, R240 ;  /* 0x0000004547f07223 */ /* 0x000fe200000100f0 */
[----:B------:R-:W-:Y:S01]  /*d330*/  MOV R71, R64 ;  /* 0x0000004000477202 */ /* 0x000fe20000000f00 */
[----:B------:R-:W-:Y:S02]  /*d340*/  FADD.FTZ R126, R126, R65 ;  /* 0x000000417e7e7221 */ /* 0x000fe40000010000 */
.L_x_6017:
[----:B------:R-:W-:Y:S05]  /*d350*/  BSYNC B1 ;  /* 0x0000000000017941 */ /* 0x000fea0003800000 */
.L_x_6016:
[----:B------:R-:W-:Y:S01]  /*d360*/  ISETP.GT.U32.AND P0, PT, R230, 0x1b, PT ;  /* 0x0000001be600780c */ /* 0x000fe20003f04070 */
[----:B------:R-:W-:Y:S10]  /*d370*/  BRA.DIV ~URZ, `(.L_x_6018) ;  /* 0x000087127f007947 */ /* 0x000ff4000b800000 */
[----:B------:R2:W4:Y:S02]  /*d380*/  SHFL.DOWN PT, R67, R71, 0x4, 0x1f ;  /* 0x08801f0047437f89 */ /* 0x00052400000e0000 */
.L_x_6116:
[----:B------:R-:W-:Y:S05]  /*d390*/  BRA.DIV ~URZ, `(.L_x_6019) ;  /* 0x000087727f007947 */ /* 0x000fea000b800000 */
[----:B---3--:R3:W2:Y:S04]  /*d3a0*/  SHFL.DOWN PT, R69, R240, 0x4, 0x1f ;  /* 0x08801f00f0457f89 */ /* 0x0086a800000e0000 */
[----:B-1----:R3:W1:Y:S04]  /*d3b0*/  SHFL.DOWN PT, R70, R68, 0x4, 0x1f ;  /* 0x08801f0044467f89 */ /* 0x00266800000e0000 */
[----:B0-----:R3:W0:Y:S02]  /*d3c0*/  SHFL.DOWN PT, R65, R126, 0x4, 0x1f ;  /* 0x08801f007e417f89 */ /* 0x00162400000e0000 */
.L_x_6117:
[----:B------:R-:W-:Y:S01]  /*d3d0*/  BSSY B1, `(.L_x_6020) ;  /* 0x000000d000017945 */ /* 0x000fe20003800000 */
[----:B------:R-:W-:Y:S05]  /*d3e0*/  @P0 BRA `(.L_x_6021) ;  /* 0x000000b000000947 */ /* 0x000fea0003800000 */
[----:B0-----:R-:W-:-:S04]  /*d3f0*/  FMUL.FTZ R64, R240, R65 ;  /* 0x00000041f0407220 */ /* 0x001fc80000410000 */
[CC--:B-1----:R-:W-:Y:S02]  /*d400*/  FFMA.FTZ R64, R71.reuse, R70.reuse, -R64 ;  /* 0x0000004647407223 */ /* 0x0c2fe40000010840 */
[----:B------:R-:W-:Y:S02]  /*d410*/  FMUL.FTZ R70, R240, R70 ;  /* 0x00000046f0467220 */ /* 0x000fe40000410000 */
[----:B--23--:R-:W-:Y:S02]  /*d420*/  FADD.FTZ R68, R68, R64 ;  /* 0x0000004044447221 */ /* 0x00cfe40000010000 */
[C---:B------:R-:W-:Y:S02]  /*d430*/  FMUL.FTZ R64, R240.reuse, R69 ;  /* 0x00000045f0407220 */ /* 0x040fe40000410000 */
[-C--:B----4-:R-:W-:Y:S02]  /*d440*/  FMUL.FTZ R240, R240, R67.reuse ;  /* 0x00000043f0f07220 */ /* 0x090fe40000410000 */
[----:B------:R-:W-:-:S02]  /*d450*/  FFMA.FTZ R64, R71, R67, -R64 ;  /* 0x0000004347407223 */ /* 0x000fc40000010840 */
[C---:B------:R-:W-:Y:S02]  /*d460*/  FFMA.FTZ R65, R71.reuse, R65, R70 ;  /* 0x0000004147417223 */ /* 0x040fe40000010046 */
[----:B------:R-:W-:Y:S01]  /*d470*/  FFMA.FTZ R240, R71, R69, R240 ;  /* 0x0000004547f07223 */ /* 0x000fe200000100f0 */
[----:B------:R-:W-:Y:S01]  /*d480*/  MOV R71, R64 ;  /* 0x0000004000477202 */ /* 0x000fe20000000f00 */
[----:B------:R-:W-:Y:S02]  /*d490*/  FADD.FTZ R126, R126, R65 ;  /* 0x000000417e7e7221 */ /* 0x000fe40000010000 */
.L_x_6021:
[----:B------:R-:W-:Y:S05]  /*d4a0*/  BSYNC B1 ;  /* 0x0000000000017941 */ /* 0x000fea0003800000 */
.L_x_6020:
[----:B------:R-:W-:Y:S01]  /*d4b0*/  ISETP.GT.U32.AND P0, PT, R230, 0x17, PT ;  /* 0x00000017e600780c */ /* 0x000fe20003f04070 */
[----:B------:R-:W-:Y:S05]  /*d4c0*/  BRA.DIV ~URZ, `(.L_x_6022) ;  /* 0x000087a27f007947 */ /* 0x000fea000b800000 */
[----:B----4-:R4:W3:Y:S04]  /*d4d0*/  SHFL.DOWN PT, R67, R71, 0x8, 0x1f ;  /* 0x09001f0047437f89 */ /* 0x0108e800000e0000 */
[----:B--2---:R4:W2:Y:S04]  /*d4e0*/  SHFL.DOWN PT, R69, R240, 0x8, 0x1f ;  /* 0x09001f00f0457f89 */ /* 0x0048a800000e0000 */
[----:B-1----:R4:W1:Y:S04]  /*d4f0*/  SHFL.DOWN PT, R70, R68, 0x8, 0x1f ;  /* 0x09001f0044467f89 */ /* 0x00286800000e0000 */
[----:B0-----:R4:W0:Y:S02]  /*d500*/  SHFL.DOWN PT, R65, R126, 0x8, 0x1f ;  /* 0x09001f007e417f89 */ /* 0x00182400000e0000 */
.L_x_6118:
[----:B------:R-:W-:Y:S01]  /*d510*/  BSSY B1, `(.L_x_6023) ;  /* 0x000000d000017945 */ /* 0x000fe20003800000 */
[----:B------:R-:W-:Y:S05]  /*d520*/  @P0 BRA `(.L_x_6024) ;  /* 0x000000b000000947 */ /* 0x000fea0003800000 */
[----:B0-----:R-:W-:-:S04]  /*d530*/  FMUL.FTZ R64, R240, R65 ;  /* 0x00000041f0407220 */ /* 0x001fc80000410000 */
[CC--:B-1----:R-:W-:Y:S02]  /*d540*/  FFMA.FTZ R64, R71.reuse, R70.reuse, -R64 ;  /* 0x0000004647407223 */ /* 0x0c2fe40000010840 */
[----:B------:R-:W-:Y:S02]  /*d550*/  FMUL.FTZ R70, R240, R70 ;  /* 0x00000046f0467220 */ /* 0x000fe40000410000 */
[----:B---34-:R-:W-:Y:S02]  /*d560*/  FADD.FTZ R68, R68, R64 ;  /* 0x0000004044447221 */ /* 0x018fe40000010000 */
[C---:B--2---:R-:W-:Y:S02]  /*d570*/  FMUL.FTZ R64, R240.reuse, R69 ;  /* 0x00000045f0407220 */ /* 0x044fe40000410000 */
[-C--:B------:R-:W-:Y:S02]  /*d580*/  FMUL.FTZ R240, R240, R67.reuse ;  /* 0x00000043f0f07220 */ /* 0x080fe40000410000 */
[----:B------:R-:W-:-:S02]  /*d590*/  FFMA.FTZ R64, R71, R67, -R64 ;  /* 0x0000004347407223 */ /* 0x000fc40000010840 */
[C---:B------:R-:W-:Y:S02]  /*d5a0*/  FFMA.FTZ R65, R71.reuse, R65, R70 ;  /* 0x0000004147417223 */ /* 0x040fe40000010046 */
[----:B------:R-:W-:Y:S01]  /*d5b0*/  FFMA.FTZ R240, R71, R69, R240 ;  /* 0x0000004547f07223 */ /* 0x000fe200000100f0 */
[----:B------:R-:W-:Y:S01]  /*d5c0*/  MOV R71, R64 ;  /* 0x0000004000477202 */ /* 0x000fe20000000f00 */
[----:B------:R-:W-:Y:S02]  /*d5d0*/  FADD.FTZ R126, R126, R65 ;  /* 0x000000417e7e7221 */ /* 0x000fe40000010000 */
.L_x_6024:
[----:B------:R-:W-:Y:S05]  /*d5e0*/  BSYNC B1 ;  /* 0x0000000000017941 */ /* 0x000fea0003800000 */
.L_x_6023:
[----:B------:R-:W-:Y:S01]  /*d5f0*/  ISETP.GT.U32.AND P0, PT, R230, 0xf, PT ;  /* 0x0000000fe600780c */ /* 0x000fe20003f04070 */
[----:B------:R-:W-:Y:S10]  /*d600*/  BRA.DIV ~URZ, `(.L_x_6025) ;  /* 0x000088327f007947 */ /* 0x000ff4000b800000 */
[----:B---3--:R3:W4:Y:S02]  /*d610*/  SHFL.DOWN PT, R67, R71, 0x10, 0x1f ;  /* 0x0a001f0047437f89 */ /* 0x00872400000e0000 */
.L_x_6119:
[----:B------:R-:W-:Y:S05]  /*d620*/  BRA.DIV ~URZ, `(.L_x_6026) ;  /* 0x000088927f007947 */ /* 0x000fea000b800000 */
[----:B--2---:R2:W3:Y:S04]  /*d630*/  SHFL.DOWN PT, R69, R240, 0x10, 0x1f ;  /* 0x0a001f00f0457f89 */ /* 0x0044e800000e0000 */
[----:B-1----:R2:W1:Y:S04]  /*d640*/  SHFL.DOWN PT, R70, R68, 0x10, 0x1f ;  /* 0x0a001f0044467f89 */ /* 0x00246800000e0000 */
[----:B0-----:R2:W0:Y:S02]  /*d650*/  SHFL.DOWN PT, R65, R126, 0x10, 0x1f ;  /* 0x0a001f007e417f89 */ /* 0x00142400000e0000 */
.L_x_6120:
[----:B------:R-:W-:Y:S01]  /*d660*/  BSSY B1, `(.L_x_6027) ;  /* 0x000000d000017945 */ /* 0x000fe20003800000 */
[----:B------:R-:W-:Y:S05]  /*d670*/  @P0 BRA `(.L_x_6028) ;  /* 0x000000b000000947 */ /* 0x000fea0003800000 */
[----:B0-----:R-:W-:-:S04]  /*d680*/  FMUL.FTZ R64, R240, R65 ;  /* 0x00000041f0407220 */ /* 0x001fc80000410000 */
[CC--:B-1----:R-:W-:Y:S02]  /*d690*/  FFMA.FTZ R64, R71.reuse, R70.reuse, -R64 ;  /* 0x0000004647407223 */ /* 0x0c2fe40000010840 */
[----:B------:R-:W-:Y:S02]  /*d6a0*/  FMUL.FTZ R70, R240, R70 ;  /* 0x00000046f0467220 */ /* 0x000fe40000410000 */
[----:B--2-4-:R-:W-:Y:S02]  /*d6b0*/  FADD.FTZ R68, R68, R64 ;  /* 0x0000004044447221 */ /* 0x014fe40000010000 */
[C---:B---3--:R-:W-:Y:S02]  /*d6c0*/  FMUL.FTZ R64, R240.reuse, R69 ;  /* 0x00000045f0407220 */ /* 0x048fe40000410000 */
[-C--:B------:R-:W-:Y:S02]  /*d6d0*/  FMUL.FTZ R240, R240, R67.reuse ;  /* 0x00000043f0f07220 */ /* 0x080fe40000410000 */
[----:B------:R-:W-:-:S02]  /*d6e0*/  FFMA.FTZ R64, R71, R67, -R64 ;  /* 0x0000004347407223 */ /* 0x000fc40000010840 */
[C---:B------:R-:W-:Y:S02]  /*d6f0*/  FFMA.FTZ R65, R71.reuse, R65, R70 ;  /* 0x0000004147417223 */ /* 0x040fe40000010046 */
[----:B------:R-:W-:Y:S01]  /*d700*/  FFMA.FTZ R240, R71, R69, R240 ;  /* 0x0000004547f07223 */ /* 0x000fe200000100f0 */
[----:B------:R-:W-:Y:S01]  /*d710*/  MOV R71, R64 ;  /* 0x0000004000477202 */ /* 0x000fe20000000f00 */
[----:B------:R-:W-:Y:S02]  /*d720*/  FADD.FTZ R126, R126, R65 ;  /* 0x000000417e7e7221 */ /* 0x000fe40000010000 */
.L_x_6028:
[----:B------:R-:W-:Y:S05]  /*d730*/  BSYNC B1 ;  /* 0x0000000000017941 */ /* 0x000fea0003800000 */
.L_x_6027:
[----:B------:R-:W-:Y:S05]  /*d740*/  BRA.DIV ~URZ, `(.L_x_6029) ;  /* 0x000088d27f007947 */ /* 0x000fea000b800000 */
[----:B------:R-:W5:Y:S04]  /*d750*/  SHFL.IDX PT, R64, R240, RZ, 0x1f ;  /* 0x00001ffff0407589 */ /* 0x000f6800000e0000 */
[----:B-1----:R-:W1:Y:S04]  /*d760*/  SHFL.IDX PT, R70, R71, RZ, 0x1f ;  /* 0x00001fff47467589 */ /* 0x002e6800000e0000 */
[----:B---3--:R-:W3:Y:S04]  /*d770*/  SHFL.IDX PT, R69, R68, RZ, 0x1f ;  /* 0x00001fff44457589 */ /* 0x008ee800000e0000 */
[----:B----4-:R-:W4:Y:S04]  /*d780*/  SHFL.IDX PT, R67, R126, RZ, 0x1f ;  /* 0x00001fff7e437589 */ /* 0x010f2800000e0000 */
[----:B------:R-:W2:Y:S04]  /*d790*/  SHFL.IDX PT, R127, R62, RZ, 0x1f ;  /* 0x00001fff3e7f7589 */ /* 0x000ea800000e0000 */
[----:B------:R-:W0:Y:S04]  /*d7a0*/  SHFL.IDX PT, R247, R63, RZ, 0x1f ;  /* 0x00001fff3ff77589 */ /* 0x000e2800000e0000 */
[----:B------:R-:W0:Y:S01]  /*d7b0*/  SHFL.DOWN PT, R71, R71, 0x1, 0x1f ;  /* 0x08201f0047477f89 */ /* 0x000e2200000e0000 */
[----:B-----5:R-:W-:-:S02]  /*d7c0*/  FMUL.FTZ R241, R63, R64 ;  /* 0x000000403ff17220 */ /* 0x020fc40000410000 */
[----:B------:R-:W-:Y:S01]  /*d7d0*/  FMUL.FTZ R242, R62, R64 ;  /* 0x000000403ef27220 */ /* 0x000fe20000410000 */
[----:B--2---:R-:W2:Y:S01]  /*d7e0*/  SHFL.DOWN PT, R240, R240, 0x1, 0x1f ;  /* 0x08201f00f0f07f89 */ /* 0x004ea200000e0000 */
[C---:B-1----:R-:W-:Y:S02]  /*d7f0*/  FMUL.FTZ R244, R60.reuse, R70 ;  /* 0x000000463cf47220 */ /* 0x042fe40000410000 */
[----:B------:R-:W-:Y:S01]  /*d800*/  FMUL.FTZ R243, R60, R64 ;  /* 0x000000403cf37220 */ /* 0x000fe20000410000 */
[----:B------:R-:W1:Y:S01]  /*d810*/  SHFL.DOWN PT, R68, R68, 0x1, 0x1f ;  /* 0x08201f0044447f89 */ /* 0x000e6200000e0000 */
[-C--:B------:R-:W-:Y:S02]  /*d820*/  FFMA.FTZ R241, R62, R70.reuse, -R241 ;  /* 0x000000463ef17223 */ /* 0x080fe400000108f1 */
[----:B------:R-:W-:Y:S01]  /*d830*/  FFMA.FTZ R242, R63, R70, R242 ;  /* 0x000000463ff27223 */ /* 0x000fe200000100f2 */
[----:B------:R-:W0:Y:S04]  /*d840*/  SHFL.DOWN PT, R126, R126, 0x1, 0x1f ;  /* 0x08201f007e7e7f89 */ /* 0x000e2800000e0000 */
[----:B------:R-:W0:Y:S04]  /*d850*/  SHFL.IDX PT, R245, R61, RZ, 0x1f ;  /* 0x00001fff3df57589 */ /* 0x000e2800000e0000 */
[----:B------:R5:W0:Y:S02]  /*d860*/  SHFL.IDX PT, R246, R60, RZ, 0x1f ;  /* 0x00001fff3cf67589 */ /* 0x000a2400000e0000 */
[----:B-----5:R-:W-:-:S02]  /*d870*/  FMUL.FTZ R60, R61, R64 ;  /* 0x000000403d3c7220 */ /* 0x020fc40000410000 */
.L_x_6121:
[----:B--234-:R-:W-:Y:S01]  /*d880*/  ISETP.NE.AND P0, PT, R128, 0x1f, PT ;  /* 0x0000001f8000780c */ /* 0x01cfe20003f05270 */
        /* <DEDUP_REMOVED lines=19> */
[----:B------:R-:W-:Y:S02]  /*d9c0*/  FADD.FTZ R67, R67, R126 ;  /* 0x0000007e43437221 */ /* 0x000fe40000010000 */
.L_x_6031:
[----:B------:R-:W-:Y:S05]  /*d9d0*/  BSYNC B1 ;  /* 0x0000000000017941 */ /* 0x000fea0003800000 */
.L_x_6030:
[----:B------:R-:W-:-:S05]  /*d9e0*/  SHF.L.U32 R127, R128, 0x5, RZ ;  /* 0x00000005807f7819 */ /* 0x000fca00000006ff */
[----:B-1----:R-:W0:Y:S04]  /*d9f0*/  LDS.128 R68, [R127+0x6770] ;  /* 0x006770007f447984 */ /* 0x002e280000000c00 */
        /* <DEDUP_REMOVED lines=12> */
.L_x_6010:
[----:B-1----:R-:W-:Y:S05]  /*dac0*/  BSYNC B0 ;  /* 0x0000000000007941 */ /* 0x002fea0003800000 */
.L_x_6009:
[----:B------:R-:W-:Y:S02]  /*dad0*/  WARPSYNC 0xffffffff ;  /* 0xffffffff00007948 */ /* 0x000fe40003800000 */
[----:B------:R-:W-:Y:S01]  /*dae0*/  BAR.SYNC.DEFER_BLOCKING 0x0 ;  /* 0x0000000000007b1d */ /* 0x000fe20000010000 */
[C---:B------:R-:W-:Y:S02]  /*daf0*/  SHF.L.U32 R66, R128.reuse, 0x4, RZ ;  /* 0x0000000480427819 */ /* 0x040fe400000006ff */
[----:B------:R-:W-:-:S03]  /*db00*/  ISETP.NE.AND P0, PT, R128, RZ, PT ;  /* 0x000000ff8000720c */ /* 0x000fc60003f05270 */
[----:B------:R-:W-:Y:S01]  /*db10*/  BSSY B0, `(.L_x_6032) ;  /* 0x00002d3000007945 */ /* 0x000fe20003800000 */
[----:B------:R-:W1:Y:S09]  /*db20*/  LDS.64 R64, [R66+0x6768] ;  /* 0x0067680042407984 */ /* 0x000e720000000a00 */
[----:B------:R2:W-:Y:S01]  /*db30*/  @!P0 STS.128 [UR28+0x7d60], R60 ;  /* 0x007d603cff008988 */ /* 0x0005e20008000c1c */
[----:B------:R-:W-:-:S02]  /*db40*/  ULDC UR28, c[0x0][0x168] ;  /* 0x00005a00001c7ab9 */ /* 0x000fc40000000800 */
[----:B------:R-:W-:Y:S01]  /*db50*/  UIADD3 UR28, -UR27, UR28, URZ ;  /* 0x0000001c1b1c7290 */ /* 0x000fe2000fffe13f */
[----:B--2---:R-:W-:Y:S01]  /*db60*/  HADD2.F32 R62, -RZ, R103.H0_H0 ;  /* 0x20000067ff3e7230 */ /* 0x004fe20000004100 */
[----:B------:R-:W-:-:S04]  /*db70*/  SHF.L.U32 R60, R128, 0x5, RZ ;  /* 0x00000005803c7819 */ /* 0x000fc800000006ff */
[----:B------:R-:W-:Y:S01]  /*db80*/  LEA.HI.SX32 R60, R60, R60, 0x1b ;  /* 0x0000003c3c3c7211 */ /* 0x000fe200078fdaff */
[CC--:B-1----:R-:W-:Y:S02]  /*db90*/  FMUL.FTZ R67, R64.reuse, -R111.reuse ;  /* 0x8000006f40437220 */ /* 0x0c2fe40000410000 */
[C---:B------:R-:W-:Y:S02]  /*dba0*/  FMUL.FTZ R111, R65.reuse, -R111 ;  /* 0x8000006f416f7220 */ /* 0x040fe40000410000 */
[-C--:B------:R-:W-:Y:S02]  /*dbb0*/  FFMA.FTZ R67, R65, R110.reuse, R67 ;  /* 0x0000006e41437223 */ /* 0x080fe40000010043 */
[----:B------:R-:W-:Y:S02]  /*dbc0*/  FFMA.FTZ R64, R64, R110, -R111 ;  /* 0x0000006e40407223 */ /* 0x000fe4000001086f */
[----:B------:R-:W-:Y:S02]  /*dbd0*/  FADD.FTZ R184, -R184, R67 ;  /* 0x00000043b8b87221 */ /* 0x000fe40000010100 */
[----:B------:R-:W-:-:S02]  /*dbe0*/  FADD.FTZ R64, R183, R64 ;  /* 0x00000040b7407221 */ /* 0x000fc40000010000 */
[C---:B------:R-:W-:Y:S02]  /*dbf0*/  FMUL.FTZ R65, R9.reuse, -R184 ;  /* 0x800000b809417220 */ /* 0x040fe40000410000 */
[-C--:B------:R-:W-:Y:S02]  /*dc00*/  FMUL.FTZ R9, R9, -R64.reuse ;  /* 0x8000004009097220 */ /* 0x080fe40000410000 */
[C---:B0-----:R-:W-:Y:S02]  /*dc10*/  FFMA.FTZ R70, R10.reuse, R64, -R65 ;  /* 0x000000400a467223 */ /* 0x041fe40000010841 */
        /* <DEDUP_REMOVED lines=11> */
[-C--:B------:R-:W-:Y:S02]  /*dcd0*/  FMUL.FTZ R67, R184, R87.reuse ;  /* 0x00000057b8437220 */ /* 0x080fe40000410000 */
[----:B------:R-:W-:Y:S02]  /*dce0*/  FMUL.FTZ R65, R64, R87 ;  /* 0x0000005740417220 */ /* 0x000fe40000410000 */
[----:B------:R-:W-:Y:S02]  /*dcf0*/  FFMA.FTZ R63, R9, R10, R63 ;  /* 0x0000000a093f7223 */ /* 0x000fe4000001003f */
[----:B------:R-:W-:-:S02]  /*dd00*/  FMUL.FTZ R10, R152, R67 ;  /* 0x00000043980a7220 */ /* 0x000fc40000410000 */
[-C--:B------:R-:W-:Y:S02]  /*dd10*/  FMUL.FTZ R152, R152, R65.reuse ;  /* 0x0000004198987220 */ /* 0x080fe40000410000 */
[----:B------:R-:W-:Y:S01]  /*dd20*/  FFMA.FTZ R68, R151, R64, R68 ;  /* 0x0000004097447223 */ /* 0x000fe20000010044 */
[----:B------:R-:W-:Y:S01]  /*dd30*/  IADD3 R151, R128, 0x640, RZ ;  /* 0x0000064080977810 */ /* 0x000fe20007ffe0ff */
[----:B------:R-:W-:Y:S02]  /*dd40*/  FFMA.FTZ R10, R9, R65, R10 ;  /* 0x00000041090a7223 */ /* 0x000fe4000001000a */
[----:B------:R-:W-:Y:S02]  /*dd50*/  FADD.FTZ R181, R181, R70 ;  /* 0x00000046b5b57221 */ /* 0x000fe40000010000 */
[----:B------:R-:W-:Y:S02]  /*dd60*/  FFMA.FTZ R9, R9, R67, -R152 ;  /* 0x0000004309097223 */ /* 0x000fe40000010898 */
[----:B------:R-:W-:-:S02]  /*dd70*/  FMUL.FTZ R69, R62, R65 ;  /* 0x000000413e457220 */ /* 0x000fc40000410000 */
[C---:B------:R-:W-:Y:S02]  /*dd80*/  FMUL.FTZ R67, R62.reuse, R67 ;  /* 0x000000433e437220 */ /* 0x040fe40000410000 */
[----:B------:R-:W-:Y:S01]  /*dd90*/  FFMA.FTZ R63, R62, R68, R63 ;  /* 0x000000443e3f7223 */ /* 0x000fe2000001003f */
[----:B------:R0:W-:Y:S01]  /*dda0*/  STS [R60.X4+0x2178], R69 ;  /* 0x002178453c007388 */ /* 0x0001e20000004800 */
[C---:B------:R-:W-:Y:S02]  /*ddb0*/  FMUL.FTZ R62, R11.reuse, -R61 ;  /* 0x8000003d0b3e7220 */ /* 0x040fe40000410000 */
[-C--:B------:R-:W-:Y:S01]  /*ddc0*/  FMUL.FTZ R11, R11, -R181.reuse ;  /* 0x800000b50b0b7220 */ /* 0x080fe20000410000 */
[----:B------:R1:W-:Y:S01]  /*ddd0*/  STS [R60.X4+0x217c], R67 ;  /* 0x00217c433c007388 */ /* 0x0003e20000004800 */
[C---:B------:R-:W-:Y:S02]  /*dde0*/  FFMA.FTZ R62, R12.reuse, R181, -R62 ;  /* 0x000000b50c3e7223 */ /* 0x040fe4000001083e */
[----:B------:R-:W-:Y:S01]  /*ddf0*/  FFMA.FTZ R65, R12, R61, R11 ;  /* 0x0000003d0c417223 */ /* 0x000fe2000001000b */
[----:B------:R-:W-:Y:S01]  /*de00*/  HADD2.F32 R11, -RZ, R104.H0_H0 ;  /* 0x20000068ff0b7230 */ /* 0x000fe20000004100 */
[----:B------:R-:W-:-:S02]  /*de10*/  FADD.FTZ R179, R179, R62 ;  /* 0x0000003eb3b37221 */ /* 0x000fc40000010000 */
[----:B------:R-:W-:Y:S02]  /*de20*/  FMUL.FTZ R62, R181, UR34 ;  /* 0x00000022b53e7c20 */ /* 0x000fe40008410000 */
[----:B------:R-:W-:Y:S02]  /*de30*/  FMUL.FTZ R12, R11, R88 ;  /* 0x000000580b0c7220 */ /* 0x000fe40000410000 */
[C---:B0-----:R-:W-:Y:S02]  /*de40*/  FFMA.FTZ R69, R61.reuse, UR33, -R62 ;  /* 0x000000213d457c23 */ /* 0x041fe4000801083e */
[C---:B------:R-:W-:Y:S02]  /*de50*/  FMUL.FTZ R64, R150.reuse, R61 ;  /* 0x0000003d96407220 */ /* 0x040fe40000410000 */
[----:B------:R-:W-:Y:S02]  /*de60*/  FMUL.FTZ R62, R61, UR34 ;  /* 0x000000223d3e7c20 */ /* 0x000fe40008410000 */
[----:B------:R-:W-:-:S02]  /*de70*/  FFMA.FTZ R150, R150, -R12, R214 ;  /* 0x8000000c96967223 */ /* 0x000fc400000100d6 */
[C---:B------:R-:W-:Y:S02]  /*de80*/  FFMA.FTZ R12, R149.reuse, -R12, R213 ;  /* 0x8000000c950c7223 */ /* 0x040fe400000100d5 */
[----:B------:R-:W-:Y:S02]  /*de90*/  FFMA.FTZ R149, R149, R181, R64 ;  /* 0x000000b595957223 */ /* 0x000fe40000010040 */
[----:B-1----:R-:W-:Y:S02]  /*dea0*/  FFMA.FTZ R67, R181, UR33, R62 ;  /* 0x00000021b5437c23 */ /* 0x002fe4000801003e */
[----:B------:R-:W-:Y:S02]  /*deb0*/  FADD.FTZ R180, -R180, R65 ;  /* 0x00000041b4b47221 */ /* 0x000fe40000010100 */
[-C--:B------:R-:W-:Y:S02]  /*dec0*/  FMUL.FTZ R65, R61, R88.reuse ;  /* 0x000000583d417220 */ /* 0x080fe40000410000 */
[----:B------:R-:W-:-:S02]  /*ded0*/  FMUL.FTZ R181, R181, R88 ;  /* 0x00000058b5b57220 */ /* 0x000fc40000410000 */
[----:B------:R-:W-:Y:S02]  /*dee0*/  FMUL.FTZ R69, R150, R69 ;  /* 0x0000004596457220 */ /* 0x000fe40000410000 */
[----:B------:R-:W-:Y:S02]  /*def0*/  FFMA.FTZ R83, R68, R87, R83 ;  /* 0x0000005744537223 */ /* 0x000fe40000010053 */
[C---:B------:R-:W-:Y:S02]  /*df00*/  FMUL.FTZ R62, R150.reuse, R65 ;  /* 0x00000041963e7220 */ /* 0x040fe40000410000 */
[----:B------:R-:W-:Y:S02]  /*df10*/  FMUL.FTZ R61, R150, R181 ;  /* 0x000000b5963d7220 */ /* 0x000fe40000410000 */
[C---:B------:R-:W-:Y:S02]  /*df20*/  FFMA.FTZ R68, R12.reuse, R67, R69 ;  /* 0x000000430c447223 */ /* 0x040fe40000010045 */
[----:B------:R-:W-:-:S02]  /*df30*/  FFMA.FTZ R62, R12, R181, R62 ;  /* 0x000000b50c3e7223 */ /* 0x000fc4000001003e */
[----:B------:R-:W-:Y:S01]  /*df40*/  FFMA.FTZ R61, R12, R65, -R61 ;  /* 0x000000410c3d7223 */ /* 0x000fe2000001083d */
[----:B------:R-:W-:Y:S01]  /*df50*/  HADD2.F32 R12, -RZ, R105.H0_H0 ;  /* 0x20000069ff0c7230 */ /* 0x000fe20000004100 */
[C---:B------:R-:W-:Y:S02]  /*df60*/  FMUL.FTZ R181, R11.reuse, R181 ;  /* 0x000000b50bb57220 */ /* 0x040fe40000410000 */
[C---:B------:R-:W-:Y:S02]  /*df70*/  FMUL.FTZ R65, R11.reuse, R65 ;  /* 0x000000410b417220 */ /* 0x040fe40000410000 */
[----:B------:R-:W-:Y:S01]  /*df80*/  FFMA.FTZ R68, R11, R149, R68 ;  /* 0x000000950b447223 */ /* 0x000fe20000010044 */
[----:B------:R-:W-:Y:S01]  /*df90*/  STS [R60.X4+0x2170], R181 ;  /* 0x002170b53c007388 */ /* 0x000fe20000004800 */
[C---:B------:R-:W-:Y:S02]  /*dfa0*/  FMUL.FTZ R11, R13.reuse, -R180 ;  /* 0x800000b40d0b7220 */ /* 0x040fe40000410000 */
[-C--:B------:R-:W-:Y:S01]  /*dfb0*/  FMUL.FTZ R13, R13, -R179.reuse ;  /* 0x800000b30d0d7220 */ /* 0x080fe20000410000 */
[----:B------:R0:W-:Y:S01]  /*dfc0*/  STS [R60.X4+0x2174], R65 ;  /* 0x002174413c007388 */ /* 0x0001e20000004800 */
[----:B------:R-:W-:-:S02]  /*dfd0*/  FFMA.FTZ R64, R14, R179, -R11 ;  /* 0x000000b30e407223 */ /* 0x000fc4000001080b */
[-C--:B------:R-:W-:Y:S02]  /*dfe0*/  FFMA.FTZ R13, R14, R180.reuse, R13 ;  /* 0x000000b40e0d7223 */ /* 0x080fe4000001000d */
[----:B------:R-:W-:Y:S02]  /*dff0*/  FMUL.FTZ R14, R12, R89 ;  /* 0x000000590c0e7220 */ /* 0x000fe40000410000 */
[C---:B------:R-:W-:Y:S02]  /*e000*/  FMUL.FTZ R11, R147.reuse, R180 ;  /* 0x000000b4930b7220 */ /* 0x040fe40000410000 */
[-C--:B------:R-:W-:Y:S02]  /*e010*/  FFMA.FTZ R147, R147, -R14.reuse, R211 ;  /* 0x8000000e93937223 */ /* 0x080fe400000100d3 */
[C---:B------:R-:W-:Y:S02]  /*e020*/  FFMA.FTZ R14, R148.reuse, -R14, R212 ;  /* 0x8000000e940e7223 */ /* 0x040fe400000100d4 */
[----:B------:R-:W-:-:S02]  /*e030*/  FFMA.FTZ R148, R148, R179, R11 ;  /* 0x000000b394947223 */ /* 0x000fc4000001000b */
[----:B------:R-:W-:Y:S02]  /*e040*/  FADD.FTZ R177, R177, R64 ;  /* 0x00000040b1b17221 */ /* 0x000fe40000010000 */
[C---:B------:R-:W-:Y:S02]  /*e050*/  FMUL.FTZ R11, R179.reuse, UR34 ;  /* 0x00000022b30b7c20 */ /* 0x040fe40008410000 */
[C---:B------:R-:W-:Y:S02]  /*e060*/  FMUL.FTZ R64, R180.reuse, UR34 ;  /* 0x00000022b4407c20 */ /* 0x040fe40008410000 */
[----:B------:R-:W-:Y:S02]  /*e070*/  FFMA.FTZ R70, R180, UR33, -R11 ;  /* 0x00000021b4467c23 */ /* 0x000fe4000801080b */
[C---:B------:R-:W-:Y:S02]  /*e080*/  FFMA.FTZ R11, R179.reuse, UR33, R64 ;  /* 0x00000021b30b7c23 */ /* 0x040fe40008010040 */
[----:B------:R-:W-:-:S02]  /*e090*/  FMUL.FTZ R179, R179, R89 ;  /* 0x00000059b3b37220 */ /* 0x000fc40000410000 */
[----:B------:R-:W-:Y:S02]  /*e0a0*/  FADD.FTZ R178, -R178, R13 ;  /* 0x0000000db2b27221 */ /* 0x000fe40000010100 */
[----:B------:R-:W-:Y:S02]  /*e0b0*/  FADD.FTZ R82, R63, R82 ;  /* 0x000000523f527221 */ /* 0x000fe40000010000 */
[----:B------:R-:W-:Y:S02]  /*e0c0*/  FMUL.FTZ R13, R180, R89 ;  /* 0x00000059b40d7220 */ /* 0x000fe40000410000 */
[C---:B------:R-:W-:Y:S02]  /*e0d0*/  FMUL.FTZ R70, R147.reuse, R70 ;  /* 0x0000004693467220 */ /* 0x040fe40000410000 */
[C---:B------:R-:W-:Y:S02]  /*e0e0*/  FMUL.FTZ R63, R147.reuse, R179 ;  /* 0x000000b3933f7220 */ /* 0x040fe40000410000 */
[-C--:B------:R-:W-:Y:S01]  /*e0f0*/  FMUL.FTZ R64, R147, R13.reuse ;  /* 0x0000000d93407220 */ /* 0x080fe20000410000 */
[----:B------:R-:W-:Y:S01]  /*e100*/  IADD3 R147, R128, 0x5c0, RZ ;  /* 0x000005c080937810 */ /* 0x000fe20007ffe0ff */
[----:B------:R-:W-:-:S02]  /*e110*/  FFMA.FTZ R63, R14, R13, -R63 ;  /* 0x0000000d0e3f7223 */ /* 0x000fc4000001083f */
[----:B------:R-:W-:Y:S02]  /*e120*/  FMUL.FTZ R67, R12, R13 ;  /* 0x0000000d0c437220 */ /* 0x000fe40000410000 */
[C---:B0-----:R-:W-:Y:S01]  /*e130*/  FFMA.FTZ R65, R14.reuse, R11, R70 ;  /* 0x0000000b0e417223 */ /* 0x041fe20000010046 */
[----:B------:R-:W-:Y:S01]  /*e140*/  HADD2.F32 R11, -RZ, R106.H0_H0 ;  /* 0x2000006aff0b7230 */ /* 0x000fe20000004100 */
[C---:B------:R-:W-:Y:S01]  /*e150*/  FMUL.FTZ R13, R15.reuse, -R178 ;  /* 0x800000b20f0d7220 */ /* 0x040fe20000410000 */
[----:B------:R0:W-:Y:S01]  /*e160*/  STS [R60.X4+0x216c], R67 ;  /* 0x00216c433c007388 */ /* 0x0001e20000004800 */
[----:B------:R-:W-:Y:S02]  /*e170*/  FMUL.FTZ R15, R15, -R177 ;  /* 0x800000b10f0f7220 */ /* 0x000fe40000410000 */
[-C--:B------:R-:W-:Y:S02]  /*e180*/  FFMA.FTZ R64, R14, R179.reuse, R64 ;  /* 0x000000b30e407223 */ /* 0x080fe40000010040 */
[----:B------:R-:W-:-:S02]  /*e190*/  FMUL.FTZ R179, R12, R179 ;  /* 0x000000b30cb37220 */ /* 0x000fc40000410000 */
[----:B------:R-:W-:Y:S02]  /*e1a0*/  FFMA.FTZ R127, R12, R148, R65 ;  /* 0x000000940c7f7223 */ /* 0x000fe40000010041 */
[C---:B------:R-:W-:Y:S01]  /*e1b0*/  FFMA.FTZ R12, R16.reuse, R177, -R13 ;  /* 0x000000b1100c7223 */ /* 0x040fe2000001080d */
[----:B------:R-:W-:Y:S01]  /*e1c0*/  STS [R60.X4+0x2168], R179 ;  /* 0x002168b33c007388 */ /* 0x000fe20000004800 */
[-C--:B------:R-:W-:Y:S02]  /*e1d0*/  FFMA.FTZ R15, R16, R178.reuse, R15 ;  /* 0x000000b2100f7223 */ /* 0x080fe4000001000f */
[----:B------:R-:W-:Y:S02]  /*e1e0*/  FMUL.FTZ R13, R145, R178 ;  /* 0x000000b2910d7220 */ /* 0x000fe40000410000 */
[----:B------:R-:W-:Y:S02]  /*e1f0*/  FMUL.FTZ R65, R177, UR34 ;  /* 0x00000022b1417c20 */ /* 0x000fe40008410000 */
[----:B------:R-:W-:-:S02]  /*e200*/  FMUL.FTZ R16, R178, UR34 ;  /* 0x00000022b2107c20 */ /* 0x000fc40008410000 */
[----:B------:R-:W-:Y:S02]  /*e210*/  FMUL.FTZ R14, R11, R90 ;  /* 0x0000005a0b0e7220 */ /* 0x000fe40000410000 */
[----:B------:R-:W-:Y:S02]  /*e220*/  FFMA.FTZ R69, R146, R177, R13 ;  /* 0x000000b192457223 */ /* 0x000fe4000001000d */
[----:B------:R-:W-:Y:S02]  /*e230*/  FADD.FTZ R175, R175, R12 ;  /* 0x0000000cafaf7221 */ /* 0x000fe40000010000 */
[----:B------:R-:W-:Y:S02]  /*e240*/  FFMA.FTZ R12, R178, UR33, -R65 ;  /* 0x00000021b20c7c23 */ /* 0x000fe40008010841 */
[----:B------:R-:W-:Y:S02]  /*e250*/  FFMA.FTZ R13, R177, UR33, R16 ;  /* 0x00000021b10d7c23 */ /* 0x000fe40008010010 */
[----:B------:R-:W-:-:S02]  /*e260*/  FFMA.FTZ R145, R145, -R14, R209 ;  /* 0x8000000e91917223 */ /* 0x000fc400000100d1 */
[-C--:B------:R-:W-:Y:S02]  /*e270*/  FMUL.FTZ R178, R178, R90.reuse ;  /* 0x0000005ab2b27220 */ /* 0x080fe40000410000 */
[----:B------:R-:W-:Y:S02]  /*e280*/  FMUL.FTZ R16, R177, R90 ;  /* 0x0000005ab1107220 */ /* 0x000fe40000410000 */
[----:B------:R-:W-:Y:S02]  /*e290*/  FFMA.FTZ R14, R146, -R14, R210 ;  /* 0x8000000e920e7223 */ /* 0x000fe400000100d2 */
[C---:B------:R-:W-:Y:S02]  /*e2a0*/  FMUL.FTZ R65, R145.reuse, R178 ;  /* 0x000000b291417220 */ /* 0x040fe40000410000 */
[C---:B0-----:R-:W-:Y:S02]  /*e2b0*/  FMUL.FTZ R67, R145.reuse, R16 ;  /* 0x0000001091437220 */ /* 0x041fe40000410000 */
[----:B------:R-:W-:-:S02]  /*e2c0*/  FMUL.FTZ R12, R145, R12 ;  /* 0x0000000c910c7220 */ /* 0x000fc40000410000 */
[----:B------:R-:W-:Y:S02]  /*e2d0*/  FADD.FTZ R176, -R176, R15 ;  /* 0x0000000fb0b07221 */ /* 0x000fe40000010100 */
[C---:B------:R-:W-:Y:S02]  /*e2e0*/  FFMA.FTZ R65, R14.reuse, R16, R65 ;  /* 0x000000100e417223 */ /* 0x040fe40000010041 */
[C---:B------:R-:W-:Y:S02]  /*e2f0*/  FFMA.FTZ R67, R14.reuse, R178, -R67 ;  /* 0x000000b20e437223 */ /* 0x040fe40000010843 */
[----:B------:R-:W-:Y:S01]  /*e300*/  FFMA.FTZ R14, R14, R13, R12 ;  /* 0x0000000d0e0e7223 */ /* 0x000fe2000001000c */
[----:B------:R-:W-:Y:S01]  /*e310*/  HADD2.F32 R12, -RZ, R107.H0_H0 ;  /* 0x2000006bff0c7230 */ /* 0x000fe20000004100 */
[----:B------:R-:W-:Y:S02]  /*e320*/  FMUL.FTZ R13, R17, -R176 ;  /* 0x800000b0110d7220 */ /* 0x000fe40000410000 */
[----:B------:R-:W-:-:S02]  /*e330*/  FFMA.FTZ R70, R11, R69, R14 ;  /* 0x000000450b467223 */ /* 0x000fc4000001000e */
[-C--:B------:R-:W-:Y:S02]  /*e340*/  FFMA.FTZ R14, R18, R175.reuse, -R13 ;  /* 0x000000af120e7223 */ /* 0x080fe4000001080d */
[----:B------:R-:W-:Y:S02]  /*e350*/  FMUL.FTZ R17, R17, -R175 ;  /* 0x800000af11117220 */ /* 0x000fe40000410000 */
[----:B------:R-:W-:Y:S02]  /*e360*/  FMUL.FTZ R15, R12, R91 ;  /* 0x0000005b0c0f7220 */ /* 0x000fe40000410000 */
[----:B------:R-:W-:Y:S02]  /*e370*/  FMUL.FTZ R13, R175, UR34 ;  /* 0x00000022af0d7c20 */ /* 0x000fe40008410000 */
[C---:B------:R-:W-:Y:S02]  /*e380*/  FMUL.FTZ R71, R11.reuse, R16 ;  /* 0x000000100b477220 */ /* 0x040fe40000410000 */
[----:B------:R-:W-:-:S02]  /*e390*/  FMUL.FTZ R111, R11, R178 ;  /* 0x000000b20b6f7220 */ /* 0x000fc40000410000 */
[----:B------:R-:W-:Y:S01]  /*e3a0*/  FADD.FTZ R81, R68, R81 ;  /* 0x0000005144517221 */ /* 0x000fe20000010000 */
[----:B------:R-:W-:Y:S01]  /*e3b0*/  STS [R60.X4+0x2160], R71 ;  /* 0x002160473c007388 */ /* 0x000fe20000004800 */
[-C--:B------:R-:W-:Y:S02]  /*e3c0*/  FMUL.FTZ R11, R143, R176.reuse ;  /* 0x000000b08f0b7220 */ /* 0x080fe40000410000 */
[----:B------:R-:W-:Y:S01]  /*e3d0*/  FADD.FTZ R173, R173, R14 ;  /* 0x0000000eadad7221 */ /* 0x000fe20000010000 */
[----:B------:R0:W-:Y:S01]  /*e3e0*/  STS [R60.X4+0x2164], R111 ;  /* 0x0021646f3c007388 */ /* 0x0001e20000004800 */
[----:B------:R-:W-:Y:S02]  /*e3f0*/  FFMA.FTZ R17, R18, R176, R17 ;  /* 0x000000b012117223 */ /* 0x000fe40000010011 */
[----:B------:R-:W-:Y:S02]  /*e400*/  FFMA.FTZ R143, R143, -R15, R207 ;  /* 0x8000000f8f8f7223 */ /* 0x000fe400000100cf */
[----:B------:R-:W-:-:S02]  /*e410*/  FFMA.FTZ R14, R176, UR33, -R13 ;  /* 0x00000021b00e7c23 */ /* 0x000fc4000801080d */
[CC--:B------:R-:W-:Y:S02]  /*e420*/  FMUL.FTZ R68, R176.reuse, R91.reuse ;  /* 0x0000005bb0447220 */ /* 0x0c0fe40000410000 */
[----:B------:R-:W-:Y:S02]  /*e430*/  FMUL.FTZ R18, R175, R91 ;  /* 0x0000005baf127220 */ /* 0x000fe40000410000 */
[----:B------:R-:W-:Y:S02]  /*e440*/  FMUL.FTZ R16, R176, UR34 ;  /* 0x00000022b0107c20 */ /* 0x000fe40008410000 */
[----:B------:R-:W-:Y:S02]  /*e450*/  FFMA.FTZ R86, R69, R90, R86 ;  /* 0x0000005a45567223 */ /* 0x000fe40000010056 */
[C---:B------:R-:W-:Y:S02]  /*e460*/  FMUL.FTZ R69, R143.reuse, R68 ;  /* 0x000000448f457220 */ /* 0x040fe40000410000 */
[----:B------:R-:W-:-:S02]  /*e470*/  FMUL.FTZ R14, R143, R14 ;  /* 0x0000000e8f0e7220 */ /* 0x000fc40000410000 */
[----:B------:R-:W-:Y:S02]  /*e480*/  FFMA.FTZ R15, R144, -R15, R208 ;  /* 0x8000000f900f7223 */ /* 0x000fe400000100d0 */
[----:B------:R-:W-:Y:S02]  /*e490*/  FMUL.FTZ R143, R143, R18 ;  /* 0x000000128f8f7220 */ /* 0x000fe40000410000 */
[----:B------:R-:W-:Y:S02]  /*e4a0*/  FFMA.FTZ R16, R175, UR33, R16 ;  /* 0x00000021af107c23 */ /* 0x000fe40008010010 */
[----:B------:R-:W-:Y:S02]  /*e4b0*/  FADD.FTZ R174, -R174, R17 ;  /* 0x00000011aeae7221 */ /* 0x000fe40000010100 */
[----:B0-----:R-:W-:Y:S02]  /*e4c0*/  FMUL.FTZ R111, R12, R68 ;  /* 0x000000440c6f7220 */ /* 0x001fe40000410000 */
[----:B------:R-:W-:-:S02]  /*e4d0*/  FFMA.FTZ R69, R15, R18, R69 ;  /* 0x000000120f457223 */ /* 0x000fc40000010045 */
[----:B------:R-:W-:Y:S01]  /*e4e0*/  FFMA.FTZ R68, R15, R68, -R143 ;  /* 0x000000440f447223 */ /* 0x000fe2000001088f */
[----:B------:R0:W-:Y:S01]  /*e4f0*/  STS [R60.X4+0x215c], R111 ;  /* 0x00215c6f3c007388 */ /* 0x0001e20000004800 */
[----:B------:R-:W-:Y:S01]  /*e500*/  FADD.FTZ R80, R127, R80 ;  /* 0x000000507f507221 */ /* 0x000fe20000010000 */
[----:B------:R-:W-:Y:S01]  /*e510*/  HADD2.F32 R127, -RZ, R112.H0_H0 ;  /* 0x20000070ff7f7230 */ /* 0x000fe20000004100 */
[----:B------:R-:W-:Y:S02]  /*e520*/  FFMA.FTZ R144, R144, R175, R11 ;  /* 0x000000af90907223 */ /* 0x000fe4000001000b */
[----:B------:R-:W-:Y:S02]  /*e530*/  FFMA.FTZ R15, R15, R16, R14 ;  /* 0x000000100f0f7223 */ /* 0x000fe4000001000e */
[----:B------:R-:W-:Y:S02]  /*e540*/  FMUL.FTZ R11, R19, -R174 ;  /* 0x800000ae130b7220 */ /* 0x000fe40000410000 */
[C---:B------:R-:W-:Y:S01]  /*e550*/  FMUL.FTZ R17, R12.reuse, R18 ;  /* 0x000000120c117220 */ /* 0x040fe20000410000 */
[----:B0-----:R-:W-:Y:S01]  /*e560*/  HADD2.F32 R111, -RZ, R113.H0_H0 ;  /* 0x20000071ff6f7230 */ /* 0x001fe20000004100 */
[----:B------:R-:W-:-:S02]  /*e570*/  FFMA.FTZ R71, R12, R144, R15 ;  /* 0x000000900c477223 */ /* 0x000fc4000001000f */
[-C--:B------:R-:W-:Y:S01]  /*e580*/  FFMA.FTZ R12, R20, R173.reuse, -R11 ;  /* 0x000000ad140c7223 */ /* 0x080fe2000001080b */
[----:B------:R0:W-:Y:S01]  /*e590*/  STS [R60.X4+0x2158], R17 ;  /* 0x002158113c007388 */ /* 0x0001e20000004800 */
[----:B------:R-:W-:Y:S02]  /*e5a0*/  FMUL.FTZ R13, R127, R92 ;  /* 0x0000005c7f0d7220 */ /* 0x000fe40000410000 */
[----:B------:R-:W-:Y:S02]  /*e5b0*/  FMUL.FTZ R15, R173, UR34 ;  /* 0x00000022ad0f7c20 */ /* 0x000fe40008410000 */
[----:B------:R-:W-:Y:S02]  /*e5c0*/  FMUL.FTZ R19, R19, -R173 ;  /* 0x800000ad13137220 */ /* 0x000fe40000410000 */
[----:B------:R-:W-:Y:S02]  /*e5d0*/  FMUL.FTZ R11, R141, R174 ;  /* 0x000000ae8d0b7220 */ /* 0x000fe40000410000 */
[----:B------:R-:W-:-:S02]  /*e5e0*/  FADD.FTZ R171, R171, R12 ;  /* 0x0000000cabab7221 */ /* 0x000fc40000010000 */
[-C--:B------:R-:W-:Y:S02]  /*e5f0*/  FFMA.FTZ R141, R141, -R13.reuse, R205 ;  /* 0x8000000d8d8d7223 */ /* 0x080fe400000100cd */
[C---:B------:R-:W-:Y:S02]  /*e600*/  FMUL.FTZ R16, R174.reuse, UR34 ;  /* 0x00000022ae107c20 */ /* 0x040fe40008410000 */
[----:B------:R-:W-:Y:S02]  /*e610*/  FFMA.FTZ R12, R174, UR33, -R15 ;  /* 0x00000021ae0c7c23 */ /* 0x000fe4000801080f */
[----:B------:R-:W-:Y:S02]  /*e620*/  FFMA.FTZ R19, R20, R174, R19 ;  /* 0x000000ae14137223 */ /* 0x000fe40000010013 */
[C---:B------:R-:W-:Y:S02]  /*e630*/  FFMA.FTZ R14, R142.reuse, -R13, R206 ;  /* 0x8000000d8e0e7223 */ /* 0x040fe400000100ce */
[----:B------:R-:W-:-:S02]  /*e640*/  FFMA.FTZ R13, R142, R173, R11 ;  /* 0x000000ad8e0d7223 */ /* 0x000fc4000001000b */
[----:B------:R-:W-:Y:S02]  /*e650*/  FFMA.FTZ R11, R173, UR33, R16 ;  /* 0x00000021ad0b7c23 */ /* 0x000fe40008010010 */
[----:B------:R-:W-:Y:S02]  /*e660*/  FMUL.FTZ R12, R141, R12 ;  /* 0x0000000c8d0c7220 */ /* 0x000fe40000410000 */
[-C--:B------:R-:W-:Y:S02]  /*e670*/  FMUL.FTZ R20, R174, R92.reuse ;  /* 0x0000005cae147220 */ /* 0x080fe40000410000 */
[----:B------:R-:W-:Y:S02]  /*e680*/  FADD.FTZ R16, -R172, R19 ;  /* 0x00000013ac107221 */ /* 0x000fe40000010100 */
[----:B------:R-:W-:Y:S02]  /*e690*/  FADD.FTZ R79, R70, R79 ;  /* 0x0000004f464f7221 */ /* 0x000fe40000010000 */
[----:B------:R-:W-:-:S02]  /*e6a0*/  FMUL.FTZ R70, R173, R92 ;  /* 0x0000005cad467220 */ /* 0x000fc40000410000 */
[----:B------:R-:W-:Y:S02]  /*e6b0*/  FFMA.FTZ R12, R14, R11, R12 ;  /* 0x0000000b0e0c7223 */ /* 0x000fe4000001000c */
[----:B------:R-:W-:Y:S02]  /*e6c0*/  FMUL.FTZ R15, R141, R20 ;  /* 0x000000148d0f7220 */ /* 0x000fe40000410000 */
[----:B------:R-:W-:Y:S02]  /*e6d0*/  FMUL.FTZ R11, R21, -R16 ;  /* 0x80000010150b7220 */ /* 0x000fe40000410000 */
[-C--:B------:R-:W-:Y:S02]  /*e6e0*/  FMUL.FTZ R141, R141, R70.reuse ;  /* 0x000000468d8d7220 */ /* 0x080fe40000410000 */
[C---:B0-----:R-:W-:Y:S02]  /*e6f0*/  FMUL.FTZ R17, R127.reuse, R70 ;  /* 0x000000467f117220 */ /* 0x041fe40000410000 */
[----:B------:R-:W-:-:S02]  /*e700*/  FFMA.FTZ R18, R127, R13, R12 ;  /* 0x0000000d7f127223 */ /* 0x000fc4000001000c */
[----:B------:R-:W-:Y:S01]  /*e710*/  FFMA.FTZ R70, R14, R70, R15 ;  /* 0x000000460e467223 */ /* 0x000fe2000001000f */
[----:B------:R0:W-:Y:S01]  /*e720*/  STS [R60.X4+0x2150], R17 ;  /* 0x002150113c007388 */ /* 0x0001e20000004800 */
[-C--:B------:R-:W-:Y:S02]  /*e730*/  FFMA.FTZ R12, R22, R171.reuse, -R11 ;  /* 0x000000ab160c7223 */ /* 0x080fe4000001080b */
[----:B------:R-:W-:Y:S02]  /*e740*/  FFMA.FTZ R218, R13, R92, R218 ;  /* 0x0000005c0dda7223 */ /* 0x000fe400000100da */
[----:B------:R-:W-:Y:S02]  /*e750*/  FMUL.FTZ R21, R21, -R171 ;  /* 0x800000ab15157220 */ /* 0x000fe40000410000 */
[----:B------:R-:W-:Y:S02]  /*e760*/  FMUL.FTZ R15, R171, UR34 ;  /* 0x00000022ab0f7c20 */ /* 0x000fe40008410000 */
[----:B------:R-:W-:-:S02]  /*e770*/  FMUL.FTZ R13, R111, R93 ;  /* 0x0000005d6f0d7220 */ /* 0x000fc40000410000 */
[-C--:B------:R-:W-:Y:S01]  /*e780*/  FMUL.FTZ R19, R127, R20.reuse ;  /* 0x000000147f137220 */ /* 0x080fe20000410000 */
[----:B------:R-:W-:Y:S01]  /*e790*/  HADD2.F32 R127, -RZ, R115.H0_H0 ;  /* 0x20000073ff7f7230 */ /* 0x000fe20000004100 */
[----:B------:R-:W-:Y:S02]  /*e7a0*/  FFMA.FTZ R20, R14, R20, -R141 ;  /* 0x000000140e147223 */ /* 0x000fe4000001088d */
[----:B------:R-:W-:Y:S01]  /*e7b0*/  FADD.FTZ R110, R169, R12 ;  /* 0x0000000ca96e7221 */ /* 0x000fe20000010000 */
[----:B------:R-:W-:Y:S01]  /*e7c0*/  STS [R60.X4+0x2154], R19 ;  /* 0x002154133c007388 */ /* 0x000fe20000004800 */
[-C--:B------:R-:W-:Y:S01]  /*e7d0*/  FFMA.FTZ R21, R22, R16.reuse, R21 ;  /* 0x0000001016157223 */ /* 0x080fe20000010015 */
[----:B------:R-:W-:Y:S01]  /*e7e0*/  IADD3 R169, R128, 0x7c0, RZ ;  /* 0x000007c080a97810 */ /* 0x000fe20007ffe0ff */
[----:B------:R-:W-:Y:S02]  /*e7f0*/  FMUL.FTZ R11, R139, R16 ;  /* 0x000000108b0b7220 */ /* 0x000fe40000410000 */
[----:B------:R-:W-:-:S02]  /*e800*/  FMUL.FTZ R14, R16, UR34 ;  /* 0x00000022100e7c20 */ /* 0x000fc40008410000 */
[C---:B------:R-:W-:Y:S02]  /*e810*/  FFMA.FTZ R12, R16.reuse, UR33, -R15 ;  /* 0x00000021100c7c23 */ /* 0x040fe4000801080f */
[----:B------:R-:W-:Y:S02]  /*e820*/  FFMA.FTZ R139, R139, -R13, R203 ;  /* 0x8000000d8b8b7223 */ /* 0x000fe400000100cb */
[-C--:B------:R-:W-:Y:S02]  /*e830*/  FMUL.FTZ R16, R16, R93.reuse ;  /* 0x0000005d10107220 */ /* 0x080fe40000410000 */
[----:B------:R-:W-:Y:S02]  /*e840*/  FMUL.FTZ R22, R171, R93 ;  /* 0x0000005dab167220 */ /* 0x000fe40000410000 */
[C---:B------:R-:W-:Y:S02]  /*e850*/  FFMA.FTZ R13, R140.reuse, -R13, R204 ;  /* 0x8000000d8c0d7223 */ /* 0x040fe400000100cc */
[----:B------:R-:W-:-:S02]  /*e860*/  FFMA.FTZ R140, R140, R171, R11 ;  /* 0x000000ab8c8c7223 */ /* 0x000fc4000001000b */
[----:B------:R-:W-:Y:S02]  /*e870*/  FADD.FTZ R170, -R170, R21 ;  /* 0x00000015aaaa7221 */ /* 0x000fe40000010100 */
[C---:B------:R-:W-:Y:S02]  /*e880*/  FMUL.FTZ R11, R139.reuse, R16 ;  /* 0x000000108b0b7220 */ /* 0x040fe40000410000 */
[----:B------:R-:W-:Y:S02]  /*e890*/  FMUL.FTZ R21, R139, R22 ;  /* 0x000000168b157220 */ /* 0x000fe40000410000 */
[----:B------:R-:W-:Y:S01]  /*e8a0*/  FFMA.FTZ R14, R171, UR33, R14 ;  /* 0x00000021ab0e7c23 */ /* 0x000fe2000801000e */
[----:B------:R-:W-:Y:S01]  /*e8b0*/  IADD3 R171, R128, 0x200, RZ ;  /* 0x0000020080ab7810 */ /* 0x000fe20007ffe0ff */
[----:B------:R-:W-:Y:S01]  /*e8c0*/  FMUL.FTZ R12, R139, R12 ;  /* 0x0000000c8b0c7220 */ /* 0x000fe20000410000 */
[----:B------:R-:W-:Y:S01]  /*e8d0*/  HADD2.F32 R139, -RZ, R114.H0_H0 ;  /* 0x20000072ff8b7230 */ /* 0x000fe20000004100 */
[----:B------:R-:W-:-:S02]  /*e8e0*/  FMUL.FTZ R15, R111, R22 ;  /* 0x000000166f0f7220 */ /* 0x000fc40000410000 */
[C---:B------:R-:W-:Y:S02]  /*e8f0*/  FFMA.FTZ R22, R13.reuse, R22, R11 ;  /* 0x000000160d167223 */ /* 0x040fe4000001000b */
[C---:B------:R-:W-:Y:S01]  /*e900*/  FFMA.FTZ R21, R13.reuse, R16, -R21 ;  /* 0x000000100d157223 */ /* 0x040fe20000010815 */
[----:B------:R1:W-:Y:S01]  /*e910*/  STS [R60.X4+0x2148], R15 ;  /* 0x0021480f3c007388 */ /* 0x0003e20000004800 */
[----:B------:R-:W-:Y:S02]  /*e920*/  FFMA.FTZ R13, R13, R14, R12 ;  /* 0x0000000e0d0d7223 */ /* 0x000fe4000001000c */
[----:B------:R-:W-:Y:S02]  /*e930*/  FMUL.FTZ R11, R23, -R170 ;  /* 0x800000aa170b7220 */ /* 0x000fe40000410000 */
[C---:B0-----:R-:W-:Y:S02]  /*e940*/  FMUL.FTZ R17, R111.reuse, R16 ;  /* 0x000000106f117220 */ /* 0x041fe40000410000 */
[----:B------:R-:W-:-:S02]  /*e950*/  FFMA.FTZ R111, R111, R140, R13 ;  /* 0x0000008c6f6f7223 */ /* 0x000fc4000001000d */
[----:B------:R-:W-:Y:S01]  /*e960*/  FMUL.FTZ R13, R139, R94 ;  /* 0x0000005e8b0d7220 */ /* 0x000fe20000410000 */
[----:B------:R0:W-:Y:S01]  /*e970*/  STS [R60.X4+0x214c], R17 ;  /* 0x00214c113c007388 */ /* 0x0001e20000004800 */
[----:B------:R-:W-:Y:S02]  /*e980*/  FFMA.FTZ R12, R24, R110, -R11 ;  /* 0x0000006e180c7223 */ /* 0x000fe4000001080b */
[----:B------:R-:W-:Y:S02]  /*e990*/  FMUL.FTZ R11, R137, R170 ;  /* 0x000000aa890b7220 */ /* 0x000fe40000410000 */
[----:B-1----:R-:W-:Y:S02]  /*e9a0*/  FMUL.FTZ R15, R110, UR34 ;  /* 0x000000226e0f7c20 */ /* 0x002fe40008410000 */
[----:B------:R-:W-:Y:S02]  /*e9b0*/  FMUL.FTZ R23, R23, -R110 ;  /* 0x8000006e17177220 */ /* 0x000fe40000410000 */
[----:B------:R-:W-:-:S02]  /*e9c0*/  FFMA.FTZ R137, R137, -R13, R201 ;  /* 0x8000000d89897223 */ /* 0x000fc400000100c9 */
[C---:B------:R-:W-:Y:S02]  /*e9d0*/  FFMA.FTZ R14, R138.reuse, -R13, R202 ;  /* 0x8000000d8a0e7223 */ /* 0x040fe400000100ca */
[----:B------:R-:W-:Y:S02]  /*e9e0*/  FFMA.FTZ R13, R138, R110, R11 ;  /* 0x0000006e8a0d7223 */ /* 0x000fe4000001000b */
[----:B------:R-:W-:Y:S01]  /*e9f0*/  FADD.FTZ R16, R167, R12 ;  /* 0x0000000ca7107221 */ /* 0x000fe20000010000 */
[----:B------:R-:W-:Y:S01]  /*ea00*/  IADD3 R167, R128, 0x780, RZ ;  /* 0x0000078080a77810 */ /* 0x000fe20007ffe0ff */
[C---:B------:R-:W-:Y:S02]  /*ea10*/  FMUL.FTZ R11, R170.reuse, UR34 ;  /* 0x00000022aa0b7c20 */ /* 0x040fe40008410000 */
[----:B------:R-:W-:Y:S01]  /*ea20*/  FFMA.FTZ R12, R170, UR33, -R15 ;  /* 0x00000021aa0c7c23 */ /* 0x000fe2000801080f */
[----:B------:R-:W-:Y:S01]  /*ea30*/  LEA.HI.SX32 R142, R167, R128, 0x1b ;  /* 0x00000080a78e7211 */ /* 0x000fe200078fdaff */
[----:B------:R-:W-:-:S02]  /*ea40*/  FFMA.FTZ R23, R24, R170, R23 ;  /* 0x000000aa18177223 */ /* 0x000fc40000010017 */
[----:B------:R-:W-:Y:S02]  /*ea50*/  FFMA.FTZ R11, R110, UR33, R11 ;  /* 0x000000216e0b7c23 */ /* 0x000fe4000801000b */
[----:B------:R-:W-:Y:S02]  /*ea60*/  FMUL.FTZ R12, R137, R12 ;  /* 0x0000000c890c7220 */ /* 0x000fe40000410000 */
[----:B------:R-:W-:Y:S02]  /*ea70*/  FADD.FTZ R77, R18, R77 ;  /* 0x0000004d124d7221 */ /* 0x000fe40000010000 */
[----:B------:R-:W-:Y:S02]  /*ea80*/  FADD.FTZ R18, -R168, R23 ;  /* 0x00000017a8127221 */ /* 0x000fe40000010100 */
[-C--:B------:R-:W-:Y:S02]  /*ea90*/  FMUL.FTZ R15, R170, R94.reuse ;  /* 0x0000005eaa0f7220 */ /* 0x080fe40000410000 */
[----:B------:R-:W-:-:S02]  /*eaa0*/  FMUL.FTZ R24, R110, R94 ;  /* 0x0000005e6e187220 */ /* 0x000fc40000410000 */
[----:B------:R-:W-:Y:S02]  /*eab0*/  FFMA.FTZ R12, R14, R11, R12 ;  /* 0x0000000b0e0c7223 */ /* 0x000fe4000001000c */
[----:B------:R-:W-:Y:S02]  /*eac0*/  FMUL.FTZ R11, R25, -R18 ;  /* 0x80000012190b7220 */ /* 0x000fe40000410000 */
[C---:B0-----:R-:W-:Y:S02]  /*ead0*/  FMUL.FTZ R17, R137.reuse, R15 ;  /* 0x0000000f89117220 */ /* 0x041fe40000410000 */
[----:B------:R-:W-:Y:S02]  /*eae0*/  FMUL.FTZ R23, R137, R24 ;  /* 0x0000001889177220 */ /* 0x000fe40000410000 */
[----:B------:R-:W-:Y:S02]  /*eaf0*/  FFMA.FTZ R220, R13, R94, R220 ;  /* 0x0000005e0ddc7223 */ /* 0x000fe400000100dc */
[----:B------:R-:W-:-:S02]  /*eb00*/  FFMA.FTZ R110, R139, R13, R12 ;  /* 0x0000000d8b6e7223 */ /* 0x000fc4000001000c */
[----:B------:R-:W-:Y:S02]  /*eb10*/  FMUL.FTZ R13, R127, R95 ;  /* 0x0000005f7f0d7220 */ /* 0x000fe40000410000 */
[----:B------:R-:W-:Y:S02]  /*eb20*/  FFMA.FTZ R12, R26, R16, -R11 ;  /* 0x000000101a0c7223 */ /* 0x000fe4000001080b */
[----:B------:R-:W-:Y:S02]  /*eb30*/  FMUL.FTZ R19, R139, R24 ;  /* 0x000000188b137220 */ /* 0x000fe40000410000 */
[----:B------:R-:W-:Y:S02]  /*eb40*/  FMUL.FTZ R11, R135, R18 ;  /* 0x00000012870b7220 */ /* 0x000fe40000410000 */
[C---:B------:R-:W-:Y:S01]  /*eb50*/  FFMA.FTZ R24, R14.reuse, R24, R17 ;  /* 0x000000180e187223 */ /* 0x040fe20000010011 */
[----:B------:R0:W-:Y:S01]  /*eb60*/  STS [R60.X4+0x2140], R19 ;  /* 0x002140133c007388 */ /* 0x0001e20000004800 */
[----:B------:R-:W-:-:S02]  /*eb70*/  FFMA.FTZ R23, R14, R15, -R23 ;  /* 0x0000000f0e177223 */ /* 0x000fc40000010817 */
[-C--:B------:R-:W-:Y:S02]  /*eb80*/  FFMA.FTZ R135, R135, -R13.reuse, R199 ;  /* 0x8000000d87877223 */ /* 0x080fe400000100c7 */
[----:B------:R-:W-:Y:S02]  /*eb90*/  FMUL.FTZ R14, R16, UR34 ;  /* 0x00000022100e7c20 */ /* 0x000fe40008410000 */
[-C--:B------:R-:W-:Y:S02]  /*eba0*/  FMUL.FTZ R25, R25, -R16.reuse ;  /* 0x8000001019197220 */ /* 0x080fe40000410000 */
[C---:B------:R-:W-:Y:S02]  /*ebb0*/  FFMA.FTZ R13, R136.reuse, -R13, R200 ;  /* 0x8000000d880d7223 */ /* 0x040fe400000100c8 */
[----:B------:R-:W-:Y:S02]  /*ebc0*/  FFMA.FTZ R136, R136, R16, R11 ;  /* 0x0000001088887223 */ /* 0x000fe4000001000b */
[----:B------:R-:W-:-:S02]  /*ebd0*/  FMUL.FTZ R11, R18, UR34 ;  /* 0x00000022120b7c20 */ /* 0x000fc40008410000 */
[----:B------:R-:W-:Y:S02]  /*ebe0*/  FFMA.FTZ R14, R18, UR33, -R14 ;  /* 0x00000021120e7c23 */ /* 0x000fe4000801080e */
[----:B------:R-:W-:Y:S02]  /*ebf0*/  FFMA.FTZ R25, R26, R18, R25 ;  /* 0x000000121a197223 */ /* 0x000fe40000010019 */
[----:B------:R-:W-:Y:S02]  /*ec00*/  FADD.FTZ R165, R165, R12 ;  /* 0x0000000ca5a57221 */ /* 0x000fe40000010000 */
[----:B------:R-:W-:Y:S02]  /*ec10*/  FFMA.FTZ R12, R16, UR33, R11 ;  /* 0x00000021100c7c23 */ /* 0x000fe4000801000b */
[-C--:B------:R-:W-:Y:S02]  /*ec20*/  FMUL.FTZ R18, R18, R95.reuse ;  /* 0x0000005f12127220 */ /* 0x080fe40000410000 */
[----:B------:R-:W-:-:S02]  /*ec30*/  FMUL.FTZ R16, R16, R95 ;  /* 0x0000005f10107220 */ /* 0x000fc40000410000 */
[----:B------:R-:W-:Y:S02]  /*ec40*/  FMUL.FTZ R14, R135, R14 ;  /* 0x0000000e870e7220 */ /* 0x000fe40000410000 */
[----:B------:R-:W-:Y:S02]  /*ec50*/  FADD.FTZ R166, -R166, R25 ;  /* 0x00000019a6a67221 */ /* 0x000fe40000010100 */
[----:B------:R-:W-:Y:S02]  /*ec60*/  FADD.FTZ R78, R71, R78 ;  /* 0x0000004e474e7221 */ /* 0x000fe40000010000 */
[----:B------:R-:W-:Y:S02]  /*ec70*/  FMUL.FTZ R71, R139, R15 ;  /* 0x0000000f8b477220 */ /* 0x000fe40000410000 */
[----:B------:R-:W-:Y:S01]  /*ec80*/  FADD.FTZ R76, R111, R76 ;  /* 0x0000004c6f4c7221 */ /* 0x000fe20000010000 */
[----:B------:R-:W-:Y:S01]  /*ec90*/  HADD2.F32 R111, -RZ, R116.H0_H0 ;  /* 0x20000074ff6f7230 */ /* 0x000fe20000004100 */
[C---:B------:R-:W-:Y:S01]  /*eca0*/  FMUL.FTZ R26, R135.reuse, R18 ;  /* 0x00000012871a7220 */ /* 0x040fe20000410000 */
[----:B------:R1:W-:Y:S01]  /*ecb0*/  STS [R60.X4+0x2144], R71 ;  /* 0x002144473c007388 */ /* 0x0003e20000004800 */
[----:B------:R-:W-:-:S02]  /*ecc0*/  FMUL.FTZ R25, R135, R16 ;  /* 0x0000001087197220 */ /* 0x000fc40000410000 */
[----:B------:R-:W-:Y:S02]  /*ecd0*/  FFMA.FTZ R15, R13, R12, R14 ;  /* 0x0000000c0d0f7223 */ /* 0x000fe4000001000e */
[C---:B------:R-:W-:Y:S02]  /*ece0*/  FMUL.FTZ R11, R27.reuse, -R166 ;  /* 0x800000a61b0b7220 */ /* 0x040fe40000410000 */
[----:B------:R-:W-:Y:S02]  /*ecf0*/  FMUL.FTZ R27, R27, -R165 ;  /* 0x800000a51b1b7220 */ /* 0x000fe40000410000 */
[C---:B------:R-:W-:Y:S02]  /*ed00*/  FFMA.FTZ R26, R13.reuse, R16, R26 ;  /* 0x000000100d1a7223 */ /* 0x040fe4000001001a */
[----:B------:R-:W-:Y:S02]  /*ed10*/  FFMA.FTZ R25, R13, R18, -R25 ;  /* 0x000000120d197223 */ /* 0x000fe40000010819 */
[----:B0-----:R-:W-:-:S02]  /*ed20*/  FFMA.FTZ R19, R127, R136, R15 ;  /* 0x000000887f137223 */ /* 0x001fc4000001000f */
[----:B------:R-:W-:Y:S02]  /*ed30*/  FMUL.FTZ R13, R111, R96 ;  /* 0x000000606f0d7220 */ /* 0x000fe40000410000 */
[----:B------:R-:W-:Y:S02]  /*ed40*/  FMUL.FTZ R15, R165, UR34 ;  /* 0x00000022a50f7c20 */ /* 0x000fe40008410000 */
[C---:B------:R-:W-:Y:S02]  /*ed50*/  FFMA.FTZ R27, R28.reuse, R166, R27 ;  /* 0x000000a61c1b7223 */ /* 0x040fe4000001001b */
[C---:B-1----:R-:W-:Y:S02]  /*ed60*/  FMUL.FTZ R71, R127.reuse, R18 ;  /* 0x000000127f477220 */ /* 0x042fe40000410000 */
[----:B------:R-:W-:Y:S02]  /*ed70*/  FFMA.FTZ R12, R28, R165, -R11 ;  /* 0x000000a51c0c7223 */ /* 0x000fe4000001080b */
[----:B------:R-:W-:Y:S01]  /*ed80*/  FMUL.FTZ R17, R127, R16 ;  /* 0x000000107f117220 */ /* 0x000fe20000410000 */
[----:B------:R0:W-:Y:S01]  /*ed90*/  STS [R60.X4+0x213c], R71 ;  /* 0x00213c473c007388 */ /* 0x0001e20000004800 */
[----:B------:R-:W-:-:S02]  /*eda0*/  FFMA.FTZ R11, R133, -R13, R197 ;  /* 0x8000000d850b7223 */ /* 0x000fc400000100c5 */
[C---:B------:R-:W-:Y:S01]  /*edb0*/  FFMA.FTZ R16, R166.reuse, UR33, -R15 ;  /* 0x00000021a6107c23 */ /* 0x040fe2000801080f */
[----:B------:R-:W-:Y:S01]  /*edc0*/  STS [R60.X4+0x2138], R17 ;  /* 0x002138113c007388 */ /* 0x000fe20000004800 */
[-C--:B------:R-:W-:Y:S02]  /*edd0*/  FMUL.FTZ R28, R166, R96.reuse ;  /* 0x00000060a61c7220 */ /* 0x080fe40000410000 */
[----:B------:R-:W-:Y:S02]  /*ede0*/  FMUL.FTZ R18, R165, R96 ;  /* 0x00000060a5127220 */ /* 0x000fe40000410000 */
[----:B------:R-:W-:Y:S02]  /*edf0*/  FADD.FTZ R75, R110, R75 ;  /* 0x0000004b6e4b7221 */ /* 0x000fe40000010000 */
[----:B------:R-:W-:Y:S02]  /*ee00*/  FADD.FTZ R164, -R164, R27 ;  /* 0x0000001ba4a47221 */ /* 0x000fe40000010100 */
[----:B------:R-:W-:Y:S01]  /*ee10*/  FADD.FTZ R110, R163, R12 ;  /* 0x0000000ca36e7221 */ /* 0x000fe20000010000 */
[----:B------:R-:W-:Y:S01]  /*ee20*/  IADD3 R163, R128, 0x700, RZ ;  /* 0x0000070080a37810 */ /* 0x000fe20007ffe0ff */
[----:B------:R-:W-:-:S02]  /*ee30*/  FMUL.FTZ R12, R11, R28 ;  /* 0x0000001c0b0c7220 */ /* 0x000fc40000410000 */
[C---:B0-----:R-:W-:Y:S02]  /*ee40*/  FMUL.FTZ R71, R11.reuse, R18 ;  /* 0x000000120b477220 */ /* 0x041fe40000410000 */
[----:B------:R-:W-:Y:S02]  /*ee50*/  FMUL.FTZ R16, R11, R16 ;  /* 0x000000100b107220 */ /* 0x000fe40000410000 */
[C---:B------:R-:W-:Y:S02]  /*ee60*/  FMUL.FTZ R11, R29.reuse, -R164 ;  /* 0x800000a41d0b7220 */ /* 0x040fe40000410000 */
[----:B------:R-:W-:Y:S02]  /*ee70*/  FFMA.FTZ R13, R134, -R13, R198 ;  /* 0x8000000d860d7223 */ /* 0x000fe400000100c6 */
[----:B------:R-:W-:Y:S02]  /*ee80*/  FMUL.FTZ R29, R29, -R110 ;  /* 0x8000006e1d1d7220 */ /* 0x000fe40000410000 */
[----:B------:R-:W-:-:S02]  /*ee90*/  FFMA.FTZ R27, R13, R18, R12 ;  /* 0x000000120d1b7223 */ /* 0x000fc4000001000c */
[C---:B------:R-:W-:Y:S02]  /*eea0*/  FFMA.FTZ R29, R30.reuse, R164, R29 ;  /* 0x000000a41e1d7223 */ /* 0x040fe4000001001d */
[----:B------:R-:W-:Y:S02]  /*eeb0*/  FFMA.FTZ R12, R30, R110, -R11 ;  /* 0x0000006e1e0c7223 */ /* 0x000fe4000001080b */
[----:B------:R-:W-:Y:S02]  /*eec0*/  FADD.FTZ R162, -R162, R29 ;  /* 0x0000001da2a27221 */ /* 0x000fe40000010100 */
[----:B------:R-:W-:Y:S02]  /*eed0*/  FADD.FTZ R161, R161, R12 ;  /* 0x0000000ca1a17221 */ /* 0x000fe40000010000 */
[----:B------:R-:W-:Y:S02]  /*eee0*/  FMUL.FTZ R14, R166, UR34 ;  /* 0x00000022a60e7c20 */ /* 0x000fe40008410000 */
[----:B------:R-:W-:-:S02]  /*eef0*/  FMUL.FTZ R11, R31, -R162 ;  /* 0x800000a21f0b7220 */ /* 0x000fc40000410000 */
[----:B------:R-:W-:Y:S02]  /*ef00*/  FMUL.FTZ R31, R31, -R161 ;  /* 0x800000a11f1f7220 */ /* 0x000fe40000410000 */
[----:B------:R-:W-:Y:S02]  /*ef10*/  FMUL.FTZ R133, R133, R166 ;  /* 0x000000a685857220 */ /* 0x000fe40000410000 */
[----:B------:R-:W-:Y:S02]  /*ef20*/  FFMA.FTZ R14, R165, UR33, R14 ;  /* 0x00000021a50e7c23 */ /* 0x000fe4000801000e */
[----:B------:R-:W-:Y:S02]  /*ef30*/  FFMA.FTZ R31, R32, R162, R31 ;  /* 0x000000a2201f7223 */ /* 0x000fe4000001001f */
[----:B------:R-:W-:Y:S01]  /*ef40*/  FFMA.FTZ R133, R134, R165, R133 ;  /* 0x000000a586857223 */ /* 0x000fe20000010085 */
[----:B------:R-:W-:Y:S01]  /*ef50*/  IADD3 R165, R128, 0x740, RZ ;  /* 0x0000074080a57810 */ /* 0x000fe20007ffe0ff */
[----:B------:R-:W-:Y:S01]  /*ef60*/  FMUL.FTZ R15, R111, R18 ;  /* 0x000000126f0f7220 */ /* 0x000fe20000410000 */
[----:B------:R-:W-:Y:S01]  /*ef70*/  HADD2.F32 R18, -RZ, R117.H0_H0 ;  /* 0x20000075ff127230 */ /* 0x000fe20000004100 */
[----:B------:R-:W-:-:S02]  /*ef80*/  FFMA.FTZ R14, R13, R14, R16 ;  /* 0x0000000e0d0e7223 */ /* 0x000fc40000010010 */
[----:B------:R-:W-:Y:S01]  /*ef90*/  FFMA.FTZ R12, R32, R161, -R11 ;  /* 0x000000a1200c7223 */ /* 0x000fe2000001080b */
[----:B------:R0:W-:Y:S01]  /*efa0*/  STS [R60.X4+0x2130], R15 ;  /* 0x0021300f3c007388 */ /* 0x0001e20000004800 */
[----:B------:R-:W-:Y:S01]  /*efb0*/  FADD.FTZ R160, -R160, R31 ;  /* 0x0000001fa0a07221 */ /* 0x000fe20000010100 */
[----:B------:R-:W-:Y:S01]  /*efc0*/  HADD2.F32 R31, -RZ, R119.H0_H0 ;  /* 0x20000077ff1f7230 */ /* 0x000fe20000004100 */
[----:B------:R-:W-:Y:S02]  /*efd0*/  FFMA.FTZ R16, R111, R133, R14 ;  /* 0x000000856f107223 */ /* 0x000fe4000001000e */
[----:B------:R-:W-:Y:S02]  /*efe0*/  FADD.FTZ R159, R159, R12 ;  /* 0x0000000c9f9f7221 */ /* 0x000fe40000010000 */
[----:B------:R-:W-:Y:S02]  /*eff0*/  FMUL.FTZ R12, R110, UR34 ;  /* 0x000000226e0c7c20 */ /* 0x000fe40008410000 */
[----:B------:R-:W-:-:S02]  /*f000*/  FMUL.FTZ R14, R18, R97 ;  /* 0x00000061120e7220 */ /* 0x000fc40000410000 */
[----:B------:R-:W-:Y:S02]  /*f010*/  FMUL.FTZ R11, R33, -R160 ;  /* 0x800000a0210b7220 */ /* 0x000fe40000410000 */
[----:B------:R-:W-:Y:S02]  /*f020*/  FFMA.FTZ R71, R13, R28, -R71 ;  /* 0x0000001c0d477223 */ /* 0x000fe40000010847 */
[----:B------:R-:W-:Y:S02]  /*f030*/  FMUL.FTZ R13, R131, R164 ;  /* 0x000000a4830d7220 */ /* 0x000fe40000410000 */
[----:B------:R-:W-:Y:S02]  /*f040*/  FADD.FTZ R73, R16, R73 ;  /* 0x0000004910497221 */ /* 0x000fe40000010000 */
[----:B------:R-:W-:Y:S02]  /*f050*/  FMUL.FTZ R33, R33, -R159 ;  /* 0x8000009f21217220 */ /* 0x000fe40000410000 */
[----:B------:R-:W-:-:S02]  /*f060*/  FFMA.FTZ R16, R164, UR33, -R12 ;  /* 0x00000021a4107c23 */ /* 0x000fc4000801080c */
[-C--:B------:R-:W-:Y:S02]  /*f070*/  FFMA.FTZ R131, R131, -R14.reuse, R195 ;  /* 0x8000000e83837223 */ /* 0x080fe400000100c3 */
[----:B------:R-:W-:Y:S02]  /*f080*/  FFMA.FTZ R12, R34, R159, -R11 ;  /* 0x0000009f220c7223 */ /* 0x000fe4000001080b */
[C---:B------:R-:W-:Y:S02]  /*f090*/  FFMA.FTZ R14, R132.reuse, -R14, R196 ;  /* 0x8000000e840e7223 */ /* 0x040fe400000100c4 */
[----:B------:R-:W-:Y:S02]  /*f0a0*/  FFMA.FTZ R132, R132, R110, R13 ;  /* 0x0000006e84847223 */ /* 0x000fe4000001000d */
[----:B------:R-:W-:Y:S02]  /*f0b0*/  FMUL.FTZ R13, R164, UR34 ;  /* 0x00000022a40d7c20 */ /* 0x000fe40008410000 */
[----:B------:R-:W-:-:S02]  /*f0c0*/  FFMA.FTZ R33, R34, R160, R33 ;  /* 0x000000a022217223 */ /* 0x000fc40000010021 */
[----:B------:R-:W-:Y:S02]  /*f0d0*/  FADD.FTZ R157, R157, R12 ;  /* 0x0000000c9d9d7221 */ /* 0x000fe40000010000 */
[----:B0-----:R-:W-:Y:S02]  /*f0e0*/  FFMA.FTZ R15, R110, UR33, R13 ;  /* 0x000000216e0f7c23 */ /* 0x001fe4000801000d */
[----:B------:R-:W-:Y:S02]  /*f0f0*/  FADD.FTZ R158, -R158, R33 ;  /* 0x000000219e9e7221 */ /* 0x000fe40000010100 */
[----:B------:R-:W-:Y:S02]  /*f100*/  FMUL.FTZ R17, R111, R28 ;  /* 0x0000001c6f117220 */ /* 0x000fe40000410000 */
[C---:B------:R-:W-:Y:S02]  /*f110*/  FMUL.FTZ R13, R35.reuse, -R157 ;  /* 0x8000009d230d7220 */ /* 0x040fe40000410000 */
[-C--:B------:R-:W-:Y:S01]  /*f120*/  FMUL.FTZ R35, R35, -R158.reuse ;  /* 0x8000009e23237220 */ /* 0x080fe20000410000 */
[----:B------:R0:W-:Y:S01]  /*f130*/  STS [R60.X4+0x2134], R17 ;  /* 0x002134113c007388 */ /* 0x0001e20000004800 */
[----:B------:R-:W-:-:S02]  /*f140*/  FFMA.FTZ R13, R36, R158, R13 ;  /* 0x0000009e240d7223 */ /* 0x000fc4000001000d */
[----:B------:R-:W-:Y:S02]  /*f150*/  FMUL.FTZ R11, R110, R97 ;  /* 0x000000616e0b7220 */ /* 0x000fe40000410000 */
[----:B------:R-:W-:Y:S02]  /*f160*/  FFMA.FTZ R36, R36, R157, -R35 ;  /* 0x0000009d24247223 */ /* 0x000fe40000010823 */
[----:B------:R-:W-:Y:S02]  /*f170*/  FADD.FTZ R156, -R156, R13 ;  /* 0x0000000d9c9c7221 */ /* 0x000fe40000010100 */
[----:B------:R-:W-:Y:S02]  /*f180*/  FMUL.FTZ R16, R131, R16 ;  /* 0x0000001083107220 */ /* 0x000fe40000410000 */
[----:B0-----:R-:W-:Y:S02]  /*f190*/  FMUL.FTZ R17, R164, R97 ;  /* 0x00000061a4117220 */ /* 0x001fe40000410000 */
[----:B------:R-:W-:-:S02]  /*f1a0*/  FADD.FTZ R155, R155, R36 ;  /* 0x000000249b9b7221 */ /* 0x000fc40000010000 */
[C---:B------:R-:W-:Y:S02]  /*f1b0*/  FMUL.FTZ R32, R131.reuse, R17 ;  /* 0x0000001183207220 */ /* 0x040fe40000410000 */
[-C--:B------:R-:W-:Y:S02]  /*f1c0*/  FMUL.FTZ R131, R131, R11.reuse ;  /* 0x0000000b83837220 */ /* 0x080fe40000410000 */
[----:B------:R-:W-:Y:S02]  /*f1d0*/  FMUL.FTZ R13, R37, -R156 ;  /* 0x8000009c250d7220 */ /* 0x000fe40000410000 */
[C---:B------:R-:W-:Y:S02]  /*f1e0*/  FFMA.FTZ R32, R14.reuse, R11, R32 ;  /* 0x0000000b0e207223 */ /* 0x040fe40000010020 */
[C---:B------:R-:W-:Y:S02]  /*f1f0*/  FFMA.FTZ R33, R14.reuse, R17, -R131 ;  /* 0x000000110e217223 */ /* 0x040fe40000010883 */
[----:B------:R-:W-:-:S02]  /*f200*/  FFMA.FTZ R15, R14, R15, R16 ;  /* 0x0000000f0e0f7223 */ /* 0x000fc40000010010 */
[-C--:B------:R-:W-:Y:S02]  /*f210*/  FMUL.FTZ R37, R37, -R155.reuse ;  /* 0x8000009b25257220 */ /* 0x080fe40000410000 */
[----:B------:R-:W-:Y:S01]  /*f220*/  FFMA.FTZ R14, R38, R155, -R13 ;  /* 0x0000009b260e7223 */ /* 0x000fe2000001080d */
[----:B------:R-:W-:Y:S01]  /*f230*/  HADD2.F32 R13, -RZ, R122.H0_H0 ;  /* 0x2000007aff0d7230 */ /* 0x000fe20000004100 */
[----:B------:R-:W-:Y:S02]  /*f240*/  FADD.FTZ R74, R19, R74 ;  /* 0x0000004a134a7221 */ /* 0x000fe40000010000 */
[----:B------:R-:W-:Y:S01]  /*f250*/  FMUL.FTZ R19, R18, R11 ;  /* 0x0000000b12137220 */ /* 0x000fe20000410000 */
[----:B------:R-:W-:Y:S01]  /*f260*/  HADD2.F32 R11, -RZ, R118.H0_H0 ;  /* 0x20000076ff0b7230 */ /* 0x000fe20000004100 */
[----:B------:R-:W-:Y:S02]  /*f270*/  FFMA.FTZ R37, R38, R156, R37 ;  /* 0x0000009c26257223 */ /* 0x000fe40000010025 */
[----:B------:R-:W-:Y:S01]  /*f280*/  FFMA.FTZ R12, R18, R132, R15 ;  /* 0x00000084120c7223 */ /* 0x000fe2000001000f */
[----:B------:R-:W-:Y:S01]  /*f290*/  HADD2.F32 R15, -RZ, R121.H0_H0 ;  /* 0x20000079ff0f7230 */ /* 0x000fe20000004100 */
[----:B------:R-:W-:Y:S01]  /*f2a0*/  FMUL.FTZ R29, R13, R102 ;  /* 0x000000660d1d7220 */ /* 0x000fe20000410000 */
[----:B------:R0:W-:Y:S01]  /*f2b0*/  STS [R60.X4+0x2128], R19 ;  /* 0x002128133c007388 */ /* 0x0001e20000004800 */
[----:B------:R-:W-:-:S02]  /*f2c0*/  FADD.FTZ R154, -R154, R37 ;  /* 0x000000259a9a7221 */ /* 0x000fc40000010100 */
[----:B------:R-:W-:Y:S01]  /*f2d0*/  FADD.FTZ R153, R153, R14 ;  /* 0x0000000e99997221 */ /* 0x000fe20000010000 */
[----:B------:R-:W-:Y:S01]  /*f2e0*/  HADD2.F32 R14, -RZ, R120.H0_H0 ;  /* 0x20000078ff0e7230 */ /* 0x000fe20000004100 */
[----:B------:R-:W-:Y:S02]  /*f2f0*/  FMUL.FTZ R34, R11, R98 ;  /* 0x000000620b227220 */ /* 0x000fe40000410000 */
[----:B------:R-:W-:Y:S02]  /*f300*/  FMUL.FTZ R17, R18, R17 ;  /* 0x0000001112117220 */ /* 0x000fe40000410000 */
[----:B------:R-:W-:Y:S02]  /*f310*/  FFMA.FTZ R30, R8, -R29, R185 ;  /* 0x8000001d081e7223 */ /* 0x000fe400000100b9 */
[----:B0-----:R-:W-:Y:S01]  /*f320*/  FMUL.FTZ R19, R15, R101 ;  /* 0x000000650f137220 */ /* 0x001fe20000410000 */
[----:B------:R0:W-:Y:S01]  /*f330*/  STS [R60.X4+0x212c], R17 ;  /* 0x00212c113c007388 */ /* 0x0001e20000004800 */
[----:B------:R-:W-:-:S02]  /*f340*/  FFMA.FTZ R29, R7, -R29, R186 ;  /* 0x8000001d071d7223 */ /* 0x000fc400000100ba */
[----:B------:R-:W-:Y:S02]  /*f350*/  FMUL.FTZ R36, R154, R102 ;  /* 0x000000669a247220 */ /* 0x000fe40000410000 */
[----:B------:R-:W-:Y:S02]  /*f360*/  FFMA.FTZ R222, R133, R96, R222 ;  /* 0x0000006085de7223 */ /* 0x000fe400000100de */
[----:B------:R-:W-:Y:S02]  /*f370*/  FMUL.FTZ R38, R153, R102 ;  /* 0x0000006699267220 */ /* 0x000fe40000410000 */
[C---:B------:R-:W-:Y:S02]  /*f380*/  FFMA.FTZ R133, R129.reuse, -R34, R193 ;  /* 0x8000002281857223 */ /* 0x040fe400000100c1 */
[----:B------:R-:W-:Y:S02]  /*f390*/  FMUL.FTZ R129, R129, R162 ;  /* 0x000000a281817220 */ /* 0x000fe40000410000 */
[----:B------:R-:W-:-:S02]  /*f3a0*/  FFMA.FTZ R28, R6, -R19, R187 ;  /* 0x80000013061c7223 */ /* 0x000fc400000100bb */
[----:B------:R-:W-:Y:S02]  /*f3b0*/  FFMA.FTZ R19, R5, -R19, R188 ;  /* 0x8000001305137223 */ /* 0x000fe400000100bc */
[-C--:B------:R-:W-:Y:S02]  /*f3c0*/  FMUL.FTZ R110, R156, R101.reuse ;  /* 0x000000659c6e7220 */ /* 0x080fe40000410000 */
[----:B------:R-:W-:Y:S02]  /*f3d0*/  FMUL.FTZ R35, R29, R36 ;  /* 0x000000241d237220 */ /* 0x000fe40000410000 */
[----:B0-----:R-:W-:Y:S02]  /*f3e0*/  FMUL.FTZ R17, R14, R100 ;  /* 0x000000640e117220 */ /* 0x001fe40000410000 */
[----:B------:R-:W-:Y:S02]  /*f3f0*/  FMUL.FTZ R126, R155, R101 ;  /* 0x000000659b7e7220 */ /* 0x000fe40000410000 */
[----:B------:R-:W-:-:S02]  /*f400*/  FMUL.FTZ R127, R29, R38 ;  /* 0x000000261d7f7220 */ /* 0x000fc40000410000 */
[C---:B------:R-:W-:Y:S02]  /*f410*/  FFMA.FTZ R34, R130.reuse, -R34, R194 ;  /* 0x8000002282227223 */ /* 0x040fe400000100c2 */
[----:B------:R-:W-:Y:S02]  /*f420*/  FFMA.FTZ R130, R130, R161, R129 ;  /* 0x000000a182827223 */ /* 0x000fe40000010081 */
[----:B------:R-:W-:Y:S02]  /*f430*/  FMUL.FTZ R129, R19, R110 ;  /* 0x0000006e13817220 */ /* 0x000fe40000410000 */
[----:B------:R-:W-:Y:S02]  /*f440*/  FFMA.FTZ R35, R30, R38, R35 ;  /* 0x000000261e237223 */ /* 0x000fe40000010023 */
[----:B------:R-:W-:Y:S02]  /*f450*/  FFMA.FTZ R18, R4, -R17, R189 ;  /* 0x8000001104127223 */ /* 0x000fe400000100bd */
[----:B------:R-:W-:-:S02]  /*f460*/  FMUL.FTZ R37, R158, R100 ;  /* 0x000000649e257220 */ /* 0x000fc40000410000 */
[----:B------:R-:W-:Y:S02]  /*f470*/  FMUL.FTZ R111, R157, R100 ;  /* 0x000000649d6f7220 */ /* 0x000fe40000410000 */
[----:B------:R-:W-:Y:S02]  /*f480*/  FMUL.FTZ R131, R19, R126 ;  /* 0x0000007e13837220 */ /* 0x000fe40000410000 */
[----:B------:R-:W-:Y:S02]  /*f490*/  FFMA.FTZ R127, R30, R36, -R127 ;  /* 0x000000241e7f7223 */ /* 0x000fe4000001087f */
[----:B------:R-:W-:Y:S02]  /*f4a0*/  FFMA.FTZ R221, R136, R95, R221 ;  /* 0x0000005f88dd7223 */ /* 0x000fe400000100dd */
[----:B------:R-:W-:Y:S02]  /*f4b0*/  FFMA.FTZ R223, R132, R97, R223 ;  /* 0x0000006184df7223 */ /* 0x000fe400000100df */
[----:B------:R-:W-:-:S02]  /*f4c0*/  FFMA.FTZ R16, R28, R126, R129 ;  /* 0x0000007e1c107223 */ /* 0x000fc40000010081 */
[----:B------:R-:W-:Y:S02]  /*f4d0*/  FADD.FTZ R35, RZ, R35 ;  /* 0x00000023ff237221 */ /* 0x000fe40000010000 */
[----:B------:R-:W-:Y:S02]  /*f4e0*/  FFMA.FTZ R17, R3, -R17, R190 ;  /* 0x8000001103117223 */ /* 0x000fe400000100be */
[----:B------:R-:W-:Y:S02]  /*f4f0*/  FMUL.FTZ R134, R18, R37 ;  /* 0x0000002512867220 */ /* 0x000fe40000410000 */
[----:B------:R-:W-:Y:S02]  /*f500*/  FFMA.FTZ R132, R28, R110, -R131 ;  /* 0x0000006e1c847223 */ /* 0x000fe40000010883 */
[----:B------:R-:W-:Y:S02]  /*f510*/  FADD.FTZ R127, RZ, R127 ;  /* 0x0000007fff7f7221 */ /* 0x000fe40000010000 */
[----:B------:R-:W-:-:S02]  /*f520*/  FMUL.FTZ R136, R18, R111 ;  /* 0x0000006f12887220 */ /* 0x000fc40000410000 */
[----:B------:R-:W-:Y:S02]  /*f530*/  FADD.FTZ R16, R35, R16 ;  /* 0x0000001023107221 */ /* 0x000fe40000010000 */
[----:B------:R-:W-:Y:S02]  /*f540*/  FFMA.FTZ R35, R17, R111, R134 ;  /* 0x0000006f11237223 */ /* 0x000fe40000010086 */
[----:B------:R-:W-:Y:S02]  /*f550*/  FADD.FTZ R127, R127, R132 ;  /* 0x000000847f7f7221 */ /* 0x000fe40000010000 */
[----:B------:R-:W-:Y:S02]  /*f560*/  FFMA.FTZ R136, R17, R37, -R136 ;  /* 0x0000002511887223 */ /* 0x000fe40000010888 */
[----:B------:R-:W-:Y:S02]  /*f570*/  FMUL.FTZ R131, R161, UR34 ;  /* 0x00000022a1837c20 */ /* 0x000fe40008410000 */
[----:B------:R-:W-:-:S02]  /*f580*/  FMUL.FTZ R129, R31, R99 ;  /* 0x000000631f817220 */ /* 0x000fc40000410000 */
[----:B------:R-:W-:Y:S02]  /*f590*/  FMUL.FTZ R132, R162, UR34 ;  /* 0x00000022a2847c20 */ /* 0x000fe40008410000 */
[----:B------:R-:W-:Y:S02]  /*f5a0*/  FADD.FTZ R35, R16, R35 ;  /* 0x0000002310237221 */ /* 0x000fe40000010000 */
[----:B------:R-:W-:Y:S02]  /*f5b0*/  FADD.FTZ R127, R127, R136 ;  /* 0x000000887f7f7221 */ /* 0x000fe40000010000 */
[----:B------:R-:W-:Y:S02]  /*f5c0*/  FFMA.FTZ R134, R162, UR33, -R131 ;  /* 0x00000021a2867c23 */ /* 0x000fe40008010883 */
[----:B------:R-:W-:Y:S02]  /*f5d0*/  FFMA.FTZ R16, R0, -R129, R192 ;  /* 0x8000008100107223 */ /* 0x000fe400000100c0 */
[----:B------:R-:W-:-:S02]  /*f5e0*/  FMUL.FTZ R162, R162, R98 ;  /* 0x00000062a2a27220 */ /* 0x000fc40000410000 */
[C---:B------:R-:W-:Y:S02]  /*f5f0*/  FFMA.FTZ R135, R161.reuse, UR33, R132 ;  /* 0x00000021a1877c23 */ /* 0x040fe40008010084 */
[----:B------:R-:W-:Y:S01]  /*f600*/  FMUL.FTZ R136, R161, R98 ;  /* 0x00000062a1887220 */ /* 0x000fe20000410000 */
[----:B------:R-:W-:Y:S01]  /*f610*/  IADD3 R161, R128, 0x6c0, RZ ;  /* 0x000006c080a17810 */ /* 0x000fe20007ffe0ff */
[----:B------:R-:W-:Y:S02]  /*f620*/  FFMA.FTZ R129, R2, -R129, R191 ;  /* 0x8000008102817223 */ /* 0x000fe400000100bf */
[----:B------:R-:W-:Y:S02]  /*f630*/  FMUL.FTZ R132, R159, R99 ;  /* 0x000000639f847220 */ /* 0x000fe40000410000 */
[C---:B------:R-:W-:Y:S02]  /*f640*/  FMUL.FTZ R131, R133.reuse, R162 ;  /* 0x000000a285837220 */ /* 0x040fe40000410000 */
[----:B------:R-:W-:-:S02]  /*f650*/  FMUL.FTZ R137, R133, R134 ;  /* 0x0000008685897220 */ /* 0x000fc40000410000 */
[----:B------:R-:W-:Y:S02]  /*f660*/  FMUL.FTZ R141, R133, R136 ;  /* 0x00000088858d7220 */ /* 0x000fe40000410000 */
[----:B------:R-:W-:Y:S02]  /*f670*/  FMUL.FTZ R134, R160, R99 ;  /* 0x00000063a0867220 */ /* 0x000fe40000410000 */
[----:B------:R-:W-:Y:S02]  /*f680*/  FMUL.FTZ R133, R129, R132 ;  /* 0x0000008481857220 */ /* 0x000fe40000410000 */
[----:B------:R-:W-:Y:S02]  /*f690*/  FFMA.FTZ R139, R34, R136, R131 ;  /* 0x00000088228b7223 */ /* 0x000fe40000010083 */
[----:B------:R-:W-:Y:S01]  /*f6a0*/  FFMA.FTZ R138, R16, R134, -R133 ;  /* 0x00000086108a7223 */ /* 0x000fe20000010885 */
[----:B------:R-:W-:Y:S01]  /*f6b0*/  IADD3 R133, R128, 0x400, RZ ;  /* 0x0000040080857810 */ /* 0x000fe20007ffe0ff */
[----:B------:R-:W-:-:S02]  /*f6c0*/  FMUL.FTZ R145, R11, R162 ;  /* 0x000000a20b917220 */ /* 0x000fc40000410000 */
[----:B------:R-:W-:Y:S02]  /*f6d0*/  FMUL.FTZ R131, R129, R134 ;  /* 0x0000008681837220 */ /* 0x000fe40000410000 */
[----:B------:R-:W-:Y:S01]  /*f6e0*/  FFMA.FTZ R162, R34, R162, -R141 ;  /* 0x000000a222a27223 */ /* 0x000fe2000001088d */
[----:B------:R0:W-:Y:S01]  /*f6f0*/  STS [R60.X4+0x2124], R145 ;  /* 0x002124913c007388 */ /* 0x0001e20000004800 */
[----:B------:R-:W-:Y:S01]  /*f700*/  FADD.FTZ R127, R127, R138 ;  /* 0x0000008a7f7f7221 */ /* 0x000fe20000010000 */
[----:B------:R-:W-:Y:S01]  /*f710*/  IADD3 R141, R128, 0x500, RZ ;  /* 0x00000500808d7810 */ /* 0x000fe20007ffe0ff */
[----:B------:R-:W-:Y:S02]  /*f720*/  FMUL.FTZ R143, R11, R136 ;  /* 0x000000880b8f7220 */ /* 0x000fe40000410000 */
[----:B------:R-:W-:Y:S01]  /*f730*/  FFMA.FTZ R136, R16, R132, R131 ;  /* 0x0000008410887223 */ /* 0x000fe20000010083 */
[C---:B------:R-:W-:Y:S01]  /*f740*/  IADD3 R131, R128.reuse, 0x3c0, RZ ;  /* 0x000003c080837810 */ /* 0x040fe20007ffe0ff */
[----:B------:R-:W-:Y:S01]  /*f750*/  FADD.FTZ R162, R127, R162 ;  /* 0x000000a27fa27221 */ /* 0x000fe20000010000 */
[----:B------:R1:W-:Y:S01]  /*f760*/  STS [R60.X4+0x2120], R143 ;  /* 0x0021208f3c007388 */ /* 0x0003e20000004800 */
[----:B------:R-:W-:Y:S01]  /*f770*/  FADD.FTZ R136, R35, R136 ;  /* 0x0000008823887221 */ /* 0x000fe20000010000 */
[----:B------:R-:W-:Y:S01]  /*f780*/  IADD3 R127, R128, 0x340, RZ ;  /* 0x00000340807f7810 */ /* 0x000fe20007ffe0ff */
[----:B------:R-:W-:Y:S01]  /*f790*/  FADD.FTZ R162, R162, R33 ;  /* 0x00000021a2a27221 */ /* 0x000fe20000010000 */
[----:B0-----:R-:W-:Y:S01]  /*f7a0*/  IADD3 R145, R128, 0x580, RZ ;  /* 0x0000058080917810 */ /* 0x001fe20007ffe0ff */
[----:B------:R-:W-:-:S02]  /*f7b0*/  FADD.FTZ R139, R136, R139 ;  /* 0x0000008b888b7221 */ /* 0x000fc40000010000 */
[----:B------:R-:W-:Y:S02]  /*f7c0*/  FADD.FTZ R162, R162, R71 ;  /* 0x00000047a2a27221 */ /* 0x000fe40000010000 */
[----:B------:R-:W-:Y:S01]  /*f7d0*/  FADD.FTZ R32, R139, R32 ;  /* 0x000000208b207221 */ /* 0x000fe20000010000 */
[----:B------:R-:W-:Y:S01]  /*f7e0*/  IADD3 R139, R128, 0x4c0, RZ ;  /* 0x000004c0808b7810 */ /* 0x000fe20007ffe0ff */
[----:B------:R-:W-:Y:S01]  /*f7f0*/  FADD.FTZ R162, R162, R25 ;  /* 0x00000019a2a27221 */ /* 0x000fe20000010000 */
[----:B-1----:R-:W-:Y:S01]  /*f800*/  IADD3 R143, R128, 0x540, RZ ;  /* 0x00000540808f7810 */ /* 0x002fe20007ffe0ff */
[----:B------:R-:W-:Y:S02]  /*f810*/  FADD.FTZ R27, R32, R27 ;  /* 0x0000001b201b7221 */ /* 0x000fe40000010000 */
[----:B------:R-:W-:Y:S02]  /*f820*/  FADD.FTZ R162, R162, R23 ;  /* 0x00000017a2a27221 */ /* 0x000fe40000010000 */
[----:B------:R-:W-:-:S02]  /*f830*/  FADD.FTZ R71, R27, R26 ;  /* 0x0000001a1b477221 */ /* 0x000fc40000010000 */
[----:B------:R-:W-:Y:S02]  /*f840*/  FADD.FTZ R21, R162, R21 ;  /* 0x00000015a2157221 */ /* 0x000fe40000010000 */
[----:B------:R-:W-:Y:S01]  /*f850*/  FMUL.FTZ R25, R31, R132 ;  /* 0x000000841f197220 */ /* 0x000fe20000410000 */
[----:B------:R-:W-:Y:S01]  /*f860*/  LEA.HI.SX32 R132, R141, R128, 0x1b ;  /* 0x000000808d847211 */ /* 0x000fe200078fdaff */
[----:B------:R-:W-:Y:S01]  /*f870*/  FMUL.FTZ R27, R31, R134 ;  /* 0x000000861f1b7220 */ /* 0x000fe20000410000 */
[-C--:B------:R-:W-:Y:S01]  /*f880*/  LEA.HI.SX32 R134, R145, R128.reuse, 0x1b ;  /* 0x0000008091867211 */ /* 0x080fe200078fdaff */
[----:B------:R-:W-:Y:S01]  /*f890*/  FADD.FTZ R71, R71, R24 ;  /* 0x0000001847477221 */ /* 0x000fe20000010000 */
[----:B------:R-:W-:Y:S01]  /*f8a0*/  STS [R60.X4+0x2118], R25 ;  /* 0x002118193c007388 */ /* 0x000fe20000004800 */
[----:B------:R-:W-:Y:S01]  /*f8b0*/  FADD.FTZ R23, R21, R20 ;  /* 0x0000001415177221 */ /* 0x000fe20000010000 */
[-C--:B------:R-:W-:Y:S01]  /*f8c0*/  LEA.HI.SX32 R20, R128, R128.reuse, 0x1b ;  /* 0x0000008080147211 */ /* 0x080fe200078fdaff */
[----:B------:R-:W-:Y:S01]  /*f8d0*/  FADD.FTZ R71, R71, R22 ;  /* 0x0000001647477221 */ /* 0x000fe20000010000 */
[----:B------:R0:W-:Y:S01]  /*f8e0*/  STS [R60.X4+0x211c], R27 ;  /* 0x00211c1b3c007388 */ /* 0x0001e20000004800 */
[----:B------:R-:W-:Y:S01]  /*f8f0*/  FADD.FTZ R68, R23, R68 ;  /* 0x0000004417447221 */ /* 0x000fe20000010000 */
[----:B------:R-:W-:Y:S01]  /*f900*/  LEA.HI.SX32 R141, R165, R128, 0x1b ;  /* 0x00000080a58d7211 */ /* 0x000fe200078fdaff */
[----:B------:R-:W-:-:S02]  /*f910*/  FMUL.FTZ R111, R14, R111 ;  /* 0x0000006f0e6f7220 */ /* 0x000fc40000410000 */
[----:B------:R-:W-:Y:S02]  /*f920*/  FMUL.FTZ R37, R14, R37 ;  /* 0x000000250e257220 */ /* 0x000fe40000410000 */
[----:B------:R-:W-:Y:S01]  /*f930*/  FMUL.FTZ R21, R15, R126 ;  /* 0x0000007e0f157220 */ /* 0x000fe20000410000 */
[----:B------:R-:W-:Y:S01]  /*f940*/  STS [R60.X4+0x2110], R111 ;  /* 0x0021106f3c007388 */ /* 0x000fe20000004800 */
[----:B------:R-:W-:Y:S01]  /*f950*/  FMUL.FTZ R23, R13, R38 ;  /* 0x000000260d177220 */ /* 0x000fe20000410000 */
[----:B------:R-:W-:Y:S01]  /*f960*/  LEA.HI.SX32 R126, R133, R128, 0x1b ;  /* 0x00000080857e7211 */ /* 0x000fe200078fdaff */
[----:B0-----:R-:W-:Y:S01]  /*f970*/  FMUL.FTZ R27, R15, R110 ;  /* 0x0000006e0f1b7220 */ /* 0x001fe20000410000 */
[----:B------:R0:W-:Y:S01]  /*f980*/  STS [R60.X4+0x2114], R37 ;  /* 0x002114253c007388 */ /* 0x0001e20000004800 */
[----:B------:R-:W-:Y:S01]  /*f990*/  FMUL.FTZ R25, R13, R36 ;  /* 0x000000240d197220 */ /* 0x000fe20000410000 */
[----:B------:R-:W-:Y:S01]  /*f9a0*/  LEA.HI.SX32 R133, R143, R128, 0x1b ;  /* 0x000000808f857211 */ /* 0x000fe200078fdaff */
[----:B------:R-:W-:Y:S01]  /*f9b0*/  FADD.FTZ R70, R71, R70 ;  /* 0x0000004647467221 */ /* 0x000fe20000010000 */
[----:B------:R-:W-:Y:S01]  /*f9c0*/  STS [R60.X4+0x2108], R21 ;  /* 0x002108153c007388 */ /* 0x000fe20000004800 */
[----:B------:R-:W-:Y:S01]  /*f9d0*/  FMUL.FTZ R35, R2, R160 ;  /* 0x000000a002237220 */ /* 0x000fe20000410000 */
[----:B------:R-:W-:Y:S01]  /*f9e0*/  IADD3 R71, R128, 0x2c0, RZ ;  /* 0x000002c080477810 */ /* 0x000fe20007ffe0ff */
[----:B------:R-:W-:Y:S01]  /*f9f0*/  FADD.FTZ R70, R70, R69 ;  /* 0x0000004546467221 */ /* 0x000fe20000010000 */
[----:B------:R1:W-:Y:S01]  /*fa00*/  STS [R60.X4+0x210c], R27 ;  /* 0x00210c1b3c007388 */ /* 0x0003e20000004800 */
[----:B------:R-:W-:Y:S01]  /*fa10*/  FMUL.FTZ R33, R159, UR34 ;  /* 0x000000229f217c20 */ /* 0x000fe20008410000 */
[----:B------:R-:W-:Y:S01]  /*fa20*/  IADD3 R69, R128, 0x280, RZ ;  /* 0x0000028080457810 */ /* 0x000fe20007ffe0ff */
[----:B------:R-:W-:Y:S01]  /*fa30*/  FADD.FTZ R68, R68, R67 ;  /* 0x0000004344447221 */ /* 0x000fe20000010000 */
[----:B------:R2:W-:Y:S01]  /*fa40*/  STS [R60.X4+0x2100], R23 ;  /* 0x002100173c007388 */ /* 0x0005e20000004800 */
[----:B------:R-:W-:Y:S01]  /*fa50*/  FADD.FTZ R65, R70, R65 ;  /* 0x0000004146417221 */ /* 0x000fe20000010000 */
[----:B0-----:R-:W-:Y:S01]  /*fa60*/  IADD3 R37, R128, 0x40, RZ ;  /* 0x0000004080257810 */ /* 0x001fe20007ffe0ff */
[----:B------:R-:W-:Y:S01]  /*fa70*/  FFMA.FTZ R2, R34, R135, R137 ;  /* 0x0000008722027223 */ /* 0x000fe20000010089 */
[----:B------:R0:W-:Y:S01]  /*fa80*/  STS [R60.X4+0x2104], R25 ;  /* 0x002104193c007388 */ /* 0x0001e20000004800 */
[----:B------:R-:W-:Y:S01]  /*fa90*/  FFMA.FTZ R35, R0, R159, R35 ;  /* 0x0000009f00237223 */ /* 0x000fe20000010023 */
[----:B------:R-:W-:Y:S01]  /*faa0*/  IADD3 R111, R128, 0x300, RZ ;  /* 0x00000300806f7810 */ /* 0x000fe20007ffe0ff */
[C---:B------:R-:W-:Y:S01]  /*fab0*/  FMUL.FTZ R34, R160.reuse, UR34 ;  /* 0x00000022a0227c20 */ /* 0x040fe20008410000 */
[----:B------:R-:W-:Y:S01]  /*fac0*/  BAR.SYNC.DEFER_BLOCKING 0x0 ;  /* 0x0000000000007b1d */ /* 0x000fe20000010000 */
[----:B------:R-:W-:Y:S01]  /*fad0*/  FFMA.FTZ R160, R160, UR33, -R33 ;  /* 0x00000021a0a07c23 */ /* 0x000fe20008010821 */
[----:B------:R-:W-:Y:S01]  /*fae0*/  IADD3 R135, R128, 0x440, RZ ;  /* 0x0000044080877810 */ /* 0x000fe20007ffe0ff */
[----:B------:R-:W-:Y:S01]  /*faf0*/  FADD.FTZ R0, R68, R63 ;  /* 0x0000003f44007221 */ /* 0x000fe20000010000 */
[C---:B------:R-:W-:Y:S01]  /*fb00*/  IADD3 R63, R128.reuse, 0x100, RZ ;  /* 0x00000100803f7810 */ /* 0x040fe20007ffe0ff */
[----:B------:R-:W-:Y:S01]  /*fb10*/  FADD.FTZ R65, R65, R64 ;  /* 0x0000004041417221 */ /* 0x000fe20000010000 */
[C---:B------:R-:W-:Y:S01]  /*fb20*/  IADD3 R137, R128.reuse, 0x480, RZ ;  /* 0x0000048080897810 */ /* 0x040fe20007ffe0ff */
[----:B------:R-:W-:Y:S01]  /*fb30*/  FMUL.FTZ R33, R129, R160 ;  /* 0x000000a081217220 */ /* 0x000fe20000410000 */
[----:B------:R-:W-:Y:S01]  /*fb40*/  IADD3 R129, R128, 0x380, RZ ;  /* 0x0000038080817810 */ /* 0x000fe20007ffe0ff */
[----:B------:R-:W-:Y:S01]  /*fb50*/  FADD.FTZ R0, R0, R61 ;  /* 0x0000003d00007221 */ /* 0x000fe20000010000 */
[C---:B------:R-:W-:Y:S01]  /*fb60*/  IADD3 R61, R128.reuse, 0x80, RZ ;  /* 0x00000080803d7810 */ /* 0x040fe20007ffe0ff */
[----:B------:R-:W-:Y:S01]  /*fb70*/  FADD.FTZ R32, R65, R62 ;  /* 0x0000003e41207221 */ /* 0x000fe20000010000 */
[C---:B------:R-:W-:Y:S01]  /*fb80*/  IADD3 R65, R128.reuse, 0x140, RZ ;  /* 0x0000014080417810 */ /* 0x040fe20007ffe0ff */
[----:B------:R-:W-:Y:S01]  /*fb90*/  FFMA.FTZ R84, R149, R88, R84 ;  /* 0x0000005895547223 */ /* 0x000fe20000010054 */
[C---:B-1----:R-:W-:Y:S01]  /*fba0*/  IADD3 R27, R128.reuse, 0xc0, RZ ;  /* 0x000000c0801b7810 */ /* 0x042fe20007ffe0ff */
[----:B------:R-:W-:Y:S01]  /*fbb0*/  FFMA.FTZ R34, R159, UR33, R34 ;  /* 0x000000219f227c23 */ /* 0x000fe20008010022 */
[----:B--2---:R-:W-:Y:S01]  /*fbc0*/  IADD3 R23, R128, 0x180, RZ ;  /* 0x0000018080177810 */ /* 0x004fe20007ffe0ff */
[----:B------:R-:W-:Y:S01]  /*fbd0*/  FFMA.FTZ R219, R140, R93, R219 ;  /* 0x0000005d8cdb7223 */ /* 0x000fe200000100db */
[----:B0-----:R-:W-:Y:S01]  /*fbe0*/  IADD3 R25, R128, 0x1c0, RZ ;  /* 0x000001c080197810 */ /* 0x001fe20007ffe0ff */
[----:B------:R-:W-:Y:S01]  /*fbf0*/  FFMA.FTZ R85, R148, R89, R85 ;  /* 0x0000005994557223 */ /* 0x000fe20000010055 */
[----:B------:R-:W-:Y:S01]  /*fc00*/  IADD3 R67, R128, 0x240, RZ ;  /* 0x0000024080437810 */ /* 0x000fe20007ffe0ff */
[----:B------:R-:W-:Y:S01]  /*fc10*/  FFMA.FTZ R217, R144, R91, R217 ;  /* 0x0000005b90d97223 */ /* 0x000fe200000100d9 */
[----:B------:R-:W-:Y:S01]  /*fc20*/  IADD3 R149, R128, 0x600, RZ ;  /* 0x0000060080957810 */ /* 0x000fe20007ffe0ff */
[----:B------:R-:W-:Y:S01]  /*fc30*/  FFMA.FTZ R21, -R54, R186, -RZ ;  /* 0x000000ba36157223 */ /* 0x000fe200000109ff */
[----:B------:R-:W-:Y:S01]  /*fc40*/  IADD3 R159, R128, 0x680, RZ ;  /* 0x00000680809f7810 */ /* 0x000fe20007ffe0ff */
[----:B------:R-:W0:Y:S01]  /*fc50*/  LDS R181, [R20.X4+0x2100] ;  /* 0x0021000014b57984 */ /* 0x000e220000004800 */
[----:B------:R-:W-:Y:S01]  /*fc60*/  LEA.HI.SX32 R68, R69, R128, 0x1b ;  /* 0x0000008045447211 */ /* 0x000fe200078fdaff */
[----:B------:R-:W-:Y:S01]  /*fc70*/  FMUL.FTZ R183, R49, R196 ;  /* 0x000000c431b77220 */ /* 0x000fe20000410000 */
[-C--:B------:R-:W-:Y:S01]  /*fc80*/  LEA.HI.SX32 R36, R37, R128.reuse, 0x1b ;  /* 0x0000008025247211 */ /* 0x080fe200078fdaff */
[----:B------:R-:W1:Y:S01]  /*fc90*/  LDS R165, [R126.X4+0x3100] ;  /* 0x003100007ea57984 */ /* 0x000e620000004800 */
[-C--:B------:R-:W-:Y:S01]  /*fca0*/  LEA.HI.SX32 R69, R71, R128.reuse, 0x1b ;  /* 0x0000008047457211 */ /* 0x080fe200078fdaff */
[----:B------:R-:W-:Y:S01]  /*fcb0*/  FMUL.FTZ R187, R53, R187 ;  /* 0x000000bb35bb7220 */ /* 0x000fe20000410000 */
[-C--:B------:R-:W-:Y:S01]  /*fcc0*/  LEA.HI.SX32 R70, R111, R128.reuse, 0x1b ;  /* 0x000000806f467211 */ /* 0x080fe200078fdaff */
[----:B------:R-:W2:Y:S01]  /*fcd0*/  LDS R144, [R36.X4+0x2200] ;  /* 0x0022000024907984 */ /* 0x000ea20000004800 */
[-C--:B------:R-:W-:Y:S01]  /*fce0*/  LEA.HI.SX32 R37, R61, R128.reuse, 0x1b ;  /* 0x000000803d257211 */ /* 0x080fe200078fdaff */
[----:B------:R-:W-:Y:S01]  /*fcf0*/  FMUL.FTZ R185, R54, R185 ;  /* 0x000000b936b97220 */ /* 0x000fe20000410000 */
        /* <DEDUP_REMOVED lines=22> */
[----:B------:R-:W-:Y:S01]  /*fe60*/  LEA.HI.SX32 R65, R171, R128, 0x1b ;  /* 0x00000080ab417211 */ /* 0x000fe200078fdaff */
[----:B------:R-:W-:Y:S01]  /*fe70*/  FMUL.FTZ R25, R52, R190 ;  /* 0x000000be34197220 */ /* 0x000fe20000410000 */
[-C--:B------:R-:W-:Y:S01]  /*fe80*/  LEA.HI.SX32 R67, R67, R128.reuse, 0x1b ;  /* 0x0000008043437211 */ /* 0x080fe200078fdaff */
[----:B------:R-:W0:Y:S01]  /*fe90*/  LDS R150, [R64.X4+0x2800] ;  /* 0x0028000040967984 */ /* 0x000e220000004800 */
[----:B------:R-:W-:Y:S01]  /*fea0*/  LEA.HI.SX32 R135, R147, R128, 0x1b ;  /* 0x0000008093877211 */ /* 0x000fe200078fdaff */
[----:B------:R-:W-:Y:S01]  /*feb0*/  FMUL.FTZ R27, R51, R192 ;  /* 0x000000c0331b7220 */ /* 0x000fe20000410000 */
        /* <DEDUP_REMOVED lines=11> */
[----:B------:R-:W-:-:S02]  /*ff70*/  FFMA.FTZ R201, -R46, R201, -RZ ;  /* 0x000000c92ec97223 */ /* 0x000fc400000109ff */
[----:B------:R-:W0:Y:S01]  /*ff80*/  LDS R152, [R67.X4+0x2a00] ;  /* 0x002a000043987984 */ /* 0x000e220000004800 */
[----:B------:R-:W-:Y:S02]  /*ff90*/  FFMA.FTZ R203, -R45, R203, -RZ ;  /* 0x000000cb2dcb7223 */ /* 0x000fe400000109ff */
[----:B------:R-:W-:Y:S01]  /*ffa0*/  FFMA.FTZ R205, -R44, R205, -RZ ;  /* 0x000000cd2ccd7223 */ /* 0x000fe200000109ff */
[----:B------:R-:W0:Y:S01]  /*ffb0*/  LDS R159, [R68.X4+0x2b00] ;  /* 0x002b0000449f7984 */ /* 0x000e220000004800 */
[----:B------:R-:W-:Y:S02]  /*ffc0*/  FFMA.FTZ R207, -R43, R207, -RZ ;  /* 0x000000cf2bcf7223 */ /* 0x000fe400000109ff */
[----:B------:R-:W-:Y:S01]  /*ffd0*/  FFMA.FTZ R209, -R42, R209, -RZ ;  /* 0x000000d12ad17223 */ /* 0x000fe200000109ff */
        /* <DEDUP_REMOVED lines=8> */
[----:B------:R-:W-:Y:S01]  /*10060*/  FMUL.FTZ R22, R154, UR34 ;  /* 0x000000229a167c20 */ /* 0x000fe20008410000 */
        /* <DEDUP_REMOVED lines=41> */
[----:B-1----:R-:W-:Y:S01]  /*10300*/  FMUL.FTZ R27, R41, R212 ;  /* 0x000000d4291b7220 */ /* 0x002fe20000410000 */
[----:B------:R1:W-:Y:S01]  /*10310*/  STS [R60.X4+0x4274], R21 ;  /* 0x004274153c007388 */ /* 0x0003e20000004800 */
[----:B------:R-:W-:Y:S02]  /*10320*/  FFMA.FTZ R184, R156, UR33, -R23 ;  /* 0x000000219cb87c23 */ /* 0x000fe40008010817 */
[----:B--2---:R-:W-:Y:S01]  /*10330*/  FFMA.FTZ R25, -R39, R216, -RZ ;  /* 0x000000d827197223 */ /* 0x004fe200000109ff */
[----:B------:R2:W-:Y:S01]  /*10340*/  STS [R60.X4+0x4200], R185 ;  /* 0x004200b93c007388 */ /* 0x0005e20000004800 */
[----:B-----5:R-:W-:-:S03]  /*10350*/  FMUL.FTZ R187, R157, UR34 ;  /* 0x000000229dbb7c20 */ /* 0x020fc60008410000 */
[----:B------:R-:W-:Y:S01]  /*10360*/  STS [R60.X4+0x4214], R189 ;  /* 0x004214bd3c007388 */ /* 0x000fe20000004800 */
[----:B-1----:R-:W-:-:S03]  /*10370*/  FMUL.FTZ R21, R153, UR34 ;  /* 0x0000002299157c20 */ /* 0x002fc60008410000 */
[----:B------:R-:W-:Y:S01]  /*10380*/  STS [R60.X4+0x421c], R191 ;  /* 0x00421cbf3c007388 */ /* 0x000fe20000004800 */
[----:B------:R-:W-:Y:S02]  /*10390*/  FFMA.FTZ R187, R158, UR33, -R187 ;  /* 0x000000219ebb7c23 */ /* 0x000fe400080108bb */
[----:B------:R-:W-:Y:S01]  /*103a0*/  FFMA.FTZ R182, R154, UR33, -R21 ;  /* 0x000000219ab67c23 */ /* 0x000fe20008010815 */
[----:B------:R-:W-:Y:S01]  /*103b0*/  STS [R60.X4+0x4224], R193 ;  /* 0x004224c13c007388 */ /* 0x000fe20000004800 */
[----:B--2---:R-:W-:-:S03]  /*103c0*/  FFMA.FTZ R185, R153, UR33, R22 ;  /* 0x0000002199b97c23 */ /* 0x004fc60008010016 */
[----:B------:R-:W-:Y:S04]  /*103d0*/  STS [R60.X4+0x422c], R195 ;  /* 0x00422cc33c007388 */ /* 0x000fe80000004800 */
[----:B------:R-:W-:Y:S04]  /*103e0*/  STS [R60.X4+0x4234], R197 ;  /* 0x004234c53c007388 */ /* 0x000fe80000004800 */
[----:B------:R-:W-:Y:S04]  /*103f0*/  STS [R60.X4+0x423c], R199 ;  /* 0x00423cc73c007388 */ /* 0x000fe80000004800 */
        /* <DEDUP_REMOVED lines=68> */
.L_x_6033:
[----:B0-234-:R-:W-:Y:S05]  /*10840*/  BSYNC B0 ;  /* 0x0000000000007941 */ /* 0x01dfea0003800000 */
.L_x_6032:
[----:B------:R-:W-:Y:S01]  /*10850*/  ULDC.64 UR32, c[0x0][0x298] ;  /* 0x0000a60000207ab9 */ /* 0x000fe20000000a00 */
[----:B------:R-:W-:Y:S01]  /*10860*/  FADD.FTZ R0, R0, R9 ;  /* 0x0000000900007221 */ /* 0x000fe20000010000 */
[----:B------:R-:W-:Y:S01]  /*10870*/  USHF.R.U64 UR46, UR32, 0x1, UR33 ;  /* 0x00000001202e7899 */ /* 0x000fe20008001221 */
[----:B------:R0:W1:Y:S01]  /*10880*/  LDS R9, [R36.X4+0x4300] ;  /* 0x0043000024097984 */ /* 0x0000620000004800 */
        /* <DEDUP_REMOVED lines=61> */
[----:B01----:R0:W-:Y:S04]  /*10c60*/  RED.E.ADD.F32.FTZ.RN.STRONG.GPU [R20.64+-0x1f00], R144 ;  /* 0xffe100901400798e */ /* 0x0031e8000c10e7aa */
[----:B------:R0:W-:Y:S02]  /*10c70*/  RED.E.ADD.F32.FTZ.RN.STRONG.GPU [R22.64+-0x1f00], R9 ;  /* 0xffe100091600798e */ /* 0x0001e4000c10e7aa */
.L_x_6035:
[----:B01----:R-:W-:Y:S05]  /*10c80*/  BSYNC B0 ;  /* 0x0000000000007941 */ /* 0x003fea0003800000 */
.L_x_6034:
[----:B------:R-:W0:Y:S01]  /*10c90*/  LDS R37, [R37.X4+0x4400] ;  /* 0x0044000025257984 */ /* 0x000e220000004800 */
[----:B------:R-:W-:Y:S01]  /*10ca0*/  BSSY B0, `(.L_x_6036) ;  /* 0x0000004000007945 */ /* 0x000fe20003800000 */
[----:B------:R-:W-:Y:S05]  /*10cb0*/  @!P1 BRA `(.L_x_6037) ;  /* 0x0000002000009947 */ /* 0x000fea0003800000 */
[----:B------:R1:W-:Y:S04]  /*10cc0*/  RED.E.ADD.F32.FTZ.RN.STRONG.GPU [R20.64+-0x1e00], R145 ;  /* 0xffe200911400798e */ /* 0x0003e8000c10e7aa */
[----:B0-----:R1:W-:Y:S02]  /*10cd0*/  RED.E.ADD.F32.FTZ.RN.STRONG.GPU [R22.64+-0x1e00], R37 ;  /* 0xffe200251600798e */ /* 0x0013e4000c10e7aa */
.L_x_6037:
[----:B------:R-:W-:Y:S05]  /*10ce0*/  BSYNC B0 ;  /* 0x0000000000007941 */ /* 0x000fea0003800000 */
.L_x_6036:
[----:B------:R2:W3:Y:S01]  /*10cf0*/  LDS R9, [R38.X4+0x4500] ;  /* 0x0045000026097984 */ /* 0x0004e20000004800 */
[----:B------:R-:W-:Y:S01]  /*10d00*/  BSSY B0, `(.L_x_6038) ;  /* 0x0000004000007945 */ /* 0x000fe20003800000 */
[----:B------:R-:W-:Y:S05]  /*10d10*/  @!P2 BRA `(.L_x_6039) ;  /* 0x000000200000a947 */ /* 0x000fea0003800000 */
[----:B------:R4:W-:Y:S04]  /*10d20*/  RED.E.ADD.F32.FTZ.RN.STRONG.GPU [R20.64+-0x1d00], R146 ;  /* 0xffe300921400798e */ /* 0x0009e8000c10e7aa */
[----:B---3--:R4:W-:Y:S02]  /*10d30*/  RED.E.ADD.F32.FTZ.RN.STRONG.GPU [R22.64+-0x1d00], R9 ;  /* 0xffe300091600798e */ /* 0x0089e4000c10e7aa */
.L_x_6039:
[----:B------:R-:W-:Y:S05]  /*10d40*/  BSYNC B0 ;  /* 0x0000000000007941 */ /* 0x000fea0003800000 */
.L_x_6038:
        /* <DEDUP_REMOVED lines=12> */
.L_x_6041:
[----:B------:R-:W-:Y:S05]  /*10e10*/  BSYNC B0 ;  /* 0x0000000000007941 */ /* 0x000fea0003800000 */
.L_x_6040:
[----:B---34-:R3:W4:Y:S01]  /*10e20*/  LDS R9, [R62.X4+0x4700] ;  /* 0x004700003e097984 */ /* 0x0187220000004800 */
[----:B------:R-:W-:Y:S01]  /*10e30*/  BSSY B0, `(.L_x_6042) ;  /* 0x0000004000007945 */ /* 0x000fe20003800000 */
[----:B------:R-:W-:Y:S05]  /*10e40*/  @!P0 BRA `(.L_x_6043) ;  /* 0x0000002000008947 */ /* 0x000fea0003800000 */
[----:B------:R2:W-:Y:S04]  /*10e50*/  RED.E.ADD.F32.FTZ.RN.STRONG.GPU [R20.64+-0x1b00], R148 ;  /* 0xffe500941400798e */ /* 0x0005e8000c10e7aa */
[----:B----4-:R2:W-:Y:S02]  /*10e60*/  RED.E.ADD.F32.FTZ.RN.STRONG.GPU [R22.64+-0x1b00], R9 ;  /* 0xffe500091600798e */ /* 0x0105e4000c10e7aa */
.L_x_6043:
[----:B------:R-:W-:Y:S05]  /*10e70*/  BSYNC B0 ;  /* 0x0000000000007941 */ /* 0x000fea0003800000 */
.L_x_6042:
[----:B------:R-:W2:Y:S01]  /*10e80*/  LDS R63, [R63.X4+0x4800] ;  /* 0x004800003f3f7984 */ /* 0x000ea20000004800 */
[----:B------:R-:W-:Y:S01]  /*10e90*/  BSSY B0, `(.L_x_6044) ;  /* 0x0000004000007945 */ /* 0x000fe20003800000 */
[----:B------:R-:W-:Y:S05]  /*10ea0*/  @!P1 BRA `(.L_x_6045) ;  /* 0x0000002000009947 */ /* 0x000fea0003800000 */
[----:B------:R3:W-:Y:S04]  /*10eb0*/  RED.E.ADD.F32.FTZ.RN.STRONG.GPU [R20.64+-0x1a00], R149 ;  /* 0xffe600951400798e */ /* 0x0007e8000c10e7aa */
[----:B--2---:R3:W-:Y:S02]  /*10ec0*/  RED.E.ADD.F32.FTZ.RN.STRONG.GPU [R22.64+-0x1a00], R63 ;  /* 0xffe6003f1600798e */ /* 0x0047e4000c10e7aa */
.L_x_6045:
[----:B------:R-:W-:Y:S05]  /*10ed0*/  BSYNC B0 ;  /* 0x0000000000007941 */ /* 0x000fea0003800000 */
.L_x_6044:
[----:B--2-4-:R2:W4:Y:S01]  /*10ee0*/  LDS R9, [R64.X4+0x4900] ;  /* 0x0049000040097984 */ /* 0x0145220000004800 */
[----:B------:R-:W-:Y:S01]  /*10ef0*/  BSSY B0, `(.L_x_6046) ;  /* 0x0000004000007945 */ /* 0x000fe20003800000 */
[----:B------:R-:W-:Y:S05]  /*10f00*/  @!P2 BRA `(.L_x_6047) ;  /* 0x000000200000a947 */ /* 0x000fea0003800000 */
[----:B------:R2:W-:Y:S04]  /*10f10*/  RED.E.ADD.F32.FTZ.RN.STRONG.GPU [R20.64+-0x1900], R150 ;  /* 0xffe700961400798e */ /* 0x0005e8000c10e7aa */
[----:B----4-:R2:W-:Y:S02]  /*10f20*/  RED.E.ADD.F32.FTZ.RN.STRONG.GPU [R22.64+-0x1900], R9 ;  /* 0xffe700091600798e */ /* 0x0105e4000c10e7aa */
.L_x_6047:
[----:B------:R-:W-:Y:S05]  /*10f30*/  BSYNC B0 ;  /* 0x0000000000007941 */ /* 0x000fea0003800000 */
.L_x_6046:
[----:B------:R-:W2:Y:S01]  /*10f40*/  LDS R65, [R65.X4+0x4a00] ;  /* 0x004a000041417984 */ /* 0x000ea20000004800 */
[----:B------:R-:W-:Y:S01]  /*10f50*/  BSSY B0, `(.L_x_6048) ;  /* 0x0000004000007945 */ /* 0x000fe20003800000 */
[----:B------:R-:W-:Y:S05]  /*10f60*/  @!P3 BRA `(.L_x_6049) ;  /* 0x000000200000b947 */ /* 0x000fea0003800000 */
[----:B------:R3:W-:Y:S04]  /*10f70*/  RED.E.ADD.F32.FTZ.RN.STRONG.GPU [R20.64+-0x1800], R151 ;  /* 0xffe800971400798e */ /* 0x0007e8000c10e7aa */
[----:B--2---:R3:W-:Y:S02]  /*10f80*/  RED.E.ADD.F32.FTZ.RN.STRONG.GPU [R22.64+-0x1800], R65 ;  /* 0xffe800411600798e */ /* 0x0047e4000c10e7aa */
.L_x_6049:
[----:B------:R-:W-:Y:S05]  /*10f90*/  BSYNC B0 ;  /* 0x0000000000007941 */ /* 0x000fea0003800000 */
.L_x_6048:
[----:B------:R-:W3:Y:S01]  /*10fa0*/  LDS R67, [R67.X4+0x4b00] ;  /* 0x004b000043437984 */ /* 0x000ee20000004800 */
[----:B------:R-:W-:Y:S01]  /*10fb0*/  BSSY B0, `(.L_x_6050) ;  /* 0x0000004000007945 */ /* 0x000fe20003800000 */
[----:B------:R-:W-:Y:S05]  /*10fc0*/  @!P4 BRA `(.L_x_6051) ;  /* 0x000000200000c947 */ /* 0x000fea0003800000 */
[----:B------:R4:W-:Y:S04]  /*10fd0*/  RED.E.ADD.F32.FTZ.RN.STRONG.GPU [R20.64+-0x1700], R152 ;  /* 0xffe900981400798e */ /* 0x0009e8000c10e7aa */
[----:B---3--:R4:W-:Y:S02]  /*10fe0*/  RED.E.ADD.F32.FTZ.RN.STRONG.GPU [R22.64+-0x1700], R67 ;  /* 0xffe900431600798e */ /* 0x0089e4000c10e7aa */
.L_x_6051:
[----:B------:R-:W-:Y:S05]  /*10ff0*/  BSYNC B0 ;  /* 0x0000000000007941 */ /* 0x000fea0003800000 */
.L_x_6050:
[----:B--2-4-:R2:W4:Y:S01]  /*11000*/  LDS R9, [R68.X4+0x4c00] ;  /* 0x004c000044097984 */ /* 0x0145220000004800 */
[----:B------:R-:W-:Y:S01]  /*11010*/  BSSY B0, `(.L_x_6052) ;  /* 0x0000004000007945 */ /* 0x000fe20003800000 */
[----:B------:R-:W-:Y:S05]  /*11020*/  @!P5 BRA `(.L_x_6053) ;  /* 0x000000200000d947 */ /* 0x000fea0003800000 */
[----:B------:R2:W-:Y:S04]  /*11030*/  RED.E.ADD.F32.FTZ.RN.STRONG.GPU [R20.64+-0x1600], R159 ;  /* 0xffea009f1400798e */ /* 0x0005e8000c10e7aa */
[----:B----4-:R2:W-:Y:S02]  /*11040*/  RED.E.ADD.F32.FTZ.RN.STRONG.GPU [R22.64+-0x1600], R9 ;  /* 0xffea00091600798e */ /* 0x0105e4000c10e7aa */
.L_x_6053:
[----:B------:R-:W-:Y:S05]  /*11050*/  BSYNC B0 ;  /* 0x0000000000007941 */ /* 0x000fea0003800000 */
.L_x_6052:
        /* <DEDUP_REMOVED lines=12> */
.L_x_6055:
[----:B------:R-:W-:Y:S05]  /*11120*/  BSYNC B0 ;  /* 0x0000000000007941 */ /* 0x000fea0003800000 */
.L_x_6054:
[----:B--2-4-:R2:W4:Y:S01]  /*11130*/  LDS R9, [R70.X4+0x4e00] ;  /* 0x004e000046097984 */ /* 0x0145220000004800 */
[----:B------:R-:W-:Y:S01]  /*11140*/  BSSY B0, `(.L_x_6056) ;  /* 0x0000004000007945 */ /* 0x000fe20003800000 */
[----:B------:R-:W-:Y:S05]  /*11150*/  @!P0 BRA `(.L_x_6057) ;  /* 0x0000002000008947 */ /* 0x000fea0003800000 */
[----:B------:R2:W-:Y:S04]  /*11160*/  RED.E.ADD.F32.FTZ.RN.STRONG.GPU [R20.64+-0x1400], R161 ;  /* 0xffec00a11400798e */ /* 0x0005e8000c10e7aa */
[----:B----4-:R2:W-:Y:S02]  /*11170*/  RED.E.ADD.F32.FTZ.RN.STRONG.GPU [R22.64+-0x1400], R9 ;  /* 0xffec00091600798e */ /* 0x0105e4000c10e7aa */
.L_x_6057:
[----:B------:R-:W-:Y:S05]  /*11180*/  BSYNC B0 ;  /* 0x0000000000007941 */ /* 0x000fea0003800000 */
.L_x_6056:
[----:B------:R-:W2:Y:S01]  /*11190*/  LDS R71, [R71.X4+0x4f00] ;  /* 0x004f000047477984 */ /* 0x000ea20000004800 */
[----:B------:R-:W-:Y:S01]  /*111a0*/  BSSY B0, `(.L_x_6058) ;  /* 0x0000004000007945 */ /* 0x000fe20003800000 */
[----:B------:R-:W-:Y:S05]  /*111b0*/  @!P1 BRA `(.L_x_6059) ;  /* 0x0000002000009947 */ /* 0x000fea0003800000 */
[----:B------:R4:W-:Y:S04]  /*111c0*/  RED.E.ADD.F32.FTZ.RN.STRONG.GPU [R20.64+-0x1300], R162 ;  /* 0xffed00a21400798e */ /* 0x0009e8000c10e7aa */
[----:B--2---:R4:W-:Y:S02]  /*111d0*/  RED.E.ADD.F32.FTZ.RN.STRONG.GPU [R22.64+-0x1300], R71 ;  /* 0xffed00471600798e */ /* 0x0049e4000c10e7aa */
.L_x_6059:
[----:B------:R-:W-:Y:S05]  /*111e0*/  BSYNC B0 ;  /* 0x0000000000007941 */ /* 0x000fea0003800000 */
.L_x_6058:
[----:B--2-4-:R2:W4:Y:S01]  /*111f0*/  LDS R9, [R110.X4+0x5000] ;  /* 0x005000006e097984 */ /* 0x0145220000004800 */
[----:B------:R-:W-:Y:S01]  /*11200*/  BSSY B0, `(.L_x_6060) ;  /* 0x0000004000007945 */ /* 0x000fe20003800000 */
[----:B------:R-:W-:Y:S05]  /*11210*/  @!P2 BRA `(.L_x_6061) ;  /* 0x000000200000a947 */ /* 0x000fea0003800000 */
[----:B------:R2:W-:Y:S04]  /*11220*/  RED.E.ADD.F32.FTZ.RN.STRONG.GPU [R20.64+-0x1200], R163 ;  /* 0xffee00a31400798e */ /* 0x0005e8000c10e7aa */
[----:B----4-:R2:W-:Y:S02]  /*11230*/  RED.E.ADD.F32.FTZ.RN.STRONG.GPU [R22.64+-0x1200], R9 ;  /* 0xffee00091600798e */ /* 0x0105e4000c10e7aa */
.L_x_6061:
[----:B------:R-:W-:Y:S05]  /*11240*/  BSYNC B0 ;  /* 0x0000000000007941 */ /* 0x000fea0003800000 */
.L_x_6060:
[----:B------:R-:W2:Y:S01]  /*11250*/  LDS R111, [R111.X4+0x5100] ;  /* 0x005100006f6f7984 */ /* 0x000ea20000004800 */
[----:B------:R-:W-:Y:S01]  /*11260*/  BSSY B0, `(.L_x_6062) ;  /* 0x0000004000007945 */ /* 0x000fe20003800000 */
[----:B------:R-:W-:Y:S05]  /*11270*/  @!P3 BRA `(.L_x_6063) ;  /* 0x000000200000b947 */ /* 0x000fea0003800000 */
[----:B------:R4:W-:Y:S04]  /*11280*/  RED.E.ADD.F32.FTZ.RN.STRONG.GPU [R20.64+-0x1100], R164 ;  /* 0xffef00a41400798e */ /* 0x0009e8000c10e7aa */
[----:B--2---:R4:W-:Y:S02]  /*11290*/  RED.E.ADD.F32.FTZ.RN.STRONG.GPU [R22.64+-0x1100], R111 ;  /* 0xffef006f1600798e */ /* 0x0049e4000c10e7aa */
.L_x_6063:
[----:B------:R-:W-:Y:S05]  /*112a0*/  BSYNC B0 ;  /* 0x0000000000007941 */ /* 0x000fea0003800000 */
.L_x_6062:
[----:B--2-4-:R2:W4:Y:S01]  /*112b0*/  LDS R9, [R126.X4+0x5200] ;  /* 0x005200007e097984 */ /* 0x0145220000004800 */
[----:B------:R-:W-:Y:S01]  /*112c0*/  BSSY B0, `(.L_x_6064) ;  /* 0x0000004000007945 */ /* 0x000fe20003800000 */
[----:B------:R-:W-:Y:S05]  /*112d0*/  @!P4 BRA `(.L_x_6065) ;  /* 0x000000200000c947 */ /* 0x000fea0003800000 */
[----:B------:R2:W-:Y:S04]  /*112e0*/  RED.E.ADD.F32.FTZ.RN.STRONG.GPU [R20.64+-0x1000], R165 ;  /* 0xfff000a51400798e */ /* 0x0005e8000c10e7aa */
[----:B----4-:R2:W-:Y:S02]  /*112f0*/  RED.E.ADD.F32.FTZ.RN.STRONG.GPU [R22.64+-0x1000], R9 ;  /* 0xfff000091600798e */ /* 0x0105e4000c10e7aa */
.L_x_6065:
[----:B------:R-:W-:Y:S05]  /*11300*/  BSYNC B0 ;  /* 0x0000000000007941 */ /* 0x000fea0003800000 */
.L_x_6064:
[----:B------:R-:W2:Y:S01]  /*11310*/  LDS R127, [R127.X4+0x5300] ;  /* 0x005300007f7f7984 */ /* 0x000ea20000004800 */
[----:B------:R-:W-:Y:S01]  /*11320*/  BSSY B0, `(.L_x_6066) ;  /* 0x0000004000007945 */ /* 0x000fe20003800000 */
[----:B------:R-:W-:Y:S05]  /*11330*/  @!P5 BRA `(.L_x_6067) ;  /* 0x000000200000d947 */ /* 0x000fea0003800000 */
[----:B------:R4:W-:Y:S04]  /*11340*/  RED.E.ADD.F32.FTZ.RN.STRONG.GPU [R20.64+-0xf00], R166 ;  /* 0xfff100a61400798e */ /* 0x0009e8000c10e7aa */
[----:B--2---:R4:W-:Y:S02]  /*11350*/  RED.E.ADD.F32.FTZ.RN.STRONG.GPU [R22.64+-0xf00], R127 ;  /* 0xfff1007f1600798e */ /* 0x0049e4000c10e7aa */
.L_x_6067:
[----:B------:R-:W-:Y:S05]  /*11360*/  BSYNC B0 ;  /* 0x0000000000007941 */ /* 0x000fea0003800000 */
.L_x_6066:
[----:B------:R-:W4:Y:S01]  /*11370*/  LDS R129, [R129.X4+0x5400] ;  /* 0x0054000081817984 */ /* 0x000f220000004800 */
        /* <DEDUP_REMOVED lines=10> */
[----:B----4-:R4:W-:Y:S02]  /*11420*/  RED.E.ADD.F32.FTZ.RN.STRONG.GPU [R22.64+-0xe00], R129 ;  /* 0xfff200811600798e */ /* 0x0109e4000c10e7aa */
.L_x_6069:
[----:B------:R-:W-:Y:S05]  /*11430*/  BSYNC B0 ;  /* 0x0000000000007941 */ /* 0x000fea0003800000 */
.L_x_6068:
[----:B------:R-:W4:Y:S01]  /*11440*/  LDS R131, [R131.X4+0x5500] ;  /* 0x0055000083837984 */ /* 0x000f220000004800 */
[----:B------:R-:W-:Y:S01]  /*11450*/  BSSY B0, `(.L_x_6070) ;  /* 0x0000004000007945 */ /* 0x000fe20003800000 */
[----:B------:R-:W-:Y:S05]  /*11460*/  @!P0 BRA `(.L_x_6071) ;  /* 0x0000002000008947 */ /* 0x000fea0003800000 */
[----:B------:R4:W-:Y:S04]  /*11470*/  RED.E.ADD.F32.FTZ.RN.STRONG.GPU [R20.64+-0xd00], R168 ;  /* 0xfff300a81400798e */ /* 0x0009e8000c10e7aa */
[----:B----4-:R4:W-:Y:S02]  /*11480*/  RED.E.ADD.F32.FTZ.RN.STRONG.GPU [R22.64+-0xd00], R131 ;  /* 0xfff300831600798e */ /* 0x0109e4000c10e7aa */
.L_x_6071:
[----:B------:R-:W-:Y:S05]  /*11490*/  BSYNC B0 ;  /* 0x0000000000007941 */ /* 0x000fea0003800000 */
.L_x_6070:
[----:B--2-4-:R2:W4:Y:S01]  /*114a0*/  LDS R9, [R132.X4+0x5600] ;  /* 0x0056000084097984 */ /* 0x0145220000004800 */
[----:B------:R-:W-:Y:S01]  /*114b0*/  BSSY B0, `(.L_x_6072) ;  /* 0x0000004000007945 */ /* 0x000fe20003800000 */
[----:B------:R-:W-:Y:S05]  /*114c0*/  @!P1 BRA `(.L_x_6073) ;  /* 0x0000002000009947 */ /* 0x000fea0003800000 */
[----:B------:R2:W-:Y:S04]  /*114d0*/  RED.E.ADD.F32.FTZ.RN.STRONG.GPU [R20.64+-0xc00], R169 ;  /* 0xfff400a91400798e */ /* 0x0005e8000c10e7aa */
[----:B----4-:R2:W-:Y:S02]  /*114e0*/  RED.E.ADD.F32.FTZ.RN.STRONG.GPU [R22.64+-0xc00], R9 ;  /* 0xfff400091600798e */ /* 0x0105e4000c10e7aa */
.L_x_6073:
[----:B------:R-:W-:Y:S05]  /*114f0*/  BSYNC B0 ;  /* 0x0000000000007941 */ /* 0x000fea0003800000 */
.L_x_6072:
[----:B------:R-:W2:Y:S01]  /*11500*/  LDS R133, [R133.X4+0x5700] ;  /* 0x0057000085857984 */ /* 0x000ea20000004800 */
[----:B------:R-:W-:Y:S01]  /*11510*/  BSSY B0, `(.L_x_6074) ;  /* 0x0000004000007945 */ /* 0x000fe20003800000 */
[----:B------:R-:W-:Y:S05]  /*11520*/  @!P2 BRA `(.L_x_6075) ;  /* 0x000000200000a947 */ /* 0x000fea0003800000 */
[----:B------:R4:W-:Y:S04]  /*11530*/  RED.E.ADD.F32.FTZ.RN.STRONG.GPU [R20.64+-0xb00], R170 ;  /* 0xfff500aa1400798e */ /* 0x0009e8000c10e7aa */
[----:B--2---:R4:W-:Y:S02]  /*11540*/  RED.E.ADD.F32.FTZ.RN.STRONG.GPU [R22.64+-0xb00], R133 ;  /* 0xfff500851600798e */ /* 0x0049e4000c10e7aa */
.L_x_6075:
[----:B------:R-:W-:Y:S05]  /*11550*/  BSYNC B0 ;  /* 0x0000000000007941 */ /* 0x000fea0003800000 */
.L_x_6074:
[----:B--2-4-:R2:W4:Y:S01]  /*11560*/  LDS R9, [R134.X4+0x5800] ;  /* 0x0058000086097984 */ /* 0x0145220000004800 */
[----:B------:R-:W-:Y:S01]  /*11570*/  BSSY B0, `(.L_x_6076) ;  /* 0x0000004000007945 */ /* 0x000fe20003800000 */
[----:B------:R-:W-:Y:S05]  /*11580*/  @!P3 BRA `(.L_x_6077) ;  /* 0x000000200000b947 */ /* 0x000fea0003800000 */
[----:B------:R2:W-:Y:S04]  /*11590*/  RED.E.ADD.F32.FTZ.RN.STRONG.GPU [R20.64+-0xa00], R171 ;  /* 0xfff600ab1400798e */ /* 0x0005e8000c10e7aa */
[----:B----4-:R2:W-:Y:S02]  /*115a0*/  RED.E.ADD.F32.FTZ.RN.STRONG.GPU [R22.64+-0xa00], R9 ;  /* 0xfff600091600798e */ /* 0x0105e4000c10e7aa */
.L_x_6077:
[----:B------:R-:W-:Y:S05]  /*115b0*/  BSYNC B0 ;  /* 0x0000000000007941 */ /* 0x000fea0003800000 */
.L_x_6076:
[----:B------:R-:W2:Y:S01]  /*115c0*/  LDS R135, [R135.X4+0x5900] ;  /* 0x0059000087877984 */ /* 0x000ea20000004800 */
[----:B------:R-:W-:Y:S01]  /*115d0*/  BSSY B0, `(.L_x_6078) ;  /* 0x0000004000007945 */ /* 0x000fe20003800000 */
[----:B------:R-:W-:Y:S05]  /*115e0*/  @!P4 BRA `(.L_x_6079) ;  /* 0x000000200000c947 */ /* 0x000fea0003800000 */
[----:B------:R4:W-:Y:S04]  /*115f0*/  RED.E.ADD.F32.FTZ.RN.STRONG.GPU [R20.64+-0x900], R172 ;  /* 0xfff700ac1400798e */ /* 0x0009e8000c10e7aa */
[----:B--2---:R4:W-:Y:S02]  /*11600*/  RED.E.ADD.F32.FTZ.RN.STRONG.GPU [R22.64+-0x900], R135 ;  /* 0xfff700871600798e */ /* 0x0049e4000c10e7aa */
.L_x_6079:
[----:B------:R-:W-:Y:S05]  /*11610*/  BSYNC B0 ;  /* 0x0000000000007941 */ /* 0x000fea0003800000 */
.L_x_6078:
[----:B--2-4-:R2:W4:Y:S01]  /*11620*/  LDS R9, [R136.X4+0x5a00] ;  /* 0x005a000088097984 */ /* 0x0145220000004800 */
[----:B------:R-:W-:Y:S01]  /*11630*/  BSSY B0, `(.L_x_6080) ;  /* 0x0000004000007945 */ /* 0x000fe20003800000 */
[----:B------:R-:W-:Y:S05]  /*11640*/  @!P5 BRA `(.L_x_6081) ;  /* 0x000000200000d947 */ /* 0x000fea0003800000 */
[----:B------:R2:W-:Y:S04]  /*11650*/  RED.E.ADD.F32.FTZ.RN.STRONG.GPU [R20.64+-0x800], R173 ;  /* 0xfff800ad1400798e */ /* 0x0005e8000c10e7aa */
[----:B----4-:R2:W-:Y:S02]  /*11660*/  RED.E.ADD.F32.FTZ.RN.STRONG.GPU [R22.64+-0x800], R9 ;  /* 0xfff800091600798e */ /* 0x0105e4000c10e7aa */
.L_x_6081:
[----:B------:R-:W-:Y:S05]  /*11670*/  BSYNC B0 ;  /* 0x0000000000007941 */ /* 0x000fea0003800000 */
.L_x_6080:
        /* <DEDUP_REMOVED lines=12> */
.L_x_6083:
[----:B------:R-:W-:Y:S05]  /*11740*/  BSYNC B0 ;  /* 0x0000000000007941 */ /* 0x000fea0003800000 */
.L_x_6082:
[----:B--2-4-:R2:W4:Y:S01]  /*11750*/  LDS R9, [R138.X4+0x5c00] ;  /* 0x005c00008a097984 */ /* 0x0145220000004800 */
[----:B------:R-:W-:Y:S01]  /*11760*/  BSSY B0, `(.L_x_6084) ;  /* 0x0000004000007945 */ /* 0x000fe20003800000 */
[----:B------:R-:W-:Y:S05]  /*11770*/  @!P0 BRA `(.L_x_6085) ;  /* 0x0000002000008947 */ /* 0x000fea0003800000 */
[----:B------:R2:W-:Y:S04]  /*11780*/  RED.E.ADD.F32.FTZ.RN.STRONG.GPU [R20.64+-0x600], R175 ;  /* 0xfffa00af1400798e */ /* 0x0005e8000c10e7aa */
[----:B----4-:R2:W-:Y:S02]  /*11790*/  RED.E.ADD.F32.FTZ.RN.STRONG.GPU [R22.64+-0x600], R9 ;  /* 0xfffa00091600798e */ /* 0x0105e4000c10e7aa */
.L_x_6085:
[----:B------:R-:W-:Y:S05]  /*117a0*/  BSYNC B0 ;  /* 0x0000000000007941 */ /* 0x000fea0003800000 */
.L_x_6084:
[----:B------:R-:W2:Y:S01]  /*117b0*/  LDS R139, [R139.X4+0x5d00] ;  /* 0x005d00008b8b7984 */ /* 0x000ea20000004800 */
[----:B------:R-:W-:Y:S01]  /*117c0*/  BSSY B0, `(.L_x_6086) ;  /* 0x0000004000007945 */ /* 0x000fe20003800000 */
[----:B------:R-:W-:Y:S05]  /*117d0*/  @!P1 BRA `(.L_x_6087) ;  /* 0x0000002000009947 */ /* 0x000fea0003800000 */
[----:B------:R4:W-:Y:S04]  /*117e0*/  RED.E.ADD.F32.FTZ.RN.STRONG.GPU [R20.64+-0x500], R176 ;  /* 0xfffb00b01400798e */ /* 0x0009e8000c10e7aa */
[----:B--2---:R4:W-:Y:S02]  /*117f0*/  RED.E.ADD.F32.FTZ.RN.STRONG.GPU [R22.64+-0x500], R139 ;  /* 0xfffb008b1600798e */ /* 0x0049e4000c10e7aa */
.L_x_6087:
[----:B------:R-:W-:Y:S05]  /*11800*/  BSYNC B0 ;  /* 0x0000000000007941 */ /* 0x000fea0003800000 */
.L_x_6086:
[----:B--2-4-:R2:W4:Y:S01]  /*11810*/  LDS R9, [R140.X4+0x5e00] ;  /* 0x005e00008c097984 */ /* 0x0145220000004800 */
[----:B------:R-:W-:Y:S01]  /*11820*/  BSSY B0, `(.L_x_6088) ;  /* 0x0000004000007945 */ /* 0x000fe20003800000 */
[----:B------:R-:W-:Y:S05]  /*11830*/  @!P2 BRA `(.L_x_6089) ;  /* 0x000000200000a947 */ /* 0x000fea0003800000 */
[----:B------:R2:W-:Y:S04]  /*11840*/  RED.E.ADD.F32.FTZ.RN.STRONG.GPU [R20.64+-0x400], R177 ;  /* 0xfffc00b11400798e */ /* 0x0005e8000c10e7aa */
[----:B----4-:R2:W-:Y:S02]  /*11850*/  RED.E.ADD.F32.FTZ.RN.STRONG.GPU [R22.64+-0x400], R9 ;  /* 0xfffc00091600798e */ /* 0x0105e4000c10e7aa */
.L_x_6089:
[----:B------:R-:W-:Y:S05]  /*11860*/  BSYNC B0 ;  /* 0x0000000000007941 */ /* 0x000fea0003800000 */
.L_x_6088:
[----:B------:R-:W2:Y:S01]  /*11870*/  LDS R141, [R141.X4+0x5f00] ;  /* 0x005f00008d8d7984 */ /* 0x000ea20000004800 */
[----:B------:R-:W-:Y:S01]  /*11880*/  BSSY B0, `(.L_x_6090) ;  /* 0x0000004000007945 */ /* 0x000fe20003800000 */
[----:B------:R-:W-:Y:S05]  /*11890*/  @!P3 BRA `(.L_x_6091) ;  /* 0x000000200000b947 */ /* 0x000fea0003800000 */
[----:B------:R4:W-:Y:S04]  /*118a0*/  RED.E.ADD.F32.FTZ.RN.STRONG.GPU [R20.64+-0x300], R178 ;  /* 0xfffd00b21400798e */ /* 0x0009e8000c10e7aa */
[----:B--2---:R4:W-:Y:S02]  /*118b0*/  RED.E.ADD.F32.FTZ.RN.STRONG.GPU [R22.64+-0x300], R141 ;  /* 0xfffd008d1600798e */ /* 0x0049e4000c10e7aa */
.L_x_6091:
[----:B------:R-:W-:Y:S05]  /*118c0*/  BSYNC B0 ;  /* 0x0000000000007941 */ /* 0x000fea0003800000 */
.L_x_6090:
[----:B--2-4-:R2:W4:Y:S01]  /*118d0*/  LDS R9, [R142.X4+0x6000] ;  /* 0x006000008e097984 */ /* 0x0145220000004800 */
[----:B------:R-:W-:Y:S01]  /*118e0*/  BSSY B0, `(.L_x_6092) ;  /* 0x0000004000007945 */ /* 0x000fe20003800000 */
[----:B------:R-:W-:Y:S05]  /*118f0*/  @!P4 BRA `(.L_x_6093) ;  /* 0x000000200000c947 */ /* 0x000fea0003800000 */
[----:B------:R2:W-:Y:S04]  /*11900*/  RED.E.ADD.F32.FTZ.RN.STRONG.GPU [R20.64+-0x200], R179 ;  /* 0xfffe00b31400798e */ /* 0x0005e8000c10e7aa */
[----:B----4-:R2:W-:Y:S02]  /*11910*/  RED.E.ADD.F32.FTZ.RN.STRONG.GPU [R22.64+-0x200], R9 ;  /* 0xfffe00091600798e */ /* 0x0105e4000c10e7aa */
.L_x_6093:
[----:B------:R-:W-:Y:S05]  /*11920*/  BSYNC B0 ;  /* 0x0000000000007941 */ /* 0x000fea0003800000 */
.L_x_6092:
[----:B------:R-:W2:Y:S01]  /*11930*/  LDS R143, [R143.X4+0x6100] ;  /* 0x006100008f8f7984 */ /* 0x000ea20000004800 */
[----:B------:R-:W-:Y:S01]  /*11940*/  BSSY B0, `(.L_x_6094) ;  /* 0x0000004000007945 */ /* 0x000fe20003800000 */
[----:B------:R-:W-:Y:S05]  /*11950*/  @!P5 BRA `(.L_x_6095) ;  /* 0x000000200000d947 */ /* 0x000fea0003800000 */
[----:B------:R4:W-:Y:S04]  /*11960*/  RED.E.ADD.F32.FTZ.RN.STRONG.GPU [R20.64+-0x100], R180 ;  /* 0xffff00b41400798e */ /* 0x0009e8000c10e7aa */
[----:B--2---:R4:W-:Y:S02]  /*11970*/  RED.E.ADD.F32.FTZ.RN.STRONG.GPU [R22.64+-0x100], R143 ;  /* 0xffff008f1600798e */ /* 0x0049e4000c10e7aa */
.L_x_6095:
[----:B------:R-:W-:Y:S05]  /*11980*/  BSYNC B0 ;  /* 0x0000000000007941 */ /* 0x000fea0003800000 */
.L_x_6094:
[----:B-1234-:R-:W1:Y:S01]  /*11990*/  SHFL.DOWN PT, R21, R0, 0x1, 0x1f ;  /* 0x08201f0000157f89 */ /* 0x01ee6200000e0000 */
[C---:B------:R-:W-:Y:S01]  /*119a0*/  ISETP.GT.AND P0, PT, R125.reuse, 0x1e, PT ;  /* 0x0000001e7d00780c */ /* 0x040fe20003f04270 */
        /* <DEDUP_REMOVED lines=16> */
[----:B--2---:R-:W-:Y:S01]  /*11ab0*/  @!P0 FADD.FTZ R10, R10, R9 ;  /* 0x000000090a0a8221 */ /* 0x004fe20000010000 */
[----:B------:R-:W1:Y:S01]  /*11ac0*/  SHFL.DOWN PT, R21, R0, 0x2, 0x1f ;  /* 0x08401f0000157f89 */ /* 0x000e6200000e0000 */
[----:B------:R-:W-:Y:S01]  /*11ad0*/  ISETP.GT.AND P0, PT, R125, 0x1d, PT ;  /* 0x0000001d7d00780c */ /* 0x000fe20003f04270 */
[----:B------:R-:W-:Y:S02]  /*11ae0*/  FFMA.FTZ R183, R28, R183, R184 ;  /* 0x000000b71cb77223 */ /* 0x000fe400000100b8 */
[----:B------:R-:W2:Y:S01]  /*11af0*/  SHFL.DOWN PT, R9, R10, 0x2, 0x1f ;  /* 0x08401f000a097f89 */ /* 0x000ea200000e0000 */
[----:B------:R-:W-:-:S02]  /*11b00*/  FFMA.FTZ R7, R8, R153, R7 ;  /* 0x0000009908077223 */ /* 0x000fc40000010007 */
[----:B------:R-:W-:Y:S02]  /*11b10*/  FFMA.FTZ R182, R30, R185, R182 ;  /* 0x000000b91eb67223 */ /* 0x000fe400000100b6 */
[----:B------:R-:W-:Y:S02]  /*11b20*/  FFMA.FTZ R31, R31, R35, R34 ;  /* 0x000000231f1f7223 */ /* 0x000fe40000010022 */
[----:B------:R-:W-:Y:S02]  /*11b30*/  FFMA.FTZ R186, R14, R3, R186 ;  /* 0x000000030eba7223 */ /* 0x000fe400000100ba */
[----:B------:R-:W-:Y:S02]  /*11b40*/  FFMA.FTZ R183, R15, R6, R183 ;  /* 0x000000060fb77223 */ /* 0x000fe400000100b7 */
[----:B------:R-:W-:Y:S02]  /*11b50*/  FFMA.FTZ R182, R13, R7, R182 ;  /* 0x000000070db67223 */ /* 0x000fe400000100b6 */
[----:B------:R-:W-:-:S02]  /*11b60*/  FADD.FTZ R72, R12, R72 ;  /* 0x000000480c487221 */ /* 0x000fc40000010000 */
[----:B------:R-:W-:Y:S02]  /*11b70*/  FFMA.FTZ R224, R130, R98, R224 ;  /* 0x0000006282e07223 */ /* 0x000fe400000100e0 */
[----:B------:R-:W-:Y:S02]  /*11b80*/  FFMA.FTZ R225, R35, R99, R225 ;  /* 0x0000006323e17223 */ /* 0x000fe400000100e1 */
[----:B------:R-:W-:Y:S02]  /*11b90*/  FADD.FTZ R59, R2, R59 ;  /* 0x0000003b023b7221 */ /* 0x000fe40000010000 */
[----:B-1----:R-:W-:Y:S02]  /*11ba0*/  @!P0 FADD.FTZ R0, R0, R21 ;  /* 0x0000001500008221 */ /* 0x002fe40000010000 */
[----:B------:R-:W-:Y:S02]  /*11bb0*/  FADD.FTZ R58, R31, R58 ;  /* 0x0000003a1f3a7221 */ /* 0x000fe40000010000 */
[----:B--2---:R-:W-:Y:S01]  /*11bc0*/  @!P0 FADD.FTZ R10, R10, R9 ;  /* 0x000000090a0a8221 */ /* 0x004fe20000010000 */
[----:B------:R-:W1:Y:S01]  /*11bd0*/  SHFL.DOWN PT, R21, R0, 0x4, 0x1f ;  /* 0x08801f0000157f89 */ /* 0x000e6200000e0000 */
[----:B------:R-:W-:Y:S01]  /*11be0*/  ISETP.GT.AND P0, PT, R125, 0x1b, PT ;  /* 0x0000001b7d00780c */ /* 0x000fe20003f04270 */
[----:B------:R-:W-:-:S02]  /*11bf0*/  FFMA.FTZ R226, R3, R100, R226 ;  /* 0x0000006403e27223 */ /* 0x000fc400000100e2 */
[----:B------:R-:W2:Y:S01]  /*11c00*/  SHFL.DOWN PT, R9, R10, 0x4, 0x1f ;  /* 0x08801f000a097f89 */ /* 0x000ea200000e0000 */
[----:B------:R-:W-:Y:S02]  /*11c10*/  FFMA.FTZ R227, R6, R101, R227 ;  /* 0x0000006506e37223 */ /* 0x000fe400000100e3 */
[----:B------:R-:W-:Y:S02]  /*11c20*/  FADD.FTZ R57, R186, R57 ;  /* 0x00000039ba397221 */ /* 0x000fe40000010000 */
[----:B------:R-:W-:Y:S02]  /*11c30*/  FFMA.FTZ R228, R7, R102, R228 ;  /* 0x0000006607e47223 */ /* 0x000fe400000100e4 */
[----:B------:R-:W-:Y:S02]  /*11c40*/  FADD.FTZ R56, R183, R56 ;  /* 0x00000038b7387221 */ /* 0x000fe40000010000 */
[----:B------:R-:W-:Y:S02]  /*11c50*/  FADD.FTZ R55, R182, R55 ;  /* 0x00000037b6377221 */ /* 0x000fe40000010000 */
[----:B-1----:R-:W-:-:S02]  /*11c60*/  @!P0 FADD.FTZ R0, R0, R21 ;  /* 0x0000001500008221 */ /* 0x002fc40000010000 */
[----:B--2---:R-:W-:-:S03]  /*11c70*/  @!P0 FADD.FTZ R10, R10, R9 ;  /* 0x000000090a0a8221 */ /* 0x004fc60000010000 */
[----:B------:R-:W1:Y:S01]  /*11c80*/  SHFL.DOWN PT, R21, R0, 0x8, 0x1f ;  /* 0x09001f0000157f89 */ /* 0x000e6200000e0000 */
[----:B------:R-:W-:-:S03]  /*11c90*/  ISETP.GT.AND P0, PT, R125, 0x17, PT ;  /* 0x000000177d00780c */ /* 0x000fc60003f04270 */
[----:B------:R-:W2:Y:S10]  /*11ca0*/  SHFL.DOWN PT, R9, R10, 0x8, 0x1f ;  /* 0x09001f000a097f89 */ /* 0x000eb400000e0000 */
[----:B-1----:R-:W-:-:S02]  /*11cb0*/  @!P0 FADD.FTZ R0, R0, R21 ;  /* 0x0000001500008221 */ /* 0x002fc40000010000 */
[----:B--2---:R-:W-:-:S03]  /*11cc0*/  @!P0 FADD.FTZ R10, R10, R9 ;  /* 0x000000090a0a8221 */ /* 0x004fc60000010000 */
[----:B------:R-:W1:Y:S01]  /*11cd0*/  SHFL.DOWN PT, R21, R0, 0x10, 0x1f ;  /* 0x0a001f0000157f89 */ /* 0x000e6200000e0000 */
[----:B------:R-:W-:-:S03]  /*11ce0*/  ISETP.GT.AND P0, PT, R125, 0xf, PT ;  /* 0x0000000f7d00780c */ /* 0x000fc60003f04270 */
[----:B------:R-:W2:Y:S10]  /*11cf0*/  SHFL.DOWN PT, R9, R10, 0x10, 0x1f ;  /* 0x0a001f000a097f89 */ /* 0x000eb400000e0000 */
[----:B-1----:R-:W-:-:S02]  /*11d00*/  @!P0 FADD.FTZ R0, R0, R21 ;  /* 0x0000001500008221 */ /* 0x002fc40000010000 */
[----:B--2---:R-:W-:-:S03]  /*11d10*/  @!P0 FADD.FTZ R10, R10, R9 ;  /* 0x000000090a0a8221 */ /* 0x004fc60000010000 */
[----:B------:R-:W-:-:S05]  /*11d20*/  MOV R11, R0 ;  /* 0x00000000000b7202 */ /* 0x000fca0000000f00 */
[----:B------:R1:W-:Y:S04]  /*11d30*/  @!P1 STS.64 [R229.X8+0x6308], R10 ;  /* 0x0063080ae5009388 */ /* 0x0003e80000008a00 */
[----:B------:R-:W-:Y:S06]  /*11d40*/  BAR.SYNC.DEFER_BLOCKING 0x0 ;  /* 0x0000000000007b1d */ /* 0x000fec0000010000 */
[----:B------:R-:W-:Y:S05]  /*11d50*/  @P2 BRA `(.L_x_6097) ;  /* 0x000000b000002947 */ /* 0x000fea0003800000 */
[----:B------:R-:W-:Y:S01]  /*11d60*/  ULDC UR32, c[0x0][0x174] ;  /* 0x00005d0000207ab9 */ /* 0x000fe20000000800 */
[----:B------:R-:W2:Y:S01]  /*11d70*/  LDS.64 R2, [0x6310] ;  /* 0x00631000ff027984 */ /* 0x000ea20000000a00 */
[----:B------:R-:W-:-:S02]  /*11d80*/  UISETP.NE.AND UP0, UPT, UR26, UR32, UPT ;  /* 0x000000201a00728c */ /* 0x000fc4000bf05270 */
[----:B------:R-:W-:-:S04]  /*11d90*/  USHF.L.U32 UR32, UR7, 0x3, URZ ;  /* 0x0000000307207899 */ /* 0x000fc8000800063f */
[----:B------:R-:W-:-:S13]  /*11da0*/  PLOP3.LUT P0, PT, PT, PT, UP0, 0x80, 0x0 ;  /* 0x000000000000781c */ /* 0x000fda0003f0f008 */
[----:B------:R-:W3:Y:S01]  /*11db0*/  @P0 LDS.64 R4, [UR32+0x8d60] ;  /* 0x008d6020ff040984 */ /* 0x000ee20008000a00 */
[----:B-12---:R-:W-:Y:S02]  /*11dc0*/  FADD.FTZ R11, R11, R3 ;  /* 0x000000030b0b7221 */ /* 0x006fe40000010000 */
[----:B------:R-:W-:Y:S02]  /*11dd0*/  FADD.FTZ R10, R10, R2 ;  /* 0x000000020a0a7221 */ /* 0x000fe40000010000 */
[----:B---3--:R-:W-:Y:S02]  /*11de0*/  @P0 FADD.FTZ R11, R11, R5 ;  /* 0x000000050b0b0221 */ /* 0x008fe40000010000 */
[----:B------:R-:W-:-:S05]  /*11df0*/  @P0 FADD.FTZ R10, R10, R4 ;  /* 0x000000040a0a0221 */ /* 0x000fca0000010000 */
[----:B------:R1:W-:Y:S02]  /*11e00*/  STS.64 [UR32+0x8d60], R10 ;  /* 0x008d600aff007988 */ /* 0x0003e40008000a20 */
.L_x_6097:
[----:B------:R-:W-:Y:S05]  /*11e10*/  BSYNC B0 ;  /* 0x0000000000007941 */ /* 0x000fea0003800000 */
.L_x_6096:
[----:B------:R-:W-:Y:S02]  /*11e20*/  UIADD3 UR7, UR7, 0x1, URZ ;  /* 0x0000000107077890 */ /* 0x000fe4000fffe03f */
[----:B------:R-:W-:Y:S02]  /*11e30*/  ULDC UR32, c[0x0][0x16c] ;  /* 0x00005b0000207ab9 */ /* 0x000fe40000000800 */
[----:B------:R-:W-:Y:S02]  /*11e40*/  UISETP.GE.AND UP0, UPT, UR7, UR32, UPT ;  /* 0x000000200700728c */ /* 0x000fe4000bf06270 */
[----:B------:R-:W-:-:S04]  /*11e50*/  UIADD3 UR8, UP1, UR8, 0x1, URZ ;  /* 0x0000000108087890 */ /* 0x000fc8000ff3e03f */
[----:B------:R-:W-:Y:S01]  /*11e60*/  PLOP3.LUT P0, PT, PT, PT, UP0, 0x80, 0x0 ;  /* 0x000000000000781c */ /* 0x000fe20003f0f008 */
[----:B------:R-:W-:-:S12]  /*11e70*/  UIADD3.X UR9, URZ, UR9, URZ, UP1, !UPT ;  /* 0x000000093f097290 */ /* 0x000fd80008ffe43f */
[----:B01----:R-:W-:Y:S01]  /*11e80*/  @P0 CALL.REL.NOINC `(.L_x_5997) ;  /* 0x0000001000000944 */ /* 0x003fe20003c00000 */
[----:B------:R-:W-:Y:S05]  /*11e90*/  BRA `(.L_x_6098) ;  /* 0xffff58c000007947 */ /* 0x000fea000383ffff */
.L_x_5997:
        /* <DEDUP_REMOVED lines=8> */
[----:B------:R-:W3:Y:S01]  /*11f20*/  LDL R60, [R1] ;  /* 0x00000000013c7983 */ /* 0x000ee20000100800 */
[----:B------:R-:W-:Y:S01]  /*11f30*/  ISETP.GE.AND P3, PT, R14, UR28, PT ;  /* 0x0000001c0e007c0c */ /* 0x000fe2000bf66270 */
[----:B------:R-:W-:Y:S01]  /*11f40*/  ULDC.64 UR32, c[0x0][0x2f8] ;  /* 0x0000be0000207ab9 */ /* 0x000fe20000000a00 */
[----:B------:R-:W-:Y:S01]  /*11f50*/  ISETP.GE.AND P4, PT, R0, UR28, PT ;  /* 0x0000001c00007c0c */ /* 0x000fe2000bf86270 */
        /* <DEDUP_REMOVED lines=13> */
[----:B------:R-:W-:Y:S02]  /*12030*/  ISETP.GE.AND P5, PT, R2, UR28, PT ;  /* 0x0000001c02007c0c */ /* 0x000fe4000bfa6270 */
[----:B------:R-:W-:Y:S01]  /*12040*/  LOP3.LUT R7, R124, 0x120, RZ, 0xfc, !PT ;  /* 0x000001207c077812 */ /* 0x000fe200078efcff */
[----:B------:R-:W4:Y:S01]  /*12050*/  @!P4 LDG.E.U16 R18, [R108.64+0xc0] ;  /* 0x0000c02a6c12c981 */ /* 0x000f22000c1e1500 */
        /* <DEDUP_REMOVED lines=20> */
[----:B------:R-:W-:Y:S01]  /*121a0*/  ISETP.GE.AND P5, PT, R8, UR28, PT ;  /* 0x0000001c08007c0c */ /* 0x000fe2000bfa6270 */
[----:B------:R-:W4:Y:S01]  /*121b0*/  @!P3 LDG.E.U16 R25, [R108.64+0x200] ;  /* 0x0002002a6c19b981 */ /* 0x000f22000c1e1500 */
[----:B------:R-:W-:Y:S02]  /*121c0*/  LOP3.LUT R13, R124, 0x1e0, RZ, 0xfc, !PT ;  /* 0x000001e07c0d7812 */ /* 0x000fe400078efcff */
[----:B------:R-:W-:Y:S01]  /*121d0*/  ISETP.GE.AND P0, PT, R9, UR28, PT ;  /* 0x0000001c09007c0c */ /* 0x000fe2000bf06270 */
[----:B------:R-:W4:Y:S01]  /*121e0*/  @!P4 LDG.E.U16 R24, [R108.64+0x240] ;  /* 0x0002402a6c18c981 */ /* 0x000f22000c1e1500 */
        /* <DEDUP_REMOVED lines=46> */
[----:B----4-:R-:W-:Y:S01]  /*124d0*/  HADD2.F32 R19, -RZ, R19.H0_H0 ;  /* 0x20000013ff137230 */ /* 0x010fe20000004100 */
[----:B------:R-:W-:Y:S02]  /*124e0*/  FADD.FTZ R23, R17, UR5 ;  /* 0x0000000511177e21 */ /* 0x000fe40008010000 */
[----:B------:R-:W-:Y:S01]  /*124f0*/  FADD.FTZ R24, R18, UR5 ;  /* 0x0000000512187e21 */ /* 0x000fe20008010000 */
[----:B------:R-:W-:Y:S01]  /*12500*/  LDS.U16 R17, [R123+0xa] ;  /* 0x00000a007b117984 */ /* 0x000fe20000000400 */
[----:B------:R-:W-:Y:S01]  /*12510*/  FADD.FTZ R25, R19, UR5 ;  /* 0x0000000513197e21 */ /* 0x000fe20008010000 */
[----:B------:R-:W-:-:S02]  /*12520*/  FSETP.GTU.FTZ.AND P5, PT, R23, 20, PT ;  /* 0x41a000001700780b */ /* 0x000fc40003fbc000 */
[C---:B------:R-:W-:Y:S01]  /*12530*/  FSETP.GTU.FTZ.AND P0, PT, R24.reuse, 20, PT ;  /* 0x41a000001800780b */ /* 0x040fe20003f1c000 */
[----:B------:R-:W1:Y:S01]  /*12540*/  LDS.U16 R19, [R123+0xe] ;  /* 0x00000e007b137984 */ /* 0x000e620000000400 */
[----:B------:R-:W-:Y:S02]  /*12550*/  FSETP.GTU.FTZ.AND P1, PT, R25, 20, PT ;  /* 0x41a000001900780b */ /* 0x000fe40003f3c000 */
[----:B------:R-:W-:Y:S01]  /*12560*/  @!P4 FMUL.FTZ R21, R21, -1.4426950216293334961 ;  /* 0xbfb8aa3b1515c820 */ /* 0x000fe20000410000 */
[----:B------:R-:W-:Y:S03]  /*12570*/  LDS.U16 R18, [R123+0xc] ;  /* 0x00000c007b127984 */ /* 0x000fe60000000400 */
[----:B------:R2:W-:Y:S03]  /*12580*/  @!P4 MUFU.EX2 R22, R21 ;  /* 0x000000150016c308 */ /* 0x0005e60000000800 */
[----:B------:R-:W-:Y:S01]  /*12590*/  @!P5 FMUL.FTZ R23, R23, -1.4426950216293334961 ;  /* 0xbfb8aa3b1717d820 */ /* 0x000fe20000410000 */
[----:B--2---:R-:W2:Y:S01]  /*125a0*/  LDS.U16 R21, [R123+0x12] ;  /* 0x000012007b157984 */ /* 0x004ea20000000400 */
[----:B------:R-:W-:-:S02]  /*125b0*/  @!P0 FMUL.FTZ R24, R24, -1.4426950216293334961 ;  /* 0xbfb8aa3b18188820 */ /* 0x000fc40000410000 */
[----:B------:R-:W-:Y:S02]  /*125c0*/  @!P1 FMUL.FTZ R25, R25, -1.4426950216293334961 ;  /* 0xbfb8aa3b19199820 */ /* 0x000fe40000410000 */
[----:B------:R-:W3:Y:S08]  /*125d0*/  @!P5 MUFU.EX2 R23, R23 ;  /* 0x000000170017d308 */ /* 0x000ef00000000800 */
[----:B------:R-:W4:Y:S08]  /*125e0*/  @!P0 MUFU.EX2 R24, R24 ;  /* 0x0000001800188308 */ /* 0x000f300000000800 */
[----:B------:R-:W0:Y:S01]  /*125f0*/  @!P1 MUFU.EX2 R25, R25 ;  /* 0x0000001900199308 */ /* 0x000e220000000800 */
[----:B---3--:R-:W-:-:S02]  /*12600*/  @!P5 FADD.FTZ R23, R23, 1 ;  /* 0x3f8000001717d421 */ /* 0x008fc40000010000 */
[----:B----4-:R-:W-:-:S05]  /*12610*/  @!P0 FADD.FTZ R24, R24, 1 ;  /* 0x3f80000018188421 */ /* 0x010fca0000010000 */
[----:B------:R-:W3:Y:S01]  /*12620*/  @!P5 MUFU.RCP R23, R23 ;  /* 0x000000170017d308 */ /* 0x000ee20000001000 */
[----:B0-----:R-:W-:-:S07]  /*12630*/  @!P1 FADD.FTZ R25, R25, 1 ;  /* 0x3f80000019199421 */ /* 0x001fce0000010000 */
[----:B------:R-:W0:Y:S01]  /*12640*/  @!P0 MUFU.RCP R24, R24 ;  /* 0x0000001800188308 */ /* 0x000e220000001000 */
[----:B------:R-:W-:-:S07]  /*12650*/  @!P4 FADD.FTZ R22, R22, 1 ;  /* 0x3f8000001616c421 */ /* 0x000fce0000010000 */
[----:B------:R-:W4:Y:S01]  /*12660*/  @!P1 MUFU.RCP R25, R25 ;  /* 0x0000001900199308 */ /* 0x000f220000001000 */
[----:B-1----:R-:W-:Y:S02]  /*12670*/  HADD2.F32 R19, -RZ, R19.H0_H0 ;  /* 0x20000013ff137230 */ /* 0x002fe40000004100 */
[----:B------:R-:W-:Y:S02]  /*12680*/  HADD2.F32 R20, -RZ, R20.H0_H0 ;  /* 0x20000014ff147230 */ /* 0x000fe40000004100 */
[----:B--2---:R-:W-:Y:S01]  /*12690*/  HADD2.F32 R21, -RZ, R21.H0_H0 ;  /* 0x20000015ff157230 */ /* 0x004fe20000004100 */
[----:B------:R-:W-:Y:S02]  /*126a0*/  FADD.FTZ R19, R19, UR5 ;  /* 0x0000000513137e21 */ /* 0x000fe40008010000 */
[----:B------:R-:W1:Y:S01]  /*126b0*/  @!P4 MUFU.RCP R22, R22 ;  /* 0x000000160016c308 */ /* 0x000e620000001000 */
[----:B------:R-:W-:Y:S02]  /*126c0*/  FADD.FTZ R20, R20, UR5 ;  /* 0x0000000514147e21 */ /* 0x000fe40008010000 */
[----:B------:R-:W-:-:S02]  /*126d0*/  FADD.FTZ R21, R21, UR5 ;  /* 0x0000000515157e21 */ /* 0x000fc40008010000 */
[----:B---3--:R-:W-:Y:S01]  /*126e0*/  @!P5 FMUL.FTZ R56, R56, R23 ;  /* 0x000000173838d220 */ /* 0x008fe20000410000 */
[----:B------:R-:W-:Y:S01]  /*126f0*/  FSETP.GTU.FTZ.AND P5, PT, R19, 20, PT ;  /* 0x41a000001300780b */ /* 0x000fe20003fbc000 */
[----:B0-----:R-:W-:Y:S01]  /*12700*/  @!P0 FMUL.FTZ R57, R57, R24 ;  /* 0x0000001839398220 */ /* 0x001fe20000410000 */
[----:B------:R-:W-:Y:S01]  /*12710*/  FSETP.GTU.FTZ.AND P0, PT, R20, 20, PT ;  /* 0x41a000001400780b */ /* 0x000fe20003f1c000 */
[----:B----4-:R-:W-:Y:S01]  /*12720*/  @!P1 FMUL.FTZ R58, R58, R25 ;  /* 0x000000193a3a9220 */ /* 0x010fe20000410000 */
[----:B------:R-:W-:Y:S01]  /*12730*/  FSETP.GTU.FTZ.AND P1, PT, R21, 20, PT ;  /* 0x41a000001500780b */ /* 0x000fe20003f3c000 */
[----:B------:R-:W-:Y:S02]  /*12740*/  HADD2.F32 R16, -RZ, R16.H0_H0 ;  /* 0x20000010ff107230 */ /* 0x000fe40000004100 */
[----:B------:R-:W-:Y:S02]  /*12750*/  HADD2.F32 R17, -RZ, R17.H0_H0 ;  /* 0x20000011ff117230 */ /* 0x000fe40000004100 */
[----:B------:R-:W-:Y:S01]  /*12760*/  HADD2.F32 R18, -RZ, R18.H0_H0 ;  /* 0x20000012ff127230 */ /* 0x000fe20000004100 */
[----:B------:R-:W-:-:S02]  /*12770*/  FADD.FTZ R16, R16, UR5 ;  /* 0x0000000510107e21 */ /* 0x000fc40008010000 */
[----:B------:R-:W-:Y:S02]  /*12780*/  FADD.FTZ R17, R17, UR5 ;  /* 0x0000000511117e21 */ /* 0x000fe40008010000 */
[----:B------:R-:W-:Y:S01]  /*12790*/  FADD.FTZ R18, R18, UR5 ;  /* 0x0000000512127e21 */ /* 0x000fe20008010000 */
[----:B------:R-:W-:Y:S01]  /*127a0*/  FSETP.GTU.FTZ.AND P2, PT, R16, 20, PT ;  /* 0x41a000001000780b */ /* 0x000fe20003f5c000 */
[----:B-1----:R-:W-:Y:S01]  /*127b0*/  @!P4 FMUL.FTZ R55, R55, R22 ;  /* 0x000000163737c220 */ /* 0x002fe20000410000 */
[----:B------:R-:W-:Y:S01]  /*127c0*/  FSETP.GTU.FTZ.AND P3, PT, R17, 20, PT ;  /* 0x41a000001100780b */ /* 0x000fe20003f7c000 */
[----:B------:R-:W-:Y:S01]  /*127d0*/  @!P5 FMUL.FTZ R19, R19, -1.4426950216293334961 ;  /* 0xbfb8aa3b1313d820 */ /* 0x000fe20000410000 */
[----:B------:R-:W-:Y:S01]  /*127e0*/  FSETP.GTU.FTZ.AND P4, PT, R18, 20, PT ;  /* 0x41a000001200780b */ /* 0x000fe20003f9c000 */
[----:B------:R-:W-:Y:S02]  /*127f0*/  @!P0 FMUL.FTZ R20, R20, -1.4426950216293334961 ;  /* 0xbfb8aa3b14148820 */ /* 0x000fe40000410000 */
[----:B------:R-:W-:-:S02]  /*12800*/  @!P1 FMUL.FTZ R21, R21, -1.4426950216293334961 ;  /* 0xbfb8aa3b15159820 */ /* 0x000fc40000410000 */
[----:B------:R-:W0:Y:S08]  /*12810*/  @!P5 MUFU.EX2 R19, R19 ;  /* 0x000000130013d308 */ /* 0x000e300000000800 */
[----:B------:R-:W1:Y:S01]  /*12820*/  @!P0 MUFU.EX2 R20, R20 ;  /* 0x0000001400148308 */ /* 0x000e620000000800 */
[----:B------:R-:W-:-:S07]  /*12830*/  @!P2 FMUL.FTZ R16, R16, -1.4426950216293334961 ;  /* 0xbfb8aa3b1010a820 */ /* 0x000fce0000410000 */
[----:B------:R-:W2:Y:S01]  /*12840*/  @!P1 MUFU.EX2 R21, R21 ;  /* 0x0000001500159308 */ /* 0x000ea20000000800 */
[----:B------:R-:W-:Y:S02]  /*12850*/  @!P3 FMUL.FTZ R17, R17, -1.4426950216293334961 ;  /* 0xbfb8aa3b1111b820 */ /* 0x000fe40000410000 */
[----:B------:R-:W-:-:S05]  /*12860*/  @!P4 FMUL.FTZ R18, R18, -1.4426950216293334961 ;  /* 0xbfb8aa3b1212c820 */ /* 0x000fca0000410000 */
[----:B------:R-:W3:Y:S01]  /*12870*/  @!P2 MUFU.EX2 R16, R16 ;  /* 0x000000100010a308 */ /* 0x000ee20000000800 */
[----:B0-----:R-:W-:Y:S02]  /*12880*/  @!P5 FADD.FTZ R19, R19, 1 ;  /* 0x3f8000001313d421 */ /* 0x001fe40000010000 */
[----:B-1----:R-:W-:-:S05]  /*12890*/  @!P0 FADD.FTZ R20, R20, 1 ;  /* 0x3f80000014148421 */ /* 0x002fca0000010000 */
[----:B------:R-:W0:Y:S01]  /*128a0*/  @!P3 MUFU.EX2 R17, R17 ;  /* 0x000000110011b308 */ /* 0x000e220000000800 */
[----:B--2---:R-:W-:-:S07]  /*128b0*/  @!P1 FADD.FTZ R21, R21, 1 ;  /* 0x3f80000015159421 */ /* 0x004fce0000010000 */
[----:B------:R-:W1:Y:S01]  /*128c0*/  @!P4 MUFU.EX2 R18, R18 ;  /* 0x000000120012c308 */ /* 0x000e620000000800 */
[----:B---3--:R-:W-:-:S07]  /*128d0*/  @!P2 FADD.FTZ R16, R16, 1 ;  /* 0x3f8000001010a421 */ /* 0x008fce0000010000 */
[----:B------:R-:W2:Y:S01]  /*128e0*/  @!P5 MUFU.RCP R19, R19 ;  /* 0x000000130013d308 */ /* 0x000ea20000001000 */
[----:B0-----:R-:W-:-:S07]  /*128f0*/  @!P3 FADD.FTZ R17, R17, 1 ;  /* 0x3f8000001111b421 */ /* 0x001fce0000010000 */
[----:B------:R-:W0:Y:S01]  /*12900*/  @!P0 MUFU.RCP R20, R20 ;  /* 0x0000001400148308 */ /* 0x000e220000001000 */
[----:B-1----:R-:W-:-:S07]  /*12910*/  @!P4 FADD.FTZ R18, R18, 1 ;  /* 0x3f8000001212c421 */ /* 0x002fce0000010000 */
[----:B------:R-:W1:Y:S01]  /*12920*/  @!P1 MUFU.RCP R21, R21 ;  /* 0x0000001500159308 */ /* 0x000e620000001000 */
[----:B--2---:R-:W-:Y:S02]  /*12930*/  @!P5 FMUL.FTZ R74, R74, R19 ;  /* 0x000000134a4ad220 */ /* 0x004fe40000410000 */
[----:B------:R-:W-:Y:S05]  /*12940*/  LDS.U16 R19, [R123+0x1a] ;  /* 0x00001a007b137984 */ /* 0x000fea0000000400 */
[----:B------:R2:W-:Y:S01]  /*12950*/  @!P2 MUFU.RCP R38, R16 ;  /* 0x000000100026a308 */ /* 0x0005e20000001000 */
[----:B0-----:R-:W-:Y:S02]  /*12960*/  @!P0 FMUL.FTZ R75, R75, R20 ;  /* 0x000000144b4b8220 */ /* 0x001fe40000410000 */
[----:B------:R-:W-:Y:S05]  /*12970*/  LDS.U16 R20, [R123+0x1c] ;  /* 0x00001c007b147984 */ /* 0x000fea0000000400 */
[----:B------:R0:W3:Y:S01]  /*12980*/  @!P3 MUFU.RCP R37, R17 ;  /* 0x000000110025b308 */ /* 0x0000e20000001000 */
[----:B--2---:R-:W-:Y:S01]  /*12990*/  IADD3 R16, R39, 0x5, RZ ;  /* 0x0000000527107810 */ /* 0x004fe20007ffe0ff */
[----:B-1----:R-:W-:-:S02]  /*129a0*/  @!P1 FMUL.FTZ R76, R76, R21 ;  /* 0x000000154c4c9220 */ /* 0x002fc40000410000 */
[----:B------:R-:W-:Y:S04]  /*129b0*/  LDS.U16 R21, [R123+0x1e] ;  /* 0x00001e007b157984 */ /* 0x000fe80000000400 */
[----:B------:R1:W2:Y:S01]  /*129c0*/  @!P4 MUFU.RCP R40, R18 ;  /* 0x000000120028c308 */ /* 0x0002a20000001000 */
[C---:B0-----:R-:W-:Y:S02]  /*129d0*/  IADD3 R17, R39.reuse, 0x7, RZ ;  /* 0x0000000727117810 */ /* 0x041fe40007ffe0ff */
[-C--:B------:R-:W-:Y:S02]  /*129e0*/  LEA.HI.SX32 R26, R16, R39.reuse, 0x1b ;  /* 0x00000027101a7211 */ /* 0x080fe400078fdaff */
[----:B-1----:R-:W-:Y:S01]  /*129f0*/  IADD3 R18, R39, 0xc, RZ ;  /* 0x0000000c27127810 */ /* 0x002fe20007ffe0ff */
[----:B------:R-:W0:Y:S01]  /*12a00*/  LDS.U16 R16, [R123+0x14] ;  /* 0x000014007b107984 */ /* 0x000e220000000400 */
[----:B------:R-:W-:-:S02]  /*12a10*/  LEA.HI.SX32 R28, R17, R39, 0x1b ;  /* 0x00000027111c7211 */ /* 0x000fc400078fdaff */
[----:B------:R-:W-:Y:S01]  /*12a20*/  LEA.HI.SX32 R33, R18, R39, 0x1b ;  /* 0x0000002712217211 */ /* 0x000fe200078fdaff */
[----:B------:R-:W1:Y:S04]  /*12a30*/  LDS.U16 R17, [R123+0x16] ;  /* 0x000016007b117984 */ /* 0x000e680000000400 */
[----:B------:R-:W4:Y:S01]  /*12a40*/  LDS.U16 R18, [R123+0x18] ;  /* 0x000018007b127984 */ /* 0x000f220000000400 */
[C---:B------:R-:W-:Y:S02]  /*12a50*/  IADD3 R22, R39.reuse, 0x1, RZ ;  /* 0x0000000127167810 */ /* 0x040fe40007ffe0ff */
[C---:B------:R-:W-:Y:S02]  /*12a60*/  IADD3 R23, R39.reuse, 0x2, RZ ;  /* 0x0000000227177810 */ /* 0x040fe40007ffe0ff */
[----:B------:R-:W-:-:S02]  /*12a70*/  IADD3 R24, R39, 0x3, RZ ;  /* 0x0000000327187810 */ /* 0x000fc40007ffe0ff */
[----:B------:R-:W-:Y:S02]  /*12a80*/  IADD3 R25, R39, 0x4, RZ ;  /* 0x0000000427197810 */ /* 0x000fe40007ffe0ff */
[-C--:B------:R-:W-:Y:S02]  /*12a90*/  LEA.HI.SX32 R22, R22, R39.reuse, 0x1b ;  /* 0x0000002716167211 */ /* 0x080fe400078fdaff */
[----:B------:R-:W-:Y:S01]  /*12aa0*/  F2FP.PACK_AB R227, R227, R228 ;  /* 0x000000e4e3e3723e */ /* 0x000fe200000000ff */
[----:B------:R-:W-:Y:S01]  /*12ab0*/  BAR.SYNC.DEFER_BLOCKING 0x0 ;  /* 0x0000000000007b1d */ /* 0x000fe20000010000 */
[----:B------:R-:W-:Y:S02]  /*12ac0*/  IADD3 R27, R39, 0x6, RZ ;  /* 0x00000006271b7810 */ /* 0x000fe40007ffe0ff */
[----:B------:R-:W-:Y:S01]  /*12ad0*/  LEA.HI.SX32 R23, R23, R39, 0x1b ;  /* 0x0000002717177211 */ /* 0x000fe200078fdaff */
[----:B---3--:R-:W-:Y:S01]  /*12ae0*/  @!P3 FMUL.FTZ R72, R72, R37 ;  /* 0x000000254848b220 */ /* 0x008fe20000410000 */
[----:B------:R-:W-:-:S02]  /*12af0*/  LEA.HI.SX32 R24, R24, R39, 0x1b ;  /* 0x0000002718187211 */ /* 0x000fc400078fdaff */
[----:B------:R-:W-:Y:S02]  /*12b00*/  F2FP.PACK_AB R225, R225, R226 ;  /* 0x000000e2e1e1723e */ /* 0x000fe400000000ff */
[C---:B------:R-:W-:Y:S02]  /*12b10*/  IADD3 R29, R39.reuse, 0x8, RZ ;  /* 0x00000008271d7810 */ /* 0x040fe40007ffe0ff */
[C---:B------:R-:W-:Y:S02]  /*12b20*/  IADD3 R30, R39.reuse, 0x9, RZ ;  /* 0x00000009271e7810 */ /* 0x040fe40007ffe0ff */
[C---:B------:R-:W-:Y:S02]  /*12b30*/  IADD3 R31, R39.reuse, 0xa, RZ ;  /* 0x0000000a271f7810 */ /* 0x040fe40007ffe0ff */
[C---:B------:R-:W-:Y:S02]  /*12b40*/  IADD3 R32, R39.reuse, 0xb, RZ ;  /* 0x0000000b27207810 */ /* 0x040fe40007ffe0ff */
[----:B------:R-:W-:-:S02]  /*12b50*/  IADD3 R34, R39, 0xd, RZ ;  /* 0x0000000d27227810 */ /* 0x000fc40007ffe0ff */
[C---:B------:R-:W-:Y:S02]  /*12b60*/  IADD3 R35, R39.reuse, 0xe, RZ ;  /* 0x0000000e27237810 */ /* 0x040fe40007ffe0ff */
[----:B------:R-:W-:Y:S02]  /*12b70*/  IADD3 R36, R39, 0xf, RZ ;  /* 0x0000000f27247810 */ /* 0x000fe40007ffe0ff */
[----:B------:R-:W-:Y:S01]  /*12b80*/  LEA.HI.SX32 R25, R25, R39, 0x1b ;  /* 0x0000002719197211 */ /* 0x000fe200078fdaff */
[----:B------:R-:W-:Y:S01]  /*12b90*/  @!P2 FMUL.FTZ R59, R59, R38 ;  /* 0x000000263b3ba220 */ /* 0x000fe20000410000 */
[----:B------:R-:W-:Y:S02]  /*12ba0*/  PRMT R37, R227, 0x7632, R37 ;  /* 0x00007632e3257816 */ /* 0x000fe40000000025 */
[----:B------:R-:W-:Y:S02]  /*12bb0*/  SHF.L.U32 R22, R22, 0x1, RZ ;  /* 0x0000000116167819 */ /* 0x000fe400000006ff */
[----:B------:R-:W-:-:S02]  /*12bc0*/  F2FP.PACK_AB R223, R223, R224 ;  /* 0x000000e0dfdf723e */ /* 0x000fc400000000ff */
[-C--:B------:R-:W-:Y:S02]  /*12bd0*/  LEA.HI.SX32 R27, R27, R39.reuse, 0x1b ;  /* 0x000000271b1b7211 */ /* 0x080fe400078fdaff */
[----:B------:R-:W-:Y:S02]  /*12be0*/  SHF.L.U32 R23, R23, 0x1, RZ ;  /* 0x0000000117177819 */ /* 0x000fe400000006ff */
[----:B------:R-:W-:Y:S02]  /*12bf0*/  F2FP.PACK_AB R221, R221, R222 ;  /* 0x000000dedddd723e */ /* 0x000fe400000000ff */
[----:B------:R-:W-:Y:S02]  /*12c00*/  PRMT R38, R225, 0x7632, R38 ;  /* 0x00007632e1267816 */ /* 0x000fe40000000026 */
[----:B------:R-:W-:Y:S01]  /*12c10*/  SHF.L.U32 R24, R24, 0x1, RZ ;  /* 0x0000000118187819 */ /* 0x000fe200000006ff */
[----:B------:R-:W-:Y:S01]  /*12c20*/  STS.U16 [R123], R227 ;  /* 0x000000e37b007388 */ /* 0x000fe20000000400 */
[----:B------:R-:W-:-:S02]  /*12c30*/  LEA.HI.SX32 R29, R29, R39, 0x1b ;  /* 0x000000271d1d7211 */ /* 0x000fc400078fdaff */
[-C--:B------:R-:W-:Y:S02]  /*12c40*/  LEA.HI.SX32 R30, R30, R39.reuse, 0x1b ;  /* 0x000000271e1e7211 */ /* 0x080fe400078fdaff */
[-C--:B------:R-:W-:Y:S02]  /*12c50*/  LEA.HI.SX32 R31, R31, R39.reuse, 0x1b ;  /* 0x000000271f1f7211 */ /* 0x080fe400078fdaff */
[-C--:B------:R-:W-:Y:S02]  /*12c60*/  LEA.HI.SX32 R32, R32, R39.reuse, 0x1b ;  /* 0x0000002720207211 */ /* 0x080fe400078fdaff */
[-C--:B------:R-:W-:Y:S02]  /*12c70*/  LEA.HI.SX32 R34, R34, R39.reuse, 0x1b ;  /* 0x0000002722227211 */ /* 0x080fe400078fdaff */
[-C--:B------:R-:W-:Y:S02]  /*12c80*/  LEA.HI.SX32 R35, R35, R39.reuse, 0x1b ;  /* 0x0000002723237211 */ /* 0x080fe400078fdaff */
[----:B------:R-:W-:-:S02]  /*12c90*/  LEA.HI.SX32 R36, R36, R39, 0x1b ;  /* 0x0000002724247211 */ /* 0x000fc400078fdaff */
[----:B------:R-:W-:Y:S01]  /*12ca0*/  SHF.L.U32 R25, R25, 0x1, RZ ;  /* 0x0000000119197819 */ /* 0x000fe200000006ff */
[----:B------:R3:W-:Y:S01]  /*12cb0*/  STS.U16 [R22+0x2], R37 ;  /* 0x0000022516007388 */ /* 0x0007e20000000400 */
[----:B------:R-:W-:Y:S02]  /*12cc0*/  PRMT R39, R223, 0x7632, R39 ;  /* 0x00007632df277816 */ /* 0x000fe40000000027 */
[----:B------:R-:W-:Y:S02]  /*12cd0*/  SHF.L.U32 R26, R26, 0x1, RZ ;  /* 0x000000011a1a7819 */ /* 0x000fe400000006ff */
[----:B------:R-:W-:Y:S01]  /*12ce0*/  F2FP.PACK_AB R219, R219, R220 ;  /* 0x000000dcdbdb723e */ /* 0x000fe200000000ff */
[----:B------:R-:W-:Y:S01]  /*12cf0*/  STS.U16 [R23+0x4], R225 ;  /* 0x000004e117007388 */ /* 0x000fe20000000400 */
[----:B------:R-:W-:Y:S01]  /*12d00*/  SHF.L.U32 R27, R27, 0x1, RZ ;  /* 0x000000011b1b7819 */ /* 0x000fe200000006ff */
[----:B--2---:R-:W-:Y:S01]  /*12d10*/  @!P4 FMUL.FTZ R73, R73, R40 ;  /* 0x000000284949c220 */ /* 0x004fe20000410000 */
[----:B------:R-:W-:Y:S01]  /*12d20*/  F2FP.PACK_AB R217, R217, R218 ;  /* 0x000000dad9d9723e */ /* 0x000fe200000000ff */
[----:B------:R2:W-:Y:S01]  /*12d30*/  STS.U16 [R24+0x6], R38 ;  /* 0x0000062618007388 */ /* 0x0005e20000000400 */
[----:B---3--:R-:W-:-:S02]  /*12d40*/  PRMT R37, R221, 0x7632, R37 ;  /* 0x00007632dd257816 */ /* 0x008fc40000000025 */
[----:B------:R-:W-:Y:S01]  /*12d50*/  SHF.L.U32 R28, R28, 0x1, RZ ;  /* 0x000000011c1c7819 */ /* 0x000fe200000006ff */
[----:B------:R-:W-:Y:S01]  /*12d60*/  STS.U16 [R25+0x8], R223 ;  /* 0x000008df19007388 */ /* 0x000fe20000000400 */
[----:B------:R-:W-:Y:S02]  /*12d70*/  SHF.L.U32 R29, R29, 0x1, RZ ;  /* 0x000000011d1d7819 */ /* 0x000fe400000006ff */
[----:B------:R-:W-:Y:S01]  /*12d80*/  PRMT R40, R219, 0x7632, R40 ;  /* 0x00007632db287816 */ /* 0x000fe20000000028 */
[----:B------:R-:W-:Y:S01]  /*12d90*/  STS.U16 [R26+0xa], R39 ;  /* 0x00000a271a007388 */ /* 0x000fe20000000400 */
[----:B------:R-:W-:Y:S02]  /*12da0*/  SHF.L.U32 R30, R30, 0x1, RZ ;  /* 0x000000011e1e7819 */ /* 0x000fe400000006ff */
[----:B------:R-:W-:Y:S01]  /*12db0*/  F2FP.PACK_AB R85, R85, R86 ;  /* 0x000000565555723e */ /* 0x000fe200000000ff */
[----:B------:R-:W-:Y:S01]  /*12dc0*/  STS.U16 [R27+0xc], R221 ;  /* 0x00000cdd1b007388 */ /* 0x000fe20000000400 */
[----:B------:R-:W-:-:S02]  /*12dd0*/  SHF.L.U32 R31, R31, 0x1, RZ ;  /* 0x000000011f1f7819 */ /* 0x000fc400000006ff */
[----:B------:R-:W-:Y:S01]  /*12de0*/  ISETP.NE.AND P6, PT, R128, RZ, PT ;  /* 0x000000ff8000720c */ /* 0x000fe20003fc5270 */
[----:B------:R3:W-:Y:S01]  /*12df0*/  STS.U16 [R28+0xe], R37 ;  /* 0x00000e251c007388 */ /* 0x0007e20000000400 */
[----:B--2---:R-:W-:Y:S02]  /*12e00*/  PRMT R38, R217, 0x7632, R38 ;  /* 0x00007632d9267816 */ /* 0x004fe40000000026 */
[----:B------:R-:W-:Y:S02]  /*12e10*/  SHF.L.U32 R32, R32, 0x1, RZ ;  /* 0x0000000120207819 */ /* 0x000fe400000006ff */
[----:B------:R-:W-:Y:S01]  /*12e20*/  F2FP.PACK_AB R83, R83, R84 ;  /* 0x000000545353723e */ /* 0x000fe200000000ff */
[----:B------:R-:W-:Y:S01]  /*12e30*/  STS.U16 [R29+0x10], R219 ;  /* 0x000010db1d007388 */ /* 0x000fe20000000400 */
[----:B------:R-:W-:Y:S02]  /*12e40*/  SHF.L.U32 R33, R33, 0x1, RZ ;  /* 0x0000000121217819 */ /* 0x000fe400000006ff */
[----:B------:R-:W-:Y:S01]  /*12e50*/  SHF.L.U32 R34, R34, 0x1, RZ ;  /* 0x0000000122227819 */ /* 0x000fe200000006ff */
[----:B------:R-:W-:Y:S01]  /*12e60*/  STS.U16 [R30+0x12], R40 ;  /* 0x000012281e007388 */ /* 0x000fe20000000400 */
[----:B---3--:R-:W-:-:S02]  /*12e70*/  PRMT R37, R85, 0x7632, R37 ;  /* 0x0000763255257816 */ /* 0x008fc40000000025 */
[----:B------:R-:W-:Y:S01]  /*12e80*/  SHF.L.U32 R35, R35, 0x1, RZ ;  /* 0x0000000123237819 */ /* 0x000fe200000006ff */
[----:B------:R-:W-:Y:S01]  /*12e90*/  STS.U16 [R31+0x14], R217 ;  /* 0x000014d91f007388 */ /* 0x000fe20000000400 */
[----:B------:R-:W-:Y:S02]  /*12ea0*/  PRMT R39, R83, 0x7632, R39 ;  /* 0x0000763253277816 */ /* 0x000fe40000000027 */
[----:B------:R-:W-:Y:S01]  /*12eb0*/  SHF.L.U32 R36, R36, 0x1, RZ ;  /* 0x0000000124247819 */ /* 0x000fe200000006ff */
[----:B------:R2:W-:Y:S04]  /*12ec0*/  STS.U16 [R32+0x16], R38 ;  /* 0x0000162620007388 */ /* 0x0005e80000000400 */
[----:B------:R-:W-:Y:S04]  /*12ed0*/  STS.U16 [R33+0x18], R85 ;  /* 0x0000185521007388 */ /* 0x000fe80000000400 */
[----:B------:R-:W-:Y:S01]  /*12ee0*/  STS.U16 [R34+0x1a], R37 ;  /* 0x00001a2522007388 */ /* 0x000fe20000000400 */
[----:B--2---:R-:W-:-:S03]  /*12ef0*/  MOV R38, UR28 ;  /* 0x0000001c00267c02 */ /* 0x004fc60008000f00 */
        /* <DEDUP_REMOVED lines=21> */
[----:B0-----:R-:W-:-:S02]  /*13050*/  HADD2.F32 R16, -RZ, R16.H0_H0 ;  /* 0x20000010ff107230 */ /* 0x001fc40000004100 */
[----:B-1----:R-:W-:Y:S02]  /*13060*/  HADD2.F32 R17, -RZ, R17.H0_H0 ;  /* 0x20000011ff117230 */ /* 0x002fe40000004100 */
[----:B----4-:R-:W-:Y:S02]  /*13070*/  HADD2.F32 R18, -RZ, R18.H0_H0 ;  /* 0x20000012ff127230 */ /* 0x010fe40000004100 */
        /* <DEDUP_REMOVED lines=61> */
.L_x_6100:
[----:B---34-:R-:W-:Y:S05]  /*13450*/  BSYNC B0 ;  /* 0x0000000000007941 */ /* 0x018fea0003800000 */
.L_x_6099:
        /* <DEDUP_REMOVED lines=148> */
.L_x_6102:
[----:B------:R-:W-:Y:S05]  /*13da0*/  BSYNC B0 ;  /* 0x0000000000007941 */ /* 0x000fea0003800000 */
.L_x_6101:
        /* <DEDUP_REMOVED lines=63> */
.L_x_5959:
        /* <DEDUP_REMOVED lines=32> */
.L_x_6105:
[----:B------:R-:W-:Y:S05]  /*143a0*/  BSYNC B0 ;  /* 0x0000000000007941 */ /* 0x000fea0003800000 */
.L_x_6104:
        /* <DEDUP_REMOVED lines=31> */
.L_x_6107:
[----:B------:R-:W3:Y:S02]  /*145a0*/  S2R R7, SR_TID.X ;  /* 0x0000000000077919 */ /* 0x000ee40000002100 */
.L_x_6108:
[----:B------:R-:W-:Y:S05]  /*145b0*/  BSYNC B0 ;  /* 0x0000000000007941 */ /* 0x000fea0003800000 */
.L_x_6106:
[----:B---3--:R-:W-:-:S13]  /*145c0*/  ISETP.GE.AND P0, PT, R7, c[0x0][0x16c], PT ;  /* 0x00005b0007007a0c */ /* 0x008fda0003f06270 */
[----:B------:R-:W-:Y:S05]  /*145d0*/  @P0 EXIT ;  /* 0x000000000000094d */ /* 0x000fea0003800000 */
[----:B------:R-:W-:Y:S02]  /*145e0*/  ULDC.64 UR6, c[0x0][0x288] ;  /* 0x0000a20000067ab9 */ /* 0x000fe40000000a00 */
[----:B------:R-:W-:Y:S02]  /*145f0*/  UIMAD UR11, UR11, UR6, URZ ;  /* 0x000000060b0b72a4 */ /* 0x000fe4000f8e023f */
[----:B0-2---:R-:W-:Y:S02]  /*14600*/  UIMAD.WIDE.U32 UR4, UR10, UR6, URZ ;  /* 0x000000060a0472a5 */ /* 0x005fe4000f8e003f */
[----:B------:R-:W-:-:S04]  /*14610*/  UIMAD UR6, UR10, UR7, UR11 ;  /* 0x000000070a0672a4 */ /* 0x000fc8000f8e020b */
[----:B------:R-:W-:Y:S02]  /*14620*/  UIADD3 UR6, UR5, UR6, URZ ;  /* 0x0000000605067290 */ /* 0x000fe4000fffe03f */
.L_x_6109:
        /* <DEDUP_REMOVED lines=19> */
.L_x_6002:
[----:B------:R-:W-:Y:S01]  /*14760*/  HFMA2.MMA R66, -RZ, RZ, 0, 5.9604644775390625e-08 ;  /* 0x00000001ff427435 */ /* 0x000fe200000001ff */
[----:B------:R-:W-:-:S02]  /*14770*/  MOV R65, R240 ;  /* 0x000000f000417202 */ /* 0x000fc40000000f00 */
[----:B------:R-:W-:Y:S02]  /*14780*/  MOV R245, RZ ;  /* 0x000000ff00f57202 */ /* 0x000fe40000000f00 */
[----:B------:R-:W-:Y:S02]  /*14790*/  MOV R244, 0xffffffff ;  /* 0xffffffff00f47802 */ /* 0x000fe40000000f00 */
[----:B------:R-:W-:Y:S02]  /*147a0*/  MOV R64, 0x147c0 ;  /* 0x000147c000407802 */ /* 0x000fe40000000f00 */
[----:B0----5:R-:W-:Y:S05]  /*147b0*/  CALL.REL.NOINC `($__internal_143_$__cuda_sm70_shflsync_up) ;  /* 0x00001e7000007944 */ /* 0x021fea0003c00000 */
[----:B-1----:R-:W-:Y:S01]  /*147c0*/  MOV R67, R66 ;  /* 0x0000004200437202 */ /* 0x002fe20000000f00 */
[----:B------:R-:W-:Y:S05]  /*147d0*/  BRA `(.L_x_6110) ;  /* 0xffff6ea000007947 */ /* 0x000fea000383ffff */
.L_x_6003:
[----:B------:R-:W-:Y:S01]  /*147e0*/  HFMA2.MMA R66, -RZ, RZ, 0, 5.9604644775390625e-08 ;  /* 0x00000001ff427435 */ /* 0x000fe200000001ff */
[----:B------:R-:W-:Y:S02]  /*147f0*/  MOV R65, R68 ;  /* 0x0000004400417202 */ /* 0x000fe40000000f00 */
[----:B------:R-:W-:Y:S02]  /*14800*/  MOV R245, RZ ;  /* 0x000000ff00f57202 */ /* 0x000fe40000000f00 */
[----:B------:R-:W-:-:S02]  /*14810*/  MOV R244, 0xffffffff ;  /* 0xffffffff00f47802 */ /* 0x000fc40000000f00 */
[----:B------:R-:W-:Y:S02]  /*14820*/  MOV R64, 0x14840 ;  /* 0x0001484000407802 */ /* 0x000fe40000000f00 */
[----:B012--5:R-:W-:Y:S05]  /*14830*/  CALL.REL.NOINC `($__internal_143_$__cuda_sm70_shflsync_up) ;  /* 0x00001df000007944 */ /* 0x027fea0003c00000 */
[----:B-1----:R-:W-:Y:S01]  /*14840*/  MOV R69, R66 ;  /* 0x0000004200457202 */ /* 0x002fe20000000f00 */
[----:B------:R-:W-:Y:S01]  /*14850*/  HFMA2.MMA R66, -RZ, RZ, 0, 5.9604644775390625e-08 ;  /* 0x00000001ff427435 */ /* 0x000fe200000001ff */
[----:B------:R-:W-:Y:S02]  /*14860*/  MOV R65, R70 ;  /* 0x0000004600417202 */ /* 0x000fe40000000f00 */
[----:B------:R-:W-:Y:S02]  /*14870*/  MOV R245, RZ ;  /* 0x000000ff00f57202 */ /* 0x000fe40000000f00 */
[----:B------:R-:W-:Y:S02]  /*14880*/  MOV R244, 0xffffffff ;  /* 0xffffffff00f47802 */ /* 0x000fe40000000f00 */
[----:B------:R-:W-:Y:S02]  /*14890*/  MOV R64, 0x148b0 ;  /* 0x000148b000407802 */ /* 0x000fe40000000f00 */
[----:B------:R-:W-:Y:S05]  /*148a0*/  CALL.REL.NOINC `($__internal_143_$__cuda_sm70_shflsync_up) ;  /* 0x00001d8000007944 */ /* 0x000fea0003c00000 */
[----:B-1----:R-:W-:Y:S01]  /*148b0*/  MOV R71, R66 ;  /* 0x0000004200477202 */ /* 0x002fe20000000f00 */
[----:B------:R-:W-:Y:S01]  /*148c0*/  HFMA2.MMA R66, -RZ, RZ, 0, 5.9604644775390625e-08 ;  /* 0x00000001ff427435 */ /* 0x000fe200000001ff */
[----:B------:R-:W-:-:S02]  /*148d0*/  MOV R65, R241 ;  /* 0x000000f100417202 */ /* 0x000fc40000000f00 */
[----:B------:R-:W-:Y:S02]  /*148e0*/  MOV R245, RZ ;  /* 0x000000ff00f57202 */ /* 0x000fe40000000f00 */
[----:B------:R-:W-:Y:S02]  /*148f0*/  MOV R244, 0xffffffff ;  /* 0xffffffff00f47802 */ /* 0x000fe40000000f00 */
[----:B------:R-:W-:Y:S02]  /*14900*/  MOV R64, 0x14920 ;  /* 0x0001492000407802 */ /* 0x000fe40000000f00 */
[----:B------:R-:W-:Y:S05]  /*14910*/  CALL.REL.NOINC `($__internal_143_$__cuda_sm70_shflsync_up) ;  /* 0x00001d1000007944 */ /* 0x000fea0003c00000 */
        /* <DEDUP_REMOVED lines=20> */
[----:B------:R-:W-:Y:S05]  /*14a60*/  CALL.REL.NOINC `($__internal_143_$__cuda_sm70_shflsync_up) ;  /* 0x00001bc000007944 */ /* 0x000fea0003c00000 */
[----:B-1----:R-:W-:Y:S01]  /*14a70*/  MOV R67, R66 ;  /* 0x0000004200437202 */ /* 0x002fe20000000f00 */
[----:B------:R-:W-:Y:S01]  /*14a80*/  HFMA2.MMA R66, -RZ, RZ, 0, 1.1920928955078125e-07 ;  /* 0x00000002ff427435 */ /* 0x000fe200000001ff */
[----:B------:R-:W-:Y:S02]  /*14a90*/  MOV R65, R68 ;  /* 0x0000004400417202 */ /* 0x000fe40000000f00 */
[----:B------:R-:W-:Y:S02]  /*14aa0*/  MOV R245, RZ ;  /* 0x000000ff00f57202 */ /* 0x000fe40000000f00 */
[----:B------:R-:W-:-:S02]  /*14ab0*/  MOV R244, 0xffffffff ;  /* 0xffffffff00f47802 */ /* 0x000fc40000000f00 */
[----:B------:R-:W-:Y:S02]  /*14ac0*/  MOV R64, 0x14ae0 ;  /* 0x00014ae000407802 */ /* 0x000fe40000000f00 */
[----:B------:R-:W-:Y:S05]  /*14ad0*/  CALL.REL.NOINC `($__internal_143_$__cuda_sm70_shflsync_up) ;  /* 0x00001b5000007944 */ /* 0x000fea0003c00000 */
[----:B-1----:R-:W-:Y:S01]  /*14ae0*/  MOV R69, R66 ;  /* 0x0000004200457202 */ /* 0x002fe20000000f00 */
[----:B------:R-:W-:Y:S01]  /*14af0*/  HFMA2.MMA R66, -RZ, RZ, 0, 1.1920928955078125e-07 ;  /* 0x00000002ff427435 */ /* 0x000fe200000001ff */
[----:B------:R-:W-:Y:S02]  /*14b00*/  MOV R65, R70 ;  /* 0x0000004600417202 */ /* 0x000fe40000000f00 */
[----:B------:R-:W-:Y:S02]  /*14b10*/  MOV R245, RZ ;  /* 0x000000ff00f57202 */ /* 0x000fe40000000f00 */
[----:B------:R-:W-:Y:S02]  /*14b20*/  MOV R244, 0xffffffff ;  /* 0xffffffff00f47802 */ /* 0x000fe40000000f00 */
[----:B------:R-:W-:Y:S02]  /*14b30*/  MOV R64, 0x14b50 ;  /* 0x00014b5000407802 */ /* 0x000fe40000000f00 */
[----:B------:R-:W-:Y:S05]  /*14b40*/  CALL.REL.NOINC `($__internal_143_$__cuda_sm70_shflsync_up) ;  /* 0x00001ae000007944 */ /* 0x000fea0003c00000 */
[----:B-1----:R-:W-:Y:S01]  /*14b50*/  MOV R71, R66 ;  /* 0x0000004200477202 */ /* 0x002fe20000000f00 */
[----:B------:R-:W-:Y:S01]  /*14b60*/  HFMA2.MMA R66, -RZ, RZ, 0, 1.1920928955078125e-07 ;  /* 0x00000002ff427435 */ /* 0x000fe200000001ff */
[----:B------:R-:W-:-:S02]  /*14b70*/  MOV R65, R241 ;  /* 0x000000f100417202 */ /* 0x000fc40000000f00 */
[----:B------:R-:W-:Y:S02]  /*14b80*/  MOV R245, RZ ;  /* 0x000000ff00f57202 */ /* 0x000fe40000000f00 */
[----:B------:R-:W-:Y:S02]  /*14b90*/  MOV R244, 0xffffffff ;  /* 0xffffffff00f47802 */ /* 0x000fe40000000f00 */
[----:B------:R-:W-:Y:S02]  /*14ba0*/  MOV R64, 0x14bc0 ;  /* 0x00014bc000407802 */ /* 0x000fe40000000f00 */
[----:B------:R-:W-:Y:S05]  /*14bb0*/  CALL.REL.NOINC `($__internal_143_$__cuda_sm70_shflsync_up) ;  /* 0x00001a7000007944 */ /* 0x000fea0003c00000 */
        /* <DEDUP_REMOVED lines=19> */
[----:B------:R-:W-:Y:S05]  /*14cf0*/  CALL.REL.NOINC `($__internal_143_$__cuda_sm70_shflsync_up) ;  /* 0x0000193000007944 */ /* 0x000fea0003c00000 */
[----:B-1----:R-:W-:Y:S01]  /*14d00*/  MOV R67, R66 ;  /* 0x0000004200437202 */ /* 0x002fe20000000f00 */
[----:B------:R-:W-:Y:S01]  /*14d10*/  HFMA2.MMA R66, -RZ, RZ, 0, 2.384185791015625e-07 ;  /* 0x00000004ff427435 */ /* 0x000fe200000001ff */
[----:B------:R-:W-:Y:S02]  /*14d20*/  MOV R65, R68 ;  /* 0x0000004400417202 */ /* 0x000fe40000000f00 */
[----:B------:R-:W-:Y:S02]  /*14d30*/  MOV R245, RZ ;  /* 0x000000ff00f57202 */ /* 0x000fe40000000f00 */
[----:B------:R-:W-:-:S02]  /*14d40*/  MOV R244, 0xffffffff ;  /* 0xffffffff00f47802 */ /* 0x000fc40000000f00 */
[----:B------:R-:W-:Y:S02]  /*14d50*/  MOV R64, 0x14d70 ;  /* 0x00014d7000407802 */ /* 0x000fe40000000f00 */
[----:B------:R-:W-:Y:S05]  /*14d60*/  CALL.REL.NOINC `($__internal_143_$__cuda_sm70_shflsync_up) ;  /* 0x000018c000007944 */ /* 0x000fea0003c00000 */
[----:B-1----:R-:W-:Y:S01]  /*14d70*/  MOV R69, R66 ;  /* 0x0000004200457202 */ /* 0x002fe20000000f00 */
[----:B------:R-:W-:Y:S01]  /*14d80*/  HFMA2.MMA R66, -RZ, RZ, 0, 2.384185791015625e-07 ;  /* 0x00000004ff427435 */ /* 0x000fe200000001ff */
[----:B------:R-:W-:Y:S02]  /*14d90*/  MOV R65, R71 ;  /* 0x0000004700417202 */ /* 0x000fe40000000f00 */
[----:B------:R-:W-:Y:S02]  /*14da0*/  MOV R245, RZ ;  /* 0x000000ff00f57202 */ /* 0x000fe40000000f00 */
[----:B------:R-:W-:Y:S02]  /*14db0*/  MOV R244, 0xffffffff ;  /* 0xffffffff00f47802 */ /* 0x000fe40000000f00 */
[----:B------:R-:W-:Y:S02]  /*14dc0*/  MOV R64, 0x14de0 ;  /* 0x00014de000407802 */ /* 0x000fe40000000f00 */
[----:B------:R-:W-:Y:S05]  /*14dd0*/  CALL.REL.NOINC `($__internal_143_$__cuda_sm70_shflsync_up) ;  /* 0x0000185000007944 */ /* 0x000fea0003c00000 */
[----:B-1----:R-:W-:Y:S01]  /*14de0*/  MOV R241, R66 ;  /* 0x0000004200f17202 */ /* 0x002fe20000000f00 */
[----:B------:R-:W-:Y:S01]  /*14df0*/  HFMA2.MMA R66, -RZ, RZ, 0, 2.384185791015625e-07 ;  /* 0x00000004ff427435 */ /* 0x000fe200000001ff */
        /* <DEDUP_REMOVED lines=22> */
[----:B------:R-:W-:Y:S05]  /*14f60*/  CALL.REL.NOINC `($__internal_143_$__cuda_sm70_shflsync_up) ;  /* 0x000016c000007944 */ /* 0x000fea0003c00000 */
[----:B-1----:R-:W-:Y:S01]  /*14f70*/  MOV R67, R66 ;  /* 0x0000004200437202 */ /* 0x002fe20000000f00 */
[----:B------:R-:W-:Y:S01]  /*14f80*/  HFMA2.MMA R66, -RZ, RZ, 0, 4.76837158203125e-07 ;  /* 0x00000008ff427435 */ /* 0x000fe200000001ff */
[----:B------:R-:W-:Y:S02]  /*14f90*/  MOV R65, R68 ;  /* 0x0000004400417202 */ /* 0x000fe40000000f00 */
[----:B------:R-:W-:Y:S02]  /*14fa0*/  MOV R245, RZ ;  /* 0x000000ff00f57202 */ /* 0x000fe40000000f00 */
[----:B------:R-:W-:Y:S02]  /*14fb0*/  MOV R244, 0xffffffff ;  /* 0xffffffff00f47802 */ /* 0x000fe40000000f00 */
[----:B------:R-:W-:Y:S02]  /*14fc0*/  MOV R64, 0x14fe0 ;  /* 0x00014fe000407802 */ /* 0x000fe40000000f00 */
[----:B------:R-:W-:Y:S05]  /*14fd0*/  CALL.REL.NOINC `($__internal_143_$__cuda_sm70_shflsync_up) ;  /* 0x0000165000007944 */ /* 0x000fea0003c00000 */
[----:B-1----:R-:W-:Y:S01]  /*14fe0*/  MOV R69, R66 ;  /* 0x0000004200457202 */ /* 0x002fe20000000f00 */
[----:B------:R-:W-:Y:S01]  /*14ff0*/  HFMA2.MMA R66, -RZ, RZ, 0, 4.76837158203125e-07 ;  /* 0x00000008ff427435 */ /* 0x000fe200000001ff */
[----:B------:R-:W-:-:S02]  /*15000*/  MOV R65, R71 ;  /* 0x0000004700417202 */ /* 0x000fc40000000f00 */
[----:B------:R-:W-:Y:S02]  /*15010*/  MOV R245, RZ ;  /* 0x000000ff00f57202 */ /* 0x000fe40000000f00 */
[----:B------:R-:W-:Y:S02]  /*15020*/  MOV R244, 0xffffffff ;  /* 0xffffffff00f47802 */ /* 0x000fe40000000f00 */
[----:B------:R-:W-:Y:S02]  /*15030*/  MOV R64, 0x15050 ;  /* 0x0001505000407802 */ /* 0x000fe40000000f00 */
[----:B------:R-:W-:Y:S05]  /*15040*/  CALL.REL.NOINC `($__internal_143_$__cuda_sm70_shflsync_up) ;  /* 0x000015e000007944 */ /* 0x000fea0003c00000 */
[----:B-1----:R-:W-:Y:S01]  /*15050*/  MOV R241, R66 ;  /* 0x0000004200f17202 */ /* 0x002fe20000000f00 */
[----:B------:R-:W-:Y:S01]  /*15060*/  HFMA2.MMA R66, -RZ, RZ, 0, 4.76837158203125e-07 ;  /* 0x00000008ff427435 */ /* 0x000fe200000001ff */
[----:B------:R-:W-:Y:S02]  /*15070*/  MOV R65, R70 ;  /* 0x0000004600417202 */ /* 0x000fe40000000f00 */
[----:B------:R-:W-:Y:S02]  /*15080*/  MOV R245, RZ ;  /* 0x000000ff00f57202 */ /* 0x000fe40000000f00 */
[----:B------:R-:W-:-:S02]  /*15090*/  MOV R244, 0xffffffff ;  /* 0xffffffff00f47802 */ /* 0x000fc40000000f00 */
[----:B------:R-:W-:Y:S02]  /*150a0*/  MOV R64, 0x150c0 ;  /* 0x000150c000407802 */ /* 0x000fe40000000f00 */
[----:B------:R-:W-:Y:S05]  /*150b0*/  CALL.REL.NOINC `($__internal_143_$__cuda_sm70_shflsync_up) ;  /* 0x0000157000007944 */ /* 0x000fea0003c00000 */
        /* <DEDUP_REMOVED lines=21> */
[----:B------:R-:W-:Y:S05]  /*15210*/  CALL.REL.NOINC `($__internal_143_$__cuda_sm70_shflsync_up) ;  /* 0x0000141000007944 */ /* 0x000fea0003c00000 */
[----:B-1----:R-:W-:Y:S01]  /*15220*/  MOV R67, R66 ;  /* 0x0000004200437202 */ /* 0x002fe20000000f00 */
[----:B------:R-:W-:Y:S01]  /*15230*/  HFMA2.MMA R66, -RZ, RZ, 0, 9.5367431640625e-07 ;  /* 0x00000010ff427435 */ /* 0x000fe200000001ff */
[----:B------:R-:W-:Y:S02]  /*15240*/  MOV R65, R68 ;  /* 0x0000004400417202 */ /* 0x000fe40000000f00 */
[----:B------:R-:W-:Y:S02]  /*15250*/  MOV R245, RZ ;  /* 0x000000ff00f57202 */ /* 0x000fe40000000f00 */
[----:B------:R-:W-:Y:S02]  /*15260*/  MOV R244, 0xffffffff ;  /* 0xffffffff00f47802 */ /* 0x000fe40000000f00 */
[----:B------:R-:W-:-:S02]  /*15270*/  MOV R64, 0x15290 ;  /* 0x0001529000407802 */ /* 0x000fc40000000f00 */
[----:B------:R-:W-:Y:S05]  /*15280*/  CALL.REL.NOINC `($__internal_143_$__cuda_sm70_shflsync_up) ;  /* 0x000013a000007944 */ /* 0x000fea0003c00000 */
[----:B-1----:R-:W-:Y:S01]  /*15290*/  MOV R68, R66 ;  /* 0x0000004200447202 */ /* 0x002fe20000000f00 */
[----:B------:R-:W-:Y:S01]  /*152a0*/  HFMA2.MMA R66, -RZ, RZ, 0, 9.5367431640625e-07 ;  /* 0x00000010ff427435 */ /* 0x000fe200000001ff */
[----:B------:R-:W-:-:S02]  /*152b0*/  MOV R65, R71 ;  /* 0x0000004700417202 */ /* 0x000fc40000000f00 */
[----:B------:R-:W-:Y:S02]  /*152c0*/  MOV R245, RZ ;  /* 0x000000ff00f57202 */ /* 0x000fe40000000f00 */
[----:B------:R-:W-:Y:S02]  /*152d0*/  MOV R244, 0xffffffff ;  /* 0xffffffff00f47802 */ /* 0x000fe40000000f00 */
[----:B------:R-:W-:Y:S02]  /*152e0*/  MOV R64, 0x15300 ;  /* 0x0001530000407802 */ /* 0x000fe40000000f00 */
[----:B------:R-:W-:Y:S05]  /*152f0*/  CALL.REL.NOINC `($__internal_143_$__cuda_sm70_shflsync_up) ;  /* 0x0000133000007944 */ /* 0x000fea0003c00000 */
[----:B-1----:R-:W-:Y:S01]  /*15300*/  MOV R71, R66 ;  /* 0x0000004200477202 */ /* 0x002fe20000000f00 */
[----:B------:R-:W-:Y:S01]  /*15310*/  HFMA2.MMA R66, -RZ, RZ, 0, 9.5367431640625e-07 ;  /* 0x00000010ff427435 */ /* 0x000fe200000001ff */
[----:B------:R-:W-:Y:S02]  /*15320*/  MOV R65, R70 ;  /* 0x0000004600417202 */ /* 0x000fe40000000f00 */
[----:B------:R-:W-:Y:S02]  /*15330*/  MOV R245, RZ ;  /* 0x000000ff00f57202 */ /* 0x000fe40000000f00 */
[----:B------:R-:W-:-:S02]  /*15340*/  MOV R244, 0xffffffff ;  /* 0xffffffff00f47802 */ /* 0x000fc40000000f00 */
[----:B------:R-:W-:Y:S02]  /*15350*/  MOV R64, 0x15370 ;  /* 0x0001537000407802 */ /* 0x000fe40000000f00 */
[----:B------:R-:W-:Y:S05]  /*15360*/  CALL.REL.NOINC `($__internal_143_$__cuda_sm70_shflsync_up) ;  /* 0x000012c000007944 */ /* 0x000fea0003c00000 */
[----:B-1----:R-:W-:Y:S01]  /*15370*/  MOV R64, R66 ;  /* 0x0000004200407202 */ /* 0x002fe20000000f00 */
[----:B------:R-:W-:Y:S05]  /*15380*/  BRA `(.L_x_6111) ;  /* 0xffff675000007947 */ /* 0x000fea000383ffff */
.L_x_6008:
[----:B-1----:R-:W-:Y:S01]  /*15390*/  HFMA2.MMA R66, -RZ, RZ, 0, 5.9604644775390625e-08 ;  /* 0x00000001ff427435 */ /* 0x002fe200000001ff */
[----:B------:R-:W-:Y:S02]  /*153a0*/  MOV R65, R70 ;  /* 0x0000004600417202 */ /* 0x000fe40000000f00 */
[----:B------:R-:W-:Y:S02]  /*153b0*/  MOV R245, RZ ;  /* 0x000000ff00f57202 */ /* 0x000fe40000000f00 */
[----:B------:R-:W-:Y:S02]  /*153c0*/  MOV R244, 0xffffffff ;  /* 0xffffffff00f47802 */ /* 0x000fe40000000f00 */
[----:B------:R-:W-:Y:S02]  /*153d0*/  MOV R64, 0x153f0 ;  /* 0x000153f000407802 */ /* 0x000fe40000000f00 */
[----:B0----5:R-:W-:Y:S05]  /*153e0*/  CALL.REL.NOINC `($__internal_143_$__cuda_sm70_shflsync_up) ;  /* 0x0000124000007944 */ /* 0x021fea0003c00000 */
[----:B-1----:R-:W-:Y:S01]  /*153f0*/  MOV R70, R66 ;  /* 0x0000004200467202 */ /* 0x002fe20000000f00 */
[----:B------:R-:W-:Y:S01]  /*15400*/  HFMA2.MMA R66, -RZ, RZ, 0, 5.9604644775390625e-08 ;  /* 0x00000001ff427435 */ /* 0x000fe200000001ff */
[----:B------:R-:W-:-:S02]  /*15410*/  MOV R65, R69 ;  /* 0x0000004500417202 */ /* 0x000fc40000000f00 */
[----:B------:R-:W-:Y:S02]  /*15420*/  MOV R245, RZ ;  /* 0x000000ff00f57202 */ /* 0x000fe40000000f00 */
[----:B------:R-:W-:Y:S02]  /*15430*/  MOV R244, 0xffffffff ;  /* 0xffffffff00f47802 */ /* 0x000fe40000000f00 */
[----:B------:R-:W-:Y:S02]  /*15440*/  MOV R64, 0x15460 ;  /* 0x0001546000407802 */ /* 0x000fe40000000f00 */
[----:B------:R-:W-:Y:S05]  /*15450*/  CALL.REL.NOINC `($__internal_143_$__cuda_sm70_shflsync_up) ;  /* 0x000011d000007944 */ /* 0x000fea0003c00000 */
[----:B-1----:R-:W-:Y:S01]  /*15460*/  MOV R69, R66 ;  /* 0x0000004200457202 */ /* 0x002fe20000000f00 */
[----:B------:R-:W-:Y:S01]  /*15470*/  HFMA2.MMA R66, -RZ, RZ, 0, 5.9604644775390625e-08 ;  /* 0x00000001ff427435 */ /* 0x000fe200000001ff */
[----:B------:R-:W-:Y:S02]  /*15480*/  MOV R65, R67 ;  /* 0x0000004300417202 */ /* 0x000fe40000000f00 */
[----:B------:R-:W-:Y:S02]  /*15490*/  MOV R245, RZ ;  /* 0x000000ff00f57202 */ /* 0x000fe40000000f00 */
[----:B------:R-:W-:-:S02]  /*154a0*/  MOV R244, 0xffffffff ;  /* 0xffffffff00f47802 */ /* 0x000fc40000000f00 */
[----:B------:R-:W-:Y:S02]  /*154b0*/  MOV R64, 0x154d0 ;  /* 0x000154d000407802 */ /* 0x000fe40000000f00 */
[----:B------:R-:W-:Y:S05]  /*154c0*/  CALL.REL.NOINC `($__internal_143_$__cuda_sm70_shflsync_up) ;  /* 0x0000116000007944 */ /* 0x000fea0003c00000 */
        /* <DEDUP_REMOVED lines=8> */
[----:B------:R-:W-:Y:S01]  /*15550*/  HFMA2.MMA R66, -RZ, RZ, 0, 0 ;  /* 0x00000000ff427435 */ /* 0x000fe200000001ff */
[----:B------:R-:W-:-:S02]  /*15560*/  MOV R64, R60 ;  /* 0x0000003c00407202 */ /* 0x000fc40000000f00 */
[----:B------:R-:W-:Y:S02]  /*15570*/  MOV R247, 0xffffffff ;  /* 0xffffffff00f77802 */ /* 0x000fe40000000f00 */
[----:B------:R-:W-:Y:S02]  /*15580*/  MOV R65, 0x155a0 ;  /* 0x000155a000417802 */ /* 0x000fe40000000f00 */
[----:B------:R-:W-:Y:S05]  /*15590*/  CALL.REL.NOINC `($__internal_142_$__cuda_sm70_shflsync_idx_p) ;  /* 0x0000102000007944 */ /* 0x000fea0003c00000 */
[----:B-1----:R-:W-:Y:S01]  /*155a0*/  MOV R60, R66 ;  /* 0x00000042003c7202 */ /* 0x002fe20000000f00 */
[----:B------:R-:W-:Y:S01]  /*155b0*/  HFMA2.MMA R66, -RZ, RZ, 0, 0 ;  /* 0x00000000ff427435 */ /* 0x000fe200000001ff */
[----:B------:R-:W-:Y:S02]  /*155c0*/  MOV R64, R61 ;  /* 0x0000003d00407202 */ /* 0x000fe40000000f00 */
[----:B------:R-:W-:Y:S02]  /*155d0*/  MOV R247, 0xffffffff ;  /* 0xffffffff00f77802 */ /* 0x000fe40000000f00 */
[----:B------:R-:W-:Y:S02]  /*155e0*/  MOV R65, 0x15600 ;  /* 0x0001560000417802 */ /* 0x000fe40000000f00 */
[----:B0-----:R-:W-:Y:S05]  /*155f0*/  CALL.REL.NOINC `($__internal_142_$__cuda_sm70_shflsync_idx_p) ;  /* 0x00000fc000007944 */ /* 0x001fea0003c00000 */
[----:B-1----:R-:W-:Y:S01]  /*15600*/  MOV R61, R66 ;  /* 0x00000042003d7202 */ /* 0x002fe20000000f00 */
[----:B------:R-:W-:Y:S01]  /*15610*/  HFMA2.MMA R66, -RZ, RZ, 0, 0 ;  /* 0x00000000ff427435 */ /* 0x000fe200000001ff */
[----:B------:R-:W-:-:S02]  /*15620*/  MOV R64, R62 ;  /* 0x0000003e00407202 */ /* 0x000fc40000000f00 */
[----:B------:R-:W-:Y:S02]  /*15630*/  MOV R247, 0xffffffff ;  /* 0xffffffff00f77802 */ /* 0x000fe40000000f00 */
[----:B------:R-:W-:Y:S02]  /*15640*/  MOV R65, 0x15660 ;  /* 0x0001566000417802 */ /* 0x000fe40000000f00 */
[----:B0-----:R-:W-:Y:S05]  /*15650*/  CALL.REL.NOINC `($__internal_142_$__cuda_sm70_shflsync_idx_p) ;  /* 0x00000f6000007944 */ /* 0x001fea0003c00000 */
[----:B-1----:R-:W-:Y:S01]  /*15660*/  MOV R62, R66 ;  /* 0x00000042003e7202 */ /* 0x002fe20000000f00 */
[----:B------:R-:W-:Y:S01]  /*15670*/  HFMA2.MMA R66, -RZ, RZ, 0, 0 ;  /* 0x00000000ff427435 */ /* 0x000fe200000001ff */
[----:B------:R-:W-:Y:S02]  /*15680*/  MOV R64, R63 ;  /* 0x0000003f00407202 */ /* 0x000fe40000000f00 */
[----:B------:R-:W-:Y:S02]  /*15690*/  MOV R247, 0xffffffff ;  /* 0xffffffff00f77802 */ /* 0x000fe40000000f00 */
[----:B------:R-:W-:Y:S02]  /*156a0*/  MOV R65, 0x156c0 ;  /* 0x000156c000417802 */ /* 0x000fe40000000f00 */
[----:B0-----:R-:W-:Y:S05]  /*156b0*/  CALL.REL.NOINC `($__internal_142_$__cuda_sm70_shflsync_idx_p) ;  /* 0x00000f0000007944 */ /* 0x001fea0003c00000 */
[----:B-1----:R-:W-:Y:S01]  /*156c0*/  MOV R63, R66 ;  /* 0x00000042003f7202 */ /* 0x002fe20000000f00 */
[----:B0-----:R-:W-:Y:S05]  /*156d0*/  BRA `(.L_x_6112) ;  /* 0xffff670000007947 */ /* 0x001fea000383ffff */
.L_x_6011:
[----:B------:R-:W-:Y:S01]  /*156e0*/  HFMA2.MMA R66, -RZ, RZ, 0, 5.9604644775390625e-08 ;  /* 0x00000001ff427435 */ /* 0x000fe200000001ff */
[----:B------:R-:W-:-:S02]  /*156f0*/  MOV R241, R127 ;  /* 0x0000007f00f17202 */ /* 0x000fc40000000f00 */
[----:B------:R-:W-:Y:S02]  /*15700*/  MOV R242, 0x1f ;  /* 0x0000001f00f27802 */ /* 0x000fe40000000f00 */
[----:B------:R-:W-:Y:S02]  /*15710*/  MOV R65, 0xffffffff ;  /* 0xffffffff00417802 */ /* 0x000fe40000000f00 */
[----:B------:R-:W-:Y:S02]  /*15720*/  MOV R64, 0x15740 ;  /* 0x0001574000407802 */ /* 0x000fe40000000f00 */
[----:B0-----:R-:W-:Y:S05]  /*15730*/  CALL.REL.NOINC `($__internal_141_$__cuda_sm70_shflsync_down) ;  /* 0x00000e4000007944 */ /* 0x001fea0003c00000 */
[----:B-1----:R-:W-:Y:S01]  /*15740*/  MOV R67, R66 ;  /* 0x0000004200437202 */ /* 0x002fe20000000f00 */
[----:B------:R-:W-:Y:S05]  /*15750*/  BRA `(.L_x_6113) ;  /* 0xffff79a000007947 */ /* 0x000fea000383ffff */
.L_x_6012:
[----:B------:R-:W-:Y:S01]  /*15760*/  HFMA2.MMA R66, -RZ, RZ, 0, 5.9604644775390625e-08 ;  /* 0x00000001ff427435 */ /* 0x000fe200000001ff */
[----:B------:R-:W-:Y:S02]  /*15770*/  MOV R241, R69 ;  /* 0x0000004500f17202 */ /* 0x000fe40000000f00 */
[----:B------:R-:W-:Y:S02]  /*15780*/  MOV R242, 0x1f ;  /* 0x0000001f00f27802 */ /* 0x000fe40000000f00 */
[----:B------:R-:W-:-:S02]  /*15790*/  MOV R65, 0xffffffff ;  /* 0xffffffff00417802 */ /* 0x000fc40000000f00 */
[----:B------:R-:W-:Y:S02]  /*157a0*/  MOV R64, 0x157c0 ;  /* 0x000157c000407802 */ /* 0x000fe40000000f00 */
[----:B012---:R-:W-:Y:S05]  /*157b0*/  CALL.REL.NOINC `($__internal_141_$__cuda_sm70_shflsync_down) ;  /* 0x00000dc000007944 */ /* 0x007fea0003c00000 */
[----:B-1----:R-:W-:Y:S01]  /*157c0*/  MOV R69, R66 ;  /* 0x0000004200457202 */ /* 0x002fe20000000f00 */
[----:B------:R-:W-:Y:S01]  /*157d0*/  HFMA2.MMA R66, -RZ, RZ, 0, 5.9604644775390625e-08 ;  /* 0x00000001ff427435 */ /* 0x000fe200000001ff */
[----:B------:R-:W-:Y:S02]  /*157e0*/  MOV R241, R68 ;  /* 0x0000004400f17202 */ /* 0x000fe40000000f00 */
[----:B------:R-:W-:Y:S02]  /*157f0*/  MOV R242, 0x1f ;  /* 0x0000001f00f27802 */ /* 0x000fe40000000f00 */
[----:B------:R-:W-:Y:S02]  /*15800*/  MOV R65, 0xffffffff ;  /* 0xffffffff00417802 */ /* 0x000fe40000000f00 */
[----:B------:R-:W-:Y:S02]  /*15810*/  MOV R64, 0x15830 ;  /* 0x0001583000407802 */ /* 0x000fe40000000f00 */
[----:B------:R-:W-:Y:S05]  /*15820*/  CALL.REL.NOINC `($__internal_141_$__cuda_sm70_shflsync_down) ;  /* 0x00000d5000007944 */ /* 0x000fea0003c00000 */
[----:B-1----:R-:W-:Y:S01]  /*15830*/  MOV R127, R66 ;  /* 0x00000042007f7202 */ /* 0x002fe20000000f00 */
[----:B------:R-:W-:Y:S01]  /*15840*/  HFMA2.MMA R66, -RZ, RZ, 0, 5.9604644775390625e-08 ;  /* 0x00000001ff427435 */ /* 0x000fe200000001ff */
[----:B------:R-:W-:-:S02]  /*15850*/  MOV R241, R70 ;  /* 0x0000004600f17202 */ /* 0x000fc40000000f00 */
[----:B------:R-:W-:Y:S02]  /*15860*/  MOV R242, 0x1f ;  /* 0x0000001f00f27802 */ /* 0x000fe40000000f00 */
[----:B------:R-:W-:Y:S02]  /*15870*/  MOV R65, 0xffffffff ;  /* 0xffffffff00417802 */ /* 0x000fe40000000f00 */
[----:B------:R-:W-:Y:S02]  /*15880*/  MOV R64, 0x158a0 ;  /* 0x000158a000407802 */ /* 0x000fe40000000f00 */
[----:B------:R-:W-:Y:S05]  /*15890*/  CALL.REL.NOINC `($__internal_141_$__cuda_sm70_shflsync_down) ;  /* 0x00000ce000007944 */ /* 0x000fea0003c00000 */
[----:B-1----:R-:W-:Y:S01]  /*158a0*/  MOV R65, R66 ;  /* 0x0000004200417202 */ /* 0x002fe20000000f00 */
[----:B------:R-:W-:Y:S05]  /*158b0*/  BRA `(.L_x_6114) ;  /* 0xffff788000007947 */ /* 0x000fea000383ffff */
.L_x_6015:
[----:B------:R-:W-:Y:S01]  /*158c0*/  HFMA2.MMA R66, -RZ, RZ, 0, 1.1920928955078125e-07 ;  /* 0x00000002ff427435 */ /* 0x000fe200000001ff */
[----:B------:R-:W-:Y:S02]  /*158d0*/  MOV R241, R71 ;  /* 0x0000004700f17202 */ /* 0x000fe40000000f00 */
[----:B------:R-:W-:Y:S02]  /*158e0*/  MOV R242, 0x1f ;  /* 0x0000001f00f27802 */ /* 0x000fe40000000f00 */
[----:B0-----:R-:W-:-:S02]  /*158f0*/  MOV R65, 0xffffffff ;  /* 0xffffffff00417802 */ /* 0x001fc40000000f00 */
[----:B------:R-:W-:Y:S02]  /*15900*/  MOV R64, 0x15920 ;  /* 0x0001592000407802 */ /* 0x000fe40000000f00 */
[----:B-1234-:R-:W-:Y:S05]  /*15910*/  CALL.REL.NOINC `($__internal_141_$__cuda_sm70_shflsync_down) ;  /* 0x00000c6000007944 */ /* 0x01efea0003c00000 */
[----:B-1----:R-:W-:Y:S01]  /*15920*/  MOV R67, R66 ;  /* 0x0000004200437202 */ /* 0x002fe20000000f00 */
[----:B------:R-:W-:Y:S01]  /*15930*/  HFMA2.MMA R66, -RZ, RZ, 0, 1.1920928955078125e-07 ;  /* 0x00000002ff427435 */ /* 0x000fe200000001ff */
[----:B------:R-:W-:Y:S02]  /*15940*/  MOV R241, R240 ;  /* 0x000000f000f17202 */ /* 0x000fe40000000f00 */
[----:B------:R-:W-:Y:S02]  /*15950*/  MOV R242, 0x1f ;  /* 0x0000001f00f27802 */ /* 0x000fe40000000f00 */
[----:B------:R-:W-:Y:S02]  /*15960*/  MOV R65, 0xffffffff ;  /* 0xffffffff00417802 */ /* 0x000fe40000000f00 */
[----:B------:R-:W-:Y:S02]  /*15970*/  MOV R64, 0x15990 ;  /* 0x0001599000407802 */ /* 0x000fe40000000f00 */
[----:B------:R-:W-:Y:S05]  /*15980*/  CALL.REL.NOINC `($__internal_141_$__cuda_sm70_shflsync_down) ;  /* 0x00000bf000007944 */ /* 0x000fea0003c00000 */
[----:B-1----:R-:W-:Y:S01]  /*15990*/  MOV R69, R66 ;  /* 0x0000004200457202 */ /* 0x002fe20000000f00 */
[----:B------:R-:W-:Y:S01]  /*159a0*/  HFMA2.MMA R66, -RZ, RZ, 0, 1.1920928955078125e-07 ;  /* 0x00000002ff427435 */ /* 0x000fe200000001ff */
[----:B------:R-:W-:-:S02]  /*159b0*/  MOV R241, R68 ;  /* 0x0000004400f17202 */ /* 0x000fc40000000f00 */
[----:B------:R-:W-:Y:S02]  /*159c0*/  MOV R242, 0x1f ;  /* 0x0000001f00f27802 */ /* 0x000fe40000000f00 */
[----:B------:R-:W-:Y:S02]  /*159d0*/  MOV R65, 0xffffffff ;  /* 0xffffffff00417802 */ /* 0x000fe40000000f00 */
[----:B------:R-:W-:Y:S02]  /*159e0*/  MOV R64, 0x15a00 ;  /* 0x00015a0000407802 */ /* 0x000fe40000000f00 */
[----:B------:R-:W-:Y:S05]  /*159f0*/  CALL.REL.NOINC `($__internal_141_$__cuda_sm70_shflsync_down) ;  /* 0x00000b8000007944 */ /* 0x000fea0003c00000 */
[----:B-1----:R-:W-:Y:S01]  /*15a00*/  MOV R70, R66 ;  /* 0x0000004200467202 */ /* 0x002fe20000000f00 */
[----:B------:R-:W-:Y:S01]  /*15a10*/  HFMA2.MMA R66, -RZ, RZ, 0, 1.1920928955078125e-07 ;  /* 0x00000002ff427435 */ /* 0x000fe200000001ff */
[----:B------:R-:W-:Y:S02]  /*15a20*/  MOV R241, R126 ;  /* 0x0000007e00f17202 */ /* 0x000fe40000000f00 */
[----:B------:R-:W-:Y:S02]  /*15a30*/  MOV R242, 0x1f ;  /* 0x0000001f00f27802 */ /* 0x000fe40000000f00 */
[----:B------:R-:W-:-:S02]  /*15a40*/  MOV R65, 0xffffffff ;  /* 0xffffffff00417802 */ /* 0x000fc40000000f00 */
[----:B------:R-:W-:Y:S02]  /*15a50*/  MOV R64, 0x15a70 ;  /* 0x00015a7000407802 */ /* 0x000fe40000000f00 */
[----:B------:R-:W-:Y:S05]  /*15a60*/  CALL.REL.NOINC `($__internal_141_$__cuda_sm70_shflsync_down) ;  /* 0x00000b1000007944 */ /* 0x000fea0003c00000 */
[----:B-1----:R-:W-:Y:S01]  /*15a70*/  MOV R65, R66 ;  /* 0x0000004200417202 */ /* 0x002fe20000000f00 */
[----:B------:R-:W-:Y:S05]  /*15a80*/  BRA `(.L_x_6115) ;  /* 0xffff77f000007947 */ /* 0x000fea000383ffff */
.L_x_6018:
[----:B------:R-:W-:Y:S01]  /*15a90*/  HFMA2.MMA R66, -RZ, RZ, 0, 2.384185791015625e-07 ;  /* 0x00000004ff427435 */ /* 0x000fe200000001ff */
[----:B------:R-:W-:Y:S02]  /*15aa0*/  MOV R241, R71 ;  /* 0x0000004700f17202 */ /* 0x000fe40000000f00 */
[----:B------:R-:W-:Y:S02]  /*15ab0*/  MOV R242, 0x1f ;  /* 0x0000001f00f27802 */ /* 0x000fe40000000f00 */
[----:B0-----:R-:W-:Y:S02]  /*15ac0*/  MOV R65, 0xffffffff ;  /* 0xffffffff00417802 */ /* 0x001fe40000000f00 */
[----:B------:R-:W-:Y:S02]  /*15ad0*/  MOV R64, 0x15af0 ;  /* 0x00015af000407802 */ /* 0x000fe40000000f00 */
[----:B-1234-:R-:W-:Y:S05]  /*15ae0*/  CALL.REL.NOINC `($__internal_141_$__cuda_sm70_shflsync_down) ;  /* 0x00000a9000007944 */ /* 0x01efea0003c00000 */
[----:B-1----:R-:W-:Y:S01]  /*15af0*/  MOV R67, R66 ;  /* 0x0000004200437202 */ /* 0x002fe20000000f00 */
[----:B------:R-:W-:Y:S05]  /*15b00*/  BRA `(.L_x_6116) ;  /* 0xffff788000007947 */ /* 0x000fea000383ffff */
.L_x_6019:
[----:B------:R-:W-:Y:S01]  /*15b10*/  HFMA2.MMA R66, -RZ, RZ, 0, 2.384185791015625e-07 ;  /* 0x00000004ff427435 */ /* 0x000fe200000001ff */
[----:B------:R-:W-:-:S02]  /*15b20*/  MOV R241, R240 ;  /* 0x000000f000f17202 */ /* 0x000fc40000000f00 */
[----:B------:R-:W-:Y:S02]  /*15b30*/  MOV R242, 0x1f ;  /* 0x0000001f00f27802 */ /* 0x000fe40000000f00 */
[----:B0-----:R-:W-:Y:S02]  /*15b40*/  MOV R65, 0xffffffff ;  /* 0xffffffff00417802 */ /* 0x001fe40000000f00 */
[----:B------:R-:W-:Y:S02]  /*15b50*/  MOV R64, 0x15b70 ;  /* 0x00015b7000407802 */ /* 0x000fe40000000f00 */
[----:B-1234-:R-:W-:Y:S05]  /*15b60*/  CALL.REL.NOINC `($__internal_141_$__cuda_sm70_shflsync_down) ;  /* 0x00000a1000007944 */ /* 0x01efea0003c00000 */
[----:B-1----:R-:W-:Y:S01]  /*15b70*/  MOV R69, R66 ;  /* 0x0000004200457202 */ /* 0x002fe20000000f00 */
[----:B------:R-:W-:Y:S01]  /*15b80*/  HFMA2.MMA R66, -RZ, RZ, 0, 2.384185791015625e-07 ;  /* 0x00000004ff427435 */ /* 0x000fe200000001ff */
[----:B------:R-:W-:Y:S02]  /*15b90*/  MOV R241, R68 ;  /* 0x0000004400f17202 */ /* 0x000fe40000000f00 */
[----:B------:R-:W-:Y:S02]  /*15ba0*/  MOV R242, 0x1f ;  /* 0x0000001f00f27802 */ /* 0x000fe40000000f00 */
[----:B------:R-:W-:-:S02]  /*15bb0*/  MOV R65, 0xffffffff ;  /* 0xffffffff00417802 */ /* 0x000fc40000000f00 */
[----:B------:R-:W-:Y:S02]  /*15bc0*/  MOV R64, 0x15be0 ;  /* 0x00015be000407802 */ /* 0x000fe40000000f00 */
[----:B------:R-:W-:Y:S05]  /*15bd0*/  CALL.REL.NOINC `($__internal_141_$__cuda_sm70_shflsync_down) ;  /* 0x000009a000007944 */ /* 0x000fea0003c00000 */
[----:B-1----:R-:W-:Y:S01]  /*15be0*/  MOV R70, R66 ;  /* 0x0000004200467202 */ /* 0x002fe20000000f00 */
[----:B------:R-:W-:Y:S01]  /*15bf0*/  HFMA2.MMA R66, -RZ, RZ, 0, 2.384185791015625e-07 ;  /* 0x00000004ff427435 */ /* 0x000fe200000001ff */
[----:B------:R-:W-:Y:S02]  /*15c00*/  MOV R241, R126 ;  /* 0x0000007e00f17202 */ /* 0x000fe40000000f00 */
[----:B------:R-:W-:Y:S02]  /*15c10*/  MOV R242, 0x1f ;  /* 0x0000001f00f27802 */ /* 0x000fe40000000f00 */
[----:B------:R-:W-:Y:S02]  /*15c20*/  MOV R65, 0xffffffff ;  /* 0xffffffff00417802 */ /* 0x000fe40000000f00 */
[----:B------:R-:W-:Y:S02]  /*15c30*/  MOV R64, 0x15c50 ;  /* 0x00015c5000407802 */ /* 0x000fe40000000f00 */
[----:B------:R-:W-:Y:S05]  /*15c40*/  CALL.REL.NOINC `($__internal_141_$__cuda_sm70_shflsync_down) ;  /* 0x0000093000007944 */ /* 0x000fea0003c00000 */
[----:B-1----:R-:W-:Y:S01]  /*15c50*/  MOV R65, R66 ;  /* 0x0000004200417202 */ /* 0x002fe20000000f00 */
[----:B------:R-:W-:Y:S05]  /*15c60*/  BRA `(.L_x_6117) ;  /* 0xffff776000007947 */ /* 0x000fea000383ffff */
.L_x_6022:
[----:B------:R-:W-:Y:S01]  /*15c70*/  HFMA2.MMA R66, -RZ, RZ, 0, 4.76837158203125e-07 ;  /* 0x00000008ff427435 */ /* 0x000fe200000001ff */
[----:B------:R-:W-:-:S02]  /*15c80*/  MOV R241, R71 ;  /* 0x0000004700f17202 */ /* 0x000fc40000000f00 */
[----:B------:R-:W-:Y:S02]  /*15c90*/  MOV R242, 0x1f ;  /* 0x0000001f00f27802 */ /* 0x000fe40000000f00 */
[----:B0-----:R-:W-:Y:S02]  /*15ca0*/  MOV R65, 0xffffffff ;  /* 0xffffffff00417802 */ /* 0x001fe40000000f00 */
[----:B------:R-:W-:Y:S02]  /*15cb0*/  MOV R64, 0x15cd0 ;  /* 0x00015cd000407802 */ /* 0x000fe40000000f00 */
[----:B-1234-:R-:W-:Y:S05]  /*15cc0*/  CALL.REL.NOINC `($__internal_141_$__cuda_sm70_shflsync_down) ;  /* 0x000008b000007944 */ /* 0x01efea0003c00000 */
[----:B-1----:R-:W-:Y:S01]  /*15cd0*/  MOV R67, R66 ;  /* 0x0000004200437202 */ /* 0x002fe20000000f00 */
[----:B------:R-:W-:Y:S01]  /*15ce0*/  HFMA2.MMA R66, -RZ, RZ, 0, 4.76837158203125e-07 ;  /* 0x00000008ff427435 */ /* 0x000fe200000001ff */
[----:B------:R-:W-:Y:S02]  /*15cf0*/  MOV R241, R240 ;  /* 0x000000f000f17202 */ /* 0x000fe40000000f00 */
[----:B------:R-:W-:Y:S02]  /*15d00*/  MOV R242, 0x1f ;  /* 0x0000001f00f27802 */ /* 0x000fe40000000f00 */
[----:B------:R-:W-:-:S02]  /*15d10*/  MOV R65, 0xffffffff ;  /* 0xffffffff00417802 */ /* 0x000fc40000000f00 */
[----:B------:R-:W-:Y:S02]  /*15d20*/  MOV R64, 0x15d40 ;  /* 0x00015d4000407802 */ /* 0x000fe40000000f00 */
[----:B------:R-:W-:Y:S05]  /*15d30*/  CALL.REL.NOINC `($__internal_141_$__cuda_sm70_shflsync_down) ;  /* 0x0000084000007944 */ /* 0x000fea0003c00000 */
[----:B-1----:R-:W-:Y:S01]  /*15d40*/  MOV R69, R66 ;  /* 0x0000004200457202 */ /* 0x002fe20000000f00 */
[----:B------:R-:W-:Y:S01]  /*15d50*/  HFMA2.MMA R66, -RZ, RZ, 0, 4.76837158203125e-07 ;  /* 0x00000008ff427435 */ /* 0x000fe200000001ff */
[----:B------:R-:W-:Y:S02]  /*15d60*/  MOV R241, R68 ;  /* 0x0000004400f17202 */ /* 0x000fe40000000f00 */
[----:B------:R-:W-:Y:S02]  /*15d70*/  MOV R242, 0x1f ;  /* 0x0000001f00f27802 */ /* 0x000fe40000000f00 */
[----:B------:R-:W-:Y:S02]  /*15d80*/  MOV R65, 0xffffffff ;  /* 0xffffffff00417802 */ /* 0x000fe40000000f00 */
[----:B------:R-:W-:Y:S02]  /*15d90*/  MOV R64, 0x15db0 ;  /* 0x00015db000407802 */ /* 0x000fe40000000f00 */
[----:B------:R-:W-:Y:S05]  /*15da0*/  CALL.REL.NOINC `($__internal_141_$__cuda_sm70_shflsync_down) ;  /* 0x000007d000007944 */ /* 0x000fea0003c00000 */
[----:B-1----:R-:W-:Y:S01]  /*15db0*/  MOV R70, R66 ;  /* 0x0000004200467202 */ /* 0x002fe20000000f00 */
[----:B------:R-:W-:Y:S01]  /*15dc0*/  HFMA2.MMA R66, -RZ, RZ, 0, 4.76837158203125e-07 ;  /* 0x00000008ff427435 */ /* 0x000fe200000001ff */
[----:B------:R-:W-:-:S02]  /*15dd0*/  MOV R241, R126 ;  /* 0x0000007e00f17202 */ /* 0x000fc40000000f00 */
[----:B------:R-:W-:Y:S02]  /*15de0*/  MOV R242, 0x1f ;  /* 0x0000001f00f27802 */ /* 0x000fe40000000f00 */
[----:B------:R-:W-:Y:S02]  /*15df0*/  MOV R65, 0xffffffff ;  /* 0xffffffff00417802 */ /* 0x000fe40000000f00 */
[----:B------:R-:W-:Y:S02]  /*15e00*/  MOV R64, 0x15e20 ;  /* 0x00015e2000407802 */ /* 0x000fe40000000f00 */
[----:B------:R-:W-:Y:S05]  /*15e10*/  CALL.REL.NOINC `($__internal_141_$__cuda_sm70_shflsync_down) ;  /* 0x0000076000007944 */ /* 0x000fea0003c00000 */
[----:B-1----:R-:W-:Y:S01]  /*15e20*/  MOV R65, R66 ;  /* 0x0000004200417202 */ /* 0x002fe20000000f00 */
[----:B------:R-:W-:Y:S05]  /*15e30*/  BRA `(.L_x_6118) ;  /* 0xffff76d000007947 */ /* 0x000fea000383ffff */
.L_x_6025:
[----:B------:R-:W-:Y:S01]  /*15e40*/  HFMA2.MMA R66, -RZ, RZ, 0, 9.5367431640625e-07 ;  /* 0x00000010ff427435 */ /* 0x000fe200000001ff */
[----:B------:R-:W-:Y:S02]  /*15e50*/  MOV R241, R71 ;  /* 0x0000004700f17202 */ /* 0x000fe40000000f00 */
[----:B------:R-:W-:Y:S02]  /*15e60*/  MOV R242, 0x1f ;  /* 0x0000001f00f27802 */ /* 0x000fe40000000f00 */
[----:B0-----:R-:W-:-:S02]  /*15e70*/  MOV R65, 0xffffffff ;  /* 0xffffffff00417802 */ /* 0x001fc40000000f00 */
[----:B------:R-:W-:Y:S02]  /*15e80*/  MOV R64, 0x15ea0 ;  /* 0x00015ea000407802 */ /* 0x000fe40000000f00 */
[----:B-1234-:R-:W-:Y:S05]  /*15e90*/  CALL.REL.NOINC `($__internal_141_$__cuda_sm70_shflsync_down) ;  /* 0x000006e000007944 */ /* 0x01efea0003c00000 */
[----:B-1----:R-:W-:Y:S01]  /*15ea0*/  MOV R67, R66 ;  /* 0x0000004200437202 */ /* 0x002fe20000000f00 */
[----:B------:R-:W-:Y:S05]  /*15eb0*/  BRA `(.L_x_6119) ;  /* 0xffff776000007947 */ /* 0x000fea000383ffff */
.L_x_6026:
[----:B------:R-:W-:Y:S01]  /*15ec0*/  HFMA2.MMA R66, -RZ, RZ, 0, 9.5367431640625e-07 ;  /* 0x00000010ff427435 */ /* 0x000fe200000001ff */
[----:B------:R-:W-:Y:S02]  /*15ed0*/  MOV R241, R240 ;  /* 0x000000f000f17202 */ /* 0x000fe40000000f00 */
[----:B------:R-:W-:Y:S02]  /*15ee0*/  MOV R242, 0x1f ;  /* 0x0000001f00f27802 */ /* 0x000fe40000000f00 */
[----:B0-----:R-:W-:Y:S02]  /*15ef0*/  MOV R65, 0xffffffff ;  /* 0xffffffff00417802 */ /* 0x001fe40000000f00 */
[----:B------:R-:W-:Y:S02]  /*15f00*/  MOV R64, 0x15f20 ;  /* 0x00015f2000407802 */ /* 0x000fe40000000f00 */
[----:B-1234-:R-:W-:Y:S05]  /*15f10*/  CALL.REL.NOINC `($__internal_141_$__cuda_sm70_shflsync_down) ;  /* 0x0000066000007944 */ /* 0x01efea0003c00000 */
[----:B-1----:R-:W-:Y:S01]  /*15f20*/  MOV R69, R66 ;  /* 0x0000004200457202 */ /* 0x002fe20000000f00 */
[----:B------:R-:W-:Y:S01]  /*15f30*/  HFMA2.MMA R66, -RZ, RZ, 0, 9.5367431640625e-07 ;  /* 0x00000010ff427435 */ /* 0x000fe200000001ff */
[----:B------:R-:W-:-:S02]  /*15f40*/  MOV R241, R68 ;  /* 0x0000004400f17202 */ /* 0x000fc40000000f00 */
[----:B------:R-:W-:Y:S02]  /*15f50*/  MOV R242, 0x1f ;  /* 0x0000001f00f27802 */ /* 0x000fe40000000f00 */
[----:B------:R-:W-:Y:S02]  /*15f60*/  MOV R65, 0xffffffff ;  /* 0xffffffff00417802 */ /* 0x000fe40000000f00 */
[----:B------:R-:W-:Y:S02]  /*15f70*/  MOV R64, 0x15f90 ;  /* 0x00015f9000407802 */ /* 0x000fe40000000f00 */
[----:B------:R-:W-:Y:S05]  /*15f80*/  CALL.REL.NOINC `($__internal_141_$__cuda_sm70_shflsync_down) ;  /* 0x000005f000007944 */ /* 0x000fea0003c00000 */
[----:B-1----:R-:W-:Y:S01]  /*15f90*/  MOV R70, R66 ;  /* 0x0000004200467202 */ /* 0x002fe20000000f00 */
[----:B------:R-:W-:Y:S01]  /*15fa0*/  HFMA2.MMA R66, -RZ, RZ, 0, 9.5367431640625e-07 ;  /* 0x00000010ff427435 */ /* 0x000fe200000001ff */
[----:B------:R-:W-:Y:S02]  /*15fb0*/  MOV R241, R126 ;  /* 0x0000007e00f17202 */ /* 0x000fe40000000f00 */
[----:B------:R-:W-:Y:S02]  /*15fc0*/  MOV R242, 0x1f ;  /* 0x0000001f00f27802 */ /* 0x000fe40000000f00 */
[----:B------:R-:W-:-:S02]  /*15fd0*/  MOV R65, 0xffffffff ;  /* 0xffffffff00417802 */ /* 0x000fc40000000f00 */
[----:B------:R-:W-:Y:S02]  /*15fe0*/  MOV R64, 0x16000 ;  /* 0x0001600000407802 */ /* 0x000fe40000000f00 */
[----:B------:R-:W-:Y:S05]  /*15ff0*/  CALL.REL.NOINC `($__internal_141_$__cuda_sm70_shflsync_down) ;  /* 0x0000058000007944 */ /* 0x000fea0003c00000 */
[----:B-1----:R-:W-:Y:S01]  /*16000*/  MOV R65, R66 ;  /* 0x0000004200417202 */ /* 0x002fe20000000f00 */
[----:B------:R-:W-:Y:S05]  /*16010*/  BRA `(.L_x_6120) ;  /* 0xffff764000007947 */ /* 0x000fea000383ffff */
.L_x_6029:
[----:B------:R-:W-:Y:S01]  /*16020*/  HFMA2.MMA R66, -RZ, RZ, 0, 0 ;  /* 0x00000000ff427435 */ /* 0x000fe200000001ff */
[----:B------:R-:W-:Y:S02]  /*16030*/  MOV R64, R71 ;  /* 0x0000004700407202 */ /* 0x000fe40000000f00 */
[----:B------:R-:W-:Y:S02]  /*16040*/  MOV R247, 0xffffffff ;  /* 0xffffffff00f77802 */ /* 0x000fe40000000f00 */
[----:B0-----:R-:W-:Y:S02]  /*16050*/  MOV R65, 0x16070 ;  /* 0x0001607000417802 */ /* 0x001fe40000000f00 */
[----:B-1234-:R-:W-:Y:S05]  /*16060*/  CALL.REL.NOINC `($__internal_142_$__cuda_sm70_shflsync_idx_p) ;  /* 0x0000055000007944 */ /* 0x01efea0003c00000 */
[----:B-1----:R-:W-:Y:S01]  /*16070*/  MOV R69, R66 ;  /* 0x0000004200457202 */ /* 0x002fe20000000f00 */
[----:B------:R-:W-:Y:S01]  /*16080*/  HFMA2.MMA R66, -RZ, RZ, 0, 0 ;  /* 0x00000000ff427435 */ /* 0x000fe200000001ff */
[----:B------:R-:W-:Y:S02]  /*16090*/  MOV R64, R240 ;  /* 0x000000f000407202 */ /* 0x000fe40000000f00 */
[----:B------:R-:W-:-:S02]  /*160a0*/  MOV R247, 0xffffffff ;  /* 0xffffffff00f77802 */ /* 0x000fc40000000f00 */
        /* <DEDUP_REMOVED lines=10> */
[----:B------:R-:W-:Y:S02]  /*16150*/  MOV R64, R126 ;  /* 0x0000007e00407202 */ /* 0x000fe40000000f00 */
[----:B------:R-:W-:-:S02]  /*16160*/  MOV R247, 0xffffffff ;  /* 0xffffffff00f77802 */ /* 0x000fc40000000f00 */
[----:B------:R-:W-:Y:S02]  /*16170*/  MOV R65, 0x16190 ;  /* 0x0001619000417802 */ /* 0x000fe40000000f00 */
[----:B0-----:R-:W-:Y:S05]  /*16180*/  CALL.REL.NOINC `($__internal_142_$__cuda_sm70_shflsync_idx_p) ;  /* 0x0000043000007944 */ /* 0x001fea0003c00000 */
        /* <DEDUP_REMOVED lines=8> */
[----:B0-----:R-:W-:Y:S05]  /*16210*/  CALL.REL.NOINC `($__internal_141_$__cuda_sm70_shflsync_down) ;  /* 0x0000036000007944 */ /* 0x001fea0003c00000 */
        /* <DEDUP_REMOVED lines=15> */
[----:B------:R-:W-:Y:S01]  /*16310*/  HFMA2.MMA R66, -RZ, RZ, 0, 5.9604644775390625e-08 ;  /* 0x00000001ff427435 */ /* 0x000fe200000001ff */
[----:B------:R-:W-:Y:S02]  /*16320*/  MOV R241, R126 ;  /* 0x0000007e00f17202 */ /* 0x000fe40000000f00 */
[----:B------:R-:W-:Y:S02]  /*16330*/  MOV R242, 0x1f ;  /* 0x0000001f00f27802 */ /* 0x000fe40000000f00 */
[----:B------:R-:W-:-:S02]  /*16340*/  MOV R65, 0xffffffff ;  /* 0xffffffff00417802 */ /* 0x000fc40000000f00 */
[----:B------:R-:W-:Y:S02]  /*16350*/  MOV R64, 0x16370 ;  /* 0x0001637000407802 */ /* 0x000fe40000000f00 */
[----:B------:R-:W-:Y:S05]  /*16360*/  CALL.REL.NOINC `($__internal_141_$__cuda_sm70_shflsync_down) ;  /* 0x0000021000007944 */ /* 0x000fea0003c00000 */
        /* <DEDUP_REMOVED lines=33> */
        .weak           $__internal_141_$__cuda_sm70_shflsync_down
        .type           $__internal_141_$__cuda_sm70_shflsync_down,@function
        .size           $__internal_141_$__cuda_sm70_shflsync_down,($__internal_142_$__cuda_sm70_shflsync_idx_p - $__internal_141_$__cuda_sm70_shflsync_down)
$__internal_141_$__cuda_sm70_shflsync_down:
[----:B------:R-:W-:Y:S04]  /*16580*/  WARPSYNC R65 ;  /* 0x0000004100007348 */ /* 0x000fe80003800000 */
[----:B------:R0:W1:Y:S02]  /*16590*/  SHFL.DOWN PT, R66, R241, R66, R242 ;  /* 0x08000042f1427389 */ /* 0x00006400000e00f2 */
[----:B0-----:R-:W-:-:S06]  /*165a0*/  HFMA2.MMA R65, -RZ, RZ, 0, 0 ;  /* 0x00000000ff417435 */ /* 0x001fcc00000001ff */
[----:B------:R-:W-:Y:S05]  /*165b0*/  RET.REL.NODEC R64 `(_Z25selective_scan_bwd_kernelI32Selective_Scan_bwd_kernel_traitsILi64ELi16ELb0ELb1ELb1ELb1ELb1EN3c104HalfENS1_7complexIfEEEEv12SSMParamsBwd) ;  /* 0xfffe9a4040007950 */ /* 0x000fea0003c3ffff */
        .weak           $__internal_142_$__cuda_sm70_shflsync_idx_p
        .type           $__internal_142_$__cuda_sm70_shflsync_idx_p,@function
        .size           $__internal_142_$__cuda_sm70_shflsync_idx_p,($__internal_143_$__cuda_sm70_shflsync_up - $__internal_142_$__cuda_sm70_shflsync_idx_p)
$__internal_142_$__cuda_sm70_shflsync_idx_p:
[----:B------:R-:W-:Y:S01]  /*165c0*/  MOV R125, 0x1f ;  /* 0x0000001f007d7802 */ /* 0x000fe20000000f00 */
[----:B------:R-:W-:Y:S04]  /*165d0*/  WARPSYNC R247 ;  /* 0x000000f700007348 */ /* 0x000fe80003800000 */
[----:B------:R0:W1:Y:S04]  /*165e0*/  SHFL.IDX PT, R66, R64, R66, R125 ;  /* 0x0000004240427389 */ /* 0x00006800000e007d */
[----:B0-----:R-:W0:Y:S01]  /*165f0*/  S2R R125, SR_LANEID ;  /* 0x00000000007d7919 */ /* 0x001e220000000000 */
[----:B------:R-:W-:Y:S01]  /*16600*/  MOV R64, R65 ;  /* 0x0000004100407202 */ /* 0x000fe20000000f00 */
[----:B------:R-:W-:-:S06]  /*16610*/  HFMA2.MMA R65, -RZ, RZ, 0, 0 ;  /* 0x00000000ff417435 */ /* 0x000fcc00000001ff */
[----:B------:R-:W-:Y:S05]  /*16620*/  RET.REL.NODEC R64 `(_Z25selective_scan_bwd_kernelI32Selective_Scan_bwd_kernel_traitsILi64ELi16ELb0ELb1ELb1ELb1ELb1EN3c104HalfENS1_7complexIfEEEEv12SSMParamsBwd) ;  /* 0xfffe99d040007950 */ /* 0x000fea0003c3ffff */
        .weak           $__internal_143_$__cuda_sm70_shflsync_up
        .type           $__internal_143_$__cuda_sm70_shflsync_up,@function
        .size           $__internal_143_$__cuda_sm70_shflsync_up,(.L_x_14575 - $__internal_143_$__cuda_sm70_shflsync_up)
$__internal_143_$__cuda_sm70_shflsync_up:
[----:B------:R-:W-:Y:S04]  /*16630*/  WARPSYNC R244 ;  /* 0x000000f400007348 */ /* 0x000fe80003800000 */
[----:B------:R0:W1:Y:S02]  /*16640*/  SHFL.UP PT, R66, R65, R66, R245 ;  /* 0x0400004241427389 */ /* 0x00006400000e00f5 */
[----:B0-----:R-:W-:-:S04]  /*16650*/  MOV R65, 0x0 ;  /* 0x0000000000417802 */ /* 0x001fc80000000f00 */
[----:B------:R-:W-:Y:S05]  /*16660*/  RET.REL.NODEC R64 `(_Z25selective_scan_bwd_kernelI32Selective_Scan_bwd_kernel_traitsILi64ELi16ELb0ELb1ELb1ELb1ELb1EN3c104HalfENS1_7complexIfEEEEv12SSMParamsBwd) ;  /* 0xfffe999040007950 */ /* 0x000fea0003c3ffff */
.L_x_6122:
        /* <DEDUP_REMOVED lines=9> */
.L_x_14575:


//--------------------- .text._Z25selective_scan_bwd_kernelI32Selective_Scan_bwd_kernel_traitsILi64ELi16ELb1ELb0ELb0ELb0ELb0EN3c104HalfENS1_7complexIfEEEEv12SSMParamsBwd --------------------------
	.section	.text._Z25selective_scan_bwd_kernelI32Selective_Scan_bwd_kernel_traitsILi64ELi16ELb1ELb0ELb0ELb0ELb0EN3c104HalfENS1_7complexIfEEEEv12SSMParamsBwd,"ax",@progbits
	.sectioninfo	@"SHI_REGISTERS=231"
	.align	128
        .global         _Z25selective_scan_bwd_kernelI32Selective_Scan_bwd_kernel_traitsILi64ELi16ELb1ELb0ELb0ELb0ELb0EN3c104HalfENS1_7complexIfEEEEv12SSMParamsBwd
        .type           _Z25selective_scan_bwd_kernelI32Selective_Scan_bwd_kernel_traitsILi64ELi16ELb1ELb0ELb0ELb0ELb0EN3c104HalfENS1_7complexIfEEEEv12SSMParamsBwd,@function
        .size           _Z25selective_scan_bwd_kernelI32Selective_Scan_bwd_kernel_traitsILi64ELi16ELb1ELb0ELb0ELb0ELb0EN3c104HalfENS1_7complexIfEEEEv12SSMParamsBwd,(.L_x_14578 - _Z25selective_scan_bwd_kernelI32Selective_Scan_bwd_kernel_traitsILi64ELi16ELb1ELb0ELb0ELb0ELb0EN3c104HalfENS1_7complexIfEEEEv12SSMParamsBwd)
        .other          _Z25selective_scan_bwd_kernelI32Selective_Scan_bwd_kernel_traitsILi64ELi16ELb1ELb0ELb0ELb0ELb0EN3c104HalfENS1_7complexIfEEEEv12SSMParamsBwd,@"STO_CUDA_ENTRY STV_DEFAULT"
_Z25selective_scan_bwd_kernelI32Selective_Scan_bwd_kernel_traitsILi64ELi16ELb1ELb0ELb0ELb0ELb0EN3c104HalfENS1_7complexIfEEEEv12SSMParamsBwd:
.text._Z25selective_scan_bwd_kernelI32Selective_Scan_bwd_kernel_traitsILi64ELi16ELb1ELb0ELb0ELb0ELb0EN3c104HalfENS1_7complexIfEEEEv12SSMParamsBwd:
        /* <DEDUP_REMOVED lines=10> */
[----:B0-----:R-:W-:-:S02]  /*00a0*/  SHF.R.S32.HI R113, RZ, 0x1f, R114 ;  /* 0x0000001fff717819 */ /* 0x001fc40000011472 */
[----:B-1----:R-:W-:-:S03]  /*00b0*/  SHF.R.S32.HI R117, RZ, 0x1f, R118 ;  /* 0x0000001fff757819 */ /* 0x002fc60000011476 */
[C---:B------:R-:W-:Y:S02]  /*00c0*/  IMAD R5, R113.reuse, c[0x0][0x1d0], RZ ;  /* 0x0000740071057a24 */ /* 0x040fe400078e02ff */
[C---:B------:R-:W-:Y:S01]  /*00d0*/  @P0 LEA R6, P2, R118.reuse, c[0x0][0x238], 0x2 ;  /* 0x00008e0076060a11 */ /* 0x040fe200078410ff */
[----:B------:R-:W-:Y:S01]  /*00e0*/  IMAD R13, R113, c[0x0][0x1e0], RZ ;  /* 0x00007800710d7a24 */ /* 0x000fe200078e02ff */
[----:B------:R-:W-:Y:S01]  /*00f0*/  @P1 LEA R8, P3, R118, c[0x0][0x250], 0x2 ;  /* 0x0000940076081a11 */ /* 0x000fe200078610ff */
[----:B------:R-:W-:Y:S01]  /*0100*/  IMAD R11, R114, c[0x0][0x1d4], R5 ;  /* 0x00007500720b7a24 */ /* 0x000fe200078e0205 */
[--C-:B------:R-:W-:Y:S01]  /*0110*/  @P0 LEA.HI.X R7, R118, c[0x0][0x23c], R117.reuse, 0x2, P2 ;  /* 0x00008f0076070a11 */ /* 0x100fe200010f1475 */
[----:B------:R-:W-:Y:S01]  /*0120*/  IMAD.WIDE.U32 R2, R114, c[0x0][0x1d0], RZ ;  /* 0x0000740072027a25 */ /* 0x000fe200078e00ff */
[----:B------:R-:W-:-:S03]  /*0130*/  @P1 LEA.HI.X R9, R118, c[0x0][0x254], R117, 0x2, P3 ;  /* 0x0000950076091a11 */ /* 0x000fc600018f1475 */
[----:B------:R-:W-:Y:S01]  /*0140*/  IMAD R15, R113, c[0x0][0x278], RZ ;  /* 0x00009e00710f7a24 */ /* 0x000fe200078e02ff */
[----:B------:R0:W5:Y:S01]  /*0150*/  @P0 LDG.E R116, [R6.64] ;  /* 0x0000000406740981 */ /* 0x000162000c1e1900 */
[----:B------:R-:W-:-:S04]  /*0160*/  IMAD.WIDE.U32 R4, R114, c[0x0][0x1e0], RZ ;  /* 0x0000780072047a25 */ /* 0x000fc800078e00ff */
[C---:B------:R-:W-:Y:S01]  /*0170*/  IMAD R13, R114.reuse, c[0x0][0x1e4], R13 ;  /* 0x00007900720d7a24 */ /* 0x040fe200078e020d */
[----:B------:R-:W-:Y:S01]  /*0180*/  IADD3 R3, R3, R11, RZ ;  /* 0x0000000b03037210 */ /* 0x000fe20007ffe0ff */
[C---:B------:R-:W-:Y:S01]  /*0190*/  IMAD R15, R114.reuse, c[0x0][0x27c], R15 ;  /* 0x00009f00720f7a24 */ /* 0x040fe200078e020f */
[----:B------:R-:W-:Y:S01]  /*01a0*/  MOV R0, c[0x0][0x174] ;  /* 0x00005d0000007a02 */ /* 0x000fe20000000f00 */
[----:B------:R1:W5:Y:S01]  /*01b0*/  @P1 LDG.E R115, [R8.64] ;  /* 0x0000000408731981 */ /* 0x000362000c1e1900 */
[----:B0-----:R-:W-:Y:S01]  /*01c0*/  IMAD.WIDE.U32 R6, R114, c[0x0][0x278], RZ ;  /* 0x00009e0072067a25 */ /* 0x001fe200078e00ff */
[----:B------:R-:W-:Y:S01]  /*01d0*/  IADD3 R5, R5, R13, RZ ;  /* 0x0000000d05057210 */ /* 0x000fe20007ffe0ff */
[----:B------:R-:W-:Y:S01]  /*01e0*/  CS2R R24, SRZ ;  /* 0x0000000000187805 */ /* 0x000fe2000001ff00 */
[----:B------:R-:W-:Y:S01]  /*01f0*/  ISETP.NE.U32.AND P0, PT, RZ, c[0x0][0x260], PT ;  /* 0x00009800ff007a0c */ /* 0x000fe20003f05070 */
[----:B------:R-:W-:Y:S01]  /*0200*/  IMAD R13, R117, c[0x0][0x1d8], RZ ;  /* 0x00007600750d7a24 */ /* 0x000fe200078e02ff */
[----:B------:R-:W-:Y:S01]  /*0210*/  IADD3 R7, R7, R15, RZ ;  /* 0x0000000f07077210 */ /* 0x000fe20007ffe0ff */
[----:B------:R-:W-:Y:S01]  /*0220*/  IMAD R15, R117, c[0x0][0x1e8], RZ ;  /* 0x00007a00750f7a24 */ /* 0x000fe200078e02ff */
[----:B------:R-:W-:Y:S01]  /*0230*/  ISETP.NE.AND.EX P0, PT, RZ, c[0x0][0x264], PT, P0 ;  /* 0x00009900ff007a0c */ /* 0x000fe20003f05300 */
[----:B------:R-:W-:Y:S01]  /*0240*/  IMAD.WIDE.U32 R2, R118, c[0x0][0x1d8], R2 ;  /* 0x0000760076027a25 */ /* 0x000fe200078e0002 */
[C---:B-1----:R-:W-:Y:S01]  /*0250*/  LEA R9, R0.reuse, 0xfffffc00, 0xa ;  /* 0xfffffc0000097811 */ /* 0x042fe200078e50ff */
[----:B------:R-:W-:Y:S01]  /*0260*/  CS2R R26, SRZ ;  /* 0x00000000001a7805 */ /* 0x000fe2000001ff00 */
[----:B------:R-:W-:Y:S01]  /*0270*/  ISETP.GE.AND P3, PT, R0, 0x1, PT ;  /* 0x000000010000780c */ /* 0x000fe20003f66270 */
[C---:B------:R-:W-:Y:S01]  /*0280*/  IMAD.WIDE.U32 R4, R118.reuse, c[0x0][0x1e8], R4 ;  /* 0x00007a0076047a25 */ /* 0x040fe200078e0004 */
[----:B------:R-:W-:Y:S01]  /*0290*/  SHF.R.S32.HI R11, RZ, 0x1f, R9 ;  /* 0x0000001fff0b7819 */ /* 0x000fe20000011409 */
[----:B------:R-:W-:Y:S01]  /*02a0*/  HFMA2.MMA R111, -RZ, RZ, 0, 0 ;  /* 0x00000000ff6f7435 */ /* 0x000fe200000001ff */
[C---:B------:R-:W-:Y:S01]  /*02b0*/  IADD3 R107, P1, R9.reuse, R2, RZ ;  /* 0x00000002096b7210 */ /* 0x040fe20007f3e0ff */
[C---:B------:R-:W-:Y:S01]  /*02c0*/  IMAD R13, R118.reuse, c[0x0][0x1dc], R13 ;  /* 0x00007700760d7a24 */ /* 0x040fe200078e020d */
[----:B------:R-:W-:Y:S01]  /*02d0*/  IADD3 R105, P2, R9, R4, RZ ;  /* 0x0000000409697210 */ /* 0x000fe20007f5e0ff */
[C---:B------:R-:W-:Y:S01]  /*02e0*/  IMAD R15, R118.reuse, c[0x0][0x1ec], R15 ;  /* 0x00007b00760f7a24 */ /* 0x040fe200078e020f */
[----:B------:R-:W-:Y:S01]  /*02f0*/  MOV R109, RZ ;  /* 0x000000ff006d7202 */ /* 0x000fe20000000f00 */
[----:B------:R-:W-:Y:S01]  /*0300*/  IMAD R17, R117, c[0x0][0x280], RZ ;  /* 0x0000a00075117a24 */ /* 0x000fe200078e02ff */
[C---:B------:R-:W-:Y:S01]  /*0310*/  IADD3.X R2, R11.reuse, R3, R13, P1, !PT ;  /* 0x000000030b027210 */ /* 0x040fe20000ffe40d */
[----:B------:R-:W-:Y:S01]  /*0320*/  IMAD.WIDE.U32 R6, R118, c[0x0][0x280], R6 ;  /* 0x0000a00076067a25 */ /* 0x000fe200078e0006 */
[----:B------:R-:W-:-:S02]  /*0330*/  IADD3.X R4, R11, R5, R15, P2, !PT ;  /* 0x000000050b047210 */ /* 0x000fc400017fe40f */
[----:B------:R-:W-:Y:S01]  /*0340*/  ISETP.NE.U32.AND P1, PT, RZ, c[0x0][0x328], PT ;  /* 0x0000ca00ff007a0c */ /* 0x000fe20003f25070 */
[----:B------:R-:W-:Y:S01]  /*0350*/  IMAD R17, R118, c[0x0][0x284], R17 ;  /* 0x0000a10076117a24 */ /* 0x000fe200078e0211 */
[----:B------:R-:W-:Y:S01]  /*0360*/  ISETP.NE.U32.AND P2, PT, RZ, c[0x0][0x348], PT ;  /* 0x0000d200ff007a0c */ /* 0x000fe20003f45070 */
[----:B------:R-:W-:Y:S01]  /*0370*/  @P0 IMAD R0, R114, c[0x0][0x164], R118 ;  /* 0x0000590072000a24 */ /* 0x000fe200078e0276 */
[----:B------:R-:W-:Y:S02]  /*0380*/  ISETP.NE.AND.EX P1, PT, RZ, c[0x0][0x32c], PT, P1 ;  /* 0x0000cb00ff007a0c */ /* 0x000fe40003f25310 */
[----:B------:R-:W-:Y:S01]  /*0390*/  ISETP.NE.AND.EX P2, PT, RZ, c[0x0][0x34c], PT, P2 ;  /* 0x0000d300ff007a0c */ /* 0x000fe20003f45320 */
[----:B------:R-:W-:Y:S01]  /*03a0*/  @P0 IMAD R0, R0, c[0x0][0x174], RZ ;  /* 0x00005d0000000a24 */ /* 0x000fe200078e02ff */
[----:B------:R-:W-:Y:S02]  /*03b0*/  IADD3 R9, P4, R9, R6, RZ ;  /* 0x0000000609097210 */ /* 0x000fe40007f9e0ff */
[----:B------:R-:W-:Y:S01]  /*03c0*/  LEA R106, P5, R105, c[0x0][0x248], 0x1 ;  /* 0x00009200696a7a11 */ /* 0x000fe200078a08ff */
[----:B------:R-:W-:Y:S01]  /*03d0*/  @P0 IMAD R0, R0, c[0x0][0x16c], RZ ;  /* 0x00005b0000000a24 */ /* 0x000fe200078e02ff */
[----:B------:R-:W-:-:S02]  /*03e0*/  IADD3.X R6, R11, R7, R17, P4, !PT ;  /* 0x000000070b067210 */ /* 0x000fc400027fe411 */
[C---:B------:R-:W-:Y:S02]  /*03f0*/  LEA R108, P4, R107.reuse, c[0x0][0x240], 0x1 ;  /* 0x000090006b6c7a11 */ /* 0x040fe400078808ff */
[----:B------:R-:W-:Y:S02]  /*0400*/  @P0 MOV R3, 0x10 ;  /* 0x0000001000030802 */ /* 0x000fe40000000f00 */
[----:B------:R-:W-:Y:S02]  /*0410*/  LEA.HI.X R107, R107, c[0x0][0x244], R2, 0x1, P4 ;  /* 0x000091006b6b7a11 */ /* 0x000fe400020f0c02 */
[----:B------:R-:W-:Y:S01]  /*0420*/  LEA.HI.X R105, R105, c[0x0][0x24c], R4, 0x1, P5 ;  /* 0x0000930069697a11 */ /* 0x000fe200028f0c04 */
[----:B------:R-:W-:Y:S01]  /*0430*/  @P0 IMAD.WIDE R2, R0, R3, c[0x0][0x260] ;  /* 0x0000980000020625 */ /* 0x000fe200078e0203 */
[----:B------:R-:W-:Y:S01]  /*0440*/  LEA R104, P6, R9, c[0x0][0x308], 0x1 ;  /* 0x0000c20009687a11 */ /* 0x000fe200078c08ff */
[----:B------:R-:W-:Y:S01]  /*0450*/  @!P0 CS2R R2, SRZ ;  /* 0x0000000000028805 */ /* 0x000fe2000001ff00 */
[----:B------:R-:W-:-:S02]  /*0460*/  @P1 LEA R24, P4, R118, c[0x0][0x328], 0x2 ;  /* 0x0000ca0076181a11 */ /* 0x000fc400078810ff */
[C---:B------:R-:W-:Y:S02]  /*0470*/  @P2 LEA R26, P5, R118.reuse, c[0x0][0x348], 0x2 ;  /* 0x0000d200761a2a11 */ /* 0x040fe400078a10ff */
[----:B------:R-:W-:Y:S02]  /*0480*/  LEA.HI.X R103, R9, c[0x0][0x30c], R6, 0x1, P6 ;  /* 0x0000c30009677a11 */ /* 0x000fe400030f0c06 */
[C-C-:B------:R-:W-:Y:S02]  /*0490*/  @P1 LEA.HI.X R25, R118.reuse, c[0x0][0x32c], R117.reuse, 0x2, P4 ;  /* 0x0000cb0076191a11 */ /* 0x140fe400020f1475 */
[----:B------:R-:W-:Y:S01]  /*04a0*/  @P2 LEA.HI.X R27, R118, c[0x0][0x34c], R117, 0x2, P5 ;  /* 0x0000d300761b2a11 */ /* 0x000fe200028f1475 */
[----:B------:R-:W-:Y:S05]  /*04b0*/  @!P3 BRA `(.L_x_6123) ;  /* 0x00006f700000b947 */ /* 0x000fea0003800000 */
[----:B------:R-:W0:Y:S01]  /*04c0*/  S2R R112, SR_TID.X ;  /* 0x0000000000707919 */ /* 0x000e220000002100 */
[----:B------:R-:W-:Y:S02]  /*04d0*/  MOV R102, c[0x0][0x174] ;  /* 0x00005d0000667a02 */ /* 0x000fe40000000f00 */
[----:B------:R-:W-:Y:S01]  /*04e0*/  MOV R109, RZ ;  /* 0x000000ff006d7202 */ /* 0x000fe20000000f00 */
[----:B------:R-:W1:Y:S01]  /*04f0*/  S2R R110, SR_LANEID ;  /* 0x00000000006e7919 */ /* 0x000e620000000000 */
[----:B------:R-:W-:-:S02]  /*0500*/  MOV R111, RZ ;  /* 0x000000ff006f7202 */ /* 0x000fc40000000f00 */
[----:B0-----:R-:W-:Y:S02]  /*0510*/  SHF.R.S32.HI R5, RZ, 0x1f, R112 ;  /* 0x0000001fff057819 */ /* 0x001fe40000011470 */
[----:B------:R-:W-:Y:S02]  /*0520*/  SHF.L.U32 R101, R112, 0x1, RZ ;  /* 0x0000000170657819 */ /* 0x000fe400000006ff */
[----:B------:R-:W-:Y:S02]  /*0530*/  LEA.HI R5, R5, R112, RZ, 0x5 ;  /* 0x0000007005057211 */ /* 0x000fe400078f28ff */
[----:B------:R-:W-:Y:S02]  /*0540*/  LOP3.LUT R101, R101, 0xffffffc0, RZ, 0xc0, !PT ;  /* 0xffffffc065657812 */ /* 0x000fe400078ec0ff */
[----:B-1----:R-:W-:Y:S02]  /*0550*/  SHF.R.S32.HI R100, RZ, 0x5, R5 ;  /* 0x00000005ff647819 */ /* 0x002fe40000011405 */
.L_x_6162:
[----:B------:R-:W-:Y:S01]  /*0560*/  BAR.SYNC.DEFER_BLOCKING 0x0 ;  /* 0x0000000000007b1d */ /* 0x000fe20000010000 */
[----:B------:R-:W-:Y:S02]  /*0570*/  LOP3.LUT R99, R101, 0x1f, R112, 0xf8, !PT ;  /* 0x0000001f65637812 */ /* 0x000fe400078ef870 */
[----:B------:R-:W-:-:S02]  /*0580*/  MOV R4, R108 ;  /* 0x0000006c00047202 */ /* 0x000fc40000000f00 */
[----:B------:R-:W-:-:S05]  /*0590*/  MOV R5, R107 ;  /* 0x0000006b00057202 */ /* 0x000fca0000000f00 */
[----:B------:R-:W-:-:S05]  /*05a0*/  IMAD.WIDE R12, R99, 0x10, R4 ;  /* 0x00000010630c7825 */ /* 0x000fca00078e0204 */
[----:B------:R-:W2:Y:S04]  /*05b0*/  LDG.E.128 R16, [R12.64] ;  /* 0x000000040c107981 */ /* 0x000ea8000c1e1d00 */
[----:B------:R-:W3:Y:S01]  /*05c0*/  LDG.E.128 R32, [R12.64+0x200] ;  /* 0x000200040c207981 */ /* 0x000ee2000c1e1d00 */
[----:B------:R-:W-:Y:S02]  /*05d0*/  IADD3 R98, R101, R110, RZ ;  /* 0x0000006e65627210 */ /* 0x000fe40007ffe0ff */
[----:B------:R-:W-:Y:S02]  /*05e0*/  MOV R4, R106 ;  /* 0x0000006a00047202 */ /* 0x000fe40000000f00 */
[----:B------:R-:W-:Y:S02]  /*05f0*/  MOV R5, R105 ;  /* 0x0000006900057202 */ /* 0x000fe40000000f00 */
[----:B------:R-:W-:-:S03]  /*0600*/  IADD3 R0, R98, R110, RZ ;  /* 0x0000006e62007210 */ /* 0x000fc60007ffe0ff */
[----:B------:R-:W-:Y:S01]  /*0610*/  IMAD.WIDE R20, R99, 0x10, R4 ;  /* 0x0000001063147825 */ /* 0x000fe200078e0204 */
[----:B--2---:R-:W-:Y:S04]  /*0620*/  STS.128 [R98.X16], R16 ;  /* 0x0000001062007388 */ /* 0x004fe8000000cc00 */
[----:B---3--:R0:W-:Y:S01]  /*0630*/  STS.128 [R98.X16+0x200], R32 ;  /* 0x0002002062007388 */ /* 0x0081e2000000cc00 */
[----:B------:R-:W-:-:S06]  /*0640*/  NOP ;  /* 0x0000000000007918 */ /* 0x000fcc0000000000 */
[----:B------:R-:W1:Y:S04]  /*0650*/  LDS.128 R8, [R0.X16] ;  /* 0x0000000000087984 */ /* 0x000e68000000cc00 */
[----:B------:R-:W-:Y:S04]  /*0660*/  LDS.128 R4, [R0.X16+0x10] ;  /* 0x0000100000047984 */ /* 0x000fe8000000cc00 */
[----:B------:R-:W-:Y:S06]  /*0670*/  BAR.SYNC.DEFER_BLOCKING 0x0 ;  /* 0x0000000000007b1d */ /* 0x000fec0000010000 */
[----:B------:R-:W2:Y:S04]  /*0680*/  LDG.E.128 R36, [R20.64] ;  /* 0x0000000414247981 */ /* 0x000ea8000c1e1d00 */
[----:B------:R-:W3:Y:S01]  /*0690*/  LDG.E.128 R40, [R20.64+0x200] ;  /* 0x0002000414287981 */ /* 0x000ee2000c1e1d00 */
[----:B------:R-:W-:-:S02]  /*06a0*/  MOV R12, R104 ;  /* 0x00000068000c7202 */ /* 0x000fc40000000f00 */
[----:B------:R-:W-:-:S05]  /*06b0*/  MOV R13, R103 ;  /* 0x00000067000d7202 */ /* 0x000fca0000000f00 */
[----:B------:R-:W-:Y:S01]  /*06c0*/  IMAD.WIDE R28, R99, 0x10, R12 ;  /* 0x00000010631c7825 */ /* 0x000fe200078e020c */
[----:B--2---:R-:W-:Y:S04]  /*06d0*/  STS.128 [R98.X16], R36 ;  /* 0x0000002462007388 */ /* 0x004fe8000000cc00 */
[----:B---3--:R2:W-:Y:S01]  /*06e0*/  STS.128 [R98.X16+0x200], R40 ;  /* 0x0002002862007388 */ /* 0x0085e2000000cc00 */
[----:B------:R-:W-:-:S06]  /*06f0*/  NOP ;  /* 0x0000000000007918 */ /* 0x000fcc0000000000 */
[----:B------:R-:W-:Y:S04]  /*0700*/  LDS.128 R16, [R0.X16] ;  /* 0x0000000000107984 */ /* 0x000fe8000000cc00 */
[----:B------:R-:W-:Y:S04]  /*0710*/  LDS.128 R12, [R0.X16+0x10] ;  /* 0x00001000000c7984 */ /* 0x000fe8000000cc00 */
[----:B------:R-:W-:Y:S06]  /*0720*/  BAR.SYNC.DEFER_BLOCKING 0x0 ;  /* 0x0000000000007b1d */ /* 0x000fec0000010000 */
[----:B0-----:R0:W3:Y:S04]  /*0730*/  LDG.E.128 R32, [R28.64] ;  /* 0x000000041c207981 */ /* 0x0010e8000c1e1d00 */
[----:B------:R0:W4:Y:S01]  /*0740*/  LDG.E.128 R44, [R28.64+0x200] ;  /* 0x000200041c2c7981 */ /* 0x000122000c1e1d00 */
[--C-:B-1----:R-:W-:Y:S01]  /*0750*/  HADD2.F32 R30, -RZ, R8.reuse.H0_H0 ;  /* 0x20000008ff1e7230 */ /* 0x102fe20000004100 */
[----:B------:R-:W-:Y:S01]  /*0760*/  CS2R R96, SRZ ;  /* 0x0000000000607805 */ /* 0x000fe2000001ff00 */
[----:B--2---:R-:W-:Y:S01]  /*0770*/  HADD2.F32 R40, -RZ, R8.H1_H1 ;  /* 0x30000008ff287230 */ /* 0x004fe20000004100 */
[----:B------:R-:W-:Y:S01]  /*0780*/  CS2R R94, SRZ ;  /* 0x00000000005e7805 */ /* 0x000fe2000001ff00 */
[----:B------:R-:W-:Y:S01]  /*0790*/  CS2R R92, SRZ ;  /* 0x00000000005c7805 */ /* 0x000fe2000001ff00 */
[----:B------:R-:W-:Y:S01]  /*07a0*/  CS2R R90, SRZ ;  /* 0x00000000005a7805 */ /* 0x000fe2000001ff00 */
[----:B------:R-:W-:Y:S01]  /*07b0*/  CS2R R88, SRZ ;  /* 0x0000000000587805 */ /* 0x000fe2000001ff00 */
[----:B------:R-:W-:Y:S01]  /*07c0*/  CS2R R86, SRZ ;  /* 0x0000000000567805 */ /* 0x000fe2000001ff00 */
[----:B------:R-:W-:Y:S01]  /*07d0*/  CS2R R84, SRZ ;  /* 0x0000000000547805 */ /* 0x000fe2000001ff00 */
[--C-:B0-----:R-:W-:Y:S01]  /*07e0*/  HADD2.F32 R28, -RZ, R9.reuse.H0_H0 ;  /* 0x20000009ff1c7230 */ /* 0x101fe20000004100 */
[----:B------:R-:W-:Y:S01]  /*07f0*/  CS2R R82, SRZ ;  /* 0x0000000000527805 */ /* 0x000fe2000001ff00 */
[----:B------:R-:W-:Y:S01]  /*0800*/  HADD2.F32 R29, -RZ, R9.H1_H1 ;  /* 0x30000009ff1d7230 */ /* 0x000fe20000004100 */
[----:B---3--:R-:W-:Y:S04]  /*0810*/  STS.128 [R98.X16], R32 ;  /* 0x0000002062007388 */ /* 0x008fe8000000cc00 */
[----:B----4-:R-:W-:Y:S01]  /*0820*/  STS.128 [R98.X16+0x200], R44 ;  /* 0x0002002c62007388 */ /* 0x010fe2000000cc00 */
[----:B------:R-:W-:-:S06]  /*0830*/  NOP ;  /* 0x0000000000007918 */ /* 0x000fcc0000000000 */
[----:B------:R-:W0:Y:S04]  /*0840*/  LDS.128 R36, [R0.X16] ;  /* 0x0000000000247984 */ /* 0x000e28000000cc00 */
[----:B------:R1:W2:Y:S02]  /*0850*/  LDS.128 R20, [R0.X16+0x10] ;  /* 0x0000100000147984 */ /* 0x0002a4000000cc00 */
[----:B-1----:R-:W-:Y:S02]  /*0860*/  HADD2.F32 R0, -RZ, R10.H0_H0 ;  /* 0x2000000aff007230 */ /* 0x002fe40000004100 */
[--C-:B0-----:R-:W-:Y:S02]  /*0870*/  HADD2.F32 R65, -RZ, R36.reuse.H0_H0 ;  /* 0x20000024ff417230 */ /* 0x101fe40000004100 */
[----:B------:R-:W-:-:S02]  /*0880*/  HADD2.F32 R31, -RZ, R36.H1_H1 ;  /* 0x30000024ff1f7230 */ /* 0x000fc40000004100 */
[--C-:B------:R-:W-:Y:S01]  /*0890*/  HADD2.F32 R63, -RZ, R37.reuse.H0_H0 ;  /* 0x20000025ff3f7230 */ /* 0x100fe20000004100 */
[C---:B------:R-:W-:Y:S01]  /*08a0*/  FFMA.FTZ R30, R65.reuse, R30, R111 ;  /* 0x0000001e411e7223 */ /* 0x040fe2000001006f */
[----:B------:R-:W-:Y:S01]  /*08b0*/  HADD2.F32 R37, -RZ, R37.H1_H1 ;  /* 0x30000025ff257230 */ /* 0x000fe20000004100 */
[----:B-----5:R-:W-:Y:S01]  /*08c0*/  FMUL.FTZ R81, R65, R116 ;  /* 0x0000007441517220 */ /* 0x020fe20000410000 */
[--C-:B------:R-:W-:Y:S01]  /*08d0*/  HADD2.F32 R59, -RZ, R38.reuse.H0_H0 ;  /* 0x20000026ff3b7230 */ /* 0x100fe20000004100 */
[C---:B------:R-:W-:Y:S01]  /*08e0*/  FFMA.FTZ R30, R31.reuse, R40, R30 ;  /* 0x000000281f1e7223 */ /* 0x040fe2000001001e */
[----:B------:R-:W-:Y:S01]  /*08f0*/  HADD2.F32 R57, -RZ, R38.H1_H1 ;  /* 0x30000026ff397230 */ /* 0x000fe20000004100 */
[----:B------:R-:W-:Y:S01]  /*0900*/  FMUL.FTZ R80, R31, R116 ;  /* 0x000000741f507220 */ /* 0x000fe20000410000 */
[--C-:B------:R-:W-:Y:S01]  /*0910*/  HADD2.F32 R55, -RZ, R39.reuse.H0_H0 ;  /* 0x20000027ff377230 */ /* 0x100fe20000004100 */
[C---:B------:R-:W-:Y:S01]  /*0920*/  FFMA.FTZ R28, R63.reuse, R28, R30 ;  /* 0x0000001c3f1c7223 */ /* 0x040fe2000001001e */
[----:B------:R-:W-:Y:S01]  /*0930*/  HADD2.F32 R39, -RZ, R39.H1_H1 ;  /* 0x30000027ff277230 */ /* 0x000fe20000004100 */
[-C--:B------:R-:W-:Y:S01]  /*0940*/  FMUL.FTZ R79, R63, R116.reuse ;  /* 0x000000743f4f7220 */ /* 0x080fe20000410000 */
[----:B--2---:R-:W-:Y:S01]  /*0950*/  HADD2.F32 R51, -RZ, R20.H0_H0 ;  /* 0x20000014ff337230 */ /* 0x004fe20000004100 */
[C---:B------:R-:W-:Y:S01]  /*0960*/  FFMA.FTZ R28, R37.reuse, R29, R28 ;  /* 0x0000001d251c7223 */ /* 0x040fe2000001001c */
[----:B------:R-:W-:Y:S01]  /*0970*/  HADD2.F32 R29, -RZ, R10.H1_H1 ;  /* 0x3000000aff1d7230 */ /* 0x000fe20000004100 */
[----:B------:R-:W-:Y:S01]  /*0980*/  FMUL.FTZ R78, R37, R116 ;  /* 0x00000074254e7220 */ /* 0x000fe20000410000 */
[----:B------:R-:W-:Y:S01]  /*0990*/  HADD2.F32 R49, -RZ, R20.H1_H1 ;  /* 0x30000014ff317230 */ /* 0x000fe20000004100 */
[C---:B------:R-:W-:Y:S01]  /*09a0*/  FFMA.FTZ R0, R59.reuse, R0, R28 ;  /* 0x000000003b007223 */ /* 0x040fe2000001001c */
[----:B------:R-:W-:Y:S01]  /*09b0*/  HADD2.F32 R28, -RZ, R11.H0_H0 ;  /* 0x2000000bff1c7230 */ /* 0x000fe20000004100 */
[-C--:B------:R-:W-:Y:S01]  /*09c0*/  FMUL.FTZ R77, R59, R116.reuse ;  /* 0x000000743b4d7220 */ /* 0x080fe20000410000 */
[----:B------:R-:W-:Y:S01]  /*09d0*/  HADD2.F32 R20, -RZ, R5.H0_H0 ;  /* 0x20000005ff147230 */ /* 0x000fe20000004100 */
[C---:B------:R-:W-:Y:S01]  /*09e0*/  FFMA.FTZ R0, R57.reuse, R29, R0 ;  /* 0x0000001d39007223 */ /* 0x040fe20000010000 */
[----:B------:R-:W-:Y:S01]  /*09f0*/  HADD2.F32 R29, -RZ, R11.H1_H1 ;  /* 0x3000000bff1d7230 */ /* 0x000fe20000004100 */
[----:B------:R-:W-:Y:S01]  /*0a00*/  FMUL.FTZ R76, R57, R116 ;  /* 0x00000074394c7220 */ /* 0x000fe20000410000 */
[--C-:B------:R-:W-:Y:S01]  /*0a10*/  HADD2.F32 R47, -RZ, R21.reuse.H0_H0 ;  /* 0x20000015ff2f7230 */ /* 0x100fe20000004100 */
[C---:B------:R-:W-:Y:S01]  /*0a20*/  FFMA.FTZ R0, R55.reuse, R28, R0 ;  /* 0x0000001c37007223 */ /* 0x040fe20000010000 */
[--C-:B------:R-:W-:Y:S01]  /*0a30*/  HADD2.F32 R28, -RZ, R4.reuse.H0_H0 ;  /* 0x20000004ff1c7230 */ /* 0x100fe20000004100 */
[-C--:B------:R-:W-:Y:S01]  /*0a40*/  FMUL.FTZ R75, R55, R116.reuse ;  /* 0x00000074374b7220 */ /* 0x080fe20000410000 */
[----:B------:R-:W-:Y:S01]  /*0a50*/  HADD2.F32 R21, -RZ, R21.H1_H1 ;  /* 0x30000015ff157230 */ /* 0x000fe20000004100 */
[C---:B------:R-:W-:Y:S01]  /*0a60*/  FFMA.FTZ R0, R39.reuse, R29, R0 ;  /* 0x0000001d27007223 */ /* 0x040fe20000010000 */
[----:B------:R-:W-:Y:S01]  /*0a70*/  HADD2.F32 R29, -RZ, R4.H1_H1 ;  /* 0x30000004ff1d7230 */ /* 0x000fe20000004100 */
[----:B------:R-:W-:Y:S01]  /*0a80*/  FMUL.FTZ R74, R39, R116 ;  /* 0x00000074274a7220 */ /* 0x000fe20000410000 */
[--C-:B------:R-:W-:Y:S01]  /*0a90*/  HADD2.F32 R43, -RZ, R22.reuse.H0_H0 ;  /* 0x20000016ff2b7230 */ /* 0x100fe20000004100 */
[C---:B------:R-:W-:Y:S01]  /*0aa0*/  FFMA.FTZ R0, R51.reuse, R28, R0 ;  /* 0x0000001c33007223 */ /* 0x040fe20000010000 */
[----:B------:R-:W-:Y:S01]  /*0ab0*/  HADD2.F32 R28, -RZ, R5.H1_H1 ;  /* 0x30000005ff1c7230 */ /* 0x000fe20000004100 */
[-C--:B------:R-:W-:Y:S01]  /*0ac0*/  FMUL.FTZ R73, R51, R116.reuse ;  /* 0x0000007433497220 */ /* 0x080fe20000410000 */
[----:B------:R-:W-:Y:S01]  /*0ad0*/  HADD2.F32 R41, -RZ, R22.H1_H1 ;  /* 0x30000016ff297230 */ /* 0x000fe20000004100 */
[C---:B------:R-:W-:Y:S01]  /*0ae0*/  FFMA.FTZ R0, R49.reuse, R29, R0 ;  /* 0x0000001d31007223 */ /* 0x040fe20000010000 */
[----:B------:R-:W-:Y:S01]  /*0af0*/  MOV R22, c[0x0][0x16c] ;  /* 0x00005b0000167a02 */ /* 0x000fe20000000f00 */
[--C-:B------:R-:W-:Y:S01]  /*0b00*/  HADD2.F32 R29, -RZ, R23.reuse.H0_H0 ;  /* 0x20000017ff1d7230 */ /* 0x100fe20000004100 */
[----:B------:R-:W-:Y:S01]  /*0b10*/  FMUL.FTZ R72, R49, R116 ;  /* 0x0000007431487220 */ /* 0x000fe20000410000 */
[----:B------:R-:W-:Y:S01]  /*0b20*/  HADD2.F32 R23, -RZ, R23.H1_H1 ;  /* 0x30000017ff177230 */ /* 0x000fe20000004100 */
[----:B------:R-:W-:Y:S01]  /*0b30*/  FFMA.FTZ R0, R47, R20, R0 ;  /* 0x000000142f007223 */ /* 0x000fe20000010000 */
[--C-:B------:R-:W-:Y:S01]  /*0b40*/  HADD2.F32 R20, -RZ, R6.reuse.H0_H0 ;  /* 0x20000006ff147230 */ /* 0x100fe20000004100 */
[----:B------:R-:W-:Y:S01]  /*0b50*/  ISETP.GE.AND P0, PT, R22, 0x1, PT ;  /* 0x000000011600780c */ /* 0x000fe20003f06270 */
[----:B------:R-:W-:Y:S01]  /*0b60*/  HADD2.F32 R111, -RZ, R7.H1_H1 ;  /* 0x30000007ff6f7230 */ /* 0x000fe20000004100 */
[----:B------:R-:W-:Y:S01]  /*0b70*/  FFMA.FTZ R0, R21, R28, R0 ;  /* 0x0000001c15007223 */ /* 0x000fe20000010000 */
[----:B------:R-:W-:Y:S01]  /*0b80*/  HADD2.F32 R28, -RZ, R6.H1_H1 ;  /* 0x30000006ff1c7230 */ /* 0x000fe20000004100 */
[----:B------:R-:W-:-:S02]  /*0b90*/  FMUL.FTZ R71, R47, R116 ;  /* 0x000000742f477220 */ /* 0x000fc40000410000 */
[----:B------:R-:W-:Y:S01]  /*0ba0*/  FFMA.FTZ R0, R43, R20, R0 ;  /* 0x000000142b007223 */ /* 0x000fe20000010000 */
[----:B------:R-:W-:Y:S01]  /*0bb0*/  HADD2.F32 R20, -RZ, R7.H0_H0 ;  /* 0x20000007ff147230 */ /* 0x000fe20000004100 */
[----:B------:R-:W-:Y:S02]  /*0bc0*/  FMUL.FTZ R70, R21, R116 ;  /* 0x0000007415467220 */ /* 0x000fe40000410000 */
[----:B------:R-:W-:Y:S02]  /*0bd0*/  FFMA.FTZ R0, R41, R28, R0 ;  /* 0x0000001c29007223 */ /* 0x000fe40000010000 */
[----:B------:R-:W-:Y:S02]  /*0be0*/  FMUL.FTZ R69, R43, R116 ;  /* 0x000000742b457220 */ /* 0x000fe40000410000 */
[----:B------:R-:W-:Y:S02]  /*0bf0*/  FFMA.FTZ R0, R29, R20, R0 ;  /* 0x000000141d007223 */ /* 0x000fe40000010000 */
[----:B------:R-:W-:-:S02]  /*0c00*/  FMUL.FTZ R68, R41, R116 ;  /* 0x0000007429447220 */ /* 0x000fc40000410000 */
[----:B------:R-:W-:Y:S02]  /*0c10*/  FFMA.FTZ R111, R23, R111, R0 ;  /* 0x0000006f176f7223 */ /* 0x000fe40000010000 */
[-C--:B------:R-:W-:Y:S02]  /*0c20*/  FMUL.FTZ R67, R29, R116.reuse ;  /* 0x000000741d437220 */ /* 0x080fe40000410000 */
[----:B------:R-:W-:Y:S01]  /*0c30*/  FMUL.FTZ R66, R23, R116 ;  /* 0x0000007417427220 */ /* 0x000fe20000410000 */
[----:B------:R-:W-:Y:S06]  /*0c40*/  BAR.SYNC.DEFER_BLOCKING 0x0 ;  /* 0x0000000000007b1d */ /* 0x000fec0000010000 */
[----:B------:R-:W-:Y:S05]  /*0c50*/  @!P0 BRA `(.L_x_6124) ;  /* 0x0000629000008947 */ /* 0x000fea0003800000 */
[--C-:B------:R-:W-:Y:S01]  /*0c60*/  HADD2.F32 R62, -RZ, R16.reuse.H0_H0 ;  /* 0x20000010ff3e7230 */ /* 0x100fe20000004100 */
[----:B------:R-:W-:Y:S01]  /*0c70*/  HFMA2.MMA R35, -RZ, RZ, 0, 0 ;  /* 0x00000000ff237435 */ /* 0x000fe200000001ff */
[----:B------:R-:W-:Y:S01]  /*0c80*/  HADD2.F32 R60, -RZ, R16.H1_H1 ;  /* 0x30000010ff3c7230 */ /* 0x000fe20000004100 */
[----:B------:R-:W-:Y:S01]  /*0c90*/  FADD.FTZ R61, R37, R37 ;  /* 0x00000025253d7221 */ /* 0x000fe20000010000 */
[--C-:B------:R-:W-:Y:S01]  /*0ca0*/  HADD2.F32 R58, -RZ, R17.reuse.H0_H0 ;  /* 0x20000011ff3a7230 */ /* 0x100fe20000004100 */
[----:B------:R-:W-:Y:S01]  /*0cb0*/  FADD.FTZ R53, R39, R39 ;  /* 0x0000002727357221 */ /* 0x000fe20000010000 */
        /* <DEDUP_REMOVED lines=51> */
.L_x_6161:
        /* <DEDUP_REMOVED lines=56> */
[----:B--2---:R-:W-:Y:S02]  /*1370*/  FMUL.FTZ R12, R62, R29 ;  /* 0x0000001d3e0c7220 */ /* 0x004fe40000410000 */
[----:B------:R-:W-:Y:S02]  /*1380*/  FMUL.FTZ R21, R28, 1.4426950216293334961 ;  /* 0x3fb8aa3b1c157820 */ /* 0x000fe40000410000 */
[----:B------:R-:W-:Y:S02]  /*1390*/  FMUL.RZ R20, R12, 0.15915493667125701904 ;  /* 0x3e22f9830c147820 */ /* 0x000fe4000040c000 */
[----:B------:R-:W-:Y:S02]  /*13a0*/  FMUL.FTZ R12, R62, R21 ;  /* 0x000000153e0c7220 */ /* 0x000fe40000410000 */
[-C--:B------:R-:W-:Y:S01]  /*13b0*/  FMUL.FTZ R15, R58, R29.reuse ;  /* 0x0000001d3a0f7220 */ /* 0x080fe20000410000 */
[----:B------:R-:W-:Y:S01]  /*13c0*/  MUFU.COS R32, R20 ;  /* 0x0000001400207308 */ /* 0x000fe20000000000 */
[----:B------:R-:W-:-:S02]  /*13d0*/  FMUL.FTZ R13, R60, R29 ;  /* 0x0000001d3c0d7220 */ /* 0x000fc40000410000 */
[----:B------:R-:W-:Y:S02]  /*13e0*/  FMUL.RZ R23, R15, 0.15915493667125701904 ;  /* 0x3e22f9830f177820 */ /* 0x000fe4000040c000 */
[----:B------:R-:W-:Y:S02]  /*13f0*/  FMUL.RZ R22, R13, 0.15915493667125701904 ;  /* 0x3e22f9830d167820 */ /* 0x000fe4000040c000 */
[-C--:B------:R-:W-:Y:S01]  /*1400*/  FMUL.FTZ R13, R60, R21.reuse ;  /* 0x000000153c0d7220 */ /* 0x080fe20000410000 */
[----:B------:R0:W1:Y:S01]  /*1410*/  MUFU.EX2 R33, R12 ;  /* 0x0000000c00217308 */ /* 0x0000620000000800 */
[----:B------:R-:W-:-:S07]  /*1420*/  FMUL.FTZ R15, R58, R21 ;  /* 0x000000153a0f7220 */ /* 0x000fce0000410000 */
[----:B------:R-:W-:Y:S01]  /*1430*/  MUFU.SIN R120, R23 ;  /* 0x0000001700787308 */ /* 0x000fe20000000400 */
[----:B0-----:R-:W-:-:S04]  /*1440*/  FMUL.FTZ R12, R56, R29 ;  /* 0x0000001d380c7220 */ /* 0x001fc80000410000 */
[----:B------:R-:W-:Y:S02]  /*1450*/  FMUL.RZ R31, R12, 0.15915493667125701904 ;  /* 0x3e22f9830c1f7820 */ /* 0x000fe4000040c000 */
[-C--:B------:R-:W-:Y:S01]  /*1460*/  FMUL.FTZ R12, R54, R29.reuse ;  /* 0x0000001d360c7220 */ /* 0x080fe20000410000 */
[----:B------:R0:W-:Y:S01]  /*1470*/  MUFU.COS R146, R23 ;  /* 0x0000001700927308 */ /* 0x0001e20000000000 */
[----:B-1----:R-:W-:Y:S02]  /*1480*/  FMUL.FTZ R32, R33, R32 ;  /* 0x0000002021207220 */ /* 0x002fe40000410000 */
[----:B------:R-:W-:Y:S02]  /*1490*/  FMUL.RZ R119, R12, 0.15915493667125701904 ;  /* 0x3e22f9830c777820 */ /* 0x000fe4000040c000 */
[----:B------:R-:W-:-:S03]  /*14a0*/  FMUL.FTZ R12, R52, R29 ;  /* 0x0000001d340c7220 */ /* 0x000fc60000410000 */
[----:B------:R1:W-:Y:S01]  /*14b0*/  MUFU.EX2 R147, R13 ;  /* 0x0000000d00937308 */ /* 0x0003e20000000800 */
[----:B0-----:R-:W-:Y:S01]  /*14c0*/  FMUL.RZ R23, R12, 0.15915493667125701904 ;  /* 0x3e22f9830c177820 */ /* 0x001fe2000040c000 */
[----:B------:R-:W-:-:S06]  /*14d0*/  IADD3 R12, R102, -0x1, RZ ;  /* 0xffffffff660c7810 */ /* 0x000fcc0007ffe0ff */
[----:B------:R0:W2:Y:S01]  /*14e0*/  MUFU.SIN R14, R20 ;  /* 0x00000014000e7308 */ /* 0x0000a20000000400 */
[----:B-1----:R-:W-:-:S04]  /*14f0*/  LEA.HI R13, R12, R12, RZ, 0x1 ;  /* 0x0000000c0c0d7211 */ /* 0x002fc800078f08ff */
[----:B------:R-:W-:-:S03]  /*1500*/  LOP3.LUT R13, R13, 0xfffffe, RZ, 0xc0, !PT ;  /* 0x00fffffe0d0d7812 */ /* 0x000fc600078ec0ff */
[----:B------:R1:W-:Y:S01]  /*1510*/  MUFU.EX2 R145, R15 ;  /* 0x0000000f00917308 */ /* 0x0003e20000000800 */
[----:B------:R-:W-:Y:S01]  /*1520*/  IADD3 R12, R12, -R13, RZ ;  /* 0x8000000d0c0c7210 */ /* 0x000fe20007ffe0ff */
[----:B0-----:R-:W-:Y:S02]  /*1530*/  FMUL.FTZ R20, R56, R21 ;  /* 0x0000001538147220 */ /* 0x001fe40000410000 */
[----:B------:R-:W-:Y:S02]  /*1540*/  FMUL.FTZ R13, R50, R29 ;  /* 0x0000001d320d7220 */ /* 0x000fe40000410000 */
[----:B--2---:R-:W-:Y:S01]  /*1550*/  FMUL.FTZ R33, R33, R14 ;  /* 0x0000000e21217220 */ /* 0x004fe20000410000 */
[----:B-1----:R-:W-:Y:S01]  /*1560*/  IADD3 R15, R112, 0x200, RZ ;  /* 0x00000200700f7810 */ /* 0x002fe20007ffe0ff */
[----:B------:R-:W-:Y:S01]  /*1570*/  MUFU.SIN R122, R31 ;  /* 0x0000001f007a7308 */ /* 0x000fe20000000400 */
[----:B------:R-:W-:Y:S02]  /*1580*/  @!P1 LEA R15, R12, R35, 0x8 ;  /* 0x000000230c0f9211 */ /* 0x000fe400078e40ff */
[----:B------:R-:W-:-:S02]  /*1590*/  MOV R12, 0x3f800000 ;  /* 0x3f800000000c7802 */ /* 0x000fc40000000f00 */
[----:B------:R-:W-:Y:S02]  /*15a0*/  SHF.L.U32 R121, R15, 0x3, RZ ;  /* 0x000000030f797819 */ /* 0x000fe400000006ff */
[----:B------:R-:W-:Y:S01]  /*15b0*/  CS2R R14, SRZ ;  /* 0x00000000000e7805 */ /* 0x000fe2000001ff00 */
[----:B------:R0:W-:Y:S02]  /*15c0*/  MUFU.COS R144, R31 ;  /* 0x0000001f00907308 */ /* 0x0001e40000000000 */
[----:B------:R1:W-:Y:S06]  /*15d0*/  STS.64 [R121+0x10b0], R32 ;  /* 0x0010b02079007388 */ /* 0x0003ec0000000a00 */
[----:B------:R-:W-:Y:S01]  /*15e0*/  MUFU.SIN R30, R22 ;  /* 0x00000016001e7308 */ /* 0x000fe20000000400 */
[----:B0-----:R-:W-:-:S04]  /*15f0*/  FMUL.FTZ R31, R48, R29 ;  /* 0x0000001d301f7220 */ /* 0x001fc80000410000 */
[----:B------:R-:W-:-:S03]  /*1600*/  FMUL.RZ R123, R31, 0.15915493667125701904 ;  /* 0x3e22f9831f7b7820 */ /* 0x000fc6000040c000 */
[----:B------:R0:W2:Y:S01]  /*1610*/  MUFU.COS R148, R22 ;  /* 0x0000001600947308 */ /* 0x0000a20000000000 */
[----:B------:R-:W-:-:S07]  /*1620*/  FMUL.FTZ R31, R48, R21 ;  /* 0x00000015301f7220 */ /* 0x000fce0000410000 */
[----:B------:R4:W-:Y:S01]  /*1630*/  MUFU.EX2 R143, R20 ;  /* 0x00000014008f7308 */ /* 0x0009e20000000800 */
[----:B0-----:R-:W-:-:S07]  /*1640*/  FMUL.FTZ R22, R54, R21 ;  /* 0x0000001536167220 */ /* 0x001fce0000410000 */
[----:B------:R0:W-:Y:S01]  /*1650*/  MUFU.EX2 R141, R22 ;  /* 0x00000016008d7308 */ /* 0x0001e20000000800 */
[----:B----4-:R-:W-:-:S07]  /*1660*/  FMUL.FTZ R20, R52, R21 ;  /* 0x0000001534147220 */ /* 0x010fce0000410000 */
[----:B------:R4:W-:Y:S01]  /*1670*/  MUFU.EX2 R139, R20 ;  /* 0x00000014008b7308 */ /* 0x0009e20000000800 */
[----:B0-----:R-:W-:-:S07]  /*1680*/  @!P0 IADD3 R22, R102, -0x2, RZ ;  /* 0xfffffffe66168810 */ /* 0x001fce0007ffe0ff */
[----:B------:R-:W-:Y:S01]  /*1690*/  MUFU.SIN R126, R23 ;  /* 0x00000017007e7308 */ /* 0x000fe20000000400 */
[----:B----4-:R-:W-:-:S07]  /*16a0*/  FMUL.FTZ R20, R50, R21 ;  /* 0x0000001532147220 */ /* 0x010fce0000410000 */
[----:B------:R0:W-:Y:S08]  /*16b0*/  MUFU.COS R140, R23 ;  /* 0x00000017008c7308 */ /* 0x0001f00000000000 */
[----:B------:R-:W-:Y:S01]  /*16c0*/  MUFU.SIN R130, R123 ;  /* 0x0000007b00827308 */ /* 0x000fe20000000400 */
[----:B0-----:R-:W-:-:S04]  /*16d0*/  @!P0 IMAD R23, R22, c[0x0][0x16c], R35 ;  /* 0x00005b0016178a24 */ /* 0x001fc800078e0223 */
[----:B------:R-:W-:-:S03]  /*16e0*/  @!P0 IMAD.WIDE R22, R23, 0x10, R2 ;  /* 0x0000001017168825 */ /* 0x000fc600078e0202 */
[----:B------:R-:W-:Y:S08]  /*16f0*/  MUFU.COS R136, R123 ;  /* 0x0000007b00887308 */ /* 0x000ff00000000000 */
[----:B------:R-:W0:Y:S08]  /*1700*/  MUFU.EX2 R31, R31 ;  /* 0x0000001f001f7308 */ /* 0x000e300000000800 */
[----:B------:R4:W-:Y:S08]  /*1710*/  MUFU.EX2 R137, R20 ;  /* 0x0000001400897308 */ /* 0x0009f00000000800 */
[----:B------:R-:W-:Y:S01]  /*1720*/  MUFU.SIN R124, R119 ;  /* 0x00000077007c7308 */ /* 0x000fe20000000400 */
[----:B----4-:R-:W-:-:S07]  /*1730*/  FMUL.FTZ R20, R44, R29 ;  /* 0x0000001d2c147220 */ /* 0x010fce0000410000 */
[----:B------:R4:W-:Y:S01]  /*1740*/  MUFU.COS R142, R119 ;  /* 0x00000077008e7308 */ /* 0x0009e20000000000 */
[----:B------:R-:W-:Y:S02]  /*1750*/  FMUL.RZ R125, R20, 0.15915493667125701904 ;  /* 0x3e22f983147d7820 */ /* 0x000fe4000040c000 */
[----:B------:R-:W-:Y:S02]  /*1760*/  FMUL.FTZ R20, R42, R29 ;  /* 0x0000001d2a147220 */ /* 0x000fe40000410000 */
[----:B----4-:R-:W-:Y:S01]  /*1770*/  FMUL.RZ R119, R13, 0.15915493667125701904 ;  /* 0x3e22f9830d777820 */ /* 0x010fe2000040c000 */
[----:B------:R-:W-:Y:S01]  /*1780*/  MOV R13, RZ ;  /* 0x000000ff000d7202 */ /* 0x000fe20000000f00 */
[----:B------:R-:W-:Y:S01]  /*1790*/  BAR.SYNC.DEFER_BLOCKING 0x0 ;  /* 0x0000000000007b1d */ /* 0x000fe20000010000 */
[----:B------:R-:W-:Y:S02]  /*17a0*/  FMUL.RZ R123, R20, 0.15915493667125701904 ;  /* 0x3e22f983147b7820 */ /* 0x000fe4000040c000 */
[----:B---3--:R-:W-:-:S02]  /*17b0*/  FMUL.FTZ R20, R17, R18 ;  /* 0x0000001211147220 */ /* 0x008fc40000410000 */
[C---:B--2---:R-:W-:Y:S01]  /*17c0*/  FMUL.FTZ R148, R147.reuse, R148 ;  /* 0x0000009493947220 */ /* 0x044fe20000410000 */
[----:B------:R-:W-:Y:S01]  /*17d0*/  MUFU.SIN R128, R119 ;  /* 0x0000007700807308 */ /* 0x000fe20000000400 */
[----:B------:R-:W-:Y:S02]  /*17e0*/  FMUL.FTZ R147, R147, R30 ;  /* 0x0000001e93937220 */ /* 0x000fe40000410000 */
[----:B------:R-:W-:Y:S02]  /*17f0*/  FFMA.FTZ R20, R16, R19, R20 ;  /* 0x0000001310147223 */ /* 0x000fe40000010014 */
[C---:B0-----:R-:W-:Y:S02]  /*1800*/  FMUL.FTZ R136, R31.reuse, R136 ;  /* 0x000000881f887220 */ /* 0x041fe40000410000 */
[----:B------:R-:W-:Y:S01]  /*1810*/  FMUL.FTZ R135, R31, R130 ;  /* 0x000000821f877220 */ /* 0x000fe20000410000 */
[----:B------:R0:W2:Y:S01]  /*1820*/  MUFU.COS R138, R119 ;  /* 0x00000077008a7308 */ /* 0x0000a20000000000 */
[----:B------:R-:W-:Y:S01]  /*1830*/  FMUL.FTZ R31, R181, R147 ;  /* 0x00000093b51f7220 */ /* 0x000fe20000410000 */
[----:B------:R3:W5:Y:S01]  /*1840*/  @!P0 LDG.E.128 R12, [R22.64] ;  /* 0x00000004160c8981 */ /* 0x000762000c1e1d00 */
[----:B0-----:R-:W-:-:S05]  /*1850*/  FMUL.FTZ R119, R46, R29 ;  /* 0x0000001d2e777220 */ /* 0x001fca0000410000 */
[----:B------:R-:W-:Y:S01]  /*1860*/  MUFU.SIN R154, R123 ;  /* 0x0000007b009a7308 */ /* 0x000fe20000000400 */
[----:B------:R-:W-:Y:S01]  /*1870*/  FFMA.FTZ R31, RZ, R148, R31 ;  /* 0x00000094ff1f7223 */ /* 0x000fe2000001001f */
[----:B------:R-:W-:Y:S01]  /*1880*/  HADD2.F32 R205, -RZ, R5.H0_H0 ;  /* 0x20000005ffcd7230 */ /* 0x000fe20000004100 */
[C---:B------:R-:W-:Y:S01]  /*1890*/  FMUL.FTZ R144, R143.reuse, R144 ;  /* 0x000000908f907220 */ /* 0x040fe20000410000 */
[--C-:B------:R-:W-:Y:S01]  /*18a0*/  HADD2.F32 R201, -RZ, R6.reuse.H0_H0 ;  /* 0x20000006ffc97230 */ /* 0x100fe20000004100 */
[----:B------:R-:W-:Y:S01]  /*18b0*/  FMUL.FTZ R143, R143, R122 ;  /* 0x0000007a8f8f7220 */ /* 0x000fe20000410000 */
[----:B------:R-:W-:Y:S01]  /*18c0*/  HADD2.F32 R151, -RZ, R6.H1_H1 ;  /* 0x30000006ff977230 */ /* 0x000fe20000004100 */
[----:B-1----:R-:W-:Y:S01]  /*18d0*/  FMUL.RZ R121, R119, 0.15915493667125701904 ;  /* 0x3e22f98377797820 */ /* 0x002fe2000040c000 */
[----:B------:R-:W-:Y:S01]  /*18e0*/  MUFU.COS R156, R123 ;  /* 0x0000007b009c7308 */ /* 0x000fe20000000000 */
[----:B---3--:R-:W-:Y:S01]  /*18f0*/  FMUL.FTZ R22, R46, R21 ;  /* 0x000000152e167220 */ /* 0x008fe20000410000 */
[--C-:B------:R-:W-:Y:S01]  /*1900*/  HADD2.F32 R199, -RZ, R7.reuse.H0_H0 ;  /* 0x20000007ffc77230 */ /* 0x100fe20000004100 */
[----:B------:R-:W-:Y:S01]  /*1910*/  FMUL.FTZ R23, R17, R19 ;  /* 0x0000001311177220 */ /* 0x000fe20000410000 */
[----:B------:R-:W-:Y:S01]  /*1920*/  ISETP.NE.AND P0, PT, R112, 0x3f, PT ;  /* 0x0000003f7000780c */ /* 0x000fe20003f05270 */
[----:B------:R-:W-:Y:S01]  /*1930*/  FMUL.FTZ R17, R42, R21 ;  /* 0x000000152a117220 */ /* 0x000fe20000410000 */
[----:B------:R-:W-:Y:S01]  /*1940*/  HADD2.F32 R197, -RZ, R7.H1_H1 ;  /* 0x30000007ffc57230 */ /* 0x000fe20000004100 */
[C---:B------:R-:W-:Y:S01]  /*1950*/  FMUL.FTZ R146, R145.reuse, R146 ;  /* 0x0000009291927220 */ /* 0x040fe20000410000 */
[----:B------:R0:W-:Y:S01]  /*1960*/  MUFU.EX2 R133, R22 ;  /* 0x0000001600857308 */ /* 0x0001e20000000800 */
[----:B------:R-:W-:Y:S01]  /*1970*/  FMUL.FTZ R145, R145, R120 ;  /* 0x0000007891917220 */ /* 0x000fe20000410000 */
[----:B------:R-:W-:Y:S01]  /*1980*/  BSSY B0, `(.L_x_6125) ;  /* 0x00000e3000007945 */ /* 0x000fe20003800000 */
[----:B------:R-:W-:-:S02]  /*1990*/  FADD.FTZ R31, RZ, R31 ;  /* 0x0000001fff1f7221 */ /* 0x000fc40000010000 */
[C---:B--2---:R-:W-:Y:S02]  /*19a0*/  FMUL.FTZ R138, R137.reuse, R138 ;  /* 0x0000008a898a7220 */ /* 0x044fe40000410000 */
[----:B------:R-:W-:Y:S01]  /*19b0*/  FMUL.FTZ R137, R137, R128 ;  /* 0x0000008089897220 */ /* 0x000fe20000410000 */
[----:B------:R-:W-:Y:S01]  /*19c0*/  MUFU.SIN R132, R121 ;  /* 0x0000007900847308 */ /* 0x000fe20000000400 */
[----:B0-----:R-:W-:Y:S02]  /*19d0*/  FFMA.FTZ R22, R16, R18, -R23 ;  /* 0x0000001210167223 */ /* 0x001fe40000010817 */
[-C--:B------:R-:W-:Y:S02]  /*19e0*/  FMUL.FTZ R16, R40, R29.reuse ;  /* 0x0000001d28107220 */ /* 0x080fe40000410000 */
[----:B------:R-:W-:Y:S02]  /*19f0*/  FMUL.FTZ R18, R38, R29 ;  /* 0x0000001d26127220 */ /* 0x000fe40000410000 */
[----:B------:R-:W-:Y:S01]  /*1a00*/  FMUL.RZ R30, R16, 0.15915493667125701904 ;  /* 0x3e22f983101e7820 */ /* 0x000fe2000040c000 */
[----:B------:R0:W1:Y:S01]  /*1a10*/  MUFU.COS R134, R121 ;  /* 0x0000007900867308 */ /* 0x0000620000000000 */
[----:B------:R-:W-:-:S02]  /*1a20*/  FMUL.FTZ R23, RZ, R147 ;  /* 0x00000093ff177220 */ /* 0x000fc40000410000 */
[----:B------:R-:W-:Y:S02]  /*1a30*/  FMUL.FTZ R16, R40, R21 ;  /* 0x0000001528107220 */ /* 0x000fe40000410000 */
[----:B------:R-:W-:Y:S02]  /*1a40*/  FMUL.RZ R122, R18, 0.15915493667125701904 ;  /* 0x3e22f983127a7820 */ /* 0x000fe4000040c000 */
[----:B------:R-:W-:Y:S01]  /*1a50*/  FFMA.FTZ R18, R181, R148, -R23 ;  /* 0x00000094b5127223 */ /* 0x000fe20000010817 */
[----:B------:R-:W-:Y:S01]  /*1a60*/  MUFU.COS R19, R30 ;  /* 0x0000001e00137308 */ /* 0x000fe20000000000 */
[----:B0-----:R-:W-:Y:S02]  /*1a70*/  FMUL.FTZ R121, R145, R31 ;  /* 0x0000001f91797220 */ /* 0x001fe40000410000 */
[----:B------:R-:W-:Y:S02]  /*1a80*/  FADD.FTZ R18, R183, R18 ;  /* 0x00000012b7127221 */ /* 0x000fe40000010000 */
[----:B------:R-:W-:-:S02]  /*1a90*/  FMUL.FTZ R119, R44, R21 ;  /* 0x000000152c777220 */ /* 0x000fc40000410000 */
[----:B------:R-:W-:Y:S01]  /*1aa0*/  FMUL.FTZ R120, R145, R18 ;  /* 0x0000001291787220 */ /* 0x000fe20000410000 */
[----:B------:R-:W0:Y:S01]  /*1ab0*/  MUFU.EX2 R16, R16 ;  /* 0x0000001000107308 */ /* 0x000e220000000800 */
[C---:B------:R-:W-:Y:S02]  /*1ac0*/  FMUL.FTZ R142, R141.reuse, R142 ;  /* 0x0000008e8d8e7220 */ /* 0x040fe40000410000 */
[----:B------:R-:W-:Y:S02]  /*1ad0*/  FFMA.FTZ R120, R146, R31, R120 ;  /* 0x0000001f92787223 */ /* 0x000fe40000010078 */
[----:B------:R-:W-:Y:S02]  /*1ae0*/  FMUL.FTZ R141, R141, R124 ;  /* 0x0000007c8d8d7220 */ /* 0x000fe40000410000 */
[----:B------:R-:W-:Y:S01]  /*1af0*/  FADD.FTZ R120, RZ, R120 ;  /* 0x00000078ff787221 */ /* 0x000fe20000010000 */
[----:B------:R-:W2:Y:S01]  /*1b00*/  MUFU.EX2 R17, R17 ;  /* 0x0000001100117308 */ /* 0x000ea20000000800 */
[----:B------:R-:W-:-:S02]  /*1b10*/  FMUL.FTZ R140, R139, R140 ;  /* 0x0000008c8b8c7220 */ /* 0x000fc40000410000 */
[----:B------:R-:W-:Y:S02]  /*1b20*/  FMUL.FTZ R139, R139, R126 ;  /* 0x0000007e8b8b7220 */ /* 0x000fe40000410000 */
[C---:B-1----:R-:W-:Y:S02]  /*1b30*/  FMUL.FTZ R134, R133.reuse, R134 ;  /* 0x0000008685867220 */ /* 0x042fe40000410000 */
[----:B------:R-:W-:Y:S01]  /*1b40*/  FMUL.FTZ R133, R133, R132 ;  /* 0x0000008485857220 */ /* 0x000fe20000410000 */
[----:B------:R1:W3:Y:S01]  /*1b50*/  MUFU.SIN R127, R30 ;  /* 0x0000001e007f7308 */ /* 0x0002e20000000400 */
[----:B0-----:R-:W-:Y:S02]  /*1b60*/  FMUL.FTZ R128, R16, R19 ;  /* 0x0000001310807220 */ /* 0x001fe40000410000 */
[----:B------:R-:W-:Y:S02]  /*1b70*/  FMUL.FTZ R203, R44, R203 ;  /* 0x000000cb2ccb7220 */ /* 0x000fe40000410000 */
[----:B------:R-:W-:-:S02]  /*1b80*/  FMUL.FTZ R205, R42, R205 ;  /* 0x000000cd2acd7220 */ /* 0x000fc40000410000 */
[----:B------:R-:W-:Y:S01]  /*1b90*/  FMUL.FTZ R201, R38, R201 ;  /* 0x000000c926c97220 */ /* 0x000fe20000410000 */
[----:B------:R-:W-:Y:S01]  /*1ba0*/  MUFU.SIN R150, R125 ;  /* 0x0000007d00967308 */ /* 0x000fe20000000400 */
[----:B-1----:R-:W-:Y:S02]  /*1bb0*/  FFMA.FTZ R30, R146, R18, -R121 ;  /* 0x00000012921e7223 */ /* 0x002fe40000010879 */
[----:B------:R-:W-:Y:S02]  /*1bc0*/  FMUL.FTZ R18, R38, R21 ;  /* 0x0000001526127220 */ /* 0x000fe40000410000 */
[----:B------:R-:W-:Y:S02]  /*1bd0*/  FADD.FTZ R30, R185, R30 ;  /* 0x0000001eb91e7221 */ /* 0x000fe40000010000 */
[C---:B--2---:R-:W-:Y:S01]  /*1be0*/  FMUL.FTZ R130, R17.reuse, R156 ;  /* 0x0000009c11827220 */ /* 0x044fe20000410000 */
[----:B------:R-:W-:Y:S01]  /*1bf0*/  MUFU.COS R152, R125 ;  /* 0x0000007d00987308 */ /* 0x000fe20000000000 */
[----:B------:R-:W-:-:S02]  /*1c00*/  FMUL.FTZ R129, R17, R154 ;  /* 0x0000009a11817220 */ /* 0x000fc40000410000 */
[C---:B------:R-:W-:Y:S02]  /*1c10*/  FMUL.FTZ R19, R143.reuse, R30 ;  /* 0x0000001e8f137220 */ /* 0x040fe40000410000 */
[-C--:B------:R-:W-:Y:S02]  /*1c20*/  FMUL.FTZ R17, R143, R120.reuse ;  /* 0x000000788f117220 */ /* 0x080fe40000410000 */
[C---:B------:R-:W-:Y:S01]  /*1c30*/  FFMA.FTZ R19, R144.reuse, R120, R19 ;  /* 0x0000007890137223 */ /* 0x040fe20000010013 */
[----:B------:R-:W-:Y:S01]  /*1c40*/  MUFU.COS R23, R122 ;  /* 0x0000007a00177308 */ /* 0x000fe20000000000 */
[----:B------:R-:W-:Y:S02]  /*1c50*/  FFMA.FTZ R30, R144, R30, -R17 ;  /* 0x0000001e901e7223 */ /* 0x000fe40000010811 */
[----:B------:R-:W-:Y:S02]  /*1c60*/  FADD.FTZ R19, RZ, R19 ;  /* 0x00000013ff137221 */ /* 0x000fe40000010000 */
[----:B------:R-:W-:-:S02]  /*1c70*/  FMUL.FTZ R17, R36, R29 ;  /* 0x0000001d24117220 */ /* 0x000fc40000410000 */
[----:B------:R-:W-:Y:S01]  /*1c80*/  FADD.FTZ R30, R187, R30 ;  /* 0x0000001ebb1e7221 */ /* 0x000fe20000010000 */
[----:B------:R-:W0:Y:S01]  /*1c90*/  MUFU.EX2 R18, R18 ;  /* 0x0000001200127308 */ /* 0x000e220000000800 */
[----:B---3--:R-:W-:Y:S02]  /*1ca0*/  FMUL.FTZ R127, R16, R127 ;  /* 0x0000007f107f7220 */ /* 0x008fe40000410000 */
[C---:B------:R-:W-:Y:S02]  /*1cb0*/  FMUL.FTZ R16, R36.reuse, R21 ;  /* 0x0000001524107220 */ /* 0x040fe40000410000 */
[----:B------:R-:W-:Y:S02]  /*1cc0*/  FMUL.FTZ R200, R36, R151 ;  /* 0x0000009724c87220 */ /* 0x000fe40000410000 */
[----:B------:R-:W-:Y:S01]  /*1cd0*/  FMUL.FTZ R199, R34, R199 ;  /* 0x000000c722c77220 */ /* 0x000fe20000410000 */
[----:B------:R1:W2:Y:S01]  /*1ce0*/  MUFU.SIN R125, R122 ;  /* 0x0000007a007d7308 */ /* 0x0002a20000000400 */
[----:B------:R-:W-:-:S07]  /*1cf0*/  FMUL.FTZ R197, R0, R197 ;  /* 0x000000c500c57220 */ /* 0x000fce0000410000 */
[----:B------:R-:W3:Y:S01]  /*1d00*/  MUFU.EX2 R119, R119 ;  /* 0x0000007700777308 */ /* 0x000ee20000000800 */
[C---:B0-----:R-:W-:Y:S02]  /*1d10*/  FMUL.FTZ R126, R18.reuse, R23 ;  /* 0x00000017127e7220 */ /* 0x041fe40000410000 */
[----:B------:R-:W-:Y:S02]  /*1d20*/  FMUL.FTZ R23, R141, R19 ;  /* 0x000000138d177220 */ /* 0x000fe40000410000 */
[----:B-1----:R-:W-:Y:S02]  /*1d30*/  FMUL.RZ R122, R17, 0.15915493667125701904 ;  /* 0x3e22f983117a7820 */ /* 0x002fe4000040c000 */
[----:B--2---:R-:W-:Y:S01]  /*1d40*/  FMUL.FTZ R125, R18, R125 ;  /* 0x0000007d127d7220 */ /* 0x004fe20000410000 */
[----:B------:R-:W-:Y:S01]  /*1d50*/  MUFU.EX2 R16, R16 ;  /* 0x0000001000107308 */ /* 0x000fe20000000800 */
[-C--:B------:R-:W-:Y:S02]  /*1d60*/  FMUL.FTZ R18, R141, R30.reuse ;  /* 0x0000001e8d127220 */ /* 0x080fe40000410000 */
[----:B------:R-:W-:-:S02]  /*1d70*/  FFMA.FTZ R30, R142, R30, -R23 ;  /* 0x0000001e8e1e7223 */ /* 0x000fc40000010817 */
[----:B------:R-:W-:Y:S02]  /*1d80*/  FFMA.FTZ R23, R142, R19, R18 ;  /* 0x000000138e177223 */ /* 0x000fe40000010012 */
[-C--:B------:R-:W-:Y:S01]  /*1d90*/  FMUL.FTZ R18, R32, R147.reuse ;  /* 0x0000009320127220 */ /* 0x080fe20000410000 */
[----:B------:R-:W0:Y:S01]  /*1da0*/  MUFU.COS R17, R122 ;  /* 0x0000007a00117308 */ /* 0x000e220000000000 */
[C---:B---3--:R-:W-:Y:S02]  /*1db0*/  FMUL.FTZ R132, R119.reuse, R152 ;  /* 0x0000009877847220 */ /* 0x048fe40000410000 */
[----:B------:R-:W-:Y:S02]  /*1dc0*/  FMUL.FTZ R131, R119, R150 ;  /* 0x0000009677837220 */ /* 0x000fe40000410000 */
[C---:B------:R-:W-:Y:S02]  /*1dd0*/  FMUL.FTZ R19, R33.reuse, R147 ;  /* 0x0000009321137220 */ /* 0x040fe40000410000 */
[----:B------:R-:W-:Y:S01]  /*1de0*/  FFMA.FTZ R18, R33, R148, R18 ;  /* 0x0000009421127223 */ /* 0x000fe20000010012 */
[----:B------:R-:W1:Y:S01]  /*1df0*/  MUFU.SIN R123, R122 ;  /* 0x0000007a007b7308 */ /* 0x000e620000000400 */
[----:B------:R-:W-:-:S02]  /*1e00*/  FADD.FTZ R119, RZ, R23 ;  /* 0x00000017ff777221 */ /* 0x000fc40000010000 */
[----:B------:R-:W-:Y:S02]  /*1e10*/  FADD.FTZ R30, R189, R30 ;  /* 0x0000001ebd1e7221 */ /* 0x000fe40000010000 */
[----:B------:R-:W-:Y:S02]  /*1e20*/  FFMA.FTZ R19, R32, R148, -R19 ;  /* 0x0000009420137223 */ /* 0x000fe40000010813 */
[----:B------:R-:W-:Y:S02]  /*1e30*/  FMUL.FTZ R23, R145, R18 ;  /* 0x0000001291177220 */ /* 0x000fe40000410000 */
[C---:B------:R-:W-:Y:S02]  /*1e40*/  FMUL.FTZ R121, R139.reuse, R119 ;  /* 0x000000778b797220 */ /* 0x040fe40000410000 */
[----:B------:R-:W-:Y:S02]  /*1e50*/  FMUL.FTZ R120, R139, R30 ;  /* 0x0000001e8b787220 */ /* 0x000fe40000410000 */
[----:B------:R-:W-:-:S02]  /*1e60*/  FMUL.FTZ R31, R145, R19 ;  /* 0x00000013911f7220 */ /* 0x000fc40000410000 */
[----:B------:R-:W-:Y:S02]  /*1e70*/  FFMA.FTZ R23, R146, R19, -R23 ;  /* 0x0000001392177223 */ /* 0x000fe40000010817 */
[----:B------:R-:W-:Y:S02]  /*1e80*/  FFMA.FTZ R30, R140, R30, -R121 ;  /* 0x0000001e8c1e7223 */ /* 0x000fe40000010879 */
[----:B0-----:R-:W-:Y:S02]  /*1e90*/  FMUL.FTZ R124, R16, R17 ;  /* 0x00000011107c7220 */ /* 0x001fe40000410000 */
[----:B------:R-:W-:Y:S02]  /*1ea0*/  FFMA.FTZ R31, R146, R18, R31 ;  /* 0x00000012921f7223 */ /* 0x000fe4000001001f */
[----:B------:R-:W-:Y:S02]  /*1eb0*/  FFMA.FTZ R120, R140, R119, R120 ;  /* 0x000000778c787223 */ /* 0x000fe40000010078 */
[----:B------:R-:W-:-:S02]  /*1ec0*/  FMUL.FTZ R17, R143, R23 ;  /* 0x000000178f117220 */ /* 0x000fc40000410000 */
[----:B------:R-:W-:Y:S02]  /*1ed0*/  FADD.FTZ R30, R191, R30 ;  /* 0x0000001ebf1e7221 */ /* 0x000fe40000010000 */
[----:B------:R-:W-:Y:S02]  /*1ee0*/  FADD.FTZ R120, RZ, R120 ;  /* 0x00000078ff787221 */ /* 0x000fe40000010000 */
[-C--:B------:R-:W-:Y:S02]  /*1ef0*/  FFMA.FTZ R17, R144, R31.reuse, R17 ;  /* 0x0000001f90117223 */ /* 0x080fe40000010011 */
[----:B------:R-:W-:Y:S02]  /*1f00*/  FMUL.FTZ R119, R137, R30 ;  /* 0x0000001e89777220 */ /* 0x000fe40000410000 */
[----:B------:R-:W-:Y:S02]  /*1f10*/  FMUL.FTZ R31, R143, R31 ;  /* 0x0000001f8f1f7220 */ /* 0x000fe40000410000 */
[----:B------:R-:W-:-:S02]  /*1f20*/  FMUL.FTZ R19, R137, R120 ;  /* 0x0000007889137220 */ /* 0x000fc40000410000 */
[----:B------:R-:W-:Y:S02]  /*1f30*/  FFMA.FTZ R119, R138, R120, R119 ;  /* 0x000000788a777223 */ /* 0x000fe40000010077 */
[----:B------:R-:W-:Y:S02]  /*1f40*/  FFMA.FTZ R31, R144, R23, -R31 ;  /* 0x00000017901f7223 */ /* 0x000fe4000001081f */
[----:B------:R-:W-:Y:S02]  /*1f50*/  FFMA.FTZ R30, R138, R30, -R19 ;  /* 0x0000001e8a1e7223 */ /* 0x000fe40000010813 */
[----:B------:R-:W-:Y:S02]  /*1f60*/  FADD.FTZ R119, RZ, R119 ;  /* 0x00000077ff777221 */ /* 0x000fe40000010000 */
[----:B------:R-:W-:Y:S02]  /*1f70*/  FMUL.FTZ R18, R141, R31 ;  /* 0x0000001f8d127220 */ /* 0x000fe40000410000 */
[----:B-1----:R-:W-:-:S02]  /*1f80*/  FMUL.FTZ R123, R16, R123 ;  /* 0x0000007b107b7220 */ /* 0x002fc40000410000 */
[----:B------:R-:W-:Y:S02]  /*1f90*/  FADD.FTZ R30, R193, R30 ;  /* 0x0000001ec11e7221 */ /* 0x000fe40000010000 */
[----:B------:R-:W-:Y:S02]  /*1fa0*/  FMUL.FTZ R19, R135, R119 ;  /* 0x0000007787137220 */ /* 0x000fe40000410000 */
[-C--:B------:R-:W-:Y:S02]  /*1fb0*/  FMUL.FTZ R16, R141, R17.reuse ;  /* 0x000000118d107220 */ /* 0x080fe40000410000 */
[----:B------:R-:W-:Y:S02]  /*1fc0*/  FFMA.FTZ R18, R142, R17, R18 ;  /* 0x000000118e127223 */ /* 0x000fe40000010012 */
[----:B------:R-:W-:Y:S02]  /*1fd0*/  FFMA.FTZ R120, R136, R30, -R19 ;  /* 0x0000001e88787223 */ /* 0x000fe40000010813 */
[----:B------:R-:W-:-:S02]  /*1fe0*/  FFMA.FTZ R31, R142, R31, -R16 ;  /* 0x0000001f8e1f7223 */ /* 0x000fc40000010810 */
[----:B------:R-:W-:Y:S02]  /*1ff0*/  FMUL.FTZ R19, R139, R18 ;  /* 0x000000128b137220 */ /* 0x000fe40000410000 */
[----:B------:R-:W-:Y:S02]  /*2000*/  FMUL.FTZ R30, R135, R30 ;  /* 0x0000001e871e7220 */ /* 0x000fe40000410000 */
[-C--:B------:R-:W-:Y:S02]  /*2010*/  FFMA.FTZ R19, R140, R31.reuse, -R19 ;  /* 0x0000001f8c137223 */ /* 0x080fe40000010813 */
[----:B------:R-:W-:Y:S02]  /*2020*/  FMUL.FTZ R31, R139, R31 ;  /* 0x0000001f8b1f7220 */ /* 0x000fe40000410000 */
[----:B------:R-:W-:Y:S02]  /*2030*/  FFMA.FTZ R30, R136, R119, R30 ;  /* 0x00000077881e7223 */ /* 0x000fe4000001001e */
[----:B------:R-:W-:-:S02]  /*2040*/  FMUL.FTZ R17, R34, R29 ;  /* 0x0000001d22117220 */ /* 0x000fc40000410000 */
[----:B------:R-:W-:Y:S02]  /*2050*/  FFMA.FTZ R31, R140, R18, R31 ;  /* 0x000000128c1f7223 */ /* 0x000fe4000001001f */
[----:B------:R-:W-:Y:S02]  /*2060*/  FADD.FTZ R120, R195, R120 ;  /* 0x00000078c3787221 */ /* 0x000fe40000010000 */
[----:B------:R-:W-:Y:S02]  /*2070*/  FMUL.FTZ R16, R34, R21 ;  /* 0x0000001522107220 */ /* 0x000fe40000410000 */
[----:B------:R-:W-:Y:S02]  /*2080*/  FADD.FTZ R30, RZ, R30 ;  /* 0x0000001eff1e7221 */ /* 0x000fe40000010000 */
[----:B------:R-:W-:Y:S02]  /*2090*/  FMUL.RZ R121, R17, 0.15915493667125701904 ;  /* 0x3e22f98311797820 */ /* 0x000fe4000040c000 */
[----:B------:R-:W-:Y:S01]  /*20a0*/  FMUL.FTZ R18, R137, R31 ;  /* 0x0000001f89127220 */ /* 0x000fe20000410000 */
[----:B------:R-:W-:Y:S01]  /*20b0*/  MUFU.EX2 R16, R16 ;  /* 0x0000001000107308 */ /* 0x000fe20000000800 */
[----:B------:R-:W-:-:S02]  /*20c0*/  FMUL.FTZ R119, R133, R120 ;  /* 0x0000007885777220 */ /* 0x000fc40000410000 */
[-C--:B------:R-:W-:Y:S02]  /*20d0*/  FMUL.FTZ R23, R133, R30.reuse ;  /* 0x0000001e85177220 */ /* 0x080fe40000410000 */
[-C--:B------:R-:W-:Y:S02]  /*20e0*/  FFMA.FTZ R18, R138, R19.reuse, -R18 ;  /* 0x000000138a127223 */ /* 0x080fe40000010812 */
[----:B------:R-:W-:Y:S01]  /*20f0*/  FMUL.FTZ R19, R137, R19 ;  /* 0x0000001389137220 */ /* 0x000fe20000410000 */
[----:B------:R-:W0:Y:S01]  /*2100*/  MUFU.COS R17, R121 ;  /* 0x0000007900117308 */ /* 0x000e220000000000 */
[C---:B------:R-:W-:Y:S02]  /*2110*/  FFMA.FTZ R119, R134.reuse, R30, R119 ;  /* 0x0000001e86777223 */ /* 0x040fe40000010077 */
[----:B------:R-:W-:Y:S02]  /*2120*/  FFMA.FTZ R23, R134, R120, -R23 ;  /* 0x0000007886177223 */ /* 0x000fe40000010817 */
[----:B------:R-:W-:-:S02]  /*2130*/  FFMA.FTZ R19, R138, R31, R19 ;  /* 0x0000001f8a137223 */ /* 0x000fc40000010013 */
[----:B------:R-:W-:Y:S01]  /*2140*/  FADD.FTZ R119, RZ, R119 ;  /* 0x00000077ff777221 */ /* 0x000fe20000010000 */
[----:B------:R-:W1:Y:S01]  /*2150*/  MUFU.SIN R121, R121 ;  /* 0x0000007900797308 */ /* 0x000e620000000400 */
[----:B------:R-:W-:Y:S02]  /*2160*/  FADD.FTZ R31, R202, R23 ;  /* 0x00000017ca1f7221 */ /* 0x000fe40000010000 */
[----:B------:R-:W-:Y:S02]  /*2170*/  FMUL.FTZ R23, R135, R19 ;  /* 0x0000001387177220 */ /* 0x000fe40000410000 */
[C---:B------:R-:W-:Y:S02]  /*2180*/  FMUL.FTZ R120, R131.reuse, R119 ;  /* 0x0000007783787220 */ /* 0x040fe40000410000 */
[----:B------:R-:W-:Y:S02]  /*2190*/  FMUL.FTZ R122, R131, R31 ;  /* 0x0000001f837a7220 */ /* 0x000fe40000410000 */
[----:B------:R-:W-:-:S02]  /*21a0*/  FMUL.FTZ R30, R135, R18 ;  /* 0x00000012871e7220 */ /* 0x000fc40000410000 */
[----:B------:R-:W-:Y:S02]  /*21b0*/  FFMA.FTZ R23, R136, R18, -R23 ;  /* 0x0000001288177223 */ /* 0x000fe40000010817 */
[C---:B------:R-:W-:Y:S02]  /*21c0*/  FFMA.FTZ R120, R132.reuse, R31, -R120 ;  /* 0x0000001f84787223 */ /* 0x040fe40000010878 */
[----:B------:R-:W-:Y:S02]  /*21d0*/  FFMA.FTZ R119, R132, R119, R122 ;  /* 0x0000007784777223 */ /* 0x000fe4000001007a */
[----:B0-----:R-:W-:Y:S02]  /*21e0*/  FMUL.FTZ R122, R16, R17 ;  /* 0x00000011107a7220 */ /* 0x001fe40000410000 */
[----:B------:R-:W-:Y:S02]  /*21f0*/  FFMA.FTZ R30, R136, R19, R30 ;  /* 0x00000013881e7223 */ /* 0x000fe4000001001e */
[----:B------:R-:W-:-:S02]  /*2200*/  FMUL.FTZ R17, R133, R23 ;  /* 0x0000001785117220 */ /* 0x000fc40000410000 */
[----:B------:R-:W-:Y:S02]  /*2210*/  FADD.FTZ R120, R203, R120 ;  /* 0x00000078cb787221 */ /* 0x000fe40000010000 */
[----:B-1----:R-:W-:Y:S02]  /*2220*/  FMUL.FTZ R121, R16, R121 ;  /* 0x0000007910797220 */ /* 0x002fe40000410000 */
[----:B------:R-:W-:Y:S02]  /*2230*/  FADD.FTZ R119, RZ, R119 ;  /* 0x00000077ff777221 */ /* 0x000fe40000010000 */
[----:B------:R-:W-:Y:S02]  /*2240*/  FFMA.FTZ R17, R134, R30, R17 ;  /* 0x0000001e86117223 */ /* 0x000fe40000010011 */
[----:B------:R-:W-:Y:S02]  /*2250*/  FMUL.FTZ R16, R129, R120 ;  /* 0x0000007881107220 */ /* 0x000fe40000410000 */
[----:B------:R-:W-:-:S02]  /*2260*/  FMUL.FTZ R30, R133, R30 ;  /* 0x0000001e851e7220 */ /* 0x000fc40000410000 */
[----:B------:R-:W-:Y:S02]  /*2270*/  FFMA.FTZ R16, R130, R119, R16 ;  /* 0x0000007782107223 */ /* 0x000fe40000010010 */
[----:B------:R-:W-:Y:S02]  /*2280*/  FFMA.FTZ R30, R134, R23, -R30 ;  /* 0x00000017861e7223 */ /* 0x000fe4000001081e */
[----:B------:R-:W-:Y:S01]  /*2290*/  FMUL.FTZ R19, R129, R119 ;  /* 0x0000007781137220 */ /* 0x000fe20000410000 */
[----:B------:R-:W-:Y:S01]  /*22a0*/  HADD2.F32 R119, -RZ, R5.H1_H1 ;  /* 0x30000005ff777230 */ /* 0x000fe20000004100 */
[----:B------:R-:W-:Y:S02]  /*22b0*/  FADD.FTZ R23, RZ, R16 ;  /* 0x00000010ff177221 */ /* 0x000fe40000010000 */
[----:B------:R-:W-:Y:S02]  /*22c0*/  FMUL.FTZ R16, R131, R30 ;  /* 0x0000001e83107220 */ /* 0x000fe40000410000 */
[----:B------:R-:W-:-:S02]  /*22d0*/  FFMA.FTZ R120, R130, R120, -R19 ;  /* 0x0000007882787223 */ /* 0x000fc40000010813 */
[-C--:B------:R-:W-:Y:S02]  /*22e0*/  FMUL.FTZ R19, R131, R17.reuse ;  /* 0x0000001183137220 */ /* 0x080fe40000410000 */
[C---:B------:R-:W-:Y:S02]  /*22f0*/  FFMA.FTZ R17, R132.reuse, R17, R16 ;  /* 0x0000001184117223 */ /* 0x040fe40000010010 */
[----:B------:R-:W-:Y:S02]  /*2300*/  FADD.FTZ R120, R205, R120 ;  /* 0x00000078cd787221 */ /* 0x000fe40000010000 */
[----:B------:R-:W-:Y:S02]  /*2310*/  FMUL.FTZ R31, R127, R23 ;  /* 0x000000177f1f7220 */ /* 0x000fe40000410000 */
[----:B------:R-:W-:Y:S02]  /*2320*/  FFMA.FTZ R19, R132, R30, -R19 ;  /* 0x0000001e84137223 */ /* 0x000fe40000010813 */
[----:B------:R-:W-:-:S02]  /*2330*/  FMUL.FTZ R18, R129, R17 ;  /* 0x0000001181127220 */ /* 0x000fc40000410000 */
[-C--:B------:R-:W-:Y:S02]  /*2340*/  FFMA.FTZ R31, R128, R120.reuse, -R31 ;  /* 0x00000078801f7223 */ /* 0x080fe4000001081f */
[----:B------:R-:W-:Y:S02]  /*2350*/  FMUL.FTZ R120, R127, R120 ;  /* 0x000000787f787220 */ /* 0x000fe40000410000 */
[----:B------:R-:W-:Y:S02]  /*2360*/  FFMA.FTZ R18, R130, R19, -R18 ;  /* 0x0000001382127223 */ /* 0x000fe40000010812 */
[----:B------:R-:W-:Y:S02]  /*2370*/  FMUL.FTZ R204, R40, R119 ;  /* 0x0000007728cc7220 */ /* 0x000fe40000410000 */
[----:B------:R-:W-:Y:S02]  /*2380*/  FMUL.FTZ R19, R129, R19 ;  /* 0x0000001381137220 */ /* 0x000fe40000410000 */
[----:B------:R-:W-:-:S02]  /*2390*/  FMUL.FTZ R16, R0, R29 ;  /* 0x0000001d00107220 */ /* 0x000fc40000410000 */
[----:B------:R-:W-:Y:S02]  /*23a0*/  FFMA.FTZ R120, R128, R23, R120 ;  /* 0x0000001780787223 */ /* 0x000fe40000010078 */
[----:B------:R-:W-:Y:S02]  /*23b0*/  FADD.FTZ R31, R204, R31 ;  /* 0x0000001fcc1f7221 */ /* 0x000fe40000010000 */
[----:B------:R-:W-:Y:S02]  /*23c0*/  FFMA.FTZ R19, R130, R17, R19 ;  /* 0x0000001182137223 */ /* 0x000fe40000010013 */
[----:B------:R-:W-:Y:S02]  /*23d0*/  FMUL.RZ R150, R16, 0.15915493667125701904 ;  /* 0x3e22f98310967820 */ /* 0x000fe4000040c000 */
[----:B------:R-:W-:Y:S02]  /*23e0*/  FADD.FTZ R16, RZ, R120 ;  /* 0x00000078ff107221 */ /* 0x000fe40000010000 */
[----:B------:R-:W-:Y:S01]  /*23f0*/  FMUL.FTZ R119, R125, R31 ;  /* 0x0000001f7d777220 */ /* 0x000fe20000410000 */
[----:B------:R-:W-:Y:S01]  /*2400*/  MUFU.COS R120, R150 ;  /* 0x0000009600787308 */ /* 0x000fe20000000000 */
[----:B------:R-:W-:-:S02]  /*2410*/  FMUL.FTZ R21, R0, R21 ;  /* 0x0000001500157220 */ /* 0x000fc40000410000 */
[----:B------:R-:W-:Y:S02]  /*2420*/  FMUL.FTZ R17, R127, R19 ;  /* 0x000000137f117220 */ /* 0x000fe40000410000 */
[-C--:B------:R-:W-:Y:S02]  /*2430*/  FMUL.FTZ R23, R125, R16.reuse ;  /* 0x000000107d177220 */ /* 0x080fe40000410000 */
[----:B------:R-:W-:Y:S01]  /*2440*/  FFMA.FTZ R119, R126, R16, R119 ;  /* 0x000000107e777223 */ /* 0x000fe20000010077 */
[----:B------:R-:W-:Y:S01]  /*2450*/  MUFU.EX2 R21, R21 ;  /* 0x0000001500157308 */ /* 0x000fe20000000800 */
[-C--:B------:R-:W-:Y:S02]  /*2460*/  FFMA.FTZ R17, R128, R18.reuse, -R17 ;  /* 0x0000001280117223 */ /* 0x080fe40000010811 */
[----:B------:R-:W-:Y:S02]  /*2470*/  FMUL.FTZ R18, R127, R18 ;  /* 0x000000127f127220 */ /* 0x000fe40000410000 */
[----:B------:R-:W-:-:S02]  /*2480*/  FFMA.FTZ R30, R126, R31, -R23 ;  /* 0x0000001f7e1e7223 */ /* 0x000fc40000010817 */
[----:B------:R-:W-:Y:S01]  /*2490*/  FADD.FTZ R119, RZ, R119 ;  /* 0x00000077ff777221 */ /* 0x000fe20000010000 */
[----:B------:R-:W0:Y:S01]  /*24a0*/  MUFU.SIN R16, R150 ;  /* 0x0000009600107308 */ /* 0x000e220000000400 */
[----:B------:R-:W-:Y:S02]  /*24b0*/  FFMA.FTZ R18, R128, R19, R18 ;  /* 0x0000001380127223 */ /* 0x000fe40000010012 */
[----:B------:R-:W-:Y:S02]  /*24c0*/  FADD.FTZ R30, R201, R30 ;  /* 0x0000001ec91e7221 */ /* 0x000fe40000010000 */
[----:B------:R-:W-:Y:S02]  /*24d0*/  FMUL.FTZ R31, R123, R119 ;  /* 0x000000777b1f7220 */ /* 0x000fe40000410000 */
[----:B------:R-:W-:Y:S02]  /*24e0*/  FMUL.FTZ R19, R125, R18 ;  /* 0x000000127d137220 */ /* 0x000fe40000410000 */
[----:B------:R-:W-:-:S02]  /*24f0*/  FMUL.FTZ R149, R123, R30 ;  /* 0x0000001e7b957220 */ /* 0x000fc40000410000 */
[----:B------:R-:W-:Y:S02]  /*2500*/  FFMA.FTZ R31, R124, R30, -R31 ;  /* 0x0000001e7c1f7223 */ /* 0x000fe4000001081f */
[-C--:B------:R-:W-:Y:S02]  /*2510*/  FMUL.FTZ R23, R125, R17.reuse ;  /* 0x000000117d177220 */ /* 0x080fe40000410000 */
[----:B------:R-:W-:Y:S02]  /*2520*/  FFMA.FTZ R19, R126, R17, -R19 ;  /* 0x000000117e137223 */ /* 0x000fe40000010813 */
[----:B------:R-:W-:Y:S02]  /*2530*/  FFMA.FTZ R149, R124, R119, R149 ;  /* 0x000000777c957223 */ /* 0x000fe40000010095 */
[----:B------:R-:W-:Y:S02]  /*2540*/  FADD.FTZ R31, R200, R31 ;  /* 0x0000001fc81f7221 */ /* 0x000fe40000010000 */
[----:B------:R-:W-:-:S02]  /*2550*/  FFMA.FTZ R23, R126, R18, R23 ;  /* 0x000000127e177223 */ /* 0x000fc40000010017 */
[----:B------:R-:W-:Y:S02]  /*2560*/  FMUL.FTZ R17, R123, R19 ;  /* 0x000000137b117220 */ /* 0x000fe40000410000 */
[----:B0-----:R-:W-:Y:S02]  /*2570*/  FMUL.FTZ R119, R21, R16 ;  /* 0x0000001015777220 */ /* 0x001fe40000410000 */
[----:B------:R-:W-:Y:S02]  /*2580*/  FADD.FTZ R149, RZ, R149 ;  /* 0x00000095ff957221 */ /* 0x000fe40000010000 */
[----:B------:R-:W-:Y:S02]  /*2590*/  FMUL.FTZ R16, R121, R31 ;  /* 0x0000001f79107220 */ /* 0x000fe40000410000 */
[-C--:B------:R-:W-:Y:S02]  /*25a0*/  FFMA.FTZ R17, R124, R23.reuse, R17 ;  /* 0x000000177c117223 */ /* 0x080fe40000010011 */
[----:B------:R-:W-:-:S02]  /*25b0*/  FMUL.FTZ R23, R123, R23 ;  /* 0x000000177b177220 */ /* 0x000fc40000410000 */
[CC--:B------:R-:W-:Y:S02]  /*25c0*/  FMUL.FTZ R18, R121.reuse, R149.reuse ;  /* 0x0000009579127220 */ /* 0x0c0fe40000410000 */
[----:B------:R-:W-:Y:S02]  /*25d0*/  FFMA.FTZ R149, R122, R149, R16 ;  /* 0x000000957a957223 */ /* 0x000fe40000010010 */
[----:B------:R-:W-:Y:S02]  /*25e0*/  FFMA.FTZ R23, R124, R19, -R23 ;  /* 0x000000137c177223 */ /* 0x000fe40000010817 */
[----:B------:R-:W-:Y:S02]  /*25f0*/  FMUL.FTZ R16, R121, R17 ;  /* 0x0000001179107220 */ /* 0x000fe40000410000 */
[----:B------:R-:W-:Y:S02]  /*2600*/  FFMA.FTZ R18, R122, R31, -R18 ;  /* 0x0000001f7a127223 */ /* 0x000fe40000010812 */
[----:B------:R-:W-:-:S02]  /*2610*/  FADD.FTZ R149, RZ, R149 ;  /* 0x00000095ff957221 */ /* 0x000fc40000010000 */
[CC--:B------:R-:W-:Y:S02]  /*2620*/  FFMA.FTZ R16, R122.reuse, R23.reuse, -R16 ;  /* 0x000000177a107223 */ /* 0x0c0fe40000010810 */
[----:B------:R-:W-:Y:S02]  /*2630*/  FMUL.FTZ R120, R21, R120 ;  /* 0x0000007815787220 */ /* 0x000fe40000410000 */
[----:B------:R-:W-:Y:S02]  /*2640*/  FMUL.FTZ R23, R121, R23 ;  /* 0x0000001779177220 */ /* 0x000fe40000410000 */
[----:B------:R-:W-:Y:S02]  /*2650*/  FADD.FTZ R18, R199, R18 ;  /* 0x00000012c7127221 */ /* 0x000fe40000010000 */
[----:B------:R-:W-:Y:S02]  /*2660*/  FMUL.FTZ R19, R119, R149 ;  /* 0x0000009577137220 */ /* 0x000fe40000410000 */
[----:B------:R-:W-:-:S02]  /*2670*/  FFMA.FTZ R17, R122, R17, R23 ;  /* 0x000000117a117223 */ /* 0x000fc40000010017 */
[CC--:B------:R-:W-:Y:S02]  /*2680*/  FFMA.FTZ R30, R120.reuse, R18.reuse, -R19 ;  /* 0x00000012781e7223 */ /* 0x0c0fe40000010813 */
[C---:B------:R-:W-:Y:S02]  /*2690*/  FMUL.FTZ R21, R119.reuse, R18 ;  /* 0x0000001277157220 */ /* 0x040fe40000410000 */
[C---:B------:R-:W-:Y:S02]  /*26a0*/  FMUL.FTZ R18, R119.reuse, R16 ;  /* 0x0000001077127220 */ /* 0x040fe40000410000 */
[-C--:B------:R-:W-:Y:S02]  /*26b0*/  FMUL.FTZ R19, R119, R17.reuse ;  /* 0x0000001177137220 */ /* 0x080fe40000410000 */
[----:B------:R-:W-:Y:S02]  /*26c0*/  FFMA.FTZ R17, R120, R17, R18 ;  /* 0x0000001178117223 */ /* 0x000fe40000010012 */
[----:B------:R-:W-:-:S02]  /*26d0*/  FADD.FTZ R18, R197, R30 ;  /* 0x0000001ec5127221 */ /* 0x000fc40000010000 */
[----:B------:R0:W1:Y:S01]  /*26e0*/  @P0 LDS.64 R30, [R112.X8+0x20b8] ;  /* 0x0020b800701e0984 */ /* 0x0000620000008a00 */
[C---:B------:R-:W-:Y:S02]  /*26f0*/  FFMA.FTZ R21, R120.reuse, R149, R21 ;  /* 0x0000009578157223 */ /* 0x040fe40000010015 */
[----:B------:R-:W-:Y:S02]  /*2700*/  FFMA.FTZ R16, R120, R16, -R19 ;  /* 0x0000001078107223 */ /* 0x000fe40000010813 */
[----:B------:R-:W-:Y:S01]  /*2710*/  FADD.FTZ R19, RZ, R21 ;  /* 0x00000015ff137221 */ /* 0x000fe20000010000 */
[----:B------:R-:W-:Y:S05]  /*2720*/  @P0 BRA `(.L_x_6126) ;  /* 0x0000008000000947 */ /* 0x000fea0003800000 */
[----:B------:R-:W-:Y:S01]  /*2730*/  ISETP.NE.AND P0, PT, R102, c[0x0][0x174], PT ;  /* 0x00005d0066007a0c */ /* 0x000fe20003f05270 */
[----:B-1----:R-:W-:Y:S01]  /*2740*/  HFMA2.MMA R31, -RZ, RZ, 0, 0 ;  /* 0x00000000ff1f7435 */ /* 0x002fe200000001ff */
[----:B------:R-:W-:-:S11]  /*2750*/  MOV R30, 0x3f800000 ;  /* 0x3f800000001e7802 */ /* 0x000fd60000000f00 */
[----:B------:R-:W-:-:S04]  /*2760*/  @P0 LEA.HI R21, R102, R102, RZ, 0x1 ;  /* 0x0000006666150211 */ /* 0x000fc800078f08ff */
[----:B------:R-:W-:-:S04]  /*2770*/  @P0 LOP3.LUT R21, R21, 0xfffffe, RZ, 0xc0, !PT ;  /* 0x00fffffe15150812 */ /* 0x000fc800078ec0ff */
[----:B------:R-:W-:-:S04]  /*2780*/  @P0 IADD3 R150, -R21, R102, RZ ;  /* 0x0000006615960210 */ /* 0x000fc80007ffe1ff */
[----:B------:R-:W-:-:S05]  /*2790*/  @P0 LEA R150, R150, R35, 0x8 ;  /* 0x0000002396960211 */ /* 0x000fca00078e40ff */
[----:B------:R1:W2:Y:S02]  /*27a0*/  @P0 LDS.64 R30, [R150.X8+0x10b0] ;  /* 0x0010b000961e0984 */ /* 0x0002a40000008a00 */
.L_x_6126:
[----:B------:R-:W-:Y:S05]  /*27b0*/  BSYNC B0 ;  /* 0x0000000000007941 */ /* 0x000fea0003800000 */
.L_x_6125:
        /* <DEDUP_REMOVED lines=33> */
[-C--:B-1----:R-:W-:Y:S02]  /*29d0*/  FMUL.FTZ R150, R39, R20.reuse ;  /* 0x0000001427967220 */ /* 0x082fe40000410000 */
[----:B------:R-:W-:Y:S01]  /*29e0*/  FMUL.FTZ R149, R37, R20 ;  /* 0x0000001425957220 */ /* 0x000fe20000410000 */
[----:B------:R-:W-:Y:S06]  /*29f0*/  BAR.SYNC.DEFER_BLOCKING 0x0 ;  /* 0x0000000000007b1d */ /* 0x000fec0000010000 */
[----:B------:R-:W-:Y:S05]  /*2a00*/  @P0 BRA `(.L_x_6128) ;  /* 0x000009c000000947 */ /* 0x000fea0003800000 */
[----:B---3--:R-:W-:-:S05]  /*2a10*/  SHF.L.U32 R182, R112, 0x5, RZ ;  /* 0x0000000570b67819 */ /* 0x008fca00000006ff */
[----:B------:R-:W-:Y:S04]  /*2a20*/  LDS.128 R16, [R182+0x8a0] ;  /* 0x0008a000b6107984 */ /* 0x000fe80000000c00 */
[----:B------:R-:W1:Y:S02]  /*2a30*/  LDS.128 R20, [R182+0x8b0] ;  /* 0x0008b000b6147984 */ /* 0x000e640000000c00 */
        /* <DEDUP_REMOVED lines=12> */
.L_x_6169:
        /* <DEDUP_REMOVED lines=64> */
[----:B------:R0:W1:Y:S04]  /*2f00*/  SHFL.UP PT, R21, R18, 0x10, RZ ;  /* 0x0600000012157989 */ /* 0x00006800000e00ff */
[----:B------:R0:W3:Y:S04]  /*2f10*/  SHFL.UP PT, R209, R22, 0x10, RZ ;  /* 0x0600000016d17989 */ /* 0x0000e800000e00ff */
[----:B------:R0:W4:Y:S04]  /*2f20*/  SHFL.UP PT, R19, R23, 0x10, RZ ;  /* 0x0600000017137989 */ /* 0x00012800000e00ff */
[----:B------:R0:W2:Y:S02]  /*2f30*/  SHFL.UP PT, R207, R184, 0x10, RZ ;  /* 0x06000000b8cf7989 */ /* 0x0000a400000e00ff */
.L_x_6170:
[----:B------:R-:W-:Y:S01]  /*2f40*/  ISETP.GE.AND P0, PT, R110, 0x10, PT ;  /* 0x000000106e00780c */ /* 0x000fe20003f06270 */
[----:B-1----:R-:W-:Y:S01]  /*2f50*/  FMUL.FTZ R16, R21, R184 ;  /* 0x000000b815107220 */ /* 0x002fe20000410000 */
[----:B------:R-:W-:Y:S01]  /*2f60*/  MOV R20, R18 ;  /* 0x0000001200147202 */ /* 0x000fe20000000f00 */
[----:B0--3--:R-:W-:-:S04]  /*2f70*/  FMUL.FTZ R18, R209, R184 ;  /* 0x000000b8d1127220 */ /* 0x009fc80000410000 */
[C---:B----4-:R-:W-:Y:S02]  /*2f80*/  FFMA.FTZ R17, R19.reuse, R20, R18 ;  /* 0x0000001413117223 */ /* 0x050fe40000010012 */
        /* <DEDUP_REMOVED lines=14> */
[----:B-----5:R-:W-:Y:S05]  /*3070*/  CALL.REL.NOINC `($__internal_145_$__cuda_sm70_shflsync_idx_p) ;  /* 0x00006b7000007944 */ /* 0x020fea0003c00000 */
.L_x_6131:
[----:B------:R-:W-:Y:S05]  /*3080*/  BRA.CONV ~URZ, `(.L_x_6132) ;  /* 0x000000637f007947 */ /* 0x000fea000b800000 */
[----:B0-----:R-:W-:Y:S01]  /*3090*/  HFMA2.MMA R214, -RZ, RZ, 0, 1.847743988037109375e-06 ;  /* 0x0000001fffd67435 */ /* 0x001fe200000001ff */
[----:B------:R-:W-:Y:S02]  /*30a0*/  MOV R18, R21 ;  /* 0x0000001500127202 */ /* 0x000fe40000000f00 */
[----:B------:R-:W-:-:S02]  /*30b0*/  MOV R211, 0x1f ;  /* 0x0000001f00d37802 */ /* 0x000fc40000000f00 */
[----:B-1----:R-:W-:Y:S02]  /*30c0*/  MOV R19, 0xffffffff ;  /* 0xffffffff00137802 */ /* 0x002fe40000000f00 */
[----:B------:R-:W-:Y:S02]  /*30d0*/  MOV R16, 0x30f0 ;  /* 0x000030f000107802 */ /* 0x000fe40000000f00 */
[----:B-----5:R-:W-:Y:S05]  /*30e0*/  CALL.REL.NOINC `($__internal_145_$__cuda_sm70_shflsync_idx_p) ;  /* 0x00006b0000007944 */ /* 0x020fea0003c00000 */
.L_x_6132:
[----:B------:R-:W-:Y:S05]  /*30f0*/  BRA.CONV ~URZ, `(.L_x_6133) ;  /* 0x000000637f007947 */ /* 0x000fea000b800000 */
[----:B0-----:R-:W-:Y:S01]  /*3100*/  HFMA2.MMA R214, -RZ, RZ, 0, 1.847743988037109375e-06 ;  /* 0x0000001fffd67435 */ /* 0x001fe200000001ff */
[----:B------:R-:W-:Y:S02]  /*3110*/  MOV R18, R22 ;  /* 0x0000001600127202 */ /* 0x000fe40000000f00 */
[----:B------:R-:W-:Y:S02]  /*3120*/  MOV R211, 0x1f ;  /* 0x0000001f00d37802 */ /* 0x000fe40000000f00 */
[----:B-1----:R-:W-:Y:S02]  /*3130*/  MOV R19, 0xffffffff ;  /* 0xffffffff00137802 */ /* 0x002fe40000000f00 */
[----:B------:R-:W-:Y:S02]  /*3140*/  MOV R16, 0x3160 ;  /* 0x0000316000107802 */ /* 0x000fe40000000f00 */
[----:B-----5:R-:W-:Y:S05]  /*3150*/  CALL.REL.NOINC `($__internal_145_$__cuda_sm70_shflsync_idx_p) ;  /* 0x00006a9000007944 */ /* 0x020fea0003c00000 */
.L_x_6133:
[----:B------:R-:W-:Y:S05]  /*3160*/  BRA.CONV ~URZ, `(.L_x_6134) ;  /* 0x000000637f007947 */ /* 0x000fea000b800000 */
[----:B0-----:R-:W-:Y:S01]  /*3170*/  HFMA2.MMA R214, -RZ, RZ, 0, 1.847743988037109375e-06 ;  /* 0x0000001fffd67435 */ /* 0x001fe200000001ff */
[----:B------:R-:W-:-:S02]  /*3180*/  MOV R18, R23 ;  /* 0x0000001700127202 */ /* 0x000fc40000000f00 */
[----:B------:R-:W-:Y:S02]  /*3190*/  MOV R211, 0x1f ;  /* 0x0000001f00d37802 */ /* 0x000fe40000000f00 */
[----:B-1----:R-:W-:Y:S02]  /*31a0*/  MOV R19, 0xffffffff ;  /* 0xffffffff00137802 */ /* 0x002fe40000000f00 */
[----:B------:R-:W-:Y:S02]  /*31b0*/  MOV R16, 0x31d0 ;  /* 0x000031d000107802 */ /* 0x000fe40000000f00 */
[----:B-----5:R-:W-:Y:S05]  /*31c0*/  CALL.REL.NOINC `($__internal_145_$__cuda_sm70_shflsync_idx_p) ;  /* 0x00006a2000007944 */ /* 0x020fea0003c00000 */
.L_x_6134:
        /* <DEDUP_REMOVED lines=9> */
.L_x_6171:
        /* <DEDUP_REMOVED lines=23> */
.L_x_6128:
[----:B---3--:R-:W-:Y:S05]  /*33d0*/  BSYNC B0 ;  /* 0x0000000000007941 */ /* 0x008fea0003800000 */
.L_x_6127:
[----:B------:R-:W-:Y:S01]  /*33e0*/  WARPSYNC 0xffffffff ;  /* 0xffffffff00007948 */ /* 0x000fe20003800000 */
[----:B------:R-:W-:Y:S01]  /*33f0*/  BAR.SYNC.DEFER_BLOCKING 0x0 ;  /* 0x0000000000007b1d */ /* 0x000fe20000010000 */
[CC--:B-1---5:R-:W-:Y:S01]  /*3400*/  FMUL.FTZ R12, R119.reuse, R149.reuse ;  /* 0x00000095770c7220 */ /* 0x0e2fe20000410000 */
        /* <DEDUP_REMOVED lines=17> */
[C---:B------:R-:W-:Y:S02]  /*3520*/  FFMA.FTZ R18, R122.reuse, R16, -R19 ;  /* 0x000000107a127223 */ /* 0x040fe40000010813 */
[-C--:B------:R-:W-:Y:S02]  /*3530*/  FMUL.FTZ R16, R121, -R14.reuse ;  /* 0x8000000e79107220 */ /* 0x080fe40000410000 */
[----:B------:R-:W-:-:S02]  /*3540*/  FFMA.FTZ R17, R122, R14, R17 ;  /* 0x0000000e7a117223 */ /* 0x000fc40000010011 */
[----:B------:R-:W-:Y:S02]  /*3550*/  FADD.FTZ R18, R167, R18 ;  /* 0x00000012a7127221 */ /* 0x000fe40000010000 */
[----:B------:R-:W-:Y:S02]  /*3560*/  FADD.FTZ R20, -R151, R20 ;  /* 0x0000001497147221 */ /* 0x000fe40000010100 */
[----:B------:R-:W-:Y:S02]  /*3570*/  FFMA.FTZ R16, R122, R15, -R16 ;  /* 0x0000000f7a107223 */ /* 0x000fe40000010810 */
[C---:B------:R-:W-:Y:S02]  /*3580*/  FMUL.FTZ R15, R123.reuse, -R17 ;  /* 0x800000117b0f7220 */ /* 0x040fe40000410000 */
[C---:B------:R-:W-:Y:S02]  /*3590*/  FMUL.FTZ R21, R123.reuse, -R18 ;  /* 0x800000127b157220 */ /* 0x040fe40000410000 */
[----:B------:R-:W-:-:S02]  /*35a0*/  FMUL.FTZ R19, R123, -R20 ;  /* 0x800000147b137220 */ /* 0x000fc40000410000 */
[-C--:B------:R-:W-:Y:S02]  /*35b0*/  FMUL.FTZ R14, R123, -R16.reuse ;  /* 0x800000107b0e7220 */ /* 0x080fe40000410000 */
[C---:B------:R-:W-:Y:S02]  /*35c0*/  FFMA.FTZ R15, R124.reuse, R16, -R15 ;  /* 0x000000107c0f7223 */ /* 0x040fe4000001080f */
[C---:B------:R-:W-:Y:S02]  /*35d0*/  FFMA.FTZ R21, R124.reuse, R20, R21 ;  /* 0x000000147c157223 */ /* 0x040fe40000010015 */
[C---:B------:R-:W-:Y:S02]  /*35e0*/  FFMA.FTZ R19, R124.reuse, R18, -R19 ;  /* 0x000000127c137223 */ /* 0x040fe40000010813 */
[----:B------:R-:W-:Y:S02]  /*35f0*/  FFMA.FTZ R14, R124, R17, R14 ;  /* 0x000000117c0e7223 */ /* 0x000fe4000001000e */
[----:B------:R-:W-:-:S02]  /*3600*/  FMUL.FTZ R17, R125, -R15 ;  /* 0x8000000f7d117220 */ /* 0x000fc40000410000 */
[----:B------:R-:W-:Y:S02]  /*3610*/  FADD.FTZ R21, -R152, R21 ;  /* 0x0000001598157221 */ /* 0x000fe40000010100 */
[----:B------:R-:W-:Y:S02]  /*3620*/  FADD.FTZ R19, R168, R19 ;  /* 0x00000013a8137221 */ /* 0x000fe40000010000 */
[CC--:B------:R-:W-:Y:S02]  /*3630*/  FMUL.FTZ R16, R125.reuse, -R14.reuse ;  /* 0x8000000e7d107220 */ /* 0x0c0fe40000410000 */
[----:B------:R-:W-:Y:S02]  /*3640*/  FFMA.FTZ R17, R126, R14, R17 ;  /* 0x0000000e7e117223 */ /* 0x000fe40000010011 */
[C---:B------:R-:W-:Y:S02]  /*3650*/  FMUL.FTZ R14, R125.reuse, -R21 ;  /* 0x800000157d0e7220 */ /* 0x040fe40000410000 */
[----:B------:R-:W-:-:S02]  /*3660*/  FMUL.FTZ R18, R125, -R19 ;  /* 0x800000137d127220 */ /* 0x000fc40000410000 */
[C---:B------:R-:W-:Y:S02]  /*3670*/  FFMA.FTZ R16, R126.reuse, R15, -R16 ;  /* 0x0000000f7e107223 */ /* 0x040fe40000010810 */
[C---:B------:R-:W-:Y:S02]  /*3680*/  FMUL.FTZ R15, R127.reuse, -R17 ;  /* 0x800000117f0f7220 */ /* 0x040fe40000410000 */
[C---:B------:R-:W-:Y:S02]  /*3690*/  FFMA.FTZ R14, R126.reuse, R19, -R14 ;  /* 0x000000137e0e7223 */ /* 0x040fe4000001080e */
[----:B------:R-:W-:Y:S02]  /*36a0*/  FFMA.FTZ R18, R126, R21, R18 ;  /* 0x000000157e127223 */ /* 0x000fe40000010012 */
[-C--:B------:R-:W-:Y:S02]  /*36b0*/  FMUL.FTZ R19, R127, -R16.reuse ;  /* 0x800000107f137220 */ /* 0x080fe40000410000 */
[----:B------:R-:W-:-:S02]  /*36c0*/  FFMA.FTZ R16, R128, R16, -R15 ;  /* 0x0000001080107223 */ /* 0x000fc4000001080f */
[----:B-1----:R-:W-:Y:S02]  /*36d0*/  FMUL.FTZ R15, R33, R13 ;  /* 0x0000000d210f7220 */ /* 0x002fe40000410000 */
[----:B------:R-:W-:Y:S02]  /*36e0*/  FADD.FTZ R18, -R153, R18 ;  /* 0x0000001299127221 */ /* 0x000fe40000010100 */
[----:B------:R-:W-:Y:S02]  /*36f0*/  FADD.FTZ R14, R169, R14 ;  /* 0x0000000ea90e7221 */ /* 0x000fe40000010000 */
[-C--:B------:R-:W-:Y:S02]  /*3700*/  FMUL.FTZ R33, R33, R12.reuse ;  /* 0x0000000c21217220 */ /* 0x080fe40000410000 */
[----:B------:R-:W-:Y:S02]  /*3710*/  FFMA.FTZ R19, R128, R17, R19 ;  /* 0x0000001180137223 */ /* 0x000fe40000010013 */
[----:B------:R-:W-:-:S02]  /*3720*/  FFMA.FTZ R12, R32, R12, -R15 ;  /* 0x0000000c200c7223 */ /* 0x000fc4000001080f */
[C---:B------:R-:W-:Y:S02]  /*3730*/  FMUL.FTZ R21, R127.reuse, -R18 ;  /* 0x800000127f157220 */ /* 0x040fe40000410000 */
[-C--:B------:R-:W-:Y:S02]  /*3740*/  FMUL.FTZ R17, R127, -R14.reuse ;  /* 0x8000000e7f117220 */ /* 0x080fe40000410000 */
[----:B------:R-:W-:Y:S02]  /*3750*/  FFMA.FTZ R32, R32, R13, R33 ;  /* 0x0000000d20207223 */ /* 0x000fe40000010021 */
[----:B------:R-:W-:Y:S02]  /*3760*/  FMUL.FTZ R13, R129, -R19 ;  /* 0x80000013810d7220 */ /* 0x000fe40000410000 */
[----:B------:R-:W-:Y:S02]  /*3770*/  FADD.FTZ R181, R181, R12 ;  /* 0x0000000cb5b57221 */ /* 0x000fe40000010000 */
[----:B------:R-:W-:-:S02]  /*3780*/  FFMA.FTZ R21, R128, R14, -R21 ;  /* 0x0000000e80157223 */ /* 0x000fc40000010815 */
[----:B------:R-:W-:Y:S02]  /*3790*/  FFMA.FTZ R17, R128, R18, R17 ;  /* 0x0000001280117223 */ /* 0x000fe40000010011 */
[----:B------:R-:W-:Y:S02]  /*37a0*/  FADD.FTZ R32, RZ, R32 ;  /* 0x00000020ff207221 */ /* 0x000fe40000010000 */
[-C--:B------:R-:W-:Y:S02]  /*37b0*/  FFMA.FTZ R14, R130, R16.reuse, -R13 ;  /* 0x00000010820e7223 */ /* 0x080fe4000001080d */
[----:B------:R-:W-:Y:S02]  /*37c0*/  FMUL.FTZ R13, R147, R181 ;  /* 0x000000b5930d7220 */ /* 0x000fe40000410000 */
[----:B------:R-:W-:Y:S02]  /*37d0*/  FMUL.FTZ R16, R129, -R16 ;  /* 0x8000001081107220 */ /* 0x000fe40000410000 */
[----:B------:R-:W-:-:S02]  /*37e0*/  FADD.FTZ R17, -R154, R17 ;  /* 0x000000119a117221 */ /* 0x000fc40000010100 */
[-C--:B------:R-:W-:Y:S02]  /*37f0*/  FMUL.FTZ R12, R147, R32.reuse ;  /* 0x00000020930c7220 */ /* 0x080fe40000410000 */
[----:B------:R-:W-:Y:S02]  /*3800*/  FFMA.FTZ R13, R148, R32, R13 ;  /* 0x00000020940d7223 */ /* 0x000fe4000001000d */
[----:B------:R-:W-:Y:S02]  /*3810*/  FFMA.FTZ R16, R130, R19, R16 ;  /* 0x0000001382107223 */ /* 0x000fe40000010010 */
[----:B------:R-:W-:Y:S02]  /*3820*/  FADD.FTZ R21, R170, R21 ;  /* 0x00000015aa157221 */ /* 0x000fe40000010000 */
[----:B------:R-:W-:Y:S02]  /*3830*/  FMUL.FTZ R15, R129, -R17 ;  /* 0x80000011810f7220 */ /* 0x000fe40000410000 */
[----:B------:R-:W-:-:S02]  /*3840*/  FFMA.FTZ R12, R148, R181, -R12 ;  /* 0x000000b5940c7223 */ /* 0x000fc4000001080c */
[----:B------:R-:W-:Y:S02]  /*3850*/  FADD.FTZ R33, RZ, R13 ;  /* 0x0000000dff217221 */ /* 0x000fe40000010000 */
[----:B------:R-:W-:Y:S02]  /*3860*/  FMUL.FTZ R13, R131, -R16 ;  /* 0x80000010830d7220 */ /* 0x000fe40000410000 */
[-C--:B------:R-:W-:Y:S02]  /*3870*/  FFMA.FTZ R18, R130, R21.reuse, -R15 ;  /* 0x0000001582127223 */ /* 0x080fe4000001080f */
[----:B------:R-:W-:Y:S02]  /*3880*/  FADD.FTZ R183, R183, R12 ;  /* 0x0000000cb7b77221 */ /* 0x000fe40000010000 */
[----:B------:R-:W-:Y:S02]  /*3890*/  FMUL.FTZ R21, R129, -R21 ;  /* 0x8000001581157220 */ /* 0x000fe40000410000 */
[----:B------:R-:W-:-:S02]  /*38a0*/  FFMA.FTZ R15, R132, R14, -R13 ;  /* 0x0000000e840f7223 */ /* 0x000fc4000001080d */
[----:B------:R-:W-:Y:S02]  /*38b0*/  FMUL.FTZ R13, R145, R183 ;  /* 0x000000b7910d7220 */ /* 0x000fe40000410000 */
[----:B------:R-:W-:Y:S02]  /*38c0*/  FFMA.FTZ R20, R130, R17, R21 ;  /* 0x0000001182147223 */ /* 0x000fe40000010015 */
[----:B------:R-:W-:Y:S02]  /*38d0*/  FADD.FTZ R18, R171, R18 ;  /* 0x00000012ab127221 */ /* 0x000fe40000010000 */
[-C--:B------:R-:W-:Y:S02]  /*38e0*/  FMUL.FTZ R12, R145, R33.reuse ;  /* 0x00000021910c7220 */ /* 0x080fe40000410000 */
[----:B------:R-:W-:Y:S02]  /*38f0*/  FFMA.FTZ R13, R146, R33, R13 ;  /* 0x00000021920d7223 */ /* 0x000fe4000001000d */
[----:B------:R-:W-:-:S02]  /*3900*/  FADD.FTZ R20, -R155, R20 ;  /* 0x000000149b147221 */ /* 0x000fc40000010100 */
[C---:B------:R-:W-:Y:S02]  /*3910*/  FMUL.FTZ R21, R131.reuse, -R18 ;  /* 0x8000001283157220 */ /* 0x040fe40000410000 */
[C---:B------:R-:W-:Y:S02]  /*3920*/  FMUL.FTZ R17, R131.reuse, -R14 ;  /* 0x8000000e83117220 */ /* 0x040fe40000410000 */
[----:B------:R-:W-:Y:S02]  /*3930*/  FFMA.FTZ R12, R146, R183, -R12 ;  /* 0x000000b7920c7223 */ /* 0x000fe4000001080c */
[----:B------:R-:W-:Y:S02]  /*3940*/  FADD.FTZ R182, RZ, R13 ;  /* 0x0000000dffb67221 */ /* 0x000fe40000010000 */
[-C--:B------:R-:W-:Y:S02]  /*3950*/  FMUL.FTZ R19, R131, -R20.reuse ;  /* 0x8000001483137220 */ /* 0x080fe40000410000 */
[----:B------:R-:W-:-:S02]  /*3960*/  FFMA.FTZ R21, R132, R20, R21 ;  /* 0x0000001484157223 */ /* 0x000fc40000010015 */
[C---:B------:R-:W-:Y:S02]  /*3970*/  FFMA.FTZ R17, R132.reuse, R16, R17 ;  /* 0x0000001084117223 */ /* 0x040fe40000010011 */
[----:B------:R-:W-:Y:S02]  /*3980*/  FADD.FTZ R185, R185, R12 ;  /* 0x0000000cb9b97221 */ /* 0x000fe40000010000 */
[----:B------:R-:W-:Y:S02]  /*3990*/  FMUL.FTZ R12, R143, R182 ;  /* 0x000000b68f0c7220 */ /* 0x000fe40000410000 */
[----:B------:R-:W-:Y:S02]  /*39a0*/  FFMA.FTZ R19, R132, R18, -R19 ;  /* 0x0000001284137223 */ /* 0x000fe40000010813 */
[----:B------:R-:W-:Y:S02]  /*39b0*/  FADD.FTZ R21, -R156, R21 ;  /* 0x000000159c157221 */ /* 0x000fe40000010100 */
[----:B------:R-:W-:-:S02]  /*39c0*/  FMUL.FTZ R14, R133, -R17 ;  /* 0x80000011850e7220 */ /* 0x000fc40000410000 */
[-C--:B------:R-:W-:Y:S02]  /*39d0*/  FMUL.FTZ R13, R143, R185.reuse ;  /* 0x000000b98f0d7220 */ /* 0x080fe40000410000 */
[----:B------:R-:W-:Y:S02]  /*39e0*/  FFMA.FTZ R12, R144, R185, -R12 ;  /* 0x000000b9900c7223 */ /* 0x000fe4000001080c */
[----:B------:R-:W-:Y:S02]  /*39f0*/  FADD.FTZ R19, R172, R19 ;  /* 0x00000013ac137221 */ /* 0x000fe40000010000 */
[----:B------:R-:W-:Y:S02]  /*3a00*/  FMUL.FTZ R16, R133, -R21 ;  /* 0x8000001585107220 */ /* 0x000fe40000410000 */
[----:B------:R-:W-:Y:S02]  /*3a10*/  FFMA.FTZ R14, R134, R15, -R14 ;  /* 0x0000000f860e7223 */ /* 0x000fe4000001080e */
[----:B------:R-:W-:-:S02]  /*3a20*/  FFMA.FTZ R13, R144, R182, R13 ;  /* 0x000000b6900d7223 */ /* 0x000fc4000001000d */
[----:B------:R-:W-:Y:S02]  /*3a30*/  FMUL.FTZ R15, R133, -R15 ;  /* 0x8000000f850f7220 */ /* 0x000fe40000410000 */
        /* <DEDUP_REMOVED lines=12> */
[-C--:B------:R-:W-:Y:S02]  /*3b00*/  FFMA.FTZ R17, R136, R14.reuse, -R17 ;  /* 0x0000000e88117223 */ /* 0x080fe40000010811 */
[----:B------:R-:W-:Y:S02]  /*3b10*/  FADD.FTZ R186, RZ, R13 ;  /* 0x0000000dffba7221 */ /* 0x000fe40000010000 */
[----:B------:R-:W-:Y:S02]  /*3b20*/  FMUL.FTZ R14, R135, -R14 ;  /* 0x8000000e870e7220 */ /* 0x000fe40000410000 */
[----:B------:R-:W-:Y:S02]  /*3b30*/  FADD.FTZ R16, R173, R16 ;  /* 0x00000010ad107221 */ /* 0x000fe40000010000 */
[----:B------:R-:W-:-:S02]  /*3b40*/  FMUL.FTZ R13, R135, -R18 ;  /* 0x80000012870d7220 */ /* 0x000fc40000410000 */
[----:B------:R-:W-:Y:S02]  /*3b50*/  FADD.FTZ R189, R189, R12 ;  /* 0x0000000cbdbd7221 */ /* 0x000fe40000010000 */
[C---:B------:R-:W-:Y:S02]  /*3b60*/  FMUL.FTZ R12, R139.reuse, R186 ;  /* 0x000000ba8b0c7220 */ /* 0x040fe40000410000 */
[C---:B------:R-:W-:Y:S02]  /*3b70*/  FFMA.FTZ R14, R136.reuse, R15, R14 ;  /* 0x0000000f880e7223 */ /* 0x040fe4000001000e */
[----:B------:R-:W-:Y:S02]  /*3b80*/  FFMA.FTZ R15, R136, R16, -R13 ;  /* 0x00000010880f7223 */ /* 0x000fe4000001080d */
[-C--:B------:R-:W-:Y:S02]  /*3b90*/  FMUL.FTZ R13, R139, R189.reuse ;  /* 0x000000bd8b0d7220 */ /* 0x080fe40000410000 */
[----:B------:R-:W-:-:S02]  /*3ba0*/  FFMA.FTZ R12, R140, R189, -R12 ;  /* 0x000000bd8c0c7223 */ /* 0x000fc4000001080c */
[----:B------:R-:W-:Y:S02]  /*3bb0*/  FMUL.FTZ R19, R135, -R16 ;  /* 0x8000001087137220 */ /* 0x000fe40000410000 */
[----:B------:R-:W-:Y:S02]  /*3bc0*/  FFMA.FTZ R13, R140, R186, R13 ;  /* 0x000000ba8c0d7223 */ /* 0x000fe4000001000d */
[----:B------:R-:W-:Y:S02]  /*3bd0*/  FMUL.FTZ R16, R137, -R14 ;  /* 0x8000000e89107220 */ /* 0x000fe40000410000 */
[----:B------:R-:W-:Y:S02]  /*3be0*/  FADD.FTZ R191, R191, R12 ;  /* 0x0000000cbfbf7221 */ /* 0x000fe40000010000 */
[----:B------:R-:W-:Y:S02]  /*3bf0*/  FADD.FTZ R188, RZ, R13 ;  /* 0x0000000dffbc7221 */ /* 0x000fe40000010000 */
[----:B------:R-:W-:-:S02]  /*3c00*/  FFMA.FTZ R19, R136, R18, R19 ;  /* 0x0000001288137223 */ /* 0x000fc40000010013 */
[----:B------:R-:W-:Y:S02]  /*3c10*/  FFMA.FTZ R16, R138, R17, -R16 ;  /* 0x000000118a107223 */ /* 0x000fe40000010810 */
[C---:B------:R-:W-:Y:S02]  /*3c20*/  FMUL.FTZ R13, R137.reuse, R191 ;  /* 0x000000bf890d7220 */ /* 0x040fe40000410000 */
[C---:B------:R-:W-:Y:S02]  /*3c30*/  FMUL.FTZ R17, R137.reuse, -R17 ;  /* 0x8000001189117220 */ /* 0x040fe40000410000 */
[-C--:B------:R-:W-:Y:S02]  /*3c40*/  FMUL.FTZ R12, R137, R188.reuse ;  /* 0x000000bc890c7220 */ /* 0x080fe40000410000 */
[----:B------:R-:W-:Y:S02]  /*3c50*/  FADD.FTZ R19, -R158, R19 ;  /* 0x000000139e137221 */ /* 0x000fe40000010100 */
[----:B------:R-:W-:-:S02]  /*3c60*/  FFMA.FTZ R13, R138, R188, R13 ;  /* 0x000000bc8a0d7223 */ /* 0x000fc4000001000d */
[C---:B------:R-:W-:Y:S02]  /*3c70*/  FFMA.FTZ R17, R138.reuse, R14, R17 ;  /* 0x0000000e8a117223 */ /* 0x040fe40000010011 */
[----:B------:R-:W-:Y:S02]  /*3c80*/  FFMA.FTZ R12, R138, R191, -R12 ;  /* 0x000000bf8a0c7223 */ /* 0x000fe4000001080c */
[----:B------:R-:W-:Y:S02]  /*3c90*/  FADD.FTZ R15, R174, R15 ;  /* 0x0000000fae0f7221 */ /* 0x000fe40000010000 */
[----:B------:R-:W-:Y:S02]  /*3ca0*/  FMUL.FTZ R18, R137, -R19 ;  /* 0x8000001389127220 */ /* 0x000fe40000410000 */
[----:B------:R-:W-:Y:S02]  /*3cb0*/  FADD.FTZ R190, RZ, R13 ;  /* 0x0000000dffbe7221 */ /* 0x000fe40000010000 */
[----:B------:R-:W-:-:S02]  /*3cc0*/  FMUL.FTZ R21, R139, -R17 ;  /* 0x800000118b157220 */ /* 0x000fc40000410000 */
[----:B------:R-:W-:Y:S02]  /*3cd0*/  FADD.FTZ R193, R193, R12 ;  /* 0x0000000cc1c17221 */ /* 0x000fe40000010000 */
[-C--:B------:R-:W-:Y:S02]  /*3ce0*/  FFMA.FTZ R18, R138, R15.reuse, -R18 ;  /* 0x0000000f8a127223 */ /* 0x080fe40000010812 */
[----:B------:R-:W-:Y:S02]  /*3cf0*/  FMUL.FTZ R12, R135, R190 ;  /* 0x000000be870c7220 */ /* 0x000fe40000410000 */
[----:B------:R-:W-:Y:S02]  /*3d00*/  FMUL.FTZ R15, R137, -R15 ;  /* 0x8000000f890f7220 */ /* 0x000fe40000410000 */
[-C--:B------:R-:W-:Y:S02]  /*3d10*/  FFMA.FTZ R21, R140, R16.reuse, -R21 ;  /* 0x000000108c157223 */ /* 0x080fe40000010815 */
[----:B------:R-:W-:-:S02]  /*3d20*/  FMUL.FTZ R16, R139, -R16 ;  /* 0x800000108b107220 */ /* 0x000fc40000410000 */
[-C--:B------:R-:W-:Y:S02]  /*3d30*/  FMUL.FTZ R13, R135, R193.reuse ;  /* 0x000000c1870d7220 */ /* 0x080fe40000410000 */
[----:B------:R-:W-:Y:S02]  /*3d40*/  FFMA.FTZ R12, R136, R193, -R12 ;  /* 0x000000c1880c7223 */ /* 0x000fe4000001080c */
[----:B------:R-:W-:Y:S02]  /*3d50*/  FFMA.FTZ R14, R138, R19, R15 ;  /* 0x000000138a0e7223 */ /* 0x000fe4000001000f */
[----:B------:R-:W-:Y:S02]  /*3d60*/  FADD.FTZ R18, R175, R18 ;  /* 0x00000012af127221 */ /* 0x000fe40000010000 */
[----:B------:R-:W-:Y:S02]  /*3d70*/  FFMA.FTZ R16, R140, R17, R16 ;  /* 0x000000118c107223 */ /* 0x000fe40000010010 */
[----:B------:R-:W-:-:S02]  /*3d80*/  FFMA.FTZ R13, R136, R190, R13 ;  /* 0x000000be880d7223 */ /* 0x000fc4000001000d */
[----:B------:R-:W-:Y:S02]  /*3d90*/  FADD.FTZ R195, R195, R12 ;  /* 0x0000000cc3c37221 */ /* 0x000fe40000010000 */
[----:B------:R-:W-:Y:S02]  /*3da0*/  FADD.FTZ R14, -R159, R14 ;  /* 0x0000000e9f0e7221 */ /* 0x000fe40000010100 */
[----:B------:R-:W-:Y:S02]  /*3db0*/  FMUL.FTZ R17, R139, -R18 ;  /* 0x800000128b117220 */ /* 0x000fe40000410000 */
[----:B------:R-:W-:Y:S02]  /*3dc0*/  FMUL.FTZ R12, R141, -R16 ;  /* 0x800000108d0c7220 */ /* 0x000fe40000410000 */
[----:B------:R-:W-:Y:S02]  /*3dd0*/  FADD.FTZ R194, RZ, R13 ;  /* 0x0000000dffc27221 */ /* 0x000fe40000010000 */
[----:B------:R-:W-:-:S02]  /*3de0*/  FMUL.FTZ R13, R133, R195 ;  /* 0x000000c3850d7220 */ /* 0x000fc40000410000 */
[-C--:B------:R-:W-:Y:S02]  /*3df0*/  FMUL.FTZ R15, R139, -R14.reuse ;  /* 0x8000000e8b0f7220 */ /* 0x080fe40000410000 */
[----:B------:R-:W-:Y:S02]  /*3e00*/  FFMA.FTZ R17, R140, R14, R17 ;  /* 0x0000000e8c117223 */ /* 0x000fe40000010011 */
[----:B------:R-:W-:Y:S02]  /*3e10*/  FFMA.FTZ R14, R142, R21, -R12 ;  /* 0x000000158e0e7223 */ /* 0x000fe4000001080c */
        /* <DEDUP_REMOVED lines=17> */
[----:B------:R-:W-:Y:S02]  /*3f30*/  FADD.FTZ R16, R177, R16 ;  /* 0x00000010b1107221 */ /* 0x000fe40000010000 */
[----:B------:R-:W-:Y:S02]  /*3f40*/  FFMA.FTZ R13, R132, R192, R13 ;  /* 0x000000c0840d7223 */ /* 0x000fe4000001000d */
[----:B------:R-:W-:Y:S02]  /*3f50*/  FMUL.FTZ R19, R143, -R21 ;  /* 0x800000158f137220 */ /* 0x000fe40000410000 */
[----:B------:R-:W-:-:S02]  /*3f60*/  FADD.FTZ R203, R203, R12 ;  /* 0x0000000ccbcb7221 */ /* 0x000fc40000010000 */
[----:B------:R-:W-:Y:S02]  /*3f70*/  FADD.FTZ R18, -R161, R18 ;  /* 0x00000012a1127221 */ /* 0x000fe40000010100 */
[C---:B------:R-:W-:Y:S02]  /*3f80*/  FMUL.FTZ R17, R143.reuse, -R16 ;  /* 0x800000108f117220 */ /* 0x040fe40000410000 */
[----:B------:R-:W-:Y:S02]  /*3f90*/  FADD.FTZ R196, RZ, R13 ;  /* 0x0000000dffc47221 */ /* 0x000fe40000010000 */
[-C--:B------:R-:W-:Y:S02]  /*3fa0*/  FFMA.FTZ R19, R144, R14.reuse, -R19 ;  /* 0x0000000e90137223 */ /* 0x080fe40000010813 */
[----:B------:R-:W-:Y:S02]  /*3fb0*/  FMUL.FTZ R14, R143, -R14 ;  /* 0x8000000e8f0e7220 */ /* 0x000fe40000410000 */
[----:B------:R-:W-:-:S02]  /*3fc0*/  FMUL.FTZ R13, R129, R203 ;  /* 0x000000cb810d7220 */ /* 0x000fc40000410000 */
[-C--:B------:R-:W-:Y:S02]  /*3fd0*/  FMUL.FTZ R15, R143, -R18.reuse ;  /* 0x800000128f0f7220 */ /* 0x080fe40000410000 */
[C---:B------:R-:W-:Y:S02]  /*3fe0*/  FFMA.FTZ R17, R144.reuse, R18, R17 ;  /* 0x0000001290117223 */ /* 0x040fe40000010011 */
[-C--:B------:R-:W-:Y:S02]  /*3ff0*/  FMUL.FTZ R12, R129, R196.reuse ;  /* 0x000000c4810c7220 */ /* 0x080fe40000410000 */
[----:B------:R-:W-:Y:S02]  /*4000*/  FFMA.FTZ R14, R144, R21, R14 ;  /* 0x00000015900e7223 */ /* 0x000fe4000001000e */
[----:B------:R-:W-:Y:S02]  /*4010*/  FFMA.FTZ R13, R130, R196, R13 ;  /* 0x000000c4820d7223 */ /* 0x000fe4000001000d */
[----:B------:R-:W-:-:S02]  /*4020*/  FFMA.FTZ R15, R144, R16, -R15 ;  /* 0x00000010900f7223 */ /* 0x000fc4000001080f */
[----:B------:R-:W-:Y:S02]  /*4030*/  FADD.FTZ R17, -R162, R17 ;  /* 0x00000011a2117221 */ /* 0x000fe40000010100 */
[----:B------:R-:W-:Y:S02]  /*4040*/  FFMA.FTZ R12, R130, R203, -R12 ;  /* 0x000000cb820c7223 */ /* 0x000fe4000001080c */
[C---:B------:R-:W-:Y:S02]  /*4050*/  FMUL.FTZ R16, R145.reuse, -R14 ;  /* 0x8000000e91107220 */ /* 0x040fe40000410000 */
[----:B------:R-:W-:Y:S02]  /*4060*/  FADD.FTZ R198, RZ, R13 ;  /* 0x0000000dffc67221 */ /* 0x000fe40000010000 */
[----:B------:R-:W-:Y:S02]  /*4070*/  FADD.FTZ R15, R178, R15 ;  /* 0x0000000fb20f7221 */ /* 0x000fe40000010000 */
[----:B------:R-:W-:-:S02]  /*4080*/  FMUL.FTZ R13, R145, -R17 ;  /* 0x80000011910d7220 */ /* 0x000fc40000410000 */
[----:B------:R-:W-:Y:S02]  /*4090*/  FADD.FTZ R205, R205, R12 ;  /* 0x0000000ccdcd7221 */ /* 0x000fe40000010000 */
[C---:B------:R-:W-:Y:S02]  /*40a0*/  FFMA.FTZ R18, R146.reuse, R19, -R16 ;  /* 0x0000001392127223 */ /* 0x040fe40000010810 */
[----:B------:R-:W-:Y:S02]  /*40b0*/  FMUL.FTZ R12, R127, R198 ;  /* 0x000000c67f0c7220 */ /* 0x000fe40000410000 */
[-C--:B------:R-:W-:Y:S02]  /*40c0*/  FMUL.FTZ R16, R145, -R15.reuse ;  /* 0x8000000f91107220 */ /* 0x080fe40000410000 */
[----:B------:R-:W-:Y:S01]  /*40d0*/  FFMA.FTZ R22, R146, R15, -R13 ;  /* 0x0000000f92167223 */ /* 0x000fe2000001080d */
[----:B------:R-:W-:Y:S01]  /*40e0*/  HFMA2.MMA R13, -RZ, RZ, 0, 0 ;  /* 0x00000000ff0d7435 */ /* 0x000fe200000001ff */
[----:B------:R-:W-:-:S02]  /*40f0*/  FMUL.FTZ R15, R127, R205 ;  /* 0x000000cd7f0f7220 */ /* 0x000fc40000410000 */
[C---:B------:R-:W-:Y:S01]  /*4100*/  FFMA.FTZ R207, R128.reuse, R205, -R12 ;  /* 0x000000cd80cf7223 */ /* 0x040fe2000001080c */
[----:B------:R-:W-:Y:S01]  /*4110*/  MOV R12, 0x3f800000 ;  /* 0x3f800000000c7802 */ /* 0x000fe20000000f00 */
[----:B------:R-:W-:Y:S02]  /*4120*/  FFMA.FTZ R206, R128, R198, R15 ;  /* 0x000000c680ce7223 */ /* 0x000fe4000001000f */
[----:B------:R-:W-:Y:S02]  /*4130*/  FMUL.FTZ R19, R145, -R19 ;  /* 0x8000001391137220 */ /* 0x000fe40000410000 */
[----:B------:R-:W-:Y:S02]  /*4140*/  FADD.FTZ R207, R204, R207 ;  /* 0x000000cfcccf7221 */ /* 0x000fe40000010000 */
[----:B------:R-:W-:Y:S02]  /*4150*/  FFMA.FTZ R16, R146, R17, R16 ;  /* 0x0000001192107223 */ /* 0x000fe40000010010 */
[----:B------:R-:W-:-:S02]  /*4160*/  FADD.FTZ R206, RZ, R206 ;  /* 0x000000ceffce7221 */ /* 0x000fc40000010000 */
[----:B------:R-:W-:Y:S02]  /*4170*/  FFMA.FTZ R20, R146, R14, R19 ;  /* 0x0000000e92147223 */ /* 0x000fe40000010013 */
[-C--:B------:R-:W-:Y:S01]  /*4180*/  FMUL.FTZ R17, R125, R207.reuse ;  /* 0x000000cf7d117220 */ /* 0x080fe20000410000 */
[----:B------:R-:W-:Y:S01]  /*4190*/  CS2R R14, SRZ ;  /* 0x00000000000e7805 */ /* 0x000fe2000001ff00 */
[----:B------:R-:W-:Y:S02]  /*41a0*/  FADD.FTZ R19, -R163, R16 ;  /* 0x00000010a3137221 */ /* 0x000fe40000010100 */
[-C--:B------:R-:W-:Y:S02]  /*41b0*/  FMUL.FTZ R16, R125, R206.reuse ;  /* 0x000000ce7d107220 */ /* 0x080fe40000410000 */
[----:B------:R-:W-:Y:S01]  /*41c0*/  FFMA.FTZ R17, R126, R206, R17 ;  /* 0x000000ce7e117223 */ /* 0x000fe20000010011 */
[----:B------:R1:W2:Y:S01]  /*41d0*/  @!P0 LDS.128 R12, [R35.X16+0x22b0] ;  /* 0x0022b000230c8984 */ /* 0x0002a2000000cc00 */
[----:B------:R-:W-:Y:S01]  /*41e0*/  FADD.FTZ R22, R179, R22 ;  /* 0x00000016b3167221 */ /* 0x000fe20000010000 */
[----:B------:R-:W-:Y:S01]  /*41f0*/  ISETP.GT.U32.AND P0, PT, R112, 0x1f, PT ;  /* 0x0000001f7000780c */ /* 0x000fe20003f04070 */
[----:B------:R-:W-:-:S02]  /*4200*/  FFMA.FTZ R16, R126, R207, -R16 ;  /* 0x000000cf7e107223 */ /* 0x000fc40000010810 */
[----:B------:R-:W-:Y:S02]  /*4210*/  FADD.FTZ R204, RZ, R17 ;  /* 0x00000011ffcc7221 */ /* 0x000fe40000010000 */
[----:B------:R-:W-:Y:S02]  /*4220*/  FMUL.FTZ R17, R147, -R22 ;  /* 0x8000001693117220 */ /* 0x000fe40000410000 */
[----:B------:R-:W-:Y:S02]  /*4230*/  FADD.FTZ R201, R201, R16 ;  /* 0x00000010c9c97221 */ /* 0x000fe40000010000 */
[-C--:B------:R-:W-:Y:S02]  /*4240*/  FMUL.FTZ R21, R147, -R19.reuse ;  /* 0x8000001393157220 */ /* 0x080fe40000410000 */
[----:B------:R-:W-:Y:S02]  /*4250*/  FMUL.FTZ R16, R123, R204 ;  /* 0x000000cc7b107220 */ /* 0x000fe40000410000 */
[----:B------:R-:W-:-:S02]  /*4260*/  FFMA.FTZ R211, R148, R19, R17 ;  /* 0x0000001394d37223 */ /* 0x000fc40000010011 */
[-C--:B------:R-:W-:Y:S02]  /*4270*/  FMUL.FTZ R19, R123, R201.reuse ;  /* 0x000000c97b137220 */ /* 0x080fe40000410000 */
[C---:B------:R-:W-:Y:S02]  /*4280*/  FFMA.FTZ R17, R124.reuse, R201, -R16 ;  /* 0x000000c97c117223 */ /* 0x040fe40000010810 */
[----:B------:R-:W-:Y:S02]  /*4290*/  FFMA.FTZ R19, R124, R204, R19 ;  /* 0x000000cc7c137223 */ /* 0x000fe40000010013 */
[----:B------:R-:W-:Y:S02]  /*42a0*/  FFMA.FTZ R209, R148, R22, -R21 ;  /* 0x0000001694d17223 */ /* 0x000fe40000010815 */
        /* <DEDUP_REMOVED lines=14> */
[CC--:B------:R-:W-:Y:S02]  /*4390*/  FMUL.FTZ R20, R119.reuse, R210.reuse ;  /* 0x000000d277147220 */ /* 0x0c0fe40000410000 */
        /* <DEDUP_REMOVED lines=8> */
[C---:B--2---:R-:W-:Y:S02]  /*4420*/  SHF.L.U32 R209, R112.reuse, 0x5, RZ ;  /* 0x0000000570d17819 */ /* 0x044fe400000006ff */
[----:B------:R-:W-:-:S03]  /*4430*/  LOP3.LUT R211, R112, 0x1f, RZ, 0xc0, !PT ;  /* 0x0000001f70d37812 */ /* 0x000fc600078ec0ff */
[----:B-1----:R-:W-:Y:S01]  /*4440*/  LDS.128 R16, [R209+0xcb0] ;  /* 0x000cb000d1107984 */ /* 0x002fe20000000c00 */
[----:B------:R-:W-:-:S03]  /*4450*/  ISETP.NE.AND P0, PT, R211, 0x1f, PT ;  /* 0x0000001fd300780c */ /* 0x000fc60003f05270 */
[----:B------:R-:W1:Y:S02]  /*4460*/  LDS.128 R20, [R209+0xcc0] ;  /* 0x000cc000d1147984 */ /* 0x000e640000000c00 */
[C---:B-1----:R-:W-:Y:S02]  /*4470*/  FMUL.FTZ R213, R17.reuse, R23 ;  /* 0x0000001711d57220 */ /* 0x042fe40000410000 */
        /* <DEDUP_REMOVED lines=10> */
[----:B------:R1:W2:Y:S02]  /*4520*/  SHFL.DOWN PT, R18, R22, 0x1, 0x1f ;  /* 0x08201f0016127f89 */ /* 0x0002a400000e0000 */
.L_x_6172:
[----:B------:R-:W-:Y:S05]  /*4530*/  BRA.DIV ~URZ, `(.L_x_6139) ;  /* 0x000048027f007947 */ /* 0x000fea000b800000 */
[----:B------:R3:W4:Y:S04]  /*4540*/  SHFL.DOWN PT, R19, R23, 0x1, 0x1f ;  /* 0x08201f0017137f89 */ /* 0x00072800000e0000 */
[----:B------:R3:W0:Y:S04]  /*4550*/  SHFL.DOWN PT, R211, R21, 0x1, 0x1f ;  /* 0x08201f0015d37f89 */ /* 0x00062800000e0000 */
[----:B------:R3:W1:Y:S02]  /*4560*/  SHFL.DOWN PT, R16, R20, 0x1, 0x1f ;  /* 0x08201f0014107f89 */ /* 0x00066400000e0000 */
.L_x_6173:
[----:B------:R-:W-:Y:S01]  /*4570*/  LOP3.LUT R17, R112, 0x1f, RZ, 0xc0, !PT ;  /* 0x0000001f70117812 */ /* 0x000fe200078ec0ff */
[----:B------:R-:W-:Y:S03]  /*4580*/  BSSY B1, `(.L_x_6140) ;  /* 0x000000e000017945 */ /* 0x000fe60003800000 */
        /* <DEDUP_REMOVED lines=13> */
.L_x_6141:
[----:B------:R-:W-:Y:S05]  /*4660*/  BSYNC B1 ;  /* 0x0000000000017941 */ /* 0x000fea0003800000 */
.L_x_6140:
[----:B------:R-:W-:Y:S05]  /*4670*/  BRA.DIV ~URZ, `(.L_x_6142) ;  /* 0x000048227f007947 */ /* 0x000fea000b800000 */
[----:B--2---:R2:W3:Y:S04]  /*4680*/  SHFL.DOWN PT, R18, R22, 0x2, 0x1f ;  /* 0x08401f0016127f89 */ /* 0x0044e800000e0000 */
[----:B----4-:R2:W4:Y:S04]  /*4690*/  SHFL.DOWN PT, R19, R23, 0x2, 0x1f ;  /* 0x08401f0017137f89 */ /* 0x01052800000e0000 */
[----:B0-----:R2:W0:Y:S04]  /*46a0*/  SHFL.DOWN PT, R211, R21, 0x2, 0x1f ;  /* 0x08401f0015d37f89 */ /* 0x00142800000e0000 */
[----:B-1----:R2:W1:Y:S02]  /*46b0*/  SHFL.DOWN PT, R16, R20, 0x2, 0x1f ;  /* 0x08401f0014107f89 */ /* 0x00246400000e0000 */
.L_x_6174:
[----:B------:R-:W-:Y:S01]  /*46c0*/  LOP3.LUT R17, R112, 0x1f, RZ, 0xc0, !PT ;  /* 0x0000001f70117812 */ /* 0x000fe200078ec0ff */
[----:B------:R-:W-:Y:S03]  /*46d0*/  BSSY B1, `(.L_x_6143) ;  /* 0x000000e000017945 */ /* 0x000fe60003800000 */
        /* <DEDUP_REMOVED lines=13> */
.L_x_6144:
[----:B------:R-:W-:Y:S05]  /*47b0*/  BSYNC B1 ;  /* 0x0000000000017941 */ /* 0x000fea0003800000 */
.L_x_6143:
[----:B------:R-:W-:Y:S05]  /*47c0*/  BRA.DIV ~URZ, `(.L_x_6145) ;  /* 0x000048a27f007947 */ /* 0x000fea000b800000 */
[----:B---3--:R3:W2:Y:S02]  /*47d0*/  SHFL.DOWN PT, R18, R22, 0x4, 0x1f ;  /* 0x08801f0016127f89 */ /* 0x0086a400000e0000 */
.L_x_6175:
[----:B------:R-:W-:Y:S05]  /*47e0*/  BRA.DIV ~URZ, `(.L_x_6146) ;  /* 0x000049027f007947 */ /* 0x000fea000b800000 */
[----:B----4-:R4:W3:Y:S04]  /*47f0*/  SHFL.DOWN PT, R19, R23, 0x4, 0x1f ;  /* 0x08801f0017137f89 */ /* 0x0108e800000e0000 */
[----:B0-----:R4:W0:Y:S04]  /*4800*/  SHFL.DOWN PT, R211, R21, 0x4, 0x1f ;  /* 0x08801f0015d37f89 */ /* 0x00182800000e0000 */
[----:B-1----:R4:W1:Y:S02]  /*4810*/  SHFL.DOWN PT, R16, R20, 0x4, 0x1f ;  /* 0x08801f0014107f89 */ /* 0x00286400000e0000 */
.L_x_6176:
[----:B------:R-:W-:Y:S01]  /*4820*/  LOP3.LUT R17, R112, 0x1f, RZ, 0xc0, !PT ;  /* 0x0000001f70117812 */ /* 0x000fe200078ec0ff */
[----:B------:R-:W-:Y:S03]  /*4830*/  BSSY B1, `(.L_x_6147) ;  /* 0x000000e000017945 */ /* 0x000fe60003800000 */
        /* <DEDUP_REMOVED lines=13> */
.L_x_6148:
[----:B------:R-:W-:Y:S05]  /*4910*/  BSYNC B1 ;  /* 0x0000000000017941 */ /* 0x000fea0003800000 */
.L_x_6147:
[----:B------:R-:W-:Y:S05]  /*4920*/  BRA.DIV ~URZ, `(.L_x_6149) ;  /* 0x000049227f007947 */ /* 0x000fea000b800000 */
[----:B--2---:R2:W4:Y:S04]  /*4930*/  SHFL.DOWN PT, R18, R22, 0x8, 0x1f ;  /* 0x09001f0016127f89 */ /* 0x00452800000e0000 */
[----:B---3--:R2:W3:Y:S04]  /*4940*/  SHFL.DOWN PT, R19, R23, 0x8, 0x1f ;  /* 0x09001f0017137f89 */ /* 0x0084e800000e0000 */
[----:B0-----:R2:W0:Y:S04]  /*4950*/  SHFL.DOWN PT, R211, R21, 0x8, 0x1f ;  /* 0x09001f0015d37f89 */ /* 0x00142800000e0000 */
[----:B-1----:R2:W1:Y:S02]  /*4960*/  SHFL.DOWN PT, R16, R20, 0x8, 0x1f ;  /* 0x09001f0014107f89 */ /* 0x00246400000e0000 */
.L_x_6177:
        /* <DEDUP_REMOVED lines=15> */
.L_x_6151:
[----:B------:R-:W-:Y:S05]  /*4a60*/  BSYNC B1 ;  /* 0x0000000000017941 */ /* 0x000fea0003800000 */
.L_x_6150:
[----:B------:R-:W-:Y:S05]  /*4a70*/  BRA.DIV ~URZ, `(.L_x_6152) ;  /* 0x000049a27f007947 */ /* 0x000fea000b800000 */
[----:B----4-:R4:W2:Y:S02]  /*4a80*/  SHFL.DOWN PT, R18, R22, 0x10, 0x1f ;  /* 0x0a001f0016127f89 */ /* 0x0108a400000e0000 */
.L_x_6178:
[----:B------:R-:W-:Y:S05]  /*4a90*/  BRA.DIV ~URZ, `(.L_x_6153) ;  /* 0x00004a027f007947 */ /* 0x000fea000b800000 */
[----:B---3--:R3:W4:Y:S04]  /*4aa0*/  SHFL.DOWN PT, R19, R23, 0x10, 0x1f ;  /* 0x0a001f0017137f89 */ /* 0x00872800000e0000 */
[----:B0-----:R3:W0:Y:S04]  /*4ab0*/  SHFL.DOWN PT, R211, R21, 0x10, 0x1f ;  /* 0x0a001f0015d37f89 */ /* 0x00162800000e0000 */
[----:B-1----:R3:W1:Y:S02]  /*4ac0*/  SHFL.DOWN PT, R16, R20, 0x10, 0x1f ;  /* 0x0a001f0014107f89 */ /* 0x00266400000e0000 */
.L_x_6179:
        /* <DEDUP_REMOVED lines=13> */
.L_x_6155:
[----:B------:R-:W-:Y:S05]  /*4ba0*/  BSYNC B1 ;  /* 0x0000000000017941 */ /* 0x000fea0003800000 */
.L_x_6154:
[----:B------:R-:W-:Y:S05]  /*4bb0*/  BRA.DIV ~URZ, `(.L_x_6156) ;  /* 0x00004a427f007947 */ /* 0x000fea000b800000 */
[----:B------:R-:W5:Y:S04]  /*4bc0*/  SHFL.IDX PT, R221, R23, RZ, 0x1f ;  /* 0x00001fff17dd7589 */ /* 0x000f6800000e0000 */
[----:B------:R-:W3:Y:S04]  /*4bd0*/  SHFL.IDX PT, R213, R22, RZ, 0x1f ;  /* 0x00001fff16d57589 */ /* 0x000ee800000e0000 */
[----:B------:R4:W2:Y:S04]  /*4be0*/  SHFL.DOWN PT, R223, R22, 0x1, 0x1f ;  /* 0x08201f0016df7f89 */ /* 0x0008a800000e0000 */
        /* <DEDUP_REMOVED lines=8> */
[-C--:B---3--:R-:W-:Y:S01]  /*4c70*/  FFMA.FTZ R219, R14, R213.reuse, -R219 ;  /* 0x000000d50edb7223 */ /* 0x088fe200000108db */
[----:B------:R4:W3:Y:S01]  /*4c80*/  SHFL.IDX PT, R226, R12, RZ, 0x1f ;  /* 0x00001fff0ce27589 */ /* 0x0008e200000e0000 */
[-C--:B------:R-:W-:Y:S02]  /*4c90*/  FFMA.FTZ R222, R15, R213.reuse, R222 ;  /* 0x000000d50fde7223 */ /* 0x080fe400000100de */
[----:B------:R-:W-:Y:S01]  /*4ca0*/  FMUL.FTZ R218, R12, R213 ;  /* 0x000000d50cda7220 */ /* 0x000fe20000410000 */
[----:B------:R4:W0:Y:S01]  /*4cb0*/  SHFL.IDX PT, R228, R14, RZ, 0x1f ;  /* 0x00001fff0ee47589 */ /* 0x00082200000e0000 */
[----:B------:R-:W-:-:S03]  /*4cc0*/  FMUL.FTZ R221, R13, R221 ;  /* 0x000000dd0ddd7220 */ /* 0x000fc60000410000 */
[----:B----4-:R4:W0:Y:S04]  /*4cd0*/  SHFL.IDX PT, R19, R15, RZ, 0x1f ;  /* 0x00001fff0f137589 */ /* 0x01082800000e0000 */
[----:B------:R4:W0:Y:S02]  /*4ce0*/  SHFL.IDX PT, R227, R13, RZ, 0x1f ;  /* 0x00001fff0de37589 */ /* 0x00082400000e0000 */
.L_x_6180:
[----:B-12---:R1:W2:Y:S01]  /*4cf0*/  LDS.128 R20, [R209+0xcc0] ;  /* 0x000cc000d1147984 */ /* 0x0062a20000000c00 */
[----:B------:R-:W-:Y:S01]  /*4d00*/  ISETP.NE.AND P0, PT, R112, 0x1f, PT ;  /* 0x0000001f7000780c */ /* 0x000fe20003f05270 */
[----:B------:R-:W-:Y:S01]  /*4d10*/  BSSY B1, `(.L_x_6157) ;  /* 0x000000f000017945 */ /* 0x000fe20003800000 */
[----:B---3--:R-:W-:Y:S02]  /*4d20*/  MOV R16, R226 ;  /* 0x000000e200107202 */ /* 0x008fe40000000f00 */
[----:B0-----:R-:W-:Y:S02]  /*4d30*/  MOV R17, R227 ;  /* 0x000000e300117202 */ /* 0x001fe40000000f00 */
[----:B------:R-:W-:-:S07]  /*4d40*/  MOV R18, R228 ;  /* 0x000000e400127202 */ /* 0x000fce0000000f00 */
[----:B------:R-:W-:Y:S05]  /*4d50*/  @!P0 BRA `(.L_x_6158) ;  /* 0x000000a000008947 */ /* 0x000fea0003800000 */
[-C--:B-1--4-:R-:W-:Y:S02]  /*4d60*/  FMUL.FTZ R15, R19, R225.reuse ;  /* 0x000000e1130f7220 */ /* 0x092fe40000410000 */
[-C--:B------:R-:W-:Y:S02]  /*4d70*/  FMUL.FTZ R214, R18, R225.reuse ;  /* 0x000000e112d67220 */ /* 0x080fe40000410000 */
[-C--:B------:R-:W-:Y:S02]  /*4d80*/  FMUL.FTZ R12, R17, R225.reuse ;  /* 0x000000e1110c7220 */ /* 0x080fe40000410000 */
[----:B------:R-:W-:Y:S02]  /*4d90*/  FMUL.FTZ R14, R16, R225 ;  /* 0x000000e1100e7220 */ /* 0x000fe40000410000 */
[-C--:B------:R-:W-:Y:S02]  /*4da0*/  FFMA.FTZ R18, R18, R223.reuse, -R15 ;  /* 0x000000df12127223 */ /* 0x080fe4000001080f */
[----:B------:R-:W-:-:S02]  /*4db0*/  FFMA.FTZ R19, R19, R223, R214 ;  /* 0x000000df13137223 */ /* 0x000fc400000100d6 */
[-C--:B------:R-:W-:Y:S02]  /*4dc0*/  FFMA.FTZ R16, R16, R223.reuse, -R12 ;  /* 0x000000df10107223 */ /* 0x080fe4000001080c */
[----:B------:R-:W-:Y:S02]  /*4dd0*/  FFMA.FTZ R17, R17, R223, R14 ;  /* 0x000000df11117223 */ /* 0x000fe4000001000e */
[----:B------:R-:W-:Y:S02]  /*4de0*/  FADD.FTZ R18, R18, R217 ;  /* 0x000000d912127221 */ /* 0x000fe40000010000 */
[----:B------:R-:W-:Y:S02]  /*4df0*/  FADD.FTZ R19, R19, R224 ;  /* 0x000000e013137221 */ /* 0x000fe40000010000 */
.L_x_6158:
[----:B-1----:R-:W-:Y:S05]  /*4e00*/  BSYNC B1 ;  /* 0x0000000000017941 */ /* 0x002fea0003800000 */
.L_x_6157:
[C---:B--2---:R-:W-:Y:S01]  /*4e10*/  FMUL.FTZ R211, R21.reuse, R19 ;  /* 0x0000001315d37220 */ /* 0x044fe20000410000 */
[----:B------:R0:W-:Y:S01]  /*4e20*/  STS.128 [R209+0xcc0], R16 ;  /* 0x000cc010d1007388 */ /* 0x0001e20000000c00 */
[C---:B------:R-:W-:Y:S02]  /*4e30*/  FMUL.FTZ R14, R21.reuse, R18 ;  /* 0x00000012150e7220 */ /* 0x040fe40000410000 */
[----:B------:R-:W-:-:S02]  /*4e40*/  FMUL.FTZ R12, R21, R16 ;  /* 0x00000010150c7220 */ /* 0x000fc40000410000 */
[----:B----4-:R-:W-:Y:S02]  /*4e50*/  FMUL.FTZ R15, R21, R17 ;  /* 0x00000011150f7220 */ /* 0x010fe40000410000 */
        /* <DEDUP_REMOVED lines=11> */
.L_x_6137:
[----:B--2---:R-:W-:Y:S05]  /*4f10*/  BSYNC B0 ;  /* 0x0000000000007941 */ /* 0x004fea0003800000 */
.L_x_6136:
[----:B------:R-:W-:Y:S01]  /*4f20*/  WARPSYNC 0xffffffff ;  /* 0xffffffff00007948 */ /* 0x000fe20003800000 */
[----:B------:R-:W-:Y:S01]  /*4f30*/  BAR.SYNC.DEFER_BLOCKING 0x0 ;  /* 0x0000000000007b1d */ /* 0x000fe20000010000 */
[----:B------:R-:W-:Y:S01]  /*4f40*/  ISETP.NE.AND P2, PT, R112, RZ, PT ;  /* 0x000000ff7000720c */ /* 0x000fe20003f45270 */
[----:B0-----:R-:W-:Y:S01]  /*4f50*/  HADD2.F32 R22, -RZ, R7.H1_H1 ;  /* 0x30000007ff167230 */ /* 0x001fe20000004100 */
[C---:B------:R-:W-:Y:S01]  /*4f60*/  ISETP.GT.AND P0, PT, R110.reuse, 0x1e, PT ;  /* 0x0000001e6e00780c */ /* 0x040fe20003f04270 */
[----:B------:R-:W-:Y:S01]  /*4f70*/  HADD2.F32 R211, -RZ, R6.H1_H1 ;  /* 0x30000006ffd37230 */ /* 0x000fe20000004100 */
[----:B------:R-:W-:Y:S01]  /*4f80*/  ISETP.NE.AND P1, PT, R110, RZ, PT ;  /* 0x000000ff6e00720c */ /* 0x000fe20003f25270 */
[----:B------:R-:W-:Y:S01]  /*4f90*/  BSSY B0, `(.L_x_6159) ;  /* 0x00001f1000007945 */ /* 0x000fe20003800000 */
[----:B-1----:R-:W0:Y:S07]  /*4fa0*/  LDS.64 R16, [R112.X16+0xcb8] ;  /* 0x000cb80070107984 */ /* 0x002e2e000000ca00 */
[----:B------:R1:W-:Y:S02]  /*4fb0*/  @!P2 STS.128 [R35.X16+0x22b0], R12 ;  /* 0x0022b00c2300a388 */ /* 0x0003e4000000cc00 */
[----:B-1----:R-:W-:-:S02]  /*4fc0*/  FFMA.FTZ R13, -R0, R22, R197 ;  /* 0x00000016000d7223 */ /* 0x002fc400000101c5 */
        /* <DEDUP_REMOVED lines=10> */
[----:B------:R-:W-:Y:S02]  /*5070*/  FADD.FTZ R31, R166, R31 ;  /* 0x0000001fa61f7221 */ /* 0x000fe40000010000 */
[----:B------:R-:W-:-:S02]  /*5080*/  FADD.FTZ R119, -R150, R119 ;  /* 0x0000007796777221 */ /* 0x000fc40000010100 */
[C---:B------:R-:W-:Y:S02]  /*5090*/  FMUL.FTZ R16, R121.reuse, -R31 ;  /* 0x8000001f79107220 */ /* 0x040fe40000410000 */
[-C--:B------:R-:W-:Y:S02]  /*50a0*/  FMUL.FTZ R121, R121, -R119.reuse ;  /* 0x8000007779797220 */ /* 0x080fe40000410000 */
[C---:B------:R-:W-:Y:S02]  /*50b0*/  FFMA.FTZ R16, R122.reuse, R119, R16 ;  /* 0x000000777a107223 */ /* 0x040fe40000010010 */
        /* <DEDUP_REMOVED lines=33> */
[----:B------:R-:W-:Y:S02]  /*52d0*/  FMUL.FTZ R16, R133, -R121 ;  /* 0x8000007985107220 */ /* 0x000fe40000410000 */
[----:B------:R-:W-:Y:S02]  /*52e0*/  FFMA.FTZ R18, R65, R181, RZ ;  /* 0x000000b541127223 */ /* 0x000fe400000100ff */
[-C--:B------:R-:W-:Y:S02]  /*52f0*/  FMUL.FTZ R133, R133, -R123.reuse ;  /* 0x8000007b85857220 */ /* 0x080fe40000410000 */
[----:B------:R-:W-:Y:S02]  /*5300*/  FFMA.FTZ R16, R134, R123, R16 ;  /* 0x0000007b86107223 */ /* 0x000fe40000010010 */
[----:B------:R-:W-:Y:S02]  /*5310*/  FFMA.FTZ R18, R64, R183, R18 ;  /* 0x000000b740127223 */ /* 0x000fe40000010012 */
[----:B------:R-:W-:-:S02]  /*5320*/  FFMA.FTZ R134, R134, R121, -R133 ;  /* 0x0000007986867223 */ /* 0x000fc40000010885 */
[----:B------:R-:W-:Y:S02]  /*5330*/  FADD.FTZ R157, -R157, R16 ;  /* 0x000000109d9d7221 */ /* 0x000fe40000010100 */
[----:B------:R-:W-:Y:S02]  /*5340*/  FFMA.FTZ R18, R63, R185, R18 ;  /* 0x000000b93f127223 */ /* 0x000fe40000010012 */
[----:B------:R-:W-:Y:S02]  /*5350*/  FADD.FTZ R173, R173, R134 ;  /* 0x00000086adad7221 */ /* 0x000fe40000010000 */
[----:B------:R-:W-:Y:S02]  /*5360*/  FMUL.FTZ R16, R135, -R157 ;  /* 0x8000009d87107220 */ /* 0x000fe40000410000 */
[----:B------:R-:W-:Y:S02]  /*5370*/  FFMA.FTZ R20, R61, R187, R18 ;  /* 0x000000bb3d147223 */ /* 0x000fe40000010012 */
[----:B------:R-:W-:-:S02]  /*5380*/  FMUL.FTZ R135, R135, -R173 ;  /* 0x800000ad87877220 */ /* 0x000fc40000410000 */
[C---:B------:R-:W-:Y:S02]  /*5390*/  FFMA.FTZ R125, R136.reuse, R173, -R16 ;  /* 0x000000ad887d7223 */ /* 0x040fe40000010810 */
[----:B------:R-:W-:Y:S02]  /*53a0*/  FFMA.FTZ R18, R65, -R32, RZ ;  /* 0x8000002041127223 */ /* 0x000fe400000100ff */
[----:B------:R-:W-:Y:S02]  /*53b0*/  FFMA.FTZ R127, R136, R157, R135 ;  /* 0x0000009d887f7223 */ /* 0x000fe40000010087 */
[----:B------:R-:W-:Y:S02]  /*53c0*/  FADD.FTZ R125, R174, R125 ;  /* 0x0000007dae7d7221 */ /* 0x000fe40000010000 */
[----:B------:R-:W-:Y:S02]  /*53d0*/  FFMA.FTZ R18, R64, -R33, R18 ;  /* 0x8000002140127223 */ /* 0x000fe40000010012 */
[----:B------:R-:W-:-:S02]  /*53e0*/  FADD.FTZ R127, -R158, R127 ;  /* 0x0000007f9e7f7221 */ /* 0x000fc40000010100 */
[----:B------:R-:W-:Y:S02]  /*53f0*/  FMUL.FTZ R16, R137, -R125 ;  /* 0x8000007d89107220 */ /* 0x000fe40000410000 */
[----:B------:R-:W-:Y:S02]  /*5400*/  FFMA.FTZ R18, R63, -R182, R18 ;  /* 0x800000b63f127223 */ /* 0x000fe40000010012 */
[-C--:B------:R-:W-:Y:S02]  /*5410*/  FMUL.FTZ R137, R137, -R127.reuse ;  /* 0x8000007f89897220 */ /* 0x080fe40000410000 */
[C---:B------:R-:W-:Y:S02]  /*5420*/  FFMA.FTZ R16, R138.reuse, R127, R16 ;  /* 0x0000007f8a107223 */ /* 0x040fe40000010010 */
[----:B------:R-:W-:Y:S02]  /*5430*/  FFMA.FTZ R18, R61, -R184, R18 ;  /* 0x800000b83d127223 */ /* 0x000fe40000010012 */
[----:B------:R-:W-:-:S02]  /*5440*/  FFMA.FTZ R138, R138, R125, -R137 ;  /* 0x0000007d8a8a7223 */ /* 0x000fc40000010889 */
[----:B------:R-:W-:Y:S02]  /*5450*/  FADD.FTZ R159, -R159, R16 ;  /* 0x000000109f9f7221 */ /* 0x000fe40000010100 */
[C---:B------:R-:W-:Y:S02]  /*5460*/  FFMA.FTZ R18, R59.reuse, -R186, R18 ;  /* 0x800000ba3b127223 */ /* 0x040fe40000010012 */
[----:B------:R-:W-:Y:S02]  /*5470*/  FFMA.FTZ R20, R59, R189, R20 ;  /* 0x000000bd3b147223 */ /* 0x000fe40000010014 */
[----:B------:R-:W-:Y:S02]  /*5480*/  FADD.FTZ R175, R175, R138 ;  /* 0x0000008aafaf7221 */ /* 0x000fe40000010000 */
[----:B------:R-:W-:Y:S02]  /*5490*/  FMUL.FTZ R12, R139, -R159 ;  /* 0x8000009f8b0c7220 */ /* 0x000fe40000410000 */
[----:B------:R-:W-:-:S02]  /*54a0*/  FFMA.FTZ R18, R57, -R188, R18 ;  /* 0x800000bc39127223 */ /* 0x000fc40000010012 */
[----:B------:R-:W-:Y:S02]  /*54b0*/  FFMA.FTZ R20, R57, R191, R20 ;  /* 0x000000bf39147223 */ /* 0x000fe40000010014 */
[-C--:B------:R-:W-:Y:S02]  /*54c0*/  FMUL.FTZ R139, R139, -R175.reuse ;  /* 0x800000af8b8b7220 */ /* 0x080fe40000410000 */
[C---:B------:R-:W-:Y:S02]  /*54d0*/  FFMA.FTZ R129, R140.reuse, R175, -R12 ;  /* 0x000000af8c817223 */ /* 0x040fe4000001080c */
[C---:B------:R-:W-:Y:S02]  /*54e0*/  FFMA.FTZ R18, R55.reuse, -R190, R18 ;  /* 0x800000be37127223 */ /* 0x040fe40000010012 */
[----:B------:R-:W-:Y:S02]  /*54f0*/  FFMA.FTZ R20, R55, R193, R20 ;  /* 0x000000c137147223 */ /* 0x000fe40000010014 */
[----:B------:R-:W-:-:S02]  /*5500*/  FFMA.FTZ R131, R140, R159, R139 ;  /* 0x0000009f8c837223 */ /* 0x000fc4000001008b */
[----:B------:R-:W-:Y:S02]  /*5510*/  FADD.FTZ R129, R176, R129 ;  /* 0x00000081b0817221 */ /* 0x000fe40000010000 */
[C---:B------:R-:W-:Y:S02]  /*5520*/  FFMA.FTZ R18, R53.reuse, -R194, R18 ;  /* 0x800000c235127223 */ /* 0x040fe40000010012 */
[----:B------:R-:W-:Y:S02]  /*5530*/  FFMA.FTZ R20, R53, R195, R20 ;  /* 0x000000c335147223 */ /* 0x000fe40000010014 */
[----:B------:R-:W-:Y:S02]  /*5540*/  FADD.FTZ R131, -R160, R131 ;  /* 0x00000083a0837221 */ /* 0x000fe40000010100 */
[----:B------:R-:W-:Y:S02]  /*5550*/  FMUL.FTZ R12, R141, -R129 ;  /* 0x800000818d0c7220 */ /* 0x000fe40000410000 */
[----:B------:R-:W-:-:S02]  /*5560*/  FFMA.FTZ R18, R51, -R192, R18 ;  /* 0x800000c033127223 */ /* 0x000fc40000010012 */
[----:B------:R-:W-:Y:S02]  /*5570*/  FFMA.FTZ R20, R51, R202, R20 ;  /* 0x000000ca33147223 */ /* 0x000fe40000010014 */
[-C--:B------:R-:W-:Y:S02]  /*5580*/  FMUL.FTZ R141, R141, -R131.reuse ;  /* 0x800000838d8d7220 */ /* 0x080fe40000410000 */
[C---:B------:R-:W-:Y:S02]  /*5590*/  FFMA.FTZ R12, R142.reuse, R131, R12 ;  /* 0x000000838e0c7223 */ /* 0x040fe4000001000c */
[C---:B------:R-:W-:Y:S02]  /*55a0*/  FFMA.FTZ R18, R49.reuse, -R196, R18 ;  /* 0x800000c431127223 */ /* 0x040fe40000010012 */
[----:B------:R-:W-:Y:S02]  /*55b0*/  FFMA.FTZ R20, R49, R203, R20 ;  /* 0x000000cb31147223 */ /* 0x000fe40000010014 */
[----:B------:R-:W-:-:S02]  /*55c0*/  FFMA.FTZ R142, R142, R129, -R141 ;  /* 0x000000818e8e7223 */ /* 0x000fc4000001088d */
[----:B------:R-:W-:Y:S02]  /*55d0*/  FADD.FTZ R161, -R161, R12 ;  /* 0x0000000ca1a17221 */ /* 0x000fe40000010100 */
[C---:B------:R-:W-:Y:S02]  /*55e0*/  FFMA.FTZ R18, R47.reuse, -R198, R18 ;  /* 0x800000c62f127223 */ /* 0x040fe40000010012 */
[----:B------:R-:W-:Y:S02]  /*55f0*/  FFMA.FTZ R20, R47, R205, R20 ;  /* 0x000000cd2f147223 */ /* 0x000fe40000010014 */
[----:B------:R-:W-:Y:S02]  /*5600*/  FADD.FTZ R177, R177, R142 ;  /* 0x0000008eb1b17221 */ /* 0x000fe40000010000 */
[----:B------:R-:W-:Y:S02]  /*5610*/  FMUL.FTZ R12, R143, -R161 ;  /* 0x800000a18f0c7220 */ /* 0x000fe40000410000 */
[----:B------:R-:W-:-:S02]  /*5620*/  FFMA.FTZ R18, R45, -R206, R18 ;  /* 0x800000ce2d127223 */ /* 0x000fc40000010012 */
[----:B------:R-:W-:Y:S02]  /*5630*/  FMUL.FTZ R15, R29, R165 ;  /* 0x000000a51d0f7220 */ /* 0x000fe40000410000 */
[----:B------:R-:W-:Y:S02]  /*5640*/  FFMA.FTZ R20, R45, R207, R20 ;  /* 0x000000cf2d147223 */ /* 0x000fe40000010014 */
[----:B------:R-:W-:Y:S02]  /*5650*/  FFMA.FTZ R133, R144, R177, -R12 ;  /* 0x000000b190857223 */ /* 0x000fe4000001080c */
[----:B------:R-:W-:Y:S02]  /*5660*/  FFMA.FTZ R18, R43, -R204, R18 ;  /* 0x800000cc2b127223 */ /* 0x000fe40000010012 */
[-C--:B------:R-:W-:Y:S02]  /*5670*/  FMUL.FTZ R12, R29, R149.reuse ;  /* 0x000000951d0c7220 */ /* 0x080fe40000410000 */
[----:B------:R-:W-:-:S02]  /*5680*/  FFMA.FTZ R139, R28, R149, -R15 ;  /* 0x000000951c8b7223 */ /* 0x000fc4000001080f */
[----:B------:R-:W-:Y:S02]  /*5690*/  FMUL.FTZ R143, R143, -R177 ;  /* 0x800000b18f8f7220 */ /* 0x000fe40000410000 */
[----:B------:R-:W-:Y:S02]  /*56a0*/  FFMA.FTZ R20, R43, R201, R20 ;  /* 0x000000c92b147223 */ /* 0x000fe40000010014 */
[----:B------:R-:W-:Y:S02]  /*56b0*/  FFMA.FTZ R18, R41, -R200, R18 ;  /* 0x800000c829127223 */ /* 0x000fe40000010012 */
[----:B------:R-:W-:Y:S02]  /*56c0*/  FFMA.FTZ R16, R28, R165, R12 ;  /* 0x000000a51c107223 */ /* 0x000fe4000001000c */
[----:B------:R-:W-:Y:S02]  /*56d0*/  FMUL.FTZ R139, R212, R139 ;  /* 0x0000008bd48b7220 */ /* 0x000fe40000410000 */
[----:B------:R-:W-:-:S02]  /*56e0*/  FFMA.FTZ R135, R144, R161, R143 ;  /* 0x000000a190877223 */ /* 0x000fc4000001008f */
[----:B------:R-:W-:Y:S02]  /*56f0*/  FADD.FTZ R133, R178, R133 ;  /* 0x00000085b2857221 */ /* 0x000fe40000010000 */
[----:B------:R-:W-:Y:S02]  /*5700*/  FFMA.FTZ R20, R41, R208, R20 ;  /* 0x000000d029147223 */ /* 0x000fe40000010014 */
[----:B------:R-:W-:Y:S02]  /*5710*/  FFMA.FTZ R15, R39, -R210, R18 ;  /* 0x800000d2270f7223 */ /* 0x000fe40000010012 */
[----:B------:R-:W-:Y:S02]  /*5720*/  FMUL.FTZ R149, R0, R149 ;  /* 0x0000009500957220 */ /* 0x000fe40000410000 */
[----:B------:R-:W-:Y:S01]  /*5730*/  FFMA.FTZ R18, R13, R16, R139 ;  /* 0x000000100d127223 */ /* 0x000fe2000001008b */
[----:B------:R-:W-:Y:S01]  /*5740*/  HADD2.F32 R139, -RZ, R7.H0_H0 ;  /* 0x20000007ff8b7230 */ /* 0x000fe20000004100 */
[----:B------:R-:W-:-:S02]  /*5750*/  FADD.FTZ R135, -R162, R135 ;  /* 0x00000087a2877221 */ /* 0x000fc40000010100 */
[----:B------:R-:W-:Y:S02]  /*5760*/  FMUL.FTZ R16, R145, -R133 ;  /* 0x8000008591107220 */ /* 0x000fe40000410000 */
[----:B------:R-:W-:Y:S02]  /*5770*/  FFMA.FTZ R14, R39, R199, R20 ;  /* 0x000000c7270e7223 */ /* 0x000fe40000010014 */
[----:B------:R-:W-:Y:S02]  /*5780*/  FMUL.FTZ R137, R0, R165 ;  /* 0x000000a500897220 */ /* 0x000fe40000410000 */
[----:B------:R-:W-:Y:S02]  /*5790*/  FMUL.FTZ R12, R212, R149 ;  /* 0x00000095d40c7220 */ /* 0x000fe40000410000 */
[----:B------:R-:W-:Y:S02]  /*57a0*/  FFMA.FTZ R20, R22, R165, R18 ;  /* 0x000000a516147223 */ /* 0x000fe40000010012 */
[----:B------:R-:W-:-:S02]  /*57b0*/  FMUL.FTZ R18, R29, R31 ;  /* 0x0000001f1d127220 */ /* 0x000fc40000410000 */
[----:B------:R-:W-:Y:S02]  /*57c0*/  FFMA.FTZ R16, R146, R135, R16 ;  /* 0x0000008792107223 */ /* 0x000fe40000010010 */
[----:B------:R-:W-:Y:S02]  /*57d0*/  FFMA.FTZ R15, R37, -R212, R15 ;  /* 0x800000d4250f7223 */ /* 0x000fe4000001000f */
[----:B------:R-:W-:Y:S02]  /*57e0*/  FMUL.FTZ R126, R34, R119 ;  /* 0x00000077227e7220 */ /* 0x000fe40000410000 */
[----:B------:R-:W-:Y:S02]  /*57f0*/  FADD.FTZ R66, R137, R66 ;  /* 0x0000004289427221 */ /* 0x000fe40000010000 */
[-C--:B------:R-:W-:Y:S02]  /*5800*/  FMUL.FTZ R212, R212, R137.reuse ;  /* 0x00000089d4d47220 */ /* 0x080fe40000410000 */
[----:B------:R-:W-:-:S02]  /*5810*/  FFMA.FTZ R12, R13, R137, R12 ;  /* 0x000000890d0c7223 */ /* 0x000fc4000001000c */
[----:B------:R-:W-:Y:S02]  /*5820*/  FMUL.FTZ R145, R145, -R135 ;  /* 0x8000008791917220 */ /* 0x000fe40000410000 */
[----:B------:R-:W-:Y:S02]  /*5830*/  FFMA.FTZ R137, R28, R119, -R18 ;  /* 0x000000771c897223 */ /* 0x000fe40000010812 */
[----:B------:R-:W-:Y:S02]  /*5840*/  FADD.FTZ R163, -R163, R16 ;  /* 0x00000010a3a37221 */ /* 0x000fe40000010100 */
[C---:B------:R-:W-:Y:S02]  /*5850*/  FMUL.FTZ R124, R34.reuse, R31 ;  /* 0x0000001f227c7220 */ /* 0x040fe40000410000 */
[----:B------:R-:W-:Y:S02]  /*5860*/  FFMA.FTZ R199, -R34, R139, R199 ;  /* 0x0000008b22c77223 */ /* 0x000fe400000101c7 */
[----:B------:R-:W-:-:S02]  /*5870*/  FMUL.FTZ R16, R210, R126 ;  /* 0x0000007ed2107220 */ /* 0x000fc40000410000 */
[----:B------:R-:W-:Y:S02]  /*5880*/  FFMA.FTZ R146, R146, R133, -R145 ;  /* 0x0000008592927223 */ /* 0x000fe40000010891 */
[----:B------:R-:W-:Y:S02]  /*5890*/  FMUL.FTZ R137, R210, R137 ;  /* 0x00000089d2897220 */ /* 0x000fe40000410000 */
[----:B------:R-:W-:Y:S02]  /*58a0*/  FADD.FTZ R67, R124, R67 ;  /* 0x000000437c437221 */ /* 0x000fe40000010000 */
[-C--:B------:R-:W-:Y:S02]  /*58b0*/  FMUL.FTZ R210, R210, R124.reuse ;  /* 0x0000007cd2d27220 */ /* 0x080fe40000410000 */
[----:B------:R-:W-:Y:S02]  /*58c0*/  FFMA.FTZ R124, R199, R124, R16 ;  /* 0x0000007cc77c7223 */ /* 0x000fe40000010010 */
[----:B------:R-:W-:-:S02]  /*58d0*/  FMUL.FTZ R119, R29, R119 ;  /* 0x000000771d777220 */ /* 0x000fc40000410000 */
[----:B------:R-:W-:Y:S02]  /*58e0*/  FADD.FTZ R179, R179, R146 ;  /* 0x00000092b3b37221 */ /* 0x000fe40000010000 */
[C---:B------:R-:W-:Y:S02]  /*58f0*/  FMUL.FTZ R16, R147.reuse, -R163 ;  /* 0x800000a393107220 */ /* 0x040fe40000410000 */
[----:B------:R-:W-:Y:S02]  /*5900*/  FFMA.FTZ R18, R28, R31, R119 ;  /* 0x0000001f1c127223 */ /* 0x000fe40000010077 */
[-C--:B------:R-:W-:Y:S02]  /*5910*/  FMUL.FTZ R147, R147, -R179.reuse ;  /* 0x800000b393937220 */ /* 0x080fe40000410000 */
[----:B------:R-:W-:Y:S01]  /*5920*/  FFMA.FTZ R119, R148, R179, -R16 ;  /* 0x000000b394777223 */ /* 0x000fe20000010810 */
[----:B------:R-:W-:Y:S01]  /*5930*/  HADD2.F32 R16, -RZ, R8.H0_H0 ;  /* 0x20000008ff107230 */ /* 0x000fe20000004100 */
[----:B------:R-:W-:-:S02]  /*5940*/  FFMA.FTZ R18, R199, R18, R137 ;  /* 0x00000012c7127223 */ /* 0x000fc40000010089 */
[----:B------:R-:W-:Y:S02]  /*5950*/  FFMA.FTZ R147, R148, R163, R147 ;  /* 0x000000a394937223 */ /* 0x000fe40000010093 */
[----:B------:R-:W-:Y:S02]  /*5960*/  FADD.FTZ R119, R180, R119 ;  /* 0x00000077b4777221 */ /* 0x000fe40000010000 */
[----:B------:R-:W-:Y:S02]  /*5970*/  FFMA.FTZ R139, R139, R31, R18 ;  /* 0x0000001f8b8b7223 */ /* 0x000fe40000010012 */
[----:B------:R-:W-:Y:S01]  /*5980*/  FADD.FTZ R31, -R164, R147 ;  /* 0x00000093a41f7221 */ /* 0x000fe20000010100 */
[----:B------:R-:W-:Y:S01]  /*5990*/  HADD2.F32 R164, -RZ, R6.H0_H0 ;  /* 0x20000006ffa47230 */ /* 0x000fe20000004100 */
[----:B------:R-:W-:Y:S02]  /*59a0*/  FMUL.FTZ R18, R62, R119 ;  /* 0x000000773e127220 */ /* 0x000fe40000410000 */
[----:B------:R-:W-:Y:S01]  /*59b0*/  FADD.FTZ R97, R20, R97 ;  /* 0x0000006114617221 */ /* 0x000fe20000010000 */
[----:B------:R-:W-:Y:S01]  /*59c0*/  HADD2.F32 R20, -RZ, R8.H1_H1 ;  /* 0x30000008ff147230 */ /* 0x000fe20000004100 */
[----:B------:R-:W-:-:S02]  /*59d0*/  FFMA.FTZ R181, -R62, R16, R181 ;  /* 0x000000103eb57223 */ /* 0x000fc400000101b5 */
[----:B------:R-:W-:Y:S02]  /*59e0*/  FMUL.FTZ R22, R60, R179 ;  /* 0x000000b33c167220 */ /* 0x000fe40000410000 */
[----:B------:R-:W-:Y:S02]  /*59f0*/  FMUL.FTZ R30, R62, R31 ;  /* 0x0000001f3e1e7220 */ /* 0x000fe40000410000 */
[----:B------:R-:W-:Y:S02]  /*5a00*/  FMUL.FTZ R120, R32, R18 ;  /* 0x0000001220787220 */ /* 0x000fe40000410000 */
[C---:B------:R-:W-:Y:S02]  /*5a10*/  FFMA.FTZ R183, -R60.reuse, R20, R183 ;  /* 0x000000143cb77223 */ /* 0x040fe400000101b7 */
[----:B------:R-:W-:Y:S02]  /*5a20*/  FMUL.FTZ R122, R60, R163 ;  /* 0x000000a33c7a7220 */ /* 0x000fe40000410000 */
[----:B------:R-:W-:-:S02]  /*5a30*/  FMUL.FTZ R128, R33, R22 ;  /* 0x0000001621807220 */ /* 0x000fc40000410000 */
[-C--:B------:R-:W-:Y:S02]  /*5a40*/  FFMA.FTZ R130, R181, R30.reuse, -R120 ;  /* 0x0000001eb5827223 */ /* 0x080fe40000010878 */
[----:B------:R-:W-:Y:S01]  /*5a50*/  FMUL.FTZ R120, R32, R30 ;  /* 0x0000001e20787220 */ /* 0x000fe20000410000 */
[--C-:B------:R-:W-:Y:S01]  /*5a60*/  HADD2.F32 R30, -RZ, R9.reuse.H0_H0 ;  /* 0x20000009ff1e7230 */ /* 0x100fe20000004100 */
[-C--:B------:R-:W-:Y:S02]  /*5a70*/  FFMA.FTZ R141, R183, R122.reuse, -R128 ;  /* 0x0000007ab78d7223 */ /* 0x080fe40000010880 */
[----:B------:R-:W-:Y:S01]  /*5a80*/  FMUL.FTZ R132, R33, R122 ;  /* 0x0000007a21847220 */ /* 0x000fe20000410000 */
[----:B------:R-:W-:Y:S01]  /*5a90*/  HADD2.F32 R122, -RZ, R9.H1_H1 ;  /* 0x30000009ff7a7230 */ /* 0x000fe20000004100 */
[----:B------:R-:W-:Y:S02]  /*5aa0*/  FFMA.FTZ R128, R181, R18, R120 ;  /* 0x00000012b5807223 */ /* 0x000fe40000010078 */
[----:B------:R-:W-:-:S02]  /*5ab0*/  FMUL.FTZ R120, R58, R133 ;  /* 0x000000853a787220 */ /* 0x000fc40000410000 */
[----:B------:R-:W-:Y:S02]  /*5ac0*/  FFMA.FTZ R137, R183, R22, R132 ;  /* 0x00000016b7897223 */ /* 0x000fe40000010084 */
[----:B------:R-:W-:Y:S02]  /*5ad0*/  FADD.FTZ R128, RZ, R128 ;  /* 0x00000080ff807221 */ /* 0x000fe40000010000 */
[C---:B------:R-:W-:Y:S02]  /*5ae0*/  FFMA.FTZ R185, -R58.reuse, R30, R185 ;  /* 0x0000001e3ab97223 */ /* 0x040fe400000101b9 */
[----:B------:R-:W-:Y:S02]  /*5af0*/  FMUL.FTZ R134, R58, R135 ;  /* 0x000000873a867220 */ /* 0x000fe40000410000 */
[----:B------:R-:W-:Y:S02]  /*5b00*/  FMUL.FTZ R136, R182, R120 ;  /* 0x00000078b6887220 */ /* 0x000fe40000410000 */
[----:B------:R-:W-:Y:S01]  /*5b10*/  FADD.FTZ R132, R128, R137 ;  /* 0x0000008980847221 */ /* 0x000fe20000010000 */
[----:B------:R-:W-:Y:S01]  /*5b20*/  HADD2.F32 R128, -RZ, R10.H0_H0 ;  /* 0x2000000aff807230 */ /* 0x000fe20000004100 */
[----:B------:R-:W-:-:S02]  /*5b30*/  FMUL.FTZ R137, R56, R177 ;  /* 0x000000b138897220 */ /* 0x000fc40000410000 */
[----:B------:R-:W-:Y:S02]  /*5b40*/  FFMA.FTZ R136, R185, R134, -R136 ;  /* 0x00000086b9887223 */ /* 0x000fe40000010888 */
[----:B------:R-:W-:Y:S02]  /*5b50*/  FFMA.FTZ R187, -R56, R122, R187 ;  /* 0x0000007a38bb7223 */ /* 0x000fe400000101bb */
[----:B------:R-:W-:Y:S02]  /*5b60*/  FMUL.FTZ R134, R182, R134 ;  /* 0x00000086b6867220 */ /* 0x000fe40000410000 */
[----:B------:R-:W-:Y:S02]  /*5b70*/  FMUL.FTZ R138, R56, R161 ;  /* 0x000000a1388a7220 */ /* 0x000fe40000410000 */
[----:B------:R-:W-:Y:S02]  /*5b80*/  FMUL.FTZ R140, R184, R137 ;  /* 0x00000089b88c7220 */ /* 0x000fe40000410000 */
[----:B------:R-:W-:-:S02]  /*5b90*/  FADD.FTZ R130, RZ, R130 ;  /* 0x00000082ff827221 */ /* 0x000fc40000010000 */
[----:B------:R-:W-:Y:S02]  /*5ba0*/  FFMA.FTZ R143, R185, R120, R134 ;  /* 0x00000078b98f7223 */ /* 0x000fe40000010086 */
[-C--:B------:R-:W-:Y:S02]  /*5bb0*/  FFMA.FTZ R145, R187, R138.reuse, -R140 ;  /* 0x0000008abb917223 */ /* 0x080fe4000001088c */
[----:B------:R-:W-:Y:S02]  /*5bc0*/  FMUL.FTZ R138, R184, R138 ;  /* 0x0000008ab88a7220 */ /* 0x000fe40000410000 */
[----:B------:R-:W-:Y:S02]  /*5bd0*/  FADD.FTZ R141, R130, R141 ;  /* 0x0000008d828d7221 */ /* 0x000fe40000010000 */
[----:B------:R-:W-:Y:S02]  /*5be0*/  FADD.FTZ R132, R132, R143 ;  /* 0x0000008f84847221 */ /* 0x000fe40000010000 */
[----:B------:R-:W-:-:S02]  /*5bf0*/  FMUL.FTZ R130, R54, R129 ;  /* 0x0000008136827220 */ /* 0x000fc40000410000 */
[----:B------:R-:W-:Y:S02]  /*5c00*/  FFMA.FTZ R143, R187, R137, R138 ;  /* 0x00000089bb8f7223 */ /* 0x000fe4000001008a */
[C---:B------:R-:W-:Y:S02]  /*5c10*/  FFMA.FTZ R189, -R54.reuse, R128, R189 ;  /* 0x0000008036bd7223 */ /* 0x040fe400000101bd */
[----:B------:R-:W-:Y:S02]  /*5c20*/  FMUL.FTZ R134, R54, R131 ;  /* 0x0000008336867220 */ /* 0x000fe40000410000 */
[----:B------:R-:W-:Y:S02]  /*5c30*/  FMUL.FTZ R138, R186, R130 ;  /* 0x00000082ba8a7220 */ /* 0x000fe40000410000 */
[----:B------:R-:W-:Y:S01]  /*5c40*/  FADD.FTZ R143, R132, R143 ;  /* 0x0000008f848f7221 */ /* 0x000fe20000010000 */
[----:B------:R-:W-:Y:S01]  /*5c50*/  HADD2.F32 R132, -RZ, R10.H1_H1 ;  /* 0x3000000aff847230 */ /* 0x000fe20000004100 */
[----:B------:R-:W-:-:S02]  /*5c60*/  FADD.FTZ R136, R141, R136 ;  /* 0x000000888d887221 */ /* 0x000fc40000010000 */
[----:B------:R-:W-:Y:S02]  /*5c70*/  FMUL.FTZ R141, R52, R175 ;  /* 0x000000af348d7220 */ /* 0x000fe40000410000 */
[-C--:B------:R-:W-:Y:S02]  /*5c80*/  FFMA.FTZ R140, R189, R134.reuse, -R138 ;  /* 0x00000086bd8c7223 */ /* 0x080fe4000001088a */
[----:B------:R-:W-:Y:S01]  /*5c90*/  FMUL.FTZ R138, R186, R134 ;  /* 0x00000086ba8a7220 */ /* 0x000fe20000410000 */
[----:B------:R-:W-:Y:S01]  /*5ca0*/  HADD2.F32 R134, -RZ, R11.H0_H0 ;  /* 0x2000000bff867230 */ /* 0x000fe20000004100 */
[----:B------:R-:W-:Y:S02]  /*5cb0*/  FADD.FTZ R145, R136, R145 ;  /* 0x0000009188917221 */ /* 0x000fe40000010000 */
[C---:B------:R-:W-:Y:S02]  /*5cc0*/  FFMA.FTZ R191, -R52.reuse, R132, R191 ;  /* 0x0000008434bf7223 */ /* 0x040fe400000101bf */
[----:B------:R-:W-:-:S02]  /*5cd0*/  FMUL.FTZ R142, R52, R159 ;  /* 0x0000009f348e7220 */ /* 0x000fc40000410000 */
[----:B------:R-:W-:Y:S02]  /*5ce0*/  FMUL.FTZ R144, R188, R141 ;  /* 0x0000008dbc907220 */ /* 0x000fe40000410000 */
[C---:B------:R-:W-:Y:S02]  /*5cf0*/  FMUL.FTZ R136, R50.reuse, R125 ;  /* 0x0000007d32887220 */ /* 0x040fe40000410000 */
[C---:B------:R-:W-:Y:S02]  /*5d00*/  FFMA.FTZ R193, -R50.reuse, R134, R193 ;  /* 0x0000008632c17223 */ /* 0x040fe400000101c1 */
[----:B------:R-:W-:Y:S02]  /*5d10*/  FFMA.FTZ R144, R191, R142, -R144 ;  /* 0x0000008ebf907223 */ /* 0x000fe40000010890 */
[----:B------:R-:W-:Y:S02]  /*5d20*/  FMUL.FTZ R146, R50, R127 ;  /* 0x0000007f32927220 */ /* 0x000fe40000410000 */
[----:B------:R-:W-:-:S02]  /*5d30*/  FMUL.FTZ R147, R190, R136 ;  /* 0x00000088be937220 */ /* 0x000fc40000410000 */
[----:B------:R-:W-:Y:S02]  /*5d40*/  FFMA.FTZ R138, R189, R130, R138 ;  /* 0x00000082bd8a7223 */ /* 0x000fe4000001008a */
[----:B------:R-:W-:Y:S02]  /*5d50*/  FMUL.FTZ R142, R188, R142 ;  /* 0x0000008ebc8e7220 */ /* 0x000fe40000410000 */
[----:B------:R-:W-:Y:S02]  /*5d60*/  FFMA.FTZ R13, R13, R149, -R212 ;  /* 0x000000950d0d7223 */ /* 0x000fe400000108d4 */
[----:B------:R-:W-:Y:S02]  /*5d70*/  FFMA.FTZ R149, R193, R146, -R147 ;  /* 0x00000092c1957223 */ /* 0x000fe40000010893 */
[----:B------:R-:W-:Y:S01]  /*5d80*/  FADD.FTZ R143, R143, R138 ;  /* 0x0000008a8f8f7221 */ /* 0x000fe20000010000 */
[----:B------:R-:W-:Y:S01]  /*5d90*/  HADD2.F32 R138, -RZ, R11.H1_H1 ;  /* 0x3000000bff8a7230 */ /* 0x000fe20000004100 */
[----:B------:R-:W-:-:S02]  /*5da0*/  FFMA.FTZ R142, R191, R141, R142 ;  /* 0x0000008dbf8e7223 */ /* 0x000fc4000001008e */
[----:B------:R-:W-:Y:S02]  /*5db0*/  FMUL.FTZ R146, R190, R146 ;  /* 0x00000092be927220 */ /* 0x000fe40000410000 */
[----:B------:R-:W-:Y:S02]  /*5dc0*/  FADD.FTZ R145, R145, R140 ;  /* 0x0000008c91917221 */ /* 0x000fe40000010000 */
[----:B------:R-:W-:Y:S02]  /*5dd0*/  FADD.FTZ R142, R143, R142 ;  /* 0x0000008e8f8e7221 */ /* 0x000fe40000010000 */
[----:B------:R-:W-:Y:S02]  /*5de0*/  FFMA.FTZ R147, R193, R136, R146 ;  /* 0x00000088c1937223 */ /* 0x000fe40000010092 */
[----:B------:R-:W-:Y:S02]  /*5df0*/  FMUL.FTZ R143, R48, R173 ;  /* 0x000000ad308f7220 */ /* 0x000fe40000410000 */
[----:B------:R-:W-:Y:S01]  /*5e00*/  FADD.FTZ R144, R145, R144 ;  /* 0x0000009091907221 */ /* 0x000fe20000010000 */
[--C-:B------:R-:W-:Y:S01]  /*5e10*/  HADD2.F32 R145, -RZ, R4.reuse.H0_H0 ;  /* 0x20000004ff917230 */ /* 0x100fe20000004100 */
[----:B------:R-:W-:Y:S01]  /*5e20*/  FADD.FTZ R146, R142, R147 ;  /* 0x000000938e927221 */ /* 0x000fe20000010000 */
[----:B------:R-:W-:Y:S01]  /*5e30*/  HADD2.F32 R142, -RZ, R4.H1_H1 ;  /* 0x30000004ff8e7230 */ /* 0x000fe20000004100 */
[----:B------:R-:W-:-:S02]  /*5e40*/  FFMA.FTZ R140, -R48, R138, R195 ;  /* 0x0000008a308c7223 */ /* 0x000fc400000101c3 */
[----:B------:R-:W-:Y:S02]  /*5e50*/  FMUL.FTZ R165, R48, R157 ;  /* 0x0000009d30a57220 */ /* 0x000fe40000410000 */
[----:B------:R-:W-:Y:S02]  /*5e60*/  FMUL.FTZ R148, R194, R143 ;  /* 0x0000008fc2947220 */ /* 0x000fe40000410000 */
[----:B------:R-:W-:Y:S02]  /*5e70*/  FMUL.FTZ R147, R46, R121 ;  /* 0x000000792e937220 */ /* 0x000fe40000410000 */
[----:B------:R-:W-:Y:S02]  /*5e80*/  FFMA.FTZ R14, R37, R197, R14 ;  /* 0x000000c5250e7223 */ /* 0x000fe4000001000e */
[----:B------:R-:W-:Y:S02]  /*5e90*/  FFMA.FTZ R195, R140, R165, -R148 ;  /* 0x000000a58cc37223 */ /* 0x000fe40000010894 */
[----:B------:R-:W-:-:S02]  /*5ea0*/  FFMA.FTZ R202, -R46, R145, R202 ;  /* 0x000000912eca7223 */ /* 0x000fc400000101ca */
[----:B------:R-:W-:Y:S02]  /*5eb0*/  FMUL.FTZ R197, R46, R123 ;  /* 0x0000007b2ec57220 */ /* 0x000fe40000410000 */
[----:B------:R-:W-:Y:S02]  /*5ec0*/  FMUL.FTZ R150, R192, R147 ;  /* 0x00000093c0967220 */ /* 0x000fe40000410000 */
[----:B------:R-:W-:Y:S02]  /*5ed0*/  FMUL.FTZ R165, R194, R165 ;  /* 0x000000a5c2a57220 */ /* 0x000fe40000410000 */
[----:B------:R-:W-:Y:S02]  /*5ee0*/  FADD.FTZ R148, R144, R149 ;  /* 0x0000009590947221 */ /* 0x000fe40000010000 */
[----:B------:R-:W-:Y:S02]  /*5ef0*/  FFMA.FTZ R150, R202, R197, -R150 ;  /* 0x000000c5ca967223 */ /* 0x000fe40000010896 */
[----:B------:R-:W-:-:S02]  /*5f00*/  FFMA.FTZ R165, R140, R143, R165 ;  /* 0x0000008f8ca57223 */ /* 0x000fc400000100a5 */
[----:B------:R-:W-:Y:S02]  /*5f10*/  FMUL.FTZ R197, R192, R197 ;  /* 0x000000c5c0c57220 */ /* 0x000fe40000410000 */
[----:B------:R-:W-:Y:S02]  /*5f20*/  FADD.FTZ R195, R148, R195 ;  /* 0x000000c394c37221 */ /* 0x000fe40000010000 */
[----:B------:R-:W-:Y:S01]  /*5f30*/  FADD.FTZ R165, R146, R165 ;  /* 0x000000a592a57221 */ /* 0x000fe20000010000 */
[----:B------:R-:W-:Y:S01]  /*5f40*/  HADD2.F32 R146, -RZ, R5.H0_H0 ;  /* 0x20000005ff927230 */ /* 0x000fe20000004100 */
[----:B------:R-:W-:Y:S02]  /*5f50*/  FMUL.FTZ R149, R44, R171 ;  /* 0x000000ab2c957220 */ /* 0x000fe40000410000 */
[----:B------:R-:W-:Y:S02]  /*5f60*/  FFMA.FTZ R148, R202, R147, R197 ;  /* 0x00000093ca947223 */ /* 0x000fe400000100c5 */
[----:B------:R-:W-:-:S02]  /*5f70*/  FFMA.FTZ R126, R199, R126, -R210 ;  /* 0x0000007ec77e7223 */ /* 0x000fc400000108d2 */
[C---:B------:R-:W-:Y:S02]  /*5f80*/  FFMA.FTZ R144, -R44.reuse, R142, R203 ;  /* 0x0000008e2c907223 */ /* 0x040fe400000101cb */
[----:B------:R-:W-:Y:S02]  /*5f90*/  FMUL.FTZ R199, R44, R155 ;  /* 0x0000009b2cc77220 */ /* 0x000fe40000410000 */
[----:B------:R-:W-:Y:S02]  /*5fa0*/  FMUL.FTZ R152, R196, R149 ;  /* 0x00000095c4987220 */ /* 0x000fe40000410000 */
[----:B------:R-:W-:Y:S02]  /*5fb0*/  FADD.FTZ R165, R165, R148 ;  /* 0x00000094a5a57221 */ /* 0x000fe40000010000 */
[----:B------:R-:W-:Y:S02]  /*5fc0*/  FMUL.FTZ R148, R42, R21 ;  /* 0x000000152a947220 */ /* 0x000fe40000410000 */
[----:B------:R-:W-:-:S02]  /*5fd0*/  FFMA.FTZ R154, R144, R199, -R152 ;  /* 0x000000c7909a7223 */ /* 0x000fc40000010898 */
[----:B------:R-:W-:Y:S02]  /*5fe0*/  FMUL.FTZ R199, R196, R199 ;  /* 0x000000c7c4c77220 */ /* 0x000fe40000410000 */
[C---:B------:R-:W-:Y:S02]  /*5ff0*/  FFMA.FTZ R205, -R42.reuse, R146, R205 ;  /* 0x000000922acd7223 */ /* 0x040fe400000101cd */
[----:B------:R-:W-:Y:S02]  /*6000*/  FMUL.FTZ R156, R42, R23 ;  /* 0x000000172a9c7220 */ /* 0x000fe40000410000 */
[----:B------:R-:W-:Y:S02]  /*6010*/  FMUL.FTZ R158, R198, R148 ;  /* 0x00000094c69e7220 */ /* 0x000fe40000410000 */
[----:B------:R-:W-:Y:S02]  /*6020*/  FFMA.FTZ R152, R144, R149, R199 ;  /* 0x0000009590987223 */ /* 0x000fe400000100c7 */
[----:B------:R-:W-:Y:S01]  /*6030*/  FADD.FTZ R195, R195, R150 ;  /* 0x00000096c3c37221 */ /* 0x000fe20000010000 */
[----:B------:R-:W-:Y:S01]  /*6040*/  HADD2.F32 R150, -RZ, R5.H1_H1 ;  /* 0x30000005ff967230 */ /* 0x000fe20000004100 */
[----:B------:R-:W-:-:S02]  /*6050*/  FFMA.FTZ R197, R205, R156, -R158 ;  /* 0x0000009ccdc57223 */ /* 0x000fc4000001089e */
[----:B------:R-:W-:Y:S02]  /*6060*/  FMUL.FTZ R156, R198, R156 ;  /* 0x0000009cc69c7220 */ /* 0x000fe40000410000 */
[C---:B------:R-:W-:Y:S02]  /*6070*/  FMUL.FTZ R158, R40.reuse, R153 ;  /* 0x00000099289e7220 */ /* 0x040fe40000410000 */
[----:B------:R-:W-:Y:S02]  /*6080*/  FADD.FTZ R152, R165, R152 ;  /* 0x00000098a5987221 */ /* 0x000fe40000010000 */
[----:B------:R-:W-:Y:S02]  /*6090*/  FFMA.FTZ R165, R205, R148, R156 ;  /* 0x00000094cda57223 */ /* 0x000fe4000001009c */
[C---:B------:R-:W-:Y:S02]  /*60a0*/  FMUL.FTZ R199, R40.reuse, R169 ;  /* 0x000000a928c77220 */ /* 0x040fe40000410000 */
[----:B------:R-:W-:-:S02]  /*60b0*/  FFMA.FTZ R207, -R40, R150, R207 ;  /* 0x0000009628cf7223 */ /* 0x000fc400000101cf */
[----:B------:R-:W-:Y:S02]  /*60c0*/  FMUL.FTZ R156, R206, R158 ;  /* 0x0000009ece9c7220 */ /* 0x000fe40000410000 */
[----:B------:R-:W-:Y:S02]  /*60d0*/  FADD.FTZ R152, R152, R165 ;  /* 0x000000a598987221 */ /* 0x000fe40000010000 */
[-C--:B------:R-:W-:Y:S02]  /*60e0*/  FMUL.FTZ R160, R206, R199.reuse ;  /* 0x000000c7cea07220 */ /* 0x080fe40000410000 */
[----:B------:R-:W-:Y:S02]  /*60f0*/  FFMA.FTZ R165, R207, R199, R156 ;  /* 0x000000c7cfa57223 */ /* 0x000fe4000001009c */
[----:B------:R-:W-:Y:S02]  /*6100*/  FMUL.FTZ R156, R38, R17 ;  /* 0x00000011269c7220 */ /* 0x000fe40000410000 */
[----:B------:R-:W-:-:S02]  /*6110*/  FADD.FTZ R154, R195, R154 ;  /* 0x0000009ac39a7221 */ /* 0x000fc40000010000 */
[----:B------:R-:W-:Y:S02]  /*6120*/  FFMA.FTZ R195, R207, R158, -R160 ;  /* 0x0000009ecfc37223 */ /* 0x000fe400000108a0 */
[----:B------:R-:W-:Y:S02]  /*6130*/  FFMA.FTZ R201, -R38, R164, R201 ;  /* 0x000000a426c97223 */ /* 0x000fe400000101c9 */
[----:B------:R-:W-:Y:S02]  /*6140*/  FMUL.FTZ R203, R36, R151 ;  /* 0x0000009724cb7220 */ /* 0x000fe40000410000 */
[----:B------:R-:W-:Y:S02]  /*6150*/  FMUL.FTZ R158, R38, R19 ;  /* 0x00000013269e7220 */ /* 0x000fe40000410000 */
[----:B------:R-:W-:Y:S02]  /*6160*/  FMUL.FTZ R160, R204, R156 ;  /* 0x0000009ccca07220 */ /* 0x000fe40000410000 */
[----:B------:R-:W-:-:S02]  /*6170*/  FADD.FTZ R154, R154, R197 ;  /* 0x000000c59a9a7221 */ /* 0x000fc40000010000 */
[----:B------:R-:W-:Y:S02]  /*6180*/  FADD.FTZ R152, R152, R165 ;  /* 0x000000a598987221 */ /* 0x000fe40000010000 */
[C---:B------:R-:W-:Y:S02]  /*6190*/  FFMA.FTZ R208, -R36.reuse, R211, R208 ;  /* 0x000000d324d07223 */ /* 0x040fe400000101d0 */
        /* <DEDUP_REMOVED lines=12> */
[C---:B------:R-:W-:Y:S02]  /*6260*/  FMUL.FTZ R158, R29.reuse, R167 ;  /* 0x000000a71d9e7220 */ /* 0x040fe40000410000 */
[----:B------:R-:W-:Y:S02]  /*6270*/  FADD.FTZ R209, R152, R209 ;  /* 0x000000d198d17221 */ /* 0x000fe40000010000 */
[----:B------:R-:W-:Y:S02]  /*6280*/  FADD.FTZ R203, R154, R203 ;  /* 0x000000cb9acb7221 */ /* 0x000fe40000010000 */
[-C--:B------:R-:W-:Y:S01]  /*6290*/  FFMA.FTZ R165, R28, R151.reuse, -R158 ;  /* 0x000000971ca57223 */ /* 0x080fe2000001089e */
[----:B------:R-:W0:Y:S01]  /*62a0*/  SHFL.DOWN PT, R154, R15, 0x1, 0x1f ;  /* 0x08201f000f9a7f89 */ /* 0x000e2200000e0000 */
[----:B------:R-:W-:-:S02]  /*62b0*/  FMUL.FTZ R151, R29, R151 ;  /* 0x000000971d977220 */ /* 0x000fc40000410000 */
[----:B------:R-:W-:Y:S02]  /*62c0*/  FADD.FTZ R209, R209, R124 ;  /* 0x0000007cd1d17221 */ /* 0x000fe40000010000 */
[----:B------:R-:W-:Y:S02]  /*62d0*/  FADD.FTZ R126, R203, R126 ;  /* 0x0000007ecb7e7221 */ /* 0x000fe40000010000 */
[----:B------:R-:W-:Y:S02]  /*62e0*/  FMUL.FTZ R165, R200, R165 ;  /* 0x000000a5c8a57220 */ /* 0x000fe40000410000 */
[----:B------:R-:W-:Y:S02]  /*62f0*/  FFMA.FTZ R151, R28, R167, R151 ;  /* 0x000000a71c977223 */ /* 0x000fe40000010097 */
[----:B------:R-:W-:Y:S02]  /*6300*/  FADD.FTZ R209, R209, R12 ;  /* 0x0000000cd1d17221 */ /* 0x000fe40000010000 */
[----:B------:R-:W-:-:S02]  /*6310*/  FADD.FTZ R126, R126, R13 ;  /* 0x0000000d7e7e7221 */ /* 0x000fc40000010000 */
[C---:B------:R-:W-:Y:S02]  /*6320*/  FMUL.FTZ R124, R29.reuse, R17 ;  /* 0x000000111d7c7220 */ /* 0x040fe40000410000 */
[----:B------:R-:W-:Y:S01]  /*6330*/  FFMA.FTZ R208, R208, R151, R165 ;  /* 0x00000097d0d07223 */ /* 0x000fe200000100a5 */
[----:B------:R-:W1:Y:S01]  /*6340*/  SHFL.DOWN PT, R152, R126, 0x1, 0x1f ;  /* 0x08201f007e987f89 */ /* 0x000e6200000e0000 */
[-C--:B------:R-:W-:Y:S02]  /*6350*/  FFMA.FTZ R13, R28, R19.reuse, -R124 ;  /* 0x000000131c0d7223 */ /* 0x080fe4000001087c */
[C---:B------:R-:W-:Y:S01]  /*6360*/  FMUL.FTZ R19, R29.reuse, R19 ;  /* 0x000000131d137220 */ /* 0x040fe20000410000 */
[----:B------:R-:W2:Y:S01]  /*6370*/  SHFL.DOWN PT, R165, R14, 0x1, 0x1f ;  /* 0x08201f000ea57f89 */ /* 0x000ea200000e0000 */
[----:B------:R-:W-:Y:S02]  /*6380*/  FMUL.FTZ R13, R204, R13 ;  /* 0x0000000dcc0d7220 */ /* 0x000fe40000410000 */
[----:B------:R-:W-:Y:S01]  /*6390*/  FFMA.FTZ R124, R28, R17, R19 ;  /* 0x000000111c7c7223 */ /* 0x000fe20000010013 */
[----:B------:R-:W3:Y:S01]  /*63a0*/  SHFL.DOWN PT, R151, R209, 0x1, 0x1f ;  /* 0x08201f00d1977f89 */ /* 0x000ee200000e0000 */
[----:B------:R-:W-:-:S02]  /*63b0*/  FMUL.FTZ R12, R29, R169 ;  /* 0x000000a91d0c7220 */ /* 0x000fc40000410000 */
[----:B------:R-:W-:Y:S02]  /*63c0*/  FFMA.FTZ R124, R201, R124, R13 ;  /* 0x0000007cc97c7223 */ /* 0x000fe4000001000d */
[----:B------:R-:W-:Y:S02]  /*63d0*/  FFMA.FTZ R13, R28, R153, -R12 ;  /* 0x000000991c0d7223 */ /* 0x000fe4000001080c */
[----:B------:R-:W-:Y:S02]  /*63e0*/  FFMA.FTZ R17, R164, R17, R124 ;  /* 0x00000011a4117223 */ /* 0x000fe4000001007c */
[----:B------:R-:W-:Y:S02]  /*63f0*/  FMUL.FTZ R12, R29, R21 ;  /* 0x000000151d0c7220 */ /* 0x000fe40000410000 */
[----:B------:R-:W-:Y:S02]  /*6400*/  FADD.FTZ R94, R17, R94 ;  /* 0x0000005e115e7221 */ /* 0x000fe40000010000 */
[----:B------:R-:W-:Y:S01]  /*6410*/  FMUL.FTZ R206, R206, R13 ;  /* 0x0000000dcece7220 */ /* 0x000fe20000410000 */
[----:B------:R-:W-:Y:S01]  /*6420*/  MOV R13, R126 ;  /* 0x0000007e000d7202 */ /* 0x000fe20000000f00 */
[----:B------:R-:W-:Y:S01]  /*6430*/  FFMA.FTZ R17, R28, R23, -R12 ;  /* 0x000000171c117223 */ /* 0x000fe2000001080c */
[----:B------:R-:W-:Y:S01]  /*6440*/  MOV R12, R209 ;  /* 0x000000d1000c7202 */ /* 0x000fe20000000f00 */
[----:B0-----:R-:W-:-:S02]  /*6450*/  @!P0 FADD.FTZ R15, R15, R154 ;  /* 0x0000009a0f0f8221 */ /* 0x001fc40000010000 */
[----:B-1----:R-:W-:Y:S02]  /*6460*/  @!P0 FADD.FTZ R13, R13, R152 ;  /* 0x000000980d0d8221 */ /* 0x002fe40000010000 */
[----:B--2---:R-:W-:Y:S01]  /*6470*/  @!P0 FADD.FTZ R14, R14, R165 ;  /* 0x000000a50e0e8221 */ /* 0x004fe20000010000 */
[----:B------:R-:W0:Y:S01]  /*6480*/  SHFL.DOWN PT, R154, R15, 0x2, 0x1f ;  /* 0x08401f000f9a7f89 */ /* 0x000e2200000e0000 */
[----:B------:R-:W-:Y:S02]  /*6490*/  FADD.FTZ R96, R139, R96 ;  /* 0x000000608b607221 */ /* 0x000fe40000010000 */
[----:B---3--:R-:W-:Y:S01]  /*64a0*/  @!P0 FADD.FTZ R12, R12, R151 ;  /* 0x000000970c0c8221 */ /* 0x008fe20000010000 */
[----:B------:R-:W1:Y:S01]  /*64b0*/  SHFL.DOWN PT, R139, R14, 0x2, 0x1f ;  /* 0x08401f000e8b7f89 */ /* 0x000e6200000e0000 */
[C---:B------:R-:W-:Y:S01]  /*64c0*/  FMUL.FTZ R153, R29.reuse, R153 ;  /* 0x000000991d997220 */ /* 0x040fe20000410000 */
[----:B------:R-:W-:Y:S01]  /*64d0*/  ISETP.GT.AND P0, PT, R110, 0x1d, PT ;  /* 0x0000001d6e00780c */ /* 0x000fe20003f04270 */
[----:B------:R-:W-:Y:S01]  /*64e0*/  FMUL.FTZ R23, R29, R23 ;  /* 0x000000171d177220 */ /* 0x000fe20000410000 */
[----:B------:R-:W2:Y:S01]  /*64f0*/  SHFL.DOWN PT, R152, R13, 0x2, 0x1f ;  /* 0x08401f000d987f89 */ /* 0x000ea200000e0000 */
[----:B------:R-:W-:-:S02]  /*6500*/  FMUL.FTZ R198, R198, R17 ;  /* 0x00000011c6c67220 */ /* 0x000fc40000410000 */
[C---:B------:R-:W-:Y:S01]  /*6510*/  FFMA.FTZ R126, R28.reuse, R169, R153 ;  /* 0x000000a91c7e7223 */ /* 0x040fe20000010099 */
[----:B------:R-:W3:Y:S01]  /*6520*/  SHFL.DOWN PT, R19, R12, 0x2, 0x1f ;  /* 0x08401f000c137f89 */ /* 0x000ee200000e0000 */
[----:B------:R-:W-:Y:S02]  /*6530*/  FFMA.FTZ R124, R28, R21, R23 ;  /* 0x000000151c7c7223 */ /* 0x000fe40000010017 */
[----:B------:R-:W-:Y:S02]  /*6540*/  FFMA.FTZ R126, R207, R126, R206 ;  /* 0x0000007ecf7e7223 */ /* 0x000fe400000100ce */
[----:B------:R-:W-:Y:S02]  /*6550*/  FFMA.FTZ R124, R205, R124, R198 ;  /* 0x0000007ccd7c7223 */ /* 0x000fe400000100c6 */
[----:B------:R-:W-:Y:S02]  /*6560*/  FMUL.FTZ R17, R29, R171 ;  /* 0x000000ab1d117220 */ /* 0x000fe40000410000 */
[----:B------:R-:W-:-:S02]  /*6570*/  FFMA.FTZ R126, R150, R169, R126 ;  /* 0x000000a9967e7223 */ /* 0x000fc4000001007e */
[----:B------:R-:W-:Y:S02]  /*6580*/  FFMA.FTZ R21, R146, R21, R124 ;  /* 0x0000001592157223 */ /* 0x000fe4000001007c */
[----:B0-----:R-:W-:Y:S02]  /*6590*/  @!P0 FADD.FTZ R15, R15, R154 ;  /* 0x0000009a0f0f8221 */ /* 0x001fe40000010000 */
[-C--:B------:R-:W-:Y:S02]  /*65a0*/  FFMA.FTZ R17, R28, R155.reuse, -R17 ;  /* 0x0000009b1c117223 */ /* 0x080fe40000010811 */
[----:B-1----:R-:W-:Y:S02]  /*65b0*/  @!P0 FADD.FTZ R14, R14, R139 ;  /* 0x0000008b0e0e8221 */ /* 0x002fe40000010000 */
[----:B------:R-:W-:Y:S02]  /*65c0*/  FMUL.FTZ R155, R29, R155 ;  /* 0x0000009b1d9b7220 */ /* 0x000fe40000410000 */
[----:B--2---:R-:W-:Y:S01]  /*65d0*/  @!P0 FADD.FTZ R13, R13, R152 ;  /* 0x000000980d0d8221 */ /* 0x004fe20000010000 */
[----:B------:R-:W0:Y:S01]  /*65e0*/  SHFL.DOWN PT, R23, R14, 0x4, 0x1f ;  /* 0x08801f000e177f89 */ /* 0x000e2200000e0000 */
[----:B------:R-:W-:-:S02]  /*65f0*/  FADD.FTZ R93, R126, R93 ;  /* 0x0000005d7e5d7221 */ /* 0x000fc40000010000 */
[----:B---3--:R-:W-:Y:S01]  /*6600*/  @!P0 FADD.FTZ R12, R12, R19 ;  /* 0x000000130c0c8221 */ /* 0x008fe20000010000 */
[----:B------:R-:W1:Y:S01]  /*6610*/  SHFL.DOWN PT, R126, R15, 0x4, 0x1f ;  /* 0x08801f000f7e7f89 */ /* 0x000e6200000e0000 */
[----:B------:R-:W-:Y:S01]  /*6620*/  FADD.FTZ R92, R21, R92 ;  /* 0x0000005c155c7221 */ /* 0x000fe20000010000 */
[----:B------:R-:W-:Y:S01]  /*6630*/  ISETP.GT.AND P0, PT, R110, 0x1b, PT ;  /* 0x0000001b6e00780c */ /* 0x000fe20003f04270 */
[----:B------:R-:W-:Y:S01]  /*6640*/  FMUL.FTZ R17, R196, R17 ;  /* 0x00000011c4117220 */ /* 0x000fe20000410000 */
[----:B------:R-:W2:Y:S01]  /*6650*/  SHFL.DOWN PT, R124, R13, 0x4, 0x1f ;  /* 0x08801f000d7c7f89 */ /* 0x000ea200000e0000 */
[----:B------:R-:W-:Y:S02]  /*6660*/  FFMA.FTZ R155, R28, R171, R155 ;  /* 0x000000ab1c9b7223 */ /* 0x000fe4000001009b */
[----:B------:R-:W-:Y:S01]  /*6670*/  FADD.FTZ R79, R120, R79 ;  /* 0x0000004f784f7221 */ /* 0x000fe20000010000 */
[----:B------:R-:W3:Y:S01]  /*6680*/  SHFL.DOWN PT, R21, R12, 0x4, 0x1f ;  /* 0x08801f000c157f89 */ /* 0x000ee200000e0000 */
[----:B------:R-:W-:-:S02]  /*6690*/  FFMA.FTZ R17, R144, R155, R17 ;  /* 0x0000009b90117223 */ /* 0x000fc40000010011 */
[----:B------:R-:W-:Y:S02]  /*66a0*/  FFMA.FTZ R208, R211, R167, R208 ;  /* 0x000000a7d3d07223 */ /* 0x000fe400000100d0 */
[----:B------:R-:W-:Y:S02]  /*66b0*/  FFMA.FTZ R142, R142, R171, R17 ;  /* 0x000000ab8e8e7223 */ /* 0x000fe40000010011 */
[C---:B------:R-:W-:Y:S02]  /*66c0*/  FMUL.FTZ R17, R29.reuse, R121 ;  /* 0x000000791d117220 */ /* 0x040fe40000410000 */
[----:B------:R-:W-:Y:S02]  /*66d0*/  FADD.FTZ R69, R156, R69 ;  /* 0x000000459c457221 */ /* 0x000fe40000010000 */
[----:B------:R-:W-:Y:S02]  /*66e0*/  FFMA.FTZ R19, R28, R123, -R17 ;  /* 0x0000007b1c137223 */ /* 0x000fe40000010811 */
[----:B------:R-:W-:-:S02]  /*66f0*/  FMUL.FTZ R17, R29, R173 ;  /* 0x000000ad1d117220 */ /* 0x000fc40000410000 */
[----:B0-----:R-:W-:Y:S02]  /*6700*/  @!P0 FADD.FTZ R14, R14, R23 ;  /* 0x000000170e0e8221 */ /* 0x001fe40000010000 */
[-C--:B------:R-:W-:Y:S02]  /*6710*/  FFMA.FTZ R17, R28, R157.reuse, -R17 ;  /* 0x0000009d1c117223 */ /* 0x080fe40000010811 */
[----:B------:R-:W-:Y:S01]  /*6720*/  FMUL.FTZ R157, R29, R157 ;  /* 0x0000009d1d9d7220 */ /* 0x000fe20000410000 */
[----:B------:R-:W0:Y:S01]  /*6730*/  SHFL.DOWN PT, R23, R14, 0x8, 0x1f ;  /* 0x09001f000e177f89 */ /* 0x000e2200000e0000 */
[----:B------:R-:W-:Y:S02]  /*6740*/  FMUL.FTZ R194, R194, R17 ;  /* 0x00000011c2c27220 */ /* 0x000fe40000410000 */
[----:B------:R-:W-:Y:S02]  /*6750*/  FFMA.FTZ R157, R28, R173, R157 ;  /* 0x000000ad1c9d7223 */ /* 0x000fe4000001009d */
[----:B-1----:R-:W-:-:S02]  /*6760*/  @!P0 FADD.FTZ R15, R15, R126 ;  /* 0x0000007e0f0f8221 */ /* 0x002fc40000010000 */
[----:B--2---:R-:W-:Y:S02]  /*6770*/  @!P0 FADD.FTZ R13, R13, R124 ;  /* 0x0000007c0d0d8221 */ /* 0x004fe40000010000 */
[----:B---3--:R-:W-:Y:S01]  /*6780*/  @!P0 FADD.FTZ R12, R12, R21 ;  /* 0x000000150c0c8221 */ /* 0x008fe20000010000 */
[----:B------:R-:W-:Y:S01]  /*6790*/  ISETP.GT.AND P0, PT, R110, 0x17, PT ;  /* 0x000000176e00780c */ /* 0x000fe20003f04270 */
[C---:B------:R-:W-:Y:S01]  /*67a0*/  FMUL.FTZ R17, R29.reuse, R125 ;  /* 0x0000007d1d117220 */ /* 0x040fe20000410000 */
[----:B------:R-:W-:Y:S01]  /*67b0*/  SHFL.DOWN PT, R126, R13, 0x8, 0x1f ;  /* 0x09001f000d7e7f89 */ /* 0x000fe200000e0000 */
[----:B------:R-:W-:Y:S02]  /*67c0*/  FFMA.FTZ R157, R140, R157, R194 ;  /* 0x0000009d8c9d7223 */ /* 0x000fe400000100c2 */
[----:B------:R-:W-:Y:S01]  /*67d0*/  FMUL.FTZ R123, R29, R123 ;  /* 0x0000007b1d7b7220 */ /* 0x000fe20000410000 */
[----:B------:R-:W1:Y:S01]  /*67e0*/  SHFL.DOWN PT, R140, R15, 0x8, 0x1f ;  /* 0x09001f000f8c7f89 */ /* 0x000e6200000e0000 */
[----:B------:R-:W-:-:S02]  /*67f0*/  FFMA.FTZ R17, R28, R127, -R17 ;  /* 0x0000007f1c117223 */ /* 0x000fc40000010811 */
[C---:B------:R-:W-:Y:S01]  /*6800*/  FMUL.FTZ R127, R29.reuse, R127 ;  /* 0x0000007f1d7f7220 */ /* 0x040fe20000410000 */
[----:B------:R-:W2:Y:S01]  /*6810*/  SHFL.DOWN PT, R21, R12, 0x8, 0x1f ;  /* 0x09001f000c157f89 */ /* 0x000ea200000e0000 */
[----:B------:R-:W-:Y:S02]  /*6820*/  FMUL.FTZ R19, R192, R19 ;  /* 0x00000013c0137220 */ /* 0x000fe40000410000 */
[----:B------:R-:W-:Y:S02]  /*6830*/  FFMA.FTZ R123, R28, R121, R123 ;  /* 0x000000791c7b7223 */ /* 0x000fe4000001007b */
[----:B------:R-:W-:Y:S02]  /*6840*/  FMUL.FTZ R190, R190, R17 ;  /* 0x00000011bebe7220 */ /* 0x000fe40000410000 */
[----:B------:R-:W-:Y:S02]  /*6850*/  FFMA.FTZ R124, R28, R125, R127 ;  /* 0x0000007d1c7c7223 */ /* 0x000fe4000001007f */
[----:B------:R-:W-:-:S02]  /*6860*/  FMUL.FTZ R17, R29, R175 ;  /* 0x000000af1d117220 */ /* 0x000fc40000410000 */
[----:B------:R-:W-:Y:S02]  /*6870*/  FFMA.FTZ R202, R202, R123, R19 ;  /* 0x0000007bcaca7223 */ /* 0x000fe40000010013 */
[----:B------:R-:W-:Y:S02]  /*6880*/  FFMA.FTZ R124, R193, R124, R190 ;  /* 0x0000007cc17c7223 */ /* 0x000fe400000100be */
[-C--:B------:R-:W-:Y:S02]  /*6890*/  FFMA.FTZ R19, R28, R159.reuse, -R17 ;  /* 0x0000009f1c137223 */ /* 0x080fe40000010811 */
[C---:B------:R-:W-:Y:S02]  /*68a0*/  FMUL.FTZ R159, R29.reuse, R159 ;  /* 0x0000009f1d9f7220 */ /* 0x040fe40000410000 */
[----:B------:R-:W-:Y:S02]  /*68b0*/  FMUL.FTZ R17, R29, R129 ;  /* 0x000000811d117220 */ /* 0x000fe40000410000 */
[----:B------:R-:W-:-:S02]  /*68c0*/  FFMA.FTZ R125, R134, R125, R124 ;  /* 0x0000007d867d7223 */ /* 0x000fc4000001007c */
[----:B------:R-:W-:Y:S02]  /*68d0*/  FMUL.FTZ R19, R188, R19 ;  /* 0x00000013bc137220 */ /* 0x000fe40000410000 */
[C---:B------:R-:W-:Y:S02]  /*68e0*/  FFMA.FTZ R124, R28.reuse, R175, R159 ;  /* 0x000000af1c7c7223 */ /* 0x040fe4000001009f */
[-C--:B------:R-:W-:Y:S02]  /*68f0*/  FFMA.FTZ R17, R28, R131.reuse, -R17 ;  /* 0x000000831c117223 */ /* 0x080fe40000010811 */
[----:B------:R-:W-:Y:S02]  /*6900*/  FMUL.FTZ R131, R29, R131 ;  /* 0x000000831d837220 */ /* 0x000fe40000410000 */
[----:B------:R-:W-:Y:S02]  /*6910*/  FFMA.FTZ R19, R191, R124, R19 ;  /* 0x0000007cbf137223 */ /* 0x000fe40000010013 */
[----:B------:R-:W-:-:S02]  /*6920*/  FMUL.FTZ R17, R186, R17 ;  /* 0x00000011ba117220 */ /* 0x000fc40000410000 */
[----:B------:R-:W-:Y:S02]  /*6930*/  FFMA.FTZ R124, R28, R129, R131 ;  /* 0x000000811c7c7223 */ /* 0x000fe40000010083 */
[----:B0-----:R-:W-:Y:S02]  /*6940*/  @!P0 FADD.FTZ R14, R14, R23 ;  /* 0x000000170e0e8221 */ /* 0x001fe40000010000 */
[----:B-1----:R-:W-:Y:S02]  /*6950*/  @!P0 FADD.FTZ R15, R15, R140 ;  /* 0x0000008c0f0f8221 */ /* 0x002fe40000010000 */
[----:B------:R-:W-:Y:S01]  /*6960*/  @!P0 FADD.FTZ R13, R13, R126 ;  /* 0x0000007e0d0d8221 */ /* 0x000fe20000010000 */
[----:B------:R-:W0:Y:S01]  /*6970*/  SHFL.DOWN PT, R23, R14, 0x10, 0x1f ;  /* 0x0a001f000e177f89 */ /* 0x000e2200000e0000 */
[----:B--2---:R-:W-:Y:S01]  /*6980*/  @!P0 FADD.FTZ R12, R12, R21 ;  /* 0x000000150c0c8221 */ /* 0x004fe20000010000 */
[----:B------:R-:W-:Y:S01]  /*6990*/  ISETP.GT.AND P0, PT, R110, 0xf, PT ;  /* 0x0000000f6e00780c */ /* 0x000fe20003f04270 */
[----:B------:R-:W-:Y:S01]  /*69a0*/  FFMA.FTZ R124, R189, R124, R17 ;  /* 0x0000007cbd7c7223 */ /* 0x000fe20000010011 */
[----:B------:R-:W1:Y:S01]  /*69b0*/  SHFL.DOWN PT, R134, R15, 0x10, 0x1f ;  /* 0x0a001f000f867f89 */ /* 0x000e6200000e0000 */
[----:B------:R-:W-:-:S02]  /*69c0*/  FMUL.FTZ R17, R29, R177 ;  /* 0x000000b11d117220 */ /* 0x000fc40000410000 */
[----:B------:R-:W-:Y:S01]  /*69d0*/  FFMA.FTZ R129, R128, R129, R124 ;  /* 0x0000008180817223 */ /* 0x000fe2000001007c */
[----:B------:R-:W2:Y:S01]  /*69e0*/  SHFL.DOWN PT, R126, R13, 0x10, 0x1f ;  /* 0x0a001f000d7e7f89 */ /* 0x000ea200000e0000 */
[-C--:B------:R-:W-:Y:S02]  /*69f0*/  FFMA.FTZ R17, R28, R161.reuse, -R17 ;  /* 0x000000a11c117223 */ /* 0x080fe40000010811 */
[C---:B------:R-:W-:Y:S01]  /*6a00*/  FMUL.FTZ R161, R29.reuse, R161 ;  /* 0x000000a11da17220 */ /* 0x040fe20000410000 */
[----:B------:R-:W3:Y:S01]  /*6a10*/  SHFL.DOWN PT, R21, R12, 0x10, 0x1f ;  /* 0x0a001f000c157f89 */ /* 0x000ee200000e0000 */
[----:B------:R-:W-:Y:S02]  /*6a20*/  FMUL.FTZ R184, R184, R17 ;  /* 0x00000011b8b87220 */ /* 0x000fe40000410000 */
[----:B------:R-:W-:Y:S02]  /*6a30*/  FFMA.FTZ R124, R28, R177, R161 ;  /* 0x000000b11c7c7223 */ /* 0x000fe400000100a1 */
[----:B------:R-:W-:-:S02]  /*6a40*/  FMUL.FTZ R17, R29, R179 ;  /* 0x000000b31d117220 */ /* 0x000fc40000410000 */
[----:B------:R-:W-:Y:S02]  /*6a50*/  FFMA.FTZ R132, R132, R175, R19 ;  /* 0x000000af84847223 */ /* 0x000fe40000010013 */
[----:B------:R-:W-:Y:S02]  /*6a60*/  FMUL.FTZ R19, R29, R133 ;  /* 0x000000851d137220 */ /* 0x000fe40000410000 */
[----:B------:R-:W-:Y:S02]  /*6a70*/  FFMA.FTZ R184, R187, R124, R184 ;  /* 0x0000007cbbb87223 */ /* 0x000fe400000100b8 */
[C---:B------:R-:W-:Y:S02]  /*6a80*/  FFMA.FTZ R124, R28.reuse, R163, -R17 ;  /* 0x000000a31c7c7223 */ /* 0x040fe40000010811 */
[----:B------:R-:W-:Y:S02]  /*6a90*/  FMUL.FTZ R17, R29, R119 ;  /* 0x000000771d117220 */ /* 0x000fe40000410000 */
[----:B------:R-:W-:-:S02]  /*6aa0*/  FFMA.FTZ R19, R28, R135, -R19 ;  /* 0x000000871c137223 */ /* 0x000fc40000010813 */
[C---:B------:R-:W-:Y:S02]  /*6ab0*/  FMUL.FTZ R135, R29.reuse, R135 ;  /* 0x000000871d877220 */ /* 0x040fe40000410000 */
[C---:B------:R-:W-:Y:S02]  /*6ac0*/  FMUL.FTZ R163, R29.reuse, R163 ;  /* 0x000000a31da37220 */ /* 0x040fe40000410000 */
[-C--:B------:R-:W-:Y:S02]  /*6ad0*/  FMUL.FTZ R29, R29, R31.reuse ;  /* 0x0000001f1d1d7220 */ /* 0x080fe40000410000 */
[----:B------:R-:W-:Y:S02]  /*6ae0*/  FFMA.FTZ R17, R28, R31, -R17 ;  /* 0x0000001f1c117223 */ /* 0x000fe40000010811 */
[----:B------:R-:W-:Y:S02]  /*6af0*/  FFMA.FTZ R184, R122, R177, R184 ;  /* 0x000000b17ab87223 */ /* 0x000fe400000100b8 */
[----:B------:R-:W-:-:S02]  /*6b00*/  FFMA.FTZ R122, R28, R133, R135 ;  /* 0x000000851c7a7223 */ /* 0x000fc40000010087 */
[----:B------:R-:W-:Y:S02]  /*6b10*/  FFMA.FTZ R120, R28, R179, R163 ;  /* 0x000000b31c787223 */ /* 0x000fe400000100a3 */
[----:B------:R-:W-:Y:S02]  /*6b20*/  FMUL.FTZ R19, R182, R19 ;  /* 0x00000013b6137220 */ /* 0x000fe40000410000 */
[----:B------:R-:W-:Y:S02]  /*6b30*/  FMUL.FTZ R124, R33, R124 ;  /* 0x0000007c217c7220 */ /* 0x000fe40000410000 */
[----:B------:R-:W-:Y:S02]  /*6b40*/  FFMA.FTZ R28, R28, R119, R29 ;  /* 0x000000771c1c7223 */ /* 0x000fe4000001001d */
[----:B------:R-:W-:Y:S02]  /*6b50*/  FMUL.FTZ R17, R32, R17 ;  /* 0x0000001120117220 */ /* 0x000fe40000410000 */
[----:B0-----:R-:W-:-:S02]  /*6b60*/  @!P0 FADD.FTZ R14, R14, R23 ;  /* 0x000000170e0e8221 */ /* 0x001fc40000010000 */
[----:B-1----:R-:W-:Y:S02]  /*6b70*/  @!P0 FADD.FTZ R15, R15, R134 ;  /* 0x000000860f0f8221 */ /* 0x002fe40000010000 */
        /* <DEDUP_REMOVED lines=50> */
.L_x_6160:
[----:B0-----:R-:W-:Y:S05]  /*6ea0*/  BSYNC B0 ;  /* 0x0000000000007941 */ /* 0x001fea0003800000 */
.L_x_6159:
[----:B------:R-:W-:-:S04]  /*6eb0*/  IADD3 R35, R35, 0x1, RZ ;  /* 0x0000000123237810 */ /* 0x000fc80007ffe0ff */
[----:B------:R-:W-:-:S13]  /*6ec0*/  ISETP.GE.AND P0, PT, R35, c[0x0][0x16c], PT ;  /* 0x00005b0023007a0c */ /* 0x000fda0003f06270 */
[----:B------:R-:W-:Y:S01]  /*6ed0*/  @P0 CALL.REL.NOINC `(.L_x_6124) ;  /* 0x0000001000000944 */ /* 0x000fe20003c00000 */
[----:B------:R-:W-:Y:S05]  /*6ee0*/  BRA `(.L_x_6161) ;  /* 0xffffa10000007947 */ /* 0x000fea000383ffff */
.L_x_6124:
[----:B------:R-:W-:Y:S01]  /*6ef0*/  BAR.SYNC.DEFER_BLOCKING 0x0 ;  /* 0x0000000000007b1d */ /* 0x000fe20000010000 */
[----:B------:R-:W-:Y:S01]  /*6f00*/  F2FP.PACK_AB R67, R66, R67 ;  /* 0x000000434243723e */ /* 0x000fe200000000ff */
[----:B------:R-:W-:Y:S01]  /*6f10*/  IMAD R5, R113, c[0x0][0x2d8], RZ ;  /* 0x0000b60071057a24 */ /* 0x000fe200078e02ff */
[----:B------:R-:W-:Y:S01]  /*6f20*/  F2FP.PACK_AB R15, R74, R75 ;  /* 0x0000004b4a0f723e */ /* 0x000fe200000000ff */
[----:B------:R-:W-:Y:S01]  /*6f30*/  FADD.FTZ R0, R109, R82 ;  /* 0x000000526d007221 */ /* 0x000fe20000010000 */
[----:B------:R-:W-:Y:S01]  /*6f40*/  F2FP.PACK_AB R14, R76, R77 ;  /* 0x0000004d4c0e723e */ /* 0x000fe200000000ff */
[----:B------:R-:W-:Y:S01]  /*6f50*/  IMAD R9, R114, c[0x0][0x2dc], R5 ;  /* 0x0000b70072097a24 */ /* 0x000fe200078e0205 */
[----:B------:R-:W-:Y:S02]  /*6f60*/  F2FP.PACK_AB R13, R78, R79 ;  /* 0x0000004f4e0d723e */ /* 0x000fe400000000ff */
[----:B------:R-:W-:Y:S02]  /*6f70*/  F2FP.PACK_AB R12, R80, R81 ;  /* 0x00000051500c723e */ /* 0x000fe400000000ff */
[----:B------:R-:W-:-:S02]  /*6f80*/  F2FP.PACK_AB R66, R68, R69 ;  /* 0x000000454442723e */ /* 0x000fc400000000ff */
[----:B------:R-:W-:Y:S02]  /*6f90*/  F2FP.PACK_AB R65, R70, R71 ;  /* 0x000000474641723e */ /* 0x000fe400000000ff */
[----:B------:R-:W-:Y:S02]  /*6fa0*/  LEA R10, R110, R101, 0x1 ;  /* 0x000000656e0a7211 */ /* 0x000fe400078e08ff */
[----:B------:R-:W-:Y:S02]  /*6fb0*/  F2FP.PACK_AB R64, R72, R73 ;  /* 0x000000494840723e */ /* 0x000fe400000000ff */
[----:B------:R-:W-:Y:S02]  /*6fc0*/  IADD3 R40, R102, -0x1, RZ ;  /* 0xffffffff66287810 */ /* 0x000fe40007ffe0ff */
[----:B------:R-:W-:Y:S02]  /*6fd0*/  F2FP.PACK_AB R31, R97, R96 ;  /* 0x00000060611f723e */ /* 0x000fe400000000ff */
[----:B------:R-:W-:Y:S01]  /*6fe0*/  SHF.L.U32 R6, R40, 0xa, RZ ;  /* 0x0000000a28067819 */ /* 0x000fe200000006ff */
[----:B------:R0:W-:Y:S01]  /*6ff0*/  STS.128 [R10.X16], R12 ;  /* 0x0000000c0a007388 */ /* 0x0001e2000000cc00 */
[----:B------:R-:W-:-:S02]  /*7000*/  F2FP.PACK_AB R30, R95, R94 ;  /* 0x0000005e5f1e723e */ /* 0x000fc400000000ff */
[----:B------:R-:W-:Y:S01]  /*7010*/  SHF.R.S32.HI R7, RZ, 0x1f, R6 ;  /* 0x0000001fff077819 */ /* 0x000fe20000011406 */
[----:B------:R-:W-:Y:S01]  /*7020*/  STS.128 [R10.X16+0x10], R64 ;  /* 0x000010400a007388 */ /* 0x000fe2000000cc00 */
[----:B------:R-:W-:-:S06]  /*7030*/  NOP ;  /* 0x0000000000007918 */ /* 0x000fcc0000000000 */
[----:B------:R-:W1:Y:S01]  /*7040*/  LDS.128 R16, [R98.X16] ;  /* 0x0000000062107984 */ /* 0x000e62000000cc00 */
[C-C-:B------:R-:W-:Y:S01]  /*7050*/  IMAD.WIDE.U32 R4, R114.reuse, c[0x0][0x2d8], R6.reuse ;  /* 0x0000b60072047a25 */ /* 0x140fe200078e0006 */
[----:B------:R-:W-:Y:S02]  /*7060*/  F2FP.PACK_AB R29, R93, R92 ;  /* 0x0000005c5d1d723e */ /* 0x000fe400000000ff */
[----:B------:R-:W2:Y:S01]  /*7070*/  LDS.128 R20, [R98.X16+0x200] ;  /* 0x0002000062147984 */ /* 0x000ea2000000cc00 */
[----:B0-----:R-:W-:Y:S01]  /*7080*/  F2FP.PACK_AB R13, R85, R84 ;  /* 0x00000054550d723e */ /* 0x001fe200000000ff */
[----:B------:R-:W-:Y:S01]  /*7090*/  IMAD.WIDE.U32 R6, R114, c[0x0][0x2f8], R6 ;  /* 0x0000be0072067a25 */ /* 0x000fe200078e0006 */
[----:B------:R-:W-:Y:S02]  /*70a0*/  IADD3 R5, R5, R9, RZ ;  /* 0x0000000905057210 */ /* 0x000fe40007ffe0ff */
[----:B------:R-:W-:Y:S01]  /*70b0*/  F2FP.PACK_AB R12, R83, R82 ;  /* 0x00000052530c723e */ /* 0x000fe200000000ff */
[----:B------:R-:W-:Y:S01]  /*70c0*/  IMAD R9, R117, c[0x0][0x2e0], RZ ;  /* 0x0000b80075097a24 */ /* 0x000fe200078e02ff */
[----:B------:R-:W-:Y:S01]  /*70d0*/  F2FP.PACK_AB R15, R89, R88 ;  /* 0x00000058590f723e */ /* 0x000fe200000000ff */
[----:B------:R-:W-:Y:S01]  /*70e0*/  IMAD.WIDE.U32 R4, R118, c[0x0][0x2e0], R4 ;  /* 0x0000b80076047a25 */ /* 0x000fe200078e0004 */
[----:B------:R-:W-:-:S02]  /*70f0*/  F2FP.PACK_AB R14, R87, R86 ;  /* 0x00000056570e723e */ /* 0x000fc400000000ff */
[----:B------:R-:W-:Y:S01]  /*7100*/  F2FP.PACK_AB R28, R91, R90 ;  /* 0x0000005a5b1c723e */ /* 0x000fe200000000ff */
[----:B------:R-:W-:Y:S01]  /*7110*/  IMAD R11, R118, c[0x0][0x2e4], R9 ;  /* 0x0000b900760b7a24 */ /* 0x000fe200078e0209 */
[----:B------:R-:W-:Y:S01]  /*7120*/  LEA R8, P0, R4, c[0x0][0x330], 0x1 ;  /* 0x0000cc0004087a11 */ /* 0x000fe200078008ff */
[----:B------:R-:W-:Y:S01]  /*7130*/  FADD.FTZ R9, R0, R83 ;  /* 0x0000005300097221 */ /* 0x000fe20000010000 */
[----:B------:R-:W-:Y:S02]  /*7140*/  IADD3 R104, P1, R104, -0x800, RZ ;  /* 0xfffff80068687810 */ /* 0x000fe40007f3e0ff */
[----:B------:R-:W-:Y:S01]  /*7150*/  IADD3 R5, R5, R11, RZ ;  /* 0x0000000b05057210 */ /* 0x000fe20007ffe0ff */
[----:B------:R-:W-:Y:S01]  /*7160*/  FADD.FTZ R0, R9, R84 ;  /* 0x0000005409007221 */ /* 0x000fe20000010000 */
[----:B------:R-:W-:Y:S02]  /*7170*/  IADD3 R106, P2, R106, -0x800, RZ ;  /* 0xfffff8006a6a7810 */ /* 0x000fe40007f5e0ff */
[----:B------:R-:W-:Y:S01]  /*7180*/  LEA.HI.X R9, R4, c[0x0][0x334], R5, 0x1, P0 ;  /* 0x0000cd0004097a11 */ /* 0x000fe200000f0c05 */
[----:B------:R-:W-:Y:S01]  /*7190*/  FADD.FTZ R11, R0, R85 ;  /* 0x00000055000b7221 */ /* 0x000fe20000010000 */
[----:B------:R-:W-:-:S02]  /*71a0*/  IADD3 R108, P3, R108, -0x800, RZ ;  /* 0xfffff8006c6c7810 */ /* 0x000fc40007f7e0ff */
[----:B------:R-:W-:Y:S01]  /*71b0*/  IADD3.X R103, R103, -0x1, RZ, P1, !PT ;  /* 0xffffffff67677810 */ /* 0x000fe20000ffe4ff */
[----:B------:R-:W-:Y:S01]  /*71c0*/  IMAD.WIDE R4, R99, 0x10, R8 ;  /* 0x0000001063047825 */ /* 0x000fe200078e0208 */
[----:B------:R-:W-:Y:S02]  /*71d0*/  IADD3.X R105, R105, -0x1, RZ, P2, !PT ;  /* 0xffffffff69697810 */ /* 0x000fe400017fe4ff */
[----:B------:R-:W-:Y:S01]  /*71e0*/  IADD3.X R107, R107, -0x1, RZ, P3, !PT ;  /* 0xffffffff6b6b7810 */ /* 0x000fe20001ffe4ff */
[----:B------:R-:W-:Y:S02]  /*71f0*/  IMAD R9, R113, c[0x0][0x2f8], RZ ;  /* 0x0000be0071097a24 */ /* 0x000fe400078e02ff */
[----:B------:R-:W-:Y:S02]  /*7200*/  FADD.FTZ R86, R11, R86 ;  /* 0x000000560b567221 */ /* 0x000fe40000010000 */
[----:B------:R-:W-:Y:S01]  /*7210*/  IMAD R9, R114, c[0x0][0x2fc], R9 ;  /* 0x0000bf0072097a24 */ /* 0x000fe200078e0209 */
[----:B-1----:R-:W-:Y:S01]  /*7220*/  STG.E.128 [R4.64], R16 ;  /* 0x0000001004007986 */ /* 0x002fe2000c101d04 */
[----:B------:R-:W-:-:S03]  /*7230*/  FADD.FTZ R87, R86, R87 ;  /* 0x0000005756577221 */ /* 0x000fc60000010000 */
[----:B------:R-:W-:Y:S01]  /*7240*/  IADD3 R7, R7, R9, RZ ;  /* 0x0000000907077210 */ /* 0x000fe20007ffe0ff */
[----:B--2---:R0:W-:Y:S01]  /*7250*/  STG.E.128 [R4.64+0x200], R20 ;  /* 0x0002001404007986 */ /* 0x0041e2000c101d04 */
[----:B------:R-:W-:-:S03]  /*7260*/  FADD.FTZ R88, R87, R88 ;  /* 0x0000005857587221 */ /* 0x000fc60000010000 */
[----:B------:R-:W-:Y:S01]  /*7270*/  BAR.SYNC.DEFER_BLOCKING 0x0 ;  /* 0x0000000000007b1d */ /* 0x000fe20000010000 */
[----:B------:R-:W-:-:S04]  /*7280*/  FADD.FTZ R89, R88, R89 ;  /* 0x0000005958597221 */ /* 0x000fc80000010000 */
[----:B------:R-:W-:-:S04]  /*7290*/  FADD.FTZ R90, R89, R90 ;  /* 0x0000005a595a7221 */ /* 0x000fc80000010000 */
[----:B------:R-:W-:-:S04]  /*72a0*/  FADD.FTZ R91, R90, R91 ;  /* 0x0000005b5a5b7221 */ /* 0x000fc80000010000 */
[----:B------:R-:W-:Y:S02]  /*72b0*/  FADD.FTZ R92, R91, R92 ;  /* 0x0000005c5b5c7221 */ /* 0x000fe40000010000 */
[----:B0-----:R-:W-:Y:S02]  /*72c0*/  IMAD R5, R117, c[0x0][0x300], RZ ;  /* 0x0000c00075057a24 */ /* 0x001fe400078e02ff */
[----:B------:R-:W-:Y:S02]  /*72d0*/  FADD.FTZ R93, R92, R93 ;  /* 0x0000005d5c5d7221 */ /* 0x000fe40000010000 */
[C---:B------:R-:W-:Y:S02]  /*72e0*/  IMAD R9, R118.reuse, c[0x0][0x304], R5 ;  /* 0x0000c10076097a24 */ /* 0x040fe400078e0205 */
[----:B------:R-:W-:Y:S01]  /*72f0*/  IMAD.WIDE.U32 R4, R118, c[0x0][0x300], R6 ;  /* 0x0000c00076047a25 */ /* 0x000fe200078e0006 */
[----:B------:R-:W-:Y:S03]  /*7300*/  STS.128 [R10.X16], R12 ;  /* 0x0000000c0a007388 */ /* 0x000fe6000000cc00 */
[----:B------:R-:W-:Y:S01]  /*7310*/  FADD.FTZ R94, R93, R94 ;  /* 0x0000005e5d5e7221 */ /* 0x000fe20000010000 */
[----:B------:R-:W-:Y:S01]  /*7320*/  IADD3 R5, R5, R9, RZ ;  /* 0x0000000905057210 */ /* 0x000fe20007ffe0ff */
[----:B------:R-:W-:Y:S01]  /*7330*/  STS.128 [R10.X16+0x10], R28 ;  /* 0x0000101c0a007388 */ /* 0x000fe2000000cc00 */
[----:B------:R-:W-:-:S06]  /*7340*/  NOP ;  /* 0x0000000000007918 */ /* 0x000fcc0000000000 */
[----:B------:R-:W0:Y:S01]  /*7350*/  LDS.128 R32, [R98.X16] ;  /* 0x0000000062207984 */ /* 0x000e22000000cc00 */
[----:B------:R-:W-:Y:S01]  /*7360*/  LEA R6, P0, R4, c[0x0][0x340], 0x1 ;  /* 0x0000d00004067a11 */ /* 0x000fe200078008ff */
[----:B------:R-:W-:Y:S02]  /*7370*/  FADD.FTZ R95, R94, R95 ;  /* 0x0000005f5e5f7221 */ /* 0x000fe40000010000 */
[----:B------:R-:W1:Y:S01]  /*7380*/  LDS.128 R36, [R98.X16+0x200] ;  /* 0x0002000062247984 */ /* 0x000e62000000cc00 */
[----:B------:R-:W-:Y:S01]  /*7390*/  LEA.HI.X R7, R4, c[0x0][0x344], R5, 0x1, P0 ;  /* 0x0000d10004077a11 */ /* 0x000fe200000f0c05 */
[----:B------:R-:W-:Y:S01]  /*73a0*/  FADD.FTZ R96, R95, R96 ;  /* 0x000000605f607221 */ /* 0x000fe20000010000 */
[----:B------:R-:W-:Y:S02]  /*73b0*/  ISETP.GT.AND P0, PT, R102, 0x1, PT ;  /* 0x000000016600780c */ /* 0x000fe40003f04270 */
[----:B------:R-:W-:Y:S01]  /*73c0*/  MOV R102, R40 ;  /* 0x0000002800667202 */ /* 0x000fe20000000f00 */
[----:B------:R-:W-:-:S04]  /*73d0*/  IMAD.WIDE R4, R99, 0x10, R6 ;  /* 0x0000001063047825 */ /* 0x000fc800078e0206 */
[----:B------:R-:W-:Y:S01]  /*73e0*/  FADD.FTZ R109, R96, R97 ;  /* 0x00000061606d7221 */ /* 0x000fe20000010000 */
[----:B0-----:R0:W-:Y:S04]  /*73f0*/  STG.E.128 [R4.64], R32 ;  /* 0x0000002004007986 */ /* 0x0011e8000c101d04 */
[----:B-1----:R0:W-:Y:S02]  /*7400*/  STG.E.128 [R4.64+0x200], R36 ;  /* 0x0002002404007986 */ /* 0x0021e4000c101d04 */
[----:B0-----:R-:W-:Y:S01]  /*7410*/  @!P0 CALL.REL.NOINC `(.L_x_6123) ;  /* 0x0000001000008944 */ /* 0x001fe20003c00000 */
[----:B------:R-:W-:Y:S05]  /*7420*/  BRA `(.L_x_6162) ;  /* 0xffff913000007947 */ /* 0x000fea000383ffff */
.L_x_6123:
[----:B------:R-:W-:Y:S02]  /*7430*/  ISETP.NE.U32.AND P0, PT, RZ, c[0x0][0x328], PT ;  /* 0x0000ca00ff007a0c */ /* 0x000fe40003f05070 */
[----:B------:R-:W-:Y:S02]  /*7440*/  ISETP.NE.U32.AND P2, PT, RZ, c[0x0][0x348], PT ;  /* 0x0000d200ff007a0c */ /* 0x000fe40003f45070 */
[----:B------:R-:W-:-:S02]  /*7450*/  ISETP.NE.AND.EX P1, PT, RZ, c[0x0][0x32c], PT, P0 ;  /* 0x0000cb00ff007a0c */ /* 0x000fc40003f25300 */
        /* <DEDUP_REMOVED lines=8> */
[----:B------:R-:W0:Y:S01]  /*74e0*/  SHFL.DOWN P1, R3, R0, 0x2, 0x1f ;  /* 0x08401f0000037f89 */ /* 0x000e220000020000 */
[----:B--2---:R-:W-:-:S08]  /*74f0*/  ISETP.NE.AND P3, PT, R7, RZ, PT ;  /* 0x000000ff0700720c */ /* 0x004fd00003f65270 */
        /* <DEDUP_REMOVED lines=16> */
.L_x_6164:
[----:B------:R-:W-:Y:S05]  /*7600*/  BSYNC B0 ;  /* 0x0000000000007941 */ /* 0x000fea0003800000 */
.L_x_6163:
[----:B------:R-:W-:Y:S01]  /*7610*/  BSSY B0, `(.L_x_6165) ;  /* 0x000001d000007945 */ /* 0x000fe20003800000 */
[----:B------:R-:W-:Y:S05]  /*7620*/  @!P0 BRA `(.L_x_6166) ;  /* 0x000001a000008947 */ /* 0x000fea0003800000 */
[----:B------:R-:W-:Y:S06]  /*7630*/  BAR.SYNC.DEFER_BLOCKING 0x0 ;  /* 0x0000000000007b1d */ /* 0x000fec0000010000 */
[----:B------:R-:W1:Y:S04]  /*7640*/  SHFL.DOWN P0, R0, R109, 0x1, 0x1f ;  /* 0x08201f006d007f89 */ /* 0x000e680000000000 */
[----:B------:R-:W2:Y:S04]  /*7650*/  S2R R6, SR_LANEID ;  /* 0x0000000000067919 */ /* 0x000ea80000000000 */
[----:B------:R-:W3:Y:S01]  /*7660*/  S2R R19, SR_TID.X ;  /* 0x0000000000137919 */ /* 0x000ee20000002100 */
[----:B-1----:R-:W-:Y:S01]  /*7670*/  @P0 FADD R0, R0, R109 ;  /* 0x0000006d00000221 */ /* 0x002fe20000000000 */
[----:B--2---:R-:W-:-:S04]  /*7680*/  ISETP.NE.AND P2, PT, R6, RZ, PT ;  /* 0x000000ff0600720c */ /* 0x004fc80003f45270 */
[----:B------:R-:W1:Y:S01]  /*7690*/  SHFL.DOWN P0, R3, R0, 0x2, 0x1f ;  /* 0x08401f0000037f89 */ /* 0x000e620000000000 */
[----:B---3--:R-:W-:-:S08]  /*76a0*/  ISETP.NE.AND P1, PT, R19, RZ, PT ;  /* 0x000000ff1300720c */ /* 0x008fd00003f25270 */
[----:B------:R-:W-:-:S04]  /*76b0*/  @!P2 SHF.R.S32.HI R6, RZ, 0x1f, R19 ;  /* 0x0000001fff06a819 */ /* 0x000fc80000011413 */
[----:B------:R-:W-:Y:S01]  /*76c0*/  @!P2 LEA.HI R6, R6, R19, RZ, 0x5 ;  /* 0x000000130606a211 */ /* 0x000fe200078f28ff */
[----:B-1----:R-:W-:-:S05]  /*76d0*/  @P0 FADD R3, R0, R3 ;  /* 0x0000000300030221 */ /* 0x002fca0000000000 */
[----:B------:R-:W1:Y:S02]  /*76e0*/  SHFL.DOWN P0, R2, R3, 0x4, 0x1f ;  /* 0x08801f0003027f89 */ /* 0x000e640000000000 */
[----:B-1----:R-:W-:Y:S01]  /*76f0*/  @P0 FADD R2, R3, R2 ;  /* 0x0000000203020221 */ /* 0x002fe20000000000 */
[----:B------:R-:W-:-:S04]  /*7700*/  @!P2 SHF.R.S32.HI R3, RZ, 0x5, R6 ;  /* 0x00000005ff03a819 */ /* 0x000fc80000011406 */
[----:B------:R-:W1:Y:S02]  /*7710*/  SHFL.DOWN P0, R5, R2, 0x8, 0x1f ;  /* 0x09001f0002057f89 */ /* 0x000e640000000000 */
[----:B-1----:R-:W-:-:S05]  /*7720*/  @P0 FADD R5, R2, R5 ;  /* 0x0000000502050221 */ /* 0x002fca0000000000 */
[----:B0-----:R-:W0:Y:S02]  /*7730*/  SHFL.DOWN P0, R4, R5, 0x10, 0x1f ;  /* 0x0a001f0005047f89 */ /* 0x001e240000000000 */
        /* <DEDUP_REMOVED lines=9> */
.L_x_6166:
[----:B------:R-:W1:Y:S02]  /*77d0*/  S2R R19, SR_TID.X ;  /* 0x0000000000137919 */ /* 0x000e640000002100 */
.L_x_6167:
[----:B------:R-:W-:Y:S05]  /*77e0*/  BSYNC B0 ;  /* 0x0000000000007941 */ /* 0x000fea0003800000 */
.L_x_6165:
        /* <DEDUP_REMOVED lines=18> */
[----:B0-----:R-:W-:Y:S01]  /*7910*/  IADD3 R27, R11, R13, RZ ;  /* 0x0000000d0b1b7210 */ /* 0x001fe20007ffe0ff */
[----:B------:R-:W-:Y:S01]  /*7920*/  IMAD.WIDE.U32 R118, R118, c[0x0][0x198], RZ ;  /* 0x0000660076767a25 */ /* 0x000fe200078e00ff */
[----:B------:R-:W-:-:S04]  /*7930*/  IADD3 R37, R17, R15, RZ ;  /* 0x0000000f11257210 */ /* 0x000fc80007ffe0ff */
[----:B------:R-:W-:Y:S02]  /*7940*/  IADD3 R117, R119, R117, RZ ;  /* 0x0000007577757210 */ /* 0x000fe40007ffe0ff */
.L_x_6168:
        /* <DEDUP_REMOVED lines=64> */
.L_x_6129:
[----:B------:R-:W-:Y:S01]  /*7d50*/  HFMA2.MMA R186, -RZ, RZ, 0, 5.9604644775390625e-08 ;  /* 0x00000001ffba7435 */ /* 0x000fe200000001ff */
[----:B------:R-:W-:Y:S02]  /*7d60*/  MOV R19, R18 ;  /* 0x0000001200137202 */ /* 0x000fe40000000f00 */
[----:B------:R-:W-:Y:S02]  /*7d70*/  MOV R188, RZ ;  /* 0x000000ff00bc7202 */ /* 0x000fe40000000f00 */
[----:B------:R-:W-:-:S02]  /*7d80*/  MOV R211, 0xffffffff ;  /* 0xffffffff00d37802 */ /* 0x000fc40000000f00 */
[----:B------:R-:W-:Y:S02]  /*7d90*/  MOV R16, 0x7db0 ;  /* 0x00007db000107802 */ /* 0x000fe40000000f00 */
[----:B0-2--5:R-:W-:Y:S05]  /*7da0*/  CALL.REL.NOINC `($__internal_146_$__cuda_sm70_shflsync_up) ;  /* 0x00001e8000007944 */ /* 0x025fea0003c00000 */
[----:B-1----:R-:W-:Y:S01]  /*7db0*/  MOV R21, R19 ;  /* 0x0000001300157202 */ /* 0x002fe20000000f00 */
[----:B0-----:R-:W-:Y:S05]  /*7dc0*/  BRA `(.L_x_6169) ;  /* 0xffffad3000007947 */ /* 0x001fea000383ffff */
.L_x_6130:
[----:B------:R-:W-:Y:S01]  /*7dd0*/  HFMA2.MMA R186, -RZ, RZ, 0, 5.9604644775390625e-08 ;  /* 0x00000001ffba7435 */ /* 0x000fe200000001ff */
[----:B------:R-:W-:Y:S02]  /*7de0*/  MOV R19, R20 ;  /* 0x0000001400137202 */ /* 0x000fe40000000f00 */
[----:B------:R-:W-:Y:S02]  /*7df0*/  MOV R188, RZ ;  /* 0x000000ff00bc7202 */ /* 0x000fe40000000f00 */
[----:B------:R-:W-:Y:S02]  /*7e00*/  MOV R211, 0xffffffff ;  /* 0xffffffff00d37802 */ /* 0x000fe40000000f00 */
[----:B------:R-:W-:Y:S02]  /*7e10*/  MOV R16, 0x7e30 ;  /* 0x00007e3000107802 */ /* 0x000fe40000000f00 */
[----:B0123-5:R-:W-:Y:S05]  /*7e20*/  CALL.REL.NOINC `($__internal_146_$__cuda_sm70_shflsync_up) ;  /* 0x00001e0000007944 */ /* 0x02ffea0003c00000 */
[----:B0-----:R-:W-:Y:S01]  /*7e30*/  HFMA2.MMA R186, -RZ, RZ, 0, 5.9604644775390625e-08 ;  /* 0x00000001ffba7435 */ /* 0x001fe200000001ff */
[----:B-1----:R-:W-:Y:S02]  /*7e40*/  MOV R207, R19 ;  /* 0x0000001300cf7202 */ /* 0x002fe40000000f00 */
[----:B------:R-:W-:-:S02]  /*7e50*/  MOV R19, R22 ;  /* 0x0000001600137202 */ /* 0x000fc40000000f00 */
[----:B------:R-:W-:Y:S02]  /*7e60*/  MOV R188, RZ ;  /* 0x000000ff00bc7202 */ /* 0x000fe40000000f00 */
[----:B------:R-:W-:Y:S02]  /*7e70*/  MOV R211, 0xffffffff ;  /* 0xffffffff00d37802 */ /* 0x000fe40000000f00 */
[----:B------:R-:W-:Y:S02]  /*7e80*/  MOV R16, 0x7ea0 ;  /* 0x00007ea000107802 */ /* 0x000fe40000000f00 */
[----:B------:R-:W-:Y:S05]  /*7e90*/  CALL.REL.NOINC `($__internal_146_$__cuda_sm70_shflsync_up) ;  /* 0x00001d9000007944 */ /* 0x000fea0003c00000 */
[----:B0-----:R-:W-:Y:S01]  /*7ea0*/  HFMA2.MMA R186, -RZ, RZ, 0, 5.9604644775390625e-08 ;  /* 0x00000001ffba7435 */ /* 0x001fe200000001ff */
[----:B-1----:R-:W-:Y:S02]  /*7eb0*/  MOV R209, R19 ;  /* 0x0000001300d17202 */ /* 0x002fe40000000f00 */
[----:B------:R-:W-:Y:S02]  /*7ec0*/  MOV R19, R23 ;  /* 0x0000001700137202 */ /* 0x000fe40000000f00 */
[----:B------:R-:W-:Y:S02]  /*7ed0*/  MOV R188, RZ ;  /* 0x000000ff00bc7202 */ /* 0x000fe40000000f00 */
[----:B------:R-:W-:-:S02]  /*7ee0*/  MOV R211, 0xffffffff ;  /* 0xffffffff00d37802 */ /* 0x000fc40000000f00 */
[----:B------:R-:W-:Y:S02]  /*7ef0*/  MOV R16, 0x7f10 ;  /* 0x00007f1000107802 */ /* 0x000fe40000000f00 */
[----:B------:R-:W-:Y:S05]  /*7f00*/  CALL.REL.NOINC `($__internal_146_$__cuda_sm70_shflsync_up) ;  /* 0x00001d2000007944 */ /* 0x000fea0003c00000 */
[----:B0-----:R-:W-:Y:S01]  /*7f10*/  FMUL.FTZ R186, R20, R209 ;  /* 0x000000d114ba7220 */ /* 0x001fe20000410000 */
[----:B------:R-:W-:Y:S01]  /*7f20*/  ISETP.GE.AND P0, PT, R110, 0x1, PT ;  /* 0x000000016e00780c */ /* 0x000fe20003f06270 */
[C---:B-1----:R-:W-:Y:S01]  /*7f30*/  FMUL.FTZ R184, R20.reuse, R19 ;  /* 0x0000001314b87220 */ /* 0x042fe20000410000 */
[----:B------:R-:W-:Y:S01]  /*7f40*/  MOV R188, RZ ;  /* 0x000000ff00bc7202 */ /* 0x000fe20000000f00 */
[----:B------:R-:W-:Y:S01]  /*7f50*/  FMUL.FTZ R16, R20, R207 ;  /* 0x000000cf14107220 */ /* 0x000fe20000410000 */
[----:B------:R-:W-:Y:S01]  /*7f60*/  MOV R211, 0xffffffff ;  /* 0xffffffff00d37802 */ /* 0x000fe20000000f00 */
[----:B------:R-:W-:Y:S02]  /*7f70*/  FFMA.FTZ R186, R18, R19, R186 ;  /* 0x0000001312ba7223 */ /* 0x000fe400000100ba */
[----:B------:R-:W-:Y:S02]  /*7f80*/  FMUL.FTZ R17, R20, R21 ;  /* 0x0000001514117220 */ /* 0x000fe40000410000 */
[----:B------:R-:W-:-:S02]  /*7f90*/  FFMA.FTZ R209, R18, R209, -R184 ;  /* 0x000000d112d17223 */ /* 0x000fc400000108b8 */
[C---:B------:R-:W-:Y:S01]  /*7fa0*/  FFMA.FTZ R21, R18.reuse, R21, -R16 ;  /* 0x0000001512157223 */ /* 0x040fe20000010810 */
[----:B------:R-:W-:Y:S01]  /*7fb0*/  MOV R16, 0x8060 ;  /* 0x0000806000107802 */ /* 0x000fe20000000f00 */
[C---:B------:R-:W-:Y:S02]  /*7fc0*/  FADD.FTZ R186, R23.reuse, R186 ;  /* 0x000000ba17ba7221 */ /* 0x040fe40000010000 */
[C---:B------:R-:W-:Y:S01]  /*7fd0*/  FFMA.FTZ R17, R18.reuse, R207, R17 ;  /* 0x000000cf12117223 */ /* 0x040fe20000010011 */
[----:B------:R-:W-:Y:S01]  /*7fe0*/  FSEL R184, R18, R21, !P0 ;  /* 0x0000001512b87208 */ /* 0x000fe20004000000 */
[----:B------:R-:W-:Y:S01]  /*7ff0*/  FADD.FTZ R209, R22, R209 ;  /* 0x000000d116d17221 */ /* 0x000fe20000010000 */
[----:B------:R-:W-:Y:S01]  /*8000*/  FSEL R23, R23, R186, !P0 ;  /* 0x000000ba17177208 */ /* 0x000fe20004000000 */
[----:B------:R-:W-:Y:S01]  /*8010*/  HFMA2.MMA R186, -RZ, RZ, 0, 1.1920928955078125e-07 ;  /* 0x00000002ffba7435 */ /* 0x000fe200000001ff */
[----:B------:R-:W-:Y:S02]  /*8020*/  FSEL R207, R20, R17, !P0 ;  /* 0x0000001114cf7208 */ /* 0x000fe40004000000 */
[----:B------:R-:W-:-:S02]  /*8030*/  FSEL R22, R22, R209, !P0 ;  /* 0x000000d116167208 */ /* 0x000fc40004000000 */
[----:B------:R-:W-:Y:S02]  /*8040*/  MOV R19, R184 ;  /* 0x000000b800137202 */ /* 0x000fe40000000f00 */
[----:B------:R-:W-:Y:S05]  /*8050*/  CALL.REL.NOINC `($__internal_146_$__cuda_sm70_shflsync_up) ;  /* 0x00001bd000007944 */ /* 0x000fea0003c00000 */
[----:B0-----:R-:W-:Y:S01]  /*8060*/  HFMA2.MMA R186, -RZ, RZ, 0, 1.1920928955078125e-07 ;  /* 0x00000002ffba7435 */ /* 0x001fe200000001ff */
[----:B-1----:R-:W-:Y:S02]  /*8070*/  MOV R18, R19 ;  /* 0x0000001300127202 */ /* 0x002fe40000000f00 */
[----:B------:R-:W-:Y:S02]  /*8080*/  MOV R19, R207 ;  /* 0x000000cf00137202 */ /* 0x000fe40000000f00 */
[----:B------:R-:W-:Y:S02]  /*8090*/  MOV R188, RZ ;  /* 0x000000ff00bc7202 */ /* 0x000fe40000000f00 */
[----:B------:R-:W-:Y:S02]  /*80a0*/  MOV R211, 0xffffffff ;  /* 0xffffffff00d37802 */ /* 0x000fe40000000f00 */
[----:B------:R-:W-:Y:S02]  /*80b0*/  MOV R16, 0x80d0 ;  /* 0x000080d000107802 */ /* 0x000fe40000000f00 */
[----:B------:R-:W-:Y:S05]  /*80c0*/  CALL.REL.NOINC `($__internal_146_$__cuda_sm70_shflsync_up) ;  /* 0x00001b6000007944 */ /* 0x000fea0003c00000 */
[----:B0-----:R-:W-:Y:S01]  /*80d0*/  HFMA2.MMA R186, -RZ, RZ, 0, 1.1920928955078125e-07 ;  /* 0x00000002ffba7435 */ /* 0x001fe200000001ff */
[----:B-1----:R-:W-:-:S02]  /*80e0*/  MOV R20, R19 ;  /* 0x0000001300147202 */ /* 0x002fc40000000f00 */
[----:B------:R-:W-:Y:S02]  /*80f0*/  MOV R19, R22 ;  /* 0x0000001600137202 */ /* 0x000fe40000000f00 */
[----:B------:R-:W-:Y:S02]  /*8100*/  MOV R188, RZ ;  /* 0x000000ff00bc7202 */ /* 0x000fe40000000f00 */
[----:B------:R-:W-:Y:S02]  /*8110*/  MOV R211, 0xffffffff ;  /* 0xffffffff00d37802 */ /* 0x000fe40000000f00 */
[----:B------:R-:W-:Y:S02]  /*8120*/  MOV R16, 0x8140 ;  /* 0x0000814000107802 */ /* 0x000fe40000000f00 */
[----:B------:R-:W-:Y:S05]  /*8130*/  CALL.REL.NOINC `($__internal_146_$__cuda_sm70_shflsync_up) ;  /* 0x00001af000007944 */ /* 0x000fea0003c00000 */
[----:B0-----:R-:W-:Y:S01]  /*8140*/  HFMA2.MMA R186, -RZ, RZ, 0, 1.1920928955078125e-07 ;  /* 0x00000002ffba7435 */ /* 0x001fe200000001ff */
[----:B-1----:R-:W-:Y:S02]  /*8150*/  MOV R21, R19 ;  /* 0x0000001300157202 */ /* 0x002fe40000000f00 */
[----:B------:R-:W-:Y:S02]  /*8160*/  MOV R19, R23 ;  /* 0x0000001700137202 */ /* 0x000fe40000000f00 */
[----:B------:R-:W-:-:S02]  /*8170*/  MOV R188, RZ ;  /* 0x000000ff00bc7202 */ /* 0x000fc40000000f00 */
[----:B------:R-:W-:Y:S02]  /*8180*/  MOV R211, 0xffffffff ;  /* 0xffffffff00d37802 */ /* 0x000fe40000000f00 */
[----:B------:R-:W-:Y:S02]  /*8190*/  MOV R16, 0x81b0 ;  /* 0x000081b000107802 */ /* 0x000fe40000000f00 */
[----:B------:R-:W-:Y:S05]  /*81a0*/  CALL.REL.NOINC `($__internal_146_$__cuda_sm70_shflsync_up) ;  /* 0x00001a8000007944 */ /* 0x000fea0003c00000 */
[----:B------:R-:W-:Y:S01]  /*81b0*/  ISETP.GE.AND P0, PT, R110, 0x2, PT ;  /* 0x000000026e00780c */ /* 0x000fe20003f06270 */
[-C--:B------:R-:W-:Y:S01]  /*81c0*/  FMUL.FTZ R17, R18, R207.reuse ;  /* 0x000000cf12117220 */ /* 0x080fe20000410000 */
[----:B0-----:R-:W-:Y:S01]  /*81d0*/  MOV R211, 0xffffffff ;  /* 0xffffffff00d37802 */ /* 0x001fe20000000f00 */
[----:B------:R-:W-:Y:S02]  /*81e0*/  FMUL.FTZ R186, R21, R207 ;  /* 0x000000cf15ba7220 */ /* 0x000fe40000410000 */
[----:B-1----:R-:W-:Y:S02]  /*81f0*/  FMUL.FTZ R16, R207, R19 ;  /* 0x00000013cf107220 */ /* 0x002fe40000410000 */
[C---:B------:R-:W-:Y:S02]  /*8200*/  FFMA.FTZ R188, R20.reuse, R184, R17 ;  /* 0x000000b814bc7223 */ /* 0x040fe40000010011 */
[----:B------:R-:W-:-:S02]  /*8210*/  FMUL.FTZ R17, R20, R207 ;  /* 0x000000cf14117220 */ /* 0x000fc40000410000 */
[----:B------:R-:W-:Y:S01]  /*8220*/  FFMA.FTZ R186, R184, R19, R186 ;  /* 0x00000013b8ba7223 */ /* 0x000fe200000100ba */
[----:B------:R-:W-:Y:S01]  /*8230*/  FSEL R207, R207, R188, !P0 ;  /* 0x000000bccfcf7208 */ /* 0x000fe20004000000 */
[-C--:B------:R-:W-:Y:S01]  /*8240*/  FFMA.FTZ R21, R21, R184.reuse, -R16 ;  /* 0x000000b815157223 */ /* 0x080fe20000010810 */
[----:B------:R-:W-:Y:S01]  /*8250*/  MOV R188, RZ ;  /* 0x000000ff00bc7202 */ /* 0x000fe20000000f00 */
[----:B------:R-:W-:Y:S01]  /*8260*/  @P0 FFMA.FTZ R184, R18, R184, -R17 ;  /* 0x000000b812b80223 */ /* 0x000fe20000010811 */
[----:B------:R-:W-:Y:S01]  /*8270*/  MOV R16, 0x82d0 ;  /* 0x000082d000107802 */ /* 0x000fe20000000f00 */
[----:B------:R-:W-:Y:S01]  /*8280*/  @P0 FADD.FTZ R23, R23, R186 ;  /* 0x000000ba17170221 */ /* 0x000fe20000010000 */
[----:B------:R-:W-:Y:S01]  /*8290*/  HFMA2.MMA R186, -RZ, RZ, 0, 2.384185791015625e-07 ;  /* 0x00000004ffba7435 */ /* 0x000fe200000001ff */
[----:B------:R-:W-:Y:S01]  /*82a0*/  @P0 FADD.FTZ R22, R22, R21 ;  /* 0x0000001516160221 */ /* 0x000fe20000010000 */
[----:B------:R-:W-:-:S04]  /*82b0*/  MOV R19, R184 ;  /* 0x000000b800137202 */ /* 0x000fc80000000f00 */
[----:B------:R-:W-:Y:S05]  /*82c0*/  CALL.REL.NOINC `($__internal_146_$__cuda_sm70_shflsync_up) ;  /* 0x0000196000007944 */ /* 0x000fea0003c00000 */
[----:B0-----:R-:W-:Y:S01]  /*82d0*/  HFMA2.MMA R186, -RZ, RZ, 0, 2.384185791015625e-07 ;  /* 0x00000004ffba7435 */ /* 0x001fe200000001ff */
[----:B-1----:R-:W-:-:S02]  /*82e0*/  MOV R18, R19 ;  /* 0x0000001300127202 */ /* 0x002fc40000000f00 */
[----:B------:R-:W-:Y:S02]  /*82f0*/  MOV R19, R207 ;  /* 0x000000cf00137202 */ /* 0x000fe40000000f00 */
[----:B------:R-:W-:Y:S02]  /*8300*/  MOV R188, RZ ;  /* 0x000000ff00bc7202 */ /* 0x000fe40000000f00 */
[----:B------:R-:W-:Y:S02]  /*8310*/  MOV R211, 0xffffffff ;  /* 0xffffffff00d37802 */ /* 0x000fe40000000f00 */
[----:B------:R-:W-:Y:S02]  /*8320*/  MOV R16, 0x8340 ;  /* 0x0000834000107802 */ /* 0x000fe40000000f00 */
[----:B------:R-:W-:Y:S05]  /*8330*/  CALL.REL.NOINC `($__internal_146_$__cuda_sm70_shflsync_up) ;  /* 0x000018f000007944 */ /* 0x000fea0003c00000 */
[----:B0-----:R-:W-:Y:S01]  /*8340*/  HFMA2.MMA R186, -RZ, RZ, 0, 2.384185791015625e-07 ;  /* 0x00000004ffba7435 */ /* 0x001fe200000001ff */
[----:B-1----:R-:W-:Y:S02]  /*8350*/  MOV R20, R19 ;  /* 0x0000001300147202 */ /* 0x002fe40000000f00 */
[----:B------:R-:W-:Y:S02]  /*8360*/  MOV R19, R22 ;  /* 0x0000001600137202 */ /* 0x000fe40000000f00 */
[----:B------:R-:W-:-:S02]  /*8370*/  MOV R188, RZ ;  /* 0x000000ff00bc7202 */ /* 0x000fc40000000f00 */
[----:B------:R-:W-:Y:S02]  /*8380*/  MOV R211, 0xffffffff ;  /* 0xffffffff00d37802 */ /* 0x000fe40000000f00 */
[----:B------:R-:W-:Y:S02]  /*8390*/  MOV R16, 0x83b0 ;  /* 0x000083b000107802 */ /* 0x000fe40000000f00 */
[----:B------:R-:W-:Y:S05]  /*83a0*/  CALL.REL.NOINC `($__internal_146_$__cuda_sm70_shflsync_up) ;  /* 0x0000188000007944 */ /* 0x000fea0003c00000 */
[----:B0-----:R-:W-:Y:S01]  /*83b0*/  HFMA2.MMA R186, -RZ, RZ, 0, 2.384185791015625e-07 ;  /* 0x00000004ffba7435 */ /* 0x001fe200000001ff */
[----:B-1----:R-:W-:Y:S02]  /*83c0*/  MOV R21, R19 ;  /* 0x0000001300157202 */ /* 0x002fe40000000f00 */
[----:B------:R-:W-:Y:S02]  /*83d0*/  MOV R19, R23 ;  /* 0x0000001700137202 */ /* 0x000fe40000000f00 */
[----:B------:R-:W-:Y:S02]  /*83e0*/  MOV R188, RZ ;  /* 0x000000ff00bc7202 */ /* 0x000fe40000000f00 */
[----:B------:R-:W-:Y:S02]  /*83f0*/  MOV R211, 0xffffffff ;  /* 0xffffffff00d37802 */ /* 0x000fe40000000f00 */
[----:B------:R-:W-:-:S02]  /*8400*/  MOV R16, 0x8420 ;  /* 0x0000842000107802 */ /* 0x000fc40000000f00 */
[----:B------:R-:W-:Y:S05]  /*8410*/  CALL.REL.NOINC `($__internal_146_$__cuda_sm70_shflsync_up) ;  /* 0x0000181000007944 */ /* 0x000fea0003c00000 */
[----:B------:R-:W-:Y:S01]  /*8420*/  ISETP.GE.AND P0, PT, R110, 0x4, PT ;  /* 0x000000046e00780c */ /* 0x000fe20003f06270 */
[-C--:B------:R-:W-:Y:S01]  /*8430*/  FMUL.FTZ R17, R18, R207.reuse ;  /* 0x000000cf12117220 */ /* 0x080fe20000410000 */
[----:B0-----:R-:W-:Y:S01]  /*8440*/  MOV R211, 0xffffffff ;  /* 0xffffffff00d37802 */ /* 0x001fe20000000f00 */
[----:B------:R-:W-:-:S02]  /*8450*/  FMUL.FTZ R186, R21, R207 ;  /* 0x000000cf15ba7220 */ /* 0x000fc40000410000 */
[C---:B-1----:R-:W-:Y:S02]  /*8460*/  FMUL.FTZ R16, R207.reuse, R19 ;  /* 0x00000013cf107220 */ /* 0x042fe40000410000 */
        /* <DEDUP_REMOVED lines=9> */
[----:B------:R-:W-:Y:S01]  /*8500*/  HFMA2.MMA R186, -RZ, RZ, 0, 4.76837158203125e-07 ;  /* 0x00000008ffba7435 */ /* 0x000fe200000001ff */
[----:B------:R-:W-:Y:S01]  /*8510*/  @P0 FADD.FTZ R22, R22, R21 ;  /* 0x0000001516160221 */ /* 0x000fe20000010000 */
[----:B------:R-:W-:-:S04]  /*8520*/  MOV R19, R184 ;  /* 0x000000b800137202 */ /* 0x000fc80000000f00 */
[----:B------:R-:W-:Y:S05]  /*8530*/  CALL.REL.NOINC `($__internal_146_$__cuda_sm70_shflsync_up) ;  /* 0x000016f000007944 */ /* 0x000fea0003c00000 */
[----:B0-----:R-:W-:Y:S01]  /*8540*/  HFMA2.MMA R186, -RZ, RZ, 0, 4.76837158203125e-07 ;  /* 0x00000008ffba7435 */ /* 0x001fe200000001ff */
[----:B-1----:R-:W-:-:S02]  /*8550*/  MOV R18, R19 ;  /* 0x0000001300127202 */ /* 0x002fc40000000f00 */
[----:B------:R-:W-:Y:S02]  /*8560*/  MOV R19, R207 ;  /* 0x000000cf00137202 */ /* 0x000fe40000000f00 */
[----:B------:R-:W-:Y:S02]  /*8570*/  MOV R188, RZ ;  /* 0x000000ff00bc7202 */ /* 0x000fe40000000f00 */
[----:B------:R-:W-:Y:S02]  /*8580*/  MOV R211, 0xffffffff ;  /* 0xffffffff00d37802 */ /* 0x000fe40000000f00 */
[----:B------:R-:W-:Y:S02]  /*8590*/  MOV R16, 0x85b0 ;  /* 0x000085b000107802 */ /* 0x000fe40000000f00 */
[----:B------:R-:W-:Y:S05]  /*85a0*/  CALL.REL.NOINC `($__internal_146_$__cuda_sm70_shflsync_up) ;  /* 0x0000168000007944 */ /* 0x000fea0003c00000 */
[----:B0-----:R-:W-:Y:S01]  /*85b0*/  HFMA2.MMA R186, -RZ, RZ, 0, 4.76837158203125e-07 ;  /* 0x00000008ffba7435 */ /* 0x001fe200000001ff */
[----:B-1----:R-:W-:Y:S02]  /*85c0*/  MOV R20, R19 ;  /* 0x0000001300147202 */ /* 0x002fe40000000f00 */
[----:B------:R-:W-:Y:S02]  /*85d0*/  MOV R19, R22 ;  /* 0x0000001600137202 */ /* 0x000fe40000000f00 */
[----:B------:R-:W-:-:S02]  /*85e0*/  MOV R188, RZ ;  /* 0x000000ff00bc7202 */ /* 0x000fc40000000f00 */
[----:B------:R-:W-:Y:S02]  /*85f0*/  MOV R211, 0xffffffff ;  /* 0xffffffff00d37802 */ /* 0x000fe40000000f00 */
[----:B------:R-:W-:Y:S02]  /*8600*/  MOV R16, 0x8620 ;  /* 0x0000862000107802 */ /* 0x000fe40000000f00 */
[----:B------:R-:W-:Y:S05]  /*8610*/  CALL.REL.NOINC `($__internal_146_$__cuda_sm70_shflsync_up) ;  /* 0x0000161000007944 */ /* 0x000fea0003c00000 */
[----:B0-----:R-:W-:Y:S01]  /*8620*/  HFMA2.MMA R186, -RZ, RZ, 0, 4.76837158203125e-07 ;  /* 0x00000008ffba7435 */ /* 0x001fe200000001ff */
[----:B-1----:R-:W-:Y:S02]  /*8630*/  MOV R21, R19 ;  /* 0x0000001300157202 */ /* 0x002fe40000000f00 */
[----:B------:R-:W-:Y:S02]  /*8640*/  MOV R19, R23 ;  /* 0x0000001700137202 */ /* 0x000fe40000000f00 */
[----:B------:R-:W-:Y:S02]  /*8650*/  MOV R188, RZ ;  /* 0x000000ff00bc7202 */ /* 0x000fe40000000f00 */
[----:B------:R-:W-:Y:S02]  /*8660*/  MOV R211, 0xffffffff ;  /* 0xffffffff00d37802 */ /* 0x000fe40000000f00 */
[----:B------:R-:W-:-:S02]  /*8670*/  MOV R16, 0x8690 ;  /* 0x0000869000107802 */ /* 0x000fc40000000f00 */
[----:B------:R-:W-:Y:S05]  /*8680*/  CALL.REL.NOINC `($__internal_146_$__cuda_sm70_shflsync_up) ;  /* 0x000015a000007944 */ /* 0x000fea0003c00000 */
[----:B------:R-:W-:Y:S01]  /*8690*/  ISETP.GE.AND P0, PT, R110, 0x8, PT ;  /* 0x000000086e00780c */ /* 0x000fe20003f06270 */
[----:B------:R-:W-:Y:S01]  /*86a0*/  FMUL.FTZ R17, R18, R207 ;  /* 0x000000cf12117220 */ /* 0x000fe20000410000 */
[----:B0-----:R-:W-:Y:S01]  /*86b0*/  MOV R211, 0xffffffff ;  /* 0xffffffff00d37802 */ /* 0x001fe20000000f00 */
[----:B-1----:R-:W-:-:S02]  /*86c0*/  FMUL.FTZ R16, R207, R19 ;  /* 0x00000013cf107220 */ /* 0x002fc40000410000 */
[CC--:B------:R-:W-:Y:S02]  /*86d0*/  FMUL.FTZ R186, R21.reuse, R207.reuse ;  /* 0x000000cf15ba7220 */ /* 0x0c0fe40000410000 */
[CC--:B------:R-:W-:Y:S02]  /*86e0*/  FFMA.FTZ R188, R20.reuse, R184.reuse, R17 ;  /* 0x000000b814bc7223 */ /* 0x0c0fe40000010011 */
        /* <DEDUP_REMOVED lines=8> */
[----:B------:R-:W-:Y:S01]  /*8770*/  HFMA2.MMA R186, -RZ, RZ, 0, 9.5367431640625e-07 ;  /* 0x00000010ffba7435 */ /* 0x000fe200000001ff */
[----:B------:R-:W-:Y:S01]  /*8780*/  @P0 FADD.FTZ R22, R22, R21 ;  /* 0x0000001516160221 */ /* 0x000fe20000010000 */
[----:B------:R-:W-:-:S02]  /*8790*/  MOV R18, R184 ;  /* 0x000000b800127202 */ /* 0x000fc40000000f00 */
[----:B------:R-:W-:Y:S02]  /*87a0*/  MOV R19, R184 ;  /* 0x000000b800137202 */ /* 0x000fe40000000f00 */
[----:B------:R-:W-:Y:S02]  /*87b0*/  MOV R184, R207 ;  /* 0x000000cf00b87202 */ /* 0x000fe40000000f00 */
[----:B------:R-:W-:Y:S05]  /*87c0*/  CALL.REL.NOINC `($__internal_146_$__cuda_sm70_shflsync_up) ;  /* 0x0000146000007944 */ /* 0x000fea0003c00000 */
[----:B0-----:R-:W-:Y:S01]  /*87d0*/  HFMA2.MMA R186, -RZ, RZ, 0, 9.5367431640625e-07 ;  /* 0x00000010ffba7435 */ /* 0x001fe200000001ff */
[----:B-1----:R-:W-:Y:S02]  /*87e0*/  MOV R21, R19 ;  /* 0x0000001300157202 */ /* 0x002fe40000000f00 */
[----:B------:R-:W-:Y:S02]  /*87f0*/  MOV R19, R207 ;  /* 0x000000cf00137202 */ /* 0x000fe40000000f00 */
[----:B------:R-:W-:Y:S02]  /*8800*/  MOV R188, RZ ;  /* 0x000000ff00bc7202 */ /* 0x000fe40000000f00 */
[----:B------:R-:W-:Y:S02]  /*8810*/  MOV R211, 0xffffffff ;  /* 0xffffffff00d37802 */ /* 0x000fe40000000f00 */
[----:B------:R-:W-:-:S02]  /*8820*/  MOV R16, 0x8840 ;  /* 0x0000884000107802 */ /* 0x000fc40000000f00 */
[----:B------:R-:W-:Y:S05]  /*8830*/  CALL.REL.NOINC `($__internal_146_$__cuda_sm70_shflsync_up) ;  /* 0x000013f000007944 */ /* 0x000fea0003c00000 */
[----:B0-----:R-:W-:Y:S01]  /*8840*/  HFMA2.MMA R186, -RZ, RZ, 0, 9.5367431640625e-07 ;  /* 0x00000010ffba7435 */ /* 0x001fe200000001ff */
[----:B-1----:R-:W-:-:S02]  /*8850*/  MOV R207, R19 ;  /* 0x0000001300cf7202 */ /* 0x002fc40000000f00 */
[----:B------:R-:W-:Y:S02]  /*8860*/  MOV R19, R22 ;  /* 0x0000001600137202 */ /* 0x000fe40000000f00 */
[----:B------:R-:W-:Y:S02]  /*8870*/  MOV R188, RZ ;  /* 0x000000ff00bc7202 */ /* 0x000fe40000000f00 */
[----:B------:R-:W-:Y:S02]  /*8880*/  MOV R211, 0xffffffff ;  /* 0xffffffff00d37802 */ /* 0x000fe40000000f00 */
[----:B------:R-:W-:Y:S02]  /*8890*/  MOV R16, 0x88b0 ;  /* 0x000088b000107802 */ /* 0x000fe40000000f00 */
[----:B------:R-:W-:Y:S05]  /*88a0*/  CALL.REL.NOINC `($__internal_146_$__cuda_sm70_shflsync_up) ;  /* 0x0000138000007944 */ /* 0x000fea0003c00000 */
[----:B0-----:R-:W-:Y:S01]  /*88b0*/  HFMA2.MMA R186, -RZ, RZ, 0, 9.5367431640625e-07 ;  /* 0x00000010ffba7435 */ /* 0x001fe200000001ff */
[----:B-1----:R-:W-:Y:S02]  /*88c0*/  MOV R209, R19 ;  /* 0x0000001300d17202 */ /* 0x002fe40000000f00 */
[----:B------:R-:W-:Y:S02]  /*88d0*/  MOV R19, R23 ;  /* 0x0000001700137202 */ /* 0x000fe40000000f00 */
[----:B------:R-:W-:-:S02]  /*88e0*/  MOV R188, RZ ;  /* 0x000000ff00bc7202 */ /* 0x000fc40000000f00 */
[----:B------:R-:W-:Y:S02]  /*88f0*/  MOV R211, 0xffffffff ;  /* 0xffffffff00d37802 */ /* 0x000fe40000000f00 */
[----:B------:R-:W-:Y:S02]  /*8900*/  MOV R16, 0x8920 ;  /* 0x0000892000107802 */ /* 0x000fe40000000f00 */
[----:B------:R-:W-:Y:S05]  /*8910*/  CALL.REL.NOINC `($__internal_146_$__cuda_sm70_shflsync_up) ;  /* 0x0000131000007944 */ /* 0x000fea0003c00000 */
[----:B01----:R-:W-:Y:S05]  /*8920*/  BRA `(.L_x_6170) ;  /* 0xffffa61000007947 */ /* 0x003fea000383ffff */
.L_x_6135:
[----:B------:R-:W-:Y:S01]  /*8930*/  HFMA2.MMA R186, -RZ, RZ, 0, 5.9604644775390625e-08 ;  /* 0x00000001ffba7435 */ /* 0x000fe200000001ff */
[----:B-1----:R-:W-:Y:S02]  /*8940*/  MOV R19, R20 ;  /* 0x0000001400137202 */ /* 0x002fe40000000f00 */
[----:B------:R-:W-:Y:S02]  /*8950*/  MOV R188, RZ ;  /* 0x000000ff00bc7202 */ /* 0x000fe40000000f00 */
[----:B0-----:R-:W-:Y:S02]  /*8960*/  MOV R211, 0xffffffff ;  /* 0xffffffff00d37802 */ /* 0x001fe40000000f00 */
[----:B------:R-:W-:Y:S02]  /*8970*/  MOV R16, 0x8990 ;  /* 0x0000899000107802 */ /* 0x000fe40000000f00 */
[----:B-----5:R-:W-:Y:S05]  /*8980*/  CALL.REL.NOINC `($__internal_146_$__cuda_sm70_shflsync_up) ;  /* 0x000012a000007944 */ /* 0x020fea0003c00000 */
[----:B0-----:R-:W-:Y:S01]  /*8990*/  HFMA2.MMA R186, -RZ, RZ, 0, 5.9604644775390625e-08 ;  /* 0x00000001ffba7435 */ /* 0x001fe200000001ff */
[----:B-1----:R-:W-:-:S02]  /*89a0*/  MOV R20, R19 ;  /* 0x0000001300147202 */ /* 0x002fc40000000f00 */
[----:B------:R-:W-:Y:S02]  /*89b0*/  MOV R19, R21 ;  /* 0x0000001500137202 */ /* 0x000fe40000000f00 */
[----:B------:R-:W-:Y:S02]  /*89c0*/  MOV R188, RZ ;  /* 0x000000ff00bc7202 */ /* 0x000fe40000000f00 */
[----:B------:R-:W-:Y:S02]  /*89d0*/  MOV R211, 0xffffffff ;  /* 0xffffffff00d37802 */ /* 0x000fe40000000f00 */
[----:B------:R-:W-:Y:S02]  /*89e0*/  MOV R16, 0x8a00 ;  /* 0x00008a0000107802 */ /* 0x000fe40000000f00 */
[----:B------:R-:W-:Y:S05]  /*89f0*/  CALL.REL.NOINC `($__internal_146_$__cuda_sm70_shflsync_up) ;  /* 0x0000123000007944 */ /* 0x000fea0003c00000 */
[----:B0-----:R-:W-:Y:S01]  /*8a00*/  HFMA2.MMA R186, -RZ, RZ, 0, 5.9604644775390625e-08 ;  /* 0x00000001ffba7435 */ /* 0x001fe200000001ff */
[----:B-1----:R-:W-:Y:S02]  /*8a10*/  MOV R21, R19 ;  /* 0x0000001300157202 */ /* 0x002fe40000000f00 */
[----:B------:R-:W-:Y:S02]  /*8a20*/  MOV R19, R22 ;  /* 0x0000001600137202 */ /* 0x000fe40000000f00 */
[----:B------:R-:W-:-:S02]  /*8a30*/  MOV R188, RZ ;  /* 0x000000ff00bc7202 */ /* 0x000fc40000000f00 */
[----:B------:R-:W-:Y:S02]  /*8a40*/  MOV R211, 0xffffffff ;  /* 0xffffffff00d37802 */ /* 0x000fe40000000f00 */
[----:B------:R-:W-:Y:S02]  /*8a50*/  MOV R16, 0x8a70 ;  /* 0x00008a7000107802 */ /* 0x000fe40000000f00 */
[----:B------:R-:W-:Y:S05]  /*8a60*/  CALL.REL.NOINC `($__internal_146_$__cuda_sm70_shflsync_up) ;  /* 0x000011c000007944 */ /* 0x000fea0003c00000 */
[----:B0-----:R-:W-:Y:S01]  /*8a70*/  HFMA2.MMA R186, -RZ, RZ, 0, 5.9604644775390625e-08 ;  /* 0x00000001ffba7435 */ /* 0x001fe200000001ff */
[----:B-1----:R-:W-:Y:S02]  /*8a80*/  MOV R22, R19 ;  /* 0x0000001300167202 */ /* 0x002fe40000000f00 */
[----:B------:R-:W-:Y:S02]  /*8a90*/  MOV R19, R23 ;  /* 0x0000001700137202 */ /* 0x000fe40000000f00 */
[----:B------:R-:W-:Y:S02]  /*8aa0*/  MOV R188, RZ ;  /* 0x000000ff00bc7202 */ /* 0x000fe40000000f00 */
[----:B------:R-:W-:Y:S02]  /*8ab0*/  MOV R211, 0xffffffff ;  /* 0xffffffff00d37802 */ /* 0x000fe40000000f00 */
[----:B------:R-:W-:-:S02]  /*8ac0*/  MOV R16, 0x8ae0 ;  /* 0x00008ae000107802 */ /* 0x000fc40000000f00 */
[----:B------:R-:W-:Y:S05]  /*8ad0*/  CALL.REL.NOINC `($__internal_146_$__cuda_sm70_shflsync_up) ;  /* 0x0000115000007944 */ /* 0x000fea0003c00000 */
[----:B0-----:R-:W-:Y:S01]  /*8ae0*/  HFMA2.MMA R211, -RZ, RZ, 0, 0 ;  /* 0x00000000ffd37435 */ /* 0x001fe200000001ff */
[----:B-1----:R-:W-:-:S02]  /*8af0*/  MOV R23, R19 ;  /* 0x0000001300177202 */ /* 0x002fc40000000f00 */
[----:B------:R-:W-:Y:S02]  /*8b00*/  MOV R18, R12 ;  /* 0x0000000c00127202 */ /* 0x000fe40000000f00 */
[----:B------:R-:W-:Y:S02]  /*8b10*/  MOV R214, 0x1f ;  /* 0x0000001f00d67802 */ /* 0x000fe40000000f00 */
[----:B------:R-:W-:Y:S02]  /*8b20*/  MOV R19, 0xffffffff ;  /* 0xffffffff00137802 */ /* 0x000fe40000000f00 */
[----:B------:R-:W-:Y:S02]  /*8b30*/  MOV R16, 0x8b50 ;  /* 0x00008b5000107802 */ /* 0x000fe40000000f00 */
[----:B------:R-:W-:Y:S05]  /*8b40*/  CALL.REL.NOINC `($__internal_145_$__cuda_sm70_shflsync_idx_p) ;  /* 0x000010a000007944 */ /* 0x000fea0003c00000 */
[----:B0-----:R-:W-:Y:S01]  /*8b50*/  HFMA2.MMA R211, -RZ, RZ, 0, 0 ;  /* 0x00000000ffd37435 */ /* 0x001fe200000001ff */
[----:B-1----:R-:W-:Y:S02]  /*8b60*/  MOV R12, R19 ;  /* 0x00000013000c7202 */ /* 0x002fe40000000f00 */
[----:B------:R-:W-:Y:S02]  /*8b70*/  MOV R18, R13 ;  /* 0x0000000d00127202 */ /* 0x000fe40000000f00 */
[----:B------:R-:W-:-:S02]  /*8b80*/  MOV R214, 0x1f ;  /* 0x0000001f00d67802 */ /* 0x000fc40000000f00 */
[----:B------:R-:W-:Y:S02]  /*8b90*/  MOV R19, 0xffffffff ;  /* 0xffffffff00137802 */ /* 0x000fe40000000f00 */
[----:B------:R-:W-:Y:S02]  /*8ba0*/  MOV R16, 0x8bc0 ;  /* 0x00008bc000107802 */ /* 0x000fe40000000f00 */
[----:B------:R-:W-:Y:S05]  /*8bb0*/  CALL.REL.NOINC `($__internal_145_$__cuda_sm70_shflsync_idx_p) ;  /* 0x0000103000007944 */ /* 0x000fea0003c00000 */
[----:B0-----:R-:W-:Y:S01]  /*8bc0*/  HFMA2.MMA R211, -RZ, RZ, 0, 0 ;  /* 0x00000000ffd37435 */ /* 0x001fe200000001ff */
[----:B-1----:R-:W-:Y:S02]  /*8bd0*/  MOV R13, R19 ;  /* 0x00000013000d7202 */ /* 0x002fe40000000f00 */
[----:B------:R-:W-:Y:S02]  /*8be0*/  MOV R18, R14 ;  /* 0x0000000e00127202 */ /* 0x000fe40000000f00 */
[----:B------:R-:W-:Y:S02]  /*8bf0*/  MOV R214, 0x1f ;  /* 0x0000001f00d67802 */ /* 0x000fe40000000f00 */
[----:B------:R-:W-:Y:S02]  /*8c00*/  MOV R19, 0xffffffff ;  /* 0xffffffff00137802 */ /* 0x000fe40000000f00 */
[----:B------:R-:W-:-:S02]  /*8c10*/  MOV R16, 0x8c30 ;  /* 0x00008c3000107802 */ /* 0x000fc40000000f00 */
[----:B------:R-:W-:Y:S05]  /*8c20*/  CALL.REL.NOINC `($__internal_145_$__cuda_sm70_shflsync_idx_p) ;  /* 0x00000fc000007944 */ /* 0x000fea0003c00000 */
[----:B0-----:R-:W-:Y:S01]  /*8c30*/  HFMA2.MMA R211, -RZ, RZ, 0, 0 ;  /* 0x00000000ffd37435 */ /* 0x001fe200000001ff */
[----:B-1----:R-:W-:-:S02]  /*8c40*/  MOV R14, R19 ;  /* 0x00000013000e7202 */ /* 0x002fc40000000f00 */
[----:B------:R-:W-:Y:S02]  /*8c50*/  MOV R18, R15 ;  /* 0x0000000f00127202 */ /* 0x000fe40000000f00 */
[----:B------:R-:W-:Y:S02]  /*8c60*/  MOV R214, 0x1f ;  /* 0x0000001f00d67802 */ /* 0x000fe40000000f00 */
[----:B------:R-:W-:Y:S02]  /*8c70*/  MOV R19, 0xffffffff ;  /* 0xffffffff00137802 */ /* 0x000fe40000000f00 */
[----:B------:R-:W-:Y:S02]  /*8c80*/  MOV R16, 0x8ca0 ;  /* 0x00008ca000107802 */ /* 0x000fe40000000f00 */
[----:B------:R-:W-:Y:S05]  /*8c90*/  CALL.REL.NOINC `($__internal_145_$__cuda_sm70_shflsync_idx_p) ;  /* 0x00000f5000007944 */ /* 0x000fea0003c00000 */
[----:B-1----:R-:W-:Y:S01]  /*8ca0*/  MOV R15, R19 ;  /* 0x00000013000f7202 */ /* 0x002fe20000000f00 */
[----:B0-----:R-:W-:Y:S05]  /*8cb0*/  BRA `(.L_x_6171) ;  /* 0xffffa5a000007947 */ /* 0x001fea000383ffff */
.L_x_6138:
[----:B------:R-:W-:Y:S01]  /*8cc0*/  HFMA2.MMA R221, -RZ, RZ, 0, 5.9604644775390625e-08 ;  /* 0x00000001ffdd7435 */ /* 0x000fe200000001ff */
[----:B------:R-:W-:Y:S02]  /*8cd0*/  MOV R214, R22 ;  /* 0x0000001600d67202 */ /* 0x000fe40000000f00 */
[----:B------:R-:W-:-:S02]  /*8ce0*/  MOV R224, 0x1f ;  /* 0x0000001f00e07802 */ /* 0x000fc40000000f00 */
[----:B------:R-:W-:Y:S02]  /*8cf0*/  MOV R225, 0xffffffff ;  /* 0xffffffff00e17802 */ /* 0x000fe40000000f00 */
[----:B------:R-:W-:Y:S02]  /*8d00*/  MOV R16, 0x8d20 ;  /* 0x00008d2000107802 */ /* 0x000fe40000000f00 */
[----:B0-----:R-:W-:Y:S05]  /*8d10*/  CALL.REL.NOINC `($__internal_144_$__cuda_sm70_shflsync_down) ;  /* 0x00000e9000007944 */ /* 0x001fea0003c00000 */
[----:B-1----:R-:W-:Y:S01]  /*8d20*/  MOV R18, R224 ;  /* 0x000000e000127202 */ /* 0x002fe20000000f00 */
[----:B0-----:R-:W-:Y:S05]  /*8d30*/  BRA `(.L_x_6172) ;  /* 0xffffb7f000007947 */ /* 0x001fea000383ffff */
.L_x_6139:
[----:B------:R-:W-:Y:S01]  /*8d40*/  HFMA2.MMA R221, -RZ, RZ, 0, 5.9604644775390625e-08 ;  /* 0x00000001ffdd7435 */ /* 0x000fe200000001ff */
[----:B------:R-:W-:Y:S02]  /*8d50*/  MOV R214, R23 ;  /* 0x0000001700d67202 */ /* 0x000fe40000000f00 */
[----:B------:R-:W-:Y:S02]  /*8d60*/  MOV R224, 0x1f ;  /* 0x0000001f00e07802 */ /* 0x000fe40000000f00 */
[----:B------:R-:W-:Y:S02]  /*8d70*/  MOV R225, 0xffffffff ;  /* 0xffffffff00e17802 */ /* 0x000fe40000000f00 */
[----:B------:R-:W-:-:S02]  /*8d80*/  MOV R16, 0x8da0 ;  /* 0x00008da000107802 */ /* 0x000fc40000000f00 */
[----:B012---:R-:W-:Y:S05]  /*8d90*/  CALL.REL.NOINC `($__internal_144_$__cuda_sm70_shflsync_down) ;  /* 0x00000e1000007944 */ /* 0x007fea0003c00000 */
[----:B0-----:R-:W-:Y:S01]  /*8da0*/  HFMA2.MMA R221, -RZ, RZ, 0, 5.9604644775390625e-08 ;  /* 0x00000001ffdd7435 */ /* 0x001fe200000001ff */
[----:B-1----:R-:W-:-:S02]  /*8db0*/  MOV R19, R224 ;  /* 0x000000e000137202 */ /* 0x002fc40000000f00 */
[----:B------:R-:W-:Y:S02]  /*8dc0*/  MOV R214, R21 ;  /* 0x0000001500d67202 */ /* 0x000fe40000000f00 */
[----:B------:R-:W-:Y:S02]  /*8dd0*/  MOV R224, 0x1f ;  /* 0x0000001f00e07802 */ /* 0x000fe40000000f00 */
[----:B------:R-:W-:Y:S02]  /*8de0*/  MOV R225, 0xffffffff ;  /* 0xffffffff00e17802 */ /* 0x000fe40000000f00 */
[----:B------:R-:W-:Y:S02]  /*8df0*/  MOV R16, 0x8e10 ;  /* 0x00008e1000107802 */ /* 0x000fe40000000f00 */
[----:B------:R-:W-:Y:S05]  /*8e00*/  CALL.REL.NOINC `($__internal_144_$__cuda_sm70_shflsync_down) ;  /* 0x00000da000007944 */ /* 0x000fea0003c00000 */
[----:B0-----:R-:W-:Y:S01]  /*8e10*/  HFMA2.MMA R221, -RZ, RZ, 0, 5.9604644775390625e-08 ;  /* 0x00000001ffdd7435 */ /* 0x001fe200000001ff */
[----:B-1----:R-:W-:Y:S02]  /*8e20*/  MOV R211, R224 ;  /* 0x000000e000d37202 */ /* 0x002fe40000000f00 */
[----:B------:R-:W-:Y:S02]  /*8e30*/  MOV R214, R20 ;  /* 0x0000001400d67202 */ /* 0x000fe40000000f00 */
[----:B------:R-:W-:-:S02]  /*8e40*/  MOV R224, 0x1f ;  /* 0x0000001f00e07802 */ /* 0x000fc40000000f00 */
[----:B------:R-:W-:Y:S02]  /*8e50*/  MOV R225, 0xffffffff ;  /* 0xffffffff00e17802 */ /* 0x000fe40000000f00 */
[----:B------:R-:W-:Y:S02]  /*8e60*/  MOV R16, 0x8e80 ;  /* 0x00008e8000107802 */ /* 0x000fe40000000f00 */
[----:B------:R-:W-:Y:S05]  /*8e70*/  CALL.REL.NOINC `($__internal_144_$__cuda_sm70_shflsync_down) ;  /* 0x00000d3000007944 */ /* 0x000fea0003c00000 */
[----:B-1----:R-:W-:Y:S01]  /*8e80*/  MOV R16, R224 ;  /* 0x000000e000107202 */ /* 0x002fe20000000f00 */
[----:B0-----:R-:W-:Y:S05]  /*8e90*/  BRA `(.L_x_6173) ;  /* 0xffffb6d000007947 */ /* 0x001fea000383ffff */
.L_x_6142:
[----:B------:R-:W-:Y:S01]  /*8ea0*/  HFMA2.MMA R221, -RZ, RZ, 0, 1.1920928955078125e-07 ;  /* 0x00000002ffdd7435 */ /* 0x000fe200000001ff */
[----:B------:R-:W-:Y:S02]  /*8eb0*/  MOV R214, R22 ;  /* 0x0000001600d67202 */ /* 0x000fe40000000f00 */
[----:B------:R-:W-:Y:S02]  /*8ec0*/  MOV R224, 0x1f ;  /* 0x0000001f00e07802 */ /* 0x000fe40000000f00 */
[----:B------:R-:W-:Y:S02]  /*8ed0*/  MOV R225, 0xffffffff ;  /* 0xffffffff00e17802 */ /* 0x000fe40000000f00 */
[----:B-1----:R-:W-:-:S02]  /*8ee0*/  MOV R16, 0x8f00 ;  /* 0x00008f0000107802 */ /* 0x002fc40000000f00 */
[----:B0-234-:R-:W-:Y:S05]  /*8ef0*/  CALL.REL.NOINC `($__internal_144_$__cuda_sm70_shflsync_down) ;  /* 0x00000cb000007944 */ /* 0x01dfea0003c00000 */
[----:B0-----:R-:W-:Y:S01]  /*8f00*/  HFMA2.MMA R221, -RZ, RZ, 0, 1.1920928955078125e-07 ;  /* 0x00000002ffdd7435 */ /* 0x001fe200000001ff */
[----:B-1----:R-:W-:-:S02]  /*8f10*/  MOV R18, R224 ;  /* 0x000000e000127202 */ /* 0x002fc40000000f00 */
[----:B------:R-:W-:Y:S02]  /*8f20*/  MOV R214, R23 ;  /* 0x0000001700d67202 */ /* 0x000fe40000000f00 */
[----:B------:R-:W-:Y:S02]  /*8f30*/  MOV R224, 0x1f ;  /* 0x0000001f00e07802 */ /* 0x000fe40000000f00 */
[----:B------:R-:W-:Y:S02]  /*8f40*/  MOV R225, 0xffffffff ;  /* 0xffffffff00e17802 */ /* 0x000fe40000000f00 */
[----:B------:R-:W-:Y:S02]  /*8f50*/  MOV R16, 0x8f70 ;  /* 0x00008f7000107802 */ /* 0x000fe40000000f00 */
[----:B------:R-:W-:Y:S05]  /*8f60*/  CALL.REL.NOINC `($__internal_144_$__cuda_sm70_shflsync_down) ;  /* 0x00000c4000007944 */ /* 0x000fea0003c00000 */
[----:B0-----:R-:W-:Y:S01]  /*8f70*/  HFMA2.MMA R221, -RZ, RZ, 0, 1.1920928955078125e-07 ;  /* 0x00000002ffdd7435 */ /* 0x001fe200000001ff */
[----:B-1----:R-:W-:Y:S02]  /*8f80*/  MOV R19, R224 ;  /* 0x000000e000137202 */ /* 0x002fe40000000f00 */
[----:B------:R-:W-:Y:S02]  /*8f90*/  MOV R214, R21 ;  /* 0x0000001500d67202 */ /* 0x000fe40000000f00 */
[----:B------:R-:W-:-:S02]  /*8fa0*/  MOV R224, 0x1f ;  /* 0x0000001f00e07802 */ /* 0x000fc40000000f00 */
[----:B------:R-:W-:Y:S02]  /*8fb0*/  MOV R225, 0xffffffff ;  /* 0xffffffff00e17802 */ /* 0x000fe40000000f00 */
[----:B------:R-:W-:Y:S02]  /*8fc0*/  MOV R16, 0x8fe0 ;  /* 0x00008fe000107802 */ /* 0x000fe40000000f00 */
[----:B------:R-:W-:Y:S05]  /*8fd0*/  CALL.REL.NOINC `($__internal_144_$__cuda_sm70_shflsync_down) ;  /* 0x00000bd000007944 */ /* 0x000fea0003c00000 */
[----:B0-----:R-:W-:Y:S01]  /*8fe0*/  HFMA2.MMA R221, -RZ, RZ, 0, 1.1920928955078125e-07 ;  /* 0x00000002ffdd7435 */ /* 0x001fe200000001ff */
[----:B-1----:R-:W-:Y:S02]  /*8ff0*/  MOV R211, R224 ;  /* 0x000000e000d37202 */ /* 0x002fe40000000f00 */
[----:B------:R-:W-:Y:S02]  /*9000*/  MOV R214, R20 ;  /* 0x0000001400d67202 */ /* 0x000fe40000000f00 */
[----:B------:R-:W-:Y:S02]  /*9010*/  MOV R224, 0x1f ;  /* 0x0000001f00e07802 */ /* 0x000fe40000000f00 */
[----:B------:R-:W-:Y:S02]  /*9020*/  MOV R225, 0xffffffff ;  /* 0xffffffff00e17802 */ /* 0x000fe40000000f00 */
[----:B------:R-:W-:-:S02]  /*9030*/  MOV R16, 0x9050 ;  /* 0x0000905000107802 */ /* 0x000fc40000000f00 */
[----:B------:R-:W-:Y:S05]  /*9040*/  CALL.REL.NOINC `($__internal_144_$__cuda_sm70_shflsync_down) ;  /* 0x00000b6000007944 */ /* 0x000fea0003c00000 */
[----:B-1----:R-:W-:Y:S01]  /*9050*/  MOV R16, R224 ;  /* 0x000000e000107202 */ /* 0x002fe20000000f00 */
[----:B0-----:R-:W-:Y:S05]  /*9060*/  BRA `(.L_x_6174) ;  /* 0xffffb65000007947 */ /* 0x001fea000383ffff */
.L_x_6145:
[----:B------:R-:W-:Y:S01]  /*9070*/  HFMA2.MMA R221, -RZ, RZ, 0, 2.384185791015625e-07 ;  /* 0x00000004ffdd7435 */ /* 0x000fe200000001ff */
[----:B------:R-:W-:-:S02]  /*9080*/  MOV R214, R22 ;  /* 0x0000001600d67202 */ /* 0x000fc40000000f00 */
[----:B------:R-:W-:Y:S02]  /*9090*/  MOV R224, 0x1f ;  /* 0x0000001f00e07802 */ /* 0x000fe40000000f00 */
[----:B------:R-:W-:Y:S02]  /*90a0*/  MOV R225, 0xffffffff ;  /* 0xffffffff00e17802 */ /* 0x000fe40000000f00 */
[----:B-1----:R-:W-:Y:S02]  /*90b0*/  MOV R16, 0x90d0 ;  /* 0x000090d000107802 */ /* 0x002fe40000000f00 */
[----:B0-234-:R-:W-:Y:S05]  /*90c0*/  CALL.REL.NOINC `($__internal_144_$__cuda_sm70_shflsync_down) ;  /* 0x00000ae000007944 */ /* 0x01dfea0003c00000 */
[----:B-1----:R-:W-:Y:S01]  /*90d0*/  MOV R18, R224 ;  /* 0x000000e000127202 */ /* 0x002fe20000000f00 */
[----:B0-----:R-:W-:Y:S05]  /*90e0*/  BRA `(.L_x_6175) ;  /* 0xffffb6f000007947 */ /* 0x001fea000383ffff */
.L_x_6146:
[----:B------:R-:W-:Y:S01]  /*90f0*/  HFMA2.MMA R221, -RZ, RZ, 0, 2.384185791015625e-07 ;  /* 0x00000004ffdd7435 */ /* 0x000fe200000001ff */
[----:B------:R-:W-:Y:S02]  /*9100*/  MOV R214, R23 ;  /* 0x0000001700d67202 */ /* 0x000fe40000000f00 */
[----:B------:R-:W-:Y:S02]  /*9110*/  MOV R224, 0x1f ;  /* 0x0000001f00e07802 */ /* 0x000fe40000000f00 */
[----:B------:R-:W-:-:S02]  /*9120*/  MOV R225, 0xffffffff ;  /* 0xffffffff00e17802 */ /* 0x000fc40000000f00 */
[----:B-1----:R-:W-:Y:S02]  /*9130*/  MOV R16, 0x9150 ;  /* 0x0000915000107802 */ /* 0x002fe40000000f00 */
[----:B0-234-:R-:W-:Y:S05]  /*9140*/  CALL.REL.NOINC `($__internal_144_$__cuda_sm70_shflsync_down) ;  /* 0x00000a6000007944 */ /* 0x01dfea0003c00000 */
[----:B0-----:R-:W-:Y:S01]  /*9150*/  HFMA2.MMA R221, -RZ, RZ, 0, 2.384185791015625e-07 ;  /* 0x00000004ffdd7435 */ /* 0x001fe200000001ff */
[----:B-1----:R-:W-:Y:S02]  /*9160*/  MOV R19, R224 ;  /* 0x000000e000137202 */ /* 0x002fe40000000f00 */
[----:B------:R-:W-:Y:S02]  /*9170*/  MOV R214, R21 ;  /* 0x0000001500d67202 */ /* 0x000fe40000000f00 */
[----:B------:R-:W-:Y:S02]  /*9180*/  MOV R224, 0x1f ;  /* 0x0000001f00e07802 */ /* 0x000fe40000000f00 */
[----:B------:R-:W-:Y:S02]  /*9190*/  MOV R225, 0xffffffff ;  /* 0xffffffff00e17802 */ /* 0x000fe40000000f00 */
[----:B------:R-:W-:Y:S02]  /*91a0*/  MOV R16, 0x91c0 ;  /* 0x000091c000107802 */ /* 0x000fe40000000f00 */
[----:B------:R-:W-:Y:S05]  /*91b0*/  CALL.REL.NOINC `($__internal_144_$__cuda_sm70_shflsync_down) ;  /* 0x000009f000007944 */ /* 0x000fea0003c00000 */
[----:B0-----:R-:W-:Y:S01]  /*91c0*/  HFMA2.MMA R221, -RZ, RZ, 0, 2.384185791015625e-07 ;  /* 0x00000004ffdd7435 */ /* 0x001fe200000001ff */
[----:B-1----:R-:W-:-:S02]  /*91d0*/  MOV R211, R224 ;  /* 0x000000e000d37202 */ /* 0x002fc40000000f00 */
[----:B------:R-:W-:Y:S02]  /*91e0*/  MOV R214, R20 ;  /* 0x0000001400d67202 */ /* 0x000fe40000000f00 */
[----:B------:R-:W-:Y:S02]  /*91f0*/  MOV R224, 0x1f ;  /* 0x0000001f00e07802 */ /* 0x000fe40000000f00 */
[----:B------:R-:W-:Y:S02]  /*9200*/  MOV R225, 0xffffffff ;  /* 0xffffffff00e17802 */ /* 0x000fe40000000f00 */
[----:B------:R-:W-:Y:S02]  /*9210*/  MOV R16, 0x9230 ;  /* 0x0000923000107802 */ /* 0x000fe40000000f00 */
[----:B------:R-:W-:Y:S05]  /*9220*/  CALL.REL.NOINC `($__internal_144_$__cuda_sm70_shflsync_down) ;  /* 0x0000098000007944 */ /* 0x000fea0003c00000 */
[----:B-1----:R-:W-:Y:S01]  /*9230*/  MOV R16, R224 ;  /* 0x000000e000107202 */ /* 0x002fe20000000f00 */
[----:B0-----:R-:W-:Y:S05]  /*9240*/  BRA `(.L_x_6176) ;  /* 0xffffb5d000007947 */ /* 0x001fea000383ffff */
.L_x_6149:
[----:B------:R-:W-:Y:S01]  /*9250*/  HFMA2.MMA R221, -RZ, RZ, 0, 4.76837158203125e-07 ;  /* 0x00000008ffdd7435 */ /* 0x000fe200000001ff */
[----:B------:R-:W-:Y:S02]  /*9260*/  MOV R214, R22 ;  /* 0x0000001600d67202 */ /* 0x000fe40000000f00 */
[----:B------:R-:W-:-:S02]  /*9270*/  MOV R224, 0x1f ;  /* 0x0000001f00e07802 */ /* 0x000fc40000000f00 */
[----:B------:R-:W-:Y:S02]  /*9280*/  MOV R225, 0xffffffff ;  /* 0xffffffff00e17802 */ /* 0x000fe40000000f00 */
[----:B-1----:R-:W-:Y:S02]  /*9290*/  MOV R16, 0x92b0 ;  /* 0x000092b000107802 */ /* 0x002fe40000000f00 */
[----:B0-234-:R-:W-:Y:S05]  /*92a0*/  CALL.REL.NOINC `($__internal_144_$__cuda_sm70_shflsync_down) ;  /* 0x0000090000007944 */ /* 0x01dfea0003c00000 */
[----:B0-----:R-:W-:Y:S01]  /*92b0*/  HFMA2.MMA R221, -RZ, RZ, 0, 4.76837158203125e-07 ;  /* 0x00000008ffdd7435 */ /* 0x001fe200000001ff */
[----:B-1----:R-:W-:Y:S02]  /*92c0*/  MOV R18, R224 ;  /* 0x000000e000127202 */ /* 0x002fe40000000f00 */
[----:B------:R-:W-:Y:S02]  /*92d0*/  MOV R214, R23 ;  /* 0x0000001700d67202 */ /* 0x000fe40000000f00 */
[----:B------:R-:W-:Y:S02]  /*92e0*/  MOV R224, 0x1f ;  /* 0x0000001f00e07802 */ /* 0x000fe40000000f00 */
[----:B------:R-:W-:Y:S02]  /*92f0*/  MOV R225, 0xffffffff ;  /* 0xffffffff00e17802 */ /* 0x000fe40000000f00 */
[----:B------:R-:W-:-:S02]  /*9300*/  MOV R16, 0x9320 ;  /* 0x0000932000107802 */ /* 0x000fc40000000f00 */
[----:B------:R-:W-:Y:S05]  /*9310*/  CALL.REL.NOINC `($__internal_144_$__cuda_sm70_shflsync_down) ;  /* 0x0000089000007944 */ /* 0x000fea0003c00000 */
[----:B0-----:R-:W-:Y:S01]  /*9320*/  HFMA2.MMA R221, -RZ, RZ, 0, 4.76837158203125e-07 ;  /* 0x00000008ffdd7435 */ /* 0x001fe200000001ff */
[----:B-1----:R-:W-:-:S02]  /*9330*/  MOV R19, R224 ;  /* 0x000000e000137202 */ /* 0x002fc40000000f00 */
[----:B------:R-:W-:Y:S02]  /*9340*/  MOV R214, R21 ;  /* 0x0000001500d67202 */ /* 0x000fe40000000f00 */
[----:B------:R-:W-:Y:S02]  /*9350*/  MOV R224, 0x1f ;  /* 0x0000001f00e07802 */ /* 0x000fe40000000f00 */
[----:B------:R-:W-:Y:S02]  /*9360*/  MOV R225, 0xffffffff ;  /* 0xffffffff00e17802 */ /* 0x000fe40000000f00 */
[----:B------:R-:W-:Y:S02]  /*9370*/  MOV R16, 0x9390 ;  /* 0x0000939000107802 */ /* 0x000fe40000000f00 */
[----:B------:R-:W-:Y:S05]  /*9380*/  CALL.REL.NOINC `($__internal_144_$__cuda_sm70_shflsync_down) ;  /* 0x0000082000007944 */ /* 0x000fea0003c00000 */
[----:B0-----:R-:W-:Y:S01]  /*9390*/  HFMA2.MMA R221, -RZ, RZ, 0, 4.76837158203125e-07 ;  /* 0x00000008ffdd7435 */ /* 0x001fe200000001ff */
        /* <DEDUP_REMOVED lines=8> */
.L_x_6152:
[----:B------:R-:W-:Y:S01]  /*9420*/  HFMA2.MMA R221, -RZ, RZ, 0, 9.5367431640625e-07 ;  /* 0x00000010ffdd7435 */ /* 0x000fe200000001ff */
[----:B------:R-:W-:Y:S02]  /*9430*/  MOV R214, R22 ;  /* 0x0000001600d67202 */ /* 0x000fe40000000f00 */
[----:B------:R-:W-:Y:S02]  /*9440*/  MOV R224, 0x1f ;  /* 0x0000001f00e07802 */ /* 0x000fe40000000f00 */
[----:B------:R-:W-:Y:S02]  /*9450*/  MOV R225, 0xffffffff ;  /* 0xffffffff00e17802 */ /* 0x000fe40000000f00 */
[----:B-1----:R-:W-:-:S02]  /*9460*/  MOV R16, 0x9480 ;  /* 0x0000948000107802 */ /* 0x002fc40000000f00 */
[----:B0-234-:R-:W-:Y:S05]  /*9470*/  CALL.REL.NOINC `($__internal_144_$__cuda_sm70_shflsync_down) ;  /* 0x0000073000007944 */ /* 0x01dfea0003c00000 */
[----:B-1----:R-:W-:Y:S01]  /*9480*/  MOV R18, R224 ;  /* 0x000000e000127202 */ /* 0x002fe20000000f00 */
[----:B0-----:R-:W-:Y:S05]  /*9490*/  BRA `(.L_x_6178) ;  /* 0xffffb5f000007947 */ /* 0x001fea000383ffff */
.L_x_6153:
[----:B------:R-:W-:Y:S01]  /*94a0*/  HFMA2.MMA R221, -RZ, RZ, 0, 9.5367431640625e-07 ;  /* 0x00000010ffdd7435 */ /* 0x000fe200000001ff */
[----:B------:R-:W-:-:S02]  /*94b0*/  MOV R214, R23 ;  /* 0x0000001700d67202 */ /* 0x000fc40000000f00 */
[----:B------:R-:W-:Y:S02]  /*94c0*/  MOV R224, 0x1f ;  /* 0x0000001f00e07802 */ /* 0x000fe40000000f00 */
[----:B------:R-:W-:Y:S02]  /*94d0*/  MOV R225, 0xffffffff ;  /* 0xffffffff00e17802 */ /* 0x000fe40000000f00 */
[----:B-1----:R-:W-:Y:S02]  /*94e0*/  MOV R16, 0x9500 ;  /* 0x0000950000107802 */ /* 0x002fe40000000f00 */
[----:B0-234-:R-:W-:Y:S05]  /*94f0*/  CALL.REL.NOINC `($__internal_144_$__cuda_sm70_shflsync_down) ;  /* 0x000006b000007944 */ /* 0x01dfea0003c00000 */
[----:B0-----:R-:W-:Y:S01]  /*9500*/  HFMA2.MMA R221, -RZ, RZ, 0, 9.5367431640625e-07 ;  /* 0x00000010ffdd7435 */ /* 0x001fe200000001ff */
[----:B-1----:R-:W-:Y:S02]  /*9510*/  MOV R19, R224 ;  /* 0x000000e000137202 */ /* 0x002fe40000000f00 */
[----:B------:R-:W-:Y:S02]  /*9520*/  MOV R214, R21 ;  /* 0x0000001500d67202 */ /* 0x000fe40000000f00 */
[----:B------:R-:W-:Y:S02]  /*9530*/  MOV R224, 0x1f ;  /* 0x0000001f00e07802 */ /* 0x000fe40000000f00 */
[----:B------:R-:W-:-:S02]  /*9540*/  MOV R225, 0xffffffff ;  /* 0xffffffff00e17802 */ /* 0x000fc40000000f00 */
[----:B------:R-:W-:Y:S02]  /*9550*/  MOV R16, 0x9570 ;  /* 0x0000957000107802 */ /* 0x000fe40000000f00 */
[----:B------:R-:W-:Y:S05]  /*9560*/  CALL.REL.NOINC `($__internal_144_$__cuda_sm70_shflsync_down) ;  /* 0x0000064000007944 */ /* 0x000fea0003c00000 */
[----:B0-----:R-:W-:Y:S01]  /*9570*/  HFMA2.MMA R221, -RZ, RZ, 0, 9.5367431640625e-07 ;  /* 0x00000010ffdd7435 */ /* 0x001fe200000001ff */
[----:B-1----:R-:W-:Y:S02]  /*9580*/  MOV R211, R224 ;  /* 0x000000e000d37202 */ /* 0x002fe40000000f00 */
[----:B------:R-:W-:Y:S02]  /*9590*/  MOV R214, R20 ;  /* 0x0000001400d67202 */ /* 0x000fe40000000f00 */
[----:B------:R-:W-:Y:S02]  /*95a0*/  MOV R224, 0x1f ;  /* 0x0000001f00e07802 */ /* 0x000fe40000000f00 */
[----:B------:R-:W-:Y:S02]  /*95b0*/  MOV R225, 0xffffffff ;  /* 0xffffffff00e17802 */ /* 0x000fe40000000f00 */
[----:B------:R-:W-:Y:S02]  /*95c0*/  MOV R16, 0x95e0 ;  /* 0x000095e000107802 */ /* 0x000fe40000000f00 */
[----:B------:R-:W-:Y:S05]  /*95d0*/  CALL.REL.NOINC `($__internal_144_$__cuda_sm70_shflsync_down) ;  /* 0x000005d000007944 */ /* 0x000fea0003c00000 */
[----:B-1----:R-:W-:Y:S01]  /*95e0*/  MOV R16, R224 ;  /* 0x000000e000107202 */ /* 0x002fe20000000f00 */
[----:B0-----:R-:W-:Y:S05]  /*95f0*/  BRA `(.L_x_6179) ;  /* 0xffffb4d000007947 */ /* 0x001fea000383ffff */
.L_x_6156:
[----:B0-----:R-:W-:Y:S01]  /*9600*/  HFMA2.MMA R211, -RZ, RZ, 0, 0 ;  /* 0x00000000ffd37435 */ /* 0x001fe200000001ff */
[----:B--2---:R-:W-:-:S02]  /*9610*/  MOV R18, R22 ;  /* 0x0000001600127202 */ /* 0x004fc40000000f00 */
[----:B------:R-:W-:Y:S02]  /*9620*/  MOV R214, 0x1f ;  /* 0x0000001f00d67802 */ /* 0x000fe40000000f00 */
[----:B----4-:R-:W-:Y:S02]  /*9630*/  MOV R19, 0xffffffff ;  /* 0xffffffff00137802 */ /* 0x010fe40000000f00 */
[----:B-1----:R-:W-:Y:S02]  /*9640*/  MOV R16, 0x9660 ;  /* 0x0000966000107802 */ /* 0x002fe40000000f00 */
[----:B---3--:R-:W-:Y:S05]  /*9650*/  CALL.REL.NOINC `($__internal_145_$__cuda_sm70_shflsync_idx_p) ;  /* 0x0000059000007944 */ /* 0x008fea0003c00000 */
[----:B0-----:R-:W-:Y:S01]  /*9660*/  HFMA2.MMA R211, -RZ, RZ, 0, 0 ;  /* 0x00000000ffd37435 */ /* 0x001fe200000001ff */
[----:B-1----:R-:W-:Y:S02]  /*9670*/  MOV R213, R19 ;  /* 0x0000001300d57202 */ /* 0x002fe40000000f00 */
[----:B------:R-:W-:Y:S02]  /*9680*/  MOV R18, R23 ;  /* 0x0000001700127202 */ /* 0x000fe40000000f00 */
[----:B------:R-:W-:Y:S02]  /*9690*/  MOV R214, 0x1f ;  /* 0x0000001f00d67802 */ /* 0x000fe40000000f00 */
[----:B------:R-:W-:-:S02]  /*96a0*/  MOV R19, 0xffffffff ;  /* 0xffffffff00137802 */ /* 0x000fc40000000f00 */
[----:B------:R-:W-:Y:S02]  /*96b0*/  MOV R16, 0x96d0 ;  /* 0x000096d000107802 */ /* 0x000fe40000000f00 */
[----:B------:R-:W-:Y:S05]  /*96c0*/  CALL.REL.NOINC `($__internal_145_$__cuda_sm70_shflsync_idx_p) ;  /* 0x0000052000007944 */ /* 0x000fea0003c00000 */
[----:B0-----:R-:W-:Y:S01]  /*96d0*/  HFMA2.MMA R211, -RZ, RZ, 0, 0 ;  /* 0x00000000ffd37435 */ /* 0x001fe200000001ff */
[----:B-1----:R-:W-:Y:S02]  /*96e0*/  MOV R219, R19 ;  /* 0x0000001300db7202 */ /* 0x002fe40000000f00 */
[----:B------:R-:W-:Y:S02]  /*96f0*/  MOV R18, R21 ;  /* 0x0000001500127202 */ /* 0x000fe40000000f00 */
[----:B------:R-:W-:Y:S02]  /*9700*/  MOV R214, 0x1f ;  /* 0x0000001f00d67802 */ /* 0x000fe40000000f00 */
[----:B------:R-:W-:Y:S02]  /*9710*/  MOV R19, 0xffffffff ;  /* 0xffffffff00137802 */ /* 0x000fe40000000f00 */
[----:B------:R-:W-:Y:S02]  /*9720*/  MOV R16, 0x9740 ;  /* 0x0000974000107802 */ /* 0x000fe40000000f00 */
        /* <DEDUP_REMOVED lines=8> */
[----:B------:R-:W-:Y:S01]  /*97b0*/  HFMA2.MMA R221, -RZ, RZ, 0, 5.9604644775390625e-08 ;  /* 0x00000001ffdd7435 */ /* 0x000fe200000001ff */
[----:B-1----:R-:W-:Y:S02]  /*97c0*/  MOV R215, R19 ;  /* 0x0000001300d77202 */ /* 0x002fe40000000f00 */
[----:B0-----:R-:W-:Y:S02]  /*97d0*/  MOV R214, R22 ;  /* 0x0000001600d67202 */ /* 0x001fe40000000f00 */
[----:B------:R-:W-:-:S02]  /*97e0*/  MOV R224, 0x1f ;  /* 0x0000001f00e07802 */ /* 0x000fc40000000f00 */
[----:B------:R-:W-:Y:S02]  /*97f0*/  MOV R225, 0xffffffff ;  /* 0xffffffff00e17802 */ /* 0x000fe40000000f00 */
[----:B------:R-:W-:Y:S02]  /*9800*/  MOV R16, 0x9820 ;  /* 0x0000982000107802 */ /* 0x000fe40000000f00 */
[----:B------:R-:W-:Y:S05]  /*9810*/  CALL.REL.NOINC `($__internal_144_$__cuda_sm70_shflsync_down) ;  /* 0x0000039000007944 */ /* 0x000fea0003c00000 */
[----:B0-----:R-:W-:Y:S01]  /*9820*/  HFMA2.MMA R221, -RZ, RZ, 0, 5.9604644775390625e-08 ;  /* 0x00000001ffdd7435 */ /* 0x001fe200000001ff */
[----:B-1----:R-:W-:Y:S02]  /*9830*/  MOV R223, R224 ;  /* 0x000000e000df7202 */ /* 0x002fe40000000f00 */
[----:B------:R-:W-:Y:S02]  /*9840*/  MOV R214, R23 ;  /* 0x0000001700d67202 */ /* 0x000fe40000000f00 */
[----:B------:R-:W-:Y:S02]  /*9850*/  MOV R224, 0x1f ;  /* 0x0000001f00e07802 */ /* 0x000fe40000000f00 */
[----:B------:R-:W-:Y:S02]  /*9860*/  MOV R225, 0xffffffff ;  /* 0xffffffff00e17802 */ /* 0x000fe40000000f00 */
[----:B------:R-:W-:-:S02]  /*9870*/  MOV R16, 0x9890 ;  /* 0x0000989000107802 */ /* 0x000fc40000000f00 */
[----:B------:R-:W-:Y:S05]  /*9880*/  CALL.REL.NOINC `($__internal_144_$__cuda_sm70_shflsync_down) ;  /* 0x0000032000007944 */ /* 0x000fea0003c00000 */
        /* <DEDUP_REMOVED lines=14> */
[C---:B------:R-:W-:Y:S01]  /*9970*/  FMUL.FTZ R218, R12.reuse, R213 ;  /* 0x000000d50cda7220 */ /* 0x040fe20000410000 */
[----:B------:R-:W-:Y:S01]  /*9980*/  MOV R18, R12 ;  /* 0x0000000c00127202 */ /* 0x000fe20000000f00 */
[-C--:B------:R-:W-:Y:S01]  /*9990*/  FMUL.FTZ R220, R12, R219.reuse ;  /* 0x000000db0cdc7220 */ /* 0x080fe20000410000 */
[----:B------:R-:W-:Y:S01]  /*99a0*/  HFMA2.MMA R211, -RZ, RZ, 0, 0 ;  /* 0x00000000ffd37435 */ /* 0x000fe200000001ff */
[----:B------:R-:W-:Y:S01]  /*99b0*/  FMUL.FTZ R12, R15, R219 ;  /* 0x000000db0f0c7220 */ /* 0x000fe20000410000 */
[----:B0-----:R-:W-:Y:S01]  /*99c0*/  MOV R225, R19 ;  /* 0x0000001300e17202 */ /* 0x001fe20000000f00 */
[CC--:B------:R-:W-:Y:S01]  /*99d0*/  FMUL.FTZ R222, R14.reuse, R219.reuse ;  /* 0x000000db0ede7220 */ /* 0x0c0fe20000410000 */
[----:B------:R-:W-:Y:S01]  /*99e0*/  MOV R214, 0x1f ;  /* 0x0000001f00d67802 */ /* 0x000fe20000000f00 */
[----:B------:R-:W-:Y:S01]  /*99f0*/  FMUL.FTZ R221, R13, R219 ;  /* 0x000000db0ddd7220 */ /* 0x000fe20000410000 */
[----:B------:R-:W-:Y:S01]  /*9a00*/  MOV R19, 0xffffffff ;  /* 0xffffffff00137802 */ /* 0x000fe20000000f00 */
[-C--:B------:R-:W-:Y:S01]  /*9a10*/  FFMA.FTZ R219, R14, R213.reuse, -R12 ;  /* 0x000000d50edb7223 */ /* 0x080fe2000001080c */
[----:B------:R-:W-:Y:S01]  /*9a20*/  MOV R16, 0x9a50 ;  /* 0x00009a5000107802 */ /* 0x000fe20000000f00 */
[----:B------:R-:W-:-:S02]  /*9a30*/  FFMA.FTZ R222, R15, R213, R222 ;  /* 0x000000d50fde7223 */ /* 0x000fc400000100de */
[----:B-1----:R-:W-:Y:S05]  /*9a40*/  CALL.REL.NOINC `($__internal_145_$__cuda_sm70_shflsync_idx_p) ;  /* 0x000001a000007944 */ /* 0x002fea0003c00000 */
        /* <DEDUP_REMOVED lines=21> */
[----:B01----:R-:W-:Y:S05]  /*9ba0*/  BRA `(.L_x_6180) ;  /* 0xffffb14000007947 */ /* 0x003fea000383ffff */
        .weak           $__internal_144_$__cuda_sm70_shflsync_down
        .type           $__internal_144_$__cuda_sm70_shflsync_down,@function
        .size           $__internal_144_$__cuda_sm70_shflsync_down,($__internal_145_$__cuda_sm70_shflsync_idx_p - $__internal_144_$__cuda_sm70_shflsync_down)
$__internal_144_$__cuda_sm70_shflsync_down:
[----:B------:R-:W-:Y:S01]  /*9bb0*/  HFMA2.MMA R17, -RZ, RZ, 0, 0 ;  /* 0x00000000ff117435 */ /* 0x000fe200000001ff */
[----:B------:R-:W-:Y:S04]  /*9bc0*/  WARPSYNC R225 ;  /* 0x000000e100007348 */ /* 0x000fe80003800000 */
[----:B------:R0:W1:Y:S01]  /*9bd0*/  SHFL.DOWN PT, R224, R214, R221, R224 ;  /* 0x080000ddd6e07389 */ /* 0x00006200000e00e0 */
[----:B------:R-:W-:Y:S05]  /*9be0*/  RET.REL.NODEC R16 `(_Z25selective_scan_bwd_kernelI32Selective_Scan_bwd_kernel_traitsILi64ELi16ELb1ELb0ELb0ELb0ELb0EN3c104HalfENS1_7complexIfEEEEv12SSMParamsBwd) ;  /* 0xffff641010007950 */ /* 0x000fea0003c3ffff */
        .weak           $__internal_145_$__cuda_sm70_shflsync_idx_p
        .type           $__internal_145_$__cuda_sm70_shflsync_idx_p,@function
        .size           $__internal_145_$__cuda_sm70_shflsync_idx_p,($__internal_146_$__cuda_sm70_shflsync_up - $__internal_145_$__cuda_sm70_shflsync_idx_p)
$__internal_145_$__cuda_sm70_shflsync_idx_p:
[----:B------:R-:W-:Y:S01]  /*9bf0*/  MOV R17, 0x0 ;  /* 0x0000000000117802 */ /* 0x000fe20000000f00 */
[----:B------:R-:W-:Y:S04]  /*9c00*/  WARPSYNC R19 ;  /* 0x0000001300007348 */ /* 0x000fe80003800000 */
[----:B------:R0:W1:Y:S01]  /*9c10*/  SHFL.IDX PT, R19, R18, R211, R214 ;  /* 0x000000d312137389 */ /* 0x00006200000e00d6 */
[----:B------:R-:W-:Y:S05]  /*9c20*/  RET.REL.NODEC R16 `(_Z25selective_scan_bwd_kernelI32Selective_Scan_bwd_kernel_traitsILi64ELi16ELb1ELb0ELb0ELb0ELb0EN3c104HalfENS1_7complexIfEEEEv12SSMParamsBwd) ;  /* 0xffff63d010007950 */ /* 0x000fea0003c3ffff */
        .weak           $__internal_146_$__cuda_sm70_shflsync_up
        .type           $__internal_146_$__cuda_sm70_shflsync_up,@function
        .size           $__internal_146_$__cuda_sm70_shflsync_up,(.L_x_14578 - $__internal_146_$__cuda_sm70_shflsync_up)
$__internal_146_$__cuda_sm70_shflsync_up:
[----:B------:R-:W-:Y:S01]  /*9c30*/  HFMA2.MMA R17, -RZ, RZ, 0, 0 ;  /* 0x00000000ff117435 */ /* 0x000fe200000001ff */
[----:B------:R-:W-:Y:S04]  /*9c40*/  WARPSYNC R211 ;  /* 0x000000d300007348 */ /* 0x000fe80003800000 */
[----:B------:R0:W1:Y:S01]  /*9c50*/  SHFL.UP PT, R19, R19, R186, R188 ;  /* 0x040000ba13137389 */ /* 0x00006200000e00bc */
[----:B------:R-:W-:Y:S05]  /*9c60*/  RET.REL.NODEC R16 `(_Z25selective_scan_bwd_kernelI32Selective_Scan_bwd_kernel_traitsILi64ELi16ELb1ELb0ELb0ELb0ELb0EN3c104HalfENS1_7complexIfEEEEv12SSMParamsBwd) ;  /* 0xffff639010007950 */ /* 0x000fea0003c3ffff */
.L_x_6181:
        /* <DEDUP_REMOVED lines=9> */
.L_x_14578:


//--------------------- .text._Z25selective_scan_bwd_kernelI32Selective_Scan_bwd_kernel_traitsILi64ELi16ELb1ELb0ELb0ELb0ELb1EN3c104HalfENS1_7complexIfEEEEv12SSMParamsBwd --------------------------
	.section	.text._Z25selective_scan_bwd_kernelI32Selective_Scan_bwd_kernel_traitsILi64ELi16ELb1ELb0ELb0ELb0ELb1EN3c104HalfENS1_7complexIfEEEEv12SSMParamsBwd,"ax",@progbits
	.sectioninfo	@"SHI_REGISTERS=232"
	.align	128
        .global         _Z25selective_scan_bwd_kernelI32Selective_Scan_bwd_kernel_traitsILi64ELi16ELb1ELb0ELb0ELb0ELb1EN3c104HalfENS1_7complexIfEEEEv12SSMParamsBwd
        .type           _Z25selective_scan_bwd_kernelI32Selective_Scan_bwd_kernel_traitsILi64ELi16ELb1ELb0ELb0ELb0ELb1EN3c104HalfENS1_7complexIfEEEEv12SSMParamsBwd,@function
        .size           _Z25selective_scan_bwd_kernelI32Selective_Scan_bwd_kernel_traitsILi64ELi16ELb1ELb0ELb0ELb0ELb1EN3c104HalfENS1_7complexIfEEEEv12SSMParamsBwd,(.L_x_14581 - _Z25selective_scan_bwd_kernelI32Selective_Scan_bwd_kernel_traitsILi64ELi16ELb1ELb0ELb0ELb0ELb1EN3c104HalfENS1_7complexIfEEEEv12SSMParamsBwd)
        .other          _Z25selective_scan_bwd_kernelI32Selective_Scan_bwd_kernel_traitsILi64ELi16ELb1ELb0ELb0ELb0ELb1EN3c104HalfENS1_7complexIfEEEEv12SSMParamsBwd,@"STO_CUDA_ENTRY STV_DEFAULT"
_Z25selective_scan_bwd_kernelI32Selective_Scan_bwd_kernel_traitsILi64ELi16ELb1ELb0ELb0ELb0ELb1EN3c104HalfENS1_7complexIfEEEEv12SSMParamsBwd:
.text._Z25selective_scan_bwd_kernelI32Selective_Scan_bwd_kernel_traitsILi64ELi16ELb1ELb0ELb0ELb0ELb1EN3c104HalfENS1_7complexIfEEEEv12SSMParamsBwd:
        /* <DEDUP_REMOVED lines=15> */
[C---:B------:R-:W-:Y:S01]  /*00f0*/  @P1 LEA R8, P3, R128.reuse, c[0x0][0x250], 0x2 ;  /* 0x0000940080081a11 */ /* 0x040fe200078610ff */
[C---:B------:R-:W-:Y:S01]  /*0100*/  IMAD.WIDE.U32 R2, R107.reuse, c[0x0][0x1d0], RZ ;  /* 0x000074006b027a25 */ /* 0x040fe200078e00ff */
[C-C-:B------:R-:W-:Y:S02]  /*0110*/  @P0 LEA.HI.X R7, R128.reuse, c[0x0][0x23c], R113.reuse, 0x2, P2 ;  /* 0x00008f0080070a11 */ /* 0x140fe400010f1471 */
[----:B------:R-:W-:Y:S01]  /*0120*/  @P1 LEA.HI.X R9, R128, c[0x0][0x254], R113, 0x2, P3 ;  /* 0x0000950080091a11 */ /* 0x000fe200018f1471 */
[C---:B------:R-:W-:Y:S02]  /*0130*/  IMAD R11, R107.reuse, c[0x0][0x1d4], R0 ;  /* 0x000075006b0b7a24 */ /* 0x040fe400078e0200 */
[C---:B------:R-:W-:Y:S01]  /*0140*/  IMAD.WIDE.U32 R4, R107.reuse, c[0x0][0x1e0], RZ ;  /* 0x000078006b047a25 */ /* 0x040fe200078e00ff */
[----:B------:R0:W5:Y:S03]  /*0150*/  @P0 LDG.E R111, [R6.64] ;  /* 0x00000004066f0981 */ /* 0x000166000c1e1900 */
[----:B------:R-:W-:Y:S01]  /*0160*/  IMAD R13, R107, c[0x0][0x1e4], R10 ;  /* 0x000079006b0d7a24 */ /* 0x000fe200078e020a */
[----:B------:R1:W5:Y:S01]  /*0170*/  @P1 LDG.E R109, [R8.64] ;  /* 0x00000004086d1981 */ /* 0x000362000c1e1900 */
[----:B------:R-:W-:Y:S01]  /*0180*/  IMAD R12, R105, c[0x0][0x278], RZ ;  /* 0x00009e00690c7a24 */ /* 0x000fe200078e02ff */
[----:B------:R-:W-:Y:S01]  /*0190*/  IADD3 R3, R3, R11, RZ ;  /* 0x0000000b03037210 */ /* 0x000fe20007ffe0ff */
[----:B------:R-:W-:Y:S01]  /*01a0*/  IMAD R15, R113, c[0x0][0x1e8], RZ ;  /* 0x00007a00710f7a24 */ /* 0x000fe200078e02ff */
[----:B------:R-:W-:Y:S01]  /*01b0*/  IADD3 R5, R5, R13, RZ ;  /* 0x0000000d05057210 */ /* 0x000fe20007ffe0ff */
[----:B------:R-:W-:Y:S01]  /*01c0*/  IMAD R13, R113, c[0x0][0x1d8], RZ ;  /* 0x00007600710d7a24 */ /* 0x000fe200078e02ff */
[----:B------:R-:W-:Y:S01]  /*01d0*/  MOV R0, c[0x0][0x174] ;  /* 0x00005d0000007a02 */ /* 0x000fe20000000f00 */
[C---:B0-----:R-:W-:Y:S01]  /*01e0*/  IMAD.WIDE.U32 R6, R107.reuse, c[0x0][0x278], RZ ;  /* 0x00009e006b067a25 */ /* 0x041fe200078e00ff */
[----:B------:R-:W-:Y:S01]  /*01f0*/  ISETP.NE.U32.AND P0, PT, RZ, c[0x0][0x260], PT ;  /* 0x00009800ff007a0c */ /* 0x000fe20003f05070 */
[----:B------:R-:W-:Y:S01]  /*0200*/  CS2R R24, SRZ ;  /* 0x0000000000187805 */ /* 0x000fe2000001ff00 */
[----:B------:R-:W-:Y:S01]  /*0210*/  ISETP.GE.AND P3, PT, R0, 0x1, PT ;  /* 0x000000010000780c */ /* 0x000fe20003f66270 */
[----:B-1----:R-:W-:Y:S01]  /*0220*/  IMAD R9, R107, c[0x0][0x27c], R12 ;  /* 0x00009f006b097a24 */ /* 0x002fe200078e020c */
[----:B------:R-:W-:Y:S01]  /*0230*/  ISETP.NE.AND.EX P0, PT, RZ, c[0x0][0x264], PT, P0 ;  /* 0x00009900ff007a0c */ /* 0x000fe20003f05300 */
[----:B------:R-:W-:Y:S01]  /*0240*/  IMAD.WIDE.U32 R2, R128, c[0x0][0x1d8], R2 ;  /* 0x0000760080027a25 */ /* 0x000fe200078e0002 */
[----:B------:R-:W-:Y:S01]  /*0250*/  HFMA2.MMA R103, -RZ, RZ, 0, 0 ;  /* 0x00000000ff677435 */ /* 0x000fe200000001ff */
[----:B------:R-:W-:-:S02]  /*0260*/  MOV R126, RZ ;  /* 0x000000ff007e7202 */ /* 0x000fc40000000f00 */
[----:B------:R-:W-:Y:S01]  /*0270*/  IADD3 R7, R7, R9, RZ ;  /* 0x0000000907077210 */ /* 0x000fe20007ffe0ff */
[----:B------:R-:W-:Y:S01]  /*0280*/  IMAD.WIDE.U32 R4, R128, c[0x0][0x1e8], R4 ;  /* 0x00007a0080047a25 */ /* 0x000fe200078e0004 */
[----:B------:R-:W-:-:S03]  /*0290*/  LEA R9, R0, 0xfffffc00, 0xa ;  /* 0xfffffc0000097811 */ /* 0x000fc600078e50ff */
[C---:B------:R-:W-:Y:S01]  /*02a0*/  IMAD R13, R128.reuse, c[0x0][0x1dc], R13 ;  /* 0x00007700800d7a24 */ /* 0x040fe200078e020d */
[----:B------:R-:W-:Y:S01]  /*02b0*/  SHF.R.S32.HI R11, RZ, 0x1f, R9 ;  /* 0x0000001fff0b7819 */ /* 0x000fe20000011409 */
[C---:B------:R-:W-:Y:S01]  /*02c0*/  IMAD R15, R128.reuse, c[0x0][0x1ec], R15 ;  /* 0x00007b00800f7a24 */ /* 0x040fe200078e020f */
[----:B------:R-:W-:Y:S01]  /*02d0*/  IADD3 R101, P1, R9, R2, RZ ;  /* 0x0000000209657210 */ /* 0x000fe20007f3e0ff */
[----:B------:R-:W-:Y:S01]  /*02e0*/  IMAD R17, R113, c[0x0][0x280], RZ ;  /* 0x0000a00071117a24 */ /* 0x000fe200078e02ff */
[----:B------:R-:W-:Y:S01]  /*02f0*/  IADD3 R99, P2, R9, R4, RZ ;  /* 0x0000000409637210 */ /* 0x000fe20007f5e0ff */
[C---:B------:R-:W-:Y:S01]  /*0300*/  IMAD.WIDE.U32 R6, R128.reuse, c[0x0][0x280], R6 ;  /* 0x0000a00080067a25 */ /* 0x040fe200078e0006 */
[C---:B------:R-:W-:Y:S02]  /*0310*/  IADD3.X R2, R11.reuse, R3, R13, P1, !PT ;  /* 0x000000030b027210 */ /* 0x040fe40000ffe40d */
[----:B------:R-:W-:Y:S01]  /*0320*/  IADD3.X R4, R11, R5, R15, P2, !PT ;  /* 0x000000050b047210 */ /* 0x000fe200017fe40f */
[----:B------:R-:W-:Y:S01]  /*0330*/  IMAD R17, R128, c[0x0][0x284], R17 ;  /* 0x0000a10080117a24 */ /* 0x000fe200078e0211 */
[----:B------:R-:W-:Y:S01]  /*0340*/  ISETP.NE.U32.AND P1, PT, RZ, c[0x0][0x328], PT ;  /* 0x0000ca00ff007a0c */ /* 0x000fe20003f25070 */
[----:B------:R-:W-:Y:S01]  /*0350*/  @P0 IMAD R0, R107, c[0x0][0x164], R128 ;  /* 0x000059006b000a24 */ /* 0x000fe200078e0280 */
[----:B------:R-:W-:-:S02]  /*0360*/  ISETP.NE.U32.AND P2, PT, RZ, c[0x0][0x348], PT ;  /* 0x0000d200ff007a0c */ /* 0x000fc40003f45070 */
[----:B------:R-:W-:Y:S01]  /*0370*/  ISETP.NE.AND.EX P1, PT, RZ, c[0x0][0x32c], PT, P1 ;  /* 0x0000cb00ff007a0c */ /* 0x000fe20003f25310 */
[----:B------:R-:W-:Y:S01]  /*0380*/  @P0 IMAD R0, R0, c[0x0][0x174], RZ ;  /* 0x00005d0000000a24 */ /* 0x000fe200078e02ff */
[----:B------:R-:W-:Y:S02]  /*0390*/  ISETP.NE.AND.EX P2, PT, RZ, c[0x0][0x34c], PT, P2 ;  /* 0x0000d300ff007a0c */ /* 0x000fe40003f45320 */
[----:B------:R-:W-:Y:S01]  /*03a0*/  IADD3 R9, P4, R9, R6, RZ ;  /* 0x0000000609097210 */ /* 0x000fe20007f9e0ff */
[----:B------:R-:W-:Y:S01]  /*03b0*/  @P0 IMAD R0, R0, c[0x0][0x16c], RZ ;  /* 0x00005b0000000a24 */ /* 0x000fe200078e02ff */
[----:B------:R-:W-:Y:S02]  /*03c0*/  LEA R118, P5, R99, c[0x0][0x248], 0x1 ;  /* 0x0000920063767a11 */ /* 0x000fe400078a08ff */
[----:B------:R-:W-:Y:S02]  /*03d0*/  IADD3.X R6, R11, R7, R17, P4, !PT ;  /* 0x000000070b067210 */ /* 0x000fe400027fe411 */
[----:B------:R-:W-:-:S02]  /*03e0*/  LEA R120, P4, R101, c[0x0][0x240], 0x1 ;  /* 0x0000900065787a11 */ /* 0x000fc400078808ff */
[----:B------:R-:W-:Y:S02]  /*03f0*/  @P0 MOV R27, 0x10 ;  /* 0x00000010001b0802 */ /* 0x000fe40000000f00 */
[----:B------:R-:W-:Y:S02]  /*0400*/  LEA.HI.X R101, R101, c[0x0][0x244], R2, 0x1, P4 ;  /* 0x0000910065657a11 */ /* 0x000fe400020f0c02 */
[----:B------:R-:W-:Y:S01]  /*0410*/  CS2R R2, SRZ ;  /* 0x0000000000027805 */ /* 0x000fe2000001ff00 */
[----:B------:R-:W-:Y:S01]  /*0420*/  LEA.HI.X R99, R99, c[0x0][0x24c], R4, 0x1, P5 ;  /* 0x0000930063637a11 */ /* 0x000fe200028f0c04 */
[----:B------:R-:W-:Y:S01]  /*0430*/  @P0 IMAD.WIDE R26, R0, R27, c[0x0][0x260] ;  /* 0x00009800001a0625 */ /* 0x000fe200078e021b */
[----:B------:R-:W-:Y:S01]  /*0440*/  LEA R116, P6, R9, c[0x0][0x308], 0x1 ;  /* 0x0000c20009747a11 */ /* 0x000fe200078c08ff */
[----:B------:R-:W-:Y:S01]  /*0450*/  @!P0 CS2R R26, SRZ ;  /* 0x00000000001a8805 */ /* 0x000fe2000001ff00 */
[C---:B------:R-:W-:Y:S02]  /*0460*/  @P1 LEA R24, P4, R128.reuse, c[0x0][0x328], 0x2 ;  /* 0x0000ca0080181a11 */ /* 0x040fe400078810ff */
[----:B------:R-:W-:-:S02]  /*0470*/  @P2 LEA R2, P5, R128, c[0x0][0x348], 0x2 ;  /* 0x0000d20080022a11 */ /* 0x000fc400078a10ff */
        /* <DEDUP_REMOVED lines=14> */
.L_x_6222:
[----:B------:R-:W-:Y:S01]  /*0560*/  BAR.SYNC.DEFER_BLOCKING 0x0 ;  /* 0x0000000000007b1d */ /* 0x000fe20000010000 */
[----:B------:R-:W-:Y:S02]  /*0570*/  LOP3.LUT R89, R93, 0x1f, R124, 0xf8, !PT ;  /* 0x0000001f5d597812 */ /* 0x000fe400078ef87c */
[----:B------:R-:W-:-:S05]  /*0580*/  MOV R100, R120 ;  /* 0x0000007800647202 */ /* 0x000fca0000000f00 */
[----:B------:R-:W-:-:S05]  /*0590*/  IMAD.WIDE R12, R89, 0x10, R100 ;  /* 0x00000010590c7825 */ /* 0x000fca00078e0264 */
[----:B------:R-:W2:Y:S04]  /*05a0*/  LDG.E.128 R16, [R12.64] ;  /* 0x000000040c107981 */ /* 0x000ea8000c1e1d00 */
[----:B------:R-:W3:Y:S01]  /*05b0*/  LDG.E.128 R28, [R12.64+0x200] ;  /* 0x000200040c1c7981 */ /* 0x000ee2000c1e1d00 */
[----:B------:R-:W-:Y:S02]  /*05c0*/  IADD3 R87, R93, R122, RZ ;  /* 0x0000007a5d577210 */ /* 0x000fe40007ffe0ff */
[----:B------:R-:W-:Y:S02]  /*05d0*/  MOV R98, R118 ;  /* 0x0000007600627202 */ /* 0x000fe40000000f00 */
[----:B------:R-:W-:-:S03]  /*05e0*/  IADD3 R59, R87, R122, RZ ;  /* 0x0000007a573b7210 */ /* 0x000fc60007ffe0ff */
[----:B------:R-:W-:Y:S01]  /*05f0*/  IMAD.WIDE R20, R89, 0x10, R98 ;  /* 0x0000001059147825 */ /* 0x000fe200078e0262 */
        /* <DEDUP_REMOVED lines=16> */
[----:B------:R2:W3:Y:S04]  /*0700*/  LDG.E.128 R40, [R22.64] ;  /* 0x0000000416287981 */ /* 0x0004e8000c1e1d00 */
[----:B------:R2:W4:Y:S01]  /*0710*/  LDG.E.128 R48, [R22.64+0x200] ;  /* 0x0002000416307981 */ /* 0x000522000c1e1d00 */
[----:B0-----:R-:W-:Y:S01]  /*0720*/  LEA R28, R95, 0xfffffc00, 0xa ;  /* 0xfffffc005f1c7811 */ /* 0x001fe200078e50ff */
[----:B------:R-:W-:-:S03]  /*0730*/  IMAD R0, R105, c[0x0][0x1f0], RZ ;  /* 0x00007c0069007a24 */ /* 0x000fc600078e02ff */
[----:B------:R-:W-:Y:S01]  /*0740*/  SHF.R.S32.HI R29, RZ, 0x1f, R28 ;  /* 0x0000001fff1d7819 */ /* 0x000fe2000001141c */
[----:B------:R-:W-:-:S04]  /*0750*/  IMAD R31, R107, c[0x0][0x1f4], R0 ;  /* 0x00007d006b1f7a24 */ /* 0x000fc800078e0200 */
[----:B------:R-:W-:-:S05]  /*0760*/  IMAD.WIDE.U32 R20, R107, c[0x0][0x1f0], R28 ;  /* 0x00007c006b147a25 */ /* 0x000fca00078e001c */
[----:B------:R-:W-:Y:S01]  /*0770*/  IADD3 R21, R21, R31, RZ ;  /* 0x0000001f15157210 */ /* 0x000fe20007ffe0ff */
[----:B------:R-:W-:-:S04]  /*0780*/  IMAD R31, R113, c[0x0][0x1f8], RZ ;  /* 0x00007e00711f7a24 */ /* 0x000fc800078e02ff */
[C---:B------:R-:W-:Y:S02]  /*0790*/  IMAD R31, R128.reuse, c[0x0][0x1fc], R31 ;  /* 0x00007f00801f7a24 */ /* 0x040fe400078e021f */
[----:B------:R-:W-:-:S05]  /*07a0*/  IMAD.WIDE.U32 R20, R128, c[0x0][0x1f8], R20 ;  /* 0x00007e0080147a25 */ /* 0x000fca00078e0014 */
[----:B------:R-:W-:Y:S02]  /*07b0*/  IADD3 R21, R21, R31, RZ ;  /* 0x0000001f15157210 */ /* 0x000fe40007ffe0ff */
[----:B--2---:R-:W-:-:S04]  /*07c0*/  LEA R22, P0, R20, c[0x0][0x268], 0x1 ;  /* 0x00009a0014167a11 */ /* 0x004fc800078008ff */
[----:B------:R-:W-:-:S05]  /*07d0*/  LEA.HI.X R23, R20, c[0x0][0x26c], R21, 0x1, P0 ;  /* 0x00009b0014177a11 */ /* 0x000fca00000f0c15 */
[----:B------:R-:W-:Y:S01]  /*07e0*/  IMAD.WIDE R20, R89, 0x10, R22 ;  /* 0x0000001059147825 */ /* 0x000fe200078e0216 */
[----:B---3--:R0:W-:Y:S04]  /*07f0*/  STS.128 [R87.X16], R40 ;  /* 0x0000002857007388 */ /* 0x0081e8000000cc00 */
[----:B----4-:R-:W-:Y:S01]  /*0800*/  STS.128 [R87.X16+0x200], R48 ;  /* 0x0002003057007388 */ /* 0x010fe2000000cc00 */
[----:B------:R-:W-:-:S06]  /*0810*/  NOP ;  /* 0x0000000000007918 */ /* 0x000fcc0000000000 */
[----:B------:R-:W2:Y:S04]  /*0820*/  LDS.128 R44, [R59.X16] ;  /* 0x000000003b2c7984 */ /* 0x000ea8000000cc00 */
[----:B------:R-:W-:Y:S04]  /*0830*/  LDS.128 R32, [R59.X16+0x10] ;  /* 0x000010003b207984 */ /* 0x000fe8000000cc00 */
[----:B------:R-:W-:Y:S06]  /*0840*/  BAR.SYNC.DEFER_BLOCKING 0x0 ;  /* 0x0000000000007b1d */ /* 0x000fec0000010000 */
[----:B------:R-:W3:Y:S04]  /*0850*/  LDG.E.128 R52, [R20.64] ;  /* 0x0000000414347981 */ /* 0x000ee8000c1e1d00 */
[----:B------:R-:W4:Y:S01]  /*0860*/  LDG.E.128 R60, [R20.64+0x200] ;  /* 0x00020004143c7981 */ /* 0x000f22000c1e1d00 */
[----:B------:R-:W-:-:S02]  /*0870*/  IMAD R0, R105, c[0x0][0x200], RZ ;  /* 0x0000800069007a24 */ /* 0x000fc400078e02ff */
[----:B------:R-:W-:-:S04]  /*0880*/  IMAD.WIDE.U32 R22, R107, c[0x0][0x200], R28 ;  /* 0x000080006b167a25 */ /* 0x000fc800078e001c */
[----:B------:R-:W-:-:S05]  /*0890*/  IMAD R31, R107, c[0x0][0x204], R0 ;  /* 0x000081006b1f7a24 */ /* 0x000fca00078e0200 */
        /* <DEDUP_REMOVED lines=8> */
[----:B---3--:R-:W-:Y:S04]  /*0920*/  STS.128 [R87.X16], R52 ;  /* 0x0000003457007388 */ /* 0x008fe8000000cc00 */
[----:B----4-:R-:W-:Y:S01]  /*0930*/  STS.128 [R87.X16+0x200], R60 ;  /* 0x0002003c57007388 */ /* 0x010fe2000000cc00 */
[----:B------:R-:W-:-:S06]  /*0940*/  NOP ;  /* 0x0000000000007918 */ /* 0x000fcc0000000000 */
[----:B------:R-:W3:Y:S04]  /*0950*/  LDS.128 R48, [R59.X16] ;  /* 0x000000003b307984 */ /* 0x000ee8000000cc00 */
[----:B------:R-:W3:Y:S04]  /*0960*/  LDS.128 R20, [R59.X16+0x10] ;  /* 0x000010003b147984 */ /* 0x000ee8000000cc00 */
[----:B------:R-:W-:Y:S06]  /*0970*/  BAR.SYNC.DEFER_BLOCKING 0x0 ;  /* 0x0000000000007b1d */ /* 0x000fec0000010000 */
[----:B-1----:R1:W4:Y:S04]  /*0980*/  LDG.E.128 R36, [R30.64] ;  /* 0x000000041e247981 */ /* 0x002328000c1e1d00 */
[----:B0-----:R1:W4:Y:S01]  /*0990*/  LDG.E.128 R40, [R30.64+0x200] ;  /* 0x000200041e287981 */ /* 0x001322000c1e1d00 */
[--C-:B--2---:R-:W-:Y:S01]  /*09a0*/  HADD2.F32 R71, -RZ, R44.reuse.H0_H0 ;  /* 0x2000002cff477230 */ /* 0x104fe20000004100 */
[----:B------:R-:W-:Y:S01]  /*09b0*/  IMAD R58, R105, c[0x0][0x2e8], RZ ;  /* 0x0000ba00693a7a24 */ /* 0x000fe200078e02ff */
[----:B------:R-:W-:-:S02]  /*09c0*/  HADD2.F32 R73, -RZ, R44.H1_H1 ;  /* 0x3000002cff497230 */ /* 0x000fc40000004100 */
[--C-:B---3--:R-:W-:Y:S01]  /*09d0*/  HADD2.F32 R56, -RZ, R48.reuse.H0_H0 ;  /* 0x20000030ff387230 */ /* 0x108fe20000004100 */
[----:B------:R-:W-:Y:S01]  /*09e0*/  IMAD R57, R107, c[0x0][0x2ec], R58 ;  /* 0x0000bb006b397a24 */ /* 0x000fe200078e023a */
        /* <DEDUP_REMOVED lines=9> */
[----:B-1----:R-:W-:Y:S01]  /*0a80*/  FMUL.FTZ R30, R63, -1.4426950216293334961 ;  /* 0xbfb8aa3b3f1e7820 */ /* 0x002fe20000410000 */
[--C-:B------:R-:W-:Y:S01]  /*0a90*/  HADD2.F32 R67, -RZ, R51.reuse.H0_H0 ;  /* 0x20000033ff437230 */ /* 0x100fe20000004100 */
[----:B------:R-:W-:Y:S01]  /*0aa0*/  FMUL.FTZ R49, R65, -1.4426950216293334961 ;  /* 0xbfb8aa3b41317820 */ /* 0x000fe20000410000 */
[----:B------:R-:W-:Y:S01]  /*0ab0*/  HADD2.F32 R69, -RZ, R51.H1_H1 ;  /* 0x30000033ff457230 */ /* 0x000fe20000004100 */
[----:B------:R-:W-:Y:S01]  /*0ac0*/  FMUL.FTZ R50, R66, -1.4426950216293334961 ;  /* 0xbfb8aa3b42327820 */ /* 0x000fe20000410000 */
[----:B------:R-:W-:-:S02]  /*0ad0*/  HADD2.F32 R51, -RZ, R8.H1_H1 ;  /* 0x30000008ff337230 */ /* 0x000fc40000004100 */
[----:B------:R-:W1:Y:S01]  /*0ae0*/  MUFU.EX2 R48, R48 ;  /* 0x0000003000307308 */ /* 0x000e620000000800 */
[--C-:B------:R-:W-:Y:S02]  /*0af0*/  HADD2.F32 R77, -RZ, R45.reuse.H0_H0 ;  /* 0x2000002dff4d7230 */ /* 0x100fe40000004100 */
[--C-:B------:R-:W-:Y:S02]  /*0b00*/  HADD2.F32 R72, -RZ, R20.reuse.H0_H0 ;  /* 0x20000014ff487230 */ /* 0x100fe40000004100 */
[----:B------:R-:W-:Y:S02]  /*0b10*/  HADD2.F32 R78, -RZ, R45.H1_H1 ;  /* 0x3000002dff4e7230 */ /* 0x000fe40000004100 */
[----:B------:R-:W-:Y:S01]  /*0b20*/  HADD2.F32 R100, -RZ, R20.H1_H1 ;  /* 0x30000014ff647230 */ /* 0x000fe20000004100 */
[----:B0-----:R-:W-:Y:S01]  /*0b30*/  FADD.FTZ R0, R0, 1 ;  /* 0x3f80000000007421 */ /* 0x001fe20000010000 */
[----:B------:R-:W0:Y:S01]  /*0b40*/  MUFU.EX2 R52, R52 ;  /* 0x0000003400347308 */ /* 0x000e220000000800 */
[----:B------:R-:W-:-:S02]  /*0b50*/  HADD2.F32 R58, -RZ, R9.H1_H1 ;  /* 0x30000009ff3a7230 */ /* 0x000fc40000004100 */
[--C-:B------:R-:W-:Y:S01]  /*0b60*/  HADD2.F32 R79, -RZ, R46.reuse.H0_H0 ;  /* 0x2000002eff4f7230 */ /* 0x100fe20000004100 */
[----:B------:R-:W-:Y:S01]  /*0b70*/  FMUL.FTZ R20, R100, -1.4426950216293334961 ;  /* 0xbfb8aa3b64147820 */ /* 0x000fe20000410000 */
[----:B------:R-:W-:Y:S01]  /*0b80*/  HADD2.F32 R80, -RZ, R46.H1_H1 ;  /* 0x3000002eff507230 */ /* 0x000fe20000004100 */
[----:B-1----:R-:W-:Y:S02]  /*0b90*/  FADD.FTZ R48, R48, 1 ;  /* 0x3f80000030307421 */ /* 0x002fe40000010000 */
[----:B------:R-:W1:Y:S01]  /*0ba0*/  MUFU.RCP R85, R0 ;  /* 0x0000000000557308 */ /* 0x000e620000001000 */
[----:B------:R-:W-:Y:S02]  /*0bb0*/  HADD2.F32 R102, -RZ, R21.H0_H0 ;  /* 0x20000015ff667230 */ /* 0x000fe40000004100 */
[----:B------:R-:W-:Y:S02]  /*0bc0*/  HADD2.F32 R61, -RZ, R34.H0_H0 ;  /* 0x20000022ff3d7230 */ /* 0x000fe40000004100 */
[----:B------:R-:W-:-:S02]  /*0bd0*/  HADD2.F32 R86, -RZ, R33.H0_H0 ;  /* 0x20000021ff567230 */ /* 0x000fc40000004100 */
[----:B------:R-:W-:Y:S01]  /*0be0*/  HADD2.F32 R62, -RZ, R33.H1_H1 ;  /* 0x30000021ff3e7230 */ /* 0x000fe20000004100 */
[----:B------:R-:W2:Y:S01]  /*0bf0*/  MUFU.EX2 R30, R30 ;  /* 0x0000001e001e7308 */ /* 0x000ea20000000800 */
[----:B0-----:R-:W-:Y:S01]  /*0c00*/  FADD.FTZ R52, R52, 1 ;  /* 0x3f80000034347421 */ /* 0x001fe20000010000 */
[--C-:B------:R-:W-:Y:S02]  /*0c10*/  HADD2.F32 R81, -RZ, R47.reuse.H0_H0 ;  /* 0x2000002fff517230 */ /* 0x100fe40000004100 */
[----:B------:R-:W-:Y:S02]  /*0c20*/  HADD2.F32 R82, -RZ, R47.H1_H1 ;  /* 0x3000002fff527230 */ /* 0x000fe40000004100 */
[----:B------:R-:W-:Y:S02]  /*0c30*/  HADD2.F32 R76, -RZ, R10.H0_H0 ;  /* 0x2000000aff4c7230 */ /* 0x000fe40000004100 */
[----:B------:R0:W3:Y:S01]  /*0c40*/  MUFU.RCP R115, R48 ;  /* 0x0000003000737308 */ /* 0x0000e20000001000 */
[----:B-1----:R-:W-:Y:S01]  /*0c50*/  FMUL.FTZ R31, R56, R85 ;  /* 0x00000055381f7220 */ /* 0x002fe20000410000 */
[--C-:B------:R-:W-:Y:S01]  /*0c60*/  HADD2.F32 R84, -RZ, R32.reuse.H0_H0 ;  /* 0x20000020ff547230 */ /* 0x100fe20000004100 */
[----:B------:R-:W-:Y:S01]  /*0c70*/  FADD.FTZ R33, -R85, 1 ;  /* 0x3f80000055217421 */ /* 0x000fe20000010100 */
[----:B------:R-:W-:Y:S01]  /*0c80*/  HADD2.F32 R83, -RZ, R32.H1_H1 ;  /* 0x30000020ff537230 */ /* 0x000fe20000004100 */
[----:B------:R-:W-:Y:S01]  /*0c90*/  FMUL.FTZ R0, R71, R31 ;  /* 0x0000001f47007220 */ /* 0x000fe20000410000 */
[----:B------:R-:W-:-:S02]  /*0ca0*/  HADD2.F32 R32, -RZ, R10.H1_H1 ;  /* 0x3000000aff207230 */ /* 0x000fc40000004100 */
[----:B------:R1:W3:Y:S01]  /*0cb0*/  MUFU.EX2 R54, R49 ;  /* 0x0000003100367308 */ /* 0x0002e20000000800 */
[----:B--2---:R-:W-:Y:S01]  /*0cc0*/  FADD.FTZ R44, R30, 1 ;  /* 0x3f8000001e2c7421 */ /* 0x004fe20000010000 */
[----:B------:R-:W-:Y:S01]  /*0cd0*/  HADD2.F32 R106, -RZ, R22.H0_H0 ;  /* 0x20000016ff6a7230 */ /* 0x000fe20000004100 */
[----:B0-----:R-:W-:Y:S01]  /*0ce0*/  FMUL.FTZ R48, R67, -1.4426950216293334961 ;  /* 0xbfb8aa3b43307820 */ /* 0x001fe20000410000 */
[----:B------:R-:W-:-:S04]  /*0cf0*/  HADD2.F32 R142, -RZ, R19.H1_H1 ;  /* 0x30000013ff8e7230 */ /* 0x000fc80000004100 */
[----:B------:R0:W-:Y:S01]  /*0d00*/  MUFU.RCP R119, R52 ;  /* 0x0000003400777308 */ /* 0x0001e20000001000 */
[----:B-1----:R-:W-:-:S05]  /*0d10*/  HADD2.F32 R49, -RZ, R8.H0_H0 ;  /* 0x20000008ff317230 */ /* 0x002fca0000004100 */
[----:B------:R-:W-:Y:S02]  /*0d20*/  FFMA.FTZ R103, R0, R49, R103 ;  /* 0x0000003100677223 */ /* 0x000fe40000010067 */
[----:B------:R1:W2:Y:S01]  /*0d30*/  MUFU.RCP R88, R44 ;  /* 0x0000002c00587308 */ /* 0x0002a20000001000 */
[----:B---3--:R-:W-:Y:S02]  /*0d40*/  FMUL.FTZ R49, R64, R115 ;  /* 0x0000007340317220 */ /* 0x008fe40000410000 */
[----:B0-----:R-:W-:-:S04]  /*0d50*/  IMAD.WIDE.U32 R52, R107, c[0x0][0x2e8], R28 ;  /* 0x0000ba006b347a25 */ /* 0x001fc800078e001c */
[----:B------:R-:W-:Y:S01]  /*0d60*/  FADD.FTZ R54, R54, 1 ;  /* 0x3f80000036367421 */ /* 0x000fe20000010000 */
[----:B------:R0:W3:Y:S01]  /*0d70*/  MUFU.EX2 R55, R50 ;  /* 0x0000003200377308 */ /* 0x0000e20000000800 */
[----:B------:R-:W-:Y:S01]  /*0d80*/  IADD3 R53, R53, R57, RZ ;  /* 0x0000003935357210 */ /* 0x000fe20007ffe0ff */
[----:B------:R-:W-:Y:S01]  /*0d90*/  HADD2.F32 R57, -RZ, R9.H0_H0 ;  /* 0x20000009ff397230 */ /* 0x000fe20000004100 */
[----:B-1----:R-:W-:-:S03]  /*0da0*/  FMUL.FTZ R44, R72, -1.4426950216293334961 ;  /* 0xbfb8aa3b482c7820 */ /* 0x002fc60000410000 */
[----:B------:R-:W-:Y:S02]  /*0db0*/  IMAD.WIDE.U32 R52, R128, c[0x0][0x2f0], R52 ;  /* 0x0000bc0080347a25 */ /* 0x000fe400078e0034 */
[----:B------:R1:W3:Y:S02]  /*0dc0*/  MUFU.EX2 R68, R48 ;  /* 0x0000003000447308 */ /* 0x0002e40000000800 */
[----:B0-----:R-:W-:Y:S02]  /*0dd0*/  FMUL.FTZ R50, R73, R49 ;  /* 0x0000003149327220 */ /* 0x001fe40000410000 */
[----:B--2---:R-:W-:Y:S02]  /*0de0*/  FMUL.FTZ R45, R63, R88 ;  /* 0x000000583f2d7220 */ /* 0x004fe40000410000 */
[----:B------:R-:W-:Y:S02]  /*0df0*/  FFMA.FTZ R103, R50, R51, R103 ;  /* 0x0000003332677223 */ /* 0x000fe40000010067 */
[----:B------:R-:W-:Y:S01]  /*0e00*/  FMUL.FTZ R51, R60, R119 ;  /* 0x000000773c337220 */ /* 0x000fe20000410000 */
[----:B------:R-:W0:Y:S01]  /*0e10*/  MUFU.RCP R92, R54 ;  /* 0x00000036005c7308 */ /* 0x000e220000001000 */
[----:B-1----:R-:W-:-:S02]  /*0e20*/  FMUL.FTZ R48, R69, -1.4426950216293334961 ;  /* 0xbfb8aa3b45307820 */ /* 0x002fc40000410000 */
[----:B------:R-:W-:Y:S02]  /*0e30*/  FMUL.FTZ R30, R77, R51 ;  /* 0x000000334d1e7220 */ /* 0x000fe40000410000 */
[----:B---3--:R-:W-:Y:S01]  /*0e40*/  FADD.FTZ R46, R55, 1 ;  /* 0x3f800000372e7421 */ /* 0x008fe20000010000 */
[----:B------:R-:W-:Y:S01]  /*0e50*/  HADD2.F32 R55, -RZ, R35.H1_H1 ;  /* 0x30000023ff377230 */ /* 0x000fe20000004100 */
[----:B------:R-:W-:Y:S01]  /*0e60*/  FFMA.FTZ R57, R30, R57, R103 ;  /* 0x000000391e397223 */ /* 0x000fe20000010067 */
[----:B------:R1:W2:Y:S01]  /*0e70*/  MUFU.EX2 R70, R48 ;  /* 0x0000003000467308 */ /* 0x0002a20000000800 */
[----:B------:R-:W-:Y:S02]  /*0e80*/  FADD.FTZ R68, R68, 1 ;  /* 0x3f80000044447421 */ /* 0x000fe40000010000 */
[----:B------:R-:W-:Y:S02]  /*0e90*/  FFMA.FTZ R103, R56, R33, 1 ;  /* 0x3f80000038677423 */ /* 0x000fe40000010021 */
[----:B------:R-:W-:-:S03]  /*0ea0*/  FADD.FTZ R33, -R115, 1 ;  /* 0x3f80000073217421 */ /* 0x000fc60000010100 */
[----:B------:R3:W3:Y:S01]  /*0eb0*/  MUFU.EX2 R74, R44 ;  /* 0x0000002c004a7308 */ /* 0x0006e20000000800 */
[----:B-1----:R-:W-:Y:S02]  /*0ec0*/  FMUL.FTZ R48, R78, R45 ;  /* 0x0000002d4e307220 */ /* 0x002fe40000410000 */
[----:B0-----:R-:W-:Y:S02]  /*0ed0*/  FMUL.FTZ R47, R65, R92 ;  /* 0x0000005c412f7220 */ /* 0x001fe40000410000 */
[----:B------:R-:W-:Y:S01]  /*0ee0*/  FFMA.FTZ R75, R48, R58, R57 ;  /* 0x0000003a304b7223 */ /* 0x000fe20000010039 */
[----:B------:R-:W-:Y:S01]  /*0ef0*/  HADD2.F32 R58, -RZ, R34.H1_H1 ;  /* 0x30000022ff3a7230 */ /* 0x000fe20000004100 */
[----:B------:R-:W-:Y:S01]  /*0f00*/  FFMA.FTZ R117, R64, R33, 1 ;  /* 0x3f80000040757423 */ /* 0x000fe20000010021 */
[----:B------:R-:W0:Y:S01]  /*0f10*/  MUFU.RCP R123, R46 ;  /* 0x0000002e007b7308 */ /* 0x000e220000001000 */
[----:B--2---:R-:W-:Y:S01]  /*0f20*/  FADD.FTZ R70, R70, 1 ;  /* 0x3f80000046467421 */ /* 0x004fe20000010000 */
[----:B------:R-:W-:Y:S01]  /*0f30*/  HADD2.F32 R57, -RZ, R35.H0_H0 ;  /* 0x20000023ff397230 */ /* 0x000fe20000004100 */
[----:B---3--:R-:W-:Y:S01]  /*0f40*/  FMUL.FTZ R44, R79, R47 ;  /* 0x0000002f4f2c7220 */ /* 0x008fe20000410000 */
[----:B------:R-:W-:Y:S01]  /*0f50*/  HADD2.F32 R33, -RZ, R11.H0_H0 ;  /* 0x2000000bff217230 */ /* 0x000fe20000004100 */
[----:B------:R-:W-:-:S02]  /*0f60*/  FADD.FTZ R35, -R119, 1 ;  /* 0x3f80000077237421 */ /* 0x000fc40000010100 */
[----:B------:R-:W-:Y:S01]  /*0f70*/  FFMA.FTZ R75, R44, R76, R75 ;  /* 0x0000004c2c4b7223 */ /* 0x000fe2000001004b */
[----:B------:R1:W2:Y:S01]  /*0f80*/  MUFU.EX2 R34, R20 ;  /* 0x0000001400227308 */ /* 0x0002a20000000800 */
[----:B------:R-:W-:Y:S01]  /*0f90*/  FADD.FTZ R74, R74, 1 ;  /* 0x3f8000004a4a7421 */ /* 0x000fe20000010000 */
[----:B------:R-:W-:Y:S01]  /*0fa0*/  HADD2.F32 R76, -RZ, R22.H1_H1 ;  /* 0x30000016ff4c7230 */ /* 0x000fe20000004100 */
[----:B------:R-:W-:Y:S01]  /*0fb0*/  FFMA.FTZ R121, R60, R35, 1 ;  /* 0x3f8000003c797423 */ /* 0x000fe20000010023 */
[----:B------:R-:W-:-:S04]  /*0fc0*/  HADD2.F32 R22, -RZ, R5.H0_H0 ;  /* 0x20000005ff167230 */ /* 0x000fc80000004100 */
[----:B------:R3:W2:Y:S01]  /*0fd0*/  MUFU.RCP R96, R68 ;  /* 0x0000004400607308 */ /* 0x0006a20000001000 */
[----:B0-----:R-:W-:Y:S02]  /*0fe0*/  FMUL.FTZ R54, R66, R123 ;  /* 0x0000007b42367220 */ /* 0x001fe40000410000 */
[----:B-1----:R-:W-:Y:S02]  /*0ff0*/  FADD.FTZ R20, -R88, 1 ;  /* 0x3f80000058147421 */ /* 0x002fe40000010100 */
[----:B------:R-:W-:Y:S02]  /*1000*/  FMUL.FTZ R46, R80, R54 ;  /* 0x00000036502e7220 */ /* 0x000fe40000410000 */
[----:B------:R-:W-:Y:S01]  /*1010*/  FFMA.FTZ R90, R63, R20, 1 ;  /* 0x3f8000003f5a7423 */ /* 0x000fe20000010014 */
[----:B------:R-:W0:Y:S01]  /*1020*/  MUFU.RCP R98, R70 ;  /* 0x0000004600627308 */ /* 0x000e220000001000 */
[----:B---3--:R-:W-:Y:S02]  /*1030*/  FMUL.FTZ R68, R102, -1.4426950216293334961 ;  /* 0xbfb8aa3b66447820 */ /* 0x008fe40000410000 */
[----:B--2---:R-:W-:-:S02]  /*1040*/  FADD.FTZ R64, R34, 1 ;  /* 0x3f80000022407421 */ /* 0x004fc40000010000 */
[----:B------:R-:W-:Y:S02]  /*1050*/  FFMA.FTZ R75, R46, R32, R75 ;  /* 0x000000202e4b7223 */ /* 0x000fe4000001004b */
[----:B------:R-:W-:Y:S01]  /*1060*/  FADD.FTZ R32, -R92, 1 ;  /* 0x3f8000005c207421 */ /* 0x000fe20000010100 */
[----:B------:R-:W1:Y:S01]  /*1070*/  MUFU.EX2 R68, R68 ;  /* 0x0000004400447308 */ /* 0x000e620000000800 */
[----:B------:R-:W-:Y:S02]  /*1080*/  FMUL.FTZ R56, R67, R96 ;  /* 0x0000006043387220 */ /* 0x000fe40000410000 */
[----:B------:R-:W-:Y:S02]  /*1090*/  FADD.FTZ R63, -R123, 1 ;  /* 0x3f8000007b3f7421 */ /* 0x000fe40000010100 */
[----:B------:R-:W-:Y:S02]  /*10a0*/  FMUL.FTZ R130, R81, R56 ;  /* 0x0000003851827220 */ /* 0x000fe40000410000 */
[----:B------:R-:W-:Y:S01]  /*10b0*/  FFMA.FTZ R94, R65, R32, 1 ;  /* 0x3f800000415e7423 */ /* 0x000fe20000010020 */
[----:B------:R-:W-:Y:S01]  /*10c0*/  MUFU.RCP R125, R74 ;  /* 0x0000004a007d7308 */ /* 0x000fe20000001000 */
[----:B------:R-:W-:Y:S01]  /*10d0*/  FFMA.FTZ R75, R130, R33, R75 ;  /* 0x00000021824b7223 */ /* 0x000fe2000001004b */
[----:B------:R-:W-:Y:S01]  /*10e0*/  HADD2.F32 R65, -RZ, R11.H1_H1 ;  /* 0x3000000bff417230 */ /* 0x000fe20000004100 */
[----:B0-----:R-:W-:-:S02]  /*10f0*/  FMUL.FTZ R60, R69, R98 ;  /* 0x00000062453c7220 */ /* 0x001fc40000410000 */
[----:B------:R-:W-:Y:S02]  /*1100*/  FADD.FTZ R20, -R96, 1 ;  /* 0x3f80000060147421 */ /* 0x000fe40000010100 */
[----:B------:R-:W-:Y:S01]  /*1110*/  FMUL.FTZ R138, R82, R60 ;  /* 0x0000003c528a7220 */ /* 0x000fe20000410000 */
[----:B------:R-:W0:Y:S01]  /*1120*/  MUFU.RCP R127, R64 ;  /* 0x00000040007f7308 */ /* 0x000e220000001000 */
[----:B-1----:R-:W-:Y:S02]  /*1130*/  FADD.FTZ R68, R68, 1 ;  /* 0x3f80000044447421 */ /* 0x002fe40000010000 */
[----:B------:R-:W-:Y:S01]  /*1140*/  FFMA.FTZ R65, R138, R65, R75 ;  /* 0x000000418a417223 */ /* 0x000fe2000001004b */
[----:B------:R-:W-:-:S05]  /*1150*/  HADD2.F32 R75, -RZ, R23.H0_H0 ;  /* 0x20000017ff4b7230 */ /* 0x000fca0000004100 */
[----:B------:R-:W-:-:S06]  /*1160*/  FMUL.FTZ R112, R75, -1.4426950216293334961 ;  /* 0xbfb8aa3b4b707820 */ /* 0x000fcc0000410000 */
[----:B------:R-:W1:Y:S01]  /*1170*/  MUFU.EX2 R112, R112 ;  /* 0x0000007000707308 */ /* 0x000e620000000800 */
[----:B0-----:R-:W-:-:S04]  /*1180*/  FMUL.FTZ R64, R100, R127 ;  /* 0x0000007f64407220 */ /* 0x001fc80000410000 */
[----:B------:R-:W-:Y:S02]  /*1190*/  FMUL.FTZ R134, R83, R64 ;  /* 0x0000004053867220 */ /* 0x000fe40000410000 */
[----:B-1----:R-:W-:-:S06]  /*11a0*/  FADD.FTZ R112, R112, 1 ;  /* 0x3f80000070707421 */ /* 0x002fcc0000010000 */
[----:B------:R-:W-:Y:S01]  /*11b0*/  MUFU.RCP R112, R112 ;  /* 0x0000007000707308 */ /* 0x000fe20000001000 */
[----:B----4-:R0:W-:Y:S04]  /*11c0*/  STS.128 [R87.X16], R36 ;  /* 0x0000002457007388 */ /* 0x0101e8000000cc00 */
[----:B------:R1:W-:Y:S01]  /*11d0*/  STS.128 [R87.X16+0x200], R40 ;  /* 0x0002002857007388 */ /* 0x0003e2000000cc00 */
[----:B------:R-:W-:-:S06]  /*11e0*/  NOP ;  /* 0x0000000000007918 */ /* 0x000fcc0000000000 */
[----:B------:R-:W2:Y:S01]  /*11f0*/  LDS.128 R32, [R59.X16] ;  /* 0x000000003b207984 */ /* 0x000ea2000000cc00 */
[----:B0-----:R-:W-:Y:S02]  /*1200*/  FFMA.FTZ R37, R66, R63, 1 ;  /* 0x3f80000042257423 */ /* 0x001fe4000001003f */
[----:B------:R-:W-:Y:S01]  /*1210*/  FMUL.FTZ R63, R72, R125 ;  /* 0x0000007d483f7220 */ /* 0x000fe20000410000 */
[----:B-1----:R-:W0:Y:S01]  /*1220*/  MUFU.RCP R43, R68 ;  /* 0x00000044002b7308 */ /* 0x002e220000001000 */
[----:B------:R-:W-:Y:S02]  /*1230*/  HADD2.F32 R42, -RZ, R21.H1_H1 ;  /* 0x30000015ff2a7230 */ /* 0x000fe40000004100 */
[----:B------:R-:W-:Y:S01]  /*1240*/  FMUL.FTZ R136, R84, R63 ;  /* 0x0000003f54887220 */ /* 0x000fe20000410000 */
[--C-:B------:R-:W-:Y:S01]  /*1250*/  HADD2.F32 R21, -RZ, R4.reuse.H0_H0 ;  /* 0x20000004ff157230 */ /* 0x100fe20000004100 */
[----:B------:R-:W-:Y:S01]  /*1260*/  FFMA.FTZ R38, R67, R20, 1 ;  /* 0x3f80000043267423 */ /* 0x000fe20000010014 */
[----:B------:R-:W-:Y:S01]  /*1270*/  HADD2.F32 R41, -RZ, R4.H1_H1 ;  /* 0x30000004ff297230 */ /* 0x000fe20000004100 */
[----:B------:R-:W-:-:S02]  /*1280*/  FADD.FTZ R20, -R98, 1 ;  /* 0x3f80000062147421 */ /* 0x000fc40000010100 */
[----:B------:R-:W-:Y:S02]  /*1290*/  FFMA.FTZ R65, R136, R21, R65 ;  /* 0x0000001588417223 */ /* 0x000fe40000010041 */
[----:B------:R-:W-:Y:S02]  /*12a0*/  FADD.FTZ R21, -R125, 1 ;  /* 0x3f8000007d157421 */ /* 0x000fe40000010100 */
[----:B------:R-:W-:Y:S02]  /*12b0*/  FFMA.FTZ R67, R134, R41, R65 ;  /* 0x0000002986437223 */ /* 0x000fe40000010041 */
[----:B------:R-:W-:Y:S01]  /*12c0*/  FFMA.FTZ R40, R69, R20, 1 ;  /* 0x3f80000045287423 */ /* 0x000fe20000010014 */
[----:B------:R-:W-:Y:S01]  /*12d0*/  HADD2.F32 R69, -RZ, R23.H1_H1 ;  /* 0x30000017ff457230 */ /* 0x000fe20000004100 */
[----:B0-----:R-:W-:Y:S02]  /*12e0*/  FMUL.FTZ R65, R102, R43 ;  /* 0x0000002b66417220 */ /* 0x001fe40000410000 */
[----:B------:R-:W-:-:S02]  /*12f0*/  FFMA.FTZ R39, R72, R21, 1 ;  /* 0x3f80000048277423 */ /* 0x000fc40000010015 */
[----:B------:R-:W-:Y:S02]  /*1300*/  FMUL.FTZ R20, R106, -1.4426950216293334961 ;  /* 0xbfb8aa3b6a147820 */ /* 0x000fe40000410000 */
[----:B------:R-:W-:Y:S02]  /*1310*/  FADD.FTZ R21, -R127, 1 ;  /* 0x3f8000007f157421 */ /* 0x000fe40000010100 */
[----:B------:R-:W-:Y:S01]  /*1320*/  FADD.FTZ R23, -R43, 1 ;  /* 0x3f8000002b177421 */ /* 0x000fe20000010100 */
[----:B------:R0:W1:Y:S01]  /*1330*/  MUFU.EX2 R108, R20 ;  /* 0x00000014006c7308 */ /* 0x0000620000000800 */
[----:B------:R-:W-:Y:S02]  /*1340*/  FMUL.FTZ R132, R86, R65 ;  /* 0x0000004156847220 */ /* 0x000fe40000410000 */
[----:B------:R-:W-:Y:S02]  /*1350*/  FFMA.FTZ R41, R100, R21, 1 ;  /* 0x3f80000064297423 */ /* 0x000fe40000010015 */
[----:B------:R-:W-:Y:S01]  /*1360*/  FFMA.FTZ R129, R102, R23, 1 ;  /* 0x3f80000066817423 */ /* 0x000fe20000010017 */
[--C-:B--2---:R-:W-:Y:S01]  /*1370*/  HADD2.F32 R72, -RZ, R33.reuse.H1_H1 ;  /* 0x30000021ff487230 */ /* 0x104fe20000004100 */
[----:B------:R-:W-:Y:S01]  /*1380*/  FFMA.FTZ R131, R132, R22, R67 ;  /* 0x0000001684837223 */ /* 0x000fe20000010043 */
[--C-:B------:R-:W-:Y:S01]  /*1390*/  HADD2.F32 R66, -RZ, R32.reuse.H0_H0 ;  /* 0x20000020ff427230 */ /* 0x100fe20000004100 */
[----:B0-----:R0:W2:Y:S01]  /*13a0*/  LDS.128 R20, [R59.X16+0x10] ;  /* 0x000010003b147984 */ /* 0x0010a2000000cc00 */
[----:B------:R-:W-:Y:S01]  /*13b0*/  FMUL.FTZ R36, R42, -1.4426950216293334961 ;  /* 0xbfb8aa3b2a247820 */ /* 0x000fe20000410000 */
[----:B------:R-:W-:Y:S01]  /*13c0*/  HADD2.F32 R70, -RZ, R33.H0_H0 ;  /* 0x20000021ff467230 */ /* 0x000fe20000004100 */
[----:B------:R-:W-:Y:S01]  /*13d0*/  FMUL.FTZ R33, R78, R72 ;  /* 0x000000484e217220 */ /* 0x000fe20000410000 */
[----:B------:R-:W-:Y:S01]  /*13e0*/  HADD2.F32 R68, -RZ, R32.H1_H1 ;  /* 0x30000020ff447230 */ /* 0x000fe20000004100 */
[----:B------:R3:W4:Y:S01]  /*13f0*/  MUFU.EX2 R104, R36 ;  /* 0x0000002400687308 */ /* 0x0007220000000800 */
[----:B------:R-:W-:Y:S01]  /*1400*/  FMUL.FTZ R32, R71, R66 ;  /* 0x0000004247207220 */ /* 0x000fe20000410000 */
[--C-:B------:R-:W-:Y:S01]  /*1410*/  HADD2.F32 R74, -RZ, R34.reuse.H0_H0 ;  /* 0x20000022ff4a7230 */ /* 0x100fe20000004100 */
[----:B0-----:R-:W-:Y:S01]  /*1420*/  FMUL.FTZ R59, R69, -1.4426950216293334961 ;  /* 0xbfb8aa3b453b7820 */ /* 0x001fe20000410000 */
[----:B------:R-:W-:Y:S01]  /*1430*/  HADD2.F32 R67, -RZ, R34.H1_H1 ;  /* 0x30000022ff437230 */ /* 0x000fe20000004100 */
[----:B------:R-:W-:Y:S01]  /*1440*/  FMUL.FTZ R32, R85, R32 ;  /* 0x0000002055207220 */ /* 0x000fe20000410000 */
[----:B------:R-:W-:Y:S01]  /*1450*/  HADD2.F32 R71, -RZ, R35.H0_H0 ;  /* 0x20000023ff477230 */ /* 0x000fe20000004100 */
[----:B-1----:R-:W-:Y:S01]  /*1460*/  FADD.FTZ R108, R108, 1 ;  /* 0x3f8000006c6c7421 */ /* 0x002fe20000010000 */
[----:B------:R-:W0:Y:S01]  /*1470*/  MUFU.EX2 R78, R59 ;  /* 0x0000003b004e7308 */ /* 0x000e220000000800 */
[----:B---3--:R-:W-:-:S02]  /*1480*/  FMUL.FTZ R36, R76, -1.4426950216293334961 ;  /* 0xbfb8aa3b4c247820 */ /* 0x008fc40000410000 */
[----:B------:R-:W-:Y:S02]  /*1490*/  FMUL.FTZ R32, R32, R103 ;  /* 0x0000006720207220 */ /* 0x000fe40000410000 */
[----:B------:R-:W-:Y:S01]  /*14a0*/  FMUL.FTZ R34, R73, R68 ;  /* 0x0000004449227220 */ /* 0x000fe20000410000 */
[----:B------:R-:W-:Y:S01]  /*14b0*/  HADD2.F32 R73, -RZ, R35.H1_H1 ;  /* 0x30000023ff497230 */ /* 0x000fe20000004100 */
[----:B------:R-:W-:Y:S01]  /*14c0*/  FMUL.FTZ R81, R81, R71 ;  /* 0x0000004751517220 */ /* 0x000fe20000410000 */
[----:B------:R1:W3:Y:S01]  /*14d0*/  MUFU.EX2 R110, R36 ;  /* 0x00000024006e7308 */ /* 0x0002e20000000800 */
[----:B----4-:R-:W-:Y:S02]  /*14e0*/  FADD.FTZ R104, R104, 1 ;  /* 0x3f80000068687421 */ /* 0x010fe40000010000 */
[----:B------:R-:W-:Y:S02]  /*14f0*/  FMUL.FTZ R35, R82, R73 ;  /* 0x0000004952237220 */ /* 0x000fe40000410000 */
[----:B------:R-:W-:-:S02]  /*1500*/  FMUL.FTZ R34, R115, R34 ;  /* 0x0000002273227220 */ /* 0x000fc40000410000 */
[----:B------:R-:W-:Y:S01]  /*1510*/  FMUL.FTZ R81, R96, R81 ;  /* 0x0000005160517220 */ /* 0x000fe20000410000 */
[----:B------:R4:W4:Y:S01]  /*1520*/  MUFU.RCP R103, R108 ;  /* 0x0000006c00677308 */ /* 0x0009220000001000 */
[----:B0-----:R-:W-:Y:S01]  /*1530*/  FADD.FTZ R78, R78, 1 ;  /* 0x3f8000004e4e7421 */ /* 0x001fe20000010000 */
[--C-:B------:R-:W-:Y:S01]  /*1540*/  HADD2.F32 R96, -RZ, R12.reuse.H1_H1 ;  /* 0x3000000cff607230 */ /* 0x100fe20000004100 */
[----:B-1----:R-:W-:Y:S02]  /*1550*/  FMUL.FTZ R36, R77, R70 ;  /* 0x000000464d247220 */ /* 0x002fe40000410000 */
[----:B------:R-:W-:Y:S01]  /*1560*/  FMUL.FTZ R35, R98, R35 ;  /* 0x0000002362237220 */ /* 0x000fe20000410000 */
[----:B------:R-:W-:Y:S01]  /*1570*/  HADD2.F32 R98, -RZ, R12.H0_H0 ;  /* 0x2000000cff627230 */ /* 0x000fe20000004100 */
[----:B------:R-:W-:Y:S01]  /*1580*/  FMUL.FTZ R117, R34, R117 ;  /* 0x0000007522757220 */ /* 0x000fe20000410000 */
[----:B------:R0:W1:Y:S01]  /*1590*/  MUFU.RCP R85, R104 ;  /* 0x0000006800557308 */ /* 0x0000620000001000 */
[----:B---3--:R-:W-:Y:S01]  /*15a0*/  FADD.FTZ R110, R110, 1 ;  /* 0x3f8000006e6e7421 */ /* 0x008fe20000010000 */
[----:B--2---:R-:W-:Y:S01]  /*15b0*/  HADD2.F32 R77, -RZ, R20.H1_H1 ;  /* 0x30000014ff4d7230 */ /* 0x004fe20000004100 */
[----:B------:R-:W-:Y:S01]  /*15c0*/  FMUL.FTZ R38, R81, R38 ;  /* 0x0000002651267220 */ /* 0x000fe20000410000 */
[----:B------:R-:W-:Y:S01]  /*15d0*/  HADD2.F32 R102, -RZ, R22.H0_H0 ;  /* 0x20000016ff667230 */ /* 0x000fe20000004100 */
[----:B------:R-:W-:Y:S01]  /*15e0*/  FMUL.FTZ R80, R80, R67 ;  /* 0x0000004350507220 */ /* 0x000fe20000410000 */
[----:B------:R-:W-:-:S02]  /*15f0*/  HADD2.F32 R59, -RZ, R20.H0_H0 ;  /* 0x20000014ff3b7230 */ /* 0x000fc40000004100 */
[----:B------:R-:W2:Y:S01]  /*1600*/  MUFU.RCP R115, R110 ;  /* 0x0000006e00737308 */ /* 0x000ea20000001000 */
[----:B------:R-:W-:Y:S01]  /*1610*/  HADD2.F32 R100, -RZ, R21.H1_H1 ;  /* 0x30000015ff647230 */ /* 0x000fe20000004100 */
[----:B------:R-:W-:Y:S01]  /*1620*/  FMUL.FTZ R20, R83, R77 ;  /* 0x0000004d53147220 */ /* 0x000fe20000410000 */
[--C-:B----4-:R-:W-:Y:S01]  /*1630*/  HADD2.F32 R108, -RZ, R23.reuse.H0_H0 ;  /* 0x20000017ff6c7230 */ /* 0x110fe20000004100 */
[----:B------:R-:W-:Y:S01]  /*1640*/  FMUL.FTZ R34, R61, R102 ;  /* 0x000000663d227220 */ /* 0x000fe20000410000 */
[----:B------:R-:W-:Y:S01]  /*1650*/  HADD2.F32 R114, -RZ, R23.H1_H1 ;  /* 0x30000017ff727230 */ /* 0x000fe20000004100 */
[----:B------:R-:W-:Y:S01]  /*1660*/  FADD.FTZ R23, -R103, 1 ;  /* 0x3f80000067177421 */ /* 0x000fe20000010100 */
[----:B------:R-:W-:Y:S01]  /*1670*/  HADD2.F32 R81, -RZ, R21.H0_H0 ;  /* 0x20000015ff517230 */ /* 0x000fe20000004100 */
[----:B------:R-:W3:Y:S01]  /*1680*/  MUFU.RCP R78, R78 ;  /* 0x0000004e004e7308 */ /* 0x000ee20000001000 */
[----:B0-----:R-:W-:Y:S01]  /*1690*/  HADD2.F32 R104, -RZ, R22.H1_H1 ;  /* 0x30000016ff687230 */ /* 0x001fe20000004100 */
[----:B------:R-:W-:-:S02]  /*16a0*/  FMUL.FTZ R35, R35, R40 ;  /* 0x0000002823237220 */ /* 0x000fc40000410000 */
[----:B------:R-:W-:Y:S02]  /*16b0*/  FMUL.FTZ R20, R127, R20 ;  /* 0x000000147f147220 */ /* 0x000fe40000410000 */
[----:B-1----:R-:W-:Y:S02]  /*16c0*/  FADD.FTZ R21, -R85, 1 ;  /* 0x3f80000055157421 */ /* 0x002fe40000010100 */
[----:B------:R-:W-:Y:S02]  /*16d0*/  FMUL.FTZ R22, R62, R100 ;  /* 0x000000643e167220 */ /* 0x000fe40000410000 */
[C---:B------:R-:W-:Y:S02]  /*16e0*/  FFMA.FTZ R40, R106.reuse, R23, 1 ;  /* 0x3f8000006a287423 */ /* 0x040fe40000010017 */
[----:B------:R-:W-:Y:S02]  /*16f0*/  FMUL.FTZ R106, R106, R103 ;  /* 0x000000676a6a7220 */ /* 0x000fe40000410000 */
[----:B------:R-:W-:-:S02]  /*1700*/  FMUL.FTZ R80, R123, R80 ;  /* 0x000000507b507220 */ /* 0x000fc40000410000 */
[----:B------:R-:W-:Y:S02]  /*1710*/  FMUL.FTZ R103, R103, R34 ;  /* 0x0000002267677220 */ /* 0x000fe40000410000 */
[----:B------:R-:W-:Y:S02]  /*1720*/  FFMA.FTZ R21, R42, R21, 1 ;  /* 0x3f8000002a157423 */ /* 0x000fe40000010015 */
[----:B------:R-:W-:Y:S02]  /*1730*/  FMUL.FTZ R22, R85, R22 ;  /* 0x0000001655167220 */ /* 0x000fe40000410000 */
[----:B------:R-:W-:Y:S02]  /*1740*/  FMUL.FTZ R34, R20, R41 ;  /* 0x0000002914227220 */ /* 0x000fe40000410000 */
[----:B------:R-:W-:Y:S02]  /*1750*/  FADD.FTZ R20, -R112, 1 ;  /* 0x3f80000070147421 */ /* 0x000fe40000010100 */
[----:B------:R-:W-:-:S02]  /*1760*/  FMUL.FTZ R80, R80, R37 ;  /* 0x0000002550507220 */ /* 0x000fc40000410000 */
[----:B------:R-:W-:Y:S02]  /*1770*/  FMUL.FTZ R37, R22, R21 ;  /* 0x0000001516257220 */ /* 0x000fe40000410000 */
[----:B------:R-:W-:Y:S02]  /*1780*/  FMUL.FTZ R84, R84, R59 ;  /* 0x0000003b54547220 */ /* 0x000fe40000410000 */
[----:B------:R-:W-:Y:S02]  /*1790*/  FMUL.FTZ R86, R86, R81 ;  /* 0x0000005156567220 */ /* 0x000fe40000410000 */
[----:B------:R-:W-:Y:S01]  /*17a0*/  FMUL.FTZ R83, R42, R85 ;  /* 0x000000552a537220 */ /* 0x000fe20000410000 */
[----:B------:R-:W-:Y:S01]  /*17b0*/  LEA R85, R122, R93, 0x1 ;  /* 0x0000005d7a557211 */ /* 0x000fe200078e08ff */
[----:B------:R-:W-:Y:S02]  /*17c0*/  FFMA.FTZ R22, R75, R20, 1 ;  /* 0x3f8000004b167423 */ /* 0x000fe40000010014 */
[----:B------:R-:W-:-:S02]  /*17d0*/  FMUL.FTZ R79, R79, R74 ;  /* 0x0000004a4f4f7220 */ /* 0x000fc40000410000 */
[----:B--2---:R-:W-:Y:S02]  /*17e0*/  FADD.FTZ R23, -R115, 1 ;  /* 0x3f80000073177421 */ /* 0x004fe40000010100 */
[----:B---3--:R-:W-:Y:S02]  /*17f0*/  FADD.FTZ R42, -R78, 1 ;  /* 0x3f8000004e2a7421 */ /* 0x008fe40000010100 */
[----:B------:R-:W-:Y:S02]  /*1800*/  FMUL.FTZ R20, R58, R104 ;  /* 0x000000683a147220 */ /* 0x000fe40000410000 */
[----:B------:R-:W-:Y:S02]  /*1810*/  FMUL.FTZ R21, R57, R108 ;  /* 0x0000006c39157220 */ /* 0x000fe40000410000 */
[----:B------:R-:W-:Y:S02]  /*1820*/  FMUL.FTZ R41, R55, R114 ;  /* 0x0000007237297220 */ /* 0x000fe40000410000 */
[----:B------:R-:W-:-:S02]  /*1830*/  FMUL.FTZ R36, R119, R36 ;  /* 0x0000002477247220 */ /* 0x000fc40000410000 */
[----:B------:R-:W-:Y:S01]  /*1840*/  FMUL.FTZ R33, R88, R33 ;  /* 0x0000002158217220 */ /* 0x000fe20000410000 */
[----:B------:R-:W-:Y:S01]  /*1850*/  HADD2.F32 R88, -RZ, R14.H1_H1 ;  /* 0x3000000eff587230 */ /* 0x000fe20000004100 */
[----:B------:R-:W-:Y:S02]  /*1860*/  FMUL.FTZ R84, R125, R84 ;  /* 0x000000547d547220 */ /* 0x000fe40000410000 */
[----:B------:R-:W-:Y:S02]  /*1870*/  FMUL.FTZ R86, R43, R86 ;  /* 0x000000562b567220 */ /* 0x000fe40000410000 */
[----:B------:R-:W-:Y:S01]  /*1880*/  FMUL.FTZ R79, R92, R79 ;  /* 0x0000004f5c4f7220 */ /* 0x000fe20000410000 */
[----:B------:R-:W-:Y:S01]  /*1890*/  HADD2.F32 R92, -RZ, R13.H1_H1 ;  /* 0x3000000dff5c7230 */ /* 0x000fe20000004100 */
[----:B------:R-:W-:Y:S02]  /*18a0*/  FFMA.FTZ R23, R76, R23, 1 ;  /* 0x3f8000004c177423 */ /* 0x000fe40000010017 */
[----:B------:R-:W-:-:S02]  /*18b0*/  FFMA.FTZ R82, R69, R42, 1 ;  /* 0x3f80000045527423 */ /* 0x000fc4000001002a */
[----:B------:R-:W-:Y:S02]  /*18c0*/  FMUL.FTZ R20, R115, R20 ;  /* 0x0000001473147220 */ /* 0x000fe40000410000 */
[----:B------:R-:W-:Y:S02]  /*18d0*/  FMUL.FTZ R21, R112, R21 ;  /* 0x0000001570157220 */ /* 0x000fe40000410000 */
[----:B------:R-:W-:Y:S02]  /*18e0*/  FMUL.FTZ R43, R78, R41 ;  /* 0x000000294e2b7220 */ /* 0x000fe40000410000 */
[----:B------:R-:W-:Y:S02]  /*18f0*/  FMUL.FTZ R36, R36, R121 ;  /* 0x0000007924247220 */ /* 0x000fe40000410000 */
[----:B------:R-:W-:Y:S01]  /*1900*/  FMUL.FTZ R33, R33, R90 ;  /* 0x0000005a21217220 */ /* 0x000fe20000410000 */
[----:B------:R-:W-:Y:S01]  /*1910*/  HADD2.F32 R90, -RZ, R14.H0_H0 ;  /* 0x2000000eff5a7230 */ /* 0x000fe20000004100 */
[----:B------:R-:W-:Y:S01]  /*1920*/  FMUL.FTZ R39, R84, R39 ;  /* 0x0000002754277220 */ /* 0x000fe20000410000 */
[----:B------:R-:W-:Y:S01]  /*1930*/  HADD2.F32 R84, -RZ, R15.H1_H1 ;  /* 0x3000000fff547230 */ /* 0x000fe20000004100 */
[----:B------:R-:W-:Y:S01]  /*1940*/  FMUL.FTZ R79, R79, R94 ;  /* 0x0000005e4f4f7220 */ /* 0x000fe20000410000 */
[----:B------:R-:W-:Y:S01]  /*1950*/  HADD2.F32 R94, -RZ, R13.H0_H0 ;  /* 0x2000000dff5e7230 */ /* 0x000fe20000004100 */
[----:B------:R-:W-:-:S02]  /*1960*/  FMUL.FTZ R86, R86, R129 ;  /* 0x0000008156567220 */ /* 0x000fc40000410000 */
        /* <DEDUP_REMOVED lines=10> */
[----:B------:R-:W-:Y:S01]  /*1a10*/  FMUL.FTZ R140, R62, R83 ;  /* 0x000000533e8c7220 */ /* 0x000fe20000410000 */
[----:B------:R-:W-:Y:S01]  /*1a20*/  F2FP.PACK_AB R22, R80, R79 ;  /* 0x0000004f5016723e */ /* 0x000fe200000000ff */
[----:B------:R-:W-:Y:S01]  /*1a30*/  BAR.SYNC.DEFER_BLOCKING 0x0 ;  /* 0x0000000000007b1d */ /* 0x000fe20000010000 */
[----:B------:R-:W-:Y:S01]  /*1a40*/  F2FP.PACK_AB R33, R37, R86 ;  /* 0x000000562521723e */ /* 0x000fe200000000ff */
[----:B------:R-:W-:Y:S01]  /*1a50*/  IMAD R37, R113, c[0x0][0x2f0], RZ ;  /* 0x0000bc0071257a24 */ /* 0x000fe200078e02ff */
[----:B------:R-:W-:Y:S01]  /*1a60*/  F2FP.PACK_AB R34, R41, R40 ;  /* 0x000000282922723e */ /* 0x000fe200000000ff */
[----:B------:R-:W-:Y:S01]  /*1a70*/  FFMA.FTZ R131, R140, R36, R131 ;  /* 0x000000248c837223 */ /* 0x000fe20000010083 */
[----:B------:R-:W-:Y:S01]  /*1a80*/  F2FP.PACK_AB R35, R43, R42 ;  /* 0x0000002a2b23723e */ /* 0x000fe200000000ff */
[----:B------:R-:W-:Y:S01]  /*1a90*/  IMAD R79, R128, c[0x0][0x2f4], R37 ;  /* 0x0000bd00804f7a24 */ /* 0x000fe200078e0225 */
[----:B------:R-:W-:Y:S01]  /*1aa0*/  HADD2.F32 R62, -RZ, R6.H0_H0 ;  /* 0x20000006ff3e7230 */ /* 0x000fe20000004100 */
[----:B------:R-:W-:Y:S01]  /*1ab0*/  FMUL.FTZ R144, R61, R106 ;  /* 0x0000006a3d907220 */ /* 0x000fe20000410000 */
[----:B------:R-:W-:Y:S01]  /*1ac0*/  HADD2.F32 R86, -RZ, R15.H0_H0 ;  /* 0x2000000fff567230 */ /* 0x000fe20000004100 */
[----:B------:R-:W-:Y:S01]  /*1ad0*/  FMUL.FTZ R115, R76, R115 ;  /* 0x000000734c737220 */ /* 0x000fe20000410000 */
[--C-:B------:R-:W-:Y:S01]  /*1ae0*/  HADD2.F32 R82, -RZ, R16.reuse.H0_H0 ;  /* 0x20000010ff527230 */ /* 0x100fe20000004100 */
[----:B------:R-:W-:Y:S01]  /*1af0*/  FFMA.FTZ R131, R144, R62, R131 ;  /* 0x0000003e90837223 */ /* 0x000fe20000010083 */
[----:B------:R-:W-:Y:S01]  /*1b00*/  HADD2.F32 R80, -RZ, R16.H1_H1 ;  /* 0x30000010ff507230 */ /* 0x000fe20000004100 */
[----:B------:R-:W-:Y:S01]  /*1b10*/  FMUL.FTZ R146, R58, R115 ;  /* 0x000000733a927220 */ /* 0x000fe20000410000 */
[--C-:B------:R-:W-:Y:S01]  /*1b20*/  HADD2.F32 R76, -RZ, R17.reuse.H1_H1 ;  /* 0x30000011ff4c7230 */ /* 0x100fe20000004100 */
[----:B------:R-:W-:Y:S01]  /*1b30*/  FMUL.FTZ R112, R75, R112 ;  /* 0x000000704b707220 */ /* 0x000fe20000410000 */
[----:B------:R-:W-:Y:S01]  /*1b40*/  HADD2.F32 R58, -RZ, R18.H1_H1 ;  /* 0x30000012ff3a7230 */ /* 0x000fe20000004100 */
[----:B------:R-:W-:Y:S01]  /*1b50*/  FMUL.FTZ R14, R69, R78 ;  /* 0x0000004e450e7220 */ /* 0x000fe20000410000 */
[----:B------:R-:W-:Y:S01]  /*1b60*/  HADD2.F32 R78, -RZ, R17.H0_H0 ;  /* 0x20000011ff4e7230 */ /* 0x000fe20000004100 */
        /* <DEDUP_REMOVED lines=8> */
[----:B0-----:R-:W-:Y:S01]  /*1bf0*/  IADD3 R21, R53, R79, RZ ;  /* 0x0000004f35157210 */ /* 0x001fe20007ffe0ff */
[----:B------:R-:W-:Y:S01]  /*1c00*/  HADD2.F32 R22, -RZ, R6.H1_H1 ;  /* 0x30000006ff167230 */ /* 0x000fe20000004100 */
[C---:B------:R-:W-:Y:S02]  /*1c10*/  LEA R20, P0, R52.reuse, c[0x0][0x338], 0x1 ;  /* 0x0000ce0034147a11 */ /* 0x040fe400078008ff */
[----:B------:R-:W-:Y:S02]  /*1c20*/  MOV R23, c[0x0][0x16c] ;  /* 0x00005b0000177a02 */ /* 0x000fe40000000f00 */
[----:B------:R-:W-:Y:S01]  /*1c30*/  LEA.HI.X R21, R52, c[0x0][0x33c], R21, 0x1, P0 ;  /* 0x0000cf0034157a11 */ /* 0x000fe200000f0c15 */
[----:B------:R-:W-:Y:S01]  /*1c40*/  FFMA.FTZ R131, R146, R22, R131 ;  /* 0x0000001692837223 */ /* 0x000fe20000010083 */
[----:B------:R-:W-:Y:S01]  /*1c50*/  ISETP.NE.U32.AND P0, PT, RZ, c[0x0][0x270], PT ;  /* 0x00009c00ff007a0c */ /* 0x000fe20003f05070 */
[----:B------:R-:W-:Y:S01]  /*1c60*/  HADD2.F32 R22, -RZ, R7.H0_H0 ;  /* 0x20000007ff167230 */ /* 0x000fe20000004100 */
[----:B------:R-:W-:Y:S01]  /*1c70*/  ISETP.GE.AND P1, PT, R23, 0x1, PT ;  /* 0x000000011700780c */ /* 0x000fe20003f26270 */
[----:B------:R-:W-:Y:S01]  /*1c80*/  IMAD.WIDE R12, R89, 0x10, R20 ;  /* 0x00000010590c7825 */ /* 0x000fe200078e0214 */
[----:B------:R-:W-:Y:S01]  /*1c90*/  ISETP.NE.AND.EX P0, PT, RZ, c[0x0][0x274], PT, P0 ;  /* 0x00009d00ff007a0c */ /* 0x000fe20003f05300 */
[----:B------:R-:W-:-:S02]  /*1ca0*/  HADD2.F32 R52, -RZ, R18.H0_H0 ;  /* 0x20000012ff347230 */ /* 0x000fc40000004100 */
        /* <DEDUP_REMOVED lines=30> */
[----:B0-----:R-:W-:Y:S02]  /*1e90*/  IMAD R38, R105, c[0x0][0x210], RZ ;  /* 0x0000840069267a24 */ /* 0x001fe400078e02ff */
[----:B------:R-:W-:Y:S01]  /*1ea0*/  IMAD.WIDE.U32 R36, R107, c[0x0][0x210], R28 ;  /* 0x000084006b247a25 */ /* 0x000fe200078e001c */
        /* <DEDUP_REMOVED lines=16> */
.L_x_6183:
[----:B------:R-:W-:Y:S01]  /*1fb0*/  BAR.SYNC.DEFER_BLOCKING 0x0 ;  /* 0x0000000000007b1d */ /* 0x000fe20000010000 */
[----:B------:R-:W-:Y:S01]  /*1fc0*/  HFMA2.MMA R114, -RZ, RZ, 0, 0 ;  /* 0x00000000ff727435 */ /* 0x000fe200000001ff */
[--C-:B-----5:R-:W-:Y:S01]  /*1fd0*/  FADD.FTZ R74, R52, R109.reuse ;  /* 0x0000006d344a7221 */ /* 0x120fe20000010000 */
[----:B------:R-:W-:Y:S01]  /*1fe0*/  HFMA2.MMA R112, -RZ, RZ, 0, 0 ;  /* 0x00000000ff707435 */ /* 0x000fe200000001ff */
[--C-:B------:R-:W-:Y:S01]  /*1ff0*/  FADD.FTZ R72, R58, R109.reuse ;  /* 0x0000006d3a487221 */ /* 0x100fe20000010000 */
[----:B------:R-:W-:Y:S01]  /*2000*/  HFMA2.MMA R110, -RZ, RZ, 0, 0 ;  /* 0x00000000ff6e7435 */ /* 0x000fe200000001ff */
[--C-:B------:R-:W-:Y:S01]  /*2010*/  FADD.FTZ R70, R62, R109.reuse ;  /* 0x0000006d3e467221 */ /* 0x100fe20000010000 */
[----:B------:R-:W-:Y:S01]  /*2020*/  HFMA2.MMA R108, -RZ, RZ, 0, 0 ;  /* 0x00000000ff6c7435 */ /* 0x000fe200000001ff */
[----:B------:R-:W-:Y:S01]  /*2030*/  MOV R83, RZ ;  /* 0x000000ff00537202 */ /* 0x000fe20000000f00 */
        /* <DEDUP_REMOVED lines=8> */
[--C-:B------:R-:W-:Y:S01]  /*20c0*/  FADD.FTZ R98, R98, R109.reuse ;  /* 0x0000006d62627221 */ /* 0x100fe20000010000 */
[----:B------:R-:W-:Y:S01]  /*20d0*/  MOV R73, RZ ;  /* 0x000000ff00497202 */ /* 0x000fe20000000f00 */
[--C-:B------:R-:W-:Y:S01]  /*20e0*/  FADD.FTZ R96, R96, R109.reuse ;  /* 0x0000006d60607221 */ /* 0x100fe20000010000 */
[----:B------:R-:W-:Y:S01]  /*20f0*/  MOV R71, RZ ;  /* 0x000000ff00477202 */ /* 0x000fe20000000f00 */
[--C-:B------:R-:W-:Y:S01]  /*2100*/  FADD.FTZ R94, R94, R109.reuse ;  /* 0x0000006d5e5e7221 */ /* 0x100fe20000010000 */
[----:B------:R-:W-:Y:S01]  /*2110*/  MOV R69, RZ ;  /* 0x000000ff00457202 */ /* 0x000fe20000000f00 */
        /* <DEDUP_REMOVED lines=26> */
[----:B------:R-:W-:Y:S05]  /*22c0*/  @!P1 BRA `(.L_x_6184) ;  /* 0x0000603000009947 */ /* 0x000fea0003800000 */
[----:B------:R-:W-:Y:S01]  /*22d0*/  FADD.FTZ R51, R0, R0 ;  /* 0x0000000000337221 */ /* 0x000fe20000010000 */
[----:B------:R-:W-:Y:S01]  /*22e0*/  MOV R0, RZ ;  /* 0x000000ff00007202 */ /* 0x000fe20000000f00 */
[----:B------:R-:W-:Y:S01]  /*22f0*/  FADD.FTZ R47, R44, R44 ;  /* 0x0000002c2c2f7221 */ /* 0x000fe20000010000 */
[----:B------:R-:W-:Y:S01]  /*2300*/  MOV R114, RZ ;  /* 0x000000ff00727202 */ /* 0x000fe20000000f00 */
[----:B------:R-:W-:Y:S02]  /*2310*/  FADD.FTZ R50, R50, R50 ;  /* 0x0000003232327221 */ /* 0x000fe40000010000 */
[----:B------:R-:W-:Y:S02]  /*2320*/  FADD.FTZ R49, R30, R30 ;  /* 0x0000001e1e317221 */ /* 0x000fe40000010000 */
[----:B------:R-:W-:Y:S02]  /*2330*/  FADD.FTZ R48, R48, R48 ;  /* 0x0000003030307221 */ /* 0x000fe40000010000 */
[----:B------:R-:W-:-:S02]  /*2340*/  FADD.FTZ R46, R46, R46 ;  /* 0x0000002e2e2e7221 */ /* 0x000fc40000010000 */
[----:B------:R-:W-:Y:S02]  /*2350*/  FADD.FTZ R45, R130, R130 ;  /* 0x00000082822d7221 */ /* 0x000fe40000010000 */
[----:B------:R-:W-:Y:S02]  /*2360*/  FADD.FTZ R44, R138, R138 ;  /* 0x0000008a8a2c7221 */ /* 0x000fe40000010000 */
[----:B0-----:R-:W-:Y:S02]  /*2370*/  FADD.FTZ R43, R136, R136 ;  /* 0x00000088882b7221 */ /* 0x001fe40000010000 */
[----:B------:R-:W-:Y:S02]  /*2380*/  FADD.FTZ R42, R134, R134 ;  /* 0x00000086862a7221 */ /* 0x000fe40000010000 */
[----:B------:R-:W-:Y:S02]  /*2390*/  FADD.FTZ R41, R132, R132 ;  /* 0x0000008484297221 */ /* 0x000fe40000010000 */
[----:B------:R-:W-:-:S02]  /*23a0*/  FADD.FTZ R40, R140, R140 ;  /* 0x0000008c8c287221 */ /* 0x000fc40000010000 */
[----:B------:R-:W-:Y:S02]  /*23b0*/  FADD.FTZ R39, R144, R144 ;  /* 0x0000009090277221 */ /* 0x000fe40000010000 */
[----:B------:R-:W-:Y:S02]  /*23c0*/  FADD.FTZ R38, R146, R146 ;  /* 0x0000009292267221 */ /* 0x000fe40000010000 */
[----:B------:R-:W-:Y:S02]  /*23d0*/  FADD.FTZ R37, R148, R148 ;  /* 0x0000009494257221 */ /* 0x000fe40000010000 */
[----:B------:R-:W-:Y:S02]  /*23e0*/  FADD.FTZ R36, R150, R150 ;  /* 0x0000009696247221 */ /* 0x000fe40000010000 */
.L_x_6221:
        /* <DEDUP_REMOVED lines=37> */
[----:B------:R-:W-:-:S05]  /*2640*/  HADD2.F32 R197, -RZ, R8.H1_H1 ;  /* 0x30000008ffc57230 */ /* 0x000fca0000004100 */
[----:B------:R-:W-:Y:S01]  /*2650*/  FMUL.FTZ R197, R96, R197 ;  /* 0x000000c560c57220 */ /* 0x000fe20000410000 */
[----:B------:R-:W-:-:S05]  /*2660*/  HADD2.F32 R199, -RZ, R9.H1_H1 ;  /* 0x30000009ffc77230 */ /* 0x000fca0000004100 */
[----:B------:R-:W-:Y:S01]  /*2670*/  FMUL.FTZ R199, R92, R199 ;  /* 0x000000c75cc77220 */ /* 0x000fe20000410000 */
[----:B------:R-:W-:-:S05]  /*2680*/  HADD2.F32 R195, -RZ, R10.H1_H1 ;  /* 0x3000000affc37230 */ /* 0x000fca0000004100 */
[----:B------:R-:W-:Y:S01]  /*2690*/  FMUL.FTZ R195, R88, R195 ;  /* 0x000000c358c37220 */ /* 0x000fe20000410000 */
[----:B------:R-:W-:-:S05]  /*26a0*/  HADD2.F32 R201, -RZ, R11.H1_H1 ;  /* 0x3000000bffc97230 */ /* 0x000fca0000004100 */
[----:B------:R-:W-:Y:S01]  /*26b0*/  FMUL.FTZ R201, R84, R201 ;  /* 0x000000c954c97220 */ /* 0x000fe20000410000 */
[----:B------:R-:W-:-:S05]  /*26c0*/  HADD2.F32 R203, -RZ, R4.H0_H0 ;  /* 0x20000004ffcb7230 */ /* 0x000fca0000004100 */
[----:B------:R-:W-:Y:S01]  /*26d0*/  FMUL.FTZ R203, R82, R203 ;  /* 0x000000cb52cb7220 */ /* 0x000fe20000410000 */
[----:B------:R-:W-:-:S05]  /*26e0*/  HADD2.F32 R205, -RZ, R4.H1_H1 ;  /* 0x30000004ffcd7230 */ /* 0x000fca0000004100 */
[----:B------:R-:W-:Y:S02]  /*26f0*/  FMUL.FTZ R205, R80, R205 ;  /* 0x000000cd50cd7220 */ /* 0x000fe40000410000 */
        /* <DEDUP_REMOVED lines=8> */
[-C--:B------:R-:W-:Y:S02]  /*2780*/  FMUL.FTZ R13, R96, R21.reuse ;  /* 0x00000015600d7220 */ /* 0x080fe40000410000 */
[----:B------:R-:W-:Y:S01]  /*2790*/  FMUL.RZ R23, R15, 0.15915493667125701904 ;  /* 0x3e22f9830f177820 */ /* 0x000fe2000040c000 */
[----:B------:R0:W1:Y:S01]  /*27a0*/  MUFU.EX2 R35, R12 ;  /* 0x0000000c00237308 */ /* 0x0000620000000800 */
[----:B------:R-:W-:-:S07]  /*27b0*/  FMUL.FTZ R15, R94, R21 ;  /* 0x000000155e0f7220 */ /* 0x000fce0000410000 */
[----:B------:R-:W-:Y:S01]  /*27c0*/  MUFU.EX2 R150, R13 ;  /* 0x0000000d00967308 */ /* 0x000fe20000000800 */
[----:B0-----:R-:W-:-:S04]  /*27d0*/  FMUL.FTZ R12, R92, R31 ;  /* 0x0000001f5c0c7220 */ /* 0x001fc80000410000 */
[----:B------:R-:W-:Y:S02]  /*27e0*/  FMUL.RZ R32, R12, 0.15915493667125701904 ;  /* 0x3e22f9830c207820 */ /* 0x000fe4000040c000 */
[-C--:B------:R-:W-:Y:S01]  /*27f0*/  FMUL.FTZ R12, R90, R31.reuse ;  /* 0x0000001f5a0c7220 */ /* 0x080fe20000410000 */
[----:B------:R0:W2:Y:S01]  /*2800*/  MUFU.SIN R14, R20 ;  /* 0x00000014000e7308 */ /* 0x0000a20000000400 */
[----:B-1----:R-:W-:Y:S02]  /*2810*/  FMUL.FTZ R34, R35, R34 ;  /* 0x0000002223227220 */ /* 0x002fe40000410000 */
[----:B------:R-:W-:Y:S02]  /*2820*/  FMUL.RZ R123, R12, 0.15915493667125701904 ;  /* 0x3e22f9830c7b7820 */ /* 0x000fe4000040c000 */
[----:B------:R-:W-:-:S03]  /*2830*/  FMUL.FTZ R12, R88, R31 ;  /* 0x0000001f580c7220 */ /* 0x000fc60000410000 */
[----:B------:R1:W-:Y:S01]  /*2840*/  MUFU.EX2 R148, R15 ;  /* 0x0000000f00947308 */ /* 0x0003e20000000800 */
[----:B------:R-:W-:Y:S01]  /*2850*/  FMUL.RZ R125, R12, 0.15915493667125701904 ;  /* 0x3e22f9830c7d7820 */ /* 0x000fe2000040c000 */
[----:B------:R-:W-:Y:S01]  /*2860*/  IADD3 R12, R95, -0x1, RZ ;  /* 0xffffffff5f0c7810 */ /* 0x000fe20007ffe0ff */
[----:B0-----:R-:W-:-:S03]  /*2870*/  FMUL.FTZ R20, R92, R21 ;  /* 0x000000155c147220 */ /* 0x001fc60000410000 */
[----:B------:R-:W-:Y:S01]  /*2880*/  LEA.HI R13, R12, R12, RZ, 0x1 ;  /* 0x0000000c0c0d7211 */ /* 0x000fe200078f08ff */
[----:B--2---:R-:W-:Y:S01]  /*2890*/  FMUL.FTZ R35, R35, R14 ;  /* 0x0000000e23237220 */ /* 0x004fe20000410000 */
[----:B-1----:R-:W-:Y:S01]  /*28a0*/  IADD3 R15, R124, 0x200, RZ ;  /* 0x000002007c0f7810 */ /* 0x002fe20007ffe0ff */
[----:B------:R-:W0:Y:S01]  /*28b0*/  MUFU.COS R151, R22 ;  /* 0x0000001600977308 */ /* 0x000e220000000000 */
[----:B------:R-:W-:-:S04]  /*28c0*/  LOP3.LUT R13, R13, 0xfffffe, RZ, 0xc0, !PT ;  /* 0x00fffffe0d0d7812 */ /* 0x000fc800078ec0ff */
[----:B------:R-:W-:Y:S01]  /*28d0*/  IADD3 R13, R12, -R13, RZ ;  /* 0x8000000d0c0d7210 */ /* 0x000fe20007ffe0ff */
[----:B------:R-:W-:Y:S02]  /*28e0*/  FMUL.FTZ R12, R86, R31 ;  /* 0x0000001f560c7220 */ /* 0x000fe40000410000 */
[----:B------:R1:W2:Y:S01]  /*28f0*/  MUFU.SIN R33, R22 ;  /* 0x0000001600217308 */ /* 0x0002a20000000400 */
[----:B------:R-:W-:Y:S01]  /*2900*/  @!P1 LEA R15, R13, R0, 0x8 ;  /* 0x000000000d0f9211 */ /* 0x000fe200078e40ff */
[----:B------:R-:W-:Y:S01]  /*2910*/  FMUL.RZ R127, R12, 0.15915493667125701904 ;  /* 0x3e22f9830c7f7820 */ /* 0x000fe2000040c000 */
[----:B------:R-:W-:Y:S01]  /*2920*/  HFMA2.MMA R13, -RZ, RZ, 0, 0 ;  /* 0x00000000ff0d7435 */ /* 0x000fe200000001ff */
[----:B------:R-:W-:Y:S02]  /*2930*/  MOV R12, 0x3f800000 ;  /* 0x3f800000000c7802 */ /* 0x000fe40000000f00 */
[----:B------:R-:W-:Y:S02]  /*2940*/  SHF.L.U32 R129, R15, 0x3, RZ ;  /* 0x000000030f817819 */ /* 0x000fe400000006ff */
[----:B------:R-:W-:Y:S01]  /*2950*/  MUFU.SIN R115, R23 ;  /* 0x0000001700737308 */ /* 0x000fe20000000400 */
[----:B-1----:R-:W-:Y:S01]  /*2960*/  FMUL.FTZ R22, R90, R21 ;  /* 0x000000155a167220 */ /* 0x002fe20000410000 */
[----:B------:R-:W-:Y:S01]  /*2970*/  CS2R R14, SRZ ;  /* 0x00000000000e7805 */ /* 0x000fe2000001ff00 */
[----:B------:R1:W-:Y:S05]  /*2980*/  STS.64 [R129+0x10b0], R34 ;  /* 0x0010b02281007388 */ /* 0x0003ea0000000a00 */
[----:B------:R4:W-:Y:S08]  /*2990*/  MUFU.COS R149, R23 ;  /* 0x0000001700957308 */ /* 0x0009f00000000000 */
[----:B------:R-:W-:Y:S01]  /*29a0*/  MUFU.SIN R117, R32 ;  /* 0x0000002000757308 */ /* 0x000fe20000000400 */
[----:B----4-:R-:W-:-:S05]  /*29b0*/  @!P0 IADD3 R23, R95, -0x2, RZ ;  /* 0xfffffffe5f178810 */ /* 0x010fca0007ffe0ff */
[----:B------:R-:W-:Y:S02]  /*29c0*/  @!P0 IMAD R23, R23, c[0x0][0x16c], R0 ;  /* 0x00005b0017178a24 */ /* 0x000fe400078e0200 */
[----:B------:R4:W-:Y:S08]  /*29d0*/  MUFU.COS R147, R32 ;  /* 0x0000002000937308 */ /* 0x0009f00000000000 */
[----:B------:R0:W-:Y:S01]  /*29e0*/  MUFU.EX2 R144, R22 ;  /* 0x0000001600907308 */ /* 0x0001e20000000800 */
[----:B----4-:R-:W-:-:S07]  /*29f0*/  FMUL.FTZ R32, R86, R21 ;  /* 0x0000001556207220 */ /* 0x010fce0000410000 */
[----:B------:R-:W-:Y:S01]  /*2a00*/  MUFU.SIN R119, R123 ;  /* 0x0000007b00777308 */ /* 0x000fe20000000400 */
[----:B0-----:R-:W-:-:S07]  /*2a10*/  FMUL.FTZ R22, R88, R21 ;  /* 0x0000001558167220 */ /* 0x001fce0000410000 */
[----:B------:R-:W-:Y:S01]  /*2a20*/  MUFU.COS R145, R123 ;  /* 0x0000007b00917308 */ /* 0x000fe20000000000 */
[----:B------:R-:W-:-:S07]  /*2a30*/  FMUL.FTZ R151, R150, R151 ;  /* 0x0000009796977220 */ /* 0x000fce0000410000 */
[----:B------:R-:W-:Y:S01]  /*2a40*/  MUFU.SIN R123, R127 ;  /* 0x0000007f007b7308 */ /* 0x000fe20000000400 */
[----:B--2---:R-:W-:-:S07]  /*2a50*/  FMUL.FTZ R150, R150, R33 ;  /* 0x0000002196967220 */ /* 0x004fce0000410000 */
[----:B------:R0:W-:Y:S08]  /*2a60*/  MUFU.COS R141, R127 ;  /* 0x0000007f008d7308 */ /* 0x0001f00000000000 */
[----:B------:R-:W2:Y:S01]  /*2a70*/  MUFU.EX2 R32, R32 ;  /* 0x0000002000207308 */ /* 0x000ea20000000800 */
[----:B0-----:R-:W-:Y:S01]  /*2a80*/  FMUL.FTZ R127, R82, R31 ;  /* 0x0000001f527f7220 */ /* 0x001fe20000410000 */
[----:B------:R-:W-:-:S06]  /*2a90*/  HADD2.F32 R33, -RZ, R8.H0_H0 ;  /* 0x20000008ff217230 */ /* 0x000fcc0000004100 */
[----:B------:R0:W-:Y:S08]  /*2aa0*/  MUFU.EX2 R142, R22 ;  /* 0x00000016008e7308 */ /* 0x0001f00000000800 */
[----:B------:R-:W4:Y:S01]  /*2ab0*/  MUFU.EX2 R20, R20 ;  /* 0x0000001400147308 */ /* 0x000f220000000800 */
[----:B0-----:R-:W-:Y:S01]  /*2ac0*/  @!P0 IMAD.WIDE R22, R23, 0x10, R26 ;  /* 0x0000001017168825 */ /* 0x001fe200078e021a */
[----:B------:R-:W-:Y:S06]  /*2ad0*/  BAR.SYNC.DEFER_BLOCKING 0x0 ;  /* 0x0000000000007b1d */ /* 0x000fec0000010000 */
[----:B------:R-:W-:Y:S01]  /*2ae0*/  MUFU.SIN R121, R125 ;  /* 0x0000007d00797308 */ /* 0x000fe20000000400 */
[----:B------:R-:W-:-:S02]  /*2af0*/  FMUL.RZ R133, R127, 0.15915493667125701904 ;  /* 0x3e22f9837f857820 */ /* 0x000fc4000040c000 */
[----:B------:R-:W-:-:S05]  /*2b00*/  FMUL.FTZ R196, R98, R33 ;  /* 0x0000002162c47220 */ /* 0x000fca0000410000 */
[----:B------:R0:W-:Y:S01]  /*2b10*/  MUFU.COS R143, R125 ;  /* 0x0000007d008f7308 */ /* 0x0001e20000000000 */
[----:B--2---:R-:W-:Y:S02]  /*2b20*/  FMUL.FTZ R141, R32, R141 ;  /* 0x0000008d208d7220 */ /* 0x004fe40000410000 */
[----:B0-----:R-:W-:Y:S01]  /*2b30*/  FMUL.FTZ R125, R84, R31 ;  /* 0x0000001f547d7220 */ /* 0x001fe20000410000 */
[----:B------:R0:W5:Y:S04]  /*2b40*/  @!P0 LDG.E.128 R12, [R22.64] ;  /* 0x00000004160c8981 */ /* 0x000168000c1e1d00 */
[----:B------:R-:W-:Y:S01]  /*2b50*/  MUFU.SIN R127, R133 ;  /* 0x00000085007f7308 */ /* 0x000fe20000000400 */
[----:B------:R-:W-:Y:S01]  /*2b60*/  FMUL.FTZ R140, R32, R123 ;  /* 0x0000007b208c7220 */ /* 0x000fe20000410000 */
[----:B------:R-:W-:Y:S01]  /*2b70*/  HADD2.F32 R207, -RZ, R5.H1_H1 ;  /* 0x30000005ffcf7230 */ /* 0x000fe20000004100 */
[----:B------:R-:W-:Y:S01]  /*2b80*/  FMUL.RZ R131, R125, 0.15915493667125701904 ;  /* 0x3e22f9837d837820 */ /* 0x000fe2000040c000 */
[----:B------:R-:W-:Y:S01]  /*2b90*/  HADD2.F32 R209, -RZ, R6.H1_H1 ;  /* 0x30000006ffd17230 */ /* 0x000fe20000004100 */
[----:B-1----:R-:W-:Y:S01]  /*2ba0*/  FMUL.FTZ R129, R80, R21 ;  /* 0x0000001550817220 */ /* 0x002fe20000410000 */
[----:B------:R-:W-:Y:S01]  /*2bb0*/  ISETP.NE.AND P0, PT, R124, 0x3f, PT ;  /* 0x0000003f7c00780c */ /* 0x000fe20003f05270 */
[----:B------:R-:W-:Y:S01]  /*2bc0*/  FMUL.FTZ R32, R196, R150 ;  /* 0x00000096c4207220 */ /* 0x000fe20000410000 */
[----:B------:R-:W-:Y:S01]  /*2bd0*/  MUFU.COS R137, R133 ;  /* 0x0000008500897308 */ /* 0x000fe20000000000 */
[----:B0-----:R-:W-:Y:S01]  /*2be0*/  FMUL.FTZ R23, R80, R31 ;  /* 0x0000001f50177220 */ /* 0x001fe20000410000 */
[----:B------:R-:W-:Y:S01]  /*2bf0*/  HADD2.F32 R185, -RZ, R7.H1_H1 ;  /* 0x30000007ffb97230 */ /* 0x000fe20000004100 */
[----:B------:R-:W-:Y:S01]  /*2c00*/  FMUL.FTZ R22, R82, R21 ;  /* 0x0000001552167220 */ /* 0x000fe20000410000 */
[----:B------:R-:W-:Y:S01]  /*2c10*/  BSSY B0, `(.L_x_6185) ;  /* 0x00000fa000007945 */ /* 0x000fe20003800000 */
[----:B------:R-:W-:-:S02]  /*2c20*/  FMUL.RZ R135, R23, 0.15915493667125701904 ;  /* 0x3e22f98317877820 */ /* 0x000fc4000040c000 */
[----:B------:R-:W-:Y:S01]  /*2c30*/  FMUL.FTZ R23, R78, R31 ;  /* 0x0000001f4e177220 */ /* 0x000fe20000410000 */
[----:B------:R-:W-:Y:S01]  /*2c40*/  MUFU.SIN R138, R131 ;  /* 0x00000083008a7308 */ /* 0x000fe20000000400 */
[----:B---3--:R-:W-:Y:S02]  /*2c50*/  FMUL.FTZ R152, R17, R18 ;  /* 0x0000001211987220 */ /* 0x008fe40000410000 */
[C---:B----4-:R-:W-:Y:S02]  /*2c60*/  FMUL.FTZ R147, R20.reuse, R147 ;  /* 0x0000009314937220 */ /* 0x050fe40000410000 */
[----:B------:R-:W-:Y:S02]  /*2c70*/  FMUL.FTZ R146, R20, R117 ;  /* 0x0000007514927220 */ /* 0x000fe40000410000 */
[----:B------:R-:W-:Y:S01]  /*2c80*/  FMUL.FTZ R20, RZ, R150 ;  /* 0x00000096ff147220 */ /* 0x000fe20000410000 */
[----:B------:R-:W0:Y:S01]  /*2c90*/  MUFU.EX2 R22, R22 ;  /* 0x0000001600167308 */ /* 0x000e220000000800 */
[----:B------:R-:W-:-:S02]  /*2ca0*/  FFMA.FTZ R32, RZ, R151, R32 ;  /* 0x00000097ff207223 */ /* 0x000fc40000010020 */
[----:B------:R-:W-:Y:S02]  /*2cb0*/  FFMA.FTZ R152, R16, R19, R152 ;  /* 0x0000001310987223 */ /* 0x000fe40000010098 */
[C---:B------:R-:W-:Y:S02]  /*2cc0*/  FMUL.FTZ R149, R148.reuse, R149 ;  /* 0x0000009594957220 */ /* 0x040fe40000410000 */
[----:B------:R-:W-:Y:S01]  /*2cd0*/  FMUL.FTZ R148, R148, R115 ;  /* 0x0000007394947220 */ /* 0x000fe20000410000 */
[----:B------:R1:W-:Y:S01]  /*2ce0*/  MUFU.COS R130, R131 ;  /* 0x0000008300827308 */ /* 0x0003e20000000000 */
[----:B------:R-:W-:Y:S01]  /*2cf0*/  FFMA.FTZ R20, R196, R151, -R20 ;  /* 0x00000097c4147223 */ /* 0x000fe20000010814 */
[----:B------:R-:W-:Y:S01]  /*2d00*/  HADD2.F32 R115, -RZ, R9.H0_H0 ;  /* 0x20000009ff737230 */ /* 0x000fe20000004100 */
[----:B------:R-:W-:Y:S02]  /*2d10*/  FADD.FTZ R32, RZ, R32 ;  /* 0x00000020ff207221 */ /* 0x000fe40000010000 */
[----:B------:R-:W-:-:S02]  /*2d20*/  FADD.FTZ R20, R197, R20 ;  /* 0x00000014c5147221 */ /* 0x000fc40000010000 */
[----:B------:R-:W-:Y:S01]  /*2d30*/  FMUL.FTZ R125, R84, R21 ;  /* 0x00000015547d7220 */ /* 0x000fe20000410000 */
[----:B------:R-:W-:Y:S01]  /*2d40*/  MUFU.SIN R134, R135 ;  /* 0x0000008700867308 */ /* 0x000fe20000000400 */
[----:B-1----:R-:W-:Y:S02]  /*2d50*/  FMUL.RZ R131, R23, 0.15915493667125701904 ;  /* 0x3e22f98317837820 */ /* 0x002fe4000040c000 */
[----:B------:R-:W-:Y:S02]  /*2d60*/  FMUL.FTZ R23, R17, R19 ;  /* 0x0000001311177220 */ /* 0x000fe40000410000 */
[----:B------:R-:W-:Y:S02]  /*2d70*/  FMUL.FTZ R17, R78, R21 ;  /* 0x000000154e117220 */ /* 0x000fe40000410000 */
[----:B------:R-:W-:Y:S01]  /*2d80*/  FFMA.FTZ R168, R16, R18, -R23 ;  /* 0x0000001210a87223 */ /* 0x000fe20000010817 */
[----:B------:R-:W-:Y:S01]  /*2d90*/  MUFU.COS R132, R135 ;  /* 0x0000008700847308 */ /* 0x000fe20000000000 */
[----:B------:R-:W-:-:S02]  /*2da0*/  FMUL.FTZ R16, R76, R31 ;  /* 0x0000001f4c107220 */ /* 0x000fc40000410000 */
[----:B------:R-:W-:Y:S02]  /*2db0*/  FMUL.FTZ R18, R74, R31 ;  /* 0x0000001f4a127220 */ /* 0x000fe40000410000 */
[----:B------:R-:W-:Y:S02]  /*2dc0*/  FMUL.RZ R23, R16, 0.15915493667125701904 ;  /* 0x3e22f98310177820 */ /* 0x000fe4000040c000 */
[----:B------:R-:W-:Y:S01]  /*2dd0*/  FMUL.RZ R33, R18, 0.15915493667125701904 ;  /* 0x3e22f98312217820 */ /* 0x000fe2000040c000 */
[----:B------:R-:W1:Y:S01]  /*2de0*/  MUFU.EX2 R129, R129 ;  /* 0x0000008100817308 */ /* 0x000e620000000800 */
[----:B------:R-:W-:Y:S02]  /*2df0*/  FMUL.FTZ R18, R148, R32 ;  /* 0x0000002094127220 */ /* 0x000fe40000410000 */
[C---:B0-----:R-:W-:Y:S02]  /*2e00*/  FMUL.FTZ R137, R22.reuse, R137 ;  /* 0x0000008916897220 */ /* 0x041fe40000410000 */
[----:B------:R-:W-:-:S02]  /*2e10*/  FMUL.FTZ R136, R22, R127 ;  /* 0x0000007f16887220 */ /* 0x000fc40000410000 */
[----:B------:R-:W-:Y:S01]  /*2e20*/  FMUL.FTZ R22, R148, R20 ;  /* 0x0000001494167220 */ /* 0x000fe20000410000 */
[----:B------:R-:W-:Y:S01]  /*2e30*/  MUFU.SIN R154, R131 ;  /* 0x00000083009a7308 */ /* 0x000fe20000000400 */
[----:B------:R-:W-:Y:S02]  /*2e40*/  FMUL.FTZ R16, R76, R21 ;  /* 0x000000154c107220 */ /* 0x000fe40000410000 */
[----:B------:R-:W-:Y:S02]  /*2e50*/  FFMA.FTZ R22, R149, R32, R22 ;  /* 0x0000002095167223 */ /* 0x000fe40000010016 */
[----:B------:R-:W-:Y:S02]  /*2e60*/  FMUL.FTZ R200, R94, R115 ;  /* 0x000000735ec87220 */ /* 0x000fe40000410000 */
[----:B------:R-:W-:Y:S01]  /*2e70*/  FADD.FTZ R22, RZ, R22 ;  /* 0x00000016ff167221 */ /* 0x000fe20000010000 */
[----:B------:R-:W-:Y:S01]  /*2e80*/  MUFU.COS R156, R131 ;  /* 0x00000083009c7308 */ /* 0x000fe20000000000 */
[----:B-1----:R-:W-:-:S02]  /*2e90*/  FMUL.FTZ R135, R129, R132 ;  /* 0x0000008481877220 */ /* 0x002fc40000410000 */
[----:B------:R-:W-:Y:S02]  /*2ea0*/  FMUL.FTZ R134, R129, R134 ;  /* 0x0000008681867220 */ /* 0x000fe40000410000 */
[C---:B------:R-:W-:Y:S02]  /*2eb0*/  FMUL.FTZ R145, R144.reuse, R145 ;  /* 0x0000009190917220 */ /* 0x040fe40000410000 */
[----:B------:R-:W-:Y:S01]  /*2ec0*/  FMUL.FTZ R144, R144, R119 ;  /* 0x0000007790907220 */ /* 0x000fe20000410000 */
[----:B------:R-:W0:Y:S01]  /*2ed0*/  MUFU.EX2 R17, R17 ;  /* 0x0000001100117308 */ /* 0x000e220000000800 */
[C---:B------:R-:W-:Y:S02]  /*2ee0*/  FMUL.FTZ R143, R142.reuse, R143 ;  /* 0x0000008f8e8f7220 */ /* 0x040fe40000410000 */
[----:B------:R-:W-:Y:S02]  /*2ef0*/  FMUL.FTZ R142, R142, R121 ;  /* 0x000000798e8e7220 */ /* 0x000fe40000410000 */
[----:B------:R-:W-:-:S02]  /*2f00*/  FMUL.FTZ R207, R76, R207 ;  /* 0x000000cf4ccf7220 */ /* 0x000fc40000410000 */
[----:B------:R-:W-:Y:S01]  /*2f10*/  FMUL.FTZ R209, R72, R209 ;  /* 0x000000d148d17220 */ /* 0x000fe20000410000 */
[----:B------:R-:W-:Y:S01]  /*2f20*/  MUFU.SIN R19, R23 ;  /* 0x0000001700137308 */ /* 0x000fe20000000400 */
[----:B------:R-:W-:-:S07]  /*2f30*/  FMUL.FTZ R185, R68, R185 ;  /* 0x000000b944b97220 */ /* 0x000fce0000410000 */
[----:B------:R1:W-:Y:S01]  /*2f40*/  MUFU.COS R131, R23 ;  /* 0x0000001700837308 */ /* 0x0003e20000000000 */
[C---:B0-----:R-:W-:Y:S02]  /*2f50*/  FMUL.FTZ R133, R17.reuse, R156 ;  /* 0x0000009c11857220 */ /* 0x041fe40000410000 */
[----:B------:R-:W-:-:S05]  /*2f60*/  FMUL.FTZ R132, R17, R154 ;  /* 0x0000009a11847220 */ /* 0x000fca0000410000 */
[----:B------:R-:W-:Y:S01]  /*2f70*/  MUFU.SIN R127, R33 ;  /* 0x00000021007f7308 */ /* 0x000fe20000000400 */
[----:B-1----:R-:W-:Y:S02]  /*2f80*/  FFMA.FTZ R23, R149, R20, -R18 ;  /* 0x0000001495177223 */ /* 0x002fe40000010812 */
[----:B------:R-:W-:Y:S02]  /*2f90*/  FMUL.FTZ R18, R74, R21 ;  /* 0x000000154a127220 */ /* 0x000fe40000410000 */
[----:B------:R-:W-:Y:S02]  /*2fa0*/  FADD.FTZ R23, R200, R23 ;  /* 0x00000017c8177221 */ /* 0x000fe40000010000 */
[CC--:B------:R-:W-:Y:S01]  /*2fb0*/  FMUL.FTZ R20, R146.reuse, R22.reuse ;  /* 0x0000001692147220 */ /* 0x0c0fe20000410000 */
[----:B------:R0:W-:Y:S01]  /*2fc0*/  MUFU.COS R129, R33 ;  /* 0x0000002100817308 */ /* 0x0001e20000000000 */
[-C--:B------:R-:W-:Y:S02]  /*2fd0*/  FMUL.FTZ R17, R146, R23.reuse ;  /* 0x0000001792117220 */ /* 0x080fe40000410000 */
[C---:B------:R-:W-:Y:S01]  /*2fe0*/  FFMA.FTZ R20, R147.reuse, R23, -R20 ;  /* 0x0000001793147223 */ /* 0x040fe20000010814 */
[----:B------:R-:W-:Y:S01]  /*2ff0*/  HADD2.F32 R23, -RZ, R10.H0_H0 ;  /* 0x2000000aff177230 */ /* 0x000fe20000004100 */
[----:B------:R-:W-:-:S02]  /*3000*/  FFMA.FTZ R22, R147, R22, R17 ;  /* 0x0000001693167223 */ /* 0x000fc40000010011 */
[----:B------:R-:W-:Y:S01]  /*3010*/  FADD.FTZ R20, R199, R20 ;  /* 0x00000014c7147221 */ /* 0x000fe20000010000 */
[----:B------:R-:W1:Y:S01]  /*3020*/  MUFU.EX2 R18, R18 ;  /* 0x0000001200127308 */ /* 0x000e620000000800 */
[----:B------:R-:W-:Y:S02]  /*3030*/  FMUL.FTZ R17, R72, R31 ;  /* 0x0000001f48117220 */ /* 0x000fe40000410000 */
[----:B------:R-:W-:Y:S02]  /*3040*/  FADD.FTZ R22, RZ, R22 ;  /* 0x00000016ff167221 */ /* 0x000fe40000010000 */
[----:B0-----:R-:W-:Y:S02]  /*3050*/  FMUL.RZ R33, R17, 0.15915493667125701904 ;  /* 0x3e22f98311217820 */ /* 0x001fe4000040c000 */
[----:B------:R-:W-:Y:S01]  /*3060*/  FMUL.FTZ R17, R144, R22 ;  /* 0x0000001690117220 */ /* 0x000fe20000410000 */
[----:B------:R-:W0:Y:S01]  /*3070*/  MUFU.EX2 R125, R125 ;  /* 0x0000007d007d7308 */ /* 0x000e220000000800 */
[----:B------:R-:W-:-:S07]  /*3080*/  FMUL.FTZ R198, R90, R23 ;  /* 0x000000175ac67220 */ /* 0x000fce0000410000 */
[----:B------:R-:W2:Y:S01]  /*3090*/  MUFU.EX2 R16, R16 ;  /* 0x0000001000107308 */ /* 0x000ea20000000800 */
[C---:B-1----:R-:W-:Y:S02]  /*30a0*/  FMUL.FTZ R129, R18.reuse, R129 ;  /* 0x0000008112817220 */ /* 0x042fe40000410000 */
[----:B------:R-:W-:Y:S02]  /*30b0*/  FMUL.FTZ R127, R18, R127 ;  /* 0x0000007f127f7220 */ /* 0x000fe40000410000 */
[----:B------:R-:W-:Y:S02]  /*30c0*/  FMUL.FTZ R18, R144, R20 ;  /* 0x0000001490127220 */ /* 0x000fe40000410000 */
[----:B0-----:R-:W-:Y:S01]  /*30d0*/  FMUL.FTZ R139, R125, R130 ;  /* 0x000000827d8b7220 */ /* 0x001fe20000410000 */
[----:B------:R-:W-:Y:S01]  /*30e0*/  MUFU.SIN R123, R33 ;  /* 0x00000021007b7308 */ /* 0x000fe20000000400 */
[----:B------:R-:W-:Y:S02]  /*30f0*/  FFMA.FTZ R22, R145, R22, R18 ;  /* 0x0000001691167223 */ /* 0x000fe40000010012 */
[----:B------:R-:W-:-:S02]  /*3100*/  FMUL.FTZ R18, R34, R150 ;  /* 0x0000009622127220 */ /* 0x000fc40000410000 */
[----:B------:R-:W-:Y:S02]  /*3110*/  FADD.FTZ R23, RZ, R22 ;  /* 0x00000016ff177221 */ /* 0x000fe40000010000 */
[C---:B--2---:R-:W-:Y:S02]  /*3120*/  FMUL.FTZ R131, R16.reuse, R131 ;  /* 0x0000008310837220 */ /* 0x044fe40000410000 */
[----:B------:R-:W-:Y:S02]  /*3130*/  FMUL.FTZ R130, R16, R19 ;  /* 0x0000001310827220 */ /* 0x000fe40000410000 */
[----:B------:R-:W-:Y:S02]  /*3140*/  FMUL.FTZ R16, R72, R21 ;  /* 0x0000001548107220 */ /* 0x000fe40000410000 */
[----:B------:R-:W-:Y:S02]  /*3150*/  FFMA.FTZ R19, R145, R20, -R17 ;  /* 0x0000001491137223 */ /* 0x000fe40000010811 */
[----:B------:R-:W-:-:S02]  /*3160*/  FMUL.FTZ R17, R35, R150 ;  /* 0x0000009623117220 */ /* 0x000fc40000410000 */
[-C--:B------:R-:W-:Y:S01]  /*3170*/  FFMA.FTZ R18, R35, R151.reuse, R18 ;  /* 0x0000009723127223 */ /* 0x080fe20000010012 */
[----:B------:R-:W-:Y:S01]  /*3180*/  MUFU.EX2 R16, R16 ;  /* 0x0000001000107308 */ /* 0x000fe20000000800 */
[----:B------:R-:W-:Y:S02]  /*3190*/  FMUL.FTZ R138, R125, R138 ;  /* 0x0000008a7d8a7220 */ /* 0x000fe40000410000 */
[----:B------:R-:W-:Y:S02]  /*31a0*/  FFMA.FTZ R17, R34, R151, -R17 ;  /* 0x0000009722117223 */ /* 0x000fe40000010811 */
[----:B------:R-:W-:Y:S02]  /*31b0*/  FADD.FTZ R22, R198, R19 ;  /* 0x00000013c6167221 */ /* 0x000fe40000010000 */
[----:B------:R-:W-:Y:S01]  /*31c0*/  FMUL.FTZ R20, R148, R18 ;  /* 0x0000001294147220 */ /* 0x000fe20000410000 */
[----:B------:R0:W1:Y:S01]  /*31d0*/  MUFU.COS R125, R33 ;  /* 0x00000021007d7308 */ /* 0x0000620000000000 */
[----:B------:R-:W-:-:S02]  /*31e0*/  FMUL.FTZ R32, R142, R23 ;  /* 0x000000178e207220 */ /* 0x000fc40000410000 */
[-C--:B------:R-:W-:Y:S02]  /*31f0*/  FMUL.FTZ R19, R148, R17.reuse ;  /* 0x0000001194137220 */ /* 0x080fe40000410000 */
[-C--:B------:R-:W-:Y:S02]  /*3200*/  FMUL.FTZ R154, R142, R22.reuse ;  /* 0x000000168e9a7220 */ /* 0x080fe40000410000 */
[----:B------:R-:W-:Y:S02]  /*3210*/  FFMA.FTZ R20, R149, R17, -R20 ;  /* 0x0000001195147223 */ /* 0x000fe40000010814 */
[----:B------:R-:W-:Y:S01]  /*3220*/  FFMA.FTZ R32, R143, R22, -R32 ;  /* 0x000000168f207223 */ /* 0x000fe20000010820 */
[----:B0-----:R-:W-:Y:S01]  /*3230*/  HADD2.F32 R33, -RZ, R11.H0_H0 ;  /* 0x2000000bff217230 */ /* 0x001fe20000004100 */
[----:B------:R-:W-:Y:S02]  /*3240*/  FFMA.FTZ R19, R149, R18, R19 ;  /* 0x0000001295137223 */ /* 0x000fe40000010013 */
[----:B------:R-:W-:-:S02]  /*3250*/  FFMA.FTZ R154, R143, R23, R154 ;  /* 0x000000178f9a7223 */ /* 0x000fc4000001009a */
[----:B------:R-:W-:Y:S02]  /*3260*/  FMUL.FTZ R18, R146, R20 ;  /* 0x0000001492127220 */ /* 0x000fe40000410000 */
[----:B------:R-:W-:Y:S02]  /*3270*/  FADD.FTZ R32, R195, R32 ;  /* 0x00000020c3207221 */ /* 0x000fe40000010000 */
[----:B------:R-:W-:Y:S02]  /*3280*/  FADD.FTZ R154, RZ, R154 ;  /* 0x0000009aff9a7221 */ /* 0x000fe40000010000 */
[-C--:B------:R-:W-:Y:S02]  /*3290*/  FFMA.FTZ R18, R147, R19.reuse, R18 ;  /* 0x0000001393127223 */ /* 0x080fe40000010012 */
[----:B------:R-:W-:Y:S02]  /*32a0*/  FMUL.FTZ R17, R140, R32 ;  /* 0x000000208c117220 */ /* 0x000fe40000410000 */
[----:B------:R-:W-:-:S02]  /*32b0*/  FMUL.FTZ R19, R146, R19 ;  /* 0x0000001392137220 */ /* 0x000fc40000410000 */
[C---:B-1----:R-:W-:Y:S02]  /*32c0*/  FMUL.FTZ R125, R16.reuse, R125 ;  /* 0x0000007d107d7220 */ /* 0x042fe40000410000 */
[----:B------:R-:W-:Y:S02]  /*32d0*/  FMUL.FTZ R123, R16, R123 ;  /* 0x0000007b107b7220 */ /* 0x000fe40000410000 */
[-C--:B------:R-:W-:Y:S02]  /*32e0*/  FMUL.FTZ R16, R140, R154.reuse ;  /* 0x0000009a8c107220 */ /* 0x080fe40000410000 */
[----:B------:R-:W-:Y:S02]  /*32f0*/  FFMA.FTZ R17, R141, R154, R17 ;  /* 0x0000009a8d117223 */ /* 0x000fe40000010011 */
[----:B------:R-:W-:Y:S02]  /*3300*/  FFMA.FTZ R19, R147, R20, -R19 ;  /* 0x0000001493137223 */ /* 0x000fe40000010813 */
[----:B------:R-:W-:-:S02]  /*3310*/  FFMA.FTZ R23, R141, R32, -R16 ;  /* 0x000000208d177223 */ /* 0x000fc40000010810 */
[----:B------:R-:W-:Y:S01]  /*3320*/  FMUL.FTZ R202, R86, R33 ;  /* 0x0000002156ca7220 */ /* 0x000fe20000410000 */
[----:B------:R-:W-:Y:S01]  /*3330*/  HADD2.F32 R33, -RZ, R5.H0_H0 ;  /* 0x20000005ff217230 */ /* 0x000fe20000004100 */
[----:B------:R-:W-:Y:S02]  /*3340*/  FADD.FTZ R22, RZ, R17 ;  /* 0x00000011ff167221 */ /* 0x000fe40000010000 */
[C---:B------:R-:W-:Y:S02]  /*3350*/  FMUL.FTZ R17, R144.reuse, R19 ;  /* 0x0000001390117220 */ /* 0x040fe40000410000 */
[----:B------:R-:W-:Y:S02]  /*3360*/  FMUL.FTZ R16, R144, R18 ;  /* 0x0000001290107220 */ /* 0x000fe40000410000 */
[----:B------:R-:W-:Y:S02]  /*3370*/  FADD.FTZ R23, R202, R23 ;  /* 0x00000017ca177221 */ /* 0x000fe40000010000 */
[----:B------:R-:W-:-:S02]  /*3380*/  FMUL.FTZ R20, R138, R22 ;  /* 0x000000168a147220 */ /* 0x000fc40000410000 */
[----:B------:R-:W-:Y:S02]  /*3390*/  FFMA.FTZ R18, R145, R18, R17 ;  /* 0x0000001291127223 */ /* 0x000fe40000010011 */
[----:B------:R-:W-:Y:S02]  /*33a0*/  FFMA.FTZ R32, R139, R23, -R20 ;  /* 0x000000178b207223 */ /* 0x000fe40000010814 */
[----:B------:R-:W-:Y:S02]  /*33b0*/  FFMA.FTZ R19, R145, R19, -R16 ;  /* 0x0000001391137223 */ /* 0x000fe40000010810 */
[----:B------:R-:W-:Y:S02]  /*33c0*/  FMUL.FTZ R20, R142, R18 ;  /* 0x000000128e147220 */ /* 0x000fe40000410000 */
[----:B------:R-:W-:Y:S02]  /*33d0*/  FMUL.FTZ R23, R138, R23 ;  /* 0x000000178a177220 */ /* 0x000fe40000410000 */
[----:B------:R-:W-:-:S02]  /*33e0*/  FFMA.FTZ R20, R143, R19, -R20 ;  /* 0x000000138f147223 */ /* 0x000fc40000010814 */
[----:B------:R-:W-:Y:S02]  /*33f0*/  FMUL.FTZ R19, R142, R19 ;  /* 0x000000138e137220 */ /* 0x000fe40000410000 */
[----:B------:R-:W-:Y:S02]  /*3400*/  FMUL.FTZ R17, R70, R31 ;  /* 0x0000001f46117220 */ /* 0x000fe40000410000 */
[----:B------:R-:W-:Y:S02]  /*3410*/  FFMA.FTZ R23, R139, R22, R23 ;  /* 0x000000168b177223 */ /* 0x000fe40000010017 */
[----:B------:R-:W-:Y:S02]  /*3420*/  FFMA.FTZ R19, R143, R18, R19 ;  /* 0x000000128f137223 */ /* 0x000fe40000010013 */
[----:B------:R-:W-:Y:S02]  /*3430*/  FADD.FTZ R32, R201, R32 ;  /* 0x00000020c9207221 */ /* 0x000fe40000010000 */
[----:B------:R-:W-:-:S02]  /*3440*/  FMUL.RZ R119, R17, 0.15915493667125701904 ;  /* 0x3e22f98311777820 */ /* 0x000fc4000040c000 */
[----:B------:R-:W-:Y:S02]  /*3450*/  FADD.FTZ R23, RZ, R23 ;  /* 0x00000017ff177221 */ /* 0x000fe40000010000 */
[----:B------:R-:W-:Y:S01]  /*3460*/  FMUL.FTZ R17, R140, R19 ;  /* 0x000000138c117220 */ /* 0x000fe20000410000 */
[----:B------:R-:W-:Y:S01]  /*3470*/  MUFU.COS R121, R119 ;  /* 0x0000007700797308 */ /* 0x000fe20000000000 */
[C---:B------:R-:W-:Y:S02]  /*3480*/  FMUL.FTZ R22, R136.reuse, R32 ;  /* 0x0000002088167220 */ /* 0x040fe40000410000 */
[-C--:B------:R-:W-:Y:S02]  /*3490*/  FMUL.FTZ R18, R136, R23.reuse ;  /* 0x0000001788127220 */ /* 0x080fe40000410000 */
[-C--:B------:R-:W-:Y:S02]  /*34a0*/  FFMA.FTZ R17, R141, R20.reuse, -R17 ;  /* 0x000000148d117223 */ /* 0x080fe40000010811 */
[----:B------:R-:W-:Y:S01]  /*34b0*/  FMUL.FTZ R20, R140, R20 ;  /* 0x000000148c147220 */ /* 0x000fe20000410000 */
[----:B------:R-:W-:Y:S01]  /*34c0*/  MUFU.SIN R119, R119 ;  /* 0x0000007700777308 */ /* 0x000fe20000000400 */
[----:B------:R-:W-:-:S02]  /*34d0*/  FFMA.FTZ R22, R137, R23, R22 ;  /* 0x0000001789167223 */ /* 0x000fc40000010016 */
[----:B------:R-:W-:Y:S02]  /*34e0*/  FFMA.FTZ R18, R137, R32, -R18 ;  /* 0x0000002089127223 */ /* 0x000fe40000010812 */
[----:B------:R-:W-:Y:S02]  /*34f0*/  FFMA.FTZ R20, R141, R19, R20 ;  /* 0x000000138d147223 */ /* 0x000fe40000010014 */
[----:B------:R-:W-:Y:S02]  /*3500*/  FADD.FTZ R23, RZ, R22 ;  /* 0x00000016ff177221 */ /* 0x000fe40000010000 */
[----:B------:R-:W-:Y:S02]  /*3510*/  FMUL.FTZ R16, R70, R21 ;  /* 0x0000001546107220 */ /* 0x000fe40000410000 */
[----:B------:R-:W-:Y:S02]  /*3520*/  FADD.FTZ R22, R203, R18 ;  /* 0x00000012cb167221 */ /* 0x000fe40000010000 */
[----:B------:R-:W-:-:S02]  /*3530*/  FMUL.FTZ R18, R138, R20 ;  /* 0x000000148a127220 */ /* 0x000fc40000410000 */
[----:B------:R-:W-:Y:S01]  /*3540*/  FMUL.FTZ R32, R134, R23 ;  /* 0x0000001786207220 */ /* 0x000fe20000410000 */
[----:B------:R-:W0:Y:S01]  /*3550*/  MUFU.EX2 R16, R16 ;  /* 0x0000001000107308 */ /* 0x000e220000000800 */
[-C--:B------:R-:W-:Y:S02]  /*3560*/  FMUL.FTZ R19, R138, R17.reuse ;  /* 0x000000118a137220 */ /* 0x080fe40000410000 */
[-C--:B------:R-:W-:Y:S02]  /*3570*/  FMUL.FTZ R154, R134, R22.reuse ;  /* 0x00000016869a7220 */ /* 0x080fe40000410000 */
[----:B------:R-:W-:Y:S02]  /*3580*/  FFMA.FTZ R18, R139, R17, -R18 ;  /* 0x000000118b127223 */ /* 0x000fe40000010812 */
[----:B------:R-:W-:Y:S02]  /*3590*/  FFMA.FTZ R32, R135, R22, -R32 ;  /* 0x0000001687207223 */ /* 0x000fe40000010820 */
[----:B------:R-:W-:-:S02]  /*35a0*/  FFMA.FTZ R19, R139, R20, R19 ;  /* 0x000000148b137223 */ /* 0x000fc40000010013 */
[----:B------:R-:W-:Y:S02]  /*35b0*/  FFMA.FTZ R154, R135, R23, R154 ;  /* 0x00000017879a7223 */ /* 0x000fe4000001009a */
[----:B------:R-:W-:Y:S02]  /*35c0*/  FMUL.FTZ R20, R136, R18 ;  /* 0x0000001288147220 */ /* 0x000fe40000410000 */
[----:B------:R-:W-:Y:S02]  /*35d0*/  FADD.FTZ R32, R205, R32 ;  /* 0x00000020cd207221 */ /* 0x000fe40000010000 */
[----:B------:R-:W-:Y:S02]  /*35e0*/  FADD.FTZ R154, RZ, R154 ;  /* 0x0000009aff9a7221 */ /* 0x000fe40000010000 */
[----:B------:R-:W-:Y:S02]  /*35f0*/  FFMA.FTZ R20, R137, R19, R20 ;  /* 0x0000001389147223 */ /* 0x000fe40000010014 */
[----:B------:R-:W-:-:S02]  /*3600*/  FMUL.FTZ R17, R132, R32 ;  /* 0x0000002084117220 */ /* 0x000fc40000410000 */
[----:B------:R-:W-:Y:S02]  /*3610*/  FMUL.FTZ R19, R136, R19 ;  /* 0x0000001388137220 */ /* 0x000fe40000410000 */
[----:B------:R-:W-:Y:S02]  /*3620*/  FFMA.FTZ R17, R133, R154, R17 ;  /* 0x0000009a85117223 */ /* 0x000fe40000010011 */
[----:B------:R-:W-:Y:S02]  /*3630*/  FFMA.FTZ R19, R137, R18, -R19 ;  /* 0x0000001289137223 */ /* 0x000fe40000010813 */
[C---:B0-----:R-:W-:Y:S02]  /*3640*/  FMUL.FTZ R121, R16.reuse, R121 ;  /* 0x0000007910797220 */ /* 0x041fe40000410000 */
[----:B------:R-:W-:Y:S02]  /*3650*/  FMUL.FTZ R119, R16, R119 ;  /* 0x0000007710777220 */ /* 0x000fe40000410000 */
[----:B------:R-:W-:-:S02]  /*3660*/  FMUL.FTZ R16, R132, R154 ;  /* 0x0000009a84107220 */ /* 0x000fc40000410000 */
[----:B------:R-:W-:Y:S02]  /*3670*/  FADD.FTZ R22, RZ, R17 ;  /* 0x00000011ff167221 */ /* 0x000fe40000010000 */
[C---:B------:R-:W-:Y:S02]  /*3680*/  FMUL.FTZ R17, R134.reuse, R19 ;  /* 0x0000001386117220 */ /* 0x040fe40000410000 */
[----:B------:R-:W-:Y:S02]  /*3690*/  FFMA.FTZ R23, R133, R32, -R16 ;  /* 0x0000002085177223 */ /* 0x000fe40000010810 */
[-C--:B------:R-:W-:Y:S02]  /*36a0*/  FMUL.FTZ R16, R134, R20.reuse ;  /* 0x0000001486107220 */ /* 0x080fe40000410000 */
[C---:B------:R-:W-:Y:S02]  /*36b0*/  FFMA.FTZ R17, R135.reuse, R20, R17 ;  /* 0x0000001487117223 */ /* 0x040fe40000010011 */
[----:B------:R-:W-:Y:S01]  /*36c0*/  FMUL.FTZ R204, R78, R33 ;  /* 0x000000214ecc7220 */ /* 0x000fe20000410000 */
[----:B------:R-:W-:Y:S01]  /*36d0*/  HADD2.F32 R33, -RZ, R6.H0_H0 ;  /* 0x20000006ff217230 */ /* 0x000fe20000004100 */
[----:B------:R-:W-:-:S02]  /*36e0*/  FFMA.FTZ R19, R135, R19, -R16 ;  /* 0x0000001387137223 */ /* 0x000fc40000010810 */
[----:B------:R-:W-:Y:S02]  /*36f0*/  FMUL.FTZ R18, R132, R17 ;  /* 0x0000001184127220 */ /* 0x000fe40000410000 */
[----:B------:R-:W-:Y:S02]  /*3700*/  FADD.FTZ R23, R204, R23 ;  /* 0x00000017cc177221 */ /* 0x000fe40000010000 */
[----:B------:R-:W-:Y:S02]  /*3710*/  FMUL.FTZ R16, R130, R22 ;  /* 0x0000001682107220 */ /* 0x000fe40000410000 */
[----:B------:R-:W-:Y:S02]  /*3720*/  FFMA.FTZ R20, R133, R19, -R18 ;  /* 0x0000001385147223 */ /* 0x000fe40000010812 */
[----:B------:R-:W-:Y:S02]  /*3730*/  FFMA.FTZ R32, R131, R23, -R16 ;  /* 0x0000001783207223 */ /* 0x000fe40000010810 */
[----:B------:R-:W-:-:S02]  /*3740*/  FMUL.FTZ R18, R132, R19 ;  /* 0x0000001384127220 */ /* 0x000fc40000410000 */
[----:B------:R-:W-:Y:S02]  /*3750*/  FMUL.FTZ R23, R130, R23 ;  /* 0x0000001782177220 */ /* 0x000fe40000410000 */
[----:B------:R-:W-:Y:S02]  /*3760*/  FMUL.FTZ R16, R68, R31 ;  /* 0x0000001f44107220 */ /* 0x000fe40000410000 */
[----:B------:R-:W-:Y:S02]  /*3770*/  FFMA.FTZ R17, R133, R17, R18 ;  /* 0x0000001185117223 */ /* 0x000fe40000010012 */
[----:B------:R-:W-:Y:S02]  /*3780*/  FFMA.FTZ R23, R131, R22, R23 ;  /* 0x0000001683177223 */ /* 0x000fe40000010017 */
[----:B------:R-:W-:Y:S02]  /*3790*/  FADD.FTZ R32, R207, R32 ;  /* 0x00000020cf207221 */ /* 0x000fe40000010000 */
[----:B------:R-:W-:-:S02]  /*37a0*/  FMUL.RZ R115, R16, 0.15915493667125701904 ;  /* 0x3e22f98310737820 */ /* 0x000fc4000040c000 */
[----:B------:R-:W-:Y:S02]  /*37b0*/  FMUL.FTZ R16, R130, R17 ;  /* 0x0000001182107220 */ /* 0x000fe40000410000 */
[----:B------:R-:W-:Y:S01]  /*37c0*/  FADD.FTZ R154, RZ, R23 ;  /* 0x00000017ff9a7221 */ /* 0x000fe20000010000 */
[----:B------:R-:W-:Y:S01]  /*37d0*/  MUFU.COS R18, R115 ;  /* 0x0000007300127308 */ /* 0x000fe20000000000 */
[----:B------:R-:W-:Y:S02]  /*37e0*/  FMUL.FTZ R21, R68, R21 ;  /* 0x0000001544157220 */ /* 0x000fe40000410000 */
[----:B------:R-:W-:Y:S02]  /*37f0*/  FMUL.FTZ R23, R127, R32 ;  /* 0x000000207f177220 */ /* 0x000fe40000410000 */
[----:B------:R-:W-:Y:S02]  /*3800*/  FFMA.FTZ R22, R131, R20, -R16 ;  /* 0x0000001483167223 */ /* 0x000fe40000010810 */
[----:B------:R-:W-:Y:S01]  /*3810*/  FMUL.FTZ R19, R127, R154 ;  /* 0x0000009a7f137220 */ /* 0x000fe20000410000 */
[----:B------:R-:W0:Y:S01]  /*3820*/  MUFU.EX2 R21, R21 ;  /* 0x0000001500157308 */ /* 0x000e220000000800 */
[----:B------:R-:W-:-:S02]  /*3830*/  FMUL.FTZ R20, R130, R20 ;  /* 0x0000001482147220 */ /* 0x000fc40000410000 */
[C---:B------:R-:W-:Y:S02]  /*3840*/  FFMA.FTZ R23, R129.reuse, R154, R23 ;  /* 0x0000009a81177223 */ /* 0x040fe40000010017 */
[----:B------:R-:W-:Y:S02]  /*3850*/  FFMA.FTZ R19, R129, R32, -R19 ;  /* 0x0000002081137223 */ /* 0x000fe40000010813 */
[----:B------:R-:W-:Y:S01]  /*3860*/  FMUL.FTZ R210, R74, R33 ;  /* 0x000000214ad27220 */ /* 0x000fe20000410000 */
[----:B------:R-:W1:Y:S01]  /*3870*/  MUFU.SIN R16, R115 ;  /* 0x0000007300107308 */ /* 0x000e620000000400 */
[----:B------:R-:W-:Y:S02]  /*3880*/  FFMA.FTZ R20, R131, R17, R20 ;  /* 0x0000001183147223 */ /* 0x000fe40000010014 */
[----:B------:R-:W-:Y:S02]  /*3890*/  FADD.FTZ R154, RZ, R23 ;  /* 0x00000017ff9a7221 */ /* 0x000fe40000010000 */
[----:B------:R-:W-:-:S02]  /*38a0*/  FADD.FTZ R32, R210, R19 ;  /* 0x00000013d2207221 */ /* 0x000fc40000010000 */
[----:B------:R-:W-:Y:S02]  /*38b0*/  FMUL.FTZ R17, R127, R20 ;  /* 0x000000147f117220 */ /* 0x000fe40000410000 */
[----:B------:R-:W-:Y:S02]  /*38c0*/  FMUL.FTZ R23, R123, R154 ;  /* 0x0000009a7b177220 */ /* 0x000fe40000410000 */
[----:B------:R-:W-:Y:S02]  /*38d0*/  FMUL.FTZ R19, R127, R22 ;  /* 0x000000167f137220 */ /* 0x000fe40000410000 */
[----:B------:R-:W-:Y:S02]  /*38e0*/  FMUL.FTZ R33, R123, R32 ;  /* 0x000000207b217220 */ /* 0x000fe40000410000 */
[----:B------:R-:W-:Y:S02]  /*38f0*/  FFMA.FTZ R22, R129, R22, -R17 ;  /* 0x0000001681167223 */ /* 0x000fe40000010811 */
[----:B------:R-:W-:-:S02]  /*3900*/  FFMA.FTZ R32, R125, R32, -R23 ;  /* 0x000000207d207223 */ /* 0x000fc40000010817 */
[----:B------:R-:W-:Y:S02]  /*3910*/  FFMA.FTZ R20, R129, R20, R19 ;  /* 0x0000001481147223 */ /* 0x000fe40000010013 */
[----:B------:R-:W-:Y:S02]  /*3920*/  FFMA.FTZ R33, R125, R154, R33 ;  /* 0x0000009a7d217223 */ /* 0x000fe40000010021 */
[----:B------:R-:W-:Y:S02]  /*3930*/  FMUL.FTZ R17, R123, R22 ;  /* 0x000000167b117220 */ /* 0x000fe40000410000 */
[----:B------:R-:W-:Y:S02]  /*3940*/  FADD.FTZ R32, R209, R32 ;  /* 0x00000020d1207221 */ /* 0x000fe40000010000 */
[C---:B0-----:R-:W-:Y:S02]  /*3950*/  FMUL.FTZ R117, R21.reuse, R18 ;  /* 0x0000001215757220 */ /* 0x041fe40000410000 */
[----:B-1----:R-:W-:Y:S01]  /*3960*/  FMUL.FTZ R115, R21, R16 ;  /* 0x0000001015737220 */ /* 0x002fe20000410000 */
[----:B------:R-:W-:Y:S01]  /*3970*/  HADD2.F32 R21, -RZ, R7.H0_H0 ;  /* 0x20000007ff157230 */ /* 0x000fe20000004100 */
[----:B------:R-:W-:-:S02]  /*3980*/  FFMA.FTZ R16, R125, R20, R17 ;  /* 0x000000147d107223 */ /* 0x000fc40000010011 */
[----:B------:R-:W-:Y:S02]  /*3990*/  FADD.FTZ R18, RZ, R33 ;  /* 0x00000021ff127221 */ /* 0x000fe40000010000 */
[----:B------:R-:W-:Y:S02]  /*39a0*/  FMUL.FTZ R17, R119, R32 ;  /* 0x0000002077117220 */ /* 0x000fe40000410000 */
[----:B------:R-:W-:Y:S02]  /*39b0*/  FMUL.FTZ R20, R123, R20 ;  /* 0x000000147b147220 */ /* 0x000fe40000410000 */
[-C--:B------:R-:W-:Y:S02]  /*39c0*/  FMUL.FTZ R19, R119, R18.reuse ;  /* 0x0000001277137220 */ /* 0x080fe40000410000 */
[----:B------:R-:W-:Y:S02]  /*39d0*/  FFMA.FTZ R18, R121, R18, R17 ;  /* 0x0000001279127223 */ /* 0x000fe40000010011 */
[----:B------:R-:W-:-:S02]  /*39e0*/  FFMA.FTZ R20, R125, R22, -R20 ;  /* 0x000000167d147223 */ /* 0x000fc40000010814 */
[----:B------:R-:W-:Y:S02]  /*39f0*/  FMUL.FTZ R17, R119, R16 ;  /* 0x0000001077117220 */ /* 0x000fe40000410000 */
[C---:B------:R-:W-:Y:S02]  /*3a00*/  FFMA.FTZ R19, R121.reuse, R32, -R19 ;  /* 0x0000002079137223 */ /* 0x040fe40000010813 */
[----:B------:R-:W-:Y:S02]  /*3a10*/  FMUL.FTZ R184, R70, R21 ;  /* 0x0000001546b87220 */ /* 0x000fe40000410000 */
[----:B------:R-:W-:Y:S02]  /*3a20*/  FADD.FTZ R32, RZ, R18 ;  /* 0x00000012ff207221 */ /* 0x000fe40000010000 */
[----:B------:R-:W-:Y:S02]  /*3a30*/  FFMA.FTZ R18, R121, R20, -R17 ;  /* 0x0000001479127223 */ /* 0x000fe40000010811 */
[----:B------:R-:W-:-:S02]  /*3a40*/  FADD.FTZ R22, R184, R19 ;  /* 0x00000013b8167221 */ /* 0x000fc40000010000 */
[----:B------:R-:W-:Y:S02]  /*3a50*/  FMUL.FTZ R17, R115, R32 ;  /* 0x0000002073117220 */ /* 0x000fe40000410000 */
[----:B------:R-:W-:Y:S02]  /*3a60*/  FMUL.FTZ R20, R119, R20 ;  /* 0x0000001477147220 */ /* 0x000fe40000410000 */
[-C--:B------:R-:W-:Y:S02]  /*3a70*/  FFMA.FTZ R154, R117, R22.reuse, -R17 ;  /* 0x00000016759a7223 */ /* 0x080fe40000010811 */
[----:B------:R-:W-:Y:S02]  /*3a80*/  FMUL.FTZ R22, R115, R22 ;  /* 0x0000001673167220 */ /* 0x000fe40000410000 */
[----:B------:R-:W-:Y:S02]  /*3a90*/  FFMA.FTZ R20, R121, R16, R20 ;  /* 0x0000001079147223 */ /* 0x000fe40000010014 */
[----:B------:R-:W-:-:S02]  /*3aa0*/  FFMA.FTZ R19, R117, R32, R22 ;  /* 0x0000002075137223 */ /* 0x000fc40000010016 */
[----:B------:R0:W1:Y:S01]  /*3ab0*/  @P0 LDS.64 R32, [R124.X8+0x20b8] ;  /* 0x0020b8007c200984 */ /* 0x0000620000008a00 */
[C---:B------:R-:W-:Y:S02]  /*3ac0*/  FMUL.FTZ R16, R115.reuse, R20 ;  /* 0x0000001473107220 */ /* 0x040fe40000410000 */
[-C--:B------:R-:W-:Y:S02]  /*3ad0*/  FMUL.FTZ R17, R115, R18.reuse ;  /* 0x0000001273117220 */ /* 0x080fe40000410000 */
[C---:B------:R-:W-:Y:S02]  /*3ae0*/  FFMA.FTZ R16, R117.reuse, R18, -R16 ;  /* 0x0000001275107223 */ /* 0x040fe40000010810 */
[----:B------:R-:W-:Y:S02]  /*3af0*/  FFMA.FTZ R17, R117, R20, R17 ;  /* 0x0000001475117223 */ /* 0x000fe40000010011 */
[----:B------:R-:W-:Y:S02]  /*3b00*/  FADD.FTZ R18, R185, R154 ;  /* 0x0000009ab9127221 */ /* 0x000fe40000010000 */
[----:B------:R-:W-:Y:S01]  /*3b10*/  FADD.FTZ R19, RZ, R19 ;  /* 0x00000013ff137221 */ /* 0x000fe20000010000 */
[----:B------:R-:W-:Y:S05]  /*3b20*/  @P0 BRA `(.L_x_6186) ;  /* 0x0000008000000947 */ /* 0x000fea0003800000 */
[----:B0-----:R-:W-:Y:S02]  /*3b30*/  ISETP.NE.AND P0, PT, R95, c[0x0][0x174], PT ;  /* 0x00005d005f007a0c */ /* 0x001fe40003f05270 */
[----:B-1----:R-:W-:-:S02]  /*3b40*/  MOV R32, 0x3f800000 ;  /* 0x3f80000000207802 */ /* 0x002fc40000000f00 */
[----:B------:R-:W-:-:S09]  /*3b50*/  MOV R33, RZ ;  /* 0x000000ff00217202 */ /* 0x000fd20000000f00 */
[----:B------:R-:W-:-:S04]  /*3b60*/  @P0 LEA.HI R20, R95, R95, RZ, 0x1 ;  /* 0x0000005f5f140211 */ /* 0x000fc800078f08ff */
[----:B------:R-:W-:-:S04]  /*3b70*/  @P0 LOP3.LUT R20, R20, 0xfffffe, RZ, 0xc0, !PT ;  /* 0x00fffffe14140812 */ /* 0x000fc800078ec0ff */
[----:B------:R-:W-:-:S04]  /*3b80*/  @P0 IADD3 R21, -R20, R95, RZ ;  /* 0x0000005f14150210 */ /* 0x000fc80007ffe1ff */
[----:B------:R-:W-:-:S05]  /*3b90*/  @P0 LEA R21, R21, R0, 0x8 ;  /* 0x0000000015150211 */ /* 0x000fca00078e40ff */
[----:B------:R0:W1:Y:S02]  /*3ba0*/  @P0 LDS.64 R32, [R21.X8+0x10b0] ;  /* 0x0010b00015200984 */ /* 0x0000640000008a00 */
.L_x_6186:
[----:B0-----:R-:W-:Y:S05]  /*3bb0*/  BSYNC B0 ;  /* 0x0000000000007941 */ /* 0x001fea0003800000 */
.L_x_6185:
        /* <DEDUP_REMOVED lines=52> */
.L_x_6229:
        /* <DEDUP_REMOVED lines=9> */
[C---:B------:R-:W-:Y:S02]  /*3f90*/  FFMA.FTZ R19, R18.reuse, R19, -R16 ;  /* 0x0000001312137223 */ /* 0x040fe40000010810 */
[-C--:B----4-:R-:W-:Y:S02]  /*3fa0*/  FFMA.FTZ R187, R18, R17.reuse, R189 ;  /* 0x0000001112bb7223 */ /* 0x090fe400000100bd */
[C---:B------:R-:W-:Y:S02]  /*3fb0*/  FMUL.FTZ R17, R20.reuse, R17 ;  /* 0x0000001114117220 */ /* 0x040fe40000410000 */
[----:B------:R-:W-:Y:S01]  /*3fc0*/  @P0 FADD.FTZ R23, R23, R188 ;  /* 0x000000bc17170221 */ /* 0x000fe20000010000 */
[----:B------:R-:W-:Y:S01]  /*3fd0*/  FSEL R187, R20, R187, !P0 ;  /* 0x000000bb14bb7208 */ /* 0x000fe20004000000 */
[----:B------:R-:W-:-:S02]  /*3fe0*/  @P0 FADD.FTZ R22, R22, R19 ;  /* 0x0000001316160221 */ /* 0x000fc40000010000 */
        /* <DEDUP_REMOVED lines=50> */
[----:B------:R0:W3:Y:S04]  /*4310*/  SHFL.UP PT, R20, R18, 0x10, RZ ;  /* 0x0600000012147989 */ /* 0x0000e800000e00ff */
[----:B------:R0:W4:Y:S04]  /*4320*/  SHFL.UP PT, R190, R22, 0x10, RZ ;  /* 0x0600000016be7989 */ /* 0x00012800000e00ff */
[----:B------:R0:W1:Y:S02]  /*4330*/  SHFL.UP PT, R19, R23, 0x10, RZ ;  /* 0x0600000017137989 */ /* 0x00006400000e00ff */
.L_x_6230:
[----:B------:R-:W-:Y:S01]  /*4340*/  MOV R191, R18 ;  /* 0x0000001200bf7202 */ /* 0x000fe20000000f00 */
[-C--:B----4-:R-:W-:Y:S01]  /*4350*/  FMUL.FTZ R16, R190, R187.reuse ;  /* 0x000000bbbe107220 */ /* 0x090fe20000410000 */
[----:B------:R-:W-:Y:S01]  /*4360*/  ISETP.GE.AND P0, PT, R122, 0x10, PT ;  /* 0x000000107a00780c */ /* 0x000fe20003f06270 */
[----:B---3--:R-:W-:Y:S01]  /*4370*/  FMUL.FTZ R17, R20, R187 ;  /* 0x000000bb14117220 */ /* 0x008fe20000410000 */
[----:B------:R-:W-:Y:S01]  /*4380*/  MOV R189, R23 ;  /* 0x0000001700bd7202 */ /* 0x000fe20000000f00 */
[----:B-1----:R-:W-:-:S02]  /*4390*/  FFMA.FTZ R16, R19, R191, R16 ;  /* 0x000000bf13107223 */ /* 0x002fc40000010010 */
[----:B------:R-:W-:Y:S02]  /*43a0*/  FMUL.FTZ R19, R19, R187 ;  /* 0x000000bb13137220 */ /* 0x000fe40000410000 */
[C---:B0-2---:R-:W-:Y:S02]  /*43b0*/  FFMA.FTZ R18, R188.reuse, R191, R17 ;  /* 0x000000bfbc127223 */ /* 0x045fe40000010011 */
[----:B------:R-:W-:Y:S02]  /*43c0*/  FMUL.FTZ R17, R188, R187 ;  /* 0x000000bbbc117220 */ /* 0x000fe40000410000 */
[-C--:B------:R-:W-:Y:S01]  /*43d0*/  FFMA.FTZ R19, R190, R191.reuse, -R19 ;  /* 0x000000bfbe137223 */ /* 0x080fe20000010813 */
        /* <DEDUP_REMOVED lines=10> */
[----:B-----5:R-:W-:Y:S05]  /*4480*/  CALL.REL.NOINC `($__internal_148_$__cuda_sm70_shflsync_idx_p) ;  /* 0x00006b4000007944 */ /* 0x020fea0003c00000 */
.L_x_6191:
[----:B------:R-:W-:Y:S05]  /*4490*/  BRA.CONV ~URZ, `(.L_x_6192) ;  /* 0x000000637f007947 */ /* 0x000fea000b800000 */
[----:B0-----:R-:W-:Y:S01]  /*44a0*/  HFMA2.MMA R21, -RZ, RZ, 0, 1.847743988037109375e-06 ;  /* 0x0000001fff157435 */ /* 0x001fe200000001ff */
[----:B------:R-:W-:Y:S02]  /*44b0*/  MOV R18, R187 ;  /* 0x000000bb00127202 */ /* 0x000fe40000000f00 */
[----:B------:R-:W-:-:S02]  /*44c0*/  MOV R20, 0x1f ;  /* 0x0000001f00147802 */ /* 0x000fc40000000f00 */
[----:B-1----:R-:W-:Y:S02]  /*44d0*/  MOV R19, 0xffffffff ;  /* 0xffffffff00137802 */ /* 0x002fe40000000f00 */
[----:B------:R-:W-:Y:S02]  /*44e0*/  MOV R16, 0x4500 ;  /* 0x0000450000107802 */ /* 0x000fe40000000f00 */
[----:B-----5:R-:W-:Y:S05]  /*44f0*/  CALL.REL.NOINC `($__internal_148_$__cuda_sm70_shflsync_idx_p) ;  /* 0x00006ad000007944 */ /* 0x020fea0003c00000 */
.L_x_6192:
[----:B------:R-:W-:Y:S05]  /*4500*/  BRA.CONV ~URZ, `(.L_x_6193) ;  /* 0x000000637f007947 */ /* 0x000fea000b800000 */
[----:B0-----:R-:W-:Y:S01]  /*4510*/  HFMA2.MMA R21, -RZ, RZ, 0, 1.847743988037109375e-06 ;  /* 0x0000001fff157435 */ /* 0x001fe200000001ff */
[----:B------:R-:W-:Y:S02]  /*4520*/  MOV R18, R22 ;  /* 0x0000001600127202 */ /* 0x000fe40000000f00 */
[----:B------:R-:W-:Y:S02]  /*4530*/  MOV R20, 0x1f ;  /* 0x0000001f00147802 */ /* 0x000fe40000000f00 */
[----:B-1----:R-:W-:Y:S02]  /*4540*/  MOV R19, 0xffffffff ;  /* 0xffffffff00137802 */ /* 0x002fe40000000f00 */
[----:B------:R-:W-:Y:S02]  /*4550*/  MOV R16, 0x4570 ;  /* 0x0000457000107802 */ /* 0x000fe40000000f00 */
[----:B-----5:R-:W-:Y:S05]  /*4560*/  CALL.REL.NOINC `($__internal_148_$__cuda_sm70_shflsync_idx_p) ;  /* 0x00006a6000007944 */ /* 0x020fea0003c00000 */
.L_x_6193:
[----:B------:R-:W-:Y:S05]  /*4570*/  BRA.CONV ~URZ, `(.L_x_6194) ;  /* 0x000000637f007947 */ /* 0x000fea000b800000 */
[----:B0-----:R-:W-:Y:S01]  /*4580*/  HFMA2.MMA R21, -RZ, RZ, 0, 1.847743988037109375e-06 ;  /* 0x0000001fff157435 */ /* 0x001fe200000001ff */
[----:B------:R-:W-:-:S02]  /*4590*/  MOV R18, R189 ;  /* 0x000000bd00127202 */ /* 0x000fc40000000f00 */
[----:B------:R-:W-:Y:S02]  /*45a0*/  MOV R20, 0x1f ;  /* 0x0000001f00147802 */ /* 0x000fe40000000f00 */
[----:B-1----:R-:W-:Y:S02]  /*45b0*/  MOV R19, 0xffffffff ;  /* 0xffffffff00137802 */ /* 0x002fe40000000f00 */
[----:B------:R-:W-:Y:S02]  /*45c0*/  MOV R16, 0x45e0 ;  /* 0x000045e000107802 */ /* 0x000fe40000000f00 */
[----:B-----5:R-:W-:Y:S05]  /*45d0*/  CALL.REL.NOINC `($__internal_148_$__cuda_sm70_shflsync_idx_p) ;  /* 0x000069f000007944 */ /* 0x020fea0003c00000 */
.L_x_6194:
[----:B------:R-:W-:Y:S05]  /*45e0*/  BRA.DIV ~URZ, `(.L_x_6195) ;  /* 0x000057127f007947 */ /* 0x000fea000b800000 */
[----:B-----5:R-:W2:Y:S04]  /*45f0*/  SHFL.IDX PT, R12, R12, RZ, 0x1f ;  /* 0x00001fff0c0c7589 */ /* 0x020ea800000e0000 */
[----:B------:R-:W3:Y:S04]  /*4600*/  SHFL.IDX PT, R13, R13, RZ, 0x1f ;  /* 0x00001fff0d0d7589 */ /* 0x000ee800000e0000 */
[----:B------:R-:W4:Y:S04]  /*4610*/  SHFL.IDX PT, R14, R14, RZ, 0x1f ;  /* 0x00001fff0e0e7589 */ /* 0x000f2800000e0000 */
[----:B------:R-:W0:Y:S04]  /*4620*/  SHFL.IDX PT, R15, R15, RZ, 0x1f ;  /* 0x00001fff0f0f7589 */ /* 0x000e2800000e0000 */
[----:B------:R1:W0:Y:S04]  /*4630*/  SHFL.UP PT, R23, R191, 0x1, RZ ;  /* 0x04200000bf177989 */ /* 0x00022800000e00ff */
[----:B------:R-:W0:Y:S04]  /*4640*/  SHFL.UP PT, R187, R187, 0x1, RZ ;  /* 0x04200000bbbb7989 */ /* 0x000e2800000e00ff */
[----:B------:R-:W0:Y:S04]  /*4650*/  SHFL.UP PT, R22, R22, 0x1, RZ ;  /* 0x0420000016167989 */ /* 0x000e2800000e00ff */
[----:B------:R1:W0:Y:S02]  /*4660*/  SHFL.UP PT, R188, R189, 0x1, RZ ;  /* 0x04200000bdbc7989 */ /* 0x00022400000e00ff */
.L_x_6231:
        /* <DEDUP_REMOVED lines=23> */
.L_x_6188:
[----:B0-----:R-:W-:Y:S05]  /*47e0*/  BSYNC B0 ;  /* 0x0000000000007941 */ /* 0x001fea0003800000 */
.L_x_6187:
        /* <DEDUP_REMOVED lines=33> */
[----:B------:R-:W-:Y:S02]  /*4a00*/  FFMA.FTZ R16, R125, R16, R17 ;  /* 0x000000107d107223 */ /* 0x000fe40000010011 */
[----:B------:R-:W-:-:S02]  /*4a10*/  FADD.FTZ R18, R171, R18 ;  /* 0x00000012ab127221 */ /* 0x000fc40000010000 */
        /* <DEDUP_REMOVED lines=8> */
[----:B------:R-:W-:Y:S02]  /*4aa0*/  FFMA.FTZ R15, R129, R14, -R15 ;  /* 0x0000000e810f7223 */ /* 0x000fe4000001080f */
[----:B------:R-:W-:Y:S02]  /*4ab0*/  FMUL.FTZ R14, R130, -R17 ;  /* 0x80000011820e7220 */ /* 0x000fe40000410000 */
[----:B------:R-:W-:Y:S02]  /*4ac0*/  FADD.FTZ R19, R172, R19 ;  /* 0x00000013ac137221 */ /* 0x000fe40000010000 */
[----:B------:R-:W-:-:S02]  /*4ad0*/  FMUL.FTZ R16, R130, -R15 ;  /* 0x8000000f82107220 */ /* 0x000fc40000410000 */
[----:B------:R-:W-:Y:S02]  /*4ae0*/  FFMA.FTZ R14, R131, R15, -R14 ;  /* 0x0000000f830e7223 */ /* 0x000fe4000001080e */
[----:B------:R-:W-:Y:S02]  /*4af0*/  FADD.FTZ R21, -R156, R21 ;  /* 0x000000159c157221 */ /* 0x000fe40000010100 */
[C---:B0-----:R-:W-:Y:S02]  /*4b00*/  FMUL.FTZ R15, R35.reuse, R13 ;  /* 0x0000000d230f7220 */ /* 0x041fe40000410000 */
[C---:B------:R-:W-:Y:S02]  /*4b10*/  FMUL.FTZ R20, R130.reuse, -R19 ;  /* 0x8000001382147220 */ /* 0x040fe40000410000 */
[----:B------:R-:W-:Y:S02]  /*4b20*/  FMUL.FTZ R18, R130, -R21 ;  /* 0x8000001582127220 */ /* 0x000fe40000410000 */
[----:B------:R-:W-:-:S02]  /*4b30*/  FMUL.FTZ R35, R35, R12 ;  /* 0x0000000c23237220 */ /* 0x000fc40000410000 */
[C---:B------:R-:W-:Y:S02]  /*4b40*/  FFMA.FTZ R15, R34.reuse, R12, -R15 ;  /* 0x0000000c220f7223 */ /* 0x040fe4000001080f */
[C---:B------:R-:W-:Y:S02]  /*4b50*/  FFMA.FTZ R20, R131.reuse, R21, R20 ;  /* 0x0000001583147223 */ /* 0x040fe40000010014 */
[C---:B------:R-:W-:Y:S02]  /*4b60*/  FFMA.FTZ R16, R131.reuse, R17, R16 ;  /* 0x0000001183107223 */ /* 0x040fe40000010010 */
[----:B------:R-:W-:Y:S02]  /*4b70*/  FFMA.FTZ R18, R131, R19, -R18 ;  /* 0x0000001383127223 */ /* 0x000fe40000010812 */
[----:B------:R-:W-:Y:S02]  /*4b80*/  FFMA.FTZ R34, R34, R13, R35 ;  /* 0x0000000d22227223 */ /* 0x000fe40000010023 */
[----:B------:R-:W-:-:S02]  /*4b90*/  FADD.FTZ R196, R196, R15 ;  /* 0x0000000fc4c47221 */ /* 0x000fc40000010000 */
[----:B------:R-:W-:Y:S02]  /*4ba0*/  FADD.FTZ R20, -R157, R20 ;  /* 0x000000149d147221 */ /* 0x000fe40000010100 */
[----:B------:R-:W-:Y:S02]  /*4bb0*/  FMUL.FTZ R12, R132, -R16 ;  /* 0x80000010840c7220 */ /* 0x000fe40000410000 */
[----:B------:R-:W-:Y:S02]  /*4bc0*/  FADD.FTZ R34, RZ, R34 ;  /* 0x00000022ff227221 */ /* 0x000fe40000010000 */
[----:B------:R-:W-:Y:S02]  /*4bd0*/  FMUL.FTZ R13, R150, R196 ;  /* 0x000000c4960d7220 */ /* 0x000fe40000410000 */
[----:B------:R-:W-:Y:S02]  /*4be0*/  FADD.FTZ R18, R173, R18 ;  /* 0x00000012ad127221 */ /* 0x000fe40000010000 */
[----:B------:R-:W-:-:S02]  /*4bf0*/  FMUL.FTZ R17, R132, -R20 ;  /* 0x8000001484117220 */ /* 0x000fc40000410000 */
[----:B------:R-:W-:Y:S02]  /*4c00*/  FFMA.FTZ R15, R133, R14, -R12 ;  /* 0x0000000e850f7223 */ /* 0x000fe4000001080c */
[----:B------:R-:W-:Y:S02]  /*4c10*/  FFMA.FTZ R13, R151, R34, R13 ;  /* 0x00000022970d7223 */ /* 0x000fe4000001000d */
[----:B------:R-:W-:Y:S02]  /*4c20*/  FFMA.FTZ R17, R133, R18, -R17 ;  /* 0x0000001285117223 */ /* 0x000fe40000010811 */
[C---:B------:R-:W-:Y:S02]  /*4c30*/  FMUL.FTZ R14, R132.reuse, -R14 ;  /* 0x8000000e840e7220 */ /* 0x040fe40000410000 */
[----:B------:R-:W-:Y:S02]  /*4c40*/  FMUL.FTZ R18, R132, -R18 ;  /* 0x8000001284127220 */ /* 0x000fe40000410000 */
[----:B------:R-:W-:-:S02]  /*4c50*/  FMUL.FTZ R12, R150, R34 ;  /* 0x00000022960c7220 */ /* 0x000fc40000410000 */
[----:B------:R-:W-:Y:S02]  /*4c60*/  FADD.FTZ R35, RZ, R13 ;  /* 0x0000000dff237221 */ /* 0x000fe40000010000 */
[C---:B------:R-:W-:Y:S02]  /*4c70*/  FFMA.FTZ R16, R133.reuse, R16, R14 ;  /* 0x0000001085107223 */ /* 0x040fe4000001000e */
[----:B------:R-:W-:Y:S02]  /*4c80*/  FFMA.FTZ R13, R133, R20, R18 ;  /* 0x00000014850d7223 */ /* 0x000fe40000010012 */
[----:B------:R-:W-:Y:S02]  /*4c90*/  FFMA.FTZ R12, R151, R196, -R12 ;  /* 0x000000c4970c7223 */ /* 0x000fe4000001080c */
[----:B------:R-:W-:Y:S02]  /*4ca0*/  FMUL.FTZ R14, R134, -R16 ;  /* 0x80000010860e7220 */ /* 0x000fe40000410000 */
[----:B------:R-:W-:-:S02]  /*4cb0*/  FADD.FTZ R18, -R158, R13 ;  /* 0x0000000d9e127221 */ /* 0x000fc40000010100 */
[----:B------:R-:W-:Y:S02]  /*4cc0*/  FADD.FTZ R197, R197, R12 ;  /* 0x0000000cc5c57221 */ /* 0x000fe40000010000 */
[----:B------:R-:W-:Y:S02]  /*4cd0*/  FFMA.FTZ R19, R135, R15, -R14 ;  /* 0x0000000f87137223 */ /* 0x000fe4000001080e */
[----:B------:R-:W-:Y:S02]  /*4ce0*/  FADD.FTZ R17, R174, R17 ;  /* 0x00000011ae117221 */ /* 0x000fe40000010000 */
[----:B------:R-:W-:Y:S02]  /*4cf0*/  FMUL.FTZ R20, R134, -R18 ;  /* 0x8000001286147220 */ /* 0x000fe40000410000 */
[C---:B------:R-:W-:Y:S02]  /*4d00*/  FMUL.FTZ R14, R148.reuse, R197 ;  /* 0x000000c5940e7220 */ /* 0x040fe40000410000 */
[----:B------:R-:W-:-:S02]  /*4d10*/  FMUL.FTZ R12, R148, R35 ;  /* 0x00000023940c7220 */ /* 0x000fc40000410000 */
[C---:B------:R-:W-:Y:S02]  /*4d20*/  FMUL.FTZ R15, R134.reuse, -R15 ;  /* 0x8000000f860f7220 */ /* 0x040fe40000410000 */
[----:B------:R-:W-:Y:S02]  /*4d30*/  FFMA.FTZ R20, R135, R17, -R20 ;  /* 0x0000001187147223 */ /* 0x000fe40000010814 */
[----:B------:R-:W-:Y:S02]  /*4d40*/  FFMA.FTZ R14, R149, R35, R14 ;  /* 0x00000023950e7223 */ /* 0x000fe4000001000e */
        /* <DEDUP_REMOVED lines=21> */
[----:B------:R-:W-:Y:S02]  /*4ea0*/  FMUL.FTZ R14, R144, R199 ;  /* 0x000000c7900e7220 */ /* 0x000fe40000410000 */
[----:B------:R-:W-:Y:S02]  /*4eb0*/  FMUL.FTZ R19, R138, -R15 ;  /* 0x8000000f8a137220 */ /* 0x000fe40000410000 */
        /* <DEDUP_REMOVED lines=8> */
[----:B------:R-:W-:Y:S02]  /*4f40*/  FADD.FTZ R17, R176, R17 ;  /* 0x00000011b0117221 */ /* 0x000fe40000010000 */
        /* <DEDUP_REMOVED lines=31> */
[----:B------:R-:W-:Y:S02]  /*5140*/  FADD.FTZ R17, R178, R17 ;  /* 0x00000011b2117221 */ /* 0x000fe40000010000 */
[-C--:B------:R-:W-:Y:S02]  /*5150*/  FFMA.FTZ R12, R139, R202.reuse, -R12 ;  /* 0x000000ca8b0c7223 */ /* 0x080fe4000001080c */
[----:B------:R-:W-:Y:S02]  /*5160*/  FMUL.FTZ R13, R138, R202 ;  /* 0x000000ca8a0d7220 */ /* 0x000fe40000410000 */
[----:B------:R-:W-:Y:S02]  /*5170*/  FADD.FTZ R201, R201, R12 ;  /* 0x0000000cc9c97221 */ /* 0x000fe40000010000 */
[----:B------:R-:W-:Y:S02]  /*5180*/  FADD.FTZ R21, -R162, R21 ;  /* 0x00000015a2157221 */ /* 0x000fe40000010100 */
[----:B------:R-:W-:-:S02]  /*5190*/  FMUL.FTZ R12, R142, -R17 ;  /* 0x800000118e0c7220 */ /* 0x000fc40000410000 */
[C---:B------:R-:W-:Y:S02]  /*51a0*/  FMUL.FTZ R14, R142.reuse, -R15 ;  /* 0x8000000f8e0e7220 */ /* 0x040fe40000410000 */
[----:B------:R-:W-:Y:S02]  /*51b0*/  FFMA.FTZ R13, R139, R190, R13 ;  /* 0x000000be8b0d7223 */ /* 0x000fe4000001000d */
[-C--:B------:R-:W-:Y:S02]  /*51c0*/  FMUL.FTZ R18, R142, -R21.reuse ;  /* 0x800000158e127220 */ /* 0x080fe40000410000 */
[C---:B------:R-:W-:Y:S02]  /*51d0*/  FFMA.FTZ R20, R143.reuse, R21, R12 ;  /* 0x000000158f147223 */ /* 0x040fe4000001000c */
[----:B------:R-:W-:Y:S02]  /*51e0*/  FFMA.FTZ R19, R143, R19, R14 ;  /* 0x000000138f137223 */ /* 0x000fe4000001000e */
[----:B------:R-:W-:-:S02]  /*51f0*/  FADD.FTZ R191, RZ, R13 ;  /* 0x0000000dffbf7221 */ /* 0x000fc40000010000 */
[----:B------:R-:W-:Y:S02]  /*5200*/  FFMA.FTZ R18, R143, R17, -R18 ;  /* 0x000000118f127223 */ /* 0x000fe40000010812 */
[----:B------:R-:W-:Y:S02]  /*5210*/  FMUL.FTZ R14, R136, R201 ;  /* 0x000000c9880e7220 */ /* 0x000fe40000410000 */
[----:B------:R-:W-:Y:S02]  /*5220*/  FADD.FTZ R20, -R163, R20 ;  /* 0x00000014a3147221 */ /* 0x000fe40000010100 */
[----:B------:R-:W-:Y:S02]  /*5230*/  FMUL.FTZ R15, R144, -R19 ;  /* 0x80000013900f7220 */ /* 0x000fe40000410000 */
[-C--:B------:R-:W-:Y:S02]  /*5240*/  FMUL.FTZ R12, R136, R191.reuse ;  /* 0x000000bf880c7220 */ /* 0x080fe40000410000 */
[----:B------:R-:W-:-:S02]  /*5250*/  FFMA.FTZ R14, R137, R191, R14 ;  /* 0x000000bf890e7223 */ /* 0x000fc4000001000e */
[----:B------:R-:W-:Y:S02]  /*5260*/  FADD.FTZ R18, R179, R18 ;  /* 0x00000012b3127221 */ /* 0x000fe40000010000 */
[C---:B------:R-:W-:Y:S02]  /*5270*/  FMUL.FTZ R13, R144.reuse, -R20 ;  /* 0x80000014900d7220 */ /* 0x040fe40000410000 */
[-C--:B------:R-:W-:Y:S02]  /*5280*/  FFMA.FTZ R15, R145, R16.reuse, -R15 ;  /* 0x00000010910f7223 */ /* 0x080fe4000001080f */
[----:B------:R-:W-:Y:S02]  /*5290*/  FFMA.FTZ R12, R137, R201, -R12 ;  /* 0x000000c9890c7223 */ /* 0x000fe4000001080c */
[----:B------:R-:W-:Y:S02]  /*52a0*/  FMUL.FTZ R16, R144, -R16 ;  /* 0x8000001090107220 */ /* 0x000fe40000410000 */
[----:B------:R-:W-:-:S02]  /*52b0*/  FADD.FTZ R192, RZ, R14 ;  /* 0x0000000effc07221 */ /* 0x000fc40000010000 */
[-C--:B------:R-:W-:Y:S02]  /*52c0*/  FFMA.FTZ R17, R145, R18.reuse, -R13 ;  /* 0x0000001291117223 */ /* 0x080fe4000001080d */
[----:B------:R-:W-:Y:S02]  /*52d0*/  FMUL.FTZ R18, R144, -R18 ;  /* 0x8000001290127220 */ /* 0x000fe40000410000 */
[----:B------:R-:W-:Y:S02]  /*52e0*/  FADD.FTZ R203, R203, R12 ;  /* 0x0000000ccbcb7221 */ /* 0x000fe40000010000 */
[C---:B------:R-:W-:Y:S02]  /*52f0*/  FFMA.FTZ R16, R145.reuse, R19, R16 ;  /* 0x0000001391107223 */ /* 0x040fe40000010010 */
[----:B------:R-:W-:Y:S02]  /*5300*/  FMUL.FTZ R12, R134, R192 ;  /* 0x000000c0860c7220 */ /* 0x000fe40000410000 */
[----:B------:R-:W-:-:S02]  /*5310*/  FFMA.FTZ R19, R145, R20, R18 ;  /* 0x0000001491137223 */ /* 0x000fc40000010012 */
[-C--:B------:R-:W-:Y:S02]  /*5320*/  FMUL.FTZ R13, R134, R203.reuse ;  /* 0x000000cb860d7220 */ /* 0x080fe40000410000 */
[----:B------:R-:W-:Y:S02]  /*5330*/  FMUL.FTZ R14, R146, -R16 ;  /* 0x80000010920e7220 */ /* 0x000fe40000410000 */
[C---:B------:R-:W-:Y:S02]  /*5340*/  FFMA.FTZ R12, R135.reuse, R203, -R12 ;  /* 0x000000cb870c7223 */ /* 0x040fe4000001080c */
[----:B------:R-:W-:Y:S02]  /*5350*/  FADD.FTZ R19, -R164, R19 ;  /* 0x00000013a4137221 */ /* 0x000fe40000010100 */
[----:B------:R-:W-:Y:S02]  /*5360*/  FFMA.FTZ R13, R135, R192, R13 ;  /* 0x000000c0870d7223 */ /* 0x000fe4000001000d */
[----:B------:R-:W-:-:S02]  /*5370*/  FFMA.FTZ R18, R147, R15, -R14 ;  /* 0x0000000f93127223 */ /* 0x000fc4000001080e */
[----:B------:R-:W-:Y:S02]  /*5380*/  FADD.FTZ R205, R205, R12 ;  /* 0x0000000ccdcd7221 */ /* 0x000fe40000010000 */
[----:B------:R-:W-:Y:S02]  /*5390*/  FMUL.FTZ R15, R146, -R15 ;  /* 0x8000000f920f7220 */ /* 0x000fe40000410000 */
[----:B------:R-:W-:Y:S02]  /*53a0*/  FADD.FTZ R17, R180, R17 ;  /* 0x00000011b4117221 */ /* 0x000fe40000010000 */
[----:B------:R-:W-:Y:S02]  /*53b0*/  FMUL.FTZ R20, R146, -R19 ;  /* 0x8000001392147220 */ /* 0x000fe40000410000 */
[----:B------:R-:W-:Y:S02]  /*53c0*/  FADD.FTZ R193, RZ, R13 ;  /* 0x0000000dffc17221 */ /* 0x000fe40000010000 */
[----:B------:R-:W-:-:S02]  /*53d0*/  FFMA.FTZ R15, R147, R16, R15 ;  /* 0x00000010930f7223 */ /* 0x000fc4000001000f */
[----:B------:R-:W-:Y:S02]  /*53e0*/  FMUL.FTZ R14, R132, R205 ;  /* 0x000000cd840e7220 */ /* 0x000fe40000410000 */
[-C--:B------:R-:W-:Y:S02]  /*53f0*/  FFMA.FTZ R20, R147, R17.reuse, -R20 ;  /* 0x0000001193147223 */ /* 0x080fe40000010814 */
[----:B------:R-:W-:Y:S02]  /*5400*/  FMUL.FTZ R16, R146, -R17 ;  /* 0x8000001192107220 */ /* 0x000fe40000410000 */
[-C--:B------:R-:W-:Y:S02]  /*5410*/  FMUL.FTZ R12, R132, R193.reuse ;  /* 0x000000c1840c7220 */ /* 0x080fe40000410000 */
[----:B------:R-:W-:Y:S02]  /*5420*/  FFMA.FTZ R14, R133, R193, R14 ;  /* 0x000000c1850e7223 */ /* 0x000fe4000001000e */
[----:B------:R-:W-:-:S02]  /*5430*/  FFMA.FTZ R16, R147, R19, R16 ;  /* 0x0000001393107223 */ /* 0x000fc40000010010 */
[----:B------:R-:W-:Y:S02]  /*5440*/  FADD.FTZ R20, R181, R20 ;  /* 0x00000014b5147221 */ /* 0x000fe40000010000 */
[----:B------:R-:W-:Y:S02]  /*5450*/  FFMA.FTZ R13, R133, R205, -R12 ;  /* 0x000000cd850d7223 */ /* 0x000fe4000001080c */
[C---:B------:R-:W-:Y:S02]  /*5460*/  FMUL.FTZ R12, R148.reuse, -R15 ;  /* 0x8000000f940c7220 */ /* 0x040fe40000410000 */
[----:B------:R-:W-:Y:S02]  /*5470*/  FADD.FTZ R194, RZ, R14 ;  /* 0x0000000effc27221 */ /* 0x000fe40000010000 */
[----:B------:R-:W-:Y:S02]  /*5480*/  FADD.FTZ R16, -R165, R16 ;  /* 0x00000010a5107221 */ /* 0x000fe40000010100 */
[----:B------:R-:W-:-:S02]  /*5490*/  FMUL.FTZ R14, R148, -R20 ;  /* 0x80000014940e7220 */ /* 0x000fc40000410000 */
[----:B------:R-:W-:Y:S02]  /*54a0*/  FADD.FTZ R204, R204, R13 ;  /* 0x0000000dcccc7221 */ /* 0x000fe40000010000 */
[C---:B------:R-:W-:Y:S02]  /*54b0*/  FFMA.FTZ R19, R149.reuse, R18, -R12 ;  /* 0x0000001295137223 */ /* 0x040fe4000001080c */
[C---:B------:R-:W-:Y:S02]  /*54c0*/  FMUL.FTZ R12, R130.reuse, R194 ;  /* 0x000000c2820c7220 */ /* 0x040fe40000410000 */
[----:B------:R-:W-:Y:S02]  /*54d0*/  FFMA.FTZ R23, R149, R16, R14 ;  /* 0x0000001095177223 */ /* 0x000fe4000001000e */
[-C--:B------:R-:W-:Y:S02]  /*54e0*/  FMUL.FTZ R14, R130, R204.reuse ;  /* 0x000000cc820e7220 */ /* 0x080fe40000410000 */
[----:B------:R-:W-:-:S02]  /*54f0*/  FFMA.FTZ R12, R131, R204, -R12 ;  /* 0x000000cc830c7223 */ /* 0x000fc4000001080c */
[----:B------:R-:W-:Y:S02]  /*5500*/  FFMA.FTZ R208, R131, R194, R14 ;  /* 0x000000c283d07223 */ /* 0x000fe4000001000e */
[----:B------:R-:W-:Y:S01]  /*5510*/  FADD.FTZ R207, R207, R12 ;  /* 0x0000000ccfcf7221 */ /* 0x000fe20000010000 */
[----:B------:R-:W-:Y:S01]  /*5520*/  MOV R12, 0x3f800000 ;  /* 0x3f800000000c7802 */ /* 0x000fe20000000f00 */
[----:B------:R-:W-:Y:S02]  /*5530*/  FADD.FTZ R208, RZ, R208 ;  /* 0x000000d0ffd07221 */ /* 0x000fe40000010000 */
[----:B------:R-:W-:Y:S02]  /*5540*/  FMUL.FTZ R13, R148, -R16 ;  /* 0x80000010940d7220 */ /* 0x000fe40000410000 */
[C---:B------:R-:W-:Y:S02]  /*5550*/  FMUL.FTZ R17, R127.reuse, R207 ;  /* 0x000000cf7f117220 */ /* 0x040fe40000410000 */
[----:B------:R-:W-:-:S02]  /*5560*/  FMUL.FTZ R16, R127, R208 ;  /* 0x000000d07f107220 */ /* 0x000fc40000410000 */
[----:B------:R-:W-:Y:S01]  /*5570*/  FFMA.FTZ R21, R149, R20, -R13 ;  /* 0x0000001495157223 */ /* 0x000fe2000001080d */
[----:B------:R-:W-:Y:S01]  /*5580*/  HFMA2.MMA R13, -RZ, RZ, 0, 0 ;  /* 0x00000000ff0d7435 */ /* 0x000fe200000001ff */
[C---:B------:R-:W-:Y:S02]  /*5590*/  FFMA.FTZ R206, R129.reuse, R208, R17 ;  /* 0x000000d081ce7223 */ /* 0x040fe40000010011 */
[----:B------:R-:W-:Y:S02]  /*55a0*/  FFMA.FTZ R17, R129, R207, -R16 ;  /* 0x000000cf81117223 */ /* 0x000fe40000010810 */
[----:B------:R-:W-:Y:S02]  /*55b0*/  FADD.FTZ R21, R182, R21 ;  /* 0x00000015b6157221 */ /* 0x000fe40000010000 */
[----:B------:R-:W-:Y:S02]  /*55c0*/  FADD.FTZ R206, RZ, R206 ;  /* 0x000000ceffce7221 */ /* 0x000fe40000010000 */
[----:B------:R-:W-:-:S02]  /*55d0*/  FADD.FTZ R210, R210, R17 ;  /* 0x00000011d2d27221 */ /* 0x000fc40000010000 */
[----:B------:R-:W-:Y:S02]  /*55e0*/  FADD.FTZ R23, -R166, R23 ;  /* 0x00000017a6177221 */ /* 0x000fe40000010100 */
[----:B------:R-:W-:Y:S02]  /*55f0*/  FMUL.FTZ R18, R148, -R18 ;  /* 0x8000001294127220 */ /* 0x000fe40000410000 */
[C---:B------:R-:W-:Y:S02]  /*5600*/  FMUL.FTZ R212, R150.reuse, -R21 ;  /* 0x8000001596d47220 */ /* 0x040fe40000410000 */
[C---:B------:R-:W-:Y:S02]  /*5610*/  FMUL.FTZ R16, R123.reuse, R206 ;  /* 0x000000ce7b107220 */ /* 0x040fe40000410000 */
[----:B------:R-:W-:Y:S02]  /*5620*/  FMUL.FTZ R17, R123, R210 ;  /* 0x000000d27b117220 */ /* 0x000fe40000410000 */
[----:B------:R-:W-:-:S02]  /*5630*/  FMUL.FTZ R20, R150, -R23 ;  /* 0x8000001796147220 */ /* 0x000fc40000410000 */
[----:B------:R-:W-:Y:S02]  /*5640*/  FFMA.FTZ R18, R149, R15, R18 ;  /* 0x0000000f95127223 */ /* 0x000fe40000010012 */
[----:B------:R-:W-:Y:S01]  /*5650*/  FFMA.FTZ R214, R151, R23, R212 ;  /* 0x0000001797d67223 */ /* 0x000fe200000100d4 */
[----:B------:R-:W-:Y:S01]  /*5660*/  CS2R R14, SRZ ;  /* 0x00000000000e7805 */ /* 0x000fe2000001ff00 */
[C---:B------:R-:W-:Y:S02]  /*5670*/  FFMA.FTZ R16, R125.reuse, R210, -R16 ;  /* 0x000000d27d107223 */ /* 0x040fe40000010810 */
[----:B------:R-:W-:Y:S02]  /*5680*/  FFMA.FTZ R212, R125, R206, R17 ;  /* 0x000000ce7dd47223 */ /* 0x000fe40000010011 */
[----:B------:R-:W-:Y:S01]  /*5690*/  FFMA.FTZ R22, R151, R21, -R20 ;  /* 0x0000001597167223 */ /* 0x000fe20000010814 */
[----:B------:R0:W1:Y:S01]  /*56a0*/  @!P0 LDS.128 R12, [R0.X16+0x22b0] ;  /* 0x0022b000000c8984 */ /* 0x000062000000cc00 */
[----:B------:R-:W-:Y:S01]  /*56b0*/  FMUL.FTZ R21, R150, -R19 ;  /* 0x8000001396157220 */ /* 0x000fe20000410000 */
[----:B------:R-:W-:Y:S01]  /*56c0*/  ISETP.GT.U32.AND P0, PT, R124, 0x1f, PT ;  /* 0x0000001f7c00780c */ /* 0x000fe20003f04070 */
[----:B------:R-:W-:-:S02]  /*56d0*/  FMUL.FTZ R20, R150, -R18 ;  /* 0x8000001296147220 */ /* 0x000fc40000410000 */
[----:B------:R-:W-:Y:S02]  /*56e0*/  FADD.FTZ R209, R209, R16 ;  /* 0x00000010d1d17221 */ /* 0x000fe40000010000 */
[----:B------:R-:W-:Y:S02]  /*56f0*/  FADD.FTZ R212, RZ, R212 ;  /* 0x000000d4ffd47221 */ /* 0x000fe40000010000 */
[C---:B------:R-:W-:Y:S02]  /*5700*/  FFMA.FTZ R17, R151.reuse, R18, R21 ;  /* 0x0000001297117223 */ /* 0x040fe40000010015 */
[----:B------:R-:W-:Y:S02]  /*5710*/  FFMA.FTZ R16, R151, R19, -R20 ;  /* 0x0000001397107223 */ /* 0x000fe40000010814 */
[C---:B------:R-:W-:Y:S02]  /*5720*/  FMUL.FTZ R21, R119.reuse, R209 ;  /* 0x000000d177157220 */ /* 0x040fe40000410000 */
[----:B------:R-:W-:-:S02]  /*5730*/  FMUL.FTZ R20, R119, R212 ;  /* 0x000000d477147220 */ /* 0x000fc40000410000 */
[----:B------:R-:W-:Y:S02]  /*5740*/  FADD.FTZ R19, -R167, R214 ;  /* 0x000000d6a7137221 */ /* 0x000fe40000010100 */
[C---:B------:R-:W-:Y:S02]  /*5750*/  FFMA.FTZ R214, R121.reuse, R212, R21 ;  /* 0x000000d479d67223 */ /* 0x040fe40000010015 */
[----:B------:R-:W-:Y:S02]  /*5760*/  FFMA.FTZ R21, R121, R209, -R20 ;  /* 0x000000d179157223 */ /* 0x000fe40000010814 */
[----:B------:R-:W-:Y:S02]  /*5770*/  FADD.FTZ R214, RZ, R214 ;  /* 0x000000d6ffd67221 */ /* 0x000fe40000010000 */
[----:B------:R-:W-:Y:S02]  /*5780*/  FADD.FTZ R184, R184, R21 ;  /* 0x00000015b8b87221 */ /* 0x000fe40000010000 */
        /* <DEDUP_REMOVED lines=10> */
[C---:B-1----:R-:W-:Y:S02]  /*5830*/  SHF.L.U32 R213, R124.reuse, 0x5, RZ ;  /* 0x000000057cd57819 */ /* 0x042fe400000006ff */
[----:B------:R-:W-:-:S03]  /*5840*/  LOP3.LUT R215, R124, 0x1f, RZ, 0xc0, !PT ;  /* 0x0000001f7cd77812 */ /* 0x000fc600078ec0ff */
[----:B0-----:R-:W-:Y:S01]  /*5850*/  LDS.128 R16, [R213+0xcb0] ;  /* 0x000cb000d5107984 */ /* 0x001fe20000000c00 */
[----:B------:R-:W-:-:S03]  /*5860*/  ISETP.NE.AND P0, PT, R215, 0x1f, PT ;  /* 0x0000001fd700780c */ /* 0x000fc60003f05270 */
[----:B------:R-:W0:Y:S02]  /*5870*/  LDS.128 R20, [R213+0xcc0] ;  /* 0x000cc000d5147984 */ /* 0x000e240000000c00 */
[C---:B0-----:R-:W-:Y:S02]  /*5880*/  FMUL.FTZ R217, R17.reuse, R23 ;  /* 0x0000001711d97220 */ /* 0x041fe40000410000 */
[CC--:B------:R-:W-:Y:S02]  /*5890*/  FMUL.FTZ R216, R17.reuse, R22.reuse ;  /* 0x0000001611d87220 */ /* 0x0c0fe40000410000 */
[C---:B------:R-:W-:Y:S02]  /*58a0*/  FMUL.FTZ R215, R17.reuse, R21 ;  /* 0x0000001511d77220 */ /* 0x040fe40000410000 */
[----:B------:R-:W-:Y:S02]  /*58b0*/  FFMA.FTZ R217, R16, R22, -R217 ;  /* 0x0000001610d97223 */ /* 0x000fe400000108d9 */
[----:B------:R-:W-:-:S02]  /*58c0*/  FMUL.FTZ R17, R17, R20 ;  /* 0x0000001411117220 */ /* 0x000fc40000410000 */
[C---:B------:R-:W-:Y:S02]  /*58d0*/  FFMA.FTZ R22, R16.reuse, R23, R216 ;  /* 0x0000001710167223 */ /* 0x040fe400000100d8 */
[C---:B------:R-:W-:Y:S02]  /*58e0*/  FFMA.FTZ R215, R16.reuse, R20, -R215 ;  /* 0x0000001410d77223 */ /* 0x040fe400000108d7 */
[----:B------:R-:W-:Y:S02]  /*58f0*/  FFMA.FTZ R216, R16, R21, R17 ;  /* 0x0000001510d87223 */ /* 0x000fe40000010011 */
[----:B------:R-:W-:Y:S02]  /*5900*/  FADD.FTZ R23, R18, R217 ;  /* 0x000000d912177221 */ /* 0x000fe40000010000 */
[----:B------:R-:W-:Y:S01]  /*5910*/  FADD.FTZ R22, R19, R22 ;  /* 0x0000001613167221 */ /* 0x000fe20000010000 */
[----:B------:R-:W-:Y:S05]  /*5920*/  BRA.DIV ~URZ, `(.L_x_6198) ;  /* 0x000047727f007947 */ /* 0x000fea000b800000 */
[----:B------:R0:W1:Y:S02]  /*5930*/  SHFL.DOWN PT, R18, R215, 0x1, 0x1f ;  /* 0x08201f00d7127f89 */ /* 0x00006400000e0000 */
.L_x_6232:
[----:B------:R-:W-:Y:S05]  /*5940*/  BRA.DIV ~URZ, `(.L_x_6199) ;  /* 0x000047d27f007947 */ /* 0x000fea000b800000 */
[----:B------:R2:W3:Y:S04]  /*5950*/  SHFL.DOWN PT, R19, R216, 0x1, 0x1f ;  /* 0x08201f00d8137f89 */ /* 0x0004e800000e0000 */
[----:B------:R2:W4:Y:S04]  /*5960*/  SHFL.DOWN PT, R20, R23, 0x1, 0x1f ;  /* 0x08201f0017147f89 */ /* 0x00052800000e0000 */
[----:B------:R2:W0:Y:S02]  /*5970*/  SHFL.DOWN PT, R16, R22, 0x1, 0x1f ;  /* 0x08201f0016107f89 */ /* 0x00042400000e0000 */
.L_x_6233:
        /* <DEDUP_REMOVED lines=15> */
.L_x_6201:
[----:B------:R-:W-:Y:S05]  /*5a70*/  BSYNC B1 ;  /* 0x0000000000017941 */ /* 0x000fea0003800000 */
.L_x_6200:
[----:B------:R-:W-:Y:S05]  /*5a80*/  BRA.DIV ~URZ, `(.L_x_6202) ;  /* 0x000047f27f007947 */ /* 0x000fea000b800000 */
[----:B-1----:R1:W2:Y:S04]  /*5a90*/  SHFL.DOWN PT, R18, R215, 0x2, 0x1f ;  /* 0x08401f00d7127f89 */ /* 0x0022a800000e0000 */
[----:B---3--:R1:W3:Y:S04]  /*5aa0*/  SHFL.DOWN PT, R19, R216, 0x2, 0x1f ;  /* 0x08401f00d8137f89 */ /* 0x0082e800000e0000 */
[----:B----4-:R1:W4:Y:S04]  /*5ab0*/  SHFL.DOWN PT, R20, R23, 0x2, 0x1f ;  /* 0x08401f0017147f89 */ /* 0x01032800000e0000 */
[----:B0-----:R1:W0:Y:S02]  /*5ac0*/  SHFL.DOWN PT, R16, R22, 0x2, 0x1f ;  /* 0x08401f0016107f89 */ /* 0x00122400000e0000 */
.L_x_6234:
        /* <DEDUP_REMOVED lines=15> */
.L_x_6204:
[----:B------:R-:W-:Y:S05]  /*5bc0*/  BSYNC B1 ;  /* 0x0000000000017941 */ /* 0x000fea0003800000 */
.L_x_6203:
[----:B------:R-:W-:Y:S05]  /*5bd0*/  BRA.DIV ~URZ, `(.L_x_6205) ;  /* 0x000048727f007947 */ /* 0x000fea000b800000 */
[----:B--2---:R2:W1:Y:S02]  /*5be0*/  SHFL.DOWN PT, R18, R215, 0x4, 0x1f ;  /* 0x08801f00d7127f89 */ /* 0x00446400000e0000 */
.L_x_6235:
[----:B------:R-:W-:Y:S05]  /*5bf0*/  BRA.DIV ~URZ, `(.L_x_6206) ;  /* 0x000048d27f007947 */ /* 0x000fea000b800000 */
[----:B---3--:R3:W2:Y:S04]  /*5c00*/  SHFL.DOWN PT, R19, R216, 0x4, 0x1f ;  /* 0x08801f00d8137f89 */ /* 0x0086a800000e0000 */
[----:B----4-:R3:W4:Y:S04]  /*5c10*/  SHFL.DOWN PT, R20, R23, 0x4, 0x1f ;  /* 0x08801f0017147f89 */ /* 0x01072800000e0000 */
[----:B0-----:R3:W0:Y:S02]  /*5c20*/  SHFL.DOWN PT, R16, R22, 0x4, 0x1f ;  /* 0x08801f0016107f89 */ /* 0x00162400000e0000 */
.L_x_6236:
        /* <DEDUP_REMOVED lines=15> */
.L_x_6208:
[----:B------:R-:W-:Y:S05]  /*5d20*/  BSYNC B1 ;  /* 0x0000000000017941 */ /* 0x000fea0003800000 */
.L_x_6207:
[----:B------:R-:W-:Y:S05]  /*5d30*/  BRA.DIV ~URZ, `(.L_x_6209) ;  /* 0x000048f27f007947 */ /* 0x000fea000b800000 */
[----:B-1----:R1:W3:Y:S04]  /*5d40*/  SHFL.DOWN PT, R18, R215, 0x8, 0x1f ;  /* 0x09001f00d7127f89 */ /* 0x0022e800000e0000 */
[----:B--2---:R1:W2:Y:S04]  /*5d50*/  SHFL.DOWN PT, R19, R216, 0x8, 0x1f ;  /* 0x09001f00d8137f89 */ /* 0x0042a800000e0000 */
[----:B----4-:R1:W4:Y:S04]  /*5d60*/  SHFL.DOWN PT, R20, R23, 0x8, 0x1f ;  /* 0x09001f0017147f89 */ /* 0x01032800000e0000 */
[----:B0-----:R1:W0:Y:S02]  /*5d70*/  SHFL.DOWN PT, R16, R22, 0x8, 0x1f ;  /* 0x09001f0016107f89 */ /* 0x00122400000e0000 */
.L_x_6237:
        /* <DEDUP_REMOVED lines=15> */
.L_x_6211:
[----:B------:R-:W-:Y:S05]  /*5e70*/  BSYNC B1 ;  /* 0x0000000000017941 */ /* 0x000fea0003800000 */
.L_x_6210:
[----:B------:R-:W-:Y:S05]  /*5e80*/  BRA.DIV ~URZ, `(.L_x_6212) ;  /* 0x000049727f007947 */ /* 0x000fea000b800000 */
[----:B---3--:R3:W1:Y:S02]  /*5e90*/  SHFL.DOWN PT, R18, R215, 0x10, 0x1f ;  /* 0x0a001f00d7127f89 */ /* 0x00866400000e0000 */
.L_x_6238:
[----:B------:R-:W-:Y:S05]  /*5ea0*/  BRA.DIV ~URZ, `(.L_x_6213) ;  /* 0x000049d27f007947 */ /* 0x000fea000b800000 */
[----:B--2---:R2:W3:Y:S04]  /*5eb0*/  SHFL.DOWN PT, R19, R216, 0x10, 0x1f ;  /* 0x0a001f00d8137f89 */ /* 0x0044e800000e0000 */
[----:B----4-:R2:W4:Y:S04]  /*5ec0*/  SHFL.DOWN PT, R20, R23, 0x10, 0x1f ;  /* 0x0a001f0017147f89 */ /* 0x01052800000e0000 */
[----:B0-----:R2:W0:Y:S02]  /*5ed0*/  SHFL.DOWN PT, R16, R22, 0x10, 0x1f ;  /* 0x0a001f0016107f89 */ /* 0x00142400000e0000 */
.L_x_6239:
        /* <DEDUP_REMOVED lines=13> */
.L_x_6215:
[----:B------:R-:W-:Y:S05]  /*5fb0*/  BSYNC B1 ;  /* 0x0000000000017941 */ /* 0x000fea0003800000 */
.L_x_6214:
[----:B------:R-:W-:Y:S05]  /*5fc0*/  BRA.DIV ~URZ, `(.L_x_6216) ;  /* 0x00004a127f007947 */ /* 0x000fea000b800000 */
[----:B------:R-:W5:Y:S04]  /*5fd0*/  SHFL.IDX PT, R224, R216, RZ, 0x1f ;  /* 0x00001fffd8e07589 */ /* 0x000f6800000e0000 */
[----:B------:R-:W2:Y:S04]  /*5fe0*/  SHFL.IDX PT, R217, R215, RZ, 0x1f ;  /* 0x00001fffd7d97589 */ /* 0x000ea800000e0000 */
[----:B------:R-:W4:Y:S04]  /*5ff0*/  SHFL.IDX PT, R218, R23, RZ, 0x1f ;  /* 0x00001fff17da7589 */ /* 0x000f2800000e0000 */
[----:B------:R-:W3:Y:S04]  /*6000*/  SHFL.DOWN PT, R220, R23, 0x1, 0x1f ;  /* 0x08201f0017dc7f89 */ /* 0x000ee800000e0000 */
[----:B------:R-:W1:Y:S04]  /*6010*/  SHFL.IDX PT, R219, R22, RZ, 0x1f ;  /* 0x00001fff16db7589 */ /* 0x000e6800000e0000 */
[----:B------:R-:W0:Y:S04]  /*6020*/  SHFL.DOWN PT, R225, R22, 0x1, 0x1f ;  /* 0x08201f0016e17f89 */ /* 0x000e2800000e0000 */
[----:B------:R-:W0:Y:S01]  /*6030*/  SHFL.IDX PT, R227, R12, RZ, 0x1f ;  /* 0x00001fff0ce37589 */ /* 0x000e2200000e0000 */
[----:B-----5:R-:W-:-:S02]  /*6040*/  FMUL.FTZ R223, R15, R224 ;  /* 0x000000e00fdf7220 */ /* 0x020fc40000410000 */
[CC--:B------:R-:W-:Y:S01]  /*6050*/  FMUL.FTZ R222, R14.reuse, R224.reuse ;  /* 0x000000e00ede7220 */ /* 0x0c0fe20000410000 */
[----:B------:R-:W0:Y:S01]  /*6060*/  SHFL.IDX PT, R229, R14, RZ, 0x1f ;  /* 0x00001fff0ee57589 */ /* 0x000e2200000e0000 */
[-C--:B--2---:R-:W-:Y:S02]  /*6070*/  FFMA.FTZ R223, R14, R217.reuse, -R223 ;  /* 0x000000d90edf7223 */ /* 0x084fe400000108df */
[----:B------:R-:W-:Y:S01]  /*6080*/  FFMA.FTZ R222, R15, R217, R222 ;  /* 0x000000d90fde7223 */ /* 0x000fe200000100de */
[----:B---3--:R-:W2:Y:S04]  /*6090*/  SHFL.IDX PT, R19, R15, RZ, 0x1f ;  /* 0x00001fff0f137589 */ /* 0x008ea800000e0000 */
[----:B------:R-:W3:Y:S04]  /*60a0*/  SHFL.IDX PT, R228, R13, RZ, 0x1f ;  /* 0x00001fff0de47589 */ /* 0x000ee800000e0000 */
[----:B------:R5:W0:Y:S04]  /*60b0*/  SHFL.DOWN PT, R226, R216, 0x1, 0x1f ;  /* 0x08201f00d8e27f89 */ /* 0x000a2800000e0000 */
[----:B------:R1:W0:Y:S02]  /*60c0*/  SHFL.DOWN PT, R221, R215, 0x1, 0x1f ;  /* 0x08201f00d7dd7f89 */ /* 0x00022400000e0000 */
[----:B-1---5:R-:W-:-:S02]  /*60d0*/  FMUL.FTZ R216, R12, R224 ;  /* 0x000000e00cd87220 */ /* 0x022fc40000410000 */
[----:B------:R-:W-:Y:S02]  /*60e0*/  FMUL.FTZ R224, R13, R224 ;  /* 0x000000e00de07220 */ /* 0x000fe40000410000 */
[----:B------:R-:W-:Y:S02]  /*60f0*/  FMUL.FTZ R215, R12, R217 ;  /* 0x000000d90cd77220 */ /* 0x000fe40000410000 */
.L_x_6240:
[----:B----4-:R1:W4:Y:S01]  /*6100*/  LDS.128 R20, [R213+0xcc0] ;  /* 0x000cc000d5147984 */ /* 0x0103220000000c00 */
[----:B------:R-:W-:Y:S01]  /*6110*/  ISETP.NE.AND P0, PT, R124, 0x1f, PT ;  /* 0x0000001f7c00780c */ /* 0x000fe20003f05270 */
[----:B------:R-:W-:Y:S01]  /*6120*/  BSSY B1, `(.L_x_6217) ;  /* 0x000000f000017945 */ /* 0x000fe20003800000 */
[----:B0-----:R-:W-:Y:S02]  /*6130*/  MOV R16, R227 ;  /* 0x000000e300107202 */ /* 0x001fe40000000f00 */
[----:B---3--:R-:W-:Y:S02]  /*6140*/  MOV R17, R228 ;  /* 0x000000e400117202 */ /* 0x008fe40000000f00 */
[----:B------:R-:W-:-:S07]  /*6150*/  MOV R18, R229 ;  /* 0x000000e500127202 */ /* 0x000fce0000000f00 */
[----:B------:R-:W-:Y:S05]  /*6160*/  @!P0 BRA `(.L_x_6218) ;  /* 0x000000a000008947 */ /* 0x000fea0003800000 */
[-C--:B-12---:R-:W-:Y:S02]  /*6170*/  FMUL.FTZ R14, R19, R226.reuse ;  /* 0x000000e2130e7220 */ /* 0x086fe40000410000 */
        /* <DEDUP_REMOVED lines=9> */
.L_x_6218:
[----:B-1----:R-:W-:Y:S05]  /*6210*/  BSYNC B1 ;  /* 0x0000000000017941 */ /* 0x002fea0003800000 */
.L_x_6217:
[C---:B--2-4-:R-:W-:Y:S01]  /*6220*/  FMUL.FTZ R221, R21.reuse, R19 ;  /* 0x0000001315dd7220 */ /* 0x054fe20000410000 */
        /* <DEDUP_REMOVED lines=15> */
.L_x_6197:
[----:B-1----:R-:W-:Y:S05]  /*6320*/  BSYNC B0 ;  /* 0x0000000000007941 */ /* 0x002fea0003800000 */
.L_x_6196:
[----:B------:R-:W-:Y:S01]  /*6330*/  WARPSYNC 0xffffffff ;  /* 0xffffffff00007948 */ /* 0x000fe20003800000 */
[----:B------:R-:W-:Y:S01]  /*6340*/  BAR.SYNC.DEFER_BLOCKING 0x0 ;  /* 0x0000000000007b1d */ /* 0x000fe20000010000 */
[----:B------:R-:W-:-:S02]  /*6350*/  ISETP.NE.AND P2, PT, R124, RZ, PT ;  /* 0x000000ff7c00720c */ /* 0x000fc40003f45270 */
[C---:B------:R-:W-:Y:S02]  /*6360*/  ISETP.GT.AND P0, PT, R122.reuse, 0x1e, PT ;  /* 0x0000001e7a00780c */ /* 0x040fe40003f04270 */
        /* <DEDUP_REMOVED lines=31> */
[----:B------:R-:W-:Y:S01]  /*6560*/  FFMA.FTZ R19, R129, R16, -R127 ;  /* 0x0000001081137223 */ /* 0x000fe2000001087f */
[----:B------:R-:W-:Y:S01]  /*6570*/  HADD2.F32 R127, -RZ, R7.H1_H1 ;  /* 0x30000007ff7f7230 */ /* 0x000fe20000004100 */
[----:B------:R-:W-:Y:S02]  /*6580*/  FADD.FTZ R17, -R156, R17 ;  /* 0x000000119c117221 */ /* 0x000fe40000010100 */
[----:B------:R-:W-:Y:S01]  /*6590*/  FADD.FTZ R19, R172, R19 ;  /* 0x00000013ac137221 */ /* 0x000fe20000010000 */
[----:B------:R-:W-:Y:S01]  /*65a0*/  HADD2.F32 R172, -RZ, R6.H1_H1 ;  /* 0x30000006ffac7230 */ /* 0x000fe20000004100 */
        /* <DEDUP_REMOVED lines=26> */
[----:B------:R-:W-:Y:S02]  /*6750*/  FFMA.FTZ R121, R51, -R34, RZ ;  /* 0x8000002233797223 */ /* 0x000fe400000100ff */
[----:B------:R-:W-:Y:S02]  /*6760*/  FFMA.FTZ R117, R50, R197, R117 ;  /* 0x000000c532757223 */ /* 0x000fe40000010075 */
[-C--:B------:R-:W-:Y:S02]  /*6770*/  FMUL.FTZ R138, R138, -R115.reuse ;  /* 0x800000738a8a7220 */ /* 0x080fe40000410000 */
[----:B------:R-:W-:Y:S02]  /*6780*/  FFMA.FTZ R32, R139, R115, -R32 ;  /* 0x000000738b207223 */ /* 0x000fe40000010820 */
[----:B------:R-:W-:-:S02]  /*6790*/  FFMA.FTZ R121, R50, -R35, R121 ;  /* 0x8000002332797223 */ /* 0x000fc40000010079 */
[----:B------:R-:W-:Y:S02]  /*67a0*/  FFMA.FTZ R117, R49, R200, R117 ;  /* 0x000000c831757223 */ /* 0x000fe40000010075 */
[----:B------:R-:W-:Y:S01]  /*67b0*/  FFMA.FTZ R138, R139, R33, R138 ;  /* 0x000000218b8a7223 */ /* 0x000fe2000001008a */
[----:B------:R-:W-:Y:S01]  /*67c0*/  HADD2.F32 R139, -RZ, R7.H0_H0 ;  /* 0x20000007ff8b7230 */ /* 0x000fe20000004100 */
[----:B------:R-:W-:Y:S02]  /*67d0*/  FADD.FTZ R177, R177, R32 ;  /* 0x00000020b1b17221 */ /* 0x000fe40000010000 */
[----:B------:R-:W-:Y:S02]  /*67e0*/  FFMA.FTZ R121, R49, -R186, R121 ;  /* 0x800000ba31797223 */ /* 0x000fe40000010079 */
[----:B------:R-:W-:Y:S02]  /*67f0*/  FFMA.FTZ R117, R48, R199, R117 ;  /* 0x000000c730757223 */ /* 0x000fe40000010075 */
[----:B------:R-:W-:-:S02]  /*6800*/  FADD.FTZ R161, -R161, R138 ;  /* 0x0000008aa1a17221 */ /* 0x000fc40000010100 */
[----:B------:R-:W-:Y:S02]  /*6810*/  FMUL.FTZ R32, R140, -R177 ;  /* 0x800000b18c207220 */ /* 0x000fe40000410000 */
[----:B------:R-:W-:Y:S02]  /*6820*/  FFMA.FTZ R121, R48, -R187, R121 ;  /* 0x800000bb30797223 */ /* 0x000fe40000010079 */
[----:B------:R-:W-:Y:S02]  /*6830*/  FFMA.FTZ R123, R47, R198, R117 ;  /* 0x000000c62f7b7223 */ /* 0x000fe40000010075 */
[-C--:B------:R-:W-:Y:S02]  /*6840*/  FMUL.FTZ R140, R140, -R161.reuse ;  /* 0x800000a18c8c7220 */ /* 0x080fe40000410000 */
[----:B------:R-:W-:Y:S02]  /*6850*/  FFMA.FTZ R117, R141, R161, R32 ;  /* 0x000000a18d757223 */ /* 0x000fe40000010020 */
[----:B------:R-:W-:-:S02]  /*6860*/  FFMA.FTZ R121, R47, -R188, R121 ;  /* 0x800000bc2f797223 */ /* 0x000fc40000010079 */
[----:B------:R-:W-:Y:S02]  /*6870*/  FFMA.FTZ R123, R46, R195, R123 ;  /* 0x000000c32e7b7223 */ /* 0x000fe4000001007b */
[----:B------:R-:W-:Y:S02]  /*6880*/  FFMA.FTZ R119, R141, R177, -R140 ;  /* 0x000000b18d777223 */ /* 0x000fe4000001088c */
[----:B------:R-:W-:Y:S02]  /*6890*/  FADD.FTZ R117, -R162, R117 ;  /* 0x00000075a2757221 */ /* 0x000fe40000010100 */
[----:B------:R-:W-:Y:S02]  /*68a0*/  FFMA.FTZ R121, R46, -R189, R121 ;  /* 0x800000bd2e797223 */ /* 0x000fe40000010079 */
[----:B------:R-:W-:Y:S02]  /*68b0*/  FFMA.FTZ R123, R45, R202, R123 ;  /* 0x000000ca2d7b7223 */ /* 0x000fe4000001007b */
[----:B------:R-:W-:-:S02]  /*68c0*/  FADD.FTZ R119, R178, R119 ;  /* 0x00000077b2777221 */ /* 0x000fc40000010000 */
[----:B-1----:R-:W-:Y:S02]  /*68d0*/  FMUL.FTZ R12, R142, -R117 ;  /* 0x800000758e0c7220 */ /* 0x002fe40000410000 */
[----:B------:R-:W-:Y:S02]  /*68e0*/  FFMA.FTZ R13, R45, -R190, R121 ;  /* 0x800000be2d0d7223 */ /* 0x000fe40000010079 */
[----:B------:R-:W-:Y:S02]  /*68f0*/  FFMA.FTZ R14, R44, R201, R123 ;  /* 0x000000c92c0e7223 */ /* 0x000fe4000001007b */
[-C--:B------:R-:W-:Y:S02]  /*6900*/  FMUL.FTZ R142, R142, -R119.reuse ;  /* 0x800000778e8e7220 */ /* 0x080fe40000410000 */
[----:B------:R-:W-:Y:S02]  /*6910*/  FFMA.FTZ R12, R143, R119, -R12 ;  /* 0x000000778f0c7223 */ /* 0x000fe4000001080c */
[----:B------:R-:W-:-:S02]  /*6920*/  FFMA.FTZ R13, R44, -R191, R13 ;  /* 0x800000bf2c0d7223 */ /* 0x000fc4000001000d */
[----:B------:R-:W-:Y:S02]  /*6930*/  FFMA.FTZ R14, R43, R203, R14 ;  /* 0x000000cb2b0e7223 */ /* 0x000fe4000001000e */
[----:B------:R-:W-:Y:S02]  /*6940*/  FFMA.FTZ R142, R143, R117, R142 ;  /* 0x000000758f8e7223 */ /* 0x000fe4000001008e */
        /* <DEDUP_REMOVED lines=16> */
[----:B------:R-:W-:Y:S02]  /*6a50*/  FMUL.FTZ R12, R146, -R123 ;  /* 0x8000007b920c7220 */ /* 0x000fe40000410000 */
[----:B------:R-:W-:Y:S02]  /*6a60*/  FFMA.FTZ R13, R39, -R206, R13 ;  /* 0x800000ce270d7223 */ /* 0x000fe4000001000d */
[C---:B------:R-:W-:Y:S02]  /*6a70*/  FFMA.FTZ R14, R38.reuse, R209, R14 ;  /* 0x000000d1260e7223 */ /* 0x040fe4000001000e */
[----:B------:R-:W-:Y:S02]  /*6a80*/  FMUL.FTZ R125, R31, R168 ;  /* 0x000000a81f7d7220 */ /* 0x000fe40000410000 */
[----:B------:R-:W-:Y:S02]  /*6a90*/  FFMA.FTZ R12, R147, R121, -R12 ;  /* 0x00000079930c7223 */ /* 0x000fe4000001080c */
[----:B------:R-:W-:-:S02]  /*6aa0*/  FFMA.FTZ R13, R38, -R212, R13 ;  /* 0x800000d4260d7223 */ /* 0x000fc4000001000d */
[----:B------:R-:W-:Y:S02]  /*6ab0*/  FFMA.FTZ R14, R37, R184, R14 ;  /* 0x000000b8250e7223 */ /* 0x000fe4000001000e */
[-C--:B------:R-:W-:Y:S02]  /*6ac0*/  FMUL.FTZ R15, R31, R152.reuse ;  /* 0x000000981f0f7220 */ /* 0x080fe40000410000 */
[-C--:B------:R-:W-:Y:S02]  /*6ad0*/  FFMA.FTZ R130, R30, R152.reuse, -R125 ;  /* 0x000000981e827223 */ /* 0x080fe4000001087d */
[----:B------:R-:W-:Y:S02]  /*6ae0*/  FMUL.FTZ R152, R68, R152 ;  /* 0x0000009844987220 */ /* 0x000fe40000410000 */
[----:B------:R-:W-:Y:S02]  /*6af0*/  FMUL.FTZ R146, R146, -R121 ;  /* 0x8000007992927220 */ /* 0x000fe40000410000 */
[----:B------:R-:W-:-:S02]  /*6b00*/  FADD.FTZ R181, R181, R12 ;  /* 0x0000000cb5b57221 */ /* 0x000fc40000010000 */
[----:B------:R-:W-:Y:S02]  /*6b10*/  FFMA.FTZ R13, R37, -R214, R13 ;  /* 0x800000d6250d7223 */ /* 0x000fe4000001000d */
[----:B------:R-:W-:Y:S02]  /*6b20*/  FFMA.FTZ R14, R36, R185, R14 ;  /* 0x000000b9240e7223 */ /* 0x000fe4000001000e */
[C---:B------:R-:W-:Y:S02]  /*6b30*/  FMUL.FTZ R12, R68.reuse, R168 ;  /* 0x000000a8440c7220 */ /* 0x040fe40000410000 */
[----:B------:R-:W-:Y:S02]  /*6b40*/  FFMA.FTZ R185, -R68, R127, R185 ;  /* 0x0000007f44b97223 */ /* 0x000fe400000101b9 */
[----:B------:R-:W-:Y:S02]  /*6b50*/  FMUL.FTZ R125, R211, R152 ;  /* 0x00000098d37d7220 */ /* 0x000fe40000410000 */
[----:B------:R-:W-:-:S02]  /*6b60*/  FFMA.FTZ R32, R30, R168, R15 ;  /* 0x000000a81e207223 */ /* 0x000fc4000001000f */
[----:B------:R-:W-:Y:S02]  /*6b70*/  FMUL.FTZ R130, R211, R130 ;  /* 0x00000082d3827220 */ /* 0x000fe40000410000 */
[----:B------:R-:W-:Y:S02]  /*6b80*/  FFMA.FTZ R146, R147, R123, R146 ;  /* 0x0000007b93927223 */ /* 0x000fe40000010092 */
[----:B------:R-:W-:Y:S02]  /*6b90*/  FFMA.FTZ R15, R36, -R211, R13 ;  /* 0x800000d3240f7223 */ /* 0x000fe4000001000d */
[----:B------:R-:W-:Y:S02]  /*6ba0*/  FADD.FTZ R52, R12, R52 ;  /* 0x000000340c347221 */ /* 0x000fe40000010000 */
[-C--:B------:R-:W-:Y:S01]  /*6bb0*/  FMUL.FTZ R13, R211, R12.reuse ;  /* 0x0000000cd30d7220 */ /* 0x080fe20000410000 */
[----:B------:R-:W-:Y:S01]  /*6bc0*/  HADD2.F32 R211, -RZ, R6.H0_H0 ;  /* 0x20000006ffd37230 */ /* 0x000fe20000004100 */
[----:B------:R-:W-:-:S02]  /*6bd0*/  FFMA.FTZ R12, R185, R12, R125 ;  /* 0x0000000cb90c7223 */ /* 0x000fc4000001007d */
[----:B------:R-:W-:Y:S02]  /*6be0*/  FFMA.FTZ R125, R185, R32, R130 ;  /* 0x00000020b97d7223 */ /* 0x000fe40000010082 */
[----:B------:R-:W-:Y:S02]  /*6bf0*/  FADD.FTZ R165, -R165, R146 ;  /* 0x00000092a5a57221 */ /* 0x000fe40000010100 */
[----:B------:R-:W-:Y:S02]  /*6c00*/  FMUL.FTZ R32, R148, -R181 ;  /* 0x800000b594207220 */ /* 0x000fe40000410000 */
[----:B------:R-:W-:Y:S02]  /*6c10*/  FMUL.FTZ R133, R70, R22 ;  /* 0x0000001646857220 */ /* 0x000fe40000410000 */
[-C--:B------:R-:W-:Y:S02]  /*6c20*/  FMUL.FTZ R148, R148, -R165.reuse ;  /* 0x800000a594947220 */ /* 0x080fe40000410000 */
[----:B------:R-:W-:-:S02]  /*6c30*/  FFMA.FTZ R129, R149, R165, R32 ;  /* 0x000000a595817223 */ /* 0x000fc40000010020 */
[----:B------:R-:W-:Y:S02]  /*6c40*/  FFMA.FTZ R168, R127, R168, R125 ;  /* 0x000000a87fa87223 */ /* 0x000fe4000001007d */
[CC--:B------:R-:W-:Y:S02]  /*6c50*/  FMUL.FTZ R127, R70.reuse, R20.reuse ;  /* 0x00000014467f7220 */ /* 0x0c0fe40000410000 */
[----:B------:R-:W-:Y:S02]  /*6c60*/  FFMA.FTZ R184, -R70, R139, R184 ;  /* 0x0000008b46b87223 */ /* 0x000fe400000101b8 */
[----:B------:R-:W-:Y:S02]  /*6c70*/  FMUL.FTZ R132, R214, R133 ;  /* 0x00000085d6847220 */ /* 0x000fe40000410000 */
[----:B------:R-:W-:Y:S02]  /*6c80*/  FMUL.FTZ R131, R31, R20 ;  /* 0x000000141f837220 */ /* 0x000fe40000410000 */
[----:B------:R-:W-:-:S02]  /*6c90*/  FFMA.FTZ R125, R149, R181, -R148 ;  /* 0x000000b5957d7223 */ /* 0x000fc40000010894 */
[----:B------:R-:W-:Y:S02]  /*6ca0*/  FADD.FTZ R129, -R166, R129 ;  /* 0x00000081a6817221 */ /* 0x000fe40000010100 */
[----:B------:R-:W-:Y:S02]  /*6cb0*/  FADD.FTZ R53, R127, R53 ;  /* 0x000000357f357221 */ /* 0x000fe40000010000 */
[-C--:B------:R-:W-:Y:S02]  /*6cc0*/  FMUL.FTZ R134, R214, R127.reuse ;  /* 0x0000007fd6867220 */ /* 0x080fe40000410000 */
[----:B------:R-:W-:Y:S02]  /*6cd0*/  FFMA.FTZ R132, R184, R127, R132 ;  /* 0x0000007fb8847223 */ /* 0x000fe40000010084 */
[-C--:B------:R-:W-:Y:S02]  /*6ce0*/  FFMA.FTZ R131, R30, R22.reuse, -R131 ;  /* 0x000000161e837223 */ /* 0x080fe40000010883 */
[----:B------:R-:W-:-:S02]  /*6cf0*/  FMUL.FTZ R127, R31, R22 ;  /* 0x000000161f7f7220 */ /* 0x000fc40000410000 */
[----:B------:R-:W-:Y:S02]  /*6d00*/  FADD.FTZ R125, R182, R125 ;  /* 0x0000007db67d7221 */ /* 0x000fe40000010000 */
[----:B------:R-:W-:Y:S02]  /*6d10*/  FMUL.FTZ R22, R150, -R129 ;  /* 0x8000008196167220 */ /* 0x000fe40000410000 */
[----:B------:R-:W-:Y:S02]  /*6d20*/  FMUL.FTZ R131, R214, R131 ;  /* 0x00000083d6837220 */ /* 0x000fe40000410000 */
[----:B------:R-:W-:Y:S02]  /*6d30*/  FFMA.FTZ R127, R30, R20, R127 ;  /* 0x000000141e7f7223 */ /* 0x000fe4000001007f */
[-C--:B------:R-:W-:Y:S02]  /*6d40*/  FMUL.FTZ R150, R150, -R125.reuse ;  /* 0x8000007d96967220 */ /* 0x080fe40000410000 */
[----:B------:R-:W-:-:S02]  /*6d50*/  FFMA.FTZ R22, R151, R125, -R22 ;  /* 0x0000007d97167223 */ /* 0x000fc40000010816 */
[----:B------:R-:W-:Y:S01]  /*6d60*/  FFMA.FTZ R131, R184, R127, R131 ;  /* 0x0000007fb8837223 */ /* 0x000fe20000010083 */
[--C-:B------:R-:W-:Y:S01]  /*6d70*/  HADD2.F32 R127, -RZ, R8.reuse.H0_H0 ;  /* 0x20000008ff7f7230 */ /* 0x100fe20000004100 */
[----:B------:R-:W-:Y:S02]  /*6d80*/  FFMA.FTZ R150, R151, R129, R150 ;  /* 0x0000008197967223 */ /* 0x000fe40000010096 */
[----:B------:R-:W-:Y:S01]  /*6d90*/  FADD.FTZ R183, R183, R22 ;  /* 0x00000016b7b77221 */ /* 0x000fe20000010000 */
[----:B------:R-:W-:Y:S01]  /*6da0*/  HADD2.F32 R22, -RZ, R8.H1_H1 ;  /* 0x30000008ff167230 */ /* 0x000fe20000004100 */
[----:B------:R-:W-:Y:S02]  /*6db0*/  FFMA.FTZ R139, R139, R20, R131 ;  /* 0x000000148b8b7223 */ /* 0x000fe40000010083 */
[----:B------:R-:W-:Y:S02]  /*6dc0*/  FADD.FTZ R167, -R167, R150 ;  /* 0x00000096a7a77221 */ /* 0x000fe40000010100 */
[----:B------:R-:W-:-:S02]  /*6dd0*/  FMUL.FTZ R20, R98, R183 ;  /* 0x000000b762147220 */ /* 0x000fc40000410000 */
[----:B------:R-:W-:Y:S02]  /*6de0*/  FFMA.FTZ R134, R184, R133, -R134 ;  /* 0x00000085b8867223 */ /* 0x000fe40000010886 */
[----:B------:R-:W-:Y:S02]  /*6df0*/  FFMA.FTZ R131, -R98, R127, R196 ;  /* 0x0000007f62837223 */ /* 0x000fe400000101c4 */
[----:B------:R-:W-:Y:S02]  /*6e00*/  FMUL.FTZ R32, R96, R125 ;  /* 0x0000007d60207220 */ /* 0x000fe40000410000 */
[----:B------:R-:W-:Y:S02]  /*6e10*/  FMUL.FTZ R130, R98, R167 ;  /* 0x000000a762827220 */ /* 0x000fe40000410000 */
[----:B------:R-:W-:Y:S02]  /*6e20*/  FMUL.FTZ R133, R34, R20 ;  /* 0x0000001422857220 */ /* 0x000fe40000410000 */
[----:B------:R-:W-:-:S02]  /*6e30*/  FFMA.FTZ R197, -R96, R22, R197 ;  /* 0x0000001660c57223 */ /* 0x000fc400000101c5 */
[----:B------:R-:W-:Y:S02]  /*6e40*/  FMUL.FTZ R136, R96, R129 ;  /* 0x0000008160887220 */ /* 0x000fe40000410000 */
[----:B------:R-:W-:Y:S02]  /*6e50*/  FMUL.FTZ R135, R35, R32 ;  /* 0x0000002023877220 */ /* 0x000fe40000410000 */
[-C--:B------:R-:W-:Y:S01]  /*6e60*/  FFMA.FTZ R137, R131, R130.reuse, -R133 ;  /* 0x0000008283897223 */ /* 0x080fe20000010885 */
[----:B------:R-:W-:Y:S01]  /*6e70*/  HADD2.F32 R133, -RZ, R9.H0_H0 ;  /* 0x20000009ff857230 */ /* 0x000fe20000004100 */
[----:B------:R-:W-:Y:S02]  /*6e80*/  FMUL.FTZ R130, R34, R130 ;  /* 0x0000008222827220 */ /* 0x000fe40000410000 */
[-C--:B------:R-:W-:Y:S02]  /*6e90*/  FFMA.FTZ R140, R197, R136.reuse, -R135 ;  /* 0x00000088c58c7223 */ /* 0x080fe40000010887 */
[----:B------:R-:W-:-:S02]  /*6ea0*/  FMUL.FTZ R138, R35, R136 ;  /* 0x00000088238a7220 */ /* 0x000fc40000410000 */
[----:B------:R-:W-:Y:S01]  /*6eb0*/  FFMA.FTZ R136, R131, R20, R130 ;  /* 0x0000001483887223 */ /* 0x000fe20000010082 */
[----:B------:R-:W-:Y:S01]  /*6ec0*/  HADD2.F32 R130, -RZ, R9.H1_H1 ;  /* 0x30000009ff827230 */ /* 0x000fe20000004100 */
[C---:B------:R-:W-:Y:S02]  /*6ed0*/  FMUL.FTZ R135, R94.reuse, R181 ;  /* 0x000000b55e877220 */ /* 0x040fe40000410000 */
[----:B------:R-:W-:Y:S02]  /*6ee0*/  FFMA.FTZ R141, R197, R32, R138 ;  /* 0x00000020c58d7223 */ /* 0x000fe4000001008a */
[----:B------:R-:W-:Y:S02]  /*6ef0*/  FADD.FTZ R136, RZ, R136 ;  /* 0x00000088ff887221 */ /* 0x000fe40000010000 */
[C---:B------:R-:W-:Y:S02]  /*6f00*/  FFMA.FTZ R200, -R94.reuse, R133, R200 ;  /* 0x000000855ec87223 */ /* 0x040fe400000101c8 */
[----:B------:R-:W-:-:S02]  /*6f10*/  FMUL.FTZ R143, R94, R165 ;  /* 0x000000a55e8f7220 */ /* 0x000fc40000410000 */
[----:B------:R-:W-:Y:S02]  /*6f20*/  FMUL.FTZ R138, R186, R135 ;  /* 0x00000087ba8a7220 */ /* 0x000fe40000410000 */
[----:B------:R-:W-:Y:S02]  /*6f30*/  FADD.FTZ R141, R136, R141 ;  /* 0x0000008d888d7221 */ /* 0x000fe40000010000 */
[----:B------:R-:W-:Y:S02]  /*6f40*/  FMUL.FTZ R136, R92, R121 ;  /* 0x000000795c887220 */ /* 0x000fe40000410000 */
[-C--:B------:R-:W-:Y:S02]  /*6f50*/  FFMA.FTZ R145, R200, R143.reuse, -R138 ;  /* 0x0000008fc8917223 */ /* 0x080fe4000001088a */
[----:B------:R-:W-:Y:S02]  /*6f60*/  FMUL.FTZ R143, R186, R143 ;  /* 0x0000008fba8f7220 */ /* 0x000fe40000410000 */
[----:B------:R-:W-:-:S02]  /*6f70*/  FMUL.FTZ R142, R92, R123 ;  /* 0x0000007b5c8e7220 */ /* 0x000fc40000410000 */
[----:B------:R-:W-:Y:S02]  /*6f80*/  FFMA.FTZ R199, -R92, R130, R199 ;  /* 0x000000825cc77223 */ /* 0x000fe400000101c7 */
[----:B------:R-:W-:Y:S02]  /*6f90*/  FADD.FTZ R137, RZ, R137 ;  /* 0x00000089ff897221 */ /* 0x000fe40000010000 */
[C---:B------:R-:W-:Y:S02]  /*6fa0*/  FMUL.FTZ R144, R187.reuse, R136 ;  /* 0x00000088bb907220 */ /* 0x040fe40000410000 */
[----:B------:R-:W-:Y:S02]  /*6fb0*/  FFMA.FTZ R138, R200, R135, R143 ;  /* 0x00000087c88a7223 */ /* 0x000fe4000001008f */
[-C--:B------:R-:W-:Y:S02]  /*6fc0*/  FMUL.FTZ R143, R187, R142.reuse ;  /* 0x0000008ebb8f7220 */ /* 0x080fe40000410000 */
[----:B------:R-:W-:Y:S01]  /*6fd0*/  FADD.FTZ R140, R137, R140 ;  /* 0x0000008c898c7221 */ /* 0x000fe20000010000 */
[----:B------:R-:W-:Y:S01]  /*6fe0*/  HADD2.F32 R137, -RZ, R10.H0_H0 ;  /* 0x2000000aff897230 */ /* 0x000fe20000004100 */
[----:B------:R-:W-:-:S02]  /*6ff0*/  FFMA.FTZ R144, R199, R142, -R144 ;  /* 0x0000008ec7907223 */ /* 0x000fc40000010890 */
[----:B------:R-:W-:Y:S02]  /*7000*/  FADD.FTZ R142, R141, R138 ;  /* 0x0000008a8d8e7221 */ /* 0x000fe40000010000 */
[----:B------:R-:W-:Y:S02]  /*7010*/  FMUL.FTZ R138, R90, R179 ;  /* 0x000000b35a8a7220 */ /* 0x000fe40000410000 */
[----:B------:R-:W-:Y:S02]  /*7020*/  FFMA.FTZ R143, R199, R136, R143 ;  /* 0x00000088c78f7223 */ /* 0x000fe4000001008f */
[----:B------:R-:W-:Y:S01]  /*7030*/  FADD.FTZ R145, R140, R145 ;  /* 0x000000918c917221 */ /* 0x000fe20000010000 */
[----:B------:R-:W-:Y:S01]  /*7040*/  HADD2.F32 R140, -RZ, R10.H1_H1 ;  /* 0x3000000aff8c7230 */ /* 0x000fe20000004100 */
[C---:B------:R-:W-:Y:S02]  /*7050*/  FFMA.FTZ R141, -R90.reuse, R137, R198 ;  /* 0x000000895a8d7223 */ /* 0x040fe400000101c6 */
[----:B------:R-:W-:-:S02]  /*7060*/  FMUL.FTZ R147, R90, R163 ;  /* 0x000000a35a937220 */ /* 0x000fc40000410000 */
[----:B------:R-:W-:Y:S02]  /*7070*/  FMUL.FTZ R148, R188, R138 ;  /* 0x0000008abc947220 */ /* 0x000fe40000410000 */
[----:B------:R-:W-:Y:S01]  /*7080*/  FADD.FTZ R146, R142, R143 ;  /* 0x0000008f8e927221 */ /* 0x000fe20000010000 */
[----:B------:R-:W-:Y:S01]  /*7090*/  HADD2.F32 R143, -RZ, R11.H0_H0 ;  /* 0x2000000bff8f7230 */ /* 0x000fe20000004100 */
[----:B------:R-:W-:Y:S02]  /*70a0*/  FMUL.FTZ R142, R88, R119 ;  /* 0x00000077588e7220 */ /* 0x000fe40000410000 */
[-C--:B------:R-:W-:Y:S02]  /*70b0*/  FFMA.FTZ R149, R141, R147.reuse, -R148 ;  /* 0x000000938d957223 */ /* 0x080fe40000010894 */
[----:B------:R-:W-:Y:S02]  /*70c0*/  FMUL.FTZ R147, R188, R147 ;  /* 0x00000093bc937220 */ /* 0x000fe40000410000 */
[----:B------:R-:W-:-:S02]  /*70d0*/  FFMA.FTZ R195, -R88, R140, R195 ;  /* 0x0000008c58c37223 */ /* 0x000fc400000101c3 */
[----:B------:R-:W-:Y:S02]  /*70e0*/  FMUL.FTZ R148, R88, R117 ;  /* 0x0000007558947220 */ /* 0x000fe40000410000 */
[----:B------:R-:W-:Y:S02]  /*70f0*/  FMUL.FTZ R150, R189, R142 ;  /* 0x0000008ebd967220 */ /* 0x000fe40000410000 */
[----:B------:R-:W-:Y:S02]  /*7100*/  FADD.FTZ R144, R145, R144 ;  /* 0x0000009091907221 */ /* 0x000fe40000010000 */
[----:B------:R-:W-:Y:S02]  /*7110*/  FFMA.FTZ R147, R141, R138, R147 ;  /* 0x0000008a8d937223 */ /* 0x000fe40000010093 */
[----:B------:R-:W-:Y:S02]  /*7120*/  FMUL.FTZ R145, R86, R177 ;  /* 0x000000b156917220 */ /* 0x000fe40000410000 */
[----:B------:R-:W-:-:S02]  /*7130*/  FFMA.FTZ R150, R195, R148, -R150 ;  /* 0x00000094c3967223 */ /* 0x000fc40000010896 */
[----:B------:R-:W-:Y:S02]  /*7140*/  FMUL.FTZ R148, R189, R148 ;  /* 0x00000094bd947220 */ /* 0x000fe40000410000 */
[----:B------:R-:W-:Y:S02]  /*7150*/  FFMA.FTZ R13, R185, R152, -R13 ;  /* 0x00000098b90d7223 */ /* 0x000fe4000001080d */
[----:B------:R-:W-:Y:S02]  /*7160*/  FADD.FTZ R146, R146, R147 ;  /* 0x0000009392927221 */ /* 0x000fe40000010000 */
        /* <DEDUP_REMOVED lines=8> */
[----:B------:R-:W-:Y:S02]  /*71f0*/  FADD.FTZ R147, R146, R147 ;  /* 0x0000009392937221 */ /* 0x000fe40000010000 */
[----:B------:R-:W-:-:S02]  /*7200*/  FMUL.FTZ R146, R84, R115 ;  /* 0x0000007354927220 */ /* 0x000fc40000410000 */
[----:B------:R-:W-:Y:S02]  /*7210*/  FFMA.FTZ R148, R202, R145, R151 ;  /* 0x00000091ca947223 */ /* 0x000fe40000010097 */
[C---:B------:R-:W-:Y:S02]  /*7220*/  FFMA.FTZ R201, -R84.reuse, R144, R201 ;  /* 0x0000009054c97223 */ /* 0x040fe400000101c9 */
[----:B------:R-:W-:Y:S02]  /*7230*/  FMUL.FTZ R156, R84, R33 ;  /* 0x00000021549c7220 */ /* 0x000fe40000410000 */
[----:B------:R-:W-:Y:S02]  /*7240*/  FMUL.FTZ R151, R191, R146 ;  /* 0x00000092bf977220 */ /* 0x000fe40000410000 */
[----:B------:R-:W-:Y:S01]  /*7250*/  FADD.FTZ R147, R147, R148 ;  /* 0x0000009493937221 */ /* 0x000fe20000010000 */
[----:B------:R-:W-:Y:S01]  /*7260*/  HADD2.F32 R148, -RZ, R4.H0_H0 ;  /* 0x20000004ff947230 */ /* 0x000fe20000004100 */
[----:B------:R-:W-:-:S02]  /*7270*/  FFMA.FTZ R158, R201, R156, -R151 ;  /* 0x0000009cc99e7223 */ /* 0x000fc40000010897 */
[----:B------:R-:W-:Y:S02]  /*7280*/  FADD.FTZ R149, R149, R150 ;  /* 0x0000009695957221 */ /* 0x000fe40000010000 */
[----:B------:R-:W-:Y:S02]  /*7290*/  FMUL.FTZ R156, R191, R156 ;  /* 0x0000009cbf9c7220 */ /* 0x000fe40000410000 */
[C---:B------:R-:W-:Y:S02]  /*72a0*/  FMUL.FTZ R150, R82.reuse, R175 ;  /* 0x000000af52967220 */ /* 0x040fe40000410000 */
[----:B------:R-:W-:Y:S02]  /*72b0*/  FFMA.FTZ R156, R201, R146, R156 ;  /* 0x00000092c99c7223 */ /* 0x000fe4000001009c */
[C---:B------:R-:W-:Y:S02]  /*72c0*/  FFMA.FTZ R203, -R82.reuse, R148, R203 ;  /* 0x0000009452cb7223 */ /* 0x040fe400000101cb */
[----:B------:R-:W-:-:S02]  /*72d0*/  FMUL.FTZ R153, R82, R159 ;  /* 0x0000009f52997220 */ /* 0x000fc40000410000 */
[----:B------:R-:W-:Y:S02]  /*72e0*/  FMUL.FTZ R160, R192, R150 ;  /* 0x00000096c0a07220 */ /* 0x000fe40000410000 */
[----:B------:R-:W-:Y:S01]  /*72f0*/  FADD.FTZ R149, R149, R152 ;  /* 0x0000009895957221 */ /* 0x000fe20000010000 */
[----:B------:R-:W-:Y:S01]  /*7300*/  HADD2.F32 R152, -RZ, R4.H1_H1 ;  /* 0x30000004ff987230 */ /* 0x000fe20000004100 */
        /* <DEDUP_REMOVED lines=13> */
[----:B------:R-:W-:Y:S02]  /*73e0*/  FMUL.FTZ R151, R78, R173 ;  /* 0x000000ad4e977220 */ /* 0x000fe40000410000 */
[----:B------:R-:W-:Y:S02]  /*73f0*/  FFMA.FTZ R153, R156, R147, R162 ;  /* 0x000000939c997223 */ /* 0x000fe400000100a2 */
[C---:B------:R-:W-:Y:S02]  /*7400*/  FFMA.FTZ R204, -R78.reuse, R149, R204 ;  /* 0x000000954ecc7223 */ /* 0x040fe400000101cc */
[----:B------:R-:W-:-:S02]  /*7410*/  FMUL.FTZ R169, R78, R157 ;  /* 0x0000009d4ea97220 */ /* 0x000fc40000410000 */
[----:B------:R-:W-:Y:S02]  /*7420*/  FMUL.FTZ R162, R194, R151 ;  /* 0x00000097c2a27220 */ /* 0x000fe40000410000 */
[----:B------:R-:W-:Y:S01]  /*7430*/  FADD.FTZ R155, R158, R155 ;  /* 0x0000009b9e9b7221 */ /* 0x000fe20000010000 */
[----:B------:R-:W-:Y:S01]  /*7440*/  HADD2.F32 R158, -RZ, R5.H1_H1 ;  /* 0x30000005ff9e7230 */ /* 0x000fe20000004100 */
[-C--:B------:R-:W-:Y:S02]  /*7450*/  FFMA.FTZ R162, R204, R169.reuse, -R162 ;  /* 0x000000a9cca27223 */ /* 0x080fe400000108a2 */
[----:B------:R-:W-:Y:S02]  /*7460*/  FMUL.FTZ R169, R194, R169 ;  /* 0x000000a9c2a97220 */ /* 0x000fe40000410000 */
[----:B------:R-:W-:Y:S02]  /*7470*/  FMUL.FTZ R166, R76, R17 ;  /* 0x000000114ca67220 */ /* 0x000fe40000410000 */
[----:B------:R-:W-:-:S02]  /*7480*/  FADD.FTZ R69, R168, R69 ;  /* 0x00000045a8457221 */ /* 0x000fc40000010000 */
[----:B------:R-:W-:Y:S02]  /*7490*/  FADD.FTZ R160, R160, R153 ;  /* 0x00000099a0a07221 */ /* 0x000fe40000010000 */
[----:B------:R-:W-:Y:S02]  /*74a0*/  FFMA.FTZ R169, R204, R151, R169 ;  /* 0x00000097cca97223 */ /* 0x000fe400000100a9 */
[C---:B------:R-:W-:Y:S02]  /*74b0*/  FMUL.FTZ R153, R76.reuse, R19 ;  /* 0x000000134c997220 */ /* 0x040fe40000410000 */
[----:B------:R-:W-:Y:S02]  /*74c0*/  FFMA.FTZ R207, -R76, R158, R207 ;  /* 0x0000009e4ccf7223 */ /* 0x000fe400000101cf */
[----:B------:R-:W-:Y:S02]  /*74d0*/  FMUL.FTZ R168, R208, R166 ;  /* 0x000000a6d0a87220 */ /* 0x000fe40000410000 */
[----:B------:R-:W-:-:S02]  /*74e0*/  FADD.FTZ R160, R160, R169 ;  /* 0x000000a9a0a07221 */ /* 0x000fc40000010000 */
[-C--:B------:R-:W-:Y:S02]  /*74f0*/  FFMA.FTZ R169, R207, R153.reuse, R168 ;  /* 0x00000099cfa97223 */ /* 0x080fe400000100a8 */
[----:B------:R-:W-:Y:S02]  /*7500*/  FMUL.FTZ R171, R208, R153 ;  /* 0x00000099d0ab7220 */ /* 0x000fe40000410000 */
[----:B------:R-:W-:Y:S02]  /*7510*/  FADD.FTZ R155, R155, R164 ;  /* 0x000000a49b9b7221 */ /* 0x000fe40000010000 */
[----:B------:R-:W-:Y:S02]  /*7520*/  FADD.FTZ R160, R160, R169 ;  /* 0x000000a9a0a07221 */ /* 0x000fe40000010000 */
[----:B------:R-:W-:Y:S02]  /*7530*/  FMUL.FTZ R169, R74, R16 ;  /* 0x000000104aa97220 */ /* 0x000fe40000410000 */
[----:B------:R-:W-:-:S02]  /*7540*/  FFMA.FTZ R166, R207, R166, -R171 ;  /* 0x000000a6cfa67223 */ /* 0x000fc400000108ab */
[----:B------:R-:W-:Y:S02]  /*7550*/  FADD.FTZ R155, R155, R162 ;  /* 0x000000a29b9b7221 */ /* 0x000fe40000010000 */
[----:B------:R-:W-:Y:S02]  /*7560*/  FFMA.FTZ R210, -R74, R211, R210 ;  /* 0x000000d34ad27223 */ /* 0x000fe400000101d2 */
[----:B------:R-:W-:Y:S02]  /*7570*/  FMUL.FTZ R164, R72, R154 ;  /* 0x0000009a48a47220 */ /* 0x000fe40000410000 */
[----:B------:R-:W-:Y:S02]  /*7580*/  FMUL.FTZ R171, R74, R18 ;  /* 0x000000124aab7220 */ /* 0x000fe40000410000 */
[----:B------:R-:W-:Y:S02]  /*7590*/  FMUL.FTZ R162, R206, R169 ;  /* 0x000000a9cea27220 */ /* 0x000fe40000410000 */
[----:B------:R-:W-:-:S02]  /*75a0*/  FFMA.FTZ R209, -R72, R172, R209 ;  /* 0x000000ac48d17223 */ /* 0x000fc400000101d1 */
[----:B------:R-:W-:Y:S02]  /*75b0*/  FMUL.FTZ R185, R72, R170 ;  /* 0x000000aa48b97220 */ /* 0x000fe40000410000 */
[----:B------:R-:W-:Y:S02]  /*75c0*/  FMUL.FTZ R168, R212, R164 ;  /* 0x000000a4d4a87220 */ /* 0x000fe40000410000 */
[-C--:B------:R-:W-:Y:S02]  /*75d0*/  FFMA.FTZ R162, R210, R171.reuse, -R162 ;  /* 0x000000abd2a27223 */ /* 0x080fe400000108a2 */
[----:B------:R-:W-:Y:S02]  /*75e0*/  FMUL.FTZ R171, R206, R171 ;  /* 0x000000abceab7220 */ /* 0x000fe40000410000 */
[-C--:B------:R-:W-:Y:S02]  /*75f0*/  FFMA.FTZ R205, R209, R185.reuse, R168 ;  /* 0x000000b9d1cd7223 */ /* 0x080fe400000100a8 */
[----:B------:R-:W-:-:S02]  /*7600*/  FMUL.FTZ R168, R212, R185 ;  /* 0x000000b9d4a87220 */ /* 0x000fc40000410000 */
[----:B------:R-:W-:Y:S02]  /*7610*/  FFMA.FTZ R171, R210, R169, R171 ;  /* 0x000000a9d2ab7223 */ /* 0x000fe400000100ab */
[----:B------:R-:W-:Y:S02]  /*7620*/  FADD.FTZ R155, R155, R166 ;  /* 0x000000a69b9b7221 */ /* 0x000fe40000010000 */
[----:B------:R-:W-:Y:S02]  /*7630*/  FFMA.FTZ R168, R209, R164, -R168 ;  /* 0x000000a4d1a87223 */ /* 0x000fe400000108a8 */
[----:B------:R-:W-:Y:S02]  /*7640*/  FADD.FTZ R160, R160, R171 ;  /* 0x000000aba0a07221 */ /* 0x000fe40000010000 */
[----:B------:R-:W-:Y:S02]  /*7650*/  FADD.FTZ R155, R155, R162 ;  /* 0x000000a29b9b7221 */ /* 0x000fe40000010000 */
[----:B------:R-:W-:-:S02]  /*7660*/  FADD.FTZ R54, R185, R54 ;  /* 0x00000036b9367221 */ /* 0x000fc40000010000 */
[----:B------:R-:W-:Y:S02]  /*7670*/  FMUL.FTZ R185, R31, R170 ;  /* 0x000000aa1fb97220 */ /* 0x000fe40000410000 */
[----:B------:R-:W-:Y:S02]  /*7680*/  FADD.FTZ R205, R160, R205 ;  /* 0x000000cda0cd7221 */ /* 0x000fe40000010000 */
[----:B------:R-:W-:Y:S02]  /*7690*/  FADD.FTZ R155, R155, R168 ;  /* 0x000000a89b9b7221 */ /* 0x000fe40000010000 */
[-C--:B------:R-:W-:Y:S02]  /*76a0*/  FFMA.FTZ R185, R30, R154.reuse, -R185 ;  /* 0x0000009a1eb97223 */ /* 0x080fe400000108b9 */
[----:B------:R-:W-:Y:S02]  /*76b0*/  FMUL.FTZ R171, R31, R154 ;  /* 0x0000009a1fab7220 */ /* 0x000fe40000410000 */
[----:B------:R-:W-:-:S02]  /*76c0*/  FADD.FTZ R205, R205, R132 ;  /* 0x00000084cdcd7221 */ /* 0x000fc40000010000 */
[----:B------:R-:W-:Y:S01]  /*76d0*/  FADD.FTZ R134, R155, R134 ;  /* 0x000000869b867221 */ /* 0x000fe20000010000 */
[----:B------:R-:W0:Y:S01]  /*76e0*/  SHFL.DOWN PT, R132, R15, 0x1, 0x1f ;  /* 0x08201f000f847f89 */ /* 0x000e2200000e0000 */
[----:B------:R-:W-:Y:S02]  /*76f0*/  FMUL.FTZ R185, R212, R185 ;  /* 0x000000b9d4b97220 */ /* 0x000fe40000410000 */
[----:B------:R-:W-:Y:S02]  /*7700*/  FFMA.FTZ R154, R30, R170, R171 ;  /* 0x000000aa1e9a7223 */ /* 0x000fe400000100ab */
[----:B------:R-:W-:Y:S02]  /*7710*/  FMUL.FTZ R155, R31, R16 ;  /* 0x000000101f9b7220 */ /* 0x000fe40000410000 */
[----:B------:R-:W-:Y:S02]  /*7720*/  FADD.FTZ R205, R205, R12 ;  /* 0x0000000ccdcd7221 */ /* 0x000fe40000010000 */
[----:B------:R-:W-:-:S02]  /*7730*/  FADD.FTZ R134, R134, R13 ;  /* 0x0000000d86867221 */ /* 0x000fc40000010000 */
        /* <DEDUP_REMOVED lines=11> */
[----:B------:R-:W-:Y:S02]  /*77f0*/  FMUL.FTZ R12, R31, R173 ;  /* 0x000000ad1f0c7220 */ /* 0x000fe40000410000 */
[----:B------:R-:W-:Y:S02]  /*7800*/  FADD.FTZ R100, R139, R100 ;  /* 0x000000648b647221 */ /* 0x000fe40000010000 */
[----:B------:R-:W-:Y:S01]  /*7810*/  FMUL.FTZ R208, R208, R13 ;  /* 0x0000000dd0d07220 */ /* 0x000fe20000410000 */
[----:B------:R-:W-:Y:S01]  /*7820*/  MOV R13, R134 ;  /* 0x00000086000d7202 */ /* 0x000fe20000000f00 */
[----:B------:R-:W-:Y:S01]  /*7830*/  FFMA.FTZ R139, R30, R157, -R12 ;  /* 0x0000009d1e8b7223 */ /* 0x000fe2000001080c */
[----:B------:R-:W-:Y:S01]  /*7840*/  MOV R12, R205 ;  /* 0x000000cd000c7202 */ /* 0x000fe20000000f00 */
[----:B0-----:R-:W-:-:S02]  /*7850*/  @!P0 FADD.FTZ R15, R15, R132 ;  /* 0x000000840f0f8221 */ /* 0x001fc40000010000 */
[----:B------:R-:W-:Y:S02]  /*7860*/  FFMA.FTZ R16, R211, R16, R155 ;  /* 0x00000010d3107223 */ /* 0x000fe4000001009b */
[----:B-1----:R-:W-:Y:S01]  /*7870*/  @!P0 FADD.FTZ R12, R12, R171 ;  /* 0x000000ab0c0c8221 */ /* 0x002fe20000010000 */
[----:B------:R-:W0:Y:S01]  /*7880*/  SHFL.DOWN PT, R134, R15, 0x2, 0x1f ;  /* 0x08401f000f867f89 */ /* 0x000e2200000e0000 */
[----:B--2---:R-:W-:Y:S02]  /*7890*/  @!P0 FADD.FTZ R14, R14, R209 ;  /* 0x000000d10e0e8221 */ /* 0x004fe40000010000 */
[----:B------:R-:W-:Y:S02]  /*78a0*/  FADD.FTZ R56, R153, R56 ;  /* 0x0000003899387221 */ /* 0x000fe40000010000 */
[----:B---3--:R-:W-:Y:S01]  /*78b0*/  @!P0 FADD.FTZ R13, R13, R18 ;  /* 0x000000120d0d8221 */ /* 0x008fe20000010000 */
[----:B------:R-:W1:Y:S01]  /*78c0*/  SHFL.DOWN PT, R155, R14, 0x2, 0x1f ;  /* 0x08401f000e9b7f89 */ /* 0x000e6200000e0000 */
[C---:B------:R-:W-:Y:S01]  /*78d0*/  FMUL.FTZ R17, R31.reuse, R17 ;  /* 0x000000111f117220 */ /* 0x040fe20000410000 */
[----:B------:R-:W-:Y:S01]  /*78e0*/  ISETP.GT.AND P0, PT, R122, 0x1d, PT ;  /* 0x0000001d7a00780c */ /* 0x000fe20003f04270 */
[----:B------:R-:W-:Y:S01]  /*78f0*/  FADD.FTZ R83, R16, R83 ;  /* 0x0000005310537221 */ /* 0x000fe20000010000 */
[----:B------:R-:W2:Y:S01]  /*7900*/  SHFL.DOWN PT, R132, R13, 0x2, 0x1f ;  /* 0x08401f000d847f89 */ /* 0x000ea200000e0000 */
[----:B------:R-:W-:-:S02]  /*7910*/  FMUL.FTZ R16, R31, R23 ;  /* 0x000000171f107220 */ /* 0x000fc40000410000 */
[C---:B------:R-:W-:Y:S01]  /*7920*/  FFMA.FTZ R18, R30.reuse, R19, R17 ;  /* 0x000000131e127223 */ /* 0x040fe20000010011 */
[----:B------:R-:W3:Y:S01]  /*7930*/  SHFL.DOWN PT, R153, R12, 0x2, 0x1f ;  /* 0x08401f000c997f89 */ /* 0x000ee200000e0000 */
[CC--:B------:R-:W-:Y:S02]  /*7940*/  FFMA.FTZ R16, R30.reuse, R21.reuse, -R16 ;  /* 0x000000151e107223 */ /* 0x0c0fe40000010810 */
[----:B------:R-:W-:Y:S02]  /*7950*/  FMUL.FTZ R21, R31, R21 ;  /* 0x000000151f157220 */ /* 0x000fe40000410000 */
[----:B------:R-:W-:Y:S02]  /*7960*/  FFMA.FTZ R18, R207, R18, R208 ;  /* 0x00000012cf127223 */ /* 0x000fe400000100d0 */
[----:B------:R-:W-:Y:S02]  /*7970*/  FFMA.FTZ R21, R30, R23, R21 ;  /* 0x000000171e157223 */ /* 0x000fe40000010015 */
[----:B------:R-:W-:-:S02]  /*7980*/  FFMA.FTZ R19, R158, R19, R18 ;  /* 0x000000139e137223 */ /* 0x000fc40000010012 */
[----:B------:R-:W-:Y:S02]  /*7990*/  FMUL.FTZ R16, R193, R16 ;  /* 0x00000010c1107220 */ /* 0x000fe40000410000 */
[----:B0-----:R-:W-:Y:S02]  /*79a0*/  @!P0 FADD.FTZ R15, R15, R134 ;  /* 0x000000860f0f8221 */ /* 0x001fe40000010000 */
[----:B------:R-:W-:Y:S02]  /*79b0*/  FFMA.FTZ R16, R156, R21, R16 ;  /* 0x000000159c107223 */ /* 0x000fe40000010010 */
[----:B-1----:R-:W-:Y:S01]  /*79c0*/  @!P0 FADD.FTZ R14, R14, R155 ;  /* 0x0000009b0e0e8221 */ /* 0x002fe20000010000 */
[----:B------:R-:W0:Y:S01]  /*79d0*/  SHFL.DOWN PT, R134, R15, 0x4, 0x1f ;  /* 0x08801f000f867f89 */ /* 0x000e2200000e0000 */
[----:B------:R-:W-:Y:S02]  /*79e0*/  FADD.FTZ R112, R19, R112 ;  /* 0x0000007013707221 */ /* 0x000fe40000010000 */
[----:B--2---:R-:W-:Y:S01]  /*79f0*/  @!P0 FADD.FTZ R13, R13, R132 ;  /* 0x000000840d0d8221 */ /* 0x004fe20000010000 */
[----:B------:R-:W1:Y:S01]  /*7a00*/  SHFL.DOWN PT, R21, R14, 0x4, 0x1f ;  /* 0x08801f000e157f89 */ /* 0x000e6200000e0000 */
[----:B------:R-:W-:-:S02]  /*7a10*/  FFMA.FTZ R23, R152, R23, R16 ;  /* 0x0000001798177223 */ /* 0x000fc40000010010 */
[----:B---3--:R-:W-:Y:S01]  /*7a20*/  @!P0 FADD.FTZ R12, R12, R153 ;  /* 0x000000990c0c8221 */ /* 0x008fe20000010000 */
[----:B------:R-:W2:Y:S01]  /*7a30*/  SHFL.DOWN PT, R132, R13, 0x4, 0x1f ;  /* 0x08801f000d847f89 */ /* 0x000ea200000e0000 */
[----:B------:R-:W-:Y:S01]  /*7a40*/  ISETP.GT.AND P0, PT, R122, 0x1b, PT ;  /* 0x0000001b7a00780c */ /* 0x000fe20003f04270 */
[C---:B------:R-:W-:Y:S02]  /*7a50*/  FMUL.FTZ R16, R31.reuse, R175 ;  /* 0x000000af1f107220 */ /* 0x040fe40000410000 */
[----:B------:R-:W3:Y:S01]  /*7a60*/  SHFL.DOWN PT, R19, R12, 0x4, 0x1f ;  /* 0x08801f000c137f89 */ /* 0x000ee200000e0000 */
[C---:B------:R-:W-:Y:S02]  /*7a70*/  FMUL.FTZ R157, R31.reuse, R157 ;  /* 0x0000009d1f9d7220 */ /* 0x040fe40000410000 */
[-C--:B------:R-:W-:Y:S02]  /*7a80*/  FFMA.FTZ R17, R30, R159.reuse, -R16 ;  /* 0x0000009f1e117223 */ /* 0x080fe40000010810 */
[----:B------:R-:W-:-:S02]  /*7a90*/  FMUL.FTZ R159, R31, R159 ;  /* 0x0000009f1f9f7220 */ /* 0x000fc40000410000 */
[----:B------:R-:W-:Y:S02]  /*7aa0*/  FMUL.FTZ R16, R31, R115 ;  /* 0x000000731f107220 */ /* 0x000fe40000410000 */
[----:B------:R-:W-:Y:S02]  /*7ab0*/  FMUL.FTZ R17, R192, R17 ;  /* 0x00000011c0117220 */ /* 0x000fe40000410000 */
[C---:B------:R-:W-:Y:S02]  /*7ac0*/  FFMA.FTZ R18, R30.reuse, R175, R159 ;  /* 0x000000af1e127223 */ /* 0x040fe4000001009f */
[----:B------:R-:W-:Y:S02]  /*7ad0*/  FFMA.FTZ R16, R30, R33, -R16 ;  /* 0x000000211e107223 */ /* 0x000fe40000010810 */
[----:B0-----:R-:W-:Y:S02]  /*7ae0*/  @!P0 FADD.FTZ R15, R15, R134 ;  /* 0x000000860f0f8221 */ /* 0x001fe40000010000 */
[----:B-1----:R-:W-:-:S02]  /*7af0*/  @!P0 FADD.FTZ R14, R14, R21 ;  /* 0x000000150e0e8221 */ /* 0x002fc40000010000 */
[----:B------:R-:W-:Y:S01]  /*7b00*/  FMUL.FTZ R33, R31, R33 ;  /* 0x000000211f217220 */ /* 0x000fe20000410000 */
[----:B------:R-:W-:Y:S01]  /*7b10*/  SHFL.DOWN PT, R134, R15, 0x8, 0x1f ;  /* 0x09001f000f867f89 */ /* 0x000fe200000e0000 */
[----:B--2---:R-:W-:Y:S02]  /*7b20*/  @!P0 FADD.FTZ R13, R13, R132 ;  /* 0x000000840d0d8221 */ /* 0x004fe40000010000 */
[----:B------:R-:W-:Y:S01]  /*7b30*/  FFMA.FTZ R17, R203, R18, R17 ;  /* 0x00000012cb117223 */ /* 0x000fe20000010011 */
[----:B------:R-:W0:Y:S01]  /*7b40*/  SHFL.DOWN PT, R21, R14, 0x8, 0x1f ;  /* 0x09001f000e157f89 */ /* 0x000e2200000e0000 */
[----:B---3--:R-:W-:Y:S01]  /*7b50*/  @!P0 FADD.FTZ R12, R12, R19 ;  /* 0x000000130c0c8221 */ /* 0x008fe20000010000 */
[----:B------:R-:W-:Y:S01]  /*7b60*/  ISETP.GT.AND P0, PT, R122, 0x17, PT ;  /* 0x000000177a00780c */ /* 0x000fe20003f04270 */
[----:B------:R-:W-:Y:S01]  /*7b70*/  FMUL.FTZ R191, R191, R16 ;  /* 0x00000010bfbf7220 */ /* 0x000fe20000410000 */
[----:B------:R-:W1:Y:S01]  /*7b80*/  SHFL.DOWN PT, R132, R13, 0x8, 0x1f ;  /* 0x09001f000d847f89 */ /* 0x000e6200000e0000 */
[----:B------:R-:W-:-:S02]  /*7b90*/  FFMA.FTZ R18, R30, R115, R33 ;  /* 0x000000731e127223 */ /* 0x000fc40000010021 */
[----:B------:R-:W-:Y:S01]  /*7ba0*/  FMUL.FTZ R16, R31, R177 ;  /* 0x000000b11f107220 */ /* 0x000fe20000410000 */
[----:B------:R-:W2:Y:S01]  /*7bb0*/  SHFL.DOWN PT, R19, R12, 0x8, 0x1f ;  /* 0x09001f000c137f89 */ /* 0x000ea200000e0000 */
[----:B------:R-:W-:Y:S02]  /*7bc0*/  FFMA.FTZ R148, R148, R175, R17 ;  /* 0x000000af94947223 */ /* 0x000fe40000010011 */
[----:B------:R-:W-:Y:S02]  /*7bd0*/  FFMA.FTZ R18, R201, R18, R191 ;  /* 0x00000012c9127223 */ /* 0x000fe400000100bf */
[-C--:B------:R-:W-:Y:S02]  /*7be0*/  FFMA.FTZ R17, R30, R161.reuse, -R16 ;  /* 0x000000a11e117223 */ /* 0x080fe40000010810 */
[C---:B------:R-:W-:Y:S02]  /*7bf0*/  FMUL.FTZ R161, R31.reuse, R161 ;  /* 0x000000a11fa17220 */ /* 0x040fe40000410000 */
[----:B------:R-:W-:-:S02]  /*7c00*/  FMUL.FTZ R16, R31, R119 ;  /* 0x000000771f107220 */ /* 0x000fc40000410000 */
[----:B------:R-:W-:Y:S02]  /*7c10*/  FFMA.FTZ R115, R144, R115, R18 ;  /* 0x0000007390737223 */ /* 0x000fe40000010012 */
[----:B------:R-:W-:Y:S02]  /*7c20*/  FMUL.FTZ R17, R190, R17 ;  /* 0x00000011be117220 */ /* 0x000fe40000410000 */
[C---:B------:R-:W-:Y:S02]  /*7c30*/  FFMA.FTZ R161, R30.reuse, R177, R161 ;  /* 0x000000b11ea17223 */ /* 0x040fe400000100a1 */
[-C--:B------:R-:W-:Y:S02]  /*7c40*/  FFMA.FTZ R18, R30, R117.reuse, -R16 ;  /* 0x000000751e127223 */ /* 0x080fe40000010810 */
[C---:B------:R-:W-:Y:S02]  /*7c50*/  FMUL.FTZ R117, R31.reuse, R117 ;  /* 0x000000751f757220 */ /* 0x040fe40000410000 */
[----:B------:R-:W-:-:S02]  /*7c60*/  FMUL.FTZ R16, R31, R179 ;  /* 0x000000b31f107220 */ /* 0x000fc40000410000 */
[----:B------:R-:W-:Y:S02]  /*7c70*/  FFMA.FTZ R202, R202, R161, R17 ;  /* 0x000000a1caca7223 */ /* 0x000fe40000010011 */
[----:B------:R-:W-:Y:S02]  /*7c80*/  FMUL.FTZ R189, R189, R18 ;  /* 0x00000012bdbd7220 */ /* 0x000fe40000410000 */
[C---:B------:R-:W-:Y:S02]  /*7c90*/  FFMA.FTZ R18, R30.reuse, R119, R117 ;  /* 0x000000771e127223 */ /* 0x040fe40000010075 */
[-C--:B------:R-:W-:Y:S02]  /*7ca0*/  FFMA.FTZ R17, R30, R163.reuse, -R16 ;  /* 0x000000a31e117223 */ /* 0x080fe40000010810 */
[----:B------:R-:W-:Y:S02]  /*7cb0*/  FMUL.FTZ R163, R31, R163 ;  /* 0x000000a31fa37220 */ /* 0x000fe40000410000 */
[----:B------:R-:W-:-:S02]  /*7cc0*/  FFMA.FTZ R18, R195, R18, R189 ;  /* 0x00000012c3127223 */ /* 0x000fc400000100bd */
[----:B------:R-:W-:Y:S02]  /*7cd0*/  FMUL.FTZ R17, R188, R17 ;  /* 0x00000011bc117220 */ /* 0x000fe40000410000 */
[----:B------:R-:W-:Y:S02]  /*7ce0*/  FFMA.FTZ R16, R30, R179, R163 ;  /* 0x000000b31e107223 */ /* 0x000fe400000100a3 */
[----:B------:R-:W-:Y:S02]  /*7cf0*/  FFMA.FTZ R119, R140, R119, R18 ;  /* 0x000000778c777223 */ /* 0x000fe40000010012 */
[----:B------:R-:W-:Y:S02]  /*7d00*/  FFMA.FTZ R18, R141, R16, R17 ;  /* 0x000000108d127223 */ /* 0x000fe40000010011 */
[----:B0-----:R-:W-:Y:S02]  /*7d10*/  @!P0 FADD.FTZ R14, R14, R21 ;  /* 0x000000150e0e8221 */ /* 0x001fe40000010000 */
[----:B------:R-:W-:-:S02]  /*7d20*/  @!P0 FADD.FTZ R15, R15, R134 ;  /* 0x000000860f0f8221 */ /* 0x000fc40000010000 */
[----:B-1----:R-:W-:Y:S01]  /*7d30*/  @!P0 FADD.FTZ R13, R13, R132 ;  /* 0x000000840d0d8221 */ /* 0x002fe20000010000 */
[----:B------:R-:W0:Y:S01]  /*7d40*/  SHFL.DOWN PT, R21, R14, 0x10, 0x1f ;  /* 0x0a001f000e157f89 */ /* 0x000e2200000e0000 */
[----:B--2---:R-:W-:Y:S01]  /*7d50*/  @!P0 FADD.FTZ R12, R12, R19 ;  /* 0x000000130c0c8221 */ /* 0x004fe20000010000 */
[----:B------:R-:W-:Y:S01]  /*7d60*/  ISETP.GT.AND P0, PT, R122, 0xf, PT ;  /* 0x0000000f7a00780c */ /* 0x000fe20003f04270 */
[C---:B------:R-:W-:Y:S01]  /*7d70*/  FMUL.FTZ R16, R31.reuse, R121 ;  /* 0x000000791f107220 */ /* 0x040fe20000410000 */
[----:B------:R-:W1:Y:S01]  /*7d80*/  SHFL.DOWN PT, R140, R15, 0x10, 0x1f ;  /* 0x0a001f000f8c7f89 */ /* 0x000e6200000e0000 */
[----:B------:R-:W-:Y:S02]  /*7d90*/  FMUL.FTZ R17, R31, R181 ;  /* 0x000000b51f117220 */ /* 0x000fe40000410000 */
[C---:B------:R-:W-:Y:S01]  /*7da0*/  FFMA.FTZ R16, R30.reuse, R123, -R16 ;  /* 0x0000007b1e107223 */ /* 0x040fe20000010810 */
[----:B------:R-:W2:Y:S01]  /*7db0*/  SHFL.DOWN PT, R134, R13, 0x10, 0x1f ;  /* 0x0a001f000d867f89 */ /* 0x000ea200000e0000 */
[----:B------:R-:W-:-:S02]  /*7dc0*/  FFMA.FTZ R17, R30, R165, -R17 ;  /* 0x000000a51e117223 */ /* 0x000fc40000010811 */
[----:B------:R-:W-:Y:S01]  /*7dd0*/  FMUL.FTZ R187, R187, R16 ;  /* 0x00000010bbbb7220 */ /* 0x000fe20000410000 */
[----:B------:R-:W3:Y:S01]  /*7de0*/  SHFL.DOWN PT, R19, R12, 0x10, 0x1f ;  /* 0x0a001f000c137f89 */ /* 0x000ee200000e0000 */
[C---:B------:R-:W-:Y:S02]  /*7df0*/  FMUL.FTZ R16, R31.reuse, R125 ;  /* 0x0000007d1f107220 */ /* 0x040fe40000410000 */
[C---:B------:R-:W-:Y:S02]  /*7e00*/  FMUL.FTZ R123, R31.reuse, R123 ;  /* 0x0000007b1f7b7220 */ /* 0x040fe40000410000 */
[----:B------:R-:W-:Y:S02]  /*7e10*/  FFMA.FTZ R16, R30, R129, -R16 ;  /* 0x000000811e107223 */ /* 0x000fe40000010810 */
[----:B------:R-:W-:Y:S02]  /*7e20*/  FMUL.FTZ R165, R31, R165 ;  /* 0x000000a51fa57220 */ /* 0x000fe40000410000 */
[----:B------:R-:W-:-:S02]  /*7e30*/  FMUL.FTZ R35, R35, R16 ;  /* 0x0000001023237220 */ /* 0x000fc40000410000 */
[C---:B------:R-:W-:Y:S02]  /*7e40*/  FMUL.FTZ R16, R31.reuse, R183 ;  /* 0x000000b71f107220 */ /* 0x040fe40000410000 */
[C---:B------:R-:W-:Y:S02]  /*7e50*/  FMUL.FTZ R129, R31.reuse, R129 ;  /* 0x000000811f817220 */ /* 0x040fe40000410000 */
[-C--:B------:R-:W-:Y:S02]  /*7e60*/  FMUL.FTZ R31, R31, R167.reuse ;  /* 0x000000a71f1f7220 */ /* 0x080fe40000410000 */
[C---:B------:R-:W-:Y:S02]  /*7e70*/  FFMA.FTZ R167, R30.reuse, R167, -R16 ;  /* 0x000000a71ea77223 */ /* 0x040fe40000010810 */
[----:B------:R-:W-:Y:S02]  /*7e80*/  FFMA.FTZ R132, R137, R179, R18 ;  /* 0x000000b389847223 */ /* 0x000fe40000010012 */
[----:B------:R-:W-:-:S02]  /*7e90*/  FFMA.FTZ R157, R30, R173, R157 ;  /* 0x000000ad1e9d7223 */ /* 0x000fc4000001009d */
[C---:B------:R-:W-:Y:S02]  /*7ea0*/  FFMA.FTZ R18, R30.reuse, R121, R123 ;  /* 0x000000791e127223 */ /* 0x040fe4000001007b */
[C---:B------:R-:W-:Y:S02]  /*7eb0*/  FFMA.FTZ R165, R30.reuse, R181, R165 ;  /* 0x000000b51ea57223 */ /* 0x040fe400000100a5 */
[----:B------:R-:W-:Y:S02]  /*7ec0*/  FFMA.FTZ R16, R30, R125, R129 ;  /* 0x0000007d1e107223 */ /* 0x000fe40000010081 */
[----:B------:R-:W-:Y:S02]  /*7ed0*/  FMUL.FTZ R139, R194, R139 ;  /* 0x0000008bc28b7220 */ /* 0x000fe40000410000 */
[----:B------:R-:W-:Y:S02]  /*7ee0*/  FMUL.FTZ R17, R186, R17 ;  /* 0x00000011ba117220 */ /* 0x000fe40000410000 */
[----:B------:R-:W-:-:S02]  /*7ef0*/  FFMA.FTZ R30, R30, R183, R31 ;  /* 0x000000b71e1e7223 */ /* 0x000fc4000001001f */
[----:B------:R-:W-:Y:S02]  /*7f00*/  FMUL.FTZ R167, R34, R167 ;  /* 0x000000a722a77220 */ /* 0x000fe40000410000 */
[----:B0-----:R-:W-:Y:S02]  /*7f10*/  @!P0 FADD.FTZ R14, R14, R21 ;  /* 0x000000150e0e8221 */ /* 0x001fe40000010000 */
[----:B-1----:R-:W-:Y:S02]  /*7f20*/  @!P0 FADD.FTZ R15, R15, R140 ;  /* 0x0000008c0f0f8221 */ /* 0x002fe40000010000 */
[----:B--2---:R-:W-:Y:S02]  /*7f30*/  @!P0 FADD.FTZ R13, R13, R134 ;  /* 0x000000860d0d8221 */ /* 0x004fe40000010000 */
[----:B---3--:R-:W-:Y:S02]  /*7f40*/  @!P0 FADD.FTZ R12, R12, R19 ;  /* 0x000000130c0c8221 */ /* 0x008fe40000010000 */
        /* <DEDUP_REMOVED lines=54> */
.L_x_6220:
[----:B0-----:R-:W-:Y:S05]  /*82b0*/  BSYNC B0 ;  /* 0x0000000000007941 */ /* 0x001fea0003800000 */
.L_x_6219:
[----:B------:R-:W-:-:S04]  /*82c0*/  IADD3 R0, R0, 0x1, RZ ;  /* 0x0000000100007810 */ /* 0x000fc80007ffe0ff */
[----:B------:R-:W-:-:S13]  /*82d0*/  ISETP.GE.AND P0, PT, R0, c[0x0][0x16c], PT ;  /* 0x00005b0000007a0c */ /* 0x000fda0003f06270 */
[----:B------:R-:W-:Y:S01]  /*82e0*/  @P0 CALL.REL.NOINC `(.L_x_6184) ;  /* 0x0000001000000944 */ /* 0x000fe20003c00000 */
[----:B------:R-:W-:Y:S05]  /*82f0*/  BRA `(.L_x_6221) ;  /* 0xffffa0f000007947 */ /* 0x000fea000383ffff */
.L_x_6184:
[----:B------:R-:W-:Y:S01]  /*8300*/  BAR.SYNC.DEFER_BLOCKING 0x0 ;  /* 0x0000000000007b1d */ /* 0x000fe20000010000 */
[----:B------:R-:W-:Y:S01]  /*8310*/  F2FP.PACK_AB R11, R60, R61 ;  /* 0x0000003d3c0b723e */ /* 0x000fe200000000ff */
[----:B------:R-:W-:Y:S01]  /*8320*/  IMAD R0, R105, c[0x0][0x2d8], RZ ;  /* 0x0000b60069007a24 */ /* 0x000fe200078e02ff */
[----:B------:R-:W-:Y:S01]  /*8330*/  F2FP.PACK_AB R10, R62, R63 ;  /* 0x0000003f3e0a723e */ /* 0x000fe200000000ff */
[C---:B------:R-:W-:Y:S01]  /*8340*/  IMAD.WIDE.U32 R4, R107.reuse, c[0x0][0x2d8], R28 ;  /* 0x0000b6006b047a25 */ /* 0x040fe200078e001c */
[----:B------:R-:W-:Y:S02]  /*8350*/  F2FP.PACK_AB R9, R64, R65 ;  /* 0x000000414009723e */ /* 0x000fe400000000ff */
[----:B------:R-:W-:Y:S01]  /*8360*/  F2FP.PACK_AB R8, R66, R67 ;  /* 0x000000434208723e */ /* 0x000fe200000000ff */
[----:B------:R-:W-:Y:S01]  /*8370*/  IMAD R7, R107, c[0x0][0x2dc], R0 ;  /* 0x0000b7006b077a24 */ /* 0x000fe200078e0200 */
[----:B0-----:R-:W-:Y:S01]  /*8380*/  F2FP.PACK_AB R15, R52, R53 ;  /* 0x00000035340f723e */ /* 0x001fe200000000ff */
[----:B------:R-:W-:Y:S01]  /*8390*/  IMAD R31, R113, c[0x0][0x2e0], RZ ;  /* 0x0000b800711f7a24 */ /* 0x000fe200078e02ff */
[----:B------:R-:W-:Y:S01]  /*83a0*/  F2FP.PACK_AB R14, R54, R55 ;  /* 0x00000037360e723e */ /* 0x000fe200000000ff */
[----:B------:R-:W-:Y:S01]  /*83b0*/  IMAD R30, R105, c[0x0][0x2f8], RZ ;  /* 0x0000be00691e7a24 */ /* 0x000fe200078e02ff */
[----:B------:R-:W-:Y:S01]  /*83c0*/  F2FP.PACK_AB R13, R56, R57 ;  /* 0x00000039380d723e */ /* 0x000fe200000000ff */
[----:B------:R-:W-:Y:S01]  /*83d0*/  IMAD R31, R128, c[0x0][0x2e4], R31 ;  /* 0x0000b900801f7a24 */ /* 0x000fe200078e021f */
[----:B------:R-:W-:-:S02]  /*83e0*/  F2FP.PACK_AB R12, R58, R59 ;  /* 0x0000003b3a0c723e */ /* 0x000fc400000000ff */
[----:B------:R-:W-:Y:S01]  /*83f0*/  IADD3 R5, R5, R7, RZ ;  /* 0x0000000705057210 */ /* 0x000fe20007ffe0ff */
[----:B------:R-:W-:Y:S01]  /*8400*/  FADD.FTZ R7, R126, R71 ;  /* 0x000000477e077221 */ /* 0x000fe20000010000 */
[----:B------:R-:W-:Y:S02]  /*8410*/  IADD3 R120, P1, R120, -0x800, RZ ;  /* 0xfffff80078787810 */ /* 0x000fe40007f3e0ff */
[----:B------:R-:W-:Y:S01]  /*8420*/  IADD3 R118, P2, R118, -0x800, RZ ;  /* 0xfffff80076767810 */ /* 0x000fe20007f5e0ff */
[----:B------:R-:W-:Y:S01]  /*8430*/  IMAD.WIDE.U32 R4, R128, c[0x0][0x2e0], R4 ;  /* 0x0000b80080047a25 */ /* 0x000fe200078e0004 */
[----:B------:R-:W-:Y:S01]  /*8440*/  IADD3 R116, P3, R116, -0x800, RZ ;  /* 0xfffff80074747810 */ /* 0x000fe20007f7e0ff */
[----:B------:R0:W-:Y:S01]  /*8450*/  STS.128 [R85.X16], R8 ;  /* 0x0000000855007388 */ /* 0x0001e2000000cc00 */
[----:B------:R-:W-:Y:S01]  /*8460*/  IADD3.X R101, R101, -0x1, RZ, P1, !PT ;  /* 0xffffffff65657810 */ /* 0x000fe20000ffe4ff */
[----:B------:R-:W-:Y:S01]  /*8470*/  FADD.FTZ R0, R7, R102 ;  /* 0x0000006607007221 */ /* 0x000fe20000010000 */
[----:B------:R-:W-:Y:S01]  /*8480*/  IADD3 R7, R5, R31, RZ ;  /* 0x0000001f05077210 */ /* 0x000fe20007ffe0ff */
[----:B------:R1:W-:Y:S01]  /*8490*/  STS.128 [R85.X16+0x10], R12 ;  /* 0x0000100c55007388 */ /* 0x0003e2000000cc00 */
[----:B------:R-:W-:-:S06]  /*84a0*/  NOP ;  /* 0x0000000000007918 */ /* 0x000fcc0000000000 */
[----:B------:R-:W2:Y:S01]  /*84b0*/  LDS.128 R16, [R87.X16] ;  /* 0x0000000057107984 */ /* 0x000ea2000000cc00 */
[----:B------:R-:W-:Y:S01]  /*84c0*/  LEA R6, P0, R4, c[0x0][0x330], 0x1 ;  /* 0x0000cc0004067a11 */ /* 0x000fe200078008ff */
[----:B------:R-:W-:Y:S01]  /*84d0*/  FADD.FTZ R5, R0, R73 ;  /* 0x0000004900057221 */ /* 0x000fe20000010000 */
[----:B------:R-:W-:Y:S01]  /*84e0*/  IADD3.X R99, R99, -0x1, RZ, P2, !PT ;  /* 0xffffffff63637810 */ /* 0x000fe200017fe4ff */
[----:B------:R-:W3:Y:S01]  /*84f0*/  LDS.128 R20, [R87.X16+0x200] ;  /* 0x0002000057147984 */ /* 0x000ee2000000cc00 */
[----:B------:R-:W-:Y:S01]  /*8500*/  LEA.HI.X R7, R4, c[0x0][0x334], R7, 0x1, P0 ;  /* 0x0000cd0004077a11 */ /* 0x000fe200000f0c07 */
[----:B------:R-:W-:Y:S01]  /*8510*/  FADD.FTZ R0, R5, R104 ;  /* 0x0000006805007221 */ /* 0x000fe20000010000 */
[----:B0-----:R-:W-:Y:S02]  /*8520*/  F2FP.PACK_AB R9, R104, R73 ;  /* 0x000000496809723e */ /* 0x001fe400000000ff */
[----:B------:R-:W-:Y:S01]  /*8530*/  F2FP.PACK_AB R8, R102, R71 ;  /* 0x000000476608723e */ /* 0x000fe200000000ff */
[----:B------:R-:W-:Y:S01]  /*8540*/  IMAD.WIDE R4, R89, 0x10, R6 ;  /* 0x0000001059047825 */ /* 0x000fe200078e0206 */
[----:B------:R-:W-:-:S02]  /*8550*/  F2FP.PACK_AB R11, R108, R77 ;  /* 0x0000004d6c0b723e */ /* 0x000fc400000000ff */
[----:B------:R-:W-:Y:S01]  /*8560*/  F2FP.PACK_AB R10, R106, R75 ;  /* 0x0000004b6a0a723e */ /* 0x000fe200000000ff */
[----:B------:R-:W-:Y:S01]  /*8570*/  IMAD.WIDE.U32 R6, R107, c[0x0][0x2f8], R28 ;  /* 0x0000be006b067a25 */ /* 0x000fe200078e001c */
[----:B-1----:R-:W-:Y:S02]  /*8580*/  F2FP.PACK_AB R15, R69, R100 ;  /* 0x00000064450f723e */ /* 0x002fe400000000ff */
[----:B------:R-:W-:Y:S01]  /*8590*/  F2FP.PACK_AB R14, R114, R83 ;  /* 0x00000053720e723e */ /* 0x000fe200000000ff */
[----:B------:R-:W-:Y:S01]  /*85a0*/  FADD.FTZ R75, R0, R75 ;  /* 0x0000004b004b7221 */ /* 0x000fe20000010000 */
[----:B------:R-:W-:Y:S02]  /*85b0*/  F2FP.PACK_AB R13, R112, R81 ;  /* 0x00000051700d723e */ /* 0x000fe400000000ff */
[----:B------:R-:W-:Y:S01]  /*85c0*/  F2FP.PACK_AB R12, R110, R79 ;  /* 0x0000004f6e0c723e */ /* 0x000fe200000000ff */
[----:B------:R-:W-:Y:S01]  /*85d0*/  FADD.FTZ R106, R75, R106 ;  /* 0x0000006a4b6a7221 */ /* 0x000fe20000010000 */
[----:B------:R-:W-:-:S03]  /*85e0*/  IADD3.X R97, R97, -0x1, RZ, P3, !PT ;  /* 0xffffffff61617810 */ /* 0x000fc60001ffe4ff */
[----:B------:R-:W-:-:S04]  /*85f0*/  FADD.FTZ R77, R106, R77 ;  /* 0x0000004d6a4d7221 */ /* 0x000fc80000010000 */
[----:B------:R-:W-:-:S04]  /*8600*/  FADD.FTZ R108, R77, R108 ;  /* 0x0000006c4d6c7221 */ /* 0x000fc80000010000 */
[----:B------:R-:W-:-:S04]  /*8610*/  FADD.FTZ R79, R108, R79 ;  /* 0x0000004f6c4f7221 */ /* 0x000fc80000010000 */
[----:B------:R-:W-:Y:S01]  /*8620*/  FADD.FTZ R110, R79, R110 ;  /* 0x0000006e4f6e7221 */ /* 0x000fe20000010000 */
[----:B--2---:R0:W-:Y:S03]  /*8630*/  STG.E.128 [R4.64], R16 ;  /* 0x0000001004007986 */ /* 0x0041e6000c101d04 */
[----:B------:R-:W-:Y:S01]  /*8640*/  FADD.FTZ R81, R110, R81 ;  /* 0x000000516e517221 */ /* 0x000fe20000010000 */
[----:B---3--:R1:W-:Y:S03]  /*8650*/  STG.E.128 [R4.64+0x200], R20 ;  /* 0x0002001404007986 */ /* 0x0083e6000c101d04 */
[----:B------:R-:W-:Y:S01]  /*8660*/  FADD.FTZ R112, R81, R112 ;  /* 0x0000007051707221 */ /* 0x000fe20000010000 */
[----:B------:R-:W-:Y:S03]  /*8670*/  BAR.SYNC.DEFER_BLOCKING 0x0 ;  /* 0x0000000000007b1d */ /* 0x000fe60000010000 */
[----:B------:R-:W-:-:S04]  /*8680*/  FADD.FTZ R83, R112, R83 ;  /* 0x0000005370537221 */ /* 0x000fc80000010000 */
[----:B------:R-:W-:Y:S02]  /*8690*/  FADD.FTZ R83, R83, R114 ;  /* 0x0000007253537221 */ /* 0x000fe40000010000 */
[----:B0-----:R-:W-:Y:S02]  /*86a0*/  IMAD R17, R107, c[0x0][0x2fc], R30 ;  /* 0x0000bf006b117a24 */ /* 0x001fe400078e021e */
[----:B------:R-:W-:Y:S02]  /*86b0*/  FADD.FTZ R100, R83, R100 ;  /* 0x0000006453647221 */ /* 0x000fe40000010000 */
[----:B-1----:R-:W-:Y:S01]  /*86c0*/  IMAD R5, R113, c[0x0][0x300], RZ ;  /* 0x0000c00071057a24 */ /* 0x002fe200078e02ff */
[----:B------:R-:W-:Y:S01]  /*86d0*/  IADD3 R7, R7, R17, RZ ;  /* 0x0000001107077210 */ /* 0x000fe20007ffe0ff */
[----:B------:R-:W-:Y:S01]  /*86e0*/  FADD.FTZ R126, R100, R69 ;  /* 0x00000045647e7221 */ /* 0x000fe20000010000 */
[----:B------:R0:W-:Y:S04]  /*86f0*/  STS.128 [R85.X16], R8 ;  /* 0x0000000855007388 */ /* 0x0001e8000000cc00 */
[----:B------:R-:W-:Y:S01]  /*8700*/  STS.128 [R85.X16+0x10], R12 ;  /* 0x0000100c55007388 */ /* 0x000fe2000000cc00 */
[----:B------:R-:W-:-:S06]  /*8710*/  NOP ;  /* 0x0000000000007918 */ /* 0x000fcc0000000000 */
[----:B------:R-:W1:Y:S04]  /*8720*/  LDS.128 R32, [R87.X16] ;  /* 0x0000000057207984 */ /* 0x000e68000000cc00 */
[----:B------:R-:W2:Y:S01]  /*8730*/  LDS.128 R36, [R87.X16+0x200] ;  /* 0x0002000057247984 */ /* 0x000ea2000000cc00 */
[C---:B0-----:R-:W-:Y:S02]  /*8740*/  IMAD R9, R128.reuse, c[0x0][0x304], R5 ;  /* 0x0000c10080097a24 */ /* 0x041fe400078e0205 */
[----:B------:R-:W-:-:S05]  /*8750*/  IMAD.WIDE.U32 R4, R128, c[0x0][0x300], R6 ;  /* 0x0000c00080047a25 */ /* 0x000fca00078e0006 */
[----:B------:R-:W-:Y:S02]  /*8760*/  IADD3 R5, R5, R9, RZ ;  /* 0x0000000905057210 */ /* 0x000fe40007ffe0ff */
[----:B------:R-:W-:-:S04]  /*8770*/  LEA R6, P0, R4, c[0x0][0x340], 0x1 ;  /* 0x0000d00004067a11 */ /* 0x000fc800078008ff */
[----:B------:R-:W-:Y:S02]  /*8780*/  LEA.HI.X R7, R4, c[0x0][0x344], R5, 0x1, P0 ;  /* 0x0000d10004077a11 */ /* 0x000fe400000f0c05 */
[C---:B------:R-:W-:Y:S02]  /*8790*/  ISETP.GT.AND P0, PT, R95.reuse, 0x1, PT ;  /* 0x000000015f00780c */ /* 0x040fe40003f04270 */
[----:B------:R-:W-:Y:S01]  /*87a0*/  IADD3 R95, R95, -0x1, RZ ;  /* 0xffffffff5f5f7810 */ /* 0x000fe20007ffe0ff */
[----:B------:R-:W-:-:S05]  /*87b0*/  IMAD.WIDE R4, R89, 0x10, R6 ;  /* 0x0000001059047825 */ /* 0x000fca00078e0206 */
[----:B-1----:R0:W-:Y:S04]  /*87c0*/  STG.E.128 [R4.64], R32 ;  /* 0x0000002004007986 */ /* 0x0021e8000c101d04 */
[----:B--2---:R0:W-:Y:S02]  /*87d0*/  STG.E.128 [R4.64+0x200], R36 ;  /* 0x0002002404007986 */ /* 0x0041e4000c101d04 */
[----:B0-----:R-:W-:Y:S01]  /*87e0*/  @!P0 CALL.REL.NOINC `(.L_x_6182) ;  /* 0x0000001000008944 */ /* 0x001fe20003c00000 */
[----:B------:R-:W-:Y:S05]  /*87f0*/  BRA `(.L_x_6222) ;  /* 0xffff7d6000007947 */ /* 0x000fea000383ffff */
.L_x_6182:
        /* <DEDUP_REMOVED lines=29> */
.L_x_6224:
[----:B------:R-:W-:Y:S05]  /*89d0*/  BSYNC B0 ;  /* 0x0000000000007941 */ /* 0x000fea0003800000 */
.L_x_6223:
[----:B------:R-:W-:Y:S01]  /*89e0*/  BSSY B0, `(.L_x_6225) ;  /* 0x000001d000007945 */ /* 0x000fe20003800000 */
[----:B------:R-:W-:Y:S05]  /*89f0*/  @!P0 BRA `(.L_x_6226) ;  /* 0x000001a000008947 */ /* 0x000fea0003800000 */
[----:B------:R-:W-:Y:S06]  /*8a00*/  BAR.SYNC.DEFER_BLOCKING 0x0 ;  /* 0x0000000000007b1d */ /* 0x000fec0000010000 */
[----:B------:R-:W1:Y:S04]  /*8a10*/  SHFL.DOWN P0, R5, R126, 0x1, 0x1f ;  /* 0x08201f007e057f89 */ /* 0x000e680000000000 */
[----:B0-----:R-:W0:Y:S04]  /*8a20*/  S2R R6, SR_LANEID ;  /* 0x0000000000067919 */ /* 0x001e280000000000 */
[----:B------:R-:W2:Y:S01]  /*8a30*/  S2R R19, SR_TID.X ;  /* 0x0000000000137919 */ /* 0x000ea20000002100 */
[----:B-1----:R-:W-:Y:S01]  /*8a40*/  @P0 FADD R5, R5, R126 ;  /* 0x0000007e05050221 */ /* 0x002fe20000000000 */
[----:B0-----:R-:W-:-:S04]  /*8a50*/  ISETP.NE.AND P2, PT, R6, RZ, PT ;  /* 0x000000ff0600720c */ /* 0x001fc80003f45270 */
        /* <DEDUP_REMOVED lines=20> */
.L_x_6226:
[----:B------:R-:W1:Y:S02]  /*8ba0*/  S2R R19, SR_TID.X ;  /* 0x0000000000137919 */ /* 0x000e640000002100 */
.L_x_6227:
[----:B------:R-:W-:Y:S05]  /*8bb0*/  BSYNC B0 ;  /* 0x0000000000007941 */ /* 0x000fea0003800000 */
.L_x_6225:
[----:B-1----:R-:W-:-:S13]  /*8bc0*/  ISETP.GE.AND P0, PT, R19, c[0x0][0x16c], PT ;  /* 0x00005b0013007a0c */ /* 0x002fda0003f06270 */
        /* <DEDUP_REMOVED lines=21> */
.L_x_6228:
        /* <DEDUP_REMOVED lines=64> */
.L_x_6189:
[----:B------:R-:W-:Y:S01]  /*9120*/  HFMA2.MMA R192, -RZ, RZ, 0, 5.9604644775390625e-08 ;  /* 0x00000001ffc07435 */ /* 0x000fe200000001ff */
[----:B------:R-:W-:Y:S02]  /*9130*/  MOV R191, R18 ;  /* 0x0000001200bf7202 */ /* 0x000fe40000000f00 */
[----:B------:R-:W-:Y:S02]  /*9140*/  MOV R19, RZ ;  /* 0x000000ff00137202 */ /* 0x000fe40000000f00 */
[----:B------:R-:W-:-:S02]  /*9150*/  MOV R194, 0xffffffff ;  /* 0xffffffff00c27802 */ /* 0x000fc40000000f00 */
[----:B------:R-:W-:Y:S02]  /*9160*/  MOV R16, 0x9180 ;  /* 0x0000918000107802 */ /* 0x000fe40000000f00 */
[----:B-1---5:R-:W-:Y:S05]  /*9170*/  CALL.REL.NOINC `($__internal_149_$__cuda_sm70_shflsync_up) ;  /* 0x00001e9000007944 */ /* 0x022fea0003c00000 */
[----:B-1----:R-:W-:Y:S01]  /*9180*/  MOV R21, R19 ;  /* 0x0000001300157202 */ /* 0x002fe20000000f00 */
[----:B0-----:R-:W-:Y:S05]  /*9190*/  BRA `(.L_x_6229) ;  /* 0xffffad6000007947 */ /* 0x001fea000383ffff */
.L_x_6190:
[----:B------:R-:W-:Y:S01]  /*91a0*/  HFMA2.MMA R192, -RZ, RZ, 0, 5.9604644775390625e-08 ;  /* 0x00000001ffc07435 */ /* 0x000fe200000001ff */
[----:B------:R-:W-:Y:S02]  /*91b0*/  MOV R191, R20 ;  /* 0x0000001400bf7202 */ /* 0x000fe40000000f00 */
[----:B------:R-:W-:Y:S02]  /*91c0*/  MOV R19, RZ ;  /* 0x000000ff00137202 */ /* 0x000fe40000000f00 */
[----:B------:R-:W-:Y:S02]  /*91d0*/  MOV R194, 0xffffffff ;  /* 0xffffffff00c27802 */ /* 0x000fe40000000f00 */
[----:B------:R-:W-:Y:S02]  /*91e0*/  MOV R16, 0x9200 ;  /* 0x0000920000107802 */ /* 0x000fe40000000f00 */
[----:B012--5:R-:W-:Y:S05]  /*91f0*/  CALL.REL.NOINC `($__internal_149_$__cuda_sm70_shflsync_up) ;  /* 0x00001e1000007944 */ /* 0x027fea0003c00000 */
[----:B0-----:R-:W-:Y:S01]  /*9200*/  HFMA2.MMA R192, -RZ, RZ, 0, 5.9604644775390625e-08 ;  /* 0x00000001ffc07435 */ /* 0x001fe200000001ff */
[----:B-1----:R-:W-:Y:S02]  /*9210*/  MOV R187, R19 ;  /* 0x0000001300bb7202 */ /* 0x002fe40000000f00 */
[----:B------:R-:W-:-:S02]  /*9220*/  MOV R191, R22 ;  /* 0x0000001600bf7202 */ /* 0x000fc40000000f00 */
[----:B------:R-:W-:Y:S02]  /*9230*/  MOV R19, RZ ;  /* 0x000000ff00137202 */ /* 0x000fe40000000f00 */
[----:B------:R-:W-:Y:S02]  /*9240*/  MOV R194, 0xffffffff ;  /* 0xffffffff00c27802 */ /* 0x000fe40000000f00 */
[----:B------:R-:W-:Y:S02]  /*9250*/  MOV R16, 0x9270 ;  /* 0x0000927000107802 */ /* 0x000fe40000000f00 */
[----:B------:R-:W-:Y:S05]  /*9260*/  CALL.REL.NOINC `($__internal_149_$__cuda_sm70_shflsync_up) ;  /* 0x00001da000007944 */ /* 0x000fea0003c00000 */
[----:B0-----:R-:W-:Y:S01]  /*9270*/  HFMA2.MMA R192, -RZ, RZ, 0, 5.9604644775390625e-08 ;  /* 0x00000001ffc07435 */ /* 0x001fe200000001ff */
[----:B-1----:R-:W-:Y:S02]  /*9280*/  MOV R189, R19 ;  /* 0x0000001300bd7202 */ /* 0x002fe40000000f00 */
[----:B------:R-:W-:Y:S02]  /*9290*/  MOV R191, R23 ;  /* 0x0000001700bf7202 */ /* 0x000fe40000000f00 */
[----:B------:R-:W-:Y:S02]  /*92a0*/  MOV R19, RZ ;  /* 0x000000ff00137202 */ /* 0x000fe40000000f00 */
[----:B------:R-:W-:-:S02]  /*92b0*/  MOV R194, 0xffffffff ;  /* 0xffffffff00c27802 */ /* 0x000fc40000000f00 */
[----:B------:R-:W-:Y:S02]  /*92c0*/  MOV R16, 0x92e0 ;  /* 0x000092e000107802 */ /* 0x000fe40000000f00 */
[----:B------:R-:W-:Y:S05]  /*92d0*/  CALL.REL.NOINC `($__internal_149_$__cuda_sm70_shflsync_up) ;  /* 0x00001d3000007944 */ /* 0x000fea0003c00000 */
[----:B------:R-:W-:Y:S01]  /*92e0*/  FMUL.FTZ R190, R20, R189 ;  /* 0x000000bd14be7220 */ /* 0x000fe20000410000 */
[----:B------:R-:W-:Y:S01]  /*92f0*/  ISETP.GE.AND P0, PT, R122, 0x1, PT ;  /* 0x000000017a00780c */ /* 0x000fe20003f06270 */
[C---:B-1----:R-:W-:Y:S01]  /*9300*/  FMUL.FTZ R188, R20.reuse, R19 ;  /* 0x0000001314bc7220 */ /* 0x042fe20000410000 */
[----:B0-----:R-:W-:Y:S01]  /*9310*/  HFMA2.MMA R192, -RZ, RZ, 0, 1.1920928955078125e-07 ;  /* 0x00000002ffc07435 */ /* 0x001fe200000001ff */
[C---:B------:R-:W-:Y:S01]  /*9320*/  FMUL.FTZ R16, R20.reuse, R187 ;  /* 0x000000bb14107220 */ /* 0x040fe20000410000 */
[----:B------:R-:W-:Y:S01]  /*9330*/  MOV R194, 0xffffffff ;  /* 0xffffffff00c27802 */ /* 0x000fe20000000f00 */
[----:B------:R-:W-:Y:S02]  /*9340*/  FMUL.FTZ R17, R20, R21 ;  /* 0x0000001514117220 */ /* 0x000fe40000410000 */
[C---:B------:R-:W-:Y:S01]  /*9350*/  FFMA.FTZ R190, R18.reuse, R19, R190 ;  /* 0x0000001312be7223 */ /* 0x040fe200000100be */
[----:B------:R-:W-:Y:S01]  /*9360*/  MOV R19, RZ ;  /* 0x000000ff00137202 */ /* 0x000fe20000000f00 */
[----:B------:R-:W-:-:S02]  /*9370*/  FFMA.FTZ R189, R18, R189, -R188 ;  /* 0x000000bd12bd7223 */ /* 0x000fc400000108bc */
[C---:B------:R-:W-:Y:S01]  /*9380*/  FFMA.FTZ R21, R18.reuse, R21, -R16 ;  /* 0x0000001512157223 */ /* 0x040fe20000010810 */
[----:B------:R-:W-:Y:S01]  /*9390*/  MOV R16, 0x9430 ;  /* 0x0000943000107802 */ /* 0x000fe20000000f00 */
[C---:B------:R-:W-:Y:S02]  /*93a0*/  FFMA.FTZ R17, R18.reuse, R187, R17 ;  /* 0x000000bb12117223 */ /* 0x040fe40000010011 */
[C---:B------:R-:W-:Y:S01]  /*93b0*/  FADD.FTZ R190, R23.reuse, R190 ;  /* 0x000000be17be7221 */ /* 0x040fe20000010000 */
[----:B------:R-:W-:Y:S01]  /*93c0*/  FSEL R187, R18, R21, !P0 ;  /* 0x0000001512bb7208 */ /* 0x000fe20004000000 */
[----:B------:R-:W-:Y:S01]  /*93d0*/  FADD.FTZ R189, R22, R189 ;  /* 0x000000bd16bd7221 */ /* 0x000fe20000010000 */
[----:B------:R-:W-:Y:S02]  /*93e0*/  FSEL R206, R20, R17, !P0 ;  /* 0x0000001114ce7208 */ /* 0x000fe40004000000 */
[----:B------:R-:W-:Y:S02]  /*93f0*/  FSEL R23, R23, R190, !P0 ;  /* 0x000000be17177208 */ /* 0x000fe40004000000 */
[----:B------:R-:W-:-:S02]  /*9400*/  FSEL R22, R22, R189, !P0 ;  /* 0x000000bd16167208 */ /* 0x000fc40004000000 */
[----:B------:R-:W-:Y:S02]  /*9410*/  MOV R191, R187 ;  /* 0x000000bb00bf7202 */ /* 0x000fe40000000f00 */
[----:B------:R-:W-:Y:S05]  /*9420*/  CALL.REL.NOINC `($__internal_149_$__cuda_sm70_shflsync_up) ;  /* 0x00001be000007944 */ /* 0x000fea0003c00000 */
[----:B0-----:R-:W-:Y:S01]  /*9430*/  HFMA2.MMA R192, -RZ, RZ, 0, 1.1920928955078125e-07 ;  /* 0x00000002ffc07435 */ /* 0x001fe200000001ff */
[----:B-1----:R-:W-:Y:S02]  /*9440*/  MOV R18, R19 ;  /* 0x0000001300127202 */ /* 0x002fe40000000f00 */
[----:B------:R-:W-:Y:S02]  /*9450*/  MOV R191, R206 ;  /* 0x000000ce00bf7202 */ /* 0x000fe40000000f00 */
[----:B------:R-:W-:Y:S02]  /*9460*/  MOV R19, RZ ;  /* 0x000000ff00137202 */ /* 0x000fe40000000f00 */
[----:B------:R-:W-:Y:S02]  /*9470*/  MOV R194, 0xffffffff ;  /* 0xffffffff00c27802 */ /* 0x000fe40000000f00 */
[----:B------:R-:W-:Y:S02]  /*9480*/  MOV R16, 0x94a0 ;  /* 0x000094a000107802 */ /* 0x000fe40000000f00 */
[----:B------:R-:W-:Y:S05]  /*9490*/  CALL.REL.NOINC `($__internal_149_$__cuda_sm70_shflsync_up) ;  /* 0x00001b7000007944 */ /* 0x000fea0003c00000 */
[----:B0-----:R-:W-:Y:S01]  /*94a0*/  HFMA2.MMA R192, -RZ, RZ, 0, 1.1920928955078125e-07 ;  /* 0x00000002ffc07435 */ /* 0x001fe200000001ff */
[----:B-1----:R-:W-:-:S02]  /*94b0*/  MOV R20, R19 ;  /* 0x0000001300147202 */ /* 0x002fc40000000f00 */
[----:B------:R-:W-:Y:S02]  /*94c0*/  MOV R191, R22 ;  /* 0x0000001600bf7202 */ /* 0x000fe40000000f00 */
[----:B------:R-:W-:Y:S02]  /*94d0*/  MOV R19, RZ ;  /* 0x000000ff00137202 */ /* 0x000fe40000000f00 */
[----:B------:R-:W-:Y:S02]  /*94e0*/  MOV R194, 0xffffffff ;  /* 0xffffffff00c27802 */ /* 0x000fe40000000f00 */
[----:B------:R-:W-:Y:S02]  /*94f0*/  MOV R16, 0x9510 ;  /* 0x0000951000107802 */ /* 0x000fe40000000f00 */
[----:B------:R-:W-:Y:S05]  /*9500*/  CALL.REL.NOINC `($__internal_149_$__cuda_sm70_shflsync_up) ;  /* 0x00001b0000007944 */ /* 0x000fea0003c00000 */
[----:B0-----:R-:W-:Y:S01]  /*9510*/  HFMA2.MMA R192, -RZ, RZ, 0, 1.1920928955078125e-07 ;  /* 0x00000002ffc07435 */ /* 0x001fe200000001ff */
[----:B-1----:R-:W-:Y:S02]  /*9520*/  MOV R21, R19 ;  /* 0x0000001300157202 */ /* 0x002fe40000000f00 */
[----:B------:R-:W-:Y:S02]  /*9530*/  MOV R191, R23 ;  /* 0x0000001700bf7202 */ /* 0x000fe40000000f00 */
[----:B------:R-:W-:-:S02]  /*9540*/  MOV R19, RZ ;  /* 0x000000ff00137202 */ /* 0x000fc40000000f00 */
[----:B------:R-:W-:Y:S02]  /*9550*/  MOV R194, 0xffffffff ;  /* 0xffffffff00c27802 */ /* 0x000fe40000000f00 */
[----:B------:R-:W-:Y:S02]  /*9560*/  MOV R16, 0x9580 ;  /* 0x0000958000107802 */ /* 0x000fe40000000f00 */
[----:B------:R-:W-:Y:S05]  /*9570*/  CALL.REL.NOINC `($__internal_149_$__cuda_sm70_shflsync_up) ;  /* 0x00001a9000007944 */ /* 0x000fea0003c00000 */
[----:B------:R-:W-:Y:S01]  /*9580*/  ISETP.GE.AND P0, PT, R122, 0x2, PT ;  /* 0x000000027a00780c */ /* 0x000fe20003f06270 */
[-C--:B------:R-:W-:Y:S01]  /*9590*/  FMUL.FTZ R16, R18, R206.reuse ;  /* 0x000000ce12107220 */ /* 0x080fe20000410000 */
[----:B0-----:R-:W-:Y:S01]  /*95a0*/  HFMA2.MMA R192, -RZ, RZ, 0, 2.384185791015625e-07 ;  /* 0x00000004ffc07435 */ /* 0x001fe200000001ff */
[----:B-1----:R-:W-:Y:S01]  /*95b0*/  FMUL.FTZ R188, R206, R19 ;  /* 0x00000013cebc7220 */ /* 0x002fe20000410000 */
[----:B------:R-:W-:Y:S01]  /*95c0*/  MOV R194, 0xffffffff ;  /* 0xffffffff00c27802 */ /* 0x000fe20000000f00 */
[-C--:B------:R-:W-:Y:S02]  /*95d0*/  FMUL.FTZ R190, R21, R206.reuse ;  /* 0x000000ce15be7220 */ /* 0x080fe40000410000 */
[C---:B------:R-:W-:Y:S02]  /*95e0*/  FFMA.FTZ R189, R20.reuse, R187, R16 ;  /* 0x000000bb14bd7223 */ /* 0x040fe40000010010 */
[----:B------:R-:W-:-:S02]  /*95f0*/  FMUL.FTZ R16, R20, R206 ;  /* 0x000000ce14107220 */ /* 0x000fc40000410000 */
[----:B------:R-:W-:Y:S01]  /*9600*/  FFMA.FTZ R17, R21, R187, -R188 ;  /* 0x000000bb15117223 */ /* 0x000fe200000108bc */
[----:B------:R-:W-:Y:S01]  /*9610*/  FSEL R206, R206, R189, !P0 ;  /* 0x000000bdcece7208 */ /* 0x000fe20004000000 */
[----:B------:R-:W-:Y:S01]  /*9620*/  FFMA.FTZ R190, R187, R19, R190 ;  /* 0x00000013bbbe7223 */ /* 0x000fe200000100be */
[----:B------:R-:W-:Y:S01]  /*9630*/  MOV R19, RZ ;  /* 0x000000ff00137202 */ /* 0x000fe20000000f00 */
[----:B------:R-:W-:Y:S01]  /*9640*/  @P0 FFMA.FTZ R187, R18, R187, -R16 ;  /* 0x000000bb12bb0223 */ /* 0x000fe20000010810 */
[----:B------:R-:W-:Y:S01]  /*9650*/  MOV R16, 0x96a0 ;  /* 0x000096a000107802 */ /* 0x000fe20000000f00 */
[----:B------:R-:W-:Y:S02]  /*9660*/  @P0 FADD.FTZ R22, R22, R17 ;  /* 0x0000001116160221 */ /* 0x000fe40000010000 */
[----:B------:R-:W-:Y:S01]  /*9670*/  @P0 FADD.FTZ R23, R23, R190 ;  /* 0x000000be17170221 */ /* 0x000fe20000010000 */
[----:B------:R-:W-:Y:S02]  /*9680*/  MOV R191, R187 ;  /* 0x000000bb00bf7202 */ /* 0x000fe40000000f00 */
[----:B------:R-:W-:Y:S05]  /*9690*/  CALL.REL.NOINC `($__internal_149_$__cuda_sm70_shflsync_up) ;  /* 0x0000197000007944 */ /* 0x000fea0003c00000 */
[----:B0-----:R-:W-:Y:S01]  /*96a0*/  HFMA2.MMA R192, -RZ, RZ, 0, 2.384185791015625e-07 ;  /* 0x00000004ffc07435 */ /* 0x001fe200000001ff */
[----:B-1----:R-:W-:-:S02]  /*96b0*/  MOV R18, R19 ;  /* 0x0000001300127202 */ /* 0x002fc40000000f00 */
[----:B------:R-:W-:Y:S02]  /*96c0*/  MOV R191, R206 ;  /* 0x000000ce00bf7202 */ /* 0x000fe40000000f00 */
[----:B------:R-:W-:Y:S02]  /*96d0*/  MOV R19, RZ ;  /* 0x000000ff00137202 */ /* 0x000fe40000000f00 */
[----:B------:R-:W-:Y:S02]  /*96e0*/  MOV R194, 0xffffffff ;  /* 0xffffffff00c27802 */ /* 0x000fe40000000f00 */
[----:B------:R-:W-:Y:S02]  /*96f0*/  MOV R16, 0x9710 ;  /* 0x0000971000107802 */ /* 0x000fe40000000f00 */
[----:B------:R-:W-:Y:S05]  /*9700*/  CALL.REL.NOINC `($__internal_149_$__cuda_sm70_shflsync_up) ;  /* 0x0000190000007944 */ /* 0x000fea0003c00000 */
[----:B0-----:R-:W-:Y:S01]  /*9710*/  HFMA2.MMA R192, -RZ, RZ, 0, 2.384185791015625e-07 ;  /* 0x00000004ffc07435 */ /* 0x001fe200000001ff */
[----:B-1----:R-:W-:Y:S02]  /*9720*/  MOV R20, R19 ;  /* 0x0000001300147202 */ /* 0x002fe40000000f00 */
[----:B------:R-:W-:Y:S02]  /*9730*/  MOV R191, R22 ;  /* 0x0000001600bf7202 */ /* 0x000fe40000000f00 */
[----:B------:R-:W-:-:S02]  /*9740*/  MOV R19, RZ ;  /* 0x000000ff00137202 */ /* 0x000fc40000000f00 */
[----:B------:R-:W-:Y:S02]  /*9750*/  MOV R194, 0xffffffff ;  /* 0xffffffff00c27802 */ /* 0x000fe40000000f00 */
[----:B------:R-:W-:Y:S02]  /*9760*/  MOV R16, 0x9780 ;  /* 0x0000978000107802 */ /* 0x000fe40000000f00 */
[----:B------:R-:W-:Y:S05]  /*9770*/  CALL.REL.NOINC `($__internal_149_$__cuda_sm70_shflsync_up) ;  /* 0x0000189000007944 */ /* 0x000fea0003c00000 */
[----:B0-----:R-:W-:Y:S01]  /*9780*/  HFMA2.MMA R192, -RZ, RZ, 0, 2.384185791015625e-07 ;  /* 0x00000004ffc07435 */ /* 0x001fe200000001ff */
[----:B-1----:R-:W-:Y:S02]  /*9790*/  MOV R21, R19 ;  /* 0x0000001300157202 */ /* 0x002fe40000000f00 */
[----:B------:R-:W-:Y:S02]  /*97a0*/  MOV R191, R23 ;  /* 0x0000001700bf7202 */ /* 0x000fe40000000f00 */
[----:B------:R-:W-:Y:S02]  /*97b0*/  MOV R19, RZ ;  /* 0x000000ff00137202 */ /* 0x000fe40000000f00 */
[----:B------:R-:W-:Y:S02]  /*97c0*/  MOV R194, 0xffffffff ;  /* 0xffffffff00c27802 */ /* 0x000fe40000000f00 */
[----:B------:R-:W-:-:S02]  /*97d0*/  MOV R16, 0x97f0 ;  /* 0x000097f000107802 */ /* 0x000fc40000000f00 */
[----:B------:R-:W-:Y:S05]  /*97e0*/  CALL.REL.NOINC `($__internal_149_$__cuda_sm70_shflsync_up) ;  /* 0x0000182000007944 */ /* 0x000fea0003c00000 */
[----:B------:R-:W-:Y:S01]  /*97f0*/  ISETP.GE.AND P0, PT, R122, 0x4, PT ;  /* 0x000000047a00780c */ /* 0x000fe20003f06270 */
[-C--:B------:R-:W-:Y:S01]  /*9800*/  FMUL.FTZ R16, R18, R206.reuse ;  /* 0x000000ce12107220 */ /* 0x080fe20000410000 */
[----:B0-----:R-:W-:Y:S01]  /*9810*/  HFMA2.MMA R192, -RZ, RZ, 0, 4.76837158203125e-07 ;  /* 0x00000008ffc07435 */ /* 0x001fe200000001ff */
[----:B------:R-:W-:Y:S01]  /*9820*/  FMUL.FTZ R190, R21, R206 ;  /* 0x000000ce15be7220 */ /* 0x000fe20000410000 */
[----:B------:R-:W-:Y:S01]  /*9830*/  MOV R194, 0xffffffff ;  /* 0xffffffff00c27802 */ /* 0x000fe20000000f00 */
[----:B-1----:R-:W-:-:S02]  /*9840*/  FMUL.FTZ R188, R206, R19 ;  /* 0x00000013cebc7220 */ /* 0x002fc40000410000 */
        /* <DEDUP_REMOVED lines=8> */
[----:B------:R-:W-:-:S02]  /*98d0*/  @P0 FADD.FTZ R23, R23, R190 ;  /* 0x000000be17170221 */ /* 0x000fc40000010000 */
[----:B------:R-:W-:Y:S01]  /*98e0*/  @P0 FADD.FTZ R22, R22, R21 ;  /* 0x0000001516160221 */ /* 0x000fe20000010000 */
[----:B------:R-:W-:Y:S02]  /*98f0*/  MOV R191, R187 ;  /* 0x000000bb00bf7202 */ /* 0x000fe40000000f00 */
[----:B------:R-:W-:Y:S05]  /*9900*/  CALL.REL.NOINC `($__internal_149_$__cuda_sm70_shflsync_up) ;  /* 0x0000170000007944 */ /* 0x000fea0003c00000 */
[----:B0-----:R-:W-:Y:S01]  /*9910*/  HFMA2.MMA R192, -RZ, RZ, 0, 4.76837158203125e-07 ;  /* 0x00000008ffc07435 */ /* 0x001fe200000001ff */
[----:B-1----:R-:W-:Y:S02]  /*9920*/  MOV R18, R19 ;  /* 0x0000001300127202 */ /* 0x002fe40000000f00 */
[----:B------:R-:W-:Y:S02]  /*9930*/  MOV R191, R206 ;  /* 0x000000ce00bf7202 */ /* 0x000fe40000000f00 */
[----:B------:R-:W-:Y:S02]  /*9940*/  MOV R19, RZ ;  /* 0x000000ff00137202 */ /* 0x000fe40000000f00 */
[----:B------:R-:W-:Y:S02]  /*9950*/  MOV R194, 0xffffffff ;  /* 0xffffffff00c27802 */ /* 0x000fe40000000f00 */
[----:B------:R-:W-:-:S02]  /*9960*/  MOV R16, 0x9980 ;  /* 0x0000998000107802 */ /* 0x000fc40000000f00 */
[----:B------:R-:W-:Y:S05]  /*9970*/  CALL.REL.NOINC `($__internal_149_$__cuda_sm70_shflsync_up) ;  /* 0x0000169000007944 */ /* 0x000fea0003c00000 */
[----:B0-----:R-:W-:Y:S01]  /*9980*/  HFMA2.MMA R192, -RZ, RZ, 0, 4.76837158203125e-07 ;  /* 0x00000008ffc07435 */ /* 0x001fe200000001ff */
[----:B-1----:R-:W-:-:S02]  /*9990*/  MOV R20, R19 ;  /* 0x0000001300147202 */ /* 0x002fc40000000f00 */
[----:B------:R-:W-:Y:S02]  /*99a0*/  MOV R191, R22 ;  /* 0x0000001600bf7202 */ /* 0x000fe40000000f00 */
[----:B------:R-:W-:Y:S02]  /*99b0*/  MOV R19, RZ ;  /* 0x000000ff00137202 */ /* 0x000fe40000000f00 */
[----:B------:R-:W-:Y:S02]  /*99c0*/  MOV R194, 0xffffffff ;  /* 0xffffffff00c27802 */ /* 0x000fe40000000f00 */
[----:B------:R-:W-:Y:S02]  /*99d0*/  MOV R16, 0x99f0 ;  /* 0x000099f000107802 */ /* 0x000fe40000000f00 */
[----:B------:R-:W-:Y:S05]  /*99e0*/  CALL.REL.NOINC `($__internal_149_$__cuda_sm70_shflsync_up) ;  /* 0x0000162000007944 */ /* 0x000fea0003c00000 */
[----:B0-----:R-:W-:Y:S01]  /*99f0*/  HFMA2.MMA R192, -RZ, RZ, 0, 4.76837158203125e-07 ;  /* 0x00000008ffc07435 */ /* 0x001fe200000001ff */
        /* <DEDUP_REMOVED lines=8> */
[----:B0-----:R-:W-:Y:S01]  /*9a80*/  HFMA2.MMA R192, -RZ, RZ, 0, 9.5367431640625e-07 ;  /* 0x00000010ffc07435 */ /* 0x001fe200000001ff */
        /* <DEDUP_REMOVED lines=13> */
[-C--:B------:R-:W-:Y:S02]  /*9b60*/  MOV R18, R187.reuse ;  /* 0x000000bb00127202 */ /* 0x080fe40000000f00 */
[----:B------:R-:W-:-:S02]  /*9b70*/  MOV R191, R187 ;  /* 0x000000bb00bf7202 */ /* 0x000fc40000000f00 */
[----:B------:R-:W-:Y:S02]  /*9b80*/  MOV R187, R189 ;  /* 0x000000bd00bb7202 */ /* 0x000fe40000000f00 */
[----:B------:R-:W-:Y:S05]  /*9b90*/  CALL.REL.NOINC `($__internal_149_$__cuda_sm70_shflsync_up) ;  /* 0x0000147000007944 */ /* 0x000fea0003c00000 */
[----:B0-----:R-:W-:Y:S01]  /*9ba0*/  HFMA2.MMA R192, -RZ, RZ, 0, 9.5367431640625e-07 ;  /* 0x00000010ffc07435 */ /* 0x001fe200000001ff */
[----:B-1----:R-:W-:Y:S02]  /*9bb0*/  MOV R20, R19 ;  /* 0x0000001300147202 */ /* 0x002fe40000000f00 */
[----:B------:R-:W-:Y:S02]  /*9bc0*/  MOV R191, R189 ;  /* 0x000000bd00bf7202 */ /* 0x000fe40000000f00 */
[----:B------:R-:W-:Y:S02]  /*9bd0*/  MOV R19, RZ ;  /* 0x000000ff00137202 */ /* 0x000fe40000000f00 */
[----:B------:R-:W-:Y:S02]  /*9be0*/  MOV R194, 0xffffffff ;  /* 0xffffffff00c27802 */ /* 0x000fe40000000f00 */
[----:B------:R-:W-:Y:S02]  /*9bf0*/  MOV R16, 0x9c10 ;  /* 0x00009c1000107802 */ /* 0x000fe40000000f00 */
[----:B------:R-:W-:Y:S05]  /*9c00*/  CALL.REL.NOINC `($__internal_149_$__cuda_sm70_shflsync_up) ;  /* 0x0000140000007944 */ /* 0x000fea0003c00000 */
[----:B0-----:R-:W-:Y:S01]  /*9c10*/  HFMA2.MMA R192, -RZ, RZ, 0, 9.5367431640625e-07 ;  /* 0x00000010ffc07435 */ /* 0x001fe200000001ff */
[----:B-1----:R-:W-:-:S02]  /*9c20*/  MOV R188, R19 ;  /* 0x0000001300bc7202 */ /* 0x002fc40000000f00 */
[----:B------:R-:W-:Y:S02]  /*9c30*/  MOV R191, R22 ;  /* 0x0000001600bf7202 */ /* 0x000fe40000000f00 */
[----:B------:R-:W-:Y:S02]  /*9c40*/  MOV R19, RZ ;  /* 0x000000ff00137202 */ /* 0x000fe40000000f00 */
[----:B------:R-:W-:Y:S02]  /*9c50*/  MOV R194, 0xffffffff ;  /* 0xffffffff00c27802 */ /* 0x000fe40000000f00 */
[----:B------:R-:W-:Y:S02]  /*9c60*/  MOV R16, 0x9c80 ;  /* 0x00009c8000107802 */ /* 0x000fe40000000f00 */
[----:B------:R-:W-:Y:S05]  /*9c70*/  CALL.REL.NOINC `($__internal_149_$__cuda_sm70_shflsync_up) ;  /* 0x0000139000007944 */ /* 0x000fea0003c00000 */
[----:B0-----:R-:W-:Y:S01]  /*9c80*/  HFMA2.MMA R192, -RZ, RZ, 0, 9.5367431640625e-07 ;  /* 0x00000010ffc07435 */ /* 0x001fe200000001ff */
[----:B-1----:R-:W-:Y:S02]  /*9c90*/  MOV R190, R19 ;  /* 0x0000001300be7202 */ /* 0x002fe40000000f00 */
[----:B------:R-:W-:Y:S02]  /*9ca0*/  MOV R191, R23 ;  /* 0x0000001700bf7202 */ /* 0x000fe40000000f00 */
[----:B------:R-:W-:-:S02]  /*9cb0*/  MOV R19, RZ ;  /* 0x000000ff00137202 */ /* 0x000fc40000000f00 */
[----:B------:R-:W-:Y:S02]  /*9cc0*/  MOV R194, 0xffffffff ;  /* 0xffffffff00c27802 */ /* 0x000fe40000000f00 */
[----:B------:R-:W-:Y:S02]  /*9cd0*/  MOV R16, 0x9cf0 ;  /* 0x00009cf000107802 */ /* 0x000fe40000000f00 */
[----:B------:R-:W-:Y:S05]  /*9ce0*/  CALL.REL.NOINC `($__internal_149_$__cuda_sm70_shflsync_up) ;  /* 0x0000132000007944 */ /* 0x000fea0003c00000 */
[----:B01----:R-:W-:Y:S05]  /*9cf0*/  BRA `(.L_x_6230) ;  /* 0xffffa64000007947 */ /* 0x003fea000383ffff */
.L_x_6195:
[----:B------:R-:W-:Y:S01]  /*9d00*/  HFMA2.MMA R192, -RZ, RZ, 0, 5.9604644775390625e-08 ;  /* 0x00000001ffc07435 */ /* 0x000fe200000001ff */
[----:B-1----:R-:W-:Y:S02]  /*9d10*/  MOV R19, RZ ;  /* 0x000000ff00137202 */ /* 0x002fe40000000f00 */
[----:B------:R-:W-:Y:S02]  /*9d20*/  MOV R194, 0xffffffff ;  /* 0xffffffff00c27802 */ /* 0x000fe40000000f00 */
[----:B------:R-:W-:Y:S02]  /*9d30*/  MOV R16, 0x9d50 ;  /* 0x00009d5000107802 */ /* 0x000fe40000000f00 */
[----:B0----5:R-:W-:Y:S05]  /*9d40*/  CALL.REL.NOINC `($__internal_149_$__cuda_sm70_shflsync_up) ;  /* 0x000012c000007944 */ /* 0x021fea0003c00000 */
        /* <DEDUP_REMOVED lines=14> */
[----:B0-----:R-:W-:Y:S01]  /*9e30*/  HFMA2.MMA R192, -RZ, RZ, 0, 5.9604644775390625e-08 ;  /* 0x00000001ffc07435 */ /* 0x001fe200000001ff */
[----:B-1----:R-:W-:Y:S02]  /*9e40*/  MOV R22, R19 ;  /* 0x0000001300167202 */ /* 0x002fe40000000f00 */
[----:B------:R-:W-:Y:S02]  /*9e50*/  MOV R191, R189 ;  /* 0x000000bd00bf7202 */ /* 0x000fe40000000f00 */
[----:B------:R-:W-:Y:S02]  /*9e60*/  MOV R19, RZ ;  /* 0x000000ff00137202 */ /* 0x000fe40000000f00 */
[----:B------:R-:W-:Y:S02]  /*9e70*/  MOV R194, 0xffffffff ;  /* 0xffffffff00c27802 */ /* 0x000fe40000000f00 */
[----:B------:R-:W-:Y:S02]  /*9e80*/  MOV R16, 0x9ea0 ;  /* 0x00009ea000107802 */ /* 0x000fe40000000f00 */
[----:B------:R-:W-:Y:S05]  /*9e90*/  CALL.REL.NOINC `($__internal_149_$__cuda_sm70_shflsync_up) ;  /* 0x0000117000007944 */ /* 0x000fea0003c00000 */
[----:B------:R-:W-:Y:S01]  /*9ea0*/  MOV R23, R20 ;  /* 0x0000001400177202 */ /* 0x000fe20000000f00 */
[----:B------:R-:W-:Y:S01]  /*9eb0*/  HFMA2.MMA R20, -RZ, RZ, 0, 0 ;  /* 0x00000000ff147435 */ /* 0x000fe200000001ff */
[----:B------:R-:W-:-:S02]  /*9ec0*/  MOV R187, R21 ;  /* 0x0000001500bb7202 */ /* 0x000fc40000000f00 */
[----:B-1----:R-:W-:Y:S02]  /*9ed0*/  MOV R188, R19 ;  /* 0x0000001300bc7202 */ /* 0x002fe40000000f00 */
[----:B------:R-:W-:Y:S02]  /*9ee0*/  MOV R18, R12 ;  /* 0x0000000c00127202 */ /* 0x000fe40000000f00 */
[----:B------:R-:W-:Y:S02]  /*9ef0*/  MOV R21, 0x1f ;  /* 0x0000001f00157802 */ /* 0x000fe40000000f00 */
[----:B------:R-:W-:Y:S02]  /*9f00*/  MOV R19, 0xffffffff ;  /* 0xffffffff00137802 */ /* 0x000fe40000000f00 */
[----:B------:R-:W-:Y:S02]  /*9f10*/  MOV R16, 0x9f30 ;  /* 0x00009f3000107802 */ /* 0x000fe40000000f00 */
[----:B0-----:R-:W-:Y:S05]  /*9f20*/  CALL.REL.NOINC `($__internal_148_$__cuda_sm70_shflsync_idx_p) ;  /* 0x000010a000007944 */ /* 0x001fea0003c00000 */
[----:B0-----:R-:W-:Y:S01]  /*9f30*/  HFMA2.MMA R20, -RZ, RZ, 0, 0 ;  /* 0x00000000ff147435 */ /* 0x001fe200000001ff */
[----:B-1----:R-:W-:Y:S02]  /*9f40*/  MOV R12, R19 ;  /* 0x00000013000c7202 */ /* 0x002fe40000000f00 */
[----:B------:R-:W-:-:S02]  /*9f50*/  MOV R18, R13 ;  /* 0x0000000d00127202 */ /* 0x000fc40000000f00 */
[----:B------:R-:W-:Y:S02]  /*9f60*/  MOV R21, 0x1f ;  /* 0x0000001f00157802 */ /* 0x000fe40000000f00 */
[----:B------:R-:W-:Y:S02]  /*9f70*/  MOV R19, 0xffffffff ;  /* 0xffffffff00137802 */ /* 0x000fe40000000f00 */
[----:B------:R-:W-:Y:S02]  /*9f80*/  MOV R16, 0x9fa0 ;  /* 0x00009fa000107802 */ /* 0x000fe40000000f00 */
[----:B------:R-:W-:Y:S05]  /*9f90*/  CALL.REL.NOINC `($__internal_148_$__cuda_sm70_shflsync_idx_p) ;  /* 0x0000103000007944 */ /* 0x000fea0003c00000 */
[----:B0-----:R-:W-:Y:S01]  /*9fa0*/  HFMA2.MMA R20, -RZ, RZ, 0, 0 ;  /* 0x00000000ff147435 */ /* 0x001fe200000001ff */
[----:B-1----:R-:W-:Y:S02]  /*9fb0*/  MOV R13, R19 ;  /* 0x00000013000d7202 */ /* 0x002fe40000000f00 */
[----:B------:R-:W-:Y:S02]  /*9fc0*/  MOV R18, R14 ;  /* 0x0000000e00127202 */ /* 0x000fe40000000f00 */
[----:B------:R-:W-:Y:S02]  /*9fd0*/  MOV R21, 0x1f ;  /* 0x0000001f00157802 */ /* 0x000fe40000000f00 */
[----:B------:R-:W-:-:S02]  /*9fe0*/  MOV R19, 0xffffffff ;  /* 0xffffffff00137802 */ /* 0x000fc40000000f00 */
[----:B------:R-:W-:Y:S02]  /*9ff0*/  MOV R16, 0xa010 ;  /* 0x0000a01000107802 */ /* 0x000fe40000000f00 */
[----:B------:R-:W-:Y:S05]  /*a000*/  CALL.REL.NOINC `($__internal_148_$__cuda_sm70_shflsync_idx_p) ;  /* 0x00000fc000007944 */ /* 0x000fea0003c00000 */
[----:B0-----:R-:W-:Y:S01]  /*a010*/  HFMA2.MMA R20, -RZ, RZ, 0, 0 ;  /* 0x00000000ff147435 */ /* 0x001fe200000001ff */
[----:B-1----:R-:W-:Y:S02]  /*a020*/  MOV R14, R19 ;  /* 0x00000013000e7202 */ /* 0x002fe40000000f00 */
[----:B------:R-:W-:Y:S02]  /*a030*/  MOV R18, R15 ;  /* 0x0000000f00127202 */ /* 0x000fe40000000f00 */
[----:B------:R-:W-:Y:S02]  /*a040*/  MOV R21, 0x1f ;  /* 0x0000001f00157802 */ /* 0x000fe40000000f00 */
[----:B------:R-:W-:Y:S02]  /*a050*/  MOV R19, 0xffffffff ;  /* 0xffffffff00137802 */ /* 0x000fe40000000f00 */
[----:B------:R-:W-:Y:S02]  /*a060*/  MOV R16, 0xa080 ;  /* 0x0000a08000107802 */ /* 0x000fe40000000f00 */
[----:B------:R-:W-:Y:S05]  /*a070*/  CALL.REL.NOINC `($__internal_148_$__cuda_sm70_shflsync_idx_p) ;  /* 0x00000f5000007944 */ /* 0x000fea0003c00000 */
[----:B-1----:R-:W-:Y:S01]  /*a080*/  MOV R15, R19 ;  /* 0x00000013000f7202 */ /* 0x002fe20000000f00 */
[----:B0-----:R-:W-:Y:S05]  /*a090*/  BRA `(.L_x_6231) ;  /* 0xffffa5d000007947 */ /* 0x001fea000383ffff */
.L_x_6198:
[----:B------:R-:W-:Y:S01]  /*a0a0*/  HFMA2.MMA R224, -RZ, RZ, 0, 5.9604644775390625e-08 ;  /* 0x00000001ffe07435 */ /* 0x000fe200000001ff */
[----:B------:R-:W-:-:S02]  /*a0b0*/  MOV R21, R215 ;  /* 0x000000d700157202 */ /* 0x000fc40000000f00 */
[----:B------:R-:W-:Y:S02]  /*a0c0*/  MOV R225, 0x1f ;  /* 0x0000001f00e17802 */ /* 0x000fe40000000f00 */
[----:B------:R-:W-:Y:S02]  /*a0d0*/  MOV R226, 0xffffffff ;  /* 0xffffffff00e27802 */ /* 0x000fe40000000f00 */
[----:B------:R-:W-:Y:S02]  /*a0e0*/  MOV R16, 0xa100 ;  /* 0x0000a10000107802 */ /* 0x000fe40000000f00 */
[----:B------:R-:W-:Y:S05]  /*a0f0*/  CALL.REL.NOINC `($__internal_147_$__cuda_sm70_shflsync_down) ;  /* 0x00000e9000007944 */ /* 0x000fea0003c00000 */
[----:B-1----:R-:W-:Y:S01]  /*a100*/  MOV R18, R225 ;  /* 0x000000e100127202 */ /* 0x002fe20000000f00 */
[----:B0-----:R-:W-:Y:S05]  /*a110*/  BRA `(.L_x_6232) ;  /* 0xffffb82000007947 */ /* 0x001fea000383ffff */
.L_x_6199:
[----:B------:R-:W-:Y:S01]  /*a120*/  HFMA2.MMA R224, -RZ, RZ, 0, 5.9604644775390625e-08 ;  /* 0x00000001ffe07435 */ /* 0x000fe200000001ff */
[----:B------:R-:W-:Y:S02]  /*a130*/  MOV R21, R216 ;  /* 0x000000d800157202 */ /* 0x000fe40000000f00 */
[----:B------:R-:W-:Y:S02]  /*a140*/  MOV R225, 0x1f ;  /* 0x0000001f00e17802 */ /* 0x000fe40000000f00 */
[----:B------:R-:W-:-:S02]  /*a150*/  MOV R226, 0xffffffff ;  /* 0xffffffff00e27802 */ /* 0x000fc40000000f00 */
[----:B------:R-:W-:Y:S02]  /*a160*/  MOV R16, 0xa180 ;  /* 0x0000a18000107802 */ /* 0x000fe40000000f00 */
[----:B01----:R-:W-:Y:S05]  /*a170*/  CALL.REL.NOINC `($__internal_147_$__cuda_sm70_shflsync_down) ;  /* 0x00000e1000007944 */ /* 0x003fea0003c00000 */
[----:B0-----:R-:W-:Y:S01]  /*a180*/  HFMA2.MMA R224, -RZ, RZ, 0, 5.9604644775390625e-08 ;  /* 0x00000001ffe07435 */ /* 0x001fe200000001ff */
[----:B-1----:R-:W-:Y:S02]  /*a190*/  MOV R19, R225 ;  /* 0x000000e100137202 */ /* 0x002fe40000000f00 */
[----:B------:R-:W-:Y:S02]  /*a1a0*/  MOV R21, R23 ;  /* 0x0000001700157202 */ /* 0x000fe40000000f00 */
[----:B------:R-:W-:Y:S02]  /*a1b0*/  MOV R225, 0x1f ;  /* 0x0000001f00e17802 */ /* 0x000fe40000000f00 */
[----:B------:R-:W-:Y:S02]  /*a1c0*/  MOV R226, 0xffffffff ;  /* 0xffffffff00e27802 */ /* 0x000fe40000000f00 */
[----:B------:R-:W-:Y:S02]  /*a1d0*/  MOV R16, 0xa1f0 ;  /* 0x0000a1f000107802 */ /* 0x000fe40000000f00 */
[----:B------:R-:W-:Y:S05]  /*a1e0*/  CALL.REL.NOINC `($__internal_147_$__cuda_sm70_shflsync_down) ;  /* 0x00000da000007944 */ /* 0x000fea0003c00000 */
[----:B0-----:R-:W-:Y:S01]  /*a1f0*/  HFMA2.MMA R224, -RZ, RZ, 0, 5.9604644775390625e-08 ;  /* 0x00000001ffe07435 */ /* 0x001fe200000001ff */
[----:B-1----:R-:W-:-:S02]  /*a200*/  MOV R20, R225 ;  /* 0x000000e100147202 */ /* 0x002fc40000000f00 */
[----:B------:R-:W-:Y:S02]  /*a210*/  MOV R21, R22 ;  /* 0x0000001600157202 */ /* 0x000fe40000000f00 */
[----:B------:R-:W-:Y:S02]  /*a220*/  MOV R225, 0x1f ;  /* 0x0000001f00e17802 */ /* 0x000fe40000000f00 */
[----:B------:R-:W-:Y:S02]  /*a230*/  MOV R226, 0xffffffff ;  /* 0xffffffff00e27802 */ /* 0x000fe40000000f00 */
[----:B------:R-:W-:Y:S02]  /*a240*/  MOV R16, 0xa260 ;  /* 0x0000a26000107802 */ /* 0x000fe40000000f00 */
[----:B------:R-:W-:Y:S05]  /*a250*/  CALL.REL.NOINC `($__internal_147_$__cuda_sm70_shflsync_down) ;  /* 0x00000d3000007944 */ /* 0x000fea0003c00000 */
[----:B-1----:R-:W-:Y:S01]  /*a260*/  MOV R16, R225 ;  /* 0x000000e100107202 */ /* 0x002fe20000000f00 */
[----:B0-----:R-:W-:Y:S05]  /*a270*/  BRA `(.L_x_6233) ;  /* 0xffffb70000007947 */ /* 0x001fea000383ffff */
.L_x_6202:
[----:B------:R-:W-:Y:S01]  /*a280*/  HFMA2.MMA R224, -RZ, RZ, 0, 1.1920928955078125e-07 ;  /* 0x00000002ffe07435 */ /* 0x000fe200000001ff */
[----:B------:R-:W-:Y:S02]  /*a290*/  MOV R21, R215 ;  /* 0x000000d700157202 */ /* 0x000fe40000000f00 */
[----:B------:R-:W-:-:S02]  /*a2a0*/  MOV R225, 0x1f ;  /* 0x0000001f00e17802 */ /* 0x000fc40000000f00 */
[----:B------:R-:W-:Y:S02]  /*a2b0*/  MOV R226, 0xffffffff ;  /* 0xffffffff00e27802 */ /* 0x000fe40000000f00 */
[----:B0-----:R-:W-:Y:S02]  /*a2c0*/  MOV R16, 0xa2e0 ;  /* 0x0000a2e000107802 */ /* 0x001fe40000000f00 */
[----:B-1234-:R-:W-:Y:S05]  /*a2d0*/  CALL.REL.NOINC `($__internal_147_$__cuda_sm70_shflsync_down) ;  /* 0x00000cb000007944 */ /* 0x01efea0003c00000 */
[----:B0-----:R-:W-:Y:S01]  /*a2e0*/  HFMA2.MMA R224, -RZ, RZ, 0, 1.1920928955078125e-07 ;  /* 0x00000002ffe07435 */ /* 0x001fe200000001ff */
[----:B-1----:R-:W-:Y:S02]  /*a2f0*/  MOV R18, R225 ;  /* 0x000000e100127202 */ /* 0x002fe40000000f00 */
[----:B------:R-:W-:Y:S02]  /*a300*/  MOV R21, R216 ;  /* 0x000000d800157202 */ /* 0x000fe40000000f00 */
[----:B------:R-:W-:Y:S02]  /*a310*/  MOV R225, 0x1f ;  /* 0x0000001f00e17802 */ /* 0x000fe40000000f00 */
[----:B------:R-:W-:Y:S02]  /*a320*/  MOV R226, 0xffffffff ;  /* 0xffffffff00e27802 */ /* 0x000fe40000000f00 */
[----:B------:R-:W-:-:S02]  /*a330*/  MOV R16, 0xa350 ;  /* 0x0000a35000107802 */ /* 0x000fc40000000f00 */
[----:B------:R-:W-:Y:S05]  /*a340*/  CALL.REL.NOINC `($__internal_147_$__cuda_sm70_shflsync_down) ;  /* 0x00000c4000007944 */ /* 0x000fea0003c00000 */
[----:B0-----:R-:W-:Y:S01]  /*a350*/  HFMA2.MMA R224, -RZ, RZ, 0, 1.1920928955078125e-07 ;  /* 0x00000002ffe07435 */ /* 0x001fe200000001ff */
[----:B-1----:R-:W-:-:S02]  /*a360*/  MOV R19, R225 ;  /* 0x000000e100137202 */ /* 0x002fc40000000f00 */
[----:B------:R-:W-:Y:S02]  /*a370*/  MOV R21, R23 ;  /* 0x0000001700157202 */ /* 0x000fe40000000f00 */
[----:B------:R-:W-:Y:S02]  /*a380*/  MOV R225, 0x1f ;  /* 0x0000001f00e17802 */ /* 0x000fe40000000f00 */
[----:B------:R-:W-:Y:S02]  /*a390*/  MOV R226, 0xffffffff ;  /* 0xffffffff00e27802 */ /* 0x000fe40000000f00 */
[----:B------:R-:W-:Y:S02]  /*a3a0*/  MOV R16, 0xa3c0 ;  /* 0x0000a3c000107802 */ /* 0x000fe40000000f00 */
[----:B------:R-:W-:Y:S05]  /*a3b0*/  CALL.REL.NOINC `($__internal_147_$__cuda_sm70_shflsync_down) ;  /* 0x00000bd000007944 */ /* 0x000fea0003c00000 */
[----:B0-----:R-:W-:Y:S01]  /*a3c0*/  HFMA2.MMA R224, -RZ, RZ, 0, 1.1920928955078125e-07 ;  /* 0x00000002ffe07435 */ /* 0x001fe200000001ff */
[----:B-1----:R-:W-:Y:S02]  /*a3d0*/  MOV R20, R225 ;  /* 0x000000e100147202 */ /* 0x002fe40000000f00 */
[----:B------:R-:W-:Y:S02]  /*a3e0*/  MOV R21, R22 ;  /* 0x0000001600157202 */ /* 0x000fe40000000f00 */
[----:B------:R-:W-:-:S02]  /*a3f0*/  MOV R225, 0x1f ;  /* 0x0000001f00e17802 */ /* 0x000fc40000000f00 */
[----:B------:R-:W-:Y:S02]  /*a400*/  MOV R226, 0xffffffff ;  /* 0xffffffff00e27802 */ /* 0x000fe40000000f00 */
[----:B------:R-:W-:Y:S02]  /*a410*/  MOV R16, 0xa430 ;  /* 0x0000a43000107802 */ /* 0x000fe40000000f00 */
[----:B------:R-:W-:Y:S05]  /*a420*/  CALL.REL.NOINC `($__internal_147_$__cuda_sm70_shflsync_down) ;  /* 0x00000b6000007944 */ /* 0x000fea0003c00000 */
[----:B-1----:R-:W-:Y:S01]  /*a430*/  MOV R16, R225 ;  /* 0x000000e100107202 */ /* 0x002fe20000000f00 */
[----:B0-----:R-:W-:Y:S05]  /*a440*/  BRA `(.L_x_6234) ;  /* 0xffffb68000007947 */ /* 0x001fea000383ffff */
.L_x_6205:
[----:B------:R-:W-:Y:S01]  /*a450*/  HFMA2.MMA R224, -RZ, RZ, 0, 2.384185791015625e-07 ;  /* 0x00000004ffe07435 */ /* 0x000fe200000001ff */
[----:B------:R-:W-:Y:S02]  /*a460*/  MOV R21, R215 ;  /* 0x000000d700157202 */ /* 0x000fe40000000f00 */
[----:B------:R-:W-:Y:S02]  /*a470*/  MOV R225, 0x1f ;  /* 0x0000001f00e17802 */ /* 0x000fe40000000f00 */
[----:B------:R-:W-:Y:S02]  /*a480*/  MOV R226, 0xffffffff ;  /* 0xffffffff00e27802 */ /* 0x000fe40000000f00 */
[----:B0-----:R-:W-:-:S02]  /*a490*/  MOV R16, 0xa4b0 ;  /* 0x0000a4b000107802 */ /* 0x001fc40000000f00 */
[----:B-1234-:R-:W-:Y:S05]  /*a4a0*/  CALL.REL.NOINC `($__internal_147_$__cuda_sm70_shflsync_down) ;  /* 0x00000ae000007944 */ /* 0x01efea0003c00000 */
[----:B-1----:R-:W-:Y:S01]  /*a4b0*/  MOV R18, R225 ;  /* 0x000000e100127202 */ /* 0x002fe20000000f00 */
[----:B0-----:R-:W-:Y:S05]  /*a4c0*/  BRA `(.L_x_6235) ;  /* 0xffffb72000007947 */ /* 0x001fea000383ffff */
.L_x_6206:
[----:B------:R-:W-:Y:S01]  /*a4d0*/  HFMA2.MMA R224, -RZ, RZ, 0, 2.384185791015625e-07 ;  /* 0x00000004ffe07435 */ /* 0x000fe200000001ff */
[----:B------:R-:W-:-:S02]  /*a4e0*/  MOV R21, R216 ;  /* 0x000000d800157202 */ /* 0x000fc40000000f00 */
[----:B------:R-:W-:Y:S02]  /*a4f0*/  MOV R225, 0x1f ;  /* 0x0000001f00e17802 */ /* 0x000fe40000000f00 */
[----:B------:R-:W-:Y:S02]  /*a500*/  MOV R226, 0xffffffff ;  /* 0xffffffff00e27802 */ /* 0x000fe40000000f00 */
[----:B0-----:R-:W-:Y:S02]  /*a510*/  MOV R16, 0xa530 ;  /* 0x0000a53000107802 */ /* 0x001fe40000000f00 */
[----:B-1234-:R-:W-:Y:S05]  /*a520*/  CALL.REL.NOINC `($__internal_147_$__cuda_sm70_shflsync_down) ;  /* 0x00000a6000007944 */ /* 0x01efea0003c00000 */
[----:B0-----:R-:W-:Y:S01]  /*a530*/  HFMA2.MMA R224, -RZ, RZ, 0, 2.384185791015625e-07 ;  /* 0x00000004ffe07435 */ /* 0x001fe200000001ff */
[----:B-1----:R-:W-:Y:S02]  /*a540*/  MOV R19, R225 ;  /* 0x000000e100137202 */ /* 0x002fe40000000f00 */
[----:B------:R-:W-:Y:S02]  /*a550*/  MOV R21, R23 ;  /* 0x0000001700157202 */ /* 0x000fe40000000f00 */
[----:B------:R-:W-:Y:S02]  /*a560*/  MOV R225, 0x1f ;  /* 0x0000001f00e17802 */ /* 0x000fe40000000f00 */
[----:B------:R-:W-:-:S02]  /*a570*/  MOV R226, 0xffffffff ;  /* 0xffffffff00e27802 */ /* 0x000fc40000000f00 */
[----:B------:R-:W-:Y:S02]  /*a580*/  MOV R16, 0xa5a0 ;  /* 0x0000a5a000107802 */ /* 0x000fe40000000f00 */
[----:B------:R-:W-:Y:S05]  /*a590*/  CALL.REL.NOINC `($__internal_147_$__cuda_sm70_shflsync_down) ;  /* 0x000009f000007944 */ /* 0x000fea0003c00000 */
[----:B0-----:R-:W-:Y:S01]  /*a5a0*/  HFMA2.MMA R224, -RZ, RZ, 0, 2.384185791015625e-07 ;  /* 0x00000004ffe07435 */ /* 0x001fe200000001ff */
[----:B-1----:R-:W-:Y:S02]  /*a5b0*/  MOV R20, R225 ;  /* 0x000000e100147202 */ /* 0x002fe40000000f00 */
[----:B------:R-:W-:Y:S02]  /*a5c0*/  MOV R21, R22 ;  /* 0x0000001600157202 */ /* 0x000fe40000000f00 */
[----:B------:R-:W-:Y:S02]  /*a5d0*/  MOV R225, 0x1f ;  /* 0x0000001f00e17802 */ /* 0x000fe40000000f00 */
[----:B------:R-:W-:Y:S02]  /*a5e0*/  MOV R226, 0xffffffff ;  /* 0xffffffff00e27802 */ /* 0x000fe40000000f00 */
[----:B------:R-:W-:Y:S02]  /*a5f0*/  MOV R16, 0xa610 ;  /* 0x0000a61000107802 */ /* 0x000fe40000000f00 */
[----:B------:R-:W-:Y:S05]  /*a600*/  CALL.REL.NOINC `($__internal_147_$__cuda_sm70_shflsync_down) ;  /* 0x0000098000007944 */ /* 0x000fea0003c00000 */
[----:B-1----:R-:W-:Y:S01]  /*a610*/  MOV R16, R225 ;  /* 0x000000e100107202 */ /* 0x002fe20000000f00 */
[----:B0-----:R-:W-:Y:S05]  /*a620*/  BRA `(.L_x_6236) ;  /* 0xffffb60000007947 */ /* 0x001fea000383ffff */
.L_x_6209:
[----:B------:R-:W-:Y:S01]  /*a630*/  HFMA2.MMA R224, -RZ, RZ, 0, 4.76837158203125e-07 ;  /* 0x00000008ffe07435 */ /* 0x000fe200000001ff */
[----:B------:R-:W-:-:S02]  /*a640*/  MOV R21, R215 ;  /* 0x000000d700157202 */ /* 0x000fc40000000f00 */
[----:B------:R-:W-:Y:S02]  /*a650*/  MOV R225, 0x1f ;  /* 0x0000001f00e17802 */ /* 0x000fe40000000f00 */
[----:B------:R-:W-:Y:S02]  /*a660*/  MOV R226, 0xffffffff ;  /* 0xffffffff00e27802 */ /* 0x000fe40000000f00 */
[----:B0-----:R-:W-:Y:S02]  /*a670*/  MOV R16, 0xa690 ;  /* 0x0000a69000107802 */ /* 0x001fe40000000f00 */
[----:B-1234-:R-:W-:Y:S05]  /*a680*/  CALL.REL.NOINC `($__internal_147_$__cuda_sm70_shflsync_down) ;  /* 0x0000090000007944 */ /* 0x01efea0003c00000 */
[----:B0-----:R-:W-:Y:S01]  /*a690*/  HFMA2.MMA R224, -RZ, RZ, 0, 4.76837158203125e-07 ;  /* 0x00000008ffe07435 */ /* 0x001fe200000001ff */
[----:B-1----:R-:W-:Y:S02]  /*a6a0*/  MOV R18, R225 ;  /* 0x000000e100127202 */ /* 0x002fe40000000f00 */
[----:B------:R-:W-:Y:S02]  /*a6b0*/  MOV R21, R216 ;  /* 0x000000d800157202 */ /* 0x000fe40000000f00 */
[----:B------:R-:W-:Y:S02]  /*a6c0*/  MOV R225, 0x1f ;  /* 0x0000001f00e17802 */ /* 0x000fe40000000f00 */
[----:B------:R-:W-:-:S02]  /*a6d0*/  MOV R226, 0xffffffff ;  /* 0xffffffff00e27802 */ /* 0x000fc40000000f00 */
[----:B------:R-:W-:Y:S02]  /*a6e0*/  MOV R16, 0xa700 ;  /* 0x0000a70000107802 */ /* 0x000fe40000000f00 */
[----:B------:R-:W-:Y:S05]  /*a6f0*/  CALL.REL.NOINC `($__internal_147_$__cuda_sm70_shflsync_down) ;  /* 0x0000089000007944 */ /* 0x000fea0003c00000 */
[----:B0-----:R-:W-:Y:S01]  /*a700*/  HFMA2.MMA R224, -RZ, RZ, 0, 4.76837158203125e-07 ;  /* 0x00000008ffe07435 */ /* 0x001fe200000001ff */
[----:B-1----:R-:W-:Y:S02]  /*a710*/  MOV R19, R225 ;  /* 0x000000e100137202 */ /* 0x002fe40000000f00 */
[----:B------:R-:W-:Y:S02]  /*a720*/  MOV R21, R23 ;  /* 0x0000001700157202 */ /* 0x000fe40000000f00 */
[----:B------:R-:W-:Y:S02]  /*a730*/  MOV R225, 0x1f ;  /* 0x0000001f00e17802 */ /* 0x000fe40000000f00 */
[----:B------:R-:W-:Y:S02]  /*a740*/  MOV R226, 0xffffffff ;  /* 0xffffffff00e27802 */ /* 0x000fe40000000f00 */
[----:B------:R-:W-:Y:S02]  /*a750*/  MOV R16, 0xa770 ;  /* 0x0000a77000107802 */ /* 0x000fe40000000f00 */
[----:B------:R-:W-:Y:S05]  /*a760*/  CALL.REL.NOINC `($__internal_147_$__cuda_sm70_shflsync_down) ;  /* 0x0000082000007944 */ /* 0x000fea0003c00000 */
[----:B0-----:R-:W-:Y:S01]  /*a770*/  HFMA2.MMA R224, -RZ, RZ, 0, 4.76837158203125e-07 ;  /* 0x00000008ffe07435 */ /* 0x001fe200000001ff */
        /* <DEDUP_REMOVED lines=8> */
.L_x_6212:
[----:B------:R-:W-:Y:S01]  /*a800*/  HFMA2.MMA R224, -RZ, RZ, 0, 9.5367431640625e-07 ;  /* 0x00000010ffe07435 */ /* 0x000fe200000001ff */
[----:B------:R-:W-:Y:S02]  /*a810*/  MOV R21, R215 ;  /* 0x000000d700157202 */ /* 0x000fe40000000f00 */
[----:B------:R-:W-:-:S02]  /*a820*/  MOV R225, 0x1f ;  /* 0x0000001f00e17802 */ /* 0x000fc40000000f00 */
[----:B------:R-:W-:Y:S02]  /*a830*/  MOV R226, 0xffffffff ;  /* 0xffffffff00e27802 */ /* 0x000fe40000000f00 */
[----:B0-----:R-:W-:Y:S02]  /*a840*/  MOV R16, 0xa860 ;  /* 0x0000a86000107802 */ /* 0x001fe40000000f00 */
[----:B-1234-:R-:W-:Y:S05]  /*a850*/  CALL.REL.NOINC `($__internal_147_$__cuda_sm70_shflsync_down) ;  /* 0x0000073000007944 */ /* 0x01efea0003c00000 */
[----:B-1----:R-:W-:Y:S01]  /*a860*/  MOV R18, R225 ;  /* 0x000000e100127202 */ /* 0x002fe20000000f00 */
[----:B0-----:R-:W-:Y:S05]  /*a870*/  BRA `(.L_x_6238) ;  /* 0xffffb62000007947 */ /* 0x001fea000383ffff */
.L_x_6213:
[----:B------:R-:W-:Y:S01]  /*a880*/  HFMA2.MMA R224, -RZ, RZ, 0, 9.5367431640625e-07 ;  /* 0x00000010ffe07435 */ /* 0x000fe200000001ff */
[----:B------:R-:W-:Y:S02]  /*a890*/  MOV R21, R216 ;  /* 0x000000d800157202 */ /* 0x000fe40000000f00 */
[----:B------:R-:W-:Y:S02]  /*a8a0*/  MOV R225, 0x1f ;  /* 0x0000001f00e17802 */ /* 0x000fe40000000f00 */
[----:B------:R-:W-:Y:S02]  /*a8b0*/  MOV R226, 0xffffffff ;  /* 0xffffffff00e27802 */ /* 0x000fe40000000f00 */
[----:B0-----:R-:W-:-:S02]  /*a8c0*/  MOV R16, 0xa8e0 ;  /* 0x0000a8e000107802 */ /* 0x001fc40000000f00 */
[----:B-1234-:R-:W-:Y:S05]  /*a8d0*/  CALL.REL.NOINC `($__internal_147_$__cuda_sm70_shflsync_down) ;  /* 0x000006b000007944 */ /* 0x01efea0003c00000 */
[----:B0-----:R-:W-:Y:S01]  /*a8e0*/  HFMA2.MMA R224, -RZ, RZ, 0, 9.5367431640625e-07 ;  /* 0x00000010ffe07435 */ /* 0x001fe200000001ff */
[----:B-1----:R-:W-:-:S02]  /*a8f0*/  MOV R19, R225 ;  /* 0x000000e100137202 */ /* 0x002fc40000000f00 */
[----:B------:R-:W-:Y:S02]  /*a900*/  MOV R21, R23 ;  /* 0x0000001700157202 */ /* 0x000fe40000000f00 */
[----:B------:R-:W-:Y:S02]  /*a910*/  MOV R225, 0x1f ;  /* 0x0000001f00e17802 */ /* 0x000fe40000000f00 */
[----:B------:R-:W-:Y:S02]  /*a920*/  MOV R226, 0xffffffff ;  /* 0xffffffff00e27802 */ /* 0x000fe40000000f00 */
[----:B------:R-:W-:Y:S02]  /*a930*/  MOV R16, 0xa950 ;  /* 0x0000a95000107802 */ /* 0x000fe40000000f00 */
[----:B------:R-:W-:Y:S05]  /*a940*/  CALL.REL.NOINC `($__internal_147_$__cuda_sm70_shflsync_down) ;  /* 0x0000064000007944 */ /* 0x000fea0003c00000 */
[----:B0-----:R-:W-:Y:S01]  /*a950*/  HFMA2.MMA R224, -RZ, RZ, 0, 9.5367431640625e-07 ;  /* 0x00000010ffe07435 */ /* 0x001fe200000001ff */
        /* <DEDUP_REMOVED lines=8> */
.L_x_6216:
[----:B----4-:R-:W-:Y:S01]  /*a9e0*/  HFMA2.MMA R20, -RZ, RZ, 0, 0 ;  /* 0x00000000ff147435 */ /* 0x010fe200000001ff */
[----:B-1----:R-:W-:Y:S02]  /*a9f0*/  MOV R18, R215 ;  /* 0x000000d700127202 */ /* 0x002fe40000000f00 */
[----:B------:R-:W-:Y:S02]  /*aa00*/  MOV R21, 0x1f ;  /* 0x0000001f00157802 */ /* 0x000fe40000000f00 */
[----:B---3--:R-:W-:Y:S02]  /*aa10*/  MOV R19, 0xffffffff ;  /* 0xffffffff00137802 */ /* 0x008fe40000000f00 */
[----:B0-----:R-:W-:-:S02]  /*aa20*/  MOV R16, 0xaa40 ;  /* 0x0000aa4000107802 */ /* 0x001fc40000000f00 */
[----:B--2---:R-:W-:Y:S05]  /*aa30*/  CALL.REL.NOINC `($__internal_148_$__cuda_sm70_shflsync_idx_p) ;  /* 0x0000059000007944 */ /* 0x004fea0003c00000 */
[----:B0-----:R-:W-:Y:S01]  /*aa40*/  HFMA2.MMA R20, -RZ, RZ, 0, 0 ;  /* 0x00000000ff147435 */ /* 0x001fe200000001ff */
[----:B-1----:R-:W-:-:S02]  /*aa50*/  MOV R217, R19 ;  /* 0x0000001300d97202 */ /* 0x002fc40000000f00 */
[----:B------:R-:W-:Y:S02]  /*aa60*/  MOV R18, R216 ;  /* 0x000000d800127202 */ /* 0x000fe40000000f00 */
[----:B------:R-:W-:Y:S02]  /*aa70*/  MOV R21, 0x1f ;  /* 0x0000001f00157802 */ /* 0x000fe40000000f00 */
[----:B------:R-:W-:Y:S02]  /*aa80*/  MOV R19, 0xffffffff ;  /* 0xffffffff00137802 */ /* 0x000fe40000000f00 */
[----:B------:R-:W-:Y:S02]  /*aa90*/  MOV R16, 0xaab0 ;  /* 0x0000aab000107802 */ /* 0x000fe40000000f00 */
[----:B------:R-:W-:Y:S05]  /*aaa0*/  CALL.REL.NOINC `($__internal_148_$__cuda_sm70_shflsync_idx_p) ;  /* 0x0000052000007944 */ /* 0x000fea0003c00000 */
[----:B0-----:R-:W-:Y:S01]  /*aab0*/  HFMA2.MMA R20, -RZ, RZ, 0, 0 ;  /* 0x00000000ff147435 */ /* 0x001fe200000001ff */
[----:B-1----:R-:W-:Y:S02]  /*aac0*/  MOV R222, R19 ;  /* 0x0000001300de7202 */ /* 0x002fe40000000f00 */
[----:B------:R-:W-:Y:S02]  /*aad0*/  MOV R18, R23 ;  /* 0x0000001700127202 */ /* 0x000fe40000000f00 */
[----:B------:R-:W-:-:S02]  /*aae0*/  MOV R21, 0x1f ;  /* 0x0000001f00157802 */ /* 0x000fc40000000f00 */
[----:B------:R-:W-:Y:S02]  /*aaf0*/  MOV R19, 0xffffffff ;  /* 0xffffffff00137802 */ /* 0x000fe40000000f00 */
[----:B------:R-:W-:Y:S02]  /*ab00*/  MOV R16, 0xab20 ;  /* 0x0000ab2000107802 */ /* 0x000fe40000000f00 */
[----:B------:R-:W-:Y:S05]  /*ab10*/  CALL.REL.NOINC `($__internal_148_$__cuda_sm70_shflsync_idx_p) ;  /* 0x000004b000007944 */ /* 0x000fea0003c00000 */
[----:B0-----:R-:W-:Y:S01]  /*ab20*/  HFMA2.MMA R20, -RZ, RZ, 0, 0 ;  /* 0x00000000ff147435 */ /* 0x001fe200000001ff */
[----:B-1----:R-:W-:Y:S02]  /*ab30*/  MOV R218, R19 ;  /* 0x0000001300da7202 */ /* 0x002fe40000000f00 */
[----:B------:R-:W-:Y:S02]  /*ab40*/  MOV R18, R22 ;  /* 0x0000001600127202 */ /* 0x000fe40000000f00 */
[----:B------:R-:W-:Y:S02]  /*ab50*/  MOV R21, 0x1f ;  /* 0x0000001f00157802 */ /* 0x000fe40000000f00 */
[----:B------:R-:W-:Y:S02]  /*ab60*/  MOV R19, 0xffffffff ;  /* 0xffffffff00137802 */ /* 0x000fe40000000f00 */
[----:B------:R-:W-:-:S02]  /*ab70*/  MOV R16, 0xab90 ;  /* 0x0000ab9000107802 */ /* 0x000fc40000000f00 */
[----:B------:R-:W-:Y:S05]  /*ab80*/  CALL.REL.NOINC `($__internal_148_$__cuda_sm70_shflsync_idx_p) ;  /* 0x0000044000007944 */ /* 0x000fea0003c00000 */
[----:B------:R-:W-:Y:S01]  /*ab90*/  HFMA2.MMA R224, -RZ, RZ, 0, 5.9604644775390625e-08 ;  /* 0x00000001ffe07435 */ /* 0x000fe200000001ff */
[----:B-1----:R-:W-:-:S02]  /*aba0*/  MOV R219, R19 ;  /* 0x0000001300db7202 */ /* 0x002fc40000000f00 */
[----:B0-----:R-:W-:Y:S02]  /*abb0*/  MOV R21, R215 ;  /* 0x000000d700157202 */ /* 0x001fe40000000f00 */
[----:B------:R-:W-:Y:S02]  /*abc0*/  MOV R225, 0x1f ;  /* 0x0000001f00e17802 */ /* 0x000fe40000000f00 */
[----:B------:R-:W-:Y:S02]  /*abd0*/  MOV R226, 0xffffffff ;  /* 0xffffffff00e27802 */ /* 0x000fe40000000f00 */
[----:B------:R-:W-:Y:S02]  /*abe0*/  MOV R16, 0xac00 ;  /* 0x0000ac0000107802 */ /* 0x000fe40000000f00 */
[----:B------:R-:W-:Y:S05]  /*abf0*/  CALL.REL.NOINC `($__internal_147_$__cuda_sm70_shflsync_down) ;  /* 0x0000039000007944 */ /* 0x000fea0003c00000 */
[----:B0-----:R-:W-:Y:S01]  /*ac00*/  HFMA2.MMA R224, -RZ, RZ, 0, 5.9604644775390625e-08 ;  /* 0x00000001ffe07435 */ /* 0x001fe200000001ff */
[----:B-1----:R-:W-:Y:S02]  /*ac10*/  MOV R221, R225 ;  /* 0x000000e100dd7202 */ /* 0x002fe40000000f00 */
[----:B------:R-:W-:Y:S02]  /*ac20*/  MOV R21, R216 ;  /* 0x000000d800157202 */ /* 0x000fe40000000f00 */
[----:B------:R-:W-:-:S02]  /*ac30*/  MOV R225, 0x1f ;  /* 0x0000001f00e17802 */ /* 0x000fc40000000f00 */
[----:B------:R-:W-:Y:S02]  /*ac40*/  MOV R226, 0xffffffff ;  /* 0xffffffff00e27802 */ /* 0x000fe40000000f00 */
[----:B------:R-:W-:Y:S02]  /*ac50*/  MOV R16, 0xac70 ;  /* 0x0000ac7000107802 */ /* 0x000fe40000000f00 */
[----:B------:R-:W-:Y:S05]  /*ac60*/  CALL.REL.NOINC `($__internal_147_$__cuda_sm70_shflsync_down) ;  /* 0x0000032000007944 */ /* 0x000fea0003c00000 */
[----:B0-----:R-:W-:Y:S01]  /*ac70*/  HFMA2.MMA R224, -RZ, RZ, 0, 5.9604644775390625e-08 ;  /* 0x00000001ffe07435 */ /* 0x001fe200000001ff */
[----:B-1----:R-:W-:Y:S02]  /*ac80*/  MOV R19, R225 ;  /* 0x000000e100137202 */ /* 0x002fe40000000f00 */
[----:B------:R-:W-:Y:S02]  /*ac90*/  MOV R21, R23 ;  /* 0x0000001700157202 */ /* 0x000fe40000000f00 */
[----:B------:R-:W-:Y:S02]  /*aca0*/  MOV R225, 0x1f ;  /* 0x0000001f00e17802 */ /* 0x000fe40000000f00 */
[----:B------:R-:W-:Y:S02]  /*acb0*/  MOV R226, 0xffffffff ;  /* 0xffffffff00e27802 */ /* 0x000fe40000000f00 */
[----:B------:R-:W-:-:S02]  /*acc0*/  MOV R16, 0xace0 ;  /* 0x0000ace000107802 */ /* 0x000fc40000000f00 */
        /* <DEDUP_REMOVED lines=8> */
[-C--:B------:R-:W-:Y:S01]  /*ad50*/  FMUL.FTZ R216, R12, R222.reuse ;  /* 0x000000de0cd87220 */ /* 0x080fe20000410000 */
[----:B------:R-:W-:Y:S01]  /*ad60*/  HFMA2.MMA R20, -RZ, RZ, 0, 0 ;  /* 0x00000000ff147435 */ /* 0x000fe200000001ff */
[-C--:B------:R-:W-:Y:S01]  /*ad70*/  FMUL.FTZ R223, R15, R222.reuse ;  /* 0x000000de0fdf7220 */ /* 0x080fe20000410000 */
[----:B0-----:R-:W-:Y:S01]  /*ad80*/  MOV R226, R19 ;  /* 0x0000001300e27202 */ /* 0x001fe20000000f00 */
[----:B------:R-:W-:Y:S01]  /*ad90*/  FMUL.FTZ R224, R13, R222 ;  /* 0x000000de0de07220 */ /* 0x000fe20000410000 */
[----:B------:R-:W-:Y:S01]  /*ada0*/  MOV R18, R12 ;  /* 0x0000000c00127202 */ /* 0x000fe20000000f00 */
[----:B------:R-:W-:Y:S01]  /*adb0*/  FMUL.FTZ R222, R14, R222 ;  /* 0x000000de0ede7220 */ /* 0x000fe20000410000 */
[----:B------:R-:W-:Y:S01]  /*adc0*/  MOV R21, 0x1f ;  /* 0x0000001f00157802 */ /* 0x000fe20000000f00 */
[-C--:B------:R-:W-:Y:S01]  /*add0*/  FMUL.FTZ R215, R12, R217.reuse ;  /* 0x000000d90cd77220 */ /* 0x080fe20000410000 */
[----:B------:R-:W-:Y:S01]  /*ade0*/  MOV R19, 0xffffffff ;  /* 0xffffffff00137802 */ /* 0x000fe20000000f00 */
[-C--:B------:R-:W-:Y:S01]  /*adf0*/  FFMA.FTZ R223, R14, R217.reuse, -R223 ;  /* 0x000000d90edf7223 */ /* 0x080fe200000108df */
[----:B------:R-:W-:Y:S01]  /*ae00*/  MOV R16, 0xae30 ;  /* 0x0000ae3000107802 */ /* 0x000fe20000000f00 */
[----:B------:R-:W-:-:S02]  /*ae10*/  FFMA.FTZ R222, R15, R217, R222 ;  /* 0x000000d90fde7223 */ /* 0x000fc400000100de */
[----:B-1----:R-:W-:Y:S05]  /*ae20*/  CALL.REL.NOINC `($__internal_148_$__cuda_sm70_shflsync_idx_p) ;  /* 0x000001a000007944 */ /* 0x002fea0003c00000 */
        /* <DEDUP_REMOVED lines=21> */
[----:B01----:R-:W-:Y:S05]  /*af80*/  BRA `(.L_x_6240) ;  /* 0xffffb17000007947 */ /* 0x003fea000383ffff */
        .weak           $__internal_147_$__cuda_sm70_shflsync_down
        .type           $__internal_147_$__cuda_sm70_shflsync_down,@function
        .size           $__internal_147_$__cuda_sm70_shflsync_down,($__internal_148_$__cuda_sm70_shflsync_idx_p - $__internal_147_$__cuda_sm70_shflsync_down)
$__internal_147_$__cuda_sm70_shflsync_down:
[----:B------:R-:W-:Y:S01]  /*af90*/  HFMA2.MMA R17, -RZ, RZ, 0, 0 ;  /* 0x00000000ff117435 */ /* 0x000fe200000001ff */
[----:B------:R-:W-:Y:S04]  /*afa0*/  WARPSYNC R226 ;  /* 0x000000e200007348 */ /* 0x000fe80003800000 */
[----:B------:R0:W1:Y:S01]  /*afb0*/  SHFL.DOWN PT, R225, R21, R224, R225 ;  /* 0x080000e015e17389 */ /* 0x00006200000e00e1 */
[----:B------:R-:W-:Y:S05]  /*afc0*/  RET.REL.NODEC R16 `(_Z25selective_scan_bwd_kernelI32Selective_Scan_bwd_kernel_traitsILi64ELi16ELb1ELb0ELb0ELb0ELb1EN3c104HalfENS1_7complexIfEEEEv12SSMParamsBwd) ;  /* 0xffff503010007950 */ /* 0x000fea0003c3ffff */
        .weak           $__internal_148_$__cuda_sm70_shflsync_idx_p
        .type           $__internal_148_$__cuda_sm70_shflsync_idx_p,@function
        .size           $__internal_148_$__cuda_sm70_shflsync_idx_p,($__internal_149_$__cuda_sm70_shflsync_up - $__internal_148_$__cuda_sm70_shflsync_idx_p)
$__internal_148_$__cuda_sm70_shflsync_idx_p:
[----:B------:R-:W-:Y:S01]  /*afd0*/  MOV R17, 0x0 ;  /* 0x0000000000117802 */ /* 0x000fe20000000f00 */
[----:B------:R-:W-:Y:S04]  /*afe0*/  WARPSYNC R19 ;  /* 0x0000001300007348 */ /* 0x000fe80003800000 */
[----:B------:R0:W1:Y:S01]  /*aff0*/  SHFL.IDX PT, R19, R18, R20, R21 ;  /* 0x0000001412137389 */ /* 0x00006200000e0015 */
[----:B------:R-:W-:Y:S05]  /*b000*/  RET.REL.NODEC R16 `(_Z25selective_scan_bwd_kernelI32Selective_Scan_bwd_kernel_traitsILi64ELi16ELb1ELb0ELb0ELb0ELb1EN3c104HalfENS1_7complexIfEEEEv12SSMParamsBwd) ;  /* 0xffff4ff010007950 */ /* 0x000fea0003c3ffff */
        .weak           $__internal_149_$__cuda_sm70_shflsync_up
        .type           $__internal_149_$__cuda_sm70_shflsync_up,@function
        .size           $__internal_149_$__cuda_sm70_shflsync_up,(.L_x_14581 - $__internal_149_$__cuda_sm70_shflsync_up)
$__internal_149_$__cuda_sm70_shflsync_up:
[----:B------:R-:W-:Y:S01]  /*b010*/  HFMA2.MMA R17, -RZ, RZ, 0, 0 ;  /* 0x00000000ff117435 */ /* 0x000fe200000001ff */
[----:B------:R-:W-:Y:S04]  /*b020*/  WARPSYNC R194 ;  /* 0x000000c200007348 */ /* 0x000fe80003800000 */
[----:B------:R0:W1:Y:S01]  /*b030*/  SHFL.UP PT, R19, R191, R192, R19 ;  /* 0x040000c0bf137389 */ /* 0x00006200000e0013 */
[----:B------:R-:W-:Y:S05]  /*b040*/  RET.REL.NODEC R16 `(_Z25selective_scan_bwd_kernelI32Selective_Scan_bwd_kernel_traitsILi64ELi16ELb1ELb0ELb0ELb0ELb1EN3c104HalfENS1_7complexIfEEEEv12SSMParamsBwd) ;  /* 0xffff4fb010007950 */ /* 0x000fea0003c3ffff */
.L_x_6241:
        /* <DEDUP_REMOVED lines=11> */
.L_x_14581:


//--------------------- .text._Z25selective_scan_bwd_kernelI32Selective_Scan_bwd_kernel_traitsILi64ELi16ELb1ELb0ELb0ELb1ELb0EN3c104HalfENS1_7complexIfEEEEv12SSMParamsBwd --------------------------
	.section	.text._Z25selective_scan_bwd_kernelI32Selective_Scan_bwd_kernel_traitsILi64ELi16ELb1ELb0ELb0ELb1ELb0EN3c104HalfENS1_7complexIfEEEEv12SSMParamsBwd,"ax",@progbits
	.sectioninfo	@"SHI_REGISTERS=230"
	.align	128
        .global         _Z25selective_scan_bwd_kernelI32Selective_Scan_bwd_kernel_traitsILi64ELi16ELb1ELb0ELb0ELb1ELb0EN3c104HalfENS1_7complexIfEEEEv12SSMParamsBwd
        .type           _Z25selective_scan_bwd_kernelI32Selective_Scan_bwd_kernel_traitsILi64ELi16ELb1ELb0ELb0ELb1ELb0EN3c104HalfENS1_7complexIfEEEEv12SSMParamsBwd,@function
        .size           _Z25selective_scan_bwd_kernelI32Selective_Scan_bwd_kernel_traitsILi64ELi16ELb1ELb0ELb0ELb1ELb0EN3c104HalfENS1_7complexIfEEEEv12SSMParamsBwd,(.L_x_14584 - _Z25selective_scan_bwd_kernelI32Selective_Scan_bwd_kernel_traitsILi64ELi16ELb1ELb0ELb0ELb1ELb0EN3c104HalfENS1_7complexIfEEEEv12SSMParamsBwd)
        .other          _Z25selective_scan_bwd_kernelI32Selective_Scan_bwd_kernel_traitsILi64ELi16ELb1ELb0ELb0ELb1ELb0EN3c104HalfENS1_7complexIfEEEEv12SSMParamsBwd,@"STO_CUDA_ENTRY STV_DEFAULT"
_Z25selective_scan_bwd_kernelI32Selective_Scan_bwd_kernel_traitsILi64ELi16ELb1ELb0ELb0ELb1ELb0EN3c104HalfENS1_7complexIfEEEEv12SSMParamsBwd:
.text._Z25selective_scan_bwd_kernelI32Selective_Scan_bwd_kernel_traitsILi64ELi16ELb1ELb0ELb0ELb1ELb0EN3c104HalfENS1_7complexIfEEEEv12SSMParamsBwd:
        /* <DEDUP_REMOVED lines=36> */
[C---:B------:R-:W-:Y:S01]  /*0240*/  IMAD.WIDE.U32 R2, R124.reuse, c[0x0][0x1d8], R2 ;  /* 0x000076007c027a25 */ /* 0x040fe200078e0002 */
[----:B------:R-:W-:Y:S01]  /*0250*/  CS2R R26, SRZ ;  /* 0x00000000001a7805 */ /* 0x000fe2000001ff00 */
[----:B------:R-:W-:Y:S01]  /*0260*/  HFMA2.MMA R101, -RZ, RZ, 0, 0 ;  /* 0x00000000ff657435 */ /* 0x000fe200000001ff */
[----:B------:R-:W-:Y:S01]  /*0270*/  IADD3 R7, R7, R9, RZ ;  /* 0x0000000907077210 */ /* 0x000fe20007ffe0ff */
[----:B------:R-:W-:Y:S01]  /*0280*/  IMAD.WIDE.U32 R4, R124, c[0x0][0x1e8], R4 ;  /* 0x00007a007c047a25 */ /* 0x000fe200078e0004 */
[----:B------:R-:W-:-:S02]  /*0290*/  LEA R9, R0, 0xfffffc00, 0xa ;  /* 0xfffffc0000097811 */ /* 0x000fc400078e50ff */
[----:B------:R-:W-:Y:S01]  /*02a0*/  MOV R99, RZ ;  /* 0x000000ff00637202 */ /* 0x000fe20000000f00 */
        /* <DEDUP_REMOVED lines=43> */
.L_x_6313:
[----:B------:R-:W-:Y:S01]  /*0560*/  BAR.SYNC.DEFER_BLOCKING 0x0 ;  /* 0x0000000000007b1d */ /* 0x000fe20000010000 */
[----:B------:R-:W-:Y:S02]  /*0570*/  LOP3.LUT R19, R91, 0x1f, R122, 0xf8, !PT ;  /* 0x0000001f5b137812 */ /* 0x000fe400078ef87a */
[----:B------:R-:W-:-:S05]  /*0580*/  MOV R96, R118 ;  /* 0x0000007600607202 */ /* 0x000fca0000000f00 */
        /* <DEDUP_REMOVED lines=9> */
[----:B------:R-:W0:Y:S04]  /*0620*/  LDS.128 R8, [R85.X16] ;  /* 0x0000000055087984 */ /* 0x000e28000000cc00 */
[----:B------:R-:W-:Y:S04]  /*0630*/  LDS.128 R4, [R85.X16+0x10] ;  /* 0x0000100055047984 */ /* 0x000fe8000000cc00 */
[----:B------:R-:W-:Y:S06]  /*0640*/  BAR.SYNC.DEFER_BLOCKING 0x0 ;  /* 0x0000000000007b1d */ /* 0x000fec0000010000 */
[----:B------:R-:W2:Y:S04]  /*0650*/  LDG.E.128 R36, [R16.64] ;  /* 0x0000000410247981 */ /* 0x000ea8000c1e1d00 */
[----:B------:R-:W3:Y:S01]  /*0660*/  LDG.E.128 R40, [R16.64+0x200] ;  /* 0x0002000410287981 */ /* 0x000ee2000c1e1d00 */
[----:B------:R-:W-:-:S05]  /*0670*/  MOV R94, R116 ;  /* 0x00000074005e7202 */ /* 0x000fca0000000f00 */
[----:B------:R-:W-:Y:S01]  /*0680*/  IMAD.WIDE R18, R19, 0x10, R94 ;  /* 0x0000001013127825 */ /* 0x000fe200078e025e */
[----:B--2---:R-:W-:Y:S04]  /*0690*/  STS.128 [R87.X16], R36 ;  /* 0x0000002457007388 */ /* 0x004fe8000000cc00 */
[----:B---3--:R-:W-:Y:S01]  /*06a0*/  STS.128 [R87.X16+0x200], R40 ;  /* 0x0002002857007388 */ /* 0x008fe2000000cc00 */
[----:B------:R-:W-:-:S06]  /*06b0*/  NOP ;  /* 0x0000000000007918 */ /* 0x000fcc0000000000 */
[----:B------:R-:W1:Y:S04]  /*06c0*/  LDS.128 R32, [R85.X16] ;  /* 0x0000000055207984 */ /* 0x000e68000000cc00 */
[----:B------:R-:W-:Y:S04]  /*06d0*/  LDS.128 R12, [R85.X16+0x10] ;  /* 0x00001000550c7984 */ /* 0x000fe8000000cc00 */
[----:B------:R-:W-:Y:S06]  /*06e0*/  BAR.SYNC.DEFER_BLOCKING 0x0 ;  /* 0x0000000000007b1d */ /* 0x000fec0000010000 */
[----:B------:R-:W2:Y:S04]  /*06f0*/  LDG.E.128 R44, [R18.64] ;  /* 0x00000004122c7981 */ /* 0x000ea8000c1e1d00 */
[----:B------:R-:W3:Y:S01]  /*0700*/  LDG.E.128 R52, [R18.64+0x200] ;  /* 0x0002000412347981 */ /* 0x000ee2000c1e1d00 */
[--C-:B0-----:R-:W-:Y:S01]  /*0710*/  HADD2.F32 R0, -RZ, R8.reuse.H0_H0 ;  /* 0x20000008ff007230 */ /* 0x101fe20000004100 */
[----:B------:R-:W-:Y:S01]  /*0720*/  BSSY B0, `(.L_x_6243) ;  /* 0x0000056000007945 */ /* 0x000fe20003800000 */
[----:B------:R-:W-:-:S02]  /*0730*/  HADD2.F32 R16, -RZ, R8.H1_H1 ;  /* 0x30000008ff107230 */ /* 0x000fc40000004100 */
[----:B-1----:R-:W-:Y:S02]  /*0740*/  HADD2.F32 R114, -RZ, R32.H0_H0 ;  /* 0x20000020ff727230 */ /* 0x002fe40000004100 */
[----:B------:R-:W-:Y:S02]  /*0750*/  HADD2.F32 R21, -RZ, R9.H1_H1 ;  /* 0x30000009ff157230 */ /* 0x000fe40000004100 */
[----:B------:R-:W-:Y:S01]  /*0760*/  HADD2.F32 R23, -RZ, R10.H1_H1 ;  /* 0x3000000aff177230 */ /* 0x000fe20000004100 */
[--C-:B-----5:R-:W-:Y:S01]  /*0770*/  FADD.FTZ R114, R114, R107.reuse ;  /* 0x0000006b72727221 */ /* 0x120fe20000010000 */
[----:B------:R-:W-:Y:S02]  /*0780*/  HADD2.F32 R106, -RZ, R34.H0_H0 ;  /* 0x20000022ff6a7230 */ /* 0x000fe40000004100 */
[----:B------:R-:W-:Y:S02]  /*0790*/  HADD2.F32 R32, -RZ, R32.H1_H1 ;  /* 0x30000020ff207230 */ /* 0x000fe40000004100 */
[----:B------:R-:W-:Y:S01]  /*07a0*/  FSETP.GTU.FTZ.AND P4, PT, R114, 20, PT ;  /* 0x41a000007200780b */ /* 0x000fe20003f9c000 */
[--C-:B------:R-:W-:Y:S01]  /*07b0*/  HADD2.F32 R110, -RZ, R33.reuse.H0_H0 ;  /* 0x20000021ff6e7230 */ /* 0x100fe20000004100 */
[--C-:B------:R-:W-:Y:S01]  /*07c0*/  FADD.FTZ R106, R106, R107.reuse ;  /* 0x0000006b6a6a7221 */ /* 0x100fe20000010000 */
[----:B------:R-:W-:Y:S01]  /*07d0*/  HADD2.F32 R108, -RZ, R33.H1_H1 ;  /* 0x30000021ff6c7230 */ /* 0x000fe20000004100 */
[--C-:B------:R-:W-:Y:S01]  /*07e0*/  FADD.FTZ R112, R32, R107.reuse ;  /* 0x0000006b20707221 */ /* 0x100fe20000010000 */
[----:B------:R-:W-:Y:S01]  /*07f0*/  HADD2.F32 R34, -RZ, R34.H1_H1 ;  /* 0x30000022ff227230 */ /* 0x000fe20000004100 */
[--C-:B------:R-:W-:Y:S01]  /*0800*/  FADD.FTZ R110, R110, R107.reuse ;  /* 0x0000006b6e6e7221 */ /* 0x100fe20000010000 */
[----:B------:R-:W-:Y:S01]  /*0810*/  HADD2.F32 R31, -RZ, R11.H0_H0 ;  /* 0x2000000bff1f7230 */ /* 0x000fe20000004100 */
[--C-:B------:R-:W-:Y:S01]  /*0820*/  FADD.FTZ R108, R108, R107.reuse ;  /* 0x0000006b6c6c7221 */ /* 0x100fe20000010000 */
[--C-:B------:R-:W-:Y:S01]  /*0830*/  HADD2.F32 R102, -RZ, R35.reuse.H0_H0 ;  /* 0x20000023ff667230 */ /* 0x100fe20000004100 */
[--C-:B------:R-:W-:Y:S01]  /*0840*/  FADD.FTZ R104, R34, R107.reuse ;  /* 0x0000006b22687221 */ /* 0x100fe20000010000 */
[----:B------:R-:W-:Y:S01]  /*0850*/  HADD2.F32 R100, -RZ, R35.H1_H1 ;  /* 0x30000023ff647230 */ /* 0x000fe20000004100 */
[----:B------:R-:W-:Y:S01]  /*0860*/  FSETP.GTU.FTZ.AND P3, PT, R112, 20, PT ;  /* 0x41a000007000780b */ /* 0x000fe20003f7c000 */
[----:B------:R-:W-:Y:S01]  /*0870*/  HADD2.F32 R35, -RZ, R4.H0_H0 ;  /* 0x20000004ff237230 */ /* 0x000fe20000004100 */
[----:B------:R-:W-:Y:S01]  /*0880*/  FSETP.GTU.FTZ.AND P2, PT, R110, 20, PT ;  /* 0x41a000006e00780b */ /* 0x000fe20003f5c000 */
[----:B------:R-:W-:Y:S01]  /*0890*/  FADD.FTZ R102, R102, R107 ;  /* 0x0000006b66667221 */ /* 0x000fe20000010000 */
[----:B------:R-:W-:-:S02]  /*08a0*/  FSETP.GTU.FTZ.AND P1, PT, R108, 20, PT ;  /* 0x41a000006c00780b */ /* 0x000fc40003f3c000 */
[----:B------:R-:W-:Y:S02]  /*08b0*/  FSETP.GTU.FTZ.AND P0, PT, R106, 20, PT ;  /* 0x41a000006a00780b */ /* 0x000fe40003f1c000 */
[----:B------:R-:W-:Y:S01]  /*08c0*/  FSETP.GTU.FTZ.AND P6, PT, R104, 20, PT ;  /* 0x41a000006800780b */ /* 0x000fe20003fdc000 */
[----:B--2---:R-:W-:Y:S04]  /*08d0*/  STS.128 [R87.X16], R44 ;  /* 0x0000002c57007388 */ /* 0x004fe8000000cc00 */
[----:B---3--:R-:W-:Y:S01]  /*08e0*/  STS.128 [R87.X16+0x200], R52 ;  /* 0x0002003457007388 */ /* 0x008fe2000000cc00 */
[----:B------:R-:W-:-:S06]  /*08f0*/  NOP ;  /* 0x0000000000007918 */ /* 0x000fcc0000000000 */
[----:B------:R-:W0:Y:S02]  /*0900*/  LDS.128 R36, [R85.X16] ;  /* 0x0000000055247984 */ /* 0x000e24000000cc00 */
[--C-:B0-----:R-:W-:Y:S02]  /*0910*/  HADD2.F32 R30, -RZ, R36.reuse.H0_H0 ;  /* 0x20000024ff1e7230 */ /* 0x101fe40000004100 */
[----:B------:R-:W-:Y:S01]  /*0920*/  HADD2.F32 R50, -RZ, R36.H1_H1 ;  /* 0x30000024ff327230 */ /* 0x000fe20000004100 */
[----:B------:R-:W-:Y:S01]  /*0930*/  MOV R36, c[0x0][0x16c] ;  /* 0x00005b0000247a02 */ /* 0x000fe20000000f00 */
[----:B------:R-:W-:Y:S01]  /*0940*/  HADD2.F32 R22, -RZ, R37.H0_H0 ;  /* 0x20000025ff167230 */ /* 0x000fe20000004100 */
[----:B------:R-:W-:Y:S01]  /*0950*/  FFMA.FTZ R101, R30, R0, R101 ;  /* 0x000000001e657223 */ /* 0x000fe20000010065 */
[----:B------:R-:W-:Y:S01]  /*0960*/  HADD2.F32 R0, -RZ, R9.H0_H0 ;  /* 0x20000009ff007230 */ /* 0x000fe20000004100 */
[----:B------:R-:W-:Y:S01]  /*0970*/  ISETP.GE.AND P5, PT, R36, 0x1, PT ;  /* 0x000000012400780c */ /* 0x000fe20003fa6270 */
[----:B------:R-:W-:Y:S01]  /*0980*/  HADD2.F32 R48, -RZ, R37.H1_H1 ;  /* 0x30000025ff307230 */ /* 0x000fe20000004100 */
[----:B------:R-:W-:Y:S01]  /*0990*/  FFMA.FTZ R101, R50, R16, R101 ;  /* 0x0000001032657223 */ /* 0x000fe20000010065 */
[--C-:B------:R-:W-:Y:S01]  /*09a0*/  HADD2.F32 R20, -RZ, R38.reuse.H0_H0 ;  /* 0x20000026ff147230 */ /* 0x100fe20000004100 */
[----:B------:R-:W0:Y:S01]  /*09b0*/  LDS.128 R16, [R85.X16+0x10] ;  /* 0x0000100055107984 */ /* 0x000e22000000cc00 */
[----:B------:R-:W-:Y:S01]  /*09c0*/  HADD2.F32 R46, -RZ, R38.H1_H1 ;  /* 0x30000026ff2e7230 */ /* 0x000fe20000004100 */
[----:B------:R-:W-:Y:S01]  /*09d0*/  FFMA.FTZ R101, R22, R0, R101 ;  /* 0x0000000016657223 */ /* 0x000fe20000010065 */
[----:B------:R-:W-:-:S02]  /*09e0*/  HADD2.F32 R0, -RZ, R10.H0_H0 ;  /* 0x2000000aff007230 */ /* 0x000fc40000004100 */
[----:B------:R-:W-:Y:S01]  /*09f0*/  HADD2.F32 R44, -RZ, R39.H1_H1 ;  /* 0x30000027ff2c7230 */ /* 0x000fe20000004100 */
[----:B------:R-:W-:-:S04]  /*0a00*/  FFMA.FTZ R21, R48, R21, R101 ;  /* 0x0000001530157223 */ /* 0x000fc80000010065 */
[----:B------:R-:W-:Y:S01]  /*0a10*/  FFMA.FTZ R21, R20, R0, R21 ;  /* 0x0000000014157223 */ /* 0x000fe20000010015 */
[----:B------:R-:W-:-:S03]  /*0a20*/  HADD2.F32 R0, -RZ, R39.H0_H0 ;  /* 0x20000027ff007230 */ /* 0x000fc60000004100 */
[----:B------:R-:W-:Y:S01]  /*0a30*/  FFMA.FTZ R21, R46, R23, R21 ;  /* 0x000000172e157223 */ /* 0x000fe20000010015 */
[----:B------:R-:W-:-:S03]  /*0a40*/  HADD2.F32 R23, -RZ, R11.H1_H1 ;  /* 0x3000000bff177230 */ /* 0x000fc60000004100 */
[----:B------:R-:W-:-:S04]  /*0a50*/  FFMA.FTZ R21, R0, R31, R21 ;  /* 0x0000001f00157223 */ /* 0x000fc80000010015 */
[----:B------:R-:W-:Y:S01]  /*0a60*/  FFMA.FTZ R33, R44, R23, R21 ;  /* 0x000000172c217223 */ /* 0x000fe20000010015 */
[----:B0-----:R-:W-:Y:S01]  /*0a70*/  HADD2.F32 R32, -RZ, R16.H0_H0 ;  /* 0x20000010ff207230 */ /* 0x001fe20000004100 */
        /* <DEDUP_REMOVED lines=32> */
.L_x_6244:
[----:B------:R-:W-:Y:S05]  /*0c80*/  BSYNC B0 ;  /* 0x0000000000007941 */ /* 0x000fea0003800000 */
.L_x_6243:
        /* <DEDUP_REMOVED lines=39> */
.L_x_6246:
[----:B------:R-:W-:Y:S05]  /*0f00*/  BSYNC B0 ;  /* 0x0000000000007941 */ /* 0x000fea0003800000 */
.L_x_6245:
[----:B------:R-:W-:Y:S01]  /*0f10*/  BSSY B0, `(.L_x_6247) ;  /* 0x0000027000007945 */ /* 0x000fe20003800000 */
[----:B------:R-:W-:Y:S01]  /*0f20*/  FFMA.FTZ R33, R16, R35, R33 ;  /* 0x0000002310217223 */ /* 0x000fe20000010021 */
[----:B------:R-:W-:Y:S01]  /*0f30*/  HADD2.F32 R96, -RZ, R12.H1_H1 ;  /* 0x3000000cff607230 */ /* 0x000fe20000004100 */
[----:B------:R-:W-:Y:S01]  /*0f40*/  FSETP.GTU.FTZ.AND P3, PT, R100, 20, PT ;  /* 0x41a000006400780b */ /* 0x000fe20003f7c000 */
[----:B------:R-:W-:Y:S01]  /*0f50*/  HADD2.F32 R35, -RZ, R5.H0_H0 ;  /* 0x20000005ff237230 */ /* 0x000fe20000004100 */
[----:B------:R-:W-:Y:S01]  /*0f60*/  FADD.FTZ R98, R98, R107 ;  /* 0x0000006b62627221 */ /* 0x000fe20000010000 */
        /* <DEDUP_REMOVED lines=33> */
.L_x_6248:
[----:B------:R-:W-:Y:S05]  /*1180*/  BSYNC B0 ;  /* 0x0000000000007941 */ /* 0x000fea0003800000 */
.L_x_6247:
        /* <DEDUP_REMOVED lines=39> */
.L_x_6250:
[----:B------:R-:W-:Y:S05]  /*1400*/  BSYNC B0 ;  /* 0x0000000000007941 */ /* 0x000fea0003800000 */
.L_x_6249:
        /* <DEDUP_REMOVED lines=39> */
.L_x_6252:
[----:B------:R-:W-:Y:S05]  /*1680*/  BSYNC B0 ;  /* 0x0000000000007941 */ /* 0x000fea0003800000 */
.L_x_6251:
        /* <DEDUP_REMOVED lines=39> */
.L_x_6254:
[----:B------:R-:W-:Y:S05]  /*1900*/  BSYNC B0 ;  /* 0x0000000000007941 */ /* 0x000fea0003800000 */
.L_x_6253:
        /* <DEDUP_REMOVED lines=39> */
.L_x_6256:
[----:B------:R-:W-:Y:S05]  /*1b80*/  BSYNC B0 ;  /* 0x0000000000007941 */ /* 0x000fea0003800000 */
.L_x_6255:
        /* <DEDUP_REMOVED lines=40> */
.L_x_6258:
[----:B------:R-:W-:Y:S05]  /*1e10*/  BSYNC B0 ;  /* 0x0000000000007941 */ /* 0x000fea0003800000 */
.L_x_6257:
[----:B------:R-:W-:Y:S01]  /*1e20*/  BSSY B0, `(.L_x_6259) ;  /* 0x0000028000007945 */ /* 0x000fe20003800000 */
[----:B------:R-:W-:Y:S01]  /*1e30*/  HFMA2.MMA R86, -RZ, RZ, 0, 0 ;  /* 0x00000000ff567435 */ /* 0x000fe200000001ff */
[----:B------:R-:W-:Y:S01]  /*1e40*/  FSETP.GTU.FTZ.AND P3, PT, R88, 20, PT ;  /* 0x41a000005800780b */ /* 0x000fe20003f7c000 */
[----:B------:R-:W-:Y:S01]  /*1e50*/  HFMA2.MMA R84, -RZ, RZ, 0, 0 ;  /* 0x00000000ff547435 */ /* 0x000fe200000001ff */
[----:B------:R-:W-:Y:S01]  /*1e60*/  FFMA.FTZ R101, R36, R101, R23 ;  /* 0x0000006524657223 */ /* 0x000fe20000010017 */
[----:B------:R-:W-:Y:S01]  /*1e70*/  MOV R83, RZ ;  /* 0x000000ff00537202 */ /* 0x000fe20000000f00 */
[----:B------:R-:W-:Y:S01]  /*1e80*/  FADD.FTZ R82, R82, R107 ;  /* 0x0000006b52527221 */ /* 0x000fe20000010000 */
        /* <DEDUP_REMOVED lines=33> */
.L_x_6260:
[----:B------:R-:W-:Y:S05]  /*20a0*/  BSYNC B0 ;  /* 0x0000000000007941 */ /* 0x000fea0003800000 */
.L_x_6259:
[----:B------:R-:W-:Y:S01]  /*20b0*/  BSSY B0, `(.L_x_6261) ;  /* 0x0000027000007945 */ /* 0x000fe20003800000 */
[----:B------:R-:W-:Y:S01]  /*20c0*/  HFMA2.MMA R80, -RZ, RZ, 0, 0 ;  /* 0x00000000ff507435 */ /* 0x000fe200000001ff */
[----:B------:R-:W-:Y:S01]  /*20d0*/  FSETP.GTU.FTZ.AND P2, PT, R82, 20, PT ;  /* 0x41a000005200780b */ /* 0x000fe20003f5c000 */
[----:B------:R-:W-:Y:S01]  /*20e0*/  HFMA2.MMA R75, -RZ, RZ, 0, 0 ;  /* 0x00000000ff4b7435 */ /* 0x000fe200000001ff */
[----:B------:R-:W-:Y:S01]  /*20f0*/  CS2R R78, SRZ ;  /* 0x00000000004e7805 */ /* 0x000fe2000001ff00 */
[----:B------:R-:W-:Y:S01]  /*2100*/  MOV R77, RZ ;  /* 0x000000ff004d7202 */ /* 0x000fe20000000f00 */
        /* <DEDUP_REMOVED lines=33> */
.L_x_6262:
[----:B------:R-:W-:Y:S05]  /*2320*/  BSYNC B0 ;  /* 0x0000000000007941 */ /* 0x000fea0003800000 */
.L_x_6261:
        /* <DEDUP_REMOVED lines=38> */
.L_x_6264:
[----:B------:R-:W-:Y:S05]  /*2590*/  BSYNC B0 ;  /* 0x0000000000007941 */ /* 0x000fea0003800000 */
.L_x_6263:
        /* <DEDUP_REMOVED lines=33> */
.L_x_6266:
[----:B------:R-:W-:Y:S05]  /*27b0*/  BSYNC B0 ;  /* 0x0000000000007941 */ /* 0x000fea0003800000 */
.L_x_6265:
        /* <DEDUP_REMOVED lines=33> */
.L_x_6268:
[----:B------:R-:W-:Y:S05]  /*29d0*/  BSYNC B0 ;  /* 0x0000000000007941 */ /* 0x000fea0003800000 */
.L_x_6267:
        /* <DEDUP_REMOVED lines=33> */
.L_x_6270:
[----:B------:R-:W-:Y:S05]  /*2bf0*/  BSYNC B0 ;  /* 0x0000000000007941 */ /* 0x000fea0003800000 */
.L_x_6269:
        /* <DEDUP_REMOVED lines=33> */
.L_x_6272:
[----:B------:R-:W-:Y:S05]  /*2e10*/  BSYNC B0 ;  /* 0x0000000000007941 */ /* 0x000fea0003800000 */
.L_x_6271:
        /* <DEDUP_REMOVED lines=33> */
.L_x_6274:
[----:B------:R-:W-:Y:S05]  /*3030*/  BSYNC B0 ;  /* 0x0000000000007941 */ /* 0x000fea0003800000 */
.L_x_6273:
        /* <DEDUP_REMOVED lines=37> */
.L_x_6312:
        /* <DEDUP_REMOVED lines=41> */
[----:B------:R-:W-:-:S05]  /*3520*/  HADD2.F32 R193, -RZ, R9.H1_H1 ;  /* 0x30000009ffc17230 */ /* 0x000fca0000004100 */
[----:B------:R-:W-:Y:S01]  /*3530*/  FMUL.FTZ R193, R193, R108 ;  /* 0x0000006cc1c17220 */ /* 0x000fe20000410000 */
[----:B------:R-:W-:-:S05]  /*3540*/  HADD2.F32 R195, -RZ, R10.H1_H1 ;  /* 0x3000000affc37230 */ /* 0x000fca0000004100 */
[----:B------:R-:W-:Y:S01]  /*3550*/  FMUL.FTZ R195, R195, R104 ;  /* 0x00000068c3c37220 */ /* 0x000fe20000410000 */
[----:B------:R-:W-:-:S05]  /*3560*/  HADD2.F32 R197, -RZ, R11.H1_H1 ;  /* 0x3000000bffc57230 */ /* 0x000fca0000004100 */
[----:B------:R-:W-:Y:S01]  /*3570*/  FMUL.FTZ R197, R197, R100 ;  /* 0x00000064c5c57220 */ /* 0x000fe20000410000 */
[----:B------:R-:W-:-:S05]  /*3580*/  HADD2.F32 R203, -RZ, R4.H1_H1 ;  /* 0x30000004ffcb7230 */ /* 0x000fca0000004100 */
[----:B------:R-:W-:Y:S02]  /*3590*/  FMUL.FTZ R203, R203, R96 ;  /* 0x00000060cbcb7220 */ /* 0x000fe40000410000 */
[-C--:B--2---:R-:W-:Y:S02]  /*35a0*/  FMUL.FTZ R12, R31, R114.reuse ;  /* 0x000000721f0c7220 */ /* 0x084fe40000410000 */
[----:B------:R-:W-:Y:S02]  /*35b0*/  FMUL.FTZ R21, R30, 1.4426950216293334961 ;  /* 0x3fb8aa3b1e157820 */ /* 0x000fe40000410000 */
[----:B------:R-:W-:Y:S02]  /*35c0*/  FMUL.RZ R22, R12, 0.15915493667125701904 ;  /* 0x3e22f9830c167820 */ /* 0x000fe4000040c000 */
[----:B------:R-:W-:Y:S02]  /*35d0*/  FMUL.FTZ R12, R21, R114 ;  /* 0x00000072150c7220 */ /* 0x000fe40000410000 */
[C---:B------:R-:W-:Y:S01]  /*35e0*/  FMUL.FTZ R15, R31.reuse, R110 ;  /* 0x0000006e1f0f7220 */ /* 0x040fe20000410000 */
[----:B------:R-:W-:Y:S01]  /*35f0*/  MUFU.COS R34, R22 ;  /* 0x0000001600227308 */ /* 0x000fe20000000000 */
[----:B------:R-:W-:-:S02]  /*3600*/  FMUL.FTZ R13, R31, R112 ;  /* 0x000000701f0d7220 */ /* 0x000fc40000410000 */
[----:B------:R-:W-:Y:S02]  /*3610*/  FMUL.RZ R33, R15, 0.15915493667125701904 ;  /* 0x3e22f9830f217820 */ /* 0x000fe4000040c000 */
[----:B------:R-:W-:Y:S02]  /*3620*/  FMUL.RZ R23, R13, 0.15915493667125701904 ;  /* 0x3e22f9830d177820 */ /* 0x000fe4000040c000 */
[C---:B------:R-:W-:Y:S01]  /*3630*/  FMUL.FTZ R13, R21.reuse, R112 ;  /* 0x00000070150d7220 */ /* 0x040fe20000410000 */
[----:B------:R0:W1:Y:S01]  /*3640*/  MUFU.EX2 R35, R12 ;  /* 0x0000000c00237308 */ /* 0x0000620000000800 */
[----:B------:R-:W-:-:S07]  /*3650*/  FMUL.FTZ R15, R21, R110 ;  /* 0x0000006e150f7220 */ /* 0x000fce0000410000 */
[----:B------:R-:W-:Y:S01]  /*3660*/  MUFU.SIN R32, R33 ;  /* 0x0000002100207308 */ /* 0x000fe20000000400 */
[----:B0-----:R-:W-:-:S04]  /*3670*/  FMUL.FTZ R12, R31, R108 ;  /* 0x0000006c1f0c7220 */ /* 0x001fc80000410000 */
[----:B------:R-:W-:Y:S02]  /*3680*/  FMUL.RZ R113, R12, 0.15915493667125701904 ;  /* 0x3e22f9830c717820 */ /* 0x000fe4000040c000 */
[----:B------:R-:W-:Y:S01]  /*3690*/  FMUL.FTZ R12, R31, R106 ;  /* 0x0000006a1f0c7220 */ /* 0x000fe20000410000 */
        /* <DEDUP_REMOVED lines=18> */
[----:B------:R-:W-:-:S02]  /*37c0*/  MOV R13, RZ ;  /* 0x000000ff000d7202 */ /* 0x000fc40000000f00 */
[----:B------:R-:W-:Y:S02]  /*37d0*/  SHF.L.U32 R117, R15, 0x3, RZ ;  /* 0x000000030f757819 */ /* 0x000fe400000006ff */
[----:B------:R-:W-:Y:S01]  /*37e0*/  CS2R R14, SRZ ;  /* 0x00000000000e7805 */ /* 0x000fe2000001ff00 */
[----:B------:R0:W1:Y:S02]  /*37f0*/  MUFU.COS R148, R23 ;  /* 0x0000001700947308 */ /* 0x0000640000000000 */
[----:B------:R2:W-:Y:S06]  /*3800*/  STS.64 [R117+0x10b0], R34 ;  /* 0x0010b02275007388 */ /* 0x0005ec0000000a00 */
[----:B------:R-:W-:Y:S01]  /*3810*/  MUFU.SIN R128, R115 ;  /* 0x0000007300807308 */ /* 0x000fe20000000400 */
[----:B0-----:R-:W-:-:S07]  /*3820*/  FMUL.FTZ R23, R21, R106 ;  /* 0x0000006a15177220 */ /* 0x001fce0000410000 */
[----:B------:R0:W-:Y:S08]  /*3830*/  MUFU.EX2 R141, R23 ;  /* 0x00000017008d7308 */ /* 0x0001f00000000800 */
[----:B------:R4:W-:Y:S01]  /*3840*/  MUFU.COS R142, R115 ;  /* 0x00000073008e7308 */ /* 0x0009e20000000000 */
[----:B0-----:R-:W-:-:S05]  /*3850*/  @!P0 IADD3 R23, R93, -0x2, RZ ;  /* 0xfffffffe5d178810 */ /* 0x001fca0007ffe0ff */
[----:B------:R-:W-:Y:S02]  /*3860*/  @!P0 IMAD R23, R23, c[0x0][0x16c], R0 ;  /* 0x00005b0017178a24 */ /* 0x000fe400078e0200 */
[----:B------:R0:W-:Y:S01]  /*3870*/  MUFU.EX2 R143, R22 ;  /* 0x00000016008f7308 */ /* 0x0001e20000000800 */
[----:B----4-:R-:W-:Y:S01]  /*3880*/  FMUL.RZ R115, R12, 0.15915493667125701904 ;  /* 0x3e22f9830c737820 */ /* 0x010fe2000040c000 */
[----:B------:R-:W-:-:S06]  /*3890*/  HFMA2.MMA R12, -RZ, RZ, 1.875, 0 ;  /* 0x3f800000ff0c7435 */ /* 0x000fcc00000001ff */
[----:B------:R-:W-:Y:S01]  /*38a0*/  MUFU.SIN R126, R113 ;  /* 0x00000071007e7308 */ /* 0x000fe20000000400 */
[----:B0-----:R-:W-:-:S07]  /*38b0*/  FMUL.FTZ R22, R21, R104 ;  /* 0x0000006815167220 */ /* 0x001fce0000410000 */
[----:B------:R0:W-:Y:S08]  /*38c0*/  MUFU.EX2 R139, R22 ;  /* 0x00000016008b7308 */ /* 0x0001f00000000800 */
[----:B------:R4:W-:Y:S01]  /*38d0*/  MUFU.COS R144, R113 ;  /* 0x0000007100907308 */ /* 0x0009e20000000000 */
[----:B0-----:R-:W-:Y:S01]  /*38e0*/  @!P0 IMAD.WIDE R22, R23, 0x10, R2 ;  /* 0x0000001017168825 */ /* 0x001fe200078e0202 */
[----:B------:R-:W-:Y:S03]  /*38f0*/  BAR.SYNC.DEFER_BLOCKING 0x0 ;  /* 0x0000000000007b1d */ /* 0x000fe60000010000 */
[----:B-1----:R-:W-:-:S03]  /*3900*/  FMUL.FTZ R148, R147, R148 ;  /* 0x0000009493947220 */ /* 0x002fc60000410000 */
[----:B------:R-:W-:Y:S01]  /*3910*/  MUFU.SIN R130, R33 ;  /* 0x0000002100827308 */ /* 0x000fe20000000400 */
[----:B----4-:R-:W-:-:S04]  /*3920*/  FMUL.FTZ R113, R31, R100 ;  /* 0x000000641f717220 */ /* 0x010fc80000410000 */
[----:B------:R-:W-:Y:S02]  /*3930*/  FMUL.RZ R119, R113, 0.15915493667125701904 ;  /* 0x3e22f98371777820 */ /* 0x000fe4000040c000 */
[----:B------:R-:W-:Y:S01]  /*3940*/  FMUL.FTZ R113, R21, R100 ;  /* 0x0000006415717220 */ /* 0x000fe20000410000 */
[----:B------:R0:W-:Y:S01]  /*3950*/  MUFU.COS R140, R33 ;  /* 0x00000021008c7308 */ /* 0x0001e20000000000 */
[----:B------:R-:W-:-:S07]  /*3960*/  FMUL.FTZ R147, R147, R20 ;  /* 0x0000001493937220 */ /* 0x000fce0000410000 */
[----:B------:R-:W-:Y:S01]  /*3970*/  MUFU.SIN R132, R115 ;  /* 0x0000007300847308 */ /* 0x000fe20000000400 */
[----:B------:R1:W5:Y:S01]  /*3980*/  @!P0 LDG.E.128 R12, [R22.64] ;  /* 0x00000004160c8981 */ /* 0x000362000c1e1d00 */
[----:B0-----:R-:W-:-:S06]  /*3990*/  FMUL.FTZ R33, R21, R102 ;  /* 0x0000006615217220 */ /* 0x001fcc0000410000 */
[----:B------:R0:W-:Y:S01]  /*39a0*/  MUFU.COS R138, R115 ;  /* 0x00000073008a7308 */ /* 0x0001e20000000000 */
[----:B-1----:R-:W-:-:S04]  /*39b0*/  FMUL.FTZ R23, R31, R96 ;  /* 0x000000601f177220 */ /* 0x002fc80000410000 */
[----:B------:R-:W-:Y:S02]  /*39c0*/  FMUL.RZ R123, R23, 0.15915493667125701904 ;  /* 0x3e22f983177b7820 */ /* 0x000fe4000040c000 */
[C---:B0-----:R-:W-:Y:S02]  /*39d0*/  FMUL.FTZ R115, R31.reuse, R98 ;  /* 0x000000621f737220 */ /* 0x041fe40000410000 */
[----:B------:R-:W-:Y:S01]  /*39e0*/  FMUL.FTZ R23, R31, R94 ;  /* 0x0000005e1f177220 */ /* 0x000fe20000410000 */
[----:B------:R-:W-:Y:S01]  /*39f0*/  MUFU.SIN R134, R119 ;  /* 0x0000007700867308 */ /* 0x000fe20000000400 */
[----:B------:R-:W-:Y:S02]  /*3a00*/  FMUL.FTZ R22, R21, R98 ;  /* 0x0000006215167220 */ /* 0x000fe40000410000 */
[----:B------:R-:W-:Y:S02]  /*3a10*/  FMUL.RZ R121, R115, 0.15915493667125701904 ;  /* 0x3e22f98373797820 */ /* 0x000fe4000040c000 */
[----:B---3--:R-:W-:-:S03]  /*3a20*/  FMUL.FTZ R150, R17, R18 ;  /* 0x0000001211967220 */ /* 0x008fc60000410000 */
[----:B------:R0:W-:Y:S01]  /*3a30*/  MUFU.COS R136, R119 ;  /* 0x0000007700887308 */ /* 0x0001e20000000000 */
[----:B------:R-:W-:-:S07]  /*3a40*/  FMUL.FTZ R20, RZ, R147 ;  /* 0x00000093ff147220 */ /* 0x000fce0000410000 */
[----:B------:R-:W1:Y:S01]  /*3a50*/  MUFU.EX2 R113, R113 ;  /* 0x0000007100717308 */ /* 0x000e620000000800 */
[----:B0-----:R-:W-:Y:S02]  /*3a60*/  FMUL.RZ R119, R23, 0.15915493667125701904 ;  /* 0x3e22f98317777820 */ /* 0x001fe4000040c000 */
[-C--:B------:R-:W-:Y:S02]  /*3a70*/  FMUL.FTZ R23, R17, R19.reuse ;  /* 0x0000001311177220 */ /* 0x080fe40000410000 */
[----:B------:R-:W-:-:S03]  /*3a80*/  FFMA.FTZ R150, R16, R19, R150 ;  /* 0x0000001310967223 */ /* 0x000fc60000010096 */
[----:B------:R-:W0:Y:S01]  /*3a90*/  MUFU.EX2 R33, R33 ;  /* 0x0000002100217308 */ /* 0x000e220000000800 */
[----:B------:R-:W-:Y:S02]  /*3aa0*/  FFMA.FTZ R166, R16, R18, -R23 ;  /* 0x0000001210a67223 */ /* 0x000fe40000010817 */
[----:B------:R-:W-:Y:S02]  /*3ab0*/  FMUL.FTZ R16, R31, R92 ;  /* 0x0000005c1f107220 */ /* 0x000fe40000410000 */
[----:B------:R-:W-:-:S03]  /*3ac0*/  FMUL.FTZ R23, R189, R147 ;  /* 0x00000093bd177220 */ /* 0x000fc60000410000 */
[----:B------:R-:W-:Y:S01]  /*3ad0*/  MUFU.COS R115, R121 ;  /* 0x0000007900737308 */ /* 0x000fe20000000000 */
[----:B------:R-:W-:Y:S02]  /*3ae0*/  FFMA.FTZ R20, R189, R148, -R20 ;  /* 0x00000094bd147223 */ /* 0x000fe40000010814 */
[----:B------:R-:W-:-:S05]  /*3af0*/  FMUL.FTZ R17, R21, R94 ;  /* 0x0000005e15117220 */ /* 0x000fca0000410000 */
[----:B------:R-:W3:Y:S01]  /*3b00*/  MUFU.EX2 R22, R22 ;  /* 0x0000001600167308 */ /* 0x000ee20000000800 */
[----:B------:R-:W-:Y:S02]  /*3b10*/  FMUL.FTZ R146, R145, R146 ;  /* 0x0000009291927220 */ /* 0x000fe40000410000 */
[----:B------:R-:W-:Y:S02]  /*3b20*/  FMUL.FTZ R18, R31, R90 ;  /* 0x0000005a1f127220 */ /* 0x000fe40000410000 */
[----:B------:R-:W-:-:S03]  /*3b30*/  FMUL.FTZ R145, R145, R32 ;  /* 0x0000002091917220 */ /* 0x000fc60000410000 */
[----:B------:R4:W-:Y:S01]  /*3b40*/  MUFU.SIN R133, R121 ;  /* 0x0000007900857308 */ /* 0x0009e20000000400 */
[----:B------:R-:W-:Y:S02]  /*3b50*/  FFMA.FTZ R23, RZ, R148, R23 ;  /* 0x00000094ff177223 */ /* 0x000fe40000010017 */
[----:B------:R-:W-:Y:S02]  /*3b60*/  FADD.FTZ R20, R191, R20 ;  /* 0x00000014bf147221 */ /* 0x000fe40000010000 */
[----:B-1----:R-:W-:Y:S02]  /*3b70*/  FMUL.FTZ R136, R113, R136 ;  /* 0x0000008871887220 */ /* 0x002fe40000410000 */
[----:B----4-:R-:W-:Y:S02]  /*3b80*/  FMUL.RZ R121, R16, 0.15915493667125701904 ;  /* 0x3e22f98310797820 */ /* 0x010fe4000040c000 */
[----:B------:R-:W-:Y:S01]  /*3b90*/  FMUL.FTZ R16, R21, R92 ;  /* 0x0000005c15107220 */ /* 0x000fe20000410000 */
[----:B------:R-:W-:Y:S01]  /*3ba0*/  MUFU.SIN R156, R119 ;  /* 0x00000077009c7308 */ /* 0x000fe20000000400 */
[----:B------:R-:W-:-:S02]  /*3bb0*/  FMUL.FTZ R135, R113, R134 ;  /* 0x0000008671877220 */ /* 0x000fc40000410000 */
[----:B------:R-:W-:Y:S02]  /*3bc0*/  FMUL.RZ R32, R18, 0.15915493667125701904 ;  /* 0x3e22f98312207820 */ /* 0x000fe4000040c000 */
[----:B------:R-:W-:Y:S02]  /*3bd0*/  FADD.FTZ R18, RZ, R23 ;  /* 0x00000017ff127221 */ /* 0x000fe40000010000 */
[----:B------:R-:W-:Y:S01]  /*3be0*/  FMUL.FTZ R113, R145, R20 ;  /* 0x0000001491717220 */ /* 0x000fe20000410000 */
[----:B------:R-:W-:Y:S01]  /*3bf0*/  MUFU.COS R158, R119 ;  /* 0x00000077009e7308 */ /* 0x000fe20000000000 */
[C---:B0-----:R-:W-:Y:S02]  /*3c00*/  FMUL.FTZ R138, R33.reuse, R138 ;  /* 0x0000008a218a7220 */ /* 0x041fe40000410000 */
[----:B------:R-:W-:-:S05]  /*3c10*/  FMUL.FTZ R137, R33, R132 ;  /* 0x0000008421897220 */ /* 0x000fca0000410000 */
[----:B------:R-:W0:Y:S01]  /*3c20*/  MUFU.EX2 R17, R17 ;  /* 0x0000001100117308 */ /* 0x000e220000000800 */
[-C--:B------:R-:W-:Y:S02]  /*3c30*/  FMUL.FTZ R33, R145, R18.reuse ;  /* 0x0000001291217220 */ /* 0x080fe40000410000 */
[----:B------:R-:W-:Y:S02]  /*3c40*/  FFMA.FTZ R113, R146, R18, R113 ;  /* 0x0000001292717223 */ /* 0x000fe40000010071 */
[----:B---3--:R-:W-:-:S03]  /*3c50*/  FMUL.FTZ R134, R22, R115 ;  /* 0x0000007316867220 */ /* 0x008fc60000410000 */
[----:B------:R-:W-:Y:S01]  /*3c60*/  MUFU.COS R19, R121 ;  /* 0x0000007900137308 */ /* 0x000fe20000000000 */
[----:B------:R-:W-:Y:S01]  /*3c70*/  FMUL.FTZ R18, R21, R90 ;  /* 0x0000005a15127220 */ /* 0x000fe20000410000 */
[----:B------:R-:W-:-:S06]  /*3c80*/  HADD2.F32 R115, -RZ, R9.H0_H0 ;  /* 0x20000009ff737230 */ /* 0x000fcc0000004100 */
[----:B------:R-:W1:Y:S01]  /*3c90*/  MUFU.EX2 R16, R16 ;  /* 0x0000001000107308 */ /* 0x000e620000000800 */
[----:B------:R-:W-:Y:S02]  /*3ca0*/  FMUL.FTZ R144, R143, R144 ;  /* 0x000000908f907220 */ /* 0x000fe40000410000 */
[----:B------:R-:W-:Y:S02]  /*3cb0*/  FFMA.FTZ R33, R146, R20, -R33 ;  /* 0x0000001492217223 */ /* 0x000fe40000010821 */
[----:B------:R-:W-:Y:S02]  /*3cc0*/  FMUL.FTZ R192, R115, R110 ;  /* 0x0000006e73c07220 */ /* 0x000fe40000410000 */
[----:B------:R-:W-:Y:S01]  /*3cd0*/  FMUL.FTZ R143, R143, R126 ;  /* 0x0000007e8f8f7220 */ /* 0x000fe20000410000 */
[----:B------:R-:W-:Y:S01]  /*3ce0*/  MUFU.SIN R125, R32 ;  /* 0x00000020007d7308 */ /* 0x000fe20000000400 */
[----:B------:R-:W-:Y:S02]  /*3cf0*/  FADD.FTZ R113, RZ, R113 ;  /* 0x00000071ff717221 */ /* 0x000fe40000010000 */
[----:B------:R-:W-:-:S02]  /*3d00*/  FMUL.FTZ R140, R139, R140 ;  /* 0x0000008c8b8c7220 */ /* 0x000fc40000410000 */
[----:B------:R-:W-:-:S03]  /*3d10*/  FMUL.FTZ R139, R139, R130 ;  /* 0x000000828b8b7220 */ /* 0x000fc60000410000 */
[----:B------:R-:W-:Y:S01]  /*3d20*/  MUFU.COS R23, R32 ;  /* 0x0000002000177308 */ /* 0x000fe20000000000 */
[C---:B0-----:R-:W-:Y:S02]  /*3d30*/  FMUL.FTZ R130, R17.reuse, R158 ;  /* 0x0000009e11827220 */ /* 0x041fe40000410000 */
[----:B------:R-:W-:-:S05]  /*3d40*/  FMUL.FTZ R129, R17, R156 ;  /* 0x0000009c11817220 */ /* 0x000fca0000410000 */
[----:B------:R-:W0:Y:S01]  /*3d50*/  MUFU.EX2 R18, R18 ;  /* 0x0000001200127308 */ /* 0x000e220000000800 */
[----:B------:R-:W-:Y:S02]  /*3d60*/  FADD.FTZ R33, R192, R33 ;  /* 0x00000021c0217221 */ /* 0x000fe40000010000 */
[----:B------:R-:W-:Y:S02]  /*3d70*/  FMUL.FTZ R142, R141, R142 ;  /* 0x0000008e8d8e7220 */ /* 0x000fe40000410000 */
[----:B------:R-:W-:-:S03]  /*3d80*/  FMUL.FTZ R17, R143, R113 ;  /* 0x000000718f117220 */ /* 0x000fc60000410000 */
[----:B------:R-:W3:Y:S01]  /*3d90*/  MUFU.SIN R127, R121 ;  /* 0x00000079007f7308 */ /* 0x000ee20000000400 */
[----:B------:R-:W-:Y:S02]  /*3da0*/  FMUL.FTZ R141, R141, R128 ;  /* 0x000000808d8d7220 */ /* 0x000fe40000410000 */
[----:B-1----:R-:W-:Y:S02]  /*3db0*/  FMUL.FTZ R128, R16, R19 ;  /* 0x0000001310807220 */ /* 0x002fe40000410000 */
[-C--:B------:R-:W-:Y:S02]  /*3dc0*/  FMUL.FTZ R19, R143, R33.reuse ;  /* 0x000000218f137220 */ /* 0x080fe40000410000 */
[C---:B------:R-:W-:Y:S02]  /*3dd0*/  FFMA.FTZ R20, R144.reuse, R33, -R17 ;  /* 0x0000002190147223 */ /* 0x040fe40000010811 */
[----:B------:R-:W-:Y:S02]  /*3de0*/  FFMA.FTZ R19, R144, R113, R19 ;  /* 0x0000007190137223 */ /* 0x000fe40000010013 */
[----:B------:R-:W-:-:S02]  /*3df0*/  FADD.FTZ R20, R193, R20 ;  /* 0x00000014c1147221 */ /* 0x000fc40000010000 */
[----:B------:R-:W-:Y:S02]  /*3e00*/  FMUL.FTZ R17, R31, R88 ;  /* 0x000000581f117220 */ /* 0x000fe40000410000 */
[----:B------:R-:W-:Y:S02]  /*3e10*/  FADD.FTZ R19, RZ, R19 ;  /* 0x00000013ff137221 */ /* 0x000fe40000010000 */
[C---:B0-----:R-:W-:Y:S02]  /*3e20*/  FMUL.FTZ R126, R18.reuse, R23 ;  /* 0x00000017127e7220 */ /* 0x041fe40000410000 */
[----:B------:R-:W-:Y:S02]  /*3e30*/  FMUL.FTZ R125, R18, R125 ;  /* 0x0000007d127d7220 */ /* 0x000fe40000410000 */
[----:B------:R-:W-:Y:S02]  /*3e40*/  FMUL.FTZ R18, R141, R20 ;  /* 0x000000148d127220 */ /* 0x000fe40000410000 */
[----:B---3--:R-:W-:Y:S01]  /*3e50*/  FMUL.FTZ R127, R16, R127 ;  /* 0x0000007f107f7220 */ /* 0x008fe20000410000 */
[----:B------:R-:W-:Y:S01]  /*3e60*/  HADD2.F32 R33, -RZ, R10.H0_H0 ;  /* 0x2000000aff217230 */ /* 0x000fe20000004100 */
[----:B------:R-:W-:-:S02]  /*3e70*/  FMUL.FTZ R16, R21, R88 ;  /* 0x0000005815107220 */ /* 0x000fc40000410000 */
[----:B------:R-:W-:Y:S02]  /*3e80*/  FMUL.RZ R32, R17, 0.15915493667125701904 ;  /* 0x3e22f98311207820 */ /* 0x000fe4000040c000 */
[-C--:B------:R-:W-:Y:S02]  /*3e90*/  FMUL.FTZ R17, R141, R19.reuse ;  /* 0x000000138d117220 */ /* 0x080fe40000410000 */
[----:B------:R-:W-:Y:S02]  /*3ea0*/  FFMA.FTZ R19, R142, R19, R18 ;  /* 0x000000138e137223 */ /* 0x000fe40000010012 */
[----:B------:R-:W-:Y:S01]  /*3eb0*/  FMUL.FTZ R18, R34, R147 ;  /* 0x0000009322127220 */ /* 0x000fe20000410000 */
[----:B------:R-:W-:Y:S01]  /*3ec0*/  MUFU.SIN R152, R123 ;  /* 0x0000007b00987308 */ /* 0x000fe20000000400 */
[----:B------:R-:W-:Y:S02]  /*3ed0*/  FMUL.FTZ R133, R22, R133 ;  /* 0x0000008516857220 */ /* 0x000fe40000410000 */
[----:B------:R-:W-:-:S02]  /*3ee0*/  FFMA.FTZ R23, R142, R20, -R17 ;  /* 0x000000148e177223 */ /* 0x000fc40000010811 */
[----:B------:R-:W-:-:S03]  /*3ef0*/  FMUL.FTZ R194, R33, R106 ;  /* 0x0000006a21c27220 */ /* 0x000fc60000410000 */
[----:B------:R-:W-:Y:S01]  /*3f00*/  MUFU.COS R154, R123 ;  /* 0x0000007b009a7308 */ /* 0x000fe20000000000 */
[C---:B------:R-:W-:Y:S02]  /*3f10*/  FMUL.FTZ R17, R35.reuse, R147 ;  /* 0x0000009323117220 */ /* 0x040fe40000410000 */
[----:B------:R-:W-:Y:S02]  /*3f20*/  FFMA.FTZ R18, R35, R148, R18 ;  /* 0x0000009423127223 */ /* 0x000fe40000010012 */
[----:B------:R-:W-:-:S03]  /*3f30*/  FADD.FTZ R22, RZ, R19 ;  /* 0x00000013ff167221 */ /* 0x000fc60000010000 */
[----:B------:R-:W-:Y:S01]  /*3f40*/  MUFU.EX2 R16, R16 ;  /* 0x0000001000107308 */ /* 0x000fe20000000800 */
[----:B------:R-:W-:Y:S02]  /*3f50*/  FADD.FTZ R20, R194, R23 ;  /* 0x00000017c2147221 */ /* 0x000fe40000010000 */
[----:B------:R-:W-:-:S05]  /*3f60*/  FFMA.FTZ R17, R34, R148, -R17 ;  /* 0x0000009422117223 */ /* 0x000fca0000010811 */
[----:B------:R-:W0:Y:S01]  /*3f70*/  MUFU.COS R123, R32 ;  /* 0x00000020007b7308 */ /* 0x000e220000000000 */
[----:B------:R-:W-:Y:S02]  /*3f80*/  FMUL.FTZ R19, R145, R18 ;  /* 0x0000001291137220 */ /* 0x000fe40000410000 */
[----:B------:R-:W-:-:S05]  /*3f90*/  FMUL.FTZ R33, R139, R22 ;  /* 0x000000168b217220 */ /* 0x000fca0000410000 */
[----:B------:R-:W1:Y:S01]  /*3fa0*/  MUFU.SIN R121, R32 ;  /* 0x0000002000797308 */ /* 0x000e620000000400 */
[-C--:B------:R-:W-:Y:S02]  /*3fb0*/  FMUL.FTZ R113, R139, R20.reuse ;  /* 0x000000148b717220 */ /* 0x080fe40000410000 */
[-C--:B------:R-:W-:Y:S02]  /*3fc0*/  FMUL.FTZ R23, R145, R17.reuse ;  /* 0x0000001191177220 */ /* 0x080fe40000410000 */
[----:B------:R-:W-:Y:S02]  /*3fd0*/  FFMA.FTZ R19, R146, R17, -R19 ;  /* 0x0000001192137223 */ /* 0x000fe40000010813 */
[C---:B------:R-:W-:Y:S02]  /*3fe0*/  FFMA.FTZ R20, R140.reuse, R20, -R33 ;  /* 0x000000148c147223 */ /* 0x040fe40000010821 */
[----:B------:R-:W-:Y:S02]  /*3ff0*/  FFMA.FTZ R113, R140, R22, R113 ;  /* 0x000000168c717223 */ /* 0x000fe40000010071 */
[----:B------:R-:W-:-:S02]  /*4000*/  FFMA.FTZ R23, R146, R18, R23 ;  /* 0x0000001292177223 */ /* 0x000fc40000010017 */
[----:B------:R-:W-:Y:S02]  /*4010*/  FMUL.FTZ R17, R143, R19 ;  /* 0x000000138f117220 */ /* 0x000fe40000410000 */
[----:B------:R-:W-:Y:S02]  /*4020*/  FADD.FTZ R20, R195, R20 ;  /* 0x00000014c3147221 */ /* 0x000fe40000010000 */
[C---:B0-----:R-:W-:Y:S02]  /*4030*/  FMUL.FTZ R123, R16.reuse, R123 ;  /* 0x0000007b107b7220 */ /* 0x041fe40000410000 */
[----:B-1----:R-:W-:Y:S02]  /*4040*/  FMUL.FTZ R121, R16, R121 ;  /* 0x0000007910797220 */ /* 0x002fe40000410000 */
[----:B------:R-:W-:Y:S02]  /*4050*/  FADD.FTZ R113, RZ, R113 ;  /* 0x00000071ff717221 */ /* 0x000fe40000010000 */
[----:B------:R-:W-:-:S02]  /*4060*/  FFMA.FTZ R17, R144, R23, R17 ;  /* 0x0000001790117223 */ /* 0x000fc40000010011 */
[----:B------:R-:W-:Y:S02]  /*4070*/  FMUL.FTZ R16, R137, R20 ;  /* 0x0000001489107220 */ /* 0x000fe40000410000 */
[----:B------:R-:W-:Y:S01]  /*4080*/  FMUL.FTZ R23, R143, R23 ;  /* 0x000000178f177220 */ /* 0x000fe20000410000 */
[----:B------:R-:W-:Y:S01]  /*4090*/  HADD2.F32 R115, -RZ, R11.H0_H0 ;  /* 0x2000000bff737230 */ /* 0x000fe20000004100 */
[-C--:B------:R-:W-:Y:S02]  /*40a0*/  FMUL.FTZ R33, R137, R113.reuse ;  /* 0x0000007189217220 */ /* 0x080fe40000410000 */
[----:B------:R-:W-:Y:S02]  /*40b0*/  FFMA.FTZ R113, R138, R113, R16 ;  /* 0x000000718a717223 */ /* 0x000fe40000010010 */
[----:B------:R-:W-:Y:S02]  /*40c0*/  FFMA.FTZ R23, R144, R19, -R23 ;  /* 0x0000001390177223 */ /* 0x000fe40000010817 */
[----:B--2---:R-:W-:-:S02]  /*40d0*/  FMUL.FTZ R117, R21, R96 ;  /* 0x0000006015757220 */ /* 0x004fc40000410000 */
[----:B------:R-:W-:Y:S02]  /*40e0*/  FFMA.FTZ R33, R138, R20, -R33 ;  /* 0x000000148a217223 */ /* 0x000fe40000010821 */
[----:B------:R-:W-:Y:S02]  /*40f0*/  FMUL.FTZ R196, R115, R102 ;  /* 0x0000006673c47220 */ /* 0x000fe40000410000 */
[----:B------:R-:W-:Y:S02]  /*4100*/  FADD.FTZ R113, RZ, R113 ;  /* 0x00000071ff717221 */ /* 0x000fe40000010000 */
[----:B------:R-:W-:Y:S01]  /*4110*/  FMUL.FTZ R18, R141, R23 ;  /* 0x000000178d127220 */ /* 0x000fe20000410000 */
[----:B------:R-:W0:Y:S01]  /*4120*/  MUFU.EX2 R117, R117 ;  /* 0x0000007500757308 */ /* 0x000e220000000800 */
[----:B------:R-:W-:Y:S02]  /*4130*/  FADD.FTZ R33, R196, R33 ;  /* 0x00000021c4217221 */ /* 0x000fe40000010000 */
[----:B------:R-:W-:-:S02]  /*4140*/  FMUL.FTZ R19, R135, R113 ;  /* 0x0000007187137220 */ /* 0x000fc40000410000 */
[-C--:B------:R-:W-:Y:S02]  /*4150*/  FMUL.FTZ R16, R141, R17.reuse ;  /* 0x000000118d107220 */ /* 0x080fe40000410000 */
[----:B------:R-:W-:Y:S02]  /*4160*/  FFMA.FTZ R18, R142, R17, R18 ;  /* 0x000000118e127223 */ /* 0x000fe40000010012 */
[----:B------:R-:W-:Y:S02]  /*4170*/  FFMA.FTZ R20, R136, R33, -R19 ;  /* 0x0000002188147223 */ /* 0x000fe40000010813 */
[----:B------:R-:W-:Y:S02]  /*4180*/  FFMA.FTZ R23, R142, R23, -R16 ;  /* 0x000000178e177223 */ /* 0x000fe40000010810 */
[----:B------:R-:W-:-:S04]  /*4190*/  FMUL.FTZ R19, R139, R18 ;  /* 0x000000128b137220 */ /* 0x000fc80000410000 */
[CC--:B------:R-:W-:Y:S02]  /*41a0*/  FFMA.FTZ R19, R140.reuse, R23.reuse, -R19 ;  /* 0x000000178c137223 */ /* 0x0c0fe40000010813 */
[----:B------:R-:W-:Y:S02]  /*41b0*/  FMUL.FTZ R23, R139, R23 ;  /* 0x000000178b177220 */ /* 0x000fe40000410000 */
[----:B------:R-:W-:Y:S02]  /*41c0*/  FMUL.FTZ R33, R135, R33 ;  /* 0x0000002187217220 */ /* 0x000fe40000410000 */
[----:B------:R-:W-:Y:S02]  /*41d0*/  FMUL.FTZ R17, R31, R82 ;  /* 0x000000521f117220 */ /* 0x000fe40000410000 */
[----:B------:R-:W-:Y:S02]  /*41e0*/  FFMA.FTZ R23, R140, R18, R23 ;  /* 0x000000128c177223 */ /* 0x000fe40000010017 */
[----:B0-----:R-:W-:-:S02]  /*41f0*/  FMUL.FTZ R132, R117, R154 ;  /* 0x0000009a75847220 */ /* 0x001fc40000410000 */
[----:B------:R-:W-:Y:S02]  /*4200*/  FMUL.FTZ R131, R117, R152 ;  /* 0x0000009875837220 */ /* 0x000fe40000410000 */
[----:B------:R-:W-:Y:S02]  /*4210*/  FFMA.FTZ R33, R136, R113, R33 ;  /* 0x0000007188217223 */ /* 0x000fe40000010021 */
[----:B------:R-:W-:Y:S02]  /*4220*/  FMUL.RZ R117, R17, 0.15915493667125701904 ;  /* 0x3e22f98311757820 */ /* 0x000fe4000040c000 */
[----:B------:R-:W-:Y:S02]  /*4230*/  FADD.FTZ R20, R197, R20 ;  /* 0x00000014c5147221 */ /* 0x000fe40000010000 */
[----:B------:R-:W-:Y:S02]  /*4240*/  FMUL.FTZ R17, R137, R23 ;  /* 0x0000001789117220 */ /* 0x000fe40000410000 */
[----:B------:R-:W-:-:S02]  /*4250*/  FMUL.FTZ R16, R21, R82 ;  /* 0x0000005215107220 */ /* 0x000fc40000410000 */
[----:B------:R-:W-:Y:S02]  /*4260*/  FADD.FTZ R33, RZ, R33 ;  /* 0x00000021ff217221 */ /* 0x000fe40000010000 */
[----:B------:R-:W-:Y:S02]  /*4270*/  FMUL.FTZ R18, R133, R20 ;  /* 0x0000001485127220 */ /* 0x000fe40000410000 */
[-C--:B------:R-:W-:Y:S01]  /*4280*/  FFMA.FTZ R17, R138, R19.reuse, -R17 ;  /* 0x000000138a117223 */ /* 0x080fe20000010811 */
[----:B------:R-:W-:Y:S01]  /*4290*/  HADD2.F32 R115, -RZ, R4.H0_H0 ;  /* 0x20000004ff737230 */ /* 0x000fe20000004100 */
[----:B------:R-:W-:Y:S01]  /*42a0*/  FMUL.FTZ R19, R137, R19 ;  /* 0x0000001389137220 */ /* 0x000fe20000410000 */
[----:B------:R-:W-:Y:S01]  /*42b0*/  MUFU.COS R119, R117 ;  /* 0x0000007500777308 */ /* 0x000fe20000000000 */
[-C--:B------:R-:W-:Y:S02]  /*42c0*/  FMUL.FTZ R113, R133, R33.reuse ;  /* 0x0000002185717220 */ /* 0x080fe40000410000 */
[----:B------:R-:W-:-:S02]  /*42d0*/  FFMA.FTZ R18, R134, R33, R18 ;  /* 0x0000002186127223 */ /* 0x000fc40000010012 */
[----:B------:R-:W-:-:S03]  /*42e0*/  FFMA.FTZ R19, R138, R23, R19 ;  /* 0x000000178a137223 */ /* 0x000fc60000010013 */
[----:B------:R-:W0:Y:S01]  /*42f0*/  MUFU.EX2 R16, R16 ;  /* 0x0000001000107308 */ /* 0x000e220000000800 */
[----:B------:R-:W-:Y:S02]  /*4300*/  FFMA.FTZ R113, R134, R20, -R113 ;  /* 0x0000001486717223 */ /* 0x000fe40000010871 */
[----:B------:R-:W-:Y:S02]  /*4310*/  FMUL.FTZ R202, R115, R98 ;  /* 0x0000006273ca7220 */ /* 0x000fe40000410000 */
[----:B------:R-:W-:-:S03]  /*4320*/  FADD.FTZ R22, RZ, R18 ;  /* 0x00000012ff167221 */ /* 0x000fc60000010000 */
[----:B------:R-:W1:Y:S01]  /*4330*/  MUFU.SIN R117, R117 ;  /* 0x0000007500757308 */ /* 0x000e620000000400 */
[----:B------:R-:W-:Y:S02]  /*4340*/  FMUL.FTZ R18, R135, R19 ;  /* 0x0000001387127220 */ /* 0x000fe40000410000 */
[----:B------:R-:W-:Y:S02]  /*4350*/  FADD.FTZ R113, R202, R113 ;  /* 0x00000071ca717221 */ /* 0x000fe40000010000 */
[----:B------:R-:W-:Y:S02]  /*4360*/  FMUL.FTZ R23, R131, R22 ;  /* 0x0000001683177220 */ /* 0x000fe40000410000 */
[-C--:B------:R-:W-:Y:S02]  /*4370*/  FMUL.FTZ R20, R135, R17.reuse ;  /* 0x0000001187147220 */ /* 0x080fe40000410000 */
[----:B------:R-:W-:Y:S02]  /*4380*/  FFMA.FTZ R18, R136, R17, -R18 ;  /* 0x0000001188127223 */ /* 0x000fe40000010812 */
[----:B------:R-:W-:-:S02]  /*4390*/  FMUL.FTZ R33, R131, R113 ;  /* 0x0000007183217220 */ /* 0x000fc40000410000 */
[----:B------:R-:W-:Y:S02]  /*43a0*/  FFMA.FTZ R32, R132, R113, -R23 ;  /* 0x0000007184207223 */ /* 0x000fe40000010817 */
[----:B------:R-:W-:Y:S02]  /*43b0*/  FFMA.FTZ R20, R136, R19, R20 ;  /* 0x0000001388147223 */ /* 0x000fe40000010014 */
[----:B------:R-:W-:Y:S02]  /*43c0*/  FMUL.FTZ R17, R133, R18 ;  /* 0x0000001285117220 */ /* 0x000fe40000410000 */
[----:B------:R-:W-:Y:S02]  /*43d0*/  FFMA.FTZ R33, R132, R22, R33 ;  /* 0x0000001684217223 */ /* 0x000fe40000010021 */
[----:B------:R-:W-:Y:S02]  /*43e0*/  FADD.FTZ R32, R203, R32 ;  /* 0x00000020cb207221 */ /* 0x000fe40000010000 */
[----:B0-----:R-:W-:-:S02]  /*43f0*/  FMUL.FTZ R119, R16, R119 ;  /* 0x0000007710777220 */ /* 0x001fc40000410000 */
[----:B-1----:R-:W-:Y:S02]  /*4400*/  FMUL.FTZ R117, R16, R117 ;  /* 0x0000007510757220 */ /* 0x002fe40000410000 */
[-C--:B------:R-:W-:Y:S02]  /*4410*/  FFMA.FTZ R16, R134, R20.reuse, R17 ;  /* 0x0000001486107223 */ /* 0x080fe40000010011 */
[----:B------:R-:W-:Y:S02]  /*4420*/  FMUL.FTZ R17, R133, R20 ;  /* 0x0000001485117220 */ /* 0x000fe40000410000 */
[----:B------:R-:W-:Y:S02]  /*4430*/  FADD.FTZ R33, RZ, R33 ;  /* 0x00000021ff217221 */ /* 0x000fe40000010000 */
[C---:B------:R-:W-:Y:S01]  /*4440*/  FMUL.FTZ R20, R129.reuse, R32 ;  /* 0x0000002081147220 */ /* 0x040fe20000410000 */
[----:B------:R-:W-:Y:S01]  /*4450*/  HADD2.F32 R113, -RZ, R5.H0_H0 ;  /* 0x20000005ff717230 */ /* 0x000fe20000004100 */
[----:B------:R-:W-:-:S02]  /*4460*/  FMUL.FTZ R19, R129, R33 ;  /* 0x0000002181137220 */ /* 0x000fc40000410000 */
[----:B------:R-:W-:Y:S02]  /*4470*/  FFMA.FTZ R20, R130, R33, R20 ;  /* 0x0000002182147223 */ /* 0x000fe40000010014 */
[----:B------:R-:W-:Y:S02]  /*4480*/  FFMA.FTZ R17, R134, R18, -R17 ;  /* 0x0000001286117223 */ /* 0x000fe40000010811 */
[----:B------:R-:W-:Y:S02]  /*4490*/  FMUL.FTZ R18, R131, R16 ;  /* 0x0000001083127220 */ /* 0x000fe40000410000 */
[----:B------:R-:W-:Y:S02]  /*44a0*/  FFMA.FTZ R23, R130, R32, -R19 ;  /* 0x0000002082177223 */ /* 0x000fe40000010813 */
[----:B------:R-:W-:Y:S02]  /*44b0*/  FMUL.FTZ R204, R113, R94 ;  /* 0x0000005e71cc7220 */ /* 0x000fe40000410000 */
[----:B------:R-:W-:-:S02]  /*44c0*/  FADD.FTZ R20, RZ, R20 ;  /* 0x00000014ff147221 */ /* 0x000fc40000010000 */
[-C--:B------:R-:W-:Y:S02]  /*44d0*/  FMUL.FTZ R19, R131, R17.reuse ;  /* 0x0000001183137220 */ /* 0x080fe40000410000 */
[----:B------:R-:W-:Y:S02]  /*44e0*/  FFMA.FTZ R18, R132, R17, -R18 ;  /* 0x0000001184127223 */ /* 0x000fe40000010812 */
[----:B------:R-:W-:Y:S02]  /*44f0*/  FADD.FTZ R23, R204, R23 ;  /* 0x00000017cc177221 */ /* 0x000fe40000010000 */
[----:B------:R-:W-:Y:S02]  /*4500*/  FMUL.FTZ R17, R127, R20 ;  /* 0x000000147f117220 */ /* 0x000fe40000410000 */
[----:B------:R-:W-:Y:S02]  /*4510*/  FFMA.FTZ R19, R132, R16, R19 ;  /* 0x0000001084137223 */ /* 0x000fe40000010013 */
[----:B------:R-:W-:-:S02]  /*4520*/  FFMA.FTZ R22, R128, R23, -R17 ;  /* 0x0000001780167223 */ /* 0x000fc40000010811 */
[----:B------:R-:W-:Y:S01]  /*4530*/  FMUL.FTZ R17, R129, R19 ;  /* 0x0000001381117220 */ /* 0x000fe20000410000 */
[----:B------:R-:W-:Y:S01]  /*4540*/  HADD2.F32 R207, -RZ, R5.H1_H1 ;  /* 0x30000005ffcf7230 */ /* 0x000fe20000004100 */
[----:B------:R-:W-:Y:S02]  /*4550*/  FMUL.FTZ R23, R127, R23 ;  /* 0x000000177f177220 */ /* 0x000fe40000410000 */
[-C--:B------:R-:W-:Y:S02]  /*4560*/  FFMA.FTZ R17, R130, R18.reuse, -R17 ;  /* 0x0000001282117223 */ /* 0x080fe40000010811 */
[----:B------:R-:W-:Y:S02]  /*4570*/  FMUL.FTZ R18, R129, R18 ;  /* 0x0000001281127220 */ /* 0x000fe40000410000 */
[----:B------:R-:W-:Y:S02]  /*4580*/  FMUL.FTZ R207, R207, R92 ;  /* 0x0000005ccfcf7220 */ /* 0x000fe40000410000 */
[----:B------:R-:W-:-:S02]  /*4590*/  FMUL.FTZ R16, R31, R76 ;  /* 0x0000004c1f107220 */ /* 0x000fc40000410000 */
[----:B------:R-:W-:Y:S02]  /*45a0*/  FFMA.FTZ R19, R130, R19, R18 ;  /* 0x0000001382137223 */ /* 0x000fe40000010012 */
[----:B------:R-:W-:Y:S02]  /*45b0*/  FFMA.FTZ R23, R128, R20, R23 ;  /* 0x0000001480177223 */ /* 0x000fe40000010017 */
[----:B------:R-:W-:Y:S02]  /*45c0*/  FADD.FTZ R22, R207, R22 ;  /* 0x00000016cf167221 */ /* 0x000fe40000010000 */
[----:B------:R-:W-:Y:S02]  /*45d0*/  FMUL.FTZ R21, R21, R76 ;  /* 0x0000004c15157220 */ /* 0x000fe40000410000 */
[----:B------:R-:W-:Y:S02]  /*45e0*/  FMUL.RZ R113, R16, 0.15915493667125701904 ;  /* 0x3e22f98310717820 */ /* 0x000fe4000040c000 */
[----:B------:R-:W-:-:S02]  /*45f0*/  FMUL.FTZ R16, R127, R19 ;  /* 0x000000137f107220 */ /* 0x000fc40000410000 */
[----:B------:R-:W-:Y:S02]  /*4600*/  FADD.FTZ R23, RZ, R23 ;  /* 0x00000017ff177221 */ /* 0x000fe40000010000 */
[C---:B------:R-:W-:Y:S01]  /*4610*/  FMUL.FTZ R32, R125.reuse, R22 ;  /* 0x000000167d207220 */ /* 0x040fe20000410000 */
[----:B------:R-:W-:Y:S01]  /*4620*/  HADD2.F32 R201, -RZ, R6.H0_H0 ;  /* 0x20000006ffc97230 */ /* 0x000fe20000004100 */
[----:B------:R-:W-:Y:S01]  /*4630*/  FFMA.FTZ R20, R128, R17, -R16 ;  /* 0x0000001180147223 */ /* 0x000fe20000010810 */
[----:B------:R-:W-:Y:S01]  /*4640*/  MUFU.EX2 R21, R21 ;  /* 0x0000001500157308 */ /* 0x000fe20000000800 */
[----:B------:R-:W-:Y:S02]  /*4650*/  FMUL.FTZ R33, R125, R23 ;  /* 0x000000177d217220 */ /* 0x000fe40000410000 */
[----:B------:R-:W-:Y:S02]  /*4660*/  FMUL.FTZ R17, R127, R17 ;  /* 0x000000117f117220 */ /* 0x000fe40000410000 */
[----:B------:R-:W-:-:S03]  /*4670*/  FFMA.FTZ R32, R126, R23, R32 ;  /* 0x000000177e207223 */ /* 0x000fc60000010020 */
[----:B------:R-:W0:Y:S01]  /*4680*/  MUFU.COS R18, R113 ;  /* 0x0000007100127308 */ /* 0x000e220000000000 */
[----:B------:R-:W-:Y:S02]  /*4690*/  FFMA.FTZ R22, R126, R22, -R33 ;  /* 0x000000167e167223 */ /* 0x000fe40000010821 */
[----:B------:R-:W-:Y:S02]  /*46a0*/  FMUL.FTZ R201, R201, R90 ;  /* 0x0000005ac9c97220 */ /* 0x000fe40000410000 */
[----:B------:R-:W-:-:S03]  /*46b0*/  FFMA.FTZ R17, R128, R19, R17 ;  /* 0x0000001380117223 */ /* 0x000fc60000010011 */
[----:B------:R-:W1:Y:S01]  /*46c0*/  MUFU.SIN R16, R113 ;  /* 0x0000007100107308 */ /* 0x000e620000000400 */
[----:B------:R-:W-:Y:S01]  /*46d0*/  FADD.FTZ R152, RZ, R32 ;  /* 0x00000020ff987221 */ /* 0x000fe20000010000 */
[----:B------:R-:W-:Y:S01]  /*46e0*/  HADD2.F32 R115, -RZ, R6.H1_H1 ;  /* 0x30000006ff737230 */ /* 0x000fe20000004100 */
[----:B------:R-:W-:Y:S02]  /*46f0*/  FADD.FTZ R32, R201, R22 ;  /* 0x00000016c9207221 */ /* 0x000fe40000010000 */
[----:B------:R-:W-:Y:S02]  /*4700*/  FMUL.FTZ R19, R125, R17 ;  /* 0x000000117d137220 */ /* 0x000fe40000410000 */
[----:B------:R-:W-:Y:S02]  /*4710*/  FMUL.FTZ R23, R121, R152 ;  /* 0x0000009879177220 */ /* 0x000fe40000410000 */
[----:B------:R-:W-:Y:S02]  /*4720*/  FMUL.FTZ R22, R125, R20 ;  /* 0x000000147d167220 */ /* 0x000fe40000410000 */
[----:B------:R-:W-:-:S02]  /*4730*/  FMUL.FTZ R33, R121, R32 ;  /* 0x0000002079217220 */ /* 0x000fc40000410000 */
[C---:B------:R-:W-:Y:S02]  /*4740*/  FFMA.FTZ R20, R126.reuse, R20, -R19 ;  /* 0x000000147e147223 */ /* 0x040fe40000010813 */
[----:B------:R-:W-:Y:S02]  /*4750*/  FFMA.FTZ R23, R123, R32, -R23 ;  /* 0x000000207b177223 */ /* 0x000fe40000010817 */
[----:B------:R-:W-:Y:S02]  /*4760*/  FMUL.FTZ R200, R115, R88 ;  /* 0x0000005873c87220 */ /* 0x000fe40000410000 */
[----:B------:R-:W-:Y:S02]  /*4770*/  FFMA.FTZ R22, R126, R17, R22 ;  /* 0x000000117e167223 */ /* 0x000fe40000010016 */
[----:B------:R-:W-:Y:S02]  /*4780*/  FFMA.FTZ R33, R123, R152, R33 ;  /* 0x000000987b217223 */ /* 0x000fe40000010021 */
[----:B------:R-:W-:-:S02]  /*4790*/  FMUL.FTZ R17, R121, R20 ;  /* 0x0000001479117220 */ /* 0x000fc40000410000 */
[C---:B0-----:R-:W-:Y:S02]  /*47a0*/  FMUL.FTZ R115, R21.reuse, R18 ;  /* 0x0000001215737220 */ /* 0x041fe40000410000 */
[----:B------:R-:W-:Y:S02]  /*47b0*/  FADD.FTZ R18, R200, R23 ;  /* 0x00000017c8127221 */ /* 0x000fe40000010000 */
[----:B-1----:R-:W-:Y:S02]  /*47c0*/  FMUL.FTZ R113, R21, R16 ;  /* 0x0000001015717220 */ /* 0x002fe40000410000 */
[----:B------:R-:W-:Y:S02]  /*47d0*/  FFMA.FTZ R16, R123, R22, R17 ;  /* 0x000000167b107223 */ /* 0x000fe40000010011 */
[----:B------:R-:W-:Y:S02]  /*47e0*/  FADD.FTZ R32, RZ, R33 ;  /* 0x00000021ff207221 */ /* 0x000fe40000010000 */
[----:B------:R-:W-:Y:S01]  /*47f0*/  FMUL.FTZ R17, R117, R18 ;  /* 0x0000001275117220 */ /* 0x000fe20000410000 */
[----:B------:R-:W-:Y:S01]  /*4800*/  HADD2.F32 R199, -RZ, R7.H0_H0 ;  /* 0x20000007ffc77230 */ /* 0x000fe20000004100 */
[----:B------:R-:W-:-:S02]  /*4810*/  FMUL.FTZ R22, R121, R22 ;  /* 0x0000001679167220 */ /* 0x000fc40000410000 */
[-C--:B------:R-:W-:Y:S02]  /*4820*/  FMUL.FTZ R19, R117, R32.reuse ;  /* 0x0000002075137220 */ /* 0x080fe40000410000 */
[----:B------:R-:W-:Y:S02]  /*4830*/  FFMA.FTZ R32, R119, R32, R17 ;  /* 0x0000002077207223 */ /* 0x000fe40000010011 */
[----:B------:R-:W-:Y:S02]  /*4840*/  FFMA.FTZ R22, R123, R20, -R22 ;  /* 0x000000147b167223 */ /* 0x000fe40000010816 */
[----:B------:R-:W-:Y:S01]  /*4850*/  FMUL.FTZ R17, R117, R16 ;  /* 0x0000001075117220 */ /* 0x000fe20000410000 */
[----:B------:R-:W-:Y:S01]  /*4860*/  ISETP.NE.AND P0, PT, R122, 0x3f, PT ;  /* 0x0000003f7a00780c */ /* 0x000fe20003f05270 */
[----:B------:R-:W-:Y:S02]  /*4870*/  FFMA.FTZ R20, R119, R18, -R19 ;  /* 0x0000001277147223 */ /* 0x000fe40000010813 */
[----:B------:R-:W-:-:S02]  /*4880*/  FMUL.FTZ R199, R199, R82 ;  /* 0x00000052c7c77220 */ /* 0x000fc40000410000 */
[----:B------:R-:W-:Y:S02]  /*4890*/  FADD.FTZ R32, RZ, R32 ;  /* 0x00000020ff207221 */ /* 0x000fe40000010000 */
[----:B------:R-:W-:Y:S02]  /*48a0*/  FFMA.FTZ R18, R119, R22, -R17 ;  /* 0x0000001677127223 */ /* 0x000fe40000010811 */
[----:B------:R-:W-:Y:S02]  /*48b0*/  FADD.FTZ R20, R199, R20 ;  /* 0x00000014c7147221 */ /* 0x000fe40000010000 */
[----:B------:R-:W-:-:S04]  /*48c0*/  FMUL.FTZ R17, R113, R32 ;  /* 0x0000002071117220 */ /* 0x000fc80000410000 */
[-C--:B------:R-:W-:Y:S02]  /*48d0*/  FFMA.FTZ R19, R115, R20.reuse, -R17 ;  /* 0x0000001473137223 */ /* 0x080fe40000010811 */
[----:B------:R-:W-:-:S04]  /*48e0*/  FMUL.FTZ R20, R113, R20 ;  /* 0x0000001471147220 */ /* 0x000fc80000410000 */
[----:B------:R-:W-:Y:S02]  /*48f0*/  FFMA.FTZ R20, R115, R32, R20 ;  /* 0x0000002073147223 */ /* 0x000fe40000010014 */
[----:B------:R0:W1:Y:S01]  /*4900*/  @P0 LDS.64 R32, [R122.X8+0x20b8] ;  /* 0x0020b8007a200984 */ /* 0x0000620000008a00 */
[----:B------:R-:W-:Y:S01]  /*4910*/  FMUL.FTZ R22, R117, R22 ;  /* 0x0000001675167220 */ /* 0x000fe20000410000 */
[----:B------:R-:W-:-:S03]  /*4920*/  HADD2.F32 R21, -RZ, R7.H1_H1 ;  /* 0x30000007ff157230 */ /* 0x000fc60000004100 */
[----:B------:R-:W-:Y:S02]  /*4930*/  FFMA.FTZ R22, R119, R16, R22 ;  /* 0x0000001077167223 */ /* 0x000fe40000010016 */
[----:B------:R-:W-:Y:S02]  /*4940*/  FMUL.FTZ R198, R21, R76 ;  /* 0x0000004c15c67220 */ /* 0x000fe40000410000 */
[C---:B------:R-:W-:Y:S01]  /*4950*/  FMUL.FTZ R16, R113.reuse, R22 ;  /* 0x0000001671107220 */ /* 0x040fe20000410000 */
[----:B------:R-:W-:Y:S01]  /*4960*/  BSSY B0, `(.L_x_6276) ;  /* 0x000000f000007945 */ /* 0x000fe20003800000 */
[-C--:B------:R-:W-:Y:S02]  /*4970*/  FMUL.FTZ R17, R113, R18.reuse ;  /* 0x0000001271117220 */ /* 0x080fe40000410000 */
[----:B------:R-:W-:Y:S02]  /*4980*/  FFMA.FTZ R16, R115, R18, -R16 ;  /* 0x0000001273107223 */ /* 0x000fe40000010810 */
[----:B------:R-:W-:-:S02]  /*4990*/  FADD.FTZ R18, R198, R19 ;  /* 0x00000013c6127221 */ /* 0x000fc40000010000 */
[----:B------:R-:W-:Y:S02]  /*49a0*/  FFMA.FTZ R17, R115, R22, R17 ;  /* 0x0000001673117223 */ /* 0x000fe40000010011 */
[----:B------:R-:W-:Y:S01]  /*49b0*/  FADD.FTZ R19, RZ, R20 ;  /* 0x00000014ff137221 */ /* 0x000fe20000010000 */
[----:B------:R-:W-:Y:S05]  /*49c0*/  @P0 BRA `(.L_x_6277) ;  /* 0x0000008000000947 */ /* 0x000fea0003800000 */
[----:B0-----:R-:W-:Y:S02]  /*49d0*/  ISETP.NE.AND P0, PT, R93, c[0x0][0x174], PT ;  /* 0x00005d005d007a0c */ /* 0x001fe40003f05270 */
[----:B-1----:R-:W-:Y:S02]  /*49e0*/  MOV R32, 0x3f800000 ;  /* 0x3f80000000207802 */ /* 0x002fe40000000f00 */
[----:B------:R-:W-:-:S09]  /*49f0*/  MOV R33, RZ ;  /* 0x000000ff00217202 */ /* 0x000fd20000000f00 */
[----:B------:R-:W-:-:S04]  /*4a00*/  @P0 LEA.HI R20, R93, R93, RZ, 0x1 ;  /* 0x0000005d5d140211 */ /* 0x000fc800078f08ff */
[----:B------:R-:W-:-:S04]  /*4a10*/  @P0 LOP3.LUT R20, R20, 0xfffffe, RZ, 0xc0, !PT ;  /* 0x00fffffe14140812 */ /* 0x000fc800078ec0ff */
[----:B------:R-:W-:-:S04]  /*4a20*/  @P0 IADD3 R21, -R20, R93, RZ ;  /* 0x0000005d14150210 */ /* 0x000fc80007ffe1ff */
[----:B------:R-:W-:-:S05]  /*4a30*/  @P0 LEA R21, R21, R0, 0x8 ;  /* 0x0000000015150211 */ /* 0x000fca00078e40ff */
[----:B------:R0:W1:Y:S02]  /*4a40*/  @P0 LDS.64 R32, [R21.X8+0x10b0] ;  /* 0x0010b00015200984 */ /* 0x0000640000008a00 */
.L_x_6277:
[----:B0-----:R-:W-:Y:S05]  /*4a50*/  BSYNC B0 ;  /* 0x0000000000007941 */ /* 0x001fea0003800000 */
.L_x_6276:
        /* <DEDUP_REMOVED lines=52> */
.L_x_6320:
        /* <DEDUP_REMOVED lines=68> */
.L_x_6321:
[----:B------:R-:W-:Y:S01]  /*51e0*/  ISETP.GE.AND P0, PT, R120, 0x10, PT ;  /* 0x000000107800780c */ /* 0x000fe20003f06270 */
[----:B--2---:R-:W-:Y:S01]  /*51f0*/  FMUL.FTZ R16, R21, R182 ;  /* 0x000000b615107220 */ /* 0x004fe20000410000 */
[----:B------:R-:W-:Y:S01]  /*5200*/  MOV R20, R18 ;  /* 0x0000001200147202 */ /* 0x000fe20000000f00 */
[----:B0--3--:R-:W-:Y:S01]  /*5210*/  FMUL.FTZ R18, R185, R182 ;  /* 0x000000b6b9127220 */ /* 0x009fe20000410000 */
[----:B------:R-:W-:-:S03]  /*5220*/  MOV R184, R23 ;  /* 0x0000001700b87202 */ /* 0x000fc60000000f00 */
[C---:B----4-:R-:W-:Y:S02]  /*5230*/  FFMA.FTZ R17, R19.reuse, R20, R18 ;  /* 0x0000001413117223 */ /* 0x050fe40000010012 */
[----:B------:R-:W-:Y:S02]  /*5240*/  FMUL.FTZ R18, R19, R182 ;  /* 0x000000b613127220 */ /* 0x000fe40000410000 */
[C---:B-1----:R-:W-:Y:S02]  /*5250*/  FFMA.FTZ R19, R183.reuse, R20, R16 ;  /* 0x00000014b7137223 */ /* 0x042fe40000010010 */
        /* <DEDUP_REMOVED lines=12> */
[----:B-----5:R-:W-:Y:S05]  /*5320*/  CALL.REL.NOINC `($__internal_151_$__cuda_sm70_shflsync_idx_p) ;  /* 0x0000745000007944 */ /* 0x020fea0003c00000 */
.L_x_6282:
[----:B------:R-:W-:Y:S05]  /*5330*/  BRA.CONV ~URZ, `(.L_x_6283) ;  /* 0x000000637f007947 */ /* 0x000fea000b800000 */
[----:B0-----:R-:W-:Y:S01]  /*5340*/  HFMA2.MMA R214, -RZ, RZ, 0, 1.847743988037109375e-06 ;  /* 0x0000001fffd67435 */ /* 0x001fe200000001ff */
[----:B------:R-:W-:Y:S02]  /*5350*/  MOV R18, R21 ;  /* 0x0000001500127202 */ /* 0x000fe40000000f00 */
[----:B------:R-:W-:-:S02]  /*5360*/  MOV R209, 0x1f ;  /* 0x0000001f00d17802 */ /* 0x000fc40000000f00 */
[----:B-1----:R-:W-:Y:S02]  /*5370*/  MOV R23, 0xffffffff ;  /* 0xffffffff00177802 */ /* 0x002fe40000000f00 */
[----:B------:R-:W-:Y:S02]  /*5380*/  MOV R16, 0x53a0 ;  /* 0x000053a000107802 */ /* 0x000fe40000000f00 */
[----:B-----5:R-:W-:Y:S05]  /*5390*/  CALL.REL.NOINC `($__internal_151_$__cuda_sm70_shflsync_idx_p) ;  /* 0x000073e000007944 */ /* 0x020fea0003c00000 */
.L_x_6283:
[----:B------:R-:W-:Y:S05]  /*53a0*/  BRA.CONV ~URZ, `(.L_x_6284) ;  /* 0x000000637f007947 */ /* 0x000fea000b800000 */
[----:B0-----:R-:W-:Y:S01]  /*53b0*/  HFMA2.MMA R214, -RZ, RZ, 0, 1.847743988037109375e-06 ;  /* 0x0000001fffd67435 */ /* 0x001fe200000001ff */
[----:B------:R-:W-:Y:S02]  /*53c0*/  MOV R18, R22 ;  /* 0x0000001600127202 */ /* 0x000fe40000000f00 */
[----:B------:R-:W-:Y:S02]  /*53d0*/  MOV R209, 0x1f ;  /* 0x0000001f00d17802 */ /* 0x000fe40000000f00 */
[----:B-1----:R-:W-:Y:S02]  /*53e0*/  MOV R23, 0xffffffff ;  /* 0xffffffff00177802 */ /* 0x002fe40000000f00 */
[----:B------:R-:W-:Y:S02]  /*53f0*/  MOV R16, 0x5410 ;  /* 0x0000541000107802 */ /* 0x000fe40000000f00 */
[----:B-----5:R-:W-:Y:S05]  /*5400*/  CALL.REL.NOINC `($__internal_151_$__cuda_sm70_shflsync_idx_p) ;  /* 0x0000737000007944 */ /* 0x020fea0003c00000 */
.L_x_6284:
[----:B------:R-:W-:Y:S05]  /*5410*/  BRA.CONV ~URZ, `(.L_x_6285) ;  /* 0x000000637f007947 */ /* 0x000fea000b800000 */
[----:B0-----:R-:W-:Y:S01]  /*5420*/  HFMA2.MMA R214, -RZ, RZ, 0, 1.847743988037109375e-06 ;  /* 0x0000001fffd67435 */ /* 0x001fe200000001ff */
[----:B------:R-:W-:-:S02]  /*5430*/  MOV R18, R184 ;  /* 0x000000b800127202 */ /* 0x000fc40000000f00 */
[----:B------:R-:W-:Y:S02]  /*5440*/  MOV R209, 0x1f ;  /* 0x0000001f00d17802 */ /* 0x000fe40000000f00 */
[----:B-1----:R-:W-:Y:S02]  /*5450*/  MOV R23, 0xffffffff ;  /* 0xffffffff00177802 */ /* 0x002fe40000000f00 */
[----:B------:R-:W-:Y:S02]  /*5460*/  MOV R16, 0x5480 ;  /* 0x0000548000107802 */ /* 0x000fe40000000f00 */
[----:B-----5:R-:W-:Y:S05]  /*5470*/  CALL.REL.NOINC `($__internal_151_$__cuda_sm70_shflsync_idx_p) ;  /* 0x0000730000007944 */ /* 0x020fea0003c00000 */
.L_x_6285:
        /* <DEDUP_REMOVED lines=8> */
[----:B------:R0:W0:Y:S02]  /*5500*/  SHFL.UP PT, R182, R184, 0x1, RZ ;  /* 0x04200000b8b67989 */ /* 0x00002400000e00ff */
.L_x_6322:
[----:B0-23--:R-:W0:Y:S01]  /*5510*/  LDS.128 R16, [R181+0x8a0] ;  /* 0x0008a000b5107984 */ /* 0x00de220000000c00 */
[----:B----4-:R-:W-:-:S02]  /*5520*/  FMUL.FTZ R183, R14, R21 ;  /* 0x000000150eb77220 */ /* 0x010fc40000410000 */
[CC--:B-1----:R-:W-:Y:S02]  /*5530*/  FMUL.FTZ R23, R15.reuse, R21.reuse ;  /* 0x000000150f177220 */ /* 0x0c2fe40000410000 */
        /* <DEDUP_REMOVED lines=20> */
.L_x_6279:
[----:B0-----:R-:W-:Y:S05]  /*5680*/  BSYNC B0 ;  /* 0x0000000000007941 */ /* 0x001fea0003800000 */
.L_x_6278:
        /* <DEDUP_REMOVED lines=34> */
[----:B------:R-:W-:-:S02]  /*58b0*/  FMUL.FTZ R16, R125, -R15 ;  /* 0x8000000f7d107220 */ /* 0x000fc40000410000 */
[----:B------:R-:W-:Y:S02]  /*58c0*/  FADD.FTZ R19, R168, R19 ;  /* 0x00000013a8137221 */ /* 0x000fe40000010000 */
[----:B------:R-:W-:Y:S02]  /*58d0*/  FADD.FTZ R21, -R152, R21 ;  /* 0x0000001598157221 */ /* 0x000fe40000010100 */
[CC--:B------:R-:W-:Y:S02]  /*58e0*/  FMUL.FTZ R14, R125.reuse, -R17.reuse ;  /* 0x800000117d0e7220 */ /* 0x0c0fe40000410000 */
[----:B------:R-:W-:Y:S02]  /*58f0*/  FFMA.FTZ R16, R126, R17, R16 ;  /* 0x000000117e107223 */ /* 0x000fe40000010010 */
[C---:B------:R-:W-:Y:S02]  /*5900*/  FMUL.FTZ R18, R125.reuse, -R19 ;  /* 0x800000137d127220 */ /* 0x040fe40000410000 */
[----:B------:R-:W-:-:S02]  /*5910*/  FMUL.FTZ R17, R125, -R21 ;  /* 0x800000157d117220 */ /* 0x000fc40000410000 */
[C---:B------:R-:W-:Y:S02]  /*5920*/  FFMA.FTZ R14, R126.reuse, R15, -R14 ;  /* 0x0000000f7e0e7223 */ /* 0x040fe4000001080e */
[C---:B------:R-:W-:Y:S02]  /*5930*/  FMUL.FTZ R15, R127.reuse, -R16 ;  /* 0x800000107f0f7220 */ /* 0x040fe40000410000 */
[C---:B------:R-:W-:Y:S02]  /*5940*/  FFMA.FTZ R20, R126.reuse, R21, R18 ;  /* 0x000000157e147223 */ /* 0x040fe40000010012 */
[----:B------:R-:W-:Y:S02]  /*5950*/  FFMA.FTZ R18, R126, R19, -R17 ;  /* 0x000000137e127223 */ /* 0x000fe40000010811 */
[-C--:B------:R-:W-:Y:S02]  /*5960*/  FMUL.FTZ R17, R127, -R14.reuse ;  /* 0x8000000e7f117220 */ /* 0x080fe40000410000 */
[----:B------:R-:W-:-:S02]  /*5970*/  FFMA.FTZ R14, R128, R14, -R15 ;  /* 0x0000000e800e7223 */ /* 0x000fc4000001080f */
[CC--:B0-----:R-:W-:Y:S02]  /*5980*/  FMUL.FTZ R15, R35.reuse, R13.reuse ;  /* 0x0000000d230f7220 */ /* 0x0c1fe40000410000 */
[----:B------:R-:W-:Y:S02]  /*5990*/  FMUL.FTZ R35, R35, R12 ;  /* 0x0000000c23237220 */ /* 0x000fe40000410000 */
[----:B------:R-:W-:Y:S02]  /*59a0*/  FADD.FTZ R18, R169, R18 ;  /* 0x00000012a9127221 */ /* 0x000fe40000010000 */
[----:B------:R-:W-:Y:S02]  /*59b0*/  FFMA.FTZ R17, R128, R16, R17 ;  /* 0x0000001080117223 */ /* 0x000fe40000010011 */
[C---:B------:R-:W-:Y:S02]  /*59c0*/  FFMA.FTZ R12, R34.reuse, R12, -R15 ;  /* 0x0000000c220c7223 */ /* 0x040fe4000001080f */
[----:B------:R-:W-:-:S02]  /*59d0*/  FFMA.FTZ R34, R34, R13, R35 ;  /* 0x0000000d22227223 */ /* 0x000fc40000010023 */
[----:B------:R-:W-:Y:S02]  /*59e0*/  FADD.FTZ R20, -R153, R20 ;  /* 0x0000001499147221 */ /* 0x000fe40000010100 */
[----:B------:R-:W-:Y:S02]  /*59f0*/  FMUL.FTZ R21, R127, -R18 ;  /* 0x800000127f157220 */ /* 0x000fe40000410000 */
[----:B------:R-:W-:Y:S02]  /*5a00*/  FMUL.FTZ R13, R129, -R17 ;  /* 0x80000011810d7220 */ /* 0x000fe40000410000 */
[----:B------:R-:W-:Y:S02]  /*5a10*/  FADD.FTZ R189, R189, R12 ;  /* 0x0000000cbdbd7221 */ /* 0x000fe40000010000 */
[----:B------:R-:W-:Y:S02]  /*5a20*/  FADD.FTZ R34, RZ, R34 ;  /* 0x00000022ff227221 */ /* 0x000fe40000010000 */
[----:B------:R-:W-:-:S02]  /*5a30*/  FMUL.FTZ R19, R127, -R20 ;  /* 0x800000147f137220 */ /* 0x000fc40000410000 */
[----:B------:R-:W-:Y:S02]  /*5a40*/  FFMA.FTZ R21, R128, R20, R21 ;  /* 0x0000001480157223 */ /* 0x000fe40000010015 */
[-C--:B------:R-:W-:Y:S02]  /*5a50*/  FFMA.FTZ R15, R130, R14.reuse, -R13 ;  /* 0x0000000e820f7223 */ /* 0x080fe4000001080d */
[----:B------:R-:W-:Y:S02]  /*5a60*/  FMUL.FTZ R13, R147, R189 ;  /* 0x000000bd930d7220 */ /* 0x000fe40000410000 */
[----:B------:R-:W-:Y:S02]  /*5a70*/  FMUL.FTZ R14, R129, -R14 ;  /* 0x8000000e810e7220 */ /* 0x000fe40000410000 */
[----:B------:R-:W-:Y:S02]  /*5a80*/  FMUL.FTZ R12, R147, R34 ;  /* 0x00000022930c7220 */ /* 0x000fe40000410000 */
[----:B------:R-:W-:-:S02]  /*5a90*/  FFMA.FTZ R19, R128, R18, -R19 ;  /* 0x0000001280137223 */ /* 0x000fc40000010813 */
[----:B------:R-:W-:Y:S02]  /*5aa0*/  FADD.FTZ R21, -R154, R21 ;  /* 0x000000159a157221 */ /* 0x000fe40000010100 */
[----:B------:R-:W-:Y:S02]  /*5ab0*/  FFMA.FTZ R13, R148, R34, R13 ;  /* 0x00000022940d7223 */ /* 0x000fe4000001000d */
[----:B------:R-:W-:Y:S02]  /*5ac0*/  FFMA.FTZ R14, R130, R17, R14 ;  /* 0x00000011820e7223 */ /* 0x000fe4000001000e */
[----:B------:R-:W-:Y:S02]  /*5ad0*/  FFMA.FTZ R12, R148, R189, -R12 ;  /* 0x000000bd940c7223 */ /* 0x000fe4000001080c */
[----:B------:R-:W-:Y:S02]  /*5ae0*/  FADD.FTZ R19, R170, R19 ;  /* 0x00000013aa137221 */ /* 0x000fe40000010000 */
[----:B------:R-:W-:-:S02]  /*5af0*/  FMUL.FTZ R16, R129, -R21 ;  /* 0x8000001581107220 */ /* 0x000fc40000410000 */
[----:B------:R-:W-:Y:S02]  /*5b00*/  FADD.FTZ R35, RZ, R13 ;  /* 0x0000000dff237221 */ /* 0x000fe40000010000 */
[----:B------:R-:W-:Y:S02]  /*5b10*/  FMUL.FTZ R13, R131, -R14 ;  /* 0x8000000e830d7220 */ /* 0x000fe40000410000 */
[----:B------:R-:W-:Y:S02]  /*5b20*/  FADD.FTZ R191, R191, R12 ;  /* 0x0000000cbfbf7221 */ /* 0x000fe40000010000 */
[-C--:B------:R-:W-:Y:S02]  /*5b30*/  FFMA.FTZ R16, R130, R19.reuse, -R16 ;  /* 0x0000001382107223 */ /* 0x080fe40000010810 */
[----:B------:R-:W-:Y:S02]  /*5b40*/  FMUL.FTZ R19, R129, -R19 ;  /* 0x8000001381137220 */ /* 0x000fe40000410000 */
[----:B------:R-:W-:-:S02]  /*5b50*/  FFMA.FTZ R17, R132, R15, -R13 ;  /* 0x0000000f84117223 */ /* 0x000fc4000001080d */
[----:B------:R-:W-:Y:S02]  /*5b60*/  FMUL.FTZ R13, R145, R191 ;  /* 0x000000bf910d7220 */ /* 0x000fe40000410000 */
[----:B------:R-:W-:Y:S02]  /*5b70*/  FFMA.FTZ R18, R130, R21, R19 ;  /* 0x0000001582127223 */ /* 0x000fe40000010013 */
[----:B------:R-:W-:Y:S02]  /*5b80*/  FMUL.FTZ R15, R131, -R15 ;  /* 0x8000000f830f7220 */ /* 0x000fe40000410000 */
[-C--:B------:R-:W-:Y:S02]  /*5b90*/  FMUL.FTZ R12, R145, R35.reuse ;  /* 0x00000023910c7220 */ /* 0x080fe40000410000 */
[----:B------:R-:W-:Y:S02]  /*5ba0*/  FADD.FTZ R16, R171, R16 ;  /* 0x00000010ab107221 */ /* 0x000fe40000010000 */
[----:B------:R-:W-:-:S02]  /*5bb0*/  FFMA.FTZ R182, R146, R35, R13 ;  /* 0x0000002392b67223 */ /* 0x000fc4000001000d */
[----:B------:R-:W-:Y:S02]  /*5bc0*/  FADD.FTZ R18, -R155, R18 ;  /* 0x000000129b127221 */ /* 0x000fe40000010100 */
[----:B------:R-:W-:Y:S02]  /*5bd0*/  FFMA.FTZ R14, R132, R14, R15 ;  /* 0x0000000e840e7223 */ /* 0x000fe4000001000f */
[----:B------:R-:W-:Y:S02]  /*5be0*/  FFMA.FTZ R13, R146, R191, -R12 ;  /* 0x000000bf920d7223 */ /* 0x000fe4000001080c */
[C---:B------:R-:W-:Y:S02]  /*5bf0*/  FMUL.FTZ R15, R131.reuse, -R16 ;  /* 0x80000010830f7220 */ /* 0x040fe40000410000 */
[----:B------:R-:W-:Y:S02]  /*5c00*/  FADD.FTZ R182, RZ, R182 ;  /* 0x000000b6ffb67221 */ /* 0x000fe40000010000 */
[----:B------:R-:W-:-:S02]  /*5c10*/  FMUL.FTZ R19, R131, -R18 ;  /* 0x8000001283137220 */ /* 0x000fc40000410000 */
[----:B------:R-:W-:Y:S02]  /*5c20*/  FADD.FTZ R192, R192, R13 ;  /* 0x0000000dc0c07221 */ /* 0x000fe40000010000 */
[----:B------:R-:W-:Y:S02]  /*5c30*/  FMUL.FTZ R12, R133, -R14 ;  /* 0x8000000e850c7220 */ /* 0x000fe40000410000 */
[C---:B------:R-:W-:Y:S02]  /*5c40*/  FFMA.FTZ R21, R132.reuse, R18, R15 ;  /* 0x0000001284157223 */ /* 0x040fe4000001000f */
[C---:B------:R-:W-:Y:S02]  /*5c50*/  FMUL.FTZ R13, R143.reuse, R182 ;  /* 0x000000b68f0d7220 */ /* 0x040fe40000410000 */
[----:B------:R-:W-:Y:S02]  /*5c60*/  FFMA.FTZ R19, R132, R16, -R19 ;  /* 0x0000001084137223 */ /* 0x000fe40000010813 */
[----:B------:R-:W-:-:S02]  /*5c70*/  FMUL.FTZ R15, R143, R192 ;  /* 0x000000c08f0f7220 */ /* 0x000fc40000410000 */
[-C--:B------:R-:W-:Y:S02]  /*5c80*/  FFMA.FTZ R16, R134, R17.reuse, -R12 ;  /* 0x0000001186107223 */ /* 0x080fe4000001080c */
[----:B------:R-:W-:Y:S02]  /*5c90*/  FADD.FTZ R21, -R156, R21 ;  /* 0x000000159c157221 */ /* 0x000fe40000010100 */
[----:B------:R-:W-:Y:S02]  /*5ca0*/  FFMA.FTZ R12, R144, R192, -R13 ;  /* 0x000000c0900c7223 */ /* 0x000fe4000001080d */
[C---:B------:R-:W-:Y:S02]  /*5cb0*/  FMUL.FTZ R17, R133.reuse, -R17 ;  /* 0x8000001185117220 */ /* 0x040fe40000410000 */
[----:B------:R-:W-:Y:S02]  /*5cc0*/  FADD.FTZ R19, R172, R19 ;  /* 0x00000013ac137221 */ /* 0x000fe40000010000 */
[----:B------:R-:W-:-:S02]  /*5cd0*/  FMUL.FTZ R13, R133, -R21 ;  /* 0x80000015850d7220 */ /* 0x000fc40000410000 */
[----:B------:R-:W-:Y:S02]  /*5ce0*/  FFMA.FTZ R15, R144, R182, R15 ;  /* 0x000000b6900f7223 */ /* 0x000fe4000001000f */
[----:B------:R-:W-:Y:S02]  /*5cf0*/  FADD.FTZ R193, R193, R12 ;  /* 0x0000000cc1c17221 */ /* 0x000fe40000010000 */
[C---:B------:R-:W-:Y:S02]  /*5d00*/  FFMA.FTZ R17, R134.reuse, R14, R17 ;  /* 0x0000000e86117223 */ /* 0x040fe40000010011 */
[----:B------:R-:W-:Y:S02]  /*5d10*/  FFMA.FTZ R14, R134, R19, -R13 ;  /* 0x00000013860e7223 */ /* 0x000fe4000001080d */
[----:B------:R-:W-:Y:S02]  /*5d20*/  FADD.FTZ R181, RZ, R15 ;  /* 0x0000000fffb57221 */ /* 0x000fe40000010000 */
[----:B------:R-:W-:-:S02]  /*5d30*/  FMUL.FTZ R13, R141, R193 ;  /* 0x000000c18d0d7220 */ /* 0x000fc40000410000 */
[-C--:B------:R-:W-:Y:S02]  /*5d40*/  FMUL.FTZ R12, R141, R181.reuse ;  /* 0x000000b58d0c7220 */ /* 0x080fe40000410000 */
[C---:B------:R-:W-:Y:S02]  /*5d50*/  FFMA.FTZ R184, R142.reuse, R181, R13 ;  /* 0x000000b58eb87223 */ /* 0x040fe4000001000d */
[----:B------:R-:W-:Y:S02]  /*5d60*/  FMUL.FTZ R19, R133, -R19 ;  /* 0x8000001385137220 */ /* 0x000fe40000410000 */
[----:B------:R-:W-:Y:S02]  /*5d70*/  FMUL.FTZ R15, R135, -R17 ;  /* 0x80000011870f7220 */ /* 0x000fe40000410000 */
[----:B------:R-:W-:Y:S02]  /*5d80*/  FFMA.FTZ R13, R142, R193, -R12 ;  /* 0x000000c18e0d7223 */ /* 0x000fe4000001080c */
[----:B------:R-:W-:-:S02]  /*5d90*/  FADD.FTZ R184, RZ, R184 ;  /* 0x000000b8ffb87221 */ /* 0x000fc40000010000 */
[----:B------:R-:W-:Y:S02]  /*5da0*/  FFMA.FTZ R18, R134, R21, R19 ;  /* 0x0000001586127223 */ /* 0x000fe40000010013 */
[-C--:B------:R-:W-:Y:S02]  /*5db0*/  FFMA.FTZ R15, R136, R16.reuse, -R15 ;  /* 0x00000010880f7223 */ /* 0x080fe4000001080f */
[----:B------:R-:W-:Y:S02]  /*5dc0*/  FMUL.FTZ R16, R135, -R16 ;  /* 0x8000001087107220 */ /* 0x000fe40000410000 */
[----:B------:R-:W-:Y:S02]  /*5dd0*/  FADD.FTZ R194, R194, R13 ;  /* 0x0000000dc2c27221 */ /* 0x000fe40000010000 */
[----:B------:R-:W-:Y:S02]  /*5de0*/  FADD.FTZ R14, R173, R14 ;  /* 0x0000000ead0e7221 */ /* 0x000fe40000010000 */
[----:B------:R-:W-:-:S02]  /*5df0*/  FMUL.FTZ R13, R139, R184 ;  /* 0x000000b88b0d7220 */ /* 0x000fc40000410000 */
[----:B------:R-:W-:Y:S02]  /*5e00*/  FADD.FTZ R18, -R157, R18 ;  /* 0x000000129d127221 */ /* 0x000fe40000010100 */
[----:B------:R-:W-:Y:S02]  /*5e10*/  FFMA.FTZ R16, R136, R17, R16 ;  /* 0x0000001188107223 */ /* 0x000fe40000010010 */
[----:B------:R-:W-:Y:S02]  /*5e20*/  FMUL.FTZ R17, R135, -R14 ;  /* 0x8000000e87117220 */ /* 0x000fe40000410000 */
[-C--:B------:R-:W-:Y:S02]  /*5e30*/  FFMA.FTZ R12, R140, R194.reuse, -R13 ;  /* 0x000000c28c0c7223 */ /* 0x080fe4000001080d */
[----:B------:R-:W-:Y:S02]  /*5e40*/  FMUL.FTZ R13, R139, R194 ;  /* 0x000000c28b0d7220 */ /* 0x000fe40000410000 */
[----:B------:R-:W-:-:S02]  /*5e50*/  FMUL.FTZ R19, R135, -R18 ;  /* 0x8000001287137220 */ /* 0x000fc40000410000 */
[----:B------:R-:W-:Y:S02]  /*5e60*/  FFMA.FTZ R17, R136, R18, R17 ;  /* 0x0000001288117223 */ /* 0x000fe40000010011 */
[----:B------:R-:W-:Y:S02]  /*5e70*/  FFMA.FTZ R13, R140, R184, R13 ;  /* 0x000000b88c0d7223 */ /* 0x000fe4000001000d */
[----:B------:R-:W-:Y:S02]  /*5e80*/  FFMA.FTZ R19, R136, R14, -R19 ;  /* 0x0000000e88137223 */ /* 0x000fe40000010813 */
[----:B------:R-:W-:Y:S02]  /*5e90*/  FADD.FTZ R195, R195, R12 ;  /* 0x0000000cc3c37221 */ /* 0x000fe40000010000 */
[----:B------:R-:W-:Y:S02]  /*5ea0*/  FMUL.FTZ R14, R137, -R16 ;  /* 0x80000010890e7220 */ /* 0x000fe40000410000 */
[----:B------:R-:W-:-:S02]  /*5eb0*/  FADD.FTZ R17, -R158, R17 ;  /* 0x000000119e117221 */ /* 0x000fc40000010100 */
[----:B------:R-:W-:Y:S02]  /*5ec0*/  FADD.FTZ R183, RZ, R13 ;  /* 0x0000000dffb77221 */ /* 0x000fe40000010000 */
[C---:B------:R-:W-:Y:S02]  /*5ed0*/  FMUL.FTZ R13, R137.reuse, R195 ;  /* 0x000000c3890d7220 */ /* 0x040fe40000410000 */
[-C--:B------:R-:W-:Y:S02]  /*5ee0*/  FFMA.FTZ R14, R138, R15.reuse, -R14 ;  /* 0x0000000f8a0e7223 */ /* 0x080fe4000001080e */
[C---:B------:R-:W-:Y:S02]  /*5ef0*/  FMUL.FTZ R15, R137.reuse, -R15 ;  /* 0x8000000f890f7220 */ /* 0x040fe40000410000 */
        /* <DEDUP_REMOVED lines=19> */
[----:B------:R-:W-:-:S02]  /*6030*/  FFMA.FTZ R19, R140, R16, R19 ;  /* 0x000000108c137223 */ /* 0x000fc40000010013 */
[----:B------:R-:W-:Y:S02]  /*6040*/  FMUL.FTZ R13, R139, -R14 ;  /* 0x8000000e8b0d7220 */ /* 0x000fe40000410000 */
[----:B------:R-:W-:Y:S02]  /*6050*/  FFMA.FTZ R15, R136, R186, R15 ;  /* 0x000000ba880f7223 */ /* 0x000fe4000001000f */
[----:B------:R-:W-:Y:S02]  /*6060*/  FADD.FTZ R197, R197, R12 ;  /* 0x0000000cc5c57221 */ /* 0x000fe40000010000 */
[-C--:B------:R-:W-:Y:S02]  /*6070*/  FMUL.FTZ R23, R139, -R18.reuse ;  /* 0x800000128b177220 */ /* 0x080fe40000410000 */
[----:B------:R-:W-:Y:S02]  /*6080*/  FMUL.FTZ R12, R141, -R19 ;  /* 0x800000138d0c7220 */ /* 0x000fe40000410000 */
[----:B------:R-:W-:-:S02]  /*6090*/  FFMA.FTZ R21, R140, R18, -R13 ;  /* 0x000000128c157223 */ /* 0x000fc4000001080d */
        /* <DEDUP_REMOVED lines=8> */
[C---:B------:R-:W-:Y:S02]  /*6120*/  FMUL.FTZ R17, R141.reuse, -R17 ;  /* 0x800000118d117220 */ /* 0x040fe40000410000 */
[----:B------:R-:W-:Y:S02]  /*6130*/  FADD.FTZ R188, RZ, R188 ;  /* 0x000000bcffbc7221 */ /* 0x000fe40000010000 */
        /* <DEDUP_REMOVED lines=8> */
[----:B------:R-:W-:Y:S02]  /*61c0*/  FMUL.FTZ R15, R143, -R17 ;  /* 0x800000118f0f7220 */ /* 0x000fe40000410000 */
[----:B------:R-:W-:Y:S02]  /*61d0*/  FMUL.FTZ R13, R131, R202 ;  /* 0x000000ca830d7220 */ /* 0x000fe40000410000 */
[----:B------:R-:W-:Y:S02]  /*61e0*/  FFMA.FTZ R18, R142, R23, R21 ;  /* 0x000000178e127223 */ /* 0x000fe40000010015 */
[----:B------:R-:W-:Y:S02]  /*61f0*/  FFMA.FTZ R15, R144, R14, -R15 ;  /* 0x0000000e900f7223 */ /* 0x000fe4000001080f */
[----:B------:R-:W-:Y:S02]  /*6200*/  FFMA.FTZ R13, R132, R188, R13 ;  /* 0x000000bc840d7223 */ /* 0x000fe4000001000d */
[----:B------:R-:W-:-:S02]  /*6210*/  FMUL.FTZ R14, R143, -R14 ;  /* 0x8000000e8f0e7220 */ /* 0x000fc40000410000 */
[----:B------:R-:W-:Y:S02]  /*6220*/  FADD.FTZ R203, R203, R12 ;  /* 0x0000000ccbcb7221 */ /* 0x000fe40000010000 */
[----:B------:R-:W-:Y:S02]  /*6230*/  FADD.FTZ R18, -R161, R18 ;  /* 0x00000012a1127221 */ /* 0x000fe40000010100 */
[----:B------:R-:W-:Y:S02]  /*6240*/  FADD.FTZ R187, RZ, R13 ;  /* 0x0000000dffbb7221 */ /* 0x000fe40000010000 */
[----:B------:R-:W-:Y:S02]  /*6250*/  FFMA.FTZ R17, R144, R17, R14 ;  /* 0x0000001190117223 */ /* 0x000fe4000001000e */
[----:B------:R-:W-:Y:S02]  /*6260*/  FMUL.FTZ R14, R129, R203 ;  /* 0x000000cb810e7220 */ /* 0x000fe40000410000 */
[----:B------:R-:W-:-:S02]  /*6270*/  FADD.FTZ R16, R177, R16 ;  /* 0x00000010b1107221 */ /* 0x000fc40000010000 */
[----:B------:R-:W-:Y:S02]  /*6280*/  FMUL.FTZ R13, R143, -R18 ;  /* 0x800000128f0d7220 */ /* 0x000fe40000410000 */
[-C--:B------:R-:W-:Y:S02]  /*6290*/  FMUL.FTZ R12, R129, R187.reuse ;  /* 0x000000bb810c7220 */ /* 0x080fe40000410000 */
[----:B------:R-:W-:Y:S02]  /*62a0*/  FFMA.FTZ R14, R130, R187, R14 ;  /* 0x000000bb820e7223 */ /* 0x000fe4000001000e */
[----:B------:R-:W-:Y:S02]  /*62b0*/  FFMA.FTZ R19, R144, R16, -R13 ;  /* 0x0000001090137223 */ /* 0x000fe4000001080d */
[----:B------:R-:W-:Y:S02]  /*62c0*/  FFMA.FTZ R13, R130, R203, -R12 ;  /* 0x000000cb820d7223 */ /* 0x000fe4000001080c */
[----:B------:R-:W-:-:S02]  /*62d0*/  FADD.FTZ R190, RZ, R14 ;  /* 0x0000000effbe7221 */ /* 0x000fc40000010000 */
[----:B------:R-:W-:Y:S02]  /*62e0*/  FMUL.FTZ R12, R145, -R17 ;  /* 0x80000011910c7220 */ /* 0x000fe40000410000 */
[----:B------:R-:W-:Y:S02]  /*62f0*/  FADD.FTZ R204, R204, R13 ;  /* 0x0000000dcccc7221 */ /* 0x000fe40000010000 */
[----:B------:R-:W-:Y:S02]  /*6300*/  FMUL.FTZ R13, R127, R190 ;  /* 0x000000be7f0d7220 */ /* 0x000fe40000410000 */
[----:B------:R-:W-:Y:S02]  /*6310*/  FFMA.FTZ R20, R146, R15, -R12 ;  /* 0x0000000f92147223 */ /* 0x000fe4000001080c */
[----:B------:R-:W-:Y:S02]  /*6320*/  FMUL.FTZ R21, R143, -R16 ;  /* 0x800000108f157220 */ /* 0x000fe40000410000 */
[----:B------:R-:W-:-:S02]  /*6330*/  FFMA.FTZ R12, R128, R204, -R13 ;  /* 0x000000cc800c7223 */ /* 0x000fc4000001080d */
[----:B------:R-:W-:Y:S02]  /*6340*/  FMUL.FTZ R13, R127, R204 ;  /* 0x000000cc7f0d7220 */ /* 0x000fe40000410000 */
[----:B------:R-:W-:Y:S02]  /*6350*/  FFMA.FTZ R21, R144, R18, R21 ;  /* 0x0000001290157223 */ /* 0x000fe40000010015 */
[----:B------:R-:W-:Y:S02]  /*6360*/  FMUL.FTZ R15, R145, -R15 ;  /* 0x8000000f910f7220 */ /* 0x000fe40000410000 */
[----:B------:R-:W-:Y:S02]  /*6370*/  FADD.FTZ R19, R178, R19 ;  /* 0x00000013b2137221 */ /* 0x000fe40000010000 */
[----:B------:R-:W-:Y:S01]  /*6380*/  FFMA.FTZ R205, R128, R190, R13 ;  /* 0x000000be80cd7223 */ /* 0x000fe2000001000d */
[----:B------:R-:W-:Y:S01]  /*6390*/  HFMA2.MMA R13, -RZ, RZ, 0, 0 ;  /* 0x00000000ff0d7435 */ /* 0x000fe200000001ff */
[----:B------:R-:W-:Y:S01]  /*63a0*/  FADD.FTZ R207, R207, R12 ;  /* 0x0000000ccfcf7221 */ /* 0x000fe20000010000 */
[----:B------:R-:W-:Y:S01]  /*63b0*/  MOV R12, 0x3f800000 ;  /* 0x3f800000000c7802 */ /* 0x000fe20000000f00 */
[----:B------:R-:W-:-:S02]  /*63c0*/  FADD.FTZ R21, -R162, R21 ;  /* 0x00000015a2157221 */ /* 0x000fc40000010100 */
[C---:B------:R-:W-:Y:S02]  /*63d0*/  FFMA.FTZ R22, R146.reuse, R17, R15 ;  /* 0x0000001192167223 */ /* 0x040fe4000001000f */
[----:B------:R-:W-:Y:S02]  /*63e0*/  FMUL.FTZ R15, R145, -R19 ;  /* 0x80000013910f7220 */ /* 0x000fe40000410000 */
[----:B------:R-:W-:Y:S02]  /*63f0*/  FADD.FTZ R205, RZ, R205 ;  /* 0x000000cdffcd7221 */ /* 0x000fe40000010000 */
[----:B------:R-:W-:Y:S02]  /*6400*/  FMUL.FTZ R17, R125, R207 ;  /* 0x000000cf7d117220 */ /* 0x000fe40000410000 */
[-C--:B------:R-:W-:Y:S02]  /*6410*/  FMUL.FTZ R14, R145, -R21.reuse ;  /* 0x80000015910e7220 */ /* 0x080fe40000410000 */
[----:B------:R-:W-:-:S02]  /*6420*/  FFMA.FTZ R206, R146, R21, R15 ;  /* 0x0000001592ce7223 */ /* 0x000fc4000001000f */
[-C--:B------:R-:W-:Y:S02]  /*6430*/  FMUL.FTZ R16, R125, R205.reuse ;  /* 0x000000cd7d107220 */ /* 0x080fe40000410000 */
[----:B------:R-:W-:Y:S02]  /*6440*/  FFMA.FTZ R17, R126, R205, R17 ;  /* 0x000000cd7e117223 */ /* 0x000fe40000010011 */
[----:B------:R-:W-:Y:S02]  /*6450*/  FFMA.FTZ R18, R146, R19, -R14 ;  /* 0x0000001392127223 */ /* 0x000fe4000001080e */
[----:B------:R-:W-:Y:S01]  /*6460*/  FADD.FTZ R19, -R163, R206 ;  /* 0x000000cea3137221 */ /* 0x000fe20000010100 */
[----:B------:R-:W-:Y:S01]  /*6470*/  CS2R R14, SRZ ;  /* 0x00000000000e7805 */ /* 0x000fe2000001ff00 */
[----:B------:R-:W-:Y:S02]  /*6480*/  FFMA.FTZ R16, R126, R207, -R16 ;  /* 0x000000cf7e107223 */ /* 0x000fe40000010810 */
[----:B------:R-:W-:-:S02]  /*6490*/  FADD.FTZ R206, RZ, R17 ;  /* 0x00000011ffce7221 */ /* 0x000fc40000010000 */
[----:B------:R-:W-:Y:S01]  /*64a0*/  FADD.FTZ R208, R201, R16 ;  /* 0x00000010c9d07221 */ /* 0x000fe20000010000 */
[----:B------:R0:W1:Y:S01]  /*64b0*/  @!P0 LDS.128 R12, [R0.X16+0x22b0] ;  /* 0x0022b000000c8984 */ /* 0x000062000000cc00 */
[----:B------:R-:W-:Y:S01]  /*64c0*/  FADD.FTZ R18, R179, R18 ;  /* 0x00000012b3127221 */ /* 0x000fe20000010000 */
[----:B------:R-:W-:Y:S01]  /*64d0*/  ISETP.GT.U32.AND P0, PT, R122, 0x1f, PT ;  /* 0x0000001f7a00780c */ /* 0x000fe20003f04070 */
[----:B------:R-:W-:Y:S02]  /*64e0*/  FMUL.FTZ R17, R147, -R19 ;  /* 0x8000001393117220 */ /* 0x000fe40000410000 */
[----:B------:R-:W-:Y:S02]  /*64f0*/  FMUL.FTZ R16, R121, R206 ;  /* 0x000000ce79107220 */ /* 0x000fe40000410000 */
[-C--:B------:R-:W-:Y:S02]  /*6500*/  FMUL.FTZ R23, R147, -R18.reuse ;  /* 0x8000001293177220 */ /* 0x080fe40000410000 */
[----:B------:R-:W-:-:S02]  /*6510*/  FFMA.FTZ R21, R148, R18, -R17 ;  /* 0x0000001294157223 */ /* 0x000fc40000010811 */
[-C--:B------:R-:W-:Y:S02]  /*6520*/  FFMA.FTZ R201, R123, R208.reuse, -R16 ;  /* 0x000000d07bc97223 */ /* 0x080fe40000010810 */
[----:B------:R-:W-:Y:S02]  /*6530*/  FMUL.FTZ R18, R121, R208 ;  /* 0x000000d079127220 */ /* 0x000fe40000410000 */
[----:B------:R-:W-:Y:S02]  /*6540*/  FADD.FTZ R201, R200, R201 ;  /* 0x000000c9c8c97221 */ /* 0x000fe40000010000 */
[----:B------:R-:W-:Y:S02]  /*6550*/  FFMA.FTZ R200, R123, R206, R18 ;  /* 0x000000ce7bc87223 */ /* 0x000fe40000010012 */
[----:B------:R-:W-:Y:S02]  /*6560*/  FFMA.FTZ R23, R148, R19, R23 ;  /* 0x0000001394177223 */ /* 0x000fe40000010017 */
[----:B------:R-:W-:-:S02]  /*6570*/  FMUL.FTZ R19, R147, -R22 ;  /* 0x8000001693137220 */ /* 0x000fc40000410000 */
[----:B------:R-:W-:Y:S02]  /*6580*/  FADD.FTZ R18, R180, R21 ;  /* 0x00000015b4127221 */ /* 0x000fe40000010000 */
[----:B------:R-:W-:Y:S02]  /*6590*/  FADD.FTZ R200, RZ, R200 ;  /* 0x000000c8ffc87221 */ /* 0x000fe40000010000 */
[----:B------:R-:W-:Y:S02]  /*65a0*/  FMUL.FTZ R21, R117, R201 ;  /* 0x000000c975157220 */ /* 0x000fe40000410000 */
[-C--:B------:R-:W-:Y:S02]  /*65b0*/  FMUL.FTZ R17, R147, -R20.reuse ;  /* 0x8000001493117220 */ /* 0x080fe40000410000 */
[----:B------:R-:W-:Y:S02]  /*65c0*/  FFMA.FTZ R16, R148, R20, -R19 ;  /* 0x0000001494107223 */ /* 0x000fe40000010813 */
[----:B------:R-:W-:-:S02]  /*65d0*/  FMUL.FTZ R20, R117, R200 ;  /* 0x000000c875147220 */ /* 0x000fc40000410000 */
[C---:B------:R-:W-:Y:S02]  /*65e0*/  FFMA.FTZ R21, R119.reuse, R200, R21 ;  /* 0x000000c877157223 */ /* 0x040fe40000010015 */
[----:B------:R-:W-:Y:S02]  /*65f0*/  FFMA.FTZ R20, R119, R201, -R20 ;  /* 0x000000c977147223 */ /* 0x000fe40000010814 */
[----:B------:R-:W-:Y:S02]  /*6600*/  FADD.FTZ R210, RZ, R21 ;  /* 0x00000015ffd27221 */ /* 0x000fe40000010000 */
[----:B------:R-:W-:Y:S02]  /*6610*/  FFMA.FTZ R17, R148, R22, R17 ;  /* 0x0000001694117223 */ /* 0x000fe40000010011 */
[----:B------:R-:W-:Y:S02]  /*6620*/  FADD.FTZ R19, -R164, R23 ;  /* 0x00000017a4137221 */ /* 0x000fe40000010100 */
[----:B------:R-:W-:-:S02]  /*6630*/  FADD.FTZ R212, R199, R20 ;  /* 0x00000014c7d47221 */ /* 0x000fc40000010000 */
[----:B------:R-:W-:Y:S01]  /*6640*/  FMUL.FTZ R20, R113, R210 ;  /* 0x000000d271147220 */ /* 0x000fe20000410000 */
[----:B------:R0:W-:Y:S03]  /*6650*/  STS.128 [R122.X16+0xcb0], R16 ;  /* 0x000cb0107a007388 */ /* 0x0001e6000000cc00 */
[----:B------:R-:W-:-:S04]  /*6660*/  FFMA.FTZ R199, R115, R212, -R20 ;  /* 0x000000d473c77223 */ /* 0x000fc80000010814 */
[----:B------:R-:W-:Y:S01]  /*6670*/  FADD.FTZ R199, R198, R199 ;  /* 0x000000c7c6c77221 */ /* 0x000fe20000010000 */
        /* <DEDUP_REMOVED lines=8> */
[C---:B------:R-:W-:Y:S02]  /*6700*/  FMUL.FTZ R211, R17.reuse, R23 ;  /* 0x0000001711d37220 */ /* 0x040fe40000410000 */
[C---:B------:R-:W-:Y:S02]  /*6710*/  FMUL.FTZ R213, R17.reuse, R22 ;  /* 0x0000001611d57220 */ /* 0x040fe40000410000 */
[-C--:B------:R-:W-:Y:S02]  /*6720*/  FMUL.FTZ R17, R17, R20.reuse ;  /* 0x0000001411117220 */ /* 0x080fe40000410000 */
[----:B------:R-:W-:-:S02]  /*6730*/  FFMA.FTZ R209, R16, R20, -R209 ;  /* 0x0000001410d17223 */ /* 0x000fc400000108d1 */
[C---:B------:R-:W-:Y:S02]  /*6740*/  FFMA.FTZ R211, R16.reuse, R22, -R211 ;  /* 0x0000001610d37223 */ /* 0x040fe400000108d3 */
[C---:B------:R-:W-:Y:S02]  /*6750*/  FFMA.FTZ R214, R16.reuse, R23, R213 ;  /* 0x0000001710d67223 */ /* 0x040fe400000100d5 */
[----:B------:R-:W-:Y:S01]  /*6760*/  FFMA.FTZ R22, R16, R21, R17 ;  /* 0x0000001510167223 */ /* 0x000fe20000010011 */
[----:B------:R-:W-:Y:S01]  /*6770*/  MOV R21, R209 ;  /* 0x000000d100157202 */ /* 0x000fe20000000f00 */
[----:B------:R-:W-:Y:S02]  /*6780*/  FADD.FTZ R20, R18, R211 ;  /* 0x000000d312147221 */ /* 0x000fe40000010000 */
[----:B------:R-:W-:Y:S01]  /*6790*/  FADD.FTZ R19, R19, R214 ;  /* 0x000000d613137221 */ /* 0x000fe20000010000 */
[----:B------:R-:W-:Y:S05]  /*67a0*/  BRA.DIV ~URZ, `(.L_x_6289) ;  /* 0x000050827f007947 */ /* 0x000fea000b800000 */
[----:B------:R0:W1:Y:S02]  /*67b0*/  SHFL.DOWN PT, R18, R209, 0x1, 0x1f ;  /* 0x08201f00d1127f89 */ /* 0x00006400000e0000 */
.L_x_6323:
[----:B------:R-:W-:Y:S05]  /*67c0*/  BRA.DIV ~URZ, `(.L_x_6290) ;  /* 0x000050e27f007947 */ /* 0x000fea000b800000 */
[----:B------:R2:W3:Y:S04]  /*67d0*/  SHFL.DOWN PT, R23, R22, 0x1, 0x1f ;  /* 0x08201f0016177f89 */ /* 0x0004e800000e0000 */
[----:B0-----:R2:W0:Y:S04]  /*67e0*/  SHFL.DOWN PT, R209, R20, 0x1, 0x1f ;  /* 0x08201f0014d17f89 */ /* 0x00142800000e0000 */
[----:B------:R2:W4:Y:S02]  /*67f0*/  SHFL.DOWN PT, R16, R19, 0x1, 0x1f ;  /* 0x08201f0013107f89 */ /* 0x00052400000e0000 */
.L_x_6324:
[----:B------:R-:W-:Y:S01]  /*6800*/  LOP3.LUT R17, R122, 0x1f, RZ, 0xc0, !PT ;  /* 0x0000001f7a117812 */ /* 0x000fe200078ec0ff */
[----:B------:R-:W-:Y:S03]  /*6810*/  BSSY B1, `(.L_x_6291) ;  /* 0x000000e000017945 */ /* 0x000fe60003800000 */
[----:B------:R-:W-:Y:S01]  /*6820*/  ISETP.GT.U32.AND P1, PT, R17, 0x1d, PT ;  /* 0x0000001d1100780c */ /* 0x000fe20003f24070 */
[----:B------:R-:W-:Y:S07]  /*6830*/  @!P0 BRA `(.L_x_6292) ;  /* 0x000000b000008947 */ /* 0x000fee0003800000 */
[C---:B---3--:R-:W-:Y:S02]  /*6840*/  FMUL.FTZ R17, R22.reuse, R23 ;  /* 0x0000001716117220 */ /* 0x048fe40000410000 */
[----:B----4-:R-:W-:-:S02]  /*6850*/  FMUL.FTZ R214, R22, R16 ;  /* 0x0000001016d67220 */ /* 0x010fc40000410000 */
[CC--:B0-----:R-:W-:Y:S02]  /*6860*/  FMUL.FTZ R211, R22.reuse, R209.reuse ;  /* 0x000000d116d37220 */ /* 0x0c1fe40000410000 */
        /* <DEDUP_REMOVED lines=8> */
.L_x_6292:
[----:B------:R-:W-:Y:S05]  /*68f0*/  BSYNC B1 ;  /* 0x0000000000017941 */ /* 0x000fea0003800000 */
.L_x_6291:
[----:B------:R-:W-:Y:S05]  /*6900*/  BRA.DIV ~URZ, `(.L_x_6293) ;  /* 0x000051027f007947 */ /* 0x000fea000b800000 */
[----:B-1----:R1:W2:Y:S04]  /*6910*/  SHFL.DOWN PT, R18, R21, 0x2, 0x1f ;  /* 0x08401f0015127f89 */ /* 0x0022a800000e0000 */
[----:B---3--:R1:W3:Y:S04]  /*6920*/  SHFL.DOWN PT, R23, R22, 0x2, 0x1f ;  /* 0x08401f0016177f89 */ /* 0x0082e800000e0000 */
[----:B0-----:R1:W0:Y:S04]  /*6930*/  SHFL.DOWN PT, R209, R20, 0x2, 0x1f ;  /* 0x08401f0014d17f89 */ /* 0x00122800000e0000 */
[----:B----4-:R1:W4:Y:S02]  /*6940*/  SHFL.DOWN PT, R16, R19, 0x2, 0x1f ;  /* 0x08401f0013107f89 */ /* 0x01032400000e0000 */
.L_x_6325:
[----:B------:R-:W-:Y:S01]  /*6950*/  LOP3.LUT R17, R122, 0x1f, RZ, 0xc0, !PT ;  /* 0x0000001f7a117812 */ /* 0x000fe200078ec0ff */
[----:B------:R-:W-:Y:S03]  /*6960*/  BSSY B1, `(.L_x_6294) ;  /* 0x000000e000017945 */ /* 0x000fe60003800000 */
[----:B------:R-:W-:Y:S01]  /*6970*/  ISETP.GT.U32.AND P0, PT, R17, 0x1b, PT ;  /* 0x0000001b1100780c */ /* 0x000fe20003f04070 */
[----:B------:R-:W-:Y:S07]  /*6980*/  @P1 BRA `(.L_x_6295) ;  /* 0x000000b000001947 */ /* 0x000fee0003800000 */
        /* <DEDUP_REMOVED lines=11> */
.L_x_6295:
[----:B------:R-:W-:Y:S05]  /*6a40*/  BSYNC B1 ;  /* 0x0000000000017941 */ /* 0x000fea0003800000 */
.L_x_6294:
[----:B------:R-:W-:Y:S05]  /*6a50*/  BRA.DIV ~URZ, `(.L_x_6296) ;  /* 0x000051827f007947 */ /* 0x000fea000b800000 */
[----:B--2---:R2:W1:Y:S02]  /*6a60*/  SHFL.DOWN PT, R18, R21, 0x4, 0x1f ;  /* 0x08801f0015127f89 */ /* 0x00446400000e0000 */
.L_x_6326:
[----:B------:R-:W-:Y:S05]  /*6a70*/  BRA.DIV ~URZ, `(.L_x_6297) ;  /* 0x000051e27f007947 */ /* 0x000fea000b800000 */
[----:B---3--:R3:W2:Y:S04]  /*6a80*/  SHFL.DOWN PT, R23, R22, 0x4, 0x1f ;  /* 0x08801f0016177f89 */ /* 0x0086a800000e0000 */
[----:B0-----:R3:W0:Y:S04]  /*6a90*/  SHFL.DOWN PT, R209, R20, 0x4, 0x1f ;  /* 0x08801f0014d17f89 */ /* 0x00162800000e0000 */
[----:B----4-:R3:W4:Y:S02]  /*6aa0*/  SHFL.DOWN PT, R16, R19, 0x4, 0x1f ;  /* 0x08801f0013107f89 */ /* 0x01072400000e0000 */
.L_x_6327:
[----:B------:R-:W-:Y:S01]  /*6ab0*/  LOP3.LUT R17, R122, 0x1f, RZ, 0xc0, !PT ;  /* 0x0000001f7a117812 */ /* 0x000fe200078ec0ff */
[----:B------:R-:W-:Y:S03]  /*6ac0*/  BSSY B1, `(.L_x_6298) ;  /* 0x000000e000017945 */ /* 0x000fe60003800000 */
[----:B------:R-:W-:Y:S01]  /*6ad0*/  ISETP.GT.U32.AND P1, PT, R17, 0x17, PT ;  /* 0x000000171100780c */ /* 0x000fe20003f24070 */
[----:B------:R-:W-:Y:S07]  /*6ae0*/  @P0 BRA `(.L_x_6299) ;  /* 0x000000b000000947 */ /* 0x000fee0003800000 */
[C---:B--2---:R-:W-:Y:S02]  /*6af0*/  FMUL.FTZ R17, R22.reuse, R23 ;  /* 0x0000001716117220 */ /* 0x044fe40000410000 */
[----:B----4-:R-:W-:-:S02]  /*6b00*/  FMUL.FTZ R214, R22, R16 ;  /* 0x0000001016d67220 */ /* 0x010fc40000410000 */
[CC--:B0-----:R-:W-:Y:S02]  /*6b10*/  FMUL.FTZ R211, R22.reuse, R209.reuse ;  /* 0x000000d116d37220 */ /* 0x0c1fe40000410000 */
        /* <DEDUP_REMOVED lines=8> */
.L_x_6299:
[----:B------:R-:W-:Y:S05]  /*6ba0*/  BSYNC B1 ;  /* 0x0000000000017941 */ /* 0x000fea0003800000 */
.L_x_6298:
[----:B------:R-:W-:Y:S05]  /*6bb0*/  BRA.DIV ~URZ, `(.L_x_6300) ;  /* 0x000052027f007947 */ /* 0x000fea000b800000 */
[----:B-1----:R1:W3:Y:S04]  /*6bc0*/  SHFL.DOWN PT, R18, R21, 0x8, 0x1f ;  /* 0x09001f0015127f89 */ /* 0x0022e800000e0000 */
[----:B--2---:R1:W2:Y:S04]  /*6bd0*/  SHFL.DOWN PT, R23, R22, 0x8, 0x1f ;  /* 0x09001f0016177f89 */ /* 0x0042a800000e0000 */
[----:B0-----:R1:W0:Y:S04]  /*6be0*/  SHFL.DOWN PT, R209, R20, 0x8, 0x1f ;  /* 0x09001f0014d17f89 */ /* 0x00122800000e0000 */
[----:B----4-:R1:W4:Y:S02]  /*6bf0*/  SHFL.DOWN PT, R16, R19, 0x8, 0x1f ;  /* 0x09001f0013107f89 */ /* 0x01032400000e0000 */
.L_x_6328:
        /* <DEDUP_REMOVED lines=15> */
.L_x_6302:
[----:B------:R-:W-:Y:S05]  /*6cf0*/  BSYNC B1 ;  /* 0x0000000000017941 */ /* 0x000fea0003800000 */
.L_x_6301:
[----:B------:R-:W-:Y:S05]  /*6d00*/  BRA.DIV ~URZ, `(.L_x_6303) ;  /* 0x000052827f007947 */ /* 0x000fea000b800000 */
[----:B---3--:R3:W1:Y:S02]  /*6d10*/  SHFL.DOWN PT, R18, R21, 0x10, 0x1f ;  /* 0x0a001f0015127f89 */ /* 0x00866400000e0000 */
.L_x_6329:
[----:B------:R-:W-:Y:S05]  /*6d20*/  BRA.DIV ~URZ, `(.L_x_6304) ;  /* 0x000052e27f007947 */ /* 0x000fea000b800000 */
[----:B--2---:R2:W3:Y:S04]  /*6d30*/  SHFL.DOWN PT, R23, R22, 0x10, 0x1f ;  /* 0x0a001f0016177f89 */ /* 0x0044e800000e0000 */
[----:B0-----:R2:W0:Y:S04]  /*6d40*/  SHFL.DOWN PT, R209, R20, 0x10, 0x1f ;  /* 0x0a001f0014d17f89 */ /* 0x00142800000e0000 */
[----:B----4-:R2:W4:Y:S02]  /*6d50*/  SHFL.DOWN PT, R16, R19, 0x10, 0x1f ;  /* 0x0a001f0013107f89 */ /* 0x01052400000e0000 */
.L_x_6330:
[----:B------:R-:W-:Y:S01]  /*6d60*/  BSSY B1, `(.L_x_6305) ;  /* 0x000000d000017945 */ /* 0x000fe20003800000 */
[----:B------:R-:W-:Y:S05]  /*6d70*/  @P0 BRA `(.L_x_6306) ;  /* 0x000000b000000947 */ /* 0x000fea0003800000 */
        /* <DEDUP_REMOVED lines=11> */
.L_x_6306:
[----:B------:R-:W-:Y:S05]  /*6e30*/  BSYNC B1 ;  /* 0x0000000000017941 */ /* 0x000fea0003800000 */
.L_x_6305:
        /* <DEDUP_REMOVED lines=18> */
[----:B0-----:R4:W0:Y:S04]  /*6f60*/  SHFL.IDX PT, R209, R15, RZ, 0x1f ;  /* 0x00001fff0fd17589 */ /* 0x00182800000e0000 */
[----:B------:R4:W0:Y:S02]  /*6f70*/  SHFL.IDX PT, R226, R13, RZ, 0x1f ;  /* 0x00001fff0de27589 */ /* 0x00082400000e0000 */
.L_x_6331:
[----:B-1-34-:R1:W3:Y:S01]  /*6f80*/  LDS.128 R20, [R198+0xcc0] ;  /* 0x000cc000c6147984 */ /* 0x01a2e20000000c00 */
[----:B------:R-:W-:Y:S01]  /*6f90*/  ISETP.NE.AND P0, PT, R122, 0x1f, PT ;  /* 0x0000001f7a00780c */ /* 0x000fe20003f05270 */
[----:B------:R-:W-:Y:S01]  /*6fa0*/  BSSY B1, `(.L_x_6308) ;  /* 0x0000010000017945 */ /* 0x000fe20003800000 */
[----:B--2---:R-:W-:Y:S02]  /*6fb0*/  MOV R16, R219 ;  /* 0x000000db00107202 */ /* 0x004fe40000000f00 */
[----:B0-----:R-:W-:Y:S02]  /*6fc0*/  MOV R17, R226 ;  /* 0x000000e200117202 */ /* 0x001fe40000000f00 */
[----:B------:R-:W-:-:S02]  /*6fd0*/  MOV R18, R227 ;  /* 0x000000e300127202 */ /* 0x000fc40000000f00 */
[----:B------:R-:W-:-:S05]  /*6fe0*/  MOV R19, R209 ;  /* 0x000000d100137202 */ /* 0x000fca0000000f00 */
[----:B------:R-:W-:Y:S05]  /*6ff0*/  @!P0 BRA `(.L_x_6309) ;  /* 0x000000a000008947 */ /* 0x000fea0003800000 */
[-C--:B-1----:R-:W-:Y:S02]  /*7000*/  FMUL.FTZ R15, R19, R225.reuse ;  /* 0x000000e1130f7220 */ /* 0x082fe40000410000 */
        /* <DEDUP_REMOVED lines=9> */
.L_x_6309:
[----:B-1----:R-:W-:Y:S05]  /*70a0*/  BSYNC B1 ;  /* 0x0000000000017941 */ /* 0x002fea0003800000 */
.L_x_6308:
[C---:B---3--:R-:W-:Y:S01]  /*70b0*/  FMUL.FTZ R209, R21.reuse, R19 ;  /* 0x0000001315d17220 */ /* 0x048fe20000410000 */
        /* <DEDUP_REMOVED lines=15> */
.L_x_6288:
[----:B-1----:R-:W-:Y:S05]  /*71b0*/  BSYNC B0 ;  /* 0x0000000000007941 */ /* 0x002fea0003800000 */
.L_x_6287:
[----:B------:R-:W-:Y:S01]  /*71c0*/  WARPSYNC 0xffffffff ;  /* 0xffffffff00007948 */ /* 0x000fe20003800000 */
[----:B------:R-:W-:Y:S01]  /*71d0*/  BAR.SYNC.DEFER_BLOCKING 0x0 ;  /* 0x0000000000007b1d */ /* 0x000fe20000010000 */
[----:B------:R-:W-:Y:S01]  /*71e0*/  ISETP.NE.AND P2, PT, R122, RZ, PT ;  /* 0x000000ff7a00720c */ /* 0x000fe20003f45270 */
[----:B------:R-:W-:Y:S01]  /*71f0*/  HADD2.F32 R213, -RZ, R6.H0_H0 ;  /* 0x20000006ffd57230 */ /* 0x000fe20000004100 */
        /* <DEDUP_REMOVED lines=27> */
[----:B------:R-:W-:Y:S01]  /*73b0*/  FADD.FTZ R17, R168, R17 ;  /* 0x00000011a8117221 */ /* 0x000fe20000010000 */
[----:B------:R-:W-:Y:S01]  /*73c0*/  HADD2.F32 R168, -RZ, R6.H1_H1 ;  /* 0x30000006ffa87230 */ /* 0x000fe20000004100 */
        /* <DEDUP_REMOVED lines=31> */
[----:B------:R-:W-:Y:S02]  /*75c0*/  FADD.FTZ R173, R173, R134 ;  /* 0x00000086adad7221 */ /* 0x000fe40000010000 */
[----:B------:R-:W-:-:S02]  /*75d0*/  FMUL.FTZ R32, R135, -R157 ;  /* 0x8000009d87207220 */ /* 0x000fc40000410000 */
[----:B------:R-:W-:Y:S02]  /*75e0*/  FFMA.FTZ R121, R51, R189, RZ ;  /* 0x000000bd33797223 */ /* 0x000fe400000100ff */
[----:B------:R-:W-:Y:S02]  /*75f0*/  FMUL.FTZ R119, R113, R212 ;  /* 0x000000d471777220 */ /* 0x000fe40000410000 */
[-C--:B------:R-:W-:Y:S02]  /*7600*/  FMUL.FTZ R135, R135, -R173.reuse ;  /* 0x800000ad87877220 */ /* 0x080fe40000410000 */
[----:B------:R-:W-:Y:S02]  /*7610*/  FFMA.FTZ R113, R136, R173, -R32 ;  /* 0x000000ad88717223 */ /* 0x000fe40000010820 */
[----:B------:R-:W-:Y:S02]  /*7620*/  FFMA.FTZ R121, R50, R191, R121 ;  /* 0x000000bf32797223 */ /* 0x000fe40000010079 */
[----:B------:R-:W-:-:S02]  /*7630*/  FFMA.FTZ R135, R136, R157, R135 ;  /* 0x0000009d88877223 */ /* 0x000fc40000010087 */
[----:B------:R-:W-:Y:S02]  /*7640*/  FFMA.FTZ R126, R115, R210, R119 ;  /* 0x000000d2737e7223 */ /* 0x000fe40000010077 */
[----:B------:R-:W-:Y:S02]  /*7650*/  FADD.FTZ R113, R174, R113 ;  /* 0x00000071ae717221 */ /* 0x000fe40000010000 */
[----:B------:R-:W-:Y:S02]  /*7660*/  FFMA.FTZ R119, R51, -R34, RZ ;  /* 0x8000002233777223 */ /* 0x000fe400000100ff */
[----:B------:R-:W-:Y:S02]  /*7670*/  FFMA.FTZ R121, R49, R192, R121 ;  /* 0x000000c031797223 */ /* 0x000fe40000010079 */
[----:B------:R-:W-:Y:S01]  /*7680*/  FADD.FTZ R115, -R158, R135 ;  /* 0x000000879e737221 */ /* 0x000fe20000010100 */
[----:B------:R-:W-:Y:S01]  /*7690*/  HADD2.F32 R135, -RZ, R7.H0_H0 ;  /* 0x20000007ff877230 */ /* 0x000fe20000004100 */
[----:B------:R-:W-:-:S02]  /*76a0*/  FMUL.FTZ R32, R137, -R113 ;  /* 0x8000007189207220 */ /* 0x000fc40000410000 */
[----:B------:R-:W-:Y:S02]  /*76b0*/  FFMA.FTZ R119, R50, -R35, R119 ;  /* 0x8000002332777223 */ /* 0x000fe40000010077 */
[----:B------:R-:W-:Y:S02]  /*76c0*/  FFMA.FTZ R121, R48, R193, R121 ;  /* 0x000000c130797223 */ /* 0x000fe40000010079 */
[-C--:B------:R-:W-:Y:S02]  /*76d0*/  FMUL.FTZ R137, R137, -R115.reuse ;  /* 0x8000007389897220 */ /* 0x080fe40000410000 */
[----:B------:R-:W-:Y:S02]  /*76e0*/  FFMA.FTZ R32, R138, R115, R32 ;  /* 0x000000738a207223 */ /* 0x000fe40000010020 */
[----:B------:R-:W-:Y:S02]  /*76f0*/  FFMA.FTZ R119, R49, -R182, R119 ;  /* 0x800000b631777223 */ /* 0x000fe40000010077 */
[----:B------:R-:W-:-:S02]  /*7700*/  FFMA.FTZ R121, R47, R194, R121 ;  /* 0x000000c22f797223 */ /* 0x000fc40000010079 */
[----:B------:R-:W-:Y:S02]  /*7710*/  FFMA.FTZ R138, R138, R113, -R137 ;  /* 0x000000718a8a7223 */ /* 0x000fe40000010889 */
[----:B------:R-:W-:Y:S02]  /*7720*/  FADD.FTZ R159, -R159, R32 ;  /* 0x000000209f9f7221 */ /* 0x000fe40000010100 */
[----:B-1----:R-:W-:Y:S02]  /*7730*/  FFMA.FTZ R13, R48, -R181, R119 ;  /* 0x800000b5300d7223 */ /* 0x002fe40000010077 */
[----:B------:R-:W-:Y:S02]  /*7740*/  FFMA.FTZ R121, R46, R195, R121 ;  /* 0x000000c32e797223 */ /* 0x000fe40000010079 */
[----:B------:R-:W-:Y:S02]  /*7750*/  FADD.FTZ R175, R175, R138 ;  /* 0x0000008aafaf7221 */ /* 0x000fe40000010000 */
[----:B------:R-:W-:-:S02]  /*7760*/  FMUL.FTZ R12, R139, -R159 ;  /* 0x8000009f8b0c7220 */ /* 0x000fc40000410000 */
[----:B------:R-:W-:Y:S02]  /*7770*/  FFMA.FTZ R13, R47, -R184, R13 ;  /* 0x800000b82f0d7223 */ /* 0x000fe4000001000d */
[----:B------:R-:W-:Y:S02]  /*7780*/  FFMA.FTZ R121, R45, R196, R121 ;  /* 0x000000c42d797223 */ /* 0x000fe40000010079 */
[-C--:B------:R-:W-:Y:S02]  /*7790*/  FMUL.FTZ R139, R139, -R175.reuse ;  /* 0x800000af8b8b7220 */ /* 0x080fe40000410000 */
[----:B------:R-:W-:Y:S02]  /*77a0*/  FFMA.FTZ R119, R140, R175, -R12 ;  /* 0x000000af8c777223 */ /* 0x000fe4000001080c */
[----:B------:R-:W-:Y:S02]  /*77b0*/  FFMA.FTZ R13, R46, -R183, R13 ;  /* 0x800000b72e0d7223 */ /* 0x000fe4000001000d */
[----:B------:R-:W-:-:S02]  /*77c0*/  FFMA.FTZ R14, R44, R197, R121 ;  /* 0x000000c52c0e7223 */ /* 0x000fc40000010079 */
[----:B------:R-:W-:Y:S02]  /*77d0*/  FFMA.FTZ R121, R140, R159, R139 ;  /* 0x0000009f8c797223 */ /* 0x000fe4000001008b */
[----:B------:R-:W-:Y:S02]  /*77e0*/  FADD.FTZ R119, R176, R119 ;  /* 0x00000077b0777221 */ /* 0x000fe40000010000 */
[----:B------:R-:W-:Y:S02]  /*77f0*/  FFMA.FTZ R13, R45, -R186, R13 ;  /* 0x800000ba2d0d7223 */ /* 0x000fe4000001000d */
[----:B------:R-:W-:Y:S02]  /*7800*/  FADD.FTZ R121, -R160, R121 ;  /* 0x00000079a0797221 */ /* 0x000fe40000010100 */
[----:B------:R-:W-:Y:S02]  /*7810*/  FMUL.FTZ R12, R141, -R119 ;  /* 0x800000778d0c7220 */ /* 0x000fe40000410000 */
[----:B------:R-:W-:-:S02]  /*7820*/  FFMA.FTZ R13, R44, -R185, R13 ;  /* 0x800000b92c0d7223 */ /* 0x000fc4000001000d */
[----:B------:R-:W-:Y:S02]  /*7830*/  FFMA.FTZ R14, R43, R202, R14 ;  /* 0x000000ca2b0e7223 */ /* 0x000fe4000001000e */
[-C--:B------:R-:W-:Y:S02]  /*7840*/  FMUL.FTZ R141, R141, -R121.reuse ;  /* 0x800000798d8d7220 */ /* 0x080fe40000410000 */
[----:B------:R-:W-:Y:S02]  /*7850*/  FFMA.FTZ R12, R142, R121, R12 ;  /* 0x000000798e0c7223 */ /* 0x000fe4000001000c */
[----:B------:R-:W-:Y:S02]  /*7860*/  FFMA.FTZ R13, R43, -R188, R13 ;  /* 0x800000bc2b0d7223 */ /* 0x000fe4000001000d */
[----:B------:R-:W-:Y:S02]  /*7870*/  FFMA.FTZ R14, R42, R203, R14 ;  /* 0x000000cb2a0e7223 */ /* 0x000fe4000001000e */
[----:B------:R-:W-:-:S02]  /*7880*/  FFMA.FTZ R142, R142, R119, -R141 ;  /* 0x000000778e8e7223 */ /* 0x000fc4000001088d */
[----:B------:R-:W-:Y:S02]  /*7890*/  FADD.FTZ R161, -R161, R12 ;  /* 0x0000000ca1a17221 */ /* 0x000fe40000010100 */
[----:B------:R-:W-:Y:S02]  /*78a0*/  FFMA.FTZ R13, R42, -R187, R13 ;  /* 0x800000bb2a0d7223 */ /* 0x000fe4000001000d */
[----:B------:R-:W-:Y:S02]  /*78b0*/  FFMA.FTZ R14, R41, R204, R14 ;  /* 0x000000cc290e7223 */ /* 0x000fe4000001000e */
[----:B------:R-:W-:Y:S02]  /*78c0*/  FADD.FTZ R177, R177, R142 ;  /* 0x0000008eb1b17221 */ /* 0x000fe40000010000 */
[----:B------:R-:W-:Y:S02]  /*78d0*/  FMUL.FTZ R12, R143, -R161 ;  /* 0x800000a18f0c7220 */ /* 0x000fe40000410000 */
[----:B------:R-:W-:-:S02]  /*78e0*/  FFMA.FTZ R13, R41, -R190, R13 ;  /* 0x800000be290d7223 */ /* 0x000fc4000001000d */
[----:B------:R-:W-:Y:S02]  /*78f0*/  FFMA.FTZ R14, R40, R207, R14 ;  /* 0x000000cf280e7223 */ /* 0x000fe4000001000e */
[----:B------:R-:W-:Y:S02]  /*7900*/  FFMA.FTZ R123, R144, R177, -R12 ;  /* 0x000000b1907b7223 */ /* 0x000fe4000001080c */
[----:B------:R-:W-:Y:S02]  /*7910*/  FFMA.FTZ R12, R40, -R205, R13 ;  /* 0x800000cd280c7223 */ /* 0x000fe4000001000d */
[C---:B------:R-:W-:Y:S02]  /*7920*/  FFMA.FTZ R14, R39.reuse, R208, R14 ;  /* 0x000000d0270e7223 */ /* 0x040fe4000001000e */
[----:B------:R-:W-:Y:S02]  /*7930*/  FFMA.FTZ R15, R39, -R206, R12 ;  /* 0x800000ce270f7223 */ /* 0x000fe4000001000c */
[----:B------:R-:W-:-:S02]  /*7940*/  FFMA.FTZ R14, R38, R201, R14 ;  /* 0x000000c9260e7223 */ /* 0x000fc4000001000e */
[----:B------:R-:W-:Y:S02]  /*7950*/  FMUL.FTZ R129, R31, R166 ;  /* 0x000000a61f817220 */ /* 0x000fe40000410000 */
[----:B------:R-:W-:Y:S02]  /*7960*/  FADD.FTZ R13, RZ, R126 ;  /* 0x0000007eff0d7221 */ /* 0x000fe40000010000 */
[----:B------:R-:W-:Y:S02]  /*7970*/  FFMA.FTZ R15, R38, -R200, R15 ;  /* 0x800000c8260f7223 */ /* 0x000fe4000001000f */
[----:B------:R-:W-:Y:S02]  /*7980*/  FFMA.FTZ R14, R37, R212, R14 ;  /* 0x000000d4250e7223 */ /* 0x000fe4000001000e */
[-C--:B------:R-:W-:Y:S02]  /*7990*/  FMUL.FTZ R127, R31, R150.reuse ;  /* 0x000000961f7f7220 */ /* 0x080fe40000410000 */
[----:B------:R-:W-:-:S02]  /*79a0*/  FFMA.FTZ R126, R30, R150, -R129 ;  /* 0x000000961e7e7223 */ /* 0x000fc40000010881 */
[----:B------:R-:W-:Y:S02]  /*79b0*/  FMUL.FTZ R150, R150, R76 ;  /* 0x0000004c96967220 */ /* 0x000fe40000410000 */
[----:B------:R-:W-:Y:S02]  /*79c0*/  FMUL.FTZ R143, R143, -R177 ;  /* 0x800000b18f8f7220 */ /* 0x000fe40000410000 */
[----:B------:R-:W-:Y:S02]  /*79d0*/  FFMA.FTZ R15, R37, -R210, R15 ;  /* 0x800000d2250f7223 */ /* 0x000fe4000001000f */
[----:B------:R-:W-:Y:S02]  /*79e0*/  FFMA.FTZ R14, R36, R199, R14 ;  /* 0x000000c7240e7223 */ /* 0x000fe4000001000e */
[----:B------:R-:W-:Y:S02]  /*79f0*/  FMUL.FTZ R12, R166, R76 ;  /* 0x0000004ca60c7220 */ /* 0x000fe40000410000 */
[----:B------:R-:W-:-:S02]  /*7a00*/  FFMA.FTZ R32, R30, R166, R127 ;  /* 0x000000a61e207223 */ /* 0x000fc4000001007f */
[----:B------:R-:W-:Y:S02]  /*7a10*/  FFMA.FTZ R199, R133, -R76, R199 ;  /* 0x8000004c85c77223 */ /* 0x000fe400000100c7 */
[C---:B------:R-:W-:Y:S02]  /*7a20*/  FMUL.FTZ R127, R13.reuse, R150 ;  /* 0x000000960d7f7220 */ /* 0x040fe40000410000 */
[----:B------:R-:W-:Y:S02]  /*7a30*/  FMUL.FTZ R126, R13, R126 ;  /* 0x0000007e0d7e7220 */ /* 0x000fe40000410000 */
[----:B------:R-:W-:Y:S02]  /*7a40*/  FFMA.FTZ R125, R144, R161, R143 ;  /* 0x000000a1907d7223 */ /* 0x000fe4000001008f */
[----:B------:R-:W-:Y:S02]  /*7a50*/  FADD.FTZ R123, R178, R123 ;  /* 0x0000007bb27b7221 */ /* 0x000fe40000010000 */
[----:B------:R-:W-:-:S02]  /*7a60*/  FFMA.FTZ R15, R36, -R13, R15 ;  /* 0x8000000d240f7223 */ /* 0x000fc4000001000f */
[----:B------:R-:W-:Y:S02]  /*7a70*/  FADD.FTZ R52, R12, R52 ;  /* 0x000000340c347221 */ /* 0x000fe40000010000 */
[-C--:B------:R-:W-:Y:S02]  /*7a80*/  FMUL.FTZ R13, R13, R12.reuse ;  /* 0x0000000c0d0d7220 */ /* 0x080fe40000410000 */
[C---:B------:R-:W-:Y:S02]  /*7a90*/  FFMA.FTZ R12, R199.reuse, R12, R127 ;  /* 0x0000000cc70c7223 */ /* 0x040fe4000001007f */
[----:B------:R-:W-:Y:S02]  /*7aa0*/  FFMA.FTZ R127, R199, R32, R126 ;  /* 0x00000020c77f7223 */ /* 0x000fe4000001007e */
[----:B------:R-:W-:Y:S02]  /*7ab0*/  FADD.FTZ R125, -R162, R125 ;  /* 0x0000007da27d7221 */ /* 0x000fe40000010100 */
[----:B------:R-:W-:-:S02]  /*7ac0*/  FMUL.FTZ R32, R145, -R123 ;  /* 0x8000007b91207220 */ /* 0x000fc40000410000 */
[----:B------:R-:W-:Y:S02]  /*7ad0*/  FMUL.FTZ R131, R22, R82 ;  /* 0x0000005216837220 */ /* 0x000fe40000410000 */
[-C--:B------:R-:W-:Y:S02]  /*7ae0*/  FMUL.FTZ R145, R145, -R125.reuse ;  /* 0x8000007d91917220 */ /* 0x080fe40000410000 */
[----:B------:R-:W-:Y:S02]  /*7af0*/  FFMA.FTZ R32, R146, R125, R32 ;  /* 0x0000007d92207223 */ /* 0x000fe40000010020 */
[----:B------:R-:W-:Y:S02]  /*7b00*/  FFMA.FTZ R133, R133, R166, R127 ;  /* 0x000000a685857223 */ /* 0x000fe4000001007f */
[----:B------:R-:W-:Y:S02]  /*7b10*/  FMUL.FTZ R129, R31, R20 ;  /* 0x000000141f817220 */ /* 0x000fe40000410000 */
[----:B------:R-:W-:-:S02]  /*7b20*/  FMUL.FTZ R127, R20, R82 ;  /* 0x00000052147f7220 */ /* 0x000fc40000410000 */
[----:B------:R-:W-:Y:S02]  /*7b30*/  FFMA.FTZ R212, R135, -R82, R212 ;  /* 0x8000005287d47223 */ /* 0x000fe400000100d4 */
[----:B------:R-:W-:Y:S02]  /*7b40*/  FMUL.FTZ R130, R210, R131 ;  /* 0x00000083d2827220 */ /* 0x000fe40000410000 */
[----:B------:R-:W-:Y:S02]  /*7b50*/  FFMA.FTZ R146, R146, R123, -R145 ;  /* 0x0000007b92927223 */ /* 0x000fe40000010891 */
[----:B------:R-:W-:Y:S02]  /*7b60*/  FADD.FTZ R163, -R163, R32 ;  /* 0x00000020a3a37221 */ /* 0x000fe40000010100 */
[----:B------:R-:W-:Y:S02]  /*7b70*/  FFMA.FTZ R129, R30, R22, -R129 ;  /* 0x000000161e817223 */ /* 0x000fe40000010881 */
        /* <DEDUP_REMOVED lines=9> */
[----:B------:R-:W-:Y:S01]  /*7c10*/  FFMA.FTZ R127, R148, R179, -R22 ;  /* 0x000000b3947f7223 */ /* 0x000fe20000010816 */
[--C-:B------:R-:W-:Y:S01]  /*7c20*/  HADD2.F32 R22, -RZ, R8.reuse.H0_H0 ;  /* 0x20000008ff167230 */ /* 0x100fe20000004100 */
[C---:B------:R-:W-:Y:S02]  /*7c30*/  FFMA.FTZ R134, R212.reuse, R131, -R134 ;  /* 0x00000083d4867223 */ /* 0x040fe40000010886 */
[----:B------:R-:W-:Y:S01]  /*7c40*/  FFMA.FTZ R129, R212, R129, R32 ;  /* 0x00000081d4817223 */ /* 0x000fe20000010020 */
[----:B------:R-:W-:Y:S01]  /*7c50*/  HADD2.F32 R32, -RZ, R8.H1_H1 ;  /* 0x30000008ff207230 */ /* 0x000fe20000004100 */
[----:B------:R-:W-:-:S02]  /*7c60*/  FFMA.FTZ R131, R148, R163, R147 ;  /* 0x000000a394837223 */ /* 0x000fc40000010093 */
[----:B------:R-:W-:Y:S02]  /*7c70*/  FADD.FTZ R127, R180, R127 ;  /* 0x0000007fb47f7221 */ /* 0x000fe40000010000 */
[----:B------:R-:W-:Y:S02]  /*7c80*/  FFMA.FTZ R138, R135, R20, R129 ;  /* 0x00000014878a7223 */ /* 0x000fe40000010081 */
[----:B------:R-:W-:Y:S02]  /*7c90*/  FADD.FTZ R131, -R164, R131 ;  /* 0x00000083a4837221 */ /* 0x000fe40000010100 */
[----:B------:R-:W-:Y:S02]  /*7ca0*/  FMUL.FTZ R20, R127, R114 ;  /* 0x000000727f147220 */ /* 0x000fe40000410000 */
[----:B------:R-:W-:Y:S02]  /*7cb0*/  FMUL.FTZ R126, R179, R112 ;  /* 0x00000070b37e7220 */ /* 0x000fe40000410000 */
[----:B------:R-:W-:-:S02]  /*7cc0*/  FFMA.FTZ R189, R22, -R114, R189 ;  /* 0x8000007216bd7223 */ /* 0x000fc400000100bd */
[----:B------:R-:W-:Y:S02]  /*7cd0*/  FMUL.FTZ R128, R131, R114 ;  /* 0x0000007283807220 */ /* 0x000fe40000410000 */
[----:B------:R-:W-:Y:S02]  /*7ce0*/  FMUL.FTZ R129, R34, R20 ;  /* 0x0000001422817220 */ /* 0x000fe40000410000 */
[----:B------:R-:W-:Y:S02]  /*7cf0*/  FADD.FTZ R86, R133, R86 ;  /* 0x0000005685567221 */ /* 0x000fe40000010000 */
        /* <DEDUP_REMOVED lines=8> */
[----:B------:R-:W-:Y:S02]  /*7d80*/  FMUL.FTZ R133, R123, R110 ;  /* 0x0000006e7b857220 */ /* 0x000fe40000410000 */
[----:B------:R-:W-:Y:S01]  /*7d90*/  FFMA.FTZ R132, R189, R20, R128 ;  /* 0x00000014bd847223 */ /* 0x000fe20000010080 */
[----:B------:R-:W-:Y:S01]  /*7da0*/  HADD2.F32 R128, -RZ, R9.H1_H1 ;  /* 0x30000009ff807230 */ /* 0x000fe20000004100 */
[----:B------:R-:W-:-:S02]  /*7db0*/  FFMA.FTZ R137, R191, R126, R136 ;  /* 0x0000007ebf897223 */ /* 0x000fc40000010088 */
[-C--:B------:R-:W-:Y:S02]  /*7dc0*/  FFMA.FTZ R192, R129, -R110.reuse, R192 ;  /* 0x8000006e81c07223 */ /* 0x080fe400000100c0 */
[----:B------:R-:W-:Y:S02]  /*7dd0*/  FMUL.FTZ R139, R125, R110 ;  /* 0x0000006e7d8b7220 */ /* 0x000fe40000410000 */
[----:B------:R-:W-:Y:S02]  /*7de0*/  FMUL.FTZ R136, R182, R133 ;  /* 0x00000085b6887220 */ /* 0x000fe40000410000 */
[----:B------:R-:W-:Y:S02]  /*7df0*/  FADD.FTZ R132, RZ, R132 ;  /* 0x00000084ff847221 */ /* 0x000fe40000010000 */
[----:B------:R-:W-:Y:S02]  /*7e00*/  FFMA.FTZ R141, R192, R139, -R136 ;  /* 0x0000008bc08d7223 */ /* 0x000fe40000010888 */
[----:B------:R-:W-:-:S02]  /*7e10*/  FADD.FTZ R137, R132, R137 ;  /* 0x0000008984897221 */ /* 0x000fc40000010000 */
[----:B------:R-:W-:Y:S02]  /*7e20*/  FMUL.FTZ R139, R182, R139 ;  /* 0x0000008bb68b7220 */ /* 0x000fe40000410000 */
[-C--:B------:R-:W-:Y:S02]  /*7e30*/  FMUL.FTZ R132, R177, R108.reuse ;  /* 0x0000006cb1847220 */ /* 0x080fe40000410000 */
[----:B------:R-:W-:Y:S02]  /*7e40*/  FADD.FTZ R135, RZ, R135 ;  /* 0x00000087ff877221 */ /* 0x000fe40000010000 */
[----:B------:R-:W-:Y:S02]  /*7e50*/  FFMA.FTZ R136, R192, R133, R139 ;  /* 0x00000085c0887223 */ /* 0x000fe4000001008b */
[-C--:B------:R-:W-:Y:S02]  /*7e60*/  FFMA.FTZ R193, R128, -R108.reuse, R193 ;  /* 0x8000006c80c17223 */ /* 0x080fe400000100c1 */
[----:B------:R-:W-:-:S02]  /*7e70*/  FMUL.FTZ R142, R161, R108 ;  /* 0x0000006ca18e7220 */ /* 0x000fc40000410000 */
[----:B------:R-:W-:Y:S02]  /*7e80*/  FMUL.FTZ R143, R181, R132 ;  /* 0x00000084b58f7220 */ /* 0x000fe40000410000 */
[----:B------:R-:W-:Y:S01]  /*7e90*/  FADD.FTZ R140, R135, R140 ;  /* 0x0000008c878c7221 */ /* 0x000fe20000010000 */
[----:B------:R-:W-:Y:S01]  /*7ea0*/  HADD2.F32 R135, -RZ, R10.H0_H0 ;  /* 0x2000000aff877230 */ /* 0x000fe20000004100 */
[----:B------:R-:W-:Y:S02]  /*7eb0*/  FADD.FTZ R139, R137, R136 ;  /* 0x00000088898b7221 */ /* 0x000fe40000010000 */
[----:B------:R-:W-:Y:S02]  /*7ec0*/  FFMA.FTZ R144, R193, R142, -R143 ;  /* 0x0000008ec1907223 */ /* 0x000fe4000001088f */
[----:B------:R-:W-:Y:S02]  /*7ed0*/  FMUL.FTZ R136, R119, R106 ;  /* 0x0000006a77887220 */ /* 0x000fe40000410000 */
[----:B------:R-:W-:-:S02]  /*7ee0*/  FMUL.FTZ R142, R181, R142 ;  /* 0x0000008eb58e7220 */ /* 0x000fc40000410000 */
[-C--:B------:R-:W-:Y:S02]  /*7ef0*/  FFMA.FTZ R137, R135, -R106.reuse, R194 ;  /* 0x8000006a87897223 */ /* 0x080fe400000100c2 */
[----:B------:R-:W-:Y:S02]  /*7f00*/  FMUL.FTZ R145, R121, R106 ;  /* 0x0000006a79917220 */ /* 0x000fe40000410000 */
[----:B------:R-:W-:Y:S02]  /*7f10*/  FMUL.FTZ R146, R184, R136 ;  /* 0x00000088b8927220 */ /* 0x000fe40000410000 */
[----:B------:R-:W-:Y:S02]  /*7f20*/  FFMA.FTZ R142, R193, R132, R142 ;  /* 0x00000084c18e7223 */ /* 0x000fe4000001008e */
[----:B------:R-:W-:Y:S01]  /*7f30*/  FADD.FTZ R141, R140, R141 ;  /* 0x0000008d8c8d7221 */ /* 0x000fe20000010000 */
[----:B------:R-:W-:Y:S01]  /*7f40*/  HADD2.F32 R140, -RZ, R10.H1_H1 ;  /* 0x3000000aff8c7230 */ /* 0x000fe20000004100 */
[----:B------:R-:W-:-:S02]  /*7f50*/  FFMA.FTZ R147, R137, R145, -R146 ;  /* 0x0000009189937223 */ /* 0x000fc40000010892 */
[----:B------:R-:W-:Y:S01]  /*7f60*/  FADD.FTZ R143, R139, R142 ;  /* 0x0000008e8b8f7221 */ /* 0x000fe20000010000 */
[----:B------:R-:W-:Y:S01]  /*7f70*/  HADD2.F32 R139, -RZ, R11.H0_H0 ;  /* 0x2000000bff8b7230 */ /* 0x000fe20000004100 */
[----:B------:R-:W-:Y:S02]  /*7f80*/  FMUL.FTZ R145, R184, R145 ;  /* 0x00000091b8917220 */ /* 0x000fe40000410000 */
[----:B------:R-:W-:Y:S02]  /*7f90*/  FMUL.FTZ R142, R175, R104 ;  /* 0x00000068af8e7220 */ /* 0x000fe40000410000 */
[----:B------:R-:W-:Y:S02]  /*7fa0*/  FFMA.FTZ R146, R137, R136, R145 ;  /* 0x0000008889927223 */ /* 0x000fe40000010091 */
[-C--:B------:R-:W-:Y:S02]  /*7fb0*/  FFMA.FTZ R195, R140, -R104.reuse, R195 ;  /* 0x800000688cc37223 */ /* 0x080fe400000100c3 */
[----:B------:R-:W-:-:S02]  /*7fc0*/  FMUL.FTZ R148, R159, R104 ;  /* 0x000000689f947220 */ /* 0x000fc40000410000 */
[----:B------:R-:W-:Y:S02]  /*7fd0*/  FMUL.FTZ R145, R183, R142 ;  /* 0x0000008eb7917220 */ /* 0x000fe40000410000 */
[----:B------:R-:W-:Y:S02]  /*7fe0*/  FFMA.FTZ R13, R199, R150, -R13 ;  /* 0x00000096c70d7223 */ /* 0x000fe4000001080d */
        /* <DEDUP_REMOVED lines=10> */
[----:B------:R-:W-:Y:S01]  /*8090*/  HADD2.F32 R144, -RZ, R11.H1_H1 ;  /* 0x3000000bff907230 */ /* 0x000fe20000004100 */
[----:B------:R-:W-:-:S02]  /*80a0*/  FADD.FTZ R148, R143, R148 ;  /* 0x000000948f947221 */ /* 0x000fc40000010000 */
[-C--:B------:R-:W-:Y:S02]  /*80b0*/  FMUL.FTZ R143, R173, R100.reuse ;  /* 0x00000064ad8f7220 */ /* 0x080fe40000410000 */
[-C--:B------:R-:W-:Y:S02]  /*80c0*/  FFMA.FTZ R152, R196, R145.reuse, -R146 ;  /* 0x00000091c4987223 */ /* 0x080fe40000010892 */
[----:B------:R-:W-:Y:S02]  /*80d0*/  FMUL.FTZ R145, R186, R145 ;  /* 0x00000091ba917220 */ /* 0x000fe40000410000 */
[-C--:B------:R-:W-:Y:S02]  /*80e0*/  FFMA.FTZ R146, R144, -R100.reuse, R197 ;  /* 0x8000006490927223 */ /* 0x080fe400000100c5 */
[----:B------:R-:W-:Y:S02]  /*80f0*/  FMUL.FTZ R151, R157, R100 ;  /* 0x000000649d977220 */ /* 0x000fe40000410000 */
[----:B------:R-:W-:-:S02]  /*8100*/  FMUL.FTZ R154, R185, R143 ;  /* 0x0000008fb99a7220 */ /* 0x000fc40000410000 */
[----:B------:R-:W-:Y:S02]  /*8110*/  FFMA.FTZ R145, R196, R141, R145 ;  /* 0x0000008dc4917223 */ /* 0x000fe40000010091 */
[----:B------:R-:W-:Y:S02]  /*8120*/  FADD.FTZ R147, R147, R150 ;  /* 0x0000009693937221 */ /* 0x000fe40000010000 */
[-C--:B------:R-:W-:Y:S02]  /*8130*/  FFMA.FTZ R165, R146, R151.reuse, -R154 ;  /* 0x0000009792a57223 */ /* 0x080fe4000001089a */
[----:B------:R-:W-:Y:S02]  /*8140*/  FMUL.FTZ R151, R185, R151 ;  /* 0x00000097b9977220 */ /* 0x000fe40000410000 */
[----:B------:R-:W-:Y:S01]  /*8150*/  FADD.FTZ R149, R148, R145 ;  /* 0x0000009194957221 */ /* 0x000fe20000010000 */
[--C-:B------:R-:W-:Y:S01]  /*8160*/  HADD2.F32 R145, -RZ, R4.reuse.H0_H0 ;  /* 0x20000004ff917230 */ /* 0x100fe20000004100 */
[----:B------:R-:W-:Y:S01]  /*8170*/  FADD.FTZ R152, R147, R152 ;  /* 0x0000009893987221 */ /* 0x000fe20000010000 */
[----:B------:R-:W-:Y:S01]  /*8180*/  HADD2.F32 R148, -RZ, R4.H1_H1 ;  /* 0x30000004ff947230 */ /* 0x000fe20000004100 */
[----:B------:R-:W-:-:S02]  /*8190*/  FMUL.FTZ R147, R33, R98 ;  /* 0x0000006221937220 */ /* 0x000fc40000410000 */
[----:B------:R-:W-:Y:S02]  /*81a0*/  FFMA.FTZ R150, R146, R143, R151 ;  /* 0x0000008f92967223 */ /* 0x000fe40000010097 */
[-C--:B------:R-:W-:Y:S02]  /*81b0*/  FFMA.FTZ R202, R145, -R98.reuse, R202 ;  /* 0x8000006291ca7223 */ /* 0x080fe400000100ca */
[----:B------:R-:W-:Y:S02]  /*81c0*/  FMUL.FTZ R151, R117, R98 ;  /* 0x0000006275977220 */ /* 0x000fe40000410000 */
[----:B------:R-:W-:Y:S02]  /*81d0*/  FMUL.FTZ R156, R188, R147 ;  /* 0x00000093bc9c7220 */ /* 0x000fe40000410000 */
[----:B------:R-:W-:Y:S02]  /*81e0*/  FADD.FTZ R154, R149, R150 ;  /* 0x00000096959a7221 */ /* 0x000fe40000010000 */
[----:B------:R-:W-:-:S02]  /*81f0*/  FMUL.FTZ R149, R171, R96 ;  /* 0x00000060ab957220 */ /* 0x000fc40000410000 */
[-C--:B------:R-:W-:Y:S02]  /*8200*/  FFMA.FTZ R167, R202, R151.reuse, -R156 ;  /* 0x00000097caa77223 */ /* 0x080fe4000001089c */
[-C--:B------:R-:W-:Y:S02]  /*8210*/  FFMA.FTZ R150, R148, -R96.reuse, R203 ;  /* 0x8000006094967223 */ /* 0x080fe400000100cb */
[----:B------:R-:W-:Y:S02]  /*8220*/  FMUL.FTZ R151, R188, R151 ;  /* 0x00000097bc977220 */ /* 0x000fe40000410000 */
[----:B------:R-:W-:Y:S02]  /*8230*/  FMUL.FTZ R158, R155, R96 ;  /* 0x000000609b9e7220 */ /* 0x000fe40000410000 */
[----:B------:R-:W-:Y:S02]  /*8240*/  FMUL.FTZ R197, R187, R149 ;  /* 0x00000095bbc57220 */ /* 0x000fe40000410000 */
[----:B------:R-:W-:-:S02]  /*8250*/  FADD.FTZ R156, R152, R165 ;  /* 0x000000a5989c7221 */ /* 0x000fc40000010000 */
[----:B------:R-:W-:Y:S01]  /*8260*/  FFMA.FTZ R165, R202, R147, R151 ;  /* 0x00000093caa57223 */ /* 0x000fe20000010097 */
[----:B------:R-:W-:Y:S01]  /*8270*/  HADD2.F32 R151, -RZ, R5.H0_H0 ;  /* 0x20000005ff977230 */ /* 0x000fe20000004100 */
[-C--:B------:R-:W-:Y:S02]  /*8280*/  FFMA.FTZ R199, R150, R158.reuse, -R197 ;  /* 0x0000009e96c77223 */ /* 0x080fe400000108c5 */
[----:B------:R-:W-:Y:S02]  /*8290*/  FMUL.FTZ R158, R187, R158 ;  /* 0x0000009ebb9e7220 */ /* 0x000fe40000410000 */
[----:B------:R-:W-:Y:S02]  /*82a0*/  FMUL.FTZ R152, R21, R94 ;  /* 0x0000005e15987220 */ /* 0x000fe40000410000 */
[----:B------:R-:W-:Y:S02]  /*82b0*/  FADD.FTZ R154, R154, R165 ;  /* 0x000000a59a9a7221 */ /* 0x000fe40000010000 */
[----:B------:R-:W-:-:S02]  /*82c0*/  FFMA.FTZ R197, R150, R149, R158 ;  /* 0x0000009596c57223 */ /* 0x000fc4000001009e */
[-C--:B------:R-:W-:Y:S02]  /*82d0*/  FFMA.FTZ R165, R151, -R94.reuse, R204 ;  /* 0x8000005e97a57223 */ /* 0x080fe400000100cc */
[----:B------:R-:W-:Y:S02]  /*82e0*/  FMUL.FTZ R158, R23, R94 ;  /* 0x0000005e179e7220 */ /* 0x000fe40000410000 */
[----:B------:R-:W-:Y:S02]  /*82f0*/  FMUL.FTZ R160, R190, R152 ;  /* 0x00000098bea07220 */ /* 0x000fe40000410000 */
[----:B------:R-:W-:Y:S02]  /*8300*/  FADD.FTZ R156, R156, R167 ;  /* 0x000000a79c9c7221 */ /* 0x000fe40000010000 */
[----:B------:R-:W-:Y:S01]  /*8310*/  FADD.FTZ R197, R154, R197 ;  /* 0x000000c59ac57221 */ /* 0x000fe20000010000 */
[----:B------:R-:W-:Y:S01]  /*8320*/  HADD2.F32 R154, -RZ, R5.H1_H1 ;  /* 0x30000005ff9a7230 */ /* 0x000fe20000004100 */
[----:B------:R-:W-:-:S02]  /*8330*/  FFMA.FTZ R167, R165, R158, -R160 ;  /* 0x0000009ea5a77223 */ /* 0x000fc400000108a0 */
[----:B------:R-:W-:Y:S02]  /*8340*/  FMUL.FTZ R158, R190, R158 ;  /* 0x0000009ebe9e7220 */ /* 0x000fe40000410000 */
[----:B------:R-:W-:Y:S02]  /*8350*/  FMUL.FTZ R162, R153, R92 ;  /* 0x0000005c99a27220 */ /* 0x000fe40000410000 */
[----:B------:R-:W-:Y:S02]  /*8360*/  FFMA.FTZ R158, R165, R152, R158 ;  /* 0x00000098a59e7223 */ /* 0x000fe4000001009e */
[-C--:B------:R-:W-:Y:S02]  /*8370*/  FMUL.FTZ R160, R169, R92.reuse ;  /* 0x0000005ca9a07220 */ /* 0x080fe40000410000 */
[----:B------:R-:W-:Y:S02]  /*8380*/  FFMA.FTZ R207, R154, -R92, R207 ;  /* 0x8000005c9acf7223 */ /* 0x000fe400000100cf */
[----:B------:R-:W-:-:S02]  /*8390*/  FMUL.FTZ R164, R205, R162 ;  /* 0x000000a2cda47220 */ /* 0x000fc40000410000 */
[----:B------:R-:W-:Y:S02]  /*83a0*/  FADD.FTZ R156, R156, R199 ;  /* 0x000000c79c9c7221 */ /* 0x000fe40000010000 */
[----:B------:R-:W-:Y:S02]  /*83b0*/  FADD.FTZ R158, R197, R158 ;  /* 0x0000009ec59e7221 */ /* 0x000fe40000010000 */
[-C--:B------:R-:W-:Y:S02]  /*83c0*/  FMUL.FTZ R166, R205, R160.reuse ;  /* 0x000000a0cda67220 */ /* 0x080fe40000410000 */
[----:B------:R-:W-:Y:S02]  /*83d0*/  FFMA.FTZ R197, R207, R160, R164 ;  /* 0x000000a0cfc57223 */ /* 0x000fe400000100a4 */
[----:B------:R-:W-:Y:S02]  /*83e0*/  FADD.FTZ R156, R156, R167 ;  /* 0x000000a79c9c7221 */ /* 0x000fe40000010000 */
[----:B------:R-:W-:-:S02]  /*83f0*/  FMUL.FTZ R167, R17, R90 ;  /* 0x0000005a11a77220 */ /* 0x000fc40000410000 */
[----:B------:R-:W-:Y:S02]  /*8400*/  FFMA.FTZ R199, R207, R162, -R166 ;  /* 0x000000a2cfc77223 */ /* 0x000fe400000108a6 */
[----:B------:R-:W-:Y:S02]  /*8410*/  FADD.FTZ R158, R158, R197 ;  /* 0x000000c59e9e7221 */ /* 0x000fe40000010000 */
[----:B------:R-:W-:Y:S02]  /*8420*/  FFMA.FTZ R208, R213, -R90, R208 ;  /* 0x8000005ad5d07223 */ /* 0x000fe400000100d0 */
[----:B------:R-:W-:Y:S02]  /*8430*/  FMUL.FTZ R209, R16, R88 ;  /* 0x0000005810d17220 */ /* 0x000fe40000410000 */
[----:B------:R-:W-:Y:S02]  /*8440*/  FMUL.FTZ R197, R19, R90 ;  /* 0x0000005a13c57220 */ /* 0x000fe40000410000 */
[----:B------:R-:W-:-:S02]  /*8450*/  FMUL.FTZ R162, R206, R167 ;  /* 0x000000a7cea27220 */ /* 0x000fc40000410000 */
[-C--:B------:R-:W-:Y:S02]  /*8460*/  FFMA.FTZ R164, R168, -R88.reuse, R201 ;  /* 0x80000058a8a47223 */ /* 0x080fe400000100c9 */
[----:B------:R-:W-:Y:S02]  /*8470*/  FMUL.FTZ R203, R18, R88 ;  /* 0x0000005812cb7220 */ /* 0x000fe40000410000 */
[----:B------:R-:W-:Y:S02]  /*8480*/  FMUL.FTZ R166, R200, R209 ;  /* 0x000000d1c8a67220 */ /* 0x000fe40000410000 */
[-C--:B------:R-:W-:Y:S02]  /*8490*/  FFMA.FTZ R201, R208, R197.reuse, -R162 ;  /* 0x000000c5d0c97223 */ /* 0x080fe400000108a2 */
[----:B------:R-:W-:Y:S02]  /*84a0*/  FMUL.FTZ R197, R206, R197 ;  /* 0x000000c5cec57220 */ /* 0x000fe40000410000 */
[----:B------:R-:W-:-:S02]  /*84b0*/  FADD.FTZ R54, R203, R54 ;  /* 0x00000036cb367221 */ /* 0x000fc40000010000 */
[-C--:B------:R-:W-:Y:S02]  /*84c0*/  FFMA.FTZ R211, R164, R203.reuse, R166 ;  /* 0x000000cba4d37223 */ /* 0x080fe400000100a6 */
[----:B------:R-:W-:Y:S02]  /*84d0*/  FMUL.FTZ R203, R200, R203 ;  /* 0x000000cbc8cb7220 */ /* 0x000fe40000410000 */
[----:B------:R-:W-:Y:S02]  /*84e0*/  FFMA.FTZ R197, R208, R167, R197 ;  /* 0x000000a7d0c57223 */ /* 0x000fe400000100c5 */
[----:B------:R-:W-:Y:S02]  /*84f0*/  FADD.FTZ R156, R156, R199 ;  /* 0x000000c79c9c7221 */ /* 0x000fe40000010000 */
[----:B------:R-:W-:Y:S02]  /*8500*/  FFMA.FTZ R203, R164, R209, -R203 ;  /* 0x000000d1a4cb7223 */ /* 0x000fe400000108cb */
[----:B------:R-:W-:-:S02]  /*8510*/  FADD.FTZ R158, R158, R197 ;  /* 0x000000c59e9e7221 */ /* 0x000fc40000010000 */
[----:B------:R-:W-:Y:S02]  /*8520*/  FADD.FTZ R156, R156, R201 ;  /* 0x000000c99c9c7221 */ /* 0x000fe40000010000 */
[C---:B------:R-:W-:Y:S01]  /*8530*/  FMUL.FTZ R199, R31.reuse, R18 ;  /* 0x000000121fc77220 */ /* 0x040fe20000410000 */
[----:B------:R-:W0:Y:S01]  /*8540*/  SHFL.DOWN PT, R201, R14, 0x1, 0x1f ;  /* 0x08201f000ec97f89 */ /* 0x000e2200000e0000 */
[----:B------:R-:W-:Y:S02]  /*8550*/  FADD.FTZ R211, R158, R211 ;  /* 0x000000d39ed37221 */ /* 0x000fe40000010000 */
[----:B------:R-:W-:Y:S02]  /*8560*/  FADD.FTZ R203, R156, R203 ;  /* 0x000000cb9ccb7221 */ /* 0x000fe40000010000 */
[-C--:B------:R-:W-:Y:S02]  /*8570*/  FFMA.FTZ R199, R30, R16.reuse, -R199 ;  /* 0x000000101ec77223 */ /* 0x080fe400000108c7 */
[----:B------:R-:W-:-:S02]  /*8580*/  FMUL.FTZ R197, R31, R16 ;  /* 0x000000101fc57220 */ /* 0x000fc40000410000 */
[----:B------:R-:W-:Y:S02]  /*8590*/  FADD.FTZ R211, R211, R130 ;  /* 0x00000082d3d37221 */ /* 0x000fe40000010000 */
[----:B------:R-:W-:Y:S01]  /*85a0*/  FADD.FTZ R134, R203, R134 ;  /* 0x00000086cb867221 */ /* 0x000fe20000010000 */
[----:B------:R-:W1:Y:S01]  /*85b0*/  SHFL.DOWN PT, R130, R15, 0x1, 0x1f ;  /* 0x08201f000f827f89 */ /* 0x000e6200000e0000 */
[----:B------:R-:W-:Y:S02]  /*85c0*/  FMUL.FTZ R199, R200, R199 ;  /* 0x000000c7c8c77220 */ /* 0x000fe40000410000 */
[----:B------:R-:W-:Y:S02]  /*85d0*/  FMUL.FTZ R16, R31, R17 ;  /* 0x000000111f107220 */ /* 0x000fe40000410000 */
[----:B------:R-:W-:Y:S02]  /*85e0*/  FFMA.FTZ R197, R30, R18, R197 ;  /* 0x000000121ec57223 */ /* 0x000fe400000100c5 */
[----:B------:R-:W-:-:S02]  /*85f0*/  FADD.FTZ R211, R211, R12 ;  /* 0x0000000cd3d37221 */ /* 0x000fc40000010000 */
[----:B------:R-:W-:Y:S02]  /*8600*/  FADD.FTZ R134, R134, R13 ;  /* 0x0000000d86867221 */ /* 0x000fe40000010000 */
[----:B------:R-:W-:Y:S02]  /*8610*/  FFMA.FTZ R197, R164, R197, R199 ;  /* 0x000000c5a4c57223 */ /* 0x000fe400000100c7 */
[-C--:B------:R-:W-:Y:S01]  /*8620*/  FFMA.FTZ R13, R30, R19.reuse, -R16 ;  /* 0x000000131e0d7223 */ /* 0x080fe20000010810 */
[----:B------:R-:W2:Y:S01]  /*8630*/  SHFL.DOWN PT, R199, R211, 0x1, 0x1f ;  /* 0x08201f00d3c77f89 */ /* 0x000ea200000e0000 */
[C---:B------:R-:W-:Y:S02]  /*8640*/  FMUL.FTZ R19, R31.reuse, R19 ;  /* 0x000000131f137220 */ /* 0x040fe40000410000 */
[----:B------:R-:W-:Y:S01]  /*8650*/  FMUL.FTZ R12, R31, R169 ;  /* 0x000000a91f0c7220 */ /* 0x000fe20000410000 */
[----:B------:R-:W3:Y:S01]  /*8660*/  SHFL.DOWN PT, R16, R134, 0x1, 0x1f ;  /* 0x08201f0086107f89 */ /* 0x000ee200000e0000 */
[----:B------:R-:W-:-:S02]  /*8670*/  FMUL.FTZ R13, R206, R13 ;  /* 0x0000000dce0d7220 */ /* 0x000fc40000410000 */
[C---:B------:R-:W-:Y:S02]  /*8680*/  FFMA.FTZ R19, R30.reuse, R17, R19 ;  /* 0x000000111e137223 */ /* 0x040fe40000010013 */
[----:B------:R-:W-:Y:S02]  /*8690*/  FFMA.FTZ R12, R30, R153, -R12 ;  /* 0x000000991e0c7223 */ /* 0x000fe4000001080c */
[----:B------:R-:W-:Y:S01]  /*86a0*/  FFMA.FTZ R208, R208, R19, R13 ;  /* 0x00000013d0d07223 */ /* 0x000fe2000001000d */
[----:B------:R-:W-:Y:S01]  /*86b0*/  MOV R13, R134 ;  /* 0x00000086000d7202 */ /* 0x000fe20000000f00 */
[----:B------:R-:W-:Y:S02]  /*86c0*/  FMUL.FTZ R205, R205, R12 ;  /* 0x0000000ccdcd7220 */ /* 0x000fe40000410000 */
[----:B------:R-:W-:Y:S02]  /*86d0*/  FMUL.FTZ R12, R31, R21 ;  /* 0x000000151f0c7220 */ /* 0x000fe40000410000 */
[----:B------:R-:W-:-:S02]  /*86e0*/  FFMA.FTZ R208, R213, R17, R208 ;  /* 0x00000011d5d07223 */ /* 0x000fc400000100d0 */
[----:B------:R-:W-:Y:S01]  /*86f0*/  FFMA.FTZ R17, R30, R23, -R12 ;  /* 0x000000171e117223 */ /* 0x000fe2000001080c */
[----:B------:R-:W-:Y:S01]  /*8700*/  MOV R12, R211 ;  /* 0x000000d3000c7202 */ /* 0x000fe20000000f00 */
[----:B0-----:R-:W-:Y:S02]  /*8710*/  @!P0 FADD.FTZ R14, R14, R201 ;  /* 0x000000c90e0e8221 */ /* 0x001fe40000010000 */
[----:B-1----:R-:W-:Y:S02]  /*8720*/  @!P0 FADD.FTZ R15, R15, R130 ;  /* 0x000000820f0f8221 */ /* 0x002fe40000010000 */
[----:B--2---:R-:W-:Y:S02]  /*8730*/  @!P0 FADD.FTZ R12, R12, R199 ;  /* 0x000000c70c0c8221 */ /* 0x004fe40000010000 */
[----:B------:R-:W-:Y:S02]  /*8740*/  FADD.FTZ R83, R138, R83 ;  /* 0x000000538a537221 */ /* 0x000fe40000010000 */
[----:B---3--:R-:W-:Y:S01]  /*8750*/  @!P0 FADD.FTZ R13, R13, R16 ;  /* 0x000000100d0d8221 */ /* 0x008fe20000010000 */
[----:B------:R-:W0:Y:S01]  /*8760*/  SHFL.DOWN PT, R138, R15, 0x2, 0x1f ;  /* 0x08401f000f8a7f89 */ /* 0x000e2200000e0000 */
[----:B------:R-:W-:Y:S01]  /*8770*/  FADD.FTZ R55, R167, R55 ;  /* 0x00000037a7377221 */ /* 0x000fe20000010000 */
[----:B------:R-:W-:Y:S01]  /*8780*/  ISETP.GT.AND P0, PT, R120, 0x1d, PT ;  /* 0x0000001d7800780c */ /* 0x000fe20003f04270 */
[----:B------:R-:W-:Y:S01]  /*8790*/  FMUL.FTZ R23, R31, R23 ;  /* 0x000000171f177220 */ /* 0x000fe20000410000 */
[----:B------:R-:W1:Y:S01]  /*87a0*/  SHFL.DOWN PT, R167, R14, 0x2, 0x1f ;  /* 0x08401f000ea77f89 */ /* 0x000e6200000e0000 */
[----:B------:R-:W-:-:S02]  /*87b0*/  FFMA.FTZ R197, R168, R18, R197 ;  /* 0x00000012a8c57223 */ /* 0x000fc400000100c5 */
[----:B------:R-:W-:Y:S01]  /*87c0*/  FMUL.FTZ R17, R190, R17 ;  /* 0x00000011be117220 */ /* 0x000fe20000410000 */
[----:B------:R-:W2:Y:S01]  /*87d0*/  SHFL.DOWN PT, R134, R13, 0x2, 0x1f ;  /* 0x08401f000d867f89 */ /* 0x000ea200000e0000 */
[----:B------:R-:W-:Y:S02]  /*87e0*/  FMUL.FTZ R153, R31, R153 ;  /* 0x000000991f997220 */ /* 0x000fe40000410000 */
[C---:B------:R-:W-:Y:S01]  /*87f0*/  FFMA.FTZ R18, R30.reuse, R21, R23 ;  /* 0x000000151e127223 */ /* 0x040fe20000010017 */
[----:B------:R-:W3:Y:S01]  /*8800*/  SHFL.DOWN PT, R19, R12, 0x2, 0x1f ;  /* 0x08401f000c137f89 */ /* 0x000ee200000e0000 */
[----:B------:R-:W-:Y:S02]  /*8810*/  FFMA.FTZ R130, R30, R169, R153 ;  /* 0x000000a91e827223 */ /* 0x000fe40000010099 */
[----:B------:R-:W-:Y:S02]  /*8820*/  FFMA.FTZ R18, R165, R18, R17 ;  /* 0x00000012a5127223 */ /* 0x000fe40000010011 */
[----:B------:R-:W-:-:S02]  /*8830*/  FFMA.FTZ R130, R207, R130, R205 ;  /* 0x00000082cf827223 */ /* 0x000fc400000100cd */
[----:B------:R-:W-:Y:S02]  /*8840*/  FFMA.FTZ R18, R151, R21, R18 ;  /* 0x0000001597127223 */ /* 0x000fe40000010012 */
[----:B------:R-:W-:Y:S02]  /*8850*/  FMUL.FTZ R16, R31, R171 ;  /* 0x000000ab1f107220 */ /* 0x000fe40000410000 */
[----:B------:R-:W-:Y:S02]  /*8860*/  FFMA.FTZ R169, R154, R169, R130 ;  /* 0x000000a99aa97223 */ /* 0x000fe40000010082 */
[----:B0-----:R-:W-:Y:S02]  /*8870*/  @!P0 FADD.FTZ R15, R15, R138 ;  /* 0x0000008a0f0f8221 */ /* 0x001fe40000010000 */
[----:B------:R-:W-:Y:S02]  /*8880*/  FADD.FTZ R79, R18, R79 ;  /* 0x0000004f124f7221 */ /* 0x000fe40000010000 */
[----:B-1----:R-:W-:Y:S01]  /*8890*/  @!P0 FADD.FTZ R14, R14, R167 ;  /* 0x000000a70e0e8221 */ /* 0x002fe20000010000 */
[----:B------:R-:W-:Y:S01]  /*88a0*/  SHFL.DOWN PT, R130, R15, 0x4, 0x1f ;  /* 0x08801f000f827f89 */ /* 0x000fe200000e0000 */
[----:B------:R-:W-:-:S02]  /*88b0*/  FFMA.FTZ R16, R30, R155, -R16 ;  /* 0x0000009b1e107223 */ /* 0x000fc40000010810 */
[----:B--2---:R-:W-:Y:S01]  /*88c0*/  @!P0 FADD.FTZ R13, R13, R134 ;  /* 0x000000860d0d8221 */ /* 0x004fe20000010000 */
[----:B------:R-:W0:Y:S01]  /*88d0*/  SHFL.DOWN PT, R21, R14, 0x4, 0x1f ;  /* 0x08801f000e157f89 */ /* 0x000e2200000e0000 */
[----:B------:R-:W-:Y:S02]  /*88e0*/  FMUL.FTZ R155, R31, R155 ;  /* 0x0000009b1f9b7220 */ /* 0x000fe40000410000 */
[----:B---3--:R-:W-:Y:S01]  /*88f0*/  @!P0 FADD.FTZ R12, R12, R19 ;  /* 0x000000130c0c8221 */ /* 0x008fe20000010000 */
[----:B------:R-:W1:Y:S01]  /*8900*/  SHFL.DOWN PT, R18, R13, 0x4, 0x1f ;  /* 0x08801f000d127f89 */ /* 0x000e6200000e0000 */
[----:B------:R-:W-:Y:S01]  /*8910*/  FMUL.FTZ R16, R187, R16 ;  /* 0x00000010bb107220 */ /* 0x000fe20000410000 */
[----:B------:R-:W-:Y:S01]  /*8920*/  ISETP.GT.AND P0, PT, R120, 0x1b, PT ;  /* 0x0000001b7800780c */ /* 0x000fe20003f04270 */
[----:B------:R-:W-:Y:S01]  /*8930*/  FFMA.FTZ R155, R30, R171, R155 ;  /* 0x000000ab1e9b7223 */ /* 0x000fe2000001009b */
[----:B------:R-:W2:Y:S01]  /*8940*/  SHFL.DOWN PT, R19, R12, 0x4, 0x1f ;  /* 0x08801f000c137f89 */ /* 0x000ea200000e0000 */
[----:B------:R-:W-:-:S02]  /*8950*/  FADD.FTZ R84, R197, R84 ;  /* 0x00000054c5547221 */ /* 0x000fc40000010000 */
[----:B------:R-:W-:Y:S02]  /*8960*/  FFMA.FTZ R16, R150, R155, R16 ;  /* 0x0000009b96107223 */ /* 0x000fe40000010010 */
[----:B------:R-:W-:Y:S02]  /*8970*/  FADD.FTZ R56, R160, R56 ;  /* 0x00000038a0387221 */ /* 0x000fe40000010000 */
[----:B------:R-:W-:Y:S02]  /*8980*/  FFMA.FTZ R171, R148, R171, R16 ;  /* 0x000000ab94ab7223 */ /* 0x000fe40000010010 */
[----:B------:R-:W-:Y:S02]  /*8990*/  FMUL.FTZ R16, R31, R33 ;  /* 0x000000211f107220 */ /* 0x000fe40000410000 */
[----:B------:R-:W-:Y:S02]  /*89a0*/  FADD.FTZ R81, R208, R81 ;  /* 0x00000051d0517221 */ /* 0x000fe40000010000 */
[----:B------:R-:W-:-:S02]  /*89b0*/  FFMA.FTZ R17, R30, R117, -R16 ;  /* 0x000000751e117223 */ /* 0x000fc40000010810 */
[C---:B------:R-:W-:Y:S02]  /*89c0*/  FMUL.FTZ R16, R31.reuse, R173 ;  /* 0x000000ad1f107220 */ /* 0x040fe40000410000 */
[----:B------:R-:W-:Y:S02]  /*89d0*/  FMUL.FTZ R117, R31, R117 ;  /* 0x000000751f757220 */ /* 0x000fe40000410000 */
[----:B------:R-:W-:Y:S02]  /*89e0*/  FFMA.FTZ R16, R30, R157, -R16 ;  /* 0x0000009d1e107223 */ /* 0x000fe40000010810 */
[----:B0-----:R-:W-:Y:S02]  /*89f0*/  @!P0 FADD.FTZ R14, R14, R21 ;  /* 0x000000150e0e8221 */ /* 0x001fe40000010000 */
[----:B------:R-:W-:Y:S02]  /*8a00*/  @!P0 FADD.FTZ R15, R15, R130 ;  /* 0x000000820f0f8221 */ /* 0x000fe40000010000 */
[----:B-1----:R-:W-:Y:S01]  /*8a10*/  @!P0 FADD.FTZ R13, R13, R18 ;  /* 0x000000120d0d8221 */ /* 0x002fe20000010000 */
[----:B------:R-:W0:Y:S01]  /*8a20*/  SHFL.DOWN PT, R21, R14, 0x8, 0x1f ;  /* 0x09001f000e157f89 */ /* 0x000e2200000e0000 */
[----:B--2---:R-:W-:Y:S01]  /*8a30*/  @!P0 FADD.FTZ R12, R12, R19 ;  /* 0x000000130c0c8221 */ /* 0x004fe20000010000 */
[----:B------:R-:W-:Y:S01]  /*8a40*/  ISETP.GT.AND P0, PT, R120, 0x17, PT ;  /* 0x000000177800780c */ /* 0x000fe20003f04270 */
[----:B------:R-:W-:Y:S01]  /*8a50*/  FMUL.FTZ R17, R188, R17 ;  /* 0x00000011bc117220 */ /* 0x000fe20000410000 */
[----:B------:R-:W1:Y:S01]  /*8a60*/  SHFL.DOWN PT, R134, R15, 0x8, 0x1f ;  /* 0x09001f000f867f89 */ /* 0x000e6200000e0000 */
[----:B------:R-:W-:-:S02]  /*8a70*/  FFMA.FTZ R117, R30, R33, R117 ;  /* 0x000000211e757223 */ /* 0x000fc40000010075 */
[----:B------:R-:W-:Y:S01]  /*8a80*/  FMUL.FTZ R185, R185, R16 ;  /* 0x00000010b9b97220 */ /* 0x000fe20000410000 */
[----:B------:R-:W2:Y:S01]  /*8a90*/  SHFL.DOWN PT, R130, R13, 0x8, 0x1f ;  /* 0x09001f000d827f89 */ /* 0x000ea200000e0000 */
[C---:B------:R-:W-:Y:S02]  /*8aa0*/  FMUL.FTZ R16, R31.reuse, R113 ;  /* 0x000000711f107220 */ /* 0x040fe40000410000 */
[----:B------:R-:W-:Y:S01]  /*8ab0*/  FFMA.FTZ R202, R202, R117, R17 ;  /* 0x00000075caca7223 */ /* 0x000fe20000010011 */
[----:B------:R-:W3:Y:S01]  /*8ac0*/  SHFL.DOWN PT, R19, R12, 0x8, 0x1f ;  /* 0x09001f000c137f89 */ /* 0x000ee200000e0000 */
[-C--:B------:R-:W-:Y:S02]  /*8ad0*/  FFMA.FTZ R17, R30, R115.reuse, -R16 ;  /* 0x000000731e117223 */ /* 0x080fe40000010810 */
[C---:B------:R-:W-:Y:S02]  /*8ae0*/  FMUL.FTZ R115, R31.reuse, R115 ;  /* 0x000000731f737220 */ /* 0x040fe40000410000 */
[----:B------:R-:W-:-:S02]  /*8af0*/  FMUL.FTZ R16, R31, R175 ;  /* 0x000000af1f107220 */ /* 0x000fc40000410000 */
[----:B------:R-:W-:Y:S02]  /*8b00*/  FMUL.FTZ R17, R186, R17 ;  /* 0x00000011ba117220 */ /* 0x000fe40000410000 */
[C---:B------:R-:W-:Y:S02]  /*8b10*/  FFMA.FTZ R115, R30.reuse, R113, R115 ;  /* 0x000000711e737223 */ /* 0x040fe40000010073 */
        /* <DEDUP_REMOVED lines=11> */
[----:B------:R-:W-:Y:S02]  /*8bd0*/  FFMA.FTZ R140, R140, R175, R18 ;  /* 0x000000af8c8c7223 */ /* 0x000fe40000010012 */
[----:B------:R-:W-:Y:S02]  /*8be0*/  FFMA.FTZ R18, R137, R16, R17 ;  /* 0x0000001089127223 */ /* 0x000fe40000010011 */
[----:B0-----:R-:W-:Y:S02]  /*8bf0*/  @!P0 FADD.FTZ R14, R14, R21 ;  /* 0x000000150e0e8221 */ /* 0x001fe40000010000 */
[----:B-1----:R-:W-:Y:S02]  /*8c00*/  @!P0 FADD.FTZ R15, R15, R134 ;  /* 0x000000860f0f8221 */ /* 0x002fe40000010000 */
[----:B--2---:R-:W-:Y:S01]  /*8c10*/  @!P0 FADD.FTZ R13, R13, R130 ;  /* 0x000000820d0d8221 */ /* 0x004fe20000010000 */
[----:B------:R-:W0:Y:S01]  /*8c20*/  SHFL.DOWN PT, R21, R14, 0x10, 0x1f ;  /* 0x0a001f000e157f89 */ /* 0x000e2200000e0000 */
[----:B---3--:R-:W-:Y:S01]  /*8c30*/  @!P0 FADD.FTZ R12, R12, R19 ;  /* 0x000000130c0c8221 */ /* 0x008fe20000010000 */
[----:B------:R-:W-:Y:S01]  /*8c40*/  ISETP.GT.AND P0, PT, R120, 0xf, PT ;  /* 0x0000000f7800780c */ /* 0x000fe20003f04270 */
[C---:B------:R-:W-:Y:S01]  /*8c50*/  FMUL.FTZ R16, R31.reuse, R177 ;  /* 0x000000b11f107220 */ /* 0x040fe20000410000 */
[----:B------:R-:W1:Y:S01]  /*8c60*/  SHFL.DOWN PT, R134, R15, 0x10, 0x1f ;  /* 0x0a001f000f867f89 */ /* 0x000e6200000e0000 */
[----:B------:R-:W-:-:S02]  /*8c70*/  FMUL.FTZ R17, R31, R123 ;  /* 0x0000007b1f117220 */ /* 0x000fc40000410000 */
[C---:B------:R-:W-:Y:S01]  /*8c80*/  FFMA.FTZ R16, R30.reuse, R161, -R16 ;  /* 0x000000a11e107223 */ /* 0x040fe20000010810 */
[----:B------:R-:W2:Y:S01]  /*8c90*/  SHFL.DOWN PT, R130, R13, 0x10, 0x1f ;  /* 0x0a001f000d827f89 */ /* 0x000ea200000e0000 */
[C---:B------:R-:W-:Y:S02]  /*8ca0*/  FFMA.FTZ R17, R30.reuse, R125, -R17 ;  /* 0x0000007d1e117223 */ /* 0x040fe40000010811 */
[----:B------:R-:W-:Y:S01]  /*8cb0*/  FMUL.FTZ R181, R181, R16 ;  /* 0x00000010b5b57220 */ /* 0x000fe20000410000 */
[----:B------:R-:W3:Y:S01]  /*8cc0*/  SHFL.DOWN PT, R19, R12, 0x10, 0x1f ;  /* 0x0a001f000c137f89 */ /* 0x000ee200000e0000 */
[C---:B------:R-:W-:Y:S02]  /*8cd0*/  FMUL.FTZ R16, R31.reuse, R179 ;  /* 0x000000b31f107220 */ /* 0x040fe40000410000 */
[----:B------:R-:W-:Y:S02]  /*8ce0*/  FMUL.FTZ R157, R31, R157 ;  /* 0x0000009d1f9d7220 */ /* 0x000fe40000410000 */
[----:B------:R-:W-:-:S02]  /*8cf0*/  FFMA.FTZ R16, R30, R163, -R16 ;  /* 0x000000a31e107223 */ /* 0x000fc40000010810 */
[----:B------:R-:W-:Y:S02]  /*8d00*/  FMUL.FTZ R161, R31, R161 ;  /* 0x000000a11fa17220 */ /* 0x000fe40000410000 */
[----:B------:R-:W-:Y:S02]  /*8d10*/  FMUL.FTZ R35, R35, R16 ;  /* 0x0000001023237220 */ /* 0x000fe40000410000 */
[C---:B------:R-:W-:Y:S02]  /*8d20*/  FMUL.FTZ R16, R31.reuse, R127 ;  /* 0x0000007f1f107220 */ /* 0x040fe40000410000 */
[C---:B------:R-:W-:Y:S02]  /*8d30*/  FMUL.FTZ R125, R31.reuse, R125 ;  /* 0x0000007d1f7d7220 */ /* 0x040fe40000410000 */
[C---:B------:R-:W-:Y:S02]  /*8d40*/  FMUL.FTZ R163, R31.reuse, R163 ;  /* 0x000000a31fa37220 */ /* 0x040fe40000410000 */
[----:B------:R-:W-:-:S02]  /*8d50*/  FMUL.FTZ R31, R31, R131 ;  /* 0x000000831f1f7220 */ /* 0x000fc40000410000 */
[C---:B------:R-:W-:Y:S02]  /*8d60*/  FFMA.FTZ R131, R30.reuse, R131, -R16 ;  /* 0x000000831e837223 */ /* 0x040fe40000010810 */
[----:B------:R-:W-:Y:S02]  /*8d70*/  FFMA.FTZ R119, R135, R119, R18 ;  /* 0x0000007787777223 */ /* 0x000fe40000010012 */
[C---:B------:R-:W-:Y:S02]  /*8d80*/  FFMA.FTZ R157, R30.reuse, R173, R157 ;  /* 0x000000ad1e9d7223 */ /* 0x040fe4000001009d */
[C---:B------:R-:W-:Y:S02]  /*8d90*/  FFMA.FTZ R18, R30.reuse, R177, R161 ;  /* 0x000000b11e127223 */ /* 0x040fe400000100a1 */
[C---:B------:R-:W-:Y:S02]  /*8da0*/  FFMA.FTZ R125, R30.reuse, R123, R125 ;  /* 0x0000007b1e7d7223 */ /* 0x040fe4000001007d */
[----:B------:R-:W-:-:S02]  /*8db0*/  FFMA.FTZ R16, R30, R179, R163 ;  /* 0x000000b31e107223 */ /* 0x000fc400000100a3 */
[----:B------:R-:W-:Y:S02]  /*8dc0*/  FMUL.FTZ R17, R182, R17 ;  /* 0x00000011b6117220 */ /* 0x000fe40000410000 */
[----:B------:R-:W-:Y:S02]  /*8dd0*/  FFMA.FTZ R30, R30, R127, R31 ;  /* 0x0000007f1e1e7223 */ /* 0x000fe4000001001f */
[----:B------:R-:W-:Y:S02]  /*8de0*/  FMUL.FTZ R131, R34, R131 ;  /* 0x0000008322837220 */ /* 0x000fe40000410000 */
[----:B0-----:R-:W-:Y:S02]  /*8df0*/  @!P0 FADD.FTZ R14, R14, R21 ;  /* 0x000000150e0e8221 */ /* 0x001fe40000010000 */
        /* <DEDUP_REMOVED lines=55> */
.L_x_6311:
[----:B0-----:R-:W-:Y:S05]  /*9170*/  BSYNC B0 ;  /* 0x0000000000007941 */ /* 0x001fea0003800000 */
.L_x_6310:
[----:B------:R-:W-:-:S04]  /*9180*/  IADD3 R0, R0, 0x1, RZ ;  /* 0x0000000100007810 */ /* 0x000fc80007ffe0ff */
[----:B------:R-:W-:-:S13]  /*9190*/  ISETP.GE.AND P0, PT, R0, c[0x0][0x16c], PT ;  /* 0x00005b0000007a0c */ /* 0x000fda0003f06270 */
[----:B------:R-:W-:Y:S01]  /*91a0*/  @P0 CALL.REL.NOINC `(.L_x_6275) ;  /* 0x0000001000000944 */ /* 0x000fe20003c00000 */
[----:B------:R-:W-:Y:S05]  /*91b0*/  BRA `(.L_x_6312) ;  /* 0xffffa0d000007947 */ /* 0x000fea000383ffff */
.L_x_6275:
        /* <DEDUP_REMOVED lines=14> */
[----:B------:R-:W-:Y:S02]  /*92a0*/  HADD2.F32 R8, -RZ, R8.H1_H1 ;  /* 0x30000008ff087230 */ /* 0x000fe40000004100 */
[--C-:B------:R-:W-:Y:S01]  /*92b0*/  HADD2.F32 R14, -RZ, R10.reuse.H0_H0 ;  /* 0x2000000aff0e7230 */ /* 0x100fe20000004100 */
[--C-:B------:R-:W-:Y:S01]  /*92c0*/  FADD.FTZ R6, R0, R107.reuse ;  /* 0x0000006b00067221 */ /* 0x100fe20000010000 */
[----:B------:R-:W-:Y:S01]  /*92d0*/  HADD2.F32 R0, -RZ, R9.H0_H0 ;  /* 0x20000009ff007230 */ /* 0x000fe20000004100 */
[--C-:B------:R-:W-:Y:S01]  /*92e0*/  FADD.FTZ R8, R8, R107.reuse ;  /* 0x0000006b08087221 */ /* 0x100fe20000010000 */
[--C-:B------:R-:W-:Y:S01]  /*92f0*/  HADD2.F32 R16, -RZ, R11.reuse.H1_H1 ;  /* 0x3000000bff107230 */ /* 0x100fe20000004100 */
[--C-:B------:R-:W-:Y:S01]  /*9300*/  FADD.FTZ R17, R14, R107.reuse ;  /* 0x0000006b0e117221 */ /* 0x100fe20000010000 */
[----:B------:R-:W-:Y:S01]  /*9310*/  FSETP.GTU.FTZ.AND P4, PT, R6, 20, PT ;  /* 0x41a000000600780b */ /* 0x000fe20003f9c000 */
[--C-:B------:R-:W-:Y:S01]  /*9320*/  FADD.FTZ R20, R0, R107.reuse ;  /* 0x0000006b00147221 */ /* 0x100fe20000010000 */
[----:B------:R-:W-:Y:S01]  /*9330*/  FSETP.GTU.FTZ.AND P5, PT, R8, 20, PT ;  /* 0x41a000000800780b */ /* 0x000fe20003fbc000 */
[----:B------:R-:W-:Y:S01]  /*9340*/  HADD2.F32 R14, -RZ, R11.H0_H0 ;  /* 0x2000000bff0e7230 */ /* 0x000fe20000004100 */
[----:B------:R-:W-:Y:S01]  /*9350*/  FSETP.GTU.FTZ.AND P1, PT, R17, 20, PT ;  /* 0x41a000001100780b */ /* 0x000fe20003f3c000 */
[----:B------:R-:W-:Y:S01]  /*9360*/  FADD.FTZ R16, R16, R107 ;  /* 0x0000006b10107221 */ /* 0x000fe20000010000 */
[----:B------:R-:W-:Y:S01]  /*9370*/  FSETP.GTU.FTZ.AND P6, PT, R20, 20, PT ;  /* 0x41a000001400780b */ /* 0x000fe20003fdc000 */
[----:B------:R-:W-:-:S05]  /*9380*/  HADD2.F32 R10, -RZ, R10.H1_H1 ;  /* 0x3000000aff0a7230 */ /* 0x000fca0000004100 */
[--C-:B------:R-:W-:Y:S02]  /*9390*/  FADD.FTZ R18, R10, R107.reuse ;  /* 0x0000006b0a127221 */ /* 0x100fe40000010000 */
[----:B------:R-:W-:Y:S02]  /*93a0*/  @!P4 FMUL.FTZ R0, R6, -1.4426950216293334961 ;  /* 0xbfb8aa3b0600c820 */ /* 0x000fe40000410000 */
[----:B------:R-:W0:Y:S01]  /*93b0*/  LDS.128 R4, [R85.X16+0x10] ;  /* 0x0000100055047984 */ /* 0x000e22000000cc00 */
[----:B------:R-:W-:Y:S01]  /*93c0*/  @!P5 FMUL.FTZ R12, R8, -1.4426950216293334961 ;  /* 0xbfb8aa3b080cd820 */ /* 0x000fe20000410000 */
[----:B------:R-:W-:Y:S01]  /*93d0*/  HADD2.F32 R8, -RZ, R9.H1_H1 ;  /* 0x30000009ff087230 */ /* 0x000fe20000004100 */
[----:B------:R-:W-:Y:S01]  /*93e0*/  @!P6 FMUL.FTZ R9, R20, -1.4426950216293334961 ;  /* 0xbfb8aa3b1409e820 */ /* 0x000fe20000410000 */
[----:B------:R-:W1:Y:S01]  /*93f0*/  @!P4 MUFU.EX2 R0, R0 ;  /* 0x000000000000c308 */ /* 0x000e620000000800 */
[----:B------:R-:W-:Y:S01]  /*9400*/  BAR.SYNC.DEFER_BLOCKING 0x0 ;  /* 0x0000000000007b1d */ /* 0x000fe20000010000 */
[----:B------:R-:W-:Y:S01]  /*9410*/  FSETP.GTU.FTZ.AND P2, PT, R18, 20, PT ;  /* 0x41a000001200780b */ /* 0x000fe20003f5c000 */
[----:B------:R-:W-:Y:S01]  /*9420*/  FADD.FTZ R15, R8, R107 ;  /* 0x0000006b080f7221 */ /* 0x000fe20000010000 */
[----:B------:R-:W-:-:S04]  /*9430*/  F2FP.PACK_AB R20, R58, R59 ;  /* 0x0000003b3a14723e */ /* 0x000fc800000000ff */
[----:B------:R-:W2:Y:S01]  /*9440*/  @!P5 MUFU.EX2 R12, R12 ;  /* 0x0000000c000cd308 */ /* 0x000ea20000000800 */
[----:B------:R-:W-:-:S06]  /*9450*/  FSETP.GTU.FTZ.AND P0, PT, R15, 20, PT ;  /* 0x41a000000f00780b */ /* 0x000fcc0003f1c000 */
[----:B------:R-:W-:Y:S01]  /*9460*/  @!P2 FMUL.FTZ R11, R18, -1.4426950216293334961 ;  /* 0xbfb8aa3b120ba820 */ /* 0x000fe20000410000 */
[----:B------:R-:W-:Y:S01]  /*9470*/  @!P6 MUFU.EX2 R9, R9 ;  /* 0x000000090009e308 */ /* 0x000fe20000000800 */
[----:B-1----:R-:W-:Y:S02]  /*9480*/  @!P4 FADD.FTZ R8, R0, 1 ;  /* 0x3f8000000008c421 */ /* 0x002fe40000010000 */
[----:B------:R-:W-:-:S03]  /*9490*/  IMAD R18, R103, c[0x0][0x2d8], RZ ;  /* 0x0000b60067127a24 */ /* 0x000fc600078e02ff */
[----:B------:R-:W-:Y:S02]  /*94a0*/  @!P0 FMUL.FTZ R0, R15, -1.4426950216293334961 ;  /* 0xbfb8aa3b0f008820 */ /* 0x000fe40000410000 */
[----:B--2---:R-:W-:Y:S01]  /*94b0*/  @!P5 FADD.FTZ R12, R12, 1 ;  /* 0x3f8000000c0cd421 */ /* 0x004fe20000010000 */
[----:B------:R1:W2:Y:S01]  /*94c0*/  @!P4 MUFU.RCP R13, R8 ;  /* 0x00000008000dc308 */ /* 0x0002a20000001000 */
[----:B------:R-:W-:-:S05]  /*94d0*/  FADD.FTZ R15, R14, R107 ;  /* 0x0000006b0e0f7221 */ /* 0x000fca0000010000 */
[----:B------:R-:W-:Y:S02]  /*94e0*/  FSETP.GTU.FTZ.AND P3, PT, R15, 20, PT ;  /* 0x41a000000f00780b */ /* 0x000fe40003f7c000 */
[----:B------:R-:W3:Y:S01]  /*94f0*/  @!P5 MUFU.RCP R12, R12 ;  /* 0x0000000c000cd308 */ /* 0x000ee20000001000 */
[----:B-1----:R-:W-:Y:S01]  /*9500*/  @!P1 FMUL.FTZ R8, R17, -1.4426950216293334961 ;  /* 0xbfb8aa3b11089820 */ /* 0x002fe20000410000 */
[--C-:B0-----:R-:W-:Y:S02]  /*9510*/  HADD2.F32 R14, -RZ, R4.reuse.H0_H0 ;  /* 0x20000004ff0e7230 */ /* 0x101fe40000004100 */
[----:B------:R-:W-:-:S03]  /*9520*/  HADD2.F32 R4, -RZ, R4.H1_H1 ;  /* 0x30000004ff047230 */ /* 0x000fc60000004100 */
[--C-:B------:R-:W-:Y:S01]  /*9530*/  FADD.FTZ R17, R14, R107.reuse ;  /* 0x0000006b0e117221 */ /* 0x100fe20000010000 */
[----:B------:R0:W1:Y:S01]  /*9540*/  @!P0 MUFU.EX2 R10, R0 ;  /* 0x00000000000a8308 */ /* 0x0000620000000800 */
[----:B--2---:R-:W-:Y:S01]  /*9550*/  @!P4 FMUL.FTZ R68, R68, R13 ;  /* 0x0000000d4444c220 */ /* 0x004fe20000410000 */
[----:B------:R-:W-:Y:S01]  /*9560*/  FSETP.GTU.FTZ.AND P4, PT, R16, 20, PT ;  /* 0x41a000001000780b */ /* 0x000fe20003f9c000 */
[----:B------:R-:W-:Y:S02]  /*9570*/  @!P3 FMUL.FTZ R13, R15, -1.4426950216293334961 ;  /* 0xbfb8aa3b0f0db820 */ /* 0x000fe40000410000 */
[----:B------:R-:W-:Y:S02]  /*9580*/  FADD.FTZ R4, R4, R107 ;  /* 0x0000006b04047221 */ /* 0x000fe40000010000 */
[----:B---3--:R-:W-:Y:S01]  /*9590*/  @!P5 FMUL.FTZ R69, R69, R12 ;  /* 0x0000000c4545d220 */ /* 0x008fe20000410000 */
[----:B------:R-:W-:Y:S01]  /*95a0*/  FSETP.GTU.FTZ.AND P5, PT, R17, 20, PT ;  /* 0x41a000001100780b */ /* 0x000fe20003fbc000 */
[----:B0-----:R-:W-:Y:S01]  /*95b0*/  @!P6 FADD.FTZ R0, R9, 1 ;  /* 0x3f8000000900e421 */ /* 0x001fe20000010000 */
[----:B------:R-:W-:Y:S05]  /*95c0*/  @!P1 MUFU.EX2 R8, R8 ;  /* 0x0000000800089308 */ /* 0x000fea0000000800 */
[----:B------:R-:W-:-:S02]  /*95d0*/  @!P4 FMUL.FTZ R14, R16, -1.4426950216293334961 ;  /* 0xbfb8aa3b100ec820 */ /* 0x000fc40000410000 */
[----:B-1----:R-:W-:Y:S01]  /*95e0*/  @!P0 FADD.FTZ R10, R10, 1 ;  /* 0x3f8000000a0a8421 */ /* 0x002fe20000010000 */
[----:B------:R-:W0:Y:S03]  /*95f0*/  @!P3 MUFU.EX2 R13, R13 ;  /* 0x0000000d000db308 */ /* 0x000e260000000800 */
[----:B------:R-:W-:-:S05]  /*9600*/  @!P5 FMUL.FTZ R15, R17, -1.4426950216293334961 ;  /* 0xbfb8aa3b110fd820 */ /* 0x000fca0000410000 */
[----:B------:R1:W2:Y:S08]  /*9610*/  @!P6 MUFU.RCP R17, R0 ;  /* 0x000000000011e308 */ /* 0x0002b00000001000 */
[----:B------:R-:W3:Y:S01]  /*9620*/  @!P4 MUFU.EX2 R14, R14 ;  /* 0x0000000e000ec308 */ /* 0x000ee20000000800 */
[----:B0-----:R-:W-:Y:S01]  /*9630*/  @!P3 FADD.FTZ R13, R13, 1 ;  /* 0x3f8000000d0db421 */ /* 0x001fe20000010000 */
[----:B-1----:R-:W-:-:S06]  /*9640*/  HADD2.F32 R0, -RZ, R5.H0_H0 ;  /* 0x20000005ff007230 */ /* 0x002fcc0000004100 */
[----:B------:R0:W1:Y:S01]  /*9650*/  @!P2 MUFU.EX2 R12, R11 ;  /* 0x0000000b000ca308 */ /* 0x0000620000000800 */
[----:B--2---:R-:W-:Y:S01]  /*9660*/  @!P6 FMUL.FTZ R70, R70, R17 ;  /* 0x000000114646e220 */ /* 0x004fe20000410000 */
[----:B------:R-:W-:Y:S01]  /*9670*/  FSETP.GTU.FTZ.AND P6, PT, R4, 20, PT ;  /* 0x41a000000400780b */ /* 0x000fe20003fdc000 */
[----:B------:R-:W-:-:S05]  /*9680*/  IMAD R17, R105, c[0x0][0x2dc], R18 ;  /* 0x0000b70069117a24 */ /* 0x000fca00078e0212 */
[----:B------:R-:W2:Y:S01]  /*9690*/  @!P0 MUFU.RCP R16, R10 ;  /* 0x0000000a00108308 */ /* 0x000ea20000001000 */
[----:B---3--:R-:W-:Y:S02]  /*96a0*/  @!P4 FADD.FTZ R14, R14, 1 ;  /* 0x3f8000000e0ec421 */ /* 0x008fe40000010000 */
[----:B0-----:R-:W-:Y:S01]  /*96b0*/  @!P1 FADD.FTZ R11, R8, 1 ;  /* 0x3f800000080b9421 */ /* 0x001fe20000010000 */
[----:B------:R-:W-:-:S04]  /*96c0*/  SHF.L.U32 R8, R30, 0xa, RZ ;  /* 0x0000000a1e087819 */ /* 0x000fc800000006ff */
[----:B------:R-:W0:Y:S01]  /*96d0*/  @!P5 MUFU.EX2 R15, R15 ;  /* 0x0000000f000fd308 */ /* 0x000e220000000800 */
[----:B-1----:R-:W-:Y:S01]  /*96e0*/  @!P2 FADD.FTZ R12, R12, 1 ;  /* 0x3f8000000c0ca421 */ /* 0x002fe20000010000 */
[----:B------:R-:W-:-:S06]  /*96f0*/  SHF.R.S32.HI R9, RZ, 0x1f, R8 ;  /* 0x0000001fff097819 */ /* 0x000fcc0000011408 */
[----:B------:R-:W1:Y:S01]  /*9700*/  @!P4 MUFU.RCP R14, R14 ;  /* 0x0000000e000ec308 */ /* 0x000e620000001000 */
[----:B--2---:R-:W-:Y:S02]  /*9710*/  @!P0 FMUL.FTZ R71, R71, R16 ;  /* 0x0000001047478220 */ /* 0x004fe40000410000 */
[----:B------:R-:W-:Y:S02]  /*9720*/  FADD.FTZ R16, R0, R107 ;  /* 0x0000006b00107221 */ /* 0x000fe40000010000 */
[----:B------:R-:W-:Y:S01]  /*9730*/  @!P6 FMUL.FTZ R0, R4, -1.4426950216293334961 ;  /* 0xbfb8aa3b0400e820 */ /* 0x000fe20000410000 */
[----:B------:R-:W-:Y:S01]  /*9740*/  HADD2.F32 R4, -RZ, R5.H1_H1 ;  /* 0x30000005ff047230 */ /* 0x000fe20000004100 */
[----:B------:R-:W-:Y:S01]  /*9750*/  IMAD R5, R111, c[0x0][0x2e0], RZ ;  /* 0x0000b8006f057a24 */ /* 0x000fe200078e02ff */
[----:B------:R2:W3:Y:S01]  /*9760*/  @!P1 MUFU.RCP R19, R11 ;  /* 0x0000000b00139308 */ /* 0x0004e20000001000 */
[----:B------:R-:W-:Y:S01]  /*9770*/  FSETP.GTU.FTZ.AND P0, PT, R16, 20, PT ;  /* 0x41a000001000780b */ /* 0x000fe20003f1c000 */
[----:B0-----:R-:W-:-:S06]  /*9780*/  @!P5 FADD.FTZ R15, R15, 1 ;  /* 0x3f8000000f0fd421 */ /* 0x001fcc0000010000 */
[----:B------:R-:W0:Y:S01]  /*9790*/  @!P3 MUFU.RCP R13, R13 ;  /* 0x0000000d000db308 */ /* 0x000e220000001000 */
[----:B--2---:R-:W-:-:S04]  /*97a0*/  IMAD.WIDE.U32 R10, R105, c[0x0][0x2d8], R8 ;  /* 0x0000b600690a7a25 */ /* 0x004fc800078e0008 */
[----:B-1----:R-:W-:Y:S01]  /*97b0*/  @!P4 FMUL.FTZ R75, R75, R14 ;  /* 0x0000000e4b4bc220 */ /* 0x002fe20000410000 */
[----:B------:R-:W-:Y:S01]  /*97c0*/  IADD3 R11, R11, R17, RZ ;  /* 0x000000110b0b7210 */ /* 0x000fe20007ffe0ff */
[----:B------:R-:W-:Y:S01]  /*97d0*/  FADD.FTZ R17, R4, R107 ;  /* 0x0000006b04117221 */ /* 0x000fe20000010000 */
[----:B------:R-:W1:Y:S01]  /*97e0*/  @!P2 MUFU.RCP R12, R12 ;  /* 0x0000000c000ca308 */ /* 0x000e620000001000 */
[----:B------:R-:W-:Y:S01]  /*97f0*/  HADD2.F32 R4, -RZ, R6.H0_H0 ;  /* 0x20000006ff047230 */ /* 0x000fe20000004100 */
[----:B---3--:R-:W-:Y:S01]  /*9800*/  @!P1 FMUL.FTZ R72, R72, R19 ;  /* 0x0000001348489220 */ /* 0x008fe20000410000 */
[----:B------:R-:W-:Y:S01]  /*9810*/  HADD2.F32 R14, -RZ, R7.H0_H0 ;  /* 0x20000007ff0e7230 */ /* 0x000fe20000004100 */
[----:B------:R-:W-:Y:S01]  /*9820*/  FSETP.GTU.FTZ.AND P4, PT, R17, 20, PT ;  /* 0x41a000001100780b */ /* 0x000fe20003f9c000 */
[----:B------:R-:W-:-:S03]  /*9830*/  IMAD.WIDE.U32 R8, R105, c[0x0][0x2f8], R8 ;  /* 0x0000be0069087a25 */ /* 0x000fc600078e0008 */
[----:B------:R-:W2:Y:S01]  /*9840*/  @!P5 MUFU.RCP R18, R15 ;  /* 0x0000000f0012d308 */ /* 0x000ea20000001000 */
[----:B0-----:R-:W-:Y:S02]  /*9850*/  @!P3 FMUL.FTZ R74, R74, R13 ;  /* 0x0000000d4a4ab220 */ /* 0x001fe40000410000 */
[----:B------:R-:W-:Y:S02]  /*9860*/  IMAD R13, R124, c[0x0][0x2e4], R5 ;  /* 0x0000b9007c0d7a24 */ /* 0x000fe400078e0205 */
[----:B------:R-:W-:Y:S02]  /*9870*/  FADD.FTZ R19, R4, R107 ;  /* 0x0000006b04137221 */ /* 0x000fe40000010000 */
[----:B------:R-:W-:Y:S01]  /*9880*/  IMAD.WIDE.U32 R4, R124, c[0x0][0x2e0], R10 ;  /* 0x0000b8007c047a25 */ /* 0x000fe200078e000a */
[----:B------:R-:W0:Y:S02]  /*9890*/  @!P6 MUFU.EX2 R0, R0 ;  /* 0x000000000000e308 */ /* 0x000e240000000800 */
[----:B------:R-:W-:Y:S01]  /*98a0*/  FSETP.GTU.FTZ.AND P3, PT, R19, 20, PT ;  /* 0x41a000001300780b */ /* 0x000fe20003f7c000 */
[----:B-1----:R-:W-:Y:S01]  /*98b0*/  @!P2 FMUL.FTZ R73, R73, R12 ;  /* 0x0000000c4949a220 */ /* 0x002fe20000410000 */
[----:B------:R-:W-:Y:S01]  /*98c0*/  HADD2.F32 R12, -RZ, R6.H1_H1 ;  /* 0x30000006ff0c7230 */ /* 0x000fe20000004100 */
[----:B------:R-:W-:Y:S01]  /*98d0*/  @!P0 FMUL.FTZ R6, R16, -1.4426950216293334961 ;  /* 0xbfb8aa3b10068820 */ /* 0x000fe20000410000 */
[----:B------:R-:W-:Y:S01]  /*98e0*/  HADD2.F32 R16, -RZ, R7.H1_H1 ;  /* 0x30000007ff107230 */ /* 0x000fe20000004100 */
[----:B------:R-:W-:Y:S01]  /*98f0*/  IADD3 R7, R5, R13, RZ ;  /* 0x0000000d05077210 */ /* 0x000fe20007ffe0ff */
[----:B------:R-:W-:Y:S01]  /*9900*/  @!P4 FMUL.FTZ R5, R17, -1.4426950216293334961 ;  /* 0xbfb8aa3b1105c820 */ /* 0x000fe20000410000 */
[----:B------:R-:W-:Y:S01]  /*9910*/  LEA R10, P1, R4, c[0x0][0x330], 0x1 ;  /* 0x0000cc00040a7a11 */ /* 0x000fe200078208ff */
[--C-:B------:R-:W-:Y:S01]  /*9920*/  FADD.FTZ R12, R12, R107.reuse ;  /* 0x0000006b0c0c7221 */ /* 0x100fe20000010000 */
[----:B------:R-:W1:Y:S01]  /*9930*/  @!P0 MUFU.EX2 R6, R6 ;  /* 0x0000000600068308 */ /* 0x000e620000000800 */
[----:B------:R-:W-:Y:S01]  /*9940*/  FADD.FTZ R17, R14, R107 ;  /* 0x0000006b0e117221 */ /* 0x000fe20000010000 */
[----:B------:R-:W-:Y:S01]  /*9950*/  LEA.HI.X R11, R4, c[0x0][0x334], R7, 0x1, P1 ;  /* 0x0000cd00040b7a11 */ /* 0x000fe200008f0c07 */
[----:B------:R-:W-:Y:S01]  /*9960*/  FADD.FTZ R7, R16, R107 ;  /* 0x0000006b10077221 */ /* 0x000fe20000010000 */
[----:B------:R-:W-:Y:S01]  /*9970*/  FSETP.GTU.FTZ.AND P2, PT, R12, 20, PT ;  /* 0x41a000000c00780b */ /* 0x000fe20003f5c000 */
[----:B--2---:R-:W-:Y:S01]  /*9980*/  @!P5 FMUL.FTZ R77, R77, R18 ;  /* 0x000000124d4dd220 */ /* 0x004fe20000410000 */
[----:B------:R-:W-:Y:S01]  /*9990*/  FSETP.GTU.FTZ.AND P1, PT, R17, 20, PT ;  /* 0x41a000001100780b */ /* 0x000fe20003f3c000 */
[----:B------:R-:W-:Y:S01]  /*99a0*/  @!P3 FMUL.FTZ R4, R19, -1.4426950216293334961 ;  /* 0xbfb8aa3b1304b820 */ /* 0x000fe20000410000 */
[----:B------:R-:W-:Y:S01]  /*99b0*/  FSETP.GTU.FTZ.AND P5, PT, R7, 20, PT ;  /* 0x41a000000700780b */ /* 0x000fe20003fbc000 */
[----:B------:R2:W3:Y:S01]  /*99c0*/  @!P4 MUFU.EX2 R13, R5 ;  /* 0x00000005000dc308 */ /* 0x0004e20000000800 */
[----:B------:R-:W-:Y:S01]  /*99d0*/  LEA R18, R120, R91, 0x1 ;  /* 0x0000005b78127211 */ /* 0x000fe200078e08ff */
[----:B0-----:R-:W-:-:S04]  /*99e0*/  @!P6 FADD.FTZ R0, R0, 1 ;  /* 0x3f8000000000e421 */ /* 0x001fc80000010000 */
[----:B------:R-:W-:Y:S02]  /*99f0*/  STS.128 [R18.X16+0x10], R20 ;  /* 0x0000101412007388 */ /* 0x000fe4000000cc00 */
[----:B------:R-:W-:Y:S01]  /*9a00*/  @!P2 FMUL.FTZ R15, R12, -1.4426950216293334961 ;  /* 0xbfb8aa3b0c0fa820 */ /* 0x000fe20000410000 */
[----:B------:R0:W4:Y:S01]  /*9a10*/  @!P3 MUFU.EX2 R14, R4 ;  /* 0x00000004000eb308 */ /* 0x0001220000000800 */
[----:B------:R-:W-:Y:S01]  /*9a20*/  @!P1 FMUL.FTZ R16, R17, -1.4426950216293334961 ;  /* 0xbfb8aa3b11109820 */ /* 0x000fe20000410000 */
[----:B--2---:R-:W-:Y:S01]  /*9a30*/  F2FP.PACK_AB R5, R64, R65 ;  /* 0x000000414005723e */ /* 0x004fe200000000ff */
[----:B------:R-:W-:Y:S01]  /*9a40*/  @!P5 FMUL.FTZ R17, R7, -1.4426950216293334961 ;  /* 0xbfb8aa3b0711d820 */ /* 0x000fe20000410000 */
[----:B------:R-:W-:Y:S01]  /*9a50*/  F2FP.PACK_AB R7, R60, R61 ;  /* 0x0000003d3c07723e */ /* 0x000fe200000000ff */
[----:B-1----:R-:W-:Y:S01]  /*9a60*/  @!P0 FADD.FTZ R12, R6, 1 ;  /* 0x3f800000060c8421 */ /* 0x002fe20000010000 */
[----:B------:R-:W-:Y:S01]  /*9a70*/  F2FP.PACK_AB R6, R62, R63 ;  /* 0x0000003f3e06723e */ /* 0x000fe200000000ff */
[----:B---3--:R-:W-:Y:S01]  /*9a80*/  @!P4 FADD.FTZ R13, R13, 1 ;  /* 0x3f8000000d0dc421 */ /* 0x008fe20000010000 */
[----:B------:R-:W1:Y:S01]  /*9a90*/  @!P2 MUFU.EX2 R15, R15 ;  /* 0x0000000f000fa308 */ /* 0x000e620000000800 */
[----:B0-----:R-:W-:-:S05]  /*9aa0*/  F2FP.PACK_AB R4, R66, R67 ;  /* 0x000000434204723e */ /* 0x001fca00000000ff */
[----:B------:R0:W-:Y:S01]  /*9ab0*/  STS.128 [R18.X16], R4 ;  /* 0x0000000412007388 */ /* 0x0001e2000000cc00 */
[----:B------:R-:W-:-:S06]  /*9ac0*/  NOP ;  /* 0x0000000000007918 */ /* 0x000fcc0000000000 */
[----:B------:R-:W2:Y:S01]  /*9ad0*/  LDS.128 R32, [R87.X16] ;  /* 0x0000000057207984 */ /* 0x000ea2000000cc00 */
[----:B------:R-:W3:Y:S01]  /*9ae0*/  @!P1 MUFU.EX2 R16, R16 ;  /* 0x0000001000109308 */ /* 0x000ee20000000800 */
[----:B----4-:R-:W-:Y:S02]  /*9af0*/  @!P3 FADD.FTZ R14, R14, 1 ;  /* 0x3f8000000e0eb421 */ /* 0x010fe40000010000 */
[----:B------:R-:W4:Y:S01]  /*9b00*/  LDS.128 R36, [R87.X16+0x200] ;  /* 0x0002000057247984 */ /* 0x000f22000000cc00 */
[----:B-1----:R-:W-:-:S04]  /*9b10*/  @!P2 FADD.FTZ R15, R15, 1 ;  /* 0x3f8000000f0fa421 */ /* 0x002fc80000010000 */
[----:B------:R-:W1:Y:S01]  /*9b20*/  @!P5 MUFU.EX2 R17, R17 ;  /* 0x000000110011d308 */ /* 0x000e620000000800 */
[----:B0-----:R-:W-:-:S04]  /*9b30*/  IMAD.WIDE R4, R31, 0x10, R10 ;  /* 0x000000101f047825 */ /* 0x001fc800078e020a */
[----:B---3--:R-:W-:-:S03]  /*9b40*/  @!P1 FADD.FTZ R16, R16, 1 ;  /* 0x3f80000010109421 */ /* 0x008fc60000010000 */
[----:B------:R0:W3:Y:S01]  /*9b50*/  @!P6 MUFU.RCP R19, R0 ;  /* 0x000000000013e308 */ /* 0x0000e20000001000 */
[----:B-1----:R-:W-:-:S07]  /*9b60*/  @!P5 FADD.FTZ R17, R17, 1 ;  /* 0x3f8000001111d421 */ /* 0x002fce0000010000 */
[----:B------:R-:W1:Y:S01]  /*9b70*/  @!P0 MUFU.RCP R12, R12 ;  /* 0x0000000c000c8308 */ /* 0x000e620000001000 */
[----:B0-----:R-:W-:-:S04]  /*9b80*/  FADD.FTZ R0, R68, R99 ;  /* 0x0000006344007221 */ /* 0x001fc80000010000 */
[----:B------:R-:W-:Y:S02]  /*9b90*/  FADD.FTZ R7, R0, R69 ;  /* 0x0000004500077221 */ /* 0x000fe40000010000 */
[----:B------:R-:W-:Y:S01]  /*9ba0*/  IMAD R0, R103, c[0x0][0x2f8], RZ ;  /* 0x0000be0067007a24 */ /* 0x000fe200078e02ff */
[----:B------:R-:W0:Y:S01]  /*9bb0*/  @!P4 MUFU.RCP R13, R13 ;  /* 0x0000000d000dc308 */ /* 0x000e220000001000 */
[----:B---3--:R-:W-:Y:S01]  /*9bc0*/  @!P6 FMUL.FTZ R78, R78, R19 ;  /* 0x000000134e4ee220 */ /* 0x008fe20000410000 */
[----:B--2---:R-:W-:Y:S04]  /*9bd0*/  STG.E.128 [R4.64], R32 ;  /* 0x0000002004007986 */ /* 0x004fe8000c101d04 */
[----:B------:R-:W-:Y:S02]  /*9be0*/  F2FP.PACK_AB R20, R78, R77 ;  /* 0x0000004d4e14723e */ /* 0x000fe400000000ff */
[----:B------:R-:W2:Y:S01]  /*9bf0*/  @!P3 MUFU.RCP R14, R14 ;  /* 0x0000000e000eb308 */ /* 0x000ea20000001000 */
[----:B-1----:R-:W-:Y:S01]  /*9c00*/  @!P0 FMUL.FTZ R79, R79, R12 ;  /* 0x0000000c4f4f8220 */ /* 0x002fe20000410000 */
[----:B----4-:R1:W-:Y:S01]  /*9c10*/  STG.E.128 [R4.64+0x200], R36 ;  /* 0x0002002404007986 */ /* 0x0103e2000c101d04 */
[----:B------:R-:W-:-:S05]  /*9c20*/  F2FP.PACK_AB R12, R69, R68 ;  /* 0x00000044450c723e */ /* 0x000fca00000000ff */
[----:B------:R-:W3:Y:S01]  /*9c30*/  @!P2 MUFU.RCP R15, R15 ;  /* 0x0000000f000fa308 */ /* 0x000ee20000001000 */
[----:B0-----:R-:W-:Y:S01]  /*9c40*/  @!P4 FMUL.FTZ R80, R80, R13 ;  /* 0x0000000d5050c220 */ /* 0x001fe20000410000 */
[----:B------:R-:W-:Y:S01]  /*9c50*/  F2FP.PACK_AB R13, R71, R70 ;  /* 0x00000046470d723e */ /* 0x000fe200000000ff */
[----:B------:R-:W-:Y:S02]  /*9c60*/  FADD.FTZ R70, R7, R70 ;  /* 0x0000004607467221 */ /* 0x000fe40000010000 */
[----:B------:R-:W-:Y:S01]  /*9c70*/  IMAD R7, R105, c[0x0][0x2fc], R0 ;  /* 0x0000bf0069077a24 */ /* 0x000fe200078e0200 */
[----:B------:R-:W-:Y:S01]  /*9c80*/  F2FP.PACK_AB R21, R80, R79 ;  /* 0x0000004f5015723e */ /* 0x000fe200000000ff */
[----:B------:R-:W-:Y:S01]  /*9c90*/  FADD.FTZ R71, R70, R71 ;  /* 0x0000004746477221 */ /* 0x000fe20000010000 */
[----:B------:R-:W0:Y:S01]  /*9ca0*/  @!P1 MUFU.RCP R16, R16 ;  /* 0x0000001000109308 */ /* 0x000e220000001000 */
[----:B--2---:R-:W-:Y:S01]  /*9cb0*/  @!P3 FMUL.FTZ R81, R81, R14 ;  /* 0x0000000e5151b220 */ /* 0x004fe20000410000 */
[----:B------:R-:W-:Y:S01]  /*9cc0*/  F2FP.PACK_AB R14, R73, R72 ;  /* 0x00000048490e723e */ /* 0x000fe200000000ff */
[----:B------:R-:W-:Y:S01]  /*9cd0*/  FADD.FTZ R72, R71, R72 ;  /* 0x0000004847487221 */ /* 0x000fe20000010000 */
[----:B------:R-:W-:Y:S01]  /*9ce0*/  IADD3 R9, R9, R7, RZ ;  /* 0x0000000709097210 */ /* 0x000fe20007ffe0ff */
[----:B-1----:R-:W-:Y:S01]  /*9cf0*/  IMAD R5, R111, c[0x0][0x300], RZ ;  /* 0x0000c0006f057a24 */ /* 0x002fe200078e02ff */
[----:B------:R-:W-:Y:S01]  /*9d00*/  BAR.SYNC.DEFER_BLOCKING 0x0 ;  /* 0x0000000000007b1d */ /* 0x000fe20000010000 */
[----:B------:R-:W-:Y:S01]  /*9d10*/  FADD.FTZ R73, R72, R73 ;  /* 0x0000004948497221 */ /* 0x000fe20000010000 */
[----:B------:R-:W-:Y:S01]  /*9d20*/  IADD3 R116, P3, R116, -0x800, RZ ;  /* 0xfffff80074747810 */ /* 0x000fe20007f7e0ff */
[----:B---3--:R-:W-:Y:S01]  /*9d30*/  @!P2 FMUL.FTZ R84, R84, R15 ;  /* 0x0000000f5454a220 */ /* 0x008fe20000410000 */
[----:B------:R-:W-:Y:S01]  /*9d40*/  F2FP.PACK_AB R15, R75, R74 ;  /* 0x0000004a4b0f723e */ /* 0x000fe200000000ff */
[C---:B------:R-:W-:Y:S01]  /*9d50*/  IMAD R7, R124.reuse, c[0x0][0x304], R5 ;  /* 0x0000c1007c077a24 */ /* 0x040fe200078e0205 */
[----:B------:R-:W1:Y:S01]  /*9d60*/  @!P5 MUFU.RCP R17, R17 ;  /* 0x000000110011d308 */ /* 0x000e620000001000 */
[----:B------:R-:W-:Y:S01]  /*9d70*/  IMAD.WIDE.U32 R4, R124, c[0x0][0x300], R8 ;  /* 0x0000c0007c047a25 */ /* 0x000fe200078e0008 */
[----:B------:R-:W-:-:S02]  /*9d80*/  F2FP.PACK_AB R22, R84, R81 ;  /* 0x000000515416723e */ /* 0x000fc400000000ff */
[----:B------:R-:W-:Y:S01]  /*9d90*/  IADD3 R118, P2, R118, -0x800, RZ ;  /* 0xfffff80076767810 */ /* 0x000fe20007f5e0ff */
[----:B0-----:R-:W-:Y:S01]  /*9da0*/  @!P1 FMUL.FTZ R83, R83, R16 ;  /* 0x0000001053539220 */ /* 0x001fe20000410000 */
[----:B------:R-:W-:Y:S01]  /*9db0*/  IADD3 R5, R5, R7, RZ ;  /* 0x0000000705057210 */ /* 0x000fe20007ffe0ff */
[----:B------:R-:W-:Y:S01]  /*9dc0*/  FADD.FTZ R74, R73, R74 ;  /* 0x0000004a494a7221 */ /* 0x000fe20000010000 */
[----:B------:R-:W-:Y:S02]  /*9dd0*/  LEA R6, P0, R4, c[0x0][0x340], 0x1 ;  /* 0x0000d00004067a11 */ /* 0x000fe400078008ff */
[----:B------:R-:W-:Y:S01]  /*9de0*/  IADD3 R28, P1, R28, -0x800, RZ ;  /* 0xfffff8001c1c7810 */ /* 0x000fe20007f3e0ff */
[----:B------:R-:W-:Y:S01]  /*9df0*/  FADD.FTZ R74, R74, R75 ;  /* 0x0000004b4a4a7221 */ /* 0x000fe20000010000 */
[----:B------:R-:W-:Y:S02]  /*9e00*/  LEA.HI.X R7, R4, c[0x0][0x344], R5, 0x1, P0 ;  /* 0x0000d10004077a11 */ /* 0x000fe400000f0c05 */
[----:B------:R-:W-:Y:S01]  /*9e10*/  ISETP.GT.AND P0, PT, R93, 0x1, PT ;  /* 0x000000015d00780c */ /* 0x000fe20003f04270 */
[----:B------:R-:W-:Y:S01]  /*9e20*/  FADD.FTZ R77, R74, R77 ;  /* 0x0000004d4a4d7221 */ /* 0x000fe20000010000 */
[----:B------:R-:W-:Y:S01]  /*9e30*/  IADD3.X R29, R29, -0x1, RZ, P1, !PT ;  /* 0xffffffff1d1d7810 */ /* 0x000fe20000ffe4ff */
[----:B-1----:R-:W-:Y:S01]  /*9e40*/  @!P5 FMUL.FTZ R86, R86, R17 ;  /* 0x000000115656d220 */ /* 0x002fe20000410000 */
[----:B------:R-:W-:Y:S01]  /*9e50*/  STS.128 [R18.X16], R12 ;  /* 0x0000000c12007388 */ /* 0x000fe2000000cc00 */
[----:B------:R-:W-:Y:S01]  /*9e60*/  IMAD.WIDE R4, R31, 0x10, R6 ;  /* 0x000000101f047825 */ /* 0x000fe200078e0206 */
[----:B------:R-:W-:-:S02]  /*9e70*/  MOV R93, R30 ;  /* 0x0000001e005d7202 */ /* 0x000fc40000000f00 */
[----:B------:R-:W-:Y:S01]  /*9e80*/  F2FP.PACK_AB R23, R86, R83 ;  /* 0x000000535617723e */ /* 0x000fe200000000ff */
[----:B------:R-:W-:Y:S01]  /*9e90*/  FADD.FTZ R78, R77, R78 ;  /* 0x0000004e4d4e7221 */ /* 0x000fe20000010000 */
[----:B------:R-:W-:Y:S02]  /*9ea0*/  IADD3.X R97, R97, -0x1, RZ, P2, !PT ;  /* 0xffffffff61617810 */ /* 0x000fe400017fe4ff */
[----:B------:R-:W-:Y:S01]  /*9eb0*/  IADD3.X R95, R95, -0x1, RZ, P3, !PT ;  /* 0xffffffff5f5f7810 */ /* 0x000fe20001ffe4ff */
        /* <DEDUP_REMOVED lines=14> */
.L_x_6242:
        /* <DEDUP_REMOVED lines=29> */
.L_x_6315:
[----:B------:R-:W-:Y:S05]  /*a170*/  BSYNC B0 ;  /* 0x0000000000007941 */ /* 0x000fea0003800000 */
.L_x_6314:
        /* <DEDUP_REMOVED lines=28> */
.L_x_6317:
[----:B------:R-:W1:Y:S02]  /*a340*/  S2R R19, SR_TID.X ;  /* 0x0000000000137919 */ /* 0x000e640000002100 */
.L_x_6318:
[----:B------:R-:W-:Y:S05]  /*a350*/  BSYNC B0 ;  /* 0x0000000000007941 */ /* 0x000fea0003800000 */
.L_x_6316:
        /* <DEDUP_REMOVED lines=22> */
.L_x_6319:
        /* <DEDUP_REMOVED lines=64> */
.L_x_6280:
[----:B------:R-:W-:Y:S01]  /*a8c0*/  HFMA2.MMA R186, -RZ, RZ, 0, 5.9604644775390625e-08 ;  /* 0x00000001ffba7435 */ /* 0x000fe200000001ff */
[----:B------:R-:W-:Y:S02]  /*a8d0*/  MOV R19, R18 ;  /* 0x0000001200137202 */ /* 0x000fe40000000f00 */
[----:B------:R-:W-:Y:S02]  /*a8e0*/  MOV R187, RZ ;  /* 0x000000ff00bb7202 */ /* 0x000fe40000000f00 */
[----:B------:R-:W-:-:S02]  /*a8f0*/  MOV R188, 0xffffffff ;  /* 0xffffffff00bc7802 */ /* 0x000fc40000000f00 */
[----:B------:R-:W-:Y:S02]  /*a900*/  MOV R16, 0xa920 ;  /* 0x0000a92000107802 */ /* 0x000fe40000000f00 */
[----:B-1---5:R-:W-:Y:S05]  /*a910*/  CALL.REL.NOINC `($__internal_152_$__cuda_sm70_shflsync_up) ;  /* 0x00001ea000007944 */ /* 0x022fea0003c00000 */
[----:B-1----:R-:W-:Y:S01]  /*a920*/  MOV R21, R19 ;  /* 0x0000001300157202 */ /* 0x002fe20000000f00 */
[----:B0-----:R-:W-:Y:S05]  /*a930*/  BRA `(.L_x_6320) ;  /* 0xffffa46000007947 */ /* 0x001fea000383ffff */
.L_x_6281:
[----:B------:R-:W-:Y:S01]  /*a940*/  HFMA2.MMA R186, -RZ, RZ, 0, 5.9604644775390625e-08 ;  /* 0x00000001ffba7435 */ /* 0x000fe200000001ff */
[----:B------:R-:W-:Y:S02]  /*a950*/  MOV R19, R20 ;  /* 0x0000001400137202 */ /* 0x000fe40000000f00 */
[----:B------:R-:W-:Y:S02]  /*a960*/  MOV R187, RZ ;  /* 0x000000ff00bb7202 */ /* 0x000fe40000000f00 */
[----:B------:R-:W-:Y:S02]  /*a970*/  MOV R188, 0xffffffff ;  /* 0xffffffff00bc7802 */ /* 0x000fe40000000f00 */
[----:B------:R-:W-:Y:S02]  /*a980*/  MOV R16, 0xa9a0 ;  /* 0x0000a9a000107802 */ /* 0x000fe40000000f00 */
[----:B012--5:R-:W-:Y:S05]  /*a990*/  CALL.REL.NOINC `($__internal_152_$__cuda_sm70_shflsync_up) ;  /* 0x00001e2000007944 */ /* 0x027fea0003c00000 */
[----:B0-----:R-:W-:Y:S01]  /*a9a0*/  HFMA2.MMA R186, -RZ, RZ, 0, 5.9604644775390625e-08 ;  /* 0x00000001ffba7435 */ /* 0x001fe200000001ff */
[----:B-1----:R-:W-:Y:S02]  /*a9b0*/  MOV R183, R19 ;  /* 0x0000001300b77202 */ /* 0x002fe40000000f00 */
[----:B------:R-:W-:-:S02]  /*a9c0*/  MOV R19, R22 ;  /* 0x0000001600137202 */ /* 0x000fc40000000f00 */
[----:B------:R-:W-:Y:S02]  /*a9d0*/  MOV R187, RZ ;  /* 0x000000ff00bb7202 */ /* 0x000fe40000000f00 */
[----:B------:R-:W-:Y:S02]  /*a9e0*/  MOV R188, 0xffffffff ;  /* 0xffffffff00bc7802 */ /* 0x000fe40000000f00 */
[----:B------:R-:W-:Y:S02]  /*a9f0*/  MOV R16, 0xaa10 ;  /* 0x0000aa1000107802 */ /* 0x000fe40000000f00 */
[----:B------:R-:W-:Y:S05]  /*aa00*/  CALL.REL.NOINC `($__internal_152_$__cuda_sm70_shflsync_up) ;  /* 0x00001db000007944 */ /* 0x000fea0003c00000 */
[----:B0-----:R-:W-:Y:S01]  /*aa10*/  HFMA2.MMA R186, -RZ, RZ, 0, 5.9604644775390625e-08 ;  /* 0x00000001ffba7435 */ /* 0x001fe200000001ff */
[----:B-1----:R-:W-:Y:S02]  /*aa20*/  MOV R185, R19 ;  /* 0x0000001300b97202 */ /* 0x002fe40000000f00 */
[----:B------:R-:W-:Y:S02]  /*aa30*/  MOV R19, R23 ;  /* 0x0000001700137202 */ /* 0x000fe40000000f00 */
[----:B------:R-:W-:Y:S02]  /*aa40*/  MOV R187, RZ ;  /* 0x000000ff00bb7202 */ /* 0x000fe40000000f00 */
[----:B------:R-:W-:-:S02]  /*aa50*/  MOV R188, 0xffffffff ;  /* 0xffffffff00bc7802 */ /* 0x000fc40000000f00 */
[----:B------:R-:W-:Y:S02]  /*aa60*/  MOV R16, 0xaa80 ;  /* 0x0000aa8000107802 */ /* 0x000fe40000000f00 */
[----:B------:R-:W-:Y:S05]  /*aa70*/  CALL.REL.NOINC `($__internal_152_$__cuda_sm70_shflsync_up) ;  /* 0x00001d4000007944 */ /* 0x000fea0003c00000 */
[----:B------:R-:W-:Y:S01]  /*aa80*/  FMUL.FTZ R184, R20, R185 ;  /* 0x000000b914b87220 */ /* 0x000fe20000410000 */
[----:B------:R-:W-:Y:S01]  /*aa90*/  ISETP.GE.AND P0, PT, R120, 0x1, PT ;  /* 0x000000017800780c */ /* 0x000fe20003f06270 */
[C---:B-1----:R-:W-:Y:S01]  /*aaa0*/  FMUL.FTZ R182, R20.reuse, R19 ;  /* 0x0000001314b67220 */ /* 0x042fe20000410000 */
[----:B0-----:R-:W-:Y:S01]  /*aab0*/  HFMA2.MMA R186, -RZ, RZ, 0, 1.1920928955078125e-07 ;  /* 0x00000002ffba7435 */ /* 0x001fe200000001ff */
[C---:B------:R-:W-:Y:S01]  /*aac0*/  FMUL.FTZ R16, R20.reuse, R183 ;  /* 0x000000b714107220 */ /* 0x040fe20000410000 */
[----:B------:R-:W-:Y:S01]  /*aad0*/  MOV R187, RZ ;  /* 0x000000ff00bb7202 */ /* 0x000fe20000000f00 */
[----:B------:R-:W-:Y:S01]  /*aae0*/  FMUL.FTZ R17, R20, R21 ;  /* 0x0000001514117220 */ /* 0x000fe20000410000 */
[----:B------:R-:W-:Y:S01]  /*aaf0*/  MOV R188, 0xffffffff ;  /* 0xffffffff00bc7802 */ /* 0x000fe20000000f00 */
[C---:B------:R-:W-:Y:S02]  /*ab00*/  FFMA.FTZ R184, R18.reuse, R19, R184 ;  /* 0x0000001312b87223 */ /* 0x040fe400000100b8 */
        /* <DEDUP_REMOVED lines=11> */
[----:B------:R-:W-:Y:S05]  /*abc0*/  CALL.REL.NOINC `($__internal_152_$__cuda_sm70_shflsync_up) ;  /* 0x00001bf000007944 */ /* 0x000fea0003c00000 */
[----:B0-----:R-:W-:Y:S01]  /*abd0*/  HFMA2.MMA R186, -RZ, RZ, 0, 1.1920928955078125e-07 ;  /* 0x00000002ffba7435 */ /* 0x001fe200000001ff */
[----:B-1----:R-:W-:Y:S02]  /*abe0*/  MOV R18, R19 ;  /* 0x0000001300127202 */ /* 0x002fe40000000f00 */
[----:B------:R-:W-:Y:S02]  /*abf0*/  MOV R19, R205 ;  /* 0x000000cd00137202 */ /* 0x000fe40000000f00 */
[----:B------:R-:W-:Y:S02]  /*ac00*/  MOV R187, RZ ;  /* 0x000000ff00bb7202 */ /* 0x000fe40000000f00 */
[----:B------:R-:W-:Y:S02]  /*ac10*/  MOV R188, 0xffffffff ;  /* 0xffffffff00bc7802 */ /* 0x000fe40000000f00 */
[----:B------:R-:W-:Y:S02]  /*ac20*/  MOV R16, 0xac40 ;  /* 0x0000ac4000107802 */ /* 0x000fe40000000f00 */
[----:B------:R-:W-:Y:S05]  /*ac30*/  CALL.REL.NOINC `($__internal_152_$__cuda_sm70_shflsync_up) ;  /* 0x00001b8000007944 */ /* 0x000fea0003c00000 */
[----:B0-----:R-:W-:Y:S01]  /*ac40*/  HFMA2.MMA R186, -RZ, RZ, 0, 1.1920928955078125e-07 ;  /* 0x00000002ffba7435 */ /* 0x001fe200000001ff */
[----:B-1----:R-:W-:-:S02]  /*ac50*/  MOV R20, R19 ;  /* 0x0000001300147202 */ /* 0x002fc40000000f00 */
[----:B------:R-:W-:Y:S02]  /*ac60*/  MOV R19, R22 ;  /* 0x0000001600137202 */ /* 0x000fe40000000f00 */
[----:B------:R-:W-:Y:S02]  /*ac70*/  MOV R187, RZ ;  /* 0x000000ff00bb7202 */ /* 0x000fe40000000f00 */
[----:B------:R-:W-:Y:S02]  /*ac80*/  MOV R188, 0xffffffff ;  /* 0xffffffff00bc7802 */ /* 0x000fe40000000f00 */
[----:B------:R-:W-:Y:S02]  /*ac90*/  MOV R16, 0xacb0 ;  /* 0x0000acb000107802 */ /* 0x000fe40000000f00 */
[----:B------:R-:W-:Y:S05]  /*aca0*/  CALL.REL.NOINC `($__internal_152_$__cuda_sm70_shflsync_up) ;  /* 0x00001b1000007944 */ /* 0x000fea0003c00000 */
[----:B0-----:R-:W-:Y:S01]  /*acb0*/  HFMA2.MMA R186, -RZ, RZ, 0, 1.1920928955078125e-07 ;  /* 0x00000002ffba7435 */ /* 0x001fe200000001ff */
[----:B-1----:R-:W-:Y:S02]  /*acc0*/  MOV R21, R19 ;  /* 0x0000001300157202 */ /* 0x002fe40000000f00 */
[----:B------:R-:W-:Y:S02]  /*acd0*/  MOV R19, R23 ;  /* 0x0000001700137202 */ /* 0x000fe40000000f00 */
[----:B------:R-:W-:-:S02]  /*ace0*/  MOV R187, RZ ;  /* 0x000000ff00bb7202 */ /* 0x000fc40000000f00 */
[----:B------:R-:W-:Y:S02]  /*acf0*/  MOV R188, 0xffffffff ;  /* 0xffffffff00bc7802 */ /* 0x000fe40000000f00 */
[----:B------:R-:W-:Y:S02]  /*ad00*/  MOV R16, 0xad20 ;  /* 0x0000ad2000107802 */ /* 0x000fe40000000f00 */
[----:B------:R-:W-:Y:S05]  /*ad10*/  CALL.REL.NOINC `($__internal_152_$__cuda_sm70_shflsync_up) ;  /* 0x00001aa000007944 */ /* 0x000fea0003c00000 */
[----:B------:R-:W-:Y:S01]  /*ad20*/  ISETP.GE.AND P0, PT, R120, 0x2, PT ;  /* 0x000000027800780c */ /* 0x000fe20003f06270 */
[----:B------:R-:W-:Y:S01]  /*ad30*/  FMUL.FTZ R17, R18, R205 ;  /* 0x000000cd12117220 */ /* 0x000fe20000410000 */
[----:B0-----:R-:W-:Y:S01]  /*ad40*/  HFMA2.MMA R186, -RZ, RZ, 0, 2.384185791015625e-07 ;  /* 0x00000004ffba7435 */ /* 0x001fe200000001ff */
[----:B-1----:R-:W-:Y:S01]  /*ad50*/  FMUL.FTZ R16, R205, R19 ;  /* 0x00000013cd107220 */ /* 0x002fe20000410000 */
[----:B------:R-:W-:Y:S01]  /*ad60*/  MOV R187, RZ ;  /* 0x000000ff00bb7202 */ /* 0x000fe20000000f00 */
[-C--:B------:R-:W-:Y:S01]  /*ad70*/  FMUL.FTZ R183, R21, R205.reuse ;  /* 0x000000cd15b77220 */ /* 0x080fe20000410000 */
[----:B------:R-:W-:Y:S01]  /*ad80*/  MOV R188, 0xffffffff ;  /* 0xffffffff00bc7802 */ /* 0x000fe20000000f00 */
[C---:B------:R-:W-:Y:S02]  /*ad90*/  FFMA.FTZ R184, R20.reuse, R182, R17 ;  /* 0x000000b614b87223 */ /* 0x040fe40000010011 */
[----:B------:R-:W-:-:S02]  /*ada0*/  FMUL.FTZ R17, R20, R205 ;  /* 0x000000cd14117220 */ /* 0x000fc40000410000 */
[----:B------:R-:W-:Y:S01]  /*adb0*/  FFMA.FTZ R21, R21, R182, -R16 ;  /* 0x000000b615157223 */ /* 0x000fe20000010810 */
[----:B------:R-:W-:Y:S01]  /*adc0*/  FSEL R205, R205, R184, !P0 ;  /* 0x000000b8cdcd7208 */ /* 0x000fe20004000000 */
[----:B------:R-:W-:Y:S02]  /*add0*/  FFMA.FTZ R16, R182, R19, R183 ;  /* 0x00000013b6107223 */ /* 0x000fe400000100b7 */
[----:B------:R-:W-:Y:S02]  /*ade0*/  @P0 FFMA.FTZ R182, R18, R182, -R17 ;  /* 0x000000b612b60223 */ /* 0x000fe40000010811 */
[----:B------:R-:W-:Y:S01]  /*adf0*/  @P0 FADD.FTZ R23, R23, R16 ;  /* 0x0000001017170221 */ /* 0x000fe20000010000 */
[----:B------:R-:W-:Y:S01]  /*ae00*/  MOV R16, 0xae40 ;  /* 0x0000ae4000107802 */ /* 0x000fe20000000f00 */
[----:B------:R-:W-:Y:S01]  /*ae10*/  @P0 FADD.FTZ R22, R22, R21 ;  /* 0x0000001516160221 */ /* 0x000fe20000010000 */
[----:B------:R-:W-:Y:S02]  /*ae20*/  MOV R19, R182 ;  /* 0x000000b600137202 */ /* 0x000fe40000000f00 */
[----:B------:R-:W-:Y:S05]  /*ae30*/  CALL.REL.NOINC `($__internal_152_$__cuda_sm70_shflsync_up) ;  /* 0x0000198000007944 */ /* 0x000fea0003c00000 */
[----:B0-----:R-:W-:Y:S01]  /*ae40*/  HFMA2.MMA R186, -RZ, RZ, 0, 2.384185791015625e-07 ;  /* 0x00000004ffba7435 */ /* 0x001fe200000001ff */
[----:B-1----:R-:W-:-:S02]  /*ae50*/  MOV R18, R19 ;  /* 0x0000001300127202 */ /* 0x002fc40000000f00 */
[----:B------:R-:W-:Y:S02]  /*ae60*/  MOV R19, R205 ;  /* 0x000000cd00137202 */ /* 0x000fe40000000f00 */
[----:B------:R-:W-:Y:S02]  /*ae70*/  MOV R187, RZ ;  /* 0x000000ff00bb7202 */ /* 0x000fe40000000f00 */
[----:B------:R-:W-:Y:S02]  /*ae80*/  MOV R188, 0xffffffff ;  /* 0xffffffff00bc7802 */ /* 0x000fe40000000f00 */
[----:B------:R-:W-:Y:S02]  /*ae90*/  MOV R16, 0xaeb0 ;  /* 0x0000aeb000107802 */ /* 0x000fe40000000f00 */
[----:B------:R-:W-:Y:S05]  /*aea0*/  CALL.REL.NOINC `($__internal_152_$__cuda_sm70_shflsync_up) ;  /* 0x0000191000007944 */ /* 0x000fea0003c00000 */
[----:B0-----:R-:W-:Y:S01]  /*aeb0*/  HFMA2.MMA R186, -RZ, RZ, 0, 2.384185791015625e-07 ;  /* 0x00000004ffba7435 */ /* 0x001fe200000001ff */
[----:B-1----:R-:W-:Y:S02]  /*aec0*/  MOV R20, R19 ;  /* 0x0000001300147202 */ /* 0x002fe40000000f00 */
[----:B------:R-:W-:Y:S02]  /*aed0*/  MOV R19, R22 ;  /* 0x0000001600137202 */ /* 0x000fe40000000f00 */
[----:B------:R-:W-:-:S02]  /*aee0*/  MOV R187, RZ ;  /* 0x000000ff00bb7202 */ /* 0x000fc40000000f00 */
[----:B------:R-:W-:Y:S02]  /*aef0*/  MOV R188, 0xffffffff ;  /* 0xffffffff00bc7802 */ /* 0x000fe40000000f00 */
[----:B------:R-:W-:Y:S02]  /*af00*/  MOV R16, 0xaf20 ;  /* 0x0000af2000107802 */ /* 0x000fe40000000f00 */
[----:B------:R-:W-:Y:S05]  /*af10*/  CALL.REL.NOINC `($__internal_152_$__cuda_sm70_shflsync_up) ;  /* 0x000018a000007944 */ /* 0x000fea0003c00000 */
[----:B0-----:R-:W-:Y:S01]  /*af20*/  HFMA2.MMA R186, -RZ, RZ, 0, 2.384185791015625e-07 ;  /* 0x00000004ffba7435 */ /* 0x001fe200000001ff */
[----:B-1----:R-:W-:Y:S02]  /*af30*/  MOV R21, R19 ;  /* 0x0000001300157202 */ /* 0x002fe40000000f00 */
[----:B------:R-:W-:Y:S02]  /*af40*/  MOV R19, R23 ;  /* 0x0000001700137202 */ /* 0x000fe40000000f00 */
[----:B------:R-:W-:Y:S02]  /*af50*/  MOV R187, RZ ;  /* 0x000000ff00bb7202 */ /* 0x000fe40000000f00 */
[----:B------:R-:W-:Y:S02]  /*af60*/  MOV R188, 0xffffffff ;  /* 0xffffffff00bc7802 */ /* 0x000fe40000000f00 */
[----:B------:R-:W-:-:S02]  /*af70*/  MOV R16, 0xaf90 ;  /* 0x0000af9000107802 */ /* 0x000fc40000000f00 */
[----:B------:R-:W-:Y:S05]  /*af80*/  CALL.REL.NOINC `($__internal_152_$__cuda_sm70_shflsync_up) ;  /* 0x0000183000007944 */ /* 0x000fea0003c00000 */
[----:B------:R-:W-:Y:S01]  /*af90*/  ISETP.GE.AND P0, PT, R120, 0x4, PT ;  /* 0x000000047800780c */ /* 0x000fe20003f06270 */
[-C--:B------:R-:W-:Y:S01]  /*afa0*/  FMUL.FTZ R17, R18, R205.reuse ;  /* 0x000000cd12117220 */ /* 0x080fe20000410000 */
[----:B0-----:R-:W-:Y:S01]  /*afb0*/  HFMA2.MMA R186, -RZ, RZ, 0, 4.76837158203125e-07 ;  /* 0x00000008ffba7435 */ /* 0x001fe200000001ff */
[----:B------:R-:W-:Y:S01]  /*afc0*/  FMUL.FTZ R183, R21, R205 ;  /* 0x000000cd15b77220 */ /* 0x000fe20000410000 */
[----:B------:R-:W-:Y:S01]  /*afd0*/  MOV R187, RZ ;  /* 0x000000ff00bb7202 */ /* 0x000fe20000000f00 */
[----:B-1----:R-:W-:Y:S01]  /*afe0*/  FMUL.FTZ R16, R205, R19 ;  /* 0x00000013cd107220 */ /* 0x002fe20000410000 */
[----:B------:R-:W-:Y:S01]  /*aff0*/  MOV R188, 0xffffffff ;  /* 0xffffffff00bc7802 */ /* 0x000fe20000000f00 */
[----:B------:R-:W-:-:S02]  /*b000*/  FFMA.FTZ R184, R20, R182, R17 ;  /* 0x000000b614b87223 */ /* 0x000fc40000010011 */
[----:B------:R-:W-:Y:S02]  /*b010*/  FMUL.FTZ R17, R20, R205 ;  /* 0x000000cd14117220 */ /* 0x000fe40000410000 */
[----:B------:R-:W-:Y:S01]  /*b020*/  FFMA.FTZ R20, R182, R19, R183 ;  /* 0x00000013b6147223 */ /* 0x000fe200000100b7 */
[----:B------:R-:W-:Y:S01]  /*b030*/  FSEL R205, R205, R184, !P0 ;  /* 0x000000b8cdcd7208 */ /* 0x000fe20004000000 */
[-C--:B------:R-:W-:Y:S01]  /*b040*/  FFMA.FTZ R21, R21, R182.reuse, -R16 ;  /* 0x000000b615157223 */ /* 0x080fe20000010810 */
[----:B------:R-:W-:Y:S01]  /*b050*/  MOV R16, 0xb0b0 ;  /* 0x0000b0b000107802 */ /* 0x000fe20000000f00 */
[----:B------:R-:W-:Y:S02]  /*b060*/  @P0 FFMA.FTZ R182, R18, R182, -R17 ;  /* 0x000000b612b60223 */ /* 0x000fe40000010811 */
[----:B------:R-:W-:Y:S02]  /*b070*/  @P0 FADD.FTZ R23, R23, R20 ;  /* 0x0000001417170221 */ /* 0x000fe40000010000 */
[----:B------:R-:W-:Y:S01]  /*b080*/  @P0 FADD.FTZ R22, R22, R21 ;  /* 0x0000001516160221 */ /* 0x000fe20000010000 */
[----:B------:R-:W-:-:S02]  /*b090*/  MOV R19, R182 ;  /* 0x000000b600137202 */ /* 0x000fc40000000f00 */
[----:B------:R-:W-:Y:S05]  /*b0a0*/  CALL.REL.NOINC `($__internal_152_$__cuda_sm70_shflsync_up) ;  /* 0x0000171000007944 */ /* 0x000fea0003c00000 */
[----:B0-----:R-:W-:Y:S01]  /*b0b0*/  HFMA2.MMA R186, -RZ, RZ, 0, 4.76837158203125e-07 ;  /* 0x00000008ffba7435 */ /* 0x001fe200000001ff */
[----:B-1----:R-:W-:-:S02]  /*b0c0*/  MOV R18, R19 ;  /* 0x0000001300127202 */ /* 0x002fc40000000f00 */
[----:B------:R-:W-:Y:S02]  /*b0d0*/  MOV R19, R205 ;  /* 0x000000cd00137202 */ /* 0x000fe40000000f00 */
[----:B------:R-:W-:Y:S02]  /*b0e0*/  MOV R187, RZ ;  /* 0x000000ff00bb7202 */ /* 0x000fe40000000f00 */
[----:B------:R-:W-:Y:S02]  /*b0f0*/  MOV R188, 0xffffffff ;  /* 0xffffffff00bc7802 */ /* 0x000fe40000000f00 */
[----:B------:R-:W-:Y:S02]  /*b100*/  MOV R16, 0xb120 ;  /* 0x0000b12000107802 */ /* 0x000fe40000000f00 */
[----:B------:R-:W-:Y:S05]  /*b110*/  CALL.REL.NOINC `($__internal_152_$__cuda_sm70_shflsync_up) ;  /* 0x000016a000007944 */ /* 0x000fea0003c00000 */
[----:B0-----:R-:W-:Y:S01]  /*b120*/  HFMA2.MMA R186, -RZ, RZ, 0, 4.76837158203125e-07 ;  /* 0x00000008ffba7435 */ /* 0x001fe200000001ff */
[----:B-1----:R-:W-:Y:S02]  /*b130*/  MOV R20, R19 ;  /* 0x0000001300147202 */ /* 0x002fe40000000f00 */
[----:B------:R-:W-:Y:S02]  /*b140*/  MOV R19, R22 ;  /* 0x0000001600137202 */ /* 0x000fe40000000f00 */
[----:B------:R-:W-:-:S02]  /*b150*/  MOV R187, RZ ;  /* 0x000000ff00bb7202 */ /* 0x000fc40000000f00 */
[----:B------:R-:W-:Y:S02]  /*b160*/  MOV R188, 0xffffffff ;  /* 0xffffffff00bc7802 */ /* 0x000fe40000000f00 */
[----:B------:R-:W-:Y:S02]  /*b170*/  MOV R16, 0xb190 ;  /* 0x0000b19000107802 */ /* 0x000fe40000000f00 */
[----:B------:R-:W-:Y:S05]  /*b180*/  CALL.REL.NOINC `($__internal_152_$__cuda_sm70_shflsync_up) ;  /* 0x0000163000007944 */ /* 0x000fea0003c00000 */
[----:B0-----:R-:W-:Y:S01]  /*b190*/  HFMA2.MMA R186, -RZ, RZ, 0, 4.76837158203125e-07 ;  /* 0x00000008ffba7435 */ /* 0x001fe200000001ff */
[----:B-1----:R-:W-:Y:S02]  /*b1a0*/  MOV R21, R19 ;  /* 0x0000001300157202 */ /* 0x002fe40000000f00 */
[----:B------:R-:W-:Y:S02]  /*b1b0*/  MOV R19, R23 ;  /* 0x0000001700137202 */ /* 0x000fe40000000f00 */
[----:B------:R-:W-:Y:S02]  /*b1c0*/  MOV R187, RZ ;  /* 0x000000ff00bb7202 */ /* 0x000fe40000000f00 */
[----:B------:R-:W-:Y:S02]  /*b1d0*/  MOV R188, 0xffffffff ;  /* 0xffffffff00bc7802 */ /* 0x000fe40000000f00 */
[----:B------:R-:W-:-:S02]  /*b1e0*/  MOV R16, 0xb200 ;  /* 0x0000b20000107802 */ /* 0x000fc40000000f00 */
[----:B------:R-:W-:Y:S05]  /*b1f0*/  CALL.REL.NOINC `($__internal_152_$__cuda_sm70_shflsync_up) ;  /* 0x000015c000007944 */ /* 0x000fea0003c00000 */
[----:B------:R-:W-:Y:S01]  /*b200*/  ISETP.GE.AND P0, PT, R120, 0x8, PT ;  /* 0x000000087800780c */ /* 0x000fe20003f06270 */
[----:B------:R-:W-:Y:S01]  /*b210*/  FMUL.FTZ R17, R18, R205 ;  /* 0x000000cd12117220 */ /* 0x000fe20000410000 */
[----:B0-----:R-:W-:Y:S01]  /*b220*/  HFMA2.MMA R186, -RZ, RZ, 0, 9.5367431640625e-07 ;  /* 0x00000010ffba7435 */ /* 0x001fe200000001ff */
[----:B-1----:R-:W-:Y:S01]  /*b230*/  FMUL.FTZ R16, R205, R19 ;  /* 0x00000013cd107220 */ /* 0x002fe20000410000 */
[----:B------:R-:W-:Y:S01]  /*b240*/  MOV R187, RZ ;  /* 0x000000ff00bb7202 */ /* 0x000fe20000000f00 */
[----:B------:R-:W-:Y:S01]  /*b250*/  FMUL.FTZ R183, R21, R205 ;  /* 0x000000cd15b77220 */ /* 0x000fe20000410000 */
[----:B------:R-:W-:Y:S01]  /*b260*/  MOV R188, 0xffffffff ;  /* 0xffffffff00bc7802 */ /* 0x000fe20000000f00 */
[----:B------:R-:W-:-:S02]  /*b270*/  FFMA.FTZ R184, R20, R182, R17 ;  /* 0x000000b614b87223 */ /* 0x000fc40000010011 */
[----:B------:R-:W-:Y:S02]  /*b280*/  FMUL.FTZ R17, R20, R205 ;  /* 0x000000cd14117220 */ /* 0x000fe40000410000 */
[----:B------:R-:W-:Y:S01]  /*b290*/  FFMA.FTZ R21, R21, R182, -R16 ;  /* 0x000000b615157223 */ /* 0x000fe20000010810 */
[----:B------:R-:W-:Y:S01]  /*b2a0*/  FSEL R184, R205, R184, !P0 ;  /* 0x000000b8cdb87208 */ /* 0x000fe20004000000 */
[----:B------:R-:W-:Y:S02]  /*b2b0*/  FFMA.FTZ R16, R182, R19, R183 ;  /* 0x00000013b6107223 */ /* 0x000fe400000100b7 */
[----:B------:R-:W-:Y:S02]  /*b2c0*/  @P0 FFMA.FTZ R182, R18, R182, -R17 ;  /* 0x000000b612b60223 */ /* 0x000fe40000010811 */
[----:B------:R-:W-:Y:S01]  /*b2d0*/  @P0 FADD.FTZ R23, R23, R16 ;  /* 0x0000001017170221 */ /* 0x000fe20000010000 */
[----:B------:R-:W-:Y:S01]  /*b2e0*/  MOV R16, 0xb340 ;  /* 0x0000b34000107802 */ /* 0x000fe20000000f00 */
[----:B------:R-:W-:Y:S01]  /*b2f0*/  @P0 FADD.FTZ R22, R22, R21 ;  /* 0x0000001516160221 */ /* 0x000fe20000010000 */
[----:B------:R-:W-:-:S02]  /*b300*/  MOV R18, R182 ;  /* 0x000000b600127202 */ /* 0x000fc40000000f00 */
[----:B------:R-:W-:Y:S02]  /*b310*/  MOV R19, R182 ;  /* 0x000000b600137202 */ /* 0x000fe40000000f00 */
[----:B------:R-:W-:Y:S02]  /*b320*/  MOV R182, R184 ;  /* 0x000000b800b67202 */ /* 0x000fe40000000f00 */
[----:B------:R-:W-:Y:S05]  /*b330*/  CALL.REL.NOINC `($__internal_152_$__cuda_sm70_shflsync_up) ;  /* 0x0000148000007944 */ /* 0x000fea0003c00000 */
[----:B0-----:R-:W-:Y:S01]  /*b340*/  HFMA2.MMA R186, -RZ, RZ, 0, 9.5367431640625e-07 ;  /* 0x00000010ffba7435 */ /* 0x001fe200000001ff */
[----:B-1----:R-:W-:Y:S02]  /*b350*/  MOV R21, R19 ;  /* 0x0000001300157202 */ /* 0x002fe40000000f00 */
[----:B------:R-:W-:Y:S02]  /*b360*/  MOV R19, R184 ;  /* 0x000000b800137202 */ /* 0x000fe40000000f00 */
[----:B------:R-:W-:Y:S02]  /*b370*/  MOV R187, RZ ;  /* 0x000000ff00bb7202 */ /* 0x000fe40000000f00 */
[----:B------:R-:W-:Y:S02]  /*b380*/  MOV R188, 0xffffffff ;  /* 0xffffffff00bc7802 */ /* 0x000fe40000000f00 */
[----:B------:R-:W-:-:S02]  /*b390*/  MOV R16, 0xb3b0 ;  /* 0x0000b3b000107802 */ /* 0x000fc40000000f00 */
[----:B------:R-:W-:Y:S05]  /*b3a0*/  CALL.REL.NOINC `($__internal_152_$__cuda_sm70_shflsync_up) ;  /* 0x0000141000007944 */ /* 0x000fea0003c00000 */
[----:B0-----:R-:W-:Y:S01]  /*b3b0*/  HFMA2.MMA R186, -RZ, RZ, 0, 9.5367431640625e-07 ;  /* 0x00000010ffba7435 */ /* 0x001fe200000001ff */
[----:B-1----:R-:W-:-:S02]  /*b3c0*/  MOV R183, R19 ;  /* 0x0000001300b77202 */ /* 0x002fc40000000f00 */
[----:B------:R-:W-:Y:S02]  /*b3d0*/  MOV R19, R22 ;  /* 0x0000001600137202 */ /* 0x000fe40000000f00 */
[----:B------:R-:W-:Y:S02]  /*b3e0*/  MOV R187, RZ ;  /* 0x000000ff00bb7202 */ /* 0x000fe40000000f00 */
[----:B------:R-:W-:Y:S02]  /*b3f0*/  MOV R188, 0xffffffff ;  /* 0xffffffff00bc7802 */ /* 0x000fe40000000f00 */
[----:B------:R-:W-:Y:S02]  /*b400*/  MOV R16, 0xb420 ;  /* 0x0000b42000107802 */ /* 0x000fe40000000f00 */
[----:B------:R-:W-:Y:S05]  /*b410*/  CALL.REL.NOINC `($__internal_152_$__cuda_sm70_shflsync_up) ;  /* 0x000013a000007944 */ /* 0x000fea0003c00000 */
[----:B0-----:R-:W-:Y:S01]  /*b420*/  HFMA2.MMA R186, -RZ, RZ, 0, 9.5367431640625e-07 ;  /* 0x00000010ffba7435 */ /* 0x001fe200000001ff */
[----:B-1----:R-:W-:Y:S02]  /*b430*/  MOV R185, R19 ;  /* 0x0000001300b97202 */ /* 0x002fe40000000f00 */
[----:B------:R-:W-:Y:S02]  /*b440*/  MOV R19, R23 ;  /* 0x0000001700137202 */ /* 0x000fe40000000f00 */
[----:B------:R-:W-:-:S02]  /*b450*/  MOV R187, RZ ;  /* 0x000000ff00bb7202 */ /* 0x000fc40000000f00 */
[----:B------:R-:W-:Y:S02]  /*b460*/  MOV R188, 0xffffffff ;  /* 0xffffffff00bc7802 */ /* 0x000fe40000000f00 */
[----:B------:R-:W-:Y:S02]  /*b470*/  MOV R16, 0xb490 ;  /* 0x0000b49000107802 */ /* 0x000fe40000000f00 */
[----:B------:R-:W-:Y:S05]  /*b480*/  CALL.REL.NOINC `($__internal_152_$__cuda_sm70_shflsync_up) ;  /* 0x0000133000007944 */ /* 0x000fea0003c00000 */
[----:B01----:R-:W-:Y:S05]  /*b490*/  BRA `(.L_x_6321) ;  /* 0xffff9d4000007947 */ /* 0x003fea000383ffff */
.L_x_6286:
[----:B------:R-:W-:Y:S01]  /*b4a0*/  HFMA2.MMA R186, -RZ, RZ, 0, 5.9604644775390625e-08 ;  /* 0x00000001ffba7435 */ /* 0x000fe200000001ff */
[----:B------:R-:W-:Y:S02]  /*b4b0*/  MOV R19, R20 ;  /* 0x0000001400137202 */ /* 0x000fe40000000f00 */
[----:B------:R-:W-:Y:S02]  /*b4c0*/  MOV R187, RZ ;  /* 0x000000ff00bb7202 */ /* 0x000fe40000000f00 */
[----:B------:R-:W-:Y:S02]  /*b4d0*/  MOV R188, 0xffffffff ;  /* 0xffffffff00bc7802 */ /* 0x000fe40000000f00 */
[----:B------:R-:W-:Y:S02]  /*b4e0*/  MOV R16, 0xb500 ;  /* 0x0000b50000107802 */ /* 0x000fe40000000f00 */
[----:B01---5:R-:W-:Y:S05]  /*b4f0*/  CALL.REL.NOINC `($__internal_152_$__cuda_sm70_shflsync_up) ;  /* 0x000012c000007944 */ /* 0x023fea0003c00000 */
[----:B0-----:R-:W-:Y:S01]  /*b500*/  HFMA2.MMA R186, -RZ, RZ, 0, 5.9604644775390625e-08 ;  /* 0x00000001ffba7435 */ /* 0x001fe200000001ff */
[----:B-1----:R-:W-:-:S02]  /*b510*/  MOV R20, R19 ;  /* 0x0000001300147202 */ /* 0x002fc40000000f00 */
[----:B------:R-:W-:Y:S02]  /*b520*/  MOV R19, R21 ;  /* 0x0000001500137202 */ /* 0x000fe40000000f00 */
[----:B------:R-:W-:Y:S02]  /*b530*/  MOV R187, RZ ;  /* 0x000000ff00bb7202 */ /* 0x000fe40000000f00 */
[----:B------:R-:W-:Y:S02]  /*b540*/  MOV R188, 0xffffffff ;  /* 0xffffffff00bc7802 */ /* 0x000fe40000000f00 */
[----:B------:R-:W-:Y:S02]  /*b550*/  MOV R16, 0xb570 ;  /* 0x0000b57000107802 */ /* 0x000fe40000000f00 */
[----:B------:R-:W-:Y:S05]  /*b560*/  CALL.REL.NOINC `($__internal_152_$__cuda_sm70_shflsync_up) ;  /* 0x0000125000007944 */ /* 0x000fea0003c00000 */
[----:B0-----:R-:W-:Y:S01]  /*b570*/  HFMA2.MMA R186, -RZ, RZ, 0, 5.9604644775390625e-08 ;  /* 0x00000001ffba7435 */ /* 0x001fe200000001ff */
[----:B-1----:R-:W-:Y:S02]  /*b580*/  MOV R21, R19 ;  /* 0x0000001300157202 */ /* 0x002fe40000000f00 */
[----:B------:R-:W-:Y:S02]  /*b590*/  MOV R19, R22 ;  /* 0x0000001600137202 */ /* 0x000fe40000000f00 */
[----:B------:R-:W-:-:S02]  /*b5a0*/  MOV R187, RZ ;  /* 0x000000ff00bb7202 */ /* 0x000fc40000000f00 */
[----:B------:R-:W-:Y:S02]  /*b5b0*/  MOV R188, 0xffffffff ;  /* 0xffffffff00bc7802 */ /* 0x000fe40000000f00 */
[----:B------:R-:W-:Y:S02]  /*b5c0*/  MOV R16, 0xb5e0 ;  /* 0x0000b5e000107802 */ /* 0x000fe40000000f00 */
[----:B------:R-:W-:Y:S05]  /*b5d0*/  CALL.REL.NOINC `($__internal_152_$__cuda_sm70_shflsync_up) ;  /* 0x000011e000007944 */ /* 0x000fea0003c00000 */
[----:B0-----:R-:W-:Y:S01]  /*b5e0*/  HFMA2.MMA R186, -RZ, RZ, 0, 5.9604644775390625e-08 ;  /* 0x00000001ffba7435 */ /* 0x001fe200000001ff */
[----:B-1----:R-:W-:Y:S02]  /*b5f0*/  MOV R22, R19 ;  /* 0x0000001300167202 */ /* 0x002fe40000000f00 */
[----:B------:R-:W-:Y:S02]  /*b600*/  MOV R19, R184 ;  /* 0x000000b800137202 */ /* 0x000fe40000000f00 */
[----:B------:R-:W-:Y:S02]  /*b610*/  MOV R187, RZ ;  /* 0x000000ff00bb7202 */ /* 0x000fe40000000f00 */
[----:B------:R-:W-:Y:S02]  /*b620*/  MOV R188, 0xffffffff ;  /* 0xffffffff00bc7802 */ /* 0x000fe40000000f00 */
[----:B------:R-:W-:-:S02]  /*b630*/  MOV R16, 0xb650 ;  /* 0x0000b65000107802 */ /* 0x000fc40000000f00 */
[----:B------:R-:W-:Y:S05]  /*b640*/  CALL.REL.NOINC `($__internal_152_$__cuda_sm70_shflsync_up) ;  /* 0x0000117000007944 */ /* 0x000fea0003c00000 */
[----:B------:R-:W-:Y:S01]  /*b650*/  HFMA2.MMA R209, -RZ, RZ, 0, 0 ;  /* 0x00000000ffd17435 */ /* 0x000fe200000001ff */
[----:B------:R-:W-:-:S02]  /*b660*/  MOV R18, R12 ;  /* 0x0000000c00127202 */ /* 0x000fc40000000f00 */
[----:B-1----:R-:W-:Y:S02]  /*b670*/  MOV R182, R19 ;  /* 0x0000001300b67202 */ /* 0x002fe40000000f00 */
[----:B------:R-:W-:Y:S02]  /*b680*/  MOV R214, 0x1f ;  /* 0x0000001f00d67802 */ /* 0x000fe40000000f00 */
[----:B------:R-:W-:Y:S02]  /*b690*/  MOV R23, 0xffffffff ;  /* 0xffffffff00177802 */ /* 0x000fe40000000f00 */
[----:B------:R-:W-:Y:S02]  /*b6a0*/  MOV R16, 0xb6c0 ;  /* 0x0000b6c000107802 */ /* 0x000fe40000000f00 */
[----:B0-----:R-:W-:Y:S05]  /*b6b0*/  CALL.REL.NOINC `($__internal_151_$__cuda_sm70_shflsync_idx_p) ;  /* 0x000010c000007944 */ /* 0x001fea0003c00000 */
[----:B0-----:R-:W-:Y:S01]  /*b6c0*/  HFMA2.MMA R209, -RZ, RZ, 0, 0 ;  /* 0x00000000ffd17435 */ /* 0x001fe200000001ff */
[----:B-1----:R-:W-:Y:S02]  /*b6d0*/  MOV R12, R23 ;  /* 0x00000017000c7202 */ /* 0x002fe40000000f00 */
[----:B------:R-:W-:Y:S02]  /*b6e0*/  MOV R18, R13 ;  /* 0x0000000d00127202 */ /* 0x000fe40000000f00 */
[----:B------:R-:W-:-:S02]  /*b6f0*/  MOV R214, 0x1f ;  /* 0x0000001f00d67802 */ /* 0x000fc40000000f00 */
[----:B------:R-:W-:Y:S02]  /*b700*/  MOV R23, 0xffffffff ;  /* 0xffffffff00177802 */ /* 0x000fe40000000f00 */
[----:B------:R-:W-:Y:S02]  /*b710*/  MOV R16, 0xb730 ;  /* 0x0000b73000107802 */ /* 0x000fe40000000f00 */
[----:B------:R-:W-:Y:S05]  /*b720*/  CALL.REL.NOINC `($__internal_151_$__cuda_sm70_shflsync_idx_p) ;  /* 0x0000105000007944 */ /* 0x000fea0003c00000 */
[----:B0-----:R-:W-:Y:S01]  /*b730*/  HFMA2.MMA R209, -RZ, RZ, 0, 0 ;  /* 0x00000000ffd17435 */ /* 0x001fe200000001ff */
[----:B-1----:R-:W-:Y:S02]  /*b740*/  MOV R13, R23 ;  /* 0x00000017000d7202 */ /* 0x002fe40000000f00 */
[----:B------:R-:W-:Y:S02]  /*b750*/  MOV R18, R14 ;  /* 0x0000000e00127202 */ /* 0x000fe40000000f00 */
[----:B------:R-:W-:Y:S02]  /*b760*/  MOV R214, 0x1f ;  /* 0x0000001f00d67802 */ /* 0x000fe40000000f00 */
[----:B------:R-:W-:Y:S02]  /*b770*/  MOV R23, 0xffffffff ;  /* 0xffffffff00177802 */ /* 0x000fe40000000f00 */
[----:B------:R-:W-:-:S02]  /*b780*/  MOV R16, 0xb7a0 ;  /* 0x0000b7a000107802 */ /* 0x000fc40000000f00 */
[----:B------:R-:W-:Y:S05]  /*b790*/  CALL.REL.NOINC `($__internal_151_$__cuda_sm70_shflsync_idx_p) ;  /* 0x00000fe000007944 */ /* 0x000fea0003c00000 */
[----:B0-----:R-:W-:Y:S01]  /*b7a0*/  HFMA2.MMA R209, -RZ, RZ, 0, 0 ;  /* 0x00000000ffd17435 */ /* 0x001fe200000001ff */
[----:B-1----:R-:W-:-:S02]  /*b7b0*/  MOV R14, R23 ;  /* 0x00000017000e7202 */ /* 0x002fc40000000f00 */
[----:B------:R-:W-:Y:S02]  /*b7c0*/  MOV R18, R15 ;  /* 0x0000000f00127202 */ /* 0x000fe40000000f00 */
[----:B------:R-:W-:Y:S02]  /*b7d0*/  MOV R214, 0x1f ;  /* 0x0000001f00d67802 */ /* 0x000fe40000000f00 */
[----:B------:R-:W-:Y:S02]  /*b7e0*/  MOV R23, 0xffffffff ;  /* 0xffffffff00177802 */ /* 0x000fe40000000f00 */
[----:B------:R-:W-:Y:S02]  /*b7f0*/  MOV R16, 0xb810 ;  /* 0x0000b81000107802 */ /* 0x000fe40000000f00 */
[----:B------:R-:W-:Y:S05]  /*b800*/  CALL.REL.NOINC `($__internal_151_$__cuda_sm70_shflsync_idx_p) ;  /* 0x00000f7000007944 */ /* 0x000fea0003c00000 */
[----:B-1----:R-:W-:Y:S01]  /*b810*/  MOV R15, R23 ;  /* 0x00000017000f7202 */ /* 0x002fe20000000f00 */
[----:B0-----:R-:W-:Y:S05]  /*b820*/  BRA `(.L_x_6322) ;  /* 0xffff9ce000007947 */ /* 0x001fea000383ffff */
.L_x_6289:
[----:B------:R-:W-:Y:S01]  /*b830*/  HFMA2.MMA R221, -RZ, RZ, 0, 5.9604644775390625e-08 ;  /* 0x00000001ffdd7435 */ /* 0x000fe200000001ff */
[----:B------:R-:W-:Y:S02]  /*b840*/  MOV R214, R209 ;  /* 0x000000d100d67202 */ /* 0x000fe40000000f00 */
[----:B------:R-:W-:-:S02]  /*b850*/  MOV R217, 0x1f ;  /* 0x0000001f00d97802 */ /* 0x000fc40000000f00 */
[----:B------:R-:W-:Y:S02]  /*b860*/  MOV R218, 0xffffffff ;  /* 0xffffffff00da7802 */ /* 0x000fe40000000f00 */
[----:B------:R-:W-:Y:S02]  /*b870*/  MOV R16, 0xb890 ;  /* 0x0000b89000107802 */ /* 0x000fe40000000f00 */
[----:B------:R-:W-:Y:S05]  /*b880*/  CALL.REL.NOINC `($__internal_150_$__cuda_sm70_shflsync_down) ;  /* 0x00000eb000007944 */ /* 0x000fea0003c00000 */
[----:B-1----:R-:W-:Y:S01]  /*b890*/  MOV R18, R221 ;  /* 0x000000dd00127202 */ /* 0x002fe20000000f00 */
[----:B0-----:R-:W-:Y:S05]  /*b8a0*/  BRA `(.L_x_6323) ;  /* 0xffffaf1000007947 */ /* 0x001fea000383ffff */
.L_x_6290:
[----:B------:R-:W-:Y:S01]  /*b8b0*/  HFMA2.MMA R221, -RZ, RZ, 0, 5.9604644775390625e-08 ;  /* 0x00000001ffdd7435 */ /* 0x000fe200000001ff */
[----:B------:R-:W-:Y:S02]  /*b8c0*/  MOV R214, R22 ;  /* 0x0000001600d67202 */ /* 0x000fe40000000f00 */
[----:B------:R-:W-:Y:S02]  /*b8d0*/  MOV R217, 0x1f ;  /* 0x0000001f00d97802 */ /* 0x000fe40000000f00 */
[----:B------:R-:W-:Y:S02]  /*b8e0*/  MOV R218, 0xffffffff ;  /* 0xffffffff00da7802 */ /* 0x000fe40000000f00 */
[----:B------:R-:W-:-:S02]  /*b8f0*/  MOV R16, 0xb910 ;  /* 0x0000b91000107802 */ /* 0x000fc40000000f00 */
[----:B01----:R-:W-:Y:S05]  /*b900*/  CALL.REL.NOINC `($__internal_150_$__cuda_sm70_shflsync_down) ;  /* 0x00000e3000007944 */ /* 0x003fea0003c00000 */
[----:B-1----:R-:W-:Y:S01]  /*b910*/  MOV R23, R221 ;  /* 0x000000dd00177202 */ /* 0x002fe20000000f00 */
[----:B------:R-:W-:Y:S01]  /*b920*/  HFMA2.MMA R221, -RZ, RZ, 0, 5.9604644775390625e-08 ;  /* 0x00000001ffdd7435 */ /* 0x000fe200000001ff */
[----:B0-----:R-:W-:-:S02]  /*b930*/  MOV R214, R20 ;  /* 0x0000001400d67202 */ /* 0x001fc40000000f00 */
[----:B------:R-:W-:Y:S02]  /*b940*/  MOV R217, 0x1f ;  /* 0x0000001f00d97802 */ /* 0x000fe40000000f00 */
[----:B------:R-:W-:Y:S02]  /*b950*/  MOV R218, 0xffffffff ;  /* 0xffffffff00da7802 */ /* 0x000fe40000000f00 */
[----:B------:R-:W-:Y:S02]  /*b960*/  MOV R16, 0xb980 ;  /* 0x0000b98000107802 */ /* 0x000fe40000000f00 */
[----:B------:R-:W-:Y:S05]  /*b970*/  CALL.REL.NOINC `($__internal_150_$__cuda_sm70_shflsync_down) ;  /* 0x00000dc000007944 */ /* 0x000fea0003c00000 */
[----:B-1----:R-:W-:Y:S01]  /*b980*/  MOV R209, R221 ;  /* 0x000000dd00d17202 */ /* 0x002fe20000000f00 */
[----:B------:R-:W-:Y:S01]  /*b990*/  HFMA2.MMA R221, -RZ, RZ, 0, 5.9604644775390625e-08 ;  /* 0x00000001ffdd7435 */ /* 0x000fe200000001ff */
[----:B0-----:R-:W-:Y:S02]  /*b9a0*/  MOV R214, R19 ;  /* 0x0000001300d67202 */ /* 0x001fe40000000f00 */
[----:B------:R-:W-:Y:S02]  /*b9b0*/  MOV R217, 0x1f ;  /* 0x0000001f00d97802 */ /* 0x000fe40000000f00 */
[----:B------:R-:W-:-:S02]  /*b9c0*/  MOV R218, 0xffffffff ;  /* 0xffffffff00da7802 */ /* 0x000fc40000000f00 */
[----:B------:R-:W-:Y:S02]  /*b9d0*/  MOV R16, 0xb9f0 ;  /* 0x0000b9f000107802 */ /* 0x000fe40000000f00 */
[----:B------:R-:W-:Y:S05]  /*b9e0*/  CALL.REL.NOINC `($__internal_150_$__cuda_sm70_shflsync_down) ;  /* 0x00000d5000007944 */ /* 0x000fea0003c00000 */
[----:B-1----:R-:W-:Y:S01]  /*b9f0*/  MOV R16, R221 ;  /* 0x000000dd00107202 */ /* 0x002fe20000000f00 */
[----:B0-----:R-:W-:Y:S05]  /*ba00*/  BRA `(.L_x_6324) ;  /* 0xffffadf000007947 */ /* 0x001fea000383ffff */
.L_x_6293:
[----:B------:R-:W-:Y:S01]  /*ba10*/  HFMA2.MMA R221, -RZ, RZ, 0, 1.1920928955078125e-07 ;  /* 0x00000002ffdd7435 */ /* 0x000fe200000001ff */
[----:B------:R-:W-:Y:S02]  /*ba20*/  MOV R214, R21 ;  /* 0x0000001500d67202 */ /* 0x000fe40000000f00 */
[----:B------:R-:W-:Y:S02]  /*ba30*/  MOV R217, 0x1f ;  /* 0x0000001f00d97802 */ /* 0x000fe40000000f00 */
[----:B------:R-:W-:Y:S02]  /*ba40*/  MOV R218, 0xffffffff ;  /* 0xffffffff00da7802 */ /* 0x000fe40000000f00 */
[----:B----4-:R-:W-:Y:S02]  /*ba50*/  MOV R16, 0xba70 ;  /* 0x0000ba7000107802 */ /* 0x010fe40000000f00 */
[----:B0123--:R-:W-:Y:S05]  /*ba60*/  CALL.REL.NOINC `($__internal_150_$__cuda_sm70_shflsync_down) ;  /* 0x00000cd000007944 */ /* 0x00ffea0003c00000 */
[----:B-1----:R-:W-:Y:S01]  /*ba70*/  MOV R18, R221 ;  /* 0x000000dd00127202 */ /* 0x002fe20000000f00 */
[----:B------:R-:W-:Y:S01]  /*ba80*/  HFMA2.MMA R221, -RZ, RZ, 0, 1.1920928955078125e-07 ;  /* 0x00000002ffdd7435 */ /* 0x000fe200000001ff */
[----:B0-----:R-:W-:-:S02]  /*ba90*/  MOV R214, R22 ;  /* 0x0000001600d67202 */ /* 0x001fc40000000f00 */
[----:B------:R-:W-:Y:S02]  /*baa0*/  MOV R217, 0x1f ;  /* 0x0000001f00d97802 */ /* 0x000fe40000000f00 */
[----:B------:R-:W-:Y:S02]  /*bab0*/  MOV R218, 0xffffffff ;  /* 0xffffffff00da7802 */ /* 0x000fe40000000f00 */
[----:B------:R-:W-:Y:S02]  /*bac0*/  MOV R16, 0xbae0 ;  /* 0x0000bae000107802 */ /* 0x000fe40000000f00 */
[----:B------:R-:W-:Y:S05]  /*bad0*/  CALL.REL.NOINC `($__internal_150_$__cuda_sm70_shflsync_down) ;  /* 0x00000c6000007944 */ /* 0x000fea0003c00000 */
[----:B-1----:R-:W-:Y:S01]  /*bae0*/  MOV R23, R221 ;  /* 0x000000dd00177202 */ /* 0x002fe20000000f00 */
[----:B------:R-:W-:Y:S01]  /*baf0*/  HFMA2.MMA R221, -RZ, RZ, 0, 1.1920928955078125e-07 ;  /* 0x00000002ffdd7435 */ /* 0x000fe200000001ff */
[----:B0-----:R-:W-:Y:S02]  /*bb00*/  MOV R214, R20 ;  /* 0x0000001400d67202 */ /* 0x001fe40000000f00 */
[----:B------:R-:W-:Y:S02]  /*bb10*/  MOV R217, 0x1f ;  /* 0x0000001f00d97802 */ /* 0x000fe40000000f00 */
[----:B------:R-:W-:-:S02]  /*bb20*/  MOV R218, 0xffffffff ;  /* 0xffffffff00da7802 */ /* 0x000fc40000000f00 */
[----:B------:R-:W-:Y:S02]  /*bb30*/  MOV R16, 0xbb50 ;  /* 0x0000bb5000107802 */ /* 0x000fe40000000f00 */
[----:B------:R-:W-:Y:S05]  /*bb40*/  CALL.REL.NOINC `($__internal_150_$__cuda_sm70_shflsync_down) ;  /* 0x00000bf000007944 */ /* 0x000fea0003c00000 */
[----:B-1----:R-:W-:Y:S01]  /*bb50*/  MOV R209, R221 ;  /* 0x000000dd00d17202 */ /* 0x002fe20000000f00 */
[----:B------:R-:W-:Y:S01]  /*bb60*/  HFMA2.MMA R221, -RZ, RZ, 0, 1.1920928955078125e-07 ;  /* 0x00000002ffdd7435 */ /* 0x000fe200000001ff */
[----:B0-----:R-:W-:Y:S02]  /*bb70*/  MOV R214, R19 ;  /* 0x0000001300d67202 */ /* 0x001fe40000000f00 */
[----:B------:R-:W-:Y:S02]  /*bb80*/  MOV R217, 0x1f ;  /* 0x0000001f00d97802 */ /* 0x000fe40000000f00 */
[----:B------:R-:W-:Y:S02]  /*bb90*/  MOV R218, 0xffffffff ;  /* 0xffffffff00da7802 */ /* 0x000fe40000000f00 */
[----:B------:R-:W-:Y:S02]  /*bba0*/  MOV R16, 0xbbc0 ;  /* 0x0000bbc000107802 */ /* 0x000fe40000000f00 */
[----:B------:R-:W-:Y:S05]  /*bbb0*/  CALL.REL.NOINC `($__internal_150_$__cuda_sm70_shflsync_down) ;  /* 0x00000b8000007944 */ /* 0x000fea0003c00000 */
[----:B-1----:R-:W-:Y:S01]  /*bbc0*/  MOV R16, R221 ;  /* 0x000000dd00107202 */ /* 0x002fe20000000f00 */
[----:B0-----:R-:W-:Y:S05]  /*bbd0*/  BRA `(.L_x_6325) ;  /* 0xffffad7000007947 */ /* 0x001fea000383ffff */
.L_x_6296:
[----:B------:R-:W-:Y:S01]  /*bbe0*/  HFMA2.MMA R221, -RZ, RZ, 0, 2.384185791015625e-07 ;  /* 0x00000004ffdd7435 */ /* 0x000fe200000001ff */
[----:B------:R-:W-:-:S02]  /*bbf0*/  MOV R214, R21 ;  /* 0x0000001500d67202 */ /* 0x000fc40000000f00 */
[----:B------:R-:W-:Y:S02]  /*bc00*/  MOV R217, 0x1f ;  /* 0x0000001f00d97802 */ /* 0x000fe40000000f00 */
[----:B------:R-:W-:Y:S02]  /*bc10*/  MOV R218, 0xffffffff ;  /* 0xffffffff00da7802 */ /* 0x000fe40000000f00 */
[----:B----4-:R-:W-:Y:S02]  /*bc20*/  MOV R16, 0xbc40 ;  /* 0x0000bc4000107802 */ /* 0x010fe40000000f00 */
[----:B0123--:R-:W-:Y:S05]  /*bc30*/  CALL.REL.NOINC `($__internal_150_$__cuda_sm70_shflsync_down) ;  /* 0x00000b0000007944 */ /* 0x00ffea0003c00000 */
[----:B-1----:R-:W-:Y:S01]  /*bc40*/  MOV R18, R221 ;  /* 0x000000dd00127202 */ /* 0x002fe20000000f00 */
[----:B0-----:R-:W-:Y:S05]  /*bc50*/  BRA `(.L_x_6326) ;  /* 0xffffae1000007947 */ /* 0x001fea000383ffff */
.L_x_6297:
[----:B------:R-:W-:Y:S01]  /*bc60*/  HFMA2.MMA R221, -RZ, RZ, 0, 2.384185791015625e-07 ;  /* 0x00000004ffdd7435 */ /* 0x000fe200000001ff */
[----:B------:R-:W-:Y:S02]  /*bc70*/  MOV R214, R22 ;  /* 0x0000001600d67202 */ /* 0x000fe40000000f00 */
[----:B------:R-:W-:Y:S02]  /*bc80*/  MOV R217, 0x1f ;  /* 0x0000001f00d97802 */ /* 0x000fe40000000f00 */
[----:B------:R-:W-:-:S02]  /*bc90*/  MOV R218, 0xffffffff ;  /* 0xffffffff00da7802 */ /* 0x000fc40000000f00 */
[----:B----4-:R-:W-:Y:S02]  /*bca0*/  MOV R16, 0xbcc0 ;  /* 0x0000bcc000107802 */ /* 0x010fe40000000f00 */
[----:B0123--:R-:W-:Y:S05]  /*bcb0*/  CALL.REL.NOINC `($__internal_150_$__cuda_sm70_shflsync_down) ;  /* 0x00000a8000007944 */ /* 0x00ffea0003c00000 */
[----:B-1----:R-:W-:Y:S01]  /*bcc0*/  MOV R23, R221 ;  /* 0x000000dd00177202 */ /* 0x002fe20000000f00 */
[----:B------:R-:W-:Y:S01]  /*bcd0*/  HFMA2.MMA R221, -RZ, RZ, 0, 2.384185791015625e-07 ;  /* 0x00000004ffdd7435 */ /* 0x000fe200000001ff */
[----:B0-----:R-:W-:Y:S02]  /*bce0*/  MOV R214, R20 ;  /* 0x0000001400d67202 */ /* 0x001fe40000000f00 */
[----:B------:R-:W-:Y:S02]  /*bcf0*/  MOV R217, 0x1f ;  /* 0x0000001f00d97802 */ /* 0x000fe40000000f00 */
[----:B------:R-:W-:Y:S02]  /*bd00*/  MOV R218, 0xffffffff ;  /* 0xffffffff00da7802 */ /* 0x000fe40000000f00 */
[----:B------:R-:W-:Y:S02]  /*bd10*/  MOV R16, 0xbd30 ;  /* 0x0000bd3000107802 */ /* 0x000fe40000000f00 */
[----:B------:R-:W-:Y:S05]  /*bd20*/  CALL.REL.NOINC `($__internal_150_$__cuda_sm70_shflsync_down) ;  /* 0x00000a1000007944 */ /* 0x000fea0003c00000 */
[----:B-1----:R-:W-:Y:S01]  /*bd30*/  MOV R209, R221 ;  /* 0x000000dd00d17202 */ /* 0x002fe20000000f00 */
[----:B------:R-:W-:Y:S01]  /*bd40*/  HFMA2.MMA R221, -RZ, RZ, 0, 2.384185791015625e-07 ;  /* 0x00000004ffdd7435 */ /* 0x000fe200000001ff */
[----:B0-----:R-:W-:-:S02]  /*bd50*/  MOV R214, R19 ;  /* 0x0000001300d67202 */ /* 0x001fc40000000f00 */
[----:B------:R-:W-:Y:S02]  /*bd60*/  MOV R217, 0x1f ;  /* 0x0000001f00d97802 */ /* 0x000fe40000000f00 */
[----:B------:R-:W-:Y:S02]  /*bd70*/  MOV R218, 0xffffffff ;  /* 0xffffffff00da7802 */ /* 0x000fe40000000f00 */
[----:B------:R-:W-:Y:S02]  /*bd80*/  MOV R16, 0xbda0 ;  /* 0x0000bda000107802 */ /* 0x000fe40000000f00 */
[----:B------:R-:W-:Y:S05]  /*bd90*/  CALL.REL.NOINC `($__internal_150_$__cuda_sm70_shflsync_down) ;  /* 0x000009a000007944 */ /* 0x000fea0003c00000 */
[----:B-1----:R-:W-:Y:S01]  /*bda0*/  MOV R16, R221 ;  /* 0x000000dd00107202 */ /* 0x002fe20000000f00 */
[----:B0-----:R-:W-:Y:S05]  /*bdb0*/  BRA `(.L_x_6327) ;  /* 0xffffacf000007947 */ /* 0x001fea000383ffff */
.L_x_6300:
[----:B------:R-:W-:Y:S01]  /*bdc0*/  HFMA2.MMA R221, -RZ, RZ, 0, 4.76837158203125e-07 ;  /* 0x00000008ffdd7435 */ /* 0x000fe200000001ff */
[----:B------:R-:W-:Y:S02]  /*bdd0*/  MOV R214, R21 ;  /* 0x0000001500d67202 */ /* 0x000fe40000000f00 */
[----:B------:R-:W-:Y:S02]  /*bde0*/  MOV R217, 0x1f ;  /* 0x0000001f00d97802 */ /* 0x000fe40000000f00 */
[----:B------:R-:W-:-:S02]  /*bdf0*/  MOV R218, 0xffffffff ;  /* 0xffffffff00da7802 */ /* 0x000fc40000000f00 */
[----:B----4-:R-:W-:Y:S02]  /*be00*/  MOV R16, 0xbe20 ;  /* 0x0000be2000107802 */ /* 0x010fe40000000f00 */
[----:B0123--:R-:W-:Y:S05]  /*be10*/  CALL.REL.NOINC `($__internal_150_$__cuda_sm70_shflsync_down) ;  /* 0x0000092000007944 */ /* 0x00ffea0003c00000 */
[----:B-1----:R-:W-:Y:S01]  /*be20*/  MOV R18, R221 ;  /* 0x000000dd00127202 */ /* 0x002fe20000000f00 */
[----:B------:R-:W-:Y:S01]  /*be30*/  HFMA2.MMA R221, -RZ, RZ, 0, 4.76837158203125e-07 ;  /* 0x00000008ffdd7435 */ /* 0x000fe200000001ff */
[----:B0-----:R-:W-:Y:S02]  /*be40*/  MOV R214, R22 ;  /* 0x0000001600d67202 */ /* 0x001fe40000000f00 */
[----:B------:R-:W-:Y:S02]  /*be50*/  MOV R217, 0x1f ;  /* 0x0000001f00d97802 */ /* 0x000fe40000000f00 */
[----:B------:R-:W-:Y:S02]  /*be60*/  MOV R218, 0xffffffff ;  /* 0xffffffff00da7802 */ /* 0x000fe40000000f00 */
[----:B------:R-:W-:Y:S02]  /*be70*/  MOV R16, 0xbe90 ;  /* 0x0000be9000107802 */ /* 0x000fe40000000f00 */
[----:B------:R-:W-:Y:S05]  /*be80*/  CALL.REL.NOINC `($__internal_150_$__cuda_sm70_shflsync_down) ;  /* 0x000008b000007944 */ /* 0x000fea0003c00000 */
[----:B-1----:R-:W-:Y:S01]  /*be90*/  MOV R23, R221 ;  /* 0x000000dd00177202 */ /* 0x002fe20000000f00 */
[----:B------:R-:W-:Y:S01]  /*bea0*/  HFMA2.MMA R221, -RZ, RZ, 0, 4.76837158203125e-07 ;  /* 0x00000008ffdd7435 */ /* 0x000fe200000001ff */
[----:B0-----:R-:W-:-:S02]  /*beb0*/  MOV R214, R20 ;  /* 0x0000001400d67202 */ /* 0x001fc40000000f00 */
[----:B------:R-:W-:Y:S02]  /*bec0*/  MOV R217, 0x1f ;  /* 0x0000001f00d97802 */ /* 0x000fe40000000f00 */
[----:B------:R-:W-:Y:S02]  /*bed0*/  MOV R218, 0xffffffff ;  /* 0xffffffff00da7802 */ /* 0x000fe40000000f00 */
[----:B------:R-:W-:Y:S02]  /*bee0*/  MOV R16, 0xbf00 ;  /* 0x0000bf0000107802 */ /* 0x000fe40000000f00 */
[----:B------:R-:W-:Y:S05]  /*bef0*/  CALL.REL.NOINC `($__internal_150_$__cuda_sm70_shflsync_down) ;  /* 0x0000084000007944 */ /* 0x000fea0003c00000 */
[----:B-1----:R-:W-:Y:S01]  /*bf00*/  MOV R209, R221 ;  /* 0x000000dd00d17202 */ /* 0x002fe20000000f00 */
[----:B------:R-:W-:Y:S01]  /*bf10*/  HFMA2.MMA R221, -RZ, RZ, 0, 4.76837158203125e-07 ;  /* 0x00000008ffdd7435 */ /* 0x000fe200000001ff */
[----:B0-----:R-:W-:Y:S02]  /*bf20*/  MOV R214, R19 ;  /* 0x0000001300d67202 */ /* 0x001fe40000000f00 */
[----:B------:R-:W-:Y:S02]  /*bf30*/  MOV R217, 0x1f ;  /* 0x0000001f00d97802 */ /* 0x000fe40000000f00 */
[----:B------:R-:W-:-:S02]  /*bf40*/  MOV R218, 0xffffffff ;  /* 0xffffffff00da7802 */ /* 0x000fc40000000f00 */
[----:B------:R-:W-:Y:S02]  /*bf50*/  MOV R16, 0xbf70 ;  /* 0x0000bf7000107802 */ /* 0x000fe40000000f00 */
[----:B------:R-:W-:Y:S05]  /*bf60*/  CALL.REL.NOINC `($__internal_150_$__cuda_sm70_shflsync_down) ;  /* 0x000007d000007944 */ /* 0x000fea0003c00000 */
[----:B-1----:R-:W-:Y:S01]  /*bf70*/  MOV R16, R221 ;  /* 0x000000dd00107202 */ /* 0x002fe20000000f00 */
[----:B0-----:R-:W-:Y:S05]  /*bf80*/  BRA `(.L_x_6328) ;  /* 0xffffac7000007947 */ /* 0x001fea000383ffff */
.L_x_6303:
[----:B------:R-:W-:Y:S01]  /*bf90*/  HFMA2.MMA R221, -RZ, RZ, 0, 9.5367431640625e-07 ;  /* 0x00000010ffdd7435 */ /* 0x000fe200000001ff */
[----:B------:R-:W-:Y:S02]  /*bfa0*/  MOV R214, R21 ;  /* 0x0000001500d67202 */ /* 0x000fe40000000f00 */
[----:B------:R-:W-:Y:S02]  /*bfb0*/  MOV R217, 0x1f ;  /* 0x0000001f00d97802 */ /* 0x000fe40000000f00 */
[----:B------:R-:W-:Y:S02]  /*bfc0*/  MOV R218, 0xffffffff ;  /* 0xffffffff00da7802 */ /* 0x000fe40000000f00 */
[----:B----4-:R-:W-:Y:S02]  /*bfd0*/  MOV R16, 0xbff0 ;  /* 0x0000bff000107802 */ /* 0x010fe40000000f00 */
[----:B0123--:R-:W-:Y:S05]  /*bfe0*/  CALL.REL.NOINC `($__internal_150_$__cuda_sm70_shflsync_down) ;  /* 0x0000075000007944 */ /* 0x00ffea0003c00000 */
[----:B-1----:R-:W-:Y:S01]  /*bff0*/  MOV R18, R221 ;  /* 0x000000dd00127202 */ /* 0x002fe20000000f00 */
[----:B0-----:R-:W-:Y:S05]  /*c000*/  BRA `(.L_x_6329) ;  /* 0xffffad1000007947 */ /* 0x001fea000383ffff */
.L_x_6304:
[----:B------:R-:W-:Y:S01]  /*c010*/  HFMA2.MMA R221, -RZ, RZ, 0, 9.5367431640625e-07 ;  /* 0x00000010ffdd7435 */ /* 0x000fe200000001ff */
[----:B------:R-:W-:-:S02]  /*c020*/  MOV R214, R22 ;  /* 0x0000001600d67202 */ /* 0x000fc40000000f00 */
[----:B------:R-:W-:Y:S02]  /*c030*/  MOV R217, 0x1f ;  /* 0x0000001f00d97802 */ /* 0x000fe40000000f00 */
[----:B------:R-:W-:Y:S02]  /*c040*/  MOV R218, 0xffffffff ;  /* 0xffffffff00da7802 */ /* 0x000fe40000000f00 */
[----:B----4-:R-:W-:Y:S02]  /*c050*/  MOV R16, 0xc070 ;  /* 0x0000c07000107802 */ /* 0x010fe40000000f00 */
[----:B0123--:R-:W-:Y:S05]  /*c060*/  CALL.REL.NOINC `($__internal_150_$__cuda_sm70_shflsync_down) ;  /* 0x000006d000007944 */ /* 0x00ffea0003c00000 */
[----:B-1----:R-:W-:Y:S01]  /*c070*/  MOV R23, R221 ;  /* 0x000000dd00177202 */ /* 0x002fe20000000f00 */
[----:B------:R-:W-:Y:S01]  /*c080*/  HFMA2.MMA R221, -RZ, RZ, 0, 9.5367431640625e-07 ;  /* 0x00000010ffdd7435 */ /* 0x000fe200000001ff */
[----:B0-----:R-:W-:Y:S02]  /*c090*/  MOV R214, R20 ;  /* 0x0000001400d67202 */ /* 0x001fe40000000f00 */
[----:B------:R-:W-:Y:S02]  /*c0a0*/  MOV R217, 0x1f ;  /* 0x0000001f00d97802 */ /* 0x000fe40000000f00 */
[----:B------:R-:W-:-:S02]  /*c0b0*/  MOV R218, 0xffffffff ;  /* 0xffffffff00da7802 */ /* 0x000fc40000000f00 */
[----:B------:R-:W-:Y:S02]  /*c0c0*/  MOV R16, 0xc0e0 ;  /* 0x0000c0e000107802 */ /* 0x000fe40000000f00 */
[----:B------:R-:W-:Y:S05]  /*c0d0*/  CALL.REL.NOINC `($__internal_150_$__cuda_sm70_shflsync_down) ;  /* 0x0000066000007944 */ /* 0x000fea0003c00000 */
[----:B-1----:R-:W-:Y:S01]  /*c0e0*/  MOV R209, R221 ;  /* 0x000000dd00d17202 */ /* 0x002fe20000000f00 */
[----:B------:R-:W-:Y:S01]  /*c0f0*/  HFMA2.MMA R221, -RZ, RZ, 0, 9.5367431640625e-07 ;  /* 0x00000010ffdd7435 */ /* 0x000fe200000001ff */
[----:B0-----:R-:W-:Y:S02]  /*c100*/  MOV R214, R19 ;  /* 0x0000001300d67202 */ /* 0x001fe40000000f00 */
[----:B------:R-:W-:Y:S02]  /*c110*/  MOV R217, 0x1f ;  /* 0x0000001f00d97802 */ /* 0x000fe40000000f00 */
[----:B------:R-:W-:Y:S02]  /*c120*/  MOV R218, 0xffffffff ;  /* 0xffffffff00da7802 */ /* 0x000fe40000000f00 */
[----:B------:R-:W-:Y:S02]  /*c130*/  MOV R16, 0xc150 ;  /* 0x0000c15000107802 */ /* 0x000fe40000000f00 */
[----:B------:R-:W-:Y:S05]  /*c140*/  CALL.REL.NOINC `($__internal_150_$__cuda_sm70_shflsync_down) ;  /* 0x000005f000007944 */ /* 0x000fea0003c00000 */
[----:B-1----:R-:W-:Y:S01]  /*c150*/  MOV R16, R221 ;  /* 0x000000dd00107202 */ /* 0x002fe20000000f00 */
[----:B0-----:R-:W-:Y:S05]  /*c160*/  BRA `(.L_x_6330) ;  /* 0xffffabf000007947 */ /* 0x001fea000383ffff */
.L_x_6307:
[----:B0-----:R-:W-:Y:S01]  /*c170*/  HFMA2.MMA R209, -RZ, RZ, 0, 0 ;  /* 0x00000000ffd17435 */ /* 0x001fe200000001ff */
[----:B-1----:R-:W-:-:S02]  /*c180*/  MOV R18, R21 ;  /* 0x0000001500127202 */ /* 0x002fc40000000f00 */
[----:B------:R-:W-:Y:S02]  /*c190*/  MOV R214, 0x1f ;  /* 0x0000001f00d67802 */ /* 0x000fe40000000f00 */
[----:B---3--:R-:W-:Y:S02]  /*c1a0*/  MOV R23, 0xffffffff ;  /* 0xffffffff00177802 */ /* 0x008fe40000000f00 */
[----:B----4-:R-:W-:Y:S02]  /*c1b0*/  MOV R16, 0xc1d0 ;  /* 0x0000c1d000107802 */ /* 0x010fe40000000f00 */
[----:B--2---:R-:W-:Y:S05]  /*c1c0*/  CALL.REL.NOINC `($__internal_151_$__cuda_sm70_shflsync_idx_p) ;  /* 0x000005b000007944 */ /* 0x004fea0003c00000 */
[----:B0-----:R-:W-:Y:S01]  /*c1d0*/  HFMA2.MMA R209, -RZ, RZ, 0, 0 ;  /* 0x00000000ffd17435 */ /* 0x001fe200000001ff */
[----:B-1----:R-:W-:Y:S02]  /*c1e0*/  MOV R211, R23 ;  /* 0x0000001700d37202 */ /* 0x002fe40000000f00 */
[----:B------:R-:W-:Y:S02]  /*c1f0*/  MOV R18, R22 ;  /* 0x0000001600127202 */ /* 0x000fe40000000f00 */
[----:B------:R-:W-:Y:S02]  /*c200*/  MOV R214, 0x1f ;  /* 0x0000001f00d67802 */ /* 0x000fe40000000f00 */
[----:B------:R-:W-:-:S02]  /*c210*/  MOV R23, 0xffffffff ;  /* 0xffffffff00177802 */ /* 0x000fc40000000f00 */
[----:B------:R-:W-:Y:S02]  /*c220*/  MOV R16, 0xc240 ;  /* 0x0000c24000107802 */ /* 0x000fe40000000f00 */
[----:B------:R-:W-:Y:S05]  /*c230*/  CALL.REL.NOINC `($__internal_151_$__cuda_sm70_shflsync_idx_p) ;  /* 0x0000054000007944 */ /* 0x000fea0003c00000 */
[----:B0-----:R-:W-:Y:S01]  /*c240*/  HFMA2.MMA R209, -RZ, RZ, 0, 0 ;  /* 0x00000000ffd17435 */ /* 0x001fe200000001ff */
[----:B-1----:R-:W-:Y:S02]  /*c250*/  MOV R219, R23 ;  /* 0x0000001700db7202 */ /* 0x002fe40000000f00 */
[----:B------:R-:W-:Y:S02]  /*c260*/  MOV R18, R20 ;  /* 0x0000001400127202 */ /* 0x000fe40000000f00 */
[----:B------:R-:W-:Y:S02]  /*c270*/  MOV R214, 0x1f ;  /* 0x0000001f00d67802 */ /* 0x000fe40000000f00 */
[----:B------:R-:W-:Y:S02]  /*c280*/  MOV R23, 0xffffffff ;  /* 0xffffffff00177802 */ /* 0x000fe40000000f00 */
[----:B------:R-:W-:Y:S02]  /*c290*/  MOV R16, 0xc2b0 ;  /* 0x0000c2b000107802 */ /* 0x000fe40000000f00 */
        /* <DEDUP_REMOVED lines=8> */
[----:B------:R-:W-:Y:S01]  /*c320*/  HFMA2.MMA R221, -RZ, RZ, 0, 5.9604644775390625e-08 ;  /* 0x00000001ffdd7435 */ /* 0x000fe200000001ff */
[----:B-1----:R-:W-:Y:S02]  /*c330*/  MOV R213, R23 ;  /* 0x0000001700d57202 */ /* 0x002fe40000000f00 */
[----:B0-----:R-:W-:Y:S02]  /*c340*/  MOV R214, R21 ;  /* 0x0000001500d67202 */ /* 0x001fe40000000f00 */
[----:B------:R-:W-:-:S02]  /*c350*/  MOV R217, 0x1f ;  /* 0x0000001f00d97802 */ /* 0x000fc40000000f00 */
[----:B------:R-:W-:Y:S02]  /*c360*/  MOV R218, 0xffffffff ;  /* 0xffffffff00da7802 */ /* 0x000fe40000000f00 */
[----:B------:R-:W-:Y:S02]  /*c370*/  MOV R16, 0xc390 ;  /* 0x0000c39000107802 */ /* 0x000fe40000000f00 */
[----:B------:R-:W-:Y:S05]  /*c380*/  CALL.REL.NOINC `($__internal_150_$__cuda_sm70_shflsync_down) ;  /* 0x000003b000007944 */ /* 0x000fea0003c00000 */
[----:B-1----:R-:W-:Y:S01]  /*c390*/  MOV R21, R221 ;  /* 0x000000dd00157202 */ /* 0x002fe20000000f00 */
[----:B------:R-:W-:Y:S01]  /*c3a0*/  HFMA2.MMA R221, -RZ, RZ, 0, 5.9604644775390625e-08 ;  /* 0x00000001ffdd7435 */ /* 0x000fe200000001ff */
[----:B0-----:R-:W-:Y:S02]  /*c3b0*/  MOV R214, R22 ;  /* 0x0000001600d67202 */ /* 0x001fe40000000f00 */
[----:B------:R-:W-:Y:S02]  /*c3c0*/  MOV R217, 0x1f ;  /* 0x0000001f00d97802 */ /* 0x000fe40000000f00 */
[----:B------:R-:W-:Y:S02]  /*c3d0*/  MOV R218, 0xffffffff ;  /* 0xffffffff00da7802 */ /* 0x000fe40000000f00 */
[----:B------:R-:W-:-:S02]  /*c3e0*/  MOV R16, 0xc400 ;  /* 0x0000c40000107802 */ /* 0x000fc40000000f00 */
[----:B------:R-:W-:Y:S05]  /*c3f0*/  CALL.REL.NOINC `($__internal_150_$__cuda_sm70_shflsync_down) ;  /* 0x0000034000007944 */ /* 0x000fea0003c00000 */
        /* <DEDUP_REMOVED lines=14> */
[-C--:B------:R-:W-:Y:S01]  /*c4e0*/  FMUL.FTZ R220, R15, R219.reuse ;  /* 0x000000db0fdc7220 */ /* 0x080fe20000410000 */
[----:B------:R-:W-:Y:S01]  /*c4f0*/  HFMA2.MMA R209, -RZ, RZ, 0, 0 ;  /* 0x00000000ffd17435 */ /* 0x000fe200000001ff */
[----:B------:R-:W-:Y:S01]  /*c500*/  FMUL.FTZ R222, R14, R219 ;  /* 0x000000db0ede7220 */ /* 0x000fe20000410000 */
[----:B------:R-:W-:Y:S01]  /*c510*/  MOV R18, R12 ;  /* 0x0000000c00127202 */ /* 0x000fe20000000f00 */
[C---:B0-----:R-:W-:Y:S01]  /*c520*/  FMUL.FTZ R217, R12.reuse, R211 ;  /* 0x000000d30cd97220 */ /* 0x041fe20000410000 */
[----:B------:R-:W-:Y:S01]  /*c530*/  MOV R223, R21 ;  /* 0x0000001500df7202 */ /* 0x000fe20000000f00 */
[-C--:B------:R-:W-:Y:S01]  /*c540*/  FMUL.FTZ R218, R12, R219.reuse ;  /* 0x000000db0cda7220 */ /* 0x080fe20000410000 */
[----:B------:R-:W-:Y:S01]  /*c550*/  MOV R225, R22 ;  /* 0x0000001600e17202 */ /* 0x000fe20000000f00 */
[----:B------:R-:W-:Y:S01]  /*c560*/  FMUL.FTZ R224, R13, R219 ;  /* 0x000000db0de07220 */ /* 0x000fe20000410000 */
[----:B------:R-:W-:Y:S01]  /*c570*/  MOV R214, 0x1f ;  /* 0x0000001f00d67802 */ /* 0x000fe20000000f00 */
[-C--:B------:R-:W-:Y:S01]  /*c580*/  FFMA.FTZ R220, R14, R211.reuse, -R220 ;  /* 0x000000d30edc7223 */ /* 0x080fe200000108dc */
[----:B------:R-:W-:Y:S01]  /*c590*/  MOV R23, 0xffffffff ;  /* 0xffffffff00177802 */ /* 0x000fe20000000f00 */
[----:B------:R-:W-:Y:S01]  /*c5a0*/  FFMA.FTZ R222, R15, R211, R222 ;  /* 0x000000d30fde7223 */ /* 0x000fe200000100de */
[----:B------:R-:W-:-:S02]  /*c5b0*/  MOV R16, 0xc5d0 ;  /* 0x0000c5d000107802 */ /* 0x000fc40000000f00 */
[----:B-1----:R-:W-:Y:S05]  /*c5c0*/  CALL.REL.NOINC `($__internal_151_$__cuda_sm70_shflsync_idx_p) ;  /* 0x000001b000007944 */ /* 0x002fea0003c00000 */
[----:B0-----:R-:W-:Y:S01]  /*c5d0*/  HFMA2.MMA R209, -RZ, RZ, 0, 0 ;  /* 0x00000000ffd17435 */ /* 0x001fe200000001ff */
[----:B-1----:R-:W-:-:S02]  /*c5e0*/  MOV R219, R23 ;  /* 0x0000001700db7202 */ /* 0x002fc40000000f00 */
[----:B------:R-:W-:Y:S02]  /*c5f0*/  MOV R18, R13 ;  /* 0x0000000d00127202 */ /* 0x000fe40000000f00 */
[----:B------:R-:W-:Y:S02]  /*c600*/  MOV R214, 0x1f ;  /* 0x0000001f00d67802 */ /* 0x000fe40000000f00 */
[----:B------:R-:W-:Y:S02]  /*c610*/  MOV R23, 0xffffffff ;  /* 0xffffffff00177802 */ /* 0x000fe40000000f00 */
[----:B------:R-:W-:Y:S02]  /*c620*/  MOV R16, 0xc640 ;  /* 0x0000c64000107802 */ /* 0x000fe40000000f00 */
[----:B------:R-:W-:Y:S05]  /*c630*/  CALL.REL.NOINC `($__internal_151_$__cuda_sm70_shflsync_idx_p) ;  /* 0x0000014000007944 */ /* 0x000fea0003c00000 */
        /* <DEDUP_REMOVED lines=14> */
[----:B01----:R-:W-:Y:S01]  /*c720*/  MOV R209, R23 ;  /* 0x0000001700d17202 */ /* 0x003fe20000000f00 */
[----:B------:R-:W-:Y:S05]  /*c730*/  BRA `(.L_x_6331) ;  /* 0xffffa84000007947 */ /* 0x000fea000383ffff */
        .weak           $__internal_150_$__cuda_sm70_shflsync_down
        .type           $__internal_150_$__cuda_sm70_shflsync_down,@function
        .size           $__internal_150_$__cuda_sm70_shflsync_down,($__internal_151_$__cuda_sm70_shflsync_idx_p - $__internal_150_$__cuda_sm70_shflsync_down)
$__internal_150_$__cuda_sm70_shflsync_down:
[----:B------:R-:W-:Y:S01]  /*c740*/  HFMA2.MMA R17, -RZ, RZ, 0, 0 ;  /* 0x00000000ff117435 */ /* 0x000fe200000001ff */
[----:B------:R-:W-:Y:S04]  /*c750*/  WARPSYNC R218 ;  /* 0x000000da00007348 */ /* 0x000fe80003800000 */
[----:B------:R0:W1:Y:S01]  /*c760*/  SHFL.DOWN PT, R221, R214, R221, R217 ;  /* 0x080000ddd6dd7389 */ /* 0x00006200000e00d9 */
[----:B------:R-:W-:Y:S05]  /*c770*/  RET.REL.NODEC R16 `(_Z25selective_scan_bwd_kernelI32Selective_Scan_bwd_kernel_traitsILi64ELi16ELb1ELb0ELb0ELb1ELb0EN3c104HalfENS1_7complexIfEEEEv12SSMParamsBwd) ;  /* 0xffff388010007950 */ /* 0x000fea0003c3ffff */
        .weak           $__internal_151_$__cuda_sm70_shflsync_idx_p
        .type           $__internal_151_$__cuda_sm70_shflsync_idx_p,@function
        .size           $__internal_151_$__cuda_sm70_shflsync_idx_p,($__internal_152_$__cuda_sm70_shflsync_up - $__internal_151_$__cuda_sm70_shflsync_idx_p)
$__internal_151_$__cuda_sm70_shflsync_idx_p:
[----:B------:R-:W-:Y:S01]  /*c780*/  MOV R17, 0x0 ;  /* 0x0000000000117802 */ /* 0x000fe20000000f00 */
[----:B------:R-:W-:Y:S04]  /*c790*/  WARPSYNC R23 ;  /* 0x0000001700007348 */ /* 0x000fe80003800000 */
[----:B------:R0:W1:Y:S01]  /*c7a0*/  SHFL.IDX PT, R23, R18, R209, R214 ;  /* 0x000000d112177389 */ /* 0x00006200000e00d6 */
[----:B------:R-:W-:Y:S05]  /*c7b0*/  RET.REL.NODEC R16 `(_Z25selective_scan_bwd_kernelI32Selective_Scan_bwd_kernel_traitsILi64ELi16ELb1ELb0ELb0ELb1ELb0EN3c104HalfENS1_7complexIfEEEEv12SSMParamsBwd) ;  /* 0xffff384010007950 */ /* 0x000fea0003c3ffff */
        .weak           $__internal_152_$__cuda_sm70_shflsync_up
        .type           $__internal_152_$__cuda_sm70_shflsync_up,@function
        .size           $__internal_152_$__cuda_sm70_shflsync_up,(.L_x_14584 - $__internal_152_$__cuda_sm70_shflsync_up)
$__internal_152_$__cuda_sm70_shflsync_up:
[----:B------:R-:W-:Y:S01]  /*c7c0*/  HFMA2.MMA R17, -RZ, RZ, 0, 0 ;  /* 0x00000000ff117435 */ /* 0x000fe200000001ff */
[----:B------:R-:W-:Y:S04]  /*c7d0*/  WARPSYNC R188 ;  /* 0x000000bc00007348 */ /* 0x000fe80003800000 */
[----:B------:R0:W1:Y:S01]  /*c7e0*/  SHFL.UP PT, R19, R19, R186, R187 ;  /* 0x040000ba13137389 */ /* 0x00006200000e00bb */
[----:B------:R-:W-:Y:S05]  /*c7f0*/  RET.REL.NODEC R16 `(_Z25selective_scan_bwd_kernelI32Selective_Scan_bwd_kernel_traitsILi64ELi16ELb1ELb0ELb0ELb1ELb0EN3c104HalfENS1_7complexIfEEEEv12SSMParamsBwd) ;  /* 0xffff380010007950 */ /* 0x000fea0003c3ffff */
.L_x_6332:
        /* <DEDUP_REMOVED lines=16> */
.L_x_14584:


//--------------------- .text._Z25selective_scan_bwd_kernelI32Selective_Scan_bwd_kernel_traitsILi64ELi16ELb1ELb0ELb0ELb1ELb1EN3c104HalfENS1_7complexIfEEEEv12SSMParamsBwd --------------------------
	.section	.text._Z25selective_scan_bwd_kernelI32Selective_Scan_bwd_kernel_traitsILi64ELi16ELb1ELb0ELb0ELb1ELb1EN3c104HalfENS1_7complexIfEEEEv12SSMParamsBwd,"ax",@progbits
	.sectioninfo	@"SHI_REGISTERS=231"
	.align	128
        .global         _Z25selective_scan_bwd_kernelI32Selective_Scan_bwd_kernel_traitsILi64ELi16ELb1ELb0ELb0ELb1ELb1EN3c104HalfENS1_7complexIfEEEEv12SSMParamsBwd
        .type           _Z25selective_scan_bwd_kernelI32Selective_Scan_bwd_kernel_traitsILi64ELi16ELb1ELb0ELb0ELb1ELb1EN3c104HalfENS1_7complexIfEEEEv12SSMParamsBwd,@function
        .size           _Z25selective_scan_bwd_kernelI32Selective_Scan_bwd_kernel_traitsILi64ELi16ELb1ELb0ELb0ELb1ELb1EN3c104HalfENS1_7complexIfEEEEv12SSMParamsBwd,(.L_x_14587 - _Z25selective_scan_bwd_kernelI32Selective_Scan_bwd_kernel_traitsILi64ELi16ELb1ELb0ELb0ELb1ELb1EN3c104HalfENS1_7complexIfEEEEv12SSMParamsBwd)
        .other          _Z25selective_scan_bwd_kernelI32Selective_Scan_bwd_kernel_traitsILi64ELi16ELb1ELb0ELb0ELb1ELb1EN3c104HalfENS1_7complexIfEEEEv12SSMParamsBwd,@"STO_CUDA_ENTRY STV_DEFAULT"
_Z25selective_scan_bwd_kernelI32Selective_Scan_bwd_kernel_traitsILi64ELi16ELb1ELb0ELb0ELb1ELb1EN3c104HalfENS1_7complexIfEEEEv12SSMParamsBwd:
.text._Z25selective_scan_bwd_kernelI32Selective_Scan_bwd_kernel_traitsILi64ELi16ELb1ELb0ELb0ELb1ELb1EN3c104HalfENS1_7complexIfEEEEv12SSMParamsBwd:
        /* <DEDUP_REMOVED lines=86> */
.L_x_6405:
        /* <DEDUP_REMOVED lines=22> */
[----:B------:R-:W0:Y:S04]  /*06c0*/  LDS.128 R32, [R85.X16] ;  /* 0x0000000055207984 */ /* 0x000e28000000cc00 */
[----:B------:R1:W2:Y:S04]  /*06d0*/  LDS.128 R12, [R85.X16+0x10] ;  /* 0x00001000550c7984 */ /* 0x0002a8000000cc00 */
[----:B------:R-:W-:Y:S06]  /*06e0*/  BAR.SYNC.DEFER_BLOCKING 0x0 ;  /* 0x0000000000007b1d */ /* 0x000fec0000010000 */
[----:B------:R-:W3:Y:S04]  /*06f0*/  LDG.E.128 R48, [R18.64] ;  /* 0x0000000412307981 */ /* 0x000ee8000c1e1d00 */
[----:B------:R-:W4:Y:S01]  /*0700*/  LDG.E.128 R52, [R18.64+0x200] ;  /* 0x0002000412347981 */ /* 0x000f22000c1e1d00 */
[----:B------:R-:W-:Y:S01]  /*0710*/  LEA R30, R93, 0xfffffc00, 0xa ;  /* 0xfffffc005d1e7811 */ /* 0x000fe200078e50ff */
[----:B------:R-:W-:Y:S01]  /*0720*/  IMAD R0, R103, c[0x0][0x1f0], RZ ;  /* 0x00007c0067007a24 */ /* 0x000fe200078e02ff */
[----:B------:R-:W-:Y:S01]  /*0730*/  BSSY B0, `(.L_x_6334) ;  /* 0x0000047000007945 */ /* 0x000fe20003800000 */
[----:B0-----:R-:W-:Y:S01]  /*0740*/  HADD2.F32 R116, -RZ, R32.H0_H0 ;  /* 0x20000020ff747230 */ /* 0x001fe20000004100 */
[----:B------:R-:W-:Y:S01]  /*0750*/  SHF.R.S32.HI R31, RZ, 0x1f, R30 ;  /* 0x0000001fff1f7819 */ /* 0x000fe2000001141e */
[----:B------:R-:W-:Y:S01]  /*0760*/  IMAD R21, R105, c[0x0][0x1f4], R0 ;  /* 0x00007d0069157a24 */ /* 0x000fe200078e0200 */
[----:B------:R-:W-:-:S02]  /*0770*/  HADD2.F32 R108, -RZ, R34.H0_H0 ;  /* 0x20000022ff6c7230 */ /* 0x000fc40000004100 */
[----:B-----5:R-:W-:Y:S01]  /*0780*/  FADD.FTZ R116, R116, R107 ;  /* 0x0000006b74747221 */ /* 0x020fe20000010000 */
[----:B------:R-:W-:Y:S01]  /*0790*/  HADD2.F32 R32, -RZ, R32.H1_H1 ;  /* 0x30000020ff207230 */ /* 0x000fe20000004100 */
[----:B------:R-:W-:Y:S01]  /*07a0*/  IMAD.WIDE.U32 R16, R105, c[0x0][0x1f0], R30 ;  /* 0x00007c0069107a25 */ /* 0x000fe200078e001e */
[--C-:B------:R-:W-:Y:S02]  /*07b0*/  HADD2.F32 R112, -RZ, R33.reuse.H0_H0 ;  /* 0x20000021ff707230 */ /* 0x100fe40000004100 */
[----:B------:R-:W-:Y:S01]  /*07c0*/  FSETP.GTU.FTZ.AND P2, PT, R116, 20, PT ;  /* 0x41a000007400780b */ /* 0x000fe20003f5c000 */
[----:B------:R-:W-:Y:S01]  /*07d0*/  HADD2.F32 R110, -RZ, R33.H1_H1 ;  /* 0x30000021ff6e7230 */ /* 0x000fe20000004100 */
[----:B------:R-:W-:Y:S01]  /*07e0*/  IADD3 R17, R17, R21, RZ ;  /* 0x0000001511117210 */ /* 0x000fe20007ffe0ff */
[----:B------:R-:W-:Y:S01]  /*07f0*/  IMAD R21, R111, c[0x0][0x1f8], RZ ;  /* 0x00007e006f157a24 */ /* 0x000fe200078e02ff */
[----:B------:R-:W-:Y:S01]  /*0800*/  HADD2.F32 R34, -RZ, R34.H1_H1 ;  /* 0x30000022ff227230 */ /* 0x000fe20000004100 */
[----:B------:R-:W-:Y:S01]  /*0810*/  FADD.FTZ R114, R32, R107 ;  /* 0x0000006b20727221 */ /* 0x000fe20000010000 */
[--C-:B------:R-:W-:Y:S01]  /*0820*/  HADD2.F32 R104, -RZ, R35.reuse.H0_H0 ;  /* 0x20000023ff687230 */ /* 0x100fe20000004100 */
[----:B------:R-:W-:Y:S01]  /*0830*/  IMAD.WIDE.U32 R22, R126, c[0x0][0x1f8], R16 ;  /* 0x00007e007e167a25 */ /* 0x000fe200078e0010 */
[----:B------:R-:W-:-:S02]  /*0840*/  HADD2.F32 R102, -RZ, R35.H1_H1 ;  /* 0x30000023ff667230 */ /* 0x000fc40000004100 */
[----:B------:R-:W-:Y:S01]  /*0850*/  FSETP.GTU.FTZ.AND P3, PT, R114, 20, PT ;  /* 0x41a000007200780b */ /* 0x000fe20003f7c000 */
[----:B------:R-:W-:Y:S01]  /*0860*/  IMAD R21, R126, c[0x0][0x1fc], R21 ;  /* 0x00007f007e157a24 */ /* 0x000fe200078e0215 */
[----:B------:R-:W-:Y:S01]  /*0870*/  LEA R20, P0, R22, c[0x0][0x268], 0x1 ;  /* 0x00009a0016147a11 */ /* 0x000fe200078008ff */
[--C-:B------:R-:W-:Y:S02]  /*0880*/  FADD.FTZ R112, R112, R107.reuse ;  /* 0x0000006b70707221 */ /* 0x100fe40000010000 */
[--C-:B------:R-:W-:Y:S01]  /*0890*/  FADD.FTZ R110, R110, R107.reuse ;  /* 0x0000006b6e6e7221 */ /* 0x100fe20000010000 */
[----:B------:R-:W-:Y:S01]  /*08a0*/  IADD3 R21, R23, R21, RZ ;  /* 0x0000001517157210 */ /* 0x000fe20007ffe0ff */
[--C-:B------:R-:W-:Y:S01]  /*08b0*/  FADD.FTZ R108, R108, R107.reuse ;  /* 0x0000006b6c6c7221 */ /* 0x100fe20000010000 */
[----:B------:R-:W-:Y:S01]  /*08c0*/  FSETP.GTU.FTZ.AND P4, PT, R112, 20, PT ;  /* 0x41a000007000780b */ /* 0x000fe20003f9c000 */
[----:B------:R-:W-:Y:S01]  /*08d0*/  FADD.FTZ R106, R34, R107 ;  /* 0x0000006b226a7221 */ /* 0x000fe20000010000 */
[----:B------:R-:W-:Y:S01]  /*08e0*/  LEA.HI.X R21, R22, c[0x0][0x26c], R21, 0x1, P0 ;  /* 0x00009b0016157a11 */ /* 0x000fe200000f0c15 */
[--C-:B------:R-:W-:Y:S01]  /*08f0*/  FADD.FTZ R104, R104, R107.reuse ;  /* 0x0000006b68687221 */ /* 0x100fe20000010000 */
[----:B------:R-:W-:Y:S01]  /*0900*/  FSETP.GTU.FTZ.AND P5, PT, R110, 20, PT ;  /* 0x41a000006e00780b */ /* 0x000fe20003fbc000 */
[----:B------:R-:W-:Y:S01]  /*0910*/  FADD.FTZ R102, R102, R107 ;  /* 0x0000006b66667221 */ /* 0x000fe20000010000 */
[----:B------:R-:W-:-:S02]  /*0920*/  FSETP.GTU.FTZ.AND P6, PT, R108, 20, PT ;  /* 0x41a000006c00780b */ /* 0x000fc40003fdc000 */
[----:B------:R-:W-:Y:S02]  /*0930*/  FSETP.GTU.FTZ.AND P0, PT, R106, 20, PT ;  /* 0x41a000006a00780b */ /* 0x000fe40003f1c000 */
[----:B------:R-:W-:Y:S01]  /*0940*/  FSETP.GTU.FTZ.AND P1, PT, R104, 20, PT ;  /* 0x41a000006800780b */ /* 0x000fe20003f3c000 */
[----:B---3--:R1:W-:Y:S04]  /*0950*/  STS.128 [R87.X16], R48 ;  /* 0x0000003057007388 */ /* 0x0083e8000000cc00 */
[----:B----4-:R1:W-:Y:S01]  /*0960*/  STS.128 [R87.X16+0x200], R52 ;  /* 0x0002003457007388 */ /* 0x0103e2000000cc00 */
[----:B------:R-:W-:-:S06]  /*0970*/  NOP ;  /* 0x0000000000007918 */ /* 0x000fcc0000000000 */
[----:B------:R1:W0:Y:S04]  /*0980*/  LDS.128 R36, [R85.X16] ;  /* 0x0000000055247984 */ /* 0x000228000000cc00 */
[----:B------:R1:W3:Y:S01]  /*0990*/  LDS.128 R16, [R85.X16+0x10] ;  /* 0x0000100055107984 */ /* 0x0002e2000000cc00 */
[----:B------:R-:W-:Y:S05]  /*09a0*/  @P2 BRA `(.L_x_6335) ;  /* 0x000001f000002947 */ /* 0x000fea0003800000 */
[----:B--2---:R-:W-:Y:S01]  /*09b0*/  FMUL.FTZ R116, R116, 1.4426950216293334961 ;  /* 0x3fb8aa3b74747820 */ /* 0x004fe20000410000 */
[----:B------:R-:W-:Y:S01]  /*09c0*/  HFMA2.MMA R32, -RZ, RZ, 1.625, 0 ;  /* 0x3e800000ff207435 */ /* 0x000fe200000001ff */
[----:B------:R-:W-:Y:S02]  /*09d0*/  MOV R33, 0x3d39bf78 ;  /* 0x3d39bf7800217802 */ /* 0x000fe40000000f00 */
[----:B------:R-:W2:Y:S02]  /*09e0*/  MUFU.EX2 R35, R116 ;  /* 0x0000007400237308 */ /* 0x000ea40000000800 */
[C---:B--2---:R-:W-:Y:S01]  /*09f0*/  FADD.FTZ.RZ R0, R35.reuse, 1 ;  /* 0x3f80000023007421 */ /* 0x044fe2000001c000 */
[----:B------:R-:W-:-:S04]  /*0a00*/  ISETP.GE.U32.AND P2, PT, R35, 0x7f800000, PT ;  /* 0x7f8000002300780c */ /* 0x000fc80003f46070 */
[----:B------:R-:W-:-:S04]  /*0a10*/  IADD3 R0, R0, -0x3f400000, RZ ;  /* 0xc0c0000000007810 */ /* 0x000fc80007ffe0ff */
[----:B------:R-:W-:-:S04]  /*0a20*/  LOP3.LUT R0, R0, 0xff800000, RZ, 0xc0, !PT ;  /* 0xff80000000007812 */ /* 0x000fc800078ec0ff */
[----:B------:R-:W-:Y:S02]  /*0a30*/  IADD3 R23, -R0, 0x40800000, RZ ;  /* 0x4080000000177810 */ /* 0x000fe40007ffe1ff */
[----:B------:R-:W-:Y:S02]  /*0a40*/  IADD3 R22, R35, -R0, RZ ;  /* 0x8000000023167210 */ /* 0x000fe40007ffe0ff */
[----:B------:R-:W2:Y:S01]  /*0a50*/  I2F R0, R0 ;  /* 0x0000000000007306 */ /* 0x000ea20000201400 */
[----:B------:R-:W-:-:S04]  /*0a60*/  FFMA.FTZ R23, R23, R32, -1 ;  /* 0xbf80000017177423 */ /* 0x000fc80000010020 */
[----:B------:R-:W-:-:S04]  /*0a70*/  FADD.FTZ R22, R22, R23 ;  /* 0x0000001716167221 */ /* 0x000fc80000010000 */
[----:B------:R-:W-:-:S04]  /*0a80*/  FFMA.FTZ R23, R22, -R33, 0.10546888411045074463 ;  /* 0x3dd8001216177423 */ /* 0x000fc80000010821 */
[----:B------:R-:W-:Y:S02]  /*0a90*/  FFMA.FTZ R23, R22, R23, -0.13229703903198242188 ;  /* 0xbe0778e016177423 */ /* 0x000fe40000010017 */
[----:B--2---:R-:W-:Y:S02]  /*0aa0*/  FMUL.FTZ R116, R0, 1.1920928955078125e-07 ;  /* 0x3400000000747820 */ /* 0x004fe40000410000 */
        /* <DEDUP_REMOVED lines=15> */
.L_x_6335:
[----:B--2---:R-:W-:Y:S05]  /*0ba0*/  BSYNC B0 ;  /* 0x0000000000007941 */ /* 0x004fea0003800000 */
.L_x_6334:
        /* <DEDUP_REMOVED lines=36> */
.L_x_6337:
[----:B------:R-:W-:Y:S05]  /*0df0*/  BSYNC B0 ;  /* 0x0000000000007941 */ /* 0x000fea0003800000 */
.L_x_6336:
        /* <DEDUP_REMOVED lines=36> */
.L_x_6339:
[----:B------:R-:W-:Y:S05]  /*1040*/  BSYNC B0 ;  /* 0x0000000000007941 */ /* 0x000fea0003800000 */
.L_x_6338:
        /* <DEDUP_REMOVED lines=36> */
.L_x_6341:
[----:B------:R-:W-:Y:S05]  /*1290*/  BSYNC B0 ;  /* 0x0000000000007941 */ /* 0x000fea0003800000 */
.L_x_6340:
        /* <DEDUP_REMOVED lines=36> */
.L_x_6343:
[----:B------:R-:W-:Y:S05]  /*14e0*/  BSYNC B0 ;  /* 0x0000000000007941 */ /* 0x000fea0003800000 */
.L_x_6342:
        /* <DEDUP_REMOVED lines=36> */
.L_x_6345:
[----:B------:R-:W-:Y:S05]  /*1730*/  BSYNC B0 ;  /* 0x0000000000007941 */ /* 0x000fea0003800000 */
.L_x_6344:
        /* <DEDUP_REMOVED lines=36> */
.L_x_6347:
[----:B------:R-:W-:Y:S05]  /*1980*/  BSYNC B0 ;  /* 0x0000000000007941 */ /* 0x000fea0003800000 */
.L_x_6346:
        /* <DEDUP_REMOVED lines=36> */
.L_x_6349:
[----:B------:R-:W-:Y:S05]  /*1bd0*/  BSYNC B0 ;  /* 0x0000000000007941 */ /* 0x000fea0003800000 */
.L_x_6348:
        /* <DEDUP_REMOVED lines=36> */
.L_x_6351:
[----:B------:R-:W-:Y:S05]  /*1e20*/  BSYNC B0 ;  /* 0x0000000000007941 */ /* 0x000fea0003800000 */
.L_x_6350:
[----:B------:R-:W-:Y:S01]  /*1e30*/  BSSY B0, `(.L_x_6352) ;  /* 0x0000023000007945 */ /* 0x000fe20003800000 */
[----:B------:R-:W-:Y:S01]  /*1e40*/  FSETP.GTU.FTZ.AND P3, PT, R86, 20, PT ;  /* 0x41a000005600780b */ /* 0x000fe20003f7c000 */
[----:B------:R-:W-:Y:S01]  /*1e50*/  IMAD.WIDE R20, R41, 0x10, R20 ;  /* 0x0000001029147825 */ /* 0x000fe200078e0214 */
[----:B------:R-:W-:Y:S06]  /*1e60*/  @P4 BRA `(.L_x_6353) ;  /* 0x000001f000004947 */ /* 0x000fec0003800000 */
        /* <DEDUP_REMOVED lines=31> */
.L_x_6353:
[----:B------:R-:W-:Y:S05]  /*2060*/  BSYNC B0 ;  /* 0x0000000000007941 */ /* 0x000fea0003800000 */
.L_x_6352:
[----:B------:R-:W-:Y:S01]  /*2070*/  BSSY B0, `(.L_x_6354) ;  /* 0x0000021000007945 */ /* 0x000fe20003800000 */
        /* <DEDUP_REMOVED lines=32> */
.L_x_6355:
[----:B------:R-:W-:Y:S05]  /*2280*/  BSYNC B0 ;  /* 0x0000000000007941 */ /* 0x000fea0003800000 */
.L_x_6354:
        /* <DEDUP_REMOVED lines=33> */
.L_x_6357:
[----:B------:R-:W-:Y:S05]  /*24a0*/  BSYNC B0 ;  /* 0x0000000000007941 */ /* 0x000fea0003800000 */
.L_x_6356:
        /* <DEDUP_REMOVED lines=33> */
.L_x_6359:
[----:B------:R-:W-:Y:S05]  /*26c0*/  BSYNC B0 ;  /* 0x0000000000007941 */ /* 0x000fea0003800000 */
.L_x_6358:
        /* <DEDUP_REMOVED lines=33> */
.L_x_6361:
[----:B------:R-:W-:Y:S05]  /*28e0*/  BSYNC B0 ;  /* 0x0000000000007941 */ /* 0x000fea0003800000 */
.L_x_6360:
        /* <DEDUP_REMOVED lines=33> */
.L_x_6363:
[----:B------:R-:W-:Y:S05]  /*2b00*/  BSYNC B0 ;  /* 0x0000000000007941 */ /* 0x000fea0003800000 */
.L_x_6362:
        /* <DEDUP_REMOVED lines=33> */
.L_x_6365:
[----:B------:R-:W-:Y:S05]  /*2d20*/  BSYNC B0 ;  /* 0x0000000000007941 */ /* 0x000fea0003800000 */
.L_x_6364:
[----:B------:R-:W-:Y:S06]  /*2d30*/  BAR.SYNC.DEFER_BLOCKING 0x0 ;  /* 0x0000000000007b1d */ /* 0x000fec0000010000 */
[----:B-1----:R-:W2:Y:S04]  /*2d40*/  LDG.E.128 R48, [R20.64] ;  /* 0x0000000414307981 */ /* 0x002ea8000c1e1d00 */
        /* <DEDUP_REMOVED lines=13> */
[----:B----4-:R-:W-:Y:S01]  /*2e20*/  STS.128 [R87.X16+0x200], R52 ;  /* 0x0002003457007388 */ /* 0x010fe2000000cc00 */
[----:B------:R-:W-:-:S06]  /*2e30*/  NOP ;  /* 0x0000000000007918 */ /* 0x000fcc0000000000 */
[----:B------:R-:W1:Y:S04]  /*2e40*/  LDS.128 R44, [R85.X16] ;  /* 0x00000000552c7984 */ /* 0x000e68000000cc00 */
[----:B------:R-:W2:Y:S04]  /*2e50*/  LDS.128 R12, [R85.X16+0x10] ;  /* 0x00001000550c7984 */ /* 0x000ea8000000cc00 */
[----:B------:R-:W-:Y:S06]  /*2e60*/  BAR.SYNC.DEFER_BLOCKING 0x0 ;  /* 0x0000000000007b1d */ /* 0x000fec0000010000 */
[----:B------:R4:W5:Y:S04]  /*2e70*/  LDG.E.128 R32, [R42.64+0x200] ;  /* 0x000200042a207981 */ /* 0x000968000c1e1d00 */
[----:B---3--:R4:W3:Y:S01]  /*2e80*/  LDG.E.128 R20, [R42.64] ;  /* 0x000000042a147981 */ /* 0x0088e2000c1e1d00 */
[----:B-1----:R-:W-:-:S02]  /*2e90*/  HADD2.F32 R40, -RZ, R44.H0_H0 ;  /* 0x2000002cff287230 */ /* 0x002fc40000004100 */
[----:B------:R-:W-:-:S03]  /*2ea0*/  HADD2.F32 R44, -RZ, R44.H1_H1 ;  /* 0x3000002cff2c7230 */ /* 0x000fc60000004100 */
[----:B------:R-:W-:Y:S01]  /*2eb0*/  FMUL.FTZ R0, R40, -1.4426950216293334961 ;  /* 0xbfb8aa3b28007820 */ /* 0x000fe20000410000 */
[----:B------:R-:W-:Y:S01]  /*2ec0*/  HADD2.F32 R60, -RZ, R45.H0_H0 ;  /* 0x2000002dff3c7230 */ /* 0x000fe20000004100 */
[----:B------:R-:W-:-:S04]  /*2ed0*/  FMUL.FTZ R48, R44, -1.4426950216293334961 ;  /* 0xbfb8aa3b2c307820 */ /* 0x000fc80000410000 */
[----:B------:R-:W1:Y:S01]  /*2ee0*/  MUFU.EX2 R0, R0 ;  /* 0x0000000000007308 */ /* 0x000e620000000800 */
[----:B------:R-:W-:Y:S01]  /*2ef0*/  FMUL.FTZ R49, R60, -1.4426950216293334961 ;  /* 0xbfb8aa3b3c317820 */ /* 0x000fe20000410000 */
[----:B------:R-:W-:-:S06]  /*2f00*/  HADD2.F32 R64, -RZ, R45.H1_H1 ;  /* 0x3000002dff407230 */ /* 0x000fcc0000004100 */
[----:B------:R-:W0:Y:S01]  /*2f10*/  MUFU.EX2 R48, R48 ;  /* 0x0000003000307308 */ /* 0x000e220000000800 */
[----:B------:R-:W-:Y:S01]  /*2f20*/  HADD2.F32 R65, -RZ, R46.H0_H0 ;  /* 0x2000002eff417230 */ /* 0x000fe20000004100 */
[----:B----4-:R-:W-:-:S06]  /*2f30*/  FMUL.FTZ R42, R64, -1.4426950216293334961 ;  /* 0xbfb8aa3b402a7820 */ /* 0x010fcc0000410000 */
[----:B------:R-:W4:Y:S01]  /*2f40*/  MUFU.EX2 R49, R49 ;  /* 0x0000003100317308 */ /* 0x000f220000000800 */
[----:B--2---:R-:W-:Y:S01]  /*2f50*/  HADD2.F32 R74, -RZ, R12.H1_H1 ;  /* 0x3000000cff4a7230 */ /* 0x004fe20000004100 */
[----:B-1----:R-:W-:Y:S01]  /*2f60*/  FADD.FTZ R0, R0, 1 ;  /* 0x3f80000000007421 */ /* 0x002fe20000010000 */
[----:B------:R-:W-:Y:S01]  /*2f70*/  HADD2.F32 R66, -RZ, R46.H1_H1 ;  /* 0x3000002eff427230 */ /* 0x000fe20000004100 */
[----:B------:R-:W-:Y:S01]  /*2f80*/  FMUL.FTZ R43, R65, -1.4426950216293334961 ;  /* 0xbfb8aa3b412b7820 */ /* 0x000fe20000410000 */
[----:B------:R-:W-:Y:S01]  /*2f90*/  HADD2.F32 R75, -RZ, R12.H0_H0 ;  /* 0x2000000cff4b7230 */ /* 0x000fe20000004100 */
[----:B------:R-:W-:Y:S02]  /*2fa0*/  FMUL.FTZ R12, R74, -1.4426950216293334961 ;  /* 0xbfb8aa3b4a0c7820 */ /* 0x000fe40000410000 */
[----:B------:R-:W-:Y:S01]  /*2fb0*/  MUFU.EX2 R50, R42 ;  /* 0x0000002a00327308 */ /* 0x000fe20000000800 */
[----:B0-----:R-:W-:Y:S02]  /*2fc0*/  FADD.FTZ R48, R48, 1 ;  /* 0x3f80000030307421 */ /* 0x001fe40000010000 */
[----:B------:R-:W-:-:S05]  /*2fd0*/  FMUL.FTZ R45, R66, -1.4426950216293334961 ;  /* 0xbfb8aa3b422d7820 */ /* 0x000fca0000410000 */
[----:B------:R-:W-:Y:S01]  /*2fe0*/  MUFU.RCP R83, R0 ;  /* 0x0000000000537308 */ /* 0x000fe20000001000 */
[--C-:B------:R-:W-:Y:S02]  /*2ff0*/  HADD2.F32 R67, -RZ, R47.reuse.H0_H0 ;  /* 0x2000002fff437230 */ /* 0x100fe40000004100 */
[----:B------:R-:W-:-:S05]  /*3000*/  HADD2.F32 R68, -RZ, R47.H1_H1 ;  /* 0x3000002fff447230 */ /* 0x000fca0000004100 */
[----:B------:R0:W1:Y:S08]  /*3010*/  MUFU.EX2 R46, R43 ;  /* 0x0000002b002e7308 */ /* 0x0000700000000800 */
[----:B------:R4:W-:Y:S01]  /*3020*/  MUFU.EX2 R70, R12 ;  /* 0x0000000c00467308 */ /* 0x0009e20000000800 */
[----:B0-----:R-:W-:-:S07]  /*3030*/  HADD2.F32 R43, -RZ, R13.H1_H1 ;  /* 0x3000000dff2b7230 */ /* 0x001fce0000004100 */
[----:B------:R-:W0:Y:S01]  /*3040*/  MUFU.RCP R113, R48 ;  /* 0x0000003000717308 */ /* 0x000e220000001000 */
[----:B----4-:R-:W-:Y:S01]  /*3050*/  FADD.FTZ R12, R49, 1 ;  /* 0x3f800000310c7421 */ /* 0x010fe20000010000 */
[----:B------:R-:W-:-:S06]  /*3060*/  HADD2.F32 R49, -RZ, R14.H0_H0 ;  /* 0x2000000eff317230 */ /* 0x000fcc0000004100 */
[----:B------:R2:W-:Y:S01]  /*3070*/  MUFU.EX2 R58, R45 ;  /* 0x0000002d003a7308 */ /* 0x0005e20000000800 */
[----:B------:R-:W-:Y:S02]  /*3080*/  FMUL.FTZ R51, R67, -1.4426950216293334961 ;  /* 0xbfb8aa3b43337820 */ /* 0x000fe40000410000 */
[----:B------:R-:W-:-:S05]  /*3090*/  FMUL.FTZ R42, R68, -1.4426950216293334961 ;  /* 0xbfb8aa3b442a7820 */ /* 0x000fca0000410000 */
[----:B------:R4:W0:Y:S01]  /*30a0*/  MUFU.RCP R117, R12 ;  /* 0x0000000c00757308 */ /* 0x0008220000001000 */
[----:B--2---:R-:W-:Y:S01]  /*30b0*/  HADD2.F32 R45, -RZ, R13.H0_H0 ;  /* 0x2000000dff2d7230 */ /* 0x004fe20000004100 */
[----:B------:R-:W-:Y:S01]  /*30c0*/  FMUL.FTZ R13, R43, -1.4426950216293334961 ;  /* 0xbfb8aa3b2b0d7820 */ /* 0x000fe20000410000 */
[----:B------:R-:W-:Y:S01]  /*30d0*/  HADD2.F32 R72, -RZ, R36.H0_H0 ;  /* 0x20000024ff487230 */ /* 0x000fe20000004100 */
[----:B------:R-:W-:-:S04]  /*30e0*/  FMUL.FTZ R47, R75, -1.4426950216293334961 ;  /* 0xbfb8aa3b4b2f7820 */ /* 0x000fc80000410000 */
[----:B------:R2:W-:Y:S01]  /*30f0*/  MUFU.EX2 R129, R13 ;  /* 0x0000000d00817308 */ /* 0x0005e20000000800 */
[----:B----4-:R-:W-:Y:S02]  /*3100*/  FMUL.FTZ R12, R49, -1.4426950216293334961 ;  /* 0xbfb8aa3b310c7820 */ /* 0x010fe40000410000 */
[----:B-1----:R-:W-:Y:S02]  /*3110*/  FADD.FTZ R46, R46, 1 ;  /* 0x3f8000002e2e7421 */ /* 0x002fe40000010000 */
[----:B--2---:R-:W-:-:S03]  /*3120*/  FADD.FTZ R13, R50, 1 ;  /* 0x3f800000320d7421 */ /* 0x004fc60000010000 */
[----:B------:R1:W-:Y:S01]  /*3130*/  MUFU.EX2 R61, R51 ;  /* 0x00000033003d7308 */ /* 0x0003e20000000800 */
[----:B------:R-:W-:Y:S02]  /*3140*/  HADD2.F32 R73, -RZ, R36.H1_H1 ;  /* 0x30000024ff497230 */ /* 0x000fe40000004100 */
[----:B------:R-:W-:-:S05]  /*3150*/  HADD2.F32 R76, -RZ, R37.H0_H0 ;  /* 0x20000025ff4c7230 */ /* 0x000fca0000004100 */
[----:B------:R2:W-:Y:S01]  /*3160*/  MUFU.EX2 R62, R42 ;  /* 0x0000002a003e7308 */ /* 0x0005e20000000800 */
[----:B-1----:R-:W-:Y:S01]  /*3170*/  FMUL.FTZ R51, R45, -1.4426950216293334961 ;  /* 0xbfb8aa3b2d337820 */ /* 0x002fe20000410000 */
[----:B------:R-:W-:Y:S01]  /*3180*/  HADD2.F32 R77, -RZ, R37.H1_H1 ;  /* 0x30000025ff4d7230 */ /* 0x000fe20000004100 */
[----:B0-----:R-:W-:Y:S01]  /*3190*/  FMUL.FTZ R37, R44, R113 ;  /* 0x000000712c257220 */ /* 0x001fe20000410000 */
[----:B------:R-:W-:-:S04]  /*31a0*/  HADD2.F32 R52, -RZ, R14.H1_H1 ;  /* 0x3000000eff347230 */ /* 0x000fc80000004100 */
[----:B------:R-:W0:Y:S01]  /*31b0*/  MUFU.RCP R119, R13 ;  /* 0x0000000d00777308 */ /* 0x000e220000001000 */
[----:B--2---:R-:W-:Y:S01]  /*31c0*/  FMUL.FTZ R42, R40, R83 ;  /* 0x00000053282a7220 */ /* 0x004fe20000410000 */
[----:B------:R-:W-:-:S03]  /*31d0*/  HADD2.F32 R80, -RZ, R39.H0_H0 ;  /* 0x20000027ff507230 */ /* 0x000fc60000004100 */
[----:B------:R-:W-:-:S03]  /*31e0*/  FMUL.FTZ R0, R72, R42 ;  /* 0x0000002a48007220 */ /* 0x000fc60000410000 */
[----:B------:R1:W-:Y:S01]  /*31f0*/  MUFU.EX2 R69, R47 ;  /* 0x0000002f00457308 */ /* 0x0003e20000000800 */
[----:B------:R-:W-:Y:S01]  /*3200*/  HADD2.F32 R81, -RZ, R39.H1_H1 ;  /* 0x30000027ff517230 */ /* 0x000fe20000004100 */
[----:B------:R-:W-:Y:S02]  /*3210*/  FMUL.FTZ R50, R73, R37 ;  /* 0x0000002549327220 */ /* 0x000fe40000410000 */
[----:B------:R-:W-:-:S04]  /*3220*/  FMUL.FTZ R39, R60, R117 ;  /* 0x000000753c277220 */ /* 0x000fc80000410000 */
[----:B------:R2:W-:Y:S01]  /*3230*/  MUFU.EX2 R130, R12 ;  /* 0x0000000c00827308 */ /* 0x0005e20000000800 */
[----:B-1----:R-:W-:Y:S01]  /*3240*/  HADD2.F32 R47, -RZ, R8.H0_H0 ;  /* 0x20000008ff2f7230 */ /* 0x002fe20000004100 */
[----:B------:R-:W-:Y:S01]  /*3250*/  FMUL.FTZ R14, R52, -1.4426950216293334961 ;  /* 0xbfb8aa3b340e7820 */ /* 0x000fe20000410000 */
[----:B------:R-:W-:-:S05]  /*3260*/  HADD2.F32 R78, -RZ, R38.H0_H0 ;  /* 0x20000026ff4e7230 */ /* 0x000fca0000004100 */
[----:B------:R-:W1:Y:S01]  /*3270*/  MUFU.RCP R82, R46 ;  /* 0x0000002e00527308 */ /* 0x000e620000001000 */
[----:B--2---:R-:W-:Y:S02]  /*3280*/  FADD.FTZ R12, R58, 1 ;  /* 0x3f8000003a0c7421 */ /* 0x004fe40000010000 */
[----:B------:R-:W-:Y:S01]  /*3290*/  FFMA.FTZ R47, R0, R47, R101 ;  /* 0x0000002f002f7223 */ /* 0x000fe20000010065 */
[----:B------:R-:W-:-:S04]  /*32a0*/  HADD2.F32 R79, -RZ, R38.H1_H1 ;  /* 0x30000026ff4f7230 */ /* 0x000fc80000004100 */
[----:B------:R2:W4:Y:S01]  /*32b0*/  MUFU.EX2 R127, R51 ;  /* 0x00000033007f7308 */ /* 0x0005220000000800 */
[----:B------:R-:W-:Y:S01]  /*32c0*/  HADD2.F32 R38, -RZ, R9.H0_H0 ;  /* 0x20000009ff267230 */ /* 0x000fe20000004100 */
[----:B------:R-:W-:Y:S01]  /*32d0*/  FMUL.FTZ R36, R76, R39 ;  /* 0x000000274c247220 */ /* 0x000fe20000410000 */
[----:B--2---:R-:W-:-:S05]  /*32e0*/  HADD2.F32 R51, -RZ, R8.H1_H1 ;  /* 0x30000008ff337230 */ /* 0x004fca0000004100 */
[----:B------:R-:W-:Y:S01]  /*32f0*/  MUFU.RCP R121, R12 ;  /* 0x0000000c00797308 */ /* 0x000fe20000001000 */
[----:B------:R-:W-:Y:S02]  /*3300*/  FADD.FTZ R13, -R83, 1 ;  /* 0x3f800000530d7421 */ /* 0x000fe40000010100 */
[----:B------:R-:W-:Y:S01]  /*3310*/  FFMA.FTZ R53, R50, R51, R47 ;  /* 0x0000003332357223 */ /* 0x000fe2000001002f */
[--C-:B------:R-:W-:Y:S02]  /*3320*/  HADD2.F32 R47, -RZ, R19.reuse.H0_H0 ;  /* 0x20000013ff2f7230 */ /* 0x100fe40000004100 */
[----:B------:R-:W-:Y:S02]  /*3330*/  HADD2.F32 R51, -RZ, R19.H1_H1 ;  /* 0x30000013ff337230 */ /* 0x000fe40000004100 */
[----:B------:R2:W1:Y:S01]  /*3340*/  MUFU.EX2 R131, R14 ;  /* 0x0000000e00837308 */ /* 0x0004620000000800 */
[----:B------:R-:W-:Y:S01]  /*3350*/  FFMA.FTZ R19, R36, R38, R53 ;  /* 0x0000002624137223 */ /* 0x000fe20000010035 */
[--C-:B------:R-:W-:Y:S01]  /*3360*/  HADD2.F32 R56, -RZ, R17.reuse.H0_H0 ;  /* 0x20000011ff387230 */ /* 0x100fe20000004100 */
[----:B0-----:R-:W-:Y:S01]  /*3370*/  FMUL.FTZ R53, R64, R119 ;  /* 0x0000007740357220 */ /* 0x001fe20000410000 */
[----:B------:R-:W-:Y:S01]  /*3380*/  HADD2.F32 R57, -RZ, R17.H1_H1 ;  /* 0x30000011ff397230 */ /* 0x000fe20000004100 */
[----:B------:R-:W-:-:S02]  /*3390*/  FFMA.FTZ R101, R40, R13, 1 ;  /* 0x3f80000028657423 */ /* 0x000fc4000001000d */
[----:B--2---:R-:W-:Y:S01]  /*33a0*/  FADD.FTZ R14, R61, 1 ;  /* 0x3f8000003d0e7421 */ /* 0x004fe20000010000 */
[--C-:B------:R-:W-:Y:S01]  /*33b0*/  HADD2.F32 R63, -RZ, R16.reuse.H0_H0 ;  /* 0x20000010ff3f7230 */ /* 0x100fe20000004100 */
[----:B------:R-:W-:Y:S01]  /*33c0*/  FADD.FTZ R17, -R113, 1 ;  /* 0x3f80000071117421 */ /* 0x000fe20000010100 */
[----:B------:R-:W-:Y:S01]  /*33d0*/  HADD2.F32 R59, -RZ, R16.H1_H1 ;  /* 0x30000010ff3b7230 */ /* 0x000fe20000004100 */
[----:B------:R0:W2:Y:S01]  /*33e0*/  MUFU.RCP R84, R14 ;  /* 0x0000000e00547308 */ /* 0x0000a20000001000 */
[----:B------:R-:W-:Y:S01]  /*33f0*/  FADD.FTZ R40, R62, 1 ;  /* 0x3f8000003e287421 */ /* 0x000fe20000010000 */
[----:B------:R-:W-:Y:S01]  /*3400*/  HADD2.F32 R16, -RZ, R9.H1_H1 ;  /* 0x30000009ff107230 */ /* 0x000fe20000004100 */
[----:B------:R-:W-:Y:S02]  /*3410*/  FADD.FTZ R13, -R117, 1 ;  /* 0x3f800000750d7421 */ /* 0x000fe40000010100 */
[----:B------:R-:W-:Y:S02]  /*3420*/  FMUL.FTZ R48, R77, R53 ;  /* 0x000000354d307220 */ /* 0x000fe40000410000 */
[----:B-1----:R-:W-:-:S02]  /*3430*/  FMUL.FTZ R58, R65, R82 ;  /* 0x00000052413a7220 */ /* 0x002fc40000410000 */
[----:B------:R-:W-:Y:S01]  /*3440*/  FFMA.FTZ R115, R44, R17, 1 ;  /* 0x3f8000002c737423 */ /* 0x000fe20000010011 */
[----:B------:R-:W-:Y:S01]  /*3450*/  HADD2.F32 R44, -RZ, R10.H0_H0 ;  /* 0x2000000aff2c7230 */ /* 0x000fe20000004100 */
[----:B------:R-:W-:Y:S02]  /*3460*/  FFMA.FTZ R71, R48, R16, R19 ;  /* 0x0000001030477223 */ /* 0x000fe40000010013 */
[----:B------:R-:W-:Y:S01]  /*3470*/  FMUL.FTZ R38, R78, R58 ;  /* 0x0000003a4e267220 */ /* 0x000fe20000410000 */
[--C-:B------:R-:W-:Y:S02]  /*3480*/  HADD2.F32 R55, -RZ, R18.reuse.H0_H0 ;  /* 0x20000012ff377230 */ /* 0x100fe40000004100 */
[----:B------:R-:W-:Y:S01]  /*3490*/  HADD2.F32 R54, -RZ, R18.H1_H1 ;  /* 0x30000012ff367230 */ /* 0x000fe20000004100 */
[----:B------:R-:W-:Y:S01]  /*34a0*/  FFMA.FTZ R71, R38, R44, R71 ;  /* 0x0000002c26477223 */ /* 0x000fe20000010047 */
[----:B------:R-:W-:Y:S02]  /*34b0*/  HADD2.F32 R12, -RZ, R10.H1_H1 ;  /* 0x3000000aff0c7230 */ /* 0x000fe40000004100 */
[----:B------:R-:W-:-:S02]  /*34c0*/  HADD2.F32 R61, -RZ, R15.H0_H0 ;  /* 0x2000000fff3d7230 */ /* 0x000fc40000004100 */
[----:B------:R-:W-:-:S03]  /*34d0*/  HADD2.F32 R62, -RZ, R15.H1_H1 ;  /* 0x3000000fff3e7230 */ /* 0x000fc60000004100 */
[----:B0-----:R-:W-:Y:S02]  /*34e0*/  FMUL.FTZ R14, R61, -1.4426950216293334961 ;  /* 0xbfb8aa3b3d0e7820 */ /* 0x001fe40000410000 */
[----:B------:R-:W-:Y:S02]  /*34f0*/  FMUL.FTZ R15, R62, -1.4426950216293334961 ;  /* 0xbfb8aa3b3e0f7820 */ /* 0x000fe40000410000 */
[----:B------:R0:W-:Y:S02]  /*3500*/  MUFU.EX2 R133, R14 ;  /* 0x0000000e00857308 */ /* 0x0001e40000000800 */
[----:B0-----:R-:W-:-:S06]  /*3510*/  HADD2.F32 R14, -RZ, R11.H1_H1 ;  /* 0x3000000bff0e7230 */ /* 0x001fcc0000004100 */
[----:B------:R-:W-:Y:S01]  /*3520*/  MUFU.EX2 R134, R15 ;  /* 0x0000000f00867308 */ /* 0x000fe20000000800 */
[----:B------:R-:W-:-:S07]  /*3530*/  FADD.FTZ R69, R69, 1 ;  /* 0x3f80000045457421 */ /* 0x000fce0000010000 */
[----:B------:R-:W-:Y:S01]  /*3540*/  MUFU.RCP R128, R69 ;  /* 0x0000004500807308 */ /* 0x000fe20000001000 */
[----:B------:R-:W-:Y:S02]  /*3550*/  FADD.FTZ R129, R129, 1 ;  /* 0x3f80000081817421 */ /* 0x000fe40000010000 */
[----:B----4-:R-:W-:Y:S02]  /*3560*/  FADD.FTZ R127, R127, 1 ;  /* 0x3f8000007f7f7421 */ /* 0x010fe40000010000 */
[----:B------:R-:W-:Y:S01]  /*3570*/  FADD.FTZ R131, R131, 1 ;  /* 0x3f80000083837421 */ /* 0x000fe20000010000 */
[----:B-----5:R0:W-:Y:S04]  /*3580*/  STS.128 [R87.X16+0x200], R32 ;  /* 0x0002002057007388 */ /* 0x0201e8000000cc00 */
[----:B---3--:R1:W-:Y:S01]  /*3590*/  STS.128 [R87.X16], R20 ;  /* 0x0000001457007388 */ /* 0x0083e2000000cc00 */
[----:B------:R-:W-:-:S06]  /*35a0*/  NOP ;  /* 0x0000000000007918 */ /* 0x000fcc0000000000 */
[----:B------:R-:W3:Y:S01]  /*35b0*/  LDS.128 R16, [R85.X16] ;  /* 0x0000000055107984 */ /* 0x000ee2000000cc00 */
[----:B0-----:R0:W4:Y:S01]  /*35c0*/  MUFU.RCP R35, R40 ;  /* 0x0000002800237308 */ /* 0x0011220000001000 */
[----:B-1----:R-:W-:Y:S02]  /*35d0*/  FFMA.FTZ R21, R60, R13, 1 ;  /* 0x3f8000003c157423 */ /* 0x002fe4000001000d */
[----:B------:R-:W-:Y:S02]  /*35e0*/  FMUL.FTZ R60, R66, R121 ;  /* 0x00000079423c7220 */ /* 0x000fe40000410000 */
[----:B------:R-:W-:Y:S02]  /*35f0*/  FADD.FTZ R13, -R119, 1 ;  /* 0x3f800000770d7421 */ /* 0x000fe40000010100 */
[----:B------:R-:W-:Y:S02]  /*3600*/  FMUL.FTZ R46, R79, R60 ;  /* 0x0000003c4f2e7220 */ /* 0x000fe40000410000 */
[----:B------:R-:W-:-:S02]  /*3610*/  FFMA.FTZ R23, R64, R13, 1 ;  /* 0x3f80000040177423 */ /* 0x000fc4000001000d */
[----:B------:R-:W-:Y:S02]  /*3620*/  FFMA.FTZ R71, R46, R12, R71 ;  /* 0x0000000c2e477223 */ /* 0x000fe40000010047 */
[----:B------:R-:W-:Y:S02]  /*3630*/  FADD.FTZ R12, -R82, 1 ;  /* 0x3f800000520c7421 */ /* 0x000fe40000010100 */
[----:B--2---:R-:W-:Y:S01]  /*3640*/  FMUL.FTZ R64, R67, R84 ;  /* 0x0000005443407220 */ /* 0x004fe20000410000 */
[----:B------:R-:W-:Y:S01]  /*3650*/  HADD2.F32 R20, -RZ, R11.H0_H0 ;  /* 0x2000000bff147230 */ /* 0x000fe20000004100 */
[----:B------:R-:W-:Y:S02]  /*3660*/  FADD.FTZ R13, -R121, 1 ;  /* 0x3f800000790d7421 */ /* 0x000fe40000010100 */
[----:B------:R-:W-:Y:S02]  /*3670*/  FFMA.FTZ R22, R65, R12, 1 ;  /* 0x3f80000041167423 */ /* 0x000fe4000001000c */
[----:B0-----:R-:W-:-:S02]  /*3680*/  FMUL.FTZ R40, R80, R64 ;  /* 0x0000004050287220 */ /* 0x001fc40000410000 */
[----:B----4-:R-:W-:Y:S02]  /*3690*/  FMUL.FTZ R65, R68, R35 ;  /* 0x0000002344417220 */ /* 0x010fe40000410000 */
[----:B------:R-:W-:Y:S02]  /*36a0*/  FFMA.FTZ R33, R66, R13, 1 ;  /* 0x3f80000042217423 */ /* 0x000fe4000001000d */
[----:B------:R-:W-:Y:S02]  /*36b0*/  FADD.FTZ R12, -R84, 1 ;  /* 0x3f800000540c7421 */ /* 0x000fe40000010100 */
[----:B------:R-:W-:Y:S02]  /*36c0*/  FADD.FTZ R13, -R35, 1 ;  /* 0x3f800000230d7421 */ /* 0x000fe40000010100 */
[----:B------:R-:W-:Y:S02]  /*36d0*/  FFMA.FTZ R71, R40, R20, R71 ;  /* 0x0000001428477223 */ /* 0x000fe40000010047 */
[----:B------:R-:W-:-:S02]  /*36e0*/  FMUL.FTZ R44, R81, R65 ;  /* 0x00000041512c7220 */ /* 0x000fc40000410000 */
[----:B------:R-:W-:Y:S02]  /*36f0*/  FFMA.FTZ R34, R67, R12, 1 ;  /* 0x3f80000043227423 */ /* 0x000fe4000001000c */
[----:B------:R-:W-:Y:S02]  /*3700*/  FFMA.FTZ R123, R68, R13, 1 ;  /* 0x3f800000447b7423 */ /* 0x000fe4000001000d */
[----:B------:R-:W-:Y:S02]  /*3710*/  FFMA.FTZ R135, R44, R14, R71 ;  /* 0x0000000e2c877223 */ /* 0x000fe40000010047 */
[----:B------:R-:W0:Y:S01]  /*3720*/  LDS.128 R12, [R85.X16+0x10] ;  /* 0x00001000550c7984 */ /* 0x000e22000000cc00 */
[----:B---3--:R-:W-:Y:S01]  /*3730*/  HADD2.F32 R69, -RZ, R18.H0_H0 ;  /* 0x20000012ff457230 */ /* 0x008fe20000004100 */
[----:B------:R-:W-:Y:S01]  /*3740*/  FADD.FTZ R20, R70, 1 ;  /* 0x3f80000046147421 */ /* 0x000fe20000010000 */
[--C-:B------:R-:W-:Y:S02]  /*3750*/  HADD2.F32 R66, -RZ, R17.reuse.H0_H0 ;  /* 0x20000011ff427230 */ /* 0x100fe40000004100 */
[----:B------:R-:W-:Y:S01]  /*3760*/  HADD2.F32 R70, -RZ, R17.H1_H1 ;  /* 0x30000011ff467230 */ /* 0x000fe20000004100 */
[----:B------:R-:W-:Y:S01]  /*3770*/  FMUL.FTZ R17, R78, R69 ;  /* 0x000000454e117220 */ /* 0x000fe20000410000 */
[--C-:B------:R-:W-:Y:S01]  /*3780*/  HADD2.F32 R67, -RZ, R16.reuse.H0_H0 ;  /* 0x20000010ff437230 */ /* 0x100fe20000004100 */
[----:B------:R-:W-:Y:S01]  /*3790*/  MUFU.RCP R132, R127 ;  /* 0x0000007f00847308 */ /* 0x000fe20000001000 */
[----:B------:R-:W-:Y:S01]  /*37a0*/  HADD2.F32 R68, -RZ, R16.H1_H1 ;  /* 0x30000010ff447230 */ /* 0x000fe20000004100 */
[----:B------:R-:W-:Y:S01]  /*37b0*/  FMUL.FTZ R17, R82, R17 ;  /* 0x0000001152117220 */ /* 0x000fe20000410000 */
[----:B------:R-:W-:-:S05]  /*37c0*/  HADD2.F32 R71, -RZ, R18.H1_H1 ;  /* 0x30000012ff477230 */ /* 0x000fca0000004100 */
[----:B------:R-:W1:Y:S01]  /*37d0*/  MUFU.RCP R82, R129 ;  /* 0x0000008100527308 */ /* 0x000e620000001000 */
[----:B------:R-:W-:Y:S01]  /*37e0*/  FMUL.FTZ R16, R72, R67 ;  /* 0x0000004348107220 */ /* 0x000fe20000410000 */
[--C-:B------:R-:W-:Y:S01]  /*37f0*/  HADD2.F32 R72, -RZ, R19.reuse.H1_H1 ;  /* 0x30000013ff487230 */ /* 0x100fe20000004100 */
[----:B------:R-:W-:Y:S01]  /*3800*/  FMUL.FTZ R18, R73, R68 ;  /* 0x0000004449127220 */ /* 0x000fe20000410000 */
[----:B------:R-:W-:-:S04]  /*3810*/  HADD2.F32 R73, -RZ, R19.H0_H0 ;  /* 0x20000013ff497230 */ /* 0x000fc80000004100 */
[----:B------:R2:W3:Y:S01]  /*3820*/  MUFU.RCP R125, R20 ;  /* 0x00000014007d7308 */ /* 0x0004e20000001000 */
[----:B------:R-:W-:Y:S02]  /*3830*/  FADD.FTZ R134, R134, 1 ;  /* 0x3f80000086867421 */ /* 0x000fe40000010000 */
[----:B------:R-:W-:Y:S02]  /*3840*/  FADD.FTZ R130, R130, 1 ;  /* 0x3f80000082827421 */ /* 0x000fe40000010000 */
[----:B------:R-:W-:Y:S02]  /*3850*/  FADD.FTZ R133, R133, 1 ;  /* 0x3f80000085857421 */ /* 0x000fe40000010000 */
[----:B--2---:R-:W-:Y:S01]  /*3860*/  FMUL.FTZ R20, R77, R70 ;  /* 0x000000464d147220 */ /* 0x004fe20000410000 */
[----:B------:R-:W2:Y:S01]  /*3870*/  MUFU.RCP R131, R131 ;  /* 0x0000008300837308 */ /* 0x000ea20000001000 */
        /* <DEDUP_REMOVED lines=8> */
[----:B------:R-:W-:Y:S01]  /*3900*/  HADD2.F32 R83, -RZ, R13.H1_H1 ;  /* 0x3000000dff537230 */ /* 0x000fe20000004100 */
[----:B------:R-:W-:Y:S02]  /*3910*/  FMUL.FTZ R76, R76, R66 ;  /* 0x000000424c4c7220 */ /* 0x000fe40000410000 */
[----:B------:R-:W-:Y:S01]  /*3920*/  FMUL.FTZ R32, R79, R71 ;  /* 0x000000474f207220 */ /* 0x000fe20000410000 */
[----:B------:R-:W4:Y:S01]  /*3930*/  MUFU.RCP R136, R130 ;  /* 0x0000008200887308 */ /* 0x000f220000001000 */
[----:B------:R-:W-:Y:S01]  /*3940*/  HADD2.F32 R79, -RZ, R12.H1_H1 ;  /* 0x3000000cff4f7230 */ /* 0x000fe20000004100 */
[----:B------:R-:W-:-:S02]  /*3950*/  FADD.FTZ R12, -R128, 1 ;  /* 0x3f800000800c7421 */ /* 0x000fc40000010100 */
[----:B------:R-:W-:Y:S02]  /*3960*/  FMUL.FTZ R13, R63, R77 ;  /* 0x0000004d3f0d7220 */ /* 0x000fe40000410000 */
[----:B------:R-:W-:Y:S02]  /*3970*/  FMUL.FTZ R19, R84, R19 ;  /* 0x0000001354137220 */ /* 0x000fe40000410000 */
[----:B------:R-:W5:Y:S01]  /*3980*/  MUFU.RCP R142, R133 ;  /* 0x00000085008e7308 */ /* 0x000f620000001000 */
[----:B------:R-:W-:Y:S01]  /*3990*/  FMUL.FTZ R17, R17, R22 ;  /* 0x0000001611117220 */ /* 0x000fe20000410000 */
[--C-:B------:R-:W-:Y:S01]  /*39a0*/  HADD2.F32 R113, -RZ, R14.reuse.H1_H1 ;  /* 0x3000000eff717230 */ /* 0x100fe20000004100 */
[----:B------:R-:W-:Y:S01]  /*39b0*/  FMUL.FTZ R76, R117, R76 ;  /* 0x0000004c754c7220 */ /* 0x000fe20000410000 */
[--C-:B------:R-:W-:Y:S01]  /*39c0*/  HADD2.F32 R117, -RZ, R15.reuse.H0_H0 ;  /* 0x2000000fff757230 */ /* 0x100fe20000004100 */
[----:B------:R-:W-:Y:S01]  /*39d0*/  FMUL.FTZ R32, R121, R32 ;  /* 0x0000002079207220 */ /* 0x000fe20000410000 */
[----:B------:R-:W-:Y:S01]  /*39e0*/  HADD2.F32 R121, -RZ, R15.H1_H1 ;  /* 0x3000000fff797230 */ /* 0x000fe20000004100 */
[----:B------:R-:W-:Y:S01]  /*39f0*/  FMUL.FTZ R16, R16, R101 ;  /* 0x0000006510107220 */ /* 0x000fe20000410000 */
[----:B------:R-:W-:Y:S01]  /*3a00*/  HADD2.F32 R101, -RZ, R14.H0_H0 ;  /* 0x2000000eff657230 */ /* 0x000fe20000004100 */
[----:B------:R-:W-:-:S02]  /*3a10*/  FMUL.FTZ R115, R18, R115 ;  /* 0x0000007312737220 */ /* 0x000fc40000410000 */
[----:B------:R-:W-:Y:S02]  /*3a20*/  FMUL.FTZ R20, R20, R23 ;  /* 0x0000001714147220 */ /* 0x000fe40000410000 */
[----:B-1----:R-:W-:Y:S02]  /*3a30*/  FADD.FTZ R22, -R82, 1 ;  /* 0x3f80000052167421 */ /* 0x002fe40000010100 */
[----:B------:R-:W-:Y:S02]  /*3a40*/  FADD.FTZ R18, -R132, 1 ;  /* 0x3f80000084127421 */ /* 0x000fe40000010100 */
[----:B------:R-:W-:Y:S02]  /*3a50*/  FMUL.FTZ R23, R56, R81 ;  /* 0x0000005138177220 */ /* 0x000fe40000410000 */
[----:B------:R-:W-:Y:S02]  /*3a60*/  FFMA.FTZ R12, R75, R12, 1 ;  /* 0x3f8000004b0c7423 */ /* 0x000fe4000001000c */
[----:B---3--:R-:W-:-:S02]  /*3a70*/  FADD.FTZ R15, -R125, 1 ;  /* 0x3f8000007d0f7421 */ /* 0x008fc40000010100 */
        /* <DEDUP_REMOVED lines=9> */
[----:B------:R-:W-:Y:S02]  /*3b10*/  FMUL.FTZ R18, R13, R12 ;  /* 0x0000000c0d127220 */ /* 0x000fe40000410000 */
[----:B--2---:R-:W-:Y:S02]  /*3b20*/  FADD.FTZ R13, -R131, 1 ;  /* 0x3f800000830d7421 */ /* 0x004fe40000010100 */
[----:B------:R-:W-:-:S02]  /*3b30*/  FMUL.FTZ R78, R35, R78 ;  /* 0x0000004e234e7220 */ /* 0x000fc40000410000 */
[----:B------:R-:W-:Y:S02]  /*3b40*/  FMUL.FTZ R35, R57, R83 ;  /* 0x0000005339237220 */ /* 0x000fe40000410000 */
[----:B------:R-:W-:Y:S02]  /*3b50*/  FMUL.FTZ R22, R22, R33 ;  /* 0x0000002116167220 */ /* 0x000fe40000410000 */
[----:B------:R-:W-:Y:S02]  /*3b60*/  FMUL.FTZ R23, R14, R15 ;  /* 0x0000000f0e177220 */ /* 0x000fe40000410000 */
[----:B0-----:R-:W-:Y:S02]  /*3b70*/  FADD.FTZ R33, -R119, 1 ;  /* 0x3f80000077217421 */ /* 0x001fe40000010100 */
[----:B------:R-:W-:Y:S02]  /*3b80*/  FFMA.FTZ R15, R52, R13, 1 ;  /* 0x3f800000340f7423 */ /* 0x000fe4000001000d */
[----:B----4-:R-:W-:-:S02]  /*3b90*/  FADD.FTZ R12, -R136, 1 ;  /* 0x3f800000880c7421 */ /* 0x010fc40000010100 */
[----:B------:R-:W-:Y:S02]  /*3ba0*/  FMUL.FTZ R13, R55, R101 ;  /* 0x00000065370d7220 */ /* 0x000fe40000410000 */
[----:B------:R-:W-:Y:S02]  /*3bb0*/  FMUL.FTZ R78, R78, R123 ;  /* 0x0000007b4e4e7220 */ /* 0x000fe40000410000 */
[----:B------:R-:W-:Y:S02]  /*3bc0*/  FMUL.FTZ R35, R82, R35 ;  /* 0x0000002352237220 */ /* 0x000fe40000410000 */
[----:B-----5:R-:W-:Y:S02]  /*3bd0*/  FADD.FTZ R14, -R142, 1 ;  /* 0x3f8000008e0e7421 */ /* 0x020fe40000010100 */
[----:B------:R-:W-:Y:S02]  /*3be0*/  FFMA.FTZ R123, R62, R33, 1 ;  /* 0x3f8000003e7b7423 */ /* 0x000fe40000010021 */
[----:B------:R-:W-:-:S02]  /*3bf0*/  FMUL.FTZ R21, R76, R21 ;  /* 0x000000154c157220 */ /* 0x000fc40000410000 */
[----:B------:R-:W-:Y:S02]  /*3c00*/  FMUL.FTZ R33, R47, R117 ;  /* 0x000000752f217220 */ /* 0x000fe40000410000 */
[----:B------:R-:W-:Y:S02]  /*3c10*/  FMUL.FTZ R76, R75, R128 ;  /* 0x000000804b4c7220 */ /* 0x000fe40000410000 */
[----:B------:R-:W-:Y:S02]  /*3c20*/  FFMA.FTZ R12, R49, R12, 1 ;  /* 0x3f800000310c7423 */ /* 0x000fe4000001000c */
[----:B------:R-:W-:Y:S02]  /*3c30*/  FMUL.FTZ R13, R136, R13 ;  /* 0x0000000d880d7220 */ /* 0x000fe40000410000 */
[----:B------:R-:W-:Y:S02]  /*3c40*/  FMUL.FTZ R35, R35, R34 ;  /* 0x0000002223237220 */ /* 0x000fe40000410000 */
[----:B------:R-:W-:-:S02]  /*3c50*/  FFMA.FTZ R75, R61, R14, 1 ;  /* 0x3f8000003d4b7423 */ /* 0x000fc4000001000e */
[----:B------:R-:W-:Y:S02]  /*3c60*/  FMUL.FTZ R80, R74, R125 ;  /* 0x0000007d4a507220 */ /* 0x000fe40000410000 */
[----:B------:R-:W-:Y:S02]  /*3c70*/  FMUL.FTZ R14, R54, R113 ;  /* 0x00000071360e7220 */ /* 0x000fe40000410000 */
[----:B------:R-:W-:Y:S02]  /*3c80*/  FMUL.FTZ R34, R51, R121 ;  /* 0x0000007933227220 */ /* 0x000fe40000410000 */
[----:B------:R-:W-:Y:S02]  /*3c90*/  FMUL.FTZ R74, R142, R33 ;  /* 0x000000218e4a7220 */ /* 0x000fe40000410000 */
[----:B------:R-:W-:Y:S01]  /*3ca0*/  FMUL.FTZ R33, R13, R12 ;  /* 0x0000000c0d217220 */ /* 0x000fe20000410000 */
[----:B------:R-:W-:Y:S01]  /*3cb0*/  F2FP.PACK_AB R13, R20, R21 ;  /* 0x00000015140d723e */ /* 0x000fe200000000ff */
[----:B------:R-:W-:Y:S01]  /*3cc0*/  FMUL.FTZ R14, R131, R14 ;  /* 0x0000000e830e7220 */ /* 0x000fe20000410000 */
[----:B------:R-:W-:Y:S01]  /*3cd0*/  HADD2.F32 R20, -RZ, R4.H0_H0 ;  /* 0x20000004ff147230 */ /* 0x000fe20000004100 */
[----:B------:R-:W-:-:S02]  /*3ce0*/  FMUL.FTZ R84, R119, R34 ;  /* 0x0000002277547220 */ /* 0x000fc40000410000 */
[----:B------:R-:W-:Y:S02]  /*3cf0*/  FMUL.FTZ R128, R63, R76 ;  /* 0x0000004c3f807220 */ /* 0x000fe40000410000 */
[----:B------:R-:W-:Y:S02]  /*3d00*/  FMUL.FTZ R34, R14, R15 ;  /* 0x0000000f0e227220 */ /* 0x000fe40000410000 */
[----:B------:R-:W-:Y:S02]  /*3d10*/  FMUL.FTZ R74, R74, R75 ;  /* 0x0000004b4a4a7220 */ /* 0x000fe40000410000 */
[----:B------:R-:W-:Y:S02]  /*3d20*/  FMUL.FTZ R123, R84, R123 ;  /* 0x0000007b547b7220 */ /* 0x000fe40000410000 */
[----:B------:R-:W-:Y:S01]  /*3d30*/  FFMA.FTZ R135, R128, R20, R135 ;  /* 0x0000001480877223 */ /* 0x000fe20000010087 */
[----:B------:R-:W-:Y:S01]  /*3d40*/  F2FP.PACK_AB R12, R115, R16 ;  /* 0x00000010730c723e */ /* 0x000fe200000000ff */
[----:B------:R-:W-:Y:S01]  /*3d50*/  IMAD R20, R103, c[0x0][0x2e8], RZ ;  /* 0x0000ba0067147a24 */ /* 0x000fe200078e02ff */
[----:B------:R-:W-:-:S02]  /*3d60*/  F2FP.PACK_AB R14, R32, R17 ;  /* 0x00000011200e723e */ /* 0x000fc400000000ff */
[----:B------:R-:W-:Y:S02]  /*3d70*/  F2FP.PACK_AB R15, R78, R19 ;  /* 0x000000134e0f723e */ /* 0x000fe400000000ff */
[----:B------:R-:W-:Y:S02]  /*3d80*/  F2FP.PACK_AB R16, R23, R18 ;  /* 0x000000121710723e */ /* 0x000fe400000000ff */
[----:B------:R-:W-:Y:S02]  /*3d90*/  F2FP.PACK_AB R17, R35, R22 ;  /* 0x000000162311723e */ /* 0x000fe400000000ff */
[----:B------:R-:W-:Y:S01]  /*3da0*/  F2FP.PACK_AB R18, R34, R33 ;  /* 0x000000212212723e */ /* 0x000fe200000000ff */
[----:B------:R-:W-:Y:S01]  /*3db0*/  IMAD R33, R105, c[0x0][0x2ec], R20 ;  /* 0x0000bb0069217a24 */ /* 0x000fe200078e0214 */
[----:B------:R-:W-:Y:S01]  /*3dc0*/  BAR.SYNC.DEFER_BLOCKING 0x0 ;  /* 0x0000000000007b1d */ /* 0x000fe20000010000 */
[----:B------:R-:W-:Y:S02]  /*3dd0*/  LEA R84, R122, R91, 0x1 ;  /* 0x0000005b7a547211 */ /* 0x000fe400078e08ff */
[----:B------:R-:W-:Y:S01]  /*3de0*/  F2FP.PACK_AB R19, R123, R74 ;  /* 0x0000004a7b13723e */ /* 0x000fe200000000ff */
[----:B------:R-:W-:-:S05]  /*3df0*/  IMAD.WIDE.U32 R74, R105, c[0x0][0x2e8], R30 ;  /* 0x0000ba00694a7a25 */ /* 0x000fca00078e001e */
[----:B------:R-:W-:Y:S01]  /*3e00*/  IADD3 R75, R75, R33, RZ ;  /* 0x000000214b4b7210 */ /* 0x000fe20007ffe0ff */
[----:B------:R-:W-:Y:S01]  /*3e10*/  HADD2.F32 R63, -RZ, R4.H1_H1 ;  /* 0x30000004ff3f7230 */ /* 0x000fe20000004100 */
[----:B------:R0:W-:Y:S04]  /*3e20*/  STS.128 [R84.X16], R12 ;  /* 0x0000000c54007388 */ /* 0x0001e8000000cc00 */
[----:B------:R1:W-:Y:S01]  /*3e30*/  STS.128 [R84.X16+0x10], R16 ;  /* 0x0000101054007388 */ /* 0x0003e2000000cc00 */
[----:B------:R-:W-:-:S06]  /*3e40*/  NOP ;  /* 0x0000000000007918 */ /* 0x000fcc0000000000 */
[----:B------:R-:W2:Y:S04]  /*3e50*/  LDS.128 R20, [R87.X16] ;  /* 0x0000000057147984 */ /* 0x000ea8000000cc00 */
[----:B------:R-:W3:Y:S01]  /*3e60*/  LDS.128 R32, [R87.X16+0x200] ;  /* 0x0002000057207984 */ /* 0x000ee2000000cc00 */
[----:B------:R-:W-:Y:S02]  /*3e70*/  FMUL.FTZ R130, R59, R80 ;  /* 0x000000503b827220 */ /* 0x000fe40000410000 */
[----:B------:R-:W-:Y:S01]  /*3e80*/  FMUL.FTZ R45, R45, R132 ;  /* 0x000000842d2d7220 */ /* 0x000fe20000410000 */
[----:B0-----:R-:W-:Y:S01]  /*3e90*/  HADD2.F32 R12, -RZ, R5.H0_H0 ;  /* 0x20000005ff0c7230 */ /* 0x001fe20000004100 */
[----:B------:R-:W-:Y:S02]  /*3ea0*/  FFMA.FTZ R63, R130, R63, R135 ;  /* 0x0000003f823f7223 */ /* 0x000fe40000010087 */
[----:B------:R-:W-:-:S02]  /*3eb0*/  FMUL.FTZ R132, R56, R45 ;  /* 0x0000002d38847220 */ /* 0x000fc40000410000 */
[----:B------:R-:W-:Y:S02]  /*3ec0*/  IMAD R13, R111, c[0x0][0x2f0], RZ ;  /* 0x0000bc006f0d7a24 */ /* 0x000fe400078e02ff */
[----:B------:R-:W-:Y:S01]  /*3ed0*/  FMUL.FTZ R82, R43, R82 ;  /* 0x000000522b527220 */ /* 0x000fe20000410000 */
[----:B------:R-:W-:Y:S01]  /*3ee0*/  HADD2.F32 R14, -RZ, R5.H1_H1 ;  /* 0x30000005ff0e7230 */ /* 0x000fe20000004100 */
[----:B------:R-:W-:Y:S02]  /*3ef0*/  FFMA.FTZ R63, R132, R12, R63 ;  /* 0x0000000c843f7223 */ /* 0x000fe4000001003f */
[----:B-1----:R-:W-:Y:S02]  /*3f00*/  IMAD R17, R126, c[0x0][0x2f4], R13 ;  /* 0x0000bd007e117a24 */ /* 0x002fe400078e020d */
[----:B------:R-:W-:Y:S02]  /*3f10*/  FMUL.FTZ R134, R57, R82 ;  /* 0x0000005239867220 */ /* 0x000fe40000410000 */
[----:B------:R-:W-:-:S02]  /*3f20*/  FMUL.FTZ R136, R49, R136 ;  /* 0x0000008831887220 */ /* 0x000fc40000410000 */
[----:B------:R-:W-:Y:S01]  /*3f30*/  IMAD.WIDE.U32 R12, R126, c[0x0][0x2f0], R74 ;  /* 0x0000bc007e0c7a25 */ /* 0x000fe200078e004a */
[----:B------:R-:W-:-:S03]  /*3f40*/  HADD2.F32 R15, -RZ, R6.H0_H0 ;  /* 0x20000006ff0f7230 */ /* 0x000fc60000004100 */
[----:B------:R-:W-:Y:S01]  /*3f50*/  FFMA.FTZ R63, R134, R14, R63 ;  /* 0x0000000e863f7223 */ /* 0x000fe2000001003f */
[----:B------:R-:W-:Y:S01]  /*3f60*/  IADD3 R17, R13, R17, RZ ;  /* 0x000000110d117210 */ /* 0x000fe20007ffe0ff */
[----:B------:R-:W-:Y:S01]  /*3f70*/  FMUL.FTZ R138, R55, R136 ;  /* 0x00000088378a7220 */ /* 0x000fe20000410000 */
[----:B------:R-:W-:Y:S01]  /*3f80*/  LEA R14, P0, R12, c[0x0][0x338], 0x1 ;  /* 0x0000ce000c0e7a11 */ /* 0x000fe200078008ff */
[----:B------:R-:W-:Y:S01]  /*3f90*/  FMUL.FTZ R131, R52, R131 ;  /* 0x0000008334837220 */ /* 0x000fe20000410000 */
[----:B------:R-:W-:Y:S01]  /*3fa0*/  HADD2.F32 R13, -RZ, R6.H1_H1 ;  /* 0x30000006ff0d7230 */ /* 0x000fe20000004100 */
[----:B------:R-:W-:Y:S01]  /*3fb0*/  FFMA.FTZ R63, R138, R15, R63 ;  /* 0x0000000f8a3f7223 */ /* 0x000fe2000001003f */
[----:B------:R-:W-:Y:S01]  /*3fc0*/  LEA.HI.X R15, R12, c[0x0][0x33c], R17, 0x1, P0 ;  /* 0x0000cf000c0f7a11 */ /* 0x000fe200000f0c11 */
[----:B------:R-:W-:-:S04]  /*3fd0*/  FMUL.FTZ R140, R54, R131 ;  /* 0x00000083368c7220 */ /* 0x000fc80000410000 */
[----:B------:R-:W-:Y:S02]  /*3fe0*/  FFMA.FTZ R63, R140, R13, R63 ;  /* 0x0000000d8c3f7223 */ /* 0x000fe4000001003f */
[----:B------:R-:W-:Y:S01]  /*3ff0*/  IMAD.WIDE R12, R41, 0x10, R14 ;  /* 0x00000010290c7825 */ /* 0x000fe200078e020e */
[----:B------:R-:W-:-:S04]  /*4000*/  ISETP.NE.U32.AND P0, PT, RZ, c[0x0][0x270], PT ;  /* 0x00009c00ff007a0c */ /* 0x000fc80003f05070 */
[----:B--2---:R0:W-:Y:S04]  /*4010*/  STG.E.128 [R12.64], R20 ;  /* 0x000000140c007986 */ /* 0x0041e8000c101d04 */
[----:B---3--:R0:W-:Y:S01]  /*4020*/  STG.E.128 [R12.64+0x200], R32 ;  /* 0x000200200c007986 */ /* 0x0081e2000c101d04 */
[----:B------:R-:W-:Y:S01]  /*4030*/  ISETP.NE.AND.EX P0, PT, RZ, c[0x0][0x274], PT, P0 ;  /* 0x00009d00ff007a0c */ /* 0x000fe20003f05300 */
[----:B------:R-:W-:Y:S01]  /*4040*/  FMUL.FTZ R142, R61, R142 ;  /* 0x0000008e3d8e7220 */ /* 0x000fe20000410000 */
[--C-:B------:R-:W-:Y:S01]  /*4050*/  HADD2.F32 R16, -RZ, R7.reuse.H0_H0 ;  /* 0x20000007ff107230 */ /* 0x100fe20000004100 */
[----:B------:R-:W-:Y:S01]  /*4060*/  MOV R17, c[0x0][0x16c] ;  /* 0x00005b0000117a02 */ /* 0x000fe20000000f00 */
[----:B------:R-:W-:Y:S02]  /*4070*/  FMUL.FTZ R62, R62, R119 ;  /* 0x000000773e3e7220 */ /* 0x000fe40000410000 */
[----:B------:R-:W-:Y:S01]  /*4080*/  FMUL.FTZ R144, R47, R142 ;  /* 0x0000008e2f907220 */ /* 0x000fe20000410000 */
[----:B------:R-:W-:Y:S01]  /*4090*/  ISETP.GE.AND P1, PT, R17, 0x1, PT ;  /* 0x000000011100780c */ /* 0x000fe20003f26270 */
[----:B------:R-:W-:Y:S01]  /*40a0*/  HADD2.F32 R43, -RZ, R7.H1_H1 ;  /* 0x30000007ff2b7230 */ /* 0x000fe20000004100 */
[----:B------:R-:W-:-:S02]  /*40b0*/  FMUL.FTZ R146, R51, R62 ;  /* 0x0000003e33927220 */ /* 0x000fc40000410000 */
[----:B------:R-:W-:Y:S02]  /*40c0*/  FFMA.FTZ R63, R144, R16, R63 ;  /* 0x00000010903f7223 */ /* 0x000fe4000001003f */
[----:B------:R-:W-:Y:S05]  /*40d0*/  @!P0 BRA `(.L_x_6366) ;  /* 0x000002b000008947 */ /* 0x000fea0003800000 */
[----:B------:R-:W-:Y:S01]  /*40e0*/  BAR.SYNC.DEFER_BLOCKING 0x0 ;  /* 0x0000000000007b1d */ /* 0x000fe20000010000 */
[----:B0-----:R-:W-:Y:S02]  /*40f0*/  FMUL.FTZ R20, R42, R67 ;  /* 0x000000432a147220 */ /* 0x001fe40000410000 */
[----:B------:R-:W-:Y:S02]  /*4100*/  FMUL.FTZ R37, R37, R68 ;  /* 0x0000004425257220 */ /* 0x000fe40000410000 */
        /* <DEDUP_REMOVED lines=16> */
[----:B------:R0:W-:Y:S01]  /*4210*/  STS.128 [R84.X16], R20 ;  /* 0x0000001454007388 */ /* 0x0001e2000000cc00 */
[----:B------:R-:W-:Y:S01]  /*4220*/  FMUL.FTZ R113, R131, R113 ;  /* 0x0000007183717220 */ /* 0x000fe20000410000 */
[----:B------:R-:W-:Y:S01]  /*4230*/  F2FP.PACK_AB R33, R82, R33 ;  /* 0x000000215221723e */ /* 0x000fe200000000ff */
[----:B------:R-:W-:Y:S02]  /*4240*/  FMUL.FTZ R35, R142, R117 ;  /* 0x000000758e237220 */ /* 0x000fe40000410000 */
[----:B------:R-:W-:Y:S01]  /*4250*/  FMUL.FTZ R62, R62, R121 ;  /* 0x000000793e3e7220 */ /* 0x000fe20000410000 */
[----:B------:R-:W-:Y:S01]  /*4260*/  F2FP.PACK_AB R34, R113, R34 ;  /* 0x000000227122723e */ /* 0x000fe200000000ff */
[----:B------:R-:W-:-:S02]  /*4270*/  IMAD R42, R103, c[0x0][0x210], RZ ;  /* 0x00008400672a7a24 */ /* 0x000fc400078e02ff */
        /* <DEDUP_REMOVED lines=10> */
[----:B0-----:R-:W-:-:S05]  /*4320*/  IMAD.WIDE.U32 R20, R126, c[0x0][0x218], R30 ;  /* 0x000086007e147a25 */ /* 0x001fca00078e001e */
[----:B------:R-:W-:Y:S02]  /*4330*/  IADD3 R21, R21, R37, RZ ;  /* 0x0000002515157210 */ /* 0x000fe40007ffe0ff */
[----:B------:R-:W-:-:S04]  /*4340*/  LEA R22, P0, R20, c[0x0][0x270], 0x1 ;  /* 0x00009c0014167a11 */ /* 0x000fc800078008ff */
[----:B------:R-:W-:-:S05]  /*4350*/  LEA.HI.X R23, R20, c[0x0][0x274], R21, 0x1, P0 ;  /* 0x00009d0014177a11 */ /* 0x000fca00000f0c15 */
[----:B------:R-:W-:-:S05]  /*4360*/  IMAD.WIDE R20, R41, 0x10, R22 ;  /* 0x0000001029147825 */ /* 0x000fca00078e0216 */
[----:B-1----:R0:W-:Y:S04]  /*4370*/  STG.E.128 [R20.64], R12 ;  /* 0x0000000c14007986 */ /* 0x0021e8000c101d04 */
[----:B--2---:R0:W-:Y:S02]  /*4380*/  STG.E.128 [R20.64+0x200], R16 ;  /* 0x0002001014007986 */ /* 0x0041e4000c101d04 */
.L_x_6366:
[----:B------:R-:W-:Y:S01]  /*4390*/  BAR.SYNC.DEFER_BLOCKING 0x0 ;  /* 0x0000000000007b1d */ /* 0x000fe20000010000 */
        /* <DEDUP_REMOVED lines=8> */
[----:B------:R-:W-:Y:S01]  /*4420*/  CS2R R68, SRZ ;  /* 0x0000000000447805 */ /* 0x000fe2000001ff00 */
        /* <DEDUP_REMOVED lines=35> */
.L_x_6404:
[----:B0-----:R-:W-:Y:S01]  /*4660*/  IMAD R15, R111, c[0x0][0x180], RZ ;  /* 0x000060006f0f7a24 */ /* 0x001fe200078e02ff */
        /* <DEDUP_REMOVED lines=56> */
[----:B------:R-:W-:Y:S02]  /*49f0*/  FMUL.FTZ R13, R21, R114 ;  /* 0x00000072150d7220 */ /* 0x000fe40000410000 */
[----:B------:R-:W-:Y:S01]  /*4a00*/  FMUL.RZ R23, R15, 0.15915493667125701904 ;  /* 0x3e22f9830f177820 */ /* 0x000fe2000040c000 */
[----:B------:R0:W1:Y:S01]  /*4a10*/  MUFU.EX2 R35, R12 ;  /* 0x0000000c00237308 */ /* 0x0000620000000800 */
[----:B------:R-:W-:-:S07]  /*4a20*/  FMUL.FTZ R15, R21, R112 ;  /* 0x00000070150f7220 */ /* 0x000fce0000410000 */
[----:B------:R-:W-:Y:S01]  /*4a30*/  MUFU.EX2 R148, R13 ;  /* 0x0000000d00947308 */ /* 0x000fe20000000800 */
[----:B0-----:R-:W-:-:S04]  /*4a40*/  FMUL.FTZ R12, R31, R110 ;  /* 0x0000006e1f0c7220 */ /* 0x001fc80000410000 */
[----:B------:R-:W-:Y:S02]  /*4a50*/  FMUL.RZ R32, R12, 0.15915493667125701904 ;  /* 0x3e22f9830c207820 */ /* 0x000fe4000040c000 */
[----:B------:R-:W-:Y:S01]  /*4a60*/  FMUL.FTZ R12, R31, R108 ;  /* 0x0000006c1f0c7220 */ /* 0x000fe20000410000 */
        /* <DEDUP_REMOVED lines=11> */
[----:B------:R-:W-:Y:S01]  /*4b20*/  MUFU.SIN R33, R22 ;  /* 0x0000001600217308 */ /* 0x000fe20000000400 */
[----:B------:R-:W-:-:S04]  /*4b30*/  LOP3.LUT R13, R13, 0xfffffe, RZ, 0xc0, !PT ;  /* 0x00fffffe0d0d7812 */ /* 0x000fc800078ec0ff */
[----:B------:R-:W-:Y:S01]  /*4b40*/  IADD3 R13, R12, -R13, RZ ;  /* 0x8000000d0c0d7210 */ /* 0x000fe20007ffe0ff */
[----:B------:R-:W-:Y:S02]  /*4b50*/  FMUL.FTZ R12, R31, R104 ;  /* 0x000000681f0c7220 */ /* 0x000fe40000410000 */
[----:B------:R0:W1:Y:S01]  /*4b60*/  MUFU.COS R149, R22 ;  /* 0x0000001600957308 */ /* 0x0000620000000000 */
[----:B------:R-:W-:Y:S01]  /*4b70*/  @!P1 LEA R15, R13, R0, 0x8 ;  /* 0x000000000d0f9211 */ /* 0x000fe200078e40ff */
[----:B------:R-:W-:Y:S01]  /*4b80*/  FMUL.RZ R125, R12, 0.15915493667125701904 ;  /* 0x3e22f9830c7d7820 */ /* 0x000fe2000040c000 */
[----:B------:R-:W-:Y:S02]  /*4b90*/  MOV R13, RZ ;  /* 0x000000ff000d7202 */ /* 0x000fe40000000f00 */
[----:B------:R-:W-:Y:S02]  /*4ba0*/  SHF.L.U32 R127, R15, 0x3, RZ ;  /* 0x000000030f7f7819 */ /* 0x000fe400000006ff */
[----:B------:R-:W-:Y:S01]  /*4bb0*/  MOV R12, 0x3f800000 ;  /* 0x3f800000000c7802 */ /* 0x000fe20000000f00 */
[----:B------:R-:W-:Y:S01]  /*4bc0*/  MUFU.SIN R113, R23 ;  /* 0x0000001700717308 */ /* 0x000fe20000000400 */
[----:B0-----:R-:W-:Y:S01]  /*4bd0*/  FMUL.FTZ R22, R21, R108 ;  /* 0x0000006c15167220 */ /* 0x001fe20000410000 */
[----:B------:R0:W-:Y:S01]  /*4be0*/  STS.64 [R127+0x10b0], R34 ;  /* 0x0010b0227f007388 */ /* 0x0001e20000000a00 */
[----:B------:R-:W-:-:S05]  /*4bf0*/  CS2R R14, SRZ ;  /* 0x00000000000e7805 */ /* 0x000fca000001ff00 */
[----:B------:R2:W-:Y:S08]  /*4c00*/  MUFU.COS R147, R23 ;  /* 0x0000001700937308 */ /* 0x0005f00000000000 */
[----:B------:R-:W-:Y:S01]  /*4c10*/  MUFU.SIN R115, R32 ;  /* 0x0000002000737308 */ /* 0x000fe20000000400 */
[----:B--2---:R-:W-:-:S05]  /*4c20*/  @!P0 IADD3 R23, R93, -0x2, RZ ;  /* 0xfffffffe5d178810 */ /* 0x004fca0007ffe0ff */
[----:B------:R-:W-:Y:S02]  /*4c30*/  @!P0 IMAD R23, R23, c[0x0][0x16c], R0 ;  /* 0x00005b0017178a24 */ /* 0x000fe400078e0200 */
[----:B------:R2:W-:Y:S08]  /*4c40*/  MUFU.COS R145, R32 ;  /* 0x0000002000917308 */ /* 0x0005f00000000000 */
[----:B------:R4:W-:Y:S01]  /*4c50*/  MUFU.EX2 R142, R22 ;  /* 0x00000016008e7308 */ /* 0x0009e20000000800 */
[----:B--2---:R-:W-:-:S07]  /*4c60*/  FMUL.FTZ R32, R21, R104 ;  /* 0x0000006815207220 */ /* 0x004fce0000410000 */
[----:B------:R-:W-:Y:S01]  /*4c70*/  MUFU.SIN R117, R121 ;  /* 0x0000007900757308 */ /* 0x000fe20000000400 */
[----:B----4-:R-:W-:-:S07]  /*4c80*/  FMUL.FTZ R22, R21, R106 ;  /* 0x0000006a15167220 */ /* 0x010fce0000410000 */
[----:B------:R-:W-:Y:S08]  /*4c90*/  MUFU.COS R143, R121 ;  /* 0x00000079008f7308 */ /* 0x000ff00000000000 */
[----:B------:R-:W-:Y:S08]  /*4ca0*/  MUFU.SIN R121, R125 ;  /* 0x0000007d00797308 */ /* 0x000ff00000000400 */
[----:B------:R2:W-:Y:S08]  /*4cb0*/  MUFU.COS R139, R125 ;  /* 0x0000007d008b7308 */ /* 0x0005f00000000000 */
[----:B------:R-:W4:Y:S01]  /*4cc0*/  MUFU.EX2 R32, R32 ;  /* 0x0000002000207308 */ /* 0x000f220000000800 */
[----:B--2---:R-:W-:-:S07]  /*4cd0*/  FMUL.FTZ R125, R31, R100 ;  /* 0x000000641f7d7220 */ /* 0x004fce0000410000 */
[----:B------:R2:W-:Y:S08]  /*4ce0*/  MUFU.EX2 R140, R22 ;  /* 0x00000016008c7308 */ /* 0x0005f00000000800 */
[----:B------:R-:W0:Y:S01]  /*4cf0*/  MUFU.EX2 R20, R20 ;  /* 0x0000001400147308 */ /* 0x000e220000000800 */
[----:B--2---:R-:W-:Y:S01]  /*4d00*/  @!P0 IMAD.WIDE R22, R23, 0x10, R2 ;  /* 0x0000001017168825 */ /* 0x004fe200078e0202 */
[----:B------:R-:W-:Y:S06]  /*4d10*/  BAR.SYNC.DEFER_BLOCKING 0x0 ;  /* 0x0000000000007b1d */ /* 0x000fec0000010000 */
[----:B------:R-:W-:Y:S01]  /*4d20*/  MUFU.SIN R119, R123 ;  /* 0x0000007b00777308 */ /* 0x000fe20000000400 */
[----:B------:R-:W-:-:S02]  /*4d30*/  FMUL.RZ R131, R125, 0.15915493667125701904 ;  /* 0x3e22f9837d837820 */ /* 0x000fc4000040c000 */
[----:B-1----:R-:W-:-:S05]  /*4d40*/  FMUL.FTZ R149, R148, R149 ;  /* 0x0000009594957220 */ /* 0x002fca0000410000 */
[----:B------:R1:W-:Y:S01]  /*4d50*/  MUFU.COS R141, R123 ;  /* 0x0000007b008d7308 */ /* 0x0003e20000000000 */
[----:B------:R-:W-:Y:S02]  /*4d60*/  FMUL.FTZ R148, R148, R33 ;  /* 0x0000002194947220 */ /* 0x000fe40000410000 */
[----:B-1----:R-:W-:Y:S01]  /*4d70*/  FMUL.FTZ R123, R31, R102 ;  /* 0x000000661f7b7220 */ /* 0x002fe20000410000 */
[----:B------:R1:W5:Y:S04]  /*4d80*/  @!P0 LDG.E.128 R12, [R22.64] ;  /* 0x00000004160c8981 */ /* 0x000368000c1e1d00 */
[----:B------:R-:W-:Y:S01]  /*4d90*/  MUFU.SIN R125, R131 ;  /* 0x00000083007d7308 */ /* 0x000fe20000000400 */
[C---:B----4-:R-:W-:Y:S01]  /*4da0*/  FMUL.FTZ R139, R32.reuse, R139 ;  /* 0x0000008b208b7220 */ /* 0x050fe20000410000 */
[----:B------:R-:W-:Y:S01]  /*4db0*/  HADD2.F32 R203, -RZ, R6.H0_H0 ;  /* 0x20000006ffcb7230 */ /* 0x000fe20000004100 */
[----:B------:R-:W-:Y:S01]  /*4dc0*/  FMUL.RZ R129, R123, 0.15915493667125701904 ;  /* 0x3e22f9837b817820 */ /* 0x000fe2000040c000 */
[----:B------:R-:W-:Y:S01]  /*4dd0*/  HADD2.F32 R201, -RZ, R7.H0_H0 ;  /* 0x20000007ffc97230 */ /* 0x000fe20000004100 */
[----:B------:R-:W-:Y:S01]  /*4de0*/  FMUL.FTZ R138, R32, R121 ;  /* 0x00000079208a7220 */ /* 0x000fe20000410000 */
[----:B------:R-:W-:Y:S01]  /*4df0*/  ISETP.NE.AND P0, PT, R124, 0x3f, PT ;  /* 0x0000003f7c00780c */ /* 0x000fe20003f05270 */
[-C--:B0-----:R-:W-:Y:S01]  /*4e00*/  FMUL.FTZ R127, R21, R98.reuse ;  /* 0x00000062157f7220 */ /* 0x081fe20000410000 */
[----:B------:R-:W-:Y:S01]  /*4e10*/  MUFU.COS R135, R131 ;  /* 0x0000008300877308 */ /* 0x000fe20000000000 */
[----:B-1----:R-:W-:Y:S01]  /*4e20*/  FMUL.FTZ R23, R31, R98 ;  /* 0x000000621f177220 */ /* 0x002fe20000410000 */
[----:B------:R-:W-:Y:S01]  /*4e30*/  BSSY B0, `(.L_x_6368) ;  /* 0x00000ff000007945 */ /* 0x000fe20003800000 */
[----:B------:R-:W-:-:S02]  /*4e40*/  FMUL.FTZ R22, R21, R100 ;  /* 0x0000006415167220 */ /* 0x000fc40000410000 */
[----:B------:R-:W-:Y:S02]  /*4e50*/  FMUL.RZ R133, R23, 0.15915493667125701904 ;  /* 0x3e22f98317857820 */ /* 0x000fe4000040c000 */
[----:B------:R-:W-:Y:S01]  /*4e60*/  FMUL.FTZ R23, R31, R96 ;  /* 0x000000601f177220 */ /* 0x000fe20000410000 */
[----:B------:R-:W-:Y:S01]  /*4e70*/  MUFU.SIN R136, R129 ;  /* 0x0000008100887308 */ /* 0x000fe20000000400 */
[----:B------:R-:W-:Y:S02]  /*4e80*/  FMUL.FTZ R32, R193, R148 ;  /* 0x00000094c1207220 */ /* 0x000fe40000410000 */
[----:B---3--:R-:W-:Y:S02]  /*4e90*/  FMUL.FTZ R150, R17, R18 ;  /* 0x0000001211967220 */ /* 0x008fe40000410000 */
[C---:B------:R-:W-:Y:S02]  /*4ea0*/  FMUL.FTZ R145, R20.reuse, R145 ;  /* 0x0000009114917220 */ /* 0x040fe40000410000 */
[----:B------:R-:W-:Y:S01]  /*4eb0*/  FMUL.FTZ R144, R20, R115 ;  /* 0x0000007314907220 */ /* 0x000fe20000410000 */
[----:B------:R-:W0:Y:S01]  /*4ec0*/  MUFU.EX2 R22, R22 ;  /* 0x0000001600167308 */ /* 0x000e220000000800 */
[----:B------:R-:W-:Y:S01]  /*4ed0*/  FMUL.FTZ R20, RZ, R148 ;  /* 0x00000094ff147220 */ /* 0x000fe20000410000 */
[----:B------:R-:W-:Y:S01]  /*4ee0*/  HADD2.F32 R115, -RZ, R5.H1_H1 ;  /* 0x30000005ff737230 */ /* 0x000fe20000004100 */
[----:B------:R-:W-:-:S02]  /*4ef0*/  FFMA.FTZ R32, RZ, R149, R32 ;  /* 0x00000095ff207223 */ /* 0x000fc40000010020 */
[----:B------:R-:W-:Y:S02]  /*4f00*/  FFMA.FTZ R150, R16, R19, R150 ;  /* 0x0000001310967223 */ /* 0x000fe40000010096 */
[C---:B------:R-:W-:Y:S01]  /*4f10*/  FMUL.FTZ R147, R146.reuse, R147 ;  /* 0x0000009392937220 */ /* 0x040fe20000410000 */
[----:B------:R1:W-:Y:S01]  /*4f20*/  MUFU.COS R128, R129 ;  /* 0x0000008100807308 */ /* 0x0003e20000000000 */
[----:B------:R-:W-:Y:S01]  /*4f30*/  FMUL.FTZ R146, R146, R113 ;  /* 0x0000007192927220 */ /* 0x000fe20000410000 */
[----:B------:R-:W-:Y:S01]  /*4f40*/  HADD2.F32 R113, -RZ, R9.H0_H0 ;  /* 0x20000009ff717230 */ /* 0x000fe20000004100 */
[----:B------:R-:W-:Y:S02]  /*4f50*/  FFMA.FTZ R20, R193, R149, -R20 ;  /* 0x00000095c1147223 */ /* 0x000fe40000010814 */
[----:B------:R-:W-:Y:S02]  /*4f60*/  FADD.FTZ R32, RZ, R32 ;  /* 0x00000020ff207221 */ /* 0x000fe40000010000 */
[----:B------:R-:W-:Y:S01]  /*4f70*/  FADD.FTZ R20, R195, R20 ;  /* 0x00000014c3147221 */ /* 0x000fe20000010000 */
[----:B------:R-:W-:Y:S01]  /*4f80*/  MUFU.SIN R132, R133 ;  /* 0x0000008500847308 */ /* 0x000fe20000000400 */
[----:B-1----:R-:W-:-:S02]  /*4f90*/  FMUL.RZ R129, R23, 0.15915493667125701904 ;  /* 0x3e22f98317817820 */ /* 0x002fc4000040c000 */
[----:B------:R-:W-:Y:S02]  /*4fa0*/  FMUL.FTZ R23, R17, R19 ;  /* 0x0000001311177220 */ /* 0x000fe40000410000 */
[----:B------:R-:W-:Y:S02]  /*4fb0*/  FMUL.FTZ R17, R21, R96 ;  /* 0x0000006015117220 */ /* 0x000fe40000410000 */
[----:B------:R-:W-:Y:S01]  /*4fc0*/  FFMA.FTZ R166, R16, R18, -R23 ;  /* 0x0000001210a67223 */ /* 0x000fe20000010817 */
[----:B------:R-:W-:Y:S01]  /*4fd0*/  MUFU.COS R130, R133 ;  /* 0x0000008500827308 */ /* 0x000fe20000000000 */
[C---:B------:R-:W-:Y:S02]  /*4fe0*/  FMUL.FTZ R16, R31.reuse, R94 ;  /* 0x0000005e1f107220 */ /* 0x040fe40000410000 */
[----:B------:R-:W-:Y:S02]  /*4ff0*/  FMUL.FTZ R18, R31, R92 ;  /* 0x0000005c1f127220 */ /* 0x000fe40000410000 */
[----:B------:R-:W-:-:S02]  /*5000*/  FMUL.RZ R23, R16, 0.15915493667125701904 ;  /* 0x3e22f98310177820 */ /* 0x000fc4000040c000 */
[----:B------:R-:W-:Y:S01]  /*5010*/  FMUL.RZ R33, R18, 0.15915493667125701904 ;  /* 0x3e22f98312217820 */ /* 0x000fe2000040c000 */
[----:B------:R-:W1:Y:S01]  /*5020*/  MUFU.EX2 R127, R127 ;  /* 0x0000007f007f7308 */ /* 0x000e620000000800 */
[----:B------:R-:W-:Y:S02]  /*5030*/  FMUL.FTZ R18, R146, R32 ;  /* 0x0000002092127220 */ /* 0x000fe40000410000 */
[C---:B0-----:R-:W-:Y:S02]  /*5040*/  FMUL.FTZ R135, R22.reuse, R135 ;  /* 0x0000008716877220 */ /* 0x041fe40000410000 */
[----:B------:R-:W-:Y:S02]  /*5050*/  FMUL.FTZ R134, R22, R125 ;  /* 0x0000007d16867220 */ /* 0x000fe40000410000 */
[----:B------:R-:W-:Y:S01]  /*5060*/  FMUL.FTZ R22, R146, R20 ;  /* 0x0000001492167220 */ /* 0x000fe20000410000 */
[----:B------:R-:W-:Y:S01]  /*5070*/  MUFU.SIN R152, R129 ;  /* 0x0000008100987308 */ /* 0x000fe20000000400 */
[----:B------:R-:W-:-:S02]  /*5080*/  FMUL.FTZ R123, R21, R102 ;  /* 0x00000066157b7220 */ /* 0x000fc40000410000 */
[----:B------:R-:W-:Y:S02]  /*5090*/  FFMA.FTZ R22, R147, R32, R22 ;  /* 0x0000002093167223 */ /* 0x000fe40000010016 */
[----:B------:R-:W-:Y:S02]  /*50a0*/  FMUL.FTZ R16, R21, R94 ;  /* 0x0000005e15107220 */ /* 0x000fe40000410000 */
[----:B------:R-:W-:Y:S01]  /*50b0*/  FMUL.FTZ R196, R113, R112 ;  /* 0x0000007071c47220 */ /* 0x000fe20000410000 */
[----:B------:R-:W-:Y:S01]  /*50c0*/  MUFU.COS R154, R129 ;  /* 0x00000081009a7308 */ /* 0x000fe20000000000 */
[C---:B-1----:R-:W-:Y:S01]  /*50d0*/  FMUL.FTZ R133, R127.reuse, R130 ;  /* 0x000000827f857220 */ /* 0x042fe20000410000 */
[----:B------:R-:W-:Y:S01]  /*50e0*/  HADD2.F32 R113, -RZ, R4.H0_H0 ;  /* 0x20000004ff717230 */ /* 0x000fe20000004100 */
[----:B------:R-:W-:Y:S02]  /*50f0*/  FMUL.FTZ R132, R127, R132 ;  /* 0x000000847f847220 */ /* 0x000fe40000410000 */
[----:B------:R-:W-:-:S02]  /*5100*/  FADD.FTZ R22, RZ, R22 ;  /* 0x00000016ff167221 */ /* 0x000fc40000010000 */
[C---:B------:R-:W-:Y:S01]  /*5110*/  FMUL.FTZ R143, R142.reuse, R143 ;  /* 0x0000008f8e8f7220 */ /* 0x040fe20000410000 */
[----:B------:R-:W0:Y:S01]  /*5120*/  MUFU.EX2 R17, R17 ;  /* 0x0000001100117308 */ /* 0x000e220000000800 */
[----:B------:R-:W-:Y:S02]  /*5130*/  FMUL.FTZ R142, R142, R117 ;  /* 0x000000758e8e7220 */ /* 0x000fe40000410000 */
[C---:B------:R-:W-:Y:S02]  /*5140*/  FMUL.FTZ R141, R140.reuse, R141 ;  /* 0x0000008d8c8d7220 */ /* 0x040fe40000410000 */
[----:B------:R-:W-:Y:S02]  /*5150*/  FMUL.FTZ R140, R140, R119 ;  /* 0x000000778c8c7220 */ /* 0x000fe40000410000 */
[----:B------:R-:W-:Y:S01]  /*5160*/  FMUL.FTZ R200, R113, R100 ;  /* 0x0000006471c87220 */ /* 0x000fe20000410000 */
[----:B------:R-:W-:Y:S01]  /*5170*/  MUFU.SIN R19, R23 ;  /* 0x0000001700137308 */ /* 0x000fe20000000400 */
[----:B------:R-:W-:Y:S01]  /*5180*/  FMUL.FTZ R204, R115, R94 ;  /* 0x0000005e73cc7220 */ /* 0x000fe20000410000 */
[----:B------:R-:W-:Y:S01]  /*5190*/  HADD2.F32 R115, -RZ, R6.H1_H1 ;  /* 0x30000006ff737230 */ /* 0x000fe20000004100 */
[----:B------:R-:W-:-:S02]  /*51a0*/  FMUL.FTZ R203, R203, R92 ;  /* 0x0000005ccbcb7220 */ /* 0x000fc40000410000 */
[----:B------:R-:W-:Y:S02]  /*51b0*/  FMUL.FTZ R201, R201, R88 ;  /* 0x00000058c9c97220 */ /* 0x000fe40000410000 */
[----:B------:R-:W-:Y:S01]  /*51c0*/  FMUL.FTZ R202, R115, R90 ;  /* 0x0000005a73ca7220 */ /* 0x000fe20000410000 */
        /* <DEDUP_REMOVED lines=62> */
[----:B------:R-:W-:Y:S02]  /*55b0*/  FMUL.FTZ R198, R33, R104 ;  /* 0x0000006821c67220 */ /* 0x000fe40000410000 */
        /* <DEDUP_REMOVED lines=21> */
[----:B------:R-:W-:Y:S02]  /*5710*/  FMUL.FTZ R18, R134, R23 ;  /* 0x0000001786127220 */ /* 0x000fe40000410000 */
[----:B------:R-:W-:Y:S02]  /*5720*/  FMUL.FTZ R16, R21, R88 ;  /* 0x0000005815107220 */ /* 0x000fe40000410000 */
[-C--:B------:R-:W-:Y:S01]  /*5730*/  FFMA.FTZ R17, R139, R20.reuse, -R17 ;  /* 0x000000148b117223 */ /* 0x080fe20000010811 */
[----:B------:R-:W-:Y:S01]  /*5740*/  MUFU.SIN R117, R117 ;  /* 0x0000007500757308 */ /* 0x000fe20000000400 */
[----:B------:R-:W-:-:S02]  /*5750*/  FMUL.FTZ R20, R138, R20 ;  /* 0x000000148a147220 */ /* 0x000fc40000410000 */
[C---:B------:R-:W-:Y:S02]  /*5760*/  FFMA.FTZ R22, R135.reuse, R23, R22 ;  /* 0x0000001787167223 */ /* 0x040fe40000010016 */
[----:B------:R-:W-:Y:S02]  /*5770*/  FFMA.FTZ R33, R135, R32, -R18 ;  /* 0x0000002087217223 */ /* 0x000fe40000010812 */
[----:B------:R-:W-:Y:S01]  /*5780*/  FFMA.FTZ R20, R139, R19, R20 ;  /* 0x000000138b147223 */ /* 0x000fe20000010014 */
[----:B------:R-:W0:Y:S01]  /*5790*/  MUFU.EX2 R16, R16 ;  /* 0x0000001000107308 */ /* 0x000e220000000800 */
[----:B------:R-:W-:Y:S02]  /*57a0*/  FADD.FTZ R22, RZ, R22 ;  /* 0x00000016ff167221 */ /* 0x000fe40000010000 */
[----:B------:R-:W-:Y:S02]  /*57b0*/  FADD.FTZ R33, R200, R33 ;  /* 0x00000021c8217221 */ /* 0x000fe40000010000 */
[----:B------:R-:W-:-:S02]  /*57c0*/  FMUL.FTZ R18, R136, R20 ;  /* 0x0000001488127220 */ /* 0x000fc40000410000 */
[CC--:B------:R-:W-:Y:S02]  /*57d0*/  FMUL.FTZ R32, R132.reuse, R22.reuse ;  /* 0x0000001684207220 */ /* 0x0c0fe40000410000 */
[----:B------:R-:W-:Y:S02]  /*57e0*/  FMUL.FTZ R23, R132, R33 ;  /* 0x0000002184177220 */ /* 0x000fe40000410000 */
[-C--:B------:R-:W-:Y:S02]  /*57f0*/  FMUL.FTZ R19, R136, R17.reuse ;  /* 0x0000001188137220 */ /* 0x080fe40000410000 */
[----:B------:R-:W-:Y:S01]  /*5800*/  FFMA.FTZ R18, R137, R17, -R18 ;  /* 0x0000001189127223 */ /* 0x000fe20000010812 */
[----:B------:R-:W-:Y:S01]  /*5810*/  HADD2.F32 R17, -RZ, R5.H0_H0 ;  /* 0x20000005ff117230 */ /* 0x000fe20000004100 */
[C---:B------:R-:W-:Y:S02]  /*5820*/  FFMA.FTZ R32, R133.reuse, R33, -R32 ;  /* 0x0000002185207223 */ /* 0x040fe40000010820 */
[----:B------:R-:W-:-:S02]  /*5830*/  FFMA.FTZ R23, R133, R22, R23 ;  /* 0x0000001685177223 */ /* 0x000fc40000010017 */
[----:B------:R-:W-:Y:S02]  /*5840*/  FFMA.FTZ R19, R137, R20, R19 ;  /* 0x0000001489137223 */ /* 0x000fe40000010013 */
[----:B------:R-:W-:Y:S02]  /*5850*/  FMUL.FTZ R20, R134, R18 ;  /* 0x0000001286147220 */ /* 0x000fe40000410000 */
[----:B------:R-:W-:Y:S02]  /*5860*/  FADD.FTZ R32, R205, R32 ;  /* 0x00000020cd207221 */ /* 0x000fe40000010000 */
[----:B------:R-:W-:Y:S02]  /*5870*/  FADD.FTZ R23, RZ, R23 ;  /* 0x00000017ff177221 */ /* 0x000fe40000010000 */
[----:B------:R-:W-:Y:S02]  /*5880*/  FFMA.FTZ R20, R135, R19, R20 ;  /* 0x0000001387147223 */ /* 0x000fe40000010014 */
[----:B------:R-:W-:-:S02]  /*5890*/  FMUL.FTZ R22, R130, R32 ;  /* 0x0000002082167220 */ /* 0x000fc40000410000 */
[C---:B0-----:R-:W-:Y:S02]  /*58a0*/  FMUL.FTZ R119, R16.reuse, R119 ;  /* 0x0000007710777220 */ /* 0x041fe40000410000 */
[----:B------:R-:W-:Y:S02]  /*58b0*/  FMUL.FTZ R117, R16, R117 ;  /* 0x0000007510757220 */ /* 0x000fe40000410000 */
[----:B------:R-:W-:Y:S02]  /*58c0*/  FMUL.FTZ R19, R134, R19 ;  /* 0x0000001386137220 */ /* 0x000fe40000410000 */
        /* <DEDUP_REMOVED lines=12> */
[-C--:B------:R-:W-:Y:S02]  /*5990*/  FFMA.FTZ R33, R129, R23.reuse, -R16 ;  /* 0x0000001781217223 */ /* 0x080fe40000010810 */
[----:B------:R-:W-:Y:S02]  /*59a0*/  FMUL.FTZ R23, R128, R23 ;  /* 0x0000001780177220 */ /* 0x000fe40000410000 */
[----:B------:R-:W-:-:S02]  /*59b0*/  FMUL.FTZ R18, R130, R17 ;  /* 0x0000001182127220 */ /* 0x000fc40000410000 */
[----:B------:R-:W-:Y:S02]  /*59c0*/  FFMA.FTZ R23, R129, R22, R23 ;  /* 0x0000001681177223 */ /* 0x000fe40000010017 */
[-C--:B------:R-:W-:Y:S02]  /*59d0*/  FFMA.FTZ R20, R131, R19.reuse, -R18 ;  /* 0x0000001383147223 */ /* 0x080fe40000010812 */
[----:B------:R-:W-:Y:S02]  /*59e0*/  FMUL.FTZ R18, R130, R19 ;  /* 0x0000001382127220 */ /* 0x000fe40000410000 */
[----:B------:R-:W-:Y:S02]  /*59f0*/  FMUL.FTZ R16, R31, R86 ;  /* 0x000000561f107220 */ /* 0x000fe40000410000 */
[----:B------:R-:W-:Y:S02]  /*5a00*/  FADD.FTZ R32, RZ, R23 ;  /* 0x00000017ff207221 */ /* 0x000fe40000010000 */
[----:B------:R-:W-:-:S02]  /*5a10*/  FFMA.FTZ R17, R131, R17, R18 ;  /* 0x0000001183117223 */ /* 0x000fc40000010012 */
[----:B------:R-:W-:Y:S02]  /*5a20*/  FADD.FTZ R22, R204, R33 ;  /* 0x00000021cc167221 */ /* 0x000fe40000010000 */
[----:B------:R-:W-:Y:S02]  /*5a30*/  FMUL.FTZ R21, R21, R86 ;  /* 0x0000005615157220 */ /* 0x000fe40000410000 */
[----:B------:R-:W-:Y:S02]  /*5a40*/  FMUL.RZ R113, R16, 0.15915493667125701904 ;  /* 0x3e22f98310717820 */ /* 0x000fe4000040c000 */
[C---:B------:R-:W-:Y:S02]  /*5a50*/  FMUL.FTZ R19, R125.reuse, R32 ;  /* 0x000000207d137220 */ /* 0x040fe40000410000 */
[----:B------:R-:W-:Y:S01]  /*5a60*/  FMUL.FTZ R16, R128, R17 ;  /* 0x0000001180107220 */ /* 0x000fe20000410000 */
[----:B------:R-:W-:Y:S01]  /*5a70*/  MUFU.EX2 R21, R21 ;  /* 0x0000001500157308 */ /* 0x000fe20000000800 */
[----:B------:R-:W-:-:S02]  /*5a80*/  FMUL.FTZ R23, R125, R22 ;  /* 0x000000167d177220 */ /* 0x000fc40000410000 */
[----:B------:R-:W-:Y:S02]  /*5a90*/  FFMA.FTZ R152, R127, R22, -R19 ;  /* 0x000000167f987223 */ /* 0x000fe40000010813 */
[-C--:B------:R-:W-:Y:S02]  /*5aa0*/  FFMA.FTZ R22, R129, R20.reuse, -R16 ;  /* 0x0000001481167223 */ /* 0x080fe40000010810 */
[----:B------:R-:W-:Y:S01]  /*5ab0*/  FMUL.FTZ R20, R128, R20 ;  /* 0x0000001480147220 */ /* 0x000fe20000410000 */
[----:B------:R-:W0:Y:S01]  /*5ac0*/  MUFU.COS R18, R113 ;  /* 0x0000007100127308 */ /* 0x000e220000000000 */
[----:B------:R-:W-:Y:S02]  /*5ad0*/  FFMA.FTZ R23, R127, R32, R23 ;  /* 0x000000207f177223 */ /* 0x000fe40000010017 */
[----:B------:R-:W-:Y:S02]  /*5ae0*/  FFMA.FTZ R20, R129, R17, R20 ;  /* 0x0000001181147223 */ /* 0x000fe40000010014 */
[----:B------:R-:W-:-:S02]  /*5af0*/  FADD.FTZ R32, RZ, R23 ;  /* 0x00000017ff207221 */ /* 0x000fc40000010000 */
[----:B------:R-:W-:Y:S01]  /*5b00*/  FADD.FTZ R152, R203, R152 ;  /* 0x00000098cb987221 */ /* 0x000fe20000010000 */
[----:B------:R-:W1:Y:S01]  /*5b10*/  MUFU.SIN R16, R113 ;  /* 0x0000007100107308 */ /* 0x000e620000000400 */
[----:B------:R-:W-:Y:S02]  /*5b20*/  FMUL.FTZ R17, R125, R20 ;  /* 0x000000147d117220 */ /* 0x000fe40000410000 */
[----:B------:R-:W-:Y:S02]  /*5b30*/  FMUL.FTZ R23, R121, R32 ;  /* 0x0000002079177220 */ /* 0x000fe40000410000 */
[----:B------:R-:W-:Y:S02]  /*5b40*/  FMUL.FTZ R19, R125, R22 ;  /* 0x000000167d137220 */ /* 0x000fe40000410000 */
[----:B------:R-:W-:Y:S02]  /*5b50*/  FMUL.FTZ R33, R121, R152 ;  /* 0x0000009879217220 */ /* 0x000fe40000410000 */
[----:B------:R-:W-:-:S02]  /*5b60*/  FFMA.FTZ R22, R127, R22, -R17 ;  /* 0x000000167f167223 */ /* 0x000fc40000010811 */
[----:B------:R-:W-:Y:S02]  /*5b70*/  FFMA.FTZ R23, R123, R152, -R23 ;  /* 0x000000987b177223 */ /* 0x000fe40000010817 */
[----:B------:R-:W-:Y:S02]  /*5b80*/  FFMA.FTZ R20, R127, R20, R19 ;  /* 0x000000147f147223 */ /* 0x000fe40000010013 */
[----:B------:R-:W-:Y:S02]  /*5b90*/  FFMA.FTZ R33, R123, R32, R33 ;  /* 0x000000207b217223 */ /* 0x000fe40000010021 */
[----:B------:R-:W-:Y:S02]  /*5ba0*/  FMUL.FTZ R17, R121, R22 ;  /* 0x0000001679117220 */ /* 0x000fe40000410000 */
[----:B0-----:R-:W-:Y:S02]  /*5bb0*/  FMUL.FTZ R115, R21, R18 ;  /* 0x0000001215737220 */ /* 0x001fe40000410000 */
[----:B------:R-:W-:-:S02]  /*5bc0*/  FADD.FTZ R18, R202, R23 ;  /* 0x00000017ca127221 */ /* 0x000fc40000010000 */
[----:B-1----:R-:W-:Y:S01]  /*5bd0*/  FMUL.FTZ R113, R21, R16 ;  /* 0x0000001015717220 */ /* 0x002fe20000410000 */
[----:B------:R-:W-:Y:S01]  /*5be0*/  HADD2.F32 R21, -RZ, R7.H1_H1 ;  /* 0x30000007ff157230 */ /* 0x000fe20000004100 */
[----:B------:R-:W-:Y:S02]  /*5bf0*/  FFMA.FTZ R16, R123, R20, R17 ;  /* 0x000000147b107223 */ /* 0x000fe40000010011 */
[----:B------:R-:W-:Y:S02]  /*5c00*/  FADD.FTZ R32, RZ, R33 ;  /* 0x00000021ff207221 */ /* 0x000fe40000010000 */
[----:B------:R-:W-:Y:S02]  /*5c10*/  FMUL.FTZ R17, R117, R18 ;  /* 0x0000001275117220 */ /* 0x000fe40000410000 */
[----:B------:R-:W-:Y:S02]  /*5c20*/  FMUL.FTZ R20, R121, R20 ;  /* 0x0000001479147220 */ /* 0x000fe40000410000 */
[----:B------:R-:W-:-:S02]  /*5c30*/  FMUL.FTZ R19, R117, R32 ;  /* 0x0000002075137220 */ /* 0x000fc40000410000 */
[----:B------:R-:W-:Y:S02]  /*5c40*/  FFMA.FTZ R32, R119, R32, R17 ;  /* 0x0000002077207223 */ /* 0x000fe40000010011 */
[----:B------:R-:W-:Y:S02]  /*5c50*/  FFMA.FTZ R20, R123, R22, -R20 ;  /* 0x000000167b147223 */ /* 0x000fe40000010814 */
[----:B------:R-:W-:Y:S02]  /*5c60*/  FMUL.FTZ R17, R117, R16 ;  /* 0x0000001075117220 */ /* 0x000fe40000410000 */
[C---:B------:R-:W-:Y:S02]  /*5c70*/  FFMA.FTZ R22, R119.reuse, R18, -R19 ;  /* 0x0000001277167223 */ /* 0x040fe40000010813 */
[----:B------:R-:W-:Y:S02]  /*5c80*/  FADD.FTZ R32, RZ, R32 ;  /* 0x00000020ff207221 */ /* 0x000fe40000010000 */
[----:B------:R-:W-:-:S02]  /*5c90*/  FFMA.FTZ R18, R119, R20, -R17 ;  /* 0x0000001477127223 */ /* 0x000fc40000010811 */
[----:B------:R-:W-:Y:S02]  /*5ca0*/  FADD.FTZ R22, R201, R22 ;  /* 0x00000016c9167221 */ /* 0x000fe40000010000 */
[----:B------:R-:W-:Y:S02]  /*5cb0*/  FMUL.FTZ R17, R113, R32 ;  /* 0x0000002071117220 */ /* 0x000fe40000410000 */
[----:B------:R-:W-:Y:S02]  /*5cc0*/  FMUL.FTZ R20, R117, R20 ;  /* 0x0000001475147220 */ /* 0x000fe40000410000 */
[-C--:B------:R-:W-:Y:S02]  /*5cd0*/  FFMA.FTZ R19, R115, R22.reuse, -R17 ;  /* 0x0000001673137223 */ /* 0x080fe40000010811 */
[----:B------:R-:W-:Y:S02]  /*5ce0*/  FMUL.FTZ R22, R113, R22 ;  /* 0x0000001671167220 */ /* 0x000fe40000410000 */
[----:B------:R-:W-:-:S02]  /*5cf0*/  FFMA.FTZ R20, R119, R16, R20 ;  /* 0x0000001077147223 */ /* 0x000fc40000010014 */
[----:B------:R-:W-:Y:S02]  /*5d00*/  FFMA.FTZ R22, R115, R32, R22 ;  /* 0x0000002073167223 */ /* 0x000fe40000010016 */
[----:B------:R0:W1:Y:S01]  /*5d10*/  @P0 LDS.64 R32, [R124.X8+0x20b8] ;  /* 0x0020b8007c200984 */ /* 0x0000620000008a00 */
[----:B------:R-:W-:Y:S02]  /*5d20*/  FMUL.FTZ R16, R113, R20 ;  /* 0x0000001471107220 */ /* 0x000fe40000410000 */
[----:B------:R-:W-:Y:S02]  /*5d30*/  FMUL.FTZ R182, R21, R86 ;  /* 0x0000005615b67220 */ /* 0x000fe40000410000 */
[-C--:B------:R-:W-:Y:S02]  /*5d40*/  FMUL.FTZ R17, R113, R18.reuse ;  /* 0x0000001271117220 */ /* 0x080fe40000410000 */
[----:B------:R-:W-:Y:S02]  /*5d50*/  FFMA.FTZ R16, R115, R18, -R16 ;  /* 0x0000001273107223 */ /* 0x000fe40000010810 */
[----:B------:R-:W-:-:S02]  /*5d60*/  FADD.FTZ R18, R182, R19 ;  /* 0x00000013b6127221 */ /* 0x000fc40000010000 */
[----:B------:R-:W-:Y:S02]  /*5d70*/  FFMA.FTZ R17, R115, R20, R17 ;  /* 0x0000001473117223 */ /* 0x000fe40000010011 */
[----:B------:R-:W-:Y:S01]  /*5d80*/  FADD.FTZ R19, RZ, R22 ;  /* 0x00000016ff137221 */ /* 0x000fe20000010000 */
[----:B------:R-:W-:Y:S05]  /*5d90*/  @P0 BRA `(.L_x_6369) ;  /* 0x0000008000000947 */ /* 0x000fea0003800000 */
[----:B0-----:R-:W-:Y:S01]  /*5da0*/  ISETP.NE.AND P0, PT, R93, c[0x0][0x174], PT ;  /* 0x00005d005d007a0c */ /* 0x001fe20003f05270 */
[----:B-1----:R-:W-:Y:S01]  /*5db0*/  HFMA2.MMA R32, -RZ, RZ, 1.875, 0 ;  /* 0x3f800000ff207435 */ /* 0x002fe200000001ff */
[----:B------:R-:W-:-:S11]  /*5dc0*/  MOV R33, RZ ;  /* 0x000000ff00217202 */ /* 0x000fd60000000f00 */
[----:B------:R-:W-:-:S04]  /*5dd0*/  @P0 LEA.HI R20, R93, R93, RZ, 0x1 ;  /* 0x0000005d5d140211 */ /* 0x000fc800078f08ff */
[----:B------:R-:W-:-:S04]  /*5de0*/  @P0 LOP3.LUT R20, R20, 0xfffffe, RZ, 0xc0, !PT ;  /* 0x00fffffe14140812 */ /* 0x000fc800078ec0ff */
[----:B------:R-:W-:-:S04]  /*5df0*/  @P0 IADD3 R21, -R20, R93, RZ ;  /* 0x0000005d14150210 */ /* 0x000fc80007ffe1ff */
[----:B------:R-:W-:-:S05]  /*5e00*/  @P0 LEA R21, R21, R0, 0x8 ;  /* 0x0000000015150211 */ /* 0x000fca00078e40ff */
[----:B------:R0:W1:Y:S02]  /*5e10*/  @P0 LDS.64 R32, [R21.X8+0x10b0] ;  /* 0x0010b00015200984 */ /* 0x0000640000008a00 */
.L_x_6369:
[----:B0-----:R-:W-:Y:S05]  /*5e20*/  BSYNC B0 ;  /* 0x0000000000007941 */ /* 0x001fea0003800000 */
.L_x_6368:
        /* <DEDUP_REMOVED lines=52> */
.L_x_6412:
        /* <DEDUP_REMOVED lines=68> */
.L_x_6413:
[----:B------:R-:W-:Y:S01]  /*65b0*/  ISETP.GE.AND P0, PT, R122, 0x10, PT ;  /* 0x000000107a00780c */ /* 0x000fe20003f06270 */
[----:B--2---:R-:W-:Y:S01]  /*65c0*/  FMUL.FTZ R16, R21, R184 ;  /* 0x000000b815107220 */ /* 0x004fe20000410000 */
[----:B------:R-:W-:Y:S01]  /*65d0*/  MOV R20, R18 ;  /* 0x0000001200147202 */ /* 0x000fe20000000f00 */
[----:B0--3--:R-:W-:-:S04]  /*65e0*/  FMUL.FTZ R18, R187, R184 ;  /* 0x000000b8bb127220 */ /* 0x009fc80000410000 */
        /* <DEDUP_REMOVED lines=15> */
[----:B-----5:R-:W-:Y:S05]  /*66e0*/  CALL.REL.NOINC `($__internal_154_$__cuda_sm70_shflsync_idx_p) ;  /* 0x0000740000007944 */ /* 0x020fea0003c00000 */
.L_x_6374:
[----:B------:R-:W-:Y:S05]  /*66f0*/  BRA.CONV ~URZ, `(.L_x_6375) ;  /* 0x000000637f007947 */ /* 0x000fea000b800000 */
[----:B0-----:R-:W-:Y:S01]  /*6700*/  HFMA2.MMA R218, -RZ, RZ, 0, 1.847743988037109375e-06 ;  /* 0x0000001fffda7435 */ /* 0x001fe200000001ff */
[----:B------:R-:W-:Y:S02]  /*6710*/  MOV R18, R21 ;  /* 0x0000001500127202 */ /* 0x000fe40000000f00 */
[----:B------:R-:W-:-:S02]  /*6720*/  MOV R207, 0x1f ;  /* 0x0000001f00cf7802 */ /* 0x000fc40000000f00 */
[----:B-1----:R-:W-:Y:S02]  /*6730*/  MOV R19, 0xffffffff ;  /* 0xffffffff00137802 */ /* 0x002fe40000000f00 */
[----:B------:R-:W-:Y:S02]  /*6740*/  MOV R16, 0x6760 ;  /* 0x0000676000107802 */ /* 0x000fe40000000f00 */
[----:B-----5:R-:W-:Y:S05]  /*6750*/  CALL.REL.NOINC `($__internal_154_$__cuda_sm70_shflsync_idx_p) ;  /* 0x0000739000007944 */ /* 0x020fea0003c00000 */
.L_x_6375:
[----:B------:R-:W-:Y:S05]  /*6760*/  BRA.CONV ~URZ, `(.L_x_6376) ;  /* 0x000000637f007947 */ /* 0x000fea000b800000 */
[----:B0-----:R-:W-:Y:S01]  /*6770*/  HFMA2.MMA R218, -RZ, RZ, 0, 1.847743988037109375e-06 ;  /* 0x0000001fffda7435 */ /* 0x001fe200000001ff */
[----:B------:R-:W-:Y:S02]  /*6780*/  MOV R18, R22 ;  /* 0x0000001600127202 */ /* 0x000fe40000000f00 */
[----:B------:R-:W-:Y:S02]  /*6790*/  MOV R207, 0x1f ;  /* 0x0000001f00cf7802 */ /* 0x000fe40000000f00 */
[----:B-1----:R-:W-:Y:S02]  /*67a0*/  MOV R19, 0xffffffff ;  /* 0xffffffff00137802 */ /* 0x002fe40000000f00 */
[----:B------:R-:W-:Y:S02]  /*67b0*/  MOV R16, 0x67d0 ;  /* 0x000067d000107802 */ /* 0x000fe40000000f00 */
[----:B-----5:R-:W-:Y:S05]  /*67c0*/  CALL.REL.NOINC `($__internal_154_$__cuda_sm70_shflsync_idx_p) ;  /* 0x0000732000007944 */ /* 0x020fea0003c00000 */
.L_x_6376:
[----:B------:R-:W-:Y:S05]  /*67d0*/  BRA.CONV ~URZ, `(.L_x_6377) ;  /* 0x000000637f007947 */ /* 0x000fea000b800000 */
[----:B0-----:R-:W-:Y:S01]  /*67e0*/  HFMA2.MMA R218, -RZ, RZ, 0, 1.847743988037109375e-06 ;  /* 0x0000001fffda7435 */ /* 0x001fe200000001ff */
[----:B------:R-:W-:-:S02]  /*67f0*/  MOV R18, R23 ;  /* 0x0000001700127202 */ /* 0x000fc40000000f00 */
[----:B------:R-:W-:Y:S02]  /*6800*/  MOV R207, 0x1f ;  /* 0x0000001f00cf7802 */ /* 0x000fe40000000f00 */
[----:B-1----:R-:W-:Y:S02]  /*6810*/  MOV R19, 0xffffffff ;  /* 0xffffffff00137802 */ /* 0x002fe40000000f00 */
[----:B------:R-:W-:Y:S02]  /*6820*/  MOV R16, 0x6840 ;  /* 0x0000684000107802 */ /* 0x000fe40000000f00 */
[----:B-----5:R-:W-:Y:S05]  /*6830*/  CALL.REL.NOINC `($__internal_154_$__cuda_sm70_shflsync_idx_p) ;  /* 0x000072b000007944 */ /* 0x020fea0003c00000 */
.L_x_6377:
        /* <DEDUP_REMOVED lines=9> */
.L_x_6414:
        /* <DEDUP_REMOVED lines=23> */
.L_x_6371:
[----:B0-----:R-:W-:Y:S05]  /*6a40*/  BSYNC B0 ;  /* 0x0000000000007941 */ /* 0x001fea0003800000 */
.L_x_6370:
        /* <DEDUP_REMOVED lines=50> */
[----:B------:R-:W-:Y:S02]  /*6d70*/  FMUL.FTZ R20, R128, -R19 ;  /* 0x8000001380147220 */ /* 0x000fe40000410000 */
[----:B------:R-:W-:Y:S02]  /*6d80*/  FMUL.FTZ R35, R35, R12 ;  /* 0x0000000c23237220 */ /* 0x000fe40000410000 */
[----:B------:R-:W-:-:S02]  /*6d90*/  FFMA.FTZ R16, R129, R17, R16 ;  /* 0x0000001181107223 */ /* 0x000fc40000010010 */
[-C--:B------:R-:W-:Y:S02]  /*6da0*/  FMUL.FTZ R18, R128, -R21.reuse ;  /* 0x8000001580127220 */ /* 0x080fe40000410000 */
[C---:B------:R-:W-:Y:S02]  /*6db0*/  FFMA.FTZ R12, R34.reuse, R12, -R15 ;  /* 0x0000000c220c7223 */ /* 0x040fe4000001080f */
[C---:B------:R-:W-:Y:S02]  /*6dc0*/  FFMA.FTZ R20, R129.reuse, R21, R20 ;  /* 0x0000001581147223 */ /* 0x040fe40000010014 */
[----:B------:R-:W-:Y:S02]  /*6dd0*/  FFMA.FTZ R34, R34, R13, R35 ;  /* 0x0000000d22227223 */ /* 0x000fe40000010023 */
[----:B------:R-:W-:Y:S02]  /*6de0*/  FMUL.FTZ R13, R130, -R16 ;  /* 0x80000010820d7220 */ /* 0x000fe40000410000 */
[----:B------:R-:W-:-:S02]  /*6df0*/  FFMA.FTZ R18, R129, R19, -R18 ;  /* 0x0000001381127223 */ /* 0x000fc40000010812 */
[----:B------:R-:W-:Y:S02]  /*6e00*/  FADD.FTZ R193, R193, R12 ;  /* 0x0000000cc1c17221 */ /* 0x000fe40000010000 */
[----:B------:R-:W-:Y:S02]  /*6e10*/  FADD.FTZ R20, -R155, R20 ;  /* 0x000000149b147221 */ /* 0x000fe40000010100 */
[----:B------:R-:W-:Y:S02]  /*6e20*/  FFMA.FTZ R15, R131, R14, -R13 ;  /* 0x0000000e830f7223 */ /* 0x000fe4000001080d */
[----:B------:R-:W-:Y:S02]  /*6e30*/  FADD.FTZ R34, RZ, R34 ;  /* 0x00000022ff227221 */ /* 0x000fe40000010000 */
[----:B------:R-:W-:Y:S02]  /*6e40*/  FMUL.FTZ R13, R148, R193 ;  /* 0x000000c1940d7220 */ /* 0x000fe40000410000 */
[----:B------:R-:W-:-:S02]  /*6e50*/  FADD.FTZ R18, R171, R18 ;  /* 0x00000012ab127221 */ /* 0x000fc40000010000 */
[C---:B------:R-:W-:Y:S02]  /*6e60*/  FMUL.FTZ R17, R130.reuse, -R20 ;  /* 0x8000001482117220 */ /* 0x040fe40000410000 */
        /* <DEDUP_REMOVED lines=83> */
[-C--:B------:R-:W-:Y:S02]  /*73a0*/  FMUL.FTZ R13, R136, R198.reuse ;  /* 0x000000c6880d7220 */ /* 0x080fe40000410000 */
[C---:B------:R-:W-:Y:S02]  /*73b0*/  FFMA.FTZ R12, R137.reuse, R198, -R12 ;  /* 0x000000c6890c7223 */ /* 0x040fe4000001080c */
[----:B------:R-:W-:Y:S02]  /*73c0*/  FADD.FTZ R17, R176, R17 ;  /* 0x00000011b0117221 */ /* 0x000fe40000010000 */
[----:B------:R-:W-:Y:S02]  /*73d0*/  FFMA.FTZ R13, R137, R188, R13 ;  /* 0x000000bc890d7223 */ /* 0x000fe4000001000d */
[----:B------:R-:W-:Y:S02]  /*73e0*/  FMUL.FTZ R14, R140, -R15 ;  /* 0x8000000f8c0e7220 */ /* 0x000fe40000410000 */
[----:B------:R-:W-:-:S02]  /*73f0*/  FADD.FTZ R199, R199, R12 ;  /* 0x0000000cc7c77221 */ /* 0x000fc40000010000 */
[----:B------:R-:W-:Y:S02]  /*7400*/  FADD.FTZ R21, -R160, R21 ;  /* 0x00000015a0157221 */ /* 0x000fe40000010100 */
        /* <DEDUP_REMOVED lines=8> */
[----:B------:R-:W-:Y:S02]  /*7490*/  FMUL.FTZ R15, R142, -R19 ;  /* 0x800000138e0f7220 */ /* 0x000fe40000410000 */
[----:B------:R-:W-:Y:S02]  /*74a0*/  FFMA.FTZ R13, R135, R199, -R12 ;  /* 0x000000c7870d7223 */ /* 0x000fe4000001080c */
[----:B------:R-:W-:-:S02]  /*74b0*/  FFMA.FTZ R18, R141, R17, -R18 ;  /* 0x000000118d127223 */ /* 0x000fc40000010812 */
[----:B------:R-:W-:Y:S02]  /*74c0*/  FADD.FTZ R20, -R161, R20 ;  /* 0x00000014a1147221 */ /* 0x000fe40000010100 */
[----:B------:R-:W-:Y:S02]  /*74d0*/  FADD.FTZ R190, RZ, R14 ;  /* 0x0000000effbe7221 */ /* 0x000fe40000010000 */
[-C--:B------:R-:W-:Y:S02]  /*74e0*/  FFMA.FTZ R15, R143, R16.reuse, -R15 ;  /* 0x000000108f0f7223 */ /* 0x080fe4000001080f */
        /* <DEDUP_REMOVED lines=16> */
[----:B------:R-:W-:Y:S02]  /*75f0*/  FMUL.FTZ R15, R144, -R15 ;  /* 0x8000000f900f7220 */ /* 0x000fe40000410000 */
[----:B------:R-:W-:Y:S02]  /*7600*/  FMUL.FTZ R14, R130, R205 ;  /* 0x000000cd820e7220 */ /* 0x000fe40000410000 */
[----:B------:R-:W-:Y:S02]  /*7610*/  FADD.FTZ R17, R178, R17 ;  /* 0x00000011b2117221 */ /* 0x000fe40000010000 */
[----:B------:R-:W-:Y:S02]  /*7620*/  FMUL.FTZ R12, R130, R189 ;  /* 0x000000bd820c7220 */ /* 0x000fe40000410000 */
[----:B------:R-:W-:-:S02]  /*7630*/  FFMA.FTZ R15, R145, R16, R15 ;  /* 0x00000010910f7223 */ /* 0x000fc4000001000f */
[C---:B------:R-:W-:Y:S02]  /*7640*/  FFMA.FTZ R14, R131.reuse, R189, R14 ;  /* 0x000000bd830e7223 */ /* 0x040fe4000001000e */
[----:B------:R-:W-:Y:S02]  /*7650*/  FADD.FTZ R19, -R162, R19 ;  /* 0x00000013a2137221 */ /* 0x000fe40000010100 */
[----:B------:R-:W-:Y:S02]  /*7660*/  FMUL.FTZ R16, R144, -R17 ;  /* 0x8000001190107220 */ /* 0x000fe40000410000 */
[----:B------:R-:W-:Y:S02]  /*7670*/  FFMA.FTZ R13, R131, R205, -R12 ;  /* 0x000000cd830d7223 */ /* 0x000fe4000001080c */
[----:B------:R-:W-:Y:S02]  /*7680*/  FMUL.FTZ R12, R146, -R15 ;  /* 0x8000000f920c7220 */ /* 0x000fe40000410000 */
[----:B------:R-:W-:-:S02]  /*7690*/  FADD.FTZ R192, RZ, R14 ;  /* 0x0000000effc07221 */ /* 0x000fc40000010000 */
[-C--:B------:R-:W-:Y:S02]  /*76a0*/  FMUL.FTZ R20, R144, -R19.reuse ;  /* 0x8000001390147220 */ /* 0x080fe40000410000 */
[----:B------:R-:W-:Y:S02]  /*76b0*/  FFMA.FTZ R16, R145, R19, R16 ;  /* 0x0000001391107223 */ /* 0x000fe40000010010 */
[----:B------:R-:W-:Y:S02]  /*76c0*/  FFMA.FTZ R19, R147, R18, -R12 ;  /* 0x0000001293137223 */ /* 0x000fe4000001080c */
[----:B------:R-:W-:Y:S02]  /*76d0*/  FADD.FTZ R206, R206, R13 ;  /* 0x0000000dcece7221 */ /* 0x000fe40000010000 */
[----:B------:R-:W-:Y:S02]  /*76e0*/  FMUL.FTZ R12, R128, R192 ;  /* 0x000000c0800c7220 */ /* 0x000fe40000410000 */
[----:B------:R-:W-:-:S02]  /*76f0*/  FFMA.FTZ R20, R145, R17, -R20 ;  /* 0x0000001191147223 */ /* 0x000fc40000010814 */
[-C--:B------:R-:W-:Y:S02]  /*7700*/  FFMA.FTZ R13, R129, R206.reuse, -R12 ;  /* 0x000000ce810d7223 */ /* 0x080fe4000001080c */
[----:B------:R-:W-:Y:S02]  /*7710*/  FMUL.FTZ R12, R128, R206 ;  /* 0x000000ce800c7220 */ /* 0x000fe40000410000 */
[----:B------:R-:W-:Y:S02]  /*7720*/  FMUL.FTZ R18, R146, -R18 ;  /* 0x8000001292127220 */ /* 0x000fe40000410000 */
[----:B------:R-:W-:Y:S02]  /*7730*/  FADD.FTZ R20, R179, R20 ;  /* 0x00000014b3147221 */ /* 0x000fe40000010000 */
[----:B------:R-:W-:Y:S01]  /*7740*/  FFMA.FTZ R208, R129, R192, R12 ;  /* 0x000000c081d07223 */ /* 0x000fe2000001000c */
[----:B------:R-:W-:Y:S01]  /*7750*/  MOV R12, 0x3f800000 ;  /* 0x3f800000000c7802 */ /* 0x000fe20000000f00 */
[----:B------:R-:W-:Y:S01]  /*7760*/  FADD.FTZ R204, R204, R13 ;  /* 0x0000000dcccc7221 */ /* 0x000fe20000010000 */
[----:B------:R-:W-:Y:S01]  /*7770*/  HFMA2.MMA R13, -RZ, RZ, 0, 0 ;  /* 0x00000000ff0d7435 */ /* 0x000fe200000001ff */
[----:B------:R-:W-:-:S02]  /*7780*/  FFMA.FTZ R21, R147, R15, R18 ;  /* 0x0000000f93157223 */ /* 0x000fc40000010012 */
[----:B------:R-:W-:Y:S02]  /*7790*/  FADD.FTZ R16, -R163, R16 ;  /* 0x00000010a3107221 */ /* 0x000fe40000010100 */
[C---:B------:R-:W-:Y:S02]  /*77a0*/  FMUL.FTZ R15, R146.reuse, -R20 ;  /* 0x80000014920f7220 */ /* 0x040fe40000410000 */
[----:B------:R-:W-:Y:S02]  /*77b0*/  FADD.FTZ R208, RZ, R208 ;  /* 0x000000d0ffd07221 */ /* 0x000fe40000010000 */
[----:B------:R-:W-:Y:S02]  /*77c0*/  FMUL.FTZ R17, R125, R204 ;  /* 0x000000cc7d117220 */ /* 0x000fe40000410000 */
[-C--:B------:R-:W-:Y:S02]  /*77d0*/  FMUL.FTZ R14, R146, -R16.reuse ;  /* 0x80000010920e7220 */ /* 0x080fe40000410000 */
[----:B------:R-:W-:-:S02]  /*77e0*/  FFMA.FTZ R207, R147, R16, R15 ;  /* 0x0000001093cf7223 */ /* 0x000fc4000001000f */
[-C--:B------:R-:W-:Y:S02]  /*77f0*/  FMUL.FTZ R16, R125, R208.reuse ;  /* 0x000000d07d107220 */ /* 0x080fe40000410000 */
[C---:B------:R-:W-:Y:S02]  /*7800*/  FFMA.FTZ R17, R127.reuse, R208, R17 ;  /* 0x000000d07f117223 */ /* 0x040fe40000010011 */
[----:B------:R-:W-:Y:S02]  /*7810*/  FFMA.FTZ R16, R127, R204, -R16 ;  /* 0x000000cc7f107223 */ /* 0x000fe40000010810 */
[----:B------:R-:W-:Y:S02]  /*7820*/  FFMA.FTZ R23, R147, R20, -R14 ;  /* 0x0000001493177223 */ /* 0x000fe4000001080e */
[----:B------:R-:W-:Y:S01]  /*7830*/  FADD.FTZ R207, -R164, R207 ;  /* 0x000000cfa4cf7221 */ /* 0x000fe20000010100 */
[----:B------:R-:W-:Y:S01]  /*7840*/  CS2R R14, SRZ ;  /* 0x00000000000e7805 */ /* 0x000fe2000001ff00 */
[----:B------:R-:W-:-:S02]  /*7850*/  FADD.FTZ R210, RZ, R17 ;  /* 0x00000011ffd27221 */ /* 0x000fc40000010000 */
[----:B------:R-:W-:Y:S02]  /*7860*/  FADD.FTZ R212, R203, R16 ;  /* 0x00000010cbd47221 */ /* 0x000fe40000010000 */
[----:B------:R-:W-:Y:S01]  /*7870*/  FADD.FTZ R23, R180, R23 ;  /* 0x00000017b4177221 */ /* 0x000fe20000010000 */
[----:B------:R0:W1:Y:S01]  /*7880*/  @!P0 LDS.128 R12, [R0.X16+0x22b0] ;  /* 0x0022b000000c8984 */ /* 0x000062000000cc00 */
[----:B------:R-:W-:Y:S01]  /*7890*/  FMUL.FTZ R18, R148, -R207 ;  /* 0x800000cf94127220 */ /* 0x000fe20000410000 */
[----:B------:R-:W-:Y:S01]  /*78a0*/  ISETP.GT.U32.AND P0, PT, R124, 0x1f, PT ;  /* 0x0000001f7c00780c */ /* 0x000fe20003f04070 */
[----:B------:R-:W-:Y:S02]  /*78b0*/  FMUL.FTZ R16, R121, R210 ;  /* 0x000000d279107220 */ /* 0x000fe40000410000 */
[-C--:B------:R-:W-:Y:S02]  /*78c0*/  FMUL.FTZ R20, R148, -R23.reuse ;  /* 0x8000001794147220 */ /* 0x080fe40000410000 */
[----:B------:R-:W-:-:S02]  /*78d0*/  FFMA.FTZ R22, R149, R23, -R18 ;  /* 0x0000001795167223 */ /* 0x000fc40000010812 */
[-C--:B------:R-:W-:Y:S02]  /*78e0*/  FFMA.FTZ R203, R123, R212.reuse, -R16 ;  /* 0x000000d47bcb7223 */ /* 0x080fe40000010810 */
[----:B------:R-:W-:Y:S02]  /*78f0*/  FMUL.FTZ R18, R121, R212 ;  /* 0x000000d479127220 */ /* 0x000fe40000410000 */
[----:B------:R-:W-:Y:S02]  /*7900*/  FFMA.FTZ R214, R149, R207, R20 ;  /* 0x000000cf95d67223 */ /* 0x000fe40000010014 */
[----:B------:R-:W-:Y:S02]  /*7910*/  FADD.FTZ R203, R202, R203 ;  /* 0x000000cbcacb7221 */ /* 0x000fe40000010000 */
[----:B------:R-:W-:Y:S02]  /*7920*/  FMUL.FTZ R20, R148, -R19 ;  /* 0x8000001394147220 */ /* 0x000fe40000410000 */
[----:B------:R-:W-:-:S02]  /*7930*/  FFMA.FTZ R202, R123, R210, R18 ;  /* 0x000000d27bca7223 */ /* 0x000fc40000010012 */
[-C--:B------:R-:W-:Y:S02]  /*7940*/  FMUL.FTZ R16, R148, -R21.reuse ;  /* 0x8000001594107220 */ /* 0x080fe40000410000 */
[----:B------:R-:W-:Y:S02]  /*7950*/  FFMA.FTZ R17, R149, R21, R20 ;  /* 0x0000001595117223 */ /* 0x000fe40000010014 */
[----:B------:R-:W-:Y:S02]  /*7960*/  FADD.FTZ R202, RZ, R202 ;  /* 0x000000caffca7221 */ /* 0x000fe40000010000 */
[C---:B------:R-:W-:Y:S02]  /*7970*/  FMUL.FTZ R21, R117.reuse, R203 ;  /* 0x000000cb75157220 */ /* 0x040fe40000410000 */
[-C--:B------:R-:W-:Y:S02]  /*7980*/  FMUL.FTZ R20, R117, R202.reuse ;  /* 0x000000ca75147220 */ /* 0x080fe40000410000 */
[----:B------:R-:W-:-:S02]  /*7990*/  FFMA.FTZ R21, R119, R202, R21 ;  /* 0x000000ca77157223 */ /* 0x000fc40000010015 */
[----:B------:R-:W-:Y:S02]  /*79a0*/  FFMA.FTZ R16, R149, R19, -R16 ;  /* 0x0000001395107223 */ /* 0x000fe40000010810 */
[----:B------:R-:W-:Y:S02]  /*79b0*/  FADD.FTZ R19, -R165, R214 ;  /* 0x000000d6a5137221 */ /* 0x000fe40000010100 */
[----:B------:R-:W-:Y:S02]  /*79c0*/  FFMA.FTZ R20, R119, R203, -R20 ;  /* 0x000000cb77147223 */ /* 0x000fe40000010814 */
[----:B------:R-:W-:Y:S02]  /*79d0*/  FADD.FTZ R214, RZ, R21 ;  /* 0x00000015ffd67221 */ /* 0x000fe40000010000 */
[----:B------:R-:W-:Y:S02]  /*79e0*/  FADD.FTZ R18, R181, R22 ;  /* 0x00000016b5127221 */ /* 0x000fe40000010000 */
        /* <DEDUP_REMOVED lines=24> */
.L_x_6415:
[----:B------:R-:W-:Y:S05]  /*7b70*/  BRA.DIV ~URZ, `(.L_x_6382) ;  /* 0x000050c27f007947 */ /* 0x000fea000b800000 */
[----:B------:R2:W3:Y:S04]  /*7b80*/  SHFL.DOWN PT, R19, R23, 0x1, 0x1f ;  /* 0x08201f0017137f89 */ /* 0x0004e800000e0000 */
[----:B------:R2:W4:Y:S04]  /*7b90*/  SHFL.DOWN PT, R207, R21, 0x1, 0x1f ;  /* 0x08201f0015cf7f89 */ /* 0x00052800000e0000 */
[----:B------:R2:W0:Y:S02]  /*7ba0*/  SHFL.DOWN PT, R16, R20, 0x1, 0x1f ;  /* 0x08201f0014107f89 */ /* 0x00042400000e0000 */
.L_x_6416:
[----:B------:R-:W-:Y:S01]  /*7bb0*/  LOP3.LUT R17, R124, 0x1f, RZ, 0xc0, !PT ;  /* 0x0000001f7c117812 */ /* 0x000fe200078ec0ff */
[----:B------:R-:W-:Y:S03]  /*7bc0*/  BSSY B1, `(.L_x_6383) ;  /* 0x000000e000017945 */ /* 0x000fe60003800000 */
        /* <DEDUP_REMOVED lines=13> */
.L_x_6384:
[----:B------:R-:W-:Y:S05]  /*7ca0*/  BSYNC B1 ;  /* 0x0000000000017941 */ /* 0x000fea0003800000 */
.L_x_6383:
[----:B------:R-:W-:Y:S05]  /*7cb0*/  BRA.DIV ~URZ, `(.L_x_6385) ;  /* 0x000050e27f007947 */ /* 0x000fea000b800000 */
[----:B-1----:R1:W2:Y:S04]  /*7cc0*/  SHFL.DOWN PT, R18, R22, 0x2, 0x1f ;  /* 0x08401f0016127f89 */ /* 0x0022a800000e0000 */
[----:B---3--:R1:W3:Y:S04]  /*7cd0*/  SHFL.DOWN PT, R19, R23, 0x2, 0x1f ;  /* 0x08401f0017137f89 */ /* 0x0082e800000e0000 */
[----:B----4-:R1:W4:Y:S04]  /*7ce0*/  SHFL.DOWN PT, R207, R21, 0x2, 0x1f ;  /* 0x08401f0015cf7f89 */ /* 0x01032800000e0000 */
[----:B0-----:R1:W0:Y:S02]  /*7cf0*/  SHFL.DOWN PT, R16, R20, 0x2, 0x1f ;  /* 0x08401f0014107f89 */ /* 0x00122400000e0000 */
.L_x_6417:
[----:B------:R-:W-:Y:S01]  /*7d00*/  LOP3.LUT R17, R124, 0x1f, RZ, 0xc0, !PT ;  /* 0x0000001f7c117812 */ /* 0x000fe200078ec0ff */
[----:B------:R-:W-:Y:S03]  /*7d10*/  BSSY B1, `(.L_x_6386) ;  /* 0x000000e000017945 */ /* 0x000fe60003800000 */
        /* <DEDUP_REMOVED lines=13> */
.L_x_6387:
[----:B------:R-:W-:Y:S05]  /*7df0*/  BSYNC B1 ;  /* 0x0000000000017941 */ /* 0x000fea0003800000 */
.L_x_6386:
[----:B------:R-:W-:Y:S05]  /*7e00*/  BRA.DIV ~URZ, `(.L_x_6388) ;  /* 0x000051627f007947 */ /* 0x000fea000b800000 */
[----:B--2---:R2:W1:Y:S02]  /*7e10*/  SHFL.DOWN PT, R18, R22, 0x4, 0x1f ;  /* 0x08801f0016127f89 */ /* 0x00446400000e0000 */
.L_x_6418:
[----:B------:R-:W-:Y:S05]  /*7e20*/  BRA.DIV ~URZ, `(.L_x_6389) ;  /* 0x000051c27f007947 */ /* 0x000fea000b800000 */
[----:B---3--:R3:W2:Y:S04]  /*7e30*/  SHFL.DOWN PT, R19, R23, 0x4, 0x1f ;  /* 0x08801f0017137f89 */ /* 0x0086a800000e0000 */
[----:B----4-:R3:W4:Y:S04]  /*7e40*/  SHFL.DOWN PT, R207, R21, 0x4, 0x1f ;  /* 0x08801f0015cf7f89 */ /* 0x01072800000e0000 */
[----:B0-----:R3:W0:Y:S02]  /*7e50*/  SHFL.DOWN PT, R16, R20, 0x4, 0x1f ;  /* 0x08801f0014107f89 */ /* 0x00162400000e0000 */
.L_x_6419:
[----:B------:R-:W-:Y:S01]  /*7e60*/  LOP3.LUT R17, R124, 0x1f, RZ, 0xc0, !PT ;  /* 0x0000001f7c117812 */ /* 0x000fe200078ec0ff */
[----:B------:R-:W-:Y:S03]  /*7e70*/  BSSY B1, `(.L_x_6390) ;  /* 0x000000e000017945 */ /* 0x000fe60003800000 */
        /* <DEDUP_REMOVED lines=13> */
.L_x_6391:
[----:B------:R-:W-:Y:S05]  /*7f50*/  BSYNC B1 ;  /* 0x0000000000017941 */ /* 0x000fea0003800000 */
.L_x_6390:
[----:B------:R-:W-:Y:S05]  /*7f60*/  BRA.DIV ~URZ, `(.L_x_6392) ;  /* 0x000051e27f007947 */ /* 0x000fea000b800000 */
[----:B-1----:R1:W3:Y:S04]  /*7f70*/  SHFL.DOWN PT, R18, R22, 0x8, 0x1f ;  /* 0x09001f0016127f89 */ /* 0x0022e800000e0000 */
[----:B--2---:R1:W2:Y:S04]  /*7f80*/  SHFL.DOWN PT, R19, R23, 0x8, 0x1f ;  /* 0x09001f0017137f89 */ /* 0x0042a800000e0000 */
[----:B----4-:R1:W4:Y:S04]  /*7f90*/  SHFL.DOWN PT, R207, R21, 0x8, 0x1f ;  /* 0x09001f0015cf7f89 */ /* 0x01032800000e0000 */
[----:B0-----:R1:W0:Y:S02]  /*7fa0*/  SHFL.DOWN PT, R16, R20, 0x8, 0x1f ;  /* 0x09001f0014107f89 */ /* 0x00122400000e0000 */
.L_x_6420:
        /* <DEDUP_REMOVED lines=15> */
.L_x_6394:
[----:B------:R-:W-:Y:S05]  /*80a0*/  BSYNC B1 ;  /* 0x0000000000017941 */ /* 0x000fea0003800000 */
.L_x_6393:
[----:B------:R-:W-:Y:S05]  /*80b0*/  BRA.DIV ~URZ, `(.L_x_6395) ;  /* 0x000052627f007947 */ /* 0x000fea000b800000 */
[----:B---3--:R3:W1:Y:S02]  /*80c0*/  SHFL.DOWN PT, R18, R22, 0x10, 0x1f ;  /* 0x0a001f0016127f89 */ /* 0x00866400000e0000 */
.L_x_6421:
[----:B------:R-:W-:Y:S05]  /*80d0*/  BRA.DIV ~URZ, `(.L_x_6396) ;  /* 0x000052c27f007947 */ /* 0x000fea000b800000 */
[----:B--2---:R2:W3:Y:S04]  /*80e0*/  SHFL.DOWN PT, R19, R23, 0x10, 0x1f ;  /* 0x0a001f0017137f89 */ /* 0x0044e800000e0000 */
[----:B----4-:R2:W4:Y:S04]  /*80f0*/  SHFL.DOWN PT, R207, R21, 0x10, 0x1f ;  /* 0x0a001f0015cf7f89 */ /* 0x01052800000e0000 */
[----:B0-----:R2:W0:Y:S02]  /*8100*/  SHFL.DOWN PT, R16, R20, 0x10, 0x1f ;  /* 0x0a001f0014107f89 */ /* 0x00142400000e0000 */
.L_x_6422:
        /* <DEDUP_REMOVED lines=13> */
.L_x_6398:
[----:B------:R-:W-:Y:S05]  /*81e0*/  BSYNC B1 ;  /* 0x0000000000017941 */ /* 0x000fea0003800000 */
.L_x_6397:
        /* <DEDUP_REMOVED lines=18> */
[----:B---3--:R4:W3:Y:S04]  /*8310*/  SHFL.IDX PT, R19, R15, RZ, 0x1f ;  /* 0x00001fff0f137589 */ /* 0x0088e800000e0000 */
[----:B------:R4:W0:Y:S02]  /*8320*/  SHFL.IDX PT, R227, R13, RZ, 0x1f ;  /* 0x00001fff0de37589 */ /* 0x00082400000e0000 */
.L_x_6423:
[----:B-1--4-:R1:W4:Y:S01]  /*8330*/  LDS.128 R20, [R182+0xcc0] ;  /* 0x000cc000b6147984 */ /* 0x0123220000000c00 */
[----:B------:R-:W-:Y:S01]  /*8340*/  ISETP.NE.AND P0, PT, R124, 0x1f, PT ;  /* 0x0000001f7c00780c */ /* 0x000fe20003f05270 */
[----:B------:R-:W-:Y:S01]  /*8350*/  BSSY B1, `(.L_x_6400) ;  /* 0x000000f000017945 */ /* 0x000fe20003800000 */
[----:B0-2---:R-:W-:Y:S02]  /*8360*/  MOV R16, R221 ;  /* 0x000000dd00107202 */ /* 0x005fe40000000f00 */
[----:B------:R-:W-:Y:S02]  /*8370*/  MOV R17, R227 ;  /* 0x000000e300117202 */ /* 0x000fe40000000f00 */
[----:B------:R-:W-:-:S07]  /*8380*/  MOV R18, R228 ;  /* 0x000000e400127202 */ /* 0x000fce0000000f00 */
[----:B------:R-:W-:Y:S05]  /*8390*/  @!P0 BRA `(.L_x_6401) ;  /* 0x000000a000008947 */ /* 0x000fea0003800000 */
[-C--:B-1-3--:R-:W-:Y:S02]  /*83a0*/  FMUL.FTZ R15, R19, R225.reuse ;  /* 0x000000e1130f7220 */ /* 0x08afe40000410000 */
        /* <DEDUP_REMOVED lines=9> */
.L_x_6401:
[----:B-1----:R-:W-:Y:S05]  /*8440*/  BSYNC B1 ;  /* 0x0000000000017941 */ /* 0x002fea0003800000 */
.L_x_6400:
[C---:B---34-:R-:W-:Y:S01]  /*8450*/  FMUL.FTZ R207, R21.reuse, R19 ;  /* 0x0000001315cf7220 */ /* 0x058fe20000410000 */
        /* <DEDUP_REMOVED lines=15> */
.L_x_6380:
[----:B-1----:R-:W-:Y:S05]  /*8550*/  BSYNC B0 ;  /* 0x0000000000007941 */ /* 0x002fea0003800000 */
.L_x_6379:
        /* <DEDUP_REMOVED lines=57> */
[----:B------:R-:W-:Y:S02]  /*88f0*/  FFMA.FTZ R119, R51, R193, RZ ;  /* 0x000000c133777223 */ /* 0x000fe400000100ff */
[----:B------:R-:W-:-:S02]  /*8900*/  FADD.FTZ R157, -R157, R132 ;  /* 0x000000849d9d7221 */ /* 0x000fc40000010100 */
[----:B------:R-:W-:Y:S02]  /*8910*/  FMUL.FTZ R32, R134, -R173 ;  /* 0x800000ad86207220 */ /* 0x000fe40000410000 */
[----:B------:R-:W-:Y:S02]  /*8920*/  FFMA.FTZ R119, R50, R195, R119 ;  /* 0x000000c332777223 */ /* 0x000fe40000010077 */
[-C--:B------:R-:W-:Y:S02]  /*8930*/  FMUL.FTZ R134, R134, -R157.reuse ;  /* 0x8000009d86867220 */ /* 0x080fe40000410000 */
[----:B------:R-:W-:Y:S02]  /*8940*/  FFMA.FTZ R33, R135, R157, R32 ;  /* 0x0000009d87217223 */ /* 0x000fe40000010020 */
[----:B------:R-:W-:Y:S02]  /*8950*/  FMUL.FTZ R113, R113, R216 ;  /* 0x000000d871717220 */ /* 0x000fe40000410000 */
[----:B------:R-:W-:-:S02]  /*8960*/  FFMA.FTZ R119, R49, R196, R119 ;  /* 0x000000c431777223 */ /* 0x000fc40000010077 */
[----:B------:R-:W-:Y:S02]  /*8970*/  FFMA.FTZ R117, R135, R173, -R134 ;  /* 0x000000ad87757223 */ /* 0x000fe40000010886 */
[----:B------:R-:W-:Y:S02]  /*8980*/  FADD.FTZ R33, -R158, R33 ;  /* 0x000000219e217221 */ /* 0x000fe40000010100 */
[----:B------:R-:W-:Y:S02]  /*8990*/  FFMA.FTZ R123, R115, R214, R113 ;  /* 0x000000d6737b7223 */ /* 0x000fe40000010071 */
[----:B------:R-:W-:Y:S02]  /*89a0*/  FFMA.FTZ R113, R48, R197, R119 ;  /* 0x000000c530717223 */ /* 0x000fe40000010077 */
[----:B------:R-:W-:Y:S02]  /*89b0*/  FADD.FTZ R117, R174, R117 ;  /* 0x00000075ae757221 */ /* 0x000fe40000010000 */
[----:B------:R-:W-:-:S02]  /*89c0*/  FMUL.FTZ R32, R136, -R33 ;  /* 0x8000002188207220 */ /* 0x000fc40000410000 */
[----:B------:R-:W-:Y:S02]  /*89d0*/  FFMA.FTZ R119, R51, -R34, RZ ;  /* 0x8000002233777223 */ /* 0x000fe400000100ff */
[-C--:B------:R-:W-:Y:S02]  /*89e0*/  FMUL.FTZ R136, R136, -R117.reuse ;  /* 0x8000007588887220 */ /* 0x080fe40000410000 */
[C---:B------:R-:W-:Y:S02]  /*89f0*/  FFMA.FTZ R32, R137.reuse, R117, -R32 ;  /* 0x0000007589207223 */ /* 0x040fe40000010820 */
[----:B------:R-:W-:Y:S02]  /*8a00*/  FFMA.FTZ R119, R50, -R35, R119 ;  /* 0x8000002332777223 */ /* 0x000fe40000010077 */
[----:B------:R-:W-:Y:S02]  /*8a10*/  FFMA.FTZ R136, R137, R33, R136 ;  /* 0x0000002189887223 */ /* 0x000fe40000010088 */
[----:B------:R-:W-:-:S02]  /*8a20*/  FADD.FTZ R175, R175, R32 ;  /* 0x00000020afaf7221 */ /* 0x000fc40000010000 */
[----:B------:R-:W-:Y:S02]  /*8a30*/  FFMA.FTZ R119, R49, -R184, R119 ;  /* 0x800000b831777223 */ /* 0x000fe40000010077 */
[----:B------:R-:W-:Y:S02]  /*8a40*/  FADD.FTZ R159, -R159, R136 ;  /* 0x000000889f9f7221 */ /* 0x000fe40000010100 */
[----:B------:R-:W-:Y:S02]  /*8a50*/  FMUL.FTZ R32, R138, -R175 ;  /* 0x800000af8a207220 */ /* 0x000fe40000410000 */
[----:B------:R-:W-:Y:S02]  /*8a60*/  FFMA.FTZ R119, R48, -R183, R119 ;  /* 0x800000b730777223 */ /* 0x000fe40000010077 */
[----:B------:R-:W-:Y:S02]  /*8a70*/  FFMA.FTZ R121, R47, R194, R113 ;  /* 0x000000c22f797223 */ /* 0x000fe40000010071 */
[----:B------:R-:W-:-:S02]  /*8a80*/  FMUL.FTZ R138, R138, -R159 ;  /* 0x8000009f8a8a7220 */ /* 0x000fc40000410000 */
[----:B------:R-:W-:Y:S02]  /*8a90*/  FFMA.FTZ R113, R139, R159, R32 ;  /* 0x0000009f8b717223 */ /* 0x000fe40000010020 */
[----:B------:R-:W-:Y:S02]  /*8aa0*/  FFMA.FTZ R119, R47, -R186, R119 ;  /* 0x800000ba2f777223 */ /* 0x000fe40000010077 */
[----:B------:R-:W-:Y:S02]  /*8ab0*/  FFMA.FTZ R121, R46, R191, R121 ;  /* 0x000000bf2e797223 */ /* 0x000fe40000010079 */
[----:B------:R-:W-:Y:S01]  /*8ac0*/  FFMA.FTZ R115, R139, R175, -R138 ;  /* 0x000000af8b737223 */ /* 0x000fe2000001088a */
[----:B------:R-:W-:Y:S01]  /*8ad0*/  HADD2.F32 R139, -RZ, R7.H0_H0 ;  /* 0x20000007ff8b7230 */ /* 0x000fe20000004100 */
[----:B------:R-:W-:Y:S02]  /*8ae0*/  FADD.FTZ R113, -R160, R113 ;  /* 0x00000071a0717221 */ /* 0x000fe40000010100 */
[----:B------:R-:W-:-:S02]  /*8af0*/  FFMA.FTZ R119, R46, -R185, R119 ;  /* 0x800000b92e777223 */ /* 0x000fc40000010077 */
[C---:B------:R-:W-:Y:S02]  /*8b00*/  FFMA.FTZ R121, R45.reuse, R198, R121 ;  /* 0x000000c62d797223 */ /* 0x040fe40000010079 */
[----:B------:R-:W-:Y:S02]  /*8b10*/  FADD.FTZ R115, R176, R115 ;  /* 0x00000073b0737221 */ /* 0x000fe40000010000 */
[----:B-1----:R-:W-:Y:S02]  /*8b20*/  FMUL.FTZ R12, R140, -R113 ;  /* 0x800000718c0c7220 */ /* 0x002fe40000410000 */
[----:B------:R-:W-:Y:S02]  /*8b30*/  FFMA.FTZ R13, R45, -R188, R119 ;  /* 0x800000bc2d0d7223 */ /* 0x000fe40000010077 */
[----:B------:R-:W-:Y:S02]  /*8b40*/  FFMA.FTZ R121, R44, R199, R121 ;  /* 0x000000c72c797223 */ /* 0x000fe40000010079 */
[----:B------:R-:W-:-:S02]  /*8b50*/  FMUL.FTZ R140, R140, -R115 ;  /* 0x800000738c8c7220 */ /* 0x000fc40000410000 */
[----:B------:R-:W-:Y:S02]  /*8b60*/  FFMA.FTZ R12, R141, R115, -R12 ;  /* 0x000000738d0c7223 */ /* 0x000fe4000001080c */
[----:B------:R-:W-:Y:S02]  /*8b70*/  FFMA.FTZ R13, R44, -R187, R13 ;  /* 0x800000bb2c0d7223 */ /* 0x000fe4000001000d */
[----:B------:R-:W-:Y:S02]  /*8b80*/  FFMA.FTZ R121, R43, R200, R121 ;  /* 0x000000c82b797223 */ /* 0x000fe40000010079 */
[----:B------:R-:W-:Y:S02]  /*8b90*/  FFMA.FTZ R140, R141, R113, R140 ;  /* 0x000000718d8c7223 */ /* 0x000fe4000001008c */
[----:B------:R-:W-:Y:S02]  /*8ba0*/  FADD.FTZ R177, R177, R12 ;  /* 0x0000000cb1b17221 */ /* 0x000fe40000010000 */
[----:B------:R-:W-:-:S02]  /*8bb0*/  FFMA.FTZ R13, R43, -R190, R13 ;  /* 0x800000be2b0d7223 */ /* 0x000fc4000001000d */
[----:B------:R-:W-:Y:S02]  /*8bc0*/  FFMA.FTZ R121, R42, R205, R121 ;  /* 0x000000cd2a797223 */ /* 0x000fe40000010079 */
        /* <DEDUP_REMOVED lines=11> */
[C---:B------:R-:W-:Y:S02]  /*8c80*/  FFMA.FTZ R15, R39.reuse, R212, R15 ;  /* 0x000000d4270f7223 */ /* 0x040fe4000001000f */
        /* <DEDUP_REMOVED lines=8> */
[----:B------:R-:W-:Y:S02]  /*8d10*/  FADD.FTZ R123, RZ, R123 ;  /* 0x0000007bff7b7221 */ /* 0x000fe40000010000 */
[-C--:B------:R-:W-:Y:S02]  /*8d20*/  FMUL.FTZ R15, R31, R150.reuse ;  /* 0x000000961f0f7220 */ /* 0x080fe40000410000 */
[----:B------:R-:W-:-:S02]  /*8d30*/  FFMA.FTZ R128, R30, R150, -R125 ;  /* 0x000000961e807223 */ /* 0x000fc4000001087d */
[----:B------:R-:W-:Y:S02]  /*8d40*/  FMUL.FTZ R144, R144, -R119 ;  /* 0x8000007790907220 */ /* 0x000fe40000410000 */
[----:B------:R-:W-:Y:S02]  /*8d50*/  FADD.FTZ R179, R179, R12 ;  /* 0x0000000cb3b37221 */ /* 0x000fe40000010000 */
[----:B------:R-:W-:Y:S02]  /*8d60*/  FFMA.FTZ R13, R37, -R214, R13 ;  /* 0x800000d6250d7223 */ /* 0x000fe4000001000d */
[----:B------:R-:W-:Y:S02]  /*8d70*/  FFMA.FTZ R14, R36, R201, R14 ;  /* 0x000000c9240e7223 */ /* 0x000fe4000001000e */
[-C--:B------:R-:W-:Y:S02]  /*8d80*/  FMUL.FTZ R12, R166, R86.reuse ;  /* 0x00000056a60c7220 */ /* 0x080fe40000410000 */
[----:B------:R-:W-:-:S02]  /*8d90*/  FMUL.FTZ R150, R150, R86 ;  /* 0x0000005696967220 */ /* 0x000fc40000410000 */
[----:B------:R-:W-:Y:S02]  /*8da0*/  FFMA.FTZ R201, R127, -R86, R201 ;  /* 0x800000567fc97223 */ /* 0x000fe400000100c9 */
[----:B------:R-:W-:Y:S02]  /*8db0*/  FFMA.FTZ R32, R30, R166, R15 ;  /* 0x000000a61e207223 */ /* 0x000fe4000001000f */
[----:B------:R-:W-:Y:S02]  /*8dc0*/  FMUL.FTZ R128, R123, R128 ;  /* 0x000000807b807220 */ /* 0x000fe40000410000 */
[----:B------:R-:W-:Y:S02]  /*8dd0*/  FFMA.FTZ R144, R145, R121, R144 ;  /* 0x0000007991907223 */ /* 0x000fe40000010090 */
[----:B------:R-:W-:Y:S02]  /*8de0*/  FFMA.FTZ R15, R36, -R123, R13 ;  /* 0x8000007b240f7223 */ /* 0x000fe4000001000d */
[----:B------:R-:W-:-:S02]  /*8df0*/  FMUL.FTZ R125, R123, R150 ;  /* 0x000000967b7d7220 */ /* 0x000fc40000410000 */
[----:B------:R-:W-:Y:S02]  /*8e00*/  FMUL.FTZ R13, R123, R12 ;  /* 0x0000000c7b0d7220 */ /* 0x000fe40000410000 */
[----:B------:R-:W-:Y:S02]  /*8e10*/  FFMA.FTZ R123, R201, R32, R128 ;  /* 0x00000020c97b7223 */ /* 0x000fe40000010080 */
[----:B------:R-:W-:Y:S02]  /*8e20*/  FADD.FTZ R163, -R163, R144 ;  /* 0x00000090a3a37221 */ /* 0x000fe40000010100 */
[----:B------:R-:W-:Y:S02]  /*8e30*/  FMUL.FTZ R32, R146, -R179 ;  /* 0x800000b392207220 */ /* 0x000fe40000410000 */
[----:B------:R-:W-:Y:S02]  /*8e40*/  FMUL.FTZ R129, R31, R20 ;  /* 0x000000141f817220 */ /* 0x000fe40000410000 */
[----:B------:R-:W-:-:S02]  /*8e50*/  FADD.FTZ R52, R12, R52 ;  /* 0x000000340c347221 */ /* 0x000fc40000010000 */
[----:B------:R-:W-:Y:S02]  /*8e60*/  FMUL.FTZ R133, R22, R88 ;  /* 0x0000005816857220 */ /* 0x000fe40000410000 */
[----:B------:R-:W-:Y:S02]  /*8e70*/  FFMA.FTZ R12, R201, R12, R125 ;  /* 0x0000000cc90c7223 */ /* 0x000fe4000001007d */
[-C--:B------:R-:W-:Y:S02]  /*8e80*/  FMUL.FTZ R146, R146, -R163.reuse ;  /* 0x800000a392927220 */ /* 0x080fe40000410000 */
[----:B------:R-:W-:Y:S01]  /*8e90*/  FFMA.FTZ R125, R147, R163, R32 ;  /* 0x000000a3937d7223 */ /* 0x000fe20000010020 */
[----:B------:R-:W-:Y:S01]  /*8ea0*/  HADD2.F32 R32, -RZ, R8.H1_H1 ;  /* 0x30000008ff207230 */ /* 0x000fe20000004100 */
[----:B------:R-:W-:Y:S02]  /*8eb0*/  FFMA.FTZ R166, R127, R166, R123 ;  /* 0x000000a67fa67223 */ /* 0x000fe4000001007b */
[----:B------:R-:W-:-:S02]  /*8ec0*/  FFMA.FTZ R129, R30, R22, -R129 ;  /* 0x000000161e817223 */ /* 0x000fc40000010881 */
[-C--:B------:R-:W-:Y:S02]  /*8ed0*/  FMUL.FTZ R127, R20, R88.reuse ;  /* 0x00000058147f7220 */ /* 0x080fe40000410000 */
[----:B------:R-:W-:Y:S02]  /*8ee0*/  FFMA.FTZ R216, R139, -R88, R216 ;  /* 0x800000588bd87223 */ /* 0x000fe400000100d8 */
[----:B------:R-:W-:Y:S02]  /*8ef0*/  FMUL.FTZ R132, R214, R133 ;  /* 0x00000085d6847220 */ /* 0x000fe40000410000 */
[----:B------:R-:W-:Y:S02]  /*8f00*/  FFMA.FTZ R123, R147, R179, -R146 ;  /* 0x000000b3937b7223 */ /* 0x000fe40000010892 */
[----:B------:R-:W-:Y:S01]  /*8f10*/  FADD.FTZ R125, -R164, R125 ;  /* 0x0000007da47d7221 */ /* 0x000fe20000010100 */
[----:B------:R-:W-:Y:S01]  /*8f20*/  HADD2.F32 R164, -RZ, R6.H1_H1 ;  /* 0x30000006ffa47230 */ /* 0x000fe20000004100 */
[----:B------:R-:W-:-:S02]  /*8f30*/  FMUL.FTZ R129, R214, R129 ;  /* 0x00000081d6817220 */ /* 0x000fc40000410000 */
[----:B------:R-:W-:Y:S02]  /*8f40*/  FADD.FTZ R53, R127, R53 ;  /* 0x000000357f357221 */ /* 0x000fe40000010000 */
[-C--:B------:R-:W-:Y:S02]  /*8f50*/  FMUL.FTZ R214, R214, R127.reuse ;  /* 0x0000007fd6d67220 */ /* 0x080fe40000410000 */
[----:B------:R-:W-:Y:S02]  /*8f60*/  FFMA.FTZ R132, R216, R127, R132 ;  /* 0x0000007fd8847223 */ /* 0x000fe40000010084 */
[----:B------:R-:W-:Y:S02]  /*8f70*/  FMUL.FTZ R127, R31, R22 ;  /* 0x000000161f7f7220 */ /* 0x000fe40000410000 */
[----:B------:R-:W-:Y:S02]  /*8f80*/  FADD.FTZ R123, R180, R123 ;  /* 0x0000007bb47b7221 */ /* 0x000fe40000010000 */
[----:B------:R-:W-:-:S02]  /*8f90*/  FMUL.FTZ R22, R148, -R125 ;  /* 0x8000007d94167220 */ /* 0x000fc40000410000 */
[-C--:B------:R-:W-:Y:S02]  /*8fa0*/  FFMA.FTZ R127, R30, R20.reuse, R127 ;  /* 0x000000141e7f7223 */ /* 0x080fe4000001007f */
[-C--:B------:R-:W-:Y:S02]  /*8fb0*/  FMUL.FTZ R148, R148, -R123.reuse ;  /* 0x8000007b94947220 */ /* 0x080fe40000410000 */
[C---:B------:R-:W-:Y:S02]  /*8fc0*/  FFMA.FTZ R22, R149.reuse, R123, -R22 ;  /* 0x0000007b95167223 */ /* 0x040fe40000010816 */
[----:B------:R-:W-:Y:S02]  /*8fd0*/  FFMA.FTZ R127, R216, R127, R129 ;  /* 0x0000007fd87f7223 */ /* 0x000fe40000010081 */
[----:B------:R-:W-:Y:S02]  /*8fe0*/  FFMA.FTZ R148, R149, R125, R148 ;  /* 0x0000007d95947223 */ /* 0x000fe40000010094 */
[----:B------:R-:W-:Y:S01]  /*8ff0*/  FADD.FTZ R181, R181, R22 ;  /* 0x00000016b5b57221 */ /* 0x000fe20000010000 */
[----:B------:R-:W-:Y:S01]  /*9000*/  HADD2.F32 R22, -RZ, R8.H0_H0 ;  /* 0x20000008ff167230 */ /* 0x000fe20000004100 */
[----:B------:R-:W-:-:S02]  /*9010*/  FFMA.FTZ R139, R139, R20, R127 ;  /* 0x000000148b8b7223 */ /* 0x000fc4000001007f */
[----:B------:R-:W-:Y:S02]  /*9020*/  FADD.FTZ R165, -R165, R148 ;  /* 0x00000094a5a57221 */ /* 0x000fe40000010100 */
[-C--:B------:R-:W-:Y:S02]  /*9030*/  FMUL.FTZ R20, R181, R116.reuse ;  /* 0x00000074b5147220 */ /* 0x080fe40000410000 */
        /* <DEDUP_REMOVED lines=8> */
[----:B------:R-:W-:Y:S01]  /*90c0*/  FMUL.FTZ R130, R34, R129 ;  /* 0x0000008122827220 */ /* 0x000fe20000410000 */
[----:B------:R-:W-:Y:S01]  /*90d0*/  HADD2.F32 R129, -RZ, R9.H0_H0 ;  /* 0x20000009ff817230 */ /* 0x000fe20000004100 */
[----:B------:R-:W-:-:S02]  /*90e0*/  FFMA.FTZ R138, R128, R131, -R134 ;  /* 0x00000083808a7223 */ /* 0x000fc40000010886 */
[----:B------:R-:W-:Y:S02]  /*90f0*/  FMUL.FTZ R136, R35, R131 ;  /* 0x0000008323887220 */ /* 0x000fe40000410000 */
[----:B------:R-:W-:Y:S01]  /*9100*/  FFMA.FTZ R134, R193, R20, R130 ;  /* 0x00000014c1867223 */ /* 0x000fe20000010082 */
[----:B------:R-:W-:Y:S01]  /*9110*/  HADD2.F32 R130, -RZ, R9.H1_H1 ;  /* 0x30000009ff827230 */ /* 0x000fe20000004100 */
[-C--:B------:R-:W-:Y:S02]  /*9120*/  FMUL.FTZ R131, R179, R112.reuse ;  /* 0x00000070b3837220 */ /* 0x080fe40000410000 */
        /* <DEDUP_REMOVED lines=9> */
[-C--:B------:R-:W-:Y:S02]  /*91c0*/  FMUL.FTZ R140, R121, R110.reuse ;  /* 0x0000006e798c7220 */ /* 0x080fe40000410000 */
[----:B------:R-:W-:Y:S02]  /*91d0*/  FFMA.FTZ R197, R130, -R110, R197 ;  /* 0x8000006e82c57223 */ /* 0x000fe400000100c5 */
[----:B------:R-:W-:Y:S02]  /*91e0*/  FADD.FTZ R135, RZ, R135 ;  /* 0x00000087ff877221 */ /* 0x000fe40000010000 */
[C---:B------:R-:W-:Y:S02]  /*91f0*/  FMUL.FTZ R142, R183.reuse, R134 ;  /* 0x00000086b78e7220 */ /* 0x040fe40000410000 */
[----:B------:R-:W-:Y:S02]  /*9200*/  FFMA.FTZ R136, R196, R131, R141 ;  /* 0x00000083c4887223 */ /* 0x000fe4000001008d */
[----:B------:R-:W-:-:S02]  /*9210*/  FMUL.FTZ R141, R183, R140 ;  /* 0x0000008cb78d7220 */ /* 0x000fc40000410000 */
[----:B------:R-:W-:Y:S01]  /*9220*/  FADD.FTZ R138, R135, R138 ;  /* 0x0000008a878a7221 */ /* 0x000fe20000010000 */
[--C-:B------:R-:W-:Y:S01]  /*9230*/  HADD2.F32 R135, -RZ, R10.reuse.H0_H0 ;  /* 0x2000000aff877230 */ /* 0x100fe20000004100 */
[----:B------:R-:W-:Y:S02]  /*9240*/  FFMA.FTZ R142, R197, R140, -R142 ;  /* 0x0000008cc58e7223 */ /* 0x000fe4000001088e */
[----:B------:R-:W-:Y:S02]  /*9250*/  FADD.FTZ R140, R137, R136 ;  /* 0x00000088898c7221 */ /* 0x000fe40000010000 */
[----:B------:R-:W-:Y:S02]  /*9260*/  FMUL.FTZ R136, R177, R108 ;  /* 0x0000006cb1887220 */ /* 0x000fe40000410000 */
[----:B------:R-:W-:Y:S02]  /*9270*/  FFMA.FTZ R141, R197, R134, R141 ;  /* 0x00000086c58d7223 */ /* 0x000fe4000001008d */
[----:B------:R-:W-:Y:S01]  /*9280*/  FADD.FTZ R143, R138, R143 ;  /* 0x0000008f8a8f7221 */ /* 0x000fe20000010000 */
[----:B------:R-:W-:Y:S01]  /*9290*/  HADD2.F32 R138, -RZ, R10.H1_H1 ;  /* 0x3000000aff8a7230 */ /* 0x000fe20000004100 */
[----:B------:R-:W-:-:S02]  /*92a0*/  FFMA.FTZ R137, R135, -R108, R194 ;  /* 0x8000006c87897223 */ /* 0x000fc400000100c2 */
[----:B------:R-:W-:Y:S02]  /*92b0*/  FMUL.FTZ R145, R161, R108 ;  /* 0x0000006ca1917220 */ /* 0x000fe40000410000 */
[----:B------:R-:W-:Y:S02]  /*92c0*/  FMUL.FTZ R146, R186, R136 ;  /* 0x00000088ba927220 */ /* 0x000fe40000410000 */
[----:B------:R-:W-:Y:S01]  /*92d0*/  FADD.FTZ R144, R140, R141 ;  /* 0x0000008d8c907221 */ /* 0x000fe20000010000 */
[----:B------:R-:W-:Y:S01]  /*92e0*/  HADD2.F32 R141, -RZ, R11.H0_H0 ;  /* 0x2000000bff8d7230 */ /* 0x000fe20000004100 */
[----:B------:R-:W-:Y:S02]  /*92f0*/  FMUL.FTZ R140, R115, R106 ;  /* 0x0000006a738c7220 */ /* 0x000fe40000410000 */
[-C--:B------:R-:W-:Y:S02]  /*9300*/  FFMA.FTZ R147, R137, R145.reuse, -R146 ;  /* 0x0000009189937223 */ /* 0x080fe40000010892 */
[----:B------:R-:W-:-:S02]  /*9310*/  FMUL.FTZ R145, R186, R145 ;  /* 0x00000091ba917220 */ /* 0x000fc40000410000 */
[-C--:B------:R-:W-:Y:S02]  /*9320*/  FFMA.FTZ R191, R138, -R106.reuse, R191 ;  /* 0x8000006a8abf7223 */ /* 0x080fe400000100bf */
[----:B------:R-:W-:Y:S02]  /*9330*/  FMUL.FTZ R146, R113, R106 ;  /* 0x0000006a71927220 */ /* 0x000fe40000410000 */
[----:B------:R-:W-:Y:S02]  /*9340*/  FMUL.FTZ R148, R185, R140 ;  /* 0x0000008cb9947220 */ /* 0x000fe40000410000 */
[----:B------:R-:W-:Y:S02]  /*9350*/  FADD.FTZ R142, R143, R142 ;  /* 0x0000008e8f8e7221 */ /* 0x000fe40000010000 */
[----:B------:R-:W-:Y:S02]  /*9360*/  FFMA.FTZ R145, R137, R136, R145 ;  /* 0x0000008889917223 */ /* 0x000fe40000010091 */
[----:B------:R-:W-:-:S02]  /*9370*/  FMUL.FTZ R143, R175, R104 ;  /* 0x00000068af8f7220 */ /* 0x000fc40000410000 */
[-C--:B------:R-:W-:Y:S02]  /*9380*/  FFMA.FTZ R148, R191, R146.reuse, -R148 ;  /* 0x00000092bf947223 */ /* 0x080fe40000010894 */
[----:B------:R-:W-:Y:S02]  /*9390*/  FMUL.FTZ R146, R185, R146 ;  /* 0x00000092b9927220 */ /* 0x000fe40000410000 */
[----:B------:R-:W-:Y:S02]  /*93a0*/  FFMA.FTZ R13, R201, R150, -R13 ;  /* 0x00000096c90d7223 */ /* 0x000fe4000001080d */
[----:B------:R-:W-:Y:S02]  /*93b0*/  FADD.FTZ R144, R144, R145 ;  /* 0x0000009190907221 */ /* 0x000fe40000010000 */
[-C--:B------:R-:W-:Y:S02]  /*93c0*/  FFMA.FTZ R198, R141, -R104.reuse, R198 ;  /* 0x800000688dc67223 */ /* 0x080fe400000100c6 */
[----:B------:R-:W-:-:S02]  /*93d0*/  FMUL.FTZ R149, R159, R104 ;  /* 0x000000689f957220 */ /* 0x000fc40000410000 */
[----:B------:R-:W-:Y:S02]  /*93e0*/  FMUL.FTZ R150, R188, R143 ;  /* 0x0000008fbc967220 */ /* 0x000fe40000410000 */
[----:B------:R-:W-:Y:S02]  /*93f0*/  FFMA.FTZ R145, R191, R140, R146 ;  /* 0x0000008cbf917223 */ /* 0x000fe40000010092 */
[----:B------:R-:W-:Y:S01]  /*9400*/  FADD.FTZ R147, R142, R147 ;  /* 0x000000938e937221 */ /* 0x000fe20000010000 */
[----:B------:R-:W-:Y:S01]  /*9410*/  HADD2.F32 R142, -RZ, R11.H1_H1 ;  /* 0x3000000bff8e7230 */ /* 0x000fe20000004100 */
[-C--:B------:R-:W-:Y:S02]  /*9420*/  FFMA.FTZ R150, R198, R149.reuse, -R150 ;  /* 0x00000095c6967223 */ /* 0x080fe40000010896 */
[----:B------:R-:W-:Y:S02]  /*9430*/  FMUL.FTZ R149, R188, R149 ;  /* 0x00000095bc957220 */ /* 0x000fe40000410000 */
[----:B------:R-:W-:-:S02]  /*9440*/  FADD.FTZ R145, R144, R145 ;  /* 0x0000009190917221 */ /* 0x000fc40000010000 */
[-C--:B------:R-:W-:Y:S02]  /*9450*/  FMUL.FTZ R144, R117, R102.reuse ;  /* 0x0000006675907220 */ /* 0x080fe40000410000 */
[----:B------:R-:W-:Y:S02]  /*9460*/  FFMA.FTZ R146, R198, R143, R149 ;  /* 0x0000008fc6927223 */ /* 0x000fe40000010095 */
[-C--:B------:R-:W-:Y:S02]  /*9470*/  FFMA.FTZ R199, R142, -R102.reuse, R199 ;  /* 0x800000668ec77223 */ /* 0x080fe400000100c7 */
[----:B------:R-:W-:Y:S02]  /*9480*/  FMUL.FTZ R154, R33, R102 ;  /* 0x00000066219a7220 */ /* 0x000fe40000410000 */
[----:B------:R-:W-:Y:S02]  /*9490*/  FMUL.FTZ R149, R187, R144 ;  /* 0x00000090bb957220 */ /* 0x000fe40000410000 */
[----:B------:R-:W-:-:S02]  /*94a0*/  FADD.FTZ R147, R147, R148 ;  /* 0x0000009493937221 */ /* 0x000fc40000010000 */
[----:B------:R-:W-:Y:S01]  /*94b0*/  FADD.FTZ R148, R145, R146 ;  /* 0x0000009291947221 */ /* 0x000fe20000010000 */
[--C-:B------:R-:W-:Y:S01]  /*94c0*/  HADD2.F32 R145, -RZ, R4.reuse.H0_H0 ;  /* 0x20000004ff917230 */ /* 0x100fe20000004100 */
[-C--:B------:R-:W-:Y:S01]  /*94d0*/  FFMA.FTZ R151, R199, R154.reuse, -R149 ;  /* 0x0000009ac7977223 */ /* 0x080fe20000010895 */
[----:B------:R-:W-:Y:S01]  /*94e0*/  HADD2.F32 R146, -RZ, R4.H1_H1 ;  /* 0x30000004ff927230 */ /* 0x000fe20000004100 */
        /* <DEDUP_REMOVED lines=18> */
[----:B------:R-:W-:Y:S02]  /*9610*/  FADD.FTZ R153, R153, R150 ;  /* 0x0000009699997221 */ /* 0x000fe40000010000 */
[----:B------:R-:W-:Y:S02]  /*9620*/  FMUL.FTZ R156, R189, R156 ;  /* 0x0000009cbd9c7220 */ /* 0x000fe40000410000 */
[-C--:B------:R-:W-:Y:S02]  /*9630*/  FMUL.FTZ R150, R171, R96.reuse ;  /* 0x00000060ab967220 */ /* 0x080fe40000410000 */
[----:B------:R-:W-:Y:S02]  /*9640*/  FFMA.FTZ R151, R149, -R96, R206 ;  /* 0x8000006095977223 */ /* 0x000fe400000100ce */
[----:B------:R-:W-:-:S02]  /*9650*/  FFMA.FTZ R156, R205, R148, R156 ;  /* 0x00000094cd9c7223 */ /* 0x000fc4000001009c */
[----:B------:R-:W-:Y:S02]  /*9660*/  FMUL.FTZ R158, R155, R96 ;  /* 0x000000609b9e7220 */ /* 0x000fe40000410000 */
[C---:B------:R-:W-:Y:S02]  /*9670*/  FMUL.FTZ R160, R192.reuse, R150 ;  /* 0x00000096c0a07220 */ /* 0x040fe40000410000 */
[----:B------:R-:W-:Y:S01]  /*9680*/  FADD.FTZ R156, R153, R156 ;  /* 0x0000009c999c7221 */ /* 0x000fe20000010000 */
[----:B------:R-:W-:Y:S01]  /*9690*/  HADD2.F32 R153, -RZ, R5.H1_H1 ;  /* 0x30000005ff997230 */ /* 0x000fe20000004100 */
[-C--:B------:R-:W-:Y:S02]  /*96a0*/  FFMA.FTZ R195, R151, R158.reuse, -R160 ;  /* 0x0000009e97c37223 */ /* 0x080fe400000108a0 */
[----:B------:R-:W-:Y:S02]  /*96b0*/  FMUL.FTZ R158, R192, R158 ;  /* 0x0000009ec09e7220 */ /* 0x000fe40000410000 */
[----:B------:R-:W-:-:S02]  /*96c0*/  FMUL.FTZ R207, R17, R94 ;  /* 0x0000005e11cf7220 */ /* 0x000fc40000410000 */
[----:B------:R-:W-:Y:S02]  /*96d0*/  FADD.FTZ R154, R154, R169 ;  /* 0x000000a99a9a7221 */ /* 0x000fe40000010000 */
[----:B------:R-:W-:Y:S02]  /*96e0*/  FFMA.FTZ R169, R151, R150, R158 ;  /* 0x0000009697a97223 */ /* 0x000fe4000001009e */
[-C--:B------:R-:W-:Y:S02]  /*96f0*/  FMUL.FTZ R201, R19, R94.reuse ;  /* 0x0000005e13c97220 */ /* 0x080fe40000410000 */
[----:B------:R-:W-:Y:S02]  /*9700*/  FFMA.FTZ R204, R153, -R94, R204 ;  /* 0x8000005e99cc7223 */ /* 0x000fe400000100cc */
[----:B------:R-:W-:Y:S02]  /*9710*/  FMUL.FTZ R158, R208, R207 ;  /* 0x000000cfd09e7220 */ /* 0x000fe40000410000 */
[----:B------:R-:W-:-:S02]  /*9720*/  FADD.FTZ R154, R154, R167 ;  /* 0x000000a79a9a7221 */ /* 0x000fc40000010000 */
[----:B------:R-:W-:Y:S02]  /*9730*/  FADD.FTZ R156, R156, R169 ;  /* 0x000000a99c9c7221 */ /* 0x000fe40000010000 */
[-C--:B------:R-:W-:Y:S02]  /*9740*/  FFMA.FTZ R167, R204, R201.reuse, R158 ;  /* 0x000000c9cca77223 */ /* 0x080fe4000001009e */
[----:B------:R-:W-:Y:S02]  /*9750*/  FMUL.FTZ R160, R208, R201 ;  /* 0x000000c9d0a07220 */ /* 0x000fe40000410000 */
[----:B------:R-:W-:Y:S02]  /*9760*/  FADD.FTZ R156, R156, R167 ;  /* 0x000000a79c9c7221 */ /* 0x000fe40000010000 */
[----:B------:R-:W-:Y:S02]  /*9770*/  FMUL.FTZ R167, R16, R92 ;  /* 0x0000005c10a77220 */ /* 0x000fe40000410000 */
[----:B------:R-:W-:-:S02]  /*9780*/  FFMA.FTZ R207, R204, R207, -R160 ;  /* 0x000000cfcccf7223 */ /* 0x000fc400000108a0 */
[----:B------:R-:W-:Y:S02]  /*9790*/  FFMA.FTZ R212, R213, -R92, R212 ;  /* 0x8000005cd5d47223 */ /* 0x000fe400000100d4 */
[----:B------:R-:W-:Y:S02]  /*97a0*/  FMUL.FTZ R160, R152, R90 ;  /* 0x0000005a98a07220 */ /* 0x000fe40000410000 */
        /* <DEDUP_REMOVED lines=15> */
[----:B------:R-:W-:-:S02]  /*98a0*/  FADD.FTZ R154, R154, R195 ;  /* 0x000000c39a9a7221 */ /* 0x000fc40000010000 */
[----:B------:R-:W-:Y:S01]  /*98b0*/  FFMA.FTZ R133, R216, R133, -R214 ;  /* 0x00000085d8857223 */ /* 0x000fe200000108d6 */
[----:B------:R-:W0:Y:S01]  /*98c0*/  SHFL.DOWN PT, R195, R14, 0x1, 0x1f ;  /* 0x08201f000ec37f89 */ /* 0x000e2200000e0000 */
[----:B------:R-:W-:Y:S02]  /*98d0*/  FADD.FTZ R211, R156, R211 ;  /* 0x000000d39cd37221 */ /* 0x000fe40000010000 */
[----:B------:R-:W-:Y:S02]  /*98e0*/  FADD.FTZ R154, R154, R209 ;  /* 0x000000d19a9a7221 */ /* 0x000fe40000010000 */
[----:B------:R-:W-:Y:S02]  /*98f0*/  FADD.FTZ R211, R211, R132 ;  /* 0x00000084d3d37221 */ /* 0x000fe40000010000 */
[----:B------:R-:W-:Y:S01]  /*9900*/  FADD.FTZ R154, R154, R133 ;  /* 0x000000859a9a7221 */ /* 0x000fe20000010000 */
[----:B------:R-:W1:Y:S01]  /*9910*/  SHFL.DOWN PT, R132, R15, 0x1, 0x1f ;  /* 0x08201f000f847f89 */ /* 0x000e6200000e0000 */
[----:B------:R-:W-:-:S02]  /*9920*/  FMUL.FTZ R207, R31, R168 ;  /* 0x000000a81fcf7220 */ /* 0x000fc40000410000 */
[C---:B------:R-:W-:Y:S02]  /*9930*/  FMUL.FTZ R169, R31.reuse, R152 ;  /* 0x000000981fa97220 */ /* 0x040fe40000410000 */
[----:B------:R-:W-:Y:S02]  /*9940*/  FMUL.FTZ R133, R31, R16 ;  /* 0x000000101f857220 */ /* 0x000fe40000410000 */
[----:B------:R-:W-:Y:S02]  /*9950*/  FADD.FTZ R211, R211, R12 ;  /* 0x0000000cd3d37221 */ /* 0x000fe40000010000 */
[----:B------:R-:W-:Y:S02]  /*9960*/  FADD.FTZ R154, R154, R13 ;  /* 0x0000000d9a9a7221 */ /* 0x000fe40000010000 */
[C---:B------:R-:W-:Y:S02]  /*9970*/  FFMA.FTZ R207, R30.reuse, R152, -R207 ;  /* 0x000000981ecf7223 */ /* 0x040fe400000108cf */
[----:B------:R-:W-:-:S02]  /*9980*/  FFMA.FTZ R152, R30, R168, R169 ;  /* 0x000000a81e987223 */ /* 0x000fc400000100a9 */
[-C--:B------:R-:W-:Y:S01]  /*9990*/  FFMA.FTZ R133, R30, R18.reuse, -R133 ;  /* 0x000000121e857223 */ /* 0x080fe20000010885 */
[----:B------:R-:W-:Y:S01]  /*99a0*/  SHFL.DOWN PT, R169, R211, 0x1, 0x1f ;  /* 0x08201f00d3a97f89 */ /* 0x000fe200000e0000 */
[C---:B------:R-:W-:Y:S02]  /*99b0*/  FMUL.FTZ R13, R31.reuse, R18 ;  /* 0x000000121f0d7220 */ /* 0x040fe40000410000 */
[----:B------:R-:W-:Y:S01]  /*99c0*/  FMUL.FTZ R133, R210, R133 ;  /* 0x00000085d2857220 */ /* 0x000fe20000410000 */
[----:B------:R-:W2:Y:S01]  /*99d0*/  SHFL.DOWN PT, R18, R154, 0x1, 0x1f ;  /* 0x08201f009a127f89 */ /* 0x000ea200000e0000 */
[----:B------:R-:W-:Y:S02]  /*99e0*/  FFMA.FTZ R13, R30, R16, R13 ;  /* 0x000000101e0d7223 */ /* 0x000fe4000001000d */
[----:B------:R-:W-:Y:S02]  /*99f0*/  FMUL.FTZ R12, R31, R19 ;  /* 0x000000131f0c7220 */ /* 0x000fe40000410000 */
[----:B------:R-:W-:-:S02]  /*9a00*/  FFMA.FTZ R133, R212, R13, R133 ;  /* 0x0000000dd4857223 */ /* 0x000fc40000010085 */
        /* <DEDUP_REMOVED lines=8> */
[----:B------:R-:W-:-:S02]  /*9a90*/  FMUL.FTZ R207, R202, R207 ;  /* 0x000000cfcacf7220 */ /* 0x000fc40000410000 */
[----:B0-----:R-:W-:Y:S02]  /*9aa0*/  @!P0 FADD.FTZ R14, R14, R195 ;  /* 0x000000c30e0e8221 */ /* 0x001fe40000010000 */
[----:B-1----:R-:W-:Y:S02]  /*9ab0*/  @!P0 FADD.FTZ R15, R15, R132 ;  /* 0x000000840f0f8221 */ /* 0x002fe40000010000 */
[----:B--2---:R-:W-:Y:S02]  /*9ac0*/  @!P0 FADD.FTZ R13, R13, R18 ;  /* 0x000000120d0d8221 */ /* 0x004fe40000010000 */
[----:B------:R-:W-:Y:S01]  /*9ad0*/  @!P0 FADD.FTZ R12, R12, R169 ;  /* 0x000000a90c0c8221 */ /* 0x000fe20000010000 */
[----:B------:R-:W-:Y:S01]  /*9ae0*/  ISETP.GT.AND P0, PT, R122, 0x1d, PT ;  /* 0x0000001d7a00780c */ /* 0x000fe20003f04270 */
[----:B------:R-:W-:Y:S01]  /*9af0*/  FFMA.FTZ R207, R203, R152, R207 ;  /* 0x00000098cbcf7223 */ /* 0x000fe200000100cf */
[----:B------:R-:W0:Y:S01]  /*9b00*/  SHFL.DOWN PT, R132, R13, 0x2, 0x1f ;  /* 0x08401f000d847f89 */ /* 0x000e2200000e0000 */
[----:B------:R-:W-:-:S02]  /*9b10*/  FADD.FTZ R82, R139, R82 ;  /* 0x000000528b527221 */ /* 0x000fc40000010000 */
[----:B------:R-:W-:Y:S01]  /*9b20*/  FADD.FTZ R55, R167, R55 ;  /* 0x00000037a7377221 */ /* 0x000fe20000010000 */
[----:B------:R-:W1:Y:S01]  /*9b30*/  SHFL.DOWN PT, R152, R15, 0x2, 0x1f ;  /* 0x08401f000f987f89 */ /* 0x000e6200000e0000 */
[C---:B------:R-:W-:Y:S02]  /*9b40*/  FMUL.FTZ R17, R31.reuse, R17 ;  /* 0x000000111f117220 */ /* 0x040fe40000410000 */
[C---:B------:R-:W-:Y:S01]  /*9b50*/  FMUL.FTZ R16, R31.reuse, R23 ;  /* 0x000000171f107220 */ /* 0x040fe20000410000 */
[----:B------:R-:W2:Y:S01]  /*9b60*/  SHFL.DOWN PT, R167, R14, 0x2, 0x1f ;  /* 0x08401f000ea77f89 */ /* 0x000ea200000e0000 */
[C---:B------:R-:W-:Y:S02]  /*9b70*/  FFMA.FTZ R17, R30.reuse, R19, R17 ;  /* 0x000000131e117223 */ /* 0x040fe40000010011 */
[-C--:B------:R-:W-:Y:S01]  /*9b80*/  FFMA.FTZ R16, R30, R21.reuse, -R16 ;  /* 0x000000151e107223 */ /* 0x080fe20000010810 */
[----:B------:R-:W3:Y:S01]  /*9b90*/  SHFL.DOWN PT, R139, R12, 0x2, 0x1f ;  /* 0x08401f000c8b7f89 */ /* 0x000ee200000e0000 */
[----:B------:R-:W-:-:S02]  /*9ba0*/  FMUL.FTZ R21, R31, R21 ;  /* 0x000000151f157220 */ /* 0x000fc40000410000 */
[----:B------:R-:W-:Y:S02]  /*9bb0*/  FFMA.FTZ R208, R204, R17, R208 ;  /* 0x00000011ccd07223 */ /* 0x000fe400000100d0 */
[----:B------:R-:W-:Y:S02]  /*9bc0*/  FMUL.FTZ R189, R189, R16 ;  /* 0x00000010bdbd7220 */ /* 0x000fe40000410000 */
[----:B------:R-:W-:Y:S02]  /*9bd0*/  FFMA.FTZ R16, R30, R23, R21 ;  /* 0x000000171e107223 */ /* 0x000fe40000010015 */
[----:B------:R-:W-:Y:S02]  /*9be0*/  FFMA.FTZ R208, R153, R19, R208 ;  /* 0x0000001399d07223 */ /* 0x000fe400000100d0 */
[----:B------:R-:W-:Y:S02]  /*9bf0*/  FADD.FTZ R58, R148, R58 ;  /* 0x0000003a943a7221 */ /* 0x000fe40000010000 */
[----:B0-----:R-:W-:-:S02]  /*9c00*/  @!P0 FADD.FTZ R13, R13, R132 ;  /* 0x000000840d0d8221 */ /* 0x001fc40000010000 */
[----:B------:R-:W-:Y:S02]  /*9c10*/  FFMA.FTZ R16, R205, R16, R189 ;  /* 0x00000010cd107223 */ /* 0x000fe400000100bd */
[----:B-1----:R-:W-:Y:S01]  /*9c20*/  @!P0 FADD.FTZ R15, R15, R152 ;  /* 0x000000980f0f8221 */ /* 0x002fe20000010000 */
[----:B------:R-:W-:Y:S01]  /*9c30*/  SHFL.DOWN PT, R132, R13, 0x4, 0x1f ;  /* 0x08801f000d847f89 */ /* 0x000fe200000e0000 */
[----:B------:R-:W-:Y:S02]  /*9c40*/  FFMA.FTZ R146, R146, R23, R16 ;  /* 0x0000001792927223 */ /* 0x000fe40000010010 */
[----:B--2---:R-:W-:Y:S01]  /*9c50*/  @!P0 FADD.FTZ R14, R14, R167 ;  /* 0x000000a70e0e8221 */ /* 0x004fe20000010000 */
[----:B------:R-:W-:Y:S01]  /*9c60*/  SHFL.DOWN PT, R148, R15, 0x4, 0x1f ;  /* 0x08801f000f947f89 */ /* 0x000fe200000e0000 */
[C---:B------:R-:W-:Y:S02]  /*9c70*/  FMUL.FTZ R16, R31.reuse, R173 ;  /* 0x000000ad1f107220 */ /* 0x040fe40000410000 */
[----:B---3--:R-:W-:Y:S01]  /*9c80*/  @!P0 FADD.FTZ R12, R12, R139 ;  /* 0x0000008b0c0c8221 */ /* 0x008fe20000010000 */
[----:B------:R-:W0:Y:S01]  /*9c90*/  SHFL.DOWN PT, R21, R14, 0x4, 0x1f ;  /* 0x08801f000e157f89 */ /* 0x000e2200000e0000 */
[----:B------:R-:W-:Y:S01]  /*9ca0*/  FMUL.FTZ R155, R31, R155 ;  /* 0x0000009b1f9b7220 */ /* 0x000fe20000410000 */
[----:B------:R-:W-:Y:S01]  /*9cb0*/  ISETP.GT.AND P0, PT, R122, 0x1b, PT ;  /* 0x0000001b7a00780c */ /* 0x000fe20003f04270 */
[----:B------:R-:W-:Y:S01]  /*9cc0*/  FFMA.FTZ R17, R30, R157, -R16 ;  /* 0x0000009d1e117223 */ /* 0x000fe20000010810 */
[----:B------:R-:W1:Y:S01]  /*9cd0*/  SHFL.DOWN PT, R19, R12, 0x4, 0x1f ;  /* 0x08801f000c137f89 */ /* 0x000e6200000e0000 */
[----:B------:R-:W-:-:S02]  /*9ce0*/  FMUL.FTZ R133, R192, R133 ;  /* 0x00000085c0857220 */ /* 0x000fc40000410000 */
[C---:B------:R-:W-:Y:S02]  /*9cf0*/  FFMA.FTZ R18, R30.reuse, R171, R155 ;  /* 0x000000ab1e127223 */ /* 0x040fe4000001009b */
[----:B------:R-:W-:Y:S02]  /*9d00*/  FMUL.FTZ R16, R31, R117 ;  /* 0x000000751f107220 */ /* 0x000fe40000410000 */
[----:B------:R-:W-:Y:S02]  /*9d10*/  FFMA.FTZ R18, R151, R18, R133 ;  /* 0x0000001297127223 */ /* 0x000fe40000010085 */
[-C--:B------:R-:W-:Y:S02]  /*9d20*/  FFMA.FTZ R16, R30, R33.reuse, -R16 ;  /* 0x000000211e107223 */ /* 0x080fe40000010810 */
[----:B------:R-:W-:Y:S02]  /*9d30*/  FMUL.FTZ R33, R31, R33 ;  /* 0x000000211f217220 */ /* 0x000fe40000410000 */
[----:B------:R-:W-:-:S02]  /*9d40*/  FFMA.FTZ R149, R149, R171, R18 ;  /* 0x000000ab95957223 */ /* 0x000fc40000010012 */
[----:B------:R-:W-:Y:S02]  /*9d50*/  FMUL.FTZ R187, R187, R16 ;  /* 0x00000010bbbb7220 */ /* 0x000fe40000410000 */
[----:B------:R-:W-:Y:S02]  /*9d60*/  FFMA.FTZ R18, R30, R117, R33 ;  /* 0x000000751e127223 */ /* 0x000fe40000010021 */
[----:B------:R-:W-:Y:S02]  /*9d70*/  FMUL.FTZ R157, R31, R157 ;  /* 0x0000009d1f9d7220 */ /* 0x000fe40000410000 */
[----:B------:R-:W-:Y:S02]  /*9d80*/  FFMA.FTZ R18, R199, R18, R187 ;  /* 0x00000012c7127223 */ /* 0x000fe400000100bb */
[----:B0-----:R-:W-:Y:S02]  /*9d90*/  @!P0 FADD.FTZ R14, R14, R21 ;  /* 0x000000150e0e8221 */ /* 0x001fe40000010000 */
[----:B------:R-:W-:-:S02]  /*9da0*/  @!P0 FADD.FTZ R15, R15, R148 ;  /* 0x000000940f0f8221 */ /* 0x000fc40000010000 */
[----:B------:R-:W-:Y:S01]  /*9db0*/  @!P0 FADD.FTZ R13, R13, R132 ;  /* 0x000000840d0d8221 */ /* 0x000fe20000010000 */
[----:B------:R-:W0:Y:S01]  /*9dc0*/  SHFL.DOWN PT, R21, R14, 0x8, 0x1f ;  /* 0x09001f000e157f89 */ /* 0x000e2200000e0000 */
[----:B-1----:R-:W-:Y:S01]  /*9dd0*/  @!P0 FADD.FTZ R12, R12, R19 ;  /* 0x000000130c0c8221 */ /* 0x002fe20000010000 */
[----:B------:R-:W-:Y:S01]  /*9de0*/  ISETP.GT.AND P0, PT, R122, 0x17, PT ;  /* 0x000000177a00780c */ /* 0x000fe20003f04270 */
[----:B------:R-:W-:Y:S01]  /*9df0*/  FMUL.FTZ R17, R190, R17 ;  /* 0x00000011be117220 */ /* 0x000fe20000410000 */
[----:B------:R-:W-:Y:S01]  /*9e00*/  SHFL.DOWN PT, R132, R13, 0x8, 0x1f ;  /* 0x09001f000d847f89 */ /* 0x000fe200000e0000 */
[----:B------:R-:W-:Y:S02]  /*9e10*/  FFMA.FTZ R157, R30, R173, R157 ;  /* 0x000000ad1e9d7223 */ /* 0x000fe4000001009d */
[----:B------:R-:W-:Y:S01]  /*9e20*/  FFMA.FTZ R18, R142, R117, R18 ;  /* 0x000000758e127223 */ /* 0x000fe20000010012 */
[----:B------:R-:W-:Y:S01]  /*9e30*/  SHFL.DOWN PT, R19, R12, 0x8, 0x1f ;  /* 0x09001f000c137f89 */ /* 0x000fe200000e0000 */
[----:B------:R-:W-:-:S02]  /*9e40*/  FMUL.FTZ R16, R31, R175 ;  /* 0x000000af1f107220 */ /* 0x000fc40000410000 */
[----:B------:R-:W-:Y:S01]  /*9e50*/  FFMA.FTZ R200, R200, R157, R17 ;  /* 0x0000009dc8c87223 */ /* 0x000fe20000010011 */
[----:B------:R-:W1:Y:S01]  /*9e60*/  SHFL.DOWN PT, R142, R15, 0x8, 0x1f ;  /* 0x09001f000f8e7f89 */ /* 0x000e6200000e0000 */
[-C--:B------:R-:W-:Y:S02]  /*9e70*/  FFMA.FTZ R17, R30, R159.reuse, -R16 ;  /* 0x0000009f1e117223 */ /* 0x080fe40000010810 */
[C---:B------:R-:W-:Y:S02]  /*9e80*/  FMUL.FTZ R159, R31.reuse, R159 ;  /* 0x0000009f1f9f7220 */ /* 0x040fe40000410000 */
[----:B------:R-:W-:Y:S02]  /*9e90*/  FMUL.FTZ R16, R31, R115 ;  /* 0x000000731f107220 */ /* 0x000fe40000410000 */
[----:B------:R-:W-:Y:S02]  /*9ea0*/  FADD.FTZ R75, R18, R75 ;  /* 0x0000004b124b7221 */ /* 0x000fe40000010000 */
[----:B------:R-:W-:-:S02]  /*9eb0*/  FMUL.FTZ R17, R188, R17 ;  /* 0x00000011bc117220 */ /* 0x000fc40000410000 */
[C---:B------:R-:W-:Y:S02]  /*9ec0*/  FFMA.FTZ R159, R30.reuse, R175, R159 ;  /* 0x000000af1e9f7223 */ /* 0x040fe4000001009f */
[-C--:B------:R-:W-:Y:S02]  /*9ed0*/  FFMA.FTZ R18, R30, R113.reuse, -R16 ;  /* 0x000000711e127223 */ /* 0x080fe40000010810 */
[C---:B------:R-:W-:Y:S02]  /*9ee0*/  FMUL.FTZ R113, R31.reuse, R113 ;  /* 0x000000711f717220 */ /* 0x040fe40000410000 */
[----:B------:R-:W-:Y:S02]  /*9ef0*/  FMUL.FTZ R16, R31, R177 ;  /* 0x000000b11f107220 */ /* 0x000fe40000410000 */
[----:B------:R-:W-:Y:S02]  /*9f00*/  FFMA.FTZ R198, R198, R159, R17 ;  /* 0x0000009fc6c67223 */ /* 0x000fe40000010011 */
[----:B------:R-:W-:-:S02]  /*9f10*/  FMUL.FTZ R185, R185, R18 ;  /* 0x00000012b9b97220 */ /* 0x000fc40000410000 */
[C---:B------:R-:W-:Y:S02]  /*9f20*/  FFMA.FTZ R18, R30.reuse, R115, R113 ;  /* 0x000000731e127223 */ /* 0x040fe40000010071 */
[-C--:B------:R-:W-:Y:S02]  /*9f30*/  FFMA.FTZ R17, R30, R161.reuse, -R16 ;  /* 0x000000a11e117223 */ /* 0x080fe40000010810 */
[----:B------:R-:W-:Y:S02]  /*9f40*/  FMUL.FTZ R161, R31, R161 ;  /* 0x000000a11fa17220 */ /* 0x000fe40000410000 */
[----:B------:R-:W-:Y:S02]  /*9f50*/  FFMA.FTZ R18, R191, R18, R185 ;  /* 0x00000012bf127223 */ /* 0x000fe400000100b9 */
[----:B------:R-:W-:Y:S02]  /*9f60*/  FMUL.FTZ R17, R186, R17 ;  /* 0x00000011ba117220 */ /* 0x000fe40000410000 */
[----:B------:R-:W-:-:S02]  /*9f70*/  FFMA.FTZ R16, R30, R177, R161 ;  /* 0x000000b11e107223 */ /* 0x000fc400000100a1 */
[----:B------:R-:W-:Y:S02]  /*9f80*/  FFMA.FTZ R138, R138, R115, R18 ;  /* 0x000000738a8a7223 */ /* 0x000fe40000010012 */
[----:B------:R-:W-:Y:S02]  /*9f90*/  FFMA.FTZ R18, R137, R16, R17 ;  /* 0x0000001089127223 */ /* 0x000fe40000010011 */
[----:B0-----:R-:W-:Y:S02]  /*9fa0*/  @!P0 FADD.FTZ R14, R14, R21 ;  /* 0x000000150e0e8221 */ /* 0x001fe40000010000 */
[----:B-1----:R-:W-:Y:S02]  /*9fb0*/  @!P0 FADD.FTZ R15, R15, R142 ;  /* 0x0000008e0f0f8221 */ /* 0x002fe40000010000 */
[----:B------:R-:W-:Y:S01]  /*9fc0*/  @!P0 FADD.FTZ R13, R13, R132 ;  /* 0x000000840d0d8221 */ /* 0x000fe20000010000 */
[----:B------:R-:W0:Y:S01]  /*9fd0*/  SHFL.DOWN PT, R21, R14, 0x10, 0x1f ;  /* 0x0a001f000e157f89 */ /* 0x000e2200000e0000 */
[----:B------:R-:W-:Y:S01]  /*9fe0*/  @!P0 FADD.FTZ R12, R12, R19 ;  /* 0x000000130c0c8221 */ /* 0x000fe20000010000 */
[----:B------:R-:W-:Y:S01]  /*9ff0*/  ISETP.GT.AND P0, PT, R122, 0xf, PT ;  /* 0x0000000f7a00780c */ /* 0x000fe20003f04270 */
[----:B------:R-:W-:Y:S01]  /*a000*/  FMUL.FTZ R16, R31, R119 ;  /* 0x000000771f107220 */ /* 0x000fe20000410000 */
[----:B------:R-:W-:Y:S01]  /*a010*/  SHFL.DOWN PT, R132, R13, 0x10, 0x1f ;  /* 0x0a001f000d847f89 */ /* 0x000fe200000e0000 */
[----:B------:R-:W-:-:S02]  /*a020*/  FADD.FTZ R62, R140, R62 ;  /* 0x0000003e8c3e7221 */ /* 0x000fc40000010000 */
[C---:B------:R-:W-:Y:S01]  /*a030*/  FFMA.FTZ R16, R30.reuse, R121, -R16 ;  /* 0x000000791e107223 */ /* 0x040fe20000010810 */
[----:B------:R-:W1:Y:S01]  /*a040*/  SHFL.DOWN PT, R140, R15, 0x10, 0x1f ;  /* 0x0a001f000f8c7f89 */ /* 0x000e6200000e0000 */
[----:B------:R-:W-:Y:S02]  /*a050*/  FMUL.FTZ R17, R31, R179 ;  /* 0x000000b31f117220 */ /* 0x000fe40000410000 */
[----:B------:R-:W-:Y:S01]  /*a060*/  FMUL.FTZ R183, R183, R16 ;  /* 0x00000010b7b77220 */ /* 0x000fe20000410000 */
[----:B------:R-:W2:Y:S01]  /*a070*/  SHFL.DOWN PT, R19, R12, 0x10, 0x1f ;  /* 0x0a001f000c137f89 */ /* 0x000ea200000e0000 */
[----:B------:R-:W-:Y:S02]  /*a080*/  FMUL.FTZ R16, R31, R123 ;  /* 0x0000007b1f107220 */ /* 0x000fe40000410000 */
[C---:B------:R-:W-:Y:S02]  /*a090*/  FFMA.FTZ R17, R30.reuse, R163, -R17 ;  /* 0x000000a31e117223 */ /* 0x040fe40000010811 */
        /* <DEDUP_REMOVED lines=11> */
[----:B------:R-:W-:Y:S02]  /*a150*/  FFMA.FTZ R125, R30, R123, R125 ;  /* 0x0000007b1e7d7223 */ /* 0x000fe4000001007d */
[----:B------:R-:W-:-:S02]  /*a160*/  FMUL.FTZ R17, R184, R17 ;  /* 0x00000011b8117220 */ /* 0x000fc40000410000 */
[----:B------:R-:W-:Y:S02]  /*a170*/  FFMA.FTZ R30, R30, R181, R31 ;  /* 0x000000b51e1e7223 */ /* 0x000fe4000001001f */
[----:B------:R-:W-:Y:S02]  /*a180*/  FMUL.FTZ R165, R34, R165 ;  /* 0x000000a522a57220 */ /* 0x000fe40000410000 */
[----:B0-----:R-:W-:Y:S02]  /*a190*/  @!P0 FADD.FTZ R14, R14, R21 ;  /* 0x000000150e0e8221 */ /* 0x001fe40000010000 */
[----:B-1----:R-:W-:Y:S02]  /*a1a0*/  @!P0 FADD.FTZ R15, R15, R140 ;  /* 0x0000008c0f0f8221 */ /* 0x002fe40000010000 */
[----:B------:R-:W-:Y:S02]  /*a1b0*/  @!P0 FADD.FTZ R13, R13, R132 ;  /* 0x000000840d0d8221 */ /* 0x000fe40000010000 */
[----:B--2---:R-:W-:-:S02]  /*a1c0*/  @!P0 FADD.FTZ R12, R12, R19 ;  /* 0x000000130c0c8221 */ /* 0x004fc40000010000 */
        /* <DEDUP_REMOVED lines=52> */
.L_x_6403:
[----:B0-----:R-:W-:Y:S05]  /*a510*/  BSYNC B0 ;  /* 0x0000000000007941 */ /* 0x001fea0003800000 */
.L_x_6402:
[----:B------:R-:W-:-:S04]  /*a520*/  IADD3 R0, R0, 0x1, RZ ;  /* 0x0000000100007810 */ /* 0x000fc80007ffe0ff */
[----:B------:R-:W-:-:S13]  /*a530*/  ISETP.GE.AND P0, PT, R0, c[0x0][0x16c], PT ;  /* 0x00005b0000007a0c */ /* 0x000fda0003f06270 */
[----:B------:R-:W-:Y:S01]  /*a540*/  @P0 CALL.REL.NOINC `(.L_x_6367) ;  /* 0x0000001000000944 */ /* 0x000fe20003c00000 */
[----:B------:R-:W-:Y:S05]  /*a550*/  BRA `(.L_x_6404) ;  /* 0xffffa10000007947 */ /* 0x000fea000383ffff */
.L_x_6367:
[----:B------:R-:W-:Y:S01]  /*a560*/  BAR.SYNC.DEFER_BLOCKING 0x0 ;  /* 0x0000000000007b1d */ /* 0x000fe20000010000 */
[----:B------:R-:W-:-:S05]  /*a570*/  LOP3.LUT R45, R91, 0x1f, R124, 0xf8, !PT ;  /* 0x0000001f5b2d7812 */ /* 0x000fca00078ef87c */
[----:B------:R-:W-:-:S05]  /*a580*/  IMAD.WIDE R4, R45, 0x10, R28 ;  /* 0x000000102d047825 */ /* 0x000fca00078e021c */
[----:B0-----:R-:W2:Y:S04]  /*a590*/  LDG.E.128 R12, [R4.64] ;  /* 0x00000004040c7981 */ /* 0x001ea8000c1e1d00 */
        /* <DEDUP_REMOVED lines=45> */
[----:B------:R-:W-:Y:S01]  /*a870*/  FADD.FTZ R15, R14, R107 ;  /* 0x0000006b0e0f7221 */ /* 0x000fe20000010000 */
[----:B------:R-:W-:Y:S04]  /*a880*/  STS.128 [R84.X16+0x10], R20 ;  /* 0x0000101454007388 */ /* 0x000fe8000000cc00 */
[----:B------:R-:W-:Y:S02]  /*a890*/  FSETP.GTU.FTZ.AND P3, PT, R15, 20, PT ;  /* 0x41a000000f00780b */ /* 0x000fe40003f7c000 */
[----:B------:R-:W3:Y:S01]  /*a8a0*/  @!P5 MUFU.RCP R12, R12 ;  /* 0x0000000c000cd308 */ /* 0x000ee20000001000 */
[----:B-1----:R-:W-:Y:S01]  /*a8b0*/  @!P1 FMUL.FTZ R8, R17, -1.4426950216293334961 ;  /* 0xbfb8aa3b11089820 */ /* 0x002fe20000410000 */
[----:B0-----:R-:W-:-:S02]  /*a8c0*/  HADD2.F32 R14, -RZ, R4.H0_H0 ;  /* 0x20000004ff0e7230 */ /* 0x001fc40000004100 */
        /* <DEDUP_REMOVED lines=36> */
[----:B------:R-:W2:Y:S01]  /*ab10*/  @!P3 MUFU.RCP R13, R13 ;  /* 0x0000000d000db308 */ /* 0x000ea20000001000 */
[----:B------:R-:W-:Y:S01]  /*ab20*/  FSETP.GTU.FTZ.AND P0, PT, R16, 20, PT ;  /* 0x41a000001000780b */ /* 0x000fe20003f1c000 */
[----:B0-----:R-:W-:-:S06]  /*ab30*/  @!P5 FADD.FTZ R15, R15, 1 ;  /* 0x3f8000000f0fd421 */ /* 0x001fcc0000010000 */
[----:B------:R0:W-:Y:S01]  /*ab40*/  @!P1 MUFU.RCP R19, R11 ;  /* 0x0000000b00139308 */ /* 0x0001e20000001000 */
[----:B-1----:R-:W-:Y:S01]  /*ab50*/  @!P4 FMUL.FTZ R75, R75, R14 ;  /* 0x0000000e4b4bc220 */ /* 0x002fe20000410000 */
[----:B------:R-:W-:-:S06]  /*ab60*/  HADD2.F32 R14, -RZ, R7.H0_H0 ;  /* 0x20000007ff0e7230 */ /* 0x000fcc0000004100 */
[----:B------:R-:W1:Y:S01]  /*ab70*/  @!P2 MUFU.RCP R12, R12 ;  /* 0x0000000c000ca308 */ /* 0x000e620000001000 */
[----:B0-----:R-:W-:-:S04]  /*ab80*/  IMAD.WIDE.U32 R10, R105, c[0x0][0x2d8], R8 ;  /* 0x0000b600690a7a25 */ /* 0x001fc800078e0008 */
[----:B--2---:R-:W-:Y:S01]  /*ab90*/  @!P3 FMUL.FTZ R74, R74, R13 ;  /* 0x0000000d4a4ab220 */ /* 0x004fe20000410000 */
[----:B------:R-:W-:Y:S01]  /*aba0*/  IADD3 R11, R11, R17, RZ ;  /* 0x000000110b0b7210 */ /* 0x000fe20007ffe0ff */
[----:B------:R-:W-:Y:S01]  /*abb0*/  FADD.FTZ R17, R4, R107 ;  /* 0x0000006b04117221 */ /* 0x000fe20000010000 */
[----:B------:R-:W-:Y:S01]  /*abc0*/  HADD2.F32 R4, -RZ, R6.H0_H0 ;  /* 0x20000006ff047230 */ /* 0x000fe20000004100 */
[----:B------:R-:W0:Y:S01]  /*abd0*/  @!P5 MUFU.RCP R15, R15 ;  /* 0x0000000f000fd308 */ /* 0x000e220000001000 */
[----:B------:R-:W-:Y:S02]  /*abe0*/  IMAD R13, R126, c[0x0][0x2e4], R5 ;  /* 0x0000b9007e0d7a24 */ /* 0x000fe400078e0205 */
[----:B------:R-:W-:Y:S01]  /*abf0*/  FSETP.GTU.FTZ.AND P4, PT, R17, 20, PT ;  /* 0x41a000001100780b */ /* 0x000fe20003f9c000 */
[----:B------:R-:W-:Y:S02]  /*ac00*/  FADD.FTZ R18, R4, R107 ;  /* 0x0000006b04127221 */ /* 0x000fe40000010000 */
[----:B------:R-:W-:-:S02]  /*ac10*/  IMAD.WIDE.U32 R4, R126, c[0x0][0x2e0], R10 ;  /* 0x0000b8007e047a25 */ /* 0x000fc400078e000a */
[----:B------:R-:W2:Y:S01]  /*ac20*/  @!P6 MUFU.EX2 R0, R0 ;  /* 0x000000000000e308 */ /* 0x000ea20000000800 */
[----:B------:R-:W-:Y:S01]  /*ac30*/  FSETP.GTU.FTZ.AND P3, PT, R18, 20, PT ;  /* 0x41a000001200780b */ /* 0x000fe20003f7c000 */
[----:B-1----:R-:W-:Y:S01]  /*ac40*/  @!P2 FMUL.FTZ R73, R73, R12 ;  /* 0x0000000c4949a220 */ /* 0x002fe20000410000 */
[----:B------:R-:W-:Y:S01]  /*ac50*/  HADD2.F32 R12, -RZ, R6.H1_H1 ;  /* 0x30000006ff0c7230 */ /* 0x000fe20000004100 */
[----:B------:R-:W-:Y:S01]  /*ac60*/  @!P0 FMUL.FTZ R6, R16, -1.4426950216293334961 ;  /* 0xbfb8aa3b10068820 */ /* 0x000fe20000410000 */
[----:B------:R-:W-:Y:S01]  /*ac70*/  HADD2.F32 R16, -RZ, R7.H1_H1 ;  /* 0x30000007ff107230 */ /* 0x000fe20000004100 */
[----:B------:R-:W-:Y:S01]  /*ac80*/  @!P1 FMUL.FTZ R72, R72, R19 ;  /* 0x0000001348489220 */ /* 0x000fe20000410000 */
        /* <DEDUP_REMOVED lines=9> */
[----:B0-----:R-:W-:Y:S01]  /*ad20*/  @!P5 FMUL.FTZ R76, R76, R15 ;  /* 0x0000000f4c4cd220 */ /* 0x001fe20000410000 */
[----:B------:R-:W-:Y:S01]  /*ad30*/  FSETP.GTU.FTZ.AND P1, PT, R17, 20, PT ;  /* 0x41a000001100780b */ /* 0x000fe20003f3c000 */
[----:B------:R-:W-:Y:S01]  /*ad40*/  @!P3 FMUL.FTZ R4, R18, -1.4426950216293334961 ;  /* 0xbfb8aa3b1204b820 */ /* 0x000fe20000410000 */
[----:B------:R-:W-:Y:S01]  /*ad50*/  FSETP.GTU.FTZ.AND P5, PT, R7, 20, PT ;  /* 0x41a000000700780b */ /* 0x000fe20003fbc000 */
[----:B------:R0:W3:Y:S01]  /*ad60*/  @!P4 MUFU.EX2 R13, R5 ;  /* 0x00000005000dc308 */ /* 0x0000e20000000800 */
[----:B--2---:R-:W-:-:S02]  /*ad70*/  @!P6 FADD.FTZ R0, R0, 1 ;  /* 0x3f8000000000e421 */ /* 0x004fc40000010000 */
[----:B------:R-:W-:-:S05]  /*ad80*/  IMAD.WIDE.U32 R8, R105, c[0x0][0x2f8], R8 ;  /* 0x0000be0069087a25 */ /* 0x000fca00078e0008 */
[----:B------:R-:W-:Y:S01]  /*ad90*/  @!P2 FMUL.FTZ R15, R12, -1.4426950216293334961 ;  /* 0xbfb8aa3b0c0fa820 */ /* 0x000fe20000410000 */
[----:B------:R2:W4:Y:S01]  /*ada0*/  @!P3 MUFU.EX2 R14, R4 ;  /* 0x00000004000eb308 */ /* 0x0005220000000800 */
[----:B------:R-:W-:Y:S01]  /*adb0*/  @!P1 FMUL.FTZ R16, R17, -1.4426950216293334961 ;  /* 0xbfb8aa3b11109820 */ /* 0x000fe20000410000 */
[----:B0-----:R-:W-:Y:S01]  /*adc0*/  F2FP.PACK_AB R5, R64, R65 ;  /* 0x000000414005723e */ /* 0x001fe200000000ff */
[----:B------:R-:W-:Y:S01]  /*add0*/  @!P5 FMUL.FTZ R17, R7, -1.4426950216293334961 ;  /* 0xbfb8aa3b0711d820 */ /* 0x000fe20000410000 */
[----:B------:R-:W-:Y:S01]  /*ade0*/  F2FP.PACK_AB R7, R60, R61 ;  /* 0x0000003d3c07723e */ /* 0x000fe200000000ff */
[----:B-1----:R-:W-:Y:S01]  /*adf0*/  @!P0 FADD.FTZ R12, R6, 1 ;  /* 0x3f800000060c8421 */ /* 0x002fe20000010000 */
[----:B------:R-:W-:Y:S01]  /*ae00*/  F2FP.PACK_AB R6, R62, R63 ;  /* 0x0000003f3e06723e */ /* 0x000fe200000000ff */
[----:B---3--:R-:W-:Y:S01]  /*ae10*/  @!P4 FADD.FTZ R13, R13, 1 ;  /* 0x3f8000000d0dc421 */ /* 0x008fe20000010000 */
[----:B------:R-:W0:Y:S01]  /*ae20*/  @!P2 MUFU.EX2 R15, R15 ;  /* 0x0000000f000fa308 */ /* 0x000e220000000800 */
[----:B--2---:R-:W-:-:S05]  /*ae30*/  F2FP.PACK_AB R4, R66, R67 ;  /* 0x000000434204723e */ /* 0x004fca00000000ff */
[----:B------:R1:W-:Y:S01]  /*ae40*/  STS.128 [R84.X16], R4 ;  /* 0x0000000454007388 */ /* 0x0003e2000000cc00 */
[----:B------:R-:W-:-:S06]  /*ae50*/  NOP ;  /* 0x0000000000007918 */ /* 0x000fcc0000000000 */
[----:B------:R-:W2:Y:S01]  /*ae60*/  @!P5 MUFU.EX2 R17, R17 ;  /* 0x000000110011d308 */ /* 0x000ea20000000800 */
[----:B------:R-:W3:Y:S01]  /*ae70*/  LDS.128 R32, [R87.X16] ;  /* 0x0000000057207984 */ /* 0x000ee2000000cc00 */
[----:B----4-:R-:W-:Y:S02]  /*ae80*/  @!P3 FADD.FTZ R14, R14, 1 ;  /* 0x3f8000000e0eb421 */ /* 0x010fe40000010000 */
[----:B0-----:R-:W-:Y:S01]  /*ae90*/  @!P2 FADD.FTZ R15, R15, 1 ;  /* 0x3f8000000f0fa421 */ /* 0x001fe20000010000 */
[----:B------:R-:W0:Y:S03]  /*aea0*/  LDS.128 R36, [R87.X16+0x200] ;  /* 0x0002000057247984 */ /* 0x000e26000000cc00 */
[----:B------:R-:W4:Y:S01]  /*aeb0*/  @!P1 MUFU.EX2 R16, R16 ;  /* 0x0000001000109308 */ /* 0x000f220000000800 */
[----:B--2---:R-:W-:-:S07]  /*aec0*/  @!P5 FADD.FTZ R17, R17, 1 ;  /* 0x3f8000001111d421 */ /* 0x004fce0000010000 */
[----:B------:R-:W2:Y:S01]  /*aed0*/  @!P0 MUFU.RCP R19, R12 ;  /* 0x0000000c00138308 */ /* 0x000ea20000001000 */
[----:B----4-:R-:W-:-:S07]  /*aee0*/  @!P1 FADD.FTZ R16, R16, 1 ;  /* 0x3f80000010109421 */ /* 0x010fce0000010000 */
[----:B-1----:R-:W1:Y:S08]  /*aef0*/  @!P5 MUFU.RCP R4, R17 ;  /* 0x000000110004d308 */ /* 0x002e700000001000 */
[----:B------:R-:W4:Y:S01]  /*af00*/  @!P4 MUFU.RCP R18, R13 ;  /* 0x0000000d0012c308 */ /* 0x000f220000001000 */
[----:B--2---:R-:W-:Y:S02]  /*af10*/  @!P0 FMUL.FTZ R78, R78, R19 ;  /* 0x000000134e4e8220 */ /* 0x004fe40000410000 */
[----:B-1----:R-:W-:-:S05]  /*af20*/  @!P5 FMUL.FTZ R83, R83, R4 ;  /* 0x000000045353d220 */ /* 0x002fca0000410000 */
[----:B------:R-:W1:Y:S01]  /*af30*/  @!P6 MUFU.RCP R0, R0 ;  /* 0x000000000000e308 */ /* 0x000e620000001000 */
[----:B------:R-:W-:-:S05]  /*af40*/  IMAD.WIDE R4, R45, 0x10, R10 ;  /* 0x000000102d047825 */ /* 0x000fca00078e020a */
[----:B---3--:R-:W-:Y:S01]  /*af50*/  STG.E.128 [R4.64], R32 ;  /* 0x0000002004007986 */ /* 0x008fe2000c101d04 */
[----:B----4-:R-:W-:Y:S01]  /*af60*/  @!P4 FMUL.FTZ R79, R79, R18 ;  /* 0x000000124f4fc220 */ /* 0x010fe20000410000 */
[----:B------:R2:W3:Y:S02]  /*af70*/  @!P3 MUFU.RCP R31, R14 ;  /* 0x0000000e001fb308 */ /* 0x0004e40000001000 */
[----:B0-----:R0:W-:Y:S02]  /*af80*/  STG.E.128 [R4.64+0x200], R36 ;  /* 0x0002002404007986 */ /* 0x0011e4000c101d04 */
[----:B------:R-:W-:-:S04]  /*af90*/  F2FP.PACK_AB R17, R79, R78 ;  /* 0x0000004e4f11723e */ /* 0x000fc800000000ff */
[----:B------:R4:W5:Y:S01]  /*afa0*/  @!P2 MUFU.RCP R12, R15 ;  /* 0x0000000f000ca308 */ /* 0x0009620000001000 */
[----:B-1----:R-:W-:Y:S01]  /*afb0*/  @!P6 FMUL.FTZ R77, R77, R0 ;  /* 0x000000004d4de220 */ /* 0x002fe20000410000 */
[----:B--2---:R-:W-:Y:S01]  /*afc0*/  F2FP.PACK_AB R14, R73, R72 ;  /* 0x00000048490e723e */ /* 0x004fe200000000ff */
[----:B------:R-:W-:-:S04]  /*afd0*/  FADD.FTZ R0, R68, R99 ;  /* 0x0000006344007221 */ /* 0x000fc80000010000 */
[----:B------:R-:W-:Y:S01]  /*afe0*/  FADD.FTZ R7, R0, R69 ;  /* 0x0000004500077221 */ /* 0x000fe20000010000 */
[----:B------:R1:W2:Y:S01]  /*aff0*/  @!P1 MUFU.RCP R13, R16 ;  /* 0x00000010000d9308 */ /* 0x0002a20000001000 */
[----:B---3--:R-:W-:Y:S01]  /*b000*/  @!P3 FMUL.FTZ R80, R80, R31 ;  /* 0x0000001f5050b220 */ /* 0x008fe20000410000 */
[----:B----4-:R-:W-:Y:S01]  /*b010*/  F2FP.PACK_AB R15, R75, R74 ;  /* 0x0000004a4b0f723e */ /* 0x010fe200000000ff */
[----:B------:R-:W-:Y:S01]  /*b020*/  IMAD R0, R103, c[0x0][0x2f8], RZ ;  /* 0x0000be0067007a24 */ /* 0x000fe200078e02ff */
[----:B------:R-:W-:Y:S01]  /*b030*/  BAR.SYNC.DEFER_BLOCKING 0x0 ;  /* 0x0000000000007b1d */ /* 0x000fe20000010000 */
[----:B0-----:R-:W-:Y:S01]  /*b040*/  IMAD R5, R111, c[0x0][0x300], RZ ;  /* 0x0000c0006f057a24 */ /* 0x001fe200078e02ff */
[----:B------:R-:W-:Y:S01]  /*b050*/  IADD3 R120, P3, R120, -0x800, RZ ;  /* 0xfffff80078787810 */ /* 0x000fe20007f7e0ff */
[----:B-----5:R-:W-:Y:S01]  /*b060*/  @!P2 FMUL.FTZ R81, R81, R12 ;  /* 0x0000000c5151a220 */ /* 0x020fe20000410000 */
[----:B------:R-:W-:Y:S02]  /*b070*/  F2FP.PACK_AB R12, R69, R68 ;  /* 0x00000044450c723e */ /* 0x000fe400000000ff */
[----:B-1----:R-:W-:-:S02]  /*b080*/  F2FP.PACK_AB R16, R77, R76 ;  /* 0x0000004c4d10723e */ /* 0x002fc400000000ff */
[----:B------:R-:W-:Y:S02]  /*b090*/  F2FP.PACK_AB R18, R81, R80 ;  /* 0x000000505112723e */ /* 0x000fe400000000ff */
[----:B------:R-:W-:Y:S01]  /*b0a0*/  IADD3 R118, P2, R118, -0x800, RZ ;  /* 0xfffff80076767810 */ /* 0x000fe20007f5e0ff */
[----:B--2---:R-:W-:Y:S01]  /*b0b0*/  @!P1 FMUL.FTZ R82, R82, R13 ;  /* 0x0000000d52529220 */ /* 0x004fe20000410000 */
[----:B------:R-:W-:Y:S01]  /*b0c0*/  F2FP.PACK_AB R13, R71, R70 ;  /* 0x00000046470d723e */ /* 0x000fe200000000ff */
[----:B------:R-:W-:Y:S01]  /*b0d0*/  FADD.FTZ R70, R7, R70 ;  /* 0x0000004607467221 */ /* 0x000fe20000010000 */
[----:B------:R-:W-:Y:S01]  /*b0e0*/  IADD3 R28, P1, R28, -0x800, RZ ;  /* 0xfffff8001c1c7810 */ /* 0x000fe20007f3e0ff */
[----:B------:R-:W-:Y:S01]  /*b0f0*/  IMAD R7, R105, c[0x0][0x2fc], R0 ;  /* 0x0000bf0069077a24 */ /* 0x000fe200078e0200 */
[----:B------:R-:W-:Y:S01]  /*b100*/  F2FP.PACK_AB R19, R83, R82 ;  /* 0x000000525313723e */ /* 0x000fe200000000ff */
[----:B------:R-:W-:Y:S01]  /*b110*/  FADD.FTZ R71, R70, R71 ;  /* 0x0000004746477221 */ /* 0x000fe20000010000 */
[----:B------:R-:W-:-:S02]  /*b120*/  IADD3.X R29, R29, -0x1, RZ, P1, !PT ;  /* 0xffffffff1d1d7810 */ /* 0x000fc40000ffe4ff */
[----:B------:R-:W-:Y:S01]  /*b130*/  IADD3 R9, R9, R7, RZ ;  /* 0x0000000709097210 */ /* 0x000fe20007ffe0ff */
[----:B------:R-:W-:Y:S01]  /*b140*/  FADD.FTZ R72, R71, R72 ;  /* 0x0000004847487221 */ /* 0x000fe20000010000 */
[----:B------:R-:W-:Y:S01]  /*b150*/  IADD3.X R95, R95, -0x1, RZ, P2, !PT ;  /* 0xffffffff5f5f7810 */ /* 0x000fe200017fe4ff */
[----:B------:R-:W-:Y:S01]  /*b160*/  STS.128 [R84.X16], R12 ;  /* 0x0000000c54007388 */ /* 0x000fe2000000cc00 */
[----:B------:R-:W-:Y:S01]  /*b170*/  IMAD R7, R126, c[0x0][0x304], R5 ;  /* 0x0000c1007e077a24 */ /* 0x000fe200078e0205 */
[----:B------:R-:W-:Y:S01]  /*b180*/  IADD3.X R97, R97, -0x1, RZ, P3, !PT ;  /* 0xffffffff61617810 */ /* 0x000fe20001ffe4ff */
[----:B------:R-:W-:Y:S01]  /*b190*/  FADD.FTZ R73, R72, R73 ;  /* 0x0000004948497221 */ /* 0x000fe20000010000 */
[----:B------:R-:W-:Y:S01]  /*b1a0*/  STS.128 [R84.X16+0x10], R16 ;  /* 0x0000101054007388 */ /* 0x000fe2000000cc00 */
[----:B------:R-:W-:-:S06]  /*b1b0*/  NOP ;  /* 0x0000000000007918 */ /* 0x000fcc0000000000 */
[----:B------:R-:W0:Y:S01]  /*b1c0*/  LDS.128 R20, [R87.X16] ;  /* 0x0000000057147984 */ /* 0x000e22000000cc00 */
[----:B------:R-:W-:-:S03]  /*b1d0*/  IMAD.WIDE.U32 R4, R126, c[0x0][0x300], R8 ;  /* 0x0000c0007e047a25 */ /* 0x000fc600078e0008 */
[----:B------:R-:W1:Y:S01]  /*b1e0*/  LDS.128 R40, [R87.X16+0x200] ;  /* 0x0002000057287984 */ /* 0x000e62000000cc00 */
        /* <DEDUP_REMOVED lines=20> */
.L_x_6333:
        /* <DEDUP_REMOVED lines=29> */
.L_x_6407:
[----:B------:R-:W-:Y:S05]  /*b500*/  BSYNC B0 ;  /* 0x0000000000007941 */ /* 0x000fea0003800000 */
.L_x_6406:
        /* <DEDUP_REMOVED lines=28> */
.L_x_6409:
[----:B------:R-:W1:Y:S02]  /*b6d0*/  S2R R19, SR_TID.X ;  /* 0x0000000000137919 */ /* 0x000e640000002100 */
.L_x_6410:
[----:B------:R-:W-:Y:S05]  /*b6e0*/  BSYNC B0 ;  /* 0x0000000000007941 */ /* 0x000fea0003800000 */
.L_x_6408:
        /* <DEDUP_REMOVED lines=22> */
.L_x_6411:
        /* <DEDUP_REMOVED lines=64> */
.L_x_6372:
[----:B------:R-:W-:Y:S01]  /*bc50*/  HFMA2.MMA R186, -RZ, RZ, 0, 5.9604644775390625e-08 ;  /* 0x00000001ffba7435 */ /* 0x000fe200000001ff */
[----:B------:R-:W-:Y:S02]  /*bc60*/  MOV R19, R18 ;  /* 0x0000001200137202 */ /* 0x000fe40000000f00 */
[----:B------:R-:W-:Y:S02]  /*bc70*/  MOV R188, RZ ;  /* 0x000000ff00bc7202 */ /* 0x000fe40000000f00 */
[----:B------:R-:W-:-:S02]  /*bc80*/  MOV R189, 0xffffffff ;  /* 0xffffffff00bd7802 */ /* 0x000fc40000000f00 */
[----:B------:R-:W-:Y:S02]  /*bc90*/  MOV R16, 0xbcb0 ;  /* 0x0000bcb000107802 */ /* 0x000fe40000000f00 */
[----:B-1---5:R-:W-:Y:S05]  /*bca0*/  CALL.REL.NOINC `($__internal_155_$__cuda_sm70_shflsync_up) ;  /* 0x00001e8000007944 */ /* 0x022fea0003c00000 */
[----:B-1----:R-:W-:Y:S01]  /*bcb0*/  MOV R21, R19 ;  /* 0x0000001300157202 */ /* 0x002fe20000000f00 */
[----:B0-----:R-:W-:Y:S05]  /*bcc0*/  BRA `(.L_x_6412) ;  /* 0xffffa4a000007947 */ /* 0x001fea000383ffff */
.L_x_6373:
[----:B------:R-:W-:Y:S01]  /*bcd0*/  HFMA2.MMA R186, -RZ, RZ, 0, 5.9604644775390625e-08 ;  /* 0x00000001ffba7435 */ /* 0x000fe200000001ff */
[----:B------:R-:W-:Y:S02]  /*bce0*/  MOV R19, R20 ;  /* 0x0000001400137202 */ /* 0x000fe40000000f00 */
[----:B------:R-:W-:Y:S02]  /*bcf0*/  MOV R188, RZ ;  /* 0x000000ff00bc7202 */ /* 0x000fe40000000f00 */
[----:B------:R-:W-:Y:S02]  /*bd00*/  MOV R189, 0xffffffff ;  /* 0xffffffff00bd7802 */ /* 0x000fe40000000f00 */
[----:B------:R-:W-:Y:S02]  /*bd10*/  MOV R16, 0xbd30 ;  /* 0x0000bd3000107802 */ /* 0x000fe40000000f00 */
[----:B012--5:R-:W-:Y:S05]  /*bd20*/  CALL.REL.NOINC `($__internal_155_$__cuda_sm70_shflsync_up) ;  /* 0x00001e0000007944 */ /* 0x027fea0003c00000 */
[----:B0-----:R-:W-:Y:S01]  /*bd30*/  HFMA2.MMA R186, -RZ, RZ, 0, 5.9604644775390625e-08 ;  /* 0x00000001ffba7435 */ /* 0x001fe200000001ff */
[----:B-1----:R-:W-:Y:S02]  /*bd40*/  MOV R185, R19 ;  /* 0x0000001300b97202 */ /* 0x002fe40000000f00 */
[----:B------:R-:W-:-:S02]  /*bd50*/  MOV R19, R22 ;  /* 0x0000001600137202 */ /* 0x000fc40000000f00 */
[----:B------:R-:W-:Y:S02]  /*bd60*/  MOV R188, RZ ;  /* 0x000000ff00bc7202 */ /* 0x000fe40000000f00 */
[----:B------:R-:W-:Y:S02]  /*bd70*/  MOV R189, 0xffffffff ;  /* 0xffffffff00bd7802 */ /* 0x000fe40000000f00 */
[----:B------:R-:W-:Y:S02]  /*bd80*/  MOV R16, 0xbda0 ;  /* 0x0000bda000107802 */ /* 0x000fe40000000f00 */
[----:B------:R-:W-:Y:S05]  /*bd90*/  CALL.REL.NOINC `($__internal_155_$__cuda_sm70_shflsync_up) ;  /* 0x00001d9000007944 */ /* 0x000fea0003c00000 */
[----:B0-----:R-:W-:Y:S01]  /*bda0*/  HFMA2.MMA R186, -RZ, RZ, 0, 5.9604644775390625e-08 ;  /* 0x00000001ffba7435 */ /* 0x001fe200000001ff */
[----:B-1----:R-:W-:Y:S02]  /*bdb0*/  MOV R187, R19 ;  /* 0x0000001300bb7202 */ /* 0x002fe40000000f00 */
[----:B------:R-:W-:Y:S02]  /*bdc0*/  MOV R19, R23 ;  /* 0x0000001700137202 */ /* 0x000fe40000000f00 */
[----:B------:R-:W-:Y:S02]  /*bdd0*/  MOV R188, RZ ;  /* 0x000000ff00bc7202 */ /* 0x000fe40000000f00 */
[----:B------:R-:W-:-:S02]  /*bde0*/  MOV R189, 0xffffffff ;  /* 0xffffffff00bd7802 */ /* 0x000fc40000000f00 */
[----:B------:R-:W-:Y:S02]  /*bdf0*/  MOV R16, 0xbe10 ;  /* 0x0000be1000107802 */ /* 0x000fe40000000f00 */
[----:B------:R-:W-:Y:S05]  /*be00*/  CALL.REL.NOINC `($__internal_155_$__cuda_sm70_shflsync_up) ;  /* 0x00001d2000007944 */ /* 0x000fea0003c00000 */
        /* <DEDUP_REMOVED lines=20> */
[----:B------:R-:W-:Y:S05]  /*bf50*/  CALL.REL.NOINC `($__internal_155_$__cuda_sm70_shflsync_up) ;  /* 0x00001bd000007944 */ /* 0x000fea0003c00000 */
[----:B0-----:R-:W-:Y:S01]  /*bf60*/  HFMA2.MMA R186, -RZ, RZ, 0, 1.1920928955078125e-07 ;  /* 0x00000002ffba7435 */ /* 0x001fe200000001ff */
[----:B-1----:R-:W-:Y:S02]  /*bf70*/  MOV R18, R19 ;  /* 0x0000001300127202 */ /* 0x002fe40000000f00 */
[----:B------:R-:W-:Y:S02]  /*bf80*/  MOV R19, R207 ;  /* 0x000000cf00137202 */ /* 0x000fe40000000f00 */
[----:B------:R-:W-:Y:S02]  /*bf90*/  MOV R188, RZ ;  /* 0x000000ff00bc7202 */ /* 0x000fe40000000f00 */
[----:B------:R-:W-:Y:S02]  /*bfa0*/  MOV R189, 0xffffffff ;  /* 0xffffffff00bd7802 */ /* 0x000fe40000000f00 */
[----:B------:R-:W-:Y:S02]  /*bfb0*/  MOV R16, 0xbfd0 ;  /* 0x0000bfd000107802 */ /* 0x000fe40000000f00 */
[----:B------:R-:W-:Y:S05]  /*bfc0*/  CALL.REL.NOINC `($__internal_155_$__cuda_sm70_shflsync_up) ;  /* 0x00001b6000007944 */ /* 0x000fea0003c00000 */
[----:B0-----:R-:W-:Y:S01]  /*bfd0*/  HFMA2.MMA R186, -RZ, RZ, 0, 1.1920928955078125e-07 ;  /* 0x00000002ffba7435 */ /* 0x001fe200000001ff */
[----:B-1----:R-:W-:-:S02]  /*bfe0*/  MOV R20, R19 ;  /* 0x0000001300147202 */ /* 0x002fc40000000f00 */
[----:B------:R-:W-:Y:S02]  /*bff0*/  MOV R19, R22 ;  /* 0x0000001600137202 */ /* 0x000fe40000000f00 */
[----:B------:R-:W-:Y:S02]  /*c000*/  MOV R188, RZ ;  /* 0x000000ff00bc7202 */ /* 0x000fe40000000f00 */
[----:B------:R-:W-:Y:S02]  /*c010*/  MOV R189, 0xffffffff ;  /* 0xffffffff00bd7802 */ /* 0x000fe40000000f00 */
[----:B------:R-:W-:Y:S02]  /*c020*/  MOV R16, 0xc040 ;  /* 0x0000c04000107802 */ /* 0x000fe40000000f00 */
[----:B------:R-:W-:Y:S05]  /*c030*/  CALL.REL.NOINC `($__internal_155_$__cuda_sm70_shflsync_up) ;  /* 0x00001af000007944 */ /* 0x000fea0003c00000 */
[----:B0-----:R-:W-:Y:S01]  /*c040*/  HFMA2.MMA R186, -RZ, RZ, 0, 1.1920928955078125e-07 ;  /* 0x00000002ffba7435 */ /* 0x001fe200000001ff */
[----:B-1----:R-:W-:Y:S02]  /*c050*/  MOV R21, R19 ;  /* 0x0000001300157202 */ /* 0x002fe40000000f00 */
[----:B------:R-:W-:Y:S02]  /*c060*/  MOV R19, R23 ;  /* 0x0000001700137202 */ /* 0x000fe40000000f00 */
[----:B------:R-:W-:-:S02]  /*c070*/  MOV R188, RZ ;  /* 0x000000ff00bc7202 */ /* 0x000fc40000000f00 */
[----:B------:R-:W-:Y:S02]  /*c080*/  MOV R189, 0xffffffff ;  /* 0xffffffff00bd7802 */ /* 0x000fe40000000f00 */
[----:B------:R-:W-:Y:S02]  /*c090*/  MOV R16, 0xc0b0 ;  /* 0x0000c0b000107802 */ /* 0x000fe40000000f00 */
[----:B------:R-:W-:Y:S05]  /*c0a0*/  CALL.REL.NOINC `($__internal_155_$__cuda_sm70_shflsync_up) ;  /* 0x00001a8000007944 */ /* 0x000fea0003c00000 */
[----:B------:R-:W-:Y:S01]  /*c0b0*/  ISETP.GE.AND P0, PT, R122, 0x2, PT ;  /* 0x000000027a00780c */ /* 0x000fe20003f06270 */
[----:B------:R-:W-:Y:S01]  /*c0c0*/  FMUL.FTZ R17, R18, R207 ;  /* 0x000000cf12117220 */ /* 0x000fe20000410000 */
[----:B0-----:R-:W-:Y:S01]  /*c0d0*/  MOV R188, RZ ;  /* 0x000000ff00bc7202 */ /* 0x001fe20000000f00 */
        /* <DEDUP_REMOVED lines=8> */
[----:B------:R-:W-:Y:S01]  /*c160*/  HFMA2.MMA R186, -RZ, RZ, 0, 2.384185791015625e-07 ;  /* 0x00000004ffba7435 */ /* 0x000fe200000001ff */
[----:B------:R-:W-:Y:S02]  /*c170*/  @P0 FFMA.FTZ R184, R18, R184, -R17 ;  /* 0x000000b812b80223 */ /* 0x000fe40000010811 */
[----:B------:R-:W-:Y:S01]  /*c180*/  @P0 FADD.FTZ R23, R23, R16 ;  /* 0x0000001017170221 */ /* 0x000fe20000010000 */
[----:B------:R-:W-:Y:S01]  /*c190*/  MOV R16, 0xc1d0 ;  /* 0x0000c1d000107802 */ /* 0x000fe20000000f00 */
[----:B------:R-:W-:Y:S01]  /*c1a0*/  @P0 FADD.FTZ R22, R22, R21 ;  /* 0x0000001516160221 */ /* 0x000fe20000010000 */
[----:B------:R-:W-:Y:S02]  /*c1b0*/  MOV R19, R184 ;  /* 0x000000b800137202 */ /* 0x000fe40000000f00 */
[----:B------:R-:W-:Y:S05]  /*c1c0*/  CALL.REL.NOINC `($__internal_155_$__cuda_sm70_shflsync_up) ;  /* 0x0000196000007944 */ /* 0x000fea0003c00000 */
[----:B0-----:R-:W-:Y:S01]  /*c1d0*/  HFMA2.MMA R186, -RZ, RZ, 0, 2.384185791015625e-07 ;  /* 0x00000004ffba7435 */ /* 0x001fe200000001ff */
[----:B-1----:R-:W-:-:S02]  /*c1e0*/  MOV R18, R19 ;  /* 0x0000001300127202 */ /* 0x002fc40000000f00 */
[----:B------:R-:W-:Y:S02]  /*c1f0*/  MOV R19, R207 ;  /* 0x000000cf00137202 */ /* 0x000fe40000000f00 */
[----:B------:R-:W-:Y:S02]  /*c200*/  MOV R188, RZ ;  /* 0x000000ff00bc7202 */ /* 0x000fe40000000f00 */
[----:B------:R-:W-:Y:S02]  /*c210*/  MOV R189, 0xffffffff ;  /* 0xffffffff00bd7802 */ /* 0x000fe40000000f00 */
[----:B------:R-:W-:Y:S02]  /*c220*/  MOV R16, 0xc240 ;  /* 0x0000c24000107802 */ /* 0x000fe40000000f00 */
[----:B------:R-:W-:Y:S05]  /*c230*/  CALL.REL.NOINC `($__internal_155_$__cuda_sm70_shflsync_up) ;  /* 0x000018f000007944 */ /* 0x000fea0003c00000 */
[----:B0-----:R-:W-:Y:S01]  /*c240*/  HFMA2.MMA R186, -RZ, RZ, 0, 2.384185791015625e-07 ;  /* 0x00000004ffba7435 */ /* 0x001fe200000001ff */
[----:B-1----:R-:W-:Y:S02]  /*c250*/  MOV R20, R19 ;  /* 0x0000001300147202 */ /* 0x002fe40000000f00 */
[----:B------:R-:W-:Y:S02]  /*c260*/  MOV R19, R22 ;  /* 0x0000001600137202 */ /* 0x000fe40000000f00 */
[----:B------:R-:W-:-:S02]  /*c270*/  MOV R188, RZ ;  /* 0x000000ff00bc7202 */ /* 0x000fc40000000f00 */
[----:B------:R-:W-:Y:S02]  /*c280*/  MOV R189, 0xffffffff ;  /* 0xffffffff00bd7802 */ /* 0x000fe40000000f00 */
[----:B------:R-:W-:Y:S02]  /*c290*/  MOV R16, 0xc2b0 ;  /* 0x0000c2b000107802 */ /* 0x000fe40000000f00 */
[----:B------:R-:W-:Y:S05]  /*c2a0*/  CALL.REL.NOINC `($__internal_155_$__cuda_sm70_shflsync_up) ;  /* 0x0000188000007944 */ /* 0x000fea0003c00000 */
[----:B0-----:R-:W-:Y:S01]  /*c2b0*/  HFMA2.MMA R186, -RZ, RZ, 0, 2.384185791015625e-07 ;  /* 0x00000004ffba7435 */ /* 0x001fe200000001ff */
[----:B-1----:R-:W-:Y:S02]  /*c2c0*/  MOV R21, R19 ;  /* 0x0000001300157202 */ /* 0x002fe40000000f00 */
[----:B------:R-:W-:Y:S02]  /*c2d0*/  MOV R19, R23 ;  /* 0x0000001700137202 */ /* 0x000fe40000000f00 */
[----:B------:R-:W-:Y:S02]  /*c2e0*/  MOV R188, RZ ;  /* 0x000000ff00bc7202 */ /* 0x000fe40000000f00 */
[----:B------:R-:W-:Y:S02]  /*c2f0*/  MOV R189, 0xffffffff ;  /* 0xffffffff00bd7802 */ /* 0x000fe40000000f00 */
[----:B------:R-:W-:-:S02]  /*c300*/  MOV R16, 0xc320 ;  /* 0x0000c32000107802 */ /* 0x000fc40000000f00 */
[----:B------:R-:W-:Y:S05]  /*c310*/  CALL.REL.NOINC `($__internal_155_$__cuda_sm70_shflsync_up) ;  /* 0x0000181000007944 */ /* 0x000fea0003c00000 */
        /* <DEDUP_REMOVED lines=14> */
[----:B------:R-:W-:-:S02]  /*c400*/  @P0 FADD.FTZ R23, R23, R20 ;  /* 0x0000001417170221 */ /* 0x000fc40000010000 */
[----:B------:R-:W-:Y:S01]  /*c410*/  @P0 FADD.FTZ R22, R22, R21 ;  /* 0x0000001516160221 */ /* 0x000fe20000010000 */
[----:B------:R-:W-:Y:S02]  /*c420*/  MOV R19, R184 ;  /* 0x000000b800137202 */ /* 0x000fe40000000f00 */
[----:B------:R-:W-:Y:S05]  /*c430*/  CALL.REL.NOINC `($__internal_155_$__cuda_sm70_shflsync_up) ;  /* 0x000016f000007944 */ /* 0x000fea0003c00000 */
[----:B0-----:R-:W-:Y:S01]  /*c440*/  HFMA2.MMA R186, -RZ, RZ, 0, 4.76837158203125e-07 ;  /* 0x00000008ffba7435 */ /* 0x001fe200000001ff */
[----:B-1----:R-:W-:Y:S02]  /*c450*/  MOV R18, R19 ;  /* 0x0000001300127202 */ /* 0x002fe40000000f00 */
[----:B------:R-:W-:Y:S02]  /*c460*/  MOV R19, R207 ;  /* 0x000000cf00137202 */ /* 0x000fe40000000f00 */
[----:B------:R-:W-:Y:S02]  /*c470*/  MOV R188, RZ ;  /* 0x000000ff00bc7202 */ /* 0x000fe40000000f00 */
[----:B------:R-:W-:Y:S02]  /*c480*/  MOV R189, 0xffffffff ;  /* 0xffffffff00bd7802 */ /* 0x000fe40000000f00 */
[----:B------:R-:W-:-:S02]  /*c490*/  MOV R16, 0xc4b0 ;  /* 0x0000c4b000107802 */ /* 0x000fc40000000f00 */
[----:B------:R-:W-:Y:S05]  /*c4a0*/  CALL.REL.NOINC `($__internal_155_$__cuda_sm70_shflsync_up) ;  /* 0x0000168000007944 */ /* 0x000fea0003c00000 */
[----:B0-----:R-:W-:Y:S01]  /*c4b0*/  HFMA2.MMA R186, -RZ, RZ, 0, 4.76837158203125e-07 ;  /* 0x00000008ffba7435 */ /* 0x001fe200000001ff */
[----:B-1----:R-:W-:-:S02]  /*c4c0*/  MOV R20, R19 ;  /* 0x0000001300147202 */ /* 0x002fc40000000f00 */
[----:B------:R-:W-:Y:S02]  /*c4d0*/  MOV R19, R22 ;  /* 0x0000001600137202 */ /* 0x000fe40000000f00 */
[----:B------:R-:W-:Y:S02]  /*c4e0*/  MOV R188, RZ ;  /* 0x000000ff00bc7202 */ /* 0x000fe40000000f00 */
[----:B------:R-:W-:Y:S02]  /*c4f0*/  MOV R189, 0xffffffff ;  /* 0xffffffff00bd7802 */ /* 0x000fe40000000f00 */
[----:B------:R-:W-:Y:S02]  /*c500*/  MOV R16, 0xc520 ;  /* 0x0000c52000107802 */ /* 0x000fe40000000f00 */
[----:B------:R-:W-:Y:S05]  /*c510*/  CALL.REL.NOINC `($__internal_155_$__cuda_sm70_shflsync_up) ;  /* 0x0000161000007944 */ /* 0x000fea0003c00000 */
[----:B0-----:R-:W-:Y:S01]  /*c520*/  HFMA2.MMA R186, -RZ, RZ, 0, 4.76837158203125e-07 ;  /* 0x00000008ffba7435 */ /* 0x001fe200000001ff */
        /* <DEDUP_REMOVED lines=17> */
[----:B------:R-:W-:Y:S01]  /*c640*/  HFMA2.MMA R186, -RZ, RZ, 0, 9.5367431640625e-07 ;  /* 0x00000010ffba7435 */ /* 0x000fe200000001ff */
[----:B------:R-:W-:Y:S02]  /*c650*/  @P0 FFMA.FTZ R184, R18, R184, -R17 ;  /* 0x000000b812b80223 */ /* 0x000fe40000010811 */
[----:B------:R-:W-:Y:S01]  /*c660*/  @P0 FADD.FTZ R23, R23, R16 ;  /* 0x0000001017170221 */ /* 0x000fe20000010000 */
[----:B------:R-:W-:Y:S01]  /*c670*/  MOV R16, 0xc6d0 ;  /* 0x0000c6d000107802 */ /* 0x000fe20000000f00 */
[----:B------:R-:W-:Y:S01]  /*c680*/  @P0 FADD.FTZ R22, R22, R21 ;  /* 0x0000001516160221 */ /* 0x000fe20000010000 */
[-C--:B------:R-:W-:Y:S02]  /*c690*/  MOV R18, R184.reuse ;  /* 0x000000b800127202 */ /* 0x080fe40000000f00 */
[----:B------:R-:W-:-:S02]  /*c6a0*/  MOV R19, R184 ;  /* 0x000000b800137202 */ /* 0x000fc40000000f00 */
[----:B------:R-:W-:Y:S02]  /*c6b0*/  MOV R184, R207 ;  /* 0x000000cf00b87202 */ /* 0x000fe40000000f00 */
[----:B------:R-:W-:Y:S05]  /*c6c0*/  CALL.REL.NOINC `($__internal_155_$__cuda_sm70_shflsync_up) ;  /* 0x0000146000007944 */ /* 0x000fea0003c00000 */
[----:B0-----:R-:W-:Y:S01]  /*c6d0*/  HFMA2.MMA R186, -RZ, RZ, 0, 9.5367431640625e-07 ;  /* 0x00000010ffba7435 */ /* 0x001fe200000001ff */
[----:B-1----:R-:W-:Y:S02]  /*c6e0*/  MOV R21, R19 ;  /* 0x0000001300157202 */ /* 0x002fe40000000f00 */
[----:B------:R-:W-:Y:S02]  /*c6f0*/  MOV R19, R207 ;  /* 0x000000cf00137202 */ /* 0x000fe40000000f00 */
[----:B------:R-:W-:Y:S02]  /*c700*/  MOV R188, RZ ;  /* 0x000000ff00bc7202 */ /* 0x000fe40000000f00 */
[----:B------:R-:W-:Y:S02]  /*c710*/  MOV R189, 0xffffffff ;  /* 0xffffffff00bd7802 */ /* 0x000fe40000000f00 */
[----:B------:R-:W-:Y:S02]  /*c720*/  MOV R16, 0xc740 ;  /* 0x0000c74000107802 */ /* 0x000fe40000000f00 */
[----:B------:R-:W-:Y:S05]  /*c730*/  CALL.REL.NOINC `($__internal_155_$__cuda_sm70_shflsync_up) ;  /* 0x000013f000007944 */ /* 0x000fea0003c00000 */
[----:B0-----:R-:W-:Y:S01]  /*c740*/  HFMA2.MMA R186, -RZ, RZ, 0, 9.5367431640625e-07 ;  /* 0x00000010ffba7435 */ /* 0x001fe200000001ff */
[----:B-1----:R-:W-:-:S02]  /*c750*/  MOV R185, R19 ;  /* 0x0000001300b97202 */ /* 0x002fc40000000f00 */
[----:B------:R-:W-:Y:S02]  /*c760*/  MOV R19, R22 ;  /* 0x0000001600137202 */ /* 0x000fe40000000f00 */
[----:B------:R-:W-:Y:S02]  /*c770*/  MOV R188, RZ ;  /* 0x000000ff00bc7202 */ /* 0x000fe40000000f00 */
[----:B------:R-:W-:Y:S02]  /*c780*/  MOV R189, 0xffffffff ;  /* 0xffffffff00bd7802 */ /* 0x000fe40000000f00 */
[----:B------:R-:W-:Y:S02]  /*c790*/  MOV R16, 0xc7b0 ;  /* 0x0000c7b000107802 */ /* 0x000fe40000000f00 */
[----:B------:R-:W-:Y:S05]  /*c7a0*/  CALL.REL.NOINC `($__internal_155_$__cuda_sm70_shflsync_up) ;  /* 0x0000138000007944 */ /* 0x000fea0003c00000 */
[----:B0-----:R-:W-:Y:S01]  /*c7b0*/  HFMA2.MMA R186, -RZ, RZ, 0, 9.5367431640625e-07 ;  /* 0x00000010ffba7435 */ /* 0x001fe200000001ff */
[----:B-1----:R-:W-:Y:S02]  /*c7c0*/  MOV R187, R19 ;  /* 0x0000001300bb7202 */ /* 0x002fe40000000f00 */
[----:B------:R-:W-:Y:S02]  /*c7d0*/  MOV R19, R23 ;  /* 0x0000001700137202 */ /* 0x000fe40000000f00 */
[----:B------:R-:W-:-:S02]  /*c7e0*/  MOV R188, RZ ;  /* 0x000000ff00bc7202 */ /* 0x000fc40000000f00 */
[----:B------:R-:W-:Y:S02]  /*c7f0*/  MOV R189, 0xffffffff ;  /* 0xffffffff00bd7802 */ /* 0x000fe40000000f00 */
[----:B------:R-:W-:Y:S02]  /*c800*/  MOV R16, 0xc820 ;  /* 0x0000c82000107802 */ /* 0x000fe40000000f00 */
[----:B------:R-:W-:Y:S05]  /*c810*/  CALL.REL.NOINC `($__internal_155_$__cuda_sm70_shflsync_up) ;  /* 0x0000131000007944 */ /* 0x000fea0003c00000 */
[----:B01----:R-:W-:Y:S05]  /*c820*/  BRA `(.L_x_6413) ;  /* 0xffff9d8000007947 */ /* 0x003fea000383ffff */
.L_x_6378:
[----:B------:R-:W-:Y:S01]  /*c830*/  HFMA2.MMA R186, -RZ, RZ, 0, 5.9604644775390625e-08 ;  /* 0x00000001ffba7435 */ /* 0x000fe200000001ff */
[----:B-1----:R-:W-:Y:S02]  /*c840*/  MOV R19, R20 ;  /* 0x0000001400137202 */ /* 0x002fe40000000f00 */
[----:B------:R-:W-:Y:S02]  /*c850*/  MOV R188, RZ ;  /* 0x000000ff00bc7202 */ /* 0x000fe40000000f00 */
[----:B------:R-:W-:Y:S02]  /*c860*/  MOV R189, 0xffffffff ;  /* 0xffffffff00bd7802 */ /* 0x000fe40000000f00 */
[----:B------:R-:W-:Y:S02]  /*c870*/  MOV R16, 0xc890 ;  /* 0x0000c89000107802 */ /* 0x000fe40000000f00 */
[----:B0----5:R-:W-:Y:S05]  /*c880*/  CALL.REL.NOINC `($__internal_155_$__cuda_sm70_shflsync_up) ;  /* 0x000012a000007944 */ /* 0x021fea0003c00000 */
[----:B0-----:R-:W-:Y:S01]  /*c890*/  HFMA2.MMA R186, -RZ, RZ, 0, 5.9604644775390625e-08 ;  /* 0x00000001ffba7435 */ /* 0x001fe200000001ff */
[----:B-1----:R-:W-:-:S02]  /*c8a0*/  MOV R20, R19 ;  /* 0x0000001300147202 */ /* 0x002fc40000000f00 */
[----:B------:R-:W-:Y:S02]  /*c8b0*/  MOV R19, R21 ;  /* 0x0000001500137202 */ /* 0x000fe40000000f00 */
[----:B------:R-:W-:Y:S02]  /*c8c0*/  MOV R188, RZ ;  /* 0x000000ff00bc7202 */ /* 0x000fe40000000f00 */
[----:B------:R-:W-:Y:S02]  /*c8d0*/  MOV R189, 0xffffffff ;  /* 0xffffffff00bd7802 */ /* 0x000fe40000000f00 */
[----:B------:R-:W-:Y:S02]  /*c8e0*/  MOV R16, 0xc900 ;  /* 0x0000c90000107802 */ /* 0x000fe40000000f00 */
[----:B------:R-:W-:Y:S05]  /*c8f0*/  CALL.REL.NOINC `($__internal_155_$__cuda_sm70_shflsync_up) ;  /* 0x0000123000007944 */ /* 0x000fea0003c00000 */
[----:B0-----:R-:W-:Y:S01]  /*c900*/  HFMA2.MMA R186, -RZ, RZ, 0, 5.9604644775390625e-08 ;  /* 0x00000001ffba7435 */ /* 0x001fe200000001ff */
[----:B-1----:R-:W-:Y:S02]  /*c910*/  MOV R21, R19 ;  /* 0x0000001300157202 */ /* 0x002fe40000000f00 */
[----:B------:R-:W-:Y:S02]  /*c920*/  MOV R19, R22 ;  /* 0x0000001600137202 */ /* 0x000fe40000000f00 */
[----:B------:R-:W-:-:S02]  /*c930*/  MOV R188, RZ ;  /* 0x000000ff00bc7202 */ /* 0x000fc40000000f00 */
[----:B------:R-:W-:Y:S02]  /*c940*/  MOV R189, 0xffffffff ;  /* 0xffffffff00bd7802 */ /* 0x000fe40000000f00 */
[----:B------:R-:W-:Y:S02]  /*c950*/  MOV R16, 0xc970 ;  /* 0x0000c97000107802 */ /* 0x000fe40000000f00 */
[----:B------:R-:W-:Y:S05]  /*c960*/  CALL.REL.NOINC `($__internal_155_$__cuda_sm70_shflsync_up) ;  /* 0x000011c000007944 */ /* 0x000fea0003c00000 */
[----:B0-----:R-:W-:Y:S01]  /*c970*/  HFMA2.MMA R186, -RZ, RZ, 0, 5.9604644775390625e-08 ;  /* 0x00000001ffba7435 */ /* 0x001fe200000001ff */
[----:B-1----:R-:W-:Y:S02]  /*c980*/  MOV R22, R19 ;  /* 0x0000001300167202 */ /* 0x002fe40000000f00 */
[----:B------:R-:W-:Y:S02]  /*c990*/  MOV R19, R23 ;  /* 0x0000001700137202 */ /* 0x000fe40000000f00 */
[----:B------:R-:W-:Y:S02]  /*c9a0*/  MOV R188, RZ ;  /* 0x000000ff00bc7202 */ /* 0x000fe40000000f00 */
[----:B------:R-:W-:Y:S02]  /*c9b0*/  MOV R189, 0xffffffff ;  /* 0xffffffff00bd7802 */ /* 0x000fe40000000f00 */
[----:B------:R-:W-:-:S02]  /*c9c0*/  MOV R16, 0xc9e0 ;  /* 0x0000c9e000107802 */ /* 0x000fc40000000f00 */
[----:B------:R-:W-:Y:S05]  /*c9d0*/  CALL.REL.NOINC `($__internal_155_$__cuda_sm70_shflsync_up) ;  /* 0x0000115000007944 */ /* 0x000fea0003c00000 */
[----:B------:R-:W-:Y:S01]  /*c9e0*/  HFMA2.MMA R207, -RZ, RZ, 0, 0 ;  /* 0x00000000ffcf7435 */ /* 0x000fe200000001ff */
[----:B-1----:R-:W-:-:S02]  /*c9f0*/  MOV R23, R19 ;  /* 0x0000001300177202 */ /* 0x002fc40000000f00 */
[----:B------:R-:W-:Y:S02]  /*ca00*/  MOV R18, R12 ;  /* 0x0000000c00127202 */ /* 0x000fe40000000f00 */
[----:B------:R-:W-:Y:S02]  /*ca10*/  MOV R218, 0x1f ;  /* 0x0000001f00da7802 */ /* 0x000fe40000000f00 */
[----:B------:R-:W-:Y:S02]  /*ca20*/  MOV R19, 0xffffffff ;  /* 0xffffffff00137802 */ /* 0x000fe40000000f00 */
[----:B------:R-:W-:Y:S02]  /*ca30*/  MOV R16, 0xca50 ;  /* 0x0000ca5000107802 */ /* 0x000fe40000000f00 */
[----:B0-----:R-:W-:Y:S05]  /*ca40*/  CALL.REL.NOINC `($__internal_154_$__cuda_sm70_shflsync_idx_p) ;  /* 0x000010a000007944 */ /* 0x001fea0003c00000 */
[----:B0-----:R-:W-:Y:S01]  /*ca50*/  HFMA2.MMA R207, -RZ, RZ, 0, 0 ;  /* 0x00000000ffcf7435 */ /* 0x001fe200000001ff */
[----:B-1----:R-:W-:Y:S02]  /*ca60*/  MOV R12, R19 ;  /* 0x00000013000c7202 */ /* 0x002fe40000000f00 */
[----:B------:R-:W-:Y:S02]  /*ca70*/  MOV R18, R13 ;  /* 0x0000000d00127202 */ /* 0x000fe40000000f00 */
[----:B------:R-:W-:-:S02]  /*ca80*/  MOV R218, 0x1f ;  /* 0x0000001f00da7802 */ /* 0x000fc40000000f00 */
[----:B------:R-:W-:Y:S02]  /*ca90*/  MOV R19, 0xffffffff ;  /* 0xffffffff00137802 */ /* 0x000fe40000000f00 */
[----:B------:R-:W-:Y:S02]  /*caa0*/  MOV R16, 0xcac0 ;  /* 0x0000cac000107802 */ /* 0x000fe40000000f00 */
[----:B------:R-:W-:Y:S05]  /*cab0*/  CALL.REL.NOINC `($__internal_154_$__cuda_sm70_shflsync_idx_p) ;  /* 0x0000103000007944 */ /* 0x000fea0003c00000 */
[----:B0-----:R-:W-:Y:S01]  /*cac0*/  HFMA2.MMA R207, -RZ, RZ, 0, 0 ;  /* 0x00000000ffcf7435 */ /* 0x001fe200000001ff */
[----:B-1----:R-:W-:Y:S02]  /*cad0*/  MOV R13, R19 ;  /* 0x00000013000d7202 */ /* 0x002fe40000000f00 */
[----:B------:R-:W-:Y:S02]  /*cae0*/  MOV R18, R14 ;  /* 0x0000000e00127202 */ /* 0x000fe40000000f00 */
[----:B------:R-:W-:Y:S02]  /*caf0*/  MOV R218, 0x1f ;  /* 0x0000001f00da7802 */ /* 0x000fe40000000f00 */
[----:B------:R-:W-:Y:S02]  /*cb00*/  MOV R19, 0xffffffff ;  /* 0xffffffff00137802 */ /* 0x000fe40000000f00 */
[----:B------:R-:W-:-:S02]  /*cb10*/  MOV R16, 0xcb30 ;  /* 0x0000cb3000107802 */ /* 0x000fc40000000f00 */
[----:B------:R-:W-:Y:S05]  /*cb20*/  CALL.REL.NOINC `($__internal_154_$__cuda_sm70_shflsync_idx_p) ;  /* 0x00000fc000007944 */ /* 0x000fea0003c00000 */
[----:B0-----:R-:W-:Y:S01]  /*cb30*/  HFMA2.MMA R207, -RZ, RZ, 0, 0 ;  /* 0x00000000ffcf7435 */ /* 0x001fe200000001ff */
[----:B-1----:R-:W-:-:S02]  /*cb40*/  MOV R14, R19 ;  /* 0x00000013000e7202 */ /* 0x002fc40000000f00 */
[----:B------:R-:W-:Y:S02]  /*cb50*/  MOV R18, R15 ;  /* 0x0000000f00127202 */ /* 0x000fe40000000f00 */
[----:B------:R-:W-:Y:S02]  /*cb60*/  MOV R218, 0x1f ;  /* 0x0000001f00da7802 */ /* 0x000fe40000000f00 */
[----:B------:R-:W-:Y:S02]  /*cb70*/  MOV R19, 0xffffffff ;  /* 0xffffffff00137802 */ /* 0x000fe40000000f00 */
[----:B------:R-:W-:Y:S02]  /*cb80*/  MOV R16, 0xcba0 ;  /* 0x0000cba000107802 */ /* 0x000fe40000000f00 */
[----:B------:R-:W-:Y:S05]  /*cb90*/  CALL.REL.NOINC `($__internal_154_$__cuda_sm70_shflsync_idx_p) ;  /* 0x00000f5000007944 */ /* 0x000fea0003c00000 */
[----:B-1----:R-:W-:Y:S01]  /*cba0*/  MOV R15, R19 ;  /* 0x00000013000f7202 */ /* 0x002fe20000000f00 */
[----:B0-----:R-:W-:Y:S05]  /*cbb0*/  BRA `(.L_x_6414) ;  /* 0xffff9d1000007947 */ /* 0x001fea000383ffff */
.L_x_6381:
[----:B------:R-:W-:Y:S01]  /*cbc0*/  HFMA2.MMA R218, -RZ, RZ, 0, 5.9604644775390625e-08 ;  /* 0x00000001ffda7435 */ /* 0x000fe200000001ff */
[----:B------:R-:W-:Y:S02]  /*cbd0*/  MOV R217, R22 ;  /* 0x0000001600d97202 */ /* 0x000fe40000000f00 */
[----:B------:R-:W-:-:S02]  /*cbe0*/  MOV R223, 0x1f ;  /* 0x0000001f00df7802 */ /* 0x000fc40000000f00 */
[----:B------:R-:W-:Y:S02]  /*cbf0*/  MOV R220, 0xffffffff ;  /* 0xffffffff00dc7802 */ /* 0x000fe40000000f00 */
[----:B------:R-:W-:Y:S02]  /*cc00*/  MOV R16, 0xcc20 ;  /* 0x0000cc2000107802 */ /* 0x000fe40000000f00 */
[----:B------:R-:W-:Y:S05]  /*cc10*/  CALL.REL.NOINC `($__internal_153_$__cuda_sm70_shflsync_down) ;  /* 0x00000e9000007944 */ /* 0x000fea0003c00000 */
[----:B-1----:R-:W-:Y:S01]  /*cc20*/  MOV R18, R223 ;  /* 0x000000df00127202 */ /* 0x002fe20000000f00 */
[----:B0-----:R-:W-:Y:S05]  /*cc30*/  BRA `(.L_x_6415) ;  /* 0xffffaf3000007947 */ /* 0x001fea000383ffff */
.L_x_6382:
[----:B------:R-:W-:Y:S01]  /*cc40*/  HFMA2.MMA R218, -RZ, RZ, 0, 5.9604644775390625e-08 ;  /* 0x00000001ffda7435 */ /* 0x000fe200000001ff */
[----:B------:R-:W-:Y:S02]  /*cc50*/  MOV R217, R23 ;  /* 0x0000001700d97202 */ /* 0x000fe40000000f00 */
[----:B------:R-:W-:Y:S02]  /*cc60*/  MOV R223, 0x1f ;  /* 0x0000001f00df7802 */ /* 0x000fe40000000f00 */
[----:B------:R-:W-:Y:S02]  /*cc70*/  MOV R220, 0xffffffff ;  /* 0xffffffff00dc7802 */ /* 0x000fe40000000f00 */
[----:B------:R-:W-:-:S02]  /*cc80*/  MOV R16, 0xcca0 ;  /* 0x0000cca000107802 */ /* 0x000fc40000000f00 */
[----:B01----:R-:W-:Y:S05]  /*cc90*/  CALL.REL.NOINC `($__internal_153_$__cuda_sm70_shflsync_down) ;  /* 0x00000e1000007944 */ /* 0x003fea0003c00000 */
[----:B0-----:R-:W-:Y:S01]  /*cca0*/  HFMA2.MMA R218, -RZ, RZ, 0, 5.9604644775390625e-08 ;  /* 0x00000001ffda7435 */ /* 0x001fe200000001ff */
[----:B-1----:R-:W-:-:S02]  /*ccb0*/  MOV R19, R223 ;  /* 0x000000df00137202 */ /* 0x002fc40000000f00 */
[----:B------:R-:W-:Y:S02]  /*ccc0*/  MOV R217, R21 ;  /* 0x0000001500d97202 */ /* 0x000fe40000000f00 */
[----:B------:R-:W-:Y:S02]  /*ccd0*/  MOV R223, 0x1f ;  /* 0x0000001f00df7802 */ /* 0x000fe40000000f00 */
[----:B------:R-:W-:Y:S02]  /*cce0*/  MOV R220, 0xffffffff ;  /* 0xffffffff00dc7802 */ /* 0x000fe40000000f00 */
[----:B------:R-:W-:Y:S02]  /*ccf0*/  MOV R16, 0xcd10 ;  /* 0x0000cd1000107802 */ /* 0x000fe40000000f00 */
[----:B------:R-:W-:Y:S05]  /*cd00*/  CALL.REL.NOINC `($__internal_153_$__cuda_sm70_shflsync_down) ;  /* 0x00000da000007944 */ /* 0x000fea0003c00000 */
[----:B0-----:R-:W-:Y:S01]  /*cd10*/  HFMA2.MMA R218, -RZ, RZ, 0, 5.9604644775390625e-08 ;  /* 0x00000001ffda7435 */ /* 0x001fe200000001ff */
[----:B-1----:R-:W-:Y:S02]  /*cd20*/  MOV R207, R223 ;  /* 0x000000df00cf7202 */ /* 0x002fe40000000f00 */
[----:B------:R-:W-:Y:S02]  /*cd30*/  MOV R217, R20 ;  /* 0x0000001400d97202 */ /* 0x000fe40000000f00 */
[----:B------:R-:W-:-:S02]  /*cd40*/  MOV R223, 0x1f ;  /* 0x0000001f00df7802 */ /* 0x000fc40000000f00 */
[----:B------:R-:W-:Y:S02]  /*cd50*/  MOV R220, 0xffffffff ;  /* 0xffffffff00dc7802 */ /* 0x000fe40000000f00 */
[----:B------:R-:W-:Y:S02]  /*cd60*/  MOV R16, 0xcd80 ;  /* 0x0000cd8000107802 */ /* 0x000fe40000000f00 */
[----:B------:R-:W-:Y:S05]  /*cd70*/  CALL.REL.NOINC `($__internal_153_$__cuda_sm70_shflsync_down) ;  /* 0x00000d3000007944 */ /* 0x000fea0003c00000 */
[----:B-1----:R-:W-:Y:S01]  /*cd80*/  MOV R16, R223 ;  /* 0x000000df00107202 */ /* 0x002fe20000000f00 */
[----:B0-----:R-:W-:Y:S05]  /*cd90*/  BRA `(.L_x_6416) ;  /* 0xffffae1000007947 */ /* 0x001fea000383ffff */
.L_x_6385:
[----:B------:R-:W-:Y:S01]  /*cda0*/  HFMA2.MMA R218, -RZ, RZ, 0, 1.1920928955078125e-07 ;  /* 0x00000002ffda7435 */ /* 0x000fe200000001ff */
[----:B------:R-:W-:Y:S02]  /*cdb0*/  MOV R217, R22 ;  /* 0x0000001600d97202 */ /* 0x000fe40000000f00 */
[----:B------:R-:W-:Y:S02]  /*cdc0*/  MOV R223, 0x1f ;  /* 0x0000001f00df7802 */ /* 0x000fe40000000f00 */
[----:B------:R-:W-:Y:S02]  /*cdd0*/  MOV R220, 0xffffffff ;  /* 0xffffffff00dc7802 */ /* 0x000fe40000000f00 */
[----:B0-----:R-:W-:-:S02]  /*cde0*/  MOV R16, 0xce00 ;  /* 0x0000ce0000107802 */ /* 0x001fc40000000f00 */
[----:B-1234-:R-:W-:Y:S05]  /*cdf0*/  CALL.REL.NOINC `($__internal_153_$__cuda_sm70_shflsync_down) ;  /* 0x00000cb000007944 */ /* 0x01efea0003c00000 */
[----:B0-----:R-:W-:Y:S01]  /*ce00*/  HFMA2.MMA R218, -RZ, RZ, 0, 1.1920928955078125e-07 ;  /* 0x00000002ffda7435 */ /* 0x001fe200000001ff */
[----:B-1----:R-:W-:-:S02]  /*ce10*/  MOV R18, R223 ;  /* 0x000000df00127202 */ /* 0x002fc40000000f00 */
[----:B------:R-:W-:Y:S02]  /*ce20*/  MOV R217, R23 ;  /* 0x0000001700d97202 */ /* 0x000fe40000000f00 */
[----:B------:R-:W-:Y:S02]  /*ce30*/  MOV R223, 0x1f ;  /* 0x0000001f00df7802 */ /* 0x000fe40000000f00 */
[----:B------:R-:W-:Y:S02]  /*ce40*/  MOV R220, 0xffffffff ;  /* 0xffffffff00dc7802 */ /* 0x000fe40000000f00 */
[----:B------:R-:W-:Y:S02]  /*ce50*/  MOV R16, 0xce70 ;  /* 0x0000ce7000107802 */ /* 0x000fe40000000f00 */
[----:B------:R-:W-:Y:S05]  /*ce60*/  CALL.REL.NOINC `($__internal_153_$__cuda_sm70_shflsync_down) ;  /* 0x00000c4000007944 */ /* 0x000fea0003c00000 */
[----:B0-----:R-:W-:Y:S01]  /*ce70*/  HFMA2.MMA R218, -RZ, RZ, 0, 1.1920928955078125e-07 ;  /* 0x00000002ffda7435 */ /* 0x001fe200000001ff */
[----:B-1----:R-:W-:Y:S02]  /*ce80*/  MOV R19, R223 ;  /* 0x000000df00137202 */ /* 0x002fe40000000f00 */
[----:B------:R-:W-:Y:S02]  /*ce90*/  MOV R217, R21 ;  /* 0x0000001500d97202 */ /* 0x000fe40000000f00 */
[----:B------:R-:W-:-:S02]  /*cea0*/  MOV R223, 0x1f ;  /* 0x0000001f00df7802 */ /* 0x000fc40000000f00 */
[----:B------:R-:W-:Y:S02]  /*ceb0*/  MOV R220, 0xffffffff ;  /* 0xffffffff00dc7802 */ /* 0x000fe40000000f00 */
[----:B------:R-:W-:Y:S02]  /*cec0*/  MOV R16, 0xcee0 ;  /* 0x0000cee000107802 */ /* 0x000fe40000000f00 */
[----:B------:R-:W-:Y:S05]  /*ced0*/  CALL.REL.NOINC `($__internal_153_$__cuda_sm70_shflsync_down) ;  /* 0x00000bd000007944 */ /* 0x000fea0003c00000 */
[----:B0-----:R-:W-:Y:S01]  /*cee0*/  HFMA2.MMA R218, -RZ, RZ, 0, 1.1920928955078125e-07 ;  /* 0x00000002ffda7435 */ /* 0x001fe200000001ff */
[----:B-1----:R-:W-:Y:S02]  /*cef0*/  MOV R207, R223 ;  /* 0x000000df00cf7202 */ /* 0x002fe40000000f00 */
[----:B------:R-:W-:Y:S02]  /*cf00*/  MOV R217, R20 ;  /* 0x0000001400d97202 */ /* 0x000fe40000000f00 */
[----:B------:R-:W-:Y:S02]  /*cf10*/  MOV R223, 0x1f ;  /* 0x0000001f00df7802 */ /* 0x000fe40000000f00 */
[----:B------:R-:W-:Y:S02]  /*cf20*/  MOV R220, 0xffffffff ;  /* 0xffffffff00dc7802 */ /* 0x000fe40000000f00 */
[----:B------:R-:W-:-:S02]  /*cf30*/  MOV R16, 0xcf50 ;  /* 0x0000cf5000107802 */ /* 0x000fc40000000f00 */
[----:B------:R-:W-:Y:S05]  /*cf40*/  CALL.REL.NOINC `($__internal_153_$__cuda_sm70_shflsync_down) ;  /* 0x00000b6000007944 */ /* 0x000fea0003c00000 */
[----:B-1----:R-:W-:Y:S01]  /*cf50*/  MOV R16, R223 ;  /* 0x000000df00107202 */ /* 0x002fe20000000f00 */
[----:B0-----:R-:W-:Y:S05]  /*cf60*/  BRA `(.L_x_6417) ;  /* 0xffffad9000007947 */ /* 0x001fea000383ffff */
.L_x_6388:
[----:B------:R-:W-:Y:S01]  /*cf70*/  HFMA2.MMA R218, -RZ, RZ, 0, 2.384185791015625e-07 ;  /* 0x00000004ffda7435 */ /* 0x000fe200000001ff */
[----:B------:R-:W-:-:S02]  /*cf80*/  MOV R217, R22 ;  /* 0x0000001600d97202 */ /* 0x000fc40000000f00 */
[----:B------:R-:W-:Y:S02]  /*cf90*/  MOV R223, 0x1f ;  /* 0x0000001f00df7802 */ /* 0x000fe40000000f00 */
[----:B------:R-:W-:Y:S02]  /*cfa0*/  MOV R220, 0xffffffff ;  /* 0xffffffff00dc7802 */ /* 0x000fe40000000f00 */
[----:B0-----:R-:W-:Y:S02]  /*cfb0*/  MOV R16, 0xcfd0 ;  /* 0x0000cfd000107802 */ /* 0x001fe40000000f00 */
[----:B-1234-:R-:W-:Y:S05]  /*cfc0*/  CALL.REL.NOINC `($__internal_153_$__cuda_sm70_shflsync_down) ;  /* 0x00000ae000007944 */ /* 0x01efea0003c00000 */
[----:B-1----:R-:W-:Y:S01]  /*cfd0*/  MOV R18, R223 ;  /* 0x000000df00127202 */ /* 0x002fe20000000f00 */
[----:B0-----:R-:W-:Y:S05]  /*cfe0*/  BRA `(.L_x_6418) ;  /* 0xffffae3000007947 */ /* 0x001fea000383ffff */
.L_x_6389:
[----:B------:R-:W-:Y:S01]  /*cff0*/  HFMA2.MMA R218, -RZ, RZ, 0, 2.384185791015625e-07 ;  /* 0x00000004ffda7435 */ /* 0x000fe200000001ff */
[----:B------:R-:W-:Y:S02]  /*d000*/  MOV R217, R23 ;  /* 0x0000001700d97202 */ /* 0x000fe40000000f00 */
[----:B------:R-:W-:Y:S02]  /*d010*/  MOV R223, 0x1f ;  /* 0x0000001f00df7802 */ /* 0x000fe40000000f00 */
[----:B------:R-:W-:-:S02]  /*d020*/  MOV R220, 0xffffffff ;  /* 0xffffffff00dc7802 */ /* 0x000fc40000000f00 */
[----:B0-----:R-:W-:Y:S02]  /*d030*/  MOV R16, 0xd050 ;  /* 0x0000d05000107802 */ /* 0x001fe40000000f00 */
[----:B-1234-:R-:W-:Y:S05]  /*d040*/  CALL.REL.NOINC `($__internal_153_$__cuda_sm70_shflsync_down) ;  /* 0x00000a6000007944 */ /* 0x01efea0003c00000 */
[----:B0-----:R-:W-:Y:S01]  /*d050*/  HFMA2.MMA R218, -RZ, RZ, 0, 2.384185791015625e-07 ;  /* 0x00000004ffda7435 */ /* 0x001fe200000001ff */
[----:B-1----:R-:W-:Y:S02]  /*d060*/  MOV R19, R223 ;  /* 0x000000df00137202 */ /* 0x002fe40000000f00 */
[----:B------:R-:W-:Y:S02]  /*d070*/  MOV R217, R21 ;  /* 0x0000001500d97202 */ /* 0x000fe40000000f00 */
[----:B------:R-:W-:Y:S02]  /*d080*/  MOV R223, 0x1f ;  /* 0x0000001f00df7802 */ /* 0x000fe40000000f00 */
[----:B------:R-:W-:Y:S02]  /*d090*/  MOV R220, 0xffffffff ;  /* 0xffffffff00dc7802 */ /* 0x000fe40000000f00 */
[----:B------:R-:W-:Y:S02]  /*d0a0*/  MOV R16, 0xd0c0 ;  /* 0x0000d0c000107802 */ /* 0x000fe40000000f00 */
[----:B------:R-:W-:Y:S05]  /*d0b0*/  CALL.REL.NOINC `($__internal_153_$__cuda_sm70_shflsync_down) ;  /* 0x000009f000007944 */ /* 0x000fea0003c00000 */
[----:B0-----:R-:W-:Y:S01]  /*d0c0*/  HFMA2.MMA R218, -RZ, RZ, 0, 2.384185791015625e-07 ;  /* 0x00000004ffda7435 */ /* 0x001fe200000001ff */
[----:B-1----:R-:W-:-:S02]  /*d0d0*/  MOV R207, R223 ;  /* 0x000000df00cf7202 */ /* 0x002fc40000000f00 */
[----:B------:R-:W-:Y:S02]  /*d0e0*/  MOV R217, R20 ;  /* 0x0000001400d97202 */ /* 0x000fe40000000f00 */
[----:B------:R-:W-:Y:S02]  /*d0f0*/  MOV R223, 0x1f ;  /* 0x0000001f00df7802 */ /* 0x000fe40000000f00 */
[----:B------:R-:W-:Y:S02]  /*d100*/  MOV R220, 0xffffffff ;  /* 0xffffffff00dc7802 */ /* 0x000fe40000000f00 */
[----:B------:R-:W-:Y:S02]  /*d110*/  MOV R16, 0xd130 ;  /* 0x0000d13000107802 */ /* 0x000fe40000000f00 */
[----:B------:R-:W-:Y:S05]  /*d120*/  CALL.REL.NOINC `($__internal_153_$__cuda_sm70_shflsync_down) ;  /* 0x0000098000007944 */ /* 0x000fea0003c00000 */
[----:B-1----:R-:W-:Y:S01]  /*d130*/  MOV R16, R223 ;  /* 0x000000df00107202 */ /* 0x002fe20000000f00 */
[----:B0-----:R-:W-:Y:S05]  /*d140*/  BRA `(.L_x_6419) ;  /* 0xffffad1000007947 */ /* 0x001fea000383ffff */
.L_x_6392:
[----:B------:R-:W-:Y:S01]  /*d150*/  HFMA2.MMA R218, -RZ, RZ, 0, 4.76837158203125e-07 ;  /* 0x00000008ffda7435 */ /* 0x000fe200000001ff */
[----:B------:R-:W-:Y:S02]  /*d160*/  MOV R217, R22 ;  /* 0x0000001600d97202 */ /* 0x000fe40000000f00 */
[----:B------:R-:W-:-:S02]  /*d170*/  MOV R223, 0x1f ;  /* 0x0000001f00df7802 */ /* 0x000fc40000000f00 */
[----:B------:R-:W-:Y:S02]  /*d180*/  MOV R220, 0xffffffff ;  /* 0xffffffff00dc7802 */ /* 0x000fe40000000f00 */
[----:B0-----:R-:W-:Y:S02]  /*d190*/  MOV R16, 0xd1b0 ;  /* 0x0000d1b000107802 */ /* 0x001fe40000000f00 */
[----:B-1234-:R-:W-:Y:S05]  /*d1a0*/  CALL.REL.NOINC `($__internal_153_$__cuda_sm70_shflsync_down) ;  /* 0x0000090000007944 */ /* 0x01efea0003c00000 */
[----:B0-----:R-:W-:Y:S01]  /*d1b0*/  HFMA2.MMA R218, -RZ, RZ, 0, 4.76837158203125e-07 ;  /* 0x00000008ffda7435 */ /* 0x001fe200000001ff */
[----:B-1----:R-:W-:Y:S02]  /*d1c0*/  MOV R18, R223 ;  /* 0x000000df00127202 */ /* 0x002fe40000000f00 */
[----:B------:R-:W-:Y:S02]  /*d1d0*/  MOV R217, R23 ;  /* 0x0000001700d97202 */ /* 0x000fe40000000f00 */
[----:B------:R-:W-:Y:S02]  /*d1e0*/  MOV R223, 0x1f ;  /* 0x0000001f00df7802 */ /* 0x000fe40000000f00 */
[----:B------:R-:W-:Y:S02]  /*d1f0*/  MOV R220, 0xffffffff ;  /* 0xffffffff00dc7802 */ /* 0x000fe40000000f00 */
[----:B------:R-:W-:-:S02]  /*d200*/  MOV R16, 0xd220 ;  /* 0x0000d22000107802 */ /* 0x000fc40000000f00 */
[----:B------:R-:W-:Y:S05]  /*d210*/  CALL.REL.NOINC `($__internal_153_$__cuda_sm70_shflsync_down) ;  /* 0x0000089000007944 */ /* 0x000fea0003c00000 */
[----:B0-----:R-:W-:Y:S01]  /*d220*/  HFMA2.MMA R218, -RZ, RZ, 0, 4.76837158203125e-07 ;  /* 0x00000008ffda7435 */ /* 0x001fe200000001ff */
[----:B-1----:R-:W-:-:S02]  /*d230*/  MOV R19, R223 ;  /* 0x000000df00137202 */ /* 0x002fc40000000f00 */
[----:B------:R-:W-:Y:S02]  /*d240*/  MOV R217, R21 ;  /* 0x0000001500d97202 */ /* 0x000fe40000000f00 */
[----:B------:R-:W-:Y:S02]  /*d250*/  MOV R223, 0x1f ;  /* 0x0000001f00df7802 */ /* 0x000fe40000000f00 */
[----:B------:R-:W-:Y:S02]  /*d260*/  MOV R220, 0xffffffff ;  /* 0xffffffff00dc7802 */ /* 0x000fe40000000f00 */
[----:B------:R-:W-:Y:S02]  /*d270*/  MOV R16, 0xd290 ;  /* 0x0000d29000107802 */ /* 0x000fe40000000f00 */
[----:B------:R-:W-:Y:S05]  /*d280*/  CALL.REL.NOINC `($__internal_153_$__cuda_sm70_shflsync_down) ;  /* 0x0000082000007944 */ /* 0x000fea0003c00000 */
[----:B0-----:R-:W-:Y:S01]  /*d290*/  HFMA2.MMA R218, -RZ, RZ, 0, 4.76837158203125e-07 ;  /* 0x00000008ffda7435 */ /* 0x001fe200000001ff */
        /* <DEDUP_REMOVED lines=8> */
.L_x_6395:
[----:B------:R-:W-:Y:S01]  /*d320*/  HFMA2.MMA R218, -RZ, RZ, 0, 9.5367431640625e-07 ;  /* 0x00000010ffda7435 */ /* 0x000fe200000001ff */
[----:B------:R-:W-:Y:S02]  /*d330*/  MOV R217, R22 ;  /* 0x0000001600d97202 */ /* 0x000fe40000000f00 */
[----:B------:R-:W-:Y:S02]  /*d340*/  MOV R223, 0x1f ;  /* 0x0000001f00df7802 */ /* 0x000fe40000000f00 */
[----:B------:R-:W-:Y:S02]  /*d350*/  MOV R220, 0xffffffff ;  /* 0xffffffff00dc7802 */ /* 0x000fe40000000f00 */
[----:B0-----:R-:W-:-:S02]  /*d360*/  MOV R16, 0xd380 ;  /* 0x0000d38000107802 */ /* 0x001fc40000000f00 */
[----:B-1234-:R-:W-:Y:S05]  /*d370*/  CALL.REL.NOINC `($__internal_153_$__cuda_sm70_shflsync_down) ;  /* 0x0000073000007944 */ /* 0x01efea0003c00000 */
[----:B-1----:R-:W-:Y:S01]  /*d380*/  MOV R18, R223 ;  /* 0x000000df00127202 */ /* 0x002fe20000000f00 */
[----:B0-----:R-:W-:Y:S05]  /*d390*/  BRA `(.L_x_6421) ;  /* 0xffffad3000007947 */ /* 0x001fea000383ffff */
.L_x_6396:
[----:B------:R-:W-:Y:S01]  /*d3a0*/  HFMA2.MMA R218, -RZ, RZ, 0, 9.5367431640625e-07 ;  /* 0x00000010ffda7435 */ /* 0x000fe200000001ff */
[----:B------:R-:W-:-:S02]  /*d3b0*/  MOV R217, R23 ;  /* 0x0000001700d97202 */ /* 0x000fc40000000f00 */
[----:B------:R-:W-:Y:S02]  /*d3c0*/  MOV R223, 0x1f ;  /* 0x0000001f00df7802 */ /* 0x000fe40000000f00 */
[----:B------:R-:W-:Y:S02]  /*d3d0*/  MOV R220, 0xffffffff ;  /* 0xffffffff00dc7802 */ /* 0x000fe40000000f00 */
[----:B0-----:R-:W-:Y:S02]  /*d3e0*/  MOV R16, 0xd400 ;  /* 0x0000d40000107802 */ /* 0x001fe40000000f00 */
[----:B-1234-:R-:W-:Y:S05]  /*d3f0*/  CALL.REL.NOINC `($__internal_153_$__cuda_sm70_shflsync_down) ;  /* 0x000006b000007944 */ /* 0x01efea0003c00000 */
[----:B0-----:R-:W-:Y:S01]  /*d400*/  HFMA2.MMA R218, -RZ, RZ, 0, 9.5367431640625e-07 ;  /* 0x00000010ffda7435 */ /* 0x001fe200000001ff */
[----:B-1----:R-:W-:Y:S02]  /*d410*/  MOV R19, R223 ;  /* 0x000000df00137202 */ /* 0x002fe40000000f00 */
[----:B------:R-:W-:Y:S02]  /*d420*/  MOV R217, R21 ;  /* 0x0000001500d97202 */ /* 0x000fe40000000f00 */
[----:B------:R-:W-:Y:S02]  /*d430*/  MOV R223, 0x1f ;  /* 0x0000001f00df7802 */ /* 0x000fe40000000f00 */
[----:B------:R-:W-:-:S02]  /*d440*/  MOV R220, 0xffffffff ;  /* 0xffffffff00dc7802 */ /* 0x000fc40000000f00 */
[----:B------:R-:W-:Y:S02]  /*d450*/  MOV R16, 0xd470 ;  /* 0x0000d47000107802 */ /* 0x000fe40000000f00 */
[----:B------:R-:W-:Y:S05]  /*d460*/  CALL.REL.NOINC `($__internal_153_$__cuda_sm70_shflsync_down) ;  /* 0x0000064000007944 */ /* 0x000fea0003c00000 */
[----:B0-----:R-:W-:Y:S01]  /*d470*/  HFMA2.MMA R218, -RZ, RZ, 0, 9.5367431640625e-07 ;  /* 0x00000010ffda7435 */ /* 0x001fe200000001ff */
[----:B-1----:R-:W-:Y:S02]  /*d480*/  MOV R207, R223 ;  /* 0x000000df00cf7202 */ /* 0x002fe40000000f00 */
[----:B------:R-:W-:Y:S02]  /*d490*/  MOV R217, R20 ;  /* 0x0000001400d97202 */ /* 0x000fe40000000f00 */
[----:B------:R-:W-:Y:S02]  /*d4a0*/  MOV R223, 0x1f ;  /* 0x0000001f00df7802 */ /* 0x000fe40000000f00 */
[----:B------:R-:W-:Y:S02]  /*d4b0*/  MOV R220, 0xffffffff ;  /* 0xffffffff00dc7802 */ /* 0x000fe40000000f00 */
[----:B------:R-:W-:Y:S02]  /*d4c0*/  MOV R16, 0xd4e0 ;  /* 0x0000d4e000107802 */ /* 0x000fe40000000f00 */
[----:B------:R-:W-:Y:S05]  /*d4d0*/  CALL.REL.NOINC `($__internal_153_$__cuda_sm70_shflsync_down) ;  /* 0x000005d000007944 */ /* 0x000fea0003c00000 */
[----:B-1----:R-:W-:Y:S01]  /*d4e0*/  MOV R16, R223 ;  /* 0x000000df00107202 */ /* 0x002fe20000000f00 */
[----:B0-----:R-:W-:Y:S05]  /*d4f0*/  BRA `(.L_x_6422) ;  /* 0xffffac1000007947 */ /* 0x001fea000383ffff */
.L_x_6399:
[----:B----4-:R-:W-:Y:S01]  /*d500*/  HFMA2.MMA R207, -RZ, RZ, 0, 0 ;  /* 0x00000000ffcf7435 */ /* 0x010fe200000001ff */
[----:B-1----:R-:W-:-:S02]  /*d510*/  MOV R18, R22 ;  /* 0x0000001600127202 */ /* 0x002fc40000000f00 */
[----:B------:R-:W-:Y:S02]  /*d520*/  MOV R218, 0x1f ;  /* 0x0000001f00da7802 */ /* 0x000fe40000000f00 */
[----:B---3--:R-:W-:Y:S02]  /*d530*/  MOV R19, 0xffffffff ;  /* 0xffffffff00137802 */ /* 0x008fe40000000f00 */
[----:B0-----:R-:W-:Y:S02]  /*d540*/  MOV R16, 0xd560 ;  /* 0x0000d56000107802 */ /* 0x001fe40000000f00 */
[----:B--2---:R-:W-:Y:S05]  /*d550*/  CALL.REL.NOINC `($__internal_154_$__cuda_sm70_shflsync_idx_p) ;  /* 0x0000059000007944 */ /* 0x004fea0003c00000 */
[----:B0-----:R-:W-:Y:S01]  /*d560*/  HFMA2.MMA R207, -RZ, RZ, 0, 0 ;  /* 0x00000000ffcf7435 */ /* 0x001fe200000001ff */
[----:B-1----:R-:W-:Y:S02]  /*d570*/  MOV R209, R19 ;  /* 0x0000001300d17202 */ /* 0x002fe40000000f00 */
[----:B------:R-:W-:Y:S02]  /*d580*/  MOV R18, R23 ;  /* 0x0000001700127202 */ /* 0x000fe40000000f00 */
[----:B------:R-:W-:Y:S02]  /*d590*/  MOV R218, 0x1f ;  /* 0x0000001f00da7802 */ /* 0x000fe40000000f00 */
[----:B------:R-:W-:-:S02]  /*d5a0*/  MOV R19, 0xffffffff ;  /* 0xffffffff00137802 */ /* 0x000fc40000000f00 */
[----:B------:R-:W-:Y:S02]  /*d5b0*/  MOV R16, 0xd5d0 ;  /* 0x0000d5d000107802 */ /* 0x000fe40000000f00 */
[----:B------:R-:W-:Y:S05]  /*d5c0*/  CALL.REL.NOINC `($__internal_154_$__cuda_sm70_shflsync_idx_p) ;  /* 0x0000052000007944 */ /* 0x000fea0003c00000 */
[----:B0-----:R-:W-:Y:S01]  /*d5d0*/  HFMA2.MMA R207, -RZ, RZ, 0, 0 ;  /* 0x00000000ffcf7435 */ /* 0x001fe200000001ff */
[----:B-1----:R-:W-:Y:S02]  /*d5e0*/  MOV R221, R19 ;  /* 0x0000001300dd7202 */ /* 0x002fe40000000f00 */
[----:B------:R-:W-:Y:S02]  /*d5f0*/  MOV R18, R21 ;  /* 0x0000001500127202 */ /* 0x000fe40000000f00 */
[----:B------:R-:W-:Y:S02]  /*d600*/  MOV R218, 0x1f ;  /* 0x0000001f00da7802 */ /* 0x000fe40000000f00 */
[----:B------:R-:W-:Y:S02]  /*d610*/  MOV R19, 0xffffffff ;  /* 0xffffffff00137802 */ /* 0x000fe40000000f00 */
[----:B------:R-:W-:Y:S02]  /*d620*/  MOV R16, 0xd640 ;  /* 0x0000d64000107802 */ /* 0x000fe40000000f00 */
        /* <DEDUP_REMOVED lines=8> */
[----:B0-----:R-:W-:Y:S01]  /*d6b0*/  HFMA2.MMA R218, -RZ, RZ, 0, 5.9604644775390625e-08 ;  /* 0x00000001ffda7435 */ /* 0x001fe200000001ff */
[----:B-1----:R-:W-:Y:S02]  /*d6c0*/  MOV R211, R19 ;  /* 0x0000001300d37202 */ /* 0x002fe40000000f00 */
[----:B------:R-:W-:Y:S02]  /*d6d0*/  MOV R217, R22 ;  /* 0x0000001600d97202 */ /* 0x000fe40000000f00 */
[----:B------:R-:W-:-:S02]  /*d6e0*/  MOV R223, 0x1f ;  /* 0x0000001f00df7802 */ /* 0x000fc40000000f00 */
[----:B------:R-:W-:Y:S02]  /*d6f0*/  MOV R220, 0xffffffff ;  /* 0xffffffff00dc7802 */ /* 0x000fe40000000f00 */
[----:B------:R-:W-:Y:S02]  /*d700*/  MOV R16, 0xd720 ;  /* 0x0000d72000107802 */ /* 0x000fe40000000f00 */
[----:B------:R-:W-:Y:S05]  /*d710*/  CALL.REL.NOINC `($__internal_153_$__cuda_sm70_shflsync_down) ;  /* 0x0000039000007944 */ /* 0x000fea0003c00000 */
[----:B0-----:R-:W-:Y:S01]  /*d720*/  HFMA2.MMA R218, -RZ, RZ, 0, 5.9604644775390625e-08 ;  /* 0x00000001ffda7435 */ /* 0x001fe200000001ff */
[----:B-1----:R-:W-:Y:S02]  /*d730*/  MOV R219, R223 ;  /* 0x000000df00db7202 */ /* 0x002fe40000000f00 */
[----:B------:R-:W-:Y:S02]  /*d740*/  MOV R217, R23 ;  /* 0x0000001700d97202 */ /* 0x000fe40000000f00 */
[----:B------:R-:W-:Y:S02]  /*d750*/  MOV R223, 0x1f ;  /* 0x0000001f00df7802 */ /* 0x000fe40000000f00 */
[----:B------:R-:W-:Y:S02]  /*d760*/  MOV R220, 0xffffffff ;  /* 0xffffffff00dc7802 */ /* 0x000fe40000000f00 */
[----:B------:R-:W-:-:S02]  /*d770*/  MOV R16, 0xd790 ;  /* 0x0000d79000107802 */ /* 0x000fc40000000f00 */
[----:B------:R-:W-:Y:S05]  /*d780*/  CALL.REL.NOINC `($__internal_153_$__cuda_sm70_shflsync_down) ;  /* 0x0000032000007944 */ /* 0x000fea0003c00000 */
        /* <DEDUP_REMOVED lines=14> */
[-C--:B------:R-:W-:Y:S01]  /*d870*/  FMUL.FTZ R222, R15, R221.reuse ;  /* 0x000000dd0fde7220 */ /* 0x080fe20000410000 */
[----:B------:R-:W-:Y:S01]  /*d880*/  HFMA2.MMA R207, -RZ, RZ, 0, 0 ;  /* 0x00000000ffcf7435 */ /* 0x000fe200000001ff */
[----:B------:R-:W-:Y:S01]  /*d890*/  FMUL.FTZ R224, R14, R221 ;  /* 0x000000dd0ee07220 */ /* 0x000fe20000410000 */
[----:B------:R-:W-:Y:S01]  /*d8a0*/  MOV R225, R19 ;  /* 0x0000001300e17202 */ /* 0x000fe20000000f00 */
[C---:B0-----:R-:W-:Y:S01]  /*d8b0*/  FMUL.FTZ R217, R12.reuse, R209 ;  /* 0x000000d10cd97220 */ /* 0x041fe20000410000 */
[----:B------:R-:W-:Y:S01]  /*d8c0*/  MOV R18, R12 ;  /* 0x0000000c00127202 */ /* 0x000fe20000000f00 */
[-C--:B------:R-:W-:Y:S01]  /*d8d0*/  FMUL.FTZ R220, R12, R221.reuse ;  /* 0x000000dd0cdc7220 */ /* 0x080fe20000410000 */
[----:B------:R-:W-:Y:S01]  /*d8e0*/  MOV R218, 0x1f ;  /* 0x0000001f00da7802 */ /* 0x000fe20000000f00 */
[----:B------:R-:W-:Y:S01]  /*d8f0*/  FMUL.FTZ R226, R13, R221 ;  /* 0x000000dd0de27220 */ /* 0x000fe20000410000 */
[----:B------:R-:W-:Y:S01]  /*d900*/  MOV R19, 0xffffffff ;  /* 0xffffffff00137802 */ /* 0x000fe20000000f00 */
[-C--:B------:R-:W-:Y:S01]  /*d910*/  FFMA.FTZ R222, R14, R209.reuse, -R222 ;  /* 0x000000d10ede7223 */ /* 0x080fe200000108de */
[----:B------:R-:W-:Y:S01]  /*d920*/  MOV R16, 0xd950 ;  /* 0x0000d95000107802 */ /* 0x000fe20000000f00 */
[----:B------:R-:W-:-:S02]  /*d930*/  FFMA.FTZ R224, R15, R209, R224 ;  /* 0x000000d10fe07223 */ /* 0x000fc400000100e0 */
[----:B-1----:R-:W-:Y:S05]  /*d940*/  CALL.REL.NOINC `($__internal_154_$__cuda_sm70_shflsync_idx_p) ;  /* 0x000001a000007944 */ /* 0x002fea0003c00000 */
[----:B0-----:R-:W-:Y:S01]  /*d950*/  HFMA2.MMA R207, -RZ, RZ, 0, 0 ;  /* 0x00000000ffcf7435 */ /* 0x001fe200000001ff */
[----:B-1----:R-:W-:-:S02]  /*d960*/  MOV R221, R19 ;  /* 0x0000001300dd7202 */ /* 0x002fc40000000f00 */
[----:B------:R-:W-:Y:S02]  /*d970*/  MOV R18, R13 ;  /* 0x0000000d00127202 */ /* 0x000fe40000000f00 */
[----:B------:R-:W-:Y:S02]  /*d980*/  MOV R218, 0x1f ;  /* 0x0000001f00da7802 */ /* 0x000fe40000000f00 */
[----:B------:R-:W-:Y:S02]  /*d990*/  MOV R19, 0xffffffff ;  /* 0xffffffff00137802 */ /* 0x000fe40000000f00 */
[----:B------:R-:W-:Y:S02]  /*d9a0*/  MOV R16, 0xd9c0 ;  /* 0x0000d9c000107802 */ /* 0x000fe40000000f00 */
[----:B------:R-:W-:Y:S05]  /*d9b0*/  CALL.REL.NOINC `($__internal_154_$__cuda_sm70_shflsync_idx_p) ;  /* 0x0000013000007944 */ /* 0x000fea0003c00000 */
        /* <DEDUP_REMOVED lines=14> */
[----:B01----:R-:W-:Y:S05]  /*daa0*/  BRA `(.L_x_6423) ;  /* 0xffffa88000007947 */ /* 0x003fea000383ffff */
        .weak           $__internal_153_$__cuda_sm70_shflsync_down
        .type           $__internal_153_$__cuda_sm70_shflsync_down,@function
        .size           $__internal_153_$__cuda_sm70_shflsync_down,($__internal_154_$__cuda_sm70_shflsync_idx_p - $__internal_153_$__cuda_sm70_shflsync_down)
$__internal_153_$__cuda_sm70_shflsync_down:
[----:B------:R-:W-:Y:S01]  /*dab0*/  HFMA2.MMA R17, -RZ, RZ, 0, 0 ;  /* 0x00000000ff117435 */ /* 0x000fe200000001ff */
[----:B------:R-:W-:Y:S04]  /*dac0*/  WARPSYNC R220 ;  /* 0x000000dc00007348 */ /* 0x000fe80003800000 */
[----:B------:R0:W1:Y:S01]  /*dad0*/  SHFL.DOWN PT, R223, R217, R218, R223 ;  /* 0x080000dad9df7389 */ /* 0x00006200000e00df */
[----:B------:R-:W-:Y:S05]  /*dae0*/  RET.REL.NODEC R16 `(_Z25selective_scan_bwd_kernelI32Selective_Scan_bwd_kernel_traitsILi64ELi16ELb1ELb0ELb0ELb1ELb1EN3c104HalfENS1_7complexIfEEEEv12SSMParamsBwd) ;  /* 0xffff251010007950 */ /* 0x000fea0003c3ffff */
        .weak           $__internal_154_$__cuda_sm70_shflsync_idx_p
        .type           $__internal_154_$__cuda_sm70_shflsync_idx_p,@function
        .size           $__internal_154_$__cuda_sm70_shflsync_idx_p,($__internal_155_$__cuda_sm70_shflsync_up - $__internal_154_$__cuda_sm70_shflsync_idx_p)
$__internal_154_$__cuda_sm70_shflsync_idx_p:
[----:B------:R-:W-:Y:S01]  /*daf0*/  MOV R17, 0x0 ;  /* 0x0000000000117802 */ /* 0x000fe20000000f00 */
[----:B------:R-:W-:Y:S04]  /*db00*/  WARPSYNC R19 ;  /* 0x0000001300007348 */ /* 0x000fe80003800000 */
[----:B------:R0:W1:Y:S01]  /*db10*/  SHFL.IDX PT, R19, R18, R207, R218 ;  /* 0x000000cf12137389 */ /* 0x00006200000e00da */
[----:B------:R-:W-:Y:S05]  /*db20*/  RET.REL.NODEC R16 `(_Z25selective_scan_bwd_kernelI32Selective_Scan_bwd_kernel_traitsILi64ELi16ELb1ELb0ELb0ELb1ELb1EN3c104HalfENS1_7complexIfEEEEv12SSMParamsBwd) ;  /* 0xffff24d010007950 */ /* 0x000fea0003c3ffff */
        .weak           $__internal_155_$__cuda_sm70_shflsync_up
        .type           $__internal_155_$__cuda_sm70_shflsync_up,@function
        .size           $__internal_155_$__cuda_sm70_shflsync_up,(.L_x_14587 - $__internal_155_$__cuda_sm70_shflsync_up)
$__internal_155_$__cuda_sm70_shflsync_up:
[----:B------:R-:W-:Y:S01]  /*db30*/  HFMA2.MMA R17, -RZ, RZ, 0, 0 ;  /* 0x00000000ff117435 */ /* 0x000fe200000001ff */
[----:B------:R-:W-:Y:S04]  /*db40*/  WARPSYNC R189 ;  /* 0x000000bd00007348 */ /* 0x000fe80003800000 */
[----:B------:R0:W1:Y:S01]  /*db50*/  SHFL.UP PT, R19, R19, R186, R188 ;  /* 0x040000ba13137389 */ /* 0x00006200000e00bc */
[----:B------:R-:W-:Y:S05]  /*db60*/  RET.REL.NODEC R16 `(_Z25selective_scan_bwd_kernelI32Selective_Scan_bwd_kernel_traitsILi64ELi16ELb1ELb0ELb0ELb1ELb1EN3c104HalfENS1_7complexIfEEEEv12SSMParamsBwd) ;  /* 0xffff249010007950 */ /* 0x000fea0003c3ffff */
.L_x_6424:
        /* <DEDUP_REMOVED lines=9> */
.L_x_14587:


//--------------------- .text._Z25selective_scan_bwd_kernelI32Selective_Scan_bwd_kernel_traitsILi64ELi16ELb1ELb0ELb1ELb0ELb0EN3c104HalfENS1_7complexIfEEEEv12SSMParamsBwd --------------------------
	.section	.text._Z25selective_scan_bwd_kernelI32Selective_Scan_bwd_kernel_traitsILi64ELi16ELb1ELb0ELb1ELb0ELb0EN3c104HalfENS1_7complexIfEEEEv12SSMParamsBwd,"ax",@progbits
	.sectioninfo	@"SHI_REGISTERS=252"
	.align	128
        .global         _Z25selective_scan_bwd_kernelI32Selective_Scan_bwd_kernel_traitsILi64ELi16ELb1ELb0ELb1ELb0ELb0EN3c104HalfENS1_7complexIfEEEEv12SSMParamsBwd
        .type           _Z25selective_scan_bwd_kernelI32Selective_Scan_bwd_kernel_traitsILi64ELi16ELb1ELb0ELb1ELb0ELb0EN3c104HalfENS1_7complexIfEEEEv12SSMParamsBwd,@function
        .size           _Z25selective_scan_bwd_kernelI32Selective_Scan_bwd_kernel_traitsILi64ELi16ELb1ELb0ELb1ELb0ELb0EN3c104HalfENS1_7complexIfEEEEv12SSMParamsBwd,(.L_x_14590 - _Z25selective_scan_bwd_kernelI32Selective_Scan_bwd_kernel_traitsILi64ELi16ELb1ELb0ELb1ELb0ELb0EN3c104HalfENS1_7complexIfEEEEv12SSMParamsBwd)
        .other          _Z25selective_scan_bwd_kernelI32Selective_Scan_bwd_kernel_traitsILi64ELi16ELb1ELb0ELb1ELb0ELb0EN3c104HalfENS1_7complexIfEEEEv12SSMParamsBwd,@"STO_CUDA_ENTRY STV_DEFAULT"
_Z25selective_scan_bwd_kernelI32Selective_Scan_bwd_kernel_traitsILi64ELi16ELb1ELb0ELb1ELb0ELb0EN3c104HalfENS1_7complexIfEEEEv12SSMParamsBwd:
.text._Z25selective_scan_bwd_kernelI32Selective_Scan_bwd_kernel_traitsILi64ELi16ELb1ELb0ELb1ELb0ELb0EN3c104HalfENS1_7complexIfEEEEv12SSMParamsBwd:
        /* <DEDUP_REMOVED lines=14> */
[----:B------:R-:W-:Y:S01]  /*00e0*/  IABS R17, c[0x0][0x178] ;  /* 0x00005e0000117a13 */ /* 0x000fe20000000000 */
[----:B------:R-:W-:Y:S01]  /*00f0*/  UMOV UR4, URZ ;  /* 0x0000003f00047c82 */ /* 0x000fe20008000000 */
[C---:B------:R-:W-:Y:S01]  /*0100*/  LOP3.LUT R14, R111.reuse, c[0x0][0x178], RZ, 0x3c, !PT ;  /* 0x00005e006f0e7a12 */ /* 0x040fe200078e3cff */
[----:B------:R-:W4:Y:S01]  /*0110*/  S2R R109, SR_CTAID.X ;  /* 0x00000000006d7919 */ /* 0x000f220000002500 */
[----:B------:R-:W5:Y:S01]  /*0120*/  I2F.RP R0, R17 ;  /* 0x0000001100007306 */ /* 0x000f620000209400 */
[----:B0-----:R-:W-:Y:S01]  /*0130*/  IABS R2, R111 ;  /* 0x0000006f00027213 */ /* 0x001fe20000000000 */
[----:B------:R-:W-:Y:S01]  /*0140*/  UMOV UR5, URZ ;  /* 0x0000003f00057c82 */ /* 0x000fe20008000000 */
[----:B------:R-:W-:Y:S01]  /*0150*/  ISETP.GE.AND P5, PT, R14, RZ, PT ;  /* 0x000000ff0e00720c */ /* 0x000fe20003fa6270 */
[----:B------:R-:W-:Y:S01]  /*0160*/  IMAD R14, R110, c[0x0][0x280], RZ ;  /* 0x0000a0006e0e7a24 */ /* 0x000fe200078e02ff */
[----:B------:R-:W-:Y:S01]  /*0170*/  ISETP.NE.AND P3, PT, RZ, c[0x0][0x178], PT ;  /* 0x00005e00ff007a0c */ /* 0x000fe20003f65270 */
[----:B------:R-:W-:Y:S01]  /*0180*/  CS2R R100, SRZ ;  /* 0x0000000000647805 */ /* 0x000fe2000001ff00 */
[----:B------:R-:W-:Y:S01]  /*0190*/  MOV R18, c[0x0][0x174] ;  /* 0x00005d0000127a02 */ /* 0x000fe20000000f00 */
[----:B------:R-:W-:Y:S01]  /*01a0*/  IMAD R14, R111, c[0x0][0x284], R14 ;  /* 0x0000a1006f0e7a24 */ /* 0x000fe200078e020e */
[----:B------:R-:W-:Y:S01]  /*01b0*/  CS2R R102, SRZ ;  /* 0x0000000000667805 */ /* 0x000fe2000001ff00 */
[----:B------:R-:W-:Y:S01]  /*01c0*/  CS2R R104, SRZ ;  /* 0x0000000000687805 */ /* 0x000fe2000001ff00 */
[----:B-----5:R-:W0:Y:S01]  /*01d0*/  MUFU.RCP R0, R0 ;  /* 0x0000000000007308 */ /* 0x020e220000001000 */
[----:B----4-:R-:W-:-:S05]  /*01e0*/  SHF.R.S32.HI R108, RZ, 0x1f, R109 ;  /* 0x0000001fff6c7819 */ /* 0x010fca000001146d */
[C---:B-1----:R-:W-:Y:S02]  /*01f0*/  IMAD R4, R108.reuse, c[0x0][0x1d0], RZ ;  /* 0x000074006c047a24 */ /* 0x042fe400078e02ff */
[----:B------:R-:W-:Y:S01]  /*0200*/  IMAD R12, R108, c[0x0][0x278], RZ ;  /* 0x00009e006c0c7a24 */ /* 0x000fe200078e02ff */
[----:B0-----:R-:W-:Y:S01]  /*0210*/  IADD3 R6, R0, 0xffffffe, RZ ;  /* 0x0ffffffe00067810 */ /* 0x001fe20007ffe0ff */
[C---:B------:R-:W-:Y:S02]  /*0220*/  IMAD R9, R109.reuse, c[0x0][0x1d4], R4 ;  /* 0x000075006d097a24 */ /* 0x040fe400078e0204 */
[C---:B------:R-:W-:Y:S01]  /*0230*/  IMAD.WIDE.U32 R4, R109.reuse, c[0x0][0x1e0], RZ ;  /* 0x000078006d047a25 */ /* 0x040fe200078e00ff */
[----:B------:R0:W1:Y:S03]  /*0240*/  F2I.FTZ.U32.TRUNC.NTZ R7, R6 ;  /* 0x0000000600077305 */ /* 0x000066000021f000 */
[----:B------:R-:W-:-:S02]  /*0250*/  IMAD R15, R109, c[0x0][0x27c], R12 ;  /* 0x00009f006d0f7a24 */ /* 0x000fc400078e020c */
[----:B------:R-:W-:Y:S02]  /*0260*/  IMAD R16, R108, c[0x0][0x1b0], RZ ;  /* 0x00006c006c107a24 */ /* 0x000fe400078e02ff */
[----:B------:R-:W-:Y:S01]  /*0270*/  IMAD R12, R110, c[0x0][0x1e8], RZ ;  /* 0x00007a006e0c7a24 */ /* 0x000fe200078e02ff */
[----:B0-----:R-:W-:Y:S01]  /*0280*/  HFMA2.MMA R6, -RZ, RZ, 0, 0 ;  /* 0x00000000ff067435 */ /* 0x001fe200000001ff */
[----:B------:R-:W-:Y:S02]  /*0290*/  IMAD R19, R109, c[0x0][0x1b4], R16 ;  /* 0x00006d006d137a24 */ /* 0x000fe400078e0210 */
[----:B------:R-:W-:Y:S01]  /*02a0*/  IMAD R12, R111, c[0x0][0x1ec], R12 ;  /* 0x00007b006f0c7a24 */ /* 0x000fe200078e020c */
[----:B-1----:R-:W-:-:S05]  /*02b0*/  IADD3 R8, RZ, -R7, RZ ;  /* 0x80000007ff087210 */ /* 0x002fca0007ffe0ff */
[----:B------:R-:W-:Y:S02]  /*02c0*/  IMAD R3, R8, R17, RZ ;  /* 0x0000001108037224 */ /* 0x000fe400078e02ff */
[----:B------:R-:W-:Y:S02]  /*02d0*/  IMAD R8, R108, c[0x0][0x1e0], RZ ;  /* 0x000078006c087a24 */ /* 0x000fe400078e02ff */
[----:B------:R-:W-:-:S04]  /*02e0*/  IMAD.HI.U32 R7, R7, R3, R6 ;  /* 0x0000000307077227 */ /* 0x000fc800078e0006 */
[----:B------:R-:W-:Y:S02]  /*02f0*/  IMAD R13, R109, c[0x0][0x1e4], R8 ;  /* 0x000079006d0d7a24 */ /* 0x000fe400078e0208 */
[----:B------:R-:W-:-:S03]  /*0300*/  IMAD.HI.U32 R107, R7, R2, RZ ;  /* 0x00000002076b7227 */ /* 0x000fc600078e00ff */
[----:B------:R-:W-:Y:S01]  /*0310*/  IADD3 R5, R5, R13, RZ ;  /* 0x0000000d05057210 */ /* 0x000fe20007ffe0ff */
[----:B------:R-:W-:Y:S01]  /*0320*/  IMAD.WIDE.U32 R6, R109, c[0x0][0x278], RZ ;  /* 0x00009e006d067a25 */ /* 0x000fe200078e00ff */
[----:B------:R-:W-:Y:S02]  /*0330*/  IADD3 R0, -R107, RZ, RZ ;  /* 0x000000ff6b007210 */ /* 0x000fe40007ffe1ff */
[----:B------:R-:W-:Y:S01]  /*0340*/  LEA R13, R18, 0xfffffc00, 0xa ;  /* 0xfffffc00120d7811 */ /* 0x000fe200078e50ff */
[----:B------:R-:W-:Y:S01]  /*0350*/  IMAD.WIDE.U32 R4, R111, c[0x0][0x1e8], R4 ;  /* 0x00007a006f047a25 */ /* 0x000fe200078e0004 */
[----:B------:R-:W-:Y:S02]  /*0360*/  IADD3 R7, R7, R15, RZ ;  /* 0x0000000f07077210 */ /* 0x000fe40007ffe0ff */
[----:B------:R-:W-:Y:S01]  /*0370*/  SHF.R.S32.HI R15, RZ, 0x1f, R13 ;  /* 0x0000001fff0f7819 */ /* 0x000fe2000001140d */
[----:B------:R-:W-:Y:S02]  /*0380*/  IMAD R0, R17, R0, R2 ;  /* 0x0000000011007224 */ /* 0x000fe400078e0202 */
[----:B------:R-:W-:-:S03]  /*0390*/  IMAD.WIDE.U32 R2, R109, c[0x0][0x1d0], RZ ;  /* 0x000074006d027a25 */ /* 0x000fc600078e00ff */
[----:B------:R-:W-:Y:S01]  /*03a0*/  ISETP.GT.U32.AND P4, PT, R17, R0, PT ;  /* 0x000000001100720c */ /* 0x000fe20003f84070 */
[----:B------:R-:W-:Y:S01]  /*03b0*/  IMAD.WIDE.U32 R6, R111, c[0x0][0x280], R6 ;  /* 0x0000a0006f067a25 */ /* 0x000fe200078e0006 */
[----:B------:R-:W-:-:S03]  /*03c0*/  IADD3 R3, R3, R9, RZ ;  /* 0x0000000903037210 */ /* 0x000fc60007ffe0ff */
[----:B------:R-:W-:-:S04]  /*03d0*/  IMAD.WIDE.U32 R8, R109, c[0x0][0x1b0], RZ ;  /* 0x00006c006d087a25 */ /* 0x000fc800078e00ff */
[----:B------:R-:W-:Y:S01]  /*03e0*/  IMAD.WIDE.U32 R2, R111, c[0x0][0x1d8], R2 ;  /* 0x000076006f027a25 */ /* 0x000fe200078e0002 */
[----:B------:R-:W-:-:S03]  /*03f0*/  IADD3 R9, R9, R19, RZ ;  /* 0x0000001309097210 */ /* 0x000fc60007ffe0ff */
[-C--:B------:R-:W-:Y:S02]  /*0400*/  @!P4 IADD3 R0, R0, -R17.reuse, RZ ;  /* 0x800000110000c210 */ /* 0x080fe40007ffe0ff */
[----:B------:R-:W-:Y:S02]  /*0410*/  @!P4 IADD3 R107, R107, 0x1, RZ ;  /* 0x000000016b6bc810 */ /* 0x000fe40007ffe0ff */
[----:B------:R-:W-:Y:S01]  /*0420*/  ISETP.GE.U32.AND P0, PT, R0, R17, PT ;  /* 0x000000110000720c */ /* 0x000fe20003f06070 */
[----:B------:R-:W-:-:S04]  /*0430*/  IMAD R0, R110, c[0x0][0x1d8], RZ ;  /* 0x000076006e007a24 */ /* 0x000fc800078e02ff */
[----:B------:R-:W-:-:S08]  /*0440*/  IMAD R17, R111, c[0x0][0x1dc], R0 ;  /* 0x000077006f117a24 */ /* 0x000fd000078e0200 */
[----:B------:R-:W-:Y:S02]  /*0450*/  @P0 IADD3 R107, R107, 0x1, RZ ;  /* 0x000000016b6b0810 */ /* 0x000fe40007ffe0ff */
[----:B------:R-:W-:Y:S02]  /*0460*/  IADD3 R2, P0, R13, R2, RZ ;  /* 0x000000020d027210 */ /* 0x000fe40007f1e0ff */
[----:B------:R-:W-:Y:S02]  /*0470*/  @!P5 IADD3 R107, -R107, RZ, RZ ;  /* 0x000000ff6b6bd210 */ /* 0x000fe40007ffe1ff */
[----:B------:R-:W-:Y:S02]  /*0480*/  @!P3 LOP3.LUT R107, RZ, c[0x0][0x178], RZ, 0x33, !PT ;  /* 0x00005e00ff6bba12 */ /* 0x000fe400078e33ff */
[----:B------:R-:W-:Y:S02]  /*0490*/  IADD3 R0, P3, R13, R4, RZ ;  /* 0x000000040d007210 */ /* 0x000fe40007f7e0ff */
[----:B------:R-:W-:Y:S01]  /*04a0*/  SHF.R.S32.HI R106, RZ, 0x1f, R107 ;  /* 0x0000001fff6a7819 */ /* 0x000fe2000001146b */
[----:B------:R-:W-:Y:S01]  /*04b0*/  IMAD.WIDE.U32 R8, R107, c[0x0][0x1c8], R8 ;  /* 0x000072006b087a25 */ /* 0x000fe200078e0008 */
[----:B------:R-:W-:-:S02]  /*04c0*/  IADD3 R4, P4, R13, R6, RZ ;  /* 0x000000060d047210 */ /* 0x000fc40007f9e0ff */
[C---:B------:R-:W-:Y:S01]  /*04d0*/  IADD3.X R17, R15.reuse, R3, R17, P0, !PT ;  /* 0x000000030f117210 */ /* 0x040fe200007fe411 */
[----:B------:R-:W-:Y:S01]  /*04e0*/  IMAD R6, R106, c[0x0][0x1c8], RZ ;  /* 0x000072006a067a24 */ /* 0x000fe200078e02ff */
[C---:B------:R-:W-:Y:S02]  /*04f0*/  IADD3.X R13, R15.reuse, R5, R12, P3, !PT ;  /* 0x000000050f0d7210 */ /* 0x040fe40001ffe40c */
[----:B------:R-:W-:Y:S01]  /*0500*/  IADD3.X R7, R15, R7, R14, P4, !PT ;  /* 0x000000070f077210 */ /* 0x000fe200027fe40e */
[----:B------:R-:W-:Y:S01]  /*0510*/  IMAD R15, R107, c[0x0][0x1cc], R6 ;  /* 0x000073006b0f7a24 */ /* 0x000fe200078e0206 */
[----:B------:R-:W-:Y:S02]  /*0520*/  LEA R3, R18, 0xfffff800, 0xb ;  /* 0xfffff80012037811 */ /* 0x000fe400078e58ff */
[----:B------:R-:W-:Y:S02]  /*0530*/  ISETP.NE.U32.AND P0, PT, RZ, c[0x0][0x260], PT ;  /* 0x00009800ff007a0c */ /* 0x000fe40003f05070 */
[----:B------:R-:W-:-:S02]  /*0540*/  LEA R5, P3, R0, c[0x0][0x248], 0x1 ;  /* 0x0000920000057a11 */ /* 0x000fc400078608ff */
[----:B------:R-:W-:Y:S02]  /*0550*/  IADD3 R96, P4, R3, R8, RZ ;  /* 0x0000000803607210 */ /* 0x000fe40007f9e0ff */
[----:B------:R-:W-:Y:S02]  /*0560*/  IADD3 R14, R9, R15, RZ ;  /* 0x0000000f090e7210 */ /* 0x000fe40007ffe0ff */
[----:B------:R-:W-:Y:S02]  /*0570*/  ISETP.NE.AND.EX P0, PT, RZ, c[0x0][0x264], PT, P0 ;  /* 0x00009900ff007a0c */ /* 0x000fe40003f05300 */
[----:B------:R-:W-:Y:S02]  /*0580*/  LEA.HI.X R6, R0, c[0x0][0x24c], R13, 0x1, P3 ;  /* 0x0000930000067a11 */ /* 0x000fe400018f0c0d */
[----:B------:R-:W-:Y:S02]  /*0590*/  LEA.HI.X.SX32 R3, R3, R14, 0x1, P4 ;  /* 0x0000000e03037211 */ /* 0x000fe400020f0eff */
[----:B------:R-:W-:-:S02]  /*05a0*/  ISETP.NE.U32.AND P3, PT, RZ, c[0x0][0x328], PT ;  /* 0x0000ca00ff007a0c */ /* 0x000fc40003f65070 */
[----:B------:R-:W-:Y:S02]  /*05b0*/  ISETP.NE.U32.AND P4, PT, RZ, c[0x0][0x348], PT ;  /* 0x0000d200ff007a0c */ /* 0x000fe40003f85070 */
[----:B------:R-:W-:Y:S02]  /*05c0*/  ISETP.NE.AND.EX P3, PT, RZ, c[0x0][0x32c], PT, P3 ;  /* 0x0000cb00ff007a0c */ /* 0x000fe40003f65330 */
[----:B------:R-:W-:Y:S01]  /*05d0*/  ISETP.NE.AND.EX P4, PT, RZ, c[0x0][0x34c], PT, P4 ;  /* 0x0000d300ff007a0c */ /* 0x000fe20003f85340 */
[----:B------:R-:W-:Y:S01]  /*05e0*/  @P0 IMAD R0, R109, c[0x0][0x164], R111 ;  /* 0x000059006d000a24 */ /* 0x000fe200078e026f */
[----:B------:R-:W-:Y:S02]  /*05f0*/  ISETP.GE.AND P5, PT, R18, 0x1, PT ;  /* 0x000000011200780c */ /* 0x000fe40003fa6270 */
[----:B------:R-:W-:Y:S01]  /*0600*/  LEA R12, P6, R2, c[0x0][0x240], 0x1 ;  /* 0x00009000020c7a11 */ /* 0x000fe200078c08ff */
[----:B------:R-:W-:Y:S01]  /*0610*/  @P0 IMAD R0, R0, c[0x0][0x174], RZ ;  /* 0x00005d0000000a24 */ /* 0x000fe200078e02ff */
[----:B------:R-:W-:-:S02]  /*0620*/  @P0 MOV R219, 0x10 ;  /* 0x0000001000db0802 */ /* 0x000fc40000000f00 */
[----:B------:R-:W-:Y:S01]  /*0630*/  LEA.HI.X R8, R2, c[0x0][0x244], R17, 0x1, P6 ;  /* 0x0000910002087a11 */ /* 0x000fe200030f0c11 */
[----:B------:R-:W-:Y:S01]  /*0640*/  @P0 IMAD R0, R0, c[0x0][0x16c], RZ ;  /* 0x00005b0000000a24 */ /* 0x000fe200078e02ff */
[----:B------:R-:W-:-:S03]  /*0650*/  LEA R2, P6, R4, c[0x0][0x308], 0x1 ;  /* 0x0000c20004027a11 */ /* 0x000fc600078c08ff */
[----:B------:R-:W-:Y:S01]  /*0660*/  @P0 IMAD.WIDE R218, R0, R219, c[0x0][0x260] ;  /* 0x0000980000da0625 */ /* 0x000fe200078e02db */
[----:B------:R-:W-:Y:S01]  /*0670*/  LEA.HI.X R4, R4, c[0x0][0x30c], R7, 0x1, P6 ;  /* 0x0000c30004047a11 */ /* 0x000fe200030f0c07 */
[----:B------:R-:W-:Y:S01]  /*0680*/  @!P0 CS2R R218, SRZ ;  /* 0x0000000000da8805 */ /* 0x000fe2000001ff00 */
[----:B------:R-:W-:-:S04]  /*0690*/  LEA R97, P6, R96, c[0x0][0x230], 0x1 ;  /* 0x00008c0060617a11 */ /* 0x000fc800078c08ff */
[----:B------:R-:W-:Y:S01]  /*06a0*/  LEA.HI.X R96, R96, c[0x0][0x234], R3, 0x1, P6 ;  /* 0x00008d0060607a11 */ /* 0x000fe200030f0c03 */
        /* <DEDUP_REMOVED lines=9> */
[----:B------:R-:W-:Y:S01]  /*0740*/  MOV R95, c[0x0][0x174] ;  /* 0x00005d00005f7a02 */ /* 0x000fe20000000f00 */
[----:B------:R-:W-:Y:S01]  /*0750*/  CS2R R104, SRZ ;  /* 0x0000000000687805 */ /* 0x000fe2000001ff00 */
[----:B------:R-:W2:Y:S01]  /*0760*/  S2R R98, SR_LANEID ;  /* 0x0000000000627919 */ /* 0x000ea20000000000 */
[----:B------:R-:W-:-:S04]  /*0770*/  UMOV UR6, URZ ;  /* 0x0000003f00067c82 */ /* 0x000fc80008000000 */
[----:B------:R4:W1:Y:S08]  /*0780*/  R2UR UR21, R8 ;  /* 0x00000000081573c2 */ /* 0x00087000000e0000 */
[----:B------:R4:W0:Y:S01]  /*0790*/  R2UR UR18, R5 ;  /* 0x00000000051273c2 */ /* 0x00082200000e0000 */
[----:B---3--:R-:W-:-:S07]  /*07a0*/  SHF.R.S32.HI R0, RZ, 0x1f, R99 ;  /* 0x0000001fff007819 */ /* 0x008fce0000011463 */
[----:B------:R4:W3:Y:S01]  /*07b0*/  R2UR UR19, R6 ;  /* 0x00000000061373c2 */ /* 0x0008e200000e0000 */
[----:B------:R-:W-:-:S04]  /*07c0*/  LEA.HI R0, R0, R99, RZ, 0x5 ;  /* 0x0000006300007211 */ /* 0x000fc800078f28ff */
[----:B------:R-:W-:-:S03]  /*07d0*/  SHF.R.S32.HI R94, RZ, 0x5, R0 ;  /* 0x00000005ff5e7819 */ /* 0x000fc60000011400 */
[----:B------:R4:W0:Y:S08]  /*07e0*/  R2UR UR16, R2 ;  /* 0x00000000021073c2 */ /* 0x00083000000e0000 */
[----:B-12---:R4:W0:Y:S02]  /*07f0*/  R2UR UR17, R4 ;  /* 0x00000000041173c2 */ /* 0x00682400000e0000 */
.L_x_6529:
[----:B------:R-:W-:Y:S01]  /*0800*/  BAR.SYNC.DEFER_BLOCKING 0x0 ;  /* 0x0000000000007b1d */ /* 0x000fe20000010000 */
[----:B------:R-:W-:Y:S02]  /*0810*/  SHF.L.U32 R0, R99, 0x1, RZ ;  /* 0x0000000163007819 */ /* 0x000fe400000006ff */
[----:B0---4-:R-:W-:-:S02]  /*0820*/  MOV R2, UR20 ;  /* 0x0000001400027c02 */ /* 0x011fc40008000f00 */
[----:B------:R-:W-:Y:S02]  /*0830*/  LOP3.LUT R0, R0, 0xffffffc0, RZ, 0xc0, !PT ;  /* 0xffffffc000007812 */ /* 0x000fe400078ec0ff */
[----:B------:R-:W-:Y:S02]  /*0840*/  MOV R3, UR21 ;  /* 0x0000001500037c02 */ /* 0x000fe40008000f00 */
[----:B------:R-:W-:-:S05]  /*0850*/  LOP3.LUT R5, R0, 0x1f, R99, 0xf8, !PT ;  /* 0x0000001f00057812 */ /* 0x000fca00078ef863 */
[----:B------:R-:W-:-:S05]  /*0860*/  IMAD.WIDE R2, R5, 0x10, R2 ;  /* 0x0000001005027825 */ /* 0x000fca00078e0202 */
[----:B------:R-:W2:Y:S04]  /*0870*/  LDG.E.128 R8, [R2.64] ;  /* 0x0000000e02087981 */ /* 0x000ea8000c1e1d00 */
[----:B------:R-:W4:Y:S01]  /*0880*/  LDG.E.128 R16, [R2.64+0x200] ;  /* 0x0002000e02107981 */ /* 0x000f22000c1e1d00 */
[-C--:B------:R-:W-:Y:S02]  /*0890*/  IADD3 R21, R0, R98.reuse, RZ ;  /* 0x0000006200157210 */ /* 0x080fe40007ffe0ff */
[----:B------:R-:W-:Y:S02]  /*08a0*/  MOV R12, UR18 ;  /* 0x00000012000c7c02 */ /* 0x000fe40008000f00 */
[----:B------:R-:W-:Y:S02]  /*08b0*/  IADD3 R0, R21, R98, RZ ;  /* 0x0000006215007210 */ /* 0x000fe40007ffe0ff */
[----:B---3--:R-:W-:-:S05]  /*08c0*/  MOV R13, UR19 ;  /* 0x00000013000d7c02 */ /* 0x008fca0008000f00 */
[----:B------:R-:W-:Y:S01]  /*08d0*/  IMAD.WIDE R12, R5, 0x10, R12 ;  /* 0x00000010050c7825 */ /* 0x000fe200078e020c */
[----:B--2---:R-:W-:Y:S04]  /*08e0*/  STS.128 [R21.X16], R8 ;  /* 0x0000000815007388 */ /* 0x004fe8000000cc00 */
[----:B----4-:R0:W-:Y:S01]  /*08f0*/  STS.128 [R21.X16+0x200], R16 ;  /* 0x0002001015007388 */ /* 0x0101e2000000cc00 */
[----:B------:R-:W-:-:S06]  /*0900*/  NOP ;  /* 0x0000000000007918 */ /* 0x000fcc0000000000 */
[----:B------:R-:W1:Y:S04]  /*0910*/  LDS.128 R60, [R0.X16] ;  /* 0x00000000003c7984 */ /* 0x000e68000000cc00 */
[----:B------:R-:W-:Y:S04]  /*0920*/  LDS.128 R56, [R0.X16+0x10] ;  /* 0x0000100000387984 */ /* 0x000fe8000000cc00 */
[----:B------:R-:W-:Y:S06]  /*0930*/  BAR.SYNC.DEFER_BLOCKING 0x0 ;  /* 0x0000000000007b1d */ /* 0x000fec0000010000 */
[----:B------:R-:W2:Y:S04]  /*0940*/  LDG.E.128 R24, [R12.64] ;  /* 0x0000000e0c187981 */ /* 0x000ea8000c1e1d00 */
[----:B------:R-:W3:Y:S01]  /*0950*/  LDG.E.128 R28, [R12.64+0x200] ;  /* 0x0002000e0c1c7981 */ /* 0x000ee2000c1e1d00 */
[----:B------:R-:W-:-:S02]  /*0960*/  MOV R2, UR16 ;  /* 0x0000001000027c02 */ /* 0x000fc40008000f00 */
[----:B------:R-:W-:-:S05]  /*0970*/  MOV R3, UR17 ;  /* 0x0000001100037c02 */ /* 0x000fca0008000f00 */
[----:B------:R-:W-:Y:S01]  /*0980*/  IMAD.WIDE R2, R5, 0x10, R2 ;  /* 0x0000001005027825 */ /* 0x000fe200078e0202 */
[----:B--2---:R-:W-:Y:S04]  /*0990*/  STS.128 [R21.X16], R24 ;  /* 0x0000001815007388 */ /* 0x004fe8000000cc00 */
[----:B---3--:R-:W-:Y:S01]  /*09a0*/  STS.128 [R21.X16+0x200], R28 ;  /* 0x0002001c15007388 */ /* 0x008fe2000000cc00 */
[----:B------:R-:W-:-:S06]  /*09b0*/  NOP ;  /* 0x0000000000007918 */ /* 0x000fcc0000000000 */
[----:B------:R-:W2:Y:S04]  /*09c0*/  LDS.128 R8, [R0.X16] ;  /* 0x0000000000087984 */ /* 0x000ea8000000cc00 */
[----:B------:R-:W3:Y:S04]  /*09d0*/  LDS.128 R4, [R0.X16+0x10] ;  /* 0x0000100000047984 */ /* 0x000ee8000000cc00 */
[----:B------:R-:W-:Y:S06]  /*09e0*/  BAR.SYNC.DEFER_BLOCKING 0x0 ;  /* 0x0000000000007b1d */ /* 0x000fec0000010000 */
[----:B0-----:R0:W4:Y:S04]  /*09f0*/  LDG.E.128 R16, [R2.64] ;  /* 0x0000000e02107981 */ /* 0x001128000c1e1d00 */
[----:B------:R0:W5:Y:S01]  /*0a00*/  LDG.E.128 R32, [R2.64+0x200] ;  /* 0x0002000e02207981 */ /* 0x000162000c1e1d00 */
[--C-:B-1----:R-:W-:Y:S01]  /*0a10*/  HADD2.F32 R20, -RZ, R60.reuse.H0_H0 ;  /* 0x2000003cff147230 */ /* 0x102fe20000004100 */
[----:B------:R-:W-:Y:S01]  /*0a20*/  ISETP.LT.AND P0, PT, RZ, c[0x0][0x16c], PT ;  /* 0x00005b00ff007a0c */ /* 0x000fe20003f01270 */
[----:B------:R-:W-:-:S02]  /*0a30*/  HADD2.F32 R22, -RZ, R60.H1_H1 ;  /* 0x3000003cff167230 */ /* 0x000fc40000004100 */
[--C-:B--2---:R-:W-:Y:S02]  /*0a40*/  HADD2.F32 R49, -RZ, R8.reuse.H0_H0 ;  /* 0x20000008ff317230 */ /* 0x104fe40000004100 */
        /* <DEDUP_REMOVED lines=14> */
[--C-:B---3--:R-:W-:Y:S01]  /*0b30*/  HADD2.F32 R41, -RZ, R4.reuse.H0_H0 ;  /* 0x20000004ff297230 */ /* 0x108fe20000004100 */
        /* <DEDUP_REMOVED lines=13> */
[----:B----4-:R0:W-:Y:S04]  /*0c10*/  STS.128 [R21.X16], R16 ;  /* 0x0000001015007388 */ /* 0x0101e8000000cc00 */
[----:B-----5:R1:W-:Y:S01]  /*0c20*/  STS.128 [R21.X16+0x200], R32 ;  /* 0x0002002015007388 */ /* 0x0203e2000000cc00 */
[----:B------:R-:W-:-:S06]  /*0c30*/  NOP ;  /* 0x0000000000007918 */ /* 0x000fcc0000000000 */
[----:B------:R-:W2:Y:S04]  /*0c40*/  LDS.128 R24, [R0.X16] ;  /* 0x0000000000187984 */ /* 0x000ea8000000cc00 */
[----:B------:R3:W4:Y:S01]  /*0c50*/  LDS.128 R12, [R0.X16+0x10] ;  /* 0x00001000000c7984 */ /* 0x000722000000cc00 */
[----:B0-----:R-:W-:Y:S02]  /*0c60*/  HADD2.F32 R16, -RZ, R61.H1_H1 ;  /* 0x3000003dff107230 */ /* 0x001fe40000004100 */
[--C-:B-1----:R-:W-:Y:S02]  /*0c70*/  HADD2.F32 R35, -RZ, R7.reuse.H0_H0 ;  /* 0x20000007ff237230 */ /* 0x102fe40000004100 */
[----:B------:R-:W-:Y:S02]  /*0c80*/  HADD2.F32 R34, -RZ, R7.H1_H1 ;  /* 0x30000007ff227230 */ /* 0x000fe40000004100 */
[----:B---3--:R-:W-:Y:S01]  /*0c90*/  HADD2.F32 R0, -RZ, R62.H0_H0 ;  /* 0x2000003eff007230 */ /* 0x008fe20000004100 */
[----:B------:R-:W-:-:S02]  /*0ca0*/  FADD.FTZ R35, R35, UR5 ;  /* 0x0000000523237e21 */ /* 0x000fc40008010000 */
[----:B------:R-:W-:Y:S01]  /*0cb0*/  FADD.FTZ R34, R34, UR5 ;  /* 0x0000000522227e21 */ /* 0x000fe20008010000 */
[--C-:B--2---:R-:W-:Y:S02]  /*0cc0*/  HADD2.F32 R93, -RZ, R24.reuse.H0_H0 ;  /* 0x20000018ff5d7230 */ /* 0x104fe40000004100 */
[----:B------:R-:W-:Y:S02]  /*0cd0*/  HADD2.F32 R92, -RZ, R24.H1_H1 ;  /* 0x30000018ff5c7230 */ /* 0x000fe40000004100 */
        /* <DEDUP_REMOVED lines=12> */
[----:B------:R-:W-:Y:S01]  /*0da0*/  HADD2.F32 R86, -RZ, R27.H1_H1 ;  /* 0x3000001bff567230 */ /* 0x000fe20000004100 */
[C---:B------:R-:W-:Y:S01]  /*0db0*/  FFMA.FTZ R16, R90.reuse, R16, R3 ;  /* 0x000000105a107223 */ /* 0x040fe20000010003 */
[--C-:B----4-:R-:W-:Y:S01]  /*0dc0*/  HADD2.F32 R85, -RZ, R12.reuse.H0_H0 ;  /* 0x2000000cff557230 */ /* 0x110fe20000004100 */
[----:B------:R-:W-:Y:S01]  /*0dd0*/  FMUL.FTZ R30, R90, UR4 ;  /* 0x000000045a1e7c20 */ /* 0x000fe20008410000 */
[----:B------:R-:W-:Y:S01]  /*0de0*/  HADD2.F32 R84, -RZ, R12.H1_H1 ;  /* 0x3000000cff547230 */ /* 0x000fe20000004100 */
[C---:B------:R-:W-:Y:S01]  /*0df0*/  FFMA.FTZ R3, R89.reuse, R0, R16 ;  /* 0x0000000059037223 */ /* 0x040fe20000010010 */
[--C-:B------:R-:W-:Y:S01]  /*0e00*/  HADD2.F32 R0, -RZ, R63.reuse.H0_H0 ;  /* 0x2000003fff007230 */ /* 0x100fe20000004100 */
[----:B------:R-:W-:Y:S01]  /*0e10*/  FMUL.FTZ R29, R89, UR4 ;  /* 0x00000004591d7c20 */ /* 0x000fe20008410000 */
[----:B------:R-:W-:Y:S01]  /*0e20*/  HADD2.F32 R16, -RZ, R63.H1_H1 ;  /* 0x3000003fff107230 */ /* 0x000fe20000004100 */
[C---:B------:R-:W-:Y:S01]  /*0e30*/  FFMA.FTZ R2, R88.reuse, R2, R3 ;  /* 0x0000000258027223 */ /* 0x040fe20000010003 */
[----:B------:R-:W-:Y:S01]  /*0e40*/  HADD2.F32 R55, -RZ, R13.H0_H0 ;  /* 0x2000000dff377230 */ /* 0x000fe20000004100 */
        /* <DEDUP_REMOVED lines=24> */
[----:B------:R-:W-:-:S02]  /*0fd0*/  FMUL.FTZ R22, R54, UR4 ;  /* 0x0000000436167c20 */ /* 0x000fc40008410000 */
[C---:B------:R-:W-:Y:S01]  /*0fe0*/  FFMA.FTZ R3, R53.reuse, R0, R12 ;  /* 0x0000000035037223 */ /* 0x040fe2000001000c */
[----:B------:R-:W-:Y:S01]  /*0ff0*/  HADD2.F32 R0, -RZ, R59.H0_H0 ;  /* 0x2000003bff007230 */ /* 0x000fe20000004100 */
[----:B------:R-:W-:Y:S02]  /*1000*/  FMUL.FTZ R21, R53, UR4 ;  /* 0x0000000435157c20 */ /* 0x000fe40008410000 */
[C---:B------:R-:W-:Y:S02]  /*1010*/  FFMA.FTZ R2, R52.reuse, R2, R3 ;  /* 0x0000000234027223 */ /* 0x040fe40000010003 */
[----:B------:R-:W-:Y:S02]  /*1020*/  FMUL.FTZ R20, R52, UR4 ;  /* 0x0000000434147c20 */ /* 0x000fe40008410000 */
[C---:B------:R-:W-:Y:S02]  /*1030*/  FFMA.FTZ R3, R51.reuse, R0, R2 ;  /* 0x0000000033037223 */ /* 0x040fe40000010002 */
[----:B------:R-:W-:-:S02]  /*1040*/  FMUL.FTZ R19, R51, UR4 ;  /* 0x0000000433137c20 */ /* 0x000fc40008410000 */
[C---:B------:R-:W-:Y:S02]  /*1050*/  FFMA.FTZ R104, R50.reuse, R104, R3 ;  /* 0x0000006832687223 */ /* 0x040fe40000010003 */
[----:B------:R-:W-:Y:S01]  /*1060*/  FMUL.FTZ R18, R50, UR4 ;  /* 0x0000000432127c20 */ /* 0x000fe20008410000 */
[----:B------:R-:W-:Y:S06]  /*1070*/  BAR.SYNC.DEFER_BLOCKING 0x0 ;  /* 0x0000000000007b1d */ /* 0x000fec0000010000 */
[----:B------:R-:W-:Y:S05]  /*1080*/  @P0 BRA `(.L_x_6426) ;  /* 0x0000009000000947 */ /* 0x000fea0003800000 */
        /* <DEDUP_REMOVED lines=8> */
[----:B------:R-:W-:Y:S05]  /*1110*/  BRA `(.L_x_6427) ;  /* 0x000088f000007947 */ /* 0x000fea0003800000 */
.L_x_6426:
        /* <DEDUP_REMOVED lines=9> */
[----:B------:R-:W-:-:S02]  /*11b0*/  UMOV UR7, URZ ;  /* 0x0000003f00077c82 */ /* 0x000fc40008000000 */
[----:B------:R-:W-:Y:S02]  /*11c0*/  UMOV UR8, URZ ;  /* 0x0000003f00087c82 */ /* 0x000fe40008000000 */
.L_x_6528:
        /* <DEDUP_REMOVED lines=10> */
[----:B------:R-:W-:-:S05]  /*1270*/  LEA.HI.X R67, R64, c[0x0][0x224], R65, 0x3, P0 ;  /* 0x0000890040437a11 */ /* 0x000fca00000f1c41 */
[----:B------:R0:W2:Y:S01]  /*1280*/  LDG.E.64 R64, [R66.64] ;  /* 0x0000000e42407981 */ /* 0x0000a2000c1e1b00 */
[----:B------:R-:W-:Y:S01]  /*1290*/  IMAD R71, R114, c[0x0][0x1c0], RZ ;  /* 0x0000700072477a24 */ /* 0x000fe200078e02ff */
[----:B------:R-:W-:Y:S01]  /*12a0*/  SHF.L.U32 R70, R99, 0x1, RZ ;  /* 0x0000000163467819 */ /* 0x000fe200000006ff */
[----:B------:R-:W-:-:S03]  /*12b0*/  IMAD.WIDE.U32 R68, R0, c[0x0][0x1c0], RZ ;  /* 0x0000700000447a25 */ /* 0x000fc600078e00ff */
[----:B------:R-:W-:Y:S01]  /*12c0*/  LOP3.LUT R72, R70, 0xffffffc0, RZ, 0xc0, !PT ;  /* 0xffffffc046487812 */ /* 0x000fe200078ec0ff */
[----:B------:R-:W-:Y:S01]  /*12d0*/  IMAD R71, R0, c[0x0][0x1c4], R71 ;  /* 0x0000710000477a24 */ /* 0x000fe200078e0247 */
[----:B------:R-:W-:Y:S02]  /*12e0*/  LEA R70, P0, R68, R97, 0x1 ;  /* 0x0000006144467211 */ /* 0x000fe400078008ff */
[----:B------:R-:W-:Y:S02]  /*12f0*/  LOP3.LUT R73, R72, 0x1f, R99, 0xf8, !PT ;  /* 0x0000001f48497812 */ /* 0x000fe400078ef863 */
[----:B------:R-:W-:-:S04]  /*1300*/  IADD3 R69, R69, R71, RZ ;  /* 0x0000004745457210 */ /* 0x000fc80007ffe0ff */
[----:B------:R-:W-:Y:S02]  /*1310*/  LEA.HI.X R71, R68, R96, R69, 0x1, P0 ;  /* 0x0000006044477211 */ /* 0x000fe400000f0c45 */
[----:B------:R-:W-:-:S05]  /*1320*/  IADD3 R69, R72, R73, RZ ;  /* 0x0000004948457210 */ /* 0x000fca0007ffe0ff */
[----:B0-----:R-:W-:-:S05]  /*1330*/  IMAD.WIDE R66, R69, 0x10, R70 ;  /* 0x0000001045427825 */ /* 0x001fca00078e0246 */
[----:B------:R0:W3:Y:S04]  /*1340*/  LDG.E.128 R68, [R66.64] ;  /* 0x0000000e42447981 */ /* 0x0000e8000c1e1d00 */
[----:B------:R0:W4:Y:S04]  /*1350*/  LDG.E.128 R72, [R66.64+0x200] ;  /* 0x0002000e42487981 */ /* 0x000128000c1e1d00 */
[----:B------:R0:W3:Y:S04]  /*1360*/  LDG.E.128 R76, [R66.64+0x400] ;  /* 0x0004000e424c7981 */ /* 0x0000e8000c1e1d00 */
[----:B------:R0:W3:Y:S01]  /*1370*/  LDG.E.128 R80, [R66.64+0x600] ;  /* 0x0006000e42507981 */ /* 0x0000e2000c1e1d00 */
[----:B------:R-:W-:-:S02]  /*1380*/  IMAD R122, R110, c[0x0][0x198], RZ ;  /* 0x000066006e7a7a24 */ /* 0x000fc400078e02ff */
[----:B------:R-:W-:-:S04]  /*1390*/  IMAD R135, R114, c[0x0][0x1a0], RZ ;  /* 0x0000680072877a24 */ /* 0x000fc800078e02ff */
[----:B------:R-:W-:Y:S01]  /*13a0*/  IMAD R135, R0, c[0x0][0x1a4], R135 ;  /* 0x0000690000877a24 */ /* 0x000fe200078e0287 */
[C---:B------:R-:W-:Y:S01]  /*13b0*/  ISETP.NE.AND P1, PT, R99.reuse, RZ, PT ;  /* 0x000000ff6300720c */ /* 0x040fe20003f25270 */
[----:B------:R-:W-:Y:S01]  /*13c0*/  HADD2.F32 R190, -RZ, R60.H0_H0 ;  /* 0x2000003cffbe7230 */ /* 0x000fe20000004100 */
[----:B------:R-:W-:-:S04]  /*13d0*/  IADD3 R143, R99, 0x200, RZ ;  /* 0x00000200638f7810 */ /* 0x000fc80007ffe0ff */
[----:B------:R-:W-:Y:S01]  /*13e0*/  FMUL.FTZ R190, R49, R190 ;  /* 0x000000be31be7220 */ /* 0x000fe20000410000 */
[----:B------:R-:W-:-:S05]  /*13f0*/  HADD2.F32 R189, -RZ, R60.H1_H1 ;  /* 0x3000003cffbd7230 */ /* 0x000fca0000004100 */
[----:B------:R-:W-:Y:S01]  /*1400*/  FMUL.FTZ R189, R48, R189 ;  /* 0x000000bd30bd7220 */ /* 0x000fe20000410000 */
[----:B------:R-:W-:-:S05]  /*1410*/  HADD2.F32 R188, -RZ, R61.H0_H0 ;  /* 0x2000003dffbc7230 */ /* 0x000fca0000004100 */
[----:B------:R-:W-:Y:S01]  /*1420*/  FMUL.FTZ R188, R47, R188 ;  /* 0x000000bc2fbc7220 */ /* 0x000fe20000410000 */
[----:B------:R-:W-:Y:S01]  /*1430*/  HADD2.F32 R187, -RZ, R61.H1_H1 ;  /* 0x3000003dffbb7230 */ /* 0x000fe20000004100 */
        /* <DEDUP_REMOVED lines=8> */
[----:B------:R-:W-:Y:S01]  /*14c0*/  FMUL.FTZ R65, R45, UR22 ;  /* 0x000000162d417c20 */ /* 0x000fe20008410000 */
[----:B--2---:R-:W-:Y:S01]  /*14d0*/  MOV R146, UR13 ;  /* 0x0000000d00927c02 */ /* 0x004fe20008000f00 */
[----:B------:R-:W-:-:S02]  /*14e0*/  FMUL.RZ R118, R112, 0.15915493667125701904 ;  /* 0x3e22f98370767820 */ /* 0x000fc4000040c000 */
[----:B------:R-:W-:Y:S02]  /*14f0*/  FMUL.FTZ R112, R47, UR22 ;  /* 0x000000162f707c20 */ /* 0x000fe40008410000 */
[----:B------:R-:W-:Y:S01]  /*1500*/  FMUL.FTZ R64, R37, UR22 ;  /* 0x0000001625407c20 */ /* 0x000fe20008410000 */
        /* <DEDUP_REMOVED lines=15> */
[----:B------:R-:W-:-:S07]  /*1600*/  FMUL.FTZ R65, R41, UR22 ;  /* 0x0000001629417c20 */ /* 0x000fce0008410000 */
        /* <DEDUP_REMOVED lines=10> */
[----:B------:R-:W-:-:S05]  /*16b0*/  IMAD R65, R111, c[0x0][0x19c], R122 ;  /* 0x000067006f417a24 */ /* 0x000fca00078e027a */
[----:B------:R-:W-:Y:S08]  /*16c0*/  MUFU.COS R133, R67 ;  /* 0x0000004300857308 */ /* 0x000ff00000000000 */
[----:B------:R-:W-:Y:S08]  /*16d0*/  MUFU.SIN R121, R66 ;  /* 0x0000004200797308 */ /* 0x000ff00000000400 */
[----:B------:R0:W-:Y:S01]  /*16e0*/  MUFU.COS R125, R66 ;  /* 0x00000042007d7308 */ /* 0x0001e20000000000 */
[----:B------:R-:W-:-:S07]  /*16f0*/  FMUL.FTZ R146, R146, 1.4426950216293334961 ;  /* 0x3fb8aa3b92927820 */ /* 0x000fce0000410000 */
[----:B------:R-:W-:Y:S01]  /*1700*/  MUFU.SIN R144, R120 ;  /* 0x0000007800907308 */ /* 0x000fe20000000400 */
[----:B0-----:R-:W-:-:S05]  /*1710*/  IMAD.WIDE.U32 R66, R111, c[0x0][0x198], RZ ;  /* 0x000066006f427a25 */ /* 0x001fca00078e00ff */
[----:B------:R-:W-:Y:S01]  /*1720*/  IADD3 R67, R67, R65, RZ ;  /* 0x0000004143437210 */ /* 0x000fe20007ffe0ff */
[----:B------:R-:W-:Y:S01]  /*1730*/  FMUL.FTZ R65, R38, UR22 ;  /* 0x0000001626417c20 */ /* 0x000fe20008410000 */
[----:B------:R0:W-:Y:S03]  /*1740*/  MUFU.COS R148, R120 ;  /* 0x0000007800947308 */ /* 0x0001e60000000000 */
[----:B------:R-:W-:-:S04]  /*1750*/  IMAD.WIDE.U32 R66, R0, c[0x0][0x1a0], R66 ;  /* 0x0000680000427a25 */ /* 0x000fc800078e0042 */
[----:B------:R-:W-:Y:S01]  /*1760*/  FMUL.RZ R65, R65, 0.15915493667125701904 ;  /* 0x3e22f98341417820 */ /* 0x000fe2000040c000 */
[----:B------:R-:W-:Y:S01]  /*1770*/  IADD3 R67, R67, R135, RZ ;  /* 0x0000008743437210 */ /* 0x000fe20007ffe0ff */
[----:B0-----:R-:W-:Y:S01]  /*1780*/  FMUL.RZ R120, R64, 0.15915493667125701904 ;  /* 0x3e22f98340787820 */ /* 0x001fe2000040c000 */
[----:B------:R-:W-:Y:S01]  /*1790*/  LEA R134, P0, R66, c[0x0][0x228], 0x3 ;  /* 0x00008a0042867a11 */ /* 0x000fe200078018ff */
[----:B------:R-:W-:Y:S01]  /*17a0*/  FMUL.FTZ R114, R46, R146 ;  /* 0x000000922e727220 */ /* 0x000fe20000410000 */
[----:B------:R-:W-:Y:S01]  /*17b0*/  IADD3 R64, R95, -0x1, RZ ;  /* 0xffffffff5f407810 */ /* 0x000fe20007ffe0ff */
[----:B------:R-:W-:Y:S01]  /*17c0*/  MUFU.SIN R149, R65 ;  /* 0x0000004100957308 */ /* 0x000fe20000000400 */
[----:B------:R-:W-:-:S06]  /*17d0*/  LEA.HI.X R135, R66, c[0x0][0x22c], R67, 0x3, P0 ;  /* 0x00008b0042877a11 */ /* 0x000fcc00000f1c43 */
[----:B------:R-:W2:Y:S01]  /*17e0*/  LDG.E.64 R134, [R134.64] ;  /* 0x0000000e86867981 */ /* 0x000ea2000c1e1b00 */
[-C--:B------:R-:W-:Y:S01]  /*17f0*/  FMUL.FTZ R66, R48, R146.reuse ;  /* 0x0000009230427220 */ /* 0x080fe20000410000 */
[----:B------:R0:W-:Y:S01]  /*1800*/  MUFU.COS R151, R65 ;  /* 0x0000004100977308 */ /* 0x0001e20000000000 */
[----:B------:R-:W-:-:S07]  /*1810*/  FMUL.FTZ R67, R47, R146 ;  /* 0x000000922f437220 */ /* 0x000fce0000410000 */
[----:B------:R-:W1:Y:S01]  /*1820*/  MUFU.EX2 R66, R66 ;  /* 0x0000004200427308 */ /* 0x000e620000000800 */
[----:B0-----:R-:W-:-:S04]  /*1830*/  LEA.HI R65, R64, R64, RZ, 0x1 ;  /* 0x0000004040417211 */ /* 0x001fc800078f08ff */
[----:B------:R-:W-:-:S03]  /*1840*/  LOP3.LUT R65, R65, 0xfffffe, RZ, 0xc0, !PT ;  /* 0x00fffffe41417812 */ /* 0x000fc600078ec0ff */
[----:B------:R-:W0:Y:S01]  /*1850*/  MUFU.EX2 R67, R67 ;  /* 0x0000004300437308 */ /* 0x000e220000000800 */
[----:B------:R-:W-:Y:S01]  /*1860*/  IADD3 R65, R64, -R65, RZ ;  /* 0x8000004140417210 */ /* 0x000fe20007ffe0ff */
[----:B------:R-:W-:-:S06]  /*1870*/  FMUL.FTZ R64, R42, R146 ;  /* 0x000000922a407220 */ /* 0x000fcc0000410000 */
[----:B------:R-:W3:Y:S01]  /*1880*/  MUFU.EX2 R114, R114 ;  /* 0x0000007200727308 */ /* 0x000ee20000000800 */
[----:B------:R-:W-:Y:S02]  /*1890*/  FMUL.FTZ R122, R41, R146 ;  /* 0x00000092297a7220 */ /* 0x000fe40000410000 */
[----:B-1----:R-:W-:-:S05]  /*18a0*/  FMUL.FTZ R138, R66, R113 ;  /* 0x00000071428a7220 */ /* 0x002fca0000410000 */
[----:B------:R-:W-:Y:S01]  /*18b0*/  MUFU.SIN R150, R120 ;  /* 0x0000007800967308 */ /* 0x000fe20000000400 */
[----:B0-----:R-:W-:-:S07]  /*18c0*/  FMUL.FTZ R137, R67, R112 ;  /* 0x0000007043897220 */ /* 0x001fce0000410000 */
[----:B------:R0:W-:Y:S01]  /*18d0*/  MUFU.COS R152, R120 ;  /* 0x0000007800987308 */ /* 0x0001e20000000000 */
[----:B------:R-:W-:Y:S01]  /*18e0*/  FMUL.FTZ R136, R67, R136 ;  /* 0x0000008843887220 */ /* 0x000fe20000410000 */
[----:B------:R-:W-:Y:S01]  /*18f0*/  @!P1 LEA R143, R65, R0, 0x8 ;  /* 0x00000000418f9211 */ /* 0x000fe200078e40ff */
[----:B---3--:R-:W-:-:S05]  /*1900*/  FMUL.FTZ R133, R114, R133 ;  /* 0x0000008572857220 */ /* 0x008fca0000410000 */
[----:B------:R-:W-:Y:S01]  /*1910*/  MUFU.SIN R140, R116 ;  /* 0x00000074008c7308 */ /* 0x000fe20000000400 */
[----:B0-----:R-:W-:Y:S02]  /*1920*/  FMUL.FTZ R120, R43, R146 ;  /* 0x000000922b787220 */ /* 0x001fe40000410000 */
[----:B------:R-:W-:-:S05]  /*1930*/  FMUL.FTZ R132, R114, R115 ;  /* 0x0000007372847220 */ /* 0x000fca0000410000 */
[----:B------:R-:W0:Y:S01]  /*1940*/  MUFU.EX2 R64, R64 ;  /* 0x0000004000407308 */ /* 0x000e220000000800 */
[----:B------:R-:W-:Y:S02]  /*1950*/  FMUL.FTZ R67, R39, R146 ;  /* 0x0000009227437220 */ /* 0x000fe40000410000 */
[----:B------:R-:W-:Y:S02]  /*1960*/  FMUL.FTZ R139, R66, R139 ;  /* 0x0000008b428b7220 */ /* 0x000fe40000410000 */
[----:B------:R-:W-:-:S03]  /*1970*/  FMUL.FTZ R114, R190, R138 ;  /* 0x0000008abe727220 */ /* 0x000fc60000410000 */
[----:B------:R1:W-:Y:S01]  /*1980*/  MUFU.COS R142, R116 ;  /* 0x00000074008e7308 */ /* 0x0003e20000000000 */
[----:B------:R-:W-:Y:S02]  /*1990*/  FMUL.FTZ R113, RZ, R138 ;  /* 0x0000008aff717220 */ /* 0x000fe40000410000 */
[----:B------:R-:W-:-:S05]  /*19a0*/  FMUL.FTZ R66, R40, R146 ;  /* 0x0000009228427220 */ /* 0x000fca0000410000 */
[----:B------:R-:W3:Y:S01]  /*19b0*/  MUFU.EX2 R120, R120 ;  /* 0x0000007800787308 */ /* 0x000ee20000000800 */
[----:B-1----:R-:W-:Y:S02]  /*19c0*/  FMUL.FTZ R116, R45, R146 ;  /* 0x000000922d747220 */ /* 0x002fe40000410000 */
[----:B------:R-:W-:-:S05]  /*19d0*/  FFMA.FTZ R115, RZ, R139, R114 ;  /* 0x0000008bff737223 */ /* 0x000fca0000010072 */
[----:B------:R-:W-:Y:S01]  /*19e0*/  MUFU.SIN R145, R118 ;  /* 0x0000007600917308 */ /* 0x000fe20000000400 */
[----:B------:R-:W-:-:S07]  /*19f0*/  FFMA.FTZ R114, R190, R139, -R113 ;  /* 0x0000008bbe727223 */ /* 0x000fce0000010871 */
[----:B------:R1:W-:Y:S08]  /*1a00*/  MUFU.COS R147, R118 ;  /* 0x0000007600937308 */ /* 0x0003f00000000000 */
[----:B------:R0:W0:Y:S01]  /*1a10*/  MUFU.EX2 R65, R122 ;  /* 0x0000007a00417308 */ /* 0x0000220000000800 */
[----:B-1----:R-:W-:Y:S02]  /*1a20*/  FMUL.FTZ R118, R44, R146 ;  /* 0x000000922c767220 */ /* 0x002fe40000410000 */
[----:B------:R-:W-:-:S05]  /*1a30*/  FMUL.FTZ R112, R36, UR22 ;  /* 0x0000001624707c20 */ /* 0x000fca0008410000 */
[----:B------:R-:W1:Y:S01]  /*1a40*/  MUFU.EX2 R116, R116 ;  /* 0x0000007400747308 */ /* 0x000e620000000800 */
[----:B------:R-:W-:-:S07]  /*1a50*/  FADD.FTZ R114, R189, R114 ;  /* 0x00000072bd727221 */ /* 0x000fce0000010000 */
[----:B------:R-:W1:Y:S01]  /*1a60*/  MUFU.EX2 R67, R67 ;  /* 0x0000004300437308 */ /* 0x000e620000000800 */
[C---:B0-----:R-:W-:Y:S02]  /*1a70*/  FMUL.FTZ R122, R64.reuse, R141 ;  /* 0x0000008d407a7220 */ /* 0x041fe40000410000 */
[----:B------:R-:W-:-:S05]  /*1a80*/  FMUL.FTZ R123, R64, R123 ;  /* 0x0000007b407b7220 */ /* 0x000fca0000410000 */
[----:B------:R-:W0:Y:S01]  /*1a90*/  MUFU.EX2 R118, R118 ;  /* 0x0000007600767308 */ /* 0x000e220000000800 */
[----:B------:R-:W-:Y:S02]  /*1aa0*/  FMUL.RZ R141, R112, 0.15915493667125701904 ;  /* 0x3e22f983708d7820 */ /* 0x000fe4000040c000 */
[----:B------:R-:W-:-:S05]  /*1ab0*/  FMUL.FTZ R64, R38, R146 ;  /* 0x0000009226407220 */ /* 0x000fca0000410000 */
[----:B------:R-:W0:Y:S01]  /*1ac0*/  MUFU.EX2 R66, R66 ;  /* 0x0000004200427308 */ /* 0x000e220000000800 */
[----:B------:R-:W-:Y:S02]  /*1ad0*/  FADD.FTZ R115, RZ, R115 ;  /* 0x00000073ff737221 */ /* 0x000fe40000010000 */
[----:B------:R-:W-:Y:S02]  /*1ae0*/  FMUL.FTZ R112, R136, R114 ;  /* 0x0000007288707220 */ /* 0x000fe40000410000 */
[C---:B---3--:R-:W-:Y:S02]  /*1af0*/  FMUL.FTZ R125, R120.reuse, R125 ;  /* 0x0000007d787d7220 */ /* 0x048fe40000410000 */
[----:B------:R-:W-:Y:S02]  /*1b00*/  FMUL.FTZ R124, R120, R121 ;  /* 0x00000079787c7220 */ /* 0x000fe40000410000 */
[C---:B------:R-:W-:Y:S02]  /*1b10*/  FMUL.FTZ R121, R65.reuse, R142 ;  /* 0x0000008e41797220 */ /* 0x040fe40000410000 */
[----:B------:R-:W-:-:S02]  /*1b20*/  FMUL.FTZ R120, R65, R140 ;  /* 0x0000008c41787220 */ /* 0x000fc40000410000 */
[-C--:B------:R-:W-:Y:S02]  /*1b30*/  FMUL.FTZ R65, R136, R115.reuse ;  /* 0x0000007388417220 */ /* 0x080fe40000410000 */
[C---:B------:R-:W-:Y:S01]  /*1b40*/  FFMA.FTZ R112, R137.reuse, R115, R112 ;  /* 0x0000007389707223 */ /* 0x040fe20000010070 */
[----:B------:R-:W3:Y:S01]  /*1b50*/  MUFU.EX2 R64, R64 ;  /* 0x0000004000407308 */ /* 0x000ee20000000800 */
[C---:B-1----:R-:W-:Y:S02]  /*1b60*/  FMUL.FTZ R131, R116.reuse, R131 ;  /* 0x0000008374837220 */ /* 0x042fe40000410000 */
[----:B------:R-:W-:Y:S02]  /*1b70*/  FMUL.FTZ R130, R116, R117 ;  /* 0x0000007574827220 */ /* 0x000fe40000410000 */
[----:B------:R-:W-:Y:S02]  /*1b80*/  FFMA.FTZ R65, R137, R114, -R65 ;  /* 0x0000007289417223 */ /* 0x000fe40000010841 */
[----:B------:R-:W-:-:S02]  /*1b90*/  FMUL.FTZ R117, R67, R148 ;  /* 0x0000009443757220 */ /* 0x000fc40000410000 */
[----:B------:R-:W-:Y:S02]  /*1ba0*/  FMUL.FTZ R116, R67, R144 ;  /* 0x0000009043747220 */ /* 0x000fe40000410000 */
[----:B------:R-:W-:Y:S02]  /*1bb0*/  FADD.FTZ R112, RZ, R112 ;  /* 0x00000070ff707221 */ /* 0x000fe40000010000 */
[----:B------:R-:W-:Y:S02]  /*1bc0*/  FMUL.FTZ R67, R37, R146 ;  /* 0x0000009225437220 */ /* 0x000fe40000410000 */
[C---:B0-----:R-:W-:Y:S02]  /*1bd0*/  FMUL.FTZ R127, R118.reuse, R127 ;  /* 0x0000007f767f7220 */ /* 0x041fe40000410000 */
[----:B------:R-:W-:Y:S02]  /*1be0*/  FMUL.FTZ R126, R118, R119 ;  /* 0x00000077767e7220 */ /* 0x000fe40000410000 */
[----:B------:R-:W-:-:S02]  /*1bf0*/  FMUL.FTZ R119, R66, R147 ;  /* 0x0000009342777220 */ /* 0x000fc40000410000 */
[----:B------:R-:W-:Y:S02]  /*1c00*/  FMUL.FTZ R118, R66, R145 ;  /* 0x0000009142767220 */ /* 0x000fe40000410000 */
[----:B------:R-:W-:Y:S02]  /*1c10*/  FADD.FTZ R65, R188, R65 ;  /* 0x00000041bc417221 */ /* 0x000fe40000010000 */
[C---:B------:R-:W-:Y:S01]  /*1c20*/  FMUL.FTZ R66, R132.reuse, R112 ;  /* 0x0000007084427220 */ /* 0x040fe20000410000 */
[----:B------:R-:W0:Y:S01]  /*1c30*/  MUFU.EX2 R67, R67 ;  /* 0x0000004300437308 */ /* 0x000e220000000800 */
[----:B------:R-:W-:Y:S02]  /*1c40*/  LOP3.LUT P0, RZ, R99, 0x1f, RZ, 0xc0, !PT ;  /* 0x0000001f63ff7812 */ /* 0x000fe4000780c0ff */
[-C--:B------:R-:W-:Y:S02]  /*1c50*/  FFMA.FTZ R140, R133, R65.reuse, -R66 ;  /* 0x00000041858c7223 */ /* 0x080fe40000010842 */
[----:B------:R-:W-:Y:S01]  /*1c60*/  FMUL.FTZ R66, R49, R146 ;  /* 0x0000009231427220 */ /* 0x000fe20000410000 */
[----:B------:R-:W-:Y:S01]  /*1c70*/  ISETP.LT.OR P0, PT, R95, 0x2, P0 ;  /* 0x000000025f00780c */ /* 0x000fe20000701670 */
[----:B------:R-:W-:-:S02]  /*1c80*/  FMUL.FTZ R113, R132, R65 ;  /* 0x0000004184717220 */ /* 0x000fc40000410000 */
[C---:B---3--:R-:W-:Y:S02]  /*1c90*/  FMUL.FTZ R115, R64.reuse, R151 ;  /* 0x0000009740737220 */ /* 0x048fe40000410000 */
[----:B------:R-:W-:Y:S01]  /*1ca0*/  FMUL.FTZ R114, R64, R149 ;  /* 0x0000009540727220 */ /* 0x000fe20000410000 */
[----:B------:R-:W-:Y:S01]  /*1cb0*/  SHF.L.U32 R64, R99, 0x2, RZ ;  /* 0x0000000263407819 */ /* 0x000fe200000006ff */
[----:B------:R-:W1:Y:S01]  /*1cc0*/  MUFU.EX2 R66, R66 ;  /* 0x0000004200427308 */ /* 0x000e620000000800 */
[----:B------:R-:W-:Y:S02]  /*1cd0*/  FFMA.FTZ R113, R133, R112, R113 ;  /* 0x0000007085717223 */ /* 0x000fe40000010071 */
[----:B------:R-:W-:Y:S01]  /*1ce0*/  FMUL.FTZ R187, R46, R187 ;  /* 0x000000bb2ebb7220 */ /* 0x000fe20000410000 */
[----:B------:R-:W-:Y:S01]  /*1cf0*/  LOP3.LUT R65, R64, 0xffffff80, RZ, 0xc0, !PT ;  /* 0xffffff8040417812 */ /* 0x000fe200078ec0ff */
[----:B------:R-:W-:Y:S02]  /*1d00*/  FMUL.FTZ R112, R35, UR22 ;  /* 0x0000001623707c20 */ /* 0x000fe40008410000 */
[----:B------:R-:W-:Y:S01]  /*1d10*/  FADD.FTZ R140, R187, R140 ;  /* 0x0000008cbb8c7221 */ /* 0x000fe20000010000 */
[----:B------:R-:W-:Y:S01]  /*1d20*/  MUFU.SIN R153, R141 ;  /* 0x0000008d00997308 */ /* 0x000fe20000000400 */
[----:B------:R-:W-:-:S02]  /*1d30*/  FMUL.RZ R147, R112, 0.15915493667125701904 ;  /* 0x3e22f98370937820 */ /* 0x000fc4000040c000 */
[----:B------:R-:W-:Y:S02]  /*1d40*/  FADD.FTZ R64, RZ, R113 ;  /* 0x00000071ff407221 */ /* 0x000fe40000010000 */
[C---:B0-----:R-:W-:Y:S02]  /*1d50*/  FMUL.FTZ R113, R67.reuse, R152 ;  /* 0x0000009843717220 */ /* 0x041fe40000410000 */
[----:B------:R-:W-:Y:S01]  /*1d60*/  FMUL.FTZ R112, R67, R150 ;  /* 0x0000009643707220 */ /* 0x000fe20000410000 */
[----:B------:R0:W-:Y:S01]  /*1d70*/  MUFU.COS R145, R141 ;  /* 0x0000008d00917308 */ /* 0x0001e20000000000 */
[----:B------:R-:W-:Y:S01]  /*1d80*/  @!P0 IADD3 R67, R95, -0x2, RZ ;  /* 0xfffffffe5f438810 */ /* 0x000fe20007ffe0ff */
[C---:B------:R-:W-:Y:S01]  /*1d90*/  FMUL.FTZ R142, R130.reuse, R140 ;  /* 0x0000008c828e7220 */ /* 0x040fe20000410000 */
[----:B0-----:R-:W-:Y:S01]  /*1da0*/  IADD3 R141, R65, R98, RZ ;  /* 0x00000062418d7210 */ /* 0x001fe20007ffe0ff */
[-C--:B------:R-:W-:Y:S02]  /*1db0*/  FMUL.FTZ R65, R130, R64.reuse ;  /* 0x0000004082417220 */ /* 0x080fe40000410000 */
[----:B------:R-:W-:-:S02]  /*1dc0*/  FFMA.FTZ R149, R131, R64, R142 ;  /* 0x0000004083957223 */ /* 0x000fc4000001008e */
[----:B------:R0:W-:Y:S01]  /*1dd0*/  STS.128 [R141.X16], R68 ;  /* 0x000000448d007388 */ /* 0x0001e2000000cc00 */
[----:B------:R-:W-:Y:S01]  /*1de0*/  IMAD R142, R98, 0x3, R141 ;  /* 0x00000003628e7824 */ /* 0x000fe200078e028d */
[----:B------:R-:W-:Y:S01]  /*1df0*/  MUFU.SIN R148, R147 ;  /* 0x0000009300947308 */ /* 0x000fe20000000400 */
[C---:B-1----:R-:W-:Y:S01]  /*1e00*/  FMUL.FTZ R128, R66.reuse, R128 ;  /* 0x0000008042807220 */ /* 0x042fe20000410000 */
[----:B------:R-:W-:Y:S01]  /*1e10*/  SHF.L.U32 R154, R143, 0x3, RZ ;  /* 0x000000038f9a7819 */ /* 0x000fe200000006ff */
[----:B------:R-:W-:Y:S01]  /*1e20*/  FMUL.FTZ R129, R66, R129 ;  /* 0x0000008142817220 */ /* 0x000fe20000410000 */
[----:B----4-:R-:W-:Y:S01]  /*1e30*/  STS.128 [R141.X16+0x200], R72 ;  /* 0x000200488d007388 */ /* 0x010fe2000000cc00 */
[----:B------:R-:W-:-:S03]  /*1e40*/  FFMA.FTZ R152, R131, R140, -R65 ;  /* 0x0000008c83987223 */ /* 0x000fc60000010841 */
[----:B------:R1:W-:Y:S01]  /*1e50*/  MUFU.COS R150, R147 ;  /* 0x0000009300967308 */ /* 0x0003e20000000000 */
[----:B------:R-:W-:Y:S01]  /*1e60*/  STS.128 [R141.X16+0x400], R76 ;  /* 0x0004004c8d007388 */ /* 0x000fe2000000cc00 */
[----:B0-----:R-:W-:-:S03]  /*1e70*/  @!P0 IMAD R69, R67, c[0x0][0x16c], R0 ;  /* 0x00005b0043458a24 */ /* 0x001fc600078e0200 */
[----:B------:R0:W-:Y:S01]  /*1e80*/  STS.128 [R141.X16+0x600], R80 ;  /* 0x000600508d007388 */ /* 0x0001e2000000cc00 */
[----:B------:R-:W-:-:S06]  /*1e90*/  NOP ;  /* 0x0000000000007918 */ /* 0x000fcc0000000000 */
[----:B-1----:R-:W-:Y:S01]  /*1ea0*/  FMUL.FTZ R147, R35, R146 ;  /* 0x0000009223937220 */ /* 0x002fe20000410000 */
[----:B------:R-:W-:Y:S04]  /*1eb0*/  LDS.128 R72, [R142.X16+0x10] ;  /* 0x000010008e487984 */ /* 0x000fe8000000cc00 */
[----:B------:R-:W-:Y:S01]  /*1ec0*/  LDS.128 R76, [R142.X16+0x20] ;  /* 0x000020008e4c7984 */ /* 0x000fe2000000cc00 */
[----:B0-----:R-:W-:-:S03]  /*1ed0*/  @!P0 IMAD.WIDE R140, R69, 0x10, R218 ;  /* 0x00000010458c8825 */ /* 0x001fc600078e02da */
[----:B------:R-:W-:Y:S01]  /*1ee0*/  LDS.128 R80, [R142.X16+0x30] ;  /* 0x000030008e507984 */ /* 0x000fe2000000cc00 */
[----:B------:R-:W0:Y:S03]  /*1ef0*/  MUFU.EX2 R147, R147 ;  /* 0x0000009300937308 */ /* 0x000e260000000800 */
[----:B------:R1:W3:Y:S04]  /*1f00*/  LDS.128 R68, [R142.X16] ;  /* 0x000000008e447984 */ /* 0x0002e8000000cc00 */
[----:B------:R4:W-:Y:S01]  /*1f10*/  STS.64 [R154+0x39e0], R128 ;  /* 0x0039e0809a007388 */ /* 0x0009e20000000a00 */
[----:B------:R-:W-:Y:S01]  /*1f20*/  HADD2.F32 R156, -RZ, R62.H0_H0 ;  /* 0x2000003eff9c7230 */ /* 0x000fe20000004100 */
[----:B------:R-:W-:-:S04]  /*1f30*/  FADD.FTZ R149, RZ, R149 ;  /* 0x00000095ff957221 */ /* 0x000fc80000010000 */
[----:B------:R-:W-:Y:S01]  /*1f40*/  FMUL.FTZ R209, R45, R156 ;  /* 0x0000009c2dd17220 */ /* 0x000fe20000410000 */
[----:B------:R-:W-:Y:S01]  /*1f50*/  MOV R65, RZ ;  /* 0x000000ff00417202 */ /* 0x000fe20000000f00 */
[----:B------:R-:W-:Y:S01]  /*1f60*/  CS2R R66, SRZ ;  /* 0x0000000000427805 */ /* 0x000fe2000001ff00 */
[C---:B0-----:R-:W-:Y:S01]  /*1f70*/  FMUL.FTZ R143, R147.reuse, R150 ;  /* 0x00000096938f7220 */ /* 0x041fe20000410000 */
[----:B------:R-:W-:Y:S01]  /*1f80*/  MOV R64, 0x3f800000 ;  /* 0x3f80000000407802 */ /* 0x000fe20000000f00 */
[----:B------:R-:W-:Y:S01]  /*1f90*/  BAR.SYNC.DEFER_BLOCKING 0x0 ;  /* 0x0000000000007b1d */ /* 0x000fe20000010000 */
[----:B-1----:R-:W-:Y:S01]  /*1fa0*/  FMUL.FTZ R142, R147, R148 ;  /* 0x00000094938e7220 */ /* 0x002fe20000410000 */
[----:B------:R-:W-:Y:S01]  /*1fb0*/  HADD2.F32 R147, -RZ, R62.H1_H1 ;  /* 0x3000003eff937230 */ /* 0x000fe20000004100 */
[----:B------:R-:W-:Y:S02]  /*1fc0*/  FADD.FTZ R152, R209, R152 ;  /* 0x00000098d1987221 */ /* 0x000fe40000010000 */
[----:B------:R-:W-:-:S02]  /*1fd0*/  FMUL.FTZ R151, R126, R149 ;  /* 0x000000957e977220 */ /* 0x000fc40000410000 */
[----:B------:R-:W-:Y:S02]  /*1fe0*/  FMUL.FTZ R210, R44, R147 ;  /* 0x000000932cd27220 */ /* 0x000fe40000410000 */
[CC--:B------:R-:W-:Y:S02]  /*1ff0*/  FFMA.FTZ R151, R127.reuse, R152.reuse, -R151 ;  /* 0x000000987f977223 */ /* 0x0c0fe40000010897 */
[----:B------:R-:W-:Y:S02]  /*2000*/  FMUL.FTZ R152, R126, R152 ;  /* 0x000000987e987220 */ /* 0x000fe40000410000 */
[----:B------:R-:W-:Y:S02]  /*2010*/  FADD.FTZ R151, R210, R151 ;  /* 0x00000097d2977221 */ /* 0x000fe40000010000 */
[----:B------:R-:W-:Y:S02]  /*2020*/  FFMA.FTZ R152, R127, R149, R152 ;  /* 0x000000957f987223 */ /* 0x000fe40000010098 */
[----:B------:R-:W-:Y:S01]  /*2030*/  FMUL.FTZ R148, R128, R138 ;  /* 0x0000008a80947220 */ /* 0x000fe20000410000 */
[----:B------:R0:W5:Y:S01]  /*2040*/  @!P0 LDG.E.128 R64, [R140.64] ;  /* 0x0000000e8c408981 */ /* 0x000162000c1e1d00 */
[----:B------:R-:W-:-:S02]  /*2050*/  FADD.FTZ R152, RZ, R152 ;  /* 0x00000098ff987221 */ /* 0x000fc40000010000 */
[----:B------:R-:W-:Y:S02]  /*2060*/  FMUL.FTZ R147, R124, R151 ;  /* 0x000000977c937220 */ /* 0x000fe40000410000 */
[----:B0-----:R-:W-:-:S04]  /*2070*/  FMUL.FTZ R140, R129, R138 ;  /* 0x0000008a818c7220 */ /* 0x001fc80000410000 */
[-C--:B------:R-:W-:Y:S01]  /*2080*/  FFMA.FTZ R140, R128, R139.reuse, -R140 ;  /* 0x0000008b808c7223 */ /* 0x080fe2000001088c */
[----:B----4-:R-:W-:Y:S01]  /*2090*/  HADD2.F32 R154, -RZ, R63.H0_H0 ;  /* 0x2000003fff9a7230 */ /* 0x010fe20000004100 */
        /* <DEDUP_REMOVED lines=9> */
[----:B------:R-:W-:Y:S01]  /*2130*/  HADD2.F32 R151, -RZ, R63.H1_H1 ;  /* 0x3000003fff977230 */ /* 0x000fe20000004100 */
[----:B------:R-:W-:Y:S02]  /*2140*/  FFMA.FTZ R148, R137, R140, -R148 ;  /* 0x0000008c89947223 */ /* 0x000fe40000010894 */
[----:B------:R-:W-:-:S02]  /*2150*/  FMUL.FTZ R140, R132, R141 ;  /* 0x0000008d848c7220 */ /* 0x000fc40000410000 */
[----:B------:R-:W-:Y:S02]  /*2160*/  FADD.FTZ R150, R211, R150 ;  /* 0x00000096d3967221 */ /* 0x000fe40000010000 */
[C---:B------:R-:W-:Y:S02]  /*2170*/  FMUL.FTZ R149, R122.reuse, R147 ;  /* 0x000000937a957220 */ /* 0x040fe40000410000 */
[----:B------:R-:W-:Y:S02]  /*2180*/  FFMA.FTZ R140, R133, R148, -R140 ;  /* 0x00000094858c7223 */ /* 0x000fe4000001088c */
[-C--:B------:R-:W-:Y:S02]  /*2190*/  FMUL.FTZ R152, R122, R150.reuse ;  /* 0x000000967a987220 */ /* 0x080fe40000410000 */
[----:B------:R-:W-:Y:S02]  /*21a0*/  FFMA.FTZ R149, R123, R150, -R149 ;  /* 0x000000967b957223 */ /* 0x000fe40000010895 */
[----:B------:R-:W-:-:S02]  /*21b0*/  FMUL.FTZ R212, R42, R151 ;  /* 0x000000972ad47220 */ /* 0x000fc40000410000 */
[----:B------:R-:W-:Y:S02]  /*21c0*/  FMUL.FTZ R148, R132, R148 ;  /* 0x0000009484947220 */ /* 0x000fe40000410000 */
[----:B------:R-:W-:Y:S02]  /*21d0*/  FFMA.FTZ R152, R123, R147, R152 ;  /* 0x000000937b987223 */ /* 0x000fe40000010098 */
[----:B------:R-:W-:Y:S02]  /*21e0*/  FADD.FTZ R149, R212, R149 ;  /* 0x00000095d4957221 */ /* 0x000fe40000010000 */
[----:B------:R-:W-:Y:S02]  /*21f0*/  FFMA.FTZ R148, R133, R141, R148 ;  /* 0x0000008d85947223 */ /* 0x000fe40000010094 */
[----:B------:R-:W-:Y:S02]  /*2200*/  FADD.FTZ R152, RZ, R152 ;  /* 0x00000098ff987221 */ /* 0x000fe40000010000 */
[----:B------:R-:W-:-:S02]  /*2210*/  FMUL.FTZ R151, R120, R149 ;  /* 0x0000009578977220 */ /* 0x000fc40000410000 */
[----:B------:R-:W-:Y:S01]  /*2220*/  FMUL.FTZ R141, R130, R148 ;  /* 0x00000094828d7220 */ /* 0x000fe20000410000 */
[----:B------:R-:W-:Y:S01]  /*2230*/  HADD2.F32 R154, -RZ, R56.H0_H0 ;  /* 0x20000038ff9a7230 */ /* 0x000fe20000004100 */
[-C--:B------:R-:W-:Y:S02]  /*2240*/  FMUL.FTZ R150, R120, R152.reuse ;  /* 0x0000009878967220 */ /* 0x080fe40000410000 */
[----:B------:R-:W-:Y:S02]  /*2250*/  FFMA.FTZ R151, R121, R152, R151 ;  /* 0x0000009879977223 */ /* 0x000fe40000010097 */
[-C--:B------:R-:W-:Y:S02]  /*2260*/  FMUL.FTZ R147, R130, R140.reuse ;  /* 0x0000008c82937220 */ /* 0x080fe40000410000 */
[----:B------:R-:W-:Y:S02]  /*2270*/  FFMA.FTZ R141, R131, R140, -R141 ;  /* 0x0000008c838d7223 */ /* 0x000fe4000001088d */
[----:B------:R-:W-:-:S02]  /*2280*/  FFMA.FTZ R152, R121, R149, -R150 ;  /* 0x0000009579987223 */ /* 0x000fc40000010896 */
[----:B------:R-:W-:Y:S02]  /*2290*/  FMUL.FTZ R213, R41, R154 ;  /* 0x0000009a29d57220 */ /* 0x000fe40000410000 */
[----:B------:R-:W-:Y:S02]  /*22a0*/  FADD.FTZ R151, RZ, R151 ;  /* 0x00000097ff977221 */ /* 0x000fe40000010000 */
[----:B------:R-:W-:Y:S02]  /*22b0*/  FFMA.FTZ R147, R131, R148, R147 ;  /* 0x0000009483937223 */ /* 0x000fe40000010093 */
[----:B------:R-:W-:Y:S02]  /*22c0*/  FMUL.FTZ R150, R126, R141 ;  /* 0x0000008d7e967220 */ /* 0x000fe40000410000 */
[----:B------:R-:W-:Y:S02]  /*22d0*/  FMUL.FTZ R140, R34, UR22 ;  /* 0x00000016228c7c20 */ /* 0x000fe40008410000 */
[----:B------:R-:W-:-:S02]  /*22e0*/  FADD.FTZ R152, R213, R152 ;  /* 0x00000098d5987221 */ /* 0x000fc40000010000 */
[----:B------:R-:W-:Y:S02]  /*22f0*/  FMUL.FTZ R149, R118, R151 ;  /* 0x0000009776957220 */ /* 0x000fe40000410000 */
[-C--:B------:R-:W-:Y:S02]  /*2300*/  FMUL.FTZ R148, R126, R147.reuse ;  /* 0x000000937e947220 */ /* 0x080fe40000410000 */
[----:B------:R-:W-:Y:S02]  /*2310*/  FFMA.FTZ R150, R127, R147, R150 ;  /* 0x000000937f967223 */ /* 0x000fe40000010096 */
[----:B------:R-:W-:Y:S02]  /*2320*/  FMUL.RZ R155, R140, 0.15915493667125701904 ;  /* 0x3e22f9838c9b7820 */ /* 0x000fe4000040c000 */
[----:B------:R-:W-:Y:S01]  /*2330*/  FFMA.FTZ R149, R119, R152, -R149 ;  /* 0x0000009877957223 */ /* 0x000fe20000010895 */
[----:B------:R-:W-:Y:S01]  /*2340*/  HADD2.F32 R147, -RZ, R56.H1_H1 ;  /* 0x30000038ff937230 */ /* 0x000fe20000004100 */
[----:B------:R-:W-:-:S02]  /*2350*/  FFMA.FTZ R148, R127, R141, -R148 ;  /* 0x0000008d7f947223 */ /* 0x000fc40000010894 */
[----:B------:R-:W-:Y:S02]  /*2360*/  FMUL.FTZ R152, R118, R152 ;  /* 0x0000009876987220 */ /* 0x000fe40000410000 */
[----:B------:R-:W-:Y:S02]  /*2370*/  FMUL.FTZ R140, R124, R150 ;  /* 0x000000967c8c7220 */ /* 0x000fe40000410000 */
[----:B------:R-:W-:Y:S02]  /*2380*/  FFMA.FTZ R152, R119, R151, R152 ;  /* 0x0000009777987223 */ /* 0x000fe40000010098 */
[----:B------:R-:W-:Y:S02]  /*2390*/  FFMA.FTZ R140, R125, R148, -R140 ;  /* 0x000000947d8c7223 */ /* 0x000fe4000001088c */
[----:B------:R-:W-:Y:S02]  /*23a0*/  FMUL.FTZ R144, R36, R146 ;  /* 0x0000009224907220 */ /* 0x000fe40000410000 */
[----:B------:R-:W-:-:S02]  /*23b0*/  FMUL.FTZ R148, R124, R148 ;  /* 0x000000947c947220 */ /* 0x000fc40000410000 */
[----:B------:R-:W-:Y:S02]  /*23c0*/  FMUL.FTZ R214, R40, R147 ;  /* 0x0000009328d67220 */ /* 0x000fe40000410000 */
[----:B------:R-:W-:Y:S02]  /*23d0*/  FADD.FTZ R152, RZ, R152 ;  /* 0x00000098ff987221 */ /* 0x000fe40000010000 */
[----:B------:R-:W-:Y:S01]  /*23e0*/  FFMA.FTZ R148, R125, R150, R148 ;  /* 0x000000967d947223 */ /* 0x000fe20000010094 */
[----:B------:R-:W0:Y:S01]  /*23f0*/  MUFU.EX2 R144, R144 ;  /* 0x0000009000907308 */ /* 0x000e220000000800 */
[----:B------:R-:W-:Y:S02]  /*2400*/  FADD.FTZ R149, R214, R149 ;  /* 0x00000095d6957221 */ /* 0x000fe40000010000 */
[----:B------:R-:W-:Y:S02]  /*2410*/  FMUL.FTZ R150, R116, R152 ;  /* 0x0000009874967220 */ /* 0x000fe40000410000 */
[----:B------:R-:W-:-:S02]  /*2420*/  FMUL.FTZ R147, R122, R148 ;  /* 0x000000947a937220 */ /* 0x000fc40000410000 */
[-C--:B------:R-:W-:Y:S01]  /*2430*/  FMUL.FTZ R151, R116, R149.reuse ;  /* 0x0000009574977220 */ /* 0x080fe20000410000 */
[----:B------:R-:W-:Y:S01]  /*2440*/  HADD2.F32 R154, -RZ, R57.H0_H0 ;  /* 0x20000039ff9a7230 */ /* 0x000fe20000004100 */
[----:B------:R-:W-:Y:S02]  /*2450*/  FFMA.FTZ R150, R117, R149, -R150 ;  /* 0x0000009575967223 */ /* 0x000fe40000010896 */
[----:B------:R-:W-:Y:S02]  /*2460*/  FFMA.FTZ R149, R123, R140, -R147 ;  /* 0x0000008c7b957223 */ /* 0x000fe40000010893 */
[----:B------:R-:W-:Y:S02]  /*2470*/  FMUL.FTZ R146, R34, R146 ;  /* 0x0000009222927220 */ /* 0x000fe40000410000 */
[----:B------:R-:W-:Y:S02]  /*2480*/  FMUL.FTZ R140, R122, R140 ;  /* 0x0000008c7a8c7220 */ /* 0x000fe40000410000 */
[----:B------:R-:W-:-:S02]  /*2490*/  FFMA.FTZ R151, R117, R152, R151 ;  /* 0x0000009875977223 */ /* 0x000fc40000010097 */
[----:B------:R-:W-:Y:S02]  /*24a0*/  FMUL.FTZ R215, R39, R154 ;  /* 0x0000009a27d77220 */ /* 0x000fe40000410000 */
[----:B------:R-:W-:Y:S02]  /*24b0*/  FFMA.FTZ R140, R123, R148, R140 ;  /* 0x000000947b8c7223 */ /* 0x000fe4000001008c */
[----:B------:R-:W-:Y:S01]  /*24c0*/  FADD.FTZ R152, RZ, R151 ;  /* 0x00000097ff987221 */ /* 0x000fe20000010000 */
[----:B------:R-:W-:Y:S01]  /*24d0*/  MUFU.COS R141, R155 ;  /* 0x0000009b008d7308 */ /* 0x000fe20000000000 */
[----:B------:R-:W-:Y:S01]  /*24e0*/  HADD2.F32 R157, -RZ, R57.H1_H1 ;  /* 0x30000039ff9d7230 */ /* 0x000fe20000004100 */
[----:B------:R-:W-:Y:S02]  /*24f0*/  FADD.FTZ R151, R215, R150 ;  /* 0x00000096d7977221 */ /* 0x000fe40000010000 */
[----:B------:R-:W-:Y:S02]  /*2500*/  FMUL.FTZ R148, R120, R140 ;  /* 0x0000008c78947220 */ /* 0x000fe40000410000 */
[----:B------:R-:W-:-:S02]  /*2510*/  FMUL.FTZ R154, R114, R152 ;  /* 0x00000098729a7220 */ /* 0x000fc40000410000 */
[----:B------:R-:W1:Y:S01]  /*2520*/  MUFU.EX2 R146, R146 ;  /* 0x0000009200927308 */ /* 0x000e620000000800 */
[C---:B0-----:R-:W-:Y:S02]  /*2530*/  FMUL.FTZ R145, R144.reuse, R145 ;  /* 0x0000009190917220 */ /* 0x041fe40000410000 */
[----:B------:R-:W-:-:S05]  /*2540*/  FMUL.FTZ R144, R144, R153 ;  /* 0x0000009990907220 */ /* 0x000fca0000410000 */
[----:B------:R-:W0:Y:S01]  /*2550*/  MUFU.SIN R147, R155 ;  /* 0x0000009b00937308 */ /* 0x000e220000000400 */
[----:B------:R-:W-:Y:S02]  /*2560*/  FMUL.FTZ R153, R114, R151 ;  /* 0x0000009772997220 */ /* 0x000fe40000410000 */
[-C--:B------:R-:W-:Y:S02]  /*2570*/  FMUL.FTZ R150, R120, R149.reuse ;  /* 0x0000009578967220 */ /* 0x080fe40000410000 */
[----:B------:R-:W-:Y:S02]  /*2580*/  FFMA.FTZ R148, R121, R149, -R148 ;  /* 0x0000009579947223 */ /* 0x000fe40000010894 */
[C---:B------:R-:W-:Y:S02]  /*2590*/  FFMA.FTZ R151, R115.reuse, R151, -R154 ;  /* 0x0000009773977223 */ /* 0x040fe4000001089a */
[----:B------:R-:W-:Y:S02]  /*25a0*/  FMUL.FTZ R216, R38, R157 ;  /* 0x0000009d26d87220 */ /* 0x000fe40000410000 */
[----:B------:R-:W-:-:S02]  /*25b0*/  FFMA.FTZ R153, R115, R152, R153 ;  /* 0x0000009873997223 */ /* 0x000fc40000010099 */
[----:B------:R-:W-:Y:S02]  /*25c0*/  FFMA.FTZ R150, R121, R140, R150 ;  /* 0x0000008c79967223 */ /* 0x000fe40000010096 */
[----:B------:R-:W-:Y:S02]  /*25d0*/  FMUL.FTZ R149, R118, R148 ;  /* 0x0000009476957220 */ /* 0x000fe40000410000 */
[----:B------:R-:W-:Y:S02]  /*25e0*/  FADD.FTZ R151, R216, R151 ;  /* 0x00000097d8977221 */ /* 0x000fe40000010000 */
[----:B------:R-:W-:Y:S02]  /*25f0*/  FADD.FTZ R153, RZ, R153 ;  /* 0x00000099ff997221 */ /* 0x000fe40000010000 */
[----:B------:R-:W-:Y:S02]  /*2600*/  FFMA.FTZ R149, R119, R150, R149 ;  /* 0x0000009677957223 */ /* 0x000fe40000010095 */
[----:B------:R-:W-:-:S02]  /*2610*/  FMUL.FTZ R152, R112, R151 ;  /* 0x0000009770987220 */ /* 0x000fc40000410000 */
[----:B------:R-:W-:Y:S01]  /*2620*/  FMUL.FTZ R150, R118, R150 ;  /* 0x0000009676967220 */ /* 0x000fe20000410000 */
[----:B------:R-:W-:Y:S01]  /*2630*/  HADD2.F32 R154, -RZ, R58.H0_H0 ;  /* 0x2000003aff9a7230 */ /* 0x000fe20000004100 */
[C---:B-1----:R-:W-:Y:S02]  /*2640*/  FMUL.FTZ R141, R146.reuse, R141 ;  /* 0x0000008d928d7220 */ /* 0x042fe40000410000 */
[----:B0-----:R-:W-:Y:S02]  /*2650*/  FMUL.FTZ R140, R146, R147 ;  /* 0x00000093928c7220 */ /* 0x001fe40000410000 */
[-C--:B------:R-:W-:Y:S02]  /*2660*/  FMUL.FTZ R146, R112, R153.reuse ;  /* 0x0000009970927220 */ /* 0x080fe40000410000 */
[----:B------:R-:W-:Y:S02]  /*2670*/  FFMA.FTZ R153, R113, R153, R152 ;  /* 0x0000009971997223 */ /* 0x000fe40000010098 */
[----:B------:R-:W-:-:S02]  /*2680*/  FFMA.FTZ R150, R119, R148, -R150 ;  /* 0x0000009477967223 */ /* 0x000fc40000010896 */
[----:B------:R-:W-:Y:S02]  /*2690*/  FFMA.FTZ R152, R113, R151, -R146 ;  /* 0x0000009771987223 */ /* 0x000fe40000010892 */
[----:B------:R-:W-:Y:S02]  /*26a0*/  FMUL.FTZ R207, R37, R154 ;  /* 0x0000009a25cf7220 */ /* 0x000fe40000410000 */
[----:B------:R-:W-:Y:S02]  /*26b0*/  FADD.FTZ R153, RZ, R153 ;  /* 0x00000099ff997221 */ /* 0x000fe40000010000 */
[C---:B------:R-:W-:Y:S02]  /*26c0*/  FMUL.FTZ R148, R116.reuse, R150 ;  /* 0x0000009674947220 */ /* 0x040fe40000410000 */
[----:B------:R-:W-:Y:S02]  /*26d0*/  FMUL.FTZ R146, R116, R149 ;  /* 0x0000009574927220 */ /* 0x000fe40000410000 */
[----:B------:R-:W-:-:S02]  /*26e0*/  FADD.FTZ R152, R207, R152 ;  /* 0x00000098cf987221 */ /* 0x000fc40000010000 */
[----:B------:R-:W-:Y:S02]  /*26f0*/  FMUL.FTZ R147, R144, R153 ;  /* 0x0000009990937220 */ /* 0x000fe40000410000 */
[C---:B------:R-:W-:Y:S02]  /*2700*/  FFMA.FTZ R148, R117.reuse, R149, R148 ;  /* 0x0000009575947223 */ /* 0x040fe40000010094 */
[----:B------:R-:W-:Y:S02]  /*2710*/  FFMA.FTZ R146, R117, R150, -R146 ;  /* 0x0000009675927223 */ /* 0x000fe40000010892 */
[----:B------:R-:W-:Y:S02]  /*2720*/  FFMA.FTZ R151, R145, R152, -R147 ;  /* 0x0000009891977223 */ /* 0x000fe40000010893 */
[C---:B------:R-:W-:Y:S01]  /*2730*/  FMUL.FTZ R147, R114.reuse, R148 ;  /* 0x0000009472937220 */ /* 0x040fe20000410000 */
[----:B------:R-:W-:Y:S01]  /*2740*/  HADD2.F32 R155, -RZ, R58.H1_H1 ;  /* 0x3000003aff9b7230 */ /* 0x000fe20000004100 */
[-C--:B------:R-:W-:Y:S01]  /*2750*/  FMUL.FTZ R149, R114, R146.reuse ;  /* 0x0000009272957220 */ /* 0x080fe20000410000 */
[----:B--2---:R0:W1:Y:S01]  /*2760*/  R2UR UR24, R135 ;  /* 0x00000000871873c2 */ /* 0x00406200000e0000 */
[----:B------:R-:W-:-:S02]  /*2770*/  FFMA.FTZ R147, R115, R146, -R147 ;  /* 0x0000009273937223 */ /* 0x000fc40000010893 */
[----:B------:R-:W-:Y:S02]  /*2780*/  FFMA.FTZ R149, R115, R148, R149 ;  /* 0x0000009473957223 */ /* 0x000fe40000010095 */
[----:B------:R-:W-:-:S03]  /*2790*/  FMUL.FTZ R150, R144, R152 ;  /* 0x0000009890967220 */ /* 0x000fc60000410000 */
[----:B------:R-:W2:Y:S01]  /*27a0*/  R2UR UR23, R134 ;  /* 0x00000000861773c2 */ /* 0x000ea200000e0000 */
[----:B------:R-:W-:Y:S02]  /*27b0*/  FMUL.FTZ R208, R36, R155 ;  /* 0x0000009b24d07220 */ /* 0x000fe40000410000 */
[C---:B------:R-:W-:Y:S02]  /*27c0*/  FMUL.FTZ R148, R112.reuse, R147 ;  /* 0x0000009370947220 */ /* 0x040fe40000410000 */
[----:B------:R-:W-:Y:S02]  /*27d0*/  FMUL.FTZ R146, R112, R149 ;  /* 0x0000009570927220 */ /* 0x000fe40000410000 */
[----:B------:R-:W-:Y:S02]  /*27e0*/  FFMA.FTZ R150, R145, R153, R150 ;  /* 0x0000009991967223 */ /* 0x000fe40000010096 */
[----:B------:R-:W-:Y:S02]  /*27f0*/  FADD.FTZ R151, R208, R151 ;  /* 0x00000097d0977221 */ /* 0x000fe40000010000 */
[----:B------:R-:W-:-:S02]  /*2800*/  FFMA.FTZ R148, R113, R149, R148 ;  /* 0x0000009571947223 */ /* 0x000fc40000010094 */
[----:B------:R-:W-:Y:S02]  /*2810*/  FFMA.FTZ R146, R113, R147, -R146 ;  /* 0x0000009371927223 */ /* 0x000fe40000010892 */
[----:B------:R-:W-:Y:S02]  /*2820*/  FADD.FTZ R150, RZ, R150 ;  /* 0x00000096ff967221 */ /* 0x000fe40000010000 */
[----:B------:R-:W-:Y:S02]  /*2830*/  FMUL.FTZ R153, R142, R151 ;  /* 0x000000978e997220 */ /* 0x000fe40000410000 */
[C---:B------:R-:W-:Y:S01]  /*2840*/  FMUL.FTZ R147, R144.reuse, R148 ;  /* 0x0000009490937220 */ /* 0x040fe20000410000 */
[----:B------:R-:W-:Y:S01]  /*2850*/  HADD2.F32 R206, -RZ, R59.H0_H0 ;  /* 0x2000003bffce7230 */ /* 0x000fe20000004100 */
[----:B------:R-:W-:Y:S02]  /*2860*/  FMUL.FTZ R149, R144, R146 ;  /* 0x0000009290957220 */ /* 0x000fe40000410000 */
[----:B------:R-:W-:-:S02]  /*2870*/  FMUL.FTZ R152, R142, R150 ;  /* 0x000000968e987220 */ /* 0x000fc40000410000 */
[----:B------:R-:W-:Y:S02]  /*2880*/  FFMA.FTZ R153, R143, R150, R153 ;  /* 0x000000968f997223 */ /* 0x000fe40000010099 */
[C---:B------:R-:W-:Y:S02]  /*2890*/  FFMA.FTZ R147, R145.reuse, R146, -R147 ;  /* 0x0000009291937223 */ /* 0x040fe40000010893 */
[----:B------:R-:W-:Y:S01]  /*28a0*/  FFMA.FTZ R149, R145, R148, R149 ;  /* 0x0000009491957223 */ /* 0x000fe20000010095 */
[----:B---3--:R-:W-:Y:S01]  /*28b0*/  HADD2.F32 R156, -RZ, R69.H1_H1 ;  /* 0x30000045ff9c7230 */ /* 0x008fe20000004100 */
[----:B------:R-:W-:Y:S02]  /*28c0*/  FFMA.FTZ R151, R143, R151, -R152 ;  /* 0x000000978f977223 */ /* 0x000fe40000010898 */
[----:B------:R-:W-:Y:S02]  /*28d0*/  FMUL.FTZ R206, R35, R206 ;  /* 0x000000ce23ce7220 */ /* 0x000fe40000410000 */
[----:B------:R-:W-:-:S02]  /*28e0*/  FADD.FTZ R153, RZ, R153 ;  /* 0x00000099ff997221 */ /* 0x000fc40000010000 */
[C---:B------:R-:W-:Y:S02]  /*28f0*/  FMUL.FTZ R148, R142.reuse, R147 ;  /* 0x000000938e947220 */ /* 0x040fe40000410000 */
[----:B------:R-:W-:Y:S01]  /*2900*/  FMUL.FTZ R146, R142, R149 ;  /* 0x000000958e927220 */ /* 0x000fe20000410000 */
[----:B0-----:R-:W-:Y:S01]  /*2910*/  HADD2.F32 R135, -RZ, R69.H0_H0 ;  /* 0x20000045ff877230 */ /* 0x001fe20000004100 */
[----:B------:R-:W-:Y:S01]  /*2920*/  FADD.FTZ R151, R206, R151 ;  /* 0x00000097ce977221 */ /* 0x000fe20000010000 */
[--C-:B------:R-:W-:Y:S01]  /*2930*/  HADD2.F32 R155, -RZ, R70.reuse.H0_H0 ;  /* 0x20000046ff9b7230 */ /* 0x100fe20000004100 */
[----:B------:R-:W-:Y:S01]  /*2940*/  FMUL.FTZ R202, R140, R153 ;  /* 0x000000998cca7220 */ /* 0x000fe20000410000 */
[----:B------:R-:W-:Y:S01]  /*2950*/  HADD2.F32 R158, -RZ, R70.H1_H1 ;  /* 0x30000046ff9e7230 */ /* 0x000fe20000004100 */
[----:B------:R-:W-:Y:S02]  /*2960*/  FFMA.FTZ R203, R143, R149, R148 ;  /* 0x000000958fcb7223 */ /* 0x000fe40000010094 */
[----:B-1----:R-:W-:-:S02]  /*2970*/  FMUL.FTZ R70, R156, UR24 ;  /* 0x000000189c467c20 */ /* 0x002fc40008410000 */
[----:B------:R-:W-:Y:S01]  /*2980*/  FFMA.FTZ R201, R143, R147, -R146 ;  /* 0x000000938fc97223 */ /* 0x000fe20000010892 */
[--C-:B------:R-:W-:Y:S01]  /*2990*/  HADD2.F32 R146, -RZ, R68.reuse.H1_H1 ;  /* 0x30000044ff927230 */ /* 0x100fe20000004100 */
[----:B--2---:R-:W-:Y:S02]  /*29a0*/  FMUL.FTZ R148, R156, UR23 ;  /* 0x000000179c947c20 */ /* 0x004fe40008410000 */
[-C--:B------:R-:W-:Y:S02]  /*29b0*/  FMUL.FTZ R200, R140, R151.reuse ;  /* 0x000000978cc87220 */ /* 0x080fe40000410000 */
[----:B------:R-:W-:Y:S01]  /*29c0*/  FFMA.FTZ R202, R141, R151, -R202 ;  /* 0x000000978dca7223 */ /* 0x000fe200000108ca */
[--C-:B------:R-:W-:Y:S01]  /*29d0*/  HADD2.F32 R160, -RZ, R71.reuse.H1_H1 ;  /* 0x30000047ffa07230 */ /* 0x100fe20000004100 */
[----:B------:R-:W-:Y:S02]  /*29e0*/  FADD.FTZ R151, R92, R92 ;  /* 0x0000005c5c977221 */ /* 0x000fe40000010000 */
[C---:B------:R-:W-:Y:S01]  /*29f0*/  FFMA.FTZ R70, R135.reuse, UR23, -R70 ;  /* 0x0000001787467c23 */ /* 0x040fe20008010846 */
[----:B------:R-:W-:Y:S01]  /*2a00*/  HADD2.F32 R134, -RZ, R68.H0_H0 ;  /* 0x20000044ff867230 */ /* 0x000fe20000004100 */
[----:B------:R-:W-:Y:S01]  /*2a10*/  FFMA.FTZ R148, R135, UR24, R148 ;  /* 0x0000001887947c23 */ /* 0x000fe20008010094 */
[----:B------:R-:W-:Y:S01]  /*2a20*/  HADD2.F32 R157, -RZ, R71.H0_H0 ;  /* 0x20000047ff9d7230 */ /* 0x000fe20000004100 */
[----:B------:R-:W-:-:S02]  /*2a30*/  FMUL.FTZ R69, R146, UR24 ;  /* 0x0000001892457c20 */ /* 0x000fc40008410000 */
[----:B------:R-:W-:Y:S02]  /*2a40*/  FMUL.FTZ R71, R146, UR23 ;  /* 0x0000001792477c20 */ /* 0x000fe40008410000 */
[C---:B------:R-:W-:Y:S02]  /*2a50*/  FMUL.FTZ R152, R151.reuse, R70 ;  /* 0x0000004697987220 */ /* 0x040fe40000410000 */
[----:B------:R-:W-:Y:S02]  /*2a60*/  FMUL.FTZ R151, R151, R148 ;  /* 0x0000009497977220 */ /* 0x000fe40000410000 */
[----:B------:R-:W-:Y:S02]  /*2a70*/  FFMA.FTZ R200, R141, R153, R200 ;  /* 0x000000998dc87223 */ /* 0x000fe400000100c8 */
[----:B------:R-:W-:Y:S02]  /*2a80*/  FMUL.FTZ R148, R160, UR24 ;  /* 0x00000018a0947c20 */ /* 0x000fe40008410000 */
[----:B------:R-:W-:-:S02]  /*2a90*/  FADD.FTZ R153, R93, R93 ;  /* 0x0000005d5d997221 */ /* 0x000fc40000010000 */
[----:B------:R-:W-:Y:S02]  /*2aa0*/  FFMA.FTZ R154, R134, UR23, -R69 ;  /* 0x00000017869a7c23 */ /* 0x000fe40008010845 */
[----:B------:R-:W-:Y:S02]  /*2ab0*/  FMUL.FTZ R150, R160, UR23 ;  /* 0x00000017a0967c20 */ /* 0x000fe40008410000 */
[----:B------:R-:W-:Y:S02]  /*2ac0*/  FFMA.FTZ R68, R134, UR24, R71 ;  /* 0x0000001886447c23 */ /* 0x000fe40008010047 */
[----:B------:R-:W-:Y:S02]  /*2ad0*/  FADD.FTZ R147, R90, R90 ;  /* 0x0000005a5a937221 */ /* 0x000fe40000010000 */
[----:B------:R-:W-:Y:S01]  /*2ae0*/  FFMA.FTZ R148, R157, UR23, -R148 ;  /* 0x000000179d947c23 */ /* 0x000fe20008010894 */
[----:B------:R-:W-:Y:S01]  /*2af0*/  HADD2.F32 R172, -RZ, R73.H1_H1 ;  /* 0x30000049ffac7230 */ /* 0x000fe20000004100 */
[----:B------:R-:W-:-:S02]  /*2b00*/  FMUL.FTZ R154, R153, R154 ;  /* 0x0000009a999a7220 */ /* 0x000fc40000410000 */
[----:B------:R-:W-:Y:S02]  /*2b10*/  FFMA.FTZ R162, R157, UR24, R150 ;  /* 0x000000189da27c23 */ /* 0x000fe40008010096 */
[----:B------:R-:W-:Y:S02]  /*2b20*/  FMUL.FTZ R153, R153, R68 ;  /* 0x0000004499997220 */ /* 0x000fe40000410000 */
[C---:B------:R-:W-:Y:S02]  /*2b30*/  FMUL.FTZ R68, R158.reuse, UR24 ;  /* 0x000000189e447c20 */ /* 0x040fe40008410000 */
[----:B------:R-:W-:Y:S02]  /*2b40*/  FMUL.FTZ R70, R158, UR23 ;  /* 0x000000179e467c20 */ /* 0x000fe40008410000 */
[C---:B------:R-:W-:Y:S01]  /*2b50*/  FMUL.FTZ R148, R147.reuse, R148 ;  /* 0x0000009493947220 */ /* 0x040fe20000410000 */
[--C-:B------:R-:W-:Y:S01]  /*2b60*/  HADD2.F32 R159, -RZ, R72.reuse.H0_H0 ;  /* 0x20000048ff9f7230 */ /* 0x100fe20000004100 */
[----:B------:R-:W-:Y:S01]  /*2b70*/  FMUL.FTZ R147, R147, R162 ;  /* 0x000000a293937220 */ /* 0x000fe20000410000 */
[----:B------:R-:W-:Y:S01]  /*2b80*/  HADD2.F32 R162, -RZ, R72.H1_H1 ;  /* 0x30000048ffa27230 */ /* 0x000fe20000004100 */
[----:B------:R-:W-:Y:S01]  /*2b90*/  FADD.FTZ R149, R91, R91 ;  /* 0x0000005b5b957221 */ /* 0x000fe20000010000 */
[----:B------:R-:W-:Y:S01]  /*2ba0*/  HADD2.F32 R161, -RZ, R73.H0_H0 ;  /* 0x20000049ffa17230 */ /* 0x000fe20000004100 */
[C---:B------:R-:W-:Y:S01]  /*2bb0*/  FFMA.FTZ R68, R155.reuse, UR23, -R68 ;  /* 0x000000179b447c23 */ /* 0x040fe20008010844 */
[--C-:B------:R-:W-:Y:S01]  /*2bc0*/  HADD2.F32 R171, -RZ, R74.reuse.H0_H0 ;  /* 0x2000004affab7230 */ /* 0x100fe20000004100 */
[----:B------:R-:W-:Y:S01]  /*2bd0*/  FMUL.FTZ R72, R172, UR24 ;  /* 0x00000018ac487c20 */ /* 0x000fe20008410000 */
[----:B------:R-:W-:Y:S01]  /*2be0*/  HADD2.F32 R174, -RZ, R74.H1_H1 ;  /* 0x3000004affae7230 */ /* 0x000fe20000004100 */
[----:B------:R-:W-:-:S02]  /*2bf0*/  FFMA.FTZ R70, R155, UR24, R70 ;  /* 0x000000189b467c23 */ /* 0x000fc40008010046 */
[----:B------:R-:W-:Y:S01]  /*2c00*/  FMUL.FTZ R74, R172, UR23 ;  /* 0x00000017ac4a7c20 */ /* 0x000fe20008410000 */
[----:B------:R-:W-:Y:S01]  /*2c10*/  ISETP.NE.AND P0, PT, R99, 0x3f, PT ;  /* 0x0000003f6300780c */ /* 0x000fe20003f05270 */
[----:B------:R-:W-:Y:S01]  /*2c20*/  FMUL.FTZ R150, R149, R68 ;  /* 0x0000004495967220 */ /* 0x000fe20000410000 */
[----:B------:R-:W-:Y:S01]  /*2c30*/  HADD2.F32 R176, -RZ, R75.H1_H1 ;  /* 0x3000004bffb07230 */ /* 0x000fe20000004100 */
[----:B------:R-:W-:Y:S02]  /*2c40*/  FADD.FTZ R167, R88, R88 ;  /* 0x0000005858a77221 */ /* 0x000fe40000010000 */
[----:B------:R-:W-:Y:S02]  /*2c50*/  FFMA.FTZ R72, R161, UR23, -R72 ;  /* 0x00000017a1487c23 */ /* 0x000fe40008010848 */
[----:B------:R-:W-:Y:S02]  /*2c60*/  FMUL.FTZ R149, R149, R70 ;  /* 0x0000004695957220 */ /* 0x000fe40000410000 */
[----:B------:R-:W-:-:S02]  /*2c70*/  FMUL.FTZ R68, R162, UR24 ;  /* 0x00000018a2447c20 */ /* 0x000fc40008410000 */
[----:B------:R-:W-:Y:S02]  /*2c80*/  FFMA.FTZ R74, R161, UR24, R74 ;  /* 0x00000018a14a7c23 */ /* 0x000fe4000801004a */
[----:B------:R-:W-:Y:S01]  /*2c90*/  FMUL.FTZ R70, R162, UR23 ;  /* 0x00000017a2467c20 */ /* 0x000fe20008410000 */
[----:B------:R-:W-:Y:S01]  /*2ca0*/  HADD2.F32 R173, -RZ, R75.H0_H0 ;  /* 0x2000004bffad7230 */ /* 0x000fe20000004100 */
[----:B------:R-:W-:Y:S02]  /*2cb0*/  FMUL.FTZ R168, R167, R72 ;  /* 0x00000048a7a87220 */ /* 0x000fe40000410000 */
[----:B------:R-:W-:Y:S02]  /*2cc0*/  FADD.FTZ R169, R89, R89 ;  /* 0x0000005959a97221 */ /* 0x000fe40000010000 */
[----:B------:R-:W-:Y:S02]  /*2cd0*/  FFMA.FTZ R68, R159, UR23, -R68 ;  /* 0x000000179f447c23 */ /* 0x000fe40008010844 */
[----:B------:R-:W-:-:S02]  /*2ce0*/  FMUL.FTZ R167, R167, R74 ;  /* 0x0000004aa7a77220 */ /* 0x000fc40000410000 */
[C---:B------:R-:W-:Y:S02]  /*2cf0*/  FMUL.FTZ R72, R176.reuse, UR24 ;  /* 0x00000018b0487c20 */ /* 0x040fe40008410000 */
[----:B------:R-:W-:Y:S02]  /*2d00*/  FFMA.FTZ R70, R159, UR24, R70 ;  /* 0x000000189f467c23 */ /* 0x000fe40008010046 */
[----:B------:R-:W-:Y:S01]  /*2d10*/  FMUL.FTZ R74, R176, UR23 ;  /* 0x00000017b04a7c20 */ /* 0x000fe20008410000 */
[--C-:B------:R-:W-:Y:S01]  /*2d20*/  HADD2.F32 R186, -RZ, R77.reuse.H1_H1 ;  /* 0x3000004dffba7230 */ /* 0x100fe20000004100 */
[----:B------:R-:W-:Y:S02]  /*2d30*/  FMUL.FTZ R170, R169, R68 ;  /* 0x00000044a9aa7220 */ /* 0x000fe40000410000 */
[----:B------:R-:W-:Y:S02]  /*2d40*/  FADD.FTZ R163, R86, R86 ;  /* 0x0000005656a37221 */ /* 0x000fe40000010000 */
[----:B------:R-:W-:Y:S01]  /*2d50*/  FFMA.FTZ R72, R173, UR23, -R72 ;  /* 0x00000017ad487c23 */ /* 0x000fe20008010848 */
[--C-:B------:R-:W-:Y:S01]  /*2d60*/  HADD2.F32 R175, -RZ, R76.reuse.H0_H0 ;  /* 0x2000004cffaf7230 */ /* 0x100fe20000004100 */
[----:B------:R-:W-:Y:S01]  /*2d70*/  FMUL.FTZ R169, R169, R70 ;  /* 0x00000046a9a97220 */ /* 0x000fe20000410000 */
[----:B------:R-:W-:Y:S01]  /*2d80*/  HADD2.F32 R178, -RZ, R76.H1_H1 ;  /* 0x3000004cffb27230 */ /* 0x000fe20000004100 */
[C---:B------:R-:W-:Y:S01]  /*2d90*/  FMUL.FTZ R68, R174.reuse, UR24 ;  /* 0x00000018ae447c20 */ /* 0x040fe20008410000 */
[----:B------:R-:W-:Y:S01]  /*2da0*/  HADD2.F32 R177, -RZ, R77.H0_H0 ;  /* 0x2000004dffb17230 */ /* 0x000fe20000004100 */
[----:B------:R-:W-:Y:S01]  /*2db0*/  FFMA.FTZ R74, R173, UR24, R74 ;  /* 0x00000018ad4a7c23 */ /* 0x000fe2000801004a */
[----:B------:R0:W1:Y:S01]  /*2dc0*/  @P0 LDS.64 R76, [R99.X8+0x49e8] ;  /* 0x0049e800634c0984 */ /* 0x0000620000008a00 */
[----:B------:R-:W-:-:S02]  /*2dd0*/  FMUL.FTZ R70, R174, UR23 ;  /* 0x00000017ae467c20 */ /* 0x000fc40008410000 */
[----:B------:R-:W-:Y:S02]  /*2de0*/  FMUL.FTZ R164, R163, R72 ;  /* 0x00000048a3a47220 */ /* 0x000fe40000410000 */
[----:B------:R-:W-:Y:S02]  /*2df0*/  FADD.FTZ R165, R87, R87 ;  /* 0x0000005757a57221 */ /* 0x000fe40000010000 */
[----:B------:R-:W-:Y:S02]  /*2e00*/  FFMA.FTZ R68, R171, UR23, -R68 ;  /* 0x00000017ab447c23 */ /* 0x000fe40008010844 */
[----:B------:R-:W-:Y:S02]  /*2e10*/  FMUL.FTZ R163, R163, R74 ;  /* 0x0000004aa3a37220 */ /* 0x000fe40000410000 */
[----:B------:R-:W-:Y:S02]  /*2e20*/  FMUL.FTZ R72, R186, UR24 ;  /* 0x00000018ba487c20 */ /* 0x000fe40008410000 */
[----:B------:R-:W-:-:S02]  /*2e30*/  FFMA.FTZ R70, R171, UR24, R70 ;  /* 0x00000018ab467c23 */ /* 0x000fc40008010046 */
[----:B------:R-:W-:Y:S01]  /*2e40*/  FMUL.FTZ R74, R186, UR23 ;  /* 0x00000017ba4a7c20 */ /* 0x000fe20008410000 */
[----:B------:R-:W-:Y:S01]  /*2e50*/  HADD2.F32 R194, -RZ, R79.H1_H1 ;  /* 0x3000004fffc27230 */ /* 0x000fe20000004100 */
[----:B------:R-:W-:Y:S02]  /*2e60*/  FMUL.FTZ R166, R165, R68 ;  /* 0x00000044a5a67220 */ /* 0x000fe40000410000 */
[----:B------:R-:W-:Y:S02]  /*2e70*/  FADD.FTZ R181, R84, R84 ;  /* 0x0000005454b57221 */ /* 0x000fe40000010000 */
[----:B------:R-:W-:Y:S02]  /*2e80*/  FFMA.FTZ R72, R177, UR23, -R72 ;  /* 0x00000017b1487c23 */ /* 0x000fe40008010848 */
[----:B------:R-:W-:Y:S02]  /*2e90*/  FMUL.FTZ R165, R165, R70 ;  /* 0x00000046a5a57220 */ /* 0x000fe40000410000 */
[----:B------:R-:W-:-:S02]  /*2ea0*/  FMUL.FTZ R68, R178, UR24 ;  /* 0x00000018b2447c20 */ /* 0x000fc40008410000 */
[----:B------:R-:W-:Y:S02]  /*2eb0*/  FFMA.FTZ R74, R177, UR24, R74 ;  /* 0x00000018b14a7c23 */ /* 0x000fe4000801004a */
[----:B------:R-:W-:Y:S01]  /*2ec0*/  FMUL.FTZ R70, R178, UR23 ;  /* 0x00000017b2467c20 */ /* 0x000fe20008410000 */
[----:B------:R-:W-:Y:S01]  /*2ed0*/  HADD2.F32 R191, -RZ, R79.H0_H0 ;  /* 0x2000004fffbf7230 */ /* 0x000fe20000004100 */
[----:B------:R-:W-:Y:S01]  /*2ee0*/  FMUL.FTZ R182, R181, R72 ;  /* 0x00000048b5b67220 */ /* 0x000fe20000410000 */
[----:B------:R-:W-:Y:S01]  /*2ef0*/  HADD2.F32 R192, -RZ, R78.H1_H1 ;  /* 0x3000004effc07230 */ /* 0x000fe20000004100 */
[----:B------:R-:W-:Y:S02]  /*2f00*/  FADD.FTZ R183, R85, R85 ;  /* 0x0000005555b77221 */ /* 0x000fe40000010000 */
[----:B------:R-:W-:Y:S02]  /*2f10*/  FFMA.FTZ R68, R175, UR23, -R68 ;  /* 0x00000017af447c23 */ /* 0x000fe40008010844 */
[----:B------:R-:W-:-:S02]  /*2f20*/  FMUL.FTZ R181, R181, R74 ;  /* 0x0000004ab5b57220 */ /* 0x000fc40000410000 */
[C---:B------:R-:W-:Y:S02]  /*2f30*/  FMUL.FTZ R72, R194.reuse, UR24 ;  /* 0x00000018c2487c20 */ /* 0x040fe40008410000 */
[----:B------:R-:W-:Y:S02]  /*2f40*/  FFMA.FTZ R70, R175, UR24, R70 ;  /* 0x00000018af467c23 */ /* 0x000fe40008010046 */
[----:B------:R-:W-:Y:S01]  /*2f50*/  FMUL.FTZ R74, R194, UR23 ;  /* 0x00000017c24a7c20 */ /* 0x000fe20008410000 */
[----:B------:R-:W-:Y:S01]  /*2f60*/  HADD2.F32 R185, -RZ, R78.H0_H0 ;  /* 0x2000004effb97230 */ /* 0x000fe20000004100 */
[----:B------:R-:W-:Y:S01]  /*2f70*/  FMUL.FTZ R184, R183, R68 ;  /* 0x00000044b7b87220 */ /* 0x000fe20000410000 */
[----:B------:R-:W-:Y:S01]  /*2f80*/  HADD2.F32 R193, -RZ, R80.H1_H1 ;  /* 0x30000050ffc17230 */ /* 0x000fe20000004100 */
[----:B------:R-:W-:Y:S02]  /*2f90*/  FADD.FTZ R78, R54, R54 ;  /* 0x00000036364e7221 */ /* 0x000fe40000010000 */
[----:B------:R-:W-:-:S02]  /*2fa0*/  FFMA.FTZ R79, R191, UR23, -R72 ;  /* 0x00000017bf4f7c23 */ /* 0x000fc40008010848 */
[----:B------:R-:W-:Y:S02]  /*2fb0*/  FMUL.FTZ R183, R183, R70 ;  /* 0x00000046b7b77220 */ /* 0x000fe40000410000 */
[C---:B------:R-:W-:Y:S02]  /*2fc0*/  FMUL.FTZ R68, R192.reuse, UR24 ;  /* 0x00000018c0447c20 */ /* 0x040fe40008410000 */
[----:B------:R-:W-:Y:S02]  /*2fd0*/  FFMA.FTZ R69, R191, UR24, R74 ;  /* 0x00000018bf457c23 */ /* 0x000fe4000801004a */
[----:B------:R-:W-:Y:S01]  /*2fe0*/  FMUL.FTZ R70, R192, UR23 ;  /* 0x00000017c0467c20 */ /* 0x000fe20008410000 */
[----:B------:R-:W-:Y:S01]  /*2ff0*/  HADD2.F32 R196, -RZ, R80.H0_H0 ;  /* 0x20000050ffc47230 */ /* 0x000fe20000004100 */
[----:B------:R-:W-:Y:S02]  /*3000*/  FMUL.FTZ R79, R78, R79 ;  /* 0x0000004f4e4f7220 */ /* 0x000fe40000410000 */
[----:B------:R-:W-:-:S02]  /*3010*/  FADD.FTZ R179, R55, R55 ;  /* 0x0000003737b37221 */ /* 0x000fc40000010000 */
[C---:B------:R-:W-:Y:S02]  /*3020*/  FFMA.FTZ R68, R185.reuse, UR23, -R68 ;  /* 0x00000017b9447c23 */ /* 0x040fe40008010844 */
[----:B------:R-:W-:Y:S02]  /*3030*/  FMUL.FTZ R78, R78, R69 ;  /* 0x000000454e4e7220 */ /* 0x000fe40000410000 */
[----:B------:R-:W-:Y:S02]  /*3040*/  FFMA.FTZ R70, R185, UR24, R70 ;  /* 0x00000018b9467c23 */ /* 0x000fe40008010046 */
[C---:B------:R-:W-:Y:S02]  /*3050*/  FMUL.FTZ R69, R193.reuse, UR24 ;  /* 0x00000018c1457c20 */ /* 0x040fe40008410000 */
[----:B------:R-:W-:Y:S02]  /*3060*/  FMUL.FTZ R71, R193, UR23 ;  /* 0x00000017c1477c20 */ /* 0x000fe40008410000 */
[C---:B------:R-:W-:Y:S01]  /*3070*/  FMUL.FTZ R180, R179.reuse, R68 ;  /* 0x00000044b3b47220 */ /* 0x040fe20000410000 */
[----:B------:R-:W-:Y:S01]  /*3080*/  HADD2.F32 R198, -RZ, R81.H1_H1 ;  /* 0x30000051ffc67230 */ /* 0x000fe20000004100 */
[----:B------:R-:W-:-:S02]  /*3090*/  FMUL.FTZ R179, R179, R70 ;  /* 0x00000046b3b37220 */ /* 0x000fc40000410000 */
[----:B------:R-:W-:Y:S02]  /*30a0*/  FADD.FTZ R68, R53, R53 ;  /* 0x0000003535447221 */ /* 0x000fe40000010000 */
[C---:B------:R-:W-:Y:S02]  /*30b0*/  FFMA.FTZ R69, R196.reuse, UR23, -R69 ;  /* 0x00000017c4457c23 */ /* 0x040fe40008010845 */
[----:B------:R-:W-:Y:S01]  /*30c0*/  FFMA.FTZ R71, R196, UR24, R71 ;  /* 0x00000018c4477c23 */ /* 0x000fe20008010047 */
[----:B------:R-:W-:Y:S01]  /*30d0*/  HADD2.F32 R217, -RZ, R59.H1_H1 ;  /* 0x3000003bffd97230 */ /* 0x000fe20000004100 */
[----:B------:R-:W-:Y:S01]  /*30e0*/  FMUL.FTZ R70, R140, R203 ;  /* 0x000000cb8c467220 */ /* 0x000fe20000410000 */
[----:B------:R-:W-:Y:S01]  /*30f0*/  HADD2.F32 R195, -RZ, R81.H0_H0 ;  /* 0x20000051ffc37230 */ /* 0x000fe20000004100 */
[C---:B------:R-:W-:Y:S01]  /*3100*/  FMUL.FTZ R81, R68.reuse, R71 ;  /* 0x0000004744517220 */ /* 0x040fe20000410000 */
[--C-:B------:R-:W-:Y:S02]  /*3110*/  HADD2.F32 R197, -RZ, R82.reuse.H0_H0 ;  /* 0x20000052ffc57230 */ /* 0x100fe40000004100 */
[----:B------:R-:W-:Y:S01]  /*3120*/  HADD2.F32 R199, -RZ, R82.H1_H1 ;  /* 0x30000052ffc77230 */ /* 0x000fe20000004100 */
[----:B------:R-:W-:-:S02]  /*3130*/  FMUL.FTZ R82, R68, R69 ;  /* 0x0000004544527220 */ /* 0x000fc40000410000 */
[-C--:B------:R-:W-:Y:S02]  /*3140*/  FMUL.FTZ R72, R140, R201.reuse ;  /* 0x000000c98c487220 */ /* 0x080fe40000410000 */
[C---:B------:R-:W-:Y:S02]  /*3150*/  FFMA.FTZ R68, R141.reuse, R201, -R70 ;  /* 0x000000c98d447223 */ /* 0x040fe40000010846 */
[C---:B------:R-:W-:Y:S01]  /*3160*/  FMUL.FTZ R70, R198.reuse, UR24 ;  /* 0x00000018c6467c20 */ /* 0x040fe20008410000 */
[----:B------:R-:W-:Y:S01]  /*3170*/  BSSY B0, `(.L_x_6428) ;  /* 0x0000014000007945 */ /* 0x000fe20003800000 */
[----:B------:R-:W-:Y:S02]  /*3180*/  FMUL.FTZ R74, R198, UR23 ;  /* 0x00000017c64a7c20 */ /* 0x000fe40008410000 */
[----:B------:R-:W-:Y:S01]  /*3190*/  FMUL.FTZ R217, R34, R217 ;  /* 0x000000d922d97220 */ /* 0x000fe20000410000 */
[--C-:B------:R-:W-:Y:S01]  /*31a0*/  HADD2.F32 R80, -RZ, R83.reuse.H0_H0 ;  /* 0x20000053ff507230 */ /* 0x100fe20000004100 */
[----:B------:R-:W-:Y:S01]  /*31b0*/  FFMA.FTZ R69, R141, R203, R72 ;  /* 0x000000cb8d457223 */ /* 0x000fe20000010048 */
[----:B------:R-:W-:Y:S01]  /*31c0*/  HADD2.F32 R83, -RZ, R83.H1_H1 ;  /* 0x30000053ff537230 */ /* 0x000fe20000004100 */
[----:B------:R-:W-:-:S02]  /*31d0*/  FFMA.FTZ R72, R195, UR23, -R70 ;  /* 0x00000017c3487c23 */ /* 0x000fc40008010846 */
[----:B------:R-:W-:Y:S02]  /*31e0*/  FADD.FTZ R201, R52, R52 ;  /* 0x0000003434c97221 */ /* 0x000fe40000010000 */
[----:B------:R-:W-:Y:S02]  /*31f0*/  FFMA.FTZ R74, R195, UR24, R74 ;  /* 0x00000018c34a7c23 */ /* 0x000fe4000801004a */
[----:B------:R-:W-:Y:S02]  /*3200*/  FADD.FTZ R70, R217, R202 ;  /* 0x000000cad9467221 */ /* 0x000fe40000010000 */
[----:B------:R-:W-:Y:S01]  /*3210*/  FADD.FTZ R71, RZ, R200 ;  /* 0x000000c8ff477221 */ /* 0x000fe20000010000 */
[----:B------:R-:W-:Y:S05]  /*3220*/  @P0 BRA `(.L_x_6429) ;  /* 0x0000008000000947 */ /* 0x000fea0003800000 */
[----:B01----:R-:W-:Y:S02]  /*3230*/  ISETP.NE.AND P0, PT, R95, c[0x0][0x174], PT ;  /* 0x00005d005f007a0c */ /* 0x003fe40003f05270 */
[----:B------:R-:W-:-:S11]  /*3240*/  MOV R77, RZ ;  /* 0x000000ff004d7202 */ /* 0x000fd60000000f00 */
[----:B------:R-:W-:-:S04]  /*3250*/  @P0 LEA.HI R73, R95, R95, RZ, 0x1 ;  /* 0x0000005f5f490211 */ /* 0x000fc800078f08ff */
[----:B------:R-:W-:-:S04]  /*3260*/  @P0 LOP3.LUT R76, R73, 0xfffffe, RZ, 0xc0, !PT ;  /* 0x00fffffe494c0812 */ /* 0x000fc800078ec0ff */
[----:B------:R-:W-:Y:S01]  /*3270*/  @P0 IADD3 R73, -R76, R95, RZ ;  /* 0x0000005f4c490210 */ /* 0x000fe20007ffe1ff */
[----:B------:R-:W-:-:S03]  /*3280*/  HFMA2.MMA R76, -RZ, RZ, 1.875, 0 ;  /* 0x3f800000ff4c7435 */ /* 0x000fc600000001ff */
[----:B------:R-:W-:-:S07]  /*3290*/  @P0 LEA R73, R73, R0, 0x8 ;  /* 0x0000000049490211 */ /* 0x000fce00078e40ff */
[----:B------:R0:W1:Y:S02]  /*32a0*/  @P0 LDS.64 R76, [R73.X8+0x39e0] ;  /* 0x0039e000494c0984 */ /* 0x0000640000008a00 */
.L_x_6429:
[----:B01----:R-:W-:Y:S05]  /*32b0*/  BSYNC B0 ;  /* 0x0000000000007941 */ /* 0x003fea0003800000 */
.L_x_6428:
        /* <DEDUP_REMOVED lines=11> */
[C---:B------:R-:W-:Y:S02]  /*3370*/  FFMA.FTZ R72, R197.reuse, UR23, -R72 ;  /* 0x00000017c5487c23 */ /* 0x040fe40008010848 */
[C---:B------:R-:W-:Y:S02]  /*3380*/  FFMA.FTZ R204, R80.reuse, UR23, -R73 ;  /* 0x0000001750cc7c23 */ /* 0x040fe40008010849 */
[----:B------:R-:W-:Y:S02]  /*3390*/  FFMA.FTZ R74, R197, UR24, R74 ;  /* 0x00000018c54a7c23 */ /* 0x000fe4000801004a */
[----:B0-----:R-:W-:-:S02]  /*33a0*/  FFMA.FTZ R68, R80, UR24, R75 ;  /* 0x0000001850447c23 */ /* 0x001fc4000801004b */
[----:B------:R-:W-:Y:S02]  /*33b0*/  FMUL.FTZ R202, R203, R72 ;  /* 0x00000048cbca7220 */ /* 0x000fe40000410000 */
[----:B------:R-:W-:Y:S02]  /*33c0*/  FMUL.FTZ R204, R205, R204 ;  /* 0x000000cccdcc7220 */ /* 0x000fe40000410000 */
[----:B------:R-:W-:Y:S02]  /*33d0*/  FMUL.FTZ R203, R203, R74 ;  /* 0x0000004acbcb7220 */ /* 0x000fe40000410000 */
[----:B------:R-:W-:Y:S01]  /*33e0*/  FMUL.FTZ R205, R205, R68 ;  /* 0x00000044cdcd7220 */ /* 0x000fe20000410000 */
[----:B------:R-:W-:Y:S06]  /*33f0*/  BAR.SYNC.DEFER_BLOCKING 0x0 ;  /* 0x0000000000007b1d */ /* 0x000fec0000010000 */
[----:B------:R-:W-:Y:S05]  /*3400*/  @P0 BRA `(.L_x_6431) ;  /* 0x000009d000000947 */ /* 0x000fea0003800000 */
[----:B------:R-:W-:-:S05]  /*3410*/  SHF.L.U32 R220, R99, 0x5, RZ ;  /* 0x0000000563dc7819 */ /* 0x000fca00000006ff */
        /* <DEDUP_REMOVED lines=13> */
[----:B------:R0:W1:Y:S02]  /*34f0*/  SHFL.UP PT, R73, R70, 0x1, RZ ;  /* 0x0420000046497989 */ /* 0x00006400000e00ff */
.L_x_6536:
[----:B------:R-:W-:Y:S05]  /*3500*/  BRA.DIV ~URZ, `(.L_x_6433) ;  /* 0x000071527f007947 */ /* 0x000fea000b800000 */
[----:B------:R-:W2:Y:S01]  /*3510*/  SHFL.UP PT, R71, R74, 0x1, RZ ;  /* 0x042000004a477989 */ /* 0x000ea200000e00ff */
[----:B------:R-:W-:Y:S01]  /*3520*/  ISETP.GE.AND P0, PT, R98, 0x1, PT ;  /* 0x000000016200780c */ /* 0x000fe20003f06270 */
[C---:B-1----:R-:W-:Y:S02]  /*3530*/  FMUL.FTZ R223, R72.reuse, R73 ;  /* 0x0000004948df7220 */ /* 0x042fe40000410000 */
[----:B------:R-:W1:Y:S04]  /*3540*/  SHFL.UP PT, R221, R75, 0x1, RZ ;  /* 0x042000004bdd7989 */ /* 0x000e6800000e00ff */
[----:B------:R-:W3:Y:S01]  /*3550*/  SHFL.UP PT, R69, R72, 0x1, RZ ;  /* 0x0420000048457989 */ /* 0x000ee200000e00ff */
[----:B--2---:R-:W-:-:S02]  /*3560*/  FMUL.FTZ R222, R72, R71 ;  /* 0x0000004748de7220 */ /* 0x004fc40000410000 */
[-C--:B-1----:R-:W-:Y:S02]  /*3570*/  FMUL.FTZ R68, R72, R221.reuse ;  /* 0x000000dd48447220 */ /* 0x082fe40000410000 */
[C---:B------:R-:W-:Y:S02]  /*3580*/  FFMA.FTZ R222, R70.reuse, R221, R222 ;  /* 0x000000dd46de7223 */ /* 0x040fe400000100de */
[C---:B------:R-:W-:Y:S02]  /*3590*/  FFMA.FTZ R71, R70.reuse, R71, -R68 ;  /* 0x0000004746477223 */ /* 0x040fe40000010844 */
[-C--:B---3--:R-:W-:Y:S02]  /*35a0*/  FFMA.FTZ R221, R70, R69.reuse, R223 ;  /* 0x0000004546dd7223 */ /* 0x088fe400000100df */
[C---:B------:R-:W-:Y:S02]  /*35b0*/  FMUL.FTZ R69, R72.reuse, R69 ;  /* 0x0000004548457220 */ /* 0x040fe40000410000 */
[----:B------:R-:W-:Y:S01]  /*35c0*/  @P0 FADD.FTZ R75, R75, R222 ;  /* 0x000000de4b4b0221 */ /* 0x000fe20000010000 */
[----:B------:R-:W-:Y:S01]  /*35d0*/  FSEL R221, R72, R221, !P0 ;  /* 0x000000dd48dd7208 */ /* 0x000fe20004000000 */
[----:B------:R-:W-:-:S02]  /*35e0*/  @P0 FADD.FTZ R74, R74, R71 ;  /* 0x000000474a4a0221 */ /* 0x000fc40000010000 */
        /* <DEDUP_REMOVED lines=26> */
[C---:B---3--:R-:W-:Y:S02]  /*3790*/  FFMA.FTZ R221, R70.reuse, R71, R68 ;  /* 0x0000004746dd7223 */ /* 0x048fe40000010044 */
        /* <DEDUP_REMOVED lines=16> */
[CC--:B---3--:R-:W-:Y:S02]  /*38a0*/  FFMA.FTZ R222, R70.reuse, R69.reuse, R73 ;  /* 0x0000004546de7223 */ /* 0x0c8fe40000010049 */
[----:B------:R-:W-:Y:S02]  /*38b0*/  FMUL.FTZ R71, R221, R69 ;  /* 0x00000045dd477220 */ /* 0x000fe40000410000 */
[----:B------:R-:W-:Y:S01]  /*38c0*/  @P0 FADD.FTZ R75, R75, R72 ;  /* 0x000000484b4b0221 */ /* 0x000fe20000010000 */
[----:B------:R-:W-:Y:S01]  /*38d0*/  FSEL R72, R221, R222, !P0 ;  /* 0x000000dedd487208 */ /* 0x000fe20004000000 */
[----:B------:R-:W-:-:S02]  /*38e0*/  @P0 FFMA.FTZ R70, R70, R68, -R71 ;  /* 0x0000004446460223 */ /* 0x000fc40000010847 */
[----:B------:R-:W-:Y:S01]  /*38f0*/  @P0 FADD.FTZ R74, R74, R223 ;  /* 0x000000df4a4a0221 */ /* 0x000fe20000010000 */
[----:B------:R0:W1:Y:S01]  /*3900*/  SHFL.UP PT, R221, R75, 0x10, RZ ;  /* 0x060000004bdd7989 */ /* 0x00006200000e00ff */
[----:B------:R-:W-:-:S03]  /*3910*/  MOV R73, R75 ;  /* 0x0000004b00497202 */ /* 0x000fc60000000f00 */
[----:B------:R0:W2:Y:S04]  /*3920*/  SHFL.UP PT, R223, R70, 0x10, RZ ;  /* 0x0600000046df7989 */ /* 0x0000a800000e00ff */
[----:B------:R0:W3:Y:S04]  /*3930*/  SHFL.UP PT, R227, R74, 0x10, RZ ;  /* 0x060000004ae37989 */ /* 0x0000e800000e00ff */
[----:B------:R0:W4:Y:S02]  /*3940*/  SHFL.UP PT, R225, R72, 0x10, RZ ;  /* 0x0600000048e17989 */ /* 0x00012400000e00ff */
.L_x_6537:
[----:B------:R-:W-:Y:S01]  /*3950*/  ISETP.GE.AND P0, PT, R98, 0x10, PT ;  /* 0x000000106200780c */ /* 0x000fe20003f06270 */
[----:B--2---:R-:W-:Y:S01]  /*3960*/  FMUL.FTZ R68, R223, R72 ;  /* 0x00000048df447220 */ /* 0x004fe20000410000 */
[----:B------:R-:W-:Y:S01]  /*3970*/  MOV R224, R70 ;  /* 0x0000004600e07202 */ /* 0x000fe20000000f00 */
[----:B0--3--:R-:W-:-:S04]  /*3980*/  FMUL.FTZ R70, R227, R72 ;  /* 0x00000048e3467220 */ /* 0x009fc80000410000 */
[C---:B-1----:R-:W-:Y:S02]  /*3990*/  FFMA.FTZ R222, R221.reuse, R224, R70 ;  /* 0x000000e0ddde7223 */ /* 0x042fe40000010046 */
[----:B------:R-:W-:Y:S02]  /*39a0*/  FMUL.FTZ R70, R221, R72 ;  /* 0x00000048dd467220 */ /* 0x000fe40000410000 */
[C---:B----4-:R-:W-:Y:S02]  /*39b0*/  FFMA.FTZ R69, R225.reuse, R224, R68 ;  /* 0x000000e0e1457223 */ /* 0x050fe40000010044 */
        /* <DEDUP_REMOVED lines=12> */
[----:B-----5:R-:W-:Y:S05]  /*3a80*/  CALL.REL.NOINC `($__internal_157_$__cuda_sm70_shflsync_idx_p) ;  /* 0x000089a000007944 */ /* 0x020fea0003c00000 */
.L_x_6434:
[----:B------:R-:W-:Y:S05]  /*3a90*/  BRA.CONV ~URZ, `(.L_x_6435) ;  /* 0x000000637f007947 */ /* 0x000fea000b800000 */
[----:B0-----:R-:W-:Y:S01]  /*3aa0*/  HFMA2.MMA R70, -RZ, RZ, 0, 1.847743988037109375e-06 ;  /* 0x0000001fff467435 */ /* 0x001fe200000001ff */
[----:B------:R-:W-:Y:S02]  /*3ab0*/  MOV R71, R223 ;  /* 0x000000df00477202 */ /* 0x000fe40000000f00 */
[----:B-1----:R-:W-:-:S02]  /*3ac0*/  MOV R69, 0x1f ;  /* 0x0000001f00457802 */ /* 0x002fc40000000f00 */
[----:B------:R-:W-:Y:S02]  /*3ad0*/  MOV R68, 0xffffffff ;  /* 0xffffffff00447802 */ /* 0x000fe40000000f00 */
[----:B------:R-:W-:Y:S02]  /*3ae0*/  MOV R72, 0x3b00 ;  /* 0x00003b0000487802 */ /* 0x000fe40000000f00 */
[----:B-----5:R-:W-:Y:S05]  /*3af0*/  CALL.REL.NOINC `($__internal_157_$__cuda_sm70_shflsync_idx_p) ;  /* 0x0000893000007944 */ /* 0x020fea0003c00000 */
.L_x_6435:
[----:B------:R-:W-:Y:S05]  /*3b00*/  BRA.CONV ~URZ, `(.L_x_6436) ;  /* 0x000000637f007947 */ /* 0x000fea000b800000 */
[----:B0-----:R-:W-:Y:S01]  /*3b10*/  HFMA2.MMA R70, -RZ, RZ, 0, 1.847743988037109375e-06 ;  /* 0x0000001fff467435 */ /* 0x001fe200000001ff */
[----:B------:R-:W-:Y:S02]  /*3b20*/  MOV R71, R74 ;  /* 0x0000004a00477202 */ /* 0x000fe40000000f00 */
[----:B-1----:R-:W-:Y:S02]  /*3b30*/  MOV R69, 0x1f ;  /* 0x0000001f00457802 */ /* 0x002fe40000000f00 */
[----:B------:R-:W-:Y:S02]  /*3b40*/  MOV R68, 0xffffffff ;  /* 0xffffffff00447802 */ /* 0x000fe40000000f00 */
[----:B------:R-:W-:Y:S02]  /*3b50*/  MOV R72, 0x3b70 ;  /* 0x00003b7000487802 */ /* 0x000fe40000000f00 */
[----:B-----5:R-:W-:Y:S05]  /*3b60*/  CALL.REL.NOINC `($__internal_157_$__cuda_sm70_shflsync_idx_p) ;  /* 0x000088c000007944 */ /* 0x020fea0003c00000 */
.L_x_6436:
[----:B------:R-:W-:Y:S05]  /*3b70*/  BRA.CONV ~URZ, `(.L_x_6437) ;  /* 0x000000637f007947 */ /* 0x000fea000b800000 */
[----:B0-----:R-:W-:Y:S01]  /*3b80*/  HFMA2.MMA R70, -RZ, RZ, 0, 1.847743988037109375e-06 ;  /* 0x0000001fff467435 */ /* 0x001fe200000001ff */
[----:B------:R-:W-:-:S02]  /*3b90*/  MOV R71, R73 ;  /* 0x0000004900477202 */ /* 0x000fc40000000f00 */
[----:B-1----:R-:W-:Y:S02]  /*3ba0*/  MOV R69, 0x1f ;  /* 0x0000001f00457802 */ /* 0x002fe40000000f00 */
[----:B------:R-:W-:Y:S02]  /*3bb0*/  MOV R68, 0xffffffff ;  /* 0xffffffff00447802 */ /* 0x000fe40000000f00 */
[----:B------:R-:W-:Y:S02]  /*3bc0*/  MOV R72, 0x3be0 ;  /* 0x00003be000487802 */ /* 0x000fe40000000f00 */
[----:B-----5:R-:W-:Y:S05]  /*3bd0*/  CALL.REL.NOINC `($__internal_157_$__cuda_sm70_shflsync_idx_p) ;  /* 0x0000885000007944 */ /* 0x020fea0003c00000 */
.L_x_6437:
        /* <DEDUP_REMOVED lines=8> */
[----:B------:R1:W0:Y:S02]  /*3c60*/  SHFL.UP PT, R221, R73, 0x1, RZ ;  /* 0x0420000049dd7989 */ /* 0x00022400000e00ff */
.L_x_6538:
        /* <DEDUP_REMOVED lines=23> */
.L_x_6431:
[----:B------:R-:W-:Y:S05]  /*3de0*/  BSYNC B0 ;  /* 0x0000000000007941 */ /* 0x000fea0003800000 */
.L_x_6430:
        /* <DEDUP_REMOVED lines=42> */
[----:B------:R-:W-:Y:S02]  /*4090*/  FFMA.FTZ R68, R113, R71, -R68 ;  /* 0x0000004771447223 */ /* 0x000fe40000010844 */
[----:B------:R-:W-:Y:S02]  /*40a0*/  FADD.FTZ R73, -R78, R73 ;  /* 0x000000494e497221 */ /* 0x000fe40000010100 */
[----:B------:R-:W-:Y:S02]  /*40b0*/  FADD.FTZ R68, R79, R68 ;  /* 0x000000444f447221 */ /* 0x000fe40000010000 */
[----:B------:R-:W-:Y:S02]  /*40c0*/  FMUL.FTZ R71, R114, -R73 ;  /* 0x8000004972477220 */ /* 0x000fe40000410000 */
[----:B------:R-:W-:-:S02]  /*40d0*/  FFMA.FTZ R67, R113, R66, -R67 ;  /* 0x0000004271437223 */ /* 0x000fc40000010843 */
[C---:B------:R-:W-:Y:S02]  /*40e0*/  FMUL.FTZ R66, R114.reuse, -R69 ;  /* 0x8000004572427220 */ /* 0x040fe40000410000 */
[CC--:B------:R-:W-:Y:S02]  /*40f0*/  FFMA.FTZ R71, R115.reuse, R68.reuse, -R71 ;  /* 0x0000004473477223 */ /* 0x0c0fe40000010847 */
[CC--:B------:R-:W-:Y:S02]  /*4100*/  FMUL.FTZ R70, R114.reuse, -R67.reuse ;  /* 0x8000004372467220 */ /* 0x0c0fe40000410000 */
        /* <DEDUP_REMOVED lines=10> */
[----:B------:R-:W-:Y:S02]  /*41b0*/  FADD.FTZ R221, R190, R67 ;  /* 0x00000043bedd7221 */ /* 0x000fe40000010000 */
[----:B------:R-:W-:Y:S02]  /*41c0*/  FFMA.FTZ R65, R117, R66, -R64 ;  /* 0x0000004275417223 */ /* 0x000fe40000010840 */
[----:B------:R-:W-:Y:S02]  /*41d0*/  FADD.FTZ R71, R180, R71 ;  /* 0x00000047b4477221 */ /* 0x000fe40000010000 */
[C---:B------:R-:W-:Y:S02]  /*41e0*/  FMUL.FTZ R72, R116.reuse, -R68 ;  /* 0x8000004474487220 */ /* 0x040fe40000410000 */
[----:B------:R-:W-:-:S02]  /*41f0*/  FMUL.FTZ R64, R116, -R66 ;  /* 0x8000004274407220 */ /* 0x000fc40000410000 */
[----:B------:R-:W-:Y:S02]  /*4200*/  FADD.FTZ R129, RZ, R129 ;  /* 0x00000081ff817221 */ /* 0x000fe40000010000 */
[----:B------:R-:W-:Y:S02]  /*4210*/  FMUL.FTZ R66, R138, R221 ;  /* 0x000000dd8a427220 */ /* 0x000fe40000410000 */
[CC--:B------:R-:W-:Y:S02]  /*4220*/  FFMA.FTZ R67, R117.reuse, R71.reuse, -R72 ;  /* 0x0000004775437223 */ /* 0x0c0fe40000010848 */
[----:B------:R-:W-:Y:S02]  /*4230*/  FFMA.FTZ R70, R117, R70, R64 ;  /* 0x0000004675467223 */ /* 0x000fe40000010040 */
[----:B------:R-:W-:Y:S02]  /*4240*/  FMUL.FTZ R71, R116, -R71 ;  /* 0x8000004774477220 */ /* 0x000fe40000410000 */
[----:B------:R-:W-:-:S02]  /*4250*/  FMUL.FTZ R64, R138, R129 ;  /* 0x000000818a407220 */ /* 0x000fc40000410000 */
[----:B------:R-:W-:Y:S02]  /*4260*/  FFMA.FTZ R66, R139, R129, R66 ;  /* 0x000000818b427223 */ /* 0x000fe40000010042 */
[----:B------:R-:W-:Y:S02]  /*4270*/  FFMA.FTZ R68, R117, R68, R71 ;  /* 0x0000004475447223 */ /* 0x000fe40000010047 */
[----:B------:R-:W-:Y:S02]  /*4280*/  FFMA.FTZ R64, R139, R221, -R64 ;  /* 0x000000dd8b407223 */ /* 0x000fe40000010840 */
[----:B------:R-:W-:Y:S02]  /*4290*/  FADD.FTZ R128, RZ, R66 ;  /* 0x00000042ff807221 */ /* 0x000fe40000010000 */
[----:B------:R-:W-:Y:S02]  /*42a0*/  FMUL.FTZ R66, R118, -R70 ;  /* 0x8000004676427220 */ /* 0x000fe40000410000 */
[----:B------:R-:W-:-:S02]  /*42b0*/  FADD.FTZ R68, -R181, R68 ;  /* 0x00000044b5447221 */ /* 0x000fc40000010100 */
[----:B------:R-:W-:Y:S02]  /*42c0*/  FADD.FTZ R223, R189, R64 ;  /* 0x00000040bddf7221 */ /* 0x000fe40000010000 */
[-C--:B------:R-:W-:Y:S02]  /*42d0*/  FFMA.FTZ R69, R119, R65.reuse, -R66 ;  /* 0x0000004177457223 */ /* 0x080fe40000010842 */
[----:B------:R-:W-:Y:S02]  /*42e0*/  FMUL.FTZ R66, R118, -R65 ;  /* 0x8000004176427220 */ /* 0x000fe40000410000 */
[----:B------:R-:W-:Y:S02]  /*42f0*/  FADD.FTZ R67, R182, R67 ;  /* 0x00000043b6437221 */ /* 0x000fe40000010000 */
[----:B------:R-:W-:Y:S02]  /*4300*/  FMUL.FTZ R72, R118, -R68 ;  /* 0x8000004476487220 */ /* 0x000fe40000410000 */
[----:B------:R-:W-:-:S02]  /*4310*/  FMUL.FTZ R65, R136, R223 ;  /* 0x000000df88417220 */ /* 0x000fc40000410000 */
[-C--:B------:R-:W-:Y:S02]  /*4320*/  FMUL.FTZ R64, R136, R128.reuse ;  /* 0x0000008088407220 */ /* 0x080fe40000410000 */
[-C--:B------:R-:W-:Y:S02]  /*4330*/  FFMA.FTZ R71, R119, R67.reuse, -R72 ;  /* 0x0000004377477223 */ /* 0x080fe40000010848 */
[C---:B------:R-:W-:Y:S02]  /*4340*/  FFMA.FTZ R189, R137.reuse, R128, R65 ;  /* 0x0000008089bd7223 */ /* 0x040fe40000010041 */
[----:B------:R-:W-:Y:S02]  /*4350*/  FMUL.FTZ R67, R118, -R67 ;  /* 0x8000004376437220 */ /* 0x000fe40000410000 */
[----:B------:R-:W-:Y:S02]  /*4360*/  FFMA.FTZ R65, R137, R223, -R64 ;  /* 0x000000df89417223 */ /* 0x000fe40000010840 */
[----:B------:R-:W-:-:S02]  /*4370*/  FADD.FTZ R189, RZ, R189 ;  /* 0x000000bdffbd7221 */ /* 0x000fc40000010000 */
[----:B------:R-:W-:Y:S02]  /*4380*/  FFMA.FTZ R68, R119, R68, R67 ;  /* 0x0000004477447223 */ /* 0x000fe40000010043 */
[----:B------:R-:W-:Y:S02]  /*4390*/  FADD.FTZ R220, R188, R65 ;  /* 0x00000041bcdc7221 */ /* 0x000fe40000010000 */
[C---:B------:R-:W-:Y:S02]  /*43a0*/  FMUL.FTZ R64, R132.reuse, R189 ;  /* 0x000000bd84407220 */ /* 0x040fe40000410000 */
[----:B------:R-:W-:Y:S02]  /*43b0*/  FADD.FTZ R68, -R183, R68 ;  /* 0x00000044b7447221 */ /* 0x000fe40000010100 */
[----:B------:R-:W-:Y:S02]  /*43c0*/  FFMA.FTZ R70, R119, R70, R66 ;  /* 0x0000004677467223 */ /* 0x000fe40000010042 */
[----:B------:R-:W-:-:S02]  /*43d0*/  FMUL.FTZ R66, R132, R220 ;  /* 0x000000dc84427220 */ /* 0x000fc40000410000 */
[C---:B------:R-:W-:Y:S02]  /*43e0*/  FFMA.FTZ R64, R133.reuse, R220, -R64 ;  /* 0x000000dc85407223 */ /* 0x040fe40000010840 */
[----:B------:R-:W-:Y:S02]  /*43f0*/  FADD.FTZ R71, R184, R71 ;  /* 0x00000047b8477221 */ /* 0x000fe40000010000 */
[C---:B------:R-:W-:Y:S02]  /*4400*/  FMUL.FTZ R74, R120.reuse, -R68 ;  /* 0x80000044784a7220 */ /* 0x040fe40000410000 */
[----:B------:R-:W-:Y:S02]  /*4410*/  FMUL.FTZ R72, R120, -R70 ;  /* 0x8000004678487220 */ /* 0x000fe40000410000 */
[----:B------:R-:W-:Y:S02]  /*4420*/  FFMA.FTZ R66, R133, R189, R66 ;  /* 0x000000bd85427223 */ /* 0x000fe40000010042 */
[----:B------:R-:W-:-:S02]  /*4430*/  FADD.FTZ R225, R187, R64 ;  /* 0x00000040bbe17221 */ /* 0x000fc40000010000 */
[CC--:B------:R-:W-:Y:S02]  /*4440*/  FFMA.FTZ R67, R121.reuse, R71.reuse, -R74 ;  /* 0x0000004779437223 */ /* 0x0c0fe4000001084a */
[C---:B------:R-:W-:Y:S02]  /*4450*/  FMUL.FTZ R71, R120.reuse, -R71 ;  /* 0x8000004778477220 */ /* 0x040fe40000410000 */
[-C--:B------:R-:W-:Y:S02]  /*4460*/  FFMA.FTZ R72, R121, R69.reuse, -R72 ;  /* 0x0000004579487223 */ /* 0x080fe40000010848 */
[----:B------:R-:W-:Y:S02]  /*4470*/  FADD.FTZ R188, RZ, R66 ;  /* 0x00000042ffbc7221 */ /* 0x000fe40000010000 */
[----:B------:R-:W-:Y:S02]  /*4480*/  FMUL.FTZ R69, R120, -R69 ;  /* 0x8000004578457220 */ /* 0x000fe40000410000 */
[----:B------:R-:W-:-:S02]  /*4490*/  FMUL.FTZ R65, R130, R225 ;  /* 0x000000e182417220 */ /* 0x000fc40000410000 */
[C---:B------:R-:W-:Y:S02]  /*44a0*/  FFMA.FTZ R68, R121.reuse, R68, R71 ;  /* 0x0000004479447223 */ /* 0x040fe40000010047 */
[----:B------:R-:W-:Y:S02]  /*44b0*/  FMUL.FTZ R64, R130, R188 ;  /* 0x000000bc82407220 */ /* 0x000fe40000410000 */
[----:B------:R-:W-:Y:S02]  /*44c0*/  FFMA.FTZ R69, R121, R70, R69 ;  /* 0x0000004679457223 */ /* 0x000fe40000010045 */
[----:B------:R-:W-:Y:S02]  /*44d0*/  FFMA.FTZ R65, R131, R188, R65 ;  /* 0x000000bc83417223 */ /* 0x000fe40000010041 */
[----:B------:R-:W-:Y:S02]  /*44e0*/  FADD.FTZ R68, -R163, R68 ;  /* 0x00000044a3447221 */ /* 0x000fe40000010100 */
[----:B------:R-:W-:-:S02]  /*44f0*/  FFMA.FTZ R64, R131, R225, -R64 ;  /* 0x000000e183407223 */ /* 0x000fc40000010840 */
[----:B------:R-:W-:Y:S02]  /*4500*/  FMUL.FTZ R66, R122, -R69 ;  /* 0x800000457a427220 */ /* 0x000fe40000410000 */
[----:B------:R-:W-:Y:S02]  /*4510*/  FADD.FTZ R187, RZ, R65 ;  /* 0x00000041ffbb7221 */ /* 0x000fe40000010000 */
[----:B------:R-:W-:Y:S02]  /*4520*/  FADD.FTZ R67, R164, R67 ;  /* 0x00000043a4437221 */ /* 0x000fe40000010000 */
[----:B------:R-:W-:Y:S02]  /*4530*/  FMUL.FTZ R70, R122, -R68 ;  /* 0x800000447a467220 */ /* 0x000fe40000410000 */
[----:B------:R-:W-:Y:S02]  /*4540*/  FADD.FTZ R222, R209, R64 ;  /* 0x00000040d1de7221 */ /* 0x000fe40000010000 */
[----:B------:R-:W-:-:S02]  /*4550*/  FFMA.FTZ R66, R123, R72, -R66 ;  /* 0x000000487b427223 */ /* 0x000fc40000010842 */
        /* <DEDUP_REMOVED lines=13> */
[C---:B------:R-:W-:Y:S02]  /*4630*/  FMUL.FTZ R67, R124.reuse, -R66 ;  /* 0x800000427c437220 */ /* 0x040fe40000410000 */
[----:B------:R-:W-:Y:S02]  /*4640*/  FADD.FTZ R209, RZ, R64 ;  /* 0x00000040ffd17221 */ /* 0x000fe40000010000 */
[----:B------:R-:W-:Y:S02]  /*4650*/  FMUL.FTZ R66, R124, R227 ;  /* 0x000000e37c427220 */ /* 0x000fe40000410000 */
[----:B------:R-:W-:Y:S02]  /*4660*/  FADD.FTZ R65, R166, R65 ;  /* 0x00000041a6417221 */ /* 0x000fe40000010000 */
[----:B------:R-:W-:-:S02]  /*4670*/  FMUL.FTZ R70, R124, -R68 ;  /* 0x800000447c467220 */ /* 0x000fc40000410000 */
[CC--:B------:R-:W-:Y:S02]  /*4680*/  FMUL.FTZ R64, R124.reuse, R209.reuse ;  /* 0x000000d17c407220 */ /* 0x0c0fe40000410000 */
[C---:B------:R-:W-:Y:S02]  /*4690*/  FFMA.FTZ R66, R125.reuse, R209, R66 ;  /* 0x000000d17d427223 */ /* 0x040fe40000010042 */
[CC--:B------:R-:W-:Y:S02]  /*46a0*/  FFMA.FTZ R71, R125.reuse, R65.reuse, -R70 ;  /* 0x000000417d477223 */ /* 0x0c0fe40000010846 */
[----:B------:R-:W-:Y:S02]  /*46b0*/  FMUL.FTZ R65, R124, -R65 ;  /* 0x800000417c417220 */ /* 0x000fe40000410000 */
[----:B------:R-:W-:Y:S02]  /*46c0*/  FFMA.FTZ R64, R125, R227, -R64 ;  /* 0x000000e37d407223 */ /* 0x000fe40000010840 */
[----:B------:R-:W-:-:S02]  /*46d0*/  FADD.FTZ R190, RZ, R66 ;  /* 0x00000042ffbe7221 */ /* 0x000fc40000010000 */
[----:B------:R-:W-:Y:S02]  /*46e0*/  FFMA.FTZ R68, R125, R68, R65 ;  /* 0x000000447d447223 */ /* 0x000fe40000010041 */
[----:B------:R-:W-:Y:S02]  /*46f0*/  FADD.FTZ R224, R211, R64 ;  /* 0x00000040d3e07221 */ /* 0x000fe40000010000 */
[----:B------:R-:W-:Y:S02]  /*4700*/  FFMA.FTZ R67, R125, R72, R67 ;  /* 0x000000487d437223 */ /* 0x000fe40000010043 */
[----:B------:R-:W-:Y:S02]  /*4710*/  FMUL.FTZ R64, R122, R190 ;  /* 0x000000be7a407220 */ /* 0x000fe40000410000 */
[----:B------:R-:W-:Y:S02]  /*4720*/  FADD.FTZ R68, -R167, R68 ;  /* 0x00000044a7447221 */ /* 0x000fe40000010100 */
[----:B------:R-:W-:-:S02]  /*4730*/  FMUL.FTZ R66, R126, -R69 ;  /* 0x800000457e427220 */ /* 0x000fc40000410000 */
[-C--:B------:R-:W-:Y:S02]  /*4740*/  FMUL.FTZ R65, R122, R224.reuse ;  /* 0x000000e07a417220 */ /* 0x080fe40000410000 */
[-C--:B------:R-:W-:Y:S02]  /*4750*/  FMUL.FTZ R70, R126, -R67.reuse ;  /* 0x800000437e467220 */ /* 0x080fe40000410000 */
[----:B------:R-:W-:Y:S02]  /*4760*/  FFMA.FTZ R229, R123, R224, -R64 ;  /* 0x000000e07be57223 */ /* 0x000fe40000010840 */
[----:B------:R-:W-:Y:S02]  /*4770*/  FADD.FTZ R71, R168, R71 ;  /* 0x00000047a8477221 */ /* 0x000fe40000010000 */
[----:B------:R-:W-:Y:S02]  /*4780*/  FMUL.FTZ R64, R126, -R68 ;  /* 0x800000447e407220 */ /* 0x000fe40000410000 */
[----:B------:R-:W-:-:S02]  /*4790*/  FFMA.FTZ R67, R127, R67, R66 ;  /* 0x000000437f437223 */ /* 0x000fc40000010042 */
[----:B------:R-:W-:Y:S02]  /*47a0*/  FFMA.FTZ R65, R123, R190, R65 ;  /* 0x000000be7b417223 */ /* 0x000fe40000010041 */
[C---:B------:R-:W-:Y:S02]  /*47b0*/  FFMA.FTZ R70, R127.reuse, R69, -R70 ;  /* 0x000000457f467223 */ /* 0x040fe40000010846 */
        /* <DEDUP_REMOVED lines=17> */
[----:B------:R-:W-:Y:S02]  /*48d0*/  FMUL.FTZ R64, R118, R210 ;  /* 0x000000d276407220 */ /* 0x000fe40000410000 */
[C---:B------:R-:W-:Y:S02]  /*48e0*/  FFMA.FTZ R70, R131.reuse, R67, R70 ;  /* 0x0000004383467223 */ /* 0x040fe40000010046 */
[----:B------:R-:W-:Y:S02]  /*48f0*/  FFMA.FTZ R67, R131, R69, -R66 ;  /* 0x0000004583437223 */ /* 0x000fe40000010842 */
[----:B------:R-:W-:Y:S02]  /*4900*/  FFMA.FTZ R231, R119, R226, -R64 ;  /* 0x000000e277e77223 */ /* 0x000fe40000010840 */
[----:B------:R-:W-:-:S02]  /*4910*/  FMUL.FTZ R66, R132, -R70 ;  /* 0x8000004684427220 */ /* 0x000fc40000410000 */
[----:B------:R-:W-:Y:S02]  /*4920*/  FMUL.FTZ R69, R130, -R69 ;  /* 0x8000004582457220 */ /* 0x000fe40000410000 */
[----:B------:R-:W-:Y:S02]  /*4930*/  FMUL.FTZ R64, R118, R226 ;  /* 0x000000e276407220 */ /* 0x000fe40000410000 */
[-C--:B------:R-:W-:Y:S02]  /*4940*/  FFMA.FTZ R66, R133, R65.reuse, -R66 ;  /* 0x0000004185427223 */ /* 0x080fe40000010842 */
[----:B------:R-:W-:Y:S02]  /*4950*/  FFMA.FTZ R68, R131, R68, R69 ;  /* 0x0000004483447223 */ /* 0x000fe40000010045 */
        /* <DEDUP_REMOVED lines=13> */
[----:B------:R-:W-:-:S02]  /*4a30*/  FMUL.FTZ R67, R132, -R67 ;  /* 0x8000004384437220 */ /* 0x000fc40000410000 */
[----:B------:R-:W-:Y:S02]  /*4a40*/  FADD.FTZ R213, RZ, R65 ;  /* 0x00000041ffd57221 */ /* 0x000fe40000010000 */
[----:B------:R-:W-:Y:S02]  /*4a50*/  FADD.FTZ R228, R215, R64 ;  /* 0x00000040d7e47221 */ /* 0x000fe40000010000 */
[----:B------:R-:W-:Y:S02]  /*4a60*/  FFMA.FTZ R72, R133, R68, R67 ;  /* 0x0000004485487223 */ /* 0x000fe40000010043 */
[----:B------:R-:W-:Y:S02]  /*4a70*/  FMUL.FTZ R64, R114, R213 ;  /* 0x000000d572407220 */ /* 0x000fe40000410000 */
[----:B------:R-:W-:Y:S02]  /*4a80*/  FADD.FTZ R72, -R149, R72 ;  /* 0x0000004895487221 */ /* 0x000fe40000010100 */
[----:B------:R-:W-:-:S02]  /*4a90*/  FFMA.FTZ R233, R115, R228, -R64 ;  /* 0x000000e473e97223 */ /* 0x000fc40000010840 */
[----:B------:R-:W-:Y:S02]  /*4aa0*/  FMUL.FTZ R64, R114, R228 ;  /* 0x000000e472407220 */ /* 0x000fe40000410000 */
[----:B------:R-:W-:Y:S02]  /*4ab0*/  FMUL.FTZ R71, R136, -R70 ;  /* 0x8000004688477220 */ /* 0x000fe40000410000 */
[----:B------:R-:W-:Y:S02]  /*4ac0*/  FADD.FTZ R69, R150, R69 ;  /* 0x0000004596457221 */ /* 0x000fe40000010000 */
[----:B------:R-:W-:Y:S02]  /*4ad0*/  FMUL.FTZ R74, R136, -R72 ;  /* 0x80000048884a7220 */ /* 0x000fe40000410000 */
[----:B------:R-:W-:Y:S02]  /*4ae0*/  FADD.FTZ R233, R216, R233 ;  /* 0x000000e9d8e97221 */ /* 0x000fe40000010000 */
[----:B------:R-:W-:Y:S01]  /*4af0*/  FFMA.FTZ R214, R115, R213, R64 ;  /* 0x000000d573d67223 */ /* 0x000fe20000010040 */
[----:B------:R-:W-:Y:S01]  /*4b00*/  MOV R64, 0x3f800000 ;  /* 0x3f80000000407802 */ /* 0x000fe20000000f00 */
[----:B------:R-:W-:-:S02]  /*4b10*/  FFMA.FTZ R68, R137, R66, -R71 ;  /* 0x0000004289447223 */ /* 0x000fc40000010847 */
[C---:B------:R-:W-:Y:S02]  /*4b20*/  FMUL.FTZ R66, R136.reuse, -R66 ;  /* 0x8000004288427220 */ /* 0x040fe40000410000 */
[-C--:B------:R-:W-:Y:S02]  /*4b30*/  FMUL.FTZ R65, R136, -R69.reuse ;  /* 0x8000004588417220 */ /* 0x080fe40000410000 */
[C---:B------:R-:W-:Y:S02]  /*4b40*/  FFMA.FTZ R73, R137.reuse, R69, -R74 ;  /* 0x0000004589497223 */ /* 0x040fe4000001084a */
[----:B------:R-:W-:Y:S02]  /*4b50*/  FADD.FTZ R214, RZ, R214 ;  /* 0x000000d6ffd67221 */ /* 0x000fe40000010000 */
[----:B------:R-:W-:Y:S02]  /*4b60*/  FMUL.FTZ R69, R112, R233 ;  /* 0x000000e970457220 */ /* 0x000fe40000410000 */
[----:B------:R-:W-:-:S02]  /*4b70*/  FFMA.FTZ R71, R137, R70, R66 ;  /* 0x0000004689477223 */ /* 0x000fc40000010042 */
[-C--:B------:R-:W-:Y:S01]  /*4b80*/  FMUL.FTZ R70, R112, R214.reuse ;  /* 0x000000d670467220 */ /* 0x080fe20000410000 */
[----:B------:R-:W-:Y:S01]  /*4b90*/  CS2R R66, SRZ ;  /* 0x0000000000427805 */ /* 0x000fe2000001ff00 */
[----:B------:R-:W-:Y:S02]  /*4ba0*/  FFMA.FTZ R69, R113, R214, R69 ;  /* 0x000000d671457223 */ /* 0x000fe40000010045 */
[----:B------:R-:W-:Y:S01]  /*4bb0*/  FFMA.FTZ R72, R137, R72, R65 ;  /* 0x0000004889487223 */ /* 0x000fe20000010041 */
[----:B------:R-:W-:Y:S01]  /*4bc0*/  HFMA2.MMA R65, -RZ, RZ, 0, 0 ;  /* 0x00000000ff417435 */ /* 0x000fe200000001ff */
[----:B------:R-:W-:Y:S02]  /*4bd0*/  FFMA.FTZ R70, R113, R233, -R70 ;  /* 0x000000e971467223 */ /* 0x000fe40000010846 */
[----:B------:R-:W-:Y:S02]  /*4be0*/  FADD.FTZ R215, RZ, R69 ;  /* 0x00000045ffd77221 */ /* 0x000fe40000010000 */
[----:B------:R-:W-:-:S02]  /*4bf0*/  FADD.FTZ R72, -R151, R72 ;  /* 0x0000004897487221 */ /* 0x000fc40000010100 */
[----:B------:R-:W-:Y:S02]  /*4c00*/  FADD.FTZ R216, R207, R70 ;  /* 0x00000046cfd87221 */ /* 0x000fe40000010000 */
[----:B------:R-:W-:Y:S01]  /*4c10*/  FMUL.FTZ R69, R144, R215 ;  /* 0x000000d790457220 */ /* 0x000fe20000410000 */
[----:B------:R0:W1:Y:S01]  /*4c20*/  @!P0 LDS.128 R64, [R0.X16+0x4be0] ;  /* 0x004be00000408984 */ /* 0x000062000000cc00 */
[----:B------:R-:W-:Y:S01]  /*4c30*/  FADD.FTZ R73, R152, R73 ;  /* 0x0000004998497221 */ /* 0x000fe20000010000 */
[----:B------:R-:W-:Y:S01]  /*4c40*/  ISETP.GT.U32.AND P0, PT, R99, 0x1f, PT ;  /* 0x0000001f6300780c */ /* 0x000fe20003f04070 */
[----:B------:R-:W-:Y:S02]  /*4c50*/  FMUL.FTZ R74, R138, -R72 ;  /* 0x800000488a4a7220 */ /* 0x000fe40000410000 */
[-C--:B------:R-:W-:Y:S02]  /*4c60*/  FFMA.FTZ R69, R145, R216.reuse, -R69 ;  /* 0x000000d891457223 */ /* 0x080fe40000010845 */
[----:B------:R-:W-:-:S02]  /*4c70*/  FMUL.FTZ R70, R144, R216 ;  /* 0x000000d890467220 */ /* 0x000fc40000410000 */
[CC--:B------:R-:W-:Y:S02]  /*4c80*/  FMUL.FTZ R75, R138.reuse, -R73.reuse ;  /* 0x800000498a4b7220 */ /* 0x0c0fe40000410000 */
[----:B------:R-:W-:Y:S02]  /*4c90*/  FFMA.FTZ R73, R139, R73, -R74 ;  /* 0x000000498b497223 */ /* 0x000fe4000001084a */
        /* <DEDUP_REMOVED lines=19> */
[----:B------:R-:W-:-:S04]  /*4dd0*/  FFMA.FTZ R72, R141, R206, -R72 ;  /* 0x000000ce8d487223 */ /* 0x000fc80000010848 */
[----:B------:R-:W-:Y:S02]  /*4de0*/  FADD.FTZ R237, R217, R72 ;  /* 0x00000048d9ed7221 */ /* 0x000fe40000010000 */
[----:B------:R-:W-:Y:S01]  /*4df0*/  FFMA.FTZ R217, R141, R208, R73 ;  /* 0x000000d08dd97223 */ /* 0x000fe20000010049 */
[----:B------:R-:W-:Y:S06]  /*4e00*/  BAR.SYNC.DEFER_BLOCKING 0x0 ;  /* 0x0000000000007b1d */ /* 0x000fec0000010000 */
[----:B------:R-:W-:Y:S05]  /*4e10*/  @P0 BRA `(.L_x_6440) ;  /* 0x00000ae000000947 */ /* 0x000fea0003800000 */
[----:B01----:R-:W-:-:S05]  /*4e20*/  SHF.L.U32 R230, R99, 0x5, RZ ;  /* 0x0000000563e67819 */ /* 0x003fca00000006ff */
        /* <DEDUP_REMOVED lines=8> */
[C---:B------:R-:W-:Y:S02]  /*4eb0*/  FFMA.FTZ R73, R68.reuse, R74, -R73 ;  /* 0x0000004a44497223 */ /* 0x040fe40000010849 */
[----:B------:R-:W-:Y:S01]  /*4ec0*/  FFMA.FTZ R68, R68, R75, R69 ;  /* 0x0000004b44447223 */ /* 0x000fe20000010045 */
[----:B------:R-:W-:Y:S01]  /*4ed0*/  LOP3.LUT R69, R99, 0x1f, RZ, 0xc0, !PT ;  /* 0x0000001f63457812 */ /* 0x000fe200078ec0ff */
[----:B------:R-:W-:-:S02]  /*4ee0*/  FADD.FTZ R232, R70, R73 ;  /* 0x0000004946e87221 */ /* 0x000fc40000010000 */
[----:B------:R-:W-:Y:S01]  /*4ef0*/  FADD.FTZ R247, R71, R68 ;  /* 0x0000004447f77221 */ /* 0x000fe20000010000 */
[----:B------:R-:W-:Y:S01]  /*4f00*/  ISETP.NE.AND P0, PT, R69, 0x1f, PT ;  /* 0x0000001f4500780c */ /* 0x000fe20003f05270 */
[----:B------:R-:W-:Y:S10]  /*4f10*/  BRA.DIV ~URZ, `(.L_x_6441) ;  /* 0x000066327f007947 */ /* 0x000ff4000b800000 */
[----:B------:R0:W1:Y:S02]  /*4f20*/  SHFL.DOWN PT, R70, R234, 0x1, 0x1f ;  /* 0x08201f00ea467f89 */ /* 0x00006400000e0000 */
.L_x_6539:
[----:B------:R-:W-:Y:S05]  /*4f30*/  BRA.DIV ~URZ, `(.L_x_6442) ;  /* 0x000066927f007947 */ /* 0x000fea000b800000 */
[----:B------:R2:W3:Y:S04]  /*4f40*/  SHFL.DOWN PT, R71, R241, 0x1, 0x1f ;  /* 0x08201f00f1477f89 */ /* 0x0004e800000e0000 */
[----:B------:R2:W4:Y:S04]  /*4f50*/  SHFL.DOWN PT, R74, R232, 0x1, 0x1f ;  /* 0x08201f00e84a7f89 */ /* 0x00052800000e0000 */
[----:B------:R2:W0:Y:S02]  /*4f60*/  SHFL.DOWN PT, R244, R247, 0x1, 0x1f ;  /* 0x08201f00f7f47f89 */ /* 0x00042400000e0000 */
.L_x_6540:
[----:B------:R-:W-:Y:S01]  /*4f70*/  LOP3.LUT R68, R99, 0x1f, RZ, 0xc0, !PT ;  /* 0x0000001f63447812 */ /* 0x000fe200078ec0ff */
[----:B------:R-:W-:Y:S03]  /*4f80*/  BSSY B1, `(.L_x_6443) ;  /* 0x000000e000017945 */ /* 0x000fe60003800000 */
        /* <DEDUP_REMOVED lines=13> */
.L_x_6444:
[----:B------:R-:W-:Y:S05]  /*5060*/  BSYNC B1 ;  /* 0x0000000000017941 */ /* 0x000fea0003800000 */
.L_x_6443:
[----:B------:R-:W-:Y:S05]  /*5070*/  BRA.DIV ~URZ, `(.L_x_6445) ;  /* 0x000066a27f007947 */ /* 0x000fea000b800000 */
[----:B-1----:R1:W2:Y:S04]  /*5080*/  SHFL.DOWN PT, R70, R234, 0x2, 0x1f ;  /* 0x08401f00ea467f89 */ /* 0x0022a800000e0000 */
[----:B---3--:R1:W3:Y:S04]  /*5090*/  SHFL.DOWN PT, R71, R241, 0x2, 0x1f ;  /* 0x08401f00f1477f89 */ /* 0x0082e800000e0000 */
[----:B----4-:R1:W4:Y:S04]  /*50a0*/  SHFL.DOWN PT, R74, R232, 0x2, 0x1f ;  /* 0x08401f00e84a7f89 */ /* 0x01032800000e0000 */
[----:B0-----:R1:W0:Y:S02]  /*50b0*/  SHFL.DOWN PT, R244, R247, 0x2, 0x1f ;  /* 0x08401f00f7f47f89 */ /* 0x00122400000e0000 */
.L_x_6541:
[----:B------:R-:W-:Y:S01]  /*50c0*/  LOP3.LUT R68, R99, 0x1f, RZ, 0xc0, !PT ;  /* 0x0000001f63447812 */ /* 0x000fe200078ec0ff */
[----:B------:R-:W-:Y:S03]  /*50d0*/  BSSY B1, `(.L_x_6446) ;  /* 0x000000e000017945 */ /* 0x000fe60003800000 */
        /* <DEDUP_REMOVED lines=13> */
.L_x_6447:
[----:B------:R-:W-:Y:S05]  /*51b0*/  BSYNC B1 ;  /* 0x0000000000017941 */ /* 0x000fea0003800000 */
.L_x_6446:
[----:B------:R-:W-:Y:S05]  /*51c0*/  BRA.DIV ~URZ, `(.L_x_6448) ;  /* 0x000067127f007947 */ /* 0x000fea000b800000 */
[----:B--2---:R2:W1:Y:S02]  /*51d0*/  SHFL.DOWN PT, R70, R234, 0x4, 0x1f ;  /* 0x08801f00ea467f89 */ /* 0x00446400000e0000 */
.L_x_6542:
[----:B------:R-:W-:Y:S05]  /*51e0*/  BRA.DIV ~URZ, `(.L_x_6449) ;  /* 0x000067727f007947 */ /* 0x000fea000b800000 */
[----:B---3--:R3:W2:Y:S04]  /*51f0*/  SHFL.DOWN PT, R71, R241, 0x4, 0x1f ;  /* 0x08801f00f1477f89 */ /* 0x0086a800000e0000 */
[----:B----4-:R3:W4:Y:S04]  /*5200*/  SHFL.DOWN PT, R74, R232, 0x4, 0x1f ;  /* 0x08801f00e84a7f89 */ /* 0x01072800000e0000 */
[----:B0-----:R3:W0:Y:S02]  /*5210*/  SHFL.DOWN PT, R244, R247, 0x4, 0x1f ;  /* 0x08801f00f7f47f89 */ /* 0x00162400000e0000 */
.L_x_6543:
[----:B------:R-:W-:Y:S01]  /*5220*/  LOP3.LUT R68, R99, 0x1f, RZ, 0xc0, !PT ;  /* 0x0000001f63447812 */ /* 0x000fe200078ec0ff */
[----:B------:R-:W-:Y:S03]  /*5230*/  BSSY B1, `(.L_x_6450) ;  /* 0x000000e000017945 */ /* 0x000fe60003800000 */
        /* <DEDUP_REMOVED lines=13> */
.L_x_6451:
[----:B------:R-:W-:Y:S05]  /*5310*/  BSYNC B1 ;  /* 0x0000000000017941 */ /* 0x000fea0003800000 */
.L_x_6450:
[----:B------:R-:W-:Y:S05]  /*5320*/  BRA.DIV ~URZ, `(.L_x_6452) ;  /* 0x000067827f007947 */ /* 0x000fea000b800000 */
[----:B-1----:R1:W3:Y:S04]  /*5330*/  SHFL.DOWN PT, R70, R234, 0x8, 0x1f ;  /* 0x09001f00ea467f89 */ /* 0x0022e800000e0000 */
[----:B--2---:R1:W2:Y:S04]  /*5340*/  SHFL.DOWN PT, R71, R241, 0x8, 0x1f ;  /* 0x09001f00f1477f89 */ /* 0x0042a800000e0000 */
[----:B----4-:R1:W4:Y:S04]  /*5350*/  SHFL.DOWN PT, R74, R232, 0x8, 0x1f ;  /* 0x09001f00e84a7f89 */ /* 0x01032800000e0000 */
[----:B0-----:R1:W0:Y:S02]  /*5360*/  SHFL.DOWN PT, R244, R247, 0x8, 0x1f ;  /* 0x09001f00f7f47f89 */ /* 0x00122400000e0000 */
.L_x_6544:
        /* <DEDUP_REMOVED lines=15> */
.L_x_6454:
[----:B------:R-:W-:Y:S05]  /*5460*/  BSYNC B1 ;  /* 0x0000000000017941 */ /* 0x000fea0003800000 */
.L_x_6453:
[----:B------:R-:W-:Y:S05]  /*5470*/  BRA.DIV ~URZ, `(.L_x_6455) ;  /* 0x000067f27f007947 */ /* 0x000fea000b800000 */
[----:B---3--:R3:W1:Y:S02]  /*5480*/  SHFL.DOWN PT, R70, R234, 0x10, 0x1f ;  /* 0x0a001f00ea467f89 */ /* 0x00866400000e0000 */
.L_x_6545:
[----:B------:R-:W-:Y:S05]  /*5490*/  BRA.DIV ~URZ, `(.L_x_6456) ;  /* 0x000068527f007947 */ /* 0x000fea000b800000 */
[----:B--2---:R2:W3:Y:S04]  /*54a0*/  SHFL.DOWN PT, R71, R241, 0x10, 0x1f ;  /* 0x0a001f00f1477f89 */ /* 0x0044e800000e0000 */
[----:B----4-:R2:W4:Y:S04]  /*54b0*/  SHFL.DOWN PT, R74, R232, 0x10, 0x1f ;  /* 0x0a001f00e84a7f89 */ /* 0x01052800000e0000 */
[----:B0-----:R2:W0:Y:S02]  /*54c0*/  SHFL.DOWN PT, R244, R247, 0x10, 0x1f ;  /* 0x0a001f00f7f47f89 */ /* 0x00142400000e0000 */
.L_x_6546:
        /* <DEDUP_REMOVED lines=13> */
.L_x_6458:
[----:B------:R-:W-:Y:S05]  /*55a0*/  BSYNC B1 ;  /* 0x0000000000017941 */ /* 0x000fea0003800000 */
.L_x_6457:
[----:B------:R-:W-:Y:S05]  /*55b0*/  BRA.DIV ~URZ, `(.L_x_6459) ;  /* 0x000068827f007947 */ /* 0x000fea000b800000 */
[----:B------:R-:W5:Y:S04]  /*55c0*/  SHFL.IDX PT, R245, R241, RZ, 0x1f ;  /* 0x00001ffff1f57589 */ /* 0x000f6800000e0000 */
[----:B------:R-:W2:Y:S04]  /*55d0*/  SHFL.IDX PT, R239, R234, RZ, 0x1f ;  /* 0x00001fffeaef7589 */ /* 0x000ea800000e0000 */
[----:B------:R-:W4:Y:S04]  /*55e0*/  SHFL.IDX PT, R236, R247, RZ, 0x1f ;  /* 0x00001ffff7ec7589 */ /* 0x000f2800000e0000 */
[----:B0-----:R-:W0:Y:S04]  /*55f0*/  SHFL.DOWN PT, R244, R247, 0x1, 0x1f ;  /* 0x08201f00f7f47f89 */ /* 0x001e2800000e0000 */
[----:B------:R-:W3:Y:S04]  /*5600*/  SHFL.IDX PT, R75, R64, RZ, 0x1f ;  /* 0x00001fff404b7589 */ /* 0x000ee800000e0000 */
[----:B----4-:R-:W4:Y:S04]  /*5610*/  SHFL.IDX PT, R74, R66, RZ, 0x1f ;  /* 0x00001fff424a7589 */ /* 0x010f2800000e0000 */
[----:B------:R-:W1:Y:S01]  /*5620*/  SHFL.IDX PT, R248, R67, RZ, 0x1f ;  /* 0x00001fff43f87589 */ /* 0x000e6200000e0000 */
[----:B-----5:R-:W-:-:S02]  /*5630*/  FMUL.FTZ R68, R67, R245 ;  /* 0x000000f543447220 */ /* 0x020fc40000410000 */
[----:B-1----:R-:W-:Y:S01]  /*5640*/  FMUL.FTZ R70, R66, R245 ;  /* 0x000000f542467220 */ /* 0x002fe20000410000 */
[----:B------:R-:W1:Y:S03]  /*5650*/  SHFL.IDX PT, R73, R65, RZ, 0x1f ;  /* 0x00001fff41497589 */ /* 0x000e6600000e0000 */
[----:B--2---:R-:W-:Y:S01]  /*5660*/  FFMA.FTZ R243, R67, R239, R70 ;  /* 0x000000ef43f37223 */ /* 0x004fe20000010046 */
[----:B------:R-:W2:Y:S04]  /*5670*/  SHFL.IDX PT, R238, R232, RZ, 0x1f ;  /* 0x00001fffe8ee7589 */ /* 0x000ea800000e0000 */
[----:B------:R5:W0:Y:S04]  /*5680*/  SHFL.DOWN PT, R246, R232, 0x1, 0x1f ;  /* 0x08201f00e8f67f89 */ /* 0x000a2800000e0000 */
[----:B------:R3:W0:Y:S04]  /*5690*/  SHFL.DOWN PT, R242, R234, 0x1, 0x1f ;  /* 0x08201f00eaf27f89 */ /* 0x00062800000e0000 */
[----:B------:R1:W0:Y:S01]  /*56a0*/  SHFL.DOWN PT, R240, R241, 0x1, 0x1f ;  /* 0x08201f00f1f07f89 */ /* 0x00022200000e0000 */
[----:B-----5:R-:W-:-:S02]  /*56b0*/  FMUL.FTZ R232, R64, R245 ;  /* 0x000000f540e87220 */ /* 0x020fc40000410000 */
[----:B------:R-:W-:Y:S02]  /*56c0*/  FMUL.FTZ R245, R65, R245 ;  /* 0x000000f541f57220 */ /* 0x000fe40000410000 */
[-C--:B---3--:R-:W-:Y:S02]  /*56d0*/  FMUL.FTZ R234, R64, R239.reuse ;  /* 0x000000ef40ea7220 */ /* 0x088fe40000410000 */
[----:B-1----:R-:W-:Y:S02]  /*56e0*/  FFMA.FTZ R241, R66, R239, -R68 ;  /* 0x000000ef42f17223 */ /* 0x002fe40000010844 */
.L_x_6547:
[----:B----4-:R1:W3:Y:S01]  /*56f0*/  LDS.128 R68, [R230+0x35f0] ;  /* 0x0035f000e6447984 */ /* 0x0102e20000000c00 */
[----:B------:R-:W-:Y:S01]  /*5700*/  ISETP.NE.AND P0, PT, R99, 0x1f, PT ;  /* 0x0000001f6300780c */ /* 0x000fe20003f05270 */
[----:B------:R-:W-:Y:S01]  /*5710*/  BSSY B1, `(.L_x_6460) ;  /* 0x000000e000017945 */ /* 0x000fe20003800000 */
[----:B------:R-:W-:Y:S02]  /*5720*/  MOV R72, R75 ;  /* 0x0000004b00487202 */ /* 0x000fe40000000f00 */
[----:B------:R-:W-:-:S09]  /*5730*/  MOV R75, R248 ;  /* 0x000000f8004b7202 */ /* 0x000fd20000000f00 */
[----:B------:R-:W-:Y:S05]  /*5740*/  @!P0 BRA `(.L_x_6461) ;  /* 0x000000a000008947 */ /* 0x000fea0003800000 */
[-C--:B01----:R-:W-:Y:S02]  /*5750*/  FMUL.FTZ R67, R75, R240.reuse ;  /* 0x000000f04b437220 */ /* 0x083fe40000410000 */
        /* <DEDUP_REMOVED lines=9> */
.L_x_6461:
[----:B-1----:R-:W-:Y:S05]  /*57f0*/  BSYNC B1 ;  /* 0x0000000000017941 */ /* 0x002fea0003800000 */
.L_x_6460:
[C---:B---3--:R-:W-:Y:S01]  /*5800*/  FMUL.FTZ R64, R69.reuse, R74 ;  /* 0x0000004a45407220 */ /* 0x048fe20000410000 */
        /* <DEDUP_REMOVED lines=13> */
[----:B--2---:R-:W-:Y:S02]  /*58e0*/  FADD.FTZ R66, R241, R238 ;  /* 0x000000eef1427221 */ /* 0x004fe40000010000 */
[----:B------:R-:W-:Y:S02]  /*58f0*/  FADD.FTZ R67, R243, R236 ;  /* 0x000000ecf3437221 */ /* 0x000fe40000010000 */
.L_x_6440:
[----:B01----:R-:W-:Y:S05]  /*5900*/  BSYNC B0 ;  /* 0x0000000000007941 */ /* 0x003fea0003800000 */
.L_x_6439:
[----:B------:R-:W-:Y:S01]  /*5910*/  FMUL.FTZ R68, R156, R128 ;  /* 0x000000809c447220 */ /* 0x000fe20000410000 */
[----:B------:R-:W-:Y:S01]  /*5920*/  WARPSYNC 0xffffffff ;  /* 0xffffffff00007948 */ /* 0x000fe20003800000 */
[C---:B------:R-:W-:Y:S01]  /*5930*/  FMUL.FTZ R70, R158.reuse, R220 ;  /* 0x000000dc9e467220 */ /* 0x040fe20000410000 */
[----:B------:R-:W-:Y:S01]  /*5940*/  BAR.SYNC.DEFER_BLOCKING 0x0 ;  /* 0x0000000000007b1d */ /* 0x000fe20000010000 */
[----:B------:R-:W-:Y:S01]  /*5950*/  FMUL.FTZ R236, R158, R189 ;  /* 0x000000bd9eec7220 */ /* 0x000fe20000410000 */
[----:B------:R-:W-:Y:S01]  /*5960*/  ISETP.NE.AND P1, PT, R99, RZ, PT ;  /* 0x000000ff6300720c */ /* 0x000fe20003f25270 */
[----:B------:R-:W-:-:S02]  /*5970*/  FFMA.FTZ R158, R135, R223, -R68 ;  /* 0x000000df879e7223 */ /* 0x000fc40000010844 */
[----:B------:R-:W-:Y:S01]  /*5980*/  FFMA.FTZ R68, R155, R189, R70 ;  /* 0x000000bd9b447223 */ /* 0x000fe20000010046 */
[----:B------:R-:W-:Y:S01]  /*5990*/  BSSY B0, `(.L_x_6462) ;  /* 0x0000224000007945 */ /* 0x000fe20003800000 */
[----:B------:R-:W-:Y:S02]  /*59a0*/  FMUL.FTZ R70, R160, R188 ;  /* 0x000000bca0467220 */ /* 0x000fe40000410000 */
[C---:B------:R-:W-:Y:S02]  /*59b0*/  FMUL.FTZ R232, R172.reuse, R209 ;  /* 0x000000d1ace87220 */ /* 0x040fe40000410000 */
[----:B------:R-:W-:Y:S02]  /*59c0*/  FMUL.FTZ R172, R172, R227 ;  /* 0x000000e3acac7220 */ /* 0x000fe40000410000 */
[----:B------:R-:W-:Y:S02]  /*59d0*/  FMUL.FTZ R238, R146, R129 ;  /* 0x0000008192ee7220 */ /* 0x000fe40000410000 */
[----:B------:R-:W-:-:S02]  /*59e0*/  FMUL.FTZ R234, R162, R187 ;  /* 0x000000bba2ea7220 */ /* 0x000fc40000410000 */
[----:B------:R-:W-:Y:S02]  /*59f0*/  FMUL.FTZ R240, R162, R222 ;  /* 0x000000dea2f07220 */ /* 0x000fe40000410000 */
[----:B------:R-:W-:Y:S02]  /*5a00*/  FMUL.FTZ R69, R156, R223 ;  /* 0x000000df9c457220 */ /* 0x000fe40000410000 */
[-C--:B------:R-:W-:Y:S02]  /*5a10*/  FMUL.FTZ R241, R160, R225.reuse ;  /* 0x000000e1a0f17220 */ /* 0x080fe40000410000 */
[----:B------:R-:W-:Y:S02]  /*5a20*/  FFMA.FTZ R162, R157, R225, -R70 ;  /* 0x000000e19da27223 */ /* 0x000fe40000010846 */
[----:B------:R-:W-:Y:S02]  /*5a30*/  FMUL.FTZ R239, R146, R221 ;  /* 0x000000dd92ef7220 */ /* 0x000fe40000410000 */
[----:B------:R-:W-:-:S02]  /*5a40*/  FMUL.FTZ R230, R174, R190 ;  /* 0x000000beaee67220 */ /* 0x000fc40000410000 */
[----:B------:R-:W-:Y:S02]  /*5a50*/  FMUL.FTZ R70, R174, R224 ;  /* 0x000000e0ae467220 */ /* 0x000fe40000410000 */
[C---:B------:R-:W-:Y:S02]  /*5a60*/  FFMA.FTZ R232, R161.reuse, R227, -R232 ;  /* 0x000000e3a1e87223 */ /* 0x040fe400000108e8 */
[----:B------:R-:W-:Y:S02]  /*5a70*/  FFMA.FTZ R71, R161, R209, R172 ;  /* 0x000000d1a1477223 */ /* 0x000fe400000100ac */
[C---:B------:R-:W-:Y:S02]  /*5a80*/  FMUL.FTZ R156, R129.reuse, UR24 ;  /* 0x00000018819c7c20 */ /* 0x040fe40008410000 */
[----:B------:R-:W-:Y:S02]  /*5a90*/  FMUL.FTZ R160, R129, UR23 ;  /* 0x0000001781a07c20 */ /* 0x000fe40008410000 */
[----:B------:R-:W-:-:S02]  /*5aa0*/  FFMA.FTZ R238, R134, R221, -R238 ;  /* 0x000000dd86ee7223 */ /* 0x000fc400000108ee */
[----:B------:R-:W-:Y:S02]  /*5ab0*/  FADD.FTZ R161, R93, R93 ;  /* 0x0000005d5da17221 */ /* 0x000fe40000010000 */
[----:B------:R-:W-:Y:S02]  /*5ac0*/  FMUL.FTZ R72, R176, R211 ;  /* 0x000000d3b0487220 */ /* 0x000fe40000410000 */
[----:B------:R-:W-:Y:S02]  /*5ad0*/  FFMA.FTZ R241, R157, R188, R241 ;  /* 0x000000bc9df17223 */ /* 0x000fe400000100f1 */
[----:B------:R-:W-:Y:S02]  /*5ae0*/  FMUL.FTZ R74, R178, R210 ;  /* 0x000000d2b24a7220 */ /* 0x000fe40000410000 */
[----:B------:R-:W-:Y:S02]  /*5af0*/  FFMA.FTZ R239, R134, R129, R239 ;  /* 0x0000008186ef7223 */ /* 0x000fe400000100ef */
[----:B------:R-:W-:-:S02]  /*5b00*/  FFMA.FTZ R234, R159, R222, -R234 ;  /* 0x000000de9fea7223 */ /* 0x000fc400000108ea */
[----:B------:R-:W-:Y:S02]  /*5b10*/  FFMA.FTZ R240, R159, R187, R240 ;  /* 0x000000bb9ff07223 */ /* 0x000fe400000100f0 */
[C---:B------:R-:W-:Y:S02]  /*5b20*/  FFMA.FTZ R230, R171.reuse, R224, -R230 ;  /* 0x000000e0abe67223 */ /* 0x040fe400000108e6 */
[----:B------:R-:W-:Y:S02]  /*5b30*/  FFMA.FTZ R70, R171, R190, R70 ;  /* 0x000000beab467223 */ /* 0x000fe40000010046 */
[----:B------:R-:W-:Y:S02]  /*5b40*/  FMUL.FTZ R178, R178, R226 ;  /* 0x000000e2b2b27220 */ /* 0x000fe40000410000 */
[C---:B------:R-:W-:Y:S02]  /*5b50*/  FMUL.FTZ R172, R128.reuse, UR24 ;  /* 0x0000001880ac7c20 */ /* 0x040fe40008410000 */
[----:B------:R-:W-:-:S02]  /*5b60*/  FMUL.FTZ R174, R128, UR23 ;  /* 0x0000001780ae7c20 */ /* 0x000fc40008410000 */
[C---:B------:R-:W-:Y:S02]  /*5b70*/  FFMA.FTZ R156, R221.reuse, UR23, -R156 ;  /* 0x00000017dd9c7c23 */ /* 0x040fe4000801089c */
[----:B------:R-:W-:Y:S02]  /*5b80*/  FFMA.FTZ R157, R221, UR24, R160 ;  /* 0x00000018dd9d7c23 */ /* 0x000fe400080100a0 */
[----:B------:R-:W-:Y:S02]  /*5b90*/  FADD.FTZ R171, R92, R92 ;  /* 0x0000005c5cab7221 */ /* 0x000fe40000010000 */
[----:B------:R-:W-:Y:S02]  /*5ba0*/  FFMA.FTZ R159, R161, R238, RZ ;  /* 0x000000eea19f7223 */ /* 0x000fe400000100ff */
[----:B------:R-:W-:Y:S02]  /*5bb0*/  FFMA.FTZ R73, R173, R229, -R72 ;  /* 0x000000e5ad497223 */ /* 0x000fe40000010848 */
[----:B------:R-:W-:-:S02]  /*5bc0*/  FFMA.FTZ R72, R175, R226, -R74 ;  /* 0x000000e2af487223 */ /* 0x000fc4000001084a */
[----:B------:R-:W-:Y:S02]  /*5bd0*/  FFMA.FTZ R69, R135, R128, R69 ;  /* 0x0000008087457223 */ /* 0x000fe40000010045 */
[----:B------:R-:W-:Y:S02]  /*5be0*/  FMUL.FTZ R176, R176, R229 ;  /* 0x000000e5b0b07220 */ /* 0x000fe40000410000 */
[----:B------:R-:W-:Y:S02]  /*5bf0*/  FFMA.FTZ R175, R175, R210, R178 ;  /* 0x000000d2afaf7223 */ /* 0x000fe400000100b2 */
[C---:B------:R-:W-:Y:S02]  /*5c00*/  FFMA.FTZ R160, -R161.reuse, R239, RZ ;  /* 0x000000efa1a07223 */ /* 0x040fe400000101ff */
[C---:B------:R-:W-:Y:S02]  /*5c10*/  FMUL.FTZ R156, R161.reuse, R156 ;  /* 0x0000009ca19c7220 */ /* 0x040fe40000410000 */
[----:B------:R-:W-:-:S02]  /*5c20*/  FFMA.FTZ R157, -R161, R157, -RZ ;  /* 0x0000009da19d7223 */ /* 0x000fc400000109ff */
[C---:B------:R-:W-:Y:S02]  /*5c30*/  FFMA.FTZ R172, R223.reuse, UR23, -R172 ;  /* 0x00000017dfac7c23 */ /* 0x040fe400080108ac */
[----:B------:R-:W-:Y:S02]  /*5c40*/  FFMA.FTZ R174, R223, UR24, R174 ;  /* 0x00000018dfae7c23 */ /* 0x000fe400080100ae */
[----:B------:R-:W-:Y:S02]  /*5c50*/  FFMA.FTZ R236, R155, R220, -R236 ;  /* 0x000000dc9bec7223 */ /* 0x000fe400000108ec */
[----:B------:R-:W-:Y:S02]  /*5c60*/  FFMA.FTZ R161, R171, R158, R159 ;  /* 0x0000009eaba17223 */ /* 0x000fe4000001009f */
[----:B------:R-:W-:Y:S02]  /*5c70*/  FADD.FTZ R178, R91, R91 ;  /* 0x0000005b5bb27221 */ /* 0x000fe40000010000 */
[----:B------:R-:W-:-:S02]  /*5c80*/  FMUL.FTZ R135, R193, R215 ;  /* 0x000000d7c1877220 */ /* 0x000fc40000410000 */
[----:B------:R-:W-:Y:S02]  /*5c90*/  FFMA.FTZ R173, R173, R211, R176 ;  /* 0x000000d3adad7223 */ /* 0x000fe400000100b0 */
[----:B------:R-:W-:Y:S02]  /*5ca0*/  FMUL.FTZ R193, R193, R216 ;  /* 0x000000d8c1c17220 */ /* 0x000fe40000410000 */
[C---:B------:R-:W-:Y:S02]  /*5cb0*/  FMUL.FTZ R158, R171.reuse, R172 ;  /* 0x000000acab9e7220 */ /* 0x040fe40000410000 */
[C---:B------:R-:W-:Y:S02]  /*5cc0*/  FFMA.FTZ R159, -R171.reuse, R174, -RZ ;  /* 0x000000aeab9f7223 */ /* 0x040fe400000109ff */
[----:B------:R-:W-:Y:S02]  /*5cd0*/  FFMA.FTZ R69, -R171, R69, R160 ;  /* 0x00000045ab457223 */ /* 0x000fe400000101a0 */
[----:B------:R-:W-:-:S02]  /*5ce0*/  FFMA.FTZ R171, R178, R236, R161 ;  /* 0x000000ecb2ab7223 */ /* 0x000fc400000100a1 */
[----:B------:R-:W-:Y:S02]  /*5cf0*/  FADD.FTZ R176, R90, R90 ;  /* 0x0000005a5ab07221 */ /* 0x000fe40000010000 */
[C---:B------:R-:W-:Y:S02]  /*5d00*/  FFMA.FTZ R135, R196.reuse, R216, -R135 ;  /* 0x000000d8c4877223 */ /* 0x040fe40000010887 */
[----:B------:R-:W-:Y:S02]  /*5d10*/  FFMA.FTZ R196, R196, R215, R193 ;  /* 0x000000d7c4c47223 */ /* 0x000fe400000100c1 */
[----:B------:R-:W-:Y:S02]  /*5d20*/  FFMA.FTZ R68, -R178, R68, R69 ;  /* 0x00000044b2447223 */ /* 0x000fe40000010145 */
[----:B------:R-:W-:Y:S02]  /*5d30*/  FMUL.FTZ R193, R189, UR24 ;  /* 0x00000018bdc17c20 */ /* 0x000fe40008410000 */
[----:B------:R-:W-:-:S02]  /*5d40*/  FFMA.FTZ R69, R176, R162, R171 ;  /* 0x000000a2b0457223 */ /* 0x000fc400000100ab */
[----:B------:R-:W-:Y:S02]  /*5d50*/  FADD.FTZ R243, R89, R89 ;  /* 0x0000005959f37221 */ /* 0x000fe40000010000 */
[----:B------:R-:W-:Y:S02]  /*5d60*/  FFMA.FTZ R160, R220, UR23, -R193 ;  /* 0x00000017dca07c23 */ /* 0x000fe400080108c1 */
[----:B------:R-:W-:Y:S02]  /*5d70*/  FFMA.FTZ R241, -R176, R241, R68 ;  /* 0x000000f1b0f17223 */ /* 0x000fe40000010144 */
[----:B------:R-:W-:Y:S02]  /*5d80*/  FFMA.FTZ R193, R243, R234, R69 ;  /* 0x000000eaf3c17223 */ /* 0x000fe40000010045 */
[C---:B------:R-:W-:Y:S01]  /*5d90*/  FMUL.FTZ R155, R199.reuse, R208 ;  /* 0x000000d0c79b7220 */ /* 0x040fe20000410000 */
[----:B------:R-:W0:Y:S01]  /*5da0*/  LDS.64 R68, [R99.X16+0x35e8] ;  /* 0x0035e80063447984 */ /* 0x000e22000000ca00 */
[----:B------:R-:W-:-:S02]  /*5db0*/  FMUL.FTZ R199, R199, R206 ;  /* 0x000000cec7c77220 */ /* 0x000fc40000410000 */
[C---:B------:R-:W-:Y:S01]  /*5dc0*/  FFMA.FTZ R155, R197.reuse, R206, -R155 ;  /* 0x000000cec59b7223 */ /* 0x040fe2000001089b */
[----:B------:R-:W-:Y:S01]  /*5dd0*/  @!P1 STS.128 [R0.X16+0x4be0], R64 ;  /* 0x004be04000009388 */ /* 0x000fe2000000cc00 */
[----:B------:R-:W-:Y:S02]  /*5de0*/  FFMA.FTZ R197, R197, R208, R199 ;  /* 0x000000d0c5c57223 */ /* 0x000fe400000100c7 */
[----:B------:R-:W-:Y:S02]  /*5df0*/  FMUL.FTZ R199, R189, UR23 ;  /* 0x00000017bdc77c20 */ /* 0x000fe40008410000 */
[C---:B------:R-:W-:Y:S02]  /*5e00*/  FMUL.FTZ R172, R188.reuse, UR24 ;  /* 0x00000018bcac7c20 */ /* 0x040fe40008410000 */
[----:B------:R-:W-:Y:S02]  /*5e10*/  FMUL.FTZ R174, R188, UR23 ;  /* 0x00000017bcae7c20 */ /* 0x000fe40008410000 */
[----:B------:R-:W-:-:S02]  /*5e20*/  FFMA.FTZ R161, R220, UR24, R199 ;  /* 0x00000018dca17c23 */ /* 0x000fc400080100c7 */
[C---:B------:R-:W-:Y:S02]  /*5e30*/  FFMA.FTZ R162, R225.reuse, UR23, -R172 ;  /* 0x00000017e1a27c23 */ /* 0x040fe400080108ac */
[----:B------:R-:W-:Y:S02]  /*5e40*/  FFMA.FTZ R171, R225, UR24, R174 ;  /* 0x00000018e1ab7c23 */ /* 0x000fe400080100ae */
[C---:B------:R-:W-:Y:S02]  /*5e50*/  FMUL.FTZ R160, R178.reuse, R160 ;  /* 0x000000a0b2a07220 */ /* 0x040fe40000410000 */
[----:B------:R-:W-:Y:S02]  /*5e60*/  FFMA.FTZ R161, -R178, R161, -RZ ;  /* 0x000000a1b2a17223 */ /* 0x000fe400000109ff */
[C---:B------:R-:W-:Y:S02]  /*5e70*/  FMUL.FTZ R162, R176.reuse, R162 ;  /* 0x000000a2b0a27220 */ /* 0x040fe40000410000 */
[----:B------:R-:W-:-:S02]  /*5e80*/  FFMA.FTZ R171, -R176, R171, -RZ ;  /* 0x000000abb0ab7223 */ /* 0x000fc400000109ff */
[C---:B------:R-:W-:Y:S02]  /*5e90*/  FMUL.FTZ R176, R209.reuse, UR24 ;  /* 0x00000018d1b07c20 */ /* 0x040fe40008410000 */
[----:B------:R-:W-:Y:S02]  /*5ea0*/  FMUL.FTZ R178, R209, UR23 ;  /* 0x00000017d1b27c20 */ /* 0x000fe40008410000 */
[----:B------:R-:W-:Y:S02]  /*5eb0*/  FMUL.FTZ R74, R186, R212 ;  /* 0x000000d4ba4a7220 */ /* 0x000fe40000410000 */
[----:B------:R-:W-:Y:S02]  /*5ec0*/  FMUL.FTZ R134, R192, R213 ;  /* 0x000000d5c0867220 */ /* 0x000fe40000410000 */
[----:B------:R-:W-:Y:S02]  /*5ed0*/  FFMA.FTZ R240, -R243, R240, R241 ;  /* 0x000000f0f3f07223 */ /* 0x000fe400000101f1 */
[----:B------:R-:W-:-:S02]  /*5ee0*/  FMUL.FTZ R199, R187, UR24 ;  /* 0x00000018bbc77c20 */ /* 0x000fc40008410000 */
[----:B------:R-:W-:Y:S02]  /*5ef0*/  FADD.FTZ R241, R88, R88 ;  /* 0x0000005858f17221 */ /* 0x000fe40000010000 */
[C---:B------:R-:W-:Y:S02]  /*5f00*/  FFMA.FTZ R176, R227.reuse, UR23, -R176 ;  /* 0x00000017e3b07c23 */ /* 0x040fe400080108b0 */
[----:B------:R-:W-:Y:S02]  /*5f10*/  FFMA.FTZ R178, R227, UR24, R178 ;  /* 0x00000018e3b27c23 */ /* 0x000fe400080100b2 */
[----:B------:R-:W-:Y:S02]  /*5f20*/  FFMA.FTZ R75, R177, R231, -R74 ;  /* 0x000000e7b14b7223 */ /* 0x000fe4000001084a */
[----:B------:R-:W-:Y:S02]  /*5f30*/  FFMA.FTZ R74, R185, R228, -R134 ;  /* 0x000000e4b94a7223 */ /* 0x000fe40000010886 */
[----:B------:R-:W-:-:S02]  /*5f40*/  FMUL.FTZ R134, R194, R214 ;  /* 0x000000d6c2867220 */ /* 0x000fc40000410000 */
[----:B------:R-:W-:Y:S02]  /*5f50*/  FMUL.FTZ R146, R198, R207 ;  /* 0x000000cfc6927220 */ /* 0x000fe40000410000 */
[----:B------:R-:W-:Y:S02]  /*5f60*/  FMUL.FTZ R186, R186, R231 ;  /* 0x000000e7baba7220 */ /* 0x000fe40000410000 */
[----:B------:R-:W-:Y:S02]  /*5f70*/  FMUL.FTZ R194, R194, R233 ;  /* 0x000000e9c2c27220 */ /* 0x000fe40000410000 */
[----:B------:R-:W-:Y:S02]  /*5f80*/  FMUL.FTZ R198, R198, R235 ;  /* 0x000000ebc6c67220 */ /* 0x000fe40000410000 */
[----:B------:R-:W-:Y:S02]  /*5f90*/  FMUL.FTZ R239, R187, UR23 ;  /* 0x00000017bbef7c20 */ /* 0x000fe40008410000 */
[----:B------:R-:W-:-:S02]  /*5fa0*/  FFMA.FTZ R172, R222, UR23, -R199 ;  /* 0x00000017deac7c23 */ /* 0x000fc400080108c7 */
[C---:B------:R-:W-:Y:S02]  /*5fb0*/  FFMA.FTZ R193, R241.reuse, R232, R193 ;  /* 0x000000e8f1c17223 */ /* 0x040fe400000100c1 */
[C---:B------:R-:W-:Y:S02]  /*5fc0*/  FMUL.FTZ R176, R241.reuse, R176 ;  /* 0x000000b0f1b07220 */ /* 0x040fe40000410000 */
[C---:B------:R-:W-:Y:S02]  /*5fd0*/  FFMA.FTZ R178, -R241.reuse, R178, -RZ ;  /* 0x000000b2f1b27223 */ /* 0x040fe400000109ff */
[----:B------:R-:W-:Y:S01]  /*5fe0*/  FFMA.FTZ R71, -R241, R71, R240 ;  /* 0x00000047f1477223 */ /* 0x000fe200000101f0 */
[----:B------:R-:W-:Y:S01]  /*5ff0*/  MOV R241, c[0x0][0x2bc] ;  /* 0x0000af0000f17a02 */ /* 0x000fe20000000f00 */
[----:B------:R-:W-:Y:S02]  /*6000*/  FMUL.FTZ R199, R190, UR24 ;  /* 0x00000018bec77c20 */ /* 0x000fe40008410000 */
[----:B------:R-:W-:-:S02]  /*6010*/  FFMA.FTZ R134, R191, R233, -R134 ;  /* 0x000000e9bf867223 */ /* 0x000fc40000010886 */
[----:B------:R-:W-:Y:S02]  /*6020*/  FFMA.FTZ R146, R195, R235, -R146 ;  /* 0x000000ebc3927223 */ /* 0x000fe40000010892 */
[----:B------:R-:W-:Y:S02]  /*6030*/  FMUL.FTZ R192, R192, R228 ;  /* 0x000000e4c0c07220 */ /* 0x000fe40000410000 */
[----:B------:R-:W-:Y:S02]  /*6040*/  FFMA.FTZ R177, R177, R212, R186 ;  /* 0x000000d4b1b17223 */ /* 0x000fe400000100ba */
[----:B------:R-:W-:Y:S01]  /*6050*/  FFMA.FTZ R191, R191, R214, R194 ;  /* 0x000000d6bfbf7223 */ /* 0x000fe200000100c2 */
[----:B------:R-:W-:Y:S01]  /*6060*/  MOV R194, c[0x0][0x2b8] ;  /* 0x0000ae0000c27a02 */ /* 0x000fe20000000f00 */
[----:B------:R-:W-:Y:S01]  /*6070*/  FFMA.FTZ R195, R195, R207, R198 ;  /* 0x000000cfc3c37223 */ /* 0x000fe200000100c6 */
[----:B------:R-:W-:Y:S01]  /*6080*/  SHF.R.U32.HI R198, RZ, 0x1, R241 ;  /* 0x00000001ffc67819 */ /* 0x000fe200000116f1 */
[----:B------:R-:W-:Y:S01]  /*6090*/  FFMA.FTZ R174, R222, UR24, R239 ;  /* 0x00000018deae7c23 */ /* 0x000fe200080100ef */
[----:B------:R-:W-:Y:S01]  /*60a0*/  SHF.R.U64 R194, R194, 0x1, R241 ;  /* 0x00000001c2c27819 */ /* 0x000fe200000012f1 */
[----:B------:R-:W-:-:S02]  /*60b0*/  FMUL.FTZ R239, R190, UR23 ;  /* 0x00000017beef7c20 */ /* 0x000fc40008410000 */
[C---:B------:R-:W-:Y:S02]  /*60c0*/  FFMA.FTZ R186, R224.reuse, UR23, -R199 ;  /* 0x00000017e0ba7c23 */ /* 0x040fe400080108c7 */
[----:B------:R-:W-:Y:S02]  /*60d0*/  FADD.FTZ R199, R87, R87 ;  /* 0x0000005757c77221 */ /* 0x000fe40000010000 */
[----:B------:R-:W-:Y:S02]  /*60e0*/  FFMA.FTZ R185, R185, R213, R192 ;  /* 0x000000d5b9b97223 */ /* 0x000fe400000100c0 */
[----:B------:R-:W-:Y:S02]  /*60f0*/  FADD.FTZ R217, RZ, R217 ;  /* 0x000000d9ffd97221 */ /* 0x000fe40000010000 */
[----:B------:R-:W-:Y:S02]  /*6100*/  FFMA.FTZ R192, R224, UR24, R239 ;  /* 0x00000018e0c07c23 */ /* 0x000fe400080100ef */
[----:B------:R-:W-:-:S02]  /*6110*/  FFMA.FTZ R230, R199, R230, R193 ;  /* 0x000000e6c7e67223 */ /* 0x000fc400000100c1 */
[----:B------:R-:W-:Y:S02]  /*6120*/  IMAD R239, R198, R109, RZ ;  /* 0x0000006dc6ef7224 */ /* 0x000fe400078e02ff */
[C---:B------:R-:W-:Y:S02]  /*6130*/  FMUL.FTZ R193, R83.reuse, R237 ;  /* 0x000000ed53c17220 */ /* 0x040fe40000410000 */
[----:B------:R-:W-:Y:S02]  /*6140*/  FMUL.FTZ R83, R83, R217 ;  /* 0x000000d953537220 */ /* 0x000fe40000410000 */
[C---:B------:R-:W-:Y:S02]  /*6150*/  FMUL.FTZ R186, R199.reuse, R186 ;  /* 0x000000bac7ba7220 */ /* 0x040fe40000410000 */
[C---:B------:R-:W-:Y:S02]  /*6160*/  FFMA.FTZ R192, -R199.reuse, R192, -RZ ;  /* 0x000000c0c7c07223 */ /* 0x040fe400000109ff */
[----:B------:R-:W-:-:S02]  /*6170*/  FFMA.FTZ R198, -R199, R70, R71 ;  /* 0x00000046c7c67223 */ /* 0x000fc40000010147 */
[----:B------:R-:W-:Y:S02]  /*6180*/  IMAD R199, R108, R194, R239 ;  /* 0x000000c26cc77224 */ /* 0x000fe400078e02ef */
[----:B------:R-:W-:-:S04]  /*6190*/  IMAD.WIDE.U32 R70, R194, R109, RZ ;  /* 0x0000006dc2467225 */ /* 0x000fc800078e00ff */
[C---:B------:R-:W-:Y:S01]  /*61a0*/  FFMA.FTZ R194, R80.reuse, R217, R193 ;  /* 0x000000d950c27223 */ /* 0x040fe200000100c1 */
[----:B------:R-:W-:Y:S01]  /*61b0*/  IADD3 R71, R71, R199, RZ ;  /* 0x000000c747477210 */ /* 0x000fe20007ffe0ff */
[----:B------:R-:W-:Y:S02]  /*61c0*/  FFMA.FTZ R193, R80, R237, -R83 ;  /* 0x000000ed50c17223 */ /* 0x000fe40000010853 */
[-C--:B0-----:R-:W-:Y:S02]  /*61d0*/  FMUL.FTZ R83, R69, -R77.reuse ;  /* 0x8000004d45537220 */ /* 0x081fe40000410000 */
[C---:B------:R-:W-:Y:S02]  /*61e0*/  FMUL.FTZ R77, R68.reuse, -R77 ;  /* 0x8000004d444d7220 */ /* 0x040fe40000410000 */
[----:B------:R-:W-:Y:S02]  /*61f0*/  FFMA.FTZ R199, R68, R76, -R83 ;  /* 0x0000004c44c77223 */ /* 0x000fe40000010853 */
[----:B------:R-:W-:-:S02]  /*6200*/  FMUL.FTZ R68, R217, UR24 ;  /* 0x00000018d9447c20 */ /* 0x000fc40008410000 */
[----:B------:R-:W-:Y:S02]  /*6210*/  FMUL.FTZ R80, R217, UR23 ;  /* 0x00000017d9507c20 */ /* 0x000fe40008410000 */
[----:B------:R-:W-:Y:S02]  /*6220*/  IMAD R232, R106, c[0x0][0x2c0], RZ ;  /* 0x0000b0006ae87a24 */ /* 0x000fe400078e02ff */
[----:B------:R-:W-:Y:S02]  /*6230*/  FFMA.FTZ R76, R69, R76, R77 ;  /* 0x0000004c454c7223 */ /* 0x000fe4000001004d */
[----:B------:R-:W-:Y:S02]  /*6240*/  FADD.FTZ R69, R50, R50 ;  /* 0x0000003232457221 */ /* 0x000fe40000010000 */
[C---:B------:R-:W-:Y:S02]  /*6250*/  FFMA.FTZ R68, R237.reuse, UR23, -R68 ;  /* 0x00000017ed447c23 */ /* 0x040fe40008010844 */
[----:B------:R-:W-:-:S02]  /*6260*/  FFMA.FTZ R80, R237, UR24, R80 ;  /* 0x00000018ed507c23 */ /* 0x000fc40008010050 */
[C---:B------:R-:W-:Y:S02]  /*6270*/  IMAD R239, R107.reuse, c[0x0][0x2c4], R232 ;  /* 0x0000b1006bef7a24 */ /* 0x040fe400078e02e8 */
[----:B------:R-:W-:-:S04]  /*6280*/  IMAD.WIDE.U32 R70, R107, c[0x0][0x2c0], R70 ;  /* 0x0000b0006b467a25 */ /* 0x000fc800078e0046 */
[----:B------:R-:W-:Y:S01]  /*6290*/  FMUL.FTZ R83, R69, R194 ;  /* 0x000000c245537220 */ /* 0x000fe20000410000 */
[----:B------:R-:W-:Y:S01]  /*62a0*/  IADD3 R71, R239, R71, RZ ;  /* 0x00000047ef477210 */ /* 0x000fe20007ffe0ff */
[C---:B------:R-:W-:Y:S01]  /*62b0*/  FMUL.FTZ R193, R69.reuse, R193 ;  /* 0x000000c145c17220 */ /* 0x040fe20000410000 */
[C---:B------:R-:W-:Y:S01]  /*62c0*/  LEA R194, P0, R70.reuse, c[0x0][0x320], 0x3 ;  /* 0x0000c80046c27a11 */ /* 0x040fe200078018ff */
[C---:B------:R-:W-:Y:S02]  /*62d0*/  FMUL.FTZ R77, R69.reuse, R68 ;  /* 0x00000044454d7220 */ /* 0x040fe40000410000 */
[----:B------:R-:W-:Y:S01]  /*62e0*/  FFMA.FTZ R80, -R69, R80, -RZ ;  /* 0x0000005045507223 */ /* 0x000fe200000109ff */
[----:B------:R-:W-:Y:S01]  /*62f0*/  LEA.HI.X R68, R70, c[0x0][0x324], R71, 0x3, P0 ;  /* 0x0000c90046447a11 */ /* 0x000fe200000f1c47 */
[----:B------:R-:W-:Y:S02]  /*6300*/  FADD.FTZ R205, -R205, R76 ;  /* 0x0000004ccdcd7221 */ /* 0x000fe40000010100 */
[----:B------:R-:W-:-:S02]  /*6310*/  FADD.FTZ R69, R204, R199 ;  /* 0x000000c7cc457221 */ /* 0x000fc40000010000 */
[C---:B------:R-:W-:Y:S02]  /*6320*/  FMUL.FTZ R76, R140.reuse, -R205 ;  /* 0x800000cd8c4c7220 */ /* 0x040fe40000410000 */
[-C--:B------:R-:W-:Y:S02]  /*6330*/  FMUL.FTZ R140, R140, -R69.reuse ;  /* 0x800000458c8c7220 */ /* 0x080fe40000410000 */
[----:B------:R-:W-:Y:S02]  /*6340*/  FFMA.FTZ R71, R141, R69, -R76 ;  /* 0x000000458d477223 */ /* 0x000fe4000001084c */
[----:B------:R-:W-:Y:S02]  /*6350*/  FMUL.FTZ R70, R211, UR24 ;  /* 0x00000018d3467c20 */ /* 0x000fe40008410000 */
[----:B------:R-:W-:Y:S02]  /*6360*/  FFMA.FTZ R76, R141, R205, R140 ;  /* 0x000000cd8d4c7223 */ /* 0x000fe4000001008c */
[----:B------:R-:W-:-:S02]  /*6370*/  FADD.FTZ R232, R86, R86 ;  /* 0x0000005656e87221 */ /* 0x000fc40000010000 */
[----:B------:R-:W-:Y:S02]  /*6380*/  FFMA.FTZ R70, R229, UR23, -R70 ;  /* 0x00000017e5467c23 */ /* 0x000fe40008010846 */
[----:B------:R-:W-:Y:S02]  /*6390*/  FADD.FTZ R76, -R203, R76 ;  /* 0x0000004ccb4c7221 */ /* 0x000fe40000010100 */
[----:B------:R-:W-:Y:S02]  /*63a0*/  FMUL.FTZ R204, R211, UR23 ;  /* 0x00000017d3cc7c20 */ /* 0x000fe40008410000 */
[----:B------:R-:W-:Y:S02]  /*63b0*/  FADD.FTZ R202, R202, R71 ;  /* 0x00000047caca7221 */ /* 0x000fe40000010000 */
[----:B------:R-:W-:Y:S02]  /*63c0*/  FMUL.FTZ R140, R232, R70 ;  /* 0x00000046e88c7220 */ /* 0x000fe40000410000 */
[----:B------:R-:W-:-:S02]  /*63d0*/  FMUL.FTZ R70, R142, -R76 ;  /* 0x8000004c8e467220 */ /* 0x000fc40000410000 */
[----:B------:R-:W-:Y:S02]  /*63e0*/  FFMA.FTZ R71, R229, UR24, R204 ;  /* 0x00000018e5477c23 */ /* 0x000fe400080100cc */
[----:B------:R-:W-:Y:S02]  /*63f0*/  FMUL.FTZ R142, R142, -R202 ;  /* 0x800000ca8e8e7220 */ /* 0x000fe40000410000 */
[C---:B------:R-:W-:Y:S02]  /*6400*/  FFMA.FTZ R73, R232.reuse, R73, R230 ;  /* 0x00000049e8497223 */ /* 0x040fe400000100e6 */
[----:B------:R-:W-:Y:S02]  /*6410*/  FADD.FTZ R204, R85, R85 ;  /* 0x0000005555cc7221 */ /* 0x000fe40000010000 */
[----:B------:R-:W-:Y:S02]  /*6420*/  FFMA.FTZ R142, R143, R76, R142 ;  /* 0x0000004c8f8e7223 */ /* 0x000fe4000001008e */
[----:B------:R-:W-:-:S02]  /*6430*/  FFMA.FTZ R198, -R232, R173, R198 ;  /* 0x000000ade8c67223 */ /* 0x000fc400000101c6 */
[----:B------:R-:W-:Y:S02]  /*6440*/  FFMA.FTZ R72, R204, R72, R73 ;  /* 0x00000048cc487223 */ /* 0x000fe40000010049 */
[----:B------:R-:W-:Y:S02]  /*6450*/  FFMA.FTZ R73, R143, R202, -R70 ;  /* 0x000000ca8f497223 */ /* 0x000fe40000010846 */
[----:B------:R-:W-:Y:S02]  /*6460*/  FMUL.FTZ R173, R210, UR23 ;  /* 0x00000017d2ad7c20 */ /* 0x000fe40008410000 */
[----:B------:R-:W-:Y:S02]  /*6470*/  FADD.FTZ R201, -R201, R142 ;  /* 0x0000008ec9c97221 */ /* 0x000fe40000010100 */
[----:B------:R-:W-:Y:S02]  /*6480*/  FADD.FTZ R73, R200, R73 ;  /* 0x00000049c8497221 */ /* 0x000fe40000010000 */
[----:B------:R-:W-:-:S02]  /*6490*/  FFMA.FTZ R173, R226, UR24, R173 ;  /* 0x00000018e2ad7c23 */ /* 0x000fc400080100ad */
[----:B------:R-:W-:Y:S02]  /*64a0*/  FADD.FTZ R199, R84, R84 ;  /* 0x0000005454c77221 */ /* 0x000fe40000010000 */
[----:B------:R-:W-:Y:S02]  /*64b0*/  FMUL.FTZ R70, R144, -R201 ;  /* 0x800000c990467220 */ /* 0x000fe40000410000 */
[----:B------:R-:W-:Y:S02]  /*64c0*/  FFMA.FTZ R142, -R204, R173, -RZ ;  /* 0x000000adcc8e7223 */ /* 0x000fe400000109ff */
[----:B------:R-:W-:Y:S02]  /*64d0*/  FMUL.FTZ R144, R144, -R73 ;  /* 0x8000004990907220 */ /* 0x000fe40000410000 */
[----:B------:R-:W-:Y:S02]  /*64e0*/  FFMA.FTZ R173, R199, R75, R72 ;  /* 0x0000004bc7ad7223 */ /* 0x000fe40000010048 */
[----:B------:R-:W-:-:S02]  /*64f0*/  FFMA.FTZ R75, R145, R73, -R70 ;  /* 0x00000049914b7223 */ /* 0x000fc40000010846 */
[----:B------:R-:W-:Y:S02]  /*6500*/  FMUL.FTZ R70, R212, UR24 ;  /* 0x00000018d4467c20 */ /* 0x000fe40008410000 */
[----:B------:R-:W-:Y:S02]  /*6510*/  FFMA.FTZ R72, R145, R201, R144 ;  /* 0x000000c991487223 */ /* 0x000fe40000010090 */
[----:B------:R-:W-:Y:S02]  /*6520*/  FFMA.FTZ R70, R231, UR23, -R70 ;  /* 0x00000017e7467c23 */ /* 0x000fe40008010846 */
[----:B------:R-:W-:Y:S02]  /*6530*/  FADD.FTZ R72, -R81, R72 ;  /* 0x0000004851487221 */ /* 0x000fe40000010100 */
[----:B------:R-:W-:Y:S02]  /*6540*/  FADD.FTZ R82, R82, R75 ;  /* 0x0000004b52527221 */ /* 0x000fe40000010000 */
[----:B------:R-:W-:-:S02]  /*6550*/  FFMA.FTZ R198, -R204, R175, R198 ;  /* 0x000000afccc67223 */ /* 0x000fc400000101c6 */
[----:B------:R-:W-:Y:S02]  /*6560*/  FMUL.FTZ R144, R199, R70 ;  /* 0x00000046c7907220 */ /* 0x000fe40000410000 */
[----:B------:R-:W-:Y:S02]  /*6570*/  FADD.FTZ R175, R55, R55 ;  /* 0x0000003737af7221 */ /* 0x000fe40000010000 */
[C---:B------:R-:W-:Y:S02]  /*6580*/  FMUL.FTZ R70, R112.reuse, -R72 ;  /* 0x8000004870467220 */ /* 0x040fe40000410000 */
[----:B------:R-:W-:Y:S02]  /*6590*/  FMUL.FTZ R112, R112, -R82 ;  /* 0x8000005270707220 */ /* 0x000fe40000410000 */
[----:B------:R-:W-:Y:S02]  /*65a0*/  FFMA.FTZ R81, R175, R74, R173 ;  /* 0x0000004aaf517223 */ /* 0x000fe400000100ad */
[----:B------:R-:W-:-:S02]  /*65b0*/  FFMA.FTZ R70, R113, R82, -R70 ;  /* 0x0000005271467223 */ /* 0x000fc40000010846 */
[C---:B------:R-:W-:Y:S02]  /*65c0*/  FMUL.FTZ R145, R213.reuse, UR24 ;  /* 0x00000018d5917c20 */ /* 0x040fe40008410000 */
[----:B------:R-:W-:Y:S02]  /*65d0*/  FMUL.FTZ R173, R213, UR23 ;  /* 0x00000017d5ad7c20 */ /* 0x000fe40008410000 */
[----:B------:R-:W-:Y:S02]  /*65e0*/  FFMA.FTZ R75, R113, R72, R112 ;  /* 0x00000048714b7223 */ /* 0x000fe40000010070 */
[----:B------:R-:W-:Y:S02]  /*65f0*/  FADD.FTZ R79, R79, R70 ;  /* 0x000000464f4f7221 */ /* 0x000fe40000010000 */
[C---:B------:R-:W-:Y:S02]  /*6600*/  FFMA.FTZ R145, R228.reuse, UR23, -R145 ;  /* 0x00000017e4917c23 */ /* 0x040fe40008010891 */
[----:B------:R-:W-:-:S02]  /*6610*/  FFMA.FTZ R70, R228, UR24, R173 ;  /* 0x00000018e4467c23 */ /* 0x000fc400080100ad */
[----:B------:R-:W-:Y:S02]  /*6620*/  FADD.FTZ R75, -R78, R75 ;  /* 0x0000004b4e4b7221 */ /* 0x000fe40000010100 */
[C---:B------:R-:W-:Y:S02]  /*6630*/  FMUL.FTZ R173, R175.reuse, R145 ;  /* 0x00000091afad7220 */ /* 0x040fe40000410000 */
[----:B------:R-:W-:Y:S02]  /*6640*/  FADD.FTZ R113, R54, R54 ;  /* 0x0000003636717221 */ /* 0x000fe40000010000 */
[----:B------:R-:W-:Y:S02]  /*6650*/  FFMA.FTZ R145, -R175, R70, -RZ ;  /* 0x00000046af917223 */ /* 0x000fe400000109ff */
[C---:B------:R-:W-:Y:S02]  /*6660*/  FMUL.FTZ R70, R114.reuse, -R75 ;  /* 0x8000004b72467220 */ /* 0x040fe40000410000 */
[----:B------:R-:W-:-:S02]  /*6670*/  FMUL.FTZ R114, R114, -R79 ;  /* 0x8000004f72727220 */ /* 0x000fc40000410000 */
[----:B------:R-:W-:Y:S02]  /*6680*/  FFMA.FTZ R78, R113, R134, R81 ;  /* 0x00000086714e7223 */ /* 0x000fe40000010051 */
[C---:B------:R-:W-:Y:S02]  /*6690*/  FFMA.FTZ R81, R115.reuse, R79, -R70 ;  /* 0x0000004f73517223 */ /* 0x040fe40000010846 */
[C---:B------:R-:W-:Y:S02]  /*66a0*/  FMUL.FTZ R74, R214.reuse, UR24 ;  /* 0x00000018d64a7c20 */ /* 0x040fe40008410000 */
[----:B------:R-:W-:Y:S02]  /*66b0*/  FFMA.FTZ R70, R115, R75, R114 ;  /* 0x0000004b73467223 */ /* 0x000fe40000010072 */
[----:B------:R-:W-:Y:S02]  /*66c0*/  FFMA.FTZ R198, -R199, R177, R198 ;  /* 0x000000b1c7c67223 */ /* 0x000fe400000101c6 */
[----:B------:R-:W-:-:S02]  /*66d0*/  FMUL.FTZ R112, R214, UR23 ;  /* 0x00000017d6707c20 */ /* 0x000fc40008410000 */
[----:B------:R-:W-:Y:S02]  /*66e0*/  FFMA.FTZ R74, R233, UR23, -R74 ;  /* 0x00000017e94a7c23 */ /* 0x000fe4000801084a */
[----:B------:R-:W-:Y:S02]  /*66f0*/  FADD.FTZ R70, -R179, R70 ;  /* 0x00000046b3467221 */ /* 0x000fe40000010100 */
[----:B------:R-:W-:Y:S02]  /*6700*/  FADD.FTZ R180, R180, R81 ;  /* 0x00000051b4b47221 */ /* 0x000fe40000010000 */
[----:B------:R-:W-:Y:S02]  /*6710*/  FFMA.FTZ R198, -R175, R185, R198 ;  /* 0x000000b9afc67223 */ /* 0x000fe400000101c6 */
[----:B------:R-:W-:Y:S02]  /*6720*/  FFMA.FTZ R112, R233, UR24, R112 ;  /* 0x00000018e9707c23 */ /* 0x000fe40008010070 */
[----:B------:R-:W-:-:S02]  /*6730*/  FADD.FTZ R175, R53, R53 ;  /* 0x0000003535af7221 */ /* 0x000fc40000010000 */
[C---:B------:R-:W-:Y:S02]  /*6740*/  FMUL.FTZ R114, R113.reuse, R74 ;  /* 0x0000004a71727220 */ /* 0x040fe40000410000 */
[C---:B------:R-:W-:Y:S02]  /*6750*/  FMUL.FTZ R74, R116.reuse, -R70 ;  /* 0x80000046744a7220 */ /* 0x040fe40000410000 */
[----:B------:R-:W-:Y:S02]  /*6760*/  FMUL.FTZ R116, R116, -R180 ;  /* 0x800000b474747220 */ /* 0x000fe40000410000 */
[C---:B------:R-:W-:Y:S02]  /*6770*/  FFMA.FTZ R134, -R113.reuse, R112, -RZ ;  /* 0x0000007071867223 */ /* 0x040fe400000109ff */
[----:B------:R-:W-:Y:S02]  /*6780*/  FFMA.FTZ R191, -R113, R191, R198 ;  /* 0x000000bf71bf7223 */ /* 0x000fe400000101c6 */
[----:B------:R-:W-:-:S02]  /*6790*/  FFMA.FTZ R113, R175, R135, R78 ;  /* 0x00000087af717223 */ /* 0x000fc4000001004e */
[----:B------:R-:W-:Y:S02]  /*67a0*/  FMUL.FTZ R135, R215, UR23 ;  /* 0x00000017d7877c20 */ /* 0x000fe40008410000 */
[C---:B------:R-:W-:Y:S02]  /*67b0*/  FFMA.FTZ R116, R117.reuse, R70, R116 ;  /* 0x0000004675747223 */ /* 0x040fe40000010074 */
[----:B------:R-:W-:Y:S02]  /*67c0*/  FFMA.FTZ R81, R117, R180, -R74 ;  /* 0x000000b475517223 */ /* 0x000fe4000001084a */
[----:B------:R-:W-:Y:S02]  /*67d0*/  FFMA.FTZ R74, R216, UR24, R135 ;  /* 0x00000018d84a7c23 */ /* 0x000fe40008010087 */
[----:B------:R-:W-:Y:S02]  /*67e0*/  FADD.FTZ R181, -R181, R116 ;  /* 0x00000074b5b57221 */ /* 0x000fe40000010100 */
[----:B------:R-:W-:-:S02]  /*67f0*/  FADD.FTZ R81, R182, R81 ;  /* 0x00000051b6517221 */ /* 0x000fc40000010000 */
[----:B------:R-:W-:Y:S02]  /*6800*/  FADD.FTZ R117, R52, R52 ;  /* 0x0000003434757221 */ /* 0x000fe40000010000 */
[----:B------:R-:W-:Y:S02]  /*6810*/  FFMA.FTZ R116, -R175, R74, -RZ ;  /* 0x0000004aaf747223 */ /* 0x000fe400000109ff */
        /* <DEDUP_REMOVED lines=9> */
[----:B------:R-:W-:-:S02]  /*68b0*/  FMUL.FTZ R115, R215, UR24 ;  /* 0x00000018d7737c20 */ /* 0x000fc40008410000 */
[----:B------:R-:W-:Y:S02]  /*68c0*/  FMUL.FTZ R146, R117, R74 ;  /* 0x0000004a75927220 */ /* 0x000fe40000410000 */
[C---:B------:R-:W-:Y:S02]  /*68d0*/  FMUL.FTZ R74, R120.reuse, -R78 ;  /* 0x8000004e784a7220 */ /* 0x040fe40000410000 */
[----:B------:R-:W-:Y:S02]  /*68e0*/  FMUL.FTZ R120, R120, -R184 ;  /* 0x800000b878787220 */ /* 0x000fe40000410000 */
[----:B------:R-:W-:Y:S02]  /*68f0*/  FFMA.FTZ R115, R216, UR23, -R115 ;  /* 0x00000017d8737c23 */ /* 0x000fe40008010873 */
[C---:B------:R-:W-:Y:S02]  /*6900*/  FFMA.FTZ R120, R121.reuse, R78, R120 ;  /* 0x0000004e79787223 */ /* 0x040fe40000010078 */
[----:B------:R-:W-:Y:S01]  /*6910*/  FFMA.FTZ R113, R121, R184, -R74 ;  /* 0x000000b879717223 */ /* 0x000fe2000001084a */
[----:B------:R-:W-:Y:S01]  /*6920*/  HADD2.F32 R121, -RZ, R61.H0_H0 ;  /* 0x2000003dff797230 */ /* 0x000fe20000004100 */
[----:B------:R-:W-:-:S02]  /*6930*/  FMUL.FTZ R135, R175, R115 ;  /* 0x00000073af877220 */ /* 0x000fc40000410000 */
[----:B------:R-:W-:Y:S02]  /*6940*/  FADD.FTZ R198, R51, R51 ;  /* 0x0000003333c67221 */ /* 0x000fe40000010000 */
[----:B------:R-:W-:Y:S02]  /*6950*/  FMUL.FTZ R115, R208, UR24 ;  /* 0x00000018d0737c20 */ /* 0x000fe40008410000 */
[----:B------:R-:W-:Y:S02]  /*6960*/  FADD.FTZ R163, -R163, R120 ;  /* 0x00000078a3a37221 */ /* 0x000fe40000010100 */
[----:B------:R-:W-:Y:S02]  /*6970*/  FADD.FTZ R113, R164, R113 ;  /* 0x00000071a4717221 */ /* 0x000fe40000010000 */
[----:B------:R-:W-:Y:S01]  /*6980*/  FFMA.FTZ R182, R198, R155, R112 ;  /* 0x0000009bc6b67223 */ /* 0x000fe20000010070 */
[----:B------:R-:W-:Y:S01]  /*6990*/  P2R R112, PR, RZ, 0x2 ;  /* 0x00000002ff707803 */ /* 0x000fe20000000000 */
[----:B------:R-:W-:Y:S01]  /*69a0*/  FFMA.FTZ R115, R206, UR23, -R115 ;  /* 0x00000017ce737c23 */ /* 0x000fe20008010873 */
[----:B------:R-:W-:Y:S01]  /*69b0*/  SHF.L.U32 R155, R99, 0x5, RZ ;  /* 0x00000005639b7819 */ /* 0x000fe200000006ff */
[----:B------:R-:W-:-:S02]  /*69c0*/  FMUL.FTZ R74, R122, -R163 ;  /* 0x800000a37a4a7220 */ /* 0x000fc40000410000 */
[----:B------:R-:W-:Y:S01]  /*69d0*/  FMUL.FTZ R112, R122, -R113 ;  /* 0x800000717a707220 */ /* 0x000fe20000410000 */
[----:B------:R-:W-:Y:S01]  /*69e0*/  LEA.HI.SX32 R155, R155, R155, 0x1b ;  /* 0x0000009b9b9b7211 */ /* 0x000fe200078fdaff */
[----:B------:R-:W-:Y:S02]  /*69f0*/  FMUL.FTZ R120, R198, R115 ;  /* 0x00000073c6787220 */ /* 0x000fe40000410000 */
[C---:B------:R-:W-:Y:S02]  /*6a00*/  FFMA.FTZ R115, R123.reuse, R113, -R74 ;  /* 0x000000717b737223 */ /* 0x040fe4000001084a */
[----:B------:R-:W-:Y:S01]  /*6a10*/  FFMA.FTZ R112, R123, R163, R112 ;  /* 0x000000a37b707223 */ /* 0x000fe20000010070 */
[----:B------:R-:W-:Y:S01]  /*6a20*/  STS [R155.X4+0x10ac], R178 ;  /* 0x0010acb29b007388 */ /* 0x000fe20000004800 */
[----:B------:R-:W-:Y:S02]  /*6a30*/  FADD.FTZ R166, R166, R115 ;  /* 0x00000073a6a67221 */ /* 0x000fe40000010000 */
[----:B------:R-:W-:Y:S01]  /*6a40*/  FADD.FTZ R112, -R165, R112 ;  /* 0x00000070a5707221 */ /* 0x000fe20000010100 */
[----:B------:R0:W-:Y:S01]  /*6a50*/  STS [R155.X4+0x10e4], R116 ;  /* 0x0010e4749b007388 */ /* 0x0001e20000004800 */
[----:B------:R-:W-:-:S02]  /*6a60*/  FMUL.FTZ R115, R124, -R166 ;  /* 0x800000a67c737220 */ /* 0x000fc40000410000 */
[-C--:B------:R-:W-:Y:S01]  /*6a70*/  FMUL.FTZ R124, R124, -R112.reuse ;  /* 0x800000707c7c7220 */ /* 0x080fe20000410000 */
[----:B------:R-:W-:Y:S01]  /*6a80*/  STS [R155.X4+0x10fc], R80 ;  /* 0x0010fc509b007388 */ /* 0x000fe20000004800 */
[C---:B------:R-:W-:Y:S02]  /*6a90*/  FFMA.FTZ R164, R125.reuse, R112, R115 ;  /* 0x000000707da47223 */ /* 0x040fe40000010073 */
[----:B------:R-:W-:Y:S01]  /*6aa0*/  FFMA.FTZ R115, R125, R166, -R124 ;  /* 0x000000a67d737223 */ /* 0x000fe2000001087c */
[----:B------:R1:W-:Y:S01]  /*6ab0*/  STS [R155.X4+0x10d8], R114 ;  /* 0x0010d8729b007388 */ /* 0x0003e20000004800 */
[----:B------:R-:W-:Y:S01]  /*6ac0*/  FADD.FTZ R167, -R167, R164 ;  /* 0x000000a4a7a77221 */ /* 0x000fe20000010100 */
[----:B0-----:R-:W-:Y:S01]  /*6ad0*/  HADD2.F32 R116, -RZ, R60.H1_H1 ;  /* 0x3000003cff747230 */ /* 0x001fe20000004100 */
[----:B------:R-:W-:Y:S01]  /*6ae0*/  FADD.FTZ R115, R168, R115 ;  /* 0x00000073a8737221 */ /* 0x000fe20000010000 */
[----:B------:R-:W-:Y:S01]  /*6af0*/  STS [R155.X4+0x10f0], R120 ;  /* 0x0010f0789b007388 */ /* 0x000fe20000004800 */
[----:B------:R-:W-:-:S02]  /*6b00*/  FMUL.FTZ R118, R207, UR23 ;  /* 0x00000017cf767c20 */ /* 0x000fc40008410000 */
[C---:B------:R-:W-:Y:S01]  /*6b10*/  FMUL.FTZ R64, R126.reuse, -R167 ;  /* 0x800000a77e407220 */ /* 0x040fe20000410000 */
[----:B------:R-:W-:Y:S01]  /*6b20*/  STS [R155.X4+0x10f8], R77 ;  /* 0x0010f84d9b007388 */ /* 0x000fe20000004800 */
[-C--:B------:R-:W-:Y:S01]  /*6b30*/  FMUL.FTZ R126, R126, -R115.reuse ;  /* 0x800000737e7e7220 */ /* 0x080fe20000410000 */
[----:B-1----:R-:W-:Y:S01]  /*6b40*/  HADD2.F32 R114, -RZ, R60.H0_H0 ;  /* 0x2000003cff727230 */ /* 0x002fe20000004100 */
[----:B------:R-:W-:Y:S01]  /*6b50*/  FFMA.FTZ R196, -R175, R196, R191 ;  /* 0x000000c4afc47223 */ /* 0x000fe200000101bf */
[----:B------:R-:W-:Y:S01]  /*6b60*/  STS [R155.X4+0x10dc], R134 ;  /* 0x0010dc869b007388 */ /* 0x000fe20000004800 */
[----:B------:R-:W-:Y:S02]  /*6b70*/  FFMA.FTZ R118, R235, UR24, R118 ;  /* 0x00000018eb767c23 */ /* 0x000fe40008010076 */
[C---:B------:R-:W-:Y:S01]  /*6b80*/  FFMA.FTZ R65, R127.reuse, R115, -R64 ;  /* 0x000000737f417223 */ /* 0x040fe20000010840 */
[----:B------:R-:W-:Y:S01]  /*6b90*/  STS [R155.X4+0x10b8], R140 ;  /* 0x0010b88c9b007388 */ /* 0x000fe20000004800 */
[----:B------:R-:W-:-:S02]  /*6ba0*/  FFMA.FTZ R66, R127, R167, R126 ;  /* 0x000000a77f427223 */ /* 0x000fc4000001007e */
[C---:B------:R-:W-:Y:S01]  /*6bb0*/  FFMA.FTZ R118, -R117.reuse, R118, -RZ ;  /* 0x0000007675767223 */ /* 0x040fe200000109ff */
[----:B------:R-:W-:Y:S01]  /*6bc0*/  STS [R155.X4+0x10e0], R135 ;  /* 0x0010e0879b007388 */ /* 0x000fe20000004800 */
[----:B------:R-:W-:Y:S02]  /*6bd0*/  FFMA.FTZ R196, -R117, R195, R196 ;  /* 0x000000c375c47223 */ /* 0x000fe400000101c4 */
[----:B------:R-:W-:Y:S01]  /*6be0*/  FMUL.FTZ R117, R208, UR23 ;  /* 0x00000017d0757c20 */ /* 0x000fe20008410000 */
[----:B------:R0:W-:Y:S01]  /*6bf0*/  STS [R155.X4+0x10ec], R118 ;  /* 0x0010ec769b007388 */ /* 0x0001e20000004800 */
[----:B------:R-:W-:Y:S02]  /*6c00*/  FADD.FTZ R170, R170, R65 ;  /* 0x00000041aaaa7221 */ /* 0x000fe40000010000 */
[----:B------:R-:W-:Y:S01]  /*6c10*/  FADD.FTZ R66, -R169, R66 ;  /* 0x00000042a9427221 */ /* 0x000fe20000010100 */
[----:B------:R-:W-:Y:S01]  /*6c20*/  STS [R155.X4+0x10c4], R142 ;  /* 0x0010c48e9b007388 */ /* 0x000fe20000004800 */
[----:B------:R-:W-:-:S02]  /*6c30*/  FFMA.FTZ R117, R206, UR24, R117 ;  /* 0x00000018ce757c23 */ /* 0x000fc40008010075 */
[C---:B------:R-:W-:Y:S01]  /*6c40*/  FMUL.FTZ R64, R130.reuse, -R170 ;  /* 0x800000aa82407220 */ /* 0x040fe20000410000 */
[----:B------:R-:W-:Y:S01]  /*6c50*/  STS [R155.X4+0x1090], R160 ;  /* 0x001090a09b007388 */ /* 0x000fe20000004800 */
[-C--:B------:R-:W-:Y:S02]  /*6c60*/  FMUL.FTZ R130, R130, -R66.reuse ;  /* 0x8000004282827220 */ /* 0x080fe40000410000 */
[----:B------:R-:W-:Y:S01]  /*6c70*/  FFMA.FTZ R122, -R198, R117, -RZ ;  /* 0x00000075c67a7223 */ /* 0x000fe200000109ff */
[----:B------:R-:W-:Y:S01]  /*6c80*/  STS [R155.X4+0x10e8], R146 ;  /* 0x0010e8929b007388 */ /* 0x000fe20000004800 */
[C---:B------:R-:W-:Y:S02]  /*6c90*/  FFMA.FTZ R64, R131.reuse, R66, R64 ;  /* 0x0000004283407223 */ /* 0x040fe40000010040 */
[----:B------:R-:W-:Y:S01]  /*6ca0*/  FFMA.FTZ R117, R131, R170, -R130 ;  /* 0x000000aa83757223 */ /* 0x000fe20000010882 */
[----:B------:R-:W-:Y:S01]  /*6cb0*/  STS [R155.X4+0x10f4], R122 ;  /* 0x0010f47a9b007388 */ /* 0x000fe20000004800 */
[----:B------:R-:W-:-:S02]  /*6cc0*/  FADD.FTZ R147, -R147, R64 ;  /* 0x0000004093937221 */ /* 0x000fc40000010100 */
[----:B------:R-:W-:Y:S01]  /*6cd0*/  FADD.FTZ R117, R148, R117 ;  /* 0x0000007594757221 */ /* 0x000fe20000010000 */
[----:B------:R-:W-:Y:S01]  /*6ce0*/  STS [R155.X4+0x108c], R159 ;  /* 0x00108c9f9b007388 */ /* 0x000fe20000004800 */
[C---:B------:R-:W-:Y:S02]  /*6cf0*/  FMUL.FTZ R64, R132.reuse, -R147 ;  /* 0x8000009384407220 */ /* 0x040fe40000410000 */
[-C--:B------:R-:W-:Y:S01]  /*6d00*/  FMUL.FTZ R132, R132, -R117.reuse ;  /* 0x8000007584847220 */ /* 0x080fe20000410000 */
[----:B------:R-:W-:Y:S01]  /*6d10*/  STS [R155.X4+0x1080], R156 ;  /* 0x0010809c9b007388 */ /* 0x000fe20000004800 */
[C---:B------:R-:W-:Y:S02]  /*6d20*/  FFMA.FTZ R65, R133.reuse, R117, -R64 ;  /* 0x0000007585417223 */ /* 0x040fe40000010840 */
[----:B------:R-:W-:Y:S01]  /*6d30*/  FFMA.FTZ R132, R133, R147, R132 ;  /* 0x0000009385847223 */ /* 0x000fe20000010084 */
[----:B------:R-:W-:Y:S01]  /*6d40*/  STS [R155.X4+0x1084], R157 ;  /* 0x0010849d9b007388 */ /* 0x000fe20000004800 */
[----:B------:R-:W-:-:S02]  /*6d50*/  FADD.FTZ R150, R150, R65 ;  /* 0x0000004196967221 */ /* 0x000fc40000010000 */
[----:B------:R-:W-:Y:S01]  /*6d60*/  FADD.FTZ R178, -R149, R132 ;  /* 0x0000008495b27221 */ /* 0x000fe20000010100 */
[----:B------:R-:W-:Y:S01]  /*6d70*/  STS [R155.X4+0x1088], R158 ;  /* 0x0010889e9b007388 */ /* 0x000fe20000004800 */
[C---:B------:R-:W-:Y:S02]  /*6d80*/  FMUL.FTZ R64, R136.reuse, -R150 ;  /* 0x8000009688407220 */ /* 0x040fe40000410000 */
[-C--:B------:R-:W-:Y:S01]  /*6d90*/  FMUL.FTZ R136, R136, -R178.reuse ;  /* 0x800000b288887220 */ /* 0x080fe20000410000 */
        /* <DEDUP_REMOVED lines=8> */
[----:B------:R-:W-:Y:S01]  /*6e20*/  FMUL.FTZ R138, R138, -R119 ;  /* 0x800000778a8a7220 */ /* 0x000fe20000410000 */
[----:B------:R-:W-:Y:S01]  /*6e30*/  STS [R155.X4+0x10a8], R176 ;  /* 0x0010a8b09b007388 */ /* 0x000fe20000004800 */
[----:B------:R-:W-:Y:S02]  /*6e40*/  FFMA.FTZ R71, -R232, R71, -RZ ;  /* 0x00000047e8477223 */ /* 0x000fe400000109ff */
[----:B------:R-:W-:Y:S01]  /*6e50*/  FFMA.FTZ R138, R139, R65, R138 ;  /* 0x000000418b8a7223 */ /* 0x000fe2000001008a */
[----:B------:R-:W-:Y:S01]  /*6e60*/  STS [R155.X4+0x10b0], R186 ;  /* 0x0010b0ba9b007388 */ /* 0x000fe20000004800 */
[----:B------:R-:W-:-:S02]  /*6e70*/  FMUL.FTZ R123, R48, R119 ;  /* 0x00000077307b7220 */ /* 0x000fc40000410000 */
[----:B------:R-:W-:Y:S01]  /*6e80*/  FADD.FTZ R74, R182, R193 ;  /* 0x000000c1b64a7221 */ /* 0x000fe20000010000 */
[----:B------:R1:W-:Y:S01]  /*6e90*/  STS [R155.X4+0x10bc], R71 ;  /* 0x0010bc479b007388 */ /* 0x0003e20000004800 */
[----:B------:R-:W-:Y:S02]  /*6ea0*/  FFMA.FTZ R67, R139, R119, -R64 ;  /* 0x000000778b437223 */ /* 0x000fe40000010840 */
[----:B------:R-:W-:Y:S01]  /*6eb0*/  FADD.FTZ R182, -R153, R138 ;  /* 0x0000008a99b67221 */ /* 0x000fe20000010100 */
[----:B------:R-:W-:Y:S01]  /*6ec0*/  STS [R155.X4+0x10b4], R192 ;  /* 0x0010b4c09b007388 */ /* 0x000fe20000004800 */
[----:B0-----:R-:W-:Y:S02]  /*6ed0*/  FFMA.FTZ R118, -R48, R116, R223 ;  /* 0x0000007430767223 */ /* 0x001fe400000101df */
[----:B------:R-:W-:Y:S01]  /*6ee0*/  FMUL.FTZ R80, R128, R123 ;  /* 0x0000007b80507220 */ /* 0x000fe20000410000 */
[----:B------:R-:W-:Y:S01]  /*6ef0*/  STS [R155.X4+0x10c8], R144 ;  /* 0x0010c8909b007388 */ /* 0x000fe20000004800 */
[----:B------:R-:W-:-:S02]  /*6f00*/  FADD.FTZ R154, R154, R67 ;  /* 0x000000439a9a7221 */ /* 0x000fc40000010000 */
[----:B-1----:R-:W-:Y:S01]  /*6f10*/  FMUL.FTZ R71, R48, R65 ;  /* 0x0000004130477220 */ /* 0x002fe20000410000 */
[----:B------:R-:W-:Y:S01]  /*6f20*/  STS [R155.X4+0x10d0], R173 ;  /* 0x0010d0ad9b007388 */ /* 0x000fe20000004800 */
[C---:B------:R-:W-:Y:S02]  /*6f30*/  FMUL.FTZ R64, R49.reuse, R182 ;  /* 0x000000b631407220 */ /* 0x040fe40000410000 */
[-C--:B------:R-:W-:Y:S01]  /*6f40*/  FFMA.FTZ R126, R118, R71.reuse, -R80 ;  /* 0x00000047767e7223 */ /* 0x080fe20000010850 */
[----:B------:R-:W-:Y:S01]  /*6f50*/  HADD2.F32 R80, -RZ, R61.H1_H1 ;  /* 0x3000003dff507230 */ /* 0x000fe20000004100 */
[----:B------:R-:W-:Y:S01]  /*6f60*/  FMUL.FTZ R71, R128, R71 ;  /* 0x0000004780477220 */ /* 0x000fe20000410000 */
[----:B------:R-:W-:Y:S01]  /*6f70*/  STS [R155.X4+0x10d4], R145 ;  /* 0x0010d4919b007388 */ /* 0x000fe20000004800 */
[C---:B------:R-:W-:Y:S02]  /*6f80*/  FMUL.FTZ R122, R49.reuse, R154 ;  /* 0x0000009a317a7220 */ /* 0x040fe40000410000 */
[----:B------:R-:W-:-:S02]  /*6f90*/  FFMA.FTZ R221, -R49, R114, R221 ;  /* 0x0000007231dd7223 */ /* 0x000fc400000101dd */
[C---:B------:R-:W-:Y:S02]  /*6fa0*/  FMUL.FTZ R67, R129.reuse, R64 ;  /* 0x0000004081437220 */ /* 0x040fe40000410000 */
[----:B------:R-:W-:Y:S02]  /*6fb0*/  FFMA.FTZ R124, R118, R123, R71 ;  /* 0x0000007b767c7223 */ /* 0x000fe40000010047 */
[-C--:B------:R-:W-:Y:S02]  /*6fc0*/  FMUL.FTZ R71, R129, R122.reuse ;  /* 0x0000007a81477220 */ /* 0x080fe40000410000 */
[----:B------:R-:W-:Y:S02]  /*6fd0*/  FFMA.FTZ R67, R221, R122, R67 ;  /* 0x0000007add437223 */ /* 0x000fe40000010043 */
[----:B------:R-:W-:Y:S02]  /*6fe0*/  FMUL.FTZ R120, R47, R150 ;  /* 0x000000962f787220 */ /* 0x000fe40000410000 */
[----:B------:R-:W-:-:S02]  /*6ff0*/  FFMA.FTZ R71, R221, R64, -R71 ;  /* 0x00000040dd477223 */ /* 0x000fc40000010847 */
[----:B------:R-:W-:Y:S02]  /*7000*/  FADD.FTZ R67, RZ, R67 ;  /* 0x00000043ff437221 */ /* 0x000fe40000010000 */
[C---:B------:R-:W-:Y:S02]  /*7010*/  FFMA.FTZ R77, -R47.reuse, R121, R220 ;  /* 0x000000792f4d7223 */ /* 0x040fe400000101dc */
[----:B------:R-:W-:Y:S02]  /*7020*/  FMUL.FTZ R130, R47, R178 ;  /* 0x000000b22f827220 */ /* 0x000fe40000410000 */
[----:B------:R-:W-:Y:S02]  /*7030*/  FMUL.FTZ R125, R189, R120 ;  /* 0x00000078bd7d7220 */ /* 0x000fe40000410000 */
[----:B------:R-:W-:Y:S02]  /*7040*/  FMUL.FTZ R127, R46, R117 ;  /* 0x000000752e7f7220 */ /* 0x000fe40000410000 */
[----:B------:R-:W-:-:S02]  /*7050*/  FADD.FTZ R71, RZ, R71 ;  /* 0x00000047ff477221 */ /* 0x000fc40000010000 */
[----:B------:R-:W-:Y:S02]  /*7060*/  FADD.FTZ R67, R67, R124 ;  /* 0x0000007c43437221 */ /* 0x000fe40000010000 */
[-C--:B------:R-:W-:Y:S01]  /*7070*/  FFMA.FTZ R124, R77, R130.reuse, -R125 ;  /* 0x000000824d7c7223 */ /* 0x080fe2000001087d */
[----:B------:R-:W-:Y:S01]  /*7080*/  HADD2.F32 R125, -RZ, R62.H0_H0 ;  /* 0x2000003eff7d7230 */ /* 0x000fe20000004100 */
[----:B------:R-:W-:Y:S02]  /*7090*/  FMUL.FTZ R64, R189, R130 ;  /* 0x00000082bd407220 */ /* 0x000fe40000410000 */
[C---:B------:R-:W-:Y:S02]  /*70a0*/  FFMA.FTZ R130, -R46.reuse, R80, R225 ;  /* 0x000000502e827223 */ /* 0x040fe400000101e1 */
[----:B------:R-:W-:Y:S02]  /*70b0*/  FMUL.FTZ R131, R46, R147 ;  /* 0x000000932e837220 */ /* 0x000fe40000410000 */
[----:B------:R-:W-:-:S02]  /*70c0*/  FMUL.FTZ R132, R188, R127 ;  /* 0x0000007fbc847220 */ /* 0x000fc40000410000 */
[----:B------:R-:W-:Y:S01]  /*70d0*/  FADD.FTZ R71, R71, R126 ;  /* 0x0000007e47477221 */ /* 0x000fe20000010000 */
[----:B------:R-:W-:Y:S01]  /*70e0*/  HADD2.F32 R126, -RZ, R62.H1_H1 ;  /* 0x3000003eff7e7230 */ /* 0x000fe20000004100 */
[----:B------:R-:W-:Y:S02]  /*70f0*/  FFMA.FTZ R64, R77, R120, R64 ;  /* 0x000000784d407223 */ /* 0x000fe40000010040 */
[-C--:B------:R-:W-:Y:S02]  /*7100*/  FFMA.FTZ R132, R130, R131.reuse, -R132 ;  /* 0x0000008382847223 */ /* 0x080fe40000010884 */
[----:B------:R-:W-:Y:S02]  /*7110*/  FMUL.FTZ R131, R188, R131 ;  /* 0x00000083bc837220 */ /* 0x000fe40000410000 */
[----:B------:R-:W-:Y:S02]  /*7120*/  FADD.FTZ R71, R71, R124 ;  /* 0x0000007c47477221 */ /* 0x000fe40000010000 */
[----:B------:R-:W-:-:S02]  /*7130*/  FMUL.FTZ R124, R45, R170 ;  /* 0x000000aa2d7c7220 */ /* 0x000fc40000410000 */
[----:B------:R-:W-:Y:S02]  /*7140*/  FADD.FTZ R64, R67, R64 ;  /* 0x0000004043407221 */ /* 0x000fe40000010000 */
[----:B------:R-:W-:Y:S02]  /*7150*/  FFMA.FTZ R67, R130, R127, R131 ;  /* 0x0000007f82437223 */ /* 0x000fe40000010083 */
[C---:B------:R-:W-:Y:S02]  /*7160*/  FFMA.FTZ R131, -R45.reuse, R125, R222 ;  /* 0x0000007d2d837223 */ /* 0x040fe400000101de */
[----:B------:R-:W-:Y:S02]  /*7170*/  FMUL.FTZ R136, R45, R66 ;  /* 0x000000422d887220 */ /* 0x000fe40000410000 */
[----:B------:R-:W-:Y:S02]  /*7180*/  FMUL.FTZ R133, R187, R124 ;  /* 0x0000007cbb857220 */ /* 0x000fe40000410000 */
[----:B------:R-:W-:-:S02]  /*7190*/  FMUL.FTZ R134, R44, R115 ;  /* 0x000000732c867220 */ /* 0x000fc40000410000 */
[----:B------:R-:W-:Y:S01]  /*71a0*/  FFMA.FTZ R138, R131, R136, -R133 ;  /* 0x00000088838a7223 */ /* 0x000fe20000010885 */
[----:B------:R-:W-:Y:S01]  /*71b0*/  HADD2.F32 R133, -RZ, R63.H0_H0 ;  /* 0x2000003fff857230 */ /* 0x000fe20000004100 */
[C---:B------:R-:W-:Y:S02]  /*71c0*/  FFMA.FTZ R227, -R44.reuse, R126, R227 ;  /* 0x0000007e2ce37223 */ /* 0x040fe400000101e3 */
[----:B------:R-:W-:Y:S02]  /*71d0*/  FMUL.FTZ R136, R187, R136 ;  /* 0x00000088bb887220 */ /* 0x000fe40000410000 */
[----:B------:R-:W-:Y:S02]  /*71e0*/  FMUL.FTZ R140, R44, R167 ;  /* 0x000000a72c8c7220 */ /* 0x000fe40000410000 */
[----:B------:R-:W-:Y:S02]  /*71f0*/  FMUL.FTZ R135, R209, R134 ;  /* 0x00000086d1877220 */ /* 0x000fe40000410000 */
[----:B------:R-:W-:-:S02]  /*7200*/  FADD.FTZ R64, R64, R67 ;  /* 0x0000004340407221 */ /* 0x000fc40000010000 */
[----:B------:R-:W-:Y:S01]  /*7210*/  FFMA.FTZ R67, R131, R124, R136 ;  /* 0x0000007c83437223 */ /* 0x000fe20000010088 */
[----:B------:R-:W-:Y:S01]  /*7220*/  HADD2.F32 R136, -RZ, R63.H1_H1 ;  /* 0x3000003fff887230 */ /* 0x000fe20000004100 */
[-C--:B------:R-:W-:Y:S02]  /*7230*/  FFMA.FTZ R142, R227, R140.reuse, -R135 ;  /* 0x0000008ce38e7223 */ /* 0x080fe40000010887 */
[----:B------:R-:W-:Y:S02]  /*7240*/  FMUL.FTZ R140, R209, R140 ;  /* 0x0000008cd18c7220 */ /* 0x000fe40000410000 */
[----:B------:R-:W-:Y:S02]  /*7250*/  FADD.FTZ R64, R64, R67 ;  /* 0x0000004340407221 */ /* 0x000fe40000010000 */
[----:B------:R-:W-:Y:S02]  /*7260*/  FFMA.FTZ R67, R227, R134, R140 ;  /* 0x00000086e3437223 */ /* 0x000fe4000001008c */
[----:B------:R-:W-:-:S02]  /*7270*/  FMUL.FTZ R135, R43, R112 ;  /* 0x000000702b877220 */ /* 0x000fc40000410000 */
[----:B------:R-:W-:Y:S02]  /*7280*/  FADD.FTZ R71, R71, R132 ;  /* 0x0000008447477221 */ /* 0x000fe40000010000 */
[----:B------:R-:W-:Y:S02]  /*7290*/  FADD.FTZ R64, R64, R67 ;  /* 0x0000004340407221 */ /* 0x000fe40000010000 */
[C---:B------:R-:W-:Y:S02]  /*72a0*/  FMUL.FTZ R132, R43.reuse, R166 ;  /* 0x000000a62b847220 */ /* 0x040fe40000410000 */
[----:B------:R-:W-:Y:S02]  /*72b0*/  FFMA.FTZ R137, -R43, R133, R224 ;  /* 0x000000852b897223 */ /* 0x000fe400000101e0 */
[----:B------:R-:W-:Y:S02]  /*72c0*/  FMUL.FTZ R67, R190, R135 ;  /* 0x00000087be437220 */ /* 0x000fe40000410000 */
[----:B------:R-:W-:-:S02]  /*72d0*/  FMUL.FTZ R200, R212, UR23 ;  /* 0x00000017d4c87c20 */ /* 0x000fc40008410000 */
[-C--:B------:R-:W-:Y:S02]  /*72e0*/  FFMA.FTZ R67, R137, R132.reuse, R67 ;  /* 0x0000008489437223 */ /* 0x080fe40000010043 */
[----:B------:R-:W-:Y:S02]  /*72f0*/  FFMA.FTZ R143, R231, UR24, R200 ;  /* 0x00000018e78f7c23 */ /* 0x000fe400080100c8 */
[----:B------:R-:W-:Y:S02]  /*7300*/  FMUL.FTZ R140, R190, R132 ;  /* 0x00000084be8c7220 */ /* 0x000fe40000410000 */
[----:B------:R-:W-:Y:S01]  /*7310*/  FADD.FTZ R64, R64, R67 ;  /* 0x0000004340407221 */ /* 0x000fe20000010000 */
[----:B------:R-:W-:Y:S01]  /*7320*/  LEA R67, R95, 0xfffffc00, 0xa ;  /* 0xfffffc005f437811 */ /* 0x000fe200078e50ff */
[----:B------:R-:W-:Y:S02]  /*7330*/  FFMA.FTZ R143, -R199, R143, -RZ ;  /* 0x0000008fc78f7223 */ /* 0x000fe400000109ff */
[----:B------:R-:W-:Y:S01]  /*7340*/  FADD.FTZ R71, R71, R138 ;  /* 0x0000008a47477221 */ /* 0x000fe20000010000 */
[----:B------:R-:W-:Y:S01]  /*7350*/  IADD3 R160, -R67, c[0x0][0x168], RZ ;  /* 0x00005a0043a07a10 */ /* 0x000fe20007ffe1ff */
[----:B------:R-:W-:Y:S01]  /*7360*/  FFMA.FTZ R138, R137, R135, -R140 ;  /* 0x00000087898a7223 */ /* 0x000fe2000001088c */
[----:B------:R0:W-:Y:S01]  /*7370*/  STS [R155.X4+0x10cc], R143 ;  /* 0x0010cc8f9b007388 */ /* 0x0001e20000004800 */
[----:B------:R-:W-:Y:S01]  /*7380*/  FMUL.FTZ R135, R42, R113 ;  /* 0x000000712a877220 */ /* 0x000fe20000410000 */
[----:B------:R-:W-:Y:S01]  /*7390*/  LEA R160, R160, -R99, 0x1 ;  /* 0x80000063a0a07211 */ /* 0x000fe200078e08ff */
[----:B------:R-:W-:-:S02]  /*73a0*/  FMUL.FTZ R146, R201, UR22 ;  /* 0x00000016c9927c20 */ /* 0x000fc40008410000 */
[----:B------:R-:W-:Y:S01]  /*73b0*/  FMUL.FTZ R141, R210, UR24 ;  /* 0x00000018d28d7c20 */ /* 0x000fe20008410000 */
[----:B------:R-:W-:Y:S01]  /*73c0*/  ISETP.GE.AND P0, PT, R160, 0x1, PT ;  /* 0x00000001a000780c */ /* 0x000fe20003f06270 */
[----:B------:R-:W-:Y:S02]  /*73d0*/  FMUL.FTZ R67, R72, UR22 ;  /* 0x0000001648437c20 */ /* 0x000fe40008410000 */
[C---:B------:R-:W-:Y:S02]  /*73e0*/  FMUL.FTZ R139, R42.reuse, R163 ;  /* 0x000000a32a8b7220 */ /* 0x040fe40000410000 */
[----:B------:R-:W-:Y:S02]  /*73f0*/  FFMA.FTZ R140, -R42, R136, R229 ;  /* 0x000000882a8c7223 */ /* 0x000fe400000101e5 */
[----:B0-----:R-:W-:Y:S02]  /*7400*/  FMUL.FTZ R143, R211, R135 ;  /* 0x00000087d38f7220 */ /* 0x001fe40000410000 */
[----:B------:R-:W-:-:S02]  /*7410*/  FFMA.FTZ R149, R73, UR13, R146 ;  /* 0x0000000d49957c23 */ /* 0x000fc40008010092 */
[----:B------:R-:W-:Y:S02]  /*7420*/  FFMA.FTZ R141, R226, UR23, -R141 ;  /* 0x00000017e28d7c23 */ /* 0x000fe4000801088d */
[----:B------:R-:W-:Y:S02]  /*7430*/  FMUL.FTZ R146, R75, UR22 ;  /* 0x000000164b927c20 */ /* 0x000fe40008410000 */
[----:B------:R-:W-:Y:S02]  /*7440*/  FFMA.FTZ R148, R82, UR13, R67 ;  /* 0x0000000d52947c23 */ /* 0x000fe40008010043 */
[----:B------:R-:W-:Y:S02]  /*7450*/  FMUL.FTZ R67, R180, UR22 ;  /* 0x00000016b4437c20 */ /* 0x000fe40008410000 */
[----:B------:R-:W-:Y:S02]  /*7460*/  FADD.FTZ R71, R71, R142 ;  /* 0x0000008e47477221 */ /* 0x000fe40000010000 */
[----:B------:R-:W-:-:S02]  /*7470*/  FFMA.FTZ R142, R140, R139, -R143 ;  /* 0x0000008b8c8e7223 */ /* 0x000fc4000001088f */
[C---:B------:R-:W-:Y:S02]  /*7480*/  FMUL.FTZ R172, R243.reuse, R172 ;  /* 0x000000acf3ac7220 */ /* 0x040fe40000410000 */
[----:B------:R-:W-:Y:S02]  /*7490*/  FFMA.FTZ R174, -R243, R174, -RZ ;  /* 0x000000aef3ae7223 */ /* 0x000fe400000109ff */
[----:B------:R-:W-:Y:S01]  /*74a0*/  FMUL.FTZ R141, R204, R141 ;  /* 0x0000008dcc8d7220 */ /* 0x000fe20000410000 */
[----:B------:R-:W-:Y:S01]  /*74b0*/  STS [R155.X4+0x10a0], R172 ;  /* 0x0010a0ac9b007388 */ /* 0x000fe20000004800 */
[----:B------:R-:W-:Y:S02]  /*74c0*/  FFMA.FTZ R143, R79, UR13, R146 ;  /* 0x0000000d4f8f7c23 */ /* 0x000fe40008010092 */
[C---:B------:R-:W-:Y:S01]  /*74d0*/  FMUL.FTZ R159, R70.reuse, UR22 ;  /* 0x00000016469f7c20 */ /* 0x040fe20008410000 */
[----:B------:R-:W-:Y:S01]  /*74e0*/  STS [R155.X4+0x10a4], R174 ;  /* 0x0010a4ae9b007388 */ /* 0x000fe20000004800 */
[----:B------:R-:W-:-:S02]  /*74f0*/  FFMA.FTZ R146, R70, UR13, -R67 ;  /* 0x0000000d46927c23 */ /* 0x000fc40008010843 */
[----:B------:R-:W-:Y:S01]  /*7500*/  FMUL.FTZ R183, R39, R70 ;  /* 0x0000004627b77220 */ /* 0x000fe20000410000 */
[----:B------:R0:W-:Y:S01]  /*7510*/  STS [R155.X4+0x10c0], R141 ;  /* 0x0010c08d9b007388 */ /* 0x0001e20000004800 */
[----:B------:R-:W-:Y:S02]  /*7520*/  FMUL.FTZ R70, R81, UR22 ;  /* 0x0000001651467c20 */ /* 0x000fe40008410000 */
[----:B------:R-:W-:Y:S02]  /*7530*/  FMUL.FTZ R161, R184, UR22 ;  /* 0x00000016b8a17c20 */ /* 0x000fe40008410000 */
[----:B------:R-:W-:Y:S02]  /*7540*/  FMUL.FTZ R67, R170, UR22 ;  /* 0x00000016aa437c20 */ /* 0x000fe40008410000 */
[----:B------:R-:W-:Y:S01]  /*7550*/  FADD.FTZ R71, R71, R138 ;  /* 0x0000008a47477221 */ /* 0x000fe20000010000 */
[----:B------:R-:W-:Y:S01]  /*7560*/  HADD2.F32 R138, -RZ, R56.H1_H1 ;  /* 0x30000038ff8a7230 */ /* 0x000fe20000004100 */
[----:B------:R-:W-:-:S02]  /*7570*/  FMUL.FTZ R169, R78, UR22 ;  /* 0x000000164ea97c20 */ /* 0x000fc40008410000 */
[----:B0-----:R-:W-:Y:S02]  /*7580*/  FFMA.FTZ R155, R181, UR13, -R70 ;  /* 0x0000000db59b7c23 */ /* 0x001fe40008010846 */
[----:B------:R-:W-:Y:S02]  /*7590*/  FMUL.FTZ R70, R113, UR22 ;  /* 0x0000001671467c20 */ /* 0x000fe40008410000 */
[----:B------:R-:W-:Y:S02]  /*75a0*/  FFMA.FTZ R161, R78, UR13, -R161 ;  /* 0x0000000d4ea17c23 */ /* 0x000fe400080108a1 */
[----:B------:R-:W-:Y:S02]  /*75b0*/  FMUL.FTZ R185, R41, R78 ;  /* 0x0000004e29b97220 */ /* 0x000fe40000410000 */
[C---:B------:R-:W-:Y:S02]  /*75c0*/  FFMA.FTZ R78, R163.reuse, UR13, -R70 ;  /* 0x0000000da34e7c23 */ /* 0x040fe40008010846 */
[----:B------:R-:W-:-:S02]  /*75d0*/  FMUL.FTZ R70, R163, UR22 ;  /* 0x00000016a3467c20 */ /* 0x000fc40008410000 */
[C---:B------:R-:W-:Y:S02]  /*75e0*/  FFMA.FTZ R164, R66.reuse, UR13, -R67 ;  /* 0x0000000d42a47c23 */ /* 0x040fe40008010843 */
[----:B------:R-:W-:Y:S01]  /*75f0*/  FMUL.FTZ R141, R211, R139 ;  /* 0x0000008bd38d7220 */ /* 0x000fe20000410000 */
[----:B------:R-:W-:Y:S01]  /*7600*/  HADD2.F32 R139, -RZ, R57.H0_H0 ;  /* 0x20000039ff8b7230 */ /* 0x000fe20000004100 */
[----:B------:R-:W-:Y:S02]  /*7610*/  FMUL.FTZ R67, R66, UR22 ;  /* 0x0000001642437c20 */ /* 0x000fe40008410000 */
[----:B------:R-:W-:Y:S02]  /*7620*/  FADD.FTZ R179, R71, R142 ;  /* 0x0000008e47b37221 */ /* 0x000fe40000010000 */
[----:B------:R-:W-:Y:S02]  /*7630*/  FMUL.FTZ R71, R82, UR22 ;  /* 0x0000001652477c20 */ /* 0x000fe40008410000 */
[----:B------:R-:W-:-:S02]  /*7640*/  FMUL.FTZ R163, R166, UR22 ;  /* 0x00000016a6a37c20 */ /* 0x000fc40008410000 */
[----:B------:R-:W-:Y:S02]  /*7650*/  FFMA.FTZ R171, R113, UR13, R70 ;  /* 0x0000000d71ab7c23 */ /* 0x000fe40008010046 */
[----:B------:R-:W-:Y:S02]  /*7660*/  FFMA.FTZ R141, R140, R135, R141 ;  /* 0x000000878c8d7223 */ /* 0x000fe4000001008d */
[----:B------:R-:W-:Y:S02]  /*7670*/  FMUL.FTZ R70, R115, UR22 ;  /* 0x0000001673467c20 */ /* 0x000fe40008410000 */
[----:B------:R-:W-:Y:S02]  /*7680*/  FFMA.FTZ R168, R170, UR13, R67 ;  /* 0x0000000daaa87c23 */ /* 0x000fe40008010043 */
[----:B------:R-:W-:Y:S02]  /*7690*/  FMUL.FTZ R66, R117, UR22 ;  /* 0x0000001675427c20 */ /* 0x000fe40008410000 */
[----:B------:R-:W-:-:S02]  /*76a0*/  FMUL.FTZ R67, R150, UR22 ;  /* 0x0000001696437c20 */ /* 0x000fc40008410000 */
[----:B------:R-:W-:Y:S02]  /*76b0*/  FFMA.FTZ R152, R72, UR13, -R71 ;  /* 0x0000000d48987c23 */ /* 0x000fe40008010847 */
[C---:B------:R-:W-:Y:S02]  /*76c0*/  FFMA.FTZ R163, R112.reuse, UR13, -R163 ;  /* 0x0000000d70a37c23 */ /* 0x040fe400080108a3 */
[----:B------:R-:W-:Y:S02]  /*76d0*/  FMUL.FTZ R71, R112, UR22 ;  /* 0x0000001670477c20 */ /* 0x000fe40008410000 */
[----:B------:R-:W-:Y:S01]  /*76e0*/  FADD.FTZ R177, R64, R141 ;  /* 0x0000008d40b17221 */ /* 0x000fe20000010000 */
[----:B------:R-:W-:Y:S01]  /*76f0*/  HADD2.F32 R141, -RZ, R56.H0_H0 ;  /* 0x20000038ff8d7230 */ /* 0x000fe20000004100 */
[----:B------:R-:W-:Y:S01]  /*7700*/  FFMA.FTZ R112, R167, UR13, -R70 ;  /* 0x0000000da7707c23 */ /* 0x000fe20008010846 */
[----:B------:R-:W-:Y:S01]  /*7710*/  LEA R64, P1, R99, R194, 0x2 ;  /* 0x000000c263407211 */ /* 0x000fe200078210ff */
[----:B------:R-:W-:-:S02]  /*7720*/  FMUL.FTZ R172, R167, UR22 ;  /* 0x00000016a7ac7c20 */ /* 0x000fc40008410000 */
[----:B------:R-:W-:Y:S02]  /*7730*/  FFMA.FTZ R167, R147, UR13, -R66 ;  /* 0x0000000d93a77c23 */ /* 0x000fe40008010842 */
[----:B------:R-:W-:Y:S02]  /*7740*/  FFMA.FTZ R176, R178, UR13, -R67 ;  /* 0x0000000db2b07c23 */ /* 0x000fe40008010843 */
[----:B------:R-:W-:Y:S02]  /*7750*/  FMUL.FTZ R165, R41, R184 ;  /* 0x000000b829a57220 */ /* 0x000fe40000410000 */
[----:B------:R-:W-:Y:S02]  /*7760*/  FMUL.FTZ R66, R119, UR22 ;  /* 0x0000001677427c20 */ /* 0x000fe40008410000 */
[----:B------:R-:W-:Y:S02]  /*7770*/  FMUL.FTZ R67, R154, UR22 ;  /* 0x000000169a437c20 */ /* 0x000fe40008410000 */
[----:B------:R-:W-:-:S02]  /*7780*/  FFMA.FTZ R174, R166, UR13, R71 ;  /* 0x0000000da6ae7c23 */ /* 0x000fc40008010047 */
[----:B------:R-:W-:Y:S02]  /*7790*/  FMUL.FTZ R70, R147, UR22 ;  /* 0x0000001693467c20 */ /* 0x000fe40008410000 */
[----:B------:R-:W-:Y:S02]  /*77a0*/  FMUL.FTZ R71, R178, UR22 ;  /* 0x00000016b2477c20 */ /* 0x000fe40008410000 */
[----:B------:R-:W-:Y:S02]  /*77b0*/  FFMA.FTZ R226, -R41, R141, R226 ;  /* 0x0000008d29e27223 */ /* 0x000fe400000101e2 */
[----:B------:R-:W-:Y:S02]  /*77c0*/  FMUL.FTZ R158, R79, UR22 ;  /* 0x000000164f9e7c20 */ /* 0x000fe40008410000 */
[----:B------:R-:W-:Y:S02]  /*77d0*/  FMUL.FTZ R194, R210, R165 ;  /* 0x000000a5d2c27220 */ /* 0x000fe40000410000 */
[----:B------:R-:W-:-:S02]  /*77e0*/  FFMA.FTZ R147, R65, UR13, -R66 ;  /* 0x0000000d41937c23 */ /* 0x000fc40008010842 */
[----:B------:R-:W-:Y:S02]  /*77f0*/  FFMA.FTZ R178, R182, UR13, -R67 ;  /* 0x0000000db6b27c23 */ /* 0x000fe40008010843 */
[----:B------:R-:W-:Y:S02]  /*7800*/  FFMA.FTZ R196, -R198, R197, R196 ;  /* 0x000000c5c6c47223 */ /* 0x000fe400000101c4 */
[----:B------:R-:W-:Y:S02]  /*7810*/  FMUL.FTZ R144, R69, UR22 ;  /* 0x0000001645907c20 */ /* 0x000fe40008410000 */
[----:B------:R-:W-:Y:S02]  /*7820*/  FMUL.FTZ R142, R205, UR22 ;  /* 0x00000016cd8e7c20 */ /* 0x000fe40008410000 */
[----:B------:R-:W-:Y:S02]  /*7830*/  FMUL.FTZ R153, R202, UR22 ;  /* 0x00000016ca997c20 */ /* 0x000fe40008410000 */
[----:B------:R-:W-:-:S02]  /*7840*/  FMUL.FTZ R151, R76, UR22 ;  /* 0x000000164c977c20 */ /* 0x000fc40008410000 */
[----:B------:R-:W-:Y:S02]  /*7850*/  FMUL.FTZ R156, R73, UR22 ;  /* 0x00000016499c7c20 */ /* 0x000fe40008410000 */
[----:B------:R-:W-:Y:S02]  /*7860*/  FMUL.FTZ R162, R181, UR22 ;  /* 0x00000016b5a27c20 */ /* 0x000fe40008410000 */
[----:B------:R-:W-:Y:S02]  /*7870*/  FMUL.FTZ R157, R40, R81 ;  /* 0x00000051289d7220 */ /* 0x000fe40000410000 */
[----:B------:R-:W-:Y:S02]  /*7880*/  FMUL.FTZ R66, R65, UR22 ;  /* 0x0000001641427c20 */ /* 0x000fe40008410000 */
[----:B------:R-:W-:Y:S02]  /*7890*/  FMUL.FTZ R67, R182, UR22 ;  /* 0x00000016b6437c20 */ /* 0x000fe40008410000 */
[----:B------:R-:W-:-:S02]  /*78a0*/  FFMA.FTZ R145, R75, UR13, -R158 ;  /* 0x0000000d4b917c23 */ /* 0x000fc4000801089e */
[----:B------:R-:W-:Y:S02]  /*78b0*/  FFMA.FTZ R194, R226, R185, -R194 ;  /* 0x000000b9e2c27223 */ /* 0x000fe400000108c2 */
[----:B------:R-:W-:Y:S02]  /*78c0*/  FADD.FTZ R83, R196, -R83 ;  /* 0x80000053c4537221 */ /* 0x000fe40000010000 */
[----:B------:R-:W-:Y:S02]  /*78d0*/  FFMA.FTZ R231, -R40, R138, R231 ;  /* 0x0000008a28e77223 */ /* 0x000fe400000101e7 */
[----:B------:R-:W-:Y:S02]  /*78e0*/  FFMA.FTZ R228, -R39, R139, R228 ;  /* 0x0000008b27e47223 */ /* 0x000fe400000101e4 */
[----:B------:R-:W-:Y:S02]  /*78f0*/  FFMA.FTZ R144, R205, UR13, -R144 ;  /* 0x0000000dcd907c23 */ /* 0x000fe40008010890 */
[----:B------:R-:W-:-:S02]  /*7900*/  FFMA.FTZ R142, R69, UR13, R142 ;  /* 0x0000000d458e7c23 */ /* 0x000fc4000801008e */
[----:B------:R-:W-:Y:S02]  /*7910*/  FFMA.FTZ R153, R76, UR13, -R153 ;  /* 0x0000000d4c997c23 */ /* 0x000fe40008010899 */
[----:B------:R-:W-:Y:S02]  /*7920*/  FFMA.FTZ R151, R202, UR13, R151 ;  /* 0x0000000dca977c23 */ /* 0x000fe40008010097 */
[----:B------:R-:W-:Y:S02]  /*7930*/  FFMA.FTZ R156, R201, UR13, -R156 ;  /* 0x0000000dc99c7c23 */ /* 0x000fe4000801089c */
[----:B------:R-:W-:Y:S02]  /*7940*/  FMUL.FTZ R158, R39, R180 ;  /* 0x000000b4279e7220 */ /* 0x000fe40000410000 */
[----:B------:R-:W-:Y:S02]  /*7950*/  FFMA.FTZ R159, R180, UR13, R159 ;  /* 0x0000000db49f7c23 */ /* 0x000fe4000801009f */
[----:B------:R-:W-:-:S02]  /*7960*/  FMUL.FTZ R181, R40, R181 ;  /* 0x000000b528b57220 */ /* 0x000fc40000410000 */
[----:B------:R-:W-:Y:S02]  /*7970*/  FFMA.FTZ R162, R81, UR13, R162 ;  /* 0x0000000d51a27c23 */ /* 0x000fe400080100a2 */
[----:B------:R-:W-:Y:S02]  /*7980*/  FMUL.FTZ R192, R212, R157 ;  /* 0x0000009dd4c07220 */ /* 0x000fe40000410000 */
[----:B------:R-:W-:Y:S02]  /*7990*/  FFMA.FTZ R169, R184, UR13, R169 ;  /* 0x0000000db8a97c23 */ /* 0x000fe400080100a9 */
[----:B------:R-:W-:Y:S02]  /*79a0*/  FMUL.FTZ R185, R210, R185 ;  /* 0x000000b9d2b97220 */ /* 0x000fe40000410000 */
        /* <DEDUP_REMOVED lines=8> */
[----:B------:R-:W-:Y:S01]  /*7a30*/  IMAD R196, R106, c[0x0][0x2c0], RZ ;  /* 0x0000b0006ac47a24 */ /* 0x000fe200078e02ff */
[----:B------:R-:W-:Y:S01]  /*7a40*/  ULDC.64 UR10, c[0x0][0x2b8] ;  /* 0x0000ae00000a7ab9 */ /* 0x000fe20000000a00 */
[C---:B------:R-:W-:Y:S01]  /*7a50*/  IMAD.WIDE.U32 R70, R107.reuse, c[0x0][0x2c0], RZ ;  /* 0x0000b0006b467a25 */ /* 0x040fe200078e00ff */
[----:B------:R-:W-:Y:S01]  /*7a60*/  USHF.R.U32.HI UR12, URZ, 0x1, UR11 ;  /* 0x000000013f0c7899 */ /* 0x000fe2000801160b */
[----:B------:R0:W1:Y:S01]  /*7a70*/  LDS R191, [R66.X4+0x1080] ;  /* 0x0010800042bf7984 */ /* 0x0000620000004800 */
[----:B------:R-:W-:Y:S01]  /*7a80*/  UMOV UR9, 0x1 ;  /* 0x0000000100097882 */ /* 0x000fe20000000000 */
[----:B------:R-:W-:Y:S01]  /*7a90*/  IMAD R67, R107, c[0x0][0x2c4], R196 ;  /* 0x0000b1006b437a24 */ /* 0x000fe200078e02c4 */
[----:B------:R-:W-:Y:S01]  /*7aa0*/  LEA R196, R95, 0xfffff800, 0xb ;  /* 0xfffff8005fc47811 */ /* 0x000fe200078e58ff */
[----:B------:R-:W-:Y:S01]  /*7ab0*/  USHF.R.U64 UR9, UR10, UR9, UR11 ;  /* 0x000000090a097299 */ /* 0x000fe2000800120b */
[----:B------:R-:W-:Y:S01]  /*7ac0*/  SHF.R.S32.HI R193, RZ, 0x1f, R0 ;  /* 0x0000001fffc17819 */ /* 0x000fe20000011400 */
[----:B------:R-:W-:Y:S01]  /*7ad0*/  IMAD R195, R109, UR12, RZ ;  /* 0x0000000c6dc37c24 */ /* 0x000fe2000f8e02ff */
[----:B------:R-:W-:-:S02]  /*7ae0*/  IADD3 R71, R71, R67, RZ ;  /* 0x0000004347477210 */ /* 0x000fc40007ffe0ff */
[----:B0-----:R-:W-:Y:S01]  /*7af0*/  IADD3 R66, P0, R196, R99, RZ ;  /* 0x00000063c4427210 */ /* 0x001fe20007f1e0ff */
[----:B------:R-:W-:Y:S02]  /*7b00*/  IMAD R193, R193, c[0x0][0x2d0], RZ ;  /* 0x0000b400c1c17a24 */ /* 0x000fe400078e02ff */
[----:B------:R-:W-:Y:S01]  /*7b10*/  IMAD R197, R108, UR9, R195 ;  /* 0x000000096cc57c24 */ /* 0x000fe2000f8e02c3 */
[----:B------:R-:W-:Y:S01]  /*7b20*/  LEA.HI.X.SX32 R67, R196, RZ, 0x1, P0 ;  /* 0x000000ffc4437211 */ /* 0x000fe200000f0eff */
[----:B------:R-:W-:-:S04]  /*7b30*/  IMAD.WIDE.U32 R70, R109, UR9, R70 ;  /* 0x000000096d467c25 */ /* 0x000fc8000f8e0046 */
[C---:B------:R-:W-:Y:S01]  /*7b40*/  IMAD R195, R0.reuse, c[0x0][0x2d4], R193 ;  /* 0x0000b50000c37a24 */ /* 0x040fe200078e02c1 */
[----:B------:R-:W-:Y:S01]  /*7b50*/  IADD3 R193, R71, R197, RZ ;  /* 0x000000c547c17210 */ /* 0x000fe20007ffe0ff */
[----:B------:R-:W-:Y:S01]  /*7b60*/  IMAD.WIDE.U32 R66, R0, c[0x0][0x2d0], R66 ;  /* 0x0000b40000427a25 */ /* 0x000fe200078e0042 */
[----:B------:R-:W-:-:S04]  /*7b70*/  LEA R71, P0, R70, c[0x0][0x320], 0x3 ;  /* 0x0000c80046477a11 */ /* 0x000fc800078018ff */
[----:B------:R-:W-:Y:S02]  /*7b80*/  IADD3 R195, R67, R195, RZ ;  /* 0x000000c343c37210 */ /* 0x000fe40007ffe0ff */
[----:B------:R-:W-:Y:S02]  /*7b90*/  LEA.HI.X R67, R70, c[0x0][0x324], R193, 0x3, P0 ;  /* 0x0000c90046437a11 */ /* 0x000fe400000f1cc1 */
[----:B------:R-:W-:-:S04]  /*7ba0*/  LEA R70, P0, R66, R71, 0x2 ;  /* 0x0000004742467211 */ /* 0x000fc800078010ff */
[----:B------:R-:W-:-:S05]  /*7bb0*/  LEA.HI.X R71, R66, R67, R195, 0x2, P0 ;  /* 0x0000004342477211 */ /* 0x000fca00000f14c3 */
[----:B-1----:R0:W-:Y:S04]  /*7bc0*/  RED.E.ADD.F32.FTZ.RN.STRONG.GPU [R70.64], R191 ;  /* 0x000000bf4600798e */ /* 0x0021e8000c10e78e */
.L_x_6463:
[----:B------:R-:W-:Y:S05]  /*7bd0*/  BSYNC B0 ;  /* 0x0000000000007941 */ /* 0x000fea0003800000 */
.L_x_6462:
[----:B------:R-:W-:Y:S01]  /*7be0*/  ULDC UR9, c[0x0][0x174] ;  /* 0x00005d0000097ab9 */ /* 0x000fe20000000800 */
[----:B------:R-:W-:Y:S01]  /*7bf0*/  FMUL.FTZ R67, R213, R158 ;  /* 0x0000009ed5437220 */ /* 0x000fe20000410000 */
[----:B------:R-:W-:Y:S01]  /*7c00*/  UIADD3 UR9, UR6, -UR9, URZ ;  /* 0x8000000906097290 */ /* 0x000fe2000fffe03f */
[----:B------:R-:W-:Y:S01]  /*7c10*/  FFMA.FTZ R66, R226, R165, R185 ;  /* 0x000000a5e2427223 */ /* 0x000fe200000100b9 */
[----:B------:R-:W-:Y:S01]  /*7c20*/  LEA.HI.X R65, R99, R68, RZ, 0x2, P1 ;  /* 0x0000004463417211 */ /* 0x000fe200008f14ff */
[----:B0-----:R-:W-:Y:S01]  /*7c30*/  FMUL.FTZ R70, R212, R181 ;  /* 0x000000b5d4467220 */ /* 0x001fe20000410000 */
[----:B------:R-:W-:Y:S01]  /*7c40*/  UIMAD UR9, UR9, -0x800, URZ ;  /* 0xfffff800090978a4 */ /* 0x000fe2000f8e023f */
[----:B------:R-:W-:Y:S01]  /*7c50*/  FFMA.FTZ R196, R228, R183, -R67 ;  /* 0x000000b7e4c47223 */ /* 0x000fe20000010843 */
[----:B------:R-:W-:Y:S01]  /*7c60*/  HADD2.F32 R68, -RZ, R57.H1_H1 ;  /* 0x30000039ff447230 */ /* 0x000fe20000004100 */
[----:B------:R-:W-:Y:S01]  /*7c70*/  FADD.FTZ R66, R177, R66 ;  /* 0x00000042b1427221 */ /* 0x000fe20000010000 */
[----:B------:R-:W-:Y:S01]  /*7c80*/  HADD2.F32 R177, -RZ, R58.H0_H0 ;  /* 0x2000003affb17230 */ /* 0x000fe20000004100 */
[----:B------:R-:W-:Y:S01]  /*7c90*/  FFMA.FTZ R67, R231, R157, R70 ;  /* 0x0000009de7437223 */ /* 0x000fe20000010046 */
[----:B------:R-:W-:Y:S01]  /*7ca0*/  MOV R71, UR9 ;  /* 0x0000000900477c02 */ /* 0x000fe20008000f00 */
[----:B------:R-:W-:Y:S01]  /*7cb0*/  FMUL.FTZ R183, R213, R183 ;  /* 0x000000b7d5b77220 */ /* 0x000fe20000410000 */
[----:B------:R-:W-:Y:S01]  /*7cc0*/  USHF.L.U32 UR9, UR7, 0x2, URZ ;  /* 0x0000000207097899 */ /* 0x000fe2000800063f */
[----:B------:R-:W-:Y:S01]  /*7cd0*/  FADD.FTZ R66, R66, R67 ;  /* 0x0000004342427221 */ /* 0x000fe20000010000 */
[----:B------:R-:W-:Y:S01]  /*7ce0*/  USHF.L.U64.HI UR10, UR7, 0x2, UR8 ;  /* 0x00000002070a7899 */ /* 0x000fe20008010208 */
[----:B------:R-:W-:Y:S01]  /*7cf0*/  FFMA.FTZ R183, R228, R158, R183 ;  /* 0x0000009ee4b77223 */ /* 0x000fe200000100b7 */
[----:B------:R-:W-:Y:S01]  /*7d00*/  ULDC.64 UR12, c[0x0][0x2d0] ;  /* 0x0000b400000c7ab9 */ /* 0x000fe20000000a00 */
[----:B------:R-:W-:Y:S01]  /*7d10*/  IMAD.WIDE R64, R71, 0x4, R64 ;  /* 0x0000000447407825 */ /* 0x000fe200078e0240 */
[C---:B------:R-:W-:Y:S01]  /*7d20*/  ISETP.GE.AND P0, PT, R160.reuse, 0x41, PT ;  /* 0x00000041a000780c */ /* 0x040fe20003f06270 */
[----:B------:R-:W-:Y:S01]  /*7d30*/  UIMAD UR10, UR10, UR12, URZ ;  /* 0x0000000c0a0a72a4 */ /* 0x000fe2000f8e023f */
[----:B------:R-:W-:Y:S01]  /*7d40*/  BSSY B0, `(.L_x_6464) ;  /* 0x0000044000007945 */ /* 0x000fe20003800000 */
[----:B------:R-:W-:Y:S01]  /*7d50*/  FFMA.FTZ R192, R231, R181, -R192 ;  /* 0x000000b5e7c07223 */ /* 0x000fe200000108c0 */
[----:B------:R-:W-:Y:S01]  /*7d60*/  ISETP.GE.AND P1, PT, R160, 0x81, PT ;  /* 0x00000081a000780c */ /* 0x000fe20003f26270 */
[----:B------:R-:W-:Y:S01]  /*7d70*/  FADD.FTZ R179, R179, R194 ;  /* 0x000000c2b3b37221 */ /* 0x000fe20000010000 */
[----:B------:R-:W-:Y:S01]  /*7d80*/  UIMAD UR10, UR9, UR13, UR10 ;  /* 0x0000000d090a72a4 */ /* 0x000fe2000f8e020a */
[----:B------:R-:W-:Y:S01]  /*7d90*/  FMUL.FTZ R71, R38, R79 ;  /* 0x0000004f26477220 */ /* 0x000fe20000410000 */
[----:B------:R-:W-:Y:S01]  /*7da0*/  ISETP.GE.AND P2, PT, R160, 0xc1, PT ;  /* 0x000000c1a000780c */ /* 0x000fe20003f46270 */
[----:B------:R-:W-:-:S02]  /*7db0*/  FADD.FTZ R66, R66, R183 ;  /* 0x000000b742427221 */ /* 0x000fc40000010000 */
[----:B------:R-:W-:Y:S01]  /*7dc0*/  FADD.FTZ R179, R179, R192 ;  /* 0x000000c0b3b37221 */ /* 0x000fe20000010000 */
[----:B------:R-:W-:Y:S01]  /*7dd0*/  HADD2.F32 R192, -RZ, R58.H1_H1 ;  /* 0x3000003affc07230 */ /* 0x000fe20000004100 */
        /* <DEDUP_REMOVED lines=10> */
[----:B------:R-:W-:-:S02]  /*7e80*/  FFMA.FTZ R181, R70, R71, R181 ;  /* 0x0000004746b57223 */ /* 0x000fc400000100b5 */
[-C--:B------:R-:W-:Y:S01]  /*7e90*/  FFMA.FTZ R200, R179, R72.reuse, -R183 ;  /* 0x00000048b3c87223 */ /* 0x080fe200000108b7 */
[----:B------:R-:W-:Y:S01]  /*7ea0*/  MOV R183, UR9 ;  /* 0x0000000900b77c02 */ /* 0x000fe20008000f00 */
[----:B------:R-:W-:Y:S02]  /*7eb0*/  FMUL.FTZ R72, R215, R72 ;  /* 0x00000048d7487220 */ /* 0x000fe40000410000 */
[----:B------:R-:W-:Y:S02]  /*7ec0*/  FADD.FTZ R66, R66, R181 ;  /* 0x000000b542427221 */ /* 0x000fe40000010000 */
[C---:B------:R-:W-:Y:S02]  /*7ed0*/  FMUL.FTZ R75, R36.reuse, R73 ;  /* 0x00000049244b7220 */ /* 0x040fe40000410000 */
[----:B------:R-:W-:Y:S01]  /*7ee0*/  FFMA.FTZ R181, R179, R194, R72 ;  /* 0x000000c2b3b57223 */ /* 0x000fe20000010048 */
[----:B------:R-:W-:Y:S01]  /*7ef0*/  HADD2.F32 R72, -RZ, R59.H1_H1 ;  /* 0x3000003bff487230 */ /* 0x000fe20000004100 */
[----:B------:R-:W-:-:S02]  /*7f00*/  FFMA.FTZ R196, -R36, R192, R235 ;  /* 0x000000c024c47223 */ /* 0x000fc400000101eb */
[----:B------:R-:W-:Y:S02]  /*7f10*/  FMUL.FTZ R201, R36, R201 ;  /* 0x000000c924c97220 */ /* 0x000fe40000410000 */
[----:B------:R-:W-:Y:S02]  /*7f20*/  FMUL.FTZ R185, R207, R75 ;  /* 0x0000004bcfb97220 */ /* 0x000fe40000410000 */
[----:B------:R-:W-:Y:S01]  /*7f30*/  FADD.FTZ R66, R66, R181 ;  /* 0x000000b542427221 */ /* 0x000fe20000010000 */
[----:B------:R-:W-:Y:S01]  /*7f40*/  HADD2.F32 R181, -RZ, R59.H0_H0 ;  /* 0x2000003bffb57230 */ /* 0x000fe20000004100 */
[----:B------:R-:W-:-:S04]  /*7f50*/  IMAD.WIDE.U32 R64, R183, c[0x0][0x2d0], R64 ;  /* 0x0000b400b7407a25 */ /* 0x000fc800078e0040 */
[----:B------:R-:W-:Y:S01]  /*7f60*/  FMUL.FTZ R183, R35, R202 ;  /* 0x000000ca23b77220 */ /* 0x000fe20000410000 */
[----:B------:R-:W-:Y:S01]  /*7f70*/  IADD3 R65, R65, UR10, RZ ;  /* 0x0000000a41417c10 */ /* 0x000fe2000fffe0ff */
[----:B------:R-:W-:Y:S02]  /*7f80*/  FFMA.FTZ R204, R196, R201, -R185 ;  /* 0x000000c9c4cc7223 */ /* 0x000fe400000108b9 */
[C---:B------:R-:W-:Y:S02]  /*7f90*/  FMUL.FTZ R185, R35.reuse, R76 ;  /* 0x0000004c23b97220 */ /* 0x040fe40000410000 */
[----:B------:R-:W-:Y:S02]  /*7fa0*/  FFMA.FTZ R206, -R35, R181, R206 ;  /* 0x000000b523ce7223 */ /* 0x000fe400000101ce */
[----:B------:R-:W-:Y:S02]  /*7fb0*/  FMUL.FTZ R76, R208, R183 ;  /* 0x000000b7d04c7220 */ /* 0x000fe40000410000 */
[----:B------:R-:W-:-:S02]  /*7fc0*/  FMUL.FTZ R201, R207, R201 ;  /* 0x000000c9cfc97220 */ /* 0x000fc40000410000 */
[----:B------:R-:W-:Y:S02]  /*7fd0*/  FADD.FTZ R67, R67, R198 ;  /* 0x000000c643437221 */ /* 0x000fe40000010000 */
[----:B------:R-:W-:Y:S02]  /*7fe0*/  FFMA.FTZ R198, R206, R185, -R76 ;  /* 0x000000b9cec67223 */ /* 0x000fe4000001084c */
[----:B------:R-:W-:Y:S02]  /*7ff0*/  FFMA.FTZ R201, R196, R75, R201 ;  /* 0x0000004bc4c97223 */ /* 0x000fe400000100c9 */
[----:B------:R-:W-:Y:S02]  /*8000*/  FMUL.FTZ R185, R208, R185 ;  /* 0x000000b9d0b97220 */ /* 0x000fe40000410000 */
[----:B------:R-:W-:Y:S02]  /*8010*/  FADD.FTZ R67, R67, R200 ;  /* 0x000000c843437221 */ /* 0x000fe40000010000 */
[----:B------:R-:W-:-:S02]  /*8020*/  FADD.FTZ R66, R66, R201 ;  /* 0x000000c942427221 */ /* 0x000fc40000010000 */
[----:B------:R-:W-:Y:S02]  /*8030*/  FFMA.FTZ R185, R206, R183, R185 ;  /* 0x000000b7ceb97223 */ /* 0x000fe400000100b9 */
[----:B------:R-:W-:Y:S02]  /*8040*/  FMUL.FTZ R76, R34, R69 ;  /* 0x00000045224c7220 */ /* 0x000fe40000410000 */
[----:B------:R-:W-:Y:S02]  /*8050*/  FADD.FTZ R67, R67, R204 ;  /* 0x000000cc43437221 */ /* 0x000fe40000010000 */
[----:B------:R-:W-:Y:S01]  /*8060*/  FADD.FTZ R185, R66, R185 ;  /* 0x000000b942b97221 */ /* 0x000fe20000010000 */
[----:B------:R-:W-:Y:S01]  /*8070*/  IADD3 R66, R99, 0x40, RZ ;  /* 0x0000004063427810 */ /* 0x000fe20007ffe0ff */
[C---:B------:R-:W-:Y:S02]  /*8080*/  FFMA.FTZ R237, -R34.reuse, R72, R237 ;  /* 0x0000004822ed7223 */ /* 0x040fe400000101ed */
[----:B------:R-:W-:Y:S01]  /*8090*/  FMUL.FTZ R200, R34, R205 ;  /* 0x000000cd22c87220 */ /* 0x000fe20000410000 */
[----:B------:R-:W-:Y:S01]  /*80a0*/  LEA.HI.SX32 R66, R66, R99, 0x1b ;  /* 0x0000006342427211 */ /* 0x000fe200078fdaff */
[----:B------:R-:W-:-:S02]  /*80b0*/  FMUL.FTZ R191, R217, R76 ;  /* 0x0000004cd9bf7220 */ /* 0x000fc40000410000 */
[----:B------:R-:W-:Y:S01]  /*80c0*/  FADD.FTZ R67, R67, R198 ;  /* 0x000000c643437221 */ /* 0x000fe20000010000 */
[----:B------:R-:W-:Y:S01]  /*80d0*/  IADD3 R198, R99, 0x80, RZ ;  /* 0x0000008063c67810 */ /* 0x000fe20007ffe0ff */
[-C--:B------:R-:W-:Y:S02]  /*80e0*/  FFMA.FTZ R204, R237, R200.reuse, -R191 ;  /* 0x000000c8edcc7223 */ /* 0x080fe400000108bf */
[----:B------:R-:W-:Y:S01]  /*80f0*/  FMUL.FTZ R200, R217, R200 ;  /* 0x000000c8d9c87220 */ /* 0x000fe20000410000 */
[----:B------:R-:W-:Y:S01]  /*8100*/  LEA.HI.SX32 R198, R198, R99, 0x1b ;  /* 0x00000063c6c67211 */ /* 0x000fe200078fdaff */
[----:B------:R-:W-:Y:S02]  /*8110*/  FADD.FTZ R191, R67, R204 ;  /* 0x000000cc43bf7221 */ /* 0x000fe40000010000 */
[----:B------:R0:W1:Y:S01]  /*8120*/  LDS R67, [R66.X4+0x1180] ;  /* 0x0011800042437984 */ /* 0x0000620000004800 */
[----:B------:R-:W-:-:S04]  /*8130*/  FFMA.FTZ R200, R237, R76, R200 ;  /* 0x0000004cedc87223 */ /* 0x000fc800000100c8 */
[----:B------:R-:W-:Y:S01]  /*8140*/  FADD.FTZ R185, R185, R200 ;  /* 0x000000c8b9b97221 */ /* 0x000fe20000010000 */
[----:B------:R-:W-:Y:S01]  /*8150*/  IADD3 R200, R99, 0xc0, RZ ;  /* 0x000000c063c87810 */ /* 0x000fe20007ffe0ff */
[----:B------:R-:W-:Y:S05]  /*8160*/  @!P0 BRA `(.L_x_6465) ;  /* 0x0000001000008947 */ /* 0x000fea0003800000 */
[----:B-1----:R1:W-:Y:S02]  /*8170*/  RED.E.ADD.F32.FTZ.RN.STRONG.GPU [R64.64+-0x1f00], R67 ;  /* 0xffe100434000798e */ /* 0x0023e4000c10e78e */
.L_x_6465:
[----:B------:R-:W-:Y:S05]  /*8180*/  BSYNC B0 ;  /* 0x0000000000007941 */ /* 0x000fea0003800000 */
.L_x_6464:
[----:B-1----:R1:W2:Y:S01]  /*8190*/  LDS R67, [R198.X4+0x1280] ;  /* 0x00128000c6437984 */ /* 0x0022a20000004800 */
[----:B------:R-:W-:Y:S01]  /*81a0*/  BSSY B0, `(.L_x_6466) ;  /* 0x0000004000007945 */ /* 0x000fe20003800000 */
[----:B------:R-:W-:Y:S01]  /*81b0*/  LEA.HI.SX32 R200, R200, R99, 0x1b ;  /* 0x00000063c8c87211 */ /* 0x000fe200078fdaff */
[----:B------:R-:W-:Y:S05]  /*81c0*/  @!P1 BRA `(.L_x_6467) ;  /* 0x0000001000009947 */ /* 0x000fea0003800000 */
[----:B--2---:R2:W-:Y:S02]  /*81d0*/  RED.E.ADD.F32.FTZ.RN.STRONG.GPU [R64.64+-0x1e00], R67 ;  /* 0xffe200434000798e */ /* 0x0045e4000c10e78e */
.L_x_6467:
[----:B------:R-:W-:Y:S05]  /*81e0*/  BSYNC B0 ;  /* 0x0000000000007941 */ /* 0x000fea0003800000 */
.L_x_6466:
[----:B--2---:R2:W3:Y:S01]  /*81f0*/  LDS R67, [R200.X4+0x1380] ;  /* 0x00138000c8437984 */ /* 0x0044e20000004800 */
[----:B------:R-:W-:Y:S01]  /*8200*/  BSSY B0, `(.L_x_6468) ;  /* 0x0000005000007945 */ /* 0x000fe20003800000 */
[C---:B0-----:R-:W-:Y:S02]  /*8210*/  IADD3 R66, R99.reuse, 0x100, RZ ;  /* 0x0000010063427810 */ /* 0x041fe40007ffe0ff */
[----:B-1----:R-:W-:Y:S01]  /*8220*/  IADD3 R198, R99, 0x140, RZ ;  /* 0x0000014063c67810 */ /* 0x002fe20007ffe0ff */
[----:B------:R-:W-:Y:S05]  /*8230*/  @!P2 BRA `(.L_x_6469) ;  /* 0x000000100000a947 */ /* 0x000fea0003800000 */
[----:B---3--:R0:W-:Y:S02]  /*8240*/  RED.E.ADD.F32.FTZ.RN.STRONG.GPU [R64.64+-0x1d00], R67 ;  /* 0xffe300434000798e */ /* 0x0081e4000c10e78e */
.L_x_6469:
[----:B------:R-:W-:Y:S05]  /*8250*/  BSYNC B0 ;  /* 0x0000000000007941 */ /* 0x000fea0003800000 */
.L_x_6468:
        /* <DEDUP_REMOVED lines=14> */
.L_x_6471:
[----:B0-----:R-:W-:Y:S05]  /*8340*/  BSYNC B0 ;  /* 0x0000000000007941 */ /* 0x001fea0003800000 */
.L_x_6470:
[----:B-1----:R0:W1:Y:S01]  /*8350*/  LDS R67, [R198.X4+0x1580] ;  /* 0x00158000c6437984 */ /* 0x0020620000004800 */
[----:B------:R-:W-:Y:S01]  /*8360*/  BSSY B0, `(.L_x_6472) ;  /* 0x0000005000007945 */ /* 0x000fe20003800000 */
[----:B------:R-:W-:Y:S02]  /*8370*/  IADD3 R66, R99, 0x1c0, RZ ;  /* 0x000001c063427810 */ /* 0x000fe40007ffe0ff */
[----:B------:R-:W-:Y:S01]  /*8380*/  LEA.HI.SX32 R200, R200, R99, 0x1b ;  /* 0x00000063c8c87211 */ /* 0x000fe200078fdaff */
[----:B------:R-:W-:Y:S05]  /*8390*/  @!P0 BRA `(.L_x_6473) ;  /* 0x0000001000008947 */ /* 0x000fea0003800000 */
[----:B-1----:R1:W-:Y:S02]  /*83a0*/  RED.E.ADD.F32.FTZ.RN.STRONG.GPU [R64.64+-0x1b00], R67 ;  /* 0xffe500434000798e */ /* 0x0023e4000c10e78e */
.L_x_6473:
[----:B------:R-:W-:Y:S05]  /*83b0*/  BSYNC B0 ;  /* 0x0000000000007941 */ /* 0x000fea0003800000 */
.L_x_6472:
[----:B-1----:R1:W2:Y:S01]  /*83c0*/  LDS R67, [R200.X4+0x1680] ;  /* 0x00168000c8437984 */ /* 0x0022a20000004800 */
[----:B------:R-:W-:Y:S01]  /*83d0*/  BSSY B0, `(.L_x_6474) ;  /* 0x0000005000007945 */ /* 0x000fe20003800000 */
[----:B------:R-:W-:-:S02]  /*83e0*/  IADD3 R204, R99, 0x200, RZ ;  /* 0x0000020063cc7810 */ /* 0x000fc40007ffe0ff */
[----:B------:R-:W-:Y:S01]  /*83f0*/  LEA.HI.SX32 R66, R66, R99, 0x1b ;  /* 0x0000006342427211 */ /* 0x000fe200078fdaff */
[----:B------:R-:W-:Y:S05]  /*8400*/  @!P1 BRA `(.L_x_6475) ;  /* 0x0000001000009947 */ /* 0x000fea0003800000 */
[----:B--2---:R2:W-:Y:S02]  /*8410*/  RED.E.ADD.F32.FTZ.RN.STRONG.GPU [R64.64+-0x1a00], R67 ;  /* 0xffe600434000798e */ /* 0x0045e4000c10e78e */
.L_x_6475:
[----:B------:R-:W-:Y:S05]  /*8420*/  BSYNC B0 ;  /* 0x0000000000007941 */ /* 0x000fea0003800000 */
.L_x_6474:
[----:B--2---:R2:W3:Y:S01]  /*8430*/  LDS R67, [R66.X4+0x1780] ;  /* 0x0017800042437984 */ /* 0x0044e20000004800 */
[----:B------:R-:W-:Y:S01]  /*8440*/  BSSY B0, `(.L_x_6476) ;  /* 0x0000005000007945 */ /* 0x000fe20003800000 */
[----:B0-----:R-:W-:Y:S02]  /*8450*/  IADD3 R198, R99, 0x240, RZ ;  /* 0x0000024063c67810 */ /* 0x001fe40007ffe0ff */
[----:B------:R-:W-:Y:S01]  /*8460*/  LEA.HI.SX32 R193, R204, R99, 0x1b ;  /* 0x00000063ccc17211 */ /* 0x000fe200078fdaff */
[----:B------:R-:W-:Y:S05]  /*8470*/  @!P2 BRA `(.L_x_6477) ;  /* 0x000000100000a947 */ /* 0x000fea0003800000 */
[----:B---3--:R0:W-:Y:S02]  /*8480*/  RED.E.ADD.F32.FTZ.RN.STRONG.GPU [R64.64+-0x1900], R67 ;  /* 0xffe700434000798e */ /* 0x0081e4000c10e78e */
.L_x_6477:
[----:B------:R-:W-:Y:S05]  /*8490*/  BSYNC B0 ;  /* 0x0000000000007941 */ /* 0x000fea0003800000 */
.L_x_6476:
[----:B------:R-:W4:Y:S01]  /*84a0*/  LDS R193, [R193.X4+0x1880] ;  /* 0x00188000c1c17984 */ /* 0x000f220000004800 */
[----:B------:R-:W-:Y:S01]  /*84b0*/  BSSY B0, `(.L_x_6478) ;  /* 0x0000005000007945 */ /* 0x000fe20003800000 */
[----:B--2---:R-:W-:Y:S02]  /*84c0*/  IADD3 R66, R99, 0x280, RZ ;  /* 0x0000028063427810 */ /* 0x004fe40007ffe0ff */
[----:B------:R-:W-:Y:S01]  /*84d0*/  LEA.HI.SX32 R198, R198, R99, 0x1b ;  /* 0x00000063c6c67211 */ /* 0x000fe200078fdaff */
[----:B------:R-:W-:Y:S05]  /*84e0*/  @!P3 BRA `(.L_x_6479) ;  /* 0x000000100000b947 */ /* 0x000fea0003800000 */
[----:B----4-:R2:W-:Y:S02]  /*84f0*/  RED.E.ADD.F32.FTZ.RN.STRONG.GPU [R64.64+-0x1800], R193 ;  /* 0xffe800c14000798e */ /* 0x0105e4000c10e78e */
.L_x_6479:
[----:B------:R-:W-:Y:S05]  /*8500*/  BSYNC B0 ;  /* 0x0000000000007941 */ /* 0x000fea0003800000 */
.L_x_6478:
[----:B0--3--:R0:W3:Y:S01]  /*8510*/  LDS R67, [R198.X4+0x1980] ;  /* 0x00198000c6437984 */ /* 0x0090e20000004800 */
[----:B------:R-:W-:Y:S01]  /*8520*/  BSSY B0, `(.L_x_6480) ;  /* 0x0000004000007945 */ /* 0x000fe20003800000 */
[----:B------:R-:W-:Y:S01]  /*8530*/  LEA.HI.SX32 R66, R66, R99, 0x1b ;  /* 0x0000006342427211 */ /* 0x000fe200078fdaff */
[----:B------:R-:W-:Y:S05]  /*8540*/  @!P4 BRA `(.L_x_6481) ;  /* 0x000000100000c947 */ /* 0x000fea0003800000 */
[----:B---3--:R3:W-:Y:S02]  /*8550*/  RED.E.ADD.F32.FTZ.RN.STRONG.GPU [R64.64+-0x1700], R67 ;  /* 0xffe900434000798e */ /* 0x0087e4000c10e78e */
.L_x_6481:
[----:B------:R-:W-:Y:S05]  /*8560*/  BSYNC B0 ;  /* 0x0000000000007941 */ /* 0x000fea0003800000 */
.L_x_6480:
[----:B---3--:R3:W0:Y:S01]  /*8570*/  LDS R67, [R66.X4+0x1a80] ;  /* 0x001a800042437984 */ /* 0x0086220000004800 */
[----:B------:R-:W-:Y:S01]  /*8580*/  BSSY B0, `(.L_x_6482) ;  /* 0x0000005000007945 */ /* 0x000fe20003800000 */
[----:B0-----:R-:W-:-:S02]  /*8590*/  IADD3 R198, R99, 0x2c0, RZ ;  /* 0x000002c063c67810 */ /* 0x001fc40007ffe0ff */
[----:B-1----:R-:W-:Y:S01]  /*85a0*/  IADD3 R200, R99, 0x300, RZ ;  /* 0x0000030063c87810 */ /* 0x002fe20007ffe0ff */
[----:B------:R-:W-:Y:S05]  /*85b0*/  @!P5 BRA `(.L_x_6483) ;  /* 0x000000100000d947 */ /* 0x000fea0003800000 */
[----:B------:R0:W-:Y:S02]  /*85c0*/  RED.E.ADD.F32.FTZ.RN.STRONG.GPU [R64.64+-0x1600], R67 ;  /* 0xffea00434000798e */ /* 0x0001e4000c10e78e */
.L_x_6483:
[----:B------:R-:W-:Y:S05]  /*85d0*/  BSYNC B0 ;  /* 0x0000000000007941 */ /* 0x000fea0003800000 */
.L_x_6482:
[-C--:B------:R-:W-:Y:S01]  /*85e0*/  LEA.HI.SX32 R198, R198, R99.reuse, 0x1b ;  /* 0x00000063c6c67211 */ /* 0x080fe200078fdaff */
[----:B------:R-:W-:Y:S01]  /*85f0*/  BSSY B0, `(.L_x_6484) ;  /* 0x000000d000007945 */ /* 0x000fe20003800000 */
[----:B------:R-:W-:Y:S02]  /*8600*/  ISETP.GE.AND P6, PT, R160, 0x2c1, PT ;  /* 0x000002c1a000780c */ /* 0x000fe40003fc6270 */
[----:B---3--:R-:W-:Y:S01]  /*8610*/  IADD3 R66, R99, 0x340, RZ ;  /* 0x0000034063427810 */ /* 0x008fe20007ffe0ff */
[----:B0-----:R0:W1:Y:S01]  /*8620*/  LDS R67, [R198.X4+0x1b80] ;  /* 0x001b8000c6437984 */ /* 0x0010620000004800 */
        /* <DEDUP_REMOVED lines=9> */
.L_x_6485:
[----:B0-----:R-:W-:Y:S05]  /*86c0*/  BSYNC B0 ;  /* 0x0000000000007941 */ /* 0x001fea0003800000 */
.L_x_6484:
[----:B-1----:R0:W1:Y:S01]  /*86d0*/  LDS R67, [R200.X4+0x1c80] ;  /* 0x001c8000c8437984 */ /* 0x0020620000004800 */
[----:B------:R-:W-:Y:S01]  /*86e0*/  BSSY B0, `(.L_x_6486) ;  /* 0x0000005000007945 */ /* 0x000fe20003800000 */
[----:B------:R-:W-:Y:S02]  /*86f0*/  IADD3 R198, R99, 0x380, RZ ;  /* 0x0000038063c67810 */ /* 0x000fe40007ffe0ff */
[----:B------:R-:W-:Y:S01]  /*8700*/  LEA.HI.SX32 R66, R66, R99, 0x1b ;  /* 0x0000006342427211 */ /* 0x000fe200078fdaff */
[----:B------:R-:W-:Y:S05]  /*8710*/  @!P0 BRA `(.L_x_6487) ;  /* 0x0000001000008947 */ /* 0x000fea0003800000 */
[----:B-1----:R1:W-:Y:S02]  /*8720*/  RED.E.ADD.F32.FTZ.RN.STRONG.GPU [R64.64+-0x1400], R67 ;  /* 0xffec00434000798e */ /* 0x0023e4000c10e78e */
.L_x_6487:
[----:B------:R-:W-:Y:S05]  /*8730*/  BSYNC B0 ;  /* 0x0000000000007941 */ /* 0x000fea0003800000 */
.L_x_6486:
[----:B-1----:R1:W3:Y:S01]  /*8740*/  LDS R67, [R66.X4+0x1d80] ;  /* 0x001d800042437984 */ /* 0x0022e20000004800 */
[----:B------:R-:W-:Y:S01]  /*8750*/  BSSY B0, `(.L_x_6488) ;  /* 0x0000005000007945 */ /* 0x000fe20003800000 */
[----:B0-----:R-:W-:-:S02]  /*8760*/  IADD3 R200, R99, 0x3c0, RZ ;  /* 0x000003c063c87810 */ /* 0x001fc40007ffe0ff */
[----:B------:R-:W-:Y:S01]  /*8770*/  LEA.HI.SX32 R198, R198, R99, 0x1b ;  /* 0x00000063c6c67211 */ /* 0x000fe200078fdaff */
[----:B------:R-:W-:Y:S05]  /*8780*/  @!P1 BRA `(.L_x_6489) ;  /* 0x0000001000009947 */ /* 0x000fea0003800000 */
[----:B---3--:R0:W-:Y:S02]  /*8790*/  RED.E.ADD.F32.FTZ.RN.STRONG.GPU [R64.64+-0x1300], R67 ;  /* 0xffed00434000798e */ /* 0x0081e4000c10e78e */
.L_x_6489:
[----:B------:R-:W-:Y:S05]  /*87a0*/  BSYNC B0 ;  /* 0x0000000000007941 */ /* 0x000fea0003800000 */
.L_x_6488:
[----:B0--3--:R0:W3:Y:S01]  /*87b0*/  LDS R67, [R198.X4+0x1e80] ;  /* 0x001e8000c6437984 */ /* 0x0090e20000004800 */
[----:B------:R-:W-:Y:S01]  /*87c0*/  BSSY B0, `(.L_x_6490) ;  /* 0x0000005000007945 */ /* 0x000fe20003800000 */
[----:B-1----:R-:W-:Y:S02]  /*87d0*/  IADD3 R66, R99, 0x400, RZ ;  /* 0x0000040063427810 */ /* 0x002fe40007ffe0ff */
[----:B------:R-:W-:Y:S01]  /*87e0*/  LEA.HI.SX32 R200, R200, R99, 0x1b ;  /* 0x00000063c8c87211 */ /* 0x000fe200078fdaff */
[----:B------:R-:W-:Y:S05]  /*87f0*/  @!P2 BRA `(.L_x_6491) ;  /* 0x000000100000a947 */ /* 0x000fea0003800000 */
[----:B---3--:R1:W-:Y:S02]  /*8800*/  RED.E.ADD.F32.FTZ.RN.STRONG.GPU [R64.64+-0x1200], R67 ;  /* 0xffee00434000798e */ /* 0x0083e4000c10e78e */
.L_x_6491:
[----:B------:R-:W-:Y:S05]  /*8810*/  BSYNC B0 ;  /* 0x0000000000007941 */ /* 0x000fea0003800000 */
.L_x_6490:
[----:B-1-3--:R1:W3:Y:S01]  /*8820*/  LDS R67, [R200.X4+0x1f80] ;  /* 0x001f8000c8437984 */ /* 0x00a2e20000004800 */
[----:B------:R-:W-:Y:S01]  /*8830*/  BSSY B0, `(.L_x_6492) ;  /* 0x0000005000007945 */ /* 0x000fe20003800000 */
[----:B0-----:R-:W-:Y:S02]  /*8840*/  IADD3 R198, R99, 0x440, RZ ;  /* 0x0000044063c67810 */ /* 0x001fe40007ffe0ff */
[----:B------:R-:W-:Y:S01]  /*8850*/  LEA.HI.SX32 R66, R66, R99, 0x1b ;  /* 0x0000006342427211 */ /* 0x000fe200078fdaff */
[----:B------:R-:W-:Y:S05]  /*8860*/  @!P3 BRA `(.L_x_6493) ;  /* 0x000000100000b947 */ /* 0x000fea0003800000 */
[----:B---3--:R0:W-:Y:S02]  /*8870*/  RED.E.ADD.F32.FTZ.RN.STRONG.GPU [R64.64+-0x1100], R67 ;  /* 0xffef00434000798e */ /* 0x0081e4000c10e78e */
.L_x_6493:
[----:B------:R-:W-:Y:S05]  /*8880*/  BSYNC B0 ;  /* 0x0000000000007941 */ /* 0x000fea0003800000 */
.L_x_6492:
[----:B0--3--:R0:W3:Y:S01]  /*8890*/  LDS R67, [R66.X4+0x2080] ;  /* 0x0020800042437984 */ /* 0x0090e20000004800 */
[----:B------:R-:W-:Y:S01]  /*88a0*/  BSSY B0, `(.L_x_6494) ;  /* 0x0000004000007945 */ /* 0x000fe20003800000 */
[----:B------:R-:W-:Y:S01]  /*88b0*/  LEA.HI.SX32 R198, R198, R99, 0x1b ;  /* 0x00000063c6c67211 */ /* 0x000fe200078fdaff */
[----:B------:R-:W-:Y:S05]  /*88c0*/  @!P4 BRA `(.L_x_6495) ;  /* 0x000000100000c947 */ /* 0x000fea0003800000 */
[----:B---3--:R3:W-:Y:S02]  /*88d0*/  RED.E.ADD.F32.FTZ.RN.STRONG.GPU [R64.64+-0x1000], R67 ;  /* 0xfff000434000798e */ /* 0x0087e4000c10e78e */
.L_x_6495:
[----:B------:R-:W-:Y:S05]  /*88e0*/  BSYNC B0 ;  /* 0x0000000000007941 */ /* 0x000fea0003800000 */
.L_x_6494:
[----:B---3--:R3:W0:Y:S01]  /*88f0*/  LDS R67, [R198.X4+0x2180] ;  /* 0x00218000c6437984 */ /* 0x0086220000004800 */
[----:B------:R-:W-:Y:S01]  /*8900*/  BSSY B0, `(.L_x_6496) ;  /* 0x0000005000007945 */ /* 0x000fe20003800000 */
[----:B0-----:R-:W-:-:S02]  /*8910*/  IADD3 R66, R99, 0x480, RZ ;  /* 0x0000048063427810 */ /* 0x001fc40007ffe0ff */
[----:B-1----:R-:W-:Y:S01]  /*8920*/  IADD3 R200, R99, 0x4c0, RZ ;  /* 0x000004c063c87810 */ /* 0x002fe20007ffe0ff */
[----:B------:R-:W-:Y:S05]  /*8930*/  @!P5 BRA `(.L_x_6497) ;  /* 0x000000100000d947 */ /* 0x000fea0003800000 */
[----:B------:R0:W-:Y:S02]  /*8940*/  RED.E.ADD.F32.FTZ.RN.STRONG.GPU [R64.64+-0xf00], R67 ;  /* 0xfff100434000798e */ /* 0x0001e4000c10e78e */
.L_x_6497:
[----:B------:R-:W-:Y:S05]  /*8950*/  BSYNC B0 ;  /* 0x0000000000007941 */ /* 0x000fea0003800000 */
.L_x_6496:
        /* <DEDUP_REMOVED lines=14> */
.L_x_6499:
[----:B0-----:R-:W-:Y:S05]  /*8a40*/  BSYNC B0 ;  /* 0x0000000000007941 */ /* 0x001fea0003800000 */
.L_x_6498:
[----:B-1----:R0:W1:Y:S01]  /*8a50*/  LDS R67, [R200.X4+0x2380] ;  /* 0x00238000c8437984 */ /* 0x0020620000004800 */
[----:B------:R-:W-:Y:S01]  /*8a60*/  BSSY B0, `(.L_x_6500) ;  /* 0x0000005000007945 */ /* 0x000fe20003800000 */
[----:B------:R-:W-:Y:S02]  /*8a70*/  IADD3 R66, R99, 0x540, RZ ;  /* 0x0000054063427810 */ /* 0x000fe40007ffe0ff */
[----:B------:R-:W-:Y:S01]  /*8a80*/  LEA.HI.SX32 R198, R198, R99, 0x1b ;  /* 0x00000063c6c67211 */ /* 0x000fe200078fdaff */
[----:B------:R-:W-:Y:S05]  /*8a90*/  @!P0 BRA `(.L_x_6501) ;  /* 0x0000001000008947 */ /* 0x000fea0003800000 */
[----:B-1----:R1:W-:Y:S02]  /*8aa0*/  RED.E.ADD.F32.FTZ.RN.STRONG.GPU [R64.64+-0xd00], R67 ;  /* 0xfff300434000798e */ /* 0x0023e4000c10e78e */
.L_x_6501:
[----:B------:R-:W-:Y:S05]  /*8ab0*/  BSYNC B0 ;  /* 0x0000000000007941 */ /* 0x000fea0003800000 */
.L_x_6500:
[----:B-1----:R1:W3:Y:S01]  /*8ac0*/  LDS R67, [R198.X4+0x2480] ;  /* 0x00248000c6437984 */ /* 0x0022e20000004800 */
[----:B------:R-:W-:Y:S01]  /*8ad0*/  BSSY B0, `(.L_x_6502) ;  /* 0x0000005000007945 */ /* 0x000fe20003800000 */
[----:B0-----:R-:W-:-:S02]  /*8ae0*/  IADD3 R200, R99, 0x580, RZ ;  /* 0x0000058063c87810 */ /* 0x001fc40007ffe0ff */
[----:B------:R-:W-:Y:S01]  /*8af0*/  LEA.HI.SX32 R66, R66, R99, 0x1b ;  /* 0x0000006342427211 */ /* 0x000fe200078fdaff */
[----:B------:R-:W-:Y:S05]  /*8b00*/  @!P1 BRA `(.L_x_6503) ;  /* 0x0000001000009947 */ /* 0x000fea0003800000 */
[----:B---3--:R0:W-:Y:S02]  /*8b10*/  RED.E.ADD.F32.FTZ.RN.STRONG.GPU [R64.64+-0xc00], R67 ;  /* 0xfff400434000798e */ /* 0x0081e4000c10e78e */
.L_x_6503:
[----:B------:R-:W-:Y:S05]  /*8b20*/  BSYNC B0 ;  /* 0x0000000000007941 */ /* 0x000fea0003800000 */
.L_x_6502:
[----:B0--3--:R0:W3:Y:S01]  /*8b30*/  LDS R67, [R66.X4+0x2580] ;  /* 0x0025800042437984 */ /* 0x0090e20000004800 */
[----:B------:R-:W-:Y:S01]  /*8b40*/  BSSY B0, `(.L_x_6504) ;  /* 0x0000005000007945 */ /* 0x000fe20003800000 */
[----:B-1----:R-:W-:Y:S02]  /*8b50*/  IADD3 R198, R99, 0x5c0, RZ ;  /* 0x000005c063c67810 */ /* 0x002fe40007ffe0ff */
[----:B------:R-:W-:Y:S01]  /*8b60*/  LEA.HI.SX32 R200, R200, R99, 0x1b ;  /* 0x00000063c8c87211 */ /* 0x000fe200078fdaff */
[----:B------:R-:W-:Y:S05]  /*8b70*/  @!P2 BRA `(.L_x_6505) ;  /* 0x000000100000a947 */ /* 0x000fea0003800000 */
[----:B---3--:R1:W-:Y:S02]  /*8b80*/  RED.E.ADD.F32.FTZ.RN.STRONG.GPU [R64.64+-0xb00], R67 ;  /* 0xfff500434000798e */ /* 0x0083e4000c10e78e */
.L_x_6505:
[----:B------:R-:W-:Y:S05]  /*8b90*/  BSYNC B0 ;  /* 0x0000000000007941 */ /* 0x000fea0003800000 */
.L_x_6504:
[----:B-1-3--:R1:W3:Y:S01]  /*8ba0*/  LDS R67, [R200.X4+0x2680] ;  /* 0x00268000c8437984 */ /* 0x00a2e20000004800 */
[----:B------:R-:W-:Y:S01]  /*8bb0*/  BSSY B0, `(.L_x_6506) ;  /* 0x0000005000007945 */ /* 0x000fe20003800000 */
[----:B0-----:R-:W-:Y:S02]  /*8bc0*/  IADD3 R66, R99, 0x600, RZ ;  /* 0x0000060063427810 */ /* 0x001fe40007ffe0ff */
[----:B------:R-:W-:Y:S01]  /*8bd0*/  LEA.HI.SX32 R198, R198, R99, 0x1b ;  /* 0x00000063c6c67211 */ /* 0x000fe200078fdaff */
[----:B------:R-:W-:Y:S05]  /*8be0*/  @!P3 BRA `(.L_x_6507) ;  /* 0x000000100000b947 */ /* 0x000fea0003800000 */
[----:B---3--:R0:W-:Y:S02]  /*8bf0*/  RED.E.ADD.F32.FTZ.RN.STRONG.GPU [R64.64+-0xa00], R67 ;  /* 0xfff600434000798e */ /* 0x0081e4000c10e78e */
.L_x_6507:
[----:B------:R-:W-:Y:S05]  /*8c00*/  BSYNC B0 ;  /* 0x0000000000007941 */ /* 0x000fea0003800000 */
.L_x_6506:
[----:B0--3--:R0:W3:Y:S01]  /*8c10*/  LDS R67, [R198.X4+0x2780] ;  /* 0x00278000c6437984 */ /* 0x0090e20000004800 */
[----:B------:R-:W-:Y:S01]  /*8c20*/  BSSY B0, `(.L_x_6508) ;  /* 0x0000004000007945 */ /* 0x000fe20003800000 */
[----:B------:R-:W-:Y:S01]  /*8c30*/  LEA.HI.SX32 R66, R66, R99, 0x1b ;  /* 0x0000006342427211 */ /* 0x000fe200078fdaff */
[----:B------:R-:W-:Y:S05]  /*8c40*/  @!P4 BRA `(.L_x_6509) ;  /* 0x000000100000c947 */ /* 0x000fea0003800000 */
[----:B---3--:R3:W-:Y:S02]  /*8c50*/  RED.E.ADD.F32.FTZ.RN.STRONG.GPU [R64.64+-0x900], R67 ;  /* 0xfff700434000798e */ /* 0x0087e4000c10e78e */
.L_x_6509:
[----:B------:R-:W-:Y:S05]  /*8c60*/  BSYNC B0 ;  /* 0x0000000000007941 */ /* 0x000fea0003800000 */
.L_x_6508:
[----:B---3--:R3:W0:Y:S01]  /*8c70*/  LDS R67, [R66.X4+0x2880] ;  /* 0x0028800042437984 */ /* 0x0086220000004800 */
[----:B------:R-:W-:Y:S01]  /*8c80*/  BSSY B0, `(.L_x_6510) ;  /* 0x0000005000007945 */ /* 0x000fe20003800000 */
[----:B0-----:R-:W-:-:S02]  /*8c90*/  IADD3 R198, R99, 0x640, RZ ;  /* 0x0000064063c67810 */ /* 0x001fc40007ffe0ff */
[----:B-1----:R-:W-:Y:S01]  /*8ca0*/  IADD3 R200, R99, 0x680, RZ ;  /* 0x0000068063c87810 */ /* 0x002fe20007ffe0ff */
[----:B------:R-:W-:Y:S05]  /*8cb0*/  @!P5 BRA `(.L_x_6511) ;  /* 0x000000100000d947 */ /* 0x000fea0003800000 */
[----:B------:R0:W-:Y:S02]  /*8cc0*/  RED.E.ADD.F32.FTZ.RN.STRONG.GPU [R64.64+-0x800], R67 ;  /* 0xfff800434000798e */ /* 0x0001e4000c10e78e */
.L_x_6511:
[----:B------:R-:W-:Y:S05]  /*8cd0*/  BSYNC B0 ;  /* 0x0000000000007941 */ /* 0x000fea0003800000 */
.L_x_6510:
        /* <DEDUP_REMOVED lines=14> */
.L_x_6513:
[----:B0-----:R-:W-:Y:S05]  /*8dc0*/  BSYNC B0 ;  /* 0x0000000000007941 */ /* 0x001fea0003800000 */
.L_x_6512:
[----:B-1----:R0:W1:Y:S01]  /*8dd0*/  LDS R67, [R200.X4+0x2a80] ;  /* 0x002a8000c8437984 */ /* 0x0020620000004800 */
[----:B------:R-:W-:Y:S01]  /*8de0*/  BSSY B0, `(.L_x_6514) ;  /* 0x0000005000007945 */ /* 0x000fe20003800000 */
[----:B------:R-:W-:Y:S02]  /*8df0*/  IADD3 R160, R99, 0x700, RZ ;  /* 0x0000070063a07810 */ /* 0x000fe40007ffe0ff */
[----:B------:R-:W-:Y:S01]  /*8e00*/  LEA.HI.SX32 R66, R66, R99, 0x1b ;  /* 0x0000006342427211 */ /* 0x000fe200078fdaff */
[----:B------:R-:W-:Y:S05]  /*8e10*/  @!P0 BRA `(.L_x_6515) ;  /* 0x0000001000008947 */ /* 0x000fea0003800000 */
[----:B-1----:R1:W-:Y:S02]  /*8e20*/  RED.E.ADD.F32.FTZ.RN.STRONG.GPU [R64.64+-0x600], R67 ;  /* 0xfffa00434000798e */ /* 0x0023e4000c10e78e */
.L_x_6515:
[----:B------:R-:W-:Y:S05]  /*8e30*/  BSYNC B0 ;  /* 0x0000000000007941 */ /* 0x000fea0003800000 */
.L_x_6514:
[----:B-1----:R1:W3:Y:S01]  /*8e40*/  LDS R67, [R66.X4+0x2b80] ;  /* 0x002b800042437984 */ /* 0x0022e20000004800 */
[----:B------:R-:W-:Y:S01]  /*8e50*/  BSSY B0, `(.L_x_6516) ;  /* 0x0000005000007945 */ /* 0x000fe20003800000 */
[----:B------:R-:W-:-:S02]  /*8e60*/  IADD3 R198, R99, 0x740, RZ ;  /* 0x0000074063c67810 */ /* 0x000fc40007ffe0ff */
[----:B------:R-:W-:Y:S01]  /*8e70*/  LEA.HI.SX32 R160, R160, R99, 0x1b ;  /* 0x00000063a0a07211 */ /* 0x000fe200078fdaff */
[----:B------:R-:W-:Y:S05]  /*8e80*/  @!P1 BRA `(.L_x_6517) ;  /* 0x0000001000009947 */ /* 0x000fea0003800000 */
[----:B---3--:R3:W-:Y:S02]  /*8e90*/  RED.E.ADD.F32.FTZ.RN.STRONG.GPU [R64.64+-0x500], R67 ;  /* 0xfffb00434000798e */ /* 0x0087e4000c10e78e */
.L_x_6517:
[----:B------:R-:W-:Y:S05]  /*8ea0*/  BSYNC B0 ;  /* 0x0000000000007941 */ /* 0x000fea0003800000 */
.L_x_6516:
[----:B---3--:R3:W0:Y:S01]  /*8eb0*/  LDS R67, [R160.X4+0x2c80] ;  /* 0x002c8000a0437984 */ /* 0x0086220000004800 */
[----:B------:R-:W-:Y:S01]  /*8ec0*/  BSSY B0, `(.L_x_6518) ;  /* 0x0000005000007945 */ /* 0x000fe20003800000 */
[----:B-1----:R-:W-:Y:S02]  /*8ed0*/  IADD3 R66, R99, 0x780, RZ ;  /* 0x0000078063427810 */ /* 0x002fe40007ffe0ff */
[----:B------:R-:W-:Y:S01]  /*8ee0*/  LEA.HI.SX32 R198, R198, R99, 0x1b ;  /* 0x00000063c6c67211 */ /* 0x000fe200078fdaff */
[----:B------:R-:W-:Y:S05]  /*8ef0*/  @!P2 BRA `(.L_x_6519) ;  /* 0x000000100000a947 */ /* 0x000fea0003800000 */
[----:B0-----:R0:W-:Y:S02]  /*8f00*/  RED.E.ADD.F32.FTZ.RN.STRONG.GPU [R64.64+-0x400], R67 ;  /* 0xfffc00434000798e */ /* 0x0011e4000c10e78e */
.L_x_6519:
[----:B------:R-:W-:Y:S05]  /*8f10*/  BSYNC B0 ;  /* 0x0000000000007941 */ /* 0x000fea0003800000 */
.L_x_6518:
[----:B0-----:R0:W1:Y:S01]  /*8f20*/  LDS R67, [R198.X4+0x2d80] ;  /* 0x002d8000c6437984 */ /* 0x0010620000004800 */
[----:B------:R-:W-:Y:S01]  /*8f30*/  BSSY B0, `(.L_x_6520) ;  /* 0x0000005000007945 */ /* 0x000fe20003800000 */
[----:B---3--:R-:W-:Y:S02]  /*8f40*/  IADD3 R160, R99, 0x7c0, RZ ;  /* 0x000007c063a07810 */ /* 0x008fe40007ffe0ff */
[----:B------:R-:W-:Y:S01]  /*8f50*/  LEA.HI.SX32 R66, R66, R99, 0x1b ;  /* 0x0000006342427211 */ /* 0x000fe200078fdaff */
[----:B------:R-:W-:Y:S05]  /*8f60*/  @!P3 BRA `(.L_x_6521) ;  /* 0x000000100000b947 */ /* 0x000fea0003800000 */
[----:B-1----:R1:W-:Y:S02]  /*8f70*/  RED.E.ADD.F32.FTZ.RN.STRONG.GPU [R64.64+-0x300], R67 ;  /* 0xfffd00434000798e */ /* 0x0023e4000c10e78e */
.L_x_6521:
[----:B------:R-:W-:Y:S05]  /*8f80*/  BSYNC B0 ;  /* 0x0000000000007941 */ /* 0x000fea0003800000 */
.L_x_6520:
[----:B-1----:R1:W3:Y:S01]  /*8f90*/  LDS R67, [R66.X4+0x2e80] ;  /* 0x002e800042437984 */ /* 0x0022e20000004800 */
[----:B------:R-:W-:Y:S01]  /*8fa0*/  BSSY B0, `(.L_x_6522) ;  /* 0x0000004000007945 */ /* 0x000fe20003800000 */
[----:B------:R-:W-:Y:S01]  /*8fb0*/  LEA.HI.SX32 R160, R160, R99, 0x1b ;  /* 0x00000063a0a07211 */ /* 0x000fe200078fdaff */
[----:B------:R-:W-:Y:S05]  /*8fc0*/  @!P4 BRA `(.L_x_6523) ;  /* 0x000000100000c947 */ /* 0x000fea0003800000 */
[----:B---3--:R3:W-:Y:S02]  /*8fd0*/  RED.E.ADD.F32.FTZ.RN.STRONG.GPU [R64.64+-0x200], R67 ;  /* 0xfffe00434000798e */ /* 0x0087e4000c10e78e */
.L_x_6523:
[----:B------:R-:W-:Y:S05]  /*8fe0*/  BSYNC B0 ;  /* 0x0000000000007941 */ /* 0x000fea0003800000 */
.L_x_6522:
[----:B---3--:R3:W0:Y:S01]  /*8ff0*/  LDS R67, [R160.X4+0x2f80] ;  /* 0x002f8000a0437984 */ /* 0x0086220000004800 */
[----:B------:R-:W-:Y:S01]  /*9000*/  BSSY B0, `(.L_x_6524) ;  /* 0x0000003000007945 */ /* 0x000fe20003800000 */
[----:B------:R-:W-:Y:S05]  /*9010*/  @!P5 BRA `(.L_x_6525) ;  /* 0x000000100000d947 */ /* 0x000fea0003800000 */
[----:B0-----:R0:W-:Y:S02]  /*9020*/  RED.E.ADD.F32.FTZ.RN.STRONG.GPU [R64.64+-0x100], R67 ;  /* 0xffff00434000798e */ /* 0x0011e4000c10e78e */
.L_x_6525:
[----:B------:R-:W-:Y:S05]  /*9030*/  BSYNC B0 ;  /* 0x0000000000007941 */ /* 0x000fea0003800000 */
.L_x_6524:
[----:B---3--:R-:W3:Y:S01]  /*9040*/  SHFL.DOWN PT, R160, R191, 0x1, 0x1f ;  /* 0x08201f00bfa07f89 */ /* 0x008ee200000e0000 */
[C---:B------:R-:W-:Y:S01]  /*9050*/  ISETP.GT.AND P0, PT, R98.reuse, 0x1e, PT ;  /* 0x0000001e6200780c */ /* 0x040fe20003f04270 */
[----:B------:R-:W-:Y:S01]  /*9060*/  FMUL.FTZ R144, R217, R144 ;  /* 0x00000090d9907220 */ /* 0x000fe20000410000 */
[----:B0-2---:R-:W-:Y:S01]  /*9070*/  MOV R65, R191 ;  /* 0x000000bf00417202 */ /* 0x005fe20000000f00 */
[----:B------:R-:W0:Y:S01]  /*9080*/  SHFL.DOWN PT, R195, R74, 0x1, 0x1f ;  /* 0x08201f004ac37f89 */ /* 0x000e2200000e0000 */
[----:B-1----:R-:W-:Y:S01]  /*9090*/  MOV R66, R74 ;  /* 0x0000004a00427202 */ /* 0x002fe20000000f00 */
[----:B------:R-:W-:Y:S01]  /*90a0*/  FFMA.FTZ R142, R237, R142, R144 ;  /* 0x0000008eed8e7223 */ /* 0x000fe20000010090 */
[----:B------:R-:W-:Y:S01]  /*90b0*/  MOV R67, R83 ;  /* 0x0000005300437202 */ /* 0x000fe20000000f00 */
[----:B------:R-:W1:Y:S01]  /*90c0*/  SHFL.DOWN PT, R198, R83, 0x1, 0x1f ;  /* 0x08201f0053c67f89 */ /* 0x000e6200000e0000 */
[----:B------:R-:W-:Y:S01]  /*90d0*/  MOV R64, R185 ;  /* 0x000000b900407202 */ /* 0x000fe20000000f00 */
[----:B------:R-:W-:Y:S01]  /*90e0*/  FMUL.FTZ R156, R207, R156 ;  /* 0x0000009ccf9c7220 */ /* 0x000fe20000410000 */
[----:B------:R-:W-:Y:S01]  /*90f0*/  ISETP.NE.AND P1, PT, R98, RZ, PT ;  /* 0x000000ff6200720c */ /* 0x000fe20003f25270 */
[----:B----4-:R-:W2:Y:S01]  /*9100*/  SHFL.DOWN PT, R193, R185, 0x1, 0x1f ;  /* 0x08201f00b9c17f89 */ /* 0x010ea200000e0000 */
[----:B------:R-:W-:Y:S01]  /*9110*/  FMUL.FTZ R145, R214, R145 ;  /* 0x00000091d6917220 */ /* 0x000fe20000410000 */
[----:B------:R-:W-:Y:S01]  /*9120*/  ISETP.NE.AND P2, PT, R99, RZ, PT ;  /* 0x000000ff6300720c */ /* 0x000fe20003f45270 */
[----:B------:R-:W-:Y:S01]  /*9130*/  FFMA.FTZ R149, R196, R149, R156 ;  /* 0x00000095c4957223 */ /* 0x000fe2000001009c */
[----:B------:R-:W-:Y:S01]  /*9140*/  BSSY B0, `(.L_x_6526) ;  /* 0x0000086000007945 */ /* 0x000fe20003800000 */
[----:B------:R-:W-:-:S02]  /*9150*/  FFMA.FTZ R142, R72, R69, R142 ;  /* 0x00000045488e7223 */ /* 0x000fc4000001008e */
[----:B------:R-:W-:Y:S02]  /*9160*/  FFMA.FTZ R192, R192, R73, R149 ;  /* 0x00000049c0c07223 */ /* 0x000fe40000010095 */
[----:B------:R-:W-:Y:S02]  /*9170*/  FFMA.FTZ R143, R70, R143, R145 ;  /* 0x0000008f468f7223 */ /* 0x000fe40000010091 */
[----:B------:R-:W-:Y:S02]  /*9180*/  FADD.FTZ R22, R71, R22 ;  /* 0x0000001647167221 */ /* 0x000fe40000010000 */
[----:B---3--:R-:W-:Y:S02]  /*9190*/  @!P0 FADD.FTZ R65, R65, R160 ;  /* 0x000000a041418221 */ /* 0x008fe40000010000 */
[----:B------:R-:W-:Y:S02]  /*91a0*/  FFMA.FTZ R68, R68, R79, R143 ;  /* 0x0000004f44447223 */ /* 0x000fe4000001008f */
[----:B0-----:R-:W-:Y:S01]  /*91b0*/  @!P0 FADD.FTZ R66, R66, R195 ;  /* 0x000000c342428221 */ /* 0x001fe20000010000 */
[----:B------:R-:W0:Y:S01]  /*91c0*/  SHFL.DOWN PT, R74, R65, 0x2, 0x1f ;  /* 0x08401f00414a7f89 */ /* 0x000e2200000e0000 */
[----:B------:R-:W-:-:S02]  /*91d0*/  FADD.FTZ R13, R68, R13 ;  /* 0x0000000d440d7221 */ /* 0x000fc40000010000 */
        /* <DEDUP_REMOVED lines=124> */
.L_x_6527:
[----:B0-----:R-:W-:Y:S05]  /*99a0*/  BSYNC B0 ;  /* 0x0000000000007941 */ /* 0x001fea0003800000 */
.L_x_6526:
[----:B------:R-:W-:Y:S01]  /*99b0*/  IADD3 R0, R0, 0x1, RZ ;  /* 0x0000000100007810 */ /* 0x000fe20007ffe0ff */
[----:B------:R-:W-:-:S03]  /*99c0*/  UIADD3 UR7, UP0, UR7, 0x1, URZ ;  /* 0x0000000107077890 */ /* 0x000fc6000ff1e03f */
[----:B------:R-:W-:Y:S01]  /*99d0*/  ISETP.GE.AND P0, PT, R0, c[0x0][0x16c], PT ;  /* 0x00005b0000007a0c */ /* 0x000fe20003f06270 */
[----:B------:R-:W-:-:S12]  /*99e0*/  UIADD3.X UR8, URZ, UR8, URZ, UP0, !UPT ;  /* 0x000000083f087290 */ /* 0x000fd800087fe43f */
[----:B------:R-:W-:Y:S01]  /*99f0*/  @P0 CALL.REL.NOINC `(.L_x_6427) ;  /* 0x0000001000000944 */ /* 0x000fe20003c00000 */
[----:B------:R-:W-:Y:S05]  /*9a00*/  BRA `(.L_x_6528) ;  /* 0xffff77c000007947 */ /* 0x000fea000383ffff */
.L_x_6427:
[----:B------:R-:W-:Y:S01]  /*9a10*/  BAR.SYNC.DEFER_BLOCKING 0x0 ;  /* 0x0000000000007b1d */ /* 0x000fe20000010000 */
[----:B------:R-:W-:Y:S01]  /*9a20*/  SHF.L.U32 R0, R99, 0x1, RZ ;  /* 0x0000000163007819 */ /* 0x000fe200000006ff */
[----:B------:R-:W-:Y:S01]  /*9a30*/  UIADD3 UR16, UP0, UR16, -0x800, URZ ;  /* 0xfffff80010107890 */ /* 0x000fe2000ff1e03f */
[----:B------:R-:W-:Y:S01]  /*9a40*/  F2FP.PACK_AB R39, R26, R27 ;  /* 0x0000001b1a27723e */ /* 0x000fe200000000ff */
[----:B------:R-:W-:Y:S01]  /*9a50*/  UIADD3 UR18, UP1, UR18, -0x800, URZ ;  /* 0xfffff80012127890 */ /* 0x000fe2000ff3e03f */
[----:B------:R-:W-:Y:S01]  /*9a60*/  LOP3.LUT R27, R0, 0xffffffc0, RZ, 0xc0, !PT ;  /* 0xffffffc0001b7812 */ /* 0x000fe200078ec0ff */
[----:B------:R-:W-:Y:S01]  /*9a70*/  IMAD R0, R108, c[0x0][0x2d8], RZ ;  /* 0x0000b6006c007a24 */ /* 0x000fe200078e02ff */
[----:B------:R-:W-:Y:S01]  /*9a80*/  F2FP.PACK_AB R38, R28, R29 ;  /* 0x0000001d1c26723e */ /* 0x000fe200000000ff */
[----:B------:R-:W-:Y:S01]  /*9a90*/  UIADD3 UR20, UP2, UR20, -0x800, URZ ;  /* 0xfffff80014147890 */ /* 0x000fe2000ff5e03f */
[----:B------:R-:W-:Y:S01]  /*9aa0*/  F2FP.PACK_AB R37, R30, R31 ;  /* 0x0000001f1e25723e */ /* 0x000fe200000000ff */
[----:B------:R-:W-:Y:S01]  /*9ab0*/  UIADD3 UR6, UR6, 0x1, URZ ;  /* 0x0000000106067890 */ /* 0x000fe2000fffe03f */
[----:B------:R-:W-:Y:S01]  /*9ac0*/  F2FP.PACK_AB R36, R32, R33 ;  /* 0x000000212024723e */ /* 0x000fe200000000ff */
[----:B------:R-:W-:Y:S01]  /*9ad0*/  UIADD3.X UR17, UR17, -0x1, URZ, UP0, !UPT ;  /* 0xffffffff11117890 */ /* 0x000fe200087fe43f */
[----:B------:R-:W-:Y:S01]  /*9ae0*/  F2FP.PACK_AB R31, R18, R19 ;  /* 0x00000013121f723e */ /* 0x000fe200000000ff */
[----:B------:R-:W-:Y:S01]  /*9af0*/  UIADD3.X UR19, UR19, -0x1, URZ, UP1, !UPT ;  /* 0xffffffff13137890 */ /* 0x000fe20008ffe43f */
[----:B------:R-:W-:Y:S01]  /*9b00*/  F2FP.PACK_AB R30, R20, R21 ;  /* 0x00000015141e723e */ /* 0x000fe200000000ff */
[----:B------:R-:W-:Y:S01]  /*9b10*/  UIADD3.X UR21, UR21, -0x1, URZ, UP2, !UPT ;  /* 0xffffffff15157890 */ /* 0x000fe200097fe43f */
[----:B------:R-:W-:Y:S01]  /*9b20*/  F2FP.PACK_AB R29, R22, R23 ;  /* 0x00000017161d723e */ /* 0x000fe200000000ff */
[----:B------:R-:W-:Y:S01]  /*9b30*/  IMAD R23, R109, c[0x0][0x2dc], R0 ;  /* 0x0000b7006d177a24 */ /* 0x000fe200078e0200 */
[----:B------:R-:W-:Y:S01]  /*9b40*/  LEA R26, R98, R27, 0x1 ;  /* 0x0000001b621a7211 */ /* 0x000fe200078e08ff */
[----:B------:R-:W-:Y:S01]  /*9b50*/  IMAD R22, R110, c[0x0][0x2e0], RZ ;  /* 0x0000b8006e167a24 */ /* 0x000fe200078e02ff */
[----:B------:R-:W-:Y:S01]  /*9b60*/  F2FP.PACK_AB R28, R24, R25 ;  /* 0x00000019181c723e */ /* 0x000fe200000000ff */
[----:B------:R-:W-:Y:S01]  /*9b70*/  FADD.FTZ R0, R105, R2 ;  /* 0x0000000269007221 */ /* 0x000fe20000010000 */
[----:B------:R-:W-:Y:S01]  /*9b80*/  IADD3 R24, R27, R98, RZ ;  /* 0x000000621b187210 */ /* 0x000fe20007ffe0ff */
[----:B------:R0:W-:Y:S01]  /*9b90*/  STS.128 [R26.X16], R36 ;  /* 0x000000241a007388 */ /* 0x0001e2000000cc00 */
[----:B------:R-:W-:Y:S01]  /*9ba0*/  IADD3 R52, R95, -0x1, RZ ;  /* 0xffffffff5f347810 */ /* 0x000fe20007ffe0ff */
[----:B------:R-:W-:Y:S01]  /*9bb0*/  IMAD R25, R111, c[0x0][0x2e4], R22 ;  /* 0x0000b9006f197a24 */ /* 0x000fe200078e0216 */
[----:B------:R-:W-:Y:S01]  /*9bc0*/  LOP3.LUT R27, R27, 0x1f, R99, 0xf8, !PT ;  /* 0x0000001f1b1b7812 */ /* 0x000fe200078ef863 */
[----:B------:R1:W-:Y:S01]  /*9bd0*/  STS.128 [R26.X16+0x10], R28 ;  /* 0x0000101c1a007388 */ /* 0x0003e2000000cc00 */
[----:B------:R-:W-:-:S06]  /*9be0*/  NOP ;  /* 0x0000000000007918 */ /* 0x000fcc0000000000 */
[----:B------:R-:W2:Y:S01]  /*9bf0*/  LDS.128 R32, [R24.X16] ;  /* 0x0000000018207984 */ /* 0x000ea2000000cc00 */
[----:B------:R-:W-:Y:S02]  /*9c00*/  SHF.L.U32 R20, R52, 0xa, RZ ;  /* 0x0000000a34147819 */ /* 0x000fe400000006ff */
[----:B------:R-:W-:Y:S01]  /*9c10*/  IADD3 R97, P1, R97, -0x1000, RZ ;  /* 0xfffff00061617810 */ /* 0x000fe20007f3e0ff */
[----:B------:R-:W3:Y:S01]  /*9c20*/  LDS.128 R40, [R24.X16+0x200] ;  /* 0x0002000018287984 */ /* 0x000ee2000000cc00 */
[--C-:B------:R-:W-:Y:S02]  /*9c30*/  SHF.R.S32.HI R21, RZ, 0x1f, R20.reuse ;  /* 0x0000001fff157819 */ /* 0x100fe40000011414 */
[----:B0-----:R-:W-:Y:S02]  /*9c40*/  F2FP.PACK_AB R39, R17, R16 ;  /* 0x000000101127723e */ /* 0x001fe400000000ff */
[----:B-1----:R-:W-:Y:S01]  /*9c50*/  F2FP.PACK_AB R28, R3, R2 ;  /* 0x00000002031c723e */ /* 0x002fe200000000ff */
[----:B------:R-:W-:Y:S01]  /*9c60*/  IMAD.WIDE.U32 R18, R109, c[0x0][0x2d8], R20 ;  /* 0x0000b6006d127a25 */ /* 0x000fe200078e0014 */
[----:B------:R-:W-:-:S02]  /*9c70*/  F2FP.PACK_AB R29, R5, R4 ;  /* 0x00000004051d723e */ /* 0x000fc400000000ff */
[----:B------:R-:W-:Y:S01]  /*9c80*/  F2FP.PACK_AB R31, R9, R8 ;  /* 0x00000008091f723e */ /* 0x000fe200000000ff */
[----:B------:R-:W-:Y:S01]  /*9c90*/  IMAD.WIDE.U32 R20, R109, c[0x0][0x2f8], R20 ;  /* 0x0000be006d147a25 */ /* 0x000fe200078e0014 */
[----:B------:R-:W-:Y:S02]  /*9ca0*/  IADD3 R19, R19, R23, RZ ;  /* 0x0000001713137210 */ /* 0x000fe40007ffe0ff */
[----:B------:R-:W-:Y:S01]  /*9cb0*/  F2FP.PACK_AB R30, R7, R6 ;  /* 0x00000006071e723e */ /* 0x000fe200000000ff */
[----:B------:R-:W-:Y:S01]  /*9cc0*/  FADD.FTZ R23, R0, R3 ;  /* 0x0000000300177221 */ /* 0x000fe20000010000 */
[----:B------:R-:W-:Y:S01]  /*9cd0*/  F2FP.PACK_AB R38, R15, R14 ;  /* 0x0000000e0f26723e */ /* 0x000fe200000000ff */
[----:B------:R-:W-:Y:S01]  /*9ce0*/  IMAD.WIDE.U32 R18, R111, c[0x0][0x2e0], R18 ;  /* 0x0000b8006f127a25 */ /* 0x000fe200078e0012 */
[----:B------:R-:W-:Y:S02]  /*9cf0*/  F2FP.PACK_AB R37, R13, R12 ;  /* 0x0000000c0d25723e */ /* 0x000fe400000000ff */
[----:B------:R-:W-:Y:S01]  /*9d00*/  F2FP.PACK_AB R36, R11, R10 ;  /* 0x0000000a0b24723e */ /* 0x000fe200000000ff */
[----:B------:R-:W-:Y:S01]  /*9d10*/  FADD.FTZ R0, R23, R4 ;  /* 0x0000000417007221 */ /* 0x000fe20000010000 */
[----:B------:R-:W-:-:S02]  /*9d20*/  IADD3 R19, R19, R25, RZ ;  /* 0x0000001913137210 */ /* 0x000fc40007ffe0ff */
[----:B------:R-:W-:Y:S02]  /*9d30*/  LEA R22, P0, R18, c[0x0][0x330], 0x1 ;  /* 0x0000cc0012167a11 */ /* 0x000fe400078008ff */
[----:B------:R-:W-:Y:S02]  /*9d40*/  IADD3.X R96, R96, -0x1, RZ, P1, !PT ;  /* 0xffffffff60607810 */ /* 0x000fe40000ffe4ff */
[----:B------:R-:W-:Y:S01]  /*9d50*/  LEA.HI.X R23, R18, c[0x0][0x334], R19, 0x1, P0 ;  /* 0x0000cd0012177a11 */ /* 0x000fe200000f0c13 */
[----:B------:R-:W-:Y:S02]  /*9d60*/  FADD.FTZ R19, R0, R5 ;  /* 0x0000000500137221 */ /* 0x000fe40000010000 */
[----:B------:R-:W-:Y:S02]  /*9d70*/  IMAD R0, R108, c[0x0][0x2f8], RZ ;  /* 0x0000be006c007a24 */ /* 0x000fe400078e02ff */
[----:B------:R-:W-:-:S04]  /*9d80*/  IMAD.WIDE R2, R27, 0x10, R22 ;  /* 0x000000101b027825 */ /* 0x000fc800078e0216 */
[----:B------:R-:W-:Y:S01]  /*9d90*/  IMAD R5, R109, c[0x0][0x2fc], R0 ;  /* 0x0000bf006d057a24 */ /* 0x000fe200078e0200 */
[----:B--2---:R-:W-:Y:S01]  /*9da0*/  STG.E.128 [R2.64], R32 ;  /* 0x0000002002007986 */ /* 0x004fe2000c101d0e */
[----:B------:R-:W-:Y:S02]  /*9db0*/  FADD.FTZ R6, R19, R6 ;  /* 0x0000000613067221 */ /* 0x000fe40000010000 */
[----:B------:R-:W-:Y:S01]  /*9dc0*/  IMAD R0, R110, c[0x0][0x300], RZ ;  /* 0x0000c0006e007a24 */ /* 0x000fe200078e02ff */
[----:B---3--:R0:W-:Y:S01]  /*9dd0*/  STG.E.128 [R2.64+0x200], R40 ;  /* 0x0002002802007986 */ /* 0x0081e2000c101d0e */
[----:B------:R-:W-:Y:S01]  /*9de0*/  IADD3 R21, R21, R5, RZ ;  /* 0x0000000515157210 */ /* 0x000fe20007ffe0ff */
[----:B------:R-:W-:Y:S02]  /*9df0*/  FADD.FTZ R7, R6, R7 ;  /* 0x0000000706077221 */ /* 0x000fe40000010000 */
[----:B------:R-:W-:Y:S01]  /*9e00*/  BAR.SYNC.DEFER_BLOCKING 0x0 ;  /* 0x0000000000007b1d */ /* 0x000fe20000010000 */
[----:B------:R-:W-:-:S02]  /*9e10*/  IMAD R5, R111, c[0x0][0x304], R0 ;  /* 0x0000c1006f057a24 */ /* 0x000fc400078e0200 */
[----:B------:R-:W-:-:S04]  /*9e20*/  FADD.FTZ R8, R7, R8 ;  /* 0x0000000807087221 */ /* 0x000fc80000010000 */
[----:B------:R-:W-:-:S04]  /*9e30*/  FADD.FTZ R9, R8, R9 ;  /* 0x0000000908097221 */ /* 0x000fc80000010000 */
[----:B------:R-:W-:Y:S02]  /*9e40*/  FADD.FTZ R10, R9, R10 ;  /* 0x0000000a090a7221 */ /* 0x000fe40000010000 */
[----:B0-----:R-:W-:-:S04]  /*9e50*/  IMAD.WIDE.U32 R2, R111, c[0x0][0x300], R20 ;  /* 0x0000c0006f027a25 */ /* 0x001fc800078e0014 */
[----:B------:R-:W-:Y:S01]  /*9e60*/  FADD.FTZ R11, R10, R11 ;  /* 0x0000000b0a0b7221 */ /* 0x000fe20000010000 */
[----:B------:R-:W-:Y:S02]  /*9e70*/  IADD3 R3, R3, R5, RZ ;  /* 0x0000000503037210 */ /* 0x000fe40007ffe0ff */
[C---:B------:R-:W-:Y:S01]  /*9e80*/  LEA R4, P0, R2.reuse, c[0x0][0x340], 0x1 ;  /* 0x0000d00002047a11 */ /* 0x040fe200078008ff */
        /* <DEDUP_REMOVED lines=9> */
[----:B------:R-:W-:Y:S02]  /*9f20*/  MOV R95, R52 ;  /* 0x00000034005f7202 */ /* 0x000fe40000000f00 */
        /* <DEDUP_REMOVED lines=9> */
.L_x_6425:
        /* <DEDUP_REMOVED lines=11> */
[----:B------:R-:W3:Y:S01]  /*a070*/  SHFL.DOWN P1, R0, R3, 0x2, 0x1f ;  /* 0x08401f0003007f89 */ /* 0x000ee20000020000 */
[----:B-----5:R-:W-:-:S08]  /*a080*/  ISETP.NE.AND P3, PT, R6, RZ, PT ;  /* 0x000000ff0600720c */ /* 0x020fd00003f65270 */
[----:B------:R-:W-:-:S04]  /*a090*/  @!P2 SHF.R.S32.HI R9, RZ, 0x1f, R6 ;  /* 0x0000001fff09a819 */ /* 0x000fc80000011406 */
[----:B------:R-:W-:-:S04]  /*a0a0*/  @!P2 LEA.HI R9, R9, R6, RZ, 0x5 ;  /* 0x000000060909a211 */ /* 0x000fc800078f28ff */
[----:B------:R-:W-:Y:S01]  /*a0b0*/  @!P2 SHF.R.S32.HI R4, RZ, 0x5, R9 ;  /* 0x00000005ff04a819 */ /* 0x000fe20000011409 */
[----:B---3--:R-:W-:-:S05]  /*a0c0*/  @P1 FADD R0, R3, R0 ;  /* 0x0000000003001221 */ /* 0x008fca0000000000 */
[----:B------:R-:W3:Y:S02]  /*a0d0*/  SHFL.DOWN P1, R5, R0, 0x4, 0x1f ;  /* 0x08801f0000057f89 */ /* 0x000ee40000020000 */
[----:B---3--:R-:W-:-:S05]  /*a0e0*/  @P1 FADD R5, R0, R5 ;  /* 0x0000000500051221 */ /* 0x008fca0000000000 */
[----:B------:R-:W3:Y:S02]  /*a0f0*/  SHFL.DOWN P1, R2, R5, 0x8, 0x1f ;  /* 0x09001f0005027f89 */ /* 0x000ee40000020000 */
[----:B---3--:R-:W-:-:S05]  /*a100*/  @P1 FADD R2, R5, R2 ;  /* 0x0000000205021221 */ /* 0x008fca0000000000 */
[----:B------:R-:W3:Y:S02]  /*a110*/  SHFL.DOWN P1, R7, R2, 0x10, 0x1f ;  /* 0x0a001f0002077f89 */ /* 0x000ee40000020000 */
[----:B---3--:R-:W-:-:S05]  /*a120*/  @P1 FADD R7, R2, R7 ;  /* 0x0000000702071221 */ /* 0x008fca0000000000 */
[----:B------:R-:W-:Y:S04]  /*a130*/  @!P2 STS [R4.X4+0x3184], R7 ;  /* 0x003184070400a388 */ /* 0x000fe80000004800 */
[----:B------:R-:W-:Y:S06]  /*a140*/  BAR.SYNC.DEFER_BLOCKING 0x0 ;  /* 0x0000000000007b1d */ /* 0x000fec0000010000 */
[----:B------:R-:W3:Y:S02]  /*a150*/  @!P3 LDS R0, [0x3188] ;  /* 0x00318800ff00b984 */ /* 0x000ee40000000800 */
[----:B---3--:R-:W-:Y:S01]  /*a160*/  @!P3 FADD.FTZ R7, R7, R0 ;  /* 0x000000000707b221 */ /* 0x008fe20000010000 */
[----:B------:R-:W-:Y:S05]  /*a170*/  @P3 BRA `(.L_x_6531) ;  /* 0x0000001000003947 */ /* 0x000fea0003800000 */
[----:B------:R3:W-:Y:S02]  /*a180*/  RED.E.ADD.F32.FTZ.RN.STRONG.GPU [R100.64], R7 ;  /* 0x000000076400798e */ /* 0x0007e4000c10e78e */
.L_x_6531:
[----:B------:R-:W-:Y:S05]  /*a190*/  BSYNC B0 ;  /* 0x0000000000007941 */ /* 0x000fea0003800000 */
.L_x_6530:
        /* <DEDUP_REMOVED lines=22> */
[----:B---3--:R-:W0:Y:S02]  /*a300*/  @!P1 LDS R7, [0x3188] ;  /* 0x00318800ff079984 */ /* 0x008e240000000800 */
[----:B0-----:R-:W-:Y:S01]  /*a310*/  @!P1 FADD.FTZ R4, R4, R7 ;  /* 0x0000000704049221 */ /* 0x001fe20000010000 */
[----:B------:R-:W-:Y:S05]  /*a320*/  @P1 BRA `(.L_x_6534) ;  /* 0x0000004000001947 */ /* 0x000fea0003800000 */
[----:B------:R0:W-:Y:S01]  /*a330*/  RED.E.ADD.F32.FTZ.RN.STRONG.GPU [R102.64], R4 ;  /* 0x000000046600798e */ /* 0x0001e2000c10e78e */
[----:B------:R-:W-:Y:S01]  /*a340*/  HFMA2.MMA R15, -RZ, RZ, 0, 0 ;  /* 0x00000000ff0f7435 */ /* 0x000fe200000001ff */
[----:B------:R-:W-:Y:S05]  /*a350*/  BRA `(.L_x_6534) ;  /* 0x0000001000007947 */ /* 0x000fea0003800000 */
.L_x_6533:
[----:B------:R-:W4:Y:S02]  /*a360*/  S2R R15, SR_TID.X ;  /* 0x00000000000f7919 */ /* 0x000f240000002100 */
.L_x_6534:
[----:B------:R-:W-:Y:S05]  /*a370*/  BSYNC B0 ;  /* 0x0000000000007941 */ /* 0x000fea0003800000 */
.L_x_6532:
[----:B----4-:R-:W-:-:S13]  /*a380*/  ISETP.GE.AND P0, PT, R15, c[0x0][0x16c], PT ;  /* 0x00005b000f007a0c */ /* 0x010fda0003f06270 */
[----:B------:R-:W-:Y:S05]  /*a390*/  @P0 EXIT ;  /* 0x000000000000094d */ /* 0x000fea0003800000 */
[C---:B------:R-:W-:Y:S02]  /*a3a0*/  IMAD R0, R110.reuse, c[0x0][0x2a8], RZ ;  /* 0x0000aa006e007a24 */ /* 0x040fe400078e02ff */
[----:B------:R-:W-:Y:S02]  /*a3b0*/  IMAD R110, R110, c[0x0][0x288], RZ ;  /* 0x0000a2006e6e7a24 */ /* 0x000fe400078e02ff */
[----:B---3--:R-:W-:-:S04]  /*a3c0*/  IMAD.WIDE.U32 R6, R111, c[0x0][0x2a8], RZ ;  /* 0x0000aa006f067a25 */ /* 0x008fc800078e00ff */
[C---:B------:R-:W-:Y:S02]  /*a3d0*/  IMAD R23, R111.reuse, c[0x0][0x2ac], R0 ;  /* 0x0000ab006f177a24 */ /* 0x040fe400078e0200 */
[C---:B------:R-:W-:Y:S02]  /*a3e0*/  IMAD R21, R111.reuse, c[0x0][0x28c], R110 ;  /* 0x0000a3006f157a24 */ /* 0x040fe400078e026e */
[----:B------:R-:W-:Y:S01]  /*a3f0*/  IMAD.WIDE.U32 R8, R111, c[0x0][0x288], RZ ;  /* 0x0000a2006f087a25 */ /* 0x000fe200078e00ff */
[----:B------:R-:W-:-:S04]  /*a400*/  IADD3 R23, R7, R23, RZ ;  /* 0x0000001707177210 */ /* 0x000fc80007ffe0ff */
[----:B------:R-:W-:Y:S02]  /*a410*/  IADD3 R21, R9, R21, RZ ;  /* 0x0000001509157210 */ /* 0x000fe40007ffe0ff */
.L_x_6535:
[----:B0-----:R-:W3:Y:S01]  /*a420*/  LDS.64 R16, [R15.X8+0x5be0] ;  /* 0x005be0000f107984 */ /* 0x001ee20000008a00 */
[----:B------:R-:W-:Y:S01]  /*a430*/  SHF.R.S32.HI R0, RZ, 0x1f, R15 ;  /* 0x0000001fff007819 */ /* 0x000fe2000001140f */
[----:B------:R-:W-:Y:S01]  /*a440*/  YIELD ;  /* 0x0000000000007946 */ /* 0x000fe20003800000 */
[----:B------:R-:W-:Y:S01]  /*a450*/  MOV R2, R8 ;  /* 0x0000000800027202 */ /* 0x000fe20000000f00 */
[----:B------:R4:W5:Y:S01]  /*a460*/  LDS.64 R18, [R15.X8+0x63e0] ;  /* 0x0063e0000f127984 */ /* 0x0009620000008a00 */
[----:B------:R-:W-:Y:S01]  /*a470*/  MOV R3, R21 ;  /* 0x0000001500037202 */ /* 0x000fe20000000f00 */
[C---:B------:R-:W-:Y:S01]  /*a480*/  IMAD R14, R0.reuse, c[0x0][0x290], RZ ;  /* 0x0000a400000e7a24 */ /* 0x040fe200078e02ff */
[----:B0-----:R-:W-:Y:S01]  /*a490*/  MOV R4, R6 ;  /* 0x0000000600047202 */ /* 0x001fe20000000f00 */
[----:B------:R-:W-:Y:S01]  /*a4a0*/  IMAD R0, R0, c[0x0][0x2b0], RZ ;  /* 0x0000ac0000007a24 */ /* 0x000fe200078e02ff */
[----:B------:R-:W-:Y:S01]  /*a4b0*/  MOV R5, R23 ;  /* 0x0000001700057202 */ /* 0x000fe20000000f00 */
[----:B------:R-:W-:-:S04]  /*a4c0*/  IMAD.WIDE.U32 R10, R15, c[0x0][0x290], R2 ;  /* 0x0000a4000f0a7a25 */ /* 0x000fc800078e0002 */
[C---:B------:R-:W-:Y:S01]  /*a4d0*/  IMAD R3, R15.reuse, c[0x0][0x294], R14 ;  /* 0x0000a5000f037a24 */ /* 0x040fe200078e020e */
[----:B------:R-:W-:Y:S01]  /*a4e0*/  LEA R2, P0, R10, c[0x0][0x310], 0x3 ;  /* 0x0000c4000a027a11 */ /* 0x000fe200078018ff */
[----:B------:R-:W-:-:S03]  /*a4f0*/  IMAD.WIDE.U32 R12, R15, c[0x0][0x2b0], R4 ;  /* 0x0000ac000f0c7a25 */ /* 0x000fc600078e0004 */
[----:B------:R-:W-:Y:S01]  /*a500*/  IADD3 R3, R11, R3, RZ ;  /* 0x000000030b037210 */ /* 0x000fe20007ffe0ff */
[C---:B------:R-:W-:Y:S01]  /*a510*/  IMAD R5, R15.reuse, c[0x0][0x2b4], R0 ;  /* 0x0000ad000f057a24 */ /* 0x040fe200078e0200 */
[----:B----4-:R-:W-:Y:S02]  /*a520*/  IADD3 R15, R15, c[0x0][0x0], RZ ;  /* 0x000000000f0f7a10 */ /* 0x010fe40007ffe0ff */
[----:B------:R-:W-:Y:S02]  /*a530*/  LEA.HI.X R3, R10, c[0x0][0x314], R3, 0x3, P0 ;  /* 0x0000c5000a037a11 */ /* 0x000fe400000f1c03 */
[----:B------:R-:W-:Y:S02]  /*a540*/  ISETP.GE.AND P0, PT, R15, c[0x0][0x16c], PT ;  /* 0x00005b000f007a0c */ /* 0x000fe40003f06270 */
[----:B------:R-:W-:Y:S02]  /*a550*/  LEA R4, P1, R12, c[0x0][0x318], 0x3 ;  /* 0x0000c6000c047a11 */ /* 0x000fe400078218ff */
[----:B------:R-:W-:-:S04]  /*a560*/  IADD3 R5, R13, R5, RZ ;  /* 0x000000050d057210 */ /* 0x000fc80007ffe0ff */
[----:B------:R-:W-:Y:S01]  /*a570*/  LEA.HI.X R5, R12, c[0x0][0x31c], R5, 0x3, P1 ;  /* 0x0000c7000c057a11 */ /* 0x000fe200008f1c05 */
[----:B---3--:R0:W-:Y:S04]  /*a580*/  RED.E.ADD.F32.FTZ.RN.STRONG.GPU [R2.64], R16 ;  /* 0x000000100200798e */ /* 0x0081e8000c10e78e */
[----:B------:R0:W-:Y:S04]  /*a590*/  RED.E.ADD.F32.FTZ.RN.STRONG.GPU [R2.64+0x4], R17 ;  /* 0x000004110200798e */ /* 0x0001e8000c10e78e */
[----:B-----5:R0:W-:Y:S04]  /*a5a0*/  RED.E.ADD.F32.FTZ.RN.STRONG.GPU [R4.64], R18 ;  /* 0x000000120400798e */ /* 0x0201e8000c10e78e */
[----:B------:R0:W-:Y:S01]  /*a5b0*/  RED.E.ADD.F32.FTZ.RN.STRONG.GPU [R4.64+0x4], R19 ;  /* 0x000004130400798e */ /* 0x0001e2000c10e78e */
[----:B------:R-:W-:Y:S05]  /*a5c0*/  @!P0 BRA `(.L_x_6535) ;  /* 0xfffffe5000008947 */ /* 0x000fea000383ffff */
[----:B------:R-:W-:Y:S05]  /*a5d0*/  EXIT ;  /* 0x000000000000794d */ /* 0x000fea0003800000 */
.L_x_6432:
[----:B------:R-:W-:Y:S01]  /*a5e0*/  HFMA2.MMA R71, -RZ, RZ, 0, 5.9604644775390625e-08 ;  /* 0x00000001ff477435 */ /* 0x000fe200000001ff */
[----:B------:R-:W-:-:S02]  /*a5f0*/  MOV R224, R70 ;  /* 0x0000004600e07202 */ /* 0x000fc40000000f00 */
[----:B------:R-:W-:Y:S02]  /*a600*/  MOV R222, RZ ;  /* 0x000000ff00de7202 */ /* 0x000fe40000000f00 */
[----:B------:R-:W-:Y:S02]  /*a610*/  MOV R221, 0xffffffff ;  /* 0xffffffff00dd7802 */ /* 0x000fe40000000f00 */
[----:B------:R-:W-:Y:S02]  /*a620*/  MOV R68, 0xa640 ;  /* 0x0000a64000447802 */ /* 0x000fe40000000f00 */
[----:B-----5:R-:W-:Y:S05]  /*a630*/  CALL.REL.NOINC `($__internal_158_$__cuda_sm70_shflsync_up) ;  /* 0x00001e4000007944 */ /* 0x020fea0003c00000 */
[----:B-1----:R-:W-:Y:S01]  /*a640*/  MOV R73, R221 ;  /* 0x000000dd00497202 */ /* 0x002fe20000000f00 */
[----:B0-----:R-:W-:Y:S05]  /*a650*/  BRA `(.L_x_6536) ;  /* 0xffff8ea000007947 */ /* 0x001fea000383ffff */
.L_x_6433:
[----:B------:R-:W-:Y:S01]  /*a660*/  HFMA2.MMA R71, -RZ, RZ, 0, 5.9604644775390625e-08 ;  /* 0x00000001ff477435 */ /* 0x000fe200000001ff */
[----:B------:R-:W-:Y:S02]  /*a670*/  MOV R224, R72 ;  /* 0x0000004800e07202 */ /* 0x000fe40000000f00 */
[----:B------:R-:W-:Y:S02]  /*a680*/  MOV R222, RZ ;  /* 0x000000ff00de7202 */ /* 0x000fe40000000f00 */
[----:B------:R-:W-:-:S02]  /*a690*/  MOV R221, 0xffffffff ;  /* 0xffffffff00dd7802 */ /* 0x000fc40000000f00 */
[----:B------:R-:W-:Y:S02]  /*a6a0*/  MOV R68, 0xa6c0 ;  /* 0x0000a6c000447802 */ /* 0x000fe40000000f00 */
[----:B01---5:R-:W-:Y:S05]  /*a6b0*/  CALL.REL.NOINC `($__internal_158_$__cuda_sm70_shflsync_up) ;  /* 0x00001dc000007944 */ /* 0x023fea0003c00000 */
[----:B0-----:R-:W-:Y:S01]  /*a6c0*/  HFMA2.MMA R71, -RZ, RZ, 0, 5.9604644775390625e-08 ;  /* 0x00000001ff477435 */ /* 0x001fe200000001ff */
[----:B-1----:R-:W-:Y:S02]  /*a6d0*/  MOV R223, R221 ;  /* 0x000000dd00df7202 */ /* 0x002fe40000000f00 */
[----:B------:R-:W-:Y:S02]  /*a6e0*/  MOV R224, R74 ;  /* 0x0000004a00e07202 */ /* 0x000fe40000000f00 */
[----:B------:R-:W-:Y:S02]  /*a6f0*/  MOV R222, RZ ;  /* 0x000000ff00de7202 */ /* 0x000fe40000000f00 */
[----:B------:R-:W-:Y:S02]  /*a700*/  MOV R221, 0xffffffff ;  /* 0xffffffff00dd7802 */ /* 0x000fe40000000f00 */
[----:B------:R-:W-:Y:S02]  /*a710*/  MOV R68, 0xa730 ;  /* 0x0000a73000447802 */ /* 0x000fe40000000f00 */
[----:B------:R-:W-:Y:S05]  /*a720*/  CALL.REL.NOINC `($__internal_158_$__cuda_sm70_shflsync_up) ;  /* 0x00001d5000007944 */ /* 0x000fea0003c00000 */
[----:B0-----:R-:W-:Y:S01]  /*a730*/  HFMA2.MMA R71, -RZ, RZ, 0, 5.9604644775390625e-08 ;  /* 0x00000001ff477435 */ /* 0x001fe200000001ff */
[----:B-1----:R-:W-:-:S02]  /*a740*/  MOV R225, R221 ;  /* 0x000000dd00e17202 */ /* 0x002fc40000000f00 */
[----:B------:R-:W-:Y:S02]  /*a750*/  MOV R224, R75 ;  /* 0x0000004b00e07202 */ /* 0x000fe40000000f00 */
[----:B------:R-:W-:Y:S02]  /*a760*/  MOV R222, RZ ;  /* 0x000000ff00de7202 */ /* 0x000fe40000000f00 */
[----:B------:R-:W-:Y:S02]  /*a770*/  MOV R221, 0xffffffff ;  /* 0xffffffff00dd7802 */ /* 0x000fe40000000f00 */
[----:B------:R-:W-:Y:S02]  /*a780*/  MOV R68, 0xa7a0 ;  /* 0x0000a7a000447802 */ /* 0x000fe40000000f00 */
[----:B------:R-:W-:Y:S05]  /*a790*/  CALL.REL.NOINC `($__internal_158_$__cuda_sm70_shflsync_up) ;  /* 0x00001ce000007944 */ /* 0x000fea0003c00000 */
[----:B01----:R-:W-:Y:S01]  /*a7a0*/  FMUL.FTZ R71, R72, R221 ;  /* 0x000000dd48477220 */ /* 0x003fe20000410000 */
[----:B------:R-:W-:Y:S01]  /*a7b0*/  ISETP.GE.AND P0, PT, R98, 0x1, PT ;  /* 0x000000016200780c */ /* 0x000fe20003f06270 */
[C---:B------:R-:W-:Y:S02]  /*a7c0*/  FMUL.FTZ R222, R72.reuse, R225 ;  /* 0x000000e148de7220 */ /* 0x040fe40000410000 */
[----:B------:R-:W-:-:S02]  /*a7d0*/  FMUL.FTZ R68, R72, R223 ;  /* 0x000000df48447220 */ /* 0x000fc40000410000 */
[----:B------:R-:W-:Y:S02]  /*a7e0*/  FFMA.FTZ R71, R70, R225, -R71 ;  /* 0x000000e146477223 */ /* 0x000fe40000010847 */
[----:B------:R-:W-:Y:S02]  /*a7f0*/  FMUL.FTZ R69, R72, R73 ;  /* 0x0000004948457220 */ /* 0x000fe40000410000 */
[C---:B------:R-:W-:Y:S01]  /*a800*/  FFMA.FTZ R222, R70.reuse, R221, R222 ;  /* 0x000000dd46de7223 */ /* 0x040fe200000100de */
[----:B------:R-:W-:Y:S01]  /*a810*/  MOV R221, 0xffffffff ;  /* 0xffffffff00dd7802 */ /* 0x000fe20000000f00 */
[----:B------:R-:W-:Y:S01]  /*a820*/  FFMA.FTZ R73, R70, R73, -R68 ;  /* 0x0000004946497223 */ /* 0x000fe20000010844 */
[----:B------:R-:W-:Y:S01]  /*a830*/  MOV R68, 0xa8f0 ;  /* 0x0000a8f000447802 */ /* 0x000fe20000000f00 */
[----:B------:R-:W-:Y:S02]  /*a840*/  FADD.FTZ R71, R74, R71 ;  /* 0x000000474a477221 */ /* 0x000fe40000010000 */
[----:B------:R-:W-:-:S02]  /*a850*/  FADD.FTZ R222, R75, R222 ;  /* 0x000000de4bde7221 */ /* 0x000fc40000010000 */
[C---:B------:R-:W-:Y:S01]  /*a860*/  FFMA.FTZ R69, R70.reuse, R223, R69 ;  /* 0x000000df46457223 */ /* 0x040fe20000010045 */
[----:B------:R-:W-:Y:S02]  /*a870*/  FSEL R223, R70, R73, !P0 ;  /* 0x0000004946df7208 */ /* 0x000fe40004000000 */
[----:B------:R-:W-:Y:S01]  /*a880*/  FSEL R74, R74, R71, !P0 ;  /* 0x000000474a4a7208 */ /* 0x000fe20004000000 */
[----:B------:R-:W-:Y:S01]  /*a890*/  HFMA2.MMA R71, -RZ, RZ, 0, 1.1920928955078125e-07 ;  /* 0x00000002ff477435 */ /* 0x000fe200000001ff */
[----:B------:R-:W-:Y:S02]  /*a8a0*/  FSEL R75, R75, R222, !P0 ;  /* 0x000000de4b4b7208 */ /* 0x000fe40004000000 */
[----:B------:R-:W-:Y:S02]  /*a8b0*/  FSEL R226, R72, R69, !P0 ;  /* 0x0000004548e27208 */ /* 0x000fe40004000000 */
[----:B------:R-:W-:Y:S02]  /*a8c0*/  MOV R222, RZ ;  /* 0x000000ff00de7202 */ /* 0x000fe40000000f00 */
[----:B------:R-:W-:-:S02]  /*a8d0*/  MOV R224, R223 ;  /* 0x000000df00e07202 */ /* 0x000fc40000000f00 */
[----:B------:R-:W-:Y:S05]  /*a8e0*/  CALL.REL.NOINC `($__internal_158_$__cuda_sm70_shflsync_up) ;  /* 0x00001b9000007944 */ /* 0x000fea0003c00000 */
[----:B0-----:R-:W-:Y:S01]  /*a8f0*/  HFMA2.MMA R71, -RZ, RZ, 0, 1.1920928955078125e-07 ;  /* 0x00000002ff477435 */ /* 0x001fe200000001ff */
[----:B-1----:R-:W-:-:S02]  /*a900*/  MOV R70, R221 ;  /* 0x000000dd00467202 */ /* 0x002fc40000000f00 */
[----:B------:R-:W-:Y:S02]  /*a910*/  MOV R224, R226 ;  /* 0x000000e200e07202 */ /* 0x000fe40000000f00 */
[----:B------:R-:W-:Y:S02]  /*a920*/  MOV R222, RZ ;  /* 0x000000ff00de7202 */ /* 0x000fe40000000f00 */
[----:B------:R-:W-:Y:S02]  /*a930*/  MOV R221, 0xffffffff ;  /* 0xffffffff00dd7802 */ /* 0x000fe40000000f00 */
[----:B------:R-:W-:Y:S02]  /*a940*/  MOV R68, 0xa960 ;  /* 0x0000a96000447802 */ /* 0x000fe40000000f00 */
[----:B------:R-:W-:Y:S05]  /*a950*/  CALL.REL.NOINC `($__internal_158_$__cuda_sm70_shflsync_up) ;  /* 0x00001b2000007944 */ /* 0x000fea0003c00000 */
[----:B0-----:R-:W-:Y:S01]  /*a960*/  HFMA2.MMA R71, -RZ, RZ, 0, 1.1920928955078125e-07 ;  /* 0x00000002ff477435 */ /* 0x001fe200000001ff */
[----:B-1----:R-:W-:Y:S02]  /*a970*/  MOV R72, R221 ;  /* 0x000000dd00487202 */ /* 0x002fe40000000f00 */
[----:B------:R-:W-:Y:S02]  /*a980*/  MOV R224, R74 ;  /* 0x0000004a00e07202 */ /* 0x000fe40000000f00 */
[----:B------:R-:W-:-:S02]  /*a990*/  MOV R222, RZ ;  /* 0x000000ff00de7202 */ /* 0x000fc40000000f00 */
[----:B------:R-:W-:Y:S02]  /*a9a0*/  MOV R221, 0xffffffff ;  /* 0xffffffff00dd7802 */ /* 0x000fe40000000f00 */
[----:B------:R-:W-:Y:S02]  /*a9b0*/  MOV R68, 0xa9d0 ;  /* 0x0000a9d000447802 */ /* 0x000fe40000000f00 */
[----:B------:R-:W-:Y:S05]  /*a9c0*/  CALL.REL.NOINC `($__internal_158_$__cuda_sm70_shflsync_up) ;  /* 0x00001ab000007944 */ /* 0x000fea0003c00000 */
[----:B0-----:R-:W-:Y:S01]  /*a9d0*/  HFMA2.MMA R71, -RZ, RZ, 0, 1.1920928955078125e-07 ;  /* 0x00000002ff477435 */ /* 0x001fe200000001ff */
[----:B-1----:R-:W-:Y:S02]  /*a9e0*/  MOV R73, R221 ;  /* 0x000000dd00497202 */ /* 0x002fe40000000f00 */
[----:B------:R-:W-:Y:S02]  /*a9f0*/  MOV R224, R75 ;  /* 0x0000004b00e07202 */ /* 0x000fe40000000f00 */
[----:B------:R-:W-:Y:S02]  /*aa00*/  MOV R222, RZ ;  /* 0x000000ff00de7202 */ /* 0x000fe40000000f00 */
[----:B------:R-:W-:Y:S02]  /*aa10*/  MOV R221, 0xffffffff ;  /* 0xffffffff00dd7802 */ /* 0x000fe40000000f00 */
[----:B------:R-:W-:-:S02]  /*aa20*/  MOV R68, 0xaa40 ;  /* 0x0000aa4000447802 */ /* 0x000fc40000000f00 */
[----:B------:R-:W-:Y:S05]  /*aa30*/  CALL.REL.NOINC `($__internal_158_$__cuda_sm70_shflsync_up) ;  /* 0x00001a4000007944 */ /* 0x000fea0003c00000 */
[----:B------:R-:W-:Y:S01]  /*aa40*/  ISETP.GE.AND P0, PT, R98, 0x2, PT ;  /* 0x000000026200780c */ /* 0x000fe20003f06270 */
[----:B------:R-:W-:-:S02]  /*aa50*/  FMUL.FTZ R68, R70, R226 ;  /* 0x000000e246447220 */ /* 0x000fc40000410000 */
[----:B01----:R-:W-:Y:S02]  /*aa60*/  FMUL.FTZ R222, R226, R221 ;  /* 0x000000dde2de7220 */ /* 0x003fe40000410000 */
[CC--:B------:R-:W-:Y:S02]  /*aa70*/  FMUL.FTZ R224, R73.reuse, R226.reuse ;  /* 0x000000e249e07220 */ /* 0x0c0fe40000410000 */
[CC--:B------:R-:W-:Y:S02]  /*aa80*/  FFMA.FTZ R71, R72.reuse, R223.reuse, R68 ;  /* 0x000000df48477223 */ /* 0x0c0fe40000010044 */
[----:B------:R-:W-:Y:S02]  /*aa90*/  FMUL.FTZ R68, R72, R226 ;  /* 0x000000e248447220 */ /* 0x000fe40000410000 */
        /* <DEDUP_REMOVED lines=9> */
[----:B------:R-:W-:-:S02]  /*ab30*/  MOV R224, R223 ;  /* 0x000000df00e07202 */ /* 0x000fc40000000f00 */
[----:B------:R-:W-:Y:S02]  /*ab40*/  MOV R68, 0xab60 ;  /* 0x0000ab6000447802 */ /* 0x000fe40000000f00 */
[----:B------:R-:W-:Y:S05]  /*ab50*/  CALL.REL.NOINC `($__internal_158_$__cuda_sm70_shflsync_up) ;  /* 0x0000192000007944 */ /* 0x000fea0003c00000 */
[----:B0-----:R-:W-:Y:S01]  /*ab60*/  HFMA2.MMA R71, -RZ, RZ, 0, 2.384185791015625e-07 ;  /* 0x00000004ff477435 */ /* 0x001fe200000001ff */
[----:B-1----:R-:W-:Y:S02]  /*ab70*/  MOV R70, R221 ;  /* 0x000000dd00467202 */ /* 0x002fe40000000f00 */
[----:B------:R-:W-:Y:S02]  /*ab80*/  MOV R224, R226 ;  /* 0x000000e200e07202 */ /* 0x000fe40000000f00 */
[----:B------:R-:W-:Y:S02]  /*ab90*/  MOV R222, RZ ;  /* 0x000000ff00de7202 */ /* 0x000fe40000000f00 */
[----:B------:R-:W-:Y:S02]  /*aba0*/  MOV R221, 0xffffffff ;  /* 0xffffffff00dd7802 */ /* 0x000fe40000000f00 */
[----:B------:R-:W-:Y:S02]  /*abb0*/  MOV R68, 0xabd0 ;  /* 0x0000abd000447802 */ /* 0x000fe40000000f00 */
[----:B------:R-:W-:Y:S05]  /*abc0*/  CALL.REL.NOINC `($__internal_158_$__cuda_sm70_shflsync_up) ;  /* 0x000018b000007944 */ /* 0x000fea0003c00000 */
[----:B0-----:R-:W-:Y:S01]  /*abd0*/  HFMA2.MMA R71, -RZ, RZ, 0, 2.384185791015625e-07 ;  /* 0x00000004ff477435 */ /* 0x001fe200000001ff */
[----:B-1----:R-:W-:-:S02]  /*abe0*/  MOV R72, R221 ;  /* 0x000000dd00487202 */ /* 0x002fc40000000f00 */
[----:B------:R-:W-:Y:S02]  /*abf0*/  MOV R224, R74 ;  /* 0x0000004a00e07202 */ /* 0x000fe40000000f00 */
[----:B------:R-:W-:Y:S02]  /*ac00*/  MOV R222, RZ ;  /* 0x000000ff00de7202 */ /* 0x000fe40000000f00 */
[----:B------:R-:W-:Y:S02]  /*ac10*/  MOV R221, 0xffffffff ;  /* 0xffffffff00dd7802 */ /* 0x000fe40000000f00 */
[----:B------:R-:W-:Y:S02]  /*ac20*/  MOV R68, 0xac40 ;  /* 0x0000ac4000447802 */ /* 0x000fe40000000f00 */
[----:B------:R-:W-:Y:S05]  /*ac30*/  CALL.REL.NOINC `($__internal_158_$__cuda_sm70_shflsync_up) ;  /* 0x0000184000007944 */ /* 0x000fea0003c00000 */
[----:B0-----:R-:W-:Y:S01]  /*ac40*/  HFMA2.MMA R71, -RZ, RZ, 0, 2.384185791015625e-07 ;  /* 0x00000004ff477435 */ /* 0x001fe200000001ff */
[----:B-1----:R-:W-:Y:S02]  /*ac50*/  MOV R73, R221 ;  /* 0x000000dd00497202 */ /* 0x002fe40000000f00 */
[----:B------:R-:W-:Y:S02]  /*ac60*/  MOV R224, R75 ;  /* 0x0000004b00e07202 */ /* 0x000fe40000000f00 */
[----:B------:R-:W-:-:S02]  /*ac70*/  MOV R222, RZ ;  /* 0x000000ff00de7202 */ /* 0x000fc40000000f00 */
[----:B------:R-:W-:Y:S02]  /*ac80*/  MOV R221, 0xffffffff ;  /* 0xffffffff00dd7802 */ /* 0x000fe40000000f00 */
[----:B------:R-:W-:Y:S02]  /*ac90*/  MOV R68, 0xacb0 ;  /* 0x0000acb000447802 */ /* 0x000fe40000000f00 */
[----:B------:R-:W-:Y:S05]  /*aca0*/  CALL.REL.NOINC `($__internal_158_$__cuda_sm70_shflsync_up) ;  /* 0x000017d000007944 */ /* 0x000fea0003c00000 */
[----:B------:R-:W-:Y:S01]  /*acb0*/  ISETP.GE.AND P0, PT, R98, 0x4, PT ;  /* 0x000000046200780c */ /* 0x000fe20003f06270 */
[-C--:B------:R-:W-:Y:S01]  /*acc0*/  FMUL.FTZ R68, R70, R226.reuse ;  /* 0x000000e246447220 */ /* 0x080fe20000410000 */
[----:B0-----:R-:W-:Y:S01]  /*acd0*/  HFMA2.MMA R71, -RZ, RZ, 0, 4.76837158203125e-07 ;  /* 0x00000008ff477435 */ /* 0x001fe200000001ff */
[-C--:B------:R-:W-:Y:S02]  /*ace0*/  FMUL.FTZ R224, R73, R226.reuse ;  /* 0x000000e249e07220 */ /* 0x080fe40000410000 */
        /* <DEDUP_REMOVED lines=12> */
[----:B------:R-:W-:Y:S02]  /*adb0*/  MOV R224, R223 ;  /* 0x000000df00e07202 */ /* 0x000fe40000000f00 */
[----:B------:R-:W-:Y:S05]  /*adc0*/  CALL.REL.NOINC `($__internal_158_$__cuda_sm70_shflsync_up) ;  /* 0x000016b000007944 */ /* 0x000fea0003c00000 */
[----:B0-----:R-:W-:Y:S01]  /*add0*/  HFMA2.MMA R71, -RZ, RZ, 0, 4.76837158203125e-07 ;  /* 0x00000008ff477435 */ /* 0x001fe200000001ff */
[----:B-1----:R-:W-:-:S02]  /*ade0*/  MOV R70, R221 ;  /* 0x000000dd00467202 */ /* 0x002fc40000000f00 */
[----:B------:R-:W-:Y:S02]  /*adf0*/  MOV R224, R226 ;  /* 0x000000e200e07202 */ /* 0x000fe40000000f00 */
[----:B------:R-:W-:Y:S02]  /*ae00*/  MOV R222, RZ ;  /* 0x000000ff00de7202 */ /* 0x000fe40000000f00 */
[----:B------:R-:W-:Y:S02]  /*ae10*/  MOV R221, 0xffffffff ;  /* 0xffffffff00dd7802 */ /* 0x000fe40000000f00 */
[----:B------:R-:W-:Y:S02]  /*ae20*/  MOV R68, 0xae40 ;  /* 0x0000ae4000447802 */ /* 0x000fe40000000f00 */
[----:B------:R-:W-:Y:S05]  /*ae30*/  CALL.REL.NOINC `($__internal_158_$__cuda_sm70_shflsync_up) ;  /* 0x0000164000007944 */ /* 0x000fea0003c00000 */
[----:B0-----:R-:W-:Y:S01]  /*ae40*/  HFMA2.MMA R71, -RZ, RZ, 0, 4.76837158203125e-07 ;  /* 0x00000008ff477435 */ /* 0x001fe200000001ff */
[----:B-1----:R-:W-:Y:S02]  /*ae50*/  MOV R72, R221 ;  /* 0x000000dd00487202 */ /* 0x002fe40000000f00 */
[----:B------:R-:W-:Y:S02]  /*ae60*/  MOV R224, R74 ;  /* 0x0000004a00e07202 */ /* 0x000fe40000000f00 */
[----:B------:R-:W-:-:S02]  /*ae70*/  MOV R222, RZ ;  /* 0x000000ff00de7202 */ /* 0x000fc40000000f00 */
[----:B------:R-:W-:Y:S02]  /*ae80*/  MOV R221, 0xffffffff ;  /* 0xffffffff00dd7802 */ /* 0x000fe40000000f00 */
[----:B------:R-:W-:Y:S02]  /*ae90*/  MOV R68, 0xaeb0 ;  /* 0x0000aeb000447802 */ /* 0x000fe40000000f00 */
[----:B------:R-:W-:Y:S05]  /*aea0*/  CALL.REL.NOINC `($__internal_158_$__cuda_sm70_shflsync_up) ;  /* 0x000015d000007944 */ /* 0x000fea0003c00000 */
[----:B0-----:R-:W-:Y:S01]  /*aeb0*/  HFMA2.MMA R71, -RZ, RZ, 0, 4.76837158203125e-07 ;  /* 0x00000008ff477435 */ /* 0x001fe200000001ff */
        /* <DEDUP_REMOVED lines=25> */
[----:B------:R-:W-:Y:S05]  /*b050*/  CALL.REL.NOINC `($__internal_158_$__cuda_sm70_shflsync_up) ;  /* 0x0000142000007944 */ /* 0x000fea0003c00000 */
[----:B0-----:R-:W-:Y:S01]  /*b060*/  HFMA2.MMA R71, -RZ, RZ, 0, 9.5367431640625e-07 ;  /* 0x00000010ff477435 */ /* 0x001fe200000001ff */
[----:B-1----:R-:W-:Y:S02]  /*b070*/  MOV R223, R221 ;  /* 0x000000dd00df7202 */ /* 0x002fe40000000f00 */
[----:B------:R-:W-:Y:S02]  /*b080*/  MOV R224, R72 ;  /* 0x0000004800e07202 */ /* 0x000fe40000000f00 */
[----:B------:R-:W-:Y:S02]  /*b090*/  MOV R222, RZ ;  /* 0x000000ff00de7202 */ /* 0x000fe40000000f00 */
[----:B------:R-:W-:-:S02]  /*b0a0*/  MOV R221, 0xffffffff ;  /* 0xffffffff00dd7802 */ /* 0x000fc40000000f00 */
[----:B------:R-:W-:Y:S02]  /*b0b0*/  MOV R68, 0xb0d0 ;  /* 0x0000b0d000447802 */ /* 0x000fe40000000f00 */
[----:B------:R-:W-:Y:S05]  /*b0c0*/  CALL.REL.NOINC `($__internal_158_$__cuda_sm70_shflsync_up) ;  /* 0x000013b000007944 */ /* 0x000fea0003c00000 */
[----:B0-----:R-:W-:Y:S01]  /*b0d0*/  HFMA2.MMA R71, -RZ, RZ, 0, 9.5367431640625e-07 ;  /* 0x00000010ff477435 */ /* 0x001fe200000001ff */
[----:B-1----:R-:W-:Y:S02]  /*b0e0*/  MOV R225, R221 ;  /* 0x000000dd00e17202 */ /* 0x002fe40000000f00 */
[----:B------:R-:W-:Y:S02]  /*b0f0*/  MOV R224, R74 ;  /* 0x0000004a00e07202 */ /* 0x000fe40000000f00 */
[----:B------:R-:W-:Y:S02]  /*b100*/  MOV R222, RZ ;  /* 0x000000ff00de7202 */ /* 0x000fe40000000f00 */
[----:B------:R-:W-:Y:S02]  /*b110*/  MOV R221, 0xffffffff ;  /* 0xffffffff00dd7802 */ /* 0x000fe40000000f00 */
[----:B------:R-:W-:Y:S02]  /*b120*/  MOV R68, 0xb140 ;  /* 0x0000b14000447802 */ /* 0x000fe40000000f00 */
[----:B------:R-:W-:Y:S05]  /*b130*/  CALL.REL.NOINC `($__internal_158_$__cuda_sm70_shflsync_up) ;  /* 0x0000134000007944 */ /* 0x000fea0003c00000 */
[----:B0-----:R-:W-:Y:S01]  /*b140*/  HFMA2.MMA R71, -RZ, RZ, 0, 9.5367431640625e-07 ;  /* 0x00000010ff477435 */ /* 0x001fe200000001ff */
[----:B-1----:R-:W-:-:S02]  /*b150*/  MOV R227, R221 ;  /* 0x000000dd00e37202 */ /* 0x002fc40000000f00 */
[----:B------:R-:W-:Y:S02]  /*b160*/  MOV R224, R75 ;  /* 0x0000004b00e07202 */ /* 0x000fe40000000f00 */
[----:B------:R-:W-:Y:S02]  /*b170*/  MOV R222, RZ ;  /* 0x000000ff00de7202 */ /* 0x000fe40000000f00 */
[----:B------:R-:W-:Y:S02]  /*b180*/  MOV R221, 0xffffffff ;  /* 0xffffffff00dd7802 */ /* 0x000fe40000000f00 */
[----:B------:R-:W-:Y:S02]  /*b190*/  MOV R68, 0xb1b0 ;  /* 0x0000b1b000447802 */ /* 0x000fe40000000f00 */
[----:B------:R-:W-:Y:S05]  /*b1a0*/  CALL.REL.NOINC `($__internal_158_$__cuda_sm70_shflsync_up) ;  /* 0x000012d000007944 */ /* 0x000fea0003c00000 */
[----:B01----:R-:W-:Y:S05]  /*b1b0*/  BRA `(.L_x_6537) ;  /* 0xffff879000007947 */ /* 0x003fea000383ffff */
.L_x_6438:
[----:B0-----:R-:W-:Y:S01]  /*b1c0*/  HFMA2.MMA R71, -RZ, RZ, 0, 5.9604644775390625e-08 ;  /* 0x00000001ff477435 */ /* 0x001fe200000001ff */
[----:B------:R-:W-:Y:S02]  /*b1d0*/  MOV R222, RZ ;  /* 0x000000ff00de7202 */ /* 0x000fe40000000f00 */
[----:B------:R-:W-:Y:S02]  /*b1e0*/  MOV R221, 0xffffffff ;  /* 0xffffffff00dd7802 */ /* 0x000fe40000000f00 */
[----:B------:R-:W-:-:S02]  /*b1f0*/  MOV R68, 0xb210 ;  /* 0x0000b21000447802 */ /* 0x000fc40000000f00 */
[----:B-1---5:R-:W-:Y:S05]  /*b200*/  CALL.REL.NOINC `($__internal_158_$__cuda_sm70_shflsync_up) ;  /* 0x0000127000007944 */ /* 0x022fea0003c00000 */
[----:B0-----:R-:W-:Y:S01]  /*b210*/  HFMA2.MMA R71, -RZ, RZ, 0, 5.9604644775390625e-08 ;  /* 0x00000001ff477435 */ /* 0x001fe200000001ff */
[----:B-1----:R-:W-:-:S02]  /*b220*/  MOV R70, R221 ;  /* 0x000000dd00467202 */ /* 0x002fc40000000f00 */
[----:B------:R-:W-:Y:S02]  /*b230*/  MOV R224, R223 ;  /* 0x000000df00e07202 */ /* 0x000fe40000000f00 */
[----:B------:R-:W-:Y:S02]  /*b240*/  MOV R222, RZ ;  /* 0x000000ff00de7202 */ /* 0x000fe40000000f00 */
[----:B------:R-:W-:Y:S02]  /*b250*/  MOV R221, 0xffffffff ;  /* 0xffffffff00dd7802 */ /* 0x000fe40000000f00 */
[----:B------:R-:W-:Y:S02]  /*b260*/  MOV R68, 0xb280 ;  /* 0x0000b28000447802 */ /* 0x000fe40000000f00 */
[----:B------:R-:W-:Y:S05]  /*b270*/  CALL.REL.NOINC `($__internal_158_$__cuda_sm70_shflsync_up) ;  /* 0x0000120000007944 */ /* 0x000fea0003c00000 */
[----:B0-----:R-:W-:Y:S01]  /*b280*/  HFMA2.MMA R71, -RZ, RZ, 0, 5.9604644775390625e-08 ;  /* 0x00000001ff477435 */ /* 0x001fe200000001ff */
[----:B-1----:R-:W-:Y:S02]  /*b290*/  MOV R72, R221 ;  /* 0x000000dd00487202 */ /* 0x002fe40000000f00 */
[----:B------:R-:W-:Y:S02]  /*b2a0*/  MOV R224, R74 ;  /* 0x0000004a00e07202 */ /* 0x000fe40000000f00 */
[----:B------:R-:W-:-:S02]  /*b2b0*/  MOV R222, RZ ;  /* 0x000000ff00de7202 */ /* 0x000fc40000000f00 */
[----:B------:R-:W-:Y:S02]  /*b2c0*/  MOV R221, 0xffffffff ;  /* 0xffffffff00dd7802 */ /* 0x000fe40000000f00 */
[----:B------:R-:W-:Y:S02]  /*b2d0*/  MOV R68, 0xb2f0 ;  /* 0x0000b2f000447802 */ /* 0x000fe40000000f00 */
[----:B------:R-:W-:Y:S05]  /*b2e0*/  CALL.REL.NOINC `($__internal_158_$__cuda_sm70_shflsync_up) ;  /* 0x0000119000007944 */ /* 0x000fea0003c00000 */
[----:B0-----:R-:W-:Y:S01]  /*b2f0*/  HFMA2.MMA R71, -RZ, RZ, 0, 5.9604644775390625e-08 ;  /* 0x00000001ff477435 */ /* 0x001fe200000001ff */
[----:B-1----:R-:W-:Y:S02]  /*b300*/  MOV R74, R221 ;  /* 0x000000dd004a7202 */ /* 0x002fe40000000f00 */
[----:B------:R-:W-:Y:S02]  /*b310*/  MOV R224, R73 ;  /* 0x0000004900e07202 */ /* 0x000fe40000000f00 */
[----:B------:R-:W-:Y:S02]  /*b320*/  MOV R222, RZ ;  /* 0x000000ff00de7202 */ /* 0x000fe40000000f00 */
[----:B------:R-:W-:Y:S02]  /*b330*/  MOV R221, 0xffffffff ;  /* 0xffffffff00dd7802 */ /* 0x000fe40000000f00 */
[----:B------:R-:W-:-:S02]  /*b340*/  MOV R68, 0xb360 ;  /* 0x0000b36000447802 */ /* 0x000fc40000000f00 */
[----:B------:R-:W-:Y:S05]  /*b350*/  CALL.REL.NOINC `($__internal_158_$__cuda_sm70_shflsync_up) ;  /* 0x0000112000007944 */ /* 0x000fea0003c00000 */
[----:B------:R-:W-:Y:S01]  /*b360*/  HFMA2.MMA R69, -RZ, RZ, 0, 0 ;  /* 0x00000000ff457435 */ /* 0x000fe200000001ff */
[----:B------:R-:W-:-:S02]  /*b370*/  MOV R75, R70 ;  /* 0x00000046004b7202 */ /* 0x000fc40000000f00 */
[----:B0-----:R-:W-:Y:S02]  /*b380*/  MOV R222, R72 ;  /* 0x0000004800de7202 */ /* 0x001fe40000000f00 */
[----:B------:R-:W-:Y:S02]  /*b390*/  MOV R71, R64 ;  /* 0x0000004000477202 */ /* 0x000fe40000000f00 */
[----:B------:R-:W-:Y:S02]  /*b3a0*/  MOV R70, 0x1f ;  /* 0x0000001f00467802 */ /* 0x000fe40000000f00 */
[----:B------:R-:W-:Y:S02]  /*b3b0*/  MOV R68, 0xffffffff ;  /* 0xffffffff00447802 */ /* 0x000fe40000000f00 */
[----:B------:R-:W-:Y:S02]  /*b3c0*/  MOV R72, 0xb3e0 ;  /* 0x0000b3e000487802 */ /* 0x000fe40000000f00 */
[----:B-1----:R-:W-:Y:S05]  /*b3d0*/  CALL.REL.NOINC `($__internal_157_$__cuda_sm70_shflsync_idx_p) ;  /* 0x0000105000007944 */ /* 0x002fea0003c00000 */
[----:B-1----:R-:W-:Y:S01]  /*b3e0*/  MOV R64, R69 ;  /* 0x0000004500407202 */ /* 0x002fe20000000f00 */
[----:B------:R-:W-:Y:S01]  /*b3f0*/  HFMA2.MMA R69, -RZ, RZ, 0, 0 ;  /* 0x00000000ff457435 */ /* 0x000fe200000001ff */
[----:B0-----:R-:W-:-:S02]  /*b400*/  MOV R71, R65 ;  /* 0x0000004100477202 */ /* 0x001fc40000000f00 */
[----:B------:R-:W-:Y:S02]  /*b410*/  MOV R70, 0x1f ;  /* 0x0000001f00467802 */ /* 0x000fe40000000f00 */
[----:B------:R-:W-:Y:S02]  /*b420*/  MOV R68, 0xffffffff ;  /* 0xffffffff00447802 */ /* 0x000fe40000000f00 */
[----:B------:R-:W-:Y:S02]  /*b430*/  MOV R72, 0xb450 ;  /* 0x0000b45000487802 */ /* 0x000fe40000000f00 */
[----:B------:R-:W-:Y:S05]  /*b440*/  CALL.REL.NOINC `($__internal_157_$__cuda_sm70_shflsync_idx_p) ;  /* 0x00000fe000007944 */ /* 0x000fea0003c00000 */
[----:B-1----:R-:W-:Y:S01]  /*b450*/  MOV R65, R69 ;  /* 0x0000004500417202 */ /* 0x002fe20000000f00 */
[----:B------:R-:W-:Y:S01]  /*b460*/  HFMA2.MMA R69, -RZ, RZ, 0, 0 ;  /* 0x00000000ff457435 */ /* 0x000fe200000001ff */
[----:B0-----:R-:W-:Y:S02]  /*b470*/  MOV R71, R66 ;  /* 0x0000004200477202 */ /* 0x001fe40000000f00 */
[----:B------:R-:W-:Y:S02]  /*b480*/  MOV R70, 0x1f ;  /* 0x0000001f00467802 */ /* 0x000fe40000000f00 */
[----:B------:R-:W-:-:S02]  /*b490*/  MOV R68, 0xffffffff ;  /* 0xffffffff00447802 */ /* 0x000fc40000000f00 */
[----:B------:R-:W-:Y:S02]  /*b4a0*/  MOV R72, 0xb4c0 ;  /* 0x0000b4c000487802 */ /* 0x000fe40000000f00 */
[----:B------:R-:W-:Y:S05]  /*b4b0*/  CALL.REL.NOINC `($__internal_157_$__cuda_sm70_shflsync_idx_p) ;  /* 0x00000f7000007944 */ /* 0x000fea0003c00000 */
[----:B-1----:R-:W-:Y:S01]  /*b4c0*/  MOV R66, R69 ;  /* 0x0000004500427202 */ /* 0x002fe20000000f00 */
[----:B------:R-:W-:Y:S01]  /*b4d0*/  HFMA2.MMA R69, -RZ, RZ, 0, 0 ;  /* 0x00000000ff457435 */ /* 0x000fe200000001ff */
[----:B0-----:R-:W-:Y:S02]  /*b4e0*/  MOV R71, R67 ;  /* 0x0000004300477202 */ /* 0x001fe40000000f00 */
[----:B------:R-:W-:Y:S02]  /*b4f0*/  MOV R70, 0x1f ;  /* 0x0000001f00467802 */ /* 0x000fe40000000f00 */
[----:B------:R-:W-:Y:S02]  /*b500*/  MOV R68, 0xffffffff ;  /* 0xffffffff00447802 */ /* 0x000fe40000000f00 */
[----:B------:R-:W-:Y:S02]  /*b510*/  MOV R72, 0xb530 ;  /* 0x0000b53000487802 */ /* 0x000fe40000000f00 */
[----:B------:R-:W-:Y:S05]  /*b520*/  CALL.REL.NOINC `($__internal_157_$__cuda_sm70_shflsync_idx_p) ;  /* 0x00000f0000007944 */ /* 0x000fea0003c00000 */
[----:B-1----:R-:W-:Y:S01]  /*b530*/  MOV R67, R69 ;  /* 0x0000004500437202 */ /* 0x002fe20000000f00 */
[----:B0-----:R-:W-:Y:S05]  /*b540*/  BRA `(.L_x_6538) ;  /* 0xffff872000007947 */ /* 0x001fea000383ffff */
.L_x_6441:
[----:B------:R-:W-:Y:S01]  /*b550*/  HFMA2.MMA R72, -RZ, RZ, 0, 5.9604644775390625e-08 ;  /* 0x00000001ff487435 */ /* 0x000fe200000001ff */
[----:B------:R-:W-:-:S02]  /*b560*/  MOV R75, R234 ;  /* 0x000000ea004b7202 */ /* 0x000fc40000000f00 */
[----:B------:R-:W-:Y:S02]  /*b570*/  MOV R73, 0x1f ;  /* 0x0000001f00497802 */ /* 0x000fe40000000f00 */
[----:B------:R-:W-:Y:S02]  /*b580*/  MOV R244, 0xffffffff ;  /* 0xffffffff00f47802 */ /* 0x000fe40000000f00 */
[----:B------:R-:W-:Y:S02]  /*b590*/  MOV R68, 0xb5b0 ;  /* 0x0000b5b000447802 */ /* 0x000fe40000000f00 */
[----:B------:R-:W-:Y:S05]  /*b5a0*/  CALL.REL.NOINC `($__internal_156_$__cuda_sm70_shflsync_down) ;  /* 0x00000e4000007944 */ /* 0x000fea0003c00000 */
[----:B-1----:R-:W-:Y:S01]  /*b5b0*/  MOV R70, R244 ;  /* 0x000000f400467202 */ /* 0x002fe20000000f00 */
[----:B0-----:R-:W-:Y:S05]  /*b5c0*/  BRA `(.L_x_6539) ;  /* 0xffff996000007947 */ /* 0x001fea000383ffff */
.L_x_6442:
[----:B------:R-:W-:Y:S01]  /*b5d0*/  HFMA2.MMA R72, -RZ, RZ, 0, 5.9604644775390625e-08 ;  /* 0x00000001ff487435 */ /* 0x000fe200000001ff */
[----:B------:R-:W-:Y:S02]  /*b5e0*/  MOV R75, R241 ;  /* 0x000000f1004b7202 */ /* 0x000fe40000000f00 */
[----:B------:R-:W-:Y:S02]  /*b5f0*/  MOV R73, 0x1f ;  /* 0x0000001f00497802 */ /* 0x000fe40000000f00 */
[----:B------:R-:W-:-:S02]  /*b600*/  MOV R244, 0xffffffff ;  /* 0xffffffff00f47802 */ /* 0x000fc40000000f00 */
[----:B------:R-:W-:Y:S02]  /*b610*/  MOV R68, 0xb630 ;  /* 0x0000b63000447802 */ /* 0x000fe40000000f00 */
[----:B01----:R-:W-:Y:S05]  /*b620*/  CALL.REL.NOINC `($__internal_156_$__cuda_sm70_shflsync_down) ;  /* 0x00000dc000007944 */ /* 0x003fea0003c00000 */
[----:B0-----:R-:W-:Y:S01]  /*b630*/  HFMA2.MMA R72, -RZ, RZ, 0, 5.9604644775390625e-08 ;  /* 0x00000001ff487435 */ /* 0x001fe200000001ff */
[----:B-1----:R-:W-:Y:S02]  /*b640*/  MOV R71, R244 ;  /* 0x000000f400477202 */ /* 0x002fe40000000f00 */
[----:B------:R-:W-:Y:S02]  /*b650*/  MOV R75, R232 ;  /* 0x000000e8004b7202 */ /* 0x000fe40000000f00 */
[----:B------:R-:W-:Y:S02]  /*b660*/  MOV R73, 0x1f ;  /* 0x0000001f00497802 */ /* 0x000fe40000000f00 */
[----:B------:R-:W-:Y:S02]  /*b670*/  MOV R244, 0xffffffff ;  /* 0xffffffff00f47802 */ /* 0x000fe40000000f00 */
[----:B------:R-:W-:Y:S02]  /*b680*/  MOV R68, 0xb6a0 ;  /* 0x0000b6a000447802 */ /* 0x000fe40000000f00 */
[----:B------:R-:W-:Y:S05]  /*b690*/  CALL.REL.NOINC `($__internal_156_$__cuda_sm70_shflsync_down) ;  /* 0x00000d5000007944 */ /* 0x000fea0003c00000 */
[----:B0-----:R-:W-:Y:S01]  /*b6a0*/  HFMA2.MMA R72, -RZ, RZ, 0, 5.9604644775390625e-08 ;  /* 0x00000001ff487435 */ /* 0x001fe200000001ff */
[----:B-1----:R-:W-:-:S02]  /*b6b0*/  MOV R74, R244 ;  /* 0x000000f4004a7202 */ /* 0x002fc40000000f00 */
[----:B------:R-:W-:Y:S02]  /*b6c0*/  MOV R75, R247 ;  /* 0x000000f7004b7202 */ /* 0x000fe40000000f00 */
[----:B------:R-:W-:Y:S02]  /*b6d0*/  MOV R73, 0x1f ;  /* 0x0000001f00497802 */ /* 0x000fe40000000f00 */
[----:B------:R-:W-:Y:S02]  /*b6e0*/  MOV R244, 0xffffffff ;  /* 0xffffffff00f47802 */ /* 0x000fe40000000f00 */
[----:B------:R-:W-:Y:S02]  /*b6f0*/  MOV R68, 0xb710 ;  /* 0x0000b71000447802 */ /* 0x000fe40000000f00 */
[----:B------:R-:W-:Y:S05]  /*b700*/  CALL.REL.NOINC `($__internal_156_$__cuda_sm70_shflsync_down) ;  /* 0x00000ce000007944 */ /* 0x000fea0003c00000 */
[----:B01----:R-:W-:Y:S05]  /*b710*/  BRA `(.L_x_6540) ;  /* 0xffff985000007947 */ /* 0x003fea000383ffff */
.L_x_6445:
[----:B------:R-:W-:Y:S01]  /*b720*/  HFMA2.MMA R72, -RZ, RZ, 0, 1.1920928955078125e-07 ;  /* 0x00000002ff487435 */ /* 0x000fe200000001ff */
[----:B------:R-:W-:Y:S02]  /*b730*/  MOV R75, R234 ;  /* 0x000000ea004b7202 */ /* 0x000fe40000000f00 */
[----:B------:R-:W-:Y:S02]  /*b740*/  MOV R73, 0x1f ;  /* 0x0000001f00497802 */ /* 0x000fe40000000f00 */
[----:B0-----:R-:W-:-:S02]  /*b750*/  MOV R244, 0xffffffff ;  /* 0xffffffff00f47802 */ /* 0x001fc40000000f00 */
[----:B------:R-:W-:Y:S02]  /*b760*/  MOV R68, 0xb780 ;  /* 0x0000b78000447802 */ /* 0x000fe40000000f00 */
[----:B-1234-:R-:W-:Y:S05]  /*b770*/  CALL.REL.NOINC `($__internal_156_$__cuda_sm70_shflsync_down) ;  /* 0x00000c7000007944 */ /* 0x01efea0003c00000 */
[----:B0-----:R-:W-:Y:S01]  /*b780*/  HFMA2.MMA R72, -RZ, RZ, 0, 1.1920928955078125e-07 ;  /* 0x00000002ff487435 */ /* 0x001fe200000001ff */
[----:B-1----:R-:W-:Y:S02]  /*b790*/  MOV R70, R244 ;  /* 0x000000f400467202 */ /* 0x002fe40000000f00 */
[----:B------:R-:W-:Y:S02]  /*b7a0*/  MOV R75, R241 ;  /* 0x000000f1004b7202 */ /* 0x000fe40000000f00 */
[----:B------:R-:W-:Y:S02]  /*b7b0*/  MOV R73, 0x1f ;  /* 0x0000001f00497802 */ /* 0x000fe40000000f00 */
[----:B------:R-:W-:Y:S02]  /*b7c0*/  MOV R244, 0xffffffff ;  /* 0xffffffff00f47802 */ /* 0x000fe40000000f00 */
[----:B------:R-:W-:Y:S02]  /*b7d0*/  MOV R68, 0xb7f0 ;  /* 0x0000b7f000447802 */ /* 0x000fe40000000f00 */
[----:B------:R-:W-:Y:S05]  /*b7e0*/  CALL.REL.NOINC `($__internal_156_$__cuda_sm70_shflsync_down) ;  /* 0x00000c0000007944 */ /* 0x000fea0003c00000 */
[----:B0-----:R-:W-:Y:S01]  /*b7f0*/  HFMA2.MMA R72, -RZ, RZ, 0, 1.1920928955078125e-07 ;  /* 0x00000002ff487435 */ /* 0x001fe200000001ff */
[----:B-1----:R-:W-:-:S02]  /*b800*/  MOV R71, R244 ;  /* 0x000000f400477202 */ /* 0x002fc40000000f00 */
[----:B------:R-:W-:Y:S02]  /*b810*/  MOV R75, R232 ;  /* 0x000000e8004b7202 */ /* 0x000fe40000000f00 */
[----:B------:R-:W-:Y:S02]  /*b820*/  MOV R73, 0x1f ;  /* 0x0000001f00497802 */ /* 0x000fe40000000f00 */
[----:B------:R-:W-:Y:S02]  /*b830*/  MOV R244, 0xffffffff ;  /* 0xffffffff00f47802 */ /* 0x000fe40000000f00 */
[----:B------:R-:W-:Y:S02]  /*b840*/  MOV R68, 0xb860 ;  /* 0x0000b86000447802 */ /* 0x000fe40000000f00 */
[----:B------:R-:W-:Y:S05]  /*b850*/  CALL.REL.NOINC `($__internal_156_$__cuda_sm70_shflsync_down) ;  /* 0x00000b9000007944 */ /* 0x000fea0003c00000 */
[----:B0-----:R-:W-:Y:S01]  /*b860*/  HFMA2.MMA R72, -RZ, RZ, 0, 1.1920928955078125e-07 ;  /* 0x00000002ff487435 */ /* 0x001fe200000001ff */
[----:B-1----:R-:W-:Y:S02]  /*b870*/  MOV R74, R244 ;  /* 0x000000f4004a7202 */ /* 0x002fe40000000f00 */
[----:B------:R-:W-:Y:S02]  /*b880*/  MOV R75, R247 ;  /* 0x000000f7004b7202 */ /* 0x000fe40000000f00 */
[----:B------:R-:W-:-:S02]  /*b890*/  MOV R73, 0x1f ;  /* 0x0000001f00497802 */ /* 0x000fc40000000f00 */
[----:B------:R-:W-:Y:S02]  /*b8a0*/  MOV R244, 0xffffffff ;  /* 0xffffffff00f47802 */ /* 0x000fe40000000f00 */
[----:B------:R-:W-:Y:S02]  /*b8b0*/  MOV R68, 0xb8d0 ;  /* 0x0000b8d000447802 */ /* 0x000fe40000000f00 */
[----:B------:R-:W-:Y:S05]  /*b8c0*/  CALL.REL.NOINC `($__internal_156_$__cuda_sm70_shflsync_down) ;  /* 0x00000b2000007944 */ /* 0x000fea0003c00000 */
[----:B01----:R-:W-:Y:S05]  /*b8d0*/  BRA `(.L_x_6541) ;  /* 0xffff97e000007947 */ /* 0x003fea000383ffff */
.L_x_6448:
[----:B------:R-:W-:Y:S01]  /*b8e0*/  HFMA2.MMA R72, -RZ, RZ, 0, 2.384185791015625e-07 ;  /* 0x00000004ff487435 */ /* 0x000fe200000001ff */
[----:B------:R-:W-:Y:S02]  /*b8f0*/  MOV R75, R234 ;  /* 0x000000ea004b7202 */ /* 0x000fe40000000f00 */
[----:B------:R-:W-:Y:S02]  /*b900*/  MOV R73, 0x1f ;  /* 0x0000001f00497802 */ /* 0x000fe40000000f00 */
[----:B0-----:R-:W-:Y:S02]  /*b910*/  MOV R244, 0xffffffff ;  /* 0xffffffff00f47802 */ /* 0x001fe40000000f00 */
[----:B------:R-:W-:Y:S02]  /*b920*/  MOV R68, 0xb940 ;  /* 0x0000b94000447802 */ /* 0x000fe40000000f00 */
[----:B-1234-:R-:W-:Y:S05]  /*b930*/  CALL.REL.NOINC `($__internal_156_$__cuda_sm70_shflsync_down) ;  /* 0x00000ab000007944 */ /* 0x01efea0003c00000 */
[----:B-1----:R-:W-:Y:S01]  /*b940*/  MOV R70, R244 ;  /* 0x000000f400467202 */ /* 0x002fe20000000f00 */
[----:B0-----:R-:W-:Y:S05]  /*b950*/  BRA `(.L_x_6542) ;  /* 0xffff988000007947 */ /* 0x001fea000383ffff */
.L_x_6449:
[----:B------:R-:W-:Y:S01]  /*b960*/  HFMA2.MMA R72, -RZ, RZ, 0, 2.384185791015625e-07 ;  /* 0x00000004ff487435 */ /* 0x000fe200000001ff */
[----:B------:R-:W-:-:S02]  /*b970*/  MOV R75, R241 ;  /* 0x000000f1004b7202 */ /* 0x000fc40000000f00 */
[----:B------:R-:W-:Y:S02]  /*b980*/  MOV R73, 0x1f ;  /* 0x0000001f00497802 */ /* 0x000fe40000000f00 */
[----:B0-----:R-:W-:Y:S02]  /*b990*/  MOV R244, 0xffffffff ;  /* 0xffffffff00f47802 */ /* 0x001fe40000000f00 */
[----:B------:R-:W-:Y:S02]  /*b9a0*/  MOV R68, 0xb9c0 ;  /* 0x0000b9c000447802 */ /* 0x000fe40000000f00 */
[----:B-1234-:R-:W-:Y:S05]  /*b9b0*/  CALL.REL.NOINC `($__internal_156_$__cuda_sm70_shflsync_down) ;  /* 0x00000a3000007944 */ /* 0x01efea0003c00000 */
[----:B0-----:R-:W-:Y:S01]  /*b9c0*/  HFMA2.MMA R72, -RZ, RZ, 0, 2.384185791015625e-07 ;  /* 0x00000004ff487435 */ /* 0x001fe200000001ff */
[----:B-1----:R-:W-:Y:S02]  /*b9d0*/  MOV R71, R244 ;  /* 0x000000f400477202 */ /* 0x002fe40000000f00 */
[----:B------:R-:W-:Y:S02]  /*b9e0*/  MOV R75, R232 ;  /* 0x000000e8004b7202 */ /* 0x000fe40000000f00 */
[----:B------:R-:W-:Y:S02]  /*b9f0*/  MOV R73, 0x1f ;  /* 0x0000001f00497802 */ /* 0x000fe40000000f00 */
[----:B------:R-:W-:-:S02]  /*ba00*/  MOV R244, 0xffffffff ;  /* 0xffffffff00f47802 */ /* 0x000fc40000000f00 */
[----:B------:R-:W-:Y:S02]  /*ba10*/  MOV R68, 0xba30 ;  /* 0x0000ba3000447802 */ /* 0x000fe40000000f00 */
[----:B------:R-:W-:Y:S05]  /*ba20*/  CALL.REL.NOINC `($__internal_156_$__cuda_sm70_shflsync_down) ;  /* 0x000009c000007944 */ /* 0x000fea0003c00000 */
[----:B0-----:R-:W-:Y:S01]  /*ba30*/  HFMA2.MMA R72, -RZ, RZ, 0, 2.384185791015625e-07 ;  /* 0x00000004ff487435 */ /* 0x001fe200000001ff */
[----:B-1----:R-:W-:Y:S02]  /*ba40*/  MOV R74, R244 ;  /* 0x000000f4004a7202 */ /* 0x002fe40000000f00 */
[----:B------:R-:W-:Y:S02]  /*ba50*/  MOV R75, R247 ;  /* 0x000000f7004b7202 */ /* 0x000fe40000000f00 */
[----:B------:R-:W-:Y:S02]  /*ba60*/  MOV R73, 0x1f ;  /* 0x0000001f00497802 */ /* 0x000fe40000000f00 */
[----:B------:R-:W-:Y:S02]  /*ba70*/  MOV R244, 0xffffffff ;  /* 0xffffffff00f47802 */ /* 0x000fe40000000f00 */
[----:B------:R-:W-:Y:S02]  /*ba80*/  MOV R68, 0xbaa0 ;  /* 0x0000baa000447802 */ /* 0x000fe40000000f00 */
[----:B------:R-:W-:Y:S05]  /*ba90*/  CALL.REL.NOINC `($__internal_156_$__cuda_sm70_shflsync_down) ;  /* 0x0000095000007944 */ /* 0x000fea0003c00000 */
[----:B01----:R-:W-:Y:S05]  /*baa0*/  BRA `(.L_x_6543) ;  /* 0xffff977000007947 */ /* 0x003fea000383ffff */
.L_x_6452:
[----:B------:R-:W-:Y:S01]  /*bab0*/  HFMA2.MMA R72, -RZ, RZ, 0, 4.76837158203125e-07 ;  /* 0x00000008ff487435 */ /* 0x000fe200000001ff */
[----:B------:R-:W-:-:S02]  /*bac0*/  MOV R75, R234 ;  /* 0x000000ea004b7202 */ /* 0x000fc40000000f00 */
[----:B------:R-:W-:Y:S02]  /*bad0*/  MOV R73, 0x1f ;  /* 0x0000001f00497802 */ /* 0x000fe40000000f00 */
[----:B0-----:R-:W-:Y:S02]  /*bae0*/  MOV R244, 0xffffffff ;  /* 0xffffffff00f47802 */ /* 0x001fe40000000f00 */
[----:B------:R-:W-:Y:S02]  /*baf0*/  MOV R68, 0xbb10 ;  /* 0x0000bb1000447802 */ /* 0x000fe40000000f00 */
[----:B-1234-:R-:W-:Y:S05]  /*bb00*/  CALL.REL.NOINC `($__internal_156_$__cuda_sm70_shflsync_down) ;  /* 0x000008e000007944 */ /* 0x01efea0003c00000 */
[----:B0-----:R-:W-:Y:S01]  /*bb10*/  HFMA2.MMA R72, -RZ, RZ, 0, 4.76837158203125e-07 ;  /* 0x00000008ff487435 */ /* 0x001fe200000001ff */
[----:B-1----:R-:W-:Y:S02]  /*bb20*/  MOV R70, R244 ;  /* 0x000000f400467202 */ /* 0x002fe40000000f00 */
[----:B------:R-:W-:Y:S02]  /*bb30*/  MOV R75, R241 ;  /* 0x000000f1004b7202 */ /* 0x000fe40000000f00 */
[----:B------:R-:W-:Y:S02]  /*bb40*/  MOV R73, 0x1f ;  /* 0x0000001f00497802 */ /* 0x000fe40000000f00 */
[----:B------:R-:W-:-:S02]  /*bb50*/  MOV R244, 0xffffffff ;  /* 0xffffffff00f47802 */ /* 0x000fc40000000f00 */
[----:B------:R-:W-:Y:S02]  /*bb60*/  MOV R68, 0xbb80 ;  /* 0x0000bb8000447802 */ /* 0x000fe40000000f00 */
[----:B------:R-:W-:Y:S05]  /*bb70*/  CALL.REL.NOINC `($__internal_156_$__cuda_sm70_shflsync_down) ;  /* 0x0000087000007944 */ /* 0x000fea0003c00000 */
[----:B0-----:R-:W-:Y:S01]  /*bb80*/  HFMA2.MMA R72, -RZ, RZ, 0, 4.76837158203125e-07 ;  /* 0x00000008ff487435 */ /* 0x001fe200000001ff */
[----:B-1----:R-:W-:Y:S02]  /*bb90*/  MOV R71, R244 ;  /* 0x000000f400477202 */ /* 0x002fe40000000f00 */
[----:B------:R-:W-:Y:S02]  /*bba0*/  MOV R75, R232 ;  /* 0x000000e8004b7202 */ /* 0x000fe40000000f00 */
[----:B------:R-:W-:Y:S02]  /*bbb0*/  MOV R73, 0x1f ;  /* 0x0000001f00497802 */ /* 0x000fe40000000f00 */
[----:B------:R-:W-:Y:S02]  /*bbc0*/  MOV R244, 0xffffffff ;  /* 0xffffffff00f47802 */ /* 0x000fe40000000f00 */
[----:B------:R-:W-:Y:S02]  /*bbd0*/  MOV R68, 0xbbf0 ;  /* 0x0000bbf000447802 */ /* 0x000fe40000000f00 */
[----:B------:R-:W-:Y:S05]  /*bbe0*/  CALL.REL.NOINC `($__internal_156_$__cuda_sm70_shflsync_down) ;  /* 0x0000080000007944 */ /* 0x000fea0003c00000 */
[----:B0-----:R-:W-:Y:S01]  /*bbf0*/  HFMA2.MMA R72, -RZ, RZ, 0, 4.76837158203125e-07 ;  /* 0x00000008ff487435 */ /* 0x001fe200000001ff */
[----:B-1----:R-:W-:-:S02]  /*bc00*/  MOV R74, R244 ;  /* 0x000000f4004a7202 */ /* 0x002fc40000000f00 */
[----:B------:R-:W-:Y:S02]  /*bc10*/  MOV R75, R247 ;  /* 0x000000f7004b7202 */ /* 0x000fe40000000f00 */
[----:B------:R-:W-:Y:S02]  /*bc20*/  MOV R73, 0x1f ;  /* 0x0000001f00497802 */ /* 0x000fe40000000f00 */
[----:B------:R-:W-:Y:S02]  /*bc30*/  MOV R244, 0xffffffff ;  /* 0xffffffff00f47802 */ /* 0x000fe40000000f00 */
[----:B------:R-:W-:Y:S02]  /*bc40*/  MOV R68, 0xbc60 ;  /* 0x0000bc6000447802 */ /* 0x000fe40000000f00 */
[----:B------:R-:W-:Y:S05]  /*bc50*/  CALL.REL.NOINC `($__internal_156_$__cuda_sm70_shflsync_down) ;  /* 0x0000079000007944 */ /* 0x000fea0003c00000 */
[----:B01----:R-:W-:Y:S05]  /*bc60*/  BRA `(.L_x_6544) ;  /* 0xffff970000007947 */ /* 0x003fea000383ffff */
.L_x_6455:
[----:B------:R-:W-:Y:S01]  /*bc70*/  HFMA2.MMA R72, -RZ, RZ, 0, 9.5367431640625e-07 ;  /* 0x00000010ff487435 */ /* 0x000fe200000001ff */
[----:B------:R-:W-:Y:S02]  /*bc80*/  MOV R75, R234 ;  /* 0x000000ea004b7202 */ /* 0x000fe40000000f00 */
[----:B------:R-:W-:Y:S02]  /*bc90*/  MOV R73, 0x1f ;  /* 0x0000001f00497802 */ /* 0x000fe40000000f00 */
[----:B0-----:R-:W-:-:S02]  /*bca0*/  MOV R244, 0xffffffff ;  /* 0xffffffff00f47802 */ /* 0x001fc40000000f00 */
[----:B------:R-:W-:Y:S02]  /*bcb0*/  MOV R68, 0xbcd0 ;  /* 0x0000bcd000447802 */ /* 0x000fe40000000f00 */
[----:B-1234-:R-:W-:Y:S05]  /*bcc0*/  CALL.REL.NOINC `($__internal_156_$__cuda_sm70_shflsync_down) ;  /* 0x0000072000007944 */ /* 0x01efea0003c00000 */
[----:B-1----:R-:W-:Y:S01]  /*bcd0*/  MOV R70, R244 ;  /* 0x000000f400467202 */ /* 0x002fe20000000f00 */
[----:B0-----:R-:W-:Y:S05]  /*bce0*/  BRA `(.L_x_6545) ;  /* 0xffff97a000007947 */ /* 0x001fea000383ffff */
.L_x_6456:
[----:B------:R-:W-:Y:S01]  /*bcf0*/  HFMA2.MMA R72, -RZ, RZ, 0, 9.5367431640625e-07 ;  /* 0x00000010ff487435 */ /* 0x000fe200000001ff */
[----:B------:R-:W-:Y:S02]  /*bd00*/  MOV R75, R241 ;  /* 0x000000f1004b7202 */ /* 0x000fe40000000f00 */
[----:B------:R-:W-:Y:S02]  /*bd10*/  MOV R73, 0x1f ;  /* 0x0000001f00497802 */ /* 0x000fe40000000f00 */
[----:B0-----:R-:W-:Y:S02]  /*bd20*/  MOV R244, 0xffffffff ;  /* 0xffffffff00f47802 */ /* 0x001fe40000000f00 */
[----:B------:R-:W-:Y:S02]  /*bd30*/  MOV R68, 0xbd50 ;  /* 0x0000bd5000447802 */ /* 0x000fe40000000f00 */
[----:B-1234-:R-:W-:Y:S05]  /*bd40*/  CALL.REL.NOINC `($__internal_156_$__cuda_sm70_shflsync_down) ;  /* 0x000006a000007944 */ /* 0x01efea0003c00000 */
[----:B0-----:R-:W-:Y:S01]  /*bd50*/  HFMA2.MMA R72, -RZ, RZ, 0, 9.5367431640625e-07 ;  /* 0x00000010ff487435 */ /* 0x001fe200000001ff */
[----:B-1----:R-:W-:Y:S02]  /*bd60*/  MOV R71, R244 ;  /* 0x000000f400477202 */ /* 0x002fe40000000f00 */
[----:B------:R-:W-:-:S02]  /*bd70*/  MOV R75, R232 ;  /* 0x000000e8004b7202 */ /* 0x000fc40000000f00 */
[----:B------:R-:W-:Y:S02]  /*bd80*/  MOV R73, 0x1f ;  /* 0x0000001f00497802 */ /* 0x000fe40000000f00 */
[----:B------:R-:W-:Y:S02]  /*bd90*/  MOV R244, 0xffffffff ;  /* 0xffffffff00f47802 */ /* 0x000fe40000000f00 */
[----:B------:R-:W-:Y:S02]  /*bda0*/  MOV R68, 0xbdc0 ;  /* 0x0000bdc000447802 */ /* 0x000fe40000000f00 */
[----:B------:R-:W-:Y:S05]  /*bdb0*/  CALL.REL.NOINC `($__internal_156_$__cuda_sm70_shflsync_down) ;  /* 0x0000063000007944 */ /* 0x000fea0003c00000 */
[----:B0-----:R-:W-:Y:S01]  /*bdc0*/  HFMA2.MMA R72, -RZ, RZ, 0, 9.5367431640625e-07 ;  /* 0x00000010ff487435 */ /* 0x001fe200000001ff */
[----:B-1----:R-:W-:Y:S02]  /*bdd0*/  MOV R74, R244 ;  /* 0x000000f4004a7202 */ /* 0x002fe40000000f00 */
[----:B------:R-:W-:Y:S02]  /*bde0*/  MOV R75, R247 ;  /* 0x000000f7004b7202 */ /* 0x000fe40000000f00 */
[----:B------:R-:W-:Y:S02]  /*bdf0*/  MOV R73, 0x1f ;  /* 0x0000001f00497802 */ /* 0x000fe40000000f00 */
[----:B------:R-:W-:-:S02]  /*be00*/  MOV R244, 0xffffffff ;  /* 0xffffffff00f47802 */ /* 0x000fc40000000f00 */
[----:B------:R-:W-:Y:S02]  /*be10*/  MOV R68, 0xbe30 ;  /* 0x0000be3000447802 */ /* 0x000fe40000000f00 */
[----:B------:R-:W-:Y:S05]  /*be20*/  CALL.REL.NOINC `($__internal_156_$__cuda_sm70_shflsync_down) ;  /* 0x000005c000007944 */ /* 0x000fea0003c00000 */
[----:B01----:R-:W-:Y:S05]  /*be30*/  BRA `(.L_x_6546) ;  /* 0xffff969000007947 */ /* 0x003fea000383ffff */
.L_x_6459:
[----:B------:R-:W-:Y:S01]  /*be40*/  HFMA2.MMA R69, -RZ, RZ, 0, 0 ;  /* 0x00000000ff457435 */ /* 0x000fe200000001ff */
[----:B---3--:R-:W-:Y:S02]  /*be50*/  MOV R71, R234 ;  /* 0x000000ea00477202 */ /* 0x008fe40000000f00 */
[----:B-1----:R-:W-:Y:S02]  /*be60*/  MOV R70, 0x1f ;  /* 0x0000001f00467802 */ /* 0x002fe40000000f00 */
[----:B------:R-:W-:Y:S02]  /*be70*/  MOV R68, 0xffffffff ;  /* 0xffffffff00447802 */ /* 0x000fe40000000f00 */
[----:B------:R-:W-:Y:S02]  /*be80*/  MOV R72, 0xbea0 ;  /* 0x0000bea000487802 */ /* 0x000fe40000000f00 */
[----:B0-2-4-:R-:W-:Y:S05]  /*be90*/  CALL.REL.NOINC `($__internal_157_$__cuda_sm70_shflsync_idx_p) ;  /* 0x0000059000007944 */ /* 0x015fea0003c00000 */
[----:B-1----:R-:W-:Y:S01]  /*bea0*/  MOV R239, R69 ;  /* 0x0000004500ef7202 */ /* 0x002fe20000000f00 */
[----:B------:R-:W-:Y:S01]  /*beb0*/  HFMA2.MMA R69, -RZ, RZ, 0, 0 ;  /* 0x00000000ff457435 */ /* 0x000fe200000001ff */
[----:B0-----:R-:W-:Y:S02]  /*bec0*/  MOV R71, R241 ;  /* 0x000000f100477202 */ /* 0x001fe40000000f00 */
[----:B------:R-:W-:-:S02]  /*bed0*/  MOV R70, 0x1f ;  /* 0x0000001f00467802 */ /* 0x000fc40000000f00 */
[----:B------:R-:W-:Y:S02]  /*bee0*/  MOV R68, 0xffffffff ;  /* 0xffffffff00447802 */ /* 0x000fe40000000f00 */
[----:B------:R-:W-:Y:S02]  /*bef0*/  MOV R72, 0xbf10 ;  /* 0x0000bf1000487802 */ /* 0x000fe40000000f00 */
[----:B------:R-:W-:Y:S05]  /*bf00*/  CALL.REL.NOINC `($__internal_157_$__cuda_sm70_shflsync_idx_p) ;  /* 0x0000052000007944 */ /* 0x000fea0003c00000 */
[----:B-1----:R-:W-:Y:S01]  /*bf10*/  MOV R245, R69 ;  /* 0x0000004500f57202 */ /* 0x002fe20000000f00 */
[----:B------:R-:W-:Y:S01]  /*bf20*/  HFMA2.MMA R69, -RZ, RZ, 0, 0 ;  /* 0x00000000ff457435 */ /* 0x000fe200000001ff */
[----:B0-----:R-:W-:Y:S02]  /*bf30*/  MOV R71, R232 ;  /* 0x000000e800477202 */ /* 0x001fe40000000f00 */
[----:B------:R-:W-:Y:S02]  /*bf40*/  MOV R70, 0x1f ;  /* 0x0000001f00467802 */ /* 0x000fe40000000f00 */
[----:B------:R-:W-:Y:S02]  /*bf50*/  MOV R68, 0xffffffff ;  /* 0xffffffff00447802 */ /* 0x000fe40000000f00 */
[----:B------:R-:W-:-:S02]  /*bf60*/  MOV R72, 0xbf80 ;  /* 0x0000bf8000487802 */ /* 0x000fc40000000f00 */
[----:B------:R-:W-:Y:S05]  /*bf70*/  CALL.REL.NOINC `($__internal_157_$__cuda_sm70_shflsync_idx_p) ;  /* 0x000004b000007944 */ /* 0x000fea0003c00000 */
[----:B-1----:R-:W-:Y:S01]  /*bf80*/  MOV R238, R69 ;  /* 0x0000004500ee7202 */ /* 0x002fe20000000f00 */
[----:B------:R-:W-:Y:S01]  /*bf90*/  HFMA2.MMA R69, -RZ, RZ, 0, 0 ;  /* 0x00000000ff457435 */ /* 0x000fe200000001ff */
[----:B0-----:R-:W-:-:S02]  /*bfa0*/  MOV R71, R247 ;  /* 0x000000f700477202 */ /* 0x001fc40000000f00 */
[----:B------:R-:W-:Y:S02]  /*bfb0*/  MOV R70, 0x1f ;  /* 0x0000001f00467802 */ /* 0x000fe40000000f00 */
[----:B------:R-:W-:Y:S02]  /*bfc0*/  MOV R68, 0xffffffff ;  /* 0xffffffff00447802 */ /* 0x000fe40000000f00 */
[----:B------:R-:W-:Y:S02]  /*bfd0*/  MOV R72, 0xbff0 ;  /* 0x0000bff000487802 */ /* 0x000fe40000000f00 */
[----:B------:R-:W-:Y:S05]  /*bfe0*/  CALL.REL.NOINC `($__internal_157_$__cuda_sm70_shflsync_idx_p) ;  /* 0x0000044000007944 */ /* 0x000fea0003c00000 */
[----:B------:R-:W-:Y:S01]  /*bff0*/  HFMA2.MMA R72, -RZ, RZ, 0, 5.9604644775390625e-08 ;  /* 0x00000001ff487435 */ /* 0x000fe200000001ff */
[----:B-1----:R-:W-:Y:S02]  /*c000*/  MOV R236, R69 ;  /* 0x0000004500ec7202 */ /* 0x002fe40000000f00 */
[----:B------:R-:W-:Y:S02]  /*c010*/  MOV R75, R234 ;  /* 0x000000ea004b7202 */ /* 0x000fe40000000f00 */
[----:B------:R-:W-:Y:S02]  /*c020*/  MOV R73, 0x1f ;  /* 0x0000001f00497802 */ /* 0x000fe40000000f00 */
[----:B------:R-:W-:-:S02]  /*c030*/  MOV R244, 0xffffffff ;  /* 0xffffffff00f47802 */ /* 0x000fc40000000f00 */
[----:B0-----:R-:W-:Y:S02]  /*c040*/  MOV R68, 0xc060 ;  /* 0x0000c06000447802 */ /* 0x001fe40000000f00 */
[----:B------:R-:W-:Y:S05]  /*c050*/  CALL.REL.NOINC `($__internal_156_$__cuda_sm70_shflsync_down) ;  /* 0x0000039000007944 */ /* 0x000fea0003c00000 */
        /* <DEDUP_REMOVED lines=14> */
[----:B0-----:R-:W-:Y:S01]  /*c140*/  HFMA2.MMA R72, -RZ, RZ, 0, 5.9604644775390625e-08 ;  /* 0x00000001ff487435 */ /* 0x001fe200000001ff */
[----:B-1----:R-:W-:Y:S02]  /*c150*/  MOV R246, R244 ;  /* 0x000000f400f67202 */ /* 0x002fe40000000f00 */
[----:B------:R-:W-:Y:S02]  /*c160*/  MOV R75, R247 ;  /* 0x000000f7004b7202 */ /* 0x000fe40000000f00 */
[----:B------:R-:W-:-:S02]  /*c170*/  MOV R73, 0x1f ;  /* 0x0000001f00497802 */ /* 0x000fc40000000f00 */
[----:B------:R-:W-:Y:S02]  /*c180*/  MOV R244, 0xffffffff ;  /* 0xffffffff00f47802 */ /* 0x000fe40000000f00 */
[----:B------:R-:W-:Y:S02]  /*c190*/  MOV R68, 0xc1b0 ;  /* 0x0000c1b000447802 */ /* 0x000fe40000000f00 */
[----:B------:R-:W-:Y:S05]  /*c1a0*/  CALL.REL.NOINC `($__internal_156_$__cuda_sm70_shflsync_down) ;  /* 0x0000024000007944 */ /* 0x000fea0003c00000 */
        /* <DEDUP_REMOVED lines=9> */
[----:B0-----:R-:W-:Y:S01]  /*c240*/  MOV R72, 0xc280 ;  /* 0x0000c28000487802 */ /* 0x001fe20000000f00 */
[----:B------:R-:W-:-:S02]  /*c250*/  FFMA.FTZ R241, R66, R239, -R241 ;  /* 0x000000ef42f17223 */ /* 0x000fc400000108f1 */
[----:B------:R-:W-:Y:S02]  /*c260*/  FFMA.FTZ R243, R67, R239, R64 ;  /* 0x000000ef43f37223 */ /* 0x000fe40000010040 */
[----:B-1----:R-:W-:Y:S05]  /*c270*/  CALL.REL.NOINC `($__internal_157_$__cuda_sm70_shflsync_idx_p) ;  /* 0x000001b000007944 */ /* 0x002fea0003c00000 */
        /* <DEDUP_REMOVED lines=22> */
[----:B0-----:R-:W-:Y:S05]  /*c3e0*/  BRA `(.L_x_6547) ;  /* 0xffff930000007947 */ /* 0x001fea000383ffff */
        .weak           $__internal_156_$__cuda_sm70_shflsync_down
        .type           $__internal_156_$__cuda_sm70_shflsync_down,@function
        .size           $__internal_156_$__cuda_sm70_shflsync_down,($__internal_157_$__cuda_sm70_shflsync_idx_p - $__internal_156_$__cuda_sm70_shflsync_down)
$__internal_156_$__cuda_sm70_shflsync_down:
[----:B------:R-:W-:Y:S01]  /*c3f0*/  HFMA2.MMA R69, -RZ, RZ, 0, 0 ;  /* 0x00000000ff457435 */ /* 0x000fe200000001ff */
[----:B------:R-:W-:Y:S04]  /*c400*/  WARPSYNC R244 ;  /* 0x000000f400007348 */ /* 0x000fe80003800000 */
[----:B------:R0:W1:Y:S01]  /*c410*/  SHFL.DOWN PT, R244, R75, R72, R73 ;  /* 0x080000484bf47389 */ /* 0x00006200000e0049 */
[----:B------:R-:W-:Y:S05]  /*c420*/  RET.REL.NODEC R68 `(_Z25selective_scan_bwd_kernelI32Selective_Scan_bwd_kernel_traitsILi64ELi16ELb1ELb0ELb1ELb0ELb0EN3c104HalfENS1_7complexIfEEEEv12SSMParamsBwd) ;  /* 0xffff3bd044007950 */ /* 0x000fea0003c3ffff */
        .weak           $__internal_157_$__cuda_sm70_shflsync_idx_p
        .type           $__internal_157_$__cuda_sm70_shflsync_idx_p,@function
        .size           $__internal_157_$__cuda_sm70_shflsync_idx_p,($__internal_158_$__cuda_sm70_shflsync_up - $__internal_157_$__cuda_sm70_shflsync_idx_p)
$__internal_157_$__cuda_sm70_shflsync_idx_p:
[----:B------:R-:W-:Y:S01]  /*c430*/  HFMA2.MMA R249, -RZ, RZ, 0, 0 ;  /* 0x00000000fff97435 */ /* 0x000fe200000001ff */
[----:B------:R-:W-:Y:S01]  /*c440*/  MOV R248, R72 ;  /* 0x0000004800f87202 */ /* 0x000fe20000000f00 */
[----:B------:R-:W-:Y:S04]  /*c450*/  WARPSYNC R68 ;  /* 0x0000004400007348 */ /* 0x000fe80003800000 */
[----:B------:R0:W1:Y:S01]  /*c460*/  SHFL.IDX PT, R69, R71, R69, R70 ;  /* 0x0000004547457389 */ /* 0x00006200000e0046 */
[----:B------:R-:W-:Y:S05]  /*c470*/  RET.REL.NODEC R248 `(_Z25selective_scan_bwd_kernelI32Selective_Scan_bwd_kernel_traitsILi64ELi16ELb1ELb0ELb1ELb0ELb0EN3c104HalfENS1_7complexIfEEEEv12SSMParamsBwd) ;  /* 0xffff3b80f8007950 */ /* 0x000fea0003c3ffff */
        .weak           $__internal_158_$__cuda_sm70_shflsync_up
        .type           $__internal_158_$__cuda_sm70_shflsync_up,@function
        .size           $__internal_158_$__cuda_sm70_shflsync_up,(.L_x_14590 - $__internal_158_$__cuda_sm70_shflsync_up)
$__internal_158_$__cuda_sm70_shflsync_up:
[----:B------:R-:W-:Y:S01]  /*c480*/  MOV R69, 0x0 ;  /* 0x0000000000457802 */ /* 0x000fe20000000f00 */
[----:B------:R-:W-:Y:S04]  /*c490*/  WARPSYNC R221 ;  /* 0x000000dd00007348 */ /* 0x000fe80003800000 */
[----:B------:R0:W1:Y:S01]  /*c4a0*/  SHFL.UP PT, R221, R224, R71, R222 ;  /* 0x04000047e0dd7389 */ /* 0x00006200000e00de */
[----:B------:R-:W-:Y:S05]  /*c4b0*/  RET.REL.NODEC R68 `(_Z25selective_scan_bwd_kernelI32Selective_Scan_bwd_kernel_traitsILi64ELi16ELb1ELb0ELb1ELb0ELb0EN3c104HalfENS1_7complexIfEEEEv12SSMParamsBwd) ;  /* 0xffff3b4044007950 */ /* 0x000fea0003c3ffff */
.L_x_6548:
        /* <DEDUP_REMOVED lines=12> */
.L_x_14590:


//--------------------- .text._Z25selective_scan_bwd_kernelI32Selective_Scan_bwd_kernel_traitsILi64ELi16ELb1ELb0ELb1ELb0ELb1EN3c104HalfENS1_7complexIfEEEEv12SSMParamsBwd --------------------------
	.section	.text._Z25selective_scan_bwd_kernelI32Selective_Scan_bwd_kernel_traitsILi64ELi16ELb1ELb0ELb1ELb0ELb1EN3c104HalfENS1_7complexIfEEEEv12SSMParamsBwd,"ax",@progbits
	.sectioninfo	@"SHI_REGISTERS=240"
	.align	128
        .global         _Z25selective_scan_bwd_kernelI32Selective_Scan_bwd_kernel_traitsILi64ELi16ELb1ELb0ELb1ELb0ELb1EN3c104HalfENS1_7complexIfEEEEv12SSMParamsBwd
        .type           _Z25selective_scan_bwd_kernelI32Selective_Scan_bwd_kernel_traitsILi64ELi16ELb1ELb0ELb1ELb0ELb1EN3c104HalfENS1_7complexIfEEEEv12SSMParamsBwd,@function
        .size           _Z25selective_scan_bwd_kernelI32Selective_Scan_bwd_kernel_traitsILi64ELi16ELb1ELb0ELb1ELb0ELb1EN3c104HalfENS1_7complexIfEEEEv12SSMParamsBwd,(.L_x_14593 - _Z25selective_scan_bwd_kernelI32Selective_Scan_bwd_kernel_traitsILi64ELi16ELb1ELb0ELb1ELb0ELb1EN3c104HalfENS1_7complexIfEEEEv12SSMParamsBwd)
        .other          _Z25selective_scan_bwd_kernelI32Selective_Scan_bwd_kernel_traitsILi64ELi16ELb1ELb0ELb1ELb0ELb1EN3c104HalfENS1_7complexIfEEEEv12SSMParamsBwd,@"STO_CUDA_ENTRY STV_DEFAULT"
_Z25selective_scan_bwd_kernelI32Selective_Scan_bwd_kernel_traitsILi64ELi16ELb1ELb0ELb1ELb0ELb1EN3c104HalfENS1_7complexIfEEEEv12SSMParamsBwd:
.text._Z25selective_scan_bwd_kernelI32Selective_Scan_bwd_kernel_traitsILi64ELi16ELb1ELb0ELb1ELb0ELb1EN3c104HalfENS1_7complexIfEEEEv12SSMParamsBwd:
        /* <DEDUP_REMOVED lines=164> */
.L_x_6653:
        /* <DEDUP_REMOVED lines=28> */
[----:B---3--:R3:W-:Y:S04]  /*0c00*/  STS.128 [R98.X16], R24 ;  /* 0x0000001862007388 */ /* 0x0087e8000000cc00 */
[----:B----4-:R4:W-:Y:S01]  /*0c10*/  STS.128 [R98.X16+0x200], R28 ;  /* 0x0002001c62007388 */ /* 0x0109e2000000cc00 */
[----:B------:R-:W-:-:S06]  /*0c20*/  NOP ;  /* 0x0000000000007918 */ /* 0x000fcc0000000000 */
[----:B------:R-:W-:Y:S04]  /*0c30*/  LDS.128 R16, [R45.X16] ;  /* 0x000000002d107984 */ /* 0x000fe8000000cc00 */
[----:B------:R-:W-:Y:S04]  /*0c40*/  LDS.128 R12, [R45.X16+0x10] ;  /* 0x000010002d0c7984 */ /* 0x000fe8000000cc00 */
[----:B------:R-:W-:Y:S06]  /*0c50*/  BAR.SYNC.DEFER_BLOCKING 0x0 ;  /* 0x0000000000007b1d */ /* 0x000fec0000010000 */
[----:B--2---:R5:W2:Y:S04]  /*0c60*/  LDG.E.128 R40, [R2.64] ;  /* 0x0000002002287981 */ /* 0x004aa8000c1e1d00 */
[----:B------:R5:W3:Y:S01]  /*0c70*/  LDG.E.128 R20, [R2.64+0x200] ;  /* 0x0002002002147981 */ /* 0x000ae2000c1e1d00 */
        /* <DEDUP_REMOVED lines=14> */
[----:B-----5:R-:W-:Y:S01]  /*0d60*/  MOV R2, UR7 ;  /* 0x0000000700027c02 */ /* 0x020fe20008000f00 */
[----:B------:R-:W-:-:S03]  /*0d70*/  ULDC.64 UR30, c[0x0][0x208] ;  /* 0x00008200001e7ab9 */ /* 0x000fc60000000a00 */
[----:B------:R-:W-:Y:S01]  /*0d80*/  MOV R3, UR8 ;  /* 0x0000000800037c02 */ /* 0x000fe20008000f00 */
[----:B------:R-:W-:-:S04]  /*0d90*/  ULDC.64 UR8, c[0x0][0x200] ;  /* 0x0000800000087ab9 */ /* 0x000fc80000000a00 */
[----:B------:R-:W-:Y:S01]  /*0da0*/  IMAD.WIDE R2, R99, 0x10, R2 ;  /* 0x0000001063027825 */ /* 0x000fe200078e0202 */
[----:B--2---:R-:W-:Y:S04]  /*0db0*/  STS.128 [R98.X16], R40 ;  /* 0x0000002862007388 */ /* 0x004fe8000000cc00 */
[----:B---3--:R-:W-:Y:S01]  /*0dc0*/  STS.128 [R98.X16+0x200], R20 ;  /* 0x0002001462007388 */ /* 0x008fe2000000cc00 */
[----:B------:R-:W-:-:S06]  /*0dd0*/  NOP ;  /* 0x0000000000007918 */ /* 0x000fcc0000000000 */
[----:B------:R-:W-:Y:S04]  /*0de0*/  LDS.128 R36, [R45.X16] ;  /* 0x000000002d247984 */ /* 0x000fe8000000cc00 */
[----:B------:R-:W2:Y:S04]  /*0df0*/  LDS.128 R32, [R45.X16+0x10] ;  /* 0x000010002d207984 */ /* 0x000ea8000000cc00 */
[----:B------:R-:W-:Y:S06]  /*0e00*/  BAR.SYNC.DEFER_BLOCKING 0x0 ;  /* 0x0000000000007b1d */ /* 0x000fec0000010000 */
[----:B------:R3:W5:Y:S04]  /*0e10*/  LDG.E.128 R48, [R2.64] ;  /* 0x0000002002307981 */ /* 0x000768000c1e1d00 */
[----:B------:R3:W2:Y:S01]  /*0e20*/  LDG.E.128 R52, [R2.64+0x200] ;  /* 0x0002002002347981 */ /* 0x0006a2000c1e1d00 */
        /* <DEDUP_REMOVED lines=12> */
[----:B0-----:R-:W-:Y:S01]  /*0ef0*/  HADD2.F32 R57, -RZ, R9.H1_H1 ;  /* 0x30000009ff397230 */ /* 0x001fe20000004100 */
[----:B------:R-:W-:Y:S02]  /*0f00*/  ULDC.64 UR30, c[0x0][0x2f0] ;  /* 0x0000bc00001e7ab9 */ /* 0x000fe40000000a00 */
[----:B------:R-:W-:Y:S01]  /*0f10*/  MOV R3, UR8 ;  /* 0x0000000800037c02 */ /* 0x000fe20008000f00 */
[----:B------:R-:W-:Y:S01]  /*0f20*/  HADD2.F32 R67, -RZ, R10.H0_H0 ;  /* 0x2000000aff437230 */ /* 0x000fe20000004100 */
[----:B------:R-:W-:-:S03]  /*0f30*/  ULDC.64 UR8, c[0x0][0x2e8] ;  /* 0x0000ba0000087ab9 */ /* 0x000fc60000000a00 */
[----:B------:R-:W-:Y:S01]  /*0f40*/  IMAD.WIDE R2, R99, 0x10, R2 ;  /* 0x0000001063027825 */ /* 0x000fe200078e0202 */
[----:B-----5:R-:W-:Y:S04]  /*0f50*/  STS.128 [R98.X16], R48 ;  /* 0x0000003062007388 */ /* 0x020fe8000000cc00 */
[----:B--2---:R0:W-:Y:S01]  /*0f60*/  STS.128 [R98.X16+0x200], R52 ;  /* 0x0002003462007388 */ /* 0x0041e2000000cc00 */
[----:B------:R-:W-:-:S06]  /*0f70*/  NOP ;  /* 0x0000000000007918 */ /* 0x000fcc0000000000 */
[----:B------:R-:W2:Y:S04]  /*0f80*/  LDS.128 R40, [R45.X16] ;  /* 0x000000002d287984 */ /* 0x000ea8000000cc00 */
[----:B------:R-:W5:Y:S04]  /*0f90*/  LDS.128 R20, [R45.X16+0x10] ;  /* 0x000010002d147984 */ /* 0x000f68000000cc00 */
[----:B------:R-:W-:Y:S06]  /*0fa0*/  BAR.SYNC.DEFER_BLOCKING 0x0 ;  /* 0x0000000000007b1d */ /* 0x000fec0000010000 */
[----:B------:R5:W3:Y:S04]  /*0fb0*/  LDG.E.128 R24, [R2.64] ;  /* 0x0000002002187981 */ /* 0x000ae8000c1e1d00 */
[----:B----4-:R5:W4:Y:S01]  /*0fc0*/  LDG.E.128 R28, [R2.64+0x200] ;  /* 0x00020020021c7981 */ /* 0x010b22000c1e1d00 */
        /* <DEDUP_REMOVED lines=21> */
[----:B------:R-:W-:Y:S01]  /*1120*/  HADD2.F32 R43, -RZ, R9.H0_H0 ;  /* 0x20000009ff2b7230 */ /* 0x000fe20000004100 */
[----:B------:R-:W-:Y:S01]  /*1130*/  FMUL.FTZ R51, R64, -1.4426950216293334961 ;  /* 0xbfb8aa3b40337820 */ /* 0x000fe20000410000 */
[----:B------:R-:W2:Y:S01]  /*1140*/  MUFU.EX2 R47, R47 ;  /* 0x0000002f002f7308 */ /* 0x000ea20000000800 */
[--C-:B------:R-:W-:Y:S01]  /*1150*/  HADD2.F32 R68, -RZ, R20.reuse.H0_H0 ;  /* 0x20000014ff447230 */ /* 0x100fe20000004100 */
[----:B------:R-:W-:Y:S01]  /*1160*/  UIADD3 UR9, UR9, UR7, URZ ;  /* 0x0000000709097290 */ /* 0x000fe2000fffe03f */
[----:B------:R-:W-:Y:S01]  /*1170*/  HADD2.F32 R70, -RZ, R20.H1_H1 ;  /* 0x30000014ff467230 */ /* 0x000fe20000004100 */
[----:B------:R-:W-:Y:S01]  /*1180*/  UIMAD UR7, UR18, UR30, URZ ;  /* 0x0000001e120772a4 */ /* 0x000fe2000f8e023f */
[--C-:B------:R-:W-:Y:S01]  /*1190*/  HADD2.F32 R84, -RZ, R34.reuse.H0_H0 ;  /* 0x20000022ff547230 */ /* 0x100fe20000004100 */
[----:B------:R-:W-:Y:S01]  /*11a0*/  UIMAD.WIDE.U32 UR8, UR19, UR30, UR8 ;  /* 0x0000001e130872a5 */ /* 0x000fe2000f8e0008 */
[----:B------:R-:W-:Y:S01]  /*11b0*/  HADD2.F32 R83, -RZ, R34.H1_H1 ;  /* 0x30000022ff537230 */ /* 0x000fe20000004100 */
[----:B------:R-:W5:Y:S01]  /*11c0*/  MUFU.EX2 R48, R48 ;  /* 0x0000003000307308 */ /* 0x000f620000000800 */
[----:B0-----:R-:W-:Y:S01]  /*11d0*/  FADD.FTZ R46, R46, 1 ;  /* 0x3f8000002e2e7421 */ /* 0x001fe20000010000 */
[--C-:B------:R-:W-:Y:S01]  /*11e0*/  HADD2.F32 R82, -RZ, R35.reuse.H0_H0 ;  /* 0x20000023ff527230 */ /* 0x100fe20000004100 */
[----:B------:R-:W-:Y:S01]  /*11f0*/  FMUL.FTZ R20, R70, -1.4426950216293334961 ;  /* 0xbfb8aa3b46147820 */ /* 0x000fe20000410000 */
[----:B------:R-:W-:Y:S01]  /*1200*/  HADD2.F32 R81, -RZ, R35.H1_H1 ;  /* 0x30000023ff517230 */ /* 0x000fe20000004100 */
[----:B------:R-:W-:Y:S01]  /*1210*/  UIMAD UR7, UR19, UR31, UR7 ;  /* 0x0000001f130772a4 */ /* 0x000fe2000f8e0207 */
[----:B------:R-:W-:Y:S01]  /*1220*/  HADD2.F32 R74, -RZ, R10.H1_H1 ;  /* 0x3000000aff4a7230 */ /* 0x000fe20000004100 */
[----:B------:R-:W-:Y:S01]  /*1230*/  ISETP.NE.AND.EX P0, PT, RZ, c[0x0][0x274], PT, P0 ;  /* 0x00009d00ff007a0c */ /* 0x000fe20003f05300 */
[----:B------:R0:W1:Y:S01]  /*1240*/  MUFU.RCP R59, R46 ;  /* 0x0000002e003b7308 */ /* 0x0000620000001000 */
[----:B--2---:R-:W-:Y:S01]  /*1250*/  FADD.FTZ R3, R47, 1 ;  /* 0x3f8000002f037421 */ /* 0x004fe20000010000 */
[----:B------:R-:W-:Y:S01]  /*1260*/  HADD2.F32 R47, -RZ, R36.H0_H0 ;  /* 0x20000024ff2f7230 */ /* 0x000fe20000004100 */
[----:B------:R-:W-:Y:S01]  /*1270*/  ULDC.64 UR30, c[0x0][0x338] ;  /* 0x0000ce00001e7ab9 */ /* 0x000fe20000000a00 */
[----:B------:R-:W-:Y:S01]  /*1280*/  HADD2.F32 R80, -RZ, R22.H1_H1 ;  /* 0x30000016ff507230 */ /* 0x000fe20000004100 */
[----:B------:R-:W-:Y:S01]  /*1290*/  UIADD3 UR9, UR9, UR7, URZ ;  /* 0x0000000709097290 */ /* 0x000fe2000fffe03f */
[----:B------:R-:W-:Y:S01]  /*12a0*/  HADD2.F32 R106, -RZ, R23.H0_H0 ;  /* 0x20000017ff6a7230 */ /* 0x000fe20000004100 */
[----:B------:R-:W-:Y:S01]  /*12b0*/  ULEA UR7, UP0, UR8, UR30, 0x1 ;  /* 0x0000001e08077291 */ /* 0x000fe2000f80083f */
[----:B------:R-:W2:Y:S01]  /*12c0*/  MUFU.RCP R63, R3 ;  /* 0x00000003003f7308 */ /* 0x000ea20000001000 */
[----:B-----5:R-:W-:Y:S01]  /*12d0*/  FADD.FTZ R48, R48, 1 ;  /* 0x3f80000030307421 */ /* 0x020fe20000010000 */
[----:B0-----:R-:W-:Y:S01]  /*12e0*/  HADD2.F32 R46, -RZ, R36.H1_H1 ;  /* 0x30000024ff2e7230 */ /* 0x001fe20000004100 */
[----:B------:R-:W-:Y:S01]  /*12f0*/  ULEA.HI.X UR8, UR8, UR31, UR9, 0x1, UP0 ;  /* 0x0000001f08087291 */ /* 0x000fe200080f0c09 */
[----:B------:R-:W-:-:S02]  /*1300*/  HADD2.F32 R36, -RZ, R8.H1_H1 ;  /* 0x30000008ff247230 */ /* 0x000fc40000004100 */
[----:B------:R-:W-:Y:S02]  /*1310*/  HADD2.F32 R110, -RZ, R23.H1_H1 ;  /* 0x30000017ff6e7230 */ /* 0x000fe40000004100 */
[----:B------:R1:W-:Y:S08]  /*1320*/  MUFU.EX2 R49, R2 ;  /* 0x0000000200317308 */ /* 0x0003f00000000800 */
[----:B------:R0:W5:Y:S01]  /*1330*/  MUFU.RCP R69, R48 ;  /* 0x0000003000457308 */ /* 0x0001620000001000 */
[----:B-1----:R-:W-:-:S02]  /*1340*/  FMUL.FTZ R2, R44, R59 ;  /* 0x0000003b2c027220 */ /* 0x002fc40000410000 */
[----:B--2---:R-:W-:Y:S02]  /*1350*/  FMUL.FTZ R3, R40, R63 ;  /* 0x0000003f28037220 */ /* 0x004fe40000410000 */
[----:B------:R-:W-:Y:S02]  /*1360*/  FMUL.FTZ R97, R47, R2 ;  /* 0x000000022f617220 */ /* 0x000fe40000410000 */
[----:B------:R-:W-:Y:S01]  /*1370*/  FMUL.FTZ R96, R46, R3 ;  /* 0x000000032e607220 */ /* 0x000fe20000410000 */
[----:B------:R-:W1:Y:S01]  /*1380*/  MUFU.EX2 R50, R50 ;  /* 0x0000003200327308 */ /* 0x000e620000000800 */
[----:B------:R-:W-:Y:S02]  /*1390*/  FFMA.FTZ R53, R97, R52, R104 ;  /* 0x0000003461357223 */ /* 0x000fe40000010068 */
[----:B------:R-:W-:Y:S02]  /*13a0*/  FMUL.FTZ R52, R66, -1.4426950216293334961 ;  /* 0xbfb8aa3b42347820 */ /* 0x000fe40000410000 */
[----:B0-----:R-:W-:Y:S01]  /*13b0*/  FFMA.FTZ R48, R96, R36, R53 ;  /* 0x0000002460307223 */ /* 0x001fe20000010035 */
[----:B------:R-:W-:-:S02]  /*13c0*/  MOV R53, c[0x0][0x16c] ;  /* 0x00005b0000357a02 */ /* 0x000fc40000000f00 */
[----:B------:R0:W-:Y:S01]  /*13d0*/  MUFU.EX2 R54, R42 ;  /* 0x0000002a00367308 */ /* 0x0001e20000000800 */
[----:B-----5:R-:W-:Y:S01]  /*13e0*/  FMUL.FTZ R36, R56, R69 ;  /* 0x0000004538247220 */ /* 0x020fe20000410000 */
[----:B------:R-:W-:Y:S01]  /*13f0*/  ISETP.GE.AND P1, PT, R53, 0x1, PT ;  /* 0x000000013500780c */ /* 0x000fe20003f26270 */
[----:B------:R-:W-:Y:S01]  /*1400*/  HADD2.F32 R53, -RZ, R39.H0_H0 ;  /* 0x20000027ff357230 */ /* 0x000fe20000004100 */
[----:B------:R-:W-:-:S04]  /*1410*/  FADD.FTZ R35, -R69, 1 ;  /* 0x3f80000045237421 */ /* 0x000fc80000010100 */
[----:B------:R2:W-:Y:S01]  /*1420*/  MUFU.EX2 R61, R51 ;  /* 0x00000033003d7308 */ /* 0x0005e20000000800 */
[----:B0-----:R-:W-:Y:S01]  /*1430*/  FADD.FTZ R42, R49, 1 ;  /* 0x3f800000312a7421 */ /* 0x001fe20000010000 */
[----:B------:R-:W-:Y:S01]  /*1440*/  HADD2.F32 R49, -RZ, R37.H0_H0 ;  /* 0x20000025ff317230 */ /* 0x000fe20000004100 */
[----:B------:R-:W-:Y:S01]  /*1450*/  FFMA.FTZ R71, R56, R35, 1 ;  /* 0x3f80000038477423 */ /* 0x000fe20000010023 */
[----:B------:R-:W-:-:S03]  /*1460*/  HADD2.F32 R35, -RZ, R11.H0_H0 ;  /* 0x2000000bff237230 */ /* 0x000fc60000004100 */
[----:B------:R-:W-:Y:S01]  /*1470*/  FMUL.FTZ R95, R49, R36 ;  /* 0x00000024315f7220 */ /* 0x000fe20000410000 */
[----:B------:R-:W0:Y:S01]  /*1480*/  MUFU.RCP R58, R42 ;  /* 0x0000002a003a7308 */ /* 0x000e220000001000 */
[--C-:B--2---:R-:W-:Y:S02]  /*1490*/  HADD2.F32 R51, -RZ, R38.reuse.H0_H0 ;  /* 0x20000026ff337230 */ /* 0x104fe40000004100 */
[----:B------:R-:W-:Y:S01]  /*14a0*/  FFMA.FTZ R55, R95, R43, R48 ;  /* 0x0000002b5f377223 */ /* 0x000fe20000010030 */
[----:B------:R-:W-:Y:S01]  /*14b0*/  HADD2.F32 R48, -RZ, R37.H1_H1 ;  /* 0x30000025ff307230 */ /* 0x000fe20000004100 */
[----:B-1----:R-:W-:Y:S01]  /*14c0*/  FADD.FTZ R43, R50, 1 ;  /* 0x3f800000322b7421 */ /* 0x002fe20000010000 */
[----:B------:R-:W-:Y:S01]  /*14d0*/  HADD2.F32 R50, -RZ, R38.H1_H1 ;  /* 0x30000026ff327230 */ /* 0x000fe20000004100 */
[----:B------:R-:W-:Y:S01]  /*14e0*/  FMUL.FTZ R38, R68, -1.4426950216293334961 ;  /* 0xbfb8aa3b44267820 */ /* 0x000fe20000410000 */
[----:B------:R1:W2:Y:S08]  /*14f0*/  MUFU.EX2 R65, R52 ;  /* 0x0000003400417308 */ /* 0x0002b00000000800 */
[----:B------:R-:W5:Y:S01]  /*1500*/  MUFU.RCP R73, R43 ;  /* 0x0000002b00497308 */ /* 0x000f620000001000 */
[----:B0-----:R-:W-:Y:S01]  /*1510*/  FMUL.FTZ R37, R41, R58 ;  /* 0x0000003a29257220 */ /* 0x001fe20000410000 */
[----:B-1----:R-:W-:Y:S01]  /*1520*/  HADD2.F32 R52, -RZ, R39.H1_H1 ;  /* 0x30000027ff347230 */ /* 0x002fe20000004100 */
[----:B------:R-:W-:Y:S01]  /*1530*/  FADD.FTZ R39, R54, 1 ;  /* 0x3f80000036277421 */ /* 0x000fe20000010000 */
[----:B------:R-:W-:Y:S01]  /*1540*/  HADD2.F32 R54, -RZ, R32.H1_H1 ;  /* 0x30000020ff367230 */ /* 0x000fe20000004100 */
[----:B------:R-:W-:-:S03]  /*1550*/  FMUL.FTZ R94, R48, R37 ;  /* 0x00000025305e7220 */ /* 0x000fc60000410000 */
[----:B------:R5:W0:Y:S01]  /*1560*/  MUFU.EX2 R42, R38 ;  /* 0x00000026002a7308 */ /* 0x000a220000000800 */
[----:B------:R-:W-:Y:S01]  /*1570*/  FFMA.FTZ R72, R94, R57, R55 ;  /* 0x000000395e487223 */ /* 0x000fe20000010037 */
[----:B------:R-:W-:Y:S01]  /*1580*/  HADD2.F32 R55, -RZ, R32.H0_H0 ;  /* 0x20000020ff377230 */ /* 0x000fe20000004100 */
[----:B------:R-:W-:Y:S01]  /*1590*/  FADD.FTZ R32, R61, 1 ;  /* 0x3f8000003d207421 */ /* 0x000fe20000010000 */
[----:B------:R-:W-:Y:S01]  /*15a0*/  HADD2.F32 R57, -RZ, R33.H0_H0 ;  /* 0x20000021ff397230 */ /* 0x000fe20000004100 */
[----:B------:R-:W-:Y:S02]  /*15b0*/  FADD.FTZ R33, -R59, 1 ;  /* 0x3f8000003b217421 */ /* 0x000fe40000010100 */
[----:B--2---:R-:W-:Y:S01]  /*15c0*/  FADD.FTZ R65, R65, 1 ;  /* 0x3f80000041417421 */ /* 0x004fe20000010000 */
[----:B------:R-:W1:Y:S01]  /*15d0*/  MUFU.RCP R77, R39 ;  /* 0x00000027004d7308 */ /* 0x000e620000001000 */
[----:B-----5:R-:W-:Y:S02]  /*15e0*/  FMUL.FTZ R38, R60, R73 ;  /* 0x000000493c267220 */ /* 0x020fe40000410000 */
[----:B------:R-:W-:-:S02]  /*15f0*/  FFMA.FTZ R61, R44, R33, 1 ;  /* 0x3f8000002c3d7423 */ /* 0x000fc40000010021 */
[----:B------:R-:W-:Y:S02]  /*1600*/  FMUL.FTZ R93, R51, R38 ;  /* 0x00000026335d7220 */ /* 0x000fe40000410000 */
[----:B------:R-:W-:Y:S01]  /*1610*/  FADD.FTZ R33, -R63, 1 ;  /* 0x3f8000003f217421 */ /* 0x000fe20000010100 */
[----:B------:R2:W5:Y:S01]  /*1620*/  MUFU.RCP R79, R32 ;  /* 0x00000020004f7308 */ /* 0x0005620000001000 */
[----:B------:R-:W-:Y:S01]  /*1630*/  FFMA.FTZ R43, R93, R67, R72 ;  /* 0x000000435d2b7223 */ /* 0x000fe20000010048 */
[----:B------:R-:W-:Y:S01]  /*1640*/  HADD2.F32 R72, -RZ, R21.H0_H0 ;  /* 0x20000015ff487230 */ /* 0x000fe20000004100 */
[----:B------:R-:W-:Y:S02]  /*1650*/  FFMA.FTZ R67, R40, R33, 1 ;  /* 0x3f80000028437423 */ /* 0x000fe40000010021 */
[----:B0-----:R-:W-:Y:S02]  /*1660*/  FADD.FTZ R42, R42, 1 ;  /* 0x3f8000002a2a7421 */ /* 0x001fe40000010000 */
[----:B------:R-:W-:Y:S01]  /*1670*/  FADD.FTZ R33, -R73, 1 ;  /* 0x3f80000049217421 */ /* 0x000fe20000010100 */
[----:B------:R0:W5:Y:S01]  /*1680*/  MUFU.EX2 R34, R20 ;  /* 0x0000001400227308 */ /* 0x0001620000000800 */
[----:B--2---:R-:W-:-:S02]  /*1690*/  FMUL.FTZ R32, R72, -1.4426950216293334961 ;  /* 0xbfb8aa3b48207820 */ /* 0x004fc40000410000 */
[----:B-1----:R-:W-:Y:S02]  /*16a0*/  FMUL.FTZ R39, R62, R77 ;  /* 0x0000004d3e277220 */ /* 0x002fe40000410000 */
[----:B------:R-:W-:Y:S01]  /*16b0*/  FFMA.FTZ R75, R60, R33, 1 ;  /* 0x3f8000003c4b7423 */ /* 0x000fe20000010021 */
[----:B------:R-:W-:Y:S01]  /*16c0*/  HADD2.F32 R60, -RZ, R11.H1_H1 ;  /* 0x3000000bff3c7230 */ /* 0x000fe20000004100 */
[----:B------:R-:W-:Y:S01]  /*16d0*/  FMUL.FTZ R92, R50, R39 ;  /* 0x00000027325c7220 */ /* 0x000fe20000410000 */
[----:B------:R-:W1:Y:S01]  /*16e0*/  MUFU.EX2 R44, R32 ;  /* 0x00000020002c7308 */ /* 0x000e620000000800 */
[----:B0-----:R-:W-:Y:S02]  /*16f0*/  FADD.FTZ R20, -R58, 1 ;  /* 0x3f8000003a147421 */ /* 0x001fe40000010100 */
[----:B-----5:R-:W-:Y:S02]  /*1700*/  FMUL.FTZ R40, R64, R79 ;  /* 0x0000004f40287220 */ /* 0x020fe40000410000 */
[----:B------:R-:W-:-:S02]  /*1710*/  FFMA.FTZ R56, R41, R20, 1 ;  /* 0x3f80000029387423 */ /* 0x000fc40000010014 */
[----:B------:R-:W-:Y:S01]  /*1720*/  FFMA.FTZ R74, R92, R74, R43 ;  /* 0x0000004a5c4a7223 */ /* 0x000fe2000001002b */
[----:B------:R0:W2:Y:S01]  /*1730*/  MUFU.RCP R85, R65 ;  /* 0x0000004100557308 */ /* 0x0000a20000001000 */
[----:B------:R-:W-:Y:S02]  /*1740*/  FADD.FTZ R20, R34, 1 ;  /* 0x3f80000022147421 */ /* 0x000fe40000010000 */
[----:B------:R-:W-:Y:S02]  /*1750*/  FMUL.FTZ R91, R53, R40 ;  /* 0x00000028355b7220 */ /* 0x000fe40000410000 */
[----:B------:R-:W-:Y:S02]  /*1760*/  FADD.FTZ R43, -R77, 1 ;  /* 0x3f8000004d2b7421 */ /* 0x000fe40000010100 */
[----:B------:R-:W-:Y:S01]  /*1770*/  FFMA.FTZ R87, R91, R35, R74 ;  /* 0x000000235b577223 */ /* 0x000fe2000001004a */
[----:B------:R-:W5:Y:S01]  /*1780*/  MUFU.RCP R105, R42 ;  /* 0x0000002a00697308 */ /* 0x000f620000001000 */
[----:B-1----:R-:W-:-:S02]  /*1790*/  FADD.FTZ R44, R44, 1 ;  /* 0x3f8000002c2c7421 */ /* 0x002fc40000010000 */
[----:B0-----:R-:W-:-:S04]  /*17a0*/  FADD.FTZ R65, -R79, 1 ;  /* 0x3f8000004f417421 */ /* 0x001fc80000010100 */
[----:B------:R-:W-:Y:S01]  /*17b0*/  FFMA.FTZ R64, R64, R65, 1 ;  /* 0x3f80000040407423 */ /* 0x000fe20000010041 */
[----:B------:R-:W-:Y:S01]  /*17c0*/  MUFU.RCP R109, R20 ;  /* 0x00000014006d7308 */ /* 0x000fe20000001000 */
[----:B--2---:R-:W-:-:S04]  /*17d0*/  FMUL.FTZ R41, R66, R85 ;  /* 0x0000005542297220 */ /* 0x004fc80000410000 */
[----:B------:R-:W-:-:S03]  /*17e0*/  FMUL.FTZ R90, R52, R41 ;  /* 0x00000029345a7220 */ /* 0x000fc60000410000 */
[----:B------:R-:W0:Y:S01]  /*17f0*/  MUFU.RCP R113, R44 ;  /* 0x0000002c00717308 */ /* 0x000e220000001000 */
[----:B-----5:R-:W-:-:S04]  /*1800*/  FMUL.FTZ R42, R68, R105 ;  /* 0x00000069442a7220 */ /* 0x020fc80000410000 */
[----:B------:R-:W-:Y:S02]  /*1810*/  FMUL.FTZ R89, R55, R42 ;  /* 0x0000002a37597220 */ /* 0x000fe40000410000 */
[----:B0-----:R-:W-:Y:S02]  /*1820*/  FMUL.FTZ R44, R72, R113 ;  /* 0x00000071482c7220 */ /* 0x001fe40000410000 */
[----:B------:R-:W-:-:S04]  /*1830*/  FADD.FTZ R23, -R113, 1 ;  /* 0x3f80000071177421 */ /* 0x000fc80000010100 */
[----:B------:R-:W-:Y:S01]  /*1840*/  FFMA.FTZ R115, R72, R23, 1 ;  /* 0x3f80000048737423 */ /* 0x000fe20000010017 */
[----:B---3--:R0:W-:Y:S04]  /*1850*/  STS.128 [R98.X16], R24 ;  /* 0x0000001862007388 */ /* 0x0081e8000000cc00 */
[----:B----4-:R1:W-:Y:S01]  /*1860*/  STS.128 [R98.X16+0x200], R28 ;  /* 0x0002001c62007388 */ /* 0x0103e2000000cc00 */
[----:B------:R-:W-:-:S06]  /*1870*/  NOP ;  /* 0x0000000000007918 */ /* 0x000fcc0000000000 */
[----:B------:R-:W2:Y:S01]  /*1880*/  LDS.128 R32, [R45.X16] ;  /* 0x000000002d207984 */ /* 0x000ea2000000cc00 */
[----:B0-----:R-:W-:Y:S01]  /*1890*/  FFMA.FTZ R24, R90, R60, R87 ;  /* 0x0000003c5a187223 */ /* 0x001fe20000010057 */
[----:B------:R-:W-:Y:S01]  /*18a0*/  HADD2.F32 R60, -RZ, R21.H1_H1 ;  /* 0x30000015ff3c7230 */ /* 0x000fe20000004100 */
[----:B------:R-:W-:Y:S01]  /*18b0*/  FADD.FTZ R21, -R85, 1 ;  /* 0x3f80000055157421 */ /* 0x000fe20000010100 */
[----:B------:R-:W-:Y:S01]  /*18c0*/  HADD2.F32 R25, -RZ, R4.H0_H0 ;  /* 0x20000004ff197230 */ /* 0x000fe20000004100 */
[----:B------:R-:W-:Y:S01]  /*18d0*/  FFMA.FTZ R27, R62, R43, 1 ;  /* 0x3f8000003e1b7423 */ /* 0x000fe2000001002b */
[----:B------:R-:W-:Y:S01]  /*18e0*/  HADD2.F32 R62, -RZ, R22.H0_H0 ;  /* 0x20000016ff3e7230 */ /* 0x000fe20000004100 */
[----:B------:R-:W-:Y:S01]  /*18f0*/  FMUL.FTZ R43, R70, R109 ;  /* 0x0000006d462b7220 */ /* 0x000fe20000410000 */
[----:B------:R-:W-:Y:S01]  /*1900*/  HADD2.F32 R26, -RZ, R4.H1_H1 ;  /* 0x30000004ff1a7230 */ /* 0x000fe20000004100 */
[----:B-1----:R-:W-:Y:S02]  /*1910*/  FFMA.FTZ R29, R66, R21, 1 ;  /* 0x3f800000421d7423 */ /* 0x002fe40000010015 */
[----:B------:R-:W-:-:S02]  /*1920*/  FMUL.FTZ R20, R60, -1.4426950216293334961 ;  /* 0xbfb8aa3b3c147820 */ /* 0x000fc40000410000 */
[----:B------:R-:W-:Y:S02]  /*1930*/  FADD.FTZ R21, -R105, 1 ;  /* 0x3f80000069157421 */ /* 0x000fe40000010100 */
[----:B------:R-:W-:Y:S01]  /*1940*/  FFMA.FTZ R25, R89, R25, R24 ;  /* 0x0000001959197223 */ /* 0x000fe20000010018 */
[----:B------:R0:W1:Y:S01]  /*1950*/  MUFU.EX2 R30, R20 ;  /* 0x00000014001e7308 */ /* 0x0000620000000800 */
[----:B------:R-:W-:Y:S02]  /*1960*/  FMUL.FTZ R88, R54, R43 ;  /* 0x0000002b36587220 */ /* 0x000fe40000410000 */
[----:B------:R-:W-:Y:S02]  /*1970*/  FFMA.FTZ R107, R68, R21, 1 ;  /* 0x3f800000446b7423 */ /* 0x000fe40000010015 */
[----:B------:R-:W-:Y:S02]  /*1980*/  FMUL.FTZ R22, R62, -1.4426950216293334961 ;  /* 0xbfb8aa3b3e167820 */ /* 0x000fe40000410000 */
[----:B------:R-:W-:Y:S01]  /*1990*/  FADD.FTZ R21, -R109, 1 ;  /* 0x3f8000006d157421 */ /* 0x000fe20000010100 */
[----:B0-----:R-:W-:Y:S01]  /*19a0*/  HADD2.F32 R20, -RZ, R5.H0_H0 ;  /* 0x20000005ff147230 */ /* 0x001fe20000004100 */
[----:B------:R-:W-:Y:S01]  /*19b0*/  FFMA.FTZ R26, R88, R26, R25 ;  /* 0x0000001a581a7223 */ /* 0x000fe20000010019 */
[----:B------:R0:W3:Y:S01]  /*19c0*/  MUFU.EX2 R78, R22 ;  /* 0x00000016004e7308 */ /* 0x0000e20000000800 */
[----:B------:R-:W-:-:S02]  /*19d0*/  FMUL.FTZ R87, R57, R44 ;  /* 0x0000002c39577220 */ /* 0x000fc40000410000 */
[----:B------:R-:W-:Y:S02]  /*19e0*/  FFMA.FTZ R111, R70, R21, 1 ;  /* 0x3f800000466f7423 */ /* 0x000fe40000010015 */
[----:B------:R-:W-:Y:S02]  /*19f0*/  FFMA.FTZ R117, R87, R20, R26 ;  /* 0x0000001457757223 */ /* 0x000fe4000001001a */
[----:B------:R-:W-:Y:S01]  /*1a00*/  FMUL.FTZ R24, R80, -1.4426950216293334961 ;  /* 0xbfb8aa3b50187820 */ /* 0x000fe20000410000 */
[----:B0-----:R-:W0:Y:S01]  /*1a10*/  LDS.128 R20, [R45.X16+0x10] ;  /* 0x000010002d147984 */ /* 0x001e22000000cc00 */
[--C-:B--2---:R-:W-:Y:S02]  /*1a20*/  HADD2.F32 R65, -RZ, R32.reuse.H0_H0 ;  /* 0x20000020ff417230 */ /* 0x104fe40000004100 */
[----:B------:R2:W4:Y:S01]  /*1a30*/  MUFU.EX2 R104, R24 ;  /* 0x0000001800687308 */ /* 0x0005220000000800 */
[----:B------:R-:W-:Y:S01]  /*1a40*/  HADD2.F32 R66, -RZ, R32.H1_H1 ;  /* 0x30000020ff427230 */ /* 0x000fe20000004100 */
[----:B------:R-:W-:Y:S01]  /*1a50*/  FMUL.FTZ R32, R110, -1.4426950216293334961 ;  /* 0xbfb8aa3b6e207820 */ /* 0x000fe20000410000 */
[----:B------:R-:W-:Y:S01]  /*1a60*/  HADD2.F32 R76, -RZ, R35.H1_H1 ;  /* 0x30000023ff4c7230 */ /* 0x000fe20000004100 */
[----:B------:R-:W-:Y:S01]  /*1a70*/  FMUL.FTZ R25, R106, -1.4426950216293334961 ;  /* 0xbfb8aa3b6a197820 */ /* 0x000fe20000410000 */
[--C-:B------:R-:W-:Y:S01]  /*1a80*/  HADD2.F32 R68, -RZ, R33.reuse.H0_H0 ;  /* 0x20000021ff447230 */ /* 0x100fe20000004100 */
[----:B-1----:R-:W-:Y:S01]  /*1a90*/  FADD.FTZ R31, R30, 1 ;  /* 0x3f8000001e1f7421 */ /* 0x002fe20000010000 */
[--C-:B------:R-:W-:Y:S01]  /*1aa0*/  HADD2.F32 R72, -RZ, R34.reuse.H0_H0 ;  /* 0x20000022ff487230 */ /* 0x100fe20000004100 */
[----:B------:R1:W5:Y:S01]  /*1ab0*/  MUFU.EX2 R108, R25 ;  /* 0x00000019006c7308 */ /* 0x0003620000000800 */
[----:B------:R-:W-:Y:S01]  /*1ac0*/  FMUL.FTZ R52, R52, R76 ;  /* 0x0000004c34347220 */ /* 0x000fe20000410000 */
[----:B------:R-:W-:Y:S01]  /*1ad0*/  HADD2.F32 R70, -RZ, R33.H1_H1 ;  /* 0x30000021ff467230 */ /* 0x000fe20000004100 */
[----:B---3--:R-:W-:Y:S01]  /*1ae0*/  FADD.FTZ R78, R78, 1 ;  /* 0x3f8000004e4e7421 */ /* 0x008fe20000010000 */
[----:B------:R-:W-:Y:S01]  /*1af0*/  HADD2.F32 R74, -RZ, R34.H1_H1 ;  /* 0x30000022ff4a7230 */ /* 0x000fe20000004100 */
[----:B--2---:R-:W-:Y:S01]  /*1b00*/  FMUL.FTZ R24, R47, R65 ;  /* 0x000000412f187220 */ /* 0x004fe20000410000 */
[----:B------:R-:W-:Y:S01]  /*1b10*/  HADD2.F32 R47, -RZ, R35.H0_H0 ;  /* 0x20000023ff2f7230 */ /* 0x000fe20000004100 */
[----:B------:R-:W-:Y:S01]  /*1b20*/  FMUL.FTZ R52, R85, R52 ;  /* 0x0000003455347220 */ /* 0x000fe20000410000 */
[----:B------:R-:W2:Y:S01]  /*1b30*/  MUFU.EX2 R32, R32 ;  /* 0x0000002000207308 */ /* 0x000ea20000000800 */
[----:B----4-:R-:W-:Y:S01]  /*1b40*/  FADD.FTZ R104, R104, 1 ;  /* 0x3f80000068687421 */ /* 0x010fe20000010000 */
[----:B------:R-:W-:Y:S01]  /*1b50*/  LEA R85, R101, R0, 0x1 ;  /* 0x0000000065557211 */ /* 0x000fe200078e08ff */
[----:B------:R-:W-:Y:S01]  /*1b60*/  FMUL.FTZ R26, R49, R68 ;  /* 0x00000044311a7220 */ /* 0x000fe20000410000 */
[----:B------:R-:W-:Y:S01]  /*1b70*/  HADD2.F32 R0, -RZ, R6.H0_H0 ;  /* 0x20000006ff007230 */ /* 0x000fe20000004100 */
[----:B------:R-:W-:-:S02]  /*1b80*/  FMUL.FTZ R28, R51, R72 ;  /* 0x00000048331c7220 */ /* 0x000fc40000410000 */
[----:B------:R-:W-:Y:S01]  /*1b90*/  FMUL.FTZ R52, R52, R29 ;  /* 0x0000001d34347220 */ /* 0x000fe20000410000 */
[----:B------:R-:W3:Y:S01]  /*1ba0*/  MUFU.RCP R33, R31 ;  /* 0x0000001f00217308 */ /* 0x000ee20000001000 */
[----:B-1----:R-:W-:Y:S02]  /*1bb0*/  FMUL.FTZ R25, R48, R70 ;  /* 0x0000004630197220 */ /* 0x002fe40000410000 */
[----:B------:R-:W-:Y:S02]  /*1bc0*/  FMUL.FTZ R26, R69, R26 ;  /* 0x0000001a451a7220 */ /* 0x000fe40000410000 */
[----:B------:R-:W-:Y:S02]  /*1bd0*/  FMUL.FTZ R30, R53, R47 ;  /* 0x0000002f351e7220 */ /* 0x000fe40000410000 */
[----:B-----5:R-:W-:Y:S01]  /*1be0*/  FADD.FTZ R108, R108, 1 ;  /* 0x3f8000006c6c7421 */ /* 0x020fe20000010000 */
[----:B------:R1:W4:Y:S01]  /*1bf0*/  MUFU.RCP R35, R78 ;  /* 0x0000004e00237308 */ /* 0x0003220000001000 */
[----:B--2---:R-:W-:-:S02]  /*1c00*/  FADD.FTZ R48, R32, 1 ;  /* 0x3f80000020307421 */ /* 0x004fc40000010000 */
[----:B------:R-:W-:Y:S02]  /*1c10*/  FMUL.FTZ R28, R73, R28 ;  /* 0x0000001c491c7220 */ /* 0x000fe40000410000 */
[----:B------:R-:W-:Y:S01]  /*1c20*/  FMUL.FTZ R26, R26, R71 ;  /* 0x000000471a1a7220 */ /* 0x000fe20000410000 */
[--C-:B0-----:R-:W-:Y:S01]  /*1c30*/  HADD2.F32 R71, -RZ, R21.reuse.H1_H1 ;  /* 0x30000015ff477230 */ /* 0x101fe20000004100 */
[----:B------:R-:W-:Y:S01]  /*1c40*/  FMUL.FTZ R79, R79, R30 ;  /* 0x0000001e4f4f7220 */ /* 0x000fe20000410000 */
[----:B------:R-:W0:Y:S01]  /*1c50*/  MUFU.RCP R29, R104 ;  /* 0x00000068001d7308 */ /* 0x000e220000001000 */
[----:B------:R-:W-:Y:S01]  /*1c60*/  FMUL.FTZ R50, R50, R74 ;  /* 0x0000004a32327220 */ /* 0x000fe20000410000 */
[----:B------:R-:W-:Y:S01]  /*1c70*/  HADD2.F32 R49, -RZ, R21.H0_H0 ;  /* 0x20000015ff317230 */ /* 0x000fe20000004100 */
[----:B------:R-:W-:Y:S01]  /*1c80*/  FMUL.FTZ R30, R28, R75 ;  /* 0x0000004b1c1e7220 */ /* 0x000fe20000410000 */
[--C-:B------:R-:W-:Y:S01]  /*1c90*/  HADD2.F32 R75, -RZ, R22.reuse.H0_H0 ;  /* 0x20000016ff4b7230 */ /* 0x100fe20000004100 */
[----:B------:R-:W-:Y:S01]  /*1ca0*/  FMUL.FTZ R46, R46, R66 ;  /* 0x000000422e2e7220 */ /* 0x000fe20000410000 */
[--C-:B-1----:R-:W-:Y:S01]  /*1cb0*/  HADD2.F32 R78, -RZ, R23.reuse.H0_H0 ;  /* 0x20000017ff4e7230 */ /* 0x102fe20000004100 */
[----:B------:R-:W-:Y:S01]  /*1cc0*/  FMUL.FTZ R50, R77, R50 ;  /* 0x000000324d327220 */ /* 0x000fe20000410000 */
[----:B------:R-:W1:Y:S01]  /*1cd0*/  MUFU.RCP R51, R108 ;  /* 0x0000006c00337308 */ /* 0x000e620000001000 */
[----:B------:R-:W-:Y:S01]  /*1ce0*/  FMUL.FTZ R31, R79, R64 ;  /* 0x000000404f1f7220 */ /* 0x000fe20000410000 */
[----:B------:R-:W-:Y:S01]  /*1cf0*/  HADD2.F32 R77, -RZ, R22.H1_H1 ;  /* 0x30000016ff4d7230 */ /* 0x000fe20000004100 */
[----:B------:R-:W-:Y:S01]  /*1d00*/  FMUL.FTZ R28, R86, R71 ;  /* 0x00000047561c7220 */ /* 0x000fe20000410000 */
[----:B------:R-:W-:Y:S01]  /*1d10*/  HADD2.F32 R79, -RZ, R23.H1_H1 ;  /* 0x30000017ff4f7230 */ /* 0x000fe20000004100 */
[----:B------:R-:W-:Y:S01]  /*1d20*/  FMUL.FTZ R46, R63, R46 ;  /* 0x0000002e3f2e7220 */ /* 0x000fe20000410000 */
[----:B------:R-:W-:Y:S01]  /*1d30*/  HADD2.F32 R45, -RZ, R20.H0_H0 ;  /* 0x20000014ff2d7230 */ /* 0x000fe20000004100 */
[----:B---3--:R-:W-:Y:S01]  /*1d40*/  FADD.FTZ R21, -R33, 1 ;  /* 0x3f80000021157421 */ /* 0x008fe20000010100 */
[----:B------:R-:W2:Y:S01]  /*1d50*/  MUFU.RCP R53, R48 ;  /* 0x0000003000357308 */ /* 0x000ea20000001000 */
[----:B----4-:R-:W-:Y:S01]  /*1d60*/  FADD.FTZ R23, -R35, 1 ;  /* 0x3f80000023177421 */ /* 0x010fe20000010100 */
[----:B------:R-:W-:Y:S01]  /*1d70*/  F2FP.PACK_AB R31, R52, R31 ;  /* 0x0000001f341f723e */ /* 0x000fe200000000ff */
[----:B------:R-:W-:Y:S01]  /*1d80*/  FMUL.FTZ R32, R84, R75 ;  /* 0x0000004b54207220 */ /* 0x000fe20000410000 */
[--C-:B------:R-:W-:Y:S01]  /*1d90*/  HADD2.F32 R64, -RZ, R16.reuse.H0_H0 ;  /* 0x20000010ff407230 */ /* 0x100fe20000004100 */
[----:B------:R-:W-:Y:S01]  /*1da0*/  FMUL.FTZ R69, R60, R33 ;  /* 0x000000213c457220 */ /* 0x000fe20000410000 */
[----:B------:R-:W-:Y:S01]  /*1db0*/  HADD2.F32 R63, -RZ, R16.H1_H1 ;  /* 0x30000010ff3f7230 */ /* 0x000fe20000004100 */
[----:B------:R-:W-:Y:S01]  /*1dc0*/  FMUL.FTZ R28, R33, R28 ;  /* 0x0000001c211c7220 */ /* 0x000fe20000410000 */
[----:B------:R-:W-:Y:S01]  /*1dd0*/  MOV R16, UR7 ;  /* 0x0000000700107c02 */ /* 0x000fe20008000f00 */
[----:B------:R-:W-:Y:S01]  /*1de0*/  FMUL.FTZ R67, R46, R67 ;  /* 0x000000432e437220 */ /* 0x000fe20000410000 */
[----:B------:R-:W-:Y:S01]  /*1df0*/  HADD2.F32 R46, -RZ, R20.H1_H1 ;  /* 0x30000014ff2e7230 */ /* 0x000fe20000004100 */
[----:B0-----:R-:W-:Y:S01]  /*1e00*/  FADD.FTZ R33, -R29, 1 ;  /* 0x3f8000001d217421 */ /* 0x001fe20000010100 */
[----:B------:R-:W-:Y:S01]  /*1e10*/  HADD2.F32 R104, -RZ, R7.H1_H1 ;  /* 0x30000007ff687230 */ /* 0x000fe20000004100 */
[----:B------:R-:W-:Y:S01]  /*1e20*/  FFMA.FTZ R21, R60, R21, 1 ;  /* 0x3f8000003c157423 */ /* 0x000fe20000010015 */
[----:B------:R-:W-:Y:S01]  /*1e30*/  HADD2.F32 R60, -RZ, R18.H0_H0 ;  /* 0x20000012ff3c7230 */ /* 0x000fe20000004100 */
[----:B------:R-:W-:Y:S01]  /*1e40*/  FFMA.FTZ R23, R62, R23, 1 ;  /* 0x3f8000003e177423 */ /* 0x000fe20000010017 */
[----:B------:R-:W-:Y:S01]  /*1e50*/  HADD2.F32 R52, -RZ, R14.H0_H0 ;  /* 0x2000000eff347230 */ /* 0x000fe20000004100 */
[----:B------:R-:W-:-:S02]  /*1e60*/  FMUL.FTZ R34, R83, R77 ;  /* 0x0000004d53227220 */ /* 0x000fc40000410000 */
[----:B------:R-:W-:Y:S02]  /*1e70*/  FMUL.FTZ R32, R35, R32 ;  /* 0x0000002023207220 */ /* 0x000fe40000410000 */
[----:B------:R-:W-:Y:S02]  /*1e80*/  FFMA.FTZ R33, R80, R33, 1 ;  /* 0x3f80000050217423 */ /* 0x000fe40000010021 */
[----:B------:R-:W-:Y:S01]  /*1e90*/  FMUL.FTZ R73, R62, R35 ;  /* 0x000000233e497220 */ /* 0x000fe20000410000 */
[----:B------:R-:W-:Y:S01]  /*1ea0*/  HADD2.F32 R62, -RZ, R17.H0_H0 ;  /* 0x20000011ff3e7230 */ /* 0x000fe20000004100 */
[----:B------:R-:W-:Y:S02]  /*1eb0*/  FMUL.FTZ R80, R80, R29 ;  /* 0x0000001d50507220 */ /* 0x000fe40000410000 */
[----:B------:R-:W-:Y:S02]  /*1ec0*/  FMUL.FTZ R34, R29, R34 ;  /* 0x000000221d227220 */ /* 0x000fe40000410000 */
[----:B------:R-:W-:-:S02]  /*1ed0*/  FMUL.FTZ R21, R28, R21 ;  /* 0x000000151c157220 */ /* 0x000fc40000410000 */
[----:B------:R-:W-:Y:S02]  /*1ee0*/  FMUL.FTZ R23, R32, R23 ;  /* 0x0000001720177220 */ /* 0x000fe40000410000 */
[----:B------:R-:W-:Y:S02]  /*1ef0*/  FMUL.FTZ R20, R55, R45 ;  /* 0x0000002d37147220 */ /* 0x000fe40000410000 */
[----:B------:R-:W-:Y:S02]  /*1f00*/  FMUL.FTZ R54, R54, R46 ;  /* 0x0000002e36367220 */ /* 0x000fe40000410000 */
[----:B------:R-:W-:Y:S01]  /*1f10*/  FMUL.FTZ R22, R57, R49 ;  /* 0x0000003139167220 */ /* 0x000fe20000410000 */
[----:B------:R-:W-:Y:S01]  /*1f20*/  HADD2.F32 R57, -RZ, R19.H1_H1 ;  /* 0x30000013ff397230 */ /* 0x000fe20000004100 */
[----:B-1----:R-:W-:Y:S02]  /*1f30*/  FADD.FTZ R29, -R51, 1 ;  /* 0x3f800000331d7421 */ /* 0x002fe40000010100 */
[----:B------:R-:W-:-:S02]  /*1f40*/  FMUL.FTZ R28, R82, R78 ;  /* 0x0000004e521c7220 */ /* 0x000fc40000410000 */
[----:B--2---:R-:W-:Y:S02]  /*1f50*/  FADD.FTZ R35, -R53, 1 ;  /* 0x3f80000035237421 */ /* 0x004fe40000010100 */
[----:B------:R-:W-:Y:S02]  /*1f60*/  FMUL.FTZ R32, R81, R79 ;  /* 0x0000004f51207220 */ /* 0x000fe40000410000 */
[----:B------:R-:W-:Y:S01]  /*1f70*/  FMUL.FTZ R24, R59, R24 ;  /* 0x000000183b187220 */ /* 0x000fe20000410000 */
[----:B------:R-:W-:Y:S01]  /*1f80*/  HADD2.F32 R59, -RZ, R18.H1_H1 ;  /* 0x30000012ff3b7230 */ /* 0x000fe20000004100 */
[----:B------:R-:W-:Y:S01]  /*1f90*/  FMUL.FTZ R25, R58, R25 ;  /* 0x000000193a197220 */ /* 0x000fe20000410000 */
[----:B------:R-:W-:Y:S01]  /*1fa0*/  HADD2.F32 R58, -RZ, R19.H0_H0 ;  /* 0x20000013ff3a7230 */ /* 0x000fe20000004100 */
[----:B------:R-:W-:Y:S02]  /*1fb0*/  FMUL.FTZ R20, R105, R20 ;  /* 0x0000001469147220 */ /* 0x000fe40000410000 */
[----:B------:R-:W-:-:S02]  /*1fc0*/  FMUL.FTZ R54, R109, R54 ;  /* 0x000000366d367220 */ /* 0x000fc40000410000 */
[----:B------:R-:W-:Y:S02]  /*1fd0*/  FMUL.FTZ R22, R113, R22 ;  /* 0x0000001671167220 */ /* 0x000fe40000410000 */
[----:B------:R-:W-:Y:S02]  /*1fe0*/  FFMA.FTZ R29, R106, R29, 1 ;  /* 0x3f8000006a1d7423 */ /* 0x000fe4000001001d */
        /* <DEDUP_REMOVED lines=8> */
[----:B------:R-:W-:Y:S01]  /*2070*/  HADD2.F32 R56, -RZ, R12.H0_H0 ;  /* 0x2000000cff387230 */ /* 0x000fe20000004100 */
[----:B------:R-:W-:Y:S01]  /*2080*/  FMUL.FTZ R20, R20, R107 ;  /* 0x0000006b14147220 */ /* 0x000fe20000410000 */
[----:B------:R-:W-:Y:S01]  /*2090*/  HADD2.F32 R50, -RZ, R15.H0_H0 ;  /* 0x2000000fff327230 */ /* 0x000fe20000004100 */
[----:B------:R-:W-:Y:S01]  /*20a0*/  FMUL.FTZ R111, R54, R111 ;  /* 0x0000006f366f7220 */ /* 0x000fe20000410000 */
[----:B------:R-:W-:Y:S01]  /*20b0*/  F2FP.PACK_AB R30, R27, R30 ;  /* 0x0000001e1b1e723e */ /* 0x000fe200000000ff */
[----:B------:R-:W-:Y:S01]  /*20c0*/  FMUL.FTZ R22, R22, R115 ;  /* 0x0000007316167220 */ /* 0x000fe20000410000 */
[----:B------:R-:W-:Y:S01]  /*20d0*/  HADD2.F32 R54, -RZ, R13.H0_H0 ;  /* 0x2000000dff367230 */ /* 0x000fe20000004100 */
        /* <DEDUP_REMOVED lines=17> */
[----:B------:R-:W-:Y:S01]  /*21f0*/  IMAD.WIDE R12, R99, 0x10, R16 ;  /* 0x00000010630c7825 */ /* 0x000fe200078e0210 */
[----:B------:R-:W-:-:S03]  /*2200*/  HADD2.F32 R48, -RZ, R15.H1_H1 ;  /* 0x3000000fff307230 */ /* 0x000fc60000004100 */
[----:B------:R-:W-:Y:S02]  /*2210*/  FFMA.FTZ R0, R84, R0, R117 ;  /* 0x0000000054007223 */ /* 0x000fe40000010075 */
[----:B------:R-:W-:Y:S02]  /*2220*/  FMUL.FTZ R83, R83, R80 ;  /* 0x0000005053537220 */ /* 0x000fe40000410000 */
[----:B------:R-:W-:Y:S01]  /*2230*/  FMUL.FTZ R19, R106, R51 ;  /* 0x000000336a137220 */ /* 0x000fe20000410000 */
[----:B------:R-:W-:Y:S01]  /*2240*/  HADD2.F32 R51, -RZ, R14.H1_H1 ;  /* 0x3000000eff337230 */ /* 0x000fe20000004100 */
[----:B------:R-:W-:Y:S01]  /*2250*/  FMUL.FTZ R81, R81, R110 ;  /* 0x0000006e51517220 */ /* 0x000fe20000410000 */
[----:B------:R0:W-:Y:S01]  /*2260*/  STS.128 [R85.X16], R28 ;  /* 0x0000001c55007388 */ /* 0x0001e2000000cc00 */
[----:B------:R-:W-:-:S03]  /*2270*/  FMUL.FTZ R82, R82, R19 ;  /* 0x0000001352527220 */ /* 0x000fc60000410000 */
[----:B------:R-:W-:Y:S01]  /*2280*/  STS.128 [R85.X16+0x10], R32 ;  /* 0x0000102055007388 */ /* 0x000fe2000000cc00 */
[----:B------:R-:W-:-:S06]  /*2290*/  NOP ;  /* 0x0000000000007918 */ /* 0x000fcc0000000000 */
[----:B------:R-:W1:Y:S04]  /*22a0*/  LDS.128 R20, [R98.X16] ;  /* 0x0000000062147984 */ /* 0x000e68000000cc00 */
[----:B------:R-:W2:Y:S01]  /*22b0*/  LDS.128 R24, [R98.X16+0x200] ;  /* 0x0002000062187984 */ /* 0x000ea2000000cc00 */
[----:B0-----:R-:W-:-:S05]  /*22c0*/  HADD2.F32 R28, -RZ, R6.H1_H1 ;  /* 0x30000006ff1c7230 */ /* 0x001fca0000004100 */
[----:B------:R-:W-:Y:S01]  /*22d0*/  FFMA.FTZ R29, R83, R28, R0 ;  /* 0x0000001c531d7223 */ /* 0x000fe20000010000 */
[----:B------:R-:W-:-:S05]  /*22e0*/  HADD2.F32 R0, -RZ, R7.H0_H0 ;  /* 0x20000007ff007230 */ /* 0x000fca0000004100 */
        /* <DEDUP_REMOVED lines=53> */
.L_x_6550:
        /* <DEDUP_REMOVED lines=42> */
[----:B------:R-:W-:Y:S05]  /*28e0*/  @!P1 BRA `(.L_x_6551) ;  /* 0x00008ae000009947 */ /* 0x000fea0003800000 */
[----:B------:R-:W-:Y:S01]  /*28f0*/  MOV R80, RZ ;  /* 0x000000ff00507202 */ /* 0x000fe20000000f00 */
[----:B------:R-:W-:Y:S02]  /*2900*/  UMOV UR7, URZ ;  /* 0x0000003f00077c82 */ /* 0x000fe40008000000 */
[----:B------:R-:W-:Y:S02]  /*2910*/  UMOV UR8, URZ ;  /* 0x0000003f00087c82 */ /* 0x000fe40008000000 */
[----:B------:R-:W-:Y:S02]  /*2920*/  UMOV UR9, URZ ;  /* 0x0000003f00097c82 */ /* 0x000fe40008000000 */
.L_x_6652:
[----:B------:R-:W-:Y:S02]  /*2930*/  ULDC.64 UR40, c[0x0][0x180] ;  /* 0x0000600000287ab9 */ /* 0x000fe40000000a00 */
[----:B------:R-:W-:Y:S02]  /*2940*/  UIMAD UR30, UR18, UR40, URZ ;  /* 0x00000028121e72a4 */ /* 0x000fe4000f8e023f */
[----:B------:R-:W-:-:S02]  /*2950*/  UIMAD.WIDE.U32 UR34, UR19, UR40, URZ ;  /* 0x00000028132272a5 */ /* 0x000fc4000f8e003f */
        /* <DEDUP_REMOVED lines=11> */
[----:B0-----:R-:W-:-:S04]  /*2a10*/  MOV R2, UR34 ;  /* 0x0000002200027c02 */ /* 0x001fc80008000f00 */
        /* <DEDUP_REMOVED lines=34> */
[----:B------:R-:W-:-:S04]  /*2c40*/  MOV R112, UR29 ;  /* 0x0000001d00707c02 */ /* 0x000fc80008000f00 */
[----:B------:R-:W-:Y:S01]  /*2c50*/  ISETP.LT.OR P0, PT, R112, 0x2, P0 ;  /* 0x000000027000780c */ /* 0x000fe20000701670 */
[----:B------:R-:W-:Y:S01]  /*2c60*/  HADD2.F32 R210, -RZ, R8.H1_H1 ;  /* 0x30000008ffd27230 */ /* 0x000fe20000004100 */
[----:B------:R-:W-:Y:S02]  /*2c70*/  MOV R116, UR29 ;  /* 0x0000001d00747c02 */ /* 0x000fe40008000f00 */
[----:B------:R-:W-:Y:S02]  /*2c80*/  MOV R147, c[0x0][0x16c] ;  /* 0x00005b0000937a02 */ /* 0x000fe40000000f00 */
[----:B------:R-:W-:Y:S01]  /*2c90*/  FMUL.FTZ R210, R63, R210 ;  /* 0x000000d23fd27220 */ /* 0x000fe20000410000 */
[----:B--2---:R-:W1:Y:S08]  /*2ca0*/  R2UR UR39, R3 ;  /* 0x00000000032773c2 */ /* 0x004e7000000e0000 */
[----:B------:R2:W3:Y:S02]  /*2cb0*/  R2UR UR40, R2 ;  /* 0x00000000022873c2 */ /* 0x0004e400000e0000 */
[----:B--2---:R-:W-:Y:S01]  /*2cc0*/  MOV R2, UR34 ;  /* 0x0000002200027c02 */ /* 0x004fe20008000f00 */
        /* <DEDUP_REMOVED lines=40> */
[----:B0-----:R-:W-:Y:S01]  /*2f50*/  FMUL.RZ R106, R3, 0.15915493667125701904 ;  /* 0x3e22f983036a7820 */ /* 0x001fe2000040c000 */
[----:B------:R-:W-:-:S06]  /*2f60*/  MOV R3, UR35 ;  /* 0x0000002300037c02 */ /* 0x000fcc0008000f00 */
[----:B------:R-:W2:Y:S01]  /*2f70*/  LDG.E.64 R2, [R2.64] ;  /* 0x0000002002027981 */ /* 0x000ea2000c1e1b00 */
[----:B------:R0:W-:Y:S08]  /*2f80*/  MUFU.COS R115, R28 ;  /* 0x0000001c00737308 */ /* 0x0001f00000000000 */
[----:B------:R-:W-:Y:S01]  /*2f90*/  MUFU.SIN R119, R105 ;  /* 0x0000006900777308 */ /* 0x000fe20000000400 */
[----:B0-----:R-:W-:-:S04]  /*2fa0*/  FMUL.FTZ R28, R52, UR39 ;  /* 0x00000027341c7c20 */ /* 0x001fc80008410000 */
[----:B------:R-:W-:-:S03]  /*2fb0*/  FMUL.RZ R110, R28, 0.15915493667125701904 ;  /* 0x3e22f9831c6e7820 */ /* 0x000fc6000040c000 */
[----:B------:R3:W-:Y:S01]  /*2fc0*/  MUFU.COS R135, R105 ;  /* 0x0000006900877308 */ /* 0x0007e20000000000 */
[----:B------:R-:W-:-:S07]  /*2fd0*/  FMUL.FTZ R28, R51, UR39 ;  /* 0x00000027331c7c20 */ /* 0x000fce0008410000 */
[----:B------:R-:W-:Y:S01]  /*2fe0*/  MUFU.SIN R136, R29 ;  /* 0x0000001d00887308 */ /* 0x000fe20000000400 */
[----:B---3--:R-:W-:Y:S01]  /*2ff0*/  MOV R105, UR40 ;  /* 0x0000002800697c02 */ /* 0x008fe20008000f00 */
[----:B------:R-:W-:-:S04]  /*3000*/  FMUL.RZ R118, R28, 0.15915493667125701904 ;  /* 0x3e22f9831c767820 */ /* 0x000fc8000040c000 */
[----:B------:R-:W-:Y:S02]  /*3010*/  FMUL.FTZ R105, R105, 1.4426950216293334961 ;  /* 0x3fb8aa3b69697820 */ /* 0x000fe40000410000 */
[----:B------:R-:W-:Y:S02]  /*3020*/  MUFU.COS R138, R29 ;  /* 0x0000001d008a7308 */ /* 0x000fe40000000000 */
[----:B------:R-:W-:-:S06]  /*3030*/  FMUL.FTZ R28, R63, R105 ;  /* 0x000000693f1c7220 */ /* 0x000fcc0000410000 */
[----:B------:R0:W1:Y:S08]  /*3040*/  MUFU.EX2 R133, R28 ;  /* 0x0000001c00857308 */ /* 0x0000700000000800 */
[----:B------:R-:W-:Y:S01]  /*3050*/  MUFU.SIN R141, R106 ;  /* 0x0000006a008d7308 */ /* 0x000fe20000000400 */
[----:B0-----:R-:W-:-:S04]  /*3060*/  SHF.L.U32 R28, R102, 0x2, RZ ;  /* 0x00000002661c7819 */ /* 0x001fc800000006ff */
[----:B------:R-:W-:Y:S01]  /*3070*/  LOP3.LUT R28, R28, 0xffffff80, RZ, 0xc0, !PT ;  /* 0xffffff801c1c7812 */ /* 0x000fe200078ec0ff */
[----:B------:R-:W-:Y:S02]  /*3080*/  FMUL.FTZ R29, R62, R105 ;  /* 0x000000693e1d7220 */ /* 0x000fe40000410000 */
[----:B------:R0:W-:Y:S01]  /*3090*/  MUFU.COS R143, R106 ;  /* 0x0000006a008f7308 */ /* 0x0001e20000000000 */
[----:B------:R-:W-:Y:S01]  /*30a0*/  IADD3 R28, R28, R101, RZ ;  /* 0x000000651c1c7210 */ /* 0x000fe20007ffe0ff */
[----:B------:R-:W-:-:S04]  /*30b0*/  FMUL.FTZ R114, R57, R105 ;  /* 0x0000006939727220 */ /* 0x000fc80000410000 */
[----:B------:R3:W-:Y:S02]  /*30c0*/  STS.128 [R28.X16], R12 ;  /* 0x0000000c1c007388 */ /* 0x0007e4000000cc00 */
[----:B------:R-:W4:Y:S01]  /*30d0*/  MUFU.EX2 R131, R29 ;  /* 0x0000001d00837308 */ /* 0x000f220000000800 */
[----:B0-----:R-:W-:Y:S02]  /*30e0*/  FMUL.FTZ R106, R61, R105 ;  /* 0x000000693d6a7220 */ /* 0x001fe40000410000 */
[C---:B-1----:R-:W-:Y:S02]  /*30f0*/  FMUL.FTZ R134, R133.reuse, R134 ;  /* 0x0000008685867220 */ /* 0x042fe40000410000 */
[----:B------:R-:W-:-:S03]  /*3100*/  FMUL.FTZ R133, R133, R30 ;  /* 0x0000001e85857220 */ /* 0x000fc60000410000 */
[----:B------:R-:W0:Y:S01]  /*3110*/  MUFU.EX2 R106, R106 ;  /* 0x0000006a006a7308 */ /* 0x000e220000000800 */
[----:B---3--:R-:W-:Y:S01]  /*3120*/  HADD2.F32 R13, -RZ, R8.H0_H0 ;  /* 0x20000008ff0d7230 */ /* 0x008fe20000004100 */
[----:B------:R-:W-:-:S06]  /*3130*/  FMUL.FTZ R12, R55, R105 ;  /* 0x00000069370c7220 */ /* 0x000fcc0000410000 */
[----:B------:R-:W1:Y:S01]  /*3140*/  MUFU.EX2 R114, R114 ;  /* 0x0000007200727308 */ /* 0x000e620000000800 */
[----:B------:R-:W-:Y:S01]  /*3150*/  FMUL.FTZ R208, R64, R13 ;  /* 0x0000000d40d07220 */ /* 0x000fe20000410000 */
[----:B----4-:R3:W-:Y:S01]  /*3160*/  STS.128 [R28.X16+0x200], R16 ;  /* 0x000200101c007388 */ /* 0x0107e2000000cc00 */
[----:B------:R-:W-:-:S05]  /*3170*/  FMUL.FTZ R15, RZ, R133 ;  /* 0x00000085ff0f7220 */ /* 0x000fca0000410000 */
[----:B------:R-:W4:Y:S01]  /*3180*/  MUFU.EX2 R12, R12 ;  /* 0x0000000c000c7308 */ /* 0x000f220000000800 */
[----:B------:R-:W-:Y:S01]  /*3190*/  FFMA.FTZ R15, R208, R134, -R15 ;  /* 0x00000086d00f7223 */ /* 0x000fe2000001080f */
[----:B------:R-:W-:Y:S01]  /*31a0*/  @!P0 IADD3 R116, R116, -0x2, RZ ;  /* 0xfffffffe74748810 */ /* 0x000fe20007ffe0ff */
[----:B------:R-:W-:Y:S01]  /*31b0*/  FMUL.FTZ R132, R131, R132 ;  /* 0x0000008483847220 */ /* 0x000fe20000410000 */
[----:B------:R-:W-:Y:S01]  /*31c0*/  UIADD3 UR30, UR29, -0x1, URZ ;  /* 0xffffffff1d1e7890 */ /* 0x000fe2000fffe03f */
[----:B------:R-:W-:-:S03]  /*31d0*/  HADD2.F32 R203, -RZ, R9.H0_H0 ;  /* 0x20000009ffcb7230 */ /* 0x000fc60000004100 */
[----:B------:R-:W-:Y:S01]  /*31e0*/  MUFU.SIN R140, R110 ;  /* 0x0000006e008c7308 */ /* 0x000fe20000000400 */
[----:B---3--:R-:W-:-:S04]  /*31f0*/  FMUL.FTZ R17, R208, R133 ;  /* 0x00000085d0117220 */ /* 0x008fc80000410000 */
[----:B------:R-:W-:Y:S02]  /*3200*/  FFMA.FTZ R17, RZ, R134, R17 ;  /* 0x00000086ff117223 */ /* 0x000fe40000010011 */
[----:B------:R-:W-:Y:S02]  /*3210*/  FMUL.FTZ R131, R131, R32 ;  /* 0x0000002083837220 */ /* 0x000fe40000410000 */
[----:B------:R-:W-:Y:S02]  /*3220*/  FADD.FTZ R17, RZ, R17 ;  /* 0x00000011ff117221 */ /* 0x000fe40000010000 */
[----:B------:R-:W-:Y:S01]  /*3230*/  FADD.FTZ R16, R210, R15 ;  /* 0x0000000fd2107221 */ /* 0x000fe20000010000 */
[----:B------:R3:W-:Y:S01]  /*3240*/  MUFU.COS R142, R110 ;  /* 0x0000006e008e7308 */ /* 0x0007e20000000000 */
[----:B------:R-:W-:Y:S01]  /*3250*/  FMUL.FTZ R108, R60, R105 ;  /* 0x000000693c6c7220 */ /* 0x000fe20000410000 */
[----:B------:R4:W-:Y:S01]  /*3260*/  STS.128 [R28.X16+0x400], R20 ;  /* 0x000400141c007388 */ /* 0x0009e2000000cc00 */
[----:B------:R-:W-:Y:S01]  /*3270*/  @!P0 IMAD R144, R116, R147, UR7 ;  /* 0x0000000774908e24 */ /* 0x000fe2000f8e0293 */
[----:B------:R-:W-:Y:S01]  /*3280*/  ULEA.HI UR31, UR30, UR30, URZ, 0x1 ;  /* 0x0000001e1e1f7291 */ /* 0x000fe2000f8f083f */
[----:B------:R-:W-:-:S02]  /*3290*/  FMUL.FTZ R112, R58, R105 ;  /* 0x000000693a707220 */ /* 0x000fc40000410000 */
[-C--:B------:R-:W-:Y:S01]  /*32a0*/  FMUL.FTZ R116, R56, R105.reuse ;  /* 0x0000006938747220 */ /* 0x080fe20000410000 */
[----:B------:R-:W-:Y:S01]  /*32b0*/  MUFU.SIN R109, R118 ;  /* 0x00000076006d7308 */ /* 0x000fe20000000400 */
[----:B---3--:R-:W-:Y:S02]  /*32c0*/  FMUL.FTZ R110, R59, R105 ;  /* 0x000000693b6e7220 */ /* 0x008fe40000410000 */
[----:B0-----:R-:W-:Y:S02]  /*32d0*/  FMUL.FTZ R130, R106, R107 ;  /* 0x0000006b6a827220 */ /* 0x001fe40000410000 */
[----:B------:R-:W-:Y:S02]  /*32e0*/  FMUL.FTZ R19, R131, R17 ;  /* 0x0000001183137220 */ /* 0x000fe40000410000 */
[----:B-1----:R-:W-:Y:S01]  /*32f0*/  FMUL.FTZ R122, R114, R117 ;  /* 0x00000075727a7220 */ /* 0x002fe20000410000 */
[----:B------:R0:W-:Y:S01]  /*3300*/  MUFU.COS R107, R118 ;  /* 0x00000076006b7308 */ /* 0x0001e20000000000 */
[----:B------:R-:W-:-:S02]  /*3310*/  FMUL.FTZ R13, R54, R105 ;  /* 0x00000069360d7220 */ /* 0x000fc40000410000 */
[-C--:B----4-:R-:W-:Y:S02]  /*3320*/  FMUL.FTZ R20, R131, R16.reuse ;  /* 0x0000001083147220 */ /* 0x090fe40000410000 */
[----:B------:R-:W-:Y:S02]  /*3330*/  FMUL.FTZ R14, R53, R105 ;  /* 0x00000069350e7220 */ /* 0x000fe40000410000 */
[C---:B------:R-:W-:Y:S02]  /*3340*/  FMUL.FTZ R117, R12.reuse, R137 ;  /* 0x000000890c757220 */ /* 0x040fe40000410000 */
[----:B0-----:R-:W-:Y:S01]  /*3350*/  FMUL.FTZ R118, R12, R139 ;  /* 0x0000008b0c767220 */ /* 0x001fe20000410000 */
[----:B------:R-:W0:Y:S01]  /*3360*/  MUFU.EX2 R108, R108 ;  /* 0x0000006c006c7308 */ /* 0x000e220000000800 */
[----:B------:R-:W-:Y:S01]  /*3370*/  FMUL.FTZ R12, R64, R105 ;  /* 0x00000069400c7220 */ /* 0x000fe20000410000 */
[----:B------:R-:W-:Y:S01]  /*3380*/  ULOP3.LUT UR31, UR31, 0xfffffe, URZ, 0xc0, !UPT ;  /* 0x00fffffe1f1f7892 */ /* 0x000fe2000f8ec03f */
[----:B------:R-:W-:-:S02]  /*3390*/  FFMA.FTZ R18, R132, R16, -R19 ;  /* 0x0000001084127223 */ /* 0x000fc40000010813 */
[----:B------:R-:W-:Y:S02]  /*33a0*/  FFMA.FTZ R20, R132, R17, R20 ;  /* 0x0000001184147223 */ /* 0x000fe40000010014 */
[----:B------:R-:W-:Y:S01]  /*33b0*/  FMUL.FTZ R203, R62, R203 ;  /* 0x000000cb3ecb7220 */ /* 0x000fe20000410000 */
[----:B------:R-:W1:Y:S01]  /*33c0*/  MUFU.EX2 R110, R110 ;  /* 0x0000006e006e7308 */ /* 0x000e620000000800 */
[----:B------:R-:W-:Y:S01]  /*33d0*/  FMUL.FTZ R15, R52, R105 ;  /* 0x00000069340f7220 */ /* 0x000fe20000410000 */
[----:B------:R-:W-:Y:S01]  /*33e0*/  ISETP.NE.AND P1, PT, R102, RZ, PT ;  /* 0x000000ff6600720c */ /* 0x000fe20003f25270 */
[----:B------:R-:W-:Y:S01]  /*33f0*/  FMUL.FTZ R129, R106, R129 ;  /* 0x000000816a817220 */ /* 0x000fe20000410000 */
[----:B------:R-:W-:Y:S01]  /*3400*/  UIADD3 UR31, UR30, -UR31, URZ ;  /* 0x8000001f1e1f7290 */ /* 0x000fe2000fffe03f */
[----:B------:R-:W-:-:S03]  /*3410*/  FADD.FTZ R18, R203, R18 ;  /* 0x00000012cb127221 */ /* 0x000fc60000010000 */
[----:B------:R-:W3:Y:S01]  /*3420*/  MUFU.EX2 R112, R112 ;  /* 0x0000007000707308 */ /* 0x000ee20000000800 */
[----:B------:R-:W-:Y:S01]  /*3430*/  FADD.FTZ R20, RZ, R20 ;  /* 0x00000014ff147221 */ /* 0x000fe20000010000 */
[----:B------:R-:W-:Y:S01]  /*3440*/  HFMA2.MMA R145, -RZ, RZ, 0, 1.52587890625e-05 ;  /* 0x00000100ff917435 */ /* 0x000fe200000001ff */
[----:B------:R-:W-:-:S05]  /*3450*/  HADD2.F32 R202, -RZ, R9.H1_H1 ;  /* 0x30000009ffca7230 */ /* 0x000fca0000004100 */
[----:B------:R-:W4:Y:S01]  /*3460*/  MUFU.EX2 R116, R116 ;  /* 0x0000007400747308 */ /* 0x000f220000000800 */
[C---:B------:R-:W-:Y:S02]  /*3470*/  FMUL.FTZ R19, R129.reuse, R18 ;  /* 0x0000001281137220 */ /* 0x040fe40000410000 */
[----:B------:R-:W-:-:S05]  /*3480*/  FMUL.FTZ R17, R129, R20 ;  /* 0x0000001481117220 */ /* 0x000fca0000410000 */
[----:B------:R-:W0:Y:S08]  /*3490*/  MUFU.EX2 R13, R13 ;  /* 0x0000000d000d7308 */ /* 0x000e300000000800 */
[----:B------:R-:W0:Y:S01]  /*34a0*/  MUFU.EX2 R14, R14 ;  /* 0x0000000e000e7308 */ /* 0x000e220000000800 */
[----:B------:R-:W-:-:S07]  /*34b0*/  MOV R120, UR31 ;  /* 0x0000001f00787c02 */ /* 0x000fce0008000f00 */
[----:B------:R-:W1:Y:S01]  /*34c0*/  MUFU.EX2 R12, R12 ;  /* 0x0000000c000c7308 */ /* 0x000e620000000800 */
[C---:B------:R-:W-:Y:S02]  /*34d0*/  FFMA.FTZ R19, R130.reuse, R20, R19 ;  /* 0x0000001482137223 */ /* 0x040fe40000010013 */
[----:B------:R-:W-:-:S05]  /*34e0*/  FFMA.FTZ R17, R130, R18, -R17 ;  /* 0x0000001282117223 */ /* 0x000fca0000010811 */
[----:B------:R-:W4:Y:S01]  /*34f0*/  MUFU.EX2 R15, R15 ;  /* 0x0000000f000f7308 */ /* 0x000f220000000800 */
[----:B------:R-:W-:Y:S01]  /*3500*/  FMUL.FTZ R202, R61, R202 ;  /* 0x000000ca3dca7220 */ /* 0x000fe20000410000 */
[----:B------:R-:W-:Y:S01]  /*3510*/  IADD3 R29, R102, 0x200, RZ ;  /* 0x00000200661d7810 */ /* 0x000fe20007ffe0ff */
[----:B------:R-:W-:Y:S02]  /*3520*/  FMUL.FTZ R16, R50, UR39 ;  /* 0x0000002732107c20 */ /* 0x000fe40008410000 */
[----:B------:R-:W-:Y:S02]  /*3530*/  @!P1 IMAD R29, R120, R145, UR7 ;  /* 0x00000007781d9e24 */ /* 0x000fe4000f8e0291 */
[----:B0-----:R-:W-:Y:S02]  /*3540*/  FMUL.FTZ R127, R108, R127 ;  /* 0x0000007f6c7f7220 */ /* 0x001fe40000410000 */
[----:B------:R-:W-:Y:S02]  /*3550*/  FADD.FTZ R19, RZ, R19 ;  /* 0x00000013ff137221 */ /* 0x000fe40000010000 */
[----:B------:R-:W-:-:S02]  /*3560*/  FADD.FTZ R17, R202, R17 ;  /* 0x00000011ca117221 */ /* 0x000fc40000010000 */
[----:B-1----:R-:W-:Y:S02]  /*3570*/  FMUL.FTZ R126, R110, R113 ;  /* 0x000000716e7e7220 */ /* 0x002fe40000410000 */
[----:B---3--:R-:W-:Y:S02]  /*3580*/  FMUL.FTZ R124, R112, R115 ;  /* 0x00000073707c7220 */ /* 0x008fe40000410000 */
[----:B------:R-:W-:Y:S02]  /*3590*/  FMUL.FTZ R121, R114, R121 ;  /* 0x0000007972797220 */ /* 0x000fe40000410000 */
[C---:B----4-:R-:W-:Y:S02]  /*35a0*/  FMUL.FTZ R120, R116.reuse, R135 ;  /* 0x0000008774787220 */ /* 0x050fe40000410000 */
[----:B------:R-:W-:Y:S02]  /*35b0*/  FMUL.FTZ R119, R116, R119 ;  /* 0x0000007774777220 */ /* 0x000fe40000410000 */
[----:B------:R-:W-:-:S02]  /*35c0*/  FMUL.FTZ R116, R13, R138 ;  /* 0x0000008a0d747220 */ /* 0x000fc40000410000 */
[----:B------:R-:W-:Y:S02]  /*35d0*/  FMUL.FTZ R115, R13, R136 ;  /* 0x000000880d737220 */ /* 0x000fe40000410000 */
[----:B------:R-:W-:Y:S02]  /*35e0*/  FMUL.RZ R16, R16, 0.15915493667125701904 ;  /* 0x3e22f98310107820 */ /* 0x000fe4000040c000 */
[C---:B------:R-:W-:Y:S02]  /*35f0*/  FMUL.FTZ R114, R14.reuse, R143 ;  /* 0x0000008f0e727220 */ /* 0x040fe40000410000 */
[----:B------:R-:W-:Y:S02]  /*3600*/  FMUL.FTZ R113, R14, R141 ;  /* 0x0000008d0e717220 */ /* 0x000fe40000410000 */
[----:B------:R-:W-:Y:S01]  /*3610*/  FMUL.FTZ R20, R51, R105 ;  /* 0x0000006933147220 */ /* 0x000fe20000410000 */
[----:B------:R-:W-:Y:S01]  /*3620*/  SHF.L.U32 R143, R29, 0x3, RZ ;  /* 0x000000031d8f7819 */ /* 0x000fe200000006ff */
[----:B------:R-:W-:-:S02]  /*3630*/  FMUL.FTZ R128, R108, R111 ;  /* 0x0000006f6c807220 */ /* 0x000fc40000410000 */
[C---:B------:R-:W-:Y:S02]  /*3640*/  FMUL.FTZ R13, R127.reuse, R19 ;  /* 0x000000137f0d7220 */ /* 0x040fe40000410000 */
[----:B------:R-:W-:Y:S02]  /*3650*/  FMUL.FTZ R14, R127, R17 ;  /* 0x000000117f0e7220 */ /* 0x000fe40000410000 */
[----:B------:R-:W-:Y:S02]  /*3660*/  IMAD R106, R101, 0x3, R28 ;  /* 0x00000003656a7824 */ /* 0x000fe400078e021c */
[C---:B------:R-:W-:Y:S02]  /*3670*/  FMUL.FTZ R32, R12.reuse, R31 ;  /* 0x0000001f0c207220 */ /* 0x040fe40000410000 */
[----:B------:R-:W-:Y:S01]  /*3680*/  FMUL.FTZ R33, R12, R33 ;  /* 0x000000210c217220 */ /* 0x000fe20000410000 */
[----:B------:R-:W-:Y:S01]  /*3690*/  STS.128 [R28.X16+0x600], R24 ;  /* 0x000600181c007388 */ /* 0x000fe2000000cc00 */
[----:B------:R-:W-:-:S02]  /*36a0*/  FMUL.FTZ R125, R110, R125 ;  /* 0x0000007d6e7d7220 */ /* 0x000fc40000410000 */
[----:B------:R-:W-:Y:S01]  /*36b0*/  FMUL.FTZ R123, R112, R123 ;  /* 0x0000007b707b7220 */ /* 0x000fe20000410000 */
[----:B------:R-:W-:Y:S01]  /*36c0*/  MUFU.SIN R138, R16 ;  /* 0x00000010008a7308 */ /* 0x000fe20000000400 */
[----:B------:R-:W-:Y:S01]  /*36d0*/  FMUL.FTZ R112, R15, R142 ;  /* 0x0000008e0f707220 */ /* 0x000fe20000410000 */
[----:B------:R-:W-:-:S06]  /*36e0*/  NOP ;  /* 0x0000000000007918 */ /* 0x000fcc0000000000 */
[----:B------:R-:W-:Y:S01]  /*36f0*/  FMUL.FTZ R111, R15, R140 ;  /* 0x0000008c0f6f7220 */ /* 0x000fe20000410000 */
[----:B------:R0:W1:Y:S01]  /*3700*/  MUFU.EX2 R108, R20 ;  /* 0x00000014006c7308 */ /* 0x0000620000000800 */
[----:B------:R-:W-:Y:S01]  /*3710*/  FMUL.FTZ R110, R50, R105 ;  /* 0x00000069326e7220 */ /* 0x000fe20000410000 */
[----:B------:R-:W-:Y:S01]  /*3720*/  LDS.128 R24, [R106.X16+0x20] ;  /* 0x000020006a187984 */ /* 0x000fe2000000cc00 */
[C---:B------:R-:W-:Y:S02]  /*3730*/  FFMA.FTZ R142, R128.reuse, R17, -R13 ;  /* 0x00000011808e7223 */ /* 0x040fe4000001080d */
[----:B------:R-:W-:Y:S01]  /*3740*/  FFMA.FTZ R139, R128, R19, R14 ;  /* 0x00000013808b7223 */ /* 0x000fe2000001000e */
[----:B------:R-:W-:Y:S02]  /*3750*/  LDS.128 R28, [R106.X16+0x30] ;  /* 0x000030006a1c7984 */ /* 0x000fe4000000cc00 */
[----:B------:R3:W-:Y:S01]  /*3760*/  MUFU.COS R140, R16 ;  /* 0x00000010008c7308 */ /* 0x0007e20000000000 */
[----:B------:R-:W-:Y:S01]  /*3770*/  HADD2.F32 R201, -RZ, R10.H0_H0 ;  /* 0x2000000affc97230 */ /* 0x000fe20000004100 */
[----:B0-----:R-:W-:Y:S01]  /*3780*/  LDS.128 R20, [R106.X16+0x10] ;  /* 0x000010006a147984 */ /* 0x001fe2000000cc00 */
[----:B------:R-:W-:-:S03]  /*3790*/  FADD.FTZ R139, RZ, R139 ;  /* 0x0000008bff8b7221 */ /* 0x000fc60000010000 */
[----:B---3--:R0:W3:Y:S02]  /*37a0*/  LDS.128 R16, [R106.X16] ;  /* 0x000000006a107984 */ /* 0x0080e4000000cc00 */
[----:B------:R1:W4:Y:S02]  /*37b0*/  MUFU.EX2 R135, R110 ;  /* 0x0000006e00877308 */ /* 0x0003240000000800 */
[----:B------:R0:W-:Y:S01]  /*37c0*/  STS.64 [R143+0x39e0], R32 ;  /* 0x0039e0208f007388 */ /* 0x0001e20000000a00 */
[----:B------:R-:W-:Y:S01]  /*37d0*/  FMUL.FTZ R201, R60, R201 ;  /* 0x000000c93cc97220 */ /* 0x000fe20000410000 */
[----:B------:R-:W-:Y:S01]  /*37e0*/  HADD2.F32 R200, -RZ, R10.H1_H1 ;  /* 0x3000000affc87230 */ /* 0x000fe20000004100 */
[----:B------:R-:W-:Y:S01]  /*37f0*/  FMUL.FTZ R141, R125, R139 ;  /* 0x0000008b7d8d7220 */ /* 0x000fe20000410000 */
[----:B------:R-:W-:Y:S01]  /*3800*/  HFMA2.MMA R137, -RZ, RZ, 0, 9.5367431640625e-07 ;  /* 0x00000010ff897435 */ /* 0x000fe200000001ff */
[----:B------:R-:W-:Y:S01]  /*3810*/  FADD.FTZ R142, R201, R142 ;  /* 0x0000008ec98e7221 */ /* 0x000fe20000010000 */
[----:B------:R-:W-:Y:S01]  /*3820*/  HFMA2.MMA R12, -RZ, RZ, 1.875, 0 ;  /* 0x3f800000ff0c7435 */ /* 0x000fe200000001ff */
[----:B------:R-:W-:-:S02]  /*3830*/  FMUL.FTZ R200, R59, R200 ;  /* 0x000000c83bc87220 */ /* 0x000fc40000410000 */
[-C--:B------:R-:W-:Y:S02]  /*3840*/  FFMA.FTZ R141, R126, R142.reuse, -R141 ;  /* 0x0000008e7e8d7223 */ /* 0x080fe4000001088d */
[----:B------:R-:W-:Y:S02]  /*3850*/  FMUL.FTZ R142, R125, R142 ;  /* 0x0000008e7d8e7220 */ /* 0x000fe40000410000 */
[C---:B-1----:R-:W-:Y:S02]  /*3860*/  FMUL.FTZ R110, R108.reuse, R107 ;  /* 0x0000006b6c6e7220 */ /* 0x042fe40000410000 */
[----:B------:R-:W-:Y:S02]  /*3870*/  FMUL.FTZ R109, R108, R109 ;  /* 0x0000006d6c6d7220 */ /* 0x000fe40000410000 */
[C---:B----4-:R-:W-:Y:S02]  /*3880*/  FMUL.FTZ R108, R135.reuse, R140 ;  /* 0x0000008c876c7220 */ /* 0x050fe40000410000 */
[----:B------:R-:W-:Y:S01]  /*3890*/  FMUL.FTZ R107, R135, R138 ;  /* 0x0000008a876b7220 */ /* 0x000fe20000410000 */
[----:B------:R-:W-:Y:S01]  /*38a0*/  MOV R13, RZ ;  /* 0x000000ff000d7202 */ /* 0x000fe20000000f00 */
[----:B------:R-:W-:Y:S01]  /*38b0*/  FMUL.FTZ R135, R33, R133 ;  /* 0x0000008521877220 */ /* 0x000fe20000410000 */
[----:B------:R-:W-:Y:S01]  /*38c0*/  CS2R R14, SRZ ;  /* 0x00000000000e7805 */ /* 0x000fe2000001ff00 */
[----:B------:R-:W-:-:S02]  /*38d0*/  FFMA.FTZ R142, R126, R139, R142 ;  /* 0x0000008b7e8e7223 */ /* 0x000fc4000001008e */
[----:B------:R-:W-:Y:S02]  /*38e0*/  FADD.FTZ R141, R200, R141 ;  /* 0x0000008dc88d7221 */ /* 0x000fe40000010000 */
[----:B------:R-:W-:Y:S01]  /*38f0*/  @!P0 IMAD.WIDE R136, R144, R137, UR10 ;  /* 0x0000000a90888e25 */ /* 0x000fe2000f8e0289 */
[----:B------:R-:W-:Y:S03]  /*3900*/  BAR.SYNC.DEFER_BLOCKING 0x0 ;  /* 0x0000000000007b1d */ /* 0x000fe60000010000 */
[C---:B0-----:R-:W-:Y:S02]  /*3910*/  FMUL.FTZ R106, R32.reuse, R133 ;  /* 0x00000085206a7220 */ /* 0x041fe40000410000 */
[----:B------:R-:W-:Y:S02]  /*3920*/  FFMA.FTZ R135, R32, R134, -R135 ;  /* 0x0000008620877223 */ /* 0x000fe40000010887 */
[----:B------:R-:W-:-:S02]  /*3930*/  FADD.FTZ R142, RZ, R142 ;  /* 0x0000008eff8e7221 */ /* 0x000fc40000010000 */
[----:B------:R-:W-:Y:S01]  /*3940*/  FMUL.FTZ R139, R123, R141 ;  /* 0x0000008d7b8b7220 */ /* 0x000fe20000410000 */
[--C-:B------:R-:W-:Y:S01]  /*3950*/  HADD2.F32 R199, -RZ, R11.reuse.H0_H0 ;  /* 0x2000000bffc77230 */ /* 0x100fe20000004100 */
[----:B------:R-:W-:Y:S02]  /*3960*/  FFMA.FTZ R106, R33, R134, R106 ;  /* 0x00000086216a7223 */ /* 0x000fe4000001006a */
[----:B------:R-:W-:Y:S02]  /*3970*/  FFMA.FTZ R139, R124, R142, R139 ;  /* 0x0000008e7c8b7223 */ /* 0x000fe4000001008b */
[----:B------:R-:W-:Y:S02]  /*3980*/  FMUL.FTZ R199, R58, R199 ;  /* 0x000000c73ac77220 */ /* 0x000fe40000410000 */
[----:B------:R-:W-:Y:S01]  /*3990*/  FADD.FTZ R139, RZ, R139 ;  /* 0x0000008bff8b7221 */ /* 0x000fe20000010000 */
[----:B------:R0:W5:Y:S01]  /*39a0*/  @!P0 LDG.E.128 R12, [R136.64] ;  /* 0x00000020880c8981 */ /* 0x000162000c1e1d00 */
[----:B------:R-:W-:Y:S01]  /*39b0*/  HADD2.F32 R198, -RZ, R11.H1_H1 ;  /* 0x3000000bffc67230 */ /* 0x000fe20000004100 */
[----:B0-----:R-:W-:-:S02]  /*39c0*/  FMUL.FTZ R137, R131, R135 ;  /* 0x0000008783897220 */ /* 0x001fc40000410000 */
[----:B------:R-:W-:Y:S02]  /*39d0*/  FMUL.FTZ R136, R123, R142 ;  /* 0x0000008e7b887220 */ /* 0x000fe40000410000 */
[-C--:B------:R-:W-:Y:S02]  /*39e0*/  FFMA.FTZ R137, R132, R106.reuse, R137 ;  /* 0x0000006a84897223 */ /* 0x080fe40000010089 */
[----:B------:R-:W-:Y:S02]  /*39f0*/  FFMA.FTZ R136, R124, R141, -R136 ;  /* 0x0000008d7c887223 */ /* 0x000fe40000010888 */
[----:B------:R-:W-:Y:S02]  /*3a00*/  FMUL.FTZ R106, R131, R106 ;  /* 0x0000006a836a7220 */ /* 0x000fe40000410000 */
        /* <DEDUP_REMOVED lines=35> */
[CC--:B------:R-:W-:Y:S02]  /*3c40*/  FFMA.FTZ R136, R124.reuse, R135.reuse, -R136 ;  /* 0x000000877c887223 */ /* 0x0c0fe40000010888 */
[----:B------:R-:W-:Y:S02]  /*3c50*/  FMUL.FTZ R135, R123, R135 ;  /* 0x000000877b877220 */ /* 0x000fe40000410000 */
[----:B------:R-:W-:Y:S02]  /*3c60*/  FMUL.FTZ R196, R55, R196 ;  /* 0x000000c437c47220 */ /* 0x000fe40000410000 */
[----:B------:R-:W-:Y:S02]  /*3c70*/  FADD.FTZ R140, RZ, R140 ;  /* 0x0000008cff8c7221 */ /* 0x000fe40000010000 */
[----:B------:R-:W-:Y:S02]  /*3c80*/  FFMA.FTZ R135, R124, R138, R135 ;  /* 0x0000008a7c877223 */ /* 0x000fe40000010087 */
[----:B------:R-:W-:-:S02]  /*3c90*/  FADD.FTZ R139, R196, R139 ;  /* 0x0000008bc48b7221 */ /* 0x000fc40000010000 */
[C---:B------:R-:W-:Y:S01]  /*3ca0*/  FMUL.FTZ R138, R115.reuse, R140 ;  /* 0x0000008c738a7220 */ /* 0x040fe20000410000 */
[----:B------:R-:W-:Y:S01]  /*3cb0*/  HADD2.F32 R195, -RZ, R5.H0_H0 ;  /* 0x20000005ffc37230 */ /* 0x000fe20000004100 */
[----:B------:R-:W-:Y:S02]  /*3cc0*/  FMUL.FTZ R106, R48, UR39 ;  /* 0x00000027306a7c20 */ /* 0x000fe40008410000 */
[-C--:B------:R-:W-:Y:S02]  /*3cd0*/  FMUL.FTZ R141, R115, R139.reuse ;  /* 0x0000008b738d7220 */ /* 0x080fe40000410000 */
[----:B------:R-:W-:Y:S02]  /*3ce0*/  FFMA.FTZ R142, R116, R139, -R138 ;  /* 0x0000008b748e7223 */ /* 0x000fe4000001088a */
[----:B------:R-:W-:Y:S02]  /*3cf0*/  FMUL.FTZ R105, R48, R105 ;  /* 0x0000006930697220 */ /* 0x000fe40000410000 */
[----:B------:R-:W-:-:S02]  /*3d00*/  FMUL.FTZ R138, R121, R136 ;  /* 0x00000088798a7220 */ /* 0x000fc40000410000 */
[----:B------:R-:W-:Y:S02]  /*3d10*/  FMUL.RZ R144, R106, 0.15915493667125701904 ;  /* 0x3e22f9836a907820 */ /* 0x000fe4000040c000 */
[----:B------:R-:W-:Y:S02]  /*3d20*/  FMUL.FTZ R137, R121, R135 ;  /* 0x0000008779897220 */ /* 0x000fe40000410000 */
[----:B------:R-:W-:Y:S02]  /*3d30*/  FFMA.FTZ R141, R116, R140, R141 ;  /* 0x0000008c748d7223 */ /* 0x000fe4000001008d */
[----:B------:R-:W-:Y:S02]  /*3d40*/  FMUL.FTZ R195, R54, R195 ;  /* 0x000000c336c37220 */ /* 0x000fe40000410000 */
[C---:B------:R-:W-:Y:S01]  /*3d50*/  FFMA.FTZ R138, R122.reuse, R135, R138 ;  /* 0x000000877a8a7223 */ /* 0x040fe2000001008a */
[----:B------:R-:W-:Y:S01]  /*3d60*/  MUFU.COS R106, R144 ;  /* 0x00000090006a7308 */ /* 0x000fe20000000000 */
[----:B------:R-:W-:-:S02]  /*3d70*/  FFMA.FTZ R137, R122, R136, -R137 ;  /* 0x000000887a897223 */ /* 0x000fc40000010889 */
[----:B------:R-:W-:Y:S01]  /*3d80*/  FADD.FTZ R141, RZ, R141 ;  /* 0x0000008dff8d7221 */ /* 0x000fe20000010000 */
[----:B------:R-:W-:Y:S01]  /*3d90*/  HADD2.F32 R194, -RZ, R5.H1_H1 ;  /* 0x30000005ffc27230 */ /* 0x000fe20000004100 */
[----:B------:R-:W-:-:S03]  /*3da0*/  FADD.FTZ R142, R195, R142 ;  /* 0x0000008ec38e7221 */ /* 0x000fc60000010000 */
[----:B------:R-:W0:Y:S01]  /*3db0*/  MUFU.EX2 R105, R105 ;  /* 0x0000006900697308 */ /* 0x000e220000000800 */
[----:B------:R-:W-:Y:S02]  /*3dc0*/  FMUL.FTZ R135, R119, R138 ;  /* 0x0000008a77877220 */ /* 0x000fe40000410000 */
[----:B------:R-:W-:-:S05]  /*3dd0*/  FMUL.FTZ R143, R113, R141 ;  /* 0x0000008d718f7220 */ /* 0x000fca0000410000 */
[----:B------:R-:W1:Y:S01]  /*3de0*/  MUFU.SIN R136, R144 ;  /* 0x0000009000887308 */ /* 0x000e620000000400 */
[-C--:B------:R-:W-:Y:S02]  /*3df0*/  FMUL.FTZ R139, R119, R137.reuse ;  /* 0x00000089778b7220 */ /* 0x080fe40000410000 */
[-C--:B------:R-:W-:Y:S02]  /*3e00*/  FMUL.FTZ R140, R113, R142.reuse ;  /* 0x0000008e718c7220 */ /* 0x080fe40000410000 */
[----:B------:R-:W-:Y:S02]  /*3e10*/  FFMA.FTZ R135, R120, R137, -R135 ;  /* 0x0000008978877223 */ /* 0x000fe40000010887 */
[----:B------:R-:W-:Y:S02]  /*3e20*/  FFMA.FTZ R143, R114, R142, -R143 ;  /* 0x0000008e728f7223 */ /* 0x000fe4000001088f */
[----:B------:R-:W-:Y:S02]  /*3e30*/  FMUL.FTZ R194, R53, R194 ;  /* 0x000000c235c27220 */ /* 0x000fe40000410000 */
[----:B------:R-:W-:-:S02]  /*3e40*/  FFMA.FTZ R139, R120, R138, R139 ;  /* 0x0000008a788b7223 */ /* 0x000fc4000001008b */
[----:B------:R-:W-:Y:S02]  /*3e50*/  FFMA.FTZ R140, R114, R141, R140 ;  /* 0x0000008d728c7223 */ /* 0x000fe4000001008c */
[C---:B------:R-:W-:Y:S02]  /*3e60*/  FMUL.FTZ R137, R117.reuse, R135 ;  /* 0x0000008775897220 */ /* 0x040fe40000410000 */
[----:B------:R-:W-:Y:S02]  /*3e70*/  FADD.FTZ R143, R194, R143 ;  /* 0x0000008fc28f7221 */ /* 0x000fe40000010000 */
[----:B------:R-:W-:Y:S02]  /*3e80*/  FADD.FTZ R140, RZ, R140 ;  /* 0x0000008cff8c7221 */ /* 0x000fe40000010000 */
[-C--:B------:R-:W-:Y:S02]  /*3e90*/  FFMA.FTZ R137, R118, R139.reuse, R137 ;  /* 0x0000008b76897223 */ /* 0x080fe40000010089 */
[----:B------:R-:W-:-:S02]  /*3ea0*/  FMUL.FTZ R139, R117, R139 ;  /* 0x0000008b758b7220 */ /* 0x000fc40000410000 */
[----:B0-----:R-:W-:Y:S02]  /*3eb0*/  FMUL.FTZ R106, R105, R106 ;  /* 0x0000006a696a7220 */ /* 0x001fe40000410000 */
[----:B------:R-:W-:Y:S02]  /*3ec0*/  FMUL.FTZ R141, R111, R143 ;  /* 0x0000008f6f8d7220 */ /* 0x000fe40000410000 */
[----:B-1----:R-:W-:Y:S01]  /*3ed0*/  FMUL.FTZ R105, R105, R136 ;  /* 0x0000008869697220 */ /* 0x002fe20000410000 */
[----:B------:R-:W-:Y:S01]  /*3ee0*/  HADD2.F32 R193, -RZ, R6.H0_H0 ;  /* 0x20000006ffc17230 */ /* 0x000fe20000004100 */
[-C--:B------:R-:W-:Y:S02]  /*3ef0*/  FMUL.FTZ R136, R111, R140.reuse ;  /* 0x0000008c6f887220 */ /* 0x080fe40000410000 */
[----:B------:R-:W-:Y:S02]  /*3f00*/  FFMA.FTZ R139, R118, R135, -R139 ;  /* 0x00000087768b7223 */ /* 0x000fe4000001088b */
[----:B------:R-:W-:-:S02]  /*3f10*/  FFMA.FTZ R141, R112, R140, R141 ;  /* 0x0000008c708d7223 */ /* 0x000fc4000001008d */
[----:B------:R-:W-:Y:S02]  /*3f20*/  FFMA.FTZ R138, R112, R143, -R136 ;  /* 0x0000008f708a7223 */ /* 0x000fe40000010888 */
[C---:B------:R-:W-:Y:S02]  /*3f30*/  FMUL.FTZ R135, R115.reuse, R137 ;  /* 0x0000008973877220 */ /* 0x040fe40000410000 */
[----:B------:R-:W-:Y:S02]  /*3f40*/  FMUL.FTZ R136, R115, R139 ;  /* 0x0000008b73887220 */ /* 0x000fe40000410000 */
[----:B------:R-:W-:Y:S02]  /*3f50*/  FMUL.FTZ R193, R52, R193 ;  /* 0x000000c134c17220 */ /* 0x000fe40000410000 */
[----:B------:R-:W-:Y:S02]  /*3f60*/  FADD.FTZ R141, RZ, R141 ;  /* 0x0000008dff8d7221 */ /* 0x000fe40000010000 */
[----:B------:R-:W-:-:S02]  /*3f70*/  FFMA.FTZ R135, R116, R139, -R135 ;  /* 0x0000008b74877223 */ /* 0x000fc40000010887 */
[----:B------:R-:W-:Y:S02]  /*3f80*/  FFMA.FTZ R136, R116, R137, R136 ;  /* 0x0000008974887223 */ /* 0x000fe40000010088 */
[----:B------:R-:W-:Y:S02]  /*3f90*/  FADD.FTZ R138, R193, R138 ;  /* 0x0000008ac18a7221 */ /* 0x000fe40000010000 */
[----:B------:R-:W-:Y:S02]  /*3fa0*/  FMUL.FTZ R139, R109, R141 ;  /* 0x0000008d6d8b7220 */ /* 0x000fe40000410000 */
[C---:B------:R-:W-:Y:S02]  /*3fb0*/  FMUL.FTZ R137, R113.reuse, R136 ;  /* 0x0000008871897220 */ /* 0x040fe40000410000 */
[----:B------:R-:W-:Y:S02]  /*3fc0*/  FFMA.FTZ R143, R110, R138, -R139 ;  /* 0x0000008a6e8f7223 */ /* 0x000fe4000001088b */
[----:B------:R-:W-:-:S02]  /*3fd0*/  FMUL.FTZ R139, R113, R135 ;  /* 0x00000087718b7220 */ /* 0x000fc40000410000 */
[C---:B------:R-:W-:Y:S01]  /*3fe0*/  FFMA.FTZ R137, R114.reuse, R135, -R137 ;  /* 0x0000008772897223 */ /* 0x040fe20000010889 */
[----:B--2---:R0:W1:Y:S01]  /*3ff0*/  R2UR UR43, R3 ;  /* 0x00000000032b73c2 */ /* 0x00406200000e0000 */
[----:B------:R-:W-:Y:S02]  /*4000*/  FFMA.FTZ R139, R114, R136, R139 ;  /* 0x00000088728b7223 */ /* 0x000fe4000001008b */
[C---:B------:R-:W-:Y:S02]  /*4010*/  FMUL.FTZ R136, R111.reuse, R137 ;  /* 0x000000896f887220 */ /* 0x040fe40000410000 */
[----:B------:R-:W-:-:S03]  /*4020*/  FMUL.FTZ R135, R111, R139 ;  /* 0x0000008b6f877220 */ /* 0x000fc60000410000 */
[----:B------:R2:W4:Y:S01]  /*4030*/  R2UR UR42, R2 ;  /* 0x00000000022a73c2 */ /* 0x00052200000e0000 */
[C---:B------:R-:W-:Y:S02]  /*4040*/  FMUL.FTZ R140, R109.reuse, R138 ;  /* 0x0000008a6d8c7220 */ /* 0x040fe40000410000 */
[C---:B------:R-:W-:Y:S01]  /*4050*/  FFMA.FTZ R136, R112.reuse, R139, R136 ;  /* 0x0000008b70887223 */ /* 0x040fe20000010088 */
[----:B------:R-:W-:Y:S01]  /*4060*/  HADD2.F32 R192, -RZ, R6.H1_H1 ;  /* 0x30000006ffc07230 */ /* 0x000fe20000004100 */
[----:B------:R-:W-:Y:S02]  /*4070*/  FFMA.FTZ R135, R112, R137, -R135 ;  /* 0x0000008970877223 */ /* 0x000fe40000010887 */
[----:B------:R-:W-:Y:S02]  /*4080*/  FFMA.FTZ R140, R110, R141, R140 ;  /* 0x0000008d6e8c7223 */ /* 0x000fe4000001008c */
[C---:B------:R-:W-:Y:S02]  /*4090*/  FMUL.FTZ R137, R109.reuse, R136 ;  /* 0x000000886d897220 */ /* 0x040fe40000410000 */
[----:B------:R-:W-:-:S02]  /*40a0*/  FMUL.FTZ R139, R109, R135 ;  /* 0x000000876d8b7220 */ /* 0x000fc40000410000 */
[----:B------:R-:W-:Y:S02]  /*40b0*/  FMUL.FTZ R192, R51, R192 ;  /* 0x000000c033c07220 */ /* 0x000fe40000410000 */
[----:B------:R-:W-:Y:S02]  /*40c0*/  FADD.FTZ R140, RZ, R140 ;  /* 0x0000008cff8c7221 */ /* 0x000fe40000010000 */
[C---:B------:R-:W-:Y:S01]  /*40d0*/  FFMA.FTZ R137, R110.reuse, R135, -R137 ;  /* 0x000000876e897223 */ /* 0x040fe20000010889 */
[----:B------:R-:W-:Y:S01]  /*40e0*/  HADD2.F32 R191, -RZ, R7.H0_H0 ;  /* 0x20000007ffbf7230 */ /* 0x000fe20000004100 */
[----:B------:R-:W-:Y:S02]  /*40f0*/  FFMA.FTZ R139, R110, R136, R139 ;  /* 0x000000886e8b7223 */ /* 0x000fe4000001008b */
[----:B------:R-:W-:Y:S01]  /*4100*/  FADD.FTZ R143, R192, R143 ;  /* 0x0000008fc08f7221 */ /* 0x000fe20000010000 */
[----:B---3--:R-:W-:Y:S01]  /*4110*/  HADD2.F32 R147, -RZ, R17.H1_H1 ;  /* 0x30000011ff937230 */ /* 0x008fe20000004100 */
[----:B------:R-:W-:-:S02]  /*4120*/  FMUL.FTZ R138, R107, R140 ;  /* 0x0000008c6b8a7220 */ /* 0x000fc40000410000 */
[C---:B------:R-:W-:Y:S02]  /*4130*/  FMUL.FTZ R136, R107.reuse, R137 ;  /* 0x000000896b887220 */ /* 0x040fe40000410000 */
[C---:B------:R-:W-:Y:S02]  /*4140*/  FMUL.FTZ R135, R107.reuse, R139 ;  /* 0x0000008b6b877220 */ /* 0x040fe40000410000 */
[-C--:B------:R-:W-:Y:S01]  /*4150*/  FMUL.FTZ R141, R107, R143.reuse ;  /* 0x0000008f6b8d7220 */ /* 0x080fe20000410000 */
[--C-:B------:R-:W-:Y:S01]  /*4160*/  HADD2.F32 R148, -RZ, R19.reuse.H0_H0 ;  /* 0x20000013ff947230 */ /* 0x100fe20000004100 */
[----:B------:R-:W-:Y:S01]  /*4170*/  FFMA.FTZ R138, R108, R143, -R138 ;  /* 0x0000008f6c8a7223 */ /* 0x000fe2000001088a */
[----:B------:R-:W-:Y:S01]  /*4180*/  HADD2.F32 R151, -RZ, R19.H1_H1 ;  /* 0x30000013ff977230 */ /* 0x000fe20000004100 */
[----:B------:R-:W-:Y:S02]  /*4190*/  FMUL.FTZ R191, R50, R191 ;  /* 0x000000bf32bf7220 */ /* 0x000fe40000410000 */
[C---:B--2---:R-:W-:Y:S01]  /*41a0*/  FFMA.FTZ R2, R108.reuse, R139, R136 ;  /* 0x0000008b6c027223 */ /* 0x044fe20000010088 */
[----:B------:R-:W-:Y:S01]  /*41b0*/  HADD2.F32 R136, -RZ, R17.H0_H0 ;  /* 0x20000011ff887230 */ /* 0x000fe20000004100 */
[----:B0-----:R-:W-:Y:S01]  /*41c0*/  FFMA.FTZ R3, R108, R137, -R135 ;  /* 0x000000896c037223 */ /* 0x001fe20000010887 */
[----:B------:R-:W-:Y:S01]  /*41d0*/  HADD2.F32 R137, -RZ, R16.H1_H1 ;  /* 0x30000010ff897230 */ /* 0x000fe20000004100 */
[----:B-1----:R-:W-:-:S02]  /*41e0*/  FMUL.FTZ R19, R147, UR43 ;  /* 0x0000002b93137c20 */ /* 0x002fc40008410000 */
[----:B------:R-:W-:Y:S02]  /*41f0*/  FFMA.FTZ R141, R108, R140, R141 ;  /* 0x0000008c6c8d7223 */ /* 0x000fe4000001008d */
[----:B----4-:R-:W-:Y:S02]  /*4200*/  FMUL.FTZ R139, R147, UR42 ;  /* 0x0000002a938b7c20 */ /* 0x010fe40008410000 */
[----:B------:R-:W-:Y:S01]  /*4210*/  FADD.FTZ R138, R191, R138 ;  /* 0x0000008abf8a7221 */ /* 0x000fe20000010000 */
[----:B------:R-:W-:Y:S01]  /*4220*/  HADD2.F32 R135, -RZ, R16.H0_H0 ;  /* 0x20000010ff877230 */ /* 0x000fe20000004100 */
[----:B------:R-:W-:Y:S02]  /*4230*/  FADD.FTZ R142, R96, R96 ;  /* 0x00000060608e7221 */ /* 0x000fe40000010000 */
[C---:B------:R-:W-:Y:S01]  /*4240*/  FFMA.FTZ R19, R136.reuse, UR42, -R19 ;  /* 0x0000002a88137c23 */ /* 0x040fe20008010813 */
[--C-:B------:R-:W-:Y:S01]  /*4250*/  HADD2.F32 R146, -RZ, R18.reuse.H0_H0 ;  /* 0x20000012ff927230 */ /* 0x100fe20000004100 */
[----:B------:R-:W-:Y:S01]  /*4260*/  FADD.FTZ R141, RZ, R141 ;  /* 0x0000008dff8d7221 */ /* 0x000fe20000010000 */
[----:B------:R-:W-:Y:S01]  /*4270*/  HADD2.F32 R149, -RZ, R18.H1_H1 ;  /* 0x30000012ff957230 */ /* 0x000fe20000004100 */
[----:B------:R-:W-:-:S02]  /*4280*/  FFMA.FTZ R139, R136, UR43, R139 ;  /* 0x0000002b888b7c23 */ /* 0x000fc4000801008b */
[----:B------:R-:W-:Y:S02]  /*4290*/  FMUL.FTZ R185, R105, R138 ;  /* 0x0000008a69b97220 */ /* 0x000fe40000410000 */
[C---:B------:R-:W-:Y:S02]  /*42a0*/  FMUL.FTZ R16, R137.reuse, UR43 ;  /* 0x0000002b89107c20 */ /* 0x040fe40008410000 */
[----:B------:R-:W-:Y:S02]  /*42b0*/  FMUL.FTZ R18, R137, UR42 ;  /* 0x0000002a89127c20 */ /* 0x000fe40008410000 */
[C---:B------:R-:W-:Y:S02]  /*42c0*/  FMUL.FTZ R143, R142.reuse, R19 ;  /* 0x000000138e8f7220 */ /* 0x040fe40000410000 */
[----:B------:R-:W-:Y:S02]  /*42d0*/  FMUL.FTZ R187, R105, R141 ;  /* 0x0000008d69bb7220 */ /* 0x000fe40000410000 */
[----:B------:R-:W-:-:S02]  /*42e0*/  FMUL.FTZ R142, R142, R139 ;  /* 0x0000008b8e8e7220 */ /* 0x000fc40000410000 */
[----:B------:R-:W-:Y:S02]  /*42f0*/  FFMA.FTZ R185, R106, R141, R185 ;  /* 0x0000008d6ab97223 */ /* 0x000fe400000100b9 */
[----:B------:R-:W-:Y:S02]  /*4300*/  FADD.FTZ R144, R97, R97 ;  /* 0x0000006161907221 */ /* 0x000fe40000010000 */
[----:B------:R-:W-:Y:S02]  /*4310*/  FFMA.FTZ R145, R135, UR42, -R16 ;  /* 0x0000002a87917c23 */ /* 0x000fe40008010810 */
[----:B------:R-:W-:Y:S02]  /*4320*/  FMUL.FTZ R139, R151, UR43 ;  /* 0x0000002b978b7c20 */ /* 0x000fe40008410000 */
[----:B------:R-:W-:Y:S02]  /*4330*/  FFMA.FTZ R17, R135, UR43, R18 ;  /* 0x0000002b87117c23 */ /* 0x000fe40008010012 */
[----:B------:R-:W-:-:S02]  /*4340*/  FMUL.FTZ R141, R151, UR42 ;  /* 0x0000002a978d7c20 */ /* 0x000fc40008410000 */
[----:B------:R-:W-:Y:S02]  /*4350*/  FFMA.FTZ R187, R106, R138, -R187 ;  /* 0x0000008a6abb7223 */ /* 0x000fe400000108bb */
[----:B------:R-:W-:Y:S02]  /*4360*/  FMUL.FTZ R145, R144, R145 ;  /* 0x0000009190917220 */ /* 0x000fe40000410000 */
[----:B------:R-:W-:Y:S02]  /*4370*/  FADD.FTZ R138, R94, R94 ;  /* 0x0000005e5e8a7221 */ /* 0x000fe40000010000 */
[----:B------:R-:W-:Y:S02]  /*4380*/  FFMA.FTZ R139, R148, UR42, -R139 ;  /* 0x0000002a948b7c23 */ /* 0x000fe4000801088b */
[----:B------:R-:W-:Y:S02]  /*4390*/  FMUL.FTZ R144, R144, R17 ;  /* 0x0000001190907220 */ /* 0x000fe40000410000 */
[----:B------:R-:W-:-:S02]  /*43a0*/  FFMA.FTZ R153, R148, UR43, R141 ;  /* 0x0000002b94997c23 */ /* 0x000fc4000801008d */
[C---:B------:R-:W-:Y:S02]  /*43b0*/  FMUL.FTZ R17, R149.reuse, UR43 ;  /* 0x0000002b95117c20 */ /* 0x040fe40008410000 */
[----:B------:R-:W-:Y:S02]  /*43c0*/  FMUL.FTZ R19, R149, UR42 ;  /* 0x0000002a95137c20 */ /* 0x000fe40008410000 */
[C---:B------:R-:W-:Y:S02]  /*43d0*/  FMUL.FTZ R139, R138.reuse, R139 ;  /* 0x0000008b8a8b7220 */ /* 0x040fe40000410000 */
[----:B------:R-:W-:Y:S01]  /*43e0*/  FMUL.FTZ R138, R138, R153 ;  /* 0x000000998a8a7220 */ /* 0x000fe20000410000 */
[----:B------:R-:W-:Y:S01]  /*43f0*/  HADD2.F32 R153, -RZ, R20.H1_H1 ;  /* 0x30000014ff997230 */ /* 0x000fe20000004100 */
[----:B------:R-:W-:Y:S02]  /*4400*/  FADD.FTZ R140, R95, R95 ;  /* 0x0000005f5f8c7221 */ /* 0x000fe40000010000 */
[----:B------:R-:W-:-:S02]  /*4410*/  FFMA.FTZ R17, R146, UR42, -R17 ;  /* 0x0000002a92117c23 */ /* 0x000fc40008010811 */
[----:B------:R-:W-:Y:S01]  /*4420*/  FFMA.FTZ R19, R146, UR43, R19 ;  /* 0x0000002b92137c23 */ /* 0x000fe20008010013 */
[----:B------:R-:W-:Y:S01]  /*4430*/  HADD2.F32 R150, -RZ, R20.H0_H0 ;  /* 0x20000014ff967230 */ /* 0x000fe20000004100 */
[C---:B------:R-:W-:Y:S01]  /*4440*/  FMUL.FTZ R141, R140.reuse, R17 ;  /* 0x000000118c8d7220 */ /* 0x040fe20000410000 */
[--C-:B------:R-:W-:Y:S01]  /*4450*/  HADD2.F32 R163, -RZ, R21.reuse.H1_H1 ;  /* 0x30000015ffa37230 */ /* 0x100fe20000004100 */
[----:B------:R-:W-:Y:S02]  /*4460*/  FMUL.FTZ R140, R140, R19 ;  /* 0x000000138c8c7220 */ /* 0x000fe40000410000 */
[C---:B------:R-:W-:Y:S02]  /*4470*/  FMUL.FTZ R17, R153.reuse, UR43 ;  /* 0x0000002b99117c20 */ /* 0x040fe40008410000 */
[----:B------:R-:W-:Y:S01]  /*4480*/  FMUL.FTZ R19, R153, UR42 ;  /* 0x0000002a99137c20 */ /* 0x000fe20008410000 */
[----:B------:R-:W-:Y:S01]  /*4490*/  HADD2.F32 R165, -RZ, R22.H1_H1 ;  /* 0x30000016ffa57230 */ /* 0x000fe20000004100 */
[----:B------:R-:W-:Y:S01]  /*44a0*/  FADD.FTZ R160, R93, R93 ;  /* 0x0000005d5da07221 */ /* 0x000fe20000010000 */
[----:B------:R-:W-:Y:S01]  /*44b0*/  HADD2.F32 R152, -RZ, R21.H0_H0 ;  /* 0x20000015ff987230 */ /* 0x000fe20000004100 */
[----:B------:R-:W-:-:S02]  /*44c0*/  FFMA.FTZ R17, R150, UR42, -R17 ;  /* 0x0000002a96117c23 */ /* 0x000fc40008010811 */
[----:B------:R-:W-:Y:S02]  /*44d0*/  FFMA.FTZ R19, R150, UR43, R19 ;  /* 0x0000002b96137c23 */ /* 0x000fe40008010013 */
[----:B------:R-:W-:Y:S01]  /*44e0*/  FMUL.FTZ R21, R163, UR43 ;  /* 0x0000002ba3157c20 */ /* 0x000fe20008410000 */
[----:B------:R-:W-:Y:S01]  /*44f0*/  HADD2.F32 R162, -RZ, R22.H0_H0 ;  /* 0x20000016ffa27230 */ /* 0x000fe20000004100 */
[C---:B------:R-:W-:Y:S01]  /*4500*/  FMUL.FTZ R161, R160.reuse, R17 ;  /* 0x00000011a0a17220 */ /* 0x040fe20000410000 */
[----:B------:R-:W-:Y:S01]  /*4510*/  HADD2.F32 R167, -RZ, R23.H1_H1 ;  /* 0x30000017ffa77230 */ /* 0x000fe20000004100 */
[----:B------:R-:W-:Y:S02]  /*4520*/  FMUL.FTZ R160, R160, R19 ;  /* 0x00000013a0a07220 */ /* 0x000fe40000410000 */
[----:B------:R-:W-:Y:S02]  /*4530*/  FMUL.FTZ R17, R165, UR43 ;  /* 0x0000002ba5117c20 */ /* 0x000fe40008410000 */
[----:B------:R-:W-:-:S02]  /*4540*/  FADD.FTZ R158, R92, R92 ;  /* 0x0000005c5c9e7221 */ /* 0x000fc40000010000 */
[----:B------:R-:W-:Y:S02]  /*4550*/  FFMA.FTZ R21, R152, UR42, -R21 ;  /* 0x0000002a98157c23 */ /* 0x000fe40008010815 */
[----:B------:R-:W-:Y:S01]  /*4560*/  FMUL.FTZ R19, R165, UR42 ;  /* 0x0000002aa5137c20 */ /* 0x000fe20008410000 */
[----:B------:R-:W-:Y:S01]  /*4570*/  HADD2.F32 R168, -RZ, R24.H1_H1 ;  /* 0x30000018ffa87230 */ /* 0x000fe20000004100 */
[----:B------:R-:W-:Y:S01]  /*4580*/  FADD.FTZ R156, R91, R91 ;  /* 0x0000005b5b9c7221 */ /* 0x000fe20000010000 */
[----:B------:R-:W-:Y:S01]  /*4590*/  HADD2.F32 R164, -RZ, R23.H0_H0 ;  /* 0x20000017ffa47230 */ /* 0x000fe20000004100 */
[----:B------:R-:W-:Y:S02]  /*45a0*/  FFMA.FTZ R17, R162, UR42, -R17 ;  /* 0x0000002aa2117c23 */ /* 0x000fe40008010811 */
[----:B------:R-:W-:Y:S02]  /*45b0*/  FMUL.FTZ R159, R158, R21 ;  /* 0x000000159e9f7220 */ /* 0x000fe40000410000 */
[----:B------:R-:W-:-:S02]  /*45c0*/  FFMA.FTZ R19, R162, UR43, R19 ;  /* 0x0000002ba2137c23 */ /* 0x000fc40008010013 */
[----:B------:R-:W-:Y:S01]  /*45d0*/  FMUL.FTZ R21, R167, UR43 ;  /* 0x0000002ba7157c20 */ /* 0x000fe20008410000 */
[----:B------:R-:W-:Y:S01]  /*45e0*/  HADD2.F32 R166, -RZ, R24.H0_H0 ;  /* 0x20000018ffa67230 */ /* 0x000fe20000004100 */
[C---:B------:R-:W-:Y:S01]  /*45f0*/  FMUL.FTZ R157, R156.reuse, R17 ;  /* 0x000000119c9d7220 */ /* 0x040fe20000410000 */
[----:B------:R-:W-:Y:S01]  /*4600*/  HADD2.F32 R175, -RZ, R25.H1_H1 ;  /* 0x30000019ffaf7230 */ /* 0x000fe20000004100 */
[----:B------:R-:W-:Y:S02]  /*4610*/  FMUL.FTZ R156, R156, R19 ;  /* 0x000000139c9c7220 */ /* 0x000fe40000410000 */
[----:B------:R-:W-:Y:S02]  /*4620*/  FMUL.FTZ R17, R168, UR43 ;  /* 0x0000002ba8117c20 */ /* 0x000fe40008410000 */
[----:B------:R-:W-:Y:S02]  /*4630*/  FADD.FTZ R154, R90, R90 ;  /* 0x0000005a5a9a7221 */ /* 0x000fe40000010000 */
[----:B------:R-:W-:-:S02]  /*4640*/  FFMA.FTZ R21, R164, UR42, -R21 ;  /* 0x0000002aa4157c23 */ /* 0x000fc40008010815 */
[----:B------:R-:W-:Y:S01]  /*4650*/  FMUL.FTZ R19, R168, UR42 ;  /* 0x0000002aa8137c20 */ /* 0x000fe20008410000 */
[----:B------:R-:W-:Y:S01]  /*4660*/  HADD2.F32 R24, -RZ, R25.H0_H0 ;  /* 0x20000019ff187230 */ /* 0x000fe20000004100 */
[----:B------:R-:W-:Y:S01]  /*4670*/  FADD.FTZ R172, R89, R89 ;  /* 0x0000005959ac7221 */ /* 0x000fe20000010000 */
[--C-:B------:R-:W-:Y:S01]  /*4680*/  HADD2.F32 R177, -RZ, R26.reuse.H1_H1 ;  /* 0x3000001affb17230 */ /* 0x100fe20000004100 */
[----:B------:R-:W-:Y:S02]  /*4690*/  FFMA.FTZ R17, R166, UR42, -R17 ;  /* 0x0000002aa6117c23 */ /* 0x000fe40008010811 */
[----:B------:R-:W-:Y:S02]  /*46a0*/  FMUL.FTZ R155, R154, R21 ;  /* 0x000000159a9b7220 */ /* 0x000fe40000410000 */
[----:B------:R-:W-:Y:S02]  /*46b0*/  FFMA.FTZ R19, R166, UR43, R19 ;  /* 0x0000002ba6137c23 */ /* 0x000fe40008010013 */
[----:B------:R-:W-:Y:S01]  /*46c0*/  FMUL.FTZ R21, R175, UR43 ;  /* 0x0000002baf157c20 */ /* 0x000fe20008410000 */
[----:B------:R-:W-:Y:S01]  /*46d0*/  HADD2.F32 R174, -RZ, R26.H0_H0 ;  /* 0x2000001affae7230 */ /* 0x000fe20000004100 */
[C---:B------:R-:W-:Y:S01]  /*46e0*/  FMUL.FTZ R173, R172.reuse, R17 ;  /* 0x00000011acad7220 */ /* 0x040fe20000410000 */
[----:B------:R-:W-:Y:S01]  /*46f0*/  HADD2.F32 R178, -RZ, R27.H1_H1 ;  /* 0x3000001bffb27230 */ /* 0x000fe20000004100 */
[----:B------:R-:W-:Y:S01]  /*4700*/  FMUL.FTZ R172, R172, R19 ;  /* 0x00000013acac7220 */ /* 0x000fe20000410000 */
[----:B------:R-:W-:Y:S01]  /*4710*/  HADD2.F32 R179, -RZ, R28.H1_H1 ;  /* 0x3000001cffb37230 */ /* 0x000fe20000004100 */
[----:B------:R-:W-:-:S02]  /*4720*/  FADD.FTZ R170, R88, R88 ;  /* 0x0000005858aa7221 */ /* 0x000fc40000010000 */
[----:B------:R-:W-:Y:S02]  /*4730*/  FFMA.FTZ R21, R24, UR42, -R21 ;  /* 0x0000002a18157c23 */ /* 0x000fe40008010815 */
[C---:B------:R-:W-:Y:S02]  /*4740*/  FMUL.FTZ R17, R177.reuse, UR43 ;  /* 0x0000002bb1117c20 */ /* 0x040fe40008410000 */
[----:B------:R-:W-:Y:S01]  /*4750*/  FMUL.FTZ R19, R177, UR42 ;  /* 0x0000002ab1137c20 */ /* 0x000fe20008410000 */
[----:B------:R-:W-:Y:S01]  /*4760*/  ISETP.NE.AND P0, PT, R102, 0x3f, PT ;  /* 0x0000003f6600780c */ /* 0x000fe20003f05270 */
[----:B------:R-:W-:Y:S01]  /*4770*/  HADD2.F32 R176, -RZ, R27.H0_H0 ;  /* 0x2000001bffb07230 */ /* 0x000fe20000004100 */
[----:B------:R-:W-:Y:S01]  /*4780*/  FMUL.FTZ R171, R170, R21 ;  /* 0x00000015aaab7220 */ /* 0x000fe20000410000 */
[----:B------:R-:W-:Y:S01]  /*4790*/  HADD2.F32 R28, -RZ, R28.H0_H0 ;  /* 0x2000001cff1c7230 */ /* 0x000fe20000004100 */
[----:B------:R-:W-:Y:S02]  /*47a0*/  FADD.FTZ R27, R87, R87 ;  /* 0x00000057571b7221 */ /* 0x000fe40000010000 */
[----:B------:R-:W-:-:S02]  /*47b0*/  FFMA.FTZ R16, R174, UR42, -R17 ;  /* 0x0000002aae107c23 */ /* 0x000fc40008010811 */
[----:B------:R-:W-:Y:S02]  /*47c0*/  FFMA.FTZ R18, R174, UR43, R19 ;  /* 0x0000002bae127c23 */ /* 0x000fe40008010013 */
[----:B------:R-:W-:Y:S02]  /*47d0*/  FMUL.FTZ R21, R178, UR43 ;  /* 0x0000002bb2157c20 */ /* 0x000fe40008410000 */
[C---:B------:R-:W-:Y:S02]  /*47e0*/  FMUL.FTZ R17, R179.reuse, UR43 ;  /* 0x0000002bb3117c20 */ /* 0x040fe40008410000 */
[----:B------:R-:W-:Y:S02]  /*47f0*/  FMUL.FTZ R19, R179, UR42 ;  /* 0x0000002ab3137c20 */ /* 0x000fe40008410000 */
[----:B------:R-:W-:Y:S02]  /*4800*/  FMUL.FTZ R169, R27, R16 ;  /* 0x000000101ba97220 */ /* 0x000fe40000410000 */
[----:B------:R-:W-:-:S02]  /*4810*/  FFMA.FTZ R26, R176, UR42, -R21 ;  /* 0x0000002ab01a7c23 */ /* 0x000fc40008010815 */
[----:B------:R-:W-:Y:S02]  /*4820*/  FMUL.FTZ R27, R27, R18 ;  /* 0x000000121b1b7220 */ /* 0x000fe40000410000 */
[----:B------:R-:W-:Y:S02]  /*4830*/  FADD.FTZ R16, R84, R84 ;  /* 0x0000005454107221 */ /* 0x000fe40000010000 */
[C---:B------:R-:W-:Y:S02]  /*4840*/  FFMA.FTZ R17, R28.reuse, UR42, -R17 ;  /* 0x0000002a1c117c23 */ /* 0x040fe40008010811 */
[----:B------:R-:W-:Y:S02]  /*4850*/  FFMA.FTZ R19, R28, UR43, R19 ;  /* 0x0000002b1c137c23 */ /* 0x000fe40008010013 */
[C---:B------:R-:W-:Y:S02]  /*4860*/  FMUL.FTZ R21, R105.reuse, R3 ;  /* 0x0000000369157220 */ /* 0x040fe40000410000 */
[----:B------:R-:W-:Y:S01]  /*4870*/  FMUL.FTZ R18, R105, R2 ;  /* 0x0000000269127220 */ /* 0x000fe20000410000 */
[----:B------:R-:W-:-:S02]  /*4880*/  HADD2.F32 R181, -RZ, R30.H0_H0 ;  /* 0x2000001effb57230 */ /* 0x000fc40000004100 */
[----:B------:R-:W-:Y:S01]  /*4890*/  HADD2.F32 R182, -RZ, R30.H1_H1 ;  /* 0x3000001effb67230 */ /* 0x000fe20000004100 */
[C---:B------:R-:W-:Y:S01]  /*48a0*/  FMUL.FTZ R30, R16.reuse, R17 ;  /* 0x00000011101e7220 */ /* 0x040fe20000410000 */
[--C-:B------:R-:W-:Y:S02]  /*48b0*/  HADD2.F32 R183, -RZ, R31.reuse.H0_H0 ;  /* 0x2000001fffb77230 */ /* 0x100fe40000004100 */
[----:B------:R-:W-:Y:S01]  /*48c0*/  HADD2.F32 R184, -RZ, R31.H1_H1 ;  /* 0x3000001fffb87230 */ /* 0x000fe20000004100 */
[----:B------:R-:W-:Y:S02]  /*48d0*/  FMUL.FTZ R31, R16, R19 ;  /* 0x00000013101f7220 */ /* 0x000fe40000410000 */
[C---:B------:R-:W-:Y:S02]  /*48e0*/  FFMA.FTZ R17, R106.reuse, R2, R21 ;  /* 0x000000026a117223 */ /* 0x040fe40000010015 */
[----:B------:R-:W-:Y:S02]  /*48f0*/  FFMA.FTZ R16, R106, R3, -R18 ;  /* 0x000000036a107223 */ /* 0x000fe40000010812 */
[----:B------:R-:W-:Y:S01]  /*4900*/  FMUL.FTZ R23, R163, UR42 ;  /* 0x0000002aa3177c20 */ /* 0x000fe20008410000 */
[----:B------:R0:W1:Y:S03]  /*4910*/  @P0 LDS.64 R2, [R102.X8+0x49e8] ;  /* 0x0049e80066020984 */ /* 0x0000660000008a00 */
[----:B------:R-:W-:-:S04]  /*4920*/  FFMA.FTZ R23, R152, UR43, R23 ;  /* 0x0000002b98177c23 */ /* 0x000fc80008010017 */
[----:B------:R-:W-:Y:S02]  /*4930*/  FMUL.FTZ R158, R158, R23 ;  /* 0x000000179e9e7220 */ /* 0x000fe40000410000 */
[----:B------:R-:W-:-:S04]  /*4940*/  FMUL.FTZ R23, R167, UR42 ;  /* 0x0000002aa7177c20 */ /* 0x000fc80008410000 */
[----:B------:R-:W-:-:S04]  /*4950*/  FFMA.FTZ R23, R164, UR43, R23 ;  /* 0x0000002ba4177c23 */ /* 0x000fc80008010017 */
[----:B------:R-:W-:Y:S02]  /*4960*/  FMUL.FTZ R154, R154, R23 ;  /* 0x000000179a9a7220 */ /* 0x000fe40000410000 */
[----:B------:R-:W-:Y:S01]  /*4970*/  FMUL.FTZ R23, R175, UR42 ;  /* 0x0000002aaf177c20 */ /* 0x000fe20008410000 */
[----:B------:R-:W-:-:S03]  /*4980*/  HADD2.F32 R180, -RZ, R29.H0_H0 ;  /* 0x2000001dffb47230 */ /* 0x000fc60000004100 */
[----:B------:R-:W-:Y:S01]  /*4990*/  FFMA.FTZ R23, R24, UR43, R23 ;  /* 0x0000002b18177c23 */ /* 0x000fe20008010017 */
[----:B------:R-:W-:Y:S02]  /*49a0*/  HADD2.F32 R29, -RZ, R29.H1_H1 ;  /* 0x3000001dff1d7230 */ /* 0x000fe40000004100 */
[----:B------:R-:W-:Y:S01]  /*49b0*/  HADD2.F32 R21, -RZ, R7.H1_H1 ;  /* 0x30000007ff157230 */ /* 0x000fe20000004100 */
[----:B------:R-:W-:Y:S02]  /*49c0*/  FMUL.FTZ R170, R170, R23 ;  /* 0x00000017aaaa7220 */ /* 0x000fe40000410000 */
[----:B------:R-:W-:Y:S02]  /*49d0*/  FMUL.FTZ R23, R178, UR42 ;  /* 0x0000002ab2177c20 */ /* 0x000fe40008410000 */
[----:B------:R-:W-:Y:S02]  /*49e0*/  FADD.FTZ R25, R86, R86 ;  /* 0x0000005656197221 */ /* 0x000fe40000010000 */
[----:B------:R-:W-:-:S02]  /*49f0*/  FFMA.FTZ R20, R176, UR43, R23 ;  /* 0x0000002bb0147c23 */ /* 0x000fc40008010017 */
[C---:B------:R-:W-:Y:S01]  /*4a00*/  FMUL.FTZ R19, R29.reuse, UR43 ;  /* 0x0000002b1d137c20 */ /* 0x040fe20008410000 */
[----:B------:R-:W-:Y:S01]  /*4a10*/  BSSY B0, `(.L_x_6552) ;  /* 0x0000017000007945 */ /* 0x000fe20003800000 */
[----:B------:R-:W-:Y:S02]  /*4a20*/  FMUL.FTZ R23, R29, UR42 ;  /* 0x0000002a1d177c20 */ /* 0x000fe40008410000 */
[----:B------:R-:W-:Y:S02]  /*4a30*/  FMUL.FTZ R204, R48, R21 ;  /* 0x0000001530cc7220 */ /* 0x000fe40000410000 */
[C---:B------:R-:W-:Y:S02]  /*4a40*/  FMUL.FTZ R26, R25.reuse, R26 ;  /* 0x0000001a191a7220 */ /* 0x040fe40000410000 */
[----:B------:R-:W-:Y:S02]  /*4a50*/  FFMA.FTZ R21, R180, UR42, -R19 ;  /* 0x0000002ab4157c23 */ /* 0x000fe40008010813 */
[----:B------:R-:W-:-:S02]  /*4a60*/  FMUL.FTZ R25, R25, R20 ;  /* 0x0000001419197220 */ /* 0x000fc40000410000 */
[----:B------:R-:W-:Y:S02]  /*4a70*/  FADD.FTZ R186, R83, R83 ;  /* 0x0000005353ba7221 */ /* 0x000fe40000010000 */
[----:B------:R-:W-:Y:S02]  /*4a80*/  FFMA.FTZ R23, R180, UR43, R23 ;  /* 0x0000002bb4177c23 */ /* 0x000fe40008010017 */
        /* <DEDUP_REMOVED lines=15> */
.L_x_6553:
[----:B01----:R-:W-:Y:S05]  /*4b80*/  BSYNC B0 ;  /* 0x0000000000007941 */ /* 0x003fea0003800000 */
.L_x_6552:
[----:B------:R-:W-:Y:S01]  /*4b90*/  ISETP.GT.U32.AND P0, PT, R102, 0x1f, PT ;  /* 0x0000001f6600780c */ /* 0x000fe20003f04070 */
[----:B------:R-:W-:Y:S01]  /*4ba0*/  FMUL.FTZ R20, R182, UR43 ;  /* 0x0000002bb6147c20 */ /* 0x000fe20008410000 */
[----:B------:R0:W-:Y:S01]  /*4bb0*/  STS.128 [R102.X16+0x31d0], R16 ;  /* 0x0031d01066007388 */ /* 0x0001e2000000cc00 */
[----:B------:R-:W-:Y:S01]  /*4bc0*/  FMUL.FTZ R206, R184, UR43 ;  /* 0x0000002bb8ce7c20 */ /* 0x000fe20008410000 */
[----:B------:R-:W-:Y:S01]  /*4bd0*/  BSSY B0, `(.L_x_6554) ;  /* 0x00000ae000007945 */ /* 0x000fe20003800000 */
[----:B------:R-:W-:Y:S02]  /*4be0*/  FMUL.FTZ R22, R182, UR42 ;  /* 0x0000002ab6167c20 */ /* 0x000fe40008410000 */
[----:B------:R-:W-:Y:S02]  /*4bf0*/  FMUL.FTZ R212, R184, UR42 ;  /* 0x0000002ab8d47c20 */ /* 0x000fe40008410000 */
[----:B------:R-:W-:Y:S02]  /*4c00*/  FADD.FTZ R188, R82, R82 ;  /* 0x0000005252bc7221 */ /* 0x000fe40000010000 */
[----:B------:R-:W-:-:S02]  /*4c10*/  FADD.FTZ R190, R81, R81 ;  /* 0x0000005151be7221 */ /* 0x000fc40000010000 */
[----:B------:R-:W-:Y:S02]  /*4c20*/  FFMA.FTZ R187, R181, UR42, -R20 ;  /* 0x0000002ab5bb7c23 */ /* 0x000fe40008010814 */
[----:B------:R-:W-:Y:S02]  /*4c30*/  FFMA.FTZ R189, R183, UR42, -R206 ;  /* 0x0000002ab7bd7c23 */ /* 0x000fe400080108ce */
[----:B------:R-:W-:Y:S02]  /*4c40*/  FMUL.FTZ R185, R186, R21 ;  /* 0x00000015bab97220 */ /* 0x000fe40000410000 */
[----:B0-----:R-:W-:Y:S02]  /*4c50*/  FFMA.FTZ R17, R181, UR43, R22 ;  /* 0x0000002bb5117c23 */ /* 0x001fe40008010016 */
[----:B------:R-:W-:Y:S02]  /*4c60*/  FFMA.FTZ R19, R183, UR43, R212 ;  /* 0x0000002bb7137c23 */ /* 0x000fe400080100d4 */
[----:B------:R-:W-:-:S02]  /*4c70*/  FMUL.FTZ R187, R188, R187 ;  /* 0x000000bbbcbb7220 */ /* 0x000fc40000410000 */
        /* <DEDUP_REMOVED lines=21> */
.L_x_6660:
        /* <DEDUP_REMOVED lines=68> */
.L_x_6661:
[----:B------:R-:W-:Y:S01]  /*5210*/  MOV R211, R18 ;  /* 0x0000001200d37202 */ /* 0x000fe20000000f00 */
[-C--:B0-2---:R-:W-:Y:S01]  /*5220*/  FMUL.FTZ R18, R209, R206.reuse ;  /* 0x000000ced1127220 */ /* 0x085fe20000410000 */
[----:B------:R-:W-:Y:S01]  /*5230*/  ISETP.GE.AND P0, PT, R101, 0x10, PT ;  /* 0x000000106500780c */ /* 0x000fe20003f06270 */
[----:B-1----:R-:W-:Y:S01]  /*5240*/  FMUL.FTZ R16, R19, R206 ;  /* 0x000000ce13107220 */ /* 0x002fe20000410000 */
[----:B------:R-:W-:Y:S01]  /*5250*/  MOV R212, R23 ;  /* 0x0000001700d47202 */ /* 0x000fe20000000f00 */
[----:B---3--:R-:W-:-:S02]  /*5260*/  FFMA.FTZ R17, R21, R211, R18 ;  /* 0x000000d315117223 */ /* 0x008fc40000010012 */
[-C--:B------:R-:W-:Y:S02]  /*5270*/  FMUL.FTZ R18, R21, R206.reuse ;  /* 0x000000ce15127220 */ /* 0x080fe40000410000 */
[CC--:B----4-:R-:W-:Y:S02]  /*5280*/  FFMA.FTZ R21, R207.reuse, R211.reuse, R16 ;  /* 0x000000d3cf157223 */ /* 0x0d0fe40000010010 */
[----:B------:R-:W-:Y:S02]  /*5290*/  FMUL.FTZ R16, R207, R206 ;  /* 0x000000cecf107220 */ /* 0x000fe40000410000 */
        /* <DEDUP_REMOVED lines=11> */
[----:B-----5:R-:W-:Y:S05]  /*5350*/  CALL.REL.NOINC `($__internal_160_$__cuda_sm70_shflsync_idx_p) ;  /* 0x00008bc000007944 */ /* 0x020fea0003c00000 */
.L_x_6558:
[----:B------:R-:W-:Y:S05]  /*5360*/  BRA.CONV ~URZ, `(.L_x_6559) ;  /* 0x000000637f007947 */ /* 0x000fea000b800000 */
[----:B0-----:R-:W-:Y:S01]  /*5370*/  HFMA2.MMA R21, -RZ, RZ, 0, 1.847743988037109375e-06 ;  /* 0x0000001fff157435 */ /* 0x001fe200000001ff */
[----:B------:R-:W-:Y:S02]  /*5380*/  MOV R19, R206 ;  /* 0x000000ce00137202 */ /* 0x000fe40000000f00 */
[----:B------:R-:W-:-:S02]  /*5390*/  MOV R20, 0x1f ;  /* 0x0000001f00147802 */ /* 0x000fc40000000f00 */
[----:B-1----:R-:W-:Y:S02]  /*53a0*/  MOV R18, 0xffffffff ;  /* 0xffffffff00127802 */ /* 0x002fe40000000f00 */
[----:B------:R-:W-:Y:S02]  /*53b0*/  MOV R16, 0x53d0 ;  /* 0x000053d000107802 */ /* 0x000fe40000000f00 */
[----:B-----5:R-:W-:Y:S05]  /*53c0*/  CALL.REL.NOINC `($__internal_160_$__cuda_sm70_shflsync_idx_p) ;  /* 0x00008b5000007944 */ /* 0x020fea0003c00000 */
.L_x_6559:
[----:B------:R-:W-:Y:S05]  /*53d0*/  BRA.CONV ~URZ, `(.L_x_6560) ;  /* 0x000000637f007947 */ /* 0x000fea000b800000 */
[----:B0-----:R-:W-:Y:S01]  /*53e0*/  HFMA2.MMA R21, -RZ, RZ, 0, 1.847743988037109375e-06 ;  /* 0x0000001fff157435 */ /* 0x001fe200000001ff */
[----:B------:R-:W-:Y:S02]  /*53f0*/  MOV R19, R22 ;  /* 0x0000001600137202 */ /* 0x000fe40000000f00 */
[----:B------:R-:W-:Y:S02]  /*5400*/  MOV R20, 0x1f ;  /* 0x0000001f00147802 */ /* 0x000fe40000000f00 */
[----:B-1----:R-:W-:Y:S02]  /*5410*/  MOV R18, 0xffffffff ;  /* 0xffffffff00127802 */ /* 0x002fe40000000f00 */
[----:B------:R-:W-:Y:S02]  /*5420*/  MOV R16, 0x5440 ;  /* 0x0000544000107802 */ /* 0x000fe40000000f00 */
[----:B-----5:R-:W-:Y:S05]  /*5430*/  CALL.REL.NOINC `($__internal_160_$__cuda_sm70_shflsync_idx_p) ;  /* 0x00008ae000007944 */ /* 0x020fea0003c00000 */
.L_x_6560:
[----:B------:R-:W-:Y:S05]  /*5440*/  BRA.CONV ~URZ, `(.L_x_6561) ;  /* 0x000000637f007947 */ /* 0x000fea000b800000 */
[----:B0-----:R-:W-:Y:S01]  /*5450*/  HFMA2.MMA R21, -RZ, RZ, 0, 1.847743988037109375e-06 ;  /* 0x0000001fff157435 */ /* 0x001fe200000001ff */
[----:B------:R-:W-:-:S02]  /*5460*/  MOV R19, R212 ;  /* 0x000000d400137202 */ /* 0x000fc40000000f00 */
[----:B------:R-:W-:Y:S02]  /*5470*/  MOV R20, 0x1f ;  /* 0x0000001f00147802 */ /* 0x000fe40000000f00 */
[----:B-1----:R-:W-:Y:S02]  /*5480*/  MOV R18, 0xffffffff ;  /* 0xffffffff00127802 */ /* 0x002fe40000000f00 */
[----:B------:R-:W-:Y:S02]  /*5490*/  MOV R16, 0x54b0 ;  /* 0x000054b000107802 */ /* 0x000fe40000000f00 */
[----:B-----5:R-:W-:Y:S05]  /*54a0*/  CALL.REL.NOINC `($__internal_160_$__cuda_sm70_shflsync_idx_p) ;  /* 0x00008a7000007944 */ /* 0x020fea0003c00000 */
.L_x_6561:
        /* <DEDUP_REMOVED lines=9> */
.L_x_6662:
        /* <DEDUP_REMOVED lines=23> */
.L_x_6555:
[----:B------:R-:W-:Y:S05]  /*56b0*/  BSYNC B0 ;  /* 0x0000000000007941 */ /* 0x000fea0003800000 */
.L_x_6554:
[----:B------:R-:W-:Y:S01]  /*56c0*/  WARPSYNC 0xffffffff ;  /* 0xffffffff00007948 */ /* 0x000fe20003800000 */
[----:B------:R-:W-:Y:S01]  /*56d0*/  BAR.SYNC.DEFER_BLOCKING 0x0 ;  /* 0x0000000000007b1d */ /* 0x000fe20000010000 */
[CC--:B-1---5:R-:W-:Y:S01]  /*56e0*/  FMUL.FTZ R12, R105.reuse, R190.reuse ;  /* 0x000000be690c7220 */ /* 0x0e2fe20000410000 */
[----:B------:R-:W-:Y:S01]  /*56f0*/  MOV R13, UR29 ;  /* 0x0000001d000d7c02 */ /* 0x000fe20008000f00 */
[----:B------:R-:W-:Y:S01]  /*5700*/  FMUL.FTZ R14, R106, R190 ;  /* 0x000000be6a0e7220 */ /* 0x000fe20000410000 */
[----:B------:R-:W-:Y:S01]  /*5710*/  LOP3.LUT P0, RZ, R102, 0x1f, RZ, 0xc0, !PT ;  /* 0x0000001f66ff7812 */ /* 0x000fe2000780c0ff */
[-C--:B------:R-:W-:Y:S01]  /*5720*/  FFMA.FTZ R12, R106, R189.reuse, -R12 ;  /* 0x000000bd6a0c7223 */ /* 0x080fe2000001080c */
[----:B------:R-:W-:Y:S01]  /*5730*/  MOV R219, UR7 ;  /* 0x0000000700db7c02 */ /* 0x000fe20008000f00 */
        /* <DEDUP_REMOVED lines=13> */
[C---:B------:R-:W-:Y:S02]  /*5810*/  FMUL.FTZ R17, R107.reuse, -R15 ;  /* 0x8000000f6b117220 */ /* 0x040fe40000410000 */
[----:B------:R-:W-:Y:S02]  /*5820*/  FFMA.FTZ R18, R108, R16, -R19 ;  /* 0x000000106c127223 */ /* 0x000fe40000010813 */
        /* <DEDUP_REMOVED lines=16> */
[CC--:B------:R-:W-:Y:S02]  /*5930*/  FMUL.FTZ R21, R111.reuse, -R19.reuse ;  /* 0x800000136f157220 */ /* 0x0c0fe40000410000 */
        /* <DEDUP_REMOVED lines=14> */
[C---:B0-----:R-:W-:Y:S02]  /*5a20*/  FMUL.FTZ R15, R33.reuse, R13 ;  /* 0x0000000d210f7220 */ /* 0x041fe40000410000 */
[----:B------:R-:W-:Y:S02]  /*5a30*/  FFMA.FTZ R20, R114, R20, R19 ;  /* 0x0000001472147223 */ /* 0x000fe40000010013 */
[----:B------:R-:W-:-:S02]  /*5a40*/  FMUL.FTZ R33, R33, R12 ;  /* 0x0000000c21217220 */ /* 0x000fc40000410000 */
[----:B------:R-:W-:Y:S02]  /*5a50*/  FFMA.FTZ R14, R114, R17, R14 ;  /* 0x00000011720e7223 */ /* 0x000fe4000001000e */
[----:B------:R-:W-:Y:S02]  /*5a60*/  FADD.FTZ R20, -R27, R20 ;  /* 0x000000141b147221 */ /* 0x000fe40000010100 */
[C---:B------:R-:W-:Y:S02]  /*5a70*/  FFMA.FTZ R33, R32.reuse, R13, R33 ;  /* 0x0000000d20217223 */ /* 0x040fe40000010021 */
[----:B------:R-:W-:Y:S02]  /*5a80*/  FMUL.FTZ R13, R115, -R14 ;  /* 0x8000000e730d7220 */ /* 0x000fe40000410000 */
[----:B------:R-:W-:Y:S02]  /*5a90*/  FFMA.FTZ R15, R32, R12, -R15 ;  /* 0x0000000c200f7223 */ /* 0x000fe4000001080f */
[----:B------:R-:W-:-:S02]  /*5aa0*/  FADD.FTZ R18, R169, R18 ;  /* 0x00000012a9127221 */ /* 0x000fc40000010000 */
[C---:B------:R-:W-:Y:S02]  /*5ab0*/  FMUL.FTZ R17, R115.reuse, -R20 ;  /* 0x8000001473117220 */ /* 0x040fe40000410000 */
[-C--:B------:R-:W-:Y:S02]  /*5ac0*/  FFMA.FTZ R12, R116, R16.reuse, -R13 ;  /* 0x00000010740c7223 */ /* 0x080fe4000001080d */
[----:B------:R-:W-:Y:S02]  /*5ad0*/  FADD.FTZ R208, R208, R15 ;  /* 0x0000000fd0d07221 */ /* 0x000fe40000010000 */
[----:B------:R-:W-:Y:S02]  /*5ae0*/  FMUL.FTZ R13, R115, -R16 ;  /* 0x80000010730d7220 */ /* 0x000fe40000410000 */
[----:B------:R-:W-:Y:S02]  /*5af0*/  FFMA.FTZ R16, R116, R18, -R17 ;  /* 0x0000001274107223 */ /* 0x000fe40000010811 */
[----:B------:R-:W-:-:S02]  /*5b00*/  FADD.FTZ R206, RZ, R33 ;  /* 0x00000021ffce7221 */ /* 0x000fc40000010000 */
[----:B------:R-:W-:Y:S02]  /*5b10*/  FMUL.FTZ R17, R115, -R18 ;  /* 0x8000001273117220 */ /* 0x000fe40000410000 */
[C---:B------:R-:W-:Y:S02]  /*5b20*/  FMUL.FTZ R15, R133.reuse, R208 ;  /* 0x000000d0850f7220 */ /* 0x040fe40000410000 */
[C---:B------:R-:W-:Y:S02]  /*5b30*/  FFMA.FTZ R14, R116.reuse, R14, R13 ;  /* 0x0000000e740e7223 */ /* 0x040fe4000001000d */
[----:B------:R-:W-:Y:S02]  /*5b40*/  FMUL.FTZ R13, R133, R206 ;  /* 0x000000ce850d7220 */ /* 0x000fe40000410000 */
[----:B------:R-:W-:Y:S02]  /*5b50*/  FFMA.FTZ R17, R116, R20, R17 ;  /* 0x0000001474117223 */ /* 0x000fe40000010011 */
[----:B------:R-:W-:-:S02]  /*5b60*/  FFMA.FTZ R15, R134, R206, R15 ;  /* 0x000000ce860f7223 */ /* 0x000fc4000001000f */
[----:B------:R-:W-:Y:S02]  /*5b70*/  FFMA.FTZ R13, R134, R208, -R13 ;  /* 0x000000d0860d7223 */ /* 0x000fe4000001080d */
[----:B------:R-:W-:Y:S02]  /*5b80*/  FADD.FTZ R17, -R170, R17 ;  /* 0x00000011aa117221 */ /* 0x000fe40000010100 */
[----:B------:R-:W-:Y:S02]  /*5b90*/  FADD.FTZ R32, RZ, R15 ;  /* 0x0000000fff207221 */ /* 0x000fe40000010000 */
[----:B------:R-:W-:Y:S02]  /*5ba0*/  FMUL.FTZ R15, R117, -R14 ;  /* 0x8000000e750f7220 */ /* 0x000fe40000410000 */
[----:B------:R-:W-:Y:S02]  /*5bb0*/  FADD.FTZ R210, R210, R13 ;  /* 0x0000000dd2d27221 */ /* 0x000fe40000010000 */
[----:B------:R-:W-:-:S02]  /*5bc0*/  FADD.FTZ R16, R171, R16 ;  /* 0x00000010ab107221 */ /* 0x000fc40000010000 */
[----:B------:R-:W-:Y:S02]  /*5bd0*/  FMUL.FTZ R21, R117, -R17 ;  /* 0x8000001175157220 */ /* 0x000fe40000410000 */
[C---:B------:R-:W-:Y:S02]  /*5be0*/  FFMA.FTZ R18, R118.reuse, R12, -R15 ;  /* 0x0000000c76127223 */ /* 0x040fe4000001080f */
[C---:B------:R-:W-:Y:S02]  /*5bf0*/  FMUL.FTZ R15, R131.reuse, R210 ;  /* 0x000000d2830f7220 */ /* 0x040fe40000410000 */
[----:B------:R-:W-:Y:S02]  /*5c00*/  FFMA.FTZ R20, R118, R16, -R21 ;  /* 0x0000001076147223 */ /* 0x000fe40000010815 */
[----:B------:R-:W-:Y:S02]  /*5c10*/  FMUL.FTZ R13, R131, R32 ;  /* 0x00000020830d7220 */ /* 0x000fe40000410000 */
[----:B------:R-:W-:-:S02]  /*5c20*/  FMUL.FTZ R16, R117, -R16 ;  /* 0x8000001075107220 */ /* 0x000fc40000410000 */
[----:B------:R-:W-:Y:S02]  /*5c30*/  FMUL.FTZ R19, R117, -R12 ;  /* 0x8000000c75137220 */ /* 0x000fe40000410000 */
[C---:B------:R-:W-:Y:S02]  /*5c40*/  FFMA.FTZ R15, R132.reuse, R32, R15 ;  /* 0x00000020840f7223 */ /* 0x040fe4000001000f */
[----:B------:R-:W-:Y:S02]  /*5c50*/  FFMA.FTZ R12, R132, R210, -R13 ;  /* 0x000000d2840c7223 */ /* 0x000fe4000001080d */
[C---:B------:R-:W-:Y:S02]  /*5c60*/  FFMA.FTZ R17, R118.reuse, R17, R16 ;  /* 0x0000001176117223 */ /* 0x040fe40000010010 */
[----:B------:R-:W-:Y:S02]  /*5c70*/  FFMA.FTZ R19, R118, R14, R19 ;  /* 0x0000000e76137223 */ /* 0x000fe40000010013 */
[----:B------:R-:W-:-:S02]  /*5c80*/  FADD.FTZ R33, RZ, R15 ;  /* 0x0000000fff217221 */ /* 0x000fc40000010000 */
[----:B------:R-:W-:Y:S02]  /*5c90*/  FADD.FTZ R205, R203, R12 ;  /* 0x0000000ccbcd7221 */ /* 0x000fe40000010000 */
[----:B------:R-:W-:Y:S02]  /*5ca0*/  FADD.FTZ R17, -R172, R17 ;  /* 0x00000011ac117221 */ /* 0x000fe40000010100 */
[----:B------:R-:W-:Y:S02]  /*5cb0*/  FMUL.FTZ R13, R119, -R19 ;  /* 0x80000013770d7220 */ /* 0x000fe40000410000 */
[C---:B------:R-:W-:Y:S02]  /*5cc0*/  FMUL.FTZ R12, R129.reuse, R33 ;  /* 0x00000021810c7220 */ /* 0x040fe40000410000 */
[----:B------:R-:W-:Y:S02]  /*5cd0*/  FMUL.FTZ R14, R129, R205 ;  /* 0x000000cd810e7220 */ /* 0x000fe40000410000 */
[----:B------:R-:W-:-:S02]  /*5ce0*/  FADD.FTZ R20, R173, R20 ;  /* 0x00000014ad147221 */ /* 0x000fc40000010000 */
[C---:B------:R-:W-:Y:S02]  /*5cf0*/  FMUL.FTZ R21, R119.reuse, -R17 ;  /* 0x8000001177157220 */ /* 0x040fe40000410000 */
[----:B------:R-:W-:Y:S02]  /*5d00*/  FFMA.FTZ R15, R120, R18, -R13 ;  /* 0x00000012780f7223 */ /* 0x000fe4000001080d */
[C---:B------:R-:W-:Y:S02]  /*5d10*/  FFMA.FTZ R13, R130.reuse, R205, -R12 ;  /* 0x000000cd820d7223 */ /* 0x040fe4000001080c */
[----:B------:R-:W-:Y:S02]  /*5d20*/  FFMA.FTZ R14, R130, R33, R14 ;  /* 0x00000021820e7223 */ /* 0x000fe4000001000e */
[-C--:B------:R-:W-:Y:S02]  /*5d30*/  FFMA.FTZ R16, R120, R20.reuse, -R21 ;  /* 0x0000001478107223 */ /* 0x080fe40000010815 */
[----:B------:R-:W-:-:S02]  /*5d40*/  FMUL.FTZ R20, R119, -R20 ;  /* 0x8000001477147220 */ /* 0x000fc40000410000 */
[----:B------:R-:W-:Y:S02]  /*5d50*/  FMUL.FTZ R18, R119, -R18 ;  /* 0x8000001277127220 */ /* 0x000fe40000410000 */
[----:B------:R-:W-:Y:S02]  /*5d60*/  FADD.FTZ R212, R202, R13 ;  /* 0x0000000dcad47221 */ /* 0x000fe40000010000 */
[----:B------:R-:W-:Y:S02]  /*5d70*/  FADD.FTZ R203, RZ, R14 ;  /* 0x0000000effcb7221 */ /* 0x000fe40000010000 */
[C---:B------:R-:W-:Y:S02]  /*5d80*/  FFMA.FTZ R17, R120.reuse, R17, R20 ;  /* 0x0000001178117223 */ /* 0x040fe40000010014 */
[----:B------:R-:W-:Y:S02]  /*5d90*/  FFMA.FTZ R18, R120, R19, R18 ;  /* 0x0000001378127223 */ /* 0x000fe40000010012 */
[----:B------:R-:W-:-:S02]  /*5da0*/  FMUL.FTZ R12, R127, R212 ;  /* 0x000000d47f0c7220 */ /* 0x000fc40000410000 */
[-C--:B------:R-:W-:Y:S02]  /*5db0*/  FMUL.FTZ R13, R127, R203.reuse ;  /* 0x000000cb7f0d7220 */ /* 0x080fe40000410000 */
[----:B------:R-:W-:Y:S02]  /*5dc0*/  FADD.FTZ R17, -R154, R17 ;  /* 0x000000119a117221 */ /* 0x000fe40000010100 */
[----:B------:R-:W-:Y:S02]  /*5dd0*/  FMUL.FTZ R14, R121, -R18 ;  /* 0x80000012790e7220 */ /* 0x000fe40000410000 */
[C---:B------:R-:W-:Y:S02]  /*5de0*/  FFMA.FTZ R202, R128.reuse, R203, R12 ;  /* 0x000000cb80ca7223 */ /* 0x040fe4000001000c */
[----:B------:R-:W-:Y:S02]  /*5df0*/  FFMA.FTZ R12, R128, R212, -R13 ;  /* 0x000000d4800c7223 */ /* 0x000fe4000001080d */
[----:B------:R-:W-:-:S02]  /*5e00*/  FADD.FTZ R16, R155, R16 ;  /* 0x000000109b107221 */ /* 0x000fc40000010000 */
[C---:B------:R-:W-:Y:S02]  /*5e10*/  FMUL.FTZ R13, R121.reuse, -R17 ;  /* 0x80000011790d7220 */ /* 0x040fe40000410000 */
[CC--:B------:R-:W-:Y:S02]  /*5e20*/  FFMA.FTZ R14, R122.reuse, R15.reuse, -R14 ;  /* 0x0000000f7a0e7223 */ /* 0x0c0fe4000001080e */
[----:B------:R-:W-:Y:S02]  /*5e30*/  FADD.FTZ R202, RZ, R202 ;  /* 0x000000caffca7221 */ /* 0x000fe40000010000 */
[----:B------:R-:W-:Y:S02]  /*5e40*/  FMUL.FTZ R15, R121, -R15 ;  /* 0x8000000f790f7220 */ /* 0x000fe40000410000 */
[----:B------:R-:W-:Y:S02]  /*5e50*/  FADD.FTZ R207, R201, R12 ;  /* 0x0000000cc9cf7221 */ /* 0x000fe40000010000 */
[----:B------:R-:W-:-:S02]  /*5e60*/  FFMA.FTZ R20, R122, R16, -R13 ;  /* 0x000000107a147223 */ /* 0x000fc4000001080d */
[----:B------:R-:W-:Y:S02]  /*5e70*/  FMUL.FTZ R16, R121, -R16 ;  /* 0x8000001079107220 */ /* 0x000fe40000410000 */
[C---:B------:R-:W-:Y:S02]  /*5e80*/  FMUL.FTZ R12, R125.reuse, R202 ;  /* 0x000000ca7d0c7220 */ /* 0x040fe40000410000 */
[C---:B------:R-:W-:Y:S02]  /*5e90*/  FFMA.FTZ R18, R122.reuse, R18, R15 ;  /* 0x000000127a127223 */ /* 0x040fe4000001000f */
[----:B------:R-:W-:Y:S02]  /*5ea0*/  FMUL.FTZ R15, R125, R207 ;  /* 0x000000cf7d0f7220 */ /* 0x000fe40000410000 */
[----:B------:R-:W-:Y:S02]  /*5eb0*/  FFMA.FTZ R17, R122, R17, R16 ;  /* 0x000000117a117223 */ /* 0x000fe40000010010 */
[----:B------:R-:W-:-:S02]  /*5ec0*/  FFMA.FTZ R13, R126, R207, -R12 ;  /* 0x000000cf7e0d7223 */ /* 0x000fc4000001080c */
[----:B------:R-:W-:Y:S02]  /*5ed0*/  FFMA.FTZ R15, R126, R202, R15 ;  /* 0x000000ca7e0f7223 */ /* 0x000fe4000001000f */
[----:B------:R-:W-:Y:S02]  /*5ee0*/  FADD.FTZ R17, -R156, R17 ;  /* 0x000000119c117221 */ /* 0x000fe40000010100 */
[----:B------:R-:W-:Y:S02]  /*5ef0*/  FADD.FTZ R214, R200, R13 ;  /* 0x0000000dc8d67221 */ /* 0x000fe40000010000 */
[C---:B------:R-:W-:Y:S02]  /*5f00*/  FMUL.FTZ R19, R123.reuse, -R18 ;  /* 0x800000127b137220 */ /* 0x040fe40000410000 */
[----:B------:R-:W-:Y:S02]  /*5f10*/  FMUL.FTZ R13, R123, -R14 ;  /* 0x8000000e7b0d7220 */ /* 0x000fe40000410000 */
[----:B------:R-:W-:-:S02]  /*5f20*/  FADD.FTZ R201, RZ, R15 ;  /* 0x0000000fffc97221 */ /* 0x000fc40000010000 */
[----:B------:R-:W-:Y:S02]  /*5f30*/  FADD.FTZ R20, R157, R20 ;  /* 0x000000149d147221 */ /* 0x000fe40000010000 */
[C---:B------:R-:W-:Y:S02]  /*5f40*/  FMUL.FTZ R15, R123.reuse, -R17 ;  /* 0x800000117b0f7220 */ /* 0x040fe40000410000 */
[C---:B------:R-:W-:Y:S02]  /*5f50*/  FMUL.FTZ R12, R123.reuse, R214 ;  /* 0x000000d67b0c7220 */ /* 0x040fe40000410000 */
[C---:B------:R-:W-:Y:S02]  /*5f60*/  FFMA.FTZ R19, R124.reuse, R14, -R19 ;  /* 0x0000000e7c137223 */ /* 0x040fe40000010813 */
[----:B------:R-:W-:Y:S02]  /*5f70*/  FFMA.FTZ R18, R124, R18, R13 ;  /* 0x000000127c127223 */ /* 0x000fe4000001000d */
[----:B------:R-:W-:-:S02]  /*5f80*/  FMUL.FTZ R13, R123, R201 ;  /* 0x000000c97b0d7220 */ /* 0x000fc40000410000 */
[CC--:B------:R-:W-:Y:S02]  /*5f90*/  FFMA.FTZ R14, R124.reuse, R20.reuse, -R15 ;  /* 0x000000147c0e7223 */ /* 0x0c0fe4000001080f */
[C---:B------:R-:W-:Y:S02]  /*5fa0*/  FFMA.FTZ R200, R124.reuse, R201, R12 ;  /* 0x000000c97cc87223 */ /* 0x040fe4000001000c */
[----:B------:R-:W-:Y:S02]  /*5fb0*/  FMUL.FTZ R20, R123, -R20 ;  /* 0x800000147b147220 */ /* 0x000fe40000410000 */
[C---:B------:R-:W-:Y:S02]  /*5fc0*/  FFMA.FTZ R12, R124.reuse, R214, -R13 ;  /* 0x000000d67c0c7223 */ /* 0x040fe4000001080d */
[----:B------:R-:W-:Y:S02]  /*5fd0*/  FADD.FTZ R200, RZ, R200 ;  /* 0x000000c8ffc87221 */ /* 0x000fe40000010000 */
[----:B------:R-:W-:-:S02]  /*5fe0*/  FFMA.FTZ R17, R124, R17, R20 ;  /* 0x000000117c117223 */ /* 0x000fc40000010014 */
[----:B------:R-:W-:Y:S02]  /*5ff0*/  FMUL.FTZ R13, R125, -R18 ;  /* 0x800000127d0d7220 */ /* 0x000fe40000410000 */
[----:B------:R-:W-:Y:S02]  /*6000*/  FADD.FTZ R209, R199, R12 ;  /* 0x0000000cc7d17221 */ /* 0x000fe40000010000 */
[----:B------:R-:W-:Y:S02]  /*6010*/  FMUL.FTZ R12, R121, R200 ;  /* 0x000000c8790c7220 */ /* 0x000fe40000410000 */
[----:B------:R-:W-:Y:S02]  /*6020*/  FADD.FTZ R17, -R158, R17 ;  /* 0x000000119e117221 */ /* 0x000fe40000010100 */
[-C--:B------:R-:W-:Y:S02]  /*6030*/  FFMA.FTZ R16, R126, R19.reuse, -R13 ;  /* 0x000000137e107223 */ /* 0x080fe4000001080d */
[----:B------:R-:W-:-:S02]  /*6040*/  FMUL.FTZ R19, R125, -R19 ;  /* 0x800000137d137220 */ /* 0x000fc40000410000 */
[-C--:B------:R-:W-:Y:S02]  /*6050*/  FMUL.FTZ R15, R121, R209.reuse ;  /* 0x000000d1790f7220 */ /* 0x080fe40000410000 */
[----:B------:R-:W-:Y:S02]  /*6060*/  FFMA.FTZ R13, R122, R209, -R12 ;  /* 0x000000d17a0d7223 */ /* 0x000fe4000001080c */
[----:B------:R-:W-:Y:S02]  /*6070*/  FADD.FTZ R14, R159, R14 ;  /* 0x0000000e9f0e7221 */ /* 0x000fe40000010000 */
[----:B------:R-:W-:Y:S02]  /*6080*/  FMUL.FTZ R21, R125, -R17 ;  /* 0x800000117d157220 */ /* 0x000fe40000410000 */
[----:B------:R-:W-:Y:S02]  /*6090*/  FFMA.FTZ R19, R126, R18, R19 ;  /* 0x000000127e137223 */ /* 0x000fe40000010013 */
[----:B------:R-:W-:-:S02]  /*60a0*/  FFMA.FTZ R15, R122, R200, R15 ;  /* 0x000000c87a0f7223 */ /* 0x000fc4000001000f */
[----:B------:R-:W-:Y:S02]  /*60b0*/  FADD.FTZ R216, R198, R13 ;  /* 0x0000000dc6d87221 */ /* 0x000fe40000010000 */
[-C--:B------:R-:W-:Y:S02]  /*60c0*/  FFMA.FTZ R18, R126, R14.reuse, -R21 ;  /* 0x0000000e7e127223 */ /* 0x080fe40000010815 */
[----:B------:R-:W-:Y:S02]  /*60d0*/  FMUL.FTZ R14, R125, -R14 ;  /* 0x8000000e7d0e7220 */ /* 0x000fe40000410000 */
[----:B------:R-:W-:Y:S02]  /*60e0*/  FMUL.FTZ R13, R127, -R19 ;  /* 0x800000137f0d7220 */ /* 0x000fe40000410000 */
[----:B------:R-:W-:Y:S02]  /*60f0*/  FADD.FTZ R198, RZ, R15 ;  /* 0x0000000fffc67221 */ /* 0x000fe40000010000 */
[----:B------:R-:W-:-:S02]  /*6100*/  FMUL.FTZ R15, R119, R216 ;  /* 0x000000d8770f7220 */ /* 0x000fc40000410000 */
[----:B------:R-:W-:Y:S02]  /*6110*/  FFMA.FTZ R17, R126, R17, R14 ;  /* 0x000000117e117223 */ /* 0x000fe4000001000e */
[----:B------:R-:W-:Y:S02]  /*6120*/  FFMA.FTZ R14, R128, R16, -R13 ;  /* 0x00000010800e7223 */ /* 0x000fe4000001080d */
[-C--:B------:R-:W-:Y:S02]  /*6130*/  FMUL.FTZ R13, R119, R198.reuse ;  /* 0x000000c6770d7220 */ /* 0x080fe40000410000 */
[----:B------:R-:W-:Y:S02]  /*6140*/  FFMA.FTZ R15, R120, R198, R15 ;  /* 0x000000c6780f7223 */ /* 0x000fe4000001000f */
[----:B------:R-:W-:Y:S02]  /*6150*/  FADD.FTZ R17, -R160, R17 ;  /* 0x00000011a0117221 */ /* 0x000fe40000010100 */
[----:B------:R-:W-:-:S02]  /*6160*/  FFMA.FTZ R12, R120, R216, -R13 ;  /* 0x000000d8780c7223 */ /* 0x000fc4000001080d */
[----:B------:R-:W-:Y:S02]  /*6170*/  FADD.FTZ R199, RZ, R15 ;  /* 0x0000000fffc77221 */ /* 0x000fe40000010000 */
[----:B------:R-:W-:Y:S02]  /*6180*/  FADD.FTZ R18, R161, R18 ;  /* 0x00000012a1127221 */ /* 0x000fe40000010000 */
[----:B------:R-:W-:Y:S02]  /*6190*/  FMUL.FTZ R13, R127, -R17 ;  /* 0x800000117f0d7220 */ /* 0x000fe40000410000 */
[----:B------:R-:W-:Y:S02]  /*61a0*/  FADD.FTZ R211, R197, R12 ;  /* 0x0000000cc5d37221 */ /* 0x000fe40000010000 */
[----:B------:R-:W-:Y:S02]  /*61b0*/  FMUL.FTZ R12, R117, R199 ;  /* 0x000000c7750c7220 */ /* 0x000fe40000410000 */
[----:B------:R-:W-:-:S02]  /*61c0*/  FFMA.FTZ R20, R128, R18, -R13 ;  /* 0x0000001280147223 */ /* 0x000fc4000001080d */
[-C--:B------:R-:W-:Y:S02]  /*61d0*/  FFMA.FTZ R13, R118, R211.reuse, -R12 ;  /* 0x000000d3760d7223 */ /* 0x080fe4000001080c */
[----:B------:R-:W-:Y:S02]  /*61e0*/  FMUL.FTZ R16, R127, -R16 ;  /* 0x800000107f107220 */ /* 0x000fe40000410000 */
[----:B------:R-:W-:Y:S02]  /*61f0*/  FMUL.FTZ R12, R117, R211 ;  /* 0x000000d3750c7220 */ /* 0x000fe40000410000 */
[----:B------:R-:W-:Y:S02]  /*6200*/  FFMA.FTZ R16, R128, R19, R16 ;  /* 0x0000001380107223 */ /* 0x000fe40000010010 */
[----:B------:R-:W-:Y:S02]  /*6210*/  FFMA.FTZ R12, R118, R199, R12 ;  /* 0x000000c7760c7223 */ /* 0x000fe4000001000c */
[----:B------:R-:W-:-:S02]  /*6220*/  FADD.FTZ R218, R196, R13 ;  /* 0x0000000dc4da7221 */ /* 0x000fc40000010000 */
[----:B------:R-:W-:Y:S02]  /*6230*/  FMUL.FTZ R18, R127, -R18 ;  /* 0x800000127f127220 */ /* 0x000fe40000410000 */
[C---:B------:R-:W-:Y:S02]  /*6240*/  FMUL.FTZ R13, R129.reuse, -R14 ;  /* 0x8000000e810d7220 */ /* 0x040fe40000410000 */
[-C--:B------:R-:W-:Y:S02]  /*6250*/  FMUL.FTZ R15, R129, -R16.reuse ;  /* 0x80000010810f7220 */ /* 0x080fe40000410000 */
[----:B------:R-:W-:Y:S02]  /*6260*/  FADD.FTZ R196, RZ, R12 ;  /* 0x0000000cffc47221 */ /* 0x000fe40000010000 */
[----:B------:R-:W-:Y:S02]  /*6270*/  FFMA.FTZ R17, R128, R17, R18 ;  /* 0x0000001180117223 */ /* 0x000fe40000010012 */
[----:B------:R-:W-:-:S02]  /*6280*/  FFMA.FTZ R16, R130, R16, R13 ;  /* 0x0000001082107223 */ /* 0x000fc4000001000d */
[----:B------:R-:W-:Y:S02]  /*6290*/  FFMA.FTZ R18, R130, R14, -R15 ;  /* 0x0000000e82127223 */ /* 0x000fe4000001080f */
[C---:B------:R-:W-:Y:S02]  /*62a0*/  FMUL.FTZ R13, R115.reuse, R196 ;  /* 0x000000c4730d7220 */ /* 0x040fe40000410000 */
[-C--:B------:R-:W-:Y:S02]  /*62b0*/  FMUL.FTZ R15, R115, R218.reuse ;  /* 0x000000da730f7220 */ /* 0x080fe40000410000 */
[----:B------:R-:W-:Y:S02]  /*62c0*/  FFMA.FTZ R12, R116, R218, -R13 ;  /* 0x000000da740c7223 */ /* 0x000fe4000001080d */
[----:B------:R-:W-:Y:S02]  /*62d0*/  FADD.FTZ R17, -R138, R17 ;  /* 0x000000118a117221 */ /* 0x000fe40000010100 */
[----:B------:R-:W-:-:S02]  /*62e0*/  FFMA.FTZ R15, R116, R196, R15 ;  /* 0x000000c4740f7223 */ /* 0x000fc4000001000f */
[----:B------:R-:W-:Y:S02]  /*62f0*/  FADD.FTZ R213, R195, R12 ;  /* 0x0000000cc3d57221 */ /* 0x000fe40000010000 */
[----:B------:R-:W-:Y:S02]  /*6300*/  FADD.FTZ R20, R139, R20 ;  /* 0x000000148b147221 */ /* 0x000fe40000010000 */
[----:B------:R-:W-:Y:S02]  /*6310*/  FMUL.FTZ R19, R129, -R17 ;  /* 0x8000001181137220 */ /* 0x000fe40000410000 */
[----:B------:R-:W-:Y:S02]  /*6320*/  FADD.FTZ R195, RZ, R15 ;  /* 0x0000000fffc37221 */ /* 0x000fe40000010000 */
[----:B------:R-:W-:Y:S02]  /*6330*/  FFMA.FTZ R14, R130, R20, -R19 ;  /* 0x00000014820e7223 */ /* 0x000fe40000010813 */
[----:B------:R-:W-:-:S02]  /*6340*/  FMUL.FTZ R12, R113, R195 ;  /* 0x000000c3710c7220 */ /* 0x000fc40000410000 */
[----:B------:R-:W-:Y:S02]  /*6350*/  FMUL.FTZ R20, R129, -R20 ;  /* 0x8000001481147220 */ /* 0x000fe40000410000 */
[----:B------:R-:W-:Y:S02]  /*6360*/  FMUL.FTZ R13, R131, -R16 ;  /* 0x80000010830d7220 */ /* 0x000fe40000410000 */
[----:B------:R-:W-:Y:S02]  /*6370*/  FFMA.FTZ R215, R114, R213, -R12 ;  /* 0x000000d572d77223 */ /* 0x000fe4000001080c */
[----:B------:R-:W-:Y:S02]  /*6380*/  FFMA.FTZ R17, R130, R17, R20 ;  /* 0x0000001182117223 */ /* 0x000fe40000010014 */
[----:B------:R-:W-:Y:S02]  /*6390*/  FADD.FTZ R14, R141, R14 ;  /* 0x0000000e8d0e7221 */ /* 0x000fe40000010000 */
[----:B------:R-:W-:-:S02]  /*63a0*/  FMUL.FTZ R12, R113, R213 ;  /* 0x000000d5710c7220 */ /* 0x000fc40000410000 */
[-C--:B------:R-:W-:Y:S02]  /*63b0*/  FFMA.FTZ R20, R132, R18.reuse, -R13 ;  /* 0x0000001284147223 */ /* 0x080fe4000001080d */
[C---:B------:R-:W-:Y:S02]  /*63c0*/  FMUL.FTZ R13, R131.reuse, -R18 ;  /* 0x80000012830d7220 */ /* 0x040fe40000410000 */
[----:B------:R-:W-:Y:S02]  /*63d0*/  FADD.FTZ R17, -R140, R17 ;  /* 0x000000118c117221 */ /* 0x000fe40000010100 */
[----:B------:R-:W-:Y:S02]  /*63e0*/  FMUL.FTZ R15, R131, -R14 ;  /* 0x8000000e830f7220 */ /* 0x000fe40000410000 */
[----:B------:R-:W-:Y:S01]  /*63f0*/  FFMA.FTZ R197, R114, R195, R12 ;  /* 0x000000c372c57223 */ /* 0x000fe2000001000c */
[----:B------:R-:W-:Y:S01]  /*6400*/  MOV R12, 0x3f800000 ;  /* 0x3f800000000c7802 */ /* 0x000fe20000000f00 */
[----:B------:R-:W-:-:S02]  /*6410*/  FADD.FTZ R215, R194, R215 ;  /* 0x000000d7c2d77221 */ /* 0x000fc40000010000 */
[C---:B------:R-:W-:Y:S02]  /*6420*/  FFMA.FTZ R18, R132.reuse, R16, R13 ;  /* 0x0000001084127223 */ /* 0x040fe4000001000d */
[-C--:B------:R-:W-:Y:S02]  /*6430*/  FMUL.FTZ R13, R131, -R17.reuse ;  /* 0x80000011830d7220 */ /* 0x080fe40000410000 */
[----:B------:R-:W-:Y:S02]  /*6440*/  FFMA.FTZ R19, R132, R17, R15 ;  /* 0x0000001184137223 */ /* 0x000fe4000001000f */
[----:B------:R-:W-:Y:S02]  /*6450*/  FADD.FTZ R197, RZ, R197 ;  /* 0x000000c5ffc57221 */ /* 0x000fe40000010000 */
[C---:B------:R-:W-:Y:S02]  /*6460*/  FMUL.FTZ R17, R111.reuse, R215 ;  /* 0x000000d76f117220 */ /* 0x040fe40000410000 */
[----:B------:R-:W-:-:S02]  /*6470*/  FMUL.FTZ R16, R111, R197 ;  /* 0x000000c56f107220 */ /* 0x000fc40000410000 */
[----:B------:R-:W-:Y:S01]  /*6480*/  FFMA.FTZ R22, R132, R14, -R13 ;  /* 0x0000000e84167223 */ /* 0x000fe2000001080d */
[----:B------:R-:W-:Y:S01]  /*6490*/  HFMA2.MMA R13, -RZ, RZ, 0, 0 ;  /* 0x00000000ff0d7435 */ /* 0x000fe200000001ff */
[----:B------:R-:W-:Y:S01]  /*64a0*/  FFMA.FTZ R17, R112, R197, R17 ;  /* 0x000000c570117223 */ /* 0x000fe20000010011 */
[----:B------:R-:W-:Y:S01]  /*64b0*/  CS2R R14, SRZ ;  /* 0x00000000000e7805 */ /* 0x000fe2000001ff00 */
[----:B------:R-:W-:Y:S02]  /*64c0*/  FADD.FTZ R19, -R142, R19 ;  /* 0x000000138e137221 */ /* 0x000fe40000010100 */
[----:B------:R-:W-:Y:S02]  /*64d0*/  FFMA.FTZ R16, R112, R215, -R16 ;  /* 0x000000d770107223 */ /* 0x000fe40000010810 */
[----:B------:R-:W-:Y:S02]  /*64e0*/  FADD.FTZ R22, R143, R22 ;  /* 0x000000168f167221 */ /* 0x000fe40000010000 */
[----:B------:R-:W-:Y:S01]  /*64f0*/  FADD.FTZ R194, RZ, R17 ;  /* 0x00000011ffc27221 */ /* 0x000fe20000010000 */
[----:B------:R0:W1:Y:S01]  /*6500*/  @!P0 LDS.128 R12, [R219.X16+0x4be0] ;  /* 0x004be000db0c8984 */ /* 0x000062000000cc00 */
[----:B------:R-:W-:Y:S01]  /*6510*/  FMUL.FTZ R17, R133, -R19 ;  /* 0x8000001385117220 */ /* 0x000fe20000410000 */
[----:B------:R-:W-:Y:S01]  /*6520*/  ISETP.GT.U32.AND P0, PT, R102, 0x1f, PT ;  /* 0x0000001f6600780c */ /* 0x000fe20003f04070 */
[----:B------:R-:W-:-:S02]  /*6530*/  FADD.FTZ R193, R193, R16 ;  /* 0x00000010c1c17221 */ /* 0x000fc40000010000 */
[----:B------:R-:W-:Y:S02]  /*6540*/  FMUL.FTZ R21, R133, -R22 ;  /* 0x8000001685157220 */ /* 0x000fe40000410000 */
[C---:B------:R-:W-:Y:S02]  /*6550*/  FMUL.FTZ R16, R109.reuse, R194 ;  /* 0x000000c26d107220 */ /* 0x040fe40000410000 */
[C---:B------:R-:W-:Y:S02]  /*6560*/  FFMA.FTZ R22, R134.reuse, R22, -R17 ;  /* 0x0000001686167223 */ /* 0x040fe40000010811 */
[----:B------:R-:W-:Y:S02]  /*6570*/  FFMA.FTZ R217, R134, R19, R21 ;  /* 0x0000001386d97223 */ /* 0x000fe40000010015 */
[-C--:B------:R-:W-:Y:S02]  /*6580*/  FFMA.FTZ R17, R110, R193.reuse, -R16 ;  /* 0x000000c16e117223 */ /* 0x080fe40000010810 */
[----:B------:R-:W-:-:S02]  /*6590*/  FMUL.FTZ R19, R109, R193 ;  /* 0x000000c16d137220 */ /* 0x000fc40000410000 */
[----:B------:R-:W-:Y:S02]  /*65a0*/  FADD.FTZ R220, R192, R17 ;  /* 0x00000011c0dc7221 */ /* 0x000fe40000010000 */
[C---:B------:R-:W-:Y:S02]  /*65b0*/  FMUL.FTZ R23, R133.reuse, -R20 ;  /* 0x8000001485177220 */ /* 0x040fe40000410000 */
[----:B------:R-:W-:Y:S02]  /*65c0*/  FFMA.FTZ R192, R110, R194, R19 ;  /* 0x000000c26ec07223 */ /* 0x000fe40000010013 */
[-C--:B------:R-:W-:Y:S02]  /*65d0*/  FMUL.FTZ R21, R133, -R18.reuse ;  /* 0x8000001285157220 */ /* 0x080fe40000410000 */
[----:B------:R-:W-:Y:S02]  /*65e0*/  FFMA.FTZ R17, R134, R18, R23 ;  /* 0x0000001286117223 */ /* 0x000fe40000010017 */
[----:B------:R-:W-:-:S02]  /*65f0*/  FADD.FTZ R192, RZ, R192 ;  /* 0x000000c0ffc07221 */ /* 0x000fc40000010000 */
[C---:B------:R-:W-:Y:S02]  /*6600*/  FMUL.FTZ R23, R107.reuse, R220 ;  /* 0x000000dc6b177220 */ /* 0x040fe40000410000 */
[----:B------:R-:W-:Y:S02]  /*6610*/  FFMA.FTZ R16, R134, R20, -R21 ;  /* 0x0000001486107223 */ /* 0x000fe40000010815 */
[-C--:B------:R-:W-:Y:S02]  /*6620*/  FMUL.FTZ R21, R107, R192.reuse ;  /* 0x000000c06b157220 */ /* 0x080fe40000410000 */
[----:B------:R-:W-:Y:S02]  /*6630*/  FFMA.FTZ R23, R108, R192, R23 ;  /* 0x000000c06c177223 */ /* 0x000fe40000010017 */
[----:B------:R-:W-:Y:S02]  /*6640*/  FADD.FTZ R19, -R144, R217 ;  /* 0x000000d990137221 */ /* 0x000fe40000010100 */
[----:B------:R-:W-:-:S02]  /*6650*/  FFMA.FTZ R20, R108, R220, -R21 ;  /* 0x000000dc6c147223 */ /* 0x000fc40000010815 */
[----:B------:R-:W-:Y:S02]  /*6660*/  FADD.FTZ R217, RZ, R23 ;  /* 0x00000017ffd97221 */ /* 0x000fe40000010000 */
[----:B------:R-:W-:Y:S02]  /*6670*/  FADD.FTZ R191, R191, R20 ;  /* 0x00000014bfbf7221 */ /* 0x000fe40000010000 */
[----:B------:R-:W-:Y:S02]  /*6680*/  FADD.FTZ R18, R145, R22 ;  /* 0x0000001691127221 */ /* 0x000fe40000010000 */
[----:B------:R-:W-:-:S03]  /*6690*/  FMUL.FTZ R20, R105, R217 ;  /* 0x000000d969147220 */ /* 0x000fc60000410000 */
[----:B------:R2:W-:Y:S01]  /*66a0*/  STS.128 [R102.X16+0x35e0], R16 ;  /* 0x0035e01066007388 */ /* 0x0005e2000000cc00 */
[-C--:B0-----:R-:W-:Y:S02]  /*66b0*/  FFMA.FTZ R219, R106, R191.reuse, -R20 ;  /* 0x000000bf6adb7223 */ /* 0x081fe40000010814 */
[----:B------:R-:W-:Y:S02]  /*66c0*/  FMUL.FTZ R20, R105, R191 ;  /* 0x000000bf69147220 */ /* 0x000fe40000410000 */
[----:B------:R-:W-:Y:S02]  /*66d0*/  FADD.FTZ R219, R204, R219 ;  /* 0x000000dbccdb7221 */ /* 0x000fe40000010000 */
[----:B------:R-:W-:Y:S01]  /*66e0*/  FFMA.FTZ R204, R106, R217, R20 ;  /* 0x000000d96acc7223 */ /* 0x000fe20000010014 */
[----:B------:R-:W-:Y:S06]  /*66f0*/  BAR.SYNC.DEFER_BLOCKING 0x0 ;  /* 0x0000000000007b1d */ /* 0x000fec0000010000 */
[----:B------:R-:W-:Y:S05]  /*6700*/  @P0 BRA `(.L_x_6564) ;  /* 0x00000af000000947 */ /* 0x000fea0003800000 */
[C---:B-1----:R-:W-:Y:S02]  /*6710*/  SHF.L.U32 R221, R102.reuse, 0x5, RZ ;  /* 0x0000000566dd7819 */ /* 0x042fe400000006ff */
[----:B------:R-:W-:-:S03]  /*6720*/  LOP3.LUT R222, R102, 0x1f, RZ, 0xc0, !PT ;  /* 0x0000001f66de7812 */ /* 0x000fc600078ec0ff */
[----:B--2---:R-:W-:Y:S01]  /*6730*/  LDS.128 R16, [R221+0x35e0] ;  /* 0x0035e000dd107984 */ /* 0x004fe20000000c00 */
        /* <DEDUP_REMOVED lines=14> */
.L_x_6663:
[----:B------:R-:W-:Y:S05]  /*6820*/  BRA.DIV ~URZ, `(.L_x_6566) ;  /* 0x000068427f007947 */ /* 0x000fea000b800000 */
[----:B------:R2:W3:Y:S04]  /*6830*/  SHFL.DOWN PT, R21, R224, 0x1, 0x1f ;  /* 0x08201f00e0157f89 */ /* 0x0004e800000e0000 */
[----:B------:R2:W4:Y:S04]  /*6840*/  SHFL.DOWN PT, R223, R23, 0x1, 0x1f ;  /* 0x08201f0017df7f89 */ /* 0x00052800000e0000 */
[----:B------:R2:W0:Y:S02]  /*6850*/  SHFL.DOWN PT, R17, R22, 0x1, 0x1f ;  /* 0x08201f0016117f89 */ /* 0x00042400000e0000 */
.L_x_6664:
        /* <DEDUP_REMOVED lines=15> */
.L_x_6568:
[----:B------:R-:W-:Y:S05]  /*6950*/  BSYNC B1 ;  /* 0x0000000000017941 */ /* 0x000fea0003800000 */
.L_x_6567:
[----:B------:R-:W-:Y:S05]  /*6960*/  BRA.DIV ~URZ, `(.L_x_6569) ;  /* 0x000068627f007947 */ /* 0x000fea000b800000 */
[----:B-1----:R1:W2:Y:S04]  /*6970*/  SHFL.DOWN PT, R19, R226, 0x2, 0x1f ;  /* 0x08401f00e2137f89 */ /* 0x0022a800000e0000 */
[----:B---3--:R1:W3:Y:S04]  /*6980*/  SHFL.DOWN PT, R21, R224, 0x2, 0x1f ;  /* 0x08401f00e0157f89 */ /* 0x0082e800000e0000 */
[----:B----4-:R1:W4:Y:S04]  /*6990*/  SHFL.DOWN PT, R223, R23, 0x2, 0x1f ;  /* 0x08401f0017df7f89 */ /* 0x01032800000e0000 */
[----:B0-----:R1:W0:Y:S02]  /*69a0*/  SHFL.DOWN PT, R17, R22, 0x2, 0x1f ;  /* 0x08401f0016117f89 */ /* 0x00122400000e0000 */
.L_x_6665:
        /* <DEDUP_REMOVED lines=15> */
.L_x_6571:
[----:B------:R-:W-:Y:S05]  /*6aa0*/  BSYNC B1 ;  /* 0x0000000000017941 */ /* 0x000fea0003800000 */
.L_x_6570:
[----:B------:R-:W-:Y:S05]  /*6ab0*/  BRA.DIV ~URZ, `(.L_x_6572) ;  /* 0x000068e27f007947 */ /* 0x000fea000b800000 */
[----:B--2---:R2:W1:Y:S02]  /*6ac0*/  SHFL.DOWN PT, R19, R226, 0x4, 0x1f ;  /* 0x08801f00e2137f89 */ /* 0x00446400000e0000 */
.L_x_6666:
[----:B------:R-:W-:Y:S05]  /*6ad0*/  BRA.DIV ~URZ, `(.L_x_6573) ;  /* 0x000069427f007947 */ /* 0x000fea000b800000 */
[----:B---3--:R3:W2:Y:S04]  /*6ae0*/  SHFL.DOWN PT, R21, R224, 0x4, 0x1f ;  /* 0x08801f00e0157f89 */ /* 0x0086a800000e0000 */
[----:B----4-:R3:W4:Y:S04]  /*6af0*/  SHFL.DOWN PT, R223, R23, 0x4, 0x1f ;  /* 0x08801f0017df7f89 */ /* 0x01072800000e0000 */
[----:B0-----:R3:W0:Y:S02]  /*6b00*/  SHFL.DOWN PT, R17, R22, 0x4, 0x1f ;  /* 0x08801f0016117f89 */ /* 0x00162400000e0000 */
.L_x_6667:
        /* <DEDUP_REMOVED lines=15> */
.L_x_6575:
[----:B------:R-:W-:Y:S05]  /*6c00*/  BSYNC B1 ;  /* 0x0000000000017941 */ /* 0x000fea0003800000 */
.L_x_6574:
[----:B------:R-:W-:Y:S05]  /*6c10*/  BRA.DIV ~URZ, `(.L_x_6576) ;  /* 0x000069627f007947 */ /* 0x000fea000b800000 */
[----:B-1----:R1:W3:Y:S04]  /*6c20*/  SHFL.DOWN PT, R19, R226, 0x8, 0x1f ;  /* 0x09001f00e2137f89 */ /* 0x0022e800000e0000 */
[----:B--2---:R1:W2:Y:S04]  /*6c30*/  SHFL.DOWN PT, R21, R224, 0x8, 0x1f ;  /* 0x09001f00e0157f89 */ /* 0x0042a800000e0000 */
[----:B----4-:R1:W4:Y:S04]  /*6c40*/  SHFL.DOWN PT, R223, R23, 0x8, 0x1f ;  /* 0x09001f0017df7f89 */ /* 0x01032800000e0000 */
[----:B0-----:R1:W0:Y:S02]  /*6c50*/  SHFL.DOWN PT, R17, R22, 0x8, 0x1f ;  /* 0x09001f0016117f89 */ /* 0x00122400000e0000 */
.L_x_6668:
        /* <DEDUP_REMOVED lines=15> */
.L_x_6578:
[----:B------:R-:W-:Y:S05]  /*6d50*/  BSYNC B1 ;  /* 0x0000000000017941 */ /* 0x000fea0003800000 */
.L_x_6577:
[----:B------:R-:W-:Y:S05]  /*6d60*/  BRA.DIV ~URZ, `(.L_x_6579) ;  /* 0x000069e27f007947 */ /* 0x000fea000b800000 */
[----:B---3--:R3:W1:Y:S02]  /*6d70*/  SHFL.DOWN PT, R19, R226, 0x10, 0x1f ;  /* 0x0a001f00e2137f89 */ /* 0x00866400000e0000 */
.L_x_6669:
[----:B------:R-:W-:Y:S05]  /*6d80*/  BRA.DIV ~URZ, `(.L_x_6580) ;  /* 0x00006a427f007947 */ /* 0x000fea000b800000 */
[----:B--2---:R2:W3:Y:S04]  /*6d90*/  SHFL.DOWN PT, R21, R224, 0x10, 0x1f ;  /* 0x0a001f00e0157f89 */ /* 0x0044e800000e0000 */
[----:B----4-:R2:W4:Y:S04]  /*6da0*/  SHFL.DOWN PT, R223, R23, 0x10, 0x1f ;  /* 0x0a001f0017df7f89 */ /* 0x01052800000e0000 */
[----:B0-----:R2:W0:Y:S02]  /*6db0*/  SHFL.DOWN PT, R17, R22, 0x10, 0x1f ;  /* 0x0a001f0016117f89 */ /* 0x00142400000e0000 */
.L_x_6670:
        /* <DEDUP_REMOVED lines=13> */
.L_x_6582:
[----:B------:R-:W-:Y:S05]  /*6e90*/  BSYNC B1 ;  /* 0x0000000000017941 */ /* 0x000fea0003800000 */
.L_x_6581:
[----:B------:R-:W-:Y:S05]  /*6ea0*/  BRA.DIV ~URZ, `(.L_x_6583) ;  /* 0x00006a827f007947 */ /* 0x000fea000b800000 */
[----:B------:R-:W5:Y:S04]  /*6eb0*/  SHFL.IDX PT, R235, R224, RZ, 0x1f ;  /* 0x00001fffe0eb7589 */ /* 0x000f6800000e0000 */
[----:B------:R-:W2:Y:S04]  /*6ec0*/  SHFL.IDX PT, R225, R226, RZ, 0x1f ;  /* 0x00001fffe2e17589 */ /* 0x000ea800000e0000 */
[----:B----4-:R-:W4:Y:S04]  /*6ed0*/  SHFL.IDX PT, R223, R23, RZ, 0x1f ;  /* 0x00001fff17df7589 */ /* 0x010f2800000e0000 */
[----:B------:R-:W3:Y:S04]  /*6ee0*/  SHFL.DOWN PT, R227, R23, 0x1, 0x1f ;  /* 0x08201f0017e37f89 */ /* 0x000ee800000e0000 */
[----:B------:R-:W1:Y:S04]  /*6ef0*/  SHFL.IDX PT, R222, R22, RZ, 0x1f ;  /* 0x00001fff16de7589 */ /* 0x000e6800000e0000 */
[----:B------:R-:W0:Y:S04]  /*6f00*/  SHFL.DOWN PT, R231, R22, 0x1, 0x1f ;  /* 0x08201f0016e77f89 */ /* 0x000e2800000e0000 */
[----:B------:R-:W0:Y:S01]  /*6f10*/  SHFL.IDX PT, R232, R12, RZ, 0x1f ;  /* 0x00001fff0ce87589 */ /* 0x000e2200000e0000 */
[----:B-----5:R-:W-:-:S02]  /*6f20*/  FMUL.FTZ R230, R15, R235 ;  /* 0x000000eb0fe67220 */ /* 0x020fc40000410000 */
[C---:B------:R-:W-:Y:S01]  /*6f30*/  FMUL.FTZ R16, R14.reuse, R235 ;  /* 0x000000eb0e107220 */ /* 0x040fe20000410000 */
[----:B------:R-:W0:Y:S01]  /*6f40*/  SHFL.IDX PT, R236, R14, RZ, 0x1f ;  /* 0x00001fff0eec7589 */ /* 0x000e2200000e0000 */
[-C--:B--2---:R-:W-:Y:S02]  /*6f50*/  FFMA.FTZ R230, R14, R225.reuse, -R230 ;  /* 0x000000e10ee67223 */ /* 0x084fe400000108e6 */
[----:B------:R-:W-:Y:S01]  /*6f60*/  FFMA.FTZ R233, R15, R225, R16 ;  /* 0x000000e10fe97223 */ /* 0x000fe20000010010 */
[----:B-1----:R-:W1:Y:S04]  /*6f70*/  SHFL.IDX PT, R19, R15, RZ, 0x1f ;  /* 0x00001fff0f137589 */ /* 0x002e6800000e0000 */
[----:B------:R-:W2:Y:S04]  /*6f80*/  SHFL.IDX PT, R234, R13, RZ, 0x1f ;  /* 0x00001fff0dea7589 */ /* 0x000ea800000e0000 */
[----:B------:R5:W0:Y:S04]  /*6f90*/  SHFL.DOWN PT, R229, R224, 0x1, 0x1f ;  /* 0x08201f00e0e57f89 */ /* 0x000a2800000e0000 */
[----:B------:R3:W0:Y:S01]  /*6fa0*/  SHFL.DOWN PT, R228, R226, 0x1, 0x1f ;  /* 0x08201f00e2e47f89 */ /* 0x00062200000e0000 */
[----:B-----5:R-:W-:-:S02]  /*6fb0*/  FMUL.FTZ R224, R12, R235 ;  /* 0x000000eb0ce07220 */ /* 0x020fc40000410000 */
[----:B------:R-:W-:Y:S02]  /*6fc0*/  FMUL.FTZ R235, R13, R235 ;  /* 0x000000eb0deb7220 */ /* 0x000fe40000410000 */
[----:B---3--:R-:W-:Y:S02]  /*6fd0*/  FMUL.FTZ R226, R12, R225 ;  /* 0x000000e10ce27220 */ /* 0x008fe40000410000 */
.L_x_6671:
[----:B----4-:R3:W4:Y:S01]  /*6fe0*/  LDS.128 R20, [R221+0x35f0] ;  /* 0x0035f000dd147984 */ /* 0x0107220000000c00 */
[----:B------:R-:W-:Y:S01]  /*6ff0*/  ISETP.NE.AND P0, PT, R102, 0x1f, PT ;  /* 0x0000001f6600780c */ /* 0x000fe20003f05270 */
[----:B------:R-:W-:Y:S01]  /*7000*/  BSSY B1, `(.L_x_6584) ;  /* 0x000000f000017945 */ /* 0x000fe20003800000 */
[----:B0-----:R-:W-:Y:S02]  /*7010*/  MOV R16, R232 ;  /* 0x000000e800107202 */ /* 0x001fe40000000f00 */
[----:B--2---:R-:W-:Y:S02]  /*7020*/  MOV R17, R234 ;  /* 0x000000ea00117202 */ /* 0x004fe40000000f00 */
        /* <DEDUP_REMOVED lines=12> */
.L_x_6585:
[----:B---3--:R-:W-:Y:S05]  /*70f0*/  BSYNC B1 ;  /* 0x0000000000017941 */ /* 0x008fea0003800000 */
.L_x_6584:
[C---:B-1--4-:R-:W-:Y:S01]  /*7100*/  FMUL.FTZ R227, R21.reuse, R19 ;  /* 0x0000001315e37220 */ /* 0x052fe20000410000 */
        /* <DEDUP_REMOVED lines=15> */
.L_x_6564:
[----:B-1----:R-:W-:Y:S05]  /*7200*/  BSYNC B0 ;  /* 0x0000000000007941 */ /* 0x002fea0003800000 */
.L_x_6563:
[----:B0-2---:R-:W-:Y:S01]  /*7210*/  FMUL.FTZ R19, R147, R32 ;  /* 0x0000002093137220 */ /* 0x005fe20000410000 */
[----:B------:R-:W-:Y:S01]  /*7220*/  WARPSYNC 0xffffffff ;  /* 0xffffffff00007948 */ /* 0x000fe20003800000 */
[----:B------:R-:W-:Y:S01]  /*7230*/  BAR.SYNC.DEFER_BLOCKING 0x0 ;  /* 0x0000000000007b1d */ /* 0x000fe20000010000 */
[----:B------:R-:W-:Y:S01]  /*7240*/  FMUL.FTZ R22, R151, R212 ;  /* 0x000000d497167220 */ /* 0x000fe20000410000 */
[----:B------:R-:W-:Y:S01]  /*7250*/  ISETP.NE.AND P0, PT, R102, RZ, PT ;  /* 0x000000ff6600720c */ /* 0x000fe20003f05270 */
[----:B------:R-:W-:-:S02]  /*7260*/  FFMA.FTZ R16, R136, R210, -R19 ;  /* 0x000000d288107223 */ /* 0x000fc40000010813 */
[----:B------:R-:W-:Y:S01]  /*7270*/  FMUL.FTZ R19, R151, R203 ;  /* 0x000000cb97137220 */ /* 0x000fe20000410000 */
[----:B------:R-:W-:Y:S01]  /*7280*/  ULDC UR30, c[0x0][0x168] ;  /* 0x00005a00001e7ab9 */ /* 0x000fe20000000800 */
[----:B------:R-:W-:Y:S01]  /*7290*/  FMUL.FTZ R147, R147, R210 ;  /* 0x000000d293937220 */ /* 0x000fe20000410000 */
[----:B------:R-:W-:Y:S01]  /*72a0*/  UIADD3 UR30, -UR16, UR30, URZ ;  /* 0x0000001e101e7290 */ /* 0x000fe2000fffe13f */
[----:B------:R-:W-:Y:S01]  /*72b0*/  FFMA.FTZ R228, R148, R212, -R19 ;  /* 0x000000d494e47223 */ /* 0x000fe20000010813 */
[----:B------:R-:W-:Y:S01]  /*72c0*/  BSSY B0, `(.L_x_6586) ;  /* 0x0000224000007945 */ /* 0x000fe20003800000 */
[----:B------:R-:W-:Y:S02]  /*72d0*/  FMUL.FTZ R19, R167, R198 ;  /* 0x000000c6a7137220 */ /* 0x000fe40000410000 */
[----:B------:R-:W-:Y:S02]  /*72e0*/  FMUL.FTZ R224, R165, R200 ;  /* 0x000000c8a5e07220 */ /* 0x000fe40000410000 */
[----:B------:R-:W-:-:S02]  /*72f0*/  FFMA.FTZ R222, R164, R216, -R19 ;  /* 0x000000d8a4de7223 */ /* 0x000fc40000010813 */
[----:B------:R-:W-:Y:S02]  /*7300*/  FMUL.FTZ R221, R165, R209 ;  /* 0x000000d1a5dd7220 */ /* 0x000fe40000410000 */
[----:B------:R-:W-:Y:S02]  /*7310*/  FMUL.FTZ R21, R167, R216 ;  /* 0x000000d8a7157220 */ /* 0x000fe40000410000 */
[----:B------:R-:W-:Y:S02]  /*7320*/  FMUL.FTZ R19, R175, R196 ;  /* 0x000000c4af137220 */ /* 0x000fe40000410000 */
[----:B------:R-:W-:Y:S02]  /*7330*/  FMUL.FTZ R151, R29, R192 ;  /* 0x000000c01d977220 */ /* 0x000fe40000410000 */
[----:B------:R-:W-:Y:S02]  /*7340*/  FMUL.FTZ R175, R175, R218 ;  /* 0x000000daafaf7220 */ /* 0x000fe40000410000 */
[----:B------:R-:W-:-:S02]  /*7350*/  FMUL.FTZ R29, R29, R220 ;  /* 0x000000dc1d1d7220 */ /* 0x000fc40000410000 */
[----:B------:R-:W-:Y:S02]  /*7360*/  FMUL.FTZ R17, R137, R206 ;  /* 0x000000ce89117220 */ /* 0x000fe40000410000 */
[----:B------:R-:W-:Y:S02]  /*7370*/  FFMA.FTZ R136, R136, R32, R147 ;  /* 0x0000002088887223 */ /* 0x000fe40000010093 */
[----:B------:R-:W-:Y:S02]  /*7380*/  FFMA.FTZ R22, R148, R203, R22 ;  /* 0x000000cb94167223 */ /* 0x000fe40000010016 */
[C---:B------:R-:W-:Y:S02]  /*7390*/  FFMA.FTZ R224, R162.reuse, R209, -R224 ;  /* 0x000000d1a2e07223 */ /* 0x040fe400000108e0 */
[----:B------:R-:W-:Y:S02]  /*73a0*/  FFMA.FTZ R221, R162, R200, R221 ;  /* 0x000000c8a2dd7223 */ /* 0x000fe400000100dd */
[----:B------:R-:W-:-:S02]  /*73b0*/  FFMA.FTZ R21, R164, R198, R21 ;  /* 0x000000c6a4157223 */ /* 0x000fc40000010015 */
[----:B------:R-:W-:Y:S02]  /*73c0*/  FFMA.FTZ R151, R180, R220, -R151 ;  /* 0x000000dcb4977223 */ /* 0x000fe40000010897 */
[----:B------:R-:W-:Y:S02]  /*73d0*/  FMUL.FTZ R137, R137, R208 ;  /* 0x000000d089897220 */ /* 0x000fe40000410000 */
[C---:B------:R-:W-:Y:S02]  /*73e0*/  FFMA.FTZ R164, R24.reuse, R218, -R19 ;  /* 0x000000da18a47223 */ /* 0x040fe40000010813 */
[----:B------:R-:W-:Y:S02]  /*73f0*/  FFMA.FTZ R162, R24, R196, R175 ;  /* 0x000000c418a27223 */ /* 0x000fe400000100af */
[C---:B------:R-:W-:Y:S02]  /*7400*/  FMUL.FTZ R148, R179.reuse, R194 ;  /* 0x000000c2b3947220 */ /* 0x040fe40000410000 */
[----:B------:R-:W-:-:S02]  /*7410*/  FMUL.FTZ R147, R179, R193 ;  /* 0x000000c1b3937220 */ /* 0x000fc40000410000 */
[----:B------:R-:W-:Y:S02]  /*7420*/  FFMA.FTZ R180, R180, R192, R29 ;  /* 0x000000c0b4b47223 */ /* 0x000fe4000001001d */
[----:B------:R-:W-:Y:S02]  /*7430*/  FFMA.FTZ R17, R135, R208, -R17 ;  /* 0x000000d087117223 */ /* 0x000fe40000010811 */
[C---:B------:R-:W-:Y:S02]  /*7440*/  FMUL.FTZ R226, R153.reuse, R202 ;  /* 0x000000ca99e27220 */ /* 0x040fe40000410000 */
[----:B------:R-:W-:Y:S02]  /*7450*/  FMUL.FTZ R225, R153, R207 ;  /* 0x000000cf99e17220 */ /* 0x000fe40000410000 */
[C---:B------:R-:W-:Y:S02]  /*7460*/  FMUL.FTZ R19, R206.reuse, UR43 ;  /* 0x0000002bce137c20 */ /* 0x040fe40008410000 */
[----:B------:R-:W-:-:S02]  /*7470*/  FMUL.FTZ R29, R206, UR42 ;  /* 0x0000002ace1d7c20 */ /* 0x000fc40008410000 */
[----:B------:R-:W-:Y:S02]  /*7480*/  FADD.FTZ R24, R97, R97 ;  /* 0x0000006161187221 */ /* 0x000fe40000010000 */
[----:B------:R-:W-:Y:S02]  /*7490*/  FFMA.FTZ R135, R135, R206, R137 ;  /* 0x000000ce87877223 */ /* 0x000fe40000010089 */
[C---:B------:R-:W-:Y:S02]  /*74a0*/  FFMA.FTZ R148, R28.reuse, R193, -R148 ;  /* 0x000000c11c947223 */ /* 0x040fe40000010894 */
[----:B------:R-:W-:Y:S02]  /*74b0*/  FFMA.FTZ R147, R28, R194, R147 ;  /* 0x000000c21c937223 */ /* 0x000fe40000010093 */
[C---:B------:R-:W-:Y:S02]  /*74c0*/  FFMA.FTZ R226, R150.reuse, R207, -R226 ;  /* 0x000000cf96e27223 */ /* 0x040fe400000108e2 */
[----:B------:R-:W-:-:S02]  /*74d0*/  FFMA.FTZ R225, R150, R202, R225 ;  /* 0x000000ca96e17223 */ /* 0x000fc400000100e1 */
[C---:B------:R-:W-:Y:S02]  /*74e0*/  FFMA.FTZ R28, R208.reuse, UR42, -R19 ;  /* 0x0000002ad01c7c23 */ /* 0x040fe40008010813 */
[----:B------:R-:W-:Y:S02]  /*74f0*/  FFMA.FTZ R29, R208, UR43, R29 ;  /* 0x0000002bd01d7c23 */ /* 0x000fe4000801001d */
[----:B------:R-:W-:Y:S02]  /*7500*/  FFMA.FTZ R17, R24, R17, RZ ;  /* 0x0000001118117223 */ /* 0x000fe400000100ff */
[----:B------:R-:W-:Y:S02]  /*7510*/  FADD.FTZ R150, R96, R96 ;  /* 0x0000006060967221 */ /* 0x000fe40000010000 */
[C---:B------:R-:W-:Y:S02]  /*7520*/  FFMA.FTZ R19, -R24.reuse, R135, RZ ;  /* 0x0000008718137223 */ /* 0x040fe400000101ff */
[----:B------:R-:W-:-:S02]  /*7530*/  FMUL.FTZ R28, R24, R28 ;  /* 0x0000001c181c7220 */ /* 0x000fc40000410000 */
[----:B------:R-:W-:Y:S02]  /*7540*/  FFMA.FTZ R135, -R24, R29, -RZ ;  /* 0x0000001d18877223 */ /* 0x000fe400000109ff */
[----:B------:R-:W-:Y:S02]  /*7550*/  FFMA.FTZ R24, R150, R16, R17 ;  /* 0x0000001096187223 */ /* 0x000fe40000010011 */
[----:B------:R-:W0:Y:S01]  /*7560*/  LDS.64 R16, [R102.X16+0x35e8] ;  /* 0x0035e80066107984 */ /* 0x000e22000000ca00 */
[C---:B------:R-:W-:Y:S02]  /*7570*/  FMUL.FTZ R29, R32.reuse, UR43 ;  /* 0x0000002b201d7c20 */ /* 0x040fe40008410000 */
[----:B------:R-:W-:Y:S02]  /*7580*/  FMUL.FTZ R137, R32, UR42 ;  /* 0x0000002a20897c20 */ /* 0x000fe40008410000 */
[C---:B------:R-:W-:Y:S02]  /*7590*/  FMUL.FTZ R23, R149.reuse, R33 ;  /* 0x0000002195177220 */ /* 0x040fe40000410000 */
[----:B------:R-:W-:-:S02]  /*75a0*/  FMUL.FTZ R20, R149, R205 ;  /* 0x000000cd95147220 */ /* 0x000fc40000410000 */
[----:B------:R-:W-:Y:S02]  /*75b0*/  FMUL.FTZ R18, R182, R217 ;  /* 0x000000d9b6127220 */ /* 0x000fe40000410000 */
[----:B------:R-:W-:Y:S02]  /*75c0*/  FMUL.FTZ R153, R178, R197 ;  /* 0x000000c5b2997220 */ /* 0x000fe40000410000 */
[C---:B------:R-:W-:Y:S02]  /*75d0*/  FFMA.FTZ R29, R210.reuse, UR42, -R29 ;  /* 0x0000002ad21d7c23 */ /* 0x040fe4000801081d */
[----:B------:R-:W-:Y:S02]  /*75e0*/  FFMA.FTZ R137, R210, UR43, R137 ;  /* 0x0000002bd2897c23 */ /* 0x000fe40008010089 */
[----:B------:R-:W-:Y:S02]  /*75f0*/  FMUL.FTZ R178, R178, R215 ;  /* 0x000000d7b2b27220 */ /* 0x000fe40000410000 */
[----:B------:R-:W-:-:S02]  /*7600*/  FADD.FTZ R204, RZ, R204 ;  /* 0x000000ccffcc7221 */ /* 0x000fc40000010000 */
[C---:B------:R-:W-:Y:S02]  /*7610*/  FFMA.FTZ R23, R146.reuse, R205, -R23 ;  /* 0x000000cd92177223 */ /* 0x040fe40000010817 */
[----:B------:R-:W-:Y:S02]  /*7620*/  FFMA.FTZ R20, R146, R33, R20 ;  /* 0x0000002192147223 */ /* 0x000fe40000010014 */
[----:B------:R-:W-:Y:S02]  /*7630*/  FFMA.FTZ R149, R181, R191, -R18 ;  /* 0x000000bfb5957223 */ /* 0x000fe40000010812 */
[----:B------:R-:W-:Y:S02]  /*7640*/  FFMA.FTZ R153, R176, R215, -R153 ;  /* 0x000000d7b0997223 */ /* 0x000fe40000010899 */
[----:B------:R-:W-:Y:S02]  /*7650*/  FMUL.FTZ R18, R184, R219 ;  /* 0x000000dbb8127220 */ /* 0x000fe40000410000 */
[----:B------:R-:W-:-:S02]  /*7660*/  FMUL.FTZ R146, R150, R29 ;  /* 0x0000001d96927220 */ /* 0x000fc40000410000 */
[C---:B------:R-:W-:Y:S02]  /*7670*/  FFMA.FTZ R137, -R150.reuse, R137, -RZ ;  /* 0x0000008996897223 */ /* 0x040fe400000109ff */
[----:B------:R-:W-:Y:S02]  /*7680*/  FFMA.FTZ R167, -R150, R136, R19 ;  /* 0x0000008896a77223 */ /* 0x000fe40000010113 */
[C---:B------:R-:W-:Y:S02]  /*7690*/  FMUL.FTZ R227, R163.reuse, R201 ;  /* 0x000000c9a3e37220 */ /* 0x040fe40000410000 */
[----:B------:R-:W-:Y:S02]  /*76a0*/  FMUL.FTZ R223, R163, R214 ;  /* 0x000000d6a3df7220 */ /* 0x000fe40000410000 */
[----:B------:R-:W-:Y:S02]  /*76b0*/  FMUL.FTZ R165, R168, R199 ;  /* 0x000000c7a8a57220 */ /* 0x000fe40000410000 */
[----:B------:R-:W-:-:S02]  /*76c0*/  FFMA.FTZ R176, R176, R197, R178 ;  /* 0x000000c5b0b07223 */ /* 0x000fc400000100b2 */
[----:B------:R-:W-:Y:S02]  /*76d0*/  FMUL.FTZ R150, R204, UR43 ;  /* 0x0000002bcc967c20 */ /* 0x000fe40008410000 */
[----:B------:R-:W-:Y:S02]  /*76e0*/  FMUL.FTZ R168, R168, R211 ;  /* 0x000000d3a8a87220 */ /* 0x000fe40000410000 */
[-C--:B------:R-:W-:Y:S02]  /*76f0*/  FMUL.FTZ R184, R184, R204.reuse ;  /* 0x000000ccb8b87220 */ /* 0x080fe40000410000 */
[----:B------:R-:W-:Y:S02]  /*7700*/  FMUL.FTZ R178, R204, UR42 ;  /* 0x0000002accb27c20 */ /* 0x000fe40008410000 */
[----:B------:R-:W-:Y:S02]  /*7710*/  FFMA.FTZ R18, R183, R204, R18 ;  /* 0x000000ccb7127223 */ /* 0x000fe40000010012 */
[----:B------:R-:W-:-:S02]  /*7720*/  FADD.FTZ R175, R95, R95 ;  /* 0x0000005f5faf7221 */ /* 0x000fc40000010000 */
[----:B------:R-:W-:Y:S02]  /*7730*/  FADD.FTZ R29, R81, R81 ;  /* 0x00000051511d7221 */ /* 0x000fe40000010000 */
[C---:B------:R-:W-:Y:S02]  /*7740*/  FFMA.FTZ R227, R152.reuse, R214, -R227 ;  /* 0x000000d698e37223 */ /* 0x040fe400000108e3 */
[----:B------:R-:W-:Y:S02]  /*7750*/  FFMA.FTZ R223, R152, R201, R223 ;  /* 0x000000c998df7223 */ /* 0x000fe400000100df */
[C---:B------:R-:W-:Y:S02]  /*7760*/  FFMA.FTZ R165, R166.reuse, R211, -R165 ;  /* 0x000000d3a6a57223 */ /* 0x040fe400000108a5 */
[----:B------:R-:W-:Y:S02]  /*7770*/  FFMA.FTZ R19, R219, UR42, -R150 ;  /* 0x0000002adb137c23 */ /* 0x000fe40008010896 */
[----:B------:R-:W-:-:S02]  /*7780*/  FFMA.FTZ R166, R166, R199, R168 ;  /* 0x000000c7a6a67223 */ /* 0x000fc400000100a8 */
[----:B------:R-:W-:Y:S02]  /*7790*/  FFMA.FTZ R152, R183, R219, -R184 ;  /* 0x000000dbb7987223 */ /* 0x000fe400000108b8 */
[----:B------:R-:W-:Y:S02]  /*77a0*/  FFMA.FTZ R178, R219, UR43, R178 ;  /* 0x0000002bdbb27c23 */ /* 0x000fe400080100b2 */
[----:B------:R-:W-:Y:S02]  /*77b0*/  FMUL.FTZ R168, R33, UR42 ;  /* 0x0000002a21a87c20 */ /* 0x000fe40008410000 */
[----:B------:R-:W-:Y:S02]  /*77c0*/  FMUL.FTZ R150, R29, R18 ;  /* 0x000000121d967220 */ /* 0x000fe40000410000 */
[----:B------:R-:W-:Y:S02]  /*77d0*/  FADD.FTZ R183, R94, R94 ;  /* 0x0000005e5eb77221 */ /* 0x000fe40000010000 */
[----:B------:R-:W-:-:S02]  /*77e0*/  FFMA.FTZ R167, -R175, R20, R167 ;  /* 0x00000014afa77223 */ /* 0x000fc400000101a7 */
[C---:B------:R-:W-:Y:S02]  /*77f0*/  FMUL.FTZ R18, R29.reuse, R19 ;  /* 0x000000131d127220 */ /* 0x040fe40000410000 */
[C---:B------:R-:W-:Y:S02]  /*7800*/  FMUL.FTZ R152, R29.reuse, R152 ;  /* 0x000000981d987220 */ /* 0x040fe40000410000 */
[----:B------:R-:W-:Y:S02]  /*7810*/  FFMA.FTZ R19, -R29, R178, -RZ ;  /* 0x000000b21d137223 */ /* 0x000fe400000109ff */
[----:B------:R-:W-:Y:S02]  /*7820*/  FFMA.FTZ R29, R205, UR43, R168 ;  /* 0x0000002bcd1d7c23 */ /* 0x000fe400080100a8 */
[----:B------:R-:W-:Y:S02]  /*7830*/  FFMA.FTZ R168, -R183, R22, R167 ;  /* 0x00000016b7a87223 */ /* 0x000fe400000101a7 */
[----:B0-----:R-:W-:-:S02]  /*7840*/  FMUL.FTZ R167, R17, -R3 ;  /* 0x8000000311a77220 */ /* 0x001fc40000410000 */
[----:B------:R-:W-:Y:S02]  /*7850*/  FMUL.FTZ R136, R33, UR43 ;  /* 0x0000002b21887c20 */ /* 0x000fe40008410000 */
[C---:B------:R-:W-:Y:S02]  /*7860*/  FMUL.FTZ R3, R16.reuse, -R3 ;  /* 0x8000000310037220 */ /* 0x040fe40000410000 */
[----:B------:R-:W-:Y:S02]  /*7870*/  FFMA.FTZ R136, R205, UR42, -R136 ;  /* 0x0000002acd887c23 */ /* 0x000fe40008010888 */
[-C--:B------:R-:W-:Y:S02]  /*7880*/  FFMA.FTZ R3, R17, R2.reuse, R3 ;  /* 0x0000000211037223 */ /* 0x080fe40000010003 */
[----:B------:R-:W-:Y:S02]  /*7890*/  FFMA.FTZ R16, R16, R2, -R167 ;  /* 0x0000000210107223 */ /* 0x000fe400000108a7 */
[----:B------:R-:W-:-:S02]  /*78a0*/  FMUL.FTZ R182, R182, R191 ;  /* 0x000000bfb6b67220 */ /* 0x000fc40000410000 */
[C---:B------:R-:W-:Y:S02]  /*78b0*/  FFMA.FTZ R23, R175.reuse, R23, R24 ;  /* 0x00000017af177223 */ /* 0x040fe40000010018 */
[C---:B------:R-:W-:Y:S02]  /*78c0*/  FMUL.FTZ R136, R175.reuse, R136 ;  /* 0x00000088af887220 */ /* 0x040fe40000410000 */
[----:B------:R-:W-:Y:S02]  /*78d0*/  FFMA.FTZ R29, -R175, R29, -RZ ;  /* 0x0000001daf1d7223 */ /* 0x000fe400000109ff */
[----:B------:R-:W-:Y:S02]  /*78e0*/  FADD.FTZ R3, -R190, R3 ;  /* 0x00000003be037221 */ /* 0x000fe40000010100 */
[----:B------:R-:W-:Y:S02]  /*78f0*/  FMUL.FTZ R175, R203, UR43 ;  /* 0x0000002bcbaf7c20 */ /* 0x000fe40008410000 */
[----:B------:R-:W-:-:S02]  /*7900*/  FMUL.FTZ R178, R202, UR43 ;  /* 0x0000002bcab27c20 */ /* 0x000fc40008410000 */
[----:B------:R-:W-:Y:S02]  /*7910*/  FADD.FTZ R189, R189, R16 ;  /* 0x00000010bdbd7221 */ /* 0x000fe40000010000 */
[----:B------:R-:W-:Y:S02]  /*7920*/  FFMA.FTZ R181, R181, R217, R182 ;  /* 0x000000d9b5b57223 */ /* 0x000fe400000100b6 */
[----:B------:R-:W-:Y:S02]  /*7930*/  FFMA.FTZ R23, R183, R228, R23 ;  /* 0x000000e4b7177223 */ /* 0x000fe40000010017 */
[----:B------:R-:W-:Y:S02]  /*7940*/  FADD.FTZ R179, R93, R93 ;  /* 0x0000005d5db37221 */ /* 0x000fe40000010000 */
[----:B------:R-:W-:Y:S02]  /*7950*/  FMUL.FTZ R182, R202, UR42 ;  /* 0x0000002acab67c20 */ /* 0x000fe40008410000 */
[----:B------:R-:W-:-:S02]  /*7960*/  FMUL.FTZ R2, R105, -R3 ;  /* 0x8000000369027220 */ /* 0x000fc40000410000 */
[----:B------:R-:W-:Y:S02]  /*7970*/  FFMA.FTZ R20, R212, UR42, -R175 ;  /* 0x0000002ad4147c23 */ /* 0x000fe400080108af */
[----:B------:R-:W-:Y:S02]  /*7980*/  FFMA.FTZ R178, R207, UR42, -R178 ;  /* 0x0000002acfb27c23 */ /* 0x000fe400080108b2 */
[----:B------:R-:W-:Y:S02]  /*7990*/  FMUL.FTZ R167, R201, UR43 ;  /* 0x0000002bc9a77c20 */ /* 0x000fe40008410000 */
[----:B------:R-:W-:Y:S02]  /*79a0*/  FMUL.FTZ R105, R105, -R189 ;  /* 0x800000bd69697220 */ /* 0x000fe40000410000 */
[----:B------:R-:W-:Y:S02]  /*79b0*/  FMUL.FTZ R175, R201, UR42 ;  /* 0x0000002ac9af7c20 */ /* 0x000fe40008410000 */
[----:B------:R-:W-:-:S02]  /*79c0*/  FMUL.FTZ R163, R177, R195 ;  /* 0x000000c3b1a37220 */ /* 0x000fc40000410000 */
[----:B------:R-:W-:Y:S02]  /*79d0*/  FFMA.FTZ R22, R207, UR43, R182 ;  /* 0x0000002bcf167c23 */ /* 0x000fe400080100b6 */
[----:B------:R-:W-:Y:S02]  /*79e0*/  FFMA.FTZ R226, R179, R226, R23 ;  /* 0x000000e2b3e27223 */ /* 0x000fe40000010017 */
[----:B------:R-:W-:Y:S02]  /*79f0*/  FMUL.FTZ R177, R177, R213 ;  /* 0x000000d5b1b17220 */ /* 0x000fe40000410000 */
[----:B------:R-:W-:Y:S02]  /*7a00*/  FADD.FTZ R182, R92, R92 ;  /* 0x0000005c5cb67221 */ /* 0x000fe40000010000 */
[----:B------:R-:W-:Y:S02]  /*7a10*/  FMUL.FTZ R23, R179, R178 ;  /* 0x000000b2b3177220 */ /* 0x000fe40000410000 */
[----:B------:R-:W-:-:S02]  /*7a20*/  FFMA.FTZ R167, R214, UR42, -R167 ;  /* 0x0000002ad6a77c23 */ /* 0x000fc400080108a7 */
[----:B------:R-:W-:Y:S02]  /*7a30*/  FFMA.FTZ R17, R106, R3, R105 ;  /* 0x000000036a117223 */ /* 0x000fe40000010069 */
[----:B------:R-:W-:Y:S02]  /*7a40*/  FFMA.FTZ R178, -R179, R225, R168 ;  /* 0x000000e1b3b27223 */ /* 0x000fe400000101a8 */
[----:B------:R-:W-:Y:S02]  /*7a50*/  FFMA.FTZ R175, R214, UR43, R175 ;  /* 0x0000002bd6af7c23 */ /* 0x000fe400080100af */
[----:B------:R-:W-:Y:S02]  /*7a60*/  FFMA.FTZ R2, R106, R189, -R2 ;  /* 0x000000bd6a027223 */ /* 0x000fe40000010802 */
[C---:B------:R-:W-:Y:S02]  /*7a70*/  FFMA.FTZ R163, R174.reuse, R213, -R163 ;  /* 0x000000d5aea37223 */ /* 0x040fe400000108a3 */
[----:B------:R-:W-:-:S02]  /*7a80*/  FFMA.FTZ R174, R174, R195, R177 ;  /* 0x000000c3aeae7223 */ /* 0x000fc400000100b1 */
[----:B------:R-:W-:Y:S02]  /*7a90*/  FMUL.FTZ R168, R182, R167 ;  /* 0x000000a7b6a87220 */ /* 0x000fe40000410000 */
[----:B------:R-:W-:Y:S02]  /*7aa0*/  FADD.FTZ R17, -R188, R17 ;  /* 0x00000011bc117221 */ /* 0x000fe40000010100 */
[----:B------:R-:W-:Y:S02]  /*7ab0*/  FMUL.FTZ R177, R203, UR42 ;  /* 0x0000002acbb17c20 */ /* 0x000fe40008410000 */
[C---:B------:R-:W-:Y:S02]  /*7ac0*/  FFMA.FTZ R227, R182.reuse, R227, R226 ;  /* 0x000000e3b6e37223 */ /* 0x040fe400000100e2 */
[C---:B------:R-:W-:Y:S02]  /*7ad0*/  FFMA.FTZ R167, -R182.reuse, R175, -RZ ;  /* 0x000000afb6a77223 */ /* 0x040fe400000109ff */
[----:B------:R-:W-:-:S02]  /*7ae0*/  FFMA.FTZ R178, -R182, R223, R178 ;  /* 0x000000dfb6b27223 */ /* 0x000fc400000101b2 */
[C---:B------:R-:W-:Y:S02]  /*7af0*/  FMUL.FTZ R16, R200.reuse, UR43 ;  /* 0x0000002bc8107c20 */ /* 0x040fe40008410000 */
[----:B------:R-:W-:Y:S02]  /*7b00*/  FADD.FTZ R187, R187, R2 ;  /* 0x00000002bbbb7221 */ /* 0x000fe40000010000 */
[----:B------:R-:W-:Y:S02]  /*7b10*/  FMUL.FTZ R182, R200, UR42 ;  /* 0x0000002ac8b67c20 */ /* 0x000fe40008410000 */
[----:B------:R-:W-:Y:S02]  /*7b20*/  FFMA.FTZ R22, -R179, R22, -RZ ;  /* 0x00000016b3167223 */ /* 0x000fe400000109ff */
[----:B------:R-:W-:Y:S02]  /*7b30*/  FMUL.FTZ R2, R107, -R17 ;  /* 0x800000116b027220 */ /* 0x000fe40000410000 */
[----:B------:R-:W-:-:S02]  /*7b40*/  FFMA.FTZ R24, R212, UR43, R177 ;  /* 0x0000002bd4187c23 */ /* 0x000fc400080100b1 */
[----:B------:R-:W-:Y:S02]  /*7b50*/  FADD.FTZ R179, R91, R91 ;  /* 0x0000005b5bb37221 */ /* 0x000fe40000010000 */
[----:B------:R-:W-:Y:S02]  /*7b60*/  FFMA.FTZ R16, R209, UR42, -R16 ;  /* 0x0000002ad1107c23 */ /* 0x000fe40008010810 */
[----:B------:R-:W-:Y:S02]  /*7b70*/  FMUL.FTZ R107, R107, -R187 ;  /* 0x800000bb6b6b7220 */ /* 0x000fe40000410000 */
[----:B------:R-:W-:Y:S02]  /*7b80*/  FFMA.FTZ R177, R209, UR43, R182 ;  /* 0x0000002bd1b17c23 */ /* 0x000fe400080100b6 */
[----:B------:R-:W-:Y:S02]  /*7b90*/  FMUL.FTZ R105, R198, UR43 ;  /* 0x0000002bc6697c20 */ /* 0x000fe40008410000 */
[----:B------:R-:W-:-:S02]  /*7ba0*/  FMUL.FTZ R175, R179, R16 ;  /* 0x00000010b3af7220 */ /* 0x000fc40000410000 */
[C---:B------:R-:W-:Y:S02]  /*7bb0*/  FFMA.FTZ R107, R108.reuse, R17, R107 ;  /* 0x000000116c6b7223 */ /* 0x040fe4000001006b */
[C---:B------:R-:W-:Y:S02]  /*7bc0*/  FFMA.FTZ R227, R179.reuse, R224, R227 ;  /* 0x000000e0b3e37223 */ /* 0x040fe400000100e3 */
[C---:B------:R-:W-:Y:S02]  /*7bd0*/  FFMA.FTZ R177, -R179.reuse, R177, -RZ ;  /* 0x000000b1b3b17223 */ /* 0x040fe400000109ff */
[----:B------:R-:W-:Y:S02]  /*7be0*/  FFMA.FTZ R16, -R179, R221, R178 ;  /* 0x000000ddb3107223 */ /* 0x000fe400000101b2 */
[----:B------:R-:W-:Y:S02]  /*7bf0*/  FFMA.FTZ R2, R108, R187, -R2 ;  /* 0x000000bb6c027223 */ /* 0x000fe40000010802 */
[----:B------:R-:W-:-:S02]  /*7c00*/  FMUL.FTZ R179, R198, UR42 ;  /* 0x0000002ac6b37c20 */ /* 0x000fc40008410000 */
[----:B------:R-:W-:Y:S02]  /*7c10*/  FADD.FTZ R106, R90, R90 ;  /* 0x0000005a5a6a7221 */ /* 0x000fe40000010000 */
[----:B------:R-:W-:Y:S02]  /*7c20*/  FFMA.FTZ R105, R216, UR42, -R105 ;  /* 0x0000002ad8697c23 */ /* 0x000fe40008010869 */
[----:B------:R-:W-:Y:S02]  /*7c30*/  FADD.FTZ R186, -R186, R107 ;  /* 0x0000006bbaba7221 */ /* 0x000fe40000010100 */
[----:B------:R-:W-:Y:S02]  /*7c40*/  FADD.FTZ R2, R185, R2 ;  /* 0x00000002b9027221 */ /* 0x000fe40000010000 */
[----:B------:R-:W-:Y:S02]  /*7c50*/  FFMA.FTZ R179, R216, UR43, R179 ;  /* 0x0000002bd8b37c23 */ /* 0x000fe400080100b3 */
[----:B------:R-:W-:-:S02]  /*7c60*/  FMUL.FTZ R178, R106, R105 ;  /* 0x000000696ab27220 */ /* 0x000fc40000410000 */
[C---:B------:R-:W-:Y:S02]  /*7c70*/  FMUL.FTZ R105, R109.reuse, -R186 ;  /* 0x800000ba6d697220 */ /* 0x040fe40000410000 */
[-C--:B------:R-:W-:Y:S02]  /*7c80*/  FMUL.FTZ R109, R109, -R2.reuse ;  /* 0x800000026d6d7220 */ /* 0x080fe40000410000 */
[C---:B------:R-:W-:Y:S02]  /*7c90*/  FFMA.FTZ R107, -R106.reuse, R179, -RZ ;  /* 0x000000b36a6b7223 */ /* 0x040fe400000109ff */
[----:B------:R-:W-:Y:S02]  /*7ca0*/  FFMA.FTZ R179, -R106, R21, R16 ;  /* 0x000000156ab37223 */ /* 0x000fe40000010110 */
[----:B------:R-:W-:Y:S02]  /*7cb0*/  FFMA.FTZ R21, R110, R2, -R105 ;  /* 0x000000026e157223 */ /* 0x000fe40000010869 */
[----:B------:R-:W-:-:S02]  /*7cc0*/  FMUL.FTZ R16, R199, UR43 ;  /* 0x0000002bc7107c20 */ /* 0x000fc40008410000 */
[----:B------:R-:W-:Y:S02]  /*7cd0*/  FFMA.FTZ R110, R110, R186, R109 ;  /* 0x000000ba6e6e7223 */ /* 0x000fe4000001006d */
[C---:B------:R-:W-:Y:S02]  /*7ce0*/  FMUL.FTZ R20, R183.reuse, R20 ;  /* 0x00000014b7147220 */ /* 0x040fe40000410000 */
[----:B------:R-:W-:Y:S02]  /*7cf0*/  FFMA.FTZ R24, -R183, R24, -RZ ;  /* 0x00000018b7187223 */ /* 0x000fe400000109ff */
[----:B------:R-:W-:Y:S02]  /*7d00*/  FADD.FTZ R183, R89, R89 ;  /* 0x0000005959b77221 */ /* 0x000fe40000010000 */
[----:B------:R-:W-:Y:S02]  /*7d10*/  FFMA.FTZ R16, R211, UR42, -R16 ;  /* 0x0000002ad3107c23 */ /* 0x000fe40008010810 */
[----:B------:R-:W-:-:S02]  /*7d20*/  FADD.FTZ R31, -R31, R110 ;  /* 0x0000006e1f1f7221 */ /* 0x000fc40000010100 */
[----:B------:R-:W-:Y:S02]  /*7d30*/  FADD.FTZ R21, R30, R21 ;  /* 0x000000151e157221 */ /* 0x000fe40000010000 */
        /* <DEDUP_REMOVED lines=9> */
[----:B------:R-:W-:Y:S02]  /*7dd0*/  FMUL.FTZ R113, R113, -R26 ;  /* 0x8000001a71717220 */ /* 0x000fe40000410000 */
[----:B------:R-:W-:-:S02]  /*7de0*/  FMUL.FTZ R106, R199, UR42 ;  /* 0x0000002ac76a7c20 */ /* 0x000fc40008410000 */
[C---:B------:R-:W-:Y:S02]  /*7df0*/  FFMA.FTZ R16, R114.reuse, R26, -R25 ;  /* 0x0000001a72107223 */ /* 0x040fe40000010819 */
[----:B------:R-:W-:Y:S02]  /*7e00*/  FFMA.FTZ R114, R114, R30, R113 ;  /* 0x0000001e72727223 */ /* 0x000fe40000010071 */
[----:B------:R-:W-:Y:S02]  /*7e10*/  FFMA.FTZ R165, R183, R165, R222 ;  /* 0x000000a5b7a57223 */ /* 0x000fe400000100de */
[----:B------:R-:W-:Y:S02]  /*7e20*/  FADD.FTZ R108, R88, R88 ;  /* 0x00000058586c7221 */ /* 0x000fe40000010000 */
[----:B------:R-:W-:Y:S02]  /*7e30*/  FFMA.FTZ R106, R211, UR43, R106 ;  /* 0x0000002bd36a7c23 */ /* 0x000fe4000801006a */
[----:B------:R-:W-:-:S02]  /*7e40*/  FADD.FTZ R27, -R27, R114 ;  /* 0x000000721b1b7221 */ /* 0x000fc40000010100 */
[----:B------:R-:W-:Y:S02]  /*7e50*/  FFMA.FTZ R164, R108, R164, R165 ;  /* 0x000000a46ca47223 */ /* 0x000fe400000100a5 */
[----:B------:R-:W-:Y:S02]  /*7e60*/  FADD.FTZ R169, R169, R16 ;  /* 0x00000010a9a97221 */ /* 0x000fe40000010000 */
[C---:B------:R-:W-:Y:S02]  /*7e70*/  FFMA.FTZ R109, -R183.reuse, R106, -RZ ;  /* 0x0000006ab76d7223 */ /* 0x040fe400000109ff */
[----:B------:R-:W-:Y:S02]  /*7e80*/  FFMA.FTZ R179, -R183, R166, R179 ;  /* 0x000000a6b7b37223 */ /* 0x000fe400000101b3 */
[C---:B------:R-:W-:Y:S02]  /*7e90*/  FMUL.FTZ R165, R196.reuse, UR43 ;  /* 0x0000002bc4a57c20 */ /* 0x040fe40008410000 */
[----:B------:R-:W-:-:S02]  /*7ea0*/  FMUL.FTZ R183, R196, UR42 ;  /* 0x0000002ac4b77c20 */ /* 0x000fc40008410000 */
[----:B------:R-:W-:Y:S02]  /*7eb0*/  FMUL.FTZ R106, R195, UR43 ;  /* 0x0000002bc36a7c20 */ /* 0x000fe40008410000 */
[C---:B------:R-:W-:Y:S02]  /*7ec0*/  FMUL.FTZ R16, R115.reuse, -R27 ;  /* 0x8000001b73107220 */ /* 0x040fe40000410000 */
[----:B------:R-:W-:Y:S02]  /*7ed0*/  FMUL.FTZ R115, R115, -R169 ;  /* 0x800000a973737220 */ /* 0x000fe40000410000 */
[C---:B------:R-:W-:Y:S02]  /*7ee0*/  FFMA.FTZ R111, R218.reuse, UR42, -R165 ;  /* 0x0000002ada6f7c23 */ /* 0x040fe400080108a5 */
[----:B------:R-:W-:Y:S02]  /*7ef0*/  FFMA.FTZ R112, R218, UR43, R183 ;  /* 0x0000002bda707c23 */ /* 0x000fe400080100b7 */
[----:B------:R-:W-:-:S02]  /*7f00*/  FADD.FTZ R165, R87, R87 ;  /* 0x0000005757a57221 */ /* 0x000fc40000010000 */
[----:B------:R-:W-:Y:S02]  /*7f10*/  FFMA.FTZ R106, R213, UR42, -R106 ;  /* 0x0000002ad56a7c23 */ /* 0x000fe4000801086a */
[C---:B------:R-:W-:Y:S02]  /*7f20*/  FFMA.FTZ R115, R116.reuse, R27, R115 ;  /* 0x0000001b74737223 */ /* 0x040fe40000010073 */
[----:B------:R-:W-:Y:S02]  /*7f30*/  FFMA.FTZ R16, R116, R169, -R16 ;  /* 0x000000a974107223 */ /* 0x000fe40000010810 */
[C---:B------:R-:W-:Y:S02]  /*7f40*/  FMUL.FTZ R111, R108.reuse, R111 ;  /* 0x0000006f6c6f7220 */ /* 0x040fe40000410000 */
[C---:B------:R-:W-:Y:S02]  /*7f50*/  FFMA.FTZ R112, -R108.reuse, R112, -RZ ;  /* 0x000000706c707223 */ /* 0x040fe400000109ff */
[----:B------:R-:W-:-:S02]  /*7f60*/  FFMA.FTZ R179, -R108, R162, R179 ;  /* 0x000000a26cb37223 */ /* 0x000fc400000101b3 */
[----:B------:R-:W-:Y:S02]  /*7f70*/  FMUL.FTZ R114, R165, R106 ;  /* 0x0000006aa5727220 */ /* 0x000fe40000410000 */
[----:B------:R-:W-:Y:S02]  /*7f80*/  FMUL.FTZ R108, R195, UR42 ;  /* 0x0000002ac36c7c20 */ /* 0x000fe40008410000 */
[----:B------:R-:W-:Y:S02]  /*7f90*/  FMUL.FTZ R106, R197, UR43 ;  /* 0x0000002bc56a7c20 */ /* 0x000fe40008410000 */
[----:B------:R-:W-:Y:S02]  /*7fa0*/  FADD.FTZ R170, -R170, R115 ;  /* 0x00000073aaaa7221 */ /* 0x000fe40000010100 */
[----:B------:R-:W-:Y:S02]  /*7fb0*/  FADD.FTZ R16, R171, R16 ;  /* 0x00000010ab107221 */ /* 0x000fe40000010000 */
[----:B------:R-:W-:-:S02]  /*7fc0*/  FFMA.FTZ R108, R213, UR43, R108 ;  /* 0x0000002bd56c7c23 */ /* 0x000fc4000801006c */
[----:B------:R-:W-:Y:S02]  /*7fd0*/  FADD.FTZ R105, R86, R86 ;  /* 0x0000005656697221 */ /* 0x000fe40000010000 */
[----:B------:R-:W-:Y:S02]  /*7fe0*/  FFMA.FTZ R106, R215, UR42, -R106 ;  /* 0x0000002ad76a7c23 */ /* 0x000fe4000801086a */
[C---:B------:R-:W-:Y:S02]  /*7ff0*/  FMUL.FTZ R25, R117.reuse, -R170 ;  /* 0x800000aa75197220 */ /* 0x040fe40000410000 */
[----:B------:R-:W-:Y:S02]  /*8000*/  FMUL.FTZ R117, R117, -R16 ;  /* 0x8000001075757220 */ /* 0x000fe40000410000 */
[----:B------:R-:W-:Y:S02]  /*8010*/  FFMA.FTZ R113, -R165, R108, -RZ ;  /* 0x0000006ca5717223 */ /* 0x000fe400000109ff */
[----:B------:R-:W-:-:S02]  /*8020*/  FMUL.FTZ R116, R105, R106 ;  /* 0x0000006a69747220 */ /* 0x000fc40000410000 */
[----:B------:R-:W-:Y:S02]  /*8030*/  FMUL.FTZ R108, R197, UR42 ;  /* 0x0000002ac56c7c20 */ /* 0x000fe40008410000 */
[C---:B------:R-:W-:Y:S02]  /*8040*/  FFMA.FTZ R106, R118.reuse, R16, -R25 ;  /* 0x00000010766a7223 */ /* 0x040fe40000010819 */
[----:B------:R-:W-:Y:S02]  /*8050*/  FFMA.FTZ R25, R118, R170, R117 ;  /* 0x000000aa76197223 */ /* 0x000fe40000010075 */
[C---:B------:R-:W-:Y:S02]  /*8060*/  FFMA.FTZ R164, R165.reuse, R163, R164 ;  /* 0x000000a3a5a47223 */ /* 0x040fe400000100a4 */
[----:B------:R-:W-:Y:S02]  /*8070*/  FFMA.FTZ R179, -R165, R174, R179 ;  /* 0x000000aea5b37223 */ /* 0x000fe400000101b3 */
[----:B------:R-:W-:-:S02]  /*8080*/  FFMA.FTZ R108, R215, UR43, R108 ;  /* 0x0000002bd76c7c23 */ /* 0x000fc4000801006c */
[----:B------:R-:W-:Y:S02]  /*8090*/  FADD.FTZ R25, -R172, R25 ;  /* 0x00000019ac197221 */ /* 0x000fe40000010100 */
[----:B------:R-:W-:Y:S02]  /*80a0*/  FADD.FTZ R173, R173, R106 ;  /* 0x0000006aadad7221 */ /* 0x000fe40000010000 */
[C---:B------:R-:W-:Y:S02]  /*80b0*/  FFMA.FTZ R153, R105.reuse, R153, R164 ;  /* 0x0000009969997223 */ /* 0x040fe400000100a4 */
[C---:B------:R-:W-:Y:S02]  /*80c0*/  FFMA.FTZ R115, -R105.reuse, R108, -RZ ;  /* 0x0000006c69737223 */ /* 0x040fe400000109ff */
[----:B------:R-:W-:Y:S02]  /*80d0*/  FFMA.FTZ R176, -R105, R176, R179 ;  /* 0x000000b069b07223 */ /* 0x000fe400000101b3 */
[----:B------:R-:W-:-:S02]  /*80e0*/  FMUL.FTZ R105, R119, -R25 ;  /* 0x8000001977697220 */ /* 0x000fc40000410000 */
[----:B------:R-:W-:Y:S02]  /*80f0*/  FADD.FTZ R163, R84, R84 ;  /* 0x0000005454a37221 */ /* 0x000fe40000010000 */
[-C--:B------:R-:W-:Y:S02]  /*8100*/  FMUL.FTZ R119, R119, -R173.reuse ;  /* 0x800000ad77777220 */ /* 0x080fe40000410000 */
[----:B------:R-:W-:Y:S02]  /*8110*/  FFMA.FTZ R106, R120, R173, -R105 ;  /* 0x000000ad786a7223 */ /* 0x000fe40000010869 */
[----:B------:R-:W-:Y:S02]  /*8120*/  FMUL.FTZ R105, R192, UR43 ;  /* 0x0000002bc0697c20 */ /* 0x000fe40008410000 */
[----:B------:R-:W-:Y:S02]  /*8130*/  FFMA.FTZ R108, R163, R148, R153 ;  /* 0x00000094a36c7223 */ /* 0x000fe40000010099 */
[----:B------:R-:W-:-:S02]  /*8140*/  FFMA.FTZ R119, R120, R25, R119 ;  /* 0x0000001978777223 */ /* 0x000fc40000010077 */
[C---:B------:R-:W-:Y:S02]  /*8150*/  FMUL.FTZ R148, R194.reuse, UR43 ;  /* 0x0000002bc2947c20 */ /* 0x040fe40008410000 */
[----:B------:R-:W-:Y:S02]  /*8160*/  FMUL.FTZ R162, R194, UR42 ;  /* 0x0000002ac2a27c20 */ /* 0x000fe40008410000 */
[----:B------:R-:W-:Y:S02]  /*8170*/  FADD.FTZ R164, R83, R83 ;  /* 0x0000005353a47221 */ /* 0x000fe40000010000 */
[----:B------:R-:W-:Y:S02]  /*8180*/  FFMA.FTZ R105, R220, UR42, -R105 ;  /* 0x0000002adc697c23 */ /* 0x000fe40008010869 */
[----:B------:R-:W-:Y:S02]  /*8190*/  FADD.FTZ R154, -R154, R119 ;  /* 0x000000779a9a7221 */ /* 0x000fe40000010100 */
[----:B------:R-:W-:-:S02]  /*81a0*/  FFMA.FTZ R118, R193, UR42, -R148 ;  /* 0x0000002ac1767c23 */ /* 0x000fc40008010894 */
[----:B------:R-:W-:Y:S02]  /*81b0*/  FADD.FTZ R106, R155, R106 ;  /* 0x0000006a9b6a7221 */ /* 0x000fe40000010000 */
[----:B------:R-:W-:Y:S02]  /*81c0*/  FFMA.FTZ R148, R193, UR43, R162 ;  /* 0x0000002bc1947c23 */ /* 0x000fe400080100a2 */
[----:B------:R-:W-:Y:S02]  /*81d0*/  FFMA.FTZ R108, R164, R151, R108 ;  /* 0x00000097a46c7223 */ /* 0x000fe4000001006c */
[----:B------:R-:W-:Y:S02]  /*81e0*/  FADD.FTZ R119, R82, R82 ;  /* 0x0000005252777221 */ /* 0x000fe40000010000 */
[----:B------:R-:W-:Y:S02]  /*81f0*/  FMUL.FTZ R162, R164, R105 ;  /* 0x00000069a4a27220 */ /* 0x000fe40000410000 */
[----:B------:R-:W-:-:S02]  /*8200*/  FMUL.FTZ R105, R121, -R154 ;  /* 0x8000009a79697220 */ /* 0x000fc40000410000 */
[-C--:B------:R-:W-:Y:S02]  /*8210*/  FMUL.FTZ R121, R121, -R106.reuse ;  /* 0x8000006a79797220 */ /* 0x080fe40000410000 */
[----:B------:R-:W-:Y:S02]  /*8220*/  FFMA.FTZ R149, R119, R149, R108 ;  /* 0x0000009577957223 */ /* 0x000fe4000001006c */
[C---:B------:R-:W-:Y:S02]  /*8230*/  FFMA.FTZ R108, R122.reuse, R106, -R105 ;  /* 0x0000006a7a6c7223 */ /* 0x040fe40000010869 */
[----:B------:R-:W-:Y:S01]  /*8240*/  FFMA.FTZ R105, R122, R154, R121 ;  /* 0x0000009a7a697223 */ /* 0x000fe20000010079 */
[----:B------:R-:W-:Y:S01]  /*8250*/  MOV R121, UR7 ;  /* 0x0000000700797c02 */ /* 0x000fe20008000f00 */
[----:B------:R-:W-:Y:S02]  /*8260*/  FMUL.FTZ R117, R192, UR42 ;  /* 0x0000002ac0757c20 */ /* 0x000fe40008410000 */
[----:B------:R-:W-:-:S02]  /*8270*/  FADD.FTZ R105, -R156, R105 ;  /* 0x000000699c697221 */ /* 0x000fc40000010100 */
[----:B------:R-:W-:Y:S01]  /*8280*/  FADD.FTZ R157, R157, R108 ;  /* 0x0000006c9d9d7221 */ /* 0x000fe20000010000 */
[----:B------:R-:W-:Y:S01]  /*8290*/  P2R R108, PR, RZ, 0x1 ;  /* 0x00000001ff6c7803 */ /* 0x000fe20000000000 */
[----:B------:R-:W-:Y:S01]  /*82a0*/  FFMA.FTZ R147, -R163, R147, R176 ;  /* 0x00000093a3937223 */ /* 0x000fe200000101b0 */
[----:B------:R-:W-:Y:S01]  /*82b0*/  @!P0 STS.128 [R121.X16+0x4be0], R12 ;  /* 0x004be00c79008388 */ /* 0x000fe2000000cc00 */
[----:B------:R-:W-:Y:S02]  /*82c0*/  FFMA.FTZ R117, R220, UR43, R117 ;  /* 0x0000002bdc757c23 */ /* 0x000fe40008010075 */
[C---:B------:R-:W-:Y:S02]  /*82d0*/  FMUL.FTZ R108, R123.reuse, -R105 ;  /* 0x800000697b6c7220 */ /* 0x040fe40000410000 */
[----:B------:R-:W-:Y:S02]  /*82e0*/  FMUL.FTZ R123, R123, -R157 ;  /* 0x8000009d7b7b7220 */ /* 0x000fe40000410000 */
[----:B------:R-:W-:Y:S01]  /*82f0*/  FFMA.FTZ R120, -R164, R117, -RZ ;  /* 0x00000075a4787223 */ /* 0x000fe200000109ff */
[----:B------:R-:W-:Y:S01]  /*8300*/  SHF.L.U32 R117, R102, 0x5, RZ ;  /* 0x0000000566757819 */ /* 0x000fe200000006ff */
[----:B------:R-:W-:-:S02]  /*8310*/  FFMA.FTZ R180, -R164, R180, R147 ;  /* 0x000000b4a4b47223 */ /* 0x000fc40000010193 */
[----:B------:R-:W-:Y:S01]  /*8320*/  FMUL.FTZ R164, R217, UR43 ;  /* 0x0000002bd9a47c20 */ /* 0x000fe20008410000 */
[----:B------:R-:W-:Y:S01]  /*8330*/  LEA.HI.SX32 R117, R117, R117, 0x1b ;  /* 0x0000007575757211 */ /* 0x000fe200078fdaff */
[----:B------:R-:W-:Y:S02]  /*8340*/  FMUL.FTZ R166, R217, UR42 ;  /* 0x0000002ad9a67c20 */ /* 0x000fe40008410000 */
[C---:B------:R-:W-:Y:S02]  /*8350*/  FFMA.FTZ R108, R124.reuse, R157, -R108 ;  /* 0x0000009d7c6c7223 */ /* 0x040fe4000001086c */
[----:B------:R-:W-:Y:S01]  /*8360*/  FFMA.FTZ R123, R124, R105, R123 ;  /* 0x000000697c7b7223 */ /* 0x000fe2000001007b */
[----:B------:R-:W-:Y:S01]  /*8370*/  STS [R117.X4+0x1080], R28 ;  /* 0x0010801c75007388 */ /* 0x000fe20000004800 */
[C---:B------:R-:W-:Y:S02]  /*8380*/  FFMA.FTZ R164, R191.reuse, UR42, -R164 ;  /* 0x0000002abfa47c23 */ /* 0x040fe400080108a4 */
[----:B------:R-:W-:Y:S01]  /*8390*/  FFMA.FTZ R166, R191, UR43, R166 ;  /* 0x0000002bbfa67c23 */ /* 0x000fe200080100a6 */
[----:B------:R-:W-:Y:S01]  /*83a0*/  STS [R117.X4+0x1098], R20 ;  /* 0x0010981475007388 */ /* 0x000fe20000004800 */
[----:B------:R-:W-:-:S02]  /*83b0*/  FADD.FTZ R108, R159, R108 ;  /* 0x0000006c9f6c7221 */ /* 0x000fc40000010000 */
[----:B------:R-:W-:Y:S01]  /*83c0*/  FADD.FTZ R158, -R158, R123 ;  /* 0x0000007b9e9e7221 */ /* 0x000fe20000010100 */
[----:B------:R-:W-:Y:S01]  /*83d0*/  STS [R117.X4+0x10a0], R23 ;  /* 0x0010a01775007388 */ /* 0x000fe20000004800 */
[C---:B------:R-:W-:Y:S02]  /*83e0*/  FMUL.FTZ R164, R119.reuse, R164 ;  /* 0x000000a477a47220 */ /* 0x040fe40000410000 */
[C---:B------:R-:W-:Y:S01]  /*83f0*/  FFMA.FTZ R166, -R119.reuse, R166, -RZ ;  /* 0x000000a677a67223 */ /* 0x040fe200000109ff */
[----:B------:R0:W-:Y:S01]  /*8400*/  STS [R117.X4+0x1094], R29 ;  /* 0x0010941d75007388 */ /* 0x0001e20000004800 */
[----:B------:R-:W-:Y:S02]  /*8410*/  FFMA.FTZ R181, -R119, R181, R180 ;  /* 0x000000b577b57223 */ /* 0x000fe400000101b4 */
[C---:B------:R-:W-:Y:S01]  /*8420*/  FMUL.FTZ R119, R125.reuse, -R108 ;  /* 0x8000006c7d777220 */ /* 0x040fe20000410000 */
[----:B------:R-:W-:Y:S01]  /*8430*/  STS [R117.X4+0x10d4], R113 ;  /* 0x0010d47175007388 */ /* 0x000fe20000004800 */
[----:B------:R-:W-:-:S02]  /*8440*/  FMUL.FTZ R125, R125, -R158 ;  /* 0x8000009e7d7d7220 */ /* 0x000fc40000410000 */
[C---:B------:R-:W-:Y:S01]  /*8450*/  FFMA.FTZ R119, R126.reuse, R158, R119 ;  /* 0x0000009e7e777223 */ /* 0x040fe20000010077 */
[----:B------:R-:W-:Y:S01]  /*8460*/  STS [R117.X4+0x10c4], R109 ;  /* 0x0010c46d75007388 */ /* 0x000fe20000004800 */
[----:B------:R-:W-:Y:S01]  /*8470*/  FFMA.FTZ R126, R126, R108, -R125 ;  /* 0x0000006c7e7e7223 */ /* 0x000fe2000001087d */
[----:B0-----:R-:W-:Y:S01]  /*8480*/  HADD2.F32 R29, -RZ, R8.H1_H1 ;  /* 0x30000008ff1d7230 */ /* 0x001fe20000004100 */
        /* <DEDUP_REMOVED lines=11> */
[----:B------:R-:W-:Y:S01]  /*8540*/  FADD.FTZ R138, -R138, R127 ;  /* 0x0000007f8a8a7221 */ /* 0x000fe20000010100 */
[----:B------:R-:W-:Y:S01]  /*8550*/  MOV R139, UR30 ;  /* 0x0000001e008b7c02 */ /* 0x000fe20008000f00 */
[C---:B------:R-:W-:Y:S01]  /*8560*/  FMUL.FTZ R15, R129.reuse, -R28 ;  /* 0x8000001c810f7220 */ /* 0x040fe20000410000 */
[----:B------:R-:W-:Y:S01]  /*8570*/  STS [R117.X4+0x109c], R24 ;  /* 0x00109c1875007388 */ /* 0x000fe20000004800 */
[----:B------:R-:W-:Y:S01]  /*8580*/  FMUL.FTZ R129, R129, -R138 ;  /* 0x8000008a81817220 */ /* 0x000fe20000410000 */
[----:B------:R-:W-:Y:S01]  /*8590*/  LEA R139, R139, -R102, 0x1 ;  /* 0x800000668b8b7211 */ /* 0x000fe200078e08ff */
[C---:B------:R-:W-:Y:S01]  /*85a0*/  FFMA.FTZ R15, R130.reuse, R138, R15 ;  /* 0x0000008a820f7223 */ /* 0x040fe2000001000f */
[----:B------:R-:W-:Y:S01]  /*85b0*/  STS [R117.X4+0x10cc], R112 ;  /* 0x0010cc7075007388 */ /* 0x000fe20000004800 */
[----:B------:R-:W-:Y:S01]  /*85c0*/  FFMA.FTZ R130, R130, R28, -R129 ;  /* 0x0000001c82827223 */ /* 0x000fe20000010881 */
[----:B------:R-:W-:Y:S01]  /*85d0*/  ISETP.GE.AND P0, PT, R139, 0x1, PT ;  /* 0x000000018b00780c */ /* 0x000fe20003f06270 */
[----:B------:R-:W-:Y:S01]  /*85e0*/  FADD.FTZ R15, -R140, R15 ;  /* 0x0000000f8c0f7221 */ /* 0x000fe20000010100 */
[----:B------:R-:W-:Y:S01]  /*85f0*/  STS [R117.X4+0x10f8], R18 ;  /* 0x0010f81275007388 */ /* 0x000fe20000004800 */
[----:B------:R-:W-:-:S02]  /*8600*/  FADD.FTZ R141, R141, R130 ;  /* 0x000000828d8d7221 */ /* 0x000fc40000010000 */
[C---:B------:R-:W-:Y:S01]  /*8610*/  FMUL.FTZ R12, R131.reuse, -R15 ;  /* 0x8000000f830c7220 */ /* 0x040fe20000410000 */
[----:B------:R-:W-:Y:S01]  /*8620*/  STS [R117.X4+0x10d0], R114 ;  /* 0x0010d07275007388 */ /* 0x000fe20000004800 */
[-C--:B------:R-:W-:Y:S02]  /*8630*/  FMUL.FTZ R131, R131, -R141.reuse ;  /* 0x8000008d83837220 */ /* 0x080fe40000410000 */
[C---:B------:R-:W-:Y:S01]  /*8640*/  FFMA.FTZ R12, R132.reuse, R141, -R12 ;  /* 0x0000008d840c7223 */ /* 0x040fe2000001080c */
[----:B------:R0:W-:Y:S01]  /*8650*/  STS [R117.X4+0x10c0], R110 ;  /* 0x0010c06e75007388 */ /* 0x0001e20000004800 */
[----:B------:R-:W-:Y:S02]  /*8660*/  FFMA.FTZ R131, R132, R15, R131 ;  /* 0x0000000f84837223 */ /* 0x000fe40000010083 */
[----:B------:R-:W-:Y:S01]  /*8670*/  FADD.FTZ R20, R143, R12 ;  /* 0x0000000c8f147221 */ /* 0x000fe20000010000 */
[----:B------:R1:W-:Y:S01]  /*8680*/  STS [R117.X4+0x10d8], R116 ;  /* 0x0010d87475007388 */ /* 0x0003e20000004800 */
[----:B------:R-:W-:-:S02]  /*8690*/  FADD.FTZ R142, -R142, R131 ;  /* 0x000000838e8e7221 */ /* 0x000fc40000010100 */
[C---:B------:R-:W-:Y:S01]  /*86a0*/  FMUL.FTZ R23, R133.reuse, -R20 ;  /* 0x8000001485177220 */ /* 0x040fe20000410000 */
[----:B------:R-:W-:Y:S01]  /*86b0*/  STS [R117.X4+0x10ec], R120 ;  /* 0x0010ec7875007388 */ /* 0x000fe20000004800 */
[-C--:B------:R-:W-:Y:S01]  /*86c0*/  FMUL.FTZ R133, R133, -R142.reuse ;  /* 0x8000008e85857220 */ /* 0x080fe20000410000 */
[----:B0-----:R-:W-:Y:S01]  /*86d0*/  HADD2.F32 R110, -RZ, R10.H0_H0 ;  /* 0x2000000aff6e7230 */ /* 0x001fe20000004100 */
[C---:B------:R-:W-:Y:S01]  /*86e0*/  FFMA.FTZ R127, R134.reuse, R142, R23 ;  /* 0x0000008e867f7223 */ /* 0x040fe20000010017 */
[----:B------:R-:W-:Y:S01]  /*86f0*/  HADD2.F32 R23, -RZ, R8.H0_H0 ;  /* 0x20000008ff177230 */ /* 0x000fe20000004100 */
[----:B------:R-:W-:Y:S01]  /*8700*/  FFMA.FTZ R134, R134, R20, -R133 ;  /* 0x0000001486867223 */ /* 0x000fe20000010885 */
[----:B------:R-:W-:Y:S01]  /*8710*/  STS [R117.X4+0x1084], R135 ;  /* 0x0010848775007388 */ /* 0x000fe20000004800 */
[----:B------:R-:W-:Y:S02]  /*8720*/  FMUL.FTZ R113, R63, R142 ;  /* 0x0000008e3f717220 */ /* 0x000fe40000410000 */
[----:B------:R-:W-:Y:S01]  /*8730*/  FADD.FTZ R145, R145, R134 ;  /* 0x0000008691917221 */ /* 0x000fe20000010000 */
[----:B------:R-:W-:Y:S01]  /*8740*/  STS [R117.X4+0x108c], R137 ;  /* 0x00108c8975007388 */ /* 0x000fe20000004800 */
[----:B------:R-:W-:-:S02]  /*8750*/  FMUL.FTZ R109, R63, R20 ;  /* 0x000000143f6d7220 */ /* 0x000fc40000410000 */
[----:B------:R-:W-:Y:S01]  /*8760*/  FADD.FTZ R127, -R144, R127 ;  /* 0x0000007f907f7221 */ /* 0x000fe20000010100 */
[----:B------:R-:W-:Y:S01]  /*8770*/  STS [R117.X4+0x10e8], R162 ;  /* 0x0010e8a275007388 */ /* 0x000fe20000004800 */
[----:B------:R-:W-:Y:S02]  /*8780*/  FFMA.FTZ R210, -R63, R29, R210 ;  /* 0x0000001d3fd27223 */ /* 0x000fe400000101d2 */
[----:B------:R-:W-:Y:S01]  /*8790*/  FMUL.FTZ R14, R32, R113 ;  /* 0x00000071200e7220 */ /* 0x000fe20000410000 */
[----:B------:R-:W-:Y:S01]  /*87a0*/  STS [R117.X4+0x1088], R146 ;  /* 0x0010889275007388 */ /* 0x000fe20000004800 */
[----:B------:R-:W-:Y:S02]  /*87b0*/  FMUL.FTZ R107, R64, R145 ;  /* 0x00000091406b7220 */ /* 0x000fe40000410000 */
[----:B------:R-:W-:Y:S01]  /*87c0*/  FMUL.FTZ R22, R32, R109 ;  /* 0x0000006d20167220 */ /* 0x000fe20000410000 */
[----:B------:R-:W-:Y:S01]  /*87d0*/  STS [R117.X4+0x1090], R136 ;  /* 0x0010908875007388 */ /* 0x000fe20000004800 */
[----:B------:R-:W-:-:S02]  /*87e0*/  FMUL.FTZ R111, R64, R127 ;  /* 0x0000007f406f7220 */ /* 0x000fc40000410000 */
[----:B------:R-:W-:Y:S01]  /*87f0*/  FFMA.FTZ R115, R210, R109, R14 ;  /* 0x0000006dd2737223 */ /* 0x000fe2000001000e */
[----:B------:R-:W-:Y:S01]  /*8800*/  STS [R117.X4+0x10a8], R168 ;  /* 0x0010a8a875007388 */ /* 0x000fe20000004800 */
[----:B------:R-:W-:Y:S02]  /*8810*/  FFMA.FTZ R208, -R64, R23, R208 ;  /* 0x0000001740d07223 */ /* 0x000fe400000101d0 */
[----:B------:R-:W-:Y:S01]  /*8820*/  FMUL.FTZ R14, R206, R107 ;  /* 0x0000006bce0e7220 */ /* 0x000fe20000410000 */
[----:B------:R-:W-:Y:S01]  /*8830*/  STS [R117.X4+0x10ac], R167 ;  /* 0x0010aca775007388 */ /* 0x000fe20000004800 */
[----:B------:R-:W-:Y:S01]  /*8840*/  FFMA.FTZ R113, R210, R113, -R22 ;  /* 0x00000071d2717223 */ /* 0x000fe20000010816 */
[----:B------:R-:W-:Y:S01]  /*8850*/  HADD2.F32 R22, -RZ, R9.H0_H0 ;  /* 0x20000009ff167230 */ /* 0x000fe20000004100 */
[----:B------:R-:W-:Y:S01]  /*8860*/  FMUL.FTZ R12, R206, R111 ;  /* 0x0000006fce0c7220 */ /* 0x000fe20000410000 */
[----:B------:R-:W-:Y:S01]  /*8870*/  STS [R117.X4+0x10b0], R175 ;  /* 0x0010b0af75007388 */ /* 0x000fe20000004800 */
[----:B------:R-:W-:-:S02]  /*8880*/  FMUL.FTZ R24, R62, R141 ;  /* 0x0000008d3e187220 */ /* 0x000fc40000410000 */
[C---:B------:R-:W-:Y:S01]  /*8890*/  FFMA.FTZ R14, R208.reuse, R111, -R14 ;  /* 0x0000006fd00e7223 */ /* 0x040fe2000001080e */
[----:B------:R-:W-:Y:S01]  /*88a0*/  HADD2.F32 R111, -RZ, R9.H1_H1 ;  /* 0x30000009ff6f7230 */ /* 0x000fe20000004100 */
[----:B------:R-:W-:Y:S01]  /*88b0*/  FFMA.FTZ R12, R208, R107, R12 ;  /* 0x0000006bd00c7223 */ /* 0x000fe2000001000c */
[----:B------:R-:W-:Y:S01]  /*88c0*/  STS [R117.X4+0x10b4], R177 ;  /* 0x0010b4b175007388 */ /* 0x000fe20000004800 */
[C---:B------:R-:W-:Y:S02]  /*88d0*/  FFMA.FTZ R205, -R62.reuse, R22, R205 ;  /* 0x000000163ecd7223 */ /* 0x040fe400000101cd */
[----:B------:R-:W-:Y:S01]  /*88e0*/  FMUL.FTZ R112, R62, R15 ;  /* 0x0000000f3e707220 */ /* 0x000fe20000410000 */
[----:B------:R-:W-:Y:S01]  /*88f0*/  STS [R117.X4+0x10b8], R178 ;  /* 0x0010b8b275007388 */ /* 0x000fe20000004800 */
[----:B------:R-:W-:Y:S02]  /*8900*/  FMUL.FTZ R18, R33, R24 ;  /* 0x0000001821127220 */ /* 0x000fe40000410000 */
[----:B------:R-:W-:Y:S01]  /*8910*/  FADD.FTZ R14, RZ, R14 ;  /* 0x0000000eff0e7221 */ /* 0x000fe20000010000 */
[----:B------:R-:W-:Y:S01]  /*8920*/  STS [R117.X4+0x10f0], R164 ;  /* 0x0010f0a475007388 */ /* 0x000fe20000004800 */
[----:B------:R-:W-:-:S02]  /*8930*/  FADD.FTZ R12, RZ, R12 ;  /* 0x0000000cff0c7221 */ /* 0x000fc40000010000 */
[-C--:B------:R-:W-:Y:S01]  /*8940*/  FFMA.FTZ R119, R205, R112.reuse, -R18 ;  /* 0x00000070cd777223 */ /* 0x080fe20000010812 */
[----:B------:R-:W-:Y:S01]  /*8950*/  STS [R117.X4+0x10f4], R166 ;  /* 0x0010f4a675007388 */ /* 0x000fe20000004800 */
[----:B------:R-:W-:Y:S02]  /*8960*/  FMUL.FTZ R112, R33, R112 ;  /* 0x0000007021707220 */ /* 0x000fe40000410000 */
[----:B------:R-:W-:Y:S01]  /*8970*/  FADD.FTZ R14, R14, R113 ;  /* 0x000000710e0e7221 */ /* 0x000fe20000010000 */
[----:B------:R-:W-:Y:S01]  /*8980*/  STS [R117.X4+0x10fc], R19 ;  /* 0x0010fc1375007388 */ /* 0x000fe20000004800 */
[C---:B------:R-:W-:Y:S02]  /*8990*/  FMUL.FTZ R114, R61.reuse, R138 ;  /* 0x0000008a3d727220 */ /* 0x040fe40000410000 */
[----:B------:R-:W-:Y:S02]  /*89a0*/  FMUL.FTZ R113, R61, R28 ;  /* 0x0000001c3d717220 */ /* 0x000fe40000410000 */
[----:B------:R-:W-:-:S02]  /*89b0*/  FMUL.FTZ R118, R163, R118 ;  /* 0x00000076a3767220 */ /* 0x000fc40000410000 */
[----:B------:R-:W-:Y:S02]  /*89c0*/  FADD.FTZ R12, R12, R115 ;  /* 0x000000730c0c7221 */ /* 0x000fe40000010000 */
[----:B------:R-:W-:Y:S01]  /*89d0*/  FFMA.FTZ R115, R205, R24, R112 ;  /* 0x00000018cd737223 */ /* 0x000fe20000010070 */
[----:B------:R0:W-:Y:S01]  /*89e0*/  STS [R117.X4+0x10e0], R118 ;  /* 0x0010e07675007388 */ /* 0x0001e20000004800 */
[----:B------:R-:W-:Y:S02]  /*89f0*/  FFMA.FTZ R212, -R61, R111, R212 ;  /* 0x0000006f3dd47223 */ /* 0x000fe400000101d4 */
[----:B------:R-:W-:Y:S02]  /*8a00*/  FMUL.FTZ R18, R60, R161 ;  /* 0x000000a13c127220 */ /* 0x000fe40000410000 */
[C---:B------:R-:W-:Y:S02]  /*8a10*/  FMUL.FTZ R112, R203.reuse, R114 ;  /* 0x00000072cb707220 */ /* 0x040fe40000410000 */
[----:B------:R-:W-:-:S02]  /*8a20*/  FMUL.FTZ R121, R203, R113 ;  /* 0x00000071cb797220 */ /* 0x000fc40000410000 */
[----:B------:R-:W-:Y:S02]  /*8a30*/  FADD.FTZ R12, R12, R115 ;  /* 0x000000730c0c7221 */ /* 0x000fe40000010000 */
[C---:B------:R-:W-:Y:S02]  /*8a40*/  FFMA.FTZ R207, -R60.reuse, R110, R207 ;  /* 0x0000006e3ccf7223 */ /* 0x040fe400000101cf */
[----:B-1----:R-:W-:Y:S02]  /*8a50*/  FMUL.FTZ R116, R60, R13 ;  /* 0x0000000d3c747220 */ /* 0x002fe40000410000 */
[----:B0-----:R-:W-:Y:S02]  /*8a60*/  FMUL.FTZ R118, R202, R18 ;  /* 0x00000012ca767220 */ /* 0x001fe40000410000 */
[C---:B------:R-:W-:Y:S01]  /*8a70*/  FFMA.FTZ R115, R212.reuse, R113, R112 ;  /* 0x00000071d4737223 */ /* 0x040fe20000010070 */
[----:B------:R-:W-:Y:S01]  /*8a80*/  HADD2.F32 R112, -RZ, R11.H0_H0 ;  /* 0x2000000bff707230 */ /* 0x000fe20000004100 */
[----:B------:R-:W-:-:S02]  /*8a90*/  FFMA.FTZ R121, R212, R114, -R121 ;  /* 0x00000072d4797223 */ /* 0x000fc40000010879 */
[----:B------:R-:W-:Y:S02]  /*8aa0*/  FADD.FTZ R14, R14, R119 ;  /* 0x000000770e0e7221 */ /* 0x000fe40000010000 */
[-C--:B------:R-:W-:Y:S02]  /*8ab0*/  FFMA.FTZ R125, R207, R116.reuse, -R118 ;  /* 0x00000074cf7d7223 */ /* 0x080fe40000010876 */
[----:B------:R-:W-:Y:S01]  /*8ac0*/  FADD.FTZ R12, R12, R115 ;  /* 0x000000730c0c7221 */ /* 0x000fe20000010000 */
[----:B------:R-:W-:Y:S01]  /*8ad0*/  HADD2.F32 R115, -RZ, R10.H1_H1 ;  /* 0x3000000aff737230 */ /* 0x000fe20000004100 */
[----:B------:R-:W-:Y:S02]  /*8ae0*/  FMUL.FTZ R116, R202, R116 ;  /* 0x00000074ca747220 */ /* 0x000fe40000410000 */
[----:B------:R-:W-:Y:S02]  /*8af0*/  FADD.FTZ R14, R14, R121 ;  /* 0x000000790e0e7221 */ /* 0x000fe40000010000 */
[----:B------:R-:W-:-:S02]  /*8b00*/  FMUL.FTZ R121, R59, R108 ;  /* 0x0000006c3b797220 */ /* 0x000fc40000410000 */
[----:B------:R-:W-:Y:S02]  /*8b10*/  FFMA.FTZ R119, R207, R18, R116 ;  /* 0x00000012cf777223 */ /* 0x000fe40000010074 */
[C---:B------:R-:W-:Y:S02]  /*8b20*/  FFMA.FTZ R214, -R59.reuse, R115, R214 ;  /* 0x000000733bd67223 */ /* 0x040fe400000101d6 */
[----:B------:R-:W-:Y:S02]  /*8b30*/  FMUL.FTZ R116, R59, R158 ;  /* 0x0000009e3b747220 */ /* 0x000fe40000410000 */
[----:B------:R-:W-:Y:S02]  /*8b40*/  FMUL.FTZ R123, R201, R121 ;  /* 0x00000079c97b7220 */ /* 0x000fe40000410000 */
[----:B------:R-:W-:Y:S02]  /*8b50*/  FMUL.FTZ R114, R58, R157 ;  /* 0x0000009d3a727220 */ /* 0x000fe40000410000 */
[----:B------:R-:W-:Y:S01]  /*8b60*/  FADD.FTZ R12, R12, R119 ;  /* 0x000000770c0c7221 */ /* 0x000fe20000010000 */
[----:B------:R-:W-:Y:S01]  /*8b70*/  HADD2.F32 R119, -RZ, R11.H1_H1 ;  /* 0x3000000bff777230 */ /* 0x000fe20000004100 */
[----:B------:R-:W-:-:S02]  /*8b80*/  FFMA.FTZ R131, R214, R116, -R123 ;  /* 0x00000074d6837223 */ /* 0x000fc4000001087b */
[----:B------:R-:W-:Y:S02]  /*8b90*/  FMUL.FTZ R116, R201, R116 ;  /* 0x00000074c9747220 */ /* 0x000fe40000410000 */
[C---:B------:R-:W-:Y:S02]  /*8ba0*/  FFMA.FTZ R209, -R58.reuse, R112, R209 ;  /* 0x000000703ad17223 */ /* 0x040fe400000101d1 */
[----:B------:R-:W-:Y:S02]  /*8bb0*/  FMUL.FTZ R118, R58, R105 ;  /* 0x000000693a767220 */ /* 0x000fe40000410000 */
[----:B------:R-:W-:Y:S02]  /*8bc0*/  FMUL.FTZ R120, R200, R114 ;  /* 0x00000072c8787220 */ /* 0x000fe40000410000 */
[----:B------:R-:W-:Y:S02]  /*8bd0*/  FMUL.FTZ R123, R57, R106 ;  /* 0x0000006a397b7220 */ /* 0x000fe40000410000 */
[----:B------:R-:W-:-:S02]  /*8be0*/  FFMA.FTZ R129, R214, R121, R116 ;  /* 0x00000079d6817223 */ /* 0x000fc40000010074 */
[C---:B------:R-:W-:Y:S02]  /*8bf0*/  FFMA.FTZ R216, -R57.reuse, R119, R216 ;  /* 0x0000007739d87223 */ /* 0x040fe400000101d8 */
[----:B------:R-:W-:Y:S02]  /*8c00*/  FMUL.FTZ R135, R57, R154 ;  /* 0x0000009a39877220 */ /* 0x000fe40000410000 */
[-C--:B------:R-:W-:Y:S02]  /*8c10*/  FFMA.FTZ R133, R209, R118.reuse, -R120 ;  /* 0x00000076d1857223 */ /* 0x080fe40000010878 */
[----:B------:R-:W-:Y:S02]  /*8c20*/  FMUL.FTZ R116, R198, R123 ;  /* 0x0000007bc6747220 */ /* 0x000fe40000410000 */
[----:B------:R-:W-:Y:S02]  /*8c30*/  FMUL.FTZ R118, R200, R118 ;  /* 0x00000076c8767220 */ /* 0x000fe40000410000 */
[----:B------:R-:W-:-:S02]  /*8c40*/  FADD.FTZ R14, R14, R125 ;  /* 0x0000007d0e0e7221 */ /* 0x000fc40000010000 */
[-C--:B------:R-:W-:Y:S01]  /*8c50*/  FFMA.FTZ R137, R216, R135.reuse, -R116 ;  /* 0x00000087d8897223 */ /* 0x080fe20000010874 */
[----:B------:R-:W-:Y:S01]  /*8c60*/  HADD2.F32 R116, -RZ, R4.H0_H0 ;  /* 0x20000004ff747230 */ /* 0x000fe20000004100 */
[----:B------:R-:W-:Y:S02]  /*8c70*/  FADD.FTZ R12, R12, R129 ;  /* 0x000000810c0c7221 */ /* 0x000fe40000010000 */
[----:B------:R-:W-:Y:S02]  /*8c80*/  FFMA.FTZ R125, R209, R114, R118 ;  /* 0x00000072d17d7223 */ /* 0x000fe40000010076 */
[----:B------:R-:W-:Y:S02]  /*8c90*/  FMUL.FTZ R135, R198, R135 ;  /* 0x00000087c6877220 */ /* 0x000fe40000410000 */
[----:B------:R-:W-:Y:S02]  /*8ca0*/  FMUL.FTZ R118, R56, R173 ;  /* 0x000000ad38767220 */ /* 0x000fe40000410000 */
[----:B------:R-:W-:-:S02]  /*8cb0*/  FADD.FTZ R14, R14, R131 ;  /* 0x000000830e0e7221 */ /* 0x000fc40000010000 */
[----:B------:R-:W-:Y:S01]  /*8cc0*/  FADD.FTZ R12, R12, R125 ;  /* 0x0000007d0c0c7221 */ /* 0x000fe20000010000 */
[----:B------:R-:W-:Y:S01]  /*8cd0*/  HADD2.F32 R125, -RZ, R4.H1_H1 ;  /* 0x30000004ff7d7230 */ /* 0x000fe20000004100 */
[----:B------:R-:W-:Y:S02]  /*8ce0*/  FFMA.FTZ R135, R216, R123, R135 ;  /* 0x0000007bd8877223 */ /* 0x000fe40000010087 */
[C---:B------:R-:W-:Y:S02]  /*8cf0*/  FFMA.FTZ R211, -R56.reuse, R116, R211 ;  /* 0x0000007438d37223 */ /* 0x040fe400000101d3 */
[----:B------:R-:W-:Y:S02]  /*8d00*/  FMUL.FTZ R120, R56, R25 ;  /* 0x0000001938787220 */ /* 0x000fe40000410000 */
[----:B------:R-:W-:Y:S02]  /*8d10*/  FMUL.FTZ R122, R199, R118 ;  /* 0x00000076c77a7220 */ /* 0x000fe40000410000 */
[----:B------:R-:W-:-:S02]  /*8d20*/  FMUL.FTZ R129, R55, R16 ;  /* 0x0000001037817220 */ /* 0x000fc40000410000 */
[----:B------:R-:W-:Y:S02]  /*8d30*/  FADD.FTZ R14, R14, R133 ;  /* 0x000000850e0e7221 */ /* 0x000fe40000010000 */
[----:B------:R-:W-:Y:S02]  /*8d40*/  FADD.FTZ R12, R12, R135 ;  /* 0x000000870c0c7221 */ /* 0x000fe40000010000 */
[----:B------:R-:W-:Y:S02]  /*8d50*/  FFMA.FTZ R133, R211, R120, -R122 ;  /* 0x00000078d3857223 */ /* 0x000fe4000001087a */
[C---:B------:R-:W-:Y:S02]  /*8d60*/  FFMA.FTZ R218, -R55.reuse, R125, R218 ;  /* 0x0000007d37da7223 */ /* 0x040fe400000101da */
[----:B------:R-:W-:Y:S02]  /*8d70*/  FMUL.FTZ R135, R55, R170 ;  /* 0x000000aa37877220 */ /* 0x000fe40000410000 */
[----:B------:R-:W-:-:S02]  /*8d80*/  FMUL.FTZ R122, R196, R129 ;  /* 0x00000081c47a7220 */ /* 0x000fc40000410000 */
[----:B------:R-:W-:Y:S02]  /*8d90*/  FMUL.FTZ R120, R199, R120 ;  /* 0x00000078c7787220 */ /* 0x000fe40000410000 */
[----:B------:R-:W-:Y:S02]  /*8da0*/  FADD.FTZ R14, R14, R137 ;  /* 0x000000890e0e7221 */ /* 0x000fe40000010000 */
[-C--:B------:R-:W-:Y:S02]  /*8db0*/  FFMA.FTZ R137, R218, R135.reuse, -R122 ;  /* 0x00000087da897223 */ /* 0x080fe4000001087a */
[----:B------:R-:W-:Y:S01]  /*8dc0*/  FFMA.FTZ R131, R211, R118, R120 ;  /* 0x00000076d3837223 */ /* 0x000fe20000010078 */
[----:B------:R-:W-:Y:S01]  /*8dd0*/  HADD2.F32 R120, -RZ, R5.H0_H0 ;  /* 0x20000005ff787230 */ /* 0x000fe20000004100 */
[----:B------:R-:W-:Y:S02]  /*8de0*/  FMUL.FTZ R135, R196, R135 ;  /* 0x00000087c4877220 */ /* 0x000fe40000410000 */
[----:B------:R-:W-:-:S02]  /*8df0*/  FADD.FTZ R12, R12, R131 ;  /* 0x000000830c0c7221 */ /* 0x000fc40000010000 */
[----:B------:R-:W-:Y:S02]  /*8e00*/  FFMA.FTZ R135, R218, R129, R135 ;  /* 0x00000081da877223 */ /* 0x000fe40000010087 */
[----:B------:R-:W-:Y:S02]  /*8e10*/  FFMA.FTZ R148, -R163, R148, -RZ ;  /* 0x00000094a3947223 */ /* 0x000fe400000109ff */
[----:B------:R-:W-:Y:S02]  /*8e20*/  FADD.FTZ R162, R12, R135 ;  /* 0x000000870ca27221 */ /* 0x000fe40000010000 */
[----:B------:R-:W-:Y:S01]  /*8e30*/  FMUL.FTZ R12, R189, UR39 ;  /* 0x00000027bd0c7c20 */ /* 0x000fe20008410000 */
[----:B------:R0:W-:Y:S01]  /*8e40*/  STS [R117.X4+0x10e4], R148 ;  /* 0x0010e49475007388 */ /* 0x0001e20000004800 */
[----:B------:R-:W-:Y:S02]  /*8e50*/  FMUL.FTZ R135, R186, UR39 ;  /* 0x00000027ba877c20 */ /* 0x000fe40008410000 */
[----:B------:R-:W-:-:S02]  /*8e60*/  FFMA.FTZ R131, R3, UR40, -R12 ;  /* 0x0000002803837c23 */ /* 0x000fc4000801080c */
[----:B------:R-:W-:Y:S02]  /*8e70*/  FMUL.FTZ R12, R17, UR39 ;  /* 0x00000027110c7c20 */ /* 0x000fe40008410000 */
[----:B------:R-:W-:Y:S02]  /*8e80*/  FMUL.FTZ R130, R54, R169 ;  /* 0x000000a936827220 */ /* 0x000fe40000410000 */
[----:B------:R-:W-:Y:S02]  /*8e90*/  FFMA.FTZ R124, R2, UR40, R135 ;  /* 0x00000028027c7c23 */ /* 0x000fe40008010087 */
[----:B0-----:R-:W-:Y:S02]  /*8ea0*/  FFMA.FTZ R117, R187, UR40, R12 ;  /* 0x00000028bb757c23 */ /* 0x001fe4000801000c */
[----:B------:R-:W-:Y:S02]  /*8eb0*/  FMUL.FTZ R12, R21, UR39 ;  /* 0x00000027150c7c20 */ /* 0x000fe40008410000 */
[----:B------:R-:W-:-:S02]  /*8ec0*/  FMUL.FTZ R143, R26, UR39 ;  /* 0x000000271a8f7c20 */ /* 0x000fc40008410000 */
[----:B------:R-:W-:Y:S02]  /*8ed0*/  FFMA.FTZ R135, R31, UR40, -R12 ;  /* 0x000000281f877c23 */ /* 0x000fe4000801080c */
[C---:B------:R-:W-:Y:S02]  /*8ee0*/  FFMA.FTZ R213, -R54.reuse, R120, R213 ;  /* 0x0000007836d57223 */ /* 0x040fe400000101d5 */
[----:B------:R-:W-:Y:S02]  /*8ef0*/  FMUL.FTZ R12, R54, R27 ;  /* 0x0000001b360c7220 */ /* 0x000fe40000410000 */
[----:B------:R-:W-:Y:S02]  /*8f00*/  FMUL.FTZ R165, R195, R130 ;  /* 0x00000082c3a57220 */ /* 0x000fe40000410000 */
[----:B------:R-:W-:Y:S02]  /*8f10*/  FFMA.FTZ R128, R30, UR40, -R143 ;  /* 0x000000281e807c23 */ /* 0x000fe4000801088f */
[----:B------:R-:W-:-:S02]  /*8f20*/  FMUL.FTZ R136, R173, UR39 ;  /* 0x00000027ad887c20 */ /* 0x000fc40008410000 */
[-C--:B------:R-:W-:Y:S02]  /*8f30*/  FFMA.FTZ R165, R213, R12.reuse, -R165 ;  /* 0x0000000cd5a57223 */ /* 0x080fe400000108a5 */
[----:B------:R-:W-:Y:S02]  /*8f40*/  FMUL.FTZ R160, R195, R12 ;  /* 0x0000000cc3a07220 */ /* 0x000fe40000410000 */
[----:B------:R-:W-:Y:S02]  /*8f50*/  FMUL.FTZ R143, R106, UR39 ;  /* 0x000000276a8f7c20 */ /* 0x000fe40008410000 */
[----:B------:R-:W-:Y:S02]  /*8f60*/  FMUL.FTZ R12, R157, UR39 ;  /* 0x000000279d0c7c20 */ /* 0x000fe40008410000 */
[C---:B------:R-:W-:Y:S02]  /*8f70*/  FFMA.FTZ R136, R25.reuse, UR40, -R136 ;  /* 0x0000002819887c23 */ /* 0x040fe40008010888 */
[----:B------:R-:W-:-:S02]  /*8f80*/  FMUL.FTZ R148, R25, UR39 ;  /* 0x0000002719947c20 */ /* 0x000fc40008410000 */
[----:B------:R-:W-:Y:S02]  /*8f90*/  FADD.FTZ R152, R149, R152 ;  /* 0x0000009895987221 */ /* 0x000fe40000010000 */
[----:B------:R-:W-:Y:S02]  /*8fa0*/  FFMA.FTZ R25, R154, UR40, -R143 ;  /* 0x000000289a197c23 */ /* 0x000fe4000801088f */
[----:B------:R-:W-:Y:S02]  /*8fb0*/  FMUL.FTZ R143, R108, UR39 ;  /* 0x000000276c8f7c20 */ /* 0x000fe40008410000 */
[----:B------:R-:W-:Y:S02]  /*8fc0*/  FFMA.FTZ R149, R105, UR40, -R12 ;  /* 0x0000002869957c23 */ /* 0x000fe4000801080c */
[----:B------:R-:W-:Y:S02]  /*8fd0*/  FMUL.FTZ R12, R161, UR39 ;  /* 0x00000027a10c7c20 */ /* 0x000fe40008410000 */
[----:B------:R-:W-:-:S02]  /*8fe0*/  FFMA.FTZ R140, R158, UR40, -R143 ;  /* 0x000000289e8c7c23 */ /* 0x000fc4000801088f */
[C---:B------:R-:W-:Y:S02]  /*8ff0*/  FFMA.FTZ R143, R13.reuse, UR40, -R12 ;  /* 0x000000280d8f7c23 */ /* 0x040fe4000801080c */
[----:B------:R-:W-:Y:S02]  /*9000*/  FMUL.FTZ R146, R13, UR39 ;  /* 0x000000270d927c20 */ /* 0x000fe40008410000 */
[----:B------:R-:W-:Y:S02]  /*9010*/  FMUL.FTZ R13, R28, UR39 ;  /* 0x000000271c0d7c20 */ /* 0x000fe40008410000 */
[----:B------:R-:W-:Y:S02]  /*9020*/  FADD.FTZ R14, R14, R133 ;  /* 0x000000850e0e7221 */ /* 0x000fe40000010000 */
[----:B------:R-:W-:Y:S02]  /*9030*/  FMUL.FTZ R12, R141, UR39 ;  /* 0x000000278d0c7c20 */ /* 0x000fe40008410000 */
[----:B------:R-:W-:-:S02]  /*9040*/  FFMA.FTZ R144, R138, UR40, -R13 ;  /* 0x000000288a907c23 */ /* 0x000fc4000801080d */
[----:B------:R-:W-:Y:S02]  /*9050*/  FMUL.FTZ R163, R138, UR39 ;  /* 0x000000278aa37c20 */ /* 0x000fe40008410000 */
[----:B------:R-:W-:Y:S02]  /*9060*/  FADD.FTZ R156, R14, R137 ;  /* 0x000000890e9c7221 */ /* 0x000fe40000010000 */
[----:B------:R-:W-:Y:S02]  /*9070*/  FMUL.FTZ R132, R169, UR39 ;  /* 0x00000027a9847c20 */ /* 0x000fe40008410000 */
[----:B------:R-:W-:Y:S02]  /*9080*/  FFMA.FTZ R138, R15, UR40, -R12 ;  /* 0x000000280f8a7c23 */ /* 0x000fe4000801080c */
[----:B------:R-:W-:Y:S02]  /*9090*/  FMUL.FTZ R14, R3, UR39 ;  /* 0x00000027030e7c20 */ /* 0x000fe40008410000 */
[----:B------:R-:W-:-:S02]  /*90a0*/  FMUL.FTZ R137, R30, UR39 ;  /* 0x000000271e897c20 */ /* 0x000fc40008410000 */
[----:B------:R-:W-:Y:S02]  /*90b0*/  FMUL.FTZ R12, R145, UR39 ;  /* 0x00000027910c7c20 */ /* 0x000fe40008410000 */
[----:B------:R-:W-:Y:S02]  /*90c0*/  FMUL.FTZ R151, R154, UR39 ;  /* 0x000000279a977c20 */ /* 0x000fe40008410000 */
[C---:B------:R-:W-:Y:S02]  /*90d0*/  FMUL.FTZ R134, R27.reuse, UR39 ;  /* 0x000000271b867c20 */ /* 0x040fe40008410000 */
[----:B------:R-:W-:Y:S02]  /*90e0*/  FFMA.FTZ R132, R27, UR40, -R132 ;  /* 0x000000281b847c23 */ /* 0x000fe40008010884 */
[----:B------:R-:W-:Y:S02]  /*90f0*/  FMUL.FTZ R154, R105, UR39 ;  /* 0x00000027699a7c20 */ /* 0x000fe40008410000 */
[----:B------:R-:W-:-:S02]  /*9100*/  FFMA.FTZ R19, R189, UR40, R14 ;  /* 0x00000028bd137c23 */ /* 0x000fc4000801000e */
[----:B------:R-:W-:Y:S02]  /*9110*/  FFMA.FTZ R27, R26, UR40, R137 ;  /* 0x000000281a1b7c23 */ /* 0x000fe40008010089 */
[----:B------:R-:W-:Y:S02]  /*9120*/  FMUL.FTZ R105, R20, UR39 ;  /* 0x0000002714697c20 */ /* 0x000fe40008410000 */
[----:B------:R-:W-:Y:S02]  /*9130*/  FFMA.FTZ R147, R127, UR40, -R12 ;  /* 0x000000287f937c23 */ /* 0x000fe4000801080c */
        /* <DEDUP_REMOVED lines=10> */
[----:B------:R-:W-:Y:S02]  /*91e0*/  FADD.FTZ R150, R181, -R150 ;  /* 0x80000096b5967221 */ /* 0x000fe40000010000 */
[----:B------:R-:W-:Y:S02]  /*91f0*/  FFMA.FTZ R122, R17, UR40, -R122 ;  /* 0x00000028117a7c23 */ /* 0x000fe4000801087a */
[----:B------:R-:W-:Y:S02]  /*9200*/  FFMA.FTZ R133, R186, UR40, -R133 ;  /* 0x00000028ba857c23 */ /* 0x000fe40008010885 */
[----:B------:R-:W-:Y:S02]  /*9210*/  FFMA.FTZ R126, R21, UR40, R126 ;  /* 0x00000028157e7c23 */ /* 0x000fe4000801007e */
[----:B------:R-:W-:-:S02]  /*9220*/  FFMA.FTZ R134, R169, UR40, R134 ;  /* 0x00000028a9867c23 */ /* 0x000fc40008010086 */
        /* <DEDUP_REMOVED lines=45> */
.L_x_6587:
[----:B------:R-:W-:Y:S05]  /*9500*/  BSYNC B0 ;  /* 0x0000000000007941 */ /* 0x000fea0003800000 */
.L_x_6586:
[----:B------:R-:W-:Y:S01]  /*9510*/  ULDC.64 UR34, c[0x0][0x2b8] ;  /* 0x0000ae0000227ab9 */ /* 0x000fe20000000a00 */
[----:B------:R-:W-:Y:S01]  /*9520*/  FFMA.FTZ R13, R213, R130, R160 ;  /* 0x00000082d50d7223 */ /* 0x000fe200000100a0 */
[----:B------:R-:W-:Y:S01]  /*9530*/  USHF.R.U32.HI UR30, URZ, 0x1, UR35 ;  /* 0x000000013f1e7899 */ /* 0x000fe20008011623 */
[----:B------:R-:W-:Y:S01]  /*9540*/  HADD2.F32 R158, -RZ, R5.H1_H1 ;  /* 0x30000005ff9e7230 */ /* 0x000fe20000004100 */
[----:B------:R-:W-:Y:S01]  /*9550*/  USHF.R.U64 UR34, UR34, 0x1, UR35 ;  /* 0x0000000122227899 */ /* 0x000fe20008001223 */
[----:B------:R-:W-:Y:S01]  /*9560*/  FMUL.FTZ R12, R52, R31 ;  /* 0x0000001f340c7220 */ /* 0x000fe20000410000 */
[----:B------:R-:W-:Y:S01]  /*9570*/  UIMAD UR39, UR30, UR37, URZ ;  /* 0x000000251e2772a4 */ /* 0x000fe2000f8e023f */
[C---:B------:R-:W-:Y:S01]  /*9580*/  FMUL.FTZ R31, R53.reuse, R26 ;  /* 0x0000001a351f7220 */ /* 0x040fe20000410000 */
[----:B------:R-:W-:Y:S01]  /*9590*/  UIMAD.WIDE.U32 UR30, UR34, UR37, URZ ;  /* 0x00000025221e72a5 */ /* 0x000fe2000f8e003f */
[--C-:B------:R-:W-:Y:S01]  /*95a0*/  HADD2.F32 R160, -RZ, R6.reuse.H0_H0 ;  /* 0x20000006ffa07230 */ /* 0x100fe20000004100 */
[----:B------:R-:W-:Y:S01]  /*95b0*/  UIMAD UR39, UR36, UR34, UR39 ;  /* 0x00000022242772a4 */ /* 0x000fe2000f8e0227 */
[----:B------:R-:W-:Y:S01]  /*95c0*/  FADD.FTZ R13, R162, R13 ;  /* 0x0000000da20d7221 */ /* 0x000fe20000010000 */
[----:B------:R-:W-:Y:S01]  /*95d0*/  HADD2.F32 R168, -RZ, R7.H1_H1 ;  /* 0x30000007ffa87230 */ /* 0x000fe20000004100 */
[----:B------:R-:W-:Y:S01]  /*95e0*/  ULDC.64 UR34, c[0x0][0x2c0] ;  /* 0x0000b00000227ab9 */ /* 0x000fe20000000a00 */
[C---:B------:R-:W-:Y:S01]  /*95f0*/  FFMA.FTZ R162, -R53.reuse, R158, R215 ;  /* 0x0000009e35a27223 */ /* 0x040fe200000101d7 */
[----:B------:R-:W-:Y:S01]  /*9600*/  UIADD3 UR31, UR31, UR39, URZ ;  /* 0x000000271f1f7290 */ /* 0x000fe2000fffe03f */
[C---:B------:R-:W-:Y:S01]  /*9610*/  FMUL.FTZ R164, R52.reuse, R21 ;  /* 0x0000001534a47220 */ /* 0x040fe20000410000 */
[----:B------:R-:W-:Y:S01]  /*9620*/  UIMAD UR39, UR38, UR34, URZ ;  /* 0x00000022262772a4 */ /* 0x000fe2000f8e023f */
[----:B------:R-:W-:Y:S01]  /*9630*/  FMUL.FTZ R30, R53, R30 ;  /* 0x0000001e351e7220 */ /* 0x000fe20000410000 */
[----:B------:R-:W-:Y:S01]  /*9640*/  UIMAD.WIDE.U32 UR30, UR20, UR34, UR30 ;  /* 0x00000022141e72a5 */ /* 0x000fe2000f8e001e */
[CC--:B0-----:R-:W-:Y:S01]  /*9650*/  FMUL.FTZ R15, R197.reuse, R31.reuse ;  /* 0x0000001fc50f7220 */ /* 0x0c1fe20000410000 */
[----:B------:R-:W-:Y:S01]  /*9660*/  UIMAD UR39, UR20, UR35, UR39 ;  /* 0x00000023142772a4 */ /* 0x000fe2000f8e0227 */
[----:B------:R-:W-:Y:S01]  /*9670*/  FFMA.FTZ R193, -R52, R160, R193 ;  /* 0x000000a034c17223 */ /* 0x000fe200000101c1 */
[----:B------:R-:W-:Y:S01]  /*9680*/  BSSY B0, `(.L_x_6588) ;  /* 0x0000048000007945 */ /* 0x000fe20003800000 */
[----:B------:R-:W-:Y:S01]  /*9690*/  FMUL.FTZ R14, R194, R164 ;  /* 0x000000a4c20e7220 */ /* 0x000fe20000410000 */
[----:B------:R-:W-:Y:S01]  /*96a0*/  ULDC.64 UR34, c[0x0][0x320] ;  /* 0x0000c80000227ab9 */ /* 0x000fe20000000a00 */
[-C--:B------:R-:W-:Y:S01]  /*96b0*/  FFMA.FTZ R15, R162, R30.reuse, -R15 ;  /* 0x0000001ea20f7223 */ /* 0x080fe2000001080f */
[----:B------:R-:W-:Y:S01]  /*96c0*/  UIADD3 UR31, UR39, UR31, URZ ;  /* 0x0000001f271f7290 */ /* 0x000fe2000fffe03f */
[----:B------:R-:W-:Y:S01]  /*96d0*/  FMUL.FTZ R30, R197, R30 ;  /* 0x0000001ec51e7220 */ /* 0x000fe20000410000 */
[----:B------:R-:W-:Y:S01]  /*96e0*/  ULEA UR34, UP0, UR30, UR34, 0x3 ;  /* 0x000000221e227291 */ /* 0x000fe2000f80183f */
[-C--:B------:R-:W-:Y:S01]  /*96f0*/  FFMA.FTZ R14, R193, R12.reuse, -R14 ;  /* 0x0000000cc10e7223 */ /* 0x080fe2000001080e */
[C---:B------:R-:W-:Y:S01]  /*9700*/  ISETP.GE.AND P1, PT, R139.reuse, 0x81, PT ;  /* 0x000000818b00780c */ /* 0x040fe20003f26270 */
[----:B------:R-:W-:Y:S01]  /*9710*/  FMUL.FTZ R12, R194, R12 ;  /* 0x0000000cc20c7220 */ /* 0x000fe20000410000 */
[----:B------:R-:W-:Y:S01]  /*9720*/  ULEA.HI.X UR35, UR30, UR35, UR31, 0x3, UP0 ;  /* 0x000000231e237291 */ /* 0x000fe200080f1c1f */
[----:B------:R-:W-:Y:S01]  /*9730*/  FFMA.FTZ R30, R162, R31, R30 ;  /* 0x0000001fa21e7223 */ /* 0x000fe2000001001e */
[----:B------:R-:W-:Y:S01]  /*9740*/  ISETP.GE.AND P2, PT, R139, 0xc1, PT ;  /* 0x000000c18b00780c */ /* 0x000fe20003f46270 */
[----:B------:R-:W-:Y:S01]  /*9750*/  ULDC UR30, c[0x0][0x174] ;  /* 0x00005d00001e7ab9 */ /* 0x000fe20000000800 */
[----:B------:R-:W-:Y:S01]  /*9760*/  FADD.FTZ R156, R156, R165 ;  /* 0x000000a59c9c7221 */ /* 0x000fe20000010000 */
[----:B------:R-:W-:Y:S01]  /*9770*/  HADD2.F32 R165, -RZ, R6.H1_H1 ;  /* 0x30000006ffa57230 */ /* 0x000fe20000004100 */
[----:B------:R-:W-:Y:S01]  /*9780*/  FADD.FTZ R13, R13, R30 ;  /* 0x0000001e0d0d7221 */ /* 0x000fe20000010000 */
[----:B------:R-:W-:Y:S01]  /*9790*/  UIADD3 UR30, UR6, -UR30, URZ ;  /* 0x8000001e061e7290 */ /* 0x000fe2000fffe03f */
[----:B------:R-:W-:-:S02]  /*97a0*/  FFMA.FTZ R12, R193, R164, R12 ;  /* 0x000000a4c10c7223 */ /* 0x000fc4000001000c */
[----:B------:R-:W-:Y:S01]  /*97b0*/  FMUL.FTZ R167, R51, R2 ;  /* 0x0000000233a77220 */ /* 0x000fe20000410000 */
[----:B------:R-:W-:Y:S01]  /*97c0*/  UIMAD UR30, UR30, -0x800, URZ ;  /* 0xfffff8001e1e78a4 */ /* 0x000fe2000f8e023f */
[----:B------:R-:W-:Y:S02]  /*97d0*/  FADD.FTZ R15, R156, R15 ;  /* 0x0000000f9c0f7221 */ /* 0x000fe40000010000 */
[----:B------:R-:W-:Y:S01]  /*97e0*/  FADD.FTZ R156, R13, R12 ;  /* 0x0000000c0d9c7221 */ /* 0x000fe20000010000 */
[----:B------:R-:W-:Y:S01]  /*97f0*/  LEA R12, P0, R102, UR34, 0x2 ;  /* 0x00000022660c7c11 */ /* 0x000fe2000f8010ff */
[C---:B------:R-:W-:Y:S01]  /*9800*/  FFMA.FTZ R220, -R51.reuse, R165, R220 ;  /* 0x000000a533dc7223 */ /* 0x040fe200000101dc */
[----:B------:R-:W-:Y:S01]  /*9810*/  MOV R175, UR30 ;  /* 0x0000001e00af7c02 */ /* 0x000fe20008000f00 */
[----:B------:R-:W-:Y:S01]  /*9820*/  FMUL.FTZ R13, R51, R186 ;  /* 0x000000ba330d7220 */ /* 0x000fe20000410000 */
[----:B------:R-:W-:Y:S01]  /*9830*/  USHF.L.U32 UR34, UR8, 0x2, URZ ;  /* 0x0000000208227899 */ /* 0x000fe2000800063f */
[----:B------:R-:W-:Y:S01]  /*9840*/  FMUL.FTZ R30, R192, R167 ;  /* 0x000000a7c01e7220 */ /* 0x000fe20000410000 */
[----:B------:R-:W-:Y:S01]  /*9850*/  ULDC.64 UR30, c[0x0][0x2d0] ;  /* 0x0000b400001e7ab9 */ /* 0x000fe20000000a00 */
[----:B------:R-:W-:-:S02]  /*9860*/  FADD.FTZ R14, R15, R14 ;  /* 0x0000000e0f0e7221 */ /* 0x000fc40000010000 */
[-C--:B------:R-:W-:Y:S01]  /*9870*/  FFMA.FTZ R171, R220, R13.reuse, -R30 ;  /* 0x0000000ddcab7223 */ /* 0x080fe2000001081e */
[----:B------:R-:W-:Y:S01]  /*9880*/  HADD2.F32 R30, -RZ, R7.H0_H0 ;  /* 0x20000007ff1e7230 */ /* 0x000fe20000004100 */
[----:B------:R-:W-:Y:S01]  /*9890*/  FMUL.FTZ R15, R192, R13 ;  /* 0x0000000dc00f7220 */ /* 0x000fe20000410000 */
[----:B------:R-:W-:Y:S01]  /*98a0*/  LEA.HI.X R13, R102, UR35, RZ, 0x2, P0 ;  /* 0x00000023660d7c11 */ /* 0x000fe200080f14ff */
[----:B------:R-:W-:Y:S01]  /*98b0*/  FMUL.FTZ R17, R50, R17 ;  /* 0x0000001132117220 */ /* 0x000fe20000410000 */
[----:B------:R-:W-:Y:S01]  /*98c0*/  USHF.L.U64.HI UR35, UR8, 0x2, UR9 ;  /* 0x0000000208237899 */ /* 0x000fe20008010209 */
[----:B------:R-:W-:Y:S01]  /*98d0*/  FFMA.FTZ R15, R220, R167, R15 ;  /* 0x000000a7dc0f7223 */ /* 0x000fe2000001000f */
[----:B------:R-:W-:Y:S01]  /*98e0*/  ISETP.GE.AND P0, PT, R139, 0x41, PT ;  /* 0x000000418b00780c */ /* 0x000fe20003f06270 */
[----:B------:R-:W-:Y:S01]  /*98f0*/  IMAD.WIDE R12, R175, 0x4, R12 ;  /* 0x00000004af0c7825 */ /* 0x000fe200078e020c */
[----:B------:R-:W-:Y:S01]  /*9900*/  MOV R175, UR34 ;  /* 0x0000002200af7c02 */ /* 0x000fe20008000f00 */
[----:B------:R-:W-:-:S02]  /*9910*/  UIMAD UR30, UR35, UR30, URZ ;  /* 0x0000001e231e72a4 */ /* 0x000fc4000f8e023f */
[----:B------:R-:W-:Y:S02]  /*9920*/  FADD.FTZ R15, R156, R15 ;  /* 0x0000000f9c0f7221 */ /* 0x000fe40000010000 */
[----:B------:R-:W-:Y:S01]  /*9930*/  IMAD.WIDE.U32 R12, R175, c[0x0][0x2d0], R12 ;  /* 0x0000b400af0c7a25 */ /* 0x000fe200078e000c */
[----:B------:R-:W-:-:S03]  /*9940*/  UIMAD UR30, UR34, UR31, UR30 ;  /* 0x0000001f221e72a4 */ /* 0x000fc6000f8e021e */
[C---:B------:R-:W-:Y:S02]  /*9950*/  FFMA.FTZ R156, -R50.reuse, R30, R191 ;  /* 0x0000001e329c7223 */ /* 0x040fe400000101bf */
[----:B------:R-:W-:Y:S01]  /*9960*/  FMUL.FTZ R166, R50, R187 ;  /* 0x000000bb32a67220 */ /* 0x000fe20000410000 */
[----:B------:R-:W-:Y:S01]  /*9970*/  IADD3 R13, R13, UR30, RZ ;  /* 0x0000001e0d0d7c10 */ /* 0x000fe2000fffe0ff */
[CC--:B------:R-:W-:Y:S02]  /*9980*/  FMUL.FTZ R175, R217.reuse, R17.reuse ;  /* 0x00000011d9af7220 */ /* 0x0c0fe40000410000 */
[-C--:B------:R-:W-:Y:S02]  /*9990*/  FMUL.FTZ R170, R217, R166.reuse ;  /* 0x000000a6d9aa7220 */ /* 0x080fe40000410000 */
[----:B------:R-:W-:Y:S01]  /*99a0*/  FFMA.FTZ R172, R156, R166, R175 ;  /* 0x000000a69cac7223 */ /* 0x000fe200000100af */
[----:B------:R-:W-:Y:S01]  /*99b0*/  IADD3 R175, R102, 0x80, RZ ;  /* 0x0000008066af7810 */ /* 0x000fe20007ffe0ff */
[----:B------:R-:W-:-:S02]  /*99c0*/  FFMA.FTZ R177, R156, R17, -R170 ;  /* 0x000000119cb17223 */ /* 0x000fc400000108aa */
[----:B------:R-:W-:Y:S01]  /*99d0*/  FADD.FTZ R172, R15, R172 ;  /* 0x000000ac0fac7221 */ /* 0x000fe20000010000 */
[----:B------:R-:W-:Y:S01]  /*99e0*/  IADD3 R15, R102, 0x40, RZ ;  /* 0x00000040660f7810 */ /* 0x000fe20007ffe0ff */
[----:B------:R-:W-:Y:S01]  /*99f0*/  FMUL.FTZ R17, R48, R189 ;  /* 0x000000bd30117220 */ /* 0x000fe20000410000 */
[-C--:B------:R-:W-:Y:S01]  /*9a00*/  LEA.HI.SX32 R175, R175, R102.reuse, 0x1b ;  /* 0x00000066afaf7211 */ /* 0x080fe200078fdaff */
[----:B------:R-:W-:Y:S01]  /*9a10*/  FADD.FTZ R14, R14, R171 ;  /* 0x000000ab0e0e7221 */ /* 0x000fe20000010000 */
[----:B------:R-:W-:Y:S01]  /*9a20*/  LEA.HI.SX32 R15, R15, R102, 0x1b ;  /* 0x000000660f0f7211 */ /* 0x000fe200078fdaff */
[C---:B------:R-:W-:Y:S02]  /*9a30*/  FFMA.FTZ R170, -R48.reuse, R168, R219 ;  /* 0x000000a830aa7223 */ /* 0x040fe400000101db */
[----:B------:R-:W-:Y:S02]  /*9a40*/  FMUL.FTZ R3, R48, R3 ;  /* 0x0000000330037220 */ /* 0x000fe40000410000 */
[----:B------:R-:W-:Y:S01]  /*9a50*/  FMUL.FTZ R171, R204, R17 ;  /* 0x00000011ccab7220 */ /* 0x000fe20000410000 */
[----:B------:R-:W0:Y:S01]  /*9a60*/  LDS R15, [R15.X4+0x1180] ;  /* 0x001180000f0f7984 */ /* 0x000e220000004800 */
[----:B------:R-:W-:Y:S01]  /*9a70*/  FADD.FTZ R14, R14, R177 ;  /* 0x000000b10e0e7221 */ /* 0x000fe20000010000 */
[----:B------:R-:W-:Y:S01]  /*9a80*/  IADD3 R177, R102, 0xc0, RZ ;  /* 0x000000c066b17810 */ /* 0x000fe20007ffe0ff */
[----:B------:R-:W-:-:S02]  /*9a90*/  FFMA.FTZ R171, R170, R3, -R171 ;  /* 0x00000003aaab7223 */ /* 0x000fc400000108ab */
[----:B------:R-:W-:Y:S02]  /*9aa0*/  FMUL.FTZ R3, R204, R3 ;  /* 0x00000003cc037220 */ /* 0x000fe40000410000 */
[----:B------:R-:W-:Y:S02]  /*9ab0*/  FADD.FTZ R171, R14, R171 ;  /* 0x000000ab0eab7221 */ /* 0x000fe40000010000 */
[----:B------:R-:W-:-:S04]  /*9ac0*/  FFMA.FTZ R3, R170, R17, R3 ;  /* 0x00000011aa037223 */ /* 0x000fc80000010003 */
[----:B------:R-:W-:Y:S01]  /*9ad0*/  FADD.FTZ R3, R172, R3 ;  /* 0x00000003ac037221 */ /* 0x000fe20000010000 */
[----:B------:R-:W-:Y:S05]  /*9ae0*/  @!P0 BRA `(.L_x_6589) ;  /* 0x0000001000008947 */ /* 0x000fea0003800000 */
[----:B0-----:R0:W-:Y:S02]  /*9af0*/  RED.E.ADD.F32.FTZ.RN.STRONG.GPU [R12.64+-0x1f00], R15 ;  /* 0xffe1000f0c00798e */ /* 0x0011e4000c10e7a0 */
.L_x_6589:
[----:B------:R-:W-:Y:S05]  /*9b00*/  BSYNC B0 ;  /* 0x0000000000007941 */ /* 0x000fea0003800000 */
.L_x_6588:
[----:B------:R-:W1:Y:S01]  /*9b10*/  LDS R175, [R175.X4+0x1280] ;  /* 0x00128000afaf7984 */ /* 0x000e620000004800 */
[----:B------:R-:W-:Y:S01]  /*9b20*/  BSSY B0, `(.L_x_6590) ;  /* 0x0000004000007945 */ /* 0x000fe20003800000 */
[----:B------:R-:W-:Y:S01]  /*9b30*/  LEA.HI.SX32 R177, R177, R102, 0x1b ;  /* 0x00000066b1b17211 */ /* 0x000fe200078fdaff */
[----:B------:R-:W-:Y:S05]  /*9b40*/  @!P1 BRA `(.L_x_6591) ;  /* 0x0000001000009947 */ /* 0x000fea0003800000 */
[----:B-1----:R1:W-:Y:S02]  /*9b50*/  RED.E.ADD.F32.FTZ.RN.STRONG.GPU [R12.64+-0x1e00], R175 ;  /* 0xffe200af0c00798e */ /* 0x0023e4000c10e7a0 */
.L_x_6591:
[----:B------:R-:W-:Y:S05]  /*9b60*/  BSYNC B0 ;  /* 0x0000000000007941 */ /* 0x000fea0003800000 */
.L_x_6590:
[----:B------:R-:W2:Y:S01]  /*9b70*/  LDS R177, [R177.X4+0x1380] ;  /* 0x00138000b1b17984 */ /* 0x000ea20000004800 */
[----:B------:R-:W-:Y:S01]  /*9b80*/  BSSY B0, `(.L_x_6592) ;  /* 0x0000005000007945 */ /* 0x000fe20003800000 */
[C---:B0-----:R-:W-:Y:S02]  /*9b90*/  IADD3 R15, R102.reuse, 0x100, RZ ;  /* 0x00000100660f7810 */ /* 0x041fe40007ffe0ff */
[----:B-1----:R-:W-:Y:S01]  /*9ba0*/  IADD3 R175, R102, 0x140, RZ ;  /* 0x0000014066af7810 */ /* 0x002fe20007ffe0ff */
[----:B------:R-:W-:Y:S05]  /*9bb0*/  @!P2 BRA `(.L_x_6593) ;  /* 0x000000100000a947 */ /* 0x000fea0003800000 */
[----:B--2---:R0:W-:Y:S02]  /*9bc0*/  RED.E.ADD.F32.FTZ.RN.STRONG.GPU [R12.64+-0x1d00], R177 ;  /* 0xffe300b10c00798e */ /* 0x0041e4000c10e7a0 */
.L_x_6593:
[----:B------:R-:W-:Y:S05]  /*9bd0*/  BSYNC B0 ;  /* 0x0000000000007941 */ /* 0x000fea0003800000 */
.L_x_6592:
        /* <DEDUP_REMOVED lines=14> */
.L_x_6595:
[----:B------:R-:W-:Y:S05]  /*9cc0*/  BSYNC B0 ;  /* 0x0000000000007941 */ /* 0x000fea0003800000 */
.L_x_6594:
[----:B------:R-:W1:Y:S01]  /*9cd0*/  LDS R175, [R175.X4+0x1580] ;  /* 0x00158000afaf7984 */ /* 0x000e620000004800 */
[----:B------:R-:W-:Y:S01]  /*9ce0*/  BSSY B0, `(.L_x_6596) ;  /* 0x0000005000007945 */ /* 0x000fe20003800000 */
[----:B0-----:R-:W-:Y:S02]  /*9cf0*/  IADD3 R15, R102, 0x1c0, RZ ;  /* 0x000001c0660f7810 */ /* 0x001fe40007ffe0ff */
[----:B------:R-:W-:Y:S01]  /*9d00*/  LEA.HI.SX32 R177, R177, R102, 0x1b ;  /* 0x00000066b1b17211 */ /* 0x000fe200078fdaff */
[----:B------:R-:W-:Y:S05]  /*9d10*/  @!P0 BRA `(.L_x_6597) ;  /* 0x0000001000008947 */ /* 0x000fea0003800000 */
[----:B-1----:R0:W-:Y:S02]  /*9d20*/  RED.E.ADD.F32.FTZ.RN.STRONG.GPU [R12.64+-0x1b00], R175 ;  /* 0xffe500af0c00798e */ /* 0x0021e4000c10e7a0 */
.L_x_6597:
[----:B------:R-:W-:Y:S05]  /*9d30*/  BSYNC B0 ;  /* 0x0000000000007941 */ /* 0x000fea0003800000 */
.L_x_6596:
[----:B------:R-:W2:Y:S01]  /*9d40*/  LDS R177, [R177.X4+0x1680] ;  /* 0x00168000b1b17984 */ /* 0x000ea20000004800 */
[----:B------:R-:W-:Y:S01]  /*9d50*/  BSSY B0, `(.L_x_6598) ;  /* 0x0000005000007945 */ /* 0x000fe20003800000 */
[----:B------:R-:W-:-:S02]  /*9d60*/  IADD3 R179, R102, 0x200, RZ ;  /* 0x0000020066b37810 */ /* 0x000fc40007ffe0ff */
[----:B------:R-:W-:Y:S01]  /*9d70*/  LEA.HI.SX32 R15, R15, R102, 0x1b ;  /* 0x000000660f0f7211 */ /* 0x000fe200078fdaff */
[----:B------:R-:W-:Y:S05]  /*9d80*/  @!P1 BRA `(.L_x_6599) ;  /* 0x0000001000009947 */ /* 0x000fea0003800000 */
[----:B--2---:R2:W-:Y:S02]  /*9d90*/  RED.E.ADD.F32.FTZ.RN.STRONG.GPU [R12.64+-0x1a00], R177 ;  /* 0xffe600b10c00798e */ /* 0x0045e4000c10e7a0 */
.L_x_6599:
[----:B------:R-:W-:Y:S05]  /*9da0*/  BSYNC B0 ;  /* 0x0000000000007941 */ /* 0x000fea0003800000 */
.L_x_6598:
[----:B------:R-:W3:Y:S01]  /*9db0*/  LDS R15, [R15.X4+0x1780] ;  /* 0x001780000f0f7984 */ /* 0x000ee20000004800 */
[----:B------:R-:W-:Y:S01]  /*9dc0*/  BSSY B0, `(.L_x_6600) ;  /* 0x0000005000007945 */ /* 0x000fe20003800000 */
[----:B01----:R-:W-:Y:S02]  /*9dd0*/  IADD3 R175, R102, 0x240, RZ ;  /* 0x0000024066af7810 */ /* 0x003fe40007ffe0ff */
[----:B------:R-:W-:Y:S01]  /*9de0*/  LEA.HI.SX32 R14, R179, R102, 0x1b ;  /* 0x00000066b30e7211 */ /* 0x000fe200078fdaff */
[----:B------:R-:W-:Y:S05]  /*9df0*/  @!P2 BRA `(.L_x_6601) ;  /* 0x000000100000a947 */ /* 0x000fea0003800000 */
[----:B---3--:R0:W-:Y:S02]  /*9e00*/  RED.E.ADD.F32.FTZ.RN.STRONG.GPU [R12.64+-0x1900], R15 ;  /* 0xffe7000f0c00798e */ /* 0x0081e4000c10e7a0 */
.L_x_6601:
[----:B------:R-:W-:Y:S05]  /*9e10*/  BSYNC B0 ;  /* 0x0000000000007941 */ /* 0x000fea0003800000 */
.L_x_6600:
[----:B0--3--:R0:W1:Y:S01]  /*9e20*/  LDS R15, [R14.X4+0x1880] ;  /* 0x001880000e0f7984 */ /* 0x0090620000004800 */
[----:B------:R-:W-:Y:S01]  /*9e30*/  BSSY B0, `(.L_x_6602) ;  /* 0x0000005000007945 */ /* 0x000fe20003800000 */
[----:B--2---:R-:W-:Y:S02]  /*9e40*/  IADD3 R177, R102, 0x280, RZ ;  /* 0x0000028066b17810 */ /* 0x004fe40007ffe0ff */
[----:B------:R-:W-:Y:S01]  /*9e50*/  LEA.HI.SX32 R175, R175, R102, 0x1b ;  /* 0x00000066afaf7211 */ /* 0x000fe200078fdaff */
[----:B------:R-:W-:Y:S05]  /*9e60*/  @!P3 BRA `(.L_x_6603) ;  /* 0x000000100000b947 */ /* 0x000fea0003800000 */
[----:B-1----:R1:W-:Y:S02]  /*9e70*/  RED.E.ADD.F32.FTZ.RN.STRONG.GPU [R12.64+-0x1800], R15 ;  /* 0xffe8000f0c00798e */ /* 0x0023e4000c10e7a0 */
.L_x_6603:
[----:B------:R-:W-:Y:S05]  /*9e80*/  BSYNC B0 ;  /* 0x0000000000007941 */ /* 0x000fea0003800000 */
.L_x_6602:
[----:B------:R-:W2:Y:S01]  /*9e90*/  LDS R175, [R175.X4+0x1980] ;  /* 0x00198000afaf7984 */ /* 0x000ea20000004800 */
[----:B------:R-:W-:Y:S01]  /*9ea0*/  BSSY B0, `(.L_x_6604) ;  /* 0x0000004000007945 */ /* 0x000fe20003800000 */
[----:B------:R-:W-:Y:S01]  /*9eb0*/  LEA.HI.SX32 R177, R177, R102, 0x1b ;  /* 0x00000066b1b17211 */ /* 0x000fe200078fdaff */
[----:B------:R-:W-:Y:S05]  /*9ec0*/  @!P4 BRA `(.L_x_6605) ;  /* 0x000000100000c947 */ /* 0x000fea0003800000 */
[----:B--2---:R2:W-:Y:S02]  /*9ed0*/  RED.E.ADD.F32.FTZ.RN.STRONG.GPU [R12.64+-0x1700], R175 ;  /* 0xffe900af0c00798e */ /* 0x0045e4000c10e7a0 */
.L_x_6605:
[----:B------:R-:W-:Y:S05]  /*9ee0*/  BSYNC B0 ;  /* 0x0000000000007941 */ /* 0x000fea0003800000 */
.L_x_6604:
[----:B------:R-:W3:Y:S01]  /*9ef0*/  LDS R177, [R177.X4+0x1a80] ;  /* 0x001a8000b1b17984 */ /* 0x000ee20000004800 */
[----:B------:R-:W-:Y:S01]  /*9f00*/  BSSY B0, `(.L_x_6606) ;  /* 0x0000005000007945 */ /* 0x000fe20003800000 */
[----:B-1----:R-:W-:-:S02]  /*9f10*/  IADD3 R15, R102, 0x2c0, RZ ;  /* 0x000002c0660f7810 */ /* 0x002fc40007ffe0ff */
[----:B--2---:R-:W-:Y:S01]  /*9f20*/  IADD3 R175, R102, 0x300, RZ ;  /* 0x0000030066af7810 */ /* 0x004fe20007ffe0ff */
[----:B------:R-:W-:Y:S05]  /*9f30*/  @!P5 BRA `(.L_x_6607) ;  /* 0x000000100000d947 */ /* 0x000fea0003800000 */
[----:B---3--:R1:W-:Y:S02]  /*9f40*/  RED.E.ADD.F32.FTZ.RN.STRONG.GPU [R12.64+-0x1600], R177 ;  /* 0xffea00b10c00798e */ /* 0x0083e4000c10e7a0 */
.L_x_6607:
[----:B------:R-:W-:Y:S05]  /*9f50*/  BSYNC B0 ;  /* 0x0000000000007941 */ /* 0x000fea0003800000 */
.L_x_6606:
        /* <DEDUP_REMOVED lines=14> */
.L_x_6609:
[----:B------:R-:W-:Y:S05]  /*a040*/  BSYNC B0 ;  /* 0x0000000000007941 */ /* 0x000fea0003800000 */
.L_x_6608:
[----:B------:R-:W2:Y:S01]  /*a050*/  LDS R175, [R175.X4+0x1c80] ;  /* 0x001c8000afaf7984 */ /* 0x000ea20000004800 */
[----:B------:R-:W-:Y:S01]  /*a060*/  BSSY B0, `(.L_x_6610) ;  /* 0x0000005000007945 */ /* 0x000fe20003800000 */
[----:B-1----:R-:W-:-:S02]  /*a070*/  IADD3 R15, R102, 0x380, RZ ;  /* 0x00000380660f7810 */ /* 0x002fc40007ffe0ff */
[----:B------:R-:W-:Y:S01]  /*a080*/  LEA.HI.SX32 R177, R177, R102, 0x1b ;  /* 0x00000066b1b17211 */ /* 0x000fe200078fdaff */
[----:B------:R-:W-:Y:S05]  /*a090*/  @!P0 BRA `(.L_x_6611) ;  /* 0x0000001000008947 */ /* 0x000fea0003800000 */
[----:B--2---:R1:W-:Y:S02]  /*a0a0*/  RED.E.ADD.F32.FTZ.RN.STRONG.GPU [R12.64+-0x1400], R175 ;  /* 0xffec00af0c00798e */ /* 0x0043e4000c10e7a0 */
.L_x_6611:
[----:B------:R-:W-:Y:S05]  /*a0b0*/  BSYNC B0 ;  /* 0x0000000000007941 */ /* 0x000fea0003800000 */
.L_x_6610:
[----:B------:R-:W3:Y:S01]  /*a0c0*/  LDS R177, [R177.X4+0x1d80] ;  /* 0x001d8000b1b17984 */ /* 0x000ee20000004800 */
[----:B------:R-:W-:Y:S01]  /*a0d0*/  BSSY B0, `(.L_x_6612) ;  /* 0x0000005000007945 */ /* 0x000fe20003800000 */
[----:B-12---:R-:W-:Y:S02]  /*a0e0*/  IADD3 R175, R102, 0x3c0, RZ ;  /* 0x000003c066af7810 */ /* 0x006fe40007ffe0ff */
[----:B------:R-:W-:Y:S01]  /*a0f0*/  LEA.HI.SX32 R15, R15, R102, 0x1b ;  /* 0x000000660f0f7211 */ /* 0x000fe200078fdaff */
[----:B------:R-:W-:Y:S05]  /*a100*/  @!P1 BRA `(.L_x_6613) ;  /* 0x0000001000009947 */ /* 0x000fea0003800000 */
[----:B---3--:R1:W-:Y:S02]  /*a110*/  RED.E.ADD.F32.FTZ.RN.STRONG.GPU [R12.64+-0x1300], R177 ;  /* 0xffed00b10c00798e */ /* 0x0083e4000c10e7a0 */
.L_x_6613:
[----:B------:R-:W-:Y:S05]  /*a120*/  BSYNC B0 ;  /* 0x0000000000007941 */ /* 0x000fea0003800000 */
.L_x_6612:
[----:B------:R-:W2:Y:S01]  /*a130*/  LDS R15, [R15.X4+0x1e80] ;  /* 0x001e80000f0f7984 */ /* 0x000ea20000004800 */
[----:B------:R-:W-:Y:S01]  /*a140*/  BSSY B0, `(.L_x_6614) ;  /* 0x0000005000007945 */ /* 0x000fe20003800000 */
[----:B-1-3--:R-:W-:Y:S02]  /*a150*/  IADD3 R177, R102, 0x400, RZ ;  /* 0x0000040066b17810 */ /* 0x00afe40007ffe0ff */
[----:B------:R-:W-:Y:S01]  /*a160*/  LEA.HI.SX32 R175, R175, R102, 0x1b ;  /* 0x00000066afaf7211 */ /* 0x000fe200078fdaff */
[----:B------:R-:W-:Y:S05]  /*a170*/  @!P2 BRA `(.L_x_6615) ;  /* 0x000000100000a947 */ /* 0x000fea0003800000 */
[----:B--2---:R1:W-:Y:S02]  /*a180*/  RED.E.ADD.F32.FTZ.RN.STRONG.GPU [R12.64+-0x1200], R15 ;  /* 0xffee000f0c00798e */ /* 0x0043e4000c10e7a0 */
.L_x_6615:
[----:B------:R-:W-:Y:S05]  /*a190*/  BSYNC B0 ;  /* 0x0000000000007941 */ /* 0x000fea0003800000 */
.L_x_6614:
[----:B------:R-:W3:Y:S01]  /*a1a0*/  LDS R175, [R175.X4+0x1f80] ;  /* 0x001f8000afaf7984 */ /* 0x000ee20000004800 */
[----:B------:R-:W-:Y:S01]  /*a1b0*/  BSSY B0, `(.L_x_6616) ;  /* 0x0000005000007945 */ /* 0x000fe20003800000 */
[----:B-12---:R-:W-:-:S02]  /*a1c0*/  IADD3 R15, R102, 0x440, RZ ;  /* 0x00000440660f7810 */ /* 0x006fc40007ffe0ff */
[----:B------:R-:W-:Y:S01]  /*a1d0*/  LEA.HI.SX32 R177, R177, R102, 0x1b ;  /* 0x00000066b1b17211 */ /* 0x000fe200078fdaff */
[----:B------:R-:W-:Y:S05]  /*a1e0*/  @!P3 BRA `(.L_x_6617) ;  /* 0x000000100000b947 */ /* 0x000fea0003800000 */
[----:B---3--:R1:W-:Y:S02]  /*a1f0*/  RED.E.ADD.F32.FTZ.RN.STRONG.GPU [R12.64+-0x1100], R175 ;  /* 0xffef00af0c00798e */ /* 0x0083e4000c10e7a0 */
.L_x_6617:
[----:B------:R-:W-:Y:S05]  /*a200*/  BSYNC B0 ;  /* 0x0000000000007941 */ /* 0x000fea0003800000 */
.L_x_6616:
[----:B------:R-:W2:Y:S01]  /*a210*/  LDS R177, [R177.X4+0x2080] ;  /* 0x00208000b1b17984 */ /* 0x000ea20000004800 */
[----:B------:R-:W-:Y:S01]  /*a220*/  BSSY B0, `(.L_x_6618) ;  /* 0x0000004000007945 */ /* 0x000fe20003800000 */
[----:B------:R-:W-:Y:S01]  /*a230*/  LEA.HI.SX32 R15, R15, R102, 0x1b ;  /* 0x000000660f0f7211 */ /* 0x000fe200078fdaff */
[----:B------:R-:W-:Y:S05]  /*a240*/  @!P4 BRA `(.L_x_6619) ;  /* 0x000000100000c947 */ /* 0x000fea0003800000 */
[----:B--2---:R2:W-:Y:S02]  /*a250*/  RED.E.ADD.F32.FTZ.RN.STRONG.GPU [R12.64+-0x1000], R177 ;  /* 0xfff000b10c00798e */ /* 0x0045e4000c10e7a0 */
.L_x_6619:
[----:B------:R-:W-:Y:S05]  /*a260*/  BSYNC B0 ;  /* 0x0000000000007941 */ /* 0x000fea0003800000 */
.L_x_6618:
[----:B------:R-:W4:Y:S01]  /*a270*/  LDS R15, [R15.X4+0x2180] ;  /* 0x002180000f0f7984 */ /* 0x000f220000004800 */
[----:B------:R-:W-:Y:S01]  /*a280*/  BSSY B0, `(.L_x_6620) ;  /* 0x0000005000007945 */ /* 0x000fe20003800000 */
[C---:B-1-3--:R-:W-:Y:S02]  /*a290*/  IADD3 R175, R102.reuse, 0x480, RZ ;  /* 0x0000048066af7810 */ /* 0x04afe40007ffe0ff */
[----:B--2---:R-:W-:Y:S01]  /*a2a0*/  IADD3 R177, R102, 0x4c0, RZ ;  /* 0x000004c066b17810 */ /* 0x004fe20007ffe0ff */
[----:B------:R-:W-:Y:S05]  /*a2b0*/  @!P5 BRA `(.L_x_6621) ;  /* 0x000000100000d947 */ /* 0x000fea0003800000 */
[----:B----4-:R1:W-:Y:S02]  /*a2c0*/  RED.E.ADD.F32.FTZ.RN.STRONG.GPU [R12.64+-0xf00], R15 ;  /* 0xfff1000f0c00798e */ /* 0x0103e4000c10e7a0 */
.L_x_6621:
[----:B------:R-:W-:Y:S05]  /*a2d0*/  BSYNC B0 ;  /* 0x0000000000007941 */ /* 0x000fea0003800000 */
.L_x_6620:
        /* <DEDUP_REMOVED lines=14> */
.L_x_6623:
[----:B------:R-:W-:Y:S05]  /*a3c0*/  BSYNC B0 ;  /* 0x0000000000007941 */ /* 0x000fea0003800000 */
.L_x_6622:
[----:B------:R-:W2:Y:S01]  /*a3d0*/  LDS R177, [R177.X4+0x2380] ;  /* 0x00238000b1b17984 */ /* 0x000ea20000004800 */
[----:B------:R-:W-:Y:S01]  /*a3e0*/  BSSY B0, `(.L_x_6624) ;  /* 0x0000005000007945 */ /* 0x000fe20003800000 */
[----:B-1----:R-:W-:Y:S02]  /*a3f0*/  IADD3 R175, R102, 0x540, RZ ;  /* 0x0000054066af7810 */ /* 0x002fe40007ffe0ff */
[----:B------:R-:W-:Y:S01]  /*a400*/  LEA.HI.SX32 R15, R15, R102, 0x1b ;  /* 0x000000660f0f7211 */ /* 0x000fe200078fdaff */
[----:B------:R-:W-:Y:S05]  /*a410*/  @!P0 BRA `(.L_x_6625) ;  /* 0x0000001000008947 */ /* 0x000fea0003800000 */
[----:B--2---:R1:W-:Y:S02]  /*a420*/  RED.E.ADD.F32.FTZ.RN.STRONG.GPU [R12.64+-0xd00], R177 ;  /* 0xfff300b10c00798e */ /* 0x0043e4000c10e7a0 */
.L_x_6625:
[----:B------:R-:W-:Y:S05]  /*a430*/  BSYNC B0 ;  /* 0x0000000000007941 */ /* 0x000fea0003800000 */
.L_x_6624:
[----:B------:R-:W3:Y:S01]  /*a440*/  LDS R15, [R15.X4+0x2480] ;  /* 0x002480000f0f7984 */ /* 0x000ee20000004800 */
[----:B------:R-:W-:Y:S01]  /*a450*/  BSSY B0, `(.L_x_6626) ;  /* 0x0000005000007945 */ /* 0x000fe20003800000 */
[----:B-12---:R-:W-:-:S02]  /*a460*/  IADD3 R177, R102, 0x580, RZ ;  /* 0x0000058066b17810 */ /* 0x006fc40007ffe0ff */
[----:B------:R-:W-:Y:S01]  /*a470*/  LEA.HI.SX32 R175, R175, R102, 0x1b ;  /* 0x00000066afaf7211 */ /* 0x000fe200078fdaff */
[----:B------:R-:W-:Y:S05]  /*a480*/  @!P1 BRA `(.L_x_6627) ;  /* 0x0000001000009947 */ /* 0x000fea0003800000 */
[----:B---3--:R1:W-:Y:S02]  /*a490*/  RED.E.ADD.F32.FTZ.RN.STRONG.GPU [R12.64+-0xc00], R15 ;  /* 0xfff4000f0c00798e */ /* 0x0083e4000c10e7a0 */
.L_x_6627:
[----:B------:R-:W-:Y:S05]  /*a4a0*/  BSYNC B0 ;  /* 0x0000000000007941 */ /* 0x000fea0003800000 */
.L_x_6626:
[----:B------:R-:W2:Y:S01]  /*a4b0*/  LDS R175, [R175.X4+0x2580] ;  /* 0x00258000afaf7984 */ /* 0x000ea20000004800 */
[----:B------:R-:W-:Y:S01]  /*a4c0*/  BSSY B0, `(.L_x_6628) ;  /* 0x0000005000007945 */ /* 0x000fe20003800000 */
[----:B-1-3--:R-:W-:Y:S02]  /*a4d0*/  IADD3 R15, R102, 0x5c0, RZ ;  /* 0x000005c0660f7810 */ /* 0x00afe40007ffe0ff */
[----:B------:R-:W-:Y:S01]  /*a4e0*/  LEA.HI.SX32 R177, R177, R102, 0x1b ;  /* 0x00000066b1b17211 */ /* 0x000fe200078fdaff */
[----:B------:R-:W-:Y:S05]  /*a4f0*/  @!P2 BRA `(.L_x_6629) ;  /* 0x000000100000a947 */ /* 0x000fea0003800000 */
[----:B--2---:R1:W-:Y:S02]  /*a500*/  RED.E.ADD.F32.FTZ.RN.STRONG.GPU [R12.64+-0xb00], R175 ;  /* 0xfff500af0c00798e */ /* 0x0043e4000c10e7a0 */
.L_x_6629:
[----:B------:R-:W-:Y:S05]  /*a510*/  BSYNC B0 ;  /* 0x0000000000007941 */ /* 0x000fea0003800000 */
.L_x_6628:
[----:B------:R-:W3:Y:S01]  /*a520*/  LDS R177, [R177.X4+0x2680] ;  /* 0x00268000b1b17984 */ /* 0x000ee20000004800 */
[----:B------:R-:W-:Y:S01]  /*a530*/  BSSY B0, `(.L_x_6630) ;  /* 0x0000005000007945 */ /* 0x000fe20003800000 */
[----:B-12---:R-:W-:Y:S02]  /*a540*/  IADD3 R175, R102, 0x600, RZ ;  /* 0x0000060066af7810 */ /* 0x006fe40007ffe0ff */
[----:B------:R-:W-:Y:S01]  /*a550*/  LEA.HI.SX32 R15, R15, R102, 0x1b ;  /* 0x000000660f0f7211 */ /* 0x000fe200078fdaff */
[----:B------:R-:W-:Y:S05]  /*a560*/  @!P3 BRA `(.L_x_6631) ;  /* 0x000000100000b947 */ /* 0x000fea0003800000 */
[----:B---3--:R1:W-:Y:S02]  /*a570*/  RED.E.ADD.F32.FTZ.RN.STRONG.GPU [R12.64+-0xa00], R177 ;  /* 0xfff600b10c00798e */ /* 0x0083e4000c10e7a0 */
.L_x_6631:
[----:B------:R-:W-:Y:S05]  /*a580*/  BSYNC B0 ;  /* 0x0000000000007941 */ /* 0x000fea0003800000 */
.L_x_6630:
[----:B------:R-:W2:Y:S01]  /*a590*/  LDS R15, [R15.X4+0x2780] ;  /* 0x002780000f0f7984 */ /* 0x000ea20000004800 */
[----:B------:R-:W-:Y:S01]  /*a5a0*/  BSSY B0, `(.L_x_6632) ;  /* 0x0000004000007945 */ /* 0x000fe20003800000 */
[----:B------:R-:W-:Y:S01]  /*a5b0*/  LEA.HI.SX32 R175, R175, R102, 0x1b ;  /* 0x00000066afaf7211 */ /* 0x000fe200078fdaff */
[----:B------:R-:W-:Y:S05]  /*a5c0*/  @!P4 BRA `(.L_x_6633) ;  /* 0x000000100000c947 */ /* 0x000fea0003800000 */
[----:B--2---:R2:W-:Y:S02]  /*a5d0*/  RED.E.ADD.F32.FTZ.RN.STRONG.GPU [R12.64+-0x900], R15 ;  /* 0xfff7000f0c00798e */ /* 0x0045e4000c10e7a0 */
.L_x_6633:
[----:B------:R-:W-:Y:S05]  /*a5e0*/  BSYNC B0 ;  /* 0x0000000000007941 */ /* 0x000fea0003800000 */
.L_x_6632:
[----:B------:R-:W4:Y:S01]  /*a5f0*/  LDS R175, [R175.X4+0x2880] ;  /* 0x00288000afaf7984 */ /* 0x000f220000004800 */
[----:B------:R-:W-:Y:S01]  /*a600*/  BSSY B0, `(.L_x_6634) ;  /* 0x0000005000007945 */ /* 0x000fe20003800000 */
[----:B--2---:R-:W-:-:S02]  /*a610*/  IADD3 R15, R102, 0x640, RZ ;  /* 0x00000640660f7810 */ /* 0x004fc40007ffe0ff */
[----:B-1-3--:R-:W-:Y:S01]  /*a620*/  IADD3 R177, R102, 0x680, RZ ;  /* 0x0000068066b17810 */ /* 0x00afe20007ffe0ff */
[----:B------:R-:W-:Y:S05]  /*a630*/  @!P5 BRA `(.L_x_6635) ;  /* 0x000000100000d947 */ /* 0x000fea0003800000 */
[----:B----4-:R1:W-:Y:S02]  /*a640*/  RED.E.ADD.F32.FTZ.RN.STRONG.GPU [R12.64+-0x800], R175 ;  /* 0xfff800af0c00798e */ /* 0x0103e4000c10e7a0 */
.L_x_6635:
[----:B------:R-:W-:Y:S05]  /*a650*/  BSYNC B0 ;  /* 0x0000000000007941 */ /* 0x000fea0003800000 */
.L_x_6634:
        /* <DEDUP_REMOVED lines=14> */
.L_x_6637:
[----:B------:R-:W-:Y:S05]  /*a740*/  BSYNC B0 ;  /* 0x0000000000007941 */ /* 0x000fea0003800000 */
.L_x_6636:
[----:B------:R-:W2:Y:S01]  /*a750*/  LDS R177, [R177.X4+0x2a80] ;  /* 0x002a8000b1b17984 */ /* 0x000ea20000004800 */
[----:B------:R-:W-:Y:S01]  /*a760*/  BSSY B0, `(.L_x_6638) ;  /* 0x0000005000007945 */ /* 0x000fe20003800000 */
[----:B-1----:R-:W-:-:S02]  /*a770*/  IADD3 R15, R102, 0x700, RZ ;  /* 0x00000700660f7810 */ /* 0x002fc40007ffe0ff */
[----:B------:R-:W-:Y:S01]  /*a780*/  LEA.HI.SX32 R175, R175, R102, 0x1b ;  /* 0x00000066afaf7211 */ /* 0x000fe200078fdaff */
[----:B------:R-:W-:Y:S05]  /*a790*/  @!P0 BRA `(.L_x_6639) ;  /* 0x0000001000008947 */ /* 0x000fea0003800000 */
[----:B--2---:R1:W-:Y:S02]  /*a7a0*/  RED.E.ADD.F32.FTZ.RN.STRONG.GPU [R12.64+-0x600], R177 ;  /* 0xfffa00b10c00798e */ /* 0x0043e4000c10e7a0 */
.L_x_6639:
[----:B------:R-:W-:Y:S05]  /*a7b0*/  BSYNC B0 ;  /* 0x0000000000007941 */ /* 0x000fea0003800000 */
.L_x_6638:
[----:B------:R-:W3:Y:S01]  /*a7c0*/  LDS R175, [R175.X4+0x2b80] ;  /* 0x002b8000afaf7984 */ /* 0x000ee20000004800 */
[----:B------:R-:W-:Y:S01]  /*a7d0*/  BSSY B0, `(.L_x_6640) ;  /* 0x0000005000007945 */ /* 0x000fe20003800000 */
[----:B------:R-:W-:Y:S02]  /*a7e0*/  IADD3 R139, R102, 0x740, RZ ;  /* 0x00000740668b7810 */ /* 0x000fe40007ffe0ff */
[----:B------:R-:W-:Y:S01]  /*a7f0*/  LEA.HI.SX32 R15, R15, R102, 0x1b ;  /* 0x000000660f0f7211 */ /* 0x000fe200078fdaff */
[----:B------:R-:W-:Y:S05]  /*a800*/  @!P1 BRA `(.L_x_6641) ;  /* 0x0000001000009947 */ /* 0x000fea0003800000 */
[----:B---3--:R3:W-:Y:S02]  /*a810*/  RED.E.ADD.F32.FTZ.RN.STRONG.GPU [R12.64+-0x500], R175 ;  /* 0xfffb00af0c00798e */ /* 0x0087e4000c10e7a0 */
.L_x_6641:
[----:B------:R-:W-:Y:S05]  /*a820*/  BSYNC B0 ;  /* 0x0000000000007941 */ /* 0x000fea0003800000 */
.L_x_6640:
[----:B------:R-:W4:Y:S01]  /*a830*/  LDS R15, [R15.X4+0x2c80] ;  /* 0x002c80000f0f7984 */ /* 0x000f220000004800 */
[----:B------:R-:W-:Y:S01]  /*a840*/  BSSY B0, `(.L_x_6642) ;  /* 0x0000005000007945 */ /* 0x000fe20003800000 */
[----:B---3--:R-:W-:Y:S02]  /*a850*/  IADD3 R175, R102, 0x780, RZ ;  /* 0x0000078066af7810 */ /* 0x008fe40007ffe0ff */
[----:B------:R-:W-:Y:S01]  /*a860*/  LEA.HI.SX32 R139, R139, R102, 0x1b ;  /* 0x000000668b8b7211 */ /* 0x000fe200078fdaff */
[----:B------:R-:W-:Y:S05]  /*a870*/  @!P2 BRA `(.L_x_6643) ;  /* 0x000000100000a947 */ /* 0x000fea0003800000 */
[----:B----4-:R3:W-:Y:S02]  /*a880*/  RED.E.ADD.F32.FTZ.RN.STRONG.GPU [R12.64+-0x400], R15 ;  /* 0xfffc000f0c00798e */ /* 0x0107e4000c10e7a0 */
.L_x_6643:
[----:B------:R-:W-:Y:S05]  /*a890*/  BSYNC B0 ;  /* 0x0000000000007941 */ /* 0x000fea0003800000 */
.L_x_6642:
[----:B------:R-:W0:Y:S01]  /*a8a0*/  LDS R139, [R139.X4+0x2d80] ;  /* 0x002d80008b8b7984 */ /* 0x000e220000004800 */
[----:B------:R-:W-:Y:S01]  /*a8b0*/  BSSY B0, `(.L_x_6644) ;  /* 0x0000005000007945 */ /* 0x000fe20003800000 */
[----:B---34-:R-:W-:-:S02]  /*a8c0*/  IADD3 R15, R102, 0x7c0, RZ ;  /* 0x000007c0660f7810 */ /* 0x018fc40007ffe0ff */
[----:B------:R-:W-:Y:S01]  /*a8d0*/  LEA.HI.SX32 R175, R175, R102, 0x1b ;  /* 0x00000066afaf7211 */ /* 0x000fe200078fdaff */
[----:B------:R-:W-:Y:S05]  /*a8e0*/  @!P3 BRA `(.L_x_6645) ;  /* 0x000000100000b947 */ /* 0x000fea0003800000 */
[----:B0-----:R0:W-:Y:S02]  /*a8f0*/  RED.E.ADD.F32.FTZ.RN.STRONG.GPU [R12.64+-0x300], R139 ;  /* 0xfffd008b0c00798e */ /* 0x0011e4000c10e7a0 */
.L_x_6645:
[----:B------:R-:W-:Y:S05]  /*a900*/  BSYNC B0 ;  /* 0x0000000000007941 */ /* 0x000fea0003800000 */
.L_x_6644:
[----:B------:R-:W3:Y:S01]  /*a910*/  LDS R175, [R175.X4+0x2e80] ;  /* 0x002e8000afaf7984 */ /* 0x000ee20000004800 */
[----:B------:R-:W-:Y:S01]  /*a920*/  BSSY B0, `(.L_x_6646) ;  /* 0x0000004000007945 */ /* 0x000fe20003800000 */
[----:B------:R-:W-:Y:S01]  /*a930*/  LEA.HI.SX32 R15, R15, R102, 0x1b ;  /* 0x000000660f0f7211 */ /* 0x000fe200078fdaff */
[----:B------:R-:W-:Y:S05]  /*a940*/  @!P4 BRA `(.L_x_6647) ;  /* 0x000000100000c947 */ /* 0x000fea0003800000 */
[----:B---3--:R3:W-:Y:S02]  /*a950*/  RED.E.ADD.F32.FTZ.RN.STRONG.GPU [R12.64+-0x200], R175 ;  /* 0xfffe00af0c00798e */ /* 0x0087e4000c10e7a0 */
.L_x_6647:
[----:B------:R-:W-:Y:S05]  /*a960*/  BSYNC B0 ;  /* 0x0000000000007941 */ /* 0x000fea0003800000 */
.L_x_6646:
[----:B------:R-:W4:Y:S01]  /*a970*/  LDS R15, [R15.X4+0x2f80] ;  /* 0x002f80000f0f7984 */ /* 0x000f220000004800 */
[----:B------:R-:W-:Y:S01]  /*a980*/  BSSY B0, `(.L_x_6648) ;  /* 0x0000003000007945 */ /* 0x000fe20003800000 */
[----:B------:R-:W-:Y:S05]  /*a990*/  @!P5 BRA `(.L_x_6649) ;  /* 0x000000100000d947 */ /* 0x000fea0003800000 */
[----:B----4-:R4:W-:Y:S02]  /*a9a0*/  RED.E.ADD.F32.FTZ.RN.STRONG.GPU [R12.64+-0x100], R15 ;  /* 0xffff000f0c00798e */ /* 0x0109e4000c10e7a0 */
.L_x_6649:
[----:B------:R-:W-:Y:S05]  /*a9b0*/  BSYNC B0 ;  /* 0x0000000000007941 */ /* 0x000fea0003800000 */
.L_x_6648:
[----:B------:R-:W5:Y:S01]  /*a9c0*/  SHFL.DOWN PT, R172, R171, 0x1, 0x1f ;  /* 0x08201f00abac7f89 */ /* 0x000f6200000e0000 */
[----:B------:R-:W-:Y:S01]  /*a9d0*/  ISETP.GT.AND P0, PT, R101, 0x1e, PT ;  /* 0x0000001e6500780c */ /* 0x000fe20003f04270 */
[----:B------:R-:W-:Y:S01]  /*a9e0*/  FMUL.FTZ R131, R204, R131 ;  /* 0x00000083cc837220 */ /* 0x000fe20000410000 */
[----:B01-34-:R-:W-:Y:S01]  /*a9f0*/  MOV R13, R171 ;  /* 0x000000ab000d7202 */ /* 0x01bfe20000000f00 */
[----:B------:R-:W0:Y:S01]  /*aa00*/  SHFL.DOWN PT, R175, R152, 0x1, 0x1f ;  /* 0x08201f0098af7f89 */ /* 0x000e2200000e0000 */
[----:B------:R-:W-:Y:S01]  /*aa10*/  MOV R14, R152 ;  /* 0x00000098000e7202 */ /* 0x000fe20000000f00 */
[----:B------:R-:W-:Y:S01]  /*aa20*/  FFMA.FTZ R19, R170, R19, R131 ;  /* 0x00000013aa137223 */ /* 0x000fe20000010083 */
[----:B------:R-:W-:Y:S01]  /*aa30*/  MOV R15, R150 ;  /* 0x00000096000f7202 */ /* 0x000fe20000000f00 */
[----:B------:R-:W1:Y:S01]  /*aa40*/  SHFL.DOWN PT, R174, R150, 0x1, 0x1f ;  /* 0x08201f0096ae7f89 */ /* 0x000e6200000e0000 */
[----:B------:R-:W-:Y:S01]  /*aa50*/  MOV R12, R3 ;  /* 0x00000003000c7202 */ /* 0x000fe20000000f00 */
[----:B------:R-:W-:Y:S01]  /*aa60*/  FMUL.FTZ R122, R217, R122 ;  /* 0x0000007ad97a7220 */ /* 0x000fe20000410000 */
[----:B------:R-:W-:Y:S01]  /*aa70*/  ISETP.NE.AND P1, PT, R101, RZ, PT ;  /* 0x000000ff6500720c */ /* 0x000fe20003f25270 */
[----:B------:R-:W3:Y:S01]  /*aa80*/  SHFL.DOWN PT, R139, R3, 0x1, 0x1f ;  /* 0x08201f00038b7f89 */ /* 0x000ee200000e0000 */
[----:B------:R-:W-:Y:S01]  /*aa90*/  FMUL.FTZ R133, R192, R133 ;  /* 0x00000085c0857220 */ /* 0x000fe20000410000 */
[----:B------:R-:W-:Y:S01]  /*aaa0*/  ISETP.NE.AND P2, PT, R102, RZ, PT ;  /* 0x000000ff6600720c */ /* 0x000fe20003f45270 */
[----:B------:R-:W-:Y:S01]  /*aab0*/  FFMA.FTZ R117, R156, R117, R122 ;  /* 0x000000759c757223 */ /* 0x000fe2000001007a */
[----:B------:R-:W-:Y:S01]  /*aac0*/  BSSY B0, `(.L_x_6650) ;  /* 0x0000088000007945 */ /* 0x000fe20003800000 */
[----:B------:R-:W-:-:S02]  /*aad0*/  FFMA.FTZ R124, R220, R124, R133 ;  /* 0x0000007cdc7c7223 */ /* 0x000fc40000010085 */
[----:B------:R-:W-:Y:S02]  /*aae0*/  FADD.FTZ R0, R17, R0 ;  /* 0x0000000011007221 */ /* 0x000fe40000010000 */
[----:B------:R-:W-:Y:S02]  /*aaf0*/  FFMA.FTZ R117, R30, R187, R117 ;  /* 0x000000bb1e757223 */ /* 0x000fe40000010075 */
[----:B------:R-:W-:Y:S02]  /*ab00*/  FFMA.FTZ R124, R165, R2, R124 ;  /* 0x00000002a57c7223 */ /* 0x000fe4000001007c */
[----:B-----5:R-:W-:Y:S02]  /*ab10*/  @!P0 FADD.FTZ R13, R13, R172 ;  /* 0x000000ac0d0d8221 */ /* 0x020fe40000010000 */
[----:B------:R-:W-:Y:S02]  /*ab20*/  FMUL.FTZ R137, R196, R137 ;  /* 0x00000089c4897220 */ /* 0x000fe40000410000 */
[----:B0-----:R-:W-:Y:S01]  /*ab30*/  @!P0 FADD.FTZ R14, R14, R175 ;  /* 0x000000af0e0e8221 */ /* 0x001fe20000010000 */
[----:B------:R-:W0:Y:S01]  /*ab40*/  SHFL.DOWN PT, R150, R13, 0x2, 0x1f ;  /* 0x08401f000d967f89 */ /* 0x000e2200000e0000 */
[----:B------:R-:W-:-:S02]  /*ab50*/  FFMA.FTZ R137, R218, R159, R137 ;  /* 0x0000009fda897223 */ /* 0x000fc40000010089 */
[----:B-1----:R-:W-:Y:S02]  /*ab60*/  @!P0 FADD.FTZ R15, R15, R174 ;  /* 0x000000ae0f0f8221 */ /* 0x002fe40000010000 */
[----:B------:R-:W-:Y:S02]  /*ab70*/  FFMA.FTZ R16, R125, R16, R137 ;  /* 0x000000107d107223 */ /* 0x000fe40000010089 */
[----:B---3--:R-:W-:Y:S01]  /*ab80*/  @!P0 FADD.FTZ R12, R12, R139 ;  /* 0x0000008b0c0c8221 */ /* 0x008fe20000010000 */
[----:B------:R-:W1:Y:S01]  /*ab90*/  SHFL.DOWN PT, R152, R15, 0x2, 0x1f ;  /* 0x08401f000f987f89 */ /* 0x000e6200000e0000 */
[----:B------:R-:W-:Y:S01]  /*aba0*/  ISETP.GT.AND P0, PT, R101, 0x1d, PT ;  /* 0x0000001d6500780c */ /* 0x000fe20003f04270 */
[----:B------:R-:W-:Y:S02]  /*abb0*/  FADD.FTZ R71, R16, R71 ;  /* 0x0000004710477221 */ /* 0x000fe40000010000 */
[----:B------:R-:W3:Y:S01]  /*abc0*/  SHFL.DOWN PT, R139, R14, 0x2, 0x1f ;  /* 0x08401f000e8b7f89 */ /* 0x000ee200000e0000 */
[----:B------:R-:W-:-:S02]  /*abd0*/  FMUL.FTZ R135, R194, R135 ;  /* 0x00000087c2877220 */ /* 0x000fc40000410000 */
[----:B------:R-:W-:Y:S01]  /*abe0*/  FMUL.FTZ R128, R197, R128 ;  /* 0x00000080c5807220 */ /* 0x000fe20000410000 */
[----:B------:R-:W4:Y:S01]  /*abf0*/  SHFL.DOWN PT, R3, R12, 0x2, 0x1f ;  /* 0x08401f000c037f89 */ /* 0x000f2200000e0000 */
        /* <DEDUP_REMOVED lines=11> */
[----:B---3--:R-:W-:Y:S01]  /*acb0*/  @!P0 FADD.FTZ R14, R14, R139 ;  /* 0x0000008b0e0e8221 */ /* 0x008fe20000010000 */
[----:B------:R-:W1:Y:S01]  /*acc0*/  SHFL.DOWN PT, R152, R15, 0x4, 0x1f ;  /* 0x08801f000f987f89 */ /* 0x000e6200000e0000 */
[----:B------:R-:W-:-:S02]  /*acd0*/  FMUL.FTZ R105, R32, R105 ;  /* 0x0000006920697220 */ /* 0x000fc40000410000 */
[----:B----4-:R-:W-:Y:S01]  /*ace0*/  @!P0 FADD.FTZ R12, R12, R3 ;  /* 0x000000030c0c8221 */ /* 0x010fe20000010000 */
[----:B------:R-:W3:Y:S01]  /*acf0*/  SHFL.DOWN PT, R131, R14, 0x4, 0x1f ;  /* 0x08801f000e837f89 */ /* 0x000ee200000e0000 */
[----:B------:R-:W-:Y:S01]  /*ad00*/  ISETP.GT.AND P0, PT, R101, 0x1b, PT ;  /* 0x0000001b6500780c */ /* 0x000fe20003f04270 */
[----:B------:R-:W-:Y:S02]  /*ad10*/  FMUL.FTZ R147, R206, R147 ;  /* 0x00000093ce937220 */ /* 0x000fe40000410000 */
[----:B------:R-:W4:Y:S01]  /*ad20*/  SHFL.DOWN PT, R3, R12, 0x4, 0x1f ;  /* 0x08801f000c037f89 */ /* 0x000f2200000e0000 */
        /* <DEDUP_REMOVED lines=11> */
[----:B---3--:R-:W-:Y:S01]  /*ade0*/  @!P0 FADD.FTZ R14, R14, R131 ;  /* 0x000000830e0e8221 */ /* 0x008fe20000010000 */
[----:B------:R-:W1:Y:S01]  /*adf0*/  SHFL.DOWN PT, R30, R15, 0x8, 0x1f ;  /* 0x09001f000f1e7f89 */ /* 0x000e6200000e0000 */
        /* <DEDUP_REMOVED lines=35> */
[----:B---3--:R-:W-:Y:S02]  /*b030*/  @!P0 FADD.FTZ R14, R14, R17 ;  /* 0x000000110e0e8221 */ /* 0x008fe40000010000 */
[----:B------:R-:W-:-:S02]  /*b040*/  FADD.FTZ R66, R117, R66 ;  /* 0x0000004275427221 */ /* 0x000fc40000010000 */
[----:B----4-:R-:W-:Y:S02]  /*b050*/  @!P0 FADD.FTZ R12, R12, R3 ;  /* 0x000000030c0c8221 */ /* 0x010fe40000010000 */
        /* <DEDUP_REMOVED lines=35> */
[----:B------:R-:W3:Y:S01]  /*b290*/  @P0 LDS.64 R20, [UR30+0x5be0] ;  /* 0x005be01eff140984 */ /* 0x000ee20008000a00 */
[----:B0-----:R-:W-:Y:S02]  /*b2a0*/  FADD.FTZ R15, R15, R19 ;  /* 0x000000130f0f7221 */ /* 0x001fe40000010000 */
[----:B------:R-:W-:Y:S02]  /*b2b0*/  FADD.FTZ R14, R14, R18 ;  /* 0x000000120e0e7221 */ /* 0x000fe40000010000 */
[----:B------:R-:W-:Y:S02]  /*b2c0*/  FADD.FTZ R13, R13, R17 ;  /* 0x000000110d0d7221 */ /* 0x000fe40000010000 */
[----:B------:R-:W-:-:S02]  /*b2d0*/  FADD.FTZ R12, R12, R16 ;  /* 0x000000100c0c7221 */ /* 0x000fc40000010000 */
[----:B-1----:R-:W-:Y:S02]  /*b2e0*/  @P0 FADD.FTZ R15, R15, R3 ;  /* 0x000000030f0f0221 */ /* 0x002fe40000010000 */
[----:B------:R-:W-:Y:S02]  /*b2f0*/  @P0 FADD.FTZ R14, R14, R2 ;  /* 0x000000020e0e0221 */ /* 0x000fe40000010000 */
[----:B---3--:R-:W-:Y:S02]  /*b300*/  @P0 FADD.FTZ R13, R13, R21 ;  /* 0x000000150d0d0221 */ /* 0x008fe40000010000 */
[----:B------:R-:W-:Y:S01]  /*b310*/  @P0 FADD.FTZ R12, R12, R20 ;  /* 0x000000140c0c0221 */ /* 0x000fe20000010000 */
[----:B------:R0:W-:Y:S04]  /*b320*/  STS.64 [UR30+0x63e0], R14 ;  /* 0x0063e00eff007988 */ /* 0x0001e80008000a1e */
[----:B------:R0:W-:Y:S02]  /*b330*/  STS.64 [UR30+0x5be0], R12 ;  /* 0x005be00cff007988 */ /* 0x0001e40008000a1e */
.L_x_6651:
[----:B0-----:R-:W-:Y:S05]  /*b340*/  BSYNC B0 ;  /* 0x0000000000007941 */ /* 0x001fea0003800000 */
.L_x_6650:
        /* <DEDUP_REMOVED lines=8> */
.L_x_6551:
        /* <DEDUP_REMOVED lines=19> */
[----:B------:R-:W-:Y:S01]  /*b500*/  F2FP.PACK_AB R81, R77, R78 ;  /* 0x0000004e4d51723e */ /* 0x000fe200000000ff */
[----:B------:R-:W-:Y:S01]  /*b510*/  UIMAD UR7, UR18, UR30, URZ ;  /* 0x0000001e120772a4 */ /* 0x000fe2000f8e023f */
[----:B------:R-:W-:Y:S01]  /*b520*/  F2FP.PACK_AB R83, R73, R74 ;  /* 0x0000004a4953723e */ /* 0x000fe200000000ff */
[----:B------:R-:W-:Y:S01]  /*b530*/  UIMAD.WIDE.U32 UR8, UR19, UR30, UR8 ;  /* 0x0000001e130872a5 */ /* 0x000fe2000f8e0008 */
[----:B------:R-:W-:Y:S01]  /*b540*/  F2FP.PACK_AB R82, R75, R76 ;  /* 0x0000004c4b52723e */ /* 0x000fe200000000ff */
[----:B------:R1:W-:Y:S01]  /*b550*/  STS.128 [R85.X16], R4 ;  /* 0x0000000455007388 */ /* 0x0003e2000000cc00 */
[----:B------:R-:W-:-:S02]  /*b560*/  UIMAD UR7, UR19, UR31, UR7 ;  /* 0x0000001f130772a4 */ /* 0x000fc4000f8e0207 */
[----:B------:R-:W-:Y:S01]  /*b570*/  UIADD3 UR23, UP3, UR23, -0x800, URZ ;  /* 0xfffff80017177890 */ /* 0x000fe2000ff7e03f */
[----:B------:R-:W-:Y:S01]  /*b580*/  STS.128 [R85.X16+0x10], R32 ;  /* 0x0000102055007388 */ /* 0x000fe2000000cc00 */
[----:B------:R-:W-:-:S06]  /*b590*/  NOP ;  /* 0x0000000000007918 */ /* 0x000fcc0000000000 */
[----:B------:R-:W2:Y:S01]  /*b5a0*/  LDS.128 R8, [R98.X16] ;  /* 0x0000000062087984 */ /* 0x000ea2000000cc00 */
[----:B------:R-:W-:Y:S02]  /*b5b0*/  ULDC.64 UR30, c[0x0][0x330] ;  /* 0x0000cc00001e7ab9 */ /* 0x000fe40000000a00 */
[----:B------:R-:W-:Y:S01]  /*b5c0*/  UIADD3 UR9, UR9, UR7, URZ ;  /* 0x0000000709097290 */ /* 0x000fe2000fffe03f */
[----:B0-----:R-:W0:Y:S01]  /*b5d0*/  LDS.128 R12, [R98.X16+0x200] ;  /* 0x00020000620c7984 */ /* 0x001e22000000cc00 */
[----:B------:R-:W-:Y:S01]  /*b5e0*/  ULEA UR7, UP0, UR8, UR30, 0x1 ;  /* 0x0000001e08077291 */ /* 0x000fe2000f80083f */
[----:B-1----:R-:W-:Y:S01]  /*b5f0*/  FADD.FTZ R5, R0, R79 ;  /* 0x0000004f00057221 */ /* 0x002fe20000010000 */
[----:B------:R-:W-:Y:S01]  /*b600*/  F2FP.PACK_AB R7, R65, R66 ;  /* 0x000000424107723e */ /* 0x000fe200000000ff */
[----:B------:R-:W-:Y:S01]  /*b610*/  UIADD3 UR25, UP4, UR25, -0x800, URZ ;  /* 0xfffff80019197890 */ /* 0x000fe2000ff9e03f */
[----:B------:R-:W-:Y:S01]  /*b620*/  F2FP.PACK_AB R6, R67, R68 ;  /* 0x000000444306723e */ /* 0x000fe200000000ff */
[----:B------:R-:W-:Y:S01]  /*b630*/  ULEA.HI.X UR8, UR8, UR31, UR9, 0x1, UP0 ;  /* 0x0000001f08087291 */ /* 0x000fe200080f0c09 */
[----:B------:R-:W-:Y:S01]  /*b640*/  MOV R2, UR7 ;  /* 0x0000000700027c02 */ /* 0x000fe20008000f00 */
[----:B------:R-:W-:Y:S01]  /*b650*/  FADD.FTZ R0, R5, R78 ;  /* 0x0000004e05007221 */ /* 0x000fe20000010000 */
[----:B------:R-:W-:Y:S01]  /*b660*/  F2FP.PACK_AB R5, R69, R70 ;  /* 0x000000464505723e */ /* 0x000fe200000000ff */
        /* <DEDUP_REMOVED lines=10> */
[----:B------:R-:W-:Y:S01]  /*b710*/  UIADD3 UR6, UR6, 0x1, URZ ;  /* 0x0000000106067890 */ /* 0x000fe2000fffe03f */
        /* <DEDUP_REMOVED lines=10> */
[----:B--2---:R-:W-:Y:S01]  /*b7c0*/  STG.E.128 [R2.64], R8 ;  /* 0x0000000802007986 */ /* 0x004fe2000c101d20 */
[----:B------:R-:W-:Y:S02]  /*b7d0*/  UIADD3 UR9, UR9, UR7, URZ ;  /* 0x0000000709097290 */ /* 0x000fe4000fffe03f */
[----:B------:R-:W-:Y:S01]  /*b7e0*/  ULEA UR7, UP0, UR8, UR16, 0x1 ;  /* 0x0000001008077291 */ /* 0x000fe2000f80083f */
[----:B0-----:R0:W-:Y:S01]  /*b7f0*/  STG.E.128 [R2.64+0x200], R12 ;  /* 0x0002000c02007986 */ /* 0x0011e2000c101d20 */
[----:B------:R-:W-:Y:S01]  /*b800*/  FADD.FTZ R71, R72, R71 ;  /* 0x0000004748477221 */ /* 0x000fe20000010000 */
[----:B------:R-:W-:-:S02]  /*b810*/  UIADD3.X UR28, UR28, -0x1, URZ, UP1, !UPT ;  /* 0xffffffff1c1c7890 */ /* 0x000fc40008ffe43f */
[----:B------:R-:W-:Y:S01]  /*b820*/  BAR.SYNC.DEFER_BLOCKING 0x0 ;  /* 0x0000000000007b1d */ /* 0x000fe20000010000 */
[----:B------:R-:W-:Y:S01]  /*b830*/  ULEA.HI.X UR8, UR8, UR17, UR9, 0x1, UP0 ;  /* 0x0000001108087291 */ /* 0x000fe200080f0c09 */
[----:B------:R-:W-:Y:S01]  /*b840*/  FADD.FTZ R70, R71, R70 ;  /* 0x0000004647467221 */ /* 0x000fe20000010000 */
[----:B------:R-:W-:Y:S02]  /*b850*/  UISETP.GT.AND UP0, UPT, UR29, 0x1, UPT ;  /* 0x000000011d00788c */ /* 0x000fe4000bf04270 */
[----:B------:R-:W-:Y:S01]  /*b860*/  UIADD3.X UR22, UR22, -0x1, URZ, UP2, !UPT ;  /* 0xffffffff16167890 */ /* 0x000fe200097fe43f */
[----:B------:R-:W-:Y:S01]  /*b870*/  FADD.FTZ R69, R70, R69 ;  /* 0x0000004546457221 */ /* 0x000fe20000010000 */
[----:B------:R-:W-:Y:S02]  /*b880*/  UIADD3.X UR24, UR24, -0x1, URZ, UP3, !UPT ;  /* 0xffffffff18187890 */ /* 0x000fe40009ffe43f */
[----:B------:R-:W-:Y:S01]  /*b890*/  PLOP3.LUT P0, PT, PT, PT, UP0, 0x80, 0x0 ;  /* 0x000000000000781c */ /* 0x000fe20003f0f008 */
[----:B------:R-:W-:Y:S01]  /*b8a0*/  FADD.FTZ R68, R69, R68 ;  /* 0x0000004445447221 */ /* 0x000fe20000010000 */
[----:B------:R-:W-:Y:S01]  /*b8b0*/  UIADD3.X UR26, UR26, -0x1, URZ, UP4, !UPT ;  /* 0xffffffff1a1a7890 */ /* 0x000fe2000a7fe43f */
[----:B0-----:R-:W-:-:S02]  /*b8c0*/  MOV R2, UR7 ;  /* 0x0000000700027c02 */ /* 0x001fc40008000f00 */
[----:B------:R-:W-:Y:S01]  /*b8d0*/  FADD.FTZ R67, R68, R67 ;  /* 0x0000004344437221 */ /* 0x000fe20000010000 */
[----:B------:R-:W-:-:S03]  /*b8e0*/  MOV R3, UR8 ;  /* 0x0000000800037c02 */ /* 0x000fc60008000f00 */
[----:B------:R-:W-:Y:S02]  /*b8f0*/  FADD.FTZ R66, R67, R66 ;  /* 0x0000004243427221 */ /* 0x000fe40000010000 */
[----:B------:R-:W-:Y:S01]  /*b900*/  IMAD.WIDE R2, R99, 0x10, R2 ;  /* 0x0000001063027825 */ /* 0x000fe200078e0202 */
[----:B------:R-:W-:Y:S03]  /*b910*/  STS.128 [R85.X16], R80 ;  /* 0x0000005055007388 */ /* 0x000fe6000000cc00 */
[----:B------:R-:W-:Y:S01]  /*b920*/  FADD.FTZ R103, R66, R65 ;  /* 0x0000004142677221 */ /* 0x000fe20000010000 */
        /* <DEDUP_REMOVED lines=8> */
.L_x_6549:
        /* <DEDUP_REMOVED lines=28> */
[----:B------:R-:W-:Y:S02]  /*bb70*/  MOV R2, UR12 ;  /* 0x0000000c00027c02 */ /* 0x000fe40008000f00 */
[----:B------:R-:W-:-:S05]  /*bb80*/  MOV R3, UR13 ;  /* 0x0000000d00037c02 */ /* 0x000fca0008000f00 */
[----:B------:R0:W-:Y:S02]  /*bb90*/  RED.E.ADD.F32.FTZ.RN.STRONG.GPU [R2.64], R7 ;  /* 0x000000070200798e */ /* 0x0001e4000c10e7a0 */
.L_x_6655:
[----:B------:R-:W-:Y:S05]  /*bba0*/  BSYNC B0 ;  /* 0x0000000000007941 */ /* 0x000fea0003800000 */
.L_x_6654:
        /* <DEDUP_REMOVED lines=8> */
[----:B0-----:R-:W0:Y:S01]  /*bc30*/  SHFL.DOWN P0, R3, R0, 0x2, 0x1f ;  /* 0x08401f0000037f89 */ /* 0x001e220000000000 */
[----:B-----5:R-:W-:-:S08]  /*bc40*/  ISETP.NE.AND P1, PT, R11, RZ, PT ;  /* 0x000000ff0b00720c */ /* 0x020fd00003f25270 */
[----:B------:R-:W-:-:S04]  /*bc50*/  @!P2 SHF.R.S32.HI R6, RZ, 0x1f, R11 ;  /* 0x0000001fff06a819 */ /* 0x000fc8000001140b */
[----:B------:R-:W-:Y:S01]  /*bc60*/  @!P2 LEA.HI R6, R6, R11, RZ, 0x5 ;  /* 0x0000000b0606a211 */ /* 0x000fe200078f28ff */
[----:B0-----:R-:W-:-:S05]  /*bc70*/  @P0 FADD R3, R0, R3 ;  /* 0x0000000300030221 */ /* 0x001fca0000000000 */
        /* <DEDUP_REMOVED lines=14> */
[----:B------:R0:W-:Y:S01]  /*bd60*/  RED.E.ADD.F32.FTZ.RN.STRONG.GPU [R2.64], R4 ;  /* 0x000000040200798e */ /* 0x0001e2000c10e7a0 */
[----:B------:R-:W-:Y:S01]  /*bd70*/  HFMA2.MMA R11, -RZ, RZ, 0, 0 ;  /* 0x00000000ff0b7435 */ /* 0x000fe200000001ff */
[----:B------:R-:W-:Y:S05]  /*bd80*/  BRA `(.L_x_6658) ;  /* 0x0000001000007947 */ /* 0x000fea0003800000 */
.L_x_6657:
[----:B------:R-:W3:Y:S02]  /*bd90*/  S2R R11, SR_TID.X ;  /* 0x00000000000b7919 */ /* 0x000ee40000002100 */
.L_x_6658:
[----:B------:R-:W-:Y:S05]  /*bda0*/  BSYNC B0 ;  /* 0x0000000000007941 */ /* 0x000fea0003800000 */
.L_x_6656:
        /* <DEDUP_REMOVED lines=12> */
.L_x_6659:
[----:B0-----:R-:W1:Y:S01]  /*be70*/  LDS.64 R12, [R11.X8+0x5be0] ;  /* 0x005be0000b0c7984 */ /* 0x001e620000008a00 */
[----:B0-----:R-:W-:Y:S02]  /*be80*/  MOV R2, UR4 ;  /* 0x0000000400027c02 */ /* 0x001fe40008000f00 */
        /* <DEDUP_REMOVED lines=18> */
[----:B0-----:R-:W-:-:S02]  /*bfb0*/  IADD3 R11, R11, c[0x0][0x0], RZ ;  /* 0x000000000b0b7a10 */ /* 0x001fc40007ffe0ff */
[----:B------:R-:W-:Y:S02]  /*bfc0*/  LEA.HI.X R3, R6, c[0x0][0x314], R3, 0x3, P0 ;  /* 0x0000c50006037a11 */ /* 0x000fe400000f1c03 */
[----:B------:R-:W-:Y:S02]  /*bfd0*/  ISETP.GE.AND P0, PT, R11, c[0x0][0x16c], PT ;  /* 0x00005b000b007a0c */ /* 0x000fe40003f06270 */
[----:B------:R-:W-:Y:S02]  /*bfe0*/  IADD3 R5, R9, R5, RZ ;  /* 0x0000000509057210 */ /* 0x000fe40007ffe0ff */
[----:B------:R-:W-:-:S04]  /*bff0*/  LEA R4, P1, R8, c[0x0][0x318], 0x3 ;  /* 0x0000c60008047a11 */ /* 0x000fc800078218ff */
[----:B------:R-:W-:Y:S01]  /*c000*/  LEA.HI.X R5, R8, c[0x0][0x31c], R5, 0x3, P1 ;  /* 0x0000c70008057a11 */ /* 0x000fe200008f1c05 */
[----:B-1----:R0:W-:Y:S04]  /*c010*/  RED.E.ADD.F32.FTZ.RN.STRONG.GPU [R2.64], R12 ;  /* 0x0000000c0200798e */ /* 0x0021e8000c10e7a0 */
[----:B------:R0:W-:Y:S04]  /*c020*/  RED.E.ADD.F32.FTZ.RN.STRONG.GPU [R2.64+0x4], R13 ;  /* 0x0000040d0200798e */ /* 0x0001e8000c10e7a0 */
[----:B--2---:R0:W-:Y:S04]  /*c030*/  RED.E.ADD.F32.FTZ.RN.STRONG.GPU [R4.64], R14 ;  /* 0x0000000e0400798e */ /* 0x0041e8000c10e7a0 */
[----:B------:R0:W-:Y:S01]  /*c040*/  RED.E.ADD.F32.FTZ.RN.STRONG.GPU [R4.64+0x4], R15 ;  /* 0x0000040f0400798e */ /* 0x0001e2000c10e7a0 */
[----:B------:R-:W-:Y:S05]  /*c050*/  @!P0 BRA `(.L_x_6659) ;  /* 0xfffffe1000008947 */ /* 0x000fea000383ffff */
[----:B------:R-:W-:Y:S05]  /*c060*/  EXIT ;  /* 0x000000000000794d */ /* 0x000fea0003800000 */
.L_x_6556:
[----:B------:R-:W-:Y:S01]  /*c070*/  HFMA2.MMA R214, -RZ, RZ, 0, 5.9604644775390625e-08 ;  /* 0x00000001ffd67435 */ /* 0x000fe200000001ff */
[----:B------:R-:W-:-:S02]  /*c080*/  MOV R211, R18 ;  /* 0x0000001200d37202 */ /* 0x000fc40000000f00 */
[----:B------:R-:W-:Y:S02]  /*c090*/  MOV R21, RZ ;  /* 0x000000ff00157202 */ /* 0x000fe40000000f00 */
[----:B------:R-:W-:Y:S02]  /*c0a0*/  MOV R216, 0xffffffff ;  /* 0xffffffff00d87802 */ /* 0x000fe40000000f00 */
[----:B------:R-:W-:Y:S02]  /*c0b0*/  MOV R16, 0xc0d0 ;  /* 0x0000c0d000107802 */ /* 0x000fe40000000f00 */
[----:B-----5:R-:W-:Y:S05]  /*c0c0*/  CALL.REL.NOINC `($__internal_161_$__cuda_sm70_shflsync_up) ;  /* 0x00001e9000007944 */ /* 0x020fea0003c00000 */
[----:B-1----:R-:W-:Y:S01]  /*c0d0*/  MOV R19, R21 ;  /* 0x0000001500137202 */ /* 0x002fe20000000f00 */
[----:B0-----:R-:W-:Y:S05]  /*c0e0*/  BRA `(.L_x_6660) ;  /* 0xffff8ce000007947 */ /* 0x001fea000383ffff */
.L_x_6557:
[----:B------:R-:W-:Y:S01]  /*c0f0*/  HFMA2.MMA R214, -RZ, RZ, 0, 5.9604644775390625e-08 ;  /* 0x00000001ffd67435 */ /* 0x000fe200000001ff */
[----:B------:R-:W-:Y:S02]  /*c100*/  MOV R211, R20 ;  /* 0x0000001400d37202 */ /* 0x000fe40000000f00 */
[----:B------:R-:W-:Y:S02]  /*c110*/  MOV R21, RZ ;  /* 0x000000ff00157202 */ /* 0x000fe40000000f00 */
[----:B------:R-:W-:-:S02]  /*c120*/  MOV R216, 0xffffffff ;  /* 0xffffffff00d87802 */ /* 0x000fc40000000f00 */
[----:B------:R-:W-:Y:S02]  /*c130*/  MOV R16, 0xc150 ;  /* 0x0000c15000107802 */ /* 0x000fe40000000f00 */
[----:B01---5:R-:W-:Y:S05]  /*c140*/  CALL.REL.NOINC `($__internal_161_$__cuda_sm70_shflsync_up) ;  /* 0x00001e1000007944 */ /* 0x023fea0003c00000 */
[----:B0-----:R-:W-:Y:S01]  /*c150*/  HFMA2.MMA R214, -RZ, RZ, 0, 5.9604644775390625e-08 ;  /* 0x00000001ffd67435 */ /* 0x001fe200000001ff */
[----:B-1----:R-:W-:Y:S02]  /*c160*/  MOV R207, R21 ;  /* 0x0000001500cf7202 */ /* 0x002fe40000000f00 */
[----:B------:R-:W-:Y:S02]  /*c170*/  MOV R211, R22 ;  /* 0x0000001600d37202 */ /* 0x000fe40000000f00 */
[----:B------:R-:W-:Y:S02]  /*c180*/  MOV R21, RZ ;  /* 0x000000ff00157202 */ /* 0x000fe40000000f00 */
[----:B------:R-:W-:Y:S02]  /*c190*/  MOV R216, 0xffffffff ;  /* 0xffffffff00d87802 */ /* 0x000fe40000000f00 */
[----:B------:R-:W-:Y:S02]  /*c1a0*/  MOV R16, 0xc1c0 ;  /* 0x0000c1c000107802 */ /* 0x000fe40000000f00 */
[----:B------:R-:W-:Y:S05]  /*c1b0*/  CALL.REL.NOINC `($__internal_161_$__cuda_sm70_shflsync_up) ;  /* 0x00001da000007944 */ /* 0x000fea0003c00000 */
[----:B0-----:R-:W-:Y:S01]  /*c1c0*/  HFMA2.MMA R214, -RZ, RZ, 0, 5.9604644775390625e-08 ;  /* 0x00000001ffd67435 */ /* 0x001fe200000001ff */
[----:B-1----:R-:W-:-:S02]  /*c1d0*/  MOV R209, R21 ;  /* 0x0000001500d17202 */ /* 0x002fc40000000f00 */
[----:B------:R-:W-:Y:S02]  /*c1e0*/  MOV R211, R23 ;  /* 0x0000001700d37202 */ /* 0x000fe40000000f00 */
[----:B------:R-:W-:Y:S02]  /*c1f0*/  MOV R21, RZ ;  /* 0x000000ff00157202 */ /* 0x000fe40000000f00 */
[----:B------:R-:W-:Y:S02]  /*c200*/  MOV R216, 0xffffffff ;  /* 0xffffffff00d87802 */ /* 0x000fe40000000f00 */
[----:B------:R-:W-:Y:S02]  /*c210*/  MOV R16, 0xc230 ;  /* 0x0000c23000107802 */ /* 0x000fe40000000f00 */
[----:B------:R-:W-:Y:S05]  /*c220*/  CALL.REL.NOINC `($__internal_161_$__cuda_sm70_shflsync_up) ;  /* 0x00001d3000007944 */ /* 0x000fea0003c00000 */
[C---:B0-----:R-:W-:Y:S01]  /*c230*/  FMUL.FTZ R211, R20.reuse, R209 ;  /* 0x000000d114d37220 */ /* 0x041fe20000410000 */
[----:B------:R-:W-:Y:S01]  /*c240*/  ISETP.GE.AND P0, PT, R101, 0x1, PT ;  /* 0x000000016500780c */ /* 0x000fe20003f06270 */
[C---:B-1----:R-:W-:Y:S01]  /*c250*/  FMUL.FTZ R206, R20.reuse, R21 ;  /* 0x0000001514ce7220 */ /* 0x042fe20000410000 */
[----:B------:R-:W-:Y:S01]  /*c260*/  HFMA2.MMA R214, -RZ, RZ, 0, 1.1920928955078125e-07 ;  /* 0x00000002ffd67435 */ /* 0x000fe200000001ff */
[C---:B------:R-:W-:Y:S01]  /*c270*/  FMUL.FTZ R16, R20.reuse, R207 ;  /* 0x000000cf14107220 */ /* 0x040fe20000410000 */
[----:B------:R-:W-:Y:S01]  /*c280*/  MOV R216, 0xffffffff ;  /* 0xffffffff00d87802 */ /* 0x000fe20000000f00 */
[----:B------:R-:W-:-:S02]  /*c290*/  FMUL.FTZ R17, R20, R19 ;  /* 0x0000001314117220 */ /* 0x000fc40000410000 */
[C---:B------:R-:W-:Y:S01]  /*c2a0*/  FFMA.FTZ R212, R18.reuse, R21, R211 ;  /* 0x0000001512d47223 */ /* 0x040fe200000100d3 */
[----:B------:R-:W-:Y:S01]  /*c2b0*/  MOV R21, RZ ;  /* 0x000000ff00157202 */ /* 0x000fe20000000f00 */
[C---:B------:R-:W-:Y:S02]  /*c2c0*/  FFMA.FTZ R209, R18.reuse, R209, -R206 ;  /* 0x000000d112d17223 */ /* 0x040fe400000108ce */
[C---:B------:R-:W-:Y:S01]  /*c2d0*/  FFMA.FTZ R19, R18.reuse, R19, -R16 ;  /* 0x0000001312137223 */ /* 0x040fe20000010810 */
[----:B------:R-:W-:Y:S01]  /*c2e0*/  MOV R16, 0xc380 ;  /* 0x0000c38000107802 */ /* 0x000fe20000000f00 */
[C---:B------:R-:W-:Y:S02]  /*c2f0*/  FFMA.FTZ R17, R18.reuse, R207, R17 ;  /* 0x000000cf12117223 */ /* 0x040fe40000010011 */
[----:B------:R-:W-:Y:S01]  /*c300*/  FADD.FTZ R212, R23, R212 ;  /* 0x000000d417d47221 */ /* 0x000fe20000010000 */
[----:B------:R-:W-:Y:S01]  /*c310*/  FSEL R206, R18, R19, !P0 ;  /* 0x0000001312ce7208 */ /* 0x000fe20004000000 */
[----:B------:R-:W-:Y:S01]  /*c320*/  FADD.FTZ R209, R22, R209 ;  /* 0x000000d116d17221 */ /* 0x000fe20000010000 */
[----:B------:R-:W-:-:S02]  /*c330*/  FSEL R218, R20, R17, !P0 ;  /* 0x0000001114da7208 */ /* 0x000fc40004000000 */
[----:B------:R-:W-:Y:S02]  /*c340*/  FSEL R23, R23, R212, !P0 ;  /* 0x000000d417177208 */ /* 0x000fe40004000000 */
[----:B------:R-:W-:Y:S02]  /*c350*/  FSEL R22, R22, R209, !P0 ;  /* 0x000000d116167208 */ /* 0x000fe40004000000 */
[----:B------:R-:W-:Y:S02]  /*c360*/  MOV R211, R206 ;  /* 0x000000ce00d37202 */ /* 0x000fe40000000f00 */
[----:B------:R-:W-:Y:S05]  /*c370*/  CALL.REL.NOINC `($__internal_161_$__cuda_sm70_shflsync_up) ;  /* 0x00001be000007944 */ /* 0x000fea0003c00000 */
[----:B0-----:R-:W-:Y:S01]  /*c380*/  HFMA2.MMA R214, -RZ, RZ, 0, 1.1920928955078125e-07 ;  /* 0x00000002ffd67435 */ /* 0x001fe200000001ff */
[----:B-1----:R-:W-:Y:S02]  /*c390*/  MOV R18, R21 ;  /* 0x0000001500127202 */ /* 0x002fe40000000f00 */
[----:B------:R-:W-:Y:S02]  /*c3a0*/  MOV R211, R218 ;  /* 0x000000da00d37202 */ /* 0x000fe40000000f00 */
[----:B------:R-:W-:Y:S02]  /*c3b0*/  MOV R21, RZ ;  /* 0x000000ff00157202 */ /* 0x000fe40000000f00 */
[----:B------:R-:W-:-:S02]  /*c3c0*/  MOV R216, 0xffffffff ;  /* 0xffffffff00d87802 */ /* 0x000fc40000000f00 */
[----:B------:R-:W-:Y:S02]  /*c3d0*/  MOV R16, 0xc3f0 ;  /* 0x0000c3f000107802 */ /* 0x000fe40000000f00 */
[----:B------:R-:W-:Y:S05]  /*c3e0*/  CALL.REL.NOINC `($__internal_161_$__cuda_sm70_shflsync_up) ;  /* 0x00001b7000007944 */ /* 0x000fea0003c00000 */
[----:B0-----:R-:W-:Y:S01]  /*c3f0*/  HFMA2.MMA R214, -RZ, RZ, 0, 1.1920928955078125e-07 ;  /* 0x00000002ffd67435 */ /* 0x001fe200000001ff */
[----:B-1----:R-:W-:Y:S02]  /*c400*/  MOV R19, R21 ;  /* 0x0000001500137202 */ /* 0x002fe40000000f00 */
[----:B------:R-:W-:Y:S02]  /*c410*/  MOV R211, R22 ;  /* 0x0000001600d37202 */ /* 0x000fe40000000f00 */
[----:B------:R-:W-:Y:S02]  /*c420*/  MOV R21, RZ ;  /* 0x000000ff00157202 */ /* 0x000fe40000000f00 */
[----:B------:R-:W-:Y:S02]  /*c430*/  MOV R216, 0xffffffff ;  /* 0xffffffff00d87802 */ /* 0x000fe40000000f00 */
[----:B------:R-:W-:Y:S02]  /*c440*/  MOV R16, 0xc460 ;  /* 0x0000c46000107802 */ /* 0x000fe40000000f00 */
[----:B------:R-:W-:Y:S05]  /*c450*/  CALL.REL.NOINC `($__internal_161_$__cuda_sm70_shflsync_up) ;  /* 0x00001b0000007944 */ /* 0x000fea0003c00000 */
[----:B0-----:R-:W-:Y:S01]  /*c460*/  HFMA2.MMA R214, -RZ, RZ, 0, 1.1920928955078125e-07 ;  /* 0x00000002ffd67435 */ /* 0x001fe200000001ff */
[----:B-1----:R-:W-:-:S02]  /*c470*/  MOV R20, R21 ;  /* 0x0000001500147202 */ /* 0x002fc40000000f00 */
[----:B------:R-:W-:Y:S02]  /*c480*/  MOV R211, R23 ;  /* 0x0000001700d37202 */ /* 0x000fe40000000f00 */
[----:B------:R-:W-:Y:S02]  /*c490*/  MOV R21, RZ ;  /* 0x000000ff00157202 */ /* 0x000fe40000000f00 */
[----:B------:R-:W-:Y:S02]  /*c4a0*/  MOV R216, 0xffffffff ;  /* 0xffffffff00d87802 */ /* 0x000fe40000000f00 */
[----:B------:R-:W-:Y:S02]  /*c4b0*/  MOV R16, 0xc4d0 ;  /* 0x0000c4d000107802 */ /* 0x000fe40000000f00 */
[----:B------:R-:W-:Y:S05]  /*c4c0*/  CALL.REL.NOINC `($__internal_161_$__cuda_sm70_shflsync_up) ;  /* 0x00001a9000007944 */ /* 0x000fea0003c00000 */
[----:B------:R-:W-:Y:S01]  /*c4d0*/  ISETP.GE.AND P0, PT, R101, 0x2, PT ;  /* 0x000000026500780c */ /* 0x000fe20003f06270 */
[-C--:B------:R-:W-:Y:S01]  /*c4e0*/  FMUL.FTZ R16, R18, R218.reuse ;  /* 0x000000da12107220 */ /* 0x080fe20000410000 */
[----:B0-----:R-:W-:Y:S01]  /*c4f0*/  HFMA2.MMA R214, -RZ, RZ, 0, 2.384185791015625e-07 ;  /* 0x00000004ffd67435 */ /* 0x001fe200000001ff */
[----:B-1----:R-:W-:Y:S01]  /*c500*/  FMUL.FTZ R207, R218, R21 ;  /* 0x00000015dacf7220 */ /* 0x002fe20000410000 */
[----:B------:R-:W-:Y:S01]  /*c510*/  MOV R216, 0xffffffff ;  /* 0xffffffff00d87802 */ /* 0x000fe20000000f00 */
[----:B------:R-:W-:-:S02]  /*c520*/  FMUL.FTZ R209, R20, R218 ;  /* 0x000000da14d17220 */ /* 0x000fc40000410000 */
[C---:B------:R-:W-:Y:S02]  /*c530*/  FMUL.FTZ R17, R19.reuse, R218 ;  /* 0x000000da13117220 */ /* 0x040fe40000410000 */
[-C--:B------:R-:W-:Y:S02]  /*c540*/  FFMA.FTZ R211, R19, R206.reuse, R16 ;  /* 0x000000ce13d37223 */ /* 0x080fe40000010010 */
[-C--:B------:R-:W-:Y:S02]  /*c550*/  FFMA.FTZ R207, R20, R206.reuse, -R207 ;  /* 0x000000ce14cf7223 */ /* 0x080fe400000108cf */
[----:B------:R-:W-:Y:S01]  /*c560*/  FFMA.FTZ R16, R206, R21, R209 ;  /* 0x00000015ce107223 */ /* 0x000fe200000100d1 */
[----:B------:R-:W-:Y:S01]  /*c570*/  FSEL R218, R218, R211, !P0 ;  /* 0x000000d3dada7208 */ /* 0x000fe20004000000 */
[----:B------:R-:W-:Y:S01]  /*c580*/  @P0 FFMA.FTZ R206, R18, R206, -R17 ;  /* 0x000000ce12ce0223 */ /* 0x000fe20000010811 */
[----:B------:R-:W-:Y:S01]  /*c590*/  MOV R21, RZ ;  /* 0x000000ff00157202 */ /* 0x000fe20000000f00 */
[----:B------:R-:W-:Y:S01]  /*c5a0*/  @P0 FADD.FTZ R23, R23, R16 ;  /* 0x0000001017170221 */ /* 0x000fe20000010000 */
[----:B------:R-:W-:Y:S01]  /*c5b0*/  MOV R16, 0xc5f0 ;  /* 0x0000c5f000107802 */ /* 0x000fe20000000f00 */
[----:B------:R-:W-:Y:S01]  /*c5c0*/  @P0 FADD.FTZ R22, R22, R207 ;  /* 0x000000cf16160221 */ /* 0x000fe20000010000 */
[----:B------:R-:W-:-:S02]  /*c5d0*/  MOV R211, R206 ;  /* 0x000000ce00d37202 */ /* 0x000fc40000000f00 */
[----:B------:R-:W-:Y:S05]  /*c5e0*/  CALL.REL.NOINC `($__internal_161_$__cuda_sm70_shflsync_up) ;  /* 0x0000197000007944 */ /* 0x000fea0003c00000 */
[----:B0-----:R-:W-:Y:S01]  /*c5f0*/  HFMA2.MMA R214, -RZ, RZ, 0, 2.384185791015625e-07 ;  /* 0x00000004ffd67435 */ /* 0x001fe200000001ff */
[----:B-1----:R-:W-:-:S02]  /*c600*/  MOV R18, R21 ;  /* 0x0000001500127202 */ /* 0x002fc40000000f00 */
[----:B------:R-:W-:Y:S02]  /*c610*/  MOV R211, R218 ;  /* 0x000000da00d37202 */ /* 0x000fe40000000f00 */
[----:B------:R-:W-:Y:S02]  /*c620*/  MOV R21, RZ ;  /* 0x000000ff00157202 */ /* 0x000fe40000000f00 */
[----:B------:R-:W-:Y:S02]  /*c630*/  MOV R216, 0xffffffff ;  /* 0xffffffff00d87802 */ /* 0x000fe40000000f00 */
[----:B------:R-:W-:Y:S02]  /*c640*/  MOV R16, 0xc660 ;  /* 0x0000c66000107802 */ /* 0x000fe40000000f00 */
[----:B------:R-:W-:Y:S05]  /*c650*/  CALL.REL.NOINC `($__internal_161_$__cuda_sm70_shflsync_up) ;  /* 0x0000190000007944 */ /* 0x000fea0003c00000 */
[----:B0-----:R-:W-:Y:S01]  /*c660*/  HFMA2.MMA R214, -RZ, RZ, 0, 2.384185791015625e-07 ;  /* 0x00000004ffd67435 */ /* 0x001fe200000001ff */
[----:B-1----:R-:W-:Y:S02]  /*c670*/  MOV R19, R21 ;  /* 0x0000001500137202 */ /* 0x002fe40000000f00 */
[----:B------:R-:W-:Y:S02]  /*c680*/  MOV R211, R22 ;  /* 0x0000001600d37202 */ /* 0x000fe40000000f00 */
[----:B------:R-:W-:-:S02]  /*c690*/  MOV R21, RZ ;  /* 0x000000ff00157202 */ /* 0x000fc40000000f00 */
[----:B------:R-:W-:Y:S02]  /*c6a0*/  MOV R216, 0xffffffff ;  /* 0xffffffff00d87802 */ /* 0x000fe40000000f00 */
[----:B------:R-:W-:Y:S02]  /*c6b0*/  MOV R16, 0xc6d0 ;  /* 0x0000c6d000107802 */ /* 0x000fe40000000f00 */
[----:B------:R-:W-:Y:S05]  /*c6c0*/  CALL.REL.NOINC `($__internal_161_$__cuda_sm70_shflsync_up) ;  /* 0x0000189000007944 */ /* 0x000fea0003c00000 */
[----:B0-----:R-:W-:Y:S01]  /*c6d0*/  HFMA2.MMA R214, -RZ, RZ, 0, 2.384185791015625e-07 ;  /* 0x00000004ffd67435 */ /* 0x001fe200000001ff */
[----:B-1----:R-:W-:Y:S02]  /*c6e0*/  MOV R20, R21 ;  /* 0x0000001500147202 */ /* 0x002fe40000000f00 */
[----:B------:R-:W-:Y:S02]  /*c6f0*/  MOV R211, R23 ;  /* 0x0000001700d37202 */ /* 0x000fe40000000f00 */
[----:B------:R-:W-:Y:S02]  /*c700*/  MOV R21, RZ ;  /* 0x000000ff00157202 */ /* 0x000fe40000000f00 */
[----:B------:R-:W-:Y:S02]  /*c710*/  MOV R216, 0xffffffff ;  /* 0xffffffff00d87802 */ /* 0x000fe40000000f00 */
[----:B------:R-:W-:-:S02]  /*c720*/  MOV R16, 0xc740 ;  /* 0x0000c74000107802 */ /* 0x000fc40000000f00 */
[----:B------:R-:W-:Y:S05]  /*c730*/  CALL.REL.NOINC `($__internal_161_$__cuda_sm70_shflsync_up) ;  /* 0x0000182000007944 */ /* 0x000fea0003c00000 */
[----:B------:R-:W-:Y:S01]  /*c740*/  ISETP.GE.AND P0, PT, R101, 0x4, PT ;  /* 0x000000046500780c */ /* 0x000fe20003f06270 */
[-C--:B------:R-:W-:Y:S01]  /*c750*/  FMUL.FTZ R16, R18, R218.reuse ;  /* 0x000000da12107220 */ /* 0x080fe20000410000 */
[----:B0-----:R-:W-:Y:S01]  /*c760*/  HFMA2.MMA R214, -RZ, RZ, 0, 4.76837158203125e-07 ;  /* 0x00000008ffd67435 */ /* 0x001fe200000001ff */
[----:B------:R-:W-:Y:S01]  /*c770*/  FMUL.FTZ R209, R20, R218 ;  /* 0x000000da14d17220 */ /* 0x000fe20000410000 */
[----:B------:R-:W-:Y:S01]  /*c780*/  MOV R216, 0xffffffff ;  /* 0xffffffff00d87802 */ /* 0x000fe20000000f00 */
[----:B-1----:R-:W-:-:S02]  /*c790*/  FMUL.FTZ R207, R218, R21 ;  /* 0x00000015dacf7220 */ /* 0x002fc40000410000 */
[C---:B------:R-:W-:Y:S02]  /*c7a0*/  FMUL.FTZ R17, R19.reuse, R218 ;  /* 0x000000da13117220 */ /* 0x040fe40000410000 */
[-C--:B------:R-:W-:Y:S02]  /*c7b0*/  FFMA.FTZ R211, R19, R206.reuse, R16 ;  /* 0x000000ce13d37223 */ /* 0x080fe40000010010 */
[----:B------:R-:W-:Y:S01]  /*c7c0*/  FFMA.FTZ R16, R206, R21, R209 ;  /* 0x00000015ce107223 */ /* 0x000fe200000100d1 */
[----:B------:R-:W-:Y:S01]  /*c7d0*/  MOV R21, RZ ;  /* 0x000000ff00157202 */ /* 0x000fe20000000f00 */
[-C--:B------:R-:W-:Y:S01]  /*c7e0*/  FFMA.FTZ R207, R20, R206.reuse, -R207 ;  /* 0x000000ce14cf7223 */ /* 0x080fe200000108cf */
[----:B------:R-:W-:Y:S01]  /*c7f0*/  FSEL R218, R218, R211, !P0 ;  /* 0x000000d3dada7208 */ /* 0x000fe20004000000 */
[----:B------:R-:W-:Y:S02]  /*c800*/  @P0 FFMA.FTZ R206, R18, R206, -R17 ;  /* 0x000000ce12ce0223 */ /* 0x000fe40000010811 */
[----:B------:R-:W-:Y:S01]  /*c810*/  @P0 FADD.FTZ R23, R23, R16 ;  /* 0x0000001017170221 */ /* 0x000fe20000010000 */
[----:B------:R-:W-:Y:S01]  /*c820*/  MOV R16, 0xc860 ;  /* 0x0000c86000107802 */ /* 0x000fe20000000f00 */
[----:B------:R-:W-:Y:S01]  /*c830*/  @P0 FADD.FTZ R22, R22, R207 ;  /* 0x000000cf16160221 */ /* 0x000fe20000010000 */
[----:B------:R-:W-:-:S02]  /*c840*/  MOV R211, R206 ;  /* 0x000000ce00d37202 */ /* 0x000fc40000000f00 */
[----:B------:R-:W-:Y:S05]  /*c850*/  CALL.REL.NOINC `($__internal_161_$__cuda_sm70_shflsync_up) ;  /* 0x0000170000007944 */ /* 0x000fea0003c00000 */
[----:B0-----:R-:W-:Y:S01]  /*c860*/  HFMA2.MMA R214, -RZ, RZ, 0, 4.76837158203125e-07 ;  /* 0x00000008ffd67435 */ /* 0x001fe200000001ff */
[----:B-1----:R-:W-:-:S02]  /*c870*/  MOV R18, R21 ;  /* 0x0000001500127202 */ /* 0x002fc40000000f00 */
[----:B------:R-:W-:Y:S02]  /*c880*/  MOV R211, R218 ;  /* 0x000000da00d37202 */ /* 0x000fe40000000f00 */
[----:B------:R-:W-:Y:S02]  /*c890*/  MOV R21, RZ ;  /* 0x000000ff00157202 */ /* 0x000fe40000000f00 */
[----:B------:R-:W-:Y:S02]  /*c8a0*/  MOV R216, 0xffffffff ;  /* 0xffffffff00d87802 */ /* 0x000fe40000000f00 */
[----:B------:R-:W-:Y:S02]  /*c8b0*/  MOV R16, 0xc8d0 ;  /* 0x0000c8d000107802 */ /* 0x000fe40000000f00 */
[----:B------:R-:W-:Y:S05]  /*c8c0*/  CALL.REL.NOINC `($__internal_161_$__cuda_sm70_shflsync_up) ;  /* 0x0000169000007944 */ /* 0x000fea0003c00000 */
[----:B0-----:R-:W-:Y:S01]  /*c8d0*/  HFMA2.MMA R214, -RZ, RZ, 0, 4.76837158203125e-07 ;  /* 0x00000008ffd67435 */ /* 0x001fe200000001ff */
[----:B-1----:R-:W-:Y:S02]  /*c8e0*/  MOV R19, R21 ;  /* 0x0000001500137202 */ /* 0x002fe40000000f00 */
[----:B------:R-:W-:Y:S02]  /*c8f0*/  MOV R211, R22 ;  /* 0x0000001600d37202 */ /* 0x000fe40000000f00 */
[----:B------:R-:W-:-:S02]  /*c900*/  MOV R21, RZ ;  /* 0x000000ff00157202 */ /* 0x000fc40000000f00 */
[----:B------:R-:W-:Y:S02]  /*c910*/  MOV R216, 0xffffffff ;  /* 0xffffffff00d87802 */ /* 0x000fe40000000f00 */
[----:B------:R-:W-:Y:S02]  /*c920*/  MOV R16, 0xc940 ;  /* 0x0000c94000107802 */ /* 0x000fe40000000f00 */
[----:B------:R-:W-:Y:S05]  /*c930*/  CALL.REL.NOINC `($__internal_161_$__cuda_sm70_shflsync_up) ;  /* 0x0000162000007944 */ /* 0x000fea0003c00000 */
[----:B0-----:R-:W-:Y:S01]  /*c940*/  HFMA2.MMA R214, -RZ, RZ, 0, 4.76837158203125e-07 ;  /* 0x00000008ffd67435 */ /* 0x001fe200000001ff */
        /* <DEDUP_REMOVED lines=8> */
[----:B0-----:R-:W-:Y:S01]  /*c9d0*/  HFMA2.MMA R214, -RZ, RZ, 0, 9.5367431640625e-07 ;  /* 0x00000010ffd67435 */ /* 0x001fe200000001ff */
        /* <DEDUP_REMOVED lines=16> */
[----:B------:R-:W-:Y:S05]  /*cae0*/  CALL.REL.NOINC `($__internal_161_$__cuda_sm70_shflsync_up) ;  /* 0x0000147000007944 */ /* 0x000fea0003c00000 */
[----:B0-----:R-:W-:Y:S01]  /*caf0*/  HFMA2.MMA R214, -RZ, RZ, 0, 9.5367431640625e-07 ;  /* 0x00000010ffd67435 */ /* 0x001fe200000001ff */
[----:B-1----:R-:W-:Y:S02]  /*cb00*/  MOV R19, R21 ;  /* 0x0000001500137202 */ /* 0x002fe40000000f00 */
[----:B------:R-:W-:Y:S02]  /*cb10*/  MOV R211, R218 ;  /* 0x000000da00d37202 */ /* 0x000fe40000000f00 */
[----:B------:R-:W-:Y:S02]  /*cb20*/  MOV R21, RZ ;  /* 0x000000ff00157202 */ /* 0x000fe40000000f00 */
[----:B------:R-:W-:Y:S02]  /*cb30*/  MOV R216, 0xffffffff ;  /* 0xffffffff00d87802 */ /* 0x000fe40000000f00 */
[----:B------:R-:W-:-:S02]  /*cb40*/  MOV R16, 0xcb60 ;  /* 0x0000cb6000107802 */ /* 0x000fc40000000f00 */
[----:B------:R-:W-:Y:S05]  /*cb50*/  CALL.REL.NOINC `($__internal_161_$__cuda_sm70_shflsync_up) ;  /* 0x0000140000007944 */ /* 0x000fea0003c00000 */
[----:B0-----:R-:W-:Y:S01]  /*cb60*/  HFMA2.MMA R214, -RZ, RZ, 0, 9.5367431640625e-07 ;  /* 0x00000010ffd67435 */ /* 0x001fe200000001ff */
[----:B-1----:R-:W-:-:S02]  /*cb70*/  MOV R207, R21 ;  /* 0x0000001500cf7202 */ /* 0x002fc40000000f00 */
[----:B------:R-:W-:Y:S02]  /*cb80*/  MOV R211, R22 ;  /* 0x0000001600d37202 */ /* 0x000fe40000000f00 */
[----:B------:R-:W-:Y:S02]  /*cb90*/  MOV R21, RZ ;  /* 0x000000ff00157202 */ /* 0x000fe40000000f00 */
[----:B------:R-:W-:Y:S02]  /*cba0*/  MOV R216, 0xffffffff ;  /* 0xffffffff00d87802 */ /* 0x000fe40000000f00 */
[----:B------:R-:W-:Y:S02]  /*cbb0*/  MOV R16, 0xcbd0 ;  /* 0x0000cbd000107802 */ /* 0x000fe40000000f00 */
[----:B------:R-:W-:Y:S05]  /*cbc0*/  CALL.REL.NOINC `($__internal_161_$__cuda_sm70_shflsync_up) ;  /* 0x0000139000007944 */ /* 0x000fea0003c00000 */
[----:B0-----:R-:W-:Y:S01]  /*cbd0*/  HFMA2.MMA R214, -RZ, RZ, 0, 9.5367431640625e-07 ;  /* 0x00000010ffd67435 */ /* 0x001fe200000001ff */
[----:B-1----:R-:W-:Y:S02]  /*cbe0*/  MOV R209, R21 ;  /* 0x0000001500d17202 */ /* 0x002fe40000000f00 */
[----:B------:R-:W-:Y:S02]  /*cbf0*/  MOV R211, R23 ;  /* 0x0000001700d37202 */ /* 0x000fe40000000f00 */
[----:B------:R-:W-:-:S02]  /*cc00*/  MOV R21, RZ ;  /* 0x000000ff00157202 */ /* 0x000fc40000000f00 */
[----:B------:R-:W-:Y:S02]  /*cc10*/  MOV R216, 0xffffffff ;  /* 0xffffffff00d87802 */ /* 0x000fe40000000f00 */
[----:B------:R-:W-:Y:S02]  /*cc20*/  MOV R16, 0xcc40 ;  /* 0x0000cc4000107802 */ /* 0x000fe40000000f00 */
[----:B------:R-:W-:Y:S05]  /*cc30*/  CALL.REL.NOINC `($__internal_161_$__cuda_sm70_shflsync_up) ;  /* 0x0000132000007944 */ /* 0x000fea0003c00000 */
[----:B01----:R-:W-:Y:S05]  /*cc40*/  BRA `(.L_x_6661) ;  /* 0xffff85c000007947 */ /* 0x003fea000383ffff */
.L_x_6562:
[----:B------:R-:W-:Y:S01]  /*cc50*/  HFMA2.MMA R214, -RZ, RZ, 0, 5.9604644775390625e-08 ;  /* 0x00000001ffd67435 */ /* 0x000fe200000001ff */
[----:B0-----:R-:W-:Y:S02]  /*cc60*/  MOV R21, RZ ;  /* 0x000000ff00157202 */ /* 0x001fe40000000f00 */
[----:B------:R-:W-:Y:S02]  /*cc70*/  MOV R216, 0xffffffff ;  /* 0xffffffff00d87802 */ /* 0x000fe40000000f00 */
[----:B------:R-:W-:Y:S02]  /*cc80*/  MOV R16, 0xcca0 ;  /* 0x0000cca000107802 */ /* 0x000fe40000000f00 */
[----:B-1---5:R-:W-:Y:S05]  /*cc90*/  CALL.REL.NOINC `($__internal_161_$__cuda_sm70_shflsync_up) ;  /* 0x000012c000007944 */ /* 0x022fea0003c00000 */
[----:B0-----:R-:W-:Y:S01]  /*cca0*/  HFMA2.MMA R214, -RZ, RZ, 0, 5.9604644775390625e-08 ;  /* 0x00000001ffd67435 */ /* 0x001fe200000001ff */
[----:B-1----:R-:W-:Y:S02]  /*ccb0*/  MOV R18, R21 ;  /* 0x0000001500127202 */ /* 0x002fe40000000f00 */
[----:B------:R-:W-:-:S02]  /*ccc0*/  MOV R211, R206 ;  /* 0x000000ce00d37202 */ /* 0x000fc40000000f00 */
[----:B------:R-:W-:Y:S02]  /*ccd0*/  MOV R21, RZ ;  /* 0x000000ff00157202 */ /* 0x000fe40000000f00 */
[----:B------:R-:W-:Y:S02]  /*cce0*/  MOV R216, 0xffffffff ;  /* 0xffffffff00d87802 */ /* 0x000fe40000000f00 */
[----:B------:R-:W-:Y:S02]  /*ccf0*/  MOV R16, 0xcd10 ;  /* 0x0000cd1000107802 */ /* 0x000fe40000000f00 */
[----:B------:R-:W-:Y:S05]  /*cd00*/  CALL.REL.NOINC `($__internal_161_$__cuda_sm70_shflsync_up) ;  /* 0x0000125000007944 */ /* 0x000fea0003c00000 */
[----:B0-----:R-:W-:Y:S01]  /*cd10*/  HFMA2.MMA R214, -RZ, RZ, 0, 5.9604644775390625e-08 ;  /* 0x00000001ffd67435 */ /* 0x001fe200000001ff */
[----:B-1----:R-:W-:Y:S02]  /*cd20*/  MOV R20, R21 ;  /* 0x0000001500147202 */ /* 0x002fe40000000f00 */
[----:B------:R-:W-:Y:S02]  /*cd30*/  MOV R211, R22 ;  /* 0x0000001600d37202 */ /* 0x000fe40000000f00 */
[----:B------:R-:W-:Y:S02]  /*cd40*/  MOV R21, RZ ;  /* 0x000000ff00157202 */ /* 0x000fe40000000f00 */
[----:B------:R-:W-:-:S02]  /*cd50*/  MOV R216, 0xffffffff ;  /* 0xffffffff00d87802 */ /* 0x000fc40000000f00 */
[----:B------:R-:W-:Y:S02]  /*cd60*/  MOV R16, 0xcd80 ;  /* 0x0000cd8000107802 */ /* 0x000fe40000000f00 */
[----:B------:R-:W-:Y:S05]  /*cd70*/  CALL.REL.NOINC `($__internal_161_$__cuda_sm70_shflsync_up) ;  /* 0x000011e000007944 */ /* 0x000fea0003c00000 */
[----:B0-----:R-:W-:Y:S01]  /*cd80*/  HFMA2.MMA R214, -RZ, RZ, 0, 5.9604644775390625e-08 ;  /* 0x00000001ffd67435 */ /* 0x001fe200000001ff */
[----:B-1----:R-:W-:Y:S02]  /*cd90*/  MOV R22, R21 ;  /* 0x0000001500167202 */ /* 0x002fe40000000f00 */
[----:B------:R-:W-:Y:S02]  /*cda0*/  MOV R211, R212 ;  /* 0x000000d400d37202 */ /* 0x000fe40000000f00 */
[----:B------:R-:W-:Y:S02]  /*cdb0*/  MOV R21, RZ ;  /* 0x000000ff00157202 */ /* 0x000fe40000000f00 */
[----:B------:R-:W-:Y:S02]  /*cdc0*/  MOV R216, 0xffffffff ;  /* 0xffffffff00d87802 */ /* 0x000fe40000000f00 */
[----:B------:R-:W-:Y:S02]  /*cdd0*/  MOV R16, 0xcdf0 ;  /* 0x0000cdf000107802 */ /* 0x000fe40000000f00 */
[----:B------:R-:W-:Y:S05]  /*cde0*/  CALL.REL.NOINC `($__internal_161_$__cuda_sm70_shflsync_up) ;  /* 0x0000117000007944 */ /* 0x000fea0003c00000 */
        /* <DEDUP_REMOVED lines=8> */
[----:B0-----:R-:W-:Y:S05]  /*ce70*/  CALL.REL.NOINC `($__internal_160_$__cuda_sm70_shflsync_idx_p) ;  /* 0x000010a000007944 */ /* 0x001fea0003c00000 */
[----:B0-----:R-:W-:Y:S01]  /*ce80*/  HFMA2.MMA R20, -RZ, RZ, 0, 0 ;  /* 0x00000000ff147435 */ /* 0x001fe200000001ff */
[----:B-1----:R-:W-:Y:S02]  /*ce90*/  MOV R12, R18 ;  /* 0x00000012000c7202 */ /* 0x002fe40000000f00 */
[----:B------:R-:W-:-:S02]  /*cea0*/  MOV R19, R13 ;  /* 0x0000000d00137202 */ /* 0x000fc40000000f00 */
[----:B------:R-:W-:Y:S02]  /*ceb0*/  MOV R21, 0x1f ;  /* 0x0000001f00157802 */ /* 0x000fe40000000f00 */
[----:B------:R-:W-:Y:S02]  /*cec0*/  MOV R18, 0xffffffff ;  /* 0xffffffff00127802 */ /* 0x000fe40000000f00 */
[----:B------:R-:W-:Y:S02]  /*ced0*/  MOV R16, 0xcef0 ;  /* 0x0000cef000107802 */ /* 0x000fe40000000f00 */
[----:B------:R-:W-:Y:S05]  /*cee0*/  CALL.REL.NOINC `($__internal_160_$__cuda_sm70_shflsync_idx_p) ;  /* 0x0000103000007944 */ /* 0x000fea0003c00000 */
[----:B0-----:R-:W-:Y:S01]  /*cef0*/  HFMA2.MMA R20, -RZ, RZ, 0, 0 ;  /* 0x00000000ff147435 */ /* 0x001fe200000001ff */
[----:B-1----:R-:W-:Y:S02]  /*cf00*/  MOV R13, R18 ;  /* 0x00000012000d7202 */ /* 0x002fe40000000f00 */
[----:B------:R-:W-:Y:S02]  /*cf10*/  MOV R19, R14 ;  /* 0x0000000e00137202 */ /* 0x000fe40000000f00 */
[----:B------:R-:W-:Y:S02]  /*cf20*/  MOV R21, 0x1f ;  /* 0x0000001f00157802 */ /* 0x000fe40000000f00 */
[----:B------:R-:W-:-:S02]  /*cf30*/  MOV R18, 0xffffffff ;  /* 0xffffffff00127802 */ /* 0x000fc40000000f00 */
[----:B------:R-:W-:Y:S02]  /*cf40*/  MOV R16, 0xcf60 ;  /* 0x0000cf6000107802 */ /* 0x000fe40000000f00 */
[----:B------:R-:W-:Y:S05]  /*cf50*/  CALL.REL.NOINC `($__internal_160_$__cuda_sm70_shflsync_idx_p) ;  /* 0x00000fc000007944 */ /* 0x000fea0003c00000 */
[----:B0-----:R-:W-:Y:S01]  /*cf60*/  HFMA2.MMA R20, -RZ, RZ, 0, 0 ;  /* 0x00000000ff147435 */ /* 0x001fe200000001ff */
[----:B-1----:R-:W-:Y:S02]  /*cf70*/  MOV R14, R18 ;  /* 0x00000012000e7202 */ /* 0x002fe40000000f00 */
[----:B------:R-:W-:Y:S02]  /*cf80*/  MOV R19, R15 ;  /* 0x0000000f00137202 */ /* 0x000fe40000000f00 */
[----:B------:R-:W-:Y:S02]  /*cf90*/  MOV R21, 0x1f ;  /* 0x0000001f00157802 */ /* 0x000fe40000000f00 */
[----:B------:R-:W-:Y:S02]  /*cfa0*/  MOV R18, 0xffffffff ;  /* 0xffffffff00127802 */ /* 0x000fe40000000f00 */
[----:B------:R-:W-:Y:S02]  /*cfb0*/  MOV R16, 0xcfd0 ;  /* 0x0000cfd000107802 */ /* 0x000fe40000000f00 */
[----:B------:R-:W-:Y:S05]  /*cfc0*/  CALL.REL.NOINC `($__internal_160_$__cuda_sm70_shflsync_idx_p) ;  /* 0x00000f5000007944 */ /* 0x000fea0003c00000 */
[----:B-1----:R-:W-:Y:S01]  /*cfd0*/  MOV R15, R18 ;  /* 0x00000012000f7202 */ /* 0x002fe20000000f00 */
[----:B0-----:R-:W-:Y:S05]  /*cfe0*/  BRA `(.L_x_6662) ;  /* 0xffff855000007947 */ /* 0x001fea000383ffff */
.L_x_6565:
[----:B------:R-:W-:Y:S01]  /*cff0*/  HFMA2.MMA R231, -RZ, RZ, 0, 5.9604644775390625e-08 ;  /* 0x00000001ffe77435 */ /* 0x000fe200000001ff */
[----:B------:R-:W-:-:S02]  /*d000*/  MOV R18, R226 ;  /* 0x000000e200127202 */ /* 0x000fc40000000f00 */
[----:B------:R-:W-:Y:S02]  /*d010*/  MOV R20, 0x1f ;  /* 0x0000001f00147802 */ /* 0x000fe40000000f00 */
[----:B------:R-:W-:Y:S02]  /*d020*/  MOV R233, 0xffffffff ;  /* 0xffffffff00e97802 */ /* 0x000fe40000000f00 */
[----:B------:R-:W-:Y:S02]  /*d030*/  MOV R16, 0xd050 ;  /* 0x0000d05000107802 */ /* 0x000fe40000000f00 */
[----:B------:R-:W-:Y:S05]  /*d040*/  CALL.REL.NOINC `($__internal_159_$__cuda_sm70_shflsync_down) ;  /* 0x00000e9000007944 */ /* 0x000fea0003c00000 */
[----:B-1----:R-:W-:Y:S01]  /*d050*/  MOV R19, R231 ;  /* 0x000000e700137202 */ /* 0x002fe20000000f00 */
[----:B0-----:R-:W-:Y:S05]  /*d060*/  BRA `(.L_x_6663) ;  /* 0xffff97b000007947 */ /* 0x001fea000383ffff */
.L_x_6566:
[----:B------:R-:W-:Y:S01]  /*d070*/  HFMA2.MMA R231, -RZ, RZ, 0, 5.9604644775390625e-08 ;  /* 0x00000001ffe77435 */ /* 0x000fe200000001ff */
[----:B------:R-:W-:Y:S02]  /*d080*/  MOV R18, R224 ;  /* 0x000000e000127202 */ /* 0x000fe40000000f00 */
[----:B------:R-:W-:Y:S02]  /*d090*/  MOV R20, 0x1f ;  /* 0x0000001f00147802 */ /* 0x000fe40000000f00 */
[----:B------:R-:W-:-:S02]  /*d0a0*/  MOV R233, 0xffffffff ;  /* 0xffffffff00e97802 */ /* 0x000fc40000000f00 */
[----:B------:R-:W-:Y:S02]  /*d0b0*/  MOV R16, 0xd0d0 ;  /* 0x0000d0d000107802 */ /* 0x000fe40000000f00 */
[----:B01----:R-:W-:Y:S05]  /*d0c0*/  CALL.REL.NOINC `($__internal_159_$__cuda_sm70_shflsync_down) ;  /* 0x00000e1000007944 */ /* 0x003fea0003c00000 */
[----:B-1----:R-:W-:Y:S01]  /*d0d0*/  MOV R21, R231 ;  /* 0x000000e700157202 */ /* 0x002fe20000000f00 */
[----:B------:R-:W-:Y:S01]  /*d0e0*/  HFMA2.MMA R231, -RZ, RZ, 0, 5.9604644775390625e-08 ;  /* 0x00000001ffe77435 */ /* 0x000fe200000001ff */
[----:B0-----:R-:W-:Y:S02]  /*d0f0*/  MOV R18, R23 ;  /* 0x0000001700127202 */ /* 0x001fe40000000f00 */
[----:B------:R-:W-:Y:S02]  /*d100*/  MOV R20, 0x1f ;  /* 0x0000001f00147802 */ /* 0x000fe40000000f00 */
[----:B------:R-:W-:Y:S02]  /*d110*/  MOV R233, 0xffffffff ;  /* 0xffffffff00e97802 */ /* 0x000fe40000000f00 */
[----:B------:R-:W-:Y:S02]  /*d120*/  MOV R16, 0xd140 ;  /* 0x0000d14000107802 */ /* 0x000fe40000000f00 */
[----:B------:R-:W-:Y:S05]  /*d130*/  CALL.REL.NOINC `($__internal_159_$__cuda_sm70_shflsync_down) ;  /* 0x00000da000007944 */ /* 0x000fea0003c00000 */
[----:B-1----:R-:W-:Y:S01]  /*d140*/  MOV R223, R231 ;  /* 0x000000e700df7202 */ /* 0x002fe20000000f00 */
[----:B------:R-:W-:Y:S01]  /*d150*/  HFMA2.MMA R231, -RZ, RZ, 0, 5.9604644775390625e-08 ;  /* 0x00000001ffe77435 */ /* 0x000fe200000001ff */
[----:B0-----:R-:W-:-:S02]  /*d160*/  MOV R18, R22 ;  /* 0x0000001600127202 */ /* 0x001fc40000000f00 */
[----:B------:R-:W-:Y:S02]  /*d170*/  MOV R20, 0x1f ;  /* 0x0000001f00147802 */ /* 0x000fe40000000f00 */
[----:B------:R-:W-:Y:S02]  /*d180*/  MOV R233, 0xffffffff ;  /* 0xffffffff00e97802 */ /* 0x000fe40000000f00 */
[----:B------:R-:W-:Y:S02]  /*d190*/  MOV R16, 0xd1b0 ;  /* 0x0000d1b000107802 */ /* 0x000fe40000000f00 */
[----:B------:R-:W-:Y:S05]  /*d1a0*/  CALL.REL.NOINC `($__internal_159_$__cuda_sm70_shflsync_down) ;  /* 0x00000d3000007944 */ /* 0x000fea0003c00000 */
[----:B-1----:R-:W-:Y:S01]  /*d1b0*/  MOV R17, R231 ;  /* 0x000000e700117202 */ /* 0x002fe20000000f00 */
[----:B0-----:R-:W-:Y:S05]  /*d1c0*/  BRA `(.L_x_6664) ;  /* 0xffff969000007947 */ /* 0x001fea000383ffff */
.L_x_6569:
[----:B------:R-:W-:Y:S01]  /*d1d0*/  HFMA2.MMA R231, -RZ, RZ, 0, 1.1920928955078125e-07 ;  /* 0x00000002ffe77435 */ /* 0x000fe200000001ff */
[----:B------:R-:W-:Y:S02]  /*d1e0*/  MOV R18, R226 ;  /* 0x000000e200127202 */ /* 0x000fe40000000f00 */
[----:B------:R-:W-:Y:S02]  /*d1f0*/  MOV R20, 0x1f ;  /* 0x0000001f00147802 */ /* 0x000fe40000000f00 */
[----:B------:R-:W-:-:S02]  /*d200*/  MOV R233, 0xffffffff ;  /* 0xffffffff00e97802 */ /* 0x000fc40000000f00 */
[----:B------:R-:W-:Y:S02]  /*d210*/  MOV R16, 0xd230 ;  /* 0x0000d23000107802 */ /* 0x000fe40000000f00 */
[----:B01234-:R-:W-:Y:S05]  /*d220*/  CALL.REL.NOINC `($__internal_159_$__cuda_sm70_shflsync_down) ;  /* 0x00000cb000007944 */ /* 0x01ffea0003c00000 */
[----:B-1----:R-:W-:Y:S01]  /*d230*/  MOV R19, R231 ;  /* 0x000000e700137202 */ /* 0x002fe20000000f00 */
[----:B------:R-:W-:Y:S01]  /*d240*/  HFMA2.MMA R231, -RZ, RZ, 0, 1.1920928955078125e-07 ;  /* 0x00000002ffe77435 */ /* 0x000fe200000001ff */
[----:B0-----:R-:W-:Y:S02]  /*d250*/  MOV R18, R224 ;  /* 0x000000e000127202 */ /* 0x001fe40000000f00 */
[----:B------:R-:W-:Y:S02]  /*d260*/  MOV R20, 0x1f ;  /* 0x0000001f00147802 */ /* 0x000fe40000000f00 */
[----:B------:R-:W-:Y:S02]  /*d270*/  MOV R233, 0xffffffff ;  /* 0xffffffff00e97802 */ /* 0x000fe40000000f00 */
[----:B------:R-:W-:Y:S02]  /*d280*/  MOV R16, 0xd2a0 ;  /* 0x0000d2a000107802 */ /* 0x000fe40000000f00 */
[----:B------:R-:W-:Y:S05]  /*d290*/  CALL.REL.NOINC `($__internal_159_$__cuda_sm70_shflsync_down) ;  /* 0x00000c4000007944 */ /* 0x000fea0003c00000 */
[----:B-1----:R-:W-:Y:S01]  /*d2a0*/  MOV R21, R231 ;  /* 0x000000e700157202 */ /* 0x002fe20000000f00 */
[----:B------:R-:W-:Y:S01]  /*d2b0*/  HFMA2.MMA R231, -RZ, RZ, 0, 1.1920928955078125e-07 ;  /* 0x00000002ffe77435 */ /* 0x000fe200000001ff */
[----:B0-----:R-:W-:-:S02]  /*d2c0*/  MOV R18, R23 ;  /* 0x0000001700127202 */ /* 0x001fc40000000f00 */
[----:B------:R-:W-:Y:S02]  /*d2d0*/  MOV R20, 0x1f ;  /* 0x0000001f00147802 */ /* 0x000fe40000000f00 */
[----:B------:R-:W-:Y:S02]  /*d2e0*/  MOV R233, 0xffffffff ;  /* 0xffffffff00e97802 */ /* 0x000fe40000000f00 */
[----:B------:R-:W-:Y:S02]  /*d2f0*/  MOV R16, 0xd310 ;  /* 0x0000d31000107802 */ /* 0x000fe40000000f00 */
[----:B------:R-:W-:Y:S05]  /*d300*/  CALL.REL.NOINC `($__internal_159_$__cuda_sm70_shflsync_down) ;  /* 0x00000bd000007944 */ /* 0x000fea0003c00000 */
[----:B-1----:R-:W-:Y:S01]  /*d310*/  MOV R223, R231 ;  /* 0x000000e700df7202 */ /* 0x002fe20000000f00 */
[----:B------:R-:W-:Y:S01]  /*d320*/  HFMA2.MMA R231, -RZ, RZ, 0, 1.1920928955078125e-07 ;  /* 0x00000002ffe77435 */ /* 0x000fe200000001ff */
[----:B0-----:R-:W-:Y:S02]  /*d330*/  MOV R18, R22 ;  /* 0x0000001600127202 */ /* 0x001fe40000000f00 */
[----:B------:R-:W-:Y:S02]  /*d340*/  MOV R20, 0x1f ;  /* 0x0000001f00147802 */ /* 0x000fe40000000f00 */
[----:B------:R-:W-:-:S02]  /*d350*/  MOV R233, 0xffffffff ;  /* 0xffffffff00e97802 */ /* 0x000fc40000000f00 */
[----:B------:R-:W-:Y:S02]  /*d360*/  MOV R16, 0xd380 ;  /* 0x0000d38000107802 */ /* 0x000fe40000000f00 */
[----:B------:R-:W-:Y:S05]  /*d370*/  CALL.REL.NOINC `($__internal_159_$__cuda_sm70_shflsync_down) ;  /* 0x00000b6000007944 */ /* 0x000fea0003c00000 */
[----:B-1----:R-:W-:Y:S01]  /*d380*/  MOV R17, R231 ;  /* 0x000000e700117202 */ /* 0x002fe20000000f00 */
[----:B0-----:R-:W-:Y:S05]  /*d390*/  BRA `(.L_x_6665) ;  /* 0xffff961000007947 */ /* 0x001fea000383ffff */
.L_x_6572:
[----:B------:R-:W-:Y:S01]  /*d3a0*/  HFMA2.MMA R231, -RZ, RZ, 0, 2.384185791015625e-07 ;  /* 0x00000004ffe77435 */ /* 0x000fe200000001ff */
[----:B------:R-:W-:Y:S02]  /*d3b0*/  MOV R18, R226 ;  /* 0x000000e200127202 */ /* 0x000fe40000000f00 */
[----:B------:R-:W-:Y:S02]  /*d3c0*/  MOV R20, 0x1f ;  /* 0x0000001f00147802 */ /* 0x000fe40000000f00 */
[----:B------:R-:W-:Y:S02]  /*d3d0*/  MOV R233, 0xffffffff ;  /* 0xffffffff00e97802 */ /* 0x000fe40000000f00 */
[----:B------:R-:W-:Y:S02]  /*d3e0*/  MOV R16, 0xd400 ;  /* 0x0000d40000107802 */ /* 0x000fe40000000f00 */
[----:B01234-:R-:W-:Y:S05]  /*d3f0*/  CALL.REL.NOINC `($__internal_159_$__cuda_sm70_shflsync_down) ;  /* 0x00000ae000007944 */ /* 0x01ffea0003c00000 */
[----:B-1----:R-:W-:Y:S01]  /*d400*/  MOV R19, R231 ;  /* 0x000000e700137202 */ /* 0x002fe20000000f00 */
[----:B0-----:R-:W-:Y:S05]  /*d410*/  BRA `(.L_x_6666) ;  /* 0xffff96b000007947 */ /* 0x001fea000383ffff */
.L_x_6573:
[----:B------:R-:W-:Y:S01]  /*d420*/  HFMA2.MMA R231, -RZ, RZ, 0, 2.384185791015625e-07 ;  /* 0x00000004ffe77435 */ /* 0x000fe200000001ff */
[----:B------:R-:W-:-:S02]  /*d430*/  MOV R18, R224 ;  /* 0x000000e000127202 */ /* 0x000fc40000000f00 */
[----:B------:R-:W-:Y:S02]  /*d440*/  MOV R20, 0x1f ;  /* 0x0000001f00147802 */ /* 0x000fe40000000f00 */
[----:B------:R-:W-:Y:S02]  /*d450*/  MOV R233, 0xffffffff ;  /* 0xffffffff00e97802 */ /* 0x000fe40000000f00 */
[----:B------:R-:W-:Y:S02]  /*d460*/  MOV R16, 0xd480 ;  /* 0x0000d48000107802 */ /* 0x000fe40000000f00 */
[----:B01234-:R-:W-:Y:S05]  /*d470*/  CALL.REL.NOINC `($__internal_159_$__cuda_sm70_shflsync_down) ;  /* 0x00000a6000007944 */ /* 0x01ffea0003c00000 */
[----:B-1----:R-:W-:Y:S01]  /*d480*/  MOV R21, R231 ;  /* 0x000000e700157202 */ /* 0x002fe20000000f00 */
[----:B------:R-:W-:Y:S01]  /*d490*/  HFMA2.MMA R231, -RZ, RZ, 0, 2.384185791015625e-07 ;  /* 0x00000004ffe77435 */ /* 0x000fe200000001ff */
[----:B0-----:R-:W-:Y:S02]  /*d4a0*/  MOV R18, R23 ;  /* 0x0000001700127202 */ /* 0x001fe40000000f00 */
[----:B------:R-:W-:Y:S02]  /*d4b0*/  MOV R20, 0x1f ;  /* 0x0000001f00147802 */ /* 0x000fe40000000f00 */
[----:B------:R-:W-:-:S02]  /*d4c0*/  MOV R233, 0xffffffff ;  /* 0xffffffff00e97802 */ /* 0x000fc40000000f00 */
[----:B------:R-:W-:Y:S02]  /*d4d0*/  MOV R16, 0xd4f0 ;  /* 0x0000d4f000107802 */ /* 0x000fe40000000f00 */
[----:B------:R-:W-:Y:S05]  /*d4e0*/  CALL.REL.NOINC `($__internal_159_$__cuda_sm70_shflsync_down) ;  /* 0x000009f000007944 */ /* 0x000fea0003c00000 */
[----:B-1----:R-:W-:Y:S01]  /*d4f0*/  MOV R223, R231 ;  /* 0x000000e700df7202 */ /* 0x002fe20000000f00 */
[----:B------:R-:W-:Y:S01]  /*d500*/  HFMA2.MMA R231, -RZ, RZ, 0, 2.384185791015625e-07 ;  /* 0x00000004ffe77435 */ /* 0x000fe200000001ff */
[----:B0-----:R-:W-:Y:S02]  /*d510*/  MOV R18, R22 ;  /* 0x0000001600127202 */ /* 0x001fe40000000f00 */
[----:B------:R-:W-:Y:S02]  /*d520*/  MOV R20, 0x1f ;  /* 0x0000001f00147802 */ /* 0x000fe40000000f00 */
[----:B------:R-:W-:Y:S02]  /*d530*/  MOV R233, 0xffffffff ;  /* 0xffffffff00e97802 */ /* 0x000fe40000000f00 */
[----:B------:R-:W-:Y:S02]  /*d540*/  MOV R16, 0xd560 ;  /* 0x0000d56000107802 */ /* 0x000fe40000000f00 */
[----:B------:R-:W-:Y:S05]  /*d550*/  CALL.REL.NOINC `($__internal_159_$__cuda_sm70_shflsync_down) ;  /* 0x0000098000007944 */ /* 0x000fea0003c00000 */
[----:B-1----:R-:W-:Y:S01]  /*d560*/  MOV R17, R231 ;  /* 0x000000e700117202 */ /* 0x002fe20000000f00 */
[----:B0-----:R-:W-:Y:S05]  /*d570*/  BRA `(.L_x_6667) ;  /* 0xffff959000007947 */ /* 0x001fea000383ffff */
.L_x_6576:
[----:B------:R-:W-:Y:S01]  /*d580*/  HFMA2.MMA R231, -RZ, RZ, 0, 4.76837158203125e-07 ;  /* 0x00000008ffe77435 */ /* 0x000fe200000001ff */
[----:B------:R-:W-:-:S02]  /*d590*/  MOV R18, R226 ;  /* 0x000000e200127202 */ /* 0x000fc40000000f00 */
[----:B------:R-:W-:Y:S02]  /*d5a0*/  MOV R20, 0x1f ;  /* 0x0000001f00147802 */ /* 0x000fe40000000f00 */
[----:B------:R-:W-:Y:S02]  /*d5b0*/  MOV R233, 0xffffffff ;  /* 0xffffffff00e97802 */ /* 0x000fe40000000f00 */
[----:B------:R-:W-:Y:S02]  /*d5c0*/  MOV R16, 0xd5e0 ;  /* 0x0000d5e000107802 */ /* 0x000fe40000000f00 */
[----:B01234-:R-:W-:Y:S05]  /*d5d0*/  CALL.REL.NOINC `($__internal_159_$__cuda_sm70_shflsync_down) ;  /* 0x0000090000007944 */ /* 0x01ffea0003c00000 */
[----:B-1----:R-:W-:Y:S01]  /*d5e0*/  MOV R19, R231 ;  /* 0x000000e700137202 */ /* 0x002fe20000000f00 */
[----:B------:R-:W-:Y:S01]  /*d5f0*/  HFMA2.MMA R231, -RZ, RZ, 0, 4.76837158203125e-07 ;  /* 0x00000008ffe77435 */ /* 0x000fe200000001ff */
[----:B0-----:R-:W-:Y:S02]  /*d600*/  MOV R18, R224 ;  /* 0x000000e000127202 */ /* 0x001fe40000000f00 */
[----:B------:R-:W-:Y:S02]  /*d610*/  MOV R20, 0x1f ;  /* 0x0000001f00147802 */ /* 0x000fe40000000f00 */
[----:B------:R-:W-:-:S02]  /*d620*/  MOV R233, 0xffffffff ;  /* 0xffffffff00e97802 */ /* 0x000fc40000000f00 */
[----:B------:R-:W-:Y:S02]  /*d630*/  MOV R16, 0xd650 ;  /* 0x0000d65000107802 */ /* 0x000fe40000000f00 */
[----:B------:R-:W-:Y:S05]  /*d640*/  CALL.REL.NOINC `($__internal_159_$__cuda_sm70_shflsync_down) ;  /* 0x0000089000007944 */ /* 0x000fea0003c00000 */
[----:B-1----:R-:W-:Y:S01]  /*d650*/  MOV R21, R231 ;  /* 0x000000e700157202 */ /* 0x002fe20000000f00 */
[----:B------:R-:W-:Y:S01]  /*d660*/  HFMA2.MMA R231, -RZ, RZ, 0, 4.76837158203125e-07 ;  /* 0x00000008ffe77435 */ /* 0x000fe200000001ff */
[----:B0-----:R-:W-:Y:S02]  /*d670*/  MOV R18, R23 ;  /* 0x0000001700127202 */ /* 0x001fe40000000f00 */
[----:B------:R-:W-:Y:S02]  /*d680*/  MOV R20, 0x1f ;  /* 0x0000001f00147802 */ /* 0x000fe40000000f00 */
[----:B------:R-:W-:Y:S02]  /*d690*/  MOV R233, 0xffffffff ;  /* 0xffffffff00e97802 */ /* 0x000fe40000000f00 */
[----:B------:R-:W-:Y:S02]  /*d6a0*/  MOV R16, 0xd6c0 ;  /* 0x0000d6c000107802 */ /* 0x000fe40000000f00 */
[----:B------:R-:W-:Y:S05]  /*d6b0*/  CALL.REL.NOINC `($__internal_159_$__cuda_sm70_shflsync_down) ;  /* 0x0000082000007944 */ /* 0x000fea0003c00000 */
[----:B-1----:R-:W-:Y:S01]  /*d6c0*/  MOV R223, R231 ;  /* 0x000000e700df7202 */ /* 0x002fe20000000f00 */
[----:B------:R-:W-:Y:S01]  /*d6d0*/  HFMA2.MMA R231, -RZ, RZ, 0, 4.76837158203125e-07 ;  /* 0x00000008ffe77435 */ /* 0x000fe200000001ff */
[----:B0-----:R-:W-:-:S02]  /*d6e0*/  MOV R18, R22 ;  /* 0x0000001600127202 */ /* 0x001fc40000000f00 */
[----:B------:R-:W-:Y:S02]  /*d6f0*/  MOV R20, 0x1f ;  /* 0x0000001f00147802 */ /* 0x000fe40000000f00 */
[----:B------:R-:W-:Y:S02]  /*d700*/  MOV R233, 0xffffffff ;  /* 0xffffffff00e97802 */ /* 0x000fe40000000f00 */
[----:B------:R-:W-:Y:S02]  /*d710*/  MOV R16, 0xd730 ;  /* 0x0000d73000107802 */ /* 0x000fe40000000f00 */
[----:B------:R-:W-:Y:S05]  /*d720*/  CALL.REL.NOINC `($__internal_159_$__cuda_sm70_shflsync_down) ;  /* 0x000007b000007944 */ /* 0x000fea0003c00000 */
[----:B-1----:R-:W-:Y:S01]  /*d730*/  MOV R17, R231 ;  /* 0x000000e700117202 */ /* 0x002fe20000000f00 */
[----:B0-----:R-:W-:Y:S05]  /*d740*/  BRA `(.L_x_6668) ;  /* 0xffff951000007947 */ /* 0x001fea000383ffff */
.L_x_6579:
[----:B------:R-:W-:Y:S01]  /*d750*/  HFMA2.MMA R231, -RZ, RZ, 0, 9.5367431640625e-07 ;  /* 0x00000010ffe77435 */ /* 0x000fe200000001ff */
[----:B------:R-:W-:Y:S02]  /*d760*/  MOV R18, R226 ;  /* 0x000000e200127202 */ /* 0x000fe40000000f00 */
[----:B------:R-:W-:Y:S02]  /*d770*/  MOV R20, 0x1f ;  /* 0x0000001f00147802 */ /* 0x000fe40000000f00 */
[----:B------:R-:W-:-:S02]  /*d780*/  MOV R233, 0xffffffff ;  /* 0xffffffff00e97802 */ /* 0x000fc40000000f00 */
[----:B------:R-:W-:Y:S02]  /*d790*/  MOV R16, 0xd7b0 ;  /* 0x0000d7b000107802 */ /* 0x000fe40000000f00 */
[----:B01234-:R-:W-:Y:S05]  /*d7a0*/  CALL.REL.NOINC `($__internal_159_$__cuda_sm70_shflsync_down) ;  /* 0x0000073000007944 */ /* 0x01ffea0003c00000 */
[----:B-1----:R-:W-:Y:S01]  /*d7b0*/  MOV R19, R231 ;  /* 0x000000e700137202 */ /* 0x002fe20000000f00 */
[----:B0-----:R-:W-:Y:S05]  /*d7c0*/  BRA `(.L_x_6669) ;  /* 0xffff95b000007947 */ /* 0x001fea000383ffff */
.L_x_6580:
[----:B------:R-:W-:Y:S01]  /*d7d0*/  HFMA2.MMA R231, -RZ, RZ, 0, 9.5367431640625e-07 ;  /* 0x00000010ffe77435 */ /* 0x000fe200000001ff */
[----:B------:R-:W-:Y:S02]  /*d7e0*/  MOV R18, R224 ;  /* 0x000000e000127202 */ /* 0x000fe40000000f00 */
[----:B------:R-:W-:Y:S02]  /*d7f0*/  MOV R20, 0x1f ;  /* 0x0000001f00147802 */ /* 0x000fe40000000f00 */
[----:B------:R-:W-:Y:S02]  /*d800*/  MOV R233, 0xffffffff ;  /* 0xffffffff00e97802 */ /* 0x000fe40000000f00 */
[----:B------:R-:W-:Y:S02]  /*d810*/  MOV R16, 0xd830 ;  /* 0x0000d83000107802 */ /* 0x000fe40000000f00 */
[----:B01234-:R-:W-:Y:S05]  /*d820*/  CALL.REL.NOINC `($__internal_159_$__cuda_sm70_shflsync_down) ;  /* 0x000006b000007944 */ /* 0x01ffea0003c00000 */
[----:B-1----:R-:W-:Y:S01]  /*d830*/  MOV R21, R231 ;  /* 0x000000e700157202 */ /* 0x002fe20000000f00 */
[----:B------:R-:W-:Y:S01]  /*d840*/  HFMA2.MMA R231, -RZ, RZ, 0, 9.5367431640625e-07 ;  /* 0x00000010ffe77435 */ /* 0x000fe200000001ff */
[----:B0-----:R-:W-:-:S02]  /*d850*/  MOV R18, R23 ;  /* 0x0000001700127202 */ /* 0x001fc40000000f00 */
[----:B------:R-:W-:Y:S02]  /*d860*/  MOV R20, 0x1f ;  /* 0x0000001f00147802 */ /* 0x000fe40000000f00 */
[----:B------:R-:W-:Y:S02]  /*d870*/  MOV R233, 0xffffffff ;  /* 0xffffffff00e97802 */ /* 0x000fe40000000f00 */
[----:B------:R-:W-:Y:S02]  /*d880*/  MOV R16, 0xd8a0 ;  /* 0x0000d8a000107802 */ /* 0x000fe40000000f00 */
[----:B------:R-:W-:Y:S05]  /*d890*/  CALL.REL.NOINC `($__internal_159_$__cuda_sm70_shflsync_down) ;  /* 0x0000064000007944 */ /* 0x000fea0003c00000 */
[----:B-1----:R-:W-:Y:S01]  /*d8a0*/  MOV R223, R231 ;  /* 0x000000e700df7202 */ /* 0x002fe20000000f00 */
[----:B------:R-:W-:Y:S01]  /*d8b0*/  HFMA2.MMA R231, -RZ, RZ, 0, 9.5367431640625e-07 ;  /* 0x00000010ffe77435 */ /* 0x000fe200000001ff */
[----:B0-----:R-:W-:Y:S02]  /*d8c0*/  MOV R18, R22 ;  /* 0x0000001600127202 */ /* 0x001fe40000000f00 */
[----:B------:R-:W-:Y:S02]  /*d8d0*/  MOV R20, 0x1f ;  /* 0x0000001f00147802 */ /* 0x000fe40000000f00 */
[----:B------:R-:W-:-:S02]  /*d8e0*/  MOV R233, 0xffffffff ;  /* 0xffffffff00e97802 */ /* 0x000fc40000000f00 */
[----:B------:R-:W-:Y:S02]  /*d8f0*/  MOV R16, 0xd910 ;  /* 0x0000d91000107802 */ /* 0x000fe40000000f00 */
[----:B------:R-:W-:Y:S05]  /*d900*/  CALL.REL.NOINC `($__internal_159_$__cuda_sm70_shflsync_down) ;  /* 0x000005d000007944 */ /* 0x000fea0003c00000 */
[----:B-1----:R-:W-:Y:S01]  /*d910*/  MOV R17, R231 ;  /* 0x000000e700117202 */ /* 0x002fe20000000f00 */
[----:B0-----:R-:W-:Y:S05]  /*d920*/  BRA `(.L_x_6670) ;  /* 0xffff949000007947 */ /* 0x001fea000383ffff */
.L_x_6583:
[----:B------:R-:W-:Y:S01]  /*d930*/  HFMA2.MMA R20, -RZ, RZ, 0, 0 ;  /* 0x00000000ff147435 */ /* 0x000fe200000001ff */
[----:B-1----:R-:W-:Y:S02]  /*d940*/  MOV R19, R226 ;  /* 0x000000e200137202 */ /* 0x002fe40000000f00 */
[----:B---3--:R-:W-:Y:S02]  /*d950*/  MOV R21, 0x1f ;  /* 0x0000001f00157802 */ /* 0x008fe40000000f00 */
[----:B------:R-:W-:Y:S02]  /*d960*/  MOV R18, 0xffffffff ;  /* 0xffffffff00127802 */ /* 0x000fe40000000f00 */
[----:B------:R-:W-:Y:S02]  /*d970*/  MOV R16, 0xd990 ;  /* 0x0000d99000107802 */ /* 0x000fe40000000f00 */
[----:B0-2-4-:R-:W-:Y:S05]  /*d980*/  CALL.REL.NOINC `($__internal_160_$__cuda_sm70_shflsync_idx_p) ;  /* 0x0000059000007944 */ /* 0x015fea0003c00000 */
        /* <DEDUP_REMOVED lines=21> */
[----:B------:R-:W-:Y:S01]  /*dae0*/  HFMA2.MMA R231, -RZ, RZ, 0, 5.9604644775390625e-08 ;  /* 0x00000001ffe77435 */ /* 0x000fe200000001ff */
[----:B-1----:R-:W-:-:S02]  /*daf0*/  MOV R222, R18 ;  /* 0x0000001200de7202 */ /* 0x002fc40000000f00 */
[----:B------:R-:W-:Y:S02]  /*db00*/  MOV R18, R226 ;  /* 0x000000e200127202 */ /* 0x000fe40000000f00 */
[----:B0-----:R-:W-:Y:S02]  /*db10*/  MOV R20, 0x1f ;  /* 0x0000001f00147802 */ /* 0x001fe40000000f00 */
[----:B------:R-:W-:Y:S02]  /*db20*/  MOV R233, 0xffffffff ;  /* 0xffffffff00e97802 */ /* 0x000fe40000000f00 */
[----:B------:R-:W-:Y:S02]  /*db30*/  MOV R16, 0xdb50 ;  /* 0x0000db5000107802 */ /* 0x000fe40000000f00 */
[----:B------:R-:W-:Y:S05]  /*db40*/  CALL.REL.NOINC `($__internal_159_$__cuda_sm70_shflsync_down) ;  /* 0x0000039000007944 */ /* 0x000fea0003c00000 */
[----:B-1----:R-:W-:Y:S01]  /*db50*/  MOV R228, R231 ;  /* 0x000000e700e47202 */ /* 0x002fe20000000f00 */
[----:B------:R-:W-:Y:S01]  /*db60*/  HFMA2.MMA R231, -RZ, RZ, 0, 5.9604644775390625e-08 ;  /* 0x00000001ffe77435 */ /* 0x000fe200000001ff */
[----:B0-----:R-:W-:Y:S02]  /*db70*/  MOV R18, R224 ;  /* 0x000000e000127202 */ /* 0x001fe40000000f00 */
[----:B------:R-:W-:-:S02]  /*db80*/  MOV R20, 0x1f ;  /* 0x0000001f00147802 */ /* 0x000fc40000000f00 */
[----:B------:R-:W-:Y:S02]  /*db90*/  MOV R233, 0xffffffff ;  /* 0xffffffff00e97802 */ /* 0x000fe40000000f00 */
[----:B------:R-:W-:Y:S02]  /*dba0*/  MOV R16, 0xdbc0 ;  /* 0x0000dbc000107802 */ /* 0x000fe40000000f00 */
[----:B------:R-:W-:Y:S05]  /*dbb0*/  CALL.REL.NOINC `($__internal_159_$__cuda_sm70_shflsync_down) ;  /* 0x0000032000007944 */ /* 0x000fea0003c00000 */
[----:B-1----:R-:W-:Y:S01]  /*dbc0*/  MOV R229, R231 ;  /* 0x000000e700e57202 */ /* 0x002fe20000000f00 */
[----:B------:R-:W-:Y:S01]  /*dbd0*/  HFMA2.MMA R231, -RZ, RZ, 0, 5.9604644775390625e-08 ;  /* 0x00000001ffe77435 */ /* 0x000fe200000001ff */
[----:B0-----:R-:W-:Y:S02]  /*dbe0*/  MOV R18, R23 ;  /* 0x0000001700127202 */ /* 0x001fe40000000f00 */
[----:B------:R-:W-:Y:S02]  /*dbf0*/  MOV R20, 0x1f ;  /* 0x0000001f00147802 */ /* 0x000fe40000000f00 */
[----:B------:R-:W-:Y:S02]  /*dc00*/  MOV R233, 0xffffffff ;  /* 0xffffffff00e97802 */ /* 0x000fe40000000f00 */
[----:B------:R-:W-:-:S02]  /*dc10*/  MOV R16, 0xdc30 ;  /* 0x0000dc3000107802 */ /* 0x000fc40000000f00 */
        /* <DEDUP_REMOVED lines=8> */
[C---:B------:R-:W-:Y:S01]  /*dca0*/  FMUL.FTZ R226, R12.reuse, R225 ;  /* 0x000000e10ce27220 */ /* 0x040fe20000410000 */
[----:B------:R-:W-:Y:S01]  /*dcb0*/  MOV R19, R12 ;  /* 0x0000000c00137202 */ /* 0x000fe20000000f00 */
[-C--:B------:R-:W-:Y:S01]  /*dcc0*/  FMUL.FTZ R224, R12, R230.reuse ;  /* 0x000000e60ce07220 */ /* 0x080fe20000410000 */
[----:B0-----:R-:W-:Y:S01]  /*dcd0*/  HFMA2.MMA R20, -RZ, RZ, 0, 0 ;  /* 0x00000000ff147435 */ /* 0x001fe200000001ff */
[-C--:B------:R-:W-:Y:S01]  /*dce0*/  FMUL.FTZ R16, R14, R230.reuse ;  /* 0x000000e60e107220 */ /* 0x080fe20000410000 */
[----:B------:R-:W-:Y:S01]  /*dcf0*/  MOV R21, 0x1f ;  /* 0x0000001f00157802 */ /* 0x000fe20000000f00 */
[-C--:B------:R-:W-:Y:S01]  /*dd00*/  FMUL.FTZ R12, R15, R230.reuse ;  /* 0x000000e60f0c7220 */ /* 0x080fe20000410000 */
[----:B------:R-:W-:Y:S01]  /*dd10*/  MOV R18, 0xffffffff ;  /* 0xffffffff00127802 */ /* 0x000fe20000000f00 */
[----:B------:R-:W-:-:S02]  /*dd20*/  FMUL.FTZ R235, R13, R230 ;  /* 0x000000e60deb7220 */ /* 0x000fc40000410000 */
[-C--:B------:R-:W-:Y:S01]  /*dd30*/  FFMA.FTZ R233, R15, R225.reuse, R16 ;  /* 0x000000e10fe97223 */ /* 0x080fe20000010010 */
[----:B------:R-:W-:Y:S01]  /*dd40*/  MOV R16, 0xdd70 ;  /* 0x0000dd7000107802 */ /* 0x000fe20000000f00 */
[----:B------:R-:W-:Y:S02]  /*dd50*/  FFMA.FTZ R230, R14, R225, -R12 ;  /* 0x000000e10ee67223 */ /* 0x000fe4000001080c */
[----:B-1----:R-:W-:Y:S05]  /*dd60*/  CALL.REL.NOINC `($__internal_160_$__cuda_sm70_shflsync_idx_p) ;  /* 0x000001b000007944 */ /* 0x002fea0003c00000 */
[----:B0-----:R-:W-:Y:S01]  /*dd70*/  HFMA2.MMA R20, -RZ, RZ, 0, 0 ;  /* 0x00000000ff147435 */ /* 0x001fe200000001ff */
[----:B-1----:R-:W-:Y:S02]  /*dd80*/  MOV R232, R18 ;  /* 0x0000001200e87202 */ /* 0x002fe40000000f00 */
[----:B------:R-:W-:Y:S02]  /*dd90*/  MOV R19, R13 ;  /* 0x0000000d00137202 */ /* 0x000fe40000000f00 */
[----:B------:R-:W-:Y:S02]  /*dda0*/  MOV R21, 0x1f ;  /* 0x0000001f00157802 */ /* 0x000fe40000000f00 */
[----:B------:R-:W-:Y:S02]  /*ddb0*/  MOV R18, 0xffffffff ;  /* 0xffffffff00127802 */ /* 0x000fe40000000f00 */
[----:B------:R-:W-:-:S02]  /*ddc0*/  MOV R16, 0xdde0 ;  /* 0x0000dde000107802 */ /* 0x000fc40000000f00 */
[----:B------:R-:W-:Y:S05]  /*ddd0*/  CALL.REL.NOINC `($__internal_160_$__cuda_sm70_shflsync_idx_p) ;  /* 0x0000014000007944 */ /* 0x000fea0003c00000 */
[----:B0-----:R-:W-:Y:S01]  /*dde0*/  HFMA2.MMA R20, -RZ, RZ, 0, 0 ;  /* 0x00000000ff147435 */ /* 0x001fe200000001ff */
[----:B-1----:R-:W-:-:S02]  /*ddf0*/  MOV R234, R18 ;  /* 0x0000001200ea7202 */ /* 0x002fc40000000f00 */
[----:B------:R-:W-:Y:S02]  /*de00*/  MOV R19, R14 ;  /* 0x0000000e00137202 */ /* 0x000fe40000000f00 */
[----:B------:R-:W-:Y:S02]  /*de10*/  MOV R21, 0x1f ;  /* 0x0000001f00157802 */ /* 0x000fe40000000f00 */
[----:B------:R-:W-:Y:S02]  /*de20*/  MOV R18, 0xffffffff ;  /* 0xffffffff00127802 */ /* 0x000fe40000000f00 */
[----:B------:R-:W-:Y:S02]  /*de30*/  MOV R16, 0xde50 ;  /* 0x0000de5000107802 */ /* 0x000fe40000000f00 */
[----:B------:R-:W-:Y:S05]  /*de40*/  CALL.REL.NOINC `($__internal_160_$__cuda_sm70_shflsync_idx_p) ;  /* 0x000000d000007944 */ /* 0x000fea0003c00000 */
[----:B0-----:R-:W-:Y:S01]  /*de50*/  HFMA2.MMA R20, -RZ, RZ, 0, 0 ;  /* 0x00000000ff147435 */ /* 0x001fe200000001ff */
[----:B-1----:R-:W-:Y:S02]  /*de60*/  MOV R236, R18 ;  /* 0x0000001200ec7202 */ /* 0x002fe40000000f00 */
[----:B------:R-:W-:Y:S02]  /*de70*/  MOV R19, R15 ;  /* 0x0000000f00137202 */ /* 0x000fe40000000f00 */
[----:B------:R-:W-:-:S02]  /*de80*/  MOV R21, 0x1f ;  /* 0x0000001f00157802 */ /* 0x000fc40000000f00 */
[----:B------:R-:W-:Y:S02]  /*de90*/  MOV R18, 0xffffffff ;  /* 0xffffffff00127802 */ /* 0x000fe40000000f00 */
[----:B------:R-:W-:Y:S02]  /*dea0*/  MOV R16, 0xdec0 ;  /* 0x0000dec000107802 */ /* 0x000fe40000000f00 */
[----:B------:R-:W-:Y:S05]  /*deb0*/  CALL.REL.NOINC `($__internal_160_$__cuda_sm70_shflsync_idx_p) ;  /* 0x0000006000007944 */ /* 0x000fea0003c00000 */
[----:B01----:R-:W-:Y:S01]  /*dec0*/  MOV R19, R18 ;  /* 0x0000001200137202 */ /* 0x003fe20000000f00 */
[----:B------:R-:W-:Y:S05]  /*ded0*/  BRA `(.L_x_6671) ;  /* 0xffff910000007947 */ /* 0x000fea000383ffff */
        .weak           $__internal_159_$__cuda_sm70_shflsync_down
        .type           $__internal_159_$__cuda_sm70_shflsync_down,@function
        .size           $__internal_159_$__cuda_sm70_shflsync_down,($__internal_160_$__cuda_sm70_shflsync_idx_p - $__internal_159_$__cuda_sm70_shflsync_down)
$__internal_159_$__cuda_sm70_shflsync_down:
[----:B------:R-:W-:Y:S01]  /*dee0*/  HFMA2.MMA R17, -RZ, RZ, 0, 0 ;  /* 0x00000000ff117435 */ /* 0x000fe200000001ff */
[----:B------:R-:W-:Y:S04]  /*def0*/  WARPSYNC R233 ;  /* 0x000000e900007348 */ /* 0x000fe80003800000 */
[----:B------:R0:W1:Y:S01]  /*df00*/  SHFL.DOWN PT, R231, R18, R231, R20 ;  /* 0x080000e712e77389 */ /* 0x00006200000e0014 */
[----:B------:R-:W-:Y:S05]  /*df10*/  RET.REL.NODEC R16 `(_Z25selective_scan_bwd_kernelI32Selective_Scan_bwd_kernel_traitsILi64ELi16ELb1ELb0ELb1ELb0ELb1EN3c104HalfENS1_7complexIfEEEEv12SSMParamsBwd) ;  /* 0xffff20e010007950 */ /* 0x000fea0003c3ffff */
        .weak           $__internal_160_$__cuda_sm70_shflsync_idx_p
        .type           $__internal_160_$__cuda_sm70_shflsync_idx_p,@function
        .size           $__internal_160_$__cuda_sm70_shflsync_idx_p,($__internal_161_$__cuda_sm70_shflsync_up - $__internal_160_$__cuda_sm70_shflsync_idx_p)
$__internal_160_$__cuda_sm70_shflsync_idx_p:
[----:B------:R-:W-:Y:S01]  /*df20*/  MOV R17, 0x0 ;  /* 0x0000000000117802 */ /* 0x000fe20000000f00 */
[----:B------:R-:W-:Y:S04]  /*df30*/  WARPSYNC R18 ;  /* 0x0000001200007348 */ /* 0x000fe80003800000 */
[----:B------:R0:W1:Y:S01]  /*df40*/  SHFL.IDX PT, R18, R19, R20, R21 ;  /* 0x0000001413127389 */ /* 0x00006200000e0015 */
[----:B------:R-:W-:Y:S05]  /*df50*/  RET.REL.NODEC R16 `(_Z25selective_scan_bwd_kernelI32Selective_Scan_bwd_kernel_traitsILi64ELi16ELb1ELb0ELb1ELb0ELb1EN3c104HalfENS1_7complexIfEEEEv12SSMParamsBwd) ;  /* 0xffff20a010007950 */ /* 0x000fea0003c3ffff */
        .weak           $__internal_161_$__cuda_sm70_shflsync_up
        .type           $__internal_161_$__cuda_sm70_shflsync_up,@function
        .size           $__internal_161_$__cuda_sm70_shflsync_up,(.L_x_14593 - $__internal_161_$__cuda_sm70_shflsync_up)
$__internal_161_$__cuda_sm70_shflsync_up:
[----:B------:R-:W-:Y:S01]  /*df60*/  HFMA2.MMA R17, -RZ, RZ, 0, 0 ;  /* 0x00000000ff117435 */ /* 0x000fe200000001ff */
[----:B------:R-:W-:Y:S04]  /*df70*/  WARPSYNC R216 ;  /* 0x000000d800007348 */ /* 0x000fe80003800000 */
[----:B------:R0:W1:Y:S01]  /*df80*/  SHFL.UP PT, R21, R211, R214, R21 ;  /* 0x040000d6d3157389 */ /* 0x00006200000e0015 */
[----:B------:R-:W-:Y:S05]  /*df90*/  RET.REL.NODEC R16 `(_Z25selective_scan_bwd_kernelI32Selective_Scan_bwd_kernel_traitsILi64ELi16ELb1ELb0ELb1ELb0ELb1EN3c104HalfENS1_7complexIfEEEEv12SSMParamsBwd) ;  /* 0xffff206010007950 */ /* 0x000fea0003c3ffff */
.L_x_6672:
        /* <DEDUP_REMOVED lines=14> */
.L_x_14593:


//--------------------- .text._Z25selective_scan_bwd_kernelI32Selective_Scan_bwd_kernel_traitsILi64ELi16ELb1ELb0ELb1ELb1ELb0EN3c104HalfENS1_7complexIfEEEEv12SSMParamsBwd --------------------------
	.section	.text._Z25selective_scan_bwd_kernelI32Selective_Scan_bwd_kernel_traitsILi64ELi16ELb1ELb0ELb1ELb1ELb0EN3c104HalfENS1_7complexIfEEEEv12SSMParamsBwd,"ax",@progbits
	.sectioninfo	@"SHI_REGISTERS=255"
	.align	128
        .global         _Z25selective_scan_bwd_kernelI32Selective_Scan_bwd_kernel_traitsILi64ELi16ELb1ELb0ELb1ELb1ELb0EN3c104HalfENS1_7complexIfEEEEv12SSMParamsBwd
        .type           _Z25selective_scan_bwd_kernelI32Selective_Scan_bwd_kernel_traitsILi64ELi16ELb1ELb0ELb1ELb1ELb0EN3c104HalfENS1_7complexIfEEEEv12SSMParamsBwd,@function
        .size           _Z25selective_scan_bwd_kernelI32Selective_Scan_bwd_kernel_traitsILi64ELi16ELb1ELb0ELb1ELb1ELb0EN3c104HalfENS1_7complexIfEEEEv12SSMParamsBwd,(.L_x_14596 - _Z25selective_scan_bwd_kernelI32Selective_Scan_bwd_kernel_traitsILi64ELi16ELb1ELb0ELb1ELb1ELb0EN3c104HalfENS1_7complexIfEEEEv12SSMParamsBwd)
        .other          _Z25selective_scan_bwd_kernelI32Selective_Scan_bwd_kernel_traitsILi64ELi16ELb1ELb0ELb1ELb1ELb0EN3c104HalfENS1_7complexIfEEEEv12SSMParamsBwd,@"STO_CUDA_ENTRY STV_DEFAULT"
_Z25selective_scan_bwd_kernelI32Selective_Scan_bwd_kernel_traitsILi64ELi16ELb1ELb0ELb1ELb1ELb0EN3c104HalfENS1_7complexIfEEEEv12SSMParamsBwd:
.text._Z25selective_scan_bwd_kernelI32Selective_Scan_bwd_kernel_traitsILi64ELi16ELb1ELb0ELb1ELb1ELb0EN3c104HalfENS1_7complexIfEEEEv12SSMParamsBwd:
        /* <DEDUP_REMOVED lines=15> */
[C---:B------:R-:W-:Y:S01]  /*00f0*/  IMAD R21, R109.reuse, c[0x0][0x280], RZ ;  /* 0x0000a0006d157a24 */ /* 0x040fe200078e02ff */
[----:B------:R-:W-:Y:S01]  /*0100*/  ISETP.NE.AND P3, PT, RZ, c[0x0][0x178], PT ;  /* 0x00005e00ff007a0c */ /* 0x000fe20003f65270 */
[----:B------:R-:W4:Y:S01]  /*0110*/  S2R R108, SR_CTAID.X ;  /* 0x00000000006c7919 */ /* 0x000f220000002500 */
[----:B------:R-:W5:Y:S01]  /*0120*/  I2F.RP R0, R17 ;  /* 0x0000001100007306 */ /* 0x000f620000209400 */
[----:B0-----:R-:W-:Y:S01]  /*0130*/  IABS R2, R110 ;  /* 0x0000006e00027213 */ /* 0x001fe20000000000 */
[----:B------:R-:W-:Y:S01]  /*0140*/  IMAD R19, R109, c[0x0][0x1e8], RZ ;  /* 0x00007a006d137a24 */ /* 0x000fe200078e02ff */
[----:B------:R-:W-:Y:S01]  /*0150*/  MOV R12, c[0x0][0x174] ;  /* 0x00005d00000c7a02 */ /* 0x000fe20000000f00 */
[C---:B------:R-:W-:Y:S01]  /*0160*/  IMAD R21, R110.reuse, c[0x0][0x284], R21 ;  /* 0x0000a1006e157a24 */ /* 0x040fe200078e0215 */
[----:B------:R-:W-:Y:S01]  /*0170*/  UMOV UR4, URZ ;  /* 0x0000003f00047c82 */ /* 0x000fe20008000000 */
[----:B------:R-:W-:Y:S01]  /*0180*/  IMAD R19, R110, c[0x0][0x1ec], R19 ;  /* 0x00007b006e137a24 */ /* 0x000fe200078e0213 */
[----:B------:R-:W-:Y:S01]  /*0190*/  UMOV UR5, URZ ;  /* 0x0000003f00057c82 */ /* 0x000fe20008000000 */
[----:B------:R-:W-:Y:S01]  /*01a0*/  CS2R R216, SRZ ;  /* 0x0000000000d87805 */ /* 0x000fe2000001ff00 */
[----:B------:R-:W-:Y:S01]  /*01b0*/  CS2R R102, SRZ ;  /* 0x0000000000667805 */ /* 0x000fe2000001ff00 */
[----:B------:R-:W-:Y:S01]  /*01c0*/  HFMA2.MMA R104, -RZ, RZ, 0, 0 ;  /* 0x00000000ff687435 */ /* 0x000fe200000001ff */
[----:B------:R-:W-:Y:S01]  /*01d0*/  MOV R101, RZ ;  /* 0x000000ff00657202 */ /* 0x000fe20000000f00 */
[----:B-----5:R-:W0:Y:S01]  /*01e0*/  MUFU.RCP R0, R0 ;  /* 0x0000000000007308 */ /* 0x020e220000001000 */
[----:B----4-:R-:W-:-:S05]  /*01f0*/  SHF.R.S32.HI R107, RZ, 0x1f, R108 ;  /* 0x0000001fff6b7819 */ /* 0x010fca000001146c */
[C---:B-1----:R-:W-:Y:S02]  /*0200*/  IMAD R5, R107.reuse, c[0x0][0x1d0], RZ ;  /* 0x000074006b057a24 */ /* 0x042fe400078e02ff */
[C---:B------:R-:W-:Y:S01]  /*0210*/  IMAD R13, R107.reuse, c[0x0][0x1e0], RZ ;  /* 0x000078006b0d7a24 */ /* 0x040fe200078e02ff */
[----:B0-----:R-:W-:Y:S01]  /*0220*/  IADD3 R6, R0, 0xffffffe, RZ ;  /* 0x0ffffffe00067810 */ /* 0x001fe20007ffe0ff */
[----:B------:R-:W-:Y:S02]  /*0230*/  IMAD R15, R107, c[0x0][0x278], RZ ;  /* 0x00009e006b0f7a24 */ /* 0x000fe400078e02ff */
[C---:B------:R-:W-:Y:S01]  /*0240*/  IMAD R9, R108.reuse, c[0x0][0x1d4], R5 ;  /* 0x000075006c097a24 */ /* 0x040fe200078e0205 */
[----:B------:R0:W1:Y:S01]  /*0250*/  F2I.FTZ.U32.TRUNC.NTZ R7, R6 ;  /* 0x0000000600077305 */ /* 0x000062000021f000 */
[----:B------:R-:W-:-:S04]  /*0260*/  IMAD.WIDE.U32 R4, R108, c[0x0][0x1e0], RZ ;  /* 0x000078006c047a25 */ /* 0x000fc800078e00ff */
[C---:B------:R-:W-:Y:S02]  /*0270*/  IMAD R13, R108.reuse, c[0x0][0x1e4], R13 ;  /* 0x000079006c0d7a24 */ /* 0x040fe400078e020d */
[----:B------:R-:W-:Y:S01]  /*0280*/  IMAD R15, R108, c[0x0][0x27c], R15 ;  /* 0x00009f006c0f7a24 */ /* 0x000fe200078e020f */
[----:B0-----:R-:W-:Y:S02]  /*0290*/  HFMA2.MMA R6, -RZ, RZ, 0, 0 ;  /* 0x00000000ff067435 */ /* 0x001fe400000001ff */
[----:B------:R-:W-:Y:S01]  /*02a0*/  IADD3 R5, R5, R13, RZ ;  /* 0x0000000d05057210 */ /* 0x000fe20007ffe0ff */
[----:B------:R-:W-:Y:S01]  /*02b0*/  IMAD R23, R107, c[0x0][0x1b0], RZ ;  /* 0x00006c006b177a24 */ /* 0x000fe200078e02ff */
[----:B------:R-:W-:-:S03]  /*02c0*/  LEA R13, R12, 0xfffffc00, 0xa ;  /* 0xfffffc000c0d7811 */ /* 0x000fc600078e50ff */
[----:B------:R-:W-:Y:S01]  /*02d0*/  IMAD.WIDE.U32 R4, R110, c[0x0][0x1e8], R4 ;  /* 0x00007a006e047a25 */ /* 0x000fe200078e0004 */
[----:B-1----:R-:W-:-:S03]  /*02e0*/  IADD3 R8, RZ, -R7, RZ ;  /* 0x80000007ff087210 */ /* 0x002fc60007ffe0ff */
[----:B------:R-:W-:Y:S02]  /*02f0*/  IMAD R23, R108, c[0x0][0x1b4], R23 ;  /* 0x00006d006c177a24 */ /* 0x000fe400078e0217 */
[----:B------:R-:W-:Y:S01]  /*0300*/  IMAD R3, R8, R17, RZ ;  /* 0x0000001108037224 */ /* 0x000fe200078e02ff */
[----:B------:R-:W-:-:S03]  /*0310*/  LOP3.LUT R8, R110, c[0x0][0x178], RZ, 0x3c, !PT ;  /* 0x00005e006e087a12 */ /* 0x000fc600078e3cff */
[----:B------:R-:W-:Y:S01]  /*0320*/  IMAD.HI.U32 R7, R7, R3, R6 ;  /* 0x0000000307077227 */ /* 0x000fe200078e0006 */
[----:B------:R-:W-:-:S05]  /*0330*/  ISETP.GE.AND P5, PT, R8, RZ, PT ;  /* 0x000000ff0800720c */ /* 0x000fca0003fa6270 */
[----:B------:R-:W-:-:S04]  /*0340*/  IMAD.HI.U32 R106, R7, R2, RZ ;  /* 0x00000002076a7227 */ /* 0x000fc800078e00ff */
[----:B------:R-:W-:Y:S01]  /*0350*/  IMAD.WIDE.U32 R6, R108, c[0x0][0x278], RZ ;  /* 0x00009e006c067a25 */ /* 0x000fe200078e00ff */
[----:B------:R-:W-:-:S04]  /*0360*/  IADD3 R0, -R106, RZ, RZ ;  /* 0x000000ff6a007210 */ /* 0x000fc80007ffe1ff */
[----:B------:R-:W-:Y:S01]  /*0370*/  IADD3 R7, R7, R15, RZ ;  /* 0x0000000f07077210 */ /* 0x000fe20007ffe0ff */
[----:B------:R-:W-:Y:S01]  /*0380*/  IMAD R0, R17, R0, R2 ;  /* 0x0000000011007224 */ /* 0x000fe200078e0202 */
[----:B------:R-:W-:Y:S01]  /*0390*/  SHF.R.S32.HI R15, RZ, 0x1f, R13 ;  /* 0x0000001fff0f7819 */ /* 0x000fe2000001140d */
        /* <DEDUP_REMOVED lines=13> */
[C---:B------:R-:W-:Y:S02]  /*0470*/  IADD3 R2, P0, R13.reuse, R2, RZ ;  /* 0x000000020d027210 */ /* 0x040fe40007f1e0ff */
[----:B------:R-:W-:Y:S02]  /*0480*/  @!P5 IADD3 R106, -R106, RZ, RZ ;  /* 0x000000ff6a6ad210 */ /* 0x000fe40007ffe1ff */
[----:B------:R-:W-:Y:S02]  /*0490*/  @!P3 LOP3.LUT R106, RZ, c[0x0][0x178], RZ, 0x33, !PT ;  /* 0x00005e00ff6aba12 */ /* 0x000fe400078e33ff */
[C---:B------:R-:W-:Y:S02]  /*04a0*/  IADD3 R0, P3, R13.reuse, R4, RZ ;  /* 0x000000040d007210 */ /* 0x040fe40007f7e0ff */
[----:B------:R-:W-:Y:S01]  /*04b0*/  IADD3 R13, P4, R13, R6, RZ ;  /* 0x000000060d0d7210 */ /* 0x000fe20007f9e0ff */
[----:B------:R-:W-:Y:S01]  /*04c0*/  IMAD.WIDE.U32 R8, R106, c[0x0][0x1c8], R8 ;  /* 0x000072006a087a25 */ /* 0x000fe200078e0008 */
[----:B------:R-:W-:-:S02]  /*04d0*/  SHF.R.S32.HI R105, RZ, 0x1f, R106 ;  /* 0x0000001fff697819 */ /* 0x000fc4000001146a */
[C---:B------:R-:W-:Y:S02]  /*04e0*/  IADD3.X R6, R15.reuse, R7, R21, P4, !PT ;  /* 0x000000070f067210 */ /* 0x040fe400027fe415 */
[----:B------:R-:W-:Y:S01]  /*04f0*/  IADD3.X R17, R15, R3, R17, P0, !PT ;  /* 0x000000030f117210 */ /* 0x000fe200007fe411 */
[----:B------:R-:W-:Y:S01]  /*0500*/  IMAD R7, R105, c[0x0][0x1c8], RZ ;  /* 0x0000720069077a24 */ /* 0x000fe200078e02ff */
[----:B------:R-:W-:Y:S02]  /*0510*/  IADD3.X R5, R15, R5, R19, P3, !PT ;  /* 0x000000050f057210 */ /* 0x000fe40001ffe413 */
[----:B------:R-:W-:Y:S01]  /*0520*/  LEA R3, R12, 0xfffff800, 0xb ;  /* 0xfffff8000c037811 */ /* 0x000fe200078e58ff */
[----:B------:R-:W-:Y:S01]  /*0530*/  IMAD R15, R106, c[0x0][0x1cc], R7 ;  /* 0x000073006a0f7a24 */ /* 0x000fe200078e0207 */
[----:B------:R-:W-:Y:S02]  /*0540*/  ISETP.NE.U32.AND P0, PT, RZ, c[0x0][0x260], PT ;  /* 0x00009800ff007a0c */ /* 0x000fe40003f05070 */
[----:B------:R-:W-:-:S02]  /*0550*/  ISETP.GE.AND P5, PT, R12, 0x1, PT ;  /* 0x000000010c00780c */ /* 0x000fc40003fa6270 */
[----:B------:R-:W-:Y:S02]  /*0560*/  LEA R12, P6, R2, c[0x0][0x240], 0x1 ;  /* 0x00009000020c7a11 */ /* 0x000fe400078c08ff */
[----:B------:R-:W-:Y:S02]  /*0570*/  LEA R7, P3, R0, c[0x0][0x248], 0x1 ;  /* 0x0000920000077a11 */ /* 0x000fe400078608ff */
[----:B------:R-:W-:Y:S02]  /*0580*/  IADD3 R97, P4, R3, R8, RZ ;  /* 0x0000000803617210 */ /* 0x000fe40007f9e0ff */
[----:B------:R-:W-:Y:S02]  /*0590*/  IADD3 R4, R9, R15, RZ ;  /* 0x0000000f09047210 */ /* 0x000fe40007ffe0ff */
[----:B------:R-:W-:Y:S02]  /*05a0*/  ISETP.NE.AND.EX P0, PT, RZ, c[0x0][0x264], PT, P0 ;  /* 0x00009900ff007a0c */ /* 0x000fe40003f05300 */
[----:B------:R-:W-:-:S02]  /*05b0*/  LEA.HI.X R9, R2, c[0x0][0x244], R17, 0x1, P6 ;  /* 0x0000910002097a11 */ /* 0x000fc400030f0c11 */
[----:B------:R-:W-:Y:S02]  /*05c0*/  LEA.HI.X R8, R0, c[0x0][0x24c], R5, 0x1, P3 ;  /* 0x0000930000087a11 */ /* 0x000fe400018f0c05 */
[----:B------:R-:W-:Y:S02]  /*05d0*/  LEA.HI.X.SX32 R2, R3, R4, 0x1, P4 ;  /* 0x0000000403027211 */ /* 0x000fe400020f0eff */
[----:B------:R-:W-:Y:S02]  /*05e0*/  ISETP.NE.U32.AND P3, PT, RZ, c[0x0][0x328], PT ;  /* 0x0000ca00ff007a0c */ /* 0x000fe40003f65070 */
[----:B------:R-:W-:Y:S02]  /*05f0*/  ISETP.NE.U32.AND P4, PT, RZ, c[0x0][0x348], PT ;  /* 0x0000d200ff007a0c */ /* 0x000fe40003f85070 */
[----:B------:R-:W-:Y:S01]  /*0600*/  ISETP.NE.AND.EX P3, PT, RZ, c[0x0][0x32c], PT, P3 ;  /* 0x0000cb00ff007a0c */ /* 0x000fe20003f65330 */
[----:B------:R-:W-:Y:S01]  /*0610*/  @P0 IMAD R0, R108, c[0x0][0x164], R110 ;  /* 0x000059006c000a24 */ /* 0x000fe200078e026e */
[----:B------:R-:W-:-:S02]  /*0620*/  ISETP.NE.AND.EX P4, PT, RZ, c[0x0][0x34c], PT, P4 ;  /* 0x0000d300ff007a0c */ /* 0x000fc40003f85340 */
[C---:B------:R-:W-:Y:S01]  /*0630*/  LEA R4, P6, R13.reuse, c[0x0][0x308], 0x1 ;  /* 0x0000c2000d047a11 */ /* 0x040fe200078c08ff */
[----:B------:R-:W-:Y:S01]  /*0640*/  @P0 IMAD R0, R0, c[0x0][0x174], RZ ;  /* 0x00005d0000000a24 */ /* 0x000fe200078e02ff */
[----:B------:R-:W-:Y:S02]  /*0650*/  @P0 MOV R219, 0x10 ;  /* 0x0000001000db0802 */ /* 0x000fe40000000f00 */
[----:B------:R-:W-:Y:S01]  /*0660*/  LEA.HI.X R5, R13, c[0x0][0x30c], R6, 0x1, P6 ;  /* 0x0000c3000d057a11 */ /* 0x000fe200030f0c06 */
[----:B------:R-:W-:Y:S01]  /*0670*/  @P0 IMAD R0, R0, c[0x0][0x16c], RZ ;  /* 0x00005b0000000a24 */ /* 0x000fe200078e02ff */
[----:B------:R-:W-:-:S03]  /*0680*/  LEA R98, P6, R97, c[0x0][0x230], 0x1 ;  /* 0x00008c0061627a11 */ /* 0x000fc600078c08ff */
[----:B------:R-:W-:Y:S01]  /*0690*/  @P0 IMAD.WIDE R218, R0, R219, c[0x0][0x260] ;  /* 0x0000980000da0625 */ /* 0x000fe200078e02db */
[----:B------:R-:W-:Y:S01]  /*06a0*/  LEA.HI.X R97, R97, c[0x0][0x234], R2, 0x1, P6 ;  /* 0x00008d0061617a11 */ /* 0x000fe200030f0c02 */
        /* <DEDUP_REMOVED lines=11> */
[----:B------:R-:W-:Y:S01]  /*0760*/  UMOV UR6, URZ ;  /* 0x0000003f00067c82 */ /* 0x000fe20008000000 */
[----:B------:R-:W2:Y:S01]  /*0770*/  S2R R99, SR_LANEID ;  /* 0x0000000000637919 */ /* 0x000ea20000000000 */
[----:B------:R-:W-:Y:S02]  /*0780*/  MOV R101, RZ ;  /* 0x000000ff00657202 */ /* 0x000fe40000000f00 */
[----:B------:R-:W-:Y:S02]  /*0790*/  MOV R104, RZ ;  /* 0x000000ff00687202 */ /* 0x000fe40000000f00 */
        /* <DEDUP_REMOVED lines=8> */
.L_x_6808:
[----:B------:R-:W-:Y:S01]  /*0820*/  BAR.SYNC.DEFER_BLOCKING 0x0 ;  /* 0x0000000000007b1d */ /* 0x000fe20000010000 */
[----:B------:R-:W-:Y:S02]  /*0830*/  SHF.L.U32 R0, R100, 0x1, RZ ;  /* 0x0000000164007819 */ /* 0x000fe400000006ff */
[----:B0-----:R-:W-:-:S02]  /*0840*/  MOV R2, UR20 ;  /* 0x0000001400027c02 */ /* 0x001fc40008000f00 */
[----:B------:R-:W-:Y:S02]  /*0850*/  LOP3.LUT R0, R0, 0xffffffc0, RZ, 0xc0, !PT ;  /* 0xffffffc000007812 */ /* 0x000fe400078ec0ff */
[----:B------:R-:W-:Y:S02]  /*0860*/  MOV R3, UR21 ;  /* 0x0000001500037c02 */ /* 0x000fe40008000f00 */
[----:B----4-:R-:W-:-:S05]  /*0870*/  LOP3.LUT R5, R0, 0x1f, R100, 0xf8, !PT ;  /* 0x0000001f00057812 */ /* 0x010fca00078ef864 */
[----:B------:R-:W-:-:S05]  /*0880*/  IMAD.WIDE R2, R5, 0x10, R2 ;  /* 0x0000001005027825 */ /* 0x000fca00078e0202 */
[----:B------:R-:W2:Y:S04]  /*0890*/  LDG.E.128 R12, [R2.64] ;  /* 0x00000010020c7981 */ /* 0x000ea8000c1e1d00 */
[----:B------:R-:W4:Y:S01]  /*08a0*/  LDG.E.128 R16, [R2.64+0x200] ;  /* 0x0002001002107981 */ /* 0x000f22000c1e1d00 */
[----:B------:R-:W-:Y:S01]  /*08b0*/  IADD3 R94, R0, R99, RZ ;  /* 0x00000063005e7210 */ /* 0x000fe20007ffe0ff */
[----:B------:R-:W-:-:S03]  /*08c0*/  HFMA2.MMA R8, -RZ, RZ, 0, 9.5367431640625e-07 ;  /* 0x00000010ff087435 */ /* 0x000fc600000001ff */
[----:B------:R-:W-:-:S07]  /*08d0*/  IADD3 R10, R94, R99, RZ ;  /* 0x000000635e0a7210 */ /* 0x000fce0007ffe0ff */
[----:B---3--:R-:W-:Y:S01]  /*08e0*/  IMAD.WIDE R8, R5, R8, UR10 ;  /* 0x0000000a05087e25 */ /* 0x008fe2000f8e0208 */
        /* <DEDUP_REMOVED lines=23> */
[----:B------:R-:W-:Y:S02]  /*0a60*/  HADD2.F32 R55, -RZ, R13.H0_H0 ;  /* 0x2000000dff377230 */ /* 0x000fe40000004100 */
[----:B------:R-:W-:Y:S01]  /*0a70*/  HADD2.F32 R53, -RZ, R14.H0_H0 ;  /* 0x2000000eff357230 */ /* 0x000fe20000004100 */
[----:B------:R-:W-:Y:S01]  /*0a80*/  FADD.FTZ R85, R85, UR5 ;  /* 0x0000000555557e21 */ /* 0x000fe20008010000 */
[----:B0-----:R-:W-:Y:S01]  /*0a90*/  HADD2.F32 R2, -RZ, R61.H1_H1 ;  /* 0x3000003dff027230 */ /* 0x001fe20000004100 */
[----:B------:R-:W-:Y:S01]  /*0aa0*/  FADD.FTZ R55, R55, UR5 ;  /* 0x0000000537377e21 */ /* 0x000fe20008010000 */
[----:B------:R-:W-:Y:S01]  /*0ab0*/  HADD2.F32 R12, -RZ, R12.H1_H1 ;  /* 0x3000000cff0c7230 */ /* 0x000fe20000004100 */
[----:B------:R-:W-:Y:S01]  /*0ac0*/  FADD.FTZ R53, R53, UR5 ;  /* 0x0000000535357e21 */ /* 0x000fe20008010000 */
[----:B------:R-:W-:Y:S01]  /*0ad0*/  FSETP.GTU.FTZ.AND P4, PT, R85, 20, PT ;  /* 0x41a000005500780b */ /* 0x000fe20003f9c000 */
[----:B------:R-:W-:Y:S01]  /*0ae0*/  HADD2.F32 R13, -RZ, R13.H1_H1 ;  /* 0x3000000dff0d7230 */ /* 0x000fe20000004100 */
[----:B------:R-:W-:Y:S01]  /*0af0*/  FSETP.GTU.FTZ.AND P2, PT, R55, 20, PT ;  /* 0x41a000003700780b */ /* 0x000fe20003f5c000 */
        /* <DEDUP_REMOVED lines=12> */
[----:B---3--:R0:W-:Y:S04]  /*0bc0*/  STS.128 [R94.X16], R16 ;  /* 0x000000105e007388 */ /* 0x0081e8000000cc00 */
[----:B----4-:R-:W-:Y:S01]  /*0bd0*/  STS.128 [R94.X16+0x200], R28 ;  /* 0x0002001c5e007388 */ /* 0x010fe2000000cc00 */
[----:B------:R-:W-:-:S06]  /*0be0*/  NOP ;  /* 0x0000000000007918 */ /* 0x000fcc0000000000 */
[----:B------:R-:W1:Y:S01]  /*0bf0*/  LDS.128 R20, [R10.X16] ;  /* 0x000000000a147984 */ /* 0x000e62000000cc00 */
[----:B0-----:R-:W-:Y:S02]  /*0c00*/  HADD2.F32 R16, -RZ, R62.H1_H1 ;  /* 0x3000003eff107230 */ /* 0x001fe40000004100 */
[--C-:B-1----:R-:W-:Y:S02]  /*0c10*/  HADD2.F32 R93, -RZ, R20.reuse.H0_H0 ;  /* 0x20000014ff5d7230 */ /* 0x102fe40000004100 */
[----:B------:R-:W-:Y:S02]  /*0c20*/  HADD2.F32 R92, -RZ, R20.H1_H1 ;  /* 0x30000014ff5c7230 */ /* 0x000fe40000004100 */
[----:B------:R-:W-:Y:S01]  /*0c30*/  HADD2.F32 R91, -RZ, R21.H0_H0 ;  /* 0x20000015ff5b7230 */ /* 0x000fe20000004100 */
[----:B------:R-:W-:Y:S01]  /*0c40*/  FFMA.FTZ R9, R93, R0, R104 ;  /* 0x000000005d097223 */ /* 0x000fe20000010068 */
[----:B------:R-:W-:Y:S02]  /*0c50*/  HADD2.F32 R0, -RZ, R61.H0_H0 ;  /* 0x2000003dff007230 */ /* 0x000fe40000004100 */
[----:B------:R-:W-:Y:S01]  /*0c60*/  HADD2.F32 R90, -RZ, R21.H1_H1 ;  /* 0x30000015ff5a7230 */ /* 0x000fe20000004100 */
[----:B------:R-:W-:Y:S01]  /*0c70*/  FFMA.FTZ R8, R92, R8, R9 ;  /* 0x000000085c087223 */ /* 0x000fe20000010009 */
[----:B------:R-:W-:-:S02]  /*0c80*/  HADD2.F32 R89, -RZ, R22.H0_H0 ;  /* 0x20000016ff597230 */ /* 0x000fc40000004100 */
[----:B------:R-:W-:Y:S01]  /*0c90*/  HADD2.F32 R88, -RZ, R22.H1_H1 ;  /* 0x30000016ff587230 */ /* 0x000fe20000004100 */
[----:B------:R-:W-:Y:S01]  /*0ca0*/  FFMA.FTZ R3, R91, R0, R8 ;  /* 0x000000005b037223 */ /* 0x000fe20000010008 */
[----:B------:R-:W-:Y:S01]  /*0cb0*/  HADD2.F32 R0, -RZ, R62.H0_H0 ;  /* 0x2000003eff007230 */ /* 0x000fe20000004100 */
[----:B------:R-:W0:Y:S01]  /*0cc0*/  LDS.128 R8, [R10.X16+0x10] ;  /* 0x000010000a087984 */ /* 0x000e22000000cc00 */
[--C-:B------:R-:W-:Y:S01]  /*0cd0*/  HADD2.F32 R87, -RZ, R23.reuse.H0_H0 ;  /* 0x20000017ff577230 */ /* 0x100fe20000004100 */
[----:B------:R-:W-:Y:S01]  /*0ce0*/  FFMA.FTZ R2, R90, R2, R3 ;  /* 0x000000025a027223 */ /* 0x000fe20000010003 */
[----:B------:R-:W-:-:S03]  /*0cf0*/  HADD2.F32 R86, -RZ, R23.H1_H1 ;  /* 0x30000017ff567230 */ /* 0x000fc60000004100 */
[----:B------:R-:W-:Y:S01]  /*0d00*/  FFMA.FTZ R3, R89, R0, R2 ;  /* 0x0000000059037223 */ /* 0x000fe20000010002 */
[--C-:B------:R-:W-:Y:S01]  /*0d10*/  HADD2.F32 R0, -RZ, R63.reuse.H0_H0 ;  /* 0x2000003fff007230 */ /* 0x100fe20000004100 */
[----:B------:R-:W-:Y:S02]  /*0d20*/  MOV R2, c[0x0][0x16c] ;  /* 0x00005b0000027a02 */ /* 0x000fe40000000f00 */
[----:B------:R-:W-:Y:S02]  /*0d30*/  FFMA.FTZ R16, R88, R16, R3 ;  /* 0x0000001058107223 */ /* 0x000fe40000010003 */
[----:B------:R-:W-:Y:S02]  /*0d40*/  ISETP.GE.AND P5, PT, R2, 0x1, PT ;  /* 0x000000010200780c */ /* 0x000fe40003fa6270 */
[----:B------:R-:W-:Y:S01]  /*0d50*/  FFMA.FTZ R3, R87, R0, R16 ;  /* 0x0000000057037223 */ /* 0x000fe20000010010 */
[----:B------:R-:W-:-:S05]  /*0d60*/  HADD2.F32 R0, -RZ, R63.H1_H1 ;  /* 0x3000003fff007230 */ /* 0x000fca0000004100 */
        /* <DEDUP_REMOVED lines=34> */
.L_x_6675:
[----:B------:R-:W-:Y:S05]  /*0f90*/  BSYNC B0 ;  /* 0x0000000000007941 */ /* 0x000fea0003800000 */
.L_x_6674:
        /* <DEDUP_REMOVED lines=39> */
.L_x_6677:
[----:B------:R-:W-:Y:S05]  /*1210*/  BSYNC B0 ;  /* 0x0000000000007941 */ /* 0x000fea0003800000 */
.L_x_6676:
        /* <DEDUP_REMOVED lines=39> */
.L_x_6679:
[----:B------:R-:W-:Y:S05]  /*1490*/  BSYNC B0 ;  /* 0x0000000000007941 */ /* 0x000fea0003800000 */
.L_x_6678:
        /* <DEDUP_REMOVED lines=39> */
.L_x_6681:
[----:B------:R-:W-:Y:S05]  /*1710*/  BSYNC B0 ;  /* 0x0000000000007941 */ /* 0x000fea0003800000 */
.L_x_6680:
        /* <DEDUP_REMOVED lines=39> */
.L_x_6683:
[----:B------:R-:W-:Y:S05]  /*1990*/  BSYNC B0 ;  /* 0x0000000000007941 */ /* 0x000fea0003800000 */
.L_x_6682:
        /* <DEDUP_REMOVED lines=39> */
.L_x_6685:
[----:B------:R-:W-:Y:S05]  /*1c10*/  BSYNC B0 ;  /* 0x0000000000007941 */ /* 0x000fea0003800000 */
.L_x_6684:
[----:B------:R-:W-:Y:S01]  /*1c20*/  BSSY B0, `(.L_x_6686) ;  /* 0x0000027000007945 */ /* 0x000fe20003800000 */
[----:B------:R-:W-:Y:S01]  /*1c30*/  FFMA.FTZ R13, R40, R4, R13 ;  /* 0x00000004280d7223 */ /* 0x000fe2000001000d */
[----:B------:R-:W-:Y:S01]  /*1c40*/  FSETP.GTU.FTZ.AND P6, PT, R41, 20, PT ;  /* 0x41a000002900780b */ /* 0x000fe20003fdc000 */
        /* <DEDUP_REMOVED lines=36> */
.L_x_6687:
[----:B------:R-:W-:Y:S05]  /*1e90*/  BSYNC B0 ;  /* 0x0000000000007941 */ /* 0x000fea0003800000 */
.L_x_6686:
        /* <DEDUP_REMOVED lines=40> */
.L_x_6689:
[----:B------:R-:W-:Y:S05]  /*2120*/  BSYNC B0 ;  /* 0x0000000000007941 */ /* 0x000fea0003800000 */
.L_x_6688:
[----:B------:R-:W-:Y:S01]  /*2130*/  BSSY B0, `(.L_x_6690) ;  /* 0x0000026000007945 */ /* 0x000fe20003800000 */
[----:B------:R-:W-:Y:S01]  /*2140*/  FSETP.GTU.FTZ.AND P3, PT, R36, 20, PT ;  /* 0x41a000002400780b */ /* 0x000fe20003f7c000 */
[----:B------:R-:W-:Y:S01]  /*2150*/  FFMA.FTZ R104, R37, R104, R4 ;  /* 0x0000006825687223 */ /* 0x000fe20000010004 */
        /* <DEDUP_REMOVED lines=35> */
.L_x_6691:
[----:B------:R-:W-:Y:S05]  /*2390*/  BSYNC B0 ;  /* 0x0000000000007941 */ /* 0x000fea0003800000 */
.L_x_6690:
        /* <DEDUP_REMOVED lines=38> */
.L_x_6693:
[----:B------:R-:W-:Y:S05]  /*2600*/  BSYNC B0 ;  /* 0x0000000000007941 */ /* 0x000fea0003800000 */
.L_x_6692:
        /* <DEDUP_REMOVED lines=38> */
.L_x_6695:
[----:B------:R-:W-:Y:S05]  /*2870*/  BSYNC B0 ;  /* 0x0000000000007941 */ /* 0x000fea0003800000 */
.L_x_6694:
        /* <DEDUP_REMOVED lines=33> */
.L_x_6697:
[----:B------:R-:W-:Y:S05]  /*2a90*/  BSYNC B0 ;  /* 0x0000000000007941 */ /* 0x000fea0003800000 */
.L_x_6696:
        /* <DEDUP_REMOVED lines=33> */
.L_x_6699:
[----:B------:R-:W-:Y:S05]  /*2cb0*/  BSYNC B0 ;  /* 0x0000000000007941 */ /* 0x000fea0003800000 */
.L_x_6698:
        /* <DEDUP_REMOVED lines=33> */
.L_x_6701:
[----:B------:R-:W-:Y:S05]  /*2ed0*/  BSYNC B0 ;  /* 0x0000000000007941 */ /* 0x000fea0003800000 */
.L_x_6700:
        /* <DEDUP_REMOVED lines=33> */
.L_x_6703:
[----:B------:R-:W-:Y:S05]  /*30f0*/  BSYNC B0 ;  /* 0x0000000000007941 */ /* 0x000fea0003800000 */
.L_x_6702:
        /* <DEDUP_REMOVED lines=33> */
.L_x_6705:
[----:B------:R-:W-:Y:S05]  /*3310*/  BSYNC B0 ;  /* 0x0000000000007941 */ /* 0x000fea0003800000 */
.L_x_6704:
        /* <DEDUP_REMOVED lines=20> */
[----:B------:R-:W-:Y:S01]  /*3460*/  UMOV UR7, URZ ;  /* 0x0000003f00077c82 */ /* 0x000fe20008000000 */
[----:B------:R-:W-:Y:S01]  /*3470*/  MOV R35, RZ ;  /* 0x000000ff00237202 */ /* 0x000fe20000000f00 */
[----:B------:R-:W-:-:S02]  /*3480*/  UMOV UR8, URZ ;  /* 0x0000003f00087c82 */ /* 0x000fc40008000000 */
.L_x_6807:
        /* <DEDUP_REMOVED lines=28> */
[----:B------:R-:W-:Y:S02]  /*3650*/  IMAD R113, R113, c[0x0][0x1a0], RZ ;  /* 0x0000680071717a24 */ /* 0x000fe400078e02ff */
[----:B------:R-:W-:Y:S02]  /*3660*/  IMAD R123, R110, c[0x0][0x19c], R123 ;  /* 0x000067006e7b7a24 */ /* 0x000fe400078e027b */
[----:B------:R-:W-:Y:S01]  /*3670*/  IMAD R113, R0, c[0x0][0x1a4], R113 ;  /* 0x0000690000717a24 */ /* 0x000fe200078e0271 */
[C---:B------:R-:W-:Y:S02]  /*3680*/  ISETP.NE.AND P1, PT, R100.reuse, RZ, PT ;  /* 0x000000ff6400720c */ /* 0x040fe40003f25270 */
[----:B------:R-:W-:Y:S01]  /*3690*/  IADD3 R141, R100, 0x200, RZ ;  /* 0x00000200648d7810 */ /* 0x000fe20007ffe0ff */
        /* <DEDUP_REMOVED lines=28> */
[----:B------:R-:W-:-:S07]  /*3860*/  FMUL.FTZ R65, R47, UR22 ;  /* 0x000000162f417c20 */ /* 0x000fce0008410000 */
[----:B------:R-:W-:Y:S08]  /*3870*/  MUFU.SIN R120, R66 ;  /* 0x0000004200787308 */ /* 0x000ff00000000400 */
[----:B------:R0:W-:Y:S01]  /*3880*/  MUFU.COS R124, R66 ;  /* 0x00000042007c7308 */ /* 0x0001e20000000000 */
[----:B------:R-:W-:-:S07]  /*3890*/  FMUL.FTZ R140, R140, 1.4426950216293334961 ;  /* 0x3fb8aa3b8c8c7820 */ /* 0x000fce0000410000 */
[----:B------:R-:W-:Y:S01]  /*38a0*/  MUFU.SIN R116, R115 ;  /* 0x0000007300747308 */ /* 0x000fe20000000400 */
[----:B0-----:R-:W-:-:S05]  /*38b0*/  IMAD.WIDE.U32 R66, R110, c[0x0][0x198], RZ ;  /* 0x000066006e427a25 */ /* 0x001fca00078e00ff */
[----:B------:R-:W-:Y:S02]  /*38c0*/  IADD3 R67, R67, R123, RZ ;  /* 0x0000007b43437210 */ /* 0x000fe40007ffe0ff */
[----:B------:R0:W-:Y:S03]  /*38d0*/  MUFU.COS R130, R115 ;  /* 0x0000007300827308 */ /* 0x0001e60000000000 */
[----:B------:R-:W-:-:S05]  /*38e0*/  IMAD.WIDE.U32 R66, R0, c[0x0][0x1a0], R66 ;  /* 0x0000680000427a25 */ /* 0x000fca00078e0042 */
[----:B------:R-:W-:Y:S01]  /*38f0*/  IADD3 R67, R67, R113, RZ ;  /* 0x0000007143437210 */ /* 0x000fe20007ffe0ff */
[----:B0-----:R-:W-:Y:S01]  /*3900*/  FMUL.RZ R115, R65, 0.15915493667125701904 ;  /* 0x3e22f98341737820 */ /* 0x001fe2000040c000 */
[C---:B------:R-:W-:Y:S01]  /*3910*/  LEA R134, P0, R66.reuse, c[0x0][0x228], 0x3 ;  /* 0x00008a0042867a11 */ /* 0x040fe200078018ff */
[----:B------:R-:W-:Y:S01]  /*3920*/  FMUL.FTZ R65, R45, UR22 ;  /* 0x000000162d417c20 */ /* 0x000fe20008410000 */
[----:B------:R-:W-:Y:S02]  /*3930*/  MUFU.SIN R118, R117 ;  /* 0x0000007500767308 */ /* 0x000fe40000000400 */
[----:B------:R-:W-:-:S06]  /*3940*/  LEA.HI.X R135, R66, c[0x0][0x22c], R67, 0x3, P0 ;  /* 0x00008b0042877a11 */ /* 0x000fcc00000f1c43 */
[----:B------:R-:W2:Y:S01]  /*3950*/  LDG.E.64 R134, [R134.64] ;  /* 0x0000001086867981 */ /* 0x000ea2000c1e1b00 */
[----:B------:R0:W-:Y:S01]  /*3960*/  MUFU.COS R126, R117 ;  /* 0x00000075007e7308 */ /* 0x0001e20000000000 */
[C---:B------:R-:W-:Y:S02]  /*3970*/  FMUL.FTZ R67, R140.reuse, R55 ;  /* 0x000000378c437220 */ /* 0x040fe40000410000 */
[----:B------:R-:W-:-:S05]  /*3980*/  FMUL.FTZ R66, R140, R84 ;  /* 0x000000548c427220 */ /* 0x000fca0000410000 */
[----:B------:R-:W-:Y:S01]  /*3990*/  MUFU.SIN R121, R119 ;  /* 0x0000007700797308 */ /* 0x000fe20000000400 */
[----:B0-----:R-:W-:Y:S02]  /*39a0*/  FMUL.RZ R117, R65, 0.15915493667125701904 ;  /* 0x3e22f98341757820 */ /* 0x001fe4000040c000 */
[----:B------:R-:W-:-:S05]  /*39b0*/  FMUL.FTZ R65, R43, UR22 ;  /* 0x000000162b417c20 */ /* 0x000fca0008410000 */
[----:B------:R0:W-:Y:S01]  /*39c0*/  MUFU.COS R139, R119 ;  /* 0x00000077008b7308 */ /* 0x0001e20000000000 */
[----:B------:R-:W-:-:S07]  /*39d0*/  FMUL.FTZ R113, R140, R54 ;  /* 0x000000368c717220 */ /* 0x000fce0000410000 */
[----:B------:R-:W1:Y:S01]  /*39e0*/  MUFU.EX2 R67, R67 ;  /* 0x0000004300437308 */ /* 0x000e620000000800 */
[----:B0-----:R-:W-:Y:S02]  /*39f0*/  FMUL.RZ R119, R65, 0.15915493667125701904 ;  /* 0x3e22f98341777820 */ /* 0x001fe4000040c000 */
[----:B------:R-:W-:-:S04]  /*3a00*/  FMUL.FTZ R65, R41, UR22 ;  /* 0x0000001629417c20 */ /* 0x000fc80008410000 */
[----:B------:R-:W-:Y:S01]  /*3a10*/  FMUL.RZ R65, R65, 0.15915493667125701904 ;  /* 0x3e22f98341417820 */ /* 0x000fe2000040c000 */
[----:B------:R-:W-:Y:S08]  /*3a20*/  MUFU.SIN R146, R119 ;  /* 0x0000007700927308 */ /* 0x000ff00000000400 */
[----:B------:R0:W-:Y:S08]  /*3a30*/  MUFU.COS R148, R119 ;  /* 0x0000007700947308 */ /* 0x0001f00000000000 */
[----:B------:R-:W1:Y:S01]  /*3a40*/  MUFU.EX2 R66, R66 ;  /* 0x0000004200427308 */ /* 0x000e620000000800 */
[----:B0-----:R-:W-:Y:S01]  /*3a50*/  FMUL.RZ R119, R64, 0.15915493667125701904 ;  /* 0x3e22f98340777820 */ /* 0x001fe2000040c000 */
[----:B------:R-:W-:-:S06]  /*3a60*/  IADD3 R64, R96, -0x1, RZ ;  /* 0xffffffff60407810 */ /* 0x000fcc0007ffe0ff */
[----:B------:R-:W-:Y:S08]  /*3a70*/  MUFU.SIN R147, R65 ;  /* 0x0000004100937308 */ /* 0x000ff00000000400 */
[----:B------:R0:W-:Y:S01]  /*3a80*/  MUFU.COS R149, R65 ;  /* 0x0000004100957308 */ /* 0x0001e20000000000 */
[----:B-1----:R-:W-:-:S07]  /*3a90*/  FMUL.FTZ R133, R67, R112 ;  /* 0x0000007043857220 */ /* 0x002fce0000410000 */
[----:B------:R-:W1:Y:S01]  /*3aa0*/  MUFU.EX2 R113, R113 ;  /* 0x0000007100717308 */ /* 0x000e620000000800 */
[----:B0-----:R-:W-:-:S04]  /*3ab0*/  LEA.HI R65, R64, R64, RZ, 0x1 ;  /* 0x0000004040417211 */ /* 0x001fc800078f08ff */
[----:B------:R-:W-:-:S03]  /*3ac0*/  LOP3.LUT R65, R65, 0xfffffe, RZ, 0xc0, !PT ;  /* 0x00fffffe41417812 */ /* 0x000fc600078ec0ff */
[----:B------:R-:W-:Y:S01]  /*3ad0*/  MUFU.SIN R151, R119 ;  /* 0x0000007700977308 */ /* 0x000fe20000000400 */
[----:B------:R-:W-:Y:S01]  /*3ae0*/  IADD3 R65, R64, -R65, RZ ;  /* 0x8000004140417210 */ /* 0x000fe20007ffe0ff */
[----:B------:R-:W-:Y:S01]  /*3af0*/  FMUL.FTZ R122, R140, R47 ;  /* 0x0000002f8c7a7220 */ /* 0x000fe20000410000 */
[----:B------:R-:W-:-:S05]  /*3b00*/  HADD2.F32 R112, -RZ, R60.H0_H0 ;  /* 0x2000003cff707230 */ /* 0x000fca0000004100 */
[----:B------:R0:W-:Y:S01]  /*3b10*/  MUFU.COS R153, R119 ;  /* 0x0000007700997308 */ /* 0x0001e20000000000 */
[C---:B------:R-:W-:Y:S02]  /*3b20*/  FMUL.FTZ R138, R66.reuse, R111 ;  /* 0x0000006f428a7220 */ /* 0x040fe40000410000 */
[----:B------:R-:W-:-:S05]  /*3b30*/  FMUL.FTZ R137, R66, R137 ;  /* 0x0000008942897220 */ /* 0x000fca0000410000 */
[----:B------:R-:W-:Y:S01]  /*3b40*/  MUFU.SIN R143, R117 ;  /* 0x00000075008f7308 */ /* 0x000fe20000000400 */
[C---:B0-----:R-:W-:Y:S01]  /*3b50*/  FMUL.FTZ R119, R140.reuse, R51 ;  /* 0x000000338c777220 */ /* 0x041fe20000410000 */
[----:B------:R-:W-:Y:S01]  /*3b60*/  @!P1 LEA R141, R65, R0, 0x8 ;  /* 0x00000000418d9211 */ /* 0x000fe200078e40ff */
[----:B------:R-:W-:-:S05]  /*3b70*/  FMUL.FTZ R66, R140, R45 ;  /* 0x0000002d8c427220 */ /* 0x000fca0000410000 */
[----:B------:R0:W-:Y:S01]  /*3b80*/  MUFU.COS R145, R117 ;  /* 0x0000007500917308 */ /* 0x0001e20000000000 */
[----:B------:R-:W-:Y:S02]  /*3b90*/  FMUL.FTZ R64, R140, R49 ;  /* 0x000000318c407220 */ /* 0x000fe40000410000 */
[----:B------:R-:W-:-:S05]  /*3ba0*/  FMUL.FTZ R189, R112, R85 ;  /* 0x0000005570bd7220 */ /* 0x000fca0000410000 */
[----:B------:R-:W-:Y:S01]  /*3bb0*/  MUFU.SIN R142, R115 ;  /* 0x00000073008e7308 */ /* 0x000fe20000000400 */
[----:B0-----:R-:W-:Y:S02]  /*3bc0*/  FMUL.FTZ R117, R140, R52 ;  /* 0x000000348c757220 */ /* 0x001fe40000410000 */
[----:B-1----:R-:W-:-:S05]  /*3bd0*/  FMUL.FTZ R132, R113, R132 ;  /* 0x0000008471847220 */ /* 0x002fca0000410000 */
[----:B------:R-:W0:Y:S01]  /*3be0*/  MUFU.EX2 R119, R119 ;  /* 0x0000007700777308 */ /* 0x000e220000000800 */
[----:B------:R-:W-:Y:S02]  /*3bf0*/  FMUL.FTZ R131, R113, R114 ;  /* 0x0000007271837220 */ /* 0x000fe40000410000 */
[----:B------:R-:W-:-:S05]  /*3c00*/  FMUL.FTZ R113, R189, R137 ;  /* 0x00000089bd717220 */ /* 0x000fca0000410000 */
[----:B------:R1:W-:Y:S08]  /*3c10*/  MUFU.COS R144, R115 ;  /* 0x0000007300907308 */ /* 0x0003f00000000000 */
[----:B------:R-:W0:Y:S01]  /*3c20*/  MUFU.EX2 R65, R122 ;  /* 0x0000007a00417308 */ /* 0x000e220000000800 */
[----:B------:R-:W-:Y:S01]  /*3c30*/  HADD2.F32 R111, -RZ, R60.H1_H1 ;  /* 0x3000003cff6f7230 */ /* 0x000fe20000004100 */
[----:B-1----:R-:W-:-:S06]  /*3c40*/  FMUL.FTZ R115, R140, R53 ;  /* 0x000000358c737220 */ /* 0x002fcc0000410000 */
[----:B------:R-:W1:Y:S01]  /*3c50*/  MUFU.EX2 R117, R117 ;  /* 0x0000007500757308 */ /* 0x000e620000000800 */
[----:B------:R-:W-:Y:S02]  /*3c60*/  FMUL.FTZ R136, R67, R136 ;  /* 0x0000008843887220 */ /* 0x000fe40000410000 */
[----:B------:R-:W-:-:S05]  /*3c70*/  FMUL.FTZ R112, RZ, R137 ;  /* 0x00000089ff707220 */ /* 0x000fca0000410000 */
[----:B------:R-:W1:Y:S01]  /*3c80*/  MUFU.EX2 R66, R66 ;  /* 0x0000004200427308 */ /* 0x000e620000000800 */
[----:B------:R-:W-:Y:S02]  /*3c90*/  FFMA.FTZ R114, RZ, R138, R113 ;  /* 0x0000008aff727223 */ /* 0x000fe40000010071 */
[----:B------:R-:W-:-:S05]  /*3ca0*/  FMUL.FTZ R67, R140, R43 ;  /* 0x0000002b8c437220 */ /* 0x000fca0000410000 */
[----:B------:R-:W1:Y:S01]  /*3cb0*/  MUFU.EX2 R64, R64 ;  /* 0x0000004000407308 */ /* 0x000e620000000800 */
[----:B------:R-:W-:Y:S02]  /*3cc0*/  FMUL.FTZ R188, R111, R84 ;  /* 0x000000546fbc7220 */ /* 0x000fe40000410000 */
[----:B------:R-:W-:Y:S02]  /*3cd0*/  FFMA.FTZ R113, R189, R138, -R112 ;  /* 0x0000008abd717223 */ /* 0x000fe40000010870 */
[----:B------:R-:W-:Y:S01]  /*3ce0*/  FADD.FTZ R114, RZ, R114 ;  /* 0x00000072ff727221 */ /* 0x000fe20000010000 */
[----:B------:R-:W-:Y:S01]  /*3cf0*/  HADD2.F32 R112, -RZ, R61.H0_H0 ;  /* 0x2000003dff707230 */ /* 0x000fe20000004100 */
[C---:B0-----:R-:W-:Y:S01]  /*3d00*/  FMUL.FTZ R124, R119.reuse, R124 ;  /* 0x0000007c777c7220 */ /* 0x041fe20000410000 */
[----:B------:R-:W0:Y:S01]  /*3d10*/  MUFU.EX2 R115, R115 ;  /* 0x0000007300737308 */ /* 0x000e220000000800 */
[----:B------:R-:W-:Y:S02]  /*3d20*/  FMUL.FTZ R123, R119, R120 ;  /* 0x00000078777b7220 */ /* 0x000fe40000410000 */
[----:B------:R-:W-:-:S02]  /*3d30*/  FMUL.FTZ R111, R36, UR22 ;  /* 0x00000016246f7c20 */ /* 0x000fc40008410000 */
[C---:B------:R-:W-:Y:S02]  /*3d40*/  FMUL.FTZ R120, R65.reuse, R144 ;  /* 0x0000009041787220 */ /* 0x040fe40000410000 */
[----:B------:R-:W-:Y:S01]  /*3d50*/  FMUL.FTZ R119, R65, R142 ;  /* 0x0000008e41777220 */ /* 0x000fe20000410000 */
[----:B------:R-:W0:Y:S01]  /*3d60*/  MUFU.EX2 R67, R67 ;  /* 0x0000004300437308 */ /* 0x000e220000000800 */
[----:B------:R-:W-:Y:S02]  /*3d70*/  FADD.FTZ R113, R188, R113 ;  /* 0x00000071bc717221 */ /* 0x000fe40000010000 */
[----:B------:R-:W-:Y:S02]  /*3d80*/  FMUL.FTZ R65, R133, R114 ;  /* 0x0000007285417220 */ /* 0x000fe40000410000 */
[C---:B-1----:R-:W-:Y:S02]  /*3d90*/  FMUL.FTZ R126, R117.reuse, R126 ;  /* 0x0000007e757e7220 */ /* 0x042fe40000410000 */
[----:B------:R-:W-:-:S02]  /*3da0*/  FMUL.FTZ R125, R117, R118 ;  /* 0x00000076757d7220 */ /* 0x000fc40000410000 */
[----:B------:R-:W-:Y:S02]  /*3db0*/  FMUL.RZ R142, R111, 0.15915493667125701904 ;  /* 0x3e22f9836f8e7820 */ /* 0x000fe4000040c000 */
[C---:B------:R-:W-:Y:S02]  /*3dc0*/  FMUL.FTZ R118, R66.reuse, R145 ;  /* 0x0000009142767220 */ /* 0x040fe40000410000 */
[----:B------:R-:W-:Y:S02]  /*3dd0*/  FMUL.FTZ R117, R66, R143 ;  /* 0x0000008f42757220 */ /* 0x000fe40000410000 */
[-C--:B------:R-:W-:Y:S02]  /*3de0*/  FMUL.FTZ R111, R133, R113.reuse ;  /* 0x00000071856f7220 */ /* 0x080fe40000410000 */
[----:B------:R-:W-:Y:S02]  /*3df0*/  FFMA.FTZ R66, R136, R113, -R65 ;  /* 0x0000007188427223 */ /* 0x000fe40000010841 */
[----:B------:R-:W-:-:S02]  /*3e00*/  FMUL.FTZ R187, R112, R55 ;  /* 0x0000003770bb7220 */ /* 0x000fc40000410000 */
[C---:B------:R-:W-:Y:S02]  /*3e10*/  FMUL.FTZ R122, R64.reuse, R139 ;  /* 0x0000008b407a7220 */ /* 0x040fe40000410000 */
[----:B------:R-:W-:Y:S02]  /*3e20*/  FMUL.FTZ R121, R64, R121 ;  /* 0x0000007940797220 */ /* 0x000fe40000410000 */
[----:B------:R-:W-:Y:S02]  /*3e30*/  FMUL.FTZ R64, R140, R41 ;  /* 0x000000298c407220 */ /* 0x000fe40000410000 */
[----:B------:R-:W-:Y:S02]  /*3e40*/  FFMA.FTZ R111, R136, R114, R111 ;  /* 0x00000072886f7223 */ /* 0x000fe4000001006f */
[----:B------:R-:W-:Y:S02]  /*3e50*/  FADD.FTZ R65, R187, R66 ;  /* 0x00000042bb417221 */ /* 0x000fe40000010000 */
[----:B------:R-:W-:Y:S01]  /*3e60*/  FMUL.FTZ R66, R140, R39 ;  /* 0x000000278c427220 */ /* 0x000fe20000410000 */
[----:B------:R-:W1:Y:S01]  /*3e70*/  MUFU.EX2 R64, R64 ;  /* 0x0000004000407308 */ /* 0x000e620000000800 */
[----:B------:R-:W-:-:S02]  /*3e80*/  FADD.FTZ R111, RZ, R111 ;  /* 0x0000006fff6f7221 */ /* 0x000fc40000010000 */
[----:B------:R-:W-:Y:S02]  /*3e90*/  FMUL.FTZ R112, R131, R65 ;  /* 0x0000004183707220 */ /* 0x000fe40000410000 */
[C---:B0-----:R-:W-:Y:S02]  /*3ea0*/  FMUL.FTZ R130, R115.reuse, R130 ;  /* 0x0000008273827220 */ /* 0x041fe40000410000 */
[----:B------:R-:W-:Y:S02]  /*3eb0*/  FMUL.FTZ R127, R115, R116 ;  /* 0x00000074737f7220 */ /* 0x000fe40000410000 */
[C---:B------:R-:W-:Y:S02]  /*3ec0*/  FMUL.FTZ R116, R67.reuse, R148 ;  /* 0x0000009443747220 */ /* 0x040fe40000410000 */
[----:B------:R-:W-:Y:S01]  /*3ed0*/  FMUL.FTZ R115, R67, R146 ;  /* 0x0000009243737220 */ /* 0x000fe20000410000 */
[----:B------:R-:W0:Y:S01]  /*3ee0*/  MUFU.EX2 R66, R66 ;  /* 0x0000004200427308 */ /* 0x000e220000000800 */
[----:B------:R-:W-:-:S02]  /*3ef0*/  FMUL.FTZ R67, R131, R111 ;  /* 0x0000006f83437220 */ /* 0x000fc40000410000 */
[C---:B------:R-:W-:Y:S01]  /*3f00*/  FFMA.FTZ R112, R132.reuse, R111, R112 ;  /* 0x0000006f84707223 */ /* 0x040fe20000010070 */
[----:B------:R-:W-:Y:S01]  /*3f10*/  HADD2.F32 R111, -RZ, R61.H1_H1 ;  /* 0x3000003dff6f7230 */ /* 0x000fe20000004100 */
[----:B------:R-:W-:Y:S02]  /*3f20*/  FFMA.FTZ R139, R132, R65, -R67 ;  /* 0x00000041848b7223 */ /* 0x000fe40000010843 */
[----:B------:R-:W-:Y:S02]  /*3f30*/  FMUL.FTZ R65, R140, R85 ;  /* 0x000000558c417220 */ /* 0x000fe40000410000 */
[----:B------:R-:W-:Y:S02]  /*3f40*/  FMUL.FTZ R186, R111, R54 ;  /* 0x000000366fba7220 */ /* 0x000fe40000410000 */
[----:B------:R-:W-:Y:S02]  /*3f50*/  FMUL.FTZ R67, R30, UR22 ;  /* 0x000000161e437c20 */ /* 0x000fe40008410000 */
[----:B------:R-:W-:Y:S01]  /*3f60*/  FADD.FTZ R139, R186, R139 ;  /* 0x0000008bba8b7221 */ /* 0x000fe20000010000 */
[----:B------:R-:W3:Y:S01]  /*3f70*/  MUFU.EX2 R65, R65 ;  /* 0x0000004100417308 */ /* 0x000ee20000000800 */
[----:B-1----:R-:W-:-:S02]  /*3f80*/  FMUL.FTZ R114, R64, R149 ;  /* 0x0000009540727220 */ /* 0x002fc40000410000 */
[----:B------:R-:W-:Y:S01]  /*3f90*/  FMUL.FTZ R113, R64, R147 ;  /* 0x0000009340717220 */ /* 0x000fe20000410000 */
[----:B------:R-:W-:Y:S01]  /*3fa0*/  SHF.L.U32 R64, R100, 0x2, RZ ;  /* 0x0000000264407819 */ /* 0x000fe200000006ff */
[----:B------:R-:W-:Y:S02]  /*3fb0*/  FMUL.RZ R152, R67, 0.15915493667125701904 ;  /* 0x3e22f98343987820 */ /* 0x000fe4000040c000 */
[----:B------:R-:W-:Y:S02]  /*3fc0*/  FADD.FTZ R67, RZ, R112 ;  /* 0x00000070ff437221 */ /* 0x000fe40000010000 */
[----:B------:R-:W-:Y:S01]  /*3fd0*/  FMUL.FTZ R143, R127, R139 ;  /* 0x0000008b7f8f7220 */ /* 0x000fe20000410000 */
[----:B------:R-:W-:Y:S01]  /*3fe0*/  LOP3.LUT R64, R64, 0xffffff80, RZ, 0xc0, !PT ;  /* 0xffffff8040407812 */ /* 0x000fe200078ec0ff */
[----:B0-----:R-:W-:Y:S02]  /*3ff0*/  FMUL.FTZ R111, R66, R151 ;  /* 0x00000097426f7220 */ /* 0x001fe40000410000 */
[----:B------:R-:W-:-:S02]  /*4000*/  FFMA.FTZ R151, R130, R67, R143 ;  /* 0x0000004382977223 */ /* 0x000fc4000001008f */
[----:B------:R-:W-:Y:S01]  /*4010*/  FMUL.FTZ R143, R140, R36 ;  /* 0x000000248c8f7220 */ /* 0x000fe20000410000 */
[----:B------:R-:W-:Y:S01]  /*4020*/  MUFU.SIN R150, R142 ;  /* 0x0000008e00967308 */ /* 0x000fe20000000400 */
[----:B------:R-:W-:-:S07]  /*4030*/  LOP3.LUT P0, RZ, R100, 0x1f, RZ, 0xc0, !PT ;  /* 0x0000001f64ff7812 */ /* 0x000fce000780c0ff */
[----:B------:R0:W-:Y:S01]  /*4040*/  MUFU.COS R144, R142 ;  /* 0x0000008e00907308 */ /* 0x0001e20000000000 */
[----:B------:R-:W-:Y:S01]  /*4050*/  FMUL.FTZ R112, R66, R153 ;  /* 0x0000009942707220 */ /* 0x000fe20000410000 */
[----:B------:R-:W-:Y:S02]  /*4060*/  SHF.L.U32 R153, R141, 0x3, RZ ;  /* 0x000000038d997819 */ /* 0x000fe400000006ff */
[----:B0-----:R-:W-:Y:S01]  /*4070*/  IADD3 R142, R64, R99, RZ ;  /* 0x00000063408e7210 */ /* 0x001fe20007ffe0ff */
[----:B------:R-:W-:-:S03]  /*4080*/  FMUL.FTZ R64, R127, R67 ;  /* 0x000000437f407220 */ /* 0x000fc60000410000 */
[----:B------:R-:W0:Y:S01]  /*4090*/  MUFU.EX2 R143, R143 ;  /* 0x0000008f008f7308 */ /* 0x000e220000000800 */
[----:B---3--:R-:W-:Y:S02]  /*40a0*/  FMUL.FTZ R128, R65, R128 ;  /* 0x0000008041807220 */ /* 0x008fe40000410000 */
[----:B------:R-:W-:Y:S02]  /*40b0*/  FFMA.FTZ R149, R130, R139, -R64 ;  /* 0x0000008b82957223 */ /* 0x000fe40000010840 */
[----:B------:R-:W-:Y:S02]  /*40c0*/  IMAD R139, R99, 0x3, R142 ;  /* 0x00000003638b7824 */ /* 0x000fe400078e028e */
[----:B------:R-:W-:Y:S01]  /*40d0*/  FMUL.FTZ R129, R65, R129 ;  /* 0x0000008141817220 */ /* 0x000fe20000410000 */
[----:B------:R-:W-:Y:S01]  /*40e0*/  STS.128 [R142.X16], R68 ;  /* 0x000000448e007388 */ /* 0x000fe2000000cc00 */
[----:B------:R-:W-:-:S03]  /*40f0*/  ISETP.LT.OR P0, PT, R96, 0x2, P0 ;  /* 0x000000026000780c */ /* 0x000fc60000701670 */
[----:B----4-:R-:W-:Y:S01]  /*4100*/  STS.128 [R142.X16+0x200], R72 ;  /* 0x000200488e007388 */ /* 0x010fe2000000cc00 */
[----:B------:R-:W-:-:S03]  /*4110*/  HADD2.F32 R208, -RZ, R62.H0_H0 ;  /* 0x2000003effd07230 */ /* 0x000fc60000004100 */
[----:B------:R-:W-:Y:S01]  /*4120*/  STS.128 [R142.X16+0x400], R76 ;  /* 0x0004004c8e007388 */ /* 0x000fe2000000cc00 */
[----:B------:R-:W-:-:S03]  /*4130*/  FMUL.FTZ R145, R140, R30 ;  /* 0x0000001e8c917220 */ /* 0x000fc60000410000 */
[----:B------:R-:W-:Y:S01]  /*4140*/  STS.128 [R142.X16+0x600], R80 ;  /* 0x000600508e007388 */ /* 0x000fe2000000cc00 */
[----:B------:R-:W-:-:S06]  /*4150*/  NOP ;  /* 0x0000000000007918 */ /* 0x000fcc0000000000 */
[----:B------:R-:W1:Y:S04]  /*4160*/  LDS.128 R68, [R139.X16] ;  /* 0x000000008b447984 */ /* 0x000e68000000cc00 */
[----:B------:R-:W3:Y:S04]  /*4170*/  LDS.128 R72, [R139.X16+0x10] ;  /* 0x000010008b487984 */ /* 0x000ee8000000cc00 */
[----:B------:R-:W4:Y:S04]  /*4180*/  LDS.128 R76, [R139.X16+0x20] ;  /* 0x000020008b4c7984 */ /* 0x000f28000000cc00 */
[----:B------:R0:W1:Y:S04]  /*4190*/  LDS.128 R80, [R139.X16+0x30] ;  /* 0x000030008b507984 */ /* 0x000068000000cc00 */
[----:B------:R1:W-:Y:S01]  /*41a0*/  STS.64 [R153+0x39e0], R128 ;  /* 0x0039e08099007388 */ /* 0x0003e20000000a00 */
[----:B------:R-:W-:Y:S01]  /*41b0*/  FMUL.FTZ R208, R208, R53 ;  /* 0x00000035d0d07220 */ /* 0x000fe20000410000 */
[----:B------:R-:W-:Y:S01]  /*41c0*/  MUFU.SIN R148, R152 ;  /* 0x0000009800947308 */ /* 0x000fe20000000400 */
[----:B------:R-:W-:-:S02]  /*41d0*/  FADD.FTZ R151, RZ, R151 ;  /* 0x00000097ff977221 */ /* 0x000fc40000010000 */
[C---:B0-----:R-:W-:Y:S02]  /*41e0*/  FMUL.FTZ R144, R143.reuse, R144 ;  /* 0x000000908f907220 */ /* 0x041fe40000410000 */
[----:B------:R-:W-:-:S03]  /*41f0*/  FMUL.FTZ R143, R143, R150 ;  /* 0x000000968f8f7220 */ /* 0x000fc60000410000 */
[----:B------:R-:W0:Y:S01]  /*4200*/  MUFU.EX2 R145, R145 ;  /* 0x0000009100917308 */ /* 0x000e220000000800 */
[----:B------:R-:W-:Y:S01]  /*4210*/  FADD.FTZ R149, R208, R149 ;  /* 0x00000095d0957221 */ /* 0x000fe20000010000 */
[----:B------:R-:W-:Y:S01]  /*4220*/  HADD2.F32 R209, -RZ, R62.H1_H1 ;  /* 0x3000003effd17230 */ /* 0x000fe20000004100 */
[----:B------:R-:W-:Y:S01]  /*4230*/  FMUL.FTZ R150, R125, R151 ;  /* 0x000000977d967220 */ /* 0x000fe20000410000 */
[----:B------:R-:W-:-:S04]  /*4240*/  @!P0 IADD3 R67, R96, -0x2, RZ ;  /* 0xfffffffe60438810 */ /* 0x000fc80007ffe0ff */
[----:B------:R-:W0:Y:S01]  /*4250*/  MUFU.COS R152, R152 ;  /* 0x0000009800987308 */ /* 0x000e220000000000 */
[CC--:B------:R-:W-:Y:S01]  /*4260*/  FFMA.FTZ R150, R126.reuse, R149.reuse, -R150 ;  /* 0x000000957e967223 */ /* 0x0c0fe20000010896 */
[----:B------:R-:W-:Y:S01]  /*4270*/  HFMA2.MMA R64, -RZ, RZ, 1.875, 0 ;  /* 0x3f800000ff407435 */ /* 0x000fe200000001ff */
[----:B------:R-:W-:Y:S02]  /*4280*/  FMUL.FTZ R149, R125, R149 ;  /* 0x000000957d957220 */ /* 0x000fe40000410000 */
[----:B------:R-:W-:Y:S02]  /*4290*/  FMUL.FTZ R209, R209, R52 ;  /* 0x00000034d1d17220 */ /* 0x000fe40000410000 */
[----:B------:R-:W-:Y:S01]  /*42a0*/  @!P0 IMAD R147, R67, c[0x0][0x16c], R0 ;  /* 0x00005b0043938a24 */ /* 0x000fe200078e0200 */
[----:B------:R-:W-:Y:S01]  /*42b0*/  MOV R65, RZ ;  /* 0x000000ff00417202 */ /* 0x000fe20000000f00 */
[----:B------:R-:W-:Y:S01]  /*42c0*/  FFMA.FTZ R149, R126, R151, R149 ;  /* 0x000000977e957223 */ /* 0x000fe20000010095 */
[----:B------:R-:W-:Y:S01]  /*42d0*/  CS2R R66, SRZ ;  /* 0x0000000000427805 */ /* 0x000fe2000001ff00 */
[----:B------:R-:W-:-:S02]  /*42e0*/  FADD.FTZ R150, R209, R150 ;  /* 0x00000096d1967221 */ /* 0x000fc40000010000 */
[----:B------:R-:W-:Y:S01]  /*42f0*/  @!P0 IMAD.WIDE R146, R147, 0x10, R218 ;  /* 0x0000001093928825 */ /* 0x000fe200078e02da */
[----:B------:R-:W-:Y:S03]  /*4300*/  BAR.SYNC.DEFER_BLOCKING 0x0 ;  /* 0x0000000000007b1d */ /* 0x000fe60000010000 */
[----:B0-----:R-:W-:Y:S02]  /*4310*/  FMUL.FTZ R141, R145, R148 ;  /* 0x00000094918d7220 */ /* 0x001fe40000410000 */
[----:B------:R-:W-:Y:S02]  /*4320*/  FADD.FTZ R149, RZ, R149 ;  /* 0x00000095ff957221 */ /* 0x000fe40000010000 */
[----:B------:R-:W-:Y:S01]  /*4330*/  FMUL.FTZ R148, R123, R150 ;  /* 0x000000967b947220 */ /* 0x000fe20000410000 */
[----:B------:R-:W-:Y:S01]  /*4340*/  HADD2.F32 R210, -RZ, R63.H0_H0 ;  /* 0x2000003fffd27230 */ /* 0x000fe20000004100 */
[----:B------:R-:W-:-:S02]  /*4350*/  FMUL.FTZ R139, R129, R137 ;  /* 0x00000089818b7220 */ /* 0x000fc40000410000 */
[----:B------:R-:W-:Y:S02]  /*4360*/  FMUL.FTZ R142, R145, R152 ;  /* 0x00000098918e7220 */ /* 0x000fe40000410000 */
[----:B------:R-:W-:Y:S02]  /*4370*/  FFMA.FTZ R148, R124, R149, R148 ;  /* 0x000000957c947223 */ /* 0x000fe40000010094 */
[C---:B------:R-:W-:Y:S02]  /*4380*/  FMUL.FTZ R145, R128.reuse, R137 ;  /* 0x0000008980917220 */ /* 0x040fe40000410000 */
[----:B------:R-:W-:Y:S02]  /*4390*/  FFMA.FTZ R139, R128, R138, -R139 ;  /* 0x0000008a808b7223 */ /* 0x000fe4000001088b */
[----:B------:R-:W-:Y:S01]  /*43a0*/  FMUL.FTZ R210, R210, R51 ;  /* 0x00000033d2d27220 */ /* 0x000fe20000410000 */
[----:B------:R0:W5:Y:S01]  /*43b0*/  @!P0 LDG.E.128 R64, [R146.64] ;  /* 0x0000001092408981 */ /* 0x000162000c1e1d00 */
[----:B------:R-:W-:-:S02]  /*43c0*/  FADD.FTZ R148, RZ, R148 ;  /* 0x00000094ff947221 */ /* 0x000fc40000010000 */
[----:B------:R-:W-:Y:S02]  /*43d0*/  FFMA.FTZ R145, R129, R138, R145 ;  /* 0x0000008a81917223 */ /* 0x000fe40000010091 */
[----:B0-----:R-:W-:Y:S02]  /*43e0*/  FMUL.FTZ R147, R123, R149 ;  /* 0x000000957b937220 */ /* 0x001fe40000410000 */
[----:B------:R-:W-:Y:S02]  /*43f0*/  FMUL.FTZ R146, R133, R139 ;  /* 0x0000008b85927220 */ /* 0x000fe40000410000 */
[----:B------:R-:W-:Y:S01]  /*4400*/  FFMA.FTZ R147, R124, R150, -R147 ;  /* 0x000000967c937223 */ /* 0x000fe20000010893 */
[----:B------:R-:W-:Y:S01]  /*4410*/  HADD2.F32 R152, -RZ, R63.H1_H1 ;  /* 0x3000003fff987230 */ /* 0x000fe20000004100 */
[----:B------:R-:W-:Y:S02]  /*4420*/  FMUL.FTZ R149, R121, R148 ;  /* 0x0000009479957220 */ /* 0x000fe40000410000 */
[----:B------:R-:W-:-:S02]  /*4430*/  FADD.FTZ R147, R210, R147 ;  /* 0x00000093d2937221 */ /* 0x000fc40000010000 */
[-C--:B------:R-:W-:Y:S02]  /*4440*/  FFMA.FTZ R146, R136, R145.reuse, R146 ;  /* 0x0000009188927223 */ /* 0x080fe40000010092 */
        /* <DEDUP_REMOVED lines=8> */
[-C--:B------:R-:W-:Y:S02]  /*44d0*/  FFMA.FTZ R139, R132, R145.reuse, -R139 ;  /* 0x00000091848b7223 */ /* 0x080fe4000001088b */
[----:B------:R-:W-:Y:S02]  /*44e0*/  FADD.FTZ R151, RZ, R151 ;  /* 0x00000097ff977221 */ /* 0x000fe40000010000 */
[----:B------:R-:W-:-:S02]  /*44f0*/  FMUL.FTZ R145, R131, R145 ;  /* 0x0000009183917220 */ /* 0x000fc40000410000 */
[C---:B------:R-:W-:Y:S01]  /*4500*/  FMUL.FTZ R148, R119.reuse, R150 ;  /* 0x0000009677947220 */ /* 0x040fe20000410000 */
[----:B------:R-:W-:Y:S01]  /*4510*/  HADD2.F32 R212, -RZ, R56.H0_H0 ;  /* 0x20000038ffd47230 */ /* 0x000fe20000004100 */
[-C--:B------:R-:W-:Y:S02]  /*4520*/  FMUL.FTZ R149, R119, R151.reuse ;  /* 0x0000009777957220 */ /* 0x080fe40000410000 */
[----:B------:R-:W-:Y:S02]  /*4530*/  FFMA.FTZ R145, R132, R146, R145 ;  /* 0x0000009284917223 */ /* 0x000fe40000010091 */
[C---:B------:R-:W-:Y:S02]  /*4540*/  FFMA.FTZ R148, R120.reuse, R151, R148 ;  /* 0x0000009778947223 */ /* 0x040fe40000010094 */
[----:B------:R-:W-:Y:S02]  /*4550*/  FFMA.FTZ R149, R120, R150, -R149 ;  /* 0x0000009678957223 */ /* 0x000fe40000010895 */
[----:B------:R-:W-:-:S02]  /*4560*/  FMUL.FTZ R146, R127, R145 ;  /* 0x000000917f927220 */ /* 0x000fc40000410000 */
[----:B------:R-:W-:Y:S02]  /*4570*/  FMUL.FTZ R212, R212, R47 ;  /* 0x0000002fd4d47220 */ /* 0x000fe40000410000 */
[----:B------:R-:W-:Y:S02]  /*4580*/  FADD.FTZ R150, RZ, R148 ;  /* 0x00000094ff967221 */ /* 0x000fe40000010000 */
[-C--:B------:R-:W-:Y:S02]  /*4590*/  FMUL.FTZ R147, R127, R139.reuse ;  /* 0x0000008b7f937220 */ /* 0x080fe40000410000 */
[----:B------:R-:W-:Y:S02]  /*45a0*/  FFMA.FTZ R146, R130, R139, -R146 ;  /* 0x0000008b82927223 */ /* 0x000fe40000010892 */
[----:B------:R-:W-:Y:S02]  /*45b0*/  FADD.FTZ R149, R212, R149 ;  /* 0x00000095d4957221 */ /* 0x000fe40000010000 */
[----:B------:R-:W-:-:S02]  /*45c0*/  FMUL.FTZ R151, R117, R150 ;  /* 0x0000009675977220 */ /* 0x000fc40000410000 */
[----:B------:R-:W-:Y:S01]  /*45d0*/  FFMA.FTZ R147, R130, R145, R147 ;  /* 0x0000009182937223 */ /* 0x000fe20000010093 */
[----:B------:R-:W-:Y:S01]  /*45e0*/  HADD2.F32 R156, -RZ, R56.H1_H1 ;  /* 0x30000038ff9c7230 */ /* 0x000fe20000004100 */
[----:B------:R-:W-:Y:S02]  /*45f0*/  FMUL.FTZ R148, R125, R146 ;  /* 0x000000927d947220 */ /* 0x000fe40000410000 */
[-C--:B------:R-:W-:Y:S02]  /*4600*/  FFMA.FTZ R152, R118, R149.reuse, -R151 ;  /* 0x0000009576987223 */ /* 0x080fe40000010897 */
[----:B------:R-:W-:Y:S02]  /*4610*/  FMUL.FTZ R149, R117, R149 ;  /* 0x0000009575957220 */ /* 0x000fe40000410000 */
[----:B------:R-:W-:Y:S02]  /*4620*/  FMUL.FTZ R139, R25, UR22 ;  /* 0x00000016198b7c20 */ /* 0x000fe40008410000 */
[----:B------:R-:W-:-:S02]  /*4630*/  FMUL.FTZ R145, R125, R147 ;  /* 0x000000937d917220 */ /* 0x000fc40000410000 */
[----:B------:R-:W-:Y:S02]  /*4640*/  FFMA.FTZ R147, R126, R147, R148 ;  /* 0x000000937e937223 */ /* 0x000fe40000010094 */
[----:B------:R-:W-:Y:S02]  /*4650*/  FFMA.FTZ R149, R118, R150, R149 ;  /* 0x0000009676957223 */ /* 0x000fe40000010095 */
[----:B------:R-:W-:Y:S02]  /*4660*/  FMUL.FTZ R213, R156, R45 ;  /* 0x0000002d9cd57220 */ /* 0x000fe40000410000 */
[----:B------:R-:W-:Y:S02]  /*4670*/  FMUL.RZ R154, R139, 0.15915493667125701904 ;  /* 0x3e22f9838b9a7820 */ /* 0x000fe4000040c000 */
[----:B------:R-:W-:Y:S02]  /*4680*/  FFMA.FTZ R145, R126, R146, -R145 ;  /* 0x000000927e917223 */ /* 0x000fe40000010891 */
[----:B------:R-:W-:-:S02]  /*4690*/  FMUL.FTZ R139, R123, R147 ;  /* 0x000000937b8b7220 */ /* 0x000fc40000410000 */
[----:B------:R-:W-:Y:S02]  /*46a0*/  FADD.FTZ R150, RZ, R149 ;  /* 0x00000095ff967221 */ /* 0x000fe40000010000 */
[----:B------:R-:W-:Y:S02]  /*46b0*/  FADD.FTZ R152, R213, R152 ;  /* 0x00000098d5987221 */ /* 0x000fe40000010000 */
[-C--:B------:R-:W-:Y:S02]  /*46c0*/  FFMA.FTZ R146, R124, R145.reuse, -R139 ;  /* 0x000000917c927223 */ /* 0x080fe4000001088b */
[----:B------:R-:W-:Y:S02]  /*46d0*/  FMUL.FTZ R145, R123, R145 ;  /* 0x000000917b917220 */ /* 0x000fe40000410000 */
[----:B------:R-:W-:Y:S02]  /*46e0*/  FMUL.FTZ R140, R140, R25 ;  /* 0x000000198c8c7220 */ /* 0x000fe40000410000 */
[----:B------:R-:W-:-:S02]  /*46f0*/  FMUL.FTZ R149, R115, R150 ;  /* 0x0000009673957220 */ /* 0x000fc40000410000 */
[-C--:B-1----:R-:W-:Y:S01]  /*4700*/  FMUL.FTZ R153, R115, R152.reuse ;  /* 0x0000009873997220 */ /* 0x082fe20000410000 */
[----:B------:R-:W-:Y:S01]  /*4710*/  MUFU.COS R148, R154 ;  /* 0x0000009a00947308 */ /* 0x000fe20000000000 */
[----:B------:R-:W-:Y:S01]  /*4720*/  FFMA.FTZ R145, R124, R147, R145 ;  /* 0x000000937c917223 */ /* 0x000fe20000010091 */
[----:B------:R-:W-:Y:S01]  /*4730*/  HADD2.F32 R214, -RZ, R57.H0_H0 ;  /* 0x20000039ffd67230 */ /* 0x000fe20000004100 */
[C---:B------:R-:W-:Y:S02]  /*4740*/  FFMA.FTZ R151, R116.reuse, R152, -R149 ;  /* 0x0000009874977223 */ /* 0x040fe40000010895 */
[C---:B------:R-:W-:Y:S02]  /*4750*/  FMUL.FTZ R149, R121.reuse, R146 ;  /* 0x0000009279957220 */ /* 0x040fe40000410000 */
[----:B------:R-:W-:Y:S01]  /*4760*/  FFMA.FTZ R153, R116, R150, R153 ;  /* 0x0000009674997223 */ /* 0x000fe20000010099 */
[----:B------:R0:W1:Y:S01]  /*4770*/  MUFU.EX2 R139, R140 ;  /* 0x0000008c008b7308 */ /* 0x0000620000000800 */
[----:B------:R-:W-:-:S02]  /*4780*/  FMUL.FTZ R147, R121, R145 ;  /* 0x0000009179937220 */ /* 0x000fc40000410000 */
[----:B------:R-:W-:Y:S02]  /*4790*/  FMUL.FTZ R214, R214, R43 ;  /* 0x0000002bd6d67220 */ /* 0x000fe40000410000 */
[C---:B------:R-:W-:Y:S02]  /*47a0*/  FFMA.FTZ R149, R122.reuse, R145, R149 ;  /* 0x000000917a957223 */ /* 0x040fe40000010095 */
[----:B------:R-:W-:Y:S01]  /*47b0*/  FADD.FTZ R153, RZ, R153 ;  /* 0x00000099ff997221 */ /* 0x000fe20000010000 */
[----:B------:R-:W-:Y:S01]  /*47c0*/  HADD2.F32 R156, -RZ, R57.H1_H1 ;  /* 0x30000039ff9c7230 */ /* 0x000fe20000004100 */
[----:B------:R-:W-:Y:S02]  /*47d0*/  FFMA.FTZ R147, R122, R146, -R147 ;  /* 0x000000927a937223 */ /* 0x000fe40000010893 */
[----:B------:R-:W-:Y:S01]  /*47e0*/  FADD.FTZ R151, R214, R151 ;  /* 0x00000097d6977221 */ /* 0x000fe20000010000 */
[----:B------:R-:W2:Y:S01]  /*47f0*/  MUFU.SIN R146, R154 ;  /* 0x0000009a00927308 */ /* 0x000ea20000000400 */
[----:B0-----:R-:W-:-:S02]  /*4800*/  FMUL.FTZ R140, R119, R149 ;  /* 0x00000095778c7220 */ /* 0x001fc40000410000 */
[----:B------:R-:W-:Y:S02]  /*4810*/  FMUL.FTZ R150, R113, R153 ;  /* 0x0000009971967220 */ /* 0x000fe40000410000 */
[----:B------:R-:W-:Y:S02]  /*4820*/  FMUL.FTZ R145, R119, R147 ;  /* 0x0000009377917220 */ /* 0x000fe40000410000 */
[----:B------:R-:W-:Y:S02]  /*4830*/  FMUL.FTZ R152, R113, R151 ;  /* 0x0000009771987220 */ /* 0x000fe40000410000 */
[----:B------:R-:W-:Y:S02]  /*4840*/  FFMA.FTZ R147, R120, R147, -R140 ;  /* 0x0000009378937223 */ /* 0x000fe4000001088c */
[----:B------:R-:W-:Y:S02]  /*4850*/  FFMA.FTZ R150, R114, R151, -R150 ;  /* 0x0000009772967223 */ /* 0x000fe40000010896 */
[----:B------:R-:W-:-:S02]  /*4860*/  FMUL.FTZ R215, R156, R41 ;  /* 0x000000299cd77220 */ /* 0x000fc40000410000 */
[----:B-1----:R-:W-:Y:S02]  /*4870*/  FMUL.FTZ R140, R139, R148 ;  /* 0x000000948b8c7220 */ /* 0x002fe40000410000 */
[----:B------:R-:W-:Y:S02]  /*4880*/  FFMA.FTZ R145, R120, R149, R145 ;  /* 0x0000009578917223 */ /* 0x000fe40000010091 */
[----:B------:R-:W-:Y:S02]  /*4890*/  FFMA.FTZ R152, R114, R153, R152 ;  /* 0x0000009972987223 */ /* 0x000fe40000010098 */
[----:B------:R-:W-:Y:S02]  /*48a0*/  FMUL.FTZ R148, R117, R147 ;  /* 0x0000009375947220 */ /* 0x000fe40000410000 */
[----:B------:R-:W-:Y:S02]  /*48b0*/  FADD.FTZ R150, R215, R150 ;  /* 0x00000096d7967221 */ /* 0x000fe40000010000 */
[----:B------:R-:W-:-:S02]  /*48c0*/  FADD.FTZ R152, RZ, R152 ;  /* 0x00000098ff987221 */ /* 0x000fc40000010000 */
[-C--:B------:R-:W-:Y:S02]  /*48d0*/  FFMA.FTZ R148, R118, R145.reuse, R148 ;  /* 0x0000009176947223 */ /* 0x080fe40000010094 */
[----:B------:R-:W-:Y:S02]  /*48e0*/  FMUL.FTZ R151, R111, R150 ;  /* 0x000000966f977220 */ /* 0x000fe40000410000 */
[----:B------:R-:W-:Y:S01]  /*48f0*/  FMUL.FTZ R145, R117, R145 ;  /* 0x0000009175917220 */ /* 0x000fe20000410000 */
[----:B------:R-:W-:Y:S01]  /*4900*/  HADD2.F32 R206, -RZ, R58.H0_H0 ;  /* 0x2000003affce7230 */ /* 0x000fe20000004100 */
[-C--:B------:R-:W-:Y:S02]  /*4910*/  FMUL.FTZ R149, R111, R152.reuse ;  /* 0x000000986f957220 */ /* 0x080fe40000410000 */
[----:B------:R-:W-:Y:S02]  /*4920*/  FFMA.FTZ R151, R112, R152, R151 ;  /* 0x0000009870977223 */ /* 0x000fe40000010097 */
[----:B--2---:R-:W-:-:S02]  /*4930*/  FMUL.FTZ R139, R139, R146 ;  /* 0x000000928b8b7220 */ /* 0x004fc40000410000 */
[----:B------:R-:W-:Y:S02]  /*4940*/  FFMA.FTZ R145, R118, R147, -R145 ;  /* 0x0000009376917223 */ /* 0x000fe40000010891 */
[C---:B------:R-:W-:Y:S02]  /*4950*/  FMUL.FTZ R146, R115.reuse, R148 ;  /* 0x0000009473927220 */ /* 0x040fe40000410000 */
[----:B------:R-:W-:Y:S02]  /*4960*/  FFMA.FTZ R149, R112, R150, -R149 ;  /* 0x0000009670957223 */ /* 0x000fe40000010895 */
[----:B------:R-:W-:Y:S02]  /*4970*/  FMUL.FTZ R206, R206, R39 ;  /* 0x00000027cece7220 */ /* 0x000fe40000410000 */
[----:B------:R-:W-:Y:S02]  /*4980*/  FADD.FTZ R151, RZ, R151 ;  /* 0x00000097ff977221 */ /* 0x000fe40000010000 */
[----:B------:R-:W-:-:S02]  /*4990*/  FMUL.FTZ R147, R115, R145 ;  /* 0x0000009173937220 */ /* 0x000fc40000410000 */
[----:B------:R-:W-:Y:S02]  /*49a0*/  FFMA.FTZ R146, R116, R145, -R146 ;  /* 0x0000009174927223 */ /* 0x000fe40000010892 */
[----:B------:R-:W-:Y:S02]  /*49b0*/  FADD.FTZ R149, R206, R149 ;  /* 0x00000095ce957221 */ /* 0x000fe40000010000 */
[----:B------:R-:W-:Y:S02]  /*49c0*/  FMUL.FTZ R145, R143, R151 ;  /* 0x000000978f917220 */ /* 0x000fe40000410000 */
[----:B------:R-:W-:Y:S02]  /*49d0*/  FFMA.FTZ R147, R116, R148, R147 ;  /* 0x0000009474937223 */ /* 0x000fe40000010093 */
[C---:B------:R-:W-:Y:S02]  /*49e0*/  FMUL.FTZ R148, R113.reuse, R146 ;  /* 0x0000009271947220 */ /* 0x040fe40000410000 */
[----:B------:R-:W-:Y:S01]  /*49f0*/  FFMA.FTZ R150, R144, R149, -R145 ;  /* 0x0000009590967223 */ /* 0x000fe20000010891 */
[----:B------:R-:W-:Y:S01]  /*4a00*/  HADD2.F32 R207, -RZ, R58.H1_H1 ;  /* 0x3000003affcf7230 */ /* 0x000fe20000004100 */
[----:B------:R-:W-:-:S02]  /*4a10*/  FMUL.FTZ R145, R113, R147 ;  /* 0x0000009371917220 */ /* 0x000fc40000410000 */
[C---:B------:R-:W-:Y:S01]  /*4a20*/  FFMA.FTZ R148, R114.reuse, R147, R148 ;  /* 0x0000009372947223 */ /* 0x040fe20000010094 */
[----:B------:R0:W1:Y:S01]  /*4a30*/  R2UR UR24, R135 ;  /* 0x00000000871873c2 */ /* 0x00006200000e0000 */
[----:B------:R-:W-:Y:S02]  /*4a40*/  FMUL.FTZ R152, R143, R149 ;  /* 0x000000958f987220 */ /* 0x000fe40000410000 */
[----:B------:R-:W-:Y:S02]  /*4a50*/  FFMA.FTZ R145, R114, R146, -R145 ;  /* 0x0000009272917223 */ /* 0x000fe40000010891 */
[----:B------:R-:W-:-:S03]  /*4a60*/  FMUL.FTZ R146, R111, R148 ;  /* 0x000000946f927220 */ /* 0x000fc60000410000 */
[----:B------:R2:W0:Y:S01]  /*4a70*/  R2UR UR23, R134 ;  /* 0x00000000861773c2 */ /* 0x00042200000e0000 */
[----:B------:R-:W-:Y:S02]  /*4a80*/  FFMA.FTZ R152, R144, R151, R152 ;  /* 0x0000009790987223 */ /* 0x000fe40000010098 */
[----:B------:R-:W-:Y:S02]  /*4a90*/  FMUL.FTZ R207, R207, R36 ;  /* 0x00000024cfcf7220 */ /* 0x000fe40000410000 */
[-C--:B------:R-:W-:Y:S02]  /*4aa0*/  FMUL.FTZ R147, R111, R145.reuse ;  /* 0x000000916f937220 */ /* 0x080fe40000410000 */
[C---:B------:R-:W-:Y:S02]  /*4ab0*/  FFMA.FTZ R146, R112.reuse, R145, -R146 ;  /* 0x0000009170927223 */ /* 0x040fe40000010892 */
[----:B------:R-:W-:Y:S02]  /*4ac0*/  FADD.FTZ R152, RZ, R152 ;  /* 0x00000098ff987221 */ /* 0x000fe40000010000 */
[----:B------:R-:W-:Y:S01]  /*4ad0*/  FADD.FTZ R150, R207, R150 ;  /* 0x00000096cf967221 */ /* 0x000fe20000010000 */
[----:B------:R-:W-:Y:S01]  /*4ae0*/  HADD2.F32 R205, -RZ, R59.H0_H0 ;  /* 0x2000003bffcd7230 */ /* 0x000fe20000004100 */
[----:B------:R-:W-:-:S02]  /*4af0*/  FFMA.FTZ R147, R112, R148, R147 ;  /* 0x0000009470937223 */ /* 0x000fc40000010093 */
[----:B------:R-:W-:Y:S02]  /*4b00*/  FMUL.FTZ R148, R143, R146 ;  /* 0x000000928f947220 */ /* 0x000fe40000410000 */
[C---:B------:R-:W-:Y:S02]  /*4b10*/  FMUL.FTZ R149, R141.reuse, R152 ;  /* 0x000000988d957220 */ /* 0x040fe40000410000 */
[-C--:B------:R-:W-:Y:S02]  /*4b20*/  FMUL.FTZ R151, R141, R150.reuse ;  /* 0x000000968d977220 */ /* 0x080fe40000410000 */
[-C--:B------:R-:W-:Y:S02]  /*4b30*/  FMUL.FTZ R145, R143, R147.reuse ;  /* 0x000000938f917220 */ /* 0x080fe40000410000 */
[----:B------:R-:W-:Y:S02]  /*4b40*/  FFMA.FTZ R148, R144, R147, R148 ;  /* 0x0000009390947223 */ /* 0x000fe40000010094 */
[----:B------:R-:W-:-:S02]  /*4b50*/  FFMA.FTZ R150, R142, R150, -R149 ;  /* 0x000000968e967223 */ /* 0x000fc40000010895 */
[----:B------:R-:W-:Y:S02]  /*4b60*/  FFMA.FTZ R151, R142, R152, R151 ;  /* 0x000000988e977223 */ /* 0x000fe40000010097 */
[----:B------:R-:W-:Y:S01]  /*4b70*/  FMUL.FTZ R205, R205, R30 ;  /* 0x0000001ecdcd7220 */ /* 0x000fe20000410000 */
[--C-:B------:R-:W-:Y:S01]  /*4b80*/  HADD2.F32 R155, -RZ, R69.reuse.H1_H1 ;  /* 0x30000045ff9b7230 */ /* 0x100fe20000004100 */
[----:B------:R-:W-:Y:S02]  /*4b90*/  FFMA.FTZ R145, R144, R146, -R145 ;  /* 0x0000009290917223 */ /* 0x000fe40000010891 */
[----:B------:R-:W-:Y:S02]  /*4ba0*/  FMUL.FTZ R200, R141, R148 ;  /* 0x000000948dc87220 */ /* 0x000fe40000410000 */
[----:B------:R-:W-:Y:S02]  /*4bb0*/  FADD.FTZ R151, RZ, R151 ;  /* 0x00000097ff977221 */ /* 0x000fe40000010000 */
[----:B------:R-:W-:Y:S01]  /*4bc0*/  FADD.FTZ R150, R205, R150 ;  /* 0x00000096cd967221 */ /* 0x000fe20000010000 */
[--C-:B--2---:R-:W-:Y:S01]  /*4bd0*/  HADD2.F32 R134, -RZ, R68.reuse.H0_H0 ;  /* 0x20000044ff867230 */ /* 0x104fe20000004100 */
[-C--:B------:R-:W-:Y:S01]  /*4be0*/  FMUL.FTZ R147, R141, R145.reuse ;  /* 0x000000918d937220 */ /* 0x080fe20000410000 */
[----:B0-----:R-:W-:Y:S01]  /*4bf0*/  HADD2.F32 R135, -RZ, R69.H0_H0 ;  /* 0x20000045ff877230 */ /* 0x001fe20000004100 */
[----:B------:R-:W-:Y:S01]  /*4c00*/  FFMA.FTZ R200, R142, R145, -R200 ;  /* 0x000000918ec87223 */ /* 0x000fe200000108c8 */
[----:B------:R-:W-:Y:S01]  /*4c10*/  HADD2.F32 R145, -RZ, R68.H1_H1 ;  /* 0x30000044ff917230 */ /* 0x000fe20000004100 */
[C---:B------:R-:W-:Y:S01]  /*4c20*/  FMUL.FTZ R201, R139.reuse, R151 ;  /* 0x000000978bc97220 */ /* 0x040fe20000410000 */
[--C-:B------:R-:W-:Y:S01]  /*4c30*/  HADD2.F32 R154, -RZ, R70.reuse.H0_H0 ;  /* 0x20000046ff9a7230 */ /* 0x100fe20000004100 */
[----:B------:R-:W-:Y:S01]  /*4c40*/  FMUL.FTZ R199, R139, R150 ;  /* 0x000000968bc77220 */ /* 0x000fe20000410000 */
[----:B------:R-:W-:Y:S01]  /*4c50*/  HADD2.F32 R157, -RZ, R70.H1_H1 ;  /* 0x30000046ff9d7230 */ /* 0x000fe20000004100 */
[----:B-1----:R-:W-:-:S02]  /*4c60*/  FMUL.FTZ R68, R155, UR24 ;  /* 0x000000189b447c20 */ /* 0x002fc40008410000 */
[----:B------:R-:W-:Y:S02]  /*4c70*/  FMUL.FTZ R70, R155, UR23 ;  /* 0x000000179b467c20 */ /* 0x000fe40008410000 */
[C---:B------:R-:W-:Y:S02]  /*4c80*/  FFMA.FTZ R201, R140.reuse, R150, -R201 ;  /* 0x000000968cc97223 */ /* 0x040fe400000108c9 */
[----:B------:R-:W-:Y:S01]  /*4c90*/  FFMA.FTZ R199, R140, R151, R199 ;  /* 0x000000978cc77223 */ /* 0x000fe200000100c7 */
[----:B------:R-:W-:Y:S01]  /*4ca0*/  HADD2.F32 R159, -RZ, R71.H1_H1 ;  /* 0x30000047ff9f7230 */ /* 0x000fe20000004100 */
[----:B------:R-:W-:Y:S02]  /*4cb0*/  FFMA.FTZ R202, R142, R148, R147 ;  /* 0x000000948eca7223 */ /* 0x000fe40000010093 */
[----:B------:R-:W-:Y:S02]  /*4cc0*/  FADD.FTZ R150, R92, R92 ;  /* 0x0000005c5c967221 */ /* 0x000fe40000010000 */
[----:B------:R-:W-:-:S02]  /*4cd0*/  FFMA.FTZ R151, R135, UR23, -R68 ;  /* 0x0000001787977c23 */ /* 0x000fc40008010844 */
[----:B------:R-:W-:Y:S01]  /*4ce0*/  FFMA.FTZ R147, R135, UR24, R70 ;  /* 0x0000001887937c23 */ /* 0x000fe20008010046 */
[----:B------:R-:W-:Y:S01]  /*4cf0*/  HADD2.F32 R156, -RZ, R71.H0_H0 ;  /* 0x20000047ff9c7230 */ /* 0x000fe20000004100 */
[C---:B------:R-:W-:Y:S02]  /*4d00*/  FMUL.FTZ R69, R145.reuse, UR24 ;  /* 0x0000001891457c20 */ /* 0x040fe40008410000 */
[----:B------:R-:W-:Y:S02]  /*4d10*/  FMUL.FTZ R71, R145, UR23 ;  /* 0x0000001791477c20 */ /* 0x000fe40008410000 */
[C---:B------:R-:W-:Y:S02]  /*4d20*/  FMUL.FTZ R151, R150.reuse, R151 ;  /* 0x0000009796977220 */ /* 0x040fe40000410000 */
[----:B------:R-:W-:Y:S02]  /*4d30*/  FMUL.FTZ R150, R150, R147 ;  /* 0x0000009396967220 */ /* 0x000fe40000410000 */
[----:B------:R-:W-:-:S02]  /*4d40*/  FMUL.FTZ R147, R159, UR24 ;  /* 0x000000189f937c20 */ /* 0x000fc40008410000 */
[----:B------:R-:W-:Y:S02]  /*4d50*/  FADD.FTZ R152, R93, R93 ;  /* 0x0000005d5d987221 */ /* 0x000fe40000010000 */
[C---:B------:R-:W-:Y:S02]  /*4d60*/  FFMA.FTZ R69, R134.reuse, UR23, -R69 ;  /* 0x0000001786457c23 */ /* 0x040fe40008010845 */
[----:B------:R-:W-:Y:S02]  /*4d70*/  FMUL.FTZ R149, R159, UR23 ;  /* 0x000000179f957c20 */ /* 0x000fe40008410000 */
[----:B------:R-:W-:Y:S02]  /*4d80*/  FFMA.FTZ R71, R134, UR24, R71 ;  /* 0x0000001886477c23 */ /* 0x000fe40008010047 */
[----:B------:R-:W-:Y:S02]  /*4d90*/  FADD.FTZ R146, R90, R90 ;  /* 0x0000005a5a927221 */ /* 0x000fe40000010000 */
[----:B------:R-:W-:-:S02]  /*4da0*/  FFMA.FTZ R147, R156, UR23, -R147 ;  /* 0x000000179c937c23 */ /* 0x000fc40008010893 */
[----:B------:R-:W-:Y:S02]  /*4db0*/  FMUL.FTZ R153, R152, R69 ;  /* 0x0000004598997220 */ /* 0x000fe40000410000 */
[----:B------:R-:W-:Y:S02]  /*4dc0*/  FFMA.FTZ R161, R156, UR24, R149 ;  /* 0x000000189ca17c23 */ /* 0x000fe40008010095 */
[----:B------:R-:W-:Y:S02]  /*4dd0*/  FMUL.FTZ R152, R152, R71 ;  /* 0x0000004798987220 */ /* 0x000fe40000410000 */
[C---:B------:R-:W-:Y:S02]  /*4de0*/  FMUL.FTZ R69, R157.reuse, UR24 ;  /* 0x000000189d457c20 */ /* 0x040fe40008410000 */
[----:B------:R-:W-:Y:S02]  /*4df0*/  FMUL.FTZ R71, R157, UR23 ;  /* 0x000000179d477c20 */ /* 0x000fe40008410000 */
[----:B------:R-:W-:-:S02]  /*4e00*/  FMUL.FTZ R147, R146, R147 ;  /* 0x0000009392937220 */ /* 0x000fc40000410000 */
[----:B------:R-:W-:Y:S01]  /*4e10*/  FMUL.FTZ R146, R146, R161 ;  /* 0x000000a192927220 */ /* 0x000fe20000410000 */
[--C-:B---3--:R-:W-:Y:S01]  /*4e20*/  HADD2.F32 R161, -RZ, R72.reuse.H1_H1 ;  /* 0x30000048ffa17230 */ /* 0x108fe20000004100 */
[----:B------:R-:W-:Y:S02]  /*4e30*/  FADD.FTZ R148, R91, R91 ;  /* 0x0000005b5b947221 */ /* 0x000fe40000010000 */
[C---:B------:R-:W-:Y:S02]  /*4e40*/  FFMA.FTZ R69, R154.reuse, UR23, -R69 ;  /* 0x000000179a457c23 */ /* 0x040fe40008010845 */
[----:B------:R-:W-:Y:S01]  /*4e50*/  FFMA.FTZ R71, R154, UR24, R71 ;  /* 0x000000189a477c23 */ /* 0x000fe20008010047 */
[----:B------:R-:W-:Y:S01]  /*4e60*/  ISETP.NE.AND P0, PT, R100, 0x3f, PT ;  /* 0x0000003f6400780c */ /* 0x000fe20003f05270 */
[C---:B------:R-:W-:Y:S01]  /*4e70*/  FMUL.FTZ R149, R148.reuse, R69 ;  /* 0x0000004594957220 */ /* 0x040fe20000410000 */
[----:B------:R-:W-:Y:S01]  /*4e80*/  HADD2.F32 R158, -RZ, R72.H0_H0 ;  /* 0x20000048ff9e7230 */ /* 0x000fe20000004100 */
[----:B------:R-:W-:Y:S01]  /*4e90*/  FMUL.FTZ R148, R148, R71 ;  /* 0x0000004794947220 */ /* 0x000fe20000410000 */
[----:B------:R-:W-:Y:S01]  /*4ea0*/  HADD2.F32 R171, -RZ, R73.H1_H1 ;  /* 0x30000049ffab7230 */ /* 0x000fe20000004100 */
[----:B------:R-:W-:-:S02]  /*4eb0*/  FMUL.FTZ R69, R161, UR24 ;  /* 0x00000018a1457c20 */ /* 0x000fc40008410000 */
[----:B------:R-:W-:Y:S01]  /*4ec0*/  FMUL.FTZ R71, R161, UR23 ;  /* 0x00000017a1477c20 */ /* 0x000fe20008410000 */
[--C-:B------:R-:W-:Y:S01]  /*4ed0*/  HADD2.F32 R173, -RZ, R74.reuse.H1_H1 ;  /* 0x3000004affad7230 */ /* 0x100fe20000004100 */
[----:B------:R-:W-:Y:S01]  /*4ee0*/  FADD.FTZ R168, R89, R89 ;  /* 0x0000005959a87221 */ /* 0x000fe20000010000 */
[----:B------:R-:W-:Y:S01]  /*4ef0*/  HADD2.F32 R160, -RZ, R73.H0_H0 ;  /* 0x20000049ffa07230 */ /* 0x000fe20000004100 */
[C---:B------:R-:W-:Y:S01]  /*4f00*/  FFMA.FTZ R69, R158.reuse, UR23, -R69 ;  /* 0x000000179e457c23 */ /* 0x040fe20008010845 */
[--C-:B------:R-:W-:Y:S01]  /*4f10*/  HADD2.F32 R172, -RZ, R75.reuse.H0_H0 ;  /* 0x2000004bffac7230 */ /* 0x100fe20000004100 */
[----:B------:R-:W-:Y:S01]  /*4f20*/  FFMA.FTZ R71, R158, UR24, R71 ;  /* 0x000000189e477c23 */ /* 0x000fe20008010047 */
[----:B------:R-:W-:Y:S01]  /*4f30*/  HADD2.F32 R175, -RZ, R75.H1_H1 ;  /* 0x3000004bffaf7230 */ /* 0x000fe20000004100 */
[C---:B------:R-:W-:Y:S01]  /*4f40*/  FMUL.FTZ R73, R171.reuse, UR24 ;  /* 0x00000018ab497c20 */ /* 0x040fe20008410000 */
[----:B------:R-:W-:Y:S01]  /*4f50*/  HADD2.F32 R170, -RZ, R74.H0_H0 ;  /* 0x2000004affaa7230 */ /* 0x000fe20000004100 */
[----:B------:R-:W-:-:S02]  /*4f60*/  FMUL.FTZ R75, R171, UR23 ;  /* 0x00000017ab4b7c20 */ /* 0x000fc40008410000 */
[C---:B------:R-:W-:Y:S01]  /*4f70*/  FMUL.FTZ R169, R168.reuse, R69 ;  /* 0x00000045a8a97220 */ /* 0x040fe20000410000 */
[--C-:B----4-:R-:W-:Y:S01]  /*4f80*/  HADD2.F32 R174, -RZ, R76.reuse.H0_H0 ;  /* 0x2000004cffae7230 */ /* 0x110fe20000004100 */
[----:B------:R-:W-:Y:S01]  /*4f90*/  FMUL.FTZ R168, R168, R71 ;  /* 0x00000047a8a87220 */ /* 0x000fe20000410000 */
[----:B------:R-:W-:Y:S01]  /*4fa0*/  HADD2.F32 R177, -RZ, R76.H1_H1 ;  /* 0x3000004cffb17230 */ /* 0x000fe20000004100 */
[C---:B------:R-:W-:Y:S01]  /*4fb0*/  FMUL.FTZ R69, R173.reuse, UR24 ;  /* 0x00000018ad457c20 */ /* 0x040fe20008410000 */
[--C-:B------:R-:W-:Y:S01]  /*4fc0*/  HADD2.F32 R176, -RZ, R77.reuse.H0_H0 ;  /* 0x2000004dffb07230 */ /* 0x100fe20000004100 */
[----:B------:R-:W-:Y:S01]  /*4fd0*/  FADD.FTZ R166, R88, R88 ;  /* 0x0000005858a67221 */ /* 0x000fe20000010000 */
[----:B------:R-:W-:Y:S01]  /*4fe0*/  HADD2.F32 R185, -RZ, R77.H1_H1 ;  /* 0x3000004dffb97230 */ /* 0x000fe20000004100 */
[----:B------:R-:W-:Y:S01]  /*4ff0*/  FFMA.FTZ R73, R160, UR23, -R73 ;  /* 0x00000017a0497c23 */ /* 0x000fe20008010849 */
[----:B------:R0:W1:Y:S01]  /*5000*/  @P0 LDS.64 R76, [R100.X8+0x49e8] ;  /* 0x0049e800644c0984 */ /* 0x0000620000008a00 */
[----:B------:R-:W-:-:S02]  /*5010*/  FMUL.FTZ R71, R173, UR23 ;  /* 0x00000017ad477c20 */ /* 0x000fc40008410000 */
[----:B------:R-:W-:Y:S02]  /*5020*/  FFMA.FTZ R75, R160, UR24, R75 ;  /* 0x00000018a04b7c23 */ /* 0x000fe4000801004b */
[----:B------:R-:W-:Y:S02]  /*5030*/  FADD.FTZ R164, R87, R87 ;  /* 0x0000005757a47221 */ /* 0x000fe40000010000 */
[----:B------:R-:W-:Y:S02]  /*5040*/  FFMA.FTZ R69, R170, UR23, -R69 ;  /* 0x00000017aa457c23 */ /* 0x000fe40008010845 */
[----:B------:R-:W-:Y:S02]  /*5050*/  FMUL.FTZ R167, R166, R73 ;  /* 0x00000049a6a77220 */ /* 0x000fe40000410000 */
[----:B------:R-:W-:Y:S02]  /*5060*/  FFMA.FTZ R71, R170, UR24, R71 ;  /* 0x00000018aa477c23 */ /* 0x000fe40008010047 */
[----:B------:R-:W-:-:S02]  /*5070*/  FMUL.FTZ R166, R166, R75 ;  /* 0x0000004ba6a67220 */ /* 0x000fc40000410000 */
[C---:B------:R-:W-:Y:S02]  /*5080*/  FMUL.FTZ R73, R175.reuse, UR24 ;  /* 0x00000018af497c20 */ /* 0x040fe40008410000 */
[----:B------:R-:W-:Y:S02]  /*5090*/  FMUL.FTZ R75, R175, UR23 ;  /* 0x00000017af4b7c20 */ /* 0x000fe40008410000 */
[C---:B------:R-:W-:Y:S02]  /*50a0*/  FMUL.FTZ R165, R164.reuse, R69 ;  /* 0x00000045a4a57220 */ /* 0x040fe40000410000 */
[----:B------:R-:W-:Y:S02]  /*50b0*/  FMUL.FTZ R164, R164, R71 ;  /* 0x00000047a4a47220 */ /* 0x000fe40000410000 */
[----:B------:R-:W-:Y:S02]  /*50c0*/  FMUL.FTZ R69, R177, UR24 ;  /* 0x00000018b1457c20 */ /* 0x000fe40008410000 */
[----:B------:R-:W-:-:S02]  /*50d0*/  FADD.FTZ R162, R86, R86 ;  /* 0x0000005656a27221 */ /* 0x000fc40000010000 */
[C---:B------:R-:W-:Y:S02]  /*50e0*/  FFMA.FTZ R73, R172.reuse, UR23, -R73 ;  /* 0x00000017ac497c23 */ /* 0x040fe40008010849 */
[----:B------:R-:W-:Y:S02]  /*50f0*/  FMUL.FTZ R71, R177, UR23 ;  /* 0x00000017b1477c20 */ /* 0x000fe40008410000 */
[----:B------:R-:W-:Y:S01]  /*5100*/  FFMA.FTZ R75, R172, UR24, R75 ;  /* 0x00000018ac4b7c23 */ /* 0x000fe2000801004b */
[----:B------:R-:W-:Y:S01]  /*5110*/  HADD2.F32 R191, -RZ, R78.H1_H1 ;  /* 0x3000004effbf7230 */ /* 0x000fe20000004100 */
[----:B------:R-:W-:Y:S02]  /*5120*/  FADD.FTZ R182, R50, R50 ;  /* 0x0000003232b67221 */ /* 0x000fe40000010000 */
[----:B------:R-:W-:Y:S02]  /*5130*/  FFMA.FTZ R69, R174, UR23, -R69 ;  /* 0x00000017ae457c23 */ /* 0x000fe40008010845 */
[----:B------:R-:W-:-:S02]  /*5140*/  FMUL.FTZ R163, R162, R73 ;  /* 0x00000049a2a37220 */ /* 0x000fc40000410000 */
[----:B------:R-:W-:Y:S02]  /*5150*/  FFMA.FTZ R71, R174, UR24, R71 ;  /* 0x00000018ae477c23 */ /* 0x000fe40008010047 */
[----:B------:R-:W-:Y:S02]  /*5160*/  FMUL.FTZ R162, R162, R75 ;  /* 0x0000004ba2a27220 */ /* 0x000fe40000410000 */
[C---:B------:R-:W-:Y:S01]  /*5170*/  FMUL.FTZ R73, R185.reuse, UR24 ;  /* 0x00000018b9497c20 */ /* 0x040fe20008410000 */
[----:B------:R-:W-:Y:S01]  /*5180*/  HADD2.F32 R184, -RZ, R78.H0_H0 ;  /* 0x2000004effb87230 */ /* 0x000fe20000004100 */
[----:B------:R-:W-:Y:S01]  /*5190*/  FMUL.FTZ R75, R185, UR23 ;  /* 0x00000017b94b7c20 */ /* 0x000fe20008410000 */
[----:B------:R-:W-:Y:S01]  /*51a0*/  HADD2.F32 R192, -RZ, R80.H1_H1 ;  /* 0x30000050ffc07230 */ /* 0x000fe20000004100 */
[C---:B------:R-:W-:Y:S01]  /*51b0*/  FMUL.FTZ R183, R182.reuse, R69 ;  /* 0x00000045b6b77220 */ /* 0x040fe20000410000 */
[----:B------:R-:W-:Y:S01]  /*51c0*/  HADD2.F32 R193, -RZ, R79.H1_H1 ;  /* 0x3000004fffc17230 */ /* 0x000fe20000004100 */
[----:B------:R-:W-:-:S02]  /*51d0*/  FMUL.FTZ R182, R182, R71 ;  /* 0x00000047b6b67220 */ /* 0x000fc40000410000 */
[C---:B------:R-:W-:Y:S02]  /*51e0*/  FMUL.FTZ R69, R191.reuse, UR24 ;  /* 0x00000018bf457c20 */ /* 0x040fe40008410000 */
[----:B------:R-:W-:Y:S02]  /*51f0*/  FADD.FTZ R180, R48, R48 ;  /* 0x0000003030b47221 */ /* 0x000fe40000010000 */
[C---:B------:R-:W-:Y:S02]  /*5200*/  FFMA.FTZ R73, R176.reuse, UR23, -R73 ;  /* 0x00000017b0497c23 */ /* 0x040fe40008010849 */
[----:B------:R-:W-:Y:S02]  /*5210*/  FMUL.FTZ R71, R191, UR23 ;  /* 0x00000017bf477c20 */ /* 0x000fe40008410000 */
[----:B------:R-:W-:Y:S01]  /*5220*/  FFMA.FTZ R75, R176, UR24, R75 ;  /* 0x00000018b04b7c23 */ /* 0x000fe2000801004b */
[----:B------:R-:W-:Y:S01]  /*5230*/  HADD2.F32 R195, -RZ, R80.H0_H0 ;  /* 0x20000050ffc37230 */ /* 0x000fe20000004100 */
[----:B------:R-:W-:Y:S01]  /*5240*/  FADD.FTZ R178, R46, R46 ;  /* 0x0000002e2eb27221 */ /* 0x000fe20000010000 */
[----:B------:R-:W-:Y:S01]  /*5250*/  HADD2.F32 R190, -RZ, R79.H0_H0 ;  /* 0x2000004fffbe7230 */ /* 0x000fe20000004100 */
[----:B------:R-:W-:-:S02]  /*5260*/  FFMA.FTZ R69, R184, UR23, -R69 ;  /* 0x00000017b8457c23 */ /* 0x000fc40008010845 */
[----:B------:R-:W-:Y:S02]  /*5270*/  FMUL.FTZ R181, R180, R73 ;  /* 0x00000049b4b57220 */ /* 0x000fe40000410000 */
[----:B------:R-:W-:Y:S02]  /*5280*/  FFMA.FTZ R71, R184, UR24, R71 ;  /* 0x00000018b8477c23 */ /* 0x000fe40008010047 */
[----:B------:R-:W-:Y:S02]  /*5290*/  FMUL.FTZ R68, R192, UR24 ;  /* 0x00000018c0447c20 */ /* 0x000fe40008410000 */
[----:B------:R-:W-:Y:S02]  /*52a0*/  FMUL.FTZ R180, R180, R75 ;  /* 0x0000004bb4b47220 */ /* 0x000fe40000410000 */
[C---:B------:R-:W-:Y:S02]  /*52b0*/  FMUL.FTZ R73, R193.reuse, UR24 ;  /* 0x00000018c1497c20 */ /* 0x040fe40008410000 */
[----:B------:R-:W-:Y:S01]  /*52c0*/  FMUL.FTZ R75, R193, UR23 ;  /* 0x00000017c14b7c20 */ /* 0x000fe20008410000 */
[--C-:B------:R-:W-:Y:S01]  /*52d0*/  HADD2.F32 R194, -RZ, R81.reuse.H0_H0 ;  /* 0x20000051ffc27230 */ /* 0x100fe20000004100 */
[C---:B------:R-:W-:Y:S01]  /*52e0*/  FMUL.FTZ R179, R178.reuse, R69 ;  /* 0x00000045b2b37220 */ /* 0x040fe20000410000 */
[----:B------:R-:W-:Y:S01]  /*52f0*/  HADD2.F32 R81, -RZ, R81.H1_H1 ;  /* 0x30000051ff517230 */ /* 0x000fe20000004100 */
[----:B------:R-:W-:-:S02]  /*5300*/  FMUL.FTZ R178, R178, R71 ;  /* 0x00000047b2b27220 */ /* 0x000fc40000410000 */
[----:B------:R-:W-:Y:S02]  /*5310*/  FADD.FTZ R197, R42, R42 ;  /* 0x0000002a2ac57221 */ /* 0x000fe40000010000 */
[----:B------:R-:W-:Y:S01]  /*5320*/  FFMA.FTZ R68, R195, UR23, -R68 ;  /* 0x00000017c3447c23 */ /* 0x000fe20008010844 */
[----:B------:R-:W-:Y:S01]  /*5330*/  HADD2.F32 R220, -RZ, R59.H1_H1 ;  /* 0x3000003bffdc7230 */ /* 0x000fe20000004100 */
[----:B------:R-:W-:Y:S02]  /*5340*/  FADD.FTZ R78, R44, R44 ;  /* 0x0000002c2c4e7221 */ /* 0x000fe40000010000 */
[C---:B------:R-:W-:Y:S02]  /*5350*/  FFMA.FTZ R73, R190.reuse, UR23, -R73 ;  /* 0x00000017be497c23 */ /* 0x040fe40008010849 */
[----:B------:R-:W-:Y:S01]  /*5360*/  FMUL.FTZ R71, R139, R202 ;  /* 0x000000ca8b477220 */ /* 0x000fe20000410000 */
[--C-:B------:R-:W-:Y:S01]  /*5370*/  HADD2.F32 R196, -RZ, R82.reuse.H0_H0 ;  /* 0x20000052ffc47230 */ /* 0x100fe20000004100 */
[----:B------:R-:W-:Y:S01]  /*5380*/  FFMA.FTZ R75, R190, UR24, R75 ;  /* 0x00000018be4b7c23 */ /* 0x000fe2000801004b */
[----:B------:R-:W-:Y:S01]  /*5390*/  HADD2.F32 R198, -RZ, R82.H1_H1 ;  /* 0x30000052ffc67230 */ /* 0x000fe20000004100 */
[----:B------:R-:W-:-:S02]  /*53a0*/  FMUL.FTZ R70, R192, UR23 ;  /* 0x00000017c0467c20 */ /* 0x000fc40008410000 */
[----:B------:R-:W-:Y:S02]  /*53b0*/  FMUL.FTZ R82, R197, R68 ;  /* 0x00000044c5527220 */ /* 0x000fe40000410000 */
[----:B------:R-:W-:Y:S02]  /*53c0*/  FMUL.FTZ R79, R78, R73 ;  /* 0x000000494e4f7220 */ /* 0x000fe40000410000 */
[-C--:B------:R-:W-:Y:S02]  /*53d0*/  FFMA.FTZ R68, R140, R200.reuse, -R71 ;  /* 0x000000c88c447223 */ /* 0x080fe40000010847 */
[----:B------:R-:W-:Y:S02]  /*53e0*/  FMUL.FTZ R78, R78, R75 ;  /* 0x0000004b4e4e7220 */ /* 0x000fe40000410000 */
[----:B------:R-:W-:Y:S02]  /*53f0*/  FFMA.FTZ R70, R195, UR24, R70 ;  /* 0x00000018c3467c23 */ /* 0x000fe40008010046 */
[----:B------:R-:W-:Y:S01]  /*5400*/  FMUL.FTZ R71, R81, UR24 ;  /* 0x0000001851477c20 */ /* 0x000fe20008410000 */
[----:B------:R-:W-:Y:S01]  /*5410*/  BSSY B0, `(.L_x_6707) ;  /* 0x0000016000007945 */ /* 0x000fe20003800000 */
[----:B------:R-:W-:-:S02]  /*5420*/  FMUL.FTZ R69, R139, R200 ;  /* 0x000000c88b457220 */ /* 0x000fc40000410000 */
[----:B------:R-:W-:Y:S02]  /*5430*/  FMUL.FTZ R75, R81, UR23 ;  /* 0x00000017514b7c20 */ /* 0x000fe40008410000 */
[----:B------:R-:W-:Y:S01]  /*5440*/  FMUL.FTZ R220, R220, R25 ;  /* 0x00000019dcdc7220 */ /* 0x000fe20000410000 */
[--C-:B------:R-:W-:Y:S01]  /*5450*/  HADD2.F32 R80, -RZ, R83.reuse.H0_H0 ;  /* 0x20000053ff507230 */ /* 0x100fe20000004100 */
[----:B------:R-:W-:Y:S01]  /*5460*/  FMUL.FTZ R197, R197, R70 ;  /* 0x00000046c5c57220 */ /* 0x000fe20000410000 */
[----:B------:R-:W-:Y:S01]  /*5470*/  HADD2.F32 R83, -RZ, R83.H1_H1 ;  /* 0x30000053ff537230 */ /* 0x000fe20000004100 */
[----:B------:R-:W-:Y:S02]  /*5480*/  FFMA.FTZ R73, R194, UR23, -R71 ;  /* 0x00000017c2497c23 */ /* 0x000fe40008010847 */
[----:B------:R-:W-:Y:S02]  /*5490*/  FFMA.FTZ R69, R140, R202, R69 ;  /* 0x000000ca8c457223 */ /* 0x000fe40000010045 */
[----:B------:R-:W-:-:S02]  /*54a0*/  FADD.FTZ R200, R40, R40 ;  /* 0x0000002828c87221 */ /* 0x000fc40000010000 */
[----:B------:R-:W-:Y:S02]  /*54b0*/  FFMA.FTZ R75, R194, UR24, R75 ;  /* 0x00000018c24b7c23 */ /* 0x000fe4000801004b */
[----:B------:R-:W-:Y:S02]  /*54c0*/  FADD.FTZ R70, R220, R201 ;  /* 0x000000c9dc467221 */ /* 0x000fe40000010000 */
[----:B------:R-:W-:Y:S01]  /*54d0*/  FADD.FTZ R71, RZ, R199 ;  /* 0x000000c7ff477221 */ /* 0x000fe20000010000 */
[----:B------:R-:W-:Y:S05]  /*54e0*/  @P0 BRA `(.L_x_6708) ;  /* 0x0000008000000947 */ /* 0x000fea0003800000 */
[----:B01----:R-:W-:Y:S02]  /*54f0*/  ISETP.NE.AND P0, PT, R96, c[0x0][0x174], PT ;  /* 0x00005d0060007a0c */ /* 0x003fe40003f05270 */
[----:B------:R-:W-:-:S11]  /*5500*/  MOV R76, 0x3f800000 ;  /* 0x3f800000004c7802 */ /* 0x000fd60000000f00 */
[----:B------:R-:W-:-:S04]  /*5510*/  @P0 LEA.HI R72, R96, R96, RZ, 0x1 ;  /* 0x0000006060480211 */ /* 0x000fc800078f08ff */
[----:B------:R-:W-:-:S04]  /*5520*/  @P0 LOP3.LUT R77, R72, 0xfffffe, RZ, 0xc0, !PT ;  /* 0x00fffffe484d0812 */ /* 0x000fc800078ec0ff */
[----:B------:R-:W-:Y:S02]  /*5530*/  @P0 IADD3 R199, -R77, R96, RZ ;  /* 0x000000604dc70210 */ /* 0x000fe40007ffe1ff */
[----:B------:R-:W-:Y:S02]  /*5540*/  MOV R77, RZ ;  /* 0x000000ff004d7202 */ /* 0x000fe40000000f00 */
[----:B------:R-:W-:-:S05]  /*5550*/  @P0 LEA R199, R199, R0, 0x8 ;  /* 0x00000000c7c70211 */ /* 0x000fca00078e40ff */
[----:B------:R0:W1:Y:S02]  /*5560*/  @P0 LDS.64 R76, [R199.X8+0x39e0] ;  /* 0x0039e000c74c0984 */ /* 0x0000640000008a00 */
.L_x_6708:
[----:B01----:R-:W-:Y:S05]  /*5570*/  BSYNC B0 ;  /* 0x0000000000007941 */ /* 0x003fea0003800000 */
.L_x_6707:
[----:B------:R-:W-:Y:S01]  /*5580*/  ISETP.GT.U32.AND P0, PT, R100, 0x1f, PT ;  /* 0x0000001f6400780c */ /* 0x000fe20003f04070 */
[C---:B------:R-:W-:Y:S01]  /*5590*/  FMUL.FTZ R199, R200.reuse, R73 ;  /* 0x00000049c8c77220 */ /* 0x040fe20000410000 */
[----:B------:R0:W-:Y:S01]  /*55a0*/  STS.128 [R100.X16+0x31d0], R68 ;  /* 0x0031d04464007388 */ /* 0x0001e2000000cc00 */
[----:B------:R-:W-:Y:S01]  /*55b0*/  FMUL.FTZ R200, R200, R75 ;  /* 0x0000004bc8c87220 */ /* 0x000fe20000410000 */
[----:B------:R-:W-:Y:S01]  /*55c0*/  BSSY B0, `(.L_x_6709) ;  /* 0x00000ae000007945 */ /* 0x000fe20003800000 */
[C---:B------:R-:W-:Y:S02]  /*55d0*/  FMUL.FTZ R73, R198.reuse, UR24 ;  /* 0x00000018c6497c20 */ /* 0x040fe40008410000 */
[C---:B------:R-:W-:Y:S02]  /*55e0*/  FMUL.FTZ R201, R83.reuse, UR24 ;  /* 0x0000001853c97c20 */ /* 0x040fe40008410000 */
        /* <DEDUP_REMOVED lines=29> */
.L_x_6815:
        /* <DEDUP_REMOVED lines=69> */
.L_x_6816:
[----:B------:R-:W-:Y:S01]  /*5c10*/  MOV R224, R70 ;  /* 0x0000004600e07202 */ /* 0x000fe20000000f00 */
[-C--:B0--3--:R-:W-:Y:S01]  /*5c20*/  FMUL.FTZ R70, R229, R72.reuse ;  /* 0x00000048e5467220 */ /* 0x089fe20000410000 */
[----:B------:R-:W-:Y:S01]  /*5c30*/  ISETP.GE.AND P0, PT, R99, 0x10, PT ;  /* 0x000000106300780c */ /* 0x000fe20003f06270 */
[----:B--2---:R-:W-:-:S02]  /*5c40*/  FMUL.FTZ R68, R225, R72 ;  /* 0x00000048e1447220 */ /* 0x004fc40000410000 */
[C---:B-1----:R-:W-:Y:S02]  /*5c50*/  FFMA.FTZ R222, R71.reuse, R224, R70 ;  /* 0x000000e047de7223 */ /* 0x042fe40000010046 */
[----:B------:R-:W-:Y:S02]  /*5c60*/  FMUL.FTZ R70, R71, R72 ;  /* 0x0000004847467220 */ /* 0x000fe40000410000 */
[C---:B----4-:R-:W-:Y:S02]  /*5c70*/  FFMA.FTZ R69, R227.reuse, R224, R68 ;  /* 0x000000e0e3457223 */ /* 0x050fe40000010044 */
[----:B------:R-:W-:Y:S02]  /*5c80*/  FMUL.FTZ R68, R227, R72 ;  /* 0x00000048e3447220 */ /* 0x000fe40000410000 */
[-C--:B------:R-:W-:Y:S01]  /*5c90*/  FFMA.FTZ R229, R229, R224.reuse, -R70 ;  /* 0x000000e0e5e57223 */ /* 0x080fe20000010846 */
[----:B------:R-:W-:Y:S01]  /*5ca0*/  FSEL R75, R72, R69, !P0 ;  /* 0x00000045484b7208 */ /* 0x000fe20004000000 */
        /* <DEDUP_REMOVED lines=9> */
[----:B-----5:R-:W-:Y:S05]  /*5d40*/  CALL.REL.NOINC `($__internal_163_$__cuda_sm70_shflsync_idx_p) ;  /* 0x0000924000007944 */ /* 0x020fea0003c00000 */
.L_x_6713:
[----:B------:R-:W-:Y:S05]  /*5d50*/  BRA.CONV ~URZ, `(.L_x_6714) ;  /* 0x000000637f007947 */ /* 0x000fea000b800000 */
[----:B-1----:R-:W-:Y:S01]  /*5d60*/  HFMA2.MMA R69, -RZ, RZ, 0, 1.847743988037109375e-06 ;  /* 0x0000001fff457435 */ /* 0x002fe200000001ff */
[----:B------:R-:W-:-:S02]  /*5d70*/  MOV R72, R75 ;  /* 0x0000004b00487202 */ /* 0x000fc40000000f00 */
[----:B------:R-:W-:Y:S02]  /*5d80*/  MOV R70, 0x1f ;  /* 0x0000001f00467802 */ /* 0x000fe40000000f00 */
[----:B------:R-:W-:Y:S02]  /*5d90*/  MOV R71, 0xffffffff ;  /* 0xffffffff00477802 */ /* 0x000fe40000000f00 */
[----:B------:R-:W-:Y:S02]  /*5da0*/  MOV R68, 0x5dc0 ;  /* 0x00005dc000447802 */ /* 0x000fe40000000f00 */
[----:B-----5:R-:W-:Y:S05]  /*5db0*/  CALL.REL.NOINC `($__internal_163_$__cuda_sm70_shflsync_idx_p) ;  /* 0x000091d000007944 */ /* 0x020fea0003c00000 */
.L_x_6714:
[----:B------:R-:W-:Y:S05]  /*5dc0*/  BRA.CONV ~URZ, `(.L_x_6715) ;  /* 0x000000637f007947 */ /* 0x000fea000b800000 */
[----:B-1----:R-:W-:Y:S01]  /*5dd0*/  HFMA2.MMA R69, -RZ, RZ, 0, 1.847743988037109375e-06 ;  /* 0x0000001fff457435 */ /* 0x002fe200000001ff */
[----:B------:R-:W-:Y:S02]  /*5de0*/  MOV R72, R74 ;  /* 0x0000004a00487202 */ /* 0x000fe40000000f00 */
[----:B------:R-:W-:Y:S02]  /*5df0*/  MOV R70, 0x1f ;  /* 0x0000001f00467802 */ /* 0x000fe40000000f00 */
[----:B------:R-:W-:Y:S02]  /*5e00*/  MOV R71, 0xffffffff ;  /* 0xffffffff00477802 */ /* 0x000fe40000000f00 */
[----:B------:R-:W-:-:S02]  /*5e10*/  MOV R68, 0x5e30 ;  /* 0x00005e3000447802 */ /* 0x000fc40000000f00 */
[----:B-----5:R-:W-:Y:S05]  /*5e20*/  CALL.REL.NOINC `($__internal_163_$__cuda_sm70_shflsync_idx_p) ;  /* 0x0000916000007944 */ /* 0x020fea0003c00000 */
.L_x_6715:
[----:B------:R-:W-:Y:S05]  /*5e30*/  BRA.CONV ~URZ, `(.L_x_6716) ;  /* 0x000000637f007947 */ /* 0x000fea000b800000 */
[----:B-1----:R-:W-:Y:S01]  /*5e40*/  HFMA2.MMA R69, -RZ, RZ, 0, 1.847743988037109375e-06 ;  /* 0x0000001fff457435 */ /* 0x002fe200000001ff */
[----:B------:R-:W-:-:S02]  /*5e50*/  MOV R72, R73 ;  /* 0x0000004900487202 */ /* 0x000fc40000000f00 */
[----:B------:R-:W-:Y:S02]  /*5e60*/  MOV R70, 0x1f ;  /* 0x0000001f00467802 */ /* 0x000fe40000000f00 */
[----:B------:R-:W-:Y:S02]  /*5e70*/  MOV R71, 0xffffffff ;  /* 0xffffffff00477802 */ /* 0x000fe40000000f00 */
[----:B------:R-:W-:Y:S02]  /*5e80*/  MOV R68, 0x5ea0 ;  /* 0x00005ea000447802 */ /* 0x000fe40000000f00 */
[----:B-----5:R-:W-:Y:S05]  /*5e90*/  CALL.REL.NOINC `($__internal_163_$__cuda_sm70_shflsync_idx_p) ;  /* 0x000090f000007944 */ /* 0x020fea0003c00000 */
.L_x_6716:
[----:B------:R-:W-:Y:S05]  /*5ea0*/  BRA.DIV ~URZ, `(.L_x_6717) ;  /* 0x00007e727f007947 */ /* 0x000fea000b800000 */
[----:B-----5:R-:W0:Y:S04]  /*5eb0*/  SHFL.IDX PT, R64, R64, RZ, 0x1f ;  /* 0x00001fff40407589 */ /* 0x020e2800000e0000 */
[----:B------:R-:W2:Y:S04]  /*5ec0*/  SHFL.IDX PT, R65, R65, RZ, 0x1f ;  /* 0x00001fff41417589 */ /* 0x000ea800000e0000 */
[----:B------:R-:W3:Y:S04]  /*5ed0*/  SHFL.IDX PT, R66, R66, RZ, 0x1f ;  /* 0x00001fff42427589 */ /* 0x000ee800000e0000 */
[----:B------:R-:W4:Y:S04]  /*5ee0*/  SHFL.IDX PT, R67, R67, RZ, 0x1f ;  /* 0x00001fff43437589 */ /* 0x000f2800000e0000 */
[----:B------:R1:W0:Y:S04]  /*5ef0*/  SHFL.UP PT, R222, R224, 0x1, RZ ;  /* 0x04200000e0de7989 */ /* 0x00022800000e00ff */
[----:B------:R-:W0:Y:S04]  /*5f00*/  SHFL.UP PT, R75, R75, 0x1, RZ ;  /* 0x042000004b4b7989 */ /* 0x000e2800000e00ff */
[----:B------:R-:W0:Y:S04]  /*5f10*/  SHFL.UP PT, R74, R74, 0x1, RZ ;  /* 0x042000004a4a7989 */ /* 0x000e2800000e00ff */
[----:B------:R-:W0:Y:S02]  /*5f20*/  SHFL.UP PT, R73, R73, 0x1, RZ ;  /* 0x0420000049497989 */ /* 0x000e2400000e00ff */
.L_x_6817:
[----:B-12---:R-:W1:Y:S01]  /*5f30*/  LDS.128 R68, [R221+0x31d0] ;  /* 0x0031d000dd447984 */ /* 0x006e620000000c00 */
[----:B0--3--:R-:W-:-:S02]  /*5f40*/  FMUL.FTZ R72, R66, R75 ;  /* 0x0000004b42487220 */ /* 0x009fc40000410000 */
[CC--:B----4-:R-:W-:Y:S02]  /*5f50*/  FMUL.FTZ R223, R67.reuse, R75.reuse ;  /* 0x0000004b43df7220 */ /* 0x0d0fe40000410000 */
        /* <DEDUP_REMOVED lines=20> */
.L_x_6710:
[----:B0-----:R-:W-:Y:S05]  /*60a0*/  BSYNC B0 ;  /* 0x0000000000007941 */ /* 0x001fea0003800000 */
.L_x_6709:
[----:B------:R-:W-:Y:S01]  /*60b0*/  WARPSYNC 0xffffffff ;  /* 0xffffffff00007948 */ /* 0x000fe20003800000 */
[----:B------:R-:W-:Y:S01]  /*60c0*/  BAR.SYNC.DEFER_BLOCKING 0x0 ;  /* 0x0000000000007b1d */ /* 0x000fe20000010000 */
[CC--:B-----5:R-:W-:Y:S01]  /*60d0*/  FMUL.FTZ R64, R139.reuse, R204.reuse ;  /* 0x000000cc8b407220 */ /* 0x0e0fe20000410000 */
        /* <DEDUP_REMOVED lines=45> */
[C---:B------:R-:W-:Y:S02]  /*63b0*/  FFMA.FTZ R72, R114.reuse, R66, -R71 ;  /* 0x0000004272487223 */ /* 0x040fe40000010847 */
[C---:B------:R-:W-:Y:S02]  /*63c0*/  FMUL.FTZ R70, R113.reuse, -R68 ;  /* 0x8000004471467220 */ /* 0x040fe40000410000 */
[----:B------:R-:W-:Y:S02]  /*63d0*/  FMUL.FTZ R66, R113, -R66 ;  /* 0x8000004271427220 */ /* 0x000fe40000410000 */
[----:B------:R-:W-:Y:S02]  /*63e0*/  FFMA.FTZ R68, R114, R68, -R67 ;  /* 0x0000004472447223 */ /* 0x000fe40000010843 */
[----:B0-----:R-:W-:-:S02]  /*63f0*/  FMUL.FTZ R67, R129, R65 ;  /* 0x0000004181437220 */ /* 0x001fc40000410000 */
[----:B------:R-:W-:Y:S02]  /*6400*/  FMUL.FTZ R129, R129, R64 ;  /* 0x0000004081817220 */ /* 0x000fe40000410000 */
[C---:B------:R-:W-:Y:S02]  /*6410*/  FFMA.FTZ R70, R114.reuse, R69, R70 ;  /* 0x0000004572467223 */ /* 0x040fe40000010046 */
[----:B------:R-:W-:Y:S02]  /*6420*/  FFMA.FTZ R73, R114, R73, R66 ;  /* 0x0000004972497223 */ /* 0x000fe40000010042 */
[----:B------:R-:W-:Y:S02]  /*6430*/  FFMA.FTZ R129, R128, R65, R129 ;  /* 0x0000004180817223 */ /* 0x000fe40000010081 */
[----:B------:R-:W-:Y:S02]  /*6440*/  FMUL.FTZ R65, R115, -R70 ;  /* 0x8000004673417220 */ /* 0x000fe40000410000 */
[----:B------:R-:W-:-:S02]  /*6450*/  FADD.FTZ R73, -R178, R73 ;  /* 0x00000049b2497221 */ /* 0x000fc40000010100 */
[----:B------:R-:W-:Y:S02]  /*6460*/  FFMA.FTZ R222, R128, R64, -R67 ;  /* 0x0000004080de7223 */ /* 0x000fe40000010843 */
[-C--:B------:R-:W-:Y:S02]  /*6470*/  FFMA.FTZ R66, R116, R68.reuse, -R65 ;  /* 0x0000004474427223 */ /* 0x080fe40000010841 */
[----:B------:R-:W-:Y:S02]  /*6480*/  FADD.FTZ R72, R179, R72 ;  /* 0x00000048b3487221 */ /* 0x000fe40000010000 */
[C---:B------:R-:W-:Y:S02]  /*6490*/  FMUL.FTZ R67, R115.reuse, -R73 ;  /* 0x8000004973437220 */ /* 0x040fe40000410000 */
[----:B------:R-:W-:Y:S02]  /*64a0*/  FMUL.FTZ R65, R115, -R68 ;  /* 0x8000004473417220 */ /* 0x000fe40000410000 */
[----:B------:R-:W-:-:S02]  /*64b0*/  FADD.FTZ R129, RZ, R129 ;  /* 0x00000081ff817221 */ /* 0x000fc40000010000 */
[----:B------:R-:W-:Y:S02]  /*64c0*/  FADD.FTZ R222, R189, R222 ;  /* 0x000000debdde7221 */ /* 0x000fe40000010000 */
[C---:B------:R-:W-:Y:S02]  /*64d0*/  FFMA.FTZ R68, R116.reuse, R72, -R67 ;  /* 0x0000004874447223 */ /* 0x040fe40000010843 */
[----:B------:R-:W-:Y:S02]  /*64e0*/  FFMA.FTZ R70, R116, R70, R65 ;  /* 0x0000004674467223 */ /* 0x000fe40000010041 */
[----:B------:R-:W-:Y:S02]  /*64f0*/  FMUL.FTZ R72, R115, -R72 ;  /* 0x8000004873487220 */ /* 0x000fe40000410000 */
[C---:B------:R-:W-:Y:S02]  /*6500*/  FMUL.FTZ R65, R137.reuse, R129 ;  /* 0x0000008189417220 */ /* 0x040fe40000410000 */
[----:B------:R-:W-:-:S02]  /*6510*/  FMUL.FTZ R64, R137, R222 ;  /* 0x000000de89407220 */ /* 0x000fc40000410000 */
[----:B------:R-:W-:Y:S02]  /*6520*/  FFMA.FTZ R73, R116, R73, R72 ;  /* 0x0000004974497223 */ /* 0x000fe40000010048 */
[C---:B------:R-:W-:Y:S02]  /*6530*/  FFMA.FTZ R65, R138.reuse, R222, -R65 ;  /* 0x000000de8a417223 */ /* 0x040fe40000010841 */
[----:B------:R-:W-:Y:S02]  /*6540*/  FFMA.FTZ R64, R138, R129, R64 ;  /* 0x000000818a407223 */ /* 0x000fe40000010040 */
[----:B------:R-:W-:Y:S02]  /*6550*/  FMUL.FTZ R67, R117, -R70 ;  /* 0x8000004675437220 */ /* 0x000fe40000410000 */
[----:B------:R-:W-:Y:S02]  /*6560*/  FADD.FTZ R73, -R180, R73 ;  /* 0x00000049b4497221 */ /* 0x000fe40000010100 */
[----:B------:R-:W-:-:S02]  /*6570*/  FADD.FTZ R224, R188, R65 ;  /* 0x00000041bce07221 */ /* 0x000fc40000010000 */
[----:B------:R-:W-:Y:S02]  /*6580*/  FADD.FTZ R128, RZ, R64 ;  /* 0x00000040ff807221 */ /* 0x000fe40000010000 */
[----:B------:R-:W-:Y:S02]  /*6590*/  FFMA.FTZ R64, R118, R66, -R67 ;  /* 0x0000004276407223 */ /* 0x000fe40000010843 */
[----:B------:R-:W-:Y:S02]  /*65a0*/  FADD.FTZ R68, R181, R68 ;  /* 0x00000044b5447221 */ /* 0x000fe40000010000 */
[----:B------:R-:W-:Y:S02]  /*65b0*/  FMUL.FTZ R71, R117, -R73 ;  /* 0x8000004975477220 */ /* 0x000fe40000410000 */
[----:B------:R-:W-:Y:S02]  /*65c0*/  FMUL.FTZ R67, R133, R224 ;  /* 0x000000e085437220 */ /* 0x000fe40000410000 */
[----:B------:R-:W-:-:S02]  /*65d0*/  FMUL.FTZ R69, R117, -R66 ;  /* 0x8000004275457220 */ /* 0x000fc40000410000 */
[----:B------:R-:W-:Y:S02]  /*65e0*/  FMUL.FTZ R65, R133, R128 ;  /* 0x0000008085417220 */ /* 0x000fe40000410000 */
[----:B------:R-:W-:Y:S02]  /*65f0*/  FFMA.FTZ R66, R118, R68, -R71 ;  /* 0x0000004476427223 */ /* 0x000fe40000010847 */
        /* <DEDUP_REMOVED lines=16> */
[C---:B------:R-:W-:Y:S02]  /*6700*/  FFMA.FTZ R68, R120.reuse, R66, -R75 ;  /* 0x0000004278447223 */ /* 0x040fe4000001084b */
[----:B------:R-:W-:Y:S02]  /*6710*/  FFMA.FTZ R71, R120, R64, -R71 ;  /* 0x0000004078477223 */ /* 0x000fe40000010847 */
[C---:B------:R-:W-:Y:S02]  /*6720*/  FMUL.FTZ R66, R119.reuse, -R66 ;  /* 0x8000004277427220 */ /* 0x040fe40000410000 */
[----:B------:R-:W-:Y:S02]  /*6730*/  FMUL.FTZ R64, R119, -R64 ;  /* 0x8000004077407220 */ /* 0x000fe40000410000 */
[----:B------:R-:W-:Y:S02]  /*6740*/  FADD.FTZ R187, RZ, R67 ;  /* 0x00000043ffbb7221 */ /* 0x000fe40000010000 */
[----:B------:R-:W-:-:S02]  /*6750*/  FMUL.FTZ R65, R127, R221 ;  /* 0x000000dd7f417220 */ /* 0x000fc40000410000 */
[C---:B------:R-:W-:Y:S02]  /*6760*/  FFMA.FTZ R73, R120.reuse, R73, R66 ;  /* 0x0000004978497223 */ /* 0x040fe40000010042 */
        /* <DEDUP_REMOVED lines=8> */
[----:B------:R-:W-:Y:S02]  /*67f0*/  FMUL.FTZ R67, R121, -R69 ;  /* 0x8000004579437220 */ /* 0x000fe40000410000 */
[----:B------:R-:W-:Y:S02]  /*6800*/  FADD.FTZ R228, R208, R65 ;  /* 0x00000041d0e47221 */ /* 0x000fe40000010000 */
[----:B------:R-:W-:-:S02]  /*6810*/  FMUL.FTZ R65, R125, R186 ;  /* 0x000000ba7d417220 */ /* 0x000fc40000410000 */
[CC--:B------:R-:W-:Y:S02]  /*6820*/  FFMA.FTZ R66, R122.reuse, R68.reuse, -R75 ;  /* 0x000000447a427223 */ /* 0x0c0fe4000001084b */
[-C--:B------:R-:W-:Y:S02]  /*6830*/  FFMA.FTZ R67, R122, R71.reuse, -R67 ;  /* 0x000000477a437223 */ /* 0x080fe40000010843 */
[C---:B------:R-:W-:Y:S02]  /*6840*/  FMUL.FTZ R68, R121.reuse, -R68 ;  /* 0x8000004479447220 */ /* 0x040fe40000410000 */
        /* <DEDUP_REMOVED lines=55> */
[----:B------:R-:W-:Y:S02]  /*6bc0*/  FMUL.FTZ R64, R117, R234 ;  /* 0x000000ea75407220 */ /* 0x000fe40000410000 */
        /* <DEDUP_REMOVED lines=9> */
[----:B------:R-:W-:Y:S02]  /*6c60*/  FADD.FTZ R73, -R146, R73 ;  /* 0x0000004992497221 */ /* 0x000fe40000010100 */
[C---:B------:R-:W-:Y:S02]  /*6c70*/  FMUL.FTZ R64, R115.reuse, R236 ;  /* 0x000000ec73407220 */ /* 0x040fe40000410000 */
[----:B------:R-:W-:Y:S02]  /*6c80*/  FFMA.FTZ R66, R132, R66, R65 ;  /* 0x0000004284427223 */ /* 0x000fe40000010041 */
[----:B------:R-:W-:-:S02]  /*6c90*/  FMUL.FTZ R65, R115, R211 ;  /* 0x000000d373417220 */ /* 0x000fc40000410000 */
[----:B------:R-:W-:Y:S02]  /*6ca0*/  FADD.FTZ R72, R147, R72 ;  /* 0x0000004893487221 */ /* 0x000fe40000010000 */
[----:B------:R-:W-:Y:S02]  /*6cb0*/  FMUL.FTZ R69, R131, -R73 ;  /* 0x8000004983457220 */ /* 0x000fe40000410000 */
[C---:B------:R-:W-:Y:S02]  /*6cc0*/  FFMA.FTZ R64, R116.reuse, R211, R64 ;  /* 0x000000d374407223 */ /* 0x040fe40000010040 */
[----:B------:R-:W-:Y:S02]  /*6cd0*/  FFMA.FTZ R65, R116, R236, -R65 ;  /* 0x000000ec74417223 */ /* 0x000fe40000010841 */
[----:B------:R-:W-:Y:S02]  /*6ce0*/  FFMA.FTZ R70, R132, R72, -R69 ;  /* 0x0000004884467223 */ /* 0x000fe40000010845 */
[----:B------:R-:W-:-:S02]  /*6cf0*/  FADD.FTZ R212, RZ, R64 ;  /* 0x00000040ffd47221 */ /* 0x000fc40000010000 */
[----:B------:R-:W-:Y:S02]  /*6d00*/  FMUL.FTZ R72, R131, -R72 ;  /* 0x8000004883487220 */ /* 0x000fe40000410000 */
[----:B------:R-:W-:Y:S02]  /*6d10*/  FADD.FTZ R238, R214, R65 ;  /* 0x00000041d6ee7221 */ /* 0x000fe40000010000 */
        /* <DEDUP_REMOVED lines=8> */
[----:B------:R-:W-:Y:S02]  /*6da0*/  FADD.FTZ R70, R149, R70 ;  /* 0x0000004695467221 */ /* 0x000fe40000010000 */
[----:B------:R-:W-:-:S02]  /*6db0*/  FMUL.FTZ R67, R133, -R73 ;  /* 0x8000004985437220 */ /* 0x000fc40000410000 */
[----:B------:R-:W-:Y:S01]  /*6dc0*/  FFMA.FTZ R213, R114, R212, R65 ;  /* 0x000000d472d57223 */ /* 0x000fe20000010041 */
[----:B------:R-:W-:Y:S01]  /*6dd0*/  HFMA2.MMA R65, -RZ, RZ, 0, 0 ;  /* 0x00000000ff417435 */ /* 0x000fe200000001ff */
[----:B------:R-:W-:Y:S02]  /*6de0*/  FADD.FTZ R240, R215, R240 ;  /* 0x000000f0d7f07221 */ /* 0x000fe40000010000 */
[-C--:B------:R-:W-:Y:S02]  /*6df0*/  FMUL.FTZ R64, R133, -R70.reuse ;  /* 0x8000004685407220 */ /* 0x080fe40000410000 */
[----:B------:R-:W-:Y:S02]  /*6e00*/  FFMA.FTZ R72, R136, R70, -R67 ;  /* 0x0000004688487223 */ /* 0x000fe40000010843 */
[----:B------:R-:W-:Y:S02]  /*6e10*/  FADD.FTZ R213, RZ, R213 ;  /* 0x000000d5ffd57221 */ /* 0x000fe40000010000 */
[----:B------:R-:W-:-:S02]  /*6e20*/  FMUL.FTZ R70, R111, R240 ;  /* 0x000000f06f467220 */ /* 0x000fc40000410000 */
[----:B------:R-:W-:Y:S01]  /*6e30*/  FFMA.FTZ R73, R136, R73, R64 ;  /* 0x0000004988497223 */ /* 0x000fe20000010040 */
[----:B------:R-:W-:Y:S01]  /*6e40*/  MOV R64, 0x3f800000 ;  /* 0x3f80000000407802 */ /* 0x000fe20000000f00 */
[-C--:B------:R-:W-:Y:S02]  /*6e50*/  FMUL.FTZ R71, R111, R213.reuse ;  /* 0x000000d56f477220 */ /* 0x080fe40000410000 */
[----:B------:R-:W-:Y:S02]  /*6e60*/  FFMA.FTZ R70, R112, R213, R70 ;  /* 0x000000d570467223 */ /* 0x000fe40000010046 */
[----:B------:R-:W-:Y:S02]  /*6e70*/  FADD.FTZ R73, -R150, R73 ;  /* 0x0000004996497221 */ /* 0x000fe40000010100 */
[----:B------:R-:W-:Y:S02]  /*6e80*/  FADD.FTZ R72, R151, R72 ;  /* 0x0000004897487221 */ /* 0x000fe40000010000 */
[----:B------:R-:W-:-:S02]  /*6e90*/  FFMA.FTZ R71, R112, R240, -R71 ;  /* 0x000000f070477223 */ /* 0x000fc40000010847 */
[----:B------:R-:W-:Y:S02]  /*6ea0*/  FADD.FTZ R214, RZ, R70 ;  /* 0x00000046ffd67221 */ /* 0x000fe40000010000 */
[C---:B------:R-:W-:Y:S02]  /*6eb0*/  FMUL.FTZ R75, R137.reuse, -R73 ;  /* 0x80000049894b7220 */ /* 0x040fe40000410000 */
[----:B------:R-:W-:Y:S02]  /*6ec0*/  FMUL.FTZ R70, R137, -R72 ;  /* 0x8000004889467220 */ /* 0x000fe40000410000 */
[----:B------:R-:W-:Y:S02]  /*6ed0*/  FADD.FTZ R242, R206, R71 ;  /* 0x00000047cef27221 */ /* 0x000fe40000010000 */
[----:B------:R-:W-:Y:S02]  /*6ee0*/  FMUL.FTZ R71, R143, R214 ;  /* 0x000000d68f477220 */ /* 0x000fe40000410000 */
[----:B------:R-:W-:-:S02]  /*6ef0*/  FFMA.FTZ R74, R138, R72, -R75 ;  /* 0x000000488a4a7223 */ /* 0x000fc4000001084b */
[----:B------:R-:W-:Y:S02]  /*6f00*/  FFMA.FTZ R75, R138, R73, R70 ;  /* 0x000000498a4b7223 */ /* 0x000fe40000010046 */
[----:B------:R-:W-:Y:S02]  /*6f10*/  FFMA.FTZ R70, R144, R242, -R71 ;  /* 0x000000f290467223 */ /* 0x000fe40000010847 */
[----:B------:R-:W-:Y:S02]  /*6f20*/  FFMA.FTZ R69, R136, R66, R69 ;  /* 0x0000004288457223 */ /* 0x000fe40000010045 */
[----:B------:R-:W-:Y:S01]  /*6f30*/  FMUL.FTZ R71, R143, R242 ;  /* 0x000000f28f477220 */ /* 0x000fe20000410000 */
[----:B------:R-:W-:Y:S01]  /*6f40*/  CS2R R66, SRZ ;  /* 0x0000000000427805 */ /* 0x000fe2000001ff00 */
[----:B------:R-:W-:Y:S02]  /*6f50*/  FMUL.FTZ R73, R137, -R69 ;  /* 0x8000004589497220 */ /* 0x000fe40000410000 */
[----:B------:R-:W-:-:S02]  /*6f60*/  FFMA.FTZ R206, R144, R214, R71 ;  /* 0x000000d690ce7223 */ /* 0x000fc40000010047 */
[----:B------:R-:W-:Y:S01]  /*6f70*/  FADD.FTZ R207, R207, R70 ;  /* 0x00000046cfcf7221 */ /* 0x000fe20000010000 */
[----:B------:R0:W1:Y:S01]  /*6f80*/  @!P0 LDS.128 R64, [R0.X16+0x4be0] ;  /* 0x004be00000408984 */ /* 0x000062000000cc00 */
[-C--:B------:R-:W-:Y:S01]  /*6f90*/  FMUL.FTZ R72, R137, -R68.reuse ;  /* 0x8000004489487220 */ /* 0x080fe20000410000 */
[----:B------:R-:W-:Y:S01]  /*6fa0*/  ISETP.GT.U32.AND P0, PT, R100, 0x1f, PT ;  /* 0x0000001f6400780c */ /* 0x000fe20003f04070 */
[C---:B------:R-:W-:Y:S02]  /*6fb0*/  FFMA.FTZ R68, R138.reuse, R68, -R73 ;  /* 0x000000448a447223 */ /* 0x040fe40000010849 */
[----:B------:R-:W-:Y:S02]  /*6fc0*/  FADD.FTZ R206, RZ, R206 ;  /* 0x000000ceffce7221 */ /* 0x000fe40000010000 */
[----:B------:R-:W-:Y:S02]  /*6fd0*/  FMUL.FTZ R73, R141, R207 ;  /* 0x000000cf8d497220 */ /* 0x000fe40000410000 */
[----:B------:R-:W-:-:S02]  /*6fe0*/  FFMA.FTZ R69, R138, R69, R72 ;  /* 0x000000458a457223 */ /* 0x000fc40000010048 */
[-C--:B------:R-:W-:Y:S02]  /*6ff0*/  FMUL.FTZ R72, R141, R206.reuse ;  /* 0x000000ce8d487220 */ /* 0x080fe40000410000 */
[C---:B------:R-:W-:Y:S02]  /*7000*/  FFMA.FTZ R73, R142.reuse, R206, R73 ;  /* 0x000000ce8e497223 */ /* 0x040fe40000010049 */
[----:B------:R-:W-:Y:S02]  /*7010*/  FFMA.FTZ R72, R142, R207, -R72 ;  /* 0x000000cf8e487223 */ /* 0x000fe40000010848 */
[----:B------:R-:W-:Y:S02]  /*7020*/  FADD.FTZ R215, RZ, R73 ;  /* 0x00000049ffd77221 */ /* 0x000fe40000010000 */
[----:B------:R-:W-:Y:S02]  /*7030*/  FADD.FTZ R71, -R152, R75 ;  /* 0x0000004b98477221 */ /* 0x000fe40000010100 */
[----:B------:R-:W-:-:S02]  /*7040*/  FADD.FTZ R70, R153, R74 ;  /* 0x0000004a99467221 */ /* 0x000fc40000010000 */
[----:B------:R-:W-:Y:S02]  /*7050*/  FADD.FTZ R205, R205, R72 ;  /* 0x00000048cdcd7221 */ /* 0x000fe40000010000 */
        /* <DEDUP_REMOVED lines=8> */
[----:B-1----:R-:W-:-:S05]  /*70e0*/  SHF.L.U32 R227, R100, 0x5, RZ ;  /* 0x0000000564e37819 */ /* 0x002fca00000006ff */
[----:B0-----:R-:W-:Y:S04]  /*70f0*/  LDS.128 R68, [R227+0x35e0] ;  /* 0x0035e000e3447984 */ /* 0x001fe80000000c00 */
        /* <DEDUP_REMOVED lines=15> */
.L_x_6818:
[----:B------:R-:W-:Y:S05]  /*71f0*/  BRA.DIV ~URZ, `(.L_x_6721) ;  /* 0x00006f327f007947 */ /* 0x000fea000b800000 */
[----:B------:R2:W3:Y:S04]  /*7200*/  SHFL.DOWN PT, R73, R244, 0x1, 0x1f ;  /* 0x08201f00f4497f89 */ /* 0x0004e800000e0000 */
[----:B------:R2:W4:Y:S04]  /*7210*/  SHFL.DOWN PT, R231, R229, 0x1, 0x1f ;  /* 0x08201f00e5e77f89 */ /* 0x00052800000e0000 */
[----:B------:R2:W0:Y:S02]  /*7220*/  SHFL.DOWN PT, R237, R245, 0x1, 0x1f ;  /* 0x08201f00f5ed7f89 */ /* 0x00042400000e0000 */
.L_x_6819:
[----:B------:R-:W-:Y:S01]  /*7230*/  LOP3.LUT R68, R100, 0x1f, RZ, 0xc0, !PT ;  /* 0x0000001f64447812 */ /* 0x000fe200078ec0ff */
[----:B------:R-:W-:Y:S03]  /*7240*/  BSSY B1, `(.L_x_6722) ;  /* 0x000000e000017945 */ /* 0x000fe60003800000 */
[----:B------:R-:W-:Y:S01]  /*7250*/  ISETP.GT.U32.AND P1, PT, R68, 0x1d, PT ;  /* 0x0000001d4400780c */ /* 0x000fe20003f24070 */
[----:B------:R-:W-:Y:S07]  /*7260*/  @!P0 BRA `(.L_x_6723) ;  /* 0x000000b000008947 */ /* 0x000fee0003800000 */
        /* <DEDUP_REMOVED lines=11> */
.L_x_6723:
[----:B------:R-:W-:Y:S05]  /*7320*/  BSYNC B1 ;  /* 0x0000000000017941 */ /* 0x000fea0003800000 */
.L_x_6722:
[----:B------:R-:W-:Y:S05]  /*7330*/  BRA.DIV ~URZ, `(.L_x_6724) ;  /* 0x00006f427f007947 */ /* 0x000fea000b800000 */
[----:B---3--:R3:W2:Y:S04]  /*7340*/  SHFL.DOWN PT, R73, R246, 0x2, 0x1f ;  /* 0x08401f00f6497f89 */ /* 0x0086a800000e0000 */
[----:B-1----:R3:W1:Y:S04]  /*7350*/  SHFL.DOWN PT, R71, R244, 0x2, 0x1f ;  /* 0x08401f00f4477f89 */ /* 0x00266800000e0000 */
[----:B----4-:R3:W4:Y:S04]  /*7360*/  SHFL.DOWN PT, R231, R229, 0x2, 0x1f ;  /* 0x08401f00e5e77f89 */ /* 0x01072800000e0000 */
[----:B0-----:R3:W0:Y:S02]  /*7370*/  SHFL.DOWN PT, R237, R245, 0x2, 0x1f ;  /* 0x08401f00f5ed7f89 */ /* 0x00162400000e0000 */
.L_x_6820:
[----:B------:R-:W-:Y:S01]  /*7380*/  LOP3.LUT R68, R100, 0x1f, RZ, 0xc0, !PT ;  /* 0x0000001f64447812 */ /* 0x000fe200078ec0ff */
[----:B------:R-:W-:Y:S03]  /*7390*/  BSSY B1, `(.L_x_6725) ;  /* 0x000000e000017945 */ /* 0x000fe60003800000 */
[----:B------:R-:W-:Y:S01]  /*73a0*/  ISETP.GT.U32.AND P0, PT, R68, 0x1b, PT ;  /* 0x0000001b4400780c */ /* 0x000fe20003f04070 */
[----:B------:R-:W-:Y:S07]  /*73b0*/  @P1 BRA `(.L_x_6726) ;  /* 0x000000b000001947 */ /* 0x000fee0003800000 */
        /* <DEDUP_REMOVED lines=11> */
.L_x_6726:
[----:B------:R-:W-:Y:S05]  /*7470*/  BSYNC B1 ;  /* 0x0000000000017941 */ /* 0x000fea0003800000 */
.L_x_6725:
[----:B------:R-:W-:Y:S05]  /*7480*/  BRA.DIV ~URZ, `(.L_x_6727) ;  /* 0x00006fb27f007947 */ /* 0x000fea000b800000 */
[----:B--2---:R2:W3:Y:S02]  /*7490*/  SHFL.DOWN PT, R73, R246, 0x4, 0x1f ;  /* 0x08801f00f6497f89 */ /* 0x0044e400000e0000 */
.L_x_6821:
[----:B------:R-:W-:Y:S05]  /*74a0*/  BRA.DIV ~URZ, `(.L_x_6728) ;  /* 0x000070127f007947 */ /* 0x000fea000b800000 */
[----:B-1----:R1:W2:Y:S04]  /*74b0*/  SHFL.DOWN PT, R71, R244, 0x4, 0x1f ;  /* 0x08801f00f4477f89 */ /* 0x0022a800000e0000 */
[----:B----4-:R1:W4:Y:S04]  /*74c0*/  SHFL.DOWN PT, R231, R229, 0x4, 0x1f ;  /* 0x08801f00e5e77f89 */ /* 0x01032800000e0000 */
[----:B0-----:R1:W0:Y:S02]  /*74d0*/  SHFL.DOWN PT, R237, R245, 0x4, 0x1f ;  /* 0x08801f00f5ed7f89 */ /* 0x00122400000e0000 */
.L_x_6822:
[----:B------:R-:W-:Y:S01]  /*74e0*/  LOP3.LUT R68, R100, 0x1f, RZ, 0xc0, !PT ;  /* 0x0000001f64447812 */ /* 0x000fe200078ec0ff */
[----:B------:R-:W-:Y:S03]  /*74f0*/  BSSY B1, `(.L_x_6729) ;  /* 0x000000e000017945 */ /* 0x000fe60003800000 */
[----:B------:R-:W-:Y:S01]  /*7500*/  ISETP.GT.U32.AND P1, PT, R68, 0x17, PT ;  /* 0x000000174400780c */ /* 0x000fe20003f24070 */
[----:B------:R-:W-:Y:S07]  /*7510*/  @P0 BRA `(.L_x_6730) ;  /* 0x000000b000000947 */ /* 0x000fee0003800000 */
[C---:B0-----:R-:W-:Y:S02]  /*7520*/  FMUL.FTZ R68, R244.reuse, R237 ;  /* 0x000000edf4447220 */ /* 0x041fe40000410000 */
[----:B----4-:R-:W-:-:S02]  /*7530*/  FMUL.FTZ R69, R244, R231 ;  /* 0x000000e7f4457220 */ /* 0x010fc40000410000 */
[----:B------:R-:W-:Y:S02]  /*7540*/  FFMA.FTZ R70, R246, R231, -R68 ;  /* 0x000000e7f6467223 */ /* 0x000fe40000010844 */
        /* <DEDUP_REMOVED lines=8> */
.L_x_6730:
[----:B------:R-:W-:Y:S05]  /*75d0*/  BSYNC B1 ;  /* 0x0000000000017941 */ /* 0x000fea0003800000 */
.L_x_6729:
[----:B------:R-:W-:Y:S05]  /*75e0*/  BRA.DIV ~URZ, `(.L_x_6731) ;  /* 0x000070227f007947 */ /* 0x000fea000b800000 */
[----:B---3--:R3:W1:Y:S04]  /*75f0*/  SHFL.DOWN PT, R73, R246, 0x8, 0x1f ;  /* 0x09001f00f6497f89 */ /* 0x00866800000e0000 */
[----:B--2---:R3:W2:Y:S04]  /*7600*/  SHFL.DOWN PT, R71, R244, 0x8, 0x1f ;  /* 0x09001f00f4477f89 */ /* 0x0046a800000e0000 */
[----:B----4-:R3:W4:Y:S04]  /*7610*/  SHFL.DOWN PT, R231, R229, 0x8, 0x1f ;  /* 0x09001f00e5e77f89 */ /* 0x01072800000e0000 */
[----:B0-----:R3:W0:Y:S02]  /*7620*/  SHFL.DOWN PT, R237, R245, 0x8, 0x1f ;  /* 0x09001f00f5ed7f89 */ /* 0x00162400000e0000 */
.L_x_6823:
        /* <DEDUP_REMOVED lines=15> */
.L_x_6733:
[----:B------:R-:W-:Y:S05]  /*7720*/  BSYNC B1 ;  /* 0x0000000000017941 */ /* 0x000fea0003800000 */
.L_x_6732:
[----:B------:R-:W-:Y:S05]  /*7730*/  BRA.DIV ~URZ, `(.L_x_6734) ;  /* 0x000070927f007947 */ /* 0x000fea000b800000 */
[----:B--2---:R2:W3:Y:S02]  /*7740*/  SHFL.DOWN PT, R71, R246, 0x10, 0x1f ;  /* 0x0a001f00f6477f89 */ /* 0x0044e400000e0000 */
.L_x_6824:
[----:B------:R-:W-:Y:S05]  /*7750*/  BRA.DIV ~URZ, `(.L_x_6735) ;  /* 0x000070f27f007947 */ /* 0x000fea000b800000 */
[----:B-1----:R1:W2:Y:S04]  /*7760*/  SHFL.DOWN PT, R73, R244, 0x10, 0x1f ;  /* 0x0a001f00f4497f89 */ /* 0x0022a800000e0000 */
[----:B----4-:R1:W4:Y:S04]  /*7770*/  SHFL.DOWN PT, R231, R229, 0x10, 0x1f ;  /* 0x0a001f00e5e77f89 */ /* 0x01032800000e0000 */
[----:B0-----:R1:W0:Y:S02]  /*7780*/  SHFL.DOWN PT, R237, R245, 0x10, 0x1f ;  /* 0x0a001f00f5ed7f89 */ /* 0x00122400000e0000 */
.L_x_6825:
[----:B------:R-:W-:Y:S01]  /*7790*/  BSSY B1, `(.L_x_6736) ;  /* 0x000000d000017945 */ /* 0x000fe20003800000 */
[----:B------:R-:W-:Y:S05]  /*77a0*/  @P0 BRA `(.L_x_6737) ;  /* 0x000000b000000947 */ /* 0x000fea0003800000 */
        /* <DEDUP_REMOVED lines=11> */
.L_x_6737:
[----:B------:R-:W-:Y:S05]  /*7860*/  BSYNC B1 ;  /* 0x0000000000017941 */ /* 0x000fea0003800000 */
.L_x_6736:
[----:B------:R-:W-:Y:S05]  /*7870*/  BRA.DIV ~URZ, `(.L_x_6738) ;  /* 0x000071227f007947 */ /* 0x000fea000b800000 */
[----:B------:R-:W5:Y:S04]  /*7880*/  SHFL.IDX PT, R250, R244, RZ, 0x1f ;  /* 0x00001ffff4fa7589 */ /* 0x000f6800000e0000 */
[----:B------:R-:W1:Y:S04]  /*7890*/  SHFL.IDX PT, R235, R246, RZ, 0x1f ;  /* 0x00001ffff6eb7589 */ /* 0x000e6800000e0000 */
[----:B----4-:R-:W4:Y:S04]  /*78a0*/  SHFL.IDX PT, R231, R245, RZ, 0x1f ;  /* 0x00001ffff5e77589 */ /* 0x010f2800000e0000 */
[----:B0-----:R-:W0:Y:S04]  /*78b0*/  SHFL.DOWN PT, R237, R245, 0x1, 0x1f ;  /* 0x08201f00f5ed7f89 */ /* 0x001e2800000e0000 */
[----:B------:R-:W3:Y:S04]  /*78c0*/  SHFL.IDX PT, R75, R64, RZ, 0x1f ;  /* 0x00001fff404b7589 */ /* 0x000ee800000e0000 */
[----:B------:R-:W2:Y:S04]  /*78d0*/  SHFL.IDX PT, R74, R66, RZ, 0x1f ;  /* 0x00001fff424a7589 */ /* 0x000ea800000e0000 */
[----:B------:R-:W0:Y:S01]  /*78e0*/  SHFL.IDX PT, R247, R67, RZ, 0x1f ;  /* 0x00001fff43f77589 */ /* 0x000e2200000e0000 */
[----:B-----5:R-:W-:-:S02]  /*78f0*/  FMUL.FTZ R68, R67, R250 ;  /* 0x000000fa43447220 */ /* 0x020fc40000410000 */
[-C--:B------:R-:W-:Y:S01]  /*7900*/  FMUL.FTZ R248, R66, R250.reuse ;  /* 0x000000fa42f87220 */ /* 0x080fe20000410000 */
[----:B--2---:R-:W2:Y:S03]  /*7910*/  SHFL.IDX PT, R73, R65, RZ, 0x1f ;  /* 0x00001fff41497589 */ /* 0x004ea600000e0000 */
[----:B-1----:R-:W-:Y:S01]  /*7920*/  FFMA.FTZ R248, R67, R235, R248 ;  /* 0x000000eb43f87223 */ /* 0x002fe200000100f8 */
[----:B------:R1:W0:Y:S04]  /*7930*/  SHFL.DOWN PT, R241, R244, 0x1, 0x1f ;  /* 0x08201f00f4f17f89 */ /* 0x00022800000e0000 */
[----:B------:R5:W0:Y:S04]  /*7940*/  SHFL.DOWN PT, R239, R246, 0x1, 0x1f ;  /* 0x08201f00f6ef7f89 */ /* 0x000a2800000e0000 */
[----:B------:R-:W0:Y:S01]  /*7950*/  SHFL.IDX PT, R233, R229, RZ, 0x1f ;  /* 0x00001fffe5e97589 */ /* 0x000e2200000e0000 */
[----:B-1-3--:R-:W-:-:S02]  /*7960*/  FMUL.FTZ R244, R64, R250 ;  /* 0x000000fa40f47220 */ /* 0x00afc40000410000 */
[----:B------:R-:W-:Y:S01]  /*7970*/  FMUL.FTZ R250, R65, R250 ;  /* 0x000000fa41fa7220 */ /* 0x000fe20000410000 */
[----:B------:R1:W3:Y:S01]  /*7980*/  SHFL.DOWN PT, R243, R229, 0x1, 0x1f ;  /* 0x08201f00e5f37f89 */ /* 0x0002e200000e0000 */
[-C--:B-----5:R-:W-:Y:S02]  /*7990*/  FFMA.FTZ R246, R66, R235.reuse, -R68 ;  /* 0x000000eb42f67223 */ /* 0x0a0fe40000010844 */
[----:B-1----:R-:W-:Y:S02]  /*79a0*/  FMUL.FTZ R229, R64, R235 ;  /* 0x000000eb40e57220 */ /* 0x002fe40000410000 */
.L_x_6826:
[----:B--2-4-:R1:W2:Y:S01]  /*79b0*/  LDS.128 R68, [R227+0x35f0] ;  /* 0x0035f000e3447984 */ /* 0x0142a20000000c00 */
[----:B------:R-:W-:Y:S01]  /*79c0*/  ISETP.NE.AND P0, PT, R100, 0x1f, PT ;  /* 0x0000001f6400780c */ /* 0x000fe20003f05270 */
[----:B------:R-:W-:Y:S01]  /*79d0*/  BSSY B1, `(.L_x_6739) ;  /* 0x000000e000017945 */ /* 0x000fe20003800000 */
[----:B------:R-:W-:Y:S02]  /*79e0*/  MOV R72, R75 ;  /* 0x0000004b00487202 */ /* 0x000fe40000000f00 */
[----:B0-----:R-:W-:-:S09]  /*79f0*/  MOV R75, R247 ;  /* 0x000000f7004b7202 */ /* 0x001fd20000000f00 */
        /* <DEDUP_REMOVED lines=9> */
[----:B---3--:R-:W-:Y:S02]  /*7a90*/  FADD.FTZ R74, R74, R243 ;  /* 0x000000f34a4a7221 */ /* 0x008fe40000010000 */
[----:B------:R-:W-:Y:S02]  /*7aa0*/  FADD.FTZ R75, R252, R237 ;  /* 0x000000edfc4b7221 */ /* 0x000fe40000010000 */
.L_x_6740:
[----:B-1----:R-:W-:Y:S05]  /*7ab0*/  BSYNC B1 ;  /* 0x0000000000017941 */ /* 0x002fea0003800000 */
.L_x_6739:
        /* <DEDUP_REMOVED lines=16> */
.L_x_6719:
[----:B-1----:R-:W-:Y:S05]  /*7bc0*/  BSYNC B0 ;  /* 0x0000000000007941 */ /* 0x002fea0003800000 */
.L_x_6718:
[C---:B0-----:R-:W-:Y:S01]  /*7bd0*/  FMUL.FTZ R69, R145.reuse, R129 ;  /* 0x0000008191457220 */ /* 0x041fe20000410000 */
[----:B------:R-:W-:Y:S01]  /*7be0*/  WARPSYNC 0xffffffff ;  /* 0xffffffff00007948 */ /* 0x000fe20003800000 */
[-C--:B------:R-:W-:Y:S01]  /*7bf0*/  FMUL.FTZ R145, R145, R222.reuse ;  /* 0x000000de91917220 */ /* 0x080fe20000410000 */
[----:B------:R-:W-:Y:S01]  /*7c00*/  BAR.SYNC.DEFER_BLOCKING 0x0 ;  /* 0x0000000000007b1d */ /* 0x000fe20000010000 */
[----:B------:R-:W-:Y:S01]  /*7c10*/  FMUL.FTZ R75, R173, R189 ;  /* 0x000000bdad4b7220 */ /* 0x000fe20000410000 */
[----:B------:R-:W-:Y:S01]  /*7c20*/  MOV R229, c[0x0][0x2bc] ;  /* 0x0000af0000e57a02 */ /* 0x000fe20000000f00 */
[----:B------:R-:W-:Y:S01]  /*7c30*/  FFMA.FTZ R68, R134, R222, -R69 ;  /* 0x000000de86447223 */ /* 0x000fe20000010845 */
[----:B------:R-:W-:Y:S01]  /*7c40*/  ISETP.NE.AND P1, PT, R100, RZ, PT ;  /* 0x000000ff6400720c */ /* 0x000fe20003f25270 */
[----:B------:R-:W-:Y:S01]  /*7c50*/  FFMA.FTZ R134, R134, R129, R145 ;  /* 0x0000008186867223 */ /* 0x000fe20000010091 */
[----:B------:R-:W-:Y:S01]  /*7c60*/  SHF.R.U32.HI R231, RZ, 0x1, R229 ;  /* 0x00000001ffe77819 */ /* 0x000fe200000116e5 */
[----:B------:R-:W-:Y:S01]  /*7c70*/  FMUL.FTZ R145, R171, R208 ;  /* 0x000000d0ab917220 */ /* 0x000fe20000410000 */
[----:B------:R-:W-:Y:S01]  /*7c80*/  BSSY B0, `(.L_x_6741) ;  /* 0x000022c000007945 */ /* 0x000fe20003800000 */
[----:B------:R-:W-:-:S02]  /*7c90*/  FFMA.FTZ R72, R170, R230, -R75 ;  /* 0x000000e6aa487223 */ /* 0x000fc4000001084b */
[----:B------:R-:W-:Y:S02]  /*7ca0*/  FMUL.FTZ R171, R171, R223 ;  /* 0x000000dfabab7220 */ /* 0x000fe40000410000 */
[----:B------:R-:W-:Y:S02]  /*7cb0*/  FMUL.FTZ R75, R175, R210 ;  /* 0x000000d2af4b7220 */ /* 0x000fe40000410000 */
[----:B------:R-:W-:Y:S02]  /*7cc0*/  FMUL.FTZ R173, R173, R230 ;  /* 0x000000e6adad7220 */ /* 0x000fe40000410000 */
[----:B------:R-:W-:Y:S02]  /*7cd0*/  FMUL.FTZ R175, R175, R232 ;  /* 0x000000e8afaf7220 */ /* 0x000fe40000410000 */
[C---:B------:R-:W-:Y:S02]  /*7ce0*/  FMUL.FTZ R70, R155.reuse, R128 ;  /* 0x000000809b467220 */ /* 0x040fe40000410000 */
[----:B------:R-:W-:-:S02]  /*7cf0*/  FMUL.FTZ R155, R155, R224 ;  /* 0x000000e09b9b7220 */ /* 0x000fc40000410000 */
[C---:B------:R-:W-:Y:S02]  /*7d00*/  FFMA.FTZ R145, R160.reuse, R223, -R145 ;  /* 0x000000dfa0917223 */ /* 0x040fe40000010891 */
[----:B------:R-:W-:Y:S02]  /*7d10*/  FFMA.FTZ R160, R160, R208, R171 ;  /* 0x000000d0a0a07223 */ /* 0x000fe400000100ab */
[----:B------:R-:W-:Y:S02]  /*7d20*/  FFMA.FTZ R74, R172, R232, -R75 ;  /* 0x000000e8ac4a7223 */ /* 0x000fe4000001084b */
[----:B------:R-:W-:Y:S02]  /*7d30*/  FFMA.FTZ R170, R170, R189, R173 ;  /* 0x000000bdaaaa7223 */ /* 0x000fe400000100ad */
[----:B------:R-:W-:Y:S02]  /*7d40*/  FFMA.FTZ R172, R172, R210, R175 ;  /* 0x000000d2acac7223 */ /* 0x000fe400000100af */
[----:B------:R-:W-:-:S02]  /*7d50*/  FMUL.FTZ R171, R81, R206 ;  /* 0x000000ce51ab7220 */ /* 0x000fc40000410000 */
[----:B------:R-:W-:Y:S02]  /*7d60*/  FFMA.FTZ R69, R135, R224, -R70 ;  /* 0x000000e087457223 */ /* 0x000fe40000010846 */
[----:B------:R-:W-:Y:S02]  /*7d70*/  FMUL.FTZ R73, R161, R186 ;  /* 0x000000baa1497220 */ /* 0x000fe40000410000 */
[----:B------:R-:W-:Y:S02]  /*7d80*/  FMUL.FTZ R173, R81, R207 ;  /* 0x000000cf51ad7220 */ /* 0x000fe40000410000 */
[----:B------:R-:W-:Y:S02]  /*7d90*/  FMUL.FTZ R175, R198, R215 ;  /* 0x000000d7c6af7220 */ /* 0x000fe40000410000 */
[----:B------:R-:W-:Y:S02]  /*7da0*/  FMUL.FTZ R71, R157, R188 ;  /* 0x000000bc9d477220 */ /* 0x000fe40000410000 */
[----:B------:R-:W-:-:S02]  /*7db0*/  FFMA.FTZ R135, R135, R128, R155 ;  /* 0x0000008087877223 */ /* 0x000fc4000001009b */
[----:B------:R-:W-:Y:S02]  /*7dc0*/  FMUL.FTZ R161, R161, R228 ;  /* 0x000000e4a1a17220 */ /* 0x000fe40000410000 */
[----:B------:R-:W-:Y:S02]  /*7dd0*/  FMUL.FTZ R157, R157, R226 ;  /* 0x000000e29d9d7220 */ /* 0x000fe40000410000 */
[C---:B------:R-:W-:Y:S02]  /*7de0*/  FMUL.FTZ R155, R177.reuse, R209 ;  /* 0x000000d1b19b7220 */ /* 0x040fe40000410000 */
[----:B------:R-:W-:Y:S02]  /*7df0*/  FMUL.FTZ R177, R177, R234 ;  /* 0x000000eab1b17220 */ /* 0x000fe40000410000 */
[----:B------:R-:W-:Y:S02]  /*7e00*/  FFMA.FTZ R81, R194, R207, -R171 ;  /* 0x000000cfc2517223 */ /* 0x000fe400000108ab */
[----:B------:R-:W-:-:S02]  /*7e10*/  FFMA.FTZ R73, R158, R228, -R73 ;  /* 0x000000e49e497223 */ /* 0x000fc40000010849 */
[----:B------:R-:W-:Y:S02]  /*7e20*/  FFMA.FTZ R194, R194, R206, R173 ;  /* 0x000000cec2c27223 */ /* 0x000fe400000100ad */
[----:B------:R-:W-:Y:S02]  /*7e30*/  FFMA.FTZ R171, R196, R205, -R175 ;  /* 0x000000cdc4ab7223 */ /* 0x000fe400000108af */
[----:B------:R-:W-:Y:S02]  /*7e40*/  FFMA.FTZ R70, R154, R226, -R71 ;  /* 0x000000e29a467223 */ /* 0x000fe40000010847 */
[----:B------:R-:W-:Y:S02]  /*7e50*/  FFMA.FTZ R158, R158, R186, R161 ;  /* 0x000000ba9e9e7223 */ /* 0x000fe400000100a1 */
[C---:B------:R-:W-:Y:S02]  /*7e60*/  FMUL.FTZ R173, R129.reuse, UR24 ;  /* 0x0000001881ad7c20 */ /* 0x040fe40008410000 */
[----:B------:R-:W-:-:S02]  /*7e70*/  FMUL.FTZ R175, R129, UR23 ;  /* 0x0000001781af7c20 */ /* 0x000fc40008410000 */
[----:B------:R-:W-:Y:S02]  /*7e80*/  FFMA.FTZ R154, R154, R188, R157 ;  /* 0x000000bc9a9a7223 */ /* 0x000fe4000001009d */
[----:B------:R-:W-:Y:S02]  /*7e90*/  FFMA.FTZ R75, R174, R234, -R155 ;  /* 0x000000eaae4b7223 */ /* 0x000fe4000001089b */
[----:B------:R-:W-:Y:S02]  /*7ea0*/  FMUL.FTZ R161, R192, R214 ;  /* 0x000000d6c0a17220 */ /* 0x000fe40000410000 */
[----:B------:R-:W-:Y:S02]  /*7eb0*/  FFMA.FTZ R174, R174, R209, R177 ;  /* 0x000000d1aeae7223 */ /* 0x000fe400000100b1 */
[----:B------:R-:W-:Y:S02]  /*7ec0*/  FMUL.FTZ R157, R191, R212 ;  /* 0x000000d4bf9d7220 */ /* 0x000fe40000410000 */
[----:B------:R-:W-:-:S02]  /*7ed0*/  FMUL.FTZ R192, R192, R242 ;  /* 0x000000f2c0c07220 */ /* 0x000fc40000410000 */
[----:B------:R-:W-:Y:S02]  /*7ee0*/  FMUL.FTZ R191, R191, R238 ;  /* 0x000000eebfbf7220 */ /* 0x000fe40000410000 */
[----:B------:R-:W-:Y:S02]  /*7ef0*/  FADD.FTZ R177, R93, R93 ;  /* 0x0000005d5db17221 */ /* 0x000fe40000010000 */
[C---:B------:R-:W-:Y:S02]  /*7f00*/  FFMA.FTZ R173, R222.reuse, UR23, -R173 ;  /* 0x00000017dead7c23 */ /* 0x040fe400080108ad */
[----:B------:R-:W-:Y:S02]  /*7f10*/  FFMA.FTZ R175, R222, UR24, R175 ;  /* 0x00000018deaf7c23 */ /* 0x000fe400080100af */
[----:B------:R-:W-:Y:S02]  /*7f20*/  FFMA.FTZ R161, R195, R242, -R161 ;  /* 0x000000f2c3a17223 */ /* 0x000fe400000108a1 */
[----:B------:R-:W-:-:S02]  /*7f30*/  FFMA.FTZ R157, R184, R238, -R157 ;  /* 0x000000eeb89d7223 */ /* 0x000fc4000001089d */
[----:B------:R-:W-:Y:S02]  /*7f40*/  FFMA.FTZ R195, R195, R214, R192 ;  /* 0x000000d6c3c37223 */ /* 0x000fe400000100c0 */
[----:B------:R-:W-:Y:S02]  /*7f50*/  FFMA.FTZ R184, R184, R212, R191 ;  /* 0x000000d4b8b87223 */ /* 0x000fe400000100bf */
[C---:B------:R-:W-:Y:S02]  /*7f60*/  FFMA.FTZ R192, -R177.reuse, R134, RZ ;  /* 0x00000086b1c07223 */ /* 0x040fe400000101ff */
[----:B------:R-:W-:Y:S02]  /*7f70*/  FADD.FTZ R191, R92, R92 ;  /* 0x0000005c5cbf7221 */ /* 0x000fe40000010000 */
[C---:B------:R-:W-:Y:S02]  /*7f80*/  FFMA.FTZ R68, R177.reuse, R68, RZ ;  /* 0x00000044b1447223 */ /* 0x040fe400000100ff */
[----:B------:R-:W-:-:S02]  /*7f90*/  FMUL.FTZ R173, R177, R173 ;  /* 0x000000adb1ad7220 */ /* 0x000fc40000410000 */
[----:B------:R-:W-:Y:S02]  /*7fa0*/  FFMA.FTZ R134, -R177, R175, -RZ ;  /* 0x000000afb1867223 */ /* 0x000fe400000109ff */
[----:B------:R-:W-:Y:S02]  /*7fb0*/  FMUL.FTZ R198, R198, R205 ;  /* 0x000000cdc6c67220 */ /* 0x000fe40000410000 */
[C---:B------:R-:W-:Y:S02]  /*7fc0*/  FMUL.FTZ R175, R128.reuse, UR24 ;  /* 0x0000001880af7c20 */ /* 0x040fe40008410000 */
[----:B------:R-:W-:Y:S02]  /*7fd0*/  FMUL.FTZ R177, R128, UR23 ;  /* 0x0000001780b17c20 */ /* 0x000fe40008410000 */
[----:B------:R-:W-:Y:S02]  /*7fe0*/  FFMA.FTZ R69, R191, R69, R68 ;  /* 0x00000045bf457223 */ /* 0x000fe40000010044 */
[----:B------:R-:W-:-:S02]  /*7ff0*/  FFMA.FTZ R196, R196, R215, R198 ;  /* 0x000000d7c4c47223 */ /* 0x000fc400000100c6 */
[C---:B------:R-:W-:Y:S02]  /*8000*/  FFMA.FTZ R175, R224.reuse, UR23, -R175 ;  /* 0x00000017e0af7c23 */ /* 0x040fe400080108af */
[----:B------:R-:W-:Y:S02]  /*8010*/  FFMA.FTZ R68, R224, UR24, R177 ;  /* 0x00000018e0447c23 */ /* 0x000fe400080100b1 */
[----:B------:R-:W-:Y:S02]  /*8020*/  FMUL.FTZ R71, R159, R187 ;  /* 0x000000bb9f477220 */ /* 0x000fe40000410000 */
[----:B------:R-:W-:Y:S02]  /*8030*/  FADD.FTZ R198, R91, R91 ;  /* 0x0000005b5bc67221 */ /* 0x000fe40000010000 */
[----:B------:R-:W-:Y:S02]  /*8040*/  FMUL.FTZ R159, R159, R221 ;  /* 0x000000dd9f9f7220 */ /* 0x000fe40000410000 */
[----:B------:R-:W-:-:S02]  /*8050*/  FMUL.FTZ R177, R191, R175 ;  /* 0x000000afbfb17220 */ /* 0x000fc40000410000 */
[----:B------:R-:W-:Y:S02]  /*8060*/  FFMA.FTZ R71, R156, R221, -R71 ;  /* 0x000000dd9c477223 */ /* 0x000fe40000010847 */
[----:B------:R-:W-:Y:S02]  /*8070*/  FFMA.FTZ R175, -R191, R68, -RZ ;  /* 0x00000044bfaf7223 */ /* 0x000fe400000109ff */
[----:B------:R-:W-:Y:S02]  /*8080*/  FFMA.FTZ R70, R198, R70, R69 ;  /* 0x00000046c6467223 */ /* 0x000fe40000010045 */
[----:B------:R-:W-:Y:S01]  /*8090*/  FFMA.FTZ R156, R156, R187, R159 ;  /* 0x000000bb9c9c7223 */ /* 0x000fe2000001009f */
[----:B------:R-:W0:Y:S01]  /*80a0*/  LDS.64 R68, [R100.X16+0x35e8] ;  /* 0x0035e80064447984 */ /* 0x000e22000000ca00 */
[C---:B------:R-:W-:Y:S02]  /*80b0*/  FMUL.FTZ R155, R185.reuse, R211 ;  /* 0x000000d3b99b7220 */ /* 0x040fe40000410000 */
[----:B------:R-:W-:Y:S01]  /*80c0*/  FMUL.FTZ R185, R185, R236 ;  /* 0x000000ecb9b97220 */ /* 0x000fe20000410000 */
[----:B------:R1:W-:Y:S01]  /*80d0*/  @!P1 STS.128 [R0.X16+0x4be0], R64 ;  /* 0x004be04000009388 */ /* 0x0003e2000000cc00 */
[----:B------:R-:W-:-:S02]  /*80e0*/  FMUL.FTZ R159, R193, R213 ;  /* 0x000000d5c19f7220 */ /* 0x000fc40000410000 */
[----:B------:R-:W-:Y:S02]  /*80f0*/  FMUL.FTZ R193, R193, R240 ;  /* 0x000000f0c1c17220 */ /* 0x000fe40000410000 */
[C---:B------:R-:W-:Y:S02]  /*8100*/  FFMA.FTZ R155, R176.reuse, R236, -R155 ;  /* 0x000000ecb09b7223 */ /* 0x040fe4000001089b */
[----:B------:R-:W-:Y:S02]  /*8110*/  FFMA.FTZ R176, R176, R211, R185 ;  /* 0x000000d3b0b07223 */ /* 0x000fe400000100b9 */
[C---:B------:R-:W-:Y:S02]  /*8120*/  FFMA.FTZ R159, R190.reuse, R240, -R159 ;  /* 0x000000f0be9f7223 */ /* 0x040fe4000001089f */
[----:B------:R-:W-:Y:S02]  /*8130*/  FFMA.FTZ R190, R190, R213, R193 ;  /* 0x000000d5bebe7223 */ /* 0x000fe400000100c1 */
[----:B------:R-:W-:-:S02]  /*8140*/  FMUL.FTZ R185, R188, UR24 ;  /* 0x00000018bcb97c20 */ /* 0x000fc40008410000 */
[----:B------:R-:W-:Y:S02]  /*8150*/  FMUL.FTZ R193, R188, UR23 ;  /* 0x00000017bcc17c20 */ /* 0x000fe40008410000 */
[----:B------:R-:W-:Y:S02]  /*8160*/  FFMA.FTZ R191, -R191, R135, R192 ;  /* 0x00000087bfbf7223 */ /* 0x000fe400000101c0 */
[C---:B------:R-:W-:Y:S02]  /*8170*/  FFMA.FTZ R135, R226.reuse, UR23, -R185 ;  /* 0x00000017e2877c23 */ /* 0x040fe400080108b9 */
[----:B------:R-:W-:Y:S02]  /*8180*/  FFMA.FTZ R185, R226, UR24, R193 ;  /* 0x00000018e2b97c23 */ /* 0x000fe400080100c1 */
[----:B------:R-:W-:Y:S02]  /*8190*/  FMUL.FTZ R192, R187, UR23 ;  /* 0x00000017bbc07c20 */ /* 0x000fe40008410000 */
[----:B------:R-:W-:-:S02]  /*81a0*/  FMUL.FTZ R135, R198, R135 ;  /* 0x00000087c6877220 */ /* 0x000fc40000410000 */
[C---:B------:R-:W-:Y:S02]  /*81b0*/  FFMA.FTZ R185, -R198.reuse, R185, -RZ ;  /* 0x000000b9c6b97223 */ /* 0x040fe400000109ff */
[----:B------:R-:W-:Y:S02]  /*81c0*/  FFMA.FTZ R191, -R198, R154, R191 ;  /* 0x0000009ac6bf7223 */ /* 0x000fe400000101bf */
[----:B------:R-:W-:Y:S02]  /*81d0*/  FMUL.FTZ R154, R187, UR24 ;  /* 0x00000018bb9a7c20 */ /* 0x000fe40008410000 */
[----:B------:R-:W-:Y:S02]  /*81e0*/  FADD.FTZ R198, R90, R90 ;  /* 0x0000005a5ac67221 */ /* 0x000fe40000010000 */
[----:B------:R-:W-:Y:S02]  /*81f0*/  FFMA.FTZ R193, R221, UR24, R192 ;  /* 0x00000018ddc17c23 */ /* 0x000fe400080100c0 */
[----:B------:R-:W-:-:S02]  /*8200*/  FADD.FTZ R225, RZ, R225 ;  /* 0x000000e1ffe17221 */ /* 0x000fc40000010000 */
[----:B------:R-:W-:Y:S02]  /*8210*/  FFMA.FTZ R154, R221, UR23, -R154 ;  /* 0x00000017dd9a7c23 */ /* 0x000fe4000801089a */
[C---:B------:R-:W-:Y:S02]  /*8220*/  FFMA.FTZ R192, R198.reuse, R71, R70 ;  /* 0x00000047c6c07223 */ /* 0x040fe40000010046 */
[----:B------:R-:W-:Y:S02]  /*8230*/  FFMA.FTZ R71, -R198, R193, -RZ ;  /* 0x000000c1c6477223 */ /* 0x000fe400000109ff */
[C---:B------:R-:W-:Y:S02]  /*8240*/  FMUL.FTZ R70, R83.reuse, R220 ;  /* 0x000000dc53467220 */ /* 0x040fe40000410000 */
[----:B------:R-:W-:Y:S02]  /*8250*/  FMUL.FTZ R227, R83, R225 ;  /* 0x000000e153e37220 */ /* 0x000fe40000410000 */
[----:B------:R-:W-:-:S02]  /*8260*/  FMUL.FTZ R83, R186, UR24 ;  /* 0x00000018ba537c20 */ /* 0x000fc40008410000 */
[----:B------:R-:W-:Y:S02]  /*8270*/  FMUL.FTZ R193, R186, UR23 ;  /* 0x00000017bac17c20 */ /* 0x000fe40008410000 */
[C---:B------:R-:W-:Y:S02]  /*8280*/  FMUL.FTZ R154, R198.reuse, R154 ;  /* 0x0000009ac69a7220 */ /* 0x040fe40000410000 */
[----:B------:R-:W-:Y:S02]  /*8290*/  FFMA.FTZ R191, -R198, R156, R191 ;  /* 0x0000009cc6bf7223 */ /* 0x000fe400000101bf */
[C---:B------:R-:W-:Y:S02]  /*82a0*/  FFMA.FTZ R70, R80.reuse, R225, R70 ;  /* 0x000000e150467223 */ /* 0x040fe40000010046 */
[----:B------:R-:W-:Y:S02]  /*82b0*/  FFMA.FTZ R156, R80, R220, -R227 ;  /* 0x000000dc509c7223 */ /* 0x000fe400000108e3 */
[----:B------:R-:W-:-:S02]  /*82c0*/  FADD.FTZ R198, R89, R89 ;  /* 0x0000005959c67221 */ /* 0x000fc40000010000 */
[C---:B------:R-:W-:Y:S02]  /*82d0*/  FFMA.FTZ R83, R228.reuse, UR23, -R83 ;  /* 0x00000017e4537c23 */ /* 0x040fe40008010853 */
[----:B------:R-:W-:Y:S02]  /*82e0*/  FFMA.FTZ R80, R228, UR24, R193 ;  /* 0x00000018e4507c23 */ /* 0x000fe400080100c1 */
[C---:B------:R-:W-:Y:S02]  /*82f0*/  FFMA.FTZ R192, R198.reuse, R73, R192 ;  /* 0x00000049c6c07223 */ /* 0x040fe400000100c0 */
[C---:B------:R-:W-:Y:S02]  /*8300*/  FMUL.FTZ R73, R198.reuse, R83 ;  /* 0x00000053c6497220 */ /* 0x040fe40000410000 */
[C---:B------:R-:W-:Y:S02]  /*8310*/  FFMA.FTZ R80, -R198.reuse, R80, -RZ ;  /* 0x00000050c6507223 */ /* 0x040fe400000109ff */
[----:B------:R-:W-:-:S02]  /*8320*/  FFMA.FTZ R193, -R198, R158, R191 ;  /* 0x0000009ec6c17223 */ /* 0x000fc400000101bf */
[C---:B------:R-:W-:Y:S02]  /*8330*/  FMUL.FTZ R158, R208.reuse, UR24 ;  /* 0x00000018d09e7c20 */ /* 0x040fe40008410000 */
[----:B------:R-:W-:Y:S02]  /*8340*/  FMUL.FTZ R198, R208, UR23 ;  /* 0x00000017d0c67c20 */ /* 0x000fe40008410000 */
[----:B------:R-:W-:Y:S02]  /*8350*/  FADD.FTZ R227, R88, R88 ;  /* 0x0000005858e37221 */ /* 0x000fe40000010000 */
[C---:B------:R-:W-:Y:S01]  /*8360*/  FFMA.FTZ R83, R223.reuse, UR23, -R158 ;  /* 0x00000017df537c23 */ /* 0x040fe2000801089e */
[----:B------:R-:W-:Y:S01]  /*8370*/  MOV R158, c[0x0][0x2b8] ;  /* 0x0000ae00009e7a02 */ /* 0x000fe20000000f00 */
[----:B------:R-:W-:Y:S02]  /*8380*/  FFMA.FTZ R198, R223, UR24, R198 ;  /* 0x00000018dfc67c23 */ /* 0x000fe400080100c6 */
[C---:B------:R-:W-:Y:S01]  /*8390*/  FFMA.FTZ R191, R227.reuse, R145, R192 ;  /* 0x00000091e3bf7223 */ /* 0x040fe200000100c0 */
[----:B------:R-:W-:Y:S01]  /*83a0*/  SHF.R.U64 R158, R158, 0x1, R229 ;  /* 0x000000019e9e7819 */ /* 0x000fe200000012e5 */
[----:B------:R-:W-:-:S02]  /*83b0*/  FMUL.FTZ R83, R227, R83 ;  /* 0x00000053e3537220 */ /* 0x000fc40000410000 */
[C---:B------:R-:W-:Y:S02]  /*83c0*/  FFMA.FTZ R145, -R227.reuse, R198, -RZ ;  /* 0x000000c6e3917223 */ /* 0x040fe400000109ff */
[----:B------:R-:W-:Y:S02]  /*83d0*/  FFMA.FTZ R193, -R227, R160, R193 ;  /* 0x000000a0e3c17223 */ /* 0x000fe400000101c1 */
[-C--:B0-----:R-:W-:Y:S02]  /*83e0*/  FMUL.FTZ R227, R69, -R77.reuse ;  /* 0x8000004d45e37220 */ /* 0x081fe40000410000 */
[C---:B------:R-:W-:Y:S02]  /*83f0*/  FMUL.FTZ R77, R68.reuse, -R77 ;  /* 0x8000004d444d7220 */ /* 0x040fe40000410000 */
[----:B------:R-:W-:Y:S02]  /*8400*/  IMAD R231, R231, R108, RZ ;  /* 0x0000006ce7e77224 */ /* 0x000fe400078e02ff */
[----:B------:R-:W-:-:S02]  /*8410*/  FFMA.FTZ R192, R68, R76, -R227 ;  /* 0x0000004c44c07223 */ /* 0x000fc400000108e3 */
[----:B------:R-:W-:Y:S02]  /*8420*/  FFMA.FTZ R77, R69, R76, R77 ;  /* 0x0000004c454d7223 */ /* 0x000fe4000001004d */
[----:B------:R-:W-:Y:S02]  /*8430*/  IMAD R231, R107, R158, R231 ;  /* 0x0000009e6be77224 */ /* 0x000fe400078e02e7 */
[----:B------:R-:W-:-:S04]  /*8440*/  IMAD.WIDE.U32 R68, R158, R108, RZ ;  /* 0x0000006c9e447225 */ /* 0x000fc800078e00ff */
[----:B------:R-:W-:Y:S01]  /*8450*/  FADD.FTZ R233, R37, R37 ;  /* 0x0000002525e97221 */ /* 0x000fe20000010000 */
[----:B------:R-:W-:Y:S01]  /*8460*/  IADD3 R69, R69, R231, RZ ;  /* 0x000000e745457210 */ /* 0x000fe20007ffe0ff */
[C---:B------:R-:W-:Y:S02]  /*8470*/  FMUL.FTZ R227, R225.reuse, UR24 ;  /* 0x00000018e1e37c20 */ /* 0x040fe40008410000 */
[----:B------:R-:W-:Y:S02]  /*8480*/  FMUL.FTZ R229, R225, UR23 ;  /* 0x00000017e1e57c20 */ /* 0x000fe40008410000 */
[----:B------:R-:W-:Y:S02]  /*8490*/  FADD.FTZ R204, -R204, R77 ;  /* 0x0000004dcccc7221 */ /* 0x000fe40000010100 */
[----:B------:R-:W-:Y:S02]  /*84a0*/  FMUL.FTZ R76, R233, R70 ;  /* 0x00000046e94c7220 */ /* 0x000fe40000410000 */
[----:B------:R-:W-:-:S02]  /*84b0*/  FMUL.FTZ R77, R189, UR24 ;  /* 0x00000018bd4d7c20 */ /* 0x000fc40008410000 */
[C---:B------:R-:W-:Y:S02]  /*84c0*/  FFMA.FTZ R227, R220.reuse, UR23, -R227 ;  /* 0x00000017dce37c23 */ /* 0x040fe400080108e3 */
[----:B------:R-:W-:Y:S02]  /*84d0*/  FFMA.FTZ R158, R220, UR24, R229 ;  /* 0x00000018dc9e7c23 */ /* 0x000fe400080100e5 */
[----:B------:R-:W-:Y:S02]  /*84e0*/  FADD.FTZ R70, R203, R192 ;  /* 0x000000c0cb467221 */ /* 0x000fe40000010000 */
[----:B------:R-:W-:Y:S02]  /*84f0*/  FADD.FTZ R192, R87, R87 ;  /* 0x0000005757c07221 */ /* 0x000fe40000010000 */
[----:B------:R-:W-:Y:S02]  /*8500*/  IMAD R229, R105, c[0x0][0x2c0], RZ ;  /* 0x0000b00069e57a24 */ /* 0x000fe400078e02ff */
[----:B------:R-:W-:-:S02]  /*8510*/  FMUL.FTZ R203, R189, UR23 ;  /* 0x00000017bdcb7c20 */ /* 0x000fc40008410000 */
[C---:B------:R-:W-:Y:S02]  /*8520*/  FMUL.FTZ R160, R233.reuse, R156 ;  /* 0x0000009ce9a07220 */ /* 0x040fe40000410000 */
[----:B------:R-:W-:Y:S02]  /*8530*/  FFMA.FTZ R77, R230, UR23, -R77 ;  /* 0x00000017e64d7c23 */ /* 0x000fe4000801084d */
[----:B------:R-:W-:Y:S02]  /*8540*/  FMUL.FTZ R156, R233, R227 ;  /* 0x000000e3e99c7220 */ /* 0x000fe40000410000 */
[----:B------:R-:W-:Y:S02]  /*8550*/  FFMA.FTZ R227, R192, R72, R191 ;  /* 0x00000048c0e37223 */ /* 0x000fe400000100bf */
[C---:B------:R-:W-:Y:S02]  /*8560*/  IMAD R229, R106.reuse, c[0x0][0x2c4], R229 ;  /* 0x0000b1006ae57a24 */ /* 0x040fe400078e02e5 */
[----:B------:R-:W-:-:S04]  /*8570*/  IMAD.WIDE.U32 R68, R106, c[0x0][0x2c0], R68 ;  /* 0x0000b0006a447a25 */ /* 0x000fc800078e0044 */
[----:B------:R-:W-:Y:S01]  /*8580*/  FFMA.FTZ R191, R230, UR24, R203 ;  /* 0x00000018e6bf7c23 */ /* 0x000fe200080100cb */
[----:B------:R-:W-:Y:S01]  /*8590*/  IADD3 R229, R229, R69, RZ ;  /* 0x00000045e5e57210 */ /* 0x000fe20007ffe0ff */
[----:B------:R-:W-:Y:S02]  /*85a0*/  FMUL.FTZ R72, R192, R77 ;  /* 0x0000004dc0487220 */ /* 0x000fe40000410000 */
[C---:B------:R-:W-:Y:S02]  /*85b0*/  FMUL.FTZ R203, R139.reuse, -R70 ;  /* 0x800000468bcb7220 */ /* 0x040fe40000410000 */
[-C--:B------:R-:W-:Y:S01]  /*85c0*/  FMUL.FTZ R77, R139, -R204.reuse ;  /* 0x800000cc8b4d7220 */ /* 0x080fe20000410000 */
[----:B------:R-:W-:Y:S01]  /*85d0*/  LEA R139, P0, R68, c[0x0][0x320], 0x3 ;  /* 0x0000c800448b7a11 */ /* 0x000fe200078018ff */
[----:B------:R-:W-:Y:S02]  /*85e0*/  FFMA.FTZ R69, R140, R204, R203 ;  /* 0x000000cc8c457223 */ /* 0x000fe400000100cb */
[----:B------:R-:W-:-:S02]  /*85f0*/  FFMA.FTZ R193, -R192, R170, R193 ;  /* 0x000000aac0c17223 */ /* 0x000fc400000101c1 */
[----:B------:R-:W-:Y:S01]  /*8600*/  FFMA.FTZ R140, R140, R70, -R77 ;  /* 0x000000468c8c7223 */ /* 0x000fe2000001084d */
[----:B------:R-:W-:Y:S01]  /*8610*/  LEA.HI.X R77, R68, c[0x0][0x324], R229, 0x3, P0 ;  /* 0x0000c900444d7a11 */ /* 0x000fe200000f1ce5 */
[----:B------:R-:W-:Y:S02]  /*8620*/  FADD.FTZ R170, R86, R86 ;  /* 0x0000005656aa7221 */ /* 0x000fe40000010000 */
[----:B------:R-:W-:Y:S02]  /*8630*/  FADD.FTZ R69, -R202, R69 ;  /* 0x00000045ca457221 */ /* 0x000fe40000010100 */
[----:B------:R-:W-:Y:S02]  /*8640*/  FADD.FTZ R201, R201, R140 ;  /* 0x0000008cc9c97221 */ /* 0x000fe40000010000 */
[----:B------:R-:W-:Y:S02]  /*8650*/  FFMA.FTZ R74, R170, R74, R227 ;  /* 0x0000004aaa4a7223 */ /* 0x000fe400000100e3 */
[----:B------:R-:W-:-:S02]  /*8660*/  FMUL.FTZ R203, R210, UR24 ;  /* 0x00000018d2cb7c20 */ /* 0x000fc40008410000 */
[----:B------:R-:W-:Y:S02]  /*8670*/  FMUL.FTZ R227, R210, UR23 ;  /* 0x00000017d2e37c20 */ /* 0x000fe40008410000 */
[C---:B------:R-:W-:Y:S02]  /*8680*/  FMUL.FTZ R68, R141.reuse, -R69 ;  /* 0x800000458d447220 */ /* 0x040fe40000410000 */
[----:B------:R-:W-:Y:S02]  /*8690*/  FMUL.FTZ R141, R141, -R201 ;  /* 0x800000c98d8d7220 */ /* 0x000fe40000410000 */
[C---:B------:R-:W-:Y:S02]  /*86a0*/  FFMA.FTZ R140, R232.reuse, UR23, -R203 ;  /* 0x00000017e88c7c23 */ /* 0x040fe400080108cb */
[----:B------:R-:W-:Y:S02]  /*86b0*/  FFMA.FTZ R227, R232, UR24, R227 ;  /* 0x00000018e8e37c23 */ /* 0x000fe400080100e3 */
[----:B------:R-:W-:-:S02]  /*86c0*/  FFMA.FTZ R203, R142, R69, R141 ;  /* 0x000000458ecb7223 */ /* 0x000fc4000001008d */
[----:B------:R-:W-:Y:S02]  /*86d0*/  FADD.FTZ R198, R50, R50 ;  /* 0x0000003232c67221 */ /* 0x000fe40000010000 */
[----:B------:R-:W-:Y:S02]  /*86e0*/  FMUL.FTZ R141, R170, R140 ;  /* 0x0000008caa8d7220 */ /* 0x000fe40000410000 */
[----:B------:R-:W-:Y:S02]  /*86f0*/  FFMA.FTZ R68, R142, R201, -R68 ;  /* 0x000000c98e447223 */ /* 0x000fe40000010844 */
[C---:B------:R-:W-:Y:S02]  /*8700*/  FFMA.FTZ R140, -R170.reuse, R227, -RZ ;  /* 0x000000e3aa8c7223 */ /* 0x040fe400000109ff */
[----:B------:R-:W-:Y:S02]  /*8710*/  FFMA.FTZ R227, -R170, R172, R193 ;  /* 0x000000acaae37223 */ /* 0x000fe400000101c1 */
[----:B------:R-:W-:-:S02]  /*8720*/  FFMA.FTZ R170, R198, R75, R74 ;  /* 0x0000004bc6aa7223 */ /* 0x000fc4000001004a */
[----:B------:R-:W-:Y:S02]  /*8730*/  FADD.FTZ R75, -R200, R203 ;  /* 0x000000cbc84b7221 */ /* 0x000fe40000010100 */
[----:B------:R-:W-:Y:S02]  /*8740*/  FADD.FTZ R199, R199, R68 ;  /* 0x00000044c7c77221 */ /* 0x000fe40000010000 */
[----:B------:R-:W-:Y:S02]  /*8750*/  FMUL.FTZ R68, R143, -R75 ;  /* 0x8000004b8f447220 */ /* 0x000fe40000410000 */
[----:B------:R-:W-:Y:S02]  /*8760*/  FMUL.FTZ R193, R209, UR24 ;  /* 0x00000018d1c17c20 */ /* 0x000fe40008410000 */
[----:B------:R-:W-:Y:S02]  /*8770*/  FMUL.FTZ R143, R143, -R199 ;  /* 0x800000c78f8f7220 */ /* 0x000fe40000410000 */
[----:B------:R-:W-:-:S02]  /*8780*/  FFMA.FTZ R142, R234, UR23, -R193 ;  /* 0x00000017ea8e7c23 */ /* 0x000fc400080108c1 */
[C---:B------:R-:W-:Y:S02]  /*8790*/  FFMA.FTZ R74, R144.reuse, R75, R143 ;  /* 0x0000004b904a7223 */ /* 0x040fe4000001008f */
[----:B------:R-:W-:Y:S02]  /*87a0*/  FFMA.FTZ R193, R144, R199, -R68 ;  /* 0x000000c790c17223 */ /* 0x000fe40000010844 */
[----:B------:R-:W-:Y:S02]  /*87b0*/  FFMA.FTZ R191, -R192, R191, -RZ ;  /* 0x000000bfc0bf7223 */ /* 0x000fe400000109ff */
[----:B------:R-:W-:Y:S02]  /*87c0*/  FADD.FTZ R192, R48, R48 ;  /* 0x0000003030c07221 */ /* 0x000fe40000010000 */
[----:B------:R-:W-:Y:S02]  /*87d0*/  FADD.FTZ R74, -R197, R74 ;  /* 0x0000004ac54a7221 */ /* 0x000fe40000010100 */
        /* <DEDUP_REMOVED lines=8> */
[----:B------:R-:W-:Y:S02]  /*8860*/  FADD.FTZ R172, R46, R46 ;  /* 0x0000002e2eac7221 */ /* 0x000fe40000010000 */
        /* <DEDUP_REMOVED lines=11> */
[----:B------:R-:W-:Y:S02]  /*8920*/  FADD.FTZ R114, R181, R114 ;  /* 0x00000072b5727221 */ /* 0x000fe40000010000 */
[----:B------:R-:W-:Y:S02]  /*8930*/  FADD.FTZ R180, -R180, R79 ;  /* 0x0000004fb4b47221 */ /* 0x000fe40000010100 */
[----:B------:R-:W-:Y:S02]  /*8940*/  FFMA.FTZ R227, -R198, R174, R227 ;  /* 0x000000aec6e37223 */ /* 0x000fe400000101e3 */
[C---:B------:R-:W-:Y:S02]  /*8950*/  FMUL.FTZ R155, R212.reuse, UR24 ;  /* 0x00000018d49b7c20 */ /* 0x040fe40008410000 */
[----:B------:R-:W-:-:S02]  /*8960*/  FMUL.FTZ R157, R212, UR23 ;  /* 0x00000017d49d7c20 */ /* 0x000fc40008410000 */
[C---:B------:R-:W-:Y:S02]  /*8970*/  FMUL.FTZ R79, R117.reuse, -R180 ;  /* 0x800000b4754f7220 */ /* 0x040fe40000410000 */
[----:B------:R-:W-:Y:S02]  /*8980*/  FMUL.FTZ R117, R117, -R114 ;  /* 0x8000007275757220 */ /* 0x000fe40000410000 */
[----:B------:R-:W-:Y:S02]  /*8990*/  FFMA.FTZ R227, -R192, R176, R227 ;  /* 0x000000b0c0e37223 */ /* 0x000fe400000101e3 */
[C---:B------:R-:W-:Y:S02]  /*89a0*/  FFMA.FTZ R155, R238.reuse, UR23, -R155 ;  /* 0x00000017ee9b7c23 */ /* 0x040fe4000801089b */
[----:B------:R-:W-:Y:S02]  /*89b0*/  FFMA.FTZ R157, R238, UR24, R157 ;  /* 0x00000018ee9d7c23 */ /* 0x000fe4000801009d */
[----:B------:R-:W-:-:S02]  /*89c0*/  FADD.FTZ R174, R44, R44 ;  /* 0x0000002c2cae7221 */ /* 0x000fc40000010000 */
[C---:B------:R-:W-:Y:S02]  /*89d0*/  FFMA.FTZ R116, R118.reuse, R114, -R79 ;  /* 0x0000007276747223 */ /* 0x040fe4000001084f */
[----:B------:R-:W-:Y:S02]  /*89e0*/  FFMA.FTZ R79, R118, R180, R117 ;  /* 0x000000b4764f7223 */ /* 0x000fe40000010075 */
[C---:B------:R-:W-:Y:S02]  /*89f0*/  FMUL.FTZ R155, R172.reuse, R155 ;  /* 0x0000009bac9b7220 */ /* 0x040fe40000410000 */
[C---:B------:R-:W-:Y:S02]  /*8a00*/  FFMA.FTZ R113, -R172.reuse, R157, -RZ ;  /* 0x0000009dac717223 */ /* 0x040fe400000109ff */
[----:B------:R-:W-:Y:S02]  /*8a10*/  FFMA.FTZ R227, -R172, R184, R227 ;  /* 0x000000b8ace37223 */ /* 0x000fe400000101e3 */
[----:B------:R-:W-:-:S02]  /*8a20*/  FFMA.FTZ R170, R174, R159, R170 ;  /* 0x0000009faeaa7223 */ /* 0x000fc400000100aa */
[----:B------:R-:W-:Y:S02]  /*8a30*/  FADD.FTZ R172, R42, R42 ;  /* 0x0000002a2aac7221 */ /* 0x000fe40000010000 */
[----:B------:R-:W-:Y:S02]  /*8a40*/  FADD.FTZ R182, -R182, R79 ;  /* 0x0000004fb6b67221 */ /* 0x000fe40000010100 */
[----:B------:R-:W-:Y:S02]  /*8a50*/  FADD.FTZ R116, R183, R116 ;  /* 0x00000074b7747221 */ /* 0x000fe40000010000 */
[----:B------:R-:W-:Y:S02]  /*8a60*/  FFMA.FTZ R170, R172, R161, R170 ;  /* 0x000000a1acaa7223 */ /* 0x000fe400000100aa */
[----:B------:R-:W-:Y:S02]  /*8a70*/  FADD.FTZ R176, R40, R40 ;  /* 0x0000002828b07221 */ /* 0x000fe40000010000 */
[----:B------:R-:W-:-:S02]  /*8a80*/  FMUL.FTZ R118, R206, UR24 ;  /* 0x00000018ce767c20 */ /* 0x000fc40008410000 */
[C---:B------:R-:W-:Y:S02]  /*8a90*/  FMUL.FTZ R79, R119.reuse, -R182 ;  /* 0x800000b6774f7220 */ /* 0x040fe40000410000 */
[-C--:B------:R-:W-:Y:S02]  /*8aa0*/  FMUL.FTZ R119, R119, -R116.reuse ;  /* 0x8000007477777220 */ /* 0x080fe40000410000 */
[----:B------:R-:W-:Y:S02]  /*8ab0*/  FFMA.FTZ R170, R176, R81, R170 ;  /* 0x00000051b0aa7223 */ /* 0x000fe400000100aa */
[----:B------:R-:W-:Y:S02]  /*8ac0*/  FFMA.FTZ R81, R207, UR23, -R118 ;  /* 0x00000017cf517c23 */ /* 0x000fe40008010876 */
[C---:B------:R-:W-:Y:S02]  /*8ad0*/  FFMA.FTZ R118, R120.reuse, R116, -R79 ;  /* 0x0000007478767223 */ /* 0x040fe4000001084f */
[----:B------:R-:W-:-:S02]  /*8ae0*/  FFMA.FTZ R79, R120, R182, R119 ;  /* 0x000000b6784f7223 */ /* 0x000fc40000010077 */
[----:B------:R-:W-:Y:S02]  /*8af0*/  FMUL.FTZ R161, R214, UR23 ;  /* 0x00000017d6a17c20 */ /* 0x000fe40008410000 */
[----:B------:R-:W-:Y:S02]  /*8b00*/  FADD.FTZ R162, -R162, R79 ;  /* 0x0000004fa2a27221 */ /* 0x000fe40000010100 */
[----:B------:R-:W-:Y:S02]  /*8b10*/  FADD.FTZ R118, R163, R118 ;  /* 0x00000076a3767221 */ /* 0x000fe40000010000 */
[----:B------:R-:W-:Y:S02]  /*8b20*/  FFMA.FTZ R161, R242, UR24, R161 ;  /* 0x00000018f2a17c23 */ /* 0x000fe400080100a1 */
[----:B------:R-:W-:Y:S02]  /*8b30*/  FMUL.FTZ R120, R215, UR24 ;  /* 0x00000018d7787c20 */ /* 0x000fe40008410000 */
[----:B------:R-:W-:-:S02]  /*8b40*/  FMUL.FTZ R79, R121, -R162 ;  /* 0x800000a2794f7220 */ /* 0x000fc40000410000 */
[-C--:B------:R-:W-:Y:S02]  /*8b50*/  FMUL.FTZ R121, R121, -R118.reuse ;  /* 0x8000007679797220 */ /* 0x080fe40000410000 */
[----:B------:R-:W-:Y:S02]  /*8b60*/  FFMA.FTZ R117, -R172, R161, -RZ ;  /* 0x000000a1ac757223 */ /* 0x000fe400000109ff */
[----:B------:R-:W-:Y:S02]  /*8b70*/  FFMA.FTZ R161, R205, UR23, -R120 ;  /* 0x00000017cda17c23 */ /* 0x000fe40008010878 */
[C---:B------:R-:W-:Y:S02]  /*8b80*/  FFMA.FTZ R120, R122.reuse, R118, -R79 ;  /* 0x000000767a787223 */ /* 0x040fe4000001084f */
[----:B------:R-:W-:Y:S01]  /*8b90*/  FFMA.FTZ R79, R122, R162, R121 ;  /* 0x000000a27a4f7223 */ /* 0x000fe20000010079 */
[----:B------:R-:W-:Y:S01]  /*8ba0*/  P2R R122, PR, RZ, 0x2 ;  /* 0x00000002ff7a7803 */ /* 0x000fe20000000000 */
        /* <DEDUP_REMOVED lines=8> */
[C---:B------:R-:W-:Y:S02]  /*8c30*/  FMUL.FTZ R157, R213.reuse, UR24 ;  /* 0x00000018d59d7c20 */ /* 0x040fe40008410000 */
[----:B------:R-:W-:Y:S02]  /*8c40*/  FMUL.FTZ R159, R213, UR23 ;  /* 0x00000017d59f7c20 */ /* 0x000fe40008410000 */
[C---:B------:R-:W-:Y:S02]  /*8c50*/  FMUL.FTZ R122, R125.reuse, -R79 ;  /* 0x8000004f7d7a7220 */ /* 0x040fe40000410000 */
[----:B------:R-:W-:Y:S02]  /*8c60*/  FMUL.FTZ R125, R125, -R167 ;  /* 0x800000a77d7d7220 */ /* 0x000fe40000410000 */
[----:B------:R-:W-:-:S02]  /*8c70*/  FFMA.FTZ R157, R240, UR23, -R157 ;  /* 0x00000017f09d7c23 */ /* 0x000fc4000801089d */
[----:B------:R-:W-:Y:S02]  /*8c80*/  FFMA.FTZ R159, R240, UR24, R159 ;  /* 0x00000018f09f7c23 */ /* 0x000fe4000801009f */
[C---:B------:R-:W-:Y:S02]  /*8c90*/  FFMA.FTZ R122, R126.reuse, R167, -R122 ;  /* 0x000000a77e7a7223 */ /* 0x040fe4000001087a */
[----:B------:R-:W-:Y:S01]  /*8ca0*/  FFMA.FTZ R125, R126, R79, R125 ;  /* 0x0000004f7e7d7223 */ /* 0x000fe2000001007d */
[----:B------:R-:W-:Y:S01]  /*8cb0*/  HADD2.F32 R126, -RZ, R61.H1_H1 ;  /* 0x3000003dff7e7230 */ /* 0x000fe20000004100 */
[C---:B------:R-:W-:Y:S02]  /*8cc0*/  FMUL.FTZ R157, R174.reuse, R157 ;  /* 0x0000009dae9d7220 */ /* 0x040fe40000410000 */
[C---:B------:R-:W-:Y:S02]  /*8cd0*/  FFMA.FTZ R115, -R174.reuse, R159, -RZ ;  /* 0x0000009fae737223 */ /* 0x040fe400000109ff */
[----:B------:R-:W-:-:S02]  /*8ce0*/  FFMA.FTZ R190, -R174, R190, R227 ;  /* 0x000000beaebe7223 */ /* 0x000fc400000101e3 */
[----:B------:R-:W-:Y:S02]  /*8cf0*/  FADD.FTZ R174, R38, R38 ;  /* 0x0000002626ae7221 */ /* 0x000fe40000010000 */
[----:B------:R-:W-:Y:S02]  /*8d00*/  FADD.FTZ R122, R169, R122 ;  /* 0x0000007aa97a7221 */ /* 0x000fe40000010000 */
[----:B------:R-:W-:Y:S02]  /*8d10*/  FADD.FTZ R168, -R168, R125 ;  /* 0x0000007da8a87221 */ /* 0x000fe40000010100 */
[----:B------:R-:W-:Y:S02]  /*8d20*/  FFMA.FTZ R171, R174, R171, R170 ;  /* 0x000000abaeab7223 */ /* 0x000fe400000100aa */
[----:B-1----:R-:W-:Y:S02]  /*8d30*/  FMUL.FTZ R65, R127, -R122 ;  /* 0x8000007a7f417220 */ /* 0x002fe40000410000 */
[----:B------:R-:W-:-:S02]  /*8d40*/  FMUL.FTZ R170, R215, UR23 ;  /* 0x00000017d7aa7c20 */ /* 0x000fc40008410000 */
[-C--:B------:R-:W-:Y:S02]  /*8d50*/  FMUL.FTZ R127, R127, -R168.reuse ;  /* 0x800000a87f7f7220 */ /* 0x080fe40000410000 */
[C---:B------:R-:W-:Y:S02]  /*8d60*/  FFMA.FTZ R65, R130.reuse, R168, R65 ;  /* 0x000000a882417223 */ /* 0x040fe40000010041 */
[----:B------:R-:W-:Y:S02]  /*8d70*/  FFMA.FTZ R170, R205, UR24, R170 ;  /* 0x00000018cdaa7c23 */ /* 0x000fe400080100aa */
[----:B------:R-:W-:Y:S02]  /*8d80*/  FFMA.FTZ R130, R130, R122, -R127 ;  /* 0x0000007a82827223 */ /* 0x000fe4000001087f */
[----:B------:R-:W-:Y:S02]  /*8d90*/  FADD.FTZ R65, -R146, R65 ;  /* 0x0000004192417221 */ /* 0x000fe40000010100 */
[----:B------:R-:W-:Y:S01]  /*8da0*/  FFMA.FTZ R121, -R174, R170, -RZ ;  /* 0x000000aaae797223 */ /* 0x000fe200000109ff */
[----:B------:R-:W-:Y:S01]  /*8db0*/  SHF.L.U32 R170, R100, 0x5, RZ ;  /* 0x0000000564aa7819 */ /* 0x000fe200000006ff */
[----:B------:R-:W-:-:S02]  /*8dc0*/  FADD.FTZ R147, R147, R130 ;  /* 0x0000008293937221 */ /* 0x000fc40000010000 */
[C---:B------:R-:W-:Y:S01]  /*8dd0*/  FMUL.FTZ R64, R131.reuse, -R65 ;  /* 0x8000004183407220 */ /* 0x040fe20000410000 */
[----:B------:R-:W-:Y:S01]  /*8de0*/  LEA.HI.SX32 R170, R170, R170, 0x1b ;  /* 0x000000aaaaaa7211 */ /* 0x000fe200078fdaff */
[-C--:B------:R-:W-:Y:S02]  /*8df0*/  FMUL.FTZ R131, R131, -R147.reuse ;  /* 0x8000009383837220 */ /* 0x080fe40000410000 */
[C---:B------:R-:W-:Y:S02]  /*8e00*/  FFMA.FTZ R64, R132.reuse, R147, -R64 ;  /* 0x0000009384407223 */ /* 0x040fe40000010840 */
[----:B------:R-:W-:Y:S01]  /*8e10*/  FFMA.FTZ R131, R132, R65, R131 ;  /* 0x0000004184837223 */ /* 0x000fe20000010083 */
[----:B------:R0:W-:Y:S01]  /*8e20*/  STS [R170.X4+0x10a4], R80 ;  /* 0x0010a450aa007388 */ /* 0x0001e20000004800 */
[----:B------:R-:W-:Y:S02]  /*8e30*/  FMUL.FTZ R197, R211, UR23 ;  /* 0x00000017d3c57c20 */ /* 0x000fe40008410000 */
[----:B------:R-:W-:Y:S01]  /*8e40*/  FADD.FTZ R148, -R148, R131 ;  /* 0x0000008394947221 */ /* 0x000fe20000010100 */
[----:B------:R-:W-:Y:S01]  /*8e50*/  STS [R170.X4+0x109c], R71 ;  /* 0x00109c47aa007388 */ /* 0x000fe20000004800 */
[----:B------:R-:W-:-:S02]  /*8e60*/  FFMA.FTZ R197, R236, UR24, R197 ;  /* 0x00000018ecc57c23 */ /* 0x000fc400080100c5 */
[----:B------:R-:W-:Y:S01]  /*8e70*/  FMUL.FTZ R159, R214, UR24 ;  /* 0x00000018d69f7c20 */ /* 0x000fe20008410000 */
[----:B------:R-:W-:Y:S01]  /*8e80*/  STS [R170.X4+0x10a0], R73 ;  /* 0x0010a049aa007388 */ /* 0x000fe20000004800 */
[----:B------:R-:W-:Y:S02]  /*8e90*/  FFMA.FTZ R111, -R192, R197, -RZ ;  /* 0x000000c5c06f7223 */ /* 0x000fe400000109ff */
[----:B0-----:R-:W-:Y:S01]  /*8ea0*/  FADD.FTZ R80, R149, R64 ;  /* 0x0000004095507221 */ /* 0x001fe20000010000 */
[----:B------:R-:W-:Y:S01]  /*8eb0*/  STS [R170.X4+0x10dc], R115 ;  /* 0x0010dc73aa007388 */ /* 0x000fe20000004800 */
[----:B------:R-:W-:Y:S02]  /*8ec0*/  FFMA.FTZ R159, R242, UR23, -R159 ;  /* 0x00000017f29f7c23 */ /* 0x000fe4000801089f */
[C---:B------:R-:W-:Y:S01]  /*8ed0*/  FMUL.FTZ R67, R133.reuse, -R80 ;  /* 0x8000005085437220 */ /* 0x040fe20000410000 */
[----:B------:R0:W-:Y:S01]  /*8ee0*/  STS [R170.X4+0x10cc], R111 ;  /* 0x0010cc6faa007388 */ /* 0x0001e20000004800 */
[----:B------:R-:W-:-:S02]  /*8ef0*/  FMUL.FTZ R133, R133, -R148 ;  /* 0x8000009485857220 */ /* 0x000fc40000410000 */
[C---:B------:R-:W-:Y:S01]  /*8f00*/  FFMA.FTZ R67, R136.reuse, R148, R67 ;  /* 0x0000009488437223 */ /* 0x040fe20000010043 */
[----:B------:R1:W-:Y:S01]  /*8f10*/  STS [R170.X4+0x10a8], R83 ;  /* 0x0010a853aa007388 */ /* 0x0003e20000004800 */
[----:B------:R-:W-:Y:S02]  /*8f20*/  FFMA.FTZ R136, R136, R80, -R133 ;  /* 0x0000005088887223 */ /* 0x000fe40000010885 */
[----:B------:R-:W-:Y:S01]  /*8f30*/  FADD.FTZ R67, -R150, R67 ;  /* 0x0000004396437221 */ /* 0x000fe20000010100 */
[----:B------:R2:W-:Y:S01]  /*8f40*/  STS [R170.X4+0x1084], R134 ;  /* 0x00108486aa007388 */ /* 0x0005e20000004800 */
[----:B------:R-:W-:Y:S01]  /*8f50*/  FADD.FTZ R151, R151, R136 ;  /* 0x0000008897977221 */ /* 0x000fe20000010000 */
[--C-:B0-----:R-:W-:Y:S01]  /*8f60*/  HADD2.F32 R111, -RZ, R60.reuse.H1_H1 ;  /* 0x3000003cff6f7230 */ /* 0x101fe20000004100 */
[C---:B------:R-:W-:Y:S01]  /*8f70*/  FMUL.FTZ R64, R137.reuse, -R67 ;  /* 0x8000004389407220 */ /* 0x040fe20000410000 */
[----:B------:R-:W-:Y:S01]  /*8f80*/  STS [R170.X4+0x10b0], R72 ;  /* 0x0010b048aa007388 */ /* 0x000fe20000004800 */
[----:B------:R-:W-:Y:S01]  /*8f90*/  FMUL.FTZ R137, R137, -R151 ;  /* 0x8000009789897220 */ /* 0x000fe20000410000 */
[----:B-1----:R-:W-:Y:S01]  /*8fa0*/  HADD2.F32 R83, -RZ, R60.H0_H0 ;  /* 0x2000003cff537230 */ /* 0x002fe20000004100 */
[----:B------:R-:W-:Y:S01]  /*8fb0*/  FMUL.FTZ R159, R172, R159 ;  /* 0x0000009fac9f7220 */ /* 0x000fe20000410000 */
[----:B------:R-:W-:Y:S01]  /*8fc0*/  STS [R170.X4+0x10d4], R113 ;  /* 0x0010d471aa007388 */ /* 0x000fe20000004800 */
[----:B------:R-:W-:-:S02]  /*8fd0*/  FFMA.FTZ R137, R138, R67, R137 ;  /* 0x000000438a897223 */ /* 0x000fc40000010089 */
[----:B------:R-:W-:Y:S01]  /*8fe0*/  FFMA.FTZ R195, -R172, R195, R190 ;  /* 0x000000c3acc37223 */ /* 0x000fe200000101be */
[----:B------:R-:W-:Y:S01]  /*8ff0*/  STS [R170.X4+0x10e4], R117 ;  /* 0x0010e475aa007388 */ /* 0x000fe20000004800 */
[-C--:B------:R-:W-:Y:S02]  /*9000*/  FMUL.FTZ R71, R151, R84.reuse ;  /* 0x0000005497477220 */ /* 0x080fe40000410000 */
[----:B------:R-:W-:Y:S01]  /*9010*/  FMUL.FTZ R172, R206, UR23 ;  /* 0x00000017ceac7c20 */ /* 0x000fe20008410000 */
[----:B------:R-:W-:Y:S01]  /*9020*/  STS [R170.X4+0x10f4], R121 ;  /* 0x0010f479aa007388 */ /* 0x000fe20000004800 */
[----:B------:R-:W-:Y:S02]  /*9030*/  FFMA.FTZ R64, R138, R151, -R64 ;  /* 0x000000978a407223 */ /* 0x000fe40000010840 */
[----:B------:R-:W-:Y:S01]  /*9040*/  FADD.FTZ R66, -R152, R137 ;  /* 0x0000008998427221 */ /* 0x000fe20000010100 */
[----:B------:R-:W-:Y:S01]  /*9050*/  STS [R170.X4+0x10bc], R140 ;  /* 0x0010bc8caa007388 */ /* 0x000fe20000004800 */
[----:B------:R-:W-:Y:S01]  /*9060*/  FMUL.FTZ R81, R176, R81 ;  /* 0x00000051b0517220 */ /* 0x000fe20000410000 */
[----:B------:R-:W-:Y:S01]  /*9070*/  HADD2.F32 R137, -RZ, R63.H1_H1 ;  /* 0x3000003fff897230 */ /* 0x000fe20000004100 */
[-C--:B------:R-:W-:Y:S01]  /*9080*/  FFMA.FTZ R224, R111, -R84.reuse, R224 ;  /* 0x800000546fe07223 */ /* 0x080fe200000100e0 */
[----:B------:R-:W-:Y:S01]  /*9090*/  STS [R170.X4+0x1090], R135 ;  /* 0x00109087aa007388 */ /* 0x000fe20000004800 */
[----:B------:R-:W-:-:S02]  /*90a0*/  FMUL.FTZ R73, R67, R84 ;  /* 0x0000005443497220 */ /* 0x000fc40000410000 */
[----:B------:R-:W-:Y:S01]  /*90b0*/  FMUL.FTZ R115, R128, R71 ;  /* 0x0000004780737220 */ /* 0x000fe20000410000 */
[----:B------:R0:W-:Y:S01]  /*90c0*/  STS [R170.X4+0x10e8], R81 ;  /* 0x0010e851aa007388 */ /* 0x0001e20000004800 */
[----:B------:R-:W-:Y:S02]  /*90d0*/  FFMA.FTZ R172, R207, UR24, R172 ;  /* 0x00000018cfac7c23 */ /* 0x000fe400080100ac */
[----:B------:R-:W-:Y:S01]  /*90e0*/  FADD.FTZ R124, R153, R64 ;  /* 0x00000040997c7221 */ /* 0x000fe20000010000 */
[----:B------:R-:W-:Y:S01]  /*90f0*/  STS [R170.X4+0x10b8], R141 ;  /* 0x0010b88daa007388 */ /* 0x000fe20000004800 */
[----:B------:R-:W-:Y:S02]  /*9100*/  FMUL.FTZ R64, R66, R85 ;  /* 0x0000005542407220 */ /* 0x000fe40000410000 */
[-C--:B--2---:R-:W-:Y:S01]  /*9110*/  FFMA.FTZ R134, R224, R73.reuse, -R115 ;  /* 0x00000049e0867223 */ /* 0x084fe20000010873 */
[----:B------:R-:W-:Y:S01]  /*9120*/  STS [R170.X4+0x10ac], R145 ;  /* 0x0010ac91aa007388 */ /* 0x000fe20000004800 */
[----:B------:R-:W-:Y:S01]  /*9130*/  FFMA.FTZ R119, -R176, R172, -RZ ;  /* 0x000000acb0777223 */ /* 0x000fe200000109ff */
[----:B0-----:R-:W-:Y:S01]  /*9140*/  HADD2.F32 R81, -RZ, R61.H0_H0 ;  /* 0x2000003dff517230 */ /* 0x001fe20000004100 */
[----:B------:R-:W-:Y:S01]  /*9150*/  FMUL.FTZ R73, R128, R73 ;  /* 0x0000004980497220 */ /* 0x000fe20000410000 */
[----:B------:R-:W-:Y:S01]  /*9160*/  STS [R170.X4+0x1080], R173 ;  /* 0x001080adaa007388 */ /* 0x000fe20000004800 */
[----:B------:R-:W-:-:S02]  /*9170*/  FMUL.FTZ R130, R124, R85 ;  /* 0x000000557c827220 */ /* 0x000fc40000410000 */
[----:B------:R-:W-:Y:S01]  /*9180*/  FFMA.FTZ R113, R83, -R85, R222 ;  /* 0x8000005553717223 */ /* 0x000fe200000100de */
[----:B------:R0:W-:Y:S01]  /*9190*/  STS [R170.X4+0x10ec], R119 ;  /* 0x0010ec77aa007388 */ /* 0x0001e20000004800 */
[C---:B------:R-:W-:Y:S02]  /*91a0*/  FMUL.FTZ R72, R129.reuse, R64 ;  /* 0x0000004081487220 */ /* 0x040fe40000410000 */
[----:B------:R-:W-:Y:S01]  /*91b0*/  FMUL.FTZ R115, R80, R55 ;  /* 0x0000003750737220 */ /* 0x000fe20000410000 */
[----:B------:R-:W-:Y:S01]  /*91c0*/  STS [R170.X4+0x10e0], R159 ;  /* 0x0010e09faa007388 */ /* 0x000fe20000004800 */
[----:B------:R-:W-:Y:S02]  /*91d0*/  FFMA.FTZ R117, R224, R71, R73 ;  /* 0x00000047e0757223 */ /* 0x000fe40000010049 */
[----:B------:R-:W-:Y:S01]  /*91e0*/  FMUL.FTZ R73, R129, R130 ;  /* 0x0000008281497220 */ /* 0x000fe20000410000 */
[----:B------:R-:W-:Y:S01]  /*91f0*/  STS [R170.X4+0x1088], R177 ;  /* 0x001088b1aa007388 */ /* 0x000fe20000004800 */
[----:B------:R-:W-:-:S02]  /*9200*/  FFMA.FTZ R226, R81, -R55, R226 ;  /* 0x8000003751e27223 */ /* 0x000fc400000100e2 */
[C---:B------:R-:W-:Y:S01]  /*9210*/  FFMA.FTZ R72, R113.reuse, R130, R72 ;  /* 0x0000008271487223 */ /* 0x040fe20000010048 */
[----:B------:R-:W-:Y:S01]  /*9220*/  STS [R170.X4+0x108c], R175 ;  /* 0x00108cafaa007388 */ /* 0x000fe20000004800 */
[----:B0-----:R-:W-:Y:S02]  /*9230*/  FMUL.FTZ R119, R148, R55 ;  /* 0x0000003794777220 */ /* 0x001fe40000410000 */
[----:B------:R-:W-:Y:S01]  /*9240*/  FMUL.FTZ R121, R188, R115 ;  /* 0x00000073bc797220 */ /* 0x000fe20000410000 */
[----:B------:R-:W-:Y:S01]  /*9250*/  STS [R170.X4+0x1094], R185 ;  /* 0x001094b9aa007388 */ /* 0x000fe20000004800 */
[----:B------:R-:W-:Y:S02]  /*9260*/  FFMA.FTZ R73, R113, R64, -R73 ;  /* 0x0000004071497223 */ /* 0x000fe40000010849 */
[----:B------:R-:W-:Y:S01]  /*9270*/  FADD.FTZ R72, RZ, R72 ;  /* 0x00000048ff487221 */ /* 0x000fe20000010000 */
[----:B------:R-:W-:Y:S01]  /*9280*/  STS [R170.X4+0x1098], R154 ;  /* 0x0010989aaa007388 */ /* 0x000fe20000004800 */
[----:B------:R-:W-:-:S02]  /*9290*/  FFMA.FTZ R64, R226, R119, -R121 ;  /* 0x00000077e2407223 */ /* 0x000fc40000010879 */
[----:B------:R-:W-:Y:S01]  /*92a0*/  FMUL.FTZ R119, R188, R119 ;  /* 0x00000077bc777220 */ /* 0x000fe20000410000 */
[----:B------:R-:W-:Y:S01]  /*92b0*/  STS [R170.X4+0x10b4], R191 ;  /* 0x0010b4bfaa007388 */ /* 0x000fe20000004800 */
[-C--:B------:R-:W-:Y:S02]  /*92c0*/  FMUL.FTZ R121, R147, R54.reuse ;  /* 0x0000003693797220 */ /* 0x080fe40000410000 */
[----:B------:R-:W-:Y:S01]  /*92d0*/  FADD.FTZ R72, R72, R117 ;  /* 0x0000007548487221 */ /* 0x000fe20000010000 */
[----:B------:R-:W-:Y:S01]  /*92e0*/  STS [R170.X4+0x10d0], R155 ;  /* 0x0010d09baa007388 */ /* 0x000fe20000004800 */
[-C--:B------:R-:W-:Y:S02]  /*92f0*/  FFMA.FTZ R132, R126, -R54.reuse, R221 ;  /* 0x800000367e847223 */ /* 0x080fe400000100dd */
[----:B------:R-:W-:Y:S01]  /*9300*/  FMUL.FTZ R123, R65, R54 ;  /* 0x00000036417b7220 */ /* 0x000fe20000410000 */
[----:B------:R-:W-:Y:S01]  /*9310*/  STS [R170.X4+0x10d8], R157 ;  /* 0x0010d89daa007388 */ /* 0x000fe20000004800 */
[----:B------:R-:W-:Y:S01]  /*9320*/  FFMA.FTZ R117, R226, R115, R119 ;  /* 0x00000073e2757223 */ /* 0x000fe20000010077 */
[----:B------:R-:W-:Y:S01]  /*9330*/  HADD2.F32 R119, -RZ, R62.H0_H0 ;  /* 0x2000003eff777230 */ /* 0x000fe20000004100 */
[----:B------:R-:W-:Y:S01]  /*9340*/  FMUL.FTZ R125, R187, R121 ;  /* 0x00000079bb7d7220 */ /* 0x000fe20000410000 */
[----:B------:R-:W-:Y:S01]  /*9350*/  STS [R170.X4+0x10f8], R156 ;  /* 0x0010f89caa007388 */ /* 0x000fe20000004800 */
[----:B------:R-:W-:-:S02]  /*9360*/  FADD.FTZ R72, R72, R117 ;  /* 0x0000007548487221 */ /* 0x000fc40000010000 */
[-C--:B------:R-:W-:Y:S02]  /*9370*/  FFMA.FTZ R125, R132, R123.reuse, -R125 ;  /* 0x0000007b847d7223 */ /* 0x080fe4000001087d */
[----:B------:R-:W-:Y:S02]  /*9380*/  FADD.FTZ R73, RZ, R73 ;  /* 0x00000049ff497221 */ /* 0x000fe40000010000 */
[----:B------:R-:W-:Y:S02]  /*9390*/  FMUL.FTZ R123, R187, R123 ;  /* 0x0000007bbb7b7220 */ /* 0x000fe40000410000 */
[-C--:B------:R-:W-:Y:S02]  /*93a0*/  FMUL.FTZ R117, R122, R53.reuse ;  /* 0x000000357a757220 */ /* 0x080fe40000410000 */
[----:B------:R-:W-:Y:S01]  /*93b0*/  FADD.FTZ R73, R73, R134 ;  /* 0x0000008649497221 */ /* 0x000fe20000010000 */
[----:B------:R-:W-:Y:S01]  /*93c0*/  HADD2.F32 R134, -RZ, R62.H1_H1 ;  /* 0x3000003eff867230 */ /* 0x000fe20000004100 */
[----:B------:R-:W-:-:S02]  /*93d0*/  FFMA.FTZ R228, R119, -R53, R228 ;  /* 0x8000003577e47223 */ /* 0x000fc400000100e4 */
[----:B------:R-:W-:Y:S02]  /*93e0*/  FMUL.FTZ R127, R168, R53 ;  /* 0x00000035a87f7220 */ /* 0x000fe40000410000 */
[----:B------:R-:W-:Y:S02]  /*93f0*/  FFMA.FTZ R123, R132, R121, R123 ;  /* 0x00000079847b7223 */ /* 0x000fe4000001007b */
[----:B------:R-:W-:Y:S02]  /*9400*/  FMUL.FTZ R131, R186, R117 ;  /* 0x00000075ba837220 */ /* 0x000fe40000410000 */
[----:B------:R-:W-:Y:S02]  /*9410*/  FADD.FTZ R64, R73, R64 ;  /* 0x0000004049407221 */ /* 0x000fe40000010000 */
[----:B------:R-:W-:Y:S02]  /*9420*/  FADD.FTZ R72, R72, R123 ;  /* 0x0000007b48487221 */ /* 0x000fe40000010000 */
[----:B------:R-:W-:-:S02]  /*9430*/  FFMA.FTZ R131, R228, R127, -R131 ;  /* 0x0000007fe4837223 */ /* 0x000fc40000010883 */
[----:B------:R-:W-:Y:S02]  /*9440*/  FMUL.FTZ R127, R186, R127 ;  /* 0x0000007fba7f7220 */ /* 0x000fe40000410000 */
[-C--:B------:R-:W-:Y:S02]  /*9450*/  FMUL.FTZ R123, R167, R52.reuse ;  /* 0x00000034a77b7220 */ /* 0x080fe40000410000 */
[----:B------:R-:W-:Y:S01]  /*9460*/  FADD.FTZ R64, R64, R125 ;  /* 0x0000007d40407221 */ /* 0x000fe20000010000 */
[----:B------:R-:W-:Y:S01]  /*9470*/  HADD2.F32 R125, -RZ, R63.H0_H0 ;  /* 0x2000003fff7d7230 */ /* 0x000fe20000004100 */
[-C--:B------:R-:W-:Y:S02]  /*9480*/  FFMA.FTZ R136, R134, -R52.reuse, R223 ;  /* 0x8000003486887223 */ /* 0x080fe400000100df */
[----:B------:R-:W-:Y:S02]  /*9490*/  FMUL.FTZ R73, R79, R52 ;  /* 0x000000344f497220 */ /* 0x000fe40000410000 */
[----:B------:R-:W-:-:S02]  /*94a0*/  FFMA.FTZ R127, R228, R117, R127 ;  /* 0x00000075e47f7223 */ /* 0x000fc4000001007f */
[----:B------:R-:W-:Y:S02]  /*94b0*/  FMUL.FTZ R133, R208, R123 ;  /* 0x0000007bd0857220 */ /* 0x000fe40000410000 */
[----:B------:R-:W-:Y:S02]  /*94c0*/  FMUL.FTZ R138, R120, R51 ;  /* 0x00000033788a7220 */ /* 0x000fe40000410000 */
[----:B------:R-:W-:Y:S02]  /*94d0*/  FADD.FTZ R72, R72, R127 ;  /* 0x0000007f48487221 */ /* 0x000fe40000010000 */
[----:B------:R-:W-:Y:S02]  /*94e0*/  FFMA.FTZ R133, R136, R73, -R133 ;  /* 0x0000004988857223 */ /* 0x000fe40000010885 */
[----:B------:R-:W-:Y:S02]  /*94f0*/  FADD.FTZ R64, R64, R131 ;  /* 0x0000008340407221 */ /* 0x000fe40000010000 */
[----:B------:R-:W-:-:S02]  /*9500*/  FMUL.FTZ R203, R209, UR23 ;  /* 0x00000017d1cb7c20 */ /* 0x000fc40008410000 */
[----:B------:R-:W-:Y:S02]  /*9510*/  FMUL.FTZ R73, R208, R73 ;  /* 0x00000049d0497220 */ /* 0x000fe40000410000 */
[-C--:B------:R-:W-:Y:S02]  /*9520*/  FMUL.FTZ R140, R164, R51.reuse ;  /* 0x00000033a48c7220 */ /* 0x080fe40000410000 */
[----:B------:R-:W-:Y:S02]  /*9530*/  FFMA.FTZ R127, R125, -R51, R230 ;  /* 0x800000337d7f7223 */ /* 0x000fe400000100e6 */
[----:B------:R-:W-:Y:S02]  /*9540*/  FMUL.FTZ R131, R189, R138 ;  /* 0x0000008abd837220 */ /* 0x000fe40000410000 */
[----:B------:R-:W-:Y:S02]  /*9550*/  FFMA.FTZ R203, R234, UR24, R203 ;  /* 0x00000018eacb7c23 */ /* 0x000fe400080100cb */
[----:B------:R-:W-:-:S02]  /*9560*/  FMUL.FTZ R193, R211, UR24 ;  /* 0x00000018d3c17c20 */ /* 0x000fc40008410000 */
[----:B------:R-:W-:Y:S02]  /*9570*/  FFMA.FTZ R73, R136, R123, R73 ;  /* 0x0000007b88497223 */ /* 0x000fe40000010049 */
[-C--:B------:R-:W-:Y:S02]  /*9580*/  FMUL.FTZ R135, R189, R140.reuse ;  /* 0x0000008cbd877220 */ /* 0x080fe40000410000 */
[----:B------:R-:W-:Y:S02]  /*9590*/  FFMA.FTZ R131, R127, R140, -R131 ;  /* 0x0000008c7f837223 */ /* 0x000fe40000010883 */
[----:B------:R-:W-:Y:S01]  /*95a0*/  FADD.FTZ R64, R64, R133 ;  /* 0x0000008540407221 */ /* 0x000fe20000010000 */
[----:B------:R-:W-:Y:S01]  /*95b0*/  HADD2.F32 R133, -RZ, R56.H1_H1 ;  /* 0x30000038ff857230 */ /* 0x000fe20000004100 */
[C---:B------:R-:W-:Y:S02]  /*95c0*/  FMUL.FTZ R143, R198.reuse, R142 ;  /* 0x0000008ec68f7220 */ /* 0x040fe40000410000 */
[----:B------:R-:W-:-:S02]  /*95d0*/  FFMA.FTZ R142, -R198, R203, -RZ ;  /* 0x000000cbc68e7223 */ /* 0x000fc400000109ff */
[----:B------:R-:W-:Y:S01]  /*95e0*/  FFMA.FTZ R144, R236, UR23, -R193 ;  /* 0x00000017ec907c23 */ /* 0x000fe200080108c1 */
[----:B------:R-:W-:Y:S01]  /*95f0*/  STS [R170.X4+0x10c0], R143 ;  /* 0x0010c08faa007388 */ /* 0x000fe20000004800 */
[----:B------:R-:W-:Y:S02]  /*9600*/  FADD.FTZ R72, R72, R73 ;  /* 0x0000004948487221 */ /* 0x000fe40000010000 */
[----:B------:R-:W-:Y:S01]  /*9610*/  FFMA.FTZ R135, R127, R138, R135 ;  /* 0x0000008a7f877223 */ /* 0x000fe20000010087 */
[----:B------:R0:W-:Y:S01]  /*9620*/  STS [R170.X4+0x10c4], R142 ;  /* 0x0010c48eaa007388 */ /* 0x0001e20000004800 */
[----:B------:R-:W-:Y:S02]  /*9630*/  FADD.FTZ R64, R64, R131 ;  /* 0x0000008340407221 */ /* 0x000fe40000010000 */
[----:B------:R-:W-:Y:S02]  /*9640*/  FMUL.FTZ R131, R118, R49 ;  /* 0x0000003176837220 */ /* 0x000fe40000410000 */
[----:B------:R-:W-:-:S02]  /*9650*/  FMUL.FTZ R144, R192, R144 ;  /* 0x00000090c0907220 */ /* 0x000fc40000410000 */
[----:B------:R-:W-:Y:S01]  /*9660*/  FADD.FTZ R72, R72, R135 ;  /* 0x0000008748487221 */ /* 0x000fe20000010000 */
[----:B------:R-:W-:Y:S01]  /*9670*/  HADD2.F32 R135, -RZ, R56.H0_H0 ;  /* 0x20000038ff877230 */ /* 0x000fe20000004100 */
[-C--:B------:R-:W-:Y:S01]  /*9680*/  FFMA.FTZ R232, R137, -R49.reuse, R232 ;  /* 0x8000003189e87223 */ /* 0x080fe200000100e8 */
[----:B------:R1:W-:Y:S01]  /*9690*/  STS [R170.X4+0x10c8], R144 ;  /* 0x0010c890aa007388 */ /* 0x0003e20000004800 */
[----:B------:R-:W-:Y:S02]  /*96a0*/  FMUL.FTZ R73, R162, R49 ;  /* 0x00000031a2497220 */ /* 0x000fe40000410000 */
[----:B------:R-:W-:Y:S02]  /*96b0*/  FMUL.FTZ R140, R210, R131 ;  /* 0x00000083d28c7220 */ /* 0x000fe40000410000 */
[----:B0-----:R-:W-:Y:S02]  /*96c0*/  FMUL.FTZ R142, R116, R47 ;  /* 0x0000002f748e7220 */ /* 0x001fe40000410000 */
[----:B------:R-:W-:-:S02]  /*96d0*/  FFMA.FTZ R141, R232, R73, -R140 ;  /* 0x00000049e88d7223 */ /* 0x000fc4000001088c */
[-C--:B------:R-:W-:Y:S02]  /*96e0*/  FFMA.FTZ R234, R135, -R47.reuse, R234 ;  /* 0x8000002f87ea7223 */ /* 0x080fe400000100ea */
[----:B------:R-:W-:Y:S02]  /*96f0*/  FMUL.FTZ R143, R182, R47 ;  /* 0x0000002fb68f7220 */ /* 0x000fe40000410000 */
[----:B-1----:R-:W-:Y:S02]  /*9700*/  FMUL.FTZ R144, R209, R142 ;  /* 0x0000008ed1907220 */ /* 0x002fe40000410000 */
[----:B------:R-:W-:Y:S02]  /*9710*/  FMUL.FTZ R140, R114, R45 ;  /* 0x0000002d728c7220 */ /* 0x000fe40000410000 */
[----:B------:R-:W-:Y:S02]  /*9720*/  FMUL.FTZ R73, R210, R73 ;  /* 0x00000049d2497220 */ /* 0x000fe40000410000 */
[----:B------:R-:W-:-:S02]  /*9730*/  FFMA.FTZ R195, -R176, R194, R195 ;  /* 0x000000c2b0c37223 */ /* 0x000fc400000101c3 */
[-C--:B------:R-:W-:Y:S02]  /*9740*/  FFMA.FTZ R145, R133, -R45.reuse, R236 ;  /* 0x8000002d85917223 */ /* 0x080fe400000100ec */
[----:B------:R-:W-:Y:S02]  /*9750*/  FMUL.FTZ R146, R180, R45 ;  /* 0x0000002db4927220 */ /* 0x000fe40000410000 */
[----:B------:R-:W-:Y:S02]  /*9760*/  FFMA.FTZ R193, R234, R143, -R144 ;  /* 0x0000008feac17223 */ /* 0x000fe40000010890 */
[----:B------:R-:W-:Y:S02]  /*9770*/  FMUL.FTZ R176, R211, R140 ;  /* 0x0000008cd3b07220 */ /* 0x000fe40000410000 */
[----:B------:R-:W-:Y:S02]  /*9780*/  FFMA.FTZ R73, R232, R131, R73 ;  /* 0x00000083e8497223 */ /* 0x000fe40000010049 */
[----:B------:R-:W-:-:S02]  /*9790*/  FMUL.FTZ R143, R209, R143 ;  /* 0x0000008fd18f7220 */ /* 0x000fc40000410000 */
[----:B------:R-:W-:Y:S02]  /*97a0*/  FFMA.FTZ R176, R145, R146, -R176 ;  /* 0x0000009291b07223 */ /* 0x000fe400000108b0 */
[----:B------:R-:W-:Y:S02]  /*97b0*/  FADD.FTZ R72, R72, R73 ;  /* 0x0000004948487221 */ /* 0x000fe40000010000 */
[----:B------:R-:W-:Y:S02]  /*97c0*/  FFMA.FTZ R143, R234, R142, R143 ;  /* 0x0000008eea8f7223 */ /* 0x000fe4000001008f */
[----:B------:R-:W-:Y:S02]  /*97d0*/  FMUL.FTZ R146, R211, R146 ;  /* 0x00000092d3927220 */ /* 0x000fe40000410000 */
[----:B------:R-:W-:Y:S01]  /*97e0*/  FADD.FTZ R72, R72, R143 ;  /* 0x0000008f48487221 */ /* 0x000fe20000010000 */
[----:B------:R-:W-:Y:S01]  /*97f0*/  HADD2.F32 R143, -RZ, R57.H0_H0 ;  /* 0x20000039ff8f7230 */ /* 0x000fe20000004100 */
[----:B------:R-:W-:-:S02]  /*9800*/  FFMA.FTZ R73, R145, R140, R146 ;  /* 0x0000008c91497223 */ /* 0x000fc40000010092 */
[----:B------:R-:W-:Y:S02]  /*9810*/  FFMA.FTZ R158, -R233, R158, -RZ ;  /* 0x0000009ee99e7223 */ /* 0x000fe400000109ff */
[----:B------:R-:W-:Y:S02]  /*9820*/  FADD.FTZ R184, R72, R73 ;  /* 0x0000004948b87221 */ /* 0x000fe40000010000 */
[----:B------:R-:W-:Y:S01]  /*9830*/  FMUL.FTZ R73, R204, UR22 ;  /* 0x00000016cc497c20 */ /* 0x000fe20008410000 */
[----:B------:R0:W-:Y:S01]  /*9840*/  STS [R170.X4+0x10fc], R158 ;  /* 0x0010fc9eaa007388 */ /* 0x0001e20000004800 */
[----:B------:R-:W-:Y:S01]  /*9850*/  FADD.FTZ R64, R64, R141 ;  /* 0x0000008d40407221 */ /* 0x000fe20000010000 */
[----:B------:R-:W-:Y:S01]  /*9860*/  LEA R141, R96, 0xfffffc00, 0xa ;  /* 0xfffffc00608d7811 */ /* 0x000fe200078e50ff */
[----:B------:R-:W-:Y:S02]  /*9870*/  FFMA.FTZ R144, R70, UR15, R73 ;  /* 0x0000000f46907c23 */ /* 0x000fe40008010049 */
[----:B------:R-:W-:Y:S01]  /*9880*/  FMUL.FTZ R73, R68, UR22 ;  /* 0x0000001644497c20 */ /* 0x000fe20008410000 */
[----:B------:R-:W-:Y:S01]  /*9890*/  IADD3 R163, -R141, c[0x0][0x168], RZ ;  /* 0x00005a008da37a10 */ /* 0x000fe20007ffe1ff */
[----:B------:R-:W-:Y:S01]  /*98a0*/  FMUL.FTZ R165, R114, UR22 ;  /* 0x0000001672a57c20 */ /* 0x000fe20008410000 */
[----:B------:R-:W-:Y:S01]  /*98b0*/  HADD2.F32 R141, -RZ, R57.H1_H1 ;  /* 0x30000039ff8d7230 */ /* 0x000fe20000004100 */
[----:B------:R-:W-:Y:S01]  /*98c0*/  FFMA.FTZ R146, R112, UR15, -R73 ;  /* 0x0000000f70927c23 */ /* 0x000fe20008010849 */
[----:B------:R-:W-:Y:S01]  /*98d0*/  LEA R163, R163, -R100, 0x1 ;  /* 0x80000064a3a37211 */ /* 0x000fe200078e08ff */
[----:B------:R-:W-:-:S02]  /*98e0*/  FMUL.FTZ R73, R116, UR22 ;  /* 0x0000001674497c20 */ /* 0x000fc40008410000 */
[----:B------:R-:W-:Y:S01]  /*98f0*/  FMUL.FTZ R72, R199, UR22 ;  /* 0x00000016c7487c20 */ /* 0x000fe20008410000 */
[----:B------:R-:W-:Y:S01]  /*9900*/  ISETP.GE.AND P0, PT, R163, 0x1, PT ;  /* 0x00000001a300780c */ /* 0x000fe20003f06270 */
[----:B0-----:R-:W-:Y:S02]  /*9910*/  FFMA.FTZ R158, R180, UR15, -R165 ;  /* 0x0000000fb49e7c23 */ /* 0x001fe400080108a5 */
[----:B------:R-:W-:Y:S02]  /*9920*/  FMUL.FTZ R165, R118, UR22 ;  /* 0x0000001676a57c20 */ /* 0x000fe40008410000 */
[----:B------:R-:W-:Y:S02]  /*9930*/  FFMA.FTZ R166, R182, UR15, -R73 ;  /* 0x0000000fb6a67c23 */ /* 0x000fe40008010849 */
[----:B------:R-:W-:Y:S02]  /*9940*/  FMUL.FTZ R73, R120, UR22 ;  /* 0x0000001678497c20 */ /* 0x000fe40008410000 */
[----:B------:R-:W-:-:S02]  /*9950*/  FFMA.FTZ R159, R75, UR15, -R72 ;  /* 0x0000000f4b9f7c23 */ /* 0x000fc40008010848 */
[----:B------:R-:W-:Y:S02]  /*9960*/  FMUL.FTZ R173, R180, UR22 ;  /* 0x00000016b4ad7c20 */ /* 0x000fe40008410000 */
[----:B------:R-:W-:Y:S02]  /*9970*/  FMUL.FTZ R72, R167, UR22 ;  /* 0x00000016a7487c20 */ /* 0x000fe40008410000 */
[C---:B------:R-:W-:Y:S02]  /*9980*/  FFMA.FTZ R165, R162.reuse, UR15, -R165 ;  /* 0x0000000fa2a57c23 */ /* 0x040fe400080108a5 */
[----:B------:R-:W-:Y:S02]  /*9990*/  FMUL.FTZ R169, R162, UR22 ;  /* 0x00000016a2a97c20 */ /* 0x000fe40008410000 */
[----:B------:R-:W-:Y:S02]  /*99a0*/  FFMA.FTZ R162, R164, UR15, -R73 ;  /* 0x0000000fa4a27c23 */ /* 0x000fe40008010849 */
[----:B------:R-:W-:-:S02]  /*99b0*/  FFMA.FTZ R172, R114, UR15, R173 ;  /* 0x0000000f72ac7c23 */ /* 0x000fc400080100ad */
[----:B------:R-:W-:Y:S02]  /*99c0*/  FMUL.FTZ R73, R122, UR22 ;  /* 0x000000167a497c20 */ /* 0x000fe40008410000 */
[----:B------:R-:W-:Y:S02]  /*99d0*/  FMUL.FTZ R177, R164, UR22 ;  /* 0x00000016a4b17c20 */ /* 0x000fe40008410000 */
[C---:B------:R-:W-:Y:S02]  /*99e0*/  FFMA.FTZ R173, R79.reuse, UR15, -R72 ;  /* 0x0000000f4fad7c23 */ /* 0x040fe40008010848 */
[----:B------:R-:W-:Y:S02]  /*99f0*/  FMUL.FTZ R72, R79, UR22 ;  /* 0x000000164f487c20 */ /* 0x000fe40008410000 */
[C---:B------:R-:W-:Y:S02]  /*9a00*/  FFMA.FTZ R79, R168.reuse, UR15, -R73 ;  /* 0x0000000fa84f7c23 */ /* 0x040fe40008010849 */
[----:B------:R-:W-:-:S02]  /*9a10*/  FMUL.FTZ R175, R168, UR22 ;  /* 0x00000016a8af7c20 */ /* 0x000fc40008410000 */
[----:B------:R-:W-:Y:S01]  /*9a20*/  FADD.FTZ R193, R64, R193 ;  /* 0x000000c140c17221 */ /* 0x000fe20000010000 */
[----:B------:R-:W-:Y:S01]  /*9a30*/  LEA R64, P1, R100, R139, 0x2 ;  /* 0x0000008b64407211 */ /* 0x000fe200078210ff */
[----:B------:R-:W-:Y:S02]  /*9a40*/  FFMA.FTZ R168, R120, UR15, R177 ;  /* 0x0000000f78a87c23 */ /* 0x000fe400080100b1 */
[----:B------:R-:W-:Y:S02]  /*9a50*/  FMUL.FTZ R161, R174, R161 ;  /* 0x000000a1aea17220 */ /* 0x000fe40000410000 */
[----:B------:R-:W-:Y:S02]  /*9a60*/  FFMA.FTZ R177, R167, UR15, R72 ;  /* 0x0000000fa7b17c23 */ /* 0x000fe40008010048 */
[----:B------:R-:W-:Y:S01]  /*9a70*/  FMUL.FTZ R139, R74, UR22 ;  /* 0x000000164a8b7c20 */ /* 0x000fe20008410000 */
[----:B------:R0:W-:Y:S01]  /*9a80*/  STS [R170.X4+0x10f0], R161 ;  /* 0x0010f0a1aa007388 */ /* 0x0001e20000004800 */
[----:B------:R-:W-:-:S02]  /*9a90*/  FMUL.FTZ R72, R151, UR22 ;  /* 0x0000001697487c20 */ /* 0x000fc40008410000 */
[----:B------:R-:W-:Y:S02]  /*9aa0*/  FMUL.FTZ R149, R70, UR22 ;  /* 0x0000001646957c20 */ /* 0x000fe40008410000 */
[----:B------:R-:W-:Y:S02]  /*9ab0*/  FFMA.FTZ R195, -R174, R196, R195 ;  /* 0x000000c4aec37223 */ /* 0x000fe400000101c3 */
[----:B------:R-:W-:Y:S02]  /*9ac0*/  FFMA.FTZ R150, R82, UR15, R139 ;  /* 0x0000000f52967c23 */ /* 0x000fe4000801008b */
[----:B------:R-:W-:Y:S02]  /*9ad0*/  FFMA.FTZ R181, R67, UR15, -R72 ;  /* 0x0000000f43b57c23 */ /* 0x000fe40008010848 */
[----:B------:R-:W-:Y:S02]  /*9ae0*/  FADD.FTZ R160, R171, R160 ;  /* 0x000000a0aba07221 */ /* 0x000fe40000010000 */
[----:B0-----:R-:W-:-:S02]  /*9af0*/  FFMA.FTZ R170, R204, UR15, -R149 ;  /* 0x0000000fccaa7c23 */ /* 0x001fc40008010895 */
        /* <DEDUP_REMOVED lines=10> */
[----:B------:R-:W-:Y:S02]  /*9ba0*/  FMUL.FTZ R149, R78, R43 ;  /* 0x0000002b4e957220 */ /* 0x000fe40000410000 */
[----:B------:R-:W-:-:S02]  /*9bb0*/  FMUL.FTZ R171, R182, UR22 ;  /* 0x00000016b6ab7c20 */ /* 0x000fc40008410000 */
[----:B------:R-:W-:Y:S02]  /*9bc0*/  FMUL.FTZ R164, R147, UR22 ;  /* 0x0000001693a47c20 */ /* 0x000fe40008410000 */
[----:B------:R-:W-:Y:S02]  /*9bd0*/  FMUL.FTZ R73, R124, UR22 ;  /* 0x000000167c497c20 */ /* 0x000fe40008410000 */
[----:B------:R-:W-:Y:S02]  /*9be0*/  FMUL.FTZ R185, R148, UR22 ;  /* 0x0000001694b97c20 */ /* 0x000fe40008410000 */
[----:B------:R-:W-:Y:S02]  /*9bf0*/  FMUL.FTZ R67, R66, UR22 ;  /* 0x0000001642437c20 */ /* 0x000fe40008410000 */
[----:B------:R-:W-:Y:S02]  /*9c00*/  FADD.FTZ R76, R195, -R76 ;  /* 0x8000004cc34c7221 */ /* 0x000fe40000010000 */
[----:B------:R-:W-:-:S02]  /*9c10*/  FFMA.FTZ R139, R178, UR15, -R139 ;  /* 0x0000000fb28b7c23 */ /* 0x000fc4000801088b */
[-C--:B------:R-:W-:Y:S02]  /*9c20*/  FMUL.FTZ R195, R178, R43.reuse ;  /* 0x0000002bb2c37220 */ /* 0x080fe40000410000 */
[----:B------:R-:W-:Y:S02]  /*9c30*/  FFMA.FTZ R179, R148, UR15, -R179 ;  /* 0x0000000f94b37c23 */ /* 0x000fe400080108b3 */
[----:B------:R-:W-:Y:S02]  /*9c40*/  FFMA.FTZ R191, R147, UR15, R174 ;  /* 0x0000000f93bf7c23 */ /* 0x000fe400080100ae */
[----:B------:R-:W-:Y:S02]  /*9c50*/  FFMA.FTZ R238, R143, -R43, R238 ;  /* 0x8000002b8fee7223 */ /* 0x000fe400000100ee */
[----:B------:R-:W-:Y:S02]  /*9c60*/  FFMA.FTZ R240, R141, -R41, R240 ;  /* 0x800000298df07223 */ /* 0x000fe400000100f0 */
[----:B------:R-:W-:-:S02]  /*9c70*/  FFMA.FTZ R156, R69, UR15, -R156 ;  /* 0x0000000f459c7c23 */ /* 0x000fc4000801089c */
[----:B------:R-:W-:Y:S02]  /*9c80*/  FFMA.FTZ R154, R201, UR15, R154 ;  /* 0x0000000fc99a7c23 */ /* 0x000fe4000801009a */
[----:B------:R-:W-:Y:S02]  /*9c90*/  FFMA.FTZ R152, R199, UR15, R152 ;  /* 0x0000000fc7987c23 */ /* 0x000fe40008010098 */
[----:B------:R-:W-:Y:S02]  /*9ca0*/  FFMA.FTZ R157, R74, UR15, -R157 ;  /* 0x0000000f4a9d7c23 */ /* 0x000fe4000801089d */
[C---:B------:R-:W-:Y:S02]  /*9cb0*/  FMUL.FTZ R155, R68.reuse, R41 ;  /* 0x00000029449b7220 */ /* 0x040fe40000410000 */
[----:B------:R-:W-:Y:S02]  /*9cc0*/  FFMA.FTZ R153, R68, UR15, R153 ;  /* 0x0000000f44997c23 */ /* 0x000fe40008010099 */
[----:B------:R-:W-:-:S02]  /*9cd0*/  FFMA.FTZ R161, R78, UR15, R161 ;  /* 0x0000000f4ea17c23 */ /* 0x000fc400080100a1 */
[----:B------:R-:W-:Y:S02]  /*9ce0*/  FMUL.FTZ R178, R212, R149 ;  /* 0x00000095d4b27220 */ /* 0x000fe40000410000 */
[----:B------:R-:W-:Y:S02]  /*9cf0*/  FFMA.FTZ R171, R116, UR15, R171 ;  /* 0x0000000f74ab7c23 */ /* 0x000fe400080100ab */
[----:B------:R-:W-:Y:S02]  /*9d00*/  FFMA.FTZ R169, R118, UR15, R169 ;  /* 0x0000000f76a97c23 */ /* 0x000fe400080100a9 */
[----:B------:R-:W-:Y:S02]  /*9d10*/  FFMA.FTZ R175, R122, UR15, R175 ;  /* 0x0000000f7aaf7c23 */ /* 0x000fe400080100af */
[----:B------:R-:W-:Y:S02]  /*9d20*/  FFMA.FTZ R164, R65, UR15, -R164 ;  /* 0x0000000f41a47c23 */ /* 0x000fe400080108a4 */
[----:B------:R-:W-:-:S02]  /*9d30*/  FFMA.FTZ R148, R66, UR15, -R73 ;  /* 0x0000000f42947c23 */ /* 0x000fc40008010849 */
        /* <DEDUP_REMOVED lines=15> */
[----:B------:R-:W-:-:S02]  /*9e30*/  IMAD R180, R108, UR14, RZ ;  /* 0x0000000e6cb47c24 */ /* 0x000fc4000f8e02ff */
[----:B------:R-:W-:Y:S02]  /*9e40*/  IADD3 R73, R73, R203, RZ ;  /* 0x000000cb49497210 */ /* 0x000fe40007ffe0ff */
[----:B------:R-:W-:Y:S01]  /*9e50*/  SHF.R.S32.HI R203, RZ, 0x1f, R0 ;  /* 0x0000001fffcb7819 */ /* 0x000fe20000011400 */
[----:B------:R-:W-:Y:S01]  /*9e60*/  IMAD R223, R107, UR9, R180 ;  /* 0x000000096bdf7c24 */ /* 0x000fe2000f8e02b4 */
[----:B0-----:R-:W-:Y:S01]  /*9e70*/  IADD3 R66, P0, R67, R100, RZ ;  /* 0x0000006443427210 */ /* 0x001fe20007f1e0ff */
[----:B------:R-:W-:-:S03]  /*9e80*/  IMAD.WIDE.U32 R72, R108, UR9, R72 ;  /* 0x000000096c487c25 */ /* 0x000fc6000f8e0048 */
[----:B------:R-:W-:Y:S01]  /*9e90*/  LEA.HI.X.SX32 R67, R67, RZ, 0x1, P0 ;  /* 0x000000ff43437211 */ /* 0x000fe200000f0eff */
[----:B------:R-:W-:-:S04]  /*9ea0*/  IMAD R203, R203, c[0x0][0x2d0], RZ ;  /* 0x0000b400cbcb7a24 */ /* 0x000fc800078e02ff */
        /* <DEDUP_REMOVED lines=9> */
.L_x_6742:
[----:B------:R-:W-:Y:S05]  /*9f40*/  BSYNC B0 ;  /* 0x0000000000007941 */ /* 0x000fea0003800000 */
.L_x_6741:
[----:B------:R-:W-:Y:S01]  /*9f50*/  ULDC UR9, c[0x0][0x174] ;  /* 0x00005d0000097ab9 */ /* 0x000fe20000000800 */
[----:B------:R-:W-:Y:S01]  /*9f60*/  FADD.FTZ R176, R193, R176 ;  /* 0x000000b0c1b07221 */ /* 0x000fe20000010000 */
[----:B------:R-:W-:Y:S01]  /*9f70*/  UIADD3 UR9, UR6, -UR9, URZ ;  /* 0x8000000906097290 */ /* 0x000fe2000fffe03f */
[----:B------:R-:W-:Y:S01]  /*9f80*/  FMUL.FTZ R112, R112, R41 ;  /* 0x0000002970707220 */ /* 0x000fe20000410000 */
[----:B------:R-:W-:Y:S01]  /*9f90*/  LEA.HI.X R65, R100, R77, RZ, 0x2, P1 ;  /* 0x0000004d64417211 */ /* 0x000fe200008f14ff */
[C---:B0-----:R-:W-:Y:S01]  /*9fa0*/  FMUL.FTZ R73, R213.reuse, R155 ;  /* 0x0000009bd5497220 */ /* 0x041fe20000410000 */
[----:B------:R-:W-:Y:S01]  /*9fb0*/  UIMAD UR9, UR9, -0x800, URZ ;  /* 0xfffff800090978a4 */ /* 0x000fe2000f8e023f */
[-C--:B------:R-:W-:Y:S01]  /*9fc0*/  FFMA.FTZ R67, R238, R195.reuse, -R178 ;  /* 0x000000c3ee437223 */ /* 0x080fe200000108b2 */
[--C-:B------:R-:W-:Y:S01]  /*9fd0*/  HADD2.F32 R72, -RZ, R58.reuse.H1_H1 ;  /* 0x3000003aff487230 */ /* 0x100fe20000004100 */
[----:B------:R-:W-:Y:S01]  /*9fe0*/  FMUL.FTZ R195, R212, R195 ;  /* 0x000000c3d4c37220 */ /* 0x000fe20000410000 */
[----:B------:R-:W-:Y:S01]  /*9ff0*/  USHF.L.U64.HI UR12, UR7, 0x2, UR8 ;  /* 0x00000002070c7899 */ /* 0x000fe20008010208 */
[-C--:B------:R-:W-:Y:S01]  /*a000*/  FFMA.FTZ R66, R240, R112.reuse, -R73 ;  /* 0x00000070f0427223 */ /* 0x080fe20000010849 */
[----:B------:R-:W-:Y:S01]  /*a010*/  MOV R193, UR9 ;  /* 0x0000000900c17c02 */ /* 0x000fe20008000f00 */
[----:B------:R-:W-:Y:S01]  /*a020*/  FFMA.FTZ R195, R238, R149, R195 ;  /* 0x00000095eec37223 */ /* 0x000fe200000100c3 */
[----:B------:R-:W-:Y:S01]  /*a030*/  HADD2.F32 R73, -RZ, R58.H0_H0 ;  /* 0x2000003aff497230 */ /* 0x000fe20000004100 */
[----:B------:R-:W-:Y:S01]  /*a040*/  FMUL.FTZ R112, R213, R112 ;  /* 0x00000070d5707220 */ /* 0x000fe20000410000 */
[----:B------:R-:W-:Y:S01]  /*a050*/  USHF.L.U32 UR9, UR7, 0x2, URZ ;  /* 0x0000000207097899 */ /* 0x000fe2000800063f */
[----:B------:R-:W-:Y:S01]  /*a060*/  IMAD.WIDE R64, R193, 0x4, R64 ;  /* 0x00000004c1407825 */ /* 0x000fe200078e0240 */
[----:B------:R-:W-:Y:S01]  /*a070*/  ULDC.64 UR14, c[0x0][0x2d0] ;  /* 0x0000b400000e7ab9 */ /* 0x000fe20000000a00 */
[----:B------:R-:W-:Y:S01]  /*a080*/  ISETP.GE.AND P0, PT, R163, 0x41, PT ;  /* 0x00000041a300780c */ /* 0x000fe20003f06270 */
[----:B------:R-:W-:Y:S01]  /*a090*/  UIMAD UR12, UR12, UR14, URZ ;  /* 0x0000000e0c0c72a4 */ /* 0x000fe2000f8e023f */
[-C--:B------:R-:W-:Y:S01]  /*a0a0*/  FMUL.FTZ R193, R199, R36.reuse ;  /* 0x00000024c7c17220 */ /* 0x080fe20000410000 */
[----:B------:R-:W-:Y:S01]  /*a0b0*/  MOV R203, UR9 ;  /* 0x0000000900cb7c02 */ /* 0x000fe20008000f00 */
[----:B------:R-:W-:Y:S01]  /*a0c0*/  FADD.FTZ R184, R184, R195 ;  /* 0x000000c3b8b87221 */ /* 0x000fe20000010000 */
[----:B------:R-:W-:Y:S01]  /*a0d0*/  UIMAD UR12, UR9, UR15, UR12 ;  /* 0x0000000f090c72a4 */ /* 0x000fe2000f8e020c */
[----:B------:R-:W-:Y:S01]  /*a0e0*/  FFMA.FTZ R77, R240, R155, R112 ;  /* 0x0000009bf04d7223 */ /* 0x000fe20000010070 */
[----:B------:R-:W-:Y:S01]  /*a0f0*/  BSSY B0, `(.L_x_6743) ;  /* 0x0000036000007945 */ /* 0x000fe20003800000 */
[----:B------:R-:W-:Y:S01]  /*a100*/  FADD.FTZ R67, R176, R67 ;  /* 0x00000043b0437221 */ /* 0x000fe20000010000 */
[----:B------:R-:W-:Y:S01]  /*a110*/  ISETP.GE.AND P1, PT, R163, 0x81, PT ;  /* 0x00000081a300780c */ /* 0x000fe20003f26270 */
[-C--:B------:R-:W-:Y:S01]  /*a120*/  FMUL.FTZ R178, R75, R36.reuse ;  /* 0x000000244bb27220 */ /* 0x080fe20000410000 */
[----:B------:R-:W-:Y:S01]  /*a130*/  ISETP.GE.AND P2, PT, R163, 0xc1, PT ;  /* 0x000000c1a300780c */ /* 0x000fe20003f46270 */
[----:B------:R-:W-:-:S02]  /*a140*/  FFMA.FTZ R207, R72, -R36, R207 ;  /* 0x8000002448cf7223 */ /* 0x000fc400000100cf */
[----:B------:R-:W-:Y:S02]  /*a150*/  FMUL.FTZ R75, R74, R39 ;  /* 0x000000274a4b7220 */ /* 0x000fe40000410000 */
[----:B------:R-:W-:Y:S02]  /*a160*/  FMUL.FTZ R176, R206, R193 ;  /* 0x000000c1ceb07220 */ /* 0x000fe40000410000 */
[-C--:B------:R-:W-:Y:S02]  /*a170*/  FMUL.FTZ R74, R82, R39.reuse ;  /* 0x00000027524a7220 */ /* 0x080fe40000410000 */
[----:B------:R-:W-:Y:S02]  /*a180*/  FADD.FTZ R184, R184, R77 ;  /* 0x0000004db8b87221 */ /* 0x000fe40000010000 */
[----:B------:R-:W-:Y:S02]  /*a190*/  FFMA.FTZ R77, R73, -R39, R242 ;  /* 0x80000027494d7223 */ /* 0x000fe400000100f2 */
[----:B------:R-:W-:-:S02]  /*a1a0*/  FMUL.FTZ R112, R214, R75 ;  /* 0x0000004bd6707220 */ /* 0x000fc40000410000 */
[----:B------:R-:W-:Y:S02]  /*a1b0*/  FFMA.FTZ R197, R207, R178, -R176 ;  /* 0x000000b2cfc57223 */ /* 0x000fe400000108b0 */
[-C--:B------:R-:W-:Y:S02]  /*a1c0*/  FMUL.FTZ R176, R214, R74.reuse ;  /* 0x0000004ad6b07220 */ /* 0x080fe40000410000 */
[C---:B------:R-:W-:Y:S01]  /*a1d0*/  FFMA.FTZ R195, R77.reuse, R74, R112 ;  /* 0x0000004a4dc37223 */ /* 0x040fe20000010070 */
[----:B------:R-:W-:Y:S01]  /*a1e0*/  HADD2.F32 R112, -RZ, R59.H0_H0 ;  /* 0x2000003bff707230 */ /* 0x000fe20000004100 */
[----:B------:R-:W-:Y:S02]  /*a1f0*/  FMUL.FTZ R178, R206, R178 ;  /* 0x000000b2ceb27220 */ /* 0x000fe40000410000 */
[----:B------:R-:W-:Y:S02]  /*a200*/  FFMA.FTZ R75, R77, R75, -R176 ;  /* 0x0000004b4d4b7223 */ /* 0x000fe400000108b0 */
[----:B------:R-:W-:-:S02]  /*a210*/  FADD.FTZ R66, R67, R66 ;  /* 0x0000004243427221 */ /* 0x000fc40000010000 */
[-C--:B------:R-:W-:Y:S02]  /*a220*/  FMUL.FTZ R176, R201, R30.reuse ;  /* 0x0000001ec9b07220 */ /* 0x080fe40000410000 */
[----:B------:R-:W-:Y:S02]  /*a230*/  FFMA.FTZ R67, R207, R193, R178 ;  /* 0x000000c1cf437223 */ /* 0x000fe400000100b2 */
[----:B------:R-:W-:Y:S01]  /*a240*/  FADD.FTZ R66, R66, R75 ;  /* 0x0000004b42427221 */ /* 0x000fe20000010000 */
[----:B------:R-:W-:Y:S01]  /*a250*/  HADD2.F32 R75, -RZ, R59.H1_H1 ;  /* 0x3000003bff4b7230 */ /* 0x000fe20000004100 */
[-C--:B------:R-:W-:Y:S02]  /*a260*/  FFMA.FTZ R205, R112, -R30.reuse, R205 ;  /* 0x8000001e70cd7223 */ /* 0x080fe400000100cd */
[----:B------:R-:W-:Y:S02]  /*a270*/  FMUL.FTZ R178, R69, R30 ;  /* 0x0000001e45b27220 */ /* 0x000fe40000410000 */
[----:B------:R-:W-:-:S02]  /*a280*/  FMUL.FTZ R180, R215, R176 ;  /* 0x000000b0d7b47220 */ /* 0x000fc40000410000 */
[----:B------:R-:W-:Y:S02]  /*a290*/  FADD.FTZ R66, R66, R197 ;  /* 0x000000c542427221 */ /* 0x000fe40000010000 */
[-C--:B------:R-:W-:Y:S02]  /*a2a0*/  FFMA.FTZ R197, R205, R178.reuse, -R180 ;  /* 0x000000b2cdc57223 */ /* 0x080fe400000108b4 */
[----:B------:R-:W-:Y:S02]  /*a2b0*/  FADD.FTZ R184, R184, R195 ;  /* 0x000000c3b8b87221 */ /* 0x000fe40000010000 */
[----:B------:R-:W-:Y:S02]  /*a2c0*/  FMUL.FTZ R178, R215, R178 ;  /* 0x000000b2d7b27220 */ /* 0x000fe40000410000 */
[----:B------:R-:W-:Y:S02]  /*a2d0*/  FADD.FTZ R67, R184, R67 ;  /* 0x00000043b8437221 */ /* 0x000fe40000010000 */
[----:B------:R-:W-:-:S02]  /*a2e0*/  FFMA.FTZ R178, R205, R176, R178 ;  /* 0x000000b0cdb27223 */ /* 0x000fc400000100b2 */
[----:B------:R-:W-:Y:S02]  /*a2f0*/  FMUL.FTZ R195, R225, R170 ;  /* 0x000000aae1c37220 */ /* 0x000fe40000410000 */
[----:B------:R-:W-:Y:S01]  /*a300*/  FADD.FTZ R170, R67, R178 ;  /* 0x000000b243aa7221 */ /* 0x000fe20000010000 */
[----:B------:R-:W-:Y:S01]  /*a310*/  IADD3 R67, R100, 0x40, RZ ;  /* 0x0000004064437810 */ /* 0x000fe20007ffe0ff */
[-C--:B------:R-:W-:Y:S02]  /*a320*/  FMUL.FTZ R69, R70, R25.reuse ;  /* 0x0000001946457220 */ /* 0x080fe40000410000 */
[----:B------:R-:W-:Y:S01]  /*a330*/  FMUL.FTZ R204, R204, R25 ;  /* 0x00000019cccc7220 */ /* 0x000fe20000410000 */
[----:B------:R-:W-:Y:S01]  /*a340*/  LEA.HI.SX32 R67, R67, R100, 0x1b ;  /* 0x0000006443437211 */ /* 0x000fe200078fdaff */
[----:B------:R-:W-:-:S04]  /*a350*/  IMAD.WIDE.U32 R64, R203, c[0x0][0x2d0], R64 ;  /* 0x0000b400cb407a25 */ /* 0x000fc800078e0040 */
[----:B------:R-:W-:Y:S01]  /*a360*/  FFMA.FTZ R220, R75, -R25, R220 ;  /* 0x800000194bdc7223 */ /* 0x000fe200000100dc */
[----:B------:R-:W0:Y:S01]  /*a370*/  LDS R67, [R67.X4+0x1180] ;  /* 0x0011800043437984 */ /* 0x000e220000004800 */
[-C--:B------:R-:W-:Y:S01]  /*a380*/  FMUL.FTZ R203, R225, R69.reuse ;  /* 0x00000045e1cb7220 */ /* 0x080fe20000410000 */
[----:B------:R-:W-:Y:S01]  /*a390*/  IADD3 R65, R65, UR12, RZ ;  /* 0x0000000c41417c10 */ /* 0x000fe2000fffe0ff */
[-C--:B------:R-:W-:Y:S02]  /*a3a0*/  FMUL.FTZ R225, R225, R204.reuse ;  /* 0x000000cce1e17220 */ /* 0x080fe40000410000 */
[----:B------:R-:W-:Y:S02]  /*a3b0*/  FFMA.FTZ R203, R220, R204, -R203 ;  /* 0x000000ccdccb7223 */ /* 0x000fe400000108cb */
[----:B------:R-:W-:Y:S01]  /*a3c0*/  FADD.FTZ R66, R66, R197 ;  /* 0x000000c542427221 */ /* 0x000fe20000010000 */
[----:B------:R-:W-:Y:S01]  /*a3d0*/  IADD3 R197, R100, 0x80, RZ ;  /* 0x0000008064c57810 */ /* 0x000fe20007ffe0ff */
[----:B------:R-:W-:-:S02]  /*a3e0*/  FFMA.FTZ R225, R220, R69, R225 ;  /* 0x00000045dce17223 */ /* 0x000fc400000100e1 */
[----:B------:R-:W-:Y:S01]  /*a3f0*/  FADD.FTZ R178, R66, R203 ;  /* 0x000000cb42b27221 */ /* 0x000fe20000010000 */
[----:B------:R-:W-:Y:S01]  /*a400*/  IADD3 R203, R100, 0xc0, RZ ;  /* 0x000000c064cb7810 */ /* 0x000fe20007ffe0ff */
[----:B------:R-:W-:Y:S01]  /*a410*/  FADD.FTZ R170, R170, R225 ;  /* 0x000000e1aaaa7221 */ /* 0x000fe20000010000 */
[----:B------:R-:W-:Y:S01]  /*a420*/  LEA.HI.SX32 R197, R197, R100, 0x1b ;  /* 0x00000064c5c57211 */ /* 0x000fe200078fdaff */
[----:B------:R-:W-:Y:S05]  /*a430*/  @!P0 BRA `(.L_x_6744) ;  /* 0x0000001000008947 */ /* 0x000fea0003800000 */
[----:B0-----:R0:W-:Y:S02]  /*a440*/  RED.E.ADD.F32.FTZ.RN.STRONG.GPU [R64.64+-0x1f00], R67 ;  /* 0xffe100434000798e */ /* 0x0011e4000c10e790 */
.L_x_6744:
[----:B------:R-:W-:Y:S05]  /*a450*/  BSYNC B0 ;  /* 0x0000000000007941 */ /* 0x000fea0003800000 */
.L_x_6743:
[----:B------:R-:W1:Y:S01]  /*a460*/  LDS R197, [R197.X4+0x1280] ;  /* 0x00128000c5c57984 */ /* 0x000e620000004800 */
[----:B------:R-:W-:Y:S01]  /*a470*/  BSSY B0, `(.L_x_6745) ;  /* 0x0000004000007945 */ /* 0x000fe20003800000 */
[----:B------:R-:W-:Y:S01]  /*a480*/  LEA.HI.SX32 R203, R203, R100, 0x1b ;  /* 0x00000064cbcb7211 */ /* 0x000fe200078fdaff */
[----:B------:R-:W-:Y:S05]  /*a490*/  @!P1 BRA `(.L_x_6746) ;  /* 0x0000001000009947 */ /* 0x000fea0003800000 */
[----:B-1----:R1:W-:Y:S02]  /*a4a0*/  RED.E.ADD.F32.FTZ.RN.STRONG.GPU [R64.64+-0x1e00], R197 ;  /* 0xffe200c54000798e */ /* 0x0023e4000c10e790 */
.L_x_6746:
[----:B------:R-:W-:Y:S05]  /*a4b0*/  BSYNC B0 ;  /* 0x0000000000007941 */ /* 0x000fea0003800000 */
.L_x_6745:
[----:B------:R-:W2:Y:S01]  /*a4c0*/  LDS R203, [R203.X4+0x1380] ;  /* 0x00138000cbcb7984 */ /* 0x000ea20000004800 */
[----:B------:R-:W-:Y:S01]  /*a4d0*/  BSSY B0, `(.L_x_6747) ;  /* 0x0000005000007945 */ /* 0x000fe20003800000 */
[C---:B0-----:R-:W-:Y:S02]  /*a4e0*/  IADD3 R67, R100.reuse, 0x100, RZ ;  /* 0x0000010064437810 */ /* 0x041fe40007ffe0ff */
[----:B-1----:R-:W-:Y:S01]  /*a4f0*/  IADD3 R197, R100, 0x140, RZ ;  /* 0x0000014064c57810 */ /* 0x002fe20007ffe0ff */
[----:B------:R-:W-:Y:S05]  /*a500*/  @!P2 BRA `(.L_x_6748) ;  /* 0x000000100000a947 */ /* 0x000fea0003800000 */
[----:B--2---:R0:W-:Y:S02]  /*a510*/  RED.E.ADD.F32.FTZ.RN.STRONG.GPU [R64.64+-0x1d00], R203 ;  /* 0xffe300cb4000798e */ /* 0x0041e4000c10e790 */
.L_x_6748:
[----:B------:R-:W-:Y:S05]  /*a520*/  BSYNC B0 ;  /* 0x0000000000007941 */ /* 0x000fea0003800000 */
.L_x_6747:
        /* <DEDUP_REMOVED lines=14> */
.L_x_6750:
[----:B------:R-:W-:Y:S05]  /*a610*/  BSYNC B0 ;  /* 0x0000000000007941 */ /* 0x000fea0003800000 */
.L_x_6749:
[----:B------:R-:W1:Y:S01]  /*a620*/  LDS R197, [R197.X4+0x1580] ;  /* 0x00158000c5c57984 */ /* 0x000e620000004800 */
[----:B------:R-:W-:Y:S01]  /*a630*/  BSSY B0, `(.L_x_6751) ;  /* 0x0000005000007945 */ /* 0x000fe20003800000 */
[----:B0-----:R-:W-:Y:S02]  /*a640*/  IADD3 R67, R100, 0x1c0, RZ ;  /* 0x000001c064437810 */ /* 0x001fe40007ffe0ff */
[----:B------:R-:W-:Y:S01]  /*a650*/  LEA.HI.SX32 R203, R203, R100, 0x1b ;  /* 0x00000064cbcb7211 */ /* 0x000fe200078fdaff */
[----:B------:R-:W-:Y:S05]  /*a660*/  @!P0 BRA `(.L_x_6752) ;  /* 0x0000001000008947 */ /* 0x000fea0003800000 */
[----:B-1----:R0:W-:Y:S02]  /*a670*/  RED.E.ADD.F32.FTZ.RN.STRONG.GPU [R64.64+-0x1b00], R197 ;  /* 0xffe500c54000798e */ /* 0x0021e4000c10e790 */
.L_x_6752:
[----:B------:R-:W-:Y:S05]  /*a680*/  BSYNC B0 ;  /* 0x0000000000007941 */ /* 0x000fea0003800000 */
.L_x_6751:
[----:B------:R-:W2:Y:S01]  /*a690*/  LDS R203, [R203.X4+0x1680] ;  /* 0x00168000cbcb7984 */ /* 0x000ea20000004800 */
[----:B------:R-:W-:Y:S01]  /*a6a0*/  BSSY B0, `(.L_x_6753) ;  /* 0x0000005000007945 */ /* 0x000fe20003800000 */
[----:B------:R-:W-:-:S02]  /*a6b0*/  IADD3 R221, R100, 0x200, RZ ;  /* 0x0000020064dd7810 */ /* 0x000fc40007ffe0ff */
[----:B------:R-:W-:Y:S01]  /*a6c0*/  LEA.HI.SX32 R67, R67, R100, 0x1b ;  /* 0x0000006443437211 */ /* 0x000fe200078fdaff */
[----:B------:R-:W-:Y:S05]  /*a6d0*/  @!P1 BRA `(.L_x_6754) ;  /* 0x0000001000009947 */ /* 0x000fea0003800000 */
[----:B--2---:R2:W-:Y:S02]  /*a6e0*/  RED.E.ADD.F32.FTZ.RN.STRONG.GPU [R64.64+-0x1a00], R203 ;  /* 0xffe600cb4000798e */ /* 0x0045e4000c10e790 */
.L_x_6754:
[----:B------:R-:W-:Y:S05]  /*a6f0*/  BSYNC B0 ;  /* 0x0000000000007941 */ /* 0x000fea0003800000 */
.L_x_6753:
[----:B------:R-:W4:Y:S01]  /*a700*/  LDS R67, [R67.X4+0x1780] ;  /* 0x0017800043437984 */ /* 0x000f220000004800 */
[----:B------:R-:W-:Y:S01]  /*a710*/  BSSY B0, `(.L_x_6755) ;  /* 0x0000005000007945 */ /* 0x000fe20003800000 */
[----:B01----:R-:W-:Y:S02]  /*a720*/  IADD3 R197, R100, 0x240, RZ ;  /* 0x0000024064c57810 */ /* 0x003fe40007ffe0ff */
[----:B------:R-:W-:Y:S01]  /*a730*/  LEA.HI.SX32 R66, R221, R100, 0x1b ;  /* 0x00000064dd427211 */ /* 0x000fe200078fdaff */
[----:B------:R-:W-:Y:S05]  /*a740*/  @!P2 BRA `(.L_x_6756) ;  /* 0x000000100000a947 */ /* 0x000fea0003800000 */
[----:B----4-:R0:W-:Y:S02]  /*a750*/  RED.E.ADD.F32.FTZ.RN.STRONG.GPU [R64.64+-0x1900], R67 ;  /* 0xffe700434000798e */ /* 0x0101e4000c10e790 */
.L_x_6756:
[----:B------:R-:W-:Y:S05]  /*a760*/  BSYNC B0 ;  /* 0x0000000000007941 */ /* 0x000fea0003800000 */
.L_x_6755:
[----:B0---4-:R0:W1:Y:S01]  /*a770*/  LDS R67, [R66.X4+0x1880] ;  /* 0x0018800042437984 */ /* 0x0110620000004800 */
[----:B------:R-:W-:Y:S01]  /*a780*/  BSSY B0, `(.L_x_6757) ;  /* 0x0000005000007945 */ /* 0x000fe20003800000 */
[----:B--2---:R-:W-:Y:S02]  /*a790*/  IADD3 R203, R100, 0x280, RZ ;  /* 0x0000028064cb7810 */ /* 0x004fe40007ffe0ff */
[----:B------:R-:W-:Y:S01]  /*a7a0*/  LEA.HI.SX32 R197, R197, R100, 0x1b ;  /* 0x00000064c5c57211 */ /* 0x000fe200078fdaff */
[----:B------:R-:W-:Y:S05]  /*a7b0*/  @!P3 BRA `(.L_x_6758) ;  /* 0x000000100000b947 */ /* 0x000fea0003800000 */
[----:B-1----:R1:W-:Y:S02]  /*a7c0*/  RED.E.ADD.F32.FTZ.RN.STRONG.GPU [R64.64+-0x1800], R67 ;  /* 0xffe800434000798e */ /* 0x0023e4000c10e790 */
.L_x_6758:
[----:B------:R-:W-:Y:S05]  /*a7d0*/  BSYNC B0 ;  /* 0x0000000000007941 */ /* 0x000fea0003800000 */
.L_x_6757:
[----:B------:R-:W2:Y:S01]  /*a7e0*/  LDS R197, [R197.X4+0x1980] ;  /* 0x00198000c5c57984 */ /* 0x000ea20000004800 */
[----:B------:R-:W-:Y:S01]  /*a7f0*/  BSSY B0, `(.L_x_6759) ;  /* 0x0000004000007945 */ /* 0x000fe20003800000 */
[----:B------:R-:W-:Y:S01]  /*a800*/  LEA.HI.SX32 R203, R203, R100, 0x1b ;  /* 0x00000064cbcb7211 */ /* 0x000fe200078fdaff */
[----:B------:R-:W-:Y:S05]  /*a810*/  @!P4 BRA `(.L_x_6760) ;  /* 0x000000100000c947 */ /* 0x000fea0003800000 */
[----:B--2---:R2:W-:Y:S02]  /*a820*/  RED.E.ADD.F32.FTZ.RN.STRONG.GPU [R64.64+-0x1700], R197 ;  /* 0xffe900c54000798e */ /* 0x0045e4000c10e790 */
.L_x_6760:
[----:B------:R-:W-:Y:S05]  /*a830*/  BSYNC B0 ;  /* 0x0000000000007941 */ /* 0x000fea0003800000 */
.L_x_6759:
[----:B------:R-:W4:Y:S01]  /*a840*/  LDS R203, [R203.X4+0x1a80] ;  /* 0x001a8000cbcb7984 */ /* 0x000f220000004800 */
[----:B------:R-:W-:Y:S01]  /*a850*/  BSSY B0, `(.L_x_6761) ;  /* 0x0000005000007945 */ /* 0x000fe20003800000 */
[----:B-1----:R-:W-:-:S02]  /*a860*/  IADD3 R67, R100, 0x2c0, RZ ;  /* 0x000002c064437810 */ /* 0x002fc40007ffe0ff */
[----:B--2---:R-:W-:Y:S01]  /*a870*/  IADD3 R197, R100, 0x300, RZ ;  /* 0x0000030064c57810 */ /* 0x004fe20007ffe0ff */
[----:B------:R-:W-:Y:S05]  /*a880*/  @!P5 BRA `(.L_x_6762) ;  /* 0x000000100000d947 */ /* 0x000fea0003800000 */
[----:B----4-:R1:W-:Y:S02]  /*a890*/  RED.E.ADD.F32.FTZ.RN.STRONG.GPU [R64.64+-0x1600], R203 ;  /* 0xffea00cb4000798e */ /* 0x0103e4000c10e790 */
.L_x_6762:
[----:B------:R-:W-:Y:S05]  /*a8a0*/  BSYNC B0 ;  /* 0x0000000000007941 */ /* 0x000fea0003800000 */
.L_x_6761:
        /* <DEDUP_REMOVED lines=14> */
.L_x_6764:
[----:B------:R-:W-:Y:S05]  /*a990*/  BSYNC B0 ;  /* 0x0000000000007941 */ /* 0x000fea0003800000 */
.L_x_6763:
[----:B------:R-:W2:Y:S01]  /*a9a0*/  LDS R197, [R197.X4+0x1c80] ;  /* 0x001c8000c5c57984 */ /* 0x000ea20000004800 */
[----:B------:R-:W-:Y:S01]  /*a9b0*/  BSSY B0, `(.L_x_6765) ;  /* 0x0000005000007945 */ /* 0x000fe20003800000 */
[----:B-1----:R-:W-:-:S02]  /*a9c0*/  IADD3 R67, R100, 0x380, RZ ;  /* 0x0000038064437810 */ /* 0x002fc40007ffe0ff */
[----:B------:R-:W-:Y:S01]  /*a9d0*/  LEA.HI.SX32 R203, R203, R100, 0x1b ;  /* 0x00000064cbcb7211 */ /* 0x000fe200078fdaff */
[----:B------:R-:W-:Y:S05]  /*a9e0*/  @!P0 BRA `(.L_x_6766) ;  /* 0x0000001000008947 */ /* 0x000fea0003800000 */
[----:B--2---:R1:W-:Y:S02]  /*a9f0*/  RED.E.ADD.F32.FTZ.RN.STRONG.GPU [R64.64+-0x1400], R197 ;  /* 0xffec00c54000798e */ /* 0x0043e4000c10e790 */
.L_x_6766:
[----:B------:R-:W-:Y:S05]  /*aa00*/  BSYNC B0 ;  /* 0x0000000000007941 */ /* 0x000fea0003800000 */
.L_x_6765:
[----:B------:R-:W4:Y:S01]  /*aa10*/  LDS R203, [R203.X4+0x1d80] ;  /* 0x001d8000cbcb7984 */ /* 0x000f220000004800 */
[----:B------:R-:W-:Y:S01]  /*aa20*/  BSSY B0, `(.L_x_6767) ;  /* 0x0000005000007945 */ /* 0x000fe20003800000 */
[----:B-12---:R-:W-:Y:S02]  /*aa30*/  IADD3 R197, R100, 0x3c0, RZ ;  /* 0x000003c064c57810 */ /* 0x006fe40007ffe0ff */
[----:B------:R-:W-:Y:S01]  /*aa40*/  LEA.HI.SX32 R67, R67, R100, 0x1b ;  /* 0x0000006443437211 */ /* 0x000fe200078fdaff */
[----:B------:R-:W-:Y:S05]  /*aa50*/  @!P1 BRA `(.L_x_6768) ;  /* 0x0000001000009947 */ /* 0x000fea0003800000 */
[----:B----4-:R1:W-:Y:S02]  /*aa60*/  RED.E.ADD.F32.FTZ.RN.STRONG.GPU [R64.64+-0x1300], R203 ;  /* 0xffed00cb4000798e */ /* 0x0103e4000c10e790 */
.L_x_6768:
[----:B------:R-:W-:Y:S05]  /*aa70*/  BSYNC B0 ;  /* 0x0000000000007941 */ /* 0x000fea0003800000 */
.L_x_6767:
[----:B------:R-:W2:Y:S01]  /*aa80*/  LDS R67, [R67.X4+0x1e80] ;  /* 0x001e800043437984 */ /* 0x000ea20000004800 */
[----:B------:R-:W-:Y:S01]  /*aa90*/  BSSY B0, `(.L_x_6769) ;  /* 0x0000005000007945 */ /* 0x000fe20003800000 */
[----:B-1--4-:R-:W-:Y:S02]  /*aaa0*/  IADD3 R203, R100, 0x400, RZ ;  /* 0x0000040064cb7810 */ /* 0x012fe40007ffe0ff */
[----:B------:R-:W-:Y:S01]  /*aab0*/  LEA.HI.SX32 R197, R197, R100, 0x1b ;  /* 0x00000064c5c57211 */ /* 0x000fe200078fdaff */
[----:B------:R-:W-:Y:S05]  /*aac0*/  @!P2 BRA `(.L_x_6770) ;  /* 0x000000100000a947 */ /* 0x000fea0003800000 */
[----:B--2---:R1:W-:Y:S02]  /*aad0*/  RED.E.ADD.F32.FTZ.RN.STRONG.GPU [R64.64+-0x1200], R67 ;  /* 0xffee00434000798e */ /* 0x0043e4000c10e790 */
.L_x_6770:
[----:B------:R-:W-:Y:S05]  /*aae0*/  BSYNC B0 ;  /* 0x0000000000007941 */ /* 0x000fea0003800000 */
.L_x_6769:
[----:B------:R-:W4:Y:S01]  /*aaf0*/  LDS R197, [R197.X4+0x1f80] ;  /* 0x001f8000c5c57984 */ /* 0x000f220000004800 */
[----:B------:R-:W-:Y:S01]  /*ab00*/  BSSY B0, `(.L_x_6771) ;  /* 0x0000005000007945 */ /* 0x000fe20003800000 */
[----:B-12---:R-:W-:-:S02]  /*ab10*/  IADD3 R67, R100, 0x440, RZ ;  /* 0x0000044064437810 */ /* 0x006fc40007ffe0ff */
[----:B------:R-:W-:Y:S01]  /*ab20*/  LEA.HI.SX32 R203, R203, R100, 0x1b ;  /* 0x00000064cbcb7211 */ /* 0x000fe200078fdaff */
[----:B------:R-:W-:Y:S05]  /*ab30*/  @!P3 BRA `(.L_x_6772) ;  /* 0x000000100000b947 */ /* 0x000fea0003800000 */
[----:B----4-:R1:W-:Y:S02]  /*ab40*/  RED.E.ADD.F32.FTZ.RN.STRONG.GPU [R64.64+-0x1100], R197 ;  /* 0xffef00c54000798e */ /* 0x0103e4000c10e790 */
.L_x_6772:
[----:B------:R-:W-:Y:S05]  /*ab50*/  BSYNC B0 ;  /* 0x0000000000007941 */ /* 0x000fea0003800000 */
.L_x_6771:
[----:B------:R-:W2:Y:S01]  /*ab60*/  LDS R203, [R203.X4+0x2080] ;  /* 0x00208000cbcb7984 */ /* 0x000ea20000004800 */
[----:B------:R-:W-:Y:S01]  /*ab70*/  BSSY B0, `(.L_x_6773) ;  /* 0x0000004000007945 */ /* 0x000fe20003800000 */
[----:B------:R-:W-:Y:S01]  /*ab80*/  LEA.HI.SX32 R67, R67, R100, 0x1b ;  /* 0x0000006443437211 */ /* 0x000fe200078fdaff */
[----:B------:R-:W-:Y:S05]  /*ab90*/  @!P4 BRA `(.L_x_6774) ;  /* 0x000000100000c947 */ /* 0x000fea0003800000 */
[----:B--2---:R2:W-:Y:S02]  /*aba0*/  RED.E.ADD.F32.FTZ.RN.STRONG.GPU [R64.64+-0x1000], R203 ;  /* 0xfff000cb4000798e */ /* 0x0045e4000c10e790 */
.L_x_6774:
[----:B------:R-:W-:Y:S05]  /*abb0*/  BSYNC B0 ;  /* 0x0000000000007941 */ /* 0x000fea0003800000 */
.L_x_6773:
[----:B------:R-:W0:Y:S01]  /*abc0*/  LDS R67, [R67.X4+0x2180] ;  /* 0x0021800043437984 */ /* 0x000e220000004800 */
[----:B------:R-:W-:Y:S01]  /*abd0*/  BSSY B0, `(.L_x_6775) ;  /* 0x0000005000007945 */ /* 0x000fe20003800000 */
[C---:B-1--4-:R-:W-:Y:S02]  /*abe0*/  IADD3 R197, R100.reuse, 0x480, RZ ;  /* 0x0000048064c57810 */ /* 0x052fe40007ffe0ff */
[----:B--2---:R-:W-:Y:S01]  /*abf0*/  IADD3 R203, R100, 0x4c0, RZ ;  /* 0x000004c064cb7810 */ /* 0x004fe20007ffe0ff */
[----:B------:R-:W-:Y:S05]  /*ac00*/  @!P5 BRA `(.L_x_6776) ;  /* 0x000000100000d947 */ /* 0x000fea0003800000 */
[----:B0-----:R0:W-:Y:S02]  /*ac10*/  RED.E.ADD.F32.FTZ.RN.STRONG.GPU [R64.64+-0xf00], R67 ;  /* 0xfff100434000798e */ /* 0x0011e4000c10e790 */
.L_x_6776:
[----:B------:R-:W-:Y:S05]  /*ac20*/  BSYNC B0 ;  /* 0x0000000000007941 */ /* 0x000fea0003800000 */
.L_x_6775:
[----:B------:R-:W-:Y:S01]  /*ac30*/  LEA.HI.SX32 R197, R197, R100, 0x1b ;  /* 0x00000064c5c57211 */ /* 0x000fe200078fdaff */
[----:B------:R-:W-:Y:S01]  /*ac40*/  BSSY B0, `(.L_x_6777) ;  /* 0x000000d000007945 */ /* 0x000fe20003800000 */
[----:B------:R-:W-:-:S02]  /*ac50*/  ISETP.GE.AND P6, PT, R163, 0x481, PT ;  /* 0x00000481a300780c */ /* 0x000fc40003fc6270 */
[----:B0-----:R-:W-:Y:S02]  /*ac60*/  IADD3 R67, R100, 0x500, RZ ;  /* 0x0000050064437810 */ /* 0x001fe40007ffe0ff */
        /* <DEDUP_REMOVED lines=10> */
.L_x_6778:
[----:B------:R-:W-:Y:S05]  /*ad10*/  BSYNC B0 ;  /* 0x0000000000007941 */ /* 0x000fea0003800000 */
.L_x_6777:
[----:B------:R-:W1:Y:S01]  /*ad20*/  LDS R203, [R203.X4+0x2380] ;  /* 0x00238000cbcb7984 */ /* 0x000e620000004800 */
[----:B------:R-:W-:Y:S01]  /*ad30*/  BSSY B0, `(.L_x_6779) ;  /* 0x0000005000007945 */ /* 0x000fe20003800000 */
[----:B0-----:R-:W-:Y:S02]  /*ad40*/  IADD3 R197, R100, 0x540, RZ ;  /* 0x0000054064c57810 */ /* 0x001fe40007ffe0ff */
[----:B------:R-:W-:Y:S01]  /*ad50*/  LEA.HI.SX32 R67, R67, R100, 0x1b ;  /* 0x0000006443437211 */ /* 0x000fe200078fdaff */
[----:B------:R-:W-:Y:S05]  /*ad60*/  @!P0 BRA `(.L_x_6780) ;  /* 0x0000001000008947 */ /* 0x000fea0003800000 */
[----:B-1----:R0:W-:Y:S02]  /*ad70*/  RED.E.ADD.F32.FTZ.RN.STRONG.GPU [R64.64+-0xd00], R203 ;  /* 0xfff300cb4000798e */ /* 0x0021e4000c10e790 */
.L_x_6780:
[----:B------:R-:W-:Y:S05]  /*ad80*/  BSYNC B0 ;  /* 0x0000000000007941 */ /* 0x000fea0003800000 */
.L_x_6779:
[----:B------:R-:W2:Y:S01]  /*ad90*/  LDS R67, [R67.X4+0x2480] ;  /* 0x0024800043437984 */ /* 0x000ea20000004800 */
[----:B------:R-:W-:Y:S01]  /*ada0*/  BSSY B0, `(.L_x_6781) ;  /* 0x0000005000007945 */ /* 0x000fe20003800000 */
[----:B01----:R-:W-:-:S02]  /*adb0*/  IADD3 R203, R100, 0x580, RZ ;  /* 0x0000058064cb7810 */ /* 0x003fc40007ffe0ff */
[----:B------:R-:W-:Y:S01]  /*adc0*/  LEA.HI.SX32 R197, R197, R100, 0x1b ;  /* 0x00000064c5c57211 */ /* 0x000fe200078fdaff */
[----:B------:R-:W-:Y:S05]  /*add0*/  @!P1 BRA `(.L_x_6782) ;  /* 0x0000001000009947 */ /* 0x000fea0003800000 */
[----:B--2---:R0:W-:Y:S02]  /*ade0*/  RED.E.ADD.F32.FTZ.RN.STRONG.GPU [R64.64+-0xc00], R67 ;  /* 0xfff400434000798e */ /* 0x0041e4000c10e790 */
.L_x_6782:
[----:B------:R-:W-:Y:S05]  /*adf0*/  BSYNC B0 ;  /* 0x0000000000007941 */ /* 0x000fea0003800000 */
.L_x_6781:
[----:B------:R-:W1:Y:S01]  /*ae00*/  LDS R197, [R197.X4+0x2580] ;  /* 0x00258000c5c57984 */ /* 0x000e620000004800 */
[----:B------:R-:W-:Y:S01]  /*ae10*/  BSSY B0, `(.L_x_6783) ;  /* 0x0000005000007945 */ /* 0x000fe20003800000 */
[----:B0-2---:R-:W-:Y:S02]  /*ae20*/  IADD3 R67, R100, 0x5c0, RZ ;  /* 0x000005c064437810 */ /* 0x005fe40007ffe0ff */
[----:B------:R-:W-:Y:S01]  /*ae30*/  LEA.HI.SX32 R203, R203, R100, 0x1b ;  /* 0x00000064cbcb7211 */ /* 0x000fe200078fdaff */
[----:B------:R-:W-:Y:S05]  /*ae40*/  @!P2 BRA `(.L_x_6784) ;  /* 0x000000100000a947 */ /* 0x000fea0003800000 */
[----:B-1----:R0:W-:Y:S02]  /*ae50*/  RED.E.ADD.F32.FTZ.RN.STRONG.GPU [R64.64+-0xb00], R197 ;  /* 0xfff500c54000798e */ /* 0x0021e4000c10e790 */
.L_x_6784:
[----:B------:R-:W-:Y:S05]  /*ae60*/  BSYNC B0 ;  /* 0x0000000000007941 */ /* 0x000fea0003800000 */
.L_x_6783:
[----:B------:R-:W2:Y:S01]  /*ae70*/  LDS R203, [R203.X4+0x2680] ;  /* 0x00268000cbcb7984 */ /* 0x000ea20000004800 */
[----:B------:R-:W-:Y:S01]  /*ae80*/  BSSY B0, `(.L_x_6785) ;  /* 0x0000005000007945 */ /* 0x000fe20003800000 */
[----:B01----:R-:W-:Y:S02]  /*ae90*/  IADD3 R197, R100, 0x600, RZ ;  /* 0x0000060064c57810 */ /* 0x003fe40007ffe0ff */
[----:B------:R-:W-:Y:S01]  /*aea0*/  LEA.HI.SX32 R67, R67, R100, 0x1b ;  /* 0x0000006443437211 */ /* 0x000fe200078fdaff */
[----:B------:R-:W-:Y:S05]  /*aeb0*/  @!P3 BRA `(.L_x_6786) ;  /* 0x000000100000b947 */ /* 0x000fea0003800000 */
[----:B--2---:R0:W-:Y:S02]  /*aec0*/  RED.E.ADD.F32.FTZ.RN.STRONG.GPU [R64.64+-0xa00], R203 ;  /* 0xfff600cb4000798e */ /* 0x0041e4000c10e790 */
.L_x_6786:
[----:B------:R-:W-:Y:S05]  /*aed0*/  BSYNC B0 ;  /* 0x0000000000007941 */ /* 0x000fea0003800000 */
.L_x_6785:
[----:B------:R-:W1:Y:S01]  /*aee0*/  LDS R67, [R67.X4+0x2780] ;  /* 0x0027800043437984 */ /* 0x000e620000004800 */
[----:B------:R-:W-:Y:S01]  /*aef0*/  BSSY B0, `(.L_x_6787) ;  /* 0x0000004000007945 */ /* 0x000fe20003800000 */
[----:B------:R-:W-:Y:S01]  /*af00*/  LEA.HI.SX32 R197, R197, R100, 0x1b ;  /* 0x00000064c5c57211 */ /* 0x000fe200078fdaff */
[----:B------:R-:W-:Y:S05]  /*af10*/  @!P4 BRA `(.L_x_6788) ;  /* 0x000000100000c947 */ /* 0x000fea0003800000 */
[----:B-1----:R1:W-:Y:S02]  /*af20*/  RED.E.ADD.F32.FTZ.RN.STRONG.GPU [R64.64+-0x900], R67 ;  /* 0xfff700434000798e */ /* 0x0023e4000c10e790 */
.L_x_6788:
[----:B------:R-:W-:Y:S05]  /*af30*/  BSYNC B0 ;  /* 0x0000000000007941 */ /* 0x000fea0003800000 */
.L_x_6787:
[----:B------:R-:W4:Y:S01]  /*af40*/  LDS R197, [R197.X4+0x2880] ;  /* 0x00288000c5c57984 */ /* 0x000f220000004800 */
[----:B------:R-:W-:Y:S01]  /*af50*/  BSSY B0, `(.L_x_6789) ;  /* 0x0000005000007945 */ /* 0x000fe20003800000 */
[----:B-1----:R-:W-:-:S02]  /*af60*/  IADD3 R67, R100, 0x640, RZ ;  /* 0x0000064064437810 */ /* 0x002fc40007ffe0ff */
[----:B0-2---:R-:W-:Y:S01]  /*af70*/  IADD3 R203, R100, 0x680, RZ ;  /* 0x0000068064cb7810 */ /* 0x005fe20007ffe0ff */
[----:B------:R-:W-:Y:S05]  /*af80*/  @!P5 BRA `(.L_x_6790) ;  /* 0x000000100000d947 */ /* 0x000fea0003800000 */
[----:B----4-:R0:W-:Y:S02]  /*af90*/  RED.E.ADD.F32.FTZ.RN.STRONG.GPU [R64.64+-0x800], R197 ;  /* 0xfff800c54000798e */ /* 0x0101e4000c10e790 */
.L_x_6790:
[----:B------:R-:W-:Y:S05]  /*afa0*/  BSYNC B0 ;  /* 0x0000000000007941 */ /* 0x000fea0003800000 */
.L_x_6789:
        /* <DEDUP_REMOVED lines=14> */
.L_x_6792:
[----:B------:R-:W-:Y:S05]  /*b090*/  BSYNC B0 ;  /* 0x0000000000007941 */ /* 0x000fea0003800000 */
.L_x_6791:
[----:B------:R-:W1:Y:S01]  /*b0a0*/  LDS R203, [R203.X4+0x2a80] ;  /* 0x002a8000cbcb7984 */ /* 0x000e620000004800 */
[----:B------:R-:W-:Y:S01]  /*b0b0*/  BSSY B0, `(.L_x_6793) ;  /* 0x0000005000007945 */ /* 0x000fe20003800000 */
[----:B0-----:R-:W-:-:S02]  /*b0c0*/  IADD3 R67, R100, 0x700, RZ ;  /* 0x0000070064437810 */ /* 0x001fc40007ffe0ff */
[----:B------:R-:W-:Y:S01]  /*b0d0*/  LEA.HI.SX32 R197, R197, R100, 0x1b ;  /* 0x00000064c5c57211 */ /* 0x000fe200078fdaff */
[----:B------:R-:W-:Y:S05]  /*b0e0*/  @!P0 BRA `(.L_x_6794) ;  /* 0x0000001000008947 */ /* 0x000fea0003800000 */
[----:B-1----:R0:W-:Y:S02]  /*b0f0*/  RED.E.ADD.F32.FTZ.RN.STRONG.GPU [R64.64+-0x600], R203 ;  /* 0xfffa00cb4000798e */ /* 0x0021e4000c10e790 */
.L_x_6794:
[----:B------:R-:W-:Y:S05]  /*b100*/  BSYNC B0 ;  /* 0x0000000000007941 */ /* 0x000fea0003800000 */
.L_x_6793:
[----:B------:R-:W2:Y:S01]  /*b110*/  LDS R197, [R197.X4+0x2b80] ;  /* 0x002b8000c5c57984 */ /* 0x000ea20000004800 */
[----:B------:R-:W-:Y:S01]  /*b120*/  BSSY B0, `(.L_x_6795) ;  /* 0x0000005000007945 */ /* 0x000fe20003800000 */
[----:B------:R-:W-:Y:S02]  /*b130*/  IADD3 R163, R100, 0x740, RZ ;  /* 0x0000074064a37810 */ /* 0x000fe40007ffe0ff */
[----:B------:R-:W-:Y:S01]  /*b140*/  LEA.HI.SX32 R67, R67, R100, 0x1b ;  /* 0x0000006443437211 */ /* 0x000fe200078fdaff */
[----:B------:R-:W-:Y:S05]  /*b150*/  @!P1 BRA `(.L_x_6796) ;  /* 0x0000001000009947 */ /* 0x000fea0003800000 */
[----:B--2---:R2:W-:Y:S02]  /*b160*/  RED.E.ADD.F32.FTZ.RN.STRONG.GPU [R64.64+-0x500], R197 ;  /* 0xfffb00c54000798e */ /* 0x0045e4000c10e790 */
.L_x_6796:
[----:B------:R-:W-:Y:S05]  /*b170*/  BSYNC B0 ;  /* 0x0000000000007941 */ /* 0x000fea0003800000 */
.L_x_6795:
[----:B------:R-:W4:Y:S01]  /*b180*/  LDS R67, [R67.X4+0x2c80] ;  /* 0x002c800043437984 */ /* 0x000f220000004800 */
[----:B------:R-:W-:Y:S01]  /*b190*/  BSSY B0, `(.L_x_6797) ;  /* 0x0000005000007945 */ /* 0x000fe20003800000 */
[----:B--2---:R-:W-:Y:S02]  /*b1a0*/  IADD3 R197, R100, 0x780, RZ ;  /* 0x0000078064c57810 */ /* 0x004fe40007ffe0ff */
[----:B------:R-:W-:Y:S01]  /*b1b0*/  LEA.HI.SX32 R163, R163, R100, 0x1b ;  /* 0x00000064a3a37211 */ /* 0x000fe200078fdaff */
[----:B------:R-:W-:Y:S05]  /*b1c0*/  @!P2 BRA `(.L_x_6798) ;  /* 0x000000100000a947 */ /* 0x000fea0003800000 */
[----:B----4-:R2:W-:Y:S02]  /*b1d0*/  RED.E.ADD.F32.FTZ.RN.STRONG.GPU [R64.64+-0x400], R67 ;  /* 0xfffc00434000798e */ /* 0x0105e4000c10e790 */
.L_x_6798:
[----:B------:R-:W-:Y:S05]  /*b1e0*/  BSYNC B0 ;  /* 0x0000000000007941 */ /* 0x000fea0003800000 */
.L_x_6797:
[----:B------:R-:W0:Y:S01]  /*b1f0*/  LDS R163, [R163.X4+0x2d80] ;  /* 0x002d8000a3a37984 */ /* 0x000e220000004800 */
[----:B------:R-:W-:Y:S01]  /*b200*/  BSSY B0, `(.L_x_6799) ;  /* 0x0000005000007945 */ /* 0x000fe20003800000 */
[----:B--2-4-:R-:W-:-:S02]  /*b210*/  IADD3 R67, R100, 0x7c0, RZ ;  /* 0x000007c064437810 */ /* 0x014fc40007ffe0ff */
[----:B------:R-:W-:Y:S01]  /*b220*/  LEA.HI.SX32 R197, R197, R100, 0x1b ;  /* 0x00000064c5c57211 */ /* 0x000fe200078fdaff */
[----:B------:R-:W-:Y:S05]  /*b230*/  @!P3 BRA `(.L_x_6800) ;  /* 0x000000100000b947 */ /* 0x000fea0003800000 */
[----:B0-----:R0:W-:Y:S02]  /*b240*/  RED.E.ADD.F32.FTZ.RN.STRONG.GPU [R64.64+-0x300], R163 ;  /* 0xfffd00a34000798e */ /* 0x0011e4000c10e790 */
.L_x_6800:
[----:B------:R-:W-:Y:S05]  /*b250*/  BSYNC B0 ;  /* 0x0000000000007941 */ /* 0x000fea0003800000 */
.L_x_6799:
[----:B------:R-:W2:Y:S01]  /*b260*/  LDS R197, [R197.X4+0x2e80] ;  /* 0x002e8000c5c57984 */ /* 0x000ea20000004800 */
[----:B------:R-:W-:Y:S01]  /*b270*/  BSSY B0, `(.L_x_6801) ;  /* 0x0000004000007945 */ /* 0x000fe20003800000 */
[----:B------:R-:W-:Y:S01]  /*b280*/  LEA.HI.SX32 R67, R67, R100, 0x1b ;  /* 0x0000006443437211 */ /* 0x000fe200078fdaff */
[----:B------:R-:W-:Y:S05]  /*b290*/  @!P4 BRA `(.L_x_6802) ;  /* 0x000000100000c947 */ /* 0x000fea0003800000 */
[----:B--2---:R2:W-:Y:S02]  /*b2a0*/  RED.E.ADD.F32.FTZ.RN.STRONG.GPU [R64.64+-0x200], R197 ;  /* 0xfffe00c54000798e */ /* 0x0045e4000c10e790 */
.L_x_6802:
[----:B------:R-:W-:Y:S05]  /*b2b0*/  BSYNC B0 ;  /* 0x0000000000007941 */ /* 0x000fea0003800000 */
.L_x_6801:
[----:B------:R-:W4:Y:S01]  /*b2c0*/  LDS R67, [R67.X4+0x2f80] ;  /* 0x002f800043437984 */ /* 0x000f220000004800 */
[----:B------:R-:W-:Y:S01]  /*b2d0*/  BSSY B0, `(.L_x_6803) ;  /* 0x0000003000007945 */ /* 0x000fe20003800000 */
[----:B------:R-:W-:Y:S05]  /*b2e0*/  @!P5 BRA `(.L_x_6804) ;  /* 0x000000100000d947 */ /* 0x000fea0003800000 */
[----:B----4-:R4:W-:Y:S02]  /*b2f0*/  RED.E.ADD.F32.FTZ.RN.STRONG.GPU [R64.64+-0x100], R67 ;  /* 0xffff00434000798e */ /* 0x0109e4000c10e790 */
.L_x_6804:
[----:B------:R-:W-:Y:S05]  /*b300*/  BSYNC B0 ;  /* 0x0000000000007941 */ /* 0x000fea0003800000 */
.L_x_6803:
[----:B------:R-:W5:Y:S01]  /*b310*/  SHFL.DOWN PT, R180, R178, 0x1, 0x1f ;  /* 0x08201f00b2b47f89 */ /* 0x000f6200000e0000 */
[----:B------:R-:W-:Y:S01]  /*b320*/  ISETP.GT.AND P0, PT, R99, 0x1e, PT ;  /* 0x0000001e6300780c */ /* 0x000fe20003f04270 */
[----:B------:R-:W-:Y:S01]  /*b330*/  FFMA.FTZ R144, R220, R144, R195 ;  /* 0x00000090dc907223 */ /* 0x000fe200000100c3 */
[----:B0-2-4-:R-:W-:Y:S01]  /*b340*/  MOV R65, R178 ;  /* 0x000000b200417202 */ /* 0x015fe20000000f00 */
[----:B------:R-:W0:Y:S01]  /*b350*/  SHFL.DOWN PT, R197, R160, 0x1, 0x1f ;  /* 0x08201f00a0c57f89 */ /* 0x000e2200000e0000 */
[----:B------:R-:W-:Y:S01]  /*b360*/  MOV R66, R160 ;  /* 0x000000a000427202 */ /* 0x000fe20000000f00 */
[----:B------:R-:W-:Y:S01]  /*b370*/  FMUL.FTZ R159, R206, R159 ;  /* 0x0000009fce9f7220 */ /* 0x000fe20000410000 */
[----:B------:R-:W-:Y:S01]  /*b380*/  MOV R67, R76 ;  /* 0x0000004c00437202 */ /* 0x000fe20000000f00 */
[----:B------:R-:W2:Y:S01]  /*b390*/  SHFL.DOWN PT, R182, R76, 0x1, 0x1f ;  /* 0x08201f004cb67f89 */ /* 0x000ea200000e0000 */
[----:B------:R-:W-:Y:S01]  /*b3a0*/  MOV R64, R170 ;  /* 0x000000aa00407202 */ /* 0x000fe20000000f00 */
[----:B------:R-:W-:Y:S01]  /*b3b0*/  FFMA.FTZ R152, R207, R152, R159 ;  /* 0x00000098cf987223 */ /* 0x000fe2000001009f */
[----:B------:R-:W-:Y:S01]  /*b3c0*/  ISETP.NE.AND P1, PT, R99, RZ, PT ;  /* 0x000000ff6300720c */ /* 0x000fe20003f25270 */
[----:B------:R-:W4:Y:S01]  /*b3d0*/  SHFL.DOWN PT, R163, R170, 0x1, 0x1f ;  /* 0x08201f00aaa37f89 */ /* 0x000f2200000e0000 */
[----:B------:R-:W-:Y:S01]  /*b3e0*/  FADD.FTZ R2, R69, R2 ;  /* 0x0000000245027221 */ /* 0x000fe20000010000 */
        /* <DEDUP_REMOVED lines=9> */
[----:B0-----:R-:W-:Y:S01]  /*b480*/  @!P0 FADD.FTZ R66, R66, R197 ;  /* 0x000000c542428221 */ /* 0x001fe20000010000 */
[----:B------:R-:W0:Y:S01]  /*b490*/  SHFL.DOWN PT, R76, R65, 0x2, 0x1f ;  /* 0x08401f00414c7f89 */ /* 0x000e2200000e0000 */
[----:B------:R-:W-:-:S02]  /*b4a0*/  FFMA.FTZ R146, R240, R153, R146 ;  /* 0x00000099f0927223 */ /* 0x000fc40000010092 */
[----:B--2---:R-:W-:Y:S01]  /*b4b0*/  @!P0 FADD.FTZ R67, R67, R182 ;  /* 0x000000b643438221 */ /* 0x004fe20000010000 */
[----:B------:R-:W2:Y:S01]  /*b4c0*/  SHFL.DOWN PT, R197, R66, 0x2, 0x1f ;  /* 0x08401f0042c57f89 */ /* 0x000ea200000e0000 */
[----:B------:R-:W-:Y:S02]  /*b4d0*/  FADD.FTZ R32, R73, R32 ;  /* 0x0000002049207221 */ /* 0x000fe40000010000 */
[----:B----4-:R-:W-:Y:S01]  /*b4e0*/  @!P0 FADD.FTZ R64, R64, R163 ;  /* 0x000000a340408221 */ /* 0x010fe20000010000 */
[----:B------:R-:W4:Y:S01]  /*b4f0*/  SHFL.DOWN PT, R160, R67, 0x2, 0x1f ;  /* 0x08401f0043a07f89 */ /* 0x000f2200000e0000 */
[----:B------:R-:W-:Y:S01]  /*b500*/  ISETP.GT.AND P0, PT, R99, 0x1d, PT ;  /* 0x0000001d6300780c */ /* 0x000fe20003f04270 */
[----:B------:R-:W-:Y:S02]  /*b510*/  FFMA.FTZ R146, R141, R68, R146 ;  /* 0x000000448d927223 */ /* 0x000fe40000010092 */
[----:B------:R-:W5:Y:S01]  /*b520*/  SHFL.DOWN PT, R163, R64, 0x2, 0x1f ;  /* 0x08401f0040a37f89 */ /* 0x000f6200000e0000 */
        /* <DEDUP_REMOVED lines=8> */
[----:B--2---:R-:W-:Y:S01]  /*b5b0*/  @!P0 FADD.FTZ R66, R66, R197 ;  /* 0x000000c542428221 */ /* 0x004fe20000010000 */
[----:B------:R-:W0:Y:S01]  /*b5c0*/  SHFL.DOWN PT, R76, R65, 0x4, 0x1f ;  /* 0x08801f00414c7f89 */ /* 0x000e2200000e0000 */
[----:B------:R-:W-:Y:S02]  /*b5d0*/  FMUL.FTZ R79, R186, R79 ;  /* 0x0000004fba4f7220 */ /* 0x000fe40000410000 */
[----:B----4-:R-:W-:Y:S01]  /*b5e0*/  @!P0 FADD.FTZ R67, R67, R160 ;  /* 0x000000a043438221 */ /* 0x010fe20000010000 */
[----:B------:R-:W2:Y:S01]  /*b5f0*/  SHFL.DOWN PT, R195, R66, 0x4, 0x1f ;  /* 0x08801f0042c37f89 */ /* 0x000ea200000e0000 */
[----:B------:R-:W-:Y:S02]  /*b600*/  FMUL.FTZ R164, R187, R164 ;  /* 0x000000a4bba47220 */ /* 0x000fe40000410000 */
[----:B-----5:R-:W-:Y:S01]  /*b610*/  @!P0 FADD.FTZ R64, R64, R163 ;  /* 0x000000a340408221 */ /* 0x020fe20000010000 */
[----:B------:R-:W4:Y:S01]  /*b620*/  SHFL.DOWN PT, R160, R67, 0x4, 0x1f ;  /* 0x08801f0043a07f89 */ /* 0x000f2200000e0000 */
[----:B------:R-:W-:Y:S01]  /*b630*/  ISETP.GT.AND P0, PT, R99, 0x1b, PT ;  /* 0x0000001b6300780c */ /* 0x000fe20003f04270 */
[----:B------:R-:W-:-:S02]  /*b640*/  FMUL.FTZ R179, R188, R179 ;  /* 0x000000b3bcb37220 */ /* 0x000fc40000410000 */
[----:B------:R-:W5:Y:S01]  /*b650*/  SHFL.DOWN PT, R163, R64, 0x4, 0x1f ;  /* 0x08801f0040a37f89 */ /* 0x000f6200000e0000 */
[----:B------:R-:W-:Y:S02]  /*b660*/  FMUL.FTZ R181, R128, R181 ;  /* 0x000000b580b57220 */ /* 0x000fe40000410000 */
[----:B------:R-:W-:Y:S02]  /*b670*/  FMUL.FTZ R148, R129, R148 ;  /* 0x0000009481947220 */ /* 0x000fe40000410000 */
[----:B------:R-:W-:Y:S02]  /*b680*/  FFMA.FTZ R154, R205, R154, R156 ;  /* 0x0000009acd9a7223 */ /* 0x000fe4000001009c */
[----:B------:R-:W-:Y:S02]  /*b690*/  FFMA.FTZ R139, R238, R161, R139 ;  /* 0x000000a1ee8b7223 */ /* 0x000fe4000001008b */
[----:B------:R-:W-:Y:S02]  /*b6a0*/  FFMA.FTZ R158, R145, R172, R158 ;  /* 0x000000ac919e7223 */ /* 0x000fe4000001009e */
[----:B------:R-:W-:-:S02]  /*b6b0*/  FFMA.FTZ R166, R234, R171, R166 ;  /* 0x000000abeaa67223 */ /* 0x000fc400000100a6 */
[----:B0-----:R-:W-:Y:S02]  /*b6c0*/  @!P0 FADD.FTZ R65, R65, R76 ;  /* 0x0000004c41418221 */ /* 0x001fe40000010000 */
[----:B------:R-:W-:Y:S02]  /*b6d0*/  FFMA.FTZ R165, R232, R169, R165 ;  /* 0x000000a9e8a57223 */ /* 0x000fe400000100a5 */
[----:B--2---:R-:W-:Y:S01]  /*b6e0*/  @!P0 FADD.FTZ R66, R66, R195 ;  /* 0x000000c342428221 */ /* 0x004fe20000010000 */
[----:B------:R-:W0:Y:S01]  /*b6f0*/  SHFL.DOWN PT, R70, R65, 0x8, 0x1f ;  /* 0x09001f0041467f89 */ /* 0x000e2200000e0000 */
[----:B------:R-:W-:Y:S02]  /*b700*/  FFMA.FTZ R162, R127, R168, R162 ;  /* 0x000000a87fa27223 */ /* 0x000fe400000100a2 */
[----:B----4-:R-:W-:Y:S01]  /*b710*/  @!P0 FADD.FTZ R67, R67, R160 ;  /* 0x000000a043438221 */ /* 0x010fe20000010000 */
[----:B------:R-:W2:Y:S01]  /*b720*/  SHFL.DOWN PT, R75, R66, 0x8, 0x1f ;  /* 0x09001f00424b7f89 */ /* 0x000ea200000e0000 */
[----:B------:R-:W-:-:S02]  /*b730*/  FFMA.FTZ R173, R136, R177, R173 ;  /* 0x000000b188ad7223 */ /* 0x000fc400000100ad */
[----:B-----5:R-:W-:Y:S01]  /*b740*/  @!P0 FADD.FTZ R64, R64, R163 ;  /* 0x000000a340408221 */ /* 0x020fe20000010000 */
[----:B------:R-:W4:Y:S01]  /*b750*/  SHFL.DOWN PT, R72, R67, 0x8, 0x1f ;  /* 0x09001f0043487f89 */ /* 0x000f2200000e0000 */
[----:B------:R-:W-:Y:S01]  /*b760*/  ISETP.GT.AND P0, PT, R99, 0x17, PT ;  /* 0x000000176300780c */ /* 0x000fe20003f04270 */
[----:B------:R-:W-:Y:S02]  /*b770*/  FFMA.FTZ R79, R228, R175, R79 ;  /* 0x000000afe44f7223 */ /* 0x000fe4000001004f */
[----:B------:R-:W5:Y:S01]  /*b780*/  SHFL.DOWN PT, R69, R64, 0x8, 0x1f ;  /* 0x09001f0040457f89 */ /* 0x000f6200000e0000 */
        /* <DEDUP_REMOVED lines=8> */
[----:B--2---:R-:W-:Y:S01]  /*b810*/  @!P0 FADD.FTZ R66, R66, R75 ;  /* 0x0000004b42428221 */ /* 0x004fe20000010000 */
[----:B------:R-:W0:Y:S01]  /*b820*/  SHFL.DOWN PT, R68, R65, 0x10, 0x1f ;  /* 0x0a001f0041447f89 */ /* 0x000e2200000e0000 */
[----:B------:R-:W-:-:S02]  /*b830*/  FFMA.FTZ R135, R135, R116, R166 ;  /* 0x0000007487877223 */ /* 0x000fc400000100a6 */
[----:B----4-:R-:W-:Y:S01]  /*b840*/  @!P0 FADD.FTZ R67, R67, R72 ;  /* 0x0000004843438221 */ /* 0x010fe20000010000 */
[----:B------:R-:W2:Y:S01]  /*b850*/  SHFL.DOWN PT, R73, R66, 0x10, 0x1f ;  /* 0x0a001f0042497f89 */ /* 0x000ea200000e0000 */
[----:B------:R-:W-:Y:S02]  /*b860*/  FFMA.FTZ R118, R137, R118, R165 ;  /* 0x0000007689767223 */ /* 0x000fe400000100a5 */
[----:B-----5:R-:W-:Y:S01]  /*b870*/  @!P0 FADD.FTZ R64, R64, R69 ;  /* 0x0000004540408221 */ /* 0x020fe20000010000 */
[----:B------:R-:W4:Y:S01]  /*b880*/  SHFL.DOWN PT, R70, R67, 0x10, 0x1f ;  /* 0x0a001f0043467f89 */ /* 0x000f2200000e0000 */
        /* <DEDUP_REMOVED lines=9> */
[----:B0-----:R-:W-:-:S02]  /*b920*/  @!P0 FADD.FTZ R65, R65, R68 ;  /* 0x0000004441418221 */ /* 0x001fc40000010000 */
[----:B------:R-:W-:Y:S02]  /*b930*/  FADD.FTZ R3, R176, R3 ;  /* 0x00000003b0037221 */ /* 0x000fe40000010000 */
[----:B--2---:R-:W-:Y:S02]  /*b940*/  @!P0 FADD.FTZ R66, R66, R73 ;  /* 0x0000004942428221 */ /* 0x004fe40000010000 */
[----:B------:R-:W-:Y:S02]  /*b950*/  FADD.FTZ R35, R144, R35 ;  /* 0x0000002390237221 */ /* 0x000fe40000010000 */
[----:B----4-:R-:W-:Y:S02]  /*b960*/  @!P0 FADD.FTZ R67, R67, R70 ;  /* 0x0000004643438221 */ /* 0x010fe40000010000 */
[----:B------:R-:W-:Y:S02]  /*b970*/  FADD.FTZ R4, R193, R4 ;  /* 0x00000004c1047221 */ /* 0x000fe40000010000 */
[----:B-----5:R-:W-:-:S02]  /*b980*/  @!P0 FADD.FTZ R64, R64, R69 ;  /* 0x0000004540408221 */ /* 0x020fc40000010000 */
        /* <DEDUP_REMOVED lines=33> */
[----:B------:R-:W2:Y:S04]  /*bba0*/  @P0 LDS.64 R72, [R76+0x63e0] ;  /* 0x0063e0004c480984 */ /* 0x000ea80000000a00 */
[----:B------:R-:W4:Y:S01]  /*bbb0*/  @P0 LDS.64 R74, [R76+0x5be0] ;  /* 0x005be0004c4a0984 */ /* 0x000f220000000a00 */
[----:B0-----:R-:W-:Y:S02]  /*bbc0*/  FADD.FTZ R67, R67, R71 ;  /* 0x0000004743437221 */ /* 0x001fe40000010000 */
[----:B------:R-:W-:Y:S02]  /*bbd0*/  FADD.FTZ R66, R66, R70 ;  /* 0x0000004642427221 */ /* 0x000fe40000010000 */
[----:B------:R-:W-:Y:S02]  /*bbe0*/  FADD.FTZ R65, R65, R69 ;  /* 0x0000004541417221 */ /* 0x000fe40000010000 */
[----:B------:R-:W-:-:S02]  /*bbf0*/  FADD.FTZ R64, R64, R68 ;  /* 0x0000004440407221 */ /* 0x000fc40000010000 */
[----:B--2---:R-:W-:Y:S02]  /*bc00*/  @P0 FADD.FTZ R67, R67, R73 ;  /* 0x0000004943430221 */ /* 0x004fe40000010000 */
[----:B------:R-:W-:Y:S02]  /*bc10*/  @P0 FADD.FTZ R66, R66, R72 ;  /* 0x0000004842420221 */ /* 0x000fe40000010000 */
[----:B----4-:R-:W-:Y:S02]  /*bc20*/  @P0 FADD.FTZ R65, R65, R75 ;  /* 0x0000004b41410221 */ /* 0x010fe40000010000 */
[----:B------:R-:W-:Y:S01]  /*bc30*/  @P0 FADD.FTZ R64, R64, R74 ;  /* 0x0000004a40400221 */ /* 0x000fe20000010000 */
[----:B------:R0:W-:Y:S04]  /*bc40*/  STS.64 [R76+0x63e0], R66 ;  /* 0x0063e0424c007388 */ /* 0x0001e80000000a00 */
[----:B------:R0:W-:Y:S02]  /*bc50*/  STS.64 [R76+0x5be0], R64 ;  /* 0x005be0404c007388 */ /* 0x0001e40000000a00 */
.L_x_6806:
[----:B0-----:R-:W-:Y:S05]  /*bc60*/  BSYNC B0 ;  /* 0x0000000000007941 */ /* 0x001fea0003800000 */
.L_x_6805:
[----:B------:R-:W-:Y:S01]  /*bc70*/  IADD3 R0, R0, 0x1, RZ ;  /* 0x0000000100007810 */ /* 0x000fe20007ffe0ff */
[----:B------:R-:W-:-:S03]  /*bc80*/  UIADD3 UR7, UP0, UR7, 0x1, URZ ;  /* 0x0000000107077890 */ /* 0x000fc6000ff1e03f */
[----:B------:R-:W-:Y:S01]  /*bc90*/  ISETP.GE.AND P0, PT, R0, c[0x0][0x16c], PT ;  /* 0x00005b0000007a0c */ /* 0x000fe20003f06270 */
[----:B------:R-:W-:-:S12]  /*bca0*/  UIADD3.X UR8, URZ, UR8, URZ, UP0, !UPT ;  /* 0x000000083f087290 */ /* 0x000fd800087fe43f */
[----:B-1-3--:R-:W-:Y:S01]  /*bcb0*/  @P0 CALL.REL.NOINC `(.L_x_6706) ;  /* 0x0000001000000944 */ /* 0x00afe20003c00000 */
[----:B------:R-:W-:Y:S05]  /*bcc0*/  BRA `(.L_x_6807) ;  /* 0xffff77c000007947 */ /* 0x000fea000383ffff */
.L_x_6706:
[----:B------:R-:W-:Y:S01]  /*bcd0*/  BAR.SYNC.DEFER_BLOCKING 0x0 ;  /* 0x0000000000007b1d */ /* 0x000fe20000010000 */
[----:B------:R-:W-:Y:S02]  /*bce0*/  SHF.L.U32 R0, R100, 0x1, RZ ;  /* 0x0000000164007819 */ /* 0x000fe400000006ff */
[----:B------:R-:W-:Y:S02]  /*bcf0*/  MOV R40, 0x10 ;  /* 0x0000001000287802 */ /* 0x000fe40000000f00 */
[----:B------:R-:W-:-:S04]  /*bd00*/  LOP3.LUT R54, R0, 0xffffffc0, RZ, 0xc0, !PT ;  /* 0xffffffc000367812 */ /* 0x000fc800078ec0ff */
[----:B------:R-:W-:-:S05]  /*bd10*/  LOP3.LUT R55, R54, 0x1f, R100, 0xf8, !PT ;  /* 0x0000001f36377812 */ /* 0x000fca00078ef864 */
[----:B------:R-:W-:-:S05]  /*bd20*/  IMAD.WIDE R40, R55, R40, UR10 ;  /* 0x0000000a37287e25 */ /* 0x000fca000f8e0228 */
[----:B------:R-:W2:Y:S04]  /*bd30*/  LDG.E.128 R44, [R40.64] ;  /* 0x00000010282c7981 */ /* 0x000ea8000c1e1d00 */
[----:B------:R-:W3:Y:S01]  /*bd40*/  LDG.E.128 R48, [R40.64+0x200] ;  /* 0x0002001028307981 */ /* 0x000ee2000c1e1d00 */
[----:B------:R-:W-:Y:S01]  /*bd50*/  IADD3 R42, R99, R99, R54 ;  /* 0x00000063632a7210 */ /* 0x000fe20007ffe036 */
[----:B------:R-:W-:Y:S01]  /*bd60*/  UIADD3 UR10, UP0, UR10, -0x800, URZ ;  /* 0xfffff8000a0a7890 */ /* 0x000fe2000ff1e03f */
[----:B------:R-:W-:Y:S01]  /*bd70*/  IADD3 R56, R96, -0x1, RZ ;  /* 0xffffffff60387810 */ /* 0x000fe20007ffe0ff */
[----:B------:R-:W-:Y:S02]  /*bd80*/  UIADD3 UR20, UP1, UR20, -0x800, URZ ;  /* 0xfffff80014147890 */ /* 0x000fe4000ff3e03f */
[----:B------:R-:W-:-:S02]  /*bd90*/  UIADD3 UR18, UP2, UR18, -0x800, URZ ;  /* 0xfffff80012127890 */ /* 0x000fc4000ff5e03f */
[----:B------:R-:W-:Y:S02]  /*bda0*/  UIADD3 UR6, UR6, 0x1, URZ ;  /* 0x0000000106067890 */ /* 0x000fe4000fffe03f */
[----:B------:R-:W-:Y:S02]  /*bdb0*/  UIADD3.X UR11, UR11, -0x1, URZ, UP0, !UPT ;  /* 0xffffffff0b0b7890 */ /* 0x000fe400087fe43f */
[----:B------:R-:W-:Y:S02]  /*bdc0*/  UIADD3.X UR21, UR21, -0x1, URZ, UP1, !UPT ;  /* 0xffffffff15157890 */ /* 0x000fe40008ffe43f */
[----:B------:R-:W-:Y:S01]  /*bdd0*/  UIADD3.X UR19, UR19, -0x1, URZ, UP2, !UPT ;  /* 0xffffffff13137890 */ /* 0x000fe200097fe43f */
[----:B--2---:R-:W-:Y:S04]  /*bde0*/  STS.128 [R94.X16], R44 ;  /* 0x0000002c5e007388 */ /* 0x004fe8000000cc00 */
[----:B---3--:R0:W-:Y:S01]  /*bdf0*/  STS.128 [R94.X16+0x200], R48 ;  /* 0x000200305e007388 */ /* 0x0081e2000000cc00 */
[----:B------:R-:W-:-:S06]  /*be00*/  NOP ;  /* 0x0000000000007918 */ /* 0x000fcc0000000000 */
[----:B------:R-:W1:Y:S04]  /*be10*/  LDS.128 R36, [R42.X16] ;  /* 0x000000002a247984 */ /* 0x000e68000000cc00 */
[----:B------:R-:W2:Y:S01]  /*be20*/  LDS.128 R40, [R42.X16+0x10] ;  /* 0x000010002a287984 */ /* 0x000ea2000000cc00 */
[----:B0-----:R-:W-:-:S04]  /*be30*/  IMAD R51, R107, c[0x0][0x2d8], RZ ;  /* 0x0000b6006b337a24 */ /* 0x001fc800078e02ff */
[----:B------:R-:W-:Y:S01]  /*be40*/  IMAD R51, R108, c[0x0][0x2dc], R51 ;  /* 0x0000b7006c337a24 */ /* 0x000fe200078e0233 */
[--C-:B-1----:R-:W-:Y:S02]  /*be50*/  HADD2.F32 R0, -RZ, R36.reuse.H0_H0 ;  /* 0x20000024ff007230 */ /* 0x102fe40000004100 */
        /* <DEDUP_REMOVED lines=9> */
[----:B------:R-:W-:Y:S01]  /*bef0*/  FADD.FTZ R46, R37, UR5 ;  /* 0x00000005252e7e21 */ /* 0x000fe20008010000 */
[--C-:B------:R-:W-:Y:S02]  /*bf00*/  HADD2.F32 R37, -RZ, R38.reuse.H0_H0 ;  /* 0x20000026ff257230 */ /* 0x100fe40000004100 */
[----:B------:R-:W-:Y:S01]  /*bf10*/  FSETP.GTU.FTZ.AND P6, PT, R52, 20, PT ;  /* 0x41a000003400780b */ /* 0x000fe20003fdc000 */
[----:B------:R-:W-:Y:S01]  /*bf20*/  HADD2.F32 R38, -RZ, R38.H1_H1 ;  /* 0x30000026ff267230 */ /* 0x000fe20000004100 */
[----:B------:R-:W-:Y:S01]  /*bf30*/  FSETP.GTU.FTZ.AND P0, PT, R46, 20, PT ;  /* 0x41a000002e00780b */ /* 0x000fe20003f1c000 */
[----:B------:R-:W-:Y:S01]  /*bf40*/  FADD.FTZ R47, R37, UR5 ;  /* 0x00000005252f7e21 */ /* 0x000fe20008010000 */
[----:B------:R-:W-:-:S02]  /*bf50*/  HADD2.F32 R37, -RZ, R39.H0_H0 ;  /* 0x20000027ff257230 */ /* 0x000fc40000004100 */
[----:B------:R-:W-:Y:S01]  /*bf60*/  FADD.FTZ R38, R38, UR5 ;  /* 0x0000000526267e21 */ /* 0x000fe20008010000 */
[----:B------:R-:W-:Y:S01]  /*bf70*/  HADD2.F32 R39, -RZ, R39.H1_H1 ;  /* 0x30000027ff277230 */ /* 0x000fe20000004100 */
[----:B------:R-:W-:Y:S01]  /*bf80*/  @!P4 FMUL.FTZ R0, R25, -1.4426950216293334961 ;  /* 0xbfb8aa3b1900c820 */ /* 0x000fe20000410000 */
[----:B------:R-:W-:Y:S01]  /*bf90*/  FSETP.GTU.FTZ.AND P1, PT, R47, 20, PT ;  /* 0x41a000002f00780b */ /* 0x000fe20003f3c000 */
[----:B------:R-:W-:Y:S01]  /*bfa0*/  @!P5 FMUL.FTZ R30, R36, -1.4426950216293334961 ;  /* 0xbfb8aa3b241ed820 */ /* 0x000fe20000410000 */
[----:B------:R-:W-:Y:S01]  /*bfb0*/  FSETP.GTU.FTZ.AND P2, PT, R38, 20, PT ;  /* 0x41a000002600780b */ /* 0x000fe20003f5c000 */
[----:B------:R-:W-:Y:S02]  /*bfc0*/  FADD.FTZ R39, R39, UR5 ;  /* 0x0000000527277e21 */ /* 0x000fe40008010000 */
[----:B------:R-:W0:Y:S01]  /*bfd0*/  @!P4 MUFU.EX2 R0, R0 ;  /* 0x000000000000c308 */ /* 0x000e220000000800 */
[----:B------:R-:W-:-:S07]  /*bfe0*/  @!P6 FMUL.FTZ R36, R52, -1.4426950216293334961 ;  /* 0xbfb8aa3b3424e820 */ /* 0x000fce0000410000 */
[----:B------:R-:W1:Y:S01]  /*bff0*/  @!P5 MUFU.EX2 R30, R30 ;  /* 0x0000001e001ed308 */ /* 0x000e620000000800 */
[----:B0-----:R-:W-:-:S07]  /*c000*/  @!P4 FADD.FTZ R25, R0, 1 ;  /* 0x3f8000000019c421 */ /* 0x001fce0000010000 */
[----:B------:R-:W0:Y:S01]  /*c010*/  @!P6 MUFU.EX2 R36, R36 ;  /* 0x000000240024e308 */ /* 0x000e220000000800 */
[----:B------:R-:W-:Y:S02]  /*c020*/  @!P0 FMUL.FTZ R0, R46, -1.4426950216293334961 ;  /* 0xbfb8aa3b2e008820 */ /* 0x000fe40000410000 */
[----:B------:R-:W-:Y:S01]  /*c030*/  FADD.FTZ R46, R37, UR5 ;  /* 0x00000005252e7e21 */ /* 0x000fe20008010000 */
[--C-:B--2---:R-:W-:Y:S02]  /*c040*/  HADD2.F32 R37, -RZ, R40.reuse.H0_H0 ;  /* 0x20000028ff257230 */ /* 0x104fe40000004100 */
[----:B------:R-:W-:Y:S01]  /*c050*/  HADD2.F32 R40, -RZ, R40.H1_H1 ;  /* 0x30000028ff287230 */ /* 0x000fe20000004100 */
[----:B-1----:R-:W-:Y:S01]  /*c060*/  @!P5 FADD.FTZ R30, R30, 1 ;  /* 0x3f8000001e1ed421 */ /* 0x002fe20000010000 */
[----:B------:R1:W2:Y:S01]  /*c070*/  @!P4 MUFU.RCP R45, R25 ;  /* 0x00000019002dc308 */ /* 0x0002a20000001000 */
[----:B------:R-:W-:Y:S02]  /*c080*/  FSETP.GTU.FTZ.AND P3, PT, R46, 20, PT ;  /* 0x41a000002e00780b */ /* 0x000fe40003f7c000 */
[----:B------:R-:W-:-:S05]  /*c090*/  FADD.FTZ R40, R40, UR5 ;  /* 0x0000000528287e21 */ /* 0x000fca0008010000 */
[----:B------:R3:W4:Y:S01]  /*c0a0*/  @!P5 MUFU.RCP R44, R30 ;  /* 0x0000001e002cd308 */ /* 0x0007220000001000 */
[----:B-1----:R-:W-:Y:S02]  /*c0b0*/  @!P1 FMUL.FTZ R25, R47, -1.4426950216293334961 ;  /* 0xbfb8aa3b2f199820 */ /* 0x002fe40000410000 */
[----:B0-----:R-:W-:Y:S02]  /*c0c0*/  @!P6 FADD.FTZ R36, R36, 1 ;  /* 0x3f8000002424e421 */ /* 0x001fe40000010000 */
[----:B--2---:R-:W-:Y:S01]  /*c0d0*/  @!P4 FMUL.FTZ R18, R18, R45 ;  /* 0x0000002d1212c220 */ /* 0x004fe20000410000 */
[----:B------:R-:W-:Y:S02]  /*c0e0*/  FSETP.GTU.FTZ.AND P4, PT, R39, 20, PT ;  /* 0x41a000002700780b */ /* 0x000fe40003f9c000 */
[----:B------:R-:W0:Y:S01]  /*c0f0*/  @!P0 MUFU.EX2 R0, R0 ;  /* 0x0000000000008308 */ /* 0x000e220000000800 */
[----:B---3--:R-:W-:Y:S02]  /*c100*/  @!P2 FMUL.FTZ R30, R38, -1.4426950216293334961 ;  /* 0xbfb8aa3b261ea820 */ /* 0x008fe40000410000 */
[----:B------:R-:W-:-:S02]  /*c110*/  FADD.FTZ R45, R37, UR5 ;  /* 0x00000005252d7e21 */ /* 0x000fc40008010000 */
[----:B------:R-:W-:Y:S02]  /*c120*/  @!P3 FMUL.FTZ R37, R46, -1.4426950216293334961 ;  /* 0xbfb8aa3b2e25b820 */ /* 0x000fe40000410000 */
[----:B----4-:R-:W-:Y:S01]  /*c130*/  @!P5 FMUL.FTZ R19, R19, R44 ;  /* 0x0000002c1313d220 */ /* 0x010fe20000410000 */
[----:B------:R-:W1:Y:S01]  /*c140*/  @!P1 MUFU.EX2 R25, R25 ;  /* 0x0000001900199308 */ /* 0x000e620000000800 */
[----:B------:R-:W-:Y:S02]  /*c150*/  FSETP.GTU.FTZ.AND P5, PT, R45, 20, PT ;  /* 0x41a000002d00780b */ /* 0x000fe40003fbc000 */
[----:B------:R-:W-:Y:S01]  /*c160*/  SHF.L.U32 R44, R56, 0xa, RZ ;  /* 0x0000000a382c7819 */ /* 0x000fe200000006ff */
[----:B------:R-:W-:-:S04]  /*c170*/  @!P4 FMUL.FTZ R38, R39, -1.4426950216293334961 ;  /* 0xbfb8aa3b2726c820 */ /* 0x000fc80000410000 */
[----:B------:R-:W2:Y:S01]  /*c180*/  @!P2 MUFU.EX2 R30, R30 ;  /* 0x0000001e001ea308 */ /* 0x000ea20000000800 */
[----:B0-----:R-:W-:-:S05]  /*c190*/  @!P0 FADD.FTZ R0, R0, 1 ;  /* 0x3f80000000008421 */ /* 0x001fca0000010000 */
[----:B------:R-:W-:Y:S01]  /*c1a0*/  @!P5 FMUL.FTZ R39, R45, -1.4426950216293334961 ;  /* 0xbfb8aa3b2d27d820 */ /* 0x000fe20000410000 */
[----:B------:R-:W-:Y:S01]  /*c1b0*/  SHF.R.S32.HI R45, RZ, 0x1f, R44 ;  /* 0x0000001fff2d7819 */ /* 0x000fe2000001142c */
[----:B------:R-:W-:Y:S01]  /*c1c0*/  @!P3 MUFU.EX2 R37, R37 ;  /* 0x000000250025b308 */ /* 0x000fe20000000800 */
[----:B-1----:R-:W-:-:S07]  /*c1d0*/  @!P1 FADD.FTZ R25, R25, 1 ;  /* 0x3f80000019199421 */ /* 0x002fce0000010000 */
[----:B------:R-:W0:Y:S01]  /*c1e0*/  @!P4 MUFU.EX2 R38, R38 ;  /* 0x000000260026c308 */ /* 0x000e220000000800 */
[----:B--2---:R-:W-:-:S07]  /*c1f0*/  @!P2 FADD.FTZ R30, R30, 1 ;  /* 0x3f8000001e1ea421 */ /* 0x004fce0000010000 */
[----:B------:R-:W1:Y:S08]  /*c200*/  @!P6 MUFU.RCP R47, R36 ;  /* 0x00000024002fe308 */ /* 0x000e700000001000 */
[----:B------:R2:W3:Y:S01]  /*c210*/  @!P0 MUFU.RCP R46, R0 ;  /* 0x00000000002e8308 */ /* 0x0004e20000001000 */
[----:B0-----:R-:W-:-:S07]  /*c220*/  @!P4 FADD.FTZ R38, R38, 1 ;  /* 0x3f8000002626c421 */ /* 0x001fce0000010000 */
[----:B------:R0:W4:Y:S01]  /*c230*/  @!P1 MUFU.RCP R49, R25 ;  /* 0x0000001900319308 */ /* 0x0001220000001000 */
[----:B--2---:R-:W-:Y:S02]  /*c240*/  @!P3 FADD.FTZ R0, R37, 1 ;  /* 0x3f8000002500b421 */ /* 0x004fe40000010000 */
[----:B-1----:R-:W-:Y:S01]  /*c250*/  @!P6 FMUL.FTZ R20, R20, R47 ;  /* 0x0000002f1414e220 */ /* 0x002fe20000410000 */
[----:B------:R-:W-:Y:S01]  /*c260*/  FSETP.GTU.FTZ.AND P6, PT, R40, 20, PT ;  /* 0x41a000002800780b */ /* 0x000fe20003fdc000 */
[----:B------:R-:W-:-:S03]  /*c270*/  IMAD.WIDE.U32 R36, R108, c[0x0][0x2d8], R44 ;  /* 0x0000b6006c247a25 */ /* 0x000fc600078e002c */
[----:B------:R-:W1:Y:S01]  /*c280*/  @!P2 MUFU.RCP R30, R30 ;  /* 0x0000001e001ea308 */ /* 0x000e620000001000 */
[--C-:B0-----:R-:W-:Y:S01]  /*c290*/  HADD2.F32 R25, -RZ, R41.reuse.H0_H0 ;  /* 0x20000029ff197230 */ /* 0x101fe20000004100 */
[----:B---3--:R-:W-:Y:S01]  /*c2a0*/  @!P0 FMUL.FTZ R21, R21, R46 ;  /* 0x0000002e15158220 */ /* 0x008fe20000410000 */
[----:B------:R-:W-:Y:S01]  /*c2b0*/  HADD2.F32 R41, -RZ, R41.H1_H1 ;  /* 0x30000029ff297230 */ /* 0x000fe20000004100 */
[----:B------:R-:W-:Y:S01]  /*c2c0*/  IADD3 R37, R37, R51, RZ ;  /* 0x0000003325257210 */ /* 0x000fe20007ffe0ff */
[----:B------:R-:W-:-:S03]  /*c2d0*/  IMAD.WIDE.U32 R44, R108, c[0x0][0x2f8], R44 ;  /* 0x0000be006c2c7a25 */ /* 0x000fc600078e002c */
[----:B------:R-:W0:Y:S01]  /*c2e0*/  @!P5 MUFU.EX2 R39, R39 ;  /* 0x000000270027d308 */ /* 0x000e220000000800 */
[----:B------:R-:W-:Y:S02]  /*c2f0*/  FADD.FTZ R46, R25, UR5 ;  /* 0x00000005192e7e21 */ /* 0x000fe40008010000 */
[----:B------:R-:W-:-:S03]  /*c300*/  IMAD.WIDE.U32 R36, R110, c[0x0][0x2e0], R36 ;  /* 0x0000b8006e247a25 */ /* 0x000fc600078e0024 */
[----:B------:R-:W-:Y:S01]  /*c310*/  FSETP.GTU.FTZ.AND P0, PT, R46, 20, PT ;  /* 0x41a000002e00780b */ /* 0x000fe20003f1c000 */
[----:B----4-:R-:W-:Y:S01]  /*c320*/  @!P1 FMUL.FTZ R22, R22, R49 ;  /* 0x0000003116169220 */ /* 0x010fe20000410000 */
[----:B------:R2:W3:Y:S01]  /*c330*/  @!P3 MUFU.RCP R47, R0 ;  /* 0x00000000002fb308 */ /* 0x0004e20000001000 */
[----:B-1----:R-:W-:Y:S02]  /*c340*/  @!P2 FMUL.FTZ R23, R23, R30 ;  /* 0x0000001e1717a220 */ /* 0x002fe40000410000 */
[----:B------:R-:W-:Y:S02]  /*c350*/  FADD.FTZ R30, R41, UR5 ;  /* 0x00000005291e7e21 */ /* 0x000fe40008010000 */
[----:B------:R-:W-:Y:S02]  /*c360*/  IMAD R41, R109, c[0x0][0x2e0], RZ ;  /* 0x0000b8006d297a24 */ /* 0x000fe400078e02ff */
[----:B------:R-:W-:Y:S01]  /*c370*/  @!P6 FMUL.FTZ R25, R40, -1.4426950216293334961 ;  /* 0xbfb8aa3b2819e820 */ /* 0x000fe20000410000 */
[----:B------:R-:W1:Y:S01]  /*c380*/  @!P4 MUFU.RCP R38, R38 ;  /* 0x000000260026c308 */ /* 0x000e620000001000 */
[--C-:B--2---:R-:W-:Y:S01]  /*c390*/  HADD2.F32 R0, -RZ, R42.reuse.H0_H0 ;  /* 0x2000002aff007230 */ /* 0x104fe20000004100 */
[----:B0-----:R-:W-:Y:S01]  /*c3a0*/  @!P5 FADD.FTZ R39, R39, 1 ;  /* 0x3f8000002727d421 */ /* 0x001fe20000010000 */
[----:B------:R-:W-:Y:S01]  /*c3b0*/  HADD2.F32 R42, -RZ, R42.H1_H1 ;  /* 0x3000002aff2a7230 */ /* 0x000fe20000004100 */
[----:B------:R-:W-:Y:S01]  /*c3c0*/  IMAD R41, R110, c[0x0][0x2e4], R41 ;  /* 0x0000b9006e297a24 */ /* 0x000fe200078e0229 */
[----:B------:R-:W-:Y:S01]  /*c3d0*/  LEA R40, P1, R36, c[0x0][0x330], 0x1 ;  /* 0x0000cc0024287a11 */ /* 0x000fe200078208ff */
[----:B---3--:R-:W-:-:S02]  /*c3e0*/  @!P3 FMUL.FTZ R24, R24, R47 ;  /* 0x0000002f1818b220 */ /* 0x008fc40000410000 */
[----:B------:R-:W0:Y:S01]  /*c3f0*/  @!P5 MUFU.RCP R39, R39 ;  /* 0x000000270027d308 */ /* 0x000e220000001000 */
[----:B------:R-:W-:Y:S01]  /*c400*/  FADD.FTZ R47, R0, UR5 ;  /* 0x00000005002f7e21 */ /* 0x000fe20008010000 */
[----:B------:R-:W-:Y:S01]  /*c410*/  IADD3 R37, R37, R41, RZ ;  /* 0x0000002925257210 */ /* 0x000fe20007ffe0ff */
[----:B------:R-:W-:Y:S02]  /*c420*/  @!P0 FMUL.FTZ R0, R46, -1.4426950216293334961 ;  /* 0xbfb8aa3b2e008820 */ /* 0x000fe40000410000 */
[----:B------:R-:W-:Y:S01]  /*c430*/  FADD.FTZ R46, R42, UR5 ;  /* 0x000000052a2e7e21 */ /* 0x000fe20008010000 */
[----:B------:R-:W-:Y:S01]  /*c440*/  FSETP.GTU.FTZ.AND P3, PT, R47, 20, PT ;  /* 0x41a000002f00780b */ /* 0x000fe20003f7c000 */
[----:B-1----:R-:W-:Y:S01]  /*c450*/  @!P4 FMUL.FTZ R27, R27, R38 ;  /* 0x000000261b1bc220 */ /* 0x002fe20000410000 */
[--C-:B------:R-:W-:Y:S01]  /*c460*/  HADD2.F32 R38, -RZ, R43.reuse.H0_H0 ;  /* 0x2000002bff267230 */ /* 0x100fe20000004100 */
[----:B------:R-:W-:Y:S01]  /*c470*/  LEA.HI.X R41, R36, c[0x0][0x334], R37, 0x1, P1 ;  /* 0x0000cd0024297a11 */ /* 0x000fe200008f0c25 */
[----:B------:R-:W-:Y:S01]  /*c480*/  HADD2.F32 R43, -RZ, R43.H1_H1 ;  /* 0x3000002bff2b7230 */ /* 0x000fe20000004100 */
[----:B------:R-:W-:Y:S01]  /*c490*/  FSETP.GTU.FTZ.AND P2, PT, R46, 20, PT ;  /* 0x41a000002e00780b */ /* 0x000fe20003f5c000 */
[----:B------:R-:W1:Y:S01]  /*c4a0*/  @!P6 MUFU.EX2 R25, R25 ;  /* 0x000000190019e308 */ /* 0x000e620000000800 */
[----:B------:R-:W-:Y:S01]  /*c4b0*/  FADD.FTZ R38, R38, UR5 ;  /* 0x0000000526267e21 */ /* 0x000fe20008010000 */
[----:B------:R-:W-:Y:S01]  /*c4c0*/  FSETP.GTU.FTZ.AND P4, PT, R30, 20, PT ;  /* 0x41a000001e00780b */ /* 0x000fe20003f9c000 */
[----:B------:R-:W-:-:S02]  /*c4d0*/  FADD.FTZ R48, R43, UR5 ;  /* 0x000000052b307e21 */ /* 0x000fc40008010000 */
[----:B0-----:R-:W-:Y:S01]  /*c4e0*/  @!P5 FMUL.FTZ R26, R26, R39 ;  /* 0x000000271a1ad220 */ /* 0x001fe20000410000 */
[----:B------:R-:W-:Y:S01]  /*c4f0*/  FSETP.GTU.FTZ.AND P1, PT, R38, 20, PT ;  /* 0x41a000002600780b */ /* 0x000fe20003f3c000 */
[----:B------:R-:W-:Y:S01]  /*c500*/  @!P3 FMUL.FTZ R36, R47, -1.4426950216293334961 ;  /* 0xbfb8aa3b2f24b820 */ /* 0x000fe20000410000 */
[----:B------:R-:W-:Y:S01]  /*c510*/  FSETP.GTU.FTZ.AND P5, PT, R48, 20, PT ;  /* 0x41a000003000780b */ /* 0x000fe20003fbc000 */
[----:B------:R-:W0:Y:S01]  /*c520*/  @!P0 MUFU.EX2 R0, R0 ;  /* 0x0000000000008308 */ /* 0x000e220000000800 */
[----:B------:R-:W-:Y:S02]  /*c530*/  F2FP.PACK_AB R39, R10, R11 ;  /* 0x0000000b0a27723e */ /* 0x000fe400000000ff */
[----:B------:R-:W-:-:S03]  /*c540*/  @!P2 FMUL.FTZ R37, R46, -1.4426950216293334961 ;  /* 0xbfb8aa3b2e25a820 */ /* 0x000fc60000410000 */
[----:B------:R-:W-:Y:S02]  /*c550*/  @!P4 FMUL.FTZ R30, R30, -1.4426950216293334961 ;  /* 0xbfb8aa3b1e1ec820 */ /* 0x000fe40000410000 */
[----:B------:R2:W3:Y:S01]  /*c560*/  @!P2 MUFU.EX2 R43, R37 ;  /* 0x00000025002ba308 */ /* 0x0004e20000000800 */
[----:B-1----:R-:W-:Y:S02]  /*c570*/  @!P6 FADD.FTZ R25, R25, 1 ;  /* 0x3f8000001919e421 */ /* 0x002fe40000010000 */
[----:B------:R-:W-:Y:S01]  /*c580*/  @!P1 FMUL.FTZ R46, R38, -1.4426950216293334961 ;  /* 0xbfb8aa3b262e9820 */ /* 0x000fe20000410000 */
[----:B------:R-:W-:Y:S01]  /*c590*/  F2FP.PACK_AB R38, R12, R13 ;  /* 0x0000000d0c26723e */ /* 0x000fe200000000ff */
[----:B------:R-:W-:Y:S01]  /*c5a0*/  @!P5 FMUL.FTZ R47, R48, -1.4426950216293334961 ;  /* 0xbfb8aa3b302fd820 */ /* 0x000fe20000410000 */
[----:B------:R-:W-:Y:S02]  /*c5b0*/  F2FP.PACK_AB R13, R6, R7 ;  /* 0x00000007060d723e */ /* 0x000fe400000000ff */
[----:B------:R1:W4:Y:S01]  /*c5c0*/  @!P3 MUFU.EX2 R42, R36 ;  /* 0x00000024002ab308 */ /* 0x0003220000000800 */
[----:B--2---:R-:W-:Y:S01]  /*c5d0*/  F2FP.PACK_AB R37, R14, R15 ;  /* 0x0000000f0e25723e */ /* 0x004fe200000000ff */
[----:B0-----:R-:W-:Y:S01]  /*c5e0*/  @!P0 FADD.FTZ R0, R0, 1 ;  /* 0x3f80000000008421 */ /* 0x001fe20000010000 */
[----:B------:R-:W-:-:S02]  /*c5f0*/  F2FP.PACK_AB R14, R4, R5 ;  /* 0x00000005040e723e */ /* 0x000fc400000000ff */
[----:B------:R-:W-:Y:S02]  /*c600*/  F2FP.PACK_AB R15, R2, R3 ;  /* 0x00000003020f723e */ /* 0x000fe400000000ff */
[----:B------:R-:W-:Y:S01]  /*c610*/  LEA R4, R99, R54, 0x1 ;  /* 0x0000003663047211 */ /* 0x000fe200078e08ff */
[----:B---3--:R-:W-:Y:S01]  /*c620*/  @!P2 FADD.FTZ R43, R43, 1 ;  /* 0x3f8000002b2ba421 */ /* 0x008fe20000010000 */
[----:B-1----:R-:W-:Y:S01]  /*c630*/  F2FP.PACK_AB R36, R16, R17 ;  /* 0x000000111024723e */ /* 0x002fe200000000ff */
[----:B------:R-:W0:Y:S01]  /*c640*/  @!P4 MUFU.EX2 R30, R30 ;  /* 0x0000001e001ec308 */ /* 0x000e220000000800 */
[----:B------:R-:W-:-:S03]  /*c650*/  F2FP.PACK_AB R12, R8, R9 ;  /* 0x00000009080c723e */ /* 0x000fc600000000ff */
[----:B------:R-:W-:Y:S01]  /*c660*/  STS.128 [R4.X16], R36 ;  /* 0x0000002404007388 */ /* 0x000fe2000000cc00 */
[----:B----4-:R-:W-:-:S03]  /*c670*/  @!P3 FADD.FTZ R42, R42, 1 ;  /* 0x3f8000002a2ab421 */ /* 0x010fc60000010000 */
[----:B------:R1:W-:Y:S01]  /*c680*/  STS.128 [R4.X16+0x10], R12 ;  /* 0x0000100c04007388 */ /* 0x0003e2000000cc00 */
[----:B------:R-:W-:-:S06]  /*c690*/  NOP ;  /* 0x0000000000007918 */ /* 0x000fcc0000000000 */
[----:B------:R-:W2:Y:S01]  /*c6a0*/  LDS.128 R8, [R94.X16] ;  /* 0x000000005e087984 */ /* 0x000ea2000000cc00 */
[----:B------:R-:W3:Y:S01]  /*c6b0*/  @!P3 MUFU.RCP R3, R42 ;  /* 0x0000002a0003b308 */ /* 0x000ee20000001000 */
[----:B0-----:R-:W-:Y:S02]  /*c6c0*/  @!P4 FADD.FTZ R30, R30, 1 ;  /* 0x3f8000001e1ec421 */ /* 0x001fe40000010000 */
[----:B------:R-:W0:Y:S05]  /*c6d0*/  LDS.128 R48, [R94.X16+0x200] ;  /* 0x000200005e307984 */ /* 0x000e2a000000cc00 */
[----:B------:R-:W4:Y:S01]  /*c6e0*/  @!P2 MUFU.RCP R2, R43 ;  /* 0x0000002b0002a308 */ /* 0x000f220000001000 */
[----:B-1----:R-:W-:-:S02]  /*c6f0*/  F2FP.PACK_AB R12, R19, R18 ;  /* 0x00000012130c723e */ /* 0x002fc400000000ff */
[----:B------:R-:W-:Y:S02]  /*c700*/  F2FP.PACK_AB R15, R27, R24 ;  /* 0x000000181b0f723e */ /* 0x000fe400000000ff */
[----:B------:R-:W-:Y:S02]  /*c710*/  F2FP.PACK_AB R14, R23, R22 ;  /* 0x00000016170e723e */ /* 0x000fe400000000ff */
[----:B------:R-:W-:Y:S01]  /*c720*/  F2FP.PACK_AB R13, R21, R20 ;  /* 0x00000014150d723e */ /* 0x000fe200000000ff */
[----:B------:R-:W1:Y:S01]  /*c730*/  @!P1 MUFU.EX2 R46, R46 ;  /* 0x0000002e002e9308 */ /* 0x000e620000000800 */
[----:B---3--:R-:W-:-:S07]  /*c740*/  @!P3 FMUL.FTZ R32, R32, R3 ;  /* 0x000000032020b220 */ /* 0x008fce0000410000 */
[----:B------:R-:W3:Y:S01]  /*c750*/  @!P5 MUFU.EX2 R47, R47 ;  /* 0x0000002f002fd308 */ /* 0x000ee20000000800 */
[----:B----4-:R-:W-:Y:S02]  /*c760*/  @!P2 FMUL.FTZ R33, R33, R2 ;  /* 0x000000022121a220 */ /* 0x010fe40000410000 */
[----:B------:R-:W-:-:S04]  /*c770*/  IMAD.WIDE R2, R55, 0x10, R40 ;  /* 0x0000001037027825 */ /* 0x000fc800078e0228 */
[----:B-1----:R-:W-:Y:S01]  /*c780*/  @!P1 FADD.FTZ R46, R46, 1 ;  /* 0x3f8000002e2e9421 */ /* 0x002fe20000010000 */
[----:B------:R-:W1:Y:S01]  /*c790*/  @!P6 MUFU.RCP R52, R25 ;  /* 0x000000190034e308 */ /* 0x000e620000001000 */
[----:B--2---:R-:W-:Y:S01]  /*c7a0*/  STG.E.128 [R2.64], R8 ;  /* 0x0000000802007986 */ /* 0x004fe2000c101d10 */
[----:B---3--:R-:W-:-:S06]  /*c7b0*/  @!P5 FADD.FTZ R47, R47, 1 ;  /* 0x3f8000002f2fd421 */ /* 0x008fcc0000010000 */
[----:B------:R2:W3:Y:S01]  /*c7c0*/  @!P0 MUFU.RCP R53, R0 ;  /* 0x0000000000358308 */ /* 0x0004e20000001000 */
[----:B0-----:R0:W-:Y:S04]  /*c7d0*/  STG.E.128 [R2.64+0x200], R48 ;  /* 0x0002003002007986 */ /* 0x0011e8000c101d10 */
[----:B------:R-:W-:Y:S01]  /*c7e0*/  BAR.SYNC.DEFER_BLOCKING 0x0 ;  /* 0x0000000000007b1d */ /* 0x000fe20000010000 */
[----:B-1----:R-:W-:Y:S02]  /*c7f0*/  @!P6 FMUL.FTZ R29, R29, R52 ;  /* 0x000000341d1de220 */ /* 0x002fe40000410000 */
[----:B--2---:R-:W-:Y:S01]  /*c800*/  FADD.FTZ R0, R18, R101 ;  /* 0x0000006512007221 */ /* 0x004fe20000010000 */
[----:B------:R-:W-:Y:S02]  /*c810*/  F2FP.PACK_AB R18, R33, R32 ;  /* 0x000000202112723e */ /* 0x000fe400000000ff */
[----:B------:R-:W1:Y:S01]  /*c820*/  @!P4 MUFU.RCP R30, R30 ;  /* 0x0000001e001ec308 */ /* 0x000e620000001000 */
[----:B------:R-:W-:Y:S01]  /*c830*/  F2FP.PACK_AB R16, R29, R26 ;  /* 0x0000001a1d10723e */ /* 0x000fe200000000ff */
[----:B---3--:R-:W-:-:S06]  /*c840*/  @!P0 FMUL.FTZ R28, R28, R53 ;  /* 0x000000351c1c8220 */ /* 0x008fcc0000410000 */
[----:B------:R-:W2:Y:S01]  /*c850*/  @!P1 MUFU.RCP R5, R46 ;  /* 0x0000002e00059308 */ /* 0x000ea20000001000 */
[----:B0-----:R-:W-:-:S07]  /*c860*/  IMAD R3, R109, c[0x0][0x300], RZ ;  /* 0x0000c0006d037a24 */ /* 0x001fce00078e02ff */
[----:B------:R-:W0:Y:S01]  /*c870*/  @!P5 MUFU.RCP R6, R47 ;  /* 0x0000002f0006d308 */ /* 0x000e220000001000 */
[----:B-1----:R-:W-:Y:S01]  /*c880*/  @!P4 FMUL.FTZ R31, R31, R30 ;  /* 0x0000001e1f1fc220 */ /* 0x002fe20000410000 */
[----:B------:R-:W-:Y:S04]  /*c890*/  STS.128 [R4.X16], R12 ;  /* 0x0000000c04007388 */ /* 0x000fe8000000cc00 */
[----:B------:R-:W-:Y:S01]  /*c8a0*/  F2FP.PACK_AB R17, R31, R28 ;  /* 0x0000001c1f11723e */ /* 0x000fe200000000ff */
[----:B--2---:R-:W-:Y:S01]  /*c8b0*/  @!P1 FMUL.FTZ R34, R34, R5 ;  /* 0x0000000522229220 */ /* 0x004fe20000410000 */
[----:B------:R-:W-:Y:S01]  /*c8c0*/  IADD3 R98, P1, R98, -0x1000, RZ ;  /* 0xfffff00062627810 */ /* 0x000fe20007f3e0ff */
[----:B------:R-:W-:-:S03]  /*c8d0*/  FADD.FTZ R5, R0, R19 ;  /* 0x0000001300057221 */ /* 0x000fc60000010000 */
[----:B------:R-:W-:Y:S01]  /*c8e0*/  IADD3.X R97, R97, -0x1, RZ, P1, !PT ;  /* 0xffffffff61617810 */ /* 0x000fe20000ffe4ff */
[----:B------:R-:W-:Y:S02]  /*c8f0*/  FADD.FTZ R20, R5, R20 ;  /* 0x0000001405147221 */ /* 0x000fe40000010000 */
[----:B0-----:R-:W-:Y:S02]  /*c900*/  @!P5 FMUL.FTZ R35, R35, R6 ;  /* 0x000000062323d220 */ /* 0x001fe40000410000 */
[----:B------:R-:W-:Y:S02]  /*c910*/  IMAD R5, R107, c[0x0][0x2f8], RZ ;  /* 0x0000be006b057a24 */ /* 0x000fe400078e02ff */
[----:B------:R-:W-:Y:S01]  /*c920*/  FADD.FTZ R21, R20, R21 ;  /* 0x0000001514157221 */ /* 0x000fe20000010000 */
[----:B------:R-:W-:Y:S01]  /*c930*/  F2FP.PACK_AB R19, R35, R34 ;  /* 0x000000222313723e */ /* 0x000fe200000000ff */
[----:B------:R-:W-:Y:S02]  /*c940*/  IMAD R5, R108, c[0x0][0x2fc], R5 ;  /* 0x0000bf006c057a24 */ /* 0x000fe400078e0205 */
[----:B------:R-:W-:-:S02]  /*c950*/  FADD.FTZ R22, R21, R22 ;  /* 0x0000001615167221 */ /* 0x000fc40000010000 */
[----:B------:R0:W-:Y:S01]  /*c960*/  STS.128 [R4.X16+0x10], R16 ;  /* 0x0000101004007388 */ /* 0x0001e2000000cc00 */
[----:B------:R-:W-:-:S06]  /*c970*/  NOP ;  /* 0x0000000000007918 */ /* 0x000fcc0000000000 */
[----:B------:R-:W1:Y:S01]  /*c980*/  LDS.128 R36, [R94.X16] ;  /* 0x000000005e247984 */ /* 0x000e62000000cc00 */
[----:B------:R-:W-:Y:S01]  /*c990*/  IADD3 R45, R45, R5, RZ ;  /* 0x000000052d2d7210 */ /* 0x000fe20007ffe0ff */
[----:B------:R-:W-:Y:S02]  /*c9a0*/  FADD.FTZ R23, R22, R23 ;  /* 0x0000001716177221 */ /* 0x000fe40000010000 */
[----:B------:R-:W2:Y:S01]  /*c9b0*/  LDS.128 R40, [R94.X16+0x200] ;  /* 0x000200005e287984 */ /* 0x000ea2000000cc00 */
[C---:B------:R-:W-:Y:S02]  /*c9c0*/  IMAD R5, R110.reuse, c[0x0][0x304], R3 ;  /* 0x0000c1006e057a24 */ /* 0x040fe400078e0203 */
[----:B------:R-:W-:-:S04]  /*c9d0*/  IMAD.WIDE.U32 R2, R110, c[0x0][0x300], R44 ;  /* 0x0000c0006e027a25 */ /* 0x000fc800078e002c */
[----:B------:R-:W-:Y:S01]  /*c9e0*/  FADD.FTZ R24, R23, R24 ;  /* 0x0000001817187221 */ /* 0x000fe20000010000 */
[----:B------:R-:W-:Y:S02]  /*c9f0*/  IADD3 R3, R3, R5, RZ ;  /* 0x0000000503037210 */ /* 0x000fe40007ffe0ff */
[----:B0-----:R-:W-:Y:S01]  /*ca00*/  LEA R4, P0, R2, c[0x0][0x340], 0x1 ;  /* 0x0000d00002047a11 */ /* 0x001fe200078008ff */
        /* <DEDUP_REMOVED lines=9> */
[----:B------:R-:W-:Y:S01]  /*caa0*/  FADD.FTZ R32, R31, R32 ;  /* 0x000000201f207221 */ /* 0x000fe20000010000 */
[----:B-1----:R0:W-:Y:S03]  /*cab0*/  STG.E.128 [R2.64], R36 ;  /* 0x0000002402007986 */ /* 0x0021e6000c101d10 */
[----:B------:R-:W-:Y:S01]  /*cac0*/  FADD.FTZ R33, R32, R33 ;  /* 0x0000002120217221 */ /* 0x000fe20000010000 */
[----:B--2---:R0:W-:Y:S03]  /*cad0*/  STG.E.128 [R2.64+0x200], R40 ;  /* 0x0002002802007986 */ /* 0x0041e6000c101d10 */
[----:B------:R-:W-:-:S04]  /*cae0*/  FADD.FTZ R34, R33, R34 ;  /* 0x0000002221227221 */ /* 0x000fc80000010000 */
[----:B------:R-:W-:Y:S01]  /*caf0*/  FADD.FTZ R101, R34, R35 ;  /* 0x0000002322657221 */ /* 0x000fe20000010000 */
[----:B0-----:R-:W-:Y:S01]  /*cb00*/  @!P0 CALL.REL.NOINC `(.L_x_6673) ;  /* 0x0000001000008944 */ /* 0x001fe20003c00000 */
[----:B------:R-:W-:Y:S05]  /*cb10*/  BRA `(.L_x_6808) ;  /* 0xffff3d0000007947 */ /* 0x000fea000383ffff */
.L_x_6673:
[----:B------:R-:W-:Y:S02]  /*cb20*/  ISETP.NE.U32.AND P0, PT, RZ, c[0x0][0x328], PT ;  /* 0x0000ca00ff007a0c */ /* 0x000fe40003f05070 */
[----:B------:R-:W-:Y:S02]  /*cb30*/  ISETP.NE.U32.AND P2, PT, RZ, c[0x0][0x348], PT ;  /* 0x0000d200ff007a0c */ /* 0x000fe40003f45070 */
        /* <DEDUP_REMOVED lines=27> */
.L_x_6810:
[----:B------:R-:W-:Y:S05]  /*ccf0*/  BSYNC B0 ;  /* 0x0000000000007941 */ /* 0x000fea0003800000 */
.L_x_6809:
        /* <DEDUP_REMOVED lines=28> */
.L_x_6812:
[----:B------:R-:W4:Y:S02]  /*cec0*/  S2R R13, SR_TID.X ;  /* 0x00000000000d7919 */ /* 0x000f240000002100 */
.L_x_6813:
[----:B------:R-:W-:Y:S05]  /*ced0*/  BSYNC B0 ;  /* 0x0000000000007941 */ /* 0x000fea0003800000 */
.L_x_6811:
        /* <DEDUP_REMOVED lines=10> */
.L_x_6814:
        /* <DEDUP_REMOVED lines=28> */
.L_x_6711:
[----:B------:R-:W-:Y:S01]  /*d140*/  HFMA2.MMA R223, -RZ, RZ, 0, 5.9604644775390625e-08 ;  /* 0x00000001ffdf7435 */ /* 0x000fe200000001ff */
[----:B------:R-:W-:-:S02]  /*d150*/  MOV R224, R70 ;  /* 0x0000004600e07202 */ /* 0x000fc40000000f00 */
[----:B------:R-:W-:Y:S02]  /*d160*/  MOV R222, RZ ;  /* 0x000000ff00de7202 */ /* 0x000fe40000000f00 */
[----:B------:R-:W-:Y:S02]  /*d170*/  MOV R71, 0xffffffff ;  /* 0xffffffff00477802 */ /* 0x000fe40000000f00 */
[----:B------:R-:W-:Y:S02]  /*d180*/  MOV R68, 0xd1a0 ;  /* 0x0000d1a000447802 */ /* 0x000fe40000000f00 */
[----:B-----5:R-:W-:Y:S05]  /*d190*/  CALL.REL.NOINC `($__internal_164_$__cuda_sm70_shflsync_up) ;  /* 0x00001e4000007944 */ /* 0x020fea0003c00000 */
[----:B-1----:R-:W-:Y:S01]  /*d1a0*/  MOV R73, R71 ;  /* 0x0000004700497202 */ /* 0x002fe20000000f00 */
[----:B0-----:R-:W-:Y:S05]  /*d1b0*/  BRA `(.L_x_6815) ;  /* 0xffff860000007947 */ /* 0x001fea000383ffff */
.L_x_6712:
[----:B------:R-:W-:Y:S01]  /*d1c0*/  HFMA2.MMA R223, -RZ, RZ, 0, 5.9604644775390625e-08 ;  /* 0x00000001ffdf7435 */ /* 0x000fe200000001ff */
[----:B------:R-:W-:Y:S02]  /*d1d0*/  MOV R224, R72 ;  /* 0x0000004800e07202 */ /* 0x000fe40000000f00 */
[----:B------:R-:W-:Y:S02]  /*d1e0*/  MOV R222, RZ ;  /* 0x000000ff00de7202 */ /* 0x000fe40000000f00 */
[----:B------:R-:W-:-:S02]  /*d1f0*/  MOV R71, 0xffffffff ;  /* 0xffffffff00477802 */ /* 0x000fc40000000f00 */
[----:B------:R-:W-:Y:S02]  /*d200*/  MOV R68, 0xd220 ;  /* 0x0000d22000447802 */ /* 0x000fe40000000f00 */
[----:B01---5:R-:W-:Y:S05]  /*d210*/  CALL.REL.NOINC `($__internal_164_$__cuda_sm70_shflsync_up) ;  /* 0x00001dc000007944 */ /* 0x023fea0003c00000 */
[----:B0-----:R-:W-:Y:S01]  /*d220*/  HFMA2.MMA R223, -RZ, RZ, 0, 5.9604644775390625e-08 ;  /* 0x00000001ffdf7435 */ /* 0x001fe200000001ff */
[----:B-1----:R-:W-:Y:S02]  /*d230*/  MOV R225, R71 ;  /* 0x0000004700e17202 */ /* 0x002fe40000000f00 */
[----:B------:R-:W-:Y:S02]  /*d240*/  MOV R224, R74 ;  /* 0x0000004a00e07202 */ /* 0x000fe40000000f00 */
[----:B------:R-:W-:Y:S02]  /*d250*/  MOV R222, RZ ;  /* 0x000000ff00de7202 */ /* 0x000fe40000000f00 */
[----:B------:R-:W-:Y:S02]  /*d260*/  MOV R71, 0xffffffff ;  /* 0xffffffff00477802 */ /* 0x000fe40000000f00 */
[----:B------:R-:W-:Y:S02]  /*d270*/  MOV R68, 0xd290 ;  /* 0x0000d29000447802 */ /* 0x000fe40000000f00 */
[----:B------:R-:W-:Y:S05]  /*d280*/  CALL.REL.NOINC `($__internal_164_$__cuda_sm70_shflsync_up) ;  /* 0x00001d5000007944 */ /* 0x000fea0003c00000 */
[----:B0-----:R-:W-:Y:S01]  /*d290*/  HFMA2.MMA R223, -RZ, RZ, 0, 5.9604644775390625e-08 ;  /* 0x00000001ffdf7435 */ /* 0x001fe200000001ff */
[----:B-1----:R-:W-:-:S02]  /*d2a0*/  MOV R227, R71 ;  /* 0x0000004700e37202 */ /* 0x002fc40000000f00 */
[----:B------:R-:W-:Y:S02]  /*d2b0*/  MOV R224, R75 ;  /* 0x0000004b00e07202 */ /* 0x000fe40000000f00 */
[----:B------:R-:W-:Y:S02]  /*d2c0*/  MOV R222, RZ ;  /* 0x000000ff00de7202 */ /* 0x000fe40000000f00 */
[----:B------:R-:W-:Y:S02]  /*d2d0*/  MOV R71, 0xffffffff ;  /* 0xffffffff00477802 */ /* 0x000fe40000000f00 */
[----:B------:R-:W-:Y:S02]  /*d2e0*/  MOV R68, 0xd300 ;  /* 0x0000d30000447802 */ /* 0x000fe40000000f00 */
[----:B------:R-:W-:Y:S05]  /*d2f0*/  CALL.REL.NOINC `($__internal_164_$__cuda_sm70_shflsync_up) ;  /* 0x00001ce000007944 */ /* 0x000fea0003c00000 */
[C---:B0-----:R-:W-:Y:S01]  /*d300*/  FMUL.FTZ R223, R72.reuse, R227 ;  /* 0x000000e348df7220 */ /* 0x041fe20000410000 */
[----:B------:R-:W-:Y:S01]  /*d310*/  ISETP.GE.AND P0, PT, R99, 0x1, PT ;  /* 0x000000016300780c */ /* 0x000fe20003f06270 */
[C---:B-1----:R-:W-:Y:S02]  /*d320*/  FMUL.FTZ R222, R72.reuse, R71 ;  /* 0x0000004748de7220 */ /* 0x042fe40000410000 */
[----:B------:R-:W-:-:S02]  /*d330*/  FMUL.FTZ R68, R72, R225 ;  /* 0x000000e148447220 */ /* 0x000fc40000410000 */
[----:B------:R-:W-:Y:S02]  /*d340*/  FMUL.FTZ R69, R72, R73 ;  /* 0x0000004948457220 */ /* 0x000fe40000410000 */
[C---:B------:R-:W-:Y:S01]  /*d350*/  FFMA.FTZ R224, R70.reuse, R71, R223 ;  /* 0x0000004746e07223 */ /* 0x040fe200000100df */
[----:B------:R-:W-:Y:S01]  /*d360*/  HFMA2.MMA R223, -RZ, RZ, 0, 1.1920928955078125e-07 ;  /* 0x00000002ffdf7435 */ /* 0x000fe200000001ff */
[C---:B------:R-:W-:Y:S01]  /*d370*/  FFMA.FTZ R227, R70.reuse, R227, -R222 ;  /* 0x000000e346e37223 */ /* 0x040fe200000108de */
[----:B------:R-:W-:Y:S01]  /*d380*/  MOV R222, RZ ;  /* 0x000000ff00de7202 */ /* 0x000fe20000000f00 */
[C---:B------:R-:W-:Y:S01]  /*d390*/  FFMA.FTZ R73, R70.reuse, R73, -R68 ;  /* 0x0000004946497223 */ /* 0x040fe20000010844 */
[----:B------:R-:W-:Y:S01]  /*d3a0*/  MOV R71, 0xffffffff ;  /* 0xffffffff00477802 */ /* 0x000fe20000000f00 */
[C---:B------:R-:W-:Y:S01]  /*d3b0*/  FADD.FTZ R224, R75.reuse, R224 ;  /* 0x000000e04be07221 */ /* 0x040fe20000010000 */
[----:B------:R-:W-:Y:S01]  /*d3c0*/  MOV R68, 0xd450 ;  /* 0x0000d45000447802 */ /* 0x000fe20000000f00 */
[C---:B------:R-:W-:Y:S01]  /*d3d0*/  FFMA.FTZ R69, R70.reuse, R225, R69 ;  /* 0x000000e146457223 */ /* 0x040fe20000010045 */
[----:B------:R-:W-:Y:S01]  /*d3e0*/  FSEL R225, R70, R73, !P0 ;  /* 0x0000004946e17208 */ /* 0x000fe20004000000 */
[----:B------:R-:W-:Y:S01]  /*d3f0*/  FADD.FTZ R227, R74, R227 ;  /* 0x000000e34ae37221 */ /* 0x000fe20000010000 */
[----:B------:R-:W-:-:S02]  /*d400*/  FSEL R75, R75, R224, !P0 ;  /* 0x000000e04b4b7208 */ /* 0x000fc40004000000 */
[----:B------:R-:W-:Y:S02]  /*d410*/  FSEL R226, R72, R69, !P0 ;  /* 0x0000004548e27208 */ /* 0x000fe40004000000 */
[----:B------:R-:W-:Y:S02]  /*d420*/  FSEL R74, R74, R227, !P0 ;  /* 0x000000e34a4a7208 */ /* 0x000fe40004000000 */
[----:B------:R-:W-:Y:S02]  /*d430*/  MOV R224, R225 ;  /* 0x000000e100e07202 */ /* 0x000fe40000000f00 */
[----:B------:R-:W-:Y:S05]  /*d440*/  CALL.REL.NOINC `($__internal_164_$__cuda_sm70_shflsync_up) ;  /* 0x00001b9000007944 */ /* 0x000fea0003c00000 */
[----:B0-----:R-:W-:Y:S01]  /*d450*/  HFMA2.MMA R223, -RZ, RZ, 0, 1.1920928955078125e-07 ;  /* 0x00000002ffdf7435 */ /* 0x001fe200000001ff */
[----:B-1----:R-:W-:Y:S02]  /*d460*/  MOV R70, R71 ;  /* 0x0000004700467202 */ /* 0x002fe40000000f00 */
[----:B------:R-:W-:Y:S02]  /*d470*/  MOV R224, R226 ;  /* 0x000000e200e07202 */ /* 0x000fe40000000f00 */
[----:B------:R-:W-:Y:S02]  /*d480*/  MOV R222, RZ ;  /* 0x000000ff00de7202 */ /* 0x000fe40000000f00 */
[----:B------:R-:W-:-:S02]  /*d490*/  MOV R71, 0xffffffff ;  /* 0xffffffff00477802 */ /* 0x000fc40000000f00 */
[----:B------:R-:W-:Y:S02]  /*d4a0*/  MOV R68, 0xd4c0 ;  /* 0x0000d4c000447802 */ /* 0x000fe40000000f00 */
[----:B------:R-:W-:Y:S05]  /*d4b0*/  CALL.REL.NOINC `($__internal_164_$__cuda_sm70_shflsync_up) ;  /* 0x00001b2000007944 */ /* 0x000fea0003c00000 */
[----:B0-----:R-:W-:Y:S01]  /*d4c0*/  HFMA2.MMA R223, -RZ, RZ, 0, 1.1920928955078125e-07 ;  /* 0x00000002ffdf7435 */ /* 0x001fe200000001ff */
[----:B-1----:R-:W-:Y:S02]  /*d4d0*/  MOV R72, R71 ;  /* 0x0000004700487202 */ /* 0x002fe40000000f00 */
[----:B------:R-:W-:Y:S02]  /*d4e0*/  MOV R224, R74 ;  /* 0x0000004a00e07202 */ /* 0x000fe40000000f00 */
[----:B------:R-:W-:Y:S02]  /*d4f0*/  MOV R222, RZ ;  /* 0x000000ff00de7202 */ /* 0x000fe40000000f00 */
[----:B------:R-:W-:Y:S02]  /*d500*/  MOV R71, 0xffffffff ;  /* 0xffffffff00477802 */ /* 0x000fe40000000f00 */
[----:B------:R-:W-:Y:S02]  /*d510*/  MOV R68, 0xd530 ;  /* 0x0000d53000447802 */ /* 0x000fe40000000f00 */
[----:B------:R-:W-:Y:S05]  /*d520*/  CALL.REL.NOINC `($__internal_164_$__cuda_sm70_shflsync_up) ;  /* 0x00001ab000007944 */ /* 0x000fea0003c00000 */
[----:B0-----:R-:W-:Y:S01]  /*d530*/  HFMA2.MMA R223, -RZ, RZ, 0, 1.1920928955078125e-07 ;  /* 0x00000002ffdf7435 */ /* 0x001fe200000001ff */
[----:B-1----:R-:W-:-:S02]  /*d540*/  MOV R73, R71 ;  /* 0x0000004700497202 */ /* 0x002fc40000000f00 */
[----:B------:R-:W-:Y:S02]  /*d550*/  MOV R224, R75 ;  /* 0x0000004b00e07202 */ /* 0x000fe40000000f00 */
[----:B------:R-:W-:Y:S02]  /*d560*/  MOV R222, RZ ;  /* 0x000000ff00de7202 */ /* 0x000fe40000000f00 */
[----:B------:R-:W-:Y:S02]  /*d570*/  MOV R71, 0xffffffff ;  /* 0xffffffff00477802 */ /* 0x000fe40000000f00 */
[----:B------:R-:W-:Y:S02]  /*d580*/  MOV R68, 0xd5a0 ;  /* 0x0000d5a000447802 */ /* 0x000fe40000000f00 */
[----:B------:R-:W-:Y:S05]  /*d590*/  CALL.REL.NOINC `($__internal_164_$__cuda_sm70_shflsync_up) ;  /* 0x00001a4000007944 */ /* 0x000fea0003c00000 */
        /* <DEDUP_REMOVED lines=17> */
[----:B------:R-:W-:Y:S05]  /*d6b0*/  CALL.REL.NOINC `($__internal_164_$__cuda_sm70_shflsync_up) ;  /* 0x0000192000007944 */ /* 0x000fea0003c00000 */
[----:B0-----:R-:W-:Y:S01]  /*d6c0*/  HFMA2.MMA R223, -RZ, RZ, 0, 2.384185791015625e-07 ;  /* 0x00000004ffdf7435 */ /* 0x001fe200000001ff */
[----:B-1----:R-:W-:Y:S02]  /*d6d0*/  MOV R70, R71 ;  /* 0x0000004700467202 */ /* 0x002fe40000000f00 */
[----:B------:R-:W-:Y:S02]  /*d6e0*/  MOV R224, R226 ;  /* 0x000000e200e07202 */ /* 0x000fe40000000f00 */
[----:B------:R-:W-:Y:S02]  /*d6f0*/  MOV R222, RZ ;  /* 0x000000ff00de7202 */ /* 0x000fe40000000f00 */
[----:B------:R-:W-:Y:S02]  /*d700*/  MOV R71, 0xffffffff ;  /* 0xffffffff00477802 */ /* 0x000fe40000000f00 */
[----:B------:R-:W-:Y:S02]  /*d710*/  MOV R68, 0xd730 ;  /* 0x0000d73000447802 */ /* 0x000fe40000000f00 */
[----:B------:R-:W-:Y:S05]  /*d720*/  CALL.REL.NOINC `($__internal_164_$__cuda_sm70_shflsync_up) ;  /* 0x000018b000007944 */ /* 0x000fea0003c00000 */
[----:B0-----:R-:W-:Y:S01]  /*d730*/  HFMA2.MMA R223, -RZ, RZ, 0, 2.384185791015625e-07 ;  /* 0x00000004ffdf7435 */ /* 0x001fe200000001ff */
[----:B-1----:R-:W-:-:S02]  /*d740*/  MOV R72, R71 ;  /* 0x0000004700487202 */ /* 0x002fc40000000f00 */
[----:B------:R-:W-:Y:S02]  /*d750*/  MOV R224, R74 ;  /* 0x0000004a00e07202 */ /* 0x000fe40000000f00 */
[----:B------:R-:W-:Y:S02]  /*d760*/  MOV R222, RZ ;  /* 0x000000ff00de7202 */ /* 0x000fe40000000f00 */
[----:B------:R-:W-:Y:S02]  /*d770*/  MOV R71, 0xffffffff ;  /* 0xffffffff00477802 */ /* 0x000fe40000000f00 */
[----:B------:R-:W-:Y:S02]  /*d780*/  MOV R68, 0xd7a0 ;  /* 0x0000d7a000447802 */ /* 0x000fe40000000f00 */
[----:B------:R-:W-:Y:S05]  /*d790*/  CALL.REL.NOINC `($__internal_164_$__cuda_sm70_shflsync_up) ;  /* 0x0000184000007944 */ /* 0x000fea0003c00000 */
[----:B0-----:R-:W-:Y:S01]  /*d7a0*/  HFMA2.MMA R223, -RZ, RZ, 0, 2.384185791015625e-07 ;  /* 0x00000004ffdf7435 */ /* 0x001fe200000001ff */
[----:B-1----:R-:W-:Y:S02]  /*d7b0*/  MOV R73, R71 ;  /* 0x0000004700497202 */ /* 0x002fe40000000f00 */
[----:B------:R-:W-:Y:S02]  /*d7c0*/  MOV R224, R75 ;  /* 0x0000004b00e07202 */ /* 0x000fe40000000f00 */
[----:B------:R-:W-:-:S02]  /*d7d0*/  MOV R222, RZ ;  /* 0x000000ff00de7202 */ /* 0x000fc40000000f00 */
[----:B------:R-:W-:Y:S02]  /*d7e0*/  MOV R71, 0xffffffff ;  /* 0xffffffff00477802 */ /* 0x000fe40000000f00 */
[----:B------:R-:W-:Y:S02]  /*d7f0*/  MOV R68, 0xd810 ;  /* 0x0000d81000447802 */ /* 0x000fe40000000f00 */
[----:B------:R-:W-:Y:S05]  /*d800*/  CALL.REL.NOINC `($__internal_164_$__cuda_sm70_shflsync_up) ;  /* 0x000017d000007944 */ /* 0x000fea0003c00000 */
        /* <DEDUP_REMOVED lines=17> */
[----:B------:R-:W-:Y:S05]  /*d920*/  CALL.REL.NOINC `($__internal_164_$__cuda_sm70_shflsync_up) ;  /* 0x000016b000007944 */ /* 0x000fea0003c00000 */
[----:B0-----:R-:W-:Y:S01]  /*d930*/  HFMA2.MMA R223, -RZ, RZ, 0, 4.76837158203125e-07 ;  /* 0x00000008ffdf7435 */ /* 0x001fe200000001ff */
[----:B-1----:R-:W-:-:S02]  /*d940*/  MOV R70, R71 ;  /* 0x0000004700467202 */ /* 0x002fc40000000f00 */
[----:B------:R-:W-:Y:S02]  /*d950*/  MOV R224, R226 ;  /* 0x000000e200e07202 */ /* 0x000fe40000000f00 */
[----:B------:R-:W-:Y:S02]  /*d960*/  MOV R222, RZ ;  /* 0x000000ff00de7202 */ /* 0x000fe40000000f00 */
[----:B------:R-:W-:Y:S02]  /*d970*/  MOV R71, 0xffffffff ;  /* 0xffffffff00477802 */ /* 0x000fe40000000f00 */
[----:B------:R-:W-:Y:S02]  /*d980*/  MOV R68, 0xd9a0 ;  /* 0x0000d9a000447802 */ /* 0x000fe40000000f00 */
[----:B------:R-:W-:Y:S05]  /*d990*/  CALL.REL.NOINC `($__internal_164_$__cuda_sm70_shflsync_up) ;  /* 0x0000164000007944 */ /* 0x000fea0003c00000 */
[----:B0-----:R-:W-:Y:S01]  /*d9a0*/  HFMA2.MMA R223, -RZ, RZ, 0, 4.76837158203125e-07 ;  /* 0x00000008ffdf7435 */ /* 0x001fe200000001ff */
[----:B-1----:R-:W-:Y:S02]  /*d9b0*/  MOV R72, R71 ;  /* 0x0000004700487202 */ /* 0x002fe40000000f00 */
[----:B------:R-:W-:Y:S02]  /*d9c0*/  MOV R224, R74 ;  /* 0x0000004a00e07202 */ /* 0x000fe40000000f00 */
[----:B------:R-:W-:-:S02]  /*d9d0*/  MOV R222, RZ ;  /* 0x000000ff00de7202 */ /* 0x000fc40000000f00 */
[----:B------:R-:W-:Y:S02]  /*d9e0*/  MOV R71, 0xffffffff ;  /* 0xffffffff00477802 */ /* 0x000fe40000000f00 */
[----:B------:R-:W-:Y:S02]  /*d9f0*/  MOV R68, 0xda10 ;  /* 0x0000da1000447802 */ /* 0x000fe40000000f00 */
[----:B------:R-:W-:Y:S05]  /*da00*/  CALL.REL.NOINC `($__internal_164_$__cuda_sm70_shflsync_up) ;  /* 0x000015d000007944 */ /* 0x000fea0003c00000 */
[----:B0-----:R-:W-:Y:S01]  /*da10*/  HFMA2.MMA R223, -RZ, RZ, 0, 4.76837158203125e-07 ;  /* 0x00000008ffdf7435 */ /* 0x001fe200000001ff */
[----:B-1----:R-:W-:Y:S02]  /*da20*/  MOV R73, R71 ;  /* 0x0000004700497202 */ /* 0x002fe40000000f00 */
[----:B------:R-:W-:Y:S02]  /*da30*/  MOV R224, R75 ;  /* 0x0000004b00e07202 */ /* 0x000fe40000000f00 */
[----:B------:R-:W-:Y:S02]  /*da40*/  MOV R222, RZ ;  /* 0x000000ff00de7202 */ /* 0x000fe40000000f00 */
[----:B------:R-:W-:Y:S02]  /*da50*/  MOV R71, 0xffffffff ;  /* 0xffffffff00477802 */ /* 0x000fe40000000f00 */
[----:B------:R-:W-:-:S02]  /*da60*/  MOV R68, 0xda80 ;  /* 0x0000da8000447802 */ /* 0x000fc40000000f00 */
[----:B------:R-:W-:Y:S05]  /*da70*/  CALL.REL.NOINC `($__internal_164_$__cuda_sm70_shflsync_up) ;  /* 0x0000156000007944 */ /* 0x000fea0003c00000 */
        /* <DEDUP_REMOVED lines=19> */
[----:B------:R-:W-:Y:S05]  /*dbb0*/  CALL.REL.NOINC `($__internal_164_$__cuda_sm70_shflsync_up) ;  /* 0x0000142000007944 */ /* 0x000fea0003c00000 */
[----:B0-----:R-:W-:Y:S01]  /*dbc0*/  HFMA2.MMA R223, -RZ, RZ, 0, 9.5367431640625e-07 ;  /* 0x00000010ffdf7435 */ /* 0x001fe200000001ff */
[----:B-1----:R-:W-:Y:S02]  /*dbd0*/  MOV R225, R71 ;  /* 0x0000004700e17202 */ /* 0x002fe40000000f00 */
[----:B------:R-:W-:Y:S02]  /*dbe0*/  MOV R224, R72 ;  /* 0x0000004800e07202 */ /* 0x000fe40000000f00 */
[----:B------:R-:W-:Y:S02]  /*dbf0*/  MOV R222, RZ ;  /* 0x000000ff00de7202 */ /* 0x000fe40000000f00 */
[----:B------:R-:W-:-:S02]  /*dc00*/  MOV R71, 0xffffffff ;  /* 0xffffffff00477802 */ /* 0x000fc40000000f00 */
[----:B------:R-:W-:Y:S02]  /*dc10*/  MOV R68, 0xdc30 ;  /* 0x0000dc3000447802 */ /* 0x000fe40000000f00 */
[----:B------:R-:W-:Y:S05]  /*dc20*/  CALL.REL.NOINC `($__internal_164_$__cuda_sm70_shflsync_up) ;  /* 0x000013b000007944 */ /* 0x000fea0003c00000 */
[----:B0-----:R-:W-:Y:S01]  /*dc30*/  HFMA2.MMA R223, -RZ, RZ, 0, 9.5367431640625e-07 ;  /* 0x00000010ffdf7435 */ /* 0x001fe200000001ff */
[----:B-1----:R-:W-:Y:S02]  /*dc40*/  MOV R227, R71 ;  /* 0x0000004700e37202 */ /* 0x002fe40000000f00 */
[----:B------:R-:W-:Y:S02]  /*dc50*/  MOV R224, R74 ;  /* 0x0000004a00e07202 */ /* 0x000fe40000000f00 */
[----:B------:R-:W-:Y:S02]  /*dc60*/  MOV R222, RZ ;  /* 0x000000ff00de7202 */ /* 0x000fe40000000f00 */
[----:B------:R-:W-:Y:S02]  /*dc70*/  MOV R71, 0xffffffff ;  /* 0xffffffff00477802 */ /* 0x000fe40000000f00 */
[----:B------:R-:W-:Y:S02]  /*dc80*/  MOV R68, 0xdca0 ;  /* 0x0000dca000447802 */ /* 0x000fe40000000f00 */
[----:B------:R-:W-:Y:S05]  /*dc90*/  CALL.REL.NOINC `($__internal_164_$__cuda_sm70_shflsync_up) ;  /* 0x0000134000007944 */ /* 0x000fea0003c00000 */
[----:B0-----:R-:W-:Y:S01]  /*dca0*/  HFMA2.MMA R223, -RZ, RZ, 0, 9.5367431640625e-07 ;  /* 0x00000010ffdf7435 */ /* 0x001fe200000001ff */
[----:B-1----:R-:W-:-:S02]  /*dcb0*/  MOV R229, R71 ;  /* 0x0000004700e57202 */ /* 0x002fc40000000f00 */
[----:B------:R-:W-:Y:S02]  /*dcc0*/  MOV R224, R75 ;  /* 0x0000004b00e07202 */ /* 0x000fe40000000f00 */
[----:B------:R-:W-:Y:S02]  /*dcd0*/  MOV R222, RZ ;  /* 0x000000ff00de7202 */ /* 0x000fe40000000f00 */
[----:B------:R-:W-:Y:S02]  /*dce0*/  MOV R71, 0xffffffff ;  /* 0xffffffff00477802 */ /* 0x000fe40000000f00 */
[----:B------:R-:W-:Y:S02]  /*dcf0*/  MOV R68, 0xdd10 ;  /* 0x0000dd1000447802 */ /* 0x000fe40000000f00 */
[----:B------:R-:W-:Y:S05]  /*dd00*/  CALL.REL.NOINC `($__internal_164_$__cuda_sm70_shflsync_up) ;  /* 0x000012d000007944 */ /* 0x000fea0003c00000 */
[----:B01----:R-:W-:Y:S05]  /*dd10*/  BRA `(.L_x_6816) ;  /* 0xffff7ef000007947 */ /* 0x003fea000383ffff */
.L_x_6717:
[----:B------:R-:W-:Y:S01]  /*dd20*/  HFMA2.MMA R223, -RZ, RZ, 0, 5.9604644775390625e-08 ;  /* 0x00000001ffdf7435 */ /* 0x000fe200000001ff */
[----:B------:R-:W-:Y:S02]  /*dd30*/  MOV R222, RZ ;  /* 0x000000ff00de7202 */ /* 0x000fe40000000f00 */
[----:B------:R-:W-:Y:S02]  /*dd40*/  MOV R71, 0xffffffff ;  /* 0xffffffff00477802 */ /* 0x000fe40000000f00 */
[----:B------:R-:W-:-:S02]  /*dd50*/  MOV R68, 0xdd70 ;  /* 0x0000dd7000447802 */ /* 0x000fc40000000f00 */
[----:B-1---5:R-:W-:Y:S05]  /*dd60*/  CALL.REL.NOINC `($__internal_164_$__cuda_sm70_shflsync_up) ;  /* 0x0000127000007944 */ /* 0x022fea0003c00000 */
[----:B0-----:R-:W-:Y:S01]  /*dd70*/  HFMA2.MMA R223, -RZ, RZ, 0, 5.9604644775390625e-08 ;  /* 0x00000001ffdf7435 */ /* 0x001fe200000001ff */
[----:B-1----:R-:W-:-:S02]  /*dd80*/  MOV R70, R71 ;  /* 0x0000004700467202 */ /* 0x002fc40000000f00 */
[----:B------:R-:W-:Y:S02]  /*dd90*/  MOV R224, R75 ;  /* 0x0000004b00e07202 */ /* 0x000fe40000000f00 */
[----:B------:R-:W-:Y:S02]  /*dda0*/  MOV R222, RZ ;  /* 0x000000ff00de7202 */ /* 0x000fe40000000f00 */
[----:B------:R-:W-:Y:S02]  /*ddb0*/  MOV R71, 0xffffffff ;  /* 0xffffffff00477802 */ /* 0x000fe40000000f00 */
[----:B------:R-:W-:Y:S02]  /*ddc0*/  MOV R68, 0xdde0 ;  /* 0x0000dde000447802 */ /* 0x000fe40000000f00 */
[----:B------:R-:W-:Y:S05]  /*ddd0*/  CALL.REL.NOINC `($__internal_164_$__cuda_sm70_shflsync_up) ;  /* 0x0000120000007944 */ /* 0x000fea0003c00000 */
[----:B0-----:R-:W-:Y:S01]  /*dde0*/  HFMA2.MMA R223, -RZ, RZ, 0, 5.9604644775390625e-08 ;  /* 0x00000001ffdf7435 */ /* 0x001fe200000001ff */
[----:B-1----:R-:W-:Y:S02]  /*ddf0*/  MOV R75, R71 ;  /* 0x00000047004b7202 */ /* 0x002fe40000000f00 */
[----:B------:R-:W-:Y:S02]  /*de00*/  MOV R224, R74 ;  /* 0x0000004a00e07202 */ /* 0x000fe40000000f00 */
[----:B------:R-:W-:-:S02]  /*de10*/  MOV R222, RZ ;  /* 0x000000ff00de7202 */ /* 0x000fc40000000f00 */
[----:B------:R-:W-:Y:S02]  /*de20*/  MOV R71, 0xffffffff ;  /* 0xffffffff00477802 */ /* 0x000fe40000000f00 */
[----:B------:R-:W-:Y:S02]  /*de30*/  MOV R68, 0xde50 ;  /* 0x0000de5000447802 */ /* 0x000fe40000000f00 */
[----:B------:R-:W-:Y:S05]  /*de40*/  CALL.REL.NOINC `($__internal_164_$__cuda_sm70_shflsync_up) ;  /* 0x0000119000007944 */ /* 0x000fea0003c00000 */
[----:B0-----:R-:W-:Y:S01]  /*de50*/  HFMA2.MMA R223, -RZ, RZ, 0, 5.9604644775390625e-08 ;  /* 0x00000001ffdf7435 */ /* 0x001fe200000001ff */
[----:B-1----:R-:W-:Y:S02]  /*de60*/  MOV R74, R71 ;  /* 0x00000047004a7202 */ /* 0x002fe40000000f00 */
[----:B------:R-:W-:Y:S02]  /*de70*/  MOV R224, R73 ;  /* 0x0000004900e07202 */ /* 0x000fe40000000f00 */
[----:B------:R-:W-:Y:S02]  /*de80*/  MOV R222, RZ ;  /* 0x000000ff00de7202 */ /* 0x000fe40000000f00 */
[----:B------:R-:W-:Y:S02]  /*de90*/  MOV R71, 0xffffffff ;  /* 0xffffffff00477802 */ /* 0x000fe40000000f00 */
[----:B------:R-:W-:-:S02]  /*dea0*/  MOV R68, 0xdec0 ;  /* 0x0000dec000447802 */ /* 0x000fc40000000f00 */
[----:B------:R-:W-:Y:S05]  /*deb0*/  CALL.REL.NOINC `($__internal_164_$__cuda_sm70_shflsync_up) ;  /* 0x0000112000007944 */ /* 0x000fea0003c00000 */
[----:B0-----:R-:W-:Y:S01]  /*dec0*/  MOV R222, R70 ;  /* 0x0000004600de7202 */ /* 0x001fe20000000f00 */
[----:B------:R-:W-:Y:S01]  /*ded0*/  HFMA2.MMA R70, -RZ, RZ, 0, 0 ;  /* 0x00000000ff467435 */ /* 0x000fe200000001ff */
[----:B-1----:R-:W-:-:S02]  /*dee0*/  MOV R73, R71 ;  /* 0x0000004700497202 */ /* 0x002fc40000000f00 */
[----:B------:R-:W-:Y:S02]  /*def0*/  MOV R72, R64 ;  /* 0x0000004000487202 */ /* 0x000fe40000000f00 */
[----:B------:R-:W-:Y:S02]  /*df00*/  MOV R69, 0x1f ;  /* 0x0000001f00457802 */ /* 0x000fe40000000f00 */
[----:B------:R-:W-:Y:S02]  /*df10*/  MOV R71, 0xffffffff ;  /* 0xffffffff00477802 */ /* 0x000fe40000000f00 */
[----:B------:R-:W-:Y:S02]  /*df20*/  MOV R68, 0xdf40 ;  /* 0x0000df4000447802 */ /* 0x000fe40000000f00 */
[----:B------:R-:W-:Y:S05]  /*df30*/  CALL.REL.NOINC `($__internal_163_$__cuda_sm70_shflsync_idx_p) ;  /* 0x0000105000007944 */ /* 0x000fea0003c00000 */
[----:B------:R-:W-:Y:S01]  /*df40*/  HFMA2.MMA R70, -RZ, RZ, 0, 0 ;  /* 0x00000000ff467435 */ /* 0x000fe200000001ff */
[----:B-1----:R-:W-:Y:S02]  /*df50*/  MOV R64, R69 ;  /* 0x0000004500407202 */ /* 0x002fe40000000f00 */
[----:B------:R-:W-:Y:S02]  /*df60*/  MOV R72, R65 ;  /* 0x0000004100487202 */ /* 0x000fe40000000f00 */
[----:B------:R-:W-:-:S02]  /*df70*/  MOV R69, 0x1f ;  /* 0x0000001f00457802 */ /* 0x000fc40000000f00 */
[----:B------:R-:W-:Y:S02]  /*df80*/  MOV R71, 0xffffffff ;  /* 0xffffffff00477802 */ /* 0x000fe40000000f00 */
[----:B------:R-:W-:Y:S02]  /*df90*/  MOV R68, 0xdfb0 ;  /* 0x0000dfb000447802 */ /* 0x000fe40000000f00 */
[----:B------:R-:W-:Y:S05]  /*dfa0*/  CALL.REL.NOINC `($__internal_163_$__cuda_sm70_shflsync_idx_p) ;  /* 0x00000fe000007944 */ /* 0x000fea0003c00000 */
[----:B------:R-:W-:Y:S01]  /*dfb0*/  HFMA2.MMA R70, -RZ, RZ, 0, 0 ;  /* 0x00000000ff467435 */ /* 0x000fe200000001ff */
[----:B-1----:R-:W-:Y:S02]  /*dfc0*/  MOV R65, R69 ;  /* 0x0000004500417202 */ /* 0x002fe40000000f00 */
[----:B------:R-:W-:Y:S02]  /*dfd0*/  MOV R72, R66 ;  /* 0x0000004200487202 */ /* 0x000fe40000000f00 */
[----:B------:R-:W-:Y:S02]  /*dfe0*/  MOV R69, 0x1f ;  /* 0x0000001f00457802 */ /* 0x000fe40000000f00 */
[----:B------:R-:W-:Y:S02]  /*dff0*/  MOV R71, 0xffffffff ;  /* 0xffffffff00477802 */ /* 0x000fe40000000f00 */
[----:B------:R-:W-:-:S02]  /*e000*/  MOV R68, 0xe020 ;  /* 0x0000e02000447802 */ /* 0x000fc40000000f00 */
[----:B------:R-:W-:Y:S05]  /*e010*/  CALL.REL.NOINC `($__internal_163_$__cuda_sm70_shflsync_idx_p) ;  /* 0x00000f7000007944 */ /* 0x000fea0003c00000 */
[----:B------:R-:W-:Y:S01]  /*e020*/  HFMA2.MMA R70, -RZ, RZ, 0, 0 ;  /* 0x00000000ff467435 */ /* 0x000fe200000001ff */
[----:B-1----:R-:W-:-:S02]  /*e030*/  MOV R66, R69 ;  /* 0x0000004500427202 */ /* 0x002fc40000000f00 */
[----:B------:R-:W-:Y:S02]  /*e040*/  MOV R72, R67 ;  /* 0x0000004300487202 */ /* 0x000fe40000000f00 */
[----:B------:R-:W-:Y:S02]  /*e050*/  MOV R69, 0x1f ;  /* 0x0000001f00457802 */ /* 0x000fe40000000f00 */
[----:B------:R-:W-:Y:S02]  /*e060*/  MOV R71, 0xffffffff ;  /* 0xffffffff00477802 */ /* 0x000fe40000000f00 */
[----:B------:R-:W-:Y:S02]  /*e070*/  MOV R68, 0xe090 ;  /* 0x0000e09000447802 */ /* 0x000fe40000000f00 */
[----:B------:R-:W-:Y:S05]  /*e080*/  CALL.REL.NOINC `($__internal_163_$__cuda_sm70_shflsync_idx_p) ;  /* 0x00000f0000007944 */ /* 0x000fea0003c00000 */
[----:B-1----:R-:W-:Y:S01]  /*e090*/  MOV R67, R69 ;  /* 0x0000004500437202 */ /* 0x002fe20000000f00 */
[----:B------:R-:W-:Y:S05]  /*e0a0*/  BRA `(.L_x_6817) ;  /* 0xffff7e8000007947 */ /* 0x000fea000383ffff */
.L_x_6720:
[----:B------:R-:W-:Y:S01]  /*e0b0*/  HFMA2.MMA R72, -RZ, RZ, 0, 5.9604644775390625e-08 ;  /* 0x00000001ff487435 */ /* 0x000fe200000001ff */
[----:B------:R-:W-:Y:S02]  /*e0c0*/  MOV R75, R246 ;  /* 0x000000f6004b7202 */ /* 0x000fe40000000f00 */
[----:B------:R-:W-:-:S02]  /*e0d0*/  MOV R70, 0x1f ;  /* 0x0000001f00467802 */ /* 0x000fc40000000f00 */
[----:B------:R-:W-:Y:S02]  /*e0e0*/  MOV R237, 0xffffffff ;  /* 0xffffffff00ed7802 */ /* 0x000fe40000000f00 */
[----:B------:R-:W-:Y:S02]  /*e0f0*/  MOV R68, 0xe110 ;  /* 0x0000e11000447802 */ /* 0x000fe40000000f00 */
[----:B------:R-:W-:Y:S05]  /*e100*/  CALL.REL.NOINC `($__internal_162_$__cuda_sm70_shflsync_down) ;  /* 0x00000e4000007944 */ /* 0x000fea0003c00000 */
[----:B-1----:R-:W-:Y:S01]  /*e110*/  MOV R71, R237 ;  /* 0x000000ed00477202 */ /* 0x002fe20000000f00 */
[----:B0-----:R-:W-:Y:S05]  /*e120*/  BRA `(.L_x_6818) ;  /* 0xffff90c000007947 */ /* 0x001fea000383ffff */
.L_x_6721:
[----:B------:R-:W-:Y:S01]  /*e130*/  HFMA2.MMA R72, -RZ, RZ, 0, 5.9604644775390625e-08 ;  /* 0x00000001ff487435 */ /* 0x000fe200000001ff */
[----:B------:R-:W-:Y:S02]  /*e140*/  MOV R75, R244 ;  /* 0x000000f4004b7202 */ /* 0x000fe40000000f00 */
[----:B------:R-:W-:Y:S02]  /*e150*/  MOV R70, 0x1f ;  /* 0x0000001f00467802 */ /* 0x000fe40000000f00 */
[----:B------:R-:W-:Y:S02]  /*e160*/  MOV R237, 0xffffffff ;  /* 0xffffffff00ed7802 */ /* 0x000fe40000000f00 */
[----:B------:R-:W-:-:S02]  /*e170*/  MOV R68, 0xe190 ;  /* 0x0000e19000447802 */ /* 0x000fc40000000f00 */
[----:B01----:R-:W-:Y:S05]  /*e180*/  CALL.REL.NOINC `($__internal_162_$__cuda_sm70_shflsync_down) ;  /* 0x00000dc000007944 */ /* 0x003fea0003c00000 */
[----:B0-----:R-:W-:Y:S01]  /*e190*/  HFMA2.MMA R72, -RZ, RZ, 0, 5.9604644775390625e-08 ;  /* 0x00000001ff487435 */ /* 0x001fe200000001ff */
[----:B-1----:R-:W-:-:S02]  /*e1a0*/  MOV R73, R237 ;  /* 0x000000ed00497202 */ /* 0x002fc40000000f00 */
[----:B------:R-:W-:Y:S02]  /*e1b0*/  MOV R75, R229 ;  /* 0x000000e5004b7202 */ /* 0x000fe40000000f00 */
[----:B------:R-:W-:Y:S02]  /*e1c0*/  MOV R70, 0x1f ;  /* 0x0000001f00467802 */ /* 0x000fe40000000f00 */
[----:B------:R-:W-:Y:S02]  /*e1d0*/  MOV R237, 0xffffffff ;  /* 0xffffffff00ed7802 */ /* 0x000fe40000000f00 */
[----:B------:R-:W-:Y:S02]  /*e1e0*/  MOV R68, 0xe200 ;  /* 0x0000e20000447802 */ /* 0x000fe40000000f00 */
[----:B------:R-:W-:Y:S05]  /*e1f0*/  CALL.REL.NOINC `($__internal_162_$__cuda_sm70_shflsync_down) ;  /* 0x00000d5000007944 */ /* 0x000fea0003c00000 */
[----:B0-----:R-:W-:Y:S01]  /*e200*/  HFMA2.MMA R72, -RZ, RZ, 0, 5.9604644775390625e-08 ;  /* 0x00000001ff487435 */ /* 0x001fe200000001ff */
[----:B-1----:R-:W-:Y:S02]  /*e210*/  MOV R231, R237 ;  /* 0x000000ed00e77202 */ /* 0x002fe40000000f00 */
[----:B------:R-:W-:Y:S02]  /*e220*/  MOV R75, R245 ;  /* 0x000000f5004b7202 */ /* 0x000fe40000000f00 */
[----:B------:R-:W-:-:S02]  /*e230*/  MOV R70, 0x1f ;  /* 0x0000001f00467802 */ /* 0x000fc40000000f00 */
[----:B------:R-:W-:Y:S02]  /*e240*/  MOV R237, 0xffffffff ;  /* 0xffffffff00ed7802 */ /* 0x000fe40000000f00 */
[----:B------:R-:W-:Y:S02]  /*e250*/  MOV R68, 0xe270 ;  /* 0x0000e27000447802 */ /* 0x000fe40000000f00 */
[----:B------:R-:W-:Y:S05]  /*e260*/  CALL.REL.NOINC `($__internal_162_$__cuda_sm70_shflsync_down) ;  /* 0x00000ce000007944 */ /* 0x000fea0003c00000 */
[----:B01----:R-:W-:Y:S05]  /*e270*/  BRA `(.L_x_6819) ;  /* 0xffff8fb000007947 */ /* 0x003fea000383ffff */
.L_x_6724:
[----:B------:R-:W-:Y:S01]  /*e280*/  HFMA2.MMA R72, -RZ, RZ, 0, 1.1920928955078125e-07 ;  /* 0x00000002ff487435 */ /* 0x000fe200000001ff */
[----:B------:R-:W-:Y:S02]  /*e290*/  MOV R75, R246 ;  /* 0x000000f6004b7202 */ /* 0x000fe40000000f00 */
[----:B------:R-:W-:Y:S02]  /*e2a0*/  MOV R70, 0x1f ;  /* 0x0000001f00467802 */ /* 0x000fe40000000f00 */
[----:B0-----:R-:W-:Y:S02]  /*e2b0*/  MOV R237, 0xffffffff ;  /* 0xffffffff00ed7802 */ /* 0x001fe40000000f00 */
[----:B------:R-:W-:Y:S02]  /*e2c0*/  MOV R68, 0xe2e0 ;  /* 0x0000e2e000447802 */ /* 0x000fe40000000f00 */
[----:B-1234-:R-:W-:Y:S05]  /*e2d0*/  CALL.REL.NOINC `($__internal_162_$__cuda_sm70_shflsync_down) ;  /* 0x00000c7000007944 */ /* 0x01efea0003c00000 */
[----:B0-----:R-:W-:Y:S01]  /*e2e0*/  HFMA2.MMA R72, -RZ, RZ, 0, 1.1920928955078125e-07 ;  /* 0x00000002ff487435 */ /* 0x001fe200000001ff */
[----:B-1----:R-:W-:-:S02]  /*e2f0*/  MOV R73, R237 ;  /* 0x000000ed00497202 */ /* 0x002fc40000000f00 */
[----:B------:R-:W-:Y:S02]  /*e300*/  MOV R75, R244 ;  /* 0x000000f4004b7202 */ /* 0x000fe40000000f00 */
[----:B------:R-:W-:Y:S02]  /*e310*/  MOV R70, 0x1f ;  /* 0x0000001f00467802 */ /* 0x000fe40000000f00 */
[----:B------:R-:W-:Y:S02]  /*e320*/  MOV R237, 0xffffffff ;  /* 0xffffffff00ed7802 */ /* 0x000fe40000000f00 */
[----:B------:R-:W-:Y:S02]  /*e330*/  MOV R68, 0xe350 ;  /* 0x0000e35000447802 */ /* 0x000fe40000000f00 */
[----:B------:R-:W-:Y:S05]  /*e340*/  CALL.REL.NOINC `($__internal_162_$__cuda_sm70_shflsync_down) ;  /* 0x00000c0000007944 */ /* 0x000fea0003c00000 */
[----:B0-----:R-:W-:Y:S01]  /*e350*/  HFMA2.MMA R72, -RZ, RZ, 0, 1.1920928955078125e-07 ;  /* 0x00000002ff487435 */ /* 0x001fe200000001ff */
[----:B-1----:R-:W-:Y:S02]  /*e360*/  MOV R71, R237 ;  /* 0x000000ed00477202 */ /* 0x002fe40000000f00 */
[----:B------:R-:W-:Y:S02]  /*e370*/  MOV R75, R229 ;  /* 0x000000e5004b7202 */ /* 0x000fe40000000f00 */
[----:B------:R-:W-:-:S02]  /*e380*/  MOV R70, 0x1f ;  /* 0x0000001f00467802 */ /* 0x000fc40000000f00 */
[----:B------:R-:W-:Y:S02]  /*e390*/  MOV R237, 0xffffffff ;  /* 0xffffffff00ed7802 */ /* 0x000fe40000000f00 */
[----:B------:R-:W-:Y:S02]  /*e3a0*/  MOV R68, 0xe3c0 ;  /* 0x0000e3c000447802 */ /* 0x000fe40000000f00 */
[----:B------:R-:W-:Y:S05]  /*e3b0*/  CALL.REL.NOINC `($__internal_162_$__cuda_sm70_shflsync_down) ;  /* 0x00000b9000007944 */ /* 0x000fea0003c00000 */
[----:B0-----:R-:W-:Y:S01]  /*e3c0*/  HFMA2.MMA R72, -RZ, RZ, 0, 1.1920928955078125e-07 ;  /* 0x00000002ff487435 */ /* 0x001fe200000001ff */
[----:B-1----:R-:W-:Y:S02]  /*e3d0*/  MOV R231, R237 ;  /* 0x000000ed00e77202 */ /* 0x002fe40000000f00 */
[----:B------:R-:W-:Y:S02]  /*e3e0*/  MOV R75, R245 ;  /* 0x000000f5004b7202 */ /* 0x000fe40000000f00 */
[----:B------:R-:W-:Y:S02]  /*e3f0*/  MOV R70, 0x1f ;  /* 0x0000001f00467802 */ /* 0x000fe40000000f00 */
[----:B------:R-:W-:Y:S02]  /*e400*/  MOV R237, 0xffffffff ;  /* 0xffffffff00ed7802 */ /* 0x000fe40000000f00 */
[----:B------:R-:W-:-:S02]  /*e410*/  MOV R68, 0xe430 ;  /* 0x0000e43000447802 */ /* 0x000fc40000000f00 */
[----:B------:R-:W-:Y:S05]  /*e420*/  CALL.REL.NOINC `($__internal_162_$__cuda_sm70_shflsync_down) ;  /* 0x00000b2000007944 */ /* 0x000fea0003c00000 */
[----:B01----:R-:W-:Y:S05]  /*e430*/  BRA `(.L_x_6820) ;  /* 0xffff8f4000007947 */ /* 0x003fea000383ffff */
.L_x_6727:
[----:B------:R-:W-:Y:S01]  /*e440*/  HFMA2.MMA R72, -RZ, RZ, 0, 2.384185791015625e-07 ;  /* 0x00000004ff487435 */ /* 0x000fe200000001ff */
[----:B------:R-:W-:-:S02]  /*e450*/  MOV R75, R246 ;  /* 0x000000f6004b7202 */ /* 0x000fc40000000f00 */
[----:B------:R-:W-:Y:S02]  /*e460*/  MOV R70, 0x1f ;  /* 0x0000001f00467802 */ /* 0x000fe40000000f00 */
[----:B0-----:R-:W-:Y:S02]  /*e470*/  MOV R237, 0xffffffff ;  /* 0xffffffff00ed7802 */ /* 0x001fe40000000f00 */
[----:B------:R-:W-:Y:S02]  /*e480*/  MOV R68, 0xe4a0 ;  /* 0x0000e4a000447802 */ /* 0x000fe40000000f00 */
[----:B-1234-:R-:W-:Y:S05]  /*e490*/  CALL.REL.NOINC `($__internal_162_$__cuda_sm70_shflsync_down) ;  /* 0x00000ab000007944 */ /* 0x01efea0003c00000 */
[----:B-1----:R-:W-:Y:S01]  /*e4a0*/  MOV R73, R237 ;  /* 0x000000ed00497202 */ /* 0x002fe20000000f00 */
[----:B0-----:R-:W-:Y:S05]  /*e4b0*/  BRA `(.L_x_6821) ;  /* 0xffff8fe000007947 */ /* 0x001fea000383ffff */
.L_x_6728:
[----:B------:R-:W-:Y:S01]  /*e4c0*/  HFMA2.MMA R72, -RZ, RZ, 0, 2.384185791015625e-07 ;  /* 0x00000004ff487435 */ /* 0x000fe200000001ff */
[----:B------:R-:W-:Y:S02]  /*e4d0*/  MOV R75, R244 ;  /* 0x000000f4004b7202 */ /* 0x000fe40000000f00 */
[----:B------:R-:W-:Y:S02]  /*e4e0*/  MOV R70, 0x1f ;  /* 0x0000001f00467802 */ /* 0x000fe40000000f00 */
[----:B0-----:R-:W-:-:S02]  /*e4f0*/  MOV R237, 0xffffffff ;  /* 0xffffffff00ed7802 */ /* 0x001fc40000000f00 */
[----:B------:R-:W-:Y:S02]  /*e500*/  MOV R68, 0xe520 ;  /* 0x0000e52000447802 */ /* 0x000fe40000000f00 */
[----:B-1234-:R-:W-:Y:S05]  /*e510*/  CALL.REL.NOINC `($__internal_162_$__cuda_sm70_shflsync_down) ;  /* 0x00000a3000007944 */ /* 0x01efea0003c00000 */
[----:B0-----:R-:W-:Y:S01]  /*e520*/  HFMA2.MMA R72, -RZ, RZ, 0, 2.384185791015625e-07 ;  /* 0x00000004ff487435 */ /* 0x001fe200000001ff */
[----:B-1----:R-:W-:Y:S02]  /*e530*/  MOV R71, R237 ;  /* 0x000000ed00477202 */ /* 0x002fe40000000f00 */
[----:B------:R-:W-:Y:S02]  /*e540*/  MOV R75, R229 ;  /* 0x000000e5004b7202 */ /* 0x000fe40000000f00 */
[----:B------:R-:W-:Y:S02]  /*e550*/  MOV R70, 0x1f ;  /* 0x0000001f00467802 */ /* 0x000fe40000000f00 */
[----:B------:R-:W-:Y:S02]  /*e560*/  MOV R237, 0xffffffff ;  /* 0xffffffff00ed7802 */ /* 0x000fe40000000f00 */
[----:B------:R-:W-:Y:S02]  /*e570*/  MOV R68, 0xe590 ;  /* 0x0000e59000447802 */ /* 0x000fe40000000f00 */
[----:B------:R-:W-:Y:S05]  /*e580*/  CALL.REL.NOINC `($__internal_162_$__cuda_sm70_shflsync_down) ;  /* 0x000009c000007944 */ /* 0x000fea0003c00000 */
[----:B0-----:R-:W-:Y:S01]  /*e590*/  HFMA2.MMA R72, -RZ, RZ, 0, 2.384185791015625e-07 ;  /* 0x00000004ff487435 */ /* 0x001fe200000001ff */
[----:B-1----:R-:W-:-:S02]  /*e5a0*/  MOV R231, R237 ;  /* 0x000000ed00e77202 */ /* 0x002fc40000000f00 */
[----:B------:R-:W-:Y:S02]  /*e5b0*/  MOV R75, R245 ;  /* 0x000000f5004b7202 */ /* 0x000fe40000000f00 */
[----:B------:R-:W-:Y:S02]  /*e5c0*/  MOV R70, 0x1f ;  /* 0x0000001f00467802 */ /* 0x000fe40000000f00 */
[----:B------:R-:W-:Y:S02]  /*e5d0*/  MOV R237, 0xffffffff ;  /* 0xffffffff00ed7802 */ /* 0x000fe40000000f00 */
[----:B------:R-:W-:Y:S02]  /*e5e0*/  MOV R68, 0xe600 ;  /* 0x0000e60000447802 */ /* 0x000fe40000000f00 */
[----:B------:R-:W-:Y:S05]  /*e5f0*/  CALL.REL.NOINC `($__internal_162_$__cuda_sm70_shflsync_down) ;  /* 0x0000095000007944 */ /* 0x000fea0003c00000 */
[----:B01----:R-:W-:Y:S05]  /*e600*/  BRA `(.L_x_6822) ;  /* 0xffff8ed000007947 */ /* 0x003fea000383ffff */
.L_x_6731:
[----:B------:R-:W-:Y:S01]  /*e610*/  HFMA2.MMA R72, -RZ, RZ, 0, 4.76837158203125e-07 ;  /* 0x00000008ff487435 */ /* 0x000fe200000001ff */
[----:B------:R-:W-:Y:S02]  /*e620*/  MOV R75, R246 ;  /* 0x000000f6004b7202 */ /* 0x000fe40000000f00 */
[----:B------:R-:W-:Y:S02]  /*e630*/  MOV R70, 0x1f ;  /* 0x0000001f00467802 */ /* 0x000fe40000000f00 */
[----:B0-----:R-:W-:-:S02]  /*e640*/  MOV R237, 0xffffffff ;  /* 0xffffffff00ed7802 */ /* 0x001fc40000000f00 */
[----:B------:R-:W-:Y:S02]  /*e650*/  MOV R68, 0xe670 ;  /* 0x0000e67000447802 */ /* 0x000fe40000000f00 */
[----:B-1234-:R-:W-:Y:S05]  /*e660*/  CALL.REL.NOINC `($__internal_162_$__cuda_sm70_shflsync_down) ;  /* 0x000008e000007944 */ /* 0x01efea0003c00000 */
[----:B0-----:R-:W-:Y:S01]  /*e670*/  HFMA2.MMA R72, -RZ, RZ, 0, 4.76837158203125e-07 ;  /* 0x00000008ff487435 */ /* 0x001fe200000001ff */
[----:B-1----:R-:W-:Y:S02]  /*e680*/  MOV R73, R237 ;  /* 0x000000ed00497202 */ /* 0x002fe40000000f00 */
[----:B------:R-:W-:Y:S02]  /*e690*/  MOV R75, R244 ;  /* 0x000000f4004b7202 */ /* 0x000fe40000000f00 */
[----:B------:R-:W-:Y:S02]  /*e6a0*/  MOV R70, 0x1f ;  /* 0x0000001f00467802 */ /* 0x000fe40000000f00 */
[----:B------:R-:W-:Y:S02]  /*e6b0*/  MOV R237, 0xffffffff ;  /* 0xffffffff00ed7802 */ /* 0x000fe40000000f00 */
[----:B------:R-:W-:Y:S02]  /*e6c0*/  MOV R68, 0xe6e0 ;  /* 0x0000e6e000447802 */ /* 0x000fe40000000f00 */
[----:B------:R-:W-:Y:S05]  /*e6d0*/  CALL.REL.NOINC `($__internal_162_$__cuda_sm70_shflsync_down) ;  /* 0x0000087000007944 */ /* 0x000fea0003c00000 */
[----:B0-----:R-:W-:Y:S01]  /*e6e0*/  HFMA2.MMA R72, -RZ, RZ, 0, 4.76837158203125e-07 ;  /* 0x00000008ff487435 */ /* 0x001fe200000001ff */
[----:B-1----:R-:W-:-:S02]  /*e6f0*/  MOV R71, R237 ;  /* 0x000000ed00477202 */ /* 0x002fc40000000f00 */
[----:B------:R-:W-:Y:S02]  /*e700*/  MOV R75, R229 ;  /* 0x000000e5004b7202 */ /* 0x000fe40000000f00 */
[----:B------:R-:W-:Y:S02]  /*e710*/  MOV R70, 0x1f ;  /* 0x0000001f00467802 */ /* 0x000fe40000000f00 */
[----:B------:R-:W-:Y:S02]  /*e720*/  MOV R237, 0xffffffff ;  /* 0xffffffff00ed7802 */ /* 0x000fe40000000f00 */
[----:B------:R-:W-:Y:S02]  /*e730*/  MOV R68, 0xe750 ;  /* 0x0000e75000447802 */ /* 0x000fe40000000f00 */
[----:B------:R-:W-:Y:S05]  /*e740*/  CALL.REL.NOINC `($__internal_162_$__cuda_sm70_shflsync_down) ;  /* 0x0000080000007944 */ /* 0x000fea0003c00000 */
[----:B0-----:R-:W-:Y:S01]  /*e750*/  HFMA2.MMA R72, -RZ, RZ, 0, 4.76837158203125e-07 ;  /* 0x00000008ff487435 */ /* 0x001fe200000001ff */
[----:B-1----:R-:W-:Y:S02]  /*e760*/  MOV R231, R237 ;  /* 0x000000ed00e77202 */ /* 0x002fe40000000f00 */
[----:B------:R-:W-:Y:S02]  /*e770*/  MOV R75, R245 ;  /* 0x000000f5004b7202 */ /* 0x000fe40000000f00 */
[----:B------:R-:W-:-:S02]  /*e780*/  MOV R70, 0x1f ;  /* 0x0000001f00467802 */ /* 0x000fc40000000f00 */
[----:B------:R-:W-:Y:S02]  /*e790*/  MOV R237, 0xffffffff ;  /* 0xffffffff00ed7802 */ /* 0x000fe40000000f00 */
[----:B------:R-:W-:Y:S02]  /*e7a0*/  MOV R68, 0xe7c0 ;  /* 0x0000e7c000447802 */ /* 0x000fe40000000f00 */
[----:B------:R-:W-:Y:S05]  /*e7b0*/  CALL.REL.NOINC `($__internal_162_$__cuda_sm70_shflsync_down) ;  /* 0x0000079000007944 */ /* 0x000fea0003c00000 */
[----:B01----:R-:W-:Y:S05]  /*e7c0*/  BRA `(.L_x_6823) ;  /* 0xffff8e6000007947 */ /* 0x003fea000383ffff */
.L_x_6734:
[----:B------:R-:W-:Y:S01]  /*e7d0*/  HFMA2.MMA R72, -RZ, RZ, 0, 9.5367431640625e-07 ;  /* 0x00000010ff487435 */ /* 0x000fe200000001ff */
[----:B------:R-:W-:Y:S02]  /*e7e0*/  MOV R75, R246 ;  /* 0x000000f6004b7202 */ /* 0x000fe40000000f00 */
[----:B------:R-:W-:Y:S02]  /*e7f0*/  MOV R70, 0x1f ;  /* 0x0000001f00467802 */ /* 0x000fe40000000f00 */
[----:B0-----:R-:W-:Y:S02]  /*e800*/  MOV R237, 0xffffffff ;  /* 0xffffffff00ed7802 */ /* 0x001fe40000000f00 */
[----:B------:R-:W-:Y:S02]  /*e810*/  MOV R68, 0xe830 ;  /* 0x0000e83000447802 */ /* 0x000fe40000000f00 */
[----:B-1234-:R-:W-:Y:S05]  /*e820*/  CALL.REL.NOINC `($__internal_162_$__cuda_sm70_shflsync_down) ;  /* 0x0000072000007944 */ /* 0x01efea0003c00000 */
[----:B-1----:R-:W-:Y:S01]  /*e830*/  MOV R71, R237 ;  /* 0x000000ed00477202 */ /* 0x002fe20000000f00 */
[----:B0-----:R-:W-:Y:S05]  /*e840*/  BRA `(.L_x_6824) ;  /* 0xffff8f0000007947 */ /* 0x001fea000383ffff */
.L_x_6735:
[----:B------:R-:W-:Y:S01]  /*e850*/  HFMA2.MMA R72, -RZ, RZ, 0, 9.5367431640625e-07 ;  /* 0x00000010ff487435 */ /* 0x000fe200000001ff */
[----:B------:R-:W-:-:S02]  /*e860*/  MOV R75, R244 ;  /* 0x000000f4004b7202 */ /* 0x000fc40000000f00 */
[----:B------:R-:W-:Y:S02]  /*e870*/  MOV R70, 0x1f ;  /* 0x0000001f00467802 */ /* 0x000fe40000000f00 */
[----:B0-----:R-:W-:Y:S02]  /*e880*/  MOV R237, 0xffffffff ;  /* 0xffffffff00ed7802 */ /* 0x001fe40000000f00 */
[----:B------:R-:W-:Y:S02]  /*e890*/  MOV R68, 0xe8b0 ;  /* 0x0000e8b000447802 */ /* 0x000fe40000000f00 */
[----:B-1234-:R-:W-:Y:S05]  /*e8a0*/  CALL.REL.NOINC `($__internal_162_$__cuda_sm70_shflsync_down) ;  /* 0x000006a000007944 */ /* 0x01efea0003c00000 */
[----:B0-----:R-:W-:Y:S01]  /*e8b0*/  HFMA2.MMA R72, -RZ, RZ, 0, 9.5367431640625e-07 ;  /* 0x00000010ff487435 */ /* 0x001fe200000001ff */
[----:B-1----:R-:W-:Y:S02]  /*e8c0*/  MOV R73, R237 ;  /* 0x000000ed00497202 */ /* 0x002fe40000000f00 */
[----:B------:R-:W-:Y:S02]  /*e8d0*/  MOV R75, R229 ;  /* 0x000000e5004b7202 */ /* 0x000fe40000000f00 */
[----:B------:R-:W-:Y:S02]  /*e8e0*/  MOV R70, 0x1f ;  /* 0x0000001f00467802 */ /* 0x000fe40000000f00 */
[----:B------:R-:W-:-:S02]  /*e8f0*/  MOV R237, 0xffffffff ;  /* 0xffffffff00ed7802 */ /* 0x000fc40000000f00 */
[----:B------:R-:W-:Y:S02]  /*e900*/  MOV R68, 0xe920 ;  /* 0x0000e92000447802 */ /* 0x000fe40000000f00 */
[----:B------:R-:W-:Y:S05]  /*e910*/  CALL.REL.NOINC `($__internal_162_$__cuda_sm70_shflsync_down) ;  /* 0x0000063000007944 */ /* 0x000fea0003c00000 */
[----:B0-----:R-:W-:Y:S01]  /*e920*/  HFMA2.MMA R72, -RZ, RZ, 0, 9.5367431640625e-07 ;  /* 0x00000010ff487435 */ /* 0x001fe200000001ff */
[----:B-1----:R-:W-:Y:S02]  /*e930*/  MOV R231, R237 ;  /* 0x000000ed00e77202 */ /* 0x002fe40000000f00 */
[----:B------:R-:W-:Y:S02]  /*e940*/  MOV R75, R245 ;  /* 0x000000f5004b7202 */ /* 0x000fe40000000f00 */
[----:B------:R-:W-:Y:S02]  /*e950*/  MOV R70, 0x1f ;  /* 0x0000001f00467802 */ /* 0x000fe40000000f00 */
[----:B------:R-:W-:Y:S02]  /*e960*/  MOV R237, 0xffffffff ;  /* 0xffffffff00ed7802 */ /* 0x000fe40000000f00 */
[----:B------:R-:W-:Y:S02]  /*e970*/  MOV R68, 0xe990 ;  /* 0x0000e99000447802 */ /* 0x000fe40000000f00 */
[----:B------:R-:W-:Y:S05]  /*e980*/  CALL.REL.NOINC `($__internal_162_$__cuda_sm70_shflsync_down) ;  /* 0x000005c000007944 */ /* 0x000fea0003c00000 */
[----:B01----:R-:W-:Y:S05]  /*e990*/  BRA `(.L_x_6825) ;  /* 0xffff8df000007947 */ /* 0x003fea000383ffff */
.L_x_6738:
[----:B------:R-:W-:Y:S01]  /*e9a0*/  HFMA2.MMA R70, -RZ, RZ, 0, 0 ;  /* 0x00000000ff467435 */ /* 0x000fe200000001ff */
[----:B------:R-:W-:-:S02]  /*e9b0*/  MOV R72, R246 ;  /* 0x000000f600487202 */ /* 0x000fc40000000f00 */
[----:B------:R-:W-:Y:S02]  /*e9c0*/  MOV R69, 0x1f ;  /* 0x0000001f00457802 */ /* 0x000fe40000000f00 */
[----:B---3--:R-:W-:Y:S02]  /*e9d0*/  MOV R71, 0xffffffff ;  /* 0xffffffff00477802 */ /* 0x008fe40000000f00 */
[----:B------:R-:W-:Y:S02]  /*e9e0*/  MOV R68, 0xea00 ;  /* 0x0000ea0000447802 */ /* 0x000fe40000000f00 */
[----:B012-4-:R-:W-:Y:S05]  /*e9f0*/  CALL.REL.NOINC `($__internal_163_$__cuda_sm70_shflsync_idx_p) ;  /* 0x0000059000007944 */ /* 0x017fea0003c00000 */
[----:B------:R-:W-:Y:S01]  /*ea00*/  HFMA2.MMA R70, -RZ, RZ, 0, 0 ;  /* 0x00000000ff467435 */ /* 0x000fe200000001ff */
[----:B-1----:R-:W-:Y:S02]  /*ea10*/  MOV R235, R69 ;  /* 0x0000004500eb7202 */ /* 0x002fe40000000f00 */
[----:B------:R-:W-:Y:S02]  /*ea20*/  MOV R72, R244 ;  /* 0x000000f400487202 */ /* 0x000fe40000000f00 */
[----:B------:R-:W-:Y:S02]  /*ea30*/  MOV R69, 0x1f ;  /* 0x0000001f00457802 */ /* 0x000fe40000000f00 */
[----:B------:R-:W-:-:S02]  /*ea40*/  MOV R71, 0xffffffff ;  /* 0xffffffff00477802 */ /* 0x000fc40000000f00 */
[----:B------:R-:W-:Y:S02]  /*ea50*/  MOV R68, 0xea70 ;  /* 0x0000ea7000447802 */ /* 0x000fe40000000f00 */
[----:B------:R-:W-:Y:S05]  /*ea60*/  CALL.REL.NOINC `($__internal_163_$__cuda_sm70_shflsync_idx_p) ;  /* 0x0000052000007944 */ /* 0x000fea0003c00000 */
[----:B------:R-:W-:Y:S01]  /*ea70*/  HFMA2.MMA R70, -RZ, RZ, 0, 0 ;  /* 0x00000000ff467435 */ /* 0x000fe200000001ff */
[----:B-1----:R-:W-:Y:S02]  /*ea80*/  MOV R250, R69 ;  /* 0x0000004500fa7202 */ /* 0x002fe40000000f00 */
[----:B------:R-:W-:Y:S02]  /*ea90*/  MOV R72, R229 ;  /* 0x000000e500487202 */ /* 0x000fe40000000f00 */
[----:B------:R-:W-:Y:S02]  /*eaa0*/  MOV R69, 0x1f ;  /* 0x0000001f00457802 */ /* 0x000fe40000000f00 */
[----:B------:R-:W-:Y:S02]  /*eab0*/  MOV R71, 0xffffffff ;  /* 0xffffffff00477802 */ /* 0x000fe40000000f00 */
[----:B------:R-:W-:Y:S02]  /*eac0*/  MOV R68, 0xeae0 ;  /* 0x0000eae000447802 */ /* 0x000fe40000000f00 */
        /* <DEDUP_REMOVED lines=8> */
[----:B------:R-:W-:Y:S01]  /*eb50*/  HFMA2.MMA R72, -RZ, RZ, 0, 5.9604644775390625e-08 ;  /* 0x00000001ff487435 */ /* 0x000fe200000001ff */
[----:B-1----:R-:W-:Y:S02]  /*eb60*/  MOV R231, R69 ;  /* 0x0000004500e77202 */ /* 0x002fe40000000f00 */
[----:B------:R-:W-:Y:S02]  /*eb70*/  MOV R75, R246 ;  /* 0x000000f6004b7202 */ /* 0x000fe40000000f00 */
[----:B------:R-:W-:-:S02]  /*eb80*/  MOV R70, 0x1f ;  /* 0x0000001f00467802 */ /* 0x000fc40000000f00 */
[----:B------:R-:W-:Y:S02]  /*eb90*/  MOV R237, 0xffffffff ;  /* 0xffffffff00ed7802 */ /* 0x000fe40000000f00 */
[----:B------:R-:W-:Y:S02]  /*eba0*/  MOV R68, 0xebc0 ;  /* 0x0000ebc000447802 */ /* 0x000fe40000000f00 */
[----:B------:R-:W-:Y:S05]  /*ebb0*/  CALL.REL.NOINC `($__internal_162_$__cuda_sm70_shflsync_down) ;  /* 0x0000039000007944 */ /* 0x000fea0003c00000 */
[----:B0-----:R-:W-:Y:S01]  /*ebc0*/  HFMA2.MMA R72, -RZ, RZ, 0, 5.9604644775390625e-08 ;  /* 0x00000001ff487435 */ /* 0x001fe200000001ff */
[----:B-1----:R-:W-:Y:S02]  /*ebd0*/  MOV R239, R237 ;  /* 0x000000ed00ef7202 */ /* 0x002fe40000000f00 */
[----:B------:R-:W-:Y:S02]  /*ebe0*/  MOV R75, R244 ;  /* 0x000000f4004b7202 */ /* 0x000fe40000000f00 */
[----:B------:R-:W-:Y:S02]  /*ebf0*/  MOV R70, 0x1f ;  /* 0x0000001f00467802 */ /* 0x000fe40000000f00 */
[----:B------:R-:W-:Y:S02]  /*ec00*/  MOV R237, 0xffffffff ;  /* 0xffffffff00ed7802 */ /* 0x000fe40000000f00 */
[----:B------:R-:W-:-:S02]  /*ec10*/  MOV R68, 0xec30 ;  /* 0x0000ec3000447802 */ /* 0x000fc40000000f00 */
[----:B------:R-:W-:Y:S05]  /*ec20*/  CALL.REL.NOINC `($__internal_162_$__cuda_sm70_shflsync_down) ;  /* 0x0000032000007944 */ /* 0x000fea0003c00000 */
        /* <DEDUP_REMOVED lines=26> */
[----:B-1----:R-:W-:Y:S05]  /*edd0*/  CALL.REL.NOINC `($__internal_163_$__cuda_sm70_shflsync_idx_p) ;  /* 0x000001b000007944 */ /* 0x002fea0003c00000 */
        /* <DEDUP_REMOVED lines=21> */
[----:B-1----:R-:W-:Y:S01]  /*ef30*/  MOV R247, R69 ;  /* 0x0000004500f77202 */ /* 0x002fe20000000f00 */
[----:B------:R-:W-:Y:S05]  /*ef40*/  BRA `(.L_x_6826) ;  /* 0xffff8a6000007947 */ /* 0x000fea000383ffff */
        .weak           $__internal_162_$__cuda_sm70_shflsync_down
        .type           $__internal_162_$__cuda_sm70_shflsync_down,@function
        .size           $__internal_162_$__cuda_sm70_shflsync_down,($__internal_163_$__cuda_sm70_shflsync_idx_p - $__internal_162_$__cuda_sm70_shflsync_down)
$__internal_162_$__cuda_sm70_shflsync_down:
[----:B------:R-:W-:Y:S01]  /*ef50*/  HFMA2.MMA R69, -RZ, RZ, 0, 0 ;  /* 0x00000000ff457435 */ /* 0x000fe200000001ff */
[----:B------:R-:W-:Y:S04]  /*ef60*/  WARPSYNC R237 ;  /* 0x000000ed00007348 */ /* 0x000fe80003800000 */
[----:B------:R0:W1:Y:S01]  /*ef70*/  SHFL.DOWN PT, R237, R75, R72, R70 ;  /* 0x080000484bed7389 */ /* 0x00006200000e0046 */
[----:B------:R-:W-:Y:S05]  /*ef80*/  RET.REL.NODEC R68 `(_Z25selective_scan_bwd_kernelI32Selective_Scan_bwd_kernel_traitsILi64ELi16ELb1ELb0ELb1ELb1ELb0EN3c104HalfENS1_7complexIfEEEEv12SSMParamsBwd) ;  /* 0xffff107044007950 */ /* 0x000fea0003c3ffff */
        .weak           $__internal_163_$__cuda_sm70_shflsync_idx_p
        .type           $__internal_163_$__cuda_sm70_shflsync_idx_p,@function
        .size           $__internal_163_$__cuda_sm70_shflsync_idx_p,($__internal_164_$__cuda_sm70_shflsync_up - $__internal_163_$__cuda_sm70_shflsync_idx_p)
$__internal_163_$__cuda_sm70_shflsync_idx_p:
[----:B------:R-:W-:Y:S04]  /*ef90*/  WARPSYNC R71 ;  /* 0x0000004700007348 */ /* 0x000fe80003800000 */
[----:B------:R0:W1:Y:S02]  /*efa0*/  SHFL.IDX PT, R69, R72, R70, R69 ;  /* 0x0000004648457389 */ /* 0x00006400000e0045 */
[----:B0-----:R-:W-:Y:S01]  /*efb0*/  HFMA2.MMA R71, -RZ, RZ, 0, 0 ;  /* 0x00000000ff477435 */ /* 0x001fe200000001ff */
[----:B------:R-:W-:-:S05]  /*efc0*/  MOV R70, R68 ;  /* 0x0000004400467202 */ /* 0x000fca0000000f00 */
[----:B------:R-:W-:Y:S05]  /*efd0*/  RET.REL.NODEC R70 `(_Z25selective_scan_bwd_kernelI32Selective_Scan_bwd_kernel_traitsILi64ELi16ELb1ELb0ELb1ELb1ELb0EN3c104HalfENS1_7complexIfEEEEv12SSMParamsBwd) ;  /* 0xffff102046007950 */ /* 0x000fea0003c3ffff */
        .weak           $__internal_164_$__cuda_sm70_shflsync_up
        .type           $__internal_164_$__cuda_sm70_shflsync_up,@function
        .size           $__internal_164_$__cuda_sm70_shflsync_up,(.L_x_14596 - $__internal_164_$__cuda_sm70_shflsync_up)
$__internal_164_$__cuda_sm70_shflsync_up:
[----:B------:R-:W-:Y:S01]  /*efe0*/  MOV R69, 0x0 ;  /* 0x0000000000457802 */ /* 0x000fe20000000f00 */
[----:B------:R-:W-:Y:S04]  /*eff0*/  WARPSYNC R71 ;  /* 0x0000004700007348 */ /* 0x000fe80003800000 */
[----:B------:R0:W1:Y:S01]  /*f000*/  SHFL.UP PT, R71, R224, R223, R222 ;  /* 0x040000dfe0477389 */ /* 0x00006200000e00de */
[----:B------:R-:W-:Y:S05]  /*f010*/  RET.REL.NODEC R68 `(_Z25selective_scan_bwd_kernelI32Selective_Scan_bwd_kernel_traitsILi64ELi16ELb1ELb0ELb1ELb1ELb0EN3c104HalfENS1_7complexIfEEEEv12SSMParamsBwd) ;  /* 0xffff0fe044007950 */ /* 0x000fea0003c3ffff */
.L_x_6827:
        /* <DEDUP_REMOVED lines=14> */
.L_x_14596:


//--------------------- .text._Z25selective_scan_bwd_kernelI32Selective_Scan_bwd_kernel_traitsILi64ELi16ELb1ELb0ELb1ELb1ELb1EN3c104HalfENS1_7complexIfEEEEv12SSMParamsBwd --------------------------
	.section	.text._Z25selective_scan_bwd_kernelI32Selective_Scan_bwd_kernel_traitsILi64ELi16ELb1ELb0ELb1ELb1ELb1EN3c104HalfENS1_7complexIfEEEEv12SSMParamsBwd,"ax",@progbits
	.sectioninfo	@"SHI_REGISTERS=240"
	.align	128
        .global         _Z25selective_scan_bwd_kernelI32Selective_Scan_bwd_kernel_traitsILi64ELi16ELb1ELb0ELb1ELb1ELb1EN3c104HalfENS1_7complexIfEEEEv12SSMParamsBwd
        .type           _Z25selective_scan_bwd_kernelI32Selective_Scan_bwd_kernel_traitsILi64ELi16ELb1ELb0ELb1ELb1ELb1EN3c104HalfENS1_7complexIfEEEEv12SSMParamsBwd,@function
        .size           _Z25selective_scan_bwd_kernelI32Selective_Scan_bwd_kernel_traitsILi64ELi16ELb1ELb0ELb1ELb1ELb1EN3c104HalfENS1_7complexIfEEEEv12SSMParamsBwd,(.L_x_14599 - _Z25selective_scan_bwd_kernelI32Selective_Scan_bwd_kernel_traitsILi64ELi16ELb1ELb0ELb1ELb1ELb1EN3c104HalfENS1_7complexIfEEEEv12SSMParamsBwd)
        .other          _Z25selective_scan_bwd_kernelI32Selective_Scan_bwd_kernel_traitsILi64ELi16ELb1ELb0ELb1ELb1ELb1EN3c104HalfENS1_7complexIfEEEEv12SSMParamsBwd,@"STO_CUDA_ENTRY STV_DEFAULT"
_Z25selective_scan_bwd_kernelI32Selective_Scan_bwd_kernel_traitsILi64ELi16ELb1ELb0ELb1ELb1ELb1EN3c104HalfENS1_7complexIfEEEEv12SSMParamsBwd:
.text._Z25selective_scan_bwd_kernelI32Selective_Scan_bwd_kernel_traitsILi64ELi16ELb1ELb0ELb1ELb1ELb1EN3c104HalfENS1_7complexIfEEEEv12SSMParamsBwd:
        /* <DEDUP_REMOVED lines=164> */
.L_x_6964:
        /* <DEDUP_REMOVED lines=93> */
.L_x_6830:
[----:B------:R-:W-:Y:S05]  /*1010*/  BSYNC B0 ;  /* 0x0000000000007941 */ /* 0x000fea0003800000 */
.L_x_6829:
        /* <DEDUP_REMOVED lines=36> */
.L_x_6832:
[----:B------:R-:W-:Y:S05]  /*1260*/  BSYNC B0 ;  /* 0x0000000000007941 */ /* 0x000fea0003800000 */
.L_x_6831:
        /* <DEDUP_REMOVED lines=36> */
.L_x_6834:
[----:B------:R-:W-:Y:S05]  /*14b0*/  BSYNC B0 ;  /* 0x0000000000007941 */ /* 0x000fea0003800000 */
.L_x_6833:
        /* <DEDUP_REMOVED lines=36> */
.L_x_6836:
[----:B------:R-:W-:Y:S05]  /*1700*/  BSYNC B0 ;  /* 0x0000000000007941 */ /* 0x000fea0003800000 */
.L_x_6835:
        /* <DEDUP_REMOVED lines=36> */
.L_x_6838:
[----:B------:R-:W-:Y:S05]  /*1950*/  BSYNC B0 ;  /* 0x0000000000007941 */ /* 0x000fea0003800000 */
.L_x_6837:
        /* <DEDUP_REMOVED lines=36> */
.L_x_6840:
[----:B------:R-:W-:Y:S05]  /*1ba0*/  BSYNC B0 ;  /* 0x0000000000007941 */ /* 0x000fea0003800000 */
.L_x_6839:
        /* <DEDUP_REMOVED lines=36> */
.L_x_6842:
[----:B------:R-:W-:Y:S05]  /*1df0*/  BSYNC B0 ;  /* 0x0000000000007941 */ /* 0x000fea0003800000 */
.L_x_6841:
        /* <DEDUP_REMOVED lines=36> */
.L_x_6844:
[----:B------:R-:W-:Y:S05]  /*2040*/  BSYNC B0 ;  /* 0x0000000000007941 */ /* 0x000fea0003800000 */
.L_x_6843:
        /* <DEDUP_REMOVED lines=36> */
.L_x_6846:
[----:B------:R-:W-:Y:S05]  /*2290*/  BSYNC B0 ;  /* 0x0000000000007941 */ /* 0x000fea0003800000 */
.L_x_6845:
        /* <DEDUP_REMOVED lines=34> */
.L_x_6848:
[----:B------:R-:W-:Y:S05]  /*24c0*/  BSYNC B0 ;  /* 0x0000000000007941 */ /* 0x000fea0003800000 */
.L_x_6847:
        /* <DEDUP_REMOVED lines=33> */
.L_x_6850:
[----:B------:R-:W-:Y:S05]  /*26e0*/  BSYNC B0 ;  /* 0x0000000000007941 */ /* 0x000fea0003800000 */
.L_x_6849:
        /* <DEDUP_REMOVED lines=33> */
.L_x_6852:
[----:B------:R-:W-:Y:S05]  /*2900*/  BSYNC B0 ;  /* 0x0000000000007941 */ /* 0x000fea0003800000 */
.L_x_6851:
        /* <DEDUP_REMOVED lines=33> */
.L_x_6854:
[----:B------:R-:W-:Y:S05]  /*2b20*/  BSYNC B0 ;  /* 0x0000000000007941 */ /* 0x000fea0003800000 */
.L_x_6853:
        /* <DEDUP_REMOVED lines=33> */
.L_x_6856:
[----:B------:R-:W-:Y:S05]  /*2d40*/  BSYNC B0 ;  /* 0x0000000000007941 */ /* 0x000fea0003800000 */
.L_x_6855:
        /* <DEDUP_REMOVED lines=33> */
.L_x_6858:
[----:B------:R-:W-:Y:S05]  /*2f60*/  BSYNC B0 ;  /* 0x0000000000007941 */ /* 0x000fea0003800000 */
.L_x_6857:
        /* <DEDUP_REMOVED lines=33> */
.L_x_6860:
[----:B------:R-:W-:Y:S05]  /*3180*/  BSYNC B0 ;  /* 0x0000000000007941 */ /* 0x000fea0003800000 */
.L_x_6859:
[----:B------:R-:W-:Y:S01]  /*3190*/  ULEA UR18, UR29, 0xfffffc00, 0xa ;  /* 0xfffffc001d127891 */ /* 0x000fe2000f8e503f */
[----:B------:R-:W-:Y:S01]  /*31a0*/  LDS.128 R28, [R98.X16] ;  /* 0x00000000621c7984 */ /* 0x000fe2000000cc00 */
[----:B------:R-:W-:Y:S02]  /*31b0*/  ULDC.64 UR8, c[0x0][0x1f0] ;  /* 0x00007c0000087ab9 */ /* 0x000fe40000000a00 */
[----:B------:R-:W-:Y:S01]  /*31c0*/  UIMAD UR7, UR38, UR8, URZ ;  /* 0x00000008260772a4 */ /* 0x000fe2000f8e023f */
[----:B------:R-:W0:Y:S01]  /*31d0*/  LDS.128 R16, [R98.X16+0x10] ;  /* 0x0000100062107984 */ /* 0x000e22000000cc00 */
        /* <DEDUP_REMOVED lines=32> */
[----:B0-----:R-:W-:Y:S01]  /*33e0*/  HADD2.F32 R71, -RZ, R16.H1_H1 ;  /* 0x30000010ff477230 */ /* 0x001fe20000004100 */
[----:B------:R-:W-:Y:S02]  /*33f0*/  ULDC.64 UR32, c[0x0][0x2f0] ;  /* 0x0000bc0000207ab9 */ /* 0x000fe40000000a00 */
[----:B------:R-:W-:Y:S01]  /*3400*/  MOV R33, UR8 ;  /* 0x0000000800217c02 */ /* 0x000fe20008000f00 */
[----:B------:R-:W-:Y:S01]  /*3410*/  HADD2.F32 R68, -RZ, R18.H0_H0 ;  /* 0x20000012ff447230 */ /* 0x000fe20000004100 */
        /* <DEDUP_REMOVED lines=8> */
[----:B------:R3:W4:Y:S04]  /*34a0*/  LDG.E.128 R20, [R32.64] ;  /* 0x0000002220147981 */ /* 0x000728000c1e1d00 */
[----:B------:R3:W5:Y:S01]  /*34b0*/  LDG.E.128 R24, [R32.64+0x200] ;  /* 0x0002002220187981 */ /* 0x000762000c1e1d00 */
[----:B------:R-:W-:Y:S01]  /*34c0*/  HADD2.F32 R67, -RZ, R18.H1_H1 ;  /* 0x30000012ff437230 */ /* 0x000fe20000004100 */
[----:B------:R-:W-:Y:S01]  /*34d0*/  UIMAD UR7, UR38, UR8, URZ ;  /* 0x00000008260772a4 */ /* 0x000fe2000f8e023f */
[----:B------:R-:W-:Y:S01]  /*34e0*/  HADD2.F32 R18, -RZ, R10.H0_H0 ;  /* 0x2000000aff127230 */ /* 0x000fe20000004100 */
        /* <DEDUP_REMOVED lines=12> */
[----:B------:R-:W-:Y:S01]  /*35b0*/  MUFU.EX2 R2, R2 ;  /* 0x0000000200027308 */ /* 0x000fe20000000800 */
[----:B---3--:R-:W-:Y:S01]  /*35c0*/  FMUL.FTZ R32, R48, -1.4426950216293334961 ;  /* 0xbfb8aa3b30207820 */ /* 0x008fe20000410000 */
[--C-:B------:R-:W-:Y:S01]  /*35d0*/  HADD2.F32 R57, -RZ, R47.reuse.H0_H0 ;  /* 0x2000002fff397230 */ /* 0x100fe20000004100 */
[----:B------:R-:W-:Y:S01]  /*35e0*/  FMUL.FTZ R39, R52, -1.4426950216293334961 ;  /* 0xbfb8aa3b34277820 */ /* 0x000fe20000410000 */
[--C-:B--2---:R-:W-:Y:S01]  /*35f0*/  HADD2.F32 R65, -RZ, R12.reuse.H0_H0 ;  /* 0x2000000cff417230 */ /* 0x104fe20000004100 */
[----:B------:R-:W-:Y:S01]  /*3600*/  FMUL.FTZ R40, R53, -1.4426950216293334961 ;  /* 0xbfb8aa3b35287820 */ /* 0x000fe20000410000 */
[----:B------:R-:W-:Y:S01]  /*3610*/  HADD2.F32 R105, -RZ, R12.H1_H1 ;  /* 0x3000000cff697230 */ /* 0x000fe20000004100 */
[----:B------:R-:W-:Y:S01]  /*3620*/  FMUL.FTZ R41, R57, -1.4426950216293334961 ;  /* 0xbfb8aa3b39297820 */ /* 0x000fe20000410000 */
[----:B------:R-:W0:Y:S01]  /*3630*/  MUFU.EX2 R36, R36 ;  /* 0x0000002400247308 */ /* 0x000e220000000800 */
[----:B------:R-:W-:Y:S01]  /*3640*/  FMUL.FTZ R43, R65, -1.4426950216293334961 ;  /* 0xbfb8aa3b412b7820 */ /* 0x000fe20000410000 */
[----:B------:R-:W-:Y:S01]  /*3650*/  HADD2.F32 R61, -RZ, R47.H1_H1 ;  /* 0x3000002fff3d7230 */ /* 0x000fe20000004100 */
[----:B------:R-:W-:Y:S01]  /*3660*/  FMUL.FTZ R12, R105, -1.4426950216293334961 ;  /* 0xbfb8aa3b690c7820 */ /* 0x000fe20000410000 */
[----:B------:R-:W-:Y:S01]  /*3670*/  HADD2.F32 R109, -RZ, R13.H0_H0 ;  /* 0x2000000dff6d7230 */ /* 0x000fe20000004100 */
[----:B------:R-:W-:Y:S01]  /*3680*/  UIADD3 UR9, UR9, UR7, URZ ;  /* 0x0000000709097290 */ /* 0x000fe2000fffe03f */
[----:B------:R-:W-:Y:S01]  /*3690*/  HADD2.F32 R45, -RZ, R30.H1_H1 ;  /* 0x3000001eff2d7230 */ /* 0x000fe20000004100 */
[----:B------:R-:W-:Y:S01]  /*36a0*/  FMUL.FTZ R42, R61, -1.4426950216293334961 ;  /* 0xbfb8aa3b3d2a7820 */ /* 0x000fe20000410000 */
[----:B------:R-:W2:Y:S01]  /*36b0*/  MUFU.EX2 R38, R38 ;  /* 0x0000002600267308 */ /* 0x000ea20000000800 */
[--C-:B------:R-:W-:Y:S01]  /*36c0*/  HADD2.F32 R44, -RZ, R31.reuse.H0_H0 ;  /* 0x2000001fff2c7230 */ /* 0x100fe20000004100 */
[----:B------:R-:W-:Y:S01]  /*36d0*/  UIMAD UR7, UR21, UR32, URZ ;  /* 0x00000020150772a4 */ /* 0x000fe2000f8e023f */
[----:B------:R-:W-:Y:S01]  /*36e0*/  HADD2.F32 R47, -RZ, R31.H1_H1 ;  /* 0x3000001fff2f7230 */ /* 0x000fe20000004100 */
[----:B------:R-:W-:Y:S01]  /*36f0*/  UIMAD.WIDE.U32 UR8, UR20, UR32, UR8 ;  /* 0x00000020140872a5 */ /* 0x000fe2000f8e0008 */
[--C-:B------:R-:W-:Y:S01]  /*3700*/  HADD2.F32 R70, -RZ, R17.reuse.H0_H0 ;  /* 0x20000011ff467230 */ /* 0x100fe20000004100 */
[----:B------:R-:W-:Y:S01]  /*3710*/  UIMAD UR7, UR20, UR33, UR7 ;  /* 0x00000021140772a4 */ /* 0x000fe2000f8e0207 */
[----:B------:R-:W-:Y:S01]  /*3720*/  HADD2.F32 R69, -RZ, R17.H1_H1 ;  /* 0x30000011ff457230 */ /* 0x000fe20000004100 */
[----:B------:R3:W1:Y:S01]  /*3730*/  MUFU.EX2 R33, R32 ;  /* 0x0000002000217308 */ /* 0x0006620000000800 */
[----:B0-----:R-:W-:Y:S01]  /*3740*/  FADD.FTZ R36, R36, 1 ;  /* 0x3f80000024247421 */ /* 0x001fe20000010000 */
[----:B------:R-:W-:Y:S01]  /*3750*/  HADD2.F32 R115, -RZ, R15.H0_H0 ;  /* 0x2000000fff737230 */ /* 0x000fe20000004100 */
[----:B------:R-:W-:Y:S01]  /*3760*/  ULDC.64 UR32, c[0x0][0x338] ;  /* 0x0000ce0000207ab9 */ /* 0x000fe20000000a00 */
[--C-:B------:R-:W-:Y:S01]  /*3770*/  HADD2.F32 R66, -RZ, R19.reuse.H0_H0 ;  /* 0x20000013ff427230 */ /* 0x100fe20000004100 */
[----:B------:R-:W-:Y:S01]  /*3780*/  UIADD3 UR9, UR9, UR7, URZ ;  /* 0x0000000709097290 */ /* 0x000fe2000fffe03f */
[----:B------:R-:W-:Y:S01]  /*3790*/  HADD2.F32 R64, -RZ, R19.H1_H1 ;  /* 0x30000013ff407230 */ /* 0x000fe20000004100 */
[----:B------:R-:W-:Y:S01]  /*37a0*/  ULEA UR7, UP0, UR8, UR32, 0x1 ;  /* 0x0000002008077291 */ /* 0x000fe2000f80083f */
[----:B------:R0:W-:Y:S01]  /*37b0*/  MUFU.RCP R50, R36 ;  /* 0x0000002400327308 */ /* 0x0001e20000001000 */
[----:B---3--:R-:W-:Y:S01]  /*37c0*/  FADD.FTZ R32, R2, 1 ;  /* 0x3f80000002207421 */ /* 0x008fe20000010000 */
[----:B------:R-:W-:Y:S01]  /*37d0*/  HADD2.F32 R114, -RZ, R14.H1_H1 ;  /* 0x3000000eff727230 */ /* 0x000fe20000004100 */
[----:B--2---:R-:W-:Y:S01]  /*37e0*/  FADD.FTZ R38, R38, 1 ;  /* 0x3f80000026267421 */ /* 0x004fe20000010000 */
[----:B------:R-:W-:Y:S01]  /*37f0*/  ULEA.HI.X UR8, UR8, UR33, UR9, 0x1, UP0 ;  /* 0x0000002108087291 */ /* 0x000fe200080f0c09 */
[----:B------:R-:W-:-:S03]  /*3800*/  ISETP.NE.AND.EX P0, PT, RZ, c[0x0][0x274], PT, P0 ;  /* 0x00009d00ff007a0c */ /* 0x000fc60003f05300 */
[----:B------:R2:W3:Y:S01]  /*3810*/  MUFU.RCP R49, R32 ;  /* 0x0000002000317308 */ /* 0x0004e20000001000 */
[----:B-1----:R-:W-:Y:S01]  /*3820*/  FADD.FTZ R33, R33, 1 ;  /* 0x3f80000021217421 */ /* 0x002fe20000010000 */
[----:B0-----:R-:W-:-:S06]  /*3830*/  HADD2.F32 R36, -RZ, R8.H1_H1 ;  /* 0x30000008ff247230 */ /* 0x001fcc0000004100 */
[----:B------:R0:W-:Y:S01]  /*3840*/  MUFU.EX2 R46, R39 ;  /* 0x00000027002e7308 */ /* 0x0001e20000000800 */
[----:B--2---:R-:W-:-:S07]  /*3850*/  FMUL.FTZ R32, R109, -1.4426950216293334961 ;  /* 0xbfb8aa3b6d207820 */ /* 0x004fce0000410000 */
[----:B------:R1:W-:Y:S01]  /*3860*/  MUFU.RCP R56, R38 ;  /* 0x0000002600387308 */ /* 0x0003e20000001000 */
[----:B0-----:R-:W-:Y:S01]  /*3870*/  HADD2.F32 R39, -RZ, R28.H0_H0 ;  /* 0x2000001cff277230 */ /* 0x001fe20000004100 */
[----:B---3--:R-:W-:-:S04]  /*3880*/  FMUL.FTZ R2, R34, R49 ;  /* 0x0000003122027220 */ /* 0x008fc80000410000 */
[----:B------:R-:W-:Y:S02]  /*3890*/  FMUL.FTZ R81, R39, R2 ;  /* 0x0000000227517220 */ /* 0x000fe40000410000 */
[----:B------:R0:W-:Y:S01]  /*38a0*/  MUFU.EX2 R51, R40 ;  /* 0x0000002800337308 */ /* 0x0001e20000000800 */
[----:B-1----:R-:W-:-:S07]  /*38b0*/  HADD2.F32 R38, -RZ, R9.H0_H0 ;  /* 0x20000009ff267230 */ /* 0x002fce0000004100 */
[----:B------:R1:W2:Y:S01]  /*38c0*/  MUFU.EX2 R58, R41 ;  /* 0x00000029003a7308 */ /* 0x0002a20000000800 */
[----:B0-----:R-:W-:-:S07]  /*38d0*/  HADD2.F32 R40, -RZ, R8.H0_H0 ;  /* 0x20000008ff287230 */ /* 0x001fce0000004100 */
[----:B------:R0:W-:Y:S01]  /*38e0*/  MUFU.RCP R55, R33 ;  /* 0x0000002100377308 */ /* 0x0001e20000001000 */
[----:B-1----:R-:W-:Y:S01]  /*38f0*/  HADD2.F32 R41, -RZ, R28.H1_H1 ;  /* 0x3000001cff297230 */ /* 0x002fe20000004100 */
[----:B------:R-:W-:-:S04]  /*3900*/  FMUL.FTZ R28, R35, R50 ;  /* 0x00000032231c7220 */ /* 0x000fc80000410000 */
[----:B------:R-:W-:Y:S02]  /*3910*/  FMUL.FTZ R80, R41, R28 ;  /* 0x0000001c29507220 */ /* 0x000fe40000410000 */
[----:B------:R1:W3:Y:S01]  /*3920*/  MUFU.EX2 R73, R43 ;  /* 0x0000002b00497308 */ /* 0x0002e20000000800 */
[----:B--2---:R-:W-:Y:S01]  /*3930*/  FADD.FTZ R58, R58, 1 ;  /* 0x3f8000003a3a7421 */ /* 0x004fe20000010000 */
[----:B0-----:R-:W-:-:S05]  /*3940*/  HADD2.F32 R33, -RZ, R14.H0_H0 ;  /* 0x2000000eff217230 */ /* 0x001fca0000004100 */
[----:B------:R-:W-:Y:S01]  /*3950*/  FMUL.FTZ R17, R33, -1.4426950216293334961 ;  /* 0xbfb8aa3b21117820 */ /* 0x000fe20000410000 */
[----:B------:R0:W-:Y:S01]  /*3960*/  MUFU.EX2 R107, R12 ;  /* 0x0000000c006b7308 */ /* 0x0001e20000000800 */
[----:B-1----:R-:W-:Y:S01]  /*3970*/  FFMA.FTZ R43, R81, R40, R104 ;  /* 0x00000028512b7223 */ /* 0x002fe20000010068 */
[----:B------:R-:W-:-:S03]  /*3980*/  HADD2.F32 R40, -RZ, R29.H0_H0 ;  /* 0x2000001dff287230 */ /* 0x000fc60000004100 */
[----:B------:R-:W-:Y:S01]  /*3990*/  FFMA.FTZ R36, R80, R36, R43 ;  /* 0x0000002450247223 */ /* 0x000fe2000001002b */
[----:B------:R-:W-:Y:S01]  /*39a0*/  HADD2.F32 R43, -RZ, R29.H1_H1 ;  /* 0x3000001dff2b7230 */ /* 0x000fe20000004100 */
[----:B------:R-:W-:Y:S01]  /*39b0*/  FMUL.FTZ R29, R37, R56 ;  /* 0x00000038251d7220 */ /* 0x000fe20000410000 */
[----:B------:R1:W2:Y:S01]  /*39c0*/  MUFU.EX2 R63, R42 ;  /* 0x0000002a003f7308 */ /* 0x0002a20000000800 */
[----:B0-----:R-:W-:Y:S01]  /*39d0*/  FADD.FTZ R12, R46, 1 ;  /* 0x3f8000002e0c7421 */ /* 0x001fe20000010000 */
[----:B------:R-:W-:Y:S01]  /*39e0*/  HADD2.F32 R46, -RZ, R16.H0_H0 ;  /* 0x20000010ff2e7230 */ /* 0x000fe20000004100 */
[----:B------:R-:W-:Y:S02]  /*39f0*/  FADD.FTZ R16, R51, 1 ;  /* 0x3f80000033107421 */ /* 0x000fe40000010000 */
[----:B------:R-:W-:Y:S02]  /*3a00*/  FMUL.FTZ R79, R40, R29 ;  /* 0x0000001d284f7220 */ /* 0x000fe40000410000 */
[----:B---3--:R-:W-:Y:S01]  /*3a10*/  FADD.FTZ R73, R73, 1 ;  /* 0x3f80000049497421 */ /* 0x008fe20000010000 */
[----:B------:R0:W3:Y:S01]  /*3a20*/  MUFU.RCP R59, R12 ;  /* 0x0000000c003b7308 */ /* 0x0000e20000001000 */
[----:B-1----:R-:W-:Y:S01]  /*3a30*/  HADD2.F32 R42, -RZ, R30.H0_H0 ;  /* 0x2000001eff2a7230 */ /* 0x002fe20000004100 */
[----:B------:R-:W-:-:S02]  /*3a40*/  FMUL.FTZ R30, R48, R55 ;  /* 0x00000037301e7220 */ /* 0x000fc40000410000 */
[----:B------:R-:W-:Y:S01]  /*3a50*/  FFMA.FTZ R31, R79, R38, R36 ;  /* 0x000000264f1f7223 */ /* 0x000fe20000010024 */
[----:B------:R-:W-:Y:S01]  /*3a60*/  HADD2.F32 R36, -RZ, R9.H1_H1 ;  /* 0x30000009ff247230 */ /* 0x000fe20000004100 */
[----:B------:R-:W-:Y:S01]  /*3a70*/  FMUL.FTZ R78, R43, R30 ;  /* 0x0000001e2b4e7220 */ /* 0x000fe20000410000 */
[----:B------:R-:W-:Y:S01]  /*3a80*/  HADD2.F32 R38, -RZ, R15.H1_H1 ;  /* 0x3000000fff267230 */ /* 0x000fe20000004100 */
[----:B------:R1:W3:Y:S01]  /*3a90*/  MUFU.EX2 R111, R32 ;  /* 0x00000020006f7308 */ /* 0x0002e20000000800 */
[----:B0-----:R-:W-:Y:S01]  /*3aa0*/  FADD.FTZ R12, -R50, 1 ;  /* 0x3f800000320c7421 */ /* 0x001fe20000010100 */
[----:B------:R-:W-:Y:S01]  /*3ab0*/  HADD2.F32 R15, -RZ, R11.H1_H1 ;  /* 0x3000000bff0f7230 */ /* 0x000fe20000004100 */
[----:B------:R-:W-:Y:S02]  /*3ac0*/  FFMA.FTZ R36, R78, R36, R31 ;  /* 0x000000244e247223 */ /* 0x000fe4000001001f */
[----:B--2---:R-:W-:Y:S02]  /*3ad0*/  FADD.FTZ R63, R63, 1 ;  /* 0x3f8000003f3f7421 */ /* 0x004fe40000010000 */
[----:B------:R-:W-:Y:S01]  /*3ae0*/  FFMA.FTZ R54, R35, R12, 1 ;  /* 0x3f80000023367423 */ /* 0x000fe2000001000c */
[----:B------:R-:W-:Y:S01]  /*3af0*/  MUFU.RCP R60, R16 ;  /* 0x00000010003c7308 */ /* 0x000fe20000001000 */
[----:B-1----:R-:W-:Y:S01]  /*3b00*/  HADD2.F32 R32, -RZ, R13.H1_H1 ;  /* 0x3000000dff207230 */ /* 0x002fe20000004100 */
[----:B---3--:R-:W-:-:S02]  /*3b10*/  FMUL.FTZ R31, R52, R59 ;  /* 0x0000003b341f7220 */ /* 0x008fc40000410000 */
[----:B------:R-:W-:Y:S02]  /*3b20*/  FADD.FTZ R12, -R56, 1 ;  /* 0x3f800000380c7421 */ /* 0x000fe40000010100 */
[----:B------:R-:W-:Y:S02]  /*3b30*/  FMUL.FTZ R13, R32, -1.4426950216293334961 ;  /* 0xbfb8aa3b200d7820 */ /* 0x000fe40000410000 */
[----:B------:R-:W0:Y:S01]  /*3b40*/  MUFU.RCP R62, R58 ;  /* 0x0000003a003e7308 */ /* 0x000e220000001000 */
[----:B------:R-:W-:Y:S02]  /*3b50*/  FMUL.FTZ R77, R42, R31 ;  /* 0x0000001f2a4d7220 */ /* 0x000fe40000410000 */
[----:B------:R-:W-:Y:S02]  /*3b60*/  FADD.FTZ R107, R107, 1 ;  /* 0x3f8000006b6b7421 */ /* 0x000fe40000010000 */
[----:B------:R-:W-:Y:S01]  /*3b70*/  FFMA.FTZ R35, R77, R18, R36 ;  /* 0x000000124d237223 */ /* 0x000fe20000010024 */
[----:B------:R-:W-:Y:S01]  /*3b80*/  HADD2.F32 R36, -RZ, R10.H1_H1 ;  /* 0x3000000aff247230 */ /* 0x000fe20000004100 */
[----:B------:R-:W-:Y:S01]  /*3b90*/  FADD.FTZ R111, R111, 1 ;  /* 0x3f8000006f6f7421 */ /* 0x000fe20000010000 */
[----:B------:R1:W2:Y:S08]  /*3ba0*/  MUFU.EX2 R112, R13 ;  /* 0x0000000d00707308 */ /* 0x0002b00000000800 */
[----:B------:R-:W-:Y:S01]  /*3bb0*/  MUFU.RCP R72, R63 ;  /* 0x0000003f00487308 */ /* 0x000fe20000001000 */
[----:B-1----:R-:W-:-:S02]  /*3bc0*/  FADD.FTZ R13, -R49, 1 ;  /* 0x3f800000310d7421 */ /* 0x002fc40000010100 */
[----:B0-----:R-:W-:Y:S02]  /*3bd0*/  FADD.FTZ R14, -R62, 1 ;  /* 0x3f8000003e0e7421 */ /* 0x001fe40000010100 */
[----:B------:R-:W-:Y:S02]  /*3be0*/  FFMA.FTZ R51, R34, R13, 1 ;  /* 0x3f80000022337423 */ /* 0x000fe4000001000d */
[----:B------:R-:W-:Y:S01]  /*3bf0*/  FMUL.FTZ R34, R53, R60 ;  /* 0x0000003c35227220 */ /* 0x000fe20000410000 */
[----:B------:R-:W-:Y:S01]  /*3c00*/  MUFU.RCP R106, R73 ;  /* 0x00000049006a7308 */ /* 0x000fe20000001000 */
[----:B------:R-:W-:Y:S02]  /*3c10*/  FADD.FTZ R13, -R55, 1 ;  /* 0x3f800000370d7421 */ /* 0x000fe40000010100 */
[----:B------:R-:W-:Y:S02]  /*3c20*/  FMUL.FTZ R76, R45, R34 ;  /* 0x000000222d4c7220 */ /* 0x000fe40000410000 */
[----:B--2---:R-:W-:-:S02]  /*3c30*/  FADD.FTZ R112, R112, 1 ;  /* 0x3f80000070707421 */ /* 0x004fc40000010000 */
[----:B------:R-:W-:Y:S01]  /*3c40*/  FFMA.FTZ R36, R76, R36, R35 ;  /* 0x000000244c247223 */ /* 0x000fe20000010023 */
[----:B------:R-:W0:Y:S01]  /*3c50*/  MUFU.EX2 R113, R17 ;  /* 0x0000001100717308 */ /* 0x000e220000000800 */
[----:B------:R-:W-:-:S04]  /*3c60*/  FMUL.FTZ R35, R57, R62 ;  /* 0x0000003e39237220 */ /* 0x000fc80000410000 */
[----:B------:R-:W-:-:S03]  /*3c70*/  FMUL.FTZ R75, R44, R35 ;  /* 0x000000232c4b7220 */ /* 0x000fc60000410000 */
[----:B------:R-:W-:Y:S01]  /*3c80*/  MUFU.RCP R110, R107 ;  /* 0x0000006b006e7308 */ /* 0x000fe20000001000 */
[----:B0-----:R-:W-:Y:S01]  /*3c90*/  FADD.FTZ R113, R113, 1 ;  /* 0x3f80000071717421 */ /* 0x001fe20000010000 */
[----:B----4-:R0:W-:Y:S04]  /*3ca0*/  STS.128 [R99.X16], R20 ;  /* 0x0000001463007388 */ /* 0x0101e8000000cc00 */
[----:B-----5:R1:W-:Y:S01]  /*3cb0*/  STS.128 [R99.X16+0x200], R24 ;  /* 0x0002001863007388 */ /* 0x0203e2000000cc00 */
[----:B------:R-:W-:-:S06]  /*3cc0*/  NOP ;  /* 0x0000000000007918 */ /* 0x000fcc0000000000 */
[----:B------:R-:W2:Y:S01]  /*3cd0*/  LDS.128 R16, [R98.X16] ;  /* 0x0000000062107984 */ /* 0x000ea2000000cc00 */
[----:B0-----:R-:W-:Y:S01]  /*3ce0*/  FFMA.FTZ R20, R37, R12, 1 ;  /* 0x3f80000025147423 */ /* 0x001fe2000001000c */
[----:B------:R-:W-:Y:S01]  /*3cf0*/  HADD2.F32 R12, -RZ, R11.H0_H0 ;  /* 0x2000000bff0c7230 */ /* 0x000fe20000004100 */
[----:B------:R-:W-:Y:S02]  /*3d00*/  FFMA.FTZ R21, R48, R13, 1 ;  /* 0x3f80000030157423 */ /* 0x000fe4000001000d */
[----:B------:R-:W-:Y:S02]  /*3d10*/  FADD.FTZ R13, -R59, 1 ;  /* 0x3f8000003b0d7421 */ /* 0x000fe40000010100 */
[----:B------:R-:W-:Y:S02]  /*3d20*/  FFMA.FTZ R37, R75, R12, R36 ;  /* 0x0000000c4b257223 */ /* 0x000fe40000010024 */
[----:B------:R-:W-:Y:S02]  /*3d30*/  FMUL.FTZ R36, R61, R72 ;  /* 0x000000483d247220 */ /* 0x000fe40000410000 */
[----:B------:R-:W-:-:S02]  /*3d40*/  FADD.FTZ R12, -R60, 1 ;  /* 0x3f8000003c0c7421 */ /* 0x000fc40000010100 */
[----:B------:R-:W-:Y:S02]  /*3d50*/  FMUL.FTZ R74, R47, R36 ;  /* 0x000000242f4a7220 */ /* 0x000fe40000410000 */
[----:B------:R-:W-:Y:S02]  /*3d60*/  FFMA.FTZ R23, R52, R13, 1 ;  /* 0x3f80000034177423 */ /* 0x000fe4000001000d */
[----:B------:R-:W-:Y:S01]  /*3d70*/  FFMA.FTZ R48, R74, R15, R37 ;  /* 0x0000000f4a307223 */ /* 0x000fe20000010025 */
[----:B------:R-:W-:Y:S01]  /*3d80*/  HADD2.F32 R15, -RZ, R4.H0_H0 ;  /* 0x20000004ff0f7230 */ /* 0x000fe20000004100 */
[----:B------:R-:W-:Y:S02]  /*3d90*/  FMUL.FTZ R37, R65, R106 ;  /* 0x0000006a41257220 */ /* 0x000fe40000410000 */
[----:B-1----:R-:W-:Y:S02]  /*3da0*/  FFMA.FTZ R24, R53, R12, 1 ;  /* 0x3f80000035187423 */ /* 0x002fe4000001000c */
[----:B------:R-:W-:-:S02]  /*3db0*/  FFMA.FTZ R26, R57, R14, 1 ;  /* 0x3f800000391a7423 */ /* 0x000fc4000001000e */
[----:B------:R-:W-:Y:S02]  /*3dc0*/  FMUL.FTZ R13, R115, -1.4426950216293334961 ;  /* 0xbfb8aa3b730d7820 */ /* 0x000fe40000410000 */
[----:B------:R-:W-:Y:S02]  /*3dd0*/  FADD.FTZ R12, -R72, 1 ;  /* 0x3f800000480c7421 */ /* 0x000fe40000010100 */
[----:B------:R-:W-:Y:S01]  /*3de0*/  FADD.FTZ R14, -R106, 1 ;  /* 0x3f8000006a0e7421 */ /* 0x000fe20000010100 */
[----:B------:R0:W-:Y:S01]  /*3df0*/  MUFU.EX2 R27, R13 ;  /* 0x0000000d001b7308 */ /* 0x0001e20000000800 */
[----:B------:R-:W-:Y:S02]  /*3e00*/  FMUL.FTZ R73, R46, R37 ;  /* 0x000000252e497220 */ /* 0x000fe40000410000 */
[----:B------:R-:W-:Y:S02]  /*3e10*/  FFMA.FTZ R104, R61, R12, 1 ;  /* 0x3f8000003d687423 */ /* 0x000fe4000001000c */
[----:B------:R-:W-:Y:S01]  /*3e20*/  FFMA.FTZ R108, R65, R14, 1 ;  /* 0x3f800000416c7423 */ /* 0x000fe2000001000e */
[----:B--2---:R-:W-:Y:S01]  /*3e30*/  HADD2.F32 R63, -RZ, R19.H1_H1 ;  /* 0x30000013ff3f7230 */ /* 0x004fe20000004100 */
[----:B------:R-:W-:Y:S01]  /*3e40*/  FFMA.FTZ R118, R73, R15, R48 ;  /* 0x0000000f49767223 */ /* 0x000fe20000010030 */
[--C-:B------:R-:W-:Y:S01]  /*3e50*/  HADD2.F32 R48, -RZ, R16.reuse.H0_H0 ;  /* 0x20000010ff307230 */ /* 0x100fe20000004100 */
[----:B0-----:R-:W0:Y:S01]  /*3e60*/  LDS.128 R12, [R98.X16+0x10] ;  /* 0x00001000620c7984 */ /* 0x001e22000000cc00 */
[----:B------:R-:W-:Y:S01]  /*3e70*/  FMUL.FTZ R22, R114, -1.4426950216293334961 ;  /* 0xbfb8aa3b72167820 */ /* 0x000fe20000410000 */
[----:B------:R-:W-:Y:S01]  /*3e80*/  HADD2.F32 R52, -RZ, R16.H1_H1 ;  /* 0x30000010ff347230 */ /* 0x000fe20000004100 */
[----:B------:R-:W-:Y:S01]  /*3e90*/  FMUL.FTZ R47, R47, R63 ;  /* 0x0000003f2f2f7220 */ /* 0x000fe20000410000 */
[--C-:B------:R-:W-:Y:S01]  /*3ea0*/  HADD2.F32 R53, -RZ, R17.reuse.H0_H0 ;  /* 0x20000011ff357230 */ /* 0x100fe20000004100 */
[----:B------:R1:W2:Y:S01]  /*3eb0*/  MUFU.EX2 R25, R22 ;  /* 0x0000001600197308 */ /* 0x0002a20000000800 */
[----:B------:R-:W-:Y:S01]  /*3ec0*/  FMUL.FTZ R16, R39, R48 ;  /* 0x0000003027107220 */ /* 0x000fe20000410000 */
[----:B------:R-:W-:Y:S01]  /*3ed0*/  HADD2.F32 R57, -RZ, R17.H1_H1 ;  /* 0x30000011ff397230 */ /* 0x000fe20000004100 */
[----:B------:R-:W-:Y:S01]  /*3ee0*/  FMUL.FTZ R41, R41, R52 ;  /* 0x0000003429297220 */ /* 0x000fe20000410000 */
[----:B------:R-:W-:Y:S01]  /*3ef0*/  HADD2.F32 R39, -RZ, R19.H0_H0 ;  /* 0x20000013ff277230 */ /* 0x000fe20000004100 */
[----:B------:R-:W-:Y:S01]  /*3f00*/  FMUL.FTZ R16, R49, R16 ;  /* 0x0000001031107220 */ /* 0x000fe20000410000 */
[--C-:B------:R-:W-:Y:S01]  /*3f10*/  HADD2.F32 R58, -RZ, R18.reuse.H0_H0 ;  /* 0x20000012ff3a7230 */ /* 0x100fe20000004100 */
[----:B------:R-:W-:Y:S01]  /*3f20*/  FMUL.FTZ R17, R40, R53 ;  /* 0x0000003528117220 */ /* 0x000fe20000410000 */
[----:B------:R-:W-:Y:S01]  /*3f30*/  MUFU.RCP R49, R112 ;  /* 0x0000007000317308 */ /* 0x000fe20000001000 */
[----:B-1----:R-:W-:Y:S01]  /*3f40*/  FMUL.FTZ R22, R38, -1.4426950216293334961 ;  /* 0xbfb8aa3b26167820 */ /* 0x002fe20000410000 */
[----:B------:R-:W-:Y:S01]  /*3f50*/  HADD2.F32 R61, -RZ, R18.H1_H1 ;  /* 0x30000012ff3d7230 */ /* 0x000fe20000004100 */
[----:B------:R-:W-:Y:S01]  /*3f60*/  FMUL.FTZ R47, R72, R47 ;  /* 0x0000002f482f7220 */ /* 0x000fe20000410000 */
[----:B------:R-:W-:Y:S01]  /*3f70*/  LEA R72, R102, R3, 0x1 ;  /* 0x0000000366487211 */ /* 0x000fe200078e08ff */
[----:B------:R-:W-:Y:S01]  /*3f80*/  FMUL.FTZ R41, R50, R41 ;  /* 0x0000002932297220 */ /* 0x000fe20000410000 */
[----:B------:R-:W-:Y:S01]  /*3f90*/  HADD2.F32 R3, -RZ, R4.H1_H1 ;  /* 0x30000004ff037230 */ /* 0x000fe20000004100 */
[----:B------:R-:W-:Y:S01]  /*3fa0*/  FMUL.FTZ R18, R43, R57 ;  /* 0x000000392b127220 */ /* 0x000fe20000410000 */
[----:B------:R-:W1:Y:S01]  /*3fb0*/  MUFU.EX2 R116, R22 ;  /* 0x0000001600747308 */ /* 0x000e620000000800 */
[----:B--2---:R-:W-:-:S02]  /*3fc0*/  FADD.FTZ R25, R25, 1 ;  /* 0x3f80000019197421 */ /* 0x004fc40000010000 */
[----:B------:R-:W-:Y:S02]  /*3fd0*/  FADD.FTZ R27, R27, 1 ;  /* 0x3f8000001b1b7421 */ /* 0x000fe40000010000 */
[----:B------:R-:W-:Y:S02]  /*3fe0*/  FMUL.FTZ R19, R44, R39 ;  /* 0x000000272c137220 */ /* 0x000fe40000410000 */
[----:B------:R-:W-:Y:S01]  /*3ff0*/  FMUL.FTZ R104, R47, R104 ;  /* 0x000000682f687220 */ /* 0x000fe20000410000 */
[----:B------:R-:W2:Y:S01]  /*4000*/  MUFU.RCP R50, R111 ;  /* 0x0000006f00327308 */ /* 0x000ea20000001000 */
[----:B------:R-:W-:Y:S02]  /*4010*/  FMUL.FTZ R42, R42, R58 ;  /* 0x0000003a2a2a7220 */ /* 0x000fe40000410000 */
[----:B------:R-:W-:Y:S02]  /*4020*/  FMUL.FTZ R18, R55, R18 ;  /* 0x0000001237127220 */ /* 0x000fe40000410000 */
[----:B------:R-:W-:-:S02]  /*4030*/  FMUL.FTZ R45, R45, R61 ;  /* 0x0000003d2d2d7220 */ /* 0x000fc40000410000 */
[----:B------:R-:W-:Y:S01]  /*4040*/  FMUL.FTZ R17, R56, R17 ;  /* 0x0000001138117220 */ /* 0x000fe20000410000 */
[----:B------:R3:W4:Y:S01]  /*4050*/  MUFU.RCP R55, R25 ;  /* 0x0000001900377308 */ /* 0x0007220000001000 */
[----:B-1----:R-:W-:Y:S01]  /*4060*/  FADD.FTZ R116, R116, 1 ;  /* 0x3f80000074747421 */ /* 0x002fe20000010000 */
[--C-:B0-----:R-:W-:Y:S01]  /*4070*/  HADD2.F32 R40, -RZ, R12.reuse.H0_H0 ;  /* 0x2000000cff287230 */ /* 0x101fe20000004100 */
[----:B------:R-:W-:Y:S01]  /*4080*/  FMUL.FTZ R42, R59, R42 ;  /* 0x0000002a3b2a7220 */ /* 0x000fe20000410000 */
[--C-:B------:R-:W-:Y:S01]  /*4090*/  HADD2.F32 R44, -RZ, R13.reuse.H0_H0 ;  /* 0x2000000dff2c7230 */ /* 0x100fe20000004100 */
[----:B------:R-:W-:Y:S01]  /*40a0*/  FMUL.FTZ R41, R41, R54 ;  /* 0x0000003629297220 */ /* 0x000fe20000410000 */
[----:B------:R-:W-:Y:S01]  /*40b0*/  HADD2.F32 R47, -RZ, R13.H1_H1 ;  /* 0x3000000dff2f7230 */ /* 0x000fe20000004100 */
[----:B------:R-:W-:Y:S01]  /*40c0*/  FMUL.FTZ R13, R46, R40 ;  /* 0x000000282e0d7220 */ /* 0x000fe20000410000 */
[----:B------:R-:W-:Y:S01]  /*40d0*/  MUFU.RCP R65, R116 ;  /* 0x0000007400417308 */ /* 0x000fe20000001000 */
[----:B------:R-:W-:Y:S01]  /*40e0*/  HADD2.F32 R43, -RZ, R12.H1_H1 ;  /* 0x3000000cff2b7230 */ /* 0x000fe20000004100 */
[----:B------:R-:W-:Y:S01]  /*40f0*/  FMUL.FTZ R45, R60, R45 ;  /* 0x0000002d3c2d7220 */ /* 0x000fe20000410000 */
[--C-:B------:R-:W-:Y:S01]  /*4100*/  HADD2.F32 R59, -RZ, R15.reuse.H0_H0 ;  /* 0x2000000fff3b7230 */ /* 0x100fe20000004100 */
[----:B------:R-:W-:Y:S01]  /*4110*/  FMUL.FTZ R17, R17, R20 ;  /* 0x0000001411117220 */ /* 0x000fe20000410000 */
[----:B------:R-:W-:Y:S01]  /*4120*/  HADD2.F32 R60, -RZ, R15.H1_H1 ;  /* 0x3000000fff3c7230 */ /* 0x000fe20000004100 */
[----:B------:R-:W-:Y:S01]  /*4130*/  FMUL.FTZ R22, R42, R23 ;  /* 0x000000172a167220 */ /* 0x000fe20000410000 */
[----:B------:R-:W-:Y:S01]  /*4140*/  HADD2.F32 R56, -RZ, R14.H1_H1 ;  /* 0x3000000eff387230 */ /* 0x000fe20000004100 */
[----:B------:R-:W0:Y:S01]  /*4150*/  MUFU.RCP R46, R27 ;  /* 0x0000001b002e7308 */ /* 0x000e220000001000 */
[----:B------:R-:W-:-:S02]  /*4160*/  FADD.FTZ R12, -R110, 1 ;  /* 0x3f8000006e0c7421 */ /* 0x000fc40000010100 */
[----:B------:R-:W-:Y:S02]  /*4170*/  FMUL.FTZ R15, R71, R43 ;  /* 0x0000002b470f7220 */ /* 0x000fe40000410000 */
[----:B------:R-:W-:Y:S02]  /*4180*/  FADD.FTZ R23, -R49, 1 ;  /* 0x3f80000031177421 */ /* 0x000fe40000010100 */
[----:B------:R-:W-:Y:S01]  /*4190*/  FMUL.FTZ R20, R69, R47 ;  /* 0x0000002f45147220 */ /* 0x000fe20000410000 */
[----:B------:R-:W1:Y:S01]  /*41a0*/  MUFU.RCP R54, R113 ;  /* 0x0000007100367308 */ /* 0x000e620000001000 */
[----:B------:R-:W-:Y:S01]  /*41b0*/  FMUL.FTZ R16, R16, R51 ;  /* 0x0000003310107220 */ /* 0x000fe20000410000 */
[----:B------:R-:W-:Y:S01]  /*41c0*/  HADD2.F32 R51, -RZ, R14.H0_H0 ;  /* 0x2000000eff337230 */ /* 0x000fe20000004100 */
[----:B------:R-:W-:Y:S02]  /*41d0*/  FMUL.FTZ R18, R18, R21 ;  /* 0x0000001512127220 */ /* 0x000fe40000410000 */
[----:B------:R-:W-:-:S02]  /*41e0*/  FFMA.FTZ R12, R105, R12, 1 ;  /* 0x3f800000690c7423 */ /* 0x000fc4000001000c */
[----:B------:R-:W-:Y:S02]  /*41f0*/  FMUL.FTZ R15, R110, R15 ;  /* 0x0000000f6e0f7220 */ /* 0x000fe40000410000 */
[----:B--2---:R-:W-:Y:S02]  /*4200*/  FADD.FTZ R14, -R50, 1 ;  /* 0x3f800000320e7421 */ /* 0x004fe40000010100 */
[----:B------:R-:W-:Y:S02]  /*4210*/  FMUL.FTZ R21, R70, R44 ;  /* 0x0000002c46157220 */ /* 0x000fe40000410000 */
[----:B------:R-:W-:Y:S02]  /*4220*/  FFMA.FTZ R23, R32, R23, 1 ;  /* 0x3f80000020177423 */ /* 0x000fe40000010017 */
[----:B------:R-:W-:Y:S02]  /*4230*/  FMUL.FTZ R20, R49, R20 ;  /* 0x0000001431147220 */ /* 0x000fe40000410000 */
[----:B------:R-:W-:-:S02]  /*4240*/  FMUL.FTZ R45, R45, R24 ;  /* 0x000000182d2d7220 */ /* 0x000fc40000410000 */
[----:B------:R-:W-:Y:S02]  /*4250*/  FFMA.FTZ R14, R109, R14, 1 ;  /* 0x3f8000006d0e7423 */ /* 0x000fe4000001000e */
[----:B------:R-:W-:Y:S01]  /*4260*/  FMUL.FTZ R21, R50, R21 ;  /* 0x0000001532157220 */ /* 0x000fe20000410000 */
[----:B------:R-:W-:Y:S01]  /*4270*/  F2FP.PACK_AB R22, R45, R22 ;  /* 0x000000162d16723e */ /* 0x000fe200000000ff */
[----:B------:R-:W-:Y:S02]  /*4280*/  FMUL.FTZ R12, R15, R12 ;  /* 0x0000000c0f0c7220 */ /* 0x000fe40000410000 */
[----:B---3--:R-:W-:Y:S02]  /*4290*/  FMUL.FTZ R25, R20, R23 ;  /* 0x0000001714197220 */ /* 0x008fe40000410000 */
[----:B------:R-:W-:Y:S02]  /*42a0*/  FMUL.FTZ R19, R62, R19 ;  /* 0x000000133e137220 */ /* 0x000fe40000410000 */
[----:B----4-:R-:W-:-:S02]  /*42b0*/  FADD.FTZ R15, -R55, 1 ;  /* 0x3f800000370f7421 */ /* 0x010fc40000010100 */
[----:B0-----:R-:W-:Y:S02]  /*42c0*/  FADD.FTZ R24, -R46, 1 ;  /* 0x3f8000002e187421 */ /* 0x001fe40000010100 */
[----:B------:R-:W-:Y:S02]  /*42d0*/  FADD.FTZ R23, -R65, 1 ;  /* 0x3f80000041177421 */ /* 0x000fe40000010100 */
[----:B------:R-:W-:Y:S02]  /*42e0*/  FMUL.FTZ R42, R105, R110 ;  /* 0x0000006e692a7220 */ /* 0x000fe40000410000 */
[----:B------:R-:W-:Y:S02]  /*42f0*/  FMUL.FTZ R109, R109, R50 ;  /* 0x000000326d6d7220 */ /* 0x000fe40000410000 */
[----:B------:R-:W-:Y:S02]  /*4300*/  FMUL.FTZ R14, R21, R14 ;  /* 0x0000000e150e7220 */ /* 0x000fe40000410000 */
[----:B------:R-:W-:-:S02]  /*4310*/  FMUL.FTZ R19, R19, R26 ;  /* 0x0000001a13137220 */ /* 0x000fc40000410000 */
[----:B------:R-:W-:Y:S01]  /*4320*/  FFMA.FTZ R21, R114, R15, 1 ;  /* 0x3f80000072157423 */ /* 0x000fe2000001000f */
[----:B------:R-:W-:Y:S01]  /*4330*/  F2FP.PACK_AB R25, R25, R14 ;  /* 0x0000000e1919723e */ /* 0x000fe200000000ff */
[----:B------:R-:W-:Y:S02]  /*4340*/  FFMA.FTZ R50, R115, R24, 1 ;  /* 0x3f80000073327423 */ /* 0x000fe40000010018 */
[----:B------:R-:W-:Y:S02]  /*4350*/  FFMA.FTZ R105, R38, R23, 1 ;  /* 0x3f80000026697423 */ /* 0x000fe40000010017 */
[----:B-1----:R-:W-:Y:S02]  /*4360*/  FADD.FTZ R20, -R54, 1 ;  /* 0x3f80000036147421 */ /* 0x002fe40000010100 */
        /* <DEDUP_REMOVED lines=17> */
[----:B------:R-:W-:Y:S01]  /*4480*/  BAR.SYNC.DEFER_BLOCKING 0x0 ;  /* 0x0000000000007b1d */ /* 0x000fe20000010000 */
[----:B------:R-:W-:Y:S01]  /*4490*/  FMUL.FTZ R62, R62, R105 ;  /* 0x000000693e3e7220 */ /* 0x000fe20000410000 */
[----:B------:R-:W-:Y:S01]  /*44a0*/  F2FP.PACK_AB R24, R12, R13 ;  /* 0x0000000d0c18723e */ /* 0x000fe200000000ff */
[----:B------:R-:W-:Y:S01]  /*44b0*/  FMUL.FTZ R71, R71, R42 ;  /* 0x0000002a47477220 */ /* 0x000fe20000410000 */
[----:B------:R-:W-:Y:S01]  /*44c0*/  F2FP.PACK_AB R26, R26, R15 ;  /* 0x0000000f1a1a723e */ /* 0x000fe200000000ff */
[----:B------:R-:W-:Y:S01]  /*44d0*/  HADD2.F32 R41, -RZ, R5.H0_H0 ;  /* 0x20000005ff297230 */ /* 0x000fe20000004100 */
[----:B------:R-:W-:Y:S01]  /*44e0*/  F2FP.PACK_AB R27, R62, R27 ;  /* 0x0000001b3e1b723e */ /* 0x000fe200000000ff */
[----:B------:R-:W-:Y:S01]  /*44f0*/  FFMA.FTZ R3, R71, R3, R118 ;  /* 0x0000000347037223 */ /* 0x000fe20000010076 */
[----:B------:R-:W-:Y:S01]  /*4500*/  HADD2.F32 R104, -RZ, R7.H1_H1 ;  /* 0x30000007ff687230 */ /* 0x000fe20000004100 */
        /* <DEDUP_REMOVED lines=16> */
[----:B0-----:R-:W-:Y:S01]  /*4610*/  FFMA.FTZ R20, R70, R41, R3 ;  /* 0x0000002946147223 */ /* 0x001fe20000010003 */
[----:B------:R-:W-:Y:S01]  /*4620*/  HADD2.F32 R3, -RZ, R5.H1_H1 ;  /* 0x30000005ff037230 */ /* 0x000fe20000004100 */
[----:B------:R-:W-:Y:S02]  /*4630*/  MOV R21, UR8 ;  /* 0x0000000800157c02 */ /* 0x000fe40008000f00 */
[----:B------:R-:W-:Y:S02]  /*4640*/  MOV R23, c[0x0][0x16c] ;  /* 0x00005b0000177a02 */ /* 0x000fe40000000f00 */
[----:B------:R-:W-:Y:S01]  /*4650*/  FFMA.FTZ R3, R69, R3, R20 ;  /* 0x0000000345037223 */ /* 0x000fe20000010014 */
[----:B------:R-:W-:Y:S01]  /*4660*/  HADD2.F32 R20, -RZ, R6.H0_H0 ;  /* 0x20000006ff147230 */ /* 0x000fe20000004100 */
[----:B------:R-:W-:-:S04]  /*4670*/  ISETP.GE.AND P1, PT, R23, 0x1, PT ;  /* 0x000000011700780c */ /* 0x000fc80003f26270 */
[----:B------:R-:W-:Y:S01]  /*4680*/  FFMA.FTZ R22, R68, R20, R3 ;  /* 0x0000001444167223 */ /* 0x000fe20000010003 */
[----:B------:R-:W-:Y:S01]  /*4690*/  MOV R20, UR7 ;  /* 0x0000000700147c02 */ /* 0x000fe20008000f00 */
[----:B------:R-:W-:-:S04]  /*46a0*/  HADD2.F32 R3, -RZ, R6.H1_H1 ;  /* 0x30000006ff037230 */ /* 0x000fc80000004100 */
[----:B------:R-:W-:-:S04]  /*46b0*/  IMAD.WIDE R20, R0, 0x10, R20 ;  /* 0x0000001000147825 */ /* 0x000fc800078e0214 */
[----:B------:R-:W-:Y:S01]  /*46c0*/  FFMA.FTZ R3, R67, R3, R22 ;  /* 0x0000000343037223 */ /* 0x000fe20000010016 */
[----:B------:R-:W-:-:S05]  /*46d0*/  HADD2.F32 R22, -RZ, R7.H0_H0 ;  /* 0x20000007ff167230 */ /* 0x000fca0000004100 */
[----:B-1----:R-:W-:Y:S01]  /*46e0*/  FFMA.FTZ R25, R66, R22, R3 ;  /* 0x0000001642197223 */ /* 0x002fe20000010003 */
        /* <DEDUP_REMOVED lines=9> */
[----:B------:R-:W-:Y:S01]  /*4780*/  UIMAD UR7, UR38, UR32, URZ ;  /* 0x00000020260772a4 */ /* 0x000fe2000f8e023f */
[----:B------:R-:W-:Y:S01]  /*4790*/  FMUL.FTZ R29, R29, R53 ;  /* 0x000000351d1d7220 */ /* 0x000fe20000410000 */
[----:B------:R-:W-:Y:S01]  /*47a0*/  UIMAD.WIDE.U32 UR8, UR31, UR32, UR18 ;  /* 0x000000201f0872a5 */ /* 0x000fe2000f8e0012 */
[----:B------:R-:W-:Y:S01]  /*47b0*/  FMUL.FTZ R30, R30, R57 ;  /* 0x000000391e1e7220 */ /* 0x000fe20000410000 */
[----:B0-----:R-:W-:Y:S01]  /*47c0*/  F2FP.PACK_AB R12, R3, R2 ;  /* 0x00000002030c723e */ /* 0x001fe200000000ff */
[----:B------:R-:W-:Y:S01]  /*47d0*/  FMUL.FTZ R31, R31, R58 ;  /* 0x0000003a1f1f7220 */ /* 0x000fe20000410000 */
[----:B------:R-:W-:Y:S01]  /*47e0*/  F2FP.PACK_AB R58, R56, R33 ;  /* 0x00000021383a723e */ /* 0x000fe200000000ff */
        /* <DEDUP_REMOVED lines=11> */
[----:B------:R-:W-:Y:S01]  /*48a0*/  UIADD3 UR9, UR9, UR7, URZ ;  /* 0x0000000709097290 */ /* 0x000fe2000fffe03f */
[----:B------:R-:W-:Y:S01]  /*48b0*/  FMUL.FTZ R47, R32, R47 ;  /* 0x0000002f202f7220 */ /* 0x000fe20000410000 */
[----:B------:R-:W-:Y:S01]  /*48c0*/  F2FP.PACK_AB R56, R42, R37 ;  /* 0x000000252a38723e */ /* 0x000fe200000000ff */
[----:B------:R-:W-:Y:S01]  /*48d0*/  FMUL.FTZ R59, R115, R59 ;  /* 0x0000003b733b7220 */ /* 0x000fe20000410000 */
[----:B------:R-:W-:Y:S01]  /*48e0*/  STS.128 [R72.X16], R12 ;  /* 0x0000000c48007388 */ /* 0x000fe2000000cc00 */
        /* <DEDUP_REMOVED lines=19> */
.L_x_6861:
        /* <DEDUP_REMOVED lines=36> */
.L_x_6963:
        /* <DEDUP_REMOVED lines=48> */
[----:B------:R-:W-:Y:S01]  /*4f60*/  LOP3.LUT P0, RZ, R101, 0x1f, RZ, 0xc0, !PT ;  /* 0x0000001f65ff7812 */ /* 0x000fe2000780c0ff */
[--C-:B------:R-:W-:Y:S02]  /*4f70*/  HADD2.F32 R208, -RZ, R8.reuse.H0_H0 ;  /* 0x20000008ffd07230 */ /* 0x100fe40000004100 */
[----:B------:R-:W-:-:S03]  /*4f80*/  HADD2.F32 R205, -RZ, R8.H1_H1 ;  /* 0x30000008ffcd7230 */ /* 0x000fc60000004100 */
[----:B------:R-:W-:Y:S01]  /*4f90*/  FMUL.FTZ R208, R208, R97 ;  /* 0x00000061d0d07220 */ /* 0x000fe20000410000 */
[----:B------:R-:W-:Y:S01]  /*4fa0*/  MOV R116, UR29 ;  /* 0x0000001d00747c02 */ /* 0x000fe20008000f00 */
[----:B------:R-:W-:Y:S01]  /*4fb0*/  FMUL.FTZ R205, R205, R96 ;  /* 0x00000060cdcd7220 */ /* 0x000fe20000410000 */
[----:B------:R-:W-:Y:S01]  /*4fc0*/  MOV R147, c[0x0][0x16c] ;  /* 0x00005b0000937a02 */ /* 0x000fe20000000f00 */
        /* <DEDUP_REMOVED lines=10> */
[----:B------:R-:W-:Y:S02]  /*5070*/  FMUL.RZ R29, R3, 0.15915493667125701904 ;  /* 0x3e22f983031d7820 */ /* 0x000fe4000040c000 */
[----:B------:R-:W-:Y:S01]  /*5080*/  FMUL.FTZ R30, R95, UR40 ;  /* 0x000000285f1e7c20 */ /* 0x000fe20008410000 */
[----:B------:R0:W-:Y:S01]  /*5090*/  MUFU.COS R31, R105 ;  /* 0x00000069001f7308 */ /* 0x0001e20000000000 */
[----:B------:R-:W-:Y:S02]  /*50a0*/  FMUL.FTZ R3, R92, UR40 ;  /* 0x000000285c037c20 */ /* 0x000fe40008410000 */
        /* <DEDUP_REMOVED lines=31> */
[----:B0-----:R-:W-:-:S07]  /*52a0*/  MOV R28, UR36 ;  /* 0x00000024001c7c02 */ /* 0x001fce0008000f00 */
[----:B------:R0:W-:Y:S08]  /*52b0*/  MUFU.COS R135, R29 ;  /* 0x0000001d00877308 */ /* 0x0001f00000000000 */
[----:B------:R-:W-:Y:S01]  /*52c0*/  MUFU.SIN R137, R105 ;  /* 0x0000006900897308 */ /* 0x000fe20000000400 */
[----:B0-----:R-:W-:-:S05]  /*52d0*/  MOV R29, UR37 ;  /* 0x00000025001d7c02 */ /* 0x001fca0008000f00 */
[----:B--2---:R0:W2:Y:S02]  /*52e0*/  LDG.E.64 R2, [R28.64] ;  /* 0x000000221c027981 */ /* 0x0040a4000c1e1b00 */
[----:B------:R1:W-:Y:S08]  /*52f0*/  MUFU.COS R139, R105 ;  /* 0x00000069008b7308 */ /* 0x0003f00000000000 */
[----:B------:R-:W-:Y:S01]  /*5300*/  MUFU.SIN R136, R30 ;  /* 0x0000001e00887308 */ /* 0x000fe20000000400 */
[----:B-1----:R-:W-:-:S02]  /*5310*/  MOV R105, UR41 ;  /* 0x0000002900697c02 */ /* 0x002fc40008000f00 */
[----:B0-----:R-:W-:-:S03]  /*5320*/  MOV R28, UR29 ;  /* 0x0000001d001c7c02 */ /* 0x001fc60008000f00 */
[----:B------:R-:W-:Y:S02]  /*5330*/  FMUL.FTZ R105, R105, 1.4426950216293334961 ;  /* 0x3fb8aa3b69697820 */ /* 0x000fe40000410000 */
[----:B------:R0:W-:Y:S01]  /*5340*/  MUFU.COS R138, R30 ;  /* 0x0000001e008a7308 */ /* 0x0001e20000000000 */
[----:B------:R-:W-:Y:S01]  /*5350*/  ISETP.LT.OR P0, PT, R28, 0x2, P0 ;  /* 0x000000021c00780c */ /* 0x000fe20000701670 */
[----:B------:R-:W-:-:S06]  /*5360*/  FMUL.FTZ R29, R105, R94 ;  /* 0x0000005e691d7220 */ /* 0x000fcc0000410000 */
[----:B------:R-:W-:Y:S01]  /*5370*/  MUFU.SIN R141, R106 ;  /* 0x0000006a008d7308 */ /* 0x000fe20000000400 */
[----:B0-----:R-:W-:-:S04]  /*5380*/  FMUL.FTZ R30, R84, UR40 ;  /* 0x00000028541e7c20 */ /* 0x001fc80008410000 */
[----:B------:R-:W-:Y:S02]  /*5390*/  FMUL.RZ R118, R30, 0.15915493667125701904 ;  /* 0x3e22f9831e767820 */ /* 0x000fe4000040c000 */
[----:B------:R-:W-:Y:S01]  /*53a0*/  FMUL.FTZ R30, R105, R96 ;  /* 0x00000060691e7220 */ /* 0x000fe20000410000 */
[----:B------:R-:W-:Y:S01]  /*53b0*/  SHF.L.U32 R28, R101, 0x2, RZ ;  /* 0x00000002651c7819 */ /* 0x000fe200000006ff */
[----:B------:R0:W-:Y:S08]  /*53c0*/  MUFU.EX2 R129, R29 ;  /* 0x0000001d00817308 */ /* 0x0001f00000000800 */
[----:B------:R-:W1:Y:S01]  /*53d0*/  MUFU.EX2 R133, R30 ;  /* 0x0000001e00857308 */ /* 0x000e620000000800 */
[----:B0-----:R-:W-:-:S04]  /*53e0*/  LOP3.LUT R29, R28, 0xffffff80, RZ, 0xc0, !PT ;  /* 0xffffff801c1d7812 */ /* 0x001fc800078ec0ff */
[----:B------:R-:W-:-:S03]  /*53f0*/  IADD3 R29, R29, R102, RZ ;  /* 0x000000661d1d7210 */ /* 0x000fc60007ffe0ff */
[----:B------:R0:W-:Y:S01]  /*5400*/  MUFU.COS R143, R106 ;  /* 0x0000006a008f7308 */ /* 0x0001e20000000000 */
[C---:B------:R-:W-:Y:S01]  /*5410*/  FMUL.FTZ R28, R105.reuse, R90 ;  /* 0x0000005a691c7220 */ /* 0x040fe20000410000 */
[----:B---3--:R3:W-:Y:S06]  /*5420*/  STS.128 [R29.X16], R12 ;  /* 0x0000000c1d007388 */ /* 0x0087ec000000cc00 */
[----:B------:R-:W-:Y:S01]  /*5430*/  MUFU.SIN R140, R112 ;  /* 0x00000070008c7308 */ /* 0x000fe20000000400 */
[----:B0-----:R-:W-:Y:S02]  /*5440*/  FMUL.FTZ R106, R105, R95 ;  /* 0x0000005f696a7220 */ /* 0x001fe40000410000 */
[----:B-1----:R-:W-:-:S05]  /*5450*/  FMUL.FTZ R134, R133, R134 ;  /* 0x0000008685867220 */ /* 0x002fca0000410000 */
[----:B------:R-:W0:Y:S01]  /*5460*/  MUFU.EX2 R106, R106 ;  /* 0x0000006a006a7308 */ /* 0x000e220000000800 */
[----:B---3--:R-:W-:Y:S02]  /*5470*/  FMUL.FTZ R12, R105, R88 ;  /* 0x00000058690c7220 */ /* 0x008fe40000410000 */
[----:B------:R-:W-:Y:S01]  /*5480*/  FMUL.FTZ R133, R133, R32 ;  /* 0x0000002085857220 */ /* 0x000fe20000410000 */
[----:B----4-:R1:W-:Y:S04]  /*5490*/  STS.128 [R29.X16+0x200], R16 ;  /* 0x000200101d007388 */ /* 0x0103e8000000cc00 */
[----:B------:R-:W3:Y:S01]  /*54a0*/  MUFU.EX2 R28, R28 ;  /* 0x0000001c001c7308 */ /* 0x000ee20000000800 */
[----:B------:R-:W-:-:S07]  /*54b0*/  FMUL.FTZ R15, RZ, R133 ;  /* 0x00000085ff0f7220 */ /* 0x000fce0000410000 */
[----:B------:R-:W4:Y:S01]  /*54c0*/  MUFU.EX2 R12, R12 ;  /* 0x0000000c000c7308 */ /* 0x000f220000000800 */
[C---:B-1----:R-:W-:Y:S02]  /*54d0*/  FMUL.FTZ R17, R208.reuse, R133 ;  /* 0x00000085d0117220 */ /* 0x042fe40000410000 */
[-C--:B------:R-:W-:Y:S02]  /*54e0*/  FFMA.FTZ R16, R208, R134.reuse, -R15 ;  /* 0x00000086d0107223 */ /* 0x080fe4000001080f */
[----:B------:R-:W-:Y:S01]  /*54f0*/  FFMA.FTZ R17, RZ, R134, R17 ;  /* 0x00000086ff117223 */ /* 0x000fe20000010011 */
[----:B------:R-:W-:Y:S01]  /*5500*/  @!P0 IADD3 R116, R116, -0x2, RZ ;  /* 0xfffffffe74748810 */ /* 0x000fe20007ffe0ff */
[----:B0-----:R-:W-:Y:S02]  /*5510*/  FMUL.FTZ R131, R106, R131 ;  /* 0x000000836a837220 */ /* 0x001fe40000410000 */
[----:B------:R-:W-:Y:S02]  /*5520*/  FADD.FTZ R17, RZ, R17 ;  /* 0x00000011ff117221 */ /* 0x000fe40000010000 */
[----:B------:R-:W-:Y:S01]  /*5530*/  FADD.FTZ R16, R205, R16 ;  /* 0x00000010cd107221 */ /* 0x000fe20000010000 */
[----:B------:R0:W-:Y:S01]  /*5540*/  STS.128 [R29.X16+0x400], R20 ;  /* 0x000400141d007388 */ /* 0x0001e2000000cc00 */
[----:B------:R-:W-:Y:S01]  /*5550*/  FMUL.FTZ R110, R105, R93 ;  /* 0x0000005d696e7220 */ /* 0x000fe20000410000 */
[----:B------:R1:W-:Y:S01]  /*5560*/  MUFU.COS R142, R112 ;  /* 0x00000070008e7308 */ /* 0x0003e20000000000 */
[----:B------:R-:W-:-:S02]  /*5570*/  @!P0 IMAD R144, R116, R147, UR7 ;  /* 0x0000000774908e24 */ /* 0x000fc4000f8e0293 */
[C---:B------:R-:W-:Y:S02]  /*5580*/  FMUL.FTZ R114, R105.reuse, R91 ;  /* 0x0000005b69727220 */ /* 0x040fe40000410000 */
[C---:B------:R-:W-:Y:S02]  /*5590*/  FMUL.FTZ R116, R105.reuse, R89 ;  /* 0x0000005969747220 */ /* 0x040fe40000410000 */
[----:B------:R-:W-:Y:S01]  /*55a0*/  FMUL.FTZ R132, R106, R107 ;  /* 0x0000006b6a847220 */ /* 0x000fe20000410000 */
[----:B------:R-:W-:Y:S01]  /*55b0*/  MUFU.SIN R109, R118 ;  /* 0x00000076006d7308 */ /* 0x000fe20000000400 */
[----:B-1----:R-:W-:Y:S02]  /*55c0*/  FMUL.FTZ R112, R105, R92 ;  /* 0x0000005c69707220 */ /* 0x002fe40000410000 */
[C---:B------:R-:W-:Y:S01]  /*55d0*/  FMUL.FTZ R19, R131.reuse, R17 ;  /* 0x0000001183137220 */ /* 0x040fe20000410000 */
[----:B0-----:R-:W-:Y:S01]  /*55e0*/  HADD2.F32 R22, -RZ, R9.H0_H0 ;  /* 0x20000009ff167230 */ /* 0x001fe20000004100 */
[----:B------:R-:W-:-:S03]  /*55f0*/  FMUL.FTZ R20, R131, R16 ;  /* 0x0000001083147220 */ /* 0x000fc60000410000 */
[----:B------:R0:W-:Y:S01]  /*5600*/  MUFU.COS R107, R118 ;  /* 0x00000076006b7308 */ /* 0x0001e20000000000 */
[----:B---3--:R-:W-:Y:S02]  /*5610*/  FMUL.FTZ R122, R28, R117 ;  /* 0x000000751c7a7220 */ /* 0x008fe40000410000 */
[C---:B------:R-:W-:Y:S02]  /*5620*/  FMUL.FTZ R13, R105.reuse, R87 ;  /* 0x00000057690d7220 */ /* 0x040fe40000410000 */
[C---:B------:R-:W-:Y:S02]  /*5630*/  FMUL.FTZ R14, R105.reuse, R86 ;  /* 0x00000056690e7220 */ /* 0x040fe40000410000 */
[C---:B----4-:R-:W-:Y:S02]  /*5640*/  FMUL.FTZ R117, R12.reuse, R137 ;  /* 0x000000890c757220 */ /* 0x050fe40000410000 */
[----:B0-----:R-:W-:Y:S01]  /*5650*/  FMUL.FTZ R118, R12, R139 ;  /* 0x0000008b0c767220 */ /* 0x001fe20000410000 */
[----:B------:R-:W0:Y:S01]  /*5660*/  MUFU.EX2 R110, R110 ;  /* 0x0000006e006e7308 */ /* 0x000e220000000800 */
[----:B------:R-:W-:-:S02]  /*5670*/  FMUL.FTZ R12, R105, R97 ;  /* 0x00000061690c7220 */ /* 0x000fc40000410000 */
[C---:B------:R-:W-:Y:S02]  /*5680*/  FFMA.FTZ R18, R132.reuse, R16, -R19 ;  /* 0x0000001084127223 */ /* 0x040fe40000010813 */
[----:B------:R-:W-:Y:S02]  /*5690*/  FFMA.FTZ R20, R132, R17, R20 ;  /* 0x0000001184147223 */ /* 0x000fe40000010014 */
[----:B------:R-:W-:Y:S01]  /*56a0*/  FMUL.FTZ R203, R22, R95 ;  /* 0x0000005f16cb7220 */ /* 0x000fe20000410000 */
[----:B------:R-:W1:Y:S01]  /*56b0*/  MUFU.EX2 R112, R112 ;  /* 0x0000007000707308 */ /* 0x000e620000000800 */
[----:B------:R-:W-:Y:S01]  /*56c0*/  FMUL.FTZ R15, R105, R85 ;  /* 0x00000055690f7220 */ /* 0x000fe20000410000 */
[----:B------:R-:W-:Y:S01]  /*56d0*/  ISETP.NE.AND P1, PT, R101, RZ, PT ;  /* 0x000000ff6500720c */ /* 0x000fe20003f25270 */
[C---:B------:R-:W-:Y:S02]  /*56e0*/  FMUL.FTZ R130, R129.reuse, R130 ;  /* 0x0000008281827220 */ /* 0x040fe40000410000 */
[----:B------:R-:W-:-:S03]  /*56f0*/  FMUL.FTZ R129, R129, R108 ;  /* 0x0000006c81817220 */ /* 0x000fc60000410000 */
[----:B------:R-:W3:Y:S01]  /*5700*/  MUFU.EX2 R114, R114 ;  /* 0x0000007200727308 */ /* 0x000ee20000000800 */
[----:B------:R-:W-:Y:S02]  /*5710*/  FADD.FTZ R18, R203, R18 ;  /* 0x00000012cb127221 */ /* 0x000fe40000010000 */
[----:B------:R-:W-:Y:S01]  /*5720*/  FADD.FTZ R20, RZ, R20 ;  /* 0x00000014ff147221 */ /* 0x000fe20000010000 */
[----:B------:R-:W-:-:S04]  /*5730*/  HFMA2.MMA R145, -RZ, RZ, 0, 1.52587890625e-05 ;  /* 0x00000100ff917435 */ /* 0x000fc800000001ff */
[----:B------:R-:W4:Y:S01]  /*5740*/  MUFU.EX2 R116, R116 ;  /* 0x0000007400747308 */ /* 0x000f220000000800 */
[----:B------:R-:W-:Y:S01]  /*5750*/  HADD2.F32 R21, -RZ, R9.H1_H1 ;  /* 0x30000009ff157230 */ /* 0x000fe20000004100 */
[----:B------:R-:W-:-:S06]  /*5760*/  FMUL.FTZ R19, R129, R18 ;  /* 0x0000001281137220 */ /* 0x000fcc0000410000 */
[----:B------:R-:W0:Y:S01]  /*5770*/  MUFU.EX2 R13, R13 ;  /* 0x0000000d000d7308 */ /* 0x000e220000000800 */
[----:B------:R-:W-:-:S07]  /*5780*/  FMUL.FTZ R17, R129, R20 ;  /* 0x0000001481117220 */ /* 0x000fce0000410000 */
        /* <DEDUP_REMOVED lines=14> */
[C---:B---3--:R-:W-:Y:S02]  /*5870*/  FMUL.FTZ R124, R114.reuse, R115 ;  /* 0x00000073727c7220 */ /* 0x048fe40000410000 */
        /* <DEDUP_REMOVED lines=25> */
[----:B------:R-:W-:Y:S02]  /*5a10*/  FMUL.FTZ R121, R28, R121 ;  /* 0x000000791c797220 */ /* 0x000fe40000410000 */
[C---:B------:R-:W-:Y:S01]  /*5a20*/  FFMA.FTZ R142, R128.reuse, R17, -R13 ;  /* 0x00000011808e7223 */ /* 0x040fe2000001080d */
[----:B------:R-:W-:Y:S01]  /*5a30*/  LDS.128 R28, [R106.X16+0x30] ;  /* 0x000030006a1c7984 */ /* 0x000fe2000000cc00 */
[----:B------:R-:W-:Y:S01]  /*5a40*/  FFMA.FTZ R139, R128, R19, R14 ;  /* 0x00000013808b7223 */ /* 0x000fe2000001000e */
[----:B------:R3:W-:Y:S01]  /*5a50*/  MUFU.COS R140, R16 ;  /* 0x00000010008c7308 */ /* 0x0007e20000000000 */
[----:B------:R-:W-:Y:S01]  /*5a60*/  HADD2.F32 R146, -RZ, R10.H0_H0 ;  /* 0x2000000aff927230 */ /* 0x000fe20000004100 */
[----:B0-----:R-:W-:Y:S01]  /*5a70*/  LDS.128 R20, [R106.X16+0x10] ;  /* 0x000010006a147984 */ /* 0x001fe2000000cc00 */
[----:B------:R-:W-:-:S03]  /*5a80*/  FADD.FTZ R139, RZ, R139 ;  /* 0x0000008bff8b7221 */ /* 0x000fc60000010000 */
[----:B---3--:R-:W0:Y:S02]  /*5a90*/  LDS.128 R16, [R106.X16] ;  /* 0x000000006a107984 */ /* 0x008e24000000cc00 */
[----:B------:R1:W3:Y:S02]  /*5aa0*/  MUFU.EX2 R135, R110 ;  /* 0x0000006e00877308 */ /* 0x0002e40000000800 */
[----:B------:R4:W-:Y:S01]  /*5ab0*/  STS.64 [R143+0x39e0], R32 ;  /* 0x0039e0208f007388 */ /* 0x0009e20000000a00 */
[----:B------:R-:W-:Y:S01]  /*5ac0*/  FMUL.FTZ R201, R146, R93 ;  /* 0x0000005d92c97220 */ /* 0x000fe20000410000 */
[----:B------:R-:W-:Y:S01]  /*5ad0*/  HFMA2.MMA R137, -RZ, RZ, 0, 9.5367431640625e-07 ;  /* 0x00000010ff897435 */ /* 0x000fe200000001ff */
[----:B------:R-:W-:Y:S02]  /*5ae0*/  FMUL.FTZ R141, R125, R139 ;  /* 0x0000008b7d8d7220 */ /* 0x000fe40000410000 */
[----:B------:R-:W-:Y:S01]  /*5af0*/  FADD.FTZ R142, R201, R142 ;  /* 0x0000008ec98e7221 */ /* 0x000fe20000010000 */
[----:B------:R-:W-:Y:S01]  /*5b00*/  HFMA2.MMA R12, -RZ, RZ, 1.875, 0 ;  /* 0x3f800000ff0c7435 */ /* 0x000fe200000001ff */
[----:B----4-:R-:W-:-:S02]  /*5b10*/  HADD2.F32 R143, -RZ, R10.H1_H1 ;  /* 0x3000000aff8f7230 */ /* 0x010fc40000004100 */
[-C--:B------:R-:W-:Y:S02]  /*5b20*/  FFMA.FTZ R141, R126, R142.reuse, -R141 ;  /* 0x0000008e7e8d7223 */ /* 0x080fe4000001088d */
[----:B------:R-:W-:Y:S02]  /*5b30*/  FMUL.FTZ R142, R125, R142 ;  /* 0x0000008e7d8e7220 */ /* 0x000fe40000410000 */
[----:B------:R-:W-:Y:S02]  /*5b40*/  FMUL.FTZ R200, R143, R92 ;  /* 0x0000005c8fc87220 */ /* 0x000fe40000410000 */
[C---:B-1----:R-:W-:Y:S02]  /*5b50*/  FMUL.FTZ R110, R108.reuse, R107 ;  /* 0x0000006b6c6e7220 */ /* 0x042fe40000410000 */
[----:B------:R-:W-:Y:S02]  /*5b60*/  FMUL.FTZ R109, R108, R109 ;  /* 0x0000006d6c6d7220 */ /* 0x000fe40000410000 */
[----:B---3--:R-:W-:-:S02]  /*5b70*/  FMUL.FTZ R108, R135, R140 ;  /* 0x0000008c876c7220 */ /* 0x008fc40000410000 */
[----:B------:R-:W-:Y:S01]  /*5b80*/  FMUL.FTZ R107, R135, R138 ;  /* 0x0000008a876b7220 */ /* 0x000fe20000410000 */
[----:B------:R-:W-:Y:S01]  /*5b90*/  MOV R13, RZ ;  /* 0x000000ff000d7202 */ /* 0x000fe20000000f00 */
[----:B------:R-:W-:Y:S01]  /*5ba0*/  FMUL.FTZ R135, R33, R133 ;  /* 0x0000008521877220 */ /* 0x000fe20000410000 */
[----:B------:R-:W-:Y:S01]  /*5bb0*/  CS2R R14, SRZ ;  /* 0x00000000000e7805 */ /* 0x000fe2000001ff00 */
[----:B------:R-:W-:Y:S02]  /*5bc0*/  FFMA.FTZ R142, R126, R139, R142 ;  /* 0x0000008b7e8e7223 */ /* 0x000fe4000001008e */
[----:B------:R-:W-:Y:S02]  /*5bd0*/  FADD.FTZ R141, R200, R141 ;  /* 0x0000008dc88d7221 */ /* 0x000fe40000010000 */
[----:B------:R-:W-:Y:S01]  /*5be0*/  @!P0 IMAD.WIDE R136, R144, R137, UR10 ;  /* 0x0000000a90888e25 */ /* 0x000fe2000f8e0289 */
[----:B------:R-:W-:Y:S03]  /*5bf0*/  BAR.SYNC.DEFER_BLOCKING 0x0 ;  /* 0x0000000000007b1d */ /* 0x000fe60000010000 */
[----:B------:R-:W-:-:S02]  /*5c00*/  FMUL.FTZ R106, R32, R133 ;  /* 0x00000085206a7220 */ /* 0x000fc40000410000 */
[-C--:B------:R-:W-:Y:S02]  /*5c10*/  FFMA.FTZ R135, R32, R134.reuse, -R135 ;  /* 0x0000008620877223 */ /* 0x080fe40000010887 */
[----:B------:R-:W-:Y:S02]  /*5c20*/  FADD.FTZ R142, RZ, R142 ;  /* 0x0000008eff8e7221 */ /* 0x000fe40000010000 */
[----:B------:R-:W-:Y:S01]  /*5c30*/  FMUL.FTZ R139, R123, R141 ;  /* 0x0000008d7b8b7220 */ /* 0x000fe20000410000 */
[----:B------:R-:W-:Y:S01]  /*5c40*/  HADD2.F32 R138, -RZ, R11.H0_H0 ;  /* 0x2000000bff8a7230 */ /* 0x000fe20000004100 */
[----:B------:R-:W-:Y:S02]  /*5c50*/  FFMA.FTZ R106, R33, R134, R106 ;  /* 0x00000086216a7223 */ /* 0x000fe4000001006a */
[----:B------:R-:W-:Y:S02]  /*5c60*/  FFMA.FTZ R139, R124, R142, R139 ;  /* 0x0000008e7c8b7223 */ /* 0x000fe4000001008b */
[----:B------:R-:W-:-:S02]  /*5c70*/  FMUL.FTZ R199, R138, R91 ;  /* 0x0000005b8ac77220 */ /* 0x000fc40000410000 */
[----:B------:R-:W-:Y:S01]  /*5c80*/  FADD.FTZ R139, RZ, R139 ;  /* 0x0000008bff8b7221 */ /* 0x000fe20000010000 */
[----:B------:R1:W5:Y:S01]  /*5c90*/  @!P0 LDG.E.128 R12, [R136.64] ;  /* 0x00000022880c8981 */ /* 0x000362000c1e1d00 */
[----:B------:R-:W-:Y:S01]  /*5ca0*/  HADD2.F32 R143, -RZ, R11.H1_H1 ;  /* 0x3000000bff8f7230 */ /* 0x000fe20000004100 */
[----:B-1----:R-:W-:Y:S02]  /*5cb0*/  FMUL.FTZ R137, R131, R135 ;  /* 0x0000008783897220 */ /* 0x002fe40000410000 */
[----:B------:R-:W-:Y:S02]  /*5cc0*/  FMUL.FTZ R136, R123, R142 ;  /* 0x0000008e7b887220 */ /* 0x000fe40000410000 */
[-C--:B------:R-:W-:Y:S02]  /*5cd0*/  FFMA.FTZ R137, R132, R106.reuse, R137 ;  /* 0x0000006a84897223 */ /* 0x080fe40000010089 */
[----:B------:R-:W-:Y:S02]  /*5ce0*/  FFMA.FTZ R136, R124, R141, -R136 ;  /* 0x0000008d7c887223 */ /* 0x000fe40000010888 */
[----:B------:R-:W-:-:S02]  /*5cf0*/  FMUL.FTZ R106, R131, R106 ;  /* 0x0000006a836a7220 */ /* 0x000fc40000410000 */
[----:B------:R-:W-:Y:S02]  /*5d00*/  FADD.FTZ R136, R199, R136 ;  /* 0x00000088c7887221 */ /* 0x000fe40000010000 */
[----:B------:R-:W-:Y:S02]  /*5d10*/  FMUL.FTZ R141, R121, R139 ;  /* 0x0000008b798d7220 */ /* 0x000fe40000410000 */
[----:B------:R-:W-:Y:S02]  /*5d20*/  FFMA.FTZ R106, R132, R135, -R106 ;  /* 0x00000087846a7223 */ /* 0x000fe4000001086a */
[----:B------:R-:W-:Y:S02]  /*5d30*/  FMUL.FTZ R135, R129, R137 ;  /* 0x0000008981877220 */ /* 0x000fe40000410000 */
[-C--:B------:R-:W-:Y:S02]  /*5d40*/  FMUL.FTZ R138, R121, R136.reuse ;  /* 0x00000088798a7220 */ /* 0x080fe40000410000 */
[----:B------:R-:W-:-:S02]  /*5d50*/  FFMA.FTZ R141, R122, R136, -R141 ;  /* 0x000000887a8d7223 */ /* 0x000fc4000001088d */
[----:B------:R-:W-:Y:S02]  /*5d60*/  FMUL.FTZ R198, R143, R90 ;  /* 0x0000005a8fc67220 */ /* 0x000fe40000410000 */
[-C--:B------:R-:W-:Y:S02]  /*5d70*/  FFMA.FTZ R135, R130, R106.reuse, -R135 ;  /* 0x0000006a82877223 */ /* 0x080fe40000010887 */
[----:B------:R-:W-:Y:S02]  /*5d80*/  FMUL.FTZ R106, R129, R106 ;  /* 0x0000006a816a7220 */ /* 0x000fe40000410000 */
[----:B------:R-:W-:Y:S02]  /*5d90*/  FFMA.FTZ R138, R122, R139, R138 ;  /* 0x0000008b7a8a7223 */ /* 0x000fe4000001008a */
[----:B------:R-:W-:Y:S02]  /*5da0*/  FADD.FTZ R141, R198, R141 ;  /* 0x0000008dc68d7221 */ /* 0x000fe40000010000 */
[----:B------:R-:W-:-:S02]  /*5db0*/  FFMA.FTZ R106, R130, R137, R106 ;  /* 0x00000089826a7223 */ /* 0x000fc4000001006a */
[----:B------:R-:W-:Y:S02]  /*5dc0*/  FADD.FTZ R138, RZ, R138 ;  /* 0x0000008aff8a7221 */ /* 0x000fe40000010000 */
[----:B------:R-:W-:Y:S01]  /*5dd0*/  FMUL.FTZ R143, R119, R141 ;  /* 0x0000008d778f7220 */ /* 0x000fe20000410000 */
[----:B------:R-:W-:Y:S01]  /*5de0*/  HADD2.F32 R142, -RZ, R4.H0_H0 ;  /* 0x20000004ff8e7230 */ /* 0x000fe20000004100 */
[----:B------:R-:W-:Y:S02]  /*5df0*/  FMUL.FTZ R136, R127, R106 ;  /* 0x0000006a7f887220 */ /* 0x000fe40000410000 */
[-C--:B------:R-:W-:Y:S02]  /*5e00*/  FMUL.FTZ R139, R119, R138.reuse ;  /* 0x0000008a778b7220 */ /* 0x080fe40000410000 */
[----:B------:R-:W-:Y:S02]  /*5e10*/  FFMA.FTZ R143, R120, R138, R143 ;  /* 0x0000008a788f7223 */ /* 0x000fe4000001008f */
        /* <DEDUP_REMOVED lines=8> */
[----:B------:R-:W-:Y:S02]  /*5ea0*/  FMUL.FTZ R139, R117, R143 ;  /* 0x0000008f758b7220 */ /* 0x000fe40000410000 */
[-C--:B------:R-:W-:Y:S02]  /*5eb0*/  FMUL.FTZ R135, R125, R137.reuse ;  /* 0x000000897d877220 */ /* 0x080fe40000410000 */
[----:B------:R-:W-:Y:S02]  /*5ec0*/  FFMA.FTZ R138, R126, R137, R138 ;  /* 0x000000897e8a7223 */ /* 0x000fe4000001008a */
[-C--:B------:R-:W-:Y:S02]  /*5ed0*/  FFMA.FTZ R139, R118, R140.reuse, -R139 ;  /* 0x0000008c768b7223 */ /* 0x080fe4000001088b */
[----:B------:R-:W-:Y:S01]  /*5ee0*/  FMUL.FTZ R140, R117, R140 ;  /* 0x0000008c758c7220 */ /* 0x000fe20000410000 */
[----:B------:R-:W-:Y:S01]  /*5ef0*/  HADD2.F32 R137, -RZ, R4.H1_H1 ;  /* 0x30000004ff897230 */ /* 0x000fe20000004100 */
[----:B------:R-:W-:-:S02]  /*5f00*/  FFMA.FTZ R135, R126, R136, -R135 ;  /* 0x000000887e877223 */ /* 0x000fc40000010887 */
[C---:B------:R-:W-:Y:S02]  /*5f10*/  FMUL.FTZ R136, R123.reuse, R138 ;  /* 0x0000008a7b887220 */ /* 0x040fe40000410000 */
[----:B------:R-:W-:Y:S02]  /*5f20*/  FFMA.FTZ R140, R118, R143, R140 ;  /* 0x0000008f768c7223 */ /* 0x000fe4000001008c */
[-C--:B------:R-:W-:Y:S02]  /*5f30*/  FFMA.FTZ R136, R124, R135.reuse, -R136 ;  /* 0x000000877c887223 */ /* 0x080fe40000010888 */
[----:B------:R-:W-:Y:S02]  /*5f40*/  FMUL.FTZ R135, R123, R135 ;  /* 0x000000877b877220 */ /* 0x000fe40000410000 */
[----:B------:R-:W-:Y:S02]  /*5f50*/  FMUL.FTZ R196, R137, R88 ;  /* 0x0000005889c47220 */ /* 0x000fe40000410000 */
[----:B------:R-:W-:-:S02]  /*5f60*/  FADD.FTZ R140, RZ, R140 ;  /* 0x0000008cff8c7221 */ /* 0x000fc40000010000 */
[----:B------:R-:W-:Y:S02]  /*5f70*/  FFMA.FTZ R135, R124, R138, R135 ;  /* 0x0000008a7c877223 */ /* 0x000fe40000010087 */
[----:B------:R-:W-:Y:S02]  /*5f80*/  FADD.FTZ R139, R196, R139 ;  /* 0x0000008bc48b7221 */ /* 0x000fe40000010000 */
[C---:B------:R-:W-:Y:S01]  /*5f90*/  FMUL.FTZ R138, R115.reuse, R140 ;  /* 0x0000008c738a7220 */ /* 0x040fe20000410000 */
[----:B------:R-:W-:Y:S01]  /*5fa0*/  HADD2.F32 R146, -RZ, R5.H0_H0 ;  /* 0x20000005ff927230 */ /* 0x000fe20000004100 */
[----:B------:R-:W-:Y:S02]  /*5fb0*/  FMUL.FTZ R106, R82, UR40 ;  /* 0x00000028526a7c20 */ /* 0x000fe40008410000 */
[-C--:B------:R-:W-:Y:S02]  /*5fc0*/  FMUL.FTZ R141, R115, R139.reuse ;  /* 0x0000008b738d7220 */ /* 0x080fe40000410000 */
[----:B------:R-:W-:-:S02]  /*5fd0*/  FFMA.FTZ R142, R116, R139, -R138 ;  /* 0x0000008b748e7223 */ /* 0x000fc4000001088a */
[----:B------:R-:W-:Y:S02]  /*5fe0*/  FMUL.FTZ R105, R105, R82 ;  /* 0x0000005269697220 */ /* 0x000fe40000410000 */
[C---:B------:R-:W-:Y:S02]  /*5ff0*/  FMUL.FTZ R138, R121.reuse, R136 ;  /* 0x00000088798a7220 */ /* 0x040fe40000410000 */
[----:B------:R-:W-:Y:S02]  /*6000*/  FMUL.RZ R144, R106, 0.15915493667125701904 ;  /* 0x3e22f9836a907820 */ /* 0x000fe4000040c000 */
[----:B------:R-:W-:Y:S02]  /*6010*/  FMUL.FTZ R137, R121, R135 ;  /* 0x0000008779897220 */ /* 0x000fe40000410000 */
[----:B------:R-:W-:Y:S02]  /*6020*/  FFMA.FTZ R141, R116, R140, R141 ;  /* 0x0000008c748d7223 */ /* 0x000fe4000001008d */
[----:B------:R-:W-:-:S02]  /*6030*/  FMUL.FTZ R195, R146, R87 ;  /* 0x0000005792c37220 */ /* 0x000fc40000410000 */
[C---:B------:R-:W-:Y:S01]  /*6040*/  FFMA.FTZ R138, R122.reuse, R135, R138 ;  /* 0x000000877a8a7223 */ /* 0x040fe2000001008a */
[----:B------:R-:W-:Y:S01]  /*6050*/  MUFU.COS R106, R144 ;  /* 0x00000090006a7308 */ /* 0x000fe20000000000 */
[----:B------:R-:W-:Y:S02]  /*6060*/  FFMA.FTZ R137, R122, R136, -R137 ;  /* 0x000000887a897223 */ /* 0x000fe40000010889 */
[----:B------:R-:W-:Y:S01]  /*6070*/  FADD.FTZ R141, RZ, R141 ;  /* 0x0000008dff8d7221 */ /* 0x000fe20000010000 */
[----:B------:R-:W-:Y:S01]  /*6080*/  HADD2.F32 R145, -RZ, R5.H1_H1 ;  /* 0x30000005ff917230 */ /* 0x000fe20000004100 */
[----:B------:R-:W-:-:S03]  /*6090*/  FADD.FTZ R142, R195, R142 ;  /* 0x0000008ec38e7221 */ /* 0x000fc60000010000 */
[----:B------:R-:W1:Y:S01]  /*60a0*/  MUFU.EX2 R105, R105 ;  /* 0x0000006900697308 */ /* 0x000e620000000800 */
[----:B------:R-:W-:Y:S02]  /*60b0*/  FMUL.FTZ R135, R119, R138 ;  /* 0x0000008a77877220 */ /* 0x000fe40000410000 */
[----:B------:R-:W-:-:S05]  /*60c0*/  FMUL.FTZ R143, R113, R141 ;  /* 0x0000008d718f7220 */ /* 0x000fca0000410000 */
[----:B------:R-:W3:Y:S01]  /*60d0*/  MUFU.SIN R136, R144 ;  /* 0x0000009000887308 */ /* 0x000ee20000000400 */
        /* <DEDUP_REMOVED lines=12> */
[----:B-1----:R-:W-:Y:S02]  /*61a0*/  FMUL.FTZ R106, R105, R106 ;  /* 0x0000006a696a7220 */ /* 0x002fe40000410000 */
[----:B------:R-:W-:Y:S02]  /*61b0*/  FMUL.FTZ R141, R111, R143 ;  /* 0x0000008f6f8d7220 */ /* 0x000fe40000410000 */
[----:B---3--:R-:W-:Y:S01]  /*61c0*/  FMUL.FTZ R105, R105, R136 ;  /* 0x0000008869697220 */ /* 0x008fe20000410000 */
        /* <DEDUP_REMOVED lines=15> */
[-C--:B------:R-:W-:Y:S01]  /*62c0*/  FMUL.FTZ R139, R113, R135.reuse ;  /* 0x00000087718b7220 */ /* 0x080fe20000410000 */
[----:B------:R-:W-:Y:S01]  /*62d0*/  HADD2.F32 R145, -RZ, R6.H1_H1 ;  /* 0x30000006ff917230 */ /* 0x000fe20000004100 */
[C---:B------:R-:W-:Y:S01]  /*62e0*/  FFMA.FTZ R137, R114.reuse, R135, -R137 ;  /* 0x0000008772897223 */ /* 0x040fe20000010889 */
[----:B--2---:R1:W2:Y:S01]  /*62f0*/  R2UR UR43, R3 ;  /* 0x00000000032b73c2 */ /* 0x0042a200000e0000 */
[----:B------:R-:W-:-:S02]  /*6300*/  FFMA.FTZ R139, R114, R136, R139 ;  /* 0x00000088728b7223 */ /* 0x000fc4000001008b */
[----:B------:R-:W-:Y:S02]  /*6310*/  FMUL.FTZ R136, R111, R137 ;  /* 0x000000896f887220 */ /* 0x000fe40000410000 */
[----:B------:R-:W-:-:S03]  /*6320*/  FMUL.FTZ R140, R109, R138 ;  /* 0x0000008a6d8c7220 */ /* 0x000fc60000410000 */
[----:B------:R3:W4:Y:S01]  /*6330*/  R2UR UR42, R2 ;  /* 0x00000000022a73c2 */ /* 0x00072200000e0000 */
[----:B------:R-:W-:Y:S02]  /*6340*/  FMUL.FTZ R192, R145, R84 ;  /* 0x0000005491c07220 */ /* 0x000fe40000410000 */
[-C--:B------:R-:W-:Y:S02]  /*6350*/  FMUL.FTZ R135, R111, R139.reuse ;  /* 0x0000008b6f877220 */ /* 0x080fe40000410000 */
[----:B------:R-:W-:Y:S02]  /*6360*/  FFMA.FTZ R136, R112, R139, R136 ;  /* 0x0000008b70887223 */ /* 0x000fe40000010088 */
[----:B------:R-:W-:Y:S02]  /*6370*/  FFMA.FTZ R140, R110, R141, R140 ;  /* 0x0000008d6e8c7223 */ /* 0x000fe4000001008c */
[----:B------:R-:W-:Y:S02]  /*6380*/  FADD.FTZ R143, R192, R143 ;  /* 0x0000008fc08f7221 */ /* 0x000fe40000010000 */
[----:B------:R-:W-:-:S02]  /*6390*/  FFMA.FTZ R135, R112, R137, -R135 ;  /* 0x0000008970877223 */ /* 0x000fc40000010887 */
[----:B------:R-:W-:Y:S02]  /*63a0*/  FMUL.FTZ R137, R109, R136 ;  /* 0x000000886d897220 */ /* 0x000fe40000410000 */
[----:B------:R-:W-:Y:S02]  /*63b0*/  FADD.FTZ R140, RZ, R140 ;  /* 0x0000008cff8c7221 */ /* 0x000fe40000010000 */
[----:B------:R-:W-:Y:S02]  /*63c0*/  FMUL.FTZ R141, R107, R143 ;  /* 0x0000008f6b8d7220 */ /* 0x000fe40000410000 */
[-C--:B------:R-:W-:Y:S02]  /*63d0*/  FMUL.FTZ R139, R109, R135.reuse ;  /* 0x000000876d8b7220 */ /* 0x080fe40000410000 */
[----:B------:R-:W-:Y:S02]  /*63e0*/  FFMA.FTZ R137, R110, R135, -R137 ;  /* 0x000000876e897223 */ /* 0x000fe40000010889 */
[----:B------:R-:W-:-:S02]  /*63f0*/  FMUL.FTZ R138, R107, R140 ;  /* 0x0000008c6b8a7220 */ /* 0x000fc40000410000 */
[----:B------:R-:W-:Y:S01]  /*6400*/  FFMA.FTZ R141, R108, R140, R141 ;  /* 0x0000008c6c8d7223 */ /* 0x000fe2000001008d */
[----:B------:R-:W-:Y:S01]  /*6410*/  HADD2.F32 R140, -RZ, R7.H0_H0 ;  /* 0x20000007ff8c7230 */ /* 0x000fe20000004100 */
[----:B------:R-:W-:Y:S01]  /*6420*/  FFMA.FTZ R139, R110, R136, R139 ;  /* 0x000000886e8b7223 */ /* 0x000fe2000001008b */
[----:B0-----:R-:W-:Y:S01]  /*6430*/  HADD2.F32 R147, -RZ, R17.H1_H1 ;  /* 0x30000011ff937230 */ /* 0x001fe20000004100 */
[C---:B------:R-:W-:Y:S02]  /*6440*/  FMUL.FTZ R136, R107.reuse, R137 ;  /* 0x000000896b887220 */ /* 0x040fe40000410000 */
[----:B------:R-:W-:Y:S01]  /*6450*/  FMUL.FTZ R135, R107, R139 ;  /* 0x0000008b6b877220 */ /* 0x000fe20000410000 */
[--C-:B------:R-:W-:Y:S01]  /*6460*/  HADD2.F32 R148, -RZ, R19.reuse.H0_H0 ;  /* 0x20000013ff947230 */ /* 0x100fe20000004100 */
[----:B------:R-:W-:Y:S01]  /*6470*/  FFMA.FTZ R138, R108, R143, -R138 ;  /* 0x0000008f6c8a7223 */ /* 0x000fe2000001088a */
[----:B------:R-:W-:Y:S01]  /*6480*/  HADD2.F32 R151, -RZ, R19.H1_H1 ;  /* 0x30000013ff977230 */ /* 0x000fe20000004100 */
[----:B------:R-:W-:-:S02]  /*6490*/  FMUL.FTZ R191, R140, R83 ;  /* 0x000000538cbf7220 */ /* 0x000fc40000410000 */
[C---:B---3--:R-:W-:Y:S01]  /*64a0*/  FFMA.FTZ R2, R108.reuse, R139, R136 ;  /* 0x0000008b6c027223 */ /* 0x048fe20000010088 */
[----:B------:R-:W-:Y:S01]  /*64b0*/  HADD2.F32 R136, -RZ, R17.H0_H0 ;  /* 0x20000011ff887230 */ /* 0x000fe20000004100 */
[----:B-1----:R-:W-:Y:S01]  /*64c0*/  FFMA.FTZ R3, R108, R137, -R135 ;  /* 0x000000896c037223 */ /* 0x002fe20000010887 */
[--C-:B------:R-:W-:Y:S01]  /*64d0*/  HADD2.F32 R137, -RZ, R16.reuse.H1_H1 ;  /* 0x30000010ff897230 */ /* 0x100fe20000004100 */
[C---:B--2---:R-:W-:Y:S02]  /*64e0*/  FMUL.FTZ R19, R147.reuse, UR43 ;  /* 0x0000002b93137c20 */ /* 0x044fe40008410000 */
[----:B----4-:R-:W-:Y:S02]  /*64f0*/  FMUL.FTZ R139, R147, UR42 ;  /* 0x0000002a938b7c20 */ /* 0x010fe40008410000 */
[----:B------:R-:W-:Y:S01]  /*6500*/  FADD.FTZ R138, R191, R138 ;  /* 0x0000008abf8a7221 */ /* 0x000fe20000010000 */
[----:B------:R-:W-:Y:S01]  /*6510*/  HADD2.F32 R135, -RZ, R16.H0_H0 ;  /* 0x20000010ff877230 */ /* 0x000fe20000004100 */
[----:B------:R-:W-:-:S02]  /*6520*/  FADD.FTZ R142, R80, R80 ;  /* 0x00000050508e7221 */ /* 0x000fc40000010000 */
[C---:B------:R-:W-:Y:S01]  /*6530*/  FFMA.FTZ R19, R136.reuse, UR42, -R19 ;  /* 0x0000002a88137c23 */ /* 0x040fe20008010813 */
[--C-:B------:R-:W-:Y:S01]  /*6540*/  HADD2.F32 R146, -RZ, R18.reuse.H0_H0 ;  /* 0x20000012ff927230 */ /* 0x100fe20000004100 */
[----:B------:R-:W-:Y:S01]  /*6550*/  FADD.FTZ R141, RZ, R141 ;  /* 0x0000008dff8d7221 */ /* 0x000fe20000010000 */
[----:B------:R-:W-:Y:S01]  /*6560*/  HADD2.F32 R149, -RZ, R18.H1_H1 ;  /* 0x30000012ff957230 */ /* 0x000fe20000004100 */
[----:B------:R-:W-:Y:S02]  /*6570*/  FFMA.FTZ R139, R136, UR43, R139 ;  /* 0x0000002b888b7c23 */ /* 0x000fe4000801008b */
[----:B------:R-:W-:Y:S02]  /*6580*/  FMUL.FTZ R185, R105, R138 ;  /* 0x0000008a69b97220 */ /* 0x000fe40000410000 */
[C---:B------:R-:W-:Y:S02]  /*6590*/  FMUL.FTZ R16, R137.reuse, UR43 ;  /* 0x0000002b89107c20 */ /* 0x040fe40008410000 */
[----:B------:R-:W-:-:S02]  /*65a0*/  FMUL.FTZ R18, R137, UR42 ;  /* 0x0000002a89127c20 */ /* 0x000fc40008410000 */
[C---:B------:R-:W-:Y:S02]  /*65b0*/  FMUL.FTZ R143, R142.reuse, R19 ;  /* 0x000000138e8f7220 */ /* 0x040fe40000410000 */
[----:B------:R-:W-:Y:S02]  /*65c0*/  FMUL.FTZ R187, R105, R141 ;  /* 0x0000008d69bb7220 */ /* 0x000fe40000410000 */
[----:B------:R-:W-:Y:S02]  /*65d0*/  FMUL.FTZ R142, R142, R139 ;  /* 0x0000008b8e8e7220 */ /* 0x000fe40000410000 */
[----:B------:R-:W-:Y:S02]  /*65e0*/  FFMA.FTZ R185, R106, R141, R185 ;  /* 0x0000008d6ab97223 */ /* 0x000fe400000100b9 */
[----:B------:R-:W-:Y:S02]  /*65f0*/  FADD.FTZ R144, R81, R81 ;  /* 0x0000005151907221 */ /* 0x000fe40000010000 */
[----:B------:R-:W-:-:S02]  /*6600*/  FFMA.FTZ R145, R135, UR42, -R16 ;  /* 0x0000002a87917c23 */ /* 0x000fc40008010810 */
[----:B------:R-:W-:Y:S02]  /*6610*/  FMUL.FTZ R139, R151, UR43 ;  /* 0x0000002b978b7c20 */ /* 0x000fe40008410000 */
[----:B------:R-:W-:Y:S02]  /*6620*/  FFMA.FTZ R17, R135, UR43, R18 ;  /* 0x0000002b87117c23 */ /* 0x000fe40008010012 */
[----:B------:R-:W-:Y:S02]  /*6630*/  FMUL.FTZ R141, R151, UR42 ;  /* 0x0000002a978d7c20 */ /* 0x000fe40008410000 */
[----:B------:R-:W-:Y:S02]  /*6640*/  FFMA.FTZ R187, R106, R138, -R187 ;  /* 0x0000008a6abb7223 */ /* 0x000fe400000108bb */
[----:B------:R-:W-:Y:S02]  /*6650*/  FMUL.FTZ R145, R144, R145 ;  /* 0x0000009190917220 */ /* 0x000fe40000410000 */
[----:B------:R-:W-:-:S02]  /*6660*/  FADD.FTZ R138, R78, R78 ;  /* 0x0000004e4e8a7221 */ /* 0x000fc40000010000 */
[----:B------:R-:W-:Y:S02]  /*6670*/  FFMA.FTZ R139, R148, UR42, -R139 ;  /* 0x0000002a948b7c23 */ /* 0x000fe4000801088b */
[----:B------:R-:W-:Y:S02]  /*6680*/  FMUL.FTZ R144, R144, R17 ;  /* 0x0000001190907220 */ /* 0x000fe40000410000 */
[----:B------:R-:W-:Y:S02]  /*6690*/  FFMA.FTZ R153, R148, UR43, R141 ;  /* 0x0000002b94997c23 */ /* 0x000fe4000801008d */
[C---:B------:R-:W-:Y:S02]  /*66a0*/  FMUL.FTZ R17, R149.reuse, UR43 ;  /* 0x0000002b95117c20 */ /* 0x040fe40008410000 */
[----:B------:R-:W-:Y:S02]  /*66b0*/  FMUL.FTZ R19, R149, UR42 ;  /* 0x0000002a95137c20 */ /* 0x000fe40008410000 */
[----:B------:R-:W-:-:S02]  /*66c0*/  FMUL.FTZ R139, R138, R139 ;  /* 0x0000008b8a8b7220 */ /* 0x000fc40000410000 */
[----:B------:R-:W-:Y:S01]  /*66d0*/  FMUL.FTZ R138, R138, R153 ;  /* 0x000000998a8a7220 */ /* 0x000fe20000410000 */
[--C-:B------:R-:W-:Y:S01]  /*66e0*/  HADD2.F32 R153, -RZ, R20.reuse.H1_H1 ;  /* 0x30000014ff997230 */ /* 0x100fe20000004100 */
[----:B------:R-:W-:Y:S02]  /*66f0*/  FADD.FTZ R140, R79, R79 ;  /* 0x0000004f4f8c7221 */ /* 0x000fe40000010000 */
[C---:B------:R-:W-:Y:S02]  /*6700*/  FFMA.FTZ R17, R146.reuse, UR42, -R17 ;  /* 0x0000002a92117c23 */ /* 0x040fe40008010811 */
[----:B------:R-:W-:Y:S01]  /*6710*/  FFMA.FTZ R19, R146, UR43, R19 ;  /* 0x0000002b92137c23 */ /* 0x000fe20008010013 */
[----:B------:R-:W-:Y:S01]  /*6720*/  HADD2.F32 R150, -RZ, R20.H0_H0 ;  /* 0x20000014ff967230 */ /* 0x000fe20000004100 */
[C---:B------:R-:W-:Y:S01]  /*6730*/  FMUL.FTZ R141, R140.reuse, R17 ;  /* 0x000000118c8d7220 */ /* 0x040fe20000410000 */
[----:B------:R-:W-:Y:S01]  /*6740*/  HADD2.F32 R163, -RZ, R21.H1_H1 ;  /* 0x30000015ffa37230 */ /* 0x000fe20000004100 */
[----:B------:R-:W-:-:S02]  /*6750*/  FMUL.FTZ R140, R140, R19 ;  /* 0x000000138c8c7220 */ /* 0x000fc40000410000 */
[C---:B------:R-:W-:Y:S02]  /*6760*/  FMUL.FTZ R17, R153.reuse, UR43 ;  /* 0x0000002b99117c20 */ /* 0x040fe40008410000 */
[----:B------:R-:W-:Y:S01]  /*6770*/  FMUL.FTZ R19, R153, UR42 ;  /* 0x0000002a99137c20 */ /* 0x000fe20008410000 */
[--C-:B------:R-:W-:Y:S01]  /*6780*/  HADD2.F32 R165, -RZ, R22.reuse.H1_H1 ;  /* 0x30000016ffa57230 */ /* 0x100fe20000004100 */
[----:B------:R-:W-:Y:S01]  /*6790*/  FADD.FTZ R160, R77, R77 ;  /* 0x0000004d4da07221 */ /* 0x000fe20000010000 */
[----:B------:R-:W-:Y:S01]  /*67a0*/  HADD2.F32 R152, -RZ, R21.H0_H0 ;  /* 0x20000015ff987230 */ /* 0x000fe20000004100 */
[C---:B------:R-:W-:Y:S02]  /*67b0*/  FFMA.FTZ R17, R150.reuse, UR42, -R17 ;  /* 0x0000002a96117c23 */ /* 0x040fe40008010811 */
[----:B------:R-:W-:Y:S02]  /*67c0*/  FFMA.FTZ R19, R150, UR43, R19 ;  /* 0x0000002b96137c23 */ /* 0x000fe40008010013 */
[----:B------:R-:W-:Y:S01]  /*67d0*/  FMUL.FTZ R21, R163, UR43 ;  /* 0x0000002ba3157c20 */ /* 0x000fe20008410000 */
[----:B------:R-:W-:Y:S01]  /*67e0*/  HADD2.F32 R162, -RZ, R22.H0_H0 ;  /* 0x20000016ffa27230 */ /* 0x000fe20000004100 */
[C---:B------:R-:W-:Y:S01]  /*67f0*/  FMUL.FTZ R161, R160.reuse, R17 ;  /* 0x00000011a0a17220 */ /* 0x040fe20000410000 */
[----:B------:R-:W-:Y:S01]  /*6800*/  HADD2.F32 R167, -RZ, R23.H1_H1 ;  /* 0x30000017ffa77230 */ /* 0x000fe20000004100 */
[----:B------:R-:W-:-:S02]  /*6810*/  FMUL.FTZ R160, R160, R19 ;  /* 0x00000013a0a07220 */ /* 0x000fc40000410000 */
[C---:B------:R-:W-:Y:S02]  /*6820*/  FMUL.FTZ R17, R165.reuse, UR43 ;  /* 0x0000002ba5117c20 */ /* 0x040fe40008410000 */
[----:B------:R-:W-:Y:S02]  /*6830*/  FADD.FTZ R158, R76, R76 ;  /* 0x0000004c4c9e7221 */ /* 0x000fe40000010000 */
[----:B------:R-:W-:Y:S02]  /*6840*/  FFMA.FTZ R21, R152, UR42, -R21 ;  /* 0x0000002a98157c23 */ /* 0x000fe40008010815 */
[----:B------:R-:W-:Y:S01]  /*6850*/  FMUL.FTZ R19, R165, UR42 ;  /* 0x0000002aa5137c20 */ /* 0x000fe20008410000 */
[----:B------:R-:W-:Y:S01]  /*6860*/  HADD2.F32 R168, -RZ, R24.H1_H1 ;  /* 0x30000018ffa87230 */ /* 0x000fe20000004100 */
[----:B------:R-:W-:Y:S01]  /*6870*/  FADD.FTZ R156, R75, R75 ;  /* 0x0000004b4b9c7221 */ /* 0x000fe20000010000 */
[----:B------:R-:W-:Y:S01]  /*6880*/  HADD2.F32 R164, -RZ, R23.H0_H0 ;  /* 0x20000017ffa47230 */ /* 0x000fe20000004100 */
[----:B------:R-:W-:-:S02]  /*6890*/  FFMA.FTZ R17, R162, UR42, -R17 ;  /* 0x0000002aa2117c23 */ /* 0x000fc40008010811 */
[----:B------:R-:W-:Y:S02]  /*68a0*/  FMUL.FTZ R159, R158, R21 ;  /* 0x000000159e9f7220 */ /* 0x000fe40000410000 */
[----:B------:R-:W-:Y:S02]  /*68b0*/  FFMA.FTZ R19, R162, UR43, R19 ;  /* 0x0000002ba2137c23 */ /* 0x000fe40008010013 */
[----:B------:R-:W-:Y:S01]  /*68c0*/  FMUL.FTZ R21, R167, UR43 ;  /* 0x0000002ba7157c20 */ /* 0x000fe20008410000 */
[----:B------:R-:W-:Y:S01]  /*68d0*/  HADD2.F32 R166, -RZ, R24.H0_H0 ;  /* 0x20000018ffa67230 */ /* 0x000fe20000004100 */
[C---:B------:R-:W-:Y:S01]  /*68e0*/  FMUL.FTZ R157, R156.reuse, R17 ;  /* 0x000000119c9d7220 */ /* 0x040fe20000410000 */
[----:B------:R-:W-:Y:S01]  /*68f0*/  HADD2.F32 R175, -RZ, R25.H1_H1 ;  /* 0x30000019ffaf7230 */ /* 0x000fe20000004100 */
[----:B------:R-:W-:Y:S02]  /*6900*/  FMUL.FTZ R156, R156, R19 ;  /* 0x000000139c9c7220 */ /* 0x000fe40000410000 */
[----:B------:R-:W-:-:S02]  /*6910*/  FMUL.FTZ R17, R168, UR43 ;  /* 0x0000002ba8117c20 */ /* 0x000fc40008410000 */
[----:B------:R-:W-:Y:S02]  /*6920*/  FADD.FTZ R154, R74, R74 ;  /* 0x0000004a4a9a7221 */ /* 0x000fe40000010000 */
[----:B------:R-:W-:Y:S02]  /*6930*/  FFMA.FTZ R21, R164, UR42, -R21 ;  /* 0x0000002aa4157c23 */ /* 0x000fe40008010815 */
[----:B------:R-:W-:Y:S01]  /*6940*/  FMUL.FTZ R19, R168, UR42 ;  /* 0x0000002aa8137c20 */ /* 0x000fe20008410000 */
[----:B------:R-:W-:Y:S01]  /*6950*/  HADD2.F32 R24, -RZ, R25.H0_H0 ;  /* 0x20000019ff187230 */ /* 0x000fe20000004100 */
[----:B------:R-:W-:Y:S01]  /*6960*/  FADD.FTZ R172, R73, R73 ;  /* 0x0000004949ac7221 */ /* 0x000fe20000010000 */
[----:B------:R-:W-:Y:S01]  /*6970*/  HADD2.F32 R177, -RZ, R26.H1_H1 ;  /* 0x3000001affb17230 */ /* 0x000fe20000004100 */
[----:B------:R-:W-:Y:S02]  /*6980*/  FFMA.FTZ R17, R166, UR42, -R17 ;  /* 0x0000002aa6117c23 */ /* 0x000fe40008010811 */
[----:B------:R-:W-:-:S02]  /*6990*/  FMUL.FTZ R155, R154, R21 ;  /* 0x000000159a9b7220 */ /* 0x000fc40000410000 */
[----:B------:R-:W-:Y:S02]  /*69a0*/  FFMA.FTZ R19, R166, UR43, R19 ;  /* 0x0000002ba6137c23 */ /* 0x000fe40008010013 */
[----:B------:R-:W-:Y:S01]  /*69b0*/  FMUL.FTZ R21, R175, UR43 ;  /* 0x0000002baf157c20 */ /* 0x000fe20008410000 */
[----:B------:R-:W-:Y:S01]  /*69c0*/  HADD2.F32 R174, -RZ, R26.H0_H0 ;  /* 0x2000001affae7230 */ /* 0x000fe20000004100 */
[C---:B------:R-:W-:Y:S01]  /*69d0*/  FMUL.FTZ R173, R172.reuse, R17 ;  /* 0x00000011acad7220 */ /* 0x040fe20000410000 */
[----:B------:R-:W-:Y:S01]  /*69e0*/  HADD2.F32 R178, -RZ, R27.H1_H1 ;  /* 0x3000001bffb27230 */ /* 0x000fe20000004100 */
[----:B------:R-:W-:Y:S01]  /*69f0*/  FMUL.FTZ R172, R172, R19 ;  /* 0x00000013acac7220 */ /* 0x000fe20000410000 */
[----:B------:R-:W-:Y:S01]  /*6a00*/  HADD2.F32 R179, -RZ, R28.H1_H1 ;  /* 0x3000001cffb37230 */ /* 0x000fe20000004100 */
[----:B------:R-:W-:Y:S02]  /*6a10*/  FADD.FTZ R170, R71, R71 ;  /* 0x0000004747aa7221 */ /* 0x000fe40000010000 */
[----:B------:R-:W-:-:S02]  /*6a20*/  FFMA.FTZ R21, R24, UR42, -R21 ;  /* 0x0000002a18157c23 */ /* 0x000fc40008010815 */
[C---:B------:R-:W-:Y:S02]  /*6a30*/  FMUL.FTZ R17, R177.reuse, UR43 ;  /* 0x0000002bb1117c20 */ /* 0x040fe40008410000 */
[----:B------:R-:W-:Y:S01]  /*6a40*/  FMUL.FTZ R19, R177, UR42 ;  /* 0x0000002ab1137c20 */ /* 0x000fe20008410000 */
[----:B------:R-:W-:Y:S01]  /*6a50*/  ISETP.NE.AND P0, PT, R101, 0x3f, PT ;  /* 0x0000003f6500780c */ /* 0x000fe20003f05270 */
[----:B------:R-:W-:Y:S01]  /*6a60*/  HADD2.F32 R176, -RZ, R27.H0_H0 ;  /* 0x2000001bffb07230 */ /* 0x000fe20000004100 */
[----:B------:R-:W-:Y:S01]  /*6a70*/  FMUL.FTZ R171, R170, R21 ;  /* 0x00000015aaab7220 */ /* 0x000fe20000410000 */
[----:B------:R-:W-:Y:S01]  /*6a80*/  HADD2.F32 R28, -RZ, R28.H0_H0 ;  /* 0x2000001cff1c7230 */ /* 0x000fe20000004100 */
[----:B------:R-:W-:Y:S02]  /*6a90*/  FADD.FTZ R27, R70, R70 ;  /* 0x00000046461b7221 */ /* 0x000fe40000010000 */
[C---:B------:R-:W-:Y:S02]  /*6aa0*/  FFMA.FTZ R16, R174.reuse, UR42, -R17 ;  /* 0x0000002aae107c23 */ /* 0x040fe40008010811 */
[----:B------:R-:W-:-:S02]  /*6ab0*/  FFMA.FTZ R18, R174, UR43, R19 ;  /* 0x0000002bae127c23 */ /* 0x000fc40008010013 */
[----:B------:R-:W-:Y:S02]  /*6ac0*/  FMUL.FTZ R21, R178, UR43 ;  /* 0x0000002bb2157c20 */ /* 0x000fe40008410000 */
[C---:B------:R-:W-:Y:S02]  /*6ad0*/  FMUL.FTZ R17, R179.reuse, UR43 ;  /* 0x0000002bb3117c20 */ /* 0x040fe40008410000 */
[----:B------:R-:W-:Y:S02]  /*6ae0*/  FMUL.FTZ R19, R179, UR42 ;  /* 0x0000002ab3137c20 */ /* 0x000fe40008410000 */
[C---:B------:R-:W-:Y:S02]  /*6af0*/  FMUL.FTZ R169, R27.reuse, R16 ;  /* 0x000000101ba97220 */ /* 0x040fe40000410000 */
[----:B------:R-:W-:Y:S02]  /*6b00*/  FFMA.FTZ R26, R176, UR42, -R21 ;  /* 0x0000002ab01a7c23 */ /* 0x000fe40008010815 */
[----:B------:R-:W-:-:S02]  /*6b10*/  FMUL.FTZ R27, R27, R18 ;  /* 0x000000121b1b7220 */ /* 0x000fc40000410000 */
[----:B------:R-:W-:Y:S02]  /*6b20*/  FADD.FTZ R16, R68, R68 ;  /* 0x0000004444107221 */ /* 0x000fe40000010000 */
[C---:B------:R-:W-:Y:S02]  /*6b30*/  FFMA.FTZ R17, R28.reuse, UR42, -R17 ;  /* 0x0000002a1c117c23 */ /* 0x040fe40008010811 */
[----:B------:R-:W-:Y:S02]  /*6b40*/  FFMA.FTZ R19, R28, UR43, R19 ;  /* 0x0000002b1c137c23 */ /* 0x000fe40008010013 */
[C---:B------:R-:W-:Y:S02]  /*6b50*/  FMUL.FTZ R21, R105.reuse, R3 ;  /* 0x0000000369157220 */ /* 0x040fe40000410000 */
[----:B------:R-:W-:Y:S01]  /*6b60*/  FMUL.FTZ R18, R105, R2 ;  /* 0x0000000269127220 */ /* 0x000fe20000410000 */
[--C-:B------:R-:W-:Y:S02]  /*6b70*/  HADD2.F32 R181, -RZ, R30.reuse.H0_H0 ;  /* 0x2000001effb57230 */ /* 0x100fe40000004100 */
[----:B------:R-:W-:Y:S01]  /*6b80*/  HADD2.F32 R182, -RZ, R30.H1_H1 ;  /* 0x3000001effb67230 */ /* 0x000fe20000004100 */
[----:B------:R-:W-:Y:S01]  /*6b90*/  FMUL.FTZ R30, R16, R17 ;  /* 0x00000011101e7220 */ /* 0x000fe20000410000 */
[----:B------:R-:W-:-:S02]  /*6ba0*/  HADD2.F32 R183, -RZ, R31.H0_H0 ;  /* 0x2000001fffb77230 */ /* 0x000fc40000004100 */
        /* <DEDUP_REMOVED lines=44> */
.L_x_6864:
[----:B01----:R-:W-:Y:S05]  /*6e70*/  BSYNC B0 ;  /* 0x0000000000007941 */ /* 0x003fea0003800000 */
.L_x_6863:
        /* <DEDUP_REMOVED lines=36> */
.L_x_6971:
        /* <DEDUP_REMOVED lines=68> */
.L_x_6972:
[----:B------:R-:W-:Y:S01]  /*7500*/  MOV R211, R18 ;  /* 0x0000001200d37202 */ /* 0x000fe20000000f00 */
[-C--:B---3--:R-:W-:Y:S01]  /*7510*/  FMUL.FTZ R16, R212, R207.reuse ;  /* 0x000000cfd4107220 */ /* 0x088fe20000410000 */
[----:B------:R-:W-:Y:S01]  /*7520*/  ISETP.GE.AND P0, PT, R102, 0x10, PT ;  /* 0x000000106600780c */ /* 0x000fe20003f06270 */
[----:B--2---:R-:W-:Y:S01]  /*7530*/  FMUL.FTZ R17, R20, R207 ;  /* 0x000000cf14117220 */ /* 0x004fe20000410000 */
[----:B------:R-:W-:Y:S01]  /*7540*/  MOV R209, R23 ;  /* 0x0000001700d17202 */ /* 0x000fe20000000f00 */
[----:B----4-:R-:W-:-:S02]  /*7550*/  FFMA.FTZ R16, R21, R211, R16 ;  /* 0x000000d315107223 */ /* 0x010fc40000010010 */
[----:B------:R-:W-:Y:S02]  /*7560*/  FMUL.FTZ R21, R21, R207 ;  /* 0x000000cf15157220 */ /* 0x000fe40000410000 */
[C---:B01----:R-:W-:Y:S02]  /*7570*/  FFMA.FTZ R18, R210.reuse, R211, R17 ;  /* 0x000000d3d2127223 */ /* 0x043fe40000010011 */
        /* <DEDUP_REMOVED lines=12> */
[----:B-----5:R-:W-:Y:S05]  /*7640*/  CALL.REL.NOINC `($__internal_166_$__cuda_sm70_shflsync_idx_p) ;  /* 0x000094c000007944 */ /* 0x020fea0003c00000 */
.L_x_6869:
[----:B------:R-:W-:Y:S05]  /*7650*/  BRA.CONV ~URZ, `(.L_x_6870) ;  /* 0x000000637f007947 */ /* 0x000fea000b800000 */
[----:B0-----:R-:W-:Y:S01]  /*7660*/  HFMA2.MMA R21, -RZ, RZ, 0, 1.847743988037109375e-06 ;  /* 0x0000001fff157435 */ /* 0x001fe200000001ff */
[----:B------:R-:W-:Y:S02]  /*7670*/  MOV R19, R207 ;  /* 0x000000cf00137202 */ /* 0x000fe40000000f00 */
[----:B------:R-:W-:-:S02]  /*7680*/  MOV R20, 0x1f ;  /* 0x0000001f00147802 */ /* 0x000fc40000000f00 */
[----:B-1----:R-:W-:Y:S02]  /*7690*/  MOV R18, 0xffffffff ;  /* 0xffffffff00127802 */ /* 0x002fe40000000f00 */
[----:B------:R-:W-:Y:S02]  /*76a0*/  MOV R16, 0x76c0 ;  /* 0x000076c000107802 */ /* 0x000fe40000000f00 */
[----:B-----5:R-:W-:Y:S05]  /*76b0*/  CALL.REL.NOINC `($__internal_166_$__cuda_sm70_shflsync_idx_p) ;  /* 0x0000945000007944 */ /* 0x020fea0003c00000 */
.L_x_6870:
[----:B------:R-:W-:Y:S05]  /*76c0*/  BRA.CONV ~URZ, `(.L_x_6871) ;  /* 0x000000637f007947 */ /* 0x000fea000b800000 */
[----:B0-----:R-:W-:Y:S01]  /*76d0*/  HFMA2.MMA R21, -RZ, RZ, 0, 1.847743988037109375e-06 ;  /* 0x0000001fff157435 */ /* 0x001fe200000001ff */
[----:B------:R-:W-:Y:S02]  /*76e0*/  MOV R19, R22 ;  /* 0x0000001600137202 */ /* 0x000fe40000000f00 */
[----:B------:R-:W-:Y:S02]  /*76f0*/  MOV R20, 0x1f ;  /* 0x0000001f00147802 */ /* 0x000fe40000000f00 */
[----:B-1----:R-:W-:Y:S02]  /*7700*/  MOV R18, 0xffffffff ;  /* 0xffffffff00127802 */ /* 0x002fe40000000f00 */
[----:B------:R-:W-:Y:S02]  /*7710*/  MOV R16, 0x7730 ;  /* 0x0000773000107802 */ /* 0x000fe40000000f00 */
[----:B-----5:R-:W-:Y:S05]  /*7720*/  CALL.REL.NOINC `($__internal_166_$__cuda_sm70_shflsync_idx_p) ;  /* 0x000093e000007944 */ /* 0x020fea0003c00000 */
.L_x_6871:
[----:B------:R-:W-:Y:S05]  /*7730*/  BRA.CONV ~URZ, `(.L_x_6872) ;  /* 0x000000637f007947 */ /* 0x000fea000b800000 */
[----:B0-----:R-:W-:Y:S01]  /*7740*/  HFMA2.MMA R21, -RZ, RZ, 0, 1.847743988037109375e-06 ;  /* 0x0000001fff157435 */ /* 0x001fe200000001ff */
[----:B------:R-:W-:-:S02]  /*7750*/  MOV R19, R209 ;  /* 0x000000d100137202 */ /* 0x000fc40000000f00 */
[----:B------:R-:W-:Y:S02]  /*7760*/  MOV R20, 0x1f ;  /* 0x0000001f00147802 */ /* 0x000fe40000000f00 */
[----:B-1----:R-:W-:Y:S02]  /*7770*/  MOV R18, 0xffffffff ;  /* 0xffffffff00127802 */ /* 0x002fe40000000f00 */
[----:B------:R-:W-:Y:S02]  /*7780*/  MOV R16, 0x77a0 ;  /* 0x000077a000107802 */ /* 0x000fe40000000f00 */
[----:B-----5:R-:W-:Y:S05]  /*7790*/  CALL.REL.NOINC `($__internal_166_$__cuda_sm70_shflsync_idx_p) ;  /* 0x0000937000007944 */ /* 0x020fea0003c00000 */
.L_x_6872:
        /* <DEDUP_REMOVED lines=8> */
[----:B------:R-:W0:Y:S02]  /*7820*/  SHFL.UP PT, R209, R209, 0x1, RZ ;  /* 0x04200000d1d17989 */ /* 0x000e2400000e00ff */
.L_x_6973:
        /* <DEDUP_REMOVED lines=23> */
.L_x_6866:
[----:B------:R-:W-:Y:S05]  /*79a0*/  BSYNC B0 ;  /* 0x0000000000007941 */ /* 0x000fea0003800000 */
.L_x_6865:
[----:B------:R-:W-:Y:S01]  /*79b0*/  WARPSYNC 0xffffffff ;  /* 0xffffffff00007948 */ /* 0x000fe20003800000 */
[----:B------:R-:W-:Y:S01]  /*79c0*/  BAR.SYNC.DEFER_BLOCKING 0x0 ;  /* 0x0000000000007b1d */ /* 0x000fe20000010000 */
[-C--:B-1---5:R-:W-:Y:S01]  /*79d0*/  FMUL.FTZ R12, R105, R190.reuse ;  /* 0x000000be690c7220 */ /* 0x0a2fe20000410000 */
[----:B------:R-:W-:Y:S01]  /*79e0*/  MOV R13, UR29 ;  /* 0x0000001d000d7c02 */ /* 0x000fe20008000f00 */
[C---:B------:R-:W-:Y:S01]  /*79f0*/  FMUL.FTZ R14, R106.reuse, R190 ;  /* 0x000000be6a0e7220 */ /* 0x040fe20000410000 */
        /* <DEDUP_REMOVED lines=41> */
[----:B------:R-:W-:Y:S02]  /*7c90*/  FFMA.FTZ R16, R112, R15, -R16 ;  /* 0x0000000f70107223 */ /* 0x000fe40000010810 */
[C---:B------:R-:W-:Y:S02]  /*7ca0*/  FMUL.FTZ R15, R113.reuse, -R17 ;  /* 0x80000011710f7220 */ /* 0x040fe40000410000 */
[----:B------:R-:W-:Y:S02]  /*7cb0*/  FADD.FTZ R19, R26, R19 ;  /* 0x000000131a137221 */ /* 0x000fe40000010000 */
[C---:B------:R-:W-:Y:S02]  /*7cc0*/  FMUL.FTZ R18, R113.reuse, -R20 ;  /* 0x8000001471127220 */ /* 0x040fe40000410000 */
[----:B------:R-:W-:-:S02]  /*7cd0*/  FMUL.FTZ R14, R113, -R16 ;  /* 0x80000010710e7220 */ /* 0x000fc40000410000 */
[C---:B------:R-:W-:Y:S02]  /*7ce0*/  FFMA.FTZ R16, R114.reuse, R16, -R15 ;  /* 0x0000001072107223 */ /* 0x040fe4000001080f */
[C---:B------:R-:W-:Y:S02]  /*7cf0*/  FFMA.FTZ R18, R114.reuse, R19, -R18 ;  /* 0x0000001372127223 */ /* 0x040fe40000010812 */
[----:B0-----:R-:W-:Y:S02]  /*7d00*/  FMUL.FTZ R15, R33, R13 ;  /* 0x0000000d210f7220 */ /* 0x001fe40000410000 */
[----:B------:R-:W-:Y:S02]  /*7d10*/  FMUL.FTZ R19, R113, -R19 ;  /* 0x8000001371137220 */ /* 0x000fe40000410000 */
[----:B------:R-:W-:Y:S02]  /*7d20*/  FMUL.FTZ R33, R33, R12 ;  /* 0x0000000c21217220 */ /* 0x000fe40000410000 */
[----:B------:R-:W-:-:S02]  /*7d30*/  FFMA.FTZ R14, R114, R17, R14 ;  /* 0x00000011720e7223 */ /* 0x000fc4000001000e */
[----:B------:R-:W-:Y:S02]  /*7d40*/  FFMA.FTZ R20, R114, R20, R19 ;  /* 0x0000001472147223 */ /* 0x000fe40000010013 */
[C---:B------:R-:W-:Y:S02]  /*7d50*/  FFMA.FTZ R33, R32.reuse, R13, R33 ;  /* 0x0000000d20217223 */ /* 0x040fe40000010021 */
[----:B------:R-:W-:Y:S02]  /*7d60*/  FMUL.FTZ R13, R115, -R14 ;  /* 0x8000000e730d7220 */ /* 0x000fe40000410000 */
[----:B------:R-:W-:Y:S02]  /*7d70*/  FADD.FTZ R20, -R27, R20 ;  /* 0x000000141b147221 */ /* 0x000fe40000010100 */
[----:B------:R-:W-:Y:S02]  /*7d80*/  FFMA.FTZ R15, R32, R12, -R15 ;  /* 0x0000000c200f7223 */ /* 0x000fe4000001080f */
[----:B------:R-:W-:-:S02]  /*7d90*/  FFMA.FTZ R17, R116, R16, -R13 ;  /* 0x0000001074117223 */ /* 0x000fc4000001080d */
[----:B------:R-:W-:Y:S02]  /*7da0*/  FMUL.FTZ R13, R115, -R16 ;  /* 0x80000010730d7220 */ /* 0x000fe40000410000 */
[----:B------:R-:W-:Y:S02]  /*7db0*/  FADD.FTZ R206, RZ, R33 ;  /* 0x00000021ffce7221 */ /* 0x000fe40000010000 */
[----:B------:R-:W-:Y:S02]  /*7dc0*/  FADD.FTZ R18, R169, R18 ;  /* 0x00000012a9127221 */ /* 0x000fe40000010000 */
[----:B------:R-:W-:Y:S02]  /*7dd0*/  FMUL.FTZ R19, R115, -R20 ;  /* 0x8000001473137220 */ /* 0x000fe40000410000 */
[----:B------:R-:W-:Y:S02]  /*7de0*/  FADD.FTZ R208, R208, R15 ;  /* 0x0000000fd0d07221 */ /* 0x000fe40000010000 */
[----:B------:R-:W-:-:S02]  /*7df0*/  FFMA.FTZ R14, R116, R14, R13 ;  /* 0x0000000e740e7223 */ /* 0x000fc4000001000d */
[----:B------:R-:W-:Y:S02]  /*7e00*/  FMUL.FTZ R13, R133, R206 ;  /* 0x000000ce850d7220 */ /* 0x000fe40000410000 */
[-C--:B------:R-:W-:Y:S02]  /*7e10*/  FFMA.FTZ R16, R116, R18.reuse, -R19 ;  /* 0x0000001274107223 */ /* 0x080fe40000010813 */
[----:B------:R-:W-:Y:S02]  /*7e20*/  FMUL.FTZ R19, R115, -R18 ;  /* 0x8000001273137220 */ /* 0x000fe40000410000 */
[-C--:B------:R-:W-:Y:S02]  /*7e30*/  FMUL.FTZ R15, R133, R208.reuse ;  /* 0x000000d0850f7220 */ /* 0x080fe40000410000 */
        /* <DEDUP_REMOVED lines=9> */
[----:B------:R-:W-:Y:S02]  /*7ed0*/  FMUL.FTZ R13, R131, R205 ;  /* 0x000000cd830d7220 */ /* 0x000fe40000410000 */
[----:B------:R-:W-:Y:S02]  /*7ee0*/  FADD.FTZ R16, R171, R16 ;  /* 0x00000010ab107221 */ /* 0x000fe40000010000 */
[----:B------:R-:W-:Y:S02]  /*7ef0*/  FMUL.FTZ R21, R117, -R19 ;  /* 0x8000001375157220 */ /* 0x000fe40000410000 */
[----:B------:R-:W-:Y:S02]  /*7f00*/  FMUL.FTZ R12, R131, R32 ;  /* 0x00000020830c7220 */ /* 0x000fe40000410000 */
[----:B------:R-:W-:-:S02]  /*7f10*/  FFMA.FTZ R17, R118, R14, R17 ;  /* 0x0000000e76117223 */ /* 0x000fc40000010011 */
[----:B------:R-:W-:Y:S02]  /*7f20*/  FFMA.FTZ R13, R132, R32, R13 ;  /* 0x00000020840d7223 */ /* 0x000fe4000001000d */
[-C--:B------:R-:W-:Y:S02]  /*7f30*/  FFMA.FTZ R14, R118, R16.reuse, -R21 ;  /* 0x00000010760e7223 */ /* 0x080fe40000010815 */
[----:B------:R-:W-:Y:S02]  /*7f40*/  FMUL.FTZ R16, R117, -R16 ;  /* 0x8000001075107220 */ /* 0x000fe40000410000 */
[----:B------:R-:W-:Y:S02]  /*7f50*/  FFMA.FTZ R12, R132, R205, -R12 ;  /* 0x000000cd840c7223 */ /* 0x000fe4000001080c */
[----:B------:R-:W-:Y:S02]  /*7f60*/  FADD.FTZ R33, RZ, R13 ;  /* 0x0000000dff217221 */ /* 0x000fe40000010000 */
[----:B------:R-:W-:-:S02]  /*7f70*/  FFMA.FTZ R19, R118, R19, R16 ;  /* 0x0000001376137223 */ /* 0x000fc40000010010 */
[----:B------:R-:W-:Y:S02]  /*7f80*/  FADD.FTZ R210, R203, R12 ;  /* 0x0000000ccbd27221 */ /* 0x000fe40000010000 */
[C---:B------:R-:W-:Y:S02]  /*7f90*/  FMUL.FTZ R13, R129.reuse, R33 ;  /* 0x00000021810d7220 */ /* 0x040fe40000410000 */
[----:B------:R-:W-:Y:S02]  /*7fa0*/  FADD.FTZ R19, -R172, R19 ;  /* 0x00000013ac137221 */ /* 0x000fe40000010100 */
[-C--:B------:R-:W-:Y:S02]  /*7fb0*/  FMUL.FTZ R12, R129, R210.reuse ;  /* 0x000000d2810c7220 */ /* 0x080fe40000410000 */
[----:B------:R-:W-:Y:S02]  /*7fc0*/  FMUL.FTZ R18, R119, -R17 ;  /* 0x8000001177127220 */ /* 0x000fe40000410000 */
[----:B------:R-:W-:-:S02]  /*7fd0*/  FFMA.FTZ R13, R130, R210, -R13 ;  /* 0x000000d2820d7223 */ /* 0x000fc4000001080d */
[----:B------:R-:W-:Y:S02]  /*7fe0*/  FADD.FTZ R14, R173, R14 ;  /* 0x0000000ead0e7221 */ /* 0x000fe40000010000 */
[C---:B------:R-:W-:Y:S02]  /*7ff0*/  FMUL.FTZ R21, R119.reuse, -R19 ;  /* 0x8000001377157220 */ /* 0x040fe40000410000 */
[----:B------:R-:W-:Y:S02]  /*8000*/  FFMA.FTZ R12, R130, R33, R12 ;  /* 0x00000021820c7223 */ /* 0x000fe4000001000c */
[-C--:B------:R-:W-:Y:S02]  /*8010*/  FFMA.FTZ R18, R120, R15.reuse, -R18 ;  /* 0x0000000f78127223 */ /* 0x080fe40000010812 */
[----:B------:R-:W-:Y:S02]  /*8020*/  FADD.FTZ R207, R202, R13 ;  /* 0x0000000dcacf7221 */ /* 0x000fe40000010000 */
[----:B------:R-:W-:-:S02]  /*8030*/  FMUL.FTZ R15, R119, -R15 ;  /* 0x8000000f770f7220 */ /* 0x000fc40000410000 */
[CC--:B------:R-:W-:Y:S02]  /*8040*/  FFMA.FTZ R16, R120.reuse, R14.reuse, -R21 ;  /* 0x0000000e78107223 */ /* 0x0c0fe40000010815 */
[----:B------:R-:W-:Y:S02]  /*8050*/  FMUL.FTZ R14, R119, -R14 ;  /* 0x8000000e770e7220 */ /* 0x000fe40000410000 */
[----:B------:R-:W-:Y:S02]  /*8060*/  FADD.FTZ R203, RZ, R12 ;  /* 0x0000000cffcb7221 */ /* 0x000fe40000010000 */
[----:B------:R-:W-:Y:S02]  /*8070*/  FMUL.FTZ R13, R127, R207 ;  /* 0x000000cf7f0d7220 */ /* 0x000fe40000410000 */
[C---:B------:R-:W-:Y:S02]  /*8080*/  FFMA.FTZ R15, R120.reuse, R17, R15 ;  /* 0x00000011780f7223 */ /* 0x040fe4000001000f */
[----:B------:R-:W-:-:S02]  /*8090*/  FFMA.FTZ R19, R120, R19, R14 ;  /* 0x0000001378137223 */ /* 0x000fc4000001000e */
[-C--:B------:R-:W-:Y:S02]  /*80a0*/  FMUL.FTZ R12, R127, R203.reuse ;  /* 0x000000cb7f0c7220 */ /* 0x080fe40000410000 */
[----:B------:R-:W-:Y:S02]  /*80b0*/  FFMA.FTZ R13, R128, R203, R13 ;  /* 0x000000cb800d7223 */ /* 0x000fe4000001000d */
[----:B------:R-:W-:Y:S02]  /*80c0*/  FMUL.FTZ R17, R121, -R15 ;  /* 0x8000000f79117220 */ /* 0x000fe40000410000 */
[----:B------:R-:W-:Y:S02]  /*80d0*/  FADD.FTZ R19, -R154, R19 ;  /* 0x000000139a137221 */ /* 0x000fe40000010100 */
[----:B------:R-:W-:Y:S02]  /*80e0*/  FFMA.FTZ R12, R128, R207, -R12 ;  /* 0x000000cf800c7223 */ /* 0x000fe4000001080c */
[----:B------:R-:W-:-:S02]  /*80f0*/  FADD.FTZ R202, RZ, R13 ;  /* 0x0000000dffca7221 */ /* 0x000fc40000010000 */
[-C--:B------:R-:W-:Y:S02]  /*8100*/  FFMA.FTZ R17, R122, R18.reuse, -R17 ;  /* 0x000000127a117223 */ /* 0x080fe40000010811 */
[----:B------:R-:W-:Y:S02]  /*8110*/  FMUL.FTZ R18, R121, -R18 ;  /* 0x8000001279127220 */ /* 0x000fe40000410000 */
[----:B------:R-:W-:Y:S02]  /*8120*/  FADD.FTZ R16, R155, R16 ;  /* 0x000000109b107221 */ /* 0x000fe40000010000 */
[----:B------:R-:W-:Y:S02]  /*8130*/  FMUL.FTZ R21, R121, -R19 ;  /* 0x8000001379157220 */ /* 0x000fe40000410000 */
[----:B------:R-:W-:Y:S02]  /*8140*/  FADD.FTZ R212, R201, R12 ;  /* 0x0000000cc9d47221 */ /* 0x000fe40000010000 */
[----:B------:R-:W-:-:S02]  /*8150*/  FMUL.FTZ R13, R125, R202 ;  /* 0x000000ca7d0d7220 */ /* 0x000fc40000410000 */
[C---:B------:R-:W-:Y:S02]  /*8160*/  FFMA.FTZ R18, R122.reuse, R15, R18 ;  /* 0x0000000f7a127223 */ /* 0x040fe40000010012 */
[----:B------:R-:W-:Y:S02]  /*8170*/  FFMA.FTZ R12, R122, R16, -R21 ;  /* 0x000000107a0c7223 */ /* 0x000fe40000010815 */
[----:B------:R-:W-:Y:S02]  /*8180*/  FMUL.FTZ R15, R125, R212 ;  /* 0x000000d47d0f7220 */ /* 0x000fe40000410000 */
[----:B------:R-:W-:Y:S02]  /*8190*/  FMUL.FTZ R16, R121, -R16 ;  /* 0x8000001079107220 */ /* 0x000fe40000410000 */
[C---:B------:R-:W-:Y:S02]  /*81a0*/  FFMA.FTZ R13, R126.reuse, R212, -R13 ;  /* 0x000000d47e0d7223 */ /* 0x040fe4000001080d */
[----:B------:R-:W-:-:S02]  /*81b0*/  FFMA.FTZ R15, R126, R202, R15 ;  /* 0x000000ca7e0f7223 */ /* 0x000fc4000001000f */
[----:B------:R-:W-:Y:S02]  /*81c0*/  FFMA.FTZ R19, R122, R19, R16 ;  /* 0x000000137a137223 */ /* 0x000fe40000010010 */
[----:B------:R-:W-:Y:S02]  /*81d0*/  FADD.FTZ R209, R200, R13 ;  /* 0x0000000dc8d17221 */ /* 0x000fe40000010000 */
[C---:B------:R-:W-:Y:S02]  /*81e0*/  FMUL.FTZ R14, R123.reuse, -R18 ;  /* 0x800000127b0e7220 */ /* 0x040fe40000410000 */
[----:B------:R-:W-:Y:S02]  /*81f0*/  FADD.FTZ R201, RZ, R15 ;  /* 0x0000000fffc97221 */ /* 0x000fe40000010000 */
[----:B------:R-:W-:Y:S02]  /*8200*/  FADD.FTZ R19, -R156, R19 ;  /* 0x000000139c137221 */ /* 0x000fe40000010100 */
[----:B------:R-:W-:-:S02]  /*8210*/  FMUL.FTZ R13, R123, R209 ;  /* 0x000000d17b0d7220 */ /* 0x000fc40000410000 */
[CC--:B------:R-:W-:Y:S02]  /*8220*/  FFMA.FTZ R16, R124.reuse, R17.reuse, -R14 ;  /* 0x000000117c107223 */ /* 0x0c0fe4000001080e */
[----:B------:R-:W-:Y:S02]  /*8230*/  FMUL.FTZ R17, R123, -R17 ;  /* 0x800000117b117220 */ /* 0x000fe40000410000 */
[----:B------:R-:W-:Y:S02]  /*8240*/  FADD.FTZ R14, R157, R12 ;  /* 0x0000000c9d0e7221 */ /* 0x000fe40000010000 */
[C---:B------:R-:W-:Y:S02]  /*8250*/  FMUL.FTZ R12, R123.reuse, R201 ;  /* 0x000000c97b0c7220 */ /* 0x040fe40000410000 */
[----:B------:R-:W-:Y:S02]  /*8260*/  FMUL.FTZ R15, R123, -R19 ;  /* 0x800000137b0f7220 */ /* 0x000fe40000410000 */
[----:B------:R-:W-:-:S02]  /*8270*/  FFMA.FTZ R13, R124, R201, R13 ;  /* 0x000000c97c0d7223 */ /* 0x000fc4000001000d */
[C---:B------:R-:W-:Y:S02]  /*8280*/  FFMA.FTZ R17, R124.reuse, R18, R17 ;  /* 0x000000127c117223 */ /* 0x040fe40000010011 */
[C---:B------:R-:W-:Y:S02]  /*8290*/  FFMA.FTZ R12, R124.reuse, R209, -R12 ;  /* 0x000000d17c0c7223 */ /* 0x040fe4000001080c */
[-C--:B------:R-:W-:Y:S02]  /*82a0*/  FFMA.FTZ R18, R124, R14.reuse, -R15 ;  /* 0x0000000e7c127223 */ /* 0x080fe4000001080f */
[----:B------:R-:W-:Y:S02]  /*82b0*/  FADD.FTZ R200, RZ, R13 ;  /* 0x0000000dffc87221 */ /* 0x000fe40000010000 */
[----:B------:R-:W-:Y:S02]  /*82c0*/  FMUL.FTZ R14, R123, -R14 ;  /* 0x8000000e7b0e7220 */ /* 0x000fe40000410000 */
[----:B------:R-:W-:-:S02]  /*82d0*/  FMUL.FTZ R15, R125, -R17 ;  /* 0x800000117d0f7220 */ /* 0x000fc40000410000 */
[----:B------:R-:W-:Y:S02]  /*82e0*/  FADD.FTZ R214, R199, R12 ;  /* 0x0000000cc7d67221 */ /* 0x000fe40000010000 */
[C---:B------:R-:W-:Y:S02]  /*82f0*/  FMUL.FTZ R13, R121.reuse, R200 ;  /* 0x000000c8790d7220 */ /* 0x040fe40000410000 */
[----:B------:R-:W-:Y:S02]  /*8300*/  FFMA.FTZ R19, R124, R19, R14 ;  /* 0x000000137c137223 */ /* 0x000fe4000001000e */
[----:B------:R-:W-:Y:S02]  /*8310*/  FFMA.FTZ R14, R126, R16, -R15 ;  /* 0x000000107e0e7223 */ /* 0x000fe4000001080f */
[-C--:B------:R-:W-:Y:S02]  /*8320*/  FMUL.FTZ R15, R121, R214.reuse ;  /* 0x000000d6790f7220 */ /* 0x080fe40000410000 */
[----:B------:R-:W-:-:S02]  /*8330*/  FFMA.FTZ R13, R122, R214, -R13 ;  /* 0x000000d67a0d7223 */ /* 0x000fc4000001080d */
[----:B------:R-:W-:Y:S02]  /*8340*/  FFMA.FTZ R15, R122, R200, R15 ;  /* 0x000000c87a0f7223 */ /* 0x000fe4000001000f */
[----:B------:R-:W-:Y:S02]  /*8350*/  FADD.FTZ R211, R198, R13 ;  /* 0x0000000dc6d37221 */ /* 0x000fe40000010000 */
[----:B------:R-:W-:Y:S02]  /*8360*/  FADD.FTZ R19, -R158, R19 ;  /* 0x000000139e137221 */ /* 0x000fe40000010100 */
[----:B------:R-:W-:Y:S02]  /*8370*/  FADD.FTZ R198, RZ, R15 ;  /* 0x0000000fffc67221 */ /* 0x000fe40000010000 */
[----:B------:R-:W-:Y:S02]  /*8380*/  FMUL.FTZ R13, R119, R211 ;  /* 0x000000d3770d7220 */ /* 0x000fe40000410000 */
[----:B------:R-:W-:-:S02]  /*8390*/  FADD.FTZ R18, R159, R18 ;  /* 0x000000129f127221 */ /* 0x000fc40000010000 */
[----:B------:R-:W-:Y:S02]  /*83a0*/  FMUL.FTZ R21, R125, -R19 ;  /* 0x800000137d157220 */ /* 0x000fe40000410000 */
[-C--:B------:R-:W-:Y:S02]  /*83b0*/  FMUL.FTZ R12, R119, R198.reuse ;  /* 0x000000c6770c7220 */ /* 0x080fe40000410000 */
[----:B------:R-:W-:Y:S02]  /*83c0*/  FFMA.FTZ R13, R120, R198, R13 ;  /* 0x000000c6780d7223 */ /* 0x000fe4000001000d */
[-C--:B------:R-:W-:Y:S02]  /*83d0*/  FFMA.FTZ R20, R126, R18.reuse, -R21 ;  /* 0x000000127e147223 */ /* 0x080fe40000010815 */
[----:B------:R-:W-:Y:S02]  /*83e0*/  FFMA.FTZ R12, R120, R211, -R12 ;  /* 0x000000d3780c7223 */ /* 0x000fe4000001080c */
[----:B------:R-:W-:-:S02]  /*83f0*/  FMUL.FTZ R18, R125, -R18 ;  /* 0x800000127d127220 */ /* 0x000fc40000410000 */
[----:B------:R-:W-:Y:S02]  /*8400*/  FADD.FTZ R199, RZ, R13 ;  /* 0x0000000dffc77221 */ /* 0x000fe40000010000 */
[----:B------:R-:W-:Y:S02]  /*8410*/  FMUL.FTZ R16, R125, -R16 ;  /* 0x800000107d107220 */ /* 0x000fe40000410000 */
[----:B------:R-:W-:Y:S02]  /*8420*/  FADD.FTZ R213, R197, R12 ;  /* 0x0000000cc5d57221 */ /* 0x000fe40000010000 */
[C---:B------:R-:W-:Y:S02]  /*8430*/  FFMA.FTZ R19, R126.reuse, R19, R18 ;  /* 0x000000137e137223 */ /* 0x040fe40000010012 */
[----:B------:R-:W-:Y:S02]  /*8440*/  FMUL.FTZ R12, R117, R199 ;  /* 0x000000c7750c7220 */ /* 0x000fe40000410000 */
[----:B------:R-:W-:-:S02]  /*8450*/  FFMA.FTZ R16, R126, R17, R16 ;  /* 0x000000117e107223 */ /* 0x000fc40000010010 */
[----:B------:R-:W-:Y:S02]  /*8460*/  FADD.FTZ R19, -R160, R19 ;  /* 0x00000013a0137221 */ /* 0x000fe40000010100 */
[-C--:B------:R-:W-:Y:S02]  /*8470*/  FFMA.FTZ R215, R118, R213.reuse, -R12 ;  /* 0x000000d576d77223 */ /* 0x080fe4000001080c */
[----:B------:R-:W-:Y:S02]  /*8480*/  FMUL.FTZ R15, R127, -R14 ;  /* 0x8000000e7f0f7220 */ /* 0x000fe40000410000 */
[----:B------:R-:W-:Y:S02]  /*8490*/  FMUL.FTZ R12, R117, R213 ;  /* 0x000000d5750c7220 */ /* 0x000fe40000410000 */
[----:B------:R-:W-:Y:S02]  /*84a0*/  FMUL.FTZ R17, R127, -R16 ;  /* 0x800000107f117220 */ /* 0x000fe40000410000 */
[----:B------:R-:W-:-:S02]  /*84b0*/  FADD.FTZ R20, R161, R20 ;  /* 0x00000014a1147221 */ /* 0x000fc40000010000 */
[----:B------:R-:W-:Y:S02]  /*84c0*/  FMUL.FTZ R13, R127, -R19 ;  /* 0x800000137f0d7220 */ /* 0x000fe40000410000 */
[----:B------:R-:W-:Y:S02]  /*84d0*/  FFMA.FTZ R15, R128, R16, R15 ;  /* 0x00000010800f7223 */ /* 0x000fe4000001000f */
[----:B------:R-:W-:Y:S02]  /*84e0*/  FFMA.FTZ R12, R118, R199, R12 ;  /* 0x000000c7760c7223 */ /* 0x000fe4000001000c */
[C---:B------:R-:W-:Y:S02]  /*84f0*/  FFMA.FTZ R17, R128.reuse, R14, -R17 ;  /* 0x0000000e80117223 */ /* 0x040fe40000010811 */
[----:B------:R-:W-:Y:S02]  /*8500*/  FFMA.FTZ R14, R128, R20, -R13 ;  /* 0x00000014800e7223 */ /* 0x000fe4000001080d */
[----:B------:R-:W-:-:S02]  /*8510*/  FADD.FTZ R215, R196, R215 ;  /* 0x000000d7c4d77221 */ /* 0x000fc40000010000 */
[----:B------:R-:W-:Y:S02]  /*8520*/  FMUL.FTZ R20, R127, -R20 ;  /* 0x800000147f147220 */ /* 0x000fe40000410000 */
[----:B------:R-:W-:Y:S02]  /*8530*/  FMUL.FTZ R13, R129, -R15 ;  /* 0x8000000f810d7220 */ /* 0x000fe40000410000 */
[----:B------:R-:W-:Y:S02]  /*8540*/  FADD.FTZ R196, RZ, R12 ;  /* 0x0000000cffc47221 */ /* 0x000fe40000010000 */
[----:B------:R-:W-:Y:S02]  /*8550*/  FFMA.FTZ R19, R128, R19, R20 ;  /* 0x0000001380137223 */ /* 0x000fe40000010014 */
[----:B------:R-:W-:Y:S02]  /*8560*/  FFMA.FTZ R16, R130, R17, -R13 ;  /* 0x0000001182107223 */ /* 0x000fe4000001080d */
[----:B------:R-:W-:-:S02]  /*8570*/  FMUL.FTZ R12, R115, R196 ;  /* 0x000000c4730c7220 */ /* 0x000fc40000410000 */
[-C--:B------:R-:W-:Y:S02]  /*8580*/  FMUL.FTZ R13, R115, R215.reuse ;  /* 0x000000d7730d7220 */ /* 0x080fe40000410000 */
[----:B------:R-:W-:Y:S02]  /*8590*/  FADD.FTZ R19, -R138, R19 ;  /* 0x000000138a137221 */ /* 0x000fe40000010100 */
[C---:B------:R-:W-:Y:S02]  /*85a0*/  FFMA.FTZ R12, R116.reuse, R215, -R12 ;  /* 0x000000d7740c7223 */ /* 0x040fe4000001080c */
[----:B------:R-:W-:Y:S02]  /*85b0*/  FFMA.FTZ R13, R116, R196, R13 ;  /* 0x000000c4740d7223 */ /* 0x000fe4000001000d */
[----:B------:R-:W-:Y:S02]  /*85c0*/  FMUL.FTZ R17, R129, -R17 ;  /* 0x8000001181117220 */ /* 0x000fe40000410000 */
[----:B------:R-:W-:-:S02]  /*85d0*/  FADD.FTZ R14, R139, R14 ;  /* 0x0000000e8b0e7221 */ /* 0x000fc40000010000 */
[----:B------:R-:W-:Y:S02]  /*85e0*/  FMUL.FTZ R21, R129, -R19 ;  /* 0x8000001381157220 */ /* 0x000fe40000410000 */
[----:B------:R-:W-:Y:S02]  /*85f0*/  FADD.FTZ R216, R195, R12 ;  /* 0x0000000cc3d87221 */ /* 0x000fe40000010000 */
[----:B------:R-:W-:Y:S02]  /*8600*/  FADD.FTZ R195, RZ, R13 ;  /* 0x0000000dffc37221 */ /* 0x000fe40000010000 */
[C---:B------:R-:W-:Y:S02]  /*8610*/  FFMA.FTZ R17, R130.reuse, R15, R17 ;  /* 0x0000000f82117223 */ /* 0x040fe40000010011 */
[-C--:B------:R-:W-:Y:S02]  /*8620*/  FFMA.FTZ R18, R130, R14.reuse, -R21 ;  /* 0x0000000e82127223 */ /* 0x080fe40000010815 */
[----:B------:R-:W-:-:S02]  /*8630*/  FMUL.FTZ R14, R129, -R14 ;  /* 0x8000000e810e7220 */ /* 0x000fc40000410000 */
[----:B------:R-:W-:Y:S02]  /*8640*/  FMUL.FTZ R13, R113, R195 ;  /* 0x000000c3710d7220 */ /* 0x000fe40000410000 */
[----:B------:R-:W-:Y:S02]  /*8650*/  FMUL.FTZ R15, R131, -R17 ;  /* 0x80000011830f7220 */ /* 0x000fe40000410000 */
[----:B------:R-:W-:Y:S02]  /*8660*/  FFMA.FTZ R19, R130, R19, R14 ;  /* 0x0000001382137223 */ /* 0x000fe4000001000e */
[-C--:B------:R-:W-:Y:S02]  /*8670*/  FFMA.FTZ R13, R114, R216.reuse, -R13 ;  /* 0x000000d8720d7223 */ /* 0x080fe4000001080d */
[----:B------:R-:W-:Y:S02]  /*8680*/  FMUL.FTZ R12, R113, R216 ;  /* 0x000000d8710c7220 */ /* 0x000fe40000410000 */
[----:B------:R-:W-:-:S02]  /*8690*/  FFMA.FTZ R20, R132, R16, -R15 ;  /* 0x0000001084147223 */ /* 0x000fc4000001080f */
[----:B------:R-:W-:Y:S02]  /*86a0*/  FMUL.FTZ R16, R131, -R16 ;  /* 0x8000001083107220 */ /* 0x000fe40000410000 */
[----:B------:R-:W-:Y:S02]  /*86b0*/  FADD.FTZ R19, -R140, R19 ;  /* 0x000000138c137221 */ /* 0x000fe40000010100 */
[----:B------:R-:W-:Y:S01]  /*86c0*/  FADD.FTZ R217, R194, R13 ;  /* 0x0000000dc2d97221 */ /* 0x000fe20000010000 */
[----:B------:R-:W-:Y:S01]  /*86d0*/  HFMA2.MMA R13, -RZ, RZ, 0, 0 ;  /* 0x00000000ff0d7435 */ /* 0x000fe200000001ff */
[----:B------:R-:W-:Y:S01]  /*86e0*/  FFMA.FTZ R197, R114, R195, R12 ;  /* 0x000000c372c57223 */ /* 0x000fe2000001000c */
[----:B------:R-:W-:Y:S01]  /*86f0*/  MOV R12, 0x3f800000 ;  /* 0x3f800000000c7802 */ /* 0x000fe20000000f00 */
[----:B------:R-:W-:Y:S02]  /*8700*/  FADD.FTZ R18, R141, R18 ;  /* 0x000000128d127221 */ /* 0x000fe40000010000 */
[----:B------:R-:W-:-:S02]  /*8710*/  FFMA.FTZ R21, R132, R17, R16 ;  /* 0x0000001184157223 */ /* 0x000fc40000010010 */
        /* <DEDUP_REMOVED lines=27> */
[----:B------:R-:W-:Y:S02]  /*88d0*/  FFMA.FTZ R17, R134, R21, R16 ;  /* 0x0000001586117223 */ /* 0x000fe40000010010 */
[----:B------:R-:W-:-:S02]  /*88e0*/  FADD.FTZ R192, RZ, R192 ;  /* 0x000000c0ffc07221 */ /* 0x000fc40000010000 */
[CC--:B------:R-:W-:Y:S02]  /*88f0*/  FMUL.FTZ R21, R107.reuse, R193.reuse ;  /* 0x000000c16b157220 */ /* 0x0c0fe40000410000 */
[----:B------:R-:W-:Y:S02]  /*8900*/  FFMA.FTZ R16, R134, R20, -R23 ;  /* 0x0000001486107223 */ /* 0x000fe40000010817 */
[-C--:B------:R-:W-:Y:S02]  /*8910*/  FMUL.FTZ R20, R107, R192.reuse ;  /* 0x000000c06b147220 */ /* 0x080fe40000410000 */
[----:B------:R-:W-:Y:S02]  /*8920*/  FFMA.FTZ R21, R108, R192, R21 ;  /* 0x000000c06c157223 */ /* 0x000fe40000010015 */
[----:B------:R-:W-:Y:S02]  /*8930*/  FADD.FTZ R19, -R144, R219 ;  /* 0x000000db90137221 */ /* 0x000fe40000010100 */
[----:B------:R-:W-:-:S02]  /*8940*/  FFMA.FTZ R20, R108, R193, -R20 ;  /* 0x000000c16c147223 */ /* 0x000fc40000010814 */
[----:B------:R-:W-:Y:S02]  /*8950*/  FADD.FTZ R219, RZ, R21 ;  /* 0x00000015ffdb7221 */ /* 0x000fe40000010000 */
[----:B------:R-:W-:Y:S02]  /*8960*/  FADD.FTZ R18, R145, R18 ;  /* 0x0000001291127221 */ /* 0x000fe40000010000 */
[----:B0-----:R-:W-:Y:S02]  /*8970*/  FADD.FTZ R220, R191, R20 ;  /* 0x00000014bfdc7221 */ /* 0x001fe40000010000 */
        /* <DEDUP_REMOVED lines=8> */
[C---:B01----:R-:W-:Y:S02]  /*8a00*/  SHF.L.U32 R221, R101.reuse, 0x5, RZ ;  /* 0x0000000565dd7819 */ /* 0x043fe400000006ff */
[----:B------:R-:W-:-:S03]  /*8a10*/  LOP3.LUT R222, R101, 0x1f, RZ, 0xc0, !PT ;  /* 0x0000001f65de7812 */ /* 0x000fc600078ec0ff */
[----:B------:R-:W-:Y:S01]  /*8a20*/  LDS.128 R16, [R221+0x35e0] ;  /* 0x0035e000dd107984 */ /* 0x000fe20000000c00 */
        /* <DEDUP_REMOVED lines=14> */
.L_x_6974:
[----:B------:R-:W-:Y:S05]  /*8b10*/  BRA.DIV ~URZ, `(.L_x_6877) ;  /* 0x000071427f007947 */ /* 0x000fea000b800000 */
[----:B------:R2:W3:Y:S04]  /*8b20*/  SHFL.DOWN PT, R21, R224, 0x1, 0x1f ;  /* 0x08201f00e0157f89 */ /* 0x0004e800000e0000 */
[----:B------:R2:W4:Y:S04]  /*8b30*/  SHFL.DOWN PT, R223, R23, 0x1, 0x1f ;  /* 0x08201f0017df7f89 */ /* 0x00052800000e0000 */
[----:B------:R2:W0:Y:S02]  /*8b40*/  SHFL.DOWN PT, R17, R22, 0x1, 0x1f ;  /* 0x08201f0016117f89 */ /* 0x00042400000e0000 */
.L_x_6975:
        /* <DEDUP_REMOVED lines=15> */
.L_x_6879:
[----:B------:R-:W-:Y:S05]  /*8c40*/  BSYNC B1 ;  /* 0x0000000000017941 */ /* 0x000fea0003800000 */
.L_x_6878:
[----:B------:R-:W-:Y:S05]  /*8c50*/  BRA.DIV ~URZ, `(.L_x_6880) ;  /* 0x000071627f007947 */ /* 0x000fea000b800000 */
[----:B-1----:R1:W2:Y:S04]  /*8c60*/  SHFL.DOWN PT, R19, R226, 0x2, 0x1f ;  /* 0x08401f00e2137f89 */ /* 0x0022a800000e0000 */
[----:B---3--:R1:W3:Y:S04]  /*8c70*/  SHFL.DOWN PT, R21, R224, 0x2, 0x1f ;  /* 0x08401f00e0157f89 */ /* 0x0082e800000e0000 */
[----:B----4-:R1:W4:Y:S04]  /*8c80*/  SHFL.DOWN PT, R223, R23, 0x2, 0x1f ;  /* 0x08401f0017df7f89 */ /* 0x01032800000e0000 */
[----:B0-----:R1:W0:Y:S02]  /*8c90*/  SHFL.DOWN PT, R17, R22, 0x2, 0x1f ;  /* 0x08401f0016117f89 */ /* 0x00122400000e0000 */
.L_x_6976:
        /* <DEDUP_REMOVED lines=15> */
.L_x_6882:
[----:B------:R-:W-:Y:S05]  /*8d90*/  BSYNC B1 ;  /* 0x0000000000017941 */ /* 0x000fea0003800000 */
.L_x_6881:
[----:B------:R-:W-:Y:S05]  /*8da0*/  BRA.DIV ~URZ, `(.L_x_6883) ;  /* 0x000071e27f007947 */ /* 0x000fea000b800000 */
[----:B--2---:R2:W1:Y:S02]  /*8db0*/  SHFL.DOWN PT, R19, R226, 0x4, 0x1f ;  /* 0x08801f00e2137f89 */ /* 0x00446400000e0000 */
.L_x_6977:
[----:B------:R-:W-:Y:S05]  /*8dc0*/  BRA.DIV ~URZ, `(.L_x_6884) ;  /* 0x000072427f007947 */ /* 0x000fea000b800000 */
[----:B---3--:R3:W2:Y:S04]  /*8dd0*/  SHFL.DOWN PT, R21, R224, 0x4, 0x1f ;  /* 0x08801f00e0157f89 */ /* 0x0086a800000e0000 */
[----:B----4-:R3:W4:Y:S04]  /*8de0*/  SHFL.DOWN PT, R223, R23, 0x4, 0x1f ;  /* 0x08801f0017df7f89 */ /* 0x01072800000e0000 */
[----:B0-----:R3:W0:Y:S02]  /*8df0*/  SHFL.DOWN PT, R17, R22, 0x4, 0x1f ;  /* 0x08801f0016117f89 */ /* 0x00162400000e0000 */
.L_x_6978:
        /* <DEDUP_REMOVED lines=15> */
.L_x_6886:
[----:B------:R-:W-:Y:S05]  /*8ef0*/  BSYNC B1 ;  /* 0x0000000000017941 */ /* 0x000fea0003800000 */
.L_x_6885:
[----:B------:R-:W-:Y:S05]  /*8f00*/  BRA.DIV ~URZ, `(.L_x_6887) ;  /* 0x000072627f007947 */ /* 0x000fea000b800000 */
[----:B-1----:R1:W3:Y:S04]  /*8f10*/  SHFL.DOWN PT, R19, R226, 0x8, 0x1f ;  /* 0x09001f00e2137f89 */ /* 0x0022e800000e0000 */
[----:B--2---:R1:W2:Y:S04]  /*8f20*/  SHFL.DOWN PT, R21, R224, 0x8, 0x1f ;  /* 0x09001f00e0157f89 */ /* 0x0042a800000e0000 */
[----:B----4-:R1:W4:Y:S04]  /*8f30*/  SHFL.DOWN PT, R223, R23, 0x8, 0x1f ;  /* 0x09001f0017df7f89 */ /* 0x01032800000e0000 */
[----:B0-----:R1:W0:Y:S02]  /*8f40*/  SHFL.DOWN PT, R17, R22, 0x8, 0x1f ;  /* 0x09001f0016117f89 */ /* 0x00122400000e0000 */
.L_x_6979:
        /* <DEDUP_REMOVED lines=15> */
.L_x_6889:
[----:B------:R-:W-:Y:S05]  /*9040*/  BSYNC B1 ;  /* 0x0000000000017941 */ /* 0x000fea0003800000 */
.L_x_6888:
[----:B------:R-:W-:Y:S05]  /*9050*/  BRA.DIV ~URZ, `(.L_x_6890) ;  /* 0x000072e27f007947 */ /* 0x000fea000b800000 */
[----:B---3--:R3:W1:Y:S02]  /*9060*/  SHFL.DOWN PT, R19, R226, 0x10, 0x1f ;  /* 0x0a001f00e2137f89 */ /* 0x00866400000e0000 */
.L_x_6980:
[----:B------:R-:W-:Y:S05]  /*9070*/  BRA.DIV ~URZ, `(.L_x_6891) ;  /* 0x000073427f007947 */ /* 0x000fea000b800000 */
[----:B--2---:R2:W3:Y:S04]  /*9080*/  SHFL.DOWN PT, R21, R224, 0x10, 0x1f ;  /* 0x0a001f00e0157f89 */ /* 0x0044e800000e0000 */
[----:B----4-:R2:W4:Y:S04]  /*9090*/  SHFL.DOWN PT, R223, R23, 0x10, 0x1f ;  /* 0x0a001f0017df7f89 */ /* 0x01052800000e0000 */
[----:B0-----:R2:W0:Y:S02]  /*90a0*/  SHFL.DOWN PT, R17, R22, 0x10, 0x1f ;  /* 0x0a001f0016117f89 */ /* 0x00142400000e0000 */
.L_x_6981:
        /* <DEDUP_REMOVED lines=13> */
.L_x_6893:
[----:B------:R-:W-:Y:S05]  /*9180*/  BSYNC B1 ;  /* 0x0000000000017941 */ /* 0x000fea0003800000 */
.L_x_6892:
        /* <DEDUP_REMOVED lines=20> */
.L_x_6982:
        /* <DEDUP_REMOVED lines=17> */
.L_x_6896:
[----:B---3--:R-:W-:Y:S05]  /*93e0*/  BSYNC B1 ;  /* 0x0000000000017941 */ /* 0x008fea0003800000 */
.L_x_6895:
        /* <DEDUP_REMOVED lines=16> */
.L_x_6875:
[----:B01----:R-:W-:Y:S05]  /*94f0*/  BSYNC B0 ;  /* 0x0000000000007941 */ /* 0x003fea0003800000 */
.L_x_6874:
[C---:B------:R-:W-:Y:S01]  /*9500*/  FMUL.FTZ R17, R147.reuse, R32 ;  /* 0x0000002093117220 */ /* 0x040fe20000410000 */
[----:B------:R-:W-:Y:S01]  /*9510*/  WARPSYNC 0xffffffff ;  /* 0xffffffff00007948 */ /* 0x000fe20003800000 */
[----:B------:R-:W-:Y:S01]  /*9520*/  FMUL.FTZ R147, R147, R205 ;  /* 0x000000cd93937220 */ /* 0x000fe20000410000 */
[----:B------:R-:W-:Y:S01]  /*9530*/  BAR.SYNC.DEFER_BLOCKING 0x0 ;  /* 0x0000000000007b1d */ /* 0x000fe20000010000 */
[----:B------:R-:W-:Y:S01]  /*9540*/  FMUL.FTZ R19, R149, R33 ;  /* 0x0000002195137220 */ /* 0x000fe20000410000 */
[----:B------:R-:W-:Y:S01]  /*9550*/  ISETP.NE.AND P0, PT, R101, RZ, PT ;  /* 0x000000ff6500720c */ /* 0x000fe20003f05270 */
[----:B------:R-:W-:-:S02]  /*9560*/  FFMA.FTZ R17, R136, R205, -R17 ;  /* 0x000000cd88117223 */ /* 0x000fc40000010811 */
[----:B------:R-:W-:Y:S01]  /*9570*/  FFMA.FTZ R16, R136, R32, R147 ;  /* 0x0000002088107223 */ /* 0x000fe20000010093 */
[----:B------:R-:W-:Y:S01]  /*9580*/  ULDC UR32, c[0x0][0x174] ;  /* 0x00005d0000207ab9 */ /* 0x000fe20000000800 */
[----:B------:R-:W-:Y:S01]  /*9590*/  FFMA.FTZ R136, R146, R210, -R19 ;  /* 0x000000d292887223 */ /* 0x000fe20000010813 */
[----:B------:R-:W-:Y:S01]  /*95a0*/  UIADD3 UR32, -UR6, UR32, URZ ;  /* 0x0000002006207290 */ /* 0x000fe2000fffe13f */
[----:B------:R-:W-:Y:S01]  /*95b0*/  FMUL.FTZ R18, R137, R206 ;  /* 0x000000ce89127220 */ /* 0x000fe20000410000 */
[----:B------:R-:W-:Y:S01]  /*95c0*/  ULDC UR33, c[0x0][0x168] ;  /* 0x00005a0000217ab9 */ /* 0x000fe20000000800 */
[----:B------:R-:W-:Y:S01]  /*95d0*/  FMUL.FTZ R19, R153, R202 ;  /* 0x000000ca99137220 */ /* 0x000fe20000410000 */
[----:B------:R-:W-:Y:S01]  /*95e0*/  ULEA UR32, UR32, 0xfffffc00, 0xa ;  /* 0xfffffc0020207891 */ /* 0x000fe2000f8e503f */
[----:B------:R-:W-:Y:S01]  /*95f0*/  FMUL.FTZ R225, R165, R200 ;  /* 0x000000c8a5e17220 */ /* 0x000fe20000410000 */
[----:B------:R-:W-:Y:S01]  /*9600*/  BSSY B0, `(.L_x_6897) ;  /* 0x0000222000007945 */ /* 0x000fe20003800000 */
[----:B------:R-:W-:Y:S01]  /*9610*/  FMUL.FTZ R137, R137, R208 ;  /* 0x000000d089897220 */ /* 0x000fe20000410000 */
[----:B------:R-:W-:Y:S01]  /*9620*/  UIADD3 UR32, -UR32, UR33, URZ ;  /* 0x0000002120207290 */ /* 0x000fe2000fffe13f */
[----:B------:R-:W-:-:S02]  /*9630*/  FMUL.FTZ R165, R165, R214 ;  /* 0x000000d6a5a57220 */ /* 0x000fc40000410000 */
[C---:B------:R-:W-:Y:S02]  /*9640*/  FMUL.FTZ R21, R151.reuse, R203 ;  /* 0x000000cb97157220 */ /* 0x040fe40000410000 */
[----:B------:R-:W-:Y:S02]  /*9650*/  FMUL.FTZ R20, R151, R207 ;  /* 0x000000cf97147220 */ /* 0x000fe40000410000 */
[----:B------:R-:W-:Y:S02]  /*9660*/  FMUL.FTZ R153, R153, R212 ;  /* 0x000000d499997220 */ /* 0x000fe40000410000 */
[----:B------:R-:W-:Y:S02]  /*9670*/  FFMA.FTZ R18, R135, R208, -R18 ;  /* 0x000000d087127223 */ /* 0x000fe40000010812 */
[----:B------:R-:W-:Y:S02]  /*9680*/  FFMA.FTZ R226, R150, R212, -R19 ;  /* 0x000000d496e27223 */ /* 0x000fe40000010813 */
[----:B------:R-:W-:-:S02]  /*9690*/  FMUL.FTZ R151, R29, R192 ;  /* 0x000000c01d977220 */ /* 0x000fc40000410000 */
[----:B------:R-:W-:Y:S02]  /*96a0*/  FFMA.FTZ R135, R135, R206, R137 ;  /* 0x000000ce87877223 */ /* 0x000fe40000010089 */
[C---:B------:R-:W-:Y:S02]  /*96b0*/  FFMA.FTZ R225, R162.reuse, R214, -R225 ;  /* 0x000000d6a2e17223 */ /* 0x040fe400000108e1 */
[----:B------:R-:W-:Y:S02]  /*96c0*/  FFMA.FTZ R222, R162, R200, R165 ;  /* 0x000000c8a2de7223 */ /* 0x000fe400000100a5 */
[C---:B------:R-:W-:Y:S02]  /*96d0*/  FMUL.FTZ R19, R168.reuse, R199 ;  /* 0x000000c7a8137220 */ /* 0x040fe40000410000 */
[----:B------:R-:W-:Y:S02]  /*96e0*/  FMUL.FTZ R29, R29, R193 ;  /* 0x000000c11d1d7220 */ /* 0x000fe40000410000 */
[----:B------:R-:W-:-:S02]  /*96f0*/  FMUL.FTZ R137, R168, R213 ;  /* 0x000000d5a8897220 */ /* 0x000fc40000410000 */
[----:B------:R-:W-:Y:S02]  /*9700*/  FMUL.FTZ R162, R178, R197 ;  /* 0x000000c5b2a27220 */ /* 0x000fe40000410000 */
[----:B------:R-:W-:Y:S02]  /*9710*/  FFMA.FTZ R22, R150, R202, R153 ;  /* 0x000000ca96167223 */ /* 0x000fe40000010099 */
[C---:B------:R-:W-:Y:S02]  /*9720*/  FMUL.FTZ R223, R167.reuse, R198 ;  /* 0x000000c6a7df7220 */ /* 0x040fe40000410000 */
[----:B------:R-:W-:Y:S02]  /*9730*/  FMUL.FTZ R221, R167, R211 ;  /* 0x000000d3a7dd7220 */ /* 0x000fe40000410000 */
[----:B------:R-:W-:Y:S02]  /*9740*/  FMUL.FTZ R178, R178, R217 ;  /* 0x000000d9b2b27220 */ /* 0x000fe40000410000 */
[----:B------:R-:W-:-:S02]  /*9750*/  FMUL.FTZ R167, R175, R196 ;  /* 0x000000c4afa77220 */ /* 0x000fc40000410000 */
[----:B------:R-:W-:Y:S02]  /*9760*/  FMUL.FTZ R153, R179, R194 ;  /* 0x000000c2b3997220 */ /* 0x000fe40000410000 */
[----:B------:R-:W-:Y:S02]  /*9770*/  FFMA.FTZ R151, R180, R193, -R151 ;  /* 0x000000c1b4977223 */ /* 0x000fe40000010897 */
[----:B------:R-:W-:Y:S02]  /*9780*/  FMUL.FTZ R175, R175, R215 ;  /* 0x000000d7afaf7220 */ /* 0x000fe40000410000 */
[----:B------:R-:W-:Y:S02]  /*9790*/  FFMA.FTZ R168, R166, R213, -R19 ;  /* 0x000000d5a6a87223 */ /* 0x000fe40000010813 */
[----:B------:R-:W-:Y:S02]  /*97a0*/  FMUL.FTZ R179, R179, R218 ;  /* 0x000000dab3b37220 */ /* 0x000fe40000410000 */
[----:B------:R-:W-:-:S02]  /*97b0*/  FFMA.FTZ R180, R180, R192, R29 ;  /* 0x000000c0b4b47223 */ /* 0x000fc4000001001d */
[----:B------:R-:W-:Y:S02]  /*97c0*/  FFMA.FTZ R166, R166, R199, R137 ;  /* 0x000000c7a6a67223 */ /* 0x000fe40000010089 */
[----:B------:R-:W-:Y:S02]  /*97d0*/  FFMA.FTZ R162, R176, R217, -R162 ;  /* 0x000000d9b0a27223 */ /* 0x000fe400000108a2 */
[C---:B------:R-:W-:Y:S02]  /*97e0*/  FMUL.FTZ R19, R206.reuse, UR43 ;  /* 0x0000002bce137c20 */ /* 0x040fe40008410000 */
[----:B------:R-:W-:Y:S02]  /*97f0*/  FMUL.FTZ R29, R206, UR42 ;  /* 0x0000002ace1d7c20 */ /* 0x000fe40008410000 */
[C---:B------:R-:W-:Y:S02]  /*9800*/  FFMA.FTZ R21, R148.reuse, R207, -R21 ;  /* 0x000000cf94157223 */ /* 0x040fe40000010815 */
[----:B------:R-:W-:-:S02]  /*9810*/  FFMA.FTZ R20, R148, R203, R20 ;  /* 0x000000cb94147223 */ /* 0x000fc40000010014 */
[----:B------:R-:W-:Y:S02]  /*9820*/  FFMA.FTZ R176, R176, R197, R178 ;  /* 0x000000c5b0b07223 */ /* 0x000fe400000100b2 */
[----:B------:R-:W-:Y:S02]  /*9830*/  FADD.FTZ R137, R81, R81 ;  /* 0x0000005151897221 */ /* 0x000fe40000010000 */
[C---:B------:R-:W-:Y:S02]  /*9840*/  FFMA.FTZ R223, R164.reuse, R211, -R223 ;  /* 0x000000d3a4df7223 */ /* 0x040fe400000108df */
[----:B------:R-:W-:Y:S02]  /*9850*/  FFMA.FTZ R221, R164, R198, R221 ;  /* 0x000000c6a4dd7223 */ /* 0x000fe400000100dd */
[C---:B------:R-:W-:Y:S02]  /*9860*/  FMUL.FTZ R148, R32.reuse, UR43 ;  /* 0x0000002b20947c20 */ /* 0x040fe40008410000 */
[----:B------:R-:W-:-:S02]  /*9870*/  FMUL.FTZ R178, R32, UR42 ;  /* 0x0000002a20b27c20 */ /* 0x000fc40008410000 */
[C---:B------:R-:W-:Y:S02]  /*9880*/  FFMA.FTZ R167, R24.reuse, R215, -R167 ;  /* 0x000000d718a77223 */ /* 0x040fe400000108a7 */
[----:B------:R-:W-:Y:S02]  /*9890*/  FFMA.FTZ R164, R24, R196, R175 ;  /* 0x000000c418a47223 */ /* 0x000fe400000100af */
[C---:B------:R-:W-:Y:S02]  /*98a0*/  FFMA.FTZ R153, R28.reuse, R218, -R153 ;  /* 0x000000da1c997223 */ /* 0x040fe40000010899 */
[----:B------:R-:W-:Y:S02]  /*98b0*/  FFMA.FTZ R150, R28, R194, R179 ;  /* 0x000000c21c967223 */ /* 0x000fe400000100b3 */
[----:B------:R-:W-:Y:S02]  /*98c0*/  FMUL.FTZ R149, R149, R210 ;  /* 0x000000d295957220 */ /* 0x000fe40000410000 */
[----:B------:R-:W-:-:S02]  /*98d0*/  FFMA.FTZ R28, R208, UR42, -R19 ;  /* 0x0000002ad01c7c23 */ /* 0x000fc40008010813 */
[----:B------:R-:W-:Y:S02]  /*98e0*/  FFMA.FTZ R24, R208, UR43, R29 ;  /* 0x0000002bd0187c23 */ /* 0x000fe4000801001d */
[C---:B------:R-:W-:Y:S02]  /*98f0*/  FFMA.FTZ R19, -R137.reuse, R135, RZ ;  /* 0x0000008789137223 */ /* 0x040fe400000101ff */
[----:B------:R-:W-:Y:S02]  /*9900*/  FADD.FTZ R204, RZ, R204 ;  /* 0x000000ccffcc7221 */ /* 0x000fe40000010000 */
[----:B------:R-:W-:Y:S02]  /*9910*/  FMUL.FTZ R29, R184, R191 ;  /* 0x000000bfb81d7220 */ /* 0x000fe40000410000 */
[----:B------:R-:W-:Y:S02]  /*9920*/  FFMA.FTZ R18, R137, R18, RZ ;  /* 0x0000001289127223 */ /* 0x000fe400000100ff */
[----:B------:R-:W-:-:S02]  /*9930*/  FADD.FTZ R147, R80, R80 ;  /* 0x0000005050937221 */ /* 0x000fc40000010000 */
[C---:B------:R-:W-:Y:S02]  /*9940*/  FFMA.FTZ R148, R205.reuse, UR42, -R148 ;  /* 0x0000002acd947c23 */ /* 0x040fe40008010894 */
[----:B------:R-:W-:Y:S02]  /*9950*/  FFMA.FTZ R135, R205, UR43, R178 ;  /* 0x0000002bcd877c23 */ /* 0x000fe400080100b2 */
[----:B------:R-:W-:Y:S02]  /*9960*/  FFMA.FTZ R146, R146, R33, R149 ;  /* 0x0000002192927223 */ /* 0x000fe40000010095 */
[----:B------:R-:W-:Y:S02]  /*9970*/  FFMA.FTZ R149, R183, R204, R29 ;  /* 0x000000ccb7957223 */ /* 0x000fe4000001001d */
[C---:B------:R-:W-:Y:S02]  /*9980*/  FFMA.FTZ R29, R147.reuse, R17, R18 ;  /* 0x00000011931d7223 */ /* 0x040fe40000010012 */
[----:B------:R-:W-:-:S02]  /*9990*/  FMUL.FTZ R148, R147, R148 ;  /* 0x0000009493947220 */ /* 0x000fc40000410000 */
[C---:B------:R-:W-:Y:S02]  /*99a0*/  FFMA.FTZ R135, -R147.reuse, R135, -RZ ;  /* 0x0000008793877223 */ /* 0x040fe400000109ff */
[----:B------:R-:W-:Y:S02]  /*99b0*/  FFMA.FTZ R147, -R147, R16, R19 ;  /* 0x0000001093937223 */ /* 0x000fe40000010113 */
[----:B------:R-:W-:Y:S02]  /*99c0*/  FMUL.FTZ R16, R204, UR43 ;  /* 0x0000002bcc107c20 */ /* 0x000fe40008410000 */
[----:B------:R-:W-:Y:S02]  /*99d0*/  FMUL.FTZ R184, R184, R204 ;  /* 0x000000ccb8b87220 */ /* 0x000fe40000410000 */
[----:B------:R-:W-:Y:S02]  /*99e0*/  FFMA.FTZ R19, R191, UR42, -R16 ;  /* 0x0000002abf137c23 */ /* 0x000fe40008010810 */
[----:B------:R-:W0:Y:S01]  /*99f0*/  LDS.64 R16, [R101.X16+0x35e8] ;  /* 0x0035e80065107984 */ /* 0x000e22000000ca00 */
[----:B------:R-:W-:-:S02]  /*9a00*/  FMUL.FTZ R18, R204, UR42 ;  /* 0x0000002acc127c20 */ /* 0x000fc40008410000 */
[C---:B------:R-:W-:Y:S02]  /*9a10*/  FMUL.FTZ R23, R163.reuse, R201 ;  /* 0x000000c9a3177220 */ /* 0x040fe40000410000 */
[----:B------:R-:W-:Y:S02]  /*9a20*/  FMUL.FTZ R224, R163, R209 ;  /* 0x000000d1a3e07220 */ /* 0x000fe40000410000 */
[----:B------:R-:W-:Y:S02]  /*9a30*/  FMUL.FTZ R165, R177, R195 ;  /* 0x000000c3b1a57220 */ /* 0x000fe40000410000 */
[----:B------:R-:W-:Y:S02]  /*9a40*/  FFMA.FTZ R163, R183, R191, -R184 ;  /* 0x000000bfb7a37223 */ /* 0x000fe400000108b8 */
[----:B------:R-:W-:Y:S02]  /*9a50*/  FADD.FTZ R178, R64, R64 ;  /* 0x0000004040b27221 */ /* 0x000fe40000010000 */
[----:B------:R-:W-:-:S02]  /*9a60*/  FFMA.FTZ R18, R191, UR43, R18 ;  /* 0x0000002bbf127c23 */ /* 0x000fc40008010012 */
[----:B------:R-:W-:Y:S02]  /*9a70*/  FMUL.FTZ R177, R177, R216 ;  /* 0x000000d8b1b17220 */ /* 0x000fe40000410000 */
[----:B------:R-:W-:Y:S02]  /*9a80*/  FADD.FTZ R179, R79, R79 ;  /* 0x0000004f4fb37221 */ /* 0x000fe40000010000 */
[C---:B------:R-:W-:Y:S02]  /*9a90*/  FMUL.FTZ R28, R137.reuse, R28 ;  /* 0x0000001c891c7220 */ /* 0x040fe40000410000 */
[----:B------:R-:W-:Y:S02]  /*9aa0*/  FFMA.FTZ R24, -R137, R24, -RZ ;  /* 0x0000001889187223 */ /* 0x000fe400000109ff */
[----:B------:R-:W-:Y:S02]  /*9ab0*/  FMUL.FTZ R137, R33, UR43 ;  /* 0x0000002b21897c20 */ /* 0x000fe40008410000 */
[----:B------:R-:W-:-:S02]  /*9ac0*/  FFMA.FTZ R165, R174, R216, -R165 ;  /* 0x000000d8aea57223 */ /* 0x000fc400000108a5 */
[C---:B------:R-:W-:Y:S02]  /*9ad0*/  FMUL.FTZ R149, R178.reuse, R149 ;  /* 0x00000095b2957220 */ /* 0x040fe40000410000 */
[C---:B------:R-:W-:Y:S02]  /*9ae0*/  FMUL.FTZ R163, R178.reuse, R163 ;  /* 0x000000a3b2a37220 */ /* 0x040fe40000410000 */
[C---:B------:R-:W-:Y:S02]  /*9af0*/  FMUL.FTZ R19, R178.reuse, R19 ;  /* 0x00000013b2137220 */ /* 0x040fe40000410000 */
[----:B------:R-:W-:Y:S02]  /*9b00*/  FFMA.FTZ R18, -R178, R18, -RZ ;  /* 0x00000012b2127223 */ /* 0x000fe400000109ff */
[----:B------:R-:W-:Y:S02]  /*9b10*/  FMUL.FTZ R175, R33, UR42 ;  /* 0x0000002a21af7c20 */ /* 0x000fe40008410000 */
[----:B------:R-:W-:-:S02]  /*9b20*/  FFMA.FTZ R174, R174, R195, R177 ;  /* 0x000000c3aeae7223 */ /* 0x000fc400000100b1 */
[C---:B------:R-:W-:Y:S02]  /*9b30*/  FFMA.FTZ R178, R179.reuse, R136, R29 ;  /* 0x00000088b3b27223 */ /* 0x040fe4000001001d */
[----:B------:R-:W-:Y:S02]  /*9b40*/  FADD.FTZ R177, R78, R78 ;  /* 0x0000004e4eb17221 */ /* 0x000fe40000010000 */
[----:B------:R-:W-:Y:S02]  /*9b50*/  FFMA.FTZ R29, -R179, R146, R147 ;  /* 0x00000092b31d7223 */ /* 0x000fe40000010193 */
[C---:B------:R-:W-:Y:S02]  /*9b60*/  FFMA.FTZ R136, R210.reuse, UR42, -R137 ;  /* 0x0000002ad2887c23 */ /* 0x040fe40008010889 */
[----:B------:R-:W-:Y:S02]  /*9b70*/  FFMA.FTZ R137, R210, UR43, R175 ;  /* 0x0000002bd2897c23 */ /* 0x000fe400080100af */
[----:B------:R-:W-:-:S02]  /*9b80*/  FMUL.FTZ R175, R202, UR43 ;  /* 0x0000002bcaaf7c20 */ /* 0x000fc40008410000 */
[----:B------:R-:W-:Y:S02]  /*9b90*/  FADD.FTZ R183, R77, R77 ;  /* 0x0000004d4db77221 */ /* 0x000fe40000010000 */
[----:B------:R-:W-:Y:S02]  /*9ba0*/  FFMA.FTZ R29, -R177, R20, R29 ;  /* 0x00000014b11d7223 */ /* 0x000fe4000001011d */
[----:B------:R-:W-:Y:S02]  /*9bb0*/  FFMA.FTZ R20, R212, UR42, -R175 ;  /* 0x0000002ad4147c23 */ /* 0x000fe400080108af */
[----:B------:R-:W-:Y:S02]  /*9bc0*/  FFMA.FTZ R175, -R183, R22, R29 ;  /* 0x00000016b7af7223 */ /* 0x000fe4000001011d */
[-C--:B0-----:R-:W-:Y:S02]  /*9bd0*/  FMUL.FTZ R29, R17, -R3.reuse ;  /* 0x80000003111d7220 */ /* 0x081fe40000410000 */
[----:B------:R-:W-:-:S02]  /*9be0*/  FMUL.FTZ R3, R16, -R3 ;  /* 0x8000000310037220 */ /* 0x000fc40000410000 */
[C---:B------:R-:W-:Y:S02]  /*9bf0*/  FFMA.FTZ R23, R152.reuse, R209, -R23 ;  /* 0x000000d198177223 */ /* 0x040fe40000010817 */
[----:B------:R-:W-:Y:S02]  /*9c00*/  FFMA.FTZ R224, R152, R201, R224 ;  /* 0x000000c998e07223 */ /* 0x000fe400000100e0 */
[-C--:B------:R-:W-:Y:S02]  /*9c10*/  FFMA.FTZ R3, R17, R2.reuse, R3 ;  /* 0x0000000211037223 */ /* 0x080fe40000010003 */
[----:B------:R-:W-:Y:S02]  /*9c20*/  FMUL.FTZ R152, R182, R219 ;  /* 0x000000dbb6987220 */ /* 0x000fe40000410000 */
[----:B------:R-:W-:Y:S02]  /*9c30*/  FFMA.FTZ R16, R16, R2, -R29 ;  /* 0x0000000210107223 */ /* 0x000fe4000001081d */
[----:B------:R-:W-:-:S02]  /*9c40*/  FMUL.FTZ R182, R182, R220 ;  /* 0x000000dcb6b67220 */ /* 0x000fc40000410000 */
[----:B------:R-:W-:Y:S02]  /*9c50*/  FADD.FTZ R3, -R190, R3 ;  /* 0x00000003be037221 */ /* 0x000fe40000010100 */
[----:B------:R-:W-:Y:S02]  /*9c60*/  FFMA.FTZ R152, R181, R220, -R152 ;  /* 0x000000dcb5987223 */ /* 0x000fe40000010898 */
[----:B------:R-:W-:Y:S02]  /*9c70*/  FADD.FTZ R189, R189, R16 ;  /* 0x00000010bdbd7221 */ /* 0x000fe40000010000 */
[----:B------:R-:W-:Y:S02]  /*9c80*/  FFMA.FTZ R181, R181, R219, R182 ;  /* 0x000000dbb5b57223 */ /* 0x000fe400000100b6 */
[----:B------:R-:W-:Y:S02]  /*9c90*/  FMUL.FTZ R182, R203, UR43 ;  /* 0x0000002bcbb67c20 */ /* 0x000fe40008410000 */
[----:B------:R-:W-:-:S02]  /*9ca0*/  FMUL.FTZ R2, R105, -R3 ;  /* 0x8000000369027220 */ /* 0x000fc40000410000 */
[----:B------:R-:W-:Y:S02]  /*9cb0*/  FFMA.FTZ R21, R177, R21, R178 ;  /* 0x00000015b1157223 */ /* 0x000fe400000100b2 */
[----:B------:R-:W-:Y:S02]  /*9cc0*/  FMUL.FTZ R105, R105, -R189 ;  /* 0x800000bd69697220 */ /* 0x000fe40000410000 */
[----:B------:R-:W-:Y:S02]  /*9cd0*/  FMUL.FTZ R184, R203, UR42 ;  /* 0x0000002acbb87c20 */ /* 0x000fe40008410000 */
[----:B------:R-:W-:Y:S02]  /*9ce0*/  FFMA.FTZ R146, R207, UR42, -R182 ;  /* 0x0000002acf927c23 */ /* 0x000fe400080108b6 */
[C---:B------:R-:W-:Y:S02]  /*9cf0*/  FMUL.FTZ R136, R179.reuse, R136 ;  /* 0x00000088b3887220 */ /* 0x040fe40000410000 */
[----:B------:R-:W-:-:S02]  /*9d00*/  FFMA.FTZ R137, -R179, R137, -RZ ;  /* 0x00000089b3897223 */ /* 0x000fc400000109ff */
[C---:B------:R-:W-:Y:S02]  /*9d10*/  FMUL.FTZ R178, R201.reuse, UR43 ;  /* 0x0000002bc9b27c20 */ /* 0x040fe40008410000 */
[----:B------:R-:W-:Y:S02]  /*9d20*/  FMUL.FTZ R182, R201, UR42 ;  /* 0x0000002ac9b67c20 */ /* 0x000fe40008410000 */
[----:B------:R-:W-:Y:S02]  /*9d30*/  FFMA.FTZ R226, R183, R226, R21 ;  /* 0x000000e2b7e27223 */ /* 0x000fe40000010015 */
[----:B------:R-:W-:Y:S02]  /*9d40*/  FADD.FTZ R179, R76, R76 ;  /* 0x0000004c4cb37221 */ /* 0x000fe40000010000 */
[C---:B------:R-:W-:Y:S02]  /*9d50*/  FFMA.FTZ R105, R106.reuse, R3, R105 ;  /* 0x000000036a697223 */ /* 0x040fe40000010069 */
[----:B------:R-:W-:-:S02]  /*9d60*/  FFMA.FTZ R2, R106, R189, -R2 ;  /* 0x000000bd6a027223 */ /* 0x000fc40000010802 */
[----:B------:R-:W-:Y:S02]  /*9d70*/  FFMA.FTZ R147, R207, UR43, R184 ;  /* 0x0000002bcf937c23 */ /* 0x000fe400080100b8 */
[C---:B------:R-:W-:Y:S02]  /*9d80*/  FFMA.FTZ R178, R209.reuse, UR42, -R178 ;  /* 0x0000002ad1b27c23 */ /* 0x040fe400080108b2 */
[----:B------:R-:W-:Y:S02]  /*9d90*/  FFMA.FTZ R22, R209, UR43, R182 ;  /* 0x0000002bd1167c23 */ /* 0x000fe400080100b6 */
[----:B------:R-:W-:Y:S02]  /*9da0*/  FFMA.FTZ R226, R179, R23, R226 ;  /* 0x00000017b3e27223 */ /* 0x000fe400000100e2 */
[----:B------:R-:W-:Y:S02]  /*9db0*/  FADD.FTZ R182, R75, R75 ;  /* 0x0000004b4bb67221 */ /* 0x000fe40000010000 */
[----:B------:R-:W-:-:S02]  /*9dc0*/  FMUL.FTZ R29, R200, UR43 ;  /* 0x0000002bc81d7c20 */ /* 0x000fc40008410000 */
[----:B------:R-:W-:Y:S02]  /*9dd0*/  FADD.FTZ R188, -R188, R105 ;  /* 0x00000069bcbc7221 */ /* 0x000fe40000010100 */
[----:B------:R-:W-:Y:S02]  /*9de0*/  FMUL.FTZ R16, R198, UR43 ;  /* 0x0000002bc6107c20 */ /* 0x000fe40008410000 */
[----:B------:R-:W-:Y:S02]  /*9df0*/  FADD.FTZ R2, R187, R2 ;  /* 0x00000002bb027221 */ /* 0x000fe40000010000 */
[C---:B------:R-:W-:Y:S02]  /*9e00*/  FMUL.FTZ R146, R177.reuse, R146 ;  /* 0x00000092b1927220 */ /* 0x040fe40000410000 */
[----:B------:R-:W-:Y:S02]  /*9e10*/  FFMA.FTZ R147, -R177, R147, -RZ ;  /* 0x00000093b1937223 */ /* 0x000fe400000109ff */
[----:B------:R-:W-:-:S02]  /*9e20*/  FMUL.FTZ R177, R202, UR42 ;  /* 0x0000002acab17c20 */ /* 0x000fc40008410000 */
[C---:B------:R-:W-:Y:S02]  /*9e30*/  FMUL.FTZ R23, R179.reuse, R178 ;  /* 0x000000b2b3177220 */ /* 0x040fe40000410000 */
[C---:B------:R-:W-:Y:S02]  /*9e40*/  FFMA.FTZ R22, -R179.reuse, R22, -RZ ;  /* 0x00000016b3167223 */ /* 0x040fe400000109ff */
[----:B------:R-:W-:Y:S02]  /*9e50*/  FFMA.FTZ R179, -R179, R224, R175 ;  /* 0x000000e0b3b37223 */ /* 0x000fe400000101af */
[----:B------:R-:W-:Y:S02]  /*9e60*/  FFMA.FTZ R226, R182, R225, R226 ;  /* 0x000000e1b6e27223 */ /* 0x000fe400000100e2 */
[----:B------:R-:W-:Y:S02]  /*9e70*/  FFMA.FTZ R29, R214, UR42, -R29 ;  /* 0x0000002ad61d7c23 */ /* 0x000fe4000801081d */
[----:B------:R-:W-:-:S02]  /*9e80*/  FMUL.FTZ R17, R107, -R188 ;  /* 0x800000bc6b117220 */ /* 0x000fc40000410000 */
[----:B------:R-:W-:Y:S02]  /*9e90*/  FADD.FTZ R225, R74, R74 ;  /* 0x0000004a4ae17221 */ /* 0x000fe40000010000 */
[----:B------:R-:W-:Y:S02]  /*9ea0*/  FFMA.FTZ R16, R211, UR42, -R16 ;  /* 0x0000002ad3107c23 */ /* 0x000fe40008010810 */
[----:B------:R-:W-:Y:S02]  /*9eb0*/  FMUL.FTZ R107, R107, -R2 ;  /* 0x800000026b6b7220 */ /* 0x000fe40000410000 */
[----:B------:R-:W-:Y:S02]  /*9ec0*/  FFMA.FTZ R21, R212, UR43, R177 ;  /* 0x0000002bd4157c23 */ /* 0x000fe400080100b1 */
[C---:B------:R-:W-:Y:S02]  /*9ed0*/  FMUL.FTZ R177, R182.reuse, R29 ;  /* 0x0000001db6b17220 */ /* 0x040fe40000410000 */
[----:B------:R-:W-:-:S02]  /*9ee0*/  FFMA.FTZ R222, -R182, R222, R179 ;  /* 0x000000deb6de7223 */ /* 0x000fc400000101b3 */
[----:B------:R-:W-:Y:S02]  /*9ef0*/  FMUL.FTZ R179, R225, R16 ;  /* 0x00000010e1b37220 */ /* 0x000fe40000410000 */
[C---:B------:R-:W-:Y:S02]  /*9f00*/  FFMA.FTZ R29, R108.reuse, R188, R107 ;  /* 0x000000bc6c1d7223 */ /* 0x040fe4000001006b */
[----:B------:R-:W-:Y:S02]  /*9f10*/  FFMA.FTZ R16, R108, R2, -R17 ;  /* 0x000000026c107223 */ /* 0x000fe40000010811 */
[C---:B------:R-:W-:Y:S02]  /*9f20*/  FMUL.FTZ R20, R183.reuse, R20 ;  /* 0x00000014b7147220 */ /* 0x040fe40000410000 */
[----:B------:R-:W-:Y:S02]  /*9f30*/  FFMA.FTZ R21, -R183, R21, -RZ ;  /* 0x00000015b7157223 */ /* 0x000fe400000109ff */
[----:B------:R-:W-:-:S02]  /*9f40*/  FFMA.FTZ R223, R225, R223, R226 ;  /* 0x000000dfe1df7223 */ /* 0x000fc400000100e2 */
[----:B------:R-:W-:Y:S02]  /*9f50*/  FADD.FTZ R183, R73, R73 ;  /* 0x0000004949b77221 */ /* 0x000fe40000010000 */
[----:B------:R-:W-:Y:S02]  /*9f60*/  FADD.FTZ R29, -R186, R29 ;  /* 0x0000001dba1d7221 */ /* 0x000fe40000010100 */
[----:B------:R-:W-:Y:S02]  /*9f70*/  FADD.FTZ R185, R185, R16 ;  /* 0x00000010b9b97221 */ /* 0x000fe40000010000 */
[----:B------:R-:W-:Y:S02]  /*9f80*/  FFMA.FTZ R106, R183, R168, R223 ;  /* 0x000000a8b76a7223 */ /* 0x000fe400000100df */
[----:B------:R-:W-:Y:S02]  /*9f90*/  FADD.FTZ R105, R71, R71 ;  /* 0x0000004747697221 */ /* 0x000fe40000010000 */
[----:B------:R-:W-:-:S02]  /*9fa0*/  FMUL.FTZ R16, R109, -R29 ;  /* 0x8000001d6d107220 */ /* 0x000fc40000410000 */
[----:B------:R-:W-:Y:S02]  /*9fb0*/  FMUL.FTZ R109, R109, -R185 ;  /* 0x800000b96d6d7220 */ /* 0x000fe40000410000 */
[----:B------:R-:W-:Y:S02]  /*9fc0*/  FFMA.FTZ R108, R105, R167, R106 ;  /* 0x000000a7696c7223 */ /* 0x000fe4000001006a */
[C---:B------:R-:W-:Y:S02]  /*9fd0*/  FFMA.FTZ R106, R110.reuse, R29, R109 ;  /* 0x0000001d6e6a7223 */ /* 0x040fe4000001006d */
[----:B------:R-:W-:Y:S02]  /*9fe0*/  FFMA.FTZ R17, R110, R185, -R16 ;  /* 0x000000b96e117223 */ /* 0x000fe40000010810 */
[----:B------:R-:W-:Y:S02]  /*9ff0*/  FADD.FTZ R106, -R31, R106 ;  /* 0x0000006a1f6a7221 */ /* 0x000fe40000010100 */
[----:B------:R-:W-:-:S02]  /*a000*/  FADD.FTZ R30, R30, R17 ;  /* 0x000000111e1e7221 */ /* 0x000fc40000010000 */
[C---:B------:R-:W-:Y:S02]  /*a010*/  FMUL.FTZ R17, R111.reuse, -R106 ;  /* 0x8000006a6f117220 */ /* 0x040fe40000410000 */
[-C--:B------:R-:W-:Y:S02]  /*a020*/  FMUL.FTZ R111, R111, -R30.reuse ;  /* 0x8000001e6f6f7220 */ /* 0x080fe40000410000 */
[----:B------:R-:W-:Y:S02]  /*a030*/  FFMA.FTZ R221, -R225, R221, R222 ;  /* 0x000000dde1dd7223 */ /* 0x000fe400000101de */
[----:B------:R-:W-:Y:S02]  /*a040*/  FMUL.FTZ R16, R196, UR43 ;  /* 0x0000002bc4107c20 */ /* 0x000fe40008410000 */
[C---:B------:R-:W-:Y:S02]  /*a050*/  FFMA.FTZ R17, R112.reuse, R30, -R17 ;  /* 0x0000001e70117223 */ /* 0x040fe40000010811 */
[----:B------:R-:W-:-:S02]  /*a060*/  FFMA.FTZ R112, R112, R106, R111 ;  /* 0x0000006a70707223 */ /* 0x000fc4000001006f */
[----:B------:R-:W-:Y:S02]  /*a070*/  FFMA.FTZ R221, -R183, R166, R221 ;  /* 0x000000a6b7dd7223 */ /* 0x000fe400000101dd */
[----:B------:R-:W-:Y:S02]  /*a080*/  FMUL.FTZ R166, R196, UR42 ;  /* 0x0000002ac4a67c20 */ /* 0x000fe40008410000 */
[----:B------:R-:W-:Y:S02]  /*a090*/  FFMA.FTZ R16, R215, UR42, -R16 ;  /* 0x0000002ad7107c23 */ /* 0x000fe40008010810 */
[----:B------:R-:W-:Y:S02]  /*a0a0*/  FADD.FTZ R25, -R25, R112 ;  /* 0x0000007019197221 */ /* 0x000fe40000010100 */
[----:B------:R-:W-:Y:S02]  /*a0b0*/  FADD.FTZ R17, R26, R17 ;  /* 0x000000111a117221 */ /* 0x000fe40000010000 */
[----:B------:R-:W-:-:S02]  /*a0c0*/  FFMA.FTZ R109, R215, UR43, R166 ;  /* 0x0000002bd76d7c23 */ /* 0x000fc400080100a6 */
[----:B------:R-:W-:Y:S02]  /*a0d0*/  FMUL.FTZ R166, R105, R16 ;  /* 0x0000001069a67220 */ /* 0x000fe40000410000 */
[----:B------:R-:W-:Y:S02]  /*a0e0*/  FADD.FTZ R110, R70, R70 ;  /* 0x00000046466e7221 */ /* 0x000fe40000010000 */
[C---:B------:R-:W-:Y:S02]  /*a0f0*/  FMUL.FTZ R16, R113.reuse, -R25 ;  /* 0x8000001971107220 */ /* 0x040fe40000410000 */
[----:B------:R-:W-:Y:S02]  /*a100*/  FMUL.FTZ R113, R113, -R17 ;  /* 0x8000001171717220 */ /* 0x000fe40000410000 */
[----:B------:R-:W-:Y:S02]  /*a110*/  FFMA.FTZ R165, R110, R165, R108 ;  /* 0x000000a56ea57223 */ /* 0x000fe4000001006c */
[----:B------:R-:W-:-:S02]  /*a120*/  FFMA.FTZ R108, R114, R25, R113 ;  /* 0x00000019726c7223 */ /* 0x000fc40000010071 */
[----:B------:R-:W-:Y:S02]  /*a130*/  FFMA.FTZ R16, R114, R17, -R16 ;  /* 0x0000001172107223 */ /* 0x000fe40000010810 */
[----:B------:R-:W-:Y:S02]  /*a140*/  FMUL.FTZ R26, R197, UR43 ;  /* 0x0000002bc51a7c20 */ /* 0x000fe40008410000 */
[----:B------:R-:W-:Y:S02]  /*a150*/  FADD.FTZ R108, -R27, R108 ;  /* 0x0000006c1b6c7221 */ /* 0x000fe40000010100 */
[C---:B------:R-:W-:Y:S02]  /*a160*/  FFMA.FTZ R109, -R105.reuse, R109, -RZ ;  /* 0x0000006d696d7223 */ /* 0x040fe400000109ff */
[----:B------:R-:W-:Y:S02]  /*a170*/  FFMA.FTZ R221, -R105, R164, R221 ;  /* 0x000000a469dd7223 */ /* 0x000fe400000101dd */
[----:B------:R-:W-:-:S02]  /*a180*/  FADD.FTZ R16, R169, R16 ;  /* 0x00000010a9107221 */ /* 0x000fc40000010000 */
[C---:B------:R-:W-:Y:S02]  /*a190*/  FMUL.FTZ R31, R195.reuse, UR43 ;  /* 0x0000002bc31f7c20 */ /* 0x040fe40008410000 */
[----:B------:R-:W-:Y:S02]  /*a1a0*/  FMUL.FTZ R105, R195, UR42 ;  /* 0x0000002ac3697c20 */ /* 0x000fe40008410000 */
[----:B------:R-:W-:Y:S02]  /*a1b0*/  FADD.FTZ R167, R69, R69 ;  /* 0x0000004545a77221 */ /* 0x000fe40000010000 */
[----:B------:R-:W-:Y:S02]  /*a1c0*/  FFMA.FTZ R26, R217, UR42, -R26 ;  /* 0x0000002ad91a7c23 */ /* 0x000fe4000801081a */
[C---:B------:R-:W-:Y:S02]  /*a1d0*/  FMUL.FTZ R27, R115.reuse, -R108 ;  /* 0x8000006c731b7220 */ /* 0x040fe40000410000 */
[----:B------:R-:W-:-:S02]  /*a1e0*/  FMUL.FTZ R115, R115, -R16 ;  /* 0x8000001073737220 */ /* 0x000fc40000410000 */
[C---:B------:R-:W-:Y:S02]  /*a1f0*/  FFMA.FTZ R31, R216.reuse, UR42, -R31 ;  /* 0x0000002ad81f7c23 */ /* 0x040fe4000801081f */
[----:B------:R-:W-:Y:S02]  /*a200*/  FFMA.FTZ R105, R216, UR43, R105 ;  /* 0x0000002bd8697c23 */ /* 0x000fe40008010069 */
[----:B------:R-:W-:Y:S02]  /*a210*/  FMUL.FTZ R114, R167, R26 ;  /* 0x0000001aa7727220 */ /* 0x000fe40000410000 */
[C---:B------:R-:W-:Y:S02]  /*a220*/  FFMA.FTZ R26, R116.reuse, R16, -R27 ;  /* 0x00000010741a7223 */ /* 0x040fe4000001081b */
[----:B------:R-:W-:Y:S02]  /*a230*/  FFMA.FTZ R27, R116, R108, R115 ;  /* 0x0000006c741b7223 */ /* 0x000fe40000010073 */
[----:B------:R-:W-:-:S02]  /*a240*/  FMUL.FTZ R112, R110, R31 ;  /* 0x0000001f6e707220 */ /* 0x000fc40000410000 */
[C---:B------:R-:W-:Y:S02]  /*a250*/  FFMA.FTZ R111, -R110.reuse, R105, -RZ ;  /* 0x000000696e6f7223 */ /* 0x040fe400000109ff */
[----:B------:R-:W-:Y:S02]  /*a260*/  FFMA.FTZ R221, -R110, R174, R221 ;  /* 0x000000ae6edd7223 */ /* 0x000fe400000101dd */
[----:B------:R-:W-:Y:S02]  /*a270*/  FMUL.FTZ R110, R197, UR42 ;  /* 0x0000002ac56e7c20 */ /* 0x000fe40008410000 */
[----:B------:R-:W-:Y:S02]  /*a280*/  FADD.FTZ R27, -R170, R27 ;  /* 0x0000001baa1b7221 */ /* 0x000fe40000010100 */
[----:B------:R-:W-:Y:S02]  /*a290*/  FADD.FTZ R171, R171, R26 ;  /* 0x0000001aabab7221 */ /* 0x000fe40000010000 */
[----:B------:R-:W-:-:S02]  /*a2a0*/  FFMA.FTZ R110, R217, UR43, R110 ;  /* 0x0000002bd96e7c23 */ /* 0x000fc4000801006e */
[----:B------:R-:W-:Y:S02]  /*a2b0*/  FFMA.FTZ R162, R167, R162, R165 ;  /* 0x000000a2a7a27223 */ /* 0x000fe400000100a5 */
[----:B------:R-:W-:Y:S02]  /*a2c0*/  FADD.FTZ R164, R68, R68 ;  /* 0x0000004444a47221 */ /* 0x000fe40000010000 */
[C---:B------:R-:W-:Y:S02]  /*a2d0*/  FMUL.FTZ R26, R117.reuse, -R27 ;  /* 0x8000001b751a7220 */ /* 0x040fe40000410000 */
[----:B------:R-:W-:Y:S02]  /*a2e0*/  FMUL.FTZ R117, R117, -R171 ;  /* 0x800000ab75757220 */ /* 0x000fe40000410000 */
[----:B------:R-:W-:Y:S02]  /*a2f0*/  FFMA.FTZ R113, -R167, R110, -RZ ;  /* 0x0000006ea7717223 */ /* 0x000fe400000109ff */
[----:B------:R-:W-:-:S02]  /*a300*/  FFMA.FTZ R110, R164, R153, R162 ;  /* 0x00000099a46e7223 */ /* 0x000fc400000100a2 */
[----:B------:R-:W-:Y:S02]  /*a310*/  FADD.FTZ R115, R67, R67 ;  /* 0x0000004343737221 */ /* 0x000fe40000010000 */
[----:B------:R-:W-:Y:S02]  /*a320*/  FMUL.FTZ R31, R194, UR43 ;  /* 0x0000002bc21f7c20 */ /* 0x000fe40008410000 */
[C---:B------:R-:W-:Y:S02]  /*a330*/  FFMA.FTZ R117, R118.reuse, R27, R117 ;  /* 0x0000001b76757223 */ /* 0x040fe40000010075 */
[----:B------:R-:W-:Y:S02]  /*a340*/  FFMA.FTZ R26, R118, R171, -R26 ;  /* 0x000000ab761a7223 */ /* 0x000fe4000001081a */
[----:B------:R-:W-:Y:S02]  /*a350*/  FFMA.FTZ R151, R115, R151, R110 ;  /* 0x0000009773977223 */ /* 0x000fe4000001006e */
[----:B------:R-:W-:-:S02]  /*a360*/  FMUL.FTZ R105, R194, UR42 ;  /* 0x0000002ac2697c20 */ /* 0x000fc40008410000 */
[----:B------:R-:W-:Y:S02]  /*a370*/  FFMA.FTZ R31, R218, UR42, -R31 ;  /* 0x0000002ada1f7c23 */ /* 0x000fe4000801081f */
[----:B------:R-:W-:Y:S02]  /*a380*/  FMUL.FTZ R110, R192, UR43 ;  /* 0x0000002bc06e7c20 */ /* 0x000fe40008410000 */
[----:B------:R-:W-:Y:S02]  /*a390*/  FADD.FTZ R172, -R172, R117 ;  /* 0x00000075acac7221 */ /* 0x000fe40000010100 */
[----:B------:R-:W-:Y:S02]  /*a3a0*/  FADD.FTZ R26, R173, R26 ;  /* 0x0000001aad1a7221 */ /* 0x000fe40000010000 */
[----:B------:R-:W-:Y:S02]  /*a3b0*/  FFMA.FTZ R221, -R167, R176, R221 ;  /* 0x000000b0a7dd7223 */ /* 0x000fe400000101dd */
[----:B------:R-:W-:-:S02]  /*a3c0*/  FFMA.FTZ R105, R218, UR43, R105 ;  /* 0x0000002bda697c23 */ /* 0x000fc40008010069 */
[C---:B------:R-:W-:Y:S02]  /*a3d0*/  FMUL.FTZ R162, R164.reuse, R31 ;  /* 0x0000001fa4a27220 */ /* 0x040fe40000410000 */
[----:B------:R-:W-:Y:S02]  /*a3e0*/  FFMA.FTZ R110, R193, UR42, -R110 ;  /* 0x0000002ac16e7c23 */ /* 0x000fe4000801086e */
[C---:B------:R-:W-:Y:S02]  /*a3f0*/  FMUL.FTZ R31, R119.reuse, -R172 ;  /* 0x800000ac771f7220 */ /* 0x040fe40000410000 */
[----:B------:R-:W-:Y:S02]  /*a400*/  FMUL.FTZ R119, R119, -R26 ;  /* 0x8000001a77777220 */ /* 0x000fe40000410000 */
[C---:B------:R-:W-:Y:S02]  /*a410*/  FFMA.FTZ R221, -R164.reuse, R150, R221 ;  /* 0x00000096a4dd7223 */ /* 0x040fe400000101dd */
[----:B------:R-:W-:-:S02]  /*a420*/  FFMA.FTZ R116, -R164, R105, -RZ ;  /* 0x00000069a4747223 */ /* 0x000fc400000109ff */
[----:B------:R-:W-:Y:S02]  /*a430*/  FMUL.FTZ R150, R115, R110 ;  /* 0x0000006e73967220 */ /* 0x000fe40000410000 */
[C---:B------:R-:W-:Y:S02]  /*a440*/  FFMA.FTZ R110, R120.reuse, R26, -R31 ;  /* 0x0000001a786e7223 */ /* 0x040fe4000001081f */
[----:B------:R-:W-:Y:S02]  /*a450*/  FMUL.FTZ R105, R219, UR43 ;  /* 0x0000002bdb697c20 */ /* 0x000fe40008410000 */
[----:B------:R-:W-:Y:S01]  /*a460*/  FFMA.FTZ R31, R120, R172, R119 ;  /* 0x000000ac781f7223 */ /* 0x000fe20000010077 */
[----:B------:R-:W-:Y:S01]  /*a470*/  MOV R119, UR7 ;  /* 0x0000000700777c02 */ /* 0x000fe20008000f00 */
[----:B------:R-:W-:Y:S02]  /*a480*/  FADD.FTZ R170, R66, R66 ;  /* 0x0000004242aa7221 */ /* 0x000fe40000010000 */
[----:B------:R-:W-:-:S02]  /*a490*/  FFMA.FTZ R105, R220, UR42, -R105 ;  /* 0x0000002adc697c23 */ /* 0x000fc40008010869 */
[----:B------:R-:W-:Y:S01]  /*a4a0*/  FADD.FTZ R31, -R154, R31 ;  /* 0x0000001f9a1f7221 */ /* 0x000fe20000010100 */
[----:B------:R0:W-:Y:S01]  /*a4b0*/  @!P0 STS.128 [R119.X16+0x4be0], R12 ;  /* 0x004be00c77008388 */ /* 0x0001e2000000cc00 */
[----:B------:R-:W-:Y:S01]  /*a4c0*/  FADD.FTZ R155, R155, R110 ;  /* 0x0000006e9b9b7221 */ /* 0x000fe20000010000 */
[----:B------:R-:W-:Y:S01]  /*a4d0*/  P2R R110, PR, RZ, 0x1 ;  /* 0x00000001ff6e7803 */ /* 0x000fe20000000000 */
[----:B------:R-:W-:Y:S02]  /*a4e0*/  FMUL.FTZ R120, R170, R105 ;  /* 0x00000069aa787220 */ /* 0x000fe40000410000 */
[C---:B------:R-:W-:Y:S02]  /*a4f0*/  FMUL.FTZ R105, R121.reuse, -R31 ;  /* 0x8000001f79697220 */ /* 0x040fe40000410000 */
[----:B------:R-:W-:Y:S02]  /*a500*/  FMUL.FTZ R121, R121, -R155 ;  /* 0x8000009b79797220 */ /* 0x000fe40000410000 */
[----:B------:R-:W-:-:S02]  /*a510*/  FMUL.FTZ R118, R192, UR42 ;  /* 0x0000002ac0767c20 */ /* 0x000fc40008410000 */
[C---:B------:R-:W-:Y:S02]  /*a520*/  FFMA.FTZ R110, R122.reuse, R155, -R105 ;  /* 0x0000009b7a6e7223 */ /* 0x040fe40000010869 */
[----:B------:R-:W-:Y:S02]  /*a530*/  FFMA.FTZ R121, R122, R31, R121 ;  /* 0x0000001f7a797223 */ /* 0x000fe40000010079 */
[----:B------:R-:W-:Y:S02]  /*a540*/  FFMA.FTZ R118, R193, UR43, R118 ;  /* 0x0000002bc1767c23 */ /* 0x000fe40008010076 */
[----:B------:R-:W-:Y:S02]  /*a550*/  FADD.FTZ R110, R157, R110 ;  /* 0x0000006e9d6e7221 */ /* 0x000fe40000010000 */
[----:B------:R-:W-:Y:S02]  /*a560*/  FADD.FTZ R156, -R156, R121 ;  /* 0x000000799c9c7221 */ /* 0x000fe40000010100 */
[----:B------:R-:W-:-:S02]  /*a570*/  FFMA.FTZ R118, -R115, R118, -RZ ;  /* 0x0000007673767223 */ /* 0x000fc400000109ff */
[----:B------:R-:W-:Y:S02]  /*a580*/  FFMA.FTZ R180, -R115, R180, R221 ;  /* 0x000000b473b47223 */ /* 0x000fe400000101dd */
[----:B------:R-:W-:Y:S02]  /*a590*/  FMUL.FTZ R105, R123, -R110 ;  /* 0x8000006e7b697220 */ /* 0x000fe40000410000 */
[----:B------:R-:W-:Y:S02]  /*a5a0*/  FMUL.FTZ R115, R219, UR42 ;  /* 0x0000002adb737c20 */ /* 0x000fe40008410000 */
[-C--:B------:R-:W-:Y:S02]  /*a5b0*/  FMUL.FTZ R123, R123, -R156.reuse ;  /* 0x8000009c7b7b7220 */ /* 0x080fe40000410000 */
[----:B------:R-:W-:Y:S02]  /*a5c0*/  FFMA.FTZ R105, R124, R156, R105 ;  /* 0x0000009c7c697223 */ /* 0x000fe40000010069 */
[----:B------:R-:W-:-:S02]  /*a5d0*/  FFMA.FTZ R115, R220, UR43, R115 ;  /* 0x0000002bdc737c23 */ /* 0x000fc40008010073 */
[----:B------:R-:W-:Y:S02]  /*a5e0*/  FFMA.FTZ R124, R124, R110, -R123 ;  /* 0x0000006e7c7c7223 */ /* 0x000fe4000001087b */
[----:B------:R-:W-:Y:S02]  /*a5f0*/  FFMA.FTZ R164, R170, R152, R151 ;  /* 0x00000098aaa47223 */ /* 0x000fe40000010097 */
[----:B------:R-:W-:Y:S02]  /*a600*/  FADD.FTZ R105, -R158, R105 ;  /* 0x000000699e697221 */ /* 0x000fe40000010100 */
[----:B------:R-:W-:Y:S01]  /*a610*/  FFMA.FTZ R152, -R170, R115, -RZ ;  /* 0x00000073aa987223 */ /* 0x000fe200000109ff */
[----:B------:R-:W-:Y:S01]  /*a620*/  SHF.L.U32 R115, R101, 0x5, RZ ;  /* 0x0000000565737819 */ /* 0x000fe200000006ff */
[----:B------:R-:W-:Y:S02]  /*a630*/  FADD.FTZ R159, R159, R124 ;  /* 0x0000007c9f9f7221 */ /* 0x000fe40000010000 */
[----:B------:R-:W-:Y:S01]  /*a640*/  FMUL.FTZ R117, R125, -R105 ;  /* 0x800000697d757220 */ /* 0x000fe20000410000 */
[----:B------:R-:W-:Y:S01]  /*a650*/  LEA.HI.SX32 R115, R115, R115, 0x1b ;  /* 0x0000007373737211 */ /* 0x000fe200078fdaff */
[----:B------:R-:W-:-:S02]  /*a660*/  FMUL.FTZ R125, R125, -R159 ;  /* 0x8000009f7d7d7220 */ /* 0x000fc40000410000 */
[C---:B0-----:R-:W-:Y:S02]  /*a670*/  FFMA.FTZ R12, R126.reuse, R159, -R117 ;  /* 0x0000009f7e0c7223 */ /* 0x041fe40000010875 */
[----:B------:R-:W-:Y:S01]  /*a680*/  FFMA.FTZ R125, R126, R105, R125 ;  /* 0x000000697e7d7223 */ /* 0x000fe2000001007d */
[----:B------:R0:W-:Y:S01]  /*a690*/  STS [R115.X4+0x1084], R24 ;  /* 0x0010841873007388 */ /* 0x0001e20000004800 */
[----:B------:R-:W-:Y:S02]  /*a6a0*/  FMUL.FTZ R175, R200, UR42 ;  /* 0x0000002ac8af7c20 */ /* 0x000fe40008410000 */
[----:B------:R-:W-:Y:S01]  /*a6b0*/  FADD.FTZ R160, -R160, R125 ;  /* 0x0000007da0a07221 */ /* 0x000fe20000010100 */
[----:B------:R-:W-:Y:S01]  /*a6c0*/  STS [R115.X4+0x10a0], R20 ;  /* 0x0010a01473007388 */ /* 0x000fe20000004800 */
[----:B------:R-:W-:Y:S02]  /*a6d0*/  FFMA.FTZ R175, R214, UR43, R175 ;  /* 0x0000002bd6af7c23 */ /* 0x000fe400080100af */
[----:B------:R-:W-:Y:S01]  /*a6e0*/  FMUL.FTZ R121, R160, R93 ;  /* 0x0000005da0797220 */ /* 0x000fe20000410000 */
[----:B------:R1:W-:Y:S01]  /*a6f0*/  STS [R115.X4+0x10ac], R22 ;  /* 0x0010ac1673007388 */ /* 0x0003e20000004800 */
[----:B------:R-:W-:-:S02]  /*a700*/  FFMA.FTZ R175, -R182, R175, -RZ ;  /* 0x000000afb6af7223 */ /* 0x000fc400000109ff */
[----:B0-----:R-:W-:Y:S01]  /*a710*/  FADD.FTZ R24, R161, R12 ;  /* 0x0000000ca1187221 */ /* 0x001fe20000010000 */
[----:B------:R0:W-:Y:S01]  /*a720*/  STS [R115.X4+0x10a4], R21 ;  /* 0x0010a41573007388 */ /* 0x0001e20000004800 */
[----:B------:R-:W-:Y:S02]  /*a730*/  FMUL.FTZ R182, R199, UR42 ;  /* 0x0000002ac7b67c20 */ /* 0x000fe40008410000 */
[C---:B------:R-:W-:Y:S01]  /*a740*/  FMUL.FTZ R13, R127.reuse, -R24 ;  /* 0x800000187f0d7220 */ /* 0x040fe20000410000 */
[----:B------:R-:W-:Y:S01]  /*a750*/  STS [R115.X4+0x1080], R28 ;  /* 0x0010801c73007388 */ /* 0x000fe20000004800 */
[-C--:B------:R-:W-:Y:S01]  /*a760*/  FMUL.FTZ R127, R127, -R160.reuse ;  /* 0x800000a07f7f7220 */ /* 0x080fe20000410000 */
[--C-:B-1----:R-:W-:Y:S01]  /*a770*/  HADD2.F32 R22, -RZ, R8.reuse.H1_H1 ;  /* 0x30000008ff167230 */ /* 0x102fe20000004100 */
[C---:B------:R-:W-:Y:S01]  /*a780*/  FFMA.FTZ R13, R128.reuse, R160, R13 ;  /* 0x000000a0800d7223 */ /* 0x040fe2000001000d */
[----:B------:R-:W-:Y:S01]  /*a790*/  STS [R115.X4+0x10cc], R109 ;  /* 0x0010cc6d73007388 */ /* 0x000fe20000004800 */
[----:B------:R-:W-:Y:S01]  /*a7a0*/  FFMA.FTZ R128, R128, R24, -R127 ;  /* 0x0000001880807223 */ /* 0x000fe2000001087f */
[----:B0-----:R-:W-:Y:S01]  /*a7b0*/  HADD2.F32 R21, -RZ, R8.H0_H0 ;  /* 0x20000008ff157230 */ /* 0x001fe20000004100 */
[----:B------:R-:W-:Y:S01]  /*a7c0*/  FADD.FTZ R13, -R138, R13 ;  /* 0x0000000d8a0d7221 */ /* 0x000fe20000010100 */
[----:B------:R0:W-:Y:S01]  /*a7d0*/  STS [R115.X4+0x10a8], R23 ;  /* 0x0010a81773007388 */ /* 0x0001e20000004800 */
[----:B------:R-:W-:-:S02]  /*a7e0*/  FADD.FTZ R139, R139, R128 ;  /* 0x000000808b8b7221 */ /* 0x000fc40000010000 */
[C---:B------:R-:W-:Y:S01]  /*a7f0*/  FMUL.FTZ R12, R129.reuse, -R13 ;  /* 0x8000000d810c7220 */ /* 0x040fe20000410000 */
[----:B------:R-:W-:Y:S01]  /*a800*/  STS [R115.X4+0x10d0], R112 ;  /* 0x0010d07073007388 */ /* 0x000fe20000004800 */
[-C--:B------:R-:W-:Y:S02]  /*a810*/  FMUL.FTZ R129, R129, -R139.reuse ;  /* 0x8000008b81817220 */ /* 0x080fe40000410000 */
[C---:B------:R-:W-:Y:S01]  /*a820*/  FFMA.FTZ R12, R130.reuse, R139, -R12 ;  /* 0x0000008b820c7223 */ /* 0x040fe2000001080c */
[----:B------:R-:W-:Y:S01]  /*a830*/  STS [R115.X4+0x10d4], R111 ;  /* 0x0010d46f73007388 */ /* 0x000fe20000004800 */
[----:B------:R-:W-:Y:S01]  /*a840*/  FFMA.FTZ R129, R130, R13, R129 ;  /* 0x0000000d82817223 */ /* 0x000fe20000010081 */
[----:B0-----:R-:W-:Y:S01]  /*a850*/  HADD2.F32 R23, -RZ, R9.H0_H0 ;  /* 0x20000009ff177230 */ /* 0x001fe20000004100 */
[----:B------:R-:W-:Y:S01]  /*a860*/  FADD.FTZ R20, R141, R12 ;  /* 0x0000000c8d147221 */ /* 0x000fe20000010000 */
[----:B------:R-:W-:Y:S01]  /*a870*/  STS [R115.X4+0x10d8], R114 ;  /* 0x0010d87273007388 */ /* 0x000fe20000004800 */
[----:B------:R-:W-:-:S02]  /*a880*/  FADD.FTZ R140, -R140, R129 ;  /* 0x000000818c8c7221 */ /* 0x000fc40000010100 */
        /* <DEDUP_REMOVED lines=9> */
[C---:B------:R-:W-:Y:S01]  /*a920*/  FMUL.FTZ R12, R133.reuse, -R15 ;  /* 0x8000000f850c7220 */ /* 0x040fe20000410000 */
[----:B------:R0:W-:Y:S01]  /*a930*/  STS [R115.X4+0x10e4], R116 ;  /* 0x0010e47473007388 */ /* 0x0001e20000004800 */
[----:B------:R-:W-:Y:S02]  /*a940*/  FMUL.FTZ R133, R133, -R143 ;  /* 0x8000008f85857220 */ /* 0x000fe40000410000 */
[----:B------:R-:W-:Y:S01]  /*a950*/  FFMA.FTZ R107, R213, UR43, R182 ;  /* 0x0000002bd56b7c23 */ /* 0x000fe200080100b6 */
[----:B------:R-:W-:Y:S01]  /*a960*/  STS [R115.X4+0x10f0], R120 ;  /* 0x0010f07873007388 */ /* 0x000fe20000004800 */
[C---:B------:R-:W-:Y:S02]  /*a970*/  FFMA.FTZ R133, R134.reuse, R15, R133 ;  /* 0x0000000f86857223 */ /* 0x040fe40000010085 */
[----:B------:R-:W-:Y:S01]  /*a980*/  FFMA.FTZ R107, -R183, R107, -RZ ;  /* 0x0000006bb76b7223 */ /* 0x000fe200000109ff */
[----:B------:R-:W-:Y:S01]  /*a990*/  STS [R115.X4+0x10c8], R166 ;  /* 0x0010c8a673007388 */ /* 0x000fe20000004800 */
[----:B------:R-:W-:Y:S01]  /*a9a0*/  FFMA.FTZ R12, R134, R143, -R12 ;  /* 0x0000008f860c7223 */ /* 0x000fe2000001080c */
[----:B0-----:R-:W-:Y:S01]  /*a9b0*/  HADD2.F32 R116, -RZ, R9.H1_H1 ;  /* 0x30000009ff747230 */ /* 0x001fe20000004100 */
[----:B------:R-:W-:Y:S01]  /*a9c0*/  FADD.FTZ R144, -R144, R133 ;  /* 0x0000008590907221 */ /* 0x000fe20000010100 */
[----:B------:R0:W-:Y:S01]  /*a9d0*/  STS [R115.X4+0x10c4], R107 ;  /* 0x0010c46b73007388 */ /* 0x0001e20000004800 */
[----:B------:R-:W-:-:S02]  /*a9e0*/  FADD.FTZ R28, R145, R12 ;  /* 0x0000000c911c7221 */ /* 0x000fc40000010000 */
[----:B------:R-:W-:Y:S01]  /*a9f0*/  FMUL.FTZ R109, R144, R97 ;  /* 0x00000061906d7220 */ /* 0x000fe20000410000 */
[----:B------:R1:W-:Y:S01]  /*aa00*/  STS [R115.X4+0x10fc], R18 ;  /* 0x0010fc1273007388 */ /* 0x0003e20000004800 */
[-C--:B------:R-:W-:Y:S02]  /*aa10*/  FFMA.FTZ R112, R22, -R96.reuse, R205 ;  /* 0x8000006016707223 */ /* 0x080fe400000100cd */
[-C--:B------:R-:W-:Y:S01]  /*aa20*/  FMUL.FTZ R111, R15, R96.reuse ;  /* 0x000000600f6f7220 */ /* 0x080fe20000410000 */
[----:B------:R-:W-:Y:S01]  /*aa30*/  STS [R115.X4+0x1088], R148 ;  /* 0x0010889473007388 */ /* 0x000fe20000004800 */
[----:B------:R-:W-:Y:S02]  /*aa40*/  FMUL.FTZ R114, R20, R95 ;  /* 0x0000005f14727220 */ /* 0x000fe40000410000 */
[----:B0-----:R-:W-:Y:S01]  /*aa50*/  FMUL.FTZ R107, R143, R96 ;  /* 0x000000608f6b7220 */ /* 0x001fe20000410000 */
[----:B------:R0:W-:Y:S01]  /*aa60*/  STS [R115.X4+0x108c], R135 ;  /* 0x00108c8773007388 */ /* 0x0001e20000004800 */
[----:B------:R-:W-:-:S02]  /*aa70*/  FFMA.FTZ R208, R21, -R97, R208 ;  /* 0x8000006115d07223 */ /* 0x000fc400000100d0 */
[----:B------:R-:W-:Y:S01]  /*aa80*/  FMUL.FTZ R14, R32, R107 ;  /* 0x0000006b200e7220 */ /* 0x000fe20000410000 */
[----:B------:R-:W-:Y:S01]  /*aa90*/  STS [R115.X4+0x1090], R136 ;  /* 0x0010908873007388 */ /* 0x000fe20000004800 */
[----:B------:R-:W-:Y:S02]  /*aaa0*/  FMUL.FTZ R19, R28, R97 ;  /* 0x000000611c137220 */ /* 0x000fe40000410000 */
[----:B------:R-:W-:Y:S01]  /*aab0*/  FMUL.FTZ R12, R206, R109 ;  /* 0x0000006dce0c7220 */ /* 0x000fe20000410000 */
[----:B------:R-:W-:Y:S01]  /*aac0*/  STS [R115.X4+0x1094], R137 ;  /* 0x0010948973007388 */ /* 0x000fe20000004800 */
[----:B------:R-:W-:Y:S02]  /*aad0*/  FFMA.FTZ R210, R23, -R95, R210 ;  /* 0x8000005f17d27223 */ /* 0x000fe400000100d2 */
[----:B------:R-:W-:Y:S01]  /*aae0*/  FFMA.FTZ R113, R112, R111, -R14 ;  /* 0x0000006f70717223 */ /* 0x000fe2000001080e */
[----:B------:R-:W-:Y:S01]  /*aaf0*/  STS [R115.X4+0x1098], R146 ;  /* 0x0010989273007388 */ /* 0x000fe20000004800 */
[----:B------:R-:W-:-:S02]  /*ab00*/  FMUL.FTZ R117, R140, R95 ;  /* 0x0000005f8c757220 */ /* 0x000fc40000410000 */
[----:B------:R-:W-:Y:S01]  /*ab10*/  FMUL.FTZ R118, R33, R114 ;  /* 0x0000007221767220 */ /* 0x000fe20000410000 */
[----:B------:R-:W-:Y:S01]  /*ab20*/  STS [R115.X4+0x109c], R147 ;  /* 0x00109c9373007388 */ /* 0x000fe20000004800 */
[----:B------:R-:W-:Y:S02]  /*ab30*/  FMUL.FTZ R111, R32, R111 ;  /* 0x0000006f206f7220 */ /* 0x000fe40000410000 */
[----:B------:R-:W-:Y:S01]  /*ab40*/  FFMA.FTZ R12, R208, R19, R12 ;  /* 0x00000013d00c7223 */ /* 0x000fe2000001000c */
[----:B------:R-:W-:Y:S01]  /*ab50*/  STS [R115.X4+0x10b0], R177 ;  /* 0x0010b0b173007388 */ /* 0x000fe20000004800 */
[----:B------:R-:W-:Y:S02]  /*ab60*/  FFMA.FTZ R119, R210, R117, -R118 ;  /* 0x00000075d2777223 */ /* 0x000fe40000010876 */
[----:B------:R-:W-:Y:S01]  /*ab70*/  FFMA.FTZ R111, R112, R107, R111 ;  /* 0x0000006b706f7223 */ /* 0x000fe2000001006f */
[----:B------:R-:W-:Y:S01]  /*ab80*/  STS [R115.X4+0x10b4], R175 ;  /* 0x0010b4af73007388 */ /* 0x000fe20000004800 */
[----:B------:R-:W-:-:S02]  /*ab90*/  FMUL.FTZ R14, R206, R19 ;  /* 0x00000013ce0e7220 */ /* 0x000fc40000410000 */
[----:B------:R-:W-:Y:S01]  /*aba0*/  FADD.FTZ R12, RZ, R12 ;  /* 0x0000000cff0c7221 */ /* 0x000fe20000010000 */
[----:B------:R-:W-:Y:S01]  /*abb0*/  STS [R115.X4+0x10b8], R179 ;  /* 0x0010b8b373007388 */ /* 0x000fe20000004800 */
[----:B------:R-:W-:Y:S02]  /*abc0*/  FMUL.FTZ R117, R33, R117 ;  /* 0x0000007521757220 */ /* 0x000fe40000410000 */
[----:B------:R-:W-:Y:S01]  /*abd0*/  FMUL.FTZ R118, R139, R94 ;  /* 0x0000005e8b767220 */ /* 0x000fe20000410000 */
[----:B------:R-:W-:Y:S01]  /*abe0*/  STS [R115.X4+0x10e0], R162 ;  /* 0x0010e0a273007388 */ /* 0x000fe20000004800 */
[----:B------:R-:W-:Y:S02]  /*abf0*/  FFMA.FTZ R14, R208, R109, -R14 ;  /* 0x0000006dd00e7223 */ /* 0x000fe4000001080e */
[----:B------:R-:W-:Y:S01]  /*ac00*/  FADD.FTZ R12, R12, R111 ;  /* 0x0000006f0c0c7221 */ /* 0x000fe20000010000 */
[----:B------:R-:W-:Y:S01]  /*ac10*/  HADD2.F32 R111, -RZ, R10.H0_H0 ;  /* 0x2000000aff6f7230 */ /* 0x000fe20000004100 */
[----:B------:R-:W-:Y:S01]  /*ac20*/  FFMA.FTZ R117, R210, R114, R117 ;  /* 0x00000072d2757223 */ /* 0x000fe20000010075 */
[----:B------:R-:W-:Y:S01]  /*ac30*/  STS [R115.X4+0x10e8], R150 ;  /* 0x0010e89673007388 */ /* 0x000fe20000004800 */
[----:B------:R-:W-:-:S02]  /*ac40*/  FFMA.FTZ R207, R116, -R94, R207 ;  /* 0x8000005e74cf7223 */ /* 0x000fc400000100cf */
[----:B------:R-:W-:Y:S01]  /*ac50*/  FMUL.FTZ R120, R13, R94 ;  /* 0x0000005e0d787220 */ /* 0x000fe20000410000 */
[----:B------:R-:W-:Y:S01]  /*ac60*/  STS [R115.X4+0x10f4], R152 ;  /* 0x0010f49873007388 */ /* 0x000fe20000004800 */
[----:B------:R-:W-:Y:S02]  /*ac70*/  FMUL.FTZ R109, R203, R118 ;  /* 0x00000076cb6d7220 */ /* 0x000fe40000410000 */
[----:B------:R-:W-:Y:S02]  /*ac80*/  FADD.FTZ R14, RZ, R14 ;  /* 0x0000000eff0e7221 */ /* 0x000fe40000010000 */
[----:B------:R-:W-:Y:S02]  /*ac90*/  FADD.FTZ R12, R12, R117 ;  /* 0x000000750c0c7221 */ /* 0x000fe40000010000 */
[-C--:B------:R-:W-:Y:S02]  /*aca0*/  FFMA.FTZ R117, R207, R120.reuse, -R109 ;  /* 0x00000078cf757223 */ /* 0x080fe4000001086d */
[----:B------:R-:W-:-:S02]  /*acb0*/  FMUL.FTZ R120, R203, R120 ;  /* 0x00000078cb787220 */ /* 0x000fc40000410000 */
[----:B------:R-:W-:Y:S02]  /*acc0*/  FADD.FTZ R14, R14, R113 ;  /* 0x000000710e0e7221 */ /* 0x000fe40000010000 */
[-C--:B------:R-:W-:Y:S02]  /*acd0*/  FMUL.FTZ R109, R24, R93.reuse ;  /* 0x0000005d186d7220 */ /* 0x080fe40000410000 */
[----:B------:R-:W-:Y:S02]  /*ace0*/  FFMA.FTZ R113, R207, R118, R120 ;  /* 0x00000076cf717223 */ /* 0x000fe40000010078 */
[----:B------:R-:W-:Y:S02]  /*acf0*/  FFMA.FTZ R212, R111, -R93, R212 ;  /* 0x8000005d6fd47223 */ /* 0x000fe400000100d4 */
[----:B------:R-:W-:Y:S02]  /*ad00*/  FMUL.FTZ R120, R202, R121 ;  /* 0x00000079ca787220 */ /* 0x000fe40000410000 */
[----:B------:R-:W-:-:S02]  /*ad10*/  FADD.FTZ R14, R14, R119 ;  /* 0x000000770e0e7221 */ /* 0x000fc40000010000 */
[-C--:B------:R-:W-:Y:S02]  /*ad20*/  FMUL.FTZ R122, R202, R109.reuse ;  /* 0x0000006dca7a7220 */ /* 0x080fe40000410000 */
[----:B------:R-:W-:Y:S02]  /*ad30*/  FADD.FTZ R12, R12, R113 ;  /* 0x000000710c0c7221 */ /* 0x000fe40000010000 */
[----:B------:R-:W-:Y:S01]  /*ad40*/  FFMA.FTZ R113, R212, R109, R120 ;  /* 0x0000006dd4717223 */ /* 0x000fe20000010078 */
[----:B------:R-:W-:Y:S01]  /*ad50*/  HADD2.F32 R120, -RZ, R10.H1_H1 ;  /* 0x3000000aff787230 */ /* 0x000fe20000004100 */
[----:B------:R-:W-:Y:S02]  /*ad60*/  FADD.FTZ R14, R14, R117 ;  /* 0x000000750e0e7221 */ /* 0x000fe40000010000 */
[----:B------:R-:W-:Y:S01]  /*ad70*/  FFMA.FTZ R121, R212, R121, -R122 ;  /* 0x00000079d4797223 */ /* 0x000fe2000001087a */
[----:B------:R-:W-:Y:S01]  /*ad80*/  HADD2.F32 R122, -RZ, R11.H1_H1 ;  /* 0x3000000bff7a7230 */ /* 0x000fe20000004100 */
[----:B------:R-:W-:-:S02]  /*ad90*/  FMUL.FTZ R117, R159, R92 ;  /* 0x0000005c9f757220 */ /* 0x000fc40000410000 */
[-C--:B------:R-:W-:Y:S02]  /*ada0*/  FMUL.FTZ R119, R105, R92.reuse ;  /* 0x0000005c69777220 */ /* 0x080fe40000410000 */
[----:B------:R-:W-:Y:S01]  /*adb0*/  FADD.FTZ R12, R12, R113 ;  /* 0x000000710c0c7221 */ /* 0x000fe20000010000 */
[----:B------:R-:W-:Y:S01]  /*adc0*/  HADD2.F32 R113, -RZ, R11.H0_H0 ;  /* 0x2000000bff717230 */ /* 0x000fe20000004100 */
[----:B------:R-:W-:Y:S02]  /*add0*/  FFMA.FTZ R124, R120, -R92, R209 ;  /* 0x8000005c787c7223 */ /* 0x000fe400000100d1 */
[C---:B------:R-:W-:Y:S02]  /*ade0*/  FMUL.FTZ R123, R201.reuse, R117 ;  /* 0x00000075c97b7220 */ /* 0x040fe40000410000 */
[----:B------:R-:W-:Y:S02]  /*adf0*/  FADD.FTZ R14, R14, R121 ;  /* 0x000000790e0e7221 */ /* 0x000fe40000010000 */
[----:B------:R-:W-:-:S02]  /*ae00*/  FMUL.FTZ R121, R201, R119 ;  /* 0x00000077c9797220 */ /* 0x000fc40000410000 */
[----:B------:R-:W-:Y:S02]  /*ae10*/  FMUL.FTZ R127, R156, R91 ;  /* 0x0000005b9c7f7220 */ /* 0x000fe40000410000 */
[C---:B------:R-:W-:Y:S02]  /*ae20*/  FFMA.FTZ R125, R124.reuse, R119, -R123 ;  /* 0x000000777c7d7223 */ /* 0x040fe4000001087b */
[----:B------:R-:W-:Y:S02]  /*ae30*/  FFMA.FTZ R123, R124, R117, R121 ;  /* 0x000000757c7b7223 */ /* 0x000fe40000010079 */
[----:B------:R-:W-:Y:S02]  /*ae40*/  FMUL.FTZ R178, R198, UR42 ;  /* 0x0000002ac6b27c20 */ /* 0x000fe40008410000 */
[-C--:B------:R-:W-:Y:S02]  /*ae50*/  FFMA.FTZ R214, R113, -R91.reuse, R214 ;  /* 0x8000005b71d67223 */ /* 0x080fe400000100d6 */
[----:B------:R-:W-:-:S02]  /*ae60*/  FMUL.FTZ R121, R110, R91 ;  /* 0x0000005b6e797220 */ /* 0x000fc40000410000 */
[----:B------:R-:W-:Y:S02]  /*ae70*/  FMUL.FTZ R126, R200, R127 ;  /* 0x0000007fc87e7220 */ /* 0x000fe40000410000 */
[-C--:B------:R-:W-:Y:S02]  /*ae80*/  FMUL.FTZ R129, R31, R90.reuse ;  /* 0x0000005a1f817220 */ /* 0x080fe40000410000 */
[----:B------:R-:W-:Y:S02]  /*ae90*/  FMUL.FTZ R119, R155, R90 ;  /* 0x0000005a9b777220 */ /* 0x000fe40000410000 */
[----:B------:R-:W-:Y:S02]  /*aea0*/  FADD.FTZ R12, R12, R123 ;  /* 0x0000007b0c0c7221 */ /* 0x000fe40000010000 */
[----:B------:R-:W-:Y:S02]  /*aeb0*/  FFMA.FTZ R178, R211, UR43, R178 ;  /* 0x0000002bd3b27c23 */ /* 0x000fe400080100b2 */
[----:B------:R-:W-:-:S02]  /*aec0*/  FFMA.FTZ R123, R214, R121, R126 ;  /* 0x00000079d67b7223 */ /* 0x000fc4000001007e */
[----:B------:R-:W-:Y:S02]  /*aed0*/  FFMA.FTZ R211, R122, -R90, R211 ;  /* 0x8000005a7ad37223 */ /* 0x000fe400000100d3 */
[C---:B------:R-:W-:Y:S02]  /*aee0*/  FMUL.FTZ R126, R198.reuse, R129 ;  /* 0x00000081c67e7220 */ /* 0x040fe40000410000 */
[-C--:B------:R-:W-:Y:S02]  /*aef0*/  FMUL.FTZ R130, R198, R119.reuse ;  /* 0x00000077c6827220 */ /* 0x080fe40000410000 */
[----:B------:R-:W-:Y:S02]  /*af00*/  FADD.FTZ R12, R12, R123 ;  /* 0x0000007b0c0c7221 */ /* 0x000fe40000010000 */
[----:B------:R-:W-:Y:S01]  /*af10*/  FFMA.FTZ R123, R211, R119, R126 ;  /* 0x00000077d37b7223 */ /* 0x000fe2000001007e */
[----:B------:R-:W-:Y:S01]  /*af20*/  HADD2.F32 R126, -RZ, R4.H0_H0 ;  /* 0x20000004ff7e7230 */ /* 0x000fe20000004100 */
[----:B------:R-:W-:-:S02]  /*af30*/  FMUL.FTZ R168, R199, UR43 ;  /* 0x0000002bc7a87c20 */ /* 0x000fc40008410000 */
[----:B------:R-:W-:Y:S02]  /*af40*/  FMUL.FTZ R128, R200, R121 ;  /* 0x00000079c8807220 */ /* 0x000fe40000410000 */
[----:B------:R-:W-:Y:S02]  /*af50*/  FFMA.FTZ R131, R211, R129, -R130 ;  /* 0x00000081d3837223 */ /* 0x000fe40000010882 */
[----:B------:R-:W-:Y:S02]  /*af60*/  FMUL.FTZ R130, R26, R89 ;  /* 0x000000591a827220 */ /* 0x000fe40000410000 */
[----:B------:R-:W-:Y:S02]  /*af70*/  FFMA.FTZ R168, R213, UR42, -R168 ;  /* 0x0000002ad5a87c23 */ /* 0x000fe400080108a8 */
[----:B------:R-:W-:Y:S01]  /*af80*/  FFMA.FTZ R127, R214, R127, -R128 ;  /* 0x0000007fd67f7223 */ /* 0x000fe20000010880 */
[----:B------:R-:W-:Y:S01]  /*af90*/  HADD2.F32 R128, -RZ, R4.H1_H1 ;  /* 0x30000004ff807230 */ /* 0x000fe20000004100 */
[----:B------:R-:W-:-:S02]  /*afa0*/  FADD.FTZ R14, R14, R125 ;  /* 0x0000007d0e0e7221 */ /* 0x000fc40000010000 */
[-C--:B------:R-:W-:Y:S02]  /*afb0*/  FFMA.FTZ R213, R126, -R89.reuse, R213 ;  /* 0x800000597ed57223 */ /* 0x080fe400000100d5 */
[----:B------:R-:W-:Y:S02]  /*afc0*/  FMUL.FTZ R132, R172, R89 ;  /* 0x00000059ac847220 */ /* 0x000fe40000410000 */
[----:B------:R-:W-:Y:S02]  /*afd0*/  FMUL.FTZ R125, R199, R130 ;  /* 0x00000082c77d7220 */ /* 0x000fe40000410000 */
[----:B------:R-:W-:Y:S02]  /*afe0*/  FADD.FTZ R14, R14, R127 ;  /* 0x0000007f0e0e7221 */ /* 0x000fe40000010000 */
[-C--:B------:R-:W-:Y:S02]  /*aff0*/  FFMA.FTZ R127, R213, R132.reuse, -R125 ;  /* 0x00000084d57f7223 */ /* 0x080fe4000001087d */
[----:B------:R-:W-:-:S02]  /*b000*/  FMUL.FTZ R132, R199, R132 ;  /* 0x00000084c7847220 */ /* 0x000fc40000410000 */
[-C--:B------:R-:W-:Y:S02]  /*b010*/  FMUL.FTZ R129, R27, R88.reuse ;  /* 0x000000581b817220 */ /* 0x080fe40000410000 */
[----:B------:R-:W-:Y:S02]  /*b020*/  FADD.FTZ R12, R12, R123 ;  /* 0x0000007b0c0c7221 */ /* 0x000fe40000010000 */
[----:B------:R-:W-:Y:S02]  /*b030*/  FMUL.FTZ R123, R171, R88 ;  /* 0x00000058ab7b7220 */ /* 0x000fe40000410000 */
[----:B------:R-:W-:Y:S02]  /*b040*/  FADD.FTZ R14, R14, R131 ;  /* 0x000000830e0e7221 */ /* 0x000fe40000010000 */
[----:B------:R-:W-:Y:S02]  /*b050*/  FFMA.FTZ R125, R213, R130, R132 ;  /* 0x00000082d57d7223 */ /* 0x000fe40000010084 */
[----:B------:R-:W-:-:S02]  /*b060*/  FFMA.FTZ R215, R128, -R88, R215 ;  /* 0x8000005880d77223 */ /* 0x000fc400000100d7 */
[C---:B------:R-:W-:Y:S02]  /*b070*/  FMUL.FTZ R132, R196.reuse, R129 ;  /* 0x00000081c4847220 */ /* 0x040fe40000410000 */
[-C--:B------:R-:W-:Y:S02]  /*b080*/  FMUL.FTZ R134, R196, R123.reuse ;  /* 0x0000007bc4867220 */ /* 0x080fe40000410000 */
[----:B------:R-:W-:Y:S02]  /*b090*/  FADD.FTZ R14, R14, R127 ;  /* 0x0000007f0e0e7221 */ /* 0x000fe40000010000 */
[----:B------:R-:W-:Y:S01]  /*b0a0*/  FADD.FTZ R12, R12, R125 ;  /* 0x0000007d0c0c7221 */ /* 0x000fe20000010000 */
[----:B------:R-:W-:Y:S01]  /*b0b0*/  HADD2.F32 R125, -RZ, R5.H0_H0 ;  /* 0x20000005ff7d7230 */ /* 0x000fe20000004100 */
[C---:B------:R-:W-:Y:S01]  /*b0c0*/  FFMA.FTZ R127, R215.reuse, R123, R132 ;  /* 0x0000007bd77f7223 */ /* 0x040fe20000010084 */
[----:B------:R-:W-:Y:S01]  /*b0d0*/  MOV R132, UR32 ;  /* 0x0000002000847c02 */ /* 0x000fe20008000f00 */
[----:B------:R-:W-:-:S02]  /*b0e0*/  FFMA.FTZ R131, R215, R129, -R134 ;  /* 0x00000081d7837223 */ /* 0x000fc40000010886 */
[----:B------:R-:W-:Y:S01]  /*b0f0*/  FADD.FTZ R166, R12, R127 ;  /* 0x0000007f0ca67221 */ /* 0x000fe20000010000 */
[----:B------:R-:W-:Y:S01]  /*b100*/  LEA R141, R132, -R101, 0x1 ;  /* 0x80000065848d7211 */ /* 0x000fe200078e08ff */
[----:B------:R-:W-:Y:S02]  /*b110*/  FMUL.FTZ R12, R3, UR40 ;  /* 0x00000028030c7c20 */ /* 0x000fe40008410000 */
[----:B------:R-:W-:Y:S01]  /*b120*/  FFMA.FTZ R178, -R225, R178, -RZ ;  /* 0x000000b2e1b27223 */ /* 0x000fe200000109ff */
[----:B------:R-:W-:Y:S01]  /*b130*/  ISETP.GE.AND P0, PT, R141, 0x1, PT ;  /* 0x000000018d00780c */ /* 0x000fe20003f06270 */
[----:B------:R-:W-:Y:S02]  /*b140*/  FMUL.FTZ R168, R183, R168 ;  /* 0x000000a8b7a87220 */ /* 0x000fe40000410000 */
[----:B------:R-:W-:Y:S01]  /*b150*/  FADD.FTZ R163, R164, R163 ;  /* 0x000000a3a4a37221 */ /* 0x000fe20000010000 */
[----:B------:R-:W-:Y:S01]  /*b160*/  STS [R115.X4+0x10bc], R178 ;  /* 0x0010bcb273007388 */ /* 0x000fe20000004800 */
[----:B------:R-:W-:-:S02]  /*b170*/  FADD.FTZ R164, R14, R131 ;  /* 0x000000830ea47221 */ /* 0x000fc40000010000 */
[C---:B------:R-:W-:Y:S01]  /*b180*/  FMUL.FTZ R14, R189.reuse, UR40 ;  /* 0x00000028bd0e7c20 */ /* 0x040fe20008410000 */
[----:B------:R2:W-:Y:S01]  /*b190*/  STS [R115.X4+0x10c0], R168 ;  /* 0x0010c0a873007388 */ /* 0x0005e20000004800 */
[----:B-1----:R-:W-:Y:S02]  /*b1a0*/  FFMA.FTZ R18, R189, UR41, R12 ;  /* 0x00000029bd127c23 */ /* 0x002fe4000801000c */
[----:B------:R-:W-:Y:S02]  /*b1b0*/  FMUL.FTZ R12, R29, UR40 ;  /* 0x000000281d0c7c20 */ /* 0x000fe40008410000 */
[----:B------:R-:W-:Y:S02]  /*b1c0*/  FMUL.FTZ R129, R2, UR40 ;  /* 0x0000002802817c20 */ /* 0x000fe40008410000 */
[----:B0-----:R-:W-:Y:S02]  /*b1d0*/  FMUL.FTZ R135, R106, UR40 ;  /* 0x000000286a877c20 */ /* 0x001fe40008410000 */
[----:B------:R-:W-:-:S02]  /*b1e0*/  FFMA.FTZ R131, R185, UR41, R12 ;  /* 0x00000029b9837c23 */ /* 0x000fc4000801000c */
[----:B--2---:R-:W-:Y:S02]  /*b1f0*/  FFMA.FTZ R115, R3, UR41, -R14 ;  /* 0x0000002903737c23 */ /* 0x004fe4000801080e */
[----:B------:R-:W-:Y:S02]  /*b200*/  FMUL.FTZ R14, R185, UR40 ;  /* 0x00000028b90e7c20 */ /* 0x000fe40008410000 */
[----:B------:R-:W-:Y:S02]  /*b210*/  FMUL.FTZ R137, R16, UR40 ;  /* 0x0000002810897c20 */ /* 0x000fe40008410000 */
[----:B------:R-:W-:Y:S02]  /*b220*/  FMUL.FTZ R12, R25, UR40 ;  /* 0x00000028190c7c20 */ /* 0x000fe40008410000 */
[----:B------:R-:W-:Y:S02]  /*b230*/  FFMA.FTZ R132, R188, UR41, -R129 ;  /* 0x00000029bc847c23 */ /* 0x000fe40008010881 */
[----:B------:R-:W-:-:S02]  /*b240*/  FFMA.FTZ R129, R29, UR41, -R14 ;  /* 0x000000291d817c23 */ /* 0x000fc4000801080e */
[----:B------:R-:W-:Y:S02]  /*b250*/  FFMA.FTZ R134, R30, UR41, R135 ;  /* 0x000000291e867c23 */ /* 0x000fe40008010087 */
[C---:B------:R-:W-:Y:S02]  /*b260*/  FMUL.FTZ R135, R108.reuse, UR40 ;  /* 0x000000286c877c20 */ /* 0x040fe40008410000 */
[C---:B------:R-:W-:Y:S02]  /*b270*/  FFMA.FTZ R142, R108.reuse, UR41, -R137 ;  /* 0x000000296c8e7c23 */ /* 0x040fe40008010889 */
[----:B------:R-:W-:Y:S02]  /*b280*/  FMUL.FTZ R14, R108, R87 ;  /* 0x000000576c0e7220 */ /* 0x000fe40000410000 */
[----:B------:R-:W-:Y:S02]  /*b290*/  FFMA.FTZ R108, R17, UR41, R12 ;  /* 0x00000029116c7c23 */ /* 0x000fe4000801000c */
[----:B------:R-:W-:-:S02]  /*b2a0*/  FMUL.FTZ R12, R171, UR40 ;  /* 0x00000028ab0c7c20 */ /* 0x000fc40008410000 */
[C---:B------:R-:W-:Y:S02]  /*b2b0*/  FMUL.FTZ R162, R27.reuse, UR40 ;  /* 0x000000281ba27c20 */ /* 0x040fe40008410000 */
[----:B------:R-:W-:Y:S02]  /*b2c0*/  FFMA.FTZ R137, R27, UR41, -R12 ;  /* 0x000000291b897c23 */ /* 0x000fe4000801080c */
[----:B------:R-:W-:Y:S02]  /*b2d0*/  FMUL.FTZ R12, R155, UR40 ;  /* 0x000000289b0c7c20 */ /* 0x000fe40008410000 */
[C---:B------:R-:W-:Y:S02]  /*b2e0*/  FMUL.FTZ R154, R31.reuse, UR40 ;  /* 0x000000281f9a7c20 */ /* 0x040fe40008410000 */
[----:B------:R-:W-:Y:S02]  /*b2f0*/  FFMA.FTZ R27, R31, UR41, -R12 ;  /* 0x000000291f1b7c23 */ /* 0x000fe4000801080c */
[----:B------:R-:W-:-:S02]  /*b300*/  FMUL.FTZ R150, R159, UR40 ;  /* 0x000000289f967c20 */ /* 0x000fc40008410000 */
[----:B------:R-:W-:Y:S02]  /*b310*/  FMUL.FTZ R31, R24, UR40 ;  /* 0x00000028181f7c20 */ /* 0x000fe40008410000 */
[----:B------:R-:W-:Y:S02]  /*b320*/  FMUL.FTZ R145, R26, UR40 ;  /* 0x000000281a917c20 */ /* 0x000fe40008410000 */
[C---:B------:R-:W-:Y:S02]  /*b330*/  FMUL.FTZ R12, R105.reuse, UR40 ;  /* 0x00000028690c7c20 */ /* 0x040fe40008410000 */
[----:B------:R-:W-:Y:S02]  /*b340*/  FMUL.FTZ R138, R16, R87 ;  /* 0x00000057108a7220 */ /* 0x000fe40000410000 */
[----:B------:R-:W-:Y:S02]  /*b350*/  FFMA.FTZ R150, R105, UR41, -R150 ;  /* 0x0000002969967c23 */ /* 0x000fe40008010896 */
[----:B------:R-:W-:-:S02]  /*b360*/  FFMA.FTZ R105, R160, UR41, -R31 ;  /* 0x00000029a0697c23 */ /* 0x000fc4000801081f */
[----:B------:R-:W-:Y:S02]  /*b370*/  FFMA.FTZ R146, R172, UR41, -R145 ;  /* 0x00000029ac927c23 */ /* 0x000fe40008010891 */
[----:B------:R-:W-:Y:S02]  /*b380*/  FFMA.FTZ R153, R159, UR41, R12 ;  /* 0x000000299f997c23 */ /* 0x000fe4000801000c */
[----:B------:R-:W-:Y:S02]  /*b390*/  FMUL.FTZ R31, R20, UR40 ;  /* 0x00000028141f7c20 */ /* 0x000fe40008410000 */
[----:B------:R-:W-:Y:S02]  /*b3a0*/  FFMA.FTZ R216, R125, -R87, R216 ;  /* 0x800000577dd87223 */ /* 0x000fe400000100d8 */
[----:B------:R-:W-:Y:S02]  /*b3b0*/  FMUL.FTZ R175, R195, R138 ;  /* 0x0000008ac3af7220 */ /* 0x000fe40000410000 */
[----:B------:R-:W-:-:S02]  /*b3c0*/  FMUL.FTZ R145, R172, UR40 ;  /* 0x00000028ac917c20 */ /* 0x000fc40008410000 */
[----:B------:R-:W-:Y:S02]  /*b3d0*/  FMUL.FTZ R12, R143, UR40 ;  /* 0x000000288f0c7c20 */ /* 0x000fe40008410000 */
[----:B------:R-:W-:Y:S02]  /*b3e0*/  FFMA.FTZ R148, R140, UR41, -R31 ;  /* 0x000000298c947c23 */ /* 0x000fe4000801081f */
[-C--:B------:R-:W-:Y:S02]  /*b3f0*/  FFMA.FTZ R175, R216, R14.reuse, -R175 ;  /* 0x0000000ed8af7223 */ /* 0x080fe400000108af */
[----:B------:R-:W-:Y:S02]  /*b400*/  FMUL.FTZ R169, R195, R14 ;  /* 0x0000000ec3a97220 */ /* 0x000fe40000410000 */
[----:B------:R-:W-:Y:S02]  /*b410*/  FFMA.FTZ R158, R26, UR41, R145 ;  /* 0x000000291a9e7c23 */ /* 0x000fe40008010091 */
[----:B------:R-:W-:-:S02]  /*b420*/  FFMA.FTZ R31, R15, UR41, -R12 ;  /* 0x000000290f1f7c23 */ /* 0x000fc4000801080c */
[----:B------:R-:W-:Y:S02]  /*b430*/  FFMA.FTZ R180, -R170, R181, R180 ;  /* 0x000000b5aab47223 */ /* 0x000fe400000101b4 */
        /* <DEDUP_REMOVED lines=12> */
[----:B------:R-:W-:Y:S02]  /*b500*/  FADD.FTZ R149, R180, -R149 ;  /* 0x80000095b4957221 */ /* 0x000fe40000010000 */
[----:B------:R-:W-:Y:S02]  /*b510*/  FFMA.FTZ R127, R2, UR41, R127 ;  /* 0x00000029027f7c23 */ /* 0x000fe4000801007f */
[----:B------:R-:W-:Y:S02]  /*b520*/  FFMA.FTZ R133, R106, UR41, -R133 ;  /* 0x000000296a857c23 */ /* 0x000fe40008010885 */
[----:B------:R-:W-:Y:S02]  /*b530*/  FFMA.FTZ R136, R25, UR41, -R136 ;  /* 0x0000002919887c23 */ /* 0x000fe40008010888 */
[----:B------:R-:W-:-:S02]  /*b540*/  FFMA.FTZ R135, R16, UR41, R135 ;  /* 0x0000002910877c23 */ /* 0x000fc40008010087 */
[----:B------:R-:W-:Y:S02]  /*b550*/  FFMA.FTZ R162, R171, UR41, R162 ;  /* 0x00000029aba27c23 */ /* 0x000fe400080100a2 */
[----:B------:R-:W-:Y:S02]  /*b560*/  FFMA.FTZ R154, R155, UR41, R154 ;  /* 0x000000299b9a7c23 */ /* 0x000fe4000801009a */
[----:B------:R-:W-:Y:S02]  /*b570*/  FFMA.FTZ R147, R156, UR41, -R147 ;  /* 0x000000299c937c23 */ /* 0x000fe40008010893 */
[----:B------:R-:W-:Y:S02]  /*b580*/  FFMA.FTZ R167, R110, UR41, R167 ;  /* 0x000000296ea77c23 */ /* 0x000fe400080100a7 */
[----:B------:R-:W-:Y:S02]  /*b590*/  FFMA.FTZ R151, R24, UR41, R151 ;  /* 0x0000002918977c23 */ /* 0x000fe40008010097 */
[----:B------:R-:W-:-:S02]  /*b5a0*/  FFMA.FTZ R152, R13, UR41, -R152 ;  /* 0x000000290d987c23 */ /* 0x000fc40008010898 */
        /* <DEDUP_REMOVED lines=39> */
.L_x_6898:
[----:B------:R-:W-:Y:S05]  /*b820*/  BSYNC B0 ;  /* 0x0000000000007941 */ /* 0x000fea0003800000 */
.L_x_6897:
[----:B------:R-:W-:Y:S01]  /*b830*/  ULDC.64 UR36, c[0x0][0x2b8] ;  /* 0x0000ae0000247ab9 */ /* 0x000fe20000000a00 */
[----:B------:R-:W-:Y:S01]  /*b840*/  HADD2.F32 R144, -RZ, R5.H1_H1 ;  /* 0x30000005ff907230 */ /* 0x000fe20000004100 */
[----:B------:R-:W-:Y:S01]  /*b850*/  USHF.R.U32.HI UR32, URZ, 0x1, UR37 ;  /* 0x000000013f207899 */ /* 0x000fe20008011625 */
[-C--:B------:R-:W-:Y:S01]  /*b860*/  FMUL.FTZ R160, R106, R85.reuse ;  /* 0x000000556aa07220 */ /* 0x080fe20000410000 */
[----:B------:R-:W-:Y:S01]  /*b870*/  USHF.R.U64 UR36, UR36, 0x1, UR37 ;  /* 0x0000000124247899 */ /* 0x000fe20008001225 */
[----:B------:R-:W-:Y:S01]  /*b880*/  FMUL.FTZ R106, R17, R86 ;  /* 0x00000056116a7220 */ /* 0x000fe20000410000 */
[----:B------:R-:W-:Y:S01]  /*b890*/  UIMAD UR40, UR32, UR31, URZ ;  /* 0x0000001f202872a4 */ /* 0x000fe2000f8e023f */
[----:B------:R-:W-:Y:S01]  /*b8a0*/  FFMA.FTZ R13, R216, R138, R169 ;  /* 0x0000008ad80d7223 */ /* 0x000fe200000100a9 */
        /* <DEDUP_REMOVED lines=8> */
[----:B0-----:R-:W-:Y:S01]  /*b930*/  FMUL.FTZ R14, R197, R106 ;  /* 0x0000006ac50e7220 */ /* 0x001fe20000410000 */
[----:B------:R-:W-:Y:S01]  /*b940*/  UIMAD UR40, UR39, UR36, URZ ;  /* 0x00000024272872a4 */ /* 0x000fe2000f8e023f */
[-C--:B------:R-:W-:Y:S01]  /*b950*/  FMUL.FTZ R156, R30, R85.reuse ;  /* 0x000000551e9c7220 */ /* 0x080fe20000410000 */
[----:B------:R-:W-:Y:S01]  /*b960*/  UIMAD.WIDE.U32 UR32, UR22, UR36, UR32 ;  /* 0x00000024162072a5 */ /* 0x000fe2000f8e0020 */
[----:B------:R-:W-:Y:S01]  /*b970*/  FADD.FTZ R13, R166, R13 ;  /* 0x0000000da60d7221 */ /* 0x000fe20000010000 */
[----:B------:R-:W-:Y:S01]  /*b980*/  UIMAD UR40, UR22, UR37, UR40 ;  /* 0x00000025162872a4 */ /* 0x000fe2000f8e0228 */
[----:B------:R-:W-:Y:S01]  /*b990*/  FFMA.FTZ R15, R217, R12, -R14 ;  /* 0x0000000cd90f7223 */ /* 0x000fe2000001080e */
[----:B------:R-:W-:Y:S01]  /*b9a0*/  BSSY B0, `(.L_x_6899) ;  /* 0x0000048000007945 */ /* 0x000fe20003800000 */
[----:B------:R-:W-:Y:S01]  /*b9b0*/  FFMA.FTZ R173, R169, -R85, R218 ;  /* 0x80000055a9ad7223 */ /* 0x000fe200000100da */
[----:B------:R-:W-:Y:S01]  /*b9c0*/  ULDC.64 UR36, c[0x0][0x320] ;  /* 0x0000c80000247ab9 */ /* 0x000fe20000000a00 */
[C---:B------:R-:W-:Y:S01]  /*b9d0*/  FMUL.FTZ R166, R194.reuse, R156 ;  /* 0x0000009cc2a67220 */ /* 0x040fe20000410000 */
[----:B------:R-:W-:Y:S01]  /*b9e0*/  UIADD3 UR33, UR40, UR33, URZ ;  /* 0x0000002128217290 */ /* 0x000fe2000fffe03f */
[----:B------:R-:W-:Y:S01]  /*b9f0*/  FMUL.FTZ R12, R197, R12 ;  /* 0x0000000cc50c7220 */ /* 0x000fe20000410000 */
[----:B------:R-:W-:Y:S01]  /*ba00*/  ULEA UR36, UP0, UR32, UR36, 0x3 ;  /* 0x0000002420247291 */ /* 0x000fe2000f80183f */
[----:B------:R-:W-:Y:S01]  /*ba10*/  FFMA.FTZ R166, R173, R160, -R166 ;  /* 0x000000a0ada67223 */ /* 0x000fe200000108a6 */
[----:B------:R-:W-:Y:S01]  /*ba20*/  ISETP.GE.AND P1, PT, R141, 0x81, PT ;  /* 0x000000818d00780c */ /* 0x000fe20003f26270 */
[----:B------:R-:W-:Y:S01]  /*ba30*/  FFMA.FTZ R12, R217, R106, R12 ;  /* 0x0000006ad90c7223 */ /* 0x000fe2000001000c */
[----:B------:R-:W-:Y:S01]  /*ba40*/  ULEA.HI.X UR37, UR32, UR37, UR33, 0x3, UP0 ;  /* 0x0000002520257291 */ /* 0x000fe200080f1c21 */
[----:B------:R-:W-:Y:S01]  /*ba50*/  FMUL.FTZ R160, R194, R160 ;  /* 0x000000a0c2a07220 */ /* 0x000fe20000410000 */
[----:B------:R-:W-:Y:S01]  /*ba60*/  ISETP.GE.AND P2, PT, R141, 0xc1, PT ;  /* 0x000000c18d00780c */ /* 0x000fe20003f46270 */
[----:B------:R-:W-:Y:S01]  /*ba70*/  FADD.FTZ R12, R13, R12 ;  /* 0x0000000c0d0c7221 */ /* 0x000fe20000010000 */
[----:B------:R-:W-:Y:S01]  /*ba80*/  ULDC UR32, c[0x0][0x174] ;  /* 0x00005d0000207ab9 */ /* 0x000fe20000000800 */
[----:B------:R-:W-:Y:S01]  /*ba90*/  FFMA.FTZ R13, R173, R156, R160 ;  /* 0x0000009cad0d7223 */ /* 0x000fe200000100a0 */
[----:B------:R-:W-:Y:S01]  /*baa0*/  HADD2.F32 R160, -RZ, R6.H1_H1 ;  /* 0x30000006ffa07230 */ /* 0x000fe20000004100 */
[----:B------:R-:W-:Y:S01]  /*bab0*/  FADD.FTZ R164, R164, R175 ;  /* 0x000000afa4a47221 */ /* 0x000fe20000010000 */
[----:B------:R-:W-:Y:S01]  /*bac0*/  UIADD3 UR32, UR6, -UR32, URZ ;  /* 0x8000002006207290 */ /* 0x000fe2000fffe03f */
[----:B------:R-:W-:-:S02]  /*bad0*/  FMUL.FTZ R25, R185, R84 ;  /* 0x00000054b9197220 */ /* 0x000fc40000410000 */
[----:B------:R-:W-:Y:S01]  /*bae0*/  FADD.FTZ R15, R164, R15 ;  /* 0x0000000fa40f7221 */ /* 0x000fe20000010000 */
[----:B------:R-:W-:Y:S01]  /*baf0*/  UIMAD UR32, UR32, -0x800, URZ ;  /* 0xfffff800202078a4 */ /* 0x000fe2000f8e023f */
[----:B------:R-:W-:Y:S01]  /*bb00*/  FADD.FTZ R14, R12, R13 ;  /* 0x0000000d0c0e7221 */ /* 0x000fe20000010000 */
[----:B------:R-:W-:Y:S01]  /*bb10*/  LEA R12, P0, R101, UR36, 0x2 ;  /* 0x00000024650c7c11 */ /* 0x000fe2000f8010ff */
[-C--:B------:R-:W-:Y:S01]  /*bb20*/  FFMA.FTZ R164, R160, -R84.reuse, R193 ;  /* 0x80000054a0a47223 */ /* 0x080fe200000100c1 */
[----:B------:R-:W-:Y:S01]  /*bb30*/  USHF.L.U32 UR36, UR8, 0x2, URZ ;  /* 0x0000000208247899 */ /* 0x000fe2000800063f */
[----:B------:R-:W-:Y:S01]  /*bb40*/  FMUL.FTZ R29, R29, R84 ;  /* 0x000000541d1d7220 */ /* 0x000fe20000410000 */
[----:B------:R-:W-:Y:S01]  /*bb50*/  MOV R177, UR32 ;  /* 0x0000002000b17c02 */ /* 0x000fe20008000f00 */
[----:B------:R-:W-:Y:S01]  /*bb60*/  FMUL.FTZ R13, R192, R25 ;  /* 0x00000019c00d7220 */ /* 0x000fe20000410000 */
[----:B------:R-:W-:Y:S01]  /*bb70*/  ULDC.64 UR32, c[0x0][0x2d0] ;  /* 0x0000b40000207ab9 */ /* 0x000fe20000000a00 */
[----:B------:R-:W-:-:S02]  /*bb80*/  FADD.FTZ R15, R15, R166 ;  /* 0x000000a60f0f7221 */ /* 0x000fc40000010000 */
[-C--:B------:R-:W-:Y:S01]  /*bb90*/  FFMA.FTZ R170, R164, R29.reuse, -R13 ;  /* 0x0000001da4aa7223 */ /* 0x080fe2000001080d */
[----:B------:R-:W-:Y:S01]  /*bba0*/  LEA.HI.X R13, R101, UR37, RZ, 0x2, P0 ;  /* 0x00000025650d7c11 */ /* 0x000fe200080f14ff */
[----:B------:R-:W-:Y:S01]  /*bbb0*/  FMUL.FTZ R166, R192, R29 ;  /* 0x0000001dc0a67220 */ /* 0x000fe20000410000 */
[----:B------:R-:W-:Y:S01]  /*bbc0*/  HADD2.F32 R29, -RZ, R7.H0_H0 ;  /* 0x20000007ff1d7230 */ /* 0x000fe20000004100 */
[----:B------:R-:W-:Y:S01]  /*bbd0*/  FMUL.FTZ R188, R188, R83 ;  /* 0x00000053bcbc7220 */ /* 0x000fe20000410000 */
[----:B------:R-:W-:Y:S01]  /*bbe0*/  USHF.L.U64.HI UR37, UR8, 0x2, UR9 ;  /* 0x0000000208257899 */ /* 0x000fe20008010209 */
[----:B------:R-:W-:Y:S01]  /*bbf0*/  FFMA.FTZ R175, R164, R25, R166 ;  /* 0x00000019a4af7223 */ /* 0x000fe200000100a6 */
[----:B------:R-:W-:Y:S01]  /*bc00*/  ISETP.GE.AND P0, PT, R141, 0x41, PT ;  /* 0x000000418d00780c */ /* 0x000fe20003f06270 */
[----:B------:R-:W-:Y:S01]  /*bc10*/  FMUL.FTZ R166, R2, R83 ;  /* 0x0000005302a67220 */ /* 0x000fe20000410000 */
[----:B------:R-:W-:Y:S01]  /*bc20*/  UIMAD UR32, UR37, UR32, URZ ;  /* 0x00000020252072a4 */ /* 0x000fe2000f8e023f */
[----:B------:R-:W-:Y:S01]  /*bc30*/  IMAD.WIDE R12, R177, 0x4, R12 ;  /* 0x00000004b10c7825 */ /* 0x000fe200078e020c */
[----:B------:R-:W-:-:S02]  /*bc40*/  MOV R177, UR36 ;  /* 0x0000002400b17c02 */ /* 0x000fc40008000f00 */
[----:B------:R-:W-:Y:S01]  /*bc50*/  UIMAD UR32, UR36, UR33, UR32 ;  /* 0x00000021242072a4 */ /* 0x000fe2000f8e0220 */
[----:B------:R-:W-:Y:S02]  /*bc60*/  FADD.FTZ R14, R14, R175 ;  /* 0x000000af0e0e7221 */ /* 0x000fe40000010000 */
[----:B------:R-:W-:Y:S02]  /*bc70*/  FFMA.FTZ R220, R29, -R83, R220 ;  /* 0x800000531ddc7223 */ /* 0x000fe400000100dc */
[----:B------:R-:W-:Y:S02]  /*bc80*/  FMUL.FTZ R175, R219, R166 ;  /* 0x000000a6dbaf7220 */ /* 0x000fe40000410000 */
[----:B------:R-:W-:-:S04]  /*bc90*/  IMAD.WIDE.U32 R12, R177, c[0x0][0x2d0], R12 ;  /* 0x0000b400b10c7a25 */ /* 0x000fc800078e000c */
[CC--:B------:R-:W-:Y:S01]  /*bca0*/  FFMA.FTZ R172, R220.reuse, R188.reuse, -R175 ;  /* 0x000000bcdcac7223 */ /* 0x0c0fe200000108af */
[----:B------:R-:W-:Y:S01]  /*bcb0*/  IADD3 R13, R13, UR32, RZ ;  /* 0x000000200d0d7c10 */ /* 0x000fe2000fffe0ff */
[----:B------:R-:W-:Y:S02]  /*bcc0*/  FMUL.FTZ R177, R219, R188 ;  /* 0x000000bcdbb17220 */ /* 0x000fe40000410000 */
[----:B------:R-:W-:Y:S02]  /*bcd0*/  FMUL.FTZ R175, R189, R82 ;  /* 0x00000052bdaf7220 */ /* 0x000fe40000410000 */
[----:B------:R-:W-:Y:S02]  /*bce0*/  FADD.FTZ R15, R15, R170 ;  /* 0x000000aa0f0f7221 */ /* 0x000fe40000010000 */
[----:B------:R-:W-:Y:S02]  /*bcf0*/  FFMA.FTZ R177, R220, R166, R177 ;  /* 0x000000a6dcb17223 */ /* 0x000fe400000100b1 */
[----:B------:R-:W-:-:S02]  /*bd00*/  FFMA.FTZ R191, R168, -R82, R191 ;  /* 0x80000052a8bf7223 */ /* 0x000fc400000100bf */
[----:B------:R-:W-:Y:S02]  /*bd10*/  FMUL.FTZ R3, R3, R82 ;  /* 0x0000005203037220 */ /* 0x000fe40000410000 */
[----:B------:R-:W-:Y:S02]  /*bd20*/  FMUL.FTZ R170, R204, R175 ;  /* 0x000000afccaa7220 */ /* 0x000fe40000410000 */
[----:B------:R-:W-:Y:S02]  /*bd30*/  FADD.FTZ R177, R14, R177 ;  /* 0x000000b10eb17221 */ /* 0x000fe40000010000 */
[-C--:B------:R-:W-:Y:S01]  /*bd40*/  FFMA.FTZ R176, R191, R3.reuse, -R170 ;  /* 0x00000003bfb07223 */ /* 0x080fe200000108aa */
[----:B------:R-:W-:Y:S01]  /*bd50*/  IADD3 R170, R101, 0x40, RZ ;  /* 0x0000004065aa7810 */ /* 0x000fe20007ffe0ff */
[----:B------:R-:W-:Y:S02]  /*bd60*/  FMUL.FTZ R14, R204, R3 ;  /* 0x00000003cc0e7220 */ /* 0x000fe40000410000 */
[----:B------:R-:W-:Y:S01]  /*bd70*/  FADD.FTZ R15, R15, R172 ;  /* 0x000000ac0f0f7221 */ /* 0x000fe20000010000 */
[----:B------:R-:W-:Y:S01]  /*bd80*/  IADD3 R172, R101, 0x80, RZ ;  /* 0x0000008065ac7810 */ /* 0x000fe20007ffe0ff */
[----:B------:R-:W-:Y:S01]  /*bd90*/  FFMA.FTZ R174, R191, R175, R14 ;  /* 0x000000afbfae7223 */ /* 0x000fe2000001000e */
[-C--:B------:R-:W-:Y:S01]  /*bda0*/  LEA.HI.SX32 R14, R170, R101.reuse, 0x1b ;  /* 0x00000065aa0e7211 */ /* 0x080fe200078fdaff */
[----:B------:R-:W-:Y:S01]  /*bdb0*/  FADD.FTZ R170, R15, R176 ;  /* 0x000000b00faa7221 */ /* 0x000fe20000010000 */
[----:B------:R-:W-:Y:S01]  /*bdc0*/  LEA.HI.SX32 R172, R172, R101, 0x1b ;  /* 0x00000065acac7211 */ /* 0x000fe200078fdaff */
[----:B------:R-:W-:Y:S01]  /*bdd0*/  FADD.FTZ R3, R177, R174 ;  /* 0x000000aeb1037221 */ /* 0x000fe20000010000 */
[----:B------:R-:W-:Y:S01]  /*bde0*/  IADD3 R174, R101, 0xc0, RZ ;  /* 0x000000c065ae7810 */ /* 0x000fe20007ffe0ff */
[----:B------:R0:W1:Y:S01]  /*bdf0*/  LDS R15, [R14.X4+0x1180] ;  /* 0x001180000e0f7984 */ /* 0x0000620000004800 */
[----:B------:R-:W-:Y:S05]  /*be00*/  @!P0 BRA `(.L_x_6900) ;  /* 0x0000001000008947 */ /* 0x000fea0003800000 */
[----:B-1----:R1:W-:Y:S02]  /*be10*/  RED.E.ADD.F32.FTZ.RN.STRONG.GPU [R12.64+-0x1f00], R15 ;  /* 0xffe1000f0c00798e */ /* 0x0023e4000c10e7a2 */
.L_x_6900:
[----:B------:R-:W-:Y:S05]  /*be20*/  BSYNC B0 ;  /* 0x0000000000007941 */ /* 0x000fea0003800000 */
.L_x_6899:
[----:B-1----:R1:W2:Y:S01]  /*be30*/  LDS R15, [R172.X4+0x1280] ;  /* 0x00128000ac0f7984 */ /* 0x0022a20000004800 */
[----:B------:R-:W-:Y:S01]  /*be40*/  BSSY B0, `(.L_x_6901) ;  /* 0x0000005000007945 */ /* 0x000fe20003800000 */
[----:B0-----:R-:W-:-:S02]  /*be50*/  IADD3 R14, R101, 0x100, RZ ;  /* 0x00000100650e7810 */ /* 0x001fc40007ffe0ff */
[----:B------:R-:W-:Y:S01]  /*be60*/  LEA.HI.SX32 R174, R174, R101, 0x1b ;  /* 0x00000065aeae7211 */ /* 0x000fe200078fdaff */
[----:B------:R-:W-:Y:S05]  /*be70*/  @!P1 BRA `(.L_x_6902) ;  /* 0x0000001000009947 */ /* 0x000fea0003800000 */
[----:B--2---:R0:W-:Y:S02]  /*be80*/  RED.E.ADD.F32.FTZ.RN.STRONG.GPU [R12.64+-0x1e00], R15 ;  /* 0xffe2000f0c00798e */ /* 0x0041e4000c10e7a2 */
.L_x_6902:
[----:B------:R-:W-:Y:S05]  /*be90*/  BSYNC B0 ;  /* 0x0000000000007941 */ /* 0x000fea0003800000 */
.L_x_6901:
[----:B0-2---:R0:W2:Y:S01]  /*bea0*/  LDS R15, [R174.X4+0x1380] ;  /* 0x00138000ae0f7984 */ /* 0x0050a20000004800 */
[----:B------:R-:W-:Y:S01]  /*beb0*/  BSSY B0, `(.L_x_6903) ;  /* 0x0000005000007945 */ /* 0x000fe20003800000 */
[----:B-1----:R-:W-:Y:S02]  /*bec0*/  IADD3 R172, R101, 0x140, RZ ;  /* 0x0000014065ac7810 */ /* 0x002fe40007ffe0ff */
[----:B------:R-:W-:Y:S01]  /*bed0*/  LEA.HI.SX32 R14, R14, R101, 0x1b ;  /* 0x000000650e0e7211 */ /* 0x000fe200078fdaff */
[----:B------:R-:W-:Y:S05]  /*bee0*/  @!P2 BRA `(.L_x_6904) ;  /* 0x000000100000a947 */ /* 0x000fea0003800000 */
[----:B--2---:R1:W-:Y:S02]  /*bef0*/  RED.E.ADD.F32.FTZ.RN.STRONG.GPU [R12.64+-0x1d00], R15 ;  /* 0xffe3000f0c00798e */ /* 0x0043e4000c10e7a2 */
.L_x_6904:
[----:B------:R-:W-:Y:S05]  /*bf00*/  BSYNC B0 ;  /* 0x0000000000007941 */ /* 0x000fea0003800000 */
.L_x_6903:
[----:B-12---:R1:W2:Y:S01]  /*bf10*/  LDS R15, [R14.X4+0x1480] ;  /* 0x001480000e0f7984 */ /* 0x0062a20000004800 */
[----:B------:R-:W-:Y:S01]  /*bf20*/  ISETP.GE.AND P6, PT, R141, 0x101, PT ;  /* 0x000001018d00780c */ /* 0x000fe20003fc6270 */
[----:B------:R-:W-:Y:S01]  /*bf30*/  BSSY B0, `(.L_x_6905) ;  /* 0x000000b000007945 */ /* 0x000fe20003800000 */
[----:B0-----:R-:W-:Y:S02]  /*bf40*/  IADD3 R174, R101, 0x180, RZ ;  /* 0x0000018065ae7810 */ /* 0x001fe40007ffe0ff */
[----:B------:R-:W-:-:S02]  /*bf50*/  LEA.HI.SX32 R172, R172, R101, 0x1b ;  /* 0x00000065acac7211 */ /* 0x000fc400078fdaff */
[C---:B------:R-:W-:Y:S02]  /*bf60*/  ISETP.GE.AND P0, PT, R141.reuse, 0x141, PT ;  /* 0x000001418d00780c */ /* 0x040fe40003f06270 */
[C---:B------:R-:W-:Y:S02]  /*bf70*/  ISETP.GE.AND P1, PT, R141.reuse, 0x181, PT ;  /* 0x000001818d00780c */ /* 0x040fe40003f26270 */
[C---:B------:R-:W-:Y:S02]  /*bf80*/  ISETP.GE.AND P2, PT, R141.reuse, 0x1c1, PT ;  /* 0x000001c18d00780c */ /* 0x040fe40003f46270 */
[C---:B------:R-:W-:Y:S02]  /*bf90*/  ISETP.GE.AND P3, PT, R141.reuse, 0x201, PT ;  /* 0x000002018d00780c */ /* 0x040fe40003f66270 */
[C---:B------:R-:W-:Y:S02]  /*bfa0*/  ISETP.GE.AND P4, PT, R141.reuse, 0x241, PT ;  /* 0x000002418d00780c */ /* 0x040fe40003f86270 */
[----:B------:R-:W-:Y:S01]  /*bfb0*/  ISETP.GE.AND P5, PT, R141, 0x281, PT ;  /* 0x000002818d00780c */ /* 0x000fe20003fa6270 */
[----:B------:R-:W-:Y:S10]  /*bfc0*/  @!P6 BRA `(.L_x_6906) ;  /* 0x000000100000e947 */ /* 0x000ff40003800000 */
[----:B-12---:R0:W-:Y:S02]  /*bfd0*/  RED.E.ADD.F32.FTZ.RN.STRONG.GPU [R12.64+-0x1c00], R15 ;  /* 0xffe4000f0c00798e */ /* 0x0061e4000c10e7a2 */
.L_x_6906:
[----:B-1----:R-:W-:Y:S05]  /*bfe0*/  BSYNC B0 ;  /* 0x0000000000007941 */ /* 0x002fea0003800000 */
.L_x_6905:
[----:B0-2---:R0:W1:Y:S01]  /*bff0*/  LDS R15, [R172.X4+0x1580] ;  /* 0x00158000ac0f7984 */ /* 0x0050620000004800 */
[----:B------:R-:W-:Y:S01]  /*c000*/  BSSY B0, `(.L_x_6907) ;  /* 0x0000005000007945 */ /* 0x000fe20003800000 */
[----:B------:R-:W-:-:S02]  /*c010*/  IADD3 R14, R101, 0x1c0, RZ ;  /* 0x000001c0650e7810 */ /* 0x000fc40007ffe0ff */
[----:B------:R-:W-:Y:S01]  /*c020*/  LEA.HI.SX32 R174, R174, R101, 0x1b ;  /* 0x00000065aeae7211 */ /* 0x000fe200078fdaff */
[----:B------:R-:W-:Y:S05]  /*c030*/  @!P0 BRA `(.L_x_6908) ;  /* 0x0000001000008947 */ /* 0x000fea0003800000 */
[----:B-1----:R1:W-:Y:S02]  /*c040*/  RED.E.ADD.F32.FTZ.RN.STRONG.GPU [R12.64+-0x1b00], R15 ;  /* 0xffe5000f0c00798e */ /* 0x0023e4000c10e7a2 */
.L_x_6908:
[----:B------:R-:W-:Y:S05]  /*c050*/  BSYNC B0 ;  /* 0x0000000000007941 */ /* 0x000fea0003800000 */
.L_x_6907:
[----:B-1----:R1:W2:Y:S01]  /*c060*/  LDS R15, [R174.X4+0x1680] ;  /* 0x00168000ae0f7984 */ /* 0x0022a20000004800 */
[----:B------:R-:W-:Y:S01]  /*c070*/  BSSY B0, `(.L_x_6909) ;  /* 0x0000005000007945 */ /* 0x000fe20003800000 */
[----:B0-----:R-:W-:Y:S02]  /*c080*/  IADD3 R172, R101, 0x200, RZ ;  /* 0x0000020065ac7810 */ /* 0x001fe40007ffe0ff */
[----:B------:R-:W-:Y:S01]  /*c090*/  LEA.HI.SX32 R14, R14, R101, 0x1b ;  /* 0x000000650e0e7211 */ /* 0x000fe200078fdaff */
[----:B------:R-:W-:Y:S05]  /*c0a0*/  @!P1 BRA `(.L_x_6910) ;  /* 0x0000001000009947 */ /* 0x000fea0003800000 */
[----:B--2---:R0:W-:Y:S02]  /*c0b0*/  RED.E.ADD.F32.FTZ.RN.STRONG.GPU [R12.64+-0x1a00], R15 ;  /* 0xffe6000f0c00798e */ /* 0x0041e4000c10e7a2 */
.L_x_6910:
[----:B------:R-:W-:Y:S05]  /*c0c0*/  BSYNC B0 ;  /* 0x0000000000007941 */ /* 0x000fea0003800000 */
.L_x_6909:
[----:B0-2---:R0:W2:Y:S01]  /*c0d0*/  LDS R15, [R14.X4+0x1780] ;  /* 0x001780000e0f7984 */ /* 0x0050a20000004800 */
[----:B------:R-:W-:Y:S01]  /*c0e0*/  BSSY B0, `(.L_x_6911) ;  /* 0x0000005000007945 */ /* 0x000fe20003800000 */
[----:B-1----:R-:W-:Y:S02]  /*c0f0*/  IADD3 R174, R101, 0x240, RZ ;  /* 0x0000024065ae7810 */ /* 0x002fe40007ffe0ff */
[----:B------:R-:W-:Y:S01]  /*c100*/  LEA.HI.SX32 R172, R172, R101, 0x1b ;  /* 0x00000065acac7211 */ /* 0x000fe200078fdaff */
[----:B------:R-:W-:Y:S05]  /*c110*/  @!P2 BRA `(.L_x_6912) ;  /* 0x000000100000a947 */ /* 0x000fea0003800000 */
[----:B--2---:R1:W-:Y:S02]  /*c120*/  RED.E.ADD.F32.FTZ.RN.STRONG.GPU [R12.64+-0x1900], R15 ;  /* 0xffe7000f0c00798e */ /* 0x0043e4000c10e7a2 */
.L_x_6912:
[----:B------:R-:W-:Y:S05]  /*c130*/  BSYNC B0 ;  /* 0x0000000000007941 */ /* 0x000fea0003800000 */
.L_x_6911:
[----:B-12---:R1:W2:Y:S01]  /*c140*/  LDS R15, [R172.X4+0x1880] ;  /* 0x00188000ac0f7984 */ /* 0x0062a20000004800 */
[----:B------:R-:W-:Y:S01]  /*c150*/  BSSY B0, `(.L_x_6913) ;  /* 0x0000005000007945 */ /* 0x000fe20003800000 */
[----:B0-----:R-:W-:-:S02]  /*c160*/  IADD3 R14, R101, 0x280, RZ ;  /* 0x00000280650e7810 */ /* 0x001fc40007ffe0ff */
[----:B------:R-:W-:Y:S01]  /*c170*/  LEA.HI.SX32 R174, R174, R101, 0x1b ;  /* 0x00000065aeae7211 */ /* 0x000fe200078fdaff */
[----:B------:R-:W-:Y:S05]  /*c180*/  @!P3 BRA `(.L_x_6914) ;  /* 0x000000100000b947 */ /* 0x000fea0003800000 */
[----:B--2---:R0:W-:Y:S02]  /*c190*/  RED.E.ADD.F32.FTZ.RN.STRONG.GPU [R12.64+-0x1800], R15 ;  /* 0xffe8000f0c00798e */ /* 0x0041e4000c10e7a2 */
.L_x_6914:
[----:B------:R-:W-:Y:S05]  /*c1a0*/  BSYNC B0 ;  /* 0x0000000000007941 */ /* 0x000fea0003800000 */
.L_x_6913:
[----:B0-2---:R0:W2:Y:S01]  /*c1b0*/  LDS R15, [R174.X4+0x1980] ;  /* 0x00198000ae0f7984 */ /* 0x0050a20000004800 */
[----:B------:R-:W-:Y:S01]  /*c1c0*/  BSSY B0, `(.L_x_6915) ;  /* 0x0000005000007945 */ /* 0x000fe20003800000 */
[----:B-1----:R-:W-:Y:S02]  /*c1d0*/  IADD3 R172, R101, 0x2c0, RZ ;  /* 0x000002c065ac7810 */ /* 0x002fe40007ffe0ff */
[----:B------:R-:W-:Y:S01]  /*c1e0*/  LEA.HI.SX32 R14, R14, R101, 0x1b ;  /* 0x000000650e0e7211 */ /* 0x000fe200078fdaff */
[----:B------:R-:W-:Y:S05]  /*c1f0*/  @!P4 BRA `(.L_x_6916) ;  /* 0x000000100000c947 */ /* 0x000fea0003800000 */
[----:B--2---:R1:W-:Y:S02]  /*c200*/  RED.E.ADD.F32.FTZ.RN.STRONG.GPU [R12.64+-0x1700], R15 ;  /* 0xffe9000f0c00798e */ /* 0x0043e4000c10e7a2 */
.L_x_6916:
[----:B------:R-:W-:Y:S05]  /*c210*/  BSYNC B0 ;  /* 0x0000000000007941 */ /* 0x000fea0003800000 */
.L_x_6915:
[----:B-12---:R1:W2:Y:S01]  /*c220*/  LDS R15, [R14.X4+0x1a80] ;  /* 0x001a80000e0f7984 */ /* 0x0062a20000004800 */
[----:B------:R-:W-:Y:S01]  /*c230*/  BSSY B0, `(.L_x_6917) ;  /* 0x0000005000007945 */ /* 0x000fe20003800000 */
[----:B0-----:R-:W-:Y:S02]  /*c240*/  IADD3 R174, R101, 0x300, RZ ;  /* 0x0000030065ae7810 */ /* 0x001fe40007ffe0ff */
[----:B------:R-:W-:Y:S01]  /*c250*/  LEA.HI.SX32 R172, R172, R101, 0x1b ;  /* 0x00000065acac7211 */ /* 0x000fe200078fdaff */
[----:B------:R-:W-:Y:S05]  /*c260*/  @!P5 BRA `(.L_x_6918) ;  /* 0x000000100000d947 */ /* 0x000fea0003800000 */
[----:B--2---:R0:W-:Y:S02]  /*c270*/  RED.E.ADD.F32.FTZ.RN.STRONG.GPU [R12.64+-0x1600], R15 ;  /* 0xffea000f0c00798e */ /* 0x0041e4000c10e7a2 */
.L_x_6918:
[----:B------:R-:W-:Y:S05]  /*c280*/  BSYNC B0 ;  /* 0x0000000000007941 */ /* 0x000fea0003800000 */
.L_x_6917:
[----:B0-2---:R0:W2:Y:S01]  /*c290*/  LDS R15, [R172.X4+0x1b80] ;  /* 0x001b8000ac0f7984 */ /* 0x0050a20000004800 */
[----:B------:R-:W-:Y:S01]  /*c2a0*/  ISETP.GE.AND P6, PT, R141, 0x2c1, PT ;  /* 0x000002c18d00780c */ /* 0x000fe20003fc6270 */
[----:B------:R-:W-:Y:S01]  /*c2b0*/  BSSY B0, `(.L_x_6919) ;  /* 0x000000b000007945 */ /* 0x000fe20003800000 */
[----:B-1----:R-:W-:-:S02]  /*c2c0*/  IADD3 R14, R101, 0x340, RZ ;  /* 0x00000340650e7810 */ /* 0x002fc40007ffe0ff */
[----:B------:R-:W-:Y:S02]  /*c2d0*/  LEA.HI.SX32 R174, R174, R101, 0x1b ;  /* 0x00000065aeae7211 */ /* 0x000fe400078fdaff */
[C---:B------:R-:W-:Y:S02]  /*c2e0*/  ISETP.GE.AND P0, PT, R141.reuse, 0x301, PT ;  /* 0x000003018d00780c */ /* 0x040fe40003f06270 */
[C---:B------:R-:W-:Y:S02]  /*c2f0*/  ISETP.GE.AND P1, PT, R141.reuse, 0x341, PT ;  /* 0x000003418d00780c */ /* 0x040fe40003f26270 */
[C---:B------:R-:W-:Y:S02]  /*c300*/  ISETP.GE.AND P2, PT, R141.reuse, 0x381, PT ;  /* 0x000003818d00780c */ /* 0x040fe40003f46270 */
[C---:B------:R-:W-:Y:S02]  /*c310*/  ISETP.GE.AND P3, PT, R141.reuse, 0x3c1, PT ;  /* 0x000003c18d00780c */ /* 0x040fe40003f66270 */
[----:B------:R-:W-:-:S02]  /*c320*/  ISETP.GE.AND P4, PT, R141, 0x401, PT ;  /* 0x000004018d00780c */ /* 0x000fc40003f86270 */
[----:B------:R-:W-:Y:S01]  /*c330*/  ISETP.GE.AND P5, PT, R141, 0x441, PT ;  /* 0x000004418d00780c */ /* 0x000fe20003fa6270 */
[----:B------:R-:W-:Y:S10]  /*c340*/  @!P6 BRA `(.L_x_6920) ;  /* 0x000000100000e947 */ /* 0x000ff40003800000 */
[----:B0-2---:R0:W-:Y:S02]  /*c350*/  RED.E.ADD.F32.FTZ.RN.STRONG.GPU [R12.64+-0x1500], R15 ;  /* 0xffeb000f0c00798e */ /* 0x0051e4000c10e7a2 */
.L_x_6920:
[----:B0-----:R-:W-:Y:S05]  /*c360*/  BSYNC B0 ;  /* 0x0000000000007941 */ /* 0x001fea0003800000 */
.L_x_6919:
[----:B--2---:R0:W1:Y:S01]  /*c370*/  LDS R15, [R174.X4+0x1c80] ;  /* 0x001c8000ae0f7984 */ /* 0x0040620000004800 */
[----:B------:R-:W-:Y:S01]  /*c380*/  BSSY B0, `(.L_x_6921) ;  /* 0x0000005000007945 */ /* 0x000fe20003800000 */
[----:B------:R-:W-:Y:S02]  /*c390*/  IADD3 R172, R101, 0x380, RZ ;  /* 0x0000038065ac7810 */ /* 0x000fe40007ffe0ff */
[----:B------:R-:W-:Y:S01]  /*c3a0*/  LEA.HI.SX32 R14, R14, R101, 0x1b ;  /* 0x000000650e0e7211 */ /* 0x000fe200078fdaff */
[----:B------:R-:W-:Y:S05]  /*c3b0*/  @!P0 BRA `(.L_x_6922) ;  /* 0x0000001000008947 */ /* 0x000fea0003800000 */
[----:B-1----:R1:W-:Y:S02]  /*c3c0*/  RED.E.ADD.F32.FTZ.RN.STRONG.GPU [R12.64+-0x1400], R15 ;  /* 0xffec000f0c00798e */ /* 0x0023e4000c10e7a2 */
.L_x_6922:
[----:B------:R-:W-:Y:S05]  /*c3d0*/  BSYNC B0 ;  /* 0x0000000000007941 */ /* 0x000fea0003800000 */
.L_x_6921:
[----:B-1----:R1:W2:Y:S01]  /*c3e0*/  LDS R15, [R14.X4+0x1d80] ;  /* 0x001d80000e0f7984 */ /* 0x0022a20000004800 */
[----:B------:R-:W-:Y:S01]  /*c3f0*/  BSSY B0, `(.L_x_6923) ;  /* 0x0000005000007945 */ /* 0x000fe20003800000 */
[----:B0-----:R-:W-:Y:S02]  /*c400*/  IADD3 R174, R101, 0x3c0, RZ ;  /* 0x000003c065ae7810 */ /* 0x001fe40007ffe0ff */
[----:B------:R-:W-:Y:S01]  /*c410*/  LEA.HI.SX32 R172, R172, R101, 0x1b ;  /* 0x00000065acac7211 */ /* 0x000fe200078fdaff */
[----:B------:R-:W-:Y:S05]  /*c420*/  @!P1 BRA `(.L_x_6924) ;  /* 0x0000001000009947 */ /* 0x000fea0003800000 */
[----:B--2---:R0:W-:Y:S02]  /*c430*/  RED.E.ADD.F32.FTZ.RN.STRONG.GPU [R12.64+-0x1300], R15 ;  /* 0xffed000f0c00798e */ /* 0x0041e4000c10e7a2 */
.L_x_6924:
[----:B------:R-:W-:Y:S05]  /*c440*/  BSYNC B0 ;  /* 0x0000000000007941 */ /* 0x000fea0003800000 */
.L_x_6923:
[----:B0-2---:R0:W2:Y:S01]  /*c450*/  LDS R15, [R172.X4+0x1e80] ;  /* 0x001e8000ac0f7984 */ /* 0x0050a20000004800 */
[----:B------:R-:W-:Y:S01]  /*c460*/  BSSY B0, `(.L_x_6925) ;  /* 0x0000005000007945 */ /* 0x000fe20003800000 */
[----:B-1----:R-:W-:-:S02]  /*c470*/  IADD3 R14, R101, 0x400, RZ ;  /* 0x00000400650e7810 */ /* 0x002fc40007ffe0ff */
[----:B------:R-:W-:Y:S01]  /*c480*/  LEA.HI.SX32 R174, R174, R101, 0x1b ;  /* 0x00000065aeae7211 */ /* 0x000fe200078fdaff */
[----:B------:R-:W-:Y:S05]  /*c490*/  @!P2 BRA `(.L_x_6926) ;  /* 0x000000100000a947 */ /* 0x000fea0003800000 */
[----:B--2---:R1:W-:Y:S02]  /*c4a0*/  RED.E.ADD.F32.FTZ.RN.STRONG.GPU [R12.64+-0x1200], R15 ;  /* 0xffee000f0c00798e */ /* 0x0043e4000c10e7a2 */
.L_x_6926:
[----:B------:R-:W-:Y:S05]  /*c4b0*/  BSYNC B0 ;  /* 0x0000000000007941 */ /* 0x000fea0003800000 */
.L_x_6925:
[----:B-12---:R1:W2:Y:S01]  /*c4c0*/  LDS R15, [R174.X4+0x1f80] ;  /* 0x001f8000ae0f7984 */ /* 0x0062a20000004800 */
[----:B------:R-:W-:Y:S01]  /*c4d0*/  BSSY B0, `(.L_x_6927) ;  /* 0x0000005000007945 */ /* 0x000fe20003800000 */
[----:B0-----:R-:W-:Y:S02]  /*c4e0*/  IADD3 R172, R101, 0x440, RZ ;  /* 0x0000044065ac7810 */ /* 0x001fe40007ffe0ff */
[----:B------:R-:W-:Y:S01]  /*c4f0*/  LEA.HI.SX32 R14, R14, R101, 0x1b ;  /* 0x000000650e0e7211 */ /* 0x000fe200078fdaff */
[----:B------:R-:W-:Y:S05]  /*c500*/  @!P3 BRA `(.L_x_6928) ;  /* 0x000000100000b947 */ /* 0x000fea0003800000 */
[----:B--2---:R0:W-:Y:S02]  /*c510*/  RED.E.ADD.F32.FTZ.RN.STRONG.GPU [R12.64+-0x1100], R15 ;  /* 0xffef000f0c00798e */ /* 0x0041e4000c10e7a2 */
.L_x_6928:
[----:B------:R-:W-:Y:S05]  /*c520*/  BSYNC B0 ;  /* 0x0000000000007941 */ /* 0x000fea0003800000 */
.L_x_6927:
[----:B0-2---:R0:W2:Y:S01]  /*c530*/  LDS R15, [R14.X4+0x2080] ;  /* 0x002080000e0f7984 */ /* 0x0050a20000004800 */
[----:B------:R-:W-:Y:S01]  /*c540*/  BSSY B0, `(.L_x_6929) ;  /* 0x0000005000007945 */ /* 0x000fe20003800000 */
[----:B-1----:R-:W-:Y:S02]  /*c550*/  IADD3 R174, R101, 0x480, RZ ;  /* 0x0000048065ae7810 */ /* 0x002fe40007ffe0ff */
[----:B------:R-:W-:Y:S01]  /*c560*/  LEA.HI.SX32 R172, R172, R101, 0x1b ;  /* 0x00000065acac7211 */ /* 0x000fe200078fdaff */
[----:B------:R-:W-:Y:S05]  /*c570*/  @!P4 BRA `(.L_x_6930) ;  /* 0x000000100000c947 */ /* 0x000fea0003800000 */
[----:B--2---:R1:W-:Y:S02]  /*c580*/  RED.E.ADD.F32.FTZ.RN.STRONG.GPU [R12.64+-0x1000], R15 ;  /* 0xfff0000f0c00798e */ /* 0x0043e4000c10e7a2 */
.L_x_6930:
[----:B------:R-:W-:Y:S05]  /*c590*/  BSYNC B0 ;  /* 0x0000000000007941 */ /* 0x000fea0003800000 */
.L_x_6929:
[----:B-12---:R1:W2:Y:S01]  /*c5a0*/  LDS R15, [R172.X4+0x2180] ;  /* 0x00218000ac0f7984 */ /* 0x0062a20000004800 */
[----:B------:R-:W-:Y:S01]  /*c5b0*/  BSSY B0, `(.L_x_6931) ;  /* 0x0000005000007945 */ /* 0x000fe20003800000 */
[----:B0-----:R-:W-:-:S02]  /*c5c0*/  IADD3 R14, R101, 0x4c0, RZ ;  /* 0x000004c0650e7810 */ /* 0x001fc40007ffe0ff */
[----:B------:R-:W-:Y:S01]  /*c5d0*/  LEA.HI.SX32 R174, R174, R101, 0x1b ;  /* 0x00000065aeae7211 */ /* 0x000fe200078fdaff */
[----:B------:R-:W-:Y:S05]  /*c5e0*/  @!P5 BRA `(.L_x_6932) ;  /* 0x000000100000d947 */ /* 0x000fea0003800000 */
[----:B--2---:R0:W-:Y:S02]  /*c5f0*/  RED.E.ADD.F32.FTZ.RN.STRONG.GPU [R12.64+-0xf00], R15 ;  /* 0xfff1000f0c00798e */ /* 0x0041e4000c10e7a2 */
.L_x_6932:
[----:B------:R-:W-:Y:S05]  /*c600*/  BSYNC B0 ;  /* 0x0000000000007941 */ /* 0x000fea0003800000 */
.L_x_6931:
[----:B0-2---:R0:W2:Y:S01]  /*c610*/  LDS R15, [R174.X4+0x2280] ;  /* 0x00228000ae0f7984 */ /* 0x0050a20000004800 */
[----:B------:R-:W-:Y:S01]  /*c620*/  ISETP.GE.AND P6, PT, R141, 0x481, PT ;  /* 0x000004818d00780c */ /* 0x000fe20003fc6270 */
[----:B------:R-:W-:Y:S01]  /*c630*/  BSSY B0, `(.L_x_6933) ;  /* 0x000000b000007945 */ /* 0x000fe20003800000 */
[----:B-1----:R-:W-:Y:S02]  /*c640*/  IADD3 R172, R101, 0x500, RZ ;  /* 0x0000050065ac7810 */ /* 0x002fe40007ffe0ff */
        /* <DEDUP_REMOVED lines=8> */
[----:B0-2---:R0:W-:Y:S02]  /*c6d0*/  RED.E.ADD.F32.FTZ.RN.STRONG.GPU [R12.64+-0xe00], R15 ;  /* 0xfff2000f0c00798e */ /* 0x0051e4000c10e7a2 */
.L_x_6934:
[----:B0-----:R-:W-:Y:S05]  /*c6e0*/  BSYNC B0 ;  /* 0x0000000000007941 */ /* 0x001fea0003800000 */
.L_x_6933:
[----:B--2---:R0:W1:Y:S01]  /*c6f0*/  LDS R15, [R14.X4+0x2380] ;  /* 0x002380000e0f7984 */ /* 0x0040620000004800 */
[----:B------:R-:W-:Y:S01]  /*c700*/  BSSY B0, `(.L_x_6935) ;  /* 0x0000005000007945 */ /* 0x000fe20003800000 */
[----:B------:R-:W-:Y:S02]  /*c710*/  IADD3 R174, R101, 0x540, RZ ;  /* 0x0000054065ae7810 */ /* 0x000fe40007ffe0ff */
[----:B------:R-:W-:Y:S01]  /*c720*/  LEA.HI.SX32 R172, R172, R101, 0x1b ;  /* 0x00000065acac7211 */ /* 0x000fe200078fdaff */
[----:B------:R-:W-:Y:S05]  /*c730*/  @!P0 BRA `(.L_x_6936) ;  /* 0x0000001000008947 */ /* 0x000fea0003800000 */
[----:B-1----:R1:W-:Y:S02]  /*c740*/  RED.E.ADD.F32.FTZ.RN.STRONG.GPU [R12.64+-0xd00], R15 ;  /* 0xfff3000f0c00798e */ /* 0x0023e4000c10e7a2 */
.L_x_6936:
[----:B------:R-:W-:Y:S05]  /*c750*/  BSYNC B0 ;  /* 0x0000000000007941 */ /* 0x000fea0003800000 */
.L_x_6935:
[----:B-1----:R1:W2:Y:S01]  /*c760*/  LDS R15, [R172.X4+0x2480] ;  /* 0x00248000ac0f7984 */ /* 0x0022a20000004800 */
[----:B------:R-:W-:Y:S01]  /*c770*/  BSSY B0, `(.L_x_6937) ;  /* 0x0000005000007945 */ /* 0x000fe20003800000 */
[----:B0-----:R-:W-:-:S02]  /*c780*/  IADD3 R14, R101, 0x580, RZ ;  /* 0x00000580650e7810 */ /* 0x001fc40007ffe0ff */
[----:B------:R-:W-:Y:S01]  /*c790*/  LEA.HI.SX32 R174, R174, R101, 0x1b ;  /* 0x00000065aeae7211 */ /* 0x000fe200078fdaff */
[----:B------:R-:W-:Y:S05]  /*c7a0*/  @!P1 BRA `(.L_x_6938) ;  /* 0x0000001000009947 */ /* 0x000fea0003800000 */
[----:B--2---:R0:W-:Y:S02]  /*c7b0*/  RED.E.ADD.F32.FTZ.RN.STRONG.GPU [R12.64+-0xc00], R15 ;  /* 0xfff4000f0c00798e */ /* 0x0041e4000c10e7a2 */
.L_x_6938:
[----:B------:R-:W-:Y:S05]  /*c7c0*/  BSYNC B0 ;  /* 0x0000000000007941 */ /* 0x000fea0003800000 */
.L_x_6937:
[----:B0-2---:R0:W2:Y:S01]  /*c7d0*/  LDS R15, [R174.X4+0x2580] ;  /* 0x00258000ae0f7984 */ /* 0x0050a20000004800 */
[----:B------:R-:W-:Y:S01]  /*c7e0*/  BSSY B0, `(.L_x_6939) ;  /* 0x0000005000007945 */ /* 0x000fe20003800000 */
[----:B-1----:R-:W-:Y:S02]  /*c7f0*/  IADD3 R172, R101, 0x5c0, RZ ;  /* 0x000005c065ac7810 */ /* 0x002fe40007ffe0ff */
[----:B------:R-:W-:Y:S01]  /*c800*/  LEA.HI.SX32 R14, R14, R101, 0x1b ;  /* 0x000000650e0e7211 */ /* 0x000fe200078fdaff */
[----:B------:R-:W-:Y:S05]  /*c810*/  @!P2 BRA `(.L_x_6940) ;  /* 0x000000100000a947 */ /* 0x000fea0003800000 */
[----:B--2---:R1:W-:Y:S02]  /*c820*/  RED.E.ADD.F32.FTZ.RN.STRONG.GPU [R12.64+-0xb00], R15 ;  /* 0xfff5000f0c00798e */ /* 0x0043e4000c10e7a2 */
.L_x_6940:
[----:B------:R-:W-:Y:S05]  /*c830*/  BSYNC B0 ;  /* 0x0000000000007941 */ /* 0x000fea0003800000 */
.L_x_6939:
[----:B-12---:R1:W2:Y:S01]  /*c840*/  LDS R15, [R14.X4+0x2680] ;  /* 0x002680000e0f7984 */ /* 0x0062a20000004800 */
[----:B------:R-:W-:Y:S01]  /*c850*/  BSSY B0, `(.L_x_6941) ;  /* 0x0000005000007945 */ /* 0x000fe20003800000 */
[----:B0-----:R-:W-:Y:S02]  /*c860*/  IADD3 R174, R101, 0x600, RZ ;  /* 0x0000060065ae7810 */ /* 0x001fe40007ffe0ff */
[----:B------:R-:W-:Y:S01]  /*c870*/  LEA.HI.SX32 R172, R172, R101, 0x1b ;  /* 0x00000065acac7211 */ /* 0x000fe200078fdaff */
[----:B------:R-:W-:Y:S05]  /*c880*/  @!P3 BRA `(.L_x_6942) ;  /* 0x000000100000b947 */ /* 0x000fea0003800000 */
[----:B--2---:R0:W-:Y:S02]  /*c890*/  RED.E.ADD.F32.FTZ.RN.STRONG.GPU [R12.64+-0xa00], R15 ;  /* 0xfff6000f0c00798e */ /* 0x0041e4000c10e7a2 */
.L_x_6942:
[----:B------:R-:W-:Y:S05]  /*c8a0*/  BSYNC B0 ;  /* 0x0000000000007941 */ /* 0x000fea0003800000 */
.L_x_6941:
[----:B0-2---:R0:W2:Y:S01]  /*c8b0*/  LDS R15, [R172.X4+0x2780] ;  /* 0x00278000ac0f7984 */ /* 0x0050a20000004800 */
[----:B------:R-:W-:Y:S01]  /*c8c0*/  BSSY B0, `(.L_x_6943) ;  /* 0x0000005000007945 */ /* 0x000fe20003800000 */
[----:B-1----:R-:W-:-:S02]  /*c8d0*/  IADD3 R14, R101, 0x640, RZ ;  /* 0x00000640650e7810 */ /* 0x002fc40007ffe0ff */
[----:B------:R-:W-:Y:S01]  /*c8e0*/  LEA.HI.SX32 R174, R174, R101, 0x1b ;  /* 0x00000065aeae7211 */ /* 0x000fe200078fdaff */
[----:B------:R-:W-:Y:S05]  /*c8f0*/  @!P4 BRA `(.L_x_6944) ;  /* 0x000000100000c947 */ /* 0x000fea0003800000 */
[----:B--2---:R1:W-:Y:S02]  /*c900*/  RED.E.ADD.F32.FTZ.RN.STRONG.GPU [R12.64+-0x900], R15 ;  /* 0xfff7000f0c00798e */ /* 0x0043e4000c10e7a2 */
.L_x_6944:
[----:B------:R-:W-:Y:S05]  /*c910*/  BSYNC B0 ;  /* 0x0000000000007941 */ /* 0x000fea0003800000 */
.L_x_6943:
[----:B-12---:R1:W2:Y:S01]  /*c920*/  LDS R15, [R174.X4+0x2880] ;  /* 0x00288000ae0f7984 */ /* 0x0062a20000004800 */
[----:B------:R-:W-:Y:S01]  /*c930*/  BSSY B0, `(.L_x_6945) ;  /* 0x0000005000007945 */ /* 0x000fe20003800000 */
[----:B0-----:R-:W-:Y:S02]  /*c940*/  IADD3 R172, R101, 0x680, RZ ;  /* 0x0000068065ac7810 */ /* 0x001fe40007ffe0ff */
[----:B------:R-:W-:Y:S01]  /*c950*/  LEA.HI.SX32 R14, R14, R101, 0x1b ;  /* 0x000000650e0e7211 */ /* 0x000fe200078fdaff */
[----:B------:R-:W-:Y:S05]  /*c960*/  @!P5 BRA `(.L_x_6946) ;  /* 0x000000100000d947 */ /* 0x000fea0003800000 */
[----:B--2---:R0:W-:Y:S02]  /*c970*/  RED.E.ADD.F32.FTZ.RN.STRONG.GPU [R12.64+-0x800], R15 ;  /* 0xfff8000f0c00798e */ /* 0x0041e4000c10e7a2 */
.L_x_6946:
[----:B------:R-:W-:Y:S05]  /*c980*/  BSYNC B0 ;  /* 0x0000000000007941 */ /* 0x000fea0003800000 */
.L_x_6945:
[----:B0-2---:R0:W2:Y:S01]  /*c990*/  LDS R15, [R14.X4+0x2980] ;  /* 0x002980000e0f7984 */ /* 0x0050a20000004800 */
[----:B------:R-:W-:Y:S01]  /*c9a0*/  ISETP.GE.AND P6, PT, R141, 0x641, PT ;  /* 0x000006418d00780c */ /* 0x000fe20003fc6270 */
[----:B------:R-:W-:Y:S01]  /*c9b0*/  BSSY B0, `(.L_x_6947) ;  /* 0x000000b000007945 */ /* 0x000fe20003800000 */
[----:B-1----:R-:W-:Y:S02]  /*c9c0*/  IADD3 R174, R101, 0x6c0, RZ ;  /* 0x000006c065ae7810 */ /* 0x002fe40007ffe0ff */
        /* <DEDUP_REMOVED lines=8> */
[----:B0-2---:R0:W-:Y:S02]  /*ca50*/  RED.E.ADD.F32.FTZ.RN.STRONG.GPU [R12.64+-0x700], R15 ;  /* 0xfff9000f0c00798e */ /* 0x0051e4000c10e7a2 */
.L_x_6948:
[----:B0-----:R-:W-:Y:S05]  /*ca60*/  BSYNC B0 ;  /* 0x0000000000007941 */ /* 0x001fea0003800000 */
.L_x_6947:
[----:B--2---:R0:W1:Y:S01]  /*ca70*/  LDS R15, [R172.X4+0x2a80] ;  /* 0x002a8000ac0f7984 */ /* 0x0040620000004800 */
[----:B------:R-:W-:Y:S01]  /*ca80*/  BSSY B0, `(.L_x_6949) ;  /* 0x0000005000007945 */ /* 0x000fe20003800000 */
[----:B------:R-:W-:-:S02]  /*ca90*/  IADD3 R14, R101, 0x700, RZ ;  /* 0x00000700650e7810 */ /* 0x000fc40007ffe0ff */
[----:B------:R-:W-:Y:S01]  /*caa0*/  LEA.HI.SX32 R174, R174, R101, 0x1b ;  /* 0x00000065aeae7211 */ /* 0x000fe200078fdaff */
[----:B------:R-:W-:Y:S05]  /*cab0*/  @!P0 BRA `(.L_x_6950) ;  /* 0x0000001000008947 */ /* 0x000fea0003800000 */
[----:B-1----:R1:W-:Y:S02]  /*cac0*/  RED.E.ADD.F32.FTZ.RN.STRONG.GPU [R12.64+-0x600], R15 ;  /* 0xfffa000f0c00798e */ /* 0x0023e4000c10e7a2 */
.L_x_6950:
[----:B------:R-:W-:Y:S05]  /*cad0*/  BSYNC B0 ;  /* 0x0000000000007941 */ /* 0x000fea0003800000 */
.L_x_6949:
[----:B-1----:R1:W2:Y:S01]  /*cae0*/  LDS R15, [R174.X4+0x2b80] ;  /* 0x002b8000ae0f7984 */ /* 0x0022a20000004800 */
[----:B------:R-:W-:Y:S01]  /*caf0*/  BSSY B0, `(.L_x_6951) ;  /* 0x0000005000007945 */ /* 0x000fe20003800000 */
[----:B0-----:R-:W-:Y:S02]  /*cb00*/  IADD3 R172, R101, 0x740, RZ ;  /* 0x0000074065ac7810 */ /* 0x001fe40007ffe0ff */
[----:B------:R-:W-:Y:S01]  /*cb10*/  LEA.HI.SX32 R14, R14, R101, 0x1b ;  /* 0x000000650e0e7211 */ /* 0x000fe200078fdaff */
[----:B------:R-:W-:Y:S05]  /*cb20*/  @!P1 BRA `(.L_x_6952) ;  /* 0x0000001000009947 */ /* 0x000fea0003800000 */
[----:B--2---:R0:W-:Y:S02]  /*cb30*/  RED.E.ADD.F32.FTZ.RN.STRONG.GPU [R12.64+-0x500], R15 ;  /* 0xfffb000f0c00798e */ /* 0x0041e4000c10e7a2 */
.L_x_6952:
[----:B------:R-:W-:Y:S05]  /*cb40*/  BSYNC B0 ;  /* 0x0000000000007941 */ /* 0x000fea0003800000 */
.L_x_6951:
[----:B0-2---:R0:W2:Y:S01]  /*cb50*/  LDS R15, [R14.X4+0x2c80] ;  /* 0x002c80000e0f7984 */ /* 0x0050a20000004800 */
[----:B------:R-:W-:Y:S01]  /*cb60*/  BSSY B0, `(.L_x_6953) ;  /* 0x0000005000007945 */ /* 0x000fe20003800000 */
[----:B-1----:R-:W-:Y:S02]  /*cb70*/  IADD3 R174, R101, 0x780, RZ ;  /* 0x0000078065ae7810 */ /* 0x002fe40007ffe0ff */
[----:B------:R-:W-:Y:S01]  /*cb80*/  LEA.HI.SX32 R172, R172, R101, 0x1b ;  /* 0x00000065acac7211 */ /* 0x000fe200078fdaff */
[----:B------:R-:W-:Y:S05]  /*cb90*/  @!P2 BRA `(.L_x_6954) ;  /* 0x000000100000a947 */ /* 0x000fea0003800000 */
[----:B--2---:R1:W-:Y:S02]  /*cba0*/  RED.E.ADD.F32.FTZ.RN.STRONG.GPU [R12.64+-0x400], R15 ;  /* 0xfffc000f0c00798e */ /* 0x0043e4000c10e7a2 */
.L_x_6954:
[----:B------:R-:W-:Y:S05]  /*cbb0*/  BSYNC B0 ;  /* 0x0000000000007941 */ /* 0x000fea0003800000 */
.L_x_6953:
[----:B-12---:R1:W2:Y:S01]  /*cbc0*/  LDS R15, [R172.X4+0x2d80] ;  /* 0x002d8000ac0f7984 */ /* 0x0062a20000004800 */
[----:B------:R-:W-:Y:S01]  /*cbd0*/  BSSY B0, `(.L_x_6955) ;  /* 0x0000005000007945 */ /* 0x000fe20003800000 */
[----:B0-----:R-:W-:-:S02]  /*cbe0*/  IADD3 R14, R101, 0x7c0, RZ ;  /* 0x000007c0650e7810 */ /* 0x001fc40007ffe0ff */
[----:B------:R-:W-:Y:S01]  /*cbf0*/  LEA.HI.SX32 R174, R174, R101, 0x1b ;  /* 0x00000065aeae7211 */ /* 0x000fe200078fdaff */
[----:B------:R-:W-:Y:S05]  /*cc00*/  @!P3 BRA `(.L_x_6956) ;  /* 0x000000100000b947 */ /* 0x000fea0003800000 */
[----:B--2---:R0:W-:Y:S02]  /*cc10*/  RED.E.ADD.F32.FTZ.RN.STRONG.GPU [R12.64+-0x300], R15 ;  /* 0xfffd000f0c00798e */ /* 0x0041e4000c10e7a2 */
.L_x_6956:
[----:B------:R-:W-:Y:S05]  /*cc20*/  BSYNC B0 ;  /* 0x0000000000007941 */ /* 0x000fea0003800000 */
.L_x_6955:
[----:B0-2---:R0:W2:Y:S01]  /*cc30*/  LDS R15, [R174.X4+0x2e80] ;  /* 0x002e8000ae0f7984 */ /* 0x0050a20000004800 */
[----:B------:R-:W-:Y:S01]  /*cc40*/  BSSY B0, `(.L_x_6957) ;  /* 0x0000004000007945 */ /* 0x000fe20003800000 */
[----:B------:R-:W-:Y:S01]  /*cc50*/  LEA.HI.SX32 R14, R14, R101, 0x1b ;  /* 0x000000650e0e7211 */ /* 0x000fe200078fdaff */
[----:B------:R-:W-:Y:S05]  /*cc60*/  @!P4 BRA `(.L_x_6958) ;  /* 0x000000100000c947 */ /* 0x000fea0003800000 */
[----:B--2---:R2:W-:Y:S02]  /*cc70*/  RED.E.ADD.F32.FTZ.RN.STRONG.GPU [R12.64+-0x200], R15 ;  /* 0xfffe000f0c00798e */ /* 0x0045e4000c10e7a2 */
.L_x_6958:
[----:B------:R-:W-:Y:S05]  /*cc80*/  BSYNC B0 ;  /* 0x0000000000007941 */ /* 0x000fea0003800000 */
.L_x_6957:
[----:B--2---:R2:W3:Y:S01]  /*cc90*/  LDS R15, [R14.X4+0x2f80] ;  /* 0x002f80000e0f7984 */ /* 0x0044e20000004800 */
[----:B------:R-:W-:Y:S01]  /*cca0*/  BSSY B0, `(.L_x_6959) ;  /* 0x0000003000007945 */ /* 0x000fe20003800000 */
[----:B------:R-:W-:Y:S05]  /*ccb0*/  @!P5 BRA `(.L_x_6960) ;  /* 0x000000100000d947 */ /* 0x000fea0003800000 */
[----:B---3--:R3:W-:Y:S02]  /*ccc0*/  RED.E.ADD.F32.FTZ.RN.STRONG.GPU [R12.64+-0x100], R15 ;  /* 0xffff000f0c00798e */ /* 0x0087e4000c10e7a2 */
.L_x_6960:
[----:B------:R-:W-:Y:S05]  /*ccd0*/  BSYNC B0 ;  /* 0x0000000000007941 */ /* 0x000fea0003800000 */
.L_x_6959:
[----:B-1----:R-:W1:Y:S01]  /*cce0*/  SHFL.DOWN PT, R172, R170, 0x1, 0x1f ;  /* 0x08201f00aaac7f89 */ /* 0x002e6200000e0000 */
[----:B------:R-:W-:Y:S01]  /*ccf0*/  ISETP.GT.AND P0, PT, R102, 0x1e, PT ;  /* 0x0000001e6600780c */ /* 0x000fe20003f04270 */
[----:B------:R-:W-:Y:S01]  /*cd00*/  FMUL.FTZ R115, R204, R115 ;  /* 0x00000073cc737220 */ /* 0x000fe20000410000 */
[----:B---3--:R-:W-:Y:S01]  /*cd10*/  MOV R13, R170 ;  /* 0x000000aa000d7202 */ /* 0x008fe20000000f00 */
[----:B------:R-:W3:Y:S01]  /*cd20*/  SHFL.DOWN PT, R177, R163, 0x1, 0x1f ;  /* 0x08201f00a3b17f89 */ /* 0x000ee200000e0000 */
[----:B--2---:R-:W-:Y:S01]  /*cd30*/  MOV R14, R163 ;  /* 0x000000a3000e7202 */ /* 0x004fe20000000f00 */
[----:B------:R-:W-:Y:S01]  /*cd40*/  FFMA.FTZ R18, R191, R18, R115 ;  /* 0x00000012bf127223 */ /* 0x000fe20000010073 */
[----:B------:R-:W-:Y:S01]  /*cd50*/  MOV R15, R149 ;  /* 0x00000095000f7202 */ /* 0x000fe20000000f00 */
[----:B0-----:R-:W0:Y:S01]  /*cd60*/  SHFL.DOWN PT, R174, R149, 0x1, 0x1f ;  /* 0x08201f0095ae7f89 */ /* 0x001e2200000e0000 */
        /* <DEDUP_REMOVED lines=12> */
[----:B-1----:R-:W-:Y:S02]  /*ce30*/  @!P0 FADD.FTZ R13, R13, R172 ;  /* 0x000000ac0d0d8221 */ /* 0x002fe40000010000 */
[----:B------:R-:W-:Y:S02]  /*ce40*/  FMUL.FTZ R142, R195, R142 ;  /* 0x0000008ec38e7220 */ /* 0x000fe40000410000 */
[----:B---3--:R-:W-:Y:S01]  /*ce50*/  @!P0 FADD.FTZ R14, R14, R177 ;  /* 0x000000b10e0e8221 */ /* 0x008fe20000010000 */
        /* <DEDUP_REMOVED lines=128> */
.L_x_6962:
[----:B0-----:R-:W-:Y:S05]  /*d660*/  BSYNC B0 ;  /* 0x0000000000007941 */ /* 0x001fea0003800000 */
.L_x_6961:
        /* <DEDUP_REMOVED lines=8> */
.L_x_6862:
[----:B------:R-:W-:Y:S01]  /*d6f0*/  BAR.SYNC.DEFER_BLOCKING 0x0 ;  /* 0x0000000000007b1d */ /* 0x000fe20000010000 */
[----:B0-----:R-:W-:Y:S02]  /*d700*/  SHF.L.U32 R2, R101, 0x1, RZ ;  /* 0x0000000165027819 */ /* 0x001fe400000006ff */
        /* <DEDUP_REMOVED lines=8> */
[----:B------:R-:W-:Y:S01]  /*d790*/  UIMAD UR7, UR38, UR32, URZ ;  /* 0x00000020260772a4 */ /* 0x000fe2000f8e023f */
[----:B------:R-:W-:Y:S01]  /*d7a0*/  F2FP.PACK_AB R34, R34, R37 ;  /* 0x000000252222723e */ /* 0x000fe200000000ff */
[----:B------:R-:W-:Y:S01]  /*d7b0*/  UIMAD.WIDE.U32 UR8, UR31, UR32, UR18 ;  /* 0x000000201f0872a5 */ /* 0x000fe2000f8e0012 */
[----:B------:R-:W-:Y:S01]  /*d7c0*/  F2FP.PACK_AB R33, R36, R39 ;  /* 0x000000272421723e */ /* 0x000fe200000000ff */
[----:B------:R-:W-:Y:S01]  /*d7d0*/  UIMAD UR7, UR31, UR33, UR7 ;  /* 0x000000211f0772a4 */ /* 0x000fe2000f8e0207 */
[----:B------:R-:W-:Y:S01]  /*d7e0*/  F2FP.PACK_AB R32, R38, R41 ;  /* 0x000000292620723e */ /* 0x000fe200000000ff */
        /* <DEDUP_REMOVED lines=23> */
[----:B------:R-:W1:Y:S04]  /*d960*/  LDS.128 R4, [R98.X16+0x10] ;  /* 0x0000100062047984 */ /* 0x000e68000000cc00 */
[----:B------:R-:W-:Y:S06]  /*d970*/  BAR.SYNC.DEFER_BLOCKING 0x0 ;  /* 0x0000000000007b1d */ /* 0x000fec0000010000 */
[----:B------:R-:W-:Y:S01]  /*d980*/  STS.128 [R72.X16+0x10], R32 ;  /* 0x0000102048007388 */ /* 0x000fe2000000cc00 */
[----:B0-----:R-:W-:-:S02]  /*d990*/  HADD2.F32 R16, -RZ, R8.H0_H0 ;  /* 0x20000008ff107230 */ /* 0x001fc40000004100 */
        /* <DEDUP_REMOVED lines=28> */
[----:B------:R-:W3:Y:S01]  /*db60*/  @!P2 MUFU.RCP R3, R3 ;  /* 0x000000030003a308 */ /* 0x000ee20000001000 */
[----:B--2---:R-:W-:Y:S02]  /*db70*/  @!P1 FADD.FTZ R8, R8, 1 ;  /* 0x3f80000008089421 */ /* 0x004fe40000010000 */
[----:B------:R-:W-:Y:S01]  /*db80*/  FADD.FTZ R11, R11, UR5 ;  /* 0x000000050b0b7e21 */ /* 0x000fe20008010000 */
[----:B------:R-:W-:Y:S01]  /*db90*/  FSETP.GTU.FTZ.AND P3, PT, R15, 20, PT ;  /* 0x41a000000f00780b */ /* 0x000fe20003f7c000 */
[----:B------:R-:W-:-:S03]  /*dba0*/  @!P6 FMUL.FTZ R2, R13, -1.4426950216293334961 ;  /* 0xbfb8aa3b0d02e820 */ /* 0x000fc60000410000 */
[----:B------:R1:W2:Y:S01]  /*dbb0*/  @!P1 MUFU.RCP R14, R8 ;  /* 0x00000008000e9308 */ /* 0x0002a20000001000 */
[----:B0-----:R-:W-:Y:S02]  /*dbc0*/  @!P0 FADD.FTZ R9, R9, 1 ;  /* 0x3f80000009098421 */ /* 0x001fe40000010000 */
[----:B---3--:R-:W-:-:S05]  /*dbd0*/  @!P2 FMUL.FTZ R50, R50, R3 ;  /* 0x000000033232a220 */ /* 0x008fca0000410000 */
[----:B------:R-:W0:Y:S01]  /*dbe0*/  @!P4 MUFU.EX2 R12, R12 ;  /* 0x0000000c000cc308 */ /* 0x000e220000000800 */
[----:B------:R-:W-:Y:S01]  /*dbf0*/  FSETP.GTU.FTZ.AND P2, PT, R11, 20, PT ;  /* 0x41a000000b00780b */ /* 0x000fe20003f5c000 */
[--C-:B-1----:R-:W-:Y:S01]  /*dc00*/  HADD2.F32 R8, -RZ, R4.reuse.H0_H0 ;  /* 0x20000004ff087230 */ /* 0x102fe20000004100 */
[----:B------:R-:W-:Y:S01]  /*dc10*/  @!P5 FMUL.FTZ R3, R10, -1.4426950216293334961 ;  /* 0xbfb8aa3b0a03d820 */ /* 0x000fe20000410000 */
[----:B------:R-:W-:-:S03]  /*dc20*/  HADD2.F32 R4, -RZ, R4.H1_H1 ;  /* 0x30000004ff047230 */ /* 0x000fc60000004100 */
[----:B------:R-:W-:Y:S01]  /*dc30*/  FADD.FTZ R10, R8, UR5 ;  /* 0x00000005080a7e21 */ /* 0x000fe20008010000 */
[----:B------:R-:W1:Y:S01]  /*dc40*/  @!P0 MUFU.RCP R9, R9 ;  /* 0x0000000900098308 */ /* 0x000e620000001000 */
[----:B--2---:R-:W-:Y:S02]  /*dc50*/  @!P1 FMUL.FTZ R53, R53, R14 ;  /* 0x0000000e35359220 */ /* 0x004fe40000410000 */
[----:B------:R-:W-:Y:S01]  /*dc60*/  FADD.FTZ R13, R4, UR5 ;  /* 0x00000005040d7e21 */ /* 0x000fe20008010000 */
[----:B------:R-:W-:Y:S01]  /*dc70*/  FSETP.GTU.FTZ.AND P1, PT, R10, 20, PT ;  /* 0x41a000000a00780b */ /* 0x000fe20003f3c000 */
[----:B------:R-:W-:Y:S02]  /*dc80*/  @!P3 FMUL.FTZ R4, R15, -1.4426950216293334961 ;  /* 0xbfb8aa3b0f04b820 */ /* 0x000fe40000410000 */
[----:B------:R-:W-:Y:S01]  /*dc90*/  @!P2 FMUL.FTZ R8, R11, -1.4426950216293334961 ;  /* 0xbfb8aa3b0b08a820 */ /* 0x000fe20000410000 */
[----:B------:R-:W2:Y:S01]  /*dca0*/  @!P5 MUFU.EX2 R3, R3 ;  /* 0x000000030003d308 */ /* 0x000ea20000000800 */
[----:B0-----:R-:W-:Y:S01]  /*dcb0*/  @!P4 FADD.FTZ R12, R12, 1 ;  /* 0x3f8000000c0cc421 */ /* 0x001fe20000010000 */
[----:B------:R-:W-:-:S02]  /*dcc0*/  HADD2.F32 R11, -RZ, R5.H0_H0 ;  /* 0x20000005ff0b7230 */ /* 0x000fc40000004100 */
[----:B------:R-:W-:-:S03]  /*dcd0*/  HADD2.F32 R5, -RZ, R5.H1_H1 ;  /* 0x30000005ff057230 */ /* 0x000fc60000004100 */
[----:B------:R-:W-:Y:S01]  /*dce0*/  FADD.FTZ R11, R11, UR5 ;  /* 0x000000050b0b7e21 */ /* 0x000fe20008010000 */
[----:B------:R-:W0:Y:S01]  /*dcf0*/  @!P6 MUFU.EX2 R2, R2 ;  /* 0x000000020002e308 */ /* 0x000e220000000800 */
[----:B-1----:R-:W-:Y:S01]  /*dd00*/  @!P0 FMUL.FTZ R52, R52, R9 ;  /* 0x0000000934348220 */ /* 0x002fe20000410000 */
[----:B------:R-:W-:Y:S01]  /*dd10*/  FSETP.GTU.FTZ.AND P0, PT, R13, 20, PT ;  /* 0x41a000000d00780b */ /* 0x000fe20003f1c000 */
[----:B------:R-:W-:Y:S02]  /*dd20*/  @!P1 FMUL.FTZ R9, R10, -1.4426950216293334961 ;  /* 0xbfb8aa3b0a099820 */ /* 0x000fe40000410000 */
[----:B------:R-:W-:-:S03]  /*dd30*/  FADD.FTZ R5, R5, UR5 ;  /* 0x0000000505057e21 */ /* 0x000fc60008010000 */
[----:B------:R-:W1:Y:S01]  /*dd40*/  @!P2 MUFU.EX2 R8, R8 ;  /* 0x000000080008a308 */ /* 0x000e620000000800 */
[----:B--2---:R-:W-:-:S06]  /*dd50*/  @!P5 FADD.FTZ R3, R3, 1 ;  /* 0x3f8000000303d421 */ /* 0x004fcc0000010000 */
[----:B------:R-:W-:Y:S01]  /*dd60*/  @!P0 FMUL.FTZ R10, R13, -1.4426950216293334961 ;  /* 0xbfb8aa3b0d0a8820 */ /* 0x000fe20000410000 */
[----:B------:R-:W2:Y:S01]  /*dd70*/  @!P3 MUFU.EX2 R4, R4 ;  /* 0x000000040004b308 */ /* 0x000ea20000000800 */
[----:B0-----:R-:W-:-:S07]  /*dd80*/  @!P6 FADD.FTZ R2, R2, 1 ;  /* 0x3f8000000202e421 */ /* 0x001fce0000010000 */
[----:B------:R-:W0:Y:S01]  /*dd90*/  @!P4 MUFU.RCP R12, R12 ;  /* 0x0000000c000cc308 */ /* 0x000e220000001000 */
[----:B-1----:R-:W-:-:S07]  /*dda0*/  @!P2 FADD.FTZ R8, R8, 1 ;  /* 0x3f8000000808a421 */ /* 0x002fce0000010000 */
[----:B------:R-:W1:Y:S01]  /*ddb0*/  @!P1 MUFU.EX2 R9, R9 ;  /* 0x0000000900099308 */ /* 0x000e620000000800 */
[----:B--2---:R-:W-:-:S07]  /*ddc0*/  @!P3 FADD.FTZ R4, R4, 1 ;  /* 0x3f8000000404b421 */ /* 0x004fce0000010000 */
[----:B------:R-:W2:Y:S01]  /*ddd0*/  @!P5 MUFU.RCP R14, R3 ;  /* 0x00000003000ed308 */ /* 0x000ea20000001000 */
[----:B0-----:R-:W-:Y:S01]  /*dde0*/  @!P4 FMUL.FTZ R55, R55, R12 ;  /* 0x0000000c3737c220 */ /* 0x001fe20000410000 */
[----:B------:R-:W-:-:S06]  /*ddf0*/  FSETP.GTU.FTZ.AND P4, PT, R11, 20, PT ;  /* 0x41a000000b00780b */ /* 0x000fcc0003f9c000 */
[----:B------:R0:W3:Y:S01]  /*de00*/  @!P6 MUFU.RCP R13, R2 ;  /* 0x00000002000de308 */ /* 0x0000e20000001000 */
[----:B-1----:R-:W-:-:S07]  /*de10*/  @!P1 FADD.FTZ R9, R9, 1 ;  /* 0x3f80000009099421 */ /* 0x002fce0000010000 */
[----:B------:R1:W4:Y:S01]  /*de20*/  @!P3 MUFU.RCP R15, R4 ;  /* 0x00000004000fb308 */ /* 0x0003220000001000 */
[--C-:B0-----:R-:W-:Y:S01]  /*de30*/  HADD2.F32 R2, -RZ, R6.reuse.H0_H0 ;  /* 0x20000006ff027230 */ /* 0x101fe20000004100 */
[----:B--2---:R-:W-:Y:S01]  /*de40*/  @!P5 FMUL.FTZ R57, R57, R14 ;  /* 0x0000000e3939d220 */ /* 0x004fe20000410000 */
[----:B------:R-:W-:Y:S01]  /*de50*/  HADD2.F32 R6, -RZ, R6.H1_H1 ;  /* 0x30000006ff067230 */ /* 0x000fe20000004100 */
[----:B------:R-:W-:Y:S02]  /*de60*/  F2FP.PACK_AB R14, R42, R45 ;  /* 0x0000002d2a0e723e */ /* 0x000fe400000000ff */
[----:B------:R-:W-:Y:S02]  /*de70*/  FADD.FTZ R12, R2, UR5 ;  /* 0x00000005020c7e21 */ /* 0x000fe40008010000 */
[----:B------:R-:W0:Y:S01]  /*de80*/  @!P2 MUFU.RCP R8, R8 ;  /* 0x000000080008a308 */ /* 0x000e220000001000 */
[--C-:B-1----:R-:W-:Y:S01]  /*de90*/  HADD2.F32 R4, -RZ, R7.reuse.H0_H0 ;  /* 0x20000007ff047230 */ /* 0x102fe20000004100 */
[----:B------:R-:W-:Y:S01]  /*dea0*/  @!P4 FMUL.FTZ R2, R11, -1.4426950216293334961 ;  /* 0xbfb8aa3b0b02c820 */ /* 0x000fe20000410000 */
[----:B------:R-:W-:Y:S01]  /*deb0*/  FSETP.GTU.FTZ.AND P5, PT, R12, 20, PT ;  /* 0x41a000000c00780b */ /* 0x000fe20003fbc000 */
[----:B------:R-:W-:Y:S01]  /*dec0*/  FADD.FTZ R6, R6, UR5 ;  /* 0x0000000506067e21 */ /* 0x000fe20008010000 */
[----:B------:R-:W-:Y:S01]  /*ded0*/  HADD2.F32 R7, -RZ, R7.H1_H1 ;  /* 0x30000007ff077230 */ /* 0x000fe20000004100 */
[----:B------:R-:W-:-:S02]  /*dee0*/  FADD.FTZ R11, R4, UR5 ;  /* 0x00000005040b7e21 */ /* 0x000fc40008010000 */
[----:B------:R-:W1:Y:S01]  /*def0*/  @!P0 MUFU.EX2 R10, R10 ;  /* 0x0000000a000a8308 */ /* 0x000e620000000800 */
[----:B---3--:R-:W-:Y:S01]  /*df00*/  @!P6 FMUL.FTZ R54, R54, R13 ;  /* 0x0000000d3636e220 */ /* 0x008fe20000410000 */
[----:B------:R-:W-:Y:S01]  /*df10*/  FSETP.GTU.FTZ.AND P6, PT, R5, 20, PT ;  /* 0x41a000000500780b */ /* 0x000fe20003fdc000 */
[----:B----4-:R-:W-:Y:S01]  /*df20*/  @!P3 FMUL.FTZ R56, R56, R15 ;  /* 0x0000000f3838b220 */ /* 0x010fe20000410000 */
[----:B------:R-:W-:Y:S01]  /*df30*/  FSETP.GTU.FTZ.AND P3, PT, R6, 20, PT ;  /* 0x41a000000600780b */ /* 0x000fe20003f7c000 */
[----:B------:R-:W-:Y:S01]  /*df40*/  FADD.FTZ R7, R7, UR5 ;  /* 0x0000000507077e21 */ /* 0x000fe20008010000 */
[----:B------:R-:W-:Y:S02]  /*df50*/  F2FP.PACK_AB R15, R40, R43 ;  /* 0x0000002b280f723e */ /* 0x000fe400000000ff */
[----:B------:R-:W2:Y:S01]  /*df60*/  @!P1 MUFU.RCP R9, R9 ;  /* 0x0000000900099308 */ /* 0x000ea20000001000 */
[----:B0-----:R-:W-:Y:S01]  /*df70*/  @!P2 FMUL.FTZ R59, R59, R8 ;  /* 0x000000083b3ba220 */ /* 0x001fe20000410000 */
[----:B------:R-:W-:Y:S01]  /*df80*/  FSETP.GTU.FTZ.AND P2, PT, R11, 20, PT ;  /* 0x41a000000b00780b */ /* 0x000fe20003f5c000 */
[----:B------:R-:W-:Y:S01]  /*df90*/  @!P5 FMUL.FTZ R4, R12, -1.4426950216293334961 ;  /* 0xbfb8aa3b0c04d820 */ /* 0x000fe20000410000 */
[----:B------:R-:W-:-:S02]  /*dfa0*/  F2FP.PACK_AB R13, R44, R47 ;  /* 0x0000002f2c0d723e */ /* 0x000fc400000000ff */
[----:B------:R-:W-:Y:S01]  /*dfb0*/  F2FP.PACK_AB R12, R46, R49 ;  /* 0x000000312e0c723e */ /* 0x000fe200000000ff */
[----:B------:R-:W-:Y:S01]  /*dfc0*/  @!P6 FMUL.FTZ R3, R5, -1.4426950216293334961 ;  /* 0xbfb8aa3b0503e820 */ /* 0x000fe20000410000 */
[----:B------:R-:W0:Y:S01]  /*dfd0*/  @!P4 MUFU.EX2 R2, R2 ;  /* 0x000000020002c308 */ /* 0x000e220000000800 */
[----:B-1----:R-:W-:Y:S02]  /*dfe0*/  @!P0 FADD.FTZ R10, R10, 1 ;  /* 0x3f8000000a0a8421 */ /* 0x002fe40000010000 */
[----:B------:R-:W-:Y:S01]  /*dff0*/  @!P3 FMUL.FTZ R5, R6, -1.4426950216293334961 ;  /* 0xbfb8aa3b0605b820 */ /* 0x000fe20000410000 */
[----:B------:R-:W-:Y:S01]  /*e000*/  STS.128 [R72.X16], R12 ;  /* 0x0000000c48007388 */ /* 0x000fe2000000cc00 */
[----:B------:R-:W-:-:S06]  /*e010*/  NOP ;  /* 0x0000000000007918 */ /* 0x000fcc0000000000 */
[----:B--2---:R-:W-:Y:S01]  /*e020*/  @!P1 FMUL.FTZ R58, R58, R9 ;  /* 0x000000093a3a9220 */ /* 0x004fe20000410000 */
[----:B------:R-:W-:Y:S01]  /*e030*/  FSETP.GTU.FTZ.AND P1, PT, R7, 20, PT ;  /* 0x41a000000700780b */ /* 0x000fe20003f3c000 */
[----:B------:R-:W-:Y:S01]  /*e040*/  @!P2 FMUL.FTZ R6, R11, -1.4426950216293334961 ;  /* 0xbfb8aa3b0b06a820 */ /* 0x000fe20000410000 */
[----:B------:R1:W2:Y:S01]  /*e050*/  @!P0 MUFU.RCP R16, R10 ;  /* 0x0000000a00108308 */ /* 0x0002a20000001000 */
[----:B------:R-:W-:Y:S01]  /*e060*/  LDS.128 R12, [R99.X16+0x200] ;  /* 0x00020000630c7984 */ /* 0x000fe2000000cc00 */
[----:B0-----:R-:W-:-:S06]  /*e070*/  @!P4 FADD.FTZ R2, R2, 1 ;  /* 0x3f8000000202c421 */ /* 0x001fcc0000010000 */
[----:B------:R-:W0:Y:S01]  /*e080*/  @!P6 MUFU.EX2 R3, R3 ;  /* 0x000000030003e308 */ /* 0x000e220000000800 */
[----:B-1----:R-:W1:Y:S02]  /*e090*/  LDS.128 R8, [R99.X16] ;  /* 0x0000000063087984 */ /* 0x002e64000000cc00 */
[----:B------:R-:W-:-:S05]  /*e0a0*/  @!P1 FMUL.FTZ R7, R7, -1.4426950216293334961 ;  /* 0xbfb8aa3b07079820 */ /* 0x000fca0000410000 */
        /* <DEDUP_REMOVED lines=14> */
[----:B------:R2:W3:Y:S01]  /*e190*/  @!P5 MUFU.RCP R19, R4 ;  /* 0x000000040013d308 */ /* 0x0004e20000001000 */
[----:B0-----:R-:W-:Y:S01]  /*e1a0*/  MOV R3, UR8 ;  /* 0x0000000800037c02 */ /* 0x001fe20008000f00 */
[----:B----4-:R-:W-:Y:S01]  /*e1b0*/  @!P4 FMUL.FTZ R60, R60, R17 ;  /* 0x000000113c3cc220 */ /* 0x010fe20000410000 */
[----:B------:R-:W-:Y:S02]  /*e1c0*/  ULDC.64 UR8, c[0x0][0x2f8] ;  /* 0x0000be0000087ab9 */ /* 0x000fe40000000a00 */
[----:B------:R-:W-:Y:S01]  /*e1d0*/  UIMAD UR7, UR38, UR8, URZ ;  /* 0x00000008260772a4 */ /* 0x000fe2000f8e023f */
[----:B------:R-:W-:Y:S01]  /*e1e0*/  IMAD.WIDE R2, R21, 0x10, R2 ;  /* 0x0000001015027825 */ /* 0x000fe200078e0202 */
[----:B------:R-:W-:Y:S01]  /*e1f0*/  UIMAD.WIDE.U32 UR18, UR31, UR8, UR18 ;  /* 0x000000081f1272a5 */ /* 0x000fe2000f8e0012 */
[----:B------:R0:W4:Y:S01]  /*e200*/  @!P3 MUFU.RCP R18, R5 ;  /* 0x000000050012b308 */ /* 0x0001220000001000 */
[----:B--2---:R-:W-:Y:S01]  /*e210*/  F2FP.PACK_AB R4, R53, R50 ;  /* 0x000000323504723e */ /* 0x004fe200000000ff */
[----:B-----5:R-:W-:Y:S01]  /*e220*/  @!P6 FMUL.FTZ R63, R63, R0 ;  /* 0x000000003f3fe220 */ /* 0x020fe20000410000 */
[----:B-1----:R-:W-:Y:S01]  /*e230*/  STG.E.128 [R2.64], R8 ;  /* 0x0000000802007986 */ /* 0x002fe2000c101d22 */
[----:B------:R-:W-:Y:S01]  /*e240*/  FADD.FTZ R0, R50, R103 ;  /* 0x0000006732007221 */ /* 0x000fe20000010000 */
[----:B------:R-:W-:-:S02]  /*e250*/  UIMAD UR7, UR31, UR9, UR7 ;  /* 0x000000091f0772a4 */ /* 0x000fc4000f8e0207 */
[----:B------:R1:W-:Y:S01]  /*e260*/  STG.E.128 [R2.64+0x200], R12 ;  /* 0x0002000c02007986 */ /* 0x0003e2000c101d22 */
[----:B------:R-:W2:Y:S01]  /*e270*/  @!P2 MUFU.RCP R6, R6 ;  /* 0x000000060006a308 */ /* 0x000ea20000001000 */
[----:B---3--:R-:W-:Y:S01]  /*e280*/  @!P5 FMUL.FTZ R62, R62, R19 ;  /* 0x000000133e3ed220 */ /* 0x008fe20000410000 */
[----:B0-----:R-:W-:Y:S01]  /*e290*/  F2FP.PACK_AB R5, R55, R52 ;  /* 0x000000343705723e */ /* 0x001fe200000000ff */
[----:B------:R-:W-:Y:S01]  /*e2a0*/  BAR.SYNC.DEFER_BLOCKING 0x0 ;  /* 0x0000000000007b1d */ /* 0x000fe20000010000 */
[----:B------:R-:W-:Y:S01]  /*e2b0*/  F2FP.PACK_AB R17, R63, R60 ;  /* 0x0000003c3f11723e */ /* 0x000fe200000000ff */
[----:B------:R-:W-:Y:S01]  /*e2c0*/  FADD.FTZ R53, R0, R53 ;  /* 0x0000003500357221 */ /* 0x000fe20000010000 */
[----:B------:R-:W-:Y:S01]  /*e2d0*/  UIADD3 UR9, UR19, UR7, URZ ;  /* 0x0000000713097290 */ /* 0x000fe2000fffe03f */
[----:B----4-:R-:W-:Y:S02]  /*e2e0*/  @!P3 FMUL.FTZ R65, R65, R18 ;  /* 0x000000124141b220 */ /* 0x010fe40000410000 */
[----:B------:R-:W0:Y:S01]  /*e2f0*/  @!P1 MUFU.RCP R7, R7 ;  /* 0x0000000700079308 */ /* 0x000e220000001000 */
[----:B------:R-:W-:Y:S01]  /*e300*/  FADD.FTZ R52, R53, R52 ;  /* 0x0000003435347221 */ /* 0x000fe20000010000 */
[----:B------:R-:W-:Y:S01]  /*e310*/  UIMAD UR7, UR21, UR32, URZ ;  /* 0x00000020150772a4 */ /* 0x000fe2000f8e023f */
[----:B------:R-:W-:-:S02]  /*e320*/  F2FP.PACK_AB R18, R65, R62 ;  /* 0x0000003e4112723e */ /* 0x000fc400000000ff */
[----:B------:R-:W-:Y:S01]  /*e330*/  FADD.FTZ R55, R52, R55 ;  /* 0x0000003734377221 */ /* 0x000fe20000010000 */
[----:B------:R-:W-:Y:S01]  /*e340*/  UMOV UR8, UR18 ;  /* 0x0000001200087c82 */ /* 0x000fe20008000000 */
[----:B--2---:R-:W-:Y:S01]  /*e350*/  @!P2 FMUL.FTZ R51, R51, R6 ;  /* 0x000000063333a220 */ /* 0x004fe20000410000 */
[----:B------:R-:W-:Y:S01]  /*e360*/  F2FP.PACK_AB R6, R57, R54 ;  /* 0x000000363906723e */ /* 0x000fe200000000ff */
[----:B------:R-:W-:Y:S01]  /*e370*/  UIMAD UR7, UR20, UR33, UR7 ;  /* 0x00000021140772a4 */ /* 0x000fe2000f8e0207 */
[----:B------:R-:W-:Y:S01]  /*e380*/  FADD.FTZ R54, R55, R54 ;  /* 0x0000003637367221 */ /* 0x000fe20000010000 */
[----:B------:R-:W-:Y:S02]  /*e390*/  UIMAD.WIDE.U32 UR8, UR20, UR32, UR8 ;  /* 0x00000020140872a5 */ /* 0x000fe4000f8e0008 */
[----:B------:R-:W-:Y:S01]  /*e3a0*/  ULDC.64 UR18, c[0x0][0x340] ;  /* 0x0000d00000127ab9 */ /* 0x000fe20000000a00 */
[----:B------:R-:W-:Y:S01]  /*e3b0*/  FADD.FTZ R57, R54, R57 ;  /* 0x0000003936397221 */ /* 0x000fe20000010000 */
[----:B------:R-:W-:Y:S01]  /*e3c0*/  UIADD3 UR9, UR9, UR7, URZ ;  /* 0x0000000709097290 */ /* 0x000fe2000fffe03f */
[----:B0-----:R-:W-:Y:S01]  /*e3d0*/  @!P1 FMUL.FTZ R48, R48, R7 ;  /* 0x0000000730309220 */ /* 0x001fe20000410000 */
[----:B------:R-:W-:Y:S01]  /*e3e0*/  F2FP.PACK_AB R7, R59, R56 ;  /* 0x000000383b07723e */ /* 0x000fe200000000ff */
[----:B------:R-:W-:Y:S01]  /*e3f0*/  ULEA UR7, UP0, UR8, UR18, 0x1 ;  /* 0x0000001208077291 */ /* 0x000fe2000f80083f */
[----:B------:R-:W-:-:S02]  /*e400*/  FADD.FTZ R56, R57, R56 ;  /* 0x0000003839387221 */ /* 0x000fc40000010000 */
[----:B------:R-:W-:Y:S01]  /*e410*/  F2FP.PACK_AB R19, R48, R51 ;  /* 0x000000333013723e */ /* 0x000fe200000000ff */
[----:B------:R-:W-:Y:S01]  /*e420*/  STS.128 [R72.X16], R4 ;  /* 0x0000000448007388 */ /* 0x000fe2000000cc00 */
[----:B------:R-:W-:Y:S01]  /*e430*/  ULEA.HI.X UR8, UR8, UR19, UR9, 0x1, UP0 ;  /* 0x0000001308087291 */ /* 0x000fe200080f0c09 */
[----:B------:R-:W-:Y:S01]  /*e440*/  FADD.FTZ R59, R56, R59 ;  /* 0x0000003b383b7221 */ /* 0x000fe20000010000 */
[----:B-1----:R-:W-:Y:S01]  /*e450*/  MOV R2, UR7 ;  /* 0x0000000700027c02 */ /* 0x002fe20008000f00 */
[----:B------:R-:W-:Y:S01]  /*e460*/  STS.128 [R72.X16+0x10], R16 ;  /* 0x0000101048007388 */ /* 0x000fe2000000cc00 */
[----:B------:R-:W-:-:S06]  /*e470*/  NOP ;  /* 0x0000000000007918 */ /* 0x000fcc0000000000 */
[----:B------:R-:W0:Y:S01]  /*e480*/  LDS.128 R8, [R99.X16] ;  /* 0x0000000063087984 */ /* 0x000e22000000cc00 */
[----:B------:R-:W-:Y:S01]  /*e490*/  MOV R3, UR8 ;  /* 0x0000000800037c02 */ /* 0x000fe20008000f00 */
[----:B------:R-:W-:Y:S01]  /*e4a0*/  FADD.FTZ R58, R59, R58 ;  /* 0x0000003a3b3a7221 */ /* 0x000fe20000010000 */
[----:B------:R-:W-:Y:S01]  /*e4b0*/  UISETP.GT.AND UP0, UPT, UR29, 0x1, UPT ;  /* 0x000000011d00788c */ /* 0x000fe2000bf04270 */
[----:B------:R-:W1:Y:S02]  /*e4c0*/  LDS.128 R12, [R99.X16+0x200] ;  /* 0x00020000630c7984 */ /* 0x000e64000000cc00 */
[----:B------:R-:W-:-:S03]  /*e4d0*/  IMAD.WIDE R2, R21, 0x10, R2 ;  /* 0x0000001015027825 */ /* 0x000fc600078e0202 */
[----:B------:R-:W-:Y:S01]  /*e4e0*/  PLOP3.LUT P0, PT, PT, PT, UP0, 0x80, 0x0 ;  /* 0x000000000000781c */ /* 0x000fe20003f0f008 */
        /* <DEDUP_REMOVED lines=11> */
.L_x_6828:
[----:B------:R-:W-:Y:S02]  /*e5a0*/  ISETP.NE.U32.AND P0, PT, RZ, c[0x0][0x328], PT ;  /* 0x0000ca00ff007a0c */ /* 0x000fe40003f05070 */
[----:B------:R-:W-:Y:S02]  /*e5b0*/  ISETP.NE.U32.AND P2, PT, RZ, c[0x0][0x348], PT ;  /* 0x0000d200ff007a0c */ /* 0x000fe40003f45070 */
[----:B------:R-:W-:-:S02]  /*e5c0*/  ISETP.NE.AND.EX P1, PT, RZ, c[0x0][0x32c], PT, P0 ;  /* 0x0000cb00ff007a0c */ /* 0x000fc40003f25300 */
        /* <DEDUP_REMOVED lines=28> */
.L_x_6966:
[----:B------:R-:W-:Y:S05]  /*e790*/  BSYNC B0 ;  /* 0x0000000000007941 */ /* 0x000fea0003800000 */
.L_x_6965:
        /* <DEDUP_REMOVED lines=30> */
.L_x_6968:
[----:B------:R-:W3:Y:S02]  /*e980*/  S2R R11, SR_TID.X ;  /* 0x00000000000b7919 */ /* 0x000ee40000002100 */
.L_x_6969:
[----:B------:R-:W-:Y:S05]  /*e990*/  BSYNC B0 ;  /* 0x0000000000007941 */ /* 0x000fea0003800000 */
.L_x_6967:
        /* <DEDUP_REMOVED lines=12> */
.L_x_6970:
        /* <DEDUP_REMOVED lines=32> */
.L_x_6867:
[----:B------:R-:W-:Y:S01]  /*ec60*/  HFMA2.MMA R214, -RZ, RZ, 0, 5.9604644775390625e-08 ;  /* 0x00000001ffd67435 */ /* 0x000fe200000001ff */
[----:B------:R-:W-:-:S02]  /*ec70*/  MOV R211, R18 ;  /* 0x0000001200d37202 */ /* 0x000fc40000000f00 */
[----:B------:R-:W-:Y:S02]  /*ec80*/  MOV R21, RZ ;  /* 0x000000ff00157202 */ /* 0x000fe40000000f00 */
[----:B------:R-:W-:Y:S02]  /*ec90*/  MOV R216, 0xffffffff ;  /* 0xffffffff00d87802 */ /* 0x000fe40000000f00 */
[----:B------:R-:W-:Y:S02]  /*eca0*/  MOV R16, 0xecc0 ;  /* 0x0000ecc000107802 */ /* 0x000fe40000000f00 */
[----:B-----5:R-:W-:Y:S05]  /*ecb0*/  CALL.REL.NOINC `($__internal_167_$__cuda_sm70_shflsync_up) ;  /* 0x00001e9000007944 */ /* 0x020fea0003c00000 */
[----:B-1----:R-:W-:Y:S01]  /*ecc0*/  MOV R19, R21 ;  /* 0x0000001500137202 */ /* 0x002fe20000000f00 */
[----:B0-----:R-:W-:Y:S05]  /*ecd0*/  BRA `(.L_x_6971) ;  /* 0xffff83e000007947 */ /* 0x001fea000383ffff */
.L_x_6868:
[----:B------:R-:W-:Y:S01]  /*ece0*/  HFMA2.MMA R214, -RZ, RZ, 0, 5.9604644775390625e-08 ;  /* 0x00000001ffd67435 */ /* 0x000fe200000001ff */
[----:B------:R-:W-:Y:S02]  /*ecf0*/  MOV R211, R20 ;  /* 0x0000001400d37202 */ /* 0x000fe40000000f00 */
[----:B------:R-:W-:Y:S02]  /*ed00*/  MOV R21, RZ ;  /* 0x000000ff00157202 */ /* 0x000fe40000000f00 */
[----:B------:R-:W-:-:S02]  /*ed10*/  MOV R216, 0xffffffff ;  /* 0xffffffff00d87802 */ /* 0x000fc40000000f00 */
[----:B------:R-:W-:Y:S02]  /*ed20*/  MOV R16, 0xed40 ;  /* 0x0000ed4000107802 */ /* 0x000fe40000000f00 */
[----:B01---5:R-:W-:Y:S05]  /*ed30*/  CALL.REL.NOINC `($__internal_167_$__cuda_sm70_shflsync_up) ;  /* 0x00001e1000007944 */ /* 0x023fea0003c00000 */
[----:B0-----:R-:W-:Y:S01]  /*ed40*/  HFMA2.MMA R214, -RZ, RZ, 0, 5.9604644775390625e-08 ;  /* 0x00000001ffd67435 */ /* 0x001fe200000001ff */
[----:B-1----:R-:W-:Y:S02]  /*ed50*/  MOV R207, R21 ;  /* 0x0000001500cf7202 */ /* 0x002fe40000000f00 */
[----:B------:R-:W-:Y:S02]  /*ed60*/  MOV R211, R22 ;  /* 0x0000001600d37202 */ /* 0x000fe40000000f00 */
[----:B------:R-:W-:Y:S02]  /*ed70*/  MOV R21, RZ ;  /* 0x000000ff00157202 */ /* 0x000fe40000000f00 */
[----:B------:R-:W-:Y:S02]  /*ed80*/  MOV R216, 0xffffffff ;  /* 0xffffffff00d87802 */ /* 0x000fe40000000f00 */
[----:B------:R-:W-:Y:S02]  /*ed90*/  MOV R16, 0xedb0 ;  /* 0x0000edb000107802 */ /* 0x000fe40000000f00 */
[----:B------:R-:W-:Y:S05]  /*eda0*/  CALL.REL.NOINC `($__internal_167_$__cuda_sm70_shflsync_up) ;  /* 0x00001da000007944 */ /* 0x000fea0003c00000 */
[----:B0-----:R-:W-:Y:S01]  /*edb0*/  HFMA2.MMA R214, -RZ, RZ, 0, 5.9604644775390625e-08 ;  /* 0x00000001ffd67435 */ /* 0x001fe200000001ff */
[----:B-1----:R-:W-:-:S02]  /*edc0*/  MOV R209, R21 ;  /* 0x0000001500d17202 */ /* 0x002fc40000000f00 */
[----:B------:R-:W-:Y:S02]  /*edd0*/  MOV R211, R23 ;  /* 0x0000001700d37202 */ /* 0x000fe40000000f00 */
[----:B------:R-:W-:Y:S02]  /*ede0*/  MOV R21, RZ ;  /* 0x000000ff00157202 */ /* 0x000fe40000000f00 */
[----:B------:R-:W-:Y:S02]  /*edf0*/  MOV R216, 0xffffffff ;  /* 0xffffffff00d87802 */ /* 0x000fe40000000f00 */
[----:B------:R-:W-:Y:S02]  /*ee00*/  MOV R16, 0xee20 ;  /* 0x0000ee2000107802 */ /* 0x000fe40000000f00 */
[----:B------:R-:W-:Y:S05]  /*ee10*/  CALL.REL.NOINC `($__internal_167_$__cuda_sm70_shflsync_up) ;  /* 0x00001d3000007944 */ /* 0x000fea0003c00000 */
[----:B0-----:R-:W-:Y:S01]  /*ee20*/  FMUL.FTZ R211, R20, R209 ;  /* 0x000000d114d37220 */ /* 0x001fe20000410000 */
        /* <DEDUP_REMOVED lines=19> */
[----:B------:R-:W-:Y:S05]  /*ef60*/  CALL.REL.NOINC `($__internal_167_$__cuda_sm70_shflsync_up) ;  /* 0x00001be000007944 */ /* 0x000fea0003c00000 */
[----:B0-----:R-:W-:Y:S01]  /*ef70*/  HFMA2.MMA R214, -RZ, RZ, 0, 1.1920928955078125e-07 ;  /* 0x00000002ffd67435 */ /* 0x001fe200000001ff */
[----:B-1----:R-:W-:Y:S02]  /*ef80*/  MOV R18, R21 ;  /* 0x0000001500127202 */ /* 0x002fe40000000f00 */
[----:B------:R-:W-:Y:S02]  /*ef90*/  MOV R211, R218 ;  /* 0x000000da00d37202 */ /* 0x000fe40000000f00 */
[----:B------:R-:W-:Y:S02]  /*efa0*/  MOV R21, RZ ;  /* 0x000000ff00157202 */ /* 0x000fe40000000f00 */
[----:B------:R-:W-:-:S02]  /*efb0*/  MOV R216, 0xffffffff ;  /* 0xffffffff00d87802 */ /* 0x000fc40000000f00 */
[----:B------:R-:W-:Y:S02]  /*efc0*/  MOV R16, 0xefe0 ;  /* 0x0000efe000107802 */ /* 0x000fe40000000f00 */
[----:B------:R-:W-:Y:S05]  /*efd0*/  CALL.REL.NOINC `($__internal_167_$__cuda_sm70_shflsync_up) ;  /* 0x00001b7000007944 */ /* 0x000fea0003c00000 */
[----:B0-----:R-:W-:Y:S01]  /*efe0*/  HFMA2.MMA R214, -RZ, RZ, 0, 1.1920928955078125e-07 ;  /* 0x00000002ffd67435 */ /* 0x001fe200000001ff */
[----:B-1----:R-:W-:Y:S02]  /*eff0*/  MOV R19, R21 ;  /* 0x0000001500137202 */ /* 0x002fe40000000f00 */
[----:B------:R-:W-:Y:S02]  /*f000*/  MOV R211, R22 ;  /* 0x0000001600d37202 */ /* 0x000fe40000000f00 */
[----:B------:R-:W-:Y:S02]  /*f010*/  MOV R21, RZ ;  /* 0x000000ff00157202 */ /* 0x000fe40000000f00 */
[----:B------:R-:W-:Y:S02]  /*f020*/  MOV R216, 0xffffffff ;  /* 0xffffffff00d87802 */ /* 0x000fe40000000f00 */
[----:B------:R-:W-:Y:S02]  /*f030*/  MOV R16, 0xf050 ;  /* 0x0000f05000107802 */ /* 0x000fe40000000f00 */
[----:B------:R-:W-:Y:S05]  /*f040*/  CALL.REL.NOINC `($__internal_167_$__cuda_sm70_shflsync_up) ;  /* 0x00001b0000007944 */ /* 0x000fea0003c00000 */
[----:B0-----:R-:W-:Y:S01]  /*f050*/  HFMA2.MMA R214, -RZ, RZ, 0, 1.1920928955078125e-07 ;  /* 0x00000002ffd67435 */ /* 0x001fe200000001ff */
[----:B-1----:R-:W-:-:S02]  /*f060*/  MOV R20, R21 ;  /* 0x0000001500147202 */ /* 0x002fc40000000f00 */
[----:B------:R-:W-:Y:S02]  /*f070*/  MOV R211, R23 ;  /* 0x0000001700d37202 */ /* 0x000fe40000000f00 */
[----:B------:R-:W-:Y:S02]  /*f080*/  MOV R21, RZ ;  /* 0x000000ff00157202 */ /* 0x000fe40000000f00 */
[----:B------:R-:W-:Y:S02]  /*f090*/  MOV R216, 0xffffffff ;  /* 0xffffffff00d87802 */ /* 0x000fe40000000f00 */
[----:B------:R-:W-:Y:S02]  /*f0a0*/  MOV R16, 0xf0c0 ;  /* 0x0000f0c000107802 */ /* 0x000fe40000000f00 */
[----:B------:R-:W-:Y:S05]  /*f0b0*/  CALL.REL.NOINC `($__internal_167_$__cuda_sm70_shflsync_up) ;  /* 0x00001a9000007944 */ /* 0x000fea0003c00000 */
[----:B------:R-:W-:Y:S01]  /*f0c0*/  ISETP.GE.AND P0, PT, R102, 0x2, PT ;  /* 0x000000026600780c */ /* 0x000fe20003f06270 */
[-C--:B------:R-:W-:Y:S01]  /*f0d0*/  FMUL.FTZ R16, R18, R218.reuse ;  /* 0x000000da12107220 */ /* 0x080fe20000410000 */
[----:B0-----:R-:W-:Y:S01]  /*f0e0*/  HFMA2.MMA R214, -RZ, RZ, 0, 2.384185791015625e-07 ;  /* 0x00000004ffd67435 */ /* 0x001fe200000001ff */
[----:B-1----:R-:W-:Y:S01]  /*f0f0*/  FMUL.FTZ R17, R218, R21 ;  /* 0x00000015da117220 */ /* 0x002fe20000410000 */
[----:B------:R-:W-:Y:S01]  /*f100*/  MOV R216, 0xffffffff ;  /* 0xffffffff00d87802 */ /* 0x000fe20000000f00 */
[----:B------:R-:W-:-:S02]  /*f110*/  FMUL.FTZ R210, R20, R218 ;  /* 0x000000da14d27220 */ /* 0x000fc40000410000 */
        /* <DEDUP_REMOVED lines=8> */
[----:B------:R-:W-:-:S02]  /*f1a0*/  @P0 FADD.FTZ R22, R22, R17 ;  /* 0x0000001116160221 */ /* 0x000fc40000010000 */
[----:B------:R-:W-:Y:S01]  /*f1b0*/  @P0 FADD.FTZ R23, R23, R210 ;  /* 0x000000d217170221 */ /* 0x000fe20000010000 */
[----:B------:R-:W-:Y:S02]  /*f1c0*/  MOV R211, R207 ;  /* 0x000000cf00d37202 */ /* 0x000fe40000000f00 */
[----:B------:R-:W-:Y:S05]  /*f1d0*/  CALL.REL.NOINC `($__internal_167_$__cuda_sm70_shflsync_up) ;  /* 0x0000197000007944 */ /* 0x000fea0003c00000 */
[----:B0-----:R-:W-:Y:S01]  /*f1e0*/  HFMA2.MMA R214, -RZ, RZ, 0, 2.384185791015625e-07 ;  /* 0x00000004ffd67435 */ /* 0x001fe200000001ff */
[----:B-1----:R-:W-:Y:S02]  /*f1f0*/  MOV R18, R21 ;  /* 0x0000001500127202 */ /* 0x002fe40000000f00 */
[----:B------:R-:W-:Y:S02]  /*f200*/  MOV R211, R218 ;  /* 0x000000da00d37202 */ /* 0x000fe40000000f00 */
[----:B------:R-:W-:Y:S02]  /*f210*/  MOV R21, RZ ;  /* 0x000000ff00157202 */ /* 0x000fe40000000f00 */
[----:B------:R-:W-:Y:S02]  /*f220*/  MOV R216, 0xffffffff ;  /* 0xffffffff00d87802 */ /* 0x000fe40000000f00 */
[----:B------:R-:W-:-:S02]  /*f230*/  MOV R16, 0xf250 ;  /* 0x0000f25000107802 */ /* 0x000fc40000000f00 */
[----:B------:R-:W-:Y:S05]  /*f240*/  CALL.REL.NOINC `($__internal_167_$__cuda_sm70_shflsync_up) ;  /* 0x0000190000007944 */ /* 0x000fea0003c00000 */
[----:B0-----:R-:W-:Y:S01]  /*f250*/  HFMA2.MMA R214, -RZ, RZ, 0, 2.384185791015625e-07 ;  /* 0x00000004ffd67435 */ /* 0x001fe200000001ff */
[----:B-1----:R-:W-:-:S02]  /*f260*/  MOV R19, R21 ;  /* 0x0000001500137202 */ /* 0x002fc40000000f00 */
[----:B------:R-:W-:Y:S02]  /*f270*/  MOV R211, R22 ;  /* 0x0000001600d37202 */ /* 0x000fe40000000f00 */
[----:B------:R-:W-:Y:S02]  /*f280*/  MOV R21, RZ ;  /* 0x000000ff00157202 */ /* 0x000fe40000000f00 */
[----:B------:R-:W-:Y:S02]  /*f290*/  MOV R216, 0xffffffff ;  /* 0xffffffff00d87802 */ /* 0x000fe40000000f00 */
[----:B------:R-:W-:Y:S02]  /*f2a0*/  MOV R16, 0xf2c0 ;  /* 0x0000f2c000107802 */ /* 0x000fe40000000f00 */
[----:B------:R-:W-:Y:S05]  /*f2b0*/  CALL.REL.NOINC `($__internal_167_$__cuda_sm70_shflsync_up) ;  /* 0x0000189000007944 */ /* 0x000fea0003c00000 */
[----:B0-----:R-:W-:Y:S01]  /*f2c0*/  HFMA2.MMA R214, -RZ, RZ, 0, 2.384185791015625e-07 ;  /* 0x00000004ffd67435 */ /* 0x001fe200000001ff */
[----:B-1----:R-:W-:Y:S02]  /*f2d0*/  MOV R20, R21 ;  /* 0x0000001500147202 */ /* 0x002fe40000000f00 */
[----:B------:R-:W-:Y:S02]  /*f2e0*/  MOV R211, R23 ;  /* 0x0000001700d37202 */ /* 0x000fe40000000f00 */
[----:B------:R-:W-:-:S02]  /*f2f0*/  MOV R21, RZ ;  /* 0x000000ff00157202 */ /* 0x000fc40000000f00 */
[----:B------:R-:W-:Y:S02]  /*f300*/  MOV R216, 0xffffffff ;  /* 0xffffffff00d87802 */ /* 0x000fe40000000f00 */
[----:B------:R-:W-:Y:S02]  /*f310*/  MOV R16, 0xf330 ;  /* 0x0000f33000107802 */ /* 0x000fe40000000f00 */
[----:B------:R-:W-:Y:S05]  /*f320*/  CALL.REL.NOINC `($__internal_167_$__cuda_sm70_shflsync_up) ;  /* 0x0000182000007944 */ /* 0x000fea0003c00000 */
[----:B------:R-:W-:Y:S01]  /*f330*/  ISETP.GE.AND P0, PT, R102, 0x4, PT ;  /* 0x000000046600780c */ /* 0x000fe20003f06270 */
[-C--:B------:R-:W-:Y:S01]  /*f340*/  FMUL.FTZ R16, R18, R218.reuse ;  /* 0x000000da12107220 */ /* 0x080fe20000410000 */
[----:B0-----:R-:W-:Y:S01]  /*f350*/  HFMA2.MMA R214, -RZ, RZ, 0, 4.76837158203125e-07 ;  /* 0x00000008ffd67435 */ /* 0x001fe200000001ff */
[-C--:B------:R-:W-:Y:S01]  /*f360*/  FMUL.FTZ R210, R20, R218.reuse ;  /* 0x000000da14d27220 */ /* 0x080fe20000410000 */
[----:B------:R-:W-:Y:S01]  /*f370*/  MOV R216, 0xffffffff ;  /* 0xffffffff00d87802 */ /* 0x000fe20000000f00 */
        /* <DEDUP_REMOVED lines=9> */
[----:B------:R-:W-:Y:S02]  /*f410*/  @P0 FADD.FTZ R23, R23, R210 ;  /* 0x000000d217170221 */ /* 0x000fe40000010000 */
[----:B------:R-:W-:Y:S01]  /*f420*/  @P0 FADD.FTZ R22, R22, R17 ;  /* 0x0000001116160221 */ /* 0x000fe20000010000 */
[----:B------:R-:W-:Y:S02]  /*f430*/  MOV R211, R207 ;  /* 0x000000cf00d37202 */ /* 0x000fe40000000f00 */
[----:B------:R-:W-:Y:S05]  /*f440*/  CALL.REL.NOINC `($__internal_167_$__cuda_sm70_shflsync_up) ;  /* 0x0000170000007944 */ /* 0x000fea0003c00000 */
[----:B0-----:R-:W-:Y:S01]  /*f450*/  HFMA2.MMA R214, -RZ, RZ, 0, 4.76837158203125e-07 ;  /* 0x00000008ffd67435 */ /* 0x001fe200000001ff */
[----:B-1----:R-:W-:-:S02]  /*f460*/  MOV R18, R21 ;  /* 0x0000001500127202 */ /* 0x002fc40000000f00 */
[----:B------:R-:W-:Y:S02]  /*f470*/  MOV R211, R218 ;  /* 0x000000da00d37202 */ /* 0x000fe40000000f00 */
[----:B------:R-:W-:Y:S02]  /*f480*/  MOV R21, RZ ;  /* 0x000000ff00157202 */ /* 0x000fe40000000f00 */
[----:B------:R-:W-:Y:S02]  /*f490*/  MOV R216, 0xffffffff ;  /* 0xffffffff00d87802 */ /* 0x000fe40000000f00 */
[----:B------:R-:W-:Y:S02]  /*f4a0*/  MOV R16, 0xf4c0 ;  /* 0x0000f4c000107802 */ /* 0x000fe40000000f00 */
[----:B------:R-:W-:Y:S05]  /*f4b0*/  CALL.REL.NOINC `($__internal_167_$__cuda_sm70_shflsync_up) ;  /* 0x0000169000007944 */ /* 0x000fea0003c00000 */
[----:B0-----:R-:W-:Y:S01]  /*f4c0*/  HFMA2.MMA R214, -RZ, RZ, 0, 4.76837158203125e-07 ;  /* 0x00000008ffd67435 */ /* 0x001fe200000001ff */
[----:B-1----:R-:W-:Y:S02]  /*f4d0*/  MOV R19, R21 ;  /* 0x0000001500137202 */ /* 0x002fe40000000f00 */
[----:B------:R-:W-:Y:S02]  /*f4e0*/  MOV R211, R22 ;  /* 0x0000001600d37202 */ /* 0x000fe40000000f00 */
[----:B------:R-:W-:-:S02]  /*f4f0*/  MOV R21, RZ ;  /* 0x000000ff00157202 */ /* 0x000fc40000000f00 */
[----:B------:R-:W-:Y:S02]  /*f500*/  MOV R216, 0xffffffff ;  /* 0xffffffff00d87802 */ /* 0x000fe40000000f00 */
[----:B------:R-:W-:Y:S02]  /*f510*/  MOV R16, 0xf530 ;  /* 0x0000f53000107802 */ /* 0x000fe40000000f00 */
[----:B------:R-:W-:Y:S05]  /*f520*/  CALL.REL.NOINC `($__internal_167_$__cuda_sm70_shflsync_up) ;  /* 0x0000162000007944 */ /* 0x000fea0003c00000 */
[----:B0-----:R-:W-:Y:S01]  /*f530*/  HFMA2.MMA R214, -RZ, RZ, 0, 4.76837158203125e-07 ;  /* 0x00000008ffd67435 */ /* 0x001fe200000001ff */
[----:B-1----:R-:W-:Y:S02]  /*f540*/  MOV R20, R21 ;  /* 0x0000001500147202 */ /* 0x002fe40000000f00 */
[----:B------:R-:W-:Y:S02]  /*f550*/  MOV R211, R23 ;  /* 0x0000001700d37202 */ /* 0x000fe40000000f00 */
[----:B------:R-:W-:Y:S02]  /*f560*/  MOV R21, RZ ;  /* 0x000000ff00157202 */ /* 0x000fe40000000f00 */
[----:B------:R-:W-:Y:S02]  /*f570*/  MOV R216, 0xffffffff ;  /* 0xffffffff00d87802 */ /* 0x000fe40000000f00 */
[----:B------:R-:W-:-:S02]  /*f580*/  MOV R16, 0xf5a0 ;  /* 0x0000f5a000107802 */ /* 0x000fc40000000f00 */
[----:B------:R-:W-:Y:S05]  /*f590*/  CALL.REL.NOINC `($__internal_167_$__cuda_sm70_shflsync_up) ;  /* 0x000015b000007944 */ /* 0x000fea0003c00000 */
[----:B------:R-:W-:Y:S01]  /*f5a0*/  ISETP.GE.AND P0, PT, R102, 0x8, PT ;  /* 0x000000086600780c */ /* 0x000fe20003f06270 */
[-C--:B------:R-:W-:Y:S01]  /*f5b0*/  FMUL.FTZ R16, R18, R218.reuse ;  /* 0x000000da12107220 */ /* 0x080fe20000410000 */
[----:B0-----:R-:W-:Y:S01]  /*f5c0*/  HFMA2.MMA R214, -RZ, RZ, 0, 9.5367431640625e-07 ;  /* 0x00000010ffd67435 */ /* 0x001fe200000001ff */
        /* <DEDUP_REMOVED lines=13> */
[-C--:B------:R-:W-:Y:S02]  /*f6a0*/  MOV R18, R207.reuse ;  /* 0x000000cf00127202 */ /* 0x080fe40000000f00 */
[----:B------:R-:W-:Y:S02]  /*f6b0*/  MOV R211, R207 ;  /* 0x000000cf00d37202 */ /* 0x000fe40000000f00 */
[----:B------:R-:W-:Y:S02]  /*f6c0*/  MOV R207, R209 ;  /* 0x000000d100cf7202 */ /* 0x000fe40000000f00 */
[----:B------:R-:W-:Y:S05]  /*f6d0*/  CALL.REL.NOINC `($__internal_167_$__cuda_sm70_shflsync_up) ;  /* 0x0000147000007944 */ /* 0x000fea0003c00000 */
[----:B0-----:R-:W-:Y:S01]  /*f6e0*/  HFMA2.MMA R214, -RZ, RZ, 0, 9.5367431640625e-07 ;  /* 0x00000010ffd67435 */ /* 0x001fe200000001ff */
[----:B-1----:R-:W-:Y:S02]  /*f6f0*/  MOV R20, R21 ;  /* 0x0000001500147202 */ /* 0x002fe40000000f00 */
[----:B------:R-:W-:Y:S02]  /*f700*/  MOV R211, R209 ;  /* 0x000000d100d37202 */ /* 0x000fe40000000f00 */
[----:B------:R-:W-:-:S02]  /*f710*/  MOV R21, RZ ;  /* 0x000000ff00157202 */ /* 0x000fc40000000f00 */
[----:B------:R-:W-:Y:S02]  /*f720*/  MOV R216, 0xffffffff ;  /* 0xffffffff00d87802 */ /* 0x000fe40000000f00 */
[----:B------:R-:W-:Y:S02]  /*f730*/  MOV R16, 0xf750 ;  /* 0x0000f75000107802 */ /* 0x000fe40000000f00 */
[----:B------:R-:W-:Y:S05]  /*f740*/  CALL.REL.NOINC `($__internal_167_$__cuda_sm70_shflsync_up) ;  /* 0x0000140000007944 */ /* 0x000fea0003c00000 */
[----:B0-----:R-:W-:Y:S01]  /*f750*/  HFMA2.MMA R214, -RZ, RZ, 0, 9.5367431640625e-07 ;  /* 0x00000010ffd67435 */ /* 0x001fe200000001ff */
[----:B-1----:R-:W-:Y:S02]  /*f760*/  MOV R210, R21 ;  /* 0x0000001500d27202 */ /* 0x002fe40000000f00 */
[----:B------:R-:W-:Y:S02]  /*f770*/  MOV R211, R22 ;  /* 0x0000001600d37202 */ /* 0x000fe40000000f00 */
[----:B------:R-:W-:Y:S02]  /*f780*/  MOV R21, RZ ;  /* 0x000000ff00157202 */ /* 0x000fe40000000f00 */
[----:B------:R-:W-:Y:S02]  /*f790*/  MOV R216, 0xffffffff ;  /* 0xffffffff00d87802 */ /* 0x000fe40000000f00 */
[----:B------:R-:W-:-:S02]  /*f7a0*/  MOV R16, 0xf7c0 ;  /* 0x0000f7c000107802 */ /* 0x000fc40000000f00 */
[----:B------:R-:W-:Y:S05]  /*f7b0*/  CALL.REL.NOINC `($__internal_167_$__cuda_sm70_shflsync_up) ;  /* 0x0000139000007944 */ /* 0x000fea0003c00000 */
[----:B0-----:R-:W-:Y:S01]  /*f7c0*/  HFMA2.MMA R214, -RZ, RZ, 0, 9.5367431640625e-07 ;  /* 0x00000010ffd67435 */ /* 0x001fe200000001ff */
[----:B-1----:R-:W-:-:S02]  /*f7d0*/  MOV R212, R21 ;  /* 0x0000001500d47202 */ /* 0x002fc40000000f00 */
[----:B------:R-:W-:Y:S02]  /*f7e0*/  MOV R211, R23 ;  /* 0x0000001700d37202 */ /* 0x000fe40000000f00 */
[----:B------:R-:W-:Y:S02]  /*f7f0*/  MOV R21, RZ ;  /* 0x000000ff00157202 */ /* 0x000fe40000000f00 */
[----:B------:R-:W-:Y:S02]  /*f800*/  MOV R216, 0xffffffff ;  /* 0xffffffff00d87802 */ /* 0x000fe40000000f00 */
[----:B------:R-:W-:Y:S02]  /*f810*/  MOV R16, 0xf830 ;  /* 0x0000f83000107802 */ /* 0x000fe40000000f00 */
[----:B------:R-:W-:Y:S05]  /*f820*/  CALL.REL.NOINC `($__internal_167_$__cuda_sm70_shflsync_up) ;  /* 0x0000132000007944 */ /* 0x000fea0003c00000 */
[----:B01----:R-:W-:Y:S05]  /*f830*/  BRA `(.L_x_6972) ;  /* 0xffff7cc000007947 */ /* 0x003fea000383ffff */
.L_x_6873:
[----:B------:R-:W-:Y:S01]  /*f840*/  HFMA2.MMA R214, -RZ, RZ, 0, 5.9604644775390625e-08 ;  /* 0x00000001ffd67435 */ /* 0x000fe200000001ff */
[----:B0-----:R-:W-:Y:S02]  /*f850*/  MOV R21, RZ ;  /* 0x000000ff00157202 */ /* 0x001fe40000000f00 */
[----:B------:R-:W-:Y:S02]  /*f860*/  MOV R216, 0xffffffff ;  /* 0xffffffff00d87802 */ /* 0x000fe40000000f00 */
[----:B------:R-:W-:-:S02]  /*f870*/  MOV R16, 0xf890 ;  /* 0x0000f89000107802 */ /* 0x000fc40000000f00 */
[----:B-1---5:R-:W-:Y:S05]  /*f880*/  CALL.REL.NOINC `($__internal_167_$__cuda_sm70_shflsync_up) ;  /* 0x000012c000007944 */ /* 0x022fea0003c00000 */
[----:B0-----:R-:W-:Y:S01]  /*f890*/  HFMA2.MMA R214, -RZ, RZ, 0, 5.9604644775390625e-08 ;  /* 0x00000001ffd67435 */ /* 0x001fe200000001ff */
[----:B-1----:R-:W-:-:S02]  /*f8a0*/  MOV R18, R21 ;  /* 0x0000001500127202 */ /* 0x002fc40000000f00 */
[----:B------:R-:W-:Y:S02]  /*f8b0*/  MOV R211, R207 ;  /* 0x000000cf00d37202 */ /* 0x000fe40000000f00 */
[----:B------:R-:W-:Y:S02]  /*f8c0*/  MOV R21, RZ ;  /* 0x000000ff00157202 */ /* 0x000fe40000000f00 */
[----:B------:R-:W-:Y:S02]  /*f8d0*/  MOV R216, 0xffffffff ;  /* 0xffffffff00d87802 */ /* 0x000fe40000000f00 */
[----:B------:R-:W-:Y:S02]  /*f8e0*/  MOV R16, 0xf900 ;  /* 0x0000f90000107802 */ /* 0x000fe40000000f00 */
[----:B------:R-:W-:Y:S05]  /*f8f0*/  CALL.REL.NOINC `($__internal_167_$__cuda_sm70_shflsync_up) ;  /* 0x0000125000007944 */ /* 0x000fea0003c00000 */
[----:B0-----:R-:W-:Y:S01]  /*f900*/  HFMA2.MMA R214, -RZ, RZ, 0, 5.9604644775390625e-08 ;  /* 0x00000001ffd67435 */ /* 0x001fe200000001ff */
[----:B-1----:R-:W-:Y:S02]  /*f910*/  MOV R20, R21 ;  /* 0x0000001500147202 */ /* 0x002fe40000000f00 */
[----:B------:R-:W-:Y:S02]  /*f920*/  MOV R211, R22 ;  /* 0x0000001600d37202 */ /* 0x000fe40000000f00 */
[----:B------:R-:W-:-:S02]  /*f930*/  MOV R21, RZ ;  /* 0x000000ff00157202 */ /* 0x000fc40000000f00 */
[----:B------:R-:W-:Y:S02]  /*f940*/  MOV R216, 0xffffffff ;  /* 0xffffffff00d87802 */ /* 0x000fe40000000f00 */
[----:B------:R-:W-:Y:S02]  /*f950*/  MOV R16, 0xf970 ;  /* 0x0000f97000107802 */ /* 0x000fe40000000f00 */
[----:B------:R-:W-:Y:S05]  /*f960*/  CALL.REL.NOINC `($__internal_167_$__cuda_sm70_shflsync_up) ;  /* 0x000011e000007944 */ /* 0x000fea0003c00000 */
[----:B0-----:R-:W-:Y:S01]  /*f970*/  HFMA2.MMA R214, -RZ, RZ, 0, 5.9604644775390625e-08 ;  /* 0x00000001ffd67435 */ /* 0x001fe200000001ff */
[----:B-1----:R-:W-:Y:S02]  /*f980*/  MOV R22, R21 ;  /* 0x0000001500167202 */ /* 0x002fe40000000f00 */
[----:B------:R-:W-:Y:S02]  /*f990*/  MOV R211, R209 ;  /* 0x000000d100d37202 */ /* 0x000fe40000000f00 */
[----:B------:R-:W-:Y:S02]  /*f9a0*/  MOV R21, RZ ;  /* 0x000000ff00157202 */ /* 0x000fe40000000f00 */
[----:B------:R-:W-:Y:S02]  /*f9b0*/  MOV R216, 0xffffffff ;  /* 0xffffffff00d87802 */ /* 0x000fe40000000f00 */
[----:B------:R-:W-:-:S02]  /*f9c0*/  MOV R16, 0xf9e0 ;  /* 0x0000f9e000107802 */ /* 0x000fc40000000f00 */
[----:B------:R-:W-:Y:S05]  /*f9d0*/  CALL.REL.NOINC `($__internal_167_$__cuda_sm70_shflsync_up) ;  /* 0x0000117000007944 */ /* 0x000fea0003c00000 */
        /* <DEDUP_REMOVED lines=8> */
[----:B0-----:R-:W-:Y:S05]  /*fa60*/  CALL.REL.NOINC `($__internal_166_$__cuda_sm70_shflsync_idx_p) ;  /* 0x000010a000007944 */ /* 0x001fea0003c00000 */
[----:B0-----:R-:W-:Y:S01]  /*fa70*/  HFMA2.MMA R20, -RZ, RZ, 0, 0 ;  /* 0x00000000ff147435 */ /* 0x001fe200000001ff */
[----:B-1----:R-:W-:Y:S02]  /*fa80*/  MOV R12, R18 ;  /* 0x00000012000c7202 */ /* 0x002fe40000000f00 */
[----:B------:R-:W-:-:S02]  /*fa90*/  MOV R19, R13 ;  /* 0x0000000d00137202 */ /* 0x000fc40000000f00 */
[----:B------:R-:W-:Y:S02]  /*faa0*/  MOV R21, 0x1f ;  /* 0x0000001f00157802 */ /* 0x000fe40000000f00 */
[----:B------:R-:W-:Y:S02]  /*fab0*/  MOV R18, 0xffffffff ;  /* 0xffffffff00127802 */ /* 0x000fe40000000f00 */
[----:B------:R-:W-:Y:S02]  /*fac0*/  MOV R16, 0xfae0 ;  /* 0x0000fae000107802 */ /* 0x000fe40000000f00 */
[----:B------:R-:W-:Y:S05]  /*fad0*/  CALL.REL.NOINC `($__internal_166_$__cuda_sm70_shflsync_idx_p) ;  /* 0x0000103000007944 */ /* 0x000fea0003c00000 */
[----:B0-----:R-:W-:Y:S01]  /*fae0*/  HFMA2.MMA R20, -RZ, RZ, 0, 0 ;  /* 0x00000000ff147435 */ /* 0x001fe200000001ff */
[----:B-1----:R-:W-:Y:S02]  /*faf0*/  MOV R13, R18 ;  /* 0x00000012000d7202 */ /* 0x002fe40000000f00 */
[----:B------:R-:W-:Y:S02]  /*fb00*/  MOV R19, R14 ;  /* 0x0000000e00137202 */ /* 0x000fe40000000f00 */
[----:B------:R-:W-:Y:S02]  /*fb10*/  MOV R21, 0x1f ;  /* 0x0000001f00157802 */ /* 0x000fe40000000f00 */
[----:B------:R-:W-:-:S02]  /*fb20*/  MOV R18, 0xffffffff ;  /* 0xffffffff00127802 */ /* 0x000fc40000000f00 */
[----:B------:R-:W-:Y:S02]  /*fb30*/  MOV R16, 0xfb50 ;  /* 0x0000fb5000107802 */ /* 0x000fe40000000f00 */
[----:B------:R-:W-:Y:S05]  /*fb40*/  CALL.REL.NOINC `($__internal_166_$__cuda_sm70_shflsync_idx_p) ;  /* 0x00000fc000007944 */ /* 0x000fea0003c00000 */
[----:B0-----:R-:W-:Y:S01]  /*fb50*/  HFMA2.MMA R20, -RZ, RZ, 0, 0 ;  /* 0x00000000ff147435 */ /* 0x001fe200000001ff */
[----:B-1----:R-:W-:Y:S02]  /*fb60*/  MOV R14, R18 ;  /* 0x00000012000e7202 */ /* 0x002fe40000000f00 */
[----:B------:R-:W-:Y:S02]  /*fb70*/  MOV R19, R15 ;  /* 0x0000000f00137202 */ /* 0x000fe40000000f00 */
[----:B------:R-:W-:Y:S02]  /*fb80*/  MOV R21, 0x1f ;  /* 0x0000001f00157802 */ /* 0x000fe40000000f00 */
[----:B------:R-:W-:Y:S02]  /*fb90*/  MOV R18, 0xffffffff ;  /* 0xffffffff00127802 */ /* 0x000fe40000000f00 */
[----:B------:R-:W-:Y:S02]  /*fba0*/  MOV R16, 0xfbc0 ;  /* 0x0000fbc000107802 */ /* 0x000fe40000000f00 */
[----:B------:R-:W-:Y:S05]  /*fbb0*/  CALL.REL.NOINC `($__internal_166_$__cuda_sm70_shflsync_idx_p) ;  /* 0x00000f5000007944 */ /* 0x000fea0003c00000 */
[----:B-1----:R-:W-:Y:S01]  /*fbc0*/  MOV R15, R18 ;  /* 0x00000012000f7202 */ /* 0x002fe20000000f00 */
[----:B0-----:R-:W-:Y:S05]  /*fbd0*/  BRA `(.L_x_6973) ;  /* 0xffff7c5000007947 */ /* 0x001fea000383ffff */
.L_x_6876:
[----:B------:R-:W-:Y:S01]  /*fbe0*/  HFMA2.MMA R231, -RZ, RZ, 0, 5.9604644775390625e-08 ;  /* 0x00000001ffe77435 */ /* 0x000fe200000001ff */
[----:B------:R-:W-:-:S02]  /*fbf0*/  MOV R18, R226 ;  /* 0x000000e200127202 */ /* 0x000fc40000000f00 */
[----:B------:R-:W-:Y:S02]  /*fc00*/  MOV R20, 0x1f ;  /* 0x0000001f00147802 */ /* 0x000fe40000000f00 */
[----:B------:R-:W-:Y:S02]  /*fc10*/  MOV R233, 0xffffffff ;  /* 0xffffffff00e97802 */ /* 0x000fe40000000f00 */
[----:B------:R-:W-:Y:S02]  /*fc20*/  MOV R16, 0xfc40 ;  /* 0x0000fc4000107802 */ /* 0x000fe40000000f00 */
[----:B------:R-:W-:Y:S05]  /*fc30*/  CALL.REL.NOINC `($__internal_165_$__cuda_sm70_shflsync_down) ;  /* 0x00000e9000007944 */ /* 0x000fea0003c00000 */
[----:B-1----:R-:W-:Y:S01]  /*fc40*/  MOV R19, R231 ;  /* 0x000000e700137202 */ /* 0x002fe20000000f00 */
[----:B0-----:R-:W-:Y:S05]  /*fc50*/  BRA `(.L_x_6974) ;  /* 0xffff8eb000007947 */ /* 0x001fea000383ffff */
.L_x_6877:
[----:B------:R-:W-:Y:S01]  /*fc60*/  HFMA2.MMA R231, -RZ, RZ, 0, 5.9604644775390625e-08 ;  /* 0x00000001ffe77435 */ /* 0x000fe200000001ff */
[----:B------:R-:W-:Y:S02]  /*fc70*/  MOV R18, R224 ;  /* 0x000000e000127202 */ /* 0x000fe40000000f00 */
[----:B------:R-:W-:Y:S02]  /*fc80*/  MOV R20, 0x1f ;  /* 0x0000001f00147802 */ /* 0x000fe40000000f00 */
[----:B------:R-:W-:-:S02]  /*fc90*/  MOV R233, 0xffffffff ;  /* 0xffffffff00e97802 */ /* 0x000fc40000000f00 */
[----:B------:R-:W-:Y:S02]  /*fca0*/  MOV R16, 0xfcc0 ;  /* 0x0000fcc000107802 */ /* 0x000fe40000000f00 */
[----:B01----:R-:W-:Y:S05]  /*fcb0*/  CALL.REL.NOINC `($__internal_165_$__cuda_sm70_shflsync_down) ;  /* 0x00000e1000007944 */ /* 0x003fea0003c00000 */
[----:B-1----:R-:W-:Y:S01]  /*fcc0*/  MOV R21, R231 ;  /* 0x000000e700157202 */ /* 0x002fe20000000f00 */
[----:B------:R-:W-:Y:S01]  /*fcd0*/  HFMA2.MMA R231, -RZ, RZ, 0, 5.9604644775390625e-08 ;  /* 0x00000001ffe77435 */ /* 0x000fe200000001ff */
[----:B0-----:R-:W-:Y:S02]  /*fce0*/  MOV R18, R23 ;  /* 0x0000001700127202 */ /* 0x001fe40000000f00 */
[----:B------:R-:W-:Y:S02]  /*fcf0*/  MOV R20, 0x1f ;  /* 0x0000001f00147802 */ /* 0x000fe40000000f00 */
[----:B------:R-:W-:Y:S02]  /*fd00*/  MOV R233, 0xffffffff ;  /* 0xffffffff00e97802 */ /* 0x000fe40000000f00 */
[----:B------:R-:W-:Y:S02]  /*fd10*/  MOV R16, 0xfd30 ;  /* 0x0000fd3000107802 */ /* 0x000fe40000000f00 */
[----:B------:R-:W-:Y:S05]  /*fd20*/  CALL.REL.NOINC `($__internal_165_$__cuda_sm70_shflsync_down) ;  /* 0x00000da000007944 */ /* 0x000fea0003c00000 */
[----:B-1----:R-:W-:Y:S01]  /*fd30*/  MOV R223, R231 ;  /* 0x000000e700df7202 */ /* 0x002fe20000000f00 */
[----:B------:R-:W-:Y:S01]  /*fd40*/  HFMA2.MMA R231, -RZ, RZ, 0, 5.9604644775390625e-08 ;  /* 0x00000001ffe77435 */ /* 0x000fe200000001ff */
[----:B0-----:R-:W-:-:S02]  /*fd50*/  MOV R18, R22 ;  /* 0x0000001600127202 */ /* 0x001fc40000000f00 */
[----:B------:R-:W-:Y:S02]  /*fd60*/  MOV R20, 0x1f ;  /* 0x0000001f00147802 */ /* 0x000fe40000000f00 */
[----:B------:R-:W-:Y:S02]  /*fd70*/  MOV R233, 0xffffffff ;  /* 0xffffffff00e97802 */ /* 0x000fe40000000f00 */
[----:B------:R-:W-:Y:S02]  /*fd80*/  MOV R16, 0xfda0 ;  /* 0x0000fda000107802 */ /* 0x000fe40000000f00 */
[----:B------:R-:W-:Y:S05]  /*fd90*/  CALL.REL.NOINC `($__internal_165_$__cuda_sm70_shflsync_down) ;  /* 0x00000d3000007944 */ /* 0x000fea0003c00000 */
[----:B-1----:R-:W-:Y:S01]  /*fda0*/  MOV R17, R231 ;  /* 0x000000e700117202 */ /* 0x002fe20000000f00 */
[----:B0-----:R-:W-:Y:S05]  /*fdb0*/  BRA `(.L_x_6975) ;  /* 0xffff8d9000007947 */ /* 0x001fea000383ffff */
.L_x_6880:
[----:B------:R-:W-:Y:S01]  /*fdc0*/  HFMA2.MMA R231, -RZ, RZ, 0, 1.1920928955078125e-07 ;  /* 0x00000002ffe77435 */ /* 0x000fe200000001ff */
[----:B------:R-:W-:Y:S02]  /*fdd0*/  MOV R18, R226 ;  /* 0x000000e200127202 */ /* 0x000fe40000000f00 */
[----:B------:R-:W-:Y:S02]  /*fde0*/  MOV R20, 0x1f ;  /* 0x0000001f00147802 */ /* 0x000fe40000000f00 */
[----:B------:R-:W-:-:S02]  /*fdf0*/  MOV R233, 0xffffffff ;  /* 0xffffffff00e97802 */ /* 0x000fc40000000f00 */
[----:B------:R-:W-:Y:S02]  /*fe00*/  MOV R16, 0xfe20 ;  /* 0x0000fe2000107802 */ /* 0x000fe40000000f00 */
[----:B01234-:R-:W-:Y:S05]  /*fe10*/  CALL.REL.NOINC `($__internal_165_$__cuda_sm70_shflsync_down) ;  /* 0x00000cb000007944 */ /* 0x01ffea0003c00000 */
[----:B-1----:R-:W-:Y:S01]  /*fe20*/  MOV R19, R231 ;  /* 0x000000e700137202 */ /* 0x002fe20000000f00 */
[----:B------:R-:W-:Y:S01]  /*fe30*/  HFMA2.MMA R231, -RZ, RZ, 0, 1.1920928955078125e-07 ;  /* 0x00000002ffe77435 */ /* 0x000fe200000001ff */
[----:B0-----:R-:W-:Y:S02]  /*fe40*/  MOV R18, R224 ;  /* 0x000000e000127202 */ /* 0x001fe40000000f00 */
[----:B------:R-:W-:Y:S02]  /*fe50*/  MOV R20, 0x1f ;  /* 0x0000001f00147802 */ /* 0x000fe40000000f00 */
[----:B------:R-:W-:Y:S02]  /*fe60*/  MOV R233, 0xffffffff ;  /* 0xffffffff00e97802 */ /* 0x000fe40000000f00 */
[----:B------:R-:W-:Y:S02]  /*fe70*/  MOV R16, 0xfe90 ;  /* 0x0000fe9000107802 */ /* 0x000fe40000000f00 */
[----:B------:R-:W-:Y:S05]  /*fe80*/  CALL.REL.NOINC `($__internal_165_$__cuda_sm70_shflsync_down) ;  /* 0x00000c4000007944 */ /* 0x000fea0003c00000 */
[----:B-1----:R-:W-:Y:S01]  /*fe90*/  MOV R21, R231 ;  /* 0x000000e700157202 */ /* 0x002fe20000000f00 */
[----:B------:R-:W-:Y:S01]  /*fea0*/  HFMA2.MMA R231, -RZ, RZ, 0, 1.1920928955078125e-07 ;  /* 0x00000002ffe77435 */ /* 0x000fe200000001ff */
[----:B0-----:R-:W-:-:S02]  /*feb0*/  MOV R18, R23 ;  /* 0x0000001700127202 */ /* 0x001fc40000000f00 */
[----:B------:R-:W-:Y:S02]  /*fec0*/  MOV R20, 0x1f ;  /* 0x0000001f00147802 */ /* 0x000fe40000000f00 */
[----:B------:R-:W-:Y:S02]  /*fed0*/  MOV R233, 0xffffffff ;  /* 0xffffffff00e97802 */ /* 0x000fe40000000f00 */
[----:B------:R-:W-:Y:S02]  /*fee0*/  MOV R16, 0xff00 ;  /* 0x0000ff0000107802 */ /* 0x000fe40000000f00 */
[----:B------:R-:W-:Y:S05]  /*fef0*/  CALL.REL.NOINC `($__internal_165_$__cuda_sm70_shflsync_down) ;  /* 0x00000bd000007944 */ /* 0x000fea0003c00000 */
[----:B-1----:R-:W-:Y:S01]  /*ff00*/  MOV R223, R231 ;  /* 0x000000e700df7202 */ /* 0x002fe20000000f00 */
[----:B------:R-:W-:Y:S01]  /*ff10*/  HFMA2.MMA R231, -RZ, RZ, 0, 1.1920928955078125e-07 ;  /* 0x00000002ffe77435 */ /* 0x000fe200000001ff */
[----:B0-----:R-:W-:Y:S02]  /*ff20*/  MOV R18, R22 ;  /* 0x0000001600127202 */ /* 0x001fe40000000f00 */
[----:B------:R-:W-:Y:S02]  /*ff30*/  MOV R20, 0x1f ;  /* 0x0000001f00147802 */ /* 0x000fe40000000f00 */
[----:B------:R-:W-:-:S02]  /*ff40*/  MOV R233, 0xffffffff ;  /* 0xffffffff00e97802 */ /* 0x000fc40000000f00 */
[----:B------:R-:W-:Y:S02]  /*ff50*/  MOV R16, 0xff70 ;  /* 0x0000ff7000107802 */ /* 0x000fe40000000f00 */
[----:B------:R-:W-:Y:S05]  /*ff60*/  CALL.REL.NOINC `($__internal_165_$__cuda_sm70_shflsync_down) ;  /* 0x00000b6000007944 */ /* 0x000fea0003c00000 */
[----:B-1----:R-:W-:Y:S01]  /*ff70*/  MOV R17, R231 ;  /* 0x000000e700117202 */ /* 0x002fe20000000f00 */
[----:B0-----:R-:W-:Y:S05]  /*ff80*/  BRA `(.L_x_6976) ;  /* 0xffff8d1000007947 */ /* 0x001fea000383ffff */
.L_x_6883:
[----:B------:R-:W-:Y:S01]  /*ff90*/  HFMA2.MMA R231, -RZ, RZ, 0, 2.384185791015625e-07 ;  /* 0x00000004ffe77435 */ /* 0x000fe200000001ff */
[----:B------:R-:W-:Y:S02]  /*ffa0*/  MOV R18, R226 ;  /* 0x000000e200127202 */ /* 0x000fe40000000f00 */
[----:B------:R-:W-:Y:S02]  /*ffb0*/  MOV R20, 0x1f ;  /* 0x0000001f00147802 */ /* 0x000fe40000000f00 */
[----:B------:R-:W-:Y:S02]  /*ffc0*/  MOV R233, 0xffffffff ;  /* 0xffffffff00e97802 */ /* 0x000fe40000000f00 */
[----:B------:R-:W-:Y:S02]  /*ffd0*/  MOV R16, 0xfff0 ;  /* 0x0000fff000107802 */ /* 0x000fe40000000f00 */
[----:B01234-:R-:W-:Y:S05]  /*ffe0*/  CALL.REL.NOINC `($__internal_165_$__cuda_sm70_shflsync_down) ;  /* 0x00000ae000007944 */ /* 0x01ffea0003c00000 */
[----:B-1----:R-:W-:Y:S01]  /*fff0*/  MOV R19, R231 ;  /* 0x000000e700137202 */ /* 0x002fe20000000f00 */
[----:B0-----:R-:W-:Y:S05]  /*10000*/  BRA `(.L_x_6977) ;  /* 0xffff8db000007947 */ /* 0x001fea000383ffff */
.L_x_6884:
[----:B------:R-:W-:Y:S01]  /*10010*/  HFMA2.MMA R231, -RZ, RZ, 0, 2.384185791015625e-07 ;  /* 0x00000004ffe77435 */ /* 0x000fe200000001ff */
[----:B------:R-:W-:-:S02]  /*10020*/  MOV R18, R224 ;  /* 0x000000e000127202 */ /* 0x000fc40000000f00 */
[----:B------:R-:W-:Y:S02]  /*10030*/  MOV R20, 0x1f ;  /* 0x0000001f00147802 */ /* 0x000fe40000000f00 */
[----:B------:R-:W-:Y:S02]  /*10040*/  MOV R233, 0xffffffff ;  /* 0xffffffff00e97802 */ /* 0x000fe40000000f00 */
[----:B------:R-:W-:Y:S02]  /*10050*/  MOV R16, 0x10070 ;  /* 0x0001007000107802 */ /* 0x000fe40000000f00 */
[----:B01234-:R-:W-:Y:S05]  /*10060*/  CALL.REL.NOINC `($__internal_165_$__cuda_sm70_shflsync_down) ;  /* 0x00000a6000007944 */ /* 0x01ffea0003c00000 */
[----:B-1----:R-:W-:Y:S01]  /*10070*/  MOV R21, R231 ;  /* 0x000000e700157202 */ /* 0x002fe20000000f00 */
[----:B------:R-:W-:Y:S01]  /*10080*/  HFMA2.MMA R231, -RZ, RZ, 0, 2.384185791015625e-07 ;  /* 0x00000004ffe77435 */ /* 0x000fe200000001ff */
[----:B0-----:R-:W-:Y:S02]  /*10090*/  MOV R18, R23 ;  /* 0x0000001700127202 */ /* 0x001fe40000000f00 */
[----:B------:R-:W-:Y:S02]  /*100a0*/  MOV R20, 0x1f ;  /* 0x0000001f00147802 */ /* 0x000fe40000000f00 */
[----:B------:R-:W-:-:S02]  /*100b0*/  MOV R233, 0xffffffff ;  /* 0xffffffff00e97802 */ /* 0x000fc40000000f00 */
[----:B------:R-:W-:Y:S02]  /*100c0*/  MOV R16, 0x100e0 ;  /* 0x000100e000107802 */ /* 0x000fe40000000f00 */
[----:B------:R-:W-:Y:S05]  /*100d0*/  CALL.REL.NOINC `($__internal_165_$__cuda_sm70_shflsync_down) ;  /* 0x000009f000007944 */ /* 0x000fea0003c00000 */
[----:B-1----:R-:W-:Y:S01]  /*100e0*/  MOV R223, R231 ;  /* 0x000000e700df7202 */ /* 0x002fe20000000f00 */
[----:B------:R-:W-:Y:S01]  /*100f0*/  HFMA2.MMA R231, -RZ, RZ, 0, 2.384185791015625e-07 ;  /* 0x00000004ffe77435 */ /* 0x000fe200000001ff */
[----:B0-----:R-:W-:Y:S02]  /*10100*/  MOV R18, R22 ;  /* 0x0000001600127202 */ /* 0x001fe40000000f00 */
[----:B------:R-:W-:Y:S02]  /*10110*/  MOV R20, 0x1f ;  /* 0x0000001f00147802 */ /* 0x000fe40000000f00 */
[----:B------:R-:W-:Y:S02]  /*10120*/  MOV R233, 0xffffffff ;  /* 0xffffffff00e97802 */ /* 0x000fe40000000f00 */
[----:B------:R-:W-:Y:S02]  /*10130*/  MOV R16, 0x10150 ;  /* 0x0001015000107802 */ /* 0x000fe40000000f00 */
[----:B------:R-:W-:Y:S05]  /*10140*/  CALL.REL.NOINC `($__internal_165_$__cuda_sm70_shflsync_down) ;  /* 0x0000098000007944 */ /* 0x000fea0003c00000 */
[----:B-1----:R-:W-:Y:S01]  /*10150*/  MOV R17, R231 ;  /* 0x000000e700117202 */ /* 0x002fe20000000f00 */
[----:B0-----:R-:W-:Y:S05]  /*10160*/  BRA `(.L_x_6978) ;  /* 0xffff8c9000007947 */ /* 0x001fea000383ffff */
.L_x_6887:
[----:B------:R-:W-:Y:S01]  /*10170*/  HFMA2.MMA R231, -RZ, RZ, 0, 4.76837158203125e-07 ;  /* 0x00000008ffe77435 */ /* 0x000fe200000001ff */
[----:B------:R-:W-:-:S02]  /*10180*/  MOV R18, R226 ;  /* 0x000000e200127202 */ /* 0x000fc40000000f00 */
[----:B------:R-:W-:Y:S02]  /*10190*/  MOV R20, 0x1f ;  /* 0x0000001f00147802 */ /* 0x000fe40000000f00 */
[----:B------:R-:W-:Y:S02]  /*101a0*/  MOV R233, 0xffffffff ;  /* 0xffffffff00e97802 */ /* 0x000fe40000000f00 */
[----:B------:R-:W-:Y:S02]  /*101b0*/  MOV R16, 0x101d0 ;  /* 0x000101d000107802 */ /* 0x000fe40000000f00 */
[----:B01234-:R-:W-:Y:S05]  /*101c0*/  CALL.REL.NOINC `($__internal_165_$__cuda_sm70_shflsync_down) ;  /* 0x0000090000007944 */ /* 0x01ffea0003c00000 */
[----:B-1----:R-:W-:Y:S01]  /*101d0*/  MOV R19, R231 ;  /* 0x000000e700137202 */ /* 0x002fe20000000f00 */
[----:B------:R-:W-:Y:S01]  /*101e0*/  HFMA2.MMA R231, -RZ, RZ, 0, 4.76837158203125e-07 ;  /* 0x00000008ffe77435 */ /* 0x000fe200000001ff */
[----:B0-----:R-:W-:Y:S02]  /*101f0*/  MOV R18, R224 ;  /* 0x000000e000127202 */ /* 0x001fe40000000f00 */
[----:B------:R-:W-:Y:S02]  /*10200*/  MOV R20, 0x1f ;  /* 0x0000001f00147802 */ /* 0x000fe40000000f00 */
[----:B------:R-:W-:-:S02]  /*10210*/  MOV R233, 0xffffffff ;  /* 0xffffffff00e97802 */ /* 0x000fc40000000f00 */
[----:B------:R-:W-:Y:S02]  /*10220*/  MOV R16, 0x10240 ;  /* 0x0001024000107802 */ /* 0x000fe40000000f00 */
[----:B------:R-:W-:Y:S05]  /*10230*/  CALL.REL.NOINC `($__internal_165_$__cuda_sm70_shflsync_down) ;  /* 0x0000089000007944 */ /* 0x000fea0003c00000 */
[----:B-1----:R-:W-:Y:S01]  /*10240*/  MOV R21, R231 ;  /* 0x000000e700157202 */ /* 0x002fe20000000f00 */
[----:B------:R-:W-:Y:S01]  /*10250*/  HFMA2.MMA R231, -RZ, RZ, 0, 4.76837158203125e-07 ;  /* 0x00000008ffe77435 */ /* 0x000fe200000001ff */
[----:B0-----:R-:W-:Y:S02]  /*10260*/  MOV R18, R23 ;  /* 0x0000001700127202 */ /* 0x001fe40000000f00 */
[----:B------:R-:W-:Y:S02]  /*10270*/  MOV R20, 0x1f ;  /* 0x0000001f00147802 */ /* 0x000fe40000000f00 */
[----:B------:R-:W-:Y:S02]  /*10280*/  MOV R233, 0xffffffff ;  /* 0xffffffff00e97802 */ /* 0x000fe40000000f00 */
[----:B------:R-:W-:Y:S02]  /*10290*/  MOV R16, 0x102b0 ;  /* 0x000102b000107802 */ /* 0x000fe40000000f00 */
[----:B------:R-:W-:Y:S05]  /*102a0*/  CALL.REL.NOINC `($__internal_165_$__cuda_sm70_shflsync_down) ;  /* 0x0000082000007944 */ /* 0x000fea0003c00000 */
[----:B-1----:R-:W-:Y:S01]  /*102b0*/  MOV R223, R231 ;  /* 0x000000e700df7202 */ /* 0x002fe20000000f00 */
[----:B------:R-:W-:Y:S01]  /*102c0*/  HFMA2.MMA R231, -RZ, RZ, 0, 4.76837158203125e-07 ;  /* 0x00000008ffe77435 */ /* 0x000fe200000001ff */
[----:B0-----:R-:W-:-:S02]  /*102d0*/  MOV R18, R22 ;  /* 0x0000001600127202 */ /* 0x001fc40000000f00 */
[----:B------:R-:W-:Y:S02]  /*102e0*/  MOV R20, 0x1f ;  /* 0x0000001f00147802 */ /* 0x000fe40000000f00 */
[----:B------:R-:W-:Y:S02]  /*102f0*/  MOV R233, 0xffffffff ;  /* 0xffffffff00e97802 */ /* 0x000fe40000000f00 */
[----:B------:R-:W-:Y:S02]  /*10300*/  MOV R16, 0x10320 ;  /* 0x0001032000107802 */ /* 0x000fe40000000f00 */
[----:B------:R-:W-:Y:S05]  /*10310*/  CALL.REL.NOINC `($__internal_165_$__cuda_sm70_shflsync_down) ;  /* 0x000007b000007944 */ /* 0x000fea0003c00000 */
[----:B-1----:R-:W-:Y:S01]  /*10320*/  MOV R17, R231 ;  /* 0x000000e700117202 */ /* 0x002fe20000000f00 */
[----:B0-----:R-:W-:Y:S05]  /*10330*/  BRA `(.L_x_6979) ;  /* 0xffff8c1000007947 */ /* 0x001fea000383ffff */
.L_x_6890:
[----:B------:R-:W-:Y:S01]  /*10340*/  HFMA2.MMA R231, -RZ, RZ, 0, 9.5367431640625e-07 ;  /* 0x00000010ffe77435 */ /* 0x000fe200000001ff */
[----:B------:R-:W-:Y:S02]  /*10350*/  MOV R18, R226 ;  /* 0x000000e200127202 */ /* 0x000fe40000000f00 */
[----:B------:R-:W-:Y:S02]  /*10360*/  MOV R20, 0x1f ;  /* 0x0000001f00147802 */ /* 0x000fe40000000f00 */
[----:B------:R-:W-:-:S02]  /*10370*/  MOV R233, 0xffffffff ;  /* 0xffffffff00e97802 */ /* 0x000fc40000000f00 */
[----:B------:R-:W-:Y:S02]  /*10380*/  MOV R16, 0x103a0 ;  /* 0x000103a000107802 */ /* 0x000fe40000000f00 */
[----:B01234-:R-:W-:Y:S05]  /*10390*/  CALL.REL.NOINC `($__internal_165_$__cuda_sm70_shflsync_down) ;  /* 0x0000073000007944 */ /* 0x01ffea0003c00000 */
[----:B-1----:R-:W-:Y:S01]  /*103a0*/  MOV R19, R231 ;  /* 0x000000e700137202 */ /* 0x002fe20000000f00 */
[----:B0-----:R-:W-:Y:S05]  /*103b0*/  BRA `(.L_x_6980) ;  /* 0xffff8cb000007947 */ /* 0x001fea000383ffff */
.L_x_6891:
[----:B------:R-:W-:Y:S01]  /*103c0*/  HFMA2.MMA R231, -RZ, RZ, 0, 9.5367431640625e-07 ;  /* 0x00000010ffe77435 */ /* 0x000fe200000001ff */
[----:B------:R-:W-:Y:S02]  /*103d0*/  MOV R18, R224 ;  /* 0x000000e000127202 */ /* 0x000fe40000000f00 */
[----:B------:R-:W-:Y:S02]  /*103e0*/  MOV R20, 0x1f ;  /* 0x0000001f00147802 */ /* 0x000fe40000000f00 */
[----:B------:R-:W-:Y:S02]  /*103f0*/  MOV R233, 0xffffffff ;  /* 0xffffffff00e97802 */ /* 0x000fe40000000f00 */
[----:B------:R-:W-:Y:S02]  /*10400*/  MOV R16, 0x10420 ;  /* 0x0001042000107802 */ /* 0x000fe40000000f00 */
[----:B01234-:R-:W-:Y:S05]  /*10410*/  CALL.REL.NOINC `($__internal_165_$__cuda_sm70_shflsync_down) ;  /* 0x000006b000007944 */ /* 0x01ffea0003c00000 */
[----:B-1----:R-:W-:Y:S01]  /*10420*/  MOV R21, R231 ;  /* 0x000000e700157202 */ /* 0x002fe20000000f00 */
[----:B------:R-:W-:Y:S01]  /*10430*/  HFMA2.MMA R231, -RZ, RZ, 0, 9.5367431640625e-07 ;  /* 0x00000010ffe77435 */ /* 0x000fe200000001ff */
[----:B0-----:R-:W-:-:S02]  /*10440*/  MOV R18, R23 ;  /* 0x0000001700127202 */ /* 0x001fc40000000f00 */
[----:B------:R-:W-:Y:S02]  /*10450*/  MOV R20, 0x1f ;  /* 0x0000001f00147802 */ /* 0x000fe40000000f00 */
[----:B------:R-:W-:Y:S02]  /*10460*/  MOV R233, 0xffffffff ;  /* 0xffffffff00e97802 */ /* 0x000fe40000000f00 */
[----:B------:R-:W-:Y:S02]  /*10470*/  MOV R16, 0x10490 ;  /* 0x0001049000107802 */ /* 0x000fe40000000f00 */
[----:B------:R-:W-:Y:S05]  /*10480*/  CALL.REL.NOINC `($__internal_165_$__cuda_sm70_shflsync_down) ;  /* 0x0000064000007944 */ /* 0x000fea0003c00000 */
[----:B-1----:R-:W-:Y:S01]  /*10490*/  MOV R223, R231 ;  /* 0x000000e700df7202 */ /* 0x002fe20000000f00 */
[----:B------:R-:W-:Y:S01]  /*104a0*/  HFMA2.MMA R231, -RZ, RZ, 0, 9.5367431640625e-07 ;  /* 0x00000010ffe77435 */ /* 0x000fe200000001ff */
[----:B0-----:R-:W-:Y:S02]  /*104b0*/  MOV R18, R22 ;  /* 0x0000001600127202 */ /* 0x001fe40000000f00 */
[----:B------:R-:W-:Y:S02]  /*104c0*/  MOV R20, 0x1f ;  /* 0x0000001f00147802 */ /* 0x000fe40000000f00 */
[----:B------:R-:W-:-:S02]  /*104d0*/  MOV R233, 0xffffffff ;  /* 0xffffffff00e97802 */ /* 0x000fc40000000f00 */
[----:B------:R-:W-:Y:S02]  /*104e0*/  MOV R16, 0x10500 ;  /* 0x0001050000107802 */ /* 0x000fe40000000f00 */
[----:B------:R-:W-:Y:S05]  /*104f0*/  CALL.REL.NOINC `($__internal_165_$__cuda_sm70_shflsync_down) ;  /* 0x000005d000007944 */ /* 0x000fea0003c00000 */
[----:B-1----:R-:W-:Y:S01]  /*10500*/  MOV R17, R231 ;  /* 0x000000e700117202 */ /* 0x002fe20000000f00 */
[----:B0-----:R-:W-:Y:S05]  /*10510*/  BRA `(.L_x_6981) ;  /* 0xffff8b9000007947 */ /* 0x001fea000383ffff */
.L_x_6894:
[----:B------:R-:W-:Y:S01]  /*10520*/  HFMA2.MMA R20, -RZ, RZ, 0, 0 ;  /* 0x00000000ff147435 */ /* 0x000fe200000001ff */
[----:B-1----:R-:W-:Y:S02]  /*10530*/  MOV R19, R226 ;  /* 0x000000e200137202 */ /* 0x002fe40000000f00 */
[----:B---3--:R-:W-:Y:S02]  /*10540*/  MOV R21, 0x1f ;  /* 0x0000001f00157802 */ /* 0x008fe40000000f00 */
[----:B------:R-:W-:Y:S02]  /*10550*/  MOV R18, 0xffffffff ;  /* 0xffffffff00127802 */ /* 0x000fe40000000f00 */
[----:B------:R-:W-:Y:S02]  /*10560*/  MOV R16, 0x10580 ;  /* 0x0001058000107802 */ /* 0x000fe40000000f00 */
[----:B0-2-4-:R-:W-:Y:S05]  /*10570*/  CALL.REL.NOINC `($__internal_166_$__cuda_sm70_shflsync_idx_p) ;  /* 0x0000059000007944 */ /* 0x015fea0003c00000 */
        /* <DEDUP_REMOVED lines=21> */
[----:B------:R-:W-:Y:S01]  /*106d0*/  HFMA2.MMA R231, -RZ, RZ, 0, 5.9604644775390625e-08 ;  /* 0x00000001ffe77435 */ /* 0x000fe200000001ff */
[----:B-1----:R-:W-:-:S02]  /*106e0*/  MOV R222, R18 ;  /* 0x0000001200de7202 */ /* 0x002fc40000000f00 */
[----:B------:R-:W-:Y:S02]  /*106f0*/  MOV R18, R226 ;  /* 0x000000e200127202 */ /* 0x000fe40000000f00 */
[----:B0-----:R-:W-:Y:S02]  /*10700*/  MOV R20, 0x1f ;  /* 0x0000001f00147802 */ /* 0x001fe40000000f00 */
[----:B------:R-:W-:Y:S02]  /*10710*/  MOV R233, 0xffffffff ;  /* 0xffffffff00e97802 */ /* 0x000fe40000000f00 */
[----:B------:R-:W-:Y:S02]  /*10720*/  MOV R16, 0x10740 ;  /* 0x0001074000107802 */ /* 0x000fe40000000f00 */
[----:B------:R-:W-:Y:S05]  /*10730*/  CALL.REL.NOINC `($__internal_165_$__cuda_sm70_shflsync_down) ;  /* 0x0000039000007944 */ /* 0x000fea0003c00000 */
[----:B-1----:R-:W-:Y:S01]  /*10740*/  MOV R228, R231 ;  /* 0x000000e700e47202 */ /* 0x002fe20000000f00 */
[----:B------:R-:W-:Y:S01]  /*10750*/  HFMA2.MMA R231, -RZ, RZ, 0, 5.9604644775390625e-08 ;  /* 0x00000001ffe77435 */ /* 0x000fe200000001ff */
[----:B0-----:R-:W-:Y:S02]  /*10760*/  MOV R18, R224 ;  /* 0x000000e000127202 */ /* 0x001fe40000000f00 */
[----:B------:R-:W-:-:S02]  /*10770*/  MOV R20, 0x1f ;  /* 0x0000001f00147802 */ /* 0x000fc40000000f00 */
[----:B------:R-:W-:Y:S02]  /*10780*/  MOV R233, 0xffffffff ;  /* 0xffffffff00e97802 */ /* 0x000fe40000000f00 */
[----:B------:R-:W-:Y:S02]  /*10790*/  MOV R16, 0x107b0 ;  /* 0x000107b000107802 */ /* 0x000fe40000000f00 */
[----:B------:R-:W-:Y:S05]  /*107a0*/  CALL.REL.NOINC `($__internal_165_$__cuda_sm70_shflsync_down) ;  /* 0x0000032000007944 */ /* 0x000fea0003c00000 */
[----:B-1----:R-:W-:Y:S01]  /*107b0*/  MOV R229, R231 ;  /* 0x000000e700e57202 */ /* 0x002fe20000000f00 */
[----:B------:R-:W-:Y:S01]  /*107c0*/  HFMA2.MMA R231, -RZ, RZ, 0, 5.9604644775390625e-08 ;  /* 0x00000001ffe77435 */ /* 0x000fe200000001ff */
[----:B0-----:R-:W-:Y:S02]  /*107d0*/  MOV R18, R23 ;  /* 0x0000001700127202 */ /* 0x001fe40000000f00 */
[----:B------:R-:W-:Y:S02]  /*107e0*/  MOV R20, 0x1f ;  /* 0x0000001f00147802 */ /* 0x000fe40000000f00 */
[----:B------:R-:W-:Y:S02]  /*107f0*/  MOV R233, 0xffffffff ;  /* 0xffffffff00e97802 */ /* 0x000fe40000000f00 */
[----:B------:R-:W-:-:S02]  /*10800*/  MOV R16, 0x10820 ;  /* 0x0001082000107802 */ /* 0x000fc40000000f00 */
        /* <DEDUP_REMOVED lines=20> */
[----:B-1----:R-:W-:Y:S05]  /*10950*/  CALL.REL.NOINC `($__internal_166_$__cuda_sm70_shflsync_idx_p) ;  /* 0x000001b000007944 */ /* 0x002fea0003c00000 */
[----:B0-----:R-:W-:Y:S01]  /*10960*/  HFMA2.MMA R20, -RZ, RZ, 0, 0 ;  /* 0x00000000ff147435 */ /* 0x001fe200000001ff */
[----:B-1----:R-:W-:Y:S02]  /*10970*/  MOV R232, R18 ;  /* 0x0000001200e87202 */ /* 0x002fe40000000f00 */
[----:B------:R-:W-:Y:S02]  /*10980*/  MOV R19, R13 ;  /* 0x0000000d00137202 */ /* 0x000fe40000000f00 */
[----:B------:R-:W-:Y:S02]  /*10990*/  MOV R21, 0x1f ;  /* 0x0000001f00157802 */ /* 0x000fe40000000f00 */
[----:B------:R-:W-:Y:S02]  /*109a0*/  MOV R18, 0xffffffff ;  /* 0xffffffff00127802 */ /* 0x000fe40000000f00 */
[----:B------:R-:W-:-:S02]  /*109b0*/  MOV R16, 0x109d0 ;  /* 0x000109d000107802 */ /* 0x000fc40000000f00 */
[----:B------:R-:W-:Y:S05]  /*109c0*/  CALL.REL.NOINC `($__internal_166_$__cuda_sm70_shflsync_idx_p) ;  /* 0x0000014000007944 */ /* 0x000fea0003c00000 */
[----:B0-----:R-:W-:Y:S01]  /*109d0*/  HFMA2.MMA R20, -RZ, RZ, 0, 0 ;  /* 0x00000000ff147435 */ /* 0x001fe200000001ff */
[----:B-1----:R-:W-:-:S02]  /*109e0*/  MOV R234, R18 ;  /* 0x0000001200ea7202 */ /* 0x002fc40000000f00 */
[----:B------:R-:W-:Y:S02]  /*109f0*/  MOV R19, R14 ;  /* 0x0000000e00137202 */ /* 0x000fe40000000f00 */
[----:B------:R-:W-:Y:S02]  /*10a00*/  MOV R21, 0x1f ;  /* 0x0000001f00157802 */ /* 0x000fe40000000f00 */
[----:B------:R-:W-:Y:S02]  /*10a10*/  MOV R18, 0xffffffff ;  /* 0xffffffff00127802 */ /* 0x000fe40000000f00 */
[----:B------:R-:W-:Y:S02]  /*10a20*/  MOV R16, 0x10a40 ;  /* 0x00010a4000107802 */ /* 0x000fe40000000f00 */
[----:B------:R-:W-:Y:S05]  /*10a30*/  CALL.REL.NOINC `($__internal_166_$__cuda_sm70_shflsync_idx_p) ;  /* 0x000000d000007944 */ /* 0x000fea0003c00000 */
[----:B0-----:R-:W-:Y:S01]  /*10a40*/  HFMA2.MMA R20, -RZ, RZ, 0, 0 ;  /* 0x00000000ff147435 */ /* 0x001fe200000001ff */
[----:B-1----:R-:W-:Y:S02]  /*10a50*/  MOV R236, R18 ;  /* 0x0000001200ec7202 */ /* 0x002fe40000000f00 */
[----:B------:R-:W-:Y:S02]  /*10a60*/  MOV R19, R15 ;  /* 0x0000000f00137202 */ /* 0x000fe40000000f00 */
[----:B------:R-:W-:-:S02]  /*10a70*/  MOV R21, 0x1f ;  /* 0x0000001f00157802 */ /* 0x000fc40000000f00 */
[----:B------:R-:W-:Y:S02]  /*10a80*/  MOV R18, 0xffffffff ;  /* 0xffffffff00127802 */ /* 0x000fe40000000f00 */
[----:B------:R-:W-:Y:S02]  /*10a90*/  MOV R16, 0x10ab0 ;  /* 0x00010ab000107802 */ /* 0x000fe40000000f00 */
[----:B------:R-:W-:Y:S05]  /*10aa0*/  CALL.REL.NOINC `($__internal_166_$__cuda_sm70_shflsync_idx_p) ;  /* 0x0000006000007944 */ /* 0x000fea0003c00000 */
[----:B01----:R-:W-:Y:S01]  /*10ab0*/  MOV R19, R18 ;  /* 0x0000001200137202 */ /* 0x003fe20000000f00 */
[----:B------:R-:W-:Y:S05]  /*10ac0*/  BRA `(.L_x_6982) ;  /* 0xffff880000007947 */ /* 0x000fea000383ffff */
        .weak           $__internal_165_$__cuda_sm70_shflsync_down
        .type           $__internal_165_$__cuda_sm70_shflsync_down,@function
        .size           $__internal_165_$__cuda_sm70_shflsync_down,($__internal_166_$__cuda_sm70_shflsync_idx_p - $__internal_165_$__cuda_sm70_shflsync_down)
$__internal_165_$__cuda_sm70_shflsync_down:
[----:B------:R-:W-:Y:S01]  /*10ad0*/  HFMA2.MMA R17, -RZ, RZ, 0, 0 ;  /* 0x00000000ff117435 */ /* 0x000fe200000001ff */
[----:B------:R-:W-:Y:S04]  /*10ae0*/  WARPSYNC R233 ;  /* 0x000000e900007348 */ /* 0x000fe80003800000 */
[----:B------:R0:W1:Y:S01]  /*10af0*/  SHFL.DOWN PT, R231, R18, R231, R20 ;  /* 0x080000e712e77389 */ /* 0x00006200000e0014 */
[----:B------:R-:W-:Y:S05]  /*10b00*/  RET.REL.NODEC R16 `(_Z25selective_scan_bwd_kernelI32Selective_Scan_bwd_kernel_traitsILi64ELi16ELb1ELb0ELb1ELb1ELb1EN3c104HalfENS1_7complexIfEEEEv12SSMParamsBwd) ;  /* 0xfffef4f010007950 */ /* 0x000fea0003c3ffff */
        .weak           $__internal_166_$__cuda_sm70_shflsync_idx_p
        .type           $__internal_166_$__cuda_sm70_shflsync_idx_p,@function
        .size           $__internal_166_$__cuda_sm70_shflsync_idx_p,($__internal_167_$__cuda_sm70_shflsync_up - $__internal_166_$__cuda_sm70_shflsync_idx_p)
$__internal_166_$__cuda_sm70_shflsync_idx_p:
[----:B------:R-:W-:Y:S01]  /*10b10*/  MOV R17, 0x0 ;  /* 0x0000000000117802 */ /* 0x000fe20000000f00 */
[----:B------:R-:W-:Y:S04]  /*10b20*/  WARPSYNC R18 ;  /* 0x0000001200007348 */ /* 0x000fe80003800000 */
[----:B------:R0:W1:Y:S01]  /*10b30*/  SHFL.IDX PT, R18, R19, R20, R21 ;  /* 0x0000001413127389 */ /* 0x00006200000e0015 */
[----:B------:R-:W-:Y:S05]  /*10b40*/  RET.REL.NODEC R16 `(_Z25selective_scan_bwd_kernelI32Selective_Scan_bwd_kernel_traitsILi64ELi16ELb1ELb0ELb1ELb1ELb1EN3c104HalfENS1_7complexIfEEEEv12SSMParamsBwd) ;  /* 0xfffef4b010007950 */ /* 0x000fea0003c3ffff */
        .weak           $__internal_167_$__cuda_sm70_shflsync_up
        .type           $__internal_167_$__cuda_sm70_shflsync_up,@function
        .size           $__internal_167_$__cuda_sm70_shflsync_up,(.L_x_14599 - $__internal_167_$__cuda_sm70_shflsync_up)
$__internal_167_$__cuda_sm70_shflsync_up:
[----:B------:R-:W-:Y:S01]  /*10b50*/  HFMA2.MMA R17, -RZ, RZ, 0, 0 ;  /* 0x00000000ff117435 */ /* 0x000fe200000001ff */
[----:B------:R-:W-:Y:S04]  /*10b60*/  WARPSYNC R216 ;  /* 0x000000d800007348 */ /* 0x000fe80003800000 */
[----:B------:R0:W1:Y:S01]  /*10b70*/  SHFL.UP PT, R21, R211, R214, R21 ;  /* 0x040000d6d3157389 */ /* 0x00006200000e0015 */
[----:B------:R-:W-:Y:S05]  /*10b80*/  RET.REL.NODEC R16 `(_Z25selective_scan_bwd_kernelI32Selective_Scan_bwd_kernel_traitsILi64ELi16ELb1ELb0ELb1ELb1ELb1EN3c104HalfENS1_7complexIfEEEEv12SSMParamsBwd) ;  /* 0xfffef47010007950 */ /* 0x000fea0003c3ffff */
.L_x_6983:
        /* <DEDUP_REMOVED lines=15> */
.L_x_14599:


//--------------------- .text._Z25selective_scan_bwd_kernelI32Selective_Scan_bwd_kernel_traitsILi64ELi16ELb1ELb1ELb0ELb0ELb0EN3c104HalfENS1_7complexIfEEEEv12SSMParamsBwd --------------------------
	.section	.text._Z25selective_scan_bwd_kernelI32Selective_Scan_bwd_kernel_traitsILi64ELi16ELb1ELb1ELb0ELb0ELb0EN3c104HalfENS1_7complexIfEEEEv12SSMParamsBwd,"ax",@progbits
	.sectioninfo	@"SHI_REGISTERS=254"
	.align	128
        .global         _Z25selective_scan_bwd_kernelI32Selective_Scan_bwd_kernel_traitsILi64ELi16ELb1ELb1ELb0ELb0ELb0EN3c104HalfENS1_7complexIfEEEEv12SSMParamsBwd
        .type           _Z25selective_scan_bwd_kernelI32Selective_Scan_bwd_kernel_traitsILi64ELi16ELb1ELb1ELb0ELb0ELb0EN3c104HalfENS1_7complexIfEEEEv12SSMParamsBwd,@function
        .size           _Z25selective_scan_bwd_kernelI32Selective_Scan_bwd_kernel_traitsILi64ELi16ELb1ELb1ELb0ELb0ELb0EN3c104HalfENS1_7complexIfEEEEv12SSMParamsBwd,(.L_x_14602 - _Z25selective_scan_bwd_kernelI32Selective_Scan_bwd_kernel_traitsILi64ELi16ELb1ELb1ELb0ELb0ELb0EN3c104HalfENS1_7complexIfEEEEv12SSMParamsBwd)
        .other          _Z25selective_scan_bwd_kernelI32Selective_Scan_bwd_kernel_traitsILi64ELi16ELb1ELb1ELb0ELb0ELb0EN3c104HalfENS1_7complexIfEEEEv12SSMParamsBwd,@"STO_CUDA_ENTRY STV_DEFAULT"
_Z25selective_scan_bwd_kernelI32Selective_Scan_bwd_kernel_traitsILi64ELi16ELb1ELb1ELb0ELb0ELb0EN3c104HalfENS1_7complexIfEEEEv12SSMParamsBwd:
.text._Z25selective_scan_bwd_kernelI32Selective_Scan_bwd_kernel_traitsILi64ELi16ELb1ELb1ELb0ELb0ELb0EN3c104HalfENS1_7complexIfEEEEv12SSMParamsBwd:
        /* <DEDUP_REMOVED lines=128> */
.L_x_7088:
        /* <DEDUP_REMOVED lines=70> */
[----:B-----5:R-:W-:Y:S01]  /*0c60*/  STS.128 [R21.X16+0x200], R32 ;  /* 0x0002002015007388 */ /* 0x020fe2000000cc00 */
[----:B------:R-:W-:-:S06]  /*0c70*/  NOP ;  /* 0x0000000000007918 */ /* 0x000fcc0000000000 */
[----:B------:R-:W1:Y:S04]  /*0c80*/  LDS.128 R24, [R0.X16] ;  /* 0x0000000000187984 */ /* 0x000e68000000cc00 */
[----:B------:R2:W3:Y:S01]  /*0c90*/  LDS.128 R12, [R0.X16+0x10] ;  /* 0x00001000000c7984 */ /* 0x0004e2000000cc00 */
[----:B0-----:R-:W-:Y:S02]  /*0ca0*/  HADD2.F32 R17, -RZ, R61.H1_H1 ;  /* 0x3000003dff117230 */ /* 0x001fe40000004100 */
[----:B------:R-:W-:Y:S02]  /*0cb0*/  HADD2.F32 R18, -RZ, R63.H0_H0 ;  /* 0x2000003fff127230 */ /* 0x000fe40000004100 */
[--C-:B-1----:R-:W-:Y:S02]  /*0cc0*/  HADD2.F32 R23, -RZ, R24.reuse.H0_H0 ;  /* 0x20000018ff177230 */ /* 0x102fe40000004100 */
[----:B------:R-:W-:-:S02]  /*0cd0*/  HADD2.F32 R24, -RZ, R24.H1_H1 ;  /* 0x30000018ff187230 */ /* 0x000fc40000004100 */
[--C-:B------:R-:W-:Y:S01]  /*0ce0*/  HADD2.F32 R2, -RZ, R25.reuse.H0_H0 ;  /* 0x20000019ff027230 */ /* 0x100fe20000004100 */
[C---:B------:R-:W-:Y:S01]  /*0cf0*/  FFMA.FTZ R29, R23.reuse, R20, R106 ;  /* 0x00000014171d7223 */ /* 0x040fe2000001006a */
[----:B------:R-:W-:Y:S01]  /*0d00*/  HADD2.F32 R25, -RZ, R25.H1_H1 ;  /* 0x30000019ff197230 */ /* 0x000fe20000004100 */
[----:B------:R-:W-:Y:S01]  /*0d10*/  FMUL.FTZ R49, R23, UR4 ;  /* 0x0000000417317c20 */ /* 0x000fe20008410000 */
[--C-:B--2---:R-:W-:Y:S01]  /*0d20*/  HADD2.F32 R0, -RZ, R26.reuse.H0_H0 ;  /* 0x2000001aff007230 */ /* 0x104fe20000004100 */
[C---:B------:R-:W-:Y:S01]  /*0d30*/  FFMA.FTZ R29, R24.reuse, R22, R29 ;  /* 0x00000016181d7223 */ /* 0x040fe2000001001d */
[----:B------:R-:W-:Y:S01]  /*0d40*/  HADD2.F32 R26, -RZ, R26.H1_H1 ;  /* 0x3000001aff1a7230 */ /* 0x000fe20000004100 */
[----:B------:R-:W-:Y:S01]  /*0d50*/  FMUL.FTZ R48, R24, UR4 ;  /* 0x0000000418307c20 */ /* 0x000fe20008410000 */
[----:B------:R-:W-:Y:S01]  /*0d60*/  HADD2.F32 R20, -RZ, R56.H0_H0 ;  /* 0x20000038ff147230 */ /* 0x000fe20000004100 */
[C---:B------:R-:W-:Y:S01]  /*0d70*/  FFMA.FTZ R16, R2.reuse, R3, R29 ;  /* 0x0000000302107223 */ /* 0x040fe2000001001d */
[----:B------:R-:W-:Y:S01]  /*0d80*/  HADD2.F32 R3, -RZ, R62.H0_H0 ;  /* 0x2000003eff037230 */ /* 0x000fe20000004100 */
[----:B------:R-:W-:Y:S01]  /*0d90*/  FMUL.FTZ R47, R2, UR4 ;  /* 0x00000004022f7c20 */ /* 0x000fe20008410000 */
[----:B---3--:R-:W-:Y:S01]  /*0da0*/  HADD2.F32 R19, -RZ, R12.H1_H1 ;  /* 0x3000000cff137230 */ /* 0x008fe20000004100 */
[C---:B------:R-:W-:Y:S01]  /*0db0*/  FFMA.FTZ R17, R25.reuse, R17, R16 ;  /* 0x0000001119117223 */ /* 0x040fe20000010010 */
[----:B------:R-:W-:Y:S01]  /*0dc0*/  HADD2.F32 R16, -RZ, R62.H1_H1 ;  /* 0x3000003eff107230 */ /* 0x000fe20000004100 */
[----:B------:R-:W-:Y:S01]  /*0dd0*/  FMUL.FTZ R46, R25, UR4 ;  /* 0x00000004192e7c20 */ /* 0x000fe20008410000 */
[----:B------:R-:W-:Y:S01]  /*0de0*/  HADD2.F32 R22, -RZ, R57.H0_H0 ;  /* 0x20000039ff167230 */ /* 0x000fe20000004100 */
[C---:B------:R-:W-:Y:S01]  /*0df0*/  FFMA.FTZ R17, R0.reuse, R3, R17 ;  /* 0x0000000300117223 */ /* 0x040fe20000010011 */
[--C-:B------:R-:W-:Y:S01]  /*0e00*/  HADD2.F32 R3, -RZ, R27.reuse.H0_H0 ;  /* 0x2000001bff037230 */ /* 0x100fe20000004100 */
[----:B------:R-:W-:Y:S01]  /*0e10*/  FMUL.FTZ R45, R0, UR4 ;  /* 0x00000004002d7c20 */ /* 0x000fe20008410000 */
[----:B------:R-:W-:Y:S01]  /*0e20*/  HADD2.F32 R27, -RZ, R27.H1_H1 ;  /* 0x3000001bff1b7230 */ /* 0x000fe20000004100 */
[C---:B------:R-:W-:Y:S01]  /*0e30*/  FFMA.FTZ R16, R26.reuse, R16, R17 ;  /* 0x000000101a107223 */ /* 0x040fe20000010011 */
[----:B------:R-:W-:Y:S01]  /*0e40*/  HADD2.F32 R17, -RZ, R63.H1_H1 ;  /* 0x3000003fff117230 */ /* 0x000fe20000004100 */
[----:B------:R-:W-:Y:S01]  /*0e50*/  FMUL.FTZ R44, R26, UR4 ;  /* 0x000000041a2c7c20 */ /* 0x000fe20008410000 */
[----:B------:R-:W-:Y:S01]  /*0e60*/  HADD2.F32 R21, -RZ, R13.H1_H1 ;  /* 0x3000000dff157230 */ /* 0x000fe20000004100 */
[C---:B------:R-:W-:Y:S01]  /*0e70*/  FFMA.FTZ R16, R3.reuse, R18, R16 ;  /* 0x0000001203107223 */ /* 0x040fe20000010010 */
[----:B------:R-:W-:Y:S01]  /*0e80*/  HADD2.F32 R18, -RZ, R12.H0_H0 ;  /* 0x2000000cff127230 */ /* 0x000fe20000004100 */
        /* <DEDUP_REMOVED lines=13> */
[--C-:B------:R-:W-:Y:S01]  /*0f60*/  HADD2.F32 R106, -RZ, R59.reuse.H1_H1 ;  /* 0x3000003bff6a7230 */ /* 0x100fe20000004100 */
[C---:B------:R-:W-:Y:S01]  /*0f70*/  FFMA.FTZ R12, R20.reuse, R22, R17 ;  /* 0x00000016140c7223 */ /* 0x040fe20000010011 */
[----:B------:R-:W-:Y:S01]  /*0f80*/  HADD2.F32 R17, -RZ, R58.H0_H0 ;  /* 0x2000003aff117230 */ /* 0x000fe20000004100 */
[----:B------:R-:W-:Y:S01]  /*0f90*/  FMUL.FTZ R39, R20, UR4 ;  /* 0x0000000414277c20 */ /* 0x000fe20008410000 */
[----:B------:R-:W-:Y:S01]  /*0fa0*/  HADD2.F32 R22, -RZ, R14.H0_H0 ;  /* 0x2000000eff167230 */ /* 0x000fe20000004100 */
        /* <DEDUP_REMOVED lines=23> */
.L_x_6985:
        /* <DEDUP_REMOVED lines=8> */
[----:B------:R-:W-:-:S02]  /*11a0*/  FADD.FTZ R16, R24, R24 ;  /* 0x0000001818107221 */ /* 0x000fc40000010000 */
[----:B------:R-:W-:Y:S02]  /*11b0*/  FADD.FTZ R14, R25, R25 ;  /* 0x00000019190e7221 */ /* 0x000fe40000010000 */
[----:B------:R-:W-:Y:S01]  /*11c0*/  FADD.FTZ R12, R26, R26 ;  /* 0x0000001a1a0c7221 */ /* 0x000fe20000010000 */
[----:B------:R-:W-:Y:S01]  /*11d0*/  CS2R R24, SRZ ;  /* 0x0000000000187805 */ /* 0x000fe2000001ff00 */
[----:B------:R-:W-:Y:S02]  /*11e0*/  FADD.FTZ R10, R27, R27 ;  /* 0x0000001b1b0a7221 */ /* 0x000fe40000010000 */
[----:B------:R-:W-:Y:S01]  /*11f0*/  FADD.FTZ R9, R18, R18 ;  /* 0x0000001212097221 */ /* 0x000fe20000010000 */
[----:B------:R-:W-:Y:S01]  /*1200*/  CS2R R26, SRZ ;  /* 0x00000000001a7805 */ /* 0x000fe2000001ff00 */
        /* <DEDUP_REMOVED lines=9> */
[----:B------:R-:W-:Y:S01]  /*12a0*/  FADD.FTZ R2, R30, R30 ;  /* 0x0000001e1e027221 */ /* 0x000fe20000010000 */
[----:B------:R-:W-:Y:S01]  /*12b0*/  CS2R R28, SRZ ;  /* 0x00000000001c7805 */ /* 0x000fe2000001ff00 */
[----:B------:R-:W-:Y:S02]  /*12c0*/  CS2R R30, SRZ ;  /* 0x00000000001e7805 */ /* 0x000fe4000001ff00 */
.L_x_7087:
        /* <DEDUP_REMOVED lines=13> */
[----:B------:R-:W-:Y:S01]  /*13a0*/  SHF.L.U32 R66, R99, 0x1, RZ ;  /* 0x0000000163427819 */ /* 0x000fe200000006ff */
[----:B------:R-:W-:-:S03]  /*13b0*/  IMAD.WIDE.U32 R64, R0, c[0x0][0x1a0], RZ ;  /* 0x0000680000407a25 */ /* 0x000fc600078e00ff */
[----:B------:R-:W-:Y:S01]  /*13c0*/  LOP3.LUT R66, R66, 0xffffffc0, RZ, 0xc0, !PT ;  /* 0xffffffc042427812 */ /* 0x000fe200078ec0ff */
[----:B------:R-:W-:Y:S01]  /*13d0*/  IMAD R67, R0, c[0x0][0x1a4], R67 ;  /* 0x0000690000437a24 */ /* 0x000fe200078e0243 */
[----:B------:R-:W-:-:S04]  /*13e0*/  LEA R82, P0, R64, R97, 0x1 ;  /* 0x0000006140527211 */ /* 0x000fc800078008ff */
[----:B------:R-:W-:Y:S02]  /*13f0*/  IADD3 R65, R65, R67, RZ ;  /* 0x0000004341417210 */ /* 0x000fe40007ffe0ff */
[----:B------:R-:W-:Y:S02]  /*1400*/  LOP3.LUT R67, R66, 0x1f, R99, 0xf8, !PT ;  /* 0x0000001f42437812 */ /* 0x000fe400078ef863 */
[----:B------:R-:W-:Y:S02]  /*1410*/  LEA.HI.X R83, R64, R96, R65, 0x1, P0 ;  /* 0x0000006040537211 */ /* 0x000fe400000f0c41 */
[----:B------:R-:W-:-:S05]  /*1420*/  IADD3 R65, R66, R67, RZ ;  /* 0x0000004342417210 */ /* 0x000fca0007ffe0ff */
[----:B------:R-:W-:-:S05]  /*1430*/  IMAD.WIDE R82, R65, 0x10, R82 ;  /* 0x0000001041527825 */ /* 0x000fca00078e0252 */
[----:B------:R0:W3:Y:S04]  /*1440*/  LDG.E.128 R64, [R82.64] ;  /* 0x0000000e52407981 */ /* 0x0000e8000c1e1d00 */
[----:B------:R0:W4:Y:S04]  /*1450*/  LDG.E.128 R68, [R82.64+0x200] ;  /* 0x0002000e52447981 */ /* 0x000128000c1e1d00 */
[----:B------:R0:W3:Y:S04]  /*1460*/  LDG.E.128 R72, [R82.64+0x400] ;  /* 0x0004000e52487981 */ /* 0x0000e8000c1e1d00 */
[----:B------:R0:W3:Y:S01]  /*1470*/  LDG.E.128 R76, [R82.64+0x600] ;  /* 0x0006000e524c7981 */ /* 0x0000e2000c1e1d00 */
[----:B------:R-:W-:Y:S01]  /*1480*/  ISETP.NE.AND P1, PT, R99, RZ, PT ;  /* 0x000000ff6300720c */ /* 0x000fe20003f25270 */
[----:B------:R-:W-:-:S04]  /*1490*/  IMAD R129, R120, c[0x0][0x1c0], RZ ;  /* 0x0000700078817a24 */ /* 0x000fc800078e02ff */
[----:B------:R-:W-:Y:S01]  /*14a0*/  IMAD R129, R0, c[0x0][0x1c4], R129 ;  /* 0x0000710000817a24 */ /* 0x000fe200078e0281 */
        /* <DEDUP_REMOVED lines=11> */
[----:B------:R-:W-:Y:S02]  /*1560*/  FMUL.RZ R83, R81, 0.15915493667125701904 ;  /* 0x3e22f98351537820 */ /* 0x000fe4000040c000 */
[----:B------:R-:W-:Y:S01]  /*1570*/  FMUL.FTZ R114, R90, UR22 ;  /* 0x000000165a727c20 */ /* 0x000fe20008410000 */
[----:B------:R0:W-:Y:S01]  /*1580*/  MUFU.COS R115, R116 ;  /* 0x0000007400737308 */ /* 0x0001e20000000000 */
[----:B------:R-:W-:Y:S02]  /*1590*/  FMUL.FTZ R81, R89, UR22 ;  /* 0x0000001659517c20 */ /* 0x000fe40008410000 */
[----:B------:R-:W-:Y:S02]  /*15a0*/  FMUL.RZ R114, R114, 0.15915493667125701904 ;  /* 0x3e22f98372727820 */ /* 0x000fe4000040c000 */
[----:B------:R-:W-:Y:S02]  /*15b0*/  FMUL.FTZ R121, R121, 1.4426950216293334961 ;  /* 0x3fb8aa3b79797820 */ /* 0x000fe40000410000 */
[----:B------:R-:W-:Y:S01]  /*15c0*/  FMUL.FTZ R126, R51, UR22 ;  /* 0x00000016337e7c20 */ /* 0x000fe20008410000 */
[----:B------:R-:W-:Y:S01]  /*15d0*/  MUFU.SIN R125, R114 ;  /* 0x00000072007d7308 */ /* 0x000fe20000000400 */
[----:B0-----:R-:W-:-:S02]  /*15e0*/  FMUL.RZ R116, R81, 0.15915493667125701904 ;  /* 0x3e22f98351747820 */ /* 0x001fc4000040c000 */
[----:B------:R-:W-:Y:S02]  /*15f0*/  FMUL.FTZ R81, R86, UR22 ;  /* 0x0000001656517c20 */ /* 0x000fe40008410000 */
[-C--:B------:R-:W-:Y:S02]  /*1600*/  FMUL.FTZ R122, R90, R121.reuse ;  /* 0x000000795a7a7220 */ /* 0x080fe40000410000 */
[----:B------:R-:W-:Y:S01]  /*1610*/  FMUL.FTZ R158, R85, R121 ;  /* 0x00000079559e7220 */ /* 0x000fe20000410000 */
        /* <DEDUP_REMOVED lines=35> */
[----:B------:R-:W-:-:S07]  /*1850*/  IMAD.WIDE.U32 R80, R113, c[0x0][0x1b8], RZ ;  /* 0x00006e0071507a25 */ /* 0x000fce00078e00ff */
[----:B------:R-:W-:Y:S01]  /*1860*/  MUFU.SIN R138, R83 ;  /* 0x00000053008a7308 */ /* 0x000fe20000000400 */
[----:B0-----:R-:W-:-:S07]  /*1870*/  IMAD R82, R112, c[0x0][0x1b8], RZ ;  /* 0x00006e0070527a24 */ /* 0x001fce00078e02ff */
[----:B------:R0:W-:Y:S08]  /*1880*/  MUFU.COS R139, R83 ;  /* 0x00000053008b7308 */ /* 0x0001f00000000000 */
[----:B------:R-:W-:Y:S01]  /*1890*/  MUFU.SIN R144, R114 ;  /* 0x0000007200907308 */ /* 0x000fe20000000400 */
[----:B0-----:R-:W-:Y:S01]  /*18a0*/  IMAD R83, R113, c[0x0][0x1bc], R82 ;  /* 0x00006f0071537a24 */ /* 0x001fe200078e0252 */
[----:B------:R-:W-:-:S04]  /*18b0*/  IADD3 R82, R95, -0x1, RZ ;  /* 0xffffffff5f527810 */ /* 0x000fc80007ffe0ff */
[----:B------:R-:W-:Y:S02]  /*18c0*/  IADD3 R81, R81, R83, RZ ;  /* 0x0000005351517210 */ /* 0x000fe40007ffe0ff */
[----:B------:R0:W-:Y:S01]  /*18d0*/  MUFU.COS R145, R114 ;  /* 0x0000007200917308 */ /* 0x0001e20000000000 */
[----:B------:R-:W-:Y:S02]  /*18e0*/  LEA.HI R83, R82, R82, RZ, 0x1 ;  /* 0x0000005252537211 */ /* 0x000fe400078f08ff */
[----:B------:R-:W-:Y:S02]  /*18f0*/  IMAD.WIDE.U32 R80, R0, c[0x0][0x1c0], R80 ;  /* 0x0000700000507a25 */ /* 0x000fe400078e0050 */
[----:B------:R-:W-:-:S03]  /*1900*/  LOP3.LUT R83, R83, 0xfffffe, RZ, 0xc0, !PT ;  /* 0x00fffffe53537812 */ /* 0x000fc600078ec0ff */
[----:B------:R-:W-:Y:S01]  /*1910*/  MUFU.SIN R136, R116 ;  /* 0x0000007400887308 */ /* 0x000fe20000000400 */
[----:B0-----:R-:W-:Y:S01]  /*1920*/  FMUL.FTZ R114, R92, R121 ;  /* 0x000000795c727220 */ /* 0x001fe20000410000 */
[----:B------:R-:W-:Y:S02]  /*1930*/  IADD3 R83, R82, -R83, RZ ;  /* 0x8000005352537210 */ /* 0x000fe40007ffe0ff */
[----:B------:R-:W-:Y:S02]  /*1940*/  IADD3 R82, R99, 0x200, RZ ;  /* 0x0000020063527810 */ /* 0x000fe40007ffe0ff */
[----:B------:R-:W-:Y:S01]  /*1950*/  @!P1 LEA R82, R83, R0, 0x8 ;  /* 0x0000000053529211 */ /* 0x000fe200078e40ff */
[----:B------:R-:W-:Y:S01]  /*1960*/  FMUL.FTZ R83, R91, R121 ;  /* 0x000000795b537220 */ /* 0x000fe20000410000 */
[----:B------:R0:W-:Y:S01]  /*1970*/  MUFU.COS R137, R116 ;  /* 0x0000007400897308 */ /* 0x0001e20000000000 */
[----:B------:R-:W-:Y:S02]  /*1980*/  IADD3 R81, R81, R129, RZ ;  /* 0x0000008151517210 */ /* 0x000fe40007ffe0ff */
[----:B------:R-:W-:-:S02]  /*1990*/  LEA R140, P0, R80, c[0x0][0x230], 0x3 ;  /* 0x00008c00508c7a11 */ /* 0x000fc400078018ff */
[----:B------:R-:W-:Y:S02]  /*19a0*/  SHF.L.U32 R162, R82, 0x3, RZ ;  /* 0x0000000352a27819 */ /* 0x000fe400000006ff */
[----:B------:R-:W-:Y:S01]  /*19b0*/  LEA.HI.X R141, R80, c[0x0][0x234], R81, 0x3, P0 ;  /* 0x00008d00508d7a11 */ /* 0x000fe200000f1c51 */
[----:B------:R-:W-:Y:S01]  /*19c0*/  MUFU.SIN R117, R118 ;  /* 0x0000007600757308 */ /* 0x000fe20000000400 */
[-C--:B0-----:R-:W-:Y:S01]  /*19d0*/  FMUL.FTZ R116, R93, R121.reuse ;  /* 0x000000795d747220 */ /* 0x081fe20000410000 */
[C---:B------:R-:W-:Y:S02]  /*19e0*/  SHF.L.U32 R80, R99.reuse, 0x2, RZ ;  /* 0x0000000263507819 */ /* 0x040fe400000006ff */
[----:B------:R-:W-:Y:S02]  /*19f0*/  LOP3.LUT P0, RZ, R99, 0x1f, RZ, 0xc0, !PT ;  /* 0x0000001f63ff7812 */ /* 0x000fe4000780c0ff */
[----:B------:R-:W-:Y:S01]  /*1a00*/  LOP3.LUT R81, R80, 0xffffff80, RZ, 0xc0, !PT ;  /* 0xffffff8050517812 */ /* 0x000fe200078ec0ff */
[----:B------:R-:W-:Y:S01]  /*1a10*/  FMUL.FTZ R80, R88, R121 ;  /* 0x0000007958507220 */ /* 0x000fe20000410000 */
[----:B------:R-:W0:Y:S01]  /*1a20*/  MUFU.EX2 R114, R114 ;  /* 0x0000007200727308 */ /* 0x000e220000000800 */
[----:B------:R-:W-:-:S02]  /*1a30*/  ISETP.LT.OR P0, PT, R95, 0x2, P0 ;  /* 0x000000025f00780c */ /* 0x000fc40000701670 */
[----:B------:R-:W-:-:S05]  /*1a40*/  IADD3 R81, R81, R98, RZ ;  /* 0x0000006251517210 */ /* 0x000fca0007ffe0ff */
[----:B------:R-:W1:Y:S01]  /*1a50*/  MUFU.EX2 R116, R116 ;  /* 0x0000007400747308 */ /* 0x000e620000000800 */
[----:B---3--:R2:W-:Y:S04]  /*1a60*/  STS.128 [R81.X16], R64 ;  /* 0x0000004051007388 */ /* 0x0085e8000000cc00 */
[----:B----4-:R-:W-:Y:S01]  /*1a70*/  STS.128 [R81.X16+0x200], R68 ;  /* 0x0002004451007388 */ /* 0x010fe2000000cc00 */
[----:B------:R-:W-:Y:S02]  /*1a80*/  @!P0 IADD3 R159, R95, -0x2, RZ ;  /* 0xfffffffe5f9f8810 */ /* 0x000fe40007ffe0ff */
[----:B------:R1:W3:Y:S01]  /*1a90*/  MUFU.COS R119, R118 ;  /* 0x0000007600777308 */ /* 0x0002e20000000000 */
[----:B0-----:R-:W-:Y:S01]  /*1aa0*/  FMUL.FTZ R123, R114, R123 ;  /* 0x0000007b727b7220 */ /* 0x001fe20000410000 */
[----:B------:R-:W-:Y:S01]  /*1ab0*/  STS.128 [R81.X16+0x400], R72 ;  /* 0x0004004851007388 */ /* 0x000fe2000000cc00 */
[----:B------:R-:W-:-:S03]  /*1ac0*/  @!P0 IMAD R159, R159, c[0x0][0x16c], R0 ;  /* 0x00005b009f9f8a24 */ /* 0x000fc600078e0200 */
[----:B------:R-:W-:Y:S01]  /*1ad0*/  STS.128 [R81.X16+0x600], R76 ;  /* 0x0006004c51007388 */ /* 0x000fe2000000cc00 */
[----:B------:R-:W-:-:S06]  /*1ae0*/  NOP ;  /* 0x0000000000007918 */ /* 0x000fcc0000000000 */
[----:B------:R-:W0:Y:S01]  /*1af0*/  MUFU.EX2 R122, R122 ;  /* 0x0000007a007a7308 */ /* 0x000e220000000800 */
[C---:B-1----:R-:W-:Y:S01]  /*1b00*/  FMUL.FTZ R118, R116.reuse, R117 ;  /* 0x0000007574767220 */ /* 0x042fe20000410000 */
[----:B------:R-:W5:Y:S01]  /*1b10*/  LDG.E.64 R140, [R140.64] ;  /* 0x0000000e8c8c7981 */ /* 0x000f62000c1e1b00 */
[----:B---3--:R-:W-:Y:S01]  /*1b20*/  FMUL.FTZ R119, R116, R119 ;  /* 0x0000007774777220 */ /* 0x008fe20000410000 */
[----:B--2---:R-:W-:Y:S01]  /*1b30*/  MOV R65, RZ ;  /* 0x000000ff00417202 */ /* 0x004fe20000000f00 */
[----:B------:R-:W-:Y:S01]  /*1b40*/  CS2R R66, SRZ ;  /* 0x0000000000427805 */ /* 0x000fe2000001ff00 */
[----:B------:R-:W-:Y:S02]  /*1b50*/  MOV R64, 0x3f800000 ;  /* 0x3f80000000407802 */ /* 0x000fe40000000f00 */
[----:B------:R-:W1:Y:S01]  /*1b60*/  MUFU.EX2 R83, R83 ;  /* 0x0000005300537308 */ /* 0x000e620000000800 */
[----:B0-----:R-:W-:-:S07]  /*1b70*/  FMUL.FTZ R117, R122, R127 ;  /* 0x0000007f7a757220 */ /* 0x001fce0000410000 */
[----:B------:R-:W0:Y:S01]  /*1b80*/  MUFU.EX2 R129, R80 ;  /* 0x0000005000817308 */ /* 0x000e220000000800 */
[----:B------:R-:W-:Y:S02]  /*1b90*/  FMUL.FTZ R116, R122, R125 ;  /* 0x0000007d7a747220 */ /* 0x000fe40000410000 */
[----:B------:R-:W-:Y:S02]  /*1ba0*/  FMUL.FTZ R122, R114, R115 ;  /* 0x00000073727a7220 */ /* 0x000fe40000410000 */
[CC--:B------:R-:W-:Y:S02]  /*1bb0*/  FMUL.FTZ R114, R123.reuse, R118.reuse ;  /* 0x000000767b727220 */ /* 0x0c0fe40000410000 */
[C---:B------:R-:W-:Y:S01]  /*1bc0*/  FMUL.FTZ R130, R122.reuse, R118 ;  /* 0x000000767a827220 */ /* 0x040fe20000410000 */
[----:B------:R-:W-:Y:S01]  /*1bd0*/  MUFU.EX2 R158, R158 ;  /* 0x0000009e009e7308 */ /* 0x000fe20000000800 */
[-C--:B------:R-:W-:Y:S02]  /*1be0*/  FFMA.FTZ R125, R122, R119.reuse, -R114 ;  /* 0x000000777a7d7223 */ /* 0x080fe40000010872 */
[----:B------:R-:W-:-:S02]  /*1bf0*/  FFMA.FTZ R130, R123, R119, R130 ;  /* 0x000000777b827223 */ /* 0x000fc40000010082 */
[----:B------:R-:W-:Y:S02]  /*1c00*/  FMUL.FTZ R127, R116, R125 ;  /* 0x0000007d747f7220 */ /* 0x000fe40000410000 */
[C---:B-1----:R-:W-:Y:S01]  /*1c10*/  FMUL.FTZ R115, R83.reuse, R128 ;  /* 0x0000008053737220 */ /* 0x042fe20000410000 */
[----:B------:R-:W-:Y:S01]  /*1c20*/  MUFU.COS R133, R126 ;  /* 0x0000007e00857308 */ /* 0x000fe20000000000 */
[----:B------:R-:W-:Y:S02]  /*1c30*/  FMUL.FTZ R114, R83, R124 ;  /* 0x0000007c53727220 */ /* 0x000fe40000410000 */
[----:B------:R-:W-:Y:S02]  /*1c40*/  FMUL.FTZ R83, R89, R121 ;  /* 0x0000007959537220 */ /* 0x000fe40000410000 */
[-C--:B------:R-:W-:Y:S02]  /*1c50*/  FFMA.FTZ R161, R117, R130.reuse, R127 ;  /* 0x0000008275a17223 */ /* 0x080fe4000001007f */
[----:B------:R-:W-:Y:S01]  /*1c60*/  IMAD R127, R98, 0x3, R81 ;  /* 0x00000003627f7824 */ /* 0x000fe200078e0251 */
[----:B------:R1:W2:Y:S01]  /*1c70*/  MUFU.EX2 R128, R83 ;  /* 0x0000005300807308 */ /* 0x0002a20000000800 */
[----:B------:R-:W-:-:S02]  /*1c80*/  FMUL.FTZ R132, R116, R130 ;  /* 0x0000008274847220 */ /* 0x000fc40000410000 */
[----:B------:R-:W-:Y:S01]  /*1c90*/  FMUL.FTZ R124, R86, R121 ;  /* 0x00000079567c7220 */ /* 0x000fe20000410000 */
[----:B------:R-:W3:Y:S01]  /*1ca0*/  LDS.128 R68, [R127.X16] ;  /* 0x000000007f447984 */ /* 0x000ee2000000cc00 */
[----:B------:R-:W-:Y:S02]  /*1cb0*/  FFMA.FTZ R160, R117, R125, -R132 ;  /* 0x0000007d75a07223 */ /* 0x000fe40000010884 */
[----:B------:R-:W-:Y:S01]  /*1cc0*/  FMUL.FTZ R125, R87, R121 ;  /* 0x00000079577d7220 */ /* 0x000fe20000410000 */
[----:B------:R-:W4:Y:S01]  /*1cd0*/  LDS.128 R72, [R127.X16+0x10] ;  /* 0x000010007f487984 */ /* 0x000f22000000cc00 */
[----:B------:R-:W3:Y:S01]  /*1ce0*/  MUFU.EX2 R130, R124 ;  /* 0x0000007c00827308 */ /* 0x000ee20000000800 */
[C---:B0-----:R-:W-:Y:S02]  /*1cf0*/  FMUL.FTZ R156, R129.reuse, R156 ;  /* 0x0000009c819c7220 */ /* 0x041fe40000410000 */
[----:B------:R-:W0:Y:S01]  /*1d00*/  LDS.128 R76, [R127.X16+0x20] ;  /* 0x000020007f4c7984 */ /* 0x000e22000000cc00 */
[----:B------:R-:W-:-:S02]  /*1d10*/  FMUL.FTZ R157, R129, R157 ;  /* 0x0000009d819d7220 */ /* 0x000fc40000410000 */
[----:B------:R-:W-:Y:S01]  /*1d20*/  FMUL.FTZ R132, R84, R121 ;  /* 0x0000007954847220 */ /* 0x000fe20000410000 */
[----:B-1----:R-:W1:Y:S01]  /*1d30*/  LDS.128 R80, [R127.X16+0x30] ;  /* 0x000030007f507984 */ /* 0x002e62000000cc00 */
[----:B------:R2:W0:Y:S03]  /*1d40*/  MUFU.EX2 R131, R125 ;  /* 0x0000007d00837308 */ /* 0x0004260000000800 */
[----:B------:R2:W-:Y:S02]  /*1d50*/  STS.64 [R162+0x39e0], R122 ;  /* 0x0039e07aa2007388 */ /* 0x0005e40000000a00 */
[C---:B--2---:R-:W-:Y:S02]  /*1d60*/  FMUL.FTZ R154, R128.reuse, R154 ;  /* 0x0000009a809a7220 */ /* 0x044fe40000410000 */
[----:B------:R-:W-:Y:S01]  /*1d70*/  FMUL.FTZ R155, R128, R155 ;  /* 0x0000009b809b7220 */ /* 0x000fe20000410000 */
[----:B------:R-:W2:Y:S01]  /*1d80*/  MUFU.EX2 R132, R132 ;  /* 0x0000008400847308 */ /* 0x000ea20000000800 */
[----:B------:R-:W-:Y:S01]  /*1d90*/  @!P0 IMAD.WIDE R124, R159, 0x10, R104 ;  /* 0x000000109f7c8825 */ /* 0x000fe200078e0268 */
[----:B------:R-:W-:Y:S03]  /*1da0*/  BAR.SYNC.DEFER_BLOCKING 0x0 ;  /* 0x0000000000007b1d */ /* 0x000fe60000010000 */
[----:B------:R-:W-:-:S02]  /*1db0*/  FMUL.FTZ R159, R114, R161 ;  /* 0x000000a1729f7220 */ /* 0x000fc40000410000 */
[-C--:B------:R-:W-:Y:S01]  /*1dc0*/  FMUL.FTZ R162, R114, R160.reuse ;  /* 0x000000a072a27220 */ /* 0x080fe20000410000 */
[----:B------:R-:W-:Y:S01]  /*1dd0*/  MUFU.SIN R134, R135 ;  /* 0x0000008700867308 */ /* 0x000fe20000000400 */
[C---:B------:R-:W-:Y:S02]  /*1de0*/  FFMA.FTZ R159, R115.reuse, R160, -R159 ;  /* 0x000000a0739f7223 */ /* 0x040fe4000001089f */
[----:B------:R-:W-:-:S04]  /*1df0*/  FFMA.FTZ R162, R115, R161, R162 ;  /* 0x000000a173a27223 */ /* 0x000fc800000100a2 */
[----:B------:R-:W-:Y:S01]  /*1e00*/  FMUL.FTZ R160, R156, R162 ;  /* 0x000000a29ca07220 */ /* 0x000fe20000410000 */
[----:B------:R-:W-:Y:S03]  /*1e10*/  MUFU.COS R135, R135 ;  /* 0x0000008700877308 */ /* 0x000fe60000000000 */
[-C--:B------:R-:W-:Y:S01]  /*1e20*/  FFMA.FTZ R160, R157, R159.reuse, -R160 ;  /* 0x0000009f9da07223 */ /* 0x080fe200000108a0 */
[----:B------:R0:W5:Y:S03]  /*1e30*/  @!P0 LDG.E.128 R64, [R124.64] ;  /* 0x0000000e7c408981 */ /* 0x000166000c1e1d00 */
[----:B------:R-:W-:Y:S02]  /*1e40*/  FMUL.FTZ R128, R154, R160 ;  /* 0x000000a09a807220 */ /* 0x000fe40000410000 */
[----:B0-----:R-:W-:-:S04]  /*1e50*/  FMUL.FTZ R124, R156, R159 ;  /* 0x0000009f9c7c7220 */ /* 0x001fc80000410000 */
[----:B------:R-:W-:-:S04]  /*1e60*/  FFMA.FTZ R162, R157, R162, R124 ;  /* 0x000000a29da27223 */ /* 0x000fc8000001007c */
[----:B------:R-:W-:Y:S02]  /*1e70*/  FMUL.FTZ R125, R154, R162 ;  /* 0x000000a29a7d7220 */ /* 0x000fe40000410000 */
[C---:B---3--:R-:W-:Y:S02]  /*1e80*/  FMUL.FTZ R152, R130.reuse, R152 ;  /* 0x0000009882987220 */ /* 0x048fe40000410000 */
[C---:B------:R-:W-:Y:S02]  /*1e90*/  FFMA.FTZ R128, R155.reuse, R162, R128 ;  /* 0x000000a29b807223 */ /* 0x040fe40000010080 */
[----:B------:R-:W-:Y:S02]  /*1ea0*/  FFMA.FTZ R160, R155, R160, -R125 ;  /* 0x000000a09ba07223 */ /* 0x000fe4000001087d */
[----:B------:R-:W-:Y:S02]  /*1eb0*/  FMUL.FTZ R153, R130, R153 ;  /* 0x0000009982997220 */ /* 0x000fe40000410000 */
[----:B------:R-:W-:-:S02]  /*1ec0*/  FMUL.FTZ R130, R152, R128 ;  /* 0x0000008098827220 */ /* 0x000fc40000410000 */
[----:B------:R-:W-:Y:S02]  /*1ed0*/  FMUL.FTZ R159, R152, R160 ;  /* 0x000000a0989f7220 */ /* 0x000fe40000410000 */
[----:B------:R-:W-:Y:S02]  /*1ee0*/  FMUL.FTZ R150, R131, R150 ;  /* 0x0000009683967220 */ /* 0x000fe40000410000 */
[C---:B------:R-:W-:Y:S02]  /*1ef0*/  FFMA.FTZ R130, R153.reuse, R160, -R130 ;  /* 0x000000a099827223 */ /* 0x040fe40000010882 */
[----:B------:R-:W-:Y:S02]  /*1f00*/  FFMA.FTZ R159, R153, R128, R159 ;  /* 0x00000080999f7223 */ /* 0x000fe4000001009f */
[----:B------:R-:W-:Y:S02]  /*1f10*/  FMUL.FTZ R127, R54, R121 ;  /* 0x00000079367f7220 */ /* 0x000fe40000410000 */
[----:B------:R-:W-:-:S02]  /*1f20*/  FMUL.FTZ R151, R131, R151 ;  /* 0x0000009783977220 */ /* 0x000fc40000410000 */
[----:B------:R-:W-:Y:S02]  /*1f30*/  FMUL.FTZ R160, R150, R130 ;  /* 0x0000008296a07220 */ /* 0x000fe40000410000 */
[----:B------:R-:W-:Y:S02]  /*1f40*/  FMUL.FTZ R124, R52, R121 ;  /* 0x00000079347c7220 */ /* 0x000fe40000410000 */
[-C--:B------:R-:W-:Y:S01]  /*1f50*/  FMUL.FTZ R131, R150, R159.reuse ;  /* 0x0000009f96837220 */ /* 0x080fe20000410000 */
[----:B------:R-:W0:Y:S01]  /*1f60*/  MUFU.EX2 R127, R127 ;  /* 0x0000007f007f7308 */ /* 0x000e220000000800 */
[----:B--2---:R-:W-:Y:S02]  /*1f70*/  FMUL.FTZ R148, R132, R148 ;  /* 0x0000009484947220 */ /* 0x004fe40000410000 */
[C---:B------:R-:W-:Y:S02]  /*1f80*/  FFMA.FTZ R160, R151.reuse, R159, R160 ;  /* 0x0000009f97a07223 */ /* 0x040fe400000100a0 */
[----:B------:R-:W-:-:S02]  /*1f90*/  FFMA.FTZ R131, R151, R130, -R131 ;  /* 0x0000008297837223 */ /* 0x000fc40000010883 */
[----:B------:R-:W-:Y:S01]  /*1fa0*/  FMUL.FTZ R129, R55, R121 ;  /* 0x0000007937817220 */ /* 0x000fe20000410000 */
[----:B------:R-:W2:Y:S01]  /*1fb0*/  MUFU.EX2 R124, R124 ;  /* 0x0000007c007c7308 */ /* 0x000ea20000000800 */
[----:B------:R-:W-:Y:S02]  /*1fc0*/  FMUL.FTZ R149, R132, R149 ;  /* 0x0000009584957220 */ /* 0x000fe40000410000 */
[C---:B------:R-:W-:Y:S02]  /*1fd0*/  FMUL.FTZ R130, R148.reuse, R160 ;  /* 0x000000a094827220 */ /* 0x040fe40000410000 */
[----:B------:R-:W-:Y:S02]  /*1fe0*/  FMUL.FTZ R159, R148, R131 ;  /* 0x00000083949f7220 */ /* 0x000fe40000410000 */
[----:B------:R-:W-:Y:S01]  /*1ff0*/  FMUL.FTZ R125, R53, R121 ;  /* 0x00000079357d7220 */ /* 0x000fe20000410000 */
[----:B------:R-:W3:Y:S01]  /*2000*/  MUFU.EX2 R129, R129 ;  /* 0x0000008100817308 */ /* 0x000ee20000000800 */
[----:B------:R-:W-:-:S02]  /*2010*/  FMUL.FTZ R146, R158, R146 ;  /* 0x000000929e927220 */ /* 0x000fc40000410000 */
[C---:B------:R-:W-:Y:S02]  /*2020*/  FFMA.FTZ R130, R149.reuse, R131, -R130 ;  /* 0x0000008395827223 */ /* 0x040fe40000010882 */
[----:B------:R-:W-:Y:S02]  /*2030*/  FFMA.FTZ R159, R149, R160, R159 ;  /* 0x000000a0959f7223 */ /* 0x000fe4000001009f */
[----:B------:R-:W-:Y:S01]  /*2040*/  FMUL.FTZ R147, R158, R147 ;  /* 0x000000939e937220 */ /* 0x000fe20000410000 */
[----:B------:R-:W1:Y:S01]  /*2050*/  MUFU.EX2 R125, R125 ;  /* 0x0000007d007d7308 */ /* 0x000e620000000800 */
[C---:B------:R-:W-:Y:S02]  /*2060*/  FMUL.FTZ R158, R146.reuse, R130 ;  /* 0x00000082929e7220 */ /* 0x040fe40000410000 */
[----:B------:R-:W-:Y:S02]  /*2070*/  FMUL.FTZ R131, R146, R159 ;  /* 0x0000009f92837220 */ /* 0x000fe40000410000 */
[----:B------:R-:W-:-:S02]  /*2080*/  FMUL.FTZ R128, R50, R121 ;  /* 0x0000007932807220 */ /* 0x000fc40000410000 */
[----:B------:R-:W-:Y:S02]  /*2090*/  FMUL.FTZ R121, R51, R121 ;  /* 0x0000007933797220 */ /* 0x000fe40000410000 */
[----:B0-----:R-:W-:Y:S02]  /*20a0*/  FMUL.FTZ R144, R127, R144 ;  /* 0x000000907f907220 */ /* 0x001fe40000410000 */
[C---:B------:R-:W-:Y:S02]  /*20b0*/  FFMA.FTZ R158, R147.reuse, R159, R158 ;  /* 0x0000009f939e7223 */ /* 0x040fe4000001009e */
[----:B------:R-:W-:Y:S01]  /*20c0*/  FFMA.FTZ R131, R147, R130, -R131 ;  /* 0x0000008293837223 */ /* 0x000fe20000010883 */
[----:B------:R0:W1:Y:S01]  /*20d0*/  MUFU.EX2 R132, R121 ;  /* 0x0000007900847308 */ /* 0x0000620000000800 */
[----:B------:R-:W-:Y:S02]  /*20e0*/  FMUL.FTZ R145, R127, R145 ;  /* 0x000000917f917220 */ /* 0x000fe40000410000 */
[----:B--2---:R-:W-:-:S02]  /*20f0*/  FMUL.FTZ R139, R124, R139 ;  /* 0x0000008b7c8b7220 */ /* 0x004fc40000410000 */
[----:B------:R-:W-:Y:S02]  /*2100*/  FMUL.FTZ R138, R124, R138 ;  /* 0x0000008a7c8a7220 */ /* 0x000fe40000410000 */
[C---:B------:R-:W-:Y:S01]  /*2110*/  FMUL.FTZ R124, R144.reuse, R158 ;  /* 0x0000009e907c7220 */ /* 0x040fe20000410000 */
[----:B------:R2:W4:Y:S01]  /*2120*/  MUFU.SIN R127, R126 ;  /* 0x0000007e007f7308 */ /* 0x0005220000000400 */
[-C--:B0-----:R-:W-:Y:S02]  /*2130*/  FMUL.FTZ R121, R144, R131.reuse ;  /* 0x0000008390797220 */ /* 0x081fe40000410000 */
[----:B---3--:R-:W-:Y:S02]  /*2140*/  FMUL.FTZ R142, R129, R142 ;  /* 0x0000008e818e7220 */ /* 0x008fe40000410000 */
[C---:B------:R-:W-:Y:S02]  /*2150*/  FFMA.FTZ R124, R145.reuse, R131, -R124 ;  /* 0x00000083917c7223 */ /* 0x040fe4000001087c */
[----:B------:R-:W-:-:S02]  /*2160*/  FFMA.FTZ R121, R145, R158, R121 ;  /* 0x0000009e91797223 */ /* 0x000fc40000010079 */
[----:B------:R-:W-:Y:S02]  /*2170*/  FMUL.FTZ R143, R129, R143 ;  /* 0x0000008f818f7220 */ /* 0x000fe40000410000 */
[C---:B-1----:R-:W-:Y:S02]  /*2180*/  FMUL.FTZ R137, R125.reuse, R137 ;  /* 0x000000897d897220 */ /* 0x042fe40000410000 */
[----:B------:R-:W-:Y:S02]  /*2190*/  FMUL.FTZ R136, R125, R136 ;  /* 0x000000887d887220 */ /* 0x000fe40000410000 */
[CC--:B--2---:R-:W-:Y:S02]  /*21a0*/  FMUL.FTZ R126, R142.reuse, R124.reuse ;  /* 0x0000007c8e7e7220 */ /* 0x0c4fe40000410000 */
[-C--:B------:R-:W-:Y:S02]  /*21b0*/  FMUL.FTZ R125, R142, R121.reuse ;  /* 0x000000798e7d7220 */ /* 0x080fe40000410000 */
[C---:B------:R-:W-:Y:S01]  /*21c0*/  FFMA.FTZ R158, R143.reuse, R121, R126 ;  /* 0x000000798f9e7223 */ /* 0x040fe2000001007e */
[--C-:B------:R-:W-:Y:S01]  /*21d0*/  HADD2.F32 R121, -RZ, R68.reuse.H0_H0 ;  /* 0x20000044ff797230 */ /* 0x100fe20000004100 */
[----:B------:R-:W-:Y:S01]  /*21e0*/  FFMA.FTZ R131, R143, R124, -R125 ;  /* 0x0000007c8f837223 */ /* 0x000fe2000001087d */
[----:B------:R-:W-:Y:S01]  /*21f0*/  HADD2.F32 R125, -RZ, R68.H1_H1 ;  /* 0x30000044ff7d7230 */ /* 0x000fe20000004100 */
[C---:B------:R-:W-:Y:S01]  /*2200*/  FMUL.FTZ R133, R132.reuse, R133 ;  /* 0x0000008584857220 */ /* 0x040fe20000410000 */
[--C-:B------:R-:W-:Y:S01]  /*2210*/  HADD2.F32 R124, -RZ, R69.reuse.H0_H0 ;  /* 0x20000045ff7c7230 */ /* 0x100fe20000004100 */
[----:B----4-:R-:W-:Y:S01]  /*2220*/  FMUL.FTZ R132, R132, R127 ;  /* 0x0000007f84847220 */ /* 0x010fe20000410000 */
[--C-:B------:R-:W-:Y:S01]  /*2230*/  HADD2.F32 R127, -RZ, R60.reuse.H0_H0 ;  /* 0x2000003cff7f7230 */ /* 0x100fe20000004100 */
[C---:B------:R-:W-:Y:S01]  /*2240*/  FMUL.FTZ R208, R92.reuse, R121 ;  /* 0x000000795cd07220 */ /* 0x040fe20000410000 */
[----:B------:R-:W-:Y:S01]  /*2250*/  HADD2.F32 R126, -RZ, R69.H1_H1 ;  /* 0x30000045ff7e7230 */ /* 0x000fe20000004100 */
[----:B------:R-:W-:Y:S01]  /*2260*/  FMUL.FTZ R207, R92, R125 ;  /* 0x0000007d5ccf7220 */ /* 0x000fe20000410000 */
[----:B------:R-:W0:Y:S01]  /*2270*/  MUFU.EX2 R128, R128 ;  /* 0x0000008000807308 */ /* 0x000e220000000800 */
        /* <DEDUP_REMOVED lines=9> */
[--C-:B------:R-:W-:Y:S02]  /*2310*/  HADD2.F32 R127, -RZ, R70.reuse.H0_H0 ;  /* 0x20000046ff7f7230 */ /* 0x100fe40000004100 */
[----:B------:R-:W-:Y:S01]  /*2320*/  HADD2.F32 R129, -RZ, R70.H1_H1 ;  /* 0x30000046ff817230 */ /* 0x000fe20000004100 */
[-C--:B------:R-:W-:Y:S02]  /*2330*/  FFMA.FTZ R70, R207, R119.reuse, R130 ;  /* 0x00000077cf467223 */ /* 0x080fe40000010082 */
[----:B------:R-:W-:Y:S02]  /*2340*/  FFMA.FTZ R69, R208, R119, -R68 ;  /* 0x00000077d0457223 */ /* 0x000fe40000010844 */
[----:B------:R-:W-:Y:S02]  /*2350*/  FADD.FTZ R70, R205, R70 ;  /* 0x00000046cd467221 */ /* 0x000fe40000010000 */
[----:B------:R-:W-:Y:S01]  /*2360*/  FADD.FTZ R69, R206, R69 ;  /* 0x00000045ce457221 */ /* 0x000fe20000010000 */
[----:B------:R-:W-:Y:S01]  /*2370*/  HADD2.F32 R159, -RZ, R61.H0_H0 ;  /* 0x2000003dff9f7230 */ /* 0x000fe20000004100 */
[C---:B0-----:R-:W-:Y:S01]  /*2380*/  FMUL.FTZ R135, R128.reuse, R135 ;  /* 0x0000008780877220 */ /* 0x041fe20000410000 */
[--C-:B------:R-:W-:Y:S01]  /*2390*/  HADD2.F32 R130, -RZ, R71.reuse.H1_H1 ;  /* 0x30000047ff827230 */ /* 0x100fe20000004100 */
[----:B------:R-:W-:Y:S01]  /*23a0*/  FMUL.FTZ R134, R128, R134 ;  /* 0x0000008680867220 */ /* 0x000fe20000410000 */
[----:B------:R-:W-:Y:S01]  /*23b0*/  HADD2.F32 R128, -RZ, R71.H0_H0 ;  /* 0x20000047ff807230 */ /* 0x000fe20000004100 */
        /* <DEDUP_REMOVED lines=10> */
[----:B------:R-:W-:Y:S01]  /*2460*/  FMUL.FTZ R160, R138, R158 ;  /* 0x0000009e8aa07220 */ /* 0x000fe20000410000 */
[----:B------:R-:W-:Y:S01]  /*2470*/  HADD2.F32 R159, -RZ, R61.H1_H1 ;  /* 0x3000003dff9f7230 */ /* 0x000fe20000004100 */
        /* <DEDUP_REMOVED lines=9> */
[----:B------:R-:W-:Y:S02]  /*2510*/  FFMA.FTZ R69, R115, R69, -R68 ;  /* 0x0000004573457223 */ /* 0x000fe40000010844 */
[----:B------:R-:W-:Y:S01]  /*2520*/  FFMA.FTZ R166, R139, R158, R131 ;  /* 0x0000009e8ba67223 */ /* 0x000fe20000010083 */
[--C-:B------:R-:W-:Y:S01]  /*2530*/  HADD2.F32 R131, -RZ, R72.reuse.H0_H0 ;  /* 0x20000048ff837230 */ /* 0x100fe20000004100 */
[----:B------:R-:W-:Y:S01]  /*2540*/  FADD.FTZ R70, R209, R70 ;  /* 0x00000046d1467221 */ /* 0x000fe20000010000 */
[----:B------:R-:W-:Y:S01]  /*2550*/  HADD2.F32 R159, -RZ, R72.H1_H1 ;  /* 0x30000048ff9f7230 */ /* 0x000fe20000004100 */
[----:B------:R-:W-:Y:S01]  /*2560*/  FADD.FTZ R69, R210, R69 ;  /* 0x00000045d2457221 */ /* 0x000fe20000010000 */
[----:B------:R-:W-:Y:S01]  /*2570*/  HADD2.F32 R72, -RZ, R62.H0_H0 ;  /* 0x2000003eff487230 */ /* 0x000fe20000004100 */
[----:B------:R-:W-:-:S02]  /*2580*/  FMUL.FTZ R68, R156, R70 ;  /* 0x000000469c447220 */ /* 0x000fc40000410000 */
[----:B------:R-:W-:Y:S02]  /*2590*/  FMUL.FTZ R214, R88, R131 ;  /* 0x0000008358d67220 */ /* 0x000fe40000410000 */
[----:B------:R-:W-:Y:S02]  /*25a0*/  FMUL.FTZ R71, R156, R69 ;  /* 0x000000459c477220 */ /* 0x000fe40000410000 */
[----:B------:R-:W-:Y:S02]  /*25b0*/  FMUL.FTZ R213, R88, R159 ;  /* 0x0000009f58d57220 */ /* 0x000fe40000410000 */
[C---:B------:R-:W-:Y:S02]  /*25c0*/  FFMA.FTZ R69, R157.reuse, R69, -R68 ;  /* 0x000000459d457223 */ /* 0x040fe40000010844 */
[----:B------:R-:W-:Y:S02]  /*25d0*/  FMUL.FTZ R214, R72, R214 ;  /* 0x000000d648d67220 */ /* 0x000fe40000410000 */
[----:B------:R-:W-:-:S02]  /*25e0*/  FFMA.FTZ R70, R157, R70, R71 ;  /* 0x000000469d467223 */ /* 0x000fc40000010047 */
[----:B------:R-:W-:Y:S01]  /*25f0*/  FMUL.FTZ R213, R72, R213 ;  /* 0x000000d548d57220 */ /* 0x000fe20000410000 */
[--C-:B------:R-:W-:Y:S01]  /*2600*/  HADD2.F32 R160, -RZ, R73.reuse.H1_H1 ;  /* 0x30000049ffa07230 */ /* 0x100fe20000004100 */
[----:B------:R-:W-:Y:S01]  /*2610*/  FADD.FTZ R69, R214, R69 ;  /* 0x00000045d6457221 */ /* 0x000fe20000010000 */
[----:B------:R-:W-:Y:S01]  /*2620*/  HADD2.F32 R158, -RZ, R73.H0_H0 ;  /* 0x20000049ff9e7230 */ /* 0x000fe20000004100 */
[----:B------:R-:W-:Y:S01]  /*2630*/  FADD.FTZ R70, R213, R70 ;  /* 0x00000046d5467221 */ /* 0x000fe20000010000 */
[----:B------:R-:W-:Y:S01]  /*2640*/  HADD2.F32 R72, -RZ, R62.H1_H1 ;  /* 0x3000003eff487230 */ /* 0x000fe20000004100 */
[C---:B------:R-:W-:Y:S02]  /*2650*/  FMUL.FTZ R215, R89.reuse, R160 ;  /* 0x000000a059d77220 */ /* 0x040fe40000410000 */
        /* <DEDUP_REMOVED lines=77> */
[----:B------:R-:W-:Y:S01]  /*2b30*/  FMUL.FTZ R68, R134, R73 ;  /* 0x0000004986447220 */ /* 0x000fe20000410000 */
[----:B------:R-:W-:Y:S01]  /*2b40*/  HADD2.F32 R78, -RZ, R79.H0_H0 ;  /* 0x2000004fff4e7230 */ /* 0x000fe20000004100 */
[----:B------:R-:W-:Y:S02]  /*2b50*/  FADD.FTZ R69, R234, R69 ;  /* 0x00000045ea457221 */ /* 0x000fe40000010000 */
[----:B------:R-:W-:Y:S01]  /*2b60*/  FADD.FTZ R70, R233, R70 ;  /* 0x00000046e9467221 */ /* 0x000fe20000010000 */
[----:B------:R-:W-:Y:S01]  /*2b70*/  HADD2.F32 R75, -RZ, R57.H1_H1 ;  /* 0x30000039ff4b7230 */ /* 0x000fe20000004100 */
[----:B------:R-:W-:Y:S02]  /*2b80*/  FMUL.FTZ R231, R55, R170 ;  /* 0x000000aa37e77220 */ /* 0x000fe40000410000 */
[----:B------:R-:W-:-:S02]  /*2b90*/  FFMA.FTZ R74, R135, R72, -R68 ;  /* 0x00000048874a7223 */ /* 0x000fc40000010844 */
[C---:B------:R-:W-:Y:S02]  /*2ba0*/  FMUL.FTZ R71, R142.reuse, R69 ;  /* 0x000000458e477220 */ /* 0x040fe40000410000 */
[----:B------:R-:W-:Y:S02]  /*2bb0*/  FMUL.FTZ R232, R55, R78 ;  /* 0x0000004e37e87220 */ /* 0x000fe40000410000 */
[-C--:B------:R-:W-:Y:S02]  /*2bc0*/  FMUL.FTZ R68, R142, R70.reuse ;  /* 0x000000468e447220 */ /* 0x080fe40000410000 */
[----:B------:R-:W-:Y:S02]  /*2bd0*/  FMUL.FTZ R231, R75, R231 ;  /* 0x000000e74be77220 */ /* 0x000fe40000410000 */
[----:B------:R-:W-:Y:S02]  /*2be0*/  FFMA.FTZ R70, R143, R70, R71 ;  /* 0x000000468f467223 */ /* 0x000fe40000010047 */
[----:B------:R-:W-:-:S02]  /*2bf0*/  FMUL.FTZ R232, R75, R232 ;  /* 0x000000e84be87220 */ /* 0x000fc40000410000 */
[----:B------:R-:W-:Y:S01]  /*2c00*/  FFMA.FTZ R69, R143, R69, -R68 ;  /* 0x000000458f457223 */ /* 0x000fe20000010844 */
[--C-:B------:R-:W-:Y:S01]  /*2c10*/  HADD2.F32 R79, -RZ, R80.reuse.H0_H0 ;  /* 0x20000050ff4f7230 */ /* 0x100fe20000004100 */
[----:B------:R-:W-:Y:S01]  /*2c20*/  FMUL.FTZ R72, R134, R72 ;  /* 0x0000004886487220 */ /* 0x000fe20000410000 */
[----:B------:R-:W-:Y:S01]  /*2c30*/  HADD2.F32 R173, -RZ, R80.H1_H1 ;  /* 0x30000050ffad7230 */ /* 0x000fe20000004100 */
[----:B------:R-:W-:Y:S02]  /*2c40*/  FADD.FTZ R70, R231, R70 ;  /* 0x00000046e7467221 */ /* 0x000fe40000010000 */
[----:B------:R-:W-:Y:S02]  /*2c50*/  FADD.FTZ R69, R232, R69 ;  /* 0x00000045e8457221 */ /* 0x000fe40000010000 */
[----:B------:R-:W-:Y:S01]  /*2c60*/  FFMA.FTZ R72, R135, R73, R72 ;  /* 0x0000004987487223 */ /* 0x000fe20000010048 */
[----:B------:R-:W-:Y:S01]  /*2c70*/  HADD2.F32 R73, -RZ, R58.H0_H0 ;  /* 0x2000003aff497230 */ /* 0x000fe20000004100 */
[----:B------:R-:W-:-:S02]  /*2c80*/  FMUL.FTZ R68, R138, R70 ;  /* 0x000000468a447220 */ /* 0x000fc40000410000 */
[----:B------:R-:W-:Y:S02]  /*2c90*/  FMUL.FTZ R236, R52, R79 ;  /* 0x0000004f34ec7220 */ /* 0x000fe40000410000 */
[----:B------:R-:W-:Y:S02]  /*2ca0*/  FMUL.FTZ R71, R138, R69 ;  /* 0x000000458a477220 */ /* 0x000fe40000410000 */
[----:B------:R-:W-:Y:S02]  /*2cb0*/  FMUL.FTZ R235, R52, R173 ;  /* 0x000000ad34eb7220 */ /* 0x000fe40000410000 */
[----:B------:R-:W-:Y:S02]  /*2cc0*/  FFMA.FTZ R69, R139, R69, -R68 ;  /* 0x000000458b457223 */ /* 0x000fe40000010844 */
        /* <DEDUP_REMOVED lines=8> */
[----:B------:R-:W-:Y:S02]  /*2d50*/  FMUL.FTZ R71, R136, R69 ;  /* 0x0000004588477220 */ /* 0x000fe40000410000 */
[C---:B------:R-:W-:Y:S02]  /*2d60*/  FMUL.FTZ R229, R53.reuse, R172 ;  /* 0x000000ac35e57220 */ /* 0x040fe40000410000 */
[----:B------:R-:W-:-:S02]  /*2d70*/  FMUL.FTZ R230, R53, R80 ;  /* 0x0000005035e67220 */ /* 0x000fc40000410000 */
[-C--:B------:R-:W-:Y:S01]  /*2d80*/  FMUL.FTZ R68, R136, R70.reuse ;  /* 0x0000004688447220 */ /* 0x080fe20000410000 */
[--C-:B------:R-:W-:Y:S01]  /*2d90*/  HADD2.F32 R81, -RZ, R82.reuse.H0_H0 ;  /* 0x20000052ff517230 */ /* 0x100fe20000004100 */
[----:B------:R-:W-:Y:S01]  /*2da0*/  FFMA.FTZ R70, R137, R70, R71 ;  /* 0x0000004689467223 */ /* 0x000fe20000010047 */
[----:B------:R-:W-:Y:S01]  /*2db0*/  HADD2.F32 R175, -RZ, R82.H1_H1 ;  /* 0x30000052ffaf7230 */ /* 0x000fe20000004100 */
[C---:B------:R-:W-:Y:S02]  /*2dc0*/  FMUL.FTZ R229, R73.reuse, R229 ;  /* 0x000000e549e57220 */ /* 0x040fe40000410000 */
[----:B------:R-:W-:Y:S02]  /*2dd0*/  FMUL.FTZ R230, R73, R230 ;  /* 0x000000e649e67220 */ /* 0x000fe40000410000 */
[----:B------:R-:W-:Y:S01]  /*2de0*/  FFMA.FTZ R69, R137, R69, -R68 ;  /* 0x0000004589457223 */ /* 0x000fe20000010844 */
[----:B------:R-:W-:Y:S01]  /*2df0*/  HADD2.F32 R71, -RZ, R59.H0_H0 ;  /* 0x2000003bff477230 */ /* 0x000fe20000004100 */
[----:B------:R-:W-:-:S02]  /*2e00*/  FADD.FTZ R70, R229, R70 ;  /* 0x00000046e5467221 */ /* 0x000fc40000010000 */
[C---:B------:R-:W-:Y:S02]  /*2e10*/  FMUL.FTZ R221, R50.reuse, R81 ;  /* 0x0000005132dd7220 */ /* 0x040fe40000410000 */
[----:B------:R-:W-:Y:S02]  /*2e20*/  FMUL.FTZ R222, R50, R175 ;  /* 0x000000af32de7220 */ /* 0x000fe40000410000 */
[----:B------:R-:W-:Y:S02]  /*2e30*/  FADD.FTZ R69, R230, R69 ;  /* 0x00000045e6457221 */ /* 0x000fe40000010000 */
[----:B------:R-:W-:Y:S02]  /*2e40*/  FMUL.FTZ R68, R134, R70 ;  /* 0x0000004686447220 */ /* 0x000fe40000410000 */
[C---:B------:R-:W-:Y:S02]  /*2e50*/  FMUL.FTZ R221, R71.reuse, R221 ;  /* 0x000000dd47dd7220 */ /* 0x040fe40000410000 */
[----:B------:R-:W-:-:S02]  /*2e60*/  FMUL.FTZ R222, R71, R222 ;  /* 0x000000de47de7220 */ /* 0x000fc40000410000 */
[-C--:B------:R-:W-:Y:S02]  /*2e70*/  FMUL.FTZ R71, R134, R69.reuse ;  /* 0x0000004586477220 */ /* 0x080fe40000410000 */
[C---:B------:R-:W-:Y:S02]  /*2e80*/  FFMA.FTZ R68, R135.reuse, R69, -R68 ;  /* 0x0000004587447223 */ /* 0x040fe40000010844 */
[----:B------:R-:W-:Y:S01]  /*2e90*/  FFMA.FTZ R71, R135, R70, R71 ;  /* 0x0000004687477223 */ /* 0x000fe20000010047 */
[----:B------:R-:W-:Y:S01]  /*2ea0*/  HADD2.F32 R82, -RZ, R83.H0_H0 ;  /* 0x20000053ff527230 */ /* 0x000fe20000004100 */
[----:B------:R-:W-:Y:S01]  /*2eb0*/  FADD.FTZ R68, R221, R68 ;  /* 0x00000044dd447221 */ /* 0x000fe20000010000 */
[----:B------:R-:W-:Y:S01]  /*2ec0*/  ISETP.NE.AND P0, PT, R99, 0x3f, PT ;  /* 0x0000003f6300780c */ /* 0x000fe20003f05270 */
[----:B------:R-:W-:Y:S01]  /*2ed0*/  FADD.FTZ R71, R222, R71 ;  /* 0x00000047de477221 */ /* 0x000fe20000010000 */
[----:B------:R-:W-:Y:S01]  /*2ee0*/  HADD2.F32 R69, -RZ, R59.H1_H1 ;  /* 0x3000003bff457230 */ /* 0x000fe20000004100 */
[----:B------:R-:W-:-:S02]  /*2ef0*/  FMUL.FTZ R76, R132, R68 ;  /* 0x00000044844c7220 */ /* 0x000fc40000410000 */
[CC--:B------:R-:W-:Y:S02]  /*2f00*/  FMUL.FTZ R73, R132.reuse, R71.reuse ;  /* 0x0000004784497220 */ /* 0x0c0fe40000410000 */
[----:B------:R-:W-:Y:S02]  /*2f10*/  FMUL.FTZ R223, R51, R82 ;  /* 0x0000005233df7220 */ /* 0x000fe40000410000 */
[C---:B------:R-:W-:Y:S02]  /*2f20*/  FFMA.FTZ R71, R133.reuse, R71, R76 ;  /* 0x0000004785477223 */ /* 0x040fe4000001004c */
[----:B------:R-:W-:Y:S02]  /*2f30*/  FMUL.FTZ R70, R132, R72 ;  /* 0x0000004884467220 */ /* 0x000fe40000410000 */
[----:B------:R-:W-:Y:S02]  /*2f40*/  FFMA.FTZ R76, R133, R68, -R73 ;  /* 0x00000044854c7223 */ /* 0x000fe40000010849 */
[----:B------:R-:W-:-:S02]  /*2f50*/  FMUL.FTZ R223, R69, R223 ;  /* 0x000000df45df7220 */ /* 0x000fc40000410000 */
[----:B------:R-:W-:Y:S02]  /*2f60*/  FFMA.FTZ R68, R133, R74, -R70 ;  /* 0x0000004a85447223 */ /* 0x000fe40000010846 */
[----:B------:R-:W-:Y:S02]  /*2f70*/  FADD.FTZ R70, R223, R76 ;  /* 0x0000004cdf467221 */ /* 0x000fe40000010000 */
[----:B------:R0:W1:Y:S01]  /*2f80*/  @P0 LDS.64 R76, [R99.X8+0x49e8] ;  /* 0x0049e800634c0984 */ /* 0x0000620000008a00 */
[----:B------:R-:W-:-:S05]  /*2f90*/  HADD2.F32 R174, -RZ, R83.H1_H1 ;  /* 0x30000053ffae7230 */ /* 0x000fca0000004100 */
[----:B------:R-:W-:Y:S01]  /*2fa0*/  FMUL.FTZ R224, R51, R174 ;  /* 0x000000ae33e07220 */ /* 0x000fe20000410000 */
[----:B------:R-:W-:Y:S03]  /*2fb0*/  BSSY B0, `(.L_x_6987) ;  /* 0x000000f000007945 */ /* 0x000fe60003800000 */
[----:B------:R-:W-:Y:S02]  /*2fc0*/  FMUL.FTZ R224, R69, R224 ;  /* 0x000000e045e07220 */ /* 0x000fe40000410000 */
[----:B------:R-:W-:Y:S01]  /*2fd0*/  FMUL.FTZ R69, R132, R74 ;  /* 0x0000004a84457220 */ /* 0x000fe20000410000 */
[----:B------:R-:W-:Y:S01]  /*2fe0*/  ISETP.GT.U32.AND P2, PT, R99, 0x1f, PT ;  /* 0x0000001f6300780c */ /* 0x000fe20003f44070 */
[----:B------:R-:W-:Y:S02]  /*2ff0*/  FADD.FTZ R71, R224, R71 ;  /* 0x00000047e0477221 */ /* 0x000fe40000010000 */
[----:B------:R-:W-:Y:S01]  /*3000*/  FFMA.FTZ R69, R133, R72, R69 ;  /* 0x0000004885457223 */ /* 0x000fe20000010045 */
        /* <DEDUP_REMOVED lines=9> */
.L_x_6988:
[----:B0-----:R-:W-:Y:S05]  /*30a0*/  BSYNC B0 ;  /* 0x0000000000007941 */ /* 0x001fea0003800000 */
.L_x_6987:
        /* <DEDUP_REMOVED lines=40> */
[C---:B------:R-:W-:Y:S02]  /*3330*/  FMUL.FTZ R238, R70.reuse, R73 ;  /* 0x0000004946ee7220 */ /* 0x040fe40000410000 */
[----:B------:R-:W-:-:S02]  /*3340*/  FFMA.FTZ R239, R70, R72, -R239 ;  /* 0x0000004846ef7223 */ /* 0x000fc400000108ef */
[-C--:B------:R-:W-:Y:S02]  /*3350*/  FFMA.FTZ R238, R71, R72.reuse, R238 ;  /* 0x0000004847ee7223 */ /* 0x080fe400000100ee */
[CC--:B------:R-:W-:Y:S02]  /*3360*/  FMUL.FTZ R71, R69.reuse, R73.reuse ;  /* 0x0000004945477220 */ /* 0x0c0fe40000410000 */
[----:B------:R-:W-:Y:S02]  /*3370*/  FMUL.FTZ R241, R68, R73 ;  /* 0x0000004944f17220 */ /* 0x000fe40000410000 */
[----:B------:R-:W-:Y:S02]  /*3380*/  FADD.FTZ R74, R74, R239 ;  /* 0x000000ef4a4a7221 */ /* 0x000fe40000010000 */
[-C--:B------:R-:W-:Y:S02]  /*3390*/  FFMA.FTZ R71, R68, R72.reuse, -R71 ;  /* 0x0000004844477223 */ /* 0x080fe40000010847 */
[----:B------:R-:W-:-:S02]  /*33a0*/  FFMA.FTZ R241, R69, R72, R241 ;  /* 0x0000004845f17223 */ /* 0x000fc400000100f1 */
[----:B------:R-:W-:Y:S01]  /*33b0*/  FADD.FTZ R239, R75, R238 ;  /* 0x000000ee4bef7221 */ /* 0x000fe20000010000 */
[----:B------:R-:W-:Y:S05]  /*33c0*/  BRA.DIV ~URZ, `(.L_x_6991) ;  /* 0x00006bf27f007947 */ /* 0x000fea000b800000 */
[----:B------:R0:W2:Y:S02]  /*33d0*/  SHFL.UP PT, R238, R71, 0x1, RZ ;  /* 0x0420000047ee7989 */ /* 0x0000a400000e00ff */
.L_x_7095:
[----:B------:R-:W-:Y:S05]  /*33e0*/  BRA.DIV ~URZ, `(.L_x_6992) ;  /* 0x00006c527f007947 */ /* 0x000fea000b800000 */
[----:B------:R-:W3:Y:S01]  /*33f0*/  SHFL.UP PT, R72, R239, 0x1, RZ ;  /* 0x04200000ef487989 */ /* 0x000ee200000e00ff */
[----:B------:R-:W-:-:S03]  /*3400*/  ISETP.GE.AND P0, PT, R98, 0x1, PT ;  /* 0x000000016200780c */ /* 0x000fc60003f06270 */
[----:B------:R-:W4:Y:S04]  /*3410*/  SHFL.UP PT, R70, R74, 0x1, RZ ;  /* 0x042000004a467989 */ /* 0x000f2800000e00ff */
[----:B------:R-:W5:Y:S01]  /*3420*/  SHFL.UP PT, R68, R241, 0x1, RZ ;  /* 0x04200000f1447989 */ /* 0x000f6200000e00ff */
[C---:B---3--:R-:W-:Y:S02]  /*3430*/  FMUL.FTZ R69, R241.reuse, R72 ;  /* 0x00000048f1457220 */ /* 0x048fe40000410000 */
[-C--:B----4-:R-:W-:Y:S02]  /*3440*/  FMUL.FTZ R73, R241, R70.reuse ;  /* 0x00000046f1497220 */ /* 0x090fe40000410000 */
[C---:B------:R-:W-:Y:S02]  /*3450*/  FFMA.FTZ R69, R71.reuse, R70, -R69 ;  /* 0x0000004647457223 */ /* 0x040fe40000010845 */
[----:B------:R-:W-:-:S02]  /*3460*/  FFMA.FTZ R72, R71, R72, R73 ;  /* 0x0000004847487223 */ /* 0x000fc40000010049 */
[----:B------:R-:W-:Y:S02]  /*3470*/  @P0 FADD.FTZ R74, R74, R69 ;  /* 0x000000454a4a0221 */ /* 0x000fe40000010000 */
[----:B--2---:R-:W-:Y:S02]  /*3480*/  FMUL.FTZ R70, R241, R238 ;  /* 0x000000eef1467220 */ /* 0x004fe40000410000 */
[----:B------:R-:W-:Y:S02]  /*3490*/  @P0 FADD.FTZ R239, R239, R72 ;  /* 0x00000048efef0221 */ /* 0x000fe40000010000 */
[-C--:B-----5:R-:W-:Y:S01]  /*34a0*/  FMUL.FTZ R69, R241, R68.reuse ;  /* 0x00000044f1457220 */ /* 0x0a0fe20000410000 */
[----:B------:R-:W2:Y:S01]  /*34b0*/  SHFL.UP PT, R72, R74, 0x2, RZ ;  /* 0x044000004a487989 */ /* 0x000ea200000e00ff */
[C---:B------:R-:W-:Y:S02]  /*34c0*/  FFMA.FTZ R68, R71.reuse, R68, R70 ;  /* 0x0000004447447223 */ /* 0x040fe40000010046 */
[----:B0-----:R-:W-:Y:S01]  /*34d0*/  @P0 FFMA.FTZ R71, R71, R238, -R69 ;  /* 0x000000ee47470223 */ /* 0x001fe20000010845 */
[----:B------:R-:W0:Y:S02]  /*34e0*/  SHFL.UP PT, R73, R239, 0x2, RZ ;  /* 0x04400000ef497989 */ /* 0x000e2400000e00ff */
[----:B------:R-:W-:-:S02]  /*34f0*/  FSEL R68, R241, R68, !P0 ;  /* 0x00000044f1447208 */ /* 0x000fc40004000000 */
[----:B------:R-:W3:Y:S01]  /*3500*/  SHFL.UP PT, R69, R71, 0x2, RZ ;  /* 0x0440000047457989 */ /* 0x000ee200000e00ff */
[----:B------:R-:W-:-:S03]  /*3510*/  ISETP.GE.AND P0, PT, R98, 0x2, PT ;  /* 0x000000026200780c */ /* 0x000fc60003f06270 */
[----:B------:R-:W4:Y:S01]  /*3520*/  SHFL.UP PT, R70, R68, 0x2, RZ ;  /* 0x0440000044467989 */ /* 0x000f2200000e00ff */
[CC--:B--2---:R-:W-:Y:S02]  /*3530*/  FMUL.FTZ R238, R68.reuse, R72.reuse ;  /* 0x0000004844ee7220 */ /* 0x0c4fe40000410000 */
[-C--:B0-----:R-:W-:Y:S02]  /*3540*/  FMUL.FTZ R75, R68, R73.reuse ;  /* 0x00000049444b7220 */ /* 0x081fe40000410000 */
[C---:B------:R-:W-:Y:S02]  /*3550*/  FFMA.FTZ R238, R71.reuse, R73, R238 ;  /* 0x0000004947ee7223 */ /* 0x040fe400000100ee */
[----:B------:R-:W-:-:S03]  /*3560*/  FFMA.FTZ R75, R71, R72, -R75 ;  /* 0x00000048474b7223 */ /* 0x000fc6000001084b */
[----:B------:R-:W-:Y:S02]  /*3570*/  @P0 FADD.FTZ R239, R239, R238 ;  /* 0x000000eeefef0221 */ /* 0x000fe40000010000 */
[CC--:B---3--:R-:W-:Y:S02]  /*3580*/  FMUL.FTZ R73, R68.reuse, R69.reuse ;  /* 0x0000004544497220 */ /* 0x0c8fe40000410000 */
[-C--:B----4-:R-:W-:Y:S01]  /*3590*/  FMUL.FTZ R72, R68, R70.reuse ;  /* 0x0000004644487220 */ /* 0x090fe20000410000 */
[----:B------:R-:W0:Y:S01]  /*35a0*/  SHFL.UP PT, R238, R239, 0x4, RZ ;  /* 0x04800000efee7989 */ /* 0x000e2200000e00ff */
[----:B------:R-:W-:Y:S02]  /*35b0*/  @P0 FADD.FTZ R74, R74, R75 ;  /* 0x0000004b4a4a0221 */ /* 0x000fe40000010000 */
[C---:B------:R-:W-:Y:S02]  /*35c0*/  FFMA.FTZ R73, R71.reuse, R70, R73 ;  /* 0x0000004647497223 */ /* 0x040fe40000010049 */
[----:B------:R-:W-:-:S02]  /*35d0*/  @P0 FFMA.FTZ R71, R71, R69, -R72 ;  /* 0x0000004547470223 */ /* 0x000fc40000010848 */
[----:B------:R-:W2:Y:S01]  /*35e0*/  SHFL.UP PT, R72, R74, 0x4, RZ ;  /* 0x048000004a487989 */ /* 0x000ea200000e00ff */
[----:B------:R-:W-:Y:S02]  /*35f0*/  FSEL R73, R68, R73, !P0 ;  /* 0x0000004944497208 */ /* 0x000fe40004000000 */
[----:B------:R-:W-:Y:S01]  /*3600*/  ISETP.GE.AND P0, PT, R98, 0x4, PT ;  /* 0x000000046200780c */ /* 0x000fe20003f06270 */
[----:B------:R-:W3:Y:S04]  /*3610*/  SHFL.UP PT, R68, R71, 0x4, RZ ;  /* 0x0480000047447989 */ /* 0x000ee800000e00ff */
[----:B------:R-:W4:Y:S01]  /*3620*/  SHFL.UP PT, R70, R73, 0x4, RZ ;  /* 0x0480000049467989 */ /* 0x000f2200000e00ff */
[----:B0-----:R-:W-:-:S04]  /*3630*/  FMUL.FTZ R69, R73, R238 ;  /* 0x000000ee49457220 */ /* 0x001fc80000410000 */
[-C--:B--2---:R-:W-:Y:S02]  /*3640*/  FFMA.FTZ R69, R71, R72.reuse, -R69 ;  /* 0x0000004847457223 */ /* 0x084fe40000010845 */
[C---:B------:R-:W-:Y:S02]  /*3650*/  FMUL.FTZ R75, R73.reuse, R72 ;  /* 0x00000048494b7220 */ /* 0x040fe40000410000 */
[----:B------:R-:W-:Y:S02]  /*3660*/  @P0 FADD.FTZ R74, R74, R69 ;  /* 0x000000454a4a0221 */ /* 0x000fe40000010000 */
[----:B---3--:R-:W-:Y:S02]  /*3670*/  FMUL.FTZ R69, R73, R68 ;  /* 0x0000004449457220 */ /* 0x008fe40000410000 */
[C---:B------:R-:W-:Y:S02]  /*3680*/  FFMA.FTZ R238, R71.reuse, R238, R75 ;  /* 0x000000ee47ee7223 */ /* 0x040fe4000001004b */
[----:B----4-:R-:W-:-:S02]  /*3690*/  FFMA.FTZ R72, R71, R70, R69 ;  /* 0x0000004647487223 */ /* 0x010fc40000010045 */
[----:B------:R-:W-:Y:S02]  /*36a0*/  FMUL.FTZ R70, R73, R70 ;  /* 0x0000004649467220 */ /* 0x000fe40000410000 */
[----:B------:R-:W-:Y:S01]  /*36b0*/  @P0 FADD.FTZ R239, R239, R238 ;  /* 0x000000eeefef0221 */ /* 0x000fe20000010000 */
[----:B------:R-:W-:Y:S01]  /*36c0*/  FSEL R72, R73, R72, !P0 ;  /* 0x0000004849487208 */ /* 0x000fe20004000000 */
[----:B------:R-:W-:Y:S01]  /*36d0*/  @P0 FFMA.FTZ R71, R71, R68, -R70 ;  /* 0x0000004447470223 */ /* 0x000fe20000010846 */
[----:B------:R-:W-:Y:S01]  /*36e0*/  ISETP.GE.AND P0, PT, R98, 0x8, PT ;  /* 0x000000086200780c */ /* 0x000fe20003f06270 */
[----:B------:R-:W0:Y:S04]  /*36f0*/  SHFL.UP PT, R70, R74, 0x8, RZ ;  /* 0x050000004a467989 */ /* 0x000e2800000e00ff */
[----:B------:R-:W2:Y:S04]  /*3700*/  SHFL.UP PT, R73, R239, 0x8, RZ ;  /* 0x05000000ef497989 */ /* 0x000ea800000e00ff */
[----:B------:R-:W3:Y:S04]  /*3710*/  SHFL.UP PT, R68, R71, 0x8, RZ ;  /* 0x0500000047447989 */ /* 0x000ee800000e00ff */
[----:B------:R-:W4:Y:S01]  /*3720*/  SHFL.UP PT, R69, R72, 0x8, RZ ;  /* 0x0500000048457989 */ /* 0x000f2200000e00ff */
[----:B0-----:R-:W-:-:S02]  /*3730*/  FMUL.FTZ R238, R72, R70 ;  /* 0x0000004648ee7220 */ /* 0x001fc40000410000 */
[CC--:B--2---:R-:W-:Y:S02]  /*3740*/  FMUL.FTZ R75, R72.reuse, R73.reuse ;  /* 0x00000049484b7220 */ /* 0x0c4fe40000410000 */
[C---:B------:R-:W-:Y:S02]  /*3750*/  FFMA.FTZ R240, R71.reuse, R73, R238 ;  /* 0x0000004947f07223 */ /* 0x040fe400000100ee */
[C---:B---3--:R-:W-:Y:S02]  /*3760*/  FMUL.FTZ R238, R72.reuse, R68 ;  /* 0x0000004448ee7220 */ /* 0x048fe40000410000 */
[C---:B------:R-:W-:Y:S02]  /*3770*/  FFMA.FTZ R75, R71.reuse, R70, -R75 ;  /* 0x00000046474b7223 */ /* 0x040fe4000001084b */
[-C--:B----4-:R-:W-:Y:S02]  /*3780*/  FMUL.FTZ R70, R72, R69.reuse ;  /* 0x0000004548467220 */ /* 0x090fe40000410000 */
[----:B------:R-:W-:-:S02]  /*3790*/  FFMA.FTZ R69, R71, R69, R238 ;  /* 0x0000004547457223 */ /* 0x000fc400000100ee */
[----:B------:R-:W-:Y:S02]  /*37a0*/  @P0 FFMA.FTZ R71, R71, R68, -R70 ;  /* 0x0000004447470223 */ /* 0x000fe40000010846 */
[----:B------:R-:W-:Y:S01]  /*37b0*/  @P0 FADD.FTZ R74, R74, R75 ;  /* 0x0000004b4a4a0221 */ /* 0x000fe20000010000 */
[----:B------:R-:W-:Y:S01]  /*37c0*/  FSEL R238, R72, R69, !P0 ;  /* 0x0000004548ee7208 */ /* 0x000fe20004000000 */
[----:B------:R-:W-:Y:S01]  /*37d0*/  @P0 FADD.FTZ R239, R239, R240 ;  /* 0x000000f0efef0221 */ /* 0x000fe20000010000 */
[----:B------:R0:W2:Y:S01]  /*37e0*/  SHFL.UP PT, R243, R71, 0x10, RZ ;  /* 0x0600000047f37989 */ /* 0x0000a200000e00ff */
[----:B------:R-:W-:Y:S02]  /*37f0*/  MOV R242, R71 ;  /* 0x0000004700f27202 */ /* 0x000fe40000000f00 */
[----:B------:R-:W-:Y:S01]  /*3800*/  MOV R240, R74 ;  /* 0x0000004a00f07202 */ /* 0x000fe20000000f00 */
[----:B------:R0:W3:Y:S04]  /*3810*/  SHFL.UP PT, R245, R74, 0x10, RZ ;  /* 0x060000004af57989 */ /* 0x0000e800000e00ff */
[----:B------:R0:W4:Y:S04]  /*3820*/  SHFL.UP PT, R70, R239, 0x10, RZ ;  /* 0x06000000ef467989 */ /* 0x00012800000e00ff */
[----:B------:R0:W1:Y:S02]  /*3830*/  SHFL.UP PT, R241, R238, 0x10, RZ ;  /* 0x06000000eef17989 */ /* 0x00006400000e00ff */
.L_x_7096:
[-C--:B---3--:R-:W-:Y:S01]  /*3840*/  FMUL.FTZ R69, R245, R238.reuse ;  /* 0x000000eef5457220 */ /* 0x088fe20000410000 */
[----:B------:R-:W-:Y:S01]  /*3850*/  ISETP.GE.AND P0, PT, R98, 0x10, PT ;  /* 0x000000106200780c */ /* 0x000fe20003f06270 */
[----:B----4-:R-:W-:-:S02]  /*3860*/  FMUL.FTZ R68, R70, R238 ;  /* 0x000000ee46447220 */ /* 0x010fc40000410000 */
[----:B------:R-:W-:Y:S02]  /*3870*/  FFMA.FTZ R70, R70, R242, R69 ;  /* 0x000000f246467223 */ /* 0x000fe40000010045 */
[----:B--2---:R-:W-:Y:S02]  /*3880*/  FMUL.FTZ R69, R243, R238 ;  /* 0x000000eef3457220 */ /* 0x004fe40000410000 */
[-C--:B------:R-:W-:Y:S02]  /*3890*/  FFMA.FTZ R245, R245, R242.reuse, -R68 ;  /* 0x000000f2f5f57223 */ /* 0x080fe40000010844 */
[C---:B-1----:R-:W-:Y:S02]  /*38a0*/  FFMA.FTZ R69, R241.reuse, R242, R69 ;  /* 0x000000f2f1457223 */ /* 0x042fe40000010045 */
[----:B------:R-:W-:Y:S02]  /*38b0*/  FMUL.FTZ R68, R241, R238 ;  /* 0x000000eef1447220 */ /* 0x000fe40000410000 */
[----:B0-----:R-:W-:Y:S01]  /*38c0*/  @P0 FADD.FTZ R239, R70, R239 ;  /* 0x000000ef46ef0221 */ /* 0x001fe20000010000 */
        /* <DEDUP_REMOVED lines=8> */
[----:B------:R-:W-:Y:S02]  /*3950*/  MOV R70, 0x3970 ;  /* 0x0000397000467802 */ /* 0x000fe40000000f00 */
[----:B------:R-:W-:Y:S05]  /*3960*/  CALL.REL.NOINC `($__internal_169_$__cuda_sm70_shflsync_idx_p) ;  /* 0x000084e000007944 */ /* 0x000fea0003c00000 */
.L_x_6993:
[----:B------:R-:W-:Y:S05]  /*3970*/  BRA.CONV ~URZ, `(.L_x_6994) ;  /* 0x000000637f007947 */ /* 0x000fea000b800000 */
[----:B-1----:R-:W-:Y:S01]  /*3980*/  HFMA2.MMA R69, -RZ, RZ, 0, 1.847743988037109375e-06 ;  /* 0x0000001fff457435 */ /* 0x002fe200000001ff */
[----:B0-----:R-:W-:Y:S02]  /*3990*/  MOV R72, R238 ;  /* 0x000000ee00487202 */ /* 0x001fe40000000f00 */
[----:B------:R-:W-:-:S02]  /*39a0*/  MOV R71, 0x1f ;  /* 0x0000001f00477802 */ /* 0x000fc40000000f00 */
[----:B------:R-:W-:Y:S02]  /*39b0*/  MOV R68, 0xffffffff ;  /* 0xffffffff00447802 */ /* 0x000fe40000000f00 */
[----:B------:R-:W-:Y:S02]  /*39c0*/  MOV R70, 0x39e0 ;  /* 0x000039e000467802 */ /* 0x000fe40000000f00 */
[----:B------:R-:W-:Y:S05]  /*39d0*/  CALL.REL.NOINC `($__internal_169_$__cuda_sm70_shflsync_idx_p) ;  /* 0x0000847000007944 */ /* 0x000fea0003c00000 */
.L_x_6994:
[----:B------:R-:W-:Y:S05]  /*39e0*/  BRA.CONV ~URZ, `(.L_x_6995) ;  /* 0x000000637f007947 */ /* 0x000fea000b800000 */
[----:B-1----:R-:W-:Y:S01]  /*39f0*/  HFMA2.MMA R69, -RZ, RZ, 0, 1.847743988037109375e-06 ;  /* 0x0000001fff457435 */ /* 0x002fe200000001ff */
[----:B0-----:R-:W-:Y:S02]  /*3a00*/  MOV R72, R240 ;  /* 0x000000f000487202 */ /* 0x001fe40000000f00 */
[----:B------:R-:W-:Y:S02]  /*3a10*/  MOV R71, 0x1f ;  /* 0x0000001f00477802 */ /* 0x000fe40000000f00 */
[----:B------:R-:W-:Y:S02]  /*3a20*/  MOV R68, 0xffffffff ;  /* 0xffffffff00447802 */ /* 0x000fe40000000f00 */
[----:B------:R-:W-:Y:S02]  /*3a30*/  MOV R70, 0x3a50 ;  /* 0x00003a5000467802 */ /* 0x000fe40000000f00 */
[----:B------:R-:W-:Y:S05]  /*3a40*/  CALL.REL.NOINC `($__internal_169_$__cuda_sm70_shflsync_idx_p) ;  /* 0x0000840000007944 */ /* 0x000fea0003c00000 */
.L_x_6995:
[----:B------:R-:W-:Y:S05]  /*3a50*/  BRA.CONV ~URZ, `(.L_x_6996) ;  /* 0x000000637f007947 */ /* 0x000fea000b800000 */
[----:B-1----:R-:W-:Y:S01]  /*3a60*/  HFMA2.MMA R69, -RZ, RZ, 0, 1.847743988037109375e-06 ;  /* 0x0000001fff457435 */ /* 0x002fe200000001ff */
[----:B0-----:R-:W-:-:S02]  /*3a70*/  MOV R72, R239 ;  /* 0x000000ef00487202 */ /* 0x001fc40000000f00 */
[----:B------:R-:W-:Y:S02]  /*3a80*/  MOV R71, 0x1f ;  /* 0x0000001f00477802 */ /* 0x000fe40000000f00 */
[----:B------:R-:W-:Y:S02]  /*3a90*/  MOV R68, 0xffffffff ;  /* 0xffffffff00447802 */ /* 0x000fe40000000f00 */
[----:B------:R-:W-:Y:S02]  /*3aa0*/  MOV R70, 0x3ac0 ;  /* 0x00003ac000467802 */ /* 0x000fe40000000f00 */
[----:B------:R-:W-:Y:S05]  /*3ab0*/  CALL.REL.NOINC `($__internal_169_$__cuda_sm70_shflsync_idx_p) ;  /* 0x0000839000007944 */ /* 0x000fea0003c00000 */
.L_x_6996:
[----:B------:R-:W-:Y:S05]  /*3ac0*/  BRA.DIV ~URZ, `(.L_x_6997) ;  /* 0x000071027f007947 */ /* 0x000fea000b800000 */
[----:B------:R-:W2:Y:S04]  /*3ad0*/  SHFL.IDX PT, R64, R64, RZ, 0x1f ;  /* 0x00001fff40407589 */ /* 0x000ea800000e0000 */
[----:B------:R-:W3:Y:S04]  /*3ae0*/  SHFL.IDX PT, R65, R65, RZ, 0x1f ;  /* 0x00001fff41417589 */ /* 0x000ee800000e0000 */
[----:B------:R-:W4:Y:S04]  /*3af0*/  SHFL.IDX PT, R66, R66, RZ, 0x1f ;  /* 0x00001fff42427589 */ /* 0x000f2800000e0000 */
[----:B------:R-:W0:Y:S04]  /*3b00*/  SHFL.IDX PT, R67, R67, RZ, 0x1f ;  /* 0x00001fff43437589 */ /* 0x000e2800000e0000 */
[----:B------:R1:W0:Y:S04]  /*3b10*/  SHFL.UP PT, R73, R242, 0x1, RZ ;  /* 0x04200000f2497989 */ /* 0x00022800000e00ff */
[----:B------:R-:W0:Y:S04]  /*3b20*/  SHFL.UP PT, R238, R238, 0x1, RZ ;  /* 0x04200000eeee7989 */ /* 0x000e2800000e00ff */
[----:B------:R-:W0:Y:S04]  /*3b30*/  SHFL.UP PT, R240, R240, 0x1, RZ ;  /* 0x04200000f0f07989 */ /* 0x000e2800000e00ff */
[----:B------:R-:W0:Y:S02]  /*3b40*/  SHFL.UP PT, R239, R239, 0x1, RZ ;  /* 0x04200000efef7989 */ /* 0x000e2400000e00ff */
.L_x_7097:
[----:B0123--:R-:W0:Y:S01]  /*3b50*/  LDS.128 R68, [R237+0x31d0] ;  /* 0x0031d000ed447984 */ /* 0x00fe220000000c00 */
[----:B------:R-:W-:-:S04]  /*3b60*/  FMUL.FTZ R72, R67, R238 ;  /* 0x000000ee43487220 */ /* 0x000fc80000410000 */
[CC--:B----4-:R-:W-:Y:S02]  /*3b70*/  FFMA.FTZ R75, R66.reuse, R73.reuse, -R72 ;  /* 0x00000049424b7223 */ /* 0x0d0fe40000010848 */
[----:B------:R-:W-:Y:S02]  /*3b80*/  FMUL.FTZ R72, R66, R238 ;  /* 0x000000ee42487220 */ /* 0x000fe40000410000 */
[----:B------:R-:W-:Y:S02]  /*3b90*/  @P1 FADD.FTZ R66, R75, R240 ;  /* 0x000000f04b421221 */ /* 0x000fe40000010000 */
[----:B------:R-:W-:-:S04]  /*3ba0*/  FFMA.FTZ R72, R67, R73, R72 ;  /* 0x0000004943487223 */ /* 0x000fc80000010048 */
[----:B------:R-:W-:Y:S02]  /*3bb0*/  @P1 FADD.FTZ R67, R72, R239 ;  /* 0x000000ef48431221 */ /* 0x000fe40000010000 */
[CC--:B------:R-:W-:Y:S02]  /*3bc0*/  FMUL.FTZ R72, R65.reuse, R238.reuse ;  /* 0x000000ee41487220 */ /* 0x0c0fe40000410000 */
        /* <DEDUP_REMOVED lines=15> */
.L_x_6990:
[----:B0-----:R-:W-:Y:S05]  /*3cc0*/  BSYNC B0 ;  /* 0x0000000000007941 */ /* 0x001fea0003800000 */
.L_x_6989:
[----:B------:R-:W-:Y:S01]  /*3cd0*/  WARPSYNC 0xffffffff ;  /* 0xffffffff00007948 */ /* 0x000fe20003800000 */
[----:B------:R-:W-:Y:S02]  /*3ce0*/  LOP3.LUT P0, RZ, R99, 0x1f, RZ, 0xc0, !PT ;  /* 0x0000001f63ff7812 */ /* 0x000fe4000780c0ff */
[----:B------:R-:W-:Y:S01]  /*3cf0*/  BAR.SYNC.DEFER_BLOCKING 0x0 ;  /* 0x0000000000007b1d */ /* 0x000fe20000010000 */
[C---:B-1----:R-:W-:Y:S01]  /*3d00*/  FMUL.FTZ R66, R132.reuse, -R76 ;  /* 0x8000004c84427220 */ /* 0x042fe20000410000 */
[----:B------:R-:W-:Y:S01]  /*3d10*/  ISETP.GE.OR P0, PT, R95, c[0x0][0x174], P0 ;  /* 0x00005d005f007a0c */ /* 0x000fe20000706670 */
[C---:B------:R-:W-:Y:S02]  /*3d20*/  FMUL.FTZ R64, R132.reuse, R77 ;  /* 0x0000004d84407220 */ /* 0x040fe40000410000 */
[-C--:B------:R-:W-:Y:S01]  /*3d30*/  FMUL.FTZ R65, R132, R141.reuse ;  /* 0x0000008d84417220 */ /* 0x080fe20000410000 */
[----:B------:R-:W-:Y:S01]  /*3d40*/  BSSY B0, `(.L_x_6998) ;  /* 0x00001ac000007945 */ /* 0x000fe20003800000 */
[C---:B------:R-:W-:Y:S02]  /*3d50*/  FMUL.FTZ R67, R133.reuse, R141 ;  /* 0x0000008d85437220 */ /* 0x040fe40000410000 */
[----:B------:R-:W-:-:S02]  /*3d60*/  FFMA.FTZ R66, R133, -R77, R66 ;  /* 0x8000004d85427223 */ /* 0x000fc40000010042 */
[C---:B------:R-:W-:Y:S02]  /*3d70*/  FFMA.FTZ R64, R133.reuse, R76, -R64 ;  /* 0x0000004c85407223 */ /* 0x040fe40000010840 */
[-C--:B------:R-:W-:Y:S02]  /*3d80*/  FFMA.FTZ R68, R133, R140.reuse, -R65 ;  /* 0x0000008c85447223 */ /* 0x080fe40000010841 */
[----:B------:R-:W-:Y:S02]  /*3d90*/  FFMA.FTZ R67, -R132, R140, -R67 ;  /* 0x0000008c84437223 */ /* 0x000fe40000010943 */
        /* <DEDUP_REMOVED lines=10> */
[----:B------:R-:W-:Y:S02]  /*3e40*/  FFMA.FTZ R72, R137, R69, R72 ;  /* 0x0000004589487223 */ /* 0x000fe40000010048 */
[----:B------:R-:W-:Y:S02]  /*3e50*/  FFMA.FTZ R71, R135, R68, -R64 ;  /* 0x0000004487477223 */ /* 0x000fe40000010840 */
[----:B------:R-:W-:Y:S02]  /*3e60*/  FFMA.FTZ R70, R137, R65, -R70 ;  /* 0x0000004189467223 */ /* 0x000fe40000010846 */
[----:B------:R-:W0:Y:S01]  /*3e70*/  LDS.64 R64, [R99.X16+0x31d8] ;  /* 0x0031d80063407984 */ /* 0x000e22000000ca00 */
[----:B------:R-:W-:Y:S02]  /*3e80*/  FFMA.FTZ R66, R135, R67, R66 ;  /* 0x0000004387427223 */ /* 0x000fe40000010042 */
[----:B------:R-:W-:-:S02]  /*3e90*/  FMUL.FTZ R67, R138, -R72 ;  /* 0x800000488a437220 */ /* 0x000fc40000410000 */
[----:B------:R-:W-:Y:S02]  /*3ea0*/  FADD.FTZ R71, R188, R71 ;  /* 0x00000047bc477221 */ /* 0x000fe40000010000 */
[-C--:B------:R-:W-:Y:S02]  /*3eb0*/  FMUL.FTZ R68, R138, -R70.reuse ;  /* 0x800000468a447220 */ /* 0x080fe40000410000 */
[----:B------:R-:W-:Y:S02]  /*3ec0*/  FADD.FTZ R66, -R203, R66 ;  /* 0x00000042cb427221 */ /* 0x000fe40000010100 */
[C---:B------:R-:W-:Y:S02]  /*3ed0*/  FFMA.FTZ R70, R139.reuse, R70, -R67 ;  /* 0x000000468b467223 */ /* 0x040fe40000010843 */
[----:B------:R-:W-:Y:S02]  /*3ee0*/  FMUL.FTZ R67, R136, -R71 ;  /* 0x8000004788437220 */ /* 0x000fe40000410000 */
[----:B------:R-:W-:-:S02]  /*3ef0*/  FFMA.FTZ R72, R139, R72, R68 ;  /* 0x000000488b487223 */ /* 0x000fc40000010044 */
[----:B------:R-:W-:Y:S02]  /*3f00*/  FMUL.FTZ R68, R136, -R66 ;  /* 0x8000004288447220 */ /* 0x000fe40000410000 */
[C---:B------:R-:W-:Y:S02]  /*3f10*/  FMUL.FTZ R73, R142.reuse, -R70 ;  /* 0x800000468e497220 */ /* 0x040fe40000410000 */
[C---:B------:R-:W-:Y:S02]  /*3f20*/  FFMA.FTZ R67, R137.reuse, R66, R67 ;  /* 0x0000004289437223 */ /* 0x040fe40000010043 */
        /* <DEDUP_REMOVED lines=10> */
[----:B------:R-:W-:Y:S02]  /*3fd0*/  FFMA.FTZ R72, R145, R69, -R72 ;  /* 0x0000004591487223 */ /* 0x000fe40000010848 */
[----:B------:R-:W-:Y:S02]  /*3fe0*/  FFMA.FTZ R69, R139, R68, -R66 ;  /* 0x000000448b457223 */ /* 0x000fe40000010842 */
[----:B------:R-:W-:Y:S02]  /*3ff0*/  FFMA.FTZ R74, R145, R73, R74 ;  /* 0x00000049914a7223 */ /* 0x000fe4000001004a */
        /* <DEDUP_REMOVED lines=8> */
[----:B------:R-:W-:Y:S02]  /*4080*/  FMUL.FTZ R68, R148, -R74 ;  /* 0x8000004a94447220 */ /* 0x000fe40000410000 */
[-C--:B------:R-:W-:Y:S02]  /*4090*/  FFMA.FTZ R67, R143, R70.reuse, R67 ;  /* 0x000000468f437223 */ /* 0x080fe40000010043 */
[----:B------:R-:W-:Y:S02]  /*40a0*/  FMUL.FTZ R66, R142, -R70 ;  /* 0x800000468e427220 */ /* 0x000fe40000410000 */
[-C--:B------:R-:W-:Y:S02]  /*40b0*/  FMUL.FTZ R71, R148, -R72.reuse ;  /* 0x8000004894477220 */ /* 0x080fe40000410000 */
[----:B------:R-:W-:Y:S02]  /*40c0*/  FFMA.FTZ R72, R149, R72, -R68 ;  /* 0x0000004895487223 */ /* 0x000fe40000010844 */
[----:B------:R-:W-:-:S02]  /*40d0*/  FADD.FTZ R68, -R200, R67 ;  /* 0x00000043c8447221 */ /* 0x000fc40000010100 */
[----:B0-----:R-:W-:Y:S02]  /*40e0*/  FMUL.FTZ R67, R123, R65 ;  /* 0x000000417b437220 */ /* 0x001fe40000410000 */
[----:B------:R-:W-:Y:S02]  /*40f0*/  FFMA.FTZ R66, R143, R69, -R66 ;  /* 0x000000458f427223 */ /* 0x000fe40000010842 */
[-C--:B------:R-:W-:Y:S02]  /*4100*/  FMUL.FTZ R123, R123, R64.reuse ;  /* 0x000000407b7b7220 */ /* 0x080fe40000410000 */
[C---:B------:R-:W-:Y:S02]  /*4110*/  FFMA.FTZ R67, R122.reuse, R64, -R67 ;  /* 0x000000407a437223 */ /* 0x040fe40000010843 */
[----:B------:R-:W-:Y:S02]  /*4120*/  FADD.FTZ R66, R185, R66 ;  /* 0x00000042b9427221 */ /* 0x000fe40000010000 */
[----:B------:R-:W-:-:S02]  /*4130*/  FFMA.FTZ R122, R122, R65, R123 ;  /* 0x000000417a7a7223 */ /* 0x000fc4000001007b */
[C---:B------:R-:W-:Y:S02]  /*4140*/  FMUL.FTZ R69, R144.reuse, -R68 ;  /* 0x8000004490457220 */ /* 0x040fe40000410000 */
[----:B------:R-:W-:Y:S02]  /*4150*/  FMUL.FTZ R70, R144, -R66 ;  /* 0x8000004290467220 */ /* 0x000fe40000410000 */
[----:B------:R-:W-:Y:S02]  /*4160*/  FADD.FTZ R122, R207, R122 ;  /* 0x0000007acf7a7221 */ /* 0x000fe40000010000 */
[----:B------:R-:W-:Y:S02]  /*4170*/  FFMA.FTZ R71, R149, R74, R71 ;  /* 0x0000004a95477223 */ /* 0x000fe40000010047 */
[----:B------:R-:W-:Y:S02]  /*4180*/  FADD.FTZ R208, R208, R67 ;  /* 0x00000043d0d07221 */ /* 0x000fe40000010000 */
[----:B------:R-:W-:-:S02]  /*4190*/  FFMA.FTZ R69, R145, R66, -R69 ;  /* 0x0000004291457223 */ /* 0x000fc40000010845 */
[----:B------:R-:W-:Y:S02]  /*41a0*/  FFMA.FTZ R70, R145, R68, R70 ;  /* 0x0000004491467223 */ /* 0x000fe40000010046 */
[----:B------:R-:W-:Y:S02]  /*41b0*/  FMUL.FTZ R64, R118, R122 ;  /* 0x0000007a76407220 */ /* 0x000fe40000410000 */
[C---:B------:R-:W-:Y:S02]  /*41c0*/  FMUL.FTZ R68, R150.reuse, -R72 ;  /* 0x8000004896447220 */ /* 0x040fe40000410000 */
[----:B------:R-:W-:Y:S02]  /*41d0*/  FMUL.FTZ R66, R150, -R71 ;  /* 0x8000004796427220 */ /* 0x000fe40000410000 */
[-C--:B------:R-:W-:Y:S02]  /*41e0*/  FMUL.FTZ R65, R118, R208.reuse ;  /* 0x000000d076417220 */ /* 0x080fe40000410000 */
[----:B------:R-:W-:-:S02]  /*41f0*/  FFMA.FTZ R123, R119, R208, -R64 ;  /* 0x000000d0777b7223 */ /* 0x000fc40000010840 */
[C---:B------:R-:W-:Y:S02]  /*4200*/  FFMA.FTZ R68, R151.reuse, R71, R68 ;  /* 0x0000004797447223 */ /* 0x040fe40000010044 */
[----:B------:R-:W-:Y:S02]  /*4210*/  FFMA.FTZ R72, R151, R72, -R66 ;  /* 0x0000004897487223 */ /* 0x000fe40000010842 */
[----:B------:R-:W-:Y:S02]  /*4220*/  FFMA.FTZ R66, R119, R122, R65 ;  /* 0x0000007a77427223 */ /* 0x000fe40000010041 */
[----:B------:R-:W-:Y:S02]  /*4230*/  FADD.FTZ R123, R206, R123 ;  /* 0x0000007bce7b7221 */ /* 0x000fe40000010000 */
[----:B------:R-:W-:Y:S02]  /*4240*/  FMUL.FTZ R64, R152, -R68 ;  /* 0x8000004498407220 */ /* 0x000fe40000410000 */
[----:B------:R-:W-:-:S02]  /*4250*/  FADD.FTZ R205, R205, R66 ;  /* 0x00000042cdcd7221 */ /* 0x000fc40000010000 */
[-C--:B------:R-:W-:Y:S02]  /*4260*/  FMUL.FTZ R65, R152, -R72.reuse ;  /* 0x8000004898417220 */ /* 0x080fe40000410000 */
[C---:B------:R-:W-:Y:S02]  /*4270*/  FMUL.FTZ R66, R116.reuse, R123 ;  /* 0x0000007b74427220 */ /* 0x040fe40000410000 */
[----:B------:R-:W-:Y:S02]  /*4280*/  FFMA.FTZ R72, R153, R72, -R64 ;  /* 0x0000004899487223 */ /* 0x000fe40000010840 */
[-C--:B------:R-:W-:Y:S02]  /*4290*/  FMUL.FTZ R64, R116, R205.reuse ;  /* 0x000000cd74407220 */ /* 0x080fe40000410000 */
[----:B------:R-:W-:Y:S02]  /*42a0*/  FADD.FTZ R70, -R199, R70 ;  /* 0x00000046c7467221 */ /* 0x000fe40000010100 */
[----:B------:R-:W-:-:S02]  /*42b0*/  FFMA.FTZ R66, R117, R205, R66 ;  /* 0x000000cd75427223 */ /* 0x000fc40000010042 */
[----:B------:R-:W-:Y:S02]  /*42c0*/  FFMA.FTZ R71, R153, R68, R65 ;  /* 0x0000004499477223 */ /* 0x000fe40000010041 */
[----:B------:R-:W-:Y:S02]  /*42d0*/  FFMA.FTZ R65, R117, R123, -R64 ;  /* 0x0000007b75417223 */ /* 0x000fe40000010840 */
[----:B------:R-:W-:Y:S02]  /*42e0*/  FADD.FTZ R69, R184, R69 ;  /* 0x00000045b8457221 */ /* 0x000fe40000010000 */
[----:B------:R-:W-:Y:S02]  /*42f0*/  FMUL.FTZ R64, R146, -R70 ;  /* 0x8000004692407220 */ /* 0x000fe40000410000 */
[----:B------:R-:W-:Y:S02]  /*4300*/  FADD.FTZ R206, R211, R66 ;  /* 0x00000042d3ce7221 */ /* 0x000fe40000010000 */
[----:B------:R-:W-:-:S02]  /*4310*/  FADD.FTZ R212, R212, R65 ;  /* 0x00000041d4d47221 */ /* 0x000fc40000010000 */
[-C--:B------:R-:W-:Y:S02]  /*4320*/  FFMA.FTZ R68, R147, R69.reuse, -R64 ;  /* 0x0000004593447223 */ /* 0x080fe40000010840 */
[C---:B------:R-:W-:Y:S02]  /*4330*/  FMUL.FTZ R64, R114.reuse, R206 ;  /* 0x000000ce72407220 */ /* 0x040fe40000410000 */
[-C--:B------:R-:W-:Y:S02]  /*4340*/  FMUL.FTZ R65, R114, R212.reuse ;  /* 0x000000d472417220 */ /* 0x080fe40000410000 */
[C---:B------:R-:W-:Y:S02]  /*4350*/  FFMA.FTZ R207, R115.reuse, R212, -R64 ;  /* 0x000000d473cf7223 */ /* 0x040fe40000010840 */
[----:B------:R-:W-:Y:S02]  /*4360*/  FFMA.FTZ R66, R115, R206, R65 ;  /* 0x000000ce73427223 */ /* 0x000fe40000010041 */
[----:B------:R-:W-:-:S02]  /*4370*/  FMUL.FTZ R67, R146, -R69 ;  /* 0x8000004592437220 */ /* 0x000fc40000410000 */
[----:B------:R-:W-:Y:S02]  /*4380*/  FADD.FTZ R207, R210, R207 ;  /* 0x000000cfd2cf7221 */ /* 0x000fe40000010000 */
[----:B------:R-:W-:Y:S02]  /*4390*/  FADD.FTZ R209, R209, R66 ;  /* 0x00000042d1d17221 */ /* 0x000fe40000010000 */
[----:B------:R-:W-:Y:S02]  /*43a0*/  FFMA.FTZ R67, R147, R70, R67 ;  /* 0x0000004693437223 */ /* 0x000fe40000010043 */
[C---:B------:R-:W-:Y:S02]  /*43b0*/  FMUL.FTZ R66, R156.reuse, R207 ;  /* 0x000000cf9c427220 */ /* 0x040fe40000410000 */
[----:B------:R-:W-:Y:S02]  /*43c0*/  FMUL.FTZ R64, R156, R209 ;  /* 0x000000d19c407220 */ /* 0x000fe40000410000 */
[----:B------:R-:W-:-:S02]  /*43d0*/  FMUL.FTZ R69, R154, -R71 ;  /* 0x800000479a457220 */ /* 0x000fc40000410000 */
[----:B------:R-:W-:Y:S02]  /*43e0*/  FADD.FTZ R67, -R198, R67 ;  /* 0x00000043c6437221 */ /* 0x000fe40000010100 */
[C---:B------:R-:W-:Y:S02]  /*43f0*/  FFMA.FTZ R66, R157.reuse, R209, R66 ;  /* 0x000000d19d427223 */ /* 0x040fe40000010042 */
[-C--:B------:R-:W-:Y:S02]  /*4400*/  FMUL.FTZ R70, R154, -R72.reuse ;  /* 0x800000489a467220 */ /* 0x080fe40000410000 */
[----:B------:R-:W-:Y:S02]  /*4410*/  FFMA.FTZ R65, R157, R207, -R64 ;  /* 0x000000cf9d417223 */ /* 0x000fe40000010840 */
[----:B------:R-:W-:Y:S02]  /*4420*/  FFMA.FTZ R72, R155, R72, -R69 ;  /* 0x000000489b487223 */ /* 0x000fe40000010845 */
[----:B------:R-:W-:-:S02]  /*4430*/  FADD.FTZ R68, R183, R68 ;  /* 0x00000044b7447221 */ /* 0x000fc40000010000 */
[----:B------:R-:W-:Y:S02]  /*4440*/  FMUL.FTZ R69, R148, -R67 ;  /* 0x8000004394457220 */ /* 0x000fe40000410000 */
[----:B------:R-:W-:Y:S02]  /*4450*/  FADD.FTZ R210, R213, R66 ;  /* 0x00000042d5d27221 */ /* 0x000fe40000010000 */
[----:B------:R-:W-:Y:S02]  /*4460*/  FFMA.FTZ R71, R155, R71, R70 ;  /* 0x000000479b477223 */ /* 0x000fe40000010046 */
[----:B------:R-:W-:Y:S02]  /*4470*/  FADD.FTZ R214, R214, R65 ;  /* 0x00000041d6d67221 */ /* 0x000fe40000010000 */
[-C--:B------:R-:W-:Y:S02]  /*4480*/  FMUL.FTZ R70, R148, -R68.reuse ;  /* 0x8000004494467220 */ /* 0x080fe40000410000 */
[----:B------:R-:W-:-:S02]  /*4490*/  FFMA.FTZ R69, R149, R68, -R69 ;  /* 0x0000004495457223 */ /* 0x000fc40000010845 */
[----:B------:R-:W-:Y:S02]  /*44a0*/  FMUL.FTZ R64, R154, R210 ;  /* 0x000000d29a407220 */ /* 0x000fe40000410000 */
[C---:B------:R-:W-:Y:S02]  /*44b0*/  FMUL.FTZ R68, R156.reuse, -R72 ;  /* 0x800000489c447220 */ /* 0x040fe40000410000 */
[-C--:B------:R-:W-:Y:S02]  /*44c0*/  FMUL.FTZ R66, R156, -R71.reuse ;  /* 0x800000479c427220 */ /* 0x080fe40000410000 */
[-C--:B------:R-:W-:Y:S02]  /*44d0*/  FMUL.FTZ R65, R154, R214.reuse ;  /* 0x000000d69a417220 */ /* 0x080fe40000410000 */
[----:B------:R-:W-:Y:S02]  /*44e0*/  FFMA.FTZ R211, R155, R214, -R64 ;  /* 0x000000d69bd37223 */ /* 0x000fe40000010840 */
[----:B------:R-:W-:-:S02]  /*44f0*/  FFMA.FTZ R68, R157, R71, R68 ;  /* 0x000000479d447223 */ /* 0x000fc40000010044 */
[----:B------:R-:W-:Y:S02]  /*4500*/  FFMA.FTZ R72, R157, R72, -R66 ;  /* 0x000000489d487223 */ /* 0x000fe40000010842 */
[----:B------:R-:W-:Y:S02]  /*4510*/  FFMA.FTZ R66, R155, R210, R65 ;  /* 0x000000d29b427223 */ /* 0x000fe40000010041 */
[----:B------:R-:W-:Y:S02]  /*4520*/  FADD.FTZ R211, R216, R211 ;  /* 0x000000d3d8d37221 */ /* 0x000fe40000010000 */
[----:B------:R-:W-:Y:S02]  /*4530*/  FMUL.FTZ R64, R114, -R68 ;  /* 0x8000004472407220 */ /* 0x000fe40000410000 */
[----:B------:R-:W-:Y:S02]  /*4540*/  FADD.FTZ R215, R215, R66 ;  /* 0x00000042d7d77221 */ /* 0x000fe40000010000 */
[----:B------:R-:W-:-:S02]  /*4550*/  FFMA.FTZ R70, R149, R67, R70 ;  /* 0x0000004395467223 */ /* 0x000fc40000010046 */
[----:B------:R-:W-:Y:S02]  /*4560*/  FMUL.FTZ R66, R152, R211 ;  /* 0x000000d398427220 */ /* 0x000fe40000410000 */
[-C--:B------:R-:W-:Y:S02]  /*4570*/  FMUL.FTZ R65, R114, -R72.reuse ;  /* 0x8000004872417220 */ /* 0x080fe40000410000 */
        /* <DEDUP_REMOVED lines=10> */
[CC--:B------:R-:W-:Y:S02]  /*4620*/  FFMA.FTZ R72, R151.reuse, R69.reuse, -R64 ;  /* 0x0000004597487223 */ /* 0x0c0fe40000010840 */
[C---:B------:R-:W-:Y:S02]  /*4630*/  FMUL.FTZ R64, R150.reuse, R216 ;  /* 0x000000d896407220 */ /* 0x040fe40000410000 */
[CC--:B------:R-:W-:Y:S02]  /*4640*/  FMUL.FTZ R65, R150.reuse, R220.reuse ;  /* 0x000000dc96417220 */ /* 0x0c0fe40000410000 */
[C---:B------:R-:W-:Y:S02]  /*4650*/  FFMA.FTZ R213, R151.reuse, R220, -R64 ;  /* 0x000000dc97d57223 */ /* 0x040fe40000010840 */
[----:B------:R-:W-:Y:S02]  /*4660*/  FMUL.FTZ R67, R150, -R69 ;  /* 0x8000004596437220 */ /* 0x000fe40000410000 */
[----:B------:R-:W-:-:S02]  /*4670*/  FFMA.FTZ R66, R151, R216, R65 ;  /* 0x000000d897427223 */ /* 0x000fc40000010041 */
[----:B------:R-:W-:Y:S02]  /*4680*/  FADD.FTZ R213, R218, R213 ;  /* 0x000000d5dad57221 */ /* 0x000fe40000010000 */
[----:B------:R-:W-:Y:S02]  /*4690*/  FFMA.FTZ R67, R151, R70, R67 ;  /* 0x0000004697437223 */ /* 0x000fe40000010043 */
[----:B------:R-:W-:Y:S02]  /*46a0*/  FADD.FTZ R217, R217, R66 ;  /* 0x00000042d9d97221 */ /* 0x000fe40000010000 */
[----:B------:R-:W-:Y:S02]  /*46b0*/  FMUL.FTZ R66, R148, R213 ;  /* 0x000000d594427220 */ /* 0x000fe40000410000 */
[----:B------:R-:W-:Y:S02]  /*46c0*/  FMUL.FTZ R70, R116, -R71 ;  /* 0x8000004774467220 */ /* 0x000fe40000410000 */
[----:B------:R-:W-:-:S02]  /*46d0*/  FADD.FTZ R72, R181, R72 ;  /* 0x00000048b5487221 */ /* 0x000fc40000010000 */
[----:B------:R-:W-:Y:S02]  /*46e0*/  FADD.FTZ R67, -R196, R67 ;  /* 0x00000043c4437221 */ /* 0x000fe40000010100 */
[-C--:B------:R-:W-:Y:S02]  /*46f0*/  FMUL.FTZ R64, R148, R217.reuse ;  /* 0x000000d994407220 */ /* 0x080fe40000410000 */
[----:B------:R-:W-:Y:S02]  /*4700*/  FFMA.FTZ R66, R149, R217, R66 ;  /* 0x000000d995427223 */ /* 0x000fe40000010042 */
[----:B------:R-:W-:Y:S02]  /*4710*/  FFMA.FTZ R69, R117, R73, R70 ;  /* 0x0000004975457223 */ /* 0x000fe40000010046 */
[C---:B------:R-:W-:Y:S02]  /*4720*/  FMUL.FTZ R74, R152.reuse, -R72 ;  /* 0x80000048984a7220 */ /* 0x040fe40000410000 */
[----:B------:R-:W-:-:S02]  /*4730*/  FMUL.FTZ R70, R152, -R67 ;  /* 0x8000004398467220 */ /* 0x000fc40000410000 */
[----:B------:R-:W-:Y:S02]  /*4740*/  FFMA.FTZ R65, R149, R213, -R64 ;  /* 0x000000d595417223 */ /* 0x000fe40000010840 */
[----:B------:R-:W-:Y:S02]  /*4750*/  FADD.FTZ R218, R225, R66 ;  /* 0x00000042e1da7221 */ /* 0x000fe40000010000 */
[C---:B------:R-:W-:Y:S02]  /*4760*/  FFMA.FTZ R74, R153.reuse, R67, R74 ;  /* 0x00000043994a7223 */ /* 0x040fe4000001004a */
[----:B------:R-:W-:Y:S02]  /*4770*/  FFMA.FTZ R67, R153, R72, -R70 ;  /* 0x0000004899437223 */ /* 0x000fe40000010846 */
[----:B------:R-:W-:Y:S02]  /*4780*/  FADD.FTZ R226, R226, R65 ;  /* 0x00000041e2e27221 */ /* 0x000fe40000010000 */
[----:B------:R-:W-:-:S02]  /*4790*/  FMUL.FTZ R64, R146, R218 ;  /* 0x000000da92407220 */ /* 0x000fc40000410000 */
[----:B------:R-:W-:Y:S02]  /*47a0*/  FMUL.FTZ R68, R116, -R73 ;  /* 0x8000004974447220 */ /* 0x000fe40000410000 */
[----:B------:R-:W-:Y:S02]  /*47b0*/  FADD.FTZ R67, R180, R67 ;  /* 0x00000043b4437221 */ /* 0x000fe40000010000 */
[-C--:B------:R-:W-:Y:S02]  /*47c0*/  FMUL.FTZ R65, R146, R226.reuse ;  /* 0x000000e292417220 */ /* 0x080fe40000410000 */
[----:B------:R-:W-:Y:S02]  /*47d0*/  FADD.FTZ R74, -R195, R74 ;  /* 0x0000004ac34a7221 */ /* 0x000fe40000010100 */
[----:B------:R-:W-:Y:S02]  /*47e0*/  FFMA.FTZ R219, R147, R226, -R64 ;  /* 0x000000e293db7223 */ /* 0x000fe40000010840 */
[----:B------:R-:W-:-:S02]  /*47f0*/  FFMA.FTZ R68, R117, R71, -R68 ;  /* 0x0000004775447223 */ /* 0x000fc40000010844 */
[C---:B------:R-:W-:Y:S02]  /*4800*/  FMUL.FTZ R71, R154.reuse, -R67 ;  /* 0x800000439a477220 */ /* 0x040fe40000410000 */
[----:B------:R-:W-:Y:S02]  /*4810*/  FFMA.FTZ R66, R147, R218, R65 ;  /* 0x000000da93427223 */ /* 0x000fe40000010041 */
[-C--:B------:R-:W-:Y:S02]  /*4820*/  FMUL.FTZ R70, R154, -R74.reuse ;  /* 0x8000004a9a467220 */ /* 0x080fe40000410000 */
[----:B------:R-:W-:Y:S02]  /*4830*/  FADD.FTZ R219, R228, R219 ;  /* 0x000000dbe4db7221 */ /* 0x000fe40000010000 */
[----:B------:R-:W-:Y:S02]  /*4840*/  FFMA.FTZ R71, R155, R74, R71 ;  /* 0x0000004a9b477223 */ /* 0x000fe40000010047 */
[----:B------:R-:W-:-:S02]  /*4850*/  FADD.FTZ R227, R227, R66 ;  /* 0x00000042e3e37221 */ /* 0x000fc40000010000 */
[----:B------:R-:W-:Y:S02]  /*4860*/  FFMA.FTZ R70, R155, R67, -R70 ;  /* 0x000000439b467223 */ /* 0x000fe40000010846 */
[----:B------:R-:W-:Y:S02]  /*4870*/  FMUL.FTZ R66, R144, R219 ;  /* 0x000000db90427220 */ /* 0x000fe40000410000 */
[----:B------:R-:W-:Y:S02]  /*4880*/  FADD.FTZ R71, -R194, R71 ;  /* 0x00000047c2477221 */ /* 0x000fe40000010100 */
[-C--:B------:R-:W-:Y:S02]  /*4890*/  FMUL.FTZ R64, R144, R227.reuse ;  /* 0x000000e390407220 */ /* 0x080fe40000410000 */
[----:B------:R-:W-:Y:S02]  /*48a0*/  FADD.FTZ R70, R179, R70 ;  /* 0x00000046b3467221 */ /* 0x000fe40000010000 */
[----:B------:R-:W-:-:S02]  /*48b0*/  FFMA.FTZ R66, R145, R227, R66 ;  /* 0x000000e391427223 */ /* 0x000fc40000010042 */
[C---:B------:R-:W-:Y:S02]  /*48c0*/  FMUL.FTZ R67, R156.reuse, -R71 ;  /* 0x800000479c437220 */ /* 0x040fe40000410000 */
[----:B------:R-:W-:Y:S02]  /*48d0*/  FFMA.FTZ R65, R145, R219, -R64 ;  /* 0x000000db91417223 */ /* 0x000fe40000010840 */
[-C--:B------:R-:W-:Y:S02]  /*48e0*/  FMUL.FTZ R72, R156, -R70.reuse ;  /* 0x800000469c487220 */ /* 0x080fe40000410000 */
[----:B------:R-:W-:Y:S02]  /*48f0*/  FADD.FTZ R228, R233, R66 ;  /* 0x00000042e9e47221 */ /* 0x000fe40000010000 */
[----:B------:R-:W-:Y:S02]  /*4900*/  FFMA.FTZ R67, R157, R70, -R67 ;  /* 0x000000469d437223 */ /* 0x000fe40000010843 */
[----:B------:R-:W-:-:S02]  /*4910*/  FADD.FTZ R234, R234, R65 ;  /* 0x00000041eaea7221 */ /* 0x000fc40000010000 */
[----:B------:R-:W-:Y:S02]  /*4920*/  FFMA.FTZ R72, R157, R71, R72 ;  /* 0x000000479d487223 */ /* 0x000fe40000010048 */
[----:B------:R-:W-:Y:S02]  /*4930*/  FMUL.FTZ R64, R142, R228 ;  /* 0x000000e48e407220 */ /* 0x000fe40000410000 */
[----:B------:R-:W-:Y:S02]  /*4940*/  FADD.FTZ R67, R178, R67 ;  /* 0x00000043b2437221 */ /* 0x000fe40000010000 */
[-C--:B------:R-:W-:Y:S02]  /*4950*/  FMUL.FTZ R65, R142, R234.reuse ;  /* 0x000000ea8e417220 */ /* 0x080fe40000410000 */
[----:B------:R-:W-:Y:S02]  /*4960*/  FADD.FTZ R72, -R193, R72 ;  /* 0x00000048c1487221 */ /* 0x000fe40000010100 */
[----:B------:R-:W-:-:S02]  /*4970*/  FFMA.FTZ R225, R143, R234, -R64 ;  /* 0x000000ea8fe17223 */ /* 0x000fc40000010840 */
[C---:B------:R-:W-:Y:S02]  /*4980*/  FMUL.FTZ R71, R114.reuse, -R67 ;  /* 0x8000004372477220 */ /* 0x040fe40000410000 */
[----:B------:R-:W-:Y:S02]  /*4990*/  FFMA.FTZ R66, R143, R228, R65 ;  /* 0x000000e48f427223 */ /* 0x000fe40000010041 */
[-C--:B------:R-:W-:Y:S02]  /*49a0*/  FMUL.FTZ R70, R114, -R72.reuse ;  /* 0x8000004872467220 */ /* 0x080fe40000410000 */
[----:B------:R-:W-:Y:S01]  /*49b0*/  FADD.FTZ R225, R232, R225 ;  /* 0x000000e1e8e17221 */ /* 0x000fe20000010000 */
[----:B------:R-:W-:Y:S01]  /*49c0*/  SHF.L.U32 R232, R0, 0x4, RZ ;  /* 0x0000000400e87819 */ /* 0x000fe200000006ff */
[----:B------:R-:W-:Y:S02]  /*49d0*/  FFMA.FTZ R71, R115, R72, R71 ;  /* 0x0000004873477223 */ /* 0x000fe40000010047 */
[----:B------:R-:W-:-:S02]  /*49e0*/  FADD.FTZ R231, R231, R66 ;  /* 0x00000042e7e77221 */ /* 0x000fc40000010000 */
[----:B------:R-:W-:Y:S02]  /*49f0*/  FFMA.FTZ R70, R115, R67, -R70 ;  /* 0x0000004373467223 */ /* 0x000fe40000010846 */
[----:B------:R-:W-:Y:S02]  /*4a00*/  FMUL.FTZ R66, R138, R225 ;  /* 0x000000e18a427220 */ /* 0x000fe40000410000 */
[----:B------:R-:W-:Y:S02]  /*4a10*/  FADD.FTZ R71, -R192, R71 ;  /* 0x00000047c0477221 */ /* 0x000fe40000010100 */
[----:B------:R-:W-:Y:S02]  /*4a20*/  FADD.FTZ R70, R177, R70 ;  /* 0x00000046b1467221 */ /* 0x000fe40000010000 */
[-C--:B------:R-:W-:Y:S02]  /*4a30*/  FMUL.FTZ R64, R138, R231.reuse ;  /* 0x000000e78a407220 */ /* 0x080fe40000410000 */
[----:B------:R-:W-:-:S02]  /*4a40*/  FFMA.FTZ R66, R139, R231, R66 ;  /* 0x000000e78b427223 */ /* 0x000fc40000010042 */
[C---:B------:R-:W-:Y:S02]  /*4a50*/  FMUL.FTZ R67, R116.reuse, -R71 ;  /* 0x8000004774437220 */ /* 0x040fe40000410000 */
[-C--:B------:R-:W-:Y:S02]  /*4a60*/  FMUL.FTZ R72, R116, -R70.reuse ;  /* 0x8000004674487220 */ /* 0x080fe40000410000 */
[----:B------:R-:W-:Y:S01]  /*4a70*/  FFMA.FTZ R65, R139, R225, -R64 ;  /* 0x000000e18b417223 */ /* 0x000fe20000010840 */
[----:B------:R-:W-:Y:S01]  /*4a80*/  MOV R64, 0x3f800000 ;  /* 0x3f80000000407802 */ /* 0x000fe20000000f00 */
[----:B------:R-:W-:Y:S02]  /*4a90*/  FADD.FTZ R238, R235, R66 ;  /* 0x00000042ebee7221 */ /* 0x000fe40000010000 */
[C---:B------:R-:W-:Y:S02]  /*4aa0*/  FFMA.FTZ R67, R117.reuse, R70, -R67 ;  /* 0x0000004675437223 */ /* 0x040fe40000010843 */
[----:B------:R-:W-:-:S02]  /*4ab0*/  FFMA.FTZ R72, R117, R71, R72 ;  /* 0x0000004775487223 */ /* 0x000fc40000010048 */
[----:B------:R-:W-:Y:S01]  /*4ac0*/  FADD.FTZ R236, R236, R65 ;  /* 0x00000041ecec7221 */ /* 0x000fe20000010000 */
[----:B------:R-:W-:Y:S01]  /*4ad0*/  HFMA2.MMA R65, -RZ, RZ, 0, 0 ;  /* 0x00000000ff417435 */ /* 0x000fe200000001ff */
[----:B------:R-:W-:Y:S02]  /*4ae0*/  FMUL.FTZ R70, R136, R238 ;  /* 0x000000ee88467220 */ /* 0x000fe40000410000 */
[----:B------:R-:W-:Y:S02]  /*4af0*/  FADD.FTZ R67, R176, R67 ;  /* 0x00000043b0437221 */ /* 0x000fe40000010000 */
[----:B------:R-:W-:Y:S02]  /*4b00*/  FADD.FTZ R72, -R191, R72 ;  /* 0x00000048bf487221 */ /* 0x000fe40000010100 */
[-C--:B------:R-:W-:Y:S02]  /*4b10*/  FFMA.FTZ R233, R137, R236.reuse, -R70 ;  /* 0x000000ec89e97223 */ /* 0x080fe40000010846 */
[----:B------:R-:W-:-:S02]  /*4b20*/  FMUL.FTZ R70, R136, R236 ;  /* 0x000000ec88467220 */ /* 0x000fc40000410000 */
[CC--:B------:R-:W-:Y:S02]  /*4b30*/  FMUL.FTZ R71, R118.reuse, -R67.reuse ;  /* 0x8000004376477220 */ /* 0x0c0fe40000410000 */
[C---:B------:R-:W-:Y:S02]  /*4b40*/  FMUL.FTZ R66, R118.reuse, -R72 ;  /* 0x8000004876427220 */ /* 0x040fe40000410000 */
[----:B------:R-:W-:Y:S02]  /*4b50*/  FFMA.FTZ R70, R137, R238, R70 ;  /* 0x000000ee89467223 */ /* 0x000fe40000010046 */
[C---:B------:R-:W-:Y:S02]  /*4b60*/  FFMA.FTZ R73, R119.reuse, R72, R71 ;  /* 0x0000004877497223 */ /* 0x040fe40000010047 */
[----:B------:R-:W-:Y:S02]  /*4b70*/  FFMA.FTZ R74, R119, R67, -R66 ;  /* 0x00000043774a7223 */ /* 0x000fe40000010842 */
[----:B------:R-:W-:Y:S01]  /*4b80*/  FMUL.FTZ R72, R118, -R68 ;  /* 0x8000004476487220 */ /* 0x000fe20000410000 */
[----:B------:R-:W-:Y:S01]  /*4b90*/  CS2R R66, SRZ ;  /* 0x0000000000427805 */ /* 0x000fe2000001ff00 */
[----:B------:R-:W-:-:S02]  /*4ba0*/  FADD.FTZ R233, R230, R233 ;  /* 0x000000e9e6e97221 */ /* 0x000fc40000010000 */
[----:B------:R-:W-:Y:S02]  /*4bb0*/  FADD.FTZ R229, R229, R70 ;  /* 0x00000046e5e57221 */ /* 0x000fe40000010000 */
[-C--:B------:R-:W-:Y:S01]  /*4bc0*/  FMUL.FTZ R71, R118, -R69.reuse ;  /* 0x8000004576477220 */ /* 0x080fe20000410000 */
[----:B------:R0:W1:Y:S01]  /*4bd0*/  @!P0 LDS.128 R64, [R232+0x4be0] ;  /* 0x004be000e8408984 */ /* 0x0000620000000c00 */
[----:B------:R-:W-:Y:S01]  /*4be0*/  FFMA.FTZ R69, R119, R69, R72 ;  /* 0x0000004577457223 */ /* 0x000fe20000010048 */
[----:B------:R-:W-:Y:S01]  /*4bf0*/  ISETP.GT.U32.AND P0, PT, R99, 0x1f, PT ;  /* 0x0000001f6300780c */ /* 0x000fe20003f04070 */
[----:B------:R-:W-:Y:S02]  /*4c00*/  FADD.FTZ R70, R83, R74 ;  /* 0x0000004a53467221 */ /* 0x000fe40000010000 */
[C---:B------:R-:W-:Y:S02]  /*4c10*/  FMUL.FTZ R74, R134.reuse, R233 ;  /* 0x000000e9864a7220 */ /* 0x040fe40000410000 */
[----:B------:R-:W-:-:S02]  /*4c20*/  FMUL.FTZ R72, R134, R229 ;  /* 0x000000e586487220 */ /* 0x000fc40000410000 */
[----:B------:R-:W-:Y:S02]  /*4c30*/  FFMA.FTZ R68, R119, R68, -R71 ;  /* 0x0000004477447223 */ /* 0x000fe40000010847 */
[----:B------:R-:W-:Y:S02]  /*4c40*/  FADD.FTZ R71, -R190, R73 ;  /* 0x00000049be477221 */ /* 0x000fe40000010100 */
[C---:B------:R-:W-:Y:S02]  /*4c50*/  FFMA.FTZ R73, R135.reuse, R229, R74 ;  /* 0x000000e587497223 */ /* 0x040fe4000001004a */
[----:B------:R-:W-:Y:S01]  /*4c60*/  FFMA.FTZ R72, R135, R233, -R72 ;  /* 0x000000e987487223 */ /* 0x000fe20000010848 */
[----:B------:R0:W-:Y:S01]  /*4c70*/  STS.128 [R99.X16+0x35e0], R68 ;  /* 0x0035e04463007388 */ /* 0x0001e2000000cc00 */
[----:B------:R-:W-:Y:S02]  /*4c80*/  FADD.FTZ R222, R222, R73 ;  /* 0x00000049dede7221 */ /* 0x000fe40000010000 */
[----:B------:R-:W-:-:S02]  /*4c90*/  FADD.FTZ R230, R221, R72 ;  /* 0x00000048dde67221 */ /* 0x000fc40000010000 */
[C---:B------:R-:W-:Y:S02]  /*4ca0*/  FMUL.FTZ R72, R132.reuse, R222 ;  /* 0x000000de84487220 */ /* 0x040fe40000410000 */
[-C--:B------:R-:W-:Y:S02]  /*4cb0*/  FMUL.FTZ R73, R132, R230.reuse ;  /* 0x000000e684497220 */ /* 0x080fe40000410000 */
[C---:B------:R-:W-:Y:S02]  /*4cc0*/  FFMA.FTZ R72, R133.reuse, R230, -R72 ;  /* 0x000000e685487223 */ /* 0x040fe40000010848 */
[----:B------:R-:W-:Y:S02]  /*4cd0*/  FFMA.FTZ R73, R133, R222, R73 ;  /* 0x000000de85497223 */ /* 0x000fe40000010049 */
[----:B------:R-:W-:Y:S02]  /*4ce0*/  FADD.FTZ R223, R223, R72 ;  /* 0x00000048dfdf7221 */ /* 0x000fe40000010000 */
[----:B------:R-:W-:Y:S01]  /*4cf0*/  FADD.FTZ R221, R224, R73 ;  /* 0x00000049e0dd7221 */ /* 0x000fe20000010000 */
[----:B------:R-:W-:Y:S06]  /*4d00*/  BAR.SYNC.DEFER_BLOCKING 0x0 ;  /* 0x0000000000007b1d */ /* 0x000fec0000010000 */
[----:B------:R-:W-:Y:S05]  /*4d10*/  @P0 BRA `(.L_x_6999) ;  /* 0x00000ae000000947 */ /* 0x000fea0003800000 */
[----:B0-----:R-:W-:-:S05]  /*4d20*/  SHF.L.U32 R224, R99, 0x5, RZ ;  /* 0x0000000563e07819 */ /* 0x001fca00000006ff */
[----:B------:R-:W-:Y:S04]  /*4d30*/  LDS.128 R68, [R224+0x35e0] ;  /* 0x0035e000e0447984 */ /* 0x000fe80000000c00 */
[----:B------:R-:W0:Y:S02]  /*4d40*/  LDS.128 R72, [R224+0x35f0] ;  /* 0x0035f000e0487984 */ /* 0x000e240000000c00 */
[C---:B0-----:R-:W-:Y:S02]  /*4d50*/  FMUL.FTZ R235, R69.reuse, R75 ;  /* 0x0000004b45eb7220 */ /* 0x041fe40000410000 */
[----:B------:R-:W-:Y:S02]  /*4d60*/  FMUL.FTZ R237, R69, R72 ;  /* 0x0000004845ed7220 */ /* 0x000fe40000410000 */
[----:B------:R-:W-:-:S02]  /*4d70*/  FFMA.FTZ R239, R68, R74, -R235 ;  /* 0x0000004a44ef7223 */ /* 0x000fc400000108eb */
[C---:B------:R-:W-:Y:S02]  /*4d80*/  FMUL.FTZ R74, R69.reuse, R74 ;  /* 0x0000004a454a7220 */ /* 0x040fe40000410000 */
[-C--:B------:R-:W-:Y:S02]  /*4d90*/  FMUL.FTZ R235, R69, R73.reuse ;  /* 0x0000004945eb7220 */ /* 0x080fe40000410000 */
[C---:B------:R-:W-:Y:S02]  /*4da0*/  FFMA.FTZ R237, R68.reuse, R73, R237 ;  /* 0x0000004944ed7223 */ /* 0x040fe400000100ed */
[C---:B------:R-:W-:Y:S02]  /*4db0*/  FFMA.FTZ R235, R68.reuse, R72, -R235 ;  /* 0x0000004844eb7223 */ /* 0x040fe400000108eb */
[----:B------:R-:W-:Y:S01]  /*4dc0*/  FFMA.FTZ R74, R68, R75, R74 ;  /* 0x0000004b444a7223 */ /* 0x000fe2000001004a */
[----:B------:R-:W-:Y:S01]  /*4dd0*/  LOP3.LUT R68, R99, 0x1f, RZ, 0xc0, !PT ;  /* 0x0000001f63447812 */ /* 0x000fe200078ec0ff */
[----:B------:R-:W-:-:S02]  /*4de0*/  FADD.FTZ R239, R70, R239 ;  /* 0x000000ef46ef7221 */ /* 0x000fc40000010000 */
[----:B------:R-:W-:Y:S01]  /*4df0*/  FADD.FTZ R251, R71, R74 ;  /* 0x0000004a47fb7221 */ /* 0x000fe20000010000 */
[----:B------:R-:W-:Y:S01]  /*4e00*/  ISETP.NE.AND P0, PT, R68, 0x1f, PT ;  /* 0x0000001f4400780c */ /* 0x000fe20003f05270 */
[----:B------:R-:W-:Y:S10]  /*4e10*/  BRA.DIV ~URZ, `(.L_x_7000) ;  /* 0x000061527f007947 */ /* 0x000ff4000b800000 */
[----:B------:R0:W2:Y:S02]  /*4e20*/  SHFL.DOWN PT, R70, R235, 0x1, 0x1f ;  /* 0x08201f00eb467f89 */ /* 0x0000a400000e0000 */
.L_x_7098:
[----:B------:R-:W-:Y:S05]  /*4e30*/  BRA.DIV ~URZ, `(.L_x_7001) ;  /* 0x000061b27f007947 */ /* 0x000fea000b800000 */
[----:B------:R3:W4:Y:S04]  /*4e40*/  SHFL.DOWN PT, R72, R237, 0x1, 0x1f ;  /* 0x08201f00ed487f89 */ /* 0x00072800000e0000 */
[----:B------:R3:W0:Y:S04]  /*4e50*/  SHFL.DOWN PT, R242, R239, 0x1, 0x1f ;  /* 0x08201f00eff27f89 */ /* 0x00062800000e0000 */
[----:B------:R3:W2:Y:S02]  /*4e60*/  SHFL.DOWN PT, R247, R251, 0x1, 0x1f ;  /* 0x08201f00fbf77f89 */ /* 0x0006a400000e0000 */
.L_x_7099:
[----:B------:R-:W-:Y:S01]  /*4e70*/  BSSY B1, `(.L_x_7002) ;  /* 0x000000d000017945 */ /* 0x000fe20003800000 */
[----:B------:R-:W-:Y:S05]  /*4e80*/  @!P0 BRA `(.L_x_7003) ;  /* 0x000000b000008947 */ /* 0x000fea0003800000 */
[C---:B--2---:R-:W-:Y:S02]  /*4e90*/  FMUL.FTZ R68, R237.reuse, R247 ;  /* 0x000000f7ed447220 */ /* 0x044fe40000410000 */
[----:B0-----:R-:W-:-:S02]  /*4ea0*/  FMUL.FTZ R74, R237, R242 ;  /* 0x000000f2ed4a7220 */ /* 0x001fc40000410000 */
[----:B------:R-:W-:Y:S02]  /*4eb0*/  FFMA.FTZ R242, R235, R242, -R68 ;  /* 0x000000f2ebf27223 */ /* 0x000fe40000010844 */
[C---:B----4-:R-:W-:Y:S02]  /*4ec0*/  FMUL.FTZ R68, R237.reuse, R72 ;  /* 0x00000048ed447220 */ /* 0x050fe40000410000 */
[-C--:B---3--:R-:W-:Y:S02]  /*4ed0*/  FMUL.FTZ R237, R237, R70.reuse ;  /* 0x00000046eded7220 */ /* 0x088fe40000410000 */
[C---:B------:R-:W-:Y:S02]  /*4ee0*/  FFMA.FTZ R68, R235.reuse, R70, -R68 ;  /* 0x00000046eb447223 */ /* 0x040fe40000010844 */
[C---:B------:R-:W-:Y:S02]  /*4ef0*/  FFMA.FTZ R74, R235.reuse, R247, R74 ;  /* 0x000000f7eb4a7223 */ /* 0x040fe4000001004a */
[----:B------:R-:W-:Y:S01]  /*4f00*/  FFMA.FTZ R237, R235, R72, R237 ;  /* 0x00000048ebed7223 */ /* 0x000fe200000100ed */
[----:B------:R-:W-:Y:S01]  /*4f10*/  MOV R235, R68 ;  /* 0x0000004400eb7202 */ /* 0x000fe20000000f00 */
[----:B------:R-:W-:-:S02]  /*4f20*/  FADD.FTZ R239, R239, R242 ;  /* 0x000000f2efef7221 */ /* 0x000fc40000010000 */
[----:B------:R-:W-:Y:S02]  /*4f30*/  FADD.FTZ R251, R251, R74 ;  /* 0x0000004afbfb7221 */ /* 0x000fe40000010000 */
.L_x_7003:
[----:B------:R-:W-:Y:S05]  /*4f40*/  BSYNC B1 ;  /* 0x0000000000017941 */ /* 0x000fea0003800000 */
.L_x_7002:
[----:B------:R-:W-:-:S04]  /*4f50*/  LOP3.LUT R68, R99, 0x1f, RZ, 0xc0, !PT ;  /* 0x0000001f63447812 */ /* 0x000fc800078ec0ff */
[----:B------:R-:W-:Y:S01]  /*4f60*/  ISETP.GT.U32.AND P0, PT, R68, 0x1d, PT ;  /* 0x0000001d4400780c */ /* 0x000fe20003f04070 */
[----:B------:R-:W-:Y:S05]  /*4f70*/  BRA.DIV ~URZ, `(.L_x_7004) ;  /* 0x000061c27f007947 */ /* 0x000fea000b800000 */
[----:B----4-:R4:W3:Y:S04]  /*4f80*/  SHFL.DOWN PT, R72, R235, 0x2, 0x1f ;  /* 0x08401f00eb487f89 */ /* 0x0108e800000e0000 */
[----:B--2---:R4:W2:Y:S04]  /*4f90*/  SHFL.DOWN PT, R70, R237, 0x2, 0x1f ;  /* 0x08401f00ed467f89 */ /* 0x0048a800000e0000 */
[----:B0-----:R4:W0:Y:S04]  /*4fa0*/  SHFL.DOWN PT, R242, R239, 0x2, 0x1f ;  /* 0x08401f00eff27f89 */ /* 0x00182800000e0000 */
[----:B------:R4:W1:Y:S02]  /*4fb0*/  SHFL.DOWN PT, R247, R251, 0x2, 0x1f ;  /* 0x08401f00fbf77f89 */ /* 0x00086400000e0000 */
.L_x_7100:
[----:B------:R-:W-:Y:S01]  /*4fc0*/  BSSY B1, `(.L_x_7005) ;  /* 0x000000d000017945 */ /* 0x000fe20003800000 */
[----:B------:R-:W-:Y:S05]  /*4fd0*/  @P0 BRA `(.L_x_7006) ;  /* 0x000000b000000947 */ /* 0x000fea0003800000 */
[C---:B-1----:R-:W-:Y:S02]  /*4fe0*/  FMUL.FTZ R68, R237.reuse, R247 ;  /* 0x000000f7ed447220 */ /* 0x042fe40000410000 */
[----:B0-----:R-:W-:-:S02]  /*4ff0*/  FMUL.FTZ R74, R237, R242 ;  /* 0x000000f2ed4a7220 */ /* 0x001fc40000410000 */
[----:B------:R-:W-:Y:S02]  /*5000*/  FFMA.FTZ R242, R235, R242, -R68 ;  /* 0x000000f2ebf27223 */ /* 0x000fe40000010844 */
[C---:B--2---:R-:W-:Y:S02]  /*5010*/  FMUL.FTZ R68, R237.reuse, R70 ;  /* 0x00000046ed447220 */ /* 0x044fe40000410000 */
[-C--:B---34-:R-:W-:Y:S02]  /*5020*/  FMUL.FTZ R237, R237, R72.reuse ;  /* 0x00000048eded7220 */ /* 0x098fe40000410000 */
[C---:B------:R-:W-:Y:S02]  /*5030*/  FFMA.FTZ R68, R235.reuse, R72, -R68 ;  /* 0x00000048eb447223 */ /* 0x040fe40000010844 */
[C---:B------:R-:W-:Y:S02]  /*5040*/  FFMA.FTZ R74, R235.reuse, R247, R74 ;  /* 0x000000f7eb4a7223 */ /* 0x040fe4000001004a */
[----:B------:R-:W-:Y:S01]  /*5050*/  FFMA.FTZ R237, R235, R70, R237 ;  /* 0x00000046ebed7223 */ /* 0x000fe200000100ed */
[----:B------:R-:W-:Y:S01]  /*5060*/  MOV R235, R68 ;  /* 0x0000004400eb7202 */ /* 0x000fe20000000f00 */
[----:B------:R-:W-:-:S02]  /*5070*/  FADD.FTZ R239, R239, R242 ;  /* 0x000000f2efef7221 */ /* 0x000fc40000010000 */
[----:B------:R-:W-:Y:S02]  /*5080*/  FADD.FTZ R251, R251, R74 ;  /* 0x0000004afbfb7221 */ /* 0x000fe40000010000 */
.L_x_7006:
[----:B------:R-:W-:Y:S05]  /*5090*/  BSYNC B1 ;  /* 0x0000000000017941 */ /* 0x000fea0003800000 */
.L_x_7005:
[----:B------:R-:W-:-:S04]  /*50a0*/  LOP3.LUT R68, R99, 0x1f, RZ, 0xc0, !PT ;  /* 0x0000001f63447812 */ /* 0x000fc800078ec0ff */
[----:B------:R-:W-:Y:S01]  /*50b0*/  ISETP.GT.U32.AND P0, PT, R68, 0x1b, PT ;  /* 0x0000001b4400780c */ /* 0x000fe20003f04070 */
[----:B------:R-:W-:Y:S10]  /*50c0*/  BRA.DIV ~URZ, `(.L_x_7007) ;  /* 0x000062327f007947 */ /* 0x000ff4000b800000 */
[----:B---3--:R3:W4:Y:S02]  /*50d0*/  SHFL.DOWN PT, R72, R235, 0x4, 0x1f ;  /* 0x08801f00eb487f89 */ /* 0x00872400000e0000 */
.L_x_7101:
[----:B------:R-:W-:Y:S05]  /*50e0*/  BRA.DIV ~URZ, `(.L_x_7008) ;  /* 0x000062927f007947 */ /* 0x000fea000b800000 */
[----:B--2---:R2:W3:Y:S04]  /*50f0*/  SHFL.DOWN PT, R70, R237, 0x4, 0x1f ;  /* 0x08801f00ed467f89 */ /* 0x0044e800000e0000 */
[----:B0-----:R2:W0:Y:S04]  /*5100*/  SHFL.DOWN PT, R242, R239, 0x4, 0x1f ;  /* 0x08801f00eff27f89 */ /* 0x00142800000e0000 */
[----:B-1----:R2:W1:Y:S02]  /*5110*/  SHFL.DOWN PT, R247, R251, 0x4, 0x1f ;  /* 0x08801f00fbf77f89 */ /* 0x00246400000e0000 */
.L_x_7102:
[----:B------:R-:W-:Y:S01]  /*5120*/  BSSY B1, `(.L_x_7009) ;  /* 0x000000d000017945 */ /* 0x000fe20003800000 */
[----:B------:R-:W-:Y:S05]  /*5130*/  @P0 BRA `(.L_x_7010) ;  /* 0x000000b000000947 */ /* 0x000fea0003800000 */
[C---:B-1----:R-:W-:Y:S02]  /*5140*/  FMUL.FTZ R68, R237.reuse, R247 ;  /* 0x000000f7ed447220 */ /* 0x042fe40000410000 */
[----:B0-----:R-:W-:-:S02]  /*5150*/  FMUL.FTZ R74, R237, R242 ;  /* 0x000000f2ed4a7220 */ /* 0x001fc40000410000 */
[----:B------:R-:W-:Y:S02]  /*5160*/  FFMA.FTZ R242, R235, R242, -R68 ;  /* 0x000000f2ebf27223 */ /* 0x000fe40000010844 */
[C---:B---3--:R-:W-:Y:S02]  /*5170*/  FMUL.FTZ R68, R237.reuse, R70 ;  /* 0x00000046ed447220 */ /* 0x048fe40000410000 */
[-C--:B--2-4-:R-:W-:Y:S02]  /*5180*/  FMUL.FTZ R237, R237, R72.reuse ;  /* 0x00000048eded7220 */ /* 0x094fe40000410000 */
[C---:B------:R-:W-:Y:S02]  /*5190*/  FFMA.FTZ R68, R235.reuse, R72, -R68 ;  /* 0x00000048eb447223 */ /* 0x040fe40000010844 */
[C---:B------:R-:W-:Y:S02]  /*51a0*/  FFMA.FTZ R74, R235.reuse, R247, R74 ;  /* 0x000000f7eb4a7223 */ /* 0x040fe4000001004a */
[----:B------:R-:W-:Y:S01]  /*51b0*/  FFMA.FTZ R237, R235, R70, R237 ;  /* 0x00000046ebed7223 */ /* 0x000fe200000100ed */
[----:B------:R-:W-:Y:S01]  /*51c0*/  MOV R235, R68 ;  /* 0x0000004400eb7202 */ /* 0x000fe20000000f00 */
[----:B------:R-:W-:-:S02]  /*51d0*/  FADD.FTZ R239, R239, R242 ;  /* 0x000000f2efef7221 */ /* 0x000fc40000010000 */
[----:B------:R-:W-:Y:S02]  /*51e0*/  FADD.FTZ R251, R251, R74 ;  /* 0x0000004afbfb7221 */ /* 0x000fe40000010000 */
.L_x_7010:
[----:B------:R-:W-:Y:S05]  /*51f0*/  BSYNC B1 ;  /* 0x0000000000017941 */ /* 0x000fea0003800000 */
.L_x_7009:
[----:B------:R-:W-:-:S04]  /*5200*/  LOP3.LUT R68, R99, 0x1f, RZ, 0xc0, !PT ;  /* 0x0000001f63447812 */ /* 0x000fc800078ec0ff */
[----:B------:R-:W-:Y:S01]  /*5210*/  ISETP.GT.U32.AND P0, PT, R68, 0x17, PT ;  /* 0x000000174400780c */ /* 0x000fe20003f04070 */
[----:B------:R-:W-:Y:S05]  /*5220*/  BRA.DIV ~URZ, `(.L_x_7011) ;  /* 0x000062a27f007947 */ /* 0x000fea000b800000 */
[----:B----4-:R4:W2:Y:S04]  /*5230*/  SHFL.DOWN PT, R72, R235, 0x8, 0x1f ;  /* 0x09001f00eb487f89 */ /* 0x0108a800000e0000 */
[----:B---3--:R4:W3:Y:S04]  /*5240*/  SHFL.DOWN PT, R70, R237, 0x8, 0x1f ;  /* 0x09001f00ed467f89 */ /* 0x0088e800000e0000 */
[----:B0-----:R4:W0:Y:S04]  /*5250*/  SHFL.DOWN PT, R242, R239, 0x8, 0x1f ;  /* 0x09001f00eff27f89 */ /* 0x00182800000e0000 */
[----:B-1----:R4:W1:Y:S02]  /*5260*/  SHFL.DOWN PT, R247, R251, 0x8, 0x1f ;  /* 0x09001f00fbf77f89 */ /* 0x00286400000e0000 */
.L_x_7103:
        /* <DEDUP_REMOVED lines=13> */
.L_x_7013:
[----:B------:R-:W-:Y:S05]  /*5340*/  BSYNC B1 ;  /* 0x0000000000017941 */ /* 0x000fea0003800000 */
.L_x_7012:
[----:B------:R-:W-:-:S04]  /*5350*/  LOP3.LUT R68, R99, 0x1f, RZ, 0xc0, !PT ;  /* 0x0000001f63447812 */ /* 0x000fc800078ec0ff */
[----:B------:R-:W-:Y:S01]  /*5360*/  ISETP.GT.U32.AND P0, PT, R68, 0xf, PT ;  /* 0x0000000f4400780c */ /* 0x000fe20003f04070 */
[----:B------:R-:W-:Y:S10]  /*5370*/  BRA.DIV ~URZ, `(.L_x_7014) ;  /* 0x000063127f007947 */ /* 0x000ff4000b800000 */
[----:B--2---:R2:W4:Y:S02]  /*5380*/  SHFL.DOWN PT, R72, R235, 0x10, 0x1f ;  /* 0x0a001f00eb487f89 */ /* 0x00452400000e0000 */
.L_x_7104:
[----:B------:R-:W-:Y:S05]  /*5390*/  BRA.DIV ~URZ, `(.L_x_7015) ;  /* 0x000063727f007947 */ /* 0x000fea000b800000 */
[----:B---3--:R3:W2:Y:S04]  /*53a0*/  SHFL.DOWN PT, R70, R237, 0x10, 0x1f ;  /* 0x0a001f00ed467f89 */ /* 0x0086a800000e0000 */
[----:B0-----:R3:W0:Y:S04]  /*53b0*/  SHFL.DOWN PT, R242, R239, 0x10, 0x1f ;  /* 0x0a001f00eff27f89 */ /* 0x00162800000e0000 */
[----:B-1----:R3:W1:Y:S02]  /*53c0*/  SHFL.DOWN PT, R247, R251, 0x10, 0x1f ;  /* 0x0a001f00fbf77f89 */ /* 0x00266400000e0000 */
.L_x_7105:
        /* <DEDUP_REMOVED lines=13> */
.L_x_7017:
[----:B------:R-:W-:Y:S05]  /*54a0*/  BSYNC B1 ;  /* 0x0000000000017941 */ /* 0x000fea0003800000 */
.L_x_7016:
[----:B------:R-:W-:Y:S05]  /*54b0*/  BRA.DIV ~URZ, `(.L_x_7018) ;  /* 0x000063a27f007947 */ /* 0x000fea000b800000 */
[----:B------:R-:W5:Y:S04]  /*54c0*/  SHFL.IDX PT, R246, R237, RZ, 0x1f ;  /* 0x00001fffedf67589 */ /* 0x000f6800000e0000 */
[----:B------:R-:W3:Y:S04]  /*54d0*/  SHFL.IDX PT, R241, R235, RZ, 0x1f ;  /* 0x00001fffebf17589 */ /* 0x000ee800000e0000 */
[----:B0-----:R-:W0:Y:S04]  /*54e0*/  SHFL.IDX PT, R242, R251, RZ, 0x1f ;  /* 0x00001ffffbf27589 */ /* 0x001e2800000e0000 */
[----:B-1----:R-:W1:Y:S04]  /*54f0*/  SHFL.DOWN PT, R247, R251, 0x1, 0x1f ;  /* 0x08201f00fbf77f89 */ /* 0x002e6800000e0000 */
[----:B------:R-:W4:Y:S04]  /*5500*/  SHFL.IDX PT, R250, R64, RZ, 0x1f ;  /* 0x00001fff40fa7589 */ /* 0x000f2800000e0000 */
[----:B------:R-:W2:Y:S04]  /*5510*/  SHFL.IDX PT, R249, R66, RZ, 0x1f ;  /* 0x00001fff42f97589 */ /* 0x000ea800000e0000 */
[----:B------:R-:W0:Y:S01]  /*5520*/  SHFL.IDX PT, R75, R67, RZ, 0x1f ;  /* 0x00001fff434b7589 */ /* 0x000e2200000e0000 */
[----:B-----5:R-:W-:-:S02]  /*5530*/  FMUL.FTZ R68, R67, R246 ;  /* 0x000000f643447220 */ /* 0x020fc40000410000 */
[-C--:B--2---:R-:W-:Y:S01]  /*5540*/  FMUL.FTZ R70, R66, R246.reuse ;  /* 0x000000f642467220 */ /* 0x084fe20000410000 */
[----:B------:R-:W2:Y:S01]  /*5550*/  SHFL.IDX PT, R73, R65, RZ, 0x1f ;  /* 0x00001fff41497589 */ /* 0x000ea200000e0000 */
[-C--:B------:R-:W-:Y:S02]  /*5560*/  FMUL.FTZ R240, R64, R246.reuse ;  /* 0x000000f640f07220 */ /* 0x080fe40000410000 */
[----:B------:R-:W-:Y:S01]  /*5570*/  FMUL.FTZ R246, R65, R246 ;  /* 0x000000f641f67220 */ /* 0x000fe20000410000 */
[----:B------:R3:W0:Y:S04]  /*5580*/  SHFL.DOWN PT, R245, R235, 0x1, 0x1f ;  /* 0x08201f00ebf57f89 */ /* 0x00062800000e0000 */
[----:B------:R5:W0:Y:S04]  /*5590*/  SHFL.DOWN PT, R243, R237, 0x1, 0x1f ;  /* 0x08201f00edf37f89 */ /* 0x000a2800000e0000 */
[----:B------:R-:W0:Y:S01]  /*55a0*/  SHFL.IDX PT, R244, R239, RZ, 0x1f ;  /* 0x00001fffeff47589 */ /* 0x000e2200000e0000 */
[----:B---34-:R-:W-:-:S03]  /*55b0*/  FFMA.FTZ R235, R66, R241, -R68 ;  /* 0x000000f142eb7223 */ /* 0x018fc60000010844 */
[----:B------:R3:W4:Y:S01]  /*55c0*/  SHFL.DOWN PT, R248, R239, 0x1, 0x1f ;  /* 0x08201f00eff87f89 */ /* 0x00072200000e0000 */
[-C--:B-----5:R-:W-:Y:S02]  /*55d0*/  FFMA.FTZ R237, R67, R241.reuse, R70 ;  /* 0x000000f143ed7223 */ /* 0x0a0fe40000010046 */
[----:B---3--:R-:W-:Y:S02]  /*55e0*/  FMUL.FTZ R239, R64, R241 ;  /* 0x000000f140ef7220 */ /* 0x008fe40000410000 */
.L_x_7106:
[----:B-12---:R1:W2:Y:S01]  /*55f0*/  LDS.128 R68, [R224+0x35f0] ;  /* 0x0035f000e0447984 */ /* 0x0062a20000000c00 */
[----:B------:R-:W-:Y:S01]  /*5600*/  ISETP.NE.AND P0, PT, R99, 0x1f, PT ;  /* 0x0000001f6300780c */ /* 0x000fe20003f05270 */
[----:B------:R-:W-:Y:S01]  /*5610*/  BSSY B1, `(.L_x_7019) ;  /* 0x000000e000017945 */ /* 0x000fe20003800000 */
[----:B------:R-:W-:Y:S02]  /*5620*/  MOV R72, R250 ;  /* 0x000000fa00487202 */ /* 0x000fe40000000f00 */
[----:B------:R-:W-:-:S09]  /*5630*/  MOV R74, R249 ;  /* 0x000000f9004a7202 */ /* 0x000fd20000000f00 */
[----:B------:R-:W-:Y:S05]  /*5640*/  @!P0 BRA `(.L_x_7020) ;  /* 0x000000a000008947 */ /* 0x000fea0003800000 */
[CC--:B01----:R-:W-:Y:S02]  /*5650*/  FMUL.FTZ R64, R75.reuse, R243.reuse ;  /* 0x000000f34b407220 */ /* 0x0c3fe40000410000 */
[C---:B------:R-:W-:Y:S02]  /*5660*/  FMUL.FTZ R66, R74.reuse, R243 ;  /* 0x000000f34a427220 */ /* 0x040fe40000410000 */
[-C--:B------:R-:W-:Y:S02]  /*5670*/  FFMA.FTZ R67, R74, R245.reuse, -R64 ;  /* 0x000000f54a437223 */ /* 0x080fe40000010840 */
[----:B------:R-:W-:Y:S02]  /*5680*/  FFMA.FTZ R250, R75, R245, R66 ;  /* 0x000000f54bfa7223 */ /* 0x000fe40000010042 */
[-C--:B------:R-:W-:Y:S02]  /*5690*/  FMUL.FTZ R64, R73, R243.reuse ;  /* 0x000000f349407220 */ /* 0x080fe40000410000 */
[----:B------:R-:W-:-:S02]  /*56a0*/  FMUL.FTZ R66, R72, R243 ;  /* 0x000000f348427220 */ /* 0x000fc40000410000 */
[-C--:B------:R-:W-:Y:S02]  /*56b0*/  FFMA.FTZ R72, R72, R245.reuse, -R64 ;  /* 0x000000f548487223 */ /* 0x080fe40000010840 */
[----:B------:R-:W-:Y:S02]  /*56c0*/  FFMA.FTZ R73, R73, R245, R66 ;  /* 0x000000f549497223 */ /* 0x000fe40000010042 */
[----:B----4-:R-:W-:Y:S02]  /*56d0*/  FADD.FTZ R74, R67, R248 ;  /* 0x000000f8434a7221 */ /* 0x010fe40000010000 */
[----:B------:R-:W-:Y:S02]  /*56e0*/  FADD.FTZ R75, R250, R247 ;  /* 0x000000f7fa4b7221 */ /* 0x000fe40000010000 */
.L_x_7020:
[----:B-1----:R-:W-:Y:S05]  /*56f0*/  BSYNC B1 ;  /* 0x0000000000017941 */ /* 0x002fea0003800000 */
.L_x_7019:
[C---:B--2---:R-:W-:Y:S01]  /*5700*/  FMUL.FTZ R64, R69.reuse, R74 ;  /* 0x0000004a45407220 */ /* 0x044fe20000410000 */
[----:B0-----:R0:W-:Y:S01]  /*5710*/  STS.128 [R224+0x35f0], R72 ;  /* 0x0035f048e0007388 */ /* 0x0011e20000000c00 */
        /* <DEDUP_REMOVED lines=14> */
.L_x_6999:
[----:B0-----:R-:W-:Y:S05]  /*5800*/  BSYNC B0 ;  /* 0x0000000000007941 */ /* 0x001fea0003800000 */
.L_x_6998:
[----:B------:R-:W-:Y:S01]  /*5810*/  WARPSYNC 0xffffffff ;  /* 0xffffffff00007948 */ /* 0x000fe20003800000 */
[----:B------:R-:W-:Y:S01]  /*5820*/  BAR.SYNC.DEFER_BLOCKING 0x0 ;  /* 0x0000000000007b1d */ /* 0x000fe20000010000 */
[----:B------:R-:W-:Y:S01]  /*5830*/  MOV R71, c[0x0][0x29c] ;  /* 0x0000a70000477a02 */ /* 0x000fe20000000f00 */
[----:B------:R-:W-:Y:S01]  /*5840*/  IMAD R224, R108, c[0x0][0x2a0], RZ ;  /* 0x0000a8006ce07a24 */ /* 0x000fe200078e02ff */
[----:B------:R-:W-:Y:S01]  /*5850*/  MOV R70, c[0x0][0x298] ;  /* 0x0000a60000467a02 */ /* 0x000fe20000000f00 */
[----:B------:R-:W-:Y:S01]  /*5860*/  FFMA.FTZ R75, R17, R208, RZ ;  /* 0x000000d0114b7223 */ /* 0x000fe200000100ff */
[--C-:B------:R-:W-:Y:S01]  /*5870*/  SHF.R.U32.HI R72, RZ, 0x1, R71.reuse ;  /* 0x00000001ff487819 */ /* 0x100fe20000011647 */
[----:B------:R-:W-:Y:S01]  /*5880*/  IMAD R235, R109, c[0x0][0x2a4], R224 ;  /* 0x0000a9006deb7a24 */ /* 0x000fe200078e02e0 */
[----:B------:R-:W-:Y:S01]  /*5890*/  SHF.R.U64 R70, R70, 0x1, R71 ;  /* 0x0000000146467819 */ /* 0x000fe20000001247 */
[----:B------:R-:W-:Y:S01]  /*58a0*/  FFMA.FTZ R75, R16, R123, R75 ;  /* 0x0000007b104b7223 */ /* 0x000fe2000001004b */
[----:B------:R-:W-:Y:S01]  /*58b0*/  ISETP.NE.AND P0, PT, R99, RZ, PT ;  /* 0x000000ff6300720c */ /* 0x000fe20003f05270 */
[-C--:B------:R-:W-:Y:S01]  /*58c0*/  IMAD R73, R72, R111.reuse, RZ ;  /* 0x0000006f48497224 */ /* 0x080fe200078e02ff */
[----:B------:R-:W-:Y:S01]  /*58d0*/  HADD2.F32 R224, -RZ, R63.H1_H1 ;  /* 0x3000003fffe07230 */ /* 0x000fe20000004100 */
[----:B------:R-:W-:Y:S01]  /*58e0*/  FFMA.FTZ R75, R15, R212, R75 ;  /* 0x000000d40f4b7223 */ /* 0x000fe2000001004b */
[----:B------:R-:W-:Y:S01]  /*58f0*/  P2R R72, PR, RZ, 0x1 ;  /* 0x00000001ff487803 */ /* 0x000fe20000000000 */
[----:B------:R-:W-:Y:S01]  /*5900*/  IMAD R73, R110, R70, R73 ;  /* 0x000000466e497224 */ /* 0x000fe200078e0249 */
[--C-:B------:R-:W-:Y:S01]  /*5910*/  HADD2.F32 R72, -RZ, R60.reuse.H1_H1 ;  /* 0x3000003cff487230 */ /* 0x100fe20000004100 */
[----:B------:R-:W-:Y:S01]  /*5920*/  IMAD.WIDE.U32 R70, R70, R111, RZ ;  /* 0x0000006f46467225 */ /* 0x000fe200078e00ff */
[----:B------:R-:W-:Y:S03]  /*5930*/  BSSY B0, `(.L_x_7021) ;  /* 0x00001e8000007945 */ /* 0x000fe60003800000 */
[----:B------:R-:W-:Y:S01]  /*5940*/  FFMA.FTZ R75, R14, R207, R75 ;  /* 0x000000cf0e4b7223 */ /* 0x000fe2000001004b */
[----:B------:R-:W-:Y:S01]  /*5950*/  IADD3 R71, R71, R73, RZ ;  /* 0x0000004947477210 */ /* 0x000fe20007ffe0ff */
[----:B------:R-:W-:Y:S01]  /*5960*/  HADD2.F32 R73, -RZ, R60.H0_H0 ;  /* 0x2000003cff497230 */ /* 0x000fe20000004100 */
[----:B------:R-:W0:Y:S03]  /*5970*/  LDS.64 R68, [R99.X16+0x35e8] ;  /* 0x0035e80063447984 */ /* 0x000e26000000ca00 */
[----:B------:R-:W-:Y:S01]  /*5980*/  IMAD.WIDE.U32 R70, R109, c[0x0][0x2a0], R70 ;  /* 0x0000a8006d467a25 */ /* 0x000fe200078e0046 */
[----:B-1----:R1:W-:Y:S03]  /*5990*/  @!P0 STS.128 [R232+0x4be0], R64 ;  /* 0x004be040e8008388 */ /* 0x0023e60000000c00 */
[----:B------:R-:W-:-:S04]  /*59a0*/  FMUL.FTZ R74, R92, R73 ;  /* 0x000000495c4a7220 */ /* 0x000fc80000410000 */
[-C--:B------:R-:W-:Y:S02]  /*59b0*/  FFMA.FTZ R208, R121, -R74.reuse, R208 ;  /* 0x8000004a79d07223 */ /* 0x080fe400000100d0 */
[----:B------:R-:W-:Y:S02]  /*59c0*/  FFMA.FTZ R74, R125, -R74, R122 ;  /* 0x8000004a7d4a7223 */ /* 0x000fe4000001007a */
[----:B------:R-:W-:-:S04]  /*59d0*/  FFMA.FTZ R122, R17, -R122, RZ ;  /* 0x8000007a117a7223 */ /* 0x000fc800000100ff */
[----:B------:R-:W-:Y:S02]  /*59e0*/  FFMA.FTZ R122, R16, -R205, R122 ;  /* 0x800000cd107a7223 */ /* 0x000fe4000001007a */
[----:B-1----:R-:W-:Y:S01]  /*59f0*/  FMUL.FTZ R65, R93, R72 ;  /* 0x000000485d417220 */ /* 0x002fe20000410000 */
[----:B------:R-:W-:Y:S01]  /*5a00*/  IADD3 R67, R235, R71, RZ ;  /* 0x00000047eb437210 */ /* 0x000fe20007ffe0ff */
[--C-:B------:R-:W-:Y:S01]  /*5a10*/  HADD2.F32 R71, -RZ, R61.reuse.H0_H0 ;  /* 0x2000003dff477230 */ /* 0x100fe20000004100 */
[----:B------:R-:W-:Y:S01]  /*5a20*/  LEA R64, P0, R70, c[0x0][0x318], 0x3 ;  /* 0x0000c60046407a11 */ /* 0x000fe200078018ff */
[-C--:B------:R-:W-:Y:S02]  /*5a30*/  FFMA.FTZ R123, R124, -R65.reuse, R123 ;  /* 0x800000417c7b7223 */ /* 0x080fe4000001007b */
[----:B------:R-:W-:Y:S01]  /*5a40*/  FFMA.FTZ R205, R126, -R65, R205 ;  /* 0x800000417ecd7223 */ /* 0x000fe200000100cd */
[----:B------:R-:W-:Y:S01]  /*5a50*/  LEA.HI.X R66, R70, c[0x0][0x31c], R67, 0x3, P0 ;  /* 0x0000c70046427a11 */ /* 0x000fe200000f1c43 */
[----:B------:R-:W-:Y:S01]  /*5a60*/  HADD2.F32 R70, -RZ, R61.H1_H1 ;  /* 0x3000003dff467230 */ /* 0x000fe20000004100 */
[----:B------:R-:W-:-:S02]  /*5a70*/  FFMA.FTZ R122, R15, -R206, R122 ;  /* 0x800000ce0f7a7223 */ /* 0x000fc4000001007a */
[----:B------:R-:W-:Y:S02]  /*5a80*/  FMUL.FTZ R67, R90, R71 ;  /* 0x000000475a437220 */ /* 0x000fe40000410000 */
[----:B------:R-:W-:Y:S02]  /*5a90*/  FMUL.FTZ R232, R87, R224 ;  /* 0x000000e057e87220 */ /* 0x000fe40000410000 */
[-C--:B------:R-:W-:Y:S02]  /*5aa0*/  FFMA.FTZ R212, R127, -R67.reuse, R212 ;  /* 0x800000437fd47223 */ /* 0x080fe400000100d4 */
[----:B------:R-:W-:Y:S02]  /*5ab0*/  FFMA.FTZ R206, R129, -R67, R206 ;  /* 0x8000004381ce7223 */ /* 0x000fe400000100ce */
[----:B------:R-:W-:Y:S02]  /*5ac0*/  FFMA.FTZ R67, R13, R214, R75 ;  /* 0x000000d60d437223 */ /* 0x000fe4000001004b */
[----:B0-----:R-:W-:-:S02]  /*5ad0*/  FMUL.FTZ R65, R69, -R77 ;  /* 0x8000004d45417220 */ /* 0x001fc40000410000 */
[C---:B------:R-:W-:Y:S02]  /*5ae0*/  FMUL.FTZ R77, R68.reuse, -R77 ;  /* 0x8000004d444d7220 */ /* 0x040fe40000410000 */
[-C--:B------:R-:W-:Y:S02]  /*5af0*/  FFMA.FTZ R65, R68, R76.reuse, -R65 ;  /* 0x0000004c44417223 */ /* 0x080fe40000010841 */
[----:B------:R-:W-:Y:S01]  /*5b00*/  FFMA.FTZ R76, R69, R76, R77 ;  /* 0x0000004c454c7223 */ /* 0x000fe2000001004d */
[----:B------:R-:W-:Y:S01]  /*5b10*/  HADD2.F32 R69, -RZ, R62.H0_H0 ;  /* 0x2000003eff457230 */ /* 0x000fe20000004100 */
[----:B------:R-:W-:Y:S02]  /*5b20*/  FMUL.FTZ R68, R91, R70 ;  /* 0x000000465b447220 */ /* 0x000fe40000410000 */
[----:B------:R-:W-:Y:S02]  /*5b30*/  FFMA.FTZ R67, R12, R211, R67 ;  /* 0x000000d30c437223 */ /* 0x000fe40000010043 */
[----:B------:R-:W-:-:S02]  /*5b40*/  FFMA.FTZ R207, R128, -R68, R207 ;  /* 0x8000004480cf7223 */ /* 0x000fc400000100cf */
[----:B------:R-:W-:Y:S02]  /*5b50*/  FFMA.FTZ R68, R130, -R68, R209 ;  /* 0x8000004482447223 */ /* 0x000fe400000100d1 */
[----:B------:R-:W-:Y:S02]  /*5b60*/  FMUL.FTZ R77, R88, R69 ;  /* 0x00000045584d7220 */ /* 0x000fe40000410000 */
[----:B------:R-:W-:Y:S01]  /*5b70*/  FFMA.FTZ R209, R14, -R209, R122 ;  /* 0x800000d10ed17223 */ /* 0x000fe2000001007a */
[----:B------:R-:W-:Y:S01]  /*5b80*/  HADD2.F32 R122, -RZ, R62.H1_H1 ;  /* 0x3000003eff7a7230 */ /* 0x000fe20000004100 */
[-C--:B------:R-:W-:Y:S02]  /*5b90*/  FFMA.FTZ R214, R131, -R77.reuse, R214 ;  /* 0x8000004d83d67223 */ /* 0x080fe400000100d6 */
[----:B------:R-:W-:Y:S02]  /*5ba0*/  FFMA.FTZ R75, R159, -R77, R210 ;  /* 0x8000004d9f4b7223 */ /* 0x000fe400000100d2 */
[----:B------:R-:W-:Y:S01]  /*5bb0*/  FFMA.FTZ R77, R13, -R210, R209 ;  /* 0x800000d20d4d7223 */ /* 0x000fe200000100d1 */
[----:B------:R-:W-:Y:S01]  /*5bc0*/  HADD2.F32 R209, -RZ, R63.H0_H0 ;  /* 0x2000003fffd17230 */ /* 0x000fe20000004100 */
[----:B------:R-:W-:-:S02]  /*5bd0*/  FMUL.FTZ R210, R89, R122 ;  /* 0x0000007a59d27220 */ /* 0x000fc40000410000 */
[----:B------:R-:W-:Y:S02]  /*5be0*/  FFMA.FTZ R77, R12, -R215, R77 ;  /* 0x800000d70c4d7223 */ /* 0x000fe4000001004d */
[-C--:B------:R-:W-:Y:S02]  /*5bf0*/  FFMA.FTZ R211, R158, -R210.reuse, R211 ;  /* 0x800000d29ed37223 */ /* 0x080fe400000100d3 */
[----:B------:R-:W-:Y:S02]  /*5c00*/  FFMA.FTZ R210, R160, -R210, R215 ;  /* 0x800000d2a0d27223 */ /* 0x000fe400000100d7 */
[----:B------:R-:W-:Y:S02]  /*5c10*/  FMUL.FTZ R215, R86, R209 ;  /* 0x000000d156d77220 */ /* 0x000fe40000410000 */
[C---:B------:R-:W-:Y:S02]  /*5c20*/  FFMA.FTZ R67, R11.reuse, R220, R67 ;  /* 0x000000dc0b437223 */ /* 0x040fe40000010043 */
[----:B------:R-:W-:-:S02]  /*5c30*/  FFMA.FTZ R77, R11, -R216, R77 ;  /* 0x800000d80b4d7223 */ /* 0x000fc4000001004d */
[-C--:B------:R-:W-:Y:S02]  /*5c40*/  FFMA.FTZ R220, R161, -R215.reuse, R220 ;  /* 0x800000d7a1dc7223 */ /* 0x080fe400000100dc */
[----:B------:R-:W-:Y:S02]  /*5c50*/  FFMA.FTZ R215, R163, -R215, R216 ;  /* 0x800000d7a3d77223 */ /* 0x000fe400000100d8 */
[----:B------:R-:W-:Y:S02]  /*5c60*/  FFMA.FTZ R67, R10, R213, R67 ;  /* 0x000000d50a437223 */ /* 0x000fe40000010043 */
[-C--:B------:R-:W-:Y:S02]  /*5c70*/  FFMA.FTZ R216, R162, -R232.reuse, R213 ;  /* 0x800000e8a2d87223 */ /* 0x080fe400000100d5 */
[----:B------:R-:W-:Y:S02]  /*5c80*/  FFMA.FTZ R213, R164, -R232, R217 ;  /* 0x800000e8a4d57223 */ /* 0x000fe400000100d9 */
[----:B------:R-:W-:Y:S01]  /*5c90*/  FFMA.FTZ R77, R10, -R217, R77 ;  /* 0x800000d90a4d7223 */ /* 0x000fe2000001004d */
[----:B------:R-:W-:Y:S01]  /*5ca0*/  HADD2.F32 R217, -RZ, R56.H0_H0 ;  /* 0x20000038ffd97230 */ /* 0x000fe20000004100 */
[----:B------:R-:W-:-:S02]  /*5cb0*/  FFMA.FTZ R67, R9, R226, R67 ;  /* 0x000000e209437223 */ /* 0x000fc40000010043 */
[----:B------:R-:W-:Y:S02]  /*5cc0*/  FFMA.FTZ R77, R9, -R218, R77 ;  /* 0x800000da094d7223 */ /* 0x000fe4000001004d */
[----:B------:R-:W-:Y:S02]  /*5cd0*/  FMUL.FTZ R235, R84, R217 ;  /* 0x000000d954eb7220 */ /* 0x000fe40000410000 */
[C---:B------:R-:W-:Y:S02]  /*5ce0*/  FFMA.FTZ R67, R8.reuse, R219, R67 ;  /* 0x000000db08437223 */ /* 0x040fe40000010043 */
[-C--:B------:R-:W-:Y:S02]  /*5cf0*/  FFMA.FTZ R232, R165, -R235.reuse, R226 ;  /* 0x800000eba5e87223 */ /* 0x080fe400000100e2 */
[----:B------:R-:W-:Y:S01]  /*5d00*/  FFMA.FTZ R226, R167, -R235, R218 ;  /* 0x800000eba7e27223 */ /* 0x000fe200000100da */
[----:B------:R-:W-:Y:S01]  /*5d10*/  HADD2.F32 R218, -RZ, R56.H1_H1 ;  /* 0x30000038ffda7230 */ /* 0x000fe20000004100 */
[----:B------:R-:W-:-:S02]  /*5d20*/  FFMA.FTZ R77, R8, -R227, R77 ;  /* 0x800000e3084d7223 */ /* 0x000fc4000001004d */
[----:B------:R-:W-:Y:S02]  /*5d30*/  FFMA.FTZ R67, R7, R234, R67 ;  /* 0x000000ea07437223 */ /* 0x000fe40000010043 */
[----:B------:R-:W-:Y:S02]  /*5d40*/  FMUL.FTZ R237, R85, R218 ;  /* 0x000000da55ed7220 */ /* 0x000fe40000410000 */
[----:B------:R-:W-:Y:S02]  /*5d50*/  FADD.FTZ R140, R140, R65 ;  /* 0x000000418c8c7221 */ /* 0x000fe40000010000 */
[-C--:B------:R-:W-:Y:S02]  /*5d60*/  FFMA.FTZ R235, R166, -R237.reuse, R219 ;  /* 0x800000eda6eb7223 */ /* 0x080fe400000100db */
[----:B------:R-:W-:Y:S01]  /*5d70*/  FFMA.FTZ R219, R168, -R237, R227 ;  /* 0x800000eda8db7223 */ /* 0x000fe200000100e3 */
[----:B------:R-:W-:Y:S01]  /*5d80*/  HADD2.F32 R227, -RZ, R57.H0_H0 ;  /* 0x20000039ffe37230 */ /* 0x000fe20000004100 */
[----:B------:R-:W-:Y:S01]  /*5d90*/  FADD.FTZ R65, -R141, R76 ;  /* 0x0000004c8d417221 */ /* 0x000fe20000010100 */
[----:B------:R-:W-:Y:S01]  /*5da0*/  HADD2.F32 R141, -RZ, R58.H0_H0 ;  /* 0x2000003aff8d7230 */ /* 0x000fe20000004100 */
[----:B------:R-:W-:-:S02]  /*5db0*/  FFMA.FTZ R67, R6, R225, R67 ;  /* 0x000000e106437223 */ /* 0x000fc40000010043 */
[----:B------:R-:W-:Y:S02]  /*5dc0*/  FMUL.FTZ R239, R54, R227 ;  /* 0x000000e336ef7220 */ /* 0x000fe40000410000 */
[----:B------:R-:W-:Y:S02]  /*5dd0*/  FMUL.FTZ R76, R52, R141 ;  /* 0x0000008d344c7220 */ /* 0x000fe40000410000 */
[-C--:B------:R-:W-:Y:S02]  /*5de0*/  FFMA.FTZ R237, R169, -R239.reuse, R234 ;  /* 0x800000efa9ed7223 */ /* 0x080fe400000100ea */
[----:B------:R-:W-:Y:S02]  /*5df0*/  FFMA.FTZ R234, R171, -R239, R228 ;  /* 0x800000efabea7223 */ /* 0x000fe400000100e4 */
[----:B------:R-:W-:Y:S01]  /*5e00*/  FFMA.FTZ R239, R7, -R228, R77 ;  /* 0x800000e407ef7223 */ /* 0x000fe2000001004d */
[----:B------:R-:W-:-:S03]  /*5e10*/  HADD2.F32 R228, -RZ, R57.H1_H1 ;  /* 0x30000039ffe47230 */ /* 0x000fc60000004100 */
[----:B------:R-:W-:Y:S02]  /*5e20*/  FFMA.FTZ R239, R6, -R231, R239 ;  /* 0x800000e706ef7223 */ /* 0x000fe400000100ef */
[----:B------:R-:W-:Y:S02]  /*5e30*/  FMUL.FTZ R77, R55, R228 ;  /* 0x000000e4374d7220 */ /* 0x000fe40000410000 */
[C---:B------:R-:W-:Y:S02]  /*5e40*/  FFMA.FTZ R239, R5.reuse, -R238, R239 ;  /* 0x800000ee05ef7223 */ /* 0x040fe400000100ef */
[-C--:B------:R-:W-:Y:S02]  /*5e50*/  FFMA.FTZ R225, R78, -R77.reuse, R225 ;  /* 0x8000004d4ee17223 */ /* 0x080fe400000100e1 */
[----:B------:R-:W-:Y:S02]  /*5e60*/  FFMA.FTZ R77, R170, -R77, R231 ;  /* 0x8000004daa4d7223 */ /* 0x000fe400000100e7 */
[----:B------:R-:W-:-:S02]  /*5e70*/  FFMA.FTZ R231, R5, R236, R67 ;  /* 0x000000ec05e77223 */ /* 0x000fc40000010043 */
[CC--:B------:R-:W-:Y:S02]  /*5e80*/  FMUL.FTZ R67, R132.reuse, -R65.reuse ;  /* 0x8000004184437220 */ /* 0x0c0fe40000410000 */
[----:B------:R-:W-:Y:S02]  /*5e90*/  FMUL.FTZ R132, R132, -R140 ;  /* 0x8000008c84847220 */ /* 0x000fe40000410000 */
[-C--:B------:R-:W-:Y:S02]  /*5ea0*/  FFMA.FTZ R236, R79, -R76.reuse, R236 ;  /* 0x8000004c4fec7223 */ /* 0x080fe400000100ec */
[----:B------:R-:W-:Y:S02]  /*5eb0*/  FFMA.FTZ R76, R173, -R76, R238 ;  /* 0x8000004cad4c7223 */ /* 0x000fe400000100ee */
[C---:B------:R-:W-:Y:S02]  /*5ec0*/  FFMA.FTZ R238, R133.reuse, R140, -R67 ;  /* 0x0000008c85ee7223 */ /* 0x040fe40000010843 */
[----:B------:R-:W-:Y:S01]  /*5ed0*/  FFMA.FTZ R133, R133, R65, R132 ;  /* 0x0000004185857223 */ /* 0x000fe20000010084 */
[----:B------:R-:W-:Y:S01]  /*5ee0*/  HADD2.F32 R132, -RZ, R58.H1_H1 ;  /* 0x3000003aff847230 */ /* 0x000fe20000004100 */
[----:B------:R-:W-:-:S02]  /*5ef0*/  FFMA.FTZ R67, R4, R233, R231 ;  /* 0x000000e904437223 */ /* 0x000fc400000100e7 */
[----:B------:R-:W-:Y:S01]  /*5f00*/  FADD.FTZ R204, -R204, R133 ;  /* 0x00000085cccc7221 */ /* 0x000fe20000010100 */
[----:B------:R-:W-:Y:S01]  /*5f10*/  HADD2.F32 R133, -RZ, R59.H0_H0 ;  /* 0x2000003bff857230 */ /* 0x000fe20000004100 */
[----:B------:R-:W-:Y:S02]  /*5f20*/  FMUL.FTZ R240, R53, R132 ;  /* 0x0000008435f07220 */ /* 0x000fe40000410000 */
[----:B------:R-:W-:Y:S02]  /*5f30*/  FFMA.FTZ R239, R4, -R229, R239 ;  /* 0x800000e504ef7223 */ /* 0x000fe400000100ef */
[----:B------:R-:W-:Y:S02]  /*5f40*/  FFMA.FTZ R231, R172, -R240, R229 ;  /* 0x800000f0ace77223 */ /* 0x000fe400000100e5 */
[----:B------:R-:W-:Y:S02]  /*5f50*/  FADD.FTZ R189, R189, R238 ;  /* 0x000000eebdbd7221 */ /* 0x000fe40000010000 */
[----:B------:R-:W-:-:S02]  /*5f60*/  FMUL.FTZ R229, R50, R133 ;  /* 0x0000008532e57220 */ /* 0x000fc40000410000 */
[----:B------:R-:W-:Y:S02]  /*5f70*/  FFMA.FTZ R67, R3, R230, R67 ;  /* 0x000000e603437223 */ /* 0x000fe40000010043 */
[----:B------:R-:W-:Y:S02]  /*5f80*/  FMUL.FTZ R238, R134, -R204 ;  /* 0x800000cc86ee7220 */ /* 0x000fe40000410000 */
[----:B------:R-:W-:Y:S02]  /*5f90*/  FFMA.FTZ R233, R80, -R240, R233 ;  /* 0x800000f050e97223 */ /* 0x000fe400000100e9 */
[----:B------:R-:W-:Y:S02]  /*5fa0*/  FFMA.FTZ R230, R81, -R229, R230 ;  /* 0x800000e551e67223 */ /* 0x000fe400000100e6 */
[----:B------:R-:W-:Y:S02]  /*5fb0*/  FMUL.FTZ R134, R134, -R189 ;  /* 0x800000bd86867220 */ /* 0x000fe40000410000 */
[----:B------:R-:W-:-:S02]  /*5fc0*/  FFMA.FTZ R229, R175, -R229, R222 ;  /* 0x800000e5afe57223 */ /* 0x000fc400000100de */
[----:B------:R-:W-:Y:S02]  /*5fd0*/  FMUL.FTZ R240, R175, R204 ;  /* 0x000000ccaff07220 */ /* 0x000fe40000410000 */
[----:B------:R-:W-:Y:S02]  /*5fe0*/  FFMA.FTZ R222, R3, -R222, R239 ;  /* 0x800000de03de7223 */ /* 0x000fe400000100ef */
[CC--:B------:R-:W-:Y:S02]  /*5ff0*/  FFMA.FTZ R239, R135.reuse, R189.reuse, -R238 ;  /* 0x000000bd87ef7223 */ /* 0x0c0fe400000108ee */
[----:B------:R-:W-:Y:S02]  /*6000*/  FFMA.FTZ R238, R135, R204, R134 ;  /* 0x000000cc87ee7223 */ /* 0x000fe40000010086 */
[----:B------:R-:W-:Y:S02]  /*6010*/  FFMA.FTZ R134, R81, R189, R240 ;  /* 0x000000bd51867223 */ /* 0x000fe400000100f0 */
[----:B------:R-:W-:-:S02]  /*6020*/  FMUL.FTZ R81, R189, UR22 ;  /* 0x00000016bd517c20 */ /* 0x000fc40008410000 */
[C---:B------:R-:W-:Y:S02]  /*6030*/  FMUL.FTZ R240, R204.reuse, UR22 ;  /* 0x00000016ccf07c20 */ /* 0x040fe40008410000 */
[----:B------:R-:W-:Y:S02]  /*6040*/  FADD.FTZ R238, -R203, R238 ;  /* 0x000000eecbee7221 */ /* 0x000fe40000010100 */
[----:B------:R-:W-:Y:S02]  /*6050*/  FFMA.FTZ R242, R204, UR13, -R81 ;  /* 0x0000000dccf27c23 */ /* 0x000fe40008010851 */
[----:B------:R-:W-:Y:S02]  /*6060*/  FADD.FTZ R239, R188, R239 ;  /* 0x000000efbcef7221 */ /* 0x000fe40000010000 */
[----:B------:R-:W-:Y:S02]  /*6070*/  FFMA.FTZ R81, R189, UR13, R240 ;  /* 0x0000000dbd517c23 */ /* 0x000fe400080100f0 */
[----:B------:R-:W-:-:S02]  /*6080*/  FMUL.FTZ R240, R50, R204 ;  /* 0x000000cc32f07220 */ /* 0x000fc40000410000 */
[-C--:B------:R-:W-:Y:S02]  /*6090*/  FMUL.FTZ R188, R136, -R238.reuse ;  /* 0x800000ee88bc7220 */ /* 0x080fe40000410000 */
[----:B------:R-:W-:Y:S01]  /*60a0*/  FMUL.FTZ R204, R50, R189 ;  /* 0x000000bd32cc7220 */ /* 0x000fe20000410000 */
[----:B------:R-:W-:Y:S01]  /*60b0*/  SHF.L.U32 R189, R99, 0x5, RZ ;  /* 0x0000000563bd7819 */ /* 0x000fe200000006ff */
[----:B------:R-:W-:Y:S02]  /*60c0*/  FMUL.FTZ R136, R136, -R239 ;  /* 0x800000ef88887220 */ /* 0x000fe40000410000 */
[----:B------:R-:W-:Y:S01]  /*60d0*/  FMUL.FTZ R203, R172, R238 ;  /* 0x000000eeaccb7220 */ /* 0x000fe20000410000 */
[----:B------:R-:W-:Y:S01]  /*60e0*/  LEA.HI.SX32 R189, R189, R189, 0x1b ;  /* 0x000000bdbdbd7211 */ /* 0x000fe200078fdaff */
[----:B------:R-:W-:Y:S02]  /*60f0*/  FFMA.FTZ R188, R137, R239, -R188 ;  /* 0x000000ef89bc7223 */ /* 0x000fe400000108bc */
[----:B------:R-:W-:-:S02]  /*6100*/  FMUL.FTZ R242, R229, R242 ;  /* 0x000000f2e5f27220 */ /* 0x000fc40000410000 */
[C---:B------:R-:W-:Y:S02]  /*6110*/  FMUL.FTZ R175, R229.reuse, R240 ;  /* 0x000000f0e5af7220 */ /* 0x040fe40000410000 */
[----:B------:R-:W-:Y:S02]  /*6120*/  FMUL.FTZ R135, R229, R204 ;  /* 0x000000cce5877220 */ /* 0x000fe40000410000 */
[----:B------:R-:W-:Y:S02]  /*6130*/  FFMA.FTZ R229, R137, R238, R136 ;  /* 0x000000ee89e57223 */ /* 0x000fe40000010088 */
[----:B------:R-:W-:Y:S02]  /*6140*/  FFMA.FTZ R137, R80, R239, R203 ;  /* 0x000000ef50897223 */ /* 0x000fe400000100cb */
[----:B------:R-:W-:Y:S02]  /*6150*/  FADD.FTZ R203, R187, R188 ;  /* 0x000000bcbbcb7221 */ /* 0x000fe40000010000 */
[----:B------:R-:W-:-:S02]  /*6160*/  FMUL.FTZ R187, R239, UR22 ;  /* 0x00000016efbb7c20 */ /* 0x000fc40008410000 */
[-C--:B------:R-:W-:Y:S02]  /*6170*/  FFMA.FTZ R175, R230, R204.reuse, R175 ;  /* 0x000000cce6af7223 */ /* 0x080fe400000100af */
[----:B------:R-:W-:Y:S02]  /*6180*/  FMUL.FTZ R204, R133, R204 ;  /* 0x000000cc85cc7220 */ /* 0x000fe40000410000 */
[C---:B------:R-:W-:Y:S02]  /*6190*/  FMUL.FTZ R80, R238.reuse, UR22 ;  /* 0x00000016ee507c20 */ /* 0x040fe40008410000 */
[----:B------:R-:W-:Y:S01]  /*61a0*/  FFMA.FTZ R136, R238, UR13, -R187 ;  /* 0x0000000dee887c23 */ /* 0x000fe200080108bb */
[----:B------:R0:W-:Y:S01]  /*61b0*/  STS [R189.X4+0x10f0], R204 ;  /* 0x0010f0ccbd007388 */ /* 0x0001e20000004800 */
[----:B------:R-:W-:Y:S02]  /*61c0*/  FMUL.FTZ R238, R53, R238 ;  /* 0x000000ee35ee7220 */ /* 0x000fe40000410000 */
[----:B------:R-:W-:-:S02]  /*61d0*/  FADD.FTZ R202, -R202, R229 ;  /* 0x000000e5caca7221 */ /* 0x000fc40000010100 */
[----:B------:R-:W-:Y:S02]  /*61e0*/  FMUL.FTZ R187, R231, R238 ;  /* 0x000000eee7bb7220 */ /* 0x000fe40000410000 */
[C---:B------:R-:W-:Y:S02]  /*61f0*/  FFMA.FTZ R81, R230.reuse, R81, R242 ;  /* 0x00000051e6517223 */ /* 0x040fe400000100f2 */
[----:B------:R-:W-:Y:S02]  /*6200*/  FFMA.FTZ R135, R230, R240, -R135 ;  /* 0x000000f0e6877223 */ /* 0x000fe40000010887 */
[----:B0-----:R-:W-:Y:S02]  /*6210*/  FFMA.FTZ R204, R239, UR13, R80 ;  /* 0x0000000defcc7c23 */ /* 0x001fe40008010050 */
[----:B------:R-:W-:Y:S02]  /*6220*/  FMUL.FTZ R80, R53, R239 ;  /* 0x000000ef35507220 */ /* 0x000fe40000410000 */
[----:B------:R-:W-:-:S02]  /*6230*/  FMUL.FTZ R230, R231, R136 ;  /* 0x00000088e7e67220 */ /* 0x000fc40000410000 */
[-C--:B------:R-:W-:Y:S02]  /*6240*/  FMUL.FTZ R188, R132, R80.reuse ;  /* 0x0000005084bc7220 */ /* 0x080fe40000410000 */
[-C--:B------:R-:W-:Y:S02]  /*6250*/  FMUL.FTZ R172, R231, R80.reuse ;  /* 0x00000050e7ac7220 */ /* 0x080fe40000410000 */
[----:B------:R-:W-:Y:S01]  /*6260*/  FFMA.FTZ R187, R233, R80, R187 ;  /* 0x00000050e9bb7223 */ /* 0x000fe200000100bb */
[----:B------:R0:W-:Y:S01]  /*6270*/  STS [R189.X4+0x10e8], R188 ;  /* 0x0010e8bcbd007388 */ /* 0x0001e20000004800 */
[C---:B------:R-:W-:Y:S02]  /*6280*/  FMUL.FTZ R80, R138.reuse, -R202 ;  /* 0x800000ca8a507220 */ /* 0x040fe40000410000 */
[-C--:B------:R-:W-:Y:S02]  /*6290*/  FMUL.FTZ R138, R138, -R203.reuse ;  /* 0x800000cb8a8a7220 */ /* 0x080fe40000410000 */
[----:B------:R-:W-:-:S02]  /*62a0*/  FFMA.FTZ R229, R139, R203, -R80 ;  /* 0x000000cb8be57223 */ /* 0x000fc40000010850 */
[----:B------:R-:W-:Y:S01]  /*62b0*/  FFMA.FTZ R80, R139, R202, R138 ;  /* 0x000000ca8b507223 */ /* 0x000fe2000001008a */
[----:B------:R-:W-:Y:S01]  /*62c0*/  HADD2.F32 R138, -RZ, R59.H1_H1 ;  /* 0x3000003bff8a7230 */ /* 0x000fe20000004100 */
[----:B------:R-:W-:Y:S02]  /*62d0*/  FFMA.FTZ R172, R233, R238, -R172 ;  /* 0x000000eee9ac7223 */ /* 0x000fe400000108ac */
[----:B0-----:R-:W-:Y:S02]  /*62e0*/  FADD.FTZ R188, R186, R229 ;  /* 0x000000e5babc7221 */ /* 0x001fe40000010000 */
[----:B------:R-:W-:Y:S02]  /*62f0*/  FADD.FTZ R201, -R201, R80 ;  /* 0x00000050c9c97221 */ /* 0x000fe40000010100 */
[----:B------:R-:W-:Y:S02]  /*6300*/  FMUL.FTZ R186, R173, R202 ;  /* 0x000000caadba7220 */ /* 0x000fe40000410000 */
[----:B------:R-:W-:-:S02]  /*6310*/  FFMA.FTZ R80, R233, R204, R230 ;  /* 0x000000cce9507223 */ /* 0x000fc400000100e6 */
[C---:B------:R-:W-:Y:S02]  /*6320*/  FMUL.FTZ R204, R142.reuse, -R188 ;  /* 0x800000bc8ecc7220 */ /* 0x040fe40000410000 */
[----:B------:R-:W-:Y:S02]  /*6330*/  FMUL.FTZ R139, R142, -R201 ;  /* 0x800000c98e8b7220 */ /* 0x000fe40000410000 */
[----:B------:R-:W-:Y:S02]  /*6340*/  FFMA.FTZ R142, R79, R203, R186 ;  /* 0x000000cb4f8e7223 */ /* 0x000fe400000100ba */
[----:B------:R-:W-:Y:S02]  /*6350*/  FFMA.FTZ R79, R143, R201, R204 ;  /* 0x000000c98f4f7223 */ /* 0x000fe400000100cc */
[----:B------:R-:W-:Y:S02]  /*6360*/  FMUL.FTZ R204, R202, UR22 ;  /* 0x00000016cacc7c20 */ /* 0x000fe40008410000 */
[----:B------:R-:W-:-:S02]  /*6370*/  FMUL.FTZ R173, R203, UR22 ;  /* 0x00000016cbad7c20 */ /* 0x000fc40008410000 */
[----:B------:R-:W-:Y:S02]  /*6380*/  FFMA.FTZ R186, R143, R188, -R139 ;  /* 0x000000bc8fba7223 */ /* 0x000fe4000001088b */
[----:B------:R-:W-:Y:S02]  /*6390*/  FMUL.FTZ R229, R52, R202 ;  /* 0x000000ca34e57220 */ /* 0x000fe40000410000 */
[----:B------:R-:W-:Y:S02]  /*63a0*/  FFMA.FTZ R143, R203, UR13, R204 ;  /* 0x0000000dcb8f7c23 */ /* 0x000fe400080100cc */
[----:B------:R-:W-:Y:S02]  /*63b0*/  FADD.FTZ R200, -R200, R79 ;  /* 0x0000004fc8c87221 */ /* 0x000fe40000010100 */
[----:B------:R-:W-:Y:S02]  /*63c0*/  FFMA.FTZ R139, R202, UR13, -R173 ;  /* 0x0000000dca8b7c23 */ /* 0x000fe400080108ad */
[----:B------:R-:W-:-:S02]  /*63d0*/  FMUL.FTZ R203, R52, R203 ;  /* 0x000000cb34cb7220 */ /* 0x000fc40000410000 */
[----:B------:R-:W-:Y:S02]  /*63e0*/  FADD.FTZ R186, R185, R186 ;  /* 0x000000bab9ba7221 */ /* 0x000fe40000010000 */
[----:B------:R-:W-:Y:S02]  /*63f0*/  FMUL.FTZ R202, R76, R229 ;  /* 0x000000e54cca7220 */ /* 0x000fe40000410000 */
[----:B------:R-:W-:Y:S02]  /*6400*/  FMUL.FTZ R185, R170, R201 ;  /* 0x000000c9aab97220 */ /* 0x000fe40000410000 */
[----:B------:R-:W-:Y:S02]  /*6410*/  FMUL.FTZ R170, R144, -R200 ;  /* 0x800000c890aa7220 */ /* 0x000fe40000410000 */
[C---:B------:R-:W-:Y:S02]  /*6420*/  FMUL.FTZ R139, R76.reuse, R139 ;  /* 0x0000008b4c8b7220 */ /* 0x040fe40000410000 */
[----:B------:R-:W-:-:S02]  /*6430*/  FMUL.FTZ R204, R76, R203 ;  /* 0x000000cb4ccc7220 */ /* 0x000fc40000410000 */
[----:B------:R-:W-:Y:S02]  /*6440*/  FMUL.FTZ R144, R144, -R186 ;  /* 0x800000ba90907220 */ /* 0x000fe40000410000 */
[-C--:B------:R-:W-:Y:S02]  /*6450*/  FFMA.FTZ R76, R236, R203.reuse, R202 ;  /* 0x000000cbec4c7223 */ /* 0x080fe400000100ca */
[----:B------:R-:W-:Y:S02]  /*6460*/  FFMA.FTZ R185, R78, R188, R185 ;  /* 0x000000bc4eb97223 */ /* 0x000fe400000100b9 */
[----:B------:R-:W-:Y:S02]  /*6470*/  FMUL.FTZ R202, R141, R203 ;  /* 0x000000cb8dca7220 */ /* 0x000fe40000410000 */
[----:B------:R-:W-:Y:S02]  /*6480*/  FMUL.FTZ R78, R188, UR22 ;  /* 0x00000016bc4e7c20 */ /* 0x000fe40008410000 */
[C---:B------:R-:W-:Y:S01]  /*6490*/  FFMA.FTZ R203, R145.reuse, R186, -R170 ;  /* 0x000000ba91cb7223 */ /* 0x040fe200000108aa */
[----:B------:R0:W-:Y:S01]  /*64a0*/  STS [R189.X4+0x10e0], R202 ;  /* 0x0010e0cabd007388 */ /* 0x0001e20000004800 */
[----:B------:R-:W-:-:S02]  /*64b0*/  FFMA.FTZ R144, R145, R200, R144 ;  /* 0x000000c891907223 */ /* 0x000fc40000010090 */
[C---:B------:R-:W-:Y:S02]  /*64c0*/  FMUL.FTZ R145, R201.reuse, UR22 ;  /* 0x00000016c9917c20 */ /* 0x040fe40008410000 */
[----:B------:R-:W-:Y:S02]  /*64d0*/  FFMA.FTZ R78, R201, UR13, -R78 ;  /* 0x0000000dc94e7c23 */ /* 0x000fe4000801084e */
[----:B------:R-:W-:Y:S02]  /*64e0*/  FADD.FTZ R184, R184, R203 ;  /* 0x000000cbb8b87221 */ /* 0x000fe40000010000 */
[----:B------:R-:W-:Y:S02]  /*64f0*/  FADD.FTZ R199, -R199, R144 ;  /* 0x00000090c7c77221 */ /* 0x000fe40000010100 */
[----:B------:R-:W-:Y:S02]  /*6500*/  FFMA.FTZ R170, R188, UR13, R145 ;  /* 0x0000000dbcaa7c23 */ /* 0x000fe40008010091 */
[----:B0-----:R-:W-:-:S02]  /*6510*/  FMUL.FTZ R202, R55, R188 ;  /* 0x000000bc37ca7220 */ /* 0x001fc40000410000 */
[----:B------:R-:W-:Y:S02]  /*6520*/  FMUL.FTZ R188, R77, R78 ;  /* 0x0000004e4dbc7220 */ /* 0x000fe40000410000 */
[C---:B------:R-:W-:Y:S02]  /*6530*/  FMUL.FTZ R78, R146.reuse, -R184 ;  /* 0x800000b8924e7220 */ /* 0x040fe40000410000 */
[----:B------:R-:W-:Y:S02]  /*6540*/  FMUL.FTZ R146, R146, -R199 ;  /* 0x800000c792927220 */ /* 0x000fe40000410000 */
[----:B------:R-:W-:Y:S02]  /*6550*/  FFMA.FTZ R79, R236, R229, -R204 ;  /* 0x000000e5ec4f7223 */ /* 0x000fe400000108cc */
[----:B------:R-:W-:Y:S02]  /*6560*/  FMUL.FTZ R204, R55, R201 ;  /* 0x000000c937cc7220 */ /* 0x000fe40000410000 */
[----:B------:R-:W-:-:S02]  /*6570*/  FFMA.FTZ R145, R147, R199, R78 ;  /* 0x000000c793917223 */ /* 0x000fc4000001004e */
[----:B------:R-:W-:Y:S02]  /*6580*/  FFMA.FTZ R146, R147, R184, -R146 ;  /* 0x000000b893927223 */ /* 0x000fe40000010892 */
[----:B------:R-:W-:Y:S02]  /*6590*/  FMUL.FTZ R144, R77, R204 ;  /* 0x000000cc4d907220 */ /* 0x000fe40000410000 */
[----:B------:R-:W-:Y:S02]  /*65a0*/  FADD.FTZ R198, -R198, R145 ;  /* 0x00000091c6c67221 */ /* 0x000fe40000010100 */
[----:B------:R-:W-:Y:S02]  /*65b0*/  FADD.FTZ R183, R183, R146 ;  /* 0x00000092b7b77221 */ /* 0x000fe40000010000 */
[-C--:B------:R-:W-:Y:S02]  /*65c0*/  FMUL.FTZ R201, R77, R202.reuse ;  /* 0x000000ca4dc97220 */ /* 0x080fe40000410000 */
[----:B------:R-:W-:-:S02]  /*65d0*/  FFMA.FTZ R77, R225, R202, R144 ;  /* 0x000000cae14d7223 */ /* 0x000fc40000010090 */
[CC--:B------:R-:W-:Y:S02]  /*65e0*/  FMUL.FTZ R144, R148.reuse, -R198.reuse ;  /* 0x800000c694907220 */ /* 0x0c0fe40000410000 */
[-C--:B------:R-:W-:Y:S02]  /*65f0*/  FMUL.FTZ R148, R148, -R183.reuse ;  /* 0x800000b794947220 */ /* 0x080fe40000410000 */
[C---:B------:R-:W-:Y:S02]  /*6600*/  FFMA.FTZ R145, R149.reuse, R183, -R144 ;  /* 0x000000b795917223 */ /* 0x040fe40000010890 */
[----:B------:R-:W-:Y:S02]  /*6610*/  FFMA.FTZ R148, R149, R198, R148 ;  /* 0x000000c695947223 */ /* 0x000fe40000010094 */
[----:B------:R-:W-:Y:S02]  /*6620*/  FMUL.FTZ R147, R200, UR22 ;  /* 0x00000016c8937c20 */ /* 0x000fe40008410000 */
[----:B------:R-:W-:-:S02]  /*6630*/  FADD.FTZ R197, -R197, R148 ;  /* 0x00000094c5c57221 */ /* 0x000fc40000010100 */
[----:B------:R-:W-:Y:S02]  /*6640*/  FADD.FTZ R182, R182, R145 ;  /* 0x00000091b6b67221 */ /* 0x000fe40000010000 */
[----:B------:R-:W-:Y:S02]  /*6650*/  FMUL.FTZ R171, R171, R200 ;  /* 0x000000c8abab7220 */ /* 0x000fe40000410000 */
[----:B------:R-:W-:Y:S02]  /*6660*/  FFMA.FTZ R146, R186, UR13, R147 ;  /* 0x0000000dba927c23 */ /* 0x000fe40008010093 */
[C---:B------:R-:W-:Y:S02]  /*6670*/  FMUL.FTZ R147, R150.reuse, -R197 ;  /* 0x800000c596937220 */ /* 0x040fe40000410000 */
[----:B------:R-:W-:Y:S02]  /*6680*/  FMUL.FTZ R150, R150, -R182 ;  /* 0x800000b696967220 */ /* 0x000fe40000410000 */
[----:B------:R-:W-:-:S02]  /*6690*/  FFMA.FTZ R144, R169, R186, R171 ;  /* 0x000000baa9907223 */ /* 0x000fc400000100ab */
[----:B------:R-:W-:Y:S02]  /*66a0*/  FMUL.FTZ R149, R186, UR22 ;  /* 0x00000016ba957c20 */ /* 0x000fe40008410000 */
[----:B------:R-:W-:Y:S02]  /*66b0*/  FMUL.FTZ R186, R54, R186 ;  /* 0x000000ba36ba7220 */ /* 0x000fe40000410000 */
[C---:B------:R-:W-:Y:S02]  /*66c0*/  FFMA.FTZ R148, R151.reuse, R182, -R147 ;  /* 0x000000b697947223 */ /* 0x040fe40000010893 */
[----:B------:R-:W-:Y:S02]  /*66d0*/  FFMA.FTZ R151, R151, R197, R150 ;  /* 0x000000c597977223 */ /* 0x000fe40000010096 */
[----:B------:R-:W-:Y:S02]  /*66e0*/  FFMA.FTZ R145, R200, UR13, -R149 ;  /* 0x0000000dc8917c23 */ /* 0x000fe40008010895 */
[----:B------:R-:W-:-:S02]  /*66f0*/  FMUL.FTZ R200, R54, R200 ;  /* 0x000000c836c87220 */ /* 0x000fc40000410000 */
[----:B------:R-:W-:Y:S02]  /*6700*/  FMUL.FTZ R150, R234, R186 ;  /* 0x000000baea967220 */ /* 0x000fe40000410000 */
[----:B------:R-:W-:Y:S02]  /*6710*/  FADD.FTZ R196, -R196, R151 ;  /* 0x00000097c4c47221 */ /* 0x000fe40000010100 */
[----:B------:R-:W-:Y:S02]  /*6720*/  FADD.FTZ R181, R181, R148 ;  /* 0x00000094b5b57221 */ /* 0x000fe40000010000 */
[-C--:B------:R-:W-:Y:S02]  /*6730*/  FMUL.FTZ R149, R234, R200.reuse ;  /* 0x000000c8ea957220 */ /* 0x080fe40000410000 */
[----:B------:R-:W-:Y:S02]  /*6740*/  FFMA.FTZ R148, R237, R200, -R150 ;  /* 0x000000c8ed947223 */ /* 0x000fe40000010896 */
[----:B------:R-:W-:-:S02]  /*6750*/  FMUL.FTZ R150, R152, -R196 ;  /* 0x800000c498967220 */ /* 0x000fc40000410000 */
[-C--:B------:R-:W-:Y:S02]  /*6760*/  FMUL.FTZ R152, R152, -R181.reuse ;  /* 0x800000b598987220 */ /* 0x080fe40000410000 */
[----:B------:R-:W-:Y:S02]  /*6770*/  FFMA.FTZ R147, R237, R186, R149 ;  /* 0x000000baed937223 */ /* 0x000fe40000010095 */
[C---:B------:R-:W-:Y:S02]  /*6780*/  FFMA.FTZ R149, R153.reuse, R181, -R150 ;  /* 0x000000b599957223 */ /* 0x040fe40000010896 */
[----:B------:R-:W-:Y:S02]  /*6790*/  FFMA.FTZ R152, R153, R196, R152 ;  /* 0x000000c499987223 */ /* 0x000fe40000010098 */
[----:B------:R-:W-:Y:S02]  /*67a0*/  FADD.FTZ R180, R180, R149 ;  /* 0x00000095b4b47221 */ /* 0x000fe40000010000 */
[----:B------:R-:W-:-:S02]  /*67b0*/  FADD.FTZ R195, -R195, R152 ;  /* 0x00000098c3c37221 */ /* 0x000fc40000010100 */
[C---:B------:R-:W-:Y:S02]  /*67c0*/  FFMA.FTZ R78, R225.reuse, R204, -R201 ;  /* 0x000000cce14e7223 */ /* 0x040fe400000108c9 */
[----:B------:R-:W-:Y:S02]  /*67d0*/  FFMA.FTZ R225, R225, R170, R188 ;  /* 0x000000aae1e17223 */ /* 0x000fe400000100bc */
[C---:B------:R-:W-:Y:S02]  /*67e0*/  FMUL.FTZ R152, R154.reuse, -R180 ;  /* 0x800000b49a987220 */ /* 0x040fe40000410000 */
[----:B------:R-:W-:Y:S02]  /*67f0*/  FMUL.FTZ R188, R227, R186 ;  /* 0x000000bae3bc7220 */ /* 0x000fe40000410000 */
[----:B------:R-:W-:Y:S02]  /*6800*/  FMUL.FTZ R154, R154, -R195 ;  /* 0x800000c39a9a7220 */ /* 0x000fe40000410000 */
[----:B------:R-:W-:Y:S01]  /*6810*/  FMUL.FTZ R186, R85, R199 ;  /* 0x000000c755ba7220 */ /* 0x000fe20000410000 */
[----:B------:R-:W-:Y:S01]  /*6820*/  STS [R189.X4+0x10d0], R188 ;  /* 0x0010d0bcbd007388 */ /* 0x000fe20000004800 */
[----:B------:R-:W-:-:S02]  /*6830*/  FFMA.FTZ R151, R155, R195, R152 ;  /* 0x000000c39b977223 */ /* 0x000fc40000010098 */
[----:B------:R-:W-:Y:S02]  /*6840*/  FFMA.FTZ R154, R155, R180, -R154 ;  /* 0x000000b49b9a7223 */ /* 0x000fe4000001089a */
[----:B------:R-:W-:Y:S02]  /*6850*/  FMUL.FTZ R170, R85, R184 ;  /* 0x000000b855aa7220 */ /* 0x000fe40000410000 */
[----:B------:R-:W-:Y:S02]  /*6860*/  FMUL.FTZ R150, R219, R186 ;  /* 0x000000badb967220 */ /* 0x000fe40000410000 */
[----:B------:R-:W-:Y:S02]  /*6870*/  FADD.FTZ R194, -R194, R151 ;  /* 0x00000097c2c27221 */ /* 0x000fe40000010100 */
[----:B------:R-:W-:Y:S02]  /*6880*/  FMUL.FTZ R155, R84, R198 ;  /* 0x000000c6549b7220 */ /* 0x000fe40000410000 */
[----:B------:R-:W-:-:S02]  /*6890*/  FADD.FTZ R179, R179, R154 ;  /* 0x0000009ab3b37221 */ /* 0x000fc40000010000 */
[-C--:B------:R-:W-:Y:S02]  /*68a0*/  FMUL.FTZ R149, R219, R170.reuse ;  /* 0x000000aadb957220 */ /* 0x080fe40000410000 */
[-C--:B------:R-:W-:Y:S02]  /*68b0*/  FFMA.FTZ R150, R235, R170.reuse, R150 ;  /* 0x000000aaeb967223 */ /* 0x080fe40000010096 */
[----:B------:R-:W-:Y:S02]  /*68c0*/  FMUL.FTZ R170, R218, R170 ;  /* 0x000000aadaaa7220 */ /* 0x000fe40000410000 */
[----:B------:R-:W-:Y:S02]  /*68d0*/  FMUL.FTZ R152, R156, -R194 ;  /* 0x800000c29c987220 */ /* 0x000fe40000410000 */
[----:B------:R-:W-:Y:S01]  /*68e0*/  FMUL.FTZ R153, R84, R183 ;  /* 0x000000b754997220 */ /* 0x000fe20000410000 */
[----:B------:R0:W-:Y:S01]  /*68f0*/  STS [R189.X4+0x10c8], R170 ;  /* 0x0010c8aabd007388 */ /* 0x0001e20000004800 */
[----:B------:R-:W-:-:S02]  /*6900*/  FMUL.FTZ R151, R226, R155 ;  /* 0x0000009be2977220 */ /* 0x000fc40000410000 */
[----:B------:R-:W-:Y:S02]  /*6910*/  FMUL.FTZ R156, R156, -R179 ;  /* 0x800000b39c9c7220 */ /* 0x000fe40000410000 */
[-C--:B------:R-:W-:Y:S02]  /*6920*/  FMUL.FTZ R154, R226, R153.reuse ;  /* 0x00000099e29a7220 */ /* 0x080fe40000410000 */
[-C--:B------:R-:W-:Y:S02]  /*6930*/  FFMA.FTZ R151, R232, R153.reuse, R151 ;  /* 0x00000099e8977223 */ /* 0x080fe40000010097 */
[----:B------:R-:W-:Y:S02]  /*6940*/  FFMA.FTZ R156, R157, R194, R156 ;  /* 0x000000c29d9c7223 */ /* 0x000fe4000001009c */
[----:B0-----:R-:W-:Y:S02]  /*6950*/  FMUL.FTZ R170, R217, R153 ;  /* 0x00000099d9aa7220 */ /* 0x001fe40000410000 */
[----:B------:R-:W-:-:S02]  /*6960*/  FFMA.FTZ R153, R157, R179, -R152 ;  /* 0x000000b39d997223 */ /* 0x000fc40000010898 */
[----:B------:R-:W-:Y:S01]  /*6970*/  FADD.FTZ R193, -R193, R156 ;  /* 0x0000009cc1c17221 */ /* 0x000fe20000010100 */
[----:B------:R-:W-:Y:S01]  /*6980*/  STS [R189.X4+0x10c0], R170 ;  /* 0x0010c0aabd007388 */ /* 0x000fe20000004800 */
[----:B------:R-:W-:Y:S02]  /*6990*/  FADD.FTZ R178, R178, R153 ;  /* 0x00000099b2b27221 */ /* 0x000fe40000010000 */
[----:B------:R-:W-:Y:S02]  /*69a0*/  FMUL.FTZ R153, R114, -R193 ;  /* 0x800000c172997220 */ /* 0x000fe40000410000 */
[----:B------:R-:W-:Y:S02]  /*69b0*/  FMUL.FTZ R188, R218, R186 ;  /* 0x000000badabc7220 */ /* 0x000fe40000410000 */
[-C--:B------:R-:W-:Y:S02]  /*69c0*/  FMUL.FTZ R114, R114, -R178.reuse ;  /* 0x800000b272727220 */ /* 0x080fe40000410000 */
[----:B------:R-:W-:Y:S01]  /*69d0*/  FFMA.FTZ R152, R232, R155, -R154 ;  /* 0x0000009be8987223 */ /* 0x000fe2000001089a */
[----:B------:R0:W-:Y:S01]  /*69e0*/  STS [R189.X4+0x10cc], R188 ;  /* 0x0010ccbcbd007388 */ /* 0x0001e20000004800 */
[----:B------:R-:W-:-:S02]  /*69f0*/  FFMA.FTZ R154, R115, R178, -R153 ;  /* 0x000000b2739a7223 */ /* 0x000fc40000010899 */
[----:B------:R-:W-:Y:S02]  /*6a00*/  FFMA.FTZ R115, R115, R193, R114 ;  /* 0x000000c173737223 */ /* 0x000fe40000010072 */
[----:B------:R-:W-:Y:S02]  /*6a10*/  FMUL.FTZ R157, R87, R197 ;  /* 0x000000c5579d7220 */ /* 0x000fe40000410000 */
[----:B------:R-:W-:Y:S02]  /*6a20*/  FADD.FTZ R192, -R192, R115 ;  /* 0x00000073c0c07221 */ /* 0x000fe40000010100 */
[----:B------:R-:W-:Y:S02]  /*6a30*/  FADD.FTZ R177, R177, R154 ;  /* 0x0000009ab1b17221 */ /* 0x000fe40000010000 */
[----:B0-----:R-:W-:Y:S02]  /*6a40*/  FMUL.FTZ R188, R217, R155 ;  /* 0x0000009bd9bc7220 */ /* 0x001fe40000410000 */
[----:B------:R-:W-:-:S02]  /*6a50*/  FMUL.FTZ R155, R87, R182 ;  /* 0x000000b6579b7220 */ /* 0x000fc40000410000 */
[CC--:B------:R-:W-:Y:S01]  /*6a60*/  FMUL.FTZ R154, R116.reuse, -R192.reuse ;  /* 0x800000c0749a7220 */ /* 0x0c0fe20000410000 */
[----:B------:R0:W-:Y:S01]  /*6a70*/  STS [R189.X4+0x10c4], R188 ;  /* 0x0010c4bcbd007388 */ /* 0x0001e20000004800 */
[----:B------:R-:W-:Y:S02]  /*6a80*/  FMUL.FTZ R153, R213, R155 ;  /* 0x0000009bd5997220 */ /* 0x000fe40000410000 */
[----:B------:R-:W-:Y:S02]  /*6a90*/  FMUL.FTZ R116, R116, -R177 ;  /* 0x800000b174747220 */ /* 0x000fe40000410000 */
[----:B------:R-:W-:Y:S02]  /*6aa0*/  FFMA.FTZ R115, R216, R157, -R153 ;  /* 0x0000009dd8737223 */ /* 0x000fe40000010899 */
[C---:B------:R-:W-:Y:S02]  /*6ab0*/  FFMA.FTZ R153, R117.reuse, R177, -R154 ;  /* 0x000000b175997223 */ /* 0x040fe4000001089a */
[----:B------:R-:W-:-:S02]  /*6ac0*/  FFMA.FTZ R116, R117, R192, R116 ;  /* 0x000000c075747223 */ /* 0x000fc40000010074 */
[----:B------:R-:W-:Y:S02]  /*6ad0*/  FADD.FTZ R176, R176, R153 ;  /* 0x00000099b0b07221 */ /* 0x000fe40000010000 */
[----:B------:R-:W-:Y:S02]  /*6ae0*/  FMUL.FTZ R156, R213, R157 ;  /* 0x0000009dd59c7220 */ /* 0x000fe40000410000 */
[----:B------:R-:W-:Y:S02]  /*6af0*/  FADD.FTZ R191, -R191, R116 ;  /* 0x00000074bfbf7221 */ /* 0x000fe40000010100 */
[----:B------:R-:W-:Y:S02]  /*6b00*/  FMUL.FTZ R154, R118, -R176 ;  /* 0x800000b0769a7220 */ /* 0x000fe40000410000 */
[----:B------:R-:W-:Y:S02]  /*6b10*/  FFMA.FTZ R149, R235, R186, -R149 ;  /* 0x000000baeb957223 */ /* 0x000fe40000010895 */
[----:B------:R-:W-:-:S02]  /*6b20*/  FFMA.FTZ R114, R216, R155, R156 ;  /* 0x0000009bd8727223 */ /* 0x000fc4000001009c */
[----:B------:R-:W-:Y:S02]  /*6b30*/  FMUL.FTZ R186, R224, R155 ;  /* 0x0000009be0ba7220 */ /* 0x000fe40000410000 */
[-C--:B------:R-:W-:Y:S02]  /*6b40*/  FMUL.FTZ R118, R118, -R191.reuse ;  /* 0x800000bf76767220 */ /* 0x080fe40000410000 */
[C---:B------:R-:W-:Y:S01]  /*6b50*/  FFMA.FTZ R155, R119.reuse, R191, R154 ;  /* 0x000000bf779b7223 */ /* 0x040fe2000001009a */
[----:B------:R-:W-:Y:S01]  /*6b60*/  STS [R189.X4+0x10b8], R186 ;  /* 0x0010b8babd007388 */ /* 0x000fe20000004800 */
[C---:B------:R-:W-:Y:S02]  /*6b70*/  FMUL.FTZ R170, R86.reuse, R196 ;  /* 0x000000c456aa7220 */ /* 0x040fe40000410000 */
[----:B------:R-:W-:Y:S02]  /*6b80*/  FMUL.FTZ R156, R86, R181 ;  /* 0x000000b5569c7220 */ /* 0x000fe40000410000 */
[----:B------:R-:W-:-:S02]  /*6b90*/  FFMA.FTZ R118, R119, R176, -R118 ;  /* 0x000000b077767223 */ /* 0x000fc40000010876 */
[----:B------:R-:W-:Y:S02]  /*6ba0*/  FADD.FTZ R190, -R190, R155 ;  /* 0x0000009bbebe7221 */ /* 0x000fe40000010100 */
[----:B0-----:R-:W-:Y:S02]  /*6bb0*/  FMUL.FTZ R188, R224, R157 ;  /* 0x0000009de0bc7220 */ /* 0x001fe40000410000 */
[C---:B------:R-:W-:Y:S02]  /*6bc0*/  FMUL.FTZ R117, R215.reuse, R170 ;  /* 0x000000aad7757220 */ /* 0x040fe40000410000 */
[----:B------:R-:W-:Y:S01]  /*6bd0*/  FMUL.FTZ R153, R215, R156 ;  /* 0x0000009cd7997220 */ /* 0x000fe20000410000 */
[----:B------:R0:W-:Y:S01]  /*6be0*/  STS [R189.X4+0x10bc], R188 ;  /* 0x0010bcbcbd007388 */ /* 0x0001e20000004800 */
[----:B------:R-:W-:Y:S02]  /*6bf0*/  FADD.FTZ R83, R83, R118 ;  /* 0x0000007653537221 */ /* 0x000fe40000010000 */
[----:B------:R-:W-:-:S02]  /*6c00*/  FMUL.FTZ R119, R92, R190 ;  /* 0x000000be5c777220 */ /* 0x000fc40000410000 */
[C---:B------:R-:W-:Y:S02]  /*6c10*/  FFMA.FTZ R117, R220.reuse, R156, R117 ;  /* 0x0000009cdc757223 */ /* 0x040fe40000010075 */
[----:B------:R-:W-:Y:S02]  /*6c20*/  FMUL.FTZ R118, R93, R191 ;  /* 0x000000bf5d767220 */ /* 0x000fe40000410000 */
[----:B------:R-:W-:Y:S02]  /*6c30*/  FFMA.FTZ R116, R220, R170, -R153 ;  /* 0x000000aadc747223 */ /* 0x000fe40000010899 */
[C---:B0-----:R-:W-:Y:S02]  /*6c40*/  FMUL.FTZ R188, R209.reuse, R156 ;  /* 0x0000009cd1bc7220 */ /* 0x041fe40000410000 */
[----:B------:R-:W-:Y:S02]  /*6c50*/  FMUL.FTZ R155, R92, R83 ;  /* 0x000000535c9b7220 */ /* 0x000fe40000410000 */
[----:B------:R-:W-:Y:S01]  /*6c60*/  FMUL.FTZ R156, R74, R119 ;  /* 0x000000774a9c7220 */ /* 0x000fe20000410000 */
[----:B------:R-:W-:Y:S01]  /*6c70*/  STS [R189.X4+0x10b0], R188 ;  /* 0x0010b0bcbd007388 */ /* 0x000fe20000004800 */
[----:B------:R-:W-:-:S02]  /*6c80*/  FMUL.FTZ R170, R209, R170 ;  /* 0x000000aad1aa7220 */ /* 0x000fc40000410000 */
[----:B------:R-:W-:Y:S02]  /*6c90*/  FMUL.FTZ R154, R93, R176 ;  /* 0x000000b05d9a7220 */ /* 0x000fe40000410000 */
[----:B------:R-:W-:Y:S01]  /*6ca0*/  FMUL.FTZ R169, R205, R118 ;  /* 0x00000076cda97220 */ /* 0x000fe20000410000 */
[----:B------:R0:W-:Y:S01]  /*6cb0*/  STS [R189.X4+0x10b4], R170 ;  /* 0x0010b4aabd007388 */ /* 0x0001e20000004800 */
[-C--:B------:R-:W-:Y:S02]  /*6cc0*/  FMUL.FTZ R157, R74, R155.reuse ;  /* 0x0000009b4a9d7220 */ /* 0x080fe40000410000 */
[----:B------:R-:W-:Y:S02]  /*6cd0*/  FFMA.FTZ R156, R208, R155, R156 ;  /* 0x0000009bd09c7223 */ /* 0x000fe4000001009c */
[----:B------:R-:W-:Y:S02]  /*6ce0*/  FMUL.FTZ R153, R89, R180 ;  /* 0x000000b459997220 */ /* 0x000fe40000410000 */
[----:B------:R-:W-:-:S02]  /*6cf0*/  FFMA.FTZ R171, R123, R154, R169 ;  /* 0x0000009a7bab7223 */ /* 0x000fc400000100a9 */
[----:B------:R-:W-:Y:S02]  /*6d00*/  FFMA.FTZ R169, R208, R119, -R157 ;  /* 0x00000077d0a97223 */ /* 0x000fe4000001089d */
[----:B0-----:R-:W-:Y:S02]  /*6d10*/  FMUL.FTZ R170, R205, R154 ;  /* 0x0000009acdaa7220 */ /* 0x001fe40000410000 */
[----:B------:R-:W-:Y:S02]  /*6d20*/  FADD.FTZ R156, RZ, R156 ;  /* 0x0000009cff9c7221 */ /* 0x000fe40000010000 */
[----:B------:R-:W-:Y:S02]  /*6d30*/  FMUL.FTZ R186, R122, R153 ;  /* 0x000000997aba7220 */ /* 0x000fe40000410000 */
[----:B------:R-:W-:Y:S02]  /*6d40*/  FFMA.FTZ R201, R123, R118, -R170 ;  /* 0x000000767bc97223 */ /* 0x000fe400000108aa */
[----:B------:R-:W-:Y:S01]  /*6d50*/  FMUL.FTZ R157, R90, R192 ;  /* 0x000000c05a9d7220 */ /* 0x000fe20000410000 */
[----:B------:R0:W-:Y:S01]  /*6d60*/  STS [R189.X4+0x10a8], R186 ;  /* 0x0010a8babd007388 */ /* 0x0001e20000004800 */
[----:B------:R-:W-:-:S02]  /*6d70*/  FADD.FTZ R170, RZ, R169 ;  /* 0x000000a9ffaa7221 */ /* 0x000fc40000010000 */
[----:B------:R-:W-:Y:S02]  /*6d80*/  FADD.FTZ R156, R156, R171 ;  /* 0x000000ab9c9c7221 */ /* 0x000fe40000010000 */
[C---:B------:R-:W-:Y:S02]  /*6d90*/  FMUL.FTZ R171, R91.reuse, R193 ;  /* 0x000000c15bab7220 */ /* 0x040fe40000410000 */
[----:B------:R-:W-:Y:S02]  /*6da0*/  FMUL.FTZ R169, R90, R177 ;  /* 0x000000b15aa97220 */ /* 0x000fe40000410000 */
[----:B------:R-:W-:Y:S02]  /*6db0*/  FADD.FTZ R170, R170, R201 ;  /* 0x000000c9aaaa7221 */ /* 0x000fe40000010000 */
[----:B0-----:R-:W-:Y:S02]  /*6dc0*/  FMUL.FTZ R186, R206, R157 ;  /* 0x0000009dceba7220 */ /* 0x001fe40000410000 */
[----:B------:R-:W-:-:S02]  /*6dd0*/  FMUL.FTZ R201, R91, R178 ;  /* 0x000000b25bc97220 */ /* 0x000fc40000410000 */
[----:B------:R-:W-:Y:S02]  /*6de0*/  FMUL.FTZ R188, R68, R171 ;  /* 0x000000ab44bc7220 */ /* 0x000fe40000410000 */
[----:B------:R-:W-:Y:S02]  /*6df0*/  FMUL.FTZ R231, R89, R195 ;  /* 0x000000c359e77220 */ /* 0x000fe40000410000 */
[----:B------:R-:W-:Y:S02]  /*6e00*/  FMUL.FTZ R230, R141, R229 ;  /* 0x000000e58de67220 */ /* 0x000fe40000410000 */
[-C--:B------:R-:W-:Y:S02]  /*6e10*/  FFMA.FTZ R203, R212, R169.reuse, R186 ;  /* 0x000000a9d4cb7223 */ /* 0x080fe400000100ba */
[----:B------:R-:W-:Y:S01]  /*6e20*/  FMUL.FTZ R186, R206, R169 ;  /* 0x000000a9ceba7220 */ /* 0x000fe20000410000 */
[----:B------:R0:W-:Y:S01]  /*6e30*/  STS [R189.X4+0x10e4], R230 ;  /* 0x0010e4e6bd007388 */ /* 0x0001e20000004800 */
[----:B------:R-:W-:-:S02]  /*6e40*/  FFMA.FTZ R229, R207, R201, R188 ;  /* 0x000000c9cfe57223 */ /* 0x000fc400000100bc */
[----:B------:R-:W-:Y:S02]  /*6e50*/  FMUL.FTZ R188, R210, R231 ;  /* 0x000000e7d2bc7220 */ /* 0x000fe40000410000 */
[----:B------:R-:W-:Y:S02]  /*6e60*/  FMUL.FTZ R202, R228, R202 ;  /* 0x000000cae4ca7220 */ /* 0x000fe40000410000 */
[----:B------:R-:W-:Y:S02]  /*6e70*/  FADD.FTZ R156, R156, R203 ;  /* 0x000000cb9c9c7221 */ /* 0x000fe40000010000 */
[----:B------:R-:W-:Y:S01]  /*6e80*/  FFMA.FTZ R203, R212, R157, -R186 ;  /* 0x0000009dd4cb7223 */ /* 0x000fe200000108ba */
[----:B------:R1:W-:Y:S01]  /*6e90*/  STS [R189.X4+0x10d8], R202 ;  /* 0x0010d8cabd007388 */ /* 0x0003e20000004800 */
[----:B0-----:R-:W-:Y:S02]  /*6ea0*/  FMUL.FTZ R230, R228, R204 ;  /* 0x000000cce4e67220 */ /* 0x001fe40000410000 */
[----:B------:R-:W-:-:S02]  /*6eb0*/  FMUL.FTZ R186, R68, R201 ;  /* 0x000000c944ba7220 */ /* 0x000fc40000410000 */
[----:B------:R-:W-:Y:S01]  /*6ec0*/  FFMA.FTZ R204, R211, R153, R188 ;  /* 0x00000099d3cc7223 */ /* 0x000fe200000100bc */
[----:B------:R-:W-:Y:S01]  /*6ed0*/  STS [R189.X4+0x10dc], R230 ;  /* 0x0010dce6bd007388 */ /* 0x000fe20000004800 */
[----:B------:R-:W-:Y:S02]  /*6ee0*/  FMUL.FTZ R188, R88, R194 ;  /* 0x000000c258bc7220 */ /* 0x000fe40000410000 */
[----:B------:R-:W-:Y:S02]  /*6ef0*/  FADD.FTZ R170, R170, R203 ;  /* 0x000000cbaaaa7221 */ /* 0x000fe40000010000 */
[----:B-1----:R-:W-:Y:S02]  /*6f00*/  FMUL.FTZ R202, R227, R200 ;  /* 0x000000c8e3ca7220 */ /* 0x002fe40000410000 */
[----:B------:R-:W-:Y:S02]  /*6f10*/  FFMA.FTZ R203, R207, R171, -R186 ;  /* 0x000000abcfcb7223 */ /* 0x000fe400000108ba */
[----:B------:R-:W-:Y:S01]  /*6f20*/  FMUL.FTZ R200, R210, R153 ;  /* 0x00000099d2c87220 */ /* 0x000fe20000410000 */
[----:B------:R-:W-:Y:S01]  /*6f30*/  STS [R189.X4+0x10d4], R202 ;  /* 0x0010d4cabd007388 */ /* 0x000fe20000004800 */
[----:B------:R-:W-:-:S02]  /*6f40*/  FMUL.FTZ R186, R88, R179 ;  /* 0x000000b358ba7220 */ /* 0x000fc40000410000 */
[C---:B------:R-:W-:Y:S02]  /*6f50*/  FMUL.FTZ R153, R75.reuse, R188 ;  /* 0x000000bc4b997220 */ /* 0x040fe40000410000 */
[----:B------:R-:W-:Y:S02]  /*6f60*/  FADD.FTZ R156, R156, R229 ;  /* 0x000000e59c9c7221 */ /* 0x000fe40000010000 */
[-C--:B------:R-:W-:Y:S02]  /*6f70*/  FFMA.FTZ R153, R214, R186.reuse, R153 ;  /* 0x000000bad6997223 */ /* 0x080fe40000010099 */
[----:B------:R-:W-:Y:S02]  /*6f80*/  FADD.FTZ R170, R170, R203 ;  /* 0x000000cbaaaa7221 */ /* 0x000fe40000010000 */
[----:B------:R-:W-:Y:S02]  /*6f90*/  FADD.FTZ R153, R156, R153 ;  /* 0x000000999c997221 */ /* 0x000fe40000010000 */
[----:B------:R-:W-:-:S02]  /*6fa0*/  FMUL.FTZ R203, R75, R186 ;  /* 0x000000ba4bcb7220 */ /* 0x000fc40000410000 */
[----:B------:R-:W-:Y:S02]  /*6fb0*/  FADD.FTZ R204, R153, R204 ;  /* 0x000000cc99cc7221 */ /* 0x000fe40000010000 */
[----:B------:R-:W-:Y:S02]  /*6fc0*/  FFMA.FTZ R203, R214, R188, -R203 ;  /* 0x000000bcd6cb7223 */ /* 0x000fe400000108cb */
[----:B------:R-:W-:Y:S02]  /*6fd0*/  FADD.FTZ R117, R204, R117 ;  /* 0x00000075cc757221 */ /* 0x000fe40000010000 */
[----:B------:R-:W-:Y:S02]  /*6fe0*/  FFMA.FTZ R229, R211, R231, -R200 ;  /* 0x000000e7d3e57223 */ /* 0x000fe400000108c8 */
[----:B------:R-:W-:Y:S02]  /*6ff0*/  FADD.FTZ R114, R117, R114 ;  /* 0x0000007275727221 */ /* 0x000fe40000010000 */
[----:B------:R-:W-:-:S02]  /*7000*/  FADD.FTZ R170, R170, R203 ;  /* 0x000000cbaaaa7221 */ /* 0x000fc40000010000 */
[----:B------:R-:W-:Y:S02]  /*7010*/  FADD.FTZ R151, R114, R151 ;  /* 0x0000009772977221 */ /* 0x000fe40000010000 */
[----:B------:R-:W-:Y:S02]  /*7020*/  FADD.FTZ R229, R170, R229 ;  /* 0x000000e5aae57221 */ /* 0x000fe40000010000 */
[----:B------:R-:W-:Y:S02]  /*7030*/  FADD.FTZ R150, R151, R150 ;  /* 0x0000009697967221 */ /* 0x000fe40000010000 */
[----:B------:R-:W-:Y:S02]  /*7040*/  FADD.FTZ R116, R229, R116 ;  /* 0x00000074e5747221 */ /* 0x000fe40000010000 */
[----:B------:R-:W-:Y:S02]  /*7050*/  FADD.FTZ R150, R150, R147 ;  /* 0x0000009396967221 */ /* 0x000fe40000010000 */
[----:B------:R-:W-:-:S02]  /*7060*/  FMUL.FTZ R200, R69, R186 ;  /* 0x000000ba45c87220 */ /* 0x000fc40000410000 */
[----:B------:R-:W-:Y:S02]  /*7070*/  FADD.FTZ R77, R150, R77 ;  /* 0x0000004d964d7221 */ /* 0x000fe40000010000 */
[----:B------:R-:W-:Y:S01]  /*7080*/  FADD.FTZ R115, R116, R115 ;  /* 0x0000007374737221 */ /* 0x000fe20000010000 */
[----:B------:R0:W-:Y:S01]  /*7090*/  STS [R189.X4+0x10a0], R200 ;  /* 0x0010a0c8bd007388 */ /* 0x0001e20000004800 */
[----:B------:R-:W-:Y:S02]  /*70a0*/  FADD.FTZ R76, R77, R76 ;  /* 0x0000004c4d4c7221 */ /* 0x000fe40000010000 */
[----:B------:R-:W-:Y:S02]  /*70b0*/  FMUL.FTZ R186, R70, R201 ;  /* 0x000000c946ba7220 */ /* 0x000fe40000410000 */
[----:B------:R-:W-:Y:S02]  /*70c0*/  FMUL.FTZ R77, R65, UR22 ;  /* 0x00000016414d7c20 */ /* 0x000fe40008410000 */
[----:B------:R-:W-:Y:S01]  /*70d0*/  FADD.FTZ R152, R115, R152 ;  /* 0x0000009873987221 */ /* 0x000fe20000010000 */
[----:B------:R-:W-:Y:S01]  /*70e0*/  LEA R115, R95, 0xfffffc00, 0xa ;  /* 0xfffffc005f737811 */ /* 0x000fe200078e50ff */
[----:B------:R-:W-:Y:S01]  /*70f0*/  FMUL.FTZ R156, R71, R169 ;  /* 0x000000a9479c7220 */ /* 0x000fe20000410000 */
[----:B------:R1:W-:Y:S01]  /*7100*/  STS [R189.X4+0x1098], R186 ;  /* 0x001098babd007388 */ /* 0x0003e20000004800 */
[----:B0-----:R-:W-:-:S02]  /*7110*/  FADD.FTZ R200, R76, R187 ;  /* 0x000000bb4cc87221 */ /* 0x001fc40000010000 */
[----:B------:R-:W-:Y:S01]  /*7120*/  FFMA.FTZ R187, R140, UR13, R77 ;  /* 0x0000000d8cbb7c23 */ /* 0x000fe2000801004d */
[----:B------:R0:W-:Y:S01]  /*7130*/  STS [R189.X4+0x1090], R156 ;  /* 0x0010909cbd007388 */ /* 0x0001e20000004800 */
[----:B------:R-:W-:Y:S02]  /*7140*/  FMUL.FTZ R77, R199, UR22 ;  /* 0x00000016c74d7c20 */ /* 0x000fe40008410000 */
[----:B------:R-:W-:Y:S02]  /*7150*/  FMUL.FTZ R76, R198, UR22 ;  /* 0x00000016c64c7c20 */ /* 0x000fe40008410000 */
[----:B------:R-:W-:Y:S01]  /*7160*/  FADD.FTZ R149, R152, R149 ;  /* 0x0000009598957221 */ /* 0x000fe20000010000 */
[----:B-1----:R-:W-:Y:S01]  /*7170*/  IADD3 R186, -R115, c[0x0][0x168], RZ ;  /* 0x00005a0073ba7a10 */ /* 0x002fe20007ffe1ff */
[----:B------:R-:W-:Y:S02]  /*7180*/  FFMA.FTZ R169, R183, UR13, R76 ;  /* 0x0000000db7a97c23 */ /* 0x000fe4000801004c */
[----:B------:R-:W-:Y:S01]  /*7190*/  FMUL.FTZ R76, R196, UR22 ;  /* 0x00000016c44c7c20 */ /* 0x000fe20008410000 */
[----:B------:R-:W-:Y:S01]  /*71a0*/  LEA R186, R186, -R99, 0x1 ;  /* 0x80000063baba7211 */ /* 0x000fe200078e08ff */
[----:B0-----:R-:W-:-:S02]  /*71b0*/  FFMA.FTZ R156, R184, UR13, R77 ;  /* 0x0000000db89c7c23 */ /* 0x001fc4000801004d */
[----:B------:R-:W-:Y:S01]  /*71c0*/  FMUL.FTZ R77, R181, UR22 ;  /* 0x00000016b54d7c20 */ /* 0x000fe20008410000 */
[----:B------:R-:W-:Y:S01]  /*71d0*/  ISETP.GE.AND P0, PT, R186, 0x1, PT ;  /* 0x00000001ba00780c */ /* 0x000fe20003f06270 */
[----:B------:R-:W-:Y:S02]  /*71e0*/  FADD.FTZ R149, R149, R148 ;  /* 0x0000009495957221 */ /* 0x000fe40000010000 */
[----:B------:R-:W-:Y:S02]  /*71f0*/  FMUL.FTZ R114, R73, R155 ;  /* 0x0000009b49727220 */ /* 0x000fe40000410000 */
[----:B------:R-:W-:Y:S02]  /*7200*/  FMUL.FTZ R240, R133, R240 ;  /* 0x000000f085f07220 */ /* 0x000fe40000410000 */
[----:B------:R-:W-:Y:S01]  /*7210*/  FMUL.FTZ R238, R132, R238 ;  /* 0x000000ee84ee7220 */ /* 0x000fe20000410000 */
[----:B------:R-:W-:Y:S01]  /*7220*/  STS [R189.X4+0x1080], R114 ;  /* 0x00108072bd007388 */ /* 0x000fe20000004800 */
[----:B------:R-:W-:-:S02]  /*7230*/  FFMA.FTZ R152, R196, UR13, -R77 ;  /* 0x0000000dc4987c23 */ /* 0x000fc4000801084d */
[----:B------:R-:W-:Y:S01]  /*7240*/  FFMA.FTZ R155, R181, UR13, R76 ;  /* 0x0000000db59b7c23 */ /* 0x000fe2000801004c */
[----:B------:R0:W-:Y:S01]  /*7250*/  STS [R189.X4+0x10f4], R240 ;  /* 0x0010f4f0bd007388 */ /* 0x0001e20000004800 */
[----:B------:R-:W-:Y:S02]  /*7260*/  FADD.FTZ R78, R149, R78 ;  /* 0x0000004e954e7221 */ /* 0x000fe40000010000 */
[----:B------:R-:W-:Y:S01]  /*7270*/  FMUL.FTZ R77, R179, UR22 ;  /* 0x00000016b34d7c20 */ /* 0x000fe20008410000 */
[----:B------:R1:W-:Y:S01]  /*7280*/  STS [R189.X4+0x10ec], R238 ;  /* 0x0010eceebd007388 */ /* 0x0003e20000004800 */
[----:B------:R-:W-:Y:S02]  /*7290*/  FMUL.FTZ R76, R194, UR22 ;  /* 0x00000016c24c7c20 */ /* 0x000fe40008410000 */
[C---:B------:R-:W-:Y:S02]  /*72a0*/  FMUL.FTZ R136, R51.reuse, R140 ;  /* 0x0000008c33887220 */ /* 0x040fe40000410000 */
[----:B------:R-:W-:-:S02]  /*72b0*/  FMUL.FTZ R173, R51, R65 ;  /* 0x0000004133ad7220 */ /* 0x000fc40000410000 */
        /* <DEDUP_REMOVED lines=8> */
[----:B------:R-:W-:Y:S01]  /*7340*/  FADD.FTZ R201, R78, R79 ;  /* 0x0000004f4ec97221 */ /* 0x000fe20000010000 */
[----:B------:R3:W-:Y:S01]  /*7350*/  STS [R189.X4+0x109c], R188 ;  /* 0x00109cbcbd007388 */ /* 0x0007e20000004800 */
[----:B------:R-:W-:Y:S02]  /*7360*/  FFMA.FTZ R148, R194, UR13, -R77 ;  /* 0x0000000dc2947c23 */ /* 0x000fe4000801084d */
[----:B------:R-:W-:Y:S01]  /*7370*/  FFMA.FTZ R151, R179, UR13, R76 ;  /* 0x0000000db3977c23 */ /* 0x000fe2000801004c */
[----:B------:R5:W-:Y:S01]  /*7380*/  STS [R189.X4+0x1094], R170 ;  /* 0x001094aabd007388 */ /* 0x000be20000004800 */
[C---:B0-----:R-:W-:Y:S02]  /*7390*/  FMUL.FTZ R240, R138.reuse, R136 ;  /* 0x000000888af07220 */ /* 0x041fe40000410000 */
[----:B-1----:R-:W-:Y:S01]  /*73a0*/  FMUL.FTZ R238, R138, R173 ;  /* 0x000000ad8aee7220 */ /* 0x002fe20000410000 */
[----:B------:R0:W-:Y:S01]  /*73b0*/  STS [R189.X4+0x1088], R154 ;  /* 0x0010889abd007388 */ /* 0x0001e20000004800 */
[----:B------:R-:W-:-:S02]  /*73c0*/  FMUL.FTZ R230, R122, R231 ;  /* 0x000000e77ae67220 */ /* 0x000fc40000410000 */
[----:B------:R-:W-:Y:S01]  /*73d0*/  FMUL.FTZ R78, R180, UR22 ;  /* 0x00000016b44e7c20 */ /* 0x000fe20008410000 */
[----:B------:R1:W-:Y:S01]  /*73e0*/  STS [R189.X4+0x1084], R116 ;  /* 0x00108474bd007388 */ /* 0x0003e20000004800 */
[----:B------:R-:W-:Y:S02]  /*73f0*/  FMUL.FTZ R77, R193, UR22 ;  /* 0x00000016c14d7c20 */ /* 0x000fe40008410000 */
[----:B------:R-:W-:Y:S01]  /*7400*/  FMUL.FTZ R76, R192, UR22 ;  /* 0x00000016c04c7c20 */ /* 0x000fe20008410000 */
[----:B------:R4:W-:Y:S01]  /*7410*/  STS [R189.X4+0x10f8], R240 ;  /* 0x0010f8f0bd007388 */ /* 0x0009e20000004800 */
[----:B------:R-:W-:Y:S02]  /*7420*/  FFMA.FTZ R153, R195, UR13, -R78 ;  /* 0x0000000dc3997c23 */ /* 0x000fe4000801084e */
[----:B--2---:R-:W-:Y:S01]  /*7430*/  FFMA.FTZ R118, R178, UR13, R77 ;  /* 0x0000000db2767c23 */ /* 0x004fe2000801004d */
[----:B------:R4:W-:Y:S01]  /*7440*/  STS [R189.X4+0x10fc], R238 ;  /* 0x0010fceebd007388 */ /* 0x0009e20000004800 */
[----:B------:R-:W-:-:S02]  /*7450*/  FFMA.FTZ R119, R177, UR13, R76 ;  /* 0x0000000db1777c23 */ /* 0x000fc4000801004c */
[----:B---3--:R-:W-:Y:S01]  /*7460*/  FMUL.FTZ R188, R140, UR22 ;  /* 0x000000168cbc7c20 */ /* 0x008fe20008410000 */
[----:B------:R4:W-:Y:S01]  /*7470*/  STS [R189.X4+0x10ac], R230 ;  /* 0x0010ace6bd007388 */ /* 0x0009e20000004800 */
[----:B-----5:R-:W-:Y:S02]  /*7480*/  FMUL.FTZ R170, R184, UR22 ;  /* 0x00000016b8aa7c20 */ /* 0x020fe40008410000 */
[----:B------:R-:W-:Y:S02]  /*7490*/  FMUL.FTZ R171, R183, UR22 ;  /* 0x00000016b7ab7c20 */ /* 0x000fe40008410000 */
[----:B0-----:R-:W-:Y:S02]  /*74a0*/  FMUL.FTZ R154, R182, UR22 ;  /* 0x00000016b69a7c20 */ /* 0x001fe40008410000 */
        /* <DEDUP_REMOVED lines=8> */
[----:B------:R-:W-:Y:S02]  /*7530*/  FFMA.FTZ R188, R65, UR13, -R188 ;  /* 0x0000000d41bc7c23 */ /* 0x000fe400080108bc */
[----:B------:R-:W-:Y:S02]  /*7540*/  FFMA.FTZ R170, R199, UR13, -R170 ;  /* 0x0000000dc7aa7c23 */ /* 0x000fe400080108aa */
[----:B------:R-:W-:Y:S02]  /*7550*/  FFMA.FTZ R171, R198, UR13, -R171 ;  /* 0x0000000dc6ab7c23 */ /* 0x000fe400080108ab */
[----:B------:R-:W-:Y:S02]  /*7560*/  FFMA.FTZ R154, R197, UR13, -R154 ;  /* 0x0000000dc59a7c23 */ /* 0x000fe4000801089a */
[----:B------:R-:W-:Y:S02]  /*7570*/  FFMA.FTZ R157, R182, UR13, R157 ;  /* 0x0000000db69d7c23 */ /* 0x000fe4000801009d */
[----:B------:R-:W-:-:S02]  /*7580*/  FFMA.FTZ R150, R180, UR13, R79 ;  /* 0x0000000db4967c23 */ /* 0x000fc4000801004f */
        /* <DEDUP_REMOVED lines=8> */
[-C--:B----4-:R-:W-:Y:S01]  /*7610*/  LEA.HI.SX32 R189, R99, R99.reuse, 0x1b ;  /* 0x0000006363bd7211 */ /* 0x090fe200078fdaff */
[----:B------:R-:W-:Y:S01]  /*7620*/  IMAD R76, R108, c[0x0][0x2a0], RZ ;  /* 0x0000a8006c4c7a24 */ /* 0x000fe200078e02ff */
[----:B------:R-:W-:Y:S01]  /*7630*/  ULDC.64 UR10, c[0x0][0x298] ;  /* 0x0000a600000a7ab9 */ /* 0x000fe20000000a00 */
[----:B------:R-:W-:Y:S01]  /*7640*/  IMAD.WIDE.U32 R78, R109, c[0x0][0x2a0], RZ ;  /* 0x0000a8006d4e7a25 */ /* 0x000fe200078e00ff */
[----:B------:R-:W-:Y:S01]  /*7650*/  USHF.R.U32.HI UR12, URZ, 0x1, UR11 ;  /* 0x000000013f0c7899 */ /* 0x000fe2000801160b */
[----:B------:R-:W-:Y:S01]  /*7660*/  LEA R202, R95, 0xfffff800, 0xb ;  /* 0xfffff8005fca7811 */ /* 0x000fe200078e58ff */
[----:B------:R-:W0:Y:S01]  /*7670*/  LDS R189, [R189.X4+0x1080] ;  /* 0x00108000bdbd7984 */ /* 0x000e220000004800 */
[----:B------:R-:W-:Y:S01]  /*7680*/  IMAD R77, R109, c[0x0][0x2a4], R76 ;  /* 0x0000a9006d4d7a24 */ /* 0x000fe200078e024c */
[----:B------:R-:W-:Y:S01]  /*7690*/  UMOV UR9, 0x1 ;  /* 0x0000000100097882 */ /* 0x000fe20000000000 */
[----:B------:R-:W-:Y:S01]  /*76a0*/  IADD3 R76, P0, R202, R99, RZ ;  /* 0x00000063ca4c7210 */ /* 0x000fe20007f1e0ff */
[----:B------:R-:W-:Y:S01]  /*76b0*/  USHF.R.U64 UR9, UR10, UR9, UR11 ;  /* 0x000000090a097299 */ /* 0x000fe2000800120b */
[----:B------:R-:W-:Y:S01]  /*76c0*/  IMAD R229, R111, UR12, RZ ;  /* 0x0000000c6fe57c24 */ /* 0x000fe2000f8e02ff */
[----:B------:R-:W-:Y:S01]  /*76d0*/  IADD3 R79, R79, R77, RZ ;  /* 0x0000004d4f4f7210 */ /* 0x000fe20007ffe0ff */
[----:B------:R-:W-:Y:S01]  /*76e0*/  IMAD R203, R120, c[0x0][0x2b0], RZ ;  /* 0x0000ac0078cb7a24 */ /* 0x000fe200078e02ff */
[----:B------:R-:W-:-:S02]  /*76f0*/  LEA.HI.X.SX32 R77, R202, RZ, 0x1, P0 ;  /* 0x000000ffca4d7211 */ /* 0x000fc400000f0eff */
[----:B------:R-:W-:Y:S02]  /*7700*/  IMAD R231, R110, UR9, R229 ;  /* 0x000000096ee77c24 */ /* 0x000fe4000f8e02e5 */
        /* <DEDUP_REMOVED lines=9> */
[----:B0-----:R0:W-:Y:S04]  /*77a0*/  RED.E.ADD.F32.FTZ.RN.STRONG.GPU [R78.64], R189 ;  /* 0x000000bd4e00798e */ /* 0x0011e8000c10e78e */
.L_x_7022:
[----:B----4-:R-:W-:Y:S05]  /*77b0*/  BSYNC B0 ;  /* 0x0000000000007941 */ /* 0x010fea0003800000 */
.L_x_7021:
[----:B------:R-:W-:Y:S01]  /*77c0*/  FMUL.FTZ R76, R51, R138 ;  /* 0x0000008a334c7220 */ /* 0x000fe20000410000 */
[C---:B------:R-:W-:Y:S01]  /*77d0*/  LEA R64, P0, R99.reuse, R64, 0x2 ;  /* 0x0000004063407211 */ /* 0x040fe200078010ff */
[C---:B------:R-:W-:Y:S01]  /*77e0*/  FMUL.FTZ R77, R174.reuse, R65 ;  /* 0x00000041ae4d7220 */ /* 0x040fe20000410000 */
[----:B------:R-:W-:Y:S01]  /*77f0*/  ULDC UR9, c[0x0][0x174] ;  /* 0x00005d0000097ab9 */ /* 0x000fe20000000800 */
[----:B0-----:R-:W-:Y:S01]  /*7800*/  FFMA.FTZ R79, R174, -R76, R221 ;  /* 0x8000004cae4f7223 */ /* 0x001fe200000100dd */
[C---:B------:R-:W-:Y:S01]  /*7810*/  LEA.HI.X R65, R99.reuse, R66, RZ, 0x2, P0 ;  /* 0x0000004263417211 */ /* 0x040fe200000f14ff */
[----:B------:R-:W-:Y:S01]  /*7820*/  FFMA.FTZ R78, R82, -R76, R223 ;  /* 0x8000004c524e7223 */ /* 0x000fe200000100df */
[----:B------:R-:W-:Y:S01]  /*7830*/  IADD3 R66, R99, 0x40, RZ ;  /* 0x0000004063427810 */ /* 0x000fe20007ffe0ff */
[----:B------:R-:W-:Y:S01]  /*7840*/  FMUL.FTZ R76, R2, R223 ;  /* 0x000000df024c7220 */ /* 0x000fe20000410000 */
[----:B------:R-:W-:Y:S01]  /*7850*/  UIADD3 UR9, UR6, -UR9, URZ ;  /* 0x8000000906097290 */ /* 0x000fe2000fffe03f */
[----:B------:R-:W-:Y:S01]  /*7860*/  FMUL.FTZ R188, R79, R188 ;  /* 0x000000bc4fbc7220 */ /* 0x000fe20000410000 */
[----:B------:R-:W-:Y:S01]  /*7870*/  LEA.HI.SX32 R66, R66, R99, 0x1b ;  /* 0x0000006342427211 */ /* 0x000fe200078fdaff */
[----:B------:R-:W-:Y:S01]  /*7880*/  FADD.FTZ R76, R67, R76 ;  /* 0x0000004c434c7221 */ /* 0x000fe20000010000 */
[----:B------:R-:W-:Y:S01]  /*7890*/  UIMAD UR9, UR9, -0x800, URZ ;  /* 0xfffff800090978a4 */ /* 0x000fe2000f8e023f */
[C---:B------:R-:W-:Y:S01]  /*78a0*/  FMUL.FTZ R67, R79.reuse, R173 ;  /* 0x000000ad4f437220 */ /* 0x040fe20000410000 */
[----:B------:R-:W-:Y:S01]  /*78b0*/  USHF.L.U32 UR10, UR7, 0x2, URZ ;  /* 0x00000002070a7899 */ /* 0x000fe2000800063f */
[-C--:B------:R-:W-:Y:S01]  /*78c0*/  FMUL.FTZ R79, R79, R136.reuse ;  /* 0x000000884f4f7220 */ /* 0x080fe20000410000 */
[----:B------:R-:W-:Y:S01]  /*78d0*/  ULDC.64 UR12, c[0x0][0x2b0] ;  /* 0x0000ac00000c7ab9 */ /* 0x000fe20000000a00 */
[----:B------:R-:W-:Y:S01]  /*78e0*/  FFMA.FTZ R136, R78, R136, R67 ;  /* 0x000000884e887223 */ /* 0x000fe20000010043 */
[----:B------:R-:W-:Y:S01]  /*78f0*/  MOV R189, UR9 ;  /* 0x0000000900bd7c02 */ /* 0x000fe20008000f00 */
[----:B------:R0:W1:Y:S01]  /*7900*/  LDS R67, [R66.X4+0x1180] ;  /* 0x0011800042437984 */ /* 0x0000620000004800 */
[----:B------:R-:W-:Y:S01]  /*7910*/  USHF.L.U64.HI UR9, UR7, 0x2, UR8 ;  /* 0x0000000207097899 */ /* 0x000fe20008010208 */
[----:B------:R-:W-:Y:S01]  /*7920*/  ISETP.GE.AND P0, PT, R186, 0x41, PT ;  /* 0x00000041ba00780c */ /* 0x000fe20003f06270 */
[----:B------:R-:W-:Y:S01]  /*7930*/  FADD.FTZ R172, R201, R172 ;  /* 0x000000acc9ac7221 */ /* 0x000fe20000010000 */
[----:B------:R-:W-:Y:S01]  /*7940*/  BSSY B0, `(.L_x_7023) ;  /* 0x0000018000007945 */ /* 0x000fe20003800000 */
[----:B------:R-:W-:Y:S01]  /*7950*/  IMAD.WIDE R64, R189, 0x4, R64 ;  /* 0x00000004bd407825 */ /* 0x000fe200078e0240 */
[----:B------:R-:W-:Y:S01]  /*7960*/  UIMAD UR9, UR9, UR12, URZ ;  /* 0x0000000c090972a4 */ /* 0x000fe2000f8e023f */
[----:B------:R-:W-:-:S02]  /*7970*/  MOV R189, UR10 ;  /* 0x0000000a00bd7c02 */ /* 0x000fc40008000f00 */
[----:B------:R-:W-:Y:S01]  /*7980*/  FFMA.FTZ R120, R78, R173, -R79 ;  /* 0x000000ad4e787223 */ /* 0x000fe2000001084f */
[----:B------:R-:W-:Y:S01]  /*7990*/  UIMAD UR9, UR10, UR13, UR9 ;  /* 0x0000000d0a0972a4 */ /* 0x000fe2000f8e0209 */
[----:B------:R-:W-:Y:S01]  /*79a0*/  FFMA.FTZ R77, R82, R140, R77 ;  /* 0x0000008c524d7223 */ /* 0x000fe2000001004d */
[----:B------:R-:W-:Y:S01]  /*79b0*/  IADD3 R82, R99, 0x80, RZ ;  /* 0x0000008063527810 */ /* 0x000fe20007ffe0ff */
[----:B------:R-:W-:Y:S01]  /*79c0*/  IMAD.WIDE.U32 R64, R189, c[0x0][0x2b0], R64 ;  /* 0x0000ac00bd407a25 */ /* 0x000fe200078e0040 */
[C---:B------:R-:W-:Y:S02]  /*79d0*/  ISETP.GE.AND P1, PT, R186.reuse, 0x81, PT ;  /* 0x00000081ba00780c */ /* 0x040fe40003f26270 */
[----:B------:R-:W-:Y:S01]  /*79e0*/  ISETP.GE.AND P2, PT, R186, 0xc1, PT ;  /* 0x000000c1ba00780c */ /* 0x000fe20003f46270 */
[----:B------:R-:W-:Y:S01]  /*79f0*/  FADD.FTZ R79, R172, R135 ;  /* 0x00000087ac4f7221 */ /* 0x000fe20000010000 */
[----:B------:R-:W-:Y:S01]  /*7a00*/  IADD3 R65, R65, UR9, RZ ;  /* 0x0000000941417c10 */ /* 0x000fe2000fffe0ff */
[----:B------:R-:W-:Y:S01]  /*7a10*/  FADD.FTZ R175, R200, R175 ;  /* 0x000000afc8af7221 */ /* 0x000fe20000010000 */
[----:B------:R-:W-:Y:S01]  /*7a20*/  LEA.HI.SX32 R82, R82, R99, 0x1b ;  /* 0x0000006352527211 */ /* 0x000fe200078fdaff */
[----:B------:R-:W-:-:S02]  /*7a30*/  FFMA.FTZ R187, R78, R187, R188 ;  /* 0x000000bb4ebb7223 */ /* 0x000fc400000100bc */
[----:B------:R-:W-:Y:S02]  /*7a40*/  FMUL.FTZ R221, R2, R221 ;  /* 0x000000dd02dd7220 */ /* 0x000fe40000410000 */
[----:B------:R-:W-:Y:S01]  /*7a50*/  FADD.FTZ R79, R79, R120 ;  /* 0x000000784f4f7221 */ /* 0x000fe20000010000 */
[----:B------:R-:W-:Y:S01]  /*7a60*/  IADD3 R120, R99, 0xc0, RZ ;  /* 0x000000c063787810 */ /* 0x000fe20007ffe0ff */
[----:B------:R-:W-:Y:S02]  /*7a70*/  FADD.FTZ R222, R222, -R221 ;  /* 0x800000dddede7221 */ /* 0x000fe40000010000 */
[----:B------:R-:W-:Y:S02]  /*7a80*/  FFMA.FTZ R138, R138, R77, R187 ;  /* 0x0000004d8a8a7223 */ /* 0x000fe400000100bb */
[----:B------:R-:W-:Y:S01]  /*7a90*/  FADD.FTZ R78, R175, R136 ;  /* 0x00000088af4e7221 */ /* 0x000fe20000010000 */
[----:B------:R-:W-:Y:S05]  /*7aa0*/  @!P0 BRA `(.L_x_7024) ;  /* 0x0000001000008947 */ /* 0x000fea0003800000 */
[----:B01----:R0:W-:Y:S02]  /*7ab0*/  RED.E.ADD.F32.FTZ.RN.STRONG.GPU [R64.64+-0x1f00], R67 ;  /* 0xffe100434000798e */ /* 0x0031e4000c10e78e */
.L_x_7024:
[----:B0-----:R-:W-:Y:S05]  /*7ac0*/  BSYNC B0 ;  /* 0x0000000000007941 */ /* 0x001fea0003800000 */
.L_x_7023:
[----:B-1----:R0:W1:Y:S01]  /*7ad0*/  LDS R67, [R82.X4+0x1280] ;  /* 0x0012800052437984 */ /* 0x0020620000004800 */
[----:B------:R-:W-:Y:S01]  /*7ae0*/  BSSY B0, `(.L_x_7025) ;  /* 0x0000004000007945 */ /* 0x000fe20003800000 */
[----:B------:R-:W-:Y:S01]  /*7af0*/  LEA.HI.SX32 R120, R120, R99, 0x1b ;  /* 0x0000006378787211 */ /* 0x000fe200078fdaff */
[----:B------:R-:W-:Y:S05]  /*7b00*/  @!P1 BRA `(.L_x_7026) ;  /* 0x0000001000009947 */ /* 0x000fea0003800000 */
[----:B-1----:R1:W-:Y:S02]  /*7b10*/  RED.E.ADD.F32.FTZ.RN.STRONG.GPU [R64.64+-0x1e00], R67 ;  /* 0xffe200434000798e */ /* 0x0023e4000c10e78e */
.L_x_7026:
[----:B------:R-:W-:Y:S05]  /*7b20*/  BSYNC B0 ;  /* 0x0000000000007941 */ /* 0x000fea0003800000 */
.L_x_7025:
[----:B-1----:R1:W2:Y:S01]  /*7b30*/  LDS R67, [R120.X4+0x1380] ;  /* 0x0013800078437984 */ /* 0x0022a20000004800 */
[----:B------:R-:W-:Y:S01]  /*7b40*/  BSSY B0, `(.L_x_7027) ;  /* 0x0000005000007945 */ /* 0x000fe20003800000 */
[----:B------:R-:W-:-:S02]  /*7b50*/  IADD3 R66, R99, 0x100, RZ ;  /* 0x0000010063427810 */ /* 0x000fc40007ffe0ff */
[----:B0-----:R-:W-:Y:S01]  /*7b60*/  IADD3 R82, R99, 0x140, RZ ;  /* 0x0000014063527810 */ /* 0x001fe20007ffe0ff */
[----:B------:R-:W-:Y:S05]  /*7b70*/  @!P2 BRA `(.L_x_7028) ;  /* 0x000000100000a947 */ /* 0x000fea0003800000 */
[----:B--2---:R0:W-:Y:S02]  /*7b80*/  RED.E.ADD.F32.FTZ.RN.STRONG.GPU [R64.64+-0x1d00], R67 ;  /* 0xffe300434000798e */ /* 0x0041e4000c10e78e */
.L_x_7028:
[----:B------:R-:W-:Y:S05]  /*7b90*/  BSYNC B0 ;  /* 0x0000000000007941 */ /* 0x000fea0003800000 */
.L_x_7027:
[-C--:B------:R-:W-:Y:S01]  /*7ba0*/  LEA.HI.SX32 R66, R66, R99.reuse, 0x1b ;  /* 0x0000006342427211 */ /* 0x080fe200078fdaff */
[----:B------:R-:W-:Y:S01]  /*7bb0*/  BSSY B0, `(.L_x_7029) ;  /* 0x000000d000007945 */ /* 0x000fe20003800000 */
[----:B------:R-:W-:Y:S02]  /*7bc0*/  ISETP.GE.AND P6, PT, R186, 0x101, PT ;  /* 0x00000101ba00780c */ /* 0x000fe40003fc6270 */
[----:B-1----:R-:W-:Y:S01]  /*7bd0*/  IADD3 R120, R99, 0x180, RZ ;  /* 0x0000018063787810 */ /* 0x002fe20007ffe0ff */
[----:B0-2---:R0:W1:Y:S01]  /*7be0*/  LDS R67, [R66.X4+0x1480] ;  /* 0x0014800042437984 */ /* 0x0050620000004800 */
        /* <DEDUP_REMOVED lines=9> */
.L_x_7030:
[----:B0-----:R-:W-:Y:S05]  /*7c80*/  BSYNC B0 ;  /* 0x0000000000007941 */ /* 0x001fea0003800000 */
.L_x_7029:
[----:B-1----:R0:W1:Y:S01]  /*7c90*/  LDS R67, [R82.X4+0x1580] ;  /* 0x0015800052437984 */ /* 0x0020620000004800 */
[----:B------:R-:W-:Y:S01]  /*7ca0*/  BSSY B0, `(.L_x_7031) ;  /* 0x0000005000007945 */ /* 0x000fe20003800000 */
[----:B------:R-:W-:Y:S02]  /*7cb0*/  IADD3 R66, R99, 0x1c0, RZ ;  /* 0x000001c063427810 */ /* 0x000fe40007ffe0ff */
[----:B------:R-:W-:Y:S01]  /*7cc0*/  LEA.HI.SX32 R120, R120, R99, 0x1b ;  /* 0x0000006378787211 */ /* 0x000fe200078fdaff */
[----:B------:R-:W-:Y:S05]  /*7cd0*/  @!P0 BRA `(.L_x_7032) ;  /* 0x0000001000008947 */ /* 0x000fea0003800000 */
[----:B-1----:R1:W-:Y:S02]  /*7ce0*/  RED.E.ADD.F32.FTZ.RN.STRONG.GPU [R64.64+-0x1b00], R67 ;  /* 0xffe500434000798e */ /* 0x0023e4000c10e78e */
.L_x_7032:
[----:B------:R-:W-:Y:S05]  /*7cf0*/  BSYNC B0 ;  /* 0x0000000000007941 */ /* 0x000fea0003800000 */
.L_x_7031:
[----:B-1----:R1:W2:Y:S01]  /*7d00*/  LDS R67, [R120.X4+0x1680] ;  /* 0x0016800078437984 */ /* 0x0022a20000004800 */
[----:B------:R-:W-:Y:S01]  /*7d10*/  BSSY B0, `(.L_x_7033) ;  /* 0x0000005000007945 */ /* 0x000fe20003800000 */
[----:B0-----:R-:W-:-:S02]  /*7d20*/  IADD3 R82, R99, 0x200, RZ ;  /* 0x0000020063527810 */ /* 0x001fc40007ffe0ff */
[----:B------:R-:W-:Y:S01]  /*7d30*/  LEA.HI.SX32 R66, R66, R99, 0x1b ;  /* 0x0000006342427211 */ /* 0x000fe200078fdaff */
[----:B------:R-:W-:Y:S05]  /*7d40*/  @!P1 BRA `(.L_x_7034) ;  /* 0x0000001000009947 */ /* 0x000fea0003800000 */
[----:B--2---:R0:W-:Y:S02]  /*7d50*/  RED.E.ADD.F32.FTZ.RN.STRONG.GPU [R64.64+-0x1a00], R67 ;  /* 0xffe600434000798e */ /* 0x0041e4000c10e78e */
.L_x_7034:
[----:B------:R-:W-:Y:S05]  /*7d60*/  BSYNC B0 ;  /* 0x0000000000007941 */ /* 0x000fea0003800000 */
.L_x_7033:
[----:B0-2---:R0:W2:Y:S01]  /*7d70*/  LDS R67, [R66.X4+0x1780] ;  /* 0x0017800042437984 */ /* 0x0050a20000004800 */
[----:B------:R-:W-:Y:S01]  /*7d80*/  BSSY B0, `(.L_x_7035) ;  /* 0x0000005000007945 */ /* 0x000fe20003800000 */
[----:B-1----:R-:W-:Y:S02]  /*7d90*/  IADD3 R120, R99, 0x240, RZ ;  /* 0x0000024063787810 */ /* 0x002fe40007ffe0ff */
[----:B------:R-:W-:Y:S01]  /*7da0*/  LEA.HI.SX32 R82, R82, R99, 0x1b ;  /* 0x0000006352527211 */ /* 0x000fe200078fdaff */
[----:B------:R-:W-:Y:S05]  /*7db0*/  @!P2 BRA `(.L_x_7036) ;  /* 0x000000100000a947 */ /* 0x000fea0003800000 */
[----:B--2---:R1:W-:Y:S02]  /*7dc0*/  RED.E.ADD.F32.FTZ.RN.STRONG.GPU [R64.64+-0x1900], R67 ;  /* 0xffe700434000798e */ /* 0x0043e4000c10e78e */
.L_x_7036:
[----:B------:R-:W-:Y:S05]  /*7dd0*/  BSYNC B0 ;  /* 0x0000000000007941 */ /* 0x000fea0003800000 */
.L_x_7035:
[----:B-12---:R1:W2:Y:S01]  /*7de0*/  LDS R67, [R82.X4+0x1880] ;  /* 0x0018800052437984 */ /* 0x0062a20000004800 */
[----:B------:R-:W-:Y:S01]  /*7df0*/  BSSY B0, `(.L_x_7037) ;  /* 0x0000005000007945 */ /* 0x000fe20003800000 */
[----:B0-----:R-:W-:Y:S02]  /*7e00*/  IADD3 R66, R99, 0x280, RZ ;  /* 0x0000028063427810 */ /* 0x001fe40007ffe0ff */
[----:B------:R-:W-:Y:S01]  /*7e10*/  LEA.HI.SX32 R120, R120, R99, 0x1b ;  /* 0x0000006378787211 */ /* 0x000fe200078fdaff */
[----:B------:R-:W-:Y:S05]  /*7e20*/  @!P3 BRA `(.L_x_7038) ;  /* 0x000000100000b947 */ /* 0x000fea0003800000 */
[----:B--2---:R0:W-:Y:S02]  /*7e30*/  RED.E.ADD.F32.FTZ.RN.STRONG.GPU [R64.64+-0x1800], R67 ;  /* 0xffe800434000798e */ /* 0x0041e4000c10e78e */
.L_x_7038:
[----:B------:R-:W-:Y:S05]  /*7e40*/  BSYNC B0 ;  /* 0x0000000000007941 */ /* 0x000fea0003800000 */
.L_x_7037:
[----:B0-2---:R0:W2:Y:S01]  /*7e50*/  LDS R67, [R120.X4+0x1980] ;  /* 0x0019800078437984 */ /* 0x0050a20000004800 */
[----:B------:R-:W-:Y:S01]  /*7e60*/  BSSY B0, `(.L_x_7039) ;  /* 0x0000004000007945 */ /* 0x000fe20003800000 */
[----:B------:R-:W-:Y:S01]  /*7e70*/  LEA.HI.SX32 R66, R66, R99, 0x1b ;  /* 0x0000006342427211 */ /* 0x000fe200078fdaff */
[----:B------:R-:W-:Y:S05]  /*7e80*/  @!P4 BRA `(.L_x_7040) ;  /* 0x000000100000c947 */ /* 0x000fea0003800000 */
[----:B--2---:R2:W-:Y:S02]  /*7e90*/  RED.E.ADD.F32.FTZ.RN.STRONG.GPU [R64.64+-0x1700], R67 ;  /* 0xffe900434000798e */ /* 0x0045e4000c10e78e */
.L_x_7040:
[----:B------:R-:W-:Y:S05]  /*7ea0*/  BSYNC B0 ;  /* 0x0000000000007941 */ /* 0x000fea0003800000 */
.L_x_7039:
[----:B--2---:R2:W3:Y:S01]  /*7eb0*/  LDS R67, [R66.X4+0x1a80] ;  /* 0x001a800042437984 */ /* 0x0044e20000004800 */
[----:B------:R-:W-:Y:S01]  /*7ec0*/  BSSY B0, `(.L_x_7041) ;  /* 0x0000005000007945 */ /* 0x000fe20003800000 */
[----:B-1----:R-:W-:-:S02]  /*7ed0*/  IADD3 R82, R99, 0x2c0, RZ ;  /* 0x000002c063527810 */ /* 0x002fc40007ffe0ff */
[----:B0-----:R-:W-:Y:S01]  /*7ee0*/  IADD3 R120, R99, 0x300, RZ ;  /* 0x0000030063787810 */ /* 0x001fe20007ffe0ff */
[----:B------:R-:W-:Y:S05]  /*7ef0*/  @!P5 BRA `(.L_x_7042) ;  /* 0x000000100000d947 */ /* 0x000fea0003800000 */
[----:B---3--:R0:W-:Y:S02]  /*7f00*/  RED.E.ADD.F32.FTZ.RN.STRONG.GPU [R64.64+-0x1600], R67 ;  /* 0xffea00434000798e */ /* 0x0081e4000c10e78e */
.L_x_7042:
[----:B------:R-:W-:Y:S05]  /*7f10*/  BSYNC B0 ;  /* 0x0000000000007941 */ /* 0x000fea0003800000 */
.L_x_7041:
        /* <DEDUP_REMOVED lines=14> */
.L_x_7044:
[----:B0-----:R-:W-:Y:S05]  /*8000*/  BSYNC B0 ;  /* 0x0000000000007941 */ /* 0x001fea0003800000 */
.L_x_7043:
[----:B-1----:R0:W1:Y:S01]  /*8010*/  LDS R67, [R120.X4+0x1c80] ;  /* 0x001c800078437984 */ /* 0x0020620000004800 */
[----:B------:R-:W-:Y:S01]  /*8020*/  BSSY B0, `(.L_x_7045) ;  /* 0x0000005000007945 */ /* 0x000fe20003800000 */
[----:B------:R-:W-:Y:S02]  /*8030*/  IADD3 R82, R99, 0x380, RZ ;  /* 0x0000038063527810 */ /* 0x000fe40007ffe0ff */
[----:B------:R-:W-:Y:S01]  /*8040*/  LEA.HI.SX32 R66, R66, R99, 0x1b ;  /* 0x0000006342427211 */ /* 0x000fe200078fdaff */
[----:B------:R-:W-:Y:S05]  /*8050*/  @!P0 BRA `(.L_x_7046) ;  /* 0x0000001000008947 */ /* 0x000fea0003800000 */
[----:B-1----:R1:W-:Y:S02]  /*8060*/  RED.E.ADD.F32.FTZ.RN.STRONG.GPU [R64.64+-0x1400], R67 ;  /* 0xffec00434000798e */ /* 0x0023e4000c10e78e */
.L_x_7046:
[----:B------:R-:W-:Y:S05]  /*8070*/  BSYNC B0 ;  /* 0x0000000000007941 */ /* 0x000fea0003800000 */
.L_x_7045:
[----:B-1----:R1:W2:Y:S01]  /*8080*/  LDS R67, [R66.X4+0x1d80] ;  /* 0x001d800042437984 */ /* 0x0022a20000004800 */
[----:B------:R-:W-:Y:S01]  /*8090*/  BSSY B0, `(.L_x_7047) ;  /* 0x0000005000007945 */ /* 0x000fe20003800000 */
[----:B0-----:R-:W-:-:S02]  /*80a0*/  IADD3 R120, R99, 0x3c0, RZ ;  /* 0x000003c063787810 */ /* 0x001fc40007ffe0ff */
[----:B------:R-:W-:Y:S01]  /*80b0*/  LEA.HI.SX32 R82, R82, R99, 0x1b ;  /* 0x0000006352527211 */ /* 0x000fe200078fdaff */
[----:B------:R-:W-:Y:S05]  /*80c0*/  @!P1 BRA `(.L_x_7048) ;  /* 0x0000001000009947 */ /* 0x000fea0003800000 */
[----:B--2---:R0:W-:Y:S02]  /*80d0*/  RED.E.ADD.F32.FTZ.RN.STRONG.GPU [R64.64+-0x1300], R67 ;  /* 0xffed00434000798e */ /* 0x0041e4000c10e78e */
.L_x_7048:
[----:B------:R-:W-:Y:S05]  /*80e0*/  BSYNC B0 ;  /* 0x0000000000007941 */ /* 0x000fea0003800000 */
.L_x_7047:
[----:B0-2---:R0:W2:Y:S01]  /*80f0*/  LDS R67, [R82.X4+0x1e80] ;  /* 0x001e800052437984 */ /* 0x0050a20000004800 */
[----:B------:R-:W-:Y:S01]  /*8100*/  BSSY B0, `(.L_x_7049) ;  /* 0x0000005000007945 */ /* 0x000fe20003800000 */
[----:B-1----:R-:W-:Y:S02]  /*8110*/  IADD3 R66, R99, 0x400, RZ ;  /* 0x0000040063427810 */ /* 0x002fe40007ffe0ff */
[----:B------:R-:W-:Y:S01]  /*8120*/  LEA.HI.SX32 R120, R120, R99, 0x1b ;  /* 0x0000006378787211 */ /* 0x000fe200078fdaff */
[----:B------:R-:W-:Y:S05]  /*8130*/  @!P2 BRA `(.L_x_7050) ;  /* 0x000000100000a947 */ /* 0x000fea0003800000 */
[----:B--2---:R1:W-:Y:S02]  /*8140*/  RED.E.ADD.F32.FTZ.RN.STRONG.GPU [R64.64+-0x1200], R67 ;  /* 0xffee00434000798e */ /* 0x0043e4000c10e78e */
.L_x_7050:
[----:B------:R-:W-:Y:S05]  /*8150*/  BSYNC B0 ;  /* 0x0000000000007941 */ /* 0x000fea0003800000 */
.L_x_7049:
[----:B-12---:R1:W2:Y:S01]  /*8160*/  LDS R67, [R120.X4+0x1f80] ;  /* 0x001f800078437984 */ /* 0x0062a20000004800 */
[----:B------:R-:W-:Y:S01]  /*8170*/  BSSY B0, `(.L_x_7051) ;  /* 0x0000005000007945 */ /* 0x000fe20003800000 */
[----:B0-----:R-:W-:Y:S02]  /*8180*/  IADD3 R82, R99, 0x440, RZ ;  /* 0x0000044063527810 */ /* 0x001fe40007ffe0ff */
[----:B------:R-:W-:Y:S01]  /*8190*/  LEA.HI.SX32 R66, R66, R99, 0x1b ;  /* 0x0000006342427211 */ /* 0x000fe200078fdaff */
[----:B------:R-:W-:Y:S05]  /*81a0*/  @!P3 BRA `(.L_x_7052) ;  /* 0x000000100000b947 */ /* 0x000fea0003800000 */
[----:B--2---:R0:W-:Y:S02]  /*81b0*/  RED.E.ADD.F32.FTZ.RN.STRONG.GPU [R64.64+-0x1100], R67 ;  /* 0xffef00434000798e */ /* 0x0041e4000c10e78e */
.L_x_7052:
[----:B------:R-:W-:Y:S05]  /*81c0*/  BSYNC B0 ;  /* 0x0000000000007941 */ /* 0x000fea0003800000 */
.L_x_7051:
[----:B0-2---:R0:W2:Y:S01]  /*81d0*/  LDS R67, [R66.X4+0x2080] ;  /* 0x0020800042437984 */ /* 0x0050a20000004800 */
[----:B------:R-:W-:Y:S01]  /*81e0*/  BSSY B0, `(.L_x_7053) ;  /* 0x0000004000007945 */ /* 0x000fe20003800000 */
[----:B------:R-:W-:Y:S01]  /*81f0*/  LEA.HI.SX32 R82, R82, R99, 0x1b ;  /* 0x0000006352527211 */ /* 0x000fe200078fdaff */
[----:B------:R-:W-:Y:S05]  /*8200*/  @!P4 BRA `(.L_x_7054) ;  /* 0x000000100000c947 */ /* 0x000fea0003800000 */
[----:B--2---:R2:W-:Y:S02]  /*8210*/  RED.E.ADD.F32.FTZ.RN.STRONG.GPU [R64.64+-0x1000], R67 ;  /* 0xfff000434000798e */ /* 0x0045e4000c10e78e */
.L_x_7054:
[----:B------:R-:W-:Y:S05]  /*8220*/  BSYNC B0 ;  /* 0x0000000000007941 */ /* 0x000fea0003800000 */
.L_x_7053:
[----:B--2---:R2:W3:Y:S01]  /*8230*/  LDS R67, [R82.X4+0x2180] ;  /* 0x0021800052437984 */ /* 0x0044e20000004800 */
[----:B------:R-:W-:Y:S01]  /*8240*/  BSSY B0, `(.L_x_7055) ;  /* 0x0000005000007945 */ /* 0x000fe20003800000 */
[----:B0-----:R-:W-:-:S02]  /*8250*/  IADD3 R66, R99, 0x480, RZ ;  /* 0x0000048063427810 */ /* 0x001fc40007ffe0ff */
[----:B-1----:R-:W-:Y:S01]  /*8260*/  IADD3 R120, R99, 0x4c0, RZ ;  /* 0x000004c063787810 */ /* 0x002fe20007ffe0ff */
[----:B------:R-:W-:Y:S05]  /*8270*/  @!P5 BRA `(.L_x_7056) ;  /* 0x000000100000d947 */ /* 0x000fea0003800000 */
[----:B---3--:R0:W-:Y:S02]  /*8280*/  RED.E.ADD.F32.FTZ.RN.STRONG.GPU [R64.64+-0xf00], R67 ;  /* 0xfff100434000798e */ /* 0x0081e4000c10e78e */
.L_x_7056:
[----:B------:R-:W-:Y:S05]  /*8290*/  BSYNC B0 ;  /* 0x0000000000007941 */ /* 0x000fea0003800000 */
.L_x_7055:
        /* <DEDUP_REMOVED lines=14> */
.L_x_7058:
[----:B0-----:R-:W-:Y:S05]  /*8380*/  BSYNC B0 ;  /* 0x0000000000007941 */ /* 0x001fea0003800000 */
.L_x_7057:
[----:B-1----:R0:W1:Y:S01]  /*8390*/  LDS R67, [R120.X4+0x2380] ;  /* 0x0023800078437984 */ /* 0x0020620000004800 */
[----:B------:R-:W-:Y:S01]  /*83a0*/  BSSY B0, `(.L_x_7059) ;  /* 0x0000005000007945 */ /* 0x000fe20003800000 */
[----:B------:R-:W-:Y:S02]  /*83b0*/  IADD3 R66, R99, 0x540, RZ ;  /* 0x0000054063427810 */ /* 0x000fe40007ffe0ff */
[----:B------:R-:W-:Y:S01]  /*83c0*/  LEA.HI.SX32 R82, R82, R99, 0x1b ;  /* 0x0000006352527211 */ /* 0x000fe200078fdaff */
[----:B------:R-:W-:Y:S05]  /*83d0*/  @!P0 BRA `(.L_x_7060) ;  /* 0x0000001000008947 */ /* 0x000fea0003800000 */
[----:B-1----:R1:W-:Y:S02]  /*83e0*/  RED.E.ADD.F32.FTZ.RN.STRONG.GPU [R64.64+-0xd00], R67 ;  /* 0xfff300434000798e */ /* 0x0023e4000c10e78e */
.L_x_7060:
[----:B------:R-:W-:Y:S05]  /*83f0*/  BSYNC B0 ;  /* 0x0000000000007941 */ /* 0x000fea0003800000 */
.L_x_7059:
[----:B-1----:R1:W2:Y:S01]  /*8400*/  LDS R67, [R82.X4+0x2480] ;  /* 0x0024800052437984 */ /* 0x0022a20000004800 */
[----:B------:R-:W-:Y:S01]  /*8410*/  BSSY B0, `(.L_x_7061) ;  /* 0x0000005000007945 */ /* 0x000fe20003800000 */
[----:B0-----:R-:W-:-:S02]  /*8420*/  IADD3 R120, R99, 0x580, RZ ;  /* 0x0000058063787810 */ /* 0x001fc40007ffe0ff */
[----:B------:R-:W-:Y:S01]  /*8430*/  LEA.HI.SX32 R66, R66, R99, 0x1b ;  /* 0x0000006342427211 */ /* 0x000fe200078fdaff */
[----:B------:R-:W-:Y:S05]  /*8440*/  @!P1 BRA `(.L_x_7062) ;  /* 0x0000001000009947 */ /* 0x000fea0003800000 */
[----:B--2---:R0:W-:Y:S02]  /*8450*/  RED.E.ADD.F32.FTZ.RN.STRONG.GPU [R64.64+-0xc00], R67 ;  /* 0xfff400434000798e */ /* 0x0041e4000c10e78e */
.L_x_7062:
[----:B------:R-:W-:Y:S05]  /*8460*/  BSYNC B0 ;  /* 0x0000000000007941 */ /* 0x000fea0003800000 */
.L_x_7061:
[----:B0-2---:R0:W2:Y:S01]  /*8470*/  LDS R67, [R66.X4+0x2580] ;  /* 0x0025800042437984 */ /* 0x0050a20000004800 */
[----:B------:R-:W-:Y:S01]  /*8480*/  BSSY B0, `(.L_x_7063) ;  /* 0x0000005000007945 */ /* 0x000fe20003800000 */
[----:B-1----:R-:W-:Y:S02]  /*8490*/  IADD3 R82, R99, 0x5c0, RZ ;  /* 0x000005c063527810 */ /* 0x002fe40007ffe0ff */
[----:B------:R-:W-:Y:S01]  /*84a0*/  LEA.HI.SX32 R120, R120, R99, 0x1b ;  /* 0x0000006378787211 */ /* 0x000fe200078fdaff */
[----:B------:R-:W-:Y:S05]  /*84b0*/  @!P2 BRA `(.L_x_7064) ;  /* 0x000000100000a947 */ /* 0x000fea0003800000 */
[----:B--2---:R1:W-:Y:S02]  /*84c0*/  RED.E.ADD.F32.FTZ.RN.STRONG.GPU [R64.64+-0xb00], R67 ;  /* 0xfff500434000798e */ /* 0x0043e4000c10e78e */
.L_x_7064:
[----:B------:R-:W-:Y:S05]  /*84d0*/  BSYNC B0 ;  /* 0x0000000000007941 */ /* 0x000fea0003800000 */
.L_x_7063:
[----:B-12---:R1:W2:Y:S01]  /*84e0*/  LDS R67, [R120.X4+0x2680] ;  /* 0x0026800078437984 */ /* 0x0062a20000004800 */
[----:B------:R-:W-:Y:S01]  /*84f0*/  BSSY B0, `(.L_x_7065) ;  /* 0x0000005000007945 */ /* 0x000fe20003800000 */
[----:B0-----:R-:W-:Y:S02]  /*8500*/  IADD3 R66, R99, 0x600, RZ ;  /* 0x0000060063427810 */ /* 0x001fe40007ffe0ff */
[----:B------:R-:W-:Y:S01]  /*8510*/  LEA.HI.SX32 R82, R82, R99, 0x1b ;  /* 0x0000006352527211 */ /* 0x000fe200078fdaff */
[----:B------:R-:W-:Y:S05]  /*8520*/  @!P3 BRA `(.L_x_7066) ;  /* 0x000000100000b947 */ /* 0x000fea0003800000 */
[----:B--2---:R0:W-:Y:S02]  /*8530*/  RED.E.ADD.F32.FTZ.RN.STRONG.GPU [R64.64+-0xa00], R67 ;  /* 0xfff600434000798e */ /* 0x0041e4000c10e78e */
.L_x_7066:
[----:B------:R-:W-:Y:S05]  /*8540*/  BSYNC B0 ;  /* 0x0000000000007941 */ /* 0x000fea0003800000 */
.L_x_7065:
[----:B0-2---:R0:W2:Y:S01]  /*8550*/  LDS R67, [R82.X4+0x2780] ;  /* 0x0027800052437984 */ /* 0x0050a20000004800 */
[----:B------:R-:W-:Y:S01]  /*8560*/  BSSY B0, `(.L_x_7067) ;  /* 0x0000004000007945 */ /* 0x000fe20003800000 */
[----:B------:R-:W-:Y:S01]  /*8570*/  LEA.HI.SX32 R66, R66, R99, 0x1b ;  /* 0x0000006342427211 */ /* 0x000fe200078fdaff */
[----:B------:R-:W-:Y:S05]  /*8580*/  @!P4 BRA `(.L_x_7068) ;  /* 0x000000100000c947 */ /* 0x000fea0003800000 */
[----:B--2---:R2:W-:Y:S02]  /*8590*/  RED.E.ADD.F32.FTZ.RN.STRONG.GPU [R64.64+-0x900], R67 ;  /* 0xfff700434000798e */ /* 0x0045e4000c10e78e */
.L_x_7068:
[----:B------:R-:W-:Y:S05]  /*85a0*/  BSYNC B0 ;  /* 0x0000000000007941 */ /* 0x000fea0003800000 */
.L_x_7067:
[----:B--2---:R2:W3:Y:S01]  /*85b0*/  LDS R67, [R66.X4+0x2880] ;  /* 0x0028800042437984 */ /* 0x0044e20000004800 */
[----:B------:R-:W-:Y:S01]  /*85c0*/  BSSY B0, `(.L_x_7069) ;  /* 0x0000005000007945 */ /* 0x000fe20003800000 */
[----:B0-----:R-:W-:-:S02]  /*85d0*/  IADD3 R82, R99, 0x640, RZ ;  /* 0x0000064063527810 */ /* 0x001fc40007ffe0ff */
[----:B-1----:R-:W-:Y:S01]  /*85e0*/  IADD3 R120, R99, 0x680, RZ ;  /* 0x0000068063787810 */ /* 0x002fe20007ffe0ff */
[----:B------:R-:W-:Y:S05]  /*85f0*/  @!P5 BRA `(.L_x_7070) ;  /* 0x000000100000d947 */ /* 0x000fea0003800000 */
[----:B---3--:R0:W-:Y:S02]  /*8600*/  RED.E.ADD.F32.FTZ.RN.STRONG.GPU [R64.64+-0x800], R67 ;  /* 0xfff800434000798e */ /* 0x0081e4000c10e78e */
.L_x_7070:
[----:B------:R-:W-:Y:S05]  /*8610*/  BSYNC B0 ;  /* 0x0000000000007941 */ /* 0x000fea0003800000 */
.L_x_7069:
        /* <DEDUP_REMOVED lines=14> */
.L_x_7072:
[----:B0-----:R-:W-:Y:S05]  /*8700*/  BSYNC B0 ;  /* 0x0000000000007941 */ /* 0x001fea0003800000 */
.L_x_7071:
[----:B-1----:R0:W1:Y:S01]  /*8710*/  LDS R67, [R120.X4+0x2a80] ;  /* 0x002a800078437984 */ /* 0x0020620000004800 */
[----:B------:R-:W-:Y:S01]  /*8720*/  BSSY B0, `(.L_x_7073) ;  /* 0x0000005000007945 */ /* 0x000fe20003800000 */
[----:B------:R-:W-:Y:S02]  /*8730*/  IADD3 R82, R99, 0x700, RZ ;  /* 0x0000070063527810 */ /* 0x000fe40007ffe0ff */
[----:B------:R-:W-:Y:S01]  /*8740*/  LEA.HI.SX32 R66, R66, R99, 0x1b ;  /* 0x0000006342427211 */ /* 0x000fe200078fdaff */
[----:B------:R-:W-:Y:S05]  /*8750*/  @!P0 BRA `(.L_x_7074) ;  /* 0x0000001000008947 */ /* 0x000fea0003800000 */
[----:B-1----:R1:W-:Y:S02]  /*8760*/  RED.E.ADD.F32.FTZ.RN.STRONG.GPU [R64.64+-0x600], R67 ;  /* 0xfffa00434000798e */ /* 0x0023e4000c10e78e */
.L_x_7074:
[----:B------:R-:W-:Y:S05]  /*8770*/  BSYNC B0 ;  /* 0x0000000000007941 */ /* 0x000fea0003800000 */
.L_x_7073:
[----:B-1----:R1:W2:Y:S01]  /*8780*/  LDS R67, [R66.X4+0x2b80] ;  /* 0x002b800042437984 */ /* 0x0022a20000004800 */
[----:B------:R-:W-:Y:S01]  /*8790*/  BSSY B0, `(.L_x_7075) ;  /* 0x0000005000007945 */ /* 0x000fe20003800000 */
[----:B0-----:R-:W-:-:S02]  /*87a0*/  IADD3 R120, R99, 0x740, RZ ;  /* 0x0000074063787810 */ /* 0x001fc40007ffe0ff */
[----:B------:R-:W-:Y:S01]  /*87b0*/  LEA.HI.SX32 R82, R82, R99, 0x1b ;  /* 0x0000006352527211 */ /* 0x000fe200078fdaff */
[----:B------:R-:W-:Y:S05]  /*87c0*/  @!P1 BRA `(.L_x_7076) ;  /* 0x0000001000009947 */ /* 0x000fea0003800000 */
[----:B--2---:R0:W-:Y:S02]  /*87d0*/  RED.E.ADD.F32.FTZ.RN.STRONG.GPU [R64.64+-0x500], R67 ;  /* 0xfffb00434000798e */ /* 0x0041e4000c10e78e */
.L_x_7076:
[----:B------:R-:W-:Y:S05]  /*87e0*/  BSYNC B0 ;  /* 0x0000000000007941 */ /* 0x000fea0003800000 */
.L_x_7075:
[----:B0-2---:R0:W2:Y:S01]  /*87f0*/  LDS R67, [R82.X4+0x2c80] ;  /* 0x002c800052437984 */ /* 0x0050a20000004800 */
[----:B------:R-:W-:Y:S01]  /*8800*/  BSSY B0, `(.L_x_7077) ;  /* 0x0000005000007945 */ /* 0x000fe20003800000 */
[----:B-1----:R-:W-:Y:S02]  /*8810*/  IADD3 R66, R99, 0x780, RZ ;  /* 0x0000078063427810 */ /* 0x002fe40007ffe0ff */
[----:B------:R-:W-:Y:S01]  /*8820*/  LEA.HI.SX32 R120, R120, R99, 0x1b ;  /* 0x0000006378787211 */ /* 0x000fe200078fdaff */
[----:B------:R-:W-:Y:S05]  /*8830*/  @!P2 BRA `(.L_x_7078) ;  /* 0x000000100000a947 */ /* 0x000fea0003800000 */
[----:B--2---:R1:W-:Y:S02]  /*8840*/  RED.E.ADD.F32.FTZ.RN.STRONG.GPU [R64.64+-0x400], R67 ;  /* 0xfffc00434000798e */ /* 0x0043e4000c10e78e */
.L_x_7078:
[----:B------:R-:W-:Y:S05]  /*8850*/  BSYNC B0 ;  /* 0x0000000000007941 */ /* 0x000fea0003800000 */
.L_x_7077:
[----:B-12---:R1:W2:Y:S01]  /*8860*/  LDS R67, [R120.X4+0x2d80] ;  /* 0x002d800078437984 */ /* 0x0062a20000004800 */
[----:B------:R-:W-:Y:S01]  /*8870*/  BSSY B0, `(.L_x_7079) ;  /* 0x0000005000007945 */ /* 0x000fe20003800000 */
[----:B0-----:R-:W-:Y:S02]  /*8880*/  IADD3 R82, R99, 0x7c0, RZ ;  /* 0x000007c063527810 */ /* 0x001fe40007ffe0ff */
[----:B------:R-:W-:Y:S01]  /*8890*/  LEA.HI.SX32 R66, R66, R99, 0x1b ;  /* 0x0000006342427211 */ /* 0x000fe200078fdaff */
[----:B------:R-:W-:Y:S05]  /*88a0*/  @!P3 BRA `(.L_x_7080) ;  /* 0x000000100000b947 */ /* 0x000fea0003800000 */
[----:B--2---:R0:W-:Y:S02]  /*88b0*/  RED.E.ADD.F32.FTZ.RN.STRONG.GPU [R64.64+-0x300], R67 ;  /* 0xfffd00434000798e */ /* 0x0041e4000c10e78e */
.L_x_7080:
[----:B------:R-:W-:Y:S05]  /*88c0*/  BSYNC B0 ;  /* 0x0000000000007941 */ /* 0x000fea0003800000 */
.L_x_7079:
[----:B0-2---:R0:W2:Y:S01]  /*88d0*/  LDS R67, [R66.X4+0x2e80] ;  /* 0x002e800042437984 */ /* 0x0050a20000004800 */
[----:B------:R-:W-:Y:S01]  /*88e0*/  BSSY B0, `(.L_x_7081) ;  /* 0x0000004000007945 */ /* 0x000fe20003800000 */
[----:B------:R-:W-:Y:S01]  /*88f0*/  LEA.HI.SX32 R82, R82, R99, 0x1b ;  /* 0x0000006352527211 */ /* 0x000fe200078fdaff */
[----:B------:R-:W-:Y:S05]  /*8900*/  @!P4 BRA `(.L_x_7082) ;  /* 0x000000100000c947 */ /* 0x000fea0003800000 */
[----:B--2---:R2:W-:Y:S02]  /*8910*/  RED.E.ADD.F32.FTZ.RN.STRONG.GPU [R64.64+-0x200], R67 ;  /* 0xfffe00434000798e */ /* 0x0045e4000c10e78e */
.L_x_7082:
[----:B------:R-:W-:Y:S05]  /*8920*/  BSYNC B0 ;  /* 0x0000000000007941 */ /* 0x000fea0003800000 */
.L_x_7081:
[----:B--2---:R2:W3:Y:S01]  /*8930*/  LDS R67, [R82.X4+0x2f80] ;  /* 0x002f800052437984 */ /* 0x0044e20000004800 */
[----:B------:R-:W-:Y:S01]  /*8940*/  BSSY B0, `(.L_x_7083) ;  /* 0x0000003000007945 */ /* 0x000fe20003800000 */
[----:B------:R-:W-:Y:S05]  /*8950*/  @!P5 BRA `(.L_x_7084) ;  /* 0x000000100000d947 */ /* 0x000fea0003800000 */
[----:B---3--:R3:W-:Y:S02]  /*8960*/  RED.E.ADD.F32.FTZ.RN.STRONG.GPU [R64.64+-0x100], R67 ;  /* 0xffff00434000798e */ /* 0x0087e4000c10e78e */
.L_x_7084:
[----:B------:R-:W-:Y:S05]  /*8970*/  BSYNC B0 ;  /* 0x0000000000007941 */ /* 0x000fea0003800000 */
.L_x_7083:
[----:B--2---:R-:W2:Y:S01]  /*8980*/  SHFL.DOWN PT, R82, R79, 0x1, 0x1f ;  /* 0x08201f004f527f89 */ /* 0x004ea200000e0000 */
[----:B------:R-:W-:Y:S01]  /*8990*/  ISETP.GT.AND P0, PT, R98, 0x1e, PT ;  /* 0x0000001e6200780c */ /* 0x000fe20003f04270 */
[----:B------:R-:W-:Y:S01]  /*89a0*/  FFMA.FTZ R34, R51, R77, R34 ;  /* 0x0000004d33227223 */ /* 0x000fe20000010022 */
        /* <DEDUP_REMOVED lines=40> */
[----:B------:R-:W-:Y:S02]  /*8c30*/  FMUL.FTZ R190, R125, R190 ;  /* 0x000000be7dbe7220 */ /* 0x000fe40000410000 */
[----:B0-----:R-:W-:Y:S02]  /*8c40*/  @!P0 FADD.FTZ R67, R67, R78 ;  /* 0x0000004e43438221 */ /* 0x001fe40000010000 */
[----:B------:R-:W-:Y:S02]  /*8c50*/  FMUL.FTZ R117, R74, R117 ;  /* 0x000000754a757220 */ /* 0x000fe40000410000 */
[----:B-1----:R-:W-:Y:S01]  /*8c60*/  @!P0 FADD.FTZ R66, R66, R135 ;  /* 0x0000008742428221 */ /* 0x002fe20000010000 */
[----:B------:R-:W0:Y:S01]  /*8c70*/  SHFL.DOWN PT, R78, R67, 0x4, 0x1f ;  /* 0x08801f00434e7f89 */ /* 0x000e2200000e0000 */
[----:B------:R-:W-:-:S02]  /*8c80*/  FFMA.FTZ R139, R236, R143, R139 ;  /* 0x0000008fec8b7223 */ /* 0x000fc4000001008b */
[----:B---3--:R-:W-:Y:S01]  /*8c90*/  @!P0 FADD.FTZ R64, R64, R79 ;  /* 0x0000004f40408221 */ /* 0x008fe20000010000 */
[----:B------:R-:W-:Y:S01]  /*8ca0*/  ISETP.GT.AND P0, PT, R98, 0x1b, PT ;  /* 0x0000001b6200780c */ /* 0x000fe20003f04270 */
[----:B------:R-:W1:Y:S01]  /*8cb0*/  SHFL.DOWN PT, R79, R66, 0x4, 0x1f ;  /* 0x08801f00424f7f89 */ /* 0x000e6200000e0000 */
[----:B------:R-:W-:Y:S02]  /*8cc0*/  FFMA.FTZ R145, R237, R146, R145 ;  /* 0x00000092ed917223 */ /* 0x000fe40000010091 */
[----:B------:R-:W-:Y:S01]  /*8cd0*/  FFMA.FTZ R199, R166, R184, R199 ;  /* 0x000000b8a6c77223 */ /* 0x000fe200000100c7 */
[----:B------:R-:W3:Y:S01]  /*8ce0*/  SHFL.DOWN PT, R77, R64, 0x4, 0x1f ;  /* 0x08801f00404d7f89 */ /* 0x000ee200000e0000 */
[----:B------:R-:W-:Y:S02]  /*8cf0*/  FFMA.FTZ R156, R235, R156, R170 ;  /* 0x0000009ceb9c7223 */ /* 0x000fe400000100aa */
[----:B------:R-:W-:Y:S02]  /*8d00*/  FFMA.FTZ R198, R165, R183, R198 ;  /* 0x000000b7a5c67223 */ /* 0x000fe400000100c6 */
[----:B------:R-:W-:-:S02]  /*8d10*/  FFMA.FTZ R169, R232, R169, R171 ;  /* 0x000000a9e8a97223 */ /* 0x000fc400000100ab */
[----:B------:R-:W-:Y:S02]  /*8d20*/  FFMA.FTZ R197, R162, R182, R197 ;  /* 0x000000b6a2c57223 */ /* 0x000fe400000100c5 */
[----:B--2---:R-:W-:Y:S02]  /*8d30*/  @!P0 FADD.FTZ R65, R65, R76 ;  /* 0x0000004c41418221 */ /* 0x004fe40000010000 */
[----:B------:R-:W-:Y:S02]  /*8d40*/  FFMA.FTZ R154, R216, R157, R154 ;  /* 0x0000009dd89a7223 */ /* 0x000fe4000001009a */
[----:B------:R-:W-:Y:S01]  /*8d50*/  FFMA.FTZ R196, R161, R181, R196 ;  /* 0x000000b5a1c47223 */ /* 0x000fe200000100c4 */
[----:B------:R-:W2:Y:S01]  /*8d60*/  SHFL.DOWN PT, R76, R65, 0x8, 0x1f ;  /* 0x09001f00414c7f89 */ /* 0x000ea200000e0000 */
        /* <DEDUP_REMOVED lines=18> */
[----:B0-----:R-:W-:Y:S01]  /*8e90*/  @!P0 FADD.FTZ R67, R67, R78 ;  /* 0x0000004e43438221 */ /* 0x001fe20000010000 */
[----:B------:R-:W0:Y:S01]  /*8ea0*/  SHFL.DOWN PT, R76, R65, 0x10, 0x1f ;  /* 0x0a001f00414c7f89 */ /* 0x000e2200000e0000 */
[----:B------:R-:W-:Y:S02]  /*8eb0*/  FFMA.FTZ R114, R123, R114, R116 ;  /* 0x000000727b727223 */ /* 0x000fe40000010074 */
[----:B------:R-:W-:Y:S01]  /*8ec0*/  FFMA.FTZ R190, R121, R83, R190 ;  /* 0x0000005379be7223 */ /* 0x000fe200000100be */
[----:B------:R-:W2:Y:S01]  /*8ed0*/  SHFL.DOWN PT, R78, R67, 0x10, 0x1f ;  /* 0x0a001f00434e7f89 */ /* 0x000ea200000e0000 */
[----:B-1----:R-:W-:Y:S02]  /*8ee0*/  @!P0 FADD.FTZ R66, R66, R79 ;  /* 0x0000004f42428221 */ /* 0x002fe40000010000 */
        /* <DEDUP_REMOVED lines=13> */
[----:B--2---:R-:W-:Y:S02]  /*8fc0*/  @!P0 FADD.FTZ R67, R67, R78 ;  /* 0x0000004e43438221 */ /* 0x004fe40000010000 */
[----:B------:R-:W-:Y:S02]  /*8fd0*/  FFMA.FTZ R154, R224, R197, R154 ;  /* 0x000000c5e09a7223 */ /* 0x000fe4000001009a */
[----:B------:R-:W-:Y:S02]  /*8fe0*/  FFMA.FTZ R209, R209, R196, R152 ;  /* 0x000000c4d1d17223 */ /* 0x000fe40000010098 */
[----:B-1----:R-:W-:Y:S02]  /*8ff0*/  @!P0 FADD.FTZ R66, R66, R79 ;  /* 0x0000004f42428221 */ /* 0x002fe40000010000 */
[----:B------:R-:W-:-:S02]  /*9000*/  FFMA.FTZ R150, R122, R195, R150 ;  /* 0x000000c37a967223 */ /* 0x000fc40000010096 */
        /* <DEDUP_REMOVED lines=55> */
.L_x_7086:
[----:B0-----:R-:W-:Y:S05]  /*9380*/  BSYNC B0 ;  /* 0x0000000000007941 */ /* 0x001fea0003800000 */
.L_x_7085:
[----:B------:R-:W-:Y:S01]  /*9390*/  IADD3 R0, R0, 0x1, RZ ;  /* 0x0000000100007810 */ /* 0x000fe20007ffe0ff */
[----:B------:R-:W-:-:S03]  /*93a0*/  UIADD3 UR7, UP0, UR7, 0x1, URZ ;  /* 0x0000000107077890 */ /* 0x000fc6000ff1e03f */
[----:B------:R-:W-:Y:S01]  /*93b0*/  ISETP.GE.AND P0, PT, R0, c[0x0][0x16c], PT ;  /* 0x00005b0000007a0c */ /* 0x000fe20003f06270 */
[----:B------:R-:W-:-:S12]  /*93c0*/  UIADD3.X UR8, URZ, UR8, URZ, UP0, !UPT ;  /* 0x000000083f087290 */ /* 0x000fd800087fe43f */
[----:B------:R-:W-:Y:S01]  /*93d0*/  @P0 CALL.REL.NOINC `(.L_x_6986) ;  /* 0x0000001000000944 */ /* 0x000fe20003c00000 */
[----:B------:R-:W-:Y:S05]  /*93e0*/  BRA `(.L_x_7087) ;  /* 0xffff7ee000007947 */ /* 0x000fea000383ffff */
.L_x_6986:
[----:B------:R-:W-:Y:S01]  /*93f0*/  BAR.SYNC.DEFER_BLOCKING 0x0 ;  /* 0x0000000000007b1d */ /* 0x000fe20000010000 */
[----:B------:R-:W-:Y:S01]  /*9400*/  SHF.L.U32 R0, R99, 0x1, RZ ;  /* 0x0000000163007819 */ /* 0x000fe200000006ff */
[----:B------:R-:W-:Y:S01]  /*9410*/  IMAD R6, R112, c[0x0][0x2e0], RZ ;  /* 0x0000b80070067a24 */ /* 0x000fe200078e02ff */
[----:B------:R-:W-:Y:S01]  /*9420*/  F2FP.PACK_AB R14, R44, R45 ;  /* 0x0000002d2c0e723e */ /* 0x000fe200000000ff */
[----:B------:R-:W-:Y:S01]  /*9430*/  UIADD3 UR16, UP0, UR16, -0x800, URZ ;  /* 0xfffff80010107890 */ /* 0x000fe2000ff1e03f */
[----:B------:R-:W-:Y:S01]  /*9440*/  LOP3.LUT R11, R0, 0xffffffc0, RZ, 0xc0, !PT ;  /* 0xffffffc0000b7812 */ /* 0x000fe200078ec0ff */
[----:B------:R-:W-:Y:S01]  /*9450*/  IMAD R0, R110, c[0x0][0x2d8], RZ ;  /* 0x0000b6006e007a24 */ /* 0x000fe200078e02ff */
[----:B------:R-:W-:Y:S01]  /*9460*/  F2FP.PACK_AB R13, R46, R47 ;  /* 0x0000002f2e0d723e */ /* 0x000fe200000000ff */
[----:B------:R-:W-:Y:S01]  /*9470*/  IMAD R9, R113, c[0x0][0x2e4], R6 ;  /* 0x0000b90071097a24 */ /* 0x000fe200078e0206 */
[----:B------:R-:W-:Y:S01]  /*9480*/  F2FP.PACK_AB R15, R42, R43 ;  /* 0x0000002b2a0f723e */ /* 0x000fe200000000ff */
[----:B------:R-:W-:Y:S01]  /*9490*/  IMAD R7, R111, c[0x0][0x2dc], R0 ;  /* 0x0000b7006f077a24 */ /* 0x000fe200078e0200 */
[----:B------:R-:W-:Y:S01]  /*94a0*/  F2FP.PACK_AB R12, R48, R49 ;  /* 0x00000031300c723e */ /* 0x000fe200000000ff */
[----:B------:R-:W-:Y:S01]  /*94b0*/  FADD.FTZ R0, R107, R18 ;  /* 0x000000126b007221 */ /* 0x000fe20000010000 */
[----:B------:R-:W-:Y:S01]  /*94c0*/  F2FP.PACK_AB R47, R34, R35 ;  /* 0x00000023222f723e */ /* 0x000fe200000000ff */
[----:B------:R-:W-:Y:S01]  /*94d0*/  UIADD3 UR18, UP1, UR18, -0x800, URZ ;  /* 0xfffff80012127890 */ /* 0x000fe2000ff3e03f */
[----:B------:R-:W-:Y:S01]  /*94e0*/  F2FP.PACK_AB R46, R36, R37 ;  /* 0x00000025242e723e */ /* 0x000fe200000000ff */
[----:B------:R-:W-:Y:S01]  /*94f0*/  UIADD3 UR20, UP2, UR20, -0x800, URZ ;  /* 0xfffff80014147890 */ /* 0x000fe2000ff5e03f */
[----:B------:R-:W-:Y:S01]  /*9500*/  F2FP.PACK_AB R45, R38, R39 ;  /* 0x00000027262d723e */ /* 0x000fe200000000ff */
[----:B------:R-:W-:Y:S01]  /*9510*/  UIADD3 UR6, UR6, 0x1, URZ ;  /* 0x0000000106067890 */ /* 0x000fe2000fffe03f */
[----:B------:R-:W-:Y:S01]  /*9520*/  LEA R8, R98, R11, 0x1 ;  /* 0x0000000b62087211 */ /* 0x000fe200078e08ff */
[----:B------:R-:W-:Y:S01]  /*9530*/  UIADD3.X UR17, UR17, -0x1, URZ, UP0, !UPT ;  /* 0xffffffff11117890 */ /* 0x000fe200087fe43f */
[----:B------:R-:W-:Y:S01]  /*9540*/  F2FP.PACK_AB R44, R40, R41 ;  /* 0x00000029282c723e */ /* 0x000fe200000000ff */
[----:B------:R-:W-:Y:S01]  /*9550*/  UIADD3.X UR19, UR19, -0x1, URZ, UP1, !UPT ;  /* 0xffffffff13137890 */ /* 0x000fe20008ffe43f */
[----:B------:R-:W-:Y:S01]  /*9560*/  IADD3 R10, R11, R98, RZ ;  /* 0x000000620b0a7210 */ /* 0x000fe20007ffe0ff */
[----:B------:R0:W-:Y:S01]  /*9570*/  STS.128 [R8.X16], R12 ;  /* 0x0000000c08007388 */ /* 0x0001e2000000cc00 */
[----:B------:R-:W-:Y:S01]  /*9580*/  IADD3 R34, R95, -0x1, RZ ;  /* 0xffffffff5f227810 */ /* 0x000fe20007ffe0ff */
[----:B------:R-:W-:Y:S01]  /*9590*/  UIADD3.X UR21, UR21, -0x1, URZ, UP2, !UPT ;  /* 0xffffffff15157890 */ /* 0x000fe200097fe43f */
[----:B------:R-:W-:Y:S01]  /*95a0*/  LOP3.LUT R11, R11, 0x1f, R99, 0xf8, !PT ;  /* 0x0000001f0b0b7812 */ /* 0x000fe200078ef863 */
[----:B------:R-:W-:Y:S01]  /*95b0*/  STS.128 [R8.X16+0x10], R44 ;  /* 0x0000102c08007388 */ /* 0x000fe2000000cc00 */
[----:B------:R-:W-:-:S06]  /*95c0*/  NOP ;  /* 0x0000000000007918 */ /* 0x000fcc0000000000 */
[----:B------:R-:W1:Y:S01]  /*95d0*/  LDS.128 R36, [R10.X16] ;  /* 0x000000000a247984 */ /* 0x000e62000000cc00 */
[----:B------:R-:W-:Y:S02]  /*95e0*/  SHF.L.U32 R4, R34, 0xa, RZ ;  /* 0x0000000a22047819 */ /* 0x000fe400000006ff */
[----:B------:R-:W-:Y:S01]  /*95f0*/  F2FP.PACK_AB R17, R29, R28 ;  /* 0x0000001c1d11723e */ /* 0x000fe200000000ff */
[----:B------:R-:W2:Y:S01]  /*9600*/  LDS.128 R40, [R10.X16+0x200] ;  /* 0x000200000a287984 */ /* 0x000ea2000000cc00 */
[--C-:B------:R-:W-:Y:S02]  /*9610*/  SHF.R.S32.HI R5, RZ, 0x1f, R4.reuse ;  /* 0x0000001fff057819 */ /* 0x100fe40000011404 */
[----:B0-----:R-:W-:Y:S02]  /*9620*/  F2FP.PACK_AB R12, R19, R18 ;  /* 0x00000012130c723e */ /* 0x001fe400000000ff */
[----:B------:R-:W-:Y:S01]  /*9630*/  F2FP.PACK_AB R13, R21, R20 ;  /* 0x00000014150d723e */ /* 0x000fe200000000ff */
        /* <DEDUP_REMOVED lines=10> */
[----:B------:R-:W-:Y:S01]  /*96e0*/  IADD3 R97, P1, R97, -0x1000, RZ ;  /* 0xfffff00061617810 */ /* 0x000fe20007f3e0ff */
[----:B------:R-:W-:Y:S01]  /*96f0*/  FADD.FTZ R0, R7, R20 ;  /* 0x0000001407007221 */ /* 0x000fe20000010000 */
[----:B------:R-:W-:-:S02]  /*9700*/  IADD3 R3, R3, R9, RZ ;  /* 0x0000000903037210 */ /* 0x000fc40007ffe0ff */
[----:B------:R-:W-:Y:S01]  /*9710*/  LEA R6, P0, R2, c[0x0][0x330], 0x1 ;  /* 0x0000cc0002067a11 */ /* 0x000fe200078008ff */
[----:B------:R-:W-:Y:S01]  /*9720*/  FADD.FTZ R9, R0, R21 ;  /* 0x0000001500097221 */ /* 0x000fe20000010000 */
[----:B------:R-:W-:Y:S01]  /*9730*/  IADD3.X R96, R96, -0x1, RZ, P1, !PT ;  /* 0xffffffff60607810 */ /* 0x000fe20000ffe4ff */
[----:B------:R-:W-:Y:S01]  /*9740*/  IMAD R0, R110, c[0x0][0x2f8], RZ ;  /* 0x0000be006e007a24 */ /* 0x000fe200078e02ff */
[----:B------:R-:W-:Y:S01]  /*9750*/  LEA.HI.X R7, R2, c[0x0][0x334], R3, 0x1, P0 ;  /* 0x0000cd0002077a11 */ /* 0x000fe200000f0c03 */
[----:B------:R-:W-:-:S04]  /*9760*/  FADD.FTZ R22, R9, R22 ;  /* 0x0000001609167221 */ /* 0x000fc80000010000 */
[----:B------:R-:W-:-:S04]  /*9770*/  IMAD.WIDE R2, R11, 0x10, R6 ;  /* 0x000000100b027825 */ /* 0x000fc800078e0206 */
[----:B------:R-:W-:Y:S01]  /*9780*/  IMAD R7, R111, c[0x0][0x2fc], R0 ;  /* 0x0000bf006f077a24 */ /* 0x000fe200078e0200 */
[----:B-1----:R-:W-:Y:S01]  /*9790*/  STG.E.128 [R2.64], R36 ;  /* 0x0000002402007986 */ /* 0x002fe2000c101d0e */
[----:B------:R-:W-:Y:S02]  /*97a0*/  IMAD R0, R112, c[0x0][0x300], RZ ;  /* 0x0000c00070007a24 */ /* 0x000fe400078e02ff */
[----:B------:R-:W-:Y:S01]  /*97b0*/  FADD.FTZ R23, R22, R23 ;  /* 0x0000001716177221 */ /* 0x000fe20000010000 */
[----:B--2---:R0:W-:Y:S01]  /*97c0*/  STG.E.128 [R2.64+0x200], R40 ;  /* 0x0002002802007986 */ /* 0x0041e2000c101d0e */
[----:B------:R-:W-:Y:S01]  /*97d0*/  IADD3 R5, R5, R7, RZ ;  /* 0x0000000705057210 */ /* 0x000fe20007ffe0ff */
[----:B------:R-:W-:Y:S02]  /*97e0*/  IMAD R7, R113, c[0x0][0x304], R0 ;  /* 0x0000c10071077a24 */ /* 0x000fe400078e0200 */
[----:B------:R-:W-:Y:S01]  /*97f0*/  BAR.SYNC.DEFER_BLOCKING 0x0 ;  /* 0x0000000000007b1d */ /* 0x000fe20000010000 */
[----:B------:R-:W-:-:S04]  /*9800*/  FADD.FTZ R24, R23, R24 ;  /* 0x0000001817187221 */ /* 0x000fc80000010000 */
        /* <DEDUP_REMOVED lines=11> */
[----:B------:R-:W-:Y:S01]  /*98c0*/  STS.128 [R8.X16+0x10], R16 ;  /* 0x0000101008007388 */ /* 0x000fe2000000cc00 */
[----:B------:R-:W-:-:S06]  /*98d0*/  NOP ;  /* 0x0000000000007918 */ /* 0x000fcc0000000000 */
[----:B------:R-:W0:Y:S01]  /*98e0*/  LDS.128 R44, [R10.X16] ;  /* 0x000000000a2c7984 */ /* 0x000e22000000cc00 */
[----:B------:R-:W-:Y:S01]  /*98f0*/  IMAD.WIDE R2, R11, 0x10, R4 ;  /* 0x000000100b027825 */ /* 0x000fe200078e0204 */
[----:B------:R-:W-:Y:S02]  /*9900*/  ISETP.GT.AND P0, PT, R95, 0x1, PT ;  /* 0x000000015f00780c */ /* 0x000fe40003f04270 */
[----:B------:R-:W1:Y:S01]  /*9910*/  LDS.128 R48, [R10.X16+0x200] ;  /* 0x000200000a307984 */ /* 0x000e62000000cc00 */
[----:B------:R-:W-:Y:S01]  /*9920*/  FADD.FTZ R31, R30, R31 ;  /* 0x0000001f1e1f7221 */ /* 0x000fe20000010000 */
[----:B------:R-:W-:-:S03]  /*9930*/  MOV R95, R34 ;  /* 0x00000022005f7202 */ /* 0x000fc60000000f00 */
[----:B------:R-:W-:-:S04]  /*9940*/  FADD.FTZ R32, R31, R32 ;  /* 0x000000201f207221 */ /* 0x000fc80000010000 */
[----:B------:R-:W-:Y:S01]  /*9950*/  FADD.FTZ R107, R32, R33 ;  /* 0x00000021206b7221 */ /* 0x000fe20000010000 */
[----:B0-----:R0:W-:Y:S04]  /*9960*/  STG.E.128 [R2.64], R44 ;  /* 0x0000002c02007986 */ /* 0x0011e8000c101d0e */
[----:B-1----:R0:W-:Y:S02]  /*9970*/  STG.E.128 [R2.64+0x200], R48 ;  /* 0x0002003002007986 */ /* 0x0021e4000c101d0e */
[----:B0-----:R-:W-:Y:S01]  /*9980*/  @!P0 CALL.REL.NOINC `(.L_x_6984) ;  /* 0x0000001000008944 */ /* 0x001fe20003c00000 */
[----:B------:R-:W-:Y:S05]  /*9990*/  BRA `(.L_x_7088) ;  /* 0xffff6e6000007947 */ /* 0x000fea000383ffff */
.L_x_6984:
        /* <DEDUP_REMOVED lines=29> */
.L_x_7090:
[----:B------:R-:W-:Y:S05]  /*9b70*/  BSYNC B0 ;  /* 0x0000000000007941 */ /* 0x000fea0003800000 */
.L_x_7089:
        /* <DEDUP_REMOVED lines=28> */
.L_x_7092:
[----:B------:R-:W4:Y:S02]  /*9d40*/  S2R R15, SR_TID.X ;  /* 0x00000000000f7919 */ /* 0x000f240000002100 */
.L_x_7093:
[----:B------:R-:W-:Y:S05]  /*9d50*/  BSYNC B0 ;  /* 0x0000000000007941 */ /* 0x000fea0003800000 */
.L_x_7091:
        /* <DEDUP_REMOVED lines=10> */
.L_x_7094:
        /* <DEDUP_REMOVED lines=28> */
.L_x_6991:
[----:B------:R-:W-:Y:S01]  /*9fc0*/  HFMA2.MMA R72, -RZ, RZ, 0, 5.9604644775390625e-08 ;  /* 0x00000001ff487435 */ /* 0x000fe200000001ff */
[----:B------:R-:W-:-:S02]  /*9fd0*/  MOV R75, R71 ;  /* 0x00000047004b7202 */ /* 0x000fc40000000f00 */
[----:B------:R-:W-:Y:S02]  /*9fe0*/  MOV R73, RZ ;  /* 0x000000ff00497202 */ /* 0x000fe40000000f00 */
[----:B------:R-:W-:Y:S02]  /*9ff0*/  MOV R70, 0xffffffff ;  /* 0xffffffff00467802 */ /* 0x000fe40000000f00 */
[----:B------:R-:W-:Y:S02]  /*a000*/  MOV R68, 0xa020 ;  /* 0x0000a02000447802 */ /* 0x000fe40000000f00 */
[----:B-1----:R-:W-:Y:S05]  /*a010*/  CALL.REL.NOINC `($__internal_170_$__cuda_sm70_shflsync_up) ;  /* 0x00001e8000007944 */ /* 0x002fea0003c00000 */
[----:B-1----:R-:W-:Y:S01]  /*a020*/  MOV R238, R70 ;  /* 0x0000004600ee7202 */ /* 0x002fe20000000f00 */
[----:B0-----:R-:W-:Y:S05]  /*a030*/  BRA `(.L_x_7095) ;  /* 0xffff93a000007947 */ /* 0x001fea000383ffff */
.L_x_6992:
[----:B------:R-:W-:Y:S01]  /*a040*/  HFMA2.MMA R72, -RZ, RZ, 0, 5.9604644775390625e-08 ;  /* 0x00000001ff487435 */ /* 0x000fe200000001ff */
[----:B------:R-:W-:Y:S02]  /*a050*/  MOV R75, R241 ;  /* 0x000000f1004b7202 */ /* 0x000fe40000000f00 */
[----:B------:R-:W-:Y:S02]  /*a060*/  MOV R73, RZ ;  /* 0x000000ff00497202 */ /* 0x000fe40000000f00 */
[----:B------:R-:W-:-:S02]  /*a070*/  MOV R70, 0xffffffff ;  /* 0xffffffff00467802 */ /* 0x000fc40000000f00 */
[----:B------:R-:W-:Y:S02]  /*a080*/  MOV R68, 0xa0a0 ;  /* 0x0000a0a000447802 */ /* 0x000fe40000000f00 */
[----:B012---:R-:W-:Y:S05]  /*a090*/  CALL.REL.NOINC `($__internal_170_$__cuda_sm70_shflsync_up) ;  /* 0x00001e0000007944 */ /* 0x007fea0003c00000 */
[----:B0-----:R-:W-:Y:S01]  /*a0a0*/  HFMA2.MMA R72, -RZ, RZ, 0, 5.9604644775390625e-08 ;  /* 0x00000001ff487435 */ /* 0x001fe200000001ff */
[----:B-1----:R-:W-:Y:S02]  /*a0b0*/  MOV R240, R70 ;  /* 0x0000004600f07202 */ /* 0x002fe40000000f00 */
[----:B------:R-:W-:Y:S02]  /*a0c0*/  MOV R75, R74 ;  /* 0x0000004a004b7202 */ /* 0x000fe40000000f00 */
[----:B------:R-:W-:Y:S02]  /*a0d0*/  MOV R73, RZ ;  /* 0x000000ff00497202 */ /* 0x000fe40000000f00 */
[----:B------:R-:W-:Y:S02]  /*a0e0*/  MOV R70, 0xffffffff ;  /* 0xffffffff00467802 */ /* 0x000fe40000000f00 */
[----:B------:R-:W-:Y:S02]  /*a0f0*/  MOV R68, 0xa110 ;  /* 0x0000a11000447802 */ /* 0x000fe40000000f00 */
[----:B------:R-:W-:Y:S05]  /*a100*/  CALL.REL.NOINC `($__internal_170_$__cuda_sm70_shflsync_up) ;  /* 0x00001d9000007944 */ /* 0x000fea0003c00000 */
[----:B0-----:R-:W-:Y:S01]  /*a110*/  HFMA2.MMA R72, -RZ, RZ, 0, 5.9604644775390625e-08 ;  /* 0x00000001ff487435 */ /* 0x001fe200000001ff */
[----:B-1----:R-:W-:-:S02]  /*a120*/  MOV R242, R70 ;  /* 0x0000004600f27202 */ /* 0x002fc40000000f00 */
[----:B------:R-:W-:Y:S02]  /*a130*/  MOV R75, R239 ;  /* 0x000000ef004b7202 */ /* 0x000fe40000000f00 */
[----:B------:R-:W-:Y:S02]  /*a140*/  MOV R73, RZ ;  /* 0x000000ff00497202 */ /* 0x000fe40000000f00 */
[----:B------:R-:W-:Y:S02]  /*a150*/  MOV R70, 0xffffffff ;  /* 0xffffffff00467802 */ /* 0x000fe40000000f00 */
[----:B------:R-:W-:Y:S02]  /*a160*/  MOV R68, 0xa180 ;  /* 0x0000a18000447802 */ /* 0x000fe40000000f00 */
[----:B------:R-:W-:Y:S05]  /*a170*/  CALL.REL.NOINC `($__internal_170_$__cuda_sm70_shflsync_up) ;  /* 0x00001d2000007944 */ /* 0x000fea0003c00000 */
[C---:B-1----:R-:W-:Y:S01]  /*a180*/  FMUL.FTZ R68, R241.reuse, R70 ;  /* 0x00000046f1447220 */ /* 0x042fe20000410000 */
        /* <DEDUP_REMOVED lines=19> */
[----:B------:R-:W-:Y:S05]  /*a2c0*/  CALL.REL.NOINC `($__internal_170_$__cuda_sm70_shflsync_up) ;  /* 0x00001bd000007944 */ /* 0x000fea0003c00000 */
[----:B0-----:R-:W-:Y:S01]  /*a2d0*/  HFMA2.MMA R72, -RZ, RZ, 0, 1.1920928955078125e-07 ;  /* 0x00000002ff487435 */ /* 0x001fe200000001ff */
[----:B-1----:R-:W-:Y:S02]  /*a2e0*/  MOV R238, R70 ;  /* 0x0000004600ee7202 */ /* 0x002fe40000000f00 */
[----:B------:R-:W-:Y:S02]  /*a2f0*/  MOV R75, R241 ;  /* 0x000000f1004b7202 */ /* 0x000fe40000000f00 */
[----:B------:R-:W-:Y:S02]  /*a300*/  MOV R73, RZ ;  /* 0x000000ff00497202 */ /* 0x000fe40000000f00 */
[----:B------:R-:W-:-:S02]  /*a310*/  MOV R70, 0xffffffff ;  /* 0xffffffff00467802 */ /* 0x000fc40000000f00 */
[----:B------:R-:W-:Y:S02]  /*a320*/  MOV R68, 0xa340 ;  /* 0x0000a34000447802 */ /* 0x000fe40000000f00 */
[----:B------:R-:W-:Y:S05]  /*a330*/  CALL.REL.NOINC `($__internal_170_$__cuda_sm70_shflsync_up) ;  /* 0x00001b6000007944 */ /* 0x000fea0003c00000 */
[----:B0-----:R-:W-:Y:S01]  /*a340*/  HFMA2.MMA R72, -RZ, RZ, 0, 1.1920928955078125e-07 ;  /* 0x00000002ff487435 */ /* 0x001fe200000001ff */
[----:B-1----:R-:W-:Y:S02]  /*a350*/  MOV R240, R70 ;  /* 0x0000004600f07202 */ /* 0x002fe40000000f00 */
[----:B------:R-:W-:Y:S02]  /*a360*/  MOV R75, R74 ;  /* 0x0000004a004b7202 */ /* 0x000fe40000000f00 */
[----:B------:R-:W-:Y:S02]  /*a370*/  MOV R73, RZ ;  /* 0x000000ff00497202 */ /* 0x000fe40000000f00 */
[----:B------:R-:W-:Y:S02]  /*a380*/  MOV R70, 0xffffffff ;  /* 0xffffffff00467802 */ /* 0x000fe40000000f00 */
[----:B------:R-:W-:Y:S02]  /*a390*/  MOV R68, 0xa3b0 ;  /* 0x0000a3b000447802 */ /* 0x000fe40000000f00 */
[----:B------:R-:W-:Y:S05]  /*a3a0*/  CALL.REL.NOINC `($__internal_170_$__cuda_sm70_shflsync_up) ;  /* 0x00001af000007944 */ /* 0x000fea0003c00000 */
[----:B0-----:R-:W-:Y:S01]  /*a3b0*/  HFMA2.MMA R72, -RZ, RZ, 0, 1.1920928955078125e-07 ;  /* 0x00000002ff487435 */ /* 0x001fe200000001ff */
[----:B-1----:R-:W-:-:S02]  /*a3c0*/  MOV R242, R70 ;  /* 0x0000004600f27202 */ /* 0x002fc40000000f00 */
[----:B------:R-:W-:Y:S02]  /*a3d0*/  MOV R75, R239 ;  /* 0x000000ef004b7202 */ /* 0x000fe40000000f00 */
[----:B------:R-:W-:Y:S02]  /*a3e0*/  MOV R73, RZ ;  /* 0x000000ff00497202 */ /* 0x000fe40000000f00 */
[----:B------:R-:W-:Y:S02]  /*a3f0*/  MOV R70, 0xffffffff ;  /* 0xffffffff00467802 */ /* 0x000fe40000000f00 */
[----:B------:R-:W-:Y:S02]  /*a400*/  MOV R68, 0xa420 ;  /* 0x0000a42000447802 */ /* 0x000fe40000000f00 */
[----:B------:R-:W-:Y:S05]  /*a410*/  CALL.REL.NOINC `($__internal_170_$__cuda_sm70_shflsync_up) ;  /* 0x00001a8000007944 */ /* 0x000fea0003c00000 */
        /* <DEDUP_REMOVED lines=17> */
[----:B------:R-:W-:Y:S05]  /*a530*/  CALL.REL.NOINC `($__internal_170_$__cuda_sm70_shflsync_up) ;  /* 0x0000196000007944 */ /* 0x000fea0003c00000 */
[----:B0-----:R-:W-:Y:S01]  /*a540*/  HFMA2.MMA R72, -RZ, RZ, 0, 2.384185791015625e-07 ;  /* 0x00000004ff487435 */ /* 0x001fe200000001ff */
[----:B-1----:R-:W-:Y:S02]  /*a550*/  MOV R238, R70 ;  /* 0x0000004600ee7202 */ /* 0x002fe40000000f00 */
[----:B------:R-:W-:Y:S02]  /*a560*/  MOV R75, R241 ;  /* 0x000000f1004b7202 */ /* 0x000fe40000000f00 */
[----:B------:R-:W-:Y:S02]  /*a570*/  MOV R73, RZ ;  /* 0x000000ff00497202 */ /* 0x000fe40000000f00 */
[----:B------:R-:W-:Y:S02]  /*a580*/  MOV R70, 0xffffffff ;  /* 0xffffffff00467802 */ /* 0x000fe40000000f00 */
[----:B------:R-:W-:-:S02]  /*a590*/  MOV R68, 0xa5b0 ;  /* 0x0000a5b000447802 */ /* 0x000fc40000000f00 */
[----:B------:R-:W-:Y:S05]  /*a5a0*/  CALL.REL.NOINC `($__internal_170_$__cuda_sm70_shflsync_up) ;  /* 0x000018f000007944 */ /* 0x000fea0003c00000 */
[----:B0-----:R-:W-:Y:S01]  /*a5b0*/  HFMA2.MMA R72, -RZ, RZ, 0, 2.384185791015625e-07 ;  /* 0x00000004ff487435 */ /* 0x001fe200000001ff */
[----:B-1----:R-:W-:-:S02]  /*a5c0*/  MOV R240, R70 ;  /* 0x0000004600f07202 */ /* 0x002fc40000000f00 */
[----:B------:R-:W-:Y:S02]  /*a5d0*/  MOV R75, R74 ;  /* 0x0000004a004b7202 */ /* 0x000fe40000000f00 */
[----:B------:R-:W-:Y:S02]  /*a5e0*/  MOV R73, RZ ;  /* 0x000000ff00497202 */ /* 0x000fe40000000f00 */
[----:B------:R-:W-:Y:S02]  /*a5f0*/  MOV R70, 0xffffffff ;  /* 0xffffffff00467802 */ /* 0x000fe40000000f00 */
[----:B------:R-:W-:Y:S02]  /*a600*/  MOV R68, 0xa620 ;  /* 0x0000a62000447802 */ /* 0x000fe40000000f00 */
[----:B------:R-:W-:Y:S05]  /*a610*/  CALL.REL.NOINC `($__internal_170_$__cuda_sm70_shflsync_up) ;  /* 0x0000188000007944 */ /* 0x000fea0003c00000 */
[----:B0-----:R-:W-:Y:S01]  /*a620*/  HFMA2.MMA R72, -RZ, RZ, 0, 2.384185791015625e-07 ;  /* 0x00000004ff487435 */ /* 0x001fe200000001ff */
[----:B-1----:R-:W-:Y:S02]  /*a630*/  MOV R242, R70 ;  /* 0x0000004600f27202 */ /* 0x002fe40000000f00 */
[----:B------:R-:W-:Y:S02]  /*a640*/  MOV R75, R239 ;  /* 0x000000ef004b7202 */ /* 0x000fe40000000f00 */
[----:B------:R-:W-:-:S02]  /*a650*/  MOV R73, RZ ;  /* 0x000000ff00497202 */ /* 0x000fc40000000f00 */
[----:B------:R-:W-:Y:S02]  /*a660*/  MOV R70, 0xffffffff ;  /* 0xffffffff00467802 */ /* 0x000fe40000000f00 */
[----:B------:R-:W-:Y:S02]  /*a670*/  MOV R68, 0xa690 ;  /* 0x0000a69000447802 */ /* 0x000fe40000000f00 */
[----:B------:R-:W-:Y:S05]  /*a680*/  CALL.REL.NOINC `($__internal_170_$__cuda_sm70_shflsync_up) ;  /* 0x0000181000007944 */ /* 0x000fea0003c00000 */
        /* <DEDUP_REMOVED lines=19> */
[----:B------:R-:W-:Y:S05]  /*a7c0*/  CALL.REL.NOINC `($__internal_170_$__cuda_sm70_shflsync_up) ;  /* 0x000016d000007944 */ /* 0x000fea0003c00000 */
[----:B0-----:R-:W-:Y:S01]  /*a7d0*/  HFMA2.MMA R72, -RZ, RZ, 0, 4.76837158203125e-07 ;  /* 0x00000008ff487435 */ /* 0x001fe200000001ff */
[----:B-1----:R-:W-:Y:S02]  /*a7e0*/  MOV R238, R70 ;  /* 0x0000004600ee7202 */ /* 0x002fe40000000f00 */
[----:B------:R-:W-:Y:S02]  /*a7f0*/  MOV R75, R241 ;  /* 0x000000f1004b7202 */ /* 0x000fe40000000f00 */
[----:B------:R-:W-:Y:S02]  /*a800*/  MOV R73, RZ ;  /* 0x000000ff00497202 */ /* 0x000fe40000000f00 */
[----:B------:R-:W-:-:S02]  /*a810*/  MOV R70, 0xffffffff ;  /* 0xffffffff00467802 */ /* 0x000fc40000000f00 */
[----:B------:R-:W-:Y:S02]  /*a820*/  MOV R68, 0xa840 ;  /* 0x0000a84000447802 */ /* 0x000fe40000000f00 */
[----:B------:R-:W-:Y:S05]  /*a830*/  CALL.REL.NOINC `($__internal_170_$__cuda_sm70_shflsync_up) ;  /* 0x0000166000007944 */ /* 0x000fea0003c00000 */
[----:B0-----:R-:W-:Y:S01]  /*a840*/  HFMA2.MMA R72, -RZ, RZ, 0, 4.76837158203125e-07 ;  /* 0x00000008ff487435 */ /* 0x001fe200000001ff */
[----:B-1----:R-:W-:Y:S02]  /*a850*/  MOV R240, R70 ;  /* 0x0000004600f07202 */ /* 0x002fe40000000f00 */
[----:B------:R-:W-:Y:S02]  /*a860*/  MOV R75, R74 ;  /* 0x0000004a004b7202 */ /* 0x000fe40000000f00 */
[----:B------:R-:W-:Y:S02]  /*a870*/  MOV R73, RZ ;  /* 0x000000ff00497202 */ /* 0x000fe40000000f00 */
[----:B------:R-:W-:Y:S02]  /*a880*/  MOV R70, 0xffffffff ;  /* 0xffffffff00467802 */ /* 0x000fe40000000f00 */
[----:B------:R-:W-:Y:S02]  /*a890*/  MOV R68, 0xa8b0 ;  /* 0x0000a8b000447802 */ /* 0x000fe40000000f00 */
[----:B------:R-:W-:Y:S05]  /*a8a0*/  CALL.REL.NOINC `($__internal_170_$__cuda_sm70_shflsync_up) ;  /* 0x000015f000007944 */ /* 0x000fea0003c00000 */
[----:B0-----:R-:W-:Y:S01]  /*a8b0*/  HFMA2.MMA R72, -RZ, RZ, 0, 4.76837158203125e-07 ;  /* 0x00000008ff487435 */ /* 0x001fe200000001ff */
        /* <DEDUP_REMOVED lines=24> */
[----:B------:R-:W-:Y:S02]  /*aa40*/  MOV R240, R74 ;  /* 0x0000004a00f07202 */ /* 0x000fe40000000f00 */
[----:B------:R-:W-:Y:S02]  /*aa50*/  MOV R239, R71 ;  /* 0x0000004700ef7202 */ /* 0x000fe40000000f00 */
[----:B------:R-:W-:Y:S05]  /*aa60*/  CALL.REL.NOINC `($__internal_170_$__cuda_sm70_shflsync_up) ;  /* 0x0000143000007944 */ /* 0x000fea0003c00000 */
[----:B0-----:R-:W-:Y:S01]  /*aa70*/  HFMA2.MMA R72, -RZ, RZ, 0, 9.5367431640625e-07 ;  /* 0x00000010ff487435 */ /* 0x001fe200000001ff */
[----:B-1----:R-:W-:Y:S02]  /*aa80*/  MOV R243, R70 ;  /* 0x0000004600f37202 */ /* 0x002fe40000000f00 */
[----:B------:R-:W-:-:S02]  /*aa90*/  MOV R75, R238 ;  /* 0x000000ee004b7202 */ /* 0x000fc40000000f00 */
[----:B------:R-:W-:Y:S02]  /*aaa0*/  MOV R73, RZ ;  /* 0x000000ff00497202 */ /* 0x000fe40000000f00 */
[----:B------:R-:W-:Y:S02]  /*aab0*/  MOV R70, 0xffffffff ;  /* 0xffffffff00467802 */ /* 0x000fe40000000f00 */
[----:B------:R-:W-:Y:S02]  /*aac0*/  MOV R68, 0xaae0 ;  /* 0x0000aae000447802 */ /* 0x000fe40000000f00 */
[----:B------:R-:W-:Y:S05]  /*aad0*/  CALL.REL.NOINC `($__internal_170_$__cuda_sm70_shflsync_up) ;  /* 0x000013c000007944 */ /* 0x000fea0003c00000 */
[----:B0-----:R-:W-:Y:S01]  /*aae0*/  HFMA2.MMA R72, -RZ, RZ, 0, 9.5367431640625e-07 ;  /* 0x00000010ff487435 */ /* 0x001fe200000001ff */
[----:B-1----:R-:W-:Y:S02]  /*aaf0*/  MOV R241, R70 ;  /* 0x0000004600f17202 */ /* 0x002fe40000000f00 */
[----:B------:R-:W-:Y:S02]  /*ab00*/  MOV R75, R74 ;  /* 0x0000004a004b7202 */ /* 0x000fe40000000f00 */
[----:B------:R-:W-:Y:S02]  /*ab10*/  MOV R73, RZ ;  /* 0x000000ff00497202 */ /* 0x000fe40000000f00 */
[----:B------:R-:W-:-:S02]  /*ab20*/  MOV R70, 0xffffffff ;  /* 0xffffffff00467802 */ /* 0x000fc40000000f00 */
[----:B------:R-:W-:Y:S02]  /*ab30*/  MOV R68, 0xab50 ;  /* 0x0000ab5000447802 */ /* 0x000fe40000000f00 */
[----:B------:R-:W-:Y:S05]  /*ab40*/  CALL.REL.NOINC `($__internal_170_$__cuda_sm70_shflsync_up) ;  /* 0x0000135000007944 */ /* 0x000fea0003c00000 */
[----:B0-----:R-:W-:Y:S01]  /*ab50*/  HFMA2.MMA R72, -RZ, RZ, 0, 9.5367431640625e-07 ;  /* 0x00000010ff487435 */ /* 0x001fe200000001ff */
[----:B-1----:R-:W-:Y:S02]  /*ab60*/  MOV R245, R70 ;  /* 0x0000004600f57202 */ /* 0x002fe40000000f00 */
[----:B------:R-:W-:Y:S02]  /*ab70*/  MOV R75, R71 ;  /* 0x00000047004b7202 */ /* 0x000fe40000000f00 */
[----:B------:R-:W-:Y:S02]  /*ab80*/  MOV R73, RZ ;  /* 0x000000ff00497202 */ /* 0x000fe40000000f00 */
[----:B------:R-:W-:Y:S02]  /*ab90*/  MOV R70, 0xffffffff ;  /* 0xffffffff00467802 */ /* 0x000fe40000000f00 */
[----:B------:R-:W-:Y:S02]  /*aba0*/  MOV R68, 0xabc0 ;  /* 0x0000abc000447802 */ /* 0x000fe40000000f00 */
[----:B------:R-:W-:Y:S05]  /*abb0*/  CALL.REL.NOINC `($__internal_170_$__cuda_sm70_shflsync_up) ;  /* 0x000012e000007944 */ /* 0x000fea0003c00000 */
[----:B01----:R-:W-:Y:S05]  /*abc0*/  BRA `(.L_x_7096) ;  /* 0xffff8c7000007947 */ /* 0x003fea000383ffff */
.L_x_6997:
[----:B0-----:R-:W-:Y:S01]  /*abd0*/  HFMA2.MMA R72, -RZ, RZ, 0, 5.9604644775390625e-08 ;  /* 0x00000001ff487435 */ /* 0x001fe200000001ff */
[----:B------:R-:W-:-:S02]  /*abe0*/  MOV R75, R242 ;  /* 0x000000f2004b7202 */ /* 0x000fc40000000f00 */
[----:B------:R-:W-:Y:S02]  /*abf0*/  MOV R73, RZ ;  /* 0x000000ff00497202 */ /* 0x000fe40000000f00 */
[----:B------:R-:W-:Y:S02]  /*ac00*/  MOV R70, 0xffffffff ;  /* 0xffffffff00467802 */ /* 0x000fe40000000f00 */
[----:B------:R-:W-:Y:S02]  /*ac10*/  MOV R68, 0xac30 ;  /* 0x0000ac3000447802 */ /* 0x000fe40000000f00 */
[----:B-1----:R-:W-:Y:S05]  /*ac20*/  CALL.REL.NOINC `($__internal_170_$__cuda_sm70_shflsync_up) ;  /* 0x0000127000007944 */ /* 0x002fea0003c00000 */
[----:B0-----:R-:W-:Y:S01]  /*ac30*/  HFMA2.MMA R72, -RZ, RZ, 0, 5.9604644775390625e-08 ;  /* 0x00000001ff487435 */ /* 0x001fe200000001ff */
[----:B-1----:R-:W-:Y:S02]  /*ac40*/  MOV R71, R70 ;  /* 0x0000004600477202 */ /* 0x002fe40000000f00 */
[----:B------:R-:W-:Y:S02]  /*ac50*/  MOV R75, R238 ;  /* 0x000000ee004b7202 */ /* 0x000fe40000000f00 */
[----:B------:R-:W-:Y:S02]  /*ac60*/  MOV R73, RZ ;  /* 0x000000ff00497202 */ /* 0x000fe40000000f00 */
[----:B------:R-:W-:-:S02]  /*ac70*/  MOV R70, 0xffffffff ;  /* 0xffffffff00467802 */ /* 0x000fc40000000f00 */
[----:B------:R-:W-:Y:S02]  /*ac80*/  MOV R68, 0xaca0 ;  /* 0x0000aca000447802 */ /* 0x000fe40000000f00 */
[----:B------:R-:W-:Y:S05]  /*ac90*/  CALL.REL.NOINC `($__internal_170_$__cuda_sm70_shflsync_up) ;  /* 0x0000120000007944 */ /* 0x000fea0003c00000 */
        /* <DEDUP_REMOVED lines=14> */
[----:B0-----:R-:W-:Y:S01]  /*ad80*/  MOV R73, R71 ;  /* 0x0000004700497202 */ /* 0x001fe20000000f00 */
[----:B------:R-:W-:Y:S01]  /*ad90*/  HFMA2.MMA R71, -RZ, RZ, 0, 0 ;  /* 0x00000000ff477435 */ /* 0x000fe200000001ff */
[----:B-1----:R-:W-:Y:S02]  /*ada0*/  MOV R239, R70 ;  /* 0x0000004600ef7202 */ /* 0x002fe40000000f00 */
[----:B------:R-:W-:-:S02]  /*adb0*/  MOV R72, R64 ;  /* 0x0000004000487202 */ /* 0x000fc40000000f00 */
[----:B------:R-:W-:Y:S02]  /*adc0*/  MOV R69, 0x1f ;  /* 0x0000001f00457802 */ /* 0x000fe40000000f00 */
[----:B------:R-:W-:Y:S02]  /*add0*/  MOV R68, 0xffffffff ;  /* 0xffffffff00447802 */ /* 0x000fe40000000f00 */
[----:B------:R-:W-:Y:S02]  /*ade0*/  MOV R70, 0xae00 ;  /* 0x0000ae0000467802 */ /* 0x000fe40000000f00 */
[----:B------:R-:W-:Y:S05]  /*adf0*/  CALL.REL.NOINC `($__internal_169_$__cuda_sm70_shflsync_idx_p) ;  /* 0x0000105000007944 */ /* 0x000fea0003c00000 */
[----:B0-----:R-:W-:Y:S01]  /*ae00*/  HFMA2.MMA R71, -RZ, RZ, 0, 0 ;  /* 0x00000000ff477435 */ /* 0x001fe200000001ff */
[----:B-1----:R-:W-:Y:S02]  /*ae10*/  MOV R64, R69 ;  /* 0x0000004500407202 */ /* 0x002fe40000000f00 */
[----:B------:R-:W-:Y:S02]  /*ae20*/  MOV R72, R65 ;  /* 0x0000004100487202 */ /* 0x000fe40000000f00 */
[----:B------:R-:W-:Y:S02]  /*ae30*/  MOV R69, 0x1f ;  /* 0x0000001f00457802 */ /* 0x000fe40000000f00 */
[----:B------:R-:W-:-:S02]  /*ae40*/  MOV R68, 0xffffffff ;  /* 0xffffffff00447802 */ /* 0x000fc40000000f00 */
[----:B------:R-:W-:Y:S02]  /*ae50*/  MOV R70, 0xae70 ;  /* 0x0000ae7000467802 */ /* 0x000fe40000000f00 */
[----:B------:R-:W-:Y:S05]  /*ae60*/  CALL.REL.NOINC `($__internal_169_$__cuda_sm70_shflsync_idx_p) ;  /* 0x00000fe000007944 */ /* 0x000fea0003c00000 */
[----:B0-----:R-:W-:Y:S01]  /*ae70*/  HFMA2.MMA R71, -RZ, RZ, 0, 0 ;  /* 0x00000000ff477435 */ /* 0x001fe200000001ff */
[----:B-1----:R-:W-:Y:S02]  /*ae80*/  MOV R65, R69 ;  /* 0x0000004500417202 */ /* 0x002fe40000000f00 */
[----:B------:R-:W-:Y:S02]  /*ae90*/  MOV R72, R66 ;  /* 0x0000004200487202 */ /* 0x000fe40000000f00 */
[----:B------:R-:W-:Y:S02]  /*aea0*/  MOV R69, 0x1f ;  /* 0x0000001f00457802 */ /* 0x000fe40000000f00 */
[----:B------:R-:W-:Y:S02]  /*aeb0*/  MOV R68, 0xffffffff ;  /* 0xffffffff00447802 */ /* 0x000fe40000000f00 */
[----:B------:R-:W-:Y:S02]  /*aec0*/  MOV R70, 0xaee0 ;  /* 0x0000aee000467802 */ /* 0x000fe40000000f00 */
[----:B------:R-:W-:Y:S05]  /*aed0*/  CALL.REL.NOINC `($__internal_169_$__cuda_sm70_shflsync_idx_p) ;  /* 0x00000f7000007944 */ /* 0x000fea0003c00000 */
[----:B0-----:R-:W-:Y:S01]  /*aee0*/  HFMA2.MMA R71, -RZ, RZ, 0, 0 ;  /* 0x00000000ff477435 */ /* 0x001fe200000001ff */
[----:B-1----:R-:W-:-:S02]  /*aef0*/  MOV R66, R69 ;  /* 0x0000004500427202 */ /* 0x002fc40000000f00 */
[----:B------:R-:W-:Y:S02]  /*af00*/  MOV R72, R67 ;  /* 0x0000004300487202 */ /* 0x000fe40000000f00 */
[----:B------:R-:W-:Y:S02]  /*af10*/  MOV R69, 0x1f ;  /* 0x0000001f00457802 */ /* 0x000fe40000000f00 */
[----:B------:R-:W-:Y:S02]  /*af20*/  MOV R68, 0xffffffff ;  /* 0xffffffff00447802 */ /* 0x000fe40000000f00 */
[----:B------:R-:W-:Y:S02]  /*af30*/  MOV R70, 0xaf50 ;  /* 0x0000af5000467802 */ /* 0x000fe40000000f00 */
[----:B------:R-:W-:Y:S05]  /*af40*/  CALL.REL.NOINC `($__internal_169_$__cuda_sm70_shflsync_idx_p) ;  /* 0x00000f0000007944 */ /* 0x000fea0003c00000 */
[----:B-1----:R-:W-:Y:S01]  /*af50*/  MOV R67, R69 ;  /* 0x0000004500437202 */ /* 0x002fe20000000f00 */
[----:B0-----:R-:W-:Y:S05]  /*af60*/  BRA `(.L_x_7097) ;  /* 0xffff8be000007947 */ /* 0x001fea000383ffff */
.L_x_7000:
[----:B------:R-:W-:Y:S01]  /*af70*/  HFMA2.MMA R71, -RZ, RZ, 0, 5.9604644775390625e-08 ;  /* 0x00000001ff477435 */ /* 0x000fe200000001ff */
[----:B------:R-:W-:Y:S02]  /*af80*/  MOV R240, R235 ;  /* 0x000000eb00f07202 */ /* 0x000fe40000000f00 */
[----:B------:R-:W-:-:S02]  /*af90*/  MOV R74, 0x1f ;  /* 0x0000001f004a7802 */ /* 0x000fc40000000f00 */
[----:B------:R-:W-:Y:S02]  /*afa0*/  MOV R247, 0xffffffff ;  /* 0xffffffff00f77802 */ /* 0x000fe40000000f00 */
[----:B------:R-:W-:Y:S02]  /*afb0*/  MOV R68, 0xafd0 ;  /* 0x0000afd000447802 */ /* 0x000fe40000000f00 */
[----:B-1----:R-:W-:Y:S05]  /*afc0*/  CALL.REL.NOINC `($__internal_168_$__cuda_sm70_shflsync_down) ;  /* 0x00000e4000007944 */ /* 0x002fea0003c00000 */
[----:B-1----:R-:W-:Y:S01]  /*afd0*/  MOV R70, R247 ;  /* 0x000000f700467202 */ /* 0x002fe20000000f00 */
[----:B0-----:R-:W-:Y:S05]  /*afe0*/  BRA `(.L_x_7098) ;  /* 0xffff9e4000007947 */ /* 0x001fea000383ffff */
.L_x_7001:
[----:B------:R-:W-:Y:S01]  /*aff0*/  HFMA2.MMA R71, -RZ, RZ, 0, 5.9604644775390625e-08 ;  /* 0x00000001ff477435 */ /* 0x000fe200000001ff */
[----:B------:R-:W-:Y:S02]  /*b000*/  MOV R240, R237 ;  /* 0x000000ed00f07202 */ /* 0x000fe40000000f00 */
[----:B------:R-:W-:Y:S02]  /*b010*/  MOV R74, 0x1f ;  /* 0x0000001f004a7802 */ /* 0x000fe40000000f00 */
[----:B------:R-:W-:Y:S02]  /*b020*/  MOV R247, 0xffffffff ;  /* 0xffffffff00f77802 */ /* 0x000fe40000000f00 */
[----:B------:R-:W-:-:S02]  /*b030*/  MOV R68, 0xb050 ;  /* 0x0000b05000447802 */ /* 0x000fc40000000f00 */
[----:B012---:R-:W-:Y:S05]  /*b040*/  CALL.REL.NOINC `($__internal_168_$__cuda_sm70_shflsync_down) ;  /* 0x00000dc000007944 */ /* 0x007fea0003c00000 */
[----:B0-----:R-:W-:Y:S01]  /*b050*/  HFMA2.MMA R71, -RZ, RZ, 0, 5.9604644775390625e-08 ;  /* 0x00000001ff477435 */ /* 0x001fe200000001ff */
[----:B-1----:R-:W-:-:S02]  /*b060*/  MOV R72, R247 ;  /* 0x000000f700487202 */ /* 0x002fc40000000f00 */
[----:B------:R-:W-:Y:S02]  /*b070*/  MOV R240, R239 ;  /* 0x000000ef00f07202 */ /* 0x000fe40000000f00 */
[----:B------:R-:W-:Y:S02]  /*b080*/  MOV R74, 0x1f ;  /* 0x0000001f004a7802 */ /* 0x000fe40000000f00 */
[----:B------:R-:W-:Y:S02]  /*b090*/  MOV R247, 0xffffffff ;  /* 0xffffffff00f77802 */ /* 0x000fe40000000f00 */
[----:B------:R-:W-:Y:S02]  /*b0a0*/  MOV R68, 0xb0c0 ;  /* 0x0000b0c000447802 */ /* 0x000fe40000000f00 */
[----:B------:R-:W-:Y:S05]  /*b0b0*/  CALL.REL.NOINC `($__internal_168_$__cuda_sm70_shflsync_down) ;  /* 0x00000d5000007944 */ /* 0x000fea0003c00000 */
[----:B0-----:R-:W-:Y:S01]  /*b0c0*/  HFMA2.MMA R71, -RZ, RZ, 0, 5.9604644775390625e-08 ;  /* 0x00000001ff477435 */ /* 0x001fe200000001ff */
[----:B-1----:R-:W-:Y:S02]  /*b0d0*/  MOV R242, R247 ;  /* 0x000000f700f27202 */ /* 0x002fe40000000f00 */
[----:B------:R-:W-:Y:S02]  /*b0e0*/  MOV R240, R251 ;  /* 0x000000fb00f07202 */ /* 0x000fe40000000f00 */
[----:B------:R-:W-:-:S02]  /*b0f0*/  MOV R74, 0x1f ;  /* 0x0000001f004a7802 */ /* 0x000fc40000000f00 */
[----:B------:R-:W-:Y:S02]  /*b100*/  MOV R247, 0xffffffff ;  /* 0xffffffff00f77802 */ /* 0x000fe40000000f00 */
[----:B------:R-:W-:Y:S02]  /*b110*/  MOV R68, 0xb130 ;  /* 0x0000b13000447802 */ /* 0x000fe40000000f00 */
[----:B------:R-:W-:Y:S05]  /*b120*/  CALL.REL.NOINC `($__internal_168_$__cuda_sm70_shflsync_down) ;  /* 0x00000ce000007944 */ /* 0x000fea0003c00000 */
[----:B01----:R-:W-:Y:S05]  /*b130*/  BRA `(.L_x_7099) ;  /* 0xffff9d3000007947 */ /* 0x003fea000383ffff */
.L_x_7004:
[----:B------:R-:W-:Y:S01]  /*b140*/  HFMA2.MMA R71, -RZ, RZ, 0, 1.1920928955078125e-07 ;  /* 0x00000002ff477435 */ /* 0x000fe200000001ff */
[----:B------:R-:W-:Y:S02]  /*b150*/  MOV R240, R235 ;  /* 0x000000eb00f07202 */ /* 0x000fe40000000f00 */
[----:B------:R-:W-:Y:S02]  /*b160*/  MOV R74, 0x1f ;  /* 0x0000001f004a7802 */ /* 0x000fe40000000f00 */
[----:B--2---:R-:W-:Y:S02]  /*b170*/  MOV R247, 0xffffffff ;  /* 0xffffffff00f77802 */ /* 0x004fe40000000f00 */
[----:B------:R-:W-:Y:S02]  /*b180*/  MOV R68, 0xb1a0 ;  /* 0x0000b1a000447802 */ /* 0x000fe40000000f00 */
[----:B01-34-:R-:W-:Y:S05]  /*b190*/  CALL.REL.NOINC `($__internal_168_$__cuda_sm70_shflsync_down) ;  /* 0x00000c7000007944 */ /* 0x01bfea0003c00000 */
[----:B0-----:R-:W-:Y:S01]  /*b1a0*/  HFMA2.MMA R71, -RZ, RZ, 0, 1.1920928955078125e-07 ;  /* 0x00000002ff477435 */ /* 0x001fe200000001ff */
[----:B-1----:R-:W-:-:S02]  /*b1b0*/  MOV R72, R247 ;  /* 0x000000f700487202 */ /* 0x002fc40000000f00 */
[----:B------:R-:W-:Y:S02]  /*b1c0*/  MOV R240, R237 ;  /* 0x000000ed00f07202 */ /* 0x000fe40000000f00 */
[----:B------:R-:W-:Y:S02]  /*b1d0*/  MOV R74, 0x1f ;  /* 0x0000001f004a7802 */ /* 0x000fe40000000f00 */
[----:B------:R-:W-:Y:S02]  /*b1e0*/  MOV R247, 0xffffffff ;  /* 0xffffffff00f77802 */ /* 0x000fe40000000f00 */
[----:B------:R-:W-:Y:S02]  /*b1f0*/  MOV R68, 0xb210 ;  /* 0x0000b21000447802 */ /* 0x000fe40000000f00 */
[----:B------:R-:W-:Y:S05]  /*b200*/  CALL.REL.NOINC `($__internal_168_$__cuda_sm70_shflsync_down) ;  /* 0x00000c0000007944 */ /* 0x000fea0003c00000 */
[----:B0-----:R-:W-:Y:S01]  /*b210*/  HFMA2.MMA R71, -RZ, RZ, 0, 1.1920928955078125e-07 ;  /* 0x00000002ff477435 */ /* 0x001fe200000001ff */
[----:B-1----:R-:W-:Y:S02]  /*b220*/  MOV R70, R247 ;  /* 0x000000f700467202 */ /* 0x002fe40000000f00 */
[----:B------:R-:W-:Y:S02]  /*b230*/  MOV R240, R239 ;  /* 0x000000ef00f07202 */ /* 0x000fe40000000f00 */
[----:B------:R-:W-:-:S02]  /*b240*/  MOV R74, 0x1f ;  /* 0x0000001f004a7802 */ /* 0x000fc40000000f00 */
[----:B------:R-:W-:Y:S02]  /*b250*/  MOV R247, 0xffffffff ;  /* 0xffffffff00f77802 */ /* 0x000fe40000000f00 */
[----:B------:R-:W-:Y:S02]  /*b260*/  MOV R68, 0xb280 ;  /* 0x0000b28000447802 */ /* 0x000fe40000000f00 */
[----:B------:R-:W-:Y:S05]  /*b270*/  CALL.REL.NOINC `($__internal_168_$__cuda_sm70_shflsync_down) ;  /* 0x00000b9000007944 */ /* 0x000fea0003c00000 */
[----:B0-----:R-:W-:Y:S01]  /*b280*/  HFMA2.MMA R71, -RZ, RZ, 0, 1.1920928955078125e-07 ;  /* 0x00000002ff477435 */ /* 0x001fe200000001ff */
[----:B-1----:R-:W-:Y:S02]  /*b290*/  MOV R242, R247 ;  /* 0x000000f700f27202 */ /* 0x002fe40000000f00 */
[----:B------:R-:W-:Y:S02]  /*b2a0*/  MOV R240, R251 ;  /* 0x000000fb00f07202 */ /* 0x000fe40000000f00 */
[----:B------:R-:W-:Y:S02]  /*b2b0*/  MOV R74, 0x1f ;  /* 0x0000001f004a7802 */ /* 0x000fe40000000f00 */
[----:B------:R-:W-:Y:S02]  /*b2c0*/  MOV R247, 0xffffffff ;  /* 0xffffffff00f77802 */ /* 0x000fe40000000f00 */
[----:B------:R-:W-:-:S02]  /*b2d0*/  MOV R68, 0xb2f0 ;  /* 0x0000b2f000447802 */ /* 0x000fc40000000f00 */
[----:B------:R-:W-:Y:S05]  /*b2e0*/  CALL.REL.NOINC `($__internal_168_$__cuda_sm70_shflsync_down) ;  /* 0x00000b2000007944 */ /* 0x000fea0003c00000 */
[----:B01----:R-:W-:Y:S05]  /*b2f0*/  BRA `(.L_x_7100) ;  /* 0xffff9cc000007947 */ /* 0x003fea000383ffff */
.L_x_7007:
[----:B------:R-:W-:Y:S01]  /*b300*/  HFMA2.MMA R71, -RZ, RZ, 0, 2.384185791015625e-07 ;  /* 0x00000004ff477435 */ /* 0x000fe200000001ff */
[----:B------:R-:W-:-:S02]  /*b310*/  MOV R240, R235 ;  /* 0x000000eb00f07202 */ /* 0x000fc40000000f00 */
[----:B------:R-:W-:Y:S02]  /*b320*/  MOV R74, 0x1f ;  /* 0x0000001f004a7802 */ /* 0x000fe40000000f00 */
[----:B-1----:R-:W-:Y:S02]  /*b330*/  MOV R247, 0xffffffff ;  /* 0xffffffff00f77802 */ /* 0x002fe40000000f00 */
[----:B------:R-:W-:Y:S02]  /*b340*/  MOV R68, 0xb360 ;  /* 0x0000b36000447802 */ /* 0x000fe40000000f00 */
[----:B0-234-:R-:W-:Y:S05]  /*b350*/  CALL.REL.NOINC `($__internal_168_$__cuda_sm70_shflsync_down) ;  /* 0x00000ab000007944 */ /* 0x01dfea0003c00000 */
[----:B-1----:R-:W-:Y:S01]  /*b360*/  MOV R72, R247 ;  /* 0x000000f700487202 */ /* 0x002fe20000000f00 */
[----:B0-----:R-:W-:Y:S05]  /*b370*/  BRA `(.L_x_7101) ;  /* 0xffff9d6000007947 */ /* 0x001fea000383ffff */
.L_x_7008:
[----:B------:R-:W-:Y:S01]  /*b380*/  HFMA2.MMA R71, -RZ, RZ, 0, 2.384185791015625e-07 ;  /* 0x00000004ff477435 */ /* 0x000fe200000001ff */
[----:B------:R-:W-:Y:S02]  /*b390*/  MOV R240, R237 ;  /* 0x000000ed00f07202 */ /* 0x000fe40000000f00 */
[----:B------:R-:W-:Y:S02]  /*b3a0*/  MOV R74, 0x1f ;  /* 0x0000001f004a7802 */ /* 0x000fe40000000f00 */
[----:B-1----:R-:W-:-:S02]  /*b3b0*/  MOV R247, 0xffffffff ;  /* 0xffffffff00f77802 */ /* 0x002fc40000000f00 */
[----:B------:R-:W-:Y:S02]  /*b3c0*/  MOV R68, 0xb3e0 ;  /* 0x0000b3e000447802 */ /* 0x000fe40000000f00 */
[----:B0-234-:R-:W-:Y:S05]  /*b3d0*/  CALL.REL.NOINC `($__internal_168_$__cuda_sm70_shflsync_down) ;  /* 0x00000a3000007944 */ /* 0x01dfea0003c00000 */
[----:B0-----:R-:W-:Y:S01]  /*b3e0*/  HFMA2.MMA R71, -RZ, RZ, 0, 2.384185791015625e-07 ;  /* 0x00000004ff477435 */ /* 0x001fe200000001ff */
[----:B-1----:R-:W-:Y:S02]  /*b3f0*/  MOV R70, R247 ;  /* 0x000000f700467202 */ /* 0x002fe40000000f00 */
[----:B------:R-:W-:Y:S02]  /*b400*/  MOV R240, R239 ;  /* 0x000000ef00f07202 */ /* 0x000fe40000000f00 */
[----:B------:R-:W-:Y:S02]  /*b410*/  MOV R74, 0x1f ;  /* 0x0000001f004a7802 */ /* 0x000fe40000000f00 */
[----:B------:R-:W-:Y:S02]  /*b420*/  MOV R247, 0xffffffff ;  /* 0xffffffff00f77802 */ /* 0x000fe40000000f00 */
[----:B------:R-:W-:Y:S02]  /*b430*/  MOV R68, 0xb450 ;  /* 0x0000b45000447802 */ /* 0x000fe40000000f00 */
[----:B------:R-:W-:Y:S05]  /*b440*/  CALL.REL.NOINC `($__internal_168_$__cuda_sm70_shflsync_down) ;  /* 0x000009c000007944 */ /* 0x000fea0003c00000 */
[----:B0-----:R-:W-:Y:S01]  /*b450*/  HFMA2.MMA R71, -RZ, RZ, 0, 2.384185791015625e-07 ;  /* 0x00000004ff477435 */ /* 0x001fe200000001ff */
[----:B-1----:R-:W-:-:S02]  /*b460*/  MOV R242, R247 ;  /* 0x000000f700f27202 */ /* 0x002fc40000000f00 */
[----:B------:R-:W-:Y:S02]  /*b470*/  MOV R240, R251 ;  /* 0x000000fb00f07202 */ /* 0x000fe40000000f00 */
[----:B------:R-:W-:Y:S02]  /*b480*/  MOV R74, 0x1f ;  /* 0x0000001f004a7802 */ /* 0x000fe40000000f00 */
[----:B------:R-:W-:Y:S02]  /*b490*/  MOV R247, 0xffffffff ;  /* 0xffffffff00f77802 */ /* 0x000fe40000000f00 */
[----:B------:R-:W-:Y:S02]  /*b4a0*/  MOV R68, 0xb4c0 ;  /* 0x0000b4c000447802 */ /* 0x000fe40000000f00 */
[----:B------:R-:W-:Y:S05]  /*b4b0*/  CALL.REL.NOINC `($__internal_168_$__cuda_sm70_shflsync_down) ;  /* 0x0000095000007944 */ /* 0x000fea0003c00000 */
[----:B01----:R-:W-:Y:S05]  /*b4c0*/  BRA `(.L_x_7102) ;  /* 0xffff9c5000007947 */ /* 0x003fea000383ffff */
.L_x_7011:
[----:B------:R-:W-:Y:S01]  /*b4d0*/  HFMA2.MMA R71, -RZ, RZ, 0, 4.76837158203125e-07 ;  /* 0x00000008ff477435 */ /* 0x000fe200000001ff */
[----:B------:R-:W-:Y:S02]  /*b4e0*/  MOV R240, R235 ;  /* 0x000000eb00f07202 */ /* 0x000fe40000000f00 */
[----:B------:R-:W-:Y:S02]  /*b4f0*/  MOV R74, 0x1f ;  /* 0x0000001f004a7802 */ /* 0x000fe40000000f00 */
[----:B-1----:R-:W-:-:S02]  /*b500*/  MOV R247, 0xffffffff ;  /* 0xffffffff00f77802 */ /* 0x002fc40000000f00 */
[----:B------:R-:W-:Y:S02]  /*b510*/  MOV R68, 0xb530 ;  /* 0x0000b53000447802 */ /* 0x000fe40000000f00 */
[----:B0-234-:R-:W-:Y:S05]  /*b520*/  CALL.REL.NOINC `($__internal_168_$__cuda_sm70_shflsync_down) ;  /* 0x000008e000007944 */ /* 0x01dfea0003c00000 */
[----:B0-----:R-:W-:Y:S01]  /*b530*/  HFMA2.MMA R71, -RZ, RZ, 0, 4.76837158203125e-07 ;  /* 0x00000008ff477435 */ /* 0x001fe200000001ff */
[----:B-1----:R-:W-:Y:S02]  /*b540*/  MOV R72, R247 ;  /* 0x000000f700487202 */ /* 0x002fe40000000f00 */
[----:B------:R-:W-:Y:S02]  /*b550*/  MOV R240, R237 ;  /* 0x000000ed00f07202 */ /* 0x000fe40000000f00 */
[----:B------:R-:W-:Y:S02]  /*b560*/  MOV R74, 0x1f ;  /* 0x0000001f004a7802 */ /* 0x000fe40000000f00 */
[----:B------:R-:W-:Y:S02]  /*b570*/  MOV R247, 0xffffffff ;  /* 0xffffffff00f77802 */ /* 0x000fe40000000f00 */
[----:B------:R-:W-:Y:S02]  /*b580*/  MOV R68, 0xb5a0 ;  /* 0x0000b5a000447802 */ /* 0x000fe40000000f00 */
[----:B------:R-:W-:Y:S05]  /*b590*/  CALL.REL.NOINC `($__internal_168_$__cuda_sm70_shflsync_down) ;  /* 0x0000087000007944 */ /* 0x000fea0003c00000 */
[----:B0-----:R-:W-:Y:S01]  /*b5a0*/  HFMA2.MMA R71, -RZ, RZ, 0, 4.76837158203125e-07 ;  /* 0x00000008ff477435 */ /* 0x001fe200000001ff */
[----:B-1----:R-:W-:-:S02]  /*b5b0*/  MOV R70, R247 ;  /* 0x000000f700467202 */ /* 0x002fc40000000f00 */
[----:B------:R-:W-:Y:S02]  /*b5c0*/  MOV R240, R239 ;  /* 0x000000ef00f07202 */ /* 0x000fe40000000f00 */
[----:B------:R-:W-:Y:S02]  /*b5d0*/  MOV R74, 0x1f ;  /* 0x0000001f004a7802 */ /* 0x000fe40000000f00 */
[----:B------:R-:W-:Y:S02]  /*b5e0*/  MOV R247, 0xffffffff ;  /* 0xffffffff00f77802 */ /* 0x000fe40000000f00 */
[----:B------:R-:W-:Y:S02]  /*b5f0*/  MOV R68, 0xb610 ;  /* 0x0000b61000447802 */ /* 0x000fe40000000f00 */
[----:B------:R-:W-:Y:S05]  /*b600*/  CALL.REL.NOINC `($__internal_168_$__cuda_sm70_shflsync_down) ;  /* 0x0000080000007944 */ /* 0x000fea0003c00000 */
[----:B0-----:R-:W-:Y:S01]  /*b610*/  HFMA2.MMA R71, -RZ, RZ, 0, 4.76837158203125e-07 ;  /* 0x00000008ff477435 */ /* 0x001fe200000001ff */
[----:B-1----:R-:W-:Y:S02]  /*b620*/  MOV R242, R247 ;  /* 0x000000f700f27202 */ /* 0x002fe40000000f00 */
[----:B------:R-:W-:Y:S02]  /*b630*/  MOV R240, R251 ;  /* 0x000000fb00f07202 */ /* 0x000fe40000000f00 */
[----:B------:R-:W-:-:S02]  /*b640*/  MOV R74, 0x1f ;  /* 0x0000001f004a7802 */ /* 0x000fc40000000f00 */
[----:B------:R-:W-:Y:S02]  /*b650*/  MOV R247, 0xffffffff ;  /* 0xffffffff00f77802 */ /* 0x000fe40000000f00 */
[----:B------:R-:W-:Y:S02]  /*b660*/  MOV R68, 0xb680 ;  /* 0x0000b68000447802 */ /* 0x000fe40000000f00 */
[----:B------:R-:W-:Y:S05]  /*b670*/  CALL.REL.NOINC `($__internal_168_$__cuda_sm70_shflsync_down) ;  /* 0x0000079000007944 */ /* 0x000fea0003c00000 */
[----:B01----:R-:W-:Y:S05]  /*b680*/  BRA `(.L_x_7103) ;  /* 0xffff9be000007947 */ /* 0x003fea000383ffff */
.L_x_7014:
[----:B------:R-:W-:Y:S01]  /*b690*/  HFMA2.MMA R71, -RZ, RZ, 0, 9.5367431640625e-07 ;  /* 0x00000010ff477435 */ /* 0x000fe200000001ff */
[----:B------:R-:W-:Y:S02]  /*b6a0*/  MOV R240, R235 ;  /* 0x000000eb00f07202 */ /* 0x000fe40000000f00 */
[----:B------:R-:W-:Y:S02]  /*b6b0*/  MOV R74, 0x1f ;  /* 0x0000001f004a7802 */ /* 0x000fe40000000f00 */
[----:B-1----:R-:W-:Y:S02]  /*b6c0*/  MOV R247, 0xffffffff ;  /* 0xffffffff00f77802 */ /* 0x002fe40000000f00 */
[----:B------:R-:W-:Y:S02]  /*b6d0*/  MOV R68, 0xb6f0 ;  /* 0x0000b6f000447802 */ /* 0x000fe40000000f00 */
[----:B0-234-:R-:W-:Y:S05]  /*b6e0*/  CALL.REL.NOINC `($__internal_168_$__cuda_sm70_shflsync_down) ;  /* 0x0000072000007944 */ /* 0x01dfea0003c00000 */
[----:B-1----:R-:W-:Y:S01]  /*b6f0*/  MOV R72, R247 ;  /* 0x000000f700487202 */ /* 0x002fe20000000f00 */
[----:B0-----:R-:W-:Y:S05]  /*b700*/  BRA `(.L_x_7104) ;  /* 0xffff9c8000007947 */ /* 0x001fea000383ffff */
.L_x_7015:
[----:B------:R-:W-:Y:S01]  /*b710*/  HFMA2.MMA R71, -RZ, RZ, 0, 9.5367431640625e-07 ;  /* 0x00000010ff477435 */ /* 0x000fe200000001ff */
[----:B------:R-:W-:-:S02]  /*b720*/  MOV R240, R237 ;  /* 0x000000ed00f07202 */ /* 0x000fc40000000f00 */
[----:B------:R-:W-:Y:S02]  /*b730*/  MOV R74, 0x1f ;  /* 0x0000001f004a7802 */ /* 0x000fe40000000f00 */
[----:B-1----:R-:W-:Y:S02]  /*b740*/  MOV R247, 0xffffffff ;  /* 0xffffffff00f77802 */ /* 0x002fe40000000f00 */
[----:B------:R-:W-:Y:S02]  /*b750*/  MOV R68, 0xb770 ;  /* 0x0000b77000447802 */ /* 0x000fe40000000f00 */
[----:B0-234-:R-:W-:Y:S05]  /*b760*/  CALL.REL.NOINC `($__internal_168_$__cuda_sm70_shflsync_down) ;  /* 0x000006a000007944 */ /* 0x01dfea0003c00000 */
[----:B0-----:R-:W-:Y:S01]  /*b770*/  HFMA2.MMA R71, -RZ, RZ, 0, 9.5367431640625e-07 ;  /* 0x00000010ff477435 */ /* 0x001fe200000001ff */
[----:B-1----:R-:W-:Y:S02]  /*b780*/  MOV R70, R247 ;  /* 0x000000f700467202 */ /* 0x002fe40000000f00 */
[----:B------:R-:W-:Y:S02]  /*b790*/  MOV R240, R239 ;  /* 0x000000ef00f07202 */ /* 0x000fe40000000f00 */
[----:B------:R-:W-:Y:S02]  /*b7a0*/  MOV R74, 0x1f ;  /* 0x0000001f004a7802 */ /* 0x000fe40000000f00 */
[----:B------:R-:W-:-:S02]  /*b7b0*/  MOV R247, 0xffffffff ;  /* 0xffffffff00f77802 */ /* 0x000fc40000000f00 */
[----:B------:R-:W-:Y:S02]  /*b7c0*/  MOV R68, 0xb7e0 ;  /* 0x0000b7e000447802 */ /* 0x000fe40000000f00 */
[----:B------:R-:W-:Y:S05]  /*b7d0*/  CALL.REL.NOINC `($__internal_168_$__cuda_sm70_shflsync_down) ;  /* 0x0000063000007944 */ /* 0x000fea0003c00000 */
[----:B0-----:R-:W-:Y:S01]  /*b7e0*/  HFMA2.MMA R71, -RZ, RZ, 0, 9.5367431640625e-07 ;  /* 0x00000010ff477435 */ /* 0x001fe200000001ff */
[----:B-1----:R-:W-:Y:S02]  /*b7f0*/  MOV R242, R247 ;  /* 0x000000f700f27202 */ /* 0x002fe40000000f00 */
[----:B------:R-:W-:Y:S02]  /*b800*/  MOV R240, R251 ;  /* 0x000000fb00f07202 */ /* 0x000fe40000000f00 */
[----:B------:R-:W-:Y:S02]  /*b810*/  MOV R74, 0x1f ;  /* 0x0000001f004a7802 */ /* 0x000fe40000000f00 */
[----:B------:R-:W-:Y:S02]  /*b820*/  MOV R247, 0xffffffff ;  /* 0xffffffff00f77802 */ /* 0x000fe40000000f00 */
[----:B------:R-:W-:Y:S02]  /*b830*/  MOV R68, 0xb850 ;  /* 0x0000b85000447802 */ /* 0x000fe40000000f00 */
[----:B------:R-:W-:Y:S05]  /*b840*/  CALL.REL.NOINC `($__internal_168_$__cuda_sm70_shflsync_down) ;  /* 0x000005c000007944 */ /* 0x000fea0003c00000 */
[----:B01----:R-:W-:Y:S05]  /*b850*/  BRA `(.L_x_7105) ;  /* 0xffff9b7000007947 */ /* 0x003fea000383ffff */
.L_x_7018:
[----:B------:R-:W-:Y:S01]  /*b860*/  HFMA2.MMA R71, -RZ, RZ, 0, 0 ;  /* 0x00000000ff477435 */ /* 0x000fe200000001ff */
[----:B----4-:R-:W-:-:S02]  /*b870*/  MOV R72, R235 ;  /* 0x000000eb00487202 */ /* 0x010fc40000000f00 */
[----:B------:R-:W-:Y:S02]  /*b880*/  MOV R69, 0x1f ;  /* 0x0000001f00457802 */ /* 0x000fe40000000f00 */
[----:B------:R-:W-:Y:S02]  /*b890*/  MOV R68, 0xffffffff ;  /* 0xffffffff00447802 */ /* 0x000fe40000000f00 */
[----:B--2---:R-:W-:Y:S02]  /*b8a0*/  MOV R70, 0xb8c0 ;  /* 0x0000b8c000467802 */ /* 0x004fe40000000f00 */
[----:B01-3--:R-:W-:Y:S05]  /*b8b0*/  CALL.REL.NOINC `($__internal_169_$__cuda_sm70_shflsync_idx_p) ;  /* 0x0000059000007944 */ /* 0x00bfea0003c00000 */
        /* <DEDUP_REMOVED lines=21> */
[----:B0-----:R-:W-:Y:S01]  /*ba10*/  HFMA2.MMA R71, -RZ, RZ, 0, 5.9604644775390625e-08 ;  /* 0x00000001ff477435 */ /* 0x001fe200000001ff */
[----:B-1----:R-:W-:Y:S02]  /*ba20*/  MOV R242, R69 ;  /* 0x0000004500f27202 */ /* 0x002fe40000000f00 */
[----:B------:R-:W-:Y:S02]  /*ba30*/  MOV R240, R235 ;  /* 0x000000eb00f07202 */ /* 0x000fe40000000f00 */
[----:B------:R-:W-:-:S02]  /*ba40*/  MOV R74, 0x1f ;  /* 0x0000001f004a7802 */ /* 0x000fc40000000f00 */
[----:B------:R-:W-:Y:S02]  /*ba50*/  MOV R247, 0xffffffff ;  /* 0xffffffff00f77802 */ /* 0x000fe40000000f00 */
[----:B------:R-:W-:Y:S02]  /*ba60*/  MOV R68, 0xba80 ;  /* 0x0000ba8000447802 */ /* 0x000fe40000000f00 */
[----:B------:R-:W-:Y:S05]  /*ba70*/  CALL.REL.NOINC `($__internal_168_$__cuda_sm70_shflsync_down) ;  /* 0x0000039000007944 */ /* 0x000fea0003c00000 */
[----:B0-----:R-:W-:Y:S01]  /*ba80*/  HFMA2.MMA R71, -RZ, RZ, 0, 5.9604644775390625e-08 ;  /* 0x00000001ff477435 */ /* 0x001fe200000001ff */
[----:B-1----:R-:W-:Y:S02]  /*ba90*/  MOV R245, R247 ;  /* 0x000000f700f57202 */ /* 0x002fe40000000f00 */
[----:B------:R-:W-:Y:S02]  /*baa0*/  MOV R240, R237 ;  /* 0x000000ed00f07202 */ /* 0x000fe40000000f00 */
[----:B------:R-:W-:Y:S02]  /*bab0*/  MOV R74, 0x1f ;  /* 0x0000001f004a7802 */ /* 0x000fe40000000f00 */
[----:B------:R-:W-:Y:S02]  /*bac0*/  MOV R247, 0xffffffff ;  /* 0xffffffff00f77802 */ /* 0x000fe40000000f00 */
[----:B------:R-:W-:-:S02]  /*bad0*/  MOV R68, 0xbaf0 ;  /* 0x0000baf000447802 */ /* 0x000fc40000000f00 */
[----:B------:R-:W-:Y:S05]  /*bae0*/  CALL.REL.NOINC `($__internal_168_$__cuda_sm70_shflsync_down) ;  /* 0x0000032000007944 */ /* 0x000fea0003c00000 */
        /* <DEDUP_REMOVED lines=14> */
[CC--:B------:R-:W-:Y:S01]  /*bbd0*/  FMUL.FTZ R239, R64.reuse, R241.reuse ;  /* 0x000000f140ef7220 */ /* 0x0c0fe20000410000 */
[----:B------:R-:W-:Y:S01]  /*bbe0*/  MOV R72, R64 ;  /* 0x0000004000487202 */ /* 0x000fe20000000f00 */
[-C--:B0-----:R-:W-:Y:S01]  /*bbf0*/  FMUL.FTZ R240, R64, R246.reuse ;  /* 0x000000f640f07220 */ /* 0x081fe20000410000 */
        /* <DEDUP_REMOVED lines=9> */
[----:B-1----:R-:W-:Y:S05]  /*bc90*/  CALL.REL.NOINC `($__internal_169_$__cuda_sm70_shflsync_idx_p) ;  /* 0x000001b000007944 */ /* 0x002fea0003c00000 */
        /* <DEDUP_REMOVED lines=14> */
[----:B0-----:R-:W-:Y:S01]  /*bd80*/  HFMA2.MMA R71, -RZ, RZ, 0, 0 ;  /* 0x00000000ff477435 */ /* 0x001fe200000001ff */
[----:B-1----:R-:W-:Y:S02]  /*bd90*/  MOV R249, R69 ;  /* 0x0000004500f97202 */ /* 0x002fe40000000f00 */
[----:B------:R-:W-:Y:S02]  /*bda0*/  MOV R72, R67 ;  /* 0x0000004300487202 */ /* 0x000fe40000000f00 */
[----:B------:R-:W-:-:S02]  /*bdb0*/  MOV R69, 0x1f ;  /* 0x0000001f00457802 */ /* 0x000fc40000000f00 */
[----:B------:R-:W-:Y:S02]  /*bdc0*/  MOV R68, 0xffffffff ;  /* 0xffffffff00447802 */ /* 0x000fe40000000f00 */
[----:B------:R-:W-:Y:S02]  /*bdd0*/  MOV R70, 0xbdf0 ;  /* 0x0000bdf000467802 */ /* 0x000fe40000000f00 */
[----:B------:R-:W-:Y:S05]  /*bde0*/  CALL.REL.NOINC `($__internal_169_$__cuda_sm70_shflsync_idx_p) ;  /* 0x0000006000007944 */ /* 0x000fea0003c00000 */
[----:B-1----:R-:W-:Y:S01]  /*bdf0*/  MOV R75, R69 ;  /* 0x00000045004b7202 */ /* 0x002fe20000000f00 */
[----:B0-----:R-:W-:Y:S05]  /*be00*/  BRA `(.L_x_7106) ;  /* 0xffff97e000007947 */ /* 0x001fea000383ffff */
        .weak           $__internal_168_$__cuda_sm70_shflsync_down
        .type           $__internal_168_$__cuda_sm70_shflsync_down,@function
        .size           $__internal_168_$__cuda_sm70_shflsync_down,($__internal_169_$__cuda_sm70_shflsync_idx_p - $__internal_168_$__cuda_sm70_shflsync_down)
$__internal_168_$__cuda_sm70_shflsync_down:
[----:B------:R-:W-:Y:S01]  /*be10*/  HFMA2.MMA R69, -RZ, RZ, 0, 0 ;  /* 0x00000000ff457435 */ /* 0x000fe200000001ff */
[----:B------:R-:W-:Y:S04]  /*be20*/  WARPSYNC R247 ;  /* 0x000000f700007348 */ /* 0x000fe80003800000 */
[----:B------:R0:W1:Y:S01]  /*be30*/  SHFL.DOWN PT, R247, R240, R71, R74 ;  /* 0x08000047f0f77389 */ /* 0x00006200000e004a */
[----:B------:R-:W-:Y:S05]  /*be40*/  RET.REL.NODEC R68 `(_Z25selective_scan_bwd_kernelI32Selective_Scan_bwd_kernel_traitsILi64ELi16ELb1ELb1ELb0ELb0ELb0EN3c104HalfENS1_7complexIfEEEEv12SSMParamsBwd) ;  /* 0xffff41b044007950 */ /* 0x000fea0003c3ffff */
        .weak           $__internal_169_$__cuda_sm70_shflsync_idx_p
        .type           $__internal_169_$__cuda_sm70_shflsync_idx_p,@function
        .size           $__internal_169_$__cuda_sm70_shflsync_idx_p,($__internal_170_$__cuda_sm70_shflsync_up - $__internal_169_$__cuda_sm70_shflsync_idx_p)
$__internal_169_$__cuda_sm70_shflsync_idx_p:
[----:B------:R-:W-:Y:S01]  /*be50*/  HFMA2.MMA R75, -RZ, RZ, 0, 0 ;  /* 0x00000000ff4b7435 */ /* 0x000fe200000001ff */
[----:B------:R-:W-:Y:S01]  /*be60*/  MOV R74, R70 ;  /* 0x00000046004a7202 */ /* 0x000fe20000000f00 */
[----:B------:R-:W-:Y:S04]  /*be70*/  WARPSYNC R68 ;  /* 0x0000004400007348 */ /* 0x000fe80003800000 */
[----:B------:R0:W1:Y:S01]  /*be80*/  SHFL.IDX PT, R69, R72, R71, R69 ;  /* 0x0000004748457389 */ /* 0x00006200000e0045 */
[----:B------:R-:W-:Y:S05]  /*be90*/  RET.REL.NODEC R74 `(_Z25selective_scan_bwd_kernelI32Selective_Scan_bwd_kernel_traitsILi64ELi16ELb1ELb1ELb0ELb0ELb0EN3c104HalfENS1_7complexIfEEEEv12SSMParamsBwd) ;  /* 0xffff41604a007950 */ /* 0x000fea0003c3ffff */
        .weak           $__internal_170_$__cuda_sm70_shflsync_up
        .type           $__internal_170_$__cuda_sm70_shflsync_up,@function
        .size           $__internal_170_$__cuda_sm70_shflsync_up,(.L_x_14602 - $__internal_170_$__cuda_sm70_shflsync_up)
$__internal_170_$__cuda_sm70_shflsync_up:
[----:B------:R-:W-:Y:S01]  /*bea0*/  MOV R69, 0x0 ;  /* 0x0000000000457802 */ /* 0x000fe20000000f00 */
[----:B------:R-:W-:Y:S04]  /*beb0*/  WARPSYNC R70 ;  /* 0x0000004600007348 */ /* 0x000fe80003800000 */
[----:B------:R0:W1:Y:S01]  /*bec0*/  SHFL.UP PT, R70, R75, R72, R73 ;  /* 0x040000484b467389 */ /* 0x00006200000e0049 */
[----:B------:R-:W-:Y:S05]  /*bed0*/  RET.REL.NODEC R68 `(_Z25selective_scan_bwd_kernelI32Selective_Scan_bwd_kernel_traitsILi64ELi16ELb1ELb1ELb0ELb0ELb0EN3c104HalfENS1_7complexIfEEEEv12SSMParamsBwd) ;  /* 0xffff412044007950 */ /* 0x000fea0003c3ffff */
.L_x_7107:
        /* <DEDUP_REMOVED lines=10> */
.L_x_14602:


//--------------------- .text._Z25selective_scan_bwd_kernelI32Selective_Scan_bwd_kernel_traitsILi64ELi16ELb1ELb1ELb0ELb0ELb1EN3c104HalfENS1_7complexIfEEEEv12SSMParamsBwd --------------------------
	.section	.text._Z25selective_scan_bwd_kernelI32Selective_Scan_bwd_kernel_traitsILi64ELi16ELb1ELb1ELb0ELb0ELb1EN3c104HalfENS1_7complexIfEEEEv12SSMParamsBwd,"ax",@progbits
	.sectioninfo	@"SHI_REGISTERS=239"
	.align	128
        .global         _Z25selective_scan_bwd_kernelI32Selective_Scan_bwd_kernel_traitsILi64ELi16ELb1ELb1ELb0ELb0ELb1EN3c104HalfENS1_7complexIfEEEEv12SSMParamsBwd
        .type           _Z25selective_scan_bwd_kernelI32Selective_Scan_bwd_kernel_traitsILi64ELi16ELb1ELb1ELb0ELb0ELb1EN3c104HalfENS1_7complexIfEEEEv12SSMParamsBwd,@function
        .size           _Z25selective_scan_bwd_kernelI32Selective_Scan_bwd_kernel_traitsILi64ELi16ELb1ELb1ELb0ELb0ELb1EN3c104HalfENS1_7complexIfEEEEv12SSMParamsBwd,(.L_x_14605 - _Z25selective_scan_bwd_kernelI32Selective_Scan_bwd_kernel_traitsILi64ELi16ELb1ELb1ELb0ELb0ELb1EN3c104HalfENS1_7complexIfEEEEv12SSMParamsBwd)
        .other          _Z25selective_scan_bwd_kernelI32Selective_Scan_bwd_kernel_traitsILi64ELi16ELb1ELb1ELb0ELb0ELb1EN3c104HalfENS1_7complexIfEEEEv12SSMParamsBwd,@"STO_CUDA_ENTRY STV_DEFAULT"
_Z25selective_scan_bwd_kernelI32Selective_Scan_bwd_kernel_traitsILi64ELi16ELb1ELb1ELb0ELb0ELb1EN3c104HalfENS1_7complexIfEEEEv12SSMParamsBwd:
.text._Z25selective_scan_bwd_kernelI32Selective_Scan_bwd_kernel_traitsILi64ELi16ELb1ELb1ELb0ELb0ELb1EN3c104HalfENS1_7complexIfEEEEv12SSMParamsBwd:
        /* <DEDUP_REMOVED lines=161> */
.L_x_7212:
        /* <DEDUP_REMOVED lines=147> */
[----:B------:R-:W-:Y:S01]  /*1340*/  HADD2.F32 R106, -RZ, R13.H1_H1 ;  /* 0x3000000dff6a7230 */ /* 0x000fe20000004100 */
[----:B------:R-:W-:Y:S01]  /*1350*/  ISETP.NE.AND.EX P0, PT, RZ, c[0x0][0x274], PT, P0 ;  /* 0x00009d00ff007a0c */ /* 0x000fe20003f05300 */
[----:B------:R-:W-:-:S02]  /*1360*/  HADD2.F32 R13, -RZ, R56.H0_H0 ;  /* 0x20000038ff0d7230 */ /* 0x000fc40000004100 */
[----:B------:R0:W3:Y:S01]  /*1370*/  MUFU.RCP R79, R2 ;  /* 0x00000002004f7308 */ /* 0x0000e20000001000 */
[----:B-----5:R-:W-:Y:S01]  /*1380*/  FMUL.FTZ R33, R44, R75 ;  /* 0x0000004b2c217220 */ /* 0x020fe20000410000 */
[--C-:B------:R-:W-:Y:S02]  /*1390*/  HADD2.F32 R108, -RZ, R14.reuse.H0_H0 ;  /* 0x2000000eff6c7230 */ /* 0x100fe40000004100 */
[----:B------:R-:W-:Y:S01]  /*13a0*/  HADD2.F32 R110, -RZ, R14.H1_H1 ;  /* 0x3000000eff6e7230 */ /* 0x000fe20000004100 */
[----:B------:R-:W-:Y:S01]  /*13b0*/  FMUL.FTZ R3, R46, R33 ;  /* 0x000000212e037220 */ /* 0x000fe20000410000 */
[--C-:B------:R-:W-:Y:S02]  /*13c0*/  HADD2.F32 R113, -RZ, R15.reuse.H0_H0 ;  /* 0x2000000fff717230 */ /* 0x100fe40000004100 */
        /* <DEDUP_REMOVED lines=127> */
[--C-:B------:R-:W-:Y:S01]  /*1bc0*/  HADD2.F32 R47, -RZ, R8.reuse.H0_H0 ;  /* 0x20000008ff2f7230 */ /* 0x100fe20000004100 */
[----:B------:R-:W-:Y:S01]  /*1bd0*/  FMUL.FTZ R104, R21, R104 ;  /* 0x0000006815687220 */ /* 0x000fe20000410000 */
[----:B------:R-:W-:Y:S01]  /*1be0*/  HADD2.F32 R48, -RZ, R8.H1_H1 ;  /* 0x30000008ff307230 */ /* 0x000fe20000004100 */
[----:B---3--:R-:W-:Y:S01]  /*1bf0*/  FMUL.FTZ R22, R87, R86 ;  /* 0x0000005657167220 */ /* 0x008fe20000410000 */
[----:B------:R-:W1:Y:S01]  /*1c00*/  MUFU.RCP R21, R112 ;  /* 0x0000007000157308 */ /* 0x000e620000001000 */
[----:B------:R-:W-:Y:S01]  /*1c10*/  FMUL.FTZ R46, R75, R46 ;  /* 0x0000002e4b2e7220 */ /* 0x000fe20000410000 */
[----:B------:R-:W-:Y:S01]  /*1c20*/  HADD2.F32 R75, -RZ, R14.H0_H0 ;  /* 0x2000000eff4b7230 */ /* 0x000fe20000004100 */
[----:B------:R-:W-:Y:S01]  /*1c30*/  FMUL.FTZ R18, R49, R76 ;  /* 0x0000004c31127220 */ /* 0x000fe20000410000 */
[----:B------:R-:W-:Y:S01]  /*1c40*/  HADD2.F32 R49, -RZ, R12.H0_H0 ;  /* 0x2000000cff317230 */ /* 0x000fe20000004100 */
[----:B------:R-:W-:Y:S01]  /*1c50*/  FMUL.FTZ R17, R78, R17 ;  /* 0x000000114e117220 */ /* 0x000fe20000410000 */
[----:B------:R-:W-:Y:S01]  /*1c60*/  HADD2.F32 R78, -RZ, R14.H1_H1 ;  /* 0x3000000eff4e7230 */ /* 0x000fe20000004100 */
[----:B------:R-:W-:Y:S01]  /*1c70*/  FMUL.FTZ R16, R79, R16 ;  /* 0x000000104f107220 */ /* 0x000fe20000410000 */
[----:B------:R-:W2:Y:S01]  /*1c80*/  MUFU.RCP R114, R114 ;  /* 0x0000007200727308 */ /* 0x000ea20000001000 */
[----:B------:R-:W-:Y:S01]  /*1c90*/  FMUL.FTZ R18, R83, R18 ;  /* 0x0000001253127220 */ /* 0x000fe20000410000 */
[--C-:B------:R-:W-:Y:S01]  /*1ca0*/  HADD2.F32 R83, -RZ, R15.reuse.H1_H1 ;  /* 0x3000000fff537230 */ /* 0x100fe20000004100 */
[----:B------:R-:W-:Y:S01]  /*1cb0*/  FMUL.FTZ R17, R17, R82 ;  /* 0x0000005211117220 */ /* 0x000fe20000410000 */
[----:B------:R-:W-:Y:S01]  /*1cc0*/  HADD2.F32 R82, -RZ, R15.H0_H0 ;  /* 0x2000000fff527230 */ /* 0x000fe20000004100 */
[----:B------:R-:W-:Y:S01]  /*1cd0*/  FMUL.FTZ R81, R16, R81 ;  /* 0x0000005110517220 */ /* 0x000fe20000410000 */
[----:B------:R-:W-:Y:S01]  /*1ce0*/  MOV R8, UR7 ;  /* 0x0000000700087c02 */ /* 0x000fe20008000f00 */
[----:B----4-:R-:W-:Y:S01]  /*1cf0*/  FADD.FTZ R13, -R25, 1 ;  /* 0x3f800000190d7421 */ /* 0x010fe20000010100 */
[----:B------:R3:W4:Y:S01]  /*1d00*/  MUFU.RCP R86, R45 ;  /* 0x0000002d00567308 */ /* 0x0007220000001000 */
[----:B------:R-:W-:-:S02]  /*1d10*/  FMUL.FTZ R16, R43, R52 ;  /* 0x000000342b107220 */ /* 0x000fc40000410000 */
[----:B0-----:R-:W-:Y:S02]  /*1d20*/  FADD.FTZ R15, -R27, 1 ;  /* 0x3f8000001b0f7421 */ /* 0x001fe40000010100 */
[----:B------:R-:W-:Y:S02]  /*1d30*/  FMUL.FTZ R24, R42, R75 ;  /* 0x0000004b2a187220 */ /* 0x000fe40000410000 */
[----:B------:R-:W-:Y:S01]  /*1d40*/  FMUL.FTZ R19, R50, R89 ;  /* 0x0000005932137220 */ /* 0x000fe20000410000 */
[----:B------:R-:W-:Y:S01]  /*1d50*/  HADD2.F32 R50, -RZ, R12.H1_H1 ;  /* 0x3000000cff327230 */ /* 0x000fe20000004100 */
[----:B------:R-:W-:Y:S01]  /*1d60*/  FFMA.FTZ R13, R106, R13, 1 ;  /* 0x3f8000006a0d7423 */ /* 0x000fe2000001000d */
[----:B---3--:R-:W-:Y:S01]  /*1d70*/  HADD2.F32 R45, -RZ, R9.H0_H0 ;  /* 0x20000009ff2d7230 */ /* 0x008fe20000004100 */
[----:B------:R-:W-:Y:S02]  /*1d80*/  FMUL.FTZ R16, R25, R16 ;  /* 0x0000001019107220 */ /* 0x000fe40000410000 */
[----:B------:R-:W-:-:S02]  /*1d90*/  FFMA.FTZ R15, R108, R15, 1 ;  /* 0x3f8000006c0f7423 */ /* 0x000fc4000001000f */
[----:B------:R-:W-:Y:S02]  /*1da0*/  FMUL.FTZ R26, R38, R78 ;  /* 0x0000004e261a7220 */ /* 0x000fe40000410000 */
[----:B------:R-:W-:Y:S02]  /*1db0*/  FMUL.FTZ R24, R27, R24 ;  /* 0x000000181b187220 */ /* 0x000fe40000410000 */
[----:B------:R-:W-:Y:S02]  /*1dc0*/  FMUL.FTZ R20, R53, R92 ;  /* 0x0000005c35147220 */ /* 0x000fe40000410000 */
[----:B------:R-:W-:Y:S02]  /*1dd0*/  FMUL.FTZ R12, R55, R49 ;  /* 0x00000031370c7220 */ /* 0x000fe40000410000 */
[----:B------:R-:W-:Y:S02]  /*1de0*/  FMUL.FTZ R106, R106, R25 ;  /* 0x000000196a6a7220 */ /* 0x000fe40000410000 */
        /* <DEDUP_REMOVED lines=8> */
[----:B--2---:R-:W-:Y:S02]  /*1e70*/  FADD.FTZ R16, -R114, 1 ;  /* 0x3f80000072107421 */ /* 0x004fe40000010100 */
[----:B------:R-:W-:Y:S02]  /*1e80*/  FMUL.FTZ R21, R37, R82 ;  /* 0x0000005225157220 */ /* 0x000fe40000410000 */
[----:B----4-:R-:W-:Y:S02]  /*1e90*/  FADD.FTZ R24, -R86, 1 ;  /* 0x3f80000056187421 */ /* 0x010fe40000010100 */
[----:B------:R-:W-:Y:S02]  /*1ea0*/  FMUL.FTZ R27, R35, R83 ;  /* 0x00000053231b7220 */ /* 0x000fe40000410000 */
[----:B------:R-:W-:-:S02]  /*1eb0*/  FMUL.FTZ R19, R88, R19 ;  /* 0x0000001358137220 */ /* 0x000fc40000410000 */
[----:B------:R-:W-:Y:S02]  /*1ec0*/  FMUL.FTZ R91, R91, R20 ;  /* 0x000000145b5b7220 */ /* 0x000fe40000410000 */
[----:B------:R-:W-:Y:S01]  /*1ed0*/  FMUL.FTZ R12, R93, R12 ;  /* 0x0000000c5d0c7220 */ /* 0x000fe20000410000 */
[----:B------:R-:W-:Y:S01]  /*1ee0*/  LEA R93, R97, R32, 0x1 ;  /* 0x00000020615d7211 */ /* 0x000fe200078e08ff */
[----:B------:R-:W-:Y:S01]  /*1ef0*/  FMUL.FTZ R54, R105, R54 ;  /* 0x0000003669367220 */ /* 0x000fe20000410000 */
[----:B------:R-:W-:Y:S01]  /*1f00*/  HADD2.F32 R32, -RZ, R58.H0_H0 ;  /* 0x2000003aff207230 */ /* 0x000fe20000004100 */
        /* <DEDUP_REMOVED lines=112> */
.L_x_7109:
        /* <DEDUP_REMOVED lines=63> */
.L_x_7211:
        /* <DEDUP_REMOVED lines=38> */
[----:B------:R-:W-:Y:S01]  /*2c60*/  HFMA2.MMA R128, -RZ, RZ, 0, 1.52587890625e-05 ;  /* 0x00000100ff807435 */ /* 0x000fe200000001ff */
[----:B------:R-:W-:Y:S01]  /*2c70*/  LOP3.LUT P0, RZ, R98, 0x1f, RZ, 0xc0, !PT ;  /* 0x0000001f62ff7812 */ /* 0x000fe2000780c0ff */
[----:B------:R-:W-:Y:S01]  /*2c80*/  ULEA.HI UR37, UR36, UR36, URZ, 0x1 ;  /* 0x0000002424257291 */ /* 0x000fe2000f8f083f */
[----:B------:R-:W-:Y:S01]  /*2c90*/  MOV R112, UR21 ;  /* 0x0000001500707c02 */ /* 0x000fe20008000f00 */
[----:B------:R-:W-:Y:S01]  /*2ca0*/  UIMAD UR42, UR11, UR38, URZ ;  /* 0x000000260b2a72a4 */ /* 0x000fe2000f8e023f */
[----:B------:R-:W-:Y:S01]  /*2cb0*/  MOV R137, c[0x0][0x16c] ;  /* 0x00005b0000897a02 */ /* 0x000fe20000000f00 */
[----:B------:R-:W-:-:S02]  /*2cc0*/  ULOP3.LUT UR37, UR37, 0xfffffe, URZ, 0xc0, !UPT ;  /* 0x00fffffe25257892 */ /* 0x000fc4000f8ec03f */
[----:B------:R-:W-:Y:S02]  /*2cd0*/  UIMAD UR42, UR10, UR39, UR42 ;  /* 0x000000270a2a72a4 */ /* 0x000fe4000f8e022a */
        /* <DEDUP_REMOVED lines=28> */
[----:B------:R-:W-:Y:S02]  /*2ea0*/  FMUL.RZ R101, R101, 0.15915493667125701904 ;  /* 0x3e22f98365657820 */ /* 0x000fe4000040c000 */
[----:B------:R-:W-:-:S03]  /*2eb0*/  FMUL.FTZ R110, R33, UR40 ;  /* 0x00000028216e7c20 */ /* 0x000fc60008410000 */
        /* <DEDUP_REMOVED lines=29> */
[----:B--2---:R-:W-:-:S07]  /*3090*/  MOV R103, UR41 ;  /* 0x0000002900677c02 */ /* 0x004fce0008000f00 */
[----:B------:R0:W-:Y:S08]  /*30a0*/  MUFU.COS R125, R83 ;  /* 0x00000053007d7308 */ /* 0x0001f00000000000 */
[----:B------:R-:W-:Y:S01]  /*30b0*/  MUFU.SIN R120, R101 ;  /* 0x0000006500787308 */ /* 0x000fe20000000400 */
[----:B0-----:R-:W-:Y:S02]  /*30c0*/  FMUL.RZ R83, R81, 0.15915493667125701904 ;  /* 0x3e22f98351537820 */ /* 0x001fe4000040c000 */
[----:B------:R-:W-:-:S04]  /*30d0*/  FMUL.FTZ R81, R36, UR40 ;  /* 0x0000002824517c20 */ /* 0x000fc80008410000 */
[----:B------:R-:W-:Y:S01]  /*30e0*/  FMUL.RZ R80, R81, 0.15915493667125701904 ;  /* 0x3e22f98351507820 */ /* 0x000fe2000040c000 */
[----:B------:R0:W-:Y:S08]  /*30f0*/  MUFU.COS R121, R101 ;  /* 0x0000006500797308 */ /* 0x0001f00000000000 */
[----:B------:R-:W-:Y:S01]  /*3100*/  MUFU.SIN R116, R83 ;  /* 0x0000005300747308 */ /* 0x000fe20000000400 */
[----:B0-----:R-:W-:-:S04]  /*3110*/  FMUL.FTZ R101, R103, 1.4426950216293334961 ;  /* 0x3fb8aa3b67657820 */ /* 0x001fc80000410000 */
[-C--:B------:R-:W-:Y:S02]  /*3120*/  FMUL.FTZ R81, R47, R101.reuse ;  /* 0x000000652f517220 */ /* 0x080fe40000410000 */
[-C--:B------:R-:W-:Y:S01]  /*3130*/  FMUL.FTZ R103, R45, R101.reuse ;  /* 0x000000652d677220 */ /* 0x080fe20000410000 */
[----:B------:R0:W-:Y:S08]  /*3140*/  MUFU.COS R117, R83 ;  /* 0x0000005300757308 */ /* 0x0001f00000000000 */
[----:B------:R-:W-:Y:S01]  /*3150*/  MUFU.SIN R142, R105 ;  /* 0x00000069008e7308 */ /* 0x000fe20000000400 */
[----:B0-----:R-:W-:-:S07]  /*3160*/  FMUL.FTZ R83, R48, R101 ;  /* 0x0000006530537220 */ /* 0x001fce0000410000 */
[----:B------:R-:W0:Y:S08]  /*3170*/  MUFU.EX2 R81, R81 ;  /* 0x0000005100517308 */ /* 0x000e300000000800 */
[----:B------:R-:W1:Y:S08]  /*3180*/  MUFU.EX2 R83, R83 ;  /* 0x0000005300537308 */ /* 0x000e700000000800 */
[----:B------:R2:W3:Y:S01]  /*3190*/  MUFU.COS R104, R105 ;  /* 0x0000006900687308 */ /* 0x0004e20000000000 */
[----:B0-----:R-:W-:-:S07]  /*31a0*/  FMUL.FTZ R126, R81, R126 ;  /* 0x0000007e517e7220 */ /* 0x001fce0000410000 */
[----:B------:R-:W-:Y:S01]  /*31b0*/  MUFU.SIN R114, R80 ;  /* 0x0000005000727308 */ /* 0x000fe20000000400 */
[----:B--2---:R-:W-:Y:S02]  /*31c0*/  FMUL.FTZ R105, R46, R101 ;  /* 0x000000652e697220 */ /* 0x004fe40000410000 */
[----:B-1----:R-:W-:-:S05]  /*31d0*/  FMUL.FTZ R142, R83, R142 ;  /* 0x0000008e538e7220 */ /* 0x002fca0000410000 */
[----:B------:R0:W-:Y:S01]  /*31e0*/  MUFU.COS R115, R80 ;  /* 0x0000005000737308 */ /* 0x0001e20000000000 */
[----:B---3--:R-:W-:Y:S02]  /*31f0*/  FMUL.FTZ R143, R83, R104 ;  /* 0x00000068538f7220 */ /* 0x008fe40000410000 */
[----:B------:R-:W-:-:S05]  /*3200*/  FMUL.FTZ R104, R39, R101 ;  /* 0x0000006527687220 */ /* 0x000fca0000410000 */
[----:B------:R-:W-:Y:S01]  /*3210*/  MUFU.SIN R118, R82 ;  /* 0x0000005200767308 */ /* 0x000fe20000000400 */
[----:B0-----:R-:W-:-:S04]  /*3220*/  SHF.L.U32 R80, R98, 0x2, RZ ;  /* 0x0000000262507819 */ /* 0x001fc800000006ff */
[----:B------:R-:W-:-:S03]  /*3230*/  LOP3.LUT R80, R80, 0xffffff80, RZ, 0xc0, !PT ;  /* 0xffffff8050507812 */ /* 0x000fc600078ec0ff */
[----:B------:R0:W-:Y:S01]  /*3240*/  MUFU.COS R119, R82 ;  /* 0x0000005200777308 */ /* 0x0001e20000000000 */
[----:B------:R-:W-:-:S05]  /*3250*/  IADD3 R80, R80, R97, RZ ;  /* 0x0000006150507210 */ /* 0x000fca0007ffe0ff */
[----:B------:R1:W-:Y:S02]  /*3260*/  STS.128 [R80.X16], R64 ;  /* 0x0000004050007388 */ /* 0x0003e4000000cc00 */
[----:B------:R-:W2:Y:S01]  /*3270*/  MUFU.EX2 R103, R103 ;  /* 0x0000006700677308 */ /* 0x000ea20000000800 */
[----:B0-----:R-:W-:Y:S01]  /*3280*/  MOV R82, UR21 ;  /* 0x0000001500527c02 */ /* 0x001fe20008000f00 */
[----:B----4-:R0:W-:Y:S03]  /*3290*/  STS.128 [R80.X16+0x200], R68 ;  /* 0x0002004450007388 */ /* 0x0101e6000000cc00 */
[----:B------:R-:W-:Y:S01]  /*32a0*/  ISETP.LT.OR P0, PT, R82, 0x2, P0 ;  /* 0x000000025200780c */ /* 0x000fe20000701670 */
[----:B------:R-:W-:Y:S01]  /*32b0*/  STS.128 [R80.X16+0x400], R72 ;  /* 0x0004004850007388 */ /* 0x000fe2000000cc00 */
[----:B------:R-:W-:Y:S01]  /*32c0*/  IADD3 R82, R98, 0x200, RZ ;  /* 0x0000020062527810 */ /* 0x000fe20007ffe0ff */
[----:B------:R-:W3:Y:S01]  /*32d0*/  MUFU.EX2 R105, R105 ;  /* 0x0000006900697308 */ /* 0x000ee20000000800 */
[----:B------:R-:W-:Y:S01]  /*32e0*/  @!P1 IMAD R82, R127, R128, UR7 ;  /* 0x000000077f529e24 */ /* 0x000fe2000f8e0280 */
[----:B------:R-:W-:Y:S01]  /*32f0*/  STS.128 [R80.X16+0x600], R76 ;  /* 0x0006004c50007388 */ /* 0x000fe2000000cc00 */
[----:B------:R-:W-:Y:S01]  /*3300*/  FMUL.FTZ R127, R81, R102 ;  /* 0x00000066517f7220 */ /* 0x000fe20000410000 */
[----:B------:R-:W-:-:S06]  /*3310*/  NOP ;  /* 0x0000000000007918 */ /* 0x000fcc0000000000 */
[----:B-1----:R-:W-:Y:S01]  /*3320*/  FMUL.FTZ R66, R126, R142 ;  /* 0x0000008e7e427220 */ /* 0x002fe20000410000 */
[----:B------:R-:W-:Y:S01]  /*3330*/  @!P0 IADD3 R112, R112, -0x2, RZ ;  /* 0xfffffffe70708810 */ /* 0x000fe20007ffe0ff */
[----:B--2---:R-:W-:Y:S01]  /*3340*/  FMUL.FTZ R140, R103, R140 ;  /* 0x0000008c678c7220 */ /* 0x004fe20000410000 */
[----:B------:R-:W-:Y:S01]  /*3350*/  SHF.L.U32 R102, R82, 0x3, RZ ;  /* 0x0000000352667819 */ /* 0x000fe200000006ff */
[C---:B------:R-:W-:Y:S01]  /*3360*/  FMUL.FTZ R65, R127.reuse, R142 ;  /* 0x0000008e7f417220 */ /* 0x040fe20000410000 */
[----:B------:R-:W5:Y:S01]  /*3370*/  LDG.E.64 R138, [R138.64] ;  /* 0x0000001a8a8a7981 */ /* 0x000f62000c1e1b00 */
[-C--:B------:R-:W-:Y:S01]  /*3380*/  FFMA.FTZ R67, R127, R143.reuse, R66 ;  /* 0x0000008f7f437223 */ /* 0x080fe20000010042 */
[----:B------:R-:W-:Y:S01]  /*3390*/  MUFU.EX2 R104, R104 ;  /* 0x0000006800687308 */ /* 0x000fe20000000800 */
[----:B------:R-:W-:Y:S01]  /*33a0*/  FMUL.FTZ R141, R103, R106 ;  /* 0x0000006a678d7220 */ /* 0x000fe20000410000 */
[----:B------:R-:W-:Y:S01]  /*33b0*/  HFMA2.MMA R103, -RZ, RZ, 0, 9.5367431640625e-07 ;  /* 0x00000010ff677435 */ /* 0x000fe200000001ff */
[----:B------:R-:W-:-:S02]  /*33c0*/  FFMA.FTZ R66, R126, R143, -R65 ;  /* 0x0000008f7e427223 */ /* 0x000fc40000010841 */
[----:B0-----:R-:W-:Y:S02]  /*33d0*/  FMUL.FTZ R68, R140, R67 ;  /* 0x000000438c447220 */ /* 0x001fe40000410000 */
[----:B------:R-:W-:Y:S02]  /*33e0*/  @!P0 IMAD R112, R112, R137, UR7 ;  /* 0x0000000770708e24 */ /* 0x000fe4000f8e0289 */
[----:B---3--:R-:W-:Y:S02]  /*33f0*/  FMUL.FTZ R137, R105, R108 ;  /* 0x0000006c69897220 */ /* 0x008fe40000410000 */
[-C--:B------:R-:W-:Y:S02]  /*3400*/  FFMA.FTZ R108, R141, R66.reuse, -R68 ;  /* 0x000000428d6c7223 */ /* 0x080fe40000010844 */
[----:B------:R-:W-:Y:S02]  /*3410*/  FMUL.FTZ R66, R140, R66 ;  /* 0x000000428c427220 */ /* 0x000fe40000410000 */
[----:B------:R-:W-:-:S02]  /*3420*/  FMUL.FTZ R64, R34, UR40 ;  /* 0x0000002822407c20 */ /* 0x000fc40008410000 */
[----:B------:R-:W-:Y:S02]  /*3430*/  FFMA.FTZ R144, R141, R67, R66 ;  /* 0x000000438d907223 */ /* 0x000fe40000010042 */
[----:B------:R-:W-:Y:S02]  /*3440*/  IMAD R66, R97, 0x3, R80 ;  /* 0x0000000361427824 */ /* 0x000fe400078e0250 */
[----:B------:R-:W-:Y:S02]  /*3450*/  FMUL.RZ R148, R64, 0.15915493667125701904 ;  /* 0x3e22f98340947820 */ /* 0x000fe4000040c000 */
[-C--:B------:R-:W-:Y:S01]  /*3460*/  FMUL.FTZ R64, R43, R101.reuse ;  /* 0x000000652b407220 */ /* 0x080fe20000410000 */
[----:B------:R-:W0:Y:S01]  /*3470*/  LDS.128 R68, [R66.X16] ;  /* 0x0000000042447984 */ /* 0x000e22000000cc00 */
[----:B------:R-:W-:Y:S02]  /*3480*/  FMUL.FTZ R65, R44, R101 ;  /* 0x000000652c417220 */ /* 0x000fe40000410000 */
[----:B------:R1:W2:Y:S01]  /*3490*/  MUFU.EX2 R134, R64 ;  /* 0x0000004000867308 */ /* 0x0002a20000000800 */
[----:B------:R-:W3:Y:S01]  /*34a0*/  LDS.128 R72, [R66.X16+0x10] ;  /* 0x0000100042487984 */ /* 0x000ee2000000cc00 */
[----:B------:R-:W-:-:S02]  /*34b0*/  FMUL.RZ R128, R110, 0.15915493667125701904 ;  /* 0x3e22f9836e807820 */ /* 0x000fc4000040c000 */
[----:B------:R-:W-:Y:S01]  /*34c0*/  FMUL.FTZ R136, R105, R136 ;  /* 0x0000008869887220 */ /* 0x000fe20000410000 */
[----:B------:R-:W4:Y:S01]  /*34d0*/  LDS.128 R76, [R66.X16+0x20] ;  /* 0x00002000424c7984 */ /* 0x000f22000000cc00 */
[-C--:B------:R-:W-:Y:S02]  /*34e0*/  FMUL.FTZ R67, R42, R101.reuse ;  /* 0x000000652a437220 */ /* 0x080fe40000410000 */
[----:B------:R2:W0:Y:S01]  /*34f0*/  MUFU.EX2 R132, R65 ;  /* 0x0000004100847308 */ /* 0x0004220000000800 */
[----:B------:R-:W0:Y:S01]  /*3500*/  LDS.128 R80, [R66.X16+0x30] ;  /* 0x0000300042507984 */ /* 0x000e22000000cc00 */
[-C--:B-1----:R-:W-:Y:S02]  /*3510*/  FMUL.FTZ R64, R41, R101.reuse ;  /* 0x0000006529407220 */ /* 0x082fe40000410000 */
[----:B------:R-:W-:Y:S01]  /*3520*/  FMUL.FTZ R105, R40, R101 ;  /* 0x0000006528697220 */ /* 0x000fe20000410000 */
[----:B------:R1:W-:Y:S03]  /*3530*/  STS.64 [R102+0x39e0], R126 ;  /* 0x0039e07e66007388 */ /* 0x0003e60000000a00 */
[----:B------:R1:W0:Y:S01]  /*3540*/  MUFU.EX2 R130, R64 ;  /* 0x0000004000827308 */ /* 0x0002220000000800 */
[----:B--2---:R-:W-:Y:S01]  /*3550*/  MOV R65, RZ ;  /* 0x000000ff00417202 */ /* 0x004fe20000000f00 */
[----:B------:R-:W-:-:S02]  /*3560*/  FMUL.FTZ R146, R136, R108 ;  /* 0x0000006c88927220 */ /* 0x000fc40000410000 */
[----:B------:R-:W-:-:S04]  /*3570*/  FMUL.FTZ R135, R134, R135 ;  /* 0x0000008786877220 */ /* 0x000fc80000410000 */
[----:B------:R-:W-:Y:S01]  /*3580*/  MUFU.SIN R145, R128 ;  /* 0x0000008000917308 */ /* 0x000fe20000000400 */
[----:B-1----:R-:W-:Y:S01]  /*3590*/  HFMA2.MMA R64, -RZ, RZ, 1.875, 0 ;  /* 0x3f800000ff407435 */ /* 0x002fe200000001ff */
[----:B------:R-:W-:-:S04]  /*35a0*/  @!P0 IMAD.WIDE R102, R112, R103, UR28 ;  /* 0x0000001c70668e25 */ /* 0x000fc8000f8e0267 */
[----:B------:R-:W-:Y:S02]  /*35b0*/  FMUL.FTZ R112, R136, R144 ;  /* 0x0000009088707220 */ /* 0x000fe40000410000 */
[----:B------:R-:W-:Y:S01]  /*35c0*/  MUFU.COS R147, R128 ;  /* 0x0000008000937308 */ /* 0x000fe20000000000 */
[----:B------:R-:W-:Y:S02]  /*35d0*/  FMUL.FTZ R134, R134, R107 ;  /* 0x0000006b86867220 */ /* 0x000fe40000410000 */
[----:B------:R-:W-:-:S05]  /*35e0*/  FFMA.FTZ R112, R137, R108, -R112 ;  /* 0x0000006c89707223 */ /* 0x000fca0000010870 */
[----:B------:R1:W2:Y:S01]  /*35f0*/  MUFU.EX2 R128, R67 ;  /* 0x0000004300807308 */ /* 0x0002a20000000800 */
[----:B------:R-:W-:Y:S02]  /*3600*/  FFMA.FTZ R146, R137, R144, R146 ;  /* 0x0000009089927223 */ /* 0x000fe40000010092 */
[----:B------:R-:W-:Y:S02]  /*3610*/  FMUL.FTZ R106, R37, R101 ;  /* 0x00000065256a7220 */ /* 0x000fe40000410000 */
[C---:B------:R-:W-:Y:S02]  /*3620*/  FMUL.FTZ R124, R104.reuse, R124 ;  /* 0x0000007c687c7220 */ /* 0x040fe40000410000 */
[----:B------:R-:W-:Y:S01]  /*3630*/  FMUL.FTZ R125, R104, R125 ;  /* 0x0000007d687d7220 */ /* 0x000fe20000410000 */
[----:B------:R-:W-:Y:S01]  /*3640*/  MUFU.COS R110, R148 ;  /* 0x00000094006e7308 */ /* 0x000fe20000000000 */
[----:B-1----:R-:W-:Y:S01]  /*3650*/  CS2R R66, SRZ ;  /* 0x0000000000427805 */ /* 0x002fe2000001ff00 */
[----:B------:R-:W-:Y:S01]  /*3660*/  BAR.SYNC.DEFER_BLOCKING 0x0 ;  /* 0x0000000000007b1d */ /* 0x000fe20000010000 */
[----:B------:R-:W-:-:S02]  /*3670*/  FMUL.FTZ R108, R134, R146 ;  /* 0x00000092866c7220 */ /* 0x000fc40000410000 */
[C---:B0-----:R-:W-:Y:S02]  /*3680*/  FMUL.FTZ R133, R132.reuse, R133 ;  /* 0x0000008584857220 */ /* 0x041fe40000410000 */
[----:B------:R-:W-:Y:S02]  /*3690*/  FMUL.FTZ R132, R132, R109 ;  /* 0x0000006d84847220 */ /* 0x000fe40000410000 */
[----:B------:R-:W-:Y:S02]  /*36a0*/  FFMA.FTZ R108, R135, R112, -R108 ;  /* 0x00000070876c7223 */ /* 0x000fe4000001086c */
[----:B------:R-:W-:Y:S02]  /*36b0*/  FMUL.FTZ R131, R130, R131 ;  /* 0x0000008382837220 */ /* 0x000fe40000410000 */
        /* <DEDUP_REMOVED lines=8> */
[C---:B------:R-:W-:Y:S01]  /*3740*/  FMUL.FTZ R112, R130.reuse, R108 ;  /* 0x0000006c82707220 */ /* 0x040fe20000410000 */
[----:B------:R-:W0:Y:S01]  /*3750*/  MUFU.EX2 R105, R105 ;  /* 0x0000006900697308 */ /* 0x000e220000000800 */
[----:B------:R-:W-:-:S02]  /*3760*/  FMUL.FTZ R111, R130, R109 ;  /* 0x0000006d826f7220 */ /* 0x000fc40000410000 */
[C---:B--2---:R-:W-:Y:S02]  /*3770*/  FMUL.FTZ R129, R128.reuse, R129 ;  /* 0x0000008180817220 */ /* 0x044fe40000410000 */
[----:B------:R-:W-:Y:S02]  /*3780*/  FMUL.FTZ R128, R128, R113 ;  /* 0x0000007180807220 */ /* 0x000fe40000410000 */
[C---:B------:R-:W-:Y:S02]  /*3790*/  FFMA.FTZ R112, R131.reuse, R109, R112 ;  /* 0x0000006d83707223 */ /* 0x040fe40000010070 */
[----:B------:R-:W-:Y:S02]  /*37a0*/  FFMA.FTZ R111, R131, R108, -R111 ;  /* 0x0000006c836f7223 */ /* 0x000fe4000001086f */
[----:B------:R-:W-:Y:S02]  /*37b0*/  FMUL.FTZ R144, R128, R112 ;  /* 0x0000007080907220 */ /* 0x000fe40000410000 */
[----:B------:R-:W-:Y:S01]  /*37c0*/  FMUL.FTZ R107, R38, R101 ;  /* 0x00000065266b7220 */ /* 0x000fe20000410000 */
[----:B------:R-:W1:Y:S01]  /*37d0*/  MUFU.EX2 R106, R106 ;  /* 0x0000006a006a7308 */ /* 0x000e620000000800 */
[----:B------:R-:W-:-:S02]  /*37e0*/  FMUL.FTZ R109, R128, R111 ;  /* 0x0000006f806d7220 */ /* 0x000fc40000410000 */
[----:B------:R-:W-:Y:S02]  /*37f0*/  FFMA.FTZ R144, R129, R111, -R144 ;  /* 0x0000006f81907223 */ /* 0x000fe40000010890 */
[-C--:B------:R-:W-:Y:S02]  /*3800*/  FMUL.FTZ R102, R35, R101.reuse ;  /* 0x0000006523667220 */ /* 0x080fe40000410000 */
[----:B------:R-:W-:Y:S01]  /*3810*/  FFMA.FTZ R109, R129, R112, R109 ;  /* 0x00000070816d7223 */ /* 0x000fe2000001006d */
[----:B------:R-:W2:Y:S01]  /*3820*/  MUFU.EX2 R107, R107 ;  /* 0x0000006b006b7308 */ /* 0x000ea20000000800 */
[----:B------:R-:W-:Y:S02]  /*3830*/  FMUL.FTZ R112, R124, R144 ;  /* 0x000000907c707220 */ /* 0x000fe40000410000 */
[-C--:B------:R-:W-:Y:S02]  /*3840*/  FMUL.FTZ R103, R36, R101.reuse ;  /* 0x0000006524677220 */ /* 0x080fe40000410000 */
[----:B------:R-:W-:-:S02]  /*3850*/  FMUL.FTZ R108, R33, R101 ;  /* 0x00000065216c7220 */ /* 0x000fc40000410000 */
[-C--:B------:R-:W-:Y:S01]  /*3860*/  FMUL.FTZ R104, R124, R109.reuse ;  /* 0x0000006d7c687220 */ /* 0x080fe20000410000 */
[----:B------:R-:W2:Y:S01]  /*3870*/  MUFU.EX2 R102, R102 ;  /* 0x0000006600667308 */ /* 0x000ea20000000800 */
[----:B0-----:R-:W-:Y:S02]  /*3880*/  FMUL.FTZ R122, R105, R122 ;  /* 0x0000007a697a7220 */ /* 0x001fe40000410000 */
[----:B------:R-:W-:Y:S02]  /*3890*/  FFMA.FTZ R112, R125, R109, R112 ;  /* 0x0000006d7d707223 */ /* 0x000fe40000010070 */
[----:B------:R-:W-:Y:S02]  /*38a0*/  FMUL.FTZ R101, R34, R101 ;  /* 0x0000006522657220 */ /* 0x000fe40000410000 */
[----:B------:R-:W-:Y:S01]  /*38b0*/  FMUL.FTZ R123, R105, R123 ;  /* 0x0000007b697b7220 */ /* 0x000fe20000410000 */
[----:B------:R-:W0:Y:S01]  /*38c0*/  MUFU.EX2 R103, R103 ;  /* 0x0000006700677308 */ /* 0x000e220000000800 */
[----:B------:R-:W-:-:S02]  /*38d0*/  FFMA.FTZ R144, R125, R144, -R104 ;  /* 0x000000907d907223 */ /* 0x000fc40000010868 */
[----:B------:R-:W-:Y:S02]  /*38e0*/  FMUL.FTZ R105, R122, R112 ;  /* 0x000000707a697220 */ /* 0x000fe40000410000 */
[C---:B-1----:R-:W-:Y:S02]  /*38f0*/  FMUL.FTZ R121, R106.reuse, R121 ;  /* 0x000000796a797220 */ /* 0x042fe40000410000 */
[----:B------:R-:W-:Y:S01]  /*3900*/  FMUL.FTZ R120, R106, R120 ;  /* 0x000000786a787220 */ /* 0x000fe20000410000 */
[----:B------:R-:W1:Y:S01]  /*3910*/  MUFU.EX2 R101, R101 ;  /* 0x0000006500657308 */ /* 0x000e620000000800 */
[-C--:B------:R-:W-:Y:S02]  /*3920*/  FMUL.FTZ R106, R122, R144.reuse ;  /* 0x000000907a6a7220 */ /* 0x080fe40000410000 */
[----:B------:R-:W-:Y:S02]  /*3930*/  FFMA.FTZ R105, R123, R144, -R105 ;  /* 0x000000907b697223 */ /* 0x000fe40000010869 */
[----:B--2---:R-:W-:-:S03]  /*3940*/  FMUL.FTZ R119, R107, R119 ;  /* 0x000000776b777220 */ /* 0x004fc60000410000 */
[----:B------:R-:W2:Y:S01]  /*3950*/  MUFU.SIN R104, R148 ;  /* 0x0000009400687308 */ /* 0x000ea20000000400 */
[----:B------:R-:W-:Y:S02]  /*3960*/  FMUL.FTZ R118, R107, R118 ;  /* 0x000000766b767220 */ /* 0x000fe40000410000 */
[----:B------:R-:W-:Y:S02]  /*3970*/  FFMA.FTZ R106, R123, R112, R106 ;  /* 0x000000707b6a7223 */ /* 0x000fe4000001006a */
[----:B------:R-:W-:Y:S02]  /*3980*/  FMUL.FTZ R107, R120, R105 ;  /* 0x00000069786b7220 */ /* 0x000fe40000410000 */
[C---:B------:R-:W-:Y:S02]  /*3990*/  FMUL.FTZ R117, R102.reuse, R117 ;  /* 0x0000007566757220 */ /* 0x040fe40000410000 */
[----:B------:R-:W-:Y:S02]  /*39a0*/  FMUL.FTZ R116, R102, R116 ;  /* 0x0000007466747220 */ /* 0x000fe40000410000 */
[----:B------:R-:W-:-:S02]  /*39b0*/  FMUL.FTZ R102, R120, R106 ;  /* 0x0000006a78667220 */ /* 0x000fc40000410000 */
[----:B------:R-:W-:Y:S02]  /*39c0*/  FFMA.FTZ R107, R121, R106, R107 ;  /* 0x0000006a796b7223 */ /* 0x000fe4000001006b */
[C---:B0-----:R-:W-:Y:S02]  /*39d0*/  FMUL.FTZ R115, R103.reuse, R115 ;  /* 0x0000007367737220 */ /* 0x041fe40000410000 */
[----:B------:R-:W-:Y:S02]  /*39e0*/  FMUL.FTZ R114, R103, R114 ;  /* 0x0000007267727220 */ /* 0x000fe40000410000 */
[----:B------:R-:W-:Y:S02]  /*39f0*/  FFMA.FTZ R102, R121, R105, -R102 ;  /* 0x0000006979667223 */ /* 0x000fe40000010866 */
[----:B------:R-:W-:Y:S01]  /*3a00*/  FMUL.FTZ R103, R118, R107 ;  /* 0x0000006b76677220 */ /* 0x000fe20000410000 */
[----:B------:R-:W0:Y:S01]  /*3a10*/  MUFU.EX2 R108, R108 ;  /* 0x0000006c006c7308 */ /* 0x000e220000000800 */
[----:B-1----:R-:W-:-:S02]  /*3a20*/  FMUL.FTZ R111, R101, R110 ;  /* 0x0000006e656f7220 */ /* 0x002fc40000410000 */
[-C--:B------:R-:W-:Y:S02]  /*3a30*/  FMUL.FTZ R106, R118, R102.reuse ;  /* 0x00000066766a7220 */ /* 0x080fe40000410000 */
[----:B------:R-:W-:Y:S01]  /*3a40*/  FFMA.FTZ R110, R119, R102, -R103 ;  /* 0x00000066776e7223 */ /* 0x000fe20000010867 */
[--C-:B------:R-:W-:Y:S01]  /*3a50*/  HADD2.F32 R102, -RZ, R68.reuse.H0_H0 ;  /* 0x20000044ff667230 */ /* 0x100fe20000004100 */
[----:B--2---:R-:W-:Y:S01]  /*3a60*/  FMUL.FTZ R109, R101, R104 ;  /* 0x00000068656d7220 */ /* 0x004fe20000410000 */
[----:B------:R-:W-:Y:S02]  /*3a70*/  HADD2.F32 R104, -RZ, R68.H1_H1 ;  /* 0x30000044ff687230 */ /* 0x000fe40000004100 */
[--C-:B------:R-:W-:Y:S01]  /*3a80*/  HADD2.F32 R105, -RZ, R60.reuse.H0_H0 ;  /* 0x2000003cff697230 */ /* 0x100fe20000004100 */
[C---:B------:R-:W-:Y:S01]  /*3a90*/  FMUL.FTZ R195, R47.reuse, R102 ;  /* 0x000000662fc37220 */ /* 0x040fe20000410000 */
[--C-:B------:R-:W-:Y:S02]  /*3aa0*/  HADD2.F32 R101, -RZ, R69.reuse.H0_H0 ;  /* 0x20000045ff657230 */ /* 0x100fe40000004100 */
[----:B------:R-:W-:Y:S01]  /*3ab0*/  HADD2.F32 R103, -RZ, R69.H1_H1 ;  /* 0x30000045ff677230 */ /* 0x000fe20000004100 */
        /* <DEDUP_REMOVED lines=10> */
[C---:B0-----:R-:W-:Y:S02]  /*3b60*/  FMUL.FTZ R113, R108.reuse, R147 ;  /* 0x000000936c717220 */ /* 0x041fe40000410000 */
[----:B------:R-:W-:Y:S01]  /*3b70*/  FMUL.FTZ R112, R108, R145 ;  /* 0x000000916c707220 */ /* 0x000fe20000410000 */
[--C-:B------:R-:W-:Y:S01]  /*3b80*/  HADD2.F32 R108, -RZ, R70.reuse.H1_H1 ;  /* 0x30000046ff6c7230 */ /* 0x100fe20000004100 */
[----:B------:R-:W-:Y:S01]  /*3b90*/  FFMA.FTZ R144, R119, R107, R106 ;  /* 0x0000006b77907223 */ /* 0x000fe2000001006a */
[----:B------:R-:W-:Y:S01]  /*3ba0*/  HADD2.F32 R106, -RZ, R70.H0_H0 ;  /* 0x20000046ff6a7230 */ /* 0x000fe20000004100 */
[-C--:B------:R-:W-:Y:S02]  /*3bb0*/  FFMA.FTZ R70, R194, R143.reuse, R69 ;  /* 0x0000008fc2467223 */ /* 0x080fe40000010045 */
[----:B------:R-:W-:-:S02]  /*3bc0*/  FFMA.FTZ R68, R195, R143, -R68 ;  /* 0x0000008fc3447223 */ /* 0x000fc40000010844 */
[----:B------:R-:W-:Y:S02]  /*3bd0*/  FADD.FTZ R70, R191, R70 ;  /* 0x00000046bf467221 */ /* 0x000fe40000010000 */
[----:B------:R-:W-:Y:S01]  /*3be0*/  FADD.FTZ R68, R193, R68 ;  /* 0x00000044c1447221 */ /* 0x000fe20000010000 */
[----:B------:R-:W-:Y:S01]  /*3bf0*/  HADD2.F32 R145, -RZ, R61.H0_H0 ;  /* 0x2000003dff917230 */ /* 0x000fe20000004100 */
[C---:B------:R-:W-:Y:S01]  /*3c00*/  FMUL.FTZ R199, R45.reuse, R106 ;  /* 0x0000006a2dc77220 */ /* 0x040fe20000410000 */
[--C-:B------:R-:W-:Y:S01]  /*3c10*/  HADD2.F32 R105, -RZ, R71.reuse.H0_H0 ;  /* 0x20000047ff697230 */ /* 0x100fe20000004100 */
[C---:B------:R-:W-:Y:S01]  /*3c20*/  FMUL.FTZ R69, R140.reuse, R70 ;  /* 0x000000468c457220 */ /* 0x040fe20000410000 */
[----:B------:R-:W-:Y:S01]  /*3c30*/  HADD2.F32 R107, -RZ, R71.H1_H1 ;  /* 0x30000047ff6b7230 */ /* 0x000fe20000004100 */
[----:B------:R-:W-:Y:S02]  /*3c40*/  FMUL.FTZ R198, R45, R108 ;  /* 0x0000006c2dc67220 */ /* 0x000fe40000410000 */
[----:B------:R-:W-:-:S02]  /*3c50*/  FMUL.FTZ R71, R140, R68 ;  /* 0x000000448c477220 */ /* 0x000fc40000410000 */
[----:B------:R-:W-:Y:S02]  /*3c60*/  FMUL.FTZ R199, R145, R199 ;  /* 0x000000c791c77220 */ /* 0x000fe40000410000 */
[----:B------:R-:W-:Y:S02]  /*3c70*/  FFMA.FTZ R68, R141, R68, -R69 ;  /* 0x000000448d447223 */ /* 0x000fe40000010845 */
[----:B------:R-:W-:Y:S02]  /*3c80*/  FMUL.FTZ R198, R145, R198 ;  /* 0x000000c691c67220 */ /* 0x000fe40000410000 */
[----:B------:R-:W-:Y:S02]  /*3c90*/  FFMA.FTZ R71, R141, R70, R71 ;  /* 0x000000468d477223 */ /* 0x000fe40000010047 */
[----:B------:R-:W-:Y:S02]  /*3ca0*/  FADD.FTZ R68, R199, R68 ;  /* 0x00000044c7447221 */ /* 0x000fe40000010000 */
[----:B------:R-:W-:-:S02]  /*3cb0*/  FADD.FTZ R71, R198, R71 ;  /* 0x00000047c6477221 */ /* 0x000fc40000010000 */
[----:B------:R-:W-:Y:S01]  /*3cc0*/  FMUL.FTZ R145, R116, R144 ;  /* 0x0000009074917220 */ /* 0x000fe20000410000 */
[----:B------:R-:W-:Y:S01]  /*3cd0*/  HADD2.F32 R146, -RZ, R61.H1_H1 ;  /* 0x3000003dff927230 */ /* 0x000fe20000004100 */
[----:B------:R-:W-:Y:S02]  /*3ce0*/  FMUL.FTZ R196, R46, R107 ;  /* 0x0000006b2ec47220 */ /* 0x000fe40000410000 */
[----:B------:R-:W-:Y:S02]  /*3cf0*/  FMUL.FTZ R70, R136, R68 ;  /* 0x0000004488467220 */ /* 0x000fe40000410000 */
[----:B------:R-:W-:Y:S02]  /*3d00*/  FMUL.FTZ R197, R46, R105 ;  /* 0x000000692ec57220 */ /* 0x000fe40000410000 */
[----:B------:R-:W-:Y:S02]  /*3d10*/  FMUL.FTZ R69, R136, R71 ;  /* 0x0000004788457220 */ /* 0x000fe40000410000 */
[----:B------:R-:W-:-:S02]  /*3d20*/  FFMA.FTZ R150, R117, R110, -R145 ;  /* 0x0000006e75967223 */ /* 0x000fc40000010891 */
[----:B------:R-:W-:Y:S02]  /*3d30*/  FMUL.FTZ R110, R116, R110 ;  /* 0x0000006e746e7220 */ /* 0x000fe40000410000 */
[C---:B------:R-:W-:Y:S02]  /*3d40*/  FMUL.FTZ R196, R146.reuse, R196 ;  /* 0x000000c492c47220 */ /* 0x040fe40000410000 */
[C---:B------:R-:W-:Y:S02]  /*3d50*/  FFMA.FTZ R71, R137.reuse, R71, R70 ;  /* 0x0000004789477223 */ /* 0x040fe40000010046 */
[----:B------:R-:W-:Y:S02]  /*3d60*/  FMUL.FTZ R197, R146, R197 ;  /* 0x000000c592c57220 */ /* 0x000fe40000410000 */
[----:B------:R-:W-:Y:S02]  /*3d70*/  FFMA.FTZ R68, R137, R68, -R69 ;  /* 0x0000004489447223 */ /* 0x000fe40000010845 */
[----:B------:R-:W-:Y:S01]  /*3d80*/  FFMA.FTZ R152, R117, R144, R110 ;  /* 0x0000009075987223 */ /* 0x000fe2000001006e */
[--C-:B---3--:R-:W-:Y:S01]  /*3d90*/  HADD2.F32 R110, -RZ, R72.reuse.H0_H0 ;  /* 0x20000048ff6e7230 */ /* 0x108fe20000004100 */
[----:B------:R-:W-:Y:S01]  /*3da0*/  FADD.FTZ R71, R196, R71 ;  /* 0x00000047c4477221 */ /* 0x000fe20000010000 */
[----:B------:R-:W-:Y:S01]  /*3db0*/  HADD2.F32 R144, -RZ, R72.H1_H1 ;  /* 0x30000048ff907230 */ /* 0x000fe20000004100 */
[----:B------:R-:W-:Y:S01]  /*3dc0*/  FADD.FTZ R68, R197, R68 ;  /* 0x00000044c5447221 */ /* 0x000fe20000010000 */
[----:B------:R-:W-:Y:S01]  /*3dd0*/  HADD2.F32 R72, -RZ, R62.H0_H0 ;  /* 0x2000003eff487230 */ /* 0x000fe20000004100 */
        /* <DEDUP_REMOVED lines=51> */
[--C-:B----4-:R-:W-:Y:S01]  /*4110*/  HADD2.F32 R150, -RZ, R76.reuse.H0_H0 ;  /* 0x2000004cff967230 */ /* 0x110fe20000004100 */
        /* <DEDUP_REMOVED lines=34> */
[C---:B------:R-:W-:Y:S02]  /*4340*/  FMUL.FTZ R216, R74.reuse, R216 ;  /* 0x000000d84ad87220 */ /* 0x040fe40000410000 */
[----:B------:R-:W-:Y:S01]  /*4350*/  FFMA.FTZ R69, R121, R68, -R69 ;  /* 0x0000004479457223 */ /* 0x000fe20000010845 */
[----:B------:R-:W-:Y:S01]  /*4360*/  HADD2.F32 R157, -RZ, R79.H0_H0 ;  /* 0x2000004fff9d7230 */ /* 0x000fe20000004100 */
[----:B------:R-:W-:-:S02]  /*4370*/  FMUL.FTZ R217, R74, R217 ;  /* 0x000000d94ad97220 */ /* 0x000fc40000410000 */
[----:B------:R-:W-:Y:S01]  /*4380*/  FFMA.FTZ R70, R121, R71, R70 ;  /* 0x0000004779467223 */ /* 0x000fe20000010046 */
[----:B------:R-:W-:Y:S01]  /*4390*/  HADD2.F32 R79, -RZ, R79.H1_H1 ;  /* 0x3000004fff4f7230 */ /* 0x000fe20000004100 */
[----:B------:R-:W-:Y:S02]  /*43a0*/  FMUL.FTZ R68, R112, R73 ;  /* 0x0000004970447220 */ /* 0x000fe40000410000 */
[----:B------:R-:W-:Y:S02]  /*43b0*/  FADD.FTZ R69, R216, R69 ;  /* 0x00000045d8457221 */ /* 0x000fe40000010000 */
[----:B------:R-:W-:Y:S01]  /*43c0*/  FADD.FTZ R70, R217, R70 ;  /* 0x00000046d9467221 */ /* 0x000fe20000010000 */
[----:B------:R-:W-:Y:S01]  /*43d0*/  HADD2.F32 R75, -RZ, R57.H1_H1 ;  /* 0x30000039ff4b7230 */ /* 0x000fe20000004100 */
[----:B------:R-:W-:Y:S02]  /*43e0*/  FMUL.FTZ R219, R38, R79 ;  /* 0x0000004f26db7220 */ /* 0x000fe40000410000 */
[----:B------:R-:W-:-:S02]  /*43f0*/  FFMA.FTZ R74, R113, R72, -R68 ;  /* 0x00000048714a7223 */ /* 0x000fc40000010844 */
[----:B------:R-:W-:Y:S02]  /*4400*/  FMUL.FTZ R71, R118, R69 ;  /* 0x0000004576477220 */ /* 0x000fe40000410000 */
        /* <DEDUP_REMOVED lines=9> */
[----:B------:R-:W-:Y:S01]  /*44a0*/  FADD.FTZ R70, R219, R70 ;  /* 0x00000046db467221 */ /* 0x000fe20000010000 */
[----:B------:R-:W-:Y:S01]  /*44b0*/  ISETP.NE.AND P0, PT, R98, 0x3f, PT ;  /* 0x0000003f6200780c */ /* 0x000fe20003f05270 */
[----:B------:R-:W-:Y:S02]  /*44c0*/  FADD.FTZ R69, R218, R69 ;  /* 0x00000045da457221 */ /* 0x000fe40000010000 */
[----:B------:R-:W-:Y:S01]  /*44d0*/  FFMA.FTZ R72, R113, R73, R72 ;  /* 0x0000004971487223 */ /* 0x000fe20000010048 */
[----:B------:R-:W-:Y:S01]  /*44e0*/  HADD2.F32 R73, -RZ, R58.H0_H0 ;  /* 0x2000003aff497230 */ /* 0x000fe20000004100 */
[----:B------:R-:W-:-:S02]  /*44f0*/  FMUL.FTZ R68, R116, R70 ;  /* 0x0000004674447220 */ /* 0x000fc40000410000 */
[C---:B------:R-:W-:Y:S02]  /*4500*/  FMUL.FTZ R222, R35.reuse, R156 ;  /* 0x0000009c23de7220 */ /* 0x040fe40000410000 */
[-C--:B------:R-:W-:Y:S02]  /*4510*/  FMUL.FTZ R71, R116, R69.reuse ;  /* 0x0000004574477220 */ /* 0x080fe40000410000 */
[----:B------:R-:W-:Y:S02]  /*4520*/  FMUL.FTZ R223, R35, R80 ;  /* 0x0000005023df7220 */ /* 0x000fe40000410000 */
[----:B------:R-:W-:Y:S01]  /*4530*/  FFMA.FTZ R69, R117, R69, -R68 ;  /* 0x0000004575457223 */ /* 0x000fe20000010844 */
[----:B------:R-:W-:Y:S01]  /*4540*/  HADD2.F32 R159, -RZ, R81.H0_H0 ;  /* 0x20000051ff9f7230 */ /* 0x000fe20000004100 */
[----:B------:R-:W-:Y:S01]  /*4550*/  FMUL.FTZ R222, R73, R222 ;  /* 0x000000de49de7220 */ /* 0x000fe20000410000 */
[----:B------:R0:W1:Y:S01]  /*4560*/  @P0 LDS.64 R76, [R98.X8+0x49e8] ;  /* 0x0049e800624c0984 */ /* 0x0000620000008a00 */
[----:B------:R-:W-:-:S02]  /*4570*/  FFMA.FTZ R70, R117, R70, R71 ;  /* 0x0000004675467223 */ /* 0x000fc40000010047 */
[----:B------:R-:W-:Y:S01]  /*4580*/  FMUL.FTZ R223, R73, R223 ;  /* 0x000000df49df7220 */ /* 0x000fe20000410000 */
[----:B------:R-:W-:Y:S01]  /*4590*/  HADD2.F32 R81, -RZ, R81.H1_H1 ;  /* 0x30000051ff517230 */ /* 0x000fe20000004100 */
[----:B------:R-:W-:Y:S02]  /*45a0*/  FADD.FTZ R69, R222, R69 ;  /* 0x00000045de457221 */ /* 0x000fe40000010000 */
[----:B------:R-:W-:Y:S01]  /*45b0*/  FADD.FTZ R70, R223, R70 ;  /* 0x00000046df467221 */ /* 0x000fe20000010000 */
[----:B------:R-:W-:Y:S01]  /*45c0*/  HADD2.F32 R73, -RZ, R58.H1_H1 ;  /* 0x3000003aff497230 */ /* 0x000fe20000004100 */
[----:B------:R-:W-:Y:S02]  /*45d0*/  FMUL.FTZ R71, R114, R69 ;  /* 0x0000004572477220 */ /* 0x000fe40000410000 */
[C---:B------:R-:W-:Y:S01]  /*45e0*/  FMUL.FTZ R220, R36.reuse, R81 ;  /* 0x0000005124dc7220 */ /* 0x040fe20000410000 */
[----:B------:R-:W-:Y:S01]  /*45f0*/  HADD2.F32 R158, -RZ, R82.H0_H0 ;  /* 0x20000052ff9e7230 */ /* 0x000fe20000004100 */
[----:B------:R-:W-:-:S02]  /*4600*/  FMUL.FTZ R221, R36, R159 ;  /* 0x0000009f24dd7220 */ /* 0x000fc40000410000 */
[-C--:B------:R-:W-:Y:S01]  /*4610*/  FMUL.FTZ R68, R114, R70.reuse ;  /* 0x0000004672447220 */ /* 0x080fe20000410000 */
[----:B------:R-:W-:Y:S01]  /*4620*/  HADD2.F32 R82, -RZ, R82.H1_H1 ;  /* 0x30000052ff527230 */ /* 0x000fe20000004100 */
[----:B------:R-:W-:Y:S02]  /*4630*/  FFMA.FTZ R71, R115, R70, R71 ;  /* 0x0000004673477223 */ /* 0x000fe40000010047 */
        /* <DEDUP_REMOVED lines=10> */
[----:B------:R-:W-:Y:S01]  /*46e0*/  FMUL.FTZ R209, R70, R209 ;  /* 0x000000d146d17220 */ /* 0x000fe20000410000 */
[--C-:B------:R-:W-:Y:S01]  /*46f0*/  HADD2.F32 R161, -RZ, R83.reuse.H0_H0 ;  /* 0x20000053ffa17230 */ /* 0x100fe20000004100 */
[-C--:B------:R-:W-:Y:S01]  /*4700*/  FMUL.FTZ R70, R112, R68.reuse ;  /* 0x0000004470467220 */ /* 0x080fe20000410000 */
[----:B------:R-:W-:Y:S01]  /*4710*/  HADD2.F32 R83, -RZ, R83.H1_H1 ;  /* 0x30000053ff537230 */ /* 0x000fe20000004100 */
[----:B------:R-:W-:-:S02]  /*4720*/  FFMA.FTZ R69, R113, R68, -R69 ;  /* 0x0000004471457223 */ /* 0x000fc40000010845 */
[----:B------:R-:W-:Y:S01]  /*4730*/  FFMA.FTZ R70, R113, R71, R70 ;  /* 0x0000004771467223 */ /* 0x000fe20000010046 */
[----:B------:R-:W-:Y:S01]  /*4740*/  HADD2.F32 R73, -RZ, R59.H1_H1 ;  /* 0x3000003bff497230 */ /* 0x000fe20000004100 */
[C---:B------:R-:W-:Y:S02]  /*4750*/  FMUL.FTZ R210, R34.reuse, R161 ;  /* 0x000000a122d27220 */ /* 0x040fe40000410000 */
[----:B------:R-:W-:Y:S02]  /*4760*/  FMUL.FTZ R211, R34, R83 ;  /* 0x0000005322d37220 */ /* 0x000fe40000410000 */
[----:B------:R-:W-:Y:S02]  /*4770*/  FADD.FTZ R68, R208, R69 ;  /* 0x00000045d0447221 */ /* 0x000fe40000010000 */
[----:B------:R-:W-:Y:S02]  /*4780*/  FADD.FTZ R70, R209, R70 ;  /* 0x00000046d1467221 */ /* 0x000fe40000010000 */
[----:B------:R-:W-:-:S02]  /*4790*/  FMUL.FTZ R210, R73, R210 ;  /* 0x000000d249d27220 */ /* 0x000fc40000410000 */
[----:B------:R-:W-:Y:S02]  /*47a0*/  FMUL.FTZ R211, R73, R211 ;  /* 0x000000d349d37220 */ /* 0x000fe40000410000 */
[C---:B------:R-:W-:Y:S02]  /*47b0*/  FMUL.FTZ R75, R109.reuse, R68 ;  /* 0x000000446d4b7220 */ /* 0x040fe40000410000 */
[C---:B------:R-:W-:Y:S02]  /*47c0*/  FMUL.FTZ R73, R109.reuse, R70 ;  /* 0x000000466d497220 */ /* 0x040fe40000410000 */
[----:B------:R-:W-:Y:S02]  /*47d0*/  FMUL.FTZ R71, R109, R72 ;  /* 0x000000486d477220 */ /* 0x000fe40000410000 */
[----:B------:R-:W-:Y:S01]  /*47e0*/  FFMA.FTZ R70, R111, R70, R75 ;  /* 0x000000466f467223 */ /* 0x000fe2000001004b */
[----:B------:R-:W-:Y:S01]  /*47f0*/  BSSY B0, `(.L_x_7111) ;  /* 0x0000015000007945 */ /* 0x000fe20003800000 */
[----:B------:R-:W-:-:S02]  /*4800*/  FMUL.FTZ R69, R109, R74 ;  /* 0x0000004a6d457220 */ /* 0x000fc40000410000 */
[C---:B------:R-:W-:Y:S02]  /*4810*/  FFMA.FTZ R73, R111.reuse, R68, -R73 ;  /* 0x000000446f497223 */ /* 0x040fe40000010849 */
[----:B------:R-:W-:Y:S01]  /*4820*/  FFMA.FTZ R68, R111, R74, -R71 ;  /* 0x0000004a6f447223 */ /* 0x000fe20000010847 */
[----:B------:R-:W-:Y:S01]  /*4830*/  ISETP.GT.U32.AND P2, PT, R98, 0x1f, PT ;  /* 0x0000001f6200780c */ /* 0x000fe20003f44070 */
[----:B------:R-:W-:Y:S02]  /*4840*/  FADD.FTZ R71, R211, R70 ;  /* 0x00000046d3477221 */ /* 0x000fe40000010000 */
[----:B------:R-:W-:Y:S02]  /*4850*/  FFMA.FTZ R69, R111, R72, R69 ;  /* 0x000000486f457223 */ /* 0x000fe40000010045 */
        /* <DEDUP_REMOVED lines=14> */
.L_x_7112:
[----:B01----:R-:W-:Y:S05]  /*4940*/  BSYNC B0 ;  /* 0x0000000000007941 */ /* 0x003fea0003800000 */
.L_x_7111:
        /* <DEDUP_REMOVED lines=51> */
.L_x_7219:
        /* <DEDUP_REMOVED lines=9> */
[C---:B---3--:R-:W-:Y:S02]  /*4d10*/  FFMA.FTZ R73, R70.reuse, R69, R226 ;  /* 0x0000004546497223 */ /* 0x048fe400000100e2 */
        /* <DEDUP_REMOVED lines=53> */
[----:B------:R-:W0:Y:S01]  /*5070*/  SHFL.UP PT, R230, R225, 0x10, RZ ;  /* 0x06000000e1e67989 */ /* 0x000e2200000e00ff */
[----:B------:R-:W-:-:S03]  /*5080*/  @P0 FADD.FTZ R74, R74, R227 ;  /* 0x000000e34a4a0221 */ /* 0x000fc60000010000 */
[----:B------:R-:W1:Y:S02]  /*5090*/  SHFL.UP PT, R228, R70, 0x10, RZ ;  /* 0x0600000046e47989 */ /* 0x000e6400000e00ff */
[----:B------:R-:W-:Y:S02]  /*50a0*/  MOV R72, R74 ;  /* 0x0000004a00487202 */ /* 0x000fe40000000f00 */
[----:B------:R-:W2:Y:S04]  /*50b0*/  SHFL.UP PT, R73, R75, 0x10, RZ ;  /* 0x060000004b497989 */ /* 0x000ea800000e00ff */
[----:B------:R3:W4:Y:S02]  /*50c0*/  SHFL.UP PT, R232, R74, 0x10, RZ ;  /* 0x060000004ae87989 */ /* 0x00072400000e00ff */
[----:B---3--:R-:W-:-:S02]  /*50d0*/  MOV R74, R75 ;  /* 0x0000004b004a7202 */ /* 0x008fc40000000f00 */
.L_x_7220:
[----:B------:R-:W-:Y:S01]  /*50e0*/  MOV R226, R70 ;  /* 0x0000004600e27202 */ /* 0x000fe20000000f00 */
[-C--:B----4-:R-:W-:Y:S01]  /*50f0*/  FMUL.FTZ R68, R232, R225.reuse ;  /* 0x000000e1e8447220 */ /* 0x090fe20000410000 */
[----:B------:R-:W-:Y:S01]  /*5100*/  ISETP.GE.AND P0, PT, R97, 0x10, PT ;  /* 0x000000106100780c */ /* 0x000fe20003f06270 */
[----:B-1----:R-:W-:Y:S01]  /*5110*/  FMUL.FTZ R69, R228, R225 ;  /* 0x000000e1e4457220 */ /* 0x002fe20000410000 */
[----:B------:R-:W-:Y:S01]  /*5120*/  MOV R75, R72 ;  /* 0x00000048004b7202 */ /* 0x000fe20000000f00 */
[----:B--2---:R-:W-:-:S02]  /*5130*/  FFMA.FTZ R71, R73, R226, R68 ;  /* 0x000000e249477223 */ /* 0x004fc40000010044 */
[-C--:B------:R-:W-:Y:S02]  /*5140*/  FMUL.FTZ R73, R73, R225.reuse ;  /* 0x000000e149497220 */ /* 0x080fe40000410000 */
[CC--:B0-----:R-:W-:Y:S02]  /*5150*/  FFMA.FTZ R68, R230.reuse, R226.reuse, R69 ;  /* 0x000000e2e6447223 */ /* 0x0c1fe40000010045 */
        /* <DEDUP_REMOVED lines=12> */
[----:B------:R-:W-:Y:S05]  /*5220*/  CALL.REL.NOINC `($__internal_172_$__cuda_sm70_shflsync_idx_p) ;  /* 0x000086c000007944 */ /* 0x000fea0003c00000 */
.L_x_7117:
[----:B------:R-:W-:Y:S05]  /*5230*/  BRA.CONV ~URZ, `(.L_x_7118) ;  /* 0x000000637f007947 */ /* 0x000fea000b800000 */
[----:B0-----:R-:W-:Y:S01]  /*5240*/  HFMA2.MMA R73, -RZ, RZ, 0, 1.847743988037109375e-06 ;  /* 0x0000001fff497435 */ /* 0x001fe200000001ff */
[----:B------:R-:W-:Y:S02]  /*5250*/  MOV R71, R225 ;  /* 0x000000e100477202 */ /* 0x000fe40000000f00 */
[----:B------:R-:W-:-:S02]  /*5260*/  MOV R72, 0x1f ;  /* 0x0000001f00487802 */ /* 0x000fc40000000f00 */
[----:B-1----:R-:W-:Y:S02]  /*5270*/  MOV R70, 0xffffffff ;  /* 0xffffffff00467802 */ /* 0x002fe40000000f00 */
[----:B------:R-:W-:Y:S02]  /*5280*/  MOV R68, 0x52a0 ;  /* 0x000052a000447802 */ /* 0x000fe40000000f00 */
[----:B------:R-:W-:Y:S05]  /*5290*/  CALL.REL.NOINC `($__internal_172_$__cuda_sm70_shflsync_idx_p) ;  /* 0x0000865000007944 */ /* 0x000fea0003c00000 */
.L_x_7118:
[----:B------:R-:W-:Y:S05]  /*52a0*/  BRA.CONV ~URZ, `(.L_x_7119) ;  /* 0x000000637f007947 */ /* 0x000fea000b800000 */
[----:B0-----:R-:W-:Y:S01]  /*52b0*/  HFMA2.MMA R73, -RZ, RZ, 0, 1.847743988037109375e-06 ;  /* 0x0000001fff497435 */ /* 0x001fe200000001ff */
[----:B------:R-:W-:Y:S02]  /*52c0*/  MOV R71, R75 ;  /* 0x0000004b00477202 */ /* 0x000fe40000000f00 */
[----:B------:R-:W-:Y:S02]  /*52d0*/  MOV R72, 0x1f ;  /* 0x0000001f00487802 */ /* 0x000fe40000000f00 */
[----:B-1----:R-:W-:Y:S02]  /*52e0*/  MOV R70, 0xffffffff ;  /* 0xffffffff00467802 */ /* 0x002fe40000000f00 */
[----:B------:R-:W-:Y:S02]  /*52f0*/  MOV R68, 0x5310 ;  /* 0x0000531000447802 */ /* 0x000fe40000000f00 */
[----:B------:R-:W-:Y:S05]  /*5300*/  CALL.REL.NOINC `($__internal_172_$__cuda_sm70_shflsync_idx_p) ;  /* 0x000085e000007944 */ /* 0x000fea0003c00000 */
.L_x_7119:
[----:B------:R-:W-:Y:S05]  /*5310*/  BRA.CONV ~URZ, `(.L_x_7120) ;  /* 0x000000637f007947 */ /* 0x000fea000b800000 */
[----:B0-----:R-:W-:Y:S01]  /*5320*/  HFMA2.MMA R73, -RZ, RZ, 0, 1.847743988037109375e-06 ;  /* 0x0000001fff497435 */ /* 0x001fe200000001ff */
[----:B------:R-:W-:-:S02]  /*5330*/  MOV R71, R74 ;  /* 0x0000004a00477202 */ /* 0x000fc40000000f00 */
[----:B------:R-:W-:Y:S02]  /*5340*/  MOV R72, 0x1f ;  /* 0x0000001f00487802 */ /* 0x000fe40000000f00 */
[----:B-1----:R-:W-:Y:S02]  /*5350*/  MOV R70, 0xffffffff ;  /* 0xffffffff00467802 */ /* 0x002fe40000000f00 */
[----:B------:R-:W-:Y:S02]  /*5360*/  MOV R68, 0x5380 ;  /* 0x0000538000447802 */ /* 0x000fe40000000f00 */
[----:B------:R-:W-:Y:S05]  /*5370*/  CALL.REL.NOINC `($__internal_172_$__cuda_sm70_shflsync_idx_p) ;  /* 0x0000857000007944 */ /* 0x000fea0003c00000 */
.L_x_7120:
        /* <DEDUP_REMOVED lines=9> */
.L_x_7221:
        /* <DEDUP_REMOVED lines=23> */
.L_x_7114:
[----:B0-----:R-:W-:Y:S05]  /*5580*/  BSYNC B0 ;  /* 0x0000000000007941 */ /* 0x001fea0003800000 */
.L_x_7113:
[----:B------:R-:W-:Y:S01]  /*5590*/  WARPSYNC 0xffffffff ;  /* 0xffffffff00007948 */ /* 0x000fe20003800000 */
[----:B------:R-:W-:Y:S02]  /*55a0*/  LOP3.LUT P0, RZ, R98, 0x1f, RZ, 0xc0, !PT ;  /* 0x0000001f62ff7812 */ /* 0x000fe4000780c0ff */
[----:B-1----:R-:W-:Y:S01]  /*55b0*/  MOV R65, UR21 ;  /* 0x0000001500417c02 */ /* 0x002fe20008000f00 */
[----:B------:R-:W-:Y:S01]  /*55c0*/  BAR.SYNC.DEFER_BLOCKING 0x0 ;  /* 0x0000000000007b1d */ /* 0x000fe20000010000 */
[C---:B------:R-:W-:Y:S01]  /*55d0*/  FMUL.FTZ R66, R109.reuse, -R76 ;  /* 0x8000004c6d427220 */ /* 0x040fe20000410000 */
[----:B------:R-:W-:Y:S01]  /*55e0*/  USHF.L.U32 UR45, UR7, 0x4, URZ ;  /* 0x00000004072d7899 */ /* 0x000fe2000800063f */
[-C--:B------:R-:W-:Y:S01]  /*55f0*/  FMUL.FTZ R64, R109, R77.reuse ;  /* 0x0000004d6d407220 */ /* 0x080fe20000410000 */
[----:B------:R-:W-:Y:S01]  /*5600*/  ISETP.GE.OR P0, PT, R65, c[0x0][0x174], P0 ;  /* 0x00005d0041007a0c */ /* 0x000fe20000706670 */
        /* <DEDUP_REMOVED lines=54> */
[-C--:B------:R-:W-:Y:S02]  /*5970*/  FMUL.FTZ R66, R118, -R70.reuse ;  /* 0x8000004676427220 */ /* 0x080fe40000410000 */
[----:B------:R-:W-:Y:S02]  /*5980*/  FFMA.FTZ R67, R119, R70, R67 ;  /* 0x0000004677437223 */ /* 0x000fe40000010043 */
[-C--:B------:R-:W-:Y:S02]  /*5990*/  FMUL.FTZ R71, R124, -R72.reuse ;  /* 0x800000487c477220 */ /* 0x080fe40000410000 */
[----:B------:R-:W-:Y:S02]  /*59a0*/  FFMA.FTZ R72, R125, R72, -R68 ;  /* 0x000000487d487223 */ /* 0x000fe40000010844 */
[----:B------:R-:W-:-:S02]  /*59b0*/  FFMA.FTZ R66, R119, R69, -R66 ;  /* 0x0000004577427223 */ /* 0x000fc40000010842 */
[----:B------:R-:W-:Y:S02]  /*59c0*/  FADD.FTZ R68, -R186, R67 ;  /* 0x00000043ba447221 */ /* 0x000fe40000010100 */
[CC--:B0-----:R-:W-:Y:S02]  /*59d0*/  FMUL.FTZ R67, R127.reuse, R65.reuse ;  /* 0x000000417f437220 */ /* 0x0c1fe40000410000 */
[-C--:B------:R-:W-:Y:S02]  /*59e0*/  FMUL.FTZ R127, R127, R64.reuse ;  /* 0x000000407f7f7220 */ /* 0x080fe40000410000 */
[----:B------:R-:W-:Y:S02]  /*59f0*/  FADD.FTZ R66, R171, R66 ;  /* 0x00000042ab427221 */ /* 0x000fe40000010000 */
[C---:B------:R-:W-:Y:S02]  /*5a00*/  FFMA.FTZ R64, R126.reuse, R64, -R67 ;  /* 0x000000407e407223 */ /* 0x040fe40000010843 */
[----:B------:R-:W-:-:S02]  /*5a10*/  FFMA.FTZ R127, R126, R65, R127 ;  /* 0x000000417e7f7223 */ /* 0x000fc4000001007f */
[C---:B------:R-:W-:Y:S02]  /*5a20*/  FMUL.FTZ R69, R120.reuse, -R68 ;  /* 0x8000004478457220 */ /* 0x040fe40000410000 */
[----:B------:R-:W-:Y:S02]  /*5a30*/  FMUL.FTZ R70, R120, -R66 ;  /* 0x8000004278467220 */ /* 0x000fe40000410000 */
[----:B------:R-:W-:Y:S02]  /*5a40*/  FADD.FTZ R195, R195, R64 ;  /* 0x00000040c3c37221 */ /* 0x000fe40000010000 */
[----:B------:R-:W-:Y:S02]  /*5a50*/  FADD.FTZ R127, R194, R127 ;  /* 0x0000007fc27f7221 */ /* 0x000fe40000010000 */
[----:B------:R-:W-:Y:S02]  /*5a60*/  FFMA.FTZ R71, R125, R74, R71 ;  /* 0x0000004a7d477223 */ /* 0x000fe40000010047 */
[----:B------:R-:W-:-:S02]  /*5a70*/  FFMA.FTZ R69, R121, R66, -R69 ;  /* 0x0000004279457223 */ /* 0x000fc40000010845 */
        /* <DEDUP_REMOVED lines=24> */
[----:B------:R-:W-:Y:S02]  /*5c00*/  FFMA.FTZ R68, R123, R69, -R66 ;  /* 0x000000457b447223 */ /* 0x000fe40000010842 */
[C---:B------:R-:W-:Y:S02]  /*5c10*/  FMUL.FTZ R66, R136.reuse, R199 ;  /* 0x000000c788427220 */ /* 0x040fe40000410000 */
[-C--:B------:R-:W-:Y:S02]  /*5c20*/  FMUL.FTZ R64, R136, R139.reuse ;  /* 0x0000008b88407220 */ /* 0x080fe40000410000 */
[C---:B------:R-:W-:Y:S02]  /*5c30*/  FFMA.FTZ R65, R137.reuse, R139, R66 ;  /* 0x0000008b89417223 */ /* 0x040fe40000010042 */
[----:B------:R-:W-:Y:S02]  /*5c40*/  FFMA.FTZ R64, R137, R199, -R64 ;  /* 0x000000c789407223 */ /* 0x000fe40000010840 */
        /* <DEDUP_REMOVED lines=8> */
[C---:B------:R-:W-:Y:S02]  /*5cd0*/  FFMA.FTZ R64, R135.reuse, R198, -R64 ;  /* 0x000000c687407223 */ /* 0x040fe40000010840 */
[----:B------:R-:W-:Y:S02]  /*5ce0*/  FFMA.FTZ R65, R135, R196, R65 ;  /* 0x000000c487417223 */ /* 0x000fe40000010041 */
[-C--:B------:R-:W-:Y:S02]  /*5cf0*/  FMUL.FTZ R69, R132, -R71.reuse ;  /* 0x8000004784457220 */ /* 0x080fe40000410000 */
[----:B------:R-:W-:Y:S02]  /*5d00*/  FFMA.FTZ R71, R133, R71, R70 ;  /* 0x0000004785477223 */ /* 0x000fe40000010046 */
[----:B------:R-:W-:-:S02]  /*5d10*/  FADD.FTZ R68, R169, R68 ;  /* 0x00000044a9447221 */ /* 0x000fc40000010000 */
[----:B------:R-:W-:Y:S02]  /*5d20*/  FMUL.FTZ R66, R124, -R67 ;  /* 0x800000437c427220 */ /* 0x000fe40000410000 */
[----:B------:R-:W-:Y:S02]  /*5d30*/  FADD.FTZ R201, R201, R64 ;  /* 0x00000040c9c97221 */ /* 0x000fe40000010000 */
[----:B------:R-:W-:Y:S02]  /*5d40*/  FADD.FTZ R191, R200, R65 ;  /* 0x00000041c8bf7221 */ /* 0x000fe40000010000 */
[----:B------:R-:W-:Y:S02]  /*5d50*/  FFMA.FTZ R72, R133, R72, -R69 ;  /* 0x0000004885487223 */ /* 0x000fe40000010845 */
[----:B------:R-:W-:Y:S02]  /*5d60*/  FFMA.FTZ R69, R125, R68, -R66 ;  /* 0x000000447d457223 */ /* 0x000fe40000010842 */
[----:B------:R-:W-:-:S02]  /*5d70*/  FMUL.FTZ R65, R134, -R71 ;  /* 0x8000004786417220 */ /* 0x000fc40000410000 */
[----:B------:R-:W-:Y:S02]  /*5d80*/  FMUL.FTZ R66, R132, R201 ;  /* 0x000000c984427220 */ /* 0x000fe40000410000 */
[----:B------:R-:W-:Y:S02]  /*5d90*/  FMUL.FTZ R70, R124, -R68 ;  /* 0x800000447c467220 */ /* 0x000fe40000410000 */
[-C--:B------:R-:W-:Y:S02]  /*5da0*/  FMUL.FTZ R64, R132, R191.reuse ;  /* 0x000000bf84407220 */ /* 0x080fe40000410000 */
[-C--:B------:R-:W-:Y:S02]  /*5db0*/  FMUL.FTZ R68, R134, -R72.reuse ;  /* 0x8000004886447220 */ /* 0x080fe40000410000 */
[----:B------:R-:W-:Y:S02]  /*5dc0*/  FFMA.FTZ R72, R135, R72, -R65 ;  /* 0x0000004887487223 */ /* 0x000fe40000010841 */
[----:B------:R-:W-:-:S02]  /*5dd0*/  FFMA.FTZ R65, R133, R191, R66 ;  /* 0x000000bf85417223 */ /* 0x000fc40000010042 */
[----:B------:R-:W-:Y:S02]  /*5de0*/  FFMA.FTZ R64, R133, R201, -R64 ;  /* 0x000000c985407223 */ /* 0x000fe40000010840 */
[----:B------:R-:W-:Y:S02]  /*5df0*/  FADD.FTZ R202, R202, R65 ;  /* 0x00000041caca7221 */ /* 0x000fe40000010000 */
[----:B------:R-:W-:Y:S02]  /*5e00*/  FADD.FTZ R200, R203, R64 ;  /* 0x00000040cbc87221 */ /* 0x000fe40000010000 */
[----:B------:R-:W-:Y:S02]  /*5e10*/  FFMA.FTZ R68, R135, R71, R68 ;  /* 0x0000004787447223 */ /* 0x000fe40000010044 */
[----:B------:R-:W-:Y:S02]  /*5e20*/  FFMA.FTZ R70, R125, R67, R70 ;  /* 0x000000437d467223 */ /* 0x000fe40000010046 */
[----:B------:R-:W-:-:S02]  /*5e30*/  FMUL.FTZ R64, R130, R202 ;  /* 0x000000ca82407220 */ /* 0x000fc40000410000 */
[----:B------:R-:W-:Y:S02]  /*5e40*/  FMUL.FTZ R65, R130, R200 ;  /* 0x000000c882417220 */ /* 0x000fe40000410000 */
[----:B------:R-:W-:Y:S02]  /*5e50*/  FMUL.FTZ R66, R136, -R68 ;  /* 0x8000004488427220 */ /* 0x000fe40000410000 */
[----:B------:R-:W-:Y:S02]  /*5e60*/  FADD.FTZ R70, -R183, R70 ;  /* 0x00000046b7467221 */ /* 0x000fe40000010100 */
[C---:B------:R-:W-:Y:S02]  /*5e70*/  FFMA.FTZ R64, R131.reuse, R200, -R64 ;  /* 0x000000c883407223 */ /* 0x040fe40000010840 */
[----:B------:R-:W-:Y:S02]  /*5e80*/  FFMA.FTZ R65, R131, R202, R65 ;  /* 0x000000ca83417223 */ /* 0x000fe40000010041 */
[----:B------:R-:W-:-:S02]  /*5e90*/  FFMA.FTZ R71, R137, R72, -R66 ;  /* 0x0000004889477223 */ /* 0x000fc40000010842 */
[----:B------:R-:W-:Y:S02]  /*5ea0*/  FMUL.FTZ R67, R136, -R72 ;  /* 0x8000004888437220 */ /* 0x000fe40000410000 */
[----:B------:R-:W-:Y:S02]  /*5eb0*/  FADD.FTZ R69, R168, R69 ;  /* 0x00000045a8457221 */ /* 0x000fe40000010000 */
[----:B------:R-:W-:Y:S02]  /*5ec0*/  FMUL.FTZ R66, R128, -R70 ;  /* 0x8000004680427220 */ /* 0x000fe40000410000 */
[----:B------:R-:W-:Y:S02]  /*5ed0*/  FADD.FTZ R207, R207, R64 ;  /* 0x00000040cfcf7221 */ /* 0x000fe40000010000 */
[----:B------:R-:W-:Y:S02]  /*5ee0*/  FADD.FTZ R193, R206, R65 ;  /* 0x00000041cec17221 */ /* 0x000fe40000010000 */
[----:B------:R-:W-:-:S02]  /*5ef0*/  FFMA.FTZ R73, R137, R68, R67 ;  /* 0x0000004489497223 */ /* 0x000fc40000010043 */
[CC--:B------:R-:W-:Y:S02]  /*5f00*/  FFMA.FTZ R72, R129.reuse, R69.reuse, -R66 ;  /* 0x0000004581487223 */ /* 0x0c0fe40000010842 */
[C---:B------:R-:W-:Y:S02]  /*5f10*/  FMUL.FTZ R67, R128.reuse, -R69 ;  /* 0x8000004580437220 */ /* 0x040fe40000410000 */
[C---:B------:R-:W-:Y:S02]  /*5f20*/  FMUL.FTZ R66, R128.reuse, R207 ;  /* 0x000000cf80427220 */ /* 0x040fe40000410000 */
[-C--:B------:R-:W-:Y:S02]  /*5f30*/  FMUL.FTZ R64, R128, R193.reuse ;  /* 0x000000c180407220 */ /* 0x080fe40000410000 */
[C---:B------:R-:W-:Y:S02]  /*5f40*/  FFMA.FTZ R67, R129.reuse, R70, R67 ;  /* 0x0000004681437223 */ /* 0x040fe40000010043 */
[----:B------:R-:W-:-:S02]  /*5f50*/  FFMA.FTZ R65, R129, R193, R66 ;  /* 0x000000c181417223 */ /* 0x000fc40000010042 */
[----:B------:R-:W-:Y:S02]  /*5f60*/  FMUL.FTZ R70, R140, -R71 ;  /* 0x800000478c467220 */ /* 0x000fe40000410000 */
[----:B------:R-:W-:Y:S02]  /*5f70*/  FFMA.FTZ R64, R129, R207, -R64 ;  /* 0x000000cf81407223 */ /* 0x000fe40000010840 */
[----:B------:R-:W-:Y:S02]  /*5f80*/  FADD.FTZ R72, R167, R72 ;  /* 0x00000048a7487221 */ /* 0x000fe40000010000 */
[----:B------:R-:W-:Y:S02]  /*5f90*/  FADD.FTZ R204, R204, R65 ;  /* 0x00000041cccc7221 */ /* 0x000fe40000010000 */
[----:B------:R-:W-:Y:S02]  /*5fa0*/  FFMA.FTZ R69, R141, R73, R70 ;  /* 0x000000498d457223 */ /* 0x000fe40000010046 */
[----:B------:R-:W-:-:S02]  /*5fb0*/  FADD.FTZ R206, R205, R64 ;  /* 0x00000040cdce7221 */ /* 0x000fc40000010000 */
[----:B------:R-:W-:Y:S02]  /*5fc0*/  FADD.FTZ R67, -R182, R67 ;  /* 0x00000043b6437221 */ /* 0x000fe40000010100 */
[----:B------:R-:W-:Y:S02]  /*5fd0*/  FMUL.FTZ R70, R130, -R72 ;  /* 0x8000004882467220 */ /* 0x000fe40000410000 */
[----:B------:R-:W-:Y:S02]  /*5fe0*/  FMUL.FTZ R64, R124, R204 ;  /* 0x000000cc7c407220 */ /* 0x000fe40000410000 */
[----:B------:R-:W-:Y:S02]  /*5ff0*/  FMUL.FTZ R68, R140, -R73 ;  /* 0x800000498c447220 */ /* 0x000fe40000410000 */
[----:B------:R-:W-:Y:S02]  /*6000*/  FMUL.FTZ R65, R124, R206 ;  /* 0x000000ce7c417220 */ /* 0x000fe40000410000 */
[----:B------:R-:W-:-:S02]  /*6010*/  FMUL.FTZ R66, R130, -R67 ;  /* 0x8000004382427220 */ /* 0x000fc40000410000 */
[----:B------:R-:W-:Y:S02]  /*6020*/  FFMA.FTZ R70, R131, R67, R70 ;  /* 0x0000004383467223 */ /* 0x000fe40000010046 */
[----:B------:R-:W-:Y:S02]  /*6030*/  FFMA.FTZ R64, R125, R206, -R64 ;  /* 0x000000ce7d407223 */ /* 0x000fe40000010840 */
[----:B------:R-:W-:Y:S02]  /*6040*/  FFMA.FTZ R68, R141, R71, -R68 ;  /* 0x000000478d447223 */ /* 0x000fe40000010844 */
[----:B------:R-:W-:Y:S02]  /*6050*/  FFMA.FTZ R65, R125, R204, R65 ;  /* 0x000000cc7d417223 */ /* 0x000fe40000010041 */
[----:B------:R-:W-:Y:S02]  /*6060*/  FFMA.FTZ R71, R131, R72, -R66 ;  /* 0x0000004883477223 */ /* 0x000fe40000010842 */
[----:B------:R-:W-:-:S02]  /*6070*/  FADD.FTZ R70, -R181, R70 ;  /* 0x00000046b5467221 */ /* 0x000fc40000010100 */
[----:B------:R-:W-:Y:S02]  /*6080*/  FADD.FTZ R213, R213, R64 ;  /* 0x00000040d5d57221 */ /* 0x000fe40000010000 */
[----:B------:R-:W-:Y:S02]  /*6090*/  FADD.FTZ R197, R212, R65 ;  /* 0x00000041d4c57221 */ /* 0x000fe40000010000 */
[----:B------:R-:W-:Y:S02]  /*60a0*/  FADD.FTZ R71, R166, R71 ;  /* 0x00000047a6477221 */ /* 0x000fe40000010000 */
[----:B------:R-:W-:Y:S02]  /*60b0*/  FMUL.FTZ R72, R132, -R70 ;  /* 0x8000004684487220 */ /* 0x000fe40000410000 */
[C---:B------:R-:W-:Y:S02]  /*60c0*/  FMUL.FTZ R66, R122.reuse, R213 ;  /* 0x000000d57a427220 */ /* 0x040fe40000410000 */
[----:B------:R-:W-:-:S02]  /*60d0*/  FMUL.FTZ R64, R122, R197 ;  /* 0x000000c57a407220 */ /* 0x000fc40000410000 */
[-C--:B------:R-:W-:Y:S02]  /*60e0*/  FMUL.FTZ R67, R132, -R71.reuse ;  /* 0x8000004784437220 */ /* 0x080fe40000410000 */
[----:B------:R-:W-:Y:S02]  /*60f0*/  FFMA.FTZ R72, R133, R71, -R72 ;  /* 0x0000004785487223 */ /* 0x000fe40000010848 */
[C---:B------:R-:W-:Y:S02]  /*6100*/  FFMA.FTZ R65, R123.reuse, R197, R66 ;  /* 0x000000c57b417223 */ /* 0x040fe40000010042 */
[----:B------:R-:W-:Y:S02]  /*6110*/  FFMA.FTZ R64, R123, R213, -R64 ;  /* 0x000000d57b407223 */ /* 0x000fe40000010840 */
[----:B------:R-:W-:Y:S02]  /*6120*/  FFMA.FTZ R67, R133, R70, R67 ;  /* 0x0000004685437223 */ /* 0x000fe40000010043 */
[----:B------:R-:W-:-:S02]  /*6130*/  FADD.FTZ R72, R165, R72 ;  /* 0x00000048a5487221 */ /* 0x000fc40000010000 */
[----:B------:R-:W-:Y:S02]  /*6140*/  FADD.FTZ R214, R214, R65 ;  /* 0x00000041d6d67221 */ /* 0x000fe40000010000 */
[----:B------:R-:W-:Y:S02]  /*6150*/  FADD.FTZ R212, R215, R64 ;  /* 0x00000040d7d47221 */ /* 0x000fe40000010000 */
[----:B------:R-:W-:Y:S02]  /*6160*/  FADD.FTZ R67, -R180, R67 ;  /* 0x00000043b4437221 */ /* 0x000fe40000010100 */
[----:B------:R-:W-:Y:S02]  /*6170*/  FMUL.FTZ R70, R134, -R72 ;  /* 0x8000004886467220 */ /* 0x000fe40000410000 */
[C---:B------:R-:W-:Y:S02]  /*6180*/  FMUL.FTZ R64, R120.reuse, R214 ;  /* 0x000000d678407220 */ /* 0x040fe40000410000 */
[----:B------:R-:W-:-:S02]  /*6190*/  FMUL.FTZ R65, R120, R212 ;  /* 0x000000d478417220 */ /* 0x000fc40000410000 */
[-C--:B------:R-:W-:Y:S02]  /*61a0*/  FMUL.FTZ R66, R134, -R67.reuse ;  /* 0x8000004386427220 */ /* 0x080fe40000410000 */
[----:B------:R-:W-:Y:S02]  /*61b0*/  FFMA.FTZ R70, R135, R67, R70 ;  /* 0x0000004387467223 */ /* 0x000fe40000010046 */
[C---:B------:R-:W-:Y:S02]  /*61c0*/  FFMA.FTZ R203, R121.reuse, R212, -R64 ;  /* 0x000000d479cb7223 */ /* 0x040fe40000010840 */
[----:B------:R-:W-:Y:S02]  /*61d0*/  FFMA.FTZ R64, R121, R214, R65 ;  /* 0x000000d679407223 */ /* 0x000fe40000010041 */
[----:B------:R-:W-:Y:S02]  /*61e0*/  FFMA.FTZ R65, R135, R72, -R66 ;  /* 0x0000004887417223 */ /* 0x000fe40000010842 */
[----:B------:R-:W-:-:S02]  /*61f0*/  FADD.FTZ R70, -R179, R70 ;  /* 0x00000046b3467221 */ /* 0x000fc40000010100 */
[----:B------:R-:W-:Y:S02]  /*6200*/  FADD.FTZ R203, R216, R203 ;  /* 0x000000cbd8cb7221 */ /* 0x000fe40000010000 */
[----:B------:R-:W-:Y:S02]  /*6210*/  FADD.FTZ R67, R164, R65 ;  /* 0x00000041a4437221 */ /* 0x000fe40000010000 */
[----:B------:R-:W-:Y:S02]  /*6220*/  FMUL.FTZ R72, R136, -R70 ;  /* 0x8000004688487220 */ /* 0x000fe40000410000 */
[----:B------:R-:W-:Y:S02]  /*6230*/  FADD.FTZ R217, R217, R64 ;  /* 0x00000040d9d97221 */ /* 0x000fe40000010000 */
[----:B------:R-:W-:Y:S02]  /*6240*/  FMUL.FTZ R66, R118, R203 ;  /* 0x000000cb76427220 */ /* 0x000fe40000410000 */
[----:B------:R-:W-:-:S02]  /*6250*/  FMUL.FTZ R71, R136, -R67 ;  /* 0x8000004388477220 */ /* 0x000fc40000410000 */
[----:B------:R-:W-:Y:S02]  /*6260*/  FFMA.FTZ R72, R137, R67, -R72 ;  /* 0x0000004389487223 */ /* 0x000fe40000010848 */
[-C--:B------:R-:W-:Y:S02]  /*6270*/  FMUL.FTZ R64, R118, R217.reuse ;  /* 0x000000d976407220 */ /* 0x080fe40000410000 */
[----:B------:R-:W-:Y:S02]  /*6280*/  FFMA.FTZ R66, R119, R217, R66 ;  /* 0x000000d977427223 */ /* 0x000fe40000010042 */
[----:B------:R-:W-:Y:S02]  /*6290*/  FFMA.FTZ R71, R137, R70, R71 ;  /* 0x0000004689477223 */ /* 0x000fe40000010047 */
[----:B------:R-:W-:Y:S02]  /*62a0*/  FADD.FTZ R72, R163, R72 ;  /* 0x00000048a3487221 */ /* 0x000fe40000010000 */
[----:B------:R-:W-:-:S02]  /*62b0*/  FFMA.FTZ R65, R119, R203, -R64 ;  /* 0x000000cb77417223 */ /* 0x000fc40000010840 */
[----:B------:R-:W-:Y:S02]  /*62c0*/  FADD.FTZ R216, R219, R66 ;  /* 0x00000042dbd87221 */ /* 0x000fe40000010000 */
[----:B------:R-:W-:Y:S02]  /*62d0*/  FADD.FTZ R71, -R178, R71 ;  /* 0x00000047b2477221 */ /* 0x000fe40000010100 */
[----:B------:R-:W-:Y:S02]  /*62e0*/  FMUL.FTZ R70, R140, -R72 ;  /* 0x800000488c467220 */ /* 0x000fe40000410000 */
[----:B------:R-:W-:Y:S02]  /*62f0*/  FADD.FTZ R218, R218, R65 ;  /* 0x00000041dada7221 */ /* 0x000fe40000010000 */
[----:B------:R-:W-:Y:S02]  /*6300*/  FMUL.FTZ R64, R116, R216 ;  /* 0x000000d874407220 */ /* 0x000fe40000410000 */
[----:B------:R-:W-:-:S02]  /*6310*/  FMUL.FTZ R66, R140, -R71 ;  /* 0x800000478c427220 */ /* 0x000fc40000410000 */
[----:B------:R-:W-:Y:S02]  /*6320*/  FFMA.FTZ R70, R141, R71, R70 ;  /* 0x000000478d467223 */ /* 0x000fe40000010046 */
[-C--:B------:R-:W-:Y:S02]  /*6330*/  FMUL.FTZ R65, R116, R218.reuse ;  /* 0x000000da74417220 */ /* 0x080fe40000410000 */
[----:B------:R-:W-:Y:S02]  /*6340*/  FFMA.FTZ R205, R117, R218, -R64 ;  /* 0x000000da75cd7223 */ /* 0x000fe40000010840 */
[----:B------:R-:W-:Y:S02]  /*6350*/  FFMA.FTZ R67, R141, R72, -R66 ;  /* 0x000000488d437223 */ /* 0x000fe40000010842 */
[----:B------:R-:W-:Y:S02]  /*6360*/  FADD.FTZ R71, -R177, R70 ;  /* 0x00000046b1477221 */ /* 0x000fe40000010100 */
[----:B------:R-:W-:Y:S01]  /*6370*/  FFMA.FTZ R64, R117, R216, R65 ;  /* 0x000000d875407223 */ /* 0x000fe20000010041 */
[----:B------:R-:W-:Y:S01]  /*6380*/  HFMA2.MMA R65, -RZ, RZ, 0, 0 ;  /* 0x00000000ff417435 */ /* 0x000fe200000001ff */
[----:B------:R-:W-:-:S02]  /*6390*/  FADD.FTZ R70, R162, R67 ;  /* 0x00000043a2467221 */ /* 0x000fc40000010000 */
[----:B------:R-:W-:Y:S01]  /*63a0*/  FMUL.FTZ R72, R142, -R71 ;  /* 0x800000478e487220 */ /* 0x000fe20000410000 */
[----:B------:R-:W-:Y:S01]  /*63b0*/  CS2R R66, SRZ ;  /* 0x0000000000427805 */ /* 0x000fe2000001ff00 */
[----:B------:R-:W-:Y:S01]  /*63c0*/  FADD.FTZ R223, R223, R64 ;  /* 0x00000040dfdf7221 */ /* 0x000fe20000010000 */
[----:B------:R-:W-:Y:S01]  /*63d0*/  MOV R64, 0x3f800000 ;  /* 0x3f80000000407802 */ /* 0x000fe20000000f00 */
[----:B------:R-:W-:Y:S02]  /*63e0*/  FADD.FTZ R205, R222, R205 ;  /* 0x000000cddecd7221 */ /* 0x000fe40000010000 */
[-C--:B------:R-:W-:Y:S02]  /*63f0*/  FMUL.FTZ R74, R142, -R70.reuse ;  /* 0x800000468e4a7220 */ /* 0x080fe40000410000 */
[----:B------:R-:W-:Y:S01]  /*6400*/  FFMA.FTZ R73, R143, R70, -R72 ;  /* 0x000000468f497223 */ /* 0x000fe20000010848 */
[----:B------:R-:W0:Y:S01]  /*6410*/  @!P0 LDS.128 R64, [UR45+0x4be0] ;  /* 0x004be02dff408984 */ /* 0x000e220008000c00 */
[----:B------:R-:W-:Y:S01]  /*6420*/  FMUL.FTZ R70, R114, R223 ;  /* 0x000000df72467220 */ /* 0x000fe20000410000 */
[----:B------:R-:W-:Y:S01]  /*6430*/  ISETP.GT.U32.AND P0, PT, R98, 0x1f, PT ;  /* 0x0000001f6200780c */ /* 0x000fe20003f04070 */
[----:B------:R-:W-:-:S02]  /*6440*/  FMUL.FTZ R72, R114, R205 ;  /* 0x000000cd72487220 */ /* 0x000fc40000410000 */
[----:B------:R-:W-:Y:S02]  /*6450*/  FFMA.FTZ R75, R143, R71, R74 ;  /* 0x000000478f4b7223 */ /* 0x000fe4000001004a */
[C---:B------:R-:W-:Y:S02]  /*6460*/  FFMA.FTZ R70, R115.reuse, R205, -R70 ;  /* 0x000000cd73467223 */ /* 0x040fe40000010846 */
[----:B------:R-:W-:Y:S02]  /*6470*/  FFMA.FTZ R71, R115, R223, R72 ;  /* 0x000000df73477223 */ /* 0x000fe40000010048 */
[----:B------:R-:W-:Y:S02]  /*6480*/  FMUL.FTZ R72, R142, -R69 ;  /* 0x800000458e487220 */ /* 0x000fe40000410000 */
[----:B------:R-:W-:Y:S02]  /*6490*/  FADD.FTZ R222, R221, R70 ;  /* 0x00000046ddde7221 */ /* 0x000fe40000010000 */
[----:B------:R-:W-:-:S02]  /*64a0*/  FADD.FTZ R220, R220, R71 ;  /* 0x00000047dcdc7221 */ /* 0x000fc40000010000 */
[-C--:B------:R-:W-:Y:S02]  /*64b0*/  FMUL.FTZ R74, R142, -R68.reuse ;  /* 0x800000448e4a7220 */ /* 0x080fe40000410000 */
[----:B------:R-:W-:Y:S02]  /*64c0*/  FADD.FTZ R70, R160, R73 ;  /* 0x00000049a0467221 */ /* 0x000fe40000010000 */
[C---:B------:R-:W-:Y:S02]  /*64d0*/  FFMA.FTZ R68, R143.reuse, R68, -R72 ;  /* 0x000000448f447223 */ /* 0x040fe40000010848 */
[C---:B------:R-:W-:Y:S02]  /*64e0*/  FMUL.FTZ R73, R112.reuse, R222 ;  /* 0x000000de70497220 */ /* 0x040fe40000410000 */
[----:B------:R-:W-:Y:S02]  /*64f0*/  FMUL.FTZ R72, R112, R220 ;  /* 0x000000dc70487220 */ /* 0x000fe40000410000 */
[----:B------:R-:W-:-:S02]  /*6500*/  FFMA.FTZ R69, R143, R69, R74 ;  /* 0x000000458f457223 */ /* 0x000fc4000001004a */
[C---:B------:R-:W-:Y:S02]  /*6510*/  FFMA.FTZ R74, R113.reuse, R220, R73 ;  /* 0x000000dc714a7223 */ /* 0x040fe40000010049 */
[----:B------:R-:W-:Y:S02]  /*6520*/  FFMA.FTZ R73, R113, R222, -R72 ;  /* 0x000000de71497223 */ /* 0x000fe40000010848 */
[----:B------:R-:W-:Y:S02]  /*6530*/  FADD.FTZ R209, R209, R74 ;  /* 0x0000004ad1d17221 */ /* 0x000fe40000010000 */
[----:B------:R-:W-:Y:S02]  /*6540*/  FADD.FTZ R208, R208, R73 ;  /* 0x00000049d0d07221 */ /* 0x000fe40000010000 */
[----:B------:R-:W-:Y:S02]  /*6550*/  FADD.FTZ R71, -R176, R75 ;  /* 0x0000004bb0477221 */ /* 0x000fe40000010100 */
[----:B------:R-:W-:-:S02]  /*6560*/  FMUL.FTZ R72, R109, R209 ;  /* 0x000000d16d487220 */ /* 0x000fc40000410000 */
        /* <DEDUP_REMOVED lines=8> */
[C---:B0-----:R-:W-:Y:S02]  /*65f0*/  SHF.L.U32 R215, R98.reuse, 0x5, RZ ;  /* 0x0000000562d77819 */ /* 0x041fe400000006ff */
[----:B------:R-:W-:-:S03]  /*6600*/  LOP3.LUT R219, R98, 0x1f, RZ, 0xc0, !PT ;  /* 0x0000001f62db7812 */ /* 0x000fc600078ec0ff */
[----:B-1----:R-:W-:Y:S01]  /*6610*/  LDS.128 R68, [R215+0x35e0] ;  /* 0x0035e000d7447984 */ /* 0x002fe20000000c00 */
        /* <DEDUP_REMOVED lines=14> */
.L_x_7222:
[----:B------:R-:W-:Y:S05]  /*6700*/  BRA.DIV ~URZ, `(.L_x_7125) ;  /* 0x000063327f007947 */ /* 0x000fea000b800000 */
[----:B------:R2:W3:Y:S04]  /*6710*/  SHFL.DOWN PT, R73, R224, 0x1, 0x1f ;  /* 0x08201f00e0497f89 */ /* 0x0004e800000e0000 */
[----:B------:R2:W4:Y:S04]  /*6720*/  SHFL.DOWN PT, R219, R75, 0x1, 0x1f ;  /* 0x08201f004bdb7f89 */ /* 0x00052800000e0000 */
[----:B------:R2:W0:Y:S02]  /*6730*/  SHFL.DOWN PT, R69, R74, 0x1, 0x1f ;  /* 0x08201f004a457f89 */ /* 0x00042400000e0000 */
.L_x_7223:
        /* <DEDUP_REMOVED lines=15> */
.L_x_7127:
[----:B------:R-:W-:Y:S05]  /*6830*/  BSYNC B1 ;  /* 0x0000000000017941 */ /* 0x000fea0003800000 */
.L_x_7126:
[----:B------:R-:W-:Y:S05]  /*6840*/  BRA.DIV ~URZ, `(.L_x_7128) ;  /* 0x000063527f007947 */ /* 0x000fea000b800000 */
[----:B-1----:R1:W2:Y:S04]  /*6850*/  SHFL.DOWN PT, R71, R226, 0x2, 0x1f ;  /* 0x08401f00e2477f89 */ /* 0x0022a800000e0000 */
[----:B---3--:R1:W3:Y:S04]  /*6860*/  SHFL.DOWN PT, R73, R224, 0x2, 0x1f ;  /* 0x08401f00e0497f89 */ /* 0x0082e800000e0000 */
[----:B----4-:R1:W4:Y:S04]  /*6870*/  SHFL.DOWN PT, R219, R75, 0x2, 0x1f ;  /* 0x08401f004bdb7f89 */ /* 0x01032800000e0000 */
[----:B0-----:R1:W0:Y:S02]  /*6880*/  SHFL.DOWN PT, R69, R74, 0x2, 0x1f ;  /* 0x08401f004a457f89 */ /* 0x00122400000e0000 */
.L_x_7224:
        /* <DEDUP_REMOVED lines=15> */
.L_x_7130:
[----:B------:R-:W-:Y:S05]  /*6980*/  BSYNC B1 ;  /* 0x0000000000017941 */ /* 0x000fea0003800000 */
.L_x_7129:
[----:B------:R-:W-:Y:S05]  /*6990*/  BRA.DIV ~URZ, `(.L_x_7131) ;  /* 0x000063d27f007947 */ /* 0x000fea000b800000 */
[----:B--2---:R2:W1:Y:S02]  /*69a0*/  SHFL.DOWN PT, R71, R226, 0x4, 0x1f ;  /* 0x08801f00e2477f89 */ /* 0x00446400000e0000 */
.L_x_7225:
[----:B------:R-:W-:Y:S05]  /*69b0*/  BRA.DIV ~URZ, `(.L_x_7132) ;  /* 0x000064327f007947 */ /* 0x000fea000b800000 */
[----:B---3--:R3:W2:Y:S04]  /*69c0*/  SHFL.DOWN PT, R73, R224, 0x4, 0x1f ;  /* 0x08801f00e0497f89 */ /* 0x0086a800000e0000 */
[----:B----4-:R3:W4:Y:S04]  /*69d0*/  SHFL.DOWN PT, R219, R75, 0x4, 0x1f ;  /* 0x08801f004bdb7f89 */ /* 0x01072800000e0000 */
[----:B0-----:R3:W0:Y:S02]  /*69e0*/  SHFL.DOWN PT, R69, R74, 0x4, 0x1f ;  /* 0x08801f004a457f89 */ /* 0x00162400000e0000 */
.L_x_7226:
        /* <DEDUP_REMOVED lines=15> */
.L_x_7134:
[----:B------:R-:W-:Y:S05]  /*6ae0*/  BSYNC B1 ;  /* 0x0000000000017941 */ /* 0x000fea0003800000 */
.L_x_7133:
[----:B------:R-:W-:Y:S05]  /*6af0*/  BRA.DIV ~URZ, `(.L_x_7135) ;  /* 0x000064527f007947 */ /* 0x000fea000b800000 */
[----:B-1----:R1:W3:Y:S04]  /*6b00*/  SHFL.DOWN PT, R71, R226, 0x8, 0x1f ;  /* 0x09001f00e2477f89 */ /* 0x0022e800000e0000 */
[----:B--2---:R1:W2:Y:S04]  /*6b10*/  SHFL.DOWN PT, R73, R224, 0x8, 0x1f ;  /* 0x09001f00e0497f89 */ /* 0x0042a800000e0000 */
[----:B----4-:R1:W4:Y:S04]  /*6b20*/  SHFL.DOWN PT, R219, R75, 0x8, 0x1f ;  /* 0x09001f004bdb7f89 */ /* 0x01032800000e0000 */
[----:B0-----:R1:W0:Y:S02]  /*6b30*/  SHFL.DOWN PT, R69, R74, 0x8, 0x1f ;  /* 0x09001f004a457f89 */ /* 0x00122400000e0000 */
.L_x_7227:
        /* <DEDUP_REMOVED lines=15> */
.L_x_7137:
[----:B------:R-:W-:Y:S05]  /*6c30*/  BSYNC B1 ;  /* 0x0000000000017941 */ /* 0x000fea0003800000 */
.L_x_7136:
[----:B------:R-:W-:Y:S05]  /*6c40*/  BRA.DIV ~URZ, `(.L_x_7138) ;  /* 0x000064d27f007947 */ /* 0x000fea000b800000 */
[----:B---3--:R3:W1:Y:S02]  /*6c50*/  SHFL.DOWN PT, R71, R226, 0x10, 0x1f ;  /* 0x0a001f00e2477f89 */ /* 0x00866400000e0000 */
.L_x_7228:
[----:B------:R-:W-:Y:S05]  /*6c60*/  BRA.DIV ~URZ, `(.L_x_7139) ;  /* 0x000065327f007947 */ /* 0x000fea000b800000 */
[----:B--2---:R2:W3:Y:S04]  /*6c70*/  SHFL.DOWN PT, R73, R224, 0x10, 0x1f ;  /* 0x0a001f00e0497f89 */ /* 0x0044e800000e0000 */
[----:B----4-:R2:W4:Y:S04]  /*6c80*/  SHFL.DOWN PT, R219, R75, 0x10, 0x1f ;  /* 0x0a001f004bdb7f89 */ /* 0x01052800000e0000 */
[----:B0-----:R2:W0:Y:S02]  /*6c90*/  SHFL.DOWN PT, R69, R74, 0x10, 0x1f ;  /* 0x0a001f004a457f89 */ /* 0x00142400000e0000 */
.L_x_7229:
        /* <DEDUP_REMOVED lines=13> */
.L_x_7141:
[----:B------:R-:W-:Y:S05]  /*6d70*/  BSYNC B1 ;  /* 0x0000000000017941 */ /* 0x000fea0003800000 */
.L_x_7140:
[----:B------:R-:W-:Y:S05]  /*6d80*/  BRA.DIV ~URZ, `(.L_x_7142) ;  /* 0x000065727f007947 */ /* 0x000fea000b800000 */
[----:B------:R-:W5:Y:S04]  /*6d90*/  SHFL.IDX PT, R233, R224, RZ, 0x1f ;  /* 0x00001fffe0e97589 */ /* 0x000f6800000e0000 */
[----:B------:R-:W2:Y:S04]  /*6da0*/  SHFL.IDX PT, R225, R226, RZ, 0x1f ;  /* 0x00001fffe2e17589 */ /* 0x000ea800000e0000 */
[----:B------:R-:W4:Y:S04]  /*6db0*/  SHFL.IDX PT, R221, R75, RZ, 0x1f ;  /* 0x00001fff4bdd7589 */ /* 0x000f2800000e0000 */
[----:B------:R-:W3:Y:S04]  /*6dc0*/  SHFL.DOWN PT, R227, R75, 0x1, 0x1f ;  /* 0x08201f004be37f89 */ /* 0x000ee800000e0000 */
[----:B----4-:R-:W4:Y:S04]  /*6dd0*/  SHFL.IDX PT, R219, R74, RZ, 0x1f ;  /* 0x00001fff4adb7589 */ /* 0x010f2800000e0000 */
[----:B------:R-:W1:Y:S04]  /*6de0*/  SHFL.DOWN PT, R231, R74, 0x1, 0x1f ;  /* 0x08201f004ae77f89 */ /* 0x000e6800000e0000 */
        /* <DEDUP_REMOVED lines=13> */
.L_x_7230:
        /* <DEDUP_REMOVED lines=17> */
.L_x_7144:
[----:B---3--:R-:W-:Y:S05]  /*6fd0*/  BSYNC B1 ;  /* 0x0000000000017941 */ /* 0x008fea0003800000 */
.L_x_7143:
        /* <DEDUP_REMOVED lines=16> */
.L_x_7123:
[----:B0-----:R-:W-:Y:S05]  /*70e0*/  BSYNC B0 ;  /* 0x0000000000007941 */ /* 0x001fea0003800000 */
.L_x_7122:
[--C-:B-1----:R-:W-:Y:S01]  /*70f0*/  HADD2.F32 R70, -RZ, R60.reuse.H0_H0 ;  /* 0x2000003cff467230 */ /* 0x102fe20000004100 */
[----:B------:R-:W-:Y:S01]  /*7100*/  FFMA.FTZ R68, R16, R195, RZ ;  /* 0x000000c310447223 */ /* 0x000fe200000100ff */
[----:B------:R-:W-:Y:S01]  /*7110*/  WARPSYNC 0xffffffff ;  /* 0xffffffff00007948 */ /* 0x000fe20003800000 */
[----:B------:R-:W-:Y:S01]  /*7120*/  BAR.SYNC.DEFER_BLOCKING 0x0 ;  /* 0x0000000000007b1d */ /* 0x000fe20000010000 */
[----:B------:R-:W-:Y:S01]  /*7130*/  HADD2.F32 R71, -RZ, R60.H1_H1 ;  /* 0x3000003cff477230 */ /* 0x000fe20000004100 */
[----:B------:R-:W-:Y:S01]  /*7140*/  FMUL.FTZ R72, R47, R70 ;  /* 0x000000462f487220 */ /* 0x000fe20000410000 */
[--C-:B------:R-:W-:Y:S01]  /*7150*/  HADD2.F32 R74, -RZ, R61.reuse.H0_H0 ;  /* 0x2000003dff4a7230 */ /* 0x100fe20000004100 */
[C---:B------:R-:W-:Y:S01]  /*7160*/  FFMA.FTZ R68, R15.reuse, R194, R68 ;  /* 0x000000c20f447223 */ /* 0x040fe20000010044 */
[----:B------:R-:W-:Y:S01]  /*7170*/  HADD2.F32 R73, -RZ, R61.H1_H1 ;  /* 0x3000003dff497230 */ /* 0x000fe20000004100 */
[-C--:B------:R-:W-:Y:S01]  /*7180*/  FFMA.FTZ R195, R102, -R72.reuse, R195 ;  /* 0x8000004866c37223 */ /* 0x080fe200000100c3 */
[----:B------:R-:W-:Y:S01]  /*7190*/  HADD2.F32 R224, -RZ, R63.H0_H0 ;  /* 0x2000003fffe07230 */ /* 0x000fe20000004100 */
[----:B------:R-:W-:Y:S01]  /*71a0*/  FFMA.FTZ R72, R104, -R72, R127 ;  /* 0x8000004868487223 */ /* 0x000fe2000001007f */
[----:B------:R-:W-:Y:S01]  /*71b0*/  ISETP.NE.AND P0, PT, R98, RZ, PT ;  /* 0x000000ff6200720c */ /* 0x000fe20003f05270 */
[----:B------:R-:W-:Y:S01]  /*71c0*/  FFMA.FTZ R127, R16, -R127, RZ ;  /* 0x8000007f107f7223 */ /* 0x000fe200000100ff */
[----:B------:R-:W-:Y:S01]  /*71d0*/  ULDC UR36, c[0x0][0x168] ;  /* 0x00005a0000247ab9 */ /* 0x000fe20000000800 */
[----:B------:R-:W-:Y:S01]  /*71e0*/  FMUL.FTZ R75, R48, R71 ;  /* 0x00000047304b7220 */ /* 0x000fe20000410000 */
[----:B------:R-:W-:Y:S01]  /*71f0*/  UIADD3 UR36, -UR34, UR36, URZ ;  /* 0x0000002422247290 */ /* 0x000fe2000fffe13f */
[----:B------:R-:W-:Y:S01]  /*7200*/  FFMA.FTZ R127, R15, -R126, R127 ;  /* 0x8000007e0f7f7223 */ /* 0x000fe2000001007f */
[----:B------:R-:W-:Y:S01]  /*7210*/  BSSY B0, `(.L_x_7145) ;  /* 0x00001dd000007945 */ /* 0x000fe20003800000 */
[----:B------:R-:W-:-:S02]  /*7220*/  FFMA.FTZ R68, R14, R199, R68 ;  /* 0x000000c70e447223 */ /* 0x000fc40000010044 */
[----:B------:R-:W-:Y:S01]  /*7230*/  FFMA.FTZ R69, R14, -R139, R127 ;  /* 0x8000008b0e457223 */ /* 0x000fe2000001007f */
[--C-:B------:R-:W-:Y:S01]  /*7240*/  HADD2.F32 R127, -RZ, R62.reuse.H1_H1 ;  /* 0x3000003eff7f7230 */ /* 0x100fe20000004100 */
[-C--:B------:R-:W-:Y:S02]  /*7250*/  FFMA.FTZ R194, R101, -R75.reuse, R194 ;  /* 0x8000004b65c27223 */ /* 0x080fe400000100c2 */
[----:B------:R-:W-:Y:S01]  /*7260*/  FFMA.FTZ R75, R103, -R75, R126 ;  /* 0x8000004b674b7223 */ /* 0x000fe2000001007e */
[----:B------:R-:W-:Y:S01]  /*7270*/  HADD2.F32 R126, -RZ, R62.H0_H0 ;  /* 0x2000003eff7e7230 */ /* 0x000fe20000004100 */
[C---:B------:R-:W-:Y:S02]  /*7280*/  FFMA.FTZ R68, R13.reuse, R198, R68 ;  /* 0x000000c60d447223 */ /* 0x040fe40000010044 */
[----:B------:R-:W-:Y:S02]  /*7290*/  FFMA.FTZ R69, R13, -R196, R69 ;  /* 0x800000c40d457223 */ /* 0x000fe40000010045 */
[----:B------:R-:W-:-:S02]  /*72a0*/  FMUL.FTZ R215, R45, R74 ;  /* 0x0000004a2dd77220 */ /* 0x000fc40000410000 */
[----:B------:R-:W-:Y:S02]  /*72b0*/  FMUL.FTZ R219, R46, R73 ;  /* 0x000000492edb7220 */ /* 0x000fe40000410000 */
[----:B------:R-:W-:Y:S02]  /*72c0*/  FMUL.FTZ R221, R43, R126 ;  /* 0x0000007e2bdd7220 */ /* 0x000fe40000410000 */
[C---:B------:R-:W-:Y:S02]  /*72d0*/  FFMA.FTZ R68, R12.reuse, R201, R68 ;  /* 0x000000c90c447223 */ /* 0x040fe40000010044 */
[----:B------:R-:W-:Y:S02]  /*72e0*/  FFMA.FTZ R69, R12, -R191, R69 ;  /* 0x800000bf0c457223 */ /* 0x000fe40000010045 */
[-C--:B------:R-:W-:Y:S02]  /*72f0*/  FFMA.FTZ R199, R106, -R215.reuse, R199 ;  /* 0x800000d76ac77223 */ /* 0x080fe400000100c7 */
[----:B------:R-:W-:-:S02]  /*7300*/  FFMA.FTZ R139, R108, -R215, R139 ;  /* 0x800000d76c8b7223 */ /* 0x000fc4000001008b */
[-C--:B------:R-:W-:Y:S02]  /*7310*/  FFMA.FTZ R215, R105, -R219.reuse, R198 ;  /* 0x800000db69d77223 */ /* 0x080fe400000100c6 */
[----:B------:R-:W-:Y:S02]  /*7320*/  FFMA.FTZ R198, R107, -R219, R196 ;  /* 0x800000db6bc67223 */ /* 0x000fe400000100c4 */
[-C--:B------:R-:W-:Y:S02]  /*7330*/  FFMA.FTZ R201, R110, -R221.reuse, R201 ;  /* 0x800000dd6ec97223 */ /* 0x080fe400000100c9 */
[----:B------:R-:W-:Y:S02]  /*7340*/  FFMA.FTZ R196, R144, -R221, R191 ;  /* 0x800000dd90c47223 */ /* 0x000fe400000100bf */
[C---:B------:R-:W-:Y:S02]  /*7350*/  FFMA.FTZ R221, R11.reuse, R200, R68 ;  /* 0x000000c80bdd7223 */ /* 0x040fe40000010044 */
[----:B------:R-:W-:-:S02]  /*7360*/  FFMA.FTZ R225, R11, -R202, R69 ;  /* 0x800000ca0be17223 */ /* 0x000fc40000010045 */
[----:B------:R-:W0:Y:S01]  /*7370*/  LDS.64 R68, [R98.X16+0x35e8] ;  /* 0x0035e80062447984 */ /* 0x000e22000000ca00 */
[----:B------:R-:W-:Y:S02]  /*7380*/  FMUL.FTZ R219, R44, R127 ;  /* 0x0000007f2cdb7220 */ /* 0x000fe40000410000 */
[----:B------:R-:W-:Y:S01]  /*7390*/  FMUL.FTZ R227, R41, R224 ;  /* 0x000000e029e37220 */ /* 0x000fe20000410000 */
[----:B------:R1:W-:Y:S01]  /*73a0*/  @!P0 STS.128 [UR45+0x4be0], R64 ;  /* 0x004be040ff008988 */ /* 0x0003e20008000c2d */
[-C--:B------:R-:W-:Y:S02]  /*73b0*/  FFMA.FTZ R200, R145, -R219.reuse, R200 ;  /* 0x800000db91c87223 */ /* 0x080fe400000100c8 */
[----:B------:R-:W-:Y:S01]  /*73c0*/  FFMA.FTZ R191, R147, -R219, R202 ;  /* 0x800000db93bf7223 */ /* 0x000fe200000100ca */
[----:B------:R-:W-:Y:S01]  /*73d0*/  HADD2.F32 R219, -RZ, R63.H1_H1 ;  /* 0x3000003fffdb7230 */ /* 0x000fe20000004100 */
[C---:B------:R-:W-:Y:S01]  /*73e0*/  FFMA.FTZ R226, R10.reuse, R207, R221 ;  /* 0x000000cf0ae27223 */ /* 0x040fe200000100dd */
[----:B------:R-:W-:Y:S01]  /*73f0*/  HADD2.F32 R202, -RZ, R56.H0_H0 ;  /* 0x20000038ffca7230 */ /* 0x000fe20000004100 */
[----:B------:R-:W-:-:S02]  /*7400*/  FFMA.FTZ R225, R10, -R193, R225 ;  /* 0x800000c10ae17223 */ /* 0x000fc400000100e1 */
[----:B------:R-:W-:Y:S02]  /*7410*/  FFMA.FTZ R221, R146, -R227, R207 ;  /* 0x800000e392dd7223 */ /* 0x000fe400000100cf */
[----:B------:R-:W-:Y:S02]  /*7420*/  FMUL.FTZ R228, R42, R219 ;  /* 0x000000db2ae47220 */ /* 0x000fe40000410000 */
[----:B------:R-:W-:Y:S01]  /*7430*/  FFMA.FTZ R207, R148, -R227, R193 ;  /* 0x800000e394cf7223 */ /* 0x000fe200000100c1 */
[----:B-1----:R-:W-:Y:S01]  /*7440*/  SHF.L.U32 R64, R98, 0x5, RZ ;  /* 0x0000000562407819 */ /* 0x002fe200000006ff */
[C---:B------:R-:W-:Y:S02]  /*7450*/  FFMA.FTZ R226, R9.reuse, R206, R226 ;  /* 0x000000ce09e27223 */ /* 0x040fe400000100e2 */
[----:B------:R-:W-:Y:S01]  /*7460*/  FFMA.FTZ R227, R9, -R204, R225 ;  /* 0x800000cc09e37223 */ /* 0x000fe200000100e1 */
[----:B------:R-:W-:Y:S01]  /*7470*/  HADD2.F32 R225, -RZ, R56.H1_H1 ;  /* 0x30000038ffe17230 */ /* 0x000fe20000004100 */
[----:B------:R-:W-:Y:S01]  /*7480*/  FMUL.FTZ R229, R39, R202 ;  /* 0x000000ca27e57220 */ /* 0x000fe20000410000 */
[----:B------:R-:W-:Y:S01]  /*7490*/  LEA.HI.SX32 R64, R64, R64, 0x1b ;  /* 0x0000004040407211 */ /* 0x000fe200078fdaff */
[----:B------:R-:W-:-:S02]  /*74a0*/  FFMA.FTZ R206, R149, -R228, R206 ;  /* 0x800000e495ce7223 */ /* 0x000fc400000100ce */
[----:B------:R-:W-:Y:S02]  /*74b0*/  FFMA.FTZ R193, R151, -R228, R204 ;  /* 0x800000e497c17223 */ /* 0x000fe400000100cc */
[----:B------:R-:W-:Y:S01]  /*74c0*/  FFMA.FTZ R228, R8, R213, R226 ;  /* 0x000000d508e47223 */ /* 0x000fe200000100e2 */
[--C-:B------:R-:W-:Y:S01]  /*74d0*/  HADD2.F32 R226, -RZ, R57.reuse.H0_H0 ;  /* 0x20000039ffe27230 */ /* 0x100fe20000004100 */
[-C--:B------:R-:W-:Y:S02]  /*74e0*/  FFMA.FTZ R213, R150, -R229.reuse, R213 ;  /* 0x800000e596d57223 */ /* 0x080fe400000100d5 */
[----:B------:R-:W-:Y:S02]  /*74f0*/  FFMA.FTZ R204, R152, -R229, R197 ;  /* 0x800000e598cc7223 */ /* 0x000fe400000100c5 */
[----:B------:R-:W-:Y:S01]  /*7500*/  FFMA.FTZ R229, R8, -R197, R227 ;  /* 0x800000c508e57223 */ /* 0x000fe200000100e3 */
[----:B------:R-:W-:Y:S01]  /*7510*/  HADD2.F32 R197, -RZ, R57.H1_H1 ;  /* 0x30000039ffc57230 */ /* 0x000fe20000004100 */
[----:B------:R-:W-:-:S02]  /*7520*/  FMUL.FTZ R230, R40, R225 ;  /* 0x000000e128e67220 */ /* 0x000fc40000410000 */
[----:B------:R-:W-:Y:S02]  /*7530*/  FFMA.FTZ R228, R7, R212, R228 ;  /* 0x000000d407e47223 */ /* 0x000fe400000100e4 */
[----:B------:R-:W-:Y:S02]  /*7540*/  FFMA.FTZ R227, R153, -R230, R212 ;  /* 0x800000e699e37223 */ /* 0x000fe400000100d4 */
[----:B------:R-:W-:Y:S02]  /*7550*/  FFMA.FTZ R229, R7, -R214, R229 ;  /* 0x800000d607e57223 */ /* 0x000fe400000100e5 */
[----:B------:R-:W-:Y:S01]  /*7560*/  FFMA.FTZ R212, R155, -R230, R214 ;  /* 0x800000e69bd47223 */ /* 0x000fe200000100d6 */
[----:B------:R-:W-:Y:S01]  /*7570*/  HADD2.F32 R214, -RZ, R58.H0_H0 ;  /* 0x2000003affd67230 */ /* 0x000fe20000004100 */
[----:B------:R-:W-:Y:S02]  /*7580*/  FMUL.FTZ R231, R37, R226 ;  /* 0x000000e225e77220 */ /* 0x000fe40000410000 */
[----:B------:R-:W-:-:S02]  /*7590*/  FFMA.FTZ R230, R6, R203, R228 ;  /* 0x000000cb06e67223 */ /* 0x000fc400000100e4 */
[----:B------:R-:W-:Y:S02]  /*75a0*/  FMUL.FTZ R232, R38, R197 ;  /* 0x000000c526e87220 */ /* 0x000fe40000410000 */
[----:B------:R-:W-:Y:S02]  /*75b0*/  FFMA.FTZ R229, R6, -R217, R229 ;  /* 0x800000d906e57223 */ /* 0x000fe400000100e5 */
[-C--:B------:R-:W-:Y:S02]  /*75c0*/  FFMA.FTZ R228, R154, -R231.reuse, R203 ;  /* 0x800000e79ae47223 */ /* 0x080fe400000100cb */
[----:B------:R-:W-:Y:S02]  /*75d0*/  FFMA.FTZ R203, R78, -R231, R217 ;  /* 0x800000e74ecb7223 */ /* 0x000fe400000100d9 */
[----:B------:R-:W-:Y:S02]  /*75e0*/  FFMA.FTZ R230, R5, R218, R230 ;  /* 0x000000da05e67223 */ /* 0x000fe400000100e6 */
[----:B------:R-:W-:-:S02]  /*75f0*/  FFMA.FTZ R218, R157, -R232, R218 ;  /* 0x800000e89dda7223 */ /* 0x000fc400000100da */
[----:B------:R-:W-:Y:S02]  /*7600*/  FFMA.FTZ R217, R79, -R232, R216 ;  /* 0x800000e84fd97223 */ /* 0x000fe400000100d8 */
[----:B------:R-:W-:Y:S01]  /*7610*/  FFMA.FTZ R232, R5, -R216, R229 ;  /* 0x800000d805e87223 */ /* 0x000fe200000100e5 */
[----:B------:R-:W-:Y:S01]  /*7620*/  HADD2.F32 R229, -RZ, R58.H1_H1 ;  /* 0x3000003affe57230 */ /* 0x000fe20000004100 */
[----:B0-----:R-:W-:Y:S02]  /*7630*/  FMUL.FTZ R231, R69, -R77 ;  /* 0x8000004d45e77220 */ /* 0x001fe40000410000 */
[----:B------:R-:W-:Y:S02]  /*7640*/  FMUL.FTZ R234, R35, R214 ;  /* 0x000000d623ea7220 */ /* 0x000fe40000410000 */
[C---:B------:R-:W-:Y:S01]  /*7650*/  FFMA.FTZ R233, R4.reuse, R205, R230 ;  /* 0x000000cd04e97223 */ /* 0x040fe200000100e6 */
[----:B------:R-:W-:Y:S01]  /*7660*/  HADD2.F32 R230, -RZ, R59.H0_H0 ;  /* 0x2000003bffe67230 */ /* 0x000fe20000004100 */
[----:B------:R-:W-:-:S02]  /*7670*/  FFMA.FTZ R232, R4, -R223, R232 ;  /* 0x800000df04e87223 */ /* 0x000fc400000100e8 */
[C---:B------:R-:W-:Y:S02]  /*7680*/  FMUL.FTZ R216, R68.reuse, -R77 ;  /* 0x8000004d44d87220 */ /* 0x040fe40000410000 */
[----:B------:R-:W-:Y:S01]  /*7690*/  FFMA.FTZ R231, R68, R76, -R231 ;  /* 0x0000004c44e77223 */ /* 0x000fe200000108e7 */
[----:B------:R-:W-:Y:S01]  /*76a0*/  P2R R68, PR, RZ, 0x1 ;  /* 0x00000001ff447803 */ /* 0x000fe20000000000 */
[----:B------:R-:W-:Y:S02]  /*76b0*/  FFMA.FTZ R77, R80, -R234, R223 ;  /* 0x800000ea504d7223 */ /* 0x000fe400000100df */
[----:B------:R-:W-:Y:S02]  /*76c0*/  FMUL.FTZ R223, R36, R229 ;  /* 0x000000e524df7220 */ /* 0x000fe40000410000 */
[----:B------:R-:W-:Y:S02]  /*76d0*/  FFMA.FTZ R68, R3, -R220, R232 ;  /* 0x800000dc03447223 */ /* 0x000fe400000100e8 */
[----:B------:R-:W-:-:S02]  /*76e0*/  FFMA.FTZ R69, R69, R76, R216 ;  /* 0x0000004c45457223 */ /* 0x000fc400000100d8 */
[----:B------:R-:W-:Y:S02]  /*76f0*/  FADD.FTZ R232, R138, R231 ;  /* 0x000000e78ae87221 */ /* 0x000fe40000010000 */
[----:B------:R-:W-:Y:S02]  /*7700*/  FMUL.FTZ R231, R33, R230 ;  /* 0x000000e621e77220 */ /* 0x000fe40000410000 */
[----:B------:R-:W-:Y:S02]  /*7710*/  FFMA.FTZ R233, R3, R222, R233 ;  /* 0x000000de03e97223 */ /* 0x000fe400000100e9 */
[-C--:B------:R-:W-:Y:S02]  /*7720*/  FFMA.FTZ R222, R159, -R223.reuse, R222 ;  /* 0x800000df9fde7223 */ /* 0x080fe400000100de */
[----:B------:R-:W-:Y:S02]  /*7730*/  FFMA.FTZ R223, R81, -R223, R220 ;  /* 0x800000df51df7223 */ /* 0x000fe400000100dc */
[----:B------:R-:W-:Y:S01]  /*7740*/  FADD.FTZ R235, -R192, R69 ;  /* 0x00000045c0eb7221 */ /* 0x000fe20000010100 */
[----:B------:R-:W-:Y:S01]  /*7750*/  HADD2.F32 R69, -RZ, R59.H1_H1 ;  /* 0x3000003bff457230 */ /* 0x000fe20000004100 */
[----:B------:R-:W-:-:S02]  /*7760*/  FFMA.FTZ R220, R158, -R231, R208 ;  /* 0x800000e79edc7223 */ /* 0x000fc400000100d0 */
[----:B------:R-:W-:Y:S02]  /*7770*/  FFMA.FTZ R231, R82, -R231, R209 ;  /* 0x800000e752e77223 */ /* 0x000fe400000100d1 */
[C---:B------:R-:W-:Y:S02]  /*7780*/  FFMA.FTZ R209, R2.reuse, -R209, R68 ;  /* 0x800000d102d17223 */ /* 0x040fe40000010044 */
[C---:B------:R-:W-:Y:S02]  /*7790*/  FMUL.FTZ R68, R109.reuse, -R235 ;  /* 0x800000eb6d447220 */ /* 0x040fe40000410000 */
[----:B------:R-:W-:Y:S02]  /*77a0*/  FMUL.FTZ R138, R109, -R232 ;  /* 0x800000e86d8a7220 */ /* 0x000fe40000410000 */
[----:B------:R-:W-:Y:S02]  /*77b0*/  FFMA.FTZ R76, R2, R208, R233 ;  /* 0x000000d0024c7223 */ /* 0x000fe400000100e9 */
[----:B------:R-:W-:-:S02]  /*77c0*/  FFMA.FTZ R205, R156, -R234, R205 ;  /* 0x800000ea9ccd7223 */ /* 0x000fc400000100cd */
[----:B------:R-:W-:Y:S02]  /*77d0*/  FMUL.FTZ R208, R34, R69 ;  /* 0x0000004522d07220 */ /* 0x000fe40000410000 */
[C---:B------:R-:W-:Y:S02]  /*77e0*/  FFMA.FTZ R234, R111.reuse, R232, -R68 ;  /* 0x000000e86fea7223 */ /* 0x040fe40000010844 */
[-C--:B------:R-:W-:Y:S02]  /*77f0*/  FFMA.FTZ R111, R111, R235.reuse, R138 ;  /* 0x000000eb6f6f7223 */ /* 0x080fe4000001008a */
[C---:B------:R-:W-:Y:S02]  /*7800*/  FMUL.FTZ R192, R83.reuse, R235 ;  /* 0x000000eb53c07220 */ /* 0x040fe40000410000 */
[-C--:B------:R-:W-:Y:S02]  /*7810*/  FFMA.FTZ R109, R83, -R208.reuse, R211 ;  /* 0x800000d0536d7223 */ /* 0x080fe400000100d3 */
[----:B------:R-:W-:-:S02]  /*7820*/  FFMA.FTZ R83, R161, -R208, R210 ;  /* 0x800000d0a1537223 */ /* 0x000fc400000100d2 */
[-C--:B------:R-:W-:Y:S02]  /*7830*/  FMUL.FTZ R208, R34, R232.reuse ;  /* 0x000000e822d07220 */ /* 0x080fe40000410000 */
[----:B------:R-:W-:Y:S02]  /*7840*/  FADD.FTZ R111, -R190, R111 ;  /* 0x0000006fbe6f7221 */ /* 0x000fe40000010100 */
[----:B------:R-:W-:Y:S02]  /*7850*/  FFMA.FTZ R68, R161, R232, R192 ;  /* 0x000000e8a1447223 */ /* 0x000fe400000100c0 */
[----:B------:R-:W-:Y:S02]  /*7860*/  FMUL.FTZ R65, R235, UR40 ;  /* 0x00000028eb417c20 */ /* 0x000fe40008410000 */
[----:B------:R-:W-:Y:S02]  /*7870*/  FADD.FTZ R175, R175, R234 ;  /* 0x000000eaafaf7221 */ /* 0x000fe40000010000 */
[----:B------:R-:W-:-:S02]  /*7880*/  FMUL.FTZ R138, R34, R235 ;  /* 0x000000eb228a7220 */ /* 0x000fc40000410000 */
[C---:B------:R-:W-:Y:S02]  /*7890*/  FMUL.FTZ R161, R69.reuse, R208 ;  /* 0x000000d045a17220 */ /* 0x040fe40000410000 */
[----:B------:R-:W-:Y:S02]  /*78a0*/  FMUL.FTZ R66, R112, -R111 ;  /* 0x8000006f70427220 */ /* 0x000fe40000410000 */
[----:B------:R-:W-:Y:S01]  /*78b0*/  FFMA.FTZ R192, R232, UR41, R65 ;  /* 0x00000029e8c07c23 */ /* 0x000fe20008010041 */
[----:B------:R0:W-:Y:S01]  /*78c0*/  STS [R64.X4+0x10f8], R161 ;  /* 0x0010f8a140007388 */ /* 0x0001e20000004800 */
[----:B------:R-:W-:Y:S02]  /*78d0*/  FMUL.FTZ R112, R112, -R175 ;  /* 0x800000af70707220 */ /* 0x000fe40000410000 */
[----:B------:R-:W-:Y:S02]  /*78e0*/  FMUL.FTZ R233, R69, R138 ;  /* 0x0000008a45e97220 */ /* 0x000fe40000410000 */
[----:B------:R-:W-:-:S02]  /*78f0*/  FMUL.FTZ R67, R82, R111 ;  /* 0x0000006f52437220 */ /* 0x000fc40000410000 */
[-C--:B------:R-:W-:Y:S01]  /*7900*/  FFMA.FTZ R65, R113, R175.reuse, -R66 ;  /* 0x000000af71417223 */ /* 0x080fe20000010842 */
[----:B------:R1:W-:Y:S01]  /*7910*/  STS [R64.X4+0x10fc], R233 ;  /* 0x0010fce940007388 */ /* 0x0003e20000004800 */
[----:B------:R-:W-:Y:S02]  /*7920*/  FMUL.FTZ R66, R111, UR40 ;  /* 0x000000286f427c20 */ /* 0x000fe40008410000 */
[----:B0-----:R-:W-:Y:S02]  /*7930*/  FMUL.FTZ R161, R33, R175 ;  /* 0x000000af21a17220 */ /* 0x001fe40000410000 */
[----:B------:R-:W-:Y:S02]  /*7940*/  FFMA.FTZ R112, R113, R111, R112 ;  /* 0x0000006f71707223 */ /* 0x000fe40000010070 */
[----:B------:R-:W-:Y:S02]  /*7950*/  FFMA.FTZ R158, R158, R175, R67 ;  /* 0x000000af9e9e7223 */ /* 0x000fe40000010043 */
[----:B------:R-:W-:-:S02]  /*7960*/  FMUL.FTZ R113, R33, R111 ;  /* 0x0000006f21717220 */ /* 0x000fc40000410000 */
[----:B------:R-:W-:Y:S02]  /*7970*/  FFMA.FTZ R67, R175, UR41, R66 ;  /* 0x00000029af437c23 */ /* 0x000fe40008010042 */
[----:B-1----:R-:W-:Y:S02]  /*7980*/  FADD.FTZ R233, R174, R65 ;  /* 0x00000041aee97221 */ /* 0x002fe40000010000 */
[----:B------:R-:W-:Y:S02]  /*7990*/  FMUL.FTZ R66, R231, R161 ;  /* 0x000000a1e7427220 */ /* 0x000fe40000410000 */
[----:B------:R-:W-:Y:S02]  /*79a0*/  FADD.FTZ R174, -R189, R112 ;  /* 0x00000070bdae7221 */ /* 0x000fe40000010100 */
[----:B------:R-:W-:Y:S02]  /*79b0*/  FMUL.FTZ R82, R175, UR40 ;  /* 0x00000028af527c20 */ /* 0x000fe40008410000 */
[----:B------:R-:W-:-:S02]  /*79c0*/  FMUL.FTZ R65, R231, R113 ;  /* 0x00000071e7417220 */ /* 0x000fc40000410000 */
[-C--:B------:R-:W-:Y:S02]  /*79d0*/  FMUL.FTZ R175, R230, R113.reuse ;  /* 0x00000071e6af7220 */ /* 0x080fe40000410000 */
[----:B------:R-:W-:Y:S02]  /*79e0*/  FFMA.FTZ R113, R220, R113, -R66 ;  /* 0x00000071dc717223 */ /* 0x000fe40000010842 */
[CC--:B------:R-:W-:Y:S01]  /*79f0*/  FMUL.FTZ R66, R114.reuse, -R174.reuse ;  /* 0x800000ae72427220 */ /* 0x0c0fe20000410000 */
[----:B------:R-:W-:Y:S01]  /*7a00*/  STS [R64.X4+0x10f4], R175 ;  /* 0x0010f4af40007388 */ /* 0x000fe20000004800 */
[-C--:B------:R-:W-:Y:S02]  /*7a10*/  FMUL.FTZ R114, R114, -R233.reuse ;  /* 0x800000e972727220 */ /* 0x080fe40000410000 */
[C---:B------:R-:W-:Y:S02]  /*7a20*/  FFMA.FTZ R66, R115.reuse, R233, -R66 ;  /* 0x000000e973427223 */ /* 0x040fe40000010842 */
[----:B------:R-:W-:-:S02]  /*7a30*/  FFMA.FTZ R115, R115, R174, R114 ;  /* 0x000000ae73737223 */ /* 0x000fc40000010072 */
[----:B------:R-:W-:Y:S02]  /*7a40*/  FFMA.FTZ R82, R111, UR41, -R82 ;  /* 0x000000296f527c23 */ /* 0x000fe40008010852 */
[----:B------:R-:W-:Y:S02]  /*7a50*/  FADD.FTZ R188, -R188, R115 ;  /* 0x00000073bcbc7221 */ /* 0x000fe40000010100 */
[----:B------:R-:W-:Y:S02]  /*7a60*/  FMUL.FTZ R231, R231, R82 ;  /* 0x00000052e7e77220 */ /* 0x000fe40000410000 */
[----:B------:R-:W-:Y:S02]  /*7a70*/  FADD.FTZ R173, R173, R66 ;  /* 0x00000042adad7221 */ /* 0x000fe40000010000 */
[----:B------:R-:W-:Y:S02]  /*7a80*/  FMUL.FTZ R66, R116, -R188 ;  /* 0x800000bc74427220 */ /* 0x000fe40000410000 */
[----:B------:R-:W-:-:S02]  /*7a90*/  FMUL.FTZ R111, R230, R161 ;  /* 0x000000a1e66f7220 */ /* 0x000fc40000410000 */
[----:B------:R-:W-:Y:S02]  /*7aa0*/  FFMA.FTZ R67, R220, R67, R231 ;  /* 0x00000043dc437223 */ /* 0x000fe400000100e7 */
[----:B------:R-:W-:Y:S01]  /*7ab0*/  FMUL.FTZ R116, R116, -R173 ;  /* 0x800000ad74747220 */ /* 0x000fe20000410000 */
[----:B------:R0:W-:Y:S01]  /*7ac0*/  STS [R64.X4+0x10f0], R111 ;  /* 0x0010f06f40007388 */ /* 0x0001e20000004800 */
[----:B------:R-:W-:Y:S02]  /*7ad0*/  FFMA.FTZ R161, R220, R161, R65 ;  /* 0x000000a1dca17223 */ /* 0x000fe40000010041 */
[----:B------:R-:W-:Y:S02]  /*7ae0*/  FMUL.FTZ R65, R233, UR40 ;  /* 0x00000028e9417c20 */ /* 0x000fe40008410000 */
[----:B------:R-:W-:Y:S02]  /*7af0*/  FMUL.FTZ R82, R81, R174 ;  /* 0x000000ae51527220 */ /* 0x000fe40000410000 */
[----:B------:R-:W-:-:S02]  /*7b00*/  FFMA.FTZ R81, R230, R158, R67 ;  /* 0x0000009ee6517223 */ /* 0x000fc40000010043 */
[C---:B------:R-:W-:Y:S02]  /*7b10*/  FFMA.FTZ R116, R117.reuse, R188, R116 ;  /* 0x000000bc75747223 */ /* 0x040fe40000010074 */
[----:B------:R-:W-:Y:S02]  /*7b20*/  FFMA.FTZ R67, R117, R173, -R66 ;  /* 0x000000ad75437223 */ /* 0x000fe40000010842 */
[C---:B0-----:R-:W-:Y:S02]  /*7b30*/  FMUL.FTZ R111, R174.reuse, UR40 ;  /* 0x00000028ae6f7c20 */ /* 0x041fe40008410000 */
[----:B------:R-:W-:Y:S02]  /*7b40*/  FFMA.FTZ R112, R174, UR41, -R65 ;  /* 0x00000029ae707c23 */ /* 0x000fe40008010841 */
[----:B------:R-:W-:Y:S02]  /*7b50*/  FMUL.FTZ R174, R36, R174 ;  /* 0x000000ae24ae7220 */ /* 0x000fe40000410000 */
[----:B------:R-:W-:-:S02]  /*7b60*/  FADD.FTZ R187, -R187, R116 ;  /* 0x00000074bbbb7221 */ /* 0x000fc40000010100 */
[----:B------:R-:W-:Y:S02]  /*7b70*/  FADD.FTZ R172, R172, R67 ;  /* 0x00000043acac7221 */ /* 0x000fe40000010000 */
[----:B------:R-:W-:Y:S02]  /*7b80*/  FMUL.FTZ R114, R36, R233 ;  /* 0x000000e924727220 */ /* 0x000fe40000410000 */
[C---:B------:R-:W-:Y:S02]  /*7b90*/  FMUL.FTZ R65, R223.reuse, R174 ;  /* 0x000000aedf417220 */ /* 0x040fe40000410000 */
[C---:B------:R-:W-:Y:S02]  /*7ba0*/  FMUL.FTZ R67, R118.reuse, -R187 ;  /* 0x800000bb76437220 */ /* 0x040fe40000410000 */
[----:B------:R-:W-:Y:S02]  /*7bb0*/  FMUL.FTZ R112, R223, R112 ;  /* 0x00000070df707220 */ /* 0x000fe40000410000 */
[----:B------:R-:W-:-:S02]  /*7bc0*/  FMUL.FTZ R118, R118, -R172 ;  /* 0x800000ac76767220 */ /* 0x000fc40000410000 */
[-C--:B------:R-:W-:Y:S02]  /*7bd0*/  FMUL.FTZ R223, R223, R114.reuse ;  /* 0x00000072dfdf7220 */ /* 0x080fe40000410000 */
[-C--:B------:R-:W-:Y:S02]  /*7be0*/  FFMA.FTZ R65, R222, R114.reuse, R65 ;  /* 0x00000072de417223 */ /* 0x080fe40000010041 */
[----:B------:R-:W-:Y:S02]  /*7bf0*/  FMUL.FTZ R115, R229, R114 ;  /* 0x00000072e5737220 */ /* 0x000fe40000410000 */
[C---:B------:R-:W-:Y:S02]  /*7c00*/  FFMA.FTZ R114, R119.reuse, R172, -R67 ;  /* 0x000000ac77727223 */ /* 0x040fe40000010843 */
[----:B------:R-:W-:Y:S01]  /*7c10*/  FFMA.FTZ R119, R119, R187, R118 ;  /* 0x000000bb77777223 */ /* 0x000fe20000010076 */
[----:B------:R0:W-:Y:S01]  /*7c20*/  STS [R64.X4+0x10e8], R115 ;  /* 0x0010e87340007388 */ /* 0x0001e20000004800 */
[----:B------:R-:W-:-:S02]  /*7c30*/  FMUL.FTZ R117, R229, R174 ;  /* 0x000000aee5757220 */ /* 0x000fc40000410000 */
[----:B------:R-:W-:Y:S02]  /*7c40*/  FFMA.FTZ R66, R222, R174, -R223 ;  /* 0x000000aede427223 */ /* 0x000fe400000108df */
[----:B------:R-:W-:Y:S01]  /*7c50*/  FMUL.FTZ R174, R35, R188 ;  /* 0x000000bc23ae7220 */ /* 0x000fe20000410000 */
[----:B------:R1:W-:Y:S01]  /*7c60*/  STS [R64.X4+0x10ec], R117 ;  /* 0x0010ec7540007388 */ /* 0x0003e20000004800 */
[----:B------:R-:W-:Y:S02]  /*7c70*/  FADD.FTZ R171, R171, R114 ;  /* 0x00000072abab7221 */ /* 0x000fe40000010000 */
[----:B------:R-:W-:Y:S02]  /*7c80*/  FADD.FTZ R186, -R186, R119 ;  /* 0x00000077baba7221 */ /* 0x000fe40000010100 */
[----:B------:R-:W-:Y:S02]  /*7c90*/  FMUL.FTZ R116, R35, R173 ;  /* 0x000000ad23747220 */ /* 0x000fe40000410000 */
[----:B------:R-:W-:-:S02]  /*7ca0*/  FMUL.FTZ R67, R77, R174 ;  /* 0x000000ae4d437220 */ /* 0x000fc40000410000 */
[C---:B0-----:R-:W-:Y:S02]  /*7cb0*/  FMUL.FTZ R115, R120.reuse, -R171 ;  /* 0x800000ab78737220 */ /* 0x041fe40000410000 */
[----:B------:R-:W-:Y:S02]  /*7cc0*/  FMUL.FTZ R120, R120, -R186 ;  /* 0x800000ba78787220 */ /* 0x000fe40000410000 */
[-C--:B------:R-:W-:Y:S02]  /*7cd0*/  FMUL.FTZ R114, R77, R116.reuse ;  /* 0x000000744d727220 */ /* 0x080fe40000410000 */
[-C--:B------:R-:W-:Y:S02]  /*7ce0*/  FFMA.FTZ R67, R205, R116.reuse, R67 ;  /* 0x00000074cd437223 */ /* 0x080fe40000010043 */
[----:B------:R-:W-:Y:S02]  /*7cf0*/  FMUL.FTZ R119, R214, R116 ;  /* 0x00000074d6777220 */ /* 0x000fe40000410000 */
[----:B------:R-:W-:-:S02]  /*7d00*/  FFMA.FTZ R116, R121, R186, R115 ;  /* 0x000000ba79747223 */ /* 0x000fc40000010073 */
[----:B------:R-:W-:Y:S01]  /*7d10*/  FFMA.FTZ R121, R121, R171, -R120 ;  /* 0x000000ab79797223 */ /* 0x000fe20000010878 */
[----:B------:R-:W-:Y:S01]  /*7d20*/  STS [R64.X4+0x10e0], R119 ;  /* 0x0010e07740007388 */ /* 0x000fe20000004800 */
[----:B------:R-:W-:Y:S02]  /*7d30*/  FMUL.FTZ R120, R38, R187 ;  /* 0x000000bb26787220 */ /* 0x000fe40000410000 */
[----:B------:R-:W-:Y:S02]  /*7d40*/  FFMA.FTZ R82, R159, R233, R82 ;  /* 0x000000e99f527223 */ /* 0x000fe40000010052 */
[----:B------:R-:W-:Y:S02]  /*7d50*/  FADD.FTZ R185, -R185, R116 ;  /* 0x00000074b9b97221 */ /* 0x000fe40000010100 */
[----:B------:R-:W-:Y:S02]  /*7d60*/  FMUL.FTZ R159, R214, R174 ;  /* 0x000000aed69f7220 */ /* 0x000fe40000410000 */
[----:B------:R-:W-:-:S02]  /*7d70*/  FADD.FTZ R170, R170, R121 ;  /* 0x00000079aaaa7221 */ /* 0x000fc40000010000 */
[----:B------:R-:W-:Y:S01]  /*7d80*/  FMUL.FTZ R118, R38, R172 ;  /* 0x000000ac26767220 */ /* 0x000fe20000410000 */
[----:B------:R0:W-:Y:S01]  /*7d90*/  STS [R64.X4+0x10e4], R159 ;  /* 0x0010e49f40007388 */ /* 0x0001e20000004800 */
[C---:B------:R-:W-:Y:S02]  /*7da0*/  FMUL.FTZ R115, R217.reuse, R120 ;  /* 0x00000078d9737220 */ /* 0x040fe40000410000 */
[C---:B------:R-:W-:Y:S02]  /*7db0*/  FMUL.FTZ R116, R122.reuse, -R185 ;  /* 0x800000b97a747220 */ /* 0x040fe40000410000 */
[----:B------:R-:W-:Y:S02]  /*7dc0*/  FMUL.FTZ R122, R122, -R170 ;  /* 0x800000aa7a7a7220 */ /* 0x000fe40000410000 */
[-C--:B-1----:R-:W-:Y:S02]  /*7dd0*/  FMUL.FTZ R117, R217, R118.reuse ;  /* 0x00000076d9757220 */ /* 0x082fe40000410000 */
[----:B------:R-:W-:-:S02]  /*7de0*/  FFMA.FTZ R115, R218, R118, R115 ;  /* 0x00000076da737223 */ /* 0x000fc40000010073 */
[----:B0-----:R-:W-:Y:S02]  /*7df0*/  FMUL.FTZ R159, R197, R118 ;  /* 0x00000076c59f7220 */ /* 0x001fe40000410000 */
[C---:B------:R-:W-:Y:S02]  /*7e00*/  FFMA.FTZ R118, R123.reuse, R170, -R116 ;  /* 0x000000aa7b767223 */ /* 0x040fe40000010874 */
[----:B------:R-:W-:Y:S01]  /*7e10*/  FFMA.FTZ R123, R123, R185, R122 ;  /* 0x000000b97b7b7223 */ /* 0x000fe2000001007a */
[----:B------:R-:W-:Y:S01]  /*7e20*/  STS [R64.X4+0x10d8], R159 ;  /* 0x0010d89f40007388 */ /* 0x000fe20000004800 */
[----:B------:R-:W-:Y:S02]  /*7e30*/  FADD.FTZ R169, R169, R118 ;  /* 0x00000076a9a97221 */ /* 0x000fe40000010000 */
[----:B------:R-:W-:Y:S02]  /*7e40*/  FADD.FTZ R184, -R184, R123 ;  /* 0x0000007bb8b87221 */ /* 0x000fe40000010100 */
[----:B------:R-:W-:-:S02]  /*7e50*/  FMUL.FTZ R123, R37, R186 ;  /* 0x000000ba257b7220 */ /* 0x000fc40000410000 */
[CC--:B------:R-:W-:Y:S02]  /*7e60*/  FMUL.FTZ R118, R124.reuse, -R184.reuse ;  /* 0x800000b87c767220 */ /* 0x0c0fe40000410000 */
[-C--:B------:R-:W-:Y:S02]  /*7e70*/  FMUL.FTZ R124, R124, -R169.reuse ;  /* 0x800000a97c7c7220 */ /* 0x080fe40000410000 */
[C---:B------:R-:W-:Y:S02]  /*7e80*/  FFMA.FTZ R119, R125.reuse, R169, -R118 ;  /* 0x000000a97d777223 */ /* 0x040fe40000010876 */
[----:B------:R-:W-:Y:S02]  /*7e90*/  FFMA.FTZ R124, R125, R184, R124 ;  /* 0x000000b87d7c7223 */ /* 0x000fe4000001007c */
[----:B------:R-:W-:Y:S02]  /*7ea0*/  FADD.FTZ R168, R168, R119 ;  /* 0x00000077a8a87221 */ /* 0x000fe40000010000 */
[----:B------:R-:W-:-:S02]  /*7eb0*/  FADD.FTZ R183, -R183, R124 ;  /* 0x0000007cb7b77221 */ /* 0x000fc40000010100 */
[----:B------:R-:W-:Y:S02]  /*7ec0*/  FFMA.FTZ R116, R218, R120, -R117 ;  /* 0x00000078da747223 */ /* 0x000fe40000010875 */
[C---:B------:R-:W-:Y:S02]  /*7ed0*/  FMUL.FTZ R119, R128.reuse, -R183 ;  /* 0x800000b780777220 */ /* 0x040fe40000410000 */
[----:B------:R-:W-:Y:S02]  /*7ee0*/  FMUL.FTZ R121, R37, R171 ;  /* 0x000000ab25797220 */ /* 0x000fe40000410000 */
[----:B------:R-:W-:Y:S02]  /*7ef0*/  FMUL.FTZ R117, R203, R123 ;  /* 0x0000007bcb757220 */ /* 0x000fe40000410000 */
[----:B------:R-:W-:Y:S02]  /*7f00*/  FMUL.FTZ R128, R128, -R168 ;  /* 0x800000a880807220 */ /* 0x000fe40000410000 */
[----:B------:R-:W-:-:S02]  /*7f10*/  FMUL.FTZ R175, R197, R120 ;  /* 0x00000078c5af7220 */ /* 0x000fc40000410000 */
[----:B------:R-:W-:Y:S02]  /*7f20*/  FFMA.FTZ R120, R129, R168, -R119 ;  /* 0x000000a881787223 */ /* 0x000fe40000010877 */
[-C--:B------:R-:W-:Y:S01]  /*7f30*/  FMUL.FTZ R118, R203, R121.reuse ;  /* 0x00000079cb767220 */ /* 0x080fe20000410000 */
[----:B------:R-:W-:Y:S01]  /*7f40*/  STS [R64.X4+0x10dc], R175 ;  /* 0x0010dcaf40007388 */ /* 0x000fe20000004800 */
[----:B------:R-:W-:Y:S02]  /*7f50*/  FFMA.FTZ R117, R228, R121, R117 ;  /* 0x00000079e4757223 */ /* 0x000fe40000010075 */
[----:B------:R-:W-:Y:S02]  /*7f60*/  FFMA.FTZ R129, R129, R183, R128 ;  /* 0x000000b781817223 */ /* 0x000fe40000010080 */
[----:B------:R-:W-:Y:S02]  /*7f70*/  FMUL.FTZ R121, R226, R121 ;  /* 0x00000079e2797220 */ /* 0x000fe40000410000 */
[----:B------:R-:W-:-:S02]  /*7f80*/  FMUL.FTZ R124, R40, R185 ;  /* 0x000000b9287c7220 */ /* 0x000fc40000410000 */
[----:B------:R-:W-:Y:S01]  /*7f90*/  FADD.FTZ R167, R167, R120 ;  /* 0x00000078a7a77221 */ /* 0x000fe20000010000 */
[----:B------:R0:W-:Y:S01]  /*7fa0*/  STS [R64.X4+0x10d0], R121 ;  /* 0x0010d07940007388 */ /* 0x0001e20000004800 */
[----:B------:R-:W-:Y:S02]  /*7fb0*/  FADD.FTZ R182, -R182, R129 ;  /* 0x00000081b6b67221 */ /* 0x000fe40000010100 */
[----:B------:R-:W-:Y:S02]  /*7fc0*/  FMUL.FTZ R122, R40, R170 ;  /* 0x000000aa287a7220 */ /* 0x000fe40000410000 */
[----:B------:R-:W-:Y:S02]  /*7fd0*/  FMUL.FTZ R119, R212, R124 ;  /* 0x0000007cd4777220 */ /* 0x000fe40000410000 */
[----:B------:R-:W-:Y:S02]  /*7fe0*/  FMUL.FTZ R125, R226, R123 ;  /* 0x0000007be27d7220 */ /* 0x000fe40000410000 */
[----:B------:R-:W-:-:S02]  /*7ff0*/  FMUL.FTZ R120, R212, R122 ;  /* 0x0000007ad4787220 */ /* 0x000fc40000410000 */
[CC--:B0-----:R-:W-:Y:S01]  /*8000*/  FMUL.FTZ R121, R130.reuse, -R167.reuse ;  /* 0x800000a782797220 */ /* 0x0c1fe20000410000 */
[----:B------:R0:W-:Y:S01]  /*8010*/  STS [R64.X4+0x10d4], R125 ;  /* 0x0010d47d40007388 */ /* 0x0001e20000004800 */
[----:B------:R-:W-:Y:S02]  /*8020*/  FMUL.FTZ R130, R130, -R182 ;  /* 0x800000b682827220 */ /* 0x000fe40000410000 */
[-C--:B------:R-:W-:Y:S02]  /*8030*/  FFMA.FTZ R119, R227, R122.reuse, R119 ;  /* 0x0000007ae3777223 */ /* 0x080fe40000010077 */
[----:B------:R-:W-:Y:S02]  /*8040*/  FMUL.FTZ R129, R225, R122 ;  /* 0x0000007ae1817220 */ /* 0x000fe40000410000 */
[C---:B------:R-:W-:Y:S02]  /*8050*/  FFMA.FTZ R122, R131.reuse, R182, R121 ;  /* 0x000000b6837a7223 */ /* 0x040fe40000010079 */
[----:B------:R-:W-:Y:S01]  /*8060*/  FFMA.FTZ R131, R131, R167, -R130 ;  /* 0x000000a783837223 */ /* 0x000fe20000010882 */
[----:B------:R-:W-:Y:S01]  /*8070*/  STS [R64.X4+0x10c8], R129 ;  /* 0x0010c88140007388 */ /* 0x000fe20000004800 */
[----:B0-----:R-:W-:-:S02]  /*8080*/  FMUL.FTZ R125, R39, R184 ;  /* 0x000000b8277d7220 */ /* 0x001fc40000410000 */
[----:B------:R-:W-:Y:S02]  /*8090*/  FADD.FTZ R181, -R181, R122 ;  /* 0x0000007ab5b57221 */ /* 0x000fe40000010100 */
[----:B------:R-:W-:Y:S02]  /*80a0*/  FADD.FTZ R166, R166, R131 ;  /* 0x00000083a6a67221 */ /* 0x000fe40000010000 */
[----:B------:R-:W-:Y:S02]  /*80b0*/  FFMA.FTZ R118, R228, R123, -R118 ;  /* 0x0000007be4767223 */ /* 0x000fe40000010876 */
[-C--:B------:R-:W-:Y:S02]  /*80c0*/  FMUL.FTZ R159, R225, R124.reuse ;  /* 0x0000007ce19f7220 */ /* 0x080fe40000410000 */
[----:B------:R-:W-:Y:S02]  /*80d0*/  FFMA.FTZ R120, R227, R124, -R120 ;  /* 0x0000007ce3787223 */ /* 0x000fe40000010878 */
[----:B------:R-:W-:Y:S01]  /*80e0*/  FMUL.FTZ R123, R39, R169 ;  /* 0x000000a9277b7220 */ /* 0x000fe20000410000 */
[----:B------:R0:W-:Y:S01]  /*80f0*/  STS [R64.X4+0x10cc], R159 ;  /* 0x0010cc9f40007388 */ /* 0x0001e20000004800 */
[----:B------:R-:W-:-:S02]  /*8100*/  FMUL.FTZ R124, R204, R125 ;  /* 0x0000007dcc7c7220 */ /* 0x000fc40000410000 */
[C---:B------:R-:W-:Y:S02]  /*8110*/  FMUL.FTZ R122, R132.reuse, -R181 ;  /* 0x800000b5847a7220 */ /* 0x040fe40000410000 */
[-C--:B------:R-:W-:Y:S02]  /*8120*/  FMUL.FTZ R132, R132, -R166.reuse ;  /* 0x800000a684847220 */ /* 0x080fe40000410000 */
[----:B------:R-:W-:Y:S02]  /*8130*/  FFMA.FTZ R121, R213, R123, R124 ;  /* 0x0000007bd5797223 */ /* 0x000fe4000001007c */
[C---:B------:R-:W-:Y:S02]  /*8140*/  FFMA.FTZ R124, R133.reuse, R166, -R122 ;  /* 0x000000a6857c7223 */ /* 0x040fe4000001087a */
[----:B------:R-:W-:Y:S02]  /*8150*/  FFMA.FTZ R133, R133, R181, R132 ;  /* 0x000000b585857223 */ /* 0x000fe40000010084 */
[----:B------:R-:W-:-:S02]  /*8160*/  FADD.FTZ R165, R165, R124 ;  /* 0x0000007ca5a57221 */ /* 0x000fc40000010000 */
[----:B------:R-:W-:Y:S02]  /*8170*/  FADD.FTZ R180, -R180, R133 ;  /* 0x00000085b4b47221 */ /* 0x000fe40000010100 */
[----:B------:R-:W-:Y:S02]  /*8180*/  FMUL.FTZ R128, R204, R123 ;  /* 0x0000007bcc807220 */ /* 0x000fe40000410000 */
[C---:B------:R-:W-:Y:S02]  /*8190*/  FMUL.FTZ R124, R134.reuse, -R180 ;  /* 0x800000b4867c7220 */ /* 0x040fe40000410000 */
[----:B------:R-:W-:Y:S02]  /*81a0*/  FMUL.FTZ R134, R134, -R165 ;  /* 0x800000a586867220 */ /* 0x000fe40000410000 */
[-C--:B0-----:R-:W-:Y:S02]  /*81b0*/  FMUL.FTZ R159, R202, R125.reuse ;  /* 0x0000007dca9f7220 */ /* 0x081fe40000410000 */
[----:B------:R-:W-:-:S02]  /*81c0*/  FFMA.FTZ R122, R213, R125, -R128 ;  /* 0x0000007dd57a7223 */ /* 0x000fc40000010880 */
[C---:B------:R-:W-:Y:S01]  /*81d0*/  FFMA.FTZ R134, R135.reuse, R180, R134 ;  /* 0x000000b487867223 */ /* 0x040fe20000010086 */
[----:B------:R-:W-:Y:S01]  /*81e0*/  STS [R64.X4+0x10c4], R159 ;  /* 0x0010c49f40007388 */ /* 0x000fe20000004800 */
[----:B------:R-:W-:Y:S02]  /*81f0*/  FFMA.FTZ R125, R135, R165, -R124 ;  /* 0x000000a5877d7223 */ /* 0x000fe4000001087c */
[----:B------:R-:W-:Y:S02]  /*8200*/  FMUL.FTZ R130, R42, R183 ;  /* 0x000000b72a827220 */ /* 0x000fe40000410000 */
[----:B------:R-:W-:Y:S02]  /*8210*/  FADD.FTZ R179, -R179, R134 ;  /* 0x00000086b3b37221 */ /* 0x000fe40000010100 */
[----:B------:R-:W-:Y:S02]  /*8220*/  FMUL.FTZ R129, R202, R123 ;  /* 0x0000007bca817220 */ /* 0x000fe40000410000 */
[----:B------:R-:W-:-:S02]  /*8230*/  FADD.FTZ R164, R164, R125 ;  /* 0x0000007da4a47221 */ /* 0x000fc40000010000 */
[----:B------:R-:W-:Y:S01]  /*8240*/  FMUL.FTZ R128, R42, R168 ;  /* 0x000000a82a807220 */ /* 0x000fe20000410000 */
[----:B------:R0:W-:Y:S01]  /*8250*/  STS [R64.X4+0x10c0], R129 ;  /* 0x0010c08140007388 */ /* 0x0001e20000004800 */
[----:B------:R-:W-:Y:S02]  /*8260*/  FMUL.FTZ R123, R193, R130 ;  /* 0x00000082c17b7220 */ /* 0x000fe40000410000 */
[C---:B------:R-:W-:Y:S02]  /*8270*/  FMUL.FTZ R125, R136.reuse, -R179 ;  /* 0x800000b3887d7220 */ /* 0x040fe40000410000 */
[----:B------:R-:W-:Y:S02]  /*8280*/  FMUL.FTZ R136, R136, -R164 ;  /* 0x800000a488887220 */ /* 0x000fe40000410000 */
[-C--:B------:R-:W-:Y:S02]  /*8290*/  FFMA.FTZ R123, R206, R128.reuse, R123 ;  /* 0x00000080ce7b7223 */ /* 0x080fe4000001007b */
[----:B------:R-:W-:-:S02]  /*82a0*/  FMUL.FTZ R131, R219, R128 ;  /* 0x00000080db837220 */ /* 0x000fc40000410000 */
[----:B0-----:R-:W-:Y:S02]  /*82b0*/  FMUL.FTZ R129, R193, R128 ;  /* 0x00000080c1817220 */ /* 0x001fe40000410000 */
[----:B------:R-:W-:Y:S01]  /*82c0*/  FMUL.FTZ R132, R41, R182 ;  /* 0x000000b629847220 */ /* 0x000fe20000410000 */
[----:B------:R-:W-:Y:S01]  /*82d0*/  STS [R64.X4+0x10b8], R131 ;  /* 0x0010b88340007388 */ /* 0x000fe20000004800 */
[C---:B------:R-:W-:Y:S02]  /*82e0*/  FFMA.FTZ R128, R137.reuse, R164, -R125 ;  /* 0x000000a489807223 */ /* 0x040fe4000001087d */
[----:B------:R-:W-:Y:S02]  /*82f0*/  FFMA.FTZ R137, R137, R179, R136 ;  /* 0x000000b389897223 */ /* 0x000fe40000010088 */
[-C--:B------:R-:W-:Y:S02]  /*8300*/  FMUL.FTZ R135, R219, R130.reuse ;  /* 0x00000082db877220 */ /* 0x080fe40000410000 */
[----:B------:R-:W-:-:S02]  /*8310*/  FFMA.FTZ R124, R206, R130, -R129 ;  /* 0x00000082ce7c7223 */ /* 0x000fc40000010881 */
[----:B------:R-:W-:Y:S01]  /*8320*/  FMUL.FTZ R130, R41, R167 ;  /* 0x000000a729827220 */ /* 0x000fe20000410000 */
[----:B------:R0:W-:Y:S01]  /*8330*/  STS [R64.X4+0x10bc], R135 ;  /* 0x0010bc8740007388 */ /* 0x0001e20000004800 */
[----:B------:R-:W-:Y:S02]  /*8340*/  FMUL.FTZ R125, R207, R132 ;  /* 0x00000084cf7d7220 */ /* 0x000fe40000410000 */
[----:B------:R-:W-:Y:S02]  /*8350*/  FADD.FTZ R178, -R178, R137 ;  /* 0x00000089b2b27221 */ /* 0x000fe40000010100 */
[----:B------:R-:W-:Y:S02]  /*8360*/  FADD.FTZ R163, R163, R128 ;  /* 0x00000080a3a37221 */ /* 0x000fe40000010000 */
[-C--:B------:R-:W-:Y:S02]  /*8370*/  FMUL.FTZ R129, R207, R130.reuse ;  /* 0x00000082cf817220 */ /* 0x080fe40000410000 */
[----:B------:R-:W-:-:S02]  /*8380*/  FFMA.FTZ R128, R221, R130, R125 ;  /* 0x00000082dd807223 */ /* 0x000fc4000001007d */
[----:B------:R-:W-:Y:S02]  /*8390*/  FMUL.FTZ R133, R224, R130 ;  /* 0x00000082e0857220 */ /* 0x000fe40000410000 */
[C---:B------:R-:W-:Y:S02]  /*83a0*/  FMUL.FTZ R130, R140.reuse, -R178 ;  /* 0x800000b28c827220 */ /* 0x040fe40000410000 */
[-C--:B------:R-:W-:Y:S01]  /*83b0*/  FMUL.FTZ R140, R140, -R163.reuse ;  /* 0x800000a38c8c7220 */ /* 0x080fe20000410000 */
[----:B------:R-:W-:Y:S01]  /*83c0*/  STS [R64.X4+0x10b0], R133 ;  /* 0x0010b08540007388 */ /* 0x000fe20000004800 */
[----:B------:R-:W-:Y:S02]  /*83d0*/  FFMA.FTZ R125, R221, R132, -R129 ;  /* 0x00000084dd7d7223 */ /* 0x000fe40000010881 */
[C---:B------:R-:W-:Y:S02]  /*83e0*/  FFMA.FTZ R129, R141.reuse, R163, -R130 ;  /* 0x000000a38d817223 */ /* 0x040fe40000010882 */
[----:B------:R-:W-:-:S02]  /*83f0*/  FFMA.FTZ R140, R141, R178, R140 ;  /* 0x000000b28d8c7223 */ /* 0x000fc4000001008c */
[----:B------:R-:W-:Y:S02]  /*8400*/  FMUL.FTZ R136, R44, R181 ;  /* 0x000000b52c887220 */ /* 0x000fe40000410000 */
[----:B------:R-:W-:Y:S02]  /*8410*/  FADD.FTZ R162, R162, R129 ;  /* 0x00000081a2a27221 */ /* 0x000fe40000010000 */
[----:B------:R-:W-:Y:S02]  /*8420*/  FADD.FTZ R177, -R177, R140 ;  /* 0x0000008cb1b17221 */ /* 0x000fe40000010100 */
[----:B0-----:R-:W-:Y:S02]  /*8430*/  FMUL.FTZ R135, R224, R132 ;  /* 0x00000084e0877220 */ /* 0x001fe40000410000 */
[----:B------:R-:W-:Y:S02]  /*8440*/  FMUL.FTZ R134, R44, R166 ;  /* 0x000000a62c867220 */ /* 0x000fe40000410000 */
[----:B------:R-:W-:Y:S01]  /*8450*/  FMUL.FTZ R129, R191, R136 ;  /* 0x00000088bf817220 */ /* 0x000fe20000410000 */
[----:B------:R0:W-:Y:S01]  /*8460*/  STS [R64.X4+0x10b4], R135 ;  /* 0x0010b48740007388 */ /* 0x0001e20000004800 */
[----:B------:R-:W-:-:S02]  /*8470*/  FMUL.FTZ R132, R142, -R162 ;  /* 0x800000a28e847220 */ /* 0x000fc40000410000 */
[-C--:B------:R-:W-:Y:S02]  /*8480*/  FMUL.FTZ R142, R142, -R177.reuse ;  /* 0x800000b18e8e7220 */ /* 0x080fe40000410000 */
[----:B------:R-:W-:Y:S02]  /*8490*/  FFMA.FTZ R130, R200, R134, R129 ;  /* 0x00000086c8827223 */ /* 0x000fe40000010081 */
[C---:B------:R-:W-:Y:S02]  /*84a0*/  FFMA.FTZ R129, R143.reuse, R177, R132 ;  /* 0x000000b18f817223 */ /* 0x040fe40000010084 */
[----:B------:R-:W-:Y:S02]  /*84b0*/  FFMA.FTZ R143, R143, R162, -R142 ;  /* 0x000000a28f8f7223 */ /* 0x000fe4000001088e */
[----:B------:R-:W-:Y:S02]  /*84c0*/  FMUL.FTZ R131, R191, R134 ;  /* 0x00000086bf837220 */ /* 0x000fe40000410000 */
[----:B------:R-:W-:-:S02]  /*84d0*/  FADD.FTZ R176, -R176, R129 ;  /* 0x00000081b0b07221 */ /* 0x000fc40000010100 */
[----:B------:R-:W-:Y:S02]  /*84e0*/  FADD.FTZ R160, R160, R143 ;  /* 0x0000008fa0a07221 */ /* 0x000fe40000010000 */
[----:B------:R-:W-:Y:S02]  /*84f0*/  FFMA.FTZ R132, R200, R136, -R131 ;  /* 0x00000088c8847223 */ /* 0x000fe40000010883 */
[C---:B------:R-:W-:Y:S02]  /*8500*/  FMUL.FTZ R129, R47.reuse, R176 ;  /* 0x000000b02f817220 */ /* 0x040fe40000410000 */
[----:B------:R-:W-:Y:S02]  /*8510*/  FMUL.FTZ R131, R47, R160 ;  /* 0x000000a02f837220 */ /* 0x000fe40000410000 */
[----:B0-----:R-:W-:Y:S02]  /*8520*/  FMUL.FTZ R135, R127, R134 ;  /* 0x000000867f877220 */ /* 0x001fe40000410000 */
[----:B------:R-:W-:-:S02]  /*8530*/  FFMA.FTZ R114, R205, R174, -R114 ;  /* 0x000000aecd727223 */ /* 0x000fc40000010872 */
[----:B------:R-:W-:Y:S01]  /*8540*/  FMUL.FTZ R137, R127, R136 ;  /* 0x000000887f897220 */ /* 0x000fe20000410000 */
[----:B------:R0:W-:Y:S01]  /*8550*/  STS [R64.X4+0x10a8], R135 ;  /* 0x0010a88740007388 */ /* 0x0001e20000004800 */
[----:B------:R-:W-:Y:S02]  /*8560*/  FMUL.FTZ R134, R48, R177 ;  /* 0x000000b130867220 */ /* 0x000fe40000410000 */
[----:B------:R-:W-:Y:S01]  /*8570*/  FMUL.FTZ R142, R72, R129 ;  /* 0x00000081488e7220 */ /* 0x000fe20000410000 */
[----:B------:R1:W-:Y:S01]  /*8580*/  STS [R64.X4+0x10ac], R137 ;  /* 0x0010ac8940007388 */ /* 0x0003e20000004800 */
[----:B------:R-:W-:Y:S02]  /*8590*/  FMUL.FTZ R136, R48, R162 ;  /* 0x000000a230887220 */ /* 0x000fe40000410000 */
[----:B------:R-:W-:Y:S02]  /*85a0*/  FMUL.FTZ R174, R72, R131 ;  /* 0x0000008348ae7220 */ /* 0x000fe40000410000 */
[----:B------:R-:W-:-:S02]  /*85b0*/  FMUL.FTZ R133, R75, R134 ;  /* 0x000000864b857220 */ /* 0x000fc40000410000 */
[----:B------:R-:W-:Y:S02]  /*85c0*/  FFMA.FTZ R142, R195, R131, R142 ;  /* 0x00000083c38e7223 */ /* 0x000fe4000001008e */
[----:B0-----:R-:W-:Y:S02]  /*85d0*/  FMUL.FTZ R135, R75, R136 ;  /* 0x000000884b877220 */ /* 0x001fe40000410000 */
[----:B------:R-:W-:Y:S02]  /*85e0*/  FFMA.FTZ R174, R195, R129, -R174 ;  /* 0x00000081c3ae7223 */ /* 0x000fe400000108ae */
[C---:B------:R-:W-:Y:S02]  /*85f0*/  FMUL.FTZ R140, R45.reuse, R178 ;  /* 0x000000b22d8c7220 */ /* 0x040fe40000410000 */
[----:B------:R-:W-:Y:S02]  /*8600*/  FMUL.FTZ R190, R45, R163 ;  /* 0x000000a32dbe7220 */ /* 0x000fe40000410000 */
[----:B------:R-:W-:-:S02]  /*8610*/  FFMA.FTZ R133, R194, R136, R133 ;  /* 0x00000088c2857223 */ /* 0x000fc40000010085 */
[----:B------:R-:W-:Y:S02]  /*8620*/  FADD.FTZ R142, RZ, R142 ;  /* 0x0000008eff8e7221 */ /* 0x000fe40000010000 */
[----:B------:R-:W-:Y:S02]  /*8630*/  FFMA.FTZ R135, R194, R134, -R135 ;  /* 0x00000086c2877223 */ /* 0x000fe40000010887 */
[----:B------:R-:W-:Y:S02]  /*8640*/  FADD.FTZ R174, RZ, R174 ;  /* 0x000000aeffae7221 */ /* 0x000fe40000010000 */
[C---:B-1----:R-:W-:Y:S02]  /*8650*/  FMUL.FTZ R137, R139.reuse, R140 ;  /* 0x0000008c8b897220 */ /* 0x042fe40000410000 */
[----:B------:R-:W-:Y:S02]  /*8660*/  FMUL.FTZ R141, R139, R190 ;  /* 0x000000be8b8d7220 */ /* 0x000fe40000410000 */
[----:B------:R-:W-:-:S02]  /*8670*/  FMUL.FTZ R230, R46, R179 ;  /* 0x000000b32ee67220 */ /* 0x000fc40000410000 */
[----:B------:R-:W-:Y:S02]  /*8680*/  FADD.FTZ R133, R142, R133 ;  /* 0x000000858e857221 */ /* 0x000fe40000010000 */
[----:B------:R-:W-:Y:S02]  /*8690*/  FADD.FTZ R135, R174, R135 ;  /* 0x00000087ae877221 */ /* 0x000fe40000010000 */
[C---:B------:R-:W-:Y:S02]  /*86a0*/  FFMA.FTZ R142, R199.reuse, R190, R137 ;  /* 0x000000bec78e7223 */ /* 0x040fe40000010089 */
[----:B------:R-:W-:Y:S02]  /*86b0*/  FFMA.FTZ R174, R199, R140, -R141 ;  /* 0x0000008cc7ae7223 */ /* 0x000fe4000001088d */
[----:B------:R-:W-:Y:S02]  /*86c0*/  FMUL.FTZ R220, R46, R164 ;  /* 0x000000a42edc7220 */ /* 0x000fe40000410000 */
[----:B------:R-:W-:-:S02]  /*86d0*/  FMUL.FTZ R137, R198, R230 ;  /* 0x000000e6c6897220 */ /* 0x000fc40000410000 */
[----:B------:R-:W-:Y:S02]  /*86e0*/  FMUL.FTZ R143, R43, R180 ;  /* 0x000000b42b8f7220 */ /* 0x000fe40000410000 */
[----:B------:R-:W-:Y:S02]  /*86f0*/  FADD.FTZ R133, R133, R142 ;  /* 0x0000008e85857221 */ /* 0x000fe40000010000 */
[----:B------:R-:W-:Y:S02]  /*8700*/  FADD.FTZ R135, R135, R174 ;  /* 0x000000ae87877221 */ /* 0x000fe40000010000 */
[----:B------:R-:W-:Y:S02]  /*8710*/  FFMA.FTZ R142, R215, R220, R137 ;  /* 0x000000dcd78e7223 */ /* 0x000fe40000010089 */
[----:B------:R-:W-:Y:S02]  /*8720*/  FMUL.FTZ R141, R43, R165 ;  /* 0x000000a52b8d7220 */ /* 0x000fe40000410000 */
[----:B------:R-:W-:-:S02]  /*8730*/  FMUL.FTZ R174, R196, R143 ;  /* 0x0000008fc4ae7220 */ /* 0x000fc40000410000 */
[----:B------:R-:W-:Y:S02]  /*8740*/  FADD.FTZ R133, R133, R142 ;  /* 0x0000008e85857221 */ /* 0x000fe40000010000 */
[----:B------:R-:W-:Y:S02]  /*8750*/  FFMA.FTZ R174, R201, R141, R174 ;  /* 0x0000008dc9ae7223 */ /* 0x000fe400000100ae */
[----:B------:R-:W-:Y:S02]  /*8760*/  FMUL.FTZ R137, R198, R220 ;  /* 0x000000dcc6897220 */ /* 0x000fe40000410000 */
[----:B------:R-:W-:Y:S02]  /*8770*/  FADD.FTZ R133, R133, R174 ;  /* 0x000000ae85857221 */ /* 0x000fe40000010000 */
[----:B------:R-:W-:Y:S02]  /*8780*/  FMUL.FTZ R216, R232, UR40 ;  /* 0x00000028e8d87c20 */ /* 0x000fe40008410000 */
[----:B------:R-:W-:-:S02]  /*8790*/  FADD.FTZ R133, R133, R130 ;  /* 0x0000008285857221 */ /* 0x000fc40000010000 */
[----:B------:R-:W-:Y:S02]  /*87a0*/  FMUL.FTZ R232, R196, R141 ;  /* 0x0000008dc4e87220 */ /* 0x000fe40000410000 */
[----:B------:R-:W-:Y:S02]  /*87b0*/  FADD.FTZ R128, R133, R128 ;  /* 0x0000008085807221 */ /* 0x000fe40000010000 */
[----:B------:R-:W-:Y:S02]  /*87c0*/  FFMA.FTZ R142, R215, R230, -R137 ;  /* 0x000000e6d78e7223 */ /* 0x000fe40000010889 */
[----:B------:R-:W-:Y:S02]  /*87d0*/  FADD.FTZ R128, R128, R123 ;  /* 0x0000007b80807221 */ /* 0x000fe40000010000 */
[----:B------:R-:W-:Y:S02]  /*87e0*/  FFMA.FTZ R232, R201, R143, -R232 ;  /* 0x0000008fc9e87223 */ /* 0x000fe400000108e8 */
[----:B------:R-:W-:-:S02]  /*87f0*/  FADD.FTZ R128, R128, R121 ;  /* 0x0000007980807221 */ /* 0x000fc40000010000 */
[----:B------:R-:W-:Y:S02]  /*8800*/  FADD.FTZ R135, R135, R142 ;  /* 0x0000008e87877221 */ /* 0x000fe40000010000 */
[----:B------:R-:W-:Y:S02]  /*8810*/  FADD.FTZ R128, R128, R119 ;  /* 0x0000007780807221 */ /* 0x000fe40000010000 */
[----:B------:R-:W-:Y:S02]  /*8820*/  FMUL.FTZ R159, R126, R141 ;  /* 0x0000008d7e9f7220 */ /* 0x000fe40000410000 */
[----:B------:R-:W-:Y:S02]  /*8830*/  FADD.FTZ R128, R128, R117 ;  /* 0x0000007580807221 */ /* 0x000fe40000010000 */
[----:B------:R-:W-:Y:S01]  /*8840*/  FADD.FTZ R141, R135, R232 ;  /* 0x000000e8878d7221 */ /* 0x000fe20000010000 */
[----:B------:R-:W-:Y:S01]  /*8850*/  STS [R64.X4+0x10a0], R159 ;  /* 0x0010a09f40007388 */ /* 0x000fe20000004800 */
[----:B------:R-:W-:-:S02]  /*8860*/  FADD.FTZ R128, R128, R115 ;  /* 0x0000007380807221 */ /* 0x000fc40000010000 */
[----:B------:R-:W-:Y:S02]  /*8870*/  FADD.FTZ R132, R141, R132 ;  /* 0x000000848d847221 */ /* 0x000fe40000010000 */
[----:B------:R-:W-:Y:S02]  /*8880*/  FADD.FTZ R128, R128, R67 ;  /* 0x0000004380807221 */ /* 0x000fe40000010000 */
[----:B------:R-:W-:Y:S02]  /*8890*/  FMUL.FTZ R137, R73, R230 ;  /* 0x000000e649897220 */ /* 0x000fe40000410000 */
[----:B------:R-:W-:Y:S02]  /*88a0*/  FADD.FTZ R232, R128, R65 ;  /* 0x0000004180e87221 */ /* 0x000fe40000010000 */
[----:B------:R-:W-:Y:S01]  /*88b0*/  FMUL.FTZ R65, R173, UR40 ;  /* 0x00000028ad417c20 */ /* 0x000fe20008410000 */
[----:B------:R0:W-:Y:S01]  /*88c0*/  STS [R64.X4+0x109c], R137 ;  /* 0x00109c8940007388 */ /* 0x0001e20000004800 */
[----:B------:R-:W-:-:S02]  /*88d0*/  FADD.FTZ R141, R132, R125 ;  /* 0x0000007d848d7221 */ /* 0x000fc40000010000 */
[----:B------:R-:W-:Y:S02]  /*88e0*/  FFMA.FTZ R130, R188, UR41, -R65 ;  /* 0x00000029bc827c23 */ /* 0x000fe40008010841 */
[----:B------:R-:W-:Y:S02]  /*88f0*/  FADD.FTZ R141, R141, R124 ;  /* 0x0000007c8d8d7221 */ /* 0x000fe40000010000 */
[----:B------:R-:W-:Y:S02]  /*8900*/  FMUL.FTZ R65, R171, UR40 ;  /* 0x00000028ab417c20 */ /* 0x000fe40008410000 */
[----:B------:R-:W-:Y:S01]  /*8910*/  FMUL.FTZ R121, R71, R136 ;  /* 0x0000008847797220 */ /* 0x000fe20000410000 */
[----:B0-----:R-:W-:Y:S01]  /*8920*/  MOV R137, UR36 ;  /* 0x0000002400897c02 */ /* 0x001fe20008000f00 */
[----:B------:R-:W-:Y:S02]  /*8930*/  FMUL.FTZ R175, R126, R143 ;  /* 0x0000008f7eaf7220 */ /* 0x000fe40000410000 */
[----:B------:R-:W-:Y:S01]  /*8940*/  FMUL.FTZ R135, R73, R220 ;  /* 0x000000dc49877220 */ /* 0x000fe20000410000 */
[----:B------:R-:W-:Y:S01]  /*8950*/  LEA R137, R137, -R98, 0x1 ;  /* 0x8000006289897211 */ /* 0x000fe200078e08ff */
[C---:B------:R-:W-:Y:S01]  /*8960*/  FMUL.FTZ R133, R74.reuse, R190 ;  /* 0x000000be4a857220 */ /* 0x040fe20000410000 */
[----:B------:R-:W-:Y:S01]  /*8970*/  STS [R64.X4+0x10a4], R175 ;  /* 0x0010a4af40007388 */ /* 0x000fe20000004800 */
[----:B------:R-:W-:Y:S01]  /*8980*/  FMUL.FTZ R125, R74, R140 ;  /* 0x0000008c4a7d7220 */ /* 0x000fe20000410000 */
[----:B------:R-:W-:Y:S01]  /*8990*/  ISETP.GE.AND P0, PT, R137, 0x1, PT ;  /* 0x000000018900780c */ /* 0x000fe20003f06270 */
[----:B------:R-:W-:Y:S01]  /*89a0*/  FMUL.FTZ R123, R71, R134 ;  /* 0x00000086477b7220 */ /* 0x000fe20000410000 */
[----:B------:R-:W-:Y:S01]  /*89b0*/  STS [R64.X4+0x1098], R135 ;  /* 0x0010988740007388 */ /* 0x000fe20000004800 */
[----:B------:R-:W-:-:S02]  /*89c0*/  FADD.FTZ R141, R141, R122 ;  /* 0x0000007a8d8d7221 */ /* 0x000fc40000010000 */
[C---:B------:R-:W-:Y:S01]  /*89d0*/  FMUL.FTZ R131, R70.reuse, R131 ;  /* 0x0000008346837220 */ /* 0x040fe20000410000 */
[----:B------:R-:W-:Y:S01]  /*89e0*/  STS [R64.X4+0x1090], R133 ;  /* 0x0010908540007388 */ /* 0x000fe20000004800 */
[----:B------:R-:W-:Y:S02]  /*89f0*/  FMUL.FTZ R129, R70, R129 ;  /* 0x0000008146817220 */ /* 0x000fe40000410000 */
[----:B------:R-:W-:Y:S01]  /*8a00*/  FFMA.FTZ R136, R186, UR41, -R65 ;  /* 0x00000029ba887c23 */ /* 0x000fe20008010841 */
[----:B------:R0:W-:Y:S01]  /*8a10*/  STS [R64.X4+0x1094], R125 ;  /* 0x0010947d40007388 */ /* 0x0001e20000004800 */
[----:B------:R-:W-:Y:S02]  /*8a20*/  FMUL.FTZ R65, R185, UR40 ;  /* 0x00000028b9417c20 */ /* 0x000fe40008410000 */
[----:B------:R-:W-:Y:S01]  /*8a30*/  FADD.FTZ R141, R141, R120 ;  /* 0x000000788d8d7221 */ /* 0x000fe20000010000 */
[----:B------:R-:W-:Y:S01]  /*8a40*/  STS [R64.X4+0x1088], R121 ;  /* 0x0010887940007388 */ /* 0x000fe20000004800 */
[----:B------:R-:W-:-:S02]  /*8a50*/  FFMA.FTZ R140, R170, UR41, R65 ;  /* 0x00000029aa8c7c23 */ /* 0x000fc40008010041 */
[----:B------:R-:W-:Y:S01]  /*8a60*/  FMUL.FTZ R65, R167, UR40 ;  /* 0x00000028a7417c20 */ /* 0x000fe20008410000 */
[----:B------:R-:W-:Y:S01]  /*8a70*/  STS [R64.X4+0x108c], R123 ;  /* 0x00108c7b40007388 */ /* 0x000fe20000004800 */
[----:B------:R-:W-:Y:S02]  /*8a80*/  FADD.FTZ R141, R141, R118 ;  /* 0x000000768d8d7221 */ /* 0x000fe40000010000 */
[----:B------:R-:W-:Y:S01]  /*8a90*/  FFMA.FTZ R190, R182, UR41, -R65 ;  /* 0x00000029b6be7c23 */ /* 0x000fe20008010841 */
[----:B------:R-:W-:Y:S01]  /*8aa0*/  STS [R64.X4+0x1080], R131 ;  /* 0x0010808340007388 */ /* 0x000fe20000004800 */
[----:B------:R-:W-:Y:S02]  /*8ab0*/  FMUL.FTZ R65, R163, UR40 ;  /* 0x00000028a3417c20 */ /* 0x000fe40008410000 */
[----:B------:R-:W-:Y:S01]  /*8ac0*/  FADD.FTZ R141, R141, R116 ;  /* 0x000000748d8d7221 */ /* 0x000fe20000010000 */
[----:B------:R1:W-:Y:S01]  /*8ad0*/  STS [R64.X4+0x1084], R129 ;  /* 0x0010848140007388 */ /* 0x0003e20000004800 */
[----:B------:R-:W-:-:S02]  /*8ae0*/  FFMA.FTZ R122, R178, UR41, -R65 ;  /* 0x00000029b27a7c23 */ /* 0x000fc40008010841 */
[----:B------:R-:W-:Y:S02]  /*8af0*/  FADD.FTZ R141, R141, R114 ;  /* 0x000000728d8d7221 */ /* 0x000fe40000010000 */
[----:B------:R-:W-:Y:S02]  /*8b00*/  FMUL.FTZ R132, R188, UR40 ;  /* 0x00000028bc847c20 */ /* 0x000fe40008410000 */
[----:B------:R-:W-:Y:S02]  /*8b10*/  FMUL.FTZ R134, R172, UR40 ;  /* 0x00000028ac867c20 */ /* 0x000fe40008410000 */
[----:B0-----:R-:W-:Y:S02]  /*8b20*/  FMUL.FTZ R125, R187, UR40 ;  /* 0x00000028bb7d7c20 */ /* 0x001fe40008410000 */
[----:B-1----:R-:W-:Y:S02]  /*8b30*/  FMUL.FTZ R64, R186, UR40 ;  /* 0x00000028ba407c20 */ /* 0x002fe40008410000 */
[----:B------:R-:W-:-:S02]  /*8b40*/  FMUL.FTZ R133, R169, UR40 ;  /* 0x00000028a9857c20 */ /* 0x000fc40008410000 */
[----:B------:R-:W-:Y:S02]  /*8b50*/  FFMA.FTZ R129, R171, UR41, R64 ;  /* 0x00000029ab817c23 */ /* 0x000fe40008010040 */
[----:B------:R-:W-:Y:S02]  /*8b60*/  FMUL.FTZ R64, R170, UR40 ;  /* 0x00000028aa407c20 */ /* 0x000fe40008410000 */
[----:B------:R-:W-:Y:S02]  /*8b70*/  FMUL.FTZ R142, R184, UR40 ;  /* 0x00000028b88e7c20 */ /* 0x000fe40008410000 */
[----:B------:R-:W-:Y:S02]  /*8b80*/  FFMA.FTZ R131, R185, UR41, -R64 ;  /* 0x00000029b9837c23 */ /* 0x000fe40008010840 */
        /* <DEDUP_REMOVED lines=15> */
[----:B------:R-:W-:Y:S02]  /*8c80*/  FFMA.FTZ R111, R233, UR41, R111 ;  /* 0x00000029e96f7c23 */ /* 0x000fe4000801006f */
[----:B------:R-:W-:Y:S02]  /*8c90*/  FADD.FTZ R230, R141, R66 ;  /* 0x000000428de67221 */ /* 0x000fe40000010000 */
[----:B------:R-:W-:Y:S02]  /*8ca0*/  FFMA.FTZ R132, R173, UR41, R132 ;  /* 0x00000029ad847c23 */ /* 0x000fe40008010084 */
[----:B------:R-:W-:Y:S02]  /*8cb0*/  FFMA.FTZ R134, R187, UR41, -R134 ;  /* 0x00000029bb867c23 */ /* 0x000fe40008010886 */
[----:B------:R-:W-:-:S02]  /*8cc0*/  FFMA.FTZ R125, R172, UR41, R125 ;  /* 0x00000029ac7d7c23 */ /* 0x000fc4000801007d */
[----:B------:R-:W-:Y:S02]  /*8cd0*/  FFMA.FTZ R133, R184, UR41, -R133 ;  /* 0x00000029b8857c23 */ /* 0x000fe40008010885 */
        /* <DEDUP_REMOVED lines=9> */
[----:B------:R-:W-:Y:S02]  /*8d70*/  FFMA.FTZ R124, R164, UR41, R67 ;  /* 0x00000029a47c7c23 */ /* 0x000fe40008010043 */
        /* <DEDUP_REMOVED lines=38> */
.L_x_7146:
[----:B------:R-:W-:Y:S05]  /*8fe0*/  BSYNC B0 ;  /* 0x0000000000007941 */ /* 0x000fea0003800000 */
.L_x_7145:
[----:B------:R-:W-:Y:S01]  /*8ff0*/  ULDC.64 UR36, c[0x0][0x298] ;  /* 0x0000a60000247ab9 */ /* 0x000fe20000000a00 */
[C---:B------:R-:W-:Y:S01]  /*9000*/  FMUL.FTZ R65, R0.reuse, R210 ;  /* 0x000000d200417220 */ /* 0x040fe20000410000 */
[----:B------:R-:W-:Y:S01]  /*9010*/  USHF.R.U32.HI UR38, URZ, 0x1, UR37 ;  /* 0x000000013f267899 */ /* 0x000fe20008011625 */
[----:B------:R-:W-:Y:S01]  /*9020*/  FMUL.FTZ R64, R0, R211 ;  /* 0x000000d300407220 */ /* 0x000fe20000410000 */
[----:B------:R-:W-:Y:S01]  /*9030*/  USHF.R.U64 UR25, UR36, 0x1, UR37 ;  /* 0x0000000124197899 */ /* 0x000fe20008001225 */
[----:B------:R-:W-:Y:S01]  /*9040*/  FADD.FTZ R76, R76, R65 ;  /* 0x000000414c4c7221 */ /* 0x000fe20000010000 */
[----:B------:R-:W-:Y:S01]  /*9050*/  UIMAD UR38, UR38, UR22, URZ ;  /* 0x00000016262672a4 */ /* 0x000fe2000f8e023f */
[----:B------:R-:W-:Y:S01]  /*9060*/  FADD.FTZ R209, R209, -R64 ;  /* 0x80000040d1d17221 */ /* 0x000fe20000010000 */
[----:B------:R-:W-:Y:S01]  /*9070*/  UIMAD.WIDE.U32 UR36, UR25, UR22, URZ ;  /* 0x00000016192472a5 */ /* 0x000fe2000f8e003f */
[C---:B------:R-:W-:Y:S01]  /*9080*/  FMUL.FTZ R65, R109.reuse, R138 ;  /* 0x0000008a6d417220 */ /* 0x040fe20000410000 */
[----:B------:R-:W-:Y:S01]  /*9090*/  UIMAD UR25, UR23, UR25, UR38 ;  /* 0x00000019171972a4 */ /* 0x000fe2000f8e0226 */
[C---:B------:R-:W-:Y:S01]  /*90a0*/  FMUL.FTZ R216, R109.reuse, R216 ;  /* 0x000000d86dd87220 */ /* 0x040fe20000410000 */
[----:B------:R-:W-:Y:S01]  /*90b0*/  ULDC UR40, c[0x0][0x174] ;  /* 0x00005d0000287ab9 */ /* 0x000fe20000000800 */
[-C--:B------:R-:W-:Y:S01]  /*90c0*/  FMUL.FTZ R109, R109, R208.reuse ;  /* 0x000000d06d6d7220 */ /* 0x080fe20000410000 */
[----:B------:R-:W-:Y:S01]  /*90d0*/  ULDC.64 UR38, c[0x0][0x2a0] ;  /* 0x0000a80000267ab9 */ /* 0x000fe20000000a00 */
[C---:B------:R-:W-:Y:S01]  /*90e0*/  FFMA.FTZ R208, R83.reuse, R208, R65 ;  /* 0x000000d053d07223 */ /* 0x040fe20000010041 */
[----:B------:R-:W-:Y:S01]  /*90f0*/  UIADD3 UR37, UR37, UR25, URZ ;  /* 0x0000001925257290 */ /* 0x000fe2000fffe03f */
[C---:B------:R-:W-:Y:S01]  /*9100*/  FFMA.FTZ R192, R83.reuse, R192, R216 ;  /* 0x000000c053c07223 */ /* 0x040fe200000100d8 */
[----:B------:R-:W-:Y:S01]  /*9110*/  UIMAD UR25, UR24, UR38, URZ ;  /* 0x00000026181972a4 */ /* 0x000fe2000f8e023f */
[----:B0-----:R-:W-:Y:S01]  /*9120*/  FFMA.FTZ R66, R83, R138, -R109 ;  /* 0x0000008a53427223 */ /* 0x001fe2000001086d */
[----:B------:R-:W-:Y:S01]  /*9130*/  UIMAD.WIDE.U32 UR36, UR12, UR38, UR36 ;  /* 0x000000260c2472a5 */ /* 0x000fe2000f8e0024 */
[----:B------:R-:W-:Y:S01]  /*9140*/  FADD.FTZ R161, R232, R161 ;  /* 0x000000a1e8a17221 */ /* 0x000fe20000010000 */
[----:B------:R-:W-:Y:S01]  /*9150*/  UIMAD UR25, UR12, UR39, UR25 ;  /* 0x000000270c1972a4 */ /* 0x000fe2000f8e0219 */
[----:B------:R-:W-:Y:S01]  /*9160*/  FADD.FTZ R83, R230, R113 ;  /* 0x00000071e6537221 */ /* 0x000fe20000010000 */
[C---:B------:R-:W-:Y:S01]  /*9170*/  IADD3 R109, R98.reuse, 0x80, RZ ;  /* 0x00000080626d7810 */ /* 0x040fe20007ffe0ff */
[----:B------:R-:W-:Y:S01]  /*9180*/  ULDC.64 UR38, c[0x0][0x318] ;  /* 0x0000c60000267ab9 */ /* 0x000fe20000000a00 */
[----:B------:R-:W-:Y:S01]  /*9190*/  BSSY B0, `(.L_x_7147) ;  /* 0x000001f000007945 */ /* 0x000fe20003800000 */
[----:B------:R-:W-:Y:S01]  /*91a0*/  UIADD3 UR37, UR25, UR37, URZ ;  /* 0x0000002519257290 */ /* 0x000fe2000fffe03f */
[----:B------:R-:W-:Y:S01]  /*91b0*/  FFMA.FTZ R138, R69, R68, R192 ;  /* 0x00000044458a7223 */ /* 0x000fe200000100c0 */
[----:B------:R-:W-:Y:S01]  /*91c0*/  UIADD3 UR25, UR6, -UR40, URZ ;  /* 0x8000002806197290 */ /* 0x000fe2000fffe03f */
[----:B------:R-:W-:Y:S01]  /*91d0*/  FADD.FTZ R69, R161, R208 ;  /* 0x000000d0a1457221 */ /* 0x000fe20000010000 */
[----:B------:R-:W-:Y:S01]  /*91e0*/  ULEA UR38, UP0, UR36, UR38, 0x3 ;  /* 0x0000002624267291 */ /* 0x000fe2000f80183f */
[C---:B------:R-:W-:Y:S01]  /*91f0*/  ISETP.GE.AND P1, PT, R137.reuse, 0x81, PT ;  /* 0x000000818900780c */ /* 0x040fe20003f26270 */
[----:B------:R-:W-:Y:S01]  /*9200*/  UIMAD UR25, UR25, -0x800, URZ ;  /* 0xfffff800191978a4 */ /* 0x000fe2000f8e023f */
[----:B------:R-:W-:Y:S01]  /*9210*/  ISETP.GE.AND P2, PT, R137, 0xc1, PT ;  /* 0x000000c18900780c */ /* 0x000fe20003f46270 */
[----:B------:R-:W-:Y:S01]  /*9220*/  ULEA.HI.X UR39, UR36, UR39, UR37, 0x3, UP0 ;  /* 0x0000002724277291 */ /* 0x000fe200080f1c25 */
[----:B------:R-:W-:Y:S01]  /*9230*/  FADD.FTZ R83, R83, R66 ;  /* 0x0000004253537221 */ /* 0x000fe20000010000 */
[C---:B------:R-:W-:Y:S01]  /*9240*/  LEA R64, P0, R98.reuse, UR38, 0x2 ;  /* 0x0000002662407c11 */ /* 0x040fe2000f8010ff */
[----:B------:R-:W-:Y:S01]  /*9250*/  USHF.L.U64.HI UR38, UR8, 0x2, UR9 ;  /* 0x0000000208267899 */ /* 0x000fe20008010209 */
[----:B------:R-:W-:Y:S01]  /*9260*/  MOV R67, UR25 ;  /* 0x0000001900437c02 */ /* 0x000fe20008000f00 */
[----:B------:R-:W-:Y:S01]  /*9270*/  USHF.L.U32 UR25, UR8, 0x2, URZ ;  /* 0x0000000208197899 */ /* 0x000fe2000800063f */
[C---:B------:R-:W-:Y:S01]  /*9280*/  LEA.HI.X R65, R98.reuse, UR39, RZ, 0x2, P0 ;  /* 0x0000002762417c11 */ /* 0x040fe200080f14ff */
[----:B------:R-:W-:Y:S01]  /*9290*/  ULDC.64 UR36, c[0x0][0x2b0] ;  /* 0x0000ac0000247ab9 */ /* 0x000fe20000000a00 */
[----:B------:R-:W-:Y:S01]  /*92a0*/  ISETP.GE.AND P0, PT, R137, 0x41, PT ;  /* 0x000000418900780c */ /* 0x000fe20003f06270 */
[----:B------:R-:W-:Y:S01]  /*92b0*/  UIMAD UR36, UR38, UR36, URZ ;  /* 0x00000024262472a4 */ /* 0x000fe2000f8e023f */
[----:B------:R-:W-:Y:S01]  /*92c0*/  IADD3 R113, R98, 0xc0, RZ ;  /* 0x000000c062717810 */ /* 0x000fe20007ffe0ff */
[----:B------:R-:W-:Y:S01]  /*92d0*/  IMAD.WIDE R64, R67, 0x4, R64 ;  /* 0x0000000443407825 */ /* 0x000fe200078e0240 */
[----:B------:R-:W-:Y:S01]  /*92e0*/  MOV R67, UR25 ;  /* 0x0000001900437c02 */ /* 0x000fe20008000f00 */
[----:B------:R-:W-:Y:S01]  /*92f0*/  UIMAD UR36, UR25, UR37, UR36 ;  /* 0x00000025192472a4 */ /* 0x000fe2000f8e0224 */
[----:B------:R-:W-:-:S03]  /*9300*/  LEA.HI.SX32 R109, R109, R98, 0x1b ;  /* 0x000000626d6d7211 */ /* 0x000fc600078fdaff */
[----:B------:R-:W-:Y:S01]  /*9310*/  IMAD.WIDE.U32 R64, R67, c[0x0][0x2b0], R64 ;  /* 0x0000ac0043407a25 */ /* 0x000fe200078e0040 */
[----:B------:R-:W-:-:S04]  /*9320*/  IADD3 R67, R98, 0x40, RZ ;  /* 0x0000004062437810 */ /* 0x000fc80007ffe0ff */
[----:B------:R-:W-:Y:S02]  /*9330*/  LEA.HI.SX32 R67, R67, R98, 0x1b ;  /* 0x0000006243437211 */ /* 0x000fe400078fdaff */
[----:B------:R-:W-:-:S04]  /*9340*/  IADD3 R65, R65, UR36, RZ ;  /* 0x0000002441417c10 */ /* 0x000fc8000fffe0ff */
[----:B------:R-:W0:Y:S01]  /*9350*/  LDS R67, [R67.X4+0x1180] ;  /* 0x0011800043437984 */ /* 0x000e220000004800 */
[----:B------:R-:W-:Y:S05]  /*9360*/  @!P0 BRA `(.L_x_7148) ;  /* 0x0000001000008947 */ /* 0x000fea0003800000 */
[----:B0-----:R0:W-:Y:S02]  /*9370*/  RED.E.ADD.F32.FTZ.RN.STRONG.GPU [R64.64+-0x1f00], R67 ;  /* 0xffe100434000798e */ /* 0x0011e4000c10e79a */
.L_x_7148:
[----:B------:R-:W-:Y:S05]  /*9380*/  BSYNC B0 ;  /* 0x0000000000007941 */ /* 0x000fea0003800000 */
.L_x_7147:
[----:B------:R-:W1:Y:S01]  /*9390*/  LDS R109, [R109.X4+0x1280] ;  /* 0x001280006d6d7984 */ /* 0x000e620000004800 */
[----:B------:R-:W-:Y:S01]  /*93a0*/  BSSY B0, `(.L_x_7149) ;  /* 0x0000004000007945 */ /* 0x000fe20003800000 */
[----:B------:R-:W-:Y:S01]  /*93b0*/  LEA.HI.SX32 R113, R113, R98, 0x1b ;  /* 0x0000006271717211 */ /* 0x000fe200078fdaff */
[----:B------:R-:W-:Y:S05]  /*93c0*/  @!P1 BRA `(.L_x_7150) ;  /* 0x0000001000009947 */ /* 0x000fea0003800000 */
[----:B-1----:R1:W-:Y:S02]  /*93d0*/  RED.E.ADD.F32.FTZ.RN.STRONG.GPU [R64.64+-0x1e00], R109 ;  /* 0xffe2006d4000798e */ /* 0x0023e4000c10e79a */
.L_x_7150:
[----:B------:R-:W-:Y:S05]  /*93e0*/  BSYNC B0 ;  /* 0x0000000000007941 */ /* 0x000fea0003800000 */
.L_x_7149:
[----:B------:R-:W2:Y:S01]  /*93f0*/  LDS R113, [R113.X4+0x1380] ;  /* 0x0013800071717984 */ /* 0x000ea20000004800 */
[----:B------:R-:W-:Y:S01]  /*9400*/  BSSY B0, `(.L_x_7151) ;  /* 0x0000005000007945 */ /* 0x000fe20003800000 */
[C---:B0-----:R-:W-:Y:S02]  /*9410*/  IADD3 R67, R98.reuse, 0x100, RZ ;  /* 0x0000010062437810 */ /* 0x041fe40007ffe0ff */
[----:B-1----:R-:W-:Y:S01]  /*9420*/  IADD3 R109, R98, 0x140, RZ ;  /* 0x00000140626d7810 */ /* 0x002fe20007ffe0ff */
[----:B------:R-:W-:Y:S05]  /*9430*/  @!P2 BRA `(.L_x_7152) ;  /* 0x000000100000a947 */ /* 0x000fea0003800000 */
[----:B--2---:R0:W-:Y:S02]  /*9440*/  RED.E.ADD.F32.FTZ.RN.STRONG.GPU [R64.64+-0x1d00], R113 ;  /* 0xffe300714000798e */ /* 0x0041e4000c10e79a */
.L_x_7152:
[----:B------:R-:W-:Y:S05]  /*9450*/  BSYNC B0 ;  /* 0x0000000000007941 */ /* 0x000fea0003800000 */
.L_x_7151:
        /* <DEDUP_REMOVED lines=14> */
.L_x_7154:
[----:B------:R-:W-:Y:S05]  /*9540*/  BSYNC B0 ;  /* 0x0000000000007941 */ /* 0x000fea0003800000 */
.L_x_7153:
[----:B------:R-:W1:Y:S01]  /*9550*/  LDS R109, [R109.X4+0x1580] ;  /* 0x001580006d6d7984 */ /* 0x000e620000004800 */
[----:B------:R-:W-:Y:S01]  /*9560*/  BSSY B0, `(.L_x_7155) ;  /* 0x0000005000007945 */ /* 0x000fe20003800000 */
[----:B0-----:R-:W-:Y:S02]  /*9570*/  IADD3 R67, R98, 0x1c0, RZ ;  /* 0x000001c062437810 */ /* 0x001fe40007ffe0ff */
[----:B------:R-:W-:Y:S01]  /*9580*/  LEA.HI.SX32 R113, R113, R98, 0x1b ;  /* 0x0000006271717211 */ /* 0x000fe200078fdaff */
[----:B------:R-:W-:Y:S05]  /*9590*/  @!P0 BRA `(.L_x_7156) ;  /* 0x0000001000008947 */ /* 0x000fea0003800000 */
[----:B-1----:R0:W-:Y:S02]  /*95a0*/  RED.E.ADD.F32.FTZ.RN.STRONG.GPU [R64.64+-0x1b00], R109 ;  /* 0xffe5006d4000798e */ /* 0x0021e4000c10e79a */
.L_x_7156:
[----:B------:R-:W-:Y:S05]  /*95b0*/  BSYNC B0 ;  /* 0x0000000000007941 */ /* 0x000fea0003800000 */
.L_x_7155:
[----:B------:R-:W2:Y:S01]  /*95c0*/  LDS R113, [R113.X4+0x1680] ;  /* 0x0016800071717984 */ /* 0x000ea20000004800 */
[----:B------:R-:W-:Y:S01]  /*95d0*/  BSSY B0, `(.L_x_7157) ;  /* 0x0000005000007945 */ /* 0x000fe20003800000 */
[----:B------:R-:W-:-:S02]  /*95e0*/  IADD3 R141, R98, 0x200, RZ ;  /* 0x00000200628d7810 */ /* 0x000fc40007ffe0ff */
[----:B------:R-:W-:Y:S01]  /*95f0*/  LEA.HI.SX32 R67, R67, R98, 0x1b ;  /* 0x0000006243437211 */ /* 0x000fe200078fdaff */
[----:B------:R-:W-:Y:S05]  /*9600*/  @!P1 BRA `(.L_x_7158) ;  /* 0x0000001000009947 */ /* 0x000fea0003800000 */
[----:B--2---:R2:W-:Y:S02]  /*9610*/  RED.E.ADD.F32.FTZ.RN.STRONG.GPU [R64.64+-0x1a00], R113 ;  /* 0xffe600714000798e */ /* 0x0045e4000c10e79a */
.L_x_7158:
[----:B------:R-:W-:Y:S05]  /*9620*/  BSYNC B0 ;  /* 0x0000000000007941 */ /* 0x000fea0003800000 */
.L_x_7157:
[----:B------:R-:W3:Y:S01]  /*9630*/  LDS R67, [R67.X4+0x1780] ;  /* 0x0017800043437984 */ /* 0x000ee20000004800 */
[----:B------:R-:W-:Y:S01]  /*9640*/  BSSY B0, `(.L_x_7159) ;  /* 0x0000005000007945 */ /* 0x000fe20003800000 */
[----:B01----:R-:W-:Y:S02]  /*9650*/  IADD3 R109, R98, 0x240, RZ ;  /* 0x00000240626d7810 */ /* 0x003fe40007ffe0ff */
[----:B------:R-:W-:Y:S01]  /*9660*/  LEA.HI.SX32 R66, R141, R98, 0x1b ;  /* 0x000000628d427211 */ /* 0x000fe200078fdaff */
[----:B------:R-:W-:Y:S05]  /*9670*/  @!P2 BRA `(.L_x_7160) ;  /* 0x000000100000a947 */ /* 0x000fea0003800000 */
[----:B---3--:R0:W-:Y:S02]  /*9680*/  RED.E.ADD.F32.FTZ.RN.STRONG.GPU [R64.64+-0x1900], R67 ;  /* 0xffe700434000798e */ /* 0x0081e4000c10e79a */
.L_x_7160:
[----:B------:R-:W-:Y:S05]  /*9690*/  BSYNC B0 ;  /* 0x0000000000007941 */ /* 0x000fea0003800000 */
.L_x_7159:
[----:B0--3--:R0:W1:Y:S01]  /*96a0*/  LDS R67, [R66.X4+0x1880] ;  /* 0x0018800042437984 */ /* 0x0090620000004800 */
[----:B------:R-:W-:Y:S01]  /*96b0*/  BSSY B0, `(.L_x_7161) ;  /* 0x0000005000007945 */ /* 0x000fe20003800000 */
[----:B--2---:R-:W-:Y:S02]  /*96c0*/  IADD3 R113, R98, 0x280, RZ ;  /* 0x0000028062717810 */ /* 0x004fe40007ffe0ff */
[----:B------:R-:W-:Y:S01]  /*96d0*/  LEA.HI.SX32 R109, R109, R98, 0x1b ;  /* 0x000000626d6d7211 */ /* 0x000fe200078fdaff */
[----:B------:R-:W-:Y:S05]  /*96e0*/  @!P3 BRA `(.L_x_7162) ;  /* 0x000000100000b947 */ /* 0x000fea0003800000 */
[----:B-1----:R1:W-:Y:S02]  /*96f0*/  RED.E.ADD.F32.FTZ.RN.STRONG.GPU [R64.64+-0x1800], R67 ;  /* 0xffe800434000798e */ /* 0x0023e4000c10e79a */
.L_x_7162:
[----:B------:R-:W-:Y:S05]  /*9700*/  BSYNC B0 ;  /* 0x0000000000007941 */ /* 0x000fea0003800000 */
.L_x_7161:
[----:B------:R-:W2:Y:S01]  /*9710*/  LDS R109, [R109.X4+0x1980] ;  /* 0x001980006d6d7984 */ /* 0x000ea20000004800 */
[----:B------:R-:W-:Y:S01]  /*9720*/  BSSY B0, `(.L_x_7163) ;  /* 0x0000004000007945 */ /* 0x000fe20003800000 */
[----:B------:R-:W-:Y:S01]  /*9730*/  LEA.HI.SX32 R113, R113, R98, 0x1b ;  /* 0x0000006271717211 */ /* 0x000fe200078fdaff */
[----:B------:R-:W-:Y:S05]  /*9740*/  @!P4 BRA `(.L_x_7164) ;  /* 0x000000100000c947 */ /* 0x000fea0003800000 */
[----:B--2---:R2:W-:Y:S02]  /*9750*/  RED.E.ADD.F32.FTZ.RN.STRONG.GPU [R64.64+-0x1700], R109 ;  /* 0xffe9006d4000798e */ /* 0x0045e4000c10e79a */
.L_x_7164:
[----:B------:R-:W-:Y:S05]  /*9760*/  BSYNC B0 ;  /* 0x0000000000007941 */ /* 0x000fea0003800000 */
.L_x_7163:
[----:B------:R-:W3:Y:S01]  /*9770*/  LDS R113, [R113.X4+0x1a80] ;  /* 0x001a800071717984 */ /* 0x000ee20000004800 */
[----:B------:R-:W-:Y:S01]  /*9780*/  BSSY B0, `(.L_x_7165) ;  /* 0x0000005000007945 */ /* 0x000fe20003800000 */
[----:B-1----:R-:W-:-:S02]  /*9790*/  IADD3 R67, R98, 0x2c0, RZ ;  /* 0x000002c062437810 */ /* 0x002fc40007ffe0ff */
[----:B--2---:R-:W-:Y:S01]  /*97a0*/  IADD3 R109, R98, 0x300, RZ ;  /* 0x00000300626d7810 */ /* 0x004fe20007ffe0ff */
[----:B------:R-:W-:Y:S05]  /*97b0*/  @!P5 BRA `(.L_x_7166) ;  /* 0x000000100000d947 */ /* 0x000fea0003800000 */
[----:B---3--:R1:W-:Y:S02]  /*97c0*/  RED.E.ADD.F32.FTZ.RN.STRONG.GPU [R64.64+-0x1600], R113 ;  /* 0xffea00714000798e */ /* 0x0083e4000c10e79a */
.L_x_7166:
[----:B------:R-:W-:Y:S05]  /*97d0*/  BSYNC B0 ;  /* 0x0000000000007941 */ /* 0x000fea0003800000 */
.L_x_7165:
        /* <DEDUP_REMOVED lines=14> */
.L_x_7168:
[----:B------:R-:W-:Y:S05]  /*98c0*/  BSYNC B0 ;  /* 0x0000000000007941 */ /* 0x000fea0003800000 */
.L_x_7167:
[----:B------:R-:W2:Y:S01]  /*98d0*/  LDS R109, [R109.X4+0x1c80] ;  /* 0x001c80006d6d7984 */ /* 0x000ea20000004800 */
[----:B------:R-:W-:Y:S01]  /*98e0*/  BSSY B0, `(.L_x_7169) ;  /* 0x0000005000007945 */ /* 0x000fe20003800000 */
[----:B-1----:R-:W-:-:S02]  /*98f0*/  IADD3 R67, R98, 0x380, RZ ;  /* 0x0000038062437810 */ /* 0x002fc40007ffe0ff */
[----:B------:R-:W-:Y:S01]  /*9900*/  LEA.HI.SX32 R113, R113, R98, 0x1b ;  /* 0x0000006271717211 */ /* 0x000fe200078fdaff */
[----:B------:R-:W-:Y:S05]  /*9910*/  @!P0 BRA `(.L_x_7170) ;  /* 0x0000001000008947 */ /* 0x000fea0003800000 */
[----:B--2---:R1:W-:Y:S02]  /*9920*/  RED.E.ADD.F32.FTZ.RN.STRONG.GPU [R64.64+-0x1400], R109 ;  /* 0xffec006d4000798e */ /* 0x0043e4000c10e79a */
.L_x_7170:
[----:B------:R-:W-:Y:S05]  /*9930*/  BSYNC B0 ;  /* 0x0000000000007941 */ /* 0x000fea0003800000 */
.L_x_7169:
[----:B------:R-:W3:Y:S01]  /*9940*/  LDS R113, [R113.X4+0x1d80] ;  /* 0x001d800071717984 */ /* 0x000ee20000004800 */
[----:B------:R-:W-:Y:S01]  /*9950*/  BSSY B0, `(.L_x_7171) ;  /* 0x0000005000007945 */ /* 0x000fe20003800000 */
[----:B-12---:R-:W-:Y:S02]  /*9960*/  IADD3 R109, R98, 0x3c0, RZ ;  /* 0x000003c0626d7810 */ /* 0x006fe40007ffe0ff */
[----:B------:R-:W-:Y:S01]  /*9970*/  LEA.HI.SX32 R67, R67, R98, 0x1b ;  /* 0x0000006243437211 */ /* 0x000fe200078fdaff */
[----:B------:R-:W-:Y:S05]  /*9980*/  @!P1 BRA `(.L_x_7172) ;  /* 0x0000001000009947 */ /* 0x000fea0003800000 */
[----:B---3--:R1:W-:Y:S02]  /*9990*/  RED.E.ADD.F32.FTZ.RN.STRONG.GPU [R64.64+-0x1300], R113 ;  /* 0xffed00714000798e */ /* 0x0083e4000c10e79a */
.L_x_7172:
[----:B------:R-:W-:Y:S05]  /*99a0*/  BSYNC B0 ;  /* 0x0000000000007941 */ /* 0x000fea0003800000 */
.L_x_7171:
[----:B------:R-:W2:Y:S01]  /*99b0*/  LDS R67, [R67.X4+0x1e80] ;  /* 0x001e800043437984 */ /* 0x000ea20000004800 */
[----:B------:R-:W-:Y:S01]  /*99c0*/  BSSY B0, `(.L_x_7173) ;  /* 0x0000005000007945 */ /* 0x000fe20003800000 */
[----:B-1-3--:R-:W-:Y:S02]  /*99d0*/  IADD3 R113, R98, 0x400, RZ ;  /* 0x0000040062717810 */ /* 0x00afe40007ffe0ff */
[----:B------:R-:W-:Y:S01]  /*99e0*/  LEA.HI.SX32 R109, R109, R98, 0x1b ;  /* 0x000000626d6d7211 */ /* 0x000fe200078fdaff */
[----:B------:R-:W-:Y:S05]  /*99f0*/  @!P2 BRA `(.L_x_7174) ;  /* 0x000000100000a947 */ /* 0x000fea0003800000 */
[----:B--2---:R1:W-:Y:S02]  /*9a00*/  RED.E.ADD.F32.FTZ.RN.STRONG.GPU [R64.64+-0x1200], R67 ;  /* 0xffee00434000798e */ /* 0x0043e4000c10e79a */
.L_x_7174:
[----:B------:R-:W-:Y:S05]  /*9a10*/  BSYNC B0 ;  /* 0x0000000000007941 */ /* 0x000fea0003800000 */
.L_x_7173:
[----:B------:R-:W3:Y:S01]  /*9a20*/  LDS R109, [R109.X4+0x1f80] ;  /* 0x001f80006d6d7984 */ /* 0x000ee20000004800 */
[----:B------:R-:W-:Y:S01]  /*9a30*/  BSSY B0, `(.L_x_7175) ;  /* 0x0000005000007945 */ /* 0x000fe20003800000 */
[----:B-12---:R-:W-:-:S02]  /*9a40*/  IADD3 R67, R98, 0x440, RZ ;  /* 0x0000044062437810 */ /* 0x006fc40007ffe0ff */
[----:B------:R-:W-:Y:S01]  /*9a50*/  LEA.HI.SX32 R113, R113, R98, 0x1b ;  /* 0x0000006271717211 */ /* 0x000fe200078fdaff */
[----:B------:R-:W-:Y:S05]  /*9a60*/  @!P3 BRA `(.L_x_7176) ;  /* 0x000000100000b947 */ /* 0x000fea0003800000 */
[----:B---3--:R1:W-:Y:S02]  /*9a70*/  RED.E.ADD.F32.FTZ.RN.STRONG.GPU [R64.64+-0x1100], R109 ;  /* 0xffef006d4000798e */ /* 0x0083e4000c10e79a */
.L_x_7176:
[----:B------:R-:W-:Y:S05]  /*9a80*/  BSYNC B0 ;  /* 0x0000000000007941 */ /* 0x000fea0003800000 */
.L_x_7175:
[----:B------:R-:W2:Y:S01]  /*9a90*/  LDS R113, [R113.X4+0x2080] ;  /* 0x0020800071717984 */ /* 0x000ea20000004800 */
[----:B------:R-:W-:Y:S01]  /*9aa0*/  BSSY B0, `(.L_x_7177) ;  /* 0x0000004000007945 */ /* 0x000fe20003800000 */
[----:B------:R-:W-:Y:S01]  /*9ab0*/  LEA.HI.SX32 R67, R67, R98, 0x1b ;  /* 0x0000006243437211 */ /* 0x000fe200078fdaff */
[----:B------:R-:W-:Y:S05]  /*9ac0*/  @!P4 BRA `(.L_x_7178) ;  /* 0x000000100000c947 */ /* 0x000fea0003800000 */
[----:B--2---:R2:W-:Y:S02]  /*9ad0*/  RED.E.ADD.F32.FTZ.RN.STRONG.GPU [R64.64+-0x1000], R113 ;  /* 0xfff000714000798e */ /* 0x0045e4000c10e79a */
.L_x_7178:
[----:B------:R-:W-:Y:S05]  /*9ae0*/  BSYNC B0 ;  /* 0x0000000000007941 */ /* 0x000fea0003800000 */
.L_x_7177:
[----:B------:R-:W4:Y:S01]  /*9af0*/  LDS R67, [R67.X4+0x2180] ;  /* 0x0021800043437984 */ /* 0x000f220000004800 */
[----:B------:R-:W-:Y:S01]  /*9b00*/  BSSY B0, `(.L_x_7179) ;  /* 0x0000005000007945 */ /* 0x000fe20003800000 */
[C---:B-1-3--:R-:W-:Y:S02]  /*9b10*/  IADD3 R109, R98.reuse, 0x480, RZ ;  /* 0x00000480626d7810 */ /* 0x04afe40007ffe0ff */
[----:B--2---:R-:W-:Y:S01]  /*9b20*/  IADD3 R113, R98, 0x4c0, RZ ;  /* 0x000004c062717810 */ /* 0x004fe20007ffe0ff */
[----:B------:R-:W-:Y:S05]  /*9b30*/  @!P5 BRA `(.L_x_7180) ;  /* 0x000000100000d947 */ /* 0x000fea0003800000 */
[----:B----4-:R1:W-:Y:S02]  /*9b40*/  RED.E.ADD.F32.FTZ.RN.STRONG.GPU [R64.64+-0xf00], R67 ;  /* 0xfff100434000798e */ /* 0x0103e4000c10e79a */
.L_x_7180:
[----:B------:R-:W-:Y:S05]  /*9b50*/  BSYNC B0 ;  /* 0x0000000000007941 */ /* 0x000fea0003800000 */
.L_x_7179:
        /* <DEDUP_REMOVED lines=14> */
.L_x_7182:
[----:B------:R-:W-:Y:S05]  /*9c40*/  BSYNC B0 ;  /* 0x0000000000007941 */ /* 0x000fea0003800000 */
.L_x_7181:
[----:B------:R-:W2:Y:S01]  /*9c50*/  LDS R113, [R113.X4+0x2380] ;  /* 0x0023800071717984 */ /* 0x000ea20000004800 */
[----:B------:R-:W-:Y:S01]  /*9c60*/  BSSY B0, `(.L_x_7183) ;  /* 0x0000005000007945 */ /* 0x000fe20003800000 */
[----:B-1----:R-:W-:Y:S02]  /*9c70*/  IADD3 R109, R98, 0x540, RZ ;  /* 0x00000540626d7810 */ /* 0x002fe40007ffe0ff */
[----:B------:R-:W-:Y:S01]  /*9c80*/  LEA.HI.SX32 R67, R67, R98, 0x1b ;  /* 0x0000006243437211 */ /* 0x000fe200078fdaff */
[----:B------:R-:W-:Y:S05]  /*9c90*/  @!P0 BRA `(.L_x_7184) ;  /* 0x0000001000008947 */ /* 0x000fea0003800000 */
[----:B--2---:R1:W-:Y:S02]  /*9ca0*/  RED.E.ADD.F32.FTZ.RN.STRONG.GPU [R64.64+-0xd00], R113 ;  /* 0xfff300714000798e */ /* 0x0043e4000c10e79a */
.L_x_7184:
[----:B------:R-:W-:Y:S05]  /*9cb0*/  BSYNC B0 ;  /* 0x0000000000007941 */ /* 0x000fea0003800000 */
.L_x_7183:
[----:B------:R-:W3:Y:S01]  /*9cc0*/  LDS R67, [R67.X4+0x2480] ;  /* 0x0024800043437984 */ /* 0x000ee20000004800 */
[----:B------:R-:W-:Y:S01]  /*9cd0*/  BSSY B0, `(.L_x_7185) ;  /* 0x0000005000007945 */ /* 0x000fe20003800000 */
[----:B-12---:R-:W-:-:S02]  /*9ce0*/  IADD3 R113, R98, 0x580, RZ ;  /* 0x0000058062717810 */ /* 0x006fc40007ffe0ff */
[----:B------:R-:W-:Y:S01]  /*9cf0*/  LEA.HI.SX32 R109, R109, R98, 0x1b ;  /* 0x000000626d6d7211 */ /* 0x000fe200078fdaff */
[----:B------:R-:W-:Y:S05]  /*9d00*/  @!P1 BRA `(.L_x_7186) ;  /* 0x0000001000009947 */ /* 0x000fea0003800000 */
[----:B---3--:R1:W-:Y:S02]  /*9d10*/  RED.E.ADD.F32.FTZ.RN.STRONG.GPU [R64.64+-0xc00], R67 ;  /* 0xfff400434000798e */ /* 0x0083e4000c10e79a */
.L_x_7186:
[----:B------:R-:W-:Y:S05]  /*9d20*/  BSYNC B0 ;  /* 0x0000000000007941 */ /* 0x000fea0003800000 */
.L_x_7185:
[----:B------:R-:W2:Y:S01]  /*9d30*/  LDS R109, [R109.X4+0x2580] ;  /* 0x002580006d6d7984 */ /* 0x000ea20000004800 */
[----:B------:R-:W-:Y:S01]  /*9d40*/  BSSY B0, `(.L_x_7187) ;  /* 0x0000005000007945 */ /* 0x000fe20003800000 */
[----:B-1-3--:R-:W-:Y:S02]  /*9d50*/  IADD3 R67, R98, 0x5c0, RZ ;  /* 0x000005c062437810 */ /* 0x00afe40007ffe0ff */
[----:B------:R-:W-:Y:S01]  /*9d60*/  LEA.HI.SX32 R113, R113, R98, 0x1b ;  /* 0x0000006271717211 */ /* 0x000fe200078fdaff */
[----:B------:R-:W-:Y:S05]  /*9d70*/  @!P2 BRA `(.L_x_7188) ;  /* 0x000000100000a947 */ /* 0x000fea0003800000 */
[----:B--2---:R1:W-:Y:S02]  /*9d80*/  RED.E.ADD.F32.FTZ.RN.STRONG.GPU [R64.64+-0xb00], R109 ;  /* 0xfff5006d4000798e */ /* 0x0043e4000c10e79a */
.L_x_7188:
[----:B------:R-:W-:Y:S05]  /*9d90*/  BSYNC B0 ;  /* 0x0000000000007941 */ /* 0x000fea0003800000 */
.L_x_7187:
[----:B------:R-:W3:Y:S01]  /*9da0*/  LDS R113, [R113.X4+0x2680] ;  /* 0x0026800071717984 */ /* 0x000ee20000004800 */
[----:B------:R-:W-:Y:S01]  /*9db0*/  BSSY B0, `(.L_x_7189) ;  /* 0x0000005000007945 */ /* 0x000fe20003800000 */
[----:B-12---:R-:W-:Y:S02]  /*9dc0*/  IADD3 R109, R98, 0x600, RZ ;  /* 0x00000600626d7810 */ /* 0x006fe40007ffe0ff */
[----:B------:R-:W-:Y:S01]  /*9dd0*/  LEA.HI.SX32 R67, R67, R98, 0x1b ;  /* 0x0000006243437211 */ /* 0x000fe200078fdaff */
[----:B------:R-:W-:Y:S05]  /*9de0*/  @!P3 BRA `(.L_x_7190) ;  /* 0x000000100000b947 */ /* 0x000fea0003800000 */
[----:B---3--:R1:W-:Y:S02]  /*9df0*/  RED.E.ADD.F32.FTZ.RN.STRONG.GPU [R64.64+-0xa00], R113 ;  /* 0xfff600714000798e */ /* 0x0083e4000c10e79a */
.L_x_7190:
[----:B------:R-:W-:Y:S05]  /*9e00*/  BSYNC B0 ;  /* 0x0000000000007941 */ /* 0x000fea0003800000 */
.L_x_7189:
[----:B------:R-:W2:Y:S01]  /*9e10*/  LDS R67, [R67.X4+0x2780] ;  /* 0x0027800043437984 */ /* 0x000ea20000004800 */
[----:B------:R-:W-:Y:S01]  /*9e20*/  BSSY B0, `(.L_x_7191) ;  /* 0x0000004000007945 */ /* 0x000fe20003800000 */
[----:B------:R-:W-:Y:S01]  /*9e30*/  LEA.HI.SX32 R109, R109, R98, 0x1b ;  /* 0x000000626d6d7211 */ /* 0x000fe200078fdaff */
[----:B------:R-:W-:Y:S05]  /*9e40*/  @!P4 BRA `(.L_x_7192) ;  /* 0x000000100000c947 */ /* 0x000fea0003800000 */
[----:B--2---:R2:W-:Y:S02]  /*9e50*/  RED.E.ADD.F32.FTZ.RN.STRONG.GPU [R64.64+-0x900], R67 ;  /* 0xfff700434000798e */ /* 0x0045e4000c10e79a */
.L_x_7192:
[----:B------:R-:W-:Y:S05]  /*9e60*/  BSYNC B0 ;  /* 0x0000000000007941 */ /* 0x000fea0003800000 */
.L_x_7191:
[----:B------:R-:W4:Y:S01]  /*9e70*/  LDS R109, [R109.X4+0x2880] ;  /* 0x002880006d6d7984 */ /* 0x000f220000004800 */
[----:B------:R-:W-:Y:S01]  /*9e80*/  BSSY B0, `(.L_x_7193) ;  /* 0x0000005000007945 */ /* 0x000fe20003800000 */
[----:B--2---:R-:W-:-:S02]  /*9e90*/  IADD3 R67, R98, 0x640, RZ ;  /* 0x0000064062437810 */ /* 0x004fc40007ffe0ff */
[----:B-1-3--:R-:W-:Y:S01]  /*9ea0*/  IADD3 R113, R98, 0x680, RZ ;  /* 0x0000068062717810 */ /* 0x00afe20007ffe0ff */
[----:B------:R-:W-:Y:S05]  /*9eb0*/  @!P5 BRA `(.L_x_7194) ;  /* 0x000000100000d947 */ /* 0x000fea0003800000 */
[----:B----4-:R1:W-:Y:S02]  /*9ec0*/  RED.E.ADD.F32.FTZ.RN.STRONG.GPU [R64.64+-0x800], R109 ;  /* 0xfff8006d4000798e */ /* 0x0103e4000c10e79a */
.L_x_7194:
[----:B------:R-:W-:Y:S05]  /*9ed0*/  BSYNC B0 ;  /* 0x0000000000007941 */ /* 0x000fea0003800000 */
.L_x_7193:
        /* <DEDUP_REMOVED lines=14> */
.L_x_7196:
[----:B------:R-:W-:Y:S05]  /*9fc0*/  BSYNC B0 ;  /* 0x0000000000007941 */ /* 0x000fea0003800000 */
.L_x_7195:
[----:B------:R-:W2:Y:S01]  /*9fd0*/  LDS R113, [R113.X4+0x2a80] ;  /* 0x002a800071717984 */ /* 0x000ea20000004800 */
[----:B------:R-:W-:Y:S01]  /*9fe0*/  BSSY B0, `(.L_x_7197) ;  /* 0x0000005000007945 */ /* 0x000fe20003800000 */
[----:B-1----:R-:W-:-:S02]  /*9ff0*/  IADD3 R67, R98, 0x700, RZ ;  /* 0x0000070062437810 */ /* 0x002fc40007ffe0ff */
[----:B------:R-:W-:Y:S01]  /*a000*/  LEA.HI.SX32 R109, R109, R98, 0x1b ;  /* 0x000000626d6d7211 */ /* 0x000fe200078fdaff */
[----:B------:R-:W-:Y:S05]  /*a010*/  @!P0 BRA `(.L_x_7198) ;  /* 0x0000001000008947 */ /* 0x000fea0003800000 */
[----:B--2---:R1:W-:Y:S02]  /*a020*/  RED.E.ADD.F32.FTZ.RN.STRONG.GPU [R64.64+-0x600], R113 ;  /* 0xfffa00714000798e */ /* 0x0043e4000c10e79a */
.L_x_7198:
[----:B------:R-:W-:Y:S05]  /*a030*/  BSYNC B0 ;  /* 0x0000000000007941 */ /* 0x000fea0003800000 */
.L_x_7197:
[----:B------:R-:W3:Y:S01]  /*a040*/  LDS R109, [R109.X4+0x2b80] ;  /* 0x002b80006d6d7984 */ /* 0x000ee20000004800 */
[----:B------:R-:W-:Y:S01]  /*a050*/  BSSY B0, `(.L_x_7199) ;  /* 0x0000005000007945 */ /* 0x000fe20003800000 */
[----:B-12---:R-:W-:Y:S02]  /*a060*/  IADD3 R113, R98, 0x740, RZ ;  /* 0x0000074062717810 */ /* 0x006fe40007ffe0ff */
[----:B------:R-:W-:Y:S01]  /*a070*/  LEA.HI.SX32 R67, R67, R98, 0x1b ;  /* 0x0000006243437211 */ /* 0x000fe200078fdaff */
[----:B------:R-:W-:Y:S05]  /*a080*/  @!P1 BRA `(.L_x_7200) ;  /* 0x0000001000009947 */ /* 0x000fea0003800000 */
[----:B---3--:R1:W-:Y:S02]  /*a090*/  RED.E.ADD.F32.FTZ.RN.STRONG.GPU [R64.64+-0x500], R109 ;  /* 0xfffb006d4000798e */ /* 0x0083e4000c10e79a */
.L_x_7200:
[----:B------:R-:W-:Y:S05]  /*a0a0*/  BSYNC B0 ;  /* 0x0000000000007941 */ /* 0x000fea0003800000 */
.L_x_7199:
[----:B------:R-:W2:Y:S01]  /*a0b0*/  LDS R67, [R67.X4+0x2c80] ;  /* 0x002c800043437984 */ /* 0x000ea20000004800 */
[----:B------:R-:W-:Y:S01]  /*a0c0*/  BSSY B0, `(.L_x_7201) ;  /* 0x0000005000007945 */ /* 0x000fe20003800000 */
[----:B-1-3--:R-:W-:Y:S02]  /*a0d0*/  IADD3 R109, R98, 0x780, RZ ;  /* 0x00000780626d7810 */ /* 0x00afe40007ffe0ff */
[----:B------:R-:W-:Y:S01]  /*a0e0*/  LEA.HI.SX32 R113, R113, R98, 0x1b ;  /* 0x0000006271717211 */ /* 0x000fe200078fdaff */
[----:B------:R-:W-:Y:S05]  /*a0f0*/  @!P2 BRA `(.L_x_7202) ;  /* 0x000000100000a947 */ /* 0x000fea0003800000 */
[----:B--2---:R1:W-:Y:S02]  /*a100*/  RED.E.ADD.F32.FTZ.RN.STRONG.GPU [R64.64+-0x400], R67 ;  /* 0xfffc00434000798e */ /* 0x0043e4000c10e79a */
.L_x_7202:
[----:B------:R-:W-:Y:S05]  /*a110*/  BSYNC B0 ;  /* 0x0000000000007941 */ /* 0x000fea0003800000 */
.L_x_7201:
[----:B------:R-:W3:Y:S01]  /*a120*/  LDS R113, [R113.X4+0x2d80] ;  /* 0x002d800071717984 */ /* 0x000ee20000004800 */
[----:B------:R-:W-:Y:S01]  /*a130*/  BSSY B0, `(.L_x_7203) ;  /* 0x0000005000007945 */ /* 0x000fe20003800000 */
[----:B-12---:R-:W-:-:S02]  /*a140*/  IADD3 R67, R98, 0x7c0, RZ ;  /* 0x000007c062437810 */ /* 0x006fc40007ffe0ff */
[----:B------:R-:W-:Y:S01]  /*a150*/  LEA.HI.SX32 R109, R109, R98, 0x1b ;  /* 0x000000626d6d7211 */ /* 0x000fe200078fdaff */
[----:B------:R-:W-:Y:S05]  /*a160*/  @!P3 BRA `(.L_x_7204) ;  /* 0x000000100000b947 */ /* 0x000fea0003800000 */
[----:B---3--:R1:W-:Y:S02]  /*a170*/  RED.E.ADD.F32.FTZ.RN.STRONG.GPU [R64.64+-0x300], R113 ;  /* 0xfffd00714000798e */ /* 0x0083e4000c10e79a */
.L_x_7204:
[----:B------:R-:W-:Y:S05]  /*a180*/  BSYNC B0 ;  /* 0x0000000000007941 */ /* 0x000fea0003800000 */
.L_x_7203:
[----:B------:R-:W2:Y:S01]  /*a190*/  LDS R109, [R109.X4+0x2e80] ;  /* 0x002e80006d6d7984 */ /* 0x000ea20000004800 */
[----:B------:R-:W-:Y:S01]  /*a1a0*/  BSSY B0, `(.L_x_7205) ;  /* 0x0000004000007945 */ /* 0x000fe20003800000 */
[----:B------:R-:W-:Y:S01]  /*a1b0*/  LEA.HI.SX32 R67, R67, R98, 0x1b ;  /* 0x0000006243437211 */ /* 0x000fe200078fdaff */
[----:B------:R-:W-:Y:S05]  /*a1c0*/  @!P4 BRA `(.L_x_7206) ;  /* 0x000000100000c947 */ /* 0x000fea0003800000 */
[----:B--2---:R2:W-:Y:S02]  /*a1d0*/  RED.E.ADD.F32.FTZ.RN.STRONG.GPU [R64.64+-0x200], R109 ;  /* 0xfffe006d4000798e */ /* 0x0045e4000c10e79a */
.L_x_7206:
[----:B------:R-:W-:Y:S05]  /*a1e0*/  BSYNC B0 ;  /* 0x0000000000007941 */ /* 0x000fea0003800000 */
.L_x_7205:
[----:B------:R-:W4:Y:S01]  /*a1f0*/  LDS R67, [R67.X4+0x2f80] ;  /* 0x002f800043437984 */ /* 0x000f220000004800 */
[----:B------:R-:W-:Y:S01]  /*a200*/  BSSY B0, `(.L_x_7207) ;  /* 0x0000003000007945 */ /* 0x000fe20003800000 */
[----:B------:R-:W-:Y:S05]  /*a210*/  @!P5 BRA `(.L_x_7208) ;  /* 0x000000100000d947 */ /* 0x000fea0003800000 */
[----:B----4-:R4:W-:Y:S02]  /*a220*/  RED.E.ADD.F32.FTZ.RN.STRONG.GPU [R64.64+-0x100], R67 ;  /* 0xffff00434000798e */ /* 0x0109e4000c10e79a */
.L_x_7208:
[----:B------:R-:W-:Y:S05]  /*a230*/  BSYNC B0 ;  /* 0x0000000000007941 */ /* 0x000fea0003800000 */
.L_x_7207:
[----:B--2---:R-:W2:Y:S01]  /*a240*/  SHFL.DOWN PT, R109, R69, 0x1, 0x1f ;  /* 0x08201f00456d7f89 */ /* 0x004ea200000e0000 */
[----:B------:R-:W-:Y:S01]  /*a250*/  ISETP.GT.AND P0, PT, R97, 0x1e, PT ;  /* 0x0000001e6100780c */ /* 0x000fe20003f04270 */
[----:B------:R-:W-:Y:S01]  /*a260*/  FFMA.FTZ R17, R34, R68, R17 ;  /* 0x0000004422117223 */ /* 0x000fe20000010011 */
[----:B-1--4-:R-:W-:Y:S01]  /*a270*/  MOV R64, R69 ;  /* 0x0000004500407202 */ /* 0x012fe20000000f00 */
[----:B------:R-:W1:Y:S01]  /*a280*/  SHFL.DOWN PT, R192, R83, 0x1, 0x1f ;  /* 0x08201f0053c07f89 */ /* 0x000e6200000e0000 */
[----:B------:R-:W-:Y:S01]  /*a290*/  MOV R65, R83 ;  /* 0x0000005300417202 */ /* 0x000fe20000000f00 */
[----:B------:R-:W-:Y:S01]  /*a2a0*/  FMUL.FTZ R130, R77, R130 ;  /* 0x000000824d827220 */ /* 0x000fe20000410000 */
[----:B0-----:R-:W-:Y:S01]  /*a2b0*/  MOV R66, R76 ;  /* 0x0000004c00427202 */ /* 0x001fe20000000f00 */
[----:B---3--:R-:W0:Y:S01]  /*a2c0*/  SHFL.DOWN PT, R113, R76, 0x1, 0x1f ;  /* 0x08201f004c717f89 */ /* 0x008e2200000e0000 */
[----:B------:R-:W-:Y:S01]  /*a2d0*/  MOV R67, R209 ;  /* 0x000000d100437202 */ /* 0x000fe20000000f00 */
        /* <DEDUP_REMOVED lines=12> */
[----:B-1----:R-:W-:Y:S01]  /*a3a0*/  @!P0 FADD.FTZ R65, R65, R192 ;  /* 0x000000c041418221 */ /* 0x002fe20000010000 */
[----:B------:R-:W1:Y:S01]  /*a3b0*/  SHFL.DOWN PT, R69, R64, 0x2, 0x1f ;  /* 0x08401f0040457f89 */ /* 0x000e6200000e0000 */
[----:B------:R-:W-:-:S02]  /*a3c0*/  FMUL.FTZ R144, R144, R180 ;  /* 0x000000b490907220 */ /* 0x000fc40000410000 */
[----:B0-----:R-:W-:Y:S01]  /*a3d0*/  @!P0 FADD.FTZ R66, R66, R113 ;  /* 0x0000007142428221 */ /* 0x001fe20000010000 */
[----:B------:R-:W0:Y:S01]  /*a3e0*/  SHFL.DOWN PT, R76, R65, 0x2, 0x1f ;  /* 0x08401f00414c7f89 */ /* 0x000e2200000e0000 */
        /* <DEDUP_REMOVED lines=70> */
[----:B------:R-:W-:Y:S02]  /*a850*/  FMUL.FTZ R69, R104, R176 ;  /* 0x000000b068457220 */ /* 0x000fe40000410000 */
        /* <DEDUP_REMOVED lines=40> */
[----:B------:R-:W-:Y:S02]  /*aae0*/  FFMA.FTZ R22, R37, R171, R22 ;  /* 0x000000ab25167223 */ /* 0x000fe40000010016 */
[----:B------:R-:W-:-:S02]  /*aaf0*/  FADD.FTZ R54, R129, R54 ;  /* 0x0000003681367221 */ /* 0x000fc40000010000 */
        /* <DEDUP_REMOVED lines=31> */
.L_x_7210:
[----:B0-----:R-:W-:Y:S05]  /*acf0*/  BSYNC B0 ;  /* 0x0000000000007941 */ /* 0x001fea0003800000 */
.L_x_7209:
        /* <DEDUP_REMOVED lines=8> */
.L_x_7110:
        /* <DEDUP_REMOVED lines=94> */
.L_x_7108:
        /* <DEDUP_REMOVED lines=31> */
.L_x_7214:
[----:B------:R-:W-:Y:S05]  /*b550*/  BSYNC B0 ;  /* 0x0000000000007941 */ /* 0x000fea0003800000 */
.L_x_7213:
        /* <DEDUP_REMOVED lines=30> */
.L_x_7216:
[----:B------:R-:W3:Y:S02]  /*b740*/  S2R R11, SR_TID.X ;  /* 0x00000000000b7919 */ /* 0x000ee40000002100 */
.L_x_7217:
[----:B------:R-:W-:Y:S05]  /*b750*/  BSYNC B0 ;  /* 0x0000000000007941 */ /* 0x000fea0003800000 */
.L_x_7215:
        /* <DEDUP_REMOVED lines=12> */
.L_x_7218:
        /* <DEDUP_REMOVED lines=32> */
.L_x_7115:
[----:B------:R-:W-:Y:S01]  /*ba20*/  HFMA2.MMA R71, -RZ, RZ, 0, 5.9604644775390625e-08 ;  /* 0x00000001ff477435 */ /* 0x000fe200000001ff */
[----:B------:R-:W-:-:S02]  /*ba30*/  MOV R226, R70 ;  /* 0x0000004600e27202 */ /* 0x000fc40000000f00 */
[----:B------:R-:W-:Y:S02]  /*ba40*/  MOV R224, RZ ;  /* 0x000000ff00e07202 */ /* 0x000fe40000000f00 */
[----:B------:R-:W-:Y:S02]  /*ba50*/  MOV R73, 0xffffffff ;  /* 0xffffffff00497802 */ /* 0x000fe40000000f00 */
[----:B------:R-:W-:Y:S02]  /*ba60*/  MOV R68, 0xba80 ;  /* 0x0000ba8000447802 */ /* 0x000fe40000000f00 */
[----:B------:R-:W-:Y:S05]  /*ba70*/  CALL.REL.NOINC `($__internal_173_$__cuda_sm70_shflsync_up) ;  /* 0x00001eb000007944 */ /* 0x000fea0003c00000 */
[----:B-1----:R-:W-:Y:S01]  /*ba80*/  MOV R225, R73 ;  /* 0x0000004900e17202 */ /* 0x002fe20000000f00 */
[----:B0-----:R-:W-:Y:S05]  /*ba90*/  BRA `(.L_x_7219) ;  /* 0xffff91e000007947 */ /* 0x001fea000383ffff */
.L_x_7116:
[----:B------:R-:W-:Y:S01]  /*baa0*/  HFMA2.MMA R71, -RZ, RZ, 0, 5.9604644775390625e-08 ;  /* 0x00000001ff477435 */ /* 0x000fe200000001ff */
[----:B------:R-:W-:Y:S02]  /*bab0*/  MOV R226, R72 ;  /* 0x0000004800e27202 */ /* 0x000fe40000000f00 */
[----:B------:R-:W-:Y:S02]  /*bac0*/  MOV R224, RZ ;  /* 0x000000ff00e07202 */ /* 0x000fe40000000f00 */
[----:B------:R-:W-:-:S02]  /*bad0*/  MOV R73, 0xffffffff ;  /* 0xffffffff00497802 */ /* 0x000fc40000000f00 */
[----:B------:R-:W-:Y:S02]  /*bae0*/  MOV R68, 0xbb00 ;  /* 0x0000bb0000447802 */ /* 0x000fe40000000f00 */
[----:B01----:R-:W-:Y:S05]  /*baf0*/  CALL.REL.NOINC `($__internal_173_$__cuda_sm70_shflsync_up) ;  /* 0x00001e3000007944 */ /* 0x003fea0003c00000 */
[----:B0-----:R-:W-:Y:S01]  /*bb00*/  HFMA2.MMA R71, -RZ, RZ, 0, 5.9604644775390625e-08 ;  /* 0x00000001ff477435 */ /* 0x001fe200000001ff */
[----:B-1----:R-:W-:Y:S02]  /*bb10*/  MOV R227, R73 ;  /* 0x0000004900e37202 */ /* 0x002fe40000000f00 */
[----:B------:R-:W-:Y:S02]  /*bb20*/  MOV R226, R74 ;  /* 0x0000004a00e27202 */ /* 0x000fe40000000f00 */
[----:B------:R-:W-:Y:S02]  /*bb30*/  MOV R224, RZ ;  /* 0x000000ff00e07202 */ /* 0x000fe40000000f00 */
[----:B------:R-:W-:Y:S02]  /*bb40*/  MOV R73, 0xffffffff ;  /* 0xffffffff00497802 */ /* 0x000fe40000000f00 */
[----:B------:R-:W-:Y:S02]  /*bb50*/  MOV R68, 0xbb70 ;  /* 0x0000bb7000447802 */ /* 0x000fe40000000f00 */
[----:B------:R-:W-:Y:S05]  /*bb60*/  CALL.REL.NOINC `($__internal_173_$__cuda_sm70_shflsync_up) ;  /* 0x00001dc000007944 */ /* 0x000fea0003c00000 */
[----:B0-----:R-:W-:Y:S01]  /*bb70*/  HFMA2.MMA R71, -RZ, RZ, 0, 5.9604644775390625e-08 ;  /* 0x00000001ff477435 */ /* 0x001fe200000001ff */
[----:B-1----:R-:W-:-:S02]  /*bb80*/  MOV R229, R73 ;  /* 0x0000004900e57202 */ /* 0x002fc40000000f00 */
[----:B------:R-:W-:Y:S02]  /*bb90*/  MOV R226, R75 ;  /* 0x0000004b00e27202 */ /* 0x000fe40000000f00 */
[----:B------:R-:W-:Y:S02]  /*bba0*/  MOV R224, RZ ;  /* 0x000000ff00e07202 */ /* 0x000fe40000000f00 */
[----:B------:R-:W-:Y:S02]  /*bbb0*/  MOV R73, 0xffffffff ;  /* 0xffffffff00497802 */ /* 0x000fe40000000f00 */
[----:B------:R-:W-:Y:S02]  /*bbc0*/  MOV R68, 0xbbe0 ;  /* 0x0000bbe000447802 */ /* 0x000fe40000000f00 */
[----:B------:R-:W-:Y:S05]  /*bbd0*/  CALL.REL.NOINC `($__internal_173_$__cuda_sm70_shflsync_up) ;  /* 0x00001d5000007944 */ /* 0x000fea0003c00000 */
[C---:B01----:R-:W-:Y:S01]  /*bbe0*/  FMUL.FTZ R71, R72.reuse, R73 ;  /* 0x0000004948477220 */ /* 0x043fe20000410000 */
        /* <DEDUP_REMOVED lines=10> */
[C---:B------:R-:W-:Y:S01]  /*bc90*/  FADD.FTZ R224, R75.reuse, R224 ;  /* 0x000000e04be07221 */ /* 0x040fe20000010000 */
[C---:B------:R-:W-:Y:S01]  /*bca0*/  FSEL R225, R70.reuse, R225, !P0 ;  /* 0x000000e146e17208 */ /* 0x040fe20004000000 */
[----:B------:R-:W-:Y:S01]  /*bcb0*/  FFMA.FTZ R69, R70, R227, R69 ;  /* 0x000000e346457223 */ /* 0x000fe20000010045 */
[----:B------:R-:W-:Y:S01]  /*bcc0*/  FSEL R227, R74, R71, !P0 ;  /* 0x000000474ae37208 */ /* 0x000fe20004000000 */
[----:B------:R-:W-:Y:S01]  /*bcd0*/  HFMA2.MMA R71, -RZ, RZ, 0, 1.1920928955078125e-07 ;  /* 0x00000002ff477435 */ /* 0x000fe200000001ff */
[----:B------:R-:W-:-:S02]  /*bce0*/  FSEL R75, R75, R224, !P0 ;  /* 0x000000e04b4b7208 */ /* 0x000fc40004000000 */
[----:B------:R-:W-:Y:S02]  /*bcf0*/  FSEL R229, R72, R69, !P0 ;  /* 0x0000004548e57208 */ /* 0x000fe40004000000 */
[----:B------:R-:W-:Y:S02]  /*bd00*/  MOV R224, RZ ;  /* 0x000000ff00e07202 */ /* 0x000fe40000000f00 */
[----:B------:R-:W-:Y:S02]  /*bd10*/  MOV R226, R225 ;  /* 0x000000e100e27202 */ /* 0x000fe40000000f00 */
[----:B------:R-:W-:Y:S05]  /*bd20*/  CALL.REL.NOINC `($__internal_173_$__cuda_sm70_shflsync_up) ;  /* 0x00001c0000007944 */ /* 0x000fea0003c00000 */
[----:B0-----:R-:W-:Y:S01]  /*bd30*/  HFMA2.MMA R71, -RZ, RZ, 0, 1.1920928955078125e-07 ;  /* 0x00000002ff477435 */ /* 0x001fe200000001ff */
[----:B-1----:R-:W-:Y:S02]  /*bd40*/  MOV R70, R73 ;  /* 0x0000004900467202 */ /* 0x002fe40000000f00 */
[----:B------:R-:W-:Y:S02]  /*bd50*/  MOV R226, R229 ;  /* 0x000000e500e27202 */ /* 0x000fe40000000f00 */
[----:B------:R-:W-:Y:S02]  /*bd60*/  MOV R224, RZ ;  /* 0x000000ff00e07202 */ /* 0x000fe40000000f00 */
[----:B------:R-:W-:-:S02]  /*bd70*/  MOV R73, 0xffffffff ;  /* 0xffffffff00497802 */ /* 0x000fc40000000f00 */
[----:B------:R-:W-:Y:S02]  /*bd80*/  MOV R68, 0xbda0 ;  /* 0x0000bda000447802 */ /* 0x000fe40000000f00 */
[----:B------:R-:W-:Y:S05]  /*bd90*/  CALL.REL.NOINC `($__internal_173_$__cuda_sm70_shflsync_up) ;  /* 0x00001b9000007944 */ /* 0x000fea0003c00000 */
[----:B0-----:R-:W-:Y:S01]  /*bda0*/  HFMA2.MMA R71, -RZ, RZ, 0, 1.1920928955078125e-07 ;  /* 0x00000002ff477435 */ /* 0x001fe200000001ff */
[----:B-1----:R-:W-:Y:S02]  /*bdb0*/  MOV R72, R73 ;  /* 0x0000004900487202 */ /* 0x002fe40000000f00 */
[----:B------:R-:W-:Y:S02]  /*bdc0*/  MOV R226, R227 ;  /* 0x000000e300e27202 */ /* 0x000fe40000000f00 */
[----:B------:R-:W-:Y:S02]  /*bdd0*/  MOV R224, RZ ;  /* 0x000000ff00e07202 */ /* 0x000fe40000000f00 */
[----:B------:R-:W-:Y:S02]  /*bde0*/  MOV R73, 0xffffffff ;  /* 0xffffffff00497802 */ /* 0x000fe40000000f00 */
[----:B------:R-:W-:Y:S02]  /*bdf0*/  MOV R68, 0xbe10 ;  /* 0x0000be1000447802 */ /* 0x000fe40000000f00 */
[----:B------:R-:W-:Y:S05]  /*be00*/  CALL.REL.NOINC `($__internal_173_$__cuda_sm70_shflsync_up) ;  /* 0x00001b2000007944 */ /* 0x000fea0003c00000 */
[----:B0-----:R-:W-:Y:S01]  /*be10*/  HFMA2.MMA R71, -RZ, RZ, 0, 1.1920928955078125e-07 ;  /* 0x00000002ff477435 */ /* 0x001fe200000001ff */
[----:B-1----:R-:W-:-:S02]  /*be20*/  MOV R74, R73 ;  /* 0x00000049004a7202 */ /* 0x002fc40000000f00 */
[----:B------:R-:W-:Y:S02]  /*be30*/  MOV R226, R75 ;  /* 0x0000004b00e27202 */ /* 0x000fe40000000f00 */
[----:B------:R-:W-:Y:S02]  /*be40*/  MOV R224, RZ ;  /* 0x000000ff00e07202 */ /* 0x000fe40000000f00 */
[----:B------:R-:W-:Y:S02]  /*be50*/  MOV R73, 0xffffffff ;  /* 0xffffffff00497802 */ /* 0x000fe40000000f00 */
[----:B------:R-:W-:Y:S02]  /*be60*/  MOV R68, 0xbe80 ;  /* 0x0000be8000447802 */ /* 0x000fe40000000f00 */
[----:B------:R-:W-:Y:S05]  /*be70*/  CALL.REL.NOINC `($__internal_173_$__cuda_sm70_shflsync_up) ;  /* 0x00001ab000007944 */ /* 0x000fea0003c00000 */
[----:B------:R-:W-:Y:S01]  /*be80*/  ISETP.GE.AND P0, PT, R97, 0x2, PT ;  /* 0x000000026100780c */ /* 0x000fe20003f06270 */
[----:B------:R-:W-:Y:S02]  /*be90*/  FMUL.FTZ R68, R70, R229 ;  /* 0x000000e546447220 */ /* 0x000fe40000410000 */
[----:B-1----:R-:W-:Y:S02]  /*bea0*/  FMUL.FTZ R69, R229, R73 ;  /* 0x00000049e5457220 */ /* 0x002fe40000410000 */
[----:B0-----:R-:W-:-:S02]  /*beb0*/  FMUL.FTZ R224, R74, R229 ;  /* 0x000000e54ae07220 */ /* 0x001fc40000410000 */
[C---:B------:R-:W-:Y:S02]  /*bec0*/  FFMA.FTZ R71, R72.reuse, R225, R68 ;  /* 0x000000e148477223 */ /* 0x040fe40000010044 */
[----:B------:R-:W-:Y:S02]  /*bed0*/  FMUL.FTZ R68, R72, R229 ;  /* 0x000000e548447220 */ /* 0x000fe40000410000 */
[----:B------:R-:W-:Y:S01]  /*bee0*/  FFMA.FTZ R72, R74, R225, -R69 ;  /* 0x000000e14a487223 */ /* 0x000fe20000010845 */
[----:B------:R-:W-:Y:S01]  /*bef0*/  FSEL R229, R229, R71, !P0 ;  /* 0x00000047e5e57208 */ /* 0x000fe20004000000 */
[----:B------:R-:W-:Y:S01]  /*bf00*/  FFMA.FTZ R224, R225, R73, R224 ;  /* 0x00000049e1e07223 */ /* 0x000fe200000100e0 */
        /* <DEDUP_REMOVED lines=8> */
[----:B------:R-:W-:Y:S05]  /*bf90*/  CALL.REL.NOINC `($__internal_173_$__cuda_sm70_shflsync_up) ;  /* 0x0000199000007944 */ /* 0x000fea0003c00000 */
[----:B0-----:R-:W-:Y:S01]  /*bfa0*/  HFMA2.MMA R71, -RZ, RZ, 0, 2.384185791015625e-07 ;  /* 0x00000004ff477435 */ /* 0x001fe200000001ff */
[----:B-1----:R-:W-:Y:S02]  /*bfb0*/  MOV R70, R73 ;  /* 0x0000004900467202 */ /* 0x002fe40000000f00 */
[----:B------:R-:W-:Y:S02]  /*bfc0*/  MOV R226, R229 ;  /* 0x000000e500e27202 */ /* 0x000fe40000000f00 */
[----:B------:R-:W-:Y:S02]  /*bfd0*/  MOV R224, RZ ;  /* 0x000000ff00e07202 */ /* 0x000fe40000000f00 */
[----:B------:R-:W-:Y:S02]  /*bfe0*/  MOV R73, 0xffffffff ;  /* 0xffffffff00497802 */ /* 0x000fe40000000f00 */
[----:B------:R-:W-:Y:S02]  /*bff0*/  MOV R68, 0xc010 ;  /* 0x0000c01000447802 */ /* 0x000fe40000000f00 */
[----:B------:R-:W-:Y:S05]  /*c000*/  CALL.REL.NOINC `($__internal_173_$__cuda_sm70_shflsync_up) ;  /* 0x0000192000007944 */ /* 0x000fea0003c00000 */
[----:B0-----:R-:W-:Y:S01]  /*c010*/  HFMA2.MMA R71, -RZ, RZ, 0, 2.384185791015625e-07 ;  /* 0x00000004ff477435 */ /* 0x001fe200000001ff */
[----:B-1----:R-:W-:-:S02]  /*c020*/  MOV R72, R73 ;  /* 0x0000004900487202 */ /* 0x002fc40000000f00 */
[----:B------:R-:W-:Y:S02]  /*c030*/  MOV R226, R227 ;  /* 0x000000e300e27202 */ /* 0x000fe40000000f00 */
[----:B------:R-:W-:Y:S02]  /*c040*/  MOV R224, RZ ;  /* 0x000000ff00e07202 */ /* 0x000fe40000000f00 */
[----:B------:R-:W-:Y:S02]  /*c050*/  MOV R73, 0xffffffff ;  /* 0xffffffff00497802 */ /* 0x000fe40000000f00 */
[----:B------:R-:W-:Y:S02]  /*c060*/  MOV R68, 0xc080 ;  /* 0x0000c08000447802 */ /* 0x000fe40000000f00 */
[----:B------:R-:W-:Y:S05]  /*c070*/  CALL.REL.NOINC `($__internal_173_$__cuda_sm70_shflsync_up) ;  /* 0x000018b000007944 */ /* 0x000fea0003c00000 */
[----:B0-----:R-:W-:Y:S01]  /*c080*/  HFMA2.MMA R71, -RZ, RZ, 0, 2.384185791015625e-07 ;  /* 0x00000004ff477435 */ /* 0x001fe200000001ff */
[----:B-1----:R-:W-:Y:S02]  /*c090*/  MOV R74, R73 ;  /* 0x00000049004a7202 */ /* 0x002fe40000000f00 */
[----:B------:R-:W-:Y:S02]  /*c0a0*/  MOV R226, R75 ;  /* 0x0000004b00e27202 */ /* 0x000fe40000000f00 */
[----:B------:R-:W-:-:S02]  /*c0b0*/  MOV R224, RZ ;  /* 0x000000ff00e07202 */ /* 0x000fc40000000f00 */
[----:B------:R-:W-:Y:S02]  /*c0c0*/  MOV R73, 0xffffffff ;  /* 0xffffffff00497802 */ /* 0x000fe40000000f00 */
[----:B------:R-:W-:Y:S02]  /*c0d0*/  MOV R68, 0xc0f0 ;  /* 0x0000c0f000447802 */ /* 0x000fe40000000f00 */
[----:B------:R-:W-:Y:S05]  /*c0e0*/  CALL.REL.NOINC `($__internal_173_$__cuda_sm70_shflsync_up) ;  /* 0x0000184000007944 */ /* 0x000fea0003c00000 */
        /* <DEDUP_REMOVED lines=17> */
[----:B------:R-:W-:Y:S05]  /*c200*/  CALL.REL.NOINC `($__internal_173_$__cuda_sm70_shflsync_up) ;  /* 0x0000172000007944 */ /* 0x000fea0003c00000 */
[----:B0-----:R-:W-:Y:S01]  /*c210*/  HFMA2.MMA R71, -RZ, RZ, 0, 4.76837158203125e-07 ;  /* 0x00000008ff477435 */ /* 0x001fe200000001ff */
[----:B-1----:R-:W-:-:S02]  /*c220*/  MOV R70, R73 ;  /* 0x0000004900467202 */ /* 0x002fc40000000f00 */
[----:B------:R-:W-:Y:S02]  /*c230*/  MOV R226, R229 ;  /* 0x000000e500e27202 */ /* 0x000fe40000000f00 */
[----:B------:R-:W-:Y:S02]  /*c240*/  MOV R224, RZ ;  /* 0x000000ff00e07202 */ /* 0x000fe40000000f00 */
[----:B------:R-:W-:Y:S02]  /*c250*/  MOV R73, 0xffffffff ;  /* 0xffffffff00497802 */ /* 0x000fe40000000f00 */
[----:B------:R-:W-:Y:S02]  /*c260*/  MOV R68, 0xc280 ;  /* 0x0000c28000447802 */ /* 0x000fe40000000f00 */
[----:B------:R-:W-:Y:S05]  /*c270*/  CALL.REL.NOINC `($__internal_173_$__cuda_sm70_shflsync_up) ;  /* 0x000016b000007944 */ /* 0x000fea0003c00000 */
[----:B0-----:R-:W-:Y:S01]  /*c280*/  HFMA2.MMA R71, -RZ, RZ, 0, 4.76837158203125e-07 ;  /* 0x00000008ff477435 */ /* 0x001fe200000001ff */
[----:B-1----:R-:W-:Y:S02]  /*c290*/  MOV R72, R73 ;  /* 0x0000004900487202 */ /* 0x002fe40000000f00 */
[----:B------:R-:W-:Y:S02]  /*c2a0*/  MOV R226, R227 ;  /* 0x000000e300e27202 */ /* 0x000fe40000000f00 */
[----:B------:R-:W-:-:S02]  /*c2b0*/  MOV R224, RZ ;  /* 0x000000ff00e07202 */ /* 0x000fc40000000f00 */
[----:B------:R-:W-:Y:S02]  /*c2c0*/  MOV R73, 0xffffffff ;  /* 0xffffffff00497802 */ /* 0x000fe40000000f00 */
[----:B------:R-:W-:Y:S02]  /*c2d0*/  MOV R68, 0xc2f0 ;  /* 0x0000c2f000447802 */ /* 0x000fe40000000f00 */
[----:B------:R-:W-:Y:S05]  /*c2e0*/  CALL.REL.NOINC `($__internal_173_$__cuda_sm70_shflsync_up) ;  /* 0x0000164000007944 */ /* 0x000fea0003c00000 */
[----:B0-----:R-:W-:Y:S01]  /*c2f0*/  HFMA2.MMA R71, -RZ, RZ, 0, 4.76837158203125e-07 ;  /* 0x00000008ff477435 */ /* 0x001fe200000001ff */
[----:B-1----:R-:W-:Y:S02]  /*c300*/  MOV R74, R73 ;  /* 0x00000049004a7202 */ /* 0x002fe40000000f00 */
[----:B------:R-:W-:Y:S02]  /*c310*/  MOV R226, R75 ;  /* 0x0000004b00e27202 */ /* 0x000fe40000000f00 */
[----:B------:R-:W-:Y:S02]  /*c320*/  MOV R224, RZ ;  /* 0x000000ff00e07202 */ /* 0x000fe40000000f00 */
[----:B------:R-:W-:Y:S02]  /*c330*/  MOV R73, 0xffffffff ;  /* 0xffffffff00497802 */ /* 0x000fe40000000f00 */
[----:B------:R-:W-:-:S02]  /*c340*/  MOV R68, 0xc360 ;  /* 0x0000c36000447802 */ /* 0x000fc40000000f00 */
[----:B------:R-:W-:Y:S05]  /*c350*/  CALL.REL.NOINC `($__internal_173_$__cuda_sm70_shflsync_up) ;  /* 0x000015d000007944 */ /* 0x000fea0003c00000 */
[----:B------:R-:W-:Y:S01]  /*c360*/  ISETP.GE.AND P0, PT, R97, 0x8, PT ;  /* 0x000000086100780c */ /* 0x000fe20003f06270 */
[----:B------:R-:W-:-:S02]  /*c370*/  FMUL.FTZ R68, R70, R229 ;  /* 0x000000e546447220 */ /* 0x000fc40000410000 */
[C---:B-1----:R-:W-:Y:S02]  /*c380*/  FMUL.FTZ R69, R229.reuse, R73 ;  /* 0x00000049e5457220 */ /* 0x042fe40000410000 */
[----:B0-----:R-:W-:Y:S02]  /*c390*/  FMUL.FTZ R224, R74, R229 ;  /* 0x000000e54ae07220 */ /* 0x001fe40000410000 */
[C---:B------:R-:W-:Y:S02]  /*c3a0*/  FFMA.FTZ R71, R72.reuse, R225, R68 ;  /* 0x000000e148477223 */ /* 0x040fe40000010044 */
        /* <DEDUP_REMOVED lines=10> */
[----:B------:R-:W-:-:S02]  /*c450*/  MOV R70, R225 ;  /* 0x000000e100467202 */ /* 0x000fc40000000f00 */
[----:B------:R-:W-:Y:S02]  /*c460*/  MOV R226, R225 ;  /* 0x000000e100e27202 */ /* 0x000fe40000000f00 */
[----:B------:R-:W-:Y:S02]  /*c470*/  MOV R224, RZ ;  /* 0x000000ff00e07202 */ /* 0x000fe40000000f00 */
[----:B------:R-:W-:Y:S02]  /*c480*/  MOV R72, R227 ;  /* 0x000000e300487202 */ /* 0x000fe40000000f00 */
[----:B------:R-:W-:Y:S02]  /*c490*/  MOV R74, R75 ;  /* 0x0000004b004a7202 */ /* 0x000fe40000000f00 */
[----:B------:R-:W-:Y:S02]  /*c4a0*/  MOV R225, R229 ;  /* 0x000000e500e17202 */ /* 0x000fe40000000f00 */
[----:B------:R-:W-:Y:S05]  /*c4b0*/  CALL.REL.NOINC `($__internal_173_$__cuda_sm70_shflsync_up) ;  /* 0x0000147000007944 */ /* 0x000fea0003c00000 */
[----:B0-----:R-:W-:Y:S01]  /*c4c0*/  HFMA2.MMA R71, -RZ, RZ, 0, 9.5367431640625e-07 ;  /* 0x00000010ff477435 */ /* 0x001fe200000001ff */
[----:B-1----:R-:W-:Y:S02]  /*c4d0*/  MOV R228, R73 ;  /* 0x0000004900e47202 */ /* 0x002fe40000000f00 */
[----:B------:R-:W-:-:S02]  /*c4e0*/  MOV R226, R229 ;  /* 0x000000e500e27202 */ /* 0x000fc40000000f00 */
[----:B------:R-:W-:Y:S02]  /*c4f0*/  MOV R224, RZ ;  /* 0x000000ff00e07202 */ /* 0x000fe40000000f00 */
[----:B------:R-:W-:Y:S02]  /*c500*/  MOV R73, 0xffffffff ;  /* 0xffffffff00497802 */ /* 0x000fe40000000f00 */
[----:B------:R-:W-:Y:S02]  /*c510*/  MOV R68, 0xc530 ;  /* 0x0000c53000447802 */ /* 0x000fe40000000f00 */
[----:B------:R-:W-:Y:S05]  /*c520*/  CALL.REL.NOINC `($__internal_173_$__cuda_sm70_shflsync_up) ;  /* 0x0000140000007944 */ /* 0x000fea0003c00000 */
[----:B0-----:R-:W-:Y:S01]  /*c530*/  HFMA2.MMA R71, -RZ, RZ, 0, 9.5367431640625e-07 ;  /* 0x00000010ff477435 */ /* 0x001fe200000001ff */
[----:B-1----:R-:W-:Y:S02]  /*c540*/  MOV R230, R73 ;  /* 0x0000004900e67202 */ /* 0x002fe40000000f00 */
[----:B------:R-:W-:Y:S02]  /*c550*/  MOV R226, R227 ;  /* 0x000000e300e27202 */ /* 0x000fe40000000f00 */
[----:B------:R-:W-:Y:S02]  /*c560*/  MOV R224, RZ ;  /* 0x000000ff00e07202 */ /* 0x000fe40000000f00 */
[----:B------:R-:W-:-:S02]  /*c570*/  MOV R73, 0xffffffff ;  /* 0xffffffff00497802 */ /* 0x000fc40000000f00 */
[----:B------:R-:W-:Y:S02]  /*c580*/  MOV R68, 0xc5a0 ;  /* 0x0000c5a000447802 */ /* 0x000fe40000000f00 */
[----:B------:R-:W-:Y:S05]  /*c590*/  CALL.REL.NOINC `($__internal_173_$__cuda_sm70_shflsync_up) ;  /* 0x0000139000007944 */ /* 0x000fea0003c00000 */
[----:B0-----:R-:W-:Y:S01]  /*c5a0*/  HFMA2.MMA R71, -RZ, RZ, 0, 9.5367431640625e-07 ;  /* 0x00000010ff477435 */ /* 0x001fe200000001ff */
[----:B-1----:R-:W-:Y:S02]  /*c5b0*/  MOV R232, R73 ;  /* 0x0000004900e87202 */ /* 0x002fe40000000f00 */
[----:B------:R-:W-:Y:S02]  /*c5c0*/  MOV R226, R75 ;  /* 0x0000004b00e27202 */ /* 0x000fe40000000f00 */
[----:B------:R-:W-:Y:S02]  /*c5d0*/  MOV R224, RZ ;  /* 0x000000ff00e07202 */ /* 0x000fe40000000f00 */
[----:B------:R-:W-:Y:S02]  /*c5e0*/  MOV R73, 0xffffffff ;  /* 0xffffffff00497802 */ /* 0x000fe40000000f00 */
[----:B------:R-:W-:Y:S02]  /*c5f0*/  MOV R68, 0xc610 ;  /* 0x0000c61000447802 */ /* 0x000fe40000000f00 */
[----:B------:R-:W-:Y:S05]  /*c600*/  CALL.REL.NOINC `($__internal_173_$__cuda_sm70_shflsync_up) ;  /* 0x0000132000007944 */ /* 0x000fea0003c00000 */
[----:B01----:R-:W-:Y:S05]  /*c610*/  BRA `(.L_x_7220) ;  /* 0xffff8ac000007947 */ /* 0x003fea000383ffff */
.L_x_7121:
[----:B0-----:R-:W-:Y:S01]  /*c620*/  HFMA2.MMA R71, -RZ, RZ, 0, 5.9604644775390625e-08 ;  /* 0x00000001ff477435 */ /* 0x001fe200000001ff */
[----:B------:R-:W-:-:S02]  /*c630*/  MOV R224, RZ ;  /* 0x000000ff00e07202 */ /* 0x000fc40000000f00 */
[----:B------:R-:W-:Y:S02]  /*c640*/  MOV R73, 0xffffffff ;  /* 0xffffffff00497802 */ /* 0x000fe40000000f00 */
[----:B------:R-:W-:Y:S02]  /*c650*/  MOV R68, 0xc670 ;  /* 0x0000c67000447802 */ /* 0x000fe40000000f00 */
[----:B-1----:R-:W-:Y:S05]  /*c660*/  CALL.REL.NOINC `($__internal_173_$__cuda_sm70_shflsync_up) ;  /* 0x000012c000007944 */ /* 0x002fea0003c00000 */
[----:B0-----:R-:W-:Y:S01]  /*c670*/  HFMA2.MMA R71, -RZ, RZ, 0, 5.9604644775390625e-08 ;  /* 0x00000001ff477435 */ /* 0x001fe200000001ff */
[----:B-1----:R-:W-:Y:S02]  /*c680*/  MOV R70, R73 ;  /* 0x0000004900467202 */ /* 0x002fe40000000f00 */
[----:B------:R-:W-:Y:S02]  /*c690*/  MOV R226, R225 ;  /* 0x000000e100e27202 */ /* 0x000fe40000000f00 */
[----:B------:R-:W-:Y:S02]  /*c6a0*/  MOV R224, RZ ;  /* 0x000000ff00e07202 */ /* 0x000fe40000000f00 */
[----:B------:R-:W-:Y:S02]  /*c6b0*/  MOV R73, 0xffffffff ;  /* 0xffffffff00497802 */ /* 0x000fe40000000f00 */
[----:B------:R-:W-:-:S02]  /*c6c0*/  MOV R68, 0xc6e0 ;  /* 0x0000c6e000447802 */ /* 0x000fc40000000f00 */
        /* <DEDUP_REMOVED lines=8> */
[----:B0-----:R-:W-:Y:S01]  /*c750*/  HFMA2.MMA R71, -RZ, RZ, 0, 5.9604644775390625e-08 ;  /* 0x00000001ff477435 */ /* 0x001fe200000001ff */
[----:B-1----:R-:W-:Y:S02]  /*c760*/  MOV R75, R73 ;  /* 0x00000049004b7202 */ /* 0x002fe40000000f00 */
[----:B------:R-:W-:Y:S02]  /*c770*/  MOV R226, R74 ;  /* 0x0000004a00e27202 */ /* 0x000fe40000000f00 */
[----:B------:R-:W-:-:S02]  /*c780*/  MOV R224, RZ ;  /* 0x000000ff00e07202 */ /* 0x000fc40000000f00 */
[----:B------:R-:W-:Y:S02]  /*c790*/  MOV R73, 0xffffffff ;  /* 0xffffffff00497802 */ /* 0x000fe40000000f00 */
[----:B------:R-:W-:Y:S02]  /*c7a0*/  MOV R68, 0xc7c0 ;  /* 0x0000c7c000447802 */ /* 0x000fe40000000f00 */
[----:B------:R-:W-:Y:S05]  /*c7b0*/  CALL.REL.NOINC `($__internal_173_$__cuda_sm70_shflsync_up) ;  /* 0x0000117000007944 */ /* 0x000fea0003c00000 */
[----:B------:R-:W-:Y:S01]  /*c7c0*/  MOV R225, R72 ;  /* 0x0000004800e17202 */ /* 0x000fe20000000f00 */
[----:B------:R-:W-:Y:S01]  /*c7d0*/  HFMA2.MMA R72, -RZ, RZ, 0, 0 ;  /* 0x00000000ff487435 */ /* 0x000fe200000001ff */
[----:B0-----:R-:W-:Y:S02]  /*c7e0*/  MOV R224, R70 ;  /* 0x0000004600e07202 */ /* 0x001fe40000000f00 */
[----:B-1----:R-:W-:Y:S02]  /*c7f0*/  MOV R74, R73 ;  /* 0x00000049004a7202 */ /* 0x002fe40000000f00 */
[----:B------:R-:W-:Y:S02]  /*c800*/  MOV R71, R64 ;  /* 0x0000004000477202 */ /* 0x000fe40000000f00 */
[----:B------:R-:W-:-:S02]  /*c810*/  MOV R73, 0x1f ;  /* 0x0000001f00497802 */ /* 0x000fc40000000f00 */
[----:B------:R-:W-:Y:S02]  /*c820*/  MOV R70, 0xffffffff ;  /* 0xffffffff00467802 */ /* 0x000fe40000000f00 */
[----:B------:R-:W-:Y:S02]  /*c830*/  MOV R68, 0xc850 ;  /* 0x0000c85000447802 */ /* 0x000fe40000000f00 */
[----:B------:R-:W-:Y:S05]  /*c840*/  CALL.REL.NOINC `($__internal_172_$__cuda_sm70_shflsync_idx_p) ;  /* 0x000010a000007944 */ /* 0x000fea0003c00000 */
[----:B0-----:R-:W-:Y:S01]  /*c850*/  HFMA2.MMA R72, -RZ, RZ, 0, 0 ;  /* 0x00000000ff487435 */ /* 0x001fe200000001ff */
[----:B-1----:R-:W-:Y:S02]  /*c860*/  MOV R64, R70 ;  /* 0x0000004600407202 */ /* 0x002fe40000000f00 */
[----:B------:R-:W-:Y:S02]  /*c870*/  MOV R71, R65 ;  /* 0x0000004100477202 */ /* 0x000fe40000000f00 */
[----:B------:R-:W-:Y:S02]  /*c880*/  MOV R73, 0x1f ;  /* 0x0000001f00497802 */ /* 0x000fe40000000f00 */
[----:B------:R-:W-:Y:S02]  /*c890*/  MOV R70, 0xffffffff ;  /* 0xffffffff00467802 */ /* 0x000fe40000000f00 */
[----:B------:R-:W-:-:S02]  /*c8a0*/  MOV R68, 0xc8c0 ;  /* 0x0000c8c000447802 */ /* 0x000fc40000000f00 */
[----:B------:R-:W-:Y:S05]  /*c8b0*/  CALL.REL.NOINC `($__internal_172_$__cuda_sm70_shflsync_idx_p) ;  /* 0x0000103000007944 */ /* 0x000fea0003c00000 */
[----:B0-----:R-:W-:Y:S01]  /*c8c0*/  HFMA2.MMA R72, -RZ, RZ, 0, 0 ;  /* 0x00000000ff487435 */ /* 0x001fe200000001ff */
[----:B-1----:R-:W-:-:S02]  /*c8d0*/  MOV R65, R70 ;  /* 0x0000004600417202 */ /* 0x002fc40000000f00 */
[----:B------:R-:W-:Y:S02]  /*c8e0*/  MOV R71, R66 ;  /* 0x0000004200477202 */ /* 0x000fe40000000f00 */
[----:B------:R-:W-:Y:S02]  /*c8f0*/  MOV R73, 0x1f ;  /* 0x0000001f00497802 */ /* 0x000fe40000000f00 */
[----:B------:R-:W-:Y:S02]  /*c900*/  MOV R70, 0xffffffff ;  /* 0xffffffff00467802 */ /* 0x000fe40000000f00 */
[----:B------:R-:W-:Y:S02]  /*c910*/  MOV R68, 0xc930 ;  /* 0x0000c93000447802 */ /* 0x000fe40000000f00 */
[----:B------:R-:W-:Y:S05]  /*c920*/  CALL.REL.NOINC `($__internal_172_$__cuda_sm70_shflsync_idx_p) ;  /* 0x00000fc000007944 */ /* 0x000fea0003c00000 */
[----:B0-----:R-:W-:Y:S01]  /*c930*/  HFMA2.MMA R72, -RZ, RZ, 0, 0 ;  /* 0x00000000ff487435 */ /* 0x001fe200000001ff */
[----:B-1----:R-:W-:Y:S02]  /*c940*/  MOV R66, R70 ;  /* 0x0000004600427202 */ /* 0x002fe40000000f00 */
[----:B------:R-:W-:Y:S02]  /*c950*/  MOV R71, R67 ;  /* 0x0000004300477202 */ /* 0x000fe40000000f00 */
[----:B------:R-:W-:-:S02]  /*c960*/  MOV R73, 0x1f ;  /* 0x0000001f00497802 */ /* 0x000fc40000000f00 */
[----:B------:R-:W-:Y:S02]  /*c970*/  MOV R70, 0xffffffff ;  /* 0xffffffff00467802 */ /* 0x000fe40000000f00 */
[----:B------:R-:W-:Y:S02]  /*c980*/  MOV R68, 0xc9a0 ;  /* 0x0000c9a000447802 */ /* 0x000fe40000000f00 */
[----:B------:R-:W-:Y:S05]  /*c990*/  CALL.REL.NOINC `($__internal_172_$__cuda_sm70_shflsync_idx_p) ;  /* 0x00000f5000007944 */ /* 0x000fea0003c00000 */
[----:B-1----:R-:W-:Y:S01]  /*c9a0*/  MOV R67, R70 ;  /* 0x0000004600437202 */ /* 0x002fe20000000f00 */
[----:B0-----:R-:W-:Y:S05]  /*c9b0*/  BRA `(.L_x_7221) ;  /* 0xffff8a5000007947 */ /* 0x001fea000383ffff */
.L_x_7124:
[----:B------:R-:W-:Y:S01]  /*c9c0*/  HFMA2.MMA R231, -RZ, RZ, 0, 5.9604644775390625e-08 ;  /* 0x00000001ffe77435 */ /* 0x000fe200000001ff */
[----:B------:R-:W-:Y:S02]  /*c9d0*/  MOV R70, R226 ;  /* 0x000000e200467202 */ /* 0x000fe40000000f00 */
[----:B------:R-:W-:Y:S02]  /*c9e0*/  MOV R72, 0x1f ;  /* 0x0000001f00487802 */ /* 0x000fe40000000f00 */
[----:B------:R-:W-:Y:S02]  /*c9f0*/  MOV R233, 0xffffffff ;  /* 0xffffffff00e97802 */ /* 0x000fe40000000f00 */
[----:B------:R-:W-:-:S02]  /*ca00*/  MOV R68, 0xca20 ;  /* 0x0000ca2000447802 */ /* 0x000fc40000000f00 */
[----:B------:R-:W-:Y:S05]  /*ca10*/  CALL.REL.NOINC `($__internal_171_$__cuda_sm70_shflsync_down) ;  /* 0x00000e9000007944 */ /* 0x000fea0003c00000 */
[----:B-1----:R-:W-:Y:S01]  /*ca20*/  MOV R71, R231 ;  /* 0x000000e700477202 */ /* 0x002fe20000000f00 */
[----:B0-----:R-:W-:Y:S05]  /*ca30*/  BRA `(.L_x_7222) ;  /* 0xffff9cc000007947 */ /* 0x001fea000383ffff */
.L_x_7125:
[----:B------:R-:W-:Y:S01]  /*ca40*/  HFMA2.MMA R231, -RZ, RZ, 0, 5.9604644775390625e-08 ;  /* 0x00000001ffe77435 */ /* 0x000fe200000001ff */
[----:B------:R-:W-:-:S02]  /*ca50*/  MOV R70, R224 ;  /* 0x000000e000467202 */ /* 0x000fc40000000f00 */
[----:B------:R-:W-:Y:S02]  /*ca60*/  MOV R72, 0x1f ;  /* 0x0000001f00487802 */ /* 0x000fe40000000f00 */
[----:B------:R-:W-:Y:S02]  /*ca70*/  MOV R233, 0xffffffff ;  /* 0xffffffff00e97802 */ /* 0x000fe40000000f00 */
[----:B------:R-:W-:Y:S02]  /*ca80*/  MOV R68, 0xcaa0 ;  /* 0x0000caa000447802 */ /* 0x000fe40000000f00 */
[----:B01----:R-:W-:Y:S05]  /*ca90*/  CALL.REL.NOINC `($__internal_171_$__cuda_sm70_shflsync_down) ;  /* 0x00000e1000007944 */ /* 0x003fea0003c00000 */
[----:B-1----:R-:W-:Y:S01]  /*caa0*/  MOV R73, R231 ;  /* 0x000000e700497202 */ /* 0x002fe20000000f00 */
[----:B------:R-:W-:Y:S01]  /*cab0*/  HFMA2.MMA R231, -RZ, RZ, 0, 5.9604644775390625e-08 ;  /* 0x00000001ffe77435 */ /* 0x000fe200000001ff */
[----:B0-----:R-:W-:Y:S02]  /*cac0*/  MOV R70, R75 ;  /* 0x0000004b00467202 */ /* 0x001fe40000000f00 */
[----:B------:R-:W-:Y:S02]  /*cad0*/  MOV R72, 0x1f ;  /* 0x0000001f00487802 */ /* 0x000fe40000000f00 */
[----:B------:R-:W-:-:S02]  /*cae0*/  MOV R233, 0xffffffff ;  /* 0xffffffff00e97802 */ /* 0x000fc40000000f00 */
[----:B------:R-:W-:Y:S02]  /*caf0*/  MOV R68, 0xcb10 ;  /* 0x0000cb1000447802 */ /* 0x000fe40000000f00 */
[----:B------:R-:W-:Y:S05]  /*cb00*/  CALL.REL.NOINC `($__internal_171_$__cuda_sm70_shflsync_down) ;  /* 0x00000da000007944 */ /* 0x000fea0003c00000 */
[----:B-1----:R-:W-:Y:S01]  /*cb10*/  MOV R219, R231 ;  /* 0x000000e700db7202 */ /* 0x002fe20000000f00 */
[----:B------:R-:W-:Y:S01]  /*cb20*/  HFMA2.MMA R231, -RZ, RZ, 0, 5.9604644775390625e-08 ;  /* 0x00000001ffe77435 */ /* 0x000fe200000001ff */
[----:B0-----:R-:W-:Y:S02]  /*cb30*/  MOV R70, R74 ;  /* 0x0000004a00467202 */ /* 0x001fe40000000f00 */
[----:B------:R-:W-:Y:S02]  /*cb40*/  MOV R72, 0x1f ;  /* 0x0000001f00487802 */ /* 0x000fe40000000f00 */
[----:B------:R-:W-:Y:S02]  /*cb50*/  MOV R233, 0xffffffff ;  /* 0xffffffff00e97802 */ /* 0x000fe40000000f00 */
[----:B------:R-:W-:Y:S02]  /*cb60*/  MOV R68, 0xcb80 ;  /* 0x0000cb8000447802 */ /* 0x000fe40000000f00 */
[----:B------:R-:W-:Y:S05]  /*cb70*/  CALL.REL.NOINC `($__internal_171_$__cuda_sm70_shflsync_down) ;  /* 0x00000d3000007944 */ /* 0x000fea0003c00000 */
[----:B-1----:R-:W-:Y:S01]  /*cb80*/  MOV R69, R231 ;  /* 0x000000e700457202 */ /* 0x002fe20000000f00 */
[----:B0-----:R-:W-:Y:S05]  /*cb90*/  BRA `(.L_x_7223) ;  /* 0xffff9ba000007947 */ /* 0x001fea000383ffff */
.L_x_7128:
[----:B------:R-:W-:Y:S01]  /*cba0*/  HFMA2.MMA R231, -RZ, RZ, 0, 1.1920928955078125e-07 ;  /* 0x00000002ffe77435 */ /* 0x000fe200000001ff */
[----:B------:R-:W-:-:S02]  /*cbb0*/  MOV R70, R226 ;  /* 0x000000e200467202 */ /* 0x000fc40000000f00 */
[----:B------:R-:W-:Y:S02]  /*cbc0*/  MOV R72, 0x1f ;  /* 0x0000001f00487802 */ /* 0x000fe40000000f00 */
[----:B------:R-:W-:Y:S02]  /*cbd0*/  MOV R233, 0xffffffff ;  /* 0xffffffff00e97802 */ /* 0x000fe40000000f00 */
[----:B------:R-:W-:Y:S02]  /*cbe0*/  MOV R68, 0xcc00 ;  /* 0x0000cc0000447802 */ /* 0x000fe40000000f00 */
[----:B01234-:R-:W-:Y:S05]  /*cbf0*/  CALL.REL.NOINC `($__internal_171_$__cuda_sm70_shflsync_down) ;  /* 0x00000cb000007944 */ /* 0x01ffea0003c00000 */
[----:B-1----:R-:W-:Y:S01]  /*cc00*/  MOV R71, R231 ;  /* 0x000000e700477202 */ /* 0x002fe20000000f00 */
[----:B------:R-:W-:Y:S01]  /*cc10*/  HFMA2.MMA R231, -RZ, RZ, 0, 1.1920928955078125e-07 ;  /* 0x00000002ffe77435 */ /* 0x000fe200000001ff */
[----:B0-----:R-:W-:Y:S02]  /*cc20*/  MOV R70, R224 ;  /* 0x000000e000467202 */ /* 0x001fe40000000f00 */
[----:B------:R-:W-:Y:S02]  /*cc30*/  MOV R72, 0x1f ;  /* 0x0000001f00487802 */ /* 0x000fe40000000f00 */
[----:B------:R-:W-:-:S02]  /*cc40*/  MOV R233, 0xffffffff ;  /* 0xffffffff00e97802 */ /* 0x000fc40000000f00 */
[----:B------:R-:W-:Y:S02]  /*cc50*/  MOV R68, 0xcc70 ;  /* 0x0000cc7000447802 */ /* 0x000fe40000000f00 */
[----:B------:R-:W-:Y:S05]  /*cc60*/  CALL.REL.NOINC `($__internal_171_$__cuda_sm70_shflsync_down) ;  /* 0x00000c4000007944 */ /* 0x000fea0003c00000 */
[----:B-1----:R-:W-:Y:S01]  /*cc70*/  MOV R73, R231 ;  /* 0x000000e700497202 */ /* 0x002fe20000000f00 */
[----:B------:R-:W-:Y:S01]  /*cc80*/  HFMA2.MMA R231, -RZ, RZ, 0, 1.1920928955078125e-07 ;  /* 0x00000002ffe77435 */ /* 0x000fe200000001ff */
[----:B0-----:R-:W-:Y:S02]  /*cc90*/  MOV R70, R75 ;  /* 0x0000004b00467202 */ /* 0x001fe40000000f00 */
[----:B------:R-:W-:Y:S02]  /*cca0*/  MOV R72, 0x1f ;  /* 0x0000001f00487802 */ /* 0x000fe40000000f00 */
[----:B------:R-:W-:Y:S02]  /*ccb0*/  MOV R233, 0xffffffff ;  /* 0xffffffff00e97802 */ /* 0x000fe40000000f00 */
[----:B------:R-:W-:Y:S02]  /*ccc0*/  MOV R68, 0xcce0 ;  /* 0x0000cce000447802 */ /* 0x000fe40000000f00 */
[----:B------:R-:W-:Y:S05]  /*ccd0*/  CALL.REL.NOINC `($__internal_171_$__cuda_sm70_shflsync_down) ;  /* 0x00000bd000007944 */ /* 0x000fea0003c00000 */
[----:B-1----:R-:W-:Y:S01]  /*cce0*/  MOV R219, R231 ;  /* 0x000000e700db7202 */ /* 0x002fe20000000f00 */
[----:B------:R-:W-:Y:S01]  /*ccf0*/  HFMA2.MMA R231, -RZ, RZ, 0, 1.1920928955078125e-07 ;  /* 0x00000002ffe77435 */ /* 0x000fe200000001ff */
[----:B0-----:R-:W-:-:S02]  /*cd00*/  MOV R70, R74 ;  /* 0x0000004a00467202 */ /* 0x001fc40000000f00 */
[----:B------:R-:W-:Y:S02]  /*cd10*/  MOV R72, 0x1f ;  /* 0x0000001f00487802 */ /* 0x000fe40000000f00 */
[----:B------:R-:W-:Y:S02]  /*cd20*/  MOV R233, 0xffffffff ;  /* 0xffffffff00e97802 */ /* 0x000fe40000000f00 */
[----:B------:R-:W-:Y:S02]  /*cd30*/  MOV R68, 0xcd50 ;  /* 0x0000cd5000447802 */ /* 0x000fe40000000f00 */
[----:B------:R-:W-:Y:S05]  /*cd40*/  CALL.REL.NOINC `($__internal_171_$__cuda_sm70_shflsync_down) ;  /* 0x00000b6000007944 */ /* 0x000fea0003c00000 */
[----:B-1----:R-:W-:Y:S01]  /*cd50*/  MOV R69, R231 ;  /* 0x000000e700457202 */ /* 0x002fe20000000f00 */
[----:B0-----:R-:W-:Y:S05]  /*cd60*/  BRA `(.L_x_7224) ;  /* 0xffff9b2000007947 */ /* 0x001fea000383ffff */
.L_x_7131:
[----:B------:R-:W-:Y:S01]  /*cd70*/  HFMA2.MMA R231, -RZ, RZ, 0, 2.384185791015625e-07 ;  /* 0x00000004ffe77435 */ /* 0x000fe200000001ff */
[----:B------:R-:W-:Y:S02]  /*cd80*/  MOV R70, R226 ;  /* 0x000000e200467202 */ /* 0x000fe40000000f00 */
[----:B------:R-:W-:Y:S02]  /*cd90*/  MOV R72, 0x1f ;  /* 0x0000001f00487802 */ /* 0x000fe40000000f00 */
[----:B------:R-:W-:-:S02]  /*cda0*/  MOV R233, 0xffffffff ;  /* 0xffffffff00e97802 */ /* 0x000fc40000000f00 */
[----:B------:R-:W-:Y:S02]  /*cdb0*/  MOV R68, 0xcdd0 ;  /* 0x0000cdd000447802 */ /* 0x000fe40000000f00 */
[----:B01234-:R-:W-:Y:S05]  /*cdc0*/  CALL.REL.NOINC `($__internal_171_$__cuda_sm70_shflsync_down) ;  /* 0x00000ae000007944 */ /* 0x01ffea0003c00000 */
[----:B-1----:R-:W-:Y:S01]  /*cdd0*/  MOV R71, R231 ;  /* 0x000000e700477202 */ /* 0x002fe20000000f00 */
[----:B0-----:R-:W-:Y:S05]  /*cde0*/  BRA `(.L_x_7225) ;  /* 0xffff9bc000007947 */ /* 0x001fea000383ffff */
.L_x_7132:
[----:B------:R-:W-:Y:S01]  /*cdf0*/  HFMA2.MMA R231, -RZ, RZ, 0, 2.384185791015625e-07 ;  /* 0x00000004ffe77435 */ /* 0x000fe200000001ff */
[----:B------:R-:W-:Y:S02]  /*ce00*/  MOV R70, R224 ;  /* 0x000000e000467202 */ /* 0x000fe40000000f00 */
[----:B------:R-:W-:Y:S02]  /*ce10*/  MOV R72, 0x1f ;  /* 0x0000001f00487802 */ /* 0x000fe40000000f00 */
[----:B------:R-:W-:Y:S02]  /*ce20*/  MOV R233, 0xffffffff ;  /* 0xffffffff00e97802 */ /* 0x000fe40000000f00 */
[----:B------:R-:W-:Y:S02]  /*ce30*/  MOV R68, 0xce50 ;  /* 0x0000ce5000447802 */ /* 0x000fe40000000f00 */
[----:B01234-:R-:W-:Y:S05]  /*ce40*/  CALL.REL.NOINC `($__internal_171_$__cuda_sm70_shflsync_down) ;  /* 0x00000a6000007944 */ /* 0x01ffea0003c00000 */
[----:B-1----:R-:W-:Y:S01]  /*ce50*/  MOV R73, R231 ;  /* 0x000000e700497202 */ /* 0x002fe20000000f00 */
[----:B------:R-:W-:Y:S01]  /*ce60*/  HFMA2.MMA R231, -RZ, RZ, 0, 2.384185791015625e-07 ;  /* 0x00000004ffe77435 */ /* 0x000fe200000001ff */
[----:B0-----:R-:W-:-:S02]  /*ce70*/  MOV R70, R75 ;  /* 0x0000004b00467202 */ /* 0x001fc40000000f00 */
[----:B------:R-:W-:Y:S02]  /*ce80*/  MOV R72, 0x1f ;  /* 0x0000001f00487802 */ /* 0x000fe40000000f00 */
[----:B------:R-:W-:Y:S02]  /*ce90*/  MOV R233, 0xffffffff ;  /* 0xffffffff00e97802 */ /* 0x000fe40000000f00 */
[----:B------:R-:W-:Y:S02]  /*cea0*/  MOV R68, 0xcec0 ;  /* 0x0000cec000447802 */ /* 0x000fe40000000f00 */
[----:B------:R-:W-:Y:S05]  /*ceb0*/  CALL.REL.NOINC `($__internal_171_$__cuda_sm70_shflsync_down) ;  /* 0x000009f000007944 */ /* 0x000fea0003c00000 */
[----:B-1----:R-:W-:Y:S01]  /*cec0*/  MOV R219, R231 ;  /* 0x000000e700db7202 */ /* 0x002fe20000000f00 */
[----:B------:R-:W-:Y:S01]  /*ced0*/  HFMA2.MMA R231, -RZ, RZ, 0, 2.384185791015625e-07 ;  /* 0x00000004ffe77435 */ /* 0x000fe200000001ff */
[----:B0-----:R-:W-:Y:S02]  /*cee0*/  MOV R70, R74 ;  /* 0x0000004a00467202 */ /* 0x001fe40000000f00 */
[----:B------:R-:W-:Y:S02]  /*cef0*/  MOV R72, 0x1f ;  /* 0x0000001f00487802 */ /* 0x000fe40000000f00 */
[----:B------:R-:W-:-:S02]  /*cf00*/  MOV R233, 0xffffffff ;  /* 0xffffffff00e97802 */ /* 0x000fc40000000f00 */
[----:B------:R-:W-:Y:S02]  /*cf10*/  MOV R68, 0xcf30 ;  /* 0x0000cf3000447802 */ /* 0x000fe40000000f00 */
[----:B------:R-:W-:Y:S05]  /*cf20*/  CALL.REL.NOINC `($__internal_171_$__cuda_sm70_shflsync_down) ;  /* 0x0000098000007944 */ /* 0x000fea0003c00000 */
[----:B-1----:R-:W-:Y:S01]  /*cf30*/  MOV R69, R231 ;  /* 0x000000e700457202 */ /* 0x002fe20000000f00 */
[----:B0-----:R-:W-:Y:S05]  /*cf40*/  BRA `(.L_x_7226) ;  /* 0xffff9aa000007947 */ /* 0x001fea000383ffff */
.L_x_7135:
[----:B------:R-:W-:Y:S01]  /*cf50*/  HFMA2.MMA R231, -RZ, RZ, 0, 4.76837158203125e-07 ;  /* 0x00000008ffe77435 */ /* 0x000fe200000001ff */
[----:B------:R-:W-:Y:S02]  /*cf60*/  MOV R70, R226 ;  /* 0x000000e200467202 */ /* 0x000fe40000000f00 */
[----:B------:R-:W-:Y:S02]  /*cf70*/  MOV R72, 0x1f ;  /* 0x0000001f00487802 */ /* 0x000fe40000000f00 */
[----:B------:R-:W-:Y:S02]  /*cf80*/  MOV R233, 0xffffffff ;  /* 0xffffffff00e97802 */ /* 0x000fe40000000f00 */
[----:B------:R-:W-:Y:S02]  /*cf90*/  MOV R68, 0xcfb0 ;  /* 0x0000cfb000447802 */ /* 0x000fe40000000f00 */
[----:B01234-:R-:W-:Y:S05]  /*cfa0*/  CALL.REL.NOINC `($__internal_171_$__cuda_sm70_shflsync_down) ;  /* 0x0000090000007944 */ /* 0x01ffea0003c00000 */
[----:B-1----:R-:W-:Y:S01]  /*cfb0*/  MOV R71, R231 ;  /* 0x000000e700477202 */ /* 0x002fe20000000f00 */
[----:B------:R-:W-:Y:S01]  /*cfc0*/  HFMA2.MMA R231, -RZ, RZ, 0, 4.76837158203125e-07 ;  /* 0x00000008ffe77435 */ /* 0x000fe200000001ff */
[----:B0-----:R-:W-:-:S02]  /*cfd0*/  MOV R70, R224 ;  /* 0x000000e000467202 */ /* 0x001fc40000000f00 */
[----:B------:R-:W-:Y:S02]  /*cfe0*/  MOV R72, 0x1f ;  /* 0x0000001f00487802 */ /* 0x000fe40000000f00 */
[----:B------:R-:W-:Y:S02]  /*cff0*/  MOV R233, 0xffffffff ;  /* 0xffffffff00e97802 */ /* 0x000fe40000000f00 */
[----:B------:R-:W-:Y:S02]  /*d000*/  MOV R68, 0xd020 ;  /* 0x0000d02000447802 */ /* 0x000fe40000000f00 */
[----:B------:R-:W-:Y:S05]  /*d010*/  CALL.REL.NOINC `($__internal_171_$__cuda_sm70_shflsync_down) ;  /* 0x0000089000007944 */ /* 0x000fea0003c00000 */
[----:B-1----:R-:W-:Y:S01]  /*d020*/  MOV R73, R231 ;  /* 0x000000e700497202 */ /* 0x002fe20000000f00 */
[----:B------:R-:W-:Y:S01]  /*d030*/  HFMA2.MMA R231, -RZ, RZ, 0, 4.76837158203125e-07 ;  /* 0x00000008ffe77435 */ /* 0x000fe200000001ff */
[----:B0-----:R-:W-:Y:S02]  /*d040*/  MOV R70, R75 ;  /* 0x0000004b00467202 */ /* 0x001fe40000000f00 */
[----:B------:R-:W-:Y:S02]  /*d050*/  MOV R72, 0x1f ;  /* 0x0000001f00487802 */ /* 0x000fe40000000f00 */
[----:B------:R-:W-:-:S02]  /*d060*/  MOV R233, 0xffffffff ;  /* 0xffffffff00e97802 */ /* 0x000fc40000000f00 */
[----:B------:R-:W-:Y:S02]  /*d070*/  MOV R68, 0xd090 ;  /* 0x0000d09000447802 */ /* 0x000fe40000000f00 */
[----:B------:R-:W-:Y:S05]  /*d080*/  CALL.REL.NOINC `($__internal_171_$__cuda_sm70_shflsync_down) ;  /* 0x0000082000007944 */ /* 0x000fea0003c00000 */
[----:B-1----:R-:W-:Y:S01]  /*d090*/  MOV R219, R231 ;  /* 0x000000e700db7202 */ /* 0x002fe20000000f00 */
[----:B------:R-:W-:Y:S01]  /*d0a0*/  HFMA2.MMA R231, -RZ, RZ, 0, 4.76837158203125e-07 ;  /* 0x00000008ffe77435 */ /* 0x000fe200000001ff */
[----:B0-----:R-:W-:Y:S02]  /*d0b0*/  MOV R70, R74 ;  /* 0x0000004a00467202 */ /* 0x001fe40000000f00 */
[----:B------:R-:W-:Y:S02]  /*d0c0*/  MOV R72, 0x1f ;  /* 0x0000001f00487802 */ /* 0x000fe40000000f00 */
[----:B------:R-:W-:Y:S02]  /*d0d0*/  MOV R233, 0xffffffff ;  /* 0xffffffff00e97802 */ /* 0x000fe40000000f00 */
[----:B------:R-:W-:Y:S02]  /*d0e0*/  MOV R68, 0xd100 ;  /* 0x0000d10000447802 */ /* 0x000fe40000000f00 */
[----:B------:R-:W-:Y:S05]  /*d0f0*/  CALL.REL.NOINC `($__internal_171_$__cuda_sm70_shflsync_down) ;  /* 0x000007b000007944 */ /* 0x000fea0003c00000 */
[----:B-1----:R-:W-:Y:S01]  /*d100*/  MOV R69, R231 ;  /* 0x000000e700457202 */ /* 0x002fe20000000f00 */
[----:B0-----:R-:W-:Y:S05]  /*d110*/  BRA `(.L_x_7227) ;  /* 0xffff9a2000007947 */ /* 0x001fea000383ffff */
.L_x_7138:
[----:B------:R-:W-:Y:S01]  /*d120*/  HFMA2.MMA R231, -RZ, RZ, 0, 9.5367431640625e-07 ;  /* 0x00000010ffe77435 */ /* 0x000fe200000001ff */
[----:B------:R-:W-:-:S02]  /*d130*/  MOV R70, R226 ;  /* 0x000000e200467202 */ /* 0x000fc40000000f00 */
[----:B------:R-:W-:Y:S02]  /*d140*/  MOV R72, 0x1f ;  /* 0x0000001f00487802 */ /* 0x000fe40000000f00 */
[----:B------:R-:W-:Y:S02]  /*d150*/  MOV R233, 0xffffffff ;  /* 0xffffffff00e97802 */ /* 0x000fe40000000f00 */
[----:B------:R-:W-:Y:S02]  /*d160*/  MOV R68, 0xd180 ;  /* 0x0000d18000447802 */ /* 0x000fe40000000f00 */
[----:B01234-:R-:W-:Y:S05]  /*d170*/  CALL.REL.NOINC `($__internal_171_$__cuda_sm70_shflsync_down) ;  /* 0x0000073000007944 */ /* 0x01ffea0003c00000 */
[----:B-1----:R-:W-:Y:S01]  /*d180*/  MOV R71, R231 ;  /* 0x000000e700477202 */ /* 0x002fe20000000f00 */
[----:B0-----:R-:W-:Y:S05]  /*d190*/  BRA `(.L_x_7228) ;  /* 0xffff9ac000007947 */ /* 0x001fea000383ffff */
.L_x_7139:
[----:B------:R-:W-:Y:S01]  /*d1a0*/  HFMA2.MMA R231, -RZ, RZ, 0, 9.5367431640625e-07 ;  /* 0x00000010ffe77435 */ /* 0x000fe200000001ff */
[----:B------:R-:W-:Y:S02]  /*d1b0*/  MOV R70, R224 ;  /* 0x000000e000467202 */ /* 0x000fe40000000f00 */
[----:B------:R-:W-:Y:S02]  /*d1c0*/  MOV R72, 0x1f ;  /* 0x0000001f00487802 */ /* 0x000fe40000000f00 */
[----:B------:R-:W-:-:S02]  /*d1d0*/  MOV R233, 0xffffffff ;  /* 0xffffffff00e97802 */ /* 0x000fc40000000f00 */
[----:B------:R-:W-:Y:S02]  /*d1e0*/  MOV R68, 0xd200 ;  /* 0x0000d20000447802 */ /* 0x000fe40000000f00 */
[----:B01234-:R-:W-:Y:S05]  /*d1f0*/  CALL.REL.NOINC `($__internal_171_$__cuda_sm70_shflsync_down) ;  /* 0x000006b000007944 */ /* 0x01ffea0003c00000 */
[----:B-1----:R-:W-:Y:S01]  /*d200*/  MOV R73, R231 ;  /* 0x000000e700497202 */ /* 0x002fe20000000f00 */
[----:B------:R-:W-:Y:S01]  /*d210*/  HFMA2.MMA R231, -RZ, RZ, 0, 9.5367431640625e-07 ;  /* 0x00000010ffe77435 */ /* 0x000fe200000001ff */
[----:B0-----:R-:W-:Y:S02]  /*d220*/  MOV R70, R75 ;  /* 0x0000004b00467202 */ /* 0x001fe40000000f00 */
[----:B------:R-:W-:Y:S02]  /*d230*/  MOV R72, 0x1f ;  /* 0x0000001f00487802 */ /* 0x000fe40000000f00 */
[----:B------:R-:W-:Y:S02]  /*d240*/  MOV R233, 0xffffffff ;  /* 0xffffffff00e97802 */ /* 0x000fe40000000f00 */
[----:B------:R-:W-:Y:S02]  /*d250*/  MOV R68, 0xd270 ;  /* 0x0000d27000447802 */ /* 0x000fe40000000f00 */
[----:B------:R-:W-:Y:S05]  /*d260*/  CALL.REL.NOINC `($__internal_171_$__cuda_sm70_shflsync_down) ;  /* 0x0000064000007944 */ /* 0x000fea0003c00000 */
[----:B-1----:R-:W-:Y:S01]  /*d270*/  MOV R219, R231 ;  /* 0x000000e700db7202 */ /* 0x002fe20000000f00 */
[----:B------:R-:W-:Y:S01]  /*d280*/  HFMA2.MMA R231, -RZ, RZ, 0, 9.5367431640625e-07 ;  /* 0x00000010ffe77435 */ /* 0x000fe200000001ff */
[----:B0-----:R-:W-:-:S02]  /*d290*/  MOV R70, R74 ;  /* 0x0000004a00467202 */ /* 0x001fc40000000f00 */
[----:B------:R-:W-:Y:S02]  /*d2a0*/  MOV R72, 0x1f ;  /* 0x0000001f00487802 */ /* 0x000fe40000000f00 */
[----:B------:R-:W-:Y:S02]  /*d2b0*/  MOV R233, 0xffffffff ;  /* 0xffffffff00e97802 */ /* 0x000fe40000000f00 */
[----:B------:R-:W-:Y:S02]  /*d2c0*/  MOV R68, 0xd2e0 ;  /* 0x0000d2e000447802 */ /* 0x000fe40000000f00 */
[----:B------:R-:W-:Y:S05]  /*d2d0*/  CALL.REL.NOINC `($__internal_171_$__cuda_sm70_shflsync_down) ;  /* 0x000005d000007944 */ /* 0x000fea0003c00000 */
[----:B-1----:R-:W-:Y:S01]  /*d2e0*/  MOV R69, R231 ;  /* 0x000000e700457202 */ /* 0x002fe20000000f00 */
[----:B0-----:R-:W-:Y:S05]  /*d2f0*/  BRA `(.L_x_7229) ;  /* 0xffff99a000007947 */ /* 0x001fea000383ffff */
.L_x_7142:
[----:B------:R-:W-:Y:S01]  /*d300*/  HFMA2.MMA R72, -RZ, RZ, 0, 0 ;  /* 0x00000000ff487435 */ /* 0x000fe200000001ff */
[----:B-1----:R-:W-:Y:S02]  /*d310*/  MOV R71, R226 ;  /* 0x000000e200477202 */ /* 0x002fe40000000f00 */
[----:B---3--:R-:W-:Y:S02]  /*d320*/  MOV R73, 0x1f ;  /* 0x0000001f00497802 */ /* 0x008fe40000000f00 */
[----:B------:R-:W-:-:S02]  /*d330*/  MOV R70, 0xffffffff ;  /* 0xffffffff00467802 */ /* 0x000fc40000000f00 */
[----:B------:R-:W-:Y:S02]  /*d340*/  MOV R68, 0xd360 ;  /* 0x0000d36000447802 */ /* 0x000fe40000000f00 */
[----:B0-2-4-:R-:W-:Y:S05]  /*d350*/  CALL.REL.NOINC `($__internal_172_$__cuda_sm70_shflsync_idx_p) ;  /* 0x0000059000007944 */ /* 0x015fea0003c00000 */
[----:B0-----:R-:W-:Y:S01]  /*d360*/  HFMA2.MMA R72, -RZ, RZ, 0, 0 ;  /* 0x00000000ff487435 */ /* 0x001fe200000001ff */
[----:B-1----:R-:W-:Y:S02]  /*d370*/  MOV R225, R70 ;  /* 0x0000004600e17202 */ /* 0x002fe40000000f00 */
[----:B------:R-:W-:Y:S02]  /*d380*/  MOV R71, R224 ;  /* 0x000000e000477202 */ /* 0x000fe40000000f00 */
[----:B------:R-:W-:Y:S02]  /*d390*/  MOV R73, 0x1f ;  /* 0x0000001f00497802 */ /* 0x000fe40000000f00 */
[----:B------:R-:W-:Y:S02]  /*d3a0*/  MOV R70, 0xffffffff ;  /* 0xffffffff00467802 */ /* 0x000fe40000000f00 */
[----:B------:R-:W-:Y:S02]  /*d3b0*/  MOV R68, 0xd3d0 ;  /* 0x0000d3d000447802 */ /* 0x000fe40000000f00 */
        /* <DEDUP_REMOVED lines=15> */
[----:B------:R-:W-:Y:S01]  /*d4b0*/  HFMA2.MMA R231, -RZ, RZ, 0, 5.9604644775390625e-08 ;  /* 0x00000001ffe77435 */ /* 0x000fe200000001ff */
[----:B-1----:R-:W-:Y:S02]  /*d4c0*/  MOV R219, R70 ;  /* 0x0000004600db7202 */ /* 0x002fe40000000f00 */
[----:B------:R-:W-:Y:S02]  /*d4d0*/  MOV R70, R226 ;  /* 0x000000e200467202 */ /* 0x000fe40000000f00 */
[----:B0-----:R-:W-:Y:S02]  /*d4e0*/  MOV R72, 0x1f ;  /* 0x0000001f00487802 */ /* 0x001fe40000000f00 */
[----:B------:R-:W-:Y:S02]  /*d4f0*/  MOV R233, 0xffffffff ;  /* 0xffffffff00e97802 */ /* 0x000fe40000000f00 */
[----:B------:R-:W-:-:S02]  /*d500*/  MOV R68, 0xd520 ;  /* 0x0000d52000447802 */ /* 0x000fc40000000f00 */
[----:B------:R-:W-:Y:S05]  /*d510*/  CALL.REL.NOINC `($__internal_171_$__cuda_sm70_shflsync_down) ;  /* 0x0000039000007944 */ /* 0x000fea0003c00000 */
[----:B-1----:R-:W-:Y:S01]  /*d520*/  MOV R228, R231 ;  /* 0x000000e700e47202 */ /* 0x002fe20000000f00 */
[----:B------:R-:W-:Y:S01]  /*d530*/  HFMA2.MMA R231, -RZ, RZ, 0, 5.9604644775390625e-08 ;  /* 0x00000001ffe77435 */ /* 0x000fe200000001ff */
[----:B0-----:R-:W-:-:S02]  /*d540*/  MOV R70, R224 ;  /* 0x000000e000467202 */ /* 0x001fc40000000f00 */
[----:B------:R-:W-:Y:S02]  /*d550*/  MOV R72, 0x1f ;  /* 0x0000001f00487802 */ /* 0x000fe40000000f00 */
[----:B------:R-:W-:Y:S02]  /*d560*/  MOV R233, 0xffffffff ;  /* 0xffffffff00e97802 */ /* 0x000fe40000000f00 */
[----:B------:R-:W-:Y:S02]  /*d570*/  MOV R68, 0xd590 ;  /* 0x0000d59000447802 */ /* 0x000fe40000000f00 */
[----:B------:R-:W-:Y:S05]  /*d580*/  CALL.REL.NOINC `($__internal_171_$__cuda_sm70_shflsync_down) ;  /* 0x0000032000007944 */ /* 0x000fea0003c00000 */
        /* <DEDUP_REMOVED lines=14> */
[CC--:B------:R-:W-:Y:S01]  /*d670*/  FMUL.FTZ R226, R64.reuse, R225.reuse ;  /* 0x000000e140e27220 */ /* 0x0c0fe20000410000 */
[----:B------:R-:W-:Y:S01]  /*d680*/  MOV R71, R64 ;  /* 0x0000004000477202 */ /* 0x000fe20000000f00 */
[-C--:B------:R-:W-:Y:S01]  /*d690*/  FMUL.FTZ R224, R64, R230.reuse ;  /* 0x000000e640e07220 */ /* 0x080fe20000410000 */
[----:B0-----:R-:W-:Y:S01]  /*d6a0*/  HFMA2.MMA R72, -RZ, RZ, 0, 0 ;  /* 0x00000000ff487435 */ /* 0x001fe200000001ff */
        /* <DEDUP_REMOVED lines=8> */
[----:B-1----:R-:W-:Y:S05]  /*d730*/  CALL.REL.NOINC `($__internal_172_$__cuda_sm70_shflsync_idx_p) ;  /* 0x000001b000007944 */ /* 0x002fea0003c00000 */
        /* <DEDUP_REMOVED lines=21> */
[----:B01----:R-:W-:Y:S01]  /*d890*/  MOV R71, R70 ;  /* 0x0000004600477202 */ /* 0x003fe20000000f00 */
[----:B------:R-:W-:Y:S05]  /*d8a0*/  BRA `(.L_x_7230) ;  /* 0xffff961000007947 */ /* 0x000fea000383ffff */
        .weak           $__internal_171_$__cuda_sm70_shflsync_down
        .type           $__internal_171_$__cuda_sm70_shflsync_down,@function
        .size           $__internal_171_$__cuda_sm70_shflsync_down,($__internal_172_$__cuda_sm70_shflsync_idx_p - $__internal_171_$__cuda_sm70_shflsync_down)
$__internal_171_$__cuda_sm70_shflsync_down:
[----:B------:R-:W-:Y:S01]  /*d8b0*/  HFMA2.MMA R69, -RZ, RZ, 0, 0 ;  /* 0x00000000ff457435 */ /* 0x000fe200000001ff */
[----:B------:R-:W-:Y:S04]  /*d8c0*/  WARPSYNC R233 ;  /* 0x000000e900007348 */ /* 0x000fe80003800000 */
[----:B------:R0:W1:Y:S01]  /*d8d0*/  SHFL.DOWN PT, R231, R70, R231, R72 ;  /* 0x080000e746e77389 */ /* 0x00006200000e0048 */
[----:B------:R-:W-:Y:S05]  /*d8e0*/  RET.REL.NODEC R68 `(_Z25selective_scan_bwd_kernelI32Selective_Scan_bwd_kernel_traitsILi64ELi16ELb1ELb1ELb0ELb0ELb1EN3c104HalfENS1_7complexIfEEEEv12SSMParamsBwd) ;  /* 0xffff271044007950 */ /* 0x000fea0003c3ffff */
        .weak           $__internal_172_$__cuda_sm70_shflsync_idx_p
        .type           $__internal_172_$__cuda_sm70_shflsync_idx_p,@function
        .size           $__internal_172_$__cuda_sm70_shflsync_idx_p,($__internal_173_$__cuda_sm70_shflsync_up - $__internal_172_$__cuda_sm70_shflsync_idx_p)
$__internal_172_$__cuda_sm70_shflsync_idx_p:
[----:B------:R-:W-:Y:S01]  /*d8f0*/  MOV R69, 0x0 ;  /* 0x0000000000457802 */ /* 0x000fe20000000f00 */
[----:B------:R-:W-:Y:S04]  /*d900*/  WARPSYNC R70 ;  /* 0x0000004600007348 */ /* 0x000fe80003800000 */
[----:B------:R0:W1:Y:S01]  /*d910*/  SHFL.IDX PT, R70, R71, R72, R73 ;  /* 0x0000004847467389 */ /* 0x00006200000e0049 */
[----:B------:R-:W-:Y:S05]  /*d920*/  RET.REL.NODEC R68 `(_Z25selective_scan_bwd_kernelI32Selective_Scan_bwd_kernel_traitsILi64ELi16ELb1ELb1ELb0ELb0ELb1EN3c104HalfENS1_7complexIfEEEEv12SSMParamsBwd) ;  /* 0xffff26d044007950 */ /* 0x000fea0003c3ffff */
        .weak           $__internal_173_$__cuda_sm70_shflsync_up
        .type           $__internal_173_$__cuda_sm70_shflsync_up,@function
        .size           $__internal_173_$__cuda_sm70_shflsync_up,(.L_x_14605 - $__internal_173_$__cuda_sm70_shflsync_up)
$__internal_173_$__cuda_sm70_shflsync_up:
[----:B------:R-:W-:Y:S01]  /*d930*/  HFMA2.MMA R69, -RZ, RZ, 0, 0 ;  /* 0x00000000ff457435 */ /* 0x000fe200000001ff */
[----:B------:R-:W-:Y:S04]  /*d940*/  WARPSYNC R73 ;  /* 0x0000004900007348 */ /* 0x000fe80003800000 */
[----:B------:R0:W1:Y:S01]  /*d950*/  SHFL.UP PT, R73, R226, R71, R224 ;  /* 0x04000047e2497389 */ /* 0x00006200000e00e0 */
[----:B------:R-:W-:Y:S05]  /*d960*/  RET.REL.NODEC R68 `(_Z25selective_scan_bwd_kernelI32Selective_Scan_bwd_kernel_traitsILi64ELi16ELb1ELb1ELb0ELb0ELb1EN3c104HalfENS1_7complexIfEEEEv12SSMParamsBwd) ;  /* 0xffff269044007950 */ /* 0x000fea0003c3ffff */
.L_x_7231:
        /* <DEDUP_REMOVED lines=9> */
.L_x_14605:


//--------------------- .text._Z25selective_scan_bwd_kernelI32Selective_Scan_bwd_kernel_traitsILi64ELi16ELb1ELb1ELb0ELb1ELb0EN3c104HalfENS1_7complexIfEEEEv12SSMParamsBwd --------------------------
	.section	.text._Z25selective_scan_bwd_kernelI32Selective_Scan_bwd_kernel_traitsILi64ELi16ELb1ELb1ELb0ELb1ELb0EN3c104HalfENS1_7complexIfEEEEv12SSMParamsBwd,"ax",@progbits
	.sectioninfo	@"SHI_REGISTERS=255"
	.align	128
        .global         _Z25selective_scan_bwd_kernelI32Selective_Scan_bwd_kernel_traitsILi64ELi16ELb1ELb1ELb0ELb1ELb0EN3c104HalfENS1_7complexIfEEEEv12SSMParamsBwd
        .type           _Z25selective_scan_bwd_kernelI32Selective_Scan_bwd_kernel_traitsILi64ELi16ELb1ELb1ELb0ELb1ELb0EN3c104HalfENS1_7complexIfEEEEv12SSMParamsBwd,@function
        .size           _Z25selective_scan_bwd_kernelI32Selective_Scan_bwd_kernel_traitsILi64ELi16ELb1ELb1ELb0ELb1ELb0EN3c104HalfENS1_7complexIfEEEEv12SSMParamsBwd,(.L_x_14608 - _Z25selective_scan_bwd_kernelI32Selective_Scan_bwd_kernel_traitsILi64ELi16ELb1ELb1ELb0ELb1ELb0EN3c104HalfENS1_7complexIfEEEEv12SSMParamsBwd)
        .other          _Z25selective_scan_bwd_kernelI32Selective_Scan_bwd_kernel_traitsILi64ELi16ELb1ELb1ELb0ELb1ELb0EN3c104HalfENS1_7complexIfEEEEv12SSMParamsBwd,@"STO_CUDA_ENTRY STV_DEFAULT"
_Z25selective_scan_bwd_kernelI32Selective_Scan_bwd_kernel_traitsILi64ELi16ELb1ELb1ELb0ELb1ELb0EN3c104HalfENS1_7complexIfEEEEv12SSMParamsBwd:
.text._Z25selective_scan_bwd_kernelI32Selective_Scan_bwd_kernel_traitsILi64ELi16ELb1ELb1ELb0ELb1ELb0EN3c104HalfENS1_7complexIfEEEEv12SSMParamsBwd:
        /* <DEDUP_REMOVED lines=130> */
.L_x_7367:
        /* <DEDUP_REMOVED lines=14> */
[----:B----4-:R-:W-:Y:S01]  /*0900*/  STS.128 [R94.X16+0x200], R16 ;  /* 0x000200105e007388 */ /* 0x010fe2000000cc00 */
[----:B------:R-:W-:-:S06]  /*0910*/  NOP ;  /* 0x0000000000007918 */ /* 0x000fcc0000000000 */
[----:B------:R-:W0:Y:S04]  /*0920*/  LDS.128 R60, [R10.X16] ;  /* 0x000000000a3c7984 */ /* 0x000e28000000cc00 */
        /* <DEDUP_REMOVED lines=10> */
[----:B------:R-:W1:Y:S04]  /*09d0*/  LDS.128 R20, [R10.X16] ;  /* 0x000000000a147984 */ /* 0x000e68000000cc00 */
[----:B------:R-:W-:Y:S04]  /*09e0*/  LDS.128 R4, [R10.X16+0x10] ;  /* 0x000010000a047984 */ /* 0x000fe8000000cc00 */
[----:B------:R-:W-:Y:S06]  /*09f0*/  BAR.SYNC.DEFER_BLOCKING 0x0 ;  /* 0x0000000000007b1d */ /* 0x000fec0000010000 */
[----:B------:R2:W3:Y:S04]  /*0a00*/  LDG.E.128 R32, [R2.64] ;  /* 0x0000001002207981 */ /* 0x0004e8000c1e1d00 */
[----:B------:R2:W4:Y:S01]  /*0a10*/  LDG.E.128 R36, [R2.64+0x200] ;  /* 0x0002001002247981 */ /* 0x000522000c1e1d00 */
[--C-:B0-----:R-:W-:Y:S01]  /*0a20*/  HADD2.F32 R0, -RZ, R60.reuse.H0_H0 ;  /* 0x2000003cff007230 */ /* 0x101fe20000004100 */
[----:B------:R-:W-:Y:S01]  /*0a30*/  BSSY B0, `(.L_x_7233) ;  /* 0x0000056000007945 */ /* 0x000fe20003800000 */
[----:B------:R-:W-:-:S02]  /*0a40*/  HADD2.F32 R8, -RZ, R60.H1_H1 ;  /* 0x3000003cff087230 */ /* 0x000fc40000004100 */
[----:B-1----:R-:W-:Y:S02]  /*0a50*/  HADD2.F32 R92, -RZ, R20.H0_H0 ;  /* 0x20000014ff5c7230 */ /* 0x002fe40000004100 */
[----:B------:R-:W-:Y:S02]  /*0a60*/  HADD2.F32 R18, -RZ, R62.H1_H1 ;  /* 0x3000003eff127230 */ /* 0x000fe40000004100 */
[----:B------:R-:W-:Y:S01]  /*0a70*/  HADD2.F32 R90, -RZ, R21.H0_H0 ;  /* 0x20000015ff5a7230 */ /* 0x000fe20000004100 */
[----:B------:R-:W-:Y:S01]  /*0a80*/  FADD.FTZ R92, R92, UR5 ;  /* 0x000000055c5c7e21 */ /* 0x000fe20008010000 */
[----:B--2---:R-:W-:Y:S02]  /*0a90*/  HADD2.F32 R2, -RZ, R61.H1_H1 ;  /* 0x3000003dff027230 */ /* 0x004fe40000004100 */
[----:B------:R-:W-:Y:S01]  /*0aa0*/  HADD2.F32 R88, -RZ, R22.H0_H0 ;  /* 0x20000016ff587230 */ /* 0x000fe20000004100 */
[----:B------:R-:W-:Y:S01]  /*0ab0*/  FADD.FTZ R90, R90, UR5 ;  /* 0x000000055a5a7e21 */ /* 0x000fe20008010000 */
[----:B------:R-:W-:Y:S01]  /*0ac0*/  FSETP.GTU.FTZ.AND P4, PT, R92, 20, PT ;  /* 0x41a000005c00780b */ /* 0x000fe20003f9c000 */
[----:B------:R-:W-:-:S02]  /*0ad0*/  HADD2.F32 R19, -RZ, R63.H0_H0 ;  /* 0x2000003fff137230 */ /* 0x000fc40000004100 */
[----:B------:R-:W-:Y:S01]  /*0ae0*/  HADD2.F32 R20, -RZ, R20.H1_H1 ;  /* 0x30000014ff147230 */ /* 0x000fe20000004100 */
[----:B------:R-:W-:Y:S01]  /*0af0*/  FADD.FTZ R88, R88, UR5 ;  /* 0x0000000558587e21 */ /* 0x000fe20008010000 */
        /* <DEDUP_REMOVED lines=14> */
[----:B---3--:R-:W-:Y:S04]  /*0be0*/  STS.128 [R94.X16], R32 ;  /* 0x000000205e007388 */ /* 0x008fe8000000cc00 */
[----:B----4-:R-:W-:Y:S01]  /*0bf0*/  STS.128 [R94.X16+0x200], R36 ;  /* 0x000200245e007388 */ /* 0x010fe2000000cc00 */
[----:B------:R-:W-:-:S06]  /*0c00*/  NOP ;  /* 0x0000000000007918 */ /* 0x000fcc0000000000 */
[----:B------:R-:W0:Y:S02]  /*0c10*/  LDS.128 R24, [R10.X16] ;  /* 0x000000000a187984 */ /* 0x000e24000000cc00 */
[--C-:B0-----:R-:W-:Y:S02]  /*0c20*/  HADD2.F32 R17, -RZ, R24.reuse.H0_H0 ;  /* 0x20000018ff117230 */ /* 0x101fe40000004100 */
        /* <DEDUP_REMOVED lines=10> */
[----:B------:R-:W0:Y:S02]  /*0cd0*/  LDS.128 R8, [R10.X16+0x10] ;  /* 0x000010000a087984 */ /* 0x000e24000000cc00 */
[----:B------:R-:W-:-:S04]  /*0ce0*/  FFMA.FTZ R2, R14, R2, R3 ;  /* 0x000000020e027223 */ /* 0x000fc80000010003 */
[----:B------:R-:W-:Y:S01]  /*0cf0*/  FFMA.FTZ R3, R13, R0, R2 ;  /* 0x000000000d037223 */ /* 0x000fe20000010002 */
[----:B------:R-:W-:Y:S01]  /*0d00*/  MOV R2, c[0x0][0x16c] ;  /* 0x00005b0000027a02 */ /* 0x000fe20000000f00 */
[--C-:B------:R-:W-:Y:S02]  /*0d10*/  HADD2.F32 R0, -RZ, R27.reuse.H0_H0 ;  /* 0x2000001bff007230 */ /* 0x100fe40000004100 */
[----:B------:R-:W-:Y:S01]  /*0d20*/  FFMA.FTZ R3, R12, R18, R3 ;  /* 0x000000120c037223 */ /* 0x000fe20000010003 */
[----:B------:R-:W-:Y:S01]  /*0d30*/  ISETP.GE.AND P5, PT, R2, 0x1, PT ;  /* 0x000000010200780c */ /* 0x000fe20003fa6270 */
        /* <DEDUP_REMOVED lines=37> */
.L_x_7234:
[----:B------:R-:W-:Y:S05]  /*0f90*/  BSYNC B0 ;  /* 0x0000000000007941 */ /* 0x000fea0003800000 */
.L_x_7233:
        /* <DEDUP_REMOVED lines=39> */
.L_x_7236:
[----:B------:R-:W-:Y:S05]  /*1210*/  BSYNC B0 ;  /* 0x0000000000007941 */ /* 0x000fea0003800000 */
.L_x_7235:
        /* <DEDUP_REMOVED lines=39> */
.L_x_7238:
[----:B------:R-:W-:Y:S05]  /*1490*/  BSYNC B0 ;  /* 0x0000000000007941 */ /* 0x000fea0003800000 */
.L_x_7237:
        /* <DEDUP_REMOVED lines=39> */
.L_x_7240:
[----:B------:R-:W-:Y:S05]  /*1710*/  BSYNC B0 ;  /* 0x0000000000007941 */ /* 0x000fea0003800000 */
.L_x_7239:
        /* <DEDUP_REMOVED lines=39> */
.L_x_7242:
[----:B------:R-:W-:Y:S05]  /*1990*/  BSYNC B0 ;  /* 0x0000000000007941 */ /* 0x000fea0003800000 */
.L_x_7241:
        /* <DEDUP_REMOVED lines=39> */
.L_x_7244:
[----:B------:R-:W-:Y:S05]  /*1c10*/  BSYNC B0 ;  /* 0x0000000000007941 */ /* 0x000fea0003800000 */
.L_x_7243:
        /* <DEDUP_REMOVED lines=39> */
.L_x_7246:
[----:B------:R-:W-:Y:S05]  /*1e90*/  BSYNC B0 ;  /* 0x0000000000007941 */ /* 0x000fea0003800000 */
.L_x_7245:
        /* <DEDUP_REMOVED lines=40> */
.L_x_7248:
[----:B------:R-:W-:Y:S05]  /*2120*/  BSYNC B0 ;  /* 0x0000000000007941 */ /* 0x000fea0003800000 */
.L_x_7247:
        /* <DEDUP_REMOVED lines=38> */
.L_x_7250:
[----:B------:R-:W-:Y:S05]  /*2390*/  BSYNC B0 ;  /* 0x0000000000007941 */ /* 0x000fea0003800000 */
.L_x_7249:
        /* <DEDUP_REMOVED lines=38> */
.L_x_7252:
[----:B------:R-:W-:Y:S05]  /*2600*/  BSYNC B0 ;  /* 0x0000000000007941 */ /* 0x000fea0003800000 */
.L_x_7251:
        /* <DEDUP_REMOVED lines=38> */
.L_x_7254:
[----:B------:R-:W-:Y:S05]  /*2870*/  BSYNC B0 ;  /* 0x0000000000007941 */ /* 0x000fea0003800000 */
.L_x_7253:
        /* <DEDUP_REMOVED lines=33> */
.L_x_7256:
[----:B------:R-:W-:Y:S05]  /*2a90*/  BSYNC B0 ;  /* 0x0000000000007941 */ /* 0x000fea0003800000 */
.L_x_7255:
        /* <DEDUP_REMOVED lines=33> */
.L_x_7258:
[----:B------:R-:W-:Y:S05]  /*2cb0*/  BSYNC B0 ;  /* 0x0000000000007941 */ /* 0x000fea0003800000 */
.L_x_7257:
        /* <DEDUP_REMOVED lines=33> */
.L_x_7260:
[----:B------:R-:W-:Y:S05]  /*2ed0*/  BSYNC B0 ;  /* 0x0000000000007941 */ /* 0x000fea0003800000 */
.L_x_7259:
        /* <DEDUP_REMOVED lines=33> */
.L_x_7262:
[----:B------:R-:W-:Y:S05]  /*30f0*/  BSYNC B0 ;  /* 0x0000000000007941 */ /* 0x000fea0003800000 */
.L_x_7261:
        /* <DEDUP_REMOVED lines=33> */
.L_x_7264:
[----:B------:R-:W-:Y:S05]  /*3310*/  BSYNC B0 ;  /* 0x0000000000007941 */ /* 0x000fea0003800000 */
.L_x_7263:
        /* <DEDUP_REMOVED lines=22> */
[----:B------:R-:W-:Y:S01]  /*3480*/  MOV R51, RZ ;  /* 0x000000ff00337202 */ /* 0x000fe20000000f00 */
        /* <DEDUP_REMOVED lines=16> */
.L_x_7366:
        /* <DEDUP_REMOVED lines=49> */
[C---:B------:R-:W-:Y:S02]  /*38a0*/  FMUL.FTZ R123, R126.reuse, R90 ;  /* 0x0000005a7e7b7220 */ /* 0x040fe40000410000 */
        /* <DEDUP_REMOVED lines=41> */
[----:B0-----:R-:W-:Y:S02]  /*3b40*/  IMAD R83, R114, c[0x0][0x1bc], R115 ;  /* 0x00006f0072537a24 */ /* 0x001fe400078e0273 */
[----:B------:R-:W-:-:S03]  /*3b50*/  FMUL.FTZ R115, R126, R92 ;  /* 0x0000005c7e737220 */ /* 0x000fc60000410000 */
[----:B------:R-:W-:Y:S02]  /*3b60*/  IADD3 R81, R81, R83, RZ ;  /* 0x0000005351517210 */ /* 0x000fe40007ffe0ff */
[----:B------:R0:W-:Y:S03]  /*3b70*/  MUFU.COS R138, R117 ;  /* 0x00000075008a7308 */ /* 0x0001e60000000000 */
[----:B------:R-:W-:-:S05]  /*3b80*/  IMAD.WIDE.U32 R80, R0, c[0x0][0x1c0], R80 ;  /* 0x0000700000507a25 */ /* 0x000fca00078e0050 */
[----:B------:R-:W-:Y:S01]  /*3b90*/  MUFU.SIN R118, R119 ;  /* 0x0000007700767308 */ /* 0x000fe20000000400 */
[----:B0-----:R-:W-:Y:S01]  /*3ba0*/  FMUL.FTZ R117, R126, R93 ;  /* 0x0000005d7e757220 */ /* 0x001fe20000410000 */
[----:B------:R-:W-:-:S06]  /*3bb0*/  LEA R140, P0, R80, c[0x0][0x230], 0x3 ;  /* 0x00008c00508c7a11 */ /* 0x000fcc00078018ff */
[----:B------:R0:W-:Y:S08]  /*3bc0*/  MUFU.COS R120, R119 ;  /* 0x0000007700787308 */ /* 0x0001f00000000000 */
[----:B------:R-:W1:Y:S01]  /*3bd0*/  MUFU.EX2 R117, R117 ;  /* 0x0000007500757308 */ /* 0x000e620000000800 */
[----:B0-----:R-:W-:-:S04]  /*3be0*/  IMAD R119, R121, c[0x0][0x1c0], RZ ;  /* 0x0000700079777a24 */ /* 0x001fc800078e02ff */
[----:B------:R-:W-:-:S03]  /*3bf0*/  IMAD R119, R0, c[0x0][0x1c4], R119 ;  /* 0x0000710000777a24 */ /* 0x000fc600078e0277 */
[----:B------:R-:W0:Y:S02]  /*3c00*/  MUFU.EX2 R123, R123 ;  /* 0x0000007b007b7308 */ /* 0x000e240000000800 */
[----:B------:R-:W-:-:S04]  /*3c10*/  IADD3 R81, R81, R119, RZ ;  /* 0x0000007751517210 */ /* 0x000fc80007ffe0ff */
[----:B------:R-:W-:Y:S01]  /*3c20*/  LEA.HI.X R141, R80, c[0x0][0x234], R81, 0x3, P0 ;  /* 0x00008d00508d7a11 */ /* 0x000fe200000f1c51 */
[----:B------:R-:W-:Y:S01]  /*3c30*/  FMUL.FTZ R81, R126, R91 ;  /* 0x0000005b7e517220 */ /* 0x000fe20000410000 */
[----:B------:R-:W2:Y:S01]  /*3c40*/  MUFU.EX2 R115, R115 ;  /* 0x0000007300737308 */ /* 0x000ea20000000800 */
[C---:B-1----:R-:W-:Y:S01]  /*3c50*/  FMUL.FTZ R120, R117.reuse, R120 ;  /* 0x0000007875787220 */ /* 0x042fe20000410000 */
[C---:B------:R-:W-:Y:S01]  /*3c60*/  SHF.L.U32 R80, R106.reuse, 0x2, RZ ;  /* 0x000000026a507819 */ /* 0x040fe200000006ff */
[----:B------:R-:W-:Y:S01]  /*3c70*/  FMUL.FTZ R119, R117, R118 ;  /* 0x0000007675777220 */ /* 0x000fe20000410000 */
[----:B------:R-:W-:Y:S02]  /*3c80*/  LOP3.LUT P0, RZ, R106, 0x1f, RZ, 0xc0, !PT ;  /* 0x0000001f6aff7812 */ /* 0x000fe4000780c0ff */
[----:B------:R-:W-:Y:S02]  /*3c90*/  LOP3.LUT R80, R80, 0xffffff80, RZ, 0xc0, !PT ;  /* 0xffffff8050507812 */ /* 0x000fe400078ec0ff */
[----:B------:R-:W-:Y:S01]  /*3ca0*/  MUFU.SIN R143, R82 ;  /* 0x00000052008f7308 */ /* 0x000fe20000000400 */
[C---:B0-----:R-:W-:Y:S01]  /*3cb0*/  FMUL.FTZ R118, R123.reuse, R128 ;  /* 0x000000807b767220 */ /* 0x041fe20000410000 */
[----:B------:R-:W-:Y:S01]  /*3cc0*/  IADD3 R80, R80, R99, RZ ;  /* 0x0000006350507210 */ /* 0x000fe20007ffe0ff */
[----:B------:R-:W-:Y:S01]  /*3cd0*/  FMUL.FTZ R117, R123, R124 ;  /* 0x0000007c7b757220 */ /* 0x000fe20000410000 */
[----:B------:R-:W-:-:S03]  /*3ce0*/  ISETP.LT.OR P0, PT, R96, 0x2, P0 ;  /* 0x000000026000780c */ /* 0x000fc60000701670 */
[----:B---3--:R0:W-:Y:S01]  /*3cf0*/  STS.128 [R80.X16], R64 ;  /* 0x0000004050007388 */ /* 0x0081e2000000cc00 */
[----:B------:R1:W-:Y:S01]  /*3d00*/  MUFU.COS R144, R82 ;  /* 0x0000005200907308 */ /* 0x0003e20000000000 */
[C---:B--2---:R-:W-:Y:S02]  /*3d10*/  FMUL.FTZ R123, R115.reuse, R116 ;  /* 0x00000074737b7220 */ /* 0x044fe40000410000 */
[----:B------:R-:W-:Y:S01]  /*3d20*/  FMUL.FTZ R122, R115, R122 ;  /* 0x0000007a737a7220 */ /* 0x000fe20000410000 */
[----:B----4-:R-:W-:Y:S01]  /*3d30*/  STS.128 [R80.X16+0x200], R68 ;  /* 0x0002004450007388 */ /* 0x010fe2000000cc00 */
[CC--:B------:R-:W-:Y:S02]  /*3d40*/  FMUL.FTZ R115, R123.reuse, R119.reuse ;  /* 0x000000777b737220 */ /* 0x0c0fe40000410000 */
[----:B------:R-:W-:Y:S01]  /*3d50*/  FMUL.FTZ R116, R122, R119 ;  /* 0x000000777a747220 */ /* 0x000fe20000410000 */
[----:B------:R-:W2:Y:S01]  /*3d60*/  MUFU.EX2 R81, R81 ;  /* 0x0000005100517308 */ /* 0x000ea20000000800 */
[----:B-1----:R-:W-:Y:S01]  /*3d70*/  IADD3 R82, R96, -0x1, RZ ;  /* 0xffffffff60527810 */ /* 0x002fe20007ffe0ff */
[-C--:B------:R-:W-:Y:S01]  /*3d80*/  FFMA.FTZ R124, R122, R120.reuse, -R115 ;  /* 0x000000787a7c7223 */ /* 0x080fe20000010873 */
[----:B------:R-:W-:Y:S01]  /*3d90*/  STS.128 [R80.X16+0x400], R72 ;  /* 0x0004004850007388 */ /* 0x000fe2000000cc00 */
[----:B------:R-:W-:Y:S01]  /*3da0*/  FFMA.FTZ R125, R123, R120, R116 ;  /* 0x000000787b7d7223 */ /* 0x000fe20000010074 */
[----:B------:R-:W-:Y:S01]  /*3db0*/  LEA.HI R83, R82, R82, RZ, 0x1 ;  /* 0x0000005252537211 */ /* 0x000fe200078f08ff */
[----:B------:R-:W-:Y:S01]  /*3dc0*/  FMUL.FTZ R128, R117, R124 ;  /* 0x0000007c75807220 */ /* 0x000fe20000410000 */
[----:B------:R-:W-:Y:S01]  /*3dd0*/  STS.128 [R80.X16+0x600], R76 ;  /* 0x0006004c50007388 */ /* 0x000fe2000000cc00 */
[----:B------:R-:W-:-:S06]  /*3de0*/  NOP ;  /* 0x0000000000007918 */ /* 0x000fcc0000000000 */
[----:B------:R-:W-:Y:S01]  /*3df0*/  LOP3.LUT R83, R83, 0xfffffe, RZ, 0xc0, !PT ;  /* 0x00fffffe53537812 */ /* 0x000fe200078ec0ff */
[----:B------:R-:W-:Y:S01]  /*3e00*/  FFMA.FTZ R162, R118, R125, R128 ;  /* 0x0000007d76a27223 */ /* 0x000fe20000010080 */
[----:B------:R-:W5:Y:S01]  /*3e10*/  LDG.E.64 R140, [R140.64] ;  /* 0x000000108c8c7981 */ /* 0x000f62000c1e1b00 */
[C---:B--2---:R-:W-:Y:S01]  /*3e20*/  FMUL.FTZ R116, R81.reuse, R132 ;  /* 0x0000008451747220 */ /* 0x044fe20000410000 */
[----:B------:R-:W-:Y:S01]  /*3e30*/  IADD3 R83, R82, -R83, RZ ;  /* 0x8000005352537210 */ /* 0x000fe20007ffe0ff */
[----:B------:R-:W-:Y:S01]  /*3e40*/  FMUL.FTZ R115, R81, R130 ;  /* 0x0000008251737220 */ /* 0x000fe20000410000 */
[----:B------:R-:W-:Y:S01]  /*3e50*/  IADD3 R82, R106, 0x200, RZ ;  /* 0x000002006a527810 */ /* 0x000fe20007ffe0ff */
[C---:B------:R-:W-:Y:S01]  /*3e60*/  FMUL.FTZ R81, R126.reuse, R89 ;  /* 0x000000597e517220 */ /* 0x040fe20000410000 */
[----:B------:R-:W-:Y:S01]  /*3e70*/  @!P1 LEA R82, R83, R0, 0x8 ;  /* 0x0000000053529211 */ /* 0x000fe200078e40ff */
[----:B------:R-:W-:Y:S01]  /*3e80*/  FMUL.FTZ R83, R126, R88 ;  /* 0x000000587e537220 */ /* 0x000fe20000410000 */
[----:B------:R-:W-:Y:S01]  /*3e90*/  @!P0 IADD3 R159, R96, -0x2, RZ ;  /* 0xfffffffe609f8810 */ /* 0x000fe20007ffe0ff */
[----:B------:R-:W-:Y:S01]  /*3ea0*/  IMAD R128, R99, 0x3, R80 ;  /* 0x0000000363807824 */ /* 0x000fe200078e0250 */
[----:B------:R-:W-:Y:S01]  /*3eb0*/  SHF.L.U32 R163, R82, 0x3, RZ ;  /* 0x0000000352a37819 */ /* 0x000fe200000006ff */
[----:B------:R-:W1:Y:S01]  /*3ec0*/  MUFU.EX2 R129, R83 ;  /* 0x0000005300817308 */ /* 0x000e620000000800 */
[----:B------:R-:W-:Y:S01]  /*3ed0*/  FMUL.FTZ R131, R117, R125 ;  /* 0x0000007d75837220 */ /* 0x000fe20000410000 */
[----:B0-----:R-:W-:Y:S01]  /*3ee0*/  HFMA2.MMA R64, -RZ, RZ, 1.875, 0 ;  /* 0x3f800000ff407435 */ /* 0x001fe200000001ff */
[----:B------:R-:W0:Y:S01]  /*3ef0*/  LDS.128 R68, [R128.X16] ;  /* 0x0000000080447984 */ /* 0x000e22000000cc00 */
[----:B------:R-:W-:Y:S01]  /*3f00*/  FMUL.FTZ R125, R126, R87 ;  /* 0x000000577e7d7220 */ /* 0x000fe20000410000 */
[----:B------:R-:W-:Y:S01]  /*3f10*/  MOV R65, RZ ;  /* 0x000000ff00417202 */ /* 0x000fe20000000f00 */
[----:B------:R-:W-:Y:S01]  /*3f20*/  FFMA.FTZ R160, R118, R124, -R131 ;  /* 0x0000007c76a07223 */ /* 0x000fe20000010883 */
[----:B------:R-:W2:Y:S01]  /*3f30*/  LDS.128 R72, [R128.X16+0x10] ;  /* 0x0000100080487984 */ /* 0x000ea2000000cc00 */
[----:B------:R3:W4:Y:S01]  /*3f40*/  MUFU.EX2 R130, R81 ;  /* 0x0000005100827308 */ /* 0x0007220000000800 */
[----:B------:R-:W-:Y:S01]  /*3f50*/  FMUL.FTZ R124, R126, R86 ;  /* 0x000000567e7c7220 */ /* 0x000fe20000410000 */
[----:B------:R-:W-:Y:S01]  /*3f60*/  CS2R R66, SRZ ;  /* 0x0000000000427805 */ /* 0x000fe2000001ff00 */
[----:B------:R-:W0:Y:S01]  /*3f70*/  LDS.128 R76, [R128.X16+0x20] ;  /* 0x00002000804c7984 */ /* 0x000e22000000cc00 */
[----:B------:R-:W-:-:S02]  /*3f80*/  @!P0 IMAD R161, R159, c[0x0][0x16c], R0 ;  /* 0x00005b009fa18a24 */ /* 0x000fc400078e0200 */
[----:B------:R-:W-:Y:S02]  /*3f90*/  FMUL.FTZ R159, R126, R85 ;  /* 0x000000557e9f7220 */ /* 0x000fe40000410000 */
[----:B------:R-:W0:Y:S01]  /*3fa0*/  MUFU.EX2 R131, R124 ;  /* 0x0000007c00837308 */ /* 0x000e220000000800 */
[----:B---3--:R-:W3:Y:S04]  /*3fb0*/  LDS.128 R80, [R128.X16+0x30] ;  /* 0x0000300080507984 */ /* 0x008ee8000000cc00 */
[----:B------:R4:W-:Y:S03]  /*3fc0*/  STS.64 [R163+0x39e0], R122 ;  /* 0x0039e07aa3007388 */ /* 0x0009e60000000a00 */
[----:B------:R4:W0:Y:S01]  /*3fd0*/  MUFU.EX2 R132, R125 ;  /* 0x0000007d00847308 */ /* 0x0008220000000800 */
[----:B-1----:R-:W-:-:S07]  /*3fe0*/  FMUL.FTZ R157, R129, R157 ;  /* 0x0000009d819d7220 */ /* 0x002fce0000410000 */
[----:B------:R-:W1:Y:S01]  /*3ff0*/  MUFU.EX2 R133, R133 ;  /* 0x0000008500857308 */ /* 0x000e620000000800 */
[----:B----4-:R-:W-:Y:S01]  /*4000*/  @!P0 IMAD.WIDE R124, R161, 0x10, R104 ;  /* 0x00000010a17c8825 */ /* 0x010fe200078e0268 */
[----:B------:R-:W-:Y:S03]  /*4010*/  BAR.SYNC.DEFER_BLOCKING 0x0 ;  /* 0x0000000000007b1d */ /* 0x000fe60000010000 */
[C---:B------:R-:W-:Y:S02]  /*4020*/  FMUL.FTZ R161, R115.reuse, R162 ;  /* 0x000000a273a17220 */ /* 0x040fe40000410000 */
[-C--:B------:R-:W-:Y:S01]  /*4030*/  FMUL.FTZ R163, R115, R160.reuse ;  /* 0x000000a073a37220 */ /* 0x080fe20000410000 */
[----:B------:R-:W-:Y:S01]  /*4040*/  MUFU.COS R134, R127 ;  /* 0x0000007f00867308 */ /* 0x000fe20000000000 */
[C---:B------:R-:W-:Y:S02]  /*4050*/  FFMA.FTZ R161, R116.reuse, R160, -R161 ;  /* 0x000000a074a17223 */ /* 0x040fe400000108a1 */
[----:B------:R-:W-:-:S02]  /*4060*/  FFMA.FTZ R163, R116, R162, R163 ;  /* 0x000000a274a37223 */ /* 0x000fc400000100a3 */
[----:B------:R-:W-:Y:S02]  /*4070*/  FMUL.FTZ R158, R129, R158 ;  /* 0x0000009e819e7220 */ /* 0x000fe40000410000 */
[----:B------:R-:W-:Y:S01]  /*4080*/  FMUL.FTZ R160, R157, R163 ;  /* 0x000000a39da07220 */ /* 0x000fe20000410000 */
[----:B------:R-:W-:Y:S01]  /*4090*/  MUFU.SIN R135, R136 ;  /* 0x0000008800877308 */ /* 0x000fe20000000400 */
[----:B------:R-:W-:Y:S01]  /*40a0*/  FMUL.FTZ R155, R130, R155 ;  /* 0x0000009b829b7220 */ /* 0x000fe20000410000 */
[----:B------:R4:W5:Y:S01]  /*40b0*/  @!P0 LDG.E.128 R64, [R124.64] ;  /* 0x000000107c408981 */ /* 0x000962000c1e1d00 */
[----:B------:R-:W-:Y:S02]  /*40c0*/  FFMA.FTZ R160, R158, R161, -R160 ;  /* 0x000000a19ea07223 */ /* 0x000fe400000108a0 */
[----:B------:R-:W-:-:S03]  /*40d0*/  FMUL.FTZ R156, R130, R156 ;  /* 0x0000009c829c7220 */ /* 0x000fc60000410000 */
[----:B------:R-:W1:Y:S01]  /*40e0*/  MUFU.EX2 R159, R159 ;  /* 0x0000009f009f7308 */ /* 0x000e620000000800 */
[----:B----4-:R-:W-:Y:S02]  /*40f0*/  FMUL.FTZ R124, R157, R161 ;  /* 0x000000a19d7c7220 */ /* 0x010fe40000410000 */
[----:B0-----:R-:W-:-:S05]  /*4100*/  FMUL.FTZ R153, R131, R153 ;  /* 0x0000009983997220 */ /* 0x001fca0000410000 */
[----:B------:R-:W-:Y:S01]  /*4110*/  MUFU.COS R136, R136 ;  /* 0x0000008800887308 */ /* 0x000fe20000000000 */
[----:B------:R-:W-:-:S04]  /*4120*/  FFMA.FTZ R163, R158, R163, R124 ;  /* 0x000000a39ea37223 */ /* 0x000fc8000001007c */
[CC--:B------:R-:W-:Y:S02]  /*4130*/  FMUL.FTZ R125, R155.reuse, R163.reuse ;  /* 0x000000a39b7d7220 */ /* 0x0c0fe40000410000 */
[-C--:B------:R-:W-:Y:S02]  /*4140*/  FMUL.FTZ R130, R155, R160.reuse ;  /* 0x000000a09b827220 */ /* 0x080fe40000410000 */
[C---:B------:R-:W-:Y:S02]  /*4150*/  FFMA.FTZ R160, R156.reuse, R160, -R125 ;  /* 0x000000a09ca07223 */ /* 0x040fe4000001087d */
[----:B------:R-:W-:Y:S02]  /*4160*/  FFMA.FTZ R130, R156, R163, R130 ;  /* 0x000000a39c827223 */ /* 0x000fe40000010082 */
[----:B------:R-:W-:Y:S02]  /*4170*/  FMUL.FTZ R154, R131, R154 ;  /* 0x0000009a839a7220 */ /* 0x000fe40000410000 */
[----:B------:R-:W-:-:S02]  /*4180*/  FMUL.FTZ R161, R153, R160 ;  /* 0x000000a099a17220 */ /* 0x000fc40000410000 */
[----:B------:R-:W-:Y:S02]  /*4190*/  FMUL.FTZ R128, R126, R54 ;  /* 0x000000367e807220 */ /* 0x000fe40000410000 */
[-C--:B------:R-:W-:Y:S02]  /*41a0*/  FMUL.FTZ R131, R153, R130.reuse ;  /* 0x0000008299837220 */ /* 0x080fe40000410000 */
[----:B------:R-:W-:Y:S02]  /*41b0*/  FMUL.FTZ R151, R132, R151 ;  /* 0x0000009784977220 */ /* 0x000fe40000410000 */
[----:B------:R-:W-:Y:S01]  /*41c0*/  FFMA.FTZ R161, R154, R130, R161 ;  /* 0x000000829aa17223 */ /* 0x000fe200000100a1 */
[----:B------:R-:W0:Y:S01]  /*41d0*/  MUFU.EX2 R128, R128 ;  /* 0x0000008000807308 */ /* 0x000e220000000800 */
[----:B------:R-:W-:Y:S02]  /*41e0*/  FMUL.FTZ R152, R132, R152 ;  /* 0x0000009884987220 */ /* 0x000fe40000410000 */
[----:B------:R-:W-:-:S02]  /*41f0*/  FFMA.FTZ R131, R154, R160, -R131 ;  /* 0x000000a09a837223 */ /* 0x000fc40000010883 */
[C---:B------:R-:W-:Y:S02]  /*4200*/  FMUL.FTZ R132, R151.reuse, R161 ;  /* 0x000000a197847220 */ /* 0x040fe40000410000 */
[C---:B------:R-:W-:Y:S02]  /*4210*/  FMUL.FTZ R124, R126.reuse, R52 ;  /* 0x000000347e7c7220 */ /* 0x040fe40000410000 */
[----:B------:R-:W-:Y:S02]  /*4220*/  FMUL.FTZ R160, R151, R131 ;  /* 0x0000008397a07220 */ /* 0x000fe40000410000 */
[----:B------:R-:W-:Y:S02]  /*4230*/  FMUL.FTZ R129, R126, R55 ;  /* 0x000000377e817220 */ /* 0x000fe40000410000 */
[----:B-1----:R-:W-:Y:S02]  /*4240*/  FMUL.FTZ R149, R133, R149 ;  /* 0x0000009585957220 */ /* 0x002fe40000410000 */
[C---:B------:R-:W-:Y:S01]  /*4250*/  FFMA.FTZ R132, R152.reuse, R131, -R132 ;  /* 0x0000008398847223 */ /* 0x040fe20000010884 */
[----:B------:R-:W1:Y:S01]  /*4260*/  MUFU.EX2 R124, R124 ;  /* 0x0000007c007c7308 */ /* 0x000e620000000800 */
[----:B------:R-:W-:-:S02]  /*4270*/  FFMA.FTZ R160, R152, R161, R160 ;  /* 0x000000a198a07223 */ /* 0x000fc400000100a0 */
[----:B------:R-:W-:Y:S02]  /*4280*/  FMUL.FTZ R150, R133, R150 ;  /* 0x0000009685967220 */ /* 0x000fe40000410000 */
[C---:B------:R-:W-:Y:S02]  /*4290*/  FMUL.FTZ R161, R149.reuse, R132 ;  /* 0x0000008495a17220 */ /* 0x040fe40000410000 */
[----:B------:R-:W-:Y:S01]  /*42a0*/  FMUL.FTZ R125, R126, R53 ;  /* 0x000000357e7d7220 */ /* 0x000fe20000410000 */
[----:B------:R-:W4:Y:S01]  /*42b0*/  MUFU.EX2 R129, R129 ;  /* 0x0000008100817308 */ /* 0x000f220000000800 */
[-C--:B------:R-:W-:Y:S02]  /*42c0*/  FMUL.FTZ R131, R149, R160.reuse ;  /* 0x000000a095837220 */ /* 0x080fe40000410000 */
[----:B------:R-:W-:Y:S02]  /*42d0*/  FMUL.FTZ R147, R159, R147 ;  /* 0x000000939f937220 */ /* 0x000fe40000410000 */
[----:B------:R-:W-:-:S02]  /*42e0*/  FFMA.FTZ R161, R150, R160, R161 ;  /* 0x000000a096a17223 */ /* 0x000fc400000100a1 */
[----:B------:R-:W-:Y:S01]  /*42f0*/  FFMA.FTZ R133, R150, R132, -R131 ;  /* 0x0000008496857223 */ /* 0x000fe20000010883 */
[----:B------:R-:W2:Y:S01]  /*4300*/  MUFU.EX2 R125, R125 ;  /* 0x0000007d007d7308 */ /* 0x000ea20000000800 */
[C---:B0-----:R-:W-:Y:S02]  /*4310*/  FMUL.FTZ R146, R128.reuse, R146 ;  /* 0x0000009280927220 */ /* 0x041fe40000410000 */
[----:B------:R-:W-:Y:S02]  /*4320*/  FMUL.FTZ R145, R128, R145 ;  /* 0x0000009180917220 */ /* 0x000fe40000410000 */
[----:B------:R-:W-:Y:S02]  /*4330*/  FMUL.FTZ R148, R159, R148 ;  /* 0x000000949f947220 */ /* 0x000fe40000410000 */
[C---:B------:R-:W-:Y:S02]  /*4340*/  FMUL.FTZ R128, R147.reuse, R161 ;  /* 0x000000a193807220 */ /* 0x040fe40000410000 */
[----:B------:R-:W-:-:S02]  /*4350*/  FMUL.FTZ R159, R147, R133 ;  /* 0x00000085939f7220 */ /* 0x000fc40000410000 */
[C---:B------:R-:W-:Y:S02]  /*4360*/  FFMA.FTZ R128, R148.reuse, R133, -R128 ;  /* 0x0000008594807223 */ /* 0x040fe40000010880 */
[----:B------:R-:W-:Y:S02]  /*4370*/  FFMA.FTZ R159, R148, R161, R159 ;  /* 0x000000a1949f7223 */ /* 0x000fe4000001009f */
[C---:B-1----:R-:W-:Y:S02]  /*4380*/  FMUL.FTZ R142, R124.reuse, R142 ;  /* 0x0000008e7c8e7220 */ /* 0x042fe40000410000 */
[----:B------:R-:W-:Y:S02]  /*4390*/  FMUL.FTZ R139, R124, R139 ;  /* 0x0000008b7c8b7220 */ /* 0x000fe40000410000 */
[----:B------:R-:W-:Y:S02]  /*43a0*/  FMUL.FTZ R124, R145, R128 ;  /* 0x00000080917c7220 */ /* 0x000fe40000410000 */
[----:B----4-:R-:W-:-:S02]  /*43b0*/  FMUL.FTZ R144, R129, R144 ;  /* 0x0000009081907220 */ /* 0x010fc40000410000 */
[----:B------:R-:W-:Y:S02]  /*43c0*/  FMUL.FTZ R143, R129, R143 ;  /* 0x0000008f818f7220 */ /* 0x000fe40000410000 */
[-C--:B------:R-:W-:Y:S02]  /*43d0*/  FMUL.FTZ R129, R145, R159.reuse ;  /* 0x0000009f91817220 */ /* 0x080fe40000410000 */
[C---:B------:R-:W-:Y:S02]  /*43e0*/  FFMA.FTZ R124, R146.reuse, R159, R124 ;  /* 0x0000009f927c7223 */ /* 0x040fe4000001007c */
[C---:B--2---:R-:W-:Y:S02]  /*43f0*/  FMUL.FTZ R138, R125.reuse, R138 ;  /* 0x0000008a7d8a7220 */ /* 0x044fe40000410000 */
[----:B------:R-:W-:Y:S02]  /*4400*/  FMUL.FTZ R137, R125, R137 ;  /* 0x000000897d897220 */ /* 0x000fe40000410000 */
[----:B------:R-:W-:-:S02]  /*4410*/  FFMA.FTZ R129, R146, R128, -R129 ;  /* 0x0000008092817223 */ /* 0x000fc40000010881 */
[C---:B------:R-:W-:Y:S01]  /*4420*/  FMUL.FTZ R125, R143.reuse, R124 ;  /* 0x0000007c8f7d7220 */ /* 0x040fe20000410000 */
[----:B------:R0:W-:Y:S01]  /*4430*/  MUFU.SIN R132, R127 ;  /* 0x0000007f00847308 */ /* 0x0001e20000000400 */
[----:B------:R-:W-:Y:S02]  /*4440*/  FMUL.FTZ R130, R126, R46 ;  /* 0x0000002e7e827220 */ /* 0x000fe40000410000 */
[----:B------:R-:W-:Y:S01]  /*4450*/  FFMA.FTZ R133, R144, R129, -R125 ;  /* 0x0000008190857223 */ /* 0x000fe2000001087d */
[----:B------:R-:W-:Y:S01]  /*4460*/  HADD2.F32 R125, -RZ, R68.H0_H0 ;  /* 0x20000044ff7d7230 */ /* 0x000fe20000004100 */
[----:B------:R-:W-:Y:S02]  /*4470*/  FMUL.FTZ R126, R126, R41 ;  /* 0x000000297e7e7220 */ /* 0x000fe40000410000 */
[----:B0-----:R-:W-:Y:S01]  /*4480*/  FMUL.FTZ R127, R143, R129 ;  /* 0x000000818f7f7220 */ /* 0x001fe20000410000 */
[----:B------:R-:W-:-:S03]  /*4490*/  HADD2.F32 R128, -RZ, R60.H0_H0 ;  /* 0x2000003cff807230 */ /* 0x000fc60000004100 */
[----:B------:R-:W-:Y:S01]  /*44a0*/  FFMA.FTZ R159, R144, R124, R127 ;  /* 0x0000007c909f7223 */ /* 0x000fe2000001007f */
[----:B------:R-:W-:Y:S01]  /*44b0*/  HADD2.F32 R127, -RZ, R68.H1_H1 ;  /* 0x30000044ff7f7230 */ /* 0x000fe20000004100 */
[----:B------:R0:W1:Y:S01]  /*44c0*/  MUFU.EX2 R131, R126 ;  /* 0x0000007e00837308 */ /* 0x0000620000000800 */
[-C--:B------:R-:W-:Y:S01]  /*44d0*/  FMUL.FTZ R209, R125, R92.reuse ;  /* 0x0000005c7dd17220 */ /* 0x080fe20000410000 */
[--C-:B------:R-:W-:Y:S02]  /*44e0*/  HADD2.F32 R124, -RZ, R69.reuse.H0_H0 ;  /* 0x20000045ff7c7230 */ /* 0x100fe40000004100 */
[----:B------:R-:W-:Y:S01]  /*44f0*/  FMUL.FTZ R208, R127, R92 ;  /* 0x0000005c7fd07220 */ /* 0x000fe20000410000 */
[----:B------:R-:W-:Y:S01]  /*4500*/  HADD2.F32 R68, -RZ, R60.H1_H1 ;  /* 0x3000003cff447230 */ /* 0x000fe20000004100 */
[----:B------:R-:W-:Y:S02]  /*4510*/  FMUL.FTZ R209, R128, R209 ;  /* 0x000000d180d17220 */ /* 0x000fe40000410000 */
[----:B------:R-:W2:Y:S01]  /*4520*/  MUFU.EX2 R130, R130 ;  /* 0x0000008200827308 */ /* 0x000ea20000000800 */
[----:B0-----:R-:W-:Y:S01]  /*4530*/  HADD2.F32 R126, -RZ, R69.H1_H1 ;  /* 0x30000045ff7e7230 */ /* 0x001fe20000004100 */
[----:B------:R-:W-:-:S02]  /*4540*/  FMUL.FTZ R207, R124, R93 ;  /* 0x0000005d7ccf7220 */ /* 0x000fc40000410000 */
[----:B------:R-:W-:Y:S02]  /*4550*/  FMUL.FTZ R208, R128, R208 ;  /* 0x000000d080d07220 */ /* 0x000fe40000410000 */
[----:B------:R-:W-:Y:S02]  /*4560*/  FMUL.FTZ R206, R126, R93 ;  /* 0x0000005d7ece7220 */ /* 0x000fe40000410000 */
[----:B------:R-:W-:Y:S02]  /*4570*/  FMUL.FTZ R69, R209, R119 ;  /* 0x00000077d1457220 */ /* 0x000fe40000410000 */
[C---:B------:R-:W-:Y:S02]  /*4580*/  FMUL.FTZ R207, R68.reuse, R207 ;  /* 0x000000cf44cf7220 */ /* 0x040fe40000410000 */
[----:B------:R-:W-:Y:S02]  /*4590*/  FMUL.FTZ R206, R68, R206 ;  /* 0x000000ce44ce7220 */ /* 0x000fe40000410000 */
[----:B------:R-:W-:-:S02]  /*45a0*/  FMUL.FTZ R68, R208, R119 ;  /* 0x00000077d0447220 */ /* 0x000fc40000410000 */
[-C--:B------:R-:W-:Y:S01]  /*45b0*/  FFMA.FTZ R69, R208, R120.reuse, R69 ;  /* 0x00000078d0457223 */ /* 0x080fe20000010045 */
[--C-:B------:R-:W-:Y:S01]  /*45c0*/  HADD2.F32 R129, -RZ, R70.reuse.H0_H0 ;  /* 0x20000046ff817230 */ /* 0x100fe20000004100 */
[----:B------:R-:W-:Y:S02]  /*45d0*/  FFMA.FTZ R68, R209, R120, -R68 ;  /* 0x00000078d1447223 */ /* 0x000fe40000010844 */
[----:B------:R-:W-:Y:S02]  /*45e0*/  FADD.FTZ R69, R206, R69 ;  /* 0x00000045ce457221 */ /* 0x000fe40000010000 */
[C---:B-1----:R-:W-:Y:S02]  /*45f0*/  FMUL.FTZ R134, R131.reuse, R134 ;  /* 0x0000008683867220 */ /* 0x042fe40000410000 */
[----:B------:R-:W-:Y:S01]  /*4600*/  FMUL.FTZ R132, R131, R132 ;  /* 0x0000008483847220 */ /* 0x000fe20000410000 */
[----:B------:R-:W-:Y:S01]  /*4610*/  HADD2.F32 R131, -RZ, R70.H1_H1 ;  /* 0x30000046ff837230 */ /* 0x000fe20000004100 */
[C---:B--2---:R-:W-:Y:S01]  /*4620*/  FMUL.FTZ R136, R130.reuse, R136 ;  /* 0x0000008882887220 */ /* 0x044fe20000410000 */
[--C-:B------:R-:W-:Y:S01]  /*4630*/  HADD2.F32 R128, -RZ, R71.reuse.H0_H0 ;  /* 0x20000047ff807230 */ /* 0x100fe20000004100 */
[----:B------:R-:W-:Y:S01]  /*4640*/  FMUL.FTZ R135, R130, R135 ;  /* 0x0000008782877220 */ /* 0x000fe20000410000 */
[----:B------:R-:W-:Y:S01]  /*4650*/  HADD2.F32 R130, -RZ, R71.H1_H1 ;  /* 0x30000047ff827230 */ /* 0x000fe20000004100 */
[----:B------:R-:W-:Y:S01]  /*4660*/  FADD.FTZ R68, R207, R68 ;  /* 0x00000044cf447221 */ /* 0x000fe20000010000 */
        /* <DEDUP_REMOVED lines=10> */
[----:B------:R-:W-:Y:S01]  /*4710*/  FMUL.FTZ R160, R139, R159 ;  /* 0x0000009f8ba07220 */ /* 0x000fe20000410000 */
[----:B------:R-:W-:Y:S01]  /*4720*/  HADD2.F32 R161, -RZ, R61.H1_H1 ;  /* 0x3000003dffa17230 */ /* 0x000fe20000004100 */
[----:B------:R-:W-:Y:S02]  /*4730*/  FADD.FTZ R69, R212, R69 ;  /* 0x00000045d4457221 */ /* 0x000fe40000010000 */
[----:B------:R-:W-:Y:S02]  /*4740*/  FMUL.FTZ R210, R130, R91 ;  /* 0x0000005b82d27220 */ /* 0x000fe40000410000 */
[----:B------:R-:W-:-:S02]  /*4750*/  FMUL.FTZ R70, R115, R68 ;  /* 0x0000004473467220 */ /* 0x000fc40000410000 */
[-C--:B------:R-:W-:Y:S02]  /*4760*/  FFMA.FTZ R165, R142, R133.reuse, -R160 ;  /* 0x000000858ea57223 */ /* 0x080fe400000108a0 */
[----:B------:R-:W-:Y:S02]  /*4770*/  FMUL.FTZ R133, R139, R133 ;  /* 0x000000858b857220 */ /* 0x000fe40000410000 */
[----:B------:R-:W-:Y:S02]  /*4780*/  FMUL.FTZ R211, R128, R91 ;  /* 0x0000005b80d37220 */ /* 0x000fe40000410000 */
[-C--:B------:R-:W-:Y:S02]  /*4790*/  FMUL.FTZ R71, R115, R69.reuse ;  /* 0x0000004573477220 */ /* 0x080fe40000410000 */
[----:B------:R-:W-:Y:S02]  /*47a0*/  FMUL.FTZ R210, R161, R210 ;  /* 0x000000d2a1d27220 */ /* 0x000fe40000410000 */
[----:B------:R-:W-:-:S02]  /*47b0*/  FFMA.FTZ R69, R116, R69, R70 ;  /* 0x0000004574457223 */ /* 0x000fc40000010046 */
[----:B------:R-:W-:Y:S01]  /*47c0*/  FFMA.FTZ R167, R142, R159, R133 ;  /* 0x0000009f8ea77223 */ /* 0x000fe20000010085 */
[--C-:B------:R-:W-:Y:S01]  /*47d0*/  HADD2.F32 R133, -RZ, R72.reuse.H0_H0 ;  /* 0x20000048ff857230 */ /* 0x100fe20000004100 */
[----:B------:R-:W-:Y:S02]  /*47e0*/  FMUL.FTZ R211, R161, R211 ;  /* 0x000000d3a1d37220 */ /* 0x000fe40000410000 */
[----:B------:R-:W-:Y:S02]  /*47f0*/  FFMA.FTZ R68, R116, R68, -R71 ;  /* 0x0000004474447223 */ /* 0x000fe40000010847 */
        /* <DEDUP_REMOVED lines=8> */
[----:B------:R-:W-:Y:S02]  /*4880*/  FFMA.FTZ R68, R158, R68, -R71 ;  /* 0x000000449e447223 */ /* 0x000fe40000010847 */
[----:B------:R-:W-:Y:S01]  /*4890*/  FMUL.FTZ R215, R72, R215 ;  /* 0x000000d748d77220 */ /* 0x000fe20000410000 */
[----:B------:R-:W-:Y:S01]  /*48a0*/  HADD2.F32 R162, -RZ, R73.H1_H1 ;  /* 0x30000049ffa27230 */ /* 0x000fe20000004100 */
[----:B------:R-:W-:-:S02]  /*48b0*/  FFMA.FTZ R69, R158, R69, R70 ;  /* 0x000000459e457223 */ /* 0x000fc40000010046 */
[----:B------:R-:W-:Y:S02]  /*48c0*/  FMUL.FTZ R214, R72, R214 ;  /* 0x000000d648d67220 */ /* 0x000fe40000410000 */
[----:B------:R-:W-:Y:S01]  /*48d0*/  FADD.FTZ R68, R215, R68 ;  /* 0x00000044d7447221 */ /* 0x000fe20000010000 */
[----:B------:R-:W-:Y:S01]  /*48e0*/  HADD2.F32 R160, -RZ, R73.H0_H0 ;  /* 0x20000049ffa07230 */ /* 0x000fe20000004100 */
[----:B------:R-:W-:Y:S01]  /*48f0*/  FADD.FTZ R69, R214, R69 ;  /* 0x00000045d6457221 */ /* 0x000fe20000010000 */
[----:B------:R-:W-:Y:S01]  /*4900*/  HADD2.F32 R72, -RZ, R62.H1_H1 ;  /* 0x3000003eff487230 */ /* 0x000fe20000004100 */
[-C--:B------:R-:W-:Y:S02]  /*4910*/  FMUL.FTZ R216, R162, R89.reuse ;  /* 0x00000059a2d87220 */ /* 0x080fe40000410000 */
[----:B------:R-:W-:Y:S02]  /*4920*/  FMUL.FTZ R70, R155, R68 ;  /* 0x000000449b467220 */ /* 0x000fe40000410000 */
[----:B------:R-:W-:-:S02]  /*4930*/  FMUL.FTZ R217, R160, R89 ;  /* 0x00000059a0d97220 */ /* 0x000fc40000410000 */
[-C--:B------:R-:W-:Y:S02]  /*4940*/  FMUL.FTZ R71, R155, R69.reuse ;  /* 0x000000459b477220 */ /* 0x080fe40000410000 */
[----:B------:R-:W-:Y:S02]  /*4950*/  FMUL.FTZ R216, R72, R216 ;  /* 0x000000d848d87220 */ /* 0x000fe40000410000 */
        /* <DEDUP_REMOVED lines=12> */
[----:B------:R-:W-:Y:S02]  /*4a20*/  FMUL.FTZ R226, R72, R226 ;  /* 0x000000e248e27220 */ /* 0x000fe40000410000 */
[----:B------:R-:W-:Y:S01]  /*4a30*/  FFMA.FTZ R71, R154, R68, -R71 ;  /* 0x000000449a477223 */ /* 0x000fe20000010847 */
[----:B------:R-:W-:Y:S01]  /*4a40*/  HADD2.F32 R166, -RZ, R75.H1_H1 ;  /* 0x3000004bffa67230 */ /* 0x000fe20000004100 */
[----:B------:R-:W-:-:S02]  /*4a50*/  FMUL.FTZ R225, R72, R225 ;  /* 0x000000e148e17220 */ /* 0x000fc40000410000 */
[----:B------:R-:W-:Y:S02]  /*4a60*/  FFMA.FTZ R70, R154, R69, R70 ;  /* 0x000000459a467223 */ /* 0x000fe40000010046 */
[----:B------:R-:W-:Y:S01]  /*4a70*/  FADD.FTZ R71, R226, R71 ;  /* 0x00000047e2477221 */ /* 0x000fe20000010000 */
[----:B------:R-:W-:Y:S01]  /*4a80*/  HADD2.F32 R164, -RZ, R75.H0_H0 ;  /* 0x2000004bffa47230 */ /* 0x000fe20000004100 */
        /* <DEDUP_REMOVED lines=37> */
[C---:B------:R-:W-:Y:S01]  /*4ce0*/  FFMA.FTZ R70, R148.reuse, R70, R69 ;  /* 0x0000004694467223 */ /* 0x040fe20000010045 */
        /* <DEDUP_REMOVED lines=11> */
[C---:B------:R-:W-:Y:S02]  /*4da0*/  FMUL.FTZ R235, R73.reuse, R235 ;  /* 0x000000eb49eb7220 */ /* 0x040fe40000410000 */
[----:B------:R-:W-:Y:S01]  /*4db0*/  FFMA.FTZ R68, R146, R71, -R68 ;  /* 0x0000004792447223 */ /* 0x000fe20000010844 */
[----:B------:R-:W-:Y:S01]  /*4dc0*/  HADD2.F32 R172, -RZ, R79.H1_H1 ;  /* 0x3000004fffac7230 */ /* 0x000fe20000004100 */
[----:B------:R-:W-:-:S02]  /*4dd0*/  FMUL.FTZ R234, R73, R234 ;  /* 0x000000ea49ea7220 */ /* 0x000fc40000410000 */
[----:B------:R-:W-:Y:S02]  /*4de0*/  FFMA.FTZ R69, R146, R70, R69 ;  /* 0x0000004692457223 */ /* 0x000fe40000010045 */
        /* <DEDUP_REMOVED lines=10> */
[----:B---3--:R-:W-:Y:S01]  /*4e90*/  HADD2.F32 R79, -RZ, R80.H0_H0 ;  /* 0x20000050ff4f7230 */ /* 0x008fe20000004100 */
[----:B------:R-:W-:Y:S02]  /*4ea0*/  FMUL.FTZ R71, R135, R74 ;  /* 0x0000004a87477220 */ /* 0x000fe40000410000 */
[----:B------:R-:W-:Y:S02]  /*4eb0*/  FMUL.FTZ R233, R76, R233 ;  /* 0x000000e94ce97220 */ /* 0x000fe40000410000 */
[----:B------:R-:W-:-:S02]  /*4ec0*/  FFMA.FTZ R68, R144, R68, -R73 ;  /* 0x0000004490447223 */ /* 0x000fc40000010849 */
[----:B------:R-:W-:Y:S01]  /*4ed0*/  FADD.FTZ R69, R232, R69 ;  /* 0x00000045e8457221 */ /* 0x000fe20000010000 */
[----:B------:R-:W-:Y:S01]  /*4ee0*/  HADD2.F32 R173, -RZ, R80.H1_H1 ;  /* 0x30000050ffad7230 */ /* 0x000fe20000004100 */
[-C--:B------:R-:W-:Y:S02]  /*4ef0*/  FFMA.FTZ R71, R136, R72.reuse, -R71 ;  /* 0x0000004888477223 */ /* 0x080fe40000010847 */
[----:B------:R-:W-:Y:S01]  /*4f00*/  FMUL.FTZ R75, R135, R72 ;  /* 0x00000048874b7220 */ /* 0x000fe20000410000 */
[----:B------:R-:W-:Y:S01]  /*4f10*/  HADD2.F32 R72, -RZ, R58.H0_H0 ;  /* 0x2000003aff487230 */ /* 0x000fe20000004100 */
[----:B------:R-:W-:Y:S02]  /*4f20*/  FADD.FTZ R68, R233, R68 ;  /* 0x00000044e9447221 */ /* 0x000fe40000010000 */
[----:B------:R-:W-:Y:S02]  /*4f30*/  FMUL.FTZ R73, R139, R69 ;  /* 0x000000458b497220 */ /* 0x000fe40000410000 */
[----:B------:R-:W-:-:S02]  /*4f40*/  FMUL.FTZ R237, R79, R52 ;  /* 0x000000344fed7220 */ /* 0x000fc40000410000 */
[----:B------:R-:W-:Y:S02]  /*4f50*/  FMUL.FTZ R70, R139, R68 ;  /* 0x000000448b467220 */ /* 0x000fe40000410000 */
[----:B------:R-:W-:Y:S02]  /*4f60*/  FMUL.FTZ R236, R173, R52 ;  /* 0x00000034adec7220 */ /* 0x000fe40000410000 */
[----:B------:R-:W-:Y:S02]  /*4f70*/  FFMA.FTZ R68, R142, R68, -R73 ;  /* 0x000000448e447223 */ /* 0x000fe40000010849 */
[----:B------:R-:W-:Y:S01]  /*4f80*/  FMUL.FTZ R237, R72, R237 ;  /* 0x000000ed48ed7220 */ /* 0x000fe20000410000 */
[----:B------:R-:W-:Y:S01]  /*4f90*/  HADD2.F32 R174, -RZ, R81.H1_H1 ;  /* 0x30000051ffae7230 */ /* 0x000fe20000004100 */
[----:B------:R-:W-:Y:S02]  /*4fa0*/  FFMA.FTZ R69, R142, R69, R70 ;  /* 0x000000458e457223 */ /* 0x000fe40000010046 */
[----:B------:R-:W-:-:S02]  /*4fb0*/  FMUL.FTZ R236, R72, R236 ;  /* 0x000000ec48ec7220 */ /* 0x000fc40000410000 */
[----:B------:R-:W-:Y:S01]  /*4fc0*/  FADD.FTZ R68, R237, R68 ;  /* 0x00000044ed447221 */ /* 0x000fe20000010000 */
[----:B------:R-:W-:Y:S01]  /*4fd0*/  HADD2.F32 R80, -RZ, R81.H0_H0 ;  /* 0x20000051ff507230 */ /* 0x000fe20000004100 */
[----:B------:R-:W-:Y:S01]  /*4fe0*/  FADD.FTZ R69, R236, R69 ;  /* 0x00000045ec457221 */ /* 0x000fe20000010000 */
[----:B------:R-:W-:Y:S01]  /*4ff0*/  HADD2.F32 R72, -RZ, R58.H1_H1 ;  /* 0x3000003aff487230 */ /* 0x000fe20000004100 */
[C---:B------:R-:W-:Y:S02]  /*5000*/  FMUL.FTZ R70, R137.reuse, R68 ;  /* 0x0000004489467220 */ /* 0x040fe40000410000 */
[-C--:B------:R-:W-:Y:S02]  /*5010*/  FMUL.FTZ R220, R174, R53.reuse ;  /* 0x00000035aedc7220 */ /* 0x080fe40000410000 */
[----:B------:R-:W-:Y:S02]  /*5020*/  FMUL.FTZ R231, R80, R53 ;  /* 0x0000003550e77220 */ /* 0x000fe40000410000 */
[-C--:B------:R-:W-:Y:S01]  /*5030*/  FMUL.FTZ R73, R137, R69.reuse ;  /* 0x0000004589497220 */ /* 0x080fe20000410000 */
[--C-:B------:R-:W-:Y:S01]  /*5040*/  HADD2.F32 R81, -RZ, R82.reuse.H0_H0 ;  /* 0x20000052ff517230 */ /* 0x100fe20000004100 */
[----:B------:R-:W-:Y:S01]  /*5050*/  FFMA.FTZ R69, R138, R69, R70 ;  /* 0x000000458a457223 */ /* 0x000fe20000010046 */
[----:B------:R-:W-:Y:S01]  /*5060*/  HADD2.F32 R175, -RZ, R82.H1_H1 ;  /* 0x30000052ffaf7230 */ /* 0x000fe20000004100 */
[----:B------:R-:W-:-:S02]  /*5070*/  FMUL.FTZ R220, R72, R220 ;  /* 0x000000dc48dc7220 */ /* 0x000fc40000410000 */
[----:B------:R-:W-:Y:S02]  /*5080*/  FMUL.FTZ R231, R72, R231 ;  /* 0x000000e748e77220 */ /* 0x000fe40000410000 */
[----:B------:R-:W-:Y:S01]  /*5090*/  FFMA.FTZ R68, R138, R68, -R73 ;  /* 0x000000448a447223 */ /* 0x000fe20000010849 */
[----:B------:R-:W-:Y:S01]  /*50a0*/  HADD2.F32 R70, -RZ, R59.H0_H0 ;  /* 0x2000003bff467230 */ /* 0x000fe20000004100 */
[----:B------:R-:W-:Y:S02]  /*50b0*/  FADD.FTZ R69, R220, R69 ;  /* 0x00000045dc457221 */ /* 0x000fe40000010000 */
[-C--:B------:R-:W-:Y:S02]  /*50c0*/  FMUL.FTZ R221, R81, R46.reuse ;  /* 0x0000002e51dd7220 */ /* 0x080fe40000410000 */
[----:B------:R-:W-:Y:S02]  /*50d0*/  FMUL.FTZ R222, R175, R46 ;  /* 0x0000002eafde7220 */ /* 0x000fe40000410000 */
[----:B------:R-:W-:-:S02]  /*50e0*/  FADD.FTZ R68, R231, R68 ;  /* 0x00000044e7447221 */ /* 0x000fc40000010000 */
[C---:B------:R-:W-:Y:S02]  /*50f0*/  FMUL.FTZ R73, R135.reuse, R69 ;  /* 0x0000004587497220 */ /* 0x040fe40000410000 */
[C---:B------:R-:W-:Y:S02]  /*5100*/  FMUL.FTZ R221, R70.reuse, R221 ;  /* 0x000000dd46dd7220 */ /* 0x040fe40000410000 */
[----:B------:R-:W-:Y:S02]  /*5110*/  FMUL.FTZ R222, R70, R222 ;  /* 0x000000de46de7220 */ /* 0x000fe40000410000 */
[-C--:B------:R-:W-:Y:S02]  /*5120*/  FMUL.FTZ R70, R135, R68.reuse ;  /* 0x0000004487467220 */ /* 0x080fe40000410000 */
[C---:B------:R-:W-:Y:S01]  /*5130*/  FFMA.FTZ R68, R136.reuse, R68, -R73 ;  /* 0x0000004488447223 */ /* 0x040fe20000010849 */
[----:B------:R-:W-:Y:S01]  /*5140*/  HADD2.F32 R176, -RZ, R83.H1_H1 ;  /* 0x30000053ffb07230 */ /* 0x000fe20000004100 */
[----:B------:R-:W-:Y:S01]  /*5150*/  FFMA.FTZ R69, R136, R69, R70 ;  /* 0x0000004588457223 */ /* 0x000fe20000010046 */
[----:B------:R-:W-:Y:S01]  /*5160*/  ISETP.NE.AND P0, PT, R106, 0x3f, PT ;  /* 0x0000003f6a00780c */ /* 0x000fe20003f05270 */
[----:B------:R-:W-:Y:S01]  /*5170*/  FADD.FTZ R73, R221, R68 ;  /* 0x00000044dd497221 */ /* 0x000fe20000010000 */
[----:B------:R-:W-:Y:S01]  /*5180*/  HADD2.F32 R72, -RZ, R59.H1_H1 ;  /* 0x3000003bff487230 */ /* 0x000fe20000004100 */
[----:B------:R-:W-:-:S02]  /*5190*/  FFMA.FTZ R75, R136, R74, R75 ;  /* 0x0000004a884b7223 */ /* 0x000fc4000001004b */
[----:B------:R-:W-:Y:S02]  /*51a0*/  FADD.FTZ R69, R222, R69 ;  /* 0x00000045de457221 */ /* 0x000fe40000010000 */
[----:B------:R-:W-:Y:S02]  /*51b0*/  FMUL.FTZ R74, R132, R73 ;  /* 0x00000049844a7220 */ /* 0x000fe40000410000 */
[----:B------:R-:W-:Y:S02]  /*51c0*/  FMUL.FTZ R224, R176, R41 ;  /* 0x00000029b0e07220 */ /* 0x000fe40000410000 */
[----:B------:R-:W-:Y:S02]  /*51d0*/  FMUL.FTZ R68, R132, R75 ;  /* 0x0000004b84447220 */ /* 0x000fe40000410000 */
[----:B------:R-:W-:Y:S02]  /*51e0*/  FFMA.FTZ R77, R134, R69, R74 ;  /* 0x00000045864d7223 */ /* 0x000fe4000001004a */
[----:B------:R-:W-:-:S02]  /*51f0*/  FMUL.FTZ R224, R72, R224 ;  /* 0x000000e048e07220 */ /* 0x000fc40000410000 */
[-C--:B------:R-:W-:Y:S02]  /*5200*/  FMUL.FTZ R70, R132, R71.reuse ;  /* 0x0000004784467220 */ /* 0x080fe40000410000 */
[----:B------:R-:W-:Y:S02]  /*5210*/  FFMA.FTZ R68, R134, R71, -R68 ;  /* 0x0000004786447223 */ /* 0x000fe40000010844 */
[----:B------:R-:W-:Y:S02]  /*5220*/  FADD.FTZ R71, R224, R77 ;  /* 0x0000004de0477221 */ /* 0x000fe40000010000 */
[----:B------:R0:W1:Y:S01]  /*5230*/  @P0 LDS.64 R76, [R106.X8+0x49e8] ;  /* 0x0049e8006a4c0984 */ /* 0x0000620000008a00 */
[----:B------:R-:W-:-:S05]  /*5240*/  HADD2.F32 R82, -RZ, R83.H0_H0 ;  /* 0x20000053ff527230 */ /* 0x000fca0000004100 */
[----:B------:R-:W-:-:S04]  /*5250*/  FMUL.FTZ R223, R82, R41 ;  /* 0x0000002952df7220 */ /* 0x000fc80000410000 */
[----:B------:R-:W-:Y:S02]  /*5260*/  FMUL.FTZ R223, R72, R223 ;  /* 0x000000df48df7220 */ /* 0x000fe40000410000 */
[----:B------:R-:W-:Y:S01]  /*5270*/  FMUL.FTZ R72, R132, R69 ;  /* 0x0000004584487220 */ /* 0x000fe20000410000 */
[----:B------:R-:W-:Y:S03]  /*5280*/  BSSY B0, `(.L_x_7266) ;  /* 0x000000e000007945 */ /* 0x000fe60003800000 */
[----:B------:R-:W-:Y:S01]  /*5290*/  FFMA.FTZ R72, R134, R73, -R72 ;  /* 0x0000004986487223 */ /* 0x000fe20000010848 */
[----:B------:R-:W-:Y:S01]  /*52a0*/  ISETP.GT.U32.AND P2, PT, R106, 0x1f, PT ;  /* 0x0000001f6a00780c */ /* 0x000fe20003f44070 */
[----:B------:R-:W-:Y:S02]  /*52b0*/  FFMA.FTZ R69, R134, R75, R70 ;  /* 0x0000004b86457223 */ /* 0x000fe40000010046 */
[----:B------:R-:W-:Y:S01]  /*52c0*/  FADD.FTZ R70, R223, R72 ;  /* 0x00000048df467221 */ /* 0x000fe20000010000 */
        /* <DEDUP_REMOVED lines=9> */
.L_x_7267:
[----:B0-----:R-:W-:Y:S05]  /*5360*/  BSYNC B0 ;  /* 0x0000000000007941 */ /* 0x001fea0003800000 */
.L_x_7266:
        /* <DEDUP_REMOVED lines=41> */
[----:B------:R-:W-:-:S02]  /*5600*/  FFMA.FTZ R240, R71, R72, R240 ;  /* 0x0000004847f07223 */ /* 0x000fc400000100f0 */
[CC--:B------:R-:W-:Y:S02]  /*5610*/  FMUL.FTZ R71, R69.reuse, R73.reuse ;  /* 0x0000004945477220 */ /* 0x0c0fe40000410000 */
[-C--:B------:R-:W-:Y:S02]  /*5620*/  FFMA.FTZ R239, R70, R72.reuse, -R239 ;  /* 0x0000004846ef7223 */ /* 0x080fe400000108ef */
[C---:B------:R-:W-:Y:S02]  /*5630*/  FMUL.FTZ R73, R68.reuse, R73 ;  /* 0x0000004944497220 */ /* 0x040fe40000410000 */
[-C--:B------:R-:W-:Y:S02]  /*5640*/  FFMA.FTZ R71, R68, R72.reuse, -R71 ;  /* 0x0000004844477223 */ /* 0x080fe40000010847 */
[----:B------:R-:W-:Y:S02]  /*5650*/  FFMA.FTZ R73, R69, R72, R73 ;  /* 0x0000004845497223 */ /* 0x000fe40000010049 */
[----:B------:R-:W-:-:S02]  /*5660*/  FADD.FTZ R74, R74, R239 ;  /* 0x000000ef4a4a7221 */ /* 0x000fc40000010000 */
[----:B------:R-:W-:Y:S01]  /*5670*/  FADD.FTZ R240, R75, R240 ;  /* 0x000000f04bf07221 */ /* 0x000fe20000010000 */
[----:B------:R-:W-:Y:S05]  /*5680*/  BRA.DIV ~URZ, `(.L_x_7270) ;  /* 0x000074a27f007947 */ /* 0x000fea000b800000 */
[----:B------:R0:W2:Y:S02]  /*5690*/  SHFL.UP PT, R242, R71, 0x1, RZ ;  /* 0x0420000047f27989 */ /* 0x0000a400000e00ff */
.L_x_7374:
        /* <DEDUP_REMOVED lines=10> */
[----:B------:R-:W-:Y:S02]  /*5740*/  @P0 FADD.FTZ R240, R240, R75 ;  /* 0x0000004bf0f00221 */ /* 0x000fe40000010000 */
[C---:B--2---:R-:W-:Y:S01]  /*5750*/  FMUL.FTZ R70, R73.reuse, R242 ;  /* 0x000000f249467220 */ /* 0x044fe20000410000 */
[----:B------:R-:W2:Y:S01]  /*5760*/  SHFL.UP PT, R72, R74, 0x2, RZ ;  /* 0x044000004a487989 */ /* 0x000ea200000e00ff */
[-C--:B-----5:R-:W-:Y:S02]  /*5770*/  FMUL.FTZ R69, R73, R68.reuse ;  /* 0x0000004449457220 */ /* 0x0a0fe40000410000 */
[C---:B------:R-:W-:Y:S01]  /*5780*/  FFMA.FTZ R68, R71.reuse, R68, R70 ;  /* 0x0000004447447223 */ /* 0x040fe20000010046 */
[----:B------:R-:W3:Y:S01]  /*5790*/  SHFL.UP PT, R75, R240, 0x2, RZ ;  /* 0x04400000f04b7989 */ /* 0x000ee200000e00ff */
[----:B0-----:R-:W-:-:S03]  /*57a0*/  @P0 FFMA.FTZ R71, R71, R242, -R69 ;  /* 0x000000f247470223 */ /* 0x001fc60000010845 */
[----:B------:R-:W-:Y:S02]  /*57b0*/  FSEL R68, R73, R68, !P0 ;  /* 0x0000004449447208 */ /* 0x000fe40004000000 */
[----:B------:R-:W0:Y:S01]  /*57c0*/  SHFL.UP PT, R69, R71, 0x2, RZ ;  /* 0x0440000047457989 */ /* 0x000e2200000e00ff */
[----:B------:R-:W-:-:S03]  /*57d0*/  ISETP.GE.AND P0, PT, R99, 0x2, PT ;  /* 0x000000026300780c */ /* 0x000fc60003f06270 */
[----:B------:R-:W4:Y:S01]  /*57e0*/  SHFL.UP PT, R70, R68, 0x2, RZ ;  /* 0x0440000044467989 */ /* 0x000f2200000e00ff */
[CC--:B--2---:R-:W-:Y:S02]  /*57f0*/  FMUL.FTZ R242, R68.reuse, R72.reuse ;  /* 0x0000004844f27220 */ /* 0x0c4fe40000410000 */
[-C--:B---3--:R-:W-:Y:S02]  /*5800*/  FMUL.FTZ R73, R68, R75.reuse ;  /* 0x0000004b44497220 */ /* 0x088fe40000410000 */
[C---:B------:R-:W-:Y:S02]  /*5810*/  FFMA.FTZ R75, R71.reuse, R75, R242 ;  /* 0x0000004b474b7223 */ /* 0x040fe400000100f2 */
[----:B------:R-:W-:-:S03]  /*5820*/  FFMA.FTZ R73, R71, R72, -R73 ;  /* 0x0000004847497223 */ /* 0x000fc60000010849 */
[----:B------:R-:W-:Y:S02]  /*5830*/  @P0 FADD.FTZ R240, R240, R75 ;  /* 0x0000004bf0f00221 */ /* 0x000fe40000010000 */
[----:B------:R-:W-:Y:S02]  /*5840*/  @P0 FADD.FTZ R74, R74, R73 ;  /* 0x000000494a4a0221 */ /* 0x000fe40000010000 */
[CC--:B0-----:R-:W-:Y:S01]  /*5850*/  FMUL.FTZ R73, R68.reuse, R69.reuse ;  /* 0x0000004544497220 */ /* 0x0c1fe20000410000 */
[----:B------:R-:W0:Y:S01]  /*5860*/  SHFL.UP PT, R242, R240, 0x4, RZ ;  /* 0x04800000f0f27989 */ /* 0x000e2200000e00ff */
[-C--:B----4-:R-:W-:Y:S02]  /*5870*/  FMUL.FTZ R72, R68, R70.reuse ;  /* 0x0000004644487220 */ /* 0x090fe40000410000 */
        /* <DEDUP_REMOVED lines=30> */
[----:B------:R-:W-:Y:S02]  /*5a60*/  @P0 FADD.FTZ R240, R240, R73 ;  /* 0x00000049f0f00221 */ /* 0x000fe40000010000 */
[----:B------:R-:W-:Y:S01]  /*5a70*/  @P0 FFMA.FTZ R71, R71, R68, -R70 ;  /* 0x0000004447470223 */ /* 0x000fe20000010846 */
[----:B------:R-:W-:Y:S01]  /*5a80*/  FSEL R73, R72, R69, !P0 ;  /* 0x0000004548497208 */ /* 0x000fe20004000000 */
[----:B------:R-:W-:Y:S01]  /*5a90*/  @P0 FADD.FTZ R74, R74, R75 ;  /* 0x0000004b4a4a0221 */ /* 0x000fe20000010000 */
[----:B------:R0:W2:Y:S02]  /*5aa0*/  SHFL.UP PT, R70, R240, 0x10, RZ ;  /* 0x06000000f0467989 */ /* 0x0000a400000e00ff */
[----:B------:R-:W-:Y:S02]  /*5ab0*/  MOV R243, R71 ;  /* 0x0000004700f37202 */ /* 0x000fe40000000f00 */
[----:B------:R0:W3:Y:S01]  /*5ac0*/  SHFL.UP PT, R242, R71, 0x10, RZ ;  /* 0x0600000047f27989 */ /* 0x0000e200000e00ff */
[----:B------:R-:W-:-:S03]  /*5ad0*/  MOV R241, R74 ;  /* 0x0000004a00f17202 */ /* 0x000fc60000000f00 */
[----:B------:R0:W4:Y:S04]  /*5ae0*/  SHFL.UP PT, R246, R74, 0x10, RZ ;  /* 0x060000004af67989 */ /* 0x00012800000e00ff */
[----:B------:R0:W1:Y:S02]  /*5af0*/  SHFL.UP PT, R244, R73, 0x10, RZ ;  /* 0x0600000049f47989 */ /* 0x00006400000e00ff */
.L_x_7375:
[----:B------:R-:W-:Y:S01]  /*5b00*/  MOV R239, R243 ;  /* 0x000000f300ef7202 */ /* 0x000fe20000000f00 */
[-C--:B----4-:R-:W-:Y:S01]  /*5b10*/  FMUL.FTZ R69, R246, R73.reuse ;  /* 0x00000049f6457220 */ /* 0x090fe20000410000 */
[----:B------:R-:W-:Y:S01]  /*5b20*/  ISETP.GE.AND P0, PT, R99, 0x10, PT ;  /* 0x000000106300780c */ /* 0x000fe20003f06270 */
[C---:B--2---:R-:W-:Y:S02]  /*5b30*/  FMUL.FTZ R68, R70.reuse, R73 ;  /* 0x0000004946447220 */ /* 0x044fe40000410000 */
[----:B0-----:R-:W-:Y:S02]  /*5b40*/  FFMA.FTZ R71, R70, R239, R69 ;  /* 0x000000ef46477223 */ /* 0x001fe40000010045 */
[----:B---3--:R-:W-:-:S02]  /*5b50*/  FMUL.FTZ R69, R242, R73 ;  /* 0x00000049f2457220 */ /* 0x008fc40000410000 */
[----:B------:R-:W-:Y:S02]  /*5b60*/  FFMA.FTZ R246, R246, R239, -R68 ;  /* 0x000000eff6f67223 */ /* 0x000fe40000010844 */
[C---:B-1----:R-:W-:Y:S02]  /*5b70*/  FMUL.FTZ R68, R244.reuse, R73 ;  /* 0x00000049f4447220 */ /* 0x042fe40000410000 */
[-C--:B------:R-:W-:Y:S02]  /*5b80*/  FFMA.FTZ R244, R244, R239.reuse, R69 ;  /* 0x000000eff4f47223 */ /* 0x080fe40000010045 */
[----:B------:R-:W-:Y:S02]  /*5b90*/  @P0 FFMA.FTZ R239, R242, R239, -R68 ;  /* 0x000000eff2ef0223 */ /* 0x000fe40000010844 */
[----:B------:R-:W-:Y:S01]  /*5ba0*/  @P0 FADD.FTZ R240, R71, R240 ;  /* 0x000000f047f00221 */ /* 0x000fe20000010000 */
[----:B------:R-:W-:Y:S01]  /*5bb0*/  FSEL R73, R73, R244, !P0 ;  /* 0x000000f449497208 */ /* 0x000fe20004000000 */
[----:B------:R-:W-:Y:S01]  /*5bc0*/  @P0 FADD.FTZ R241, R246, R241 ;  /* 0x000000f1f6f10221 */ /* 0x000fe20000010000 */
[----:B------:R-:W-:Y:S05]  /*5bd0*/  BRA.CONV ~URZ, `(.L_x_7272) ;  /* 0x000000637f007947 */ /* 0x000fea000b800000 */
[----:B------:R-:W-:Y:S01]  /*5be0*/  HFMA2.MMA R69, -RZ, RZ, 0, 1.847743988037109375e-06 ;  /* 0x0000001fff457435 */ /* 0x000fe200000001ff */
[----:B------:R-:W-:-:S02]  /*5bf0*/  MOV R72, R239 ;  /* 0x000000ef00487202 */ /* 0x000fc40000000f00 */
[----:B------:R-:W-:Y:S02]  /*5c00*/  MOV R71, 0x1f ;  /* 0x0000001f00477802 */ /* 0x000fe40000000f00 */
[----:B------:R-:W-:Y:S02]  /*5c10*/  MOV R68, 0xffffffff ;  /* 0xffffffff00447802 */ /* 0x000fe40000000f00 */
[----:B------:R-:W-:Y:S02]  /*5c20*/  MOV R70, 0x5c40 ;  /* 0x00005c4000467802 */ /* 0x000fe40000000f00 */
[----:B------:R-:W-:Y:S05]  /*5c30*/  CALL.REL.NOINC `($__internal_175_$__cuda_sm70_shflsync_idx_p) ;  /* 0x00008d7000007944 */ /* 0x000fea0003c00000 */
.L_x_7272:
[----:B------:R-:W-:Y:S05]  /*5c40*/  BRA.CONV ~URZ, `(.L_x_7273) ;  /* 0x000000637f007947 */ /* 0x000fea000b800000 */
[----:B-1----:R-:W-:Y:S01]  /*5c50*/  HFMA2.MMA R69, -RZ, RZ, 0, 1.847743988037109375e-06 ;  /* 0x0000001fff457435 */ /* 0x002fe200000001ff */
[----:B0-----:R-:W-:Y:S02]  /*5c60*/  MOV R72, R73 ;  /* 0x0000004900487202 */ /* 0x001fe40000000f00 */
[----:B------:R-:W-:Y:S02]  /*5c70*/  MOV R71, 0x1f ;  /* 0x0000001f00477802 */ /* 0x000fe40000000f00 */
[----:B------:R-:W-:Y:S02]  /*5c80*/  MOV R68, 0xffffffff ;  /* 0xffffffff00447802 */ /* 0x000fe40000000f00 */
[----:B------:R-:W-:-:S02]  /*5c90*/  MOV R70, 0x5cb0 ;  /* 0x00005cb000467802 */ /* 0x000fc40000000f00 */
[----:B------:R-:W-:Y:S05]  /*5ca0*/  CALL.REL.NOINC `($__internal_175_$__cuda_sm70_shflsync_idx_p) ;  /* 0x00008d0000007944 */ /* 0x000fea0003c00000 */
.L_x_7273:
[----:B------:R-:W-:Y:S05]  /*5cb0*/  BRA.CONV ~URZ, `(.L_x_7274) ;  /* 0x000000637f007947 */ /* 0x000fea000b800000 */
[----:B-1----:R-:W-:Y:S01]  /*5cc0*/  HFMA2.MMA R69, -RZ, RZ, 0, 1.847743988037109375e-06 ;  /* 0x0000001fff457435 */ /* 0x002fe200000001ff */
[----:B0-----:R-:W-:-:S02]  /*5cd0*/  MOV R72, R241 ;  /* 0x000000f100487202 */ /* 0x001fc40000000f00 */
[----:B------:R-:W-:Y:S02]  /*5ce0*/  MOV R71, 0x1f ;  /* 0x0000001f00477802 */ /* 0x000fe40000000f00 */
[----:B------:R-:W-:Y:S02]  /*5cf0*/  MOV R68, 0xffffffff ;  /* 0xffffffff00447802 */ /* 0x000fe40000000f00 */
[----:B------:R-:W-:Y:S02]  /*5d00*/  MOV R70, 0x5d20 ;  /* 0x00005d2000467802 */ /* 0x000fe40000000f00 */
[----:B------:R-:W-:Y:S05]  /*5d10*/  CALL.REL.NOINC `($__internal_175_$__cuda_sm70_shflsync_idx_p) ;  /* 0x00008c9000007944 */ /* 0x000fea0003c00000 */
.L_x_7274:
[----:B------:R-:W-:Y:S05]  /*5d20*/  BRA.CONV ~URZ, `(.L_x_7275) ;  /* 0x000000637f007947 */ /* 0x000fea000b800000 */
[----:B-1----:R-:W-:Y:S01]  /*5d30*/  HFMA2.MMA R69, -RZ, RZ, 0, 1.847743988037109375e-06 ;  /* 0x0000001fff457435 */ /* 0x002fe200000001ff */
[----:B0-----:R-:W-:Y:S02]  /*5d40*/  MOV R72, R240 ;  /* 0x000000f000487202 */ /* 0x001fe40000000f00 */
[----:B------:R-:W-:Y:S02]  /*5d50*/  MOV R71, 0x1f ;  /* 0x0000001f00477802 */ /* 0x000fe40000000f00 */
[----:B------:R-:W-:Y:S02]  /*5d60*/  MOV R68, 0xffffffff ;  /* 0xffffffff00447802 */ /* 0x000fe40000000f00 */
[----:B------:R-:W-:-:S02]  /*5d70*/  MOV R70, 0x5d90 ;  /* 0x00005d9000467802 */ /* 0x000fc40000000f00 */
[----:B------:R-:W-:Y:S05]  /*5d80*/  CALL.REL.NOINC `($__internal_175_$__cuda_sm70_shflsync_idx_p) ;  /* 0x00008c2000007944 */ /* 0x000fea0003c00000 */
.L_x_7275:
[----:B------:R-:W-:Y:S05]  /*5d90*/  BRA.DIV ~URZ, `(.L_x_7276) ;  /* 0x000079a27f007947 */ /* 0x000fea000b800000 */
[----:B------:R-:W2:Y:S04]  /*5da0*/  SHFL.IDX PT, R64, R64, RZ, 0x1f ;  /* 0x00001fff40407589 */ /* 0x000ea800000e0000 */
[----:B------:R-:W3:Y:S04]  /*5db0*/  SHFL.IDX PT, R65, R65, RZ, 0x1f ;  /* 0x00001fff41417589 */ /* 0x000ee800000e0000 */
[----:B------:R-:W4:Y:S04]  /*5dc0*/  SHFL.IDX PT, R66, R66, RZ, 0x1f ;  /* 0x00001fff42427589 */ /* 0x000f2800000e0000 */
[----:B------:R-:W0:Y:S04]  /*5dd0*/  SHFL.IDX PT, R67, R67, RZ, 0x1f ;  /* 0x00001fff43437589 */ /* 0x000e2800000e0000 */
[----:B------:R-:W1:Y:S04]  /*5de0*/  SHFL.UP PT, R239, R239, 0x1, RZ ;  /* 0x04200000efef7989 */ /* 0x000e6800000e00ff */
[----:B------:R-:W0:Y:S04]  /*5df0*/  SHFL.UP PT, R73, R73, 0x1, RZ ;  /* 0x0420000049497989 */ /* 0x000e2800000e00ff */
[----:B------:R-:W0:Y:S04]  /*5e00*/  SHFL.UP PT, R241, R241, 0x1, RZ ;  /* 0x04200000f1f17989 */ /* 0x000e2800000e00ff */
[----:B------:R-:W0:Y:S02]  /*5e10*/  SHFL.UP PT, R240, R240, 0x1, RZ ;  /* 0x04200000f0f07989 */ /* 0x000e2400000e00ff */
.L_x_7376:
[----:B0123--:R-:W0:Y:S01]  /*5e20*/  LDS.128 R68, [R238+0x31d0] ;  /* 0x0031d000ee447984 */ /* 0x00fe220000000c00 */
[----:B------:R-:W-:-:S02]  /*5e30*/  FMUL.FTZ R72, R67, R73 ;  /* 0x0000004943487220 */ /* 0x000fc40000410000 */
[C---:B----4-:R-:W-:Y:S02]  /*5e40*/  FMUL.FTZ R74, R66.reuse, R73 ;  /* 0x00000049424a7220 */ /* 0x050fe40000410000 */
[-C--:B------:R-:W-:Y:S02]  /*5e50*/  FFMA.FTZ R72, R66, R239.reuse, -R72 ;  /* 0x000000ef42487223 */ /* 0x080fe40000010848 */
[----:B------:R-:W-:Y:S02]  /*5e60*/  FFMA.FTZ R75, R67, R239, R74 ;  /* 0x000000ef434b7223 */ /* 0x000fe4000001004a */
        /* <DEDUP_REMOVED lines=18> */
.L_x_7269:
[----:B0-----:R-:W-:Y:S05]  /*5f90*/  BSYNC B0 ;  /* 0x0000000000007941 */ /* 0x001fea0003800000 */
.L_x_7268:
[----:B------:R-:W-:Y:S01]  /*5fa0*/  WARPSYNC 0xffffffff ;  /* 0xffffffff00007948 */ /* 0x000fe20003800000 */
[----:B------:R-:W-:Y:S02]  /*5fb0*/  LOP3.LUT P0, RZ, R106, 0x1f, RZ, 0xc0, !PT ;  /* 0x0000001f6aff7812 */ /* 0x000fe4000780c0ff */
[CC--:B-1----:R-:W-:Y:S01]  /*5fc0*/  FMUL.FTZ R64, R132.reuse, -R76.reuse ;  /* 0x8000004c84407220 */ /* 0x0c2fe20000410000 */
[----:B------:R-:W-:Y:S01]  /*5fd0*/  BAR.SYNC.DEFER_BLOCKING 0x0 ;  /* 0x0000000000007b1d */ /* 0x000fe20000010000 */
[----:B------:R-:W-:Y:S01]  /*5fe0*/  FMUL.FTZ R65, R132, R77 ;  /* 0x0000004d84417220 */ /* 0x000fe20000410000 */
[----:B------:R-:W-:Y:S01]  /*5ff0*/  ISETP.GE.OR P0, PT, R96, c[0x0][0x174], P0 ;  /* 0x00005d0060007a0c */ /* 0x000fe20000706670 */
[-C--:B------:R-:W-:Y:S02]  /*6000*/  FMUL.FTZ R67, R134, R141.reuse ;  /* 0x0000008d86437220 */ /* 0x080fe40000410000 */
[----:B------:R-:W-:Y:S01]  /*6010*/  FMUL.FTZ R66, R132, R141 ;  /* 0x0000008d84427220 */ /* 0x000fe20000410000 */
[----:B------:R-:W-:Y:S01]  /*6020*/  BSSY B0, `(.L_x_7277) ;  /* 0x00001ab000007945 */ /* 0x000fe20003800000 */
[C---:B------:R-:W-:Y:S02]  /*6030*/  FFMA.FTZ R64, R134.reuse, -R77, R64 ;  /* 0x8000004d86407223 */ /* 0x040fe40000010040 */
[----:B------:R-:W-:-:S02]  /*6040*/  FFMA.FTZ R65, R134, R76, -R65 ;  /* 0x0000004c86417223 */ /* 0x000fc40000010841 */
[-C--:B------:R-:W-:Y:S02]  /*6050*/  FFMA.FTZ R68, -R132, R191.reuse, -R67 ;  /* 0x000000bf84447223 */ /* 0x080fe40000010943 */
[----:B------:R-:W-:Y:S02]  /*6060*/  FFMA.FTZ R67, R134, R191, -R66 ;  /* 0x000000bf86437223 */ /* 0x000fe40000010842 */
[C---:B------:R-:W-:Y:S02]  /*6070*/  FMUL.FTZ R66, R135.reuse, -R64 ;  /* 0x8000004087427220 */ /* 0x040fe40000410000 */
[----:B------:R-:W-:Y:S02]  /*6080*/  FMUL.FTZ R69, R135, -R65 ;  /* 0x8000004187457220 */ /* 0x000fe40000410000 */
[----:B------:R-:W-:Y:S02]  /*6090*/  FADD.FTZ R68, -R205, R68 ;  /* 0x00000044cd447221 */ /* 0x000fe40000010100 */
[----:B------:R-:W-:-:S02]  /*60a0*/  FADD.FTZ R67, R190, R67 ;  /* 0x00000043be437221 */ /* 0x000fc40000010000 */
[C---:B------:R-:W-:Y:S02]  /*60b0*/  FFMA.FTZ R66, R136.reuse, R65, -R66 ;  /* 0x0000004188427223 */ /* 0x040fe40000010842 */
[C---:B------:R-:W-:Y:S02]  /*60c0*/  FFMA.FTZ R69, R136.reuse, R64, R69 ;  /* 0x0000004088457223 */ /* 0x040fe40000010045 */
[C---:B------:R-:W-:Y:S02]  /*60d0*/  FMUL.FTZ R64, R135.reuse, -R68 ;  /* 0x8000004487407220 */ /* 0x040fe40000410000 */
[-C--:B------:R-:W-:Y:S02]  /*60e0*/  FMUL.FTZ R65, R135, -R67.reuse ;  /* 0x8000004387417220 */ /* 0x080fe40000410000 */
[----:B------:R-:W-:Y:S02]  /*60f0*/  FMUL.FTZ R70, R137, -R66 ;  /* 0x8000004289467220 */ /* 0x000fe40000410000 */
[----:B------:R-:W-:-:S02]  /*6100*/  FFMA.FTZ R64, R136, R67, -R64 ;  /* 0x0000004388407223 */ /* 0x000fc40000010840 */
[----:B------:R-:W-:Y:S02]  /*6110*/  FFMA.FTZ R65, R136, R68, R65 ;  /* 0x0000004488417223 */ /* 0x000fe40000010041 */
[-C--:B------:R-:W-:Y:S02]  /*6120*/  FMUL.FTZ R71, R137, -R69.reuse ;  /* 0x8000004589477220 */ /* 0x080fe40000410000 */
[----:B------:R-:W-:Y:S02]  /*6130*/  FFMA.FTZ R70, R138, R69, R70 ;  /* 0x000000458a467223 */ /* 0x000fe40000010046 */
[----:B------:R-:W-:Y:S02]  /*6140*/  FADD.FTZ R64, R189, R64 ;  /* 0x00000040bd407221 */ /* 0x000fe40000010000 */
[----:B------:R-:W-:Y:S02]  /*6150*/  FADD.FTZ R65, -R204, R65 ;  /* 0x00000041cc417221 */ /* 0x000fe40000010100 */
[----:B------:R-:W-:-:S02]  /*6160*/  FFMA.FTZ R71, R138, R66, -R71 ;  /* 0x000000428a477223 */ /* 0x000fc40000010847 */
[----:B------:R-:W-:Y:S02]  /*6170*/  FMUL.FTZ R68, R139, -R70 ;  /* 0x800000468b447220 */ /* 0x000fe40000410000 */
[C---:B------:R-:W-:Y:S02]  /*6180*/  FMUL.FTZ R66, R137.reuse, -R64 ;  /* 0x8000004089427220 */ /* 0x040fe40000410000 */
[----:B------:R-:W-:Y:S02]  /*6190*/  FMUL.FTZ R67, R137, -R65 ;  /* 0x8000004189437220 */ /* 0x000fe40000410000 */
[-C--:B------:R-:W-:Y:S02]  /*61a0*/  FMUL.FTZ R69, R139, -R71.reuse ;  /* 0x800000478b457220 */ /* 0x080fe40000410000 */
[----:B------:R-:W-:Y:S02]  /*61b0*/  FFMA.FTZ R68, R142, R71, -R68 ;  /* 0x000000478e447223 */ /* 0x000fe40000010844 */
[----:B------:R-:W-:-:S02]  /*61c0*/  FFMA.FTZ R66, R138, R65, R66 ;  /* 0x000000418a427223 */ /* 0x000fc40000010042 */
[----:B------:R-:W-:Y:S02]  /*61d0*/  FFMA.FTZ R67, R138, R64, -R67 ;  /* 0x000000408a437223 */ /* 0x000fe40000010843 */
[----:B------:R-:W-:Y:S01]  /*61e0*/  FFMA.FTZ R69, R142, R70, R69 ;  /* 0x000000468e457223 */ /* 0x000fe20000010045 */
[----:B------:R-:W0:Y:S01]  /*61f0*/  LDS.64 R64, [R106.X16+0x31d8] ;  /* 0x0031d8006a407984 */ /* 0x000e22000000ca00 */
[----:B------:R-:W-:Y:S02]  /*6200*/  FMUL.FTZ R72, R143, -R68 ;  /* 0x800000448f487220 */ /* 0x000fe40000410000 */
[----:B------:R-:W-:Y:S02]  /*6210*/  FADD.FTZ R66, -R203, R66 ;  /* 0x00000042cb427221 */ /* 0x000fe40000010100 */
[-C--:B------:R-:W-:Y:S02]  /*6220*/  FMUL.FTZ R71, R143, -R69.reuse ;  /* 0x800000458f477220 */ /* 0x080fe40000410000 */
[----:B------:R-:W-:-:S02]  /*6230*/  FFMA.FTZ R72, R144, R69, R72 ;  /* 0x0000004590487223 */ /* 0x000fc40000010048 */
[----:B------:R-:W-:Y:S02]  /*6240*/  FADD.FTZ R67, R188, R67 ;  /* 0x00000043bc437221 */ /* 0x000fe40000010000 */
[----:B------:R-:W-:Y:S02]  /*6250*/  FMUL.FTZ R70, R139, -R66 ;  /* 0x800000428b467220 */ /* 0x000fe40000410000 */
[----:B------:R-:W-:Y:S02]  /*6260*/  FFMA.FTZ R71, R144, R68, -R71 ;  /* 0x0000004490477223 */ /* 0x000fe40000010847 */
[----:B------:R-:W-:Y:S02]  /*6270*/  FMUL.FTZ R68, R145, -R72 ;  /* 0x8000004891447220 */ /* 0x000fe40000410000 */
[-C--:B------:R-:W-:Y:S02]  /*6280*/  FFMA.FTZ R70, R142, R67.reuse, -R70 ;  /* 0x000000438e467223 */ /* 0x080fe40000010846 */
[----:B------:R-:W-:-:S02]  /*6290*/  FMUL.FTZ R67, R139, -R67 ;  /* 0x800000438b437220 */ /* 0x000fc40000410000 */
[-C--:B------:R-:W-:Y:S02]  /*62a0*/  FMUL.FTZ R69, R145, -R71.reuse ;  /* 0x8000004791457220 */ /* 0x080fe40000410000 */
[----:B------:R-:W-:Y:S02]  /*62b0*/  FFMA.FTZ R68, R146, R71, -R68 ;  /* 0x0000004792447223 */ /* 0x000fe40000010844 */
[----:B------:R-:W-:Y:S02]  /*62c0*/  FFMA.FTZ R67, R142, R66, R67 ;  /* 0x000000428e437223 */ /* 0x000fe40000010043 */
[----:B------:R-:W-:Y:S02]  /*62d0*/  FFMA.FTZ R69, R146, R72, R69 ;  /* 0x0000004892457223 */ /* 0x000fe40000010045 */
[----:B------:R-:W-:Y:S02]  /*62e0*/  FMUL.FTZ R71, R147, -R68 ;  /* 0x8000004493477220 */ /* 0x000fe40000410000 */
[----:B------:R-:W-:-:S02]  /*62f0*/  FADD.FTZ R70, R187, R70 ;  /* 0x00000046bb467221 */ /* 0x000fc40000010000 */
[----:B------:R-:W-:Y:S02]  /*6300*/  FADD.FTZ R67, -R202, R67 ;  /* 0x00000043ca437221 */ /* 0x000fe40000010100 */
[-C--:B------:R-:W-:Y:S02]  /*6310*/  FFMA.FTZ R72, R148, R69.reuse, R71 ;  /* 0x0000004594487223 */ /* 0x080fe40000010047 */
[----:B------:R-:W-:Y:S02]  /*6320*/  FMUL.FTZ R71, R147, -R69 ;  /* 0x8000004593477220 */ /* 0x000fe40000410000 */
[C---:B------:R-:W-:Y:S02]  /*6330*/  FMUL.FTZ R66, R143.reuse, -R70 ;  /* 0x800000468f427220 */ /* 0x040fe40000410000 */
[-C--:B------:R-:W-:Y:S02]  /*6340*/  FMUL.FTZ R69, R143, -R67.reuse ;  /* 0x800000438f457220 */ /* 0x080fe40000410000 */
[----:B------:R-:W-:-:S02]  /*6350*/  FFMA.FTZ R66, R144, R67, R66 ;  /* 0x0000004390427223 */ /* 0x000fc40000010042 */
[----:B------:R-:W-:Y:S02]  /*6360*/  FFMA.FTZ R69, R144, R70, -R69 ;  /* 0x0000004690457223 */ /* 0x000fe40000010845 */
[----:B------:R-:W-:Y:S02]  /*6370*/  FFMA.FTZ R71, R148, R68, -R71 ;  /* 0x0000004494477223 */ /* 0x000fe40000010847 */
[----:B------:R-:W-:Y:S02]  /*6380*/  FMUL.FTZ R67, R149, -R72 ;  /* 0x8000004895437220 */ /* 0x000fe40000410000 */
[----:B------:R-:W-:Y:S02]  /*6390*/  FADD.FTZ R66, -R201, R66 ;  /* 0x00000042c9427221 */ /* 0x000fe40000010100 */
[----:B------:R-:W-:Y:S02]  /*63a0*/  FADD.FTZ R69, R186, R69 ;  /* 0x00000045ba457221 */ /* 0x000fe40000010000 */
[----:B------:R-:W-:-:S02]  /*63b0*/  FMUL.FTZ R73, R149, -R71 ;  /* 0x8000004795497220 */ /* 0x000fc40000410000 */
[C---:B------:R-:W-:Y:S02]  /*63c0*/  FFMA.FTZ R70, R150.reuse, R71, -R67 ;  /* 0x0000004796467223 */ /* 0x040fe40000010843 */
[C---:B------:R-:W-:Y:S02]  /*63d0*/  FMUL.FTZ R67, R145.reuse, -R66 ;  /* 0x8000004291437220 */ /* 0x040fe40000410000 */
[-C--:B------:R-:W-:Y:S02]  /*63e0*/  FMUL.FTZ R71, R145, -R69.reuse ;  /* 0x8000004591477220 */ /* 0x080fe40000410000 */
[----:B------:R-:W-:Y:S02]  /*63f0*/  FFMA.FTZ R73, R150, R72, R73 ;  /* 0x0000004896497223 */ /* 0x000fe40000010049 */
[C---:B------:R-:W-:Y:S02]  /*6400*/  FFMA.FTZ R68, R146.reuse, R69, -R67 ;  /* 0x0000004592447223 */ /* 0x040fe40000010843 */
[----:B------:R-:W-:-:S02]  /*6410*/  FFMA.FTZ R71, R146, R66, R71 ;  /* 0x0000004292477223 */ /* 0x000fc40000010047 */
[----:B------:R-:W-:Y:S02]  /*6420*/  FMUL.FTZ R69, R151, -R70 ;  /* 0x8000004697457220 */ /* 0x000fe40000410000 */
[C---:B0-----:R-:W-:Y:S02]  /*6430*/  FMUL.FTZ R66, R123.reuse, R64 ;  /* 0x000000407b427220 */ /* 0x041fe40000410000 */
[----:B------:R-:W-:Y:S02]  /*6440*/  FMUL.FTZ R123, R123, R65 ;  /* 0x000000417b7b7220 */ /* 0x000fe40000410000 */
[-C--:B------:R-:W-:Y:S02]  /*6450*/  FMUL.FTZ R67, R151, -R73.reuse ;  /* 0x8000004997437220 */ /* 0x080fe40000410000 */
[----:B------:R-:W-:Y:S02]  /*6460*/  FFMA.FTZ R69, R152, R73, R69 ;  /* 0x0000004998457223 */ /* 0x000fe40000010045 */
[----:B------:R-:W-:-:S02]  /*6470*/  FFMA.FTZ R65, R122, R65, R66 ;  /* 0x000000417a417223 */ /* 0x000fc40000010042 */
[----:B------:R-:W-:Y:S02]  /*6480*/  FFMA.FTZ R122, R122, R64, -R123 ;  /* 0x000000407a7a7223 */ /* 0x000fe4000001087b */
[----:B------:R-:W-:Y:S02]  /*6490*/  FFMA.FTZ R67, R152, R70, -R67 ;  /* 0x0000004698437223 */ /* 0x000fe40000010843 */
[----:B------:R-:W-:Y:S02]  /*64a0*/  FMUL.FTZ R66, R153, -R69 ;  /* 0x8000004599427220 */ /* 0x000fe40000410000 */
[----:B------:R-:W-:Y:S02]  /*64b0*/  FADD.FTZ R208, R208, R65 ;  /* 0x00000041d0d07221 */ /* 0x000fe40000010000 */
[----:B------:R-:W-:Y:S02]  /*64c0*/  FADD.FTZ R122, R209, R122 ;  /* 0x0000007ad17a7221 */ /* 0x000fe40000010000 */
[----:B------:R-:W-:-:S02]  /*64d0*/  FMUL.FTZ R64, R153, -R67 ;  /* 0x8000004399407220 */ /* 0x000fc40000410000 */
[C---:B------:R-:W-:Y:S02]  /*64e0*/  FFMA.FTZ R70, R154.reuse, R67, -R66 ;  /* 0x000000439a467223 */ /* 0x040fe40000010842 */
[C---:B------:R-:W-:Y:S02]  /*64f0*/  FMUL.FTZ R65, R119.reuse, R208 ;  /* 0x000000d077417220 */ /* 0x040fe40000410000 */
[-C--:B------:R-:W-:Y:S02]  /*6500*/  FMUL.FTZ R67, R119, R122.reuse ;  /* 0x0000007a77437220 */ /* 0x080fe40000410000 */
[----:B------:R-:W-:Y:S02]  /*6510*/  FFMA.FTZ R72, R154, R69, R64 ;  /* 0x000000459a487223 */ /* 0x000fe40000010040 */
[----:B------:R-:W-:Y:S02]  /*6520*/  FADD.FTZ R71, -R200, R71 ;  /* 0x00000047c8477221 */ /* 0x000fe40000010100 */
[----:B------:R-:W-:-:S02]  /*6530*/  FFMA.FTZ R64, R120, R122, -R65 ;  /* 0x0000007a78407223 */ /* 0x000fc40000010841 */
[----:B------:R-:W-:Y:S02]  /*6540*/  FFMA.FTZ R67, R120, R208, R67 ;  /* 0x000000d078437223 */ /* 0x000fe40000010043 */
[----:B------:R-:W-:Y:S02]  /*6550*/  FADD.FTZ R68, R185, R68 ;  /* 0x00000044b9447221 */ /* 0x000fe40000010000 */
[----:B------:R-:W-:Y:S02]  /*6560*/  FMUL.FTZ R65, R147, -R71 ;  /* 0x8000004793417220 */ /* 0x000fe40000410000 */
[----:B------:R-:W-:Y:S02]  /*6570*/  FADD.FTZ R207, R207, R64 ;  /* 0x00000040cfcf7221 */ /* 0x000fe40000010000 */
[----:B------:R-:W-:Y:S02]  /*6580*/  FADD.FTZ R123, R206, R67 ;  /* 0x00000043ce7b7221 */ /* 0x000fe40000010000 */
[----:B------:R-:W-:-:S02]  /*6590*/  FFMA.FTZ R69, R148, R68, -R65 ;  /* 0x0000004494457223 */ /* 0x000fc40000010841 */
[C---:B------:R-:W-:Y:S02]  /*65a0*/  FMUL.FTZ R65, R117.reuse, R207 ;  /* 0x000000cf75417220 */ /* 0x040fe40000410000 */
[-C--:B------:R-:W-:Y:S02]  /*65b0*/  FMUL.FTZ R64, R117, R123.reuse ;  /* 0x0000007b75407220 */ /* 0x080fe40000410000 */
[C---:B------:R-:W-:Y:S02]  /*65c0*/  FFMA.FTZ R65, R118.reuse, R123, R65 ;  /* 0x0000007b76417223 */ /* 0x040fe40000010041 */
[----:B------:R-:W-:Y:S02]  /*65d0*/  FFMA.FTZ R64, R118, R207, -R64 ;  /* 0x000000cf76407223 */ /* 0x000fe40000010840 */
[----:B------:R-:W-:Y:S02]  /*65e0*/  FMUL.FTZ R66, R147, -R68 ;  /* 0x8000004493427220 */ /* 0x000fe40000410000 */
[----:B------:R-:W-:-:S02]  /*65f0*/  FMUL.FTZ R67, R155, -R72 ;  /* 0x800000489b437220 */ /* 0x000fc40000410000 */
[----:B------:R-:W-:Y:S02]  /*6600*/  FADD.FTZ R212, R212, R65 ;  /* 0x00000041d4d47221 */ /* 0x000fe40000010000 */
[----:B------:R-:W-:Y:S02]  /*6610*/  FADD.FTZ R206, R213, R64 ;  /* 0x00000040d5ce7221 */ /* 0x000fe40000010000 */
[----:B------:R-:W-:Y:S02]  /*6620*/  FFMA.FTZ R66, R148, R71, R66 ;  /* 0x0000004794427223 */ /* 0x000fe40000010042 */
[-C--:B------:R-:W-:Y:S02]  /*6630*/  FMUL.FTZ R71, R155, -R70.reuse ;  /* 0x800000469b477220 */ /* 0x080fe40000410000 */
[----:B------:R-:W-:Y:S02]  /*6640*/  FFMA.FTZ R70, R156, R70, -R67 ;  /* 0x000000469c467223 */ /* 0x000fe40000010843 */
[----:B------:R-:W-:-:S02]  /*6650*/  FMUL.FTZ R65, R115, R212 ;  /* 0x000000d473417220 */ /* 0x000fc40000410000 */
[-C--:B------:R-:W-:Y:S02]  /*6660*/  FMUL.FTZ R67, R115, R206.reuse ;  /* 0x000000ce73437220 */ /* 0x080fe40000410000 */
[----:B------:R-:W-:Y:S02]  /*6670*/  FADD.FTZ R66, -R199, R66 ;  /* 0x00000042c7427221 */ /* 0x000fe40000010100 */
[C---:B------:R-:W-:Y:S02]  /*6680*/  FFMA.FTZ R64, R116.reuse, R206, -R65 ;  /* 0x000000ce74407223 */ /* 0x040fe40000010841 */
[----:B------:R-:W-:Y:S02]  /*6690*/  FFMA.FTZ R67, R116, R212, R67 ;  /* 0x000000d474437223 */ /* 0x000fe40000010043 */
[----:B------:R-:W-:Y:S02]  /*66a0*/  FADD.FTZ R69, R184, R69 ;  /* 0x00000045b8457221 */ /* 0x000fe40000010000 */
[----:B------:R-:W-:-:S02]  /*66b0*/  FMUL.FTZ R68, R149, -R66 ;  /* 0x8000004295447220 */ /* 0x000fc40000410000 */
[----:B------:R-:W-:Y:S02]  /*66c0*/  FADD.FTZ R211, R211, R64 ;  /* 0x00000040d3d37221 */ /* 0x000fe40000010000 */
[----:B------:R-:W-:Y:S02]  /*66d0*/  FADD.FTZ R209, R210, R67 ;  /* 0x00000043d2d17221 */ /* 0x000fe40000010000 */
[----:B------:R-:W-:Y:S02]  /*66e0*/  FFMA.FTZ R72, R156, R72, R71 ;  /* 0x000000489c487223 */ /* 0x000fe40000010047 */
[-C--:B------:R-:W-:Y:S02]  /*66f0*/  FMUL.FTZ R71, R149, -R69.reuse ;  /* 0x8000004595477220 */ /* 0x080fe40000410000 */
[----:B------:R-:W-:Y:S02]  /*6700*/  FFMA.FTZ R68, R150, R69, -R68 ;  /* 0x0000004596447223 */ /* 0x000fe40000010844 */
[----:B------:R-:W-:-:S02]  /*6710*/  FMUL.FTZ R69, R157, -R70 ;  /* 0x800000469d457220 */ /* 0x000fc40000410000 */
[C---:B------:R-:W-:Y:S02]  /*6720*/  FMUL.FTZ R65, R157.reuse, R211 ;  /* 0x000000d39d417220 */ /* 0x040fe40000410000 */
[CC--:B------:R-:W-:Y:S02]  /*6730*/  FMUL.FTZ R64, R157.reuse, R209.reuse ;  /* 0x000000d19d407220 */ /* 0x0c0fe40000410000 */
[-C--:B------:R-:W-:Y:S02]  /*6740*/  FMUL.FTZ R67, R157, -R72.reuse ;  /* 0x800000489d437220 */ /* 0x080fe40000410000 */
[C---:B------:R-:W-:Y:S02]  /*6750*/  FFMA.FTZ R69, R158.reuse, R72, R69 ;  /* 0x000000489e457223 */ /* 0x040fe40000010045 */
[C---:B------:R-:W-:Y:S02]  /*6760*/  FFMA.FTZ R65, R158.reuse, R209, R65 ;  /* 0x000000d19e417223 */ /* 0x040fe40000010041 */
[----:B------:R-:W-:-:S02]  /*6770*/  FFMA.FTZ R64, R158, R211, -R64 ;  /* 0x000000d39e407223 */ /* 0x000fc40000010840 */
[----:B------:R-:W-:Y:S02]  /*6780*/  FFMA.FTZ R71, R150, R66, R71 ;  /* 0x0000004296477223 */ /* 0x000fe40000010047 */
[----:B------:R-:W-:Y:S02]  /*6790*/  FFMA.FTZ R67, R158, R70, -R67 ;  /* 0x000000469e437223 */ /* 0x000fe40000010843 */
[----:B------:R-:W-:Y:S02]  /*67a0*/  FMUL.FTZ R66, R115, -R69 ;  /* 0x8000004573427220 */ /* 0x000fe40000410000 */
[----:B------:R-:W-:Y:S02]  /*67b0*/  FADD.FTZ R214, R214, R65 ;  /* 0x00000041d6d67221 */ /* 0x000fe40000010000 */
[----:B------:R-:W-:Y:S02]  /*67c0*/  FADD.FTZ R210, R215, R64 ;  /* 0x00000040d7d27221 */ /* 0x000fe40000010000 */
[----:B------:R-:W-:-:S02]  /*67d0*/  FMUL.FTZ R72, R115, -R67 ;  /* 0x8000004373487220 */ /* 0x000fc40000410000 */
[----:B------:R-:W-:Y:S02]  /*67e0*/  FFMA.FTZ R70, R116, R67, -R66 ;  /* 0x0000004374467223 */ /* 0x000fe40000010842 */
[C---:B------:R-:W-:Y:S02]  /*67f0*/  FMUL.FTZ R65, R155.reuse, R214 ;  /* 0x000000d69b417220 */ /* 0x040fe40000410000 */
[-C--:B------:R-:W-:Y:S02]  /*6800*/  FMUL.FTZ R67, R155, R210.reuse ;  /* 0x000000d29b437220 */ /* 0x080fe40000410000 */
[----:B------:R-:W-:Y:S02]  /*6810*/  FADD.FTZ R71, -R198, R71 ;  /* 0x00000047c6477221 */ /* 0x000fe40000010100 */
[C---:B------:R-:W-:Y:S02]  /*6820*/  FFMA.FTZ R64, R156.reuse, R210, -R65 ;  /* 0x000000d29c407223 */ /* 0x040fe40000010841 */
[----:B------:R-:W-:-:S02]  /*6830*/  FFMA.FTZ R67, R156, R214, R67 ;  /* 0x000000d69c437223 */ /* 0x000fc40000010043 */
[----:B------:R-:W-:Y:S02]  /*6840*/  FADD.FTZ R68, R183, R68 ;  /* 0x00000044b7447221 */ /* 0x000fe40000010000 */
[----:B------:R-:W-:Y:S02]  /*6850*/  FMUL.FTZ R65, R151, -R71 ;  /* 0x8000004797417220 */ /* 0x000fe40000410000 */
[----:B------:R-:W-:Y:S02]  /*6860*/  FADD.FTZ R217, R217, R64 ;  /* 0x00000040d9d97221 */ /* 0x000fe40000010000 */
[----:B------:R-:W-:Y:S02]  /*6870*/  FADD.FTZ R213, R216, R67 ;  /* 0x00000043d8d57221 */ /* 0x000fe40000010000 */
[----:B------:R-:W-:Y:S02]  /*6880*/  FFMA.FTZ R72, R116, R69, R72 ;  /* 0x0000004574487223 */ /* 0x000fe40000010048 */
[----:B------:R-:W-:-:S02]  /*6890*/  FFMA.FTZ R69, R152, R68, -R65 ;  /* 0x0000004498457223 */ /* 0x000fc40000010841 */
[C---:B------:R-:W-:Y:S02]  /*68a0*/  FMUL.FTZ R65, R153.reuse, R217 ;  /* 0x000000d999417220 */ /* 0x040fe40000410000 */
[-C--:B------:R-:W-:Y:S02]  /*68b0*/  FMUL.FTZ R64, R153, R213.reuse ;  /* 0x000000d599407220 */ /* 0x080fe40000410000 */
[----:B------:R-:W-:Y:S02]  /*68c0*/  FMUL.FTZ R66, R151, -R68 ;  /* 0x8000004497427220 */ /* 0x000fe40000410000 */
[C---:B------:R-:W-:Y:S02]  /*68d0*/  FFMA.FTZ R216, R154.reuse, R213, R65 ;  /* 0x000000d59ad87223 */ /* 0x040fe40000010041 */
[----:B------:R-:W-:Y:S02]  /*68e0*/  FFMA.FTZ R65, R154, R217, -R64 ;  /* 0x000000d99a417223 */ /* 0x000fe40000010840 */
[----:B------:R-:W-:-:S02]  /*68f0*/  FFMA.FTZ R66, R152, R71, R66 ;  /* 0x0000004798427223 */ /* 0x000fc40000010042 */
[----:B------:R-:W-:Y:S02]  /*6900*/  FMUL.FTZ R67, R117, -R72 ;  /* 0x8000004875437220 */ /* 0x000fe40000410000 */
[----:B------:R-:W-:Y:S02]  /*6910*/  FADD.FTZ R216, R225, R216 ;  /* 0x000000d8e1d87221 */ /* 0x000fe40000010000 */
[----:B------:R-:W-:Y:S02]  /*6920*/  FADD.FTZ R69, R182, R69 ;  /* 0x00000045b6457221 */ /* 0x000fe40000010000 */
[----:B------:R-:W-:Y:S02]  /*6930*/  FADD.FTZ R226, R226, R65 ;  /* 0x00000041e2e27221 */ /* 0x000fe40000010000 */
[-C--:B------:R-:W-:Y:S02]  /*6940*/  FMUL.FTZ R71, R117, -R70.reuse ;  /* 0x8000004675477220 */ /* 0x080fe40000410000 */
[----:B------:R-:W-:-:S02]  /*6950*/  FFMA.FTZ R68, R118, R70, -R67 ;  /* 0x0000004676447223 */ /* 0x000fc40000010843 */
[----:B------:R-:W-:Y:S02]  /*6960*/  FADD.FTZ R66, -R197, R66 ;  /* 0x00000042c5427221 */ /* 0x000fe40000010100 */
[----:B------:R-:W-:Y:S02]  /*6970*/  FMUL.FTZ R65, R151, R216 ;  /* 0x000000d897417220 */ /* 0x000fe40000410000 */
[----:B------:R-:W-:Y:S02]  /*6980*/  FMUL.FTZ R73, R153, -R69 ;  /* 0x8000004599497220 */ /* 0x000fe40000410000 */
[----:B------:R-:W-:Y:S02]  /*6990*/  FMUL.FTZ R67, R151, R226 ;  /* 0x000000e297437220 */ /* 0x000fe40000410000 */
[----:B------:R-:W-:Y:S02]  /*69a0*/  FFMA.FTZ R70, R118, R72, R71 ;  /* 0x0000004876467223 */ /* 0x000fe40000010047 */
[----:B------:R-:W-:-:S02]  /*69b0*/  FMUL.FTZ R71, R153, -R66 ;  /* 0x8000004299477220 */ /* 0x000fc40000410000 */
[----:B------:R-:W-:Y:S02]  /*69c0*/  FFMA.FTZ R65, R152, R226, -R65 ;  /* 0x000000e298417223 */ /* 0x000fe40000010841 */
[----:B------:R-:W-:Y:S02]  /*69d0*/  FFMA.FTZ R73, R154, R66, R73 ;  /* 0x000000429a497223 */ /* 0x000fe40000010049 */
[----:B------:R-:W-:Y:S02]  /*69e0*/  FFMA.FTZ R64, R152, R216, R67 ;  /* 0x000000d898407223 */ /* 0x000fe40000010043 */
[----:B------:R-:W-:Y:S02]  /*69f0*/  FFMA.FTZ R66, R154, R69, -R71 ;  /* 0x000000459a427223 */ /* 0x000fe40000010847 */
[----:B------:R-:W-:Y:S02]  /*6a00*/  FADD.FTZ R215, R218, R65 ;  /* 0x00000041dad77221 */ /* 0x000fe40000010000 */
[----:B------:R-:W-:-:S02]  /*6a10*/  FADD.FTZ R73, -R196, R73 ;  /* 0x00000049c4497221 */ /* 0x000fc40000010100 */
[----:B------:R-:W-:Y:S02]  /*6a20*/  FADD.FTZ R219, R219, R64 ;  /* 0x00000040dbdb7221 */ /* 0x000fe40000010000 */
[----:B------:R-:W-:Y:S02]  /*6a30*/  FADD.FTZ R66, R181, R66 ;  /* 0x00000042b5427221 */ /* 0x000fe40000010000 */
        /* <DEDUP_REMOVED lines=8> */
[----:B------:R-:W-:Y:S02]  /*6ac0*/  FADD.FTZ R66, R180, R67 ;  /* 0x00000043b4427221 */ /* 0x000fe40000010000 */
[----:B------:R-:W-:-:S02]  /*6ad0*/  FADD.FTZ R218, R227, R218 ;  /* 0x000000dae3da7221 */ /* 0x000fc40000010000 */
[----:B------:R-:W-:Y:S02]  /*6ae0*/  FADD.FTZ R228, R228, R65 ;  /* 0x00000041e4e47221 */ /* 0x000fe40000010000 */
[----:B------:R-:W-:Y:S02]  /*6af0*/  FADD.FTZ R64, -R195, R64 ;  /* 0x00000040c3407221 */ /* 0x000fe40000010100 */
[----:B------:R-:W-:Y:S02]  /*6b00*/  FMUL.FTZ R71, R157, -R66 ;  /* 0x800000429d477220 */ /* 0x000fe40000410000 */
[C---:B------:R-:W-:Y:S02]  /*6b10*/  FMUL.FTZ R65, R147.reuse, R218 ;  /* 0x000000da93417220 */ /* 0x040fe40000410000 */
[----:B------:R-:W-:Y:S02]  /*6b20*/  FMUL.FTZ R67, R147, R228 ;  /* 0x000000e493437220 */ /* 0x000fe40000410000 */
[----:B------:R-:W-:-:S02]  /*6b30*/  FMUL.FTZ R69, R157, -R64 ;  /* 0x800000409d457220 */ /* 0x000fc40000410000 */
[----:B------:R-:W-:Y:S02]  /*6b40*/  FFMA.FTZ R71, R158, R64, R71 ;  /* 0x000000409e477223 */ /* 0x000fe40000010047 */
[C---:B------:R-:W-:Y:S02]  /*6b50*/  FFMA.FTZ R65, R148.reuse, R228, -R65 ;  /* 0x000000e494417223 */ /* 0x040fe40000010841 */
        /* <DEDUP_REMOVED lines=18> */
[-C--:B------:R-:W-:Y:S02]  /*6c80*/  FMUL.FTZ R67, R143, R230.reuse ;  /* 0x000000e68f437220 */ /* 0x080fe40000410000 */
[----:B------:R-:W-:Y:S02]  /*6c90*/  FADD.FTZ R66, -R193, R66 ;  /* 0x00000042c1427221 */ /* 0x000fe40000010100 */
[C---:B------:R-:W-:Y:S02]  /*6ca0*/  FFMA.FTZ R64, R144.reuse, R230, -R65 ;  /* 0x000000e690407223 */ /* 0x040fe40000010841 */
[----:B------:R-:W-:-:S02]  /*6cb0*/  FFMA.FTZ R67, R144, R234, R67 ;  /* 0x000000ea90437223 */ /* 0x000fc40000010043 */
[CC--:B------:R-:W-:Y:S02]  /*6cc0*/  FMUL.FTZ R73, R117.reuse, -R69.reuse ;  /* 0x8000004575497220 */ /* 0x0c0fe40000410000 */
[-C--:B------:R-:W-:Y:S02]  /*6cd0*/  FMUL.FTZ R71, R117, -R66.reuse ;  /* 0x8000004275477220 */ /* 0x080fe40000410000 */
[----:B------:R-:W-:Y:S02]  /*6ce0*/  FADD.FTZ R233, R233, R64 ;  /* 0x00000040e9e97221 */ /* 0x000fe40000010000 */
[----:B------:R-:W-:Y:S01]  /*6cf0*/  FADD.FTZ R227, R232, R67 ;  /* 0x00000043e8e37221 */ /* 0x000fe20000010000 */
[----:B------:R-:W-:Y:S01]  /*6d00*/  SHF.L.U32 R232, R0, 0x4, RZ ;  /* 0x0000000400e87819 */ /* 0x000fe200000006ff */
[C---:B------:R-:W-:Y:S02]  /*6d10*/  FFMA.FTZ R73, R118.reuse, R66, R73 ;  /* 0x0000004276497223 */ /* 0x040fe40000010049 */
[----:B------:R-:W-:-:S02]  /*6d20*/  FFMA.FTZ R66, R118, R69, -R71 ;  /* 0x0000004576427223 */ /* 0x000fc40000010847 */
[C---:B------:R-:W-:Y:S02]  /*6d30*/  FMUL.FTZ R65, R139.reuse, R233 ;  /* 0x000000e98b417220 */ /* 0x040fe40000410000 */
[-C--:B------:R-:W-:Y:S02]  /*6d40*/  FMUL.FTZ R64, R139, R227.reuse ;  /* 0x000000e38b407220 */ /* 0x080fe40000410000 */
[----:B------:R-:W-:Y:S02]  /*6d50*/  FADD.FTZ R66, R177, R66 ;  /* 0x00000042b1427221 */ /* 0x000fe40000010000 */
[C---:B------:R-:W-:Y:S02]  /*6d60*/  FFMA.FTZ R65, R142.reuse, R227, R65 ;  /* 0x000000e38e417223 */ /* 0x040fe40000010041 */
[----:B------:R-:W-:Y:S02]  /*6d70*/  FFMA.FTZ R64, R142, R233, -R64 ;  /* 0x000000e98e407223 */ /* 0x000fe40000010840 */
[----:B------:R-:W-:-:S02]  /*6d80*/  FADD.FTZ R73, -R192, R73 ;  /* 0x00000049c0497221 */ /* 0x000fc40000010100 */
[----:B------:R-:W-:Y:S02]  /*6d90*/  FMUL.FTZ R69, R119, -R66 ;  /* 0x8000004277457220 */ /* 0x000fe40000410000 */
[----:B------:R-:W-:Y:S01]  /*6da0*/  FADD.FTZ R236, R236, R65 ;  /* 0x00000041ecec7221 */ /* 0x000fe20000010000 */
[----:B------:R-:W-:Y:S01]  /*6db0*/  HFMA2.MMA R65, -RZ, RZ, 0, 0 ;  /* 0x00000000ff417435 */ /* 0x000fe200000001ff */
[----:B------:R-:W-:Y:S01]  /*6dc0*/  FADD.FTZ R238, R237, R64 ;  /* 0x00000040edee7221 */ /* 0x000fe20000010000 */
[----:B------:R-:W-:Y:S01]  /*6dd0*/  MOV R64, 0x3f800000 ;  /* 0x3f80000000407802 */ /* 0x000fe20000000f00 */
[----:B------:R-:W-:Y:S02]  /*6de0*/  FFMA.FTZ R75, R120, R73, R69 ;  /* 0x00000049784b7223 */ /* 0x000fe40000010045 */
[C---:B------:R-:W-:Y:S02]  /*6df0*/  FMUL.FTZ R69, R137.reuse, R236 ;  /* 0x000000ec89457220 */ /* 0x040fe40000410000 */
[----:B------:R-:W-:-:S02]  /*6e00*/  FMUL.FTZ R71, R137, R238 ;  /* 0x000000ee89477220 */ /* 0x000fc40000410000 */
[C---:B------:R-:W-:Y:S02]  /*6e10*/  FFMA.FTZ R72, R138.reuse, R238, -R69 ;  /* 0x000000ee8a487223 */ /* 0x040fe40000010845 */
[----:B------:R-:W-:Y:S02]  /*6e20*/  FFMA.FTZ R235, R138, R236, R71 ;  /* 0x000000ec8aeb7223 */ /* 0x000fe40000010047 */
[C---:B------:R-:W-:Y:S02]  /*6e30*/  FMUL.FTZ R67, R119.reuse, -R73 ;  /* 0x8000004977437220 */ /* 0x040fe40000410000 */
[----:B------:R-:W-:Y:S02]  /*6e40*/  FMUL.FTZ R73, R119, -R70 ;  /* 0x8000004677497220 */ /* 0x000fe40000410000 */
[----:B------:R-:W-:Y:S02]  /*6e50*/  FADD.FTZ R231, R231, R72 ;  /* 0x00000048e7e77221 */ /* 0x000fe40000010000 */
[----:B------:R-:W-:-:S02]  /*6e60*/  FADD.FTZ R235, R220, R235 ;  /* 0x000000ebdceb7221 */ /* 0x000fc40000010000 */
[C---:B------:R-:W-:Y:S02]  /*6e70*/  FFMA.FTZ R74, R120.reuse, R66, -R67 ;  /* 0x00000042784a7223 */ /* 0x040fe40000010843 */
[----:B------:R-:W-:Y:S01]  /*6e80*/  CS2R R66, SRZ ;  /* 0x0000000000427805 */ /* 0x000fe2000001ff00 */
[-C--:B------:R-:W-:Y:S02]  /*6e90*/  FMUL.FTZ R69, R119, -R68.reuse ;  /* 0x8000004477457220 */ /* 0x080fe40000410000 */
[----:B------:R-:W-:Y:S02]  /*6ea0*/  FFMA.FTZ R68, R120, R68, -R73 ;  /* 0x0000004478447223 */ /* 0x000fe40000010849 */
[C---:B------:R-:W-:Y:S01]  /*6eb0*/  FMUL.FTZ R73, R135.reuse, R231 ;  /* 0x000000e787497220 */ /* 0x040fe20000410000 */
[----:B------:R0:W1:Y:S01]  /*6ec0*/  @!P0 LDS.128 R64, [R232+0x4be0] ;  /* 0x004be000e8408984 */ /* 0x0000620000000c00 */
[-C--:B------:R-:W-:Y:S01]  /*6ed0*/  FMUL.FTZ R72, R135, R235.reuse ;  /* 0x000000eb87487220 */ /* 0x080fe20000410000 */
[----:B------:R-:W-:Y:S01]  /*6ee0*/  ISETP.GT.U32.AND P0, PT, R106, 0x1f, PT ;  /* 0x0000001f6a00780c */ /* 0x000fe20003f04070 */
[----:B------:R-:W-:-:S02]  /*6ef0*/  FFMA.FTZ R73, R136, R235, R73 ;  /* 0x000000eb88497223 */ /* 0x000fc40000010049 */
[----:B------:R-:W-:Y:S02]  /*6f00*/  FFMA.FTZ R72, R136, R231, -R72 ;  /* 0x000000e788487223 */ /* 0x000fe40000010848 */
[----:B------:R-:W-:Y:S02]  /*6f10*/  FADD.FTZ R222, R222, R73 ;  /* 0x00000049dede7221 */ /* 0x000fe40000010000 */
[----:B------:R-:W-:Y:S02]  /*6f20*/  FADD.FTZ R221, R221, R72 ;  /* 0x00000048dddd7221 */ /* 0x000fe40000010000 */
[----:B------:R-:W-:Y:S02]  /*6f30*/  FFMA.FTZ R69, R120, R70, R69 ;  /* 0x0000004678457223 */ /* 0x000fe40000010045 */
        /* <DEDUP_REMOVED lines=11> */
[----:B------:R-:W-:-:S05]  /*6ff0*/  SHF.L.U32 R220, R106, 0x5, RZ ;  /* 0x000000056adc7819 */ /* 0x000fca00000006ff */
[----:B0-----:R-:W-:Y:S04]  /*7000*/  LDS.128 R68, [R220+0x35e0] ;  /* 0x0035e000dc447984 */ /* 0x001fe80000000c00 */
        /* <DEDUP_REMOVED lines=15> */
.L_x_7377:
[----:B------:R-:W-:Y:S05]  /*7100*/  BRA.DIV ~URZ, `(.L_x_7280) ;  /* 0x00006a427f007947 */ /* 0x000fea000b800000 */
[----:B------:R3:W4:Y:S04]  /*7110*/  SHFL.DOWN PT, R74, R224, 0x1, 0x1f ;  /* 0x08201f00e04a7f89 */ /* 0x00072800000e0000 */
[----:B------:R3:W0:Y:S04]  /*7120*/  SHFL.DOWN PT, R75, R240, 0x1, 0x1f ;  /* 0x08201f00f04b7f89 */ /* 0x00062800000e0000 */
[----:B------:R3:W2:Y:S02]  /*7130*/  SHFL.DOWN PT, R248, R252, 0x1, 0x1f ;  /* 0x08201f00fcf87f89 */ /* 0x0006a400000e0000 */
.L_x_7378:
[----:B------:R-:W-:Y:S01]  /*7140*/  BSSY B1, `(.L_x_7281) ;  /* 0x000000d000017945 */ /* 0x000fe20003800000 */
[----:B------:R-:W-:Y:S05]  /*7150*/  @!P0 BRA `(.L_x_7282) ;  /* 0x000000b000008947 */ /* 0x000fea0003800000 */
[C---:B--2---:R-:W-:Y:S02]  /*7160*/  FMUL.FTZ R68, R224.reuse, R248 ;  /* 0x000000f8e0447220 */ /* 0x044fe40000410000 */
[----:B0-----:R-:W-:-:S02]  /*7170*/  FMUL.FTZ R69, R224, R75 ;  /* 0x0000004be0457220 */ /* 0x001fc40000410000 */
[C---:B------:R-:W-:Y:S02]  /*7180*/  FFMA.FTZ R75, R239.reuse, R75, -R68 ;  /* 0x0000004bef4b7223 */ /* 0x040fe40000010844 */
        /* <DEDUP_REMOVED lines=8> */
.L_x_7282:
[----:B------:R-:W-:Y:S05]  /*7210*/  BSYNC B1 ;  /* 0x0000000000017941 */ /* 0x000fea0003800000 */
.L_x_7281:
[----:B------:R-:W-:-:S04]  /*7220*/  LOP3.LUT R68, R106, 0x1f, RZ, 0xc0, !PT ;  /* 0x0000001f6a447812 */ /* 0x000fc800078ec0ff */
[----:B------:R-:W-:Y:S01]  /*7230*/  ISETP.GT.U32.AND P0, PT, R68, 0x1d, PT ;  /* 0x0000001d4400780c */ /* 0x000fe20003f04070 */
[----:B------:R-:W-:Y:S05]  /*7240*/  BRA.DIV ~URZ, `(.L_x_7283) ;  /* 0x00006a527f007947 */ /* 0x000fea000b800000 */
[----:B----4-:R4:W3:Y:S04]  /*7250*/  SHFL.DOWN PT, R74, R239, 0x2, 0x1f ;  /* 0x08401f00ef4a7f89 */ /* 0x0108e800000e0000 */
[----:B--2---:R4:W2:Y:S04]  /*7260*/  SHFL.DOWN PT, R72, R224, 0x2, 0x1f ;  /* 0x08401f00e0487f89 */ /* 0x0048a800000e0000 */
[----:B0-----:R4:W0:Y:S04]  /*7270*/  SHFL.DOWN PT, R75, R240, 0x2, 0x1f ;  /* 0x08401f00f04b7f89 */ /* 0x00182800000e0000 */
[----:B------:R4:W1:Y:S02]  /*7280*/  SHFL.DOWN PT, R248, R252, 0x2, 0x1f ;  /* 0x08401f00fcf87f89 */ /* 0x00086400000e0000 */
.L_x_7379:
[----:B------:R-:W-:Y:S01]  /*7290*/  BSSY B1, `(.L_x_7284) ;  /* 0x000000d000017945 */ /* 0x000fe20003800000 */
[----:B------:R-:W-:Y:S05]  /*72a0*/  @P0 BRA `(.L_x_7285) ;  /* 0x000000b000000947 */ /* 0x000fea0003800000 */
[C---:B-1----:R-:W-:Y:S02]  /*72b0*/  FMUL.FTZ R68, R224.reuse, R248 ;  /* 0x000000f8e0447220 */ /* 0x042fe40000410000 */
[----:B0-----:R-:W-:-:S02]  /*72c0*/  FMUL.FTZ R69, R224, R75 ;  /* 0x0000004be0457220 */ /* 0x001fc40000410000 */
[C---:B------:R-:W-:Y:S02]  /*72d0*/  FFMA.FTZ R75, R239.reuse, R75, -R68 ;  /* 0x0000004bef4b7223 */ /* 0x040fe40000010844 */
        /* <DEDUP_REMOVED lines=8> */
.L_x_7285:
[----:B------:R-:W-:Y:S05]  /*7360*/  BSYNC B1 ;  /* 0x0000000000017941 */ /* 0x000fea0003800000 */
.L_x_7284:
[----:B------:R-:W-:-:S04]  /*7370*/  LOP3.LUT R68, R106, 0x1f, RZ, 0xc0, !PT ;  /* 0x0000001f6a447812 */ /* 0x000fc800078ec0ff */
[----:B------:R-:W-:Y:S01]  /*7380*/  ISETP.GT.U32.AND P0, PT, R68, 0x1b, PT ;  /* 0x0000001b4400780c */ /* 0x000fe20003f04070 */
[----:B------:R-:W-:Y:S10]  /*7390*/  BRA.DIV ~URZ, `(.L_x_7286) ;  /* 0x00006ac27f007947 */ /* 0x000ff4000b800000 */
[----:B---3--:R3:W4:Y:S02]  /*73a0*/  SHFL.DOWN PT, R74, R239, 0x4, 0x1f ;  /* 0x08801f00ef4a7f89 */ /* 0x00872400000e0000 */
.L_x_7380:
[----:B------:R-:W-:Y:S05]  /*73b0*/  BRA.DIV ~URZ, `(.L_x_7287) ;  /* 0x00006b227f007947 */ /* 0x000fea000b800000 */
[----:B--2---:R2:W3:Y:S04]  /*73c0*/  SHFL.DOWN PT, R72, R224, 0x4, 0x1f ;  /* 0x08801f00e0487f89 */ /* 0x0044e800000e0000 */
[----:B0-----:R2:W0:Y:S04]  /*73d0*/  SHFL.DOWN PT, R75, R240, 0x4, 0x1f ;  /* 0x08801f00f04b7f89 */ /* 0x00142800000e0000 */
[----:B-1----:R2:W1:Y:S02]  /*73e0*/  SHFL.DOWN PT, R248, R252, 0x4, 0x1f ;  /* 0x08801f00fcf87f89 */ /* 0x00246400000e0000 */
.L_x_7381:
[----:B------:R-:W-:Y:S01]  /*73f0*/  BSSY B1, `(.L_x_7288) ;  /* 0x000000d000017945 */ /* 0x000fe20003800000 */
[----:B------:R-:W-:Y:S05]  /*7400*/  @P0 BRA `(.L_x_7289) ;  /* 0x000000b000000947 */ /* 0x000fea0003800000 */
[C---:B-1----:R-:W-:Y:S02]  /*7410*/  FMUL.FTZ R68, R224.reuse, R248 ;  /* 0x000000f8e0447220 */ /* 0x042fe40000410000 */
[----:B0-----:R-:W-:-:S02]  /*7420*/  FMUL.FTZ R69, R224, R75 ;  /* 0x0000004be0457220 */ /* 0x001fc40000410000 */
[C---:B------:R-:W-:Y:S02]  /*7430*/  FFMA.FTZ R75, R239.reuse, R75, -R68 ;  /* 0x0000004bef4b7223 */ /* 0x040fe40000010844 */
        /* <DEDUP_REMOVED lines=8> */
.L_x_7289:
[----:B------:R-:W-:Y:S05]  /*74c0*/  BSYNC B1 ;  /* 0x0000000000017941 */ /* 0x000fea0003800000 */
.L_x_7288:
[----:B------:R-:W-:-:S04]  /*74d0*/  LOP3.LUT R68, R106, 0x1f, RZ, 0xc0, !PT ;  /* 0x0000001f6a447812 */ /* 0x000fc800078ec0ff */
[----:B------:R-:W-:Y:S01]  /*74e0*/  ISETP.GT.U32.AND P0, PT, R68, 0x17, PT ;  /* 0x000000174400780c */ /* 0x000fe20003f04070 */
[----:B------:R-:W-:Y:S05]  /*74f0*/  BRA.DIV ~URZ, `(.L_x_7290) ;  /* 0x00006b327f007947 */ /* 0x000fea000b800000 */
[----:B----4-:R4:W2:Y:S04]  /*7500*/  SHFL.DOWN PT, R74, R239, 0x8, 0x1f ;  /* 0x09001f00ef4a7f89 */ /* 0x0108a800000e0000 */
[----:B---3--:R4:W3:Y:S04]  /*7510*/  SHFL.DOWN PT, R72, R224, 0x8, 0x1f ;  /* 0x09001f00e0487f89 */ /* 0x0088e800000e0000 */
[----:B0-----:R4:W0:Y:S04]  /*7520*/  SHFL.DOWN PT, R75, R240, 0x8, 0x1f ;  /* 0x09001f00f04b7f89 */ /* 0x00182800000e0000 */
[----:B-1----:R4:W1:Y:S02]  /*7530*/  SHFL.DOWN PT, R248, R252, 0x8, 0x1f ;  /* 0x09001f00fcf87f89 */ /* 0x00286400000e0000 */
.L_x_7382:
        /* <DEDUP_REMOVED lines=13> */
.L_x_7292:
[----:B------:R-:W-:Y:S05]  /*7610*/  BSYNC B1 ;  /* 0x0000000000017941 */ /* 0x000fea0003800000 */
.L_x_7291:
[----:B------:R-:W-:-:S04]  /*7620*/  LOP3.LUT R68, R106, 0x1f, RZ, 0xc0, !PT ;  /* 0x0000001f6a447812 */ /* 0x000fc800078ec0ff */
[----:B------:R-:W-:Y:S01]  /*7630*/  ISETP.GT.U32.AND P0, PT, R68, 0xf, PT ;  /* 0x0000000f4400780c */ /* 0x000fe20003f04070 */
[----:B------:R-:W-:Y:S10]  /*7640*/  BRA.DIV ~URZ, `(.L_x_7293) ;  /* 0x00006ba27f007947 */ /* 0x000ff4000b800000 */
[----:B--2---:R2:W4:Y:S02]  /*7650*/  SHFL.DOWN PT, R74, R239, 0x10, 0x1f ;  /* 0x0a001f00ef4a7f89 */ /* 0x00452400000e0000 */
.L_x_7383:
[----:B------:R-:W-:Y:S05]  /*7660*/  BRA.DIV ~URZ, `(.L_x_7294) ;  /* 0x00006c027f007947 */ /* 0x000fea000b800000 */
[----:B---3--:R3:W2:Y:S04]  /*7670*/  SHFL.DOWN PT, R72, R224, 0x10, 0x1f ;  /* 0x0a001f00e0487f89 */ /* 0x0086a800000e0000 */
[----:B0-----:R3:W0:Y:S04]  /*7680*/  SHFL.DOWN PT, R75, R240, 0x10, 0x1f ;  /* 0x0a001f00f04b7f89 */ /* 0x00162800000e0000 */
[----:B-1----:R3:W1:Y:S02]  /*7690*/  SHFL.DOWN PT, R248, R252, 0x10, 0x1f ;  /* 0x0a001f00fcf87f89 */ /* 0x00266400000e0000 */
.L_x_7384:
        /* <DEDUP_REMOVED lines=13> */
.L_x_7296:
[----:B------:R-:W-:Y:S05]  /*7770*/  BSYNC B1 ;  /* 0x0000000000017941 */ /* 0x000fea0003800000 */
.L_x_7295:
[----:B------:R-:W-:Y:S05]  /*7780*/  BRA.DIV ~URZ, `(.L_x_7297) ;  /* 0x00006c327f007947 */ /* 0x000fea000b800000 */
[----:B------:R-:W5:Y:S04]  /*7790*/  SHFL.IDX PT, R244, R224, RZ, 0x1f ;  /* 0x00001fffe0f47589 */ /* 0x000f6800000e0000 */
[----:B------:R-:W3:Y:S04]  /*77a0*/  SHFL.IDX PT, R245, R239, RZ, 0x1f ;  /* 0x00001fffeff57589 */ /* 0x000ee800000e0000 */
[----:B------:R-:W4:Y:S04]  /*77b0*/  SHFL.IDX PT, R243, R252, RZ, 0x1f ;  /* 0x00001ffffcf37589 */ /* 0x000f2800000e0000 */
[----:B-1----:R-:W1:Y:S04]  /*77c0*/  SHFL.DOWN PT, R248, R252, 0x1, 0x1f ;  /* 0x08201f00fcf87f89 */ /* 0x002e6800000e0000 */
[----:B------:R-:W2:Y:S04]  /*77d0*/  SHFL.IDX PT, R251, R64, RZ, 0x1f ;  /* 0x00001fff40fb7589 */ /* 0x000ea800000e0000 */
[----:B------:R-:W0:Y:S04]  /*77e0*/  SHFL.IDX PT, R250, R66, RZ, 0x1f ;  /* 0x00001fff42fa7589 */ /* 0x000e2800000e0000 */
[----:B0-----:R-:W0:Y:S01]  /*77f0*/  SHFL.IDX PT, R75, R67, RZ, 0x1f ;  /* 0x00001fff434b7589 */ /* 0x001e2200000e0000 */
[----:B-----5:R-:W-:-:S02]  /*7800*/  FMUL.FTZ R68, R67, R244 ;  /* 0x000000f443447220 */ /* 0x020fc40000410000 */
[----:B------:R-:W-:Y:S01]  /*7810*/  FMUL.FTZ R70, R66, R244 ;  /* 0x000000f442467220 */ /* 0x000fe20000410000 */
[----:B------:R-:W0:Y:S01]  /*7820*/  SHFL.IDX PT, R73, R65, RZ, 0x1f ;  /* 0x00001fff41497589 */ /* 0x000e2200000e0000 */
[----:B---3--:R-:W-:-:S03]  /*7830*/  FMUL.FTZ R241, R64, R245 ;  /* 0x000000f540f17220 */ /* 0x008fc60000410000 */
[----:B------:R-:W3:Y:S04]  /*7840*/  SHFL.IDX PT, R242, R240, RZ, 0x1f ;  /* 0x00001ffff0f27589 */ /* 0x000ee800000e0000 */
[----:B------:R5:W0:Y:S04]  /*7850*/  SHFL.DOWN PT, R249, R240, 0x1, 0x1f ;  /* 0x08201f00f0f97f89 */ /* 0x000a2800000e0000 */
[----:B------:R1:W0:Y:S04]  /*7860*/  SHFL.DOWN PT, R247, R239, 0x1, 0x1f ;  /* 0x08201f00eff77f89 */ /* 0x00022800000e0000 */
[----:B------:R2:W0:Y:S01]  /*7870*/  SHFL.DOWN PT, R246, R224, 0x1, 0x1f ;  /* 0x08201f00e0f67f89 */ /* 0x00042200000e0000 */
[----:B----45:R-:W-:-:S02]  /*7880*/  FMUL.FTZ R240, R64, R244 ;  /* 0x000000f440f07220 */ /* 0x030fc40000410000 */
[----:B------:R-:W-:Y:S02]  /*7890*/  FMUL.FTZ R244, R65, R244 ;  /* 0x000000f441f47220 */ /* 0x000fe40000410000 */
[-C--:B-12---:R-:W-:Y:S02]  /*78a0*/  FFMA.FTZ R239, R66, R245.reuse, -R68 ;  /* 0x000000f542ef7223 */ /* 0x086fe40000010844 */
[----:B------:R-:W-:Y:S02]  /*78b0*/  FFMA.FTZ R224, R67, R245, R70 ;  /* 0x000000f543e07223 */ /* 0x000fe40000010046 */
.L_x_7385:
[----:B------:R1:W2:Y:S01]  /*78c0*/  LDS.128 R68, [R220+0x35f0] ;  /* 0x0035f000dc447984 */ /* 0x0002a20000000c00 */
        /* <DEDUP_REMOVED lines=15> */
.L_x_7299:
[----:B-1----:R-:W-:Y:S05]  /*79c0*/  BSYNC B1 ;  /* 0x0000000000017941 */ /* 0x002fea0003800000 */
.L_x_7298:
        /* <DEDUP_REMOVED lines=16> */
.L_x_7278:
[----:B------:R-:W-:Y:S05]  /*7ad0*/  BSYNC B0 ;  /* 0x0000000000007941 */ /* 0x000fea0003800000 */
.L_x_7277:
[----:B------:R-:W-:Y:S01]  /*7ae0*/  WARPSYNC 0xffffffff ;  /* 0xffffffff00007948 */ /* 0x000fe20003800000 */
[----:B------:R-:W-:Y:S01]  /*7af0*/  BAR.SYNC.DEFER_BLOCKING 0x0 ;  /* 0x0000000000007b1d */ /* 0x000fe20000010000 */
[----:B0-----:R-:W-:Y:S01]  /*7b00*/  MOV R71, c[0x0][0x29c] ;  /* 0x0000a70000477a02 */ /* 0x001fe20000000f00 */
[----:B------:R-:W-:Y:S01]  /*7b10*/  IMAD R239, R109, c[0x0][0x2a0], RZ ;  /* 0x0000a8006def7a24 */ /* 0x000fe200078e02ff */
[----:B------:R-:W-:Y:S01]  /*7b20*/  MOV R70, c[0x0][0x298] ;  /* 0x0000a60000467a02 */ /* 0x000fe20000000f00 */
[----:B------:R-:W-:Y:S01]  /*7b30*/  FFMA.FTZ R75, R17, R122, RZ ;  /* 0x0000007a114b7223 */ /* 0x000fe200000100ff */
[----:B------:R-:W-:Y:S01]  /*7b40*/  SHF.R.U32.HI R73, RZ, 0x1, R71 ;  /* 0x00000001ff497819 */ /* 0x000fe20000011647 */
[----:B------:R-:W-:Y:S01]  /*7b50*/  IMAD R239, R110, c[0x0][0x2a4], R239 ;  /* 0x0000a9006eef7a24 */ /* 0x000fe200078e02ef */
[----:B------:R-:W-:Y:S01]  /*7b60*/  SHF.R.U64 R70, R70, 0x1, R71 ;  /* 0x0000000146467819 */ /* 0x000fe20000001247 */
[----:B------:R-:W-:Y:S01]  /*7b70*/  HADD2.F32 R220, -RZ, R62.H1_H1 ;  /* 0x3000003effdc7230 */ /* 0x000fe20000004100 */
[----:B------:R-:W-:Y:S01]  /*7b80*/  ISETP.NE.AND P0, PT, R106, RZ, PT ;  /* 0x000000ff6a00720c */ /* 0x000fe20003f05270 */
[----:B------:R-:W-:Y:S01]  /*7b90*/  IMAD R73, R73, R112, RZ ;  /* 0x0000007049497224 */ /* 0x000fe200078e02ff */
[----:B------:R-:W-:Y:S02]  /*7ba0*/  BSSY B0, `(.L_x_7300) ;  /* 0x00001ef000007945 */ /* 0x000fe40003800000 */
[----:B------:R-:W-:Y:S01]  /*7bb0*/  P2R R72, PR, RZ, 0x1 ;  /* 0x00000001ff487803 */ /* 0x000fe20000000000 */
[----:B------:R-:W-:Y:S01]  /*7bc0*/  IMAD R73, R111, R70, R73 ;  /* 0x000000466f497224 */ /* 0x000fe200078e0249 */
[----:B------:R-:W-:Y:S01]  /*7bd0*/  HADD2.F32 R72, -RZ, R60.H1_H1 ;  /* 0x3000003cff487230 */ /* 0x000fe20000004100 */
[----:B------:R-:W-:-:S05]  /*7be0*/  IMAD.WIDE.U32 R70, R70, R112, RZ ;  /* 0x0000007046467225 */ /* 0x000fca00078e00ff */
        /* <DEDUP_REMOVED lines=9> */
[C---:B------:R-:W-:Y:S01]  /*7c80*/  FFMA.FTZ R208, R16.reuse, -R123, R208 ;  /* 0x8000007b10d07223 */ /* 0x040fe200000100d0 */
[----:B-1----:R-:W-:Y:S01]  /*7c90*/  IADD3 R67, R239, R71, RZ ;  /* 0x00000047ef437210 */ /* 0x002fe20007ffe0ff */
[----:B------:R-:W-:Y:S01]  /*7ca0*/  FFMA.FTZ R64, R16, R207, R75 ;  /* 0x000000cf10407223 */ /* 0x000fe2000001004b */
[----:B------:R-:W-:Y:S01]  /*7cb0*/  LEA R65, P0, R70, c[0x0][0x318], 0x3 ;  /* 0x0000c60046417a11 */ /* 0x000fe200078018ff */
[----:B------:R-:W-:Y:S01]  /*7cc0*/  FMUL.FTZ R66, R72, R93 ;  /* 0x0000005d48427220 */ /* 0x000fe20000410000 */
[----:B------:R-:W-:Y:S01]  /*7cd0*/  HADD2.F32 R239, -RZ, R63.H0_H0 ;  /* 0x2000003fffef7230 */ /* 0x000fe20000004100 */
[----:B------:R-:W-:Y:S01]  /*7ce0*/  FFMA.FTZ R64, R15, R206, R64 ;  /* 0x000000ce0f407223 */ /* 0x000fe20000010040 */
[----:B------:R-:W-:Y:S01]  /*7cf0*/  LEA.HI.X R67, R70, c[0x0][0x31c], R67, 0x3, P0 ;  /* 0x0000c70046437a11 */ /* 0x000fe200000f1c43 */
[--C-:B------:R-:W-:Y:S01]  /*7d00*/  HADD2.F32 R70, -RZ, R61.reuse.H1_H1 ;  /* 0x3000003dff467230 */ /* 0x100fe20000004100 */
[-C--:B------:R-:W-:Y:S01]  /*7d10*/  FFMA.FTZ R207, R124, -R66.reuse, R207 ;  /* 0x800000427ccf7223 */ /* 0x080fe200000100cf */
[----:B------:R-:W-:Y:S01]  /*7d20*/  HADD2.F32 R71, -RZ, R61.H0_H0 ;  /* 0x2000003dff477230 */ /* 0x000fe20000004100 */
[----:B------:R-:W-:-:S02]  /*7d30*/  FFMA.FTZ R123, R126, -R66, R123 ;  /* 0x800000427e7b7223 */ /* 0x000fc4000001007b */
[----:B------:R-:W-:Y:S02]  /*7d40*/  FFMA.FTZ R66, R15, -R212, R208 ;  /* 0x800000d40f427223 */ /* 0x000fe400000100d0 */
[C---:B------:R-:W-:Y:S02]  /*7d50*/  FFMA.FTZ R64, R14.reuse, R211, R64 ;  /* 0x000000d30e407223 */ /* 0x040fe40000010040 */
[----:B------:R-:W-:Y:S02]  /*7d60*/  FFMA.FTZ R66, R14, -R209, R66 ;  /* 0x800000d10e427223 */ /* 0x000fe40000010042 */
[----:B------:R-:W-:Y:S02]  /*7d70*/  FFMA.FTZ R64, R13, R210, R64 ;  /* 0x000000d20d407223 */ /* 0x000fe40000010040 */
[-C--:B0-----:R-:W-:Y:S02]  /*7d80*/  FMUL.FTZ R75, R69, -R77.reuse ;  /* 0x8000004d454b7220 */ /* 0x081fe40000410000 */
[----:B------:R-:W-:-:S02]  /*7d90*/  FMUL.FTZ R77, R68, -R77 ;  /* 0x8000004d444d7220 */ /* 0x000fc40000410000 */
[-C--:B------:R-:W-:Y:S01]  /*7da0*/  FFMA.FTZ R68, R68, R76.reuse, -R75 ;  /* 0x0000004c44447223 */ /* 0x080fe2000001084b */
[----:B------:R-:W-:Y:S01]  /*7db0*/  HADD2.F32 R75, -RZ, R62.H0_H0 ;  /* 0x2000003eff4b7230 */ /* 0x000fe20000004100 */
[----:B------:R-:W-:Y:S02]  /*7dc0*/  FFMA.FTZ R76, R69, R76, R77 ;  /* 0x0000004c454c7223 */ /* 0x000fe4000001004d */
[----:B------:R-:W-:Y:S02]  /*7dd0*/  FMUL.FTZ R77, R70, R91 ;  /* 0x0000005b464d7220 */ /* 0x000fe40000410000 */
[----:B------:R-:W-:Y:S02]  /*7de0*/  FFMA.FTZ R66, R13, -R214, R66 ;  /* 0x800000d60d427223 */ /* 0x000fe40000010042 */
[----:B------:R-:W-:Y:S02]  /*7df0*/  FFMA.FTZ R208, R130, -R77, R209 ;  /* 0x8000004d82d07223 */ /* 0x000fe400000100d1 */
[----:B------:R-:W-:-:S02]  /*7e00*/  FMUL.FTZ R209, R75, R88 ;  /* 0x000000584bd17220 */ /* 0x000fc40000410000 */
[----:B------:R-:W-:Y:S02]  /*7e10*/  FFMA.FTZ R64, R12, R217, R64 ;  /* 0x000000d90c407223 */ /* 0x000fe40000010040 */
[-C--:B------:R-:W-:Y:S02]  /*7e20*/  FFMA.FTZ R210, R133, -R209.reuse, R210 ;  /* 0x800000d185d27223 */ /* 0x080fe400000100d2 */
[----:B------:R-:W-:Y:S02]  /*7e30*/  FFMA.FTZ R209, R159, -R209, R214 ;  /* 0x800000d19fd17223 */ /* 0x000fe400000100d6 */
[----:B------:R-:W-:Y:S02]  /*7e40*/  FMUL.FTZ R214, R220, R89 ;  /* 0x00000059dcd67220 */ /* 0x000fe40000410000 */
[----:B------:R-:W-:Y:S02]  /*7e50*/  FFMA.FTZ R66, R12, -R213, R66 ;  /* 0x800000d50c427223 */ /* 0x000fe40000010042 */
[----:B------:R-:W-:-:S02]  /*7e60*/  FFMA.FTZ R217, R160, -R214, R217 ;  /* 0x800000d6a0d97223 */ /* 0x000fc400000100d9 */
[----:B------:R-:W-:Y:S02]  /*7e70*/  FFMA.FTZ R214, R162, -R214, R213 ;  /* 0x800000d6a2d67223 */ /* 0x000fe400000100d5 */
[----:B------:R-:W-:Y:S02]  /*7e80*/  FMUL.FTZ R213, R239, R86 ;  /* 0x00000056efd57220 */ /* 0x000fe40000410000 */
[----:B------:R-:W-:Y:S02]  /*7e90*/  FFMA.FTZ R64, R11, R226, R64 ;  /* 0x000000e20b407223 */ /* 0x000fe40000010040 */
[-C--:B------:R-:W-:Y:S02]  /*7ea0*/  FFMA.FTZ R226, R161, -R213.reuse, R226 ;  /* 0x800000d5a1e27223 */ /* 0x080fe400000100e2 */
[----:B------:R-:W-:Y:S02]  /*7eb0*/  FFMA.FTZ R213, R163, -R213, R216 ;  /* 0x800000d5a3d57223 */ /* 0x000fe400000100d8 */
[----:B------:R-:W-:Y:S01]  /*7ec0*/  FFMA.FTZ R66, R11, -R216, R66 ;  /* 0x800000d80b427223 */ /* 0x000fe20000010042 */
[----:B------:R-:W-:Y:S01]  /*7ed0*/  HADD2.F32 R216, -RZ, R63.H1_H1 ;  /* 0x3000003fffd87230 */ /* 0x000fe20000004100 */
[----:B------:R-:W-:-:S02]  /*7ee0*/  FMUL.FTZ R69, R71, R90 ;  /* 0x0000005a47457220 */ /* 0x000fc40000410000 */
[----:B------:R-:W-:Y:S02]  /*7ef0*/  FFMA.FTZ R64, R10, R215, R64 ;  /* 0x000000d70a407223 */ /* 0x000fe40000010040 */
[-C--:B------:R-:W-:Y:S02]  /*7f00*/  FFMA.FTZ R206, R129, -R69.reuse, R206 ;  /* 0x8000004581ce7223 */ /* 0x080fe400000100ce */
[----:B------:R-:W-:Y:S02]  /*7f10*/  FFMA.FTZ R212, R131, -R69, R212 ;  /* 0x8000004583d47223 */ /* 0x000fe400000100d4 */
[----:B------:R-:W-:Y:S02]  /*7f20*/  FMUL.FTZ R69, R216, R87 ;  /* 0x00000057d8457220 */ /* 0x000fe40000410000 */
[----:B------:R-:W-:Y:S02]  /*7f30*/  FFMA.FTZ R66, R10, -R219, R66 ;  /* 0x800000db0a427223 */ /* 0x000fe40000010042 */
[----:B------:R-:W-:-:S02]  /*7f40*/  FFMA.FTZ R224, R164, -R69, R215 ;  /* 0x80000045a4e07223 */ /* 0x000fc400000100d7 */
[----:B------:R-:W-:Y:S01]  /*7f50*/  FFMA.FTZ R215, R166, -R69, R219 ;  /* 0x80000045a6d77223 */ /* 0x000fe200000100db */
[----:B------:R-:W-:Y:S01]  /*7f60*/  HADD2.F32 R219, -RZ, R56.H0_H0 ;  /* 0x20000038ffdb7230 */ /* 0x000fe20000004100 */
[C---:B------:R-:W-:Y:S02]  /*7f70*/  FFMA.FTZ R64, R9.reuse, R228, R64 ;  /* 0x000000e409407223 */ /* 0x040fe40000010040 */
[----:B------:R-:W-:Y:S02]  /*7f80*/  FFMA.FTZ R66, R9, -R218, R66 ;  /* 0x800000da09427223 */ /* 0x000fe40000010042 */
[----:B------:R-:W-:Y:S02]  /*7f90*/  FMUL.FTZ R69, R219, R84 ;  /* 0x00000054db457220 */ /* 0x000fe40000410000 */
[----:B------:R-:W-:Y:S02]  /*7fa0*/  FFMA.FTZ R64, R8, R225, R64 ;  /* 0x000000e108407223 */ /* 0x000fe40000010040 */
[----:B------:R-:W-:-:S02]  /*7fb0*/  FFMA.FTZ R232, R165, -R69, R228 ;  /* 0x80000045a5e87223 */ /* 0x000fc400000100e4 */
[----:B------:R-:W-:Y:S01]  /*7fc0*/  FFMA.FTZ R228, R167, -R69, R218 ;  /* 0x80000045a7e47223 */ /* 0x000fe200000100da */
[----:B------:R-:W-:Y:S01]  /*7fd0*/  HADD2.F32 R218, -RZ, R56.H1_H1 ;  /* 0x30000038ffda7230 */ /* 0x000fe20000004100 */
[----:B------:R-:W-:Y:S02]  /*7fe0*/  FFMA.FTZ R66, R8, -R229, R66 ;  /* 0x800000e508427223 */ /* 0x000fe40000010042 */
[----:B------:R-:W-:Y:S02]  /*7ff0*/  FFMA.FTZ R211, R128, -R77, R211 ;  /* 0x8000004d80d37223 */ /* 0x000fe400000100d3 */
[----:B------:R-:W-:Y:S02]  /*8000*/  FMUL.FTZ R69, R218, R85 ;  /* 0x00000055da457220 */ /* 0x000fe40000410000 */
[----:B------:R-:W-:Y:S02]  /*8010*/  FFMA.FTZ R66, R7, -R234, R66 ;  /* 0x800000ea07427223 */ /* 0x000fe40000010042 */
[----:B------:R-:W-:-:S02]  /*8020*/  FFMA.FTZ R240, R168, -R69, R225 ;  /* 0x80000045a8f07223 */ /* 0x000fc400000100e1 */
[----:B------:R-:W-:Y:S01]  /*8030*/  FFMA.FTZ R225, R170, -R69, R229 ;  /* 0x80000045aae17223 */ /* 0x000fe200000100e5 */
[--C-:B------:R-:W-:Y:S01]  /*8040*/  HADD2.F32 R229, -RZ, R57.reuse.H0_H0 ;  /* 0x20000039ffe57230 */ /* 0x100fe20000004100 */
[----:B------:R-:W-:Y:S02]  /*8050*/  FFMA.FTZ R69, R7, R230, R64 ;  /* 0x000000e607457223 */ /* 0x000fe40000010040 */
[----:B------:R-:W-:Y:S02]  /*8060*/  FFMA.FTZ R66, R6, -R227, R66 ;  /* 0x800000e306427223 */ /* 0x000fe40000010042 */
[----:B------:R-:W-:Y:S02]  /*8070*/  FMUL.FTZ R77, R229, R54 ;  /* 0x00000036e54d7220 */ /* 0x000fe40000410000 */
[----:B------:R-:W-:Y:S02]  /*8080*/  FADD.FTZ R191, R191, R68 ;  /* 0x00000044bfbf7221 */ /* 0x000fe40000010000 */
[-C--:B------:R-:W-:Y:S01]  /*8090*/  FFMA.FTZ R64, R171, -R77.reuse, R234 ;  /* 0x8000004dab407223 */ /* 0x080fe200000100ea */
[----:B------:R-:W-:Y:S01]  /*80a0*/  HADD2.F32 R234, -RZ, R57.H1_H1 ;  /* 0x30000039ffea7230 */ /* 0x000fe20000004100 */
[----:B------:R-:W-:-:S02]  /*80b0*/  FFMA.FTZ R230, R169, -R77, R230 ;  /* 0x8000004da9e67223 */ /* 0x000fc400000100e6 */
[----:B------:R-:W-:Y:S02]  /*80c0*/  FFMA.FTZ R77, R6, R233, R69 ;  /* 0x000000e9064d7223 */ /* 0x000fe40000010045 */
[----:B------:R-:W-:Y:S02]  /*80d0*/  FMUL.FTZ R241, R234, R55 ;  /* 0x00000037eaf17220 */ /* 0x000fe40000410000 */
[----:B------:R-:W-:Y:S02]  /*80e0*/  FFMA.FTZ R77, R5, R238, R77 ;  /* 0x000000ee054d7223 */ /* 0x000fe4000001004d */
[-C--:B------:R-:W-:Y:S02]  /*80f0*/  FFMA.FTZ R69, R172, -R241.reuse, R227 ;  /* 0x800000f1ac457223 */ /* 0x080fe400000100e3 */
[----:B------:R-:W-:Y:S01]  /*8100*/  FADD.FTZ R227, -R141, R76 ;  /* 0x0000004c8de37221 */ /* 0x000fe20000010100 */
[----:B------:R-:W-:Y:S01]  /*8110*/  HADD2.F32 R141, -RZ, R58.H0_H0 ;  /* 0x2000003aff8d7230 */ /* 0x000fe20000004100 */
[----:B------:R-:W-:-:S04]  /*8120*/  FFMA.FTZ R233, R78, -R241, R233 ;  /* 0x800000f14ee97223 */ /* 0x000fc800000100e9 */
[----:B------:R-:W-:-:S04]  /*8130*/  FMUL.FTZ R68, R141, R52 ;  /* 0x000000348d447220 */ /* 0x000fc80000410000 */
[-C--:B------:R-:W-:Y:S02]  /*8140*/  FFMA.FTZ R238, R79, -R68.reuse, R238 ;  /* 0x800000444fee7223 */ /* 0x080fe400000100ee */
[----:B------:R-:W-:Y:S02]  /*8150*/  FFMA.FTZ R68, R173, -R68, R236 ;  /* 0x80000044ad447223 */ /* 0x000fe400000100ec */
[----:B------:R-:W-:Y:S02]  /*8160*/  FFMA.FTZ R236, R5, -R236, R66 ;  /* 0x800000ec05ec7223 */ /* 0x000fe40000010042 */
[C---:B------:R-:W-:Y:S02]  /*8170*/  FMUL.FTZ R66, R132.reuse, -R227 ;  /* 0x800000e384427220 */ /* 0x040fe40000410000 */
[-C--:B------:R-:W-:Y:S02]  /*8180*/  FMUL.FTZ R132, R132, -R191.reuse ;  /* 0x800000bf84847220 */ /* 0x080fe40000410000 */
[----:B------:R-:W-:-:S02]  /*8190*/  FFMA.FTZ R241, R134, R191, -R66 ;  /* 0x000000bf86f17223 */ /* 0x000fc40000010842 */
[----:B------:R-:W-:Y:S01]  /*81a0*/  FFMA.FTZ R76, R134, R227, R132 ;  /* 0x000000e3864c7223 */ /* 0x000fe20000010084 */
[----:B------:R-:W-:Y:S01]  /*81b0*/  HADD2.F32 R132, -RZ, R58.H1_H1 ;  /* 0x3000003aff847230 */ /* 0x000fe20000004100 */
[----:B------:R-:W-:Y:S02]  /*81c0*/  FADD.FTZ R190, R190, R241 ;  /* 0x000000f1bebe7221 */ /* 0x000fe40000010000 */
[----:B------:R-:W-:Y:S01]  /*81d0*/  FADD.FTZ R76, -R205, R76 ;  /* 0x0000004ccd4c7221 */ /* 0x000fe20000010100 */
[----:B------:R-:W-:Y:S01]  /*81e0*/  HADD2.F32 R205, -RZ, R59.H0_H0 ;  /* 0x2000003bffcd7230 */ /* 0x000fe20000004100 */
[----:B------:R-:W-:Y:S02]  /*81f0*/  FMUL.FTZ R134, R132, R53 ;  /* 0x0000003584867220 */ /* 0x000fe40000410000 */
[----:B------:R-:W-:Y:S02]  /*8200*/  FMUL.FTZ R241, R135, -R76 ;  /* 0x8000004c87f17220 */ /* 0x000fe40000410000 */
[----:B------:R-:W-:-:S02]  /*8210*/  FFMA.FTZ R66, R4, R231, R77 ;  /* 0x000000e704427223 */ /* 0x000fc4000001004d */
[----:B------:R-:W-:Y:S02]  /*8220*/  FMUL.FTZ R135, R135, -R190 ;  /* 0x800000be87877220 */ /* 0x000fe40000410000 */
[-C--:B------:R-:W-:Y:S02]  /*8230*/  FFMA.FTZ R231, R80, -R134.reuse, R231 ;  /* 0x8000008650e77223 */ /* 0x080fe400000100e7 */
[----:B------:R-:W-:Y:S02]  /*8240*/  FFMA.FTZ R77, R174, -R134, R235 ;  /* 0x80000086ae4d7223 */ /* 0x000fe400000100eb */
[----:B------:R-:W-:Y:S02]  /*8250*/  FMUL.FTZ R134, R205, R46 ;  /* 0x0000002ecd867220 */ /* 0x000fe40000410000 */
[----:B------:R-:W-:Y:S02]  /*8260*/  FFMA.FTZ R236, R4, -R235, R236 ;  /* 0x800000eb04ec7223 */ /* 0x000fe400000100ec */
[----:B------:R-:W-:-:S02]  /*8270*/  FFMA.FTZ R135, R136, R76, R135 ;  /* 0x0000004c88877223 */ /* 0x000fc40000010087 */
[----:B------:R-:W-:Y:S02]  /*8280*/  FFMA.FTZ R66, R3, R221, R66 ;  /* 0x000000dd03427223 */ /* 0x000fe40000010042 */
[-C--:B------:R-:W-:Y:S02]  /*8290*/  FFMA.FTZ R221, R81, -R134.reuse, R221 ;  /* 0x8000008651dd7223 */ /* 0x080fe400000100dd */
[----:B------:R-:W-:Y:S02]  /*82a0*/  FFMA.FTZ R235, R175, -R134, R222 ;  /* 0x80000086afeb7223 */ /* 0x000fe400000100de */
[----:B------:R-:W-:Y:S02]  /*82b0*/  FFMA.FTZ R222, R3, -R222, R236 ;  /* 0x800000de03de7223 */ /* 0x000fe400000100ec */
[----:B------:R-:W-:Y:S02]  /*82c0*/  FMUL.FTZ R134, R175, R76 ;  /* 0x0000004caf867220 */ /* 0x000fe40000410000 */
[----:B------:R-:W-:-:S02]  /*82d0*/  FFMA.FTZ R236, R136, R190, -R241 ;  /* 0x000000be88ec7223 */ /* 0x000fc400000108f1 */
[----:B------:R-:W-:Y:S02]  /*82e0*/  FADD.FTZ R204, -R204, R135 ;  /* 0x00000087cccc7221 */ /* 0x000fe40000010100 */
[----:B------:R-:W-:Y:S02]  /*82f0*/  FFMA.FTZ R134, R81, R190, R134 ;  /* 0x000000be51867223 */ /* 0x000fe40000010086 */
[----:B------:R-:W-:Y:S02]  /*8300*/  FMUL.FTZ R81, R190, UR22 ;  /* 0x00000016be517c20 */ /* 0x000fe40008410000 */
[----:B------:R-:W-:Y:S02]  /*8310*/  FADD.FTZ R236, R189, R236 ;  /* 0x000000ecbdec7221 */ /* 0x000fe40000010000 */
[----:B------:R-:W-:Y:S02]  /*8320*/  FMUL.FTZ R175, R137, -R204 ;  /* 0x800000cc89af7220 */ /* 0x000fe40000410000 */
[----:B------:R-:W-:-:S02]  /*8330*/  FFMA.FTZ R242, R76, UR15, -R81 ;  /* 0x0000000f4cf27c23 */ /* 0x000fc40008010851 */
[-C--:B------:R-:W-:Y:S02]  /*8340*/  FMUL.FTZ R137, R137, -R236.reuse ;  /* 0x800000ec89897220 */ /* 0x080fe40000410000 */
[----:B------:R-:W-:Y:S02]  /*8350*/  FFMA.FTZ R175, R138, R236, -R175 ;  /* 0x000000ec8aaf7223 */ /* 0x000fe400000108af */
[----:B------:R-:W-:Y:S02]  /*8360*/  FMUL.FTZ R81, R76, UR22 ;  /* 0x000000164c517c20 */ /* 0x000fe40008410000 */
[-C--:B------:R-:W-:Y:S02]  /*8370*/  FMUL.FTZ R189, R174, R204.reuse ;  /* 0x000000ccaebd7220 */ /* 0x080fe40000410000 */
[----:B------:R-:W-:Y:S02]  /*8380*/  FFMA.FTZ R138, R138, R204, R137 ;  /* 0x000000cc8a8a7223 */ /* 0x000fe40000010089 */
[----:B------:R-:W-:-:S02]  /*8390*/  FADD.FTZ R188, R188, R175 ;  /* 0x000000afbcbc7221 */ /* 0x000fc40000010000 */
[----:B------:R-:W-:Y:S02]  /*83a0*/  FFMA.FTZ R136, R190, UR15, R81 ;  /* 0x0000000fbe887c23 */ /* 0x000fe40008010051 */
[----:B------:R-:W-:Y:S02]  /*83b0*/  FMUL.FTZ R175, R236, UR22 ;  /* 0x00000016ecaf7c20 */ /* 0x000fe40008410000 */
[----:B------:R-:W-:Y:S02]  /*83c0*/  FMUL.FTZ R81, R235, R242 ;  /* 0x000000f2eb517220 */ /* 0x000fe40000410000 */
[-C--:B------:R-:W-:Y:S01]  /*83d0*/  FMUL.FTZ R242, R76, R46.reuse ;  /* 0x0000002e4cf27220 */ /* 0x080fe20000410000 */
[----:B------:R-:W-:Y:S01]  /*83e0*/  SHF.L.U32 R76, R106, 0x5, RZ ;  /* 0x000000056a4c7819 */ /* 0x000fe200000006ff */
[----:B------:R-:W-:Y:S02]  /*83f0*/  FMUL.FTZ R190, R190, R46 ;  /* 0x0000002ebebe7220 */ /* 0x000fe40000410000 */
[----:B------:R-:W-:Y:S01]  /*8400*/  FFMA.FTZ R137, R80, R236, R189 ;  /* 0x000000ec50897223 */ /* 0x000fe200000100bd */
[----:B------:R-:W-:Y:S01]  /*8410*/  LEA.HI.SX32 R76, R76, R76, 0x1b ;  /* 0x0000004c4c4c7211 */ /* 0x000fe200078fdaff */
[----:B------:R-:W-:-:S02]  /*8420*/  FADD.FTZ R203, -R203, R138 ;  /* 0x0000008acbcb7221 */ /* 0x000fc40000010100 */
[C---:B------:R-:W-:Y:S02]  /*8430*/  FMUL.FTZ R80, R204.reuse, UR22 ;  /* 0x00000016cc507c20 */ /* 0x040fe40008410000 */
[----:B------:R-:W-:Y:S02]  /*8440*/  FFMA.FTZ R138, R204, UR15, -R175 ;  /* 0x0000000fcc8a7c23 */ /* 0x000fe400080108af */
[----:B------:R-:W-:Y:S02]  /*8450*/  FFMA.FTZ R81, R221, R136, R81 ;  /* 0x00000088dd517223 */ /* 0x000fe40000010051 */
[C---:B------:R-:W-:Y:S02]  /*8460*/  FMUL.FTZ R136, R235.reuse, R242 ;  /* 0x000000f2eb887220 */ /* 0x040fe40000410000 */
[----:B------:R-:W-:Y:S02]  /*8470*/  FMUL.FTZ R135, R235, R190 ;  /* 0x000000beeb877220 */ /* 0x000fe40000410000 */
[----:B------:R-:W-:-:S02]  /*8480*/  FFMA.FTZ R80, R236, UR15, R80 ;  /* 0x0000000fec507c23 */ /* 0x000fc40008010050 */
[----:B------:R-:W-:Y:S02]  /*8490*/  FMUL.FTZ R138, R77, R138 ;  /* 0x0000008a4d8a7220 */ /* 0x000fe40000410000 */
[-C--:B------:R-:W-:Y:S02]  /*84a0*/  FMUL.FTZ R204, R204, R53.reuse ;  /* 0x00000035cccc7220 */ /* 0x080fe40000410000 */
[C---:B------:R-:W-:Y:S02]  /*84b0*/  FFMA.FTZ R136, R221.reuse, R190, R136 ;  /* 0x000000bedd887223 */ /* 0x040fe40000010088 */
[----:B------:R-:W-:Y:S02]  /*84c0*/  FFMA.FTZ R135, R221, R242, -R135 ;  /* 0x000000f2dd877223 */ /* 0x000fe40000010887 */
[----:B------:R-:W-:Y:S02]  /*84d0*/  FMUL.FTZ R221, R205, R190 ;  /* 0x000000becddd7220 */ /* 0x000fe40000410000 */
[----:B------:R-:W-:-:S02]  /*84e0*/  FMUL.FTZ R190, R236, R53 ;  /* 0x00000035ecbe7220 */ /* 0x000fc40000410000 */
[----:B------:R-:W-:Y:S01]  /*84f0*/  FFMA.FTZ R80, R231, R80, R138 ;  /* 0x00000050e7507223 */ /* 0x000fe2000001008a */
[----:B------:R0:W-:Y:S01]  /*8500*/  STS [R76.X4+0x10f0], R221 ;  /* 0x0010f0dd4c007388 */ /* 0x0001e20000004800 */
[----:B------:R-:W-:Y:S02]  /*8510*/  FMUL.FTZ R138, R77, R204 ;  /* 0x000000cc4d8a7220 */ /* 0x000fe40000410000 */
[C---:B------:R-:W-:Y:S02]  /*8520*/  FMUL.FTZ R175, R139.reuse, -R203 ;  /* 0x800000cb8baf7220 */ /* 0x040fe40000410000 */
[----:B------:R-:W-:Y:S02]  /*8530*/  FMUL.FTZ R139, R139, -R188 ;  /* 0x800000bc8b8b7220 */ /* 0x000fe40000410000 */
[-C--:B------:R-:W-:Y:S02]  /*8540*/  FMUL.FTZ R174, R77, R190.reuse ;  /* 0x000000be4dae7220 */ /* 0x080fe40000410000 */
[----:B------:R-:W-:-:S02]  /*8550*/  FFMA.FTZ R77, R231, R190, R138 ;  /* 0x000000bee74d7223 */ /* 0x000fc4000001008a */
[----:B------:R-:W-:Y:S02]  /*8560*/  FMUL.FTZ R189, R132, R190 ;  /* 0x000000be84bd7220 */ /* 0x000fe40000410000 */
[C---:B------:R-:W-:Y:S02]  /*8570*/  FFMA.FTZ R190, R142.reuse, R188, -R175 ;  /* 0x000000bc8ebe7223 */ /* 0x040fe400000108af */
[----:B------:R-:W-:Y:S01]  /*8580*/  FFMA.FTZ R175, R142, R203, R139 ;  /* 0x000000cb8eaf7223 */ /* 0x000fe2000001008b */
[----:B------:R1:W-:Y:S01]  /*8590*/  STS [R76.X4+0x10e8], R189 ;  /* 0x0010e8bd4c007388 */ /* 0x0003e20000004800 */
[----:B------:R-:W-:Y:S01]  /*85a0*/  FADD.FTZ R187, R187, R190 ;  /* 0x000000bebbbb7221 */ /* 0x000fe20000010000 */
[----:B------:R-:W-:Y:S01]  /*85b0*/  HADD2.F32 R139, -RZ, R59.H1_H1 ;  /* 0x3000003bff8b7230 */ /* 0x000fe20000004100 */
[----:B------:R-:W-:Y:S02]  /*85c0*/  FADD.FTZ R202, -R202, R175 ;  /* 0x000000afcaca7221 */ /* 0x000fe40000010100 */
[----:B------:R-:W-:-:S02]  /*85d0*/  FMUL.FTZ R175, R143, -R187 ;  /* 0x800000bb8faf7220 */ /* 0x000fc40000410000 */
[----:B------:R-:W-:Y:S02]  /*85e0*/  FMUL.FTZ R143, R143, -R202 ;  /* 0x800000ca8f8f7220 */ /* 0x000fe40000410000 */
[-C--:B------:R-:W-:Y:S02]  /*85f0*/  FFMA.FTZ R174, R231, R204.reuse, -R174 ;  /* 0x000000cce7ae7223 */ /* 0x080fe400000108ae */
[----:B0-----:R-:W-:Y:S02]  /*8600*/  FMUL.FTZ R221, R132, R204 ;  /* 0x000000cc84dd7220 */ /* 0x001fe40000410000 */
[----:B------:R-:W-:Y:S02]  /*8610*/  FMUL.FTZ R142, R173, R203 ;  /* 0x000000cbad8e7220 */ /* 0x000fe40000410000 */
[----:B------:R-:W-:Y:S01]  /*8620*/  FFMA.FTZ R190, R144, R202, R175 ;  /* 0x000000ca90be7223 */ /* 0x000fe200000100af */
[----:B------:R0:W-:Y:S01]  /*8630*/  STS [R76.X4+0x10ec], R221 ;  /* 0x0010ecdd4c007388 */ /* 0x0001e20000004800 */
[----:B------:R-:W-:-:S02]  /*8640*/  FMUL.FTZ R204, R188, UR22 ;  /* 0x00000016bccc7c20 */ /* 0x000fc40008410000 */
[----:B------:R-:W-:Y:S02]  /*8650*/  FFMA.FTZ R175, R144, R187, -R143 ;  /* 0x000000bb90af7223 */ /* 0x000fe4000001088f */
[----:B------:R-:W-:Y:S02]  /*8660*/  FMUL.FTZ R143, R203, UR22 ;  /* 0x00000016cb8f7c20 */ /* 0x000fe40008410000 */
[----:B------:R-:W-:Y:S02]  /*8670*/  FFMA.FTZ R142, R79, R188, R142 ;  /* 0x000000bc4f8e7223 */ /* 0x000fe4000001008e */
[----:B------:R-:W-:Y:S02]  /*8680*/  FADD.FTZ R201, -R201, R190 ;  /* 0x000000bec9c97221 */ /* 0x000fe40000010100 */
[----:B------:R-:W-:Y:S02]  /*8690*/  FFMA.FTZ R79, R203, UR15, -R204 ;  /* 0x0000000fcb4f7c23 */ /* 0x000fe400080108cc */
[----:B------:R-:W-:-:S02]  /*86a0*/  FADD.FTZ R186, R186, R175 ;  /* 0x000000afbaba7221 */ /* 0x000fc40000010000 */
[-C--:B------:R-:W-:Y:S02]  /*86b0*/  FMUL.FTZ R203, R203, R52.reuse ;  /* 0x00000034cbcb7220 */ /* 0x080fe40000410000 */
[C---:B------:R-:W-:Y:S02]  /*86c0*/  FFMA.FTZ R143, R188.reuse, UR15, R143 ;  /* 0x0000000fbc8f7c23 */ /* 0x040fe4000801008f */
[----:B-1----:R-:W-:Y:S02]  /*86d0*/  FMUL.FTZ R189, R188, R52 ;  /* 0x00000034bcbd7220 */ /* 0x002fe40000410000 */
[----:B------:R-:W-:Y:S02]  /*86e0*/  FMUL.FTZ R188, R172, R202 ;  /* 0x000000caacbc7220 */ /* 0x000fe40000410000 */
[C---:B------:R-:W-:Y:S02]  /*86f0*/  FMUL.FTZ R175, R145.reuse, -R201 ;  /* 0x800000c991af7220 */ /* 0x040fe40000410000 */
[----:B------:R-:W-:-:S02]  /*8700*/  FMUL.FTZ R172, R145, -R186 ;  /* 0x800000ba91ac7220 */ /* 0x000fc40000410000 */
[----:B------:R-:W-:Y:S02]  /*8710*/  FMUL.FTZ R173, R68, R203 ;  /* 0x000000cb44ad7220 */ /* 0x000fe40000410000 */
[----:B------:R-:W-:Y:S02]  /*8720*/  FFMA.FTZ R145, R78, R187, R188 ;  /* 0x000000bb4e917223 */ /* 0x000fe400000100bc */
[----:B------:R-:W-:Y:S02]  /*8730*/  FFMA.FTZ R78, R146, R186, -R175 ;  /* 0x000000ba924e7223 */ /* 0x000fe400000108af */
[----:B------:R-:W-:Y:S02]  /*8740*/  FMUL.FTZ R79, R68, R79 ;  /* 0x0000004f444f7220 */ /* 0x000fe40000410000 */
[----:B------:R-:W-:Y:S02]  /*8750*/  FFMA.FTZ R175, R146, R201, R172 ;  /* 0x000000c992af7223 */ /* 0x000fe400000100ac */
[----:B------:R-:W-:-:S02]  /*8760*/  FMUL.FTZ R68, R68, R189 ;  /* 0x000000bd44447220 */ /* 0x000fc40000410000 */
[-C--:B------:R-:W-:Y:S02]  /*8770*/  FFMA.FTZ R173, R238, R189.reuse, R173 ;  /* 0x000000bdeead7223 */ /* 0x080fe400000100ad */
[----:B0-----:R-:W-:Y:S02]  /*8780*/  FMUL.FTZ R221, R141, R189 ;  /* 0x000000bd8ddd7220 */ /* 0x001fe40000410000 */
[----:B------:R-:W-:Y:S02]  /*8790*/  FMUL.FTZ R189, R187, UR22 ;  /* 0x00000016bbbd7c20 */ /* 0x000fe40008410000 */
[----:B------:R-:W-:Y:S01]  /*87a0*/  FADD.FTZ R185, R185, R78 ;  /* 0x0000004eb9b97221 */ /* 0x000fe20000010000 */
[----:B------:R-:W-:Y:S01]  /*87b0*/  STS [R76.X4+0x10e0], R221 ;  /* 0x0010e0dd4c007388 */ /* 0x000fe20000004800 */
[----:B------:R-:W-:Y:S02]  /*87c0*/  FADD.FTZ R200, -R200, R175 ;  /* 0x000000afc8c87221 */ /* 0x000fe40000010100 */
[----:B------:R-:W-:-:S02]  /*87d0*/  FFMA.FTZ R78, R202, UR15, -R189 ;  /* 0x0000000fca4e7c23 */ /* 0x000fc400080108bd */
[CC--:B------:R-:W-:Y:S02]  /*87e0*/  FMUL.FTZ R175, R147.reuse, -R185.reuse ;  /* 0x800000b993af7220 */ /* 0x0c0fe40000410000 */
[----:B------:R-:W-:Y:S02]  /*87f0*/  FMUL.FTZ R147, R147, -R200 ;  /* 0x800000c893937220 */ /* 0x000fe40000410000 */
[----:B------:R-:W-:Y:S02]  /*8800*/  FMUL.FTZ R172, R69, R78 ;  /* 0x0000004e45ac7220 */ /* 0x000fe40000410000 */
[C---:B------:R-:W-:Y:S02]  /*8810*/  FFMA.FTZ R78, R148.reuse, R200, R175 ;  /* 0x000000c8944e7223 */ /* 0x040fe400000100af */
[----:B------:R-:W-:Y:S02]  /*8820*/  FFMA.FTZ R147, R148, R185, -R147 ;  /* 0x000000b994937223 */ /* 0x000fe40000010893 */
[----:B------:R-:W-:-:S02]  /*8830*/  FMUL.FTZ R146, R202, UR22 ;  /* 0x00000016ca927c20 */ /* 0x000fc40008410000 */
[-C--:B------:R-:W-:Y:S02]  /*8840*/  FMUL.FTZ R202, R202, R55.reuse ;  /* 0x00000037caca7220 */ /* 0x080fe40000410000 */
[----:B------:R-:W-:Y:S02]  /*8850*/  FMUL.FTZ R188, R187, R55 ;  /* 0x00000037bbbc7220 */ /* 0x000fe40000410000 */
[----:B------:R-:W-:Y:S02]  /*8860*/  FADD.FTZ R199, -R199, R78 ;  /* 0x0000004ec7c77221 */ /* 0x000fe40000010100 */
[----:B------:R-:W-:Y:S02]  /*8870*/  FADD.FTZ R184, R184, R147 ;  /* 0x00000093b8b87221 */ /* 0x000fe40000010000 */
[----:B------:R-:W-:Y:S02]  /*8880*/  FFMA.FTZ R146, R187, UR15, R146 ;  /* 0x0000000fbb927c23 */ /* 0x000fe40008010092 */
[----:B------:R-:W-:-:S02]  /*8890*/  FMUL.FTZ R187, R69, R202 ;  /* 0x000000ca45bb7220 */ /* 0x000fc40000410000 */
[----:B------:R-:W-:Y:S02]  /*88a0*/  FMUL.FTZ R189, R69, R188 ;  /* 0x000000bc45bd7220 */ /* 0x000fe40000410000 */
[C---:B------:R-:W-:Y:S02]  /*88b0*/  FMUL.FTZ R147, R149.reuse, -R199 ;  /* 0x800000c795937220 */ /* 0x040fe40000410000 */
[----:B------:R-:W-:Y:S02]  /*88c0*/  FMUL.FTZ R149, R149, -R184 ;  /* 0x800000b895957220 */ /* 0x000fe40000410000 */
[C---:B------:R-:W-:Y:S02]  /*88d0*/  FFMA.FTZ R69, R233.reuse, R188, R187 ;  /* 0x000000bce9457223 */ /* 0x040fe400000100bb */
[C---:B------:R-:W-:Y:S02]  /*88e0*/  FFMA.FTZ R148, R233.reuse, R202, -R189 ;  /* 0x000000cae9947223 */ /* 0x040fe400000108bd */
        /* <DEDUP_REMOVED lines=8> */
[C---:B------:R-:W-:Y:S02]  /*8970*/  FMUL.FTZ R150, R186.reuse, UR22 ;  /* 0x00000016ba967c20 */ /* 0x040fe40008410000 */
[----:B------:R-:W-:Y:S02]  /*8980*/  FMUL.FTZ R171, R186, R54 ;  /* 0x00000036baab7220 */ /* 0x000fe40000410000 */
[C---:B------:R-:W-:Y:S02]  /*8990*/  FFMA.FTZ R149, R152.reuse, R183, -R146 ;  /* 0x000000b798957223 */ /* 0x040fe40000010892 */
[----:B------:R-:W-:Y:S02]  /*89a0*/  FFMA.FTZ R152, R152, R198, R151 ;  /* 0x000000c698987223 */ /* 0x000fe40000010097 */
[----:B------:R-:W-:-:S02]  /*89b0*/  FFMA.FTZ R78, R169, R186, R78 ;  /* 0x000000baa94e7223 */ /* 0x000fc4000001004e */
[C---:B------:R-:W-:Y:S02]  /*89c0*/  FMUL.FTZ R147, R201.reuse, UR22 ;  /* 0x00000016c9937c20 */ /* 0x040fe40008410000 */
[C---:B------:R-:W-:Y:S02]  /*89d0*/  FFMA.FTZ R169, R201.reuse, UR15, -R150 ;  /* 0x0000000fc9a97c23 */ /* 0x040fe40008010896 */
[----:B------:R-:W-:Y:S02]  /*89e0*/  FMUL.FTZ R201, R201, R54 ;  /* 0x00000036c9c97220 */ /* 0x000fe40000410000 */
[----:B------:R-:W-:Y:S02]  /*89f0*/  FMUL.FTZ R151, R64, R171 ;  /* 0x000000ab40977220 */ /* 0x000fe40000410000 */
[----:B------:R-:W-:Y:S02]  /*8a00*/  FADD.FTZ R197, -R197, R152 ;  /* 0x00000098c5c57221 */ /* 0x000fe40000010100 */
[----:B------:R-:W-:-:S02]  /*8a10*/  FADD.FTZ R182, R182, R149 ;  /* 0x00000095b6b67221 */ /* 0x000fc40000010000 */
[-C--:B------:R-:W-:Y:S02]  /*8a20*/  FMUL.FTZ R150, R64, R201.reuse ;  /* 0x000000c940967220 */ /* 0x080fe40000410000 */
[----:B------:R-:W-:Y:S02]  /*8a30*/  FFMA.FTZ R149, R230, R201, -R151 ;  /* 0x000000c9e6957223 */ /* 0x000fe40000010897 */
[C---:B------:R-:W-:Y:S02]  /*8a40*/  FMUL.FTZ R151, R153.reuse, -R197 ;  /* 0x800000c599977220 */ /* 0x040fe40000410000 */
[----:B------:R-:W-:Y:S02]  /*8a50*/  FMUL.FTZ R153, R153, -R182 ;  /* 0x800000b699997220 */ /* 0x000fe40000410000 */
[----:B------:R-:W-:Y:S02]  /*8a60*/  FMUL.FTZ R146, R64, R169 ;  /* 0x000000a940927220 */ /* 0x000fe40000410000 */
[----:B------:R-:W-:-:S02]  /*8a70*/  FFMA.FTZ R64, R230, R171, R150 ;  /* 0x000000abe6407223 */ /* 0x000fc40000010096 */
[C---:B------:R-:W-:Y:S02]  /*8a80*/  FFMA.FTZ R150, R154.reuse, R182, -R151 ;  /* 0x000000b69a967223 */ /* 0x040fe40000010897 */
[----:B------:R-:W-:Y:S02]  /*8a90*/  FFMA.FTZ R153, R154, R197, R153 ;  /* 0x000000c59a997223 */ /* 0x000fe40000010099 */
[----:B------:R-:W-:Y:S02]  /*8aa0*/  FADD.FTZ R181, R181, R150 ;  /* 0x00000096b5b57221 */ /* 0x000fe40000010000 */
[----:B------:R-:W-:Y:S02]  /*8ab0*/  FADD.FTZ R196, -R196, R153 ;  /* 0x00000099c4c47221 */ /* 0x000fe40000010100 */
[C---:B------:R-:W-:Y:S02]  /*8ac0*/  FMUL.FTZ R153, R155.reuse, -R181 ;  /* 0x800000b59b997220 */ /* 0x040fe40000410000 */
[----:B------:R-:W-:-:S02]  /*8ad0*/  FMUL.FTZ R155, R155, -R196 ;  /* 0x800000c49b9b7220 */ /* 0x000fc40000410000 */
[----:B------:R-:W-:Y:S02]  /*8ae0*/  FMUL.FTZ R175, R234, R202 ;  /* 0x000000caeaaf7220 */ /* 0x000fe40000410000 */
[C---:B------:R-:W-:Y:S02]  /*8af0*/  FFMA.FTZ R152, R156.reuse, R196, R153 ;  /* 0x000000c49c987223 */ /* 0x040fe40000010099 */
[----:B------:R-:W-:Y:S01]  /*8b00*/  FFMA.FTZ R155, R156, R181, -R155 ;  /* 0x000000b59c9b7223 */ /* 0x000fe2000001089b */
[----:B------:R0:W-:Y:S01]  /*8b10*/  STS [R76.X4+0x10dc], R175 ;  /* 0x0010dcaf4c007388 */ /* 0x0001e20000004800 */
[----:B------:R-:W-:Y:S02]  /*8b20*/  FADD.FTZ R195, -R195, R152 ;  /* 0x00000098c3c37221 */ /* 0x000fe40000010100 */
[----:B------:R-:W-:Y:S02]  /*8b30*/  FADD.FTZ R180, R180, R155 ;  /* 0x0000009bb4b47221 */ /* 0x000fe40000010000 */
[----:B------:R-:W-:-:S02]  /*8b40*/  FMUL.FTZ R187, R234, R188 ;  /* 0x000000bceabb7220 */ /* 0x000fc40000410000 */
[C---:B------:R-:W-:Y:S02]  /*8b50*/  FMUL.FTZ R153, R157.reuse, -R195 ;  /* 0x800000c39d997220 */ /* 0x040fe40000410000 */
[----:B------:R-:W-:Y:S01]  /*8b60*/  FMUL.FTZ R157, R157, -R180 ;  /* 0x800000b49d9d7220 */ /* 0x000fe20000410000 */
[----:B------:R1:W-:Y:S01]  /*8b70*/  STS [R76.X4+0x10d8], R187 ;  /* 0x0010d8bb4c007388 */ /* 0x0003e20000004800 */
[----:B0-----:R-:W-:Y:S02]  /*8b80*/  FMUL.FTZ R175, R229, R171 ;  /* 0x000000abe5af7220 */ /* 0x001fe40000410000 */
[-C--:B------:R-:W-:Y:S02]  /*8b90*/  FMUL.FTZ R171, R200, R85.reuse ;  /* 0x00000055c8ab7220 */ /* 0x080fe40000410000 */
[----:B------:R-:W-:Y:S01]  /*8ba0*/  FMUL.FTZ R169, R185, R85 ;  /* 0x00000055b9a97220 */ /* 0x000fe20000410000 */
[----:B------:R0:W-:Y:S01]  /*8bb0*/  STS [R76.X4+0x10d0], R175 ;  /* 0x0010d0af4c007388 */ /* 0x0001e20000004800 */
[----:B------:R-:W-:-:S02]  /*8bc0*/  FMUL.FTZ R151, R225, R171 ;  /* 0x000000abe1977220 */ /* 0x000fc40000410000 */
[C---:B------:R-:W-:Y:S02]  /*8bd0*/  FFMA.FTZ R157, R158.reuse, R195, R157 ;  /* 0x000000c39e9d7223 */ /* 0x040fe4000001009d */
[----:B-1----:R-:W-:Y:S02]  /*8be0*/  FMUL.FTZ R187, R229, R201 ;  /* 0x000000c9e5bb7220 */ /* 0x002fe40000410000 */
[----:B------:R-:W-:Y:S02]  /*8bf0*/  FFMA.FTZ R154, R158, R180, -R153 ;  /* 0x000000b49e9a7223 */ /* 0x000fe40000010899 */
[-C--:B------:R-:W-:Y:S01]  /*8c00*/  FMUL.FTZ R150, R225, R169.reuse ;  /* 0x000000a9e1967220 */ /* 0x080fe20000410000 */
[----:B------:R1:W-:Y:S01]  /*8c10*/  STS [R76.X4+0x10d4], R187 ;  /* 0x0010d4bb4c007388 */ /* 0x0003e20000004800 */
[-C--:B------:R-:W-:Y:S02]  /*8c20*/  FFMA.FTZ R151, R240, R169.reuse, R151 ;  /* 0x000000a9f0977223 */ /* 0x080fe40000010097 */
[----:B0-----:R-:W-:-:S02]  /*8c30*/  FMUL.FTZ R175, R218, R169 ;  /* 0x000000a9daaf7220 */ /* 0x001fc40000410000 */
[-C--:B------:R-:W-:Y:S02]  /*8c40*/  FMUL.FTZ R169, R184, R84.reuse ;  /* 0x00000054b8a97220 */ /* 0x080fe40000410000 */
[----:B------:R-:W-:Y:S01]  /*8c50*/  FADD.FTZ R194, -R194, R157 ;  /* 0x0000009dc2c27221 */ /* 0x000fe20000010100 */
[----:B------:R0:W-:Y:S01]  /*8c60*/  STS [R76.X4+0x10c8], R175 ;  /* 0x0010c8af4c007388 */ /* 0x0001e20000004800 */
[----:B------:R-:W-:Y:S02]  /*8c70*/  FADD.FTZ R179, R179, R154 ;  /* 0x0000009ab3b37221 */ /* 0x000fe40000010000 */
[-C--:B-1----:R-:W-:Y:S02]  /*8c80*/  FMUL.FTZ R187, R218, R171.reuse ;  /* 0x000000abdabb7220 */ /* 0x082fe40000410000 */
[----:B------:R-:W-:Y:S02]  /*8c90*/  FFMA.FTZ R150, R240, R171, -R150 ;  /* 0x000000abf0967223 */ /* 0x000fe40000010896 */
[----:B------:R-:W-:Y:S01]  /*8ca0*/  FMUL.FTZ R171, R199, R84 ;  /* 0x00000054c7ab7220 */ /* 0x000fe20000410000 */
[----:B------:R1:W-:Y:S01]  /*8cb0*/  STS [R76.X4+0x10cc], R187 ;  /* 0x0010ccbb4c007388 */ /* 0x0003e20000004800 */
[----:B------:R-:W-:-:S02]  /*8cc0*/  FMUL.FTZ R155, R228, R169 ;  /* 0x000000a9e49b7220 */ /* 0x000fc40000410000 */
[CC--:B------:R-:W-:Y:S02]  /*8cd0*/  FMUL.FTZ R154, R115.reuse, -R194.reuse ;  /* 0x800000c2739a7220 */ /* 0x0c0fe40000410000 */
[----:B------:R-:W-:Y:S02]  /*8ce0*/  FMUL.FTZ R115, R115, -R179 ;  /* 0x800000b373737220 */ /* 0x000fe40000410000 */
[----:B------:R-:W-:Y:S02]  /*8cf0*/  FFMA.FTZ R153, R232, R171, -R155 ;  /* 0x000000abe8997223 */ /* 0x000fe4000001089b */
[C---:B------:R-:W-:Y:S02]  /*8d00*/  FFMA.FTZ R155, R116.reuse, R179, -R154 ;  /* 0x000000b3749b7223 */ /* 0x040fe4000001089a */
[----:B------:R-:W-:Y:S02]  /*8d10*/  FFMA.FTZ R116, R116, R194, R115 ;  /* 0x000000c274747223 */ /* 0x000fe40000010073 */
[----:B------:R-:W-:-:S02]  /*8d20*/  FMUL.FTZ R152, R228, R171 ;  /* 0x000000abe4987220 */ /* 0x000fc40000410000 */
[----:B------:R-:W-:Y:S02]  /*8d30*/  FADD.FTZ R193, -R193, R116 ;  /* 0x00000074c1c17221 */ /* 0x000fe40000010100 */
[----:B------:R-:W-:Y:S02]  /*8d40*/  FADD.FTZ R178, R178, R155 ;  /* 0x0000009bb2b27221 */ /* 0x000fe40000010000 */
[----:B------:R-:W-:Y:S02]  /*8d50*/  FMUL.FTZ R157, R183, R87 ;  /* 0x00000057b79d7220 */ /* 0x000fe40000410000 */
[----:B------:R-:W-:Y:S02]  /*8d60*/  FMUL.FTZ R155, R117, -R193 ;  /* 0x800000c1759b7220 */ /* 0x000fe40000410000 */
[-C--:B------:R-:W-:Y:S02]  /*8d70*/  FFMA.FTZ R152, R232, R169.reuse, R152 ;  /* 0x000000a9e8987223 */ /* 0x080fe40000010098 */
[----:B0-----:R-:W-:-:S02]  /*8d80*/  FMUL.FTZ R175, R219, R169 ;  /* 0x000000a9dbaf7220 */ /* 0x001fc40000410000 */
[----:B------:R-:W-:Y:S02]  /*8d90*/  FMUL.FTZ R117, R117, -R178 ;  /* 0x800000b275757220 */ /* 0x000fe40000410000 */
[----:B------:R-:W-:Y:S01]  /*8da0*/  FMUL.FTZ R169, R198, R87 ;  /* 0x00000057c6a97220 */ /* 0x000fe20000410000 */
[----:B------:R-:W-:Y:S01]  /*8db0*/  STS [R76.X4+0x10c0], R175 ;  /* 0x0010c0af4c007388 */ /* 0x000fe20000004800 */
[C---:B------:R-:W-:Y:S02]  /*8dc0*/  FMUL.FTZ R154, R215.reuse, R157 ;  /* 0x0000009dd79a7220 */ /* 0x040fe40000410000 */
[----:B------:R-:W-:Y:S02]  /*8dd0*/  FFMA.FTZ R117, R118, R193, R117 ;  /* 0x000000c176757223 */ /* 0x000fe40000010075 */
[-C--:B------:R-:W-:Y:S02]  /*8de0*/  FMUL.FTZ R156, R215, R169.reuse ;  /* 0x000000a9d79c7220 */ /* 0x080fe40000410000 */
[----:B------:R-:W-:-:S02]  /*8df0*/  FFMA.FTZ R116, R224, R169, -R154 ;  /* 0x000000a9e0747223 */ /* 0x000fc4000001089a */
[----:B------:R-:W-:Y:S02]  /*8e00*/  FMUL.FTZ R158, R197, R86 ;  /* 0x00000056c59e7220 */ /* 0x000fe40000410000 */
[----:B------:R-:W-:Y:S02]  /*8e10*/  FFMA.FTZ R154, R118, R178, -R155 ;  /* 0x000000b2769a7223 */ /* 0x000fe4000001089b */
[----:B------:R-:W-:Y:S02]  /*8e20*/  FADD.FTZ R192, -R192, R117 ;  /* 0x00000075c0c07221 */ /* 0x000fe40000010100 */
[----:B------:R-:W-:Y:S02]  /*8e30*/  FFMA.FTZ R115, R224, R157, R156 ;  /* 0x0000009de0737223 */ /* 0x000fe4000001009c */
[----:B------:R-:W-:Y:S02]  /*8e40*/  FMUL.FTZ R156, R182, R86 ;  /* 0x00000056b69c7220 */ /* 0x000fe40000410000 */
[----:B------:R-:W-:-:S02]  /*8e50*/  FMUL.FTZ R155, R213, R158 ;  /* 0x0000009ed59b7220 */ /* 0x000fc40000410000 */
[----:B------:R-:W-:Y:S02]  /*8e60*/  FADD.FTZ R177, R177, R154 ;  /* 0x0000009ab1b17221 */ /* 0x000fe40000010000 */
[C---:B------:R-:W-:Y:S02]  /*8e70*/  FMUL.FTZ R154, R119.reuse, -R192 ;  /* 0x800000c0779a7220 */ /* 0x040fe40000410000 */
[----:B------:R-:W-:Y:S02]  /*8e80*/  FFMA.FTZ R118, R226, R156, R155 ;  /* 0x0000009ce2767223 */ /* 0x000fe4000001009b */
[-C--:B------:R-:W-:Y:S02]  /*8e90*/  FMUL.FTZ R155, R119, -R177.reuse ;  /* 0x800000b1779b7220 */ /* 0x080fe40000410000 */
[----:B------:R-:W-:Y:S02]  /*8ea0*/  FFMA.FTZ R154, R120, R177, -R154 ;  /* 0x000000b1789a7223 */ /* 0x000fe4000001089a */
[----:B------:R-:W-:-:S02]  /*8eb0*/  FMUL.FTZ R157, R216, R157 ;  /* 0x0000009dd89d7220 */ /* 0x000fc40000410000 */
[----:B------:R-:W-:Y:S02]  /*8ec0*/  FFMA.FTZ R155, R120, R192, R155 ;  /* 0x000000c0789b7223 */ /* 0x000fe4000001009b */
[----:B------:R-:W-:Y:S01]  /*8ed0*/  FADD.FTZ R83, R83, R154 ;  /* 0x0000009a53537221 */ /* 0x000fe20000010000 */
[----:B------:R0:W-:Y:S01]  /*8ee0*/  STS [R76.X4+0x10b8], R157 ;  /* 0x0010b89d4c007388 */ /* 0x0001e20000004800 */
[----:B-1----:R-:W-:Y:S02]  /*8ef0*/  FMUL.FTZ R187, R219, R171 ;  /* 0x000000abdbbb7220 */ /* 0x002fe40000410000 */
[----:B------:R-:W-:Y:S02]  /*8f00*/  FMUL.FTZ R117, R213, R156 ;  /* 0x0000009cd5757220 */ /* 0x000fe40000410000 */
[----:B------:R-:W-:Y:S01]  /*8f10*/  FADD.FTZ R140, -R140, R155 ;  /* 0x0000009b8c8c7221 */ /* 0x000fe20000010100 */
[----:B------:R1:W-:Y:S01]  /*8f20*/  STS [R76.X4+0x10c4], R187 ;  /* 0x0010c4bb4c007388 */ /* 0x0003e20000004800 */
[----:B------:R-:W-:-:S02]  /*8f30*/  FMUL.FTZ R171, R216, R169 ;  /* 0x000000a9d8ab7220 */ /* 0x000fc40000410000 */
[----:B------:R-:W-:Y:S02]  /*8f40*/  FMUL.FTZ R119, R181, R89 ;  /* 0x00000059b5777220 */ /* 0x000fe40000410000 */
[----:B0-----:R-:W-:Y:S01]  /*8f50*/  FMUL.FTZ R157, R83, R92 ;  /* 0x0000005c539d7220 */ /* 0x001fe20000410000 */
[----:B------:R0:W-:Y:S01]  /*8f60*/  STS [R76.X4+0x10bc], R171 ;  /* 0x0010bcab4c007388 */ /* 0x0001e20000004800 */
[----:B------:R-:W-:Y:S02]  /*8f70*/  FFMA.FTZ R117, R226, R158, -R117 ;  /* 0x0000009ee2757223 */ /* 0x000fe40000010875 */
[----:B------:R-:W-:Y:S02]  /*8f80*/  FMUL.FTZ R155, R140, R92 ;  /* 0x0000005c8c9b7220 */ /* 0x000fe40000410000 */
[----:B-1----:R-:W-:Y:S02]  /*8f90*/  FMUL.FTZ R187, R239, R158 ;  /* 0x0000009eefbb7220 */ /* 0x002fe40000410000 */
[----:B------:R-:W-:-:S02]  /*8fa0*/  FMUL.FTZ R154, R177, R93 ;  /* 0x0000005db19a7220 */ /* 0x000fc40000410000 */
[----:B------:R-:W-:Y:S01]  /*8fb0*/  FMUL.FTZ R158, R74, R157 ;  /* 0x0000009d4a9e7220 */ /* 0x000fe20000410000 */
[----:B------:R-:W-:Y:S01]  /*8fc0*/  STS [R76.X4+0x10b4], R187 ;  /* 0x0010b4bb4c007388 */ /* 0x000fe20000004800 */
[----:B0-----:R-:W-:Y:S02]  /*8fd0*/  FMUL.FTZ R171, R239, R156 ;  /* 0x0000009cefab7220 */ /* 0x001fe40000410000 */
[----:B------:R-:W-:Y:S02]  /*8fe0*/  FMUL.FTZ R175, R220, R119 ;  /* 0x00000077dcaf7220 */ /* 0x000fe40000410000 */
[----:B------:R-:W-:Y:S01]  /*8ff0*/  FMUL.FTZ R120, R192, R93 ;  /* 0x0000005dc0787220 */ /* 0x000fe20000410000 */
[----:B------:R-:W-:Y:S01]  /*9000*/  STS [R76.X4+0x10b0], R171 ;  /* 0x0010b0ab4c007388 */ /* 0x000fe20000004800 */
[-C--:B------:R-:W-:Y:S02]  /*9010*/  FMUL.FTZ R156, R74, R155.reuse ;  /* 0x0000009b4a9c7220 */ /* 0x080fe40000410000 */
[----:B------:R-:W-:Y:S01]  /*9020*/  FMUL.FTZ R172, R123, R154 ;  /* 0x0000009a7bac7220 */ /* 0x000fe20000410000 */
[----:B------:R0:W-:Y:S01]  /*9030*/  STS [R76.X4+0x10a8], R175 ;  /* 0x0010a8af4c007388 */ /* 0x0001e20000004800 */
[----:B------:R-:W-:-:S02]  /*9040*/  FFMA.FTZ R158, R122, R155, -R158 ;  /* 0x0000009b7a9e7223 */ /* 0x000fc4000001089e */
[-C--:B------:R-:W-:Y:S02]  /*9050*/  FMUL.FTZ R169, R123, R120.reuse ;  /* 0x000000787ba97220 */ /* 0x080fe40000410000 */
[----:B------:R-:W-:Y:S02]  /*9060*/  FFMA.FTZ R156, R122, R157, R156 ;  /* 0x0000009d7a9c7223 */ /* 0x000fe4000001009c */
[----:B------:R-:W-:Y:S02]  /*9070*/  FADD.FTZ R158, RZ, R158 ;  /* 0x0000009eff9e7221 */ /* 0x000fe40000010000 */
[----:B------:R-:W-:Y:S02]  /*9080*/  FFMA.FTZ R68, R238, R203, -R68 ;  /* 0x000000cbee447223 */ /* 0x000fe40000010844 */
[C---:B0-----:R-:W-:Y:S02]  /*9090*/  FFMA.FTZ R175, R207.reuse, R120, -R172 ;  /* 0x00000078cfaf7223 */ /* 0x041fe400000108ac */
[----:B------:R-:W-:-:S02]  /*90a0*/  FFMA.FTZ R171, R207, R154, R169 ;  /* 0x0000009acfab7223 */ /* 0x000fc400000100a9 */
[----:B------:R-:W-:Y:S02]  /*90b0*/  FADD.FTZ R156, RZ, R156 ;  /* 0x0000009cff9c7221 */ /* 0x000fe40000010000 */
[----:B------:R-:W-:Y:S02]  /*90c0*/  FMUL.FTZ R203, R141, R203 ;  /* 0x000000cb8dcb7220 */ /* 0x000fe40000410000 */
[----:B------:R-:W-:Y:S02]  /*90d0*/  FMUL.FTZ R169, R193, R90 ;  /* 0x0000005ac1a97220 */ /* 0x000fe40000410000 */
[----:B------:R-:W-:Y:S01]  /*90e0*/  FADD.FTZ R158, R158, R175 ;  /* 0x000000af9e9e7221 */ /* 0x000fe20000010000 */
[----:B------:R0:W-:Y:S01]  /*90f0*/  STS [R76.X4+0x10e4], R203 ;  /* 0x0010e4cb4c007388 */ /* 0x0001e20000004800 */
[----:B------:R-:W-:Y:S02]  /*9100*/  FMUL.FTZ R175, R194, R91 ;  /* 0x0000005bc2af7220 */ /* 0x000fe40000410000 */
[----:B------:R-:W-:-:S02]  /*9110*/  FADD.FTZ R156, R156, R171 ;  /* 0x000000ab9c9c7221 */ /* 0x000fc40000010000 */
[----:B------:R-:W-:Y:S02]  /*9120*/  FFMA.FTZ R147, R186, UR15, R147 ;  /* 0x0000000fba937c23 */ /* 0x000fe40008010093 */
[----:B------:R-:W-:Y:S02]  /*9130*/  FMUL.FTZ R171, R178, R90 ;  /* 0x0000005ab2ab7220 */ /* 0x000fe40000410000 */
[----:B------:R-:W-:Y:S02]  /*9140*/  FMUL.FTZ R172, R212, R169 ;  /* 0x000000a9d4ac7220 */ /* 0x000fe40000410000 */
[----:B------:R-:W-:Y:S02]  /*9150*/  FMUL.FTZ R187, R179, R91 ;  /* 0x0000005bb3bb7220 */ /* 0x000fe40000410000 */
[----:B------:R-:W-:Y:S02]  /*9160*/  FMUL.FTZ R186, R208, R175 ;  /* 0x000000afd0ba7220 */ /* 0x000fe40000410000 */
[----:B0-----:R-:W-:-:S02]  /*9170*/  FMUL.FTZ R203, R196, R89 ;  /* 0x00000059c4cb7220 */ /* 0x001fc40000410000 */
[-C--:B------:R-:W-:Y:S02]  /*9180*/  FFMA.FTZ R189, R206, R171.reuse, R172 ;  /* 0x000000abcebd7223 */ /* 0x080fe400000100ac */
[----:B------:R-:W-:Y:S02]  /*9190*/  FMUL.FTZ R172, R212, R171 ;  /* 0x000000abd4ac7220 */ /* 0x000fe40000410000 */
[----:B------:R-:W-:Y:S02]  /*91a0*/  FFMA.FTZ R201, R211, R187, R186 ;  /* 0x000000bbd3c97223 */ /* 0x000fe400000100ba */
[----:B------:R-:W-:Y:S02]  /*91b0*/  FMUL.FTZ R186, R214, R203 ;  /* 0x000000cbd6ba7220 */ /* 0x000fe40000410000 */
[----:B------:R-:W-:Y:S02]  /*91c0*/  FADD.FTZ R156, R156, R189 ;  /* 0x000000bd9c9c7221 */ /* 0x000fe40000010000 */
[----:B------:R-:W-:-:S02]  /*91d0*/  FFMA.FTZ R189, R206, R169, -R172 ;  /* 0x000000a9cebd7223 */ /* 0x000fc400000108ac */
[----:B------:R-:W-:Y:S02]  /*91e0*/  FMUL.FTZ R172, R208, R187 ;  /* 0x000000bbd0ac7220 */ /* 0x000fe40000410000 */
[----:B------:R-:W-:Y:S02]  /*91f0*/  FFMA.FTZ R188, R217, R119, R186 ;  /* 0x00000077d9bc7223 */ /* 0x000fe400000100ba */
[----:B------:R-:W-:Y:S02]  /*9200*/  FMUL.FTZ R186, R195, R88 ;  /* 0x00000058c3ba7220 */ /* 0x000fe40000410000 */
[----:B------:R-:W-:Y:S02]  /*9210*/  FADD.FTZ R158, R158, R189 ;  /* 0x000000bd9e9e7221 */ /* 0x000fe40000010000 */
[----:B------:R-:W-:Y:S02]  /*9220*/  FFMA.FTZ R189, R211, R175, -R172 ;  /* 0x000000afd3bd7223 */ /* 0x000fe400000108ac */
[----:B------:R-:W-:-:S02]  /*9230*/  FMUL.FTZ R190, R214, R119 ;  /* 0x00000077d6be7220 */ /* 0x000fc40000410000 */
[----:B------:R-:W-:Y:S02]  /*9240*/  FMUL.FTZ R172, R180, R88 ;  /* 0x00000058b4ac7220 */ /* 0x000fe40000410000 */
[----:B------:R-:W-:Y:S02]  /*9250*/  FMUL.FTZ R119, R209, R186 ;  /* 0x000000bad1777220 */ /* 0x000fe40000410000 */
[----:B------:R-:W-:Y:S02]  /*9260*/  FADD.FTZ R156, R156, R201 ;  /* 0x000000c99c9c7221 */ /* 0x000fe40000010000 */
[----:B------:R-:W-:Y:S02]  /*9270*/  FFMA.FTZ R119, R210, R172, R119 ;  /* 0x000000acd2777223 */ /* 0x000fe40000010077 */
[----:B------:R-:W-:Y:S02]  /*9280*/  FADD.FTZ R158, R158, R189 ;  /* 0x000000bd9e9e7221 */ /* 0x000fe40000010000 */
        /* <DEDUP_REMOVED lines=15> */
[----:B------:R-:W-:Y:S01]  /*9380*/  LEA R116, R96, 0xfffffc00, 0xa ;  /* 0xfffffc0060747811 */ /* 0x000fe200078e50ff */
[----:B------:R-:W-:Y:S02]  /*9390*/  FADD.FTZ R64, R64, R69 ;  /* 0x0000004540407221 */ /* 0x000fe40000010000 */
[-C--:B------:R-:W-:Y:S01]  /*93a0*/  FMUL.FTZ R138, R191, R41.reuse ;  /* 0x00000029bf8a7220 */ /* 0x080fe20000410000 */
[----:B------:R-:W-:Y:S01]  /*93b0*/  IADD3 R69, -R116, c[0x0][0x168], RZ ;  /* 0x00005a0074457a10 */ /* 0x000fe20007ffe1ff */
[----:B------:R-:W-:Y:S02]  /*93c0*/  FADD.FTZ R64, R64, R173 ;  /* 0x000000ad40407221 */ /* 0x000fe40000010000 */
[----:B------:R-:W-:Y:S01]  /*93d0*/  FMUL.FTZ R231, R139, R138 ;  /* 0x0000008a8be77220 */ /* 0x000fe20000410000 */
[----:B------:R-:W-:Y:S01]  /*93e0*/  LEA R158, R69, -R106, 0x1 ;  /* 0x8000006a459e7211 */ /* 0x000fe200078e08ff */
[----:B------:R-:W-:-:S02]  /*93f0*/  FMUL.FTZ R144, R227, R41 ;  /* 0x00000029e3907220 */ /* 0x000fc40000410000 */
[----:B------:R-:W-:Y:S01]  /*9400*/  FADD.FTZ R189, R64, R77 ;  /* 0x0000004d40bd7221 */ /* 0x000fe20000010000 */
[----:B------:R0:W-:Y:S01]  /*9410*/  STS [R76.X4+0x10f8], R231 ;  /* 0x0010f8e74c007388 */ /* 0x0001e20000004800 */
[----:B------:R-:W-:Y:S01]  /*9420*/  FMUL.FTZ R64, R184, UR22 ;  /* 0x00000016b8407c20 */ /* 0x000fe20008410000 */
[----:B------:R-:W-:Y:S01]  /*9430*/  ISETP.GE.AND P0, PT, R158, 0x1, PT ;  /* 0x000000019e00780c */ /* 0x000fe20003f06270 */
[----:B------:R-:W-:Y:S02]  /*9440*/  FADD.FTZ R150, R153, R150 ;  /* 0x0000009699967221 */ /* 0x000fe40000010000 */
[----:B------:R-:W-:Y:S02]  /*9450*/  FMUL.FTZ R169, R71, R169 ;  /* 0x000000a947a97220 */ /* 0x000fe40000410000 */
[----:B------:R-:W-:Y:S02]  /*9460*/  FFMA.FTZ R173, R199, UR15, -R64 ;  /* 0x0000000fc7ad7c23 */ /* 0x000fe40008010840 */
[----:B------:R-:W-:Y:S01]  /*9470*/  FADD.FTZ R149, R150, R149 ;  /* 0x0000009596957221 */ /* 0x000fe20000010000 */
[----:B------:R-:W-:Y:S01]  /*9480*/  STS [R76.X4+0x1094], R169 ;  /* 0x001094a94c007388 */ /* 0x000fe20000004800 */
[----:B0-----:R-:W-:-:S02]  /*9490*/  FMUL.FTZ R231, R139, R144 ;  /* 0x000000908be77220 */ /* 0x001fc40000410000 */
[----:B------:R-:W-:Y:S02]  /*94a0*/  FMUL.FTZ R69, R185, UR22 ;  /* 0x00000016b9457c20 */ /* 0x000fe40008410000 */
[----:B------:R-:W-:Y:S01]  /*94b0*/  FMUL.FTZ R64, R198, UR22 ;  /* 0x00000016c6407c20 */ /* 0x000fe20008410000 */
[----:B------:R0:W-:Y:S01]  /*94c0*/  STS [R76.X4+0x10fc], R231 ;  /* 0x0010fce74c007388 */ /* 0x0001e20000004800 */
[----:B------:R-:W-:Y:S02]  /*94d0*/  FMUL.FTZ R187, R70, R187 ;  /* 0x000000bb46bb7220 */ /* 0x000fe40000410000 */
[----:B------:R-:W-:Y:S02]  /*94e0*/  FMUL.FTZ R171, R71, R171 ;  /* 0x000000ab47ab7220 */ /* 0x000fe40000410000 */
[----:B------:R-:W-:Y:S01]  /*94f0*/  FMUL.FTZ R117, R72, R120 ;  /* 0x0000007848757220 */ /* 0x000fe20000410000 */
[----:B------:R1:W-:Y:S01]  /*9500*/  STS [R76.X4+0x1098], R187 ;  /* 0x001098bb4c007388 */ /* 0x0003e20000004800 */
[----:B------:R-:W-:-:S02]  /*9510*/  FMUL.FTZ R157, R73, R157 ;  /* 0x0000009d499d7220 */ /* 0x000fc40000410000 */
[----:B------:R-:W-:Y:S01]  /*9520*/  FMUL.FTZ R155, R73, R155 ;  /* 0x0000009b499b7220 */ /* 0x000fe20000410000 */
[----:B------:R2:W-:Y:S01]  /*9530*/  STS [R76.X4+0x1090], R171 ;  /* 0x001090ab4c007388 */ /* 0x0005e20000004800 */
[----:B0-----:R-:W-:Y:S02]  /*9540*/  FMUL.FTZ R231, R220, R203 ;  /* 0x000000cbdce77220 */ /* 0x001fe40000410000 */
[----:B------:R-:W-:Y:S01]  /*9550*/  FADD.FTZ R149, R149, R148 ;  /* 0x0000009495957221 */ /* 0x000fe20000010000 */
[----:B------:R-:W-:Y:S01]  /*9560*/  STS [R76.X4+0x108c], R117 ;  /* 0x00108c754c007388 */ /* 0x000fe20000004800 */
[----:B------:R-:W-:Y:S02]  /*9570*/  FFMA.FTZ R156, R200, UR15, -R69 ;  /* 0x0000000fc89c7c23 */ /* 0x000fe40008010845 */
[----:B------:R-:W-:Y:S01]  /*9580*/  FFMA.FTZ R169, R183, UR15, R64 ;  /* 0x0000000fb7a97c23 */ /* 0x000fe20008010040 */
[----:B------:R0:W-:Y:S01]  /*9590*/  STS [R76.X4+0x1080], R157 ;  /* 0x0010809d4c007388 */ /* 0x0001e20000004800 */
[----:B------:R-:W-:-:S02]  /*95a0*/  FMUL.FTZ R235, R205, R242 ;  /* 0x000000f2cdeb7220 */ /* 0x000fc40000410000 */
[C---:B------:R-:W-:Y:S01]  /*95b0*/  FMUL.FTZ R201, R75.reuse, R172 ;  /* 0x000000ac4bc97220 */ /* 0x040fe20000410000 */
[----:B------:R3:W-:Y:S01]  /*95c0*/  STS [R76.X4+0x1084], R155 ;  /* 0x0010849b4c007388 */ /* 0x0007e20000004800 */
[----:B------:R-:W-:Y:S02]  /*95d0*/  FMUL.FTZ R203, R75, R186 ;  /* 0x000000ba4bcb7220 */ /* 0x000fe40000410000 */
[----:B------:R-:W-:Y:S01]  /*95e0*/  FMUL.FTZ R175, R70, R175 ;  /* 0x000000af46af7220 */ /* 0x000fe20000410000 */
[----:B------:R-:W-:Y:S01]  /*95f0*/  STS [R76.X4+0x10f4], R235 ;  /* 0x0010f4eb4c007388 */ /* 0x000fe20000004800 */
[----:B------:R-:W-:Y:S02]  /*9600*/  FMUL.FTZ R115, R72, R154 ;  /* 0x0000009a48737220 */ /* 0x000fe40000410000 */
[----:B------:R-:W-:Y:S01]  /*9610*/  FMUL.FTZ R69, R183, UR22 ;  /* 0x00000016b7457c20 */ /* 0x000fe20008410000 */
[----:B------:R-:W-:Y:S01]  /*9620*/  STS [R76.X4+0x10ac], R231 ;  /* 0x0010ace74c007388 */ /* 0x000fe20000004800 */
[----:B------:R-:W-:-:S02]  /*9630*/  FMUL.FTZ R64, R178, UR22 ;  /* 0x00000016b2407c20 */ /* 0x000fc40008410000 */
[----:B-1----:R-:W-:Y:S01]  /*9640*/  FADD.FTZ R187, R149, R68 ;  /* 0x0000004495bb7221 */ /* 0x002fe20000010000 */
[----:B------:R-:W-:Y:S01]  /*9650*/  STS [R76.X4+0x10a0], R201 ;  /* 0x0010a0c94c007388 */ /* 0x000fe20000004800 */
[----:B------:R-:W-:Y:S02]  /*9660*/  FFMA.FTZ R154, R198, UR15, -R69 ;  /* 0x0000000fc69a7c23 */ /* 0x000fe40008010845 */
[----:B------:R-:W-:Y:S01]  /*9670*/  FFMA.FTZ R149, R193, UR15, -R64 ;  /* 0x0000000fc1957c23 */ /* 0x000fe20008010840 */
[----:B------:R-:W-:Y:S01]  /*9680*/  STS [R76.X4+0x10a4], R203 ;  /* 0x0010a4cb4c007388 */ /* 0x000fe20000004800 */
[----:B------:R-:W-:Y:S02]  /*9690*/  FMUL.FTZ R186, R191, UR22 ;  /* 0x00000016bfba7c20 */ /* 0x000fe40008410000 */
[----:B------:R-:W-:Y:S01]  /*96a0*/  FMUL.FTZ R172, R227, UR22 ;  /* 0x00000016e3ac7c20 */ /* 0x000fe20008410000 */
[----:B------:R1:W-:Y:S01]  /*96b0*/  STS [R76.X4+0x109c], R175 ;  /* 0x00109caf4c007388 */ /* 0x0003e20000004800 */
[----:B------:R-:W-:-:S02]  /*96c0*/  FMUL.FTZ R68, R200, UR22 ;  /* 0x00000016c8447c20 */ /* 0x000fc40008410000 */
[----:B--2---:R-:W-:Y:S01]  /*96d0*/  FMUL.FTZ R171, R199, UR22 ;  /* 0x00000016c7ab7c20 */ /* 0x004fe20008410000 */
[----:B------:R2:W-:Y:S01]  /*96e0*/  STS [R76.X4+0x1088], R115 ;  /* 0x001088734c007388 */ /* 0x0005e20000004800 */
[----:B------:R-:W-:Y:S02]  /*96f0*/  FMUL.FTZ R152, R182, UR22 ;  /* 0x00000016b6987c20 */ /* 0x000fe40008410000 */
[----:B0-----:R-:W-:Y:S02]  /*9700*/  FMUL.FTZ R157, R197, UR22 ;  /* 0x00000016c59d7c20 */ /* 0x001fe40008410000 */
[----:B---3--:R-:W-:Y:S02]  /*9710*/  FMUL.FTZ R155, R181, UR22 ;  /* 0x00000016b59b7c20 */ /* 0x008fe40008410000 */
        /* <DEDUP_REMOVED lines=11> */
[----:B------:R-:W-:Y:S02]  /*97d0*/  FFMA.FTZ R172, R191, UR15, R172 ;  /* 0x0000000fbfac7c23 */ /* 0x000fe400080100ac */
[----:B-1----:R-:W-:Y:S02]  /*97e0*/  FFMA.FTZ R175, R185, UR15, R68 ;  /* 0x0000000fb9af7c23 */ /* 0x002fe40008010044 */
        /* <DEDUP_REMOVED lines=9> */
[----:B------:R-:W-:Y:S02]  /*9880*/  FFMA.FTZ R119, R178, UR15, R119 ;  /* 0x0000000fb2777c23 */ /* 0x000fe40008010077 */
[----:B------:R-:W-:Y:S02]  /*9890*/  FFMA.FTZ R118, R192, UR15, -R69 ;  /* 0x0000000fc0767c23 */ /* 0x000fe40008010845 */
[----:B------:R-:W-:Y:S02]  /*98a0*/  FFMA.FTZ R116, R177, UR15, R116 ;  /* 0x0000000fb1747c23 */ /* 0x000fe40008010074 */
[----:B------:R-:W-:-:S02]  /*98b0*/  FFMA.FTZ R117, R140, UR15, -R117 ;  /* 0x0000000f8c757c23 */ /* 0x000fc40008010875 */
[----:B--2---:R-:W-:Y:S01]  /*98c0*/  FFMA.FTZ R115, R83, UR15, R64 ;  /* 0x0000000f53737c23 */ /* 0x004fe20008010040 */
        /* <DEDUP_REMOVED lines=12> */
[----:B------:R-:W-:-:S02]  /*9990*/  IMAD R121, R121, c[0x0][0x2b0], RZ ;  /* 0x0000ac0079797a24 */ /* 0x000fc400078e02ff */
[----:B------:R-:W-:Y:S01]  /*99a0*/  IADD3 R77, R77, R203, RZ ;  /* 0x000000cb4d4d7210 */ /* 0x000fe20007ffe0ff */
[----:B0-----:R-:W-:Y:S01]  /*99b0*/  IMAD R64, R112, UR14, RZ ;  /* 0x0000000e70407c24 */ /* 0x001fe2000f8e02ff */
[----:B------:R-:W-:Y:S01]  /*99c0*/  IADD3 R68, P0, R69, R106, RZ ;  /* 0x0000006a45447210 */ /* 0x000fe20007f1e0ff */
[----:B------:R-:W-:Y:S02]  /*99d0*/  IMAD R203, R0, c[0x0][0x2b4], R121 ;  /* 0x0000ad0000cb7a24 */ /* 0x000fe400078e0279 */
[----:B------:R-:W-:Y:S01]  /*99e0*/  IMAD R221, R111, UR9, R64 ;  /* 0x000000096fdd7c24 */ /* 0x000fe2000f8e0240 */
[----:B------:R-:W-:Y:S01]  /*99f0*/  LEA.HI.X.SX32 R69, R69, RZ, 0x1, P0 ;  /* 0x000000ff45457211 */ /* 0x000fe200000f0eff */
[----:B------:R-:W-:-:S04]  /*9a00*/  IMAD.WIDE.U32 R76, R112, UR9, R76 ;  /* 0x00000009704c7c25 */ /* 0x000fc8000f8e004c */
[----:B------:R-:W-:Y:S01]  /*9a10*/  IMAD.WIDE.U32 R68, R0, c[0x0][0x2b0], R68 ;  /* 0x0000ac0000447a25 */ /* 0x000fe200078e0044 */
[----:B------:R-:W-:Y:S02]  /*9a20*/  IADD3 R121, R77, R221, RZ ;  /* 0x000000dd4d797210 */ /* 0x000fe40007ffe0ff */
[C---:B------:R-:W-:Y:S02]  /*9a30*/  LEA R77, P0, R76.reuse, c[0x0][0x318], 0x3 ;  /* 0x0000c6004c4d7a11 */ /* 0x040fe400078018ff */
[----:B------:R-:W-:Y:S02]  /*9a40*/  IADD3 R64, R69, R203, RZ ;  /* 0x000000cb45407210 */ /* 0x000fe40007ffe0ff */
[----:B------:R-:W-:Y:S02]  /*9a50*/  LEA.HI.X R69, R76, c[0x0][0x31c], R121, 0x3, P0 ;  /* 0x0000c7004c457a11 */ /* 0x000fe400000f1c79 */
[----:B------:R-:W-:-:S04]  /*9a60*/  LEA R76, P0, R68, R77, 0x2 ;  /* 0x0000004d444c7211 */ /* 0x000fc800078010ff */
[----:B------:R-:W-:-:S05]  /*9a70*/  LEA.HI.X R77, R68, R69, R64, 0x2, P0 ;  /* 0x00000045444d7211 */ /* 0x000fca00000f1440 */
[----:B-1----:R0:W-:Y:S04]  /*9a80*/  RED.E.ADD.F32.FTZ.RN.STRONG.GPU [R76.64], R201 ;  /* 0x000000c94c00798e */ /* 0x0021e8000c10e790 */
.L_x_7301:
[----:B------:R-:W-:Y:S05]  /*9a90*/  BSYNC B0 ;  /* 0x0000000000007941 */ /* 0x000fea0003800000 */
.L_x_7300:
[----:B------:R-:W-:Y:S01]  /*9aa0*/  ULDC UR9, c[0x0][0x174] ;  /* 0x00005d0000097ab9 */ /* 0x000fe20000000800 */
[C---:B------:R-:W-:Y:S01]  /*9ab0*/  LEA R64, P0, R106.reuse, R65, 0x2 ;  /* 0x000000416a407211 */ /* 0x040fe200078010ff */
[----:B------:R-:W-:Y:S01]  /*9ac0*/  UIADD3 UR9, UR6, -UR9, URZ ;  /* 0x8000000906097290 */ /* 0x000fe2000fffe03f */
[----:B------:R-:W-:Y:S01]  /*9ad0*/  FMUL.FTZ R68, R139, R41 ;  /* 0x000000298b447220 */ /* 0x000fe20000410000 */
[----:B------:R-:W-:Y:S01]  /*9ae0*/  USHF.L.U32 UR12, UR7, 0x2, URZ ;  /* 0x00000002070c7899 */ /* 0x000fe2000800063f */
[----:B------:R-:W-:Y:S01]  /*9af0*/  LEA.HI.X R65, R106, R67, RZ, 0x2, P0 ;  /* 0x000000436a417211 */ /* 0x000fe200000f14ff */
[----:B------:R-:W-:Y:S01]  /*9b00*/  UIMAD UR9, UR9, -0x800, URZ ;  /* 0xfffff800090978a4 */ /* 0x000fe2000f8e023f */
[-C--:B------:R-:W-:Y:S01]  /*9b10*/  FFMA.FTZ R69, R82, -R68.reuse, R223 ;  /* 0x8000004452457223 */ /* 0x080fe200000100df */
[----:B------:R-:W-:Y:S01]  /*9b20*/  ULDC.64 UR14, c[0x0][0x2b0] ;  /* 0x0000ac00000e7ab9 */ /* 0x000fe20000000a00 */
[----:B------:R-:W-:Y:S01]  /*9b30*/  FMUL.FTZ R223, R2, R223 ;  /* 0x000000df02df7220 */ /* 0x000fe20000410000 */
[----:B------:R-:W-:Y:S01]  /*9b40*/  ISETP.GE.AND P0, PT, R158, 0x41, PT ;  /* 0x000000419e00780c */ /* 0x000fe20003f06270 */
[----:B0-----:R-:W-:Y:S01]  /*9b50*/  FFMA.FTZ R77, R176, -R68, R237 ;  /* 0x80000044b04d7223 */ /* 0x001fe200000100ed */
[----:B------:R-:W-:Y:S01]  /*9b60*/  MOV R67, UR9 ;  /* 0x0000000900437c02 */ /* 0x000fe20008000f00 */
[----:B------:R-:W-:Y:S01]  /*9b70*/  USHF.L.U64.HI UR9, UR7, 0x2, UR8 ;  /* 0x0000000207097899 */ /* 0x000fe20008010208 */
[----:B------:R-:W-:Y:S01]  /*9b80*/  FADD.FTZ R68, R66, R223 ;  /* 0x000000df42447221 */ /* 0x000fe20000010000 */
[----:B------:R-:W-:Y:S01]  /*9b90*/  IADD3 R121, R106, 0x80, RZ ;  /* 0x000000806a797810 */ /* 0x000fe20007ffe0ff */
[----:B------:R-:W-:Y:S01]  /*9ba0*/  FMUL.FTZ R186, R77, R186 ;  /* 0x000000ba4dba7220 */ /* 0x000fe20000410000 */
[----:B------:R-:W-:Y:S01]  /*9bb0*/  UIMAD UR9, UR9, UR14, URZ ;  /* 0x0000000e090972a4 */ /* 0x000fe2000f8e023f */
[----:B------:R-:W-:Y:S01]  /*9bc0*/  IMAD.WIDE R64, R67, 0x4, R64 ;  /* 0x0000000443407825 */ /* 0x000fe200078e0240 */
[----:B------:R-:W-:Y:S01]  /*9bd0*/  MOV R67, UR12 ;  /* 0x0000000c00437c02 */ /* 0x000fe20008000f00 */
[----:B------:R-:W-:Y:S01]  /*9be0*/  BSSY B0, `(.L_x_7302) ;  /* 0x000001c000007945 */ /* 0x000fe20003800000 */
[----:B------:R-:W-:Y:S01]  /*9bf0*/  UIMAD UR9, UR12, UR15, UR9 ;  /* 0x0000000f0c0972a4 */ /* 0x000fe2000f8e0209 */
[----:B------:R-:W-:Y:S01]  /*9c00*/  FMUL.FTZ R66, R77, R144 ;  /* 0x000000904d427220 */ /* 0x000fe20000410000 */
[----:B------:R-:W-:Y:S01]  /*9c10*/  ISETP.GE.AND P1, PT, R158, 0x81, PT ;  /* 0x000000819e00780c */ /* 0x000fe20003f26270 */
[----:B------:R-:W-:Y:S01]  /*9c20*/  IMAD.WIDE.U32 R64, R67, c[0x0][0x2b0], R64 ;  /* 0x0000ac0043407a25 */ /* 0x000fe200078e0040 */
[----:B------:R-:W-:-:S02]  /*9c30*/  IADD3 R67, R106, 0x40, RZ ;  /* 0x000000406a437810 */ /* 0x000fc40007ffe0ff */
[----:B------:R-:W-:Y:S01]  /*9c40*/  ISETP.GE.AND P2, PT, R158, 0xc1, PT ;  /* 0x000000c19e00780c */ /* 0x000fe20003f46270 */
[----:B------:R-:W-:Y:S01]  /*9c50*/  FMUL.FTZ R77, R77, R138 ;  /* 0x0000008a4d4d7220 */ /* 0x000fe20000410000 */
[-C--:B------:R-:W-:Y:S01]  /*9c60*/  LEA.HI.SX32 R67, R67, R106.reuse, 0x1b ;  /* 0x0000006a43437211 */ /* 0x080fe200078fdaff */
[----:B------:R-:W-:Y:S01]  /*9c70*/  FADD.FTZ R174, R187, R174 ;  /* 0x000000aebbae7221 */ /* 0x000fe20000010000 */
[----:B------:R-:W-:Y:S01]  /*9c80*/  IADD3 R65, R65, UR9, RZ ;  /* 0x0000000941417c10 */ /* 0x000fe2000fffe0ff */
[----:B------:R-:W-:Y:S01]  /*9c90*/  FMUL.FTZ R227, R176, R227 ;  /* 0x000000e3b0e37220 */ /* 0x000fe20000410000 */
[----:B------:R-:W-:Y:S01]  /*9ca0*/  LEA.HI.SX32 R121, R121, R106, 0x1b ;  /* 0x0000006a79797211 */ /* 0x000fe200078fdaff */
[----:B------:R-:W-:Y:S01]  /*9cb0*/  FFMA.FTZ R144, R69, R144, -R77 ;  /* 0x0000009045907223 */ /* 0x000fe2000001084d */
[----:B------:R-:W0:Y:S01]  /*9cc0*/  LDS R67, [R67.X4+0x1180] ;  /* 0x0011800043437984 */ /* 0x000e220000004800 */
[----:B------:R-:W-:Y:S02]  /*9cd0*/  FADD.FTZ R136, R189, R136 ;  /* 0x00000088bd887221 */ /* 0x000fe40000010000 */
[----:B------:R-:W-:-:S02]  /*9ce0*/  FFMA.FTZ R82, R82, R191, R227 ;  /* 0x000000bf52527223 */ /* 0x000fc400000100e3 */
[C---:B------:R-:W-:Y:S02]  /*9cf0*/  FFMA.FTZ R76, R69.reuse, R172, R186 ;  /* 0x000000ac454c7223 */ /* 0x040fe400000100ba */
[----:B------:R-:W-:Y:S02]  /*9d00*/  FMUL.FTZ R237, R2, R237 ;  /* 0x000000ed02ed7220 */ /* 0x000fe40000410000 */
[----:B------:R-:W-:Y:S02]  /*9d10*/  FFMA.FTZ R187, R69, R138, R66 ;  /* 0x0000008a45bb7223 */ /* 0x000fe40000010042 */
[----:B------:R-:W-:Y:S01]  /*9d20*/  FADD.FTZ R77, R174, R135 ;  /* 0x00000087ae4d7221 */ /* 0x000fe20000010000 */
[----:B------:R-:W-:Y:S01]  /*9d30*/  IADD3 R135, R106, 0xc0, RZ ;  /* 0x000000c06a877810 */ /* 0x000fe20007ffe0ff */
[----:B------:R-:W-:Y:S02]  /*9d40*/  FADD.FTZ R222, R222, -R237 ;  /* 0x800000eddede7221 */ /* 0x000fe40000010000 */
[----:B------:R-:W-:-:S02]  /*9d50*/  FFMA.FTZ R76, R139, R82, R76 ;  /* 0x000000528b4c7223 */ /* 0x000fc4000001004c */
[----:B------:R-:W-:Y:S02]  /*9d60*/  FADD.FTZ R69, R136, R187 ;  /* 0x000000bb88457221 */ /* 0x000fe40000010000 */
[----:B------:R-:W-:Y:S01]  /*9d70*/  FADD.FTZ R77, R77, R144 ;  /* 0x000000904d4d7221 */ /* 0x000fe20000010000 */
[----:B------:R-:W-:Y:S05]  /*9d80*/  @!P0 BRA `(.L_x_7303) ;  /* 0x0000001000008947 */ /* 0x000fea0003800000 */
[----:B0-----:R0:W-:Y:S02]  /*9d90*/  RED.E.ADD.F32.FTZ.RN.STRONG.GPU [R64.64+-0x1f00], R67 ;  /* 0xffe100434000798e */ /* 0x0011e4000c10e790 */
.L_x_7303:
[----:B------:R-:W-:Y:S05]  /*9da0*/  BSYNC B0 ;  /* 0x0000000000007941 */ /* 0x000fea0003800000 */
.L_x_7302:
[----:B------:R-:W1:Y:S01]  /*9db0*/  LDS R121, [R121.X4+0x1280] ;  /* 0x0012800079797984 */ /* 0x000e620000004800 */
[----:B------:R-:W-:Y:S01]  /*9dc0*/  BSSY B0, `(.L_x_7304) ;  /* 0x0000004000007945 */ /* 0x000fe20003800000 */
[----:B------:R-:W-:Y:S01]  /*9dd0*/  LEA.HI.SX32 R135, R135, R106, 0x1b ;  /* 0x0000006a87877211 */ /* 0x000fe200078fdaff */
[----:B------:R-:W-:Y:S05]  /*9de0*/  @!P1 BRA `(.L_x_7305) ;  /* 0x0000001000009947 */ /* 0x000fea0003800000 */
[----:B-1----:R1:W-:Y:S02]  /*9df0*/  RED.E.ADD.F32.FTZ.RN.STRONG.GPU [R64.64+-0x1e00], R121 ;  /* 0xffe200794000798e */ /* 0x0023e4000c10e790 */
.L_x_7305:
[----:B------:R-:W-:Y:S05]  /*9e00*/  BSYNC B0 ;  /* 0x0000000000007941 */ /* 0x000fea0003800000 */
.L_x_7304:
[----:B------:R-:W2:Y:S01]  /*9e10*/  LDS R135, [R135.X4+0x1380] ;  /* 0x0013800087877984 */ /* 0x000ea20000004800 */
[----:B------:R-:W-:Y:S01]  /*9e20*/  BSSY B0, `(.L_x_7306) ;  /* 0x0000005000007945 */ /* 0x000fe20003800000 */
[C---:B0-----:R-:W-:Y:S02]  /*9e30*/  IADD3 R67, R106.reuse, 0x100, RZ ;  /* 0x000001006a437810 */ /* 0x041fe40007ffe0ff */
[----:B-1----:R-:W-:Y:S01]  /*9e40*/  IADD3 R121, R106, 0x140, RZ ;  /* 0x000001406a797810 */ /* 0x002fe20007ffe0ff */
[----:B------:R-:W-:Y:S05]  /*9e50*/  @!P2 BRA `(.L_x_7307) ;  /* 0x000000100000a947 */ /* 0x000fea0003800000 */
[----:B--2---:R0:W-:Y:S02]  /*9e60*/  RED.E.ADD.F32.FTZ.RN.STRONG.GPU [R64.64+-0x1d00], R135 ;  /* 0xffe300874000798e */ /* 0x0041e4000c10e790 */
.L_x_7307:
[----:B------:R-:W-:Y:S05]  /*9e70*/  BSYNC B0 ;  /* 0x0000000000007941 */ /* 0x000fea0003800000 */
.L_x_7306:
        /* <DEDUP_REMOVED lines=14> */
.L_x_7309:
[----:B------:R-:W-:Y:S05]  /*9f60*/  BSYNC B0 ;  /* 0x0000000000007941 */ /* 0x000fea0003800000 */
.L_x_7308:
[----:B------:R-:W1:Y:S01]  /*9f70*/  LDS R121, [R121.X4+0x1580] ;  /* 0x0015800079797984 */ /* 0x000e620000004800 */
[----:B------:R-:W-:Y:S01]  /*9f80*/  BSSY B0, `(.L_x_7310) ;  /* 0x0000005000007945 */ /* 0x000fe20003800000 */
[----:B0-----:R-:W-:Y:S02]  /*9f90*/  IADD3 R67, R106, 0x1c0, RZ ;  /* 0x000001c06a437810 */ /* 0x001fe40007ffe0ff */
[----:B------:R-:W-:Y:S01]  /*9fa0*/  LEA.HI.SX32 R135, R135, R106, 0x1b ;  /* 0x0000006a87877211 */ /* 0x000fe200078fdaff */
[----:B------:R-:W-:Y:S05]  /*9fb0*/  @!P0 BRA `(.L_x_7311) ;  /* 0x0000001000008947 */ /* 0x000fea0003800000 */
[----:B-1----:R0:W-:Y:S02]  /*9fc0*/  RED.E.ADD.F32.FTZ.RN.STRONG.GPU [R64.64+-0x1b00], R121 ;  /* 0xffe500794000798e */ /* 0x0021e4000c10e790 */
.L_x_7311:
[----:B------:R-:W-:Y:S05]  /*9fd0*/  BSYNC B0 ;  /* 0x0000000000007941 */ /* 0x000fea0003800000 */
.L_x_7310:
[----:B------:R-:W2:Y:S01]  /*9fe0*/  LDS R135, [R135.X4+0x1680] ;  /* 0x0016800087877984 */ /* 0x000ea20000004800 */
[----:B------:R-:W-:Y:S01]  /*9ff0*/  BSSY B0, `(.L_x_7312) ;  /* 0x0000005000007945 */ /* 0x000fe20003800000 */
[----:B------:R-:W-:-:S02]  /*a000*/  IADD3 R139, R106, 0x200, RZ ;  /* 0x000002006a8b7810 */ /* 0x000fc40007ffe0ff */
[----:B------:R-:W-:Y:S01]  /*a010*/  LEA.HI.SX32 R67, R67, R106, 0x1b ;  /* 0x0000006a43437211 */ /* 0x000fe200078fdaff */
[----:B------:R-:W-:Y:S05]  /*a020*/  @!P1 BRA `(.L_x_7313) ;  /* 0x0000001000009947 */ /* 0x000fea0003800000 */
[----:B--2---:R2:W-:Y:S02]  /*a030*/  RED.E.ADD.F32.FTZ.RN.STRONG.GPU [R64.64+-0x1a00], R135 ;  /* 0xffe600874000798e */ /* 0x0045e4000c10e790 */
.L_x_7313:
[----:B------:R-:W-:Y:S05]  /*a040*/  BSYNC B0 ;  /* 0x0000000000007941 */ /* 0x000fea0003800000 */
.L_x_7312:
[----:B------:R-:W3:Y:S01]  /*a050*/  LDS R67, [R67.X4+0x1780] ;  /* 0x0017800043437984 */ /* 0x000ee20000004800 */
[----:B------:R-:W-:Y:S01]  /*a060*/  BSSY B0, `(.L_x_7314) ;  /* 0x0000005000007945 */ /* 0x000fe20003800000 */
[----:B01----:R-:W-:Y:S02]  /*a070*/  IADD3 R121, R106, 0x240, RZ ;  /* 0x000002406a797810 */ /* 0x003fe40007ffe0ff */
[----:B------:R-:W-:Y:S01]  /*a080*/  LEA.HI.SX32 R66, R139, R106, 0x1b ;  /* 0x0000006a8b427211 */ /* 0x000fe200078fdaff */
[----:B------:R-:W-:Y:S05]  /*a090*/  @!P2 BRA `(.L_x_7315) ;  /* 0x000000100000a947 */ /* 0x000fea0003800000 */
[----:B---3--:R0:W-:Y:S02]  /*a0a0*/  RED.E.ADD.F32.FTZ.RN.STRONG.GPU [R64.64+-0x1900], R67 ;  /* 0xffe700434000798e */ /* 0x0081e4000c10e790 */
.L_x_7315:
[----:B------:R-:W-:Y:S05]  /*a0b0*/  BSYNC B0 ;  /* 0x0000000000007941 */ /* 0x000fea0003800000 */
.L_x_7314:
[----:B0--3--:R0:W1:Y:S01]  /*a0c0*/  LDS R67, [R66.X4+0x1880] ;  /* 0x0018800042437984 */ /* 0x0090620000004800 */
[----:B------:R-:W-:Y:S01]  /*a0d0*/  BSSY B0, `(.L_x_7316) ;  /* 0x0000005000007945 */ /* 0x000fe20003800000 */
[----:B--2---:R-:W-:Y:S02]  /*a0e0*/  IADD3 R135, R106, 0x280, RZ ;  /* 0x000002806a877810 */ /* 0x004fe40007ffe0ff */
[----:B------:R-:W-:Y:S01]  /*a0f0*/  LEA.HI.SX32 R121, R121, R106, 0x1b ;  /* 0x0000006a79797211 */ /* 0x000fe200078fdaff */
[----:B------:R-:W-:Y:S05]  /*a100*/  @!P3 BRA `(.L_x_7317) ;  /* 0x000000100000b947 */ /* 0x000fea0003800000 */
[----:B-1----:R1:W-:Y:S02]  /*a110*/  RED.E.ADD.F32.FTZ.RN.STRONG.GPU [R64.64+-0x1800], R67 ;  /* 0xffe800434000798e */ /* 0x0023e4000c10e790 */
.L_x_7317:
[----:B------:R-:W-:Y:S05]  /*a120*/  BSYNC B0 ;  /* 0x0000000000007941 */ /* 0x000fea0003800000 */
.L_x_7316:
[----:B------:R-:W2:Y:S01]  /*a130*/  LDS R121, [R121.X4+0x1980] ;  /* 0x0019800079797984 */ /* 0x000ea20000004800 */
[----:B------:R-:W-:Y:S01]  /*a140*/  BSSY B0, `(.L_x_7318) ;  /* 0x0000004000007945 */ /* 0x000fe20003800000 */
[----:B------:R-:W-:Y:S01]  /*a150*/  LEA.HI.SX32 R135, R135, R106, 0x1b ;  /* 0x0000006a87877211 */ /* 0x000fe200078fdaff */
[----:B------:R-:W-:Y:S05]  /*a160*/  @!P4 BRA `(.L_x_7319) ;  /* 0x000000100000c947 */ /* 0x000fea0003800000 */
[----:B--2---:R2:W-:Y:S02]  /*a170*/  RED.E.ADD.F32.FTZ.RN.STRONG.GPU [R64.64+-0x1700], R121 ;  /* 0xffe900794000798e */ /* 0x0045e4000c10e790 */
.L_x_7319:
[----:B------:R-:W-:Y:S05]  /*a180*/  BSYNC B0 ;  /* 0x0000000000007941 */ /* 0x000fea0003800000 */
.L_x_7318:
[----:B------:R-:W3:Y:S01]  /*a190*/  LDS R135, [R135.X4+0x1a80] ;  /* 0x001a800087877984 */ /* 0x000ee20000004800 */
[----:B------:R-:W-:Y:S01]  /*a1a0*/  BSSY B0, `(.L_x_7320) ;  /* 0x0000005000007945 */ /* 0x000fe20003800000 */
[----:B-1----:R-:W-:-:S02]  /*a1b0*/  IADD3 R67, R106, 0x2c0, RZ ;  /* 0x000002c06a437810 */ /* 0x002fc40007ffe0ff */
[----:B--2---:R-:W-:Y:S01]  /*a1c0*/  IADD3 R121, R106, 0x300, RZ ;  /* 0x000003006a797810 */ /* 0x004fe20007ffe0ff */
[----:B------:R-:W-:Y:S05]  /*a1d0*/  @!P5 BRA `(.L_x_7321) ;  /* 0x000000100000d947 */ /* 0x000fea0003800000 */
[----:B---3--:R1:W-:Y:S02]  /*a1e0*/  RED.E.ADD.F32.FTZ.RN.STRONG.GPU [R64.64+-0x1600], R135 ;  /* 0xffea00874000798e */ /* 0x0083e4000c10e790 */
.L_x_7321:
[----:B------:R-:W-:Y:S05]  /*a1f0*/  BSYNC B0 ;  /* 0x0000000000007941 */ /* 0x000fea0003800000 */
.L_x_7320:
        /* <DEDUP_REMOVED lines=14> */
.L_x_7323:
[----:B------:R-:W-:Y:S05]  /*a2e0*/  BSYNC B0 ;  /* 0x0000000000007941 */ /* 0x000fea0003800000 */
.L_x_7322:
[----:B------:R-:W2:Y:S01]  /*a2f0*/  LDS R121, [R121.X4+0x1c80] ;  /* 0x001c800079797984 */ /* 0x000ea20000004800 */
[----:B------:R-:W-:Y:S01]  /*a300*/  BSSY B0, `(.L_x_7324) ;  /* 0x0000005000007945 */ /* 0x000fe20003800000 */
[----:B-1----:R-:W-:-:S02]  /*a310*/  IADD3 R67, R106, 0x380, RZ ;  /* 0x000003806a437810 */ /* 0x002fc40007ffe0ff */
[----:B------:R-:W-:Y:S01]  /*a320*/  LEA.HI.SX32 R135, R135, R106, 0x1b ;  /* 0x0000006a87877211 */ /* 0x000fe200078fdaff */
[----:B------:R-:W-:Y:S05]  /*a330*/  @!P0 BRA `(.L_x_7325) ;  /* 0x0000001000008947 */ /* 0x000fea0003800000 */
[----:B--2---:R1:W-:Y:S02]  /*a340*/  RED.E.ADD.F32.FTZ.RN.STRONG.GPU [R64.64+-0x1400], R121 ;  /* 0xffec00794000798e */ /* 0x0043e4000c10e790 */
.L_x_7325:
[----:B------:R-:W-:Y:S05]  /*a350*/  BSYNC B0 ;  /* 0x0000000000007941 */ /* 0x000fea0003800000 */
.L_x_7324:
[----:B------:R-:W3:Y:S01]  /*a360*/  LDS R135, [R135.X4+0x1d80] ;  /* 0x001d800087877984 */ /* 0x000ee20000004800 */
[----:B------:R-:W-:Y:S01]  /*a370*/  BSSY B0, `(.L_x_7326) ;  /* 0x0000005000007945 */ /* 0x000fe20003800000 */
[----:B-12---:R-:W-:Y:S02]  /*a380*/  IADD3 R121, R106, 0x3c0, RZ ;  /* 0x000003c06a797810 */ /* 0x006fe40007ffe0ff */
[----:B------:R-:W-:Y:S01]  /*a390*/  LEA.HI.SX32 R67, R67, R106, 0x1b ;  /* 0x0000006a43437211 */ /* 0x000fe200078fdaff */
[----:B------:R-:W-:Y:S05]  /*a3a0*/  @!P1 BRA `(.L_x_7327) ;  /* 0x0000001000009947 */ /* 0x000fea0003800000 */
[----:B---3--:R1:W-:Y:S02]  /*a3b0*/  RED.E.ADD.F32.FTZ.RN.STRONG.GPU [R64.64+-0x1300], R135 ;  /* 0xffed00874000798e */ /* 0x0083e4000c10e790 */
.L_x_7327:
[----:B------:R-:W-:Y:S05]  /*a3c0*/  BSYNC B0 ;  /* 0x0000000000007941 */ /* 0x000fea0003800000 */
.L_x_7326:
[----:B------:R-:W2:Y:S01]  /*a3d0*/  LDS R67, [R67.X4+0x1e80] ;  /* 0x001e800043437984 */ /* 0x000ea20000004800 */
[----:B------:R-:W-:Y:S01]  /*a3e0*/  BSSY B0, `(.L_x_7328) ;  /* 0x0000005000007945 */ /* 0x000fe20003800000 */
[----:B-1-3--:R-:W-:Y:S02]  /*a3f0*/  IADD3 R135, R106, 0x400, RZ ;  /* 0x000004006a877810 */ /* 0x00afe40007ffe0ff */
[----:B------:R-:W-:Y:S01]  /*a400*/  LEA.HI.SX32 R121, R121, R106, 0x1b ;  /* 0x0000006a79797211 */ /* 0x000fe200078fdaff */
[----:B------:R-:W-:Y:S05]  /*a410*/  @!P2 BRA `(.L_x_7329) ;  /* 0x000000100000a947 */ /* 0x000fea0003800000 */
[----:B--2---:R1:W-:Y:S02]  /*a420*/  RED.E.ADD.F32.FTZ.RN.STRONG.GPU [R64.64+-0x1200], R67 ;  /* 0xffee00434000798e */ /* 0x0043e4000c10e790 */
.L_x_7329:
[----:B------:R-:W-:Y:S05]  /*a430*/  BSYNC B0 ;  /* 0x0000000000007941 */ /* 0x000fea0003800000 */
.L_x_7328:
[----:B------:R-:W3:Y:S01]  /*a440*/  LDS R121, [R121.X4+0x1f80] ;  /* 0x001f800079797984 */ /* 0x000ee20000004800 */
[----:B------:R-:W-:Y:S01]  /*a450*/  BSSY B0, `(.L_x_7330) ;  /* 0x0000005000007945 */ /* 0x000fe20003800000 */
[----:B-12---:R-:W-:-:S02]  /*a460*/  IADD3 R67, R106, 0x440, RZ ;  /* 0x000004406a437810 */ /* 0x006fc40007ffe0ff */
[----:B------:R-:W-:Y:S01]  /*a470*/  LEA.HI.SX32 R135, R135, R106, 0x1b ;  /* 0x0000006a87877211 */ /* 0x000fe200078fdaff */
[----:B------:R-:W-:Y:S05]  /*a480*/  @!P3 BRA `(.L_x_7331) ;  /* 0x000000100000b947 */ /* 0x000fea0003800000 */
[----:B---3--:R1:W-:Y:S02]  /*a490*/  RED.E.ADD.F32.FTZ.RN.STRONG.GPU [R64.64+-0x1100], R121 ;  /* 0xffef00794000798e */ /* 0x0083e4000c10e790 */
.L_x_7331:
[----:B------:R-:W-:Y:S05]  /*a4a0*/  BSYNC B0 ;  /* 0x0000000000007941 */ /* 0x000fea0003800000 */
.L_x_7330:
[----:B------:R-:W2:Y:S01]  /*a4b0*/  LDS R135, [R135.X4+0x2080] ;  /* 0x0020800087877984 */ /* 0x000ea20000004800 */
[----:B------:R-:W-:Y:S01]  /*a4c0*/  BSSY B0, `(.L_x_7332) ;  /* 0x0000004000007945 */ /* 0x000fe20003800000 */
[----:B------:R-:W-:Y:S01]  /*a4d0*/  LEA.HI.SX32 R67, R67, R106, 0x1b ;  /* 0x0000006a43437211 */ /* 0x000fe200078fdaff */
[----:B------:R-:W-:Y:S05]  /*a4e0*/  @!P4 BRA `(.L_x_7333) ;  /* 0x000000100000c947 */ /* 0x000fea0003800000 */
[----:B--2---:R2:W-:Y:S02]  /*a4f0*/  RED.E.ADD.F32.FTZ.RN.STRONG.GPU [R64.64+-0x1000], R135 ;  /* 0xfff000874000798e */ /* 0x0045e4000c10e790 */
.L_x_7333:
[----:B------:R-:W-:Y:S05]  /*a500*/  BSYNC B0 ;  /* 0x0000000000007941 */ /* 0x000fea0003800000 */
.L_x_7332:
[----:B------:R-:W4:Y:S01]  /*a510*/  LDS R67, [R67.X4+0x2180] ;  /* 0x0021800043437984 */ /* 0x000f220000004800 */
[----:B------:R-:W-:Y:S01]  /*a520*/  BSSY B0, `(.L_x_7334) ;  /* 0x0000005000007945 */ /* 0x000fe20003800000 */
[C---:B-1-3--:R-:W-:Y:S02]  /*a530*/  IADD3 R121, R106.reuse, 0x480, RZ ;  /* 0x000004806a797810 */ /* 0x04afe40007ffe0ff */
[----:B--2---:R-:W-:Y:S01]  /*a540*/  IADD3 R135, R106, 0x4c0, RZ ;  /* 0x000004c06a877810 */ /* 0x004fe20007ffe0ff */
[----:B------:R-:W-:Y:S05]  /*a550*/  @!P5 BRA `(.L_x_7335) ;  /* 0x000000100000d947 */ /* 0x000fea0003800000 */
[----:B----4-:R1:W-:Y:S02]  /*a560*/  RED.E.ADD.F32.FTZ.RN.STRONG.GPU [R64.64+-0xf00], R67 ;  /* 0xfff100434000798e */ /* 0x0103e4000c10e790 */
.L_x_7335:
[----:B------:R-:W-:Y:S05]  /*a570*/  BSYNC B0 ;  /* 0x0000000000007941 */ /* 0x000fea0003800000 */
.L_x_7334:
        /* <DEDUP_REMOVED lines=14> */
.L_x_7337:
[----:B------:R-:W-:Y:S05]  /*a660*/  BSYNC B0 ;  /* 0x0000000000007941 */ /* 0x000fea0003800000 */
.L_x_7336:
[----:B------:R-:W2:Y:S01]  /*a670*/  LDS R135, [R135.X4+0x2380] ;  /* 0x0023800087877984 */ /* 0x000ea20000004800 */
[----:B------:R-:W-:Y:S01]  /*a680*/  BSSY B0, `(.L_x_7338) ;  /* 0x0000005000007945 */ /* 0x000fe20003800000 */
[----:B-1----:R-:W-:Y:S02]  /*a690*/  IADD3 R121, R106, 0x540, RZ ;  /* 0x000005406a797810 */ /* 0x002fe40007ffe0ff */
[----:B------:R-:W-:Y:S01]  /*a6a0*/  LEA.HI.SX32 R67, R67, R106, 0x1b ;  /* 0x0000006a43437211 */ /* 0x000fe200078fdaff */
[----:B------:R-:W-:Y:S05]  /*a6b0*/  @!P0 BRA `(.L_x_7339) ;  /* 0x0000001000008947 */ /* 0x000fea0003800000 */
[----:B--2---:R1:W-:Y:S02]  /*a6c0*/  RED.E.ADD.F32.FTZ.RN.STRONG.GPU [R64.64+-0xd00], R135 ;  /* 0xfff300874000798e */ /* 0x0043e4000c10e790 */
.L_x_7339:
[----:B------:R-:W-:Y:S05]  /*a6d0*/  BSYNC B0 ;  /* 0x0000000000007941 */ /* 0x000fea0003800000 */
.L_x_7338:
[----:B------:R-:W3:Y:S01]  /*a6e0*/  LDS R67, [R67.X4+0x2480] ;  /* 0x0024800043437984 */ /* 0x000ee20000004800 */
[----:B------:R-:W-:Y:S01]  /*a6f0*/  BSSY B0, `(.L_x_7340) ;  /* 0x0000005000007945 */ /* 0x000fe20003800000 */
[----:B-12---:R-:W-:-:S02]  /*a700*/  IADD3 R135, R106, 0x580, RZ ;  /* 0x000005806a877810 */ /* 0x006fc40007ffe0ff */
[----:B------:R-:W-:Y:S01]  /*a710*/  LEA.HI.SX32 R121, R121, R106, 0x1b ;  /* 0x0000006a79797211 */ /* 0x000fe200078fdaff */
[----:B------:R-:W-:Y:S05]  /*a720*/  @!P1 BRA `(.L_x_7341) ;  /* 0x0000001000009947 */ /* 0x000fea0003800000 */
[----:B---3--:R1:W-:Y:S02]  /*a730*/  RED.E.ADD.F32.FTZ.RN.STRONG.GPU [R64.64+-0xc00], R67 ;  /* 0xfff400434000798e */ /* 0x0083e4000c10e790 */
.L_x_7341:
[----:B------:R-:W-:Y:S05]  /*a740*/  BSYNC B0 ;  /* 0x0000000000007941 */ /* 0x000fea0003800000 */
.L_x_7340:
[----:B------:R-:W2:Y:S01]  /*a750*/  LDS R121, [R121.X4+0x2580] ;  /* 0x0025800079797984 */ /* 0x000ea20000004800 */
[----:B------:R-:W-:Y:S01]  /*a760*/  BSSY B0, `(.L_x_7342) ;  /* 0x0000005000007945 */ /* 0x000fe20003800000 */
[----:B-1-3--:R-:W-:Y:S02]  /*a770*/  IADD3 R67, R106, 0x5c0, RZ ;  /* 0x000005c06a437810 */ /* 0x00afe40007ffe0ff */
[----:B------:R-:W-:Y:S01]  /*a780*/  LEA.HI.SX32 R135, R135, R106, 0x1b ;  /* 0x0000006a87877211 */ /* 0x000fe200078fdaff */
[----:B------:R-:W-:Y:S05]  /*a790*/  @!P2 BRA `(.L_x_7343) ;  /* 0x000000100000a947 */ /* 0x000fea0003800000 */
[----:B--2---:R1:W-:Y:S02]  /*a7a0*/  RED.E.ADD.F32.FTZ.RN.STRONG.GPU [R64.64+-0xb00], R121 ;  /* 0xfff500794000798e */ /* 0x0043e4000c10e790 */
.L_x_7343:
[----:B------:R-:W-:Y:S05]  /*a7b0*/  BSYNC B0 ;  /* 0x0000000000007941 */ /* 0x000fea0003800000 */
.L_x_7342:
[----:B------:R-:W3:Y:S01]  /*a7c0*/  LDS R135, [R135.X4+0x2680] ;  /* 0x0026800087877984 */ /* 0x000ee20000004800 */
[----:B------:R-:W-:Y:S01]  /*a7d0*/  BSSY B0, `(.L_x_7344) ;  /* 0x0000005000007945 */ /* 0x000fe20003800000 */
[----:B-12---:R-:W-:Y:S02]  /*a7e0*/  IADD3 R121, R106, 0x600, RZ ;  /* 0x000006006a797810 */ /* 0x006fe40007ffe0ff */
[----:B------:R-:W-:Y:S01]  /*a7f0*/  LEA.HI.SX32 R67, R67, R106, 0x1b ;  /* 0x0000006a43437211 */ /* 0x000fe200078fdaff */
[----:B------:R-:W-:Y:S05]  /*a800*/  @!P3 BRA `(.L_x_7345) ;  /* 0x000000100000b947 */ /* 0x000fea0003800000 */
[----:B---3--:R1:W-:Y:S02]  /*a810*/  RED.E.ADD.F32.FTZ.RN.STRONG.GPU [R64.64+-0xa00], R135 ;  /* 0xfff600874000798e */ /* 0x0083e4000c10e790 */
.L_x_7345:
[----:B------:R-:W-:Y:S05]  /*a820*/  BSYNC B0 ;  /* 0x0000000000007941 */ /* 0x000fea0003800000 */
.L_x_7344:
[----:B------:R-:W2:Y:S01]  /*a830*/  LDS R67, [R67.X4+0x2780] ;  /* 0x0027800043437984 */ /* 0x000ea20000004800 */
[----:B------:R-:W-:Y:S01]  /*a840*/  BSSY B0, `(.L_x_7346) ;  /* 0x0000004000007945 */ /* 0x000fe20003800000 */
[----:B------:R-:W-:Y:S01]  /*a850*/  LEA.HI.SX32 R121, R121, R106, 0x1b ;  /* 0x0000006a79797211 */ /* 0x000fe200078fdaff */
[----:B------:R-:W-:Y:S05]  /*a860*/  @!P4 BRA `(.L_x_7347) ;  /* 0x000000100000c947 */ /* 0x000fea0003800000 */
[----:B--2---:R2:W-:Y:S02]  /*a870*/  RED.E.ADD.F32.FTZ.RN.STRONG.GPU [R64.64+-0x900], R67 ;  /* 0xfff700434000798e */ /* 0x0045e4000c10e790 */
.L_x_7347:
[----:B------:R-:W-:Y:S05]  /*a880*/  BSYNC B0 ;  /* 0x0000000000007941 */ /* 0x000fea0003800000 */
.L_x_7346:
[----:B------:R-:W4:Y:S01]  /*a890*/  LDS R121, [R121.X4+0x2880] ;  /* 0x0028800079797984 */ /* 0x000f220000004800 */
[----:B------:R-:W-:Y:S01]  /*a8a0*/  BSSY B0, `(.L_x_7348) ;  /* 0x0000005000007945 */ /* 0x000fe20003800000 */
[----:B--2---:R-:W-:-:S02]  /*a8b0*/  IADD3 R67, R106, 0x640, RZ ;  /* 0x000006406a437810 */ /* 0x004fc40007ffe0ff */
[----:B-1-3--:R-:W-:Y:S01]  /*a8c0*/  IADD3 R135, R106, 0x680, RZ ;  /* 0x000006806a877810 */ /* 0x00afe20007ffe0ff */
[----:B------:R-:W-:Y:S05]  /*a8d0*/  @!P5 BRA `(.L_x_7349) ;  /* 0x000000100000d947 */ /* 0x000fea0003800000 */
[----:B----4-:R1:W-:Y:S02]  /*a8e0*/  RED.E.ADD.F32.FTZ.RN.STRONG.GPU [R64.64+-0x800], R121 ;  /* 0xfff800794000798e */ /* 0x0103e4000c10e790 */
.L_x_7349:
[----:B------:R-:W-:Y:S05]  /*a8f0*/  BSYNC B0 ;  /* 0x0000000000007941 */ /* 0x000fea0003800000 */
.L_x_7348:
        /* <DEDUP_REMOVED lines=14> */
.L_x_7351:
[----:B------:R-:W-:Y:S05]  /*a9e0*/  BSYNC B0 ;  /* 0x0000000000007941 */ /* 0x000fea0003800000 */
.L_x_7350:
[----:B------:R-:W2:Y:S01]  /*a9f0*/  LDS R135, [R135.X4+0x2a80] ;  /* 0x002a800087877984 */ /* 0x000ea20000004800 */
[----:B------:R-:W-:Y:S01]  /*aa00*/  BSSY B0, `(.L_x_7352) ;  /* 0x0000005000007945 */ /* 0x000fe20003800000 */
[----:B-1----:R-:W-:-:S02]  /*aa10*/  IADD3 R67, R106, 0x700, RZ ;  /* 0x000007006a437810 */ /* 0x002fc40007ffe0ff */
[----:B------:R-:W-:Y:S01]  /*aa20*/  LEA.HI.SX32 R121, R121, R106, 0x1b ;  /* 0x0000006a79797211 */ /* 0x000fe200078fdaff */
[----:B------:R-:W-:Y:S05]  /*aa30*/  @!P0 BRA `(.L_x_7353) ;  /* 0x0000001000008947 */ /* 0x000fea0003800000 */
[----:B--2---:R1:W-:Y:S02]  /*aa40*/  RED.E.ADD.F32.FTZ.RN.STRONG.GPU [R64.64+-0x600], R135 ;  /* 0xfffa00874000798e */ /* 0x0043e4000c10e790 */
.L_x_7353:
[----:B------:R-:W-:Y:S05]  /*aa50*/  BSYNC B0 ;  /* 0x0000000000007941 */ /* 0x000fea0003800000 */
.L_x_7352:
[----:B------:R-:W3:Y:S01]  /*aa60*/  LDS R121, [R121.X4+0x2b80] ;  /* 0x002b800079797984 */ /* 0x000ee20000004800 */
[----:B------:R-:W-:Y:S01]  /*aa70*/  BSSY B0, `(.L_x_7354) ;  /* 0x0000005000007945 */ /* 0x000fe20003800000 */
[----:B-12---:R-:W-:Y:S02]  /*aa80*/  IADD3 R135, R106, 0x740, RZ ;  /* 0x000007406a877810 */ /* 0x006fe40007ffe0ff */
[----:B------:R-:W-:Y:S01]  /*aa90*/  LEA.HI.SX32 R67, R67, R106, 0x1b ;  /* 0x0000006a43437211 */ /* 0x000fe200078fdaff */
[----:B------:R-:W-:Y:S05]  /*aaa0*/  @!P1 BRA `(.L_x_7355) ;  /* 0x0000001000009947 */ /* 0x000fea0003800000 */
[----:B---3--:R1:W-:Y:S02]  /*aab0*/  RED.E.ADD.F32.FTZ.RN.STRONG.GPU [R64.64+-0x500], R121 ;  /* 0xfffb00794000798e */ /* 0x0083e4000c10e790 */
.L_x_7355:
[----:B------:R-:W-:Y:S05]  /*aac0*/  BSYNC B0 ;  /* 0x0000000000007941 */ /* 0x000fea0003800000 */
.L_x_7354:
[----:B------:R-:W2:Y:S01]  /*aad0*/  LDS R67, [R67.X4+0x2c80] ;  /* 0x002c800043437984 */ /* 0x000ea20000004800 */
[----:B------:R-:W-:Y:S01]  /*aae0*/  BSSY B0, `(.L_x_7356) ;  /* 0x0000005000007945 */ /* 0x000fe20003800000 */
[----:B-1-3--:R-:W-:Y:S02]  /*aaf0*/  IADD3 R121, R106, 0x780, RZ ;  /* 0x000007806a797810 */ /* 0x00afe40007ffe0ff */
[----:B------:R-:W-:Y:S01]  /*ab00*/  LEA.HI.SX32 R135, R135, R106, 0x1b ;  /* 0x0000006a87877211 */ /* 0x000fe200078fdaff */
[----:B------:R-:W-:Y:S05]  /*ab10*/  @!P2 BRA `(.L_x_7357) ;  /* 0x000000100000a947 */ /* 0x000fea0003800000 */
[----:B--2---:R1:W-:Y:S02]  /*ab20*/  RED.E.ADD.F32.FTZ.RN.STRONG.GPU [R64.64+-0x400], R67 ;  /* 0xfffc00434000798e */ /* 0x0043e4000c10e790 */
.L_x_7357:
[----:B------:R-:W-:Y:S05]  /*ab30*/  BSYNC B0 ;  /* 0x0000000000007941 */ /* 0x000fea0003800000 */
.L_x_7356:
[----:B------:R-:W3:Y:S01]  /*ab40*/  LDS R135, [R135.X4+0x2d80] ;  /* 0x002d800087877984 */ /* 0x000ee20000004800 */
[----:B------:R-:W-:Y:S01]  /*ab50*/  BSSY B0, `(.L_x_7358) ;  /* 0x0000005000007945 */ /* 0x000fe20003800000 */
[----:B-12---:R-:W-:-:S02]  /*ab60*/  IADD3 R67, R106, 0x7c0, RZ ;  /* 0x000007c06a437810 */ /* 0x006fc40007ffe0ff */
[----:B------:R-:W-:Y:S01]  /*ab70*/  LEA.HI.SX32 R121, R121, R106, 0x1b ;  /* 0x0000006a79797211 */ /* 0x000fe200078fdaff */
[----:B------:R-:W-:Y:S05]  /*ab80*/  @!P3 BRA `(.L_x_7359) ;  /* 0x000000100000b947 */ /* 0x000fea0003800000 */
[----:B---3--:R1:W-:Y:S02]  /*ab90*/  RED.E.ADD.F32.FTZ.RN.STRONG.GPU [R64.64+-0x300], R135 ;  /* 0xfffd00874000798e */ /* 0x0083e4000c10e790 */
.L_x_7359:
[----:B------:R-:W-:Y:S05]  /*aba0*/  BSYNC B0 ;  /* 0x0000000000007941 */ /* 0x000fea0003800000 */
.L_x_7358:
[----:B------:R-:W2:Y:S01]  /*abb0*/  LDS R121, [R121.X4+0x2e80] ;  /* 0x002e800079797984 */ /* 0x000ea20000004800 */
[----:B------:R-:W-:Y:S01]  /*abc0*/  BSSY B0, `(.L_x_7360) ;  /* 0x0000004000007945 */ /* 0x000fe20003800000 */
[----:B------:R-:W-:Y:S01]  /*abd0*/  LEA.HI.SX32 R67, R67, R106, 0x1b ;  /* 0x0000006a43437211 */ /* 0x000fe200078fdaff */
[----:B------:R-:W-:Y:S05]  /*abe0*/  @!P4 BRA `(.L_x_7361) ;  /* 0x000000100000c947 */ /* 0x000fea0003800000 */
[----:B--2---:R2:W-:Y:S02]  /*abf0*/  RED.E.ADD.F32.FTZ.RN.STRONG.GPU [R64.64+-0x200], R121 ;  /* 0xfffe00794000798e */ /* 0x0045e4000c10e790 */
.L_x_7361:
[----:B------:R-:W-:Y:S05]  /*ac00*/  BSYNC B0 ;  /* 0x0000000000007941 */ /* 0x000fea0003800000 */
.L_x_7360:
[----:B------:R-:W4:Y:S01]  /*ac10*/  LDS R67, [R67.X4+0x2f80] ;  /* 0x002f800043437984 */ /* 0x000f220000004800 */
[----:B------:R-:W-:Y:S01]  /*ac20*/  BSSY B0, `(.L_x_7362) ;  /* 0x0000003000007945 */ /* 0x000fe20003800000 */
[----:B------:R-:W-:Y:S05]  /*ac30*/  @!P5 BRA `(.L_x_7363) ;  /* 0x000000100000d947 */ /* 0x000fea0003800000 */
[----:B----4-:R4:W-:Y:S02]  /*ac40*/  RED.E.ADD.F32.FTZ.RN.STRONG.GPU [R64.64+-0x100], R67 ;  /* 0xffff00434000798e */ /* 0x0109e4000c10e790 */
.L_x_7363:
[----:B------:R-:W-:Y:S05]  /*ac50*/  BSYNC B0 ;  /* 0x0000000000007941 */ /* 0x000fea0003800000 */
.L_x_7362:
[----:B------:R-:W5:Y:S01]  /*ac60*/  SHFL.DOWN PT, R136, R77, 0x1, 0x1f ;  /* 0x08201f004d887f89 */ /* 0x000f6200000e0000 */
[----:B------:R-:W-:Y:S01]  /*ac70*/  ISETP.GT.AND P0, PT, R99, 0x1e, PT ;  /* 0x0000001e6300780c */ /* 0x000fe20003f04270 */
[----:B------:R-:W-:Y:S01]  /*ac80*/  FADD.FTZ R51, R76, R51 ;  /* 0x000000334c337221 */ /* 0x000fe20000010000 */
[----:B-12-4-:R-:W-:Y:S01]  /*ac90*/  MOV R65, R77 ;  /* 0x0000004d00417202 */ /* 0x016fe20000000f00 */
[----:B---3--:R-:W1:Y:S01]  /*aca0*/  SHFL.DOWN PT, R135, R68, 0x1, 0x1f ;  /* 0x08201f0044877f89 */ /* 0x008e6200000e0000 */
[----:B0-----:R-:W-:Y:S01]  /*acb0*/  MOV R66, R68 ;  /* 0x0000004400427202 */ /* 0x001fe20000000f00 */
[----:B------:R-:W-:Y:S01]  /*acc0*/  FMUL.FTZ R170, R170, R200 ;  /* 0x000000c8aaaa7220 */ /* 0x000fe20000410000 */
        /* <DEDUP_REMOVED lines=120> */
[----:B------:R-:W-:-:S02]  /*b450*/  FADD.FTZ R43, R154, R43 ;  /* 0x0000002b9a2b7221 */ /* 0x000fc40000010000 */
        /* <DEDUP_REMOVED lines=8> */
[----:B------:R-:W-:Y:S02]  /*b4e0*/  FFMA.FTZ R31, R178, R90, R31 ;  /* 0x0000005ab21f7223 */ /* 0x000fe4000001001f */
[----:B------:R-:W-:Y:S02]  /*b4f0*/  FFMA.FTZ R32, R177, R93, R32 ;  /* 0x0000005db1207223 */ /* 0x000fe40000010020 */
[----:B------:R-:W-:Y:S02]  /*b500*/  FADD.FTZ R36, R119, R36 ;  /* 0x0000002477247221 */ /* 0x000fe40000010000 */
[----:B------:R-:W-:-:S02]  /*b510*/  FFMA.FTZ R33, R140, R92, R33 ;  /* 0x0000005c8c217223 */ /* 0x000fc40000010021 */
        /* <DEDUP_REMOVED lines=19> */
.L_x_7365:
[----:B0-----:R-:W-:Y:S05]  /*b650*/  BSYNC B0 ;  /* 0x0000000000007941 */ /* 0x001fea0003800000 */
.L_x_7364:
[----:B------:R-:W-:Y:S01]  /*b660*/  IADD3 R0, R0, 0x1, RZ ;  /* 0x0000000100007810 */ /* 0x000fe20007ffe0ff */
[----:B------:R-:W-:-:S03]  /*b670*/  UIADD3 UR7, UP0, UR7, 0x1, URZ ;  /* 0x0000000107077890 */ /* 0x000fc6000ff1e03f */
[----:B------:R-:W-:Y:S01]  /*b680*/  ISETP.GE.AND P0, PT, R0, c[0x0][0x16c], PT ;  /* 0x00005b0000007a0c */ /* 0x000fe20003f06270 */
[----:B------:R-:W-:-:S12]  /*b690*/  UIADD3.X UR8, URZ, UR8, URZ, UP0, !UPT ;  /* 0x000000083f087290 */ /* 0x000fd800087fe43f */
[----:B------:R-:W-:Y:S01]  /*b6a0*/  @P0 CALL.REL.NOINC `(.L_x_7265) ;  /* 0x0000001000000944 */ /* 0x000fe20003c00000 */
[----:B------:R-:W-:Y:S05]  /*b6b0*/  BRA `(.L_x_7366) ;  /* 0xffff7ed000007947 */ /* 0x000fea000383ffff */
.L_x_7265:
        /* <DEDUP_REMOVED lines=9> */
[----:B------:R-:W-:Y:S01]  /*b750*/  IMAD R41, R111, c[0x0][0x2d8], RZ ;  /* 0x0000b6006f297a24 */ /* 0x000fe200078e02ff */
[----:B------:R-:W-:Y:S02]  /*b760*/  UIADD3 UR10, UP0, UR10, -0x800, URZ ;  /* 0xfffff8000a0a7890 */ /* 0x000fe4000ff1e03f */
[----:B------:R-:W-:Y:S01]  /*b770*/  UIADD3 UR20, UP1, UR20, -0x800, URZ ;  /* 0xfffff80014147890 */ /* 0x000fe2000ff3e03f */
[----:B------:R-:W-:Y:S01]  /*b780*/  IMAD R41, R112, c[0x0][0x2dc], R41 ;  /* 0x0000b70070297a24 */ /* 0x000fe200078e0229 */
        /* <DEDUP_REMOVED lines=8> */
[----:B------:R-:W1:Y:S01]  /*b810*/  LDS.128 R4, [R8.X16] ;  /* 0x0000000008047984 */ /* 0x000e62000000cc00 */
[----:B0-----:R-:W-:Y:S01]  /*b820*/  IADD3 R52, R96, -0x1, RZ ;  /* 0xffffffff60347810 */ /* 0x001fe20007ffe0ff */
[--C-:B-1----:R-:W-:Y:S02]  /*b830*/  HADD2.F32 R0, -RZ, R4.reuse.H0_H0 ;  /* 0x20000004ff007230 */ /* 0x102fe40000004100 */
[----:B------:R-:W-:-:S03]  /*b840*/  HADD2.F32 R4, -RZ, R4.H1_H1 ;  /* 0x30000004ff047230 */ /* 0x000fc60000004100 */
[----:B------:R-:W-:Y:S01]  /*b850*/  FADD.FTZ R9, R0, UR5 ;  /* 0x0000000500097e21 */ /* 0x000fe20008010000 */
[--C-:B------:R-:W-:Y:S01]  /*b860*/  HADD2.F32 R0, -RZ, R5.reuse.H0_H0 ;  /* 0x20000005ff007230 */ /* 0x100fe20000004100 */
[----:B------:R-:W-:Y:S01]  /*b870*/  FADD.FTZ R4, R4, UR5 ;  /* 0x0000000504047e21 */ /* 0x000fe20008010000 */
[----:B------:R-:W-:Y:S02]  /*b880*/  HADD2.F32 R5, -RZ, R5.H1_H1 ;  /* 0x30000005ff057230 */ /* 0x000fe40000004100 */
        /* <DEDUP_REMOVED lines=10> */
[----:B------:R-:W-:Y:S01]  /*b930*/  HADD2.F32 R7, -RZ, R7.H1_H1 ;  /* 0x30000007ff077230 */ /* 0x000fe20000004100 */
[----:B------:R-:W-:Y:S01]  /*b940*/  @!P4 FMUL.FTZ R0, R9, -1.4426950216293334961 ;  /* 0xbfb8aa3b0900c820 */ /* 0x000fe20000410000 */
[----:B------:R-:W-:Y:S01]  /*b950*/  FSETP.GTU.FTZ.AND P1, PT, R15, 20, PT ;  /* 0x41a000000f00780b */ /* 0x000fe20003f3c000 */
[----:B------:R-:W0:Y:S01]  /*b960*/  LDS.128 R8, [R8.X16+0x10] ;  /* 0x0000100008087984 */ /* 0x000e22000000cc00 */
[----:B------:R-:W-:Y:S02]  /*b970*/  @!P5 FMUL.FTZ R3, R4, -1.4426950216293334961 ;  /* 0xbfb8aa3b0403d820 */ /* 0x000fe40000410000 */
[----:B------:R-:W-:Y:S01]  /*b980*/  FADD.FTZ R6, R6, UR5 ;  /* 0x0000000506067e21 */ /* 0x000fe20008010000 */
[----:B------:R-:W1:Y:S01]  /*b990*/  @!P4 MUFU.EX2 R0, R0 ;  /* 0x000000000000c308 */ /* 0x000e620000000800 */
[----:B------:R-:W-:Y:S01]  /*b9a0*/  @!P6 FMUL.FTZ R4, R2, -1.4426950216293334961 ;  /* 0xbfb8aa3b0204e820 */ /* 0x000fe20000410000 */
[----:B------:R-:W-:Y:S02]  /*b9b0*/  BAR.SYNC.DEFER_BLOCKING 0x0 ;  /* 0x0000000000007b1d */ /* 0x000fe40000010000 */
[----:B------:R-:W-:-:S04]  /*b9c0*/  FSETP.GTU.FTZ.AND P2, PT, R6, 20, PT ;  /* 0x41a000000600780b */ /* 0x000fc80003f5c000 */
[----:B------:R-:W2:Y:S01]  /*b9d0*/  @!P5 MUFU.EX2 R3, R3 ;  /* 0x000000030003d308 */ /* 0x000ea20000000800 */
[----:B-1----:R-:W-:-:S07]  /*b9e0*/  @!P4 FADD.FTZ R2, R0, 1 ;  /* 0x3f8000000002c421 */ /* 0x002fce0000010000 */
[----:B------:R-:W1:Y:S01]  /*b9f0*/  @!P6 MUFU.EX2 R4, R4 ;  /* 0x000000040004e308 */ /* 0x000e620000000800 */
[----:B------:R-:W-:Y:S02]  /*ba00*/  @!P0 FMUL.FTZ R0, R14, -1.4426950216293334961 ;  /* 0xbfb8aa3b0e008820 */ /* 0x000fe40000410000 */
[----:B------:R-:W-:Y:S02]  /*ba10*/  FADD.FTZ R14, R5, UR5 ;  /* 0x00000005050e7e21 */ /* 0x000fe40008010000 */
[----:B--2---:R-:W-:-:S03]  /*ba20*/  @!P5 FADD.FTZ R3, R3, 1 ;  /* 0x3f8000000303d421 */ /* 0x004fc60000010000 */
[----:B------:R2:W3:Y:S01]  /*ba30*/  @!P4 MUFU.RCP R13, R2 ;  /* 0x00000002000dc308 */ /* 0x0004e20000001000 */
[----:B------:R-:W-:-:S07]  /*ba40*/  FSETP.GTU.FTZ.AND P3, PT, R14, 20, PT ;  /* 0x41a000000e00780b */ /* 0x000fce0003f7c000 */
[----:B------:R4:W5:Y:S01]  /*ba50*/  @!P5 MUFU.RCP R12, R3 ;  /* 0x00000003000cd308 */ /* 0x0009620000001000 */
[----:B--2---:R-:W-:Y:S02]  /*ba60*/  @!P1 FMUL.FTZ R2, R15, -1.4426950216293334961 ;  /* 0xbfb8aa3b0f029820 */ /* 0x004fe40000410000 */
[----:B------:R-:W-:Y:S01]  /*ba70*/  FADD.FTZ R15, R7, UR5 ;  /* 0x00000005070f7e21 */ /* 0x000fe20008010000 */
[--C-:B0-----:R-:W-:Y:S01]  /*ba80*/  HADD2.F32 R5, -RZ, R8.reuse.H0_H0 ;  /* 0x20000008ff057230 */ /* 0x101fe20000004100 */
[----:B-1----:R-:W-:Y:S01]  /*ba90*/  @!P6 FADD.FTZ R4, R4, 1 ;  /* 0x3f8000000404e421 */ /* 0x002fe20000010000 */
[----:B------:R-:W-:Y:S01]  /*baa0*/  HADD2.F32 R8, -RZ, R8.H1_H1 ;  /* 0x30000008ff087230 */ /* 0x000fe20000004100 */
[----:B---3--:R-:W-:Y:S01]  /*bab0*/  @!P4 FMUL.FTZ R34, R34, R13 ;  /* 0x0000000d2222c220 */ /* 0x008fe20000410000 */
[----:B------:R-:W-:Y:S01]  /*bac0*/  FSETP.GTU.FTZ.AND P4, PT, R15, 20, PT ;  /* 0x41a000000f00780b */ /* 0x000fe20003f9c000 */
[----:B------:R-:W0:Y:S01]  /*bad0*/  @!P0 MUFU.EX2 R0, R0 ;  /* 0x0000000000008308 */ /* 0x000e220000000800 */
[----:B------:R-:W-:-:S02]  /*bae0*/  FADD.FTZ R5, R5, UR5 ;  /* 0x0000000505057e21 */ /* 0x000fc40008010000 */
[----:B----4-:R-:W-:Y:S02]  /*baf0*/  @!P2 FMUL.FTZ R3, R6, -1.4426950216293334961 ;  /* 0xbfb8aa3b0603a820 */ /* 0x010fe40000410000 */
[----:B------:R-:W-:Y:S02]  /*bb00*/  @!P3 FMUL.FTZ R6, R14, -1.4426950216293334961 ;  /* 0xbfb8aa3b0e06b820 */ /* 0x000fe40000410000 */
[----:B-----5:R-:W-:Y:S01]  /*bb10*/  @!P5 FMUL.FTZ R35, R35, R12 ;  /* 0x0000000c2323d220 */ /* 0x020fe20000410000 */
[----:B------:R-:W-:Y:S01]  /*bb20*/  FSETP.GTU.FTZ.AND P5, PT, R5, 20, PT ;  /* 0x41a000000500780b */ /* 0x000fe20003fbc000 */
[----:B------:R-:W1:Y:S01]  /*bb30*/  @!P2 MUFU.EX2 R3, R3 ;  /* 0x000000030003a308 */ /* 0x000e620000000800 */
[----:B------:R-:W-:Y:S02]  /*bb40*/  FADD.FTZ R8, R8, UR5 ;  /* 0x0000000508087e21 */ /* 0x000fe40008010000 */
[----:B------:R-:W-:Y:S02]  /*bb50*/  @!P4 FMUL.FTZ R12, R15, -1.4426950216293334961 ;  /* 0xbfb8aa3b0f0cc820 */ /* 0x000fe40000410000 */
[----:B0-----:R-:W-:-:S03]  /*bb60*/  @!P0 FADD.FTZ R0, R0, 1 ;  /* 0x3f80000000008421 */ /* 0x001fc60000010000 */
[----:B------:R1:W0:Y:S04]  /*bb70*/  @!P3 MUFU.EX2 R7, R6 ;  /* 0x000000060007b308 */ /* 0x0002280000000800 */
[----:B------:R-:W-:-:S04]  /*bb80*/  @!P5 FMUL.FTZ R13, R5, -1.4426950216293334961 ;  /* 0xbfb8aa3b050dd820 */ /* 0x000fc80000410000 */
[----:B------:R-:W2:Y:S01]  /*bb90*/  @!P4 MUFU.EX2 R12, R12 ;  /* 0x0000000c000cc308 */ /* 0x000ea20000000800 */
[----:B-1----:R-:W-:-:S07]  /*bba0*/  @!P2 FADD.FTZ R6, R3, 1 ;  /* 0x3f8000000306a421 */ /* 0x002fce0000010000 */
[----:B------:R-:W1:Y:S01]  /*bbb0*/  @!P6 MUFU.RCP R15, R4 ;  /* 0x00000004000fe308 */ /* 0x000e620000001000 */
[----:B0-----:R-:W-:-:S07]  /*bbc0*/  @!P3 FADD.FTZ R7, R7, 1 ;  /* 0x3f8000000707b421 */ /* 0x001fce0000010000 */
[----:B------:R-:W0:Y:S01]  /*bbd0*/  @!P1 MUFU.EX2 R2, R2 ;  /* 0x0000000200029308 */ /* 0x000e220000000800 */
[----:B--2---:R-:W-:-:S07]  /*bbe0*/  @!P4 FADD.FTZ R12, R12, 1 ;  /* 0x3f8000000c0cc421 */ /* 0x004fce0000010000 */
[----:B------:R2:W3:Y:S01]  /*bbf0*/  @!P0 MUFU.RCP R14, R0 ;  /* 0x00000000000e8308 */ /* 0x0004e20000001000 */
[----:B-1----:R-:W-:Y:S01]  /*bc00*/  @!P6 FMUL.FTZ R36, R36, R15 ;  /* 0x0000000f2424e220 */ /* 0x002fe20000410000 */
[----:B------:R-:W-:-:S06]  /*bc10*/  FSETP.GTU.FTZ.AND P6, PT, R8, 20, PT ;  /* 0x41a000000800780b */ /* 0x000fcc0003fdc000 */
[----:B------:R-:W1:Y:S01]  /*bc20*/  @!P5 MUFU.EX2 R13, R13 ;  /* 0x0000000d000dd308 */ /* 0x000e620000000800 */
[--C-:B--2---:R-:W-:Y:S01]  /*bc30*/  HADD2.F32 R0, -RZ, R9.reuse.H0_H0 ;  /* 0x20000009ff007230 */ /* 0x104fe20000004100 */
[----:B0-----:R-:W-:Y:S01]  /*bc40*/  @!P1 FADD.FTZ R5, R2, 1 ;  /* 0x3f80000002059421 */ /* 0x001fe20000010000 */
[----:B------:R-:W-:Y:S01]  /*bc50*/  SHF.L.U32 R2, R52, 0xa, RZ ;  /* 0x0000000a34027819 */ /* 0x000fe200000006ff */
[----:B------:R-:W-:-:S03]  /*bc60*/  HADD2.F32 R9, -RZ, R9.H1_H1 ;  /* 0x30000009ff097230 */ /* 0x000fc60000004100 */
[----:B------:R-:W-:Y:S01]  /*bc70*/  SHF.R.S32.HI R3, RZ, 0x1f, R2 ;  /* 0x0000001fff037819 */ /* 0x000fe20000011402 */
[----:B------:R-:W0:Y:S01]  /*bc80*/  @!P4 MUFU.RCP R12, R12 ;  /* 0x0000000c000cc308 */ /* 0x000e220000001000 */
[----:B---3--:R-:W-:Y:S02]  /*bc90*/  @!P0 FMUL.FTZ R37, R37, R14 ;  /* 0x0000000e25258220 */ /* 0x008fe40000410000 */
[----:B------:R-:W-:Y:S02]  /*bca0*/  FADD.FTZ R14, R0, UR5 ;  /* 0x00000005000e7e21 */ /* 0x000fe40008010000 */
[----:B------:R-:W-:Y:S02]  /*bcb0*/  @!P6 FMUL.FTZ R0, R8, -1.4426950216293334961 ;  /* 0xbfb8aa3b0800e820 */ /* 0x000fe40000410000 */
[----:B------:R-:W-:Y:S01]  /*bcc0*/  FADD.FTZ R8, R9, UR5 ;  /* 0x0000000509087e21 */ /* 0x000fe20008010000 */
[----:B------:R-:W2:Y:S01]  /*bcd0*/  @!P2 MUFU.RCP R6, R6 ;  /* 0x000000060006a308 */ /* 0x000ea20000001000 */
[----:B------:R-:W-:Y:S01]  /*bce0*/  FSETP.GTU.FTZ.AND P0, PT, R14, 20, PT ;  /* 0x41a000000e00780b */ /* 0x000fe20003f1c000 */
[----:B-1----:R-:W-:-:S06]  /*bcf0*/  @!P5 FADD.FTZ R13, R13, 1 ;  /* 0x3f8000000d0dd421 */ /* 0x002fcc0000010000 */
[----:B------:R-:W1:Y:S01]  /*bd00*/  @!P3 MUFU.RCP R7, R7 ;  /* 0x000000070007b308 */ /* 0x000e620000001000 */
[----:B0-----:R-:W-:Y:S01]  /*bd10*/  @!P4 FMUL.FTZ R43, R43, R12 ;  /* 0x0000000c2b2bc220 */ /* 0x001fe20000410000 */
[----:B------:R-:W-:Y:S01]  /*bd20*/  FSETP.GTU.FTZ.AND P4, PT, R8, 20, PT ;  /* 0x41a000000800780b */ /* 0x000fe20003f9c000 */
[----:B------:R-:W-:-:S05]  /*bd30*/  HADD2.F32 R12, -RZ, R11.H1_H1 ;  /* 0x3000000bff0c7230 */ /* 0x000fca0000004100 */
[----:B------:R0:W3:Y:S01]  /*bd40*/  @!P1 MUFU.RCP R17, R5 ;  /* 0x0000000500119308 */ /* 0x0000e20000001000 */
[----:B--2---:R-:W-:Y:S01]  /*bd50*/  @!P2 FMUL.FTZ R39, R39, R6 ;  /* 0x000000062727a220 */ /* 0x004fe20000410000 */
[--C-:B------:R-:W-:Y:S01]  /*bd60*/  HADD2.F32 R6, -RZ, R10.reuse.H0_H0 ;  /* 0x2000000aff067230 */ /* 0x100fe20000004100 */
[----:B------:R-:W-:Y:S01]  /*bd70*/  FADD.FTZ R16, R12, UR5 ;  /* 0x000000050c107e21 */ /* 0x000fe20008010000 */
[----:B------:R-:W-:-:S03]  /*bd80*/  HADD2.F32 R10, -RZ, R10.H1_H1 ;  /* 0x3000000aff0a7230 */ /* 0x000fc60000004100 */
[----:B------:R-:W-:Y:S01]  /*bd90*/  FADD.FTZ R15, R6, UR5 ;  /* 0x00000005060f7e21 */ /* 0x000fe20008010000 */
[----:B------:R-:W2:Y:S01]  /*bda0*/  @!P5 MUFU.RCP R13, R13 ;  /* 0x0000000d000dd308 */ /* 0x000ea20000001000 */
[----:B0-----:R-:W-:-:S04]  /*bdb0*/  IMAD.WIDE.U32 R4, R112, c[0x0][0x2d8], R2 ;  /* 0x0000b60070047a25 */ /* 0x001fc800078e0002 */
[----:B-1----:R-:W-:Y:S01]  /*bdc0*/  @!P3 FMUL.FTZ R40, R40, R7 ;  /* 0x000000072828b220 */ /* 0x002fe20000410000 */
[----:B------:R-:W-:Y:S01]  /*bdd0*/  IADD3 R5, R5, R41, RZ ;  /* 0x0000002905057210 */ /* 0x000fe20007ffe0ff */
[----:B------:R-:W-:Y:S01]  /*bde0*/  IMAD R7, R113, c[0x0][0x2e0], RZ ;  /* 0x0000b80071077a24 */ /* 0x000fe200078e02ff */
[----:B------:R-:W-:Y:S01]  /*bdf0*/  FSETP.GTU.FTZ.AND P3, PT, R15, 20, PT ;  /* 0x41a000000f00780b */ /* 0x000fe20003f7c000 */
[----:B------:R-:W-:Y:S01]  /*be00*/  @!P0 FMUL.FTZ R6, R14, -1.4426950216293334961 ;  /* 0xbfb8aa3b0e068820 */ /* 0x000fe20000410000 */
[----:B------:R-:W0:Y:S01]  /*be10*/  @!P6 MUFU.EX2 R0, R0 ;  /* 0x000000000000e308 */ /* 0x000e220000000800 */
[C---:B------:R-:W-:Y:S01]  /*be20*/  IMAD R9, R114.reuse, c[0x0][0x2e4], R7 ;  /* 0x0000b90072097a24 */ /* 0x040fe200078e0207 */
[----:B------:R-:W-:Y:S01]  /*be30*/  HADD2.F32 R7, -RZ, R11.H0_H0 ;  /* 0x2000000bff077230 */ /* 0x000fe20000004100 */
[----:B------:R-:W-:-:S04]  /*be40*/  IMAD.WIDE.U32 R4, R114, c[0x0][0x2e0], R4 ;  /* 0x0000b80072047a25 */ /* 0x000fc800078e0004 */
[----:B------:R-:W-:Y:S01]  /*be50*/  FADD.FTZ R10, R10, UR5 ;  /* 0x000000050a0a7e21 */ /* 0x000fe20008010000 */
[----:B------:R-:W-:Y:S01]  /*be60*/  IADD3 R9, R5, R9, RZ ;  /* 0x0000000905097210 */ /* 0x000fe20007ffe0ff */
[----:B---3--:R-:W-:Y:S01]  /*be70*/  @!P1 FMUL.FTZ R38, R38, R17 ;  /* 0x0000001126269220 */ /* 0x008fe20000410000 */
[----:B------:R-:W1:Y:S01]  /*be80*/  @!P0 MUFU.EX2 R6, R6 ;  /* 0x0000000600068308 */ /* 0x000e620000000800 */
[----:B------:R-:W-:Y:S01]  /*be90*/  @!P4 FMUL.FTZ R5, R8, -1.4426950216293334961 ;  /* 0xbfb8aa3b0805c820 */ /* 0x000fe20000410000 */
[----:B------:R-:W-:Y:S01]  /*bea0*/  LEA R8, P1, R4, c[0x0][0x330], 0x1 ;  /* 0x0000cc0004087a11 */ /* 0x000fe200078208ff */
[----:B------:R-:W-:Y:S01]  /*beb0*/  FADD.FTZ R7, R7, UR5 ;  /* 0x0000000507077e21 */ /* 0x000fe20008010000 */
[----:B------:R-:W-:Y:S01]  /*bec0*/  FSETP.GTU.FTZ.AND P2, PT, R10, 20, PT ;  /* 0x41a000000a00780b */ /* 0x000fe20003f5c000 */
[----:B--2---:R-:W-:Y:S01]  /*bed0*/  @!P5 FMUL.FTZ R42, R42, R13 ;  /* 0x0000000d2a2ad220 */ /* 0x004fe20000410000 */
[----:B------:R-:W-:Y:S01]  /*bee0*/  LEA.HI.X R9, R4, c[0x0][0x334], R9, 0x1, P1 ;  /* 0x0000cd0004097a11 */ /* 0x000fe200008f0c09 */
[----:B------:R-:W-:Y:S01]  /*bef0*/  @!P3 FMUL.FTZ R4, R15, -1.4426950216293334961 ;  /* 0xbfb8aa3b0f04b820 */ /* 0x000fe20000410000 */
[----:B------:R-:W-:Y:S01]  /*bf00*/  FSETP.GTU.FTZ.AND P1, PT, R7, 20, PT ;  /* 0x41a000000700780b */ /* 0x000fe20003f3c000 */
[----:B------:R2:W3:Y:S01]  /*bf10*/  @!P4 MUFU.EX2 R11, R5 ;  /* 0x00000005000bc308 */ /* 0x0004e20000000800 */
[----:B------:R-:W-:Y:S01]  /*bf20*/  FSETP.GTU.FTZ.AND P5, PT, R16, 20, PT ;  /* 0x41a000001000780b */ /* 0x000fe20003fbc000 */
[----:B0-----:R-:W-:-:S02]  /*bf30*/  @!P6 FADD.FTZ R0, R0, 1 ;  /* 0x3f8000000000e421 */ /* 0x001fc40000010000 */
[----:B------:R-:W-:-:S04]  /*bf40*/  IMAD.WIDE.U32 R2, R112, c[0x0][0x2f8], R2 ;  /* 0x0000be0070027a25 */ /* 0x000fc800078e0002 */
[----:B------:R-:W-:Y:S01]  /*bf50*/  @!P2 FMUL.FTZ R13, R10, -1.4426950216293334961 ;  /* 0xbfb8aa3b0a0da820 */ /* 0x000fe20000410000 */
[----:B------:R0:W4:Y:S01]  /*bf60*/  @!P3 MUFU.EX2 R12, R4 ;  /* 0x00000004000cb308 */ /* 0x0001220000000800 */
[----:B-1----:R-:W-:Y:S01]  /*bf70*/  @!P0 FADD.FTZ R10, R6, 1 ;  /* 0x3f800000060a8421 */ /* 0x002fe20000010000 */
[----:B------:R-:W-:Y:S01]  /*bf80*/  F2FP.PACK_AB R6, R28, R29 ;  /* 0x0000001d1c06723e */ /* 0x000fe200000000ff */
[----:B------:R-:W-:Y:S01]  /*bf90*/  @!P1 FMUL.FTZ R14, R7, -1.4426950216293334961 ;  /* 0xbfb8aa3b070e9820 */ /* 0x000fe20000410000 */
[----:B--2---:R-:W-:Y:S01]  /*bfa0*/  F2FP.PACK_AB R5, R30, R31 ;  /* 0x0000001f1e05723e */ /* 0x004fe200000000ff */
[----:B------:R-:W-:Y:S01]  /*bfb0*/  @!P5 FMUL.FTZ R15, R16, -1.4426950216293334961 ;  /* 0xbfb8aa3b100fd820 */ /* 0x000fe20000410000 */
[----:B------:R-:W-:Y:S01]  /*bfc0*/  F2FP.PACK_AB R7, R26, R27 ;  /* 0x0000001b1a07723e */ /* 0x000fe200000000ff */
[----:B---3--:R-:W-:Y:S01]  /*bfd0*/  @!P4 FADD.FTZ R11, R11, 1 ;  /* 0x3f8000000b0bc421 */ /* 0x008fe20000010000 */
[----:B------:R-:W-:Y:S01]  /*bfe0*/  F2FP.PACK_AB R31, R18, R19 ;  /* 0x00000013121f723e */ /* 0x000fe200000000ff */
[----:B------:R-:W-:Y:S01]  /*bff0*/  @!P2 MUFU.EX2 R13, R13 ;  /* 0x0000000d000da308 */ /* 0x000fe20000000800 */
[----:B0-----:R-:W-:-:S02]  /*c000*/  F2FP.PACK_AB R4, R32, R33 ;  /* 0x000000212004723e */ /* 0x001fc400000000ff */
[----:B------:R-:W-:Y:S02]  /*c010*/  F2FP.PACK_AB R30, R20, R21 ;  /* 0x00000015141e723e */ /* 0x000fe400000000ff */
[----:B------:R-:W-:Y:S02]  /*c020*/  F2FP.PACK_AB R29, R22, R23 ;  /* 0x00000017161d723e */ /* 0x000fe400000000ff */
[----:B------:R-:W-:Y:S01]  /*c030*/  LEA R16, R99, R46, 0x1 ;  /* 0x0000002e63107211 */ /* 0x000fe200078e08ff */
[----:B------:R-:W0:Y:S01]  /*c040*/  @!P5 MUFU.EX2 R15, R15 ;  /* 0x0000000f000fd308 */ /* 0x000e220000000800 */
[----:B------:R-:W-:Y:S01]  /*c050*/  F2FP.PACK_AB R28, R24, R25 ;  /* 0x00000019181c723e */ /* 0x000fe200000000ff */
[----:B----4-:R-:W-:Y:S02]  /*c060*/  @!P3 FADD.FTZ R12, R12, 1 ;  /* 0x3f8000000c0cb421 */ /* 0x010fe40000010000 */
[----:B------:R1:W-:Y:S04]  /*c070*/  STS.128 [R16.X16], R4 ;  /* 0x0000000410007388 */ /* 0x0003e8000000cc00 */
[----:B------:R-:W-:Y:S01]  /*c080*/  STS.128 [R16.X16+0x10], R28 ;  /* 0x0000101c10007388 */ /* 0x000fe2000000cc00 */
[----:B------:R-:W-:-:S06]  /*c090*/  NOP ;  /* 0x0000000000007918 */ /* 0x000fcc0000000000 */
[----:B------:R-:W2:Y:S01]  /*c0a0*/  LDS.128 R20, [R94.X16] ;  /* 0x000000005e147984 */ /* 0x000ea2000000cc00 */
[----:B0-----:R-:W-:Y:S01]  /*c0b0*/  @!P5 FADD.FTZ R15, R15, 1 ;  /* 0x3f8000000f0fd421 */ /* 0x001fe20000010000 */
[----:B------:R-:W0:Y:S01]  /*c0c0*/  @!P1 MUFU.EX2 R14, R14 ;  /* 0x0000000e000e9308 */ /* 0x000e220000000800 */
[----:B------:R-:W-:Y:S01]  /*c0d0*/  @!P2 FADD.FTZ R13, R13, 1 ;  /* 0x3f8000000d0da421 */ /* 0x000fe20000010000 */
[----:B------:R-:W3:Y:S06]  /*c0e0*/  LDS.128 R24, [R94.X16+0x200] ;  /* 0x000200005e187984 */ /* 0x000eec000000cc00 */
[----:B-1----:R1:W4:Y:S01]  /*c0f0*/  @!P5 MUFU.RCP R4, R15 ;  /* 0x0000000f0004d308 */ /* 0x0023220000001000 */
[----:B0-----:R-:W-:-:S07]  /*c100*/  @!P1 FADD.FTZ R14, R14, 1 ;  /* 0x3f8000000e0e9421 */ /* 0x001fce0000010000 */
[----:B------:R-:W0:Y:S01]  /*c110*/  @!P0 MUFU.RCP R17, R10 ;  /* 0x0000000a00118308 */ /* 0x000e220000001000 */
[----:B-1----:R-:W-:Y:S01]  /*c120*/  F2FP.PACK_AB R15, R43, R40 ;  /* 0x000000282b0f723e */ /* 0x002fe200000000ff */
[----:B----4-:R-:W-:-:S06]  /*c130*/  @!P5 FMUL.FTZ R51, R51, R4 ;  /* 0x000000043333d220 */ /* 0x010fcc0000410000 */
[----:B------:R-:W1:Y:S01]  /*c140*/  @!P4 MUFU.RCP R18, R11 ;  /* 0x0000000b0012c308 */ /* 0x000e620000001000 */
[----:B------:R-:W-:-:S07]  /*c150*/  IMAD.WIDE R4, R57, 0x10, R8 ;  /* 0x0000001039047825 */ /* 0x000fce00078e0208 */
[----:B------:R-:W4:Y:S01]  /*c160*/  @!P6 MUFU.RCP R0, R0 ;  /* 0x000000000000e308 */ /* 0x000f220000001000 */
[----:B0-----:R-:W-:Y:S01]  /*c170*/  @!P0 FMUL.FTZ R44, R44, R17 ;  /* 0x000000112c2c8220 */ /* 0x001fe20000410000 */
[----:B--2---:R-:W-:Y:S06]  /*c180*/  STG.E.128 [R4.64], R20 ;  /* 0x0000001404007986 */ /* 0x004fec000c101d10 */
[----:B------:R0:W2:Y:S01]  /*c190*/  @!P3 MUFU.RCP R19, R12 ;  /* 0x0000000c0013b308 */ /* 0x0000a20000001000 */
[----:B---3--:R3:W-:Y:S01]  /*c1a0*/  STG.E.128 [R4.64+0x200], R24 ;  /* 0x0002001804007986 */ /* 0x0087e2000c101d10 */
[----:B-1----:R-:W-:-:S05]  /*c1b0*/  @!P4 FMUL.FTZ R47, R47, R18 ;  /* 0x000000122f2fc220 */ /* 0x002fca0000410000 */
[----:B------:R-:W-:Y:S01]  /*c1c0*/  F2FP.PACK_AB R9, R47, R44 ;  /* 0x0000002c2f09723e */ /* 0x000fe200000000ff */
[----:B------:R1:W5:Y:S01]  /*c1d0*/  @!P2 MUFU.RCP R10, R13 ;  /* 0x0000000d000aa308 */ /* 0x0003620000001000 */
[----:B----4-:R-:W-:Y:S01]  /*c1e0*/  @!P6 FMUL.FTZ R45, R45, R0 ;  /* 0x000000002d2de220 */ /* 0x010fe20000410000 */
[----:B0-----:R-:W-:Y:S01]  /*c1f0*/  F2FP.PACK_AB R12, R35, R34 ;  /* 0x00000022230c723e */ /* 0x001fe200000000ff */
[----:B------:R-:W-:-:S03]  /*c200*/  FADD.FTZ R0, R34, R107 ;  /* 0x0000006b22007221 */ /* 0x000fc60000010000 */
[----:B------:R-:W-:Y:S01]  /*c210*/  F2FP.PACK_AB R8, R45, R42 ;  /* 0x0000002a2d08723e */ /* 0x000fe200000000ff */
[----:B------:R-:W-:Y:S01]  /*c220*/  FADD.FTZ R7, R0, R35 ;  /* 0x0000002300077221 */ /* 0x000fe20000010000 */
[----:B------:R0:W4:Y:S01]  /*c230*/  @!P1 MUFU.RCP R11, R14 ;  /* 0x0000000e000b9308 */ /* 0x0001220000001000 */
[----:B------:R-:W-:Y:S01]  /*c240*/  BAR.SYNC.DEFER_BLOCKING 0x0 ;  /* 0x0000000000007b1d */ /* 0x000fe20000010000 */
[----:B--2---:R-:W-:Y:S01]  /*c250*/  @!P3 FMUL.FTZ R48, R48, R19 ;  /* 0x000000133030b220 */ /* 0x004fe20000410000 */
[----:B-1----:R-:W-:Y:S01]  /*c260*/  F2FP.PACK_AB R13, R37, R36 ;  /* 0x00000024250d723e */ /* 0x002fe200000000ff */
[----:B------:R-:W-:Y:S02]  /*c270*/  FADD.FTZ R36, R7, R36 ;  /* 0x0000002407247221 */ /* 0x000fe40000010000 */
[----:B------:R-:W-:Y:S02]  /*c280*/  IMAD R7, R111, c[0x0][0x2f8], RZ ;  /* 0x0000be006f077a24 */ /* 0x000fe400078e02ff */
[----:B-----5:R-:W-:Y:S01]  /*c290*/  @!P2 FMUL.FTZ R49, R49, R10 ;  /* 0x0000000a3131a220 */ /* 0x020fe20000410000 */
[----:B0-----:R-:W-:Y:S01]  /*c2a0*/  F2FP.PACK_AB R14, R39, R38 ;  /* 0x00000026270e723e */ /* 0x001fe200000000ff */
[----:B------:R-:W-:-:S02]  /*c2b0*/  IMAD R7, R112, c[0x0][0x2fc], R7 ;  /* 0x0000bf0070077a24 */ /* 0x000fc400078e0207 */
[----:B------:R-:W-:Y:S01]  /*c2c0*/  FADD.FTZ R37, R36, R37 ;  /* 0x0000002524257221 */ /* 0x000fe20000010000 */
[----:B------:R-:W-:Y:S01]  /*c2d0*/  F2FP.PACK_AB R10, R49, R48 ;  /* 0x00000030310a723e */ /* 0x000fe200000000ff */
[----:B---3--:R-:W-:Y:S01]  /*c2e0*/  IMAD R5, R113, c[0x0][0x300], RZ ;  /* 0x0000c00071057a24 */ /* 0x008fe200078e02ff */
[----:B------:R-:W-:Y:S01]  /*c2f0*/  IADD3 R3, R3, R7, RZ ;  /* 0x0000000703037210 */ /* 0x000fe20007ffe0ff */
[----:B----4-:R-:W-:Y:S01]  /*c300*/  @!P1 FMUL.FTZ R50, R50, R11 ;  /* 0x0000000b32329220 */ /* 0x010fe20000410000 */
[----:B------:R-:W-:Y:S01]  /*c310*/  IADD3 R98, P1, R98, -0x1000, RZ ;  /* 0xfffff00062627810 */ /* 0x000fe20007f3e0ff */
[----:B------:R-:W-:Y:S02]  /*c320*/  FADD.FTZ R38, R37, R38 ;  /* 0x0000002625267221 */ /* 0x000fe40000010000 */
[----:B------:R-:W-:Y:S01]  /*c330*/  IMAD R5, R114, c[0x0][0x304], R5 ;  /* 0x0000c10072057a24 */ /* 0x000fe200078e0205 */
[----:B------:R-:W-:Y:S01]  /*c340*/  F2FP.PACK_AB R11, R51, R50 ;  /* 0x00000032330b723e */ /* 0x000fe200000000ff */
[----:B------:R-:W-:Y:S01]  /*c350*/  FADD.FTZ R39, R38, R39 ;  /* 0x0000002726277221 */ /* 0x000fe20000010000 */
[----:B------:R-:W-:Y:S01]  /*c360*/  IADD3.X R97, R97, -0x1, RZ, P1, !PT ;  /* 0xffffffff61617810 */ /* 0x000fe20000ffe4ff */
[----:B------:R-:W-:Y:S01]  /*c370*/  IMAD.WIDE.U32 R2, R114, c[0x0][0x300], R2 ;  /* 0x0000c00072027a25 */ /* 0x000fe200078e0002 */
[----:B------:R-:W-:Y:S03]  /*c380*/  STS.128 [R16.X16], R12 ;  /* 0x0000000c10007388 */ /* 0x000fe6000000cc00 */
[----:B------:R-:W-:Y:S01]  /*c390*/  FADD.FTZ R40, R39, R40 ;  /* 0x0000002827287221 */ /* 0x000fe20000010000 */
[----:B------:R-:W-:Y:S01]  /*c3a0*/  STS.128 [R16.X16+0x10], R8 ;  /* 0x0000100810007388 */ /* 0x000fe2000000cc00 */
[----:B------:R-:W-:-:S06]  /*c3b0*/  NOP ;  /* 0x0000000000007918 */ /* 0x000fcc0000000000 */
[----:B------:R-:W0:Y:S01]  /*c3c0*/  LDS.128 R28, [R94.X16] ;  /* 0x000000005e1c7984 */ /* 0x000e22000000cc00 */
[----:B------:R-:W-:Y:S01]  /*c3d0*/  IADD3 R3, R3, R5, RZ ;  /* 0x0000000503037210 */ /* 0x000fe20007ffe0ff */
[----:B------:R-:W-:Y:S01]  /*c3e0*/  FADD.FTZ R43, R40, R43 ;  /* 0x0000002b282b7221 */ /* 0x000fe20000010000 */
[C---:B------:R-:W-:Y:S01]  /*c3f0*/  LEA R4, P0, R2.reuse, c[0x0][0x340], 0x1 ;  /* 0x0000d00002047a11 */ /* 0x040fe200078008ff */
[----:B------:R-:W1:Y:S02]  /*c400*/  LDS.128 R32, [R94.X16+0x200] ;  /* 0x000200005e207984 */ /* 0x000e64000000cc00 */
[----:B------:R-:W-:Y:S01]  /*c410*/  FADD.FTZ R42, R43, R42 ;  /* 0x0000002a2b2a7221 */ /* 0x000fe20000010000 */
[----:B------:R-:W-:Y:S02]  /*c420*/  LEA.HI.X R5, R2, c[0x0][0x344], R3, 0x1, P0 ;  /* 0x0000d10002057a11 */ /* 0x000fe400000f0c03 */
[----:B------:R-:W-:Y:S01]  /*c430*/  ISETP.GT.AND P0, PT, R96, 0x1, PT ;  /* 0x000000016000780c */ /* 0x000fe20003f04270 */
[----:B------:R-:W-:Y:S01]  /*c440*/  FADD.FTZ R45, R42, R45 ;  /* 0x0000002d2a2d7221 */ /* 0x000fe20000010000 */
[----:B------:R-:W-:Y:S01]  /*c450*/  MOV R96, R52 ;  /* 0x0000003400607202 */ /* 0x000fe20000000f00 */
[----:B------:R-:W-:-:S04]  /*c460*/  IMAD.WIDE R2, R57, 0x10, R4 ;  /* 0x0000001039027825 */ /* 0x000fc800078e0204 */
        /* <DEDUP_REMOVED lines=10> */
.L_x_7232:
        /* <DEDUP_REMOVED lines=29> */
.L_x_7369:
[----:B------:R-:W-:Y:S05]  /*c6e0*/  BSYNC B0 ;  /* 0x0000000000007941 */ /* 0x000fea0003800000 */
.L_x_7368:
        /* <DEDUP_REMOVED lines=28> */
.L_x_7371:
[----:B------:R-:W4:Y:S02]  /*c8b0*/  S2R R13, SR_TID.X ;  /* 0x00000000000d7919 */ /* 0x000f240000002100 */
.L_x_7372:
[----:B------:R-:W-:Y:S05]  /*c8c0*/  BSYNC B0 ;  /* 0x0000000000007941 */ /* 0x000fea0003800000 */
.L_x_7370:
        /* <DEDUP_REMOVED lines=10> */
.L_x_7373:
        /* <DEDUP_REMOVED lines=28> */
.L_x_7270:
[----:B------:R-:W-:Y:S01]  /*cb30*/  HFMA2.MMA R72, -RZ, RZ, 0, 5.9604644775390625e-08 ;  /* 0x00000001ff487435 */ /* 0x000fe200000001ff */
[----:B------:R-:W-:-:S02]  /*cb40*/  MOV R239, R71 ;  /* 0x0000004700ef7202 */ /* 0x000fc40000000f00 */
[----:B------:R-:W-:Y:S02]  /*cb50*/  MOV R75, RZ ;  /* 0x000000ff004b7202 */ /* 0x000fe40000000f00 */
[----:B------:R-:W-:Y:S02]  /*cb60*/  MOV R70, 0xffffffff ;  /* 0xffffffff00467802 */ /* 0x000fe40000000f00 */
[----:B------:R-:W-:Y:S02]  /*cb70*/  MOV R68, 0xcb90 ;  /* 0x0000cb9000447802 */ /* 0x000fe40000000f00 */
[----:B-1----:R-:W-:Y:S05]  /*cb80*/  CALL.REL.NOINC `($__internal_176_$__cuda_sm70_shflsync_up) ;  /* 0x00001e7000007944 */ /* 0x002fea0003c00000 */
[----:B-1----:R-:W-:Y:S01]  /*cb90*/  MOV R242, R70 ;  /* 0x0000004600f27202 */ /* 0x002fe20000000f00 */
[----:B0-----:R-:W-:Y:S05]  /*cba0*/  BRA `(.L_x_7374) ;  /* 0xffff8af000007947 */ /* 0x001fea000383ffff */
.L_x_7271:
[----:B------:R-:W-:Y:S01]  /*cbb0*/  HFMA2.MMA R72, -RZ, RZ, 0, 5.9604644775390625e-08 ;  /* 0x00000001ff487435 */ /* 0x000fe200000001ff */
[----:B------:R-:W-:Y:S02]  /*cbc0*/  MOV R239, R73 ;  /* 0x0000004900ef7202 */ /* 0x000fe40000000f00 */
[----:B------:R-:W-:Y:S02]  /*cbd0*/  MOV R75, RZ ;  /* 0x000000ff004b7202 */ /* 0x000fe40000000f00 */
[----:B------:R-:W-:-:S02]  /*cbe0*/  MOV R70, 0xffffffff ;  /* 0xffffffff00467802 */ /* 0x000fc40000000f00 */
[----:B------:R-:W-:Y:S02]  /*cbf0*/  MOV R68, 0xcc10 ;  /* 0x0000cc1000447802 */ /* 0x000fe40000000f00 */
[----:B012---:R-:W-:Y:S05]  /*cc00*/  CALL.REL.NOINC `($__internal_176_$__cuda_sm70_shflsync_up) ;  /* 0x00001df000007944 */ /* 0x007fea0003c00000 */
[----:B0-----:R-:W-:Y:S01]  /*cc10*/  HFMA2.MMA R72, -RZ, RZ, 0, 5.9604644775390625e-08 ;  /* 0x00000001ff487435 */ /* 0x001fe200000001ff */
[----:B-1----:R-:W-:Y:S02]  /*cc20*/  MOV R244, R70 ;  /* 0x0000004600f47202 */ /* 0x002fe40000000f00 */
[----:B------:R-:W-:Y:S02]  /*cc30*/  MOV R239, R74 ;  /* 0x0000004a00ef7202 */ /* 0x000fe40000000f00 */
[----:B------:R-:W-:Y:S02]  /*cc40*/  MOV R75, RZ ;  /* 0x000000ff004b7202 */ /* 0x000fe40000000f00 */
[----:B------:R-:W-:Y:S02]  /*cc50*/  MOV R70, 0xffffffff ;  /* 0xffffffff00467802 */ /* 0x000fe40000000f00 */
[----:B------:R-:W-:Y:S02]  /*cc60*/  MOV R68, 0xcc80 ;  /* 0x0000cc8000447802 */ /* 0x000fe40000000f00 */
[----:B------:R-:W-:Y:S05]  /*cc70*/  CALL.REL.NOINC `($__internal_176_$__cuda_sm70_shflsync_up) ;  /* 0x00001d8000007944 */ /* 0x000fea0003c00000 */
[----:B0-----:R-:W-:Y:S01]  /*cc80*/  HFMA2.MMA R72, -RZ, RZ, 0, 5.9604644775390625e-08 ;  /* 0x00000001ff487435 */ /* 0x001fe200000001ff */
[----:B-1----:R-:W-:-:S02]  /*cc90*/  MOV R246, R70 ;  /* 0x0000004600f67202 */ /* 0x002fc40000000f00 */
[----:B------:R-:W-:Y:S02]  /*cca0*/  MOV R239, R240 ;  /* 0x000000f000ef7202 */ /* 0x000fe40000000f00 */
[----:B------:R-:W-:Y:S02]  /*ccb0*/  MOV R75, RZ ;  /* 0x000000ff004b7202 */ /* 0x000fe40000000f00 */
[----:B------:R-:W-:Y:S02]  /*ccc0*/  MOV R70, 0xffffffff ;  /* 0xffffffff00467802 */ /* 0x000fe40000000f00 */
[----:B------:R-:W-:Y:S02]  /*ccd0*/  MOV R68, 0xccf0 ;  /* 0x0000ccf000447802 */ /* 0x000fe40000000f00 */
[----:B------:R-:W-:Y:S05]  /*cce0*/  CALL.REL.NOINC `($__internal_176_$__cuda_sm70_shflsync_up) ;  /* 0x00001d1000007944 */ /* 0x000fea0003c00000 */
[----:B-1----:R-:W-:Y:S01]  /*ccf0*/  FMUL.FTZ R68, R73, R70 ;  /* 0x0000004649447220 */ /* 0x002fe20000410000 */
[----:B------:R-:W-:Y:S01]  /*cd00*/  ISETP.GE.AND P0, PT, R99, 0x1, PT ;  /* 0x000000016300780c */ /* 0x000fe20003f06270 */
[-C--:B0-----:R-:W-:Y:S02]  /*cd10*/  FMUL.FTZ R72, R73, R246.reuse ;  /* 0x000000f649487220 */ /* 0x081fe40000410000 */
[----:B------:R-:W-:-:S02]  /*cd20*/  FFMA.FTZ R69, R71, R246, -R68 ;  /* 0x000000f647457223 */ /* 0x000fc40000010844 */
[----:B------:R-:W-:Y:S02]  /*cd30*/  FMUL.FTZ R68, R73, R244 ;  /* 0x000000f449447220 */ /* 0x000fe40000410000 */
[C---:B------:R-:W-:Y:S01]  /*cd40*/  FFMA.FTZ R75, R71.reuse, R70, R72 ;  /* 0x00000046474b7223 */ /* 0x040fe20000010048 */
[----:B------:R-:W-:Y:S01]  /*cd50*/  HFMA2.MMA R72, -RZ, RZ, 0, 1.1920928955078125e-07 ;  /* 0x00000002ff487435 */ /* 0x000fe200000001ff */
[-C--:B------:R-:W-:Y:S01]  /*cd60*/  FFMA.FTZ R68, R71, R242.reuse, -R68 ;  /* 0x000000f247447223 */ /* 0x080fe20000010844 */
[----:B------:R-:W-:Y:S01]  /*cd70*/  MOV R70, 0xffffffff ;  /* 0xffffffff00467802 */ /* 0x000fe20000000f00 */
        /* <DEDUP_REMOVED lines=8> */
[----:B------:R-:W-:Y:S02]  /*ce00*/  MOV R75, RZ ;  /* 0x000000ff004b7202 */ /* 0x000fe40000000f00 */
[----:B------:R-:W-:Y:S02]  /*ce10*/  MOV R239, R71 ;  /* 0x0000004700ef7202 */ /* 0x000fe40000000f00 */
[----:B------:R-:W-:Y:S02]  /*ce20*/  MOV R68, 0xce40 ;  /* 0x0000ce4000447802 */ /* 0x000fe40000000f00 */
[----:B------:R-:W-:Y:S05]  /*ce30*/  CALL.REL.NOINC `($__internal_176_$__cuda_sm70_shflsync_up) ;  /* 0x00001bc000007944 */ /* 0x000fea0003c00000 */
[----:B0-----:R-:W-:Y:S01]  /*ce40*/  HFMA2.MMA R72, -RZ, RZ, 0, 1.1920928955078125e-07 ;  /* 0x00000002ff487435 */ /* 0x001fe200000001ff */
[----:B-1----:R-:W-:Y:S02]  /*ce50*/  MOV R244, R70 ;  /* 0x0000004600f47202 */ /* 0x002fe40000000f00 */
[----:B------:R-:W-:-:S02]  /*ce60*/  MOV R239, R73 ;  /* 0x0000004900ef7202 */ /* 0x000fc40000000f00 */
[----:B------:R-:W-:Y:S02]  /*ce70*/  MOV R75, RZ ;  /* 0x000000ff004b7202 */ /* 0x000fe40000000f00 */
[----:B------:R-:W-:Y:S02]  /*ce80*/  MOV R70, 0xffffffff ;  /* 0xffffffff00467802 */ /* 0x000fe40000000f00 */
[----:B------:R-:W-:Y:S02]  /*ce90*/  MOV R68, 0xceb0 ;  /* 0x0000ceb000447802 */ /* 0x000fe40000000f00 */
[----:B------:R-:W-:Y:S05]  /*cea0*/  CALL.REL.NOINC `($__internal_176_$__cuda_sm70_shflsync_up) ;  /* 0x00001b5000007944 */ /* 0x000fea0003c00000 */
[----:B0-----:R-:W-:Y:S01]  /*ceb0*/  HFMA2.MMA R72, -RZ, RZ, 0, 1.1920928955078125e-07 ;  /* 0x00000002ff487435 */ /* 0x001fe200000001ff */
[----:B-1----:R-:W-:Y:S02]  /*cec0*/  MOV R242, R70 ;  /* 0x0000004600f27202 */ /* 0x002fe40000000f00 */
[----:B------:R-:W-:Y:S02]  /*ced0*/  MOV R239, R74 ;  /* 0x0000004a00ef7202 */ /* 0x000fe40000000f00 */
[----:B------:R-:W-:Y:S02]  /*cee0*/  MOV R75, RZ ;  /* 0x000000ff004b7202 */ /* 0x000fe40000000f00 */
[----:B------:R-:W-:-:S02]  /*cef0*/  MOV R70, 0xffffffff ;  /* 0xffffffff00467802 */ /* 0x000fc40000000f00 */
[----:B------:R-:W-:Y:S02]  /*cf00*/  MOV R68, 0xcf20 ;  /* 0x0000cf2000447802 */ /* 0x000fe40000000f00 */
[----:B------:R-:W-:Y:S05]  /*cf10*/  CALL.REL.NOINC `($__internal_176_$__cuda_sm70_shflsync_up) ;  /* 0x00001ae000007944 */ /* 0x000fea0003c00000 */
[----:B0-----:R-:W-:Y:S01]  /*cf20*/  HFMA2.MMA R72, -RZ, RZ, 0, 1.1920928955078125e-07 ;  /* 0x00000002ff487435 */ /* 0x001fe200000001ff */
[----:B-1----:R-:W-:Y:S02]  /*cf30*/  MOV R246, R70 ;  /* 0x0000004600f67202 */ /* 0x002fe40000000f00 */
[----:B------:R-:W-:Y:S02]  /*cf40*/  MOV R239, R240 ;  /* 0x000000f000ef7202 */ /* 0x000fe40000000f00 */
[----:B------:R-:W-:Y:S02]  /*cf50*/  MOV R75, RZ ;  /* 0x000000ff004b7202 */ /* 0x000fe40000000f00 */
[----:B------:R-:W-:Y:S02]  /*cf60*/  MOV R70, 0xffffffff ;  /* 0xffffffff00467802 */ /* 0x000fe40000000f00 */
[----:B------:R-:W-:Y:S02]  /*cf70*/  MOV R68, 0xcf90 ;  /* 0x0000cf9000447802 */ /* 0x000fe40000000f00 */
[----:B------:R-:W-:Y:S05]  /*cf80*/  CALL.REL.NOINC `($__internal_176_$__cuda_sm70_shflsync_up) ;  /* 0x00001a7000007944 */ /* 0x000fea0003c00000 */
[----:B------:R-:W-:Y:S01]  /*cf90*/  ISETP.GE.AND P0, PT, R99, 0x2, PT ;  /* 0x000000026300780c */ /* 0x000fe20003f06270 */
[----:B------:R-:W-:Y:S01]  /*cfa0*/  FMUL.FTZ R69, R246, R73 ;  /* 0x00000049f6457220 */ /* 0x000fe20000410000 */
[----:B0-----:R-:W-:Y:S01]  /*cfb0*/  HFMA2.MMA R72, -RZ, RZ, 0, 2.384185791015625e-07 ;  /* 0x00000004ff487435 */ /* 0x001fe200000001ff */
[----:B-1----:R-:W-:-:S02]  /*cfc0*/  FMUL.FTZ R68, R73, R70 ;  /* 0x0000004649447220 */ /* 0x002fc40000410000 */
[----:B------:R-:W-:Y:S01]  /*cfd0*/  FFMA.FTZ R239, R71, R70, R69 ;  /* 0x0000004647ef7223 */ /* 0x000fe20000010045 */
[----:B------:R-:W-:Y:S01]  /*cfe0*/  MOV R70, 0xffffffff ;  /* 0xffffffff00467802 */ /* 0x000fe20000000f00 */
        /* <DEDUP_REMOVED lines=10> */
[----:B------:R-:W-:Y:S02]  /*d090*/  MOV R239, R71 ;  /* 0x0000004700ef7202 */ /* 0x000fe40000000f00 */
[----:B------:R-:W-:Y:S05]  /*d0a0*/  CALL.REL.NOINC `($__internal_176_$__cuda_sm70_shflsync_up) ;  /* 0x0000195000007944 */ /* 0x000fea0003c00000 */
[----:B0-----:R-:W-:Y:S01]  /*d0b0*/  HFMA2.MMA R72, -RZ, RZ, 0, 2.384185791015625e-07 ;  /* 0x00000004ff487435 */ /* 0x001fe200000001ff */
[----:B-1----:R-:W-:Y:S02]  /*d0c0*/  MOV R244, R70 ;  /* 0x0000004600f47202 */ /* 0x002fe40000000f00 */
[----:B------:R-:W-:Y:S02]  /*d0d0*/  MOV R239, R73 ;  /* 0x0000004900ef7202 */ /* 0x000fe40000000f00 */
[----:B------:R-:W-:Y:S02]  /*d0e0*/  MOV R75, RZ ;  /* 0x000000ff004b7202 */ /* 0x000fe40000000f00 */
[----:B------:R-:W-:Y:S02]  /*d0f0*/  MOV R70, 0xffffffff ;  /* 0xffffffff00467802 */ /* 0x000fe40000000f00 */
[----:B------:R-:W-:Y:S02]  /*d100*/  MOV R68, 0xd120 ;  /* 0x0000d12000447802 */ /* 0x000fe40000000f00 */
[----:B------:R-:W-:Y:S05]  /*d110*/  CALL.REL.NOINC `($__internal_176_$__cuda_sm70_shflsync_up) ;  /* 0x000018e000007944 */ /* 0x000fea0003c00000 */
[----:B0-----:R-:W-:Y:S01]  /*d120*/  HFMA2.MMA R72, -RZ, RZ, 0, 2.384185791015625e-07 ;  /* 0x00000004ff487435 */ /* 0x001fe200000001ff */
[----:B-1----:R-:W-:-:S02]  /*d130*/  MOV R242, R70 ;  /* 0x0000004600f27202 */ /* 0x002fc40000000f00 */
[----:B------:R-:W-:Y:S02]  /*d140*/  MOV R239, R74 ;  /* 0x0000004a00ef7202 */ /* 0x000fe40000000f00 */
[----:B------:R-:W-:Y:S02]  /*d150*/  MOV R75, RZ ;  /* 0x000000ff004b7202 */ /* 0x000fe40000000f00 */
[----:B------:R-:W-:Y:S02]  /*d160*/  MOV R70, 0xffffffff ;  /* 0xffffffff00467802 */ /* 0x000fe40000000f00 */
[----:B------:R-:W-:Y:S02]  /*d170*/  MOV R68, 0xd190 ;  /* 0x0000d19000447802 */ /* 0x000fe40000000f00 */
[----:B------:R-:W-:Y:S05]  /*d180*/  CALL.REL.NOINC `($__internal_176_$__cuda_sm70_shflsync_up) ;  /* 0x0000187000007944 */ /* 0x000fea0003c00000 */
[----:B0-----:R-:W-:Y:S01]  /*d190*/  HFMA2.MMA R72, -RZ, RZ, 0, 2.384185791015625e-07 ;  /* 0x00000004ff487435 */ /* 0x001fe200000001ff */
[----:B-1----:R-:W-:Y:S02]  /*d1a0*/  MOV R246, R70 ;  /* 0x0000004600f67202 */ /* 0x002fe40000000f00 */
[----:B------:R-:W-:Y:S02]  /*d1b0*/  MOV R239, R240 ;  /* 0x000000f000ef7202 */ /* 0x000fe40000000f00 */
[----:B------:R-:W-:-:S02]  /*d1c0*/  MOV R75, RZ ;  /* 0x000000ff004b7202 */ /* 0x000fc40000000f00 */
[----:B------:R-:W-:Y:S02]  /*d1d0*/  MOV R70, 0xffffffff ;  /* 0xffffffff00467802 */ /* 0x000fe40000000f00 */
[----:B------:R-:W-:Y:S02]  /*d1e0*/  MOV R68, 0xd200 ;  /* 0x0000d20000447802 */ /* 0x000fe40000000f00 */
[----:B------:R-:W-:Y:S05]  /*d1f0*/  CALL.REL.NOINC `($__internal_176_$__cuda_sm70_shflsync_up) ;  /* 0x0000180000007944 */ /* 0x000fea0003c00000 */
[----:B------:R-:W-:Y:S01]  /*d200*/  ISETP.GE.AND P0, PT, R99, 0x4, PT ;  /* 0x000000046300780c */ /* 0x000fe20003f06270 */
[C---:B------:R-:W-:Y:S01]  /*d210*/  FMUL.FTZ R69, R246.reuse, R73 ;  /* 0x00000049f6457220 */ /* 0x040fe20000410000 */
[----:B0-----:R-:W-:Y:S01]  /*d220*/  HFMA2.MMA R72, -RZ, RZ, 0, 4.76837158203125e-07 ;  /* 0x00000008ff487435 */ /* 0x001fe200000001ff */
[-C--:B-1----:R-:W-:Y:S02]  /*d230*/  FMUL.FTZ R68, R73, R70.reuse ;  /* 0x0000004649447220 */ /* 0x082fe40000410000 */
[----:B------:R-:W-:Y:S01]  /*d240*/  FFMA.FTZ R239, R71, R70, R69 ;  /* 0x0000004647ef7223 */ /* 0x000fe20000010045 */
[----:B------:R-:W-:Y:S01]  /*d250*/  MOV R70, 0xffffffff ;  /* 0xffffffff00467802 */ /* 0x000fe20000000f00 */
        /* <DEDUP_REMOVED lines=12> */
[----:B------:R-:W-:Y:S02]  /*d320*/  MOV R239, R241 ;  /* 0x000000f100ef7202 */ /* 0x000fe40000000f00 */
[----:B------:R-:W-:Y:S05]  /*d330*/  CALL.REL.NOINC `($__internal_176_$__cuda_sm70_shflsync_up) ;  /* 0x000016c000007944 */ /* 0x000fea0003c00000 */
[----:B0-----:R-:W-:Y:S01]  /*d340*/  HFMA2.MMA R72, -RZ, RZ, 0, 4.76837158203125e-07 ;  /* 0x00000008ff487435 */ /* 0x001fe200000001ff */
[----:B-1----:R-:W-:Y:S02]  /*d350*/  MOV R242, R70 ;  /* 0x0000004600f27202 */ /* 0x002fe40000000f00 */
[----:B------:R-:W-:Y:S02]  /*d360*/  MOV R239, R73 ;  /* 0x0000004900ef7202 */ /* 0x000fe40000000f00 */
[----:B------:R-:W-:Y:S02]  /*d370*/  MOV R75, RZ ;  /* 0x000000ff004b7202 */ /* 0x000fe40000000f00 */
[----:B------:R-:W-:Y:S02]  /*d380*/  MOV R70, 0xffffffff ;  /* 0xffffffff00467802 */ /* 0x000fe40000000f00 */
[----:B------:R-:W-:-:S02]  /*d390*/  MOV R68, 0xd3b0 ;  /* 0x0000d3b000447802 */ /* 0x000fc40000000f00 */
[----:B------:R-:W-:Y:S05]  /*d3a0*/  CALL.REL.NOINC `($__internal_176_$__cuda_sm70_shflsync_up) ;  /* 0x0000165000007944 */ /* 0x000fea0003c00000 */
[----:B0-----:R-:W-:Y:S01]  /*d3b0*/  HFMA2.MMA R72, -RZ, RZ, 0, 4.76837158203125e-07 ;  /* 0x00000008ff487435 */ /* 0x001fe200000001ff */
[----:B-1----:R-:W-:-:S02]  /*d3c0*/  MOV R240, R70 ;  /* 0x0000004600f07202 */ /* 0x002fc40000000f00 */
[----:B------:R-:W-:Y:S02]  /*d3d0*/  MOV R239, R74 ;  /* 0x0000004a00ef7202 */ /* 0x000fe40000000f00 */
[----:B------:R-:W-:Y:S02]  /*d3e0*/  MOV R75, RZ ;  /* 0x000000ff004b7202 */ /* 0x000fe40000000f00 */
[----:B------:R-:W-:Y:S02]  /*d3f0*/  MOV R70, 0xffffffff ;  /* 0xffffffff00467802 */ /* 0x000fe40000000f00 */
[----:B------:R-:W-:Y:S02]  /*d400*/  MOV R68, 0xd420 ;  /* 0x0000d42000447802 */ /* 0x000fe40000000f00 */
[----:B------:R-:W-:Y:S05]  /*d410*/  CALL.REL.NOINC `($__internal_176_$__cuda_sm70_shflsync_up) ;  /* 0x000015e000007944 */ /* 0x000fea0003c00000 */
[----:B0-----:R-:W-:Y:S01]  /*d420*/  HFMA2.MMA R72, -RZ, RZ, 0, 4.76837158203125e-07 ;  /* 0x00000008ff487435 */ /* 0x001fe200000001ff */
        /* <DEDUP_REMOVED lines=26> */
[----:B------:R-:W-:Y:S05]  /*d5d0*/  CALL.REL.NOINC `($__internal_176_$__cuda_sm70_shflsync_up) ;  /* 0x0000142000007944 */ /* 0x000fea0003c00000 */
[----:B0-----:R-:W-:Y:S01]  /*d5e0*/  HFMA2.MMA R72, -RZ, RZ, 0, 9.5367431640625e-07 ;  /* 0x00000010ff487435 */ /* 0x001fe200000001ff */
[----:B-1----:R-:W-:Y:S02]  /*d5f0*/  MOV R242, R70 ;  /* 0x0000004600f27202 */ /* 0x002fe40000000f00 */
[----:B------:R-:W-:Y:S02]  /*d600*/  MOV R239, R73 ;  /* 0x0000004900ef7202 */ /* 0x000fe40000000f00 */
[----:B------:R-:W-:-:S02]  /*d610*/  MOV R75, RZ ;  /* 0x000000ff004b7202 */ /* 0x000fc40000000f00 */
[----:B------:R-:W-:Y:S02]  /*d620*/  MOV R70, 0xffffffff ;  /* 0xffffffff00467802 */ /* 0x000fe40000000f00 */
[----:B------:R-:W-:Y:S02]  /*d630*/  MOV R68, 0xd650 ;  /* 0x0000d65000447802 */ /* 0x000fe40000000f00 */
[----:B------:R-:W-:Y:S05]  /*d640*/  CALL.REL.NOINC `($__internal_176_$__cuda_sm70_shflsync_up) ;  /* 0x000013b000007944 */ /* 0x000fea0003c00000 */
[----:B0-----:R-:W-:Y:S01]  /*d650*/  HFMA2.MMA R72, -RZ, RZ, 0, 9.5367431640625e-07 ;  /* 0x00000010ff487435 */ /* 0x001fe200000001ff */
[----:B-1----:R-:W-:Y:S02]  /*d660*/  MOV R244, R70 ;  /* 0x0000004600f47202 */ /* 0x002fe40000000f00 */
[----:B------:R-:W-:Y:S02]  /*d670*/  MOV R239, R74 ;  /* 0x0000004a00ef7202 */ /* 0x000fe40000000f00 */
[----:B------:R-:W-:Y:S02]  /*d680*/  MOV R75, RZ ;  /* 0x000000ff004b7202 */ /* 0x000fe40000000f00 */
[----:B------:R-:W-:Y:S02]  /*d690*/  MOV R70, 0xffffffff ;  /* 0xffffffff00467802 */ /* 0x000fe40000000f00 */
[----:B------:R-:W-:-:S02]  /*d6a0*/  MOV R68, 0xd6c0 ;  /* 0x0000d6c000447802 */ /* 0x000fc40000000f00 */
[----:B------:R-:W-:Y:S05]  /*d6b0*/  CALL.REL.NOINC `($__internal_176_$__cuda_sm70_shflsync_up) ;  /* 0x0000134000007944 */ /* 0x000fea0003c00000 */
[----:B0-----:R-:W-:Y:S01]  /*d6c0*/  HFMA2.MMA R72, -RZ, RZ, 0, 9.5367431640625e-07 ;  /* 0x00000010ff487435 */ /* 0x001fe200000001ff */
[----:B-1----:R-:W-:-:S02]  /*d6d0*/  MOV R246, R70 ;  /* 0x0000004600f67202 */ /* 0x002fc40000000f00 */
[----:B------:R-:W-:Y:S02]  /*d6e0*/  MOV R239, R71 ;  /* 0x0000004700ef7202 */ /* 0x000fe40000000f00 */
[----:B------:R-:W-:Y:S02]  /*d6f0*/  MOV R75, RZ ;  /* 0x000000ff004b7202 */ /* 0x000fe40000000f00 */
[----:B------:R-:W-:Y:S02]  /*d700*/  MOV R70, 0xffffffff ;  /* 0xffffffff00467802 */ /* 0x000fe40000000f00 */
[----:B------:R-:W-:Y:S02]  /*d710*/  MOV R68, 0xd730 ;  /* 0x0000d73000447802 */ /* 0x000fe40000000f00 */
[----:B------:R-:W-:Y:S05]  /*d720*/  CALL.REL.NOINC `($__internal_176_$__cuda_sm70_shflsync_up) ;  /* 0x000012d000007944 */ /* 0x000fea0003c00000 */
[----:B01----:R-:W-:Y:S05]  /*d730*/  BRA `(.L_x_7375) ;  /* 0xffff83c000007947 */ /* 0x003fea000383ffff */
.L_x_7276:
[----:B0-----:R-:W-:Y:S01]  /*d740*/  HFMA2.MMA R72, -RZ, RZ, 0, 5.9604644775390625e-08 ;  /* 0x00000001ff487435 */ /* 0x001fe200000001ff */
[----:B------:R-:W-:Y:S02]  /*d750*/  MOV R75, RZ ;  /* 0x000000ff004b7202 */ /* 0x000fe40000000f00 */
[----:B------:R-:W-:Y:S02]  /*d760*/  MOV R70, 0xffffffff ;  /* 0xffffffff00467802 */ /* 0x000fe40000000f00 */
[----:B------:R-:W-:-:S02]  /*d770*/  MOV R68, 0xd790 ;  /* 0x0000d79000447802 */ /* 0x000fc40000000f00 */
[----:B-1----:R-:W-:Y:S05]  /*d780*/  CALL.REL.NOINC `($__internal_176_$__cuda_sm70_shflsync_up) ;  /* 0x0000127000007944 */ /* 0x002fea0003c00000 */
[----:B0-----:R-:W-:Y:S01]  /*d790*/  HFMA2.MMA R72, -RZ, RZ, 0, 5.9604644775390625e-08 ;  /* 0x00000001ff487435 */ /* 0x001fe200000001ff */
[----:B-1----:R-:W-:-:S02]  /*d7a0*/  MOV R71, R70 ;  /* 0x0000004600477202 */ /* 0x002fc40000000f00 */
[----:B------:R-:W-:Y:S02]  /*d7b0*/  MOV R239, R73 ;  /* 0x0000004900ef7202 */ /* 0x000fe40000000f00 */
[----:B------:R-:W-:Y:S02]  /*d7c0*/  MOV R75, RZ ;  /* 0x000000ff004b7202 */ /* 0x000fe40000000f00 */
[----:B------:R-:W-:Y:S02]  /*d7d0*/  MOV R70, 0xffffffff ;  /* 0xffffffff00467802 */ /* 0x000fe40000000f00 */
[----:B------:R-:W-:Y:S02]  /*d7e0*/  MOV R68, 0xd800 ;  /* 0x0000d80000447802 */ /* 0x000fe40000000f00 */
[----:B------:R-:W-:Y:S05]  /*d7f0*/  CALL.REL.NOINC `($__internal_176_$__cuda_sm70_shflsync_up) ;  /* 0x0000120000007944 */ /* 0x000fea0003c00000 */
[----:B0-----:R-:W-:Y:S01]  /*d800*/  HFMA2.MMA R72, -RZ, RZ, 0, 5.9604644775390625e-08 ;  /* 0x00000001ff487435 */ /* 0x001fe200000001ff */
[----:B-1----:R-:W-:Y:S02]  /*d810*/  MOV R73, R70 ;  /* 0x0000004600497202 */ /* 0x002fe40000000f00 */
[----:B------:R-:W-:Y:S02]  /*d820*/  MOV R239, R241 ;  /* 0x000000f100ef7202 */ /* 0x000fe40000000f00 */
[----:B------:R-:W-:-:S02]  /*d830*/  MOV R75, RZ ;  /* 0x000000ff004b7202 */ /* 0x000fc40000000f00 */
[----:B------:R-:W-:Y:S02]  /*d840*/  MOV R70, 0xffffffff ;  /* 0xffffffff00467802 */ /* 0x000fe40000000f00 */
[----:B------:R-:W-:Y:S02]  /*d850*/  MOV R68, 0xd870 ;  /* 0x0000d87000447802 */ /* 0x000fe40000000f00 */
[----:B------:R-:W-:Y:S05]  /*d860*/  CALL.REL.NOINC `($__internal_176_$__cuda_sm70_shflsync_up) ;  /* 0x0000119000007944 */ /* 0x000fea0003c00000 */
[----:B0-----:R-:W-:Y:S01]  /*d870*/  HFMA2.MMA R72, -RZ, RZ, 0, 5.9604644775390625e-08 ;  /* 0x00000001ff487435 */ /* 0x001fe200000001ff */
[----:B-1----:R-:W-:Y:S02]  /*d880*/  MOV R241, R70 ;  /* 0x0000004600f17202 */ /* 0x002fe40000000f00 */
[----:B------:R-:W-:Y:S02]  /*d890*/  MOV R239, R240 ;  /* 0x000000f000ef7202 */ /* 0x000fe40000000f00 */
[----:B------:R-:W-:Y:S02]  /*d8a0*/  MOV R75, RZ ;  /* 0x000000ff004b7202 */ /* 0x000fe40000000f00 */
[----:B------:R-:W-:Y:S02]  /*d8b0*/  MOV R70, 0xffffffff ;  /* 0xffffffff00467802 */ /* 0x000fe40000000f00 */
[----:B------:R-:W-:-:S02]  /*d8c0*/  MOV R68, 0xd8e0 ;  /* 0x0000d8e000447802 */ /* 0x000fc40000000f00 */
[----:B------:R-:W-:Y:S05]  /*d8d0*/  CALL.REL.NOINC `($__internal_176_$__cuda_sm70_shflsync_up) ;  /* 0x0000112000007944 */ /* 0x000fea0003c00000 */
[----:B0-----:R-:W-:Y:S01]  /*d8e0*/  MOV R239, R71 ;  /* 0x0000004700ef7202 */ /* 0x001fe20000000f00 */
[----:B------:R-:W-:Y:S01]  /*d8f0*/  HFMA2.MMA R71, -RZ, RZ, 0, 0 ;  /* 0x00000000ff477435 */ /* 0x000fe200000001ff */
[----:B-1----:R-:W-:-:S02]  /*d900*/  MOV R240, R70 ;  /* 0x0000004600f07202 */ /* 0x002fc40000000f00 */
[----:B------:R-:W-:Y:S02]  /*d910*/  MOV R72, R64 ;  /* 0x0000004000487202 */ /* 0x000fe40000000f00 */
[----:B------:R-:W-:Y:S02]  /*d920*/  MOV R69, 0x1f ;  /* 0x0000001f00457802 */ /* 0x000fe40000000f00 */
[----:B------:R-:W-:Y:S02]  /*d930*/  MOV R68, 0xffffffff ;  /* 0xffffffff00447802 */ /* 0x000fe40000000f00 */
[----:B------:R-:W-:Y:S02]  /*d940*/  MOV R70, 0xd960 ;  /* 0x0000d96000467802 */ /* 0x000fe40000000f00 */
[----:B------:R-:W-:Y:S05]  /*d950*/  CALL.REL.NOINC `($__internal_175_$__cuda_sm70_shflsync_idx_p) ;  /* 0x0000105000007944 */ /* 0x000fea0003c00000 */
[----:B0-----:R-:W-:Y:S01]  /*d960*/  HFMA2.MMA R71, -RZ, RZ, 0, 0 ;  /* 0x00000000ff477435 */ /* 0x001fe200000001ff */
[----:B-1----:R-:W-:Y:S02]  /*d970*/  MOV R64, R69 ;  /* 0x0000004500407202 */ /* 0x002fe40000000f00 */
[----:B------:R-:W-:Y:S02]  /*d980*/  MOV R72, R65 ;  /* 0x0000004100487202 */ /* 0x000fe40000000f00 */
[----:B------:R-:W-:-:S02]  /*d990*/  MOV R69, 0x1f ;  /* 0x0000001f00457802 */ /* 0x000fc40000000f00 */
[----:B------:R-:W-:Y:S02]  /*d9a0*/  MOV R68, 0xffffffff ;  /* 0xffffffff00447802 */ /* 0x000fe40000000f00 */
[----:B------:R-:W-:Y:S02]  /*d9b0*/  MOV R70, 0xd9d0 ;  /* 0x0000d9d000467802 */ /* 0x000fe40000000f00 */
[----:B------:R-:W-:Y:S05]  /*d9c0*/  CALL.REL.NOINC `($__internal_175_$__cuda_sm70_shflsync_idx_p) ;  /* 0x00000fe000007944 */ /* 0x000fea0003c00000 */
[----:B0-----:R-:W-:Y:S01]  /*d9d0*/  HFMA2.MMA R71, -RZ, RZ, 0, 0 ;  /* 0x00000000ff477435 */ /* 0x001fe200000001ff */
[----:B-1----:R-:W-:Y:S02]  /*d9e0*/  MOV R65, R69 ;  /* 0x0000004500417202 */ /* 0x002fe40000000f00 */
[----:B------:R-:W-:Y:S02]  /*d9f0*/  MOV R72, R66 ;  /* 0x0000004200487202 */ /* 0x000fe40000000f00 */
[----:B------:R-:W-:Y:S02]  /*da00*/  MOV R69, 0x1f ;  /* 0x0000001f00457802 */ /* 0x000fe40000000f00 */
[----:B------:R-:W-:Y:S02]  /*da10*/  MOV R68, 0xffffffff ;  /* 0xffffffff00447802 */ /* 0x000fe40000000f00 */
[----:B------:R-:W-:-:S02]  /*da20*/  MOV R70, 0xda40 ;  /* 0x0000da4000467802 */ /* 0x000fc40000000f00 */
[----:B------:R-:W-:Y:S05]  /*da30*/  CALL.REL.NOINC `($__internal_175_$__cuda_sm70_shflsync_idx_p) ;  /* 0x00000f7000007944 */ /* 0x000fea0003c00000 */
[----:B0-----:R-:W-:Y:S01]  /*da40*/  HFMA2.MMA R71, -RZ, RZ, 0, 0 ;  /* 0x00000000ff477435 */ /* 0x001fe200000001ff */
[----:B-1----:R-:W-:-:S02]  /*da50*/  MOV R66, R69 ;  /* 0x0000004500427202 */ /* 0x002fc40000000f00 */
[----:B------:R-:W-:Y:S02]  /*da60*/  MOV R72, R67 ;  /* 0x0000004300487202 */ /* 0x000fe40000000f00 */
[----:B------:R-:W-:Y:S02]  /*da70*/  MOV R69, 0x1f ;  /* 0x0000001f00457802 */ /* 0x000fe40000000f00 */
[----:B------:R-:W-:Y:S02]  /*da80*/  MOV R68, 0xffffffff ;  /* 0xffffffff00447802 */ /* 0x000fe40000000f00 */
[----:B------:R-:W-:Y:S02]  /*da90*/  MOV R70, 0xdab0 ;  /* 0x0000dab000467802 */ /* 0x000fe40000000f00 */
[----:B------:R-:W-:Y:S05]  /*daa0*/  CALL.REL.NOINC `($__internal_175_$__cuda_sm70_shflsync_idx_p) ;  /* 0x00000f0000007944 */ /* 0x000fea0003c00000 */
[----:B-1----:R-:W-:Y:S01]  /*dab0*/  MOV R67, R69 ;  /* 0x0000004500437202 */ /* 0x002fe20000000f00 */
[----:B0-----:R-:W-:Y:S05]  /*dac0*/  BRA `(.L_x_7376) ;  /* 0xffff835000007947 */ /* 0x001fea000383ffff */
.L_x_7279:
[----:B------:R-:W-:Y:S01]  /*dad0*/  HFMA2.MMA R70, -RZ, RZ, 0, 5.9604644775390625e-08 ;  /* 0x00000001ff467435 */ /* 0x000fe200000001ff */
[----:B------:R-:W-:Y:S02]  /*dae0*/  MOV R73, R239 ;  /* 0x000000ef00497202 */ /* 0x000fe40000000f00 */
[----:B------:R-:W-:-:S02]  /*daf0*/  MOV R71, 0x1f ;  /* 0x0000001f00477802 */ /* 0x000fc40000000f00 */
[----:B------:R-:W-:Y:S02]  /*db00*/  MOV R248, 0xffffffff ;  /* 0xffffffff00f87802 */ /* 0x000fe40000000f00 */
[----:B------:R-:W-:Y:S02]  /*db10*/  MOV R68, 0xdb30 ;  /* 0x0000db3000447802 */ /* 0x000fe40000000f00 */
[----:B-1----:R-:W-:Y:S05]  /*db20*/  CALL.REL.NOINC `($__internal_174_$__cuda_sm70_shflsync_down) ;  /* 0x00000e4000007944 */ /* 0x002fea0003c00000 */
[----:B-1----:R-:W-:Y:S01]  /*db30*/  MOV R72, R248 ;  /* 0x000000f800487202 */ /* 0x002fe20000000f00 */
[----:B0-----:R-:W-:Y:S05]  /*db40*/  BRA `(.L_x_7377) ;  /* 0xffff95b000007947 */ /* 0x001fea000383ffff */
.L_x_7280:
[----:B------:R-:W-:Y:S01]  /*db50*/  HFMA2.MMA R70, -RZ, RZ, 0, 5.9604644775390625e-08 ;  /* 0x00000001ff467435 */ /* 0x000fe200000001ff */
[----:B------:R-:W-:Y:S02]  /*db60*/  MOV R73, R224 ;  /* 0x000000e000497202 */ /* 0x000fe40000000f00 */
[----:B------:R-:W-:Y:S02]  /*db70*/  MOV R71, 0x1f ;  /* 0x0000001f00477802 */ /* 0x000fe40000000f00 */
[----:B------:R-:W-:Y:S02]  /*db80*/  MOV R248, 0xffffffff ;  /* 0xffffffff00f87802 */ /* 0x000fe40000000f00 */
[----:B------:R-:W-:-:S02]  /*db90*/  MOV R68, 0xdbb0 ;  /* 0x0000dbb000447802 */ /* 0x000fc40000000f00 */
[----:B012---:R-:W-:Y:S05]  /*dba0*/  CALL.REL.NOINC `($__internal_174_$__cuda_sm70_shflsync_down) ;  /* 0x00000dc000007944 */ /* 0x007fea0003c00000 */
[----:B0-----:R-:W-:Y:S01]  /*dbb0*/  HFMA2.MMA R70, -RZ, RZ, 0, 5.9604644775390625e-08 ;  /* 0x00000001ff467435 */ /* 0x001fe200000001ff */
[----:B-1----:R-:W-:-:S02]  /*dbc0*/  MOV R74, R248 ;  /* 0x000000f8004a7202 */ /* 0x002fc40000000f00 */
[----:B------:R-:W-:Y:S02]  /*dbd0*/  MOV R73, R240 ;  /* 0x000000f000497202 */ /* 0x000fe40000000f00 */
[----:B------:R-:W-:Y:S02]  /*dbe0*/  MOV R71, 0x1f ;  /* 0x0000001f00477802 */ /* 0x000fe40000000f00 */
[----:B------:R-:W-:Y:S02]  /*dbf0*/  MOV R248, 0xffffffff ;  /* 0xffffffff00f87802 */ /* 0x000fe40000000f00 */
[----:B------:R-:W-:Y:S02]  /*dc00*/  MOV R68, 0xdc20 ;  /* 0x0000dc2000447802 */ /* 0x000fe40000000f00 */
[----:B------:R-:W-:Y:S05]  /*dc10*/  CALL.REL.NOINC `($__internal_174_$__cuda_sm70_shflsync_down) ;  /* 0x00000d5000007944 */ /* 0x000fea0003c00000 */
[----:B0-----:R-:W-:Y:S01]  /*dc20*/  HFMA2.MMA R70, -RZ, RZ, 0, 5.9604644775390625e-08 ;  /* 0x00000001ff467435 */ /* 0x001fe200000001ff */
[----:B-1----:R-:W-:Y:S02]  /*dc30*/  MOV R75, R248 ;  /* 0x000000f8004b7202 */ /* 0x002fe40000000f00 */
[----:B------:R-:W-:Y:S02]  /*dc40*/  MOV R73, R252 ;  /* 0x000000fc00497202 */ /* 0x000fe40000000f00 */
[----:B------:R-:W-:-:S02]  /*dc50*/  MOV R71, 0x1f ;  /* 0x0000001f00477802 */ /* 0x000fc40000000f00 */
[----:B------:R-:W-:Y:S02]  /*dc60*/  MOV R248, 0xffffffff ;  /* 0xffffffff00f87802 */ /* 0x000fe40000000f00 */
[----:B------:R-:W-:Y:S02]  /*dc70*/  MOV R68, 0xdc90 ;  /* 0x0000dc9000447802 */ /* 0x000fe40000000f00 */
[----:B------:R-:W-:Y:S05]  /*dc80*/  CALL.REL.NOINC `($__internal_174_$__cuda_sm70_shflsync_down) ;  /* 0x00000ce000007944 */ /* 0x000fea0003c00000 */
[----:B01----:R-:W-:Y:S05]  /*dc90*/  BRA `(.L_x_7378) ;  /* 0xffff94a000007947 */ /* 0x003fea000383ffff */
.L_x_7283:
[----:B------:R-:W-:Y:S01]  /*dca0*/  HFMA2.MMA R70, -RZ, RZ, 0, 1.1920928955078125e-07 ;  /* 0x00000002ff467435 */ /* 0x000fe200000001ff */
[----:B------:R-:W-:Y:S02]  /*dcb0*/  MOV R73, R239 ;  /* 0x000000ef00497202 */ /* 0x000fe40000000f00 */
[----:B------:R-:W-:Y:S02]  /*dcc0*/  MOV R71, 0x1f ;  /* 0x0000001f00477802 */ /* 0x000fe40000000f00 */
[----:B--2---:R-:W-:Y:S02]  /*dcd0*/  MOV R248, 0xffffffff ;  /* 0xffffffff00f87802 */ /* 0x004fe40000000f00 */
[----:B------:R-:W-:Y:S02]  /*dce0*/  MOV R68, 0xdd00 ;  /* 0x0000dd0000447802 */ /* 0x000fe40000000f00 */
[----:B01-34-:R-:W-:Y:S05]  /*dcf0*/  CALL.REL.NOINC `($__internal_174_$__cuda_sm70_shflsync_down) ;  /* 0x00000c7000007944 */ /* 0x01bfea0003c00000 */
[----:B0-----:R-:W-:Y:S01]  /*dd00*/  HFMA2.MMA R70, -RZ, RZ, 0, 1.1920928955078125e-07 ;  /* 0x00000002ff467435 */ /* 0x001fe200000001ff */
[----:B-1----:R-:W-:-:S02]  /*dd10*/  MOV R74, R248 ;  /* 0x000000f8004a7202 */ /* 0x002fc40000000f00 */
[----:B------:R-:W-:Y:S02]  /*dd20*/  MOV R73, R224 ;  /* 0x000000e000497202 */ /* 0x000fe40000000f00 */
[----:B------:R-:W-:Y:S02]  /*dd30*/  MOV R71, 0x1f ;  /* 0x0000001f00477802 */ /* 0x000fe40000000f00 */
[----:B------:R-:W-:Y:S02]  /*dd40*/  MOV R248, 0xffffffff ;  /* 0xffffffff00f87802 */ /* 0x000fe40000000f00 */
[----:B------:R-:W-:Y:S02]  /*dd50*/  MOV R68, 0xdd70 ;  /* 0x0000dd7000447802 */ /* 0x000fe40000000f00 */
[----:B------:R-:W-:Y:S05]  /*dd60*/  CALL.REL.NOINC `($__internal_174_$__cuda_sm70_shflsync_down) ;  /* 0x00000c0000007944 */ /* 0x000fea0003c00000 */
[----:B0-----:R-:W-:Y:S01]  /*dd70*/  HFMA2.MMA R70, -RZ, RZ, 0, 1.1920928955078125e-07 ;  /* 0x00000002ff467435 */ /* 0x001fe200000001ff */
[----:B-1----:R-:W-:Y:S02]  /*dd80*/  MOV R72, R248 ;  /* 0x000000f800487202 */ /* 0x002fe40000000f00 */
[----:B------:R-:W-:Y:S02]  /*dd90*/  MOV R73, R240 ;  /* 0x000000f000497202 */ /* 0x000fe40000000f00 */
[----:B------:R-:W-:-:S02]  /*dda0*/  MOV R71, 0x1f ;  /* 0x0000001f00477802 */ /* 0x000fc40000000f00 */
[----:B------:R-:W-:Y:S02]  /*ddb0*/  MOV R248, 0xffffffff ;  /* 0xffffffff00f87802 */ /* 0x000fe40000000f00 */
[----:B------:R-:W-:Y:S02]  /*ddc0*/  MOV R68, 0xdde0 ;  /* 0x0000dde000447802 */ /* 0x000fe40000000f00 */
[----:B------:R-:W-:Y:S05]  /*ddd0*/  CALL.REL.NOINC `($__internal_174_$__cuda_sm70_shflsync_down) ;  /* 0x00000b9000007944 */ /* 0x000fea0003c00000 */
[----:B0-----:R-:W-:Y:S01]  /*dde0*/  HFMA2.MMA R70, -RZ, RZ, 0, 1.1920928955078125e-07 ;  /* 0x00000002ff467435 */ /* 0x001fe200000001ff */
[----:B-1----:R-:W-:Y:S02]  /*ddf0*/  MOV R75, R248 ;  /* 0x000000f8004b7202 */ /* 0x002fe40000000f00 */
[----:B------:R-:W-:Y:S02]  /*de00*/  MOV R73, R252 ;  /* 0x000000fc00497202 */ /* 0x000fe40000000f00 */
[----:B------:R-:W-:Y:S02]  /*de10*/  MOV R71, 0x1f ;  /* 0x0000001f00477802 */ /* 0x000fe40000000f00 */
[----:B------:R-:W-:Y:S02]  /*de20*/  MOV R248, 0xffffffff ;  /* 0xffffffff00f87802 */ /* 0x000fe40000000f00 */
[----:B------:R-:W-:-:S02]  /*de30*/  MOV R68, 0xde50 ;  /* 0x0000de5000447802 */ /* 0x000fc40000000f00 */
[----:B------:R-:W-:Y:S05]  /*de40*/  CALL.REL.NOINC `($__internal_174_$__cuda_sm70_shflsync_down) ;  /* 0x00000b2000007944 */ /* 0x000fea0003c00000 */
[----:B01----:R-:W-:Y:S05]  /*de50*/  BRA `(.L_x_7379) ;  /* 0xffff943000007947 */ /* 0x003fea000383ffff */
.L_x_7286:
[----:B------:R-:W-:Y:S01]  /*de60*/  HFMA2.MMA R70, -RZ, RZ, 0, 2.384185791015625e-07 ;  /* 0x00000004ff467435 */ /* 0x000fe200000001ff */
[----:B------:R-:W-:-:S02]  /*de70*/  MOV R73, R239 ;  /* 0x000000ef00497202 */ /* 0x000fc40000000f00 */
[----:B------:R-:W-:Y:S02]  /*de80*/  MOV R71, 0x1f ;  /* 0x0000001f00477802 */ /* 0x000fe40000000f00 */
[----:B-1----:R-:W-:Y:S02]  /*de90*/  MOV R248, 0xffffffff ;  /* 0xffffffff00f87802 */ /* 0x002fe40000000f00 */
[----:B------:R-:W-:Y:S02]  /*dea0*/  MOV R68, 0xdec0 ;  /* 0x0000dec000447802 */ /* 0x000fe40000000f00 */
[----:B0-234-:R-:W-:Y:S05]  /*deb0*/  CALL.REL.NOINC `($__internal_174_$__cuda_sm70_shflsync_down) ;  /* 0x00000ab000007944 */ /* 0x01dfea0003c00000 */
[----:B-1----:R-:W-:Y:S01]  /*dec0*/  MOV R74, R248 ;  /* 0x000000f8004a7202 */ /* 0x002fe20000000f00 */
[----:B0-----:R-:W-:Y:S05]  /*ded0*/  BRA `(.L_x_7380) ;  /* 0xffff94d000007947 */ /* 0x001fea000383ffff */
.L_x_7287:
[----:B------:R-:W-:Y:S01]  /*dee0*/  HFMA2.MMA R70, -RZ, RZ, 0, 2.384185791015625e-07 ;  /* 0x00000004ff467435 */ /* 0x000fe200000001ff */
[----:B------:R-:W-:Y:S02]  /*def0*/  MOV R73, R224 ;  /* 0x000000e000497202 */ /* 0x000fe40000000f00 */
[----:B------:R-:W-:Y:S02]  /*df00*/  MOV R71, 0x1f ;  /* 0x0000001f00477802 */ /* 0x000fe40000000f00 */
[----:B-1----:R-:W-:-:S02]  /*df10*/  MOV R248, 0xffffffff ;  /* 0xffffffff00f87802 */ /* 0x002fc40000000f00 */
[----:B------:R-:W-:Y:S02]  /*df20*/  MOV R68, 0xdf40 ;  /* 0x0000df4000447802 */ /* 0x000fe40000000f00 */
[----:B0-234-:R-:W-:Y:S05]  /*df30*/  CALL.REL.NOINC `($__internal_174_$__cuda_sm70_shflsync_down) ;  /* 0x00000a3000007944 */ /* 0x01dfea0003c00000 */
[----:B0-----:R-:W-:Y:S01]  /*df40*/  HFMA2.MMA R70, -RZ, RZ, 0, 2.384185791015625e-07 ;  /* 0x00000004ff467435 */ /* 0x001fe200000001ff */
[----:B-1----:R-:W-:Y:S02]  /*df50*/  MOV R72, R248 ;  /* 0x000000f800487202 */ /* 0x002fe40000000f00 */
[----:B------:R-:W-:Y:S02]  /*df60*/  MOV R73, R240 ;  /* 0x000000f000497202 */ /* 0x000fe40000000f00 */
[----:B------:R-:W-:Y:S02]  /*df70*/  MOV R71, 0x1f ;  /* 0x0000001f00477802 */ /* 0x000fe40000000f00 */
[----:B------:R-:W-:Y:S02]  /*df80*/  MOV R248, 0xffffffff ;  /* 0xffffffff00f87802 */ /* 0x000fe40000000f00 */
[----:B------:R-:W-:Y:S02]  /*df90*/  MOV R68, 0xdfb0 ;  /* 0x0000dfb000447802 */ /* 0x000fe40000000f00 */
[----:B------:R-:W-:Y:S05]  /*dfa0*/  CALL.REL.NOINC `($__internal_174_$__cuda_sm70_shflsync_down) ;  /* 0x000009c000007944 */ /* 0x000fea0003c00000 */
[----:B0-----:R-:W-:Y:S01]  /*dfb0*/  HFMA2.MMA R70, -RZ, RZ, 0, 2.384185791015625e-07 ;  /* 0x00000004ff467435 */ /* 0x001fe200000001ff */
[----:B-1----:R-:W-:-:S02]  /*dfc0*/  MOV R75, R248 ;  /* 0x000000f8004b7202 */ /* 0x002fc40000000f00 */
[----:B------:R-:W-:Y:S02]  /*dfd0*/  MOV R73, R252 ;  /* 0x000000fc00497202 */ /* 0x000fe40000000f00 */
[----:B------:R-:W-:Y:S02]  /*dfe0*/  MOV R71, 0x1f ;  /* 0x0000001f00477802 */ /* 0x000fe40000000f00 */
[----:B------:R-:W-:Y:S02]  /*dff0*/  MOV R248, 0xffffffff ;  /* 0xffffffff00f87802 */ /* 0x000fe40000000f00 */
[----:B------:R-:W-:Y:S02]  /*e000*/  MOV R68, 0xe020 ;  /* 0x0000e02000447802 */ /* 0x000fe40000000f00 */
[----:B------:R-:W-:Y:S05]  /*e010*/  CALL.REL.NOINC `($__internal_174_$__cuda_sm70_shflsync_down) ;  /* 0x0000095000007944 */ /* 0x000fea0003c00000 */
[----:B01----:R-:W-:Y:S05]  /*e020*/  BRA `(.L_x_7381) ;  /* 0xffff93c000007947 */ /* 0x003fea000383ffff */
.L_x_7290:
[----:B------:R-:W-:Y:S01]  /*e030*/  HFMA2.MMA R70, -RZ, RZ, 0, 4.76837158203125e-07 ;  /* 0x00000008ff467435 */ /* 0x000fe200000001ff */
[----:B------:R-:W-:Y:S02]  /*e040*/  MOV R73, R239 ;  /* 0x000000ef00497202 */ /* 0x000fe40000000f00 */
[----:B------:R-:W-:Y:S02]  /*e050*/  MOV R71, 0x1f ;  /* 0x0000001f00477802 */ /* 0x000fe40000000f00 */
[----:B-1----:R-:W-:-:S02]  /*e060*/  MOV R248, 0xffffffff ;  /* 0xffffffff00f87802 */ /* 0x002fc40000000f00 */
[----:B------:R-:W-:Y:S02]  /*e070*/  MOV R68, 0xe090 ;  /* 0x0000e09000447802 */ /* 0x000fe40000000f00 */
[----:B0-234-:R-:W-:Y:S05]  /*e080*/  CALL.REL.NOINC `($__internal_174_$__cuda_sm70_shflsync_down) ;  /* 0x000008e000007944 */ /* 0x01dfea0003c00000 */
[----:B0-----:R-:W-:Y:S01]  /*e090*/  HFMA2.MMA R70, -RZ, RZ, 0, 4.76837158203125e-07 ;  /* 0x00000008ff467435 */ /* 0x001fe200000001ff */
[----:B-1----:R-:W-:Y:S02]  /*e0a0*/  MOV R74, R248 ;  /* 0x000000f8004a7202 */ /* 0x002fe40000000f00 */
[----:B------:R-:W-:Y:S02]  /*e0b0*/  MOV R73, R224 ;  /* 0x000000e000497202 */ /* 0x000fe40000000f00 */
[----:B------:R-:W-:Y:S02]  /*e0c0*/  MOV R71, 0x1f ;  /* 0x0000001f00477802 */ /* 0x000fe40000000f00 */
[----:B------:R-:W-:Y:S02]  /*e0d0*/  MOV R248, 0xffffffff ;  /* 0xffffffff00f87802 */ /* 0x000fe40000000f00 */
[----:B------:R-:W-:Y:S02]  /*e0e0*/  MOV R68, 0xe100 ;  /* 0x0000e10000447802 */ /* 0x000fe40000000f00 */
[----:B------:R-:W-:Y:S05]  /*e0f0*/  CALL.REL.NOINC `($__internal_174_$__cuda_sm70_shflsync_down) ;  /* 0x0000087000007944 */ /* 0x000fea0003c00000 */
[----:B0-----:R-:W-:Y:S01]  /*e100*/  HFMA2.MMA R70, -RZ, RZ, 0, 4.76837158203125e-07 ;  /* 0x00000008ff467435 */ /* 0x001fe200000001ff */
[----:B-1----:R-:W-:-:S02]  /*e110*/  MOV R72, R248 ;  /* 0x000000f800487202 */ /* 0x002fc40000000f00 */
[----:B------:R-:W-:Y:S02]  /*e120*/  MOV R73, R240 ;  /* 0x000000f000497202 */ /* 0x000fe40000000f00 */
[----:B------:R-:W-:Y:S02]  /*e130*/  MOV R71, 0x1f ;  /* 0x0000001f00477802 */ /* 0x000fe40000000f00 */
[----:B------:R-:W-:Y:S02]  /*e140*/  MOV R248, 0xffffffff ;  /* 0xffffffff00f87802 */ /* 0x000fe40000000f00 */
[----:B------:R-:W-:Y:S02]  /*e150*/  MOV R68, 0xe170 ;  /* 0x0000e17000447802 */ /* 0x000fe40000000f00 */
[----:B------:R-:W-:Y:S05]  /*e160*/  CALL.REL.NOINC `($__internal_174_$__cuda_sm70_shflsync_down) ;  /* 0x0000080000007944 */ /* 0x000fea0003c00000 */
[----:B0-----:R-:W-:Y:S01]  /*e170*/  HFMA2.MMA R70, -RZ, RZ, 0, 4.76837158203125e-07 ;  /* 0x00000008ff467435 */ /* 0x001fe200000001ff */
[----:B-1----:R-:W-:Y:S02]  /*e180*/  MOV R75, R248 ;  /* 0x000000f8004b7202 */ /* 0x002fe40000000f00 */
[----:B------:R-:W-:Y:S02]  /*e190*/  MOV R73, R252 ;  /* 0x000000fc00497202 */ /* 0x000fe40000000f00 */
[----:B------:R-:W-:-:S02]  /*e1a0*/  MOV R71, 0x1f ;  /* 0x0000001f00477802 */ /* 0x000fc40000000f00 */
[----:B------:R-:W-:Y:S02]  /*e1b0*/  MOV R248, 0xffffffff ;  /* 0xffffffff00f87802 */ /* 0x000fe40000000f00 */
[----:B------:R-:W-:Y:S02]  /*e1c0*/  MOV R68, 0xe1e0 ;  /* 0x0000e1e000447802 */ /* 0x000fe40000000f00 */
[----:B------:R-:W-:Y:S05]  /*e1d0*/  CALL.REL.NOINC `($__internal_174_$__cuda_sm70_shflsync_down) ;  /* 0x0000079000007944 */ /* 0x000fea0003c00000 */
[----:B01----:R-:W-:Y:S05]  /*e1e0*/  BRA `(.L_x_7382) ;  /* 0xffff935000007947 */ /* 0x003fea000383ffff */
.L_x_7293:
[----:B------:R-:W-:Y:S01]  /*e1f0*/  HFMA2.MMA R70, -RZ, RZ, 0, 9.5367431640625e-07 ;  /* 0x00000010ff467435 */ /* 0x000fe200000001ff */
[----:B------:R-:W-:Y:S02]  /*e200*/  MOV R73, R239 ;  /* 0x000000ef00497202 */ /* 0x000fe40000000f00 */
[----:B------:R-:W-:Y:S02]  /*e210*/  MOV R71, 0x1f ;  /* 0x0000001f00477802 */ /* 0x000fe40000000f00 */
[----:B-1----:R-:W-:Y:S02]  /*e220*/  MOV R248, 0xffffffff ;  /* 0xffffffff00f87802 */ /* 0x002fe40000000f00 */
[----:B------:R-:W-:Y:S02]  /*e230*/  MOV R68, 0xe250 ;  /* 0x0000e25000447802 */ /* 0x000fe40000000f00 */
[----:B0-234-:R-:W-:Y:S05]  /*e240*/  CALL.REL.NOINC `($__internal_174_$__cuda_sm70_shflsync_down) ;  /* 0x0000072000007944 */ /* 0x01dfea0003c00000 */
[----:B-1----:R-:W-:Y:S01]  /*e250*/  MOV R74, R248 ;  /* 0x000000f8004a7202 */ /* 0x002fe20000000f00 */
[----:B0-----:R-:W-:Y:S05]  /*e260*/  BRA `(.L_x_7383) ;  /* 0xffff93f000007947 */ /* 0x001fea000383ffff */
.L_x_7294:
[----:B------:R-:W-:Y:S01]  /*e270*/  HFMA2.MMA R70, -RZ, RZ, 0, 9.5367431640625e-07 ;  /* 0x00000010ff467435 */ /* 0x000fe200000001ff */
[----:B------:R-:W-:-:S02]  /*e280*/  MOV R73, R224 ;  /* 0x000000e000497202 */ /* 0x000fc40000000f00 */
[----:B------:R-:W-:Y:S02]  /*e290*/  MOV R71, 0x1f ;  /* 0x0000001f00477802 */ /* 0x000fe40000000f00 */
[----:B-1----:R-:W-:Y:S02]  /*e2a0*/  MOV R248, 0xffffffff ;  /* 0xffffffff00f87802 */ /* 0x002fe40000000f00 */
[----:B------:R-:W-:Y:S02]  /*e2b0*/  MOV R68, 0xe2d0 ;  /* 0x0000e2d000447802 */ /* 0x000fe40000000f00 */
[----:B0-234-:R-:W-:Y:S05]  /*e2c0*/  CALL.REL.NOINC `($__internal_174_$__cuda_sm70_shflsync_down) ;  /* 0x000006a000007944 */ /* 0x01dfea0003c00000 */
[----:B0-----:R-:W-:Y:S01]  /*e2d0*/  HFMA2.MMA R70, -RZ, RZ, 0, 9.5367431640625e-07 ;  /* 0x00000010ff467435 */ /* 0x001fe200000001ff */
[----:B-1----:R-:W-:Y:S02]  /*e2e0*/  MOV R72, R248 ;  /* 0x000000f800487202 */ /* 0x002fe40000000f00 */
[----:B------:R-:W-:Y:S02]  /*e2f0*/  MOV R73, R240 ;  /* 0x000000f000497202 */ /* 0x000fe40000000f00 */
[----:B------:R-:W-:Y:S02]  /*e300*/  MOV R71, 0x1f ;  /* 0x0000001f00477802 */ /* 0x000fe40000000f00 */
[----:B------:R-:W-:-:S02]  /*e310*/  MOV R248, 0xffffffff ;  /* 0xffffffff00f87802 */ /* 0x000fc40000000f00 */
[----:B------:R-:W-:Y:S02]  /*e320*/  MOV R68, 0xe340 ;  /* 0x0000e34000447802 */ /* 0x000fe40000000f00 */
[----:B------:R-:W-:Y:S05]  /*e330*/  CALL.REL.NOINC `($__internal_174_$__cuda_sm70_shflsync_down) ;  /* 0x0000063000007944 */ /* 0x000fea0003c00000 */
[----:B0-----:R-:W-:Y:S01]  /*e340*/  HFMA2.MMA R70, -RZ, RZ, 0, 9.5367431640625e-07 ;  /* 0x00000010ff467435 */ /* 0x001fe200000001ff */
[----:B-1----:R-:W-:Y:S02]  /*e350*/  MOV R75, R248 ;  /* 0x000000f8004b7202 */ /* 0x002fe40000000f00 */
[----:B------:R-:W-:Y:S02]  /*e360*/  MOV R73, R252 ;  /* 0x000000fc00497202 */ /* 0x000fe40000000f00 */
[----:B------:R-:W-:Y:S02]  /*e370*/  MOV R71, 0x1f ;  /* 0x0000001f00477802 */ /* 0x000fe40000000f00 */
[----:B------:R-:W-:Y:S02]  /*e380*/  MOV R248, 0xffffffff ;  /* 0xffffffff00f87802 */ /* 0x000fe40000000f00 */
[----:B------:R-:W-:Y:S02]  /*e390*/  MOV R68, 0xe3b0 ;  /* 0x0000e3b000447802 */ /* 0x000fe40000000f00 */
[----:B------:R-:W-:Y:S05]  /*e3a0*/  CALL.REL.NOINC `($__internal_174_$__cuda_sm70_shflsync_down) ;  /* 0x000005c000007944 */ /* 0x000fea0003c00000 */
[----:B01----:R-:W-:Y:S05]  /*e3b0*/  BRA `(.L_x_7384) ;  /* 0xffff92e000007947 */ /* 0x003fea000383ffff */
.L_x_7297:
[----:B------:R-:W-:Y:S01]  /*e3c0*/  HFMA2.MMA R71, -RZ, RZ, 0, 0 ;  /* 0x00000000ff477435 */ /* 0x000fe200000001ff */
[----:B--2---:R-:W-:-:S02]  /*e3d0*/  MOV R72, R239 ;  /* 0x000000ef00487202 */ /* 0x004fc40000000f00 */
[----:B------:R-:W-:Y:S02]  /*e3e0*/  MOV R69, 0x1f ;  /* 0x0000001f00457802 */ /* 0x000fe40000000f00 */
[----:B------:R-:W-:Y:S02]  /*e3f0*/  MOV R68, 0xffffffff ;  /* 0xffffffff00447802 */ /* 0x000fe40000000f00 */
[----:B------:R-:W-:Y:S02]  /*e400*/  MOV R70, 0xe420 ;  /* 0x0000e42000467802 */ /* 0x000fe40000000f00 */
[----:B01-34-:R-:W-:Y:S05]  /*e410*/  CALL.REL.NOINC `($__internal_175_$__cuda_sm70_shflsync_idx_p) ;  /* 0x0000059000007944 */ /* 0x01bfea0003c00000 */
[----:B0-----:R-:W-:Y:S01]  /*e420*/  HFMA2.MMA R71, -RZ, RZ, 0, 0 ;  /* 0x00000000ff477435 */ /* 0x001fe200000001ff */
[----:B-1----:R-:W-:Y:S02]  /*e430*/  MOV R245, R69 ;  /* 0x0000004500f57202 */ /* 0x002fe40000000f00 */
[----:B------:R-:W-:Y:S02]  /*e440*/  MOV R72, R224 ;  /* 0x000000e000487202 */ /* 0x000fe40000000f00 */
[----:B------:R-:W-:Y:S02]  /*e450*/  MOV R69, 0x1f ;  /* 0x0000001f00457802 */ /* 0x000fe40000000f00 */
[----:B------:R-:W-:-:S02]  /*e460*/  MOV R68, 0xffffffff ;  /* 0xffffffff00447802 */ /* 0x000fc40000000f00 */
[----:B------:R-:W-:Y:S02]  /*e470*/  MOV R70, 0xe490 ;  /* 0x0000e49000467802 */ /* 0x000fe40000000f00 */
[----:B------:R-:W-:Y:S05]  /*e480*/  CALL.REL.NOINC `($__internal_175_$__cuda_sm70_shflsync_idx_p) ;  /* 0x0000052000007944 */ /* 0x000fea0003c00000 */
[----:B0-----:R-:W-:Y:S01]  /*e490*/  HFMA2.MMA R71, -RZ, RZ, 0, 0 ;  /* 0x00000000ff477435 */ /* 0x001fe200000001ff */
[----:B-1----:R-:W-:Y:S02]  /*e4a0*/  MOV R244, R69 ;  /* 0x0000004500f47202 */ /* 0x002fe40000000f00 */
[----:B------:R-:W-:Y:S02]  /*e4b0*/  MOV R72, R240 ;  /* 0x000000f000487202 */ /* 0x000fe40000000f00 */
[----:B------:R-:W-:Y:S02]  /*e4c0*/  MOV R69, 0x1f ;  /* 0x0000001f00457802 */ /* 0x000fe40000000f00 */
[----:B------:R-:W-:Y:S02]  /*e4d0*/  MOV R68, 0xffffffff ;  /* 0xffffffff00447802 */ /* 0x000fe40000000f00 */
[----:B------:R-:W-:Y:S02]  /*e4e0*/  MOV R70, 0xe500 ;  /* 0x0000e50000467802 */ /* 0x000fe40000000f00 */
        /* <DEDUP_REMOVED lines=8> */
[----:B------:R-:W-:Y:S01]  /*e570*/  HFMA2.MMA R70, -RZ, RZ, 0, 5.9604644775390625e-08 ;  /* 0x00000001ff467435 */ /* 0x000fe200000001ff */
[----:B-1----:R-:W-:Y:S02]  /*e580*/  MOV R243, R69 ;  /* 0x0000004500f37202 */ /* 0x002fe40000000f00 */
[----:B------:R-:W-:Y:S02]  /*e590*/  MOV R73, R239 ;  /* 0x000000ef00497202 */ /* 0x000fe40000000f00 */
[----:B0-----:R-:W-:-:S02]  /*e5a0*/  MOV R71, 0x1f ;  /* 0x0000001f00477802 */ /* 0x001fc40000000f00 */
[----:B------:R-:W-:Y:S02]  /*e5b0*/  MOV R248, 0xffffffff ;  /* 0xffffffff00f87802 */ /* 0x000fe40000000f00 */
[----:B------:R-:W-:Y:S02]  /*e5c0*/  MOV R68, 0xe5e0 ;  /* 0x0000e5e000447802 */ /* 0x000fe40000000f00 */
[----:B------:R-:W-:Y:S05]  /*e5d0*/  CALL.REL.NOINC `($__internal_174_$__cuda_sm70_shflsync_down) ;  /* 0x0000039000007944 */ /* 0x000fea0003c00000 */
[----:B0-----:R-:W-:Y:S01]  /*e5e0*/  HFMA2.MMA R70, -RZ, RZ, 0, 5.9604644775390625e-08 ;  /* 0x00000001ff467435 */ /* 0x001fe200000001ff */
[----:B-1----:R-:W-:Y:S02]  /*e5f0*/  MOV R247, R248 ;  /* 0x000000f800f77202 */ /* 0x002fe40000000f00 */
[----:B------:R-:W-:Y:S02]  /*e600*/  MOV R73, R224 ;  /* 0x000000e000497202 */ /* 0x000fe40000000f00 */
[----:B------:R-:W-:Y:S02]  /*e610*/  MOV R71, 0x1f ;  /* 0x0000001f00477802 */ /* 0x000fe40000000f00 */
[----:B------:R-:W-:Y:S02]  /*e620*/  MOV R248, 0xffffffff ;  /* 0xffffffff00f87802 */ /* 0x000fe40000000f00 */
[----:B------:R-:W-:-:S02]  /*e630*/  MOV R68, 0xe650 ;  /* 0x0000e65000447802 */ /* 0x000fc40000000f00 */
[----:B------:R-:W-:Y:S05]  /*e640*/  CALL.REL.NOINC `($__internal_174_$__cuda_sm70_shflsync_down) ;  /* 0x0000032000007944 */ /* 0x000fea0003c00000 */
        /* <DEDUP_REMOVED lines=26> */
[----:B-1----:R-:W-:Y:S05]  /*e7f0*/  CALL.REL.NOINC `($__internal_175_$__cuda_sm70_shflsync_idx_p) ;  /* 0x000001b000007944 */ /* 0x002fea0003c00000 */
        /* <DEDUP_REMOVED lines=21> */
[----:B-1----:R-:W-:Y:S01]  /*e950*/  MOV R75, R69 ;  /* 0x00000045004b7202 */ /* 0x002fe20000000f00 */
[----:B0-----:R-:W-:Y:S05]  /*e960*/  BRA `(.L_x_7385) ;  /* 0xffff8f5000007947 */ /* 0x001fea000383ffff */
        .weak           $__internal_174_$__cuda_sm70_shflsync_down
        .type           $__internal_174_$__cuda_sm70_shflsync_down,@function
        .size           $__internal_174_$__cuda_sm70_shflsync_down,($__internal_175_$__cuda_sm70_shflsync_idx_p - $__internal_174_$__cuda_sm70_shflsync_down)
$__internal_174_$__cuda_sm70_shflsync_down:
[----:B------:R-:W-:Y:S01]  /*e970*/  HFMA2.MMA R69, -RZ, RZ, 0, 0 ;  /* 0x00000000ff457435 */ /* 0x000fe200000001ff */
[----:B------:R-:W-:Y:S04]  /*e980*/  WARPSYNC R248 ;  /* 0x000000f800007348 */ /* 0x000fe80003800000 */
[----:B------:R0:W1:Y:S01]  /*e990*/  SHFL.DOWN PT, R248, R73, R70, R71 ;  /* 0x0800004649f87389 */ /* 0x00006200000e0047 */
[----:B------:R-:W-:Y:S05]  /*e9a0*/  RET.REL.NODEC R68 `(_Z25selective_scan_bwd_kernelI32Selective_Scan_bwd_kernel_traitsILi64ELi16ELb1ELb1ELb0ELb1ELb0EN3c104HalfENS1_7complexIfEEEEv12SSMParamsBwd) ;  /* 0xffff165044007950 */ /* 0x000fea0003c3ffff */
        .weak           $__internal_175_$__cuda_sm70_shflsync_idx_p
        .type           $__internal_175_$__cuda_sm70_shflsync_idx_p,@function
        .size           $__internal_175_$__cuda_sm70_shflsync_idx_p,($__internal_176_$__cuda_sm70_shflsync_up - $__internal_175_$__cuda_sm70_shflsync_idx_p)
$__internal_175_$__cuda_sm70_shflsync_idx_p:
[----:B------:R-:W-:Y:S01]  /*e9b0*/  HFMA2.MMA R75, -RZ, RZ, 0, 0 ;  /* 0x00000000ff4b7435 */ /* 0x000fe200000001ff */
[----:B------:R-:W-:Y:S01]  /*e9c0*/  MOV R74, R70 ;  /* 0x00000046004a7202 */ /* 0x000fe20000000f00 */
[----:B------:R-:W-:Y:S04]  /*e9d0*/  WARPSYNC R68 ;  /* 0x0000004400007348 */ /* 0x000fe80003800000 */
[----:B------:R0:W1:Y:S01]  /*e9e0*/  SHFL.IDX PT, R69, R72, R71, R69 ;  /* 0x0000004748457389 */ /* 0x00006200000e0045 */
[----:B------:R-:W-:Y:S05]  /*e9f0*/  RET.REL.NODEC R74 `(_Z25selective_scan_bwd_kernelI32Selective_Scan_bwd_kernel_traitsILi64ELi16ELb1ELb1ELb0ELb1ELb0EN3c104HalfENS1_7complexIfEEEEv12SSMParamsBwd) ;  /* 0xffff16004a007950 */ /* 0x000fea0003c3ffff */
        .weak           $__internal_176_$__cuda_sm70_shflsync_up
        .type           $__internal_176_$__cuda_sm70_shflsync_up,@function
        .size           $__internal_176_$__cuda_sm70_shflsync_up,(.L_x_14608 - $__internal_176_$__cuda_sm70_shflsync_up)
$__internal_176_$__cuda_sm70_shflsync_up:
[----:B------:R-:W-:Y:S01]  /*ea00*/  MOV R69, 0x0 ;  /* 0x0000000000457802 */ /* 0x000fe20000000f00 */
[----:B------:R-:W-:Y:S04]  /*ea10*/  WARPSYNC R70 ;  /* 0x0000004600007348 */ /* 0x000fe80003800000 */
[----:B------:R0:W1:Y:S01]  /*ea20*/  SHFL.UP PT, R70, R239, R72, R75 ;  /* 0x04000048ef467389 */ /* 0x00006200000e004b */
[----:B------:R-:W-:Y:S05]  /*ea30*/  RET.REL.NODEC R68 `(_Z25selective_scan_bwd_kernelI32Selective_Scan_bwd_kernel_traitsILi64ELi16ELb1ELb1ELb0ELb1ELb0EN3c104HalfENS1_7complexIfEEEEv12SSMParamsBwd) ;  /* 0xffff15c044007950 */ /* 0x000fea0003c3ffff */
.L_x_7386:
        /* <DEDUP_REMOVED lines=12> */
.L_x_14608:


//--------------------- .text._Z25selective_scan_bwd_kernelI32Selective_Scan_bwd_kernel_traitsILi64ELi16ELb1ELb1ELb0ELb1ELb1EN3c104HalfENS1_7complexIfEEEEv12SSMParamsBwd --------------------------
	.section	.text._Z25selective_scan_bwd_kernelI32Selective_Scan_bwd_kernel_traitsILi64ELi16ELb1ELb1ELb0ELb1ELb1EN3c104HalfENS1_7complexIfEEEEv12SSMParamsBwd,"ax",@progbits
	.sectioninfo	@"SHI_REGISTERS=239"
	.align	128
        .global         _Z25selective_scan_bwd_kernelI32Selective_Scan_bwd_kernel_traitsILi64ELi16ELb1ELb1ELb0ELb1ELb1EN3c104HalfENS1_7complexIfEEEEv12SSMParamsBwd
        .type           _Z25selective_scan_bwd_kernelI32Selective_Scan_bwd_kernel_traitsILi64ELi16ELb1ELb1ELb0ELb1ELb1EN3c104HalfENS1_7complexIfEEEEv12SSMParamsBwd,@function
        .size           _Z25selective_scan_bwd_kernelI32Selective_Scan_bwd_kernel_traitsILi64ELi16ELb1ELb1ELb0ELb1ELb1EN3c104HalfENS1_7complexIfEEEEv12SSMParamsBwd,(.L_x_14611 - _Z25selective_scan_bwd_kernelI32Selective_Scan_bwd_kernel_traitsILi64ELi16ELb1ELb1ELb0ELb1ELb1EN3c104HalfENS1_7complexIfEEEEv12SSMParamsBwd)
        .other          _Z25selective_scan_bwd_kernelI32Selective_Scan_bwd_kernel_traitsILi64ELi16ELb1ELb1ELb0ELb1ELb1EN3c104HalfENS1_7complexIfEEEEv12SSMParamsBwd,@"STO_CUDA_ENTRY STV_DEFAULT"
_Z25selective_scan_bwd_kernelI32Selective_Scan_bwd_kernel_traitsILi64ELi16ELb1ELb1ELb0ELb1ELb1EN3c104HalfENS1_7complexIfEEEEv12SSMParamsBwd:
.text._Z25selective_scan_bwd_kernelI32Selective_Scan_bwd_kernel_traitsILi64ELi16ELb1ELb1ELb0ELb1ELb1EN3c104HalfENS1_7complexIfEEEEv12SSMParamsBwd:
        /* <DEDUP_REMOVED lines=163> */
.L_x_7523:
        /* <DEDUP_REMOVED lines=93> */
.L_x_7389:
[----:B----4-:R-:W-:Y:S05]  /*1000*/  BSYNC B0 ;  /* 0x0000000000007941 */ /* 0x010fea0003800000 */
.L_x_7388:
        /* <DEDUP_REMOVED lines=36> */
.L_x_7391:
[----:B------:R-:W-:Y:S05]  /*1250*/  BSYNC B0 ;  /* 0x0000000000007941 */ /* 0x000fea0003800000 */
.L_x_7390:
        /* <DEDUP_REMOVED lines=36> */
.L_x_7393:
[----:B------:R-:W-:Y:S05]  /*14a0*/  BSYNC B0 ;  /* 0x0000000000007941 */ /* 0x000fea0003800000 */
.L_x_7392:
        /* <DEDUP_REMOVED lines=36> */
.L_x_7395:
[----:B------:R-:W-:Y:S05]  /*16f0*/  BSYNC B0 ;  /* 0x0000000000007941 */ /* 0x000fea0003800000 */
.L_x_7394:
        /* <DEDUP_REMOVED lines=36> */
.L_x_7397:
[----:B------:R-:W-:Y:S05]  /*1940*/  BSYNC B0 ;  /* 0x0000000000007941 */ /* 0x000fea0003800000 */
.L_x_7396:
        /* <DEDUP_REMOVED lines=36> */
.L_x_7399:
[----:B------:R-:W-:Y:S05]  /*1b90*/  BSYNC B0 ;  /* 0x0000000000007941 */ /* 0x000fea0003800000 */
.L_x_7398:
        /* <DEDUP_REMOVED lines=36> */
.L_x_7401:
[----:B------:R-:W-:Y:S05]  /*1de0*/  BSYNC B0 ;  /* 0x0000000000007941 */ /* 0x000fea0003800000 */
.L_x_7400:
        /* <DEDUP_REMOVED lines=36> */
.L_x_7403:
[----:B------:R-:W-:Y:S05]  /*2030*/  BSYNC B0 ;  /* 0x0000000000007941 */ /* 0x000fea0003800000 */
.L_x_7402:
        /* <DEDUP_REMOVED lines=36> */
.L_x_7405:
[----:B------:R-:W-:Y:S05]  /*2280*/  BSYNC B0 ;  /* 0x0000000000007941 */ /* 0x000fea0003800000 */
.L_x_7404:
        /* <DEDUP_REMOVED lines=34> */
.L_x_7407:
[----:B------:R-:W-:Y:S05]  /*24b0*/  BSYNC B0 ;  /* 0x0000000000007941 */ /* 0x000fea0003800000 */
.L_x_7406:
        /* <DEDUP_REMOVED lines=33> */
.L_x_7409:
[----:B------:R-:W-:Y:S05]  /*26d0*/  BSYNC B0 ;  /* 0x0000000000007941 */ /* 0x000fea0003800000 */
.L_x_7408:
        /* <DEDUP_REMOVED lines=33> */
.L_x_7411:
[----:B------:R-:W-:Y:S05]  /*28f0*/  BSYNC B0 ;  /* 0x0000000000007941 */ /* 0x000fea0003800000 */
.L_x_7410:
        /* <DEDUP_REMOVED lines=33> */
.L_x_7413:
[----:B------:R-:W-:Y:S05]  /*2b10*/  BSYNC B0 ;  /* 0x0000000000007941 */ /* 0x000fea0003800000 */
.L_x_7412:
        /* <DEDUP_REMOVED lines=33> */
.L_x_7415:
[----:B------:R-:W-:Y:S05]  /*2d30*/  BSYNC B0 ;  /* 0x0000000000007941 */ /* 0x000fea0003800000 */
.L_x_7414:
        /* <DEDUP_REMOVED lines=33> */
.L_x_7417:
[----:B------:R-:W-:Y:S05]  /*2f50*/  BSYNC B0 ;  /* 0x0000000000007941 */ /* 0x000fea0003800000 */
.L_x_7416:
        /* <DEDUP_REMOVED lines=33> */
.L_x_7419:
[----:B------:R-:W-:Y:S05]  /*3170*/  BSYNC B0 ;  /* 0x0000000000007941 */ /* 0x000fea0003800000 */
.L_x_7418:
        /* <DEDUP_REMOVED lines=222> */
[----:B------:R-:W-:Y:S01]  /*3f60*/  FMUL.FTZ R10, R41, R48 ;  /* 0x00000030290a7220 */ /* 0x000fe20000410000 */
[----:B------:R-:W-:Y:S01]  /*3f70*/  HADD2.F32 R41, -RZ, R11.H1_H1 ;  /* 0x3000000bff297230 */ /* 0x000fe20000004100 */
[----:B------:R-:W-:Y:S02]  /*3f80*/  FMUL.FTZ R40, R40, R72 ;  /* 0x0000004828287220 */ /* 0x000fe40000410000 */
[----:B------:R-:W-:Y:S01]  /*3f90*/  FMUL.FTZ R45, R76, R45 ;  /* 0x0000002d4c2d7220 */ /* 0x000fe20000410000 */
[----:B------:R3:W4:Y:S01]  /*3fa0*/  MUFU.RCP R111, R12 ;  /* 0x0000000c006f7308 */ /* 0x0007220000001000 */
[----:B-1----:R-:W-:-:S02]  /*3fb0*/  FMUL.FTZ R16, R47, R39 ;  /* 0x000000272f107220 */ /* 0x002fc40000410000 */
[----:B------:R-:W-:Y:S02]  /*3fc0*/  FMUL.FTZ R42, R99, R42 ;  /* 0x0000002a632a7220 */ /* 0x000fe40000410000 */
        /* <DEDUP_REMOVED lines=17> */
[----:B------:R-:W-:Y:S01]  /*40e0*/  FMUL.FTZ R13, R40, R13 ;  /* 0x0000000d280d7220 */ /* 0x000fe20000410000 */
[----:B------:R-:W-:Y:S01]  /*40f0*/  HADD2.F32 R40, -RZ, R4.H0_H0 ;  /* 0x20000004ff287230 */ /* 0x000fe20000004100 */
[----:B----4-:R-:W-:Y:S01]  /*4100*/  FADD.FTZ R5, -R111, 1 ;  /* 0x3f8000006f057421 */ /* 0x010fe20000010100 */
        /* <DEDUP_REMOVED lines=92> */
[----:B------:R-:W-:Y:S01]  /*46d0*/  HADD2.F32 R6, -RZ, R59.H1_H1 ;  /* 0x3000003bff067230 */ /* 0x000fe20000004100 */
[----:B--2---:R0:W-:Y:S04]  /*46e0*/  STG.E.128 [R4.64], R12 ;  /* 0x0000000c04007986 */ /* 0x0041e8000c101d1a */
[----:B---3--:R0:W-:Y:S01]  /*46f0*/  STG.E.128 [R4.64+0x200], R16 ;  /* 0x0002001004007986 */ /* 0x0081e2000c101d1a */
[----:B------:R-:W-:Y:S05]  /*4700*/  @!P0 BRA `(.L_x_7420) ;  /* 0x0000030000008947 */ /* 0x000fea0003800000 */
[----:B------:R-:W-:Y:S01]  /*4710*/  BAR.SYNC.DEFER_BLOCKING 0x0 ;  /* 0x0000000000007b1d */ /* 0x000fe20000010000 */
[----:B------:R-:W-:Y:S02]  /*4720*/  FMUL.FTZ R24, R24, R46 ;  /* 0x0000002e18187220 */ /* 0x000fe40000410000 */
[----:B0-----:R-:W-:-:S02]  /*4730*/  FMUL.FTZ R5, R20, R48 ;  /* 0x0000003014057220 */ /* 0x001fc40000410000 */
        /* <DEDUP_REMOVED lines=45> */
.L_x_7420:
        /* <DEDUP_REMOVED lines=52> */
.L_x_7522:
        /* <DEDUP_REMOVED lines=36> */
[C---:B------:R-:W-:Y:S01]  /*4f90*/  LOP3.LUT P0, RZ, R97.reuse, 0x1f, RZ, 0xc0, !PT ;  /* 0x0000001f61ff7812 */ /* 0x040fe2000780c0ff */
[----:B------:R-:W-:Y:S01]  /*4fa0*/  UIMAD.WIDE.U32 UR38, UR10, UR40, URZ ;  /* 0x000000280a2672a5 */ /* 0x000fe2000f8e003f */
[----:B------:R-:W-:Y:S01]  /*4fb0*/  MOV R143, c[0x0][0x16c] ;  /* 0x00005b00008f7a02 */ /* 0x000fe20000000f00 */
[----:B------:R-:W-:Y:S01]  /*4fc0*/  UIMAD UR40, UR11, UR40, URZ ;  /* 0x000000280b2872a4 */ /* 0x000fe2000f8e023f */
[----:B------:R-:W-:Y:S01]  /*4fd0*/  ISETP.NE.AND P1, PT, R97, RZ, PT ;  /* 0x000000ff6100720c */ /* 0x000fe20003f25270 */
[----:B------:R-:W-:Y:S01]  /*4fe0*/  HFMA2.MMA R139, -RZ, RZ, 0, 1.52587890625e-05 ;  /* 0x00000100ff8b7435 */ /* 0x000fe200000001ff */
[----:B------:R-:W-:Y:S01]  /*4ff0*/  MOV R108, UR23 ;  /* 0x00000017006c7c02 */ /* 0x000fe20008000f00 */
        /* <DEDUP_REMOVED lines=9> */
[----:B------:R-:W-:Y:S02]  /*5090*/  ULEA.HI.X UR39, UR40, UR39, UR41, 0x3, UP0 ;  /* 0x0000002728277291 */ /* 0x000fe400080f1c29 */
[----:B------:R-:W-:Y:S01]  /*50a0*/  MOV R138, UR38 ;  /* 0x00000026008a7c02 */ /* 0x000fe20008000f00 */
[----:B--2---:R-:W1:Y:S08]  /*50b0*/  R2UR UR25, R81 ;  /* 0x00000000511973c2 */ /* 0x004e7000000e0000 */
[----:B------:R2:W3:Y:S02]  /*50c0*/  R2UR UR42, R80 ;  /* 0x00000000502a73c2 */ /* 0x0004e400000e0000 */
[----:B--2---:R-:W-:-:S04]  /*50d0*/  MOV R80, UR22 ;  /* 0x0000001600507c02 */ /* 0x004fc80008000f00 */
[----:B------:R-:W-:Y:S02]  /*50e0*/  ISETP.LT.OR P0, PT, R80, 0x2, P0 ;  /* 0x000000025000780c */ /* 0x000fe40000701670 */
[----:B------:R-:W-:Y:S01]  /*50f0*/  SHF.L.U32 R80, R97, 0x2, RZ ;  /* 0x0000000261507819 */ /* 0x000fe200000006ff */
[----:B-1----:R-:W-:Y:S02]  /*5100*/  FMUL.FTZ R101, R93, UR25 ;  /* 0x000000195d657c20 */ /* 0x002fe40008410000 */
[----:B------:R-:W-:Y:S02]  /*5110*/  FMUL.FTZ R81, R90, UR25 ;  /* 0x000000195a517c20 */ /* 0x000fe40008410000 */
[----:B------:R-:W-:Y:S02]  /*5120*/  FMUL.RZ R104, R101, 0.15915493667125701904 ;  /* 0x3e22f98365687820 */ /* 0x000fe4000040c000 */
[----:B0-----:R-:W-:Y:S02]  /*5130*/  FMUL.RZ R82, R81, 0.15915493667125701904 ;  /* 0x3e22f98351527820 */ /* 0x001fe4000040c000 */
[----:B------:R-:W-:Y:S01]  /*5140*/  FMUL.FTZ R101, R92, UR25 ;  /* 0x000000195c657c20 */ /* 0x000fe20008410000 */
[----:B------:R-:W-:Y:S01]  /*5150*/  MUFU.SIN R127, R104 ;  /* 0x00000068007f7308 */ /* 0x000fe20000000400 */
[----:B------:R-:W-:-:S02]  /*5160*/  FMUL.FTZ R81, R89, UR25 ;  /* 0x0000001959517c20 */ /* 0x000fc40008410000 */
[----:B------:R-:W-:Y:S02]  /*5170*/  FMUL.RZ R106, R101, 0.15915493667125701904 ;  /* 0x3e22f983656a7820 */ /* 0x000fe4000040c000 */
        /* <DEDUP_REMOVED lines=47> */
[----:B0-----:R-:W-:Y:S01]  /*5470*/  LOP3.LUT R81, R80, 0xffffff80, RZ, 0xc0, !PT ;  /* 0xffffff8050517812 */ /* 0x001fe200078ec0ff */
[----:B------:R-:W-:-:S03]  /*5480*/  FMUL.FTZ R80, R101, R93 ;  /* 0x0000005d65507220 */ /* 0x000fc60000410000 */
[----:B------:R-:W-:-:S03]  /*5490*/  IADD3 R81, R81, R98, RZ ;  /* 0x0000006251517210 */ /* 0x000fc60007ffe0ff */
[----:B------:R0:W-:Y:S02]  /*54a0*/  MUFU.COS R117, R83 ;  /* 0x0000005300757308 */ /* 0x0001e40000000000 */
[----:B------:R1:W-:Y:S04]  /*54b0*/  STS.128 [R81.X16], R64 ;  /* 0x0000004051007388 */ /* 0x0003e8000000cc00 */
[----:B----4-:R2:W-:Y:S02]  /*54c0*/  STS.128 [R81.X16+0x200], R68 ;  /* 0x0002004451007388 */ /* 0x0105e4000000cc00 */
[----:B------:R-:W-:Y:S01]  /*54d0*/  MUFU.SIN R142, R106 ;  /* 0x0000006a008e7308 */ /* 0x000fe20000000400 */
[C---:B0-----:R-:W-:Y:S01]  /*54e0*/  FMUL.FTZ R83, R101.reuse, R92 ;  /* 0x0000005c65537220 */ /* 0x041fe20000410000 */
[----:B------:R-:W-:Y:S04]  /*54f0*/  STS.128 [R81.X16+0x400], R72 ;  /* 0x0004004851007388 */ /* 0x000fe8000000cc00 */
[----:B------:R-:W-:Y:S02]  /*5500*/  STS.128 [R81.X16+0x600], R76 ;  /* 0x0006004c51007388 */ /* 0x000fe4000000cc00 */
[----:B------:R0:W-:Y:S01]  /*5510*/  MUFU.COS R102, R106 ;  /* 0x0000006a00667308 */ /* 0x0001e20000000000 */
[----:B-1----:R-:W-:-:S07]  /*5520*/  FMUL.FTZ R64, R101, R89 ;  /* 0x0000005965407220 */ /* 0x002fce0000410000 */
[----:B------:R-:W1:Y:S01]  /*5530*/  MUFU.EX2 R83, R83 ;  /* 0x0000005300537308 */ /* 0x000e620000000800 */
[----:B0-----:R-:W-:-:S04]  /*5540*/  MOV R106, UR22 ;  /* 0x00000016006a7c02 */ /* 0x001fc80008000f00 */
[----:B------:R-:W-:-:S03]  /*5550*/  @!P0 IADD3 R106, R106, -0x2, RZ ;  /* 0xfffffffe6a6a8810 */ /* 0x000fc60007ffe0ff */
[----:B------:R-:W0:Y:S02]  /*5560*/  MUFU.EX2 R80, R80 ;  /* 0x0000005000507308 */ /* 0x000e240000000800 */
[----:B------:R-:W-:Y:S02]  /*5570*/  @!P0 IMAD R144, R106, R143, UR7 ;  /* 0x000000076a908e24 */ /* 0x000fe4000f8e028f */
[----:B------:R-:W-:-:S04]  /*5580*/  FMUL.FTZ R106, R101, R90 ;  /* 0x0000005a656a7220 */ /* 0x000fc80000410000 */
[----:B------:R-:W-:Y:S01]  /*5590*/  MUFU.SIN R114, R104 ;  /* 0x0000006800727308 */ /* 0x000fe20000000400 */
[C---:B-1----:R-:W-:Y:S02]  /*55a0*/  FMUL.FTZ R142, R83.reuse, R142 ;  /* 0x0000008e538e7220 */ /* 0x042fe40000410000 */
[----:B------:R-:W-:-:S05]  /*55b0*/  FMUL.FTZ R143, R83, R102 ;  /* 0x00000066538f7220 */ /* 0x000fca0000410000 */
[----:B------:R1:W-:Y:S01]  /*55c0*/  MUFU.COS R115, R104 ;  /* 0x0000006800737308 */ /* 0x0003e20000000000 */
[C---:B0-----:R-:W-:Y:S01]  /*55d0*/  FMUL.FTZ R126, R80.reuse, R103 ;  /* 0x00000067507e7220 */ /* 0x041fe20000410000 */
[----:B------:R-:W-:Y:S01]  /*55e0*/  HFMA2.MMA R103, -RZ, RZ, 0, 9.5367431640625e-07 ;  /* 0x00000010ff677435 */ /* 0x000fe200000001ff */
[----:B------:R-:W-:Y:S02]  /*55f0*/  FMUL.FTZ R127, R80, R127 ;  /* 0x0000007f507f7220 */ /* 0x000fe40000410000 */
[-C--:B------:R-:W-:Y:S02]  /*5600*/  FMUL.FTZ R66, R126, R142.reuse ;  /* 0x0000008e7e427220 */ /* 0x080fe40000410000 */
[----:B------:R-:W-:Y:S01]  /*5610*/  FMUL.FTZ R65, R127, R142 ;  /* 0x0000008e7f417220 */ /* 0x000fe20000410000 */
[----:B------:R-:W0:Y:S01]  /*5620*/  MUFU.EX2 R106, R106 ;  /* 0x0000006a006a7308 */ /* 0x000e220000000800 */
[----:B-1----:R-:W-:Y:S02]  /*5630*/  FMUL.FTZ R104, R101, R91 ;  /* 0x0000005b65687220 */ /* 0x002fe40000410000 */
[----:B------:R-:W-:-:S02]  /*5640*/  FFMA.FTZ R67, R127, R143, R66 ;  /* 0x0000008f7f437223 */ /* 0x000fc40000010042 */
[----:B------:R-:W-:Y:S02]  /*5650*/  FFMA.FTZ R66, R126, R143, -R65 ;  /* 0x0000008f7e427223 */ /* 0x000fe40000010841 */
[----:B------:R-:W-:Y:S01]  /*5660*/  FMUL.FTZ R65, R101, R88 ;  /* 0x0000005865417220 */ /* 0x000fe20000410000 */
[----:B------:R-:W1:Y:S08]  /*5670*/  MUFU.EX2 R104, R104 ;  /* 0x0000006800687308 */ /* 0x000e700000000800 */
[----:B------:R-:W-:Y:S01]  /*5680*/  MUFU.SIN R118, R82 ;  /* 0x0000005200767308 */ /* 0x000fe20000000400 */
[----:B0-----:R-:W-:-:S02]  /*5690*/  FMUL.FTZ R136, R106, R107 ;  /* 0x0000006b6a887220 */ /* 0x001fc40000410000 */
[----:B------:R-:W-:Y:S02]  /*56a0*/  FMUL.FTZ R137, R106, R137 ;  /* 0x000000896a897220 */ /* 0x000fe40000410000 */
[----:B-1----:R-:W-:-:S03]  /*56b0*/  FMUL.FTZ R140, R104, R105 ;  /* 0x00000069688c7220 */ /* 0x002fc60000410000 */
[----:B------:R0:W-:Y:S01]  /*56c0*/  MUFU.COS R119, R82 ;  /* 0x0000005200777308 */ /* 0x0001e20000000000 */
[----:B------:R-:W-:Y:S02]  /*56d0*/  FMUL.FTZ R141, R104, R141 ;  /* 0x0000008d688d7220 */ /* 0x000fe40000410000 */
[----:B--2---:R-:W-:Y:S02]  /*56e0*/  FMUL.FTZ R68, R140, R67 ;  /* 0x000000438c447220 */ /* 0x004fe40000410000 */
[----:B------:R-:W-:Y:S02]  /*56f0*/  FMUL.FTZ R104, R101, R85 ;  /* 0x0000005565687220 */ /* 0x000fe40000410000 */
[----:B------:R-:W-:Y:S01]  /*5700*/  FFMA.FTZ R107, R141, R66, -R68 ;  /* 0x000000428d6b7223 */ /* 0x000fe20000010844 */
[----:B------:R1:W2:Y:S01]  /*5710*/  MUFU.EX2 R134, R64 ;  /* 0x0000004000867308 */ /* 0x0002a20000000800 */
[----:B0-----:R-:W-:Y:S01]  /*5720*/  IADD3 R82, R97, 0x200, RZ ;  /* 0x0000020061527810 */ /* 0x001fe20007ffe0ff */
[----:B------:R-:W-:Y:S01]  /*5730*/  @!P1 IMAD R82, R108, R139, UR7 ;  /* 0x000000076c529e24 */ /* 0x000fe2000f8e028b */
[----:B------:R-:W-:Y:S01]  /*5740*/  MOV R139, UR39 ;  /* 0x00000027008b7c02 */ /* 0x000fe20008000f00 */
[----:B------:R-:W-:Y:S01]  /*5750*/  FMUL.FTZ R108, R50, UR25 ;  /* 0x00000019326c7c20 */ /* 0x000fe20008410000 */
[----:B------:R-:W-:-:S06]  /*5760*/  NOP ;  /* 0x0000000000007918 */ /* 0x000fcc0000000000 */
[----:B------:R-:W-:Y:S01]  /*5770*/  FMUL.FTZ R66, R140, R66 ;  /* 0x000000428c427220 */ /* 0x000fe20000410000 */
[----:B------:R-:W-:Y:S01]  /*5780*/  SHF.L.U32 R102, R82, 0x3, RZ ;  /* 0x0000000352667819 */ /* 0x000fe200000006ff */
[----:B------:R-:W-:Y:S01]  /*5790*/  FMUL.RZ R148, R108, 0.15915493667125701904 ;  /* 0x3e22f9836c947820 */ /* 0x000fe2000040c000 */
[----:B------:R-:W5:Y:S01]  /*57a0*/  LDG.E.64 R138, [R138.64] ;  /* 0x0000001a8a8a7981 */ /* 0x000f62000c1e1b00 */
[----:B------:R-:W-:Y:S01]  /*57b0*/  FFMA.FTZ R108, R141, R67, R66 ;  /* 0x000000438d6c7223 */ /* 0x000fe20000010042 */
[----:B------:R0:W3:Y:S01]  /*57c0*/  MUFU.EX2 R132, R65 ;  /* 0x0000004100847308 */ /* 0x0000e20000000800 */
[----:B------:R-:W-:Y:S02]  /*57d0*/  IMAD R66, R98, 0x3, R81 ;  /* 0x0000000362427824 */ /* 0x000fe400078e0251 */
[C---:B-1----:R-:W-:Y:S02]  /*57e0*/  FMUL.FTZ R64, R101.reuse, R87 ;  /* 0x0000005765407220 */ /* 0x042fe40000410000 */
[C---:B------:R-:W-:Y:S01]  /*57f0*/  FMUL.FTZ R67, R101.reuse, R86 ;  /* 0x0000005665437220 */ /* 0x040fe20000410000 */
[----:B------:R-:W1:Y:S01]  /*5800*/  LDS.128 R68, [R66.X16] ;  /* 0x0000000042447984 */ /* 0x000e62000000cc00 */
[----:B------:R-:W-:Y:S01]  /*5810*/  FMUL.FTZ R105, R101, R84 ;  /* 0x0000005465697220 */ /* 0x000fe20000410000 */
[----:B------:R4:W1:Y:S01]  /*5820*/  MUFU.EX2 R130, R64 ;  /* 0x0000004000827308 */ /* 0x0008620000000800 */
[----:B0-----:R-:W-:Y:S01]  /*5830*/  MOV R65, RZ ;  /* 0x000000ff00417202 */ /* 0x001fe20000000f00 */
[----:B------:R-:W0:Y:S04]  /*5840*/  LDS.128 R72, [R66.X16+0x10] ;  /* 0x0000100042487984 */ /* 0x000e28000000cc00 */
[----:B------:R-:W0:Y:S02]  /*5850*/  LDS.128 R76, [R66.X16+0x20] ;  /* 0x00002000424c7984 */ /* 0x000e24000000cc00 */
[----:B------:R2:W0:Y:S01]  /*5860*/  MUFU.EX2 R128, R67 ;  /* 0x0000004300807308 */ /* 0x0004220000000800 */
[----:B----4-:R-:W-:Y:S01]  /*5870*/  HFMA2.MMA R64, -RZ, RZ, 1.875, 0 ;  /* 0x3f800000ff407435 */ /* 0x010fe200000001ff */
[----:B------:R2:W4:Y:S04]  /*5880*/  LDS.128 R80, [R66.X16+0x30] ;  /* 0x0000300042507984 */ /* 0x000528000000cc00 */
[----:B------:R3:W-:Y:S01]  /*5890*/  STS.64 [R102+0x39e0], R126 ;  /* 0x0039e07e66007388 */ /* 0x0007e20000000a00 */
[----:B------:R-:W-:Y:S01]  /*58a0*/  FMUL.FTZ R146, R136, R107 ;  /* 0x0000006b88927220 */ /* 0x000fe20000410000 */
[----:B------:R-:W0:Y:S01]  /*58b0*/  MUFU.EX2 R104, R104 ;  /* 0x0000006800687308 */ /* 0x000e220000000800 */
[----:B--2---:R-:W-:Y:S01]  /*58c0*/  CS2R R66, SRZ ;  /* 0x0000000000427805 */ /* 0x004fe2000001ff00 */
[----:B------:R-:W-:-:S02]  /*58d0*/  FMUL.FTZ R135, R134, R135 ;  /* 0x0000008786877220 */ /* 0x000fc40000410000 */
[----:B------:R-:W-:Y:S02]  /*58e0*/  FMUL.FTZ R134, R134, R109 ;  /* 0x0000006d86867220 */ /* 0x000fe40000410000 */
[----:B------:R-:W-:Y:S02]  /*58f0*/  FMUL.FTZ R106, R101, R55 ;  /* 0x00000037656a7220 */ /* 0x000fe40000410000 */
[----:B------:R-:W-:Y:S01]  /*5900*/  MUFU.COS R110, R148 ;  /* 0x00000094006e7308 */ /* 0x000fe20000000000 */
[----:B---3--:R-:W-:Y:S01]  /*5910*/  @!P0 IMAD.WIDE R102, R144, R103, UR28 ;  /* 0x0000001c90668e25 */ /* 0x008fe2000f8e0267 */
[----:B------:R-:W-:Y:S03]  /*5920*/  BAR.SYNC.DEFER_BLOCKING 0x0 ;  /* 0x0000000000007b1d */ /* 0x000fe60000010000 */
[----:B------:R-:W-:-:S04]  /*5930*/  FMUL.FTZ R144, R136, R108 ;  /* 0x0000006c88907220 */ /* 0x000fc80000410000 */
[C---:B------:R-:W-:Y:S02]  /*5940*/  FFMA.FTZ R144, R137.reuse, R107, -R144 ;  /* 0x0000006b89907223 */ /* 0x040fe40000010890 */
[----:B------:R-:W-:Y:S02]  /*5950*/  FFMA.FTZ R146, R137, R108, R146 ;  /* 0x0000006c89927223 */ /* 0x000fe40000010092 */
[----:B------:R-:W-:Y:S02]  /*5960*/  FMUL.FTZ R133, R132, R133 ;  /* 0x0000008584857220 */ /* 0x000fe40000410000 */
[----:B------:R-:W-:Y:S02]  /*5970*/  FMUL.FTZ R108, R134, R146 ;  /* 0x00000092866c7220 */ /* 0x000fe40000410000 */
[----:B------:R-:W-:Y:S01]  /*5980*/  FMUL.FTZ R132, R132, R111 ;  /* 0x0000006f84847220 */ /* 0x000fe20000410000 */
[----:B------:R2:W5:Y:S01]  /*5990*/  @!P0 LDG.E.128 R64, [R102.64] ;  /* 0x0000001a66408981 */ /* 0x000562000c1e1d00 */
[----:B------:R-:W-:-:S02]  /*59a0*/  FFMA.FTZ R108, R135, R144, -R108 ;  /* 0x00000090876c7223 */ /* 0x000fc4000001086c */
[----:B--2---:R-:W-:-:S04]  /*59b0*/  FMUL.FTZ R102, R134, R144 ;  /* 0x0000009086667220 */ /* 0x004fc80000410000 */
[----:B------:R-:W-:-:S04]  /*59c0*/  FFMA.FTZ R146, R135, R146, R102 ;  /* 0x0000009287927223 */ /* 0x000fc80000010066 */
[C---:B------:R-:W-:Y:S02]  /*59d0*/  FMUL.FTZ R103, R132.reuse, R146 ;  /* 0x0000009284677220 */ /* 0x040fe40000410000 */
[-C--:B------:R-:W-:Y:S02]  /*59e0*/  FMUL.FTZ R109, R132, R108.reuse ;  /* 0x0000006c846d7220 */ /* 0x080fe40000410000 */
[C---:B-1----:R-:W-:Y:S02]  /*59f0*/  FMUL.FTZ R131, R130.reuse, R131 ;  /* 0x0000008382837220 */ /* 0x042fe40000410000 */
[----:B------:R-:W-:Y:S02]  /*5a00*/  FMUL.FTZ R130, R130, R129 ;  /* 0x0000008182827220 */ /* 0x000fe40000410000 */
[C---:B------:R-:W-:Y:S02]  /*5a10*/  FFMA.FTZ R108, R133.reuse, R108, -R103 ;  /* 0x0000006c856c7223 */ /* 0x040fe40000010867 */
[----:B------:R-:W-:-:S02]  /*5a20*/  FFMA.FTZ R109, R133, R146, R109 ;  /* 0x00000092856d7223 */ /* 0x000fc4000001006d */
[CC--:B------:R-:W-:Y:S01]  /*5a30*/  FMUL.FTZ R144, R130.reuse, R108.reuse ;  /* 0x0000006c82907220 */ /* 0x0c0fe20000410000 */
[----:B------:R-:W1:Y:S01]  /*5a40*/  MUFU.EX2 R105, R105 ;  /* 0x0000006900697308 */ /* 0x000e620000000800 */
[----:B------:R-:W-:Y:S02]  /*5a50*/  FMUL.FTZ R111, R130, R109 ;  /* 0x0000006d826f7220 */ /* 0x000fe40000410000 */
[C---:B0-----:R-:W-:Y:S02]  /*5a60*/  FMUL.FTZ R129, R128.reuse, R147 ;  /* 0x0000009380817220 */ /* 0x041fe40000410000 */
[----:B------:R-:W-:Y:S02]  /*5a70*/  FMUL.FTZ R128, R128, R145 ;  /* 0x0000009180807220 */ /* 0x000fe40000410000 */
[C---:B------:R-:W-:Y:S02]  /*5a80*/  FFMA.FTZ R144, R131.reuse, R109, R144 ;  /* 0x0000006d83907223 */ /* 0x040fe40000010090 */
[----:B------:R-:W-:-:S02]  /*5a90*/  FFMA.FTZ R111, R131, R108, -R111 ;  /* 0x0000006c836f7223 */ /* 0x000fc4000001086f */
[C---:B------:R-:W-:Y:S02]  /*5aa0*/  FMUL.FTZ R146, R128.reuse, R144 ;  /* 0x0000009080927220 */ /* 0x040fe40000410000 */
[----:B------:R-:W-:Y:S01]  /*5ab0*/  FMUL.FTZ R107, R101, R54 ;  /* 0x00000036656b7220 */ /* 0x000fe20000410000 */
[----:B------:R-:W0:Y:S01]  /*5ac0*/  MUFU.EX2 R106, R106 ;  /* 0x0000006a006a7308 */ /* 0x000e220000000800 */
[-C--:B------:R-:W-:Y:S02]  /*5ad0*/  FMUL.FTZ R109, R128, R111.reuse ;  /* 0x0000006f806d7220 */ /* 0x080fe40000410000 */
[----:B------:R-:W-:Y:S02]  /*5ae0*/  FMUL.FTZ R124, R104, R124 ;  /* 0x0000007c687c7220 */ /* 0x000fe40000410000 */
[----:B------:R-:W-:Y:S02]  /*5af0*/  FFMA.FTZ R146, R129, R111, -R146 ;  /* 0x0000006f81927223 */ /* 0x000fe40000010892 */
[----:B------:R-:W-:Y:S01]  /*5b00*/  FMUL.FTZ R102, R101, R53 ;  /* 0x0000003565667220 */ /* 0x000fe20000410000 */
[----:B------:R-:W2:Y:S01]  /*5b10*/  MUFU.EX2 R107, R107 ;  /* 0x0000006b006b7308 */ /* 0x000ea20000000800 */
[----:B------:R-:W-:-:S02]  /*5b20*/  FFMA.FTZ R109, R129, R144, R109 ;  /* 0x00000090816d7223 */ /* 0x000fc4000001006d */
[----:B------:R-:W-:Y:S02]  /*5b30*/  FMUL.FTZ R125, R104, R125 ;  /* 0x0000007d687d7220 */ /* 0x000fe40000410000 */
[C---:B------:R-:W-:Y:S02]  /*5b40*/  FMUL.FTZ R144, R124.reuse, R146 ;  /* 0x000000927c907220 */ /* 0x040fe40000410000 */
[C---:B------:R-:W-:Y:S01]  /*5b50*/  FMUL.FTZ R103, R101.reuse, R52 ;  /* 0x0000003465677220 */ /* 0x040fe20000410000 */
[----:B------:R-:W3:Y:S01]  /*5b60*/  MUFU.EX2 R102, R102 ;  /* 0x0000006600667308 */ /* 0x000ee20000000800 */
[----:B------:R-:W-:Y:S02]  /*5b70*/  FMUL.FTZ R108, R101, R51 ;  /* 0x00000033656c7220 */ /* 0x000fe40000410000 */
[----:B------:R-:W-:Y:S02]  /*5b80*/  FMUL.FTZ R104, R124, R109 ;  /* 0x0000006d7c687220 */ /* 0x000fe40000410000 */
[----:B-1----:R-:W-:-:S02]  /*5b90*/  FMUL.FTZ R122, R105, R122 ;  /* 0x0000007a697a7220 */ /* 0x002fc40000410000 */
[----:B------:R-:W-:Y:S02]  /*5ba0*/  FFMA.FTZ R144, R125, R109, R144 ;  /* 0x0000006d7d907223 */ /* 0x000fe40000010090 */
[----:B------:R-:W-:Y:S01]  /*5bb0*/  FMUL.FTZ R101, R101, R50 ;  /* 0x0000003265657220 */ /* 0x000fe20000410000 */
[----:B------:R-:W1:Y:S01]  /*5bc0*/  MUFU.EX2 R103, R103 ;  /* 0x0000006700677308 */ /* 0x000e620000000800 */
[----:B------:R-:W-:Y:S02]  /*5bd0*/  FMUL.FTZ R123, R105, R123 ;  /* 0x0000007b697b7220 */ /* 0x000fe40000410000 */
[----:B------:R-:W-:Y:S02]  /*5be0*/  FFMA.FTZ R146, R125, R146, -R104 ;  /* 0x000000927d927223 */ /* 0x000fe40000010868 */
[----:B------:R-:W-:Y:S02]  /*5bf0*/  FMUL.FTZ R105, R122, R144 ;  /* 0x000000907a697220 */ /* 0x000fe40000410000 */
[C---:B0-----:R-:W-:Y:S01]  /*5c00*/  FMUL.FTZ R121, R106.reuse, R121 ;  /* 0x000000796a797220 */ /* 0x041fe20000410000 */
[----:B------:R-:W0:Y:S01]  /*5c10*/  MUFU.EX2 R101, R101 ;  /* 0x0000006500657308 */ /* 0x000e220000000800 */
[----:B------:R-:W-:-:S02]  /*5c20*/  FMUL.FTZ R120, R106, R120 ;  /* 0x000000786a787220 */ /* 0x000fc40000410000 */
[-C--:B------:R-:W-:Y:S02]  /*5c30*/  FMUL.FTZ R106, R122, R146.reuse ;  /* 0x000000927a6a7220 */ /* 0x080fe40000410000 */
[----:B------:R-:W-:-:S03]  /*5c40*/  FFMA.FTZ R105, R123, R146, -R105 ;  /* 0x000000927b697223 */ /* 0x000fc60000010869 */
[----:B------:R-:W0:Y:S01]  /*5c50*/  MUFU.SIN R104, R148 ;  /* 0x0000009400687308 */ /* 0x000e220000000400 */
[C---:B--2---:R-:W-:Y:S02]  /*5c60*/  FMUL.FTZ R119, R107.reuse, R119 ;  /* 0x000000776b777220 */ /* 0x044fe40000410000 */
[----:B------:R-:W-:Y:S02]  /*5c70*/  FMUL.FTZ R118, R107, R118 ;  /* 0x000000766b767220 */ /* 0x000fe40000410000 */
[----:B------:R-:W-:Y:S02]  /*5c80*/  FFMA.FTZ R106, R123, R144, R106 ;  /* 0x000000907b6a7223 */ /* 0x000fe4000001006a */
[----:B------:R-:W-:Y:S02]  /*5c90*/  FMUL.FTZ R107, R120, R105 ;  /* 0x00000069786b7220 */ /* 0x000fe40000410000 */
[C---:B---3--:R-:W-:Y:S02]  /*5ca0*/  FMUL.FTZ R117, R102.reuse, R117 ;  /* 0x0000007566757220 */ /* 0x048fe40000410000 */
[----:B------:R-:W-:-:S02]  /*5cb0*/  FMUL.FTZ R116, R102, R116 ;  /* 0x0000007466747220 */ /* 0x000fc40000410000 */
[-C--:B------:R-:W-:Y:S02]  /*5cc0*/  FMUL.FTZ R102, R120, R106.reuse ;  /* 0x0000006a78667220 */ /* 0x080fe40000410000 */
[----:B------:R-:W-:Y:S02]  /*5cd0*/  FFMA.FTZ R107, R121, R106, R107 ;  /* 0x0000006a796b7223 */ /* 0x000fe4000001006b */
[C---:B-1----:R-:W-:Y:S02]  /*5ce0*/  FMUL.FTZ R115, R103.reuse, R115 ;  /* 0x0000007367737220 */ /* 0x042fe40000410000 */
[----:B------:R-:W-:Y:S02]  /*5cf0*/  FMUL.FTZ R114, R103, R114 ;  /* 0x0000007267727220 */ /* 0x000fe40000410000 */
[----:B------:R-:W-:Y:S02]  /*5d00*/  FFMA.FTZ R102, R121, R105, -R102 ;  /* 0x0000006979667223 */ /* 0x000fe40000010866 */
[----:B------:R-:W-:Y:S01]  /*5d10*/  FMUL.FTZ R103, R118, R107 ;  /* 0x0000006b76677220 */ /* 0x000fe20000410000 */
[----:B------:R-:W1:Y:S01]  /*5d20*/  MUFU.EX2 R108, R108 ;  /* 0x0000006c006c7308 */ /* 0x000e620000000800 */
[----:B0-----:R-:W-:-:S02]  /*5d30*/  FMUL.FTZ R111, R101, R110 ;  /* 0x0000006e656f7220 */ /* 0x001fc40000410000 */
[-C--:B------:R-:W-:Y:S02]  /*5d40*/  FMUL.FTZ R106, R118, R102.reuse ;  /* 0x00000066766a7220 */ /* 0x080fe40000410000 */
[----:B------:R-:W-:Y:S01]  /*5d50*/  FFMA.FTZ R110, R119, R102, -R103 ;  /* 0x00000066776e7223 */ /* 0x000fe20000010867 */
[--C-:B------:R-:W-:Y:S01]  /*5d60*/  HADD2.F32 R102, -RZ, R68.reuse.H0_H0 ;  /* 0x20000044ff667230 */ /* 0x100fe20000004100 */
[----:B------:R-:W-:Y:S01]  /*5d70*/  FMUL.FTZ R109, R101, R104 ;  /* 0x00000068656d7220 */ /* 0x000fe20000410000 */
[----:B------:R-:W-:Y:S02]  /*5d80*/  HADD2.F32 R104, -RZ, R68.H1_H1 ;  /* 0x30000044ff687230 */ /* 0x000fe40000004100 */
[--C-:B------:R-:W-:Y:S01]  /*5d90*/  HADD2.F32 R105, -RZ, R60.reuse.H0_H0 ;  /* 0x2000003cff697230 */ /* 0x100fe20000004100 */
[-C--:B------:R-:W-:Y:S01]  /*5da0*/  FMUL.FTZ R195, R102, R93.reuse ;  /* 0x0000005d66c37220 */ /* 0x080fe20000410000 */
        /* <DEDUP_REMOVED lines=12> */
[C---:B-1----:R-:W-:Y:S02]  /*5e70*/  FMUL.FTZ R113, R108.reuse, R113 ;  /* 0x000000716c717220 */ /* 0x042fe40000410000 */
        /* <DEDUP_REMOVED lines=9> */
[-C--:B------:R-:W-:Y:S01]  /*5f10*/  FMUL.FTZ R199, R106, R91.reuse ;  /* 0x0000005b6ac77220 */ /* 0x080fe20000410000 */
[--C-:B------:R-:W-:Y:S01]  /*5f20*/  HADD2.F32 R105, -RZ, R71.reuse.H0_H0 ;  /* 0x20000047ff697230 */ /* 0x100fe20000004100 */
[----:B------:R-:W-:Y:S01]  /*5f30*/  FMUL.FTZ R69, R140, R70 ;  /* 0x000000468c457220 */ /* 0x000fe20000410000 */
        /* <DEDUP_REMOVED lines=12> */
[C---:B------:R-:W-:Y:S02]  /*6000*/  FMUL.FTZ R70, R136.reuse, R68 ;  /* 0x0000004488467220 */ /* 0x040fe40000410000 */
        /* <DEDUP_REMOVED lines=119> */
[--C-:B----4-:R-:W-:Y:S01]  /*6780*/  HADD2.F32 R156, -RZ, R80.reuse.H0_H0 ;  /* 0x20000050ff9c7230 */ /* 0x110fe20000004100 */
        /* <DEDUP_REMOVED lines=8> */
[----:B------:R-:W-:Y:S02]  /*6810*/  FMUL.FTZ R222, R156, R53 ;  /* 0x000000359cde7220 */ /* 0x000fe40000410000 */
[----:B------:R-:W-:Y:S02]  /*6820*/  FMUL.FTZ R71, R116, R69 ;  /* 0x0000004574477220 */ /* 0x000fe40000410000 */
        /* <DEDUP_REMOVED lines=12> */
[-C--:B------:R-:W-:Y:S01]  /*68f0*/  FMUL.FTZ R220, R81, R52.reuse ;  /* 0x0000003451dc7220 */ /* 0x080fe20000410000 */
        /* <DEDUP_REMOVED lines=10> */
[-C--:B------:R-:W-:Y:S02]  /*69a0*/  FMUL.FTZ R208, R158, R51.reuse ;  /* 0x000000339ed07220 */ /* 0x080fe40000410000 */
        /* <DEDUP_REMOVED lines=11> */
[-C--:B------:R-:W-:Y:S02]  /*6a60*/  FMUL.FTZ R210, R161, R50.reuse ;  /* 0x00000032a1d27220 */ /* 0x080fe40000410000 */
        /* <DEDUP_REMOVED lines=30> */
.L_x_7423:
[----:B01----:R-:W-:Y:S05]  /*6c50*/  BSYNC B0 ;  /* 0x0000000000007941 */ /* 0x003fea0003800000 */
.L_x_7422:
        /* <DEDUP_REMOVED lines=51> */
.L_x_7530:
        /* <DEDUP_REMOVED lines=70> */
.L_x_7531:
        /* <DEDUP_REMOVED lines=20> */
[----:B------:R-:W-:Y:S05]  /*7530*/  CALL.REL.NOINC `($__internal_178_$__cuda_sm70_shflsync_idx_p) ;  /* 0x00008fc000007944 */ /* 0x000fea0003c00000 */
.L_x_7428:
[----:B------:R-:W-:Y:S05]  /*7540*/  BRA.CONV ~URZ, `(.L_x_7429) ;  /* 0x000000637f007947 */ /* 0x000fea000b800000 */
[----:B0-----:R-:W-:Y:S01]  /*7550*/  HFMA2.MMA R73, -RZ, RZ, 0, 1.847743988037109375e-06 ;  /* 0x0000001fff497435 */ /* 0x001fe200000001ff */
[----:B------:R-:W-:Y:S02]  /*7560*/  MOV R71, R225 ;  /* 0x000000e100477202 */ /* 0x000fe40000000f00 */
[----:B------:R-:W-:-:S02]  /*7570*/  MOV R72, 0x1f ;  /* 0x0000001f00487802 */ /* 0x000fc40000000f00 */
[----:B-1----:R-:W-:Y:S02]  /*7580*/  MOV R70, 0xffffffff ;  /* 0xffffffff00467802 */ /* 0x002fe40000000f00 */
[----:B------:R-:W-:Y:S02]  /*7590*/  MOV R68, 0x75b0 ;  /* 0x000075b000447802 */ /* 0x000fe40000000f00 */
[----:B------:R-:W-:Y:S05]  /*75a0*/  CALL.REL.NOINC `($__internal_178_$__cuda_sm70_shflsync_idx_p) ;  /* 0x00008f5000007944 */ /* 0x000fea0003c00000 */
.L_x_7429:
[----:B------:R-:W-:Y:S05]  /*75b0*/  BRA.CONV ~URZ, `(.L_x_7430) ;  /* 0x000000637f007947 */ /* 0x000fea000b800000 */
[----:B0-----:R-:W-:Y:S01]  /*75c0*/  HFMA2.MMA R73, -RZ, RZ, 0, 1.847743988037109375e-06 ;  /* 0x0000001fff497435 */ /* 0x001fe200000001ff */
[----:B------:R-:W-:Y:S02]  /*75d0*/  MOV R71, R75 ;  /* 0x0000004b00477202 */ /* 0x000fe40000000f00 */
[----:B------:R-:W-:Y:S02]  /*75e0*/  MOV R72, 0x1f ;  /* 0x0000001f00487802 */ /* 0x000fe40000000f00 */
[----:B-1----:R-:W-:Y:S02]  /*75f0*/  MOV R70, 0xffffffff ;  /* 0xffffffff00467802 */ /* 0x002fe40000000f00 */
[----:B------:R-:W-:Y:S02]  /*7600*/  MOV R68, 0x7620 ;  /* 0x0000762000447802 */ /* 0x000fe40000000f00 */
[----:B------:R-:W-:Y:S05]  /*7610*/  CALL.REL.NOINC `($__internal_178_$__cuda_sm70_shflsync_idx_p) ;  /* 0x00008ee000007944 */ /* 0x000fea0003c00000 */
.L_x_7430:
[----:B------:R-:W-:Y:S05]  /*7620*/  BRA.CONV ~URZ, `(.L_x_7431) ;  /* 0x000000637f007947 */ /* 0x000fea000b800000 */
[----:B0-----:R-:W-:Y:S01]  /*7630*/  HFMA2.MMA R73, -RZ, RZ, 0, 1.847743988037109375e-06 ;  /* 0x0000001fff497435 */ /* 0x001fe200000001ff */
[----:B------:R-:W-:-:S02]  /*7640*/  MOV R71, R74 ;  /* 0x0000004a00477202 */ /* 0x000fc40000000f00 */
[----:B------:R-:W-:Y:S02]  /*7650*/  MOV R72, 0x1f ;  /* 0x0000001f00487802 */ /* 0x000fe40000000f00 */
[----:B-1----:R-:W-:Y:S02]  /*7660*/  MOV R70, 0xffffffff ;  /* 0xffffffff00467802 */ /* 0x002fe40000000f00 */
[----:B------:R-:W-:Y:S02]  /*7670*/  MOV R68, 0x7690 ;  /* 0x0000769000447802 */ /* 0x000fe40000000f00 */
[----:B------:R-:W-:Y:S05]  /*7680*/  CALL.REL.NOINC `($__internal_178_$__cuda_sm70_shflsync_idx_p) ;  /* 0x00008e7000007944 */ /* 0x000fea0003c00000 */
.L_x_7431:
        /* <DEDUP_REMOVED lines=9> */
.L_x_7532:
        /* <DEDUP_REMOVED lines=23> */
.L_x_7425:
[----:B0-----:R-:W-:Y:S05]  /*7890*/  BSYNC B0 ;  /* 0x0000000000007941 */ /* 0x001fea0003800000 */
.L_x_7424:
        /* <DEDUP_REMOVED lines=233> */
[C---:B------:R-:W-:Y:S01]  /*8730*/  FMUL.FTZ R70, R114.reuse, R223 ;  /* 0x000000df72467220 */ /* 0x040fe20000410000 */
        /* <DEDUP_REMOVED lines=45> */
.L_x_7533:
[----:B------:R-:W-:Y:S05]  /*8a10*/  BRA.DIV ~URZ, `(.L_x_7436) ;  /* 0x00006c327f007947 */ /* 0x000fea000b800000 */
[----:B------:R2:W3:Y:S04]  /*8a20*/  SHFL.DOWN PT, R73, R224, 0x1, 0x1f ;  /* 0x08201f00e0497f89 */ /* 0x0004e800000e0000 */
[----:B------:R2:W4:Y:S04]  /*8a30*/  SHFL.DOWN PT, R219, R75, 0x1, 0x1f ;  /* 0x08201f004bdb7f89 */ /* 0x00052800000e0000 */
[----:B------:R2:W0:Y:S02]  /*8a40*/  SHFL.DOWN PT, R69, R74, 0x1, 0x1f ;  /* 0x08201f004a457f89 */ /* 0x00042400000e0000 */
.L_x_7534:
        /* <DEDUP_REMOVED lines=15> */
.L_x_7438:
[----:B------:R-:W-:Y:S05]  /*8b40*/  BSYNC B1 ;  /* 0x0000000000017941 */ /* 0x000fea0003800000 */
.L_x_7437:
[----:B------:R-:W-:Y:S05]  /*8b50*/  BRA.DIV ~URZ, `(.L_x_7439) ;  /* 0x00006c527f007947 */ /* 0x000fea000b800000 */
[----:B-1----:R1:W2:Y:S04]  /*8b60*/  SHFL.DOWN PT, R71, R226, 0x2, 0x1f ;  /* 0x08401f00e2477f89 */ /* 0x0022a800000e0000 */
[----:B---3--:R1:W3:Y:S04]  /*8b70*/  SHFL.DOWN PT, R73, R224, 0x2, 0x1f ;  /* 0x08401f00e0497f89 */ /* 0x0082e800000e0000 */
[----:B----4-:R1:W4:Y:S04]  /*8b80*/  SHFL.DOWN PT, R219, R75, 0x2, 0x1f ;  /* 0x08401f004bdb7f89 */ /* 0x01032800000e0000 */
[----:B0-----:R1:W0:Y:S02]  /*8b90*/  SHFL.DOWN PT, R69, R74, 0x2, 0x1f ;  /* 0x08401f004a457f89 */ /* 0x00122400000e0000 */
.L_x_7535:
        /* <DEDUP_REMOVED lines=15> */
.L_x_7441:
[----:B------:R-:W-:Y:S05]  /*8c90*/  BSYNC B1 ;  /* 0x0000000000017941 */ /* 0x000fea0003800000 */
.L_x_7440:
[----:B------:R-:W-:Y:S05]  /*8ca0*/  BRA.DIV ~URZ, `(.L_x_7442) ;  /* 0x00006cd27f007947 */ /* 0x000fea000b800000 */
[----:B--2---:R2:W1:Y:S02]  /*8cb0*/  SHFL.DOWN PT, R71, R226, 0x4, 0x1f ;  /* 0x08801f00e2477f89 */ /* 0x00446400000e0000 */
.L_x_7536:
[----:B------:R-:W-:Y:S05]  /*8cc0*/  BRA.DIV ~URZ, `(.L_x_7443) ;  /* 0x00006d327f007947 */ /* 0x000fea000b800000 */
[----:B---3--:R3:W2:Y:S04]  /*8cd0*/  SHFL.DOWN PT, R73, R224, 0x4, 0x1f ;  /* 0x08801f00e0497f89 */ /* 0x0086a800000e0000 */
[----:B----4-:R3:W4:Y:S04]  /*8ce0*/  SHFL.DOWN PT, R219, R75, 0x4, 0x1f ;  /* 0x08801f004bdb7f89 */ /* 0x01072800000e0000 */
[----:B0-----:R3:W0:Y:S02]  /*8cf0*/  SHFL.DOWN PT, R69, R74, 0x4, 0x1f ;  /* 0x08801f004a457f89 */ /* 0x00162400000e0000 */
.L_x_7537:
        /* <DEDUP_REMOVED lines=15> */
.L_x_7445:
[----:B------:R-:W-:Y:S05]  /*8df0*/  BSYNC B1 ;  /* 0x0000000000017941 */ /* 0x000fea0003800000 */
.L_x_7444:
[----:B------:R-:W-:Y:S05]  /*8e00*/  BRA.DIV ~URZ, `(.L_x_7446) ;  /* 0x00006d527f007947 */ /* 0x000fea000b800000 */
[----:B-1----:R1:W3:Y:S04]  /*8e10*/  SHFL.DOWN PT, R71, R226, 0x8, 0x1f ;  /* 0x09001f00e2477f89 */ /* 0x0022e800000e0000 */
[----:B--2---:R1:W2:Y:S04]  /*8e20*/  SHFL.DOWN PT, R73, R224, 0x8, 0x1f ;  /* 0x09001f00e0497f89 */ /* 0x0042a800000e0000 */
[----:B----4-:R1:W4:Y:S04]  /*8e30*/  SHFL.DOWN PT, R219, R75, 0x8, 0x1f ;  /* 0x09001f004bdb7f89 */ /* 0x01032800000e0000 */
[----:B0-----:R1:W0:Y:S02]  /*8e40*/  SHFL.DOWN PT, R69, R74, 0x8, 0x1f ;  /* 0x09001f004a457f89 */ /* 0x00122400000e0000 */
.L_x_7538:
        /* <DEDUP_REMOVED lines=15> */
.L_x_7448:
[----:B------:R-:W-:Y:S05]  /*8f40*/  BSYNC B1 ;  /* 0x0000000000017941 */ /* 0x000fea0003800000 */
.L_x_7447:
[----:B------:R-:W-:Y:S05]  /*8f50*/  BRA.DIV ~URZ, `(.L_x_7449) ;  /* 0x00006dd27f007947 */ /* 0x000fea000b800000 */
[----:B---3--:R3:W1:Y:S02]  /*8f60*/  SHFL.DOWN PT, R71, R226, 0x10, 0x1f ;  /* 0x0a001f00e2477f89 */ /* 0x00866400000e0000 */
.L_x_7539:
[----:B------:R-:W-:Y:S05]  /*8f70*/  BRA.DIV ~URZ, `(.L_x_7450) ;  /* 0x00006e327f007947 */ /* 0x000fea000b800000 */
[----:B--2---:R2:W3:Y:S04]  /*8f80*/  SHFL.DOWN PT, R73, R224, 0x10, 0x1f ;  /* 0x0a001f00e0497f89 */ /* 0x0044e800000e0000 */
[----:B----4-:R2:W4:Y:S04]  /*8f90*/  SHFL.DOWN PT, R219, R75, 0x10, 0x1f ;  /* 0x0a001f004bdb7f89 */ /* 0x01052800000e0000 */
[----:B0-----:R2:W0:Y:S02]  /*8fa0*/  SHFL.DOWN PT, R69, R74, 0x10, 0x1f ;  /* 0x0a001f004a457f89 */ /* 0x00142400000e0000 */
.L_x_7540:
        /* <DEDUP_REMOVED lines=13> */
.L_x_7452:
[----:B------:R-:W-:Y:S05]  /*9080*/  BSYNC B1 ;  /* 0x0000000000017941 */ /* 0x000fea0003800000 */
.L_x_7451:
        /* <DEDUP_REMOVED lines=20> */
.L_x_7541:
        /* <DEDUP_REMOVED lines=17> */
.L_x_7455:
[----:B---3--:R-:W-:Y:S05]  /*92e0*/  BSYNC B1 ;  /* 0x0000000000017941 */ /* 0x008fea0003800000 */
.L_x_7454:
        /* <DEDUP_REMOVED lines=16> */
.L_x_7434:
[----:B0-----:R-:W-:Y:S05]  /*93f0*/  BSYNC B0 ;  /* 0x0000000000007941 */ /* 0x001fea0003800000 */
.L_x_7433:
[--C-:B-1----:R-:W-:Y:S01]  /*9400*/  HADD2.F32 R70, -RZ, R60.reuse.H0_H0 ;  /* 0x2000003cff467230 */ /* 0x102fe20000004100 */
[----:B------:R-:W-:Y:S01]  /*9410*/  FFMA.FTZ R68, R16, R195, RZ ;  /* 0x000000c310447223 */ /* 0x000fe200000100ff */
[----:B------:R-:W-:Y:S01]  /*9420*/  WARPSYNC 0xffffffff ;  /* 0xffffffff00007948 */ /* 0x000fe20003800000 */
[----:B------:R-:W-:Y:S01]  /*9430*/  BAR.SYNC.DEFER_BLOCKING 0x0 ;  /* 0x0000000000007b1d */ /* 0x000fe20000010000 */
[----:B------:R-:W-:Y:S01]  /*9440*/  HADD2.F32 R71, -RZ, R60.H1_H1 ;  /* 0x3000003cff477230 */ /* 0x000fe20000004100 */
[----:B------:R-:W-:Y:S01]  /*9450*/  FMUL.FTZ R72, R70, R93 ;  /* 0x0000005d46487220 */ /* 0x000fe20000410000 */
[--C-:B------:R-:W-:Y:S01]  /*9460*/  HADD2.F32 R74, -RZ, R61.reuse.H0_H0 ;  /* 0x2000003dff4a7230 */ /* 0x100fe20000004100 */
[----:B------:R-:W-:Y:S01]  /*9470*/  FFMA.FTZ R68, R15, R194, R68 ;  /* 0x000000c20f447223 */ /* 0x000fe20000010044 */
        /* <DEDUP_REMOVED lines=10> */
[----:B------:R-:W-:Y:S01]  /*9520*/  ULDC UR39, c[0x0][0x168] ;  /* 0x00005a0000277ab9 */ /* 0x000fe20000000800 */
[C---:B------:R-:W-:Y:S01]  /*9530*/  FFMA.FTZ R68, R14.reuse, R199, R68 ;  /* 0x000000c70e447223 */ /* 0x040fe20000010044 */
[----:B------:R-:W-:Y:S01]  /*9540*/  ULEA UR38, UR38, 0xfffffc00, 0xa ;  /* 0xfffffc0026267891 */ /* 0x000fe2000f8e503f */
[----:B------:R-:W-:Y:S01]  /*9550*/  FFMA.FTZ R69, R14, -R139, R127 ;  /* 0x8000008b0e457223 */ /* 0x000fe2000001007f */
[--C-:B------:R-:W-:Y:S01]  /*9560*/  HADD2.F32 R127, -RZ, R62.reuse.H1_H1 ;  /* 0x3000003eff7f7230 */ /* 0x100fe20000004100 */
[-C--:B------:R-:W-:Y:S01]  /*9570*/  FFMA.FTZ R194, R101, -R75.reuse, R194 ;  /* 0x8000004b65c27223 */ /* 0x080fe200000100c2 */
[----:B------:R-:W-:Y:S01]  /*9580*/  UIADD3 UR38, -UR38, UR39, URZ ;  /* 0x0000002726267290 */ /* 0x000fe2000fffe13f */
[----:B------:R-:W-:Y:S01]  /*9590*/  FFMA.FTZ R75, R103, -R75, R126 ;  /* 0x8000004b674b7223 */ /* 0x000fe2000001007e */
[----:B------:R-:W-:Y:S01]  /*95a0*/  HADD2.F32 R126, -RZ, R62.H0_H0 ;  /* 0x2000003eff7e7230 */ /* 0x000fe20000004100 */
[C---:B------:R-:W-:Y:S01]  /*95b0*/  FFMA.FTZ R68, R13.reuse, R198, R68 ;  /* 0x000000c60d447223 */ /* 0x040fe20000010044 */
[----:B------:R-:W-:Y:S01]  /*95c0*/  BSSY B0, `(.L_x_7456) ;  /* 0x00001d6000007945 */ /* 0x000fe20003800000 */
[----:B------:R-:W-:-:S02]  /*95d0*/  FFMA.FTZ R69, R13, -R196, R69 ;  /* 0x800000c40d457223 */ /* 0x000fc40000010045 */
[----:B------:R-:W-:Y:S02]  /*95e0*/  FMUL.FTZ R215, R74, R91 ;  /* 0x0000005b4ad77220 */ /* 0x000fe40000410000 */
[----:B------:R-:W-:Y:S02]  /*95f0*/  FMUL.FTZ R219, R73, R90 ;  /* 0x0000005a49db7220 */ /* 0x000fe40000410000 */
[----:B------:R-:W-:Y:S02]  /*9600*/  FMUL.FTZ R221, R126, R89 ;  /* 0x000000597edd7220 */ /* 0x000fe40000410000 */
[C---:B------:R-:W-:Y:S02]  /*9610*/  FFMA.FTZ R68, R12.reuse, R201, R68 ;  /* 0x000000c90c447223 */ /* 0x040fe40000010044 */
[----:B------:R-:W-:Y:S02]  /*9620*/  FFMA.FTZ R69, R12, -R191, R69 ;  /* 0x800000bf0c457223 */ /* 0x000fe40000010045 */
[----:B------:R-:W-:-:S02]  /*9630*/  FFMA.FTZ R199, R106, -R215, R199 ;  /* 0x800000d76ac77223 */ /* 0x000fc400000100c7 */
[----:B------:R-:W-:Y:S02]  /*9640*/  FFMA.FTZ R139, R108, -R215, R139 ;  /* 0x800000d76c8b7223 */ /* 0x000fe4000001008b */
[-C--:B------:R-:W-:Y:S02]  /*9650*/  FFMA.FTZ R215, R105, -R219.reuse, R198 ;  /* 0x800000db69d77223 */ /* 0x080fe400000100c6 */
[----:B------:R-:W-:Y:S02]  /*9660*/  FFMA.FTZ R198, R107, -R219, R196 ;  /* 0x800000db6bc67223 */ /* 0x000fe400000100c4 */
[-C--:B------:R-:W-:Y:S02]  /*9670*/  FFMA.FTZ R201, R110, -R221.reuse, R201 ;  /* 0x800000dd6ec97223 */ /* 0x080fe400000100c9 */
[----:B------:R-:W-:Y:S02]  /*9680*/  FFMA.FTZ R196, R144, -R221, R191 ;  /* 0x800000dd90c47223 */ /* 0x000fe400000100bf */
[----:B------:R-:W-:-:S02]  /*9690*/  FFMA.FTZ R221, R11, R200, R68 ;  /* 0x000000c80bdd7223 */ /* 0x000fc40000010044 */
[----:B------:R-:W-:Y:S02]  /*96a0*/  FFMA.FTZ R225, R11, -R202, R69 ;  /* 0x800000ca0be17223 */ /* 0x000fe40000010045 */
        /* <DEDUP_REMOVED lines=10> */
[-C--:B------:R-:W-:Y:S02]  /*9750*/  FFMA.FTZ R221, R146, -R227.reuse, R207 ;  /* 0x800000e392dd7223 */ /* 0x080fe400000100cf */
        /* <DEDUP_REMOVED lines=65> */
[----:B------:R-:W-:Y:S02]  /*9b70*/  FMUL.FTZ R208, R232, R50 ;  /* 0x00000032e8d07220 */ /* 0x000fe40000410000 */
        /* <DEDUP_REMOVED lines=12> */
[----:B------:R-:W-:Y:S01]  /*9c40*/  FFMA.FTZ R65, R113, R175, -R66 ;  /* 0x000000af71417223 */ /* 0x000fe20000010842 */
        /* <DEDUP_REMOVED lines=35> */
[C---:B------:R-:W-:Y:S02]  /*9e80*/  FFMA.FTZ R112, R174.reuse, UR42, -R65 ;  /* 0x0000002aae707c23 */ /* 0x040fe40008010841 */
        /* <DEDUP_REMOVED lines=16> */
[-C--:B------:R-:W-:Y:S01]  /*9f90*/  FMUL.FTZ R174, R188, R53.reuse ;  /* 0x00000035bcae7220 */ /* 0x080fe20000410000 */
        /* <DEDUP_REMOVED lines=102> */
[C---:B------:R-:W-:Y:S01]  /*a600*/  FFMA.FTZ R128, R137.reuse, R164, -R125 ;  /* 0x000000a489807223 */ /* 0x040fe2000001087d */
[----:B------:R0:W-:Y:S01]  /*a610*/  STS [R64.X4+0x10b8], R131 ;  /* 0x0010b88340007388 */ /* 0x0001e20000004800 */
[----:B------:R-:W-:Y:S02]  /*a620*/  FFMA.FTZ R137, R137, R179, R136 ;  /* 0x000000b389897223 */ /* 0x000fe40000010088 */
[----:B------:R-:W-:Y:S02]  /*a630*/  FMUL.FTZ R132, R182, R87 ;  /* 0x00000057b6847220 */ /* 0x000fe40000410000 */
[----:B------:R-:W-:Y:S02]  /*a640*/  FADD.FTZ R163, R163, R128 ;  /* 0x00000080a3a37221 */ /* 0x000fe40000010000 */
[----:B------:R-:W-:-:S02]  /*a650*/  FADD.FTZ R178, -R178, R137 ;  /* 0x00000089b2b27221 */ /* 0x000fc40000010100 */
[-C--:B------:R-:W-:Y:S02]  /*a660*/  FMUL.FTZ R135, R219, R130.reuse ;  /* 0x00000082db877220 */ /* 0x080fe40000410000 */
[----:B------:R-:W-:Y:S02]  /*a670*/  FFMA.FTZ R124, R206, R130, -R129 ;  /* 0x00000082ce7c7223 */ /* 0x000fe40000010881 */
[----:B------:R-:W-:Y:S01]  /*a680*/  FMUL.FTZ R130, R167, R87 ;  /* 0x00000057a7827220 */ /* 0x000fe20000410000 */
[----:B------:R1:W-:Y:S01]  /*a690*/  STS [R64.X4+0x10bc], R135 ;  /* 0x0010bc8740007388 */ /* 0x0003e20000004800 */
[----:B------:R-:W-:Y:S02]  /*a6a0*/  FMUL.FTZ R125, R207, R132 ;  /* 0x00000084cf7d7220 */ /* 0x000fe40000410000 */
[C---:B------:R-:W-:Y:S02]  /*a6b0*/  FMUL.FTZ R129, R140.reuse, -R163 ;  /* 0x800000a38c817220 */ /* 0x040fe40000410000 */
[----:B------:R-:W-:-:S02]  /*a6c0*/  FMUL.FTZ R140, R140, -R178 ;  /* 0x800000b28c8c7220 */ /* 0x000fc40000410000 */
[-C--:B0-----:R-:W-:Y:S02]  /*a6d0*/  FMUL.FTZ R131, R207, R130.reuse ;  /* 0x00000082cf837220 */ /* 0x081fe40000410000 */
[-C--:B------:R-:W-:Y:S02]  /*a6e0*/  FFMA.FTZ R128, R221, R130.reuse, R125 ;  /* 0x00000082dd807223 */ /* 0x080fe4000001007d */
[----:B------:R-:W-:Y:S02]  /*a6f0*/  FMUL.FTZ R133, R224, R130 ;  /* 0x00000082e0857220 */ /* 0x000fe40000410000 */
[C---:B------:R-:W-:Y:S02]  /*a700*/  FFMA.FTZ R130, R141.reuse, R178, R129 ;  /* 0x000000b28d827223 */ /* 0x040fe40000010081 */
[----:B------:R-:W-:Y:S01]  /*a710*/  FFMA.FTZ R141, R141, R163, -R140 ;  /* 0x000000a38d8d7223 */ /* 0x000fe2000001088c */
[----:B------:R0:W-:Y:S01]  /*a720*/  STS [R64.X4+0x10b0], R133 ;  /* 0x0010b08540007388 */ /* 0x0001e20000004800 */
[----:B------:R-:W-:-:S02]  /*a730*/  FADD.FTZ R177, -R177, R130 ;  /* 0x00000082b1b17221 */ /* 0x000fc40000010100 */
[----:B------:R-:W-:Y:S02]  /*a740*/  FADD.FTZ R162, R162, R141 ;  /* 0x0000008da2a27221 */ /* 0x000fe40000010000 */
[CC--:B------:R-:W-:Y:S02]  /*a750*/  FMUL.FTZ R129, R142.reuse, -R177.reuse ;  /* 0x800000b18e817220 */ /* 0x0c0fe40000410000 */
[-C--:B------:R-:W-:Y:S02]  /*a760*/  FMUL.FTZ R142, R142, -R162.reuse ;  /* 0x800000a28e8e7220 */ /* 0x080fe40000410000 */
[C---:B------:R-:W-:Y:S02]  /*a770*/  FFMA.FTZ R129, R143.reuse, R162, -R129 ;  /* 0x000000a28f817223 */ /* 0x040fe40000010881 */
[----:B------:R-:W-:Y:S02]  /*a780*/  FFMA.FTZ R143, R143, R177, R142 ;  /* 0x000000b18f8f7223 */ /* 0x000fe4000001008e */
[----:B------:R-:W-:-:S02]  /*a790*/  FMUL.FTZ R134, R181, R88 ;  /* 0x00000058b5867220 */ /* 0x000fc40000410000 */
[----:B------:R-:W-:Y:S02]  /*a7a0*/  FADD.FTZ R176, -R176, R143 ;  /* 0x0000008fb0b07221 */ /* 0x000fe40000010100 */
[-C--:B------:R-:W-:Y:S02]  /*a7b0*/  FMUL.FTZ R137, R224, R132.reuse ;  /* 0x00000084e0897220 */ /* 0x080fe40000410000 */
[----:B------:R-:W-:Y:S02]  /*a7c0*/  FFMA.FTZ R125, R221, R132, -R131 ;  /* 0x00000084dd7d7223 */ /* 0x000fe40000010883 */
[----:B------:R-:W-:Y:S01]  /*a7d0*/  FMUL.FTZ R132, R166, R88 ;  /* 0x00000058a6847220 */ /* 0x000fe20000410000 */
[----:B------:R-:W-:Y:S01]  /*a7e0*/  STS [R64.X4+0x10b4], R137 ;  /* 0x0010b48940007388 */ /* 0x000fe20000004800 */
[----:B------:R-:W-:Y:S02]  /*a7f0*/  FMUL.FTZ R131, R191, R134 ;  /* 0x00000086bf837220 */ /* 0x000fe40000410000 */
[----:B------:R-:W-:-:S02]  /*a800*/  FADD.FTZ R160, R160, R129 ;  /* 0x00000081a0a07221 */ /* 0x000fc40000010000 */
[-C--:B------:R-:W-:Y:S02]  /*a810*/  FMUL.FTZ R129, R176, R93.reuse ;  /* 0x0000005db0817220 */ /* 0x080fe40000410000 */
[-C--:B-1----:R-:W-:Y:S02]  /*a820*/  FMUL.FTZ R135, R127, R132.reuse ;  /* 0x000000847f877220 */ /* 0x082fe40000410000 */
[-C--:B------:R-:W-:Y:S02]  /*a830*/  FFMA.FTZ R130, R200, R132.reuse, R131 ;  /* 0x00000084c8827223 */ /* 0x080fe40000010083 */
[----:B0-----:R-:W-:Y:S01]  /*a840*/  FMUL.FTZ R133, R191, R132 ;  /* 0x00000084bf857220 */ /* 0x001fe20000410000 */
[----:B------:R0:W-:Y:S01]  /*a850*/  STS [R64.X4+0x10a8], R135 ;  /* 0x0010a88740007388 */ /* 0x0001e20000004800 */
[----:B------:R-:W-:Y:S02]  /*a860*/  FMUL.FTZ R132, R177, R92 ;  /* 0x0000005cb1847220 */ /* 0x000fe40000410000 */
[----:B------:R-:W-:-:S02]  /*a870*/  FMUL.FTZ R131, R160, R93 ;  /* 0x0000005da0837220 */ /* 0x000fc40000410000 */
[----:B------:R-:W-:Y:S02]  /*a880*/  FMUL.FTZ R136, R72, R129 ;  /* 0x0000008148887220 */ /* 0x000fe40000410000 */
[-C--:B------:R-:W-:Y:S02]  /*a890*/  FFMA.FTZ R133, R200, R134.reuse, -R133 ;  /* 0x00000086c8857223 */ /* 0x080fe40000010885 */
[----:B------:R-:W-:Y:S02]  /*a8a0*/  FMUL.FTZ R141, R127, R134 ;  /* 0x000000867f8d7220 */ /* 0x000fe40000410000 */
[----:B------:R-:W-:Y:S02]  /*a8b0*/  FMUL.FTZ R134, R162, R92 ;  /* 0x0000005ca2867220 */ /* 0x000fe40000410000 */
[----:B0-----:R-:W-:Y:S01]  /*a8c0*/  FMUL.FTZ R135, R75, R132 ;  /* 0x000000844b877220 */ /* 0x001fe20000410000 */
[----:B------:R0:W-:Y:S01]  /*a8d0*/  STS [R64.X4+0x10ac], R141 ;  /* 0x0010ac8d40007388 */ /* 0x0001e20000004800 */
[----:B------:R-:W-:-:S02]  /*a8e0*/  FFMA.FTZ R136, R195, R131, R136 ;  /* 0x00000083c3887223 */ /* 0x000fc40000010088 */
[----:B------:R-:W-:Y:S02]  /*a8f0*/  FMUL.FTZ R140, R72, R131 ;  /* 0x00000083488c7220 */ /* 0x000fe40000410000 */
[-C--:B------:R-:W-:Y:S02]  /*a900*/  FFMA.FTZ R135, R194, R134.reuse, R135 ;  /* 0x00000086c2877223 */ /* 0x080fe40000010087 */
[----:B------:R-:W-:Y:S02]  /*a910*/  FADD.FTZ R136, RZ, R136 ;  /* 0x00000088ff887221 */ /* 0x000fe40000010000 */
[----:B------:R-:W-:Y:S02]  /*a920*/  FMUL.FTZ R137, R75, R134 ;  /* 0x000000864b897220 */ /* 0x000fe40000410000 */
[----:B------:R-:W-:Y:S02]  /*a930*/  FFMA.FTZ R140, R195, R129, -R140 ;  /* 0x00000081c38c7223 */ /* 0x000fe4000001088c */
[----:B------:R-:W-:-:S02]  /*a940*/  FMUL.FTZ R142, R178, R91 ;  /* 0x0000005bb28e7220 */ /* 0x000fc40000410000 */
[----:B------:R-:W-:Y:S02]  /*a950*/  FMUL.FTZ R159, R165, R89 ;  /* 0x00000059a59f7220 */ /* 0x000fe40000410000 */
[----:B------:R-:W-:Y:S02]  /*a960*/  FADD.FTZ R135, R136, R135 ;  /* 0x0000008788877221 */ /* 0x000fe40000010000 */
[----:B------:R-:W-:Y:S02]  /*a970*/  FFMA.FTZ R137, R194, R132, -R137 ;  /* 0x00000084c2897223 */ /* 0x000fe40000010889 */
[----:B------:R-:W-:Y:S02]  /*a980*/  FADD.FTZ R140, RZ, R140 ;  /* 0x0000008cff8c7221 */ /* 0x000fe40000010000 */
[----:B------:R-:W-:Y:S02]  /*a990*/  FMUL.FTZ R136, R163, R91 ;  /* 0x0000005ba3887220 */ /* 0x000fe40000410000 */
[----:B0-----:R-:W-:-:S02]  /*a9a0*/  FMUL.FTZ R141, R139, R142 ;  /* 0x0000008e8b8d7220 */ /* 0x001fc40000410000 */
[----:B------:R-:W-:Y:S02]  /*a9b0*/  FMUL.FTZ R143, R126, R159 ;  /* 0x0000009f7e8f7220 */ /* 0x000fe40000410000 */
[----:B------:R-:W-:Y:S02]  /*a9c0*/  FMUL.FTZ R175, R180, R89 ;  /* 0x00000059b4af7220 */ /* 0x000fe40000410000 */
[----:B------:R-:W-:Y:S01]  /*a9d0*/  FADD.FTZ R137, R140, R137 ;  /* 0x000000898c897221 */ /* 0x000fe20000010000 */
[----:B------:R0:W-:Y:S01]  /*a9e0*/  STS [R64.X4+0x10a0], R143 ;  /* 0x0010a08f40007388 */ /* 0x0001e20000004800 */
[----:B------:R-:W-:Y:S02]  /*a9f0*/  FMUL.FTZ R190, R179, R90 ;  /* 0x0000005ab3be7220 */ /* 0x000fe40000410000 */
[----:B------:R-:W-:Y:S02]  /*aa00*/  FFMA.FTZ R140, R199, R136, R141 ;  /* 0x00000088c78c7223 */ /* 0x000fe4000001008d */
[----:B------:R-:W-:-:S02]  /*aa10*/  FFMA.FTZ R114, R205, R174, -R114 ;  /* 0x000000aecd727223 */ /* 0x000fc40000010872 */
[----:B------:R-:W-:Y:S02]  /*aa20*/  FMUL.FTZ R141, R139, R136 ;  /* 0x000000888b8d7220 */ /* 0x000fe40000410000 */
[----:B------:R-:W-:Y:S02]  /*aa30*/  FMUL.FTZ R220, R196, R175 ;  /* 0x000000afc4dc7220 */ /* 0x000fe40000410000 */
[----:B------:R-:W-:Y:S02]  /*aa40*/  FMUL.FTZ R174, R164, R90 ;  /* 0x0000005aa4ae7220 */ /* 0x000fe40000410000 */
[----:B0-----:R-:W-:Y:S02]  /*aa50*/  FMUL.FTZ R143, R198, R190 ;  /* 0x000000bec68f7220 */ /* 0x001fe40000410000 */
[----:B------:R-:W-:Y:S02]  /*aa60*/  FADD.FTZ R135, R135, R140 ;  /* 0x0000008c87877221 */ /* 0x000fe40000010000 */
[----:B------:R-:W-:-:S02]  /*aa70*/  FFMA.FTZ R140, R199, R142, -R141 ;  /* 0x0000008ec78c7223 */ /* 0x000fc4000001088d */
[-C--:B------:R-:W-:Y:S02]  /*aa80*/  FFMA.FTZ R230, R201, R159.reuse, R220 ;  /* 0x0000009fc9e67223 */ /* 0x080fe400000100dc */
[-C--:B------:R-:W-:Y:S02]  /*aa90*/  FMUL.FTZ R141, R198, R174.reuse ;  /* 0x000000aec68d7220 */ /* 0x080fe40000410000 */
[----:B------:R-:W-:Y:S02]  /*aaa0*/  FFMA.FTZ R220, R215, R174, R143 ;  /* 0x000000aed7dc7223 */ /* 0x000fe4000001008f */
[----:B------:R-:W-:Y:S02]  /*aab0*/  FMUL.FTZ R216, R232, UR25 ;  /* 0x00000019e8d87c20 */ /* 0x000fe40008410000 */
[----:B------:R-:W-:Y:S02]  /*aac0*/  FADD.FTZ R137, R137, R140 ;  /* 0x0000008c89897221 */ /* 0x000fe40000010000 */
[----:B------:R-:W-:-:S02]  /*aad0*/  FMUL.FTZ R232, R196, R159 ;  /* 0x0000009fc4e87220 */ /* 0x000fc40000410000 */
[----:B------:R-:W-:Y:S02]  /*aae0*/  FFMA.FTZ R140, R215, R190, -R141 ;  /* 0x000000bed78c7223 */ /* 0x000fe4000001088d */
[----:B------:R-:W-:Y:S02]  /*aaf0*/  FADD.FTZ R135, R135, R220 ;  /* 0x000000dc87877221 */ /* 0x000fe40000010000 */
[----:B------:R-:W-:Y:S02]  /*ab00*/  FFMA.FTZ R232, R201, R175, -R232 ;  /* 0x000000afc9e87223 */ /* 0x000fe400000108e8 */
        /* <DEDUP_REMOVED lines=16> */
[----:B------:R-:W-:Y:S02]  /*ac10*/  FMUL.FTZ R137, R74, R142 ;  /* 0x0000008e4a897220 */ /* 0x000fe40000410000 */
[----:B------:R-:W-:Y:S02]  /*ac20*/  FADD.FTZ R128, R128, R67 ;  /* 0x0000004380807221 */ /* 0x000fe40000010000 */
[----:B------:R-:W-:Y:S01]  /*ac30*/  FADD.FTZ R125, R125, R116 ;  /* 0x000000747d7d7221 */ /* 0x000fe20000010000 */
[----:B------:R-:W-:Y:S01]  /*ac40*/  MOV R116, UR38 ;  /* 0x0000002600747c02 */ /* 0x000fe20008000f00 */
[----:B------:R-:W-:Y:S01]  /*ac50*/  FADD.FTZ R232, R128, R65 ;  /* 0x0000004180e87221 */ /* 0x000fe20000010000 */
[----:B------:R0:W-:Y:S01]  /*ac60*/  STS [R64.X4+0x1094], R137 ;  /* 0x0010948940007388 */ /* 0x0001e20000004800 */
[----:B------:R-:W-:-:S02]  /*ac70*/  FMUL.FTZ R65, R173, UR25 ;  /* 0x00000019ad417c20 */ /* 0x000fc40008410000 */
[----:B------:R-:W-:Y:S02]  /*ac80*/  FMUL.FTZ R135, R74, R136 ;  /* 0x000000884a877220 */ /* 0x000fe40000410000 */
[----:B------:R-:W-:Y:S02]  /*ac90*/  FFMA.FTZ R130, R188, UR42, -R65 ;  /* 0x0000002abc827c23 */ /* 0x000fe40008010841 */
[----:B------:R-:W-:Y:S01]  /*aca0*/  FMUL.FTZ R65, R171, UR25 ;  /* 0x00000019ab417c20 */ /* 0x000fe20008410000 */
[----:B------:R-:W-:Y:S01]  /*acb0*/  STS [R64.X4+0x1090], R135 ;  /* 0x0010908740007388 */ /* 0x000fe20000004800 */
[----:B------:R-:W-:Y:S01]  /*acc0*/  FMUL.FTZ R175, R126, R175 ;  /* 0x000000af7eaf7220 */ /* 0x000fe20000410000 */
[----:B0-----:R-:W-:Y:S01]  /*acd0*/  LEA R137, R116, -R97, 0x1 ;  /* 0x8000006174897211 */ /* 0x001fe200078e08ff */
[C---:B------:R-:W-:Y:S02]  /*ace0*/  FMUL.FTZ R141, R73.reuse, R174 ;  /* 0x000000ae498d7220 */ /* 0x040fe40000410000 */
[----:B------:R-:W-:Y:S01]  /*acf0*/  FMUL.FTZ R143, R73, R190 ;  /* 0x000000be498f7220 */ /* 0x000fe20000410000 */
[----:B------:R-:W-:Y:S01]  /*ad00*/  STS [R64.X4+0x10a4], R175 ;  /* 0x0010a4af40007388 */ /* 0x000fe20000004800 */
[----:B------:R-:W-:Y:S01]  /*ad10*/  FMUL.FTZ R133, R71, R134 ;  /* 0x0000008647857220 */ /* 0x000fe20000410000 */
[----:B------:R-:W-:Y:S01]  /*ad20*/  ISETP.GE.AND P0, PT, R137, 0x1, PT ;  /* 0x000000018900780c */ /* 0x000fe20003f06270 */
[----:B------:R-:W-:Y:S01]  /*ad30*/  FMUL.FTZ R121, R71, R132 ;  /* 0x0000008447797220 */ /* 0x000fe20000410000 */
[----:B------:R-:W-:Y:S01]  /*ad40*/  STS [R64.X4+0x1098], R141 ;  /* 0x0010988d40007388 */ /* 0x000fe20000004800 */
[----:B------:R-:W-:-:S02]  /*ad50*/  FMUL.FTZ R131, R70, R131 ;  /* 0x0000008346837220 */ /* 0x000fc40000410000 */
[----:B------:R-:W-:Y:S01]  /*ad60*/  FMUL.FTZ R129, R70, R129 ;  /* 0x0000008146817220 */ /* 0x000fe20000410000 */
[----:B------:R-:W-:Y:S01]  /*ad70*/  STS [R64.X4+0x109c], R143 ;  /* 0x00109c8f40007388 */ /* 0x000fe20000004800 */
[----:B------:R-:W-:Y:S02]  /*ad80*/  FFMA.FTZ R136, R186, UR42, -R65 ;  /* 0x0000002aba887c23 */ /* 0x000fe40008010841 */
[----:B------:R-:W-:Y:S01]  /*ad90*/  FMUL.FTZ R65, R185, UR25 ;  /* 0x00000019b9417c20 */ /* 0x000fe20008410000 */
[----:B------:R0:W-:Y:S01]  /*ada0*/  STS [R64.X4+0x1088], R133 ;  /* 0x0010888540007388 */ /* 0x0001e20000004800 */
[----:B------:R-:W-:Y:S02]  /*adb0*/  FADD.FTZ R125, R125, R114 ;  /* 0x000000727d7d7221 */ /* 0x000fe40000010000 */
[----:B------:R-:W-:Y:S01]  /*adc0*/  FFMA.FTZ R140, R170, UR42, R65 ;  /* 0x0000002aaa8c7c23 */ /* 0x000fe20008010041 */
[----:B------:R-:W-:Y:S01]  /*add0*/  STS [R64.X4+0x108c], R121 ;  /* 0x00108c7940007388 */ /* 0x000fe20000004800 */
[----:B------:R-:W-:-:S02]  /*ade0*/  FMUL.FTZ R65, R167, UR25 ;  /* 0x00000019a7417c20 */ /* 0x000fc40008410000 */
[----:B------:R-:W-:Y:S01]  /*adf0*/  FADD.FTZ R230, R125, R66 ;  /* 0x000000427de67221 */ /* 0x000fe20000010000 */
[----:B------:R-:W-:Y:S01]  /*ae00*/  STS [R64.X4+0x1080], R131 ;  /* 0x0010808340007388 */ /* 0x000fe20000004800 */
[----:B------:R-:W-:Y:S02]  /*ae10*/  FFMA.FTZ R190, R182, UR42, -R65 ;  /* 0x0000002ab6be7c23 */ /* 0x000fe40008010841 */
[----:B------:R-:W-:Y:S01]  /*ae20*/  FMUL.FTZ R65, R163, UR25 ;  /* 0x00000019a3417c20 */ /* 0x000fe20008410000 */
[----:B------:R1:W-:Y:S01]  /*ae30*/  STS [R64.X4+0x1084], R129 ;  /* 0x0010848140007388 */ /* 0x0003e20000004800 */
[----:B------:R-:W-:Y:S02]  /*ae40*/  FMUL.FTZ R132, R188, UR25 ;  /* 0x00000019bc847c20 */ /* 0x000fe40008410000 */
[----:B------:R-:W-:Y:S02]  /*ae50*/  FFMA.FTZ R122, R178, UR42, -R65 ;  /* 0x0000002ab27a7c23 */ /* 0x000fe40008010841 */
[----:B------:R-:W-:-:S02]  /*ae60*/  FMUL.FTZ R134, R172, UR25 ;  /* 0x00000019ac867c20 */ /* 0x000fc40008410000 */
[----:B------:R-:W-:Y:S02]  /*ae70*/  FMUL.FTZ R125, R187, UR25 ;  /* 0x00000019bb7d7c20 */ /* 0x000fe40008410000 */
[----:B0-----:R-:W-:Y:S02]  /*ae80*/  FMUL.FTZ R133, R169, UR25 ;  /* 0x00000019a9857c20 */ /* 0x001fe40008410000 */
[----:B-1----:R-:W-:Y:S02]  /*ae90*/  FMUL.FTZ R64, R186, UR25 ;  /* 0x00000019ba407c20 */ /* 0x002fe40008410000 */
[----:B------:R-:W-:Y:S02]  /*aea0*/  FMUL.FTZ R142, R184, UR25 ;  /* 0x00000019b88e7c20 */ /* 0x000fe40008410000 */
[----:B------:R-:W-:Y:S02]  /*aeb0*/  FFMA.FTZ R129, R171, UR42, R64 ;  /* 0x0000002aab817c23 */ /* 0x000fe40008010040 */
[----:B------:R-:W-:-:S02]  /*aec0*/  FMUL.FTZ R64, R170, UR25 ;  /* 0x00000019aa407c20 */ /* 0x000fc40008410000 */
[----:B------:R-:W-:Y:S02]  /*aed0*/  FMUL.FTZ R174, R168, UR25 ;  /* 0x00000019a8ae7c20 */ /* 0x000fe40008410000 */
[----:B------:R-:W-:Y:S02]  /*aee0*/  FFMA.FTZ R131, R185, UR42, -R64 ;  /* 0x0000002ab9837c23 */ /* 0x000fe40008010840 */
        /* <DEDUP_REMOVED lines=13> */
[----:B------:R-:W-:Y:S02]  /*afc0*/  FFMA.FTZ R216, R235, UR42, -R216 ;  /* 0x0000002aebd87c23 */ /* 0x000fe400080108d8 */
[----:B------:R-:W-:Y:S02]  /*afd0*/  FFMA.FTZ R111, R233, UR42, R111 ;  /* 0x0000002ae96f7c23 */ /* 0x000fe4000801006f */
[----:B------:R-:W-:-:S02]  /*afe0*/  FFMA.FTZ R132, R173, UR42, R132 ;  /* 0x0000002aad847c23 */ /* 0x000fc40008010084 */
[----:B------:R-:W-:Y:S02]  /*aff0*/  FFMA.FTZ R134, R187, UR42, -R134 ;  /* 0x0000002abb867c23 */ /* 0x000fe40008010886 */
[----:B------:R-:W-:Y:S02]  /*b000*/  FFMA.FTZ R125, R172, UR42, R125 ;  /* 0x0000002aac7d7c23 */ /* 0x000fe4000801007d */
[----:B------:R-:W-:Y:S02]  /*b010*/  FFMA.FTZ R133, R184, UR42, -R133 ;  /* 0x0000002ab8857c23 */ /* 0x000fe40008010885 */
[----:B------:R-:W-:Y:S02]  /*b020*/  FFMA.FTZ R142, R169, UR42, R142 ;  /* 0x0000002aa98e7c23 */ /* 0x000fe4000801008e */
[----:B------:R-:W-:Y:S02]  /*b030*/  FFMA.FTZ R174, R183, UR42, -R174 ;  /* 0x0000002ab7ae7c23 */ /* 0x000fe400080108ae */
[----:B------:R-:W-:-:S02]  /*b040*/  FFMA.FTZ R135, R168, UR42, R135 ;  /* 0x0000002aa8877c23 */ /* 0x000fc40008010087 */
[----:B------:R-:W-:Y:S02]  /*b050*/  FFMA.FTZ R220, R167, UR42, R220 ;  /* 0x0000002aa7dc7c23 */ /* 0x000fe400080100dc */
[----:B------:R-:W-:Y:S02]  /*b060*/  FFMA.FTZ R128, R181, UR42, -R128 ;  /* 0x0000002ab5807c23 */ /* 0x000fe40008010880 */
[----:B------:R-:W-:Y:S02]  /*b070*/  FFMA.FTZ R121, R166, UR42, R121 ;  /* 0x0000002aa6797c23 */ /* 0x000fe40008010079 */
[----:B------:R-:W-:Y:S02]  /*b080*/  FFMA.FTZ R123, R180, UR42, -R123 ;  /* 0x0000002ab47b7c23 */ /* 0x000fe4000801087b */
[----:B------:R-:W-:Y:S02]  /*b090*/  FFMA.FTZ R120, R165, UR42, R120 ;  /* 0x0000002aa5787c23 */ /* 0x000fe40008010078 */
[----:B------:R-:W-:-:S02]  /*b0a0*/  FFMA.FTZ R119, R179, UR42, -R64 ;  /* 0x0000002ab3777c23 */ /* 0x000fc40008010840 */
[----:B------:R-:W-:Y:S02]  /*b0b0*/  FFMA.FTZ R124, R164, UR42, R67 ;  /* 0x0000002aa47c7c23 */ /* 0x000fe40008010043 */
        /* <DEDUP_REMOVED lines=38> */
.L_x_7457:
[----:B------:R-:W-:Y:S05]  /*b320*/  BSYNC B0 ;  /* 0x0000000000007941 */ /* 0x000fea0003800000 */
.L_x_7456:
        /* <DEDUP_REMOVED lines=15> */
[----:B------:R-:W-:Y:S01]  /*b420*/  FFMA.FTZ R208, R83, R208, R65 ;  /* 0x000000d053d07223 */ /* 0x000fe20000010041 */
[----:B------:R-:W-:Y:S01]  /*b430*/  UIADD3 UR25, UR25, UR40, URZ ;  /* 0x0000002819197290 */ /* 0x000fe2000fffe03f */
[----:B0-----:R-:W-:Y:S01]  /*b440*/  IADD3 R66, R97, 0x40, RZ ;  /* 0x0000004061427810 */ /* 0x001fe20007ffe0ff */
[----:B------:R-:W-:Y:S01]  /*b450*/  UIMAD UR40, UR15, UR38, URZ ;  /* 0x000000260f2872a4 */ /* 0x000fe2000f8e023f */
[C---:B------:R-:W-:Y:S01]  /*b460*/  FFMA.FTZ R192, R83.reuse, R192, R216 ;  /* 0x000000c053c07223 */ /* 0x040fe200000100d8 */
[----:B------:R-:W-:Y:S01]  /*b470*/  UIMAD.WIDE.U32 UR24, UR14, UR38, UR24 ;  /* 0x000000260e1872a5 */ /* 0x000fe2000f8e0018 */
[----:B------:R-:W-:Y:S01]  /*b480*/  LEA.HI.SX32 R66, R66, R97, 0x1b ;  /* 0x0000006142427211 */ /* 0x000fe200078fdaff */
[----:B------:R-:W-:Y:S01]  /*b490*/  UIMAD UR40, UR14, UR39, UR40 ;  /* 0x000000270e2872a4 */ /* 0x000fe2000f8e0228 */
[----:B------:R-:W-:Y:S01]  /*b4a0*/  FFMA.FTZ R210, R83, R138, -R109 ;  /* 0x0000008a53d27223 */ /* 0x000fe2000001086d */
[----:B------:R-:W-:Y:S01]  /*b4b0*/  BSSY B0, `(.L_x_7458) ;  /* 0x0000021000007945 */ /* 0x000fe20003800000 */
[----:B------:R-:W-:Y:S01]  /*b4c0*/  ULDC.64 UR38, c[0x0][0x318] ;  /* 0x0000c60000267ab9 */ /* 0x000fe20000000a00 */
[----:B------:R-:W-:Y:S01]  /*b4d0*/  FADD.FTZ R161, R232, R161 ;  /* 0x000000a1e8a17221 */ /* 0x000fe20000010000 */
[----:B------:R-:W-:Y:S01]  /*b4e0*/  UIADD3 UR40, UR40, UR25, URZ ;  /* 0x0000001928287290 */ /* 0x000fe2000fffe03f */
[----:B------:R-:W-:Y:S01]  /*b4f0*/  FFMA.FTZ R138, R69, R68, R192 ;  /* 0x00000044458a7223 */ /* 0x000fe200000100c0 */
[----:B------:R-:W-:Y:S01]  /*b500*/  ULEA UR38, UP0, UR24, UR38, 0x3 ;  /* 0x0000002618267291 */ /* 0x000fe2000f80183f */
[----:B------:R-:W-:Y:S01]  /*b510*/  FADD.FTZ R83, R230, R113 ;  /* 0x00000071e6537221 */ /* 0x000fe20000010000 */
[----:B------:R-:W-:Y:S01]  /*b520*/  UIADD3 UR25, UR6, -UR41, URZ ;  /* 0x8000002906197290 */ /* 0x000fe2000fffe03f */
[----:B------:R-:W-:Y:S01]  /*b530*/  IADD3 R192, R97, 0x80, RZ ;  /* 0x0000008061c07810 */ /* 0x000fe20007ffe0ff */
[----:B------:R-:W-:Y:S01]  /*b540*/  ULEA.HI.X UR39, UR24, UR39, UR40, 0x3, UP0 ;  /* 0x0000002718277291 */ /* 0x000fe200080f1c28 */
[----:B------:R-:W-:Y:S01]  /*b550*/  FADD.FTZ R69, R161, R208 ;  /* 0x000000d0a1457221 */ /* 0x000fe20000010000 */
        /* <DEDUP_REMOVED lines=15> */
[----:B------:R-:W-:-:S02]  /*b650*/  IADD3 R208, R97, 0xc0, RZ ;  /* 0x000000c061d07810 */ /* 0x000fc40007ffe0ff */
[----:B------:R-:W-:Y:S01]  /*b660*/  LEA.HI.SX32 R192, R192, R97, 0x1b ;  /* 0x00000061c0c07211 */ /* 0x000fe200078fdaff */
[----:B------:R-:W-:Y:S02]  /*b670*/  IMAD.WIDE.U32 R64, R67, c[0x0][0x2b0], R64 ;  /* 0x0000ac0043407a25 */ /* 0x000fe400078e0040 */
[----:B------:R0:W1:Y:S03]  /*b680*/  LDS R67, [R66.X4+0x1180] ;  /* 0x0011800042437984 */ /* 0x0000660000004800 */
[----:B------:R-:W-:Y:S01]  /*b690*/  IADD3 R65, R65, UR24, RZ ;  /* 0x0000001841417c10 */ /* 0x000fe2000fffe0ff */
[----:B------:R-:W-:Y:S05]  /*b6a0*/  @!P0 BRA `(.L_x_7459) ;  /* 0x0000001000008947 */ /* 0x000fea0003800000 */
[----:B-1----:R1:W-:Y:S02]  /*b6b0*/  RED.E.ADD.F32.FTZ.RN.STRONG.GPU [R64.64+-0x1f00], R67 ;  /* 0xffe100434000798e */ /* 0x0023e4000c10e79a */
.L_x_7459:
[----:B------:R-:W-:Y:S05]  /*b6c0*/  BSYNC B0 ;  /* 0x0000000000007941 */ /* 0x000fea0003800000 */
.L_x_7458:
[----:B-1----:R1:W2:Y:S01]  /*b6d0*/  LDS R67, [R192.X4+0x1280] ;  /* 0x00128000c0437984 */ /* 0x0022a20000004800 */
[----:B------:R-:W-:Y:S01]  /*b6e0*/  BSSY B0, `(.L_x_7460) ;  /* 0x0000004000007945 */ /* 0x000fe20003800000 */
[----:B------:R-:W-:Y:S01]  /*b6f0*/  LEA.HI.SX32 R208, R208, R97, 0x1b ;  /* 0x00000061d0d07211 */ /* 0x000fe200078fdaff */
[----:B------:R-:W-:Y:S05]  /*b700*/  @!P1 BRA `(.L_x_7461) ;  /* 0x0000001000009947 */ /* 0x000fea0003800000 */
[----:B--2---:R2:W-:Y:S02]  /*b710*/  RED.E.ADD.F32.FTZ.RN.STRONG.GPU [R64.64+-0x1e00], R67 ;  /* 0xffe200434000798e */ /* 0x0045e4000c10e79a */
.L_x_7461:
[----:B------:R-:W-:Y:S05]  /*b720*/  BSYNC B0 ;  /* 0x0000000000007941 */ /* 0x000fea0003800000 */
.L_x_7460:
[----:B--2---:R2:W3:Y:S01]  /*b730*/  LDS R67, [R208.X4+0x1380] ;  /* 0x00138000d0437984 */ /* 0x0044e20000004800 */
[----:B------:R-:W-:Y:S01]  /*b740*/  BSSY B0, `(.L_x_7462) ;  /* 0x0000005000007945 */ /* 0x000fe20003800000 */
[----:B0-----:R-:W-:-:S02]  /*b750*/  IADD3 R66, R97, 0x100, RZ ;  /* 0x0000010061427810 */ /* 0x001fc40007ffe0ff */
[----:B-1----:R-:W-:Y:S01]  /*b760*/  IADD3 R192, R97, 0x140, RZ ;  /* 0x0000014061c07810 */ /* 0x002fe20007ffe0ff */
[----:B------:R-:W-:Y:S05]  /*b770*/  @!P2 BRA `(.L_x_7463) ;  /* 0x000000100000a947 */ /* 0x000fea0003800000 */
[----:B---3--:R0:W-:Y:S02]  /*b780*/  RED.E.ADD.F32.FTZ.RN.STRONG.GPU [R64.64+-0x1d00], R67 ;  /* 0xffe300434000798e */ /* 0x0081e4000c10e79a */
.L_x_7463:
[----:B------:R-:W-:Y:S05]  /*b790*/  BSYNC B0 ;  /* 0x0000000000007941 */ /* 0x000fea0003800000 */
.L_x_7462:
        /* <DEDUP_REMOVED lines=14> */
.L_x_7465:
[----:B0-----:R-:W-:Y:S05]  /*b880*/  BSYNC B0 ;  /* 0x0000000000007941 */ /* 0x001fea0003800000 */
.L_x_7464:
[----:B-1----:R0:W1:Y:S01]  /*b890*/  LDS R67, [R192.X4+0x1580] ;  /* 0x00158000c0437984 */ /* 0x0020620000004800 */
[----:B------:R-:W-:Y:S01]  /*b8a0*/  BSSY B0, `(.L_x_7466) ;  /* 0x0000005000007945 */ /* 0x000fe20003800000 */
[----:B------:R-:W-:Y:S02]  /*b8b0*/  IADD3 R66, R97, 0x1c0, RZ ;  /* 0x000001c061427810 */ /* 0x000fe40007ffe0ff */
[----:B------:R-:W-:Y:S01]  /*b8c0*/  LEA.HI.SX32 R208, R208, R97, 0x1b ;  /* 0x00000061d0d07211 */ /* 0x000fe200078fdaff */
[----:B------:R-:W-:Y:S05]  /*b8d0*/  @!P0 BRA `(.L_x_7467) ;  /* 0x0000001000008947 */ /* 0x000fea0003800000 */
[----:B-1----:R1:W-:Y:S02]  /*b8e0*/  RED.E.ADD.F32.FTZ.RN.STRONG.GPU [R64.64+-0x1b00], R67 ;  /* 0xffe500434000798e */ /* 0x0023e4000c10e79a */
.L_x_7467:
[----:B------:R-:W-:Y:S05]  /*b8f0*/  BSYNC B0 ;  /* 0x0000000000007941 */ /* 0x000fea0003800000 */
.L_x_7466:
[----:B-1----:R1:W2:Y:S01]  /*b900*/  LDS R67, [R208.X4+0x1680] ;  /* 0x00168000d0437984 */ /* 0x0022a20000004800 */
[----:B------:R-:W-:Y:S01]  /*b910*/  BSSY B0, `(.L_x_7468) ;  /* 0x0000005000007945 */ /* 0x000fe20003800000 */
[----:B------:R-:W-:-:S02]  /*b920*/  IADD3 R210, R97, 0x200, RZ ;  /* 0x0000020061d27810 */ /* 0x000fc40007ffe0ff */
[----:B------:R-:W-:Y:S01]  /*b930*/  LEA.HI.SX32 R66, R66, R97, 0x1b ;  /* 0x0000006142427211 */ /* 0x000fe200078fdaff */
[----:B------:R-:W-:Y:S05]  /*b940*/  @!P1 BRA `(.L_x_7469) ;  /* 0x0000001000009947 */ /* 0x000fea0003800000 */
[----:B--2---:R2:W-:Y:S02]  /*b950*/  RED.E.ADD.F32.FTZ.RN.STRONG.GPU [R64.64+-0x1a00], R67 ;  /* 0xffe600434000798e */ /* 0x0045e4000c10e79a */
.L_x_7469:
[----:B------:R-:W-:Y:S05]  /*b960*/  BSYNC B0 ;  /* 0x0000000000007941 */ /* 0x000fea0003800000 */
.L_x_7468:
[----:B--2---:R2:W3:Y:S01]  /*b970*/  LDS R67, [R66.X4+0x1780] ;  /* 0x0017800042437984 */ /* 0x0044e20000004800 */
[----:B------:R-:W-:Y:S01]  /*b980*/  BSSY B0, `(.L_x_7470) ;  /* 0x0000005000007945 */ /* 0x000fe20003800000 */
[----:B0-----:R-:W-:Y:S02]  /*b990*/  IADD3 R192, R97, 0x240, RZ ;  /* 0x0000024061c07810 */ /* 0x001fe40007ffe0ff */
[----:B------:R-:W-:Y:S01]  /*b9a0*/  LEA.HI.SX32 R109, R210, R97, 0x1b ;  /* 0x00000061d26d7211 */ /* 0x000fe200078fdaff */
[----:B------:R-:W-:Y:S05]  /*b9b0*/  @!P2 BRA `(.L_x_7471) ;  /* 0x000000100000a947 */ /* 0x000fea0003800000 */
[----:B---3--:R0:W-:Y:S02]  /*b9c0*/  RED.E.ADD.F32.FTZ.RN.STRONG.GPU [R64.64+-0x1900], R67 ;  /* 0xffe700434000798e */ /* 0x0081e4000c10e79a */
.L_x_7471:
[----:B------:R-:W-:Y:S05]  /*b9d0*/  BSYNC B0 ;  /* 0x0000000000007941 */ /* 0x000fea0003800000 */
.L_x_7470:
[----:B------:R-:W4:Y:S01]  /*b9e0*/  LDS R109, [R109.X4+0x1880] ;  /* 0x001880006d6d7984 */ /* 0x000f220000004800 */
[----:B------:R-:W-:Y:S01]  /*b9f0*/  BSSY B0, `(.L_x_7472) ;  /* 0x0000005000007945 */ /* 0x000fe20003800000 */
[----:B--2---:R-:W-:Y:S02]  /*ba00*/  IADD3 R66, R97, 0x280, RZ ;  /* 0x0000028061427810 */ /* 0x004fe40007ffe0ff */
[----:B------:R-:W-:Y:S01]  /*ba10*/  LEA.HI.SX32 R192, R192, R97, 0x1b ;  /* 0x00000061c0c07211 */ /* 0x000fe200078fdaff */
[----:B------:R-:W-:Y:S05]  /*ba20*/  @!P3 BRA `(.L_x_7473) ;  /* 0x000000100000b947 */ /* 0x000fea0003800000 */
[----:B----4-:R2:W-:Y:S02]  /*ba30*/  RED.E.ADD.F32.FTZ.RN.STRONG.GPU [R64.64+-0x1800], R109 ;  /* 0xffe8006d4000798e */ /* 0x0105e4000c10e79a */
.L_x_7473:
[----:B------:R-:W-:Y:S05]  /*ba40*/  BSYNC B0 ;  /* 0x0000000000007941 */ /* 0x000fea0003800000 */
.L_x_7472:
[----:B0--3--:R0:W3:Y:S01]  /*ba50*/  LDS R67, [R192.X4+0x1980] ;  /* 0x00198000c0437984 */ /* 0x0090e20000004800 */
[----:B------:R-:W-:Y:S01]  /*ba60*/  BSSY B0, `(.L_x_7474) ;  /* 0x0000004000007945 */ /* 0x000fe20003800000 */
[----:B------:R-:W-:Y:S01]  /*ba70*/  LEA.HI.SX32 R66, R66, R97, 0x1b ;  /* 0x0000006142427211 */ /* 0x000fe200078fdaff */
[----:B------:R-:W-:Y:S05]  /*ba80*/  @!P4 BRA `(.L_x_7475) ;  /* 0x000000100000c947 */ /* 0x000fea0003800000 */
[----:B---3--:R3:W-:Y:S02]  /*ba90*/  RED.E.ADD.F32.FTZ.RN.STRONG.GPU [R64.64+-0x1700], R67 ;  /* 0xffe900434000798e */ /* 0x0087e4000c10e79a */
.L_x_7475:
[----:B------:R-:W-:Y:S05]  /*baa0*/  BSYNC B0 ;  /* 0x0000000000007941 */ /* 0x000fea0003800000 */
.L_x_7474:
[----:B---3--:R3:W0:Y:S01]  /*bab0*/  LDS R67, [R66.X4+0x1a80] ;  /* 0x001a800042437984 */ /* 0x0086220000004800 */
[----:B------:R-:W-:Y:S01]  /*bac0*/  BSSY B0, `(.L_x_7476) ;  /* 0x0000005000007945 */ /* 0x000fe20003800000 */
[----:B0-----:R-:W-:-:S02]  /*bad0*/  IADD3 R192, R97, 0x2c0, RZ ;  /* 0x000002c061c07810 */ /* 0x001fc40007ffe0ff */
[----:B-1----:R-:W-:Y:S01]  /*bae0*/  IADD3 R208, R97, 0x300, RZ ;  /* 0x0000030061d07810 */ /* 0x002fe20007ffe0ff */
[----:B------:R-:W-:Y:S05]  /*baf0*/  @!P5 BRA `(.L_x_7477) ;  /* 0x000000100000d947 */ /* 0x000fea0003800000 */
[----:B------:R0:W-:Y:S02]  /*bb00*/  RED.E.ADD.F32.FTZ.RN.STRONG.GPU [R64.64+-0x1600], R67 ;  /* 0xffea00434000798e */ /* 0x0001e4000c10e79a */
.L_x_7477:
[----:B------:R-:W-:Y:S05]  /*bb10*/  BSYNC B0 ;  /* 0x0000000000007941 */ /* 0x000fea0003800000 */
.L_x_7476:
        /* <DEDUP_REMOVED lines=14> */
.L_x_7479:
[----:B0-----:R-:W-:Y:S05]  /*bc00*/  BSYNC B0 ;  /* 0x0000000000007941 */ /* 0x001fea0003800000 */
.L_x_7478:
[----:B-1----:R0:W1:Y:S01]  /*bc10*/  LDS R67, [R208.X4+0x1c80] ;  /* 0x001c8000d0437984 */ /* 0x0020620000004800 */
[----:B------:R-:W-:Y:S01]  /*bc20*/  BSSY B0, `(.L_x_7480) ;  /* 0x0000005000007945 */ /* 0x000fe20003800000 */
[----:B------:R-:W-:Y:S02]  /*bc30*/  IADD3 R192, R97, 0x380, RZ ;  /* 0x0000038061c07810 */ /* 0x000fe40007ffe0ff */
[----:B------:R-:W-:Y:S01]  /*bc40*/  LEA.HI.SX32 R66, R66, R97, 0x1b ;  /* 0x0000006142427211 */ /* 0x000fe200078fdaff */
[----:B------:R-:W-:Y:S05]  /*bc50*/  @!P0 BRA `(.L_x_7481) ;  /* 0x0000001000008947 */ /* 0x000fea0003800000 */
[----:B-1----:R1:W-:Y:S02]  /*bc60*/  RED.E.ADD.F32.FTZ.RN.STRONG.GPU [R64.64+-0x1400], R67 ;  /* 0xffec00434000798e */ /* 0x0023e4000c10e79a */
.L_x_7481:
[----:B------:R-:W-:Y:S05]  /*bc70*/  BSYNC B0 ;  /* 0x0000000000007941 */ /* 0x000fea0003800000 */
.L_x_7480:
[----:B-1----:R1:W3:Y:S01]  /*bc80*/  LDS R67, [R66.X4+0x1d80] ;  /* 0x001d800042437984 */ /* 0x0022e20000004800 */
[----:B------:R-:W-:Y:S01]  /*bc90*/  BSSY B0, `(.L_x_7482) ;  /* 0x0000005000007945 */ /* 0x000fe20003800000 */
[----:B0-----:R-:W-:-:S02]  /*bca0*/  IADD3 R208, R97, 0x3c0, RZ ;  /* 0x000003c061d07810 */ /* 0x001fc40007ffe0ff */
[----:B------:R-:W-:Y:S01]  /*bcb0*/  LEA.HI.SX32 R192, R192, R97, 0x1b ;  /* 0x00000061c0c07211 */ /* 0x000fe200078fdaff */
[----:B------:R-:W-:Y:S05]  /*bcc0*/  @!P1 BRA `(.L_x_7483) ;  /* 0x0000001000009947 */ /* 0x000fea0003800000 */
[----:B---3--:R0:W-:Y:S02]  /*bcd0*/  RED.E.ADD.F32.FTZ.RN.STRONG.GPU [R64.64+-0x1300], R67 ;  /* 0xffed00434000798e */ /* 0x0081e4000c10e79a */
.L_x_7483:
[----:B------:R-:W-:Y:S05]  /*bce0*/  BSYNC B0 ;  /* 0x0000000000007941 */ /* 0x000fea0003800000 */
.L_x_7482:
[----:B0--3--:R0:W3:Y:S01]  /*bcf0*/  LDS R67, [R192.X4+0x1e80] ;  /* 0x001e8000c0437984 */ /* 0x0090e20000004800 */
[----:B------:R-:W-:Y:S01]  /*bd00*/  BSSY B0, `(.L_x_7484) ;  /* 0x0000005000007945 */ /* 0x000fe20003800000 */
[----:B-1----:R-:W-:Y:S02]  /*bd10*/  IADD3 R66, R97, 0x400, RZ ;  /* 0x0000040061427810 */ /* 0x002fe40007ffe0ff */
[----:B------:R-:W-:Y:S01]  /*bd20*/  LEA.HI.SX32 R208, R208, R97, 0x1b ;  /* 0x00000061d0d07211 */ /* 0x000fe200078fdaff */
[----:B------:R-:W-:Y:S05]  /*bd30*/  @!P2 BRA `(.L_x_7485) ;  /* 0x000000100000a947 */ /* 0x000fea0003800000 */
[----:B---3--:R1:W-:Y:S02]  /*bd40*/  RED.E.ADD.F32.FTZ.RN.STRONG.GPU [R64.64+-0x1200], R67 ;  /* 0xffee00434000798e */ /* 0x0083e4000c10e79a */
.L_x_7485:
[----:B------:R-:W-:Y:S05]  /*bd50*/  BSYNC B0 ;  /* 0x0000000000007941 */ /* 0x000fea0003800000 */
.L_x_7484:
[----:B-1-3--:R1:W3:Y:S01]  /*bd60*/  LDS R67, [R208.X4+0x1f80] ;  /* 0x001f8000d0437984 */ /* 0x00a2e20000004800 */
[----:B------:R-:W-:Y:S01]  /*bd70*/  BSSY B0, `(.L_x_7486) ;  /* 0x0000005000007945 */ /* 0x000fe20003800000 */
[----:B0-----:R-:W-:Y:S02]  /*bd80*/  IADD3 R192, R97, 0x440, RZ ;  /* 0x0000044061c07810 */ /* 0x001fe40007ffe0ff */
[----:B------:R-:W-:Y:S01]  /*bd90*/  LEA.HI.SX32 R66, R66, R97, 0x1b ;  /* 0x0000006142427211 */ /* 0x000fe200078fdaff */
[----:B------:R-:W-:Y:S05]  /*bda0*/  @!P3 BRA `(.L_x_7487) ;  /* 0x000000100000b947 */ /* 0x000fea0003800000 */
[----:B---3--:R0:W-:Y:S02]  /*bdb0*/  RED.E.ADD.F32.FTZ.RN.STRONG.GPU [R64.64+-0x1100], R67 ;  /* 0xffef00434000798e */ /* 0x0081e4000c10e79a */
.L_x_7487:
[----:B------:R-:W-:Y:S05]  /*bdc0*/  BSYNC B0 ;  /* 0x0000000000007941 */ /* 0x000fea0003800000 */
.L_x_7486:
[----:B0--3--:R0:W3:Y:S01]  /*bdd0*/  LDS R67, [R66.X4+0x2080] ;  /* 0x0020800042437984 */ /* 0x0090e20000004800 */
[----:B------:R-:W-:Y:S01]  /*bde0*/  BSSY B0, `(.L_x_7488) ;  /* 0x0000004000007945 */ /* 0x000fe20003800000 */
[----:B------:R-:W-:Y:S01]  /*bdf0*/  LEA.HI.SX32 R192, R192, R97, 0x1b ;  /* 0x00000061c0c07211 */ /* 0x000fe200078fdaff */
[----:B------:R-:W-:Y:S05]  /*be00*/  @!P4 BRA `(.L_x_7489) ;  /* 0x000000100000c947 */ /* 0x000fea0003800000 */
[----:B---3--:R3:W-:Y:S02]  /*be10*/  RED.E.ADD.F32.FTZ.RN.STRONG.GPU [R64.64+-0x1000], R67 ;  /* 0xfff000434000798e */ /* 0x0087e4000c10e79a */
.L_x_7489:
[----:B------:R-:W-:Y:S05]  /*be20*/  BSYNC B0 ;  /* 0x0000000000007941 */ /* 0x000fea0003800000 */
.L_x_7488:
[----:B---3--:R3:W0:Y:S01]  /*be30*/  LDS R67, [R192.X4+0x2180] ;  /* 0x00218000c0437984 */ /* 0x0086220000004800 */
[----:B------:R-:W-:Y:S01]  /*be40*/  BSSY B0, `(.L_x_7490) ;  /* 0x0000005000007945 */ /* 0x000fe20003800000 */
[----:B0-----:R-:W-:-:S02]  /*be50*/  IADD3 R66, R97, 0x480, RZ ;  /* 0x0000048061427810 */ /* 0x001fc40007ffe0ff */
[----:B-1----:R-:W-:Y:S01]  /*be60*/  IADD3 R208, R97, 0x4c0, RZ ;  /* 0x000004c061d07810 */ /* 0x002fe20007ffe0ff */
[----:B------:R-:W-:Y:S05]  /*be70*/  @!P5 BRA `(.L_x_7491) ;  /* 0x000000100000d947 */ /* 0x000fea0003800000 */
[----:B------:R0:W-:Y:S02]  /*be80*/  RED.E.ADD.F32.FTZ.RN.STRONG.GPU [R64.64+-0xf00], R67 ;  /* 0xfff100434000798e */ /* 0x0001e4000c10e79a */
.L_x_7491:
[----:B------:R-:W-:Y:S05]  /*be90*/  BSYNC B0 ;  /* 0x0000000000007941 */ /* 0x000fea0003800000 */
.L_x_7490:
        /* <DEDUP_REMOVED lines=14> */
.L_x_7493:
[----:B0-----:R-:W-:Y:S05]  /*bf80*/  BSYNC B0 ;  /* 0x0000000000007941 */ /* 0x001fea0003800000 */
.L_x_7492:
[----:B-1----:R0:W1:Y:S01]  /*bf90*/  LDS R67, [R208.X4+0x2380] ;  /* 0x00238000d0437984 */ /* 0x0020620000004800 */
[----:B------:R-:W-:Y:S01]  /*bfa0*/  BSSY B0, `(.L_x_7494) ;  /* 0x0000005000007945 */ /* 0x000fe20003800000 */
[----:B------:R-:W-:Y:S02]  /*bfb0*/  IADD3 R66, R97, 0x540, RZ ;  /* 0x0000054061427810 */ /* 0x000fe40007ffe0ff */
[----:B------:R-:W-:Y:S01]  /*bfc0*/  LEA.HI.SX32 R192, R192, R97, 0x1b ;  /* 0x00000061c0c07211 */ /* 0x000fe200078fdaff */
[----:B------:R-:W-:Y:S05]  /*bfd0*/  @!P0 BRA `(.L_x_7495) ;  /* 0x0000001000008947 */ /* 0x000fea0003800000 */
[----:B-1----:R1:W-:Y:S02]  /*bfe0*/  RED.E.ADD.F32.FTZ.RN.STRONG.GPU [R64.64+-0xd00], R67 ;  /* 0xfff300434000798e */ /* 0x0023e4000c10e79a */
.L_x_7495:
[----:B------:R-:W-:Y:S05]  /*bff0*/  BSYNC B0 ;  /* 0x0000000000007941 */ /* 0x000fea0003800000 */
.L_x_7494:
[----:B-1----:R1:W3:Y:S01]  /*c000*/  LDS R67, [R192.X4+0x2480] ;  /* 0x00248000c0437984 */ /* 0x0022e20000004800 */
[----:B------:R-:W-:Y:S01]  /*c010*/  BSSY B0, `(.L_x_7496) ;  /* 0x0000005000007945 */ /* 0x000fe20003800000 */
[----:B0-----:R-:W-:-:S02]  /*c020*/  IADD3 R208, R97, 0x580, RZ ;  /* 0x0000058061d07810 */ /* 0x001fc40007ffe0ff */
[----:B------:R-:W-:Y:S01]  /*c030*/  LEA.HI.SX32 R66, R66, R97, 0x1b ;  /* 0x0000006142427211 */ /* 0x000fe200078fdaff */
[----:B------:R-:W-:Y:S05]  /*c040*/  @!P1 BRA `(.L_x_7497) ;  /* 0x0000001000009947 */ /* 0x000fea0003800000 */
[----:B---3--:R0:W-:Y:S02]  /*c050*/  RED.E.ADD.F32.FTZ.RN.STRONG.GPU [R64.64+-0xc00], R67 ;  /* 0xfff400434000798e */ /* 0x0081e4000c10e79a */
.L_x_7497:
[----:B------:R-:W-:Y:S05]  /*c060*/  BSYNC B0 ;  /* 0x0000000000007941 */ /* 0x000fea0003800000 */
.L_x_7496:
[----:B0--3--:R0:W3:Y:S01]  /*c070*/  LDS R67, [R66.X4+0x2580] ;  /* 0x0025800042437984 */ /* 0x0090e20000004800 */
[----:B------:R-:W-:Y:S01]  /*c080*/  BSSY B0, `(.L_x_7498) ;  /* 0x0000005000007945 */ /* 0x000fe20003800000 */
[----:B-1----:R-:W-:Y:S02]  /*c090*/  IADD3 R192, R97, 0x5c0, RZ ;  /* 0x000005c061c07810 */ /* 0x002fe40007ffe0ff */
[----:B------:R-:W-:Y:S01]  /*c0a0*/  LEA.HI.SX32 R208, R208, R97, 0x1b ;  /* 0x00000061d0d07211 */ /* 0x000fe200078fdaff */
[----:B------:R-:W-:Y:S05]  /*c0b0*/  @!P2 BRA `(.L_x_7499) ;  /* 0x000000100000a947 */ /* 0x000fea0003800000 */
[----:B---3--:R1:W-:Y:S02]  /*c0c0*/  RED.E.ADD.F32.FTZ.RN.STRONG.GPU [R64.64+-0xb00], R67 ;  /* 0xfff500434000798e */ /* 0x0083e4000c10e79a */
.L_x_7499:
[----:B------:R-:W-:Y:S05]  /*c0d0*/  BSYNC B0 ;  /* 0x0000000000007941 */ /* 0x000fea0003800000 */
.L_x_7498:
[----:B-1-3--:R1:W3:Y:S01]  /*c0e0*/  LDS R67, [R208.X4+0x2680] ;  /* 0x00268000d0437984 */ /* 0x00a2e20000004800 */
[----:B------:R-:W-:Y:S01]  /*c0f0*/  BSSY B0, `(.L_x_7500) ;  /* 0x0000005000007945 */ /* 0x000fe20003800000 */
[----:B0-----:R-:W-:Y:S02]  /*c100*/  IADD3 R66, R97, 0x600, RZ ;  /* 0x0000060061427810 */ /* 0x001fe40007ffe0ff */
[----:B------:R-:W-:Y:S01]  /*c110*/  LEA.HI.SX32 R192, R192, R97, 0x1b ;  /* 0x00000061c0c07211 */ /* 0x000fe200078fdaff */
[----:B------:R-:W-:Y:S05]  /*c120*/  @!P3 BRA `(.L_x_7501) ;  /* 0x000000100000b947 */ /* 0x000fea0003800000 */
[----:B---3--:R0:W-:Y:S02]  /*c130*/  RED.E.ADD.F32.FTZ.RN.STRONG.GPU [R64.64+-0xa00], R67 ;  /* 0xfff600434000798e */ /* 0x0081e4000c10e79a */
.L_x_7501:
[----:B------:R-:W-:Y:S05]  /*c140*/  BSYNC B0 ;  /* 0x0000000000007941 */ /* 0x000fea0003800000 */
.L_x_7500:
[----:B0--3--:R0:W3:Y:S01]  /*c150*/  LDS R67, [R192.X4+0x2780] ;  /* 0x00278000c0437984 */ /* 0x0090e20000004800 */
[----:B------:R-:W-:Y:S01]  /*c160*/  BSSY B0, `(.L_x_7502) ;  /* 0x0000004000007945 */ /* 0x000fe20003800000 */
[----:B------:R-:W-:Y:S01]  /*c170*/  LEA.HI.SX32 R66, R66, R97, 0x1b ;  /* 0x0000006142427211 */ /* 0x000fe200078fdaff */
[----:B------:R-:W-:Y:S05]  /*c180*/  @!P4 BRA `(.L_x_7503) ;  /* 0x000000100000c947 */ /* 0x000fea0003800000 */
[----:B---3--:R3:W-:Y:S02]  /*c190*/  RED.E.ADD.F32.FTZ.RN.STRONG.GPU [R64.64+-0x900], R67 ;  /* 0xfff700434000798e */ /* 0x0087e4000c10e79a */
.L_x_7503:
[----:B------:R-:W-:Y:S05]  /*c1a0*/  BSYNC B0 ;  /* 0x0000000000007941 */ /* 0x000fea0003800000 */
.L_x_7502:
[----:B---3--:R3:W0:Y:S01]  /*c1b0*/  LDS R67, [R66.X4+0x2880] ;  /* 0x0028800042437984 */ /* 0x0086220000004800 */
[----:B------:R-:W-:Y:S01]  /*c1c0*/  BSSY B0, `(.L_x_7504) ;  /* 0x0000005000007945 */ /* 0x000fe20003800000 */
[----:B0-----:R-:W-:-:S02]  /*c1d0*/  IADD3 R192, R97, 0x640, RZ ;  /* 0x0000064061c07810 */ /* 0x001fc40007ffe0ff */
[----:B-1----:R-:W-:Y:S01]  /*c1e0*/  IADD3 R208, R97, 0x680, RZ ;  /* 0x0000068061d07810 */ /* 0x002fe20007ffe0ff */
[----:B------:R-:W-:Y:S05]  /*c1f0*/  @!P5 BRA `(.L_x_7505) ;  /* 0x000000100000d947 */ /* 0x000fea0003800000 */
[----:B------:R0:W-:Y:S02]  /*c200*/  RED.E.ADD.F32.FTZ.RN.STRONG.GPU [R64.64+-0x800], R67 ;  /* 0xfff800434000798e */ /* 0x0001e4000c10e79a */
.L_x_7505:
[----:B------:R-:W-:Y:S05]  /*c210*/  BSYNC B0 ;  /* 0x0000000000007941 */ /* 0x000fea0003800000 */
.L_x_7504:
        /* <DEDUP_REMOVED lines=14> */
.L_x_7507:
[----:B0-----:R-:W-:Y:S05]  /*c300*/  BSYNC B0 ;  /* 0x0000000000007941 */ /* 0x001fea0003800000 */
.L_x_7506:
[----:B-1----:R0:W1:Y:S01]  /*c310*/  LDS R67, [R208.X4+0x2a80] ;  /* 0x002a8000d0437984 */ /* 0x0020620000004800 */
[----:B------:R-:W-:Y:S01]  /*c320*/  BSSY B0, `(.L_x_7508) ;  /* 0x0000005000007945 */ /* 0x000fe20003800000 */
[----:B------:R-:W-:Y:S02]  /*c330*/  IADD3 R192, R97, 0x700, RZ ;  /* 0x0000070061c07810 */ /* 0x000fe40007ffe0ff */
[----:B------:R-:W-:Y:S01]  /*c340*/  LEA.HI.SX32 R66, R66, R97, 0x1b ;  /* 0x0000006142427211 */ /* 0x000fe200078fdaff */
[----:B------:R-:W-:Y:S05]  /*c350*/  @!P0 BRA `(.L_x_7509) ;  /* 0x0000001000008947 */ /* 0x000fea0003800000 */
[----:B-1----:R1:W-:Y:S02]  /*c360*/  RED.E.ADD.F32.FTZ.RN.STRONG.GPU [R64.64+-0x600], R67 ;  /* 0xfffa00434000798e */ /* 0x0023e4000c10e79a */
.L_x_7509:
[----:B------:R-:W-:Y:S05]  /*c370*/  BSYNC B0 ;  /* 0x0000000000007941 */ /* 0x000fea0003800000 */
.L_x_7508:
[----:B-1----:R1:W3:Y:S01]  /*c380*/  LDS R67, [R66.X4+0x2b80] ;  /* 0x002b800042437984 */ /* 0x0022e20000004800 */
[----:B------:R-:W-:Y:S01]  /*c390*/  BSSY B0, `(.L_x_7510) ;  /* 0x0000005000007945 */ /* 0x000fe20003800000 */
[----:B0-----:R-:W-:-:S02]  /*c3a0*/  IADD3 R208, R97, 0x740, RZ ;  /* 0x0000074061d07810 */ /* 0x001fc40007ffe0ff */
[----:B------:R-:W-:Y:S01]  /*c3b0*/  LEA.HI.SX32 R192, R192, R97, 0x1b ;  /* 0x00000061c0c07211 */ /* 0x000fe200078fdaff */
[----:B------:R-:W-:Y:S05]  /*c3c0*/  @!P1 BRA `(.L_x_7511) ;  /* 0x0000001000009947 */ /* 0x000fea0003800000 */
[----:B---3--:R0:W-:Y:S02]  /*c3d0*/  RED.E.ADD.F32.FTZ.RN.STRONG.GPU [R64.64+-0x500], R67 ;  /* 0xfffb00434000798e */ /* 0x0081e4000c10e79a */
.L_x_7511:
[----:B------:R-:W-:Y:S05]  /*c3e0*/  BSYNC B0 ;  /* 0x0000000000007941 */ /* 0x000fea0003800000 */
.L_x_7510:
[----:B0--3--:R0:W3:Y:S01]  /*c3f0*/  LDS R67, [R192.X4+0x2c80] ;  /* 0x002c8000c0437984 */ /* 0x0090e20000004800 */
[----:B------:R-:W-:Y:S01]  /*c400*/  BSSY B0, `(.L_x_7512) ;  /* 0x0000005000007945 */ /* 0x000fe20003800000 */
[----:B-1----:R-:W-:Y:S02]  /*c410*/  IADD3 R66, R97, 0x780, RZ ;  /* 0x0000078061427810 */ /* 0x002fe40007ffe0ff */
[----:B------:R-:W-:Y:S01]  /*c420*/  LEA.HI.SX32 R208, R208, R97, 0x1b ;  /* 0x00000061d0d07211 */ /* 0x000fe200078fdaff */
[----:B------:R-:W-:Y:S05]  /*c430*/  @!P2 BRA `(.L_x_7513) ;  /* 0x000000100000a947 */ /* 0x000fea0003800000 */
[----:B---3--:R1:W-:Y:S02]  /*c440*/  RED.E.ADD.F32.FTZ.RN.STRONG.GPU [R64.64+-0x400], R67 ;  /* 0xfffc00434000798e */ /* 0x0083e4000c10e79a */
.L_x_7513:
[----:B------:R-:W-:Y:S05]  /*c450*/  BSYNC B0 ;  /* 0x0000000000007941 */ /* 0x000fea0003800000 */
.L_x_7512:
[----:B-1-3--:R1:W3:Y:S01]  /*c460*/  LDS R67, [R208.X4+0x2d80] ;  /* 0x002d8000d0437984 */ /* 0x00a2e20000004800 */
[----:B------:R-:W-:Y:S01]  /*c470*/  BSSY B0, `(.L_x_7514) ;  /* 0x0000005000007945 */ /* 0x000fe20003800000 */
[----:B0-----:R-:W-:Y:S02]  /*c480*/  IADD3 R192, R97, 0x7c0, RZ ;  /* 0x000007c061c07810 */ /* 0x001fe40007ffe0ff */
[----:B------:R-:W-:Y:S01]  /*c490*/  LEA.HI.SX32 R66, R66, R97, 0x1b ;  /* 0x0000006142427211 */ /* 0x000fe200078fdaff */
[----:B------:R-:W-:Y:S05]  /*c4a0*/  @!P3 BRA `(.L_x_7515) ;  /* 0x000000100000b947 */ /* 0x000fea0003800000 */
[----:B---3--:R0:W-:Y:S02]  /*c4b0*/  RED.E.ADD.F32.FTZ.RN.STRONG.GPU [R64.64+-0x300], R67 ;  /* 0xfffd00434000798e */ /* 0x0081e4000c10e79a */
.L_x_7515:
[----:B------:R-:W-:Y:S05]  /*c4c0*/  BSYNC B0 ;  /* 0x0000000000007941 */ /* 0x000fea0003800000 */
.L_x_7514:
[----:B0--3--:R0:W3:Y:S01]  /*c4d0*/  LDS R67, [R66.X4+0x2e80] ;  /* 0x002e800042437984 */ /* 0x0090e20000004800 */
[----:B------:R-:W-:Y:S01]  /*c4e0*/  BSSY B0, `(.L_x_7516) ;  /* 0x0000004000007945 */ /* 0x000fe20003800000 */
[----:B------:R-:W-:Y:S01]  /*c4f0*/  LEA.HI.SX32 R192, R192, R97, 0x1b ;  /* 0x00000061c0c07211 */ /* 0x000fe200078fdaff */
[----:B------:R-:W-:Y:S05]  /*c500*/  @!P4 BRA `(.L_x_7517) ;  /* 0x000000100000c947 */ /* 0x000fea0003800000 */
[----:B---3--:R3:W-:Y:S02]  /*c510*/  RED.E.ADD.F32.FTZ.RN.STRONG.GPU [R64.64+-0x200], R67 ;  /* 0xfffe00434000798e */ /* 0x0087e4000c10e79a */
.L_x_7517:
[----:B------:R-:W-:Y:S05]  /*c520*/  BSYNC B0 ;  /* 0x0000000000007941 */ /* 0x000fea0003800000 */
.L_x_7516:
[----:B---3--:R3:W0:Y:S01]  /*c530*/  LDS R67, [R192.X4+0x2f80] ;  /* 0x002f8000c0437984 */ /* 0x0086220000004800 */
[----:B------:R-:W-:Y:S01]  /*c540*/  BSSY B0, `(.L_x_7518) ;  /* 0x0000003000007945 */ /* 0x000fe20003800000 */
[----:B------:R-:W-:Y:S05]  /*c550*/  @!P5 BRA `(.L_x_7519) ;  /* 0x000000100000d947 */ /* 0x000fea0003800000 */
[----:B0-----:R0:W-:Y:S02]  /*c560*/  RED.E.ADD.F32.FTZ.RN.STRONG.GPU [R64.64+-0x100], R67 ;  /* 0xffff00434000798e */ /* 0x0011e4000c10e79a */
.L_x_7519:
[----:B------:R-:W-:Y:S05]  /*c570*/  BSYNC B0 ;  /* 0x0000000000007941 */ /* 0x000fea0003800000 */
.L_x_7518:
[----:B--2-4-:R-:W2:Y:S01]  /*c580*/  SHFL.DOWN PT, R109, R69, 0x1, 0x1f ;  /* 0x08201f00456d7f89 */ /* 0x014ea200000e0000 */
[----:B------:R-:W-:Y:S01]  /*c590*/  ISETP.GT.AND P0, PT, R98, 0x1e, PT ;  /* 0x0000001e6200780c */ /* 0x000fe20003f04270 */
[----:B------:R-:W-:Y:S01]  /*c5a0*/  FFMA.FTZ R17, R68, R50, R17 ;  /* 0x0000003244117223 */ /* 0x000fe20000010011 */
[----:B0-----:R-:W-:Y:S01]  /*c5b0*/  MOV R64, R69 ;  /* 0x0000004500407202 */ /* 0x001fe20000000f00 */
[----:B---3--:R-:W0:Y:S01]  /*c5c0*/  SHFL.DOWN PT, R192, R83, 0x1, 0x1f ;  /* 0x08201f0053c07f89 */ /* 0x008e2200000e0000 */
[----:B------:R-:W-:Y:S01]  /*c5d0*/  MOV R65, R83 ;  /* 0x0000005300417202 */ /* 0x000fe20000000f00 */
[----:B------:R-:W-:Y:S01]  /*c5e0*/  FMUL.FTZ R130, R77, R130 ;  /* 0x000000824d827220 */ /* 0x000fe20000410000 */
[----:B------:R-:W-:Y:S01]  /*c5f0*/  MOV R66, R76 ;  /* 0x0000004c00427202 */ /* 0x000fe20000000f00 */
[----:B------:R-:W3:Y:S01]  /*c600*/  SHFL.DOWN PT, R113, R76, 0x1, 0x1f ;  /* 0x08201f004c717f89 */ /* 0x000ee200000e0000 */
[----:B------:R-:W-:Y:S01]  /*c610*/  MOV R67, R209 ;  /* 0x000000d100437202 */ /* 0x000fe20000000f00 */
[----:B------:R-:W-:Y:S01]  /*c620*/  FMUL.FTZ R80, R80, R188 ;  /* 0x000000bc50507220 */ /* 0x000fe20000410000 */
[----:B------:R-:W-:Y:S01]  /*c630*/  ISETP.NE.AND P1, PT, R98, RZ, PT ;  /* 0x000000ff6200720c */ /* 0x000fe20003f25270 */
[----:B-1----:R-:W1:Y:S01]  /*c640*/  SHFL.DOWN PT, R208, R209, 0x1, 0x1f ;  /* 0x08201f00d1d07f89 */ /* 0x002e6200000e0000 */
        /* <DEDUP_REMOVED lines=9> */
[----:B0-----:R-:W-:Y:S01]  /*c6e0*/  @!P0 FADD.FTZ R65, R65, R192 ;  /* 0x000000c041418221 */ /* 0x001fe20000010000 */
[----:B------:R-:W0:Y:S01]  /*c6f0*/  SHFL.DOWN PT, R69, R64, 0x2, 0x1f ;  /* 0x08401f0040457f89 */ /* 0x000e2200000e0000 */
[----:B------:R-:W-:-:S02]  /*c700*/  FMUL.FTZ R152, R152, R184 ;  /* 0x000000b898987220 */ /* 0x000fc40000410000 */
[----:B---3--:R-:W-:Y:S01]  /*c710*/  @!P0 FADD.FTZ R66, R66, R113 ;  /* 0x0000007142428221 */ /* 0x008fe20000010000 */
[----:B------:R-:W2:Y:S01]  /*c720*/  SHFL.DOWN PT, R76, R65, 0x2, 0x1f ;  /* 0x08401f00414c7f89 */ /* 0x000ea200000e0000 */
[----:B------:R-:W-:Y:S02]  /*c730*/  FMUL.FTZ R133, R204, R133 ;  /* 0x00000085cc857220 */ /* 0x000fe40000410000 */
[----:B-1----:R-:W-:Y:S01]  /*c740*/  @!P0 FADD.FTZ R67, R67, R208 ;  /* 0x000000d043438221 */ /* 0x002fe20000010000 */
[----:B------:R-:W1:Y:S01]  /*c750*/  SHFL.DOWN PT, R83, R66, 0x2, 0x1f ;  /* 0x08401f0042537f89 */ /* 0x000e6200000e0000 */
        /* <DEDUP_REMOVED lines=14> */
[----:B-1----:R-:W-:Y:S01]  /*c840*/  @!P0 FADD.FTZ R66, R66, R83 ;  /* 0x0000005342428221 */ /* 0x002fe20000010000 */
        /* <DEDUP_REMOVED lines=97> */
[----:B------:R-:W-:Y:S02]  /*ce60*/  FFMA.FTZ R28, R165, R89, R28 ;  /* 0x00000059a51c7223 */ /* 0x000fe4000001001c */
[----:B------:R-:W-:Y:S02]  /*ce70*/  FFMA.FTZ R29, R164, R90, R29 ;  /* 0x0000005aa41d7223 */ /* 0x000fe4000001001d */
[----:B------:R-:W-:Y:S02]  /*ce80*/  FADD.FTZ R39, R120, R39 ;  /* 0x0000002778277221 */ /* 0x000fe40000010000 */
[----:B------:R-:W-:-:S02]  /*ce90*/  FADD.FTZ R38, R119, R38 ;  /* 0x0000002677267221 */ /* 0x000fc40000010000 */
[----:B------:R-:W-:Y:S02]  /*cea0*/  FFMA.FTZ R30, R163, R91, R30 ;  /* 0x0000005ba31e7223 */ /* 0x000fe4000001001e */
        /* <DEDUP_REMOVED lines=24> */
.L_x_7521:
[----:B0-----:R-:W-:Y:S05]  /*d030*/  BSYNC B0 ;  /* 0x0000000000007941 */ /* 0x001fea0003800000 */
.L_x_7520:
        /* <DEDUP_REMOVED lines=8> */
.L_x_7421:
        /* <DEDUP_REMOVED lines=235> */
.L_x_7387:
        /* <DEDUP_REMOVED lines=11> */
[----:B0-----:R-:W0:Y:S01]  /*e020*/  SHFL.DOWN P1, R3, R0, 0x2, 0x1f ;  /* 0x08401f0000037f89 */ /* 0x001e220000020000 */
        /* <DEDUP_REMOVED lines=19> */
.L_x_7525:
[----:B------:R-:W-:Y:S05]  /*e160*/  BSYNC B0 ;  /* 0x0000000000007941 */ /* 0x000fea0003800000 */
.L_x_7524:
        /* <DEDUP_REMOVED lines=30> */
.L_x_7527:
[----:B------:R-:W3:Y:S02]  /*e350*/  S2R R11, SR_TID.X ;  /* 0x00000000000b7919 */ /* 0x000ee40000002100 */
.L_x_7528:
[----:B------:R-:W-:Y:S05]  /*e360*/  BSYNC B0 ;  /* 0x0000000000007941 */ /* 0x000fea0003800000 */
.L_x_7526:
        /* <DEDUP_REMOVED lines=12> */
.L_x_7529:
        /* <DEDUP_REMOVED lines=32> */
.L_x_7426:
[----:B------:R-:W-:Y:S01]  /*e630*/  HFMA2.MMA R71, -RZ, RZ, 0, 5.9604644775390625e-08 ;  /* 0x00000001ff477435 */ /* 0x000fe200000001ff */
[----:B------:R-:W-:-:S02]  /*e640*/  MOV R226, R70 ;  /* 0x0000004600e27202 */ /* 0x000fc40000000f00 */
[----:B------:R-:W-:Y:S02]  /*e650*/  MOV R224, RZ ;  /* 0x000000ff00e07202 */ /* 0x000fe40000000f00 */
[----:B------:R-:W-:Y:S02]  /*e660*/  MOV R73, 0xffffffff ;  /* 0xffffffff00497802 */ /* 0x000fe40000000f00 */
[----:B------:R-:W-:Y:S02]  /*e670*/  MOV R68, 0xe690 ;  /* 0x0000e69000447802 */ /* 0x000fe40000000f00 */
[----:B------:R-:W-:Y:S05]  /*e680*/  CALL.REL.NOINC `($__internal_179_$__cuda_sm70_shflsync_up) ;  /* 0x00001eb000007944 */ /* 0x000fea0003c00000 */
[----:B-1----:R-:W-:Y:S01]  /*e690*/  MOV R225, R73 ;  /* 0x0000004900e17202 */ /* 0x002fe20000000f00 */
[----:B0-----:R-:W-:Y:S05]  /*e6a0*/  BRA `(.L_x_7530) ;  /* 0xffff88e000007947 */ /* 0x001fea000383ffff */
.L_x_7427:
[----:B------:R-:W-:Y:S01]  /*e6b0*/  HFMA2.MMA R71, -RZ, RZ, 0, 5.9604644775390625e-08 ;  /* 0x00000001ff477435 */ /* 0x000fe200000001ff */
[----:B------:R-:W-:Y:S02]  /*e6c0*/  MOV R226, R72 ;  /* 0x0000004800e27202 */ /* 0x000fe40000000f00 */
[----:B------:R-:W-:Y:S02]  /*e6d0*/  MOV R224, RZ ;  /* 0x000000ff00e07202 */ /* 0x000fe40000000f00 */
[----:B------:R-:W-:-:S02]  /*e6e0*/  MOV R73, 0xffffffff ;  /* 0xffffffff00497802 */ /* 0x000fc40000000f00 */
[----:B------:R-:W-:Y:S02]  /*e6f0*/  MOV R68, 0xe710 ;  /* 0x0000e71000447802 */ /* 0x000fe40000000f00 */
[----:B01----:R-:W-:Y:S05]  /*e700*/  CALL.REL.NOINC `($__internal_179_$__cuda_sm70_shflsync_up) ;  /* 0x00001e3000007944 */ /* 0x003fea0003c00000 */
[----:B0-----:R-:W-:Y:S01]  /*e710*/  HFMA2.MMA R71, -RZ, RZ, 0, 5.9604644775390625e-08 ;  /* 0x00000001ff477435 */ /* 0x001fe200000001ff */
[----:B-1----:R-:W-:Y:S02]  /*e720*/  MOV R227, R73 ;  /* 0x0000004900e37202 */ /* 0x002fe40000000f00 */
[----:B------:R-:W-:Y:S02]  /*e730*/  MOV R226, R74 ;  /* 0x0000004a00e27202 */ /* 0x000fe40000000f00 */
[----:B------:R-:W-:Y:S02]  /*e740*/  MOV R224, RZ ;  /* 0x000000ff00e07202 */ /* 0x000fe40000000f00 */
[----:B------:R-:W-:Y:S02]  /*e750*/  MOV R73, 0xffffffff ;  /* 0xffffffff00497802 */ /* 0x000fe40000000f00 */
[----:B------:R-:W-:Y:S02]  /*e760*/  MOV R68, 0xe780 ;  /* 0x0000e78000447802 */ /* 0x000fe40000000f00 */
[----:B------:R-:W-:Y:S05]  /*e770*/  CALL.REL.NOINC `($__internal_179_$__cuda_sm70_shflsync_up) ;  /* 0x00001dc000007944 */ /* 0x000fea0003c00000 */
[----:B0-----:R-:W-:Y:S01]  /*e780*/  HFMA2.MMA R71, -RZ, RZ, 0, 5.9604644775390625e-08 ;  /* 0x00000001ff477435 */ /* 0x001fe200000001ff */
[----:B-1----:R-:W-:-:S02]  /*e790*/  MOV R229, R73 ;  /* 0x0000004900e57202 */ /* 0x002fc40000000f00 */
[----:B------:R-:W-:Y:S02]  /*e7a0*/  MOV R226, R75 ;  /* 0x0000004b00e27202 */ /* 0x000fe40000000f00 */
[----:B------:R-:W-:Y:S02]  /*e7b0*/  MOV R224, RZ ;  /* 0x000000ff00e07202 */ /* 0x000fe40000000f00 */
[----:B------:R-:W-:Y:S02]  /*e7c0*/  MOV R73, 0xffffffff ;  /* 0xffffffff00497802 */ /* 0x000fe40000000f00 */
[----:B------:R-:W-:Y:S02]  /*e7d0*/  MOV R68, 0xe7f0 ;  /* 0x0000e7f000447802 */ /* 0x000fe40000000f00 */
[----:B------:R-:W-:Y:S05]  /*e7e0*/  CALL.REL.NOINC `($__internal_179_$__cuda_sm70_shflsync_up) ;  /* 0x00001d5000007944 */ /* 0x000fea0003c00000 */
        /* <DEDUP_REMOVED lines=20> */
[----:B------:R-:W-:Y:S05]  /*e930*/  CALL.REL.NOINC `($__internal_179_$__cuda_sm70_shflsync_up) ;  /* 0x00001c0000007944 */ /* 0x000fea0003c00000 */
[----:B0-----:R-:W-:Y:S01]  /*e940*/  HFMA2.MMA R71, -RZ, RZ, 0, 1.1920928955078125e-07 ;  /* 0x00000002ff477435 */ /* 0x001fe200000001ff */
[----:B-1----:R-:W-:Y:S02]  /*e950*/  MOV R70, R73 ;  /* 0x0000004900467202 */ /* 0x002fe40000000f00 */
[----:B------:R-:W-:Y:S02]  /*e960*/  MOV R226, R229 ;  /* 0x000000e500e27202 */ /* 0x000fe40000000f00 */
[----:B------:R-:W-:Y:S02]  /*e970*/  MOV R224, RZ ;  /* 0x000000ff00e07202 */ /* 0x000fe40000000f00 */
[----:B------:R-:W-:-:S02]  /*e980*/  MOV R73, 0xffffffff ;  /* 0xffffffff00497802 */ /* 0x000fc40000000f00 */
[----:B------:R-:W-:Y:S02]  /*e990*/  MOV R68, 0xe9b0 ;  /* 0x0000e9b000447802 */ /* 0x000fe40000000f00 */
[----:B------:R-:W-:Y:S05]  /*e9a0*/  CALL.REL.NOINC `($__internal_179_$__cuda_sm70_shflsync_up) ;  /* 0x00001b9000007944 */ /* 0x000fea0003c00000 */
[----:B0-----:R-:W-:Y:S01]  /*e9b0*/  HFMA2.MMA R71, -RZ, RZ, 0, 1.1920928955078125e-07 ;  /* 0x00000002ff477435 */ /* 0x001fe200000001ff */
[----:B-1----:R-:W-:Y:S02]  /*e9c0*/  MOV R72, R73 ;  /* 0x0000004900487202 */ /* 0x002fe40000000f00 */
[----:B------:R-:W-:Y:S02]  /*e9d0*/  MOV R226, R227 ;  /* 0x000000e300e27202 */ /* 0x000fe40000000f00 */
[----:B------:R-:W-:Y:S02]  /*e9e0*/  MOV R224, RZ ;  /* 0x000000ff00e07202 */ /* 0x000fe40000000f00 */
[----:B------:R-:W-:Y:S02]  /*e9f0*/  MOV R73, 0xffffffff ;  /* 0xffffffff00497802 */ /* 0x000fe40000000f00 */
[----:B------:R-:W-:Y:S02]  /*ea00*/  MOV R68, 0xea20 ;  /* 0x0000ea2000447802 */ /* 0x000fe40000000f00 */
[----:B------:R-:W-:Y:S05]  /*ea10*/  CALL.REL.NOINC `($__internal_179_$__cuda_sm70_shflsync_up) ;  /* 0x00001b2000007944 */ /* 0x000fea0003c00000 */
[----:B0-----:R-:W-:Y:S01]  /*ea20*/  HFMA2.MMA R71, -RZ, RZ, 0, 1.1920928955078125e-07 ;  /* 0x00000002ff477435 */ /* 0x001fe200000001ff */
[----:B-1----:R-:W-:-:S02]  /*ea30*/  MOV R74, R73 ;  /* 0x00000049004a7202 */ /* 0x002fc40000000f00 */
[----:B------:R-:W-:Y:S02]  /*ea40*/  MOV R226, R75 ;  /* 0x0000004b00e27202 */ /* 0x000fe40000000f00 */
[----:B------:R-:W-:Y:S02]  /*ea50*/  MOV R224, RZ ;  /* 0x000000ff00e07202 */ /* 0x000fe40000000f00 */
[----:B------:R-:W-:Y:S02]  /*ea60*/  MOV R73, 0xffffffff ;  /* 0xffffffff00497802 */ /* 0x000fe40000000f00 */
[----:B------:R-:W-:Y:S02]  /*ea70*/  MOV R68, 0xea90 ;  /* 0x0000ea9000447802 */ /* 0x000fe40000000f00 */
[----:B------:R-:W-:Y:S05]  /*ea80*/  CALL.REL.NOINC `($__internal_179_$__cuda_sm70_shflsync_up) ;  /* 0x00001ab000007944 */ /* 0x000fea0003c00000 */
        /* <DEDUP_REMOVED lines=17> */
[----:B------:R-:W-:Y:S05]  /*eba0*/  CALL.REL.NOINC `($__internal_179_$__cuda_sm70_shflsync_up) ;  /* 0x0000199000007944 */ /* 0x000fea0003c00000 */
[----:B0-----:R-:W-:Y:S01]  /*ebb0*/  HFMA2.MMA R71, -RZ, RZ, 0, 2.384185791015625e-07 ;  /* 0x00000004ff477435 */ /* 0x001fe200000001ff */
[----:B-1----:R-:W-:Y:S02]  /*ebc0*/  MOV R70, R73 ;  /* 0x0000004900467202 */ /* 0x002fe40000000f00 */
[----:B------:R-:W-:Y:S02]  /*ebd0*/  MOV R226, R229 ;  /* 0x000000e500e27202 */ /* 0x000fe40000000f00 */
[----:B------:R-:W-:Y:S02]  /*ebe0*/  MOV R224, RZ ;  /* 0x000000ff00e07202 */ /* 0x000fe40000000f00 */
[----:B------:R-:W-:Y:S02]  /*ebf0*/  MOV R73, 0xffffffff ;  /* 0xffffffff00497802 */ /* 0x000fe40000000f00 */
[----:B------:R-:W-:Y:S02]  /*ec00*/  MOV R68, 0xec20 ;  /* 0x0000ec2000447802 */ /* 0x000fe40000000f00 */
[----:B------:R-:W-:Y:S05]  /*ec10*/  CALL.REL.NOINC `($__internal_179_$__cuda_sm70_shflsync_up) ;  /* 0x0000192000007944 */ /* 0x000fea0003c00000 */
[----:B0-----:R-:W-:Y:S01]  /*ec20*/  HFMA2.MMA R71, -RZ, RZ, 0, 2.384185791015625e-07 ;  /* 0x00000004ff477435 */ /* 0x001fe200000001ff */
[----:B-1----:R-:W-:-:S02]  /*ec30*/  MOV R72, R73 ;  /* 0x0000004900487202 */ /* 0x002fc40000000f00 */
[----:B------:R-:W-:Y:S02]  /*ec40*/  MOV R226, R227 ;  /* 0x000000e300e27202 */ /* 0x000fe40000000f00 */
[----:B------:R-:W-:Y:S02]  /*ec50*/  MOV R224, RZ ;  /* 0x000000ff00e07202 */ /* 0x000fe40000000f00 */
[----:B------:R-:W-:Y:S02]  /*ec60*/  MOV R73, 0xffffffff ;  /* 0xffffffff00497802 */ /* 0x000fe40000000f00 */
[----:B------:R-:W-:Y:S02]  /*ec70*/  MOV R68, 0xec90 ;  /* 0x0000ec9000447802 */ /* 0x000fe40000000f00 */
[----:B------:R-:W-:Y:S05]  /*ec80*/  CALL.REL.NOINC `($__internal_179_$__cuda_sm70_shflsync_up) ;  /* 0x000018b000007944 */ /* 0x000fea0003c00000 */
[----:B0-----:R-:W-:Y:S01]  /*ec90*/  HFMA2.MMA R71, -RZ, RZ, 0, 2.384185791015625e-07 ;  /* 0x00000004ff477435 */ /* 0x001fe200000001ff */
[----:B-1----:R-:W-:Y:S02]  /*eca0*/  MOV R74, R73 ;  /* 0x00000049004a7202 */ /* 0x002fe40000000f00 */
[----:B------:R-:W-:Y:S02]  /*ecb0*/  MOV R226, R75 ;  /* 0x0000004b00e27202 */ /* 0x000fe40000000f00 */
[----:B------:R-:W-:-:S02]  /*ecc0*/  MOV R224, RZ ;  /* 0x000000ff00e07202 */ /* 0x000fc40000000f00 */
[----:B------:R-:W-:Y:S02]  /*ecd0*/  MOV R73, 0xffffffff ;  /* 0xffffffff00497802 */ /* 0x000fe40000000f00 */
[----:B------:R-:W-:Y:S02]  /*ece0*/  MOV R68, 0xed00 ;  /* 0x0000ed0000447802 */ /* 0x000fe40000000f00 */
[----:B------:R-:W-:Y:S05]  /*ecf0*/  CALL.REL.NOINC `($__internal_179_$__cuda_sm70_shflsync_up) ;  /* 0x0000184000007944 */ /* 0x000fea0003c00000 */
        /* <DEDUP_REMOVED lines=17> */
[----:B------:R-:W-:Y:S05]  /*ee10*/  CALL.REL.NOINC `($__internal_179_$__cuda_sm70_shflsync_up) ;  /* 0x0000172000007944 */ /* 0x000fea0003c00000 */
[----:B0-----:R-:W-:Y:S01]  /*ee20*/  HFMA2.MMA R71, -RZ, RZ, 0, 4.76837158203125e-07 ;  /* 0x00000008ff477435 */ /* 0x001fe200000001ff */
[----:B-1----:R-:W-:-:S02]  /*ee30*/  MOV R70, R73 ;  /* 0x0000004900467202 */ /* 0x002fc40000000f00 */
[----:B------:R-:W-:Y:S02]  /*ee40*/  MOV R226, R229 ;  /* 0x000000e500e27202 */ /* 0x000fe40000000f00 */
[----:B------:R-:W-:Y:S02]  /*ee50*/  MOV R224, RZ ;  /* 0x000000ff00e07202 */ /* 0x000fe40000000f00 */
[----:B------:R-:W-:Y:S02]  /*ee60*/  MOV R73, 0xffffffff ;  /* 0xffffffff00497802 */ /* 0x000fe40000000f00 */
[----:B------:R-:W-:Y:S02]  /*ee70*/  MOV R68, 0xee90 ;  /* 0x0000ee9000447802 */ /* 0x000fe40000000f00 */
[----:B------:R-:W-:Y:S05]  /*ee80*/  CALL.REL.NOINC `($__internal_179_$__cuda_sm70_shflsync_up) ;  /* 0x000016b000007944 */ /* 0x000fea0003c00000 */
[----:B0-----:R-:W-:Y:S01]  /*ee90*/  HFMA2.MMA R71, -RZ, RZ, 0, 4.76837158203125e-07 ;  /* 0x00000008ff477435 */ /* 0x001fe200000001ff */
[----:B-1----:R-:W-:Y:S02]  /*eea0*/  MOV R72, R73 ;  /* 0x0000004900487202 */ /* 0x002fe40000000f00 */
[----:B------:R-:W-:Y:S02]  /*eeb0*/  MOV R226, R227 ;  /* 0x000000e300e27202 */ /* 0x000fe40000000f00 */
[----:B------:R-:W-:-:S02]  /*eec0*/  MOV R224, RZ ;  /* 0x000000ff00e07202 */ /* 0x000fc40000000f00 */
[----:B------:R-:W-:Y:S02]  /*eed0*/  MOV R73, 0xffffffff ;  /* 0xffffffff00497802 */ /* 0x000fe40000000f00 */
[----:B------:R-:W-:Y:S02]  /*eee0*/  MOV R68, 0xef00 ;  /* 0x0000ef0000447802 */ /* 0x000fe40000000f00 */
[----:B------:R-:W-:Y:S05]  /*eef0*/  CALL.REL.NOINC `($__internal_179_$__cuda_sm70_shflsync_up) ;  /* 0x0000164000007944 */ /* 0x000fea0003c00000 */
[----:B0-----:R-:W-:Y:S01]  /*ef00*/  HFMA2.MMA R71, -RZ, RZ, 0, 4.76837158203125e-07 ;  /* 0x00000008ff477435 */ /* 0x001fe200000001ff */
[----:B-1----:R-:W-:Y:S02]  /*ef10*/  MOV R74, R73 ;  /* 0x00000049004a7202 */ /* 0x002fe40000000f00 */
[----:B------:R-:W-:Y:S02]  /*ef20*/  MOV R226, R75 ;  /* 0x0000004b00e27202 */ /* 0x000fe40000000f00 */
[----:B------:R-:W-:Y:S02]  /*ef30*/  MOV R224, RZ ;  /* 0x000000ff00e07202 */ /* 0x000fe40000000f00 */
[----:B------:R-:W-:Y:S02]  /*ef40*/  MOV R73, 0xffffffff ;  /* 0xffffffff00497802 */ /* 0x000fe40000000f00 */
[----:B------:R-:W-:-:S02]  /*ef50*/  MOV R68, 0xef70 ;  /* 0x0000ef7000447802 */ /* 0x000fc40000000f00 */
[----:B------:R-:W-:Y:S05]  /*ef60*/  CALL.REL.NOINC `($__internal_179_$__cuda_sm70_shflsync_up) ;  /* 0x000015d000007944 */ /* 0x000fea0003c00000 */
        /* <DEDUP_REMOVED lines=21> */
[----:B------:R-:W-:Y:S05]  /*f0c0*/  CALL.REL.NOINC `($__internal_179_$__cuda_sm70_shflsync_up) ;  /* 0x0000147000007944 */ /* 0x000fea0003c00000 */
[----:B0-----:R-:W-:Y:S01]  /*f0d0*/  HFMA2.MMA R71, -RZ, RZ, 0, 9.5367431640625e-07 ;  /* 0x00000010ff477435 */ /* 0x001fe200000001ff */
[----:B-1----:R-:W-:Y:S02]  /*f0e0*/  MOV R228, R73 ;  /* 0x0000004900e47202 */ /* 0x002fe40000000f00 */
[----:B------:R-:W-:-:S02]  /*f0f0*/  MOV R226, R229 ;  /* 0x000000e500e27202 */ /* 0x000fc40000000f00 */
[----:B------:R-:W-:Y:S02]  /*f100*/  MOV R224, RZ ;  /* 0x000000ff00e07202 */ /* 0x000fe40000000f00 */
[----:B------:R-:W-:Y:S02]  /*f110*/  MOV R73, 0xffffffff ;  /* 0xffffffff00497802 */ /* 0x000fe40000000f00 */
[----:B------:R-:W-:Y:S02]  /*f120*/  MOV R68, 0xf140 ;  /* 0x0000f14000447802 */ /* 0x000fe40000000f00 */
[----:B------:R-:W-:Y:S05]  /*f130*/  CALL.REL.NOINC `($__internal_179_$__cuda_sm70_shflsync_up) ;  /* 0x0000140000007944 */ /* 0x000fea0003c00000 */
[----:B0-----:R-:W-:Y:S01]  /*f140*/  HFMA2.MMA R71, -RZ, RZ, 0, 9.5367431640625e-07 ;  /* 0x00000010ff477435 */ /* 0x001fe200000001ff */
[----:B-1----:R-:W-:Y:S02]  /*f150*/  MOV R230, R73 ;  /* 0x0000004900e67202 */ /* 0x002fe40000000f00 */
[----:B------:R-:W-:Y:S02]  /*f160*/  MOV R226, R227 ;  /* 0x000000e300e27202 */ /* 0x000fe40000000f00 */
[----:B------:R-:W-:Y:S02]  /*f170*/  MOV R224, RZ ;  /* 0x000000ff00e07202 */ /* 0x000fe40000000f00 */
[----:B------:R-:W-:-:S02]  /*f180*/  MOV R73, 0xffffffff ;  /* 0xffffffff00497802 */ /* 0x000fc40000000f00 */
[----:B------:R-:W-:Y:S02]  /*f190*/  MOV R68, 0xf1b0 ;  /* 0x0000f1b000447802 */ /* 0x000fe40000000f00 */
[----:B------:R-:W-:Y:S05]  /*f1a0*/  CALL.REL.NOINC `($__internal_179_$__cuda_sm70_shflsync_up) ;  /* 0x0000139000007944 */ /* 0x000fea0003c00000 */
[----:B0-----:R-:W-:Y:S01]  /*f1b0*/  HFMA2.MMA R71, -RZ, RZ, 0, 9.5367431640625e-07 ;  /* 0x00000010ff477435 */ /* 0x001fe200000001ff */
[----:B-1----:R-:W-:Y:S02]  /*f1c0*/  MOV R232, R73 ;  /* 0x0000004900e87202 */ /* 0x002fe40000000f00 */
[----:B------:R-:W-:Y:S02]  /*f1d0*/  MOV R226, R75 ;  /* 0x0000004b00e27202 */ /* 0x000fe40000000f00 */
[----:B------:R-:W-:Y:S02]  /*f1e0*/  MOV R224, RZ ;  /* 0x000000ff00e07202 */ /* 0x000fe40000000f00 */
[----:B------:R-:W-:Y:S02]  /*f1f0*/  MOV R73, 0xffffffff ;  /* 0xffffffff00497802 */ /* 0x000fe40000000f00 */
[----:B------:R-:W-:Y:S02]  /*f200*/  MOV R68, 0xf220 ;  /* 0x0000f22000447802 */ /* 0x000fe40000000f00 */
[----:B------:R-:W-:Y:S05]  /*f210*/  CALL.REL.NOINC `($__internal_179_$__cuda_sm70_shflsync_up) ;  /* 0x0000132000007944 */ /* 0x000fea0003c00000 */
[----:B01----:R-:W-:Y:S05]  /*f220*/  BRA `(.L_x_7531) ;  /* 0xffff81c000007947 */ /* 0x003fea000383ffff */
.L_x_7432:
[----:B0-----:R-:W-:Y:S01]  /*f230*/  HFMA2.MMA R71, -RZ, RZ, 0, 5.9604644775390625e-08 ;  /* 0x00000001ff477435 */ /* 0x001fe200000001ff */
[----:B------:R-:W-:-:S02]  /*f240*/  MOV R224, RZ ;  /* 0x000000ff00e07202 */ /* 0x000fc40000000f00 */
[----:B------:R-:W-:Y:S02]  /*f250*/  MOV R73, 0xffffffff ;  /* 0xffffffff00497802 */ /* 0x000fe40000000f00 */
[----:B------:R-:W-:Y:S02]  /*f260*/  MOV R68, 0xf280 ;  /* 0x0000f28000447802 */ /* 0x000fe40000000f00 */
[----:B-1----:R-:W-:Y:S05]  /*f270*/  CALL.REL.NOINC `($__internal_179_$__cuda_sm70_shflsync_up) ;  /* 0x000012c000007944 */ /* 0x002fea0003c00000 */
[----:B0-----:R-:W-:Y:S01]  /*f280*/  HFMA2.MMA R71, -RZ, RZ, 0, 5.9604644775390625e-08 ;  /* 0x00000001ff477435 */ /* 0x001fe200000001ff */
[----:B-1----:R-:W-:Y:S02]  /*f290*/  MOV R70, R73 ;  /* 0x0000004900467202 */ /* 0x002fe40000000f00 */
[----:B------:R-:W-:Y:S02]  /*f2a0*/  MOV R226, R225 ;  /* 0x000000e100e27202 */ /* 0x000fe40000000f00 */
[----:B------:R-:W-:Y:S02]  /*f2b0*/  MOV R224, RZ ;  /* 0x000000ff00e07202 */ /* 0x000fe40000000f00 */
[----:B------:R-:W-:Y:S02]  /*f2c0*/  MOV R73, 0xffffffff ;  /* 0xffffffff00497802 */ /* 0x000fe40000000f00 */
[----:B------:R-:W-:-:S02]  /*f2d0*/  MOV R68, 0xf2f0 ;  /* 0x0000f2f000447802 */ /* 0x000fc40000000f00 */
        /* <DEDUP_REMOVED lines=8> */
[----:B0-----:R-:W-:Y:S01]  /*f360*/  HFMA2.MMA R71, -RZ, RZ, 0, 5.9604644775390625e-08 ;  /* 0x00000001ff477435 */ /* 0x001fe200000001ff */
[----:B-1----:R-:W-:Y:S02]  /*f370*/  MOV R75, R73 ;  /* 0x00000049004b7202 */ /* 0x002fe40000000f00 */
[----:B------:R-:W-:Y:S02]  /*f380*/  MOV R226, R74 ;  /* 0x0000004a00e27202 */ /* 0x000fe40000000f00 */
[----:B------:R-:W-:-:S02]  /*f390*/  MOV R224, RZ ;  /* 0x000000ff00e07202 */ /* 0x000fc40000000f00 */
[----:B------:R-:W-:Y:S02]  /*f3a0*/  MOV R73, 0xffffffff ;  /* 0xffffffff00497802 */ /* 0x000fe40000000f00 */
[----:B------:R-:W-:Y:S02]  /*f3b0*/  MOV R68, 0xf3d0 ;  /* 0x0000f3d000447802 */ /* 0x000fe40000000f00 */
[----:B------:R-:W-:Y:S05]  /*f3c0*/  CALL.REL.NOINC `($__internal_179_$__cuda_sm70_shflsync_up) ;  /* 0x0000117000007944 */ /* 0x000fea0003c00000 */
        /* <DEDUP_REMOVED lines=8> */
[----:B------:R-:W-:Y:S05]  /*f450*/  CALL.REL.NOINC `($__internal_178_$__cuda_sm70_shflsync_idx_p) ;  /* 0x000010a000007944 */ /* 0x000fea0003c00000 */
[----:B0-----:R-:W-:Y:S01]  /*f460*/  HFMA2.MMA R72, -RZ, RZ, 0, 0 ;  /* 0x00000000ff487435 */ /* 0x001fe200000001ff */
[----:B-1----:R-:W-:Y:S02]  /*f470*/  MOV R64, R70 ;  /* 0x0000004600407202 */ /* 0x002fe40000000f00 */
[----:B------:R-:W-:Y:S02]  /*f480*/  MOV R71, R65 ;  /* 0x0000004100477202 */ /* 0x000fe40000000f00 */
[----:B------:R-:W-:Y:S02]  /*f490*/  MOV R73, 0x1f ;  /* 0x0000001f00497802 */ /* 0x000fe40000000f00 */
[----:B------:R-:W-:Y:S02]  /*f4a0*/  MOV R70, 0xffffffff ;  /* 0xffffffff00467802 */ /* 0x000fe40000000f00 */
[----:B------:R-:W-:-:S02]  /*f4b0*/  MOV R68, 0xf4d0 ;  /* 0x0000f4d000447802 */ /* 0x000fc40000000f00 */
[----:B------:R-:W-:Y:S05]  /*f4c0*/  CALL.REL.NOINC `($__internal_178_$__cuda_sm70_shflsync_idx_p) ;  /* 0x0000103000007944 */ /* 0x000fea0003c00000 */
[----:B0-----:R-:W-:Y:S01]  /*f4d0*/  HFMA2.MMA R72, -RZ, RZ, 0, 0 ;  /* 0x00000000ff487435 */ /* 0x001fe200000001ff */
[----:B-1----:R-:W-:-:S02]  /*f4e0*/  MOV R65, R70 ;  /* 0x0000004600417202 */ /* 0x002fc40000000f00 */
[----:B------:R-:W-:Y:S02]  /*f4f0*/  MOV R71, R66 ;  /* 0x0000004200477202 */ /* 0x000fe40000000f00 */
[----:B------:R-:W-:Y:S02]  /*f500*/  MOV R73, 0x1f ;  /* 0x0000001f00497802 */ /* 0x000fe40000000f00 */
[----:B------:R-:W-:Y:S02]  /*f510*/  MOV R70, 0xffffffff ;  /* 0xffffffff00467802 */ /* 0x000fe40000000f00 */
[----:B------:R-:W-:Y:S02]  /*f520*/  MOV R68, 0xf540 ;  /* 0x0000f54000447802 */ /* 0x000fe40000000f00 */
[----:B------:R-:W-:Y:S05]  /*f530*/  CALL.REL.NOINC `($__internal_178_$__cuda_sm70_shflsync_idx_p) ;  /* 0x00000fc000007944 */ /* 0x000fea0003c00000 */
[----:B0-----:R-:W-:Y:S01]  /*f540*/  HFMA2.MMA R72, -RZ, RZ, 0, 0 ;  /* 0x00000000ff487435 */ /* 0x001fe200000001ff */
[----:B-1----:R-:W-:Y:S02]  /*f550*/  MOV R66, R70 ;  /* 0x0000004600427202 */ /* 0x002fe40000000f00 */
[----:B------:R-:W-:Y:S02]  /*f560*/  MOV R71, R67 ;  /* 0x0000004300477202 */ /* 0x000fe40000000f00 */
[----:B------:R-:W-:-:S02]  /*f570*/  MOV R73, 0x1f ;  /* 0x0000001f00497802 */ /* 0x000fc40000000f00 */
[----:B------:R-:W-:Y:S02]  /*f580*/  MOV R70, 0xffffffff ;  /* 0xffffffff00467802 */ /* 0x000fe40000000f00 */
[----:B------:R-:W-:Y:S02]  /*f590*/  MOV R68, 0xf5b0 ;  /* 0x0000f5b000447802 */ /* 0x000fe40000000f00 */
[----:B------:R-:W-:Y:S05]  /*f5a0*/  CALL.REL.NOINC `($__internal_178_$__cuda_sm70_shflsync_idx_p) ;  /* 0x00000f5000007944 */ /* 0x000fea0003c00000 */
[----:B-1----:R-:W-:Y:S01]  /*f5b0*/  MOV R67, R70 ;  /* 0x0000004600437202 */ /* 0x002fe20000000f00 */
[----:B0-----:R-:W-:Y:S05]  /*f5c0*/  BRA `(.L_x_7532) ;  /* 0xffff815000007947 */ /* 0x001fea000383ffff */
.L_x_7435:
[----:B------:R-:W-:Y:S01]  /*f5d0*/  HFMA2.MMA R231, -RZ, RZ, 0, 5.9604644775390625e-08 ;  /* 0x00000001ffe77435 */ /* 0x000fe200000001ff */
[----:B------:R-:W-:Y:S02]  /*f5e0*/  MOV R70, R226 ;  /* 0x000000e200467202 */ /* 0x000fe40000000f00 */
[----:B------:R-:W-:Y:S02]  /*f5f0*/  MOV R72, 0x1f ;  /* 0x0000001f00487802 */ /* 0x000fe40000000f00 */
[----:B------:R-:W-:Y:S02]  /*f600*/  MOV R233, 0xffffffff ;  /* 0xffffffff00e97802 */ /* 0x000fe40000000f00 */
[----:B------:R-:W-:-:S02]  /*f610*/  MOV R68, 0xf630 ;  /* 0x0000f63000447802 */ /* 0x000fc40000000f00 */
[----:B------:R-:W-:Y:S05]  /*f620*/  CALL.REL.NOINC `($__internal_177_$__cuda_sm70_shflsync_down) ;  /* 0x00000e9000007944 */ /* 0x000fea0003c00000 */
[----:B-1----:R-:W-:Y:S01]  /*f630*/  MOV R71, R231 ;  /* 0x000000e700477202 */ /* 0x002fe20000000f00 */
[----:B0-----:R-:W-:Y:S05]  /*f640*/  BRA `(.L_x_7533) ;  /* 0xffff93c000007947 */ /* 0x001fea000383ffff */
.L_x_7436:
[----:B------:R-:W-:Y:S01]  /*f650*/  HFMA2.MMA R231, -RZ, RZ, 0, 5.9604644775390625e-08 ;  /* 0x00000001ffe77435 */ /* 0x000fe200000001ff */
[----:B------:R-:W-:-:S02]  /*f660*/  MOV R70, R224 ;  /* 0x000000e000467202 */ /* 0x000fc40000000f00 */
[----:B------:R-:W-:Y:S02]  /*f670*/  MOV R72, 0x1f ;  /* 0x0000001f00487802 */ /* 0x000fe40000000f00 */
[----:B------:R-:W-:Y:S02]  /*f680*/  MOV R233, 0xffffffff ;  /* 0xffffffff00e97802 */ /* 0x000fe40000000f00 */
[----:B------:R-:W-:Y:S02]  /*f690*/  MOV R68, 0xf6b0 ;  /* 0x0000f6b000447802 */ /* 0x000fe40000000f00 */
[----:B01----:R-:W-:Y:S05]  /*f6a0*/  CALL.REL.NOINC `($__internal_177_$__cuda_sm70_shflsync_down) ;  /* 0x00000e1000007944 */ /* 0x003fea0003c00000 */
[----:B-1----:R-:W-:Y:S01]  /*f6b0*/  MOV R73, R231 ;  /* 0x000000e700497202 */ /* 0x002fe20000000f00 */
[----:B------:R-:W-:Y:S01]  /*f6c0*/  HFMA2.MMA R231, -RZ, RZ, 0, 5.9604644775390625e-08 ;  /* 0x00000001ffe77435 */ /* 0x000fe200000001ff */
[----:B0-----:R-:W-:Y:S02]  /*f6d0*/  MOV R70, R75 ;  /* 0x0000004b00467202 */ /* 0x001fe40000000f00 */
[----:B------:R-:W-:Y:S02]  /*f6e0*/  MOV R72, 0x1f ;  /* 0x0000001f00487802 */ /* 0x000fe40000000f00 */
[----:B------:R-:W-:-:S02]  /*f6f0*/  MOV R233, 0xffffffff ;  /* 0xffffffff00e97802 */ /* 0x000fc40000000f00 */
[----:B------:R-:W-:Y:S02]  /*f700*/  MOV R68, 0xf720 ;  /* 0x0000f72000447802 */ /* 0x000fe40000000f00 */
[----:B------:R-:W-:Y:S05]  /*f710*/  CALL.REL.NOINC `($__internal_177_$__cuda_sm70_shflsync_down) ;  /* 0x00000da000007944 */ /* 0x000fea0003c00000 */
[----:B-1----:R-:W-:Y:S01]  /*f720*/  MOV R219, R231 ;  /* 0x000000e700db7202 */ /* 0x002fe20000000f00 */
[----:B------:R-:W-:Y:S01]  /*f730*/  HFMA2.MMA R231, -RZ, RZ, 0, 5.9604644775390625e-08 ;  /* 0x00000001ffe77435 */ /* 0x000fe200000001ff */
[----:B0-----:R-:W-:Y:S02]  /*f740*/  MOV R70, R74 ;  /* 0x0000004a00467202 */ /* 0x001fe40000000f00 */
[----:B------:R-:W-:Y:S02]  /*f750*/  MOV R72, 0x1f ;  /* 0x0000001f00487802 */ /* 0x000fe40000000f00 */
[----:B------:R-:W-:Y:S02]  /*f760*/  MOV R233, 0xffffffff ;  /* 0xffffffff00e97802 */ /* 0x000fe40000000f00 */
[----:B------:R-:W-:Y:S02]  /*f770*/  MOV R68, 0xf790 ;  /* 0x0000f79000447802 */ /* 0x000fe40000000f00 */
[----:B------:R-:W-:Y:S05]  /*f780*/  CALL.REL.NOINC `($__internal_177_$__cuda_sm70_shflsync_down) ;  /* 0x00000d3000007944 */ /* 0x000fea0003c00000 */
[----:B-1----:R-:W-:Y:S01]  /*f790*/  MOV R69, R231 ;  /* 0x000000e700457202 */ /* 0x002fe20000000f00 */
[----:B0-----:R-:W-:Y:S05]  /*f7a0*/  BRA `(.L_x_7534) ;  /* 0xffff92a000007947 */ /* 0x001fea000383ffff */
.L_x_7439:
[----:B------:R-:W-:Y:S01]  /*f7b0*/  HFMA2.MMA R231, -RZ, RZ, 0, 1.1920928955078125e-07 ;  /* 0x00000002ffe77435 */ /* 0x000fe200000001ff */
[----:B------:R-:W-:-:S02]  /*f7c0*/  MOV R70, R226 ;  /* 0x000000e200467202 */ /* 0x000fc40000000f00 */
[----:B------:R-:W-:Y:S02]  /*f7d0*/  MOV R72, 0x1f ;  /* 0x0000001f00487802 */ /* 0x000fe40000000f00 */
[----:B------:R-:W-:Y:S02]  /*f7e0*/  MOV R233, 0xffffffff ;  /* 0xffffffff00e97802 */ /* 0x000fe40000000f00 */
[----:B------:R-:W-:Y:S02]  /*f7f0*/  MOV R68, 0xf810 ;  /* 0x0000f81000447802 */ /* 0x000fe40000000f00 */
[----:B01234-:R-:W-:Y:S05]  /*f800*/  CALL.REL.NOINC `($__internal_177_$__cuda_sm70_shflsync_down) ;  /* 0x00000cb000007944 */ /* 0x01ffea0003c00000 */
[----:B-1----:R-:W-:Y:S01]  /*f810*/  MOV R71, R231 ;  /* 0x000000e700477202 */ /* 0x002fe20000000f00 */
[----:B------:R-:W-:Y:S01]  /*f820*/  HFMA2.MMA R231, -RZ, RZ, 0, 1.1920928955078125e-07 ;  /* 0x00000002ffe77435 */ /* 0x000fe200000001ff */
[----:B0-----:R-:W-:Y:S02]  /*f830*/  MOV R70, R224 ;  /* 0x000000e000467202 */ /* 0x001fe40000000f00 */
[----:B------:R-:W-:Y:S02]  /*f840*/  MOV R72, 0x1f ;  /* 0x0000001f00487802 */ /* 0x000fe40000000f00 */
[----:B------:R-:W-:-:S02]  /*f850*/  MOV R233, 0xffffffff ;  /* 0xffffffff00e97802 */ /* 0x000fc40000000f00 */
[----:B------:R-:W-:Y:S02]  /*f860*/  MOV R68, 0xf880 ;  /* 0x0000f88000447802 */ /* 0x000fe40000000f00 */
[----:B------:R-:W-:Y:S05]  /*f870*/  CALL.REL.NOINC `($__internal_177_$__cuda_sm70_shflsync_down) ;  /* 0x00000c4000007944 */ /* 0x000fea0003c00000 */
[----:B-1----:R-:W-:Y:S01]  /*f880*/  MOV R73, R231 ;  /* 0x000000e700497202 */ /* 0x002fe20000000f00 */
[----:B------:R-:W-:Y:S01]  /*f890*/  HFMA2.MMA R231, -RZ, RZ, 0, 1.1920928955078125e-07 ;  /* 0x00000002ffe77435 */ /* 0x000fe200000001ff */
[----:B0-----:R-:W-:Y:S02]  /*f8a0*/  MOV R70, R75 ;  /* 0x0000004b00467202 */ /* 0x001fe40000000f00 */
[----:B------:R-:W-:Y:S02]  /*f8b0*/  MOV R72, 0x1f ;  /* 0x0000001f00487802 */ /* 0x000fe40000000f00 */
[----:B------:R-:W-:Y:S02]  /*f8c0*/  MOV R233, 0xffffffff ;  /* 0xffffffff00e97802 */ /* 0x000fe40000000f00 */
[----:B------:R-:W-:Y:S02]  /*f8d0*/  MOV R68, 0xf8f0 ;  /* 0x0000f8f000447802 */ /* 0x000fe40000000f00 */
[----:B------:R-:W-:Y:S05]  /*f8e0*/  CALL.REL.NOINC `($__internal_177_$__cuda_sm70_shflsync_down) ;  /* 0x00000bd000007944 */ /* 0x000fea0003c00000 */
[----:B-1----:R-:W-:Y:S01]  /*f8f0*/  MOV R219, R231 ;  /* 0x000000e700db7202 */ /* 0x002fe20000000f00 */
[----:B------:R-:W-:Y:S01]  /*f900*/  HFMA2.MMA R231, -RZ, RZ, 0, 1.1920928955078125e-07 ;  /* 0x00000002ffe77435 */ /* 0x000fe200000001ff */
[----:B0-----:R-:W-:-:S02]  /*f910*/  MOV R70, R74 ;  /* 0x0000004a00467202 */ /* 0x001fc40000000f00 */
[----:B------:R-:W-:Y:S02]  /*f920*/  MOV R72, 0x1f ;  /* 0x0000001f00487802 */ /* 0x000fe40000000f00 */
[----:B------:R-:W-:Y:S02]  /*f930*/  MOV R233, 0xffffffff ;  /* 0xffffffff00e97802 */ /* 0x000fe40000000f00 */
[----:B------:R-:W-:Y:S02]  /*f940*/  MOV R68, 0xf960 ;  /* 0x0000f96000447802 */ /* 0x000fe40000000f00 */
[----:B------:R-:W-:Y:S05]  /*f950*/  CALL.REL.NOINC `($__internal_177_$__cuda_sm70_shflsync_down) ;  /* 0x00000b6000007944 */ /* 0x000fea0003c00000 */
[----:B-1----:R-:W-:Y:S01]  /*f960*/  MOV R69, R231 ;  /* 0x000000e700457202 */ /* 0x002fe20000000f00 */
[----:B0-----:R-:W-:Y:S05]  /*f970*/  BRA `(.L_x_7535) ;  /* 0xffff922000007947 */ /* 0x001fea000383ffff */
.L_x_7442:
[----:B------:R-:W-:Y:S01]  /*f980*/  HFMA2.MMA R231, -RZ, RZ, 0, 2.384185791015625e-07 ;  /* 0x00000004ffe77435 */ /* 0x000fe200000001ff */
[----:B------:R-:W-:Y:S02]  /*f990*/  MOV R70, R226 ;  /* 0x000000e200467202 */ /* 0x000fe40000000f00 */
[----:B------:R-:W-:Y:S02]  /*f9a0*/  MOV R72, 0x1f ;  /* 0x0000001f00487802 */ /* 0x000fe40000000f00 */
[----:B------:R-:W-:-:S02]  /*f9b0*/  MOV R233, 0xffffffff ;  /* 0xffffffff00e97802 */ /* 0x000fc40000000f00 */
[----:B------:R-:W-:Y:S02]  /*f9c0*/  MOV R68, 0xf9e0 ;  /* 0x0000f9e000447802 */ /* 0x000fe40000000f00 */
[----:B01234-:R-:W-:Y:S05]  /*f9d0*/  CALL.REL.NOINC `($__internal_177_$__cuda_sm70_shflsync_down) ;  /* 0x00000ae000007944 */ /* 0x01ffea0003c00000 */
[----:B-1----:R-:W-:Y:S01]  /*f9e0*/  MOV R71, R231 ;  /* 0x000000e700477202 */ /* 0x002fe20000000f00 */
[----:B0-----:R-:W-:Y:S05]  /*f9f0*/  BRA `(.L_x_7536) ;  /* 0xffff92c000007947 */ /* 0x001fea000383ffff */
.L_x_7443:
[----:B------:R-:W-:Y:S01]  /*fa00*/  HFMA2.MMA R231, -RZ, RZ, 0, 2.384185791015625e-07 ;  /* 0x00000004ffe77435 */ /* 0x000fe200000001ff */
[----:B------:R-:W-:Y:S02]  /*fa10*/  MOV R70, R224 ;  /* 0x000000e000467202 */ /* 0x000fe40000000f00 */
[----:B------:R-:W-:Y:S02]  /*fa20*/  MOV R72, 0x1f ;  /* 0x0000001f00487802 */ /* 0x000fe40000000f00 */
[----:B------:R-:W-:Y:S02]  /*fa30*/  MOV R233, 0xffffffff ;  /* 0xffffffff00e97802 */ /* 0x000fe40000000f00 */
[----:B------:R-:W-:Y:S02]  /*fa40*/  MOV R68, 0xfa60 ;  /* 0x0000fa6000447802 */ /* 0x000fe40000000f00 */
[----:B01234-:R-:W-:Y:S05]  /*fa50*/  CALL.REL.NOINC `($__internal_177_$__cuda_sm70_shflsync_down) ;  /* 0x00000a6000007944 */ /* 0x01ffea0003c00000 */
[----:B-1----:R-:W-:Y:S01]  /*fa60*/  MOV R73, R231 ;  /* 0x000000e700497202 */ /* 0x002fe20000000f00 */
[----:B------:R-:W-:Y:S01]  /*fa70*/  HFMA2.MMA R231, -RZ, RZ, 0, 2.384185791015625e-07 ;  /* 0x00000004ffe77435 */ /* 0x000fe200000001ff */
[----:B0-----:R-:W-:-:S02]  /*fa80*/  MOV R70, R75 ;  /* 0x0000004b00467202 */ /* 0x001fc40000000f00 */
[----:B------:R-:W-:Y:S02]  /*fa90*/  MOV R72, 0x1f ;  /* 0x0000001f00487802 */ /* 0x000fe40000000f00 */
[----:B------:R-:W-:Y:S02]  /*faa0*/  MOV R233, 0xffffffff ;  /* 0xffffffff00e97802 */ /* 0x000fe40000000f00 */
[----:B------:R-:W-:Y:S02]  /*fab0*/  MOV R68, 0xfad0 ;  /* 0x0000fad000447802 */ /* 0x000fe40000000f00 */
[----:B------:R-:W-:Y:S05]  /*fac0*/  CALL.REL.NOINC `($__internal_177_$__cuda_sm70_shflsync_down) ;  /* 0x000009f000007944 */ /* 0x000fea0003c00000 */
[----:B-1----:R-:W-:Y:S01]  /*fad0*/  MOV R219, R231 ;  /* 0x000000e700db7202 */ /* 0x002fe20000000f00 */
[----:B------:R-:W-:Y:S01]  /*fae0*/  HFMA2.MMA R231, -RZ, RZ, 0, 2.384185791015625e-07 ;  /* 0x00000004ffe77435 */ /* 0x000fe200000001ff */
[----:B0-----:R-:W-:Y:S02]  /*faf0*/  MOV R70, R74 ;  /* 0x0000004a00467202 */ /* 0x001fe40000000f00 */
[----:B------:R-:W-:Y:S02]  /*fb00*/  MOV R72, 0x1f ;  /* 0x0000001f00487802 */ /* 0x000fe40000000f00 */
[----:B------:R-:W-:-:S02]  /*fb10*/  MOV R233, 0xffffffff ;  /* 0xffffffff00e97802 */ /* 0x000fc40000000f00 */
[----:B------:R-:W-:Y:S02]  /*fb20*/  MOV R68, 0xfb40 ;  /* 0x0000fb4000447802 */ /* 0x000fe40000000f00 */
[----:B------:R-:W-:Y:S05]  /*fb30*/  CALL.REL.NOINC `($__internal_177_$__cuda_sm70_shflsync_down) ;  /* 0x0000098000007944 */ /* 0x000fea0003c00000 */
[----:B-1----:R-:W-:Y:S01]  /*fb40*/  MOV R69, R231 ;  /* 0x000000e700457202 */ /* 0x002fe20000000f00 */
[----:B0-----:R-:W-:Y:S05]  /*fb50*/  BRA `(.L_x_7537) ;  /* 0xffff91a000007947 */ /* 0x001fea000383ffff */
.L_x_7446:
[----:B------:R-:W-:Y:S01]  /*fb60*/  HFMA2.MMA R231, -RZ, RZ, 0, 4.76837158203125e-07 ;  /* 0x00000008ffe77435 */ /* 0x000fe200000001ff */
[----:B------:R-:W-:Y:S02]  /*fb70*/  MOV R70, R226 ;  /* 0x000000e200467202 */ /* 0x000fe40000000f00 */
[----:B------:R-:W-:Y:S02]  /*fb80*/  MOV R72, 0x1f ;  /* 0x0000001f00487802 */ /* 0x000fe40000000f00 */
[----:B------:R-:W-:Y:S02]  /*fb90*/  MOV R233, 0xffffffff ;  /* 0xffffffff00e97802 */ /* 0x000fe40000000f00 */
[----:B------:R-:W-:Y:S02]  /*fba0*/  MOV R68, 0xfbc0 ;  /* 0x0000fbc000447802 */ /* 0x000fe40000000f00 */
[----:B01234-:R-:W-:Y:S05]  /*fbb0*/  CALL.REL.NOINC `($__internal_177_$__cuda_sm70_shflsync_down) ;  /* 0x0000090000007944 */ /* 0x01ffea0003c00000 */
[----:B-1----:R-:W-:Y:S01]  /*fbc0*/  MOV R71, R231 ;  /* 0x000000e700477202 */ /* 0x002fe20000000f00 */
[----:B------:R-:W-:Y:S01]  /*fbd0*/  HFMA2.MMA R231, -RZ, RZ, 0, 4.76837158203125e-07 ;  /* 0x00000008ffe77435 */ /* 0x000fe200000001ff */
[----:B0-----:R-:W-:-:S02]  /*fbe0*/  MOV R70, R224 ;  /* 0x000000e000467202 */ /* 0x001fc40000000f00 */
[----:B------:R-:W-:Y:S02]  /*fbf0*/  MOV R72, 0x1f ;  /* 0x0000001f00487802 */ /* 0x000fe40000000f00 */
[----:B------:R-:W-:Y:S02]  /*fc00*/  MOV R233, 0xffffffff ;  /* 0xffffffff00e97802 */ /* 0x000fe40000000f00 */
[----:B------:R-:W-:Y:S02]  /*fc10*/  MOV R68, 0xfc30 ;  /* 0x0000fc3000447802 */ /* 0x000fe40000000f00 */
[----:B------:R-:W-:Y:S05]  /*fc20*/  CALL.REL.NOINC `($__internal_177_$__cuda_sm70_shflsync_down) ;  /* 0x0000089000007944 */ /* 0x000fea0003c00000 */
[----:B-1----:R-:W-:Y:S01]  /*fc30*/  MOV R73, R231 ;  /* 0x000000e700497202 */ /* 0x002fe20000000f00 */
[----:B------:R-:W-:Y:S01]  /*fc40*/  HFMA2.MMA R231, -RZ, RZ, 0, 4.76837158203125e-07 ;  /* 0x00000008ffe77435 */ /* 0x000fe200000001ff */
[----:B0-----:R-:W-:Y:S02]  /*fc50*/  MOV R70, R75 ;  /* 0x0000004b00467202 */ /* 0x001fe40000000f00 */
[----:B------:R-:W-:Y:S02]  /*fc60*/  MOV R72, 0x1f ;  /* 0x0000001f00487802 */ /* 0x000fe40000000f00 */
[----:B------:R-:W-:-:S02]  /*fc70*/  MOV R233, 0xffffffff ;  /* 0xffffffff00e97802 */ /* 0x000fc40000000f00 */
[----:B------:R-:W-:Y:S02]  /*fc80*/  MOV R68, 0xfca0 ;  /* 0x0000fca000447802 */ /* 0x000fe40000000f00 */
[----:B------:R-:W-:Y:S05]  /*fc90*/  CALL.REL.NOINC `($__internal_177_$__cuda_sm70_shflsync_down) ;  /* 0x0000082000007944 */ /* 0x000fea0003c00000 */
[----:B-1----:R-:W-:Y:S01]  /*fca0*/  MOV R219, R231 ;  /* 0x000000e700db7202 */ /* 0x002fe20000000f00 */
[----:B------:R-:W-:Y:S01]  /*fcb0*/  HFMA2.MMA R231, -RZ, RZ, 0, 4.76837158203125e-07 ;  /* 0x00000008ffe77435 */ /* 0x000fe200000001ff */
[----:B0-----:R-:W-:Y:S02]  /*fcc0*/  MOV R70, R74 ;  /* 0x0000004a00467202 */ /* 0x001fe40000000f00 */
[----:B------:R-:W-:Y:S02]  /*fcd0*/  MOV R72, 0x1f ;  /* 0x0000001f00487802 */ /* 0x000fe40000000f00 */
[----:B------:R-:W-:Y:S02]  /*fce0*/  MOV R233, 0xffffffff ;  /* 0xffffffff00e97802 */ /* 0x000fe40000000f00 */
[----:B------:R-:W-:Y:S02]  /*fcf0*/  MOV R68, 0xfd10 ;  /* 0x0000fd1000447802 */ /* 0x000fe40000000f00 */
[----:B------:R-:W-:Y:S05]  /*fd00*/  CALL.REL.NOINC `($__internal_177_$__cuda_sm70_shflsync_down) ;  /* 0x000007b000007944 */ /* 0x000fea0003c00000 */
[----:B-1----:R-:W-:Y:S01]  /*fd10*/  MOV R69, R231 ;  /* 0x000000e700457202 */ /* 0x002fe20000000f00 */
[----:B0-----:R-:W-:Y:S05]  /*fd20*/  BRA `(.L_x_7538) ;  /* 0xffff912000007947 */ /* 0x001fea000383ffff */
.L_x_7449:
[----:B------:R-:W-:Y:S01]  /*fd30*/  HFMA2.MMA R231, -RZ, RZ, 0, 9.5367431640625e-07 ;  /* 0x00000010ffe77435 */ /* 0x000fe200000001ff */
[----:B------:R-:W-:-:S02]  /*fd40*/  MOV R70, R226 ;  /* 0x000000e200467202 */ /* 0x000fc40000000f00 */
[----:B------:R-:W-:Y:S02]  /*fd50*/  MOV R72, 0x1f ;  /* 0x0000001f00487802 */ /* 0x000fe40000000f00 */
[----:B------:R-:W-:Y:S02]  /*fd60*/  MOV R233, 0xffffffff ;  /* 0xffffffff00e97802 */ /* 0x000fe40000000f00 */
[----:B------:R-:W-:Y:S02]  /*fd70*/  MOV R68, 0xfd90 ;  /* 0x0000fd9000447802 */ /* 0x000fe40000000f00 */
[----:B01234-:R-:W-:Y:S05]  /*fd80*/  CALL.REL.NOINC `($__internal_177_$__cuda_sm70_shflsync_down) ;  /* 0x0000073000007944 */ /* 0x01ffea0003c00000 */
[----:B-1----:R-:W-:Y:S01]  /*fd90*/  MOV R71, R231 ;  /* 0x000000e700477202 */ /* 0x002fe20000000f00 */
[----:B0-----:R-:W-:Y:S05]  /*fda0*/  BRA `(.L_x_7539) ;  /* 0xffff91c000007947 */ /* 0x001fea000383ffff */
.L_x_7450:
[----:B------:R-:W-:Y:S01]  /*fdb0*/  HFMA2.MMA R231, -RZ, RZ, 0, 9.5367431640625e-07 ;  /* 0x00000010ffe77435 */ /* 0x000fe200000001ff */
[----:B------:R-:W-:Y:S02]  /*fdc0*/  MOV R70, R224 ;  /* 0x000000e000467202 */ /* 0x000fe40000000f00 */
[----:B------:R-:W-:Y:S02]  /*fdd0*/  MOV R72, 0x1f ;  /* 0x0000001f00487802 */ /* 0x000fe40000000f00 */
[----:B------:R-:W-:-:S02]  /*fde0*/  MOV R233, 0xffffffff ;  /* 0xffffffff00e97802 */ /* 0x000fc40000000f00 */
[----:B------:R-:W-:Y:S02]  /*fdf0*/  MOV R68, 0xfe10 ;  /* 0x0000fe1000447802 */ /* 0x000fe40000000f00 */
[----:B01234-:R-:W-:Y:S05]  /*fe00*/  CALL.REL.NOINC `($__internal_177_$__cuda_sm70_shflsync_down) ;  /* 0x000006b000007944 */ /* 0x01ffea0003c00000 */
[----:B-1----:R-:W-:Y:S01]  /*fe10*/  MOV R73, R231 ;  /* 0x000000e700497202 */ /* 0x002fe20000000f00 */
[----:B------:R-:W-:Y:S01]  /*fe20*/  HFMA2.MMA R231, -RZ, RZ, 0, 9.5367431640625e-07 ;  /* 0x00000010ffe77435 */ /* 0x000fe200000001ff */
[----:B0-----:R-:W-:Y:S02]  /*fe30*/  MOV R70, R75 ;  /* 0x0000004b00467202 */ /* 0x001fe40000000f00 */
[----:B------:R-:W-:Y:S02]  /*fe40*/  MOV R72, 0x1f ;  /* 0x0000001f00487802 */ /* 0x000fe40000000f00 */
[----:B------:R-:W-:Y:S02]  /*fe50*/  MOV R233, 0xffffffff ;  /* 0xffffffff00e97802 */ /* 0x000fe40000000f00 */
[----:B------:R-:W-:Y:S02]  /*fe60*/  MOV R68, 0xfe80 ;  /* 0x0000fe8000447802 */ /* 0x000fe40000000f00 */
[----:B------:R-:W-:Y:S05]  /*fe70*/  CALL.REL.NOINC `($__internal_177_$__cuda_sm70_shflsync_down) ;  /* 0x0000064000007944 */ /* 0x000fea0003c00000 */
[----:B-1----:R-:W-:Y:S01]  /*fe80*/  MOV R219, R231 ;  /* 0x000000e700db7202 */ /* 0x002fe20000000f00 */
[----:B------:R-:W-:Y:S01]  /*fe90*/  HFMA2.MMA R231, -RZ, RZ, 0, 9.5367431640625e-07 ;  /* 0x00000010ffe77435 */ /* 0x000fe200000001ff */
[----:B0-----:R-:W-:-:S02]  /*fea0*/  MOV R70, R74 ;  /* 0x0000004a00467202 */ /* 0x001fc40000000f00 */
[----:B------:R-:W-:Y:S02]  /*feb0*/  MOV R72, 0x1f ;  /* 0x0000001f00487802 */ /* 0x000fe40000000f00 */
[----:B------:R-:W-:Y:S02]  /*fec0*/  MOV R233, 0xffffffff ;  /* 0xffffffff00e97802 */ /* 0x000fe40000000f00 */
[----:B------:R-:W-:Y:S02]  /*fed0*/  MOV R68, 0xfef0 ;  /* 0x0000fef000447802 */ /* 0x000fe40000000f00 */
[----:B------:R-:W-:Y:S05]  /*fee0*/  CALL.REL.NOINC `($__internal_177_$__cuda_sm70_shflsync_down) ;  /* 0x000005d000007944 */ /* 0x000fea0003c00000 */
[----:B-1----:R-:W-:Y:S01]  /*fef0*/  MOV R69, R231 ;  /* 0x000000e700457202 */ /* 0x002fe20000000f00 */
[----:B0-----:R-:W-:Y:S05]  /*ff00*/  BRA `(.L_x_7540) ;  /* 0xffff90a000007947 */ /* 0x001fea000383ffff */
.L_x_7453:
[----:B------:R-:W-:Y:S01]  /*ff10*/  HFMA2.MMA R72, -RZ, RZ, 0, 0 ;  /* 0x00000000ff487435 */ /* 0x000fe200000001ff */
[----:B-1----:R-:W-:Y:S02]  /*ff20*/  MOV R71, R226 ;  /* 0x000000e200477202 */ /* 0x002fe40000000f00 */
[----:B---3--:R-:W-:Y:S02]  /*ff30*/  MOV R73, 0x1f ;  /* 0x0000001f00497802 */ /* 0x008fe40000000f00 */
[----:B------:R-:W-:-:S02]  /*ff40*/  MOV R70, 0xffffffff ;  /* 0xffffffff00467802 */ /* 0x000fc40000000f00 */
[----:B------:R-:W-:Y:S02]  /*ff50*/  MOV R68, 0xff70 ;  /* 0x0000ff7000447802 */ /* 0x000fe40000000f00 */
[----:B0-2-4-:R-:W-:Y:S05]  /*ff60*/  CALL.REL.NOINC `($__internal_178_$__cuda_sm70_shflsync_idx_p) ;  /* 0x0000059000007944 */ /* 0x015fea0003c00000 */
[----:B0-----:R-:W-:Y:S01]  /*ff70*/  HFMA2.MMA R72, -RZ, RZ, 0, 0 ;  /* 0x00000000ff487435 */ /* 0x001fe200000001ff */
[----:B-1----:R-:W-:Y:S02]  /*ff80*/  MOV R225, R70 ;  /* 0x0000004600e17202 */ /* 0x002fe40000000f00 */
[----:B------:R-:W-:Y:S02]  /*ff90*/  MOV R71, R224 ;  /* 0x000000e000477202 */ /* 0x000fe40000000f00 */
[----:B------:R-:W-:Y:S02]  /*ffa0*/  MOV R73, 0x1f ;  /* 0x0000001f00497802 */ /* 0x000fe40000000f00 */
[----:B------:R-:W-:Y:S02]  /*ffb0*/  MOV R70, 0xffffffff ;  /* 0xffffffff00467802 */ /* 0x000fe40000000f00 */
[----:B------:R-:W-:Y:S02]  /*ffc0*/  MOV R68, 0xffe0 ;  /* 0x0000ffe000447802 */ /* 0x000fe40000000f00 */
        /* <DEDUP_REMOVED lines=15> */
[----:B------:R-:W-:Y:S01]  /*100c0*/  HFMA2.MMA R231, -RZ, RZ, 0, 5.9604644775390625e-08 ;  /* 0x00000001ffe77435 */ /* 0x000fe200000001ff */
[----:B-1----:R-:W-:Y:S02]  /*100d0*/  MOV R219, R70 ;  /* 0x0000004600db7202 */ /* 0x002fe40000000f00 */
[----:B------:R-:W-:Y:S02]  /*100e0*/  MOV R70, R226 ;  /* 0x000000e200467202 */ /* 0x000fe40000000f00 */
[----:B0-----:R-:W-:Y:S02]  /*100f0*/  MOV R72, 0x1f ;  /* 0x0000001f00487802 */ /* 0x001fe40000000f00 */
[----:B------:R-:W-:Y:S02]  /*10100*/  MOV R233, 0xffffffff ;  /* 0xffffffff00e97802 */ /* 0x000fe40000000f00 */
[----:B------:R-:W-:-:S02]  /*10110*/  MOV R68, 0x10130 ;  /* 0x0001013000447802 */ /* 0x000fc40000000f00 */
[----:B------:R-:W-:Y:S05]  /*10120*/  CALL.REL.NOINC `($__internal_177_$__cuda_sm70_shflsync_down) ;  /* 0x0000039000007944 */ /* 0x000fea0003c00000 */
[----:B-1----:R-:W-:Y:S01]  /*10130*/  MOV R228, R231 ;  /* 0x000000e700e47202 */ /* 0x002fe20000000f00 */
[----:B------:R-:W-:Y:S01]  /*10140*/  HFMA2.MMA R231, -RZ, RZ, 0, 5.9604644775390625e-08 ;  /* 0x00000001ffe77435 */ /* 0x000fe200000001ff */
[----:B0-----:R-:W-:-:S02]  /*10150*/  MOV R70, R224 ;  /* 0x000000e000467202 */ /* 0x001fc40000000f00 */
[----:B------:R-:W-:Y:S02]  /*10160*/  MOV R72, 0x1f ;  /* 0x0000001f00487802 */ /* 0x000fe40000000f00 */
[----:B------:R-:W-:Y:S02]  /*10170*/  MOV R233, 0xffffffff ;  /* 0xffffffff00e97802 */ /* 0x000fe40000000f00 */
[----:B------:R-:W-:Y:S02]  /*10180*/  MOV R68, 0x101a0 ;  /* 0x000101a000447802 */ /* 0x000fe40000000f00 */
[----:B------:R-:W-:Y:S05]  /*10190*/  CALL.REL.NOINC `($__internal_177_$__cuda_sm70_shflsync_down) ;  /* 0x0000032000007944 */ /* 0x000fea0003c00000 */
        /* <DEDUP_REMOVED lines=26> */
[----:B-1----:R-:W-:Y:S05]  /*10340*/  CALL.REL.NOINC `($__internal_178_$__cuda_sm70_shflsync_idx_p) ;  /* 0x000001b000007944 */ /* 0x002fea0003c00000 */
        /* <DEDUP_REMOVED lines=21> */
[----:B01----:R-:W-:Y:S01]  /*104a0*/  MOV R71, R70 ;  /* 0x0000004600477202 */ /* 0x003fe20000000f00 */
[----:B------:R-:W-:Y:S05]  /*104b0*/  BRA `(.L_x_7541) ;  /* 0xffff8d1000007947 */ /* 0x000fea000383ffff */
        .weak           $__internal_177_$__cuda_sm70_shflsync_down
        .type           $__internal_177_$__cuda_sm70_shflsync_down,@function
        .size           $__internal_177_$__cuda_sm70_shflsync_down,($__internal_178_$__cuda_sm70_shflsync_idx_p - $__internal_177_$__cuda_sm70_shflsync_down)
$__internal_177_$__cuda_sm70_shflsync_down:
[----:B------:R-:W-:Y:S01]  /*104c0*/  HFMA2.MMA R69, -RZ, RZ, 0, 0 ;  /* 0x00000000ff457435 */ /* 0x000fe200000001ff */
[----:B------:R-:W-:Y:S04]  /*104d0*/  WARPSYNC R233 ;  /* 0x000000e900007348 */ /* 0x000fe80003800000 */
[----:B------:R0:W1:Y:S01]  /*104e0*/  SHFL.DOWN PT, R231, R70, R231, R72 ;  /* 0x080000e746e77389 */ /* 0x00006200000e0048 */
[----:B------:R-:W-:Y:S05]  /*104f0*/  RET.REL.NODEC R68 `(_Z25selective_scan_bwd_kernelI32Selective_Scan_bwd_kernel_traitsILi64ELi16ELb1ELb1ELb0ELb1ELb1EN3c104HalfENS1_7complexIfEEEEv12SSMParamsBwd) ;  /* 0xfffefb0044007950 */ /* 0x000fea0003c3ffff */
        .weak           $__internal_178_$__cuda_sm70_shflsync_idx_p
        .type           $__internal_178_$__cuda_sm70_shflsync_idx_p,@function
        .size           $__internal_178_$__cuda_sm70_shflsync_idx_p,($__internal_179_$__cuda_sm70_shflsync_up - $__internal_178_$__cuda_sm70_shflsync_idx_p)
$__internal_178_$__cuda_sm70_shflsync_idx_p:
[----:B------:R-:W-:Y:S01]  /*10500*/  MOV R69, 0x0 ;  /* 0x0000000000457802 */ /* 0x000fe20000000f00 */
[----:B------:R-:W-:Y:S04]  /*10510*/  WARPSYNC R70 ;  /* 0x0000004600007348 */ /* 0x000fe80003800000 */
[----:B------:R0:W1:Y:S01]  /*10520*/  SHFL.IDX PT, R70, R71, R72, R73 ;  /* 0x0000004847467389 */ /* 0x00006200000e0049 */
[----:B------:R-:W-:Y:S05]  /*10530*/  RET.REL.NODEC R68 `(_Z25selective_scan_bwd_kernelI32Selective_Scan_bwd_kernel_traitsILi64ELi16ELb1ELb1ELb0ELb1ELb1EN3c104HalfENS1_7complexIfEEEEv12SSMParamsBwd) ;  /* 0xfffefac044007950 */ /* 0x000fea0003c3ffff */
        .weak           $__internal_179_$__cuda_sm70_shflsync_up
        .type           $__internal_179_$__cuda_sm70_shflsync_up,@function
        .size           $__internal_179_$__cuda_sm70_shflsync_up,(.L_x_14611 - $__internal_179_$__cuda_sm70_shflsync_up)
$__internal_179_$__cuda_sm70_shflsync_up:
[----:B------:R-:W-:Y:S01]  /*10540*/  HFMA2.MMA R69, -RZ, RZ, 0, 0 ;  /* 0x00000000ff457435 */ /* 0x000fe200000001ff */
[----:B------:R-:W-:Y:S04]  /*10550*/  WARPSYNC R73 ;  /* 0x0000004900007348 */ /* 0x000fe80003800000 */
[----:B------:R0:W1:Y:S01]  /*10560*/  SHFL.UP PT, R73, R226, R71, R224 ;  /* 0x04000047e2497389 */ /* 0x00006200000e00e0 */
[----:B------:R-:W-:Y:S05]  /*10570*/  RET.REL.NODEC R68 `(_Z25selective_scan_bwd_kernelI32Selective_Scan_bwd_kernel_traitsILi64ELi16ELb1ELb1ELb0ELb1ELb1EN3c104HalfENS1_7complexIfEEEEv12SSMParamsBwd) ;  /* 0xfffefa8044007950 */ /* 0x000fea0003c3ffff */
.L_x_7542:
        /* <DEDUP_REMOVED lines=16> */
.L_x_14611:


//--------------------- .text._Z25selective_scan_bwd_kernelI32Selective_Scan_bwd_kernel_traitsILi64ELi16ELb1ELb1ELb1ELb0ELb0EN3c104HalfENS1_7complexIfEEEEv12SSMParamsBwd --------------------------
	.section	.text._Z25selective_scan_bwd_kernelI32Selective_Scan_bwd_kernel_traitsILi64ELi16ELb1ELb1ELb1ELb0ELb0EN3c104HalfENS1_7complexIfEEEEv12SSMParamsBwd,"ax",@progbits
	.sectioninfo	@"SHI_REGISTERS=254"
	.align	128
        .global         _Z25selective_scan_bwd_kernelI32Selective_Scan_bwd_kernel_traitsILi64ELi16ELb1ELb1ELb1ELb0ELb0EN3c104HalfENS1_7complexIfEEEEv12SSMParamsBwd
        .type           _Z25selective_scan_bwd_kernelI32Selective_Scan_bwd_kernel_traitsILi64ELi16ELb1ELb1ELb1ELb0ELb0EN3c104HalfENS1_7complexIfEEEEv12SSMParamsBwd,@function
        .size           _Z25selective_scan_bwd_kernelI32Selective_Scan_bwd_kernel_traitsILi64ELi16ELb1ELb1ELb1ELb0ELb0EN3c104HalfENS1_7complexIfEEEEv12SSMParamsBwd,(.L_x_14614 - _Z25selective_scan_bwd_kernelI32Selective_Scan_bwd_kernel_traitsILi64ELi16ELb1ELb1ELb1ELb0ELb0EN3c104HalfENS1_7complexIfEEEEv12SSMParamsBwd)
        .other          _Z25selective_scan_bwd_kernelI32Selective_Scan_bwd_kernel_traitsILi64ELi16ELb1ELb1ELb1ELb0ELb0EN3c104HalfENS1_7complexIfEEEEv12SSMParamsBwd,@"STO_CUDA_ENTRY STV_DEFAULT"
_Z25selective_scan_bwd_kernelI32Selective_Scan_bwd_kernel_traitsILi64ELi16ELb1ELb1ELb1ELb0ELb0EN3c104HalfENS1_7complexIfEEEEv12SSMParamsBwd:
.text._Z25selective_scan_bwd_kernelI32Selective_Scan_bwd_kernel_traitsILi64ELi16ELb1ELb1ELb1ELb0ELb0EN3c104HalfENS1_7complexIfEEEEv12SSMParamsBwd:
        /* <DEDUP_REMOVED lines=16> */
[----:B------:R-:W-:Y:S01]  /*0100*/  IABS R16, R0 ;  /* 0x0000000000107213 */ /* 0x000fe20000000000 */
[----:B------:R-:W0:Y:S01]  /*0110*/  S2R R3, SR_CTAID.X ;  /* 0x0000000000037919 */ /* 0x000e220000002500 */
[----:B------:R-:W4:Y:S01]  /*0120*/  I2F.RP R10, R27 ;  /* 0x0000001b000a7306 */ /* 0x000f220000209400 */
[----:B------:R-:W-:Y:S01]  /*0130*/  UMOV UR5, URZ ;  /* 0x0000003f00057c82 */ /* 0x000fe20008000000 */
[----:B------:R-:W-:Y:S01]  /*0140*/  CS2R R224, SRZ ;  /* 0x0000000000e07805 */ /* 0x000fe2000001ff00 */
[----:B------:R-:W-:-:S05]  /*0150*/  CS2R R216, SRZ ;  /* 0x0000000000d87805 */ /* 0x000fca000001ff00 */
[----:B----4-:R-:W4:Y:S01]  /*0160*/  MUFU.RCP R10, R10 ;  /* 0x0000000a000a7308 */ /* 0x010f220000001000 */
[----:B0-----:R-:W-:Y:S01]  /*0170*/  SHF.R.S32.HI R4, RZ, 0x1f, R3 ;  /* 0x0000001fff047819 */ /* 0x001fe20000011403 */
[----:B-1----:R-:W-:-:S04]  /*0180*/  IMAD.WIDE.U32 R6, R3, c[0x0][0x1d0], RZ ;  /* 0x0000740003067a25 */ /* 0x002fc800078e00ff */
[C---:B------:R-:W-:Y:S02]  /*0190*/  IMAD R20, R4.reuse, c[0x0][0x1e0], RZ ;  /* 0x0000780004147a24 */ /* 0x040fe400078e02ff */
[----:B------:R-:W-:Y:S01]  /*01a0*/  IMAD R22, R4, c[0x0][0x278], RZ ;  /* 0x00009e0004167a24 */ /* 0x000fe200078e02ff */
[----:B----4-:R-:W-:Y:S01]  /*01b0*/  IADD3 R8, R10, 0xffffffe, RZ ;  /* 0x0ffffffe0a087810 */ /* 0x010fe20007ffe0ff */
[C---:B------:R-:W-:Y:S02]  /*01c0*/  IMAD R24, R4.reuse, c[0x0][0x190], RZ ;  /* 0x0000640004187a24 */ /* 0x040fe400078e02ff */
[C---:B------:R-:W-:Y:S01]  /*01d0*/  IMAD R19, R3.reuse, c[0x0][0x1e4], R20 ;  /* 0x0000790003137a24 */ /* 0x040fe200078e0214 */
[----:B------:R0:W1:Y:S01]  /*01e0*/  F2I.FTZ.U32.TRUNC.NTZ R9, R8 ;  /* 0x0000000800097305 */ /* 0x000062000021f000 */
[----:B------:R-:W-:Y:S02]  /*01f0*/  IMAD R26, R4, c[0x0][0x1b0], RZ ;  /* 0x00006c00041a7a24 */ /* 0x000fe400078e02ff */
[----:B------:R-:W-:-:S02]  /*0200*/  IMAD R21, R3, c[0x0][0x27c], R22 ;  /* 0x00009f0003157a24 */ /* 0x000fc400078e0216 */
[C---:B------:R-:W-:Y:S01]  /*0210*/  IMAD R23, R3.reuse, c[0x0][0x194], R24 ;  /* 0x0000650003177a24 */ /* 0x040fe200078e0218 */
[----:B------:R-:W-:Y:S01]  /*0220*/  MOV R24, c[0x0][0x174] ;  /* 0x00005d0000187a02 */ /* 0x000fe20000000f00 */
[C---:B------:R-:W-:Y:S01]  /*0230*/  IMAD.WIDE.U32 R14, R3.reuse, c[0x0][0x1b0], RZ ;  /* 0x00006c00030e7a25 */ /* 0x040fe200078e00ff */
[----:B0-----:R-:W-:Y:S02]  /*0240*/  HFMA2.MMA R8, -RZ, RZ, 0, 0 ;  /* 0x00000000ff087435 */ /* 0x001fe400000001ff */
[----:B------:R-:W-:Y:S01]  /*0250*/  ISETP.GE.AND P5, PT, R24, 0x1, PT ;  /* 0x000000011800780c */ /* 0x000fe20003fa6270 */
[----:B------:R-:W-:Y:S01]  /*0260*/  IMAD R25, R3, c[0x0][0x1b4], R26 ;  /* 0x00006d0003197a24 */ /* 0x000fe200078e021a */
[----:B-1----:R-:W-:-:S04]  /*0270*/  IADD3 R12, RZ, -R9, RZ ;  /* 0x80000009ff0c7210 */ /* 0x002fc80007ffe0ff */
[----:B------:R-:W-:Y:S01]  /*0280*/  IADD3 R15, R15, R25, RZ ;  /* 0x000000190f0f7210 */ /* 0x000fe20007ffe0ff */
[----:B------:R-:W-:Y:S02]  /*0290*/  IMAD R25, R2, c[0x0][0x1e8], RZ ;  /* 0x00007a0002197a24 */ /* 0x000fe400078e02ff */
[----:B------:R-:W-:Y:S02]  /*02a0*/  IMAD R5, R12, R27, RZ ;  /* 0x0000001b0c057224 */ /* 0x000fe400078e02ff */
[----:B------:R-:W-:-:S04]  /*02b0*/  IMAD.WIDE.U32 R12, R3, c[0x0][0x190], RZ ;  /* 0x00006400030c7a25 */ /* 0x000fc800078e00ff */
[----:B------:R-:W-:Y:S01]  /*02c0*/  IMAD.HI.U32 R9, R9, R5, R8 ;  /* 0x0000000509097227 */ /* 0x000fe200078e0008 */
[----:B------:R-:W-:-:S03]  /*02d0*/  IADD3 R13, R13, R23, RZ ;  /* 0x000000170d0d7210 */ /* 0x000fc60007ffe0ff */
[----:B------:R-:W-:Y:S02]  /*02e0*/  IMAD R8, R4, c[0x0][0x1d0], RZ ;  /* 0x0000740004087a24 */ /* 0x000fe400078e02ff */
[----:B------:R-:W-:-:S04]  /*02f0*/  IMAD.HI.U32 R5, R9, R16, RZ ;  /* 0x0000001009057227 */ /* 0x000fc800078e00ff */
[----:B------:R-:W-:Y:S01]  /*0300*/  IMAD R9, R3, c[0x0][0x1d4], R8 ;  /* 0x0000750003097a24 */ /* 0x000fe200078e0208 */
[----:B------:R-:W-:Y:S01]  /*0310*/  IADD3 R10, -R5, RZ, RZ ;  /* 0x000000ff050a7210 */ /* 0x000fe20007ffe1ff */
[----:B------:R-:W-:Y:S01]  /*0320*/  IMAD R23, R2, c[0x0][0x1d8], RZ ;  /* 0x0000760002177a24 */ /* 0x000fe200078e02ff */
[C---:B------:R-:W-:Y:S01]  /*0330*/  LOP3.LUT R8, R0.reuse, c[0x0][0x178], RZ, 0x3c, !PT ;  /* 0x00005e0000087a12 */ /* 0x040fe200078e3cff */
[----:B------:R-:W-:Y:S01]  /*0340*/  IMAD R25, R0, c[0x0][0x1ec], R25 ;  /* 0x00007b0000197a24 */ /* 0x000fe200078e0219 */
[----:B------:R-:W-:Y:S01]  /*0350*/  IADD3 R7, R7, R9, RZ ;  /* 0x0000000907077210 */ /* 0x000fe20007ffe0ff */
[----:B------:R-:W-:Y:S01]  /*0360*/  IMAD R16, R27, R10, R16 ;  /* 0x0000000a1b107224 */ /* 0x000fe200078e0210 */
[----:B------:R-:W-:Y:S01]  /*0370*/  ISETP.GE.AND P4, PT, R8, RZ, PT ;  /* 0x000000ff0800720c */ /* 0x000fe20003f86270 */
[----:B------:R-:W-:-:S03]  /*0380*/  IMAD.WIDE.U32 R8, R3, c[0x0][0x1e0], RZ ;  /* 0x0000780003087a25 */ /* 0x000fc600078e00ff */
[----:B------:R-:W-:Y:S01]  /*0390*/  ISETP.GT.U32.AND P3, PT, R27, R16, PT ;  /* 0x000000101b00720c */ /* 0x000fe20003f64070 */
[----:B------:R-:W-:Y:S01]  /*03a0*/  IMAD.WIDE.U32 R10, R3, c[0x0][0x278], RZ ;  /* 0x00009e00030a7a25 */ /* 0x000fe200078e00ff */
[----:B------:R-:W-:Y:S02]  /*03b0*/  IADD3 R9, R9, R19, RZ ;  /* 0x0000001309097210 */ /* 0x000fe40007ffe0ff */
[----:B------:R-:W-:Y:S01]  /*03c0*/  LEA R19, R24, 0xfffffc00, 0xa ;  /* 0xfffffc0018137811 */ /* 0x000fe200078e50ff */
[C---:B------:R-:W-:Y:S01]  /*03d0*/  IMAD.WIDE.U32 R6, R0.reuse, c[0x0][0x1d8], R6 ;  /* 0x0000760000067a25 */ /* 0x040fe200078e0006 */
[----:B------:R-:W-:Y:S02]  /*03e0*/  IADD3 R11, R11, R21, RZ ;  /* 0x000000150b0b7210 */ /* 0x000fe40007ffe0ff */
[----:B------:R-:W-:Y:S01]  /*03f0*/  SHF.R.S32.HI R21, RZ, 0x1f, R19 ;  /* 0x0000001fff157819 */ /* 0x000fe20000011413 */
[----:B------:R-:W-:-:S04]  /*0400*/  IMAD.WIDE.U32 R8, R0, c[0x0][0x1e8], R8 ;  /* 0x00007a0000087a25 */ /* 0x000fc800078e0008 */
[-C--:B------:R-:W-:Y:S01]  /*0410*/  @!P3 IADD3 R16, R16, -R27.reuse, RZ ;  /* 0x8000001b1010b210 */ /* 0x080fe20007ffe0ff */
[----:B------:R-:W-:Y:S01]  /*0420*/  IMAD.WIDE.U32 R10, R0, c[0x0][0x280], R10 ;  /* 0x0000a000000a7a25 */ /* 0x000fe200078e000a */
[----:B------:R-:W-:Y:S02]  /*0430*/  @!P3 IADD3 R5, R5, 0x1, RZ ;  /* 0x000000010505b810 */ /* 0x000fe40007ffe0ff */
[----:B------:R-:W-:Y:S01]  /*0440*/  ISETP.GE.U32.AND P0, PT, R16, R27, PT ;  /* 0x0000001b1000720c */ /* 0x000fe20003f06070 */
[----:B------:R-:W-:Y:S01]  /*0450*/  IMAD R27, R2, c[0x0][0x280], RZ ;  /* 0x0000a000021b7a24 */ /* 0x000fe200078e02ff */
[----:B------:R-:W-:Y:S01]  /*0460*/  ISETP.NE.AND P3, PT, RZ, c[0x0][0x178], PT ;  /* 0x00005e00ff007a0c */ /* 0x000fe20003f65270 */
[C---:B------:R-:W-:Y:S02]  /*0470*/  IMAD R16, R0.reuse, c[0x0][0x1dc], R23 ;  /* 0x0000770000107a24 */ /* 0x040fe400078e0217 */
[----:B------:R-:W-:-:S08]  /*0480*/  IMAD R27, R0, c[0x0][0x284], R27 ;  /* 0x0000a100001b7a24 */ /* 0x000fd000078e021b */
[----:B------:R-:W-:Y:S02]  /*0490*/  @P0 IADD3 R5, R5, 0x1, RZ ;  /* 0x0000000105050810 */ /* 0x000fe40007ffe0ff */
[----:B------:R-:W-:Y:S02]  /*04a0*/  IADD3 R23, P0, R19, R6, RZ ;  /* 0x0000000613177210 */ /* 0x000fe40007f1e0ff */
[----:B------:R-:W-:Y:S02]  /*04b0*/  @!P4 IADD3 R5, -R5, RZ, RZ ;  /* 0x000000ff0505c210 */ /* 0x000fe40007ffe1ff */
[----:B------:R-:W-:Y:S02]  /*04c0*/  @!P3 LOP3.LUT R5, RZ, c[0x0][0x178], RZ, 0x33, !PT ;  /* 0x00005e00ff05ba12 */ /* 0x000fe400078e33ff */
[C---:B------:R-:W-:Y:S02]  /*04d0*/  IADD3 R22, P3, R19.reuse, R8, RZ ;  /* 0x0000000813167210 */ /* 0x040fe40007f7e0ff */
[----:B------:R-:W-:Y:S01]  /*04e0*/  IADD3 R20, P4, R19, R10, RZ ;  /* 0x0000000a13147210 */ /* 0x000fe20007f9e0ff */
[----:B------:R-:W-:Y:S01]  /*04f0*/  IMAD.WIDE.U32 R12, R5, c[0x0][0x1a8], R12 ;  /* 0x00006a00050c7a25 */ /* 0x000fe200078e000c */
[----:B------:R-:W-:-:S02]  /*0500*/  IADD3.X R8, R21, R7, R16, P0, !PT ;  /* 0x0000000715087210 */ /* 0x000fc400007fe410 */
[----:B------:R-:W-:Y:S01]  /*0510*/  SHF.R.S32.HI R6, RZ, 0x1f, R5 ;  /* 0x0000001fff067819 */ /* 0x000fe20000011405 */
[----:B------:R-:W-:Y:S01]  /*0520*/  IMAD.WIDE.U32 R14, R5, c[0x0][0x1c8], R14 ;  /* 0x00007200050e7a25 */ /* 0x000fe200078e000e */
[----:B------:R-:W-:Y:S02]  /*0530*/  LEA R16, P0, R23, c[0x0][0x240], 0x1 ;  /* 0x0000900017107a11 */ /* 0x000fe400078008ff */
[C---:B------:R-:W-:Y:S01]  /*0540*/  IADD3.X R9, R21.reuse, R9, R25, P3, !PT ;  /* 0x0000000915097210 */ /* 0x040fe20001ffe419 */
[----:B------:R-:W-:Y:S01]  /*0550*/  IMAD R10, R6, c[0x0][0x1a8], RZ ;  /* 0x00006a00060a7a24 */ /* 0x000fe200078e02ff */
[----:B------:R-:W-:Y:S02]  /*0560*/  IADD3.X R11, R21, R11, R27, P4, !PT ;  /* 0x0000000b150b7210 */ /* 0x000fe400027fe41b */
[----:B------:R-:W-:Y:S01]  /*0570*/  LEA R21, P3, R22, c[0x0][0x248], 0x1 ;  /* 0x0000920016157a11 */ /* 0x000fe200078608ff */
[----:B------:R-:W-:Y:S01]  /*0580*/  IMAD R19, R5, c[0x0][0x1ac], R10 ;  /* 0x00006b0005137a24 */ /* 0x000fe200078e020a */
[----:B------:R-:W-:Y:S01]  /*0590*/  LEA.HI.X R23, R23, c[0x0][0x244], R8, 0x1, P0 ;  /* 0x0000910017177a11 */ /* 0x000fe200000f0c08 */
[----:B------:R-:W-:Y:S01]  /*05a0*/  IMAD R8, R6, c[0x0][0x1c8], RZ ;  /* 0x0000720006087a24 */ /* 0x000fe200078e02ff */
[----:B------:R-:W-:-:S02]  /*05b0*/  LEA.HI.X R22, R22, c[0x0][0x24c], R9, 0x1, P3 ;  /* 0x0000930016167a11 */ /* 0x000fc400018f0c09 */
[----:B------:R-:W-:Y:S01]  /*05c0*/  ISETP.NE.U32.AND P0, PT, RZ, c[0x0][0x260], PT ;  /* 0x00009800ff007a0c */ /* 0x000fe20003f05070 */
[----:B------:R-:W-:Y:S01]  /*05d0*/  IMAD R9, R5, c[0x0][0x1cc], R8 ;  /* 0x0000730005097a24 */ /* 0x000fe200078e0208 */
[----:B------:R-:W-:Y:S02]  /*05e0*/  LEA R7, R24, 0xfffff800, 0xb ;  /* 0xfffff80018077811 */ /* 0x000fe400078e58ff */
[----:B------:R-:W-:Y:S02]  /*05f0*/  ISETP.NE.AND.EX P0, PT, RZ, c[0x0][0x264], PT, P0 ;  /* 0x00009900ff007a0c */ /* 0x000fe40003f05300 */
[----:B------:R-:W-:Y:S02]  /*0600*/  IADD3 R12, P3, R7, R12, RZ ;  /* 0x0000000c070c7210 */ /* 0x000fe40007f7e0ff */
[----:B------:R-:W-:Y:S02]  /*0610*/  IADD3 R13, R13, R19, RZ ;  /* 0x000000130d0d7210 */ /* 0x000fe40007ffe0ff */
[----:B------:R-:W-:-:S02]  /*0620*/  SHF.R.S32.HI R8, RZ, 0x1f, R7 ;  /* 0x0000001fff087819 */ /* 0x000fc40000011407 */
[----:B------:R-:W-:Y:S02]  /*0630*/  IADD3 R14, P4, R7, R14, RZ ;  /* 0x0000000e070e7210 */ /* 0x000fe40007f9e0ff */
[----:B------:R-:W-:Y:S02]  /*0640*/  IADD3 R9, R15, R9, RZ ;  /* 0x000000090f097210 */ /* 0x000fe40007ffe0ff */
[----:B------:R-:W-:Y:S02]  /*0650*/  LEA R19, P6, R20, c[0x0][0x308], 0x1 ;  /* 0x0000c20014137a11 */ /* 0x000fe400078c08ff */
[C---:B------:R-:W-:Y:S02]  /*0660*/  IADD3.X R7, R8.reuse, R13, RZ, P3, !PT ;  /* 0x0000000d08077210 */ /* 0x040fe40001ffe4ff */
[----:B------:R-:W-:Y:S02]  /*0670*/  IADD3.X R9, R8, R9, RZ, P4, !PT ;  /* 0x0000000908097210 */ /* 0x000fe400027fe4ff */
[----:B------:R-:W-:-:S02]  /*0680*/  LEA.HI.X R20, R20, c[0x0][0x30c], R11, 0x1, P6 ;  /* 0x0000c30014147a11 */ /* 0x000fc400030f0c0b */
[----:B------:R-:W-:Y:S02]  /*0690*/  ISETP.NE.U32.AND P3, PT, RZ, c[0x0][0x328], PT ;  /* 0x0000ca00ff007a0c */ /* 0x000fe40003f65070 */
[----:B------:R-:W-:Y:S02]  /*06a0*/  ISETP.NE.U32.AND P4, PT, RZ, c[0x0][0x348], PT ;  /* 0x0000d200ff007a0c */ /* 0x000fe40003f85070 */
[C---:B------:R-:W-:Y:S02]  /*06b0*/  LEA R11, P6, R12.reuse, c[0x0][0x228], 0x1 ;  /* 0x00008a000c0b7a11 */ /* 0x040fe400078c08ff */
[----:B------:R-:W-:Y:S02]  /*06c0*/  ISETP.NE.AND.EX P3, PT, RZ, c[0x0][0x32c], PT, P3 ;  /* 0x0000cb00ff007a0c */ /* 0x000fe40003f65330 */
[----:B------:R-:W-:Y:S02]  /*06d0*/  ISETP.NE.AND.EX P4, PT, RZ, c[0x0][0x34c], PT, P4 ;  /* 0x0000d300ff007a0c */ /* 0x000fe40003f85340 */
[----:B------:R-:W-:Y:S01]  /*06e0*/  LEA.HI.X R12, R12, c[0x0][0x22c], R7, 0x1, P6 ;  /* 0x00008b000c0c7a11 */ /* 0x000fe200030f0c07 */
[----:B------:R-:W-:Y:S01]  /*06f0*/  @P0 IMAD R7, R3, c[0x0][0x164], R0 ;  /* 0x0000590003070a24 */ /* 0x000fe200078e0200 */
[----:B------:R-:W-:-:S02]  /*0700*/  @P0 MOV R228, 0x10 ;  /* 0x0000001000e40802 */ /* 0x000fc40000000f00 */
[C---:B------:R-:W-:Y:S01]  /*0710*/  LEA R13, P6, R14.reuse, c[0x0][0x230], 0x1 ;  /* 0x00008c000e0d7a11 */ /* 0x040fe200078c08ff */
[----:B------:R-:W-:Y:S01]  /*0720*/  @P0 IMAD R7, R7, c[0x0][0x174], RZ ;  /* 0x00005d0007070a24 */ /* 0x000fe200078e02ff */
[----:B------:R-:W-:Y:S02]  /*0730*/  MOV R8, RZ ;  /* 0x000000ff00087202 */ /* 0x000fe40000000f00 */
[----:B------:R-:W-:Y:S01]  /*0740*/  LEA.HI.X R14, R14, c[0x0][0x234], R9, 0x1, P6 ;  /* 0x00008d000e0e7a11 */ /* 0x000fe200030f0c09 */
[----:B------:R-:W-:-:S04]  /*0750*/  @P0 IMAD R7, R7, c[0x0][0x16c], RZ ;  /* 0x00005b0007070a24 */ /* 0x000fc800078e02ff */
[----:B------:R-:W-:Y:S01]  /*0760*/  @P0 IMAD.WIDE R228, R7, R228, c[0x0][0x260] ;  /* 0x0000980007e40625 */ /* 0x000fe200078e02e4 */
[----:B------:R-:W-:Y:S01]  /*0770*/  HFMA2.MMA R7, -RZ, RZ, 0, 0 ;  /* 0x00000000ff077435 */ /* 0x000fe200000001ff */
        /* <DEDUP_REMOVED lines=13> */
[----:B------:R-:W-:-:S04]  /*0850*/  MOV R7, RZ ;  /* 0x000000ff00077202 */ /* 0x000fc80000000f00 */
[----:B------:R4:W1:Y:S08]  /*0860*/  R2UR UR20, R21 ;  /* 0x00000000151473c2 */ /* 0x00087000000e0000 */
[----:B------:R4:W0:Y:S01]  /*0870*/  R2UR UR21, R22 ;  /* 0x00000000161573c2 */ /* 0x00082200000e0000 */
[----:B---3--:R-:W-:-:S07]  /*0880*/  SHF.R.S32.HI R8, RZ, 0x1f, R9 ;  /* 0x0000001fff087819 */ /* 0x008fce0000011409 */
[----:B------:R4:W3:Y:S08]  /*0890*/  R2UR UR18, R19 ;  /* 0x00000000131273c2 */ /* 0x0008f000000e0000 */
[----:B------:R4:W0:Y:S08]  /*08a0*/  R2UR UR19, R20 ;  /* 0x00000000141373c2 */ /* 0x00083000000e0000 */
[----:B------:R5:W0:Y:S02]  /*08b0*/  R2UR UR22, R16 ;  /* 0x00000000101673c2 */ /* 0x000a2400000e0000 */
[----:B-----5:R-:W-:-:S02]  /*08c0*/  LEA.HI R16, R8, R9, RZ, 0x5 ;  /* 0x0000000908107211 */ /* 0x020fc400078f28ff */
[----:B------:R-:W-:Y:S02]  /*08d0*/  MOV R8, RZ ;  /* 0x000000ff00087202 */ /* 0x000fe40000000f00 */
[----:B-1234-:R-:W-:Y:S02]  /*08e0*/  SHF.R.S32.HI R16, RZ, 0x5, R16 ;  /* 0x00000005ff107819 */ /* 0x01efe40000011410 */
.L_x_7647:
[----:B------:R-:W-:Y:S01]  /*08f0*/  BAR.SYNC.DEFER_BLOCKING 0x0 ;  /* 0x0000000000007b1d */ /* 0x000fe20000010000 */
[----:B0-----:R-:W-:Y:S02]  /*0900*/  SHF.L.U32 R17, R9, 0x1, RZ ;  /* 0x0000000109117819 */ /* 0x001fe400000006ff */
[----:B------:R-:W-:Y:S02]  /*0910*/  MOV R18, UR22 ;  /* 0x0000001600127c02 */ /* 0x000fe40008000f00 */
[----:B------:R-:W-:Y:S02]  /*0920*/  LOP3.LUT R17, R17, 0xffffffc0, RZ, 0xc0, !PT ;  /* 0xffffffc011117812 */ /* 0x000fe400078ec0ff */
[----:B------:R-:W-:Y:S02]  /*0930*/  MOV R19, UR23 ;  /* 0x0000001700137c02 */ /* 0x000fe40008000f00 */
[----:B------:R-:W-:-:S05]  /*0940*/  LOP3.LUT R21, R17, 0x1f, R9, 0xf8, !PT ;  /* 0x0000001f11157812 */ /* 0x000fca00078ef809 */
[----:B------:R-:W-:-:S05]  /*0950*/  IMAD.WIDE R18, R21, 0x10, R18 ;  /* 0x0000001015127825 */ /* 0x000fca00078e0212 */
[----:B------:R-:W2:Y:S04]  /*0960*/  LDG.E.128 R24, [R18.64] ;  /* 0x0000001012187981 */ /* 0x000ea8000c1e1d00 */
[----:B------:R-:W3:Y:S01]  /*0970*/  LDG.E.128 R32, [R18.64+0x200] ;  /* 0x0002001012207981 */ /* 0x000ee2000c1e1d00 */
[-C--:B------:R-:W-:Y:S02]  /*0980*/  IADD3 R17, R17, R10.reuse, RZ ;  /* 0x0000000a11117210 */ /* 0x080fe40007ffe0ff */
[----:B------:R-:W-:Y:S02]  /*0990*/  MOV R28, UR20 ;  /* 0x00000014001c7c02 */ /* 0x000fe40008000f00 */
[----:B------:R-:W-:Y:S02]  /*09a0*/  IADD3 R36, R17, R10, RZ ;  /* 0x0000000a11247210 */ /* 0x000fe40007ffe0ff */
[----:B------:R-:W-:-:S05]  /*09b0*/  MOV R29, UR21 ;  /* 0x00000015001d7c02 */ /* 0x000fca0008000f00 */
        /* <DEDUP_REMOVED lines=15> */
[----:B------:R-:W-:Y:S04]  /*0ab0*/  LDS.128 R24, [R36.X16] ;  /* 0x0000000024187984 */ /* 0x000fe8000000cc00 */
[----:B------:R-:W2:Y:S04]  /*0ac0*/  LDS.128 R20, [R36.X16+0x10] ;  /* 0x0000100024147984 */ /* 0x000ea8000000cc00 */
[----:B------:R-:W-:Y:S06]  /*0ad0*/  BAR.SYNC.DEFER_BLOCKING 0x0 ;  /* 0x0000000000007b1d */ /* 0x000fec0000010000 */
[----:B0-----:R0:W3:Y:S04]  /*0ae0*/  LDG.E.128 R32, [R18.64] ;  /* 0x0000001012207981 */ /* 0x0010e8000c1e1d00 */
[----:B------:R0:W4:Y:S01]  /*0af0*/  LDG.E.128 R48, [R18.64+0x200] ;  /* 0x0002001012307981 */ /* 0x000122000c1e1d00 */
[--C-:B-1----:R-:W-:Y:S01]  /*0b00*/  HADD2.F32 R37, -RZ, R56.reuse.H0_H0 ;  /* 0x20000038ff257230 */ /* 0x102fe20000004100 */
[----:B------:R-:W-:Y:S01]  /*0b10*/  ISETP.LT.AND P0, PT, RZ, c[0x0][0x16c], PT ;  /* 0x00005b00ff007a0c */ /* 0x000fe20003f01270 */
[----:B------:R-:W-:-:S02]  /*0b20*/  HADD2.F32 R38, -RZ, R56.H1_H1 ;  /* 0x30000038ff267230 */ /* 0x000fc40000004100 */
[----:B0-----:R-:W-:Y:S01]  /*0b30*/  HADD2.F32 R19, -RZ, R58.H0_H0 ;  /* 0x2000003aff137230 */ /* 0x001fe20000004100 */
[----:B---3--:R2:W-:Y:S04]  /*0b40*/  STS.128 [R17.X16], R32 ;  /* 0x0000002011007388 */ /* 0x0085e8000000cc00 */
[----:B----4-:R0:W-:Y:S01]  /*0b50*/  STS.128 [R17.X16+0x200], R48 ;  /* 0x0002003011007388 */ /* 0x0101e2000000cc00 */
[----:B------:R-:W-:-:S06]  /*0b60*/  NOP ;  /* 0x0000000000007918 */ /* 0x000fcc0000000000 */
[----:B------:R-:W1:Y:S04]  /*0b70*/  LDS.128 R40, [R36.X16] ;  /* 0x0000000024287984 */ /* 0x000e68000000cc00 */
[----:B------:R3:W4:Y:S01]  /*0b80*/  LDS.128 R28, [R36.X16+0x10] ;  /* 0x00001000241c7984 */ /* 0x000722000000cc00 */
[----:B--2---:R-:W-:Y:S02]  /*0b90*/  HADD2.F32 R32, -RZ, R21.H1_H1 ;  /* 0x30000015ff207230 */ /* 0x004fe40000004100 */
[--C-:B------:R-:W-:Y:S02]  /*0ba0*/  HADD2.F32 R33, -RZ, R22.reuse.H0_H0 ;  /* 0x20000016ff217230 */ /* 0x100fe40000004100 */
[----:B0-----:R-:W-:Y:S02]  /*0bb0*/  HADD2.F32 R17, -RZ, R57.H1_H1 ;  /* 0x30000039ff117230 */ /* 0x001fe40000004100 */
[----:B------:R-:W-:-:S02]  /*0bc0*/  HADD2.F32 R34, -RZ, R22.H1_H1 ;  /* 0x30000016ff227230 */ /* 0x000fc40000004100 */
[--C-:B------:R-:W-:Y:S02]  /*0bd0*/  HADD2.F32 R35, -RZ, R23.reuse.H0_H0 ;  /* 0x20000017ff237230 */ /* 0x100fe40000004100 */
[----:B---3--:R-:W-:Y:S02]  /*0be0*/  HADD2.F32 R36, -RZ, R23.H1_H1 ;  /* 0x30000017ff247230 */ /* 0x008fe40000004100 */
[--C-:B-1----:R-:W-:Y:S02]  /*0bf0*/  HADD2.F32 R60, -RZ, R40.reuse.H0_H0 ;  /* 0x20000028ff3c7230 */ /* 0x102fe40000004100 */
[----:B------:R-:W-:Y:S02]  /*0c00*/  HADD2.F32 R110, -RZ, R40.H1_H1 ;  /* 0x30000028ff6e7230 */ /* 0x000fe40000004100 */
[----:B------:R-:W-:Y:S01]  /*0c10*/  HADD2.F32 R111, -RZ, R41.H0_H0 ;  /* 0x20000029ff6f7230 */ /* 0x000fe20000004100 */
[----:B------:R-:W-:Y:S01]  /*0c20*/  FFMA.FTZ R37, R60, R37, R7 ;  /* 0x000000253c257223 */ /* 0x000fe20000010007 */
[----:B------:R-:W-:-:S02]  /*0c30*/  HADD2.F32 R7, -RZ, R57.H0_H0 ;  /* 0x20000039ff077230 */ /* 0x000fc40000004100 */
[----:B------:R-:W-:Y:S01]  /*0c40*/  HADD2.F32 R112, -RZ, R41.H1_H1 ;  /* 0x30000029ff707230 */ /* 0x000fe20000004100 */
[----:B------:R-:W-:Y:S01]  /*0c50*/  FFMA.FTZ R38, R110, R38, R37 ;  /* 0x000000266e267223 */ /* 0x000fe20000010025 */
[--C-:B------:R-:W-:Y:S02]  /*0c60*/  HADD2.F32 R113, -RZ, R42.reuse.H0_H0 ;  /* 0x2000002aff717230 */ /* 0x100fe40000004100 */
[----:B------:R-:W-:Y:S01]  /*0c70*/  HADD2.F32 R114, -RZ, R42.H1_H1 ;  /* 0x3000002aff727230 */ /* 0x000fe20000004100 */
[----:B------:R-:W-:Y:S01]  /*0c80*/  FFMA.FTZ R7, R111, R7, R38 ;  /* 0x000000076f077223 */ /* 0x000fe20000010026 */
[--C-:B------:R-:W-:Y:S02]  /*0c90*/  HADD2.F32 R115, -RZ, R43.reuse.H0_H0 ;  /* 0x2000002bff737230 */ /* 0x100fe40000004100 */
[----:B------:R-:W-:Y:S01]  /*0ca0*/  HADD2.F32 R116, -RZ, R43.H1_H1 ;  /* 0x3000002bff747230 */ /* 0x000fe20000004100 */
[----:B------:R-:W-:Y:S01]  /*0cb0*/  FFMA.FTZ R18, R112, R17, R7 ;  /* 0x0000001170127223 */ /* 0x000fe20000010007 */
[----:B------:R-:W-:Y:S01]  /*0cc0*/  HADD2.F32 R7, -RZ, R58.H1_H1 ;  /* 0x3000003aff077230 */ /* 0x000fe20000004100 */
[C---:B------:R-:W-:Y:S01]  /*0cd0*/  FMUL.FTZ R38, R114.reuse, UR4 ;  /* 0x0000000472267c20 */ /* 0x040fe20008410000 */
[--C-:B------:R-:W-:Y:S01]  /*0ce0*/  HADD2.F32 R17, -RZ, R59.reuse.H0_H0 ;  /* 0x2000003bff117230 */ /* 0x100fe20000004100 */
[----:B------:R-:W-:Y:S01]  /*0cf0*/  FFMA.FTZ R19, R113, R19, R18 ;  /* 0x0000001371137223 */ /* 0x000fe20000010012 */
[--C-:B----4-:R-:W-:Y:S01]  /*0d00*/  HADD2.F32 R117, -RZ, R28.reuse.H0_H0 ;  /* 0x2000001cff757230 */ /* 0x110fe20000004100 */
[C---:B------:R-:W-:Y:S01]  /*0d10*/  FMUL.FTZ R39, R115.reuse, UR4 ;  /* 0x0000000473277c20 */ /* 0x040fe20008410000 */
[----:B------:R-:W-:Y:S01]  /*0d20*/  HADD2.F32 R118, -RZ, R28.H1_H1 ;  /* 0x3000001cff767230 */ /* 0x000fe20000004100 */
[----:B------:R-:W-:Y:S01]  /*0d30*/  FFMA.FTZ R18, R114, R7, R19 ;  /* 0x0000000772127223 */ /* 0x000fe20000010013 */
[----:B------:R-:W-:Y:S01]  /*0d40*/  HADD2.F32 R7, -RZ, R59.H1_H1 ;  /* 0x3000003bff077230 */ /* 0x000fe20000004100 */
[C---:B------:R-:W-:Y:S01]  /*0d50*/  FMUL.FTZ R40, R116.reuse, UR4 ;  /* 0x0000000474287c20 */ /* 0x040fe20008410000 */
[--C-:B------:R-:W-:Y:S01]  /*0d60*/  HADD2.F32 R19, -RZ, R52.reuse.H0_H0 ;  /* 0x20000034ff137230 */ /* 0x100fe20000004100 */
[----:B------:R-:W-:Y:S01]  /*0d70*/  FFMA.FTZ R17, R115, R17, R18 ;  /* 0x0000001173117223 */ /* 0x000fe20000010012 */
[--C-:B------:R-:W-:Y:S01]  /*0d80*/  HADD2.F32 R119, -RZ, R29.reuse.H0_H0 ;  /* 0x2000001dff777230 */ /* 0x100fe20000004100 */
        /* <DEDUP_REMOVED lines=15> */
[----:B------:R-:W-:Y:S01]  /*0e80*/  HADD2.F32 R29, -RZ, R55.H0_H0 ;  /* 0x20000037ff1d7230 */ /* 0x000fe20000004100 */
[C---:B------:R-:W-:Y:S01]  /*0e90*/  FMUL.FTZ R45, R121.reuse, UR4 ;  /* 0x00000004792d7c20 */ /* 0x040fe20008410000 */
[----:B------:R-:W-:Y:S01]  /*0ea0*/  HADD2.F32 R123, -RZ, R31.H0_H0 ;  /* 0x2000001fff7b7230 */ /* 0x000fe20000004100 */
[----:B------:R-:W-:Y:S01]  /*0eb0*/  FFMA.FTZ R18, R120, R7, R17 ;  /* 0x0000000778127223 */ /* 0x000fe20000010011 */
[----:B------:R-:W-:Y:S01]  /*0ec0*/  HADD2.F32 R7, -RZ, R54.H1_H1 ;  /* 0x30000036ff077230 */ /* 0x000fe20000004100 */
[C---:B------:R-:W-:Y:S01]  /*0ed0*/  FMUL.FTZ R46, R122.reuse, UR4 ;  /* 0x000000047a2e7c20 */ /* 0x040fe20008410000 */
[--C-:B------:R-:W-:Y:S01]  /*0ee0*/  HADD2.F32 R17, -RZ, R24.reuse.H0_H0 ;  /* 0x20000018ff117230 */ /* 0x100fe20000004100 */
[----:B------:R-:W-:Y:S01]  /*0ef0*/  FFMA.FTZ R19, R121, R19, R18 ;  /* 0x0000001379137223 */ /* 0x000fe20000010012 */
[----:B------:R-:W-:Y:S01]  /*0f00*/  HADD2.F32 R18, -RZ, R24.H1_H1 ;  /* 0x30000018ff127230 */ /* 0x000fe20000004100 */
[----:B------:R-:W-:Y:S01]  /*0f10*/  FMUL.FTZ R47, R123, UR4 ;  /* 0x000000047b2f7c20 */ /* 0x000fe20008410000 */
[--C-:B------:R-:W-:Y:S01]  /*0f20*/  HADD2.F32 R24, -RZ, R26.reuse.H0_H0 ;  /* 0x2000001aff187230 */ /* 0x100fe20000004100 */
[----:B------:R-:W-:Y:S01]  /*0f30*/  FFMA.FTZ R30, R122, R7, R19 ;  /* 0x000000077a1e7223 */ /* 0x000fe20000010013 */
[----:B------:R-:W-:Y:S01]  /*0f40*/  HADD2.F32 R19, -RZ, R25.H0_H0 ;  /* 0x20000019ff137230 */ /* 0x000fe20000004100 */
[----:B------:R-:W-:Y:S01]  /*0f50*/  FADD.FTZ R17, R17, UR5 ;  /* 0x0000000511117e21 */ /* 0x000fe20008010000 */
[----:B------:R-:W-:Y:S01]  /*0f60*/  HADD2.F32 R28, -RZ, R27.H0_H0 ;  /* 0x2000001bff1c7230 */ /* 0x000fe20000004100 */
[----:B------:R-:W-:Y:S01]  /*0f70*/  FFMA.FTZ R7, R123, R29, R30 ;  /* 0x0000001d7b077223 */ /* 0x000fe2000001001e */
[----:B------:R-:W-:Y:S01]  /*0f80*/  HADD2.F32 R25, -RZ, R25.H1_H1 ;  /* 0x30000019ff197230 */ /* 0x000fe20000004100 */
[----:B------:R-:W-:Y:S01]  /*0f90*/  FADD.FTZ R18, R18, UR5 ;  /* 0x0000000512127e21 */ /* 0x000fe20008010000 */
[----:B------:R-:W-:Y:S01]  /*0fa0*/  HADD2.F32 R26, -RZ, R26.H1_H1 ;  /* 0x3000001aff1a7230 */ /* 0x000fe20000004100 */
[----:B------:R-:W-:Y:S01]  /*0fb0*/  FADD.FTZ R23, R28, UR5 ;  /* 0x000000051c177e21 */ /* 0x000fe20008010000 */
[----:B------:R-:W-:Y:S01]  /*0fc0*/  HADD2.F32 R27, -RZ, R27.H1_H1 ;  /* 0x3000001bff1b7230 */ /* 0x000fe20000004100 */
        /* <DEDUP_REMOVED lines=8> */
[----:B------:R-:W-:Y:S01]  /*1050*/  FADD.FTZ R21, R24, UR5 ;  /* 0x0000000518157e21 */ /* 0x000fe20008010000 */
[----:B------:R-:W-:Y:S01]  /*1060*/  HADD2.F32 R37, -RZ, R55.H1_H1 ;  /* 0x30000037ff257230 */ /* 0x000fe20000004100 */
[----:B------:R-:W-:-:S02]  /*1070*/  FADD.FTZ R24, R27, UR5 ;  /* 0x000000051b187e21 */ /* 0x000fc40008010000 */
[----:B------:R-:W-:Y:S02]  /*1080*/  FADD.FTZ R25, R29, UR5 ;  /* 0x000000051d197e21 */ /* 0x000fe40008010000 */
[----:B------:R-:W-:Y:S02]  /*1090*/  FADD.FTZ R26, R30, UR5 ;  /* 0x000000051e1a7e21 */ /* 0x000fe40008010000 */
[----:B------:R-:W-:Y:S02]  /*10a0*/  FADD.FTZ R27, R31, UR5 ;  /* 0x000000051f1b7e21 */ /* 0x000fe40008010000 */
[----:B------:R-:W-:Y:S02]  /*10b0*/  FFMA.FTZ R7, R124, R37, R7 ;  /* 0x000000257c077223 */ /* 0x000fe40000010007 */
[----:B------:R-:W-:Y:S02]  /*10c0*/  FADD.FTZ R29, R33, UR5 ;  /* 0x00000005211d7e21 */ /* 0x000fe40008010000 */
[----:B------:R-:W-:-:S02]  /*10d0*/  FADD.FTZ R30, R34, UR5 ;  /* 0x00000005221e7e21 */ /* 0x000fc40008010000 */
[----:B------:R-:W-:Y:S02]  /*10e0*/  FADD.FTZ R31, R35, UR5 ;  /* 0x00000005231f7e21 */ /* 0x000fe40008010000 */
[----:B------:R-:W-:Y:S02]  /*10f0*/  FADD.FTZ R19, R19, UR5 ;  /* 0x0000000513137e21 */ /* 0x000fe40008010000 */
[----:B------:R-:W-:Y:S02]  /*1100*/  FMUL.FTZ R33, R60, UR4 ;  /* 0x000000043c217c20 */ /* 0x000fe40008410000 */
[----:B------:R-:W-:Y:S02]  /*1110*/  FMUL.FTZ R34, R110, UR4 ;  /* 0x000000046e227c20 */ /* 0x000fe40008410000 */
[----:B------:R-:W-:Y:S02]  /*1120*/  FMUL.FTZ R35, R111, UR4 ;  /* 0x000000046f237c20 */ /* 0x000fe40008410000 */
[----:B------:R-:W-:-:S02]  /*1130*/  FMUL.FTZ R36, R112, UR4 ;  /* 0x0000000470247c20 */ /* 0x000fc40008410000 */
[----:B------:R-:W-:Y:S02]  /*1140*/  FMUL.FTZ R37, R113, UR4 ;  /* 0x0000000471257c20 */ /* 0x000fe40008410000 */
        /* <DEDUP_REMOVED lines=13> */
.L_x_7544:
[----:B------:R-:W-:Y:S01]  /*1220*/  HFMA2.MMA R125, -RZ, RZ, 0, 0 ;  /* 0x00000000ff7d7435 */ /* 0x000fe200000001ff */
[----:B------:R-:W-:Y:S01]  /*1230*/  FADD.FTZ R109, R60, R60 ;  /* 0x0000003c3c6d7221 */ /* 0x000fe20000010000 */
[----:B------:R-:W-:Y:S01]  /*1240*/  HFMA2.MMA R108, -RZ, RZ, 0, 0 ;  /* 0x00000000ff6c7435 */ /* 0x000fe200000001ff */
        /* <DEDUP_REMOVED lines=25> */
.L_x_7646:
[----:B------:R-:W-:Y:S01]  /*13e0*/  SHF.R.S32.HI R126, RZ, 0x1f, R125 ;  /* 0x0000001fff7e7819 */ /* 0x000fe2000001147d */
[----:B------:R-:W-:Y:S01]  /*13f0*/  IMAD.WIDE.U32 R60, R125, c[0x0][0x1a0], RZ ;  /* 0x000068007d3c7a25 */ /* 0x000fe200078e00ff */
[----:B------:R-:W-:-:S03]  /*1400*/  SHF.L.U32 R64, R9, 0x1, RZ ;  /* 0x0000000109407819 */ /* 0x000fc600000006ff */
[----:B------:R-:W-:Y:S01]  /*1410*/  IMAD R62, R126, c[0x0][0x1a0], RZ ;  /* 0x000068007e3e7a24 */ /* 0x000fe200078e02ff */
[----:B------:R-:W-:Y:S02]  /*1420*/  LOP3.LUT R64, R64, 0xffffffc0, RZ, 0xc0, !PT ;  /* 0xffffffc040407812 */ /* 0x000fe400078ec0ff */
[----:B------:R-:W-:Y:S01]  /*1430*/  LEA R76, P0, R60, R11, 0x1 ;  /* 0x0000000b3c4c7211 */ /* 0x000fe200078008ff */
[----:B------:R-:W-:Y:S01]  /*1440*/  IMAD R63, R125, c[0x0][0x1a4], R62 ;  /* 0x000069007d3f7a24 */ /* 0x000fe200078e023e */
[----:B------:R-:W-:-:S04]  /*1450*/  LOP3.LUT R85, R64, 0x1f, R9, 0xf8, !PT ;  /* 0x0000001f40557812 */ /* 0x000fc800078ef809 */
[----:B------:R-:W-:Y:S02]  /*1460*/  IADD3 R61, R61, R63, RZ ;  /* 0x0000003f3d3d7210 */ /* 0x000fe40007ffe0ff */
[----:B------:R-:W-:Y:S02]  /*1470*/  IADD3 R85, R64, R85, RZ ;  /* 0x0000005540557210 */ /* 0x000fe40007ffe0ff */
[----:B------:R-:W-:-:S05]  /*1480*/  LEA.HI.X R77, R60, R12, R61, 0x1, P0 ;  /* 0x0000000c3c4d7211 */ /* 0x000fca00000f0c3d */
[----:B------:R-:W-:-:S05]  /*1490*/  IMAD.WIDE R76, R85, 0x10, R76 ;  /* 0x00000010554c7825 */ /* 0x000fca00078e024c */
[----:B------:R0:W2:Y:S04]  /*14a0*/  LDG.E.128 R60, [R76.64] ;  /* 0x000000104c3c7981 */ /* 0x0000a8000c1e1d00 */
[----:B------:R0:W3:Y:S04]  /*14b0*/  LDG.E.128 R64, [R76.64+0x200] ;  /* 0x000200104c407981 */ /* 0x0000e8000c1e1d00 */
[----:B------:R0:W4:Y:S04]  /*14c0*/  LDG.E.128 R68, [R76.64+0x400] ;  /* 0x000400104c447981 */ /* 0x000128000c1e1d00 */
[----:B------:R0:W4:Y:S01]  /*14d0*/  LDG.E.128 R72, [R76.64+0x600] ;  /* 0x000600104c487981 */ /* 0x000122000c1e1d00 */
[----:B------:R-:W-:-:S02]  /*14e0*/  IMAD R81, R2, c[0x0][0x180], RZ ;  /* 0x0000600002517a24 */ /* 0x000fc400078e02ff */
        /* <DEDUP_REMOVED lines=9> */
[----:B0-----:R-:W4:Y:S01]  /*1580*/  LDG.E.64 R76, [R80.64] ;  /* 0x00000010504c7981 */ /* 0x001f22000c1e1b00 */
[----:B------:R-:W-:Y:S01]  /*1590*/  IMAD R82, R126, c[0x0][0x1c0], RZ ;  /* 0x000070007e527a24 */ /* 0x000fe200078e02ff */
[----:B------:R-:W-:Y:S01]  /*15a0*/  SHF.L.U32 R83, R9, 0x2, RZ ;  /* 0x0000000209537819 */ /* 0x000fe200000006ff */
[----:B------:R-:W-:-:S03]  /*15b0*/  IMAD.WIDE.U32 R78, R125, c[0x0][0x1c0], RZ ;  /* 0x000070007d4e7a25 */ /* 0x000fc600078e00ff */
[----:B------:R-:W-:Y:S01]  /*15c0*/  LOP3.LUT R143, R83, 0xffffff80, RZ, 0xc0, !PT ;  /* 0xffffff80538f7812 */ /* 0x000fe200078ec0ff */
[----:B------:R-:W-:Y:S01]  /*15d0*/  IMAD R87, R125, c[0x0][0x1c4], R82 ;  /* 0x000071007d577a24 */ /* 0x000fe200078e0252 */
[----:B------:R-:W-:Y:S02]  /*15e0*/  LEA R82, P0, R78, R13, 0x1 ;  /* 0x0000000d4e527211 */ /* 0x000fe400078008ff */
[----:B------:R-:W-:Y:S02]  /*15f0*/  IADD3 R143, R143, R10, RZ ;  /* 0x0000000a8f8f7210 */ /* 0x000fe40007ffe0ff */
[----:B------:R-:W-:-:S04]  /*1600*/  IADD3 R79, R79, R87, RZ ;  /* 0x000000574f4f7210 */ /* 0x000fc80007ffe0ff */
[----:B------:R-:W-:-:S05]  /*1610*/  LEA.HI.X R83, R78, R14, R79, 0x1, P0 ;  /* 0x0000000e4e537211 */ /* 0x000fca00000f0c4f */
[----:B------:R-:W-:Y:S01]  /*1620*/  IMAD.WIDE R78, R85, 0x10, R82 ;  /* 0x00000010554e7825 */ /* 0x000fe200078e0252 */
[----:B--2---:R0:W-:Y:S04]  /*1630*/  STS.128 [R143.X16], R60 ;  /* 0x0000003c8f007388 */ /* 0x0041e8000000cc00 */
[----:B---3--:R1:W-:Y:S04]  /*1640*/  STS.128 [R143.X16+0x200], R64 ;  /* 0x000200408f007388 */ /* 0x0083e8000000cc00 */
[----:B----4-:R2:W-:Y:S04]  /*1650*/  STS.128 [R143.X16+0x400], R68 ;  /* 0x000400448f007388 */ /* 0x0105e8000000cc00 */
[----:B------:R3:W-:Y:S01]  /*1660*/  STS.128 [R143.X16+0x600], R72 ;  /* 0x000600488f007388 */ /* 0x0007e2000000cc00 */
[----:B------:R-:W-:-:S06]  /*1670*/  NOP ;  /* 0x0000000000007918 */ /* 0x000fcc0000000000 */
[----:B0-----:R0:W4:Y:S04]  /*1680*/  LDG.E.128 R60, [R78.64] ;  /* 0x000000104e3c7981 */ /* 0x001128000c1e1d00 */
[----:B-1----:R0:W4:Y:S04]  /*1690*/  LDG.E.128 R64, [R78.64+0x200] ;  /* 0x000200104e407981 */ /* 0x002128000c1e1d00 */
[----:B------:R0:W4:Y:S04]  /*16a0*/  LDG.E.128 R84, [R78.64+0x400] ;  /* 0x000400104e547981 */ /* 0x000128000c1e1d00 */
[----:B------:R0:W4:Y:S01]  /*16b0*/  LDG.E.128 R88, [R78.64+0x600] ;  /* 0x000600104e587981 */ /* 0x000122000c1e1d00 */
[C---:B------:R-:W-:Y:S01]  /*16c0*/  ISETP.NE.AND P1, PT, R9.reuse, RZ, PT ;  /* 0x000000ff0900720c */ /* 0x040fe20003f25270 */
[----:B------:R-:W-:Y:S01]  /*16d0*/  IMAD R142, R10, 0x3, R143 ;  /* 0x000000030a8e7824 */ /* 0x000fe200078e028f */
[----:B------:R-:W-:-:S02]  /*16e0*/  IADD3 R92, R9, 0x200, RZ ;  /* 0x00000200095c7810 */ /* 0x000fc40007ffe0ff */
[----:B------:R-:W-:-:S04]  /*16f0*/  LOP3.LUT P0, RZ, R9, 0x1f, RZ, 0xc0, !PT ;  /* 0x0000001f09ff7812 */ /* 0x000fc8000780c0ff */
[C---:B------:R-:W-:Y:S01]  /*1700*/  ISETP.LT.OR P0, PT, R15.reuse, 0x2, P0 ;  /* 0x000000020f00780c */ /* 0x040fe20000701670 */
[----:B------:R-:W2:Y:S08]  /*1710*/  R2UR UR15, R77 ;  /* 0x000000004d0f73c2 */ /* 0x000eb000000e0000 */
[----:B------:R-:W1:Y:S04]  /*1720*/  R2UR UR14, R76 ;  /* 0x000000004c0e73c2 */ /* 0x000e6800000e0000 */
[----:B------:R-:W-:Y:S01]  /*1730*/  @!P0 IADD3 R166, R15, -0x2, RZ ;  /* 0xfffffffe0fa68810 */ /* 0x000fe20007ffe0ff */
[----:B--2---:R-:W-:-:S02]  /*1740*/  FMUL.FTZ R68, R18, UR15 ;  /* 0x0000000f12447c20 */ /* 0x004fc40008410000 */
[----:B------:R-:W-:Y:S02]  /*1750*/  FMUL.FTZ R80, R17, UR15 ;  /* 0x0000000f11507c20 */ /* 0x000fe40008410000 */
[----:B------:R-:W-:Y:S02]  /*1760*/  FMUL.RZ R69, R68, 0.15915493667125701904 ;  /* 0x3e22f98344457820 */ /* 0x000fe4000040c000 */
[----:B------:R-:W-:Y:S02]  /*1770*/  FMUL.FTZ R68, R19, UR15 ;  /* 0x0000000f13447c20 */ /* 0x000fe40008410000 */
[----:B------:R-:W-:Y:S01]  /*1780*/  MUFU.SIN R139, R69 ;  /* 0x00000045008b7308 */ /* 0x000fe20000000400 */
[----:B-1----:R-:W-:Y:S01]  /*1790*/  MOV R141, UR14 ;  /* 0x0000000e008d7c02 */ /* 0x002fe20008000f00 */
[----:B------:R-:W-:Y:S02]  /*17a0*/  FMUL.RZ R70, R68, 0.15915493667125701904 ;  /* 0x3e22f98344467820 */ /* 0x000fe4000040c000 */
[----:B------:R-:W-:-:S02]  /*17b0*/  FMUL.FTZ R68, R20, UR15 ;  /* 0x0000000f14447c20 */ /* 0x000fc40008410000 */
[----:B------:R-:W-:Y:S02]  /*17c0*/  FMUL.FTZ R141, R141, 1.4426950216293334961 ;  /* 0x3fb8aa3b8d8d7820 */ /* 0x000fe40000410000 */
[----:B---3--:R-:W-:Y:S01]  /*17d0*/  FMUL.RZ R72, R68, 0.15915493667125701904 ;  /* 0x3e22f98344487820 */ /* 0x008fe2000040c000 */
[----:B------:R1:W-:Y:S01]  /*17e0*/  MUFU.COS R73, R69 ;  /* 0x0000004500497308 */ /* 0x0003e20000000000 */
[----:B------:R-:W-:Y:S02]  /*17f0*/  FMUL.FTZ R68, R21, UR15 ;  /* 0x0000000f15447c20 */ /* 0x000fe40008410000 */
[----:B------:R-:W-:Y:S02]  /*1800*/  FMUL.RZ R80, R80, 0.15915493667125701904 ;  /* 0x3e22f98350507820 */ /* 0x000fe4000040c000 */
[----:B------:R-:W-:Y:S02]  /*1810*/  FMUL.RZ R74, R68, 0.15915493667125701904 ;  /* 0x3e22f983444a7820 */ /* 0x000fe4000040c000 */
[----:B------:R-:W-:Y:S01]  /*1820*/  FMUL.FTZ R68, R22, UR15 ;  /* 0x0000000f16447c20 */ /* 0x000fe20008410000 */
[----:B------:R-:W-:Y:S01]  /*1830*/  MUFU.SIN R137, R70 ;  /* 0x0000004600897308 */ /* 0x000fe20000000400 */
[----:B------:R-:W-:-:S02]  /*1840*/  FMUL.FTZ R76, R20, R141 ;  /* 0x0000008d144c7220 */ /* 0x000fc40000410000 */
[----:B-1----:R-:W-:Y:S02]  /*1850*/  FMUL.RZ R69, R68, 0.15915493667125701904 ;  /* 0x3e22f98344457820 */ /* 0x002fe4000040c000 */
[----:B------:R-:W-:Y:S02]  /*1860*/  FMUL.FTZ R68, R23, UR15 ;  /* 0x0000000f17447c20 */ /* 0x000fe40008410000 */
[-C--:B------:R-:W-:Y:S01]  /*1870*/  FMUL.FTZ R93, R24, R141.reuse ;  /* 0x0000008d185d7220 */ /* 0x080fe20000410000 */
[----:B------:R1:W-:Y:S01]  /*1880*/  MUFU.COS R75, R70 ;  /* 0x00000046004b7308 */ /* 0x0003e20000000000 */
[-C--:B------:R-:W-:Y:S02]  /*1890*/  FMUL.FTZ R94, R25, R141.reuse ;  /* 0x0000008d195e7220 */ /* 0x080fe40000410000 */
[-C--:B------:R-:W-:Y:S02]  /*18a0*/  FMUL.FTZ R163, R26, R141.reuse ;  /* 0x0000008d1aa37220 */ /* 0x080fe40000410000 */
[----:B------:R-:W-:-:S02]  /*18b0*/  FMUL.FTZ R164, R27, R141 ;  /* 0x0000008d1ba47220 */ /* 0x000fc40000410000 */
[----:B------:R-:W-:Y:S01]  /*18c0*/  FMUL.FTZ R165, R28, R141 ;  /* 0x0000008d1ca57220 */ /* 0x000fe20000410000 */
[----:B------:R-:W-:Y:S01]  /*18d0*/  MUFU.SIN R135, R72 ;  /* 0x0000004800877308 */ /* 0x000fe20000000400 */
[----:B-1----:R-:W-:Y:S02]  /*18e0*/  FMUL.RZ R70, R68, 0.15915493667125701904 ;  /* 0x3e22f98344467820 */ /* 0x002fe4000040c000 */
[----:B------:R-:W-:-:S05]  /*18f0*/  FMUL.FTZ R68, R24, UR15 ;  /* 0x0000000f18447c20 */ /* 0x000fca0008410000 */
[----:B------:R1:W-:Y:S08]  /*1900*/  MUFU.COS R77, R72 ;  /* 0x00000048004d7308 */ /* 0x0003f00000000000 */
[----:B0-----:R-:W-:Y:S01]  /*1910*/  MUFU.SIN R78, R74 ;  /* 0x0000004a004e7308 */ /* 0x001fe20000000400 */
        /* <DEDUP_REMOVED lines=28> */
[----:B------:R-:W-:-:S07]  /*1ae0*/  IADD3 R68, R15, -0x1, RZ ;  /* 0xffffffff0f447810 */ /* 0x000fce0007ffe0ff */
[----:B------:R-:W-:Y:S01]  /*1af0*/  MUFU.SIN R150, R72 ;  /* 0x0000004800967308 */ /* 0x000fe20000000400 */
[----:B0-----:R-:W-:-:S07]  /*1b00*/  FMUL.FTZ R70, R17, R141 ;  /* 0x0000008d11467220 */ /* 0x001fce0000410000 */
[----:B------:R0:W-:Y:S08]  /*1b10*/  MUFU.COS R151, R72 ;  /* 0x0000004800977308 */ /* 0x0001f00000000000 */
[----:B------:R-:W-:Y:S01]  /*1b20*/  MUFU.SIN R146, R69 ;  /* 0x0000004500927308 */ /* 0x000fe20000000400 */
[----:B0-----:R-:W-:-:S07]  /*1b30*/  FMUL.FTZ R72, R18, R141 ;  /* 0x0000008d12487220 */ /* 0x001fce0000410000 */
[----:B------:R0:W-:Y:S08]  /*1b40*/  MUFU.COS R147, R69 ;  /* 0x0000004500937308 */ /* 0x0001f00000000000 */
[----:B------:R-:W-:Y:S01]  /*1b50*/  MUFU.SIN R129, R80 ;  /* 0x0000005000817308 */ /* 0x000fe20000000400 */
[----:B0-----:R-:W-:-:S04]  /*1b60*/  LEA.HI R69, R68, R68, RZ, 0x1 ;  /* 0x0000004444457211 */ /* 0x001fc800078f08ff */
[----:B------:R-:W-:-:S03]  /*1b70*/  LOP3.LUT R69, R69, 0xfffffe, RZ, 0xc0, !PT ;  /* 0x00fffffe45457812 */ /* 0x000fc600078ec0ff */
[----:B------:R-:W-:Y:S01]  /*1b80*/  MUFU.COS R71, R80 ;  /* 0x0000005000477308 */ /* 0x000fe20000000000 */
[----:B------:R-:W-:Y:S01]  /*1b90*/  IADD3 R68, R68, -R69, RZ ;  /* 0x8000004544447210 */ /* 0x000fe20007ffe0ff */
[----:B------:R-:W-:-:S03]  /*1ba0*/  FMUL.FTZ R69, R21, R141 ;  /* 0x0000008d15457220 */ /* 0x000fc60000410000 */
[----:B------:R-:W-:Y:S01]  /*1bb0*/  @!P1 LEA R92, R68, R125, 0x8 ;  /* 0x0000007d445c9211 */ /* 0x000fe200078e40ff */
[----:B------:R-:W-:Y:S02]  /*1bc0*/  FMUL.FTZ R68, R22, R141 ;  /* 0x0000008d16447220 */ /* 0x000fe40000410000 */
[----:B------:R-:W0:Y:S01]  /*1bd0*/  MUFU.EX2 R70, R70 ;  /* 0x0000004600467308 */ /* 0x000e220000000800 */
[----:B------:R-:W-:-:S07]  /*1be0*/  SHF.L.U32 R170, R92, 0x3, RZ ;  /* 0x000000035caa7819 */ /* 0x000fce00000006ff */
[----:B------:R-:W1:Y:S08]  /*1bf0*/  MUFU.EX2 R72, R72 ;  /* 0x0000004800487308 */ /* 0x000e700000000800 */
[----:B------:R-:W-:Y:S01]  /*1c00*/  MUFU.SIN R148, R74 ;  /* 0x0000004a00947308 */ /* 0x000fe20000000400 */
[C---:B0-----:R-:W-:Y:S02]  /*1c10*/  FMUL.FTZ R129, R70.reuse, R129 ;  /* 0x0000008146817220 */ /* 0x041fe40000410000 */
[----:B------:R-:W-:-:S02]  /*1c20*/  FMUL.FTZ R128, R70, R71 ;  /* 0x0000004746807220 */ /* 0x000fc40000410000 */
[----:B------:R-:W-:-:S03]  /*1c30*/  FMUL.FTZ R70, R23, R141 ;  /* 0x0000008d17467220 */ /* 0x000fc60000410000 */
[----:B------:R0:W-:Y:S01]  /*1c40*/  MUFU.COS R149, R74 ;  /* 0x0000004a00957308 */ /* 0x0001e20000000000 */
[C---:B-1----:R-:W-:Y:S02]  /*1c50*/  FMUL.FTZ R139, R72.reuse, R139 ;  /* 0x0000008b488b7220 */ /* 0x042fe40000410000 */
[----:B------:R-:W-:Y:S02]  /*1c60*/  FMUL.FTZ R140, R72, R73 ;  /* 0x00000049488c7220 */ /* 0x000fe40000410000 */
[-C--:B------:R-:W-:Y:S02]  /*1c70*/  FMUL.FTZ R71, R129, R139.reuse ;  /* 0x0000008b81477220 */ /* 0x080fe40000410000 */
[C---:B------:R-:W-:Y:S01]  /*1c80*/  FMUL.FTZ R72, R128.reuse, R139 ;  /* 0x0000008b80487220 */ /* 0x040fe20000410000 */
[----:B------:R-:W1:Y:S01]  /*1c90*/  MUFU.EX2 R69, R69 ;  /* 0x0000004500457308 */ /* 0x000e620000000800 */
[----:B0-----:R-:W-:Y:S02]  /*1ca0*/  FMUL.FTZ R74, R19, R141 ;  /* 0x0000008d134a7220 */ /* 0x001fe40000410000 */
[----:B------:R-:W-:-:S02]  /*1cb0*/  FFMA.FTZ R71, R128, R140, -R71 ;  /* 0x0000008c80477223 */ /* 0x000fc40000010847 */
[----:B------:R-:W-:-:S03]  /*1cc0*/  FFMA.FTZ R72, R129, R140, R72 ;  /* 0x0000008c81487223 */ /* 0x000fc60000010048 */
[----:B------:R-:W0:Y:S08]  /*1cd0*/  MUFU.EX2 R74, R74 ;  /* 0x0000004a004a7308 */ /* 0x000e300000000800 */
[----:B------:R-:W2:Y:S01]  /*1ce0*/  MUFU.EX2 R76, R76 ;  /* 0x0000004c004c7308 */ /* 0x000ea20000000800 */
[C---:B-1----:R-:W-:Y:S02]  /*1cf0*/  FMUL.FTZ R134, R69.reuse, R134 ;  /* 0x0000008645867220 */ /* 0x042fe40000410000 */
[----:B------:R-:W-:-:S02]  /*1d00*/  FMUL.FTZ R133, R69, R78 ;  /* 0x0000004e45857220 */ /* 0x000fc40000410000 */
[----:B------:R-:W-:Y:S02]  /*1d10*/  FMUL.FTZ R69, R32, UR15 ;  /* 0x0000000f20457c20 */ /* 0x000fe40008410000 */
[C---:B0-----:R-:W-:Y:S01]  /*1d20*/  FMUL.FTZ R137, R74.reuse, R137 ;  /* 0x000000894a897220 */ /* 0x041fe20000410000 */
[----:B------:R-:W0:Y:S01]  /*1d30*/  MUFU.EX2 R68, R68 ;  /* 0x0000004400447308 */ /* 0x000e220000000800 */
[----:B------:R-:W-:Y:S02]  /*1d40*/  FMUL.FTZ R138, R74, R75 ;  /* 0x0000004b4a8a7220 */ /* 0x000fe40000410000 */
[C---:B------:R-:W-:Y:S02]  /*1d50*/  FMUL.FTZ R75, R137.reuse, R71 ;  /* 0x00000047894b7220 */ /* 0x040fe40000410000 */
[-C--:B------:R-:W-:Y:S02]  /*1d60*/  FMUL.FTZ R73, R137, R72.reuse ;  /* 0x0000004889497220 */ /* 0x080fe40000410000 */
[----:B--2---:R-:W-:Y:S01]  /*1d70*/  FMUL.FTZ R135, R76, R135 ;  /* 0x000000874c877220 */ /* 0x004fe20000410000 */
[----:B------:R-:W1:Y:S01]  /*1d80*/  MUFU.EX2 R70, R70 ;  /* 0x0000004600467308 */ /* 0x000e620000000800 */
[----:B------:R-:W-:-:S02]  /*1d90*/  FFMA.FTZ R75, R138, R72, R75 ;  /* 0x000000488a4b7223 */ /* 0x000fc4000001004b */
[----:B------:R-:W-:Y:S02]  /*1da0*/  FFMA.FTZ R73, R138, R71, -R73 ;  /* 0x000000478a497223 */ /* 0x000fe40000010849 */
[----:B------:R-:W-:Y:S02]  /*1db0*/  FMUL.RZ R172, R69, 0.15915493667125701904 ;  /* 0x3e22f98345ac7820 */ /* 0x000fe4000040c000 */
[----:B------:R-:W-:Y:S01]  /*1dc0*/  FMUL.FTZ R136, R76, R77 ;  /* 0x0000004d4c887220 */ /* 0x000fe20000410000 */
[----:B------:R-:W2:Y:S01]  /*1dd0*/  MUFU.EX2 R161, R93 ;  /* 0x0000005d00a17308 */ /* 0x000ea20000000800 */
[C---:B------:R-:W-:Y:S02]  /*1de0*/  FMUL.FTZ R69, R135.reuse, R75 ;  /* 0x0000004b87457220 */ /* 0x040fe40000410000 */
[-C--:B------:R-:W-:Y:S02]  /*1df0*/  FMUL.FTZ R71, R135, R73.reuse ;  /* 0x0000004987477220 */ /* 0x080fe40000410000 */
[----:B------:R-:W-:-:S02]  /*1e00*/  FFMA.FTZ R69, R136, R73, -R69 ;  /* 0x0000004988457223 */ /* 0x000fc40000010845 */
[----:B------:R-:W-:Y:S01]  /*1e10*/  FFMA.FTZ R71, R136, R75, R71 ;  /* 0x0000004b88477223 */ /* 0x000fe20000010047 */
[----:B------:R3:W2:Y:S01]  /*1e20*/  MUFU.EX2 R162, R94 ;  /* 0x0000005e00a27308 */ /* 0x0006a20000000800 */
[C---:B0-----:R-:W-:Y:S02]  /*1e30*/  FMUL.FTZ R132, R68.reuse, R79 ;  /* 0x0000004f44847220 */ /* 0x041fe40000410000 */
[----:B------:R-:W-:Y:S01]  /*1e40*/  FMUL.FTZ R131, R68, R131 ;  /* 0x0000008344837220 */ /* 0x000fe20000410000 */
[----:B------:R-:W0:Y:S01]  /*1e50*/  LDS.128 R76, [R142.X16+0x20] ;  /* 0x000020008e4c7984 */ /* 0x000e22000000cc00 */
[C---:B------:R-:W-:Y:S02]  /*1e60*/  FMUL.FTZ R68, R133.reuse, R71 ;  /* 0x0000004785447220 */ /* 0x040fe40000410000 */
[----:B------:R-:W-:Y:S01]  /*1e70*/  FMUL.FTZ R72, R133, R69 ;  /* 0x0000004585487220 */ /* 0x000fe20000410000 */
[----:B------:R-:W0:Y:S01]  /*1e80*/  MUFU.EX2 R163, R163 ;  /* 0x000000a300a37308 */ /* 0x000e220000000800 */
[----:B-1----:R-:W-:-:S02]  /*1e90*/  FMUL.FTZ R130, R70, R81 ;  /* 0x0000005146827220 */ /* 0x002fc40000410000 */
[----:B------:R-:W-:Y:S01]  /*1ea0*/  FMUL.FTZ R127, R70, R127 ;  /* 0x0000007f467f7220 */ /* 0x000fe20000410000 */
[----:B------:R-:W-:Y:S01]  /*1eb0*/  LDS.128 R80, [R142.X16+0x30] ;  /* 0x000030008e507984 */ /* 0x000fe2000000cc00 */
[C---:B------:R-:W-:Y:S02]  /*1ec0*/  FFMA.FTZ R167, R134.reuse, R69, -R68 ;  /* 0x0000004586a77223 */ /* 0x040fe40000010844 */
[----:B------:R-:W-:Y:S01]  /*1ed0*/  FFMA.FTZ R168, R134, R71, R72 ;  /* 0x0000004786a87223 */ /* 0x000fe20000010048 */
[----:B------:R-:W1:Y:S01]  /*1ee0*/  MUFU.EX2 R164, R164 ;  /* 0x000000a400a47308 */ /* 0x000e620000000800 */
[----:B------:R-:W-:Y:S01]  /*1ef0*/  LDS.128 R68, [R142.X16] ;  /* 0x000000008e447984 */ /* 0x000fe2000000cc00 */
[----:B------:R-:W-:-:S03]  /*1f00*/  FMUL.FTZ R169, R131, R167 ;  /* 0x000000a783a97220 */ /* 0x000fc60000410000 */
[----:B------:R-:W0:Y:S01]  /*1f10*/  LDS.128 R72, [R142.X16+0x10] ;  /* 0x000010008e487984 */ /* 0x000e22000000cc00 */
[-C--:B------:R-:W-:Y:S02]  /*1f20*/  FFMA.FTZ R169, R132, R168.reuse, R169 ;  /* 0x000000a884a97223 */ /* 0x080fe400000100a9 */
[----:B------:R-:W-:Y:S01]  /*1f30*/  FMUL.FTZ R168, R131, R168 ;  /* 0x000000a883a87220 */ /* 0x000fe20000410000 */
[----:B----4-:R-:W-:Y:S01]  /*1f40*/  STS.128 [R143.X16+0x1080], R60 ;  /* 0x0010803c8f007388 */ /* 0x010fe2000000cc00 */
[----:B------:R-:W4:Y:S03]  /*1f50*/  MUFU.EX2 R165, R165 ;  /* 0x000000a500a57308 */ /* 0x000f260000000800 */
[----:B------:R1:W-:Y:S04]  /*1f60*/  STS.128 [R143.X16+0x1280], R64 ;  /* 0x001280408f007388 */ /* 0x0003e8000000cc00 */
[----:B------:R-:W-:Y:S01]  /*1f70*/  STS.128 [R143.X16+0x1480], R84 ;  /* 0x001480548f007388 */ /* 0x000fe2000000cc00 */
[----:B------:R-:W-:Y:S03]  /*1f80*/  MUFU.SIN R144, R145 ;  /* 0x0000009100907308 */ /* 0x000fe60000000400 */
[----:B------:R4:W-:Y:S01]  /*1f90*/  STS.128 [R143.X16+0x1680], R88 ;  /* 0x001680588f007388 */ /* 0x0009e2000000cc00 */
[----:B------:R-:W-:-:S06]  /*1fa0*/  NOP ;  /* 0x0000000000007918 */ /* 0x000fcc0000000000 */
[----:B------:R-:W0:Y:S01]  /*1fb0*/  LDS.128 R84, [R142.X16+0x1080] ;  /* 0x001080008e547984 */ /* 0x000e22000000cc00 */
[----:B------:R-:W-:Y:S01]  /*1fc0*/  FFMA.FTZ R168, R132, R167, -R168 ;  /* 0x000000a784a87223 */ /* 0x000fe200000108a8 */
[----:B-1----:R-:W-:Y:S01]  /*1fd0*/  MOV R65, RZ ;  /* 0x000000ff00417202 */ /* 0x002fe20000000f00 */
[----:B------:R-:W-:Y:S01]  /*1fe0*/  FMUL.FTZ R171, R127, R169 ;  /* 0x000000a97fab7220 */ /* 0x000fe20000410000 */
[----:B------:R-:W1:Y:S01]  /*1ff0*/  LDS.128 R88, [R142.X16+0x1090] ;  /* 0x001090008e587984 */ /* 0x000e62000000cc00 */
[----:B------:R-:W-:Y:S01]  /*2000*/  MOV R64, 0x3f800000 ;  /* 0x3f80000000407802 */ /* 0x000fe20000000f00 */
[----:B------:R-:W-:Y:S01]  /*2010*/  CS2R R66, SRZ ;  /* 0x0000000000427805 */ /* 0x000fe2000001ff00 */
[----:B--2---:R-:W-:Y:S01]  /*2020*/  FMUL.FTZ R158, R161, R158 ;  /* 0x0000009ea19e7220 */ /* 0x004fe20000410000 */
[----:B---3--:R-:W2:Y:S01]  /*2030*/  LDS.128 R92, [R142.X16+0x10a0] ;  /* 0x0010a0008e5c7984 */ /* 0x008ea2000000cc00 */
[----:B----4-:R-:W-:Y:S01]  /*2040*/  @!P0 IMAD R143, R166, c[0x0][0x16c], R125 ;  /* 0x00005b00a68f8a24 */ /* 0x010fe200078e027d */
[----:B------:R-:W-:Y:S02]  /*2050*/  MUFU.COS R145, R145 ;  /* 0x0000009100917308 */ /* 0x000fe40000000000 */
[----:B------:R3:W4:Y:S01]  /*2060*/  LDS.128 R60, [R142.X16+0x10b0] ;  /* 0x0010b0008e3c7984 */ /* 0x000722000000cc00 */
[----:B------:R-:W-:-:S02]  /*2070*/  FFMA.FTZ R171, R130, R168, -R171 ;  /* 0x000000a882ab7223 */ /* 0x000fc400000108ab */
[----:B------:R-:W-:Y:S01]  /*2080*/  FMUL.FTZ R159, R161, R159 ;  /* 0x0000009fa19f7220 */ /* 0x000fe20000410000 */
[----:B------:R0:W-:Y:S01]  /*2090*/  STS.64 [R170+0x6b60], R128 ;  /* 0x006b6080aa007388 */ /* 0x0001e20000000a00 */
[C---:B------:R-:W-:Y:S01]  /*20a0*/  FMUL.FTZ R156, R162.reuse, R156 ;  /* 0x0000009ca29c7220 */ /* 0x040fe20000410000 */
[----:B------:R-:W-:Y:S01]  /*20b0*/  MUFU.COS R160, R172 ;  /* 0x000000ac00a07308 */ /* 0x000fe20000000000 */
[----:B------:R-:W-:Y:S02]  /*20c0*/  FMUL.FTZ R157, R162, R157 ;  /* 0x0000009da29d7220 */ /* 0x000fe40000410000 */
[----:B---3--:R-:W-:Y:S01]  /*20d0*/  @!P0 IMAD.WIDE R142, R143, 0x10, R228 ;  /* 0x000000108f8e8825 */ /* 0x008fe200078e02e4 */
[----:B------:R-:W-:Y:S03]  /*20e0*/  BAR.SYNC.DEFER_BLOCKING 0x0 ;  /* 0x0000000000007b1d */ /* 0x000fe60000010000 */
[----:B0-----:R-:W-:-:S02]  /*20f0*/  FMUL.FTZ R154, R163, R154 ;  /* 0x0000009aa39a7220 */ /* 0x001fc40000410000 */
[----:B------:R-:W-:Y:S02]  /*2100*/  FMUL.FTZ R166, R29, R141 ;  /* 0x0000008d1da67220 */ /* 0x000fe40000410000 */
[----:B------:R-:W-:-:S04]  /*2110*/  FMUL.FTZ R170, R127, R168 ;  /* 0x000000a87faa7220 */ /* 0x000fc80000410000 */
[----:B------:R-:W-:-:S04]  /*2120*/  FFMA.FTZ R170, R130, R169, R170 ;  /* 0x000000a982aa7223 */ /* 0x000fc800000100aa */
[----:B------:R-:W-:Y:S01]  /*2130*/  FMUL.FTZ R168, R158, R170 ;  /* 0x000000aa9ea87220 */ /* 0x000fe20000410000 */
[----:B------:R0:W5:Y:S03]  /*2140*/  @!P0 LDG.E.128 R64, [R142.64] ;  /* 0x000000108e408981 */ /* 0x000166000c1e1d00 */
[----:B------:R-:W-:Y:S01]  /*2150*/  FFMA.FTZ R168, R159, R171, -R168 ;  /* 0x000000ab9fa87223 */ /* 0x000fe200000108a8 */
[----:B------:R-:W-:Y:S01]  /*2160*/  MUFU.EX2 R166, R166 ;  /* 0x000000a600a67308 */ /* 0x000fe20000000800 */
[----:B------:R-:W-:Y:S01]  /*2170*/  FMUL.FTZ R167, R30, R141 ;  /* 0x0000008d1ea77220 */ /* 0x000fe20000410000 */
[----:B------:R-:W-:Y:S01]  /*2180*/  HADD2.F32 R169, -RZ, R57.H0_H0 ;  /* 0x20000039ffa97230 */ /* 0x000fe20000004100 */
[----:B------:R-:W-:Y:S01]  /*2190*/  FMUL.FTZ R162, R156, R168 ;  /* 0x000000a89ca27220 */ /* 0x000fe20000410000 */
[----:B------:R-:W-:Y:S01]  /*21a0*/  HADD2.F32 R175, -RZ, R77.H1_H1 ;  /* 0x3000004dffaf7230 */ /* 0x000fe20000004100 */
[----:B------:R-:W-:Y:S01]  /*21b0*/  FMUL.FTZ R155, R163, R155 ;  /* 0x0000009ba39b7220 */ /* 0x000fe20000410000 */
[----:B------:R-:W-:Y:S01]  /*21c0*/  HADD2.F32 R177, -RZ, R79.H1_H1 ;  /* 0x3000004fffb17230 */ /* 0x000fe20000004100 */
[----:B------:R-:W-:Y:S01]  /*21d0*/  FMUL.FTZ R153, R164, R153 ;  /* 0x00000099a4997220 */ /* 0x000fe20000410000 */
[----:B------:R-:W-:Y:S01]  /*21e0*/  MUFU.EX2 R167, R167 ;  /* 0x000000a700a77308 */ /* 0x000fe20000000800 */
[----:B0-----:R-:W-:Y:S01]  /*21f0*/  FMUL.FTZ R143, R158, R171 ;  /* 0x000000ab9e8f7220 */ /* 0x001fe20000410000 */
[----:B------:R-:W-:Y:S01]  /*2200*/  HADD2.F32 R171, -RZ, R73.H1_H1 ;  /* 0x30000049ffab7230 */ /* 0x000fe20000004100 */
[-C--:B------:R-:W-:Y:S01]  /*2210*/  FMUL.FTZ R142, R31, R141.reuse ;  /* 0x0000008d1f8e7220 */ /* 0x080fe20000410000 */
[----:B------:R-:W-:Y:S01]  /*2220*/  HADD2.F32 R179, -RZ, R81.H1_H1 ;  /* 0x30000051ffb37230 */ /* 0x000fe20000004100 */
[----:B------:R-:W-:Y:S01]  /*2230*/  FFMA.FTZ R143, R159, R170, R143 ;  /* 0x000000aa9f8f7223 */ /* 0x000fe2000001008f */
[----:B------:R-:W-:Y:S01]  /*2240*/  HADD2.F32 R170, -RZ, R57.H1_H1 ;  /* 0x30000039ffaa7230 */ /* 0x000fe20000004100 */
[----:B------:R-:W-:Y:S01]  /*2250*/  FMUL.FTZ R141, R32, R141 ;  /* 0x0000008d208d7220 */ /* 0x000fe20000410000 */
[----:B------:R-:W-:Y:S01]  /*2260*/  ISETP.NE.AND P0, PT, R9, 0x3f, PT ;  /* 0x0000003f0900780c */ /* 0x000fe20003f05270 */
[-C--:B------:R-:W-:Y:S01]  /*2270*/  FMUL.FTZ R161, R156, R143.reuse ;  /* 0x0000008f9ca17220 */ /* 0x080fe20000410000 */
[----:B------:R-:W0:Y:S01]  /*2280*/  MUFU.EX2 R142, R142 ;  /* 0x0000008e008e7308 */ /* 0x000e220000000800 */
[C---:B------:R-:W-:Y:S01]  /*2290*/  FFMA.FTZ R143, R157.reuse, R143, R162 ;  /* 0x0000008f9d8f7223 */ /* 0x040fe200000100a2 */
[----:B------:R-:W-:Y:S01]  /*22a0*/  BSSY B0, `(.L_x_7546) ;  /* 0x0000111000007945 */ /* 0x000fe20003800000 */
[----:B------:R-:W-:Y:S01]  /*22b0*/  FFMA.FTZ R161, R157, R168, -R161 ;  /* 0x000000a89da17223 */ /* 0x000fe200000108a1 */
[--C-:B------:R-:W-:Y:S01]  /*22c0*/  HADD2.F32 R211, -RZ, R85.reuse.H0_H0 ;  /* 0x20000055ffd37230 */ /* 0x100fe20000004100 */
[----:B------:R-:W-:Y:S01]  /*22d0*/  FMUL.FTZ R152, R164, R152 ;  /* 0x00000098a4987220 */ /* 0x000fe20000410000 */
[----:B------:R-:W-:Y:S01]  /*22e0*/  HADD2.F32 R209, -RZ, R85.H1_H1 ;  /* 0x30000055ffd17230 */ /* 0x000fe20000004100 */
[C---:B------:R-:W-:Y:S01]  /*22f0*/  FMUL.FTZ R168, R154.reuse, R161 ;  /* 0x000000a19aa87220 */ /* 0x040fe20000410000 */
[----:B------:R-:W3:Y:S01]  /*2300*/  MUFU.EX2 R141, R141 ;  /* 0x0000008d008d7308 */ /* 0x000ee20000000800 */
[-C--:B------:R-:W-:Y:S01]  /*2310*/  FMUL.FTZ R164, R154, R143.reuse ;  /* 0x0000008f9aa47220 */ /* 0x080fe20000410000 */
[--C-:B------:R-:W-:Y:S01]  /*2320*/  HADD2.F32 R210, -RZ, R84.reuse.H0_H0 ;  /* 0x20000054ffd27230 */ /* 0x100fe20000004100 */
[C---:B------:R-:W-:Y:S01]  /*2330*/  FFMA.FTZ R168, R155.reuse, R143, R168 ;  /* 0x0000008f9ba87223 */ /* 0x040fe200000100a8 */
[----:B------:R-:W-:Y:S01]  /*2340*/  HADD2.F32 R212, -RZ, R84.H1_H1 ;  /* 0x30000054ffd47230 */ /* 0x000fe20000004100 */
[----:B------:R-:W-:Y:S01]  /*2350*/  FFMA.FTZ R164, R155, R161, -R164 ;  /* 0x000000a19ba47223 */ /* 0x000fe200000108a4 */
[--C-:B------:R-:W-:Y:S01]  /*2360*/  HADD2.F32 R85, -RZ, R87.reuse.H0_H0 ;  /* 0x20000057ff557230 */ /* 0x100fe20000004100 */
[C---:B------:R-:W-:Y:S01]  /*2370*/  FMUL.FTZ R143, R152.reuse, R168 ;  /* 0x000000a8988f7220 */ /* 0x040fe20000410000 */
[----:B------:R0:W2:Y:S01]  /*2380*/  MUFU.SIN R162, R172 ;  /* 0x000000ac00a27308 */ /* 0x0000a20000000400 */
[----:B------:R-:W-:Y:S01]  /*2390*/  FMUL.FTZ R161, R152, R164 ;  /* 0x000000a498a17220 */ /* 0x000fe20000410000 */
[----:B-1----:R-:W-:Y:S01]  /*23a0*/  HADD2.F32 R242, -RZ, R88.H0_H0 ;  /* 0x20000058fff27230 */ /* 0x002fe20000004100 */
[----:B------:R-:W-:Y:S01]  /*23b0*/  FMUL.FTZ R150, R165, R150 ;  /* 0x00000096a5967220 */ /* 0x000fe20000410000 */
[--C-:B------:R-:W-:Y:S01]  /*23c0*/  HADD2.F32 R244, -RZ, R86.reuse.H0_H0 ;  /* 0x20000056fff47230 */ /* 0x100fe20000004100 */
[C---:B------:R-:W-:Y:S01]  /*23d0*/  FFMA.FTZ R164, R153.reuse, R164, -R143 ;  /* 0x000000a499a47223 */ /* 0x040fe2000001088f */
[----:B------:R-:W-:Y:S01]  /*23e0*/  HADD2.F32 R84, -RZ, R86.H1_H1 ;  /* 0x30000056ff547230 */ /* 0x000fe20000004100 */
[----:B------:R-:W-:Y:S01]  /*23f0*/  FFMA.FTZ R161, R153, R168, R161 ;  /* 0x000000a899a17223 */ /* 0x000fe200000100a1 */
[----:B------:R-:W-:Y:S01]  /*2400*/  HADD2.F32 R87, -RZ, R87.H1_H1 ;  /* 0x30000057ff577230 */ /* 0x000fe20000004100 */
[----:B------:R-:W-:Y:S01]  /*2410*/  FMUL.FTZ R151, R165, R151 ;  /* 0x00000097a5977220 */ /* 0x000fe20000410000 */
[----:B------:R-:W-:Y:S01]  /*2420*/  HADD2.F32 R165, -RZ, R70.H1_H1 ;  /* 0x30000046ffa57230 */ /* 0x000fe20000004100 */
[C---:B------:R-:W-:Y:S01]  /*2430*/  FMUL.FTZ R168, R150.reuse, R164 ;  /* 0x000000a496a87220 */ /* 0x040fe20000410000 */
[--C-:B0-----:R-:W-:Y:S01]  /*2440*/  HADD2.F32 R172, -RZ, R75.reuse.H0_H0 ;  /* 0x2000004bffac7230 */ /* 0x101fe20000004100 */
[-C--:B------:R-:W-:Y:S01]  /*2450*/  FMUL.FTZ R163, R150, R161.reuse ;  /* 0x000000a196a37220 */ /* 0x080fe20000410000 */
[----:B------:R-:W-:Y:S01]  /*2460*/  HADD2.F32 R75, -RZ, R75.H1_H1 ;  /* 0x3000004bff4b7230 */ /* 0x000fe20000004100 */
[----:B------:R-:W-:Y:S01]  /*2470*/  FFMA.FTZ R168, R151, R161, R168 ;  /* 0x000000a197a87223 */ /* 0x000fe200000100a8 */
[----:B------:R-:W-:Y:S01]  /*2480*/  HADD2.F32 R161, -RZ, R68.H1_H1 ;  /* 0x30000044ffa17230 */ /* 0x000fe20000004100 */
[C---:B------:R-:W-:Y:S01]  /*2490*/  FMUL.FTZ R145, R142.reuse, R145 ;  /* 0x000000918e917220 */ /* 0x040fe20000410000 */
[----:B------:R-:W-:Y:S01]  /*24a0*/  HADD2.F32 R88, -RZ, R88.H1_H1 ;  /* 0x30000058ff587230 */ /* 0x000fe20000004100 */
[----:B------:R-:W-:Y:S01]  /*24b0*/  FMUL.FTZ R144, R142, R144 ;  /* 0x000000908e907220 */ /* 0x000fe20000410000 */
[----:B------:R-:W-:Y:S01]  /*24c0*/  HADD2.F32 R241, -RZ, R89.H0_H0 ;  /* 0x20000059fff17230 */ /* 0x000fe20000004100 */
[C---:B---3--:R-:W-:Y:S01]  /*24d0*/  FMUL.FTZ R143, R141.reuse, R160 ;  /* 0x000000a08d8f7220 */ /* 0x048fe20000410000 */
[--C-:B------:R-:W-:Y:S01]  /*24e0*/  HADD2.F32 R160, -RZ, R69.reuse.H0_H0 ;  /* 0x20000045ffa07230 */ /* 0x100fe20000004100 */
[----:B--2---:R-:W-:Y:S01]  /*24f0*/  FMUL.FTZ R142, R141, R162 ;  /* 0x000000a28d8e7220 */ /* 0x004fe20000410000 */
[----:B------:R-:W-:Y:S01]  /*2500*/  HADD2.F32 R141, -RZ, R68.H0_H0 ;  /* 0x20000044ff8d7230 */ /* 0x000fe20000004100 */
[C---:B------:R-:W-:Y:S01]  /*2510*/  FMUL.FTZ R149, R166.reuse, R149 ;  /* 0x00000095a6957220 */ /* 0x040fe20000410000 */
[--C-:B------:R-:W-:Y:S01]  /*2520*/  HADD2.F32 R162, -RZ, R56.reuse.H0_H0 ;  /* 0x20000038ffa27230 */ /* 0x100fe20000004100 */
[----:B------:R-:W-:Y:S01]  /*2530*/  FMUL.FTZ R148, R166, R148 ;  /* 0x00000094a6947220 */ /* 0x000fe20000410000 */
[----:B------:R-:W-:Y:S01]  /*2540*/  HADD2.F32 R68, -RZ, R56.H1_H1 ;  /* 0x30000038ff447230 */ /* 0x000fe20000004100 */
[----:B------:R-:W-:Y:S01]  /*2550*/  FFMA.FTZ R166, R151, R164, -R163 ;  /* 0x000000a497a67223 */ /* 0x000fe200000108a3 */
[----:B------:R-:W-:Y:S01]  /*2560*/  HADD2.F32 R163, -RZ, R69.H1_H1 ;  /* 0x30000045ffa37230 */ /* 0x000fe20000004100 */
[C---:B------:R-:W-:Y:S01]  /*2570*/  FMUL.FTZ R183, R17.reuse, R161 ;  /* 0x000000a111b77220 */ /* 0x040fe20000410000 */
[----:B------:R-:W-:Y:S01]  /*2580*/  HADD2.F32 R164, -RZ, R71.H0_H0 ;  /* 0x20000047ffa47230 */ /* 0x000fe20000004100 */
[----:B------:R-:W-:Y:S01]  /*2590*/  FMUL.FTZ R184, R17, R141 ;  /* 0x0000008d11b87220 */ /* 0x000fe20000410000 */
[----:B------:R-:W-:Y:S01]  /*25a0*/  HADD2.F32 R243, -RZ, R89.H1_H1 ;  /* 0x30000059fff37230 */ /* 0x000fe20000004100 */
[----:B------:R-:W-:Y:S01]  /*25b0*/  FMUL.FTZ R183, R162, R183 ;  /* 0x000000b7a2b77220 */ /* 0x000fe20000410000 */
[--C-:B------:R-:W-:Y:S01]  /*25c0*/  HADD2.F32 R208, -RZ, R90.reuse.H0_H0 ;  /* 0x2000005affd07230 */ /* 0x100fe20000004100 */
[C---:B------:R-:W-:Y:S01]  /*25d0*/  FMUL.FTZ R182, R18.reuse, R160 ;  /* 0x000000a012b67220 */ /* 0x040fe20000410000 */
[----:B------:R-:W-:Y:S01]  /*25e0*/  HADD2.F32 R240, -RZ, R90.H1_H1 ;  /* 0x3000005afff07230 */ /* 0x000fe20000004100 */
[----:B------:R-:W-:Y:S01]  /*25f0*/  FMUL.FTZ R181, R18, R163 ;  /* 0x000000a312b57220 */ /* 0x000fe20000410000 */
[--C-:B------:R-:W-:Y:S01]  /*2600*/  HADD2.F32 R205, -RZ, R91.reuse.H0_H0 ;  /* 0x2000005bffcd7230 */ /* 0x100fe20000004100 */
[----:B------:R-:W-:Y:S01]  /*2610*/  FMUL.FTZ R184, R162, R184 ;  /* 0x000000b8a2b87220 */ /* 0x000fe20000410000 */
[----:B------:R-:W-:Y:S01]  /*2620*/  HADD2.F32 R162, -RZ, R70.H0_H0 ;  /* 0x20000046ffa27230 */ /* 0x000fe20000004100 */
[C---:B------:R-:W-:Y:S01]  /*2630*/  FMUL.FTZ R69, R183.reuse, R139 ;  /* 0x0000008bb7457220 */ /* 0x040fe20000410000 */
[----:B------:R-:W-:Y:S01]  /*2640*/  HADD2.F32 R239, -RZ, R91.H1_H1 ;  /* 0x3000005bffef7230 */ /* 0x000fe20000004100 */
[C---:B------:R-:W-:Y:S01]  /*2650*/  FMUL.FTZ R182, R68.reuse, R182 ;  /* 0x000000b644b67220 */ /* 0x040fe20000410000 */
[----:B------:R-:W-:Y:S01]  /*2660*/  HADD2.F32 R196, -RZ, R92.H1_H1 ;  /* 0x3000005cffc47230 */ /* 0x000fe20000004100 */
[----:B------:R-:W-:Y:S01]  /*2670*/  FMUL.FTZ R181, R68, R181 ;  /* 0x000000b544b57220 */ /* 0x000fe20000410000 */
[--C-:B------:R-:W-:Y:S01]  /*2680*/  HADD2.F32 R195, -RZ, R93.reuse.H0_H0 ;  /* 0x2000005dffc37230 */ /* 0x100fe20000004100 */
[C---:B------:R-:W-:Y:S01]  /*2690*/  FMUL.FTZ R68, R184.reuse, R139 ;  /* 0x0000008bb8447220 */ /* 0x040fe20000410000 */
[----:B------:R-:W-:Y:S01]  /*26a0*/  HADD2.F32 R197, -RZ, R93.H1_H1 ;  /* 0x3000005dffc57230 */ /* 0x000fe20000004100 */
[-C--:B------:R-:W-:Y:S01]  /*26b0*/  FFMA.FTZ R69, R184, R140.reuse, -R69 ;  /* 0x0000008cb8457223 */ /* 0x080fe20000010845 */
[--C-:B------:R-:W-:Y:S01]  /*26c0*/  HADD2.F32 R198, -RZ, R94.reuse.H0_H0 ;  /* 0x2000005effc67230 */ /* 0x100fe20000004100 */
[----:B------:R-:W-:Y:S01]  /*26d0*/  FFMA.FTZ R68, R183, R140, R68 ;  /* 0x0000008cb7447223 */ /* 0x000fe20000010044 */
[----:B------:R-:W-:Y:S01]  /*26e0*/  HADD2.F32 R200, -RZ, R94.H1_H1 ;  /* 0x3000005effc87230 */ /* 0x000fe20000004100 */
[----:B------:R-:W-:Y:S01]  /*26f0*/  FADD.FTZ R69, R182, R69 ;  /* 0x00000045b6457221 */ /* 0x000fe20000010000 */
[--C-:B------:R-:W-:Y:S01]  /*2700*/  HADD2.F32 R199, -RZ, R95.reuse.H0_H0 ;  /* 0x2000005fffc77230 */ /* 0x100fe20000004100 */
[C---:B------:R-:W-:Y:S01]  /*2710*/  FMUL.FTZ R147, R167.reuse, R147 ;  /* 0x00000093a7937220 */ /* 0x040fe20000410000 */
[----:B------:R-:W-:Y:S01]  /*2720*/  HADD2.F32 R201, -RZ, R95.H1_H1 ;  /* 0x3000005fffc97230 */ /* 0x000fe20000004100 */
[----:B------:R-:W-:Y:S01]  /*2730*/  FMUL.FTZ R146, R167, R146 ;  /* 0x00000092a7927220 */ /* 0x000fe20000410000 */
[----:B------:R-:W-:Y:S01]  /*2740*/  HADD2.F32 R167, -RZ, R71.H1_H1 ;  /* 0x30000047ffa77230 */ /* 0x000fe20000004100 */
[----:B------:R-:W-:-:S02]  /*2750*/  FADD.FTZ R68, R181, R68 ;  /* 0x00000044b5447221 */ /* 0x000fc40000010000 */
[----:B------:R-:W-:Y:S02]  /*2760*/  FMUL.FTZ R187, R19, R165 ;  /* 0x000000a513bb7220 */ /* 0x000fe40000410000 */
[----:B------:R-:W-:Y:S02]  /*2770*/  FMUL.FTZ R71, R137, R69 ;  /* 0x0000004589477220 */ /* 0x000fe40000410000 */
[----:B------:R-:W-:Y:S02]  /*2780*/  FMUL.FTZ R188, R19, R162 ;  /* 0x000000a213bc7220 */ /* 0x000fe40000410000 */
[-C--:B------:R-:W-:Y:S02]  /*2790*/  FMUL.FTZ R70, R137, R68.reuse ;  /* 0x0000004489467220 */ /* 0x080fe40000410000 */
[----:B------:R-:W-:Y:S02]  /*27a0*/  FMUL.FTZ R187, R169, R187 ;  /* 0x000000bba9bb7220 */ /* 0x000fe40000410000 */
[----:B------:R-:W-:-:S02]  /*27b0*/  FFMA.FTZ R68, R138, R68, R71 ;  /* 0x000000448a447223 */ /* 0x000fc40000010047 */
[----:B------:R-:W-:Y:S02]  /*27c0*/  FMUL.FTZ R188, R169, R188 ;  /* 0x000000bca9bc7220 */ /* 0x000fe40000410000 */
[----:B------:R-:W-:Y:S02]  /*27d0*/  FFMA.FTZ R69, R138, R69, -R70 ;  /* 0x000000458a457223 */ /* 0x000fe40000010846 */
[----:B------:R-:W-:Y:S02]  /*27e0*/  FADD.FTZ R68, R187, R68 ;  /* 0x00000044bb447221 */ /* 0x000fe40000010000 */
[----:B------:R-:W-:Y:S02]  /*27f0*/  FMUL.FTZ R169, R148, R168 ;  /* 0x000000a894a97220 */ /* 0x000fe40000410000 */
[----:B------:R-:W-:Y:S02]  /*2800*/  FADD.FTZ R69, R188, R69 ;  /* 0x00000045bc457221 */ /* 0x000fe40000010000 */
[----:B------:R-:W-:-:S02]  /*2810*/  FMUL.FTZ R186, R20, R164 ;  /* 0x000000a414ba7220 */ /* 0x000fc40000410000 */
[----:B------:R-:W-:Y:S02]  /*2820*/  FMUL.FTZ R70, R135, R68 ;  /* 0x0000004487467220 */ /* 0x000fe40000410000 */
[-C--:B------:R-:W-:Y:S01]  /*2830*/  FFMA.FTZ R173, R149, R166.reuse, -R169 ;  /* 0x000000a695ad7223 */ /* 0x080fe200000108a9 */
[----:B------:R-:W-:Y:S01]  /*2840*/  HADD2.F32 R169, -RZ, R73.H0_H0 ;  /* 0x20000049ffa97230 */ /* 0x000fe20000004100 */
[----:B------:R-:W-:Y:S02]  /*2850*/  FMUL.FTZ R185, R20, R167 ;  /* 0x000000a714b97220 */ /* 0x000fe40000410000 */
[----:B------:R-:W-:Y:S02]  /*2860*/  FMUL.FTZ R71, R135, R69 ;  /* 0x0000004587477220 */ /* 0x000fe40000410000 */
[----:B------:R-:W-:Y:S02]  /*2870*/  FMUL.FTZ R166, R148, R166 ;  /* 0x000000a694a67220 */ /* 0x000fe40000410000 */
[----:B------:R-:W-:-:S02]  /*2880*/  FMUL.FTZ R186, R170, R186 ;  /* 0x000000baaaba7220 */ /* 0x000fc40000410000 */
[----:B------:R-:W-:Y:S02]  /*2890*/  FFMA.FTZ R69, R136, R69, -R70 ;  /* 0x0000004588457223 */ /* 0x000fe40000010846 */
[----:B------:R-:W-:Y:S01]  /*28a0*/  FMUL.FTZ R185, R170, R185 ;  /* 0x000000b9aab97220 */ /* 0x000fe20000410000 */
[--C-:B------:R-:W-:Y:S01]  /*28b0*/  HADD2.F32 R170, -RZ, R74.reuse.H0_H0 ;  /* 0x2000004affaa7230 */ /* 0x100fe20000004100 */
[----:B------:R-:W-:Y:S01]  /*28c0*/  FFMA.FTZ R68, R136, R68, R71 ;  /* 0x0000004488447223 */ /* 0x000fe20000010047 */
[----:B------:R-:W-:Y:S01]  /*28d0*/  HADD2.F32 R74, -RZ, R74.H1_H1 ;  /* 0x3000004aff4a7230 */ /* 0x000fe20000004100 */
[----:B------:R-:W-:Y:S01]  /*28e0*/  FFMA.FTZ R174, R149, R168, R166 ;  /* 0x000000a895ae7223 */ /* 0x000fe200000100a6 */
[--C-:B------:R-:W-:Y:S01]  /*28f0*/  HADD2.F32 R168, -RZ, R72.reuse.H1_H1 ;  /* 0x30000048ffa87230 */ /* 0x100fe20000004100 */
        /* <DEDUP_REMOVED lines=9> */
[----:B------:R-:W-:Y:S02]  /*2990*/  FMUL.FTZ R189, R72, R189 ;  /* 0x000000bd48bd7220 */ /* 0x000fe40000410000 */
[----:B------:R-:W-:-:S02]  /*29a0*/  FFMA.FTZ R69, R134, R69, -R70 ;  /* 0x0000004586457223 */ /* 0x000fc40000010846 */
        /* <DEDUP_REMOVED lines=8> */
[----:B------:R-:W-:Y:S02]  /*2a30*/  FMUL.FTZ R193, R72, R193 ;  /* 0x000000c148c17220 */ /* 0x000fe40000410000 */
[----:B------:R-:W-:Y:S02]  /*2a40*/  FFMA.FTZ R70, R132, R69, -R70 ;  /* 0x0000004584467223 */ /* 0x000fe40000010846 */
[----:B------:R-:W-:Y:S01]  /*2a50*/  FMUL.FTZ R192, R72, R192 ;  /* 0x000000c048c07220 */ /* 0x000fe20000410000 */
[----:B------:R-:W-:Y:S01]  /*2a60*/  HADD2.F32 R72, -RZ, R59.H0_H0 ;  /* 0x2000003bff487230 */ /* 0x000fe20000004100 */
[----:B------:R-:W-:Y:S02]  /*2a70*/  FFMA.FTZ R71, R132, R68, R71 ;  /* 0x0000004484477223 */ /* 0x000fe40000010047 */
        /* <DEDUP_REMOVED lines=8> */
[----:B------:R-:W-:Y:S02]  /*2b00*/  FMUL.FTZ R223, R72, R223 ;  /* 0x000000df48df7220 */ /* 0x000fe40000410000 */
[----:B------:R-:W-:Y:S01]  /*2b10*/  FFMA.FTZ R70, R130, R70, -R69 ;  /* 0x0000004682467223 */ /* 0x000fe20000010845 */
[----:B------:R-:W-:Y:S01]  /*2b20*/  HADD2.F32 R69, -RZ, R59.H1_H1 ;  /* 0x3000003bff457230 */ /* 0x000fe20000004100 */
[----:B------:R-:W-:Y:S02]  /*2b30*/  FADD.FTZ R71, R222, R71 ;  /* 0x00000047de477221 */ /* 0x000fe40000010000 */
[----:B------:R-:W-:Y:S02]  /*2b40*/  FMUL.FTZ R176, R146, R174 ;  /* 0x000000ae92b07220 */ /* 0x000fe40000410000 */
[----:B------:R-:W-:-:S02]  /*2b50*/  FADD.FTZ R70, R223, R70 ;  /* 0x00000046df467221 */ /* 0x000fc40000010000 */
[----:B------:R-:W-:Y:S02]  /*2b60*/  FMUL.FTZ R221, R24, R172 ;  /* 0x000000ac18dd7220 */ /* 0x000fe40000410000 */
[----:B------:R-:W-:Y:S02]  /*2b70*/  FMUL.FTZ R68, R158, R71 ;  /* 0x000000479e447220 */ /* 0x000fe40000410000 */
[----:B------:R-:W-:Y:S01]  /*2b80*/  FFMA.FTZ R73, R147, R173, -R176 ;  /* 0x000000ad93497223 */ /* 0x000fe200000108b0 */
[----:B------:R-:W-:Y:S01]  /*2b90*/  HADD2.F32 R176, -RZ, R78.H1_H1 ;  /* 0x3000004effb07230 */ /* 0x000fe20000004100 */
[----:B------:R-:W-:Y:S02]  /*2ba0*/  FMUL.FTZ R220, R24, R75 ;  /* 0x0000004b18dc7220 */ /* 0x000fe40000410000 */
[----:B------:R-:W-:Y:S02]  /*2bb0*/  FMUL.FTZ R72, R158, R70 ;  /* 0x000000469e487220 */ /* 0x000fe40000410000 */
[----:B------:R-:W-:-:S02]  /*2bc0*/  FMUL.FTZ R173, R146, R173 ;  /* 0x000000ad92ad7220 */ /* 0x000fc40000410000 */
[----:B------:R-:W-:Y:S02]  /*2bd0*/  FMUL.FTZ R221, R69, R221 ;  /* 0x000000dd45dd7220 */ /* 0x000fe40000410000 */
[----:B------:R-:W-:Y:S02]  /*2be0*/  FFMA.FTZ R68, R159, R70, -R68 ;  /* 0x000000469f447223 */ /* 0x000fe40000010844 */
[----:B------:R-:W-:Y:S02]  /*2bf0*/  FMUL.FTZ R220, R69, R220 ;  /* 0x000000dc45dc7220 */ /* 0x000fe40000410000 */
[----:B------:R-:W-:Y:S01]  /*2c00*/  FFMA.FTZ R71, R159, R71, R72 ;  /* 0x000000479f477223 */ /* 0x000fe20000010048 */
[----:B------:R-:W-:Y:S01]  /*2c10*/  HADD2.F32 R72, -RZ, R52.H0_H0 ;  /* 0x20000034ff487230 */ /* 0x000fe20000004100 */
[----:B------:R-:W-:Y:S01]  /*2c20*/  FFMA.FTZ R178, R147, R174, R173 ;  /* 0x000000ae93b27223 */ /* 0x000fe200000100ad */
[--C-:B------:R-:W-:Y:S01]  /*2c30*/  HADD2.F32 R174, -RZ, R76.reuse.H1_H1 ;  /* 0x3000004cffae7230 */ /* 0x100fe20000004100 */
[----:B------:R-:W-:Y:S01]  /*2c40*/  FADD.FTZ R68, R221, R68 ;  /* 0x00000044dd447221 */ /* 0x000fe20000010000 */
[----:B------:R-:W-:Y:S01]  /*2c50*/  HADD2.F32 R173, -RZ, R76.H0_H0 ;  /* 0x2000004cffad7230 */ /* 0x000fe20000004100 */
[----:B------:R-:W-:Y:S01]  /*2c60*/  FADD.FTZ R71, R220, R71 ;  /* 0x00000047dc477221 */ /* 0x000fe20000010000 */
[----:B------:R-:W-:Y:S01]  /*2c70*/  HADD2.F32 R76, -RZ, R77.H0_H0 ;  /* 0x2000004dff4c7230 */ /* 0x000fe20000004100 */
[C---:B------:R-:W-:Y:S01]  /*2c80*/  FMUL.FTZ R70, R156.reuse, R68 ;  /* 0x000000449c467220 */ /* 0x040fe20000410000 */
[----:B------:R-:W-:Y:S01]  /*2c90*/  HADD2.F32 R77, -RZ, R78.H0_H0 ;  /* 0x2000004eff4d7230 */ /* 0x000fe20000004100 */
[C---:B------:R-:W-:Y:S01]  /*2ca0*/  FMUL.FTZ R226, R25.reuse, R174 ;  /* 0x000000ae19e27220 */ /* 0x040fe20000410000 */
[----:B------:R-:W-:Y:S01]  /*2cb0*/  HADD2.F32 R78, -RZ, R79.H0_H0 ;  /* 0x2000004fff4e7230 */ /* 0x000fe20000004100 */
[----:B------:R-:W-:Y:S01]  /*2cc0*/  FMUL.FTZ R69, R156, R71 ;  /* 0x000000479c457220 */ /* 0x000fe20000410000 */
[----:B------:R-:W-:Y:S01]  /*2cd0*/  HADD2.F32 R79, -RZ, R53.H1_H1 ;  /* 0x30000035ff4f7230 */ /* 0x000fe20000004100 */
[----:B------:R-:W-:-:S02]  /*2ce0*/  FMUL.FTZ R227, R25, R173 ;  /* 0x000000ad19e37220 */ /* 0x000fc40000410000 */
[C---:B------:R-:W-:Y:S02]  /*2cf0*/  FFMA.FTZ R71, R157.reuse, R71, R70 ;  /* 0x000000479d477223 */ /* 0x040fe40000010046 */
[C---:B------:R-:W-:Y:S02]  /*2d00*/  FMUL.FTZ R226, R72.reuse, R226 ;  /* 0x000000e248e27220 */ /* 0x040fe40000410000 */
[----:B------:R-:W-:Y:S02]  /*2d10*/  FFMA.FTZ R68, R157, R68, -R69 ;  /* 0x000000449d447223 */ /* 0x000fe40000010845 */
[----:B------:R-:W-:Y:S01]  /*2d20*/  FMUL.FTZ R227, R72, R227 ;  /* 0x000000e348e37220 */ /* 0x000fe20000410000 */
[----:B------:R-:W-:Y:S01]  /*2d30*/  HADD2.F32 R72, -RZ, R52.H1_H1 ;  /* 0x30000034ff487230 */ /* 0x000fe20000004100 */
[----:B------:R-:W-:Y:S02]  /*2d40*/  FADD.FTZ R71, R226, R71 ;  /* 0x00000047e2477221 */ /* 0x000fe40000010000 */
[----:B------:R-:W-:-:S02]  /*2d50*/  FADD.FTZ R68, R227, R68 ;  /* 0x00000044e3447221 */ /* 0x000fc40000010000 */
[----:B------:R-:W-:Y:S02]  /*2d60*/  FMUL.FTZ R231, R26, R76 ;  /* 0x0000004c1ae77220 */ /* 0x000fe40000410000 */
[----:B------:R-:W-:Y:S02]  /*2d70*/  FMUL.FTZ R69, R154, R71 ;  /* 0x000000479a457220 */ /* 0x000fe40000410000 */
[----:B------:R-:W-:Y:S02]  /*2d80*/  FMUL.FTZ R230, R26, R175 ;  /* 0x000000af1ae67220 */ /* 0x000fe40000410000 */
[-C--:B------:R-:W-:Y:S02]  /*2d90*/  FMUL.FTZ R70, R154, R68.reuse ;  /* 0x000000449a467220 */ /* 0x080fe40000410000 */
[----:B------:R-:W-:Y:S02]  /*2da0*/  FMUL.FTZ R231, R72, R231 ;  /* 0x000000e748e77220 */ /* 0x000fe40000410000 */
[----:B------:R-:W-:-:S02]  /*2db0*/  FFMA.FTZ R68, R155, R68, -R69 ;  /* 0x000000449b447223 */ /* 0x000fc40000010845 */
[----:B------:R-:W-:Y:S01]  /*2dc0*/  FMUL.FTZ R230, R72, R230 ;  /* 0x000000e648e67220 */ /* 0x000fe20000410000 */
[----:B------:R-:W-:Y:S01]  /*2dd0*/  HADD2.F32 R72, -RZ, R53.H0_H0 ;  /* 0x20000035ff487230 */ /* 0x000fe20000004100 */
[----:B------:R-:W-:Y:S02]  /*2de0*/  FFMA.FTZ R71, R155, R71, R70 ;  /* 0x000000479b477223 */ /* 0x000fe40000010046 */
[----:B------:R-:W-:Y:S02]  /*2df0*/  FADD.FTZ R68, R231, R68 ;  /* 0x00000044e7447221 */ /* 0x000fe40000010000 */
[----:B------:R-:W-:Y:S02]  /*2e00*/  FADD.FTZ R71, R230, R71 ;  /* 0x00000047e6477221 */ /* 0x000fe40000010000 */
[----:B------:R-:W-:Y:S02]  /*2e10*/  FMUL.FTZ R234, R27, R176 ;  /* 0x000000b01bea7220 */ /* 0x000fe40000410000 */
[----:B------:R-:W-:-:S02]  /*2e20*/  FMUL.FTZ R70, R152, R68 ;  /* 0x0000004498467220 */ /* 0x000fc40000410000 */
[----:B------:R-:W-:Y:S02]  /*2e30*/  FMUL.FTZ R235, R27, R77 ;  /* 0x0000004d1beb7220 */ /* 0x000fe40000410000 */
[-C--:B------:R-:W-:Y:S02]  /*2e40*/  FMUL.FTZ R69, R152, R71.reuse ;  /* 0x0000004798457220 */ /* 0x080fe40000410000 */
[C---:B------:R-:W-:Y:S02]  /*2e50*/  FMUL.FTZ R234, R72.reuse, R234 ;  /* 0x000000ea48ea7220 */ /* 0x040fe40000410000 */
[C---:B------:R-:W-:Y:S02]  /*2e60*/  FFMA.FTZ R71, R153.reuse, R71, R70 ;  /* 0x0000004799477223 */ /* 0x040fe40000010046 */
[----:B------:R-:W-:Y:S02]  /*2e70*/  FMUL.FTZ R235, R72, R235 ;  /* 0x000000eb48eb7220 */ /* 0x000fe40000410000 */
[----:B------:R-:W-:-:S02]  /*2e80*/  FFMA.FTZ R68, R153, R68, -R69 ;  /* 0x0000004499447223 */ /* 0x000fc40000010845 */
[----:B------:R-:W-:Y:S02]  /*2e90*/  FMUL.FTZ R70, R144, R178 ;  /* 0x000000b290467220 */ /* 0x000fe40000410000 */
[----:B------:R-:W-:Y:S02]  /*2ea0*/  FADD.FTZ R71, R234, R71 ;  /* 0x00000047ea477221 */ /* 0x000fe40000010000 */
[----:B------:R-:W-:Y:S02]  /*2eb0*/  FADD.FTZ R69, R235, R68 ;  /* 0x00000044eb457221 */ /* 0x000fe40000010000 */
[----:B------:R-:W-:Y:S02]  /*2ec0*/  FFMA.FTZ R68, R145, R73, -R70 ;  /* 0x0000004991447223 */ /* 0x000fe40000010846 */
[----:B------:R-:W-:Y:S02]  /*2ed0*/  FMUL.FTZ R233, R28, R78 ;  /* 0x0000004e1ce97220 */ /* 0x000fe40000410000 */
[----:B------:R-:W-:-:S02]  /*2ee0*/  FMUL.FTZ R70, R150, R71 ;  /* 0x0000004796467220 */ /* 0x000fc40000410000 */
[----:B------:R-:W-:Y:S02]  /*2ef0*/  FMUL.FTZ R232, R28, R177 ;  /* 0x000000b11ce87220 */ /* 0x000fe40000410000 */
[----:B------:R-:W-:Y:S02]  /*2f00*/  FMUL.FTZ R72, R150, R69 ;  /* 0x0000004596487220 */ /* 0x000fe40000410000 */
[----:B------:R-:W-:Y:S02]  /*2f10*/  FMUL.FTZ R73, R144, R73 ;  /* 0x0000004990497220 */ /* 0x000fe40000410000 */
[----:B------:R-:W-:Y:S02]  /*2f20*/  FMUL.FTZ R233, R79, R233 ;  /* 0x000000e94fe97220 */ /* 0x000fe40000410000 */
[----:B------:R-:W-:Y:S02]  /*2f30*/  FFMA.FTZ R70, R151, R69, -R70 ;  /* 0x0000004597467223 */ /* 0x000fe40000010846 */
[----:B------:R-:W-:Y:S01]  /*2f40*/  FMUL.FTZ R232, R79, R232 ;  /* 0x000000e84fe87220 */ /* 0x000fe20000410000 */
[----:B------:R-:W-:Y:S01]  /*2f50*/  HADD2.F32 R79, -RZ, R80.H0_H0 ;  /* 0x20000050ff4f7230 */ /* 0x000fe20000004100 */
[----:B------:R-:W-:-:S02]  /*2f60*/  FFMA.FTZ R71, R151, R71, R72 ;  /* 0x0000004797477223 */ /* 0x000fc40000010048 */
[----:B------:R-:W-:Y:S01]  /*2f70*/  FFMA.FTZ R69, R145, R178, R73 ;  /* 0x000000b291457223 */ /* 0x000fe20000010049 */
[----:B------:R-:W-:Y:S01]  /*2f80*/  HADD2.F32 R178, -RZ, R80.H1_H1 ;  /* 0x30000050ffb27230 */ /* 0x000fe20000004100 */
[----:B------:R-:W-:Y:S01]  /*2f90*/  FADD.FTZ R70, R233, R70 ;  /* 0x00000046e9467221 */ /* 0x000fe20000010000 */
[----:B------:R-:W-:Y:S01]  /*2fa0*/  HADD2.F32 R73, -RZ, R54.H0_H0 ;  /* 0x20000036ff497230 */ /* 0x000fe20000004100 */
[----:B------:R-:W-:Y:S02]  /*2fb0*/  FADD.FTZ R71, R232, R71 ;  /* 0x00000047e8477221 */ /* 0x000fe40000010000 */
[C---:B------:R-:W-:Y:S02]  /*2fc0*/  FMUL.FTZ R80, R148.reuse, R70 ;  /* 0x0000004694507220 */ /* 0x040fe40000410000 */
[----:B------:R-:W-:Y:S02]  /*2fd0*/  FMUL.FTZ R236, R29, R178 ;  /* 0x000000b21dec7220 */ /* 0x000fe40000410000 */
[----:B------:R-:W-:-:S02]  /*2fe0*/  FMUL.FTZ R72, R148, R71 ;  /* 0x0000004794487220 */ /* 0x000fc40000410000 */
[----:B------:R-:W-:Y:S02]  /*2ff0*/  FMUL.FTZ R237, R29, R79 ;  /* 0x0000004f1ded7220 */ /* 0x000fe40000410000 */
[----:B------:R-:W-:Y:S01]  /*3000*/  FFMA.FTZ R71, R149, R71, R80 ;  /* 0x0000004795477223 */ /* 0x000fe20000010050 */
[----:B------:R-:W-:Y:S01]  /*3010*/  HADD2.F32 R80, -RZ, R81.H0_H0 ;  /* 0x20000051ff507230 */ /* 0x000fe20000004100 */
[----:B------:R-:W-:Y:S01]  /*3020*/  FMUL.FTZ R236, R73, R236 ;  /* 0x000000ec49ec7220 */ /* 0x000fe20000410000 */
[----:B------:R-:W-:Y:S01]  /*3030*/  HADD2.F32 R81, -RZ, R82.H0_H0 ;  /* 0x20000052ff517230 */ /* 0x000fe20000004100 */
[----:B------:R-:W-:Y:S02]  /*3040*/  FFMA.FTZ R72, R149, R70, -R72 ;  /* 0x0000004695487223 */ /* 0x000fe40000010848 */
[----:B------:R-:W-:Y:S01]  /*3050*/  FMUL.FTZ R237, R73, R237 ;  /* 0x000000ed49ed7220 */ /* 0x000fe20000410000 */
[----:B------:R-:W-:Y:S01]  /*3060*/  HADD2.F32 R73, -RZ, R54.H1_H1 ;  /* 0x30000036ff497230 */ /* 0x000fe20000004100 */
[----:B------:R-:W-:-:S02]  /*3070*/  FADD.FTZ R71, R236, R71 ;  /* 0x00000047ec477221 */ /* 0x000fc40000010000 */
[----:B------:R-:W-:Y:S02]  /*3080*/  FADD.FTZ R72, R237, R72 ;  /* 0x00000048ed487221 */ /* 0x000fe40000010000 */
[C---:B------:R-:W-:Y:S02]  /*3090*/  FMUL.FTZ R238, R30.reuse, R80 ;  /* 0x000000501eee7220 */ /* 0x040fe40000410000 */
[----:B------:R-:W-:Y:S02]  /*30a0*/  FMUL.FTZ R191, R30, R179 ;  /* 0x000000b31ebf7220 */ /* 0x000fe40000410000 */
[C---:B------:R-:W-:Y:S02]  /*30b0*/  FMUL.FTZ R70, R146.reuse, R71 ;  /* 0x0000004792467220 */ /* 0x040fe40000410000 */
[----:B------:R-:W-:Y:S02]  /*30c0*/  FMUL.FTZ R180, R146, R72 ;  /* 0x0000004892b47220 */ /* 0x000fe40000410000 */
[----:B------:R-:W-:-:S02]  /*30d0*/  FMUL.FTZ R238, R73, R238 ;  /* 0x000000ee49ee7220 */ /* 0x000fc40000410000 */
[----:B------:R-:W-:Y:S02]  /*30e0*/  FMUL.FTZ R191, R73, R191 ;  /* 0x000000bf49bf7220 */ /* 0x000fe40000410000 */
[C---:B------:R-:W-:Y:S02]  /*30f0*/  FFMA.FTZ R73, R147.reuse, R72, -R70 ;  /* 0x0000004893497223 */ /* 0x040fe40000010846 */
[----:B------:R-:W-:Y:S01]  /*3100*/  FFMA.FTZ R70, R147, R71, R180 ;  /* 0x0000004793467223 */ /* 0x000fe200000100b4 */
[----:B------:R-:W-:Y:S01]  /*3110*/  HADD2.F32 R180, -RZ, R82.H1_H1 ;  /* 0x30000052ffb47230 */ /* 0x000fe20000004100 */
[----:B------:R-:W-:Y:S01]  /*3120*/  FADD.FTZ R73, R238, R73 ;  /* 0x00000049ee497221 */ /* 0x000fe20000010000 */
[----:B------:R-:W-:Y:S01]  /*3130*/  HADD2.F32 R82, -RZ, R55.H0_H0 ;  /* 0x20000037ff527230 */ /* 0x000fe20000004100 */
[----:B------:R-:W-:Y:S02]  /*3140*/  FADD.FTZ R70, R191, R70 ;  /* 0x00000046bf467221 */ /* 0x000fe40000010000 */
[----:B------:R-:W-:-:S02]  /*3150*/  FMUL.FTZ R214, R31, R180 ;  /* 0x000000b41fd67220 */ /* 0x000fc40000410000 */
[C---:B------:R-:W-:Y:S02]  /*3160*/  FMUL.FTZ R71, R144.reuse, R73 ;  /* 0x0000004990477220 */ /* 0x040fe40000410000 */
[----:B------:R-:W-:Y:S02]  /*3170*/  FMUL.FTZ R215, R31, R81 ;  /* 0x000000511fd77220 */ /* 0x000fe40000410000 */
[----:B------:R-:W-:Y:S02]  /*3180*/  FMUL.FTZ R72, R144, R70 ;  /* 0x0000004690487220 */ /* 0x000fe40000410000 */
[C---:B------:R-:W-:Y:S02]  /*3190*/  FMUL.FTZ R214, R82.reuse, R214 ;  /* 0x000000d652d67220 */ /* 0x040fe40000410000 */
[C---:B------:R-:W-:Y:S02]  /*31a0*/  FFMA.FTZ R71, R145.reuse, R70, R71 ;  /* 0x0000004691477223 */ /* 0x040fe40000010047 */
[----:B------:R-:W-:Y:S01]  /*31b0*/  FMUL.FTZ R215, R82, R215 ;  /* 0x000000d752d77220 */ /* 0x000fe20000410000 */
[--C-:B------:R-:W-:Y:S01]  /*31c0*/  HADD2.F32 R82, -RZ, R83.reuse.H0_H0 ;  /* 0x20000053ff527230 */ /* 0x100fe20000004100 */
[----:B------:R-:W-:Y:S01]  /*31d0*/  FFMA.FTZ R72, R145, R73, -R72 ;  /* 0x0000004991487223 */ /* 0x000fe20000010848 */
[----:B------:R-:W-:Y:S01]  /*31e0*/  HADD2.F32 R83, -RZ, R83.H1_H1 ;  /* 0x30000053ff537230 */ /* 0x000fe20000004100 */
[----:B------:R-:W-:Y:S01]  /*31f0*/  FADD.FTZ R71, R214, R71 ;  /* 0x00000047d6477221 */ /* 0x000fe20000010000 */
[----:B------:R-:W-:Y:S01]  /*3200*/  HADD2.F32 R73, -RZ, R55.H1_H1 ;  /* 0x30000037ff497230 */ /* 0x000fe20000004100 */
[----:B------:R-:W-:-:S02]  /*3210*/  FADD.FTZ R72, R215, R72 ;  /* 0x00000048d7487221 */ /* 0x000fc40000010000 */
[C---:B------:R-:W-:Y:S02]  /*3220*/  FMUL.FTZ R70, R142.reuse, R71 ;  /* 0x000000478e467220 */ /* 0x040fe40000410000 */
[CC--:B------:R-:W-:Y:S02]  /*3230*/  FMUL.FTZ R194, R142.reuse, R72.reuse ;  /* 0x000000488ec27220 */ /* 0x0c0fe40000410000 */
[----:B------:R-:W-:Y:S02]  /*3240*/  FFMA.FTZ R202, R143, R72, -R70 ;  /* 0x000000488fca7223 */ /* 0x000fe40000010846 */
[----:B------:R-:W-:Y:S02]  /*3250*/  FMUL.FTZ R72, R142, R68 ;  /* 0x000000448e487220 */ /* 0x000fe40000410000 */
[C---:B------:R-:W-:Y:S02]  /*3260*/  FMUL.FTZ R219, R32.reuse, R82 ;  /* 0x0000005220db7220 */ /* 0x040fe40000410000 */
[----:B------:R-:W-:-:S02]  /*3270*/  FMUL.FTZ R218, R32, R83 ;  /* 0x0000005320da7220 */ /* 0x000fc40000410000 */
[----:B------:R-:W-:Y:S02]  /*3280*/  FMUL.FTZ R70, R142, R69 ;  /* 0x000000458e467220 */ /* 0x000fe40000410000 */
[C---:B------:R-:W-:Y:S02]  /*3290*/  FMUL.FTZ R219, R73.reuse, R219 ;  /* 0x000000db49db7220 */ /* 0x040fe40000410000 */
[----:B------:R-:W-:Y:S02]  /*32a0*/  FMUL.FTZ R218, R73, R218 ;  /* 0x000000da49da7220 */ /* 0x000fe40000410000 */
[C---:B------:R-:W-:Y:S02]  /*32b0*/  FFMA.FTZ R69, R143.reuse, R69, R72 ;  /* 0x000000458f457223 */ /* 0x040fe40000010048 */
[----:B------:R0:W1:Y:S01]  /*32c0*/  @P0 LDS.64 R72, [R9.X8+0x7b68] ;  /* 0x007b680009480984 */ /* 0x0000620000008a00 */
[C---:B------:R-:W-:Y:S01]  /*32d0*/  FFMA.FTZ R71, R143.reuse, R71, R194 ;  /* 0x000000478f477223 */ /* 0x040fe200000100c2 */
[----:B------:R-:W-:Y:S01]  /*32e0*/  HADD2.F32 R194, -RZ, R92.H0_H0 ;  /* 0x2000005cffc27230 */ /* 0x000fe20000004100 */
[----:B------:R-:W-:-:S02]  /*32f0*/  FFMA.FTZ R68, R143, R68, -R70 ;  /* 0x000000448f447223 */ /* 0x000fc40000010846 */
[----:B------:R-:W-:Y:S02]  /*3300*/  FADD.FTZ R71, R218, R71 ;  /* 0x00000047da477221 */ /* 0x000fe40000010000 */
[----:B------:R-:W-:Y:S01]  /*3310*/  FADD.FTZ R70, R219, R202 ;  /* 0x000000cadb467221 */ /* 0x000fe20000010000 */
[----:B------:R-:W-:Y:S05]  /*3320*/  @P0 BRA `(.L_x_7547) ;  /* 0x0000008000000947 */ /* 0x000fea0003800000 */
[----:B0---4-:R-:W-:Y:S01]  /*3330*/  ISETP.NE.AND P0, PT, R15, c[0x0][0x174], PT ;  /* 0x00005d000f007a0c */ /* 0x011fe20003f05270 */
[----:B-1----:R-:W-:-:S12]  /*3340*/  HFMA2.MMA R73, -RZ, RZ, 0, 0 ;  /* 0x00000000ff497435 */ /* 0x002fd800000001ff */
[----:B------:R-:W-:-:S04]  /*3350*/  @P0 LEA.HI R72, R15, R15, RZ, 0x1 ;  /* 0x0000000f0f480211 */ /* 0x000fc800078f08ff */
[----:B------:R-:W-:-:S04]  /*3360*/  @P0 LOP3.LUT R72, R72, 0xfffffe, RZ, 0xc0, !PT ;  /* 0x00fffffe48480812 */ /* 0x000fc800078ec0ff */
[----:B------:R-:W-:Y:S02]  /*3370*/  @P0 IADD3 R86, -R72, R15, RZ ;  /* 0x0000000f48560210 */ /* 0x000fe40007ffe1ff */
[----:B------:R-:W-:Y:S02]  /*3380*/  MOV R72, 0x3f800000 ;  /* 0x3f80000000487802 */ /* 0x000fe40000000f00 */
[----:B------:R-:W-:-:S05]  /*3390*/  @P0 LEA R86, R86, R125, 0x8 ;  /* 0x0000007d56560211 */ /* 0x000fca00078e40ff */
[----:B------:R0:W1:Y:S02]  /*33a0*/  @P0 LDS.64 R72, [R86.X8+0x6b60] ;  /* 0x006b600056480984 */ /* 0x0000640000008a00 */
.L_x_7547:
[----:B0---4-:R-:W-:Y:S05]  /*33b0*/  BSYNC B0 ;  /* 0x0000000000007941 */ /* 0x011fea0003800000 */
.L_x_7546:
[----:B------:R-:W-:Y:S01]  /*33c0*/  ISETP.GT.U32.AND P0, PT, R9, 0x1f, PT ;  /* 0x0000001f0900780c */ /* 0x000fe20003f04070 */
[C---:B------:R-:W-:Y:S01]  /*33d0*/  FMUL.FTZ R95, R117.reuse, R194 ;  /* 0x000000c2755f7220 */ /* 0x040fe20000410000 */
[--C-:B------:R-:W-:Y:S01]  /*33e0*/  HADD2.F32 R202, -RZ, R60.reuse.H0_H0 ;  /* 0x2000003cffca7230 */ /* 0x100fe20000004100 */
[----:B------:R-:W-:Y:S01]  /*33f0*/  FMUL.FTZ R194, R117, R196 ;  /* 0x000000c475c27220 */ /* 0x000fe20000410000 */
[----:B------:R-:W-:Y:S01]  /*3400*/  HADD2.F32 R204, -RZ, R60.H1_H1 ;  /* 0x3000003cffcc7230 */ /* 0x000fe20000004100 */
[----:B------:R-:W-:Y:S01]  /*3410*/  FMUL.FTZ R196, R118, R197 ;  /* 0x000000c576c47220 */ /* 0x000fe20000410000 */
[----:B------:R-:W-:Y:S01]  /*3420*/  HADD2.F32 R203, -RZ, R61.H0_H0 ;  /* 0x2000003dffcb7230 */ /* 0x000fe20000004100 */
[C---:B------:R-:W-:Y:S01]  /*3430*/  FMUL.FTZ R197, R119.reuse, R198 ;  /* 0x000000c677c57220 */ /* 0x040fe20000410000 */
[----:B------:R-:W-:Y:S01]  /*3440*/  HADD2.F32 R207, -RZ, R63.H0_H0 ;  /* 0x2000003fffcf7230 */ /* 0x000fe20000004100 */
[----:B------:R0:W-:Y:S01]  /*3450*/  STS.128 [R9.X16+0x6350], R68 ;  /* 0x0063504409007388 */ /* 0x0001e2000000cc00 */
[----:B------:R-:W-:Y:S01]  /*3460*/  HADD2.F32 R61, -RZ, R61.H1_H1 ;  /* 0x3000003dff3d7230 */ /* 0x000fe20000004100 */
[----:B------:R-:W-:Y:S01]  /*3470*/  FMUL.FTZ R198, R119, R200 ;  /* 0x000000c877c67220 */ /* 0x000fe20000410000 */
[--C-:B------:R-:W-:Y:S01]  /*3480*/  HADD2.F32 R60, -RZ, R62.reuse.H0_H0 ;  /* 0x2000003eff3c7230 */ /* 0x100fe20000004100 */
[----:B------:R-:W-:Y:S01]  /*3490*/  FMUL.FTZ R200, R120, R201 ;  /* 0x000000c978c87220 */ /* 0x000fe20000410000 */
[----:B------:R-:W-:Y:S01]  /*34a0*/  HADD2.F32 R206, -RZ, R62.H1_H1 ;  /* 0x3000003effce7230 */ /* 0x000fe20000004100 */
[----:B------:R-:W-:Y:S01]  /*34b0*/  BSSY B0, `(.L_x_7548) ;  /* 0x00000c0000007945 */ /* 0x000fe20003800000 */
        /* <DEDUP_REMOVED lines=10> */
[C---:B------:R-:W-:Y:S02]  /*3560*/  FMUL.FTZ R209, R111.reuse, R244 ;  /* 0x000000f46fd17220 */ /* 0x040fe40000410000 */
[----:B------:R-:W-:Y:S02]  /*3570*/  FMUL.FTZ R84, R111, R84 ;  /* 0x000000546f547220 */ /* 0x000fe40000410000 */
[----:B------:R-:W-:Y:S02]  /*3580*/  FMUL.FTZ R85, R112, R85 ;  /* 0x0000005570557220 */ /* 0x000fe40000410000 */
[----:B------:R-:W-:-:S02]  /*3590*/  FMUL.FTZ R87, R113, R242 ;  /* 0x000000f271577220 */ /* 0x000fc40000410000 */
[----:B------:R-:W-:Y:S02]  /*35a0*/  FMUL.FTZ R88, R113, R88 ;  /* 0x0000005871587220 */ /* 0x000fe40000410000 */
[C---:B------:R-:W-:Y:S02]  /*35b0*/  FMUL.FTZ R89, R114.reuse, R241 ;  /* 0x000000f172597220 */ /* 0x040fe40000410000 */
        /* <DEDUP_REMOVED lines=28> */
.L_x_7654:
[----:B------:R-:W-:Y:S05]  /*3780*/  BRA.DIV ~URZ, `(.L_x_7551) ;  /* 0x000072d27f007947 */ /* 0x000fea000b800000 */
[----:B------:R-:W3:Y:S01]  /*3790*/  SHFL.UP PT, R71, R243, 0x1, RZ ;  /* 0x04200000f3477989 */ /* 0x000ee200000e00ff */
[----:B------:R-:W-:-:S03]  /*37a0*/  ISETP.GE.AND P0, PT, R10, 0x1, PT ;  /* 0x000000010a00780c */ /* 0x000fc60003f06270 */
[----:B------:R-:W4:Y:S04]  /*37b0*/  SHFL.UP PT, R63, R244, 0x1, RZ ;  /* 0x04200000f43f7989 */ /* 0x000f2800000e00ff */
[----:B------:R-:W0:Y:S01]  /*37c0*/  SHFL.UP PT, R61, R68, 0x1, RZ ;  /* 0x04200000443d7989 */ /* 0x000e2200000e00ff */
[C---:B---3--:R-:W-:Y:S02]  /*37d0*/  FMUL.FTZ R60, R68.reuse, R71 ;  /* 0x00000047443c7220 */ /* 0x048fe40000410000 */
[-C--:B----4-:R-:W-:Y:S02]  /*37e0*/  FMUL.FTZ R70, R68, R63.reuse ;  /* 0x0000003f44467220 */ /* 0x090fe40000410000 */
[C---:B------:R-:W-:Y:S02]  /*37f0*/  FFMA.FTZ R63, R62.reuse, R63, -R60 ;  /* 0x0000003f3e3f7223 */ /* 0x040fe4000001083c */
[----:B------:R-:W-:-:S02]  /*3800*/  FFMA.FTZ R70, R62, R71, R70 ;  /* 0x000000473e467223 */ /* 0x000fc40000010046 */
[----:B------:R-:W-:Y:S02]  /*3810*/  @P0 FADD.FTZ R244, R244, R63 ;  /* 0x0000003ff4f40221 */ /* 0x000fe40000010000 */
[C---:B--2---:R-:W-:Y:S02]  /*3820*/  FMUL.FTZ R63, R68.reuse, R69 ;  /* 0x00000045443f7220 */ /* 0x044fe40000410000 */
[----:B------:R-:W-:Y:S02]  /*3830*/  @P0 FADD.FTZ R243, R243, R70 ;  /* 0x00000046f3f30221 */ /* 0x000fe40000010000 */
[-C--:B0-----:R-:W-:Y:S02]  /*3840*/  FMUL.FTZ R60, R68, R61.reuse ;  /* 0x0000003d443c7220 */ /* 0x081fe40000410000 */
[C---:B------:R-:W-:Y:S01]  /*3850*/  FFMA.FTZ R61, R62.reuse, R61, R63 ;  /* 0x0000003d3e3d7223 */ /* 0x040fe2000001003f */
[----:B------:R-:W0:Y:S01]  /*3860*/  SHFL.UP PT, R70, R243, 0x2, RZ ;  /* 0x04400000f3467989 */ /* 0x000e2200000e00ff */
[----:B------:R-:W-:-:S03]  /*3870*/  @P0 FFMA.FTZ R62, R62, R69, -R60 ;  /* 0x000000453e3e0223 */ /* 0x000fc6000001083c */
[----:B------:R-:W2:Y:S01]  /*3880*/  SHFL.UP PT, R69, R244, 0x2, RZ ;  /* 0x04400000f4457989 */ /* 0x000ea200000e00ff */
[----:B------:R-:W-:Y:S02]  /*3890*/  FSEL R61, R68, R61, !P0 ;  /* 0x0000003d443d7208 */ /* 0x000fe40004000000 */
[----:B------:R-:W-:Y:S01]  /*38a0*/  ISETP.GE.AND P0, PT, R10, 0x2, PT ;  /* 0x000000020a00780c */ /* 0x000fe20003f06270 */
[----:B------:R-:W3:Y:S04]  /*38b0*/  SHFL.UP PT, R60, R62, 0x2, RZ ;  /* 0x044000003e3c7989 */ /* 0x000ee800000e00ff */
[----:B------:R-:W4:Y:S01]  /*38c0*/  SHFL.UP PT, R63, R61, 0x2, RZ ;  /* 0x044000003d3f7989 */ /* 0x000f2200000e00ff */
[C---:B0-----:R-:W-:Y:S02]  /*38d0*/  FMUL.FTZ R68, R61.reuse, R70 ;  /* 0x000000463d447220 */ /* 0x041fe40000410000 */
[----:B--2---:R-:W-:-:S02]  /*38e0*/  FMUL.FTZ R71, R61, R69 ;  /* 0x000000453d477220 */ /* 0x004fc40000410000 */
[C---:B------:R-:W-:Y:S02]  /*38f0*/  FFMA.FTZ R69, R62.reuse, R69, -R68 ;  /* 0x000000453e457223 */ /* 0x040fe40000010844 */
[----:B------:R-:W-:Y:S02]  /*3900*/  FFMA.FTZ R70, R62, R70, R71 ;  /* 0x000000463e467223 */ /* 0x000fe40000010047 */
[----:B------:R-:W-:Y:S02]  /*3910*/  @P0 FADD.FTZ R244, R244, R69 ;  /* 0x00000045f4f40221 */ /* 0x000fe40000010000 */
[----:B------:R-:W-:Y:S02]  /*3920*/  @P0 FADD.FTZ R243, R243, R70 ;  /* 0x00000046f3f30221 */ /* 0x000fe40000010000 */
[C---:B---3--:R-:W-:Y:S02]  /*3930*/  FMUL.FTZ R68, R61.reuse, R60 ;  /* 0x0000003c3d447220 */ /* 0x048fe40000410000 */
[-C--:B----4-:R-:W-:Y:S01]  /*3940*/  FMUL.FTZ R69, R61, R63.reuse ;  /* 0x0000003f3d457220 */ /* 0x090fe20000410000 */
[----:B------:R-:W0:Y:S01]  /*3950*/  SHFL.UP PT, R71, R243, 0x4, RZ ;  /* 0x04800000f3477989 */ /* 0x000e2200000e00ff */
[----:B------:R-:W-:-:S02]  /*3960*/  FFMA.FTZ R68, R62, R63, R68 ;  /* 0x0000003f3e447223 */ /* 0x000fc40000010044 */
[----:B------:R-:W-:Y:S02]  /*3970*/  @P0 FFMA.FTZ R62, R62, R60, -R69 ;  /* 0x0000003c3e3e0223 */ /* 0x000fe40000010845 */
[----:B------:R-:W2:Y:S01]  /*3980*/  SHFL.UP PT, R69, R244, 0x4, RZ ;  /* 0x04800000f4457989 */ /* 0x000ea200000e00ff */
[----:B------:R-:W-:Y:S02]  /*3990*/  FSEL R68, R61, R68, !P0 ;  /* 0x000000443d447208 */ /* 0x000fe40004000000 */
[----:B------:R-:W-:Y:S01]  /*39a0*/  ISETP.GE.AND P0, PT, R10, 0x4, PT ;  /* 0x000000040a00780c */ /* 0x000fe20003f06270 */
[----:B------:R-:W3:Y:S04]  /*39b0*/  SHFL.UP PT, R61, R62, 0x4, RZ ;  /* 0x048000003e3d7989 */ /* 0x000ee800000e00ff */
[----:B------:R-:W4:Y:S01]  /*39c0*/  SHFL.UP PT, R63, R68, 0x4, RZ ;  /* 0x04800000443f7989 */ /* 0x000f2200000e00ff */
[----:B0-----:R-:W-:-:S02]  /*39d0*/  FMUL.FTZ R60, R68, R71 ;  /* 0x00000047443c7220 */ /* 0x001fc40000410000 */
[-C--:B--2---:R-:W-:Y:S02]  /*39e0*/  FMUL.FTZ R70, R68, R69.reuse ;  /* 0x0000004544467220 */ /* 0x084fe40000410000 */
[----:B------:R-:W-:Y:S02]  /*39f0*/  FFMA.FTZ R69, R62, R69, -R60 ;  /* 0x000000453e457223 */ /* 0x000fe4000001083c */
[----:B---3--:R-:W-:Y:S02]  /*3a00*/  FMUL.FTZ R60, R68, R61 ;  /* 0x0000003d443c7220 */ /* 0x008fe40000410000 */
[----:B------:R-:W-:Y:S02]  /*3a10*/  FFMA.FTZ R70, R62, R71, R70 ;  /* 0x000000473e467223 */ /* 0x000fe40000010046 */
[----:B------:R-:W-:Y:S02]  /*3a20*/  @P0 FADD.FTZ R244, R244, R69 ;  /* 0x00000045f4f40221 */ /* 0x000fe40000010000 */
[----:B----4-:R-:W-:-:S02]  /*3a30*/  FFMA.FTZ R69, R62, R63, R60 ;  /* 0x0000003f3e457223 */ /* 0x010fc4000001003c */
[----:B------:R-:W-:Y:S02]  /*3a40*/  @P0 FADD.FTZ R243, R243, R70 ;  /* 0x00000046f3f30221 */ /* 0x000fe40000010000 */
[C---:B------:R-:W-:Y:S01]  /*3a50*/  FMUL.FTZ R63, R68.reuse, R63 ;  /* 0x0000003f443f7220 */ /* 0x040fe20000410000 */
[----:B------:R-:W-:Y:S02]  /*3a60*/  FSEL R69, R68, R69, !P0 ;  /* 0x0000004544457208 */ /* 0x000fe40004000000 */
[----:B------:R-:W0:Y:S01]  /*3a70*/  SHFL.UP PT, R68, R243, 0x8, RZ ;  /* 0x05000000f3447989 */ /* 0x000e2200000e00ff */
[----:B------:R-:W-:Y:S01]  /*3a80*/  @P0 FFMA.FTZ R62, R62, R61, -R63 ;  /* 0x0000003d3e3e0223 */ /* 0x000fe2000001083f */
[----:B------:R-:W-:Y:S02]  /*3a90*/  ISETP.GE.AND P0, PT, R10, 0x8, PT ;  /* 0x000000080a00780c */ /* 0x000fe40003f06270 */
[----:B------:R-:W2:Y:S04]  /*3aa0*/  SHFL.UP PT, R63, R244, 0x8, RZ ;  /* 0x05000000f43f7989 */ /* 0x000ea800000e00ff */
[----:B------:R-:W3:Y:S04]  /*3ab0*/  SHFL.UP PT, R60, R62, 0x8, RZ ;  /* 0x050000003e3c7989 */ /* 0x000ee800000e00ff */
[----:B------:R-:W4:Y:S01]  /*3ac0*/  SHFL.UP PT, R61, R69, 0x8, RZ ;  /* 0x05000000453d7989 */ /* 0x000f2200000e00ff */
[----:B0-----:R-:W-:-:S02]  /*3ad0*/  FMUL.FTZ R70, R69, R68 ;  /* 0x0000004445467220 */ /* 0x001fc40000410000 */
[CC--:B--2---:R-:W-:Y:S02]  /*3ae0*/  FMUL.FTZ R239, R69.reuse, R63.reuse ;  /* 0x0000003f45ef7220 */ /* 0x0c4fe40000410000 */
[C---:B------:R-:W-:Y:S02]  /*3af0*/  FFMA.FTZ R71, R62.reuse, R63, -R70 ;  /* 0x0000003f3e477223 */ /* 0x040fe40000010846 */
[C---:B------:R-:W-:Y:S02]  /*3b00*/  FFMA.FTZ R70, R62.reuse, R68, R239 ;  /* 0x000000443e467223 */ /* 0x040fe400000100ef */
[C---:B---3--:R-:W-:Y:S02]  /*3b10*/  FMUL.FTZ R68, R69.reuse, R60 ;  /* 0x0000003c45447220 */ /* 0x048fe40000410000 */
        /* <DEDUP_REMOVED lines=12> */
.L_x_7655:
[----:B------:R-:W-:Y:S01]  /*3be0*/  MOV R242, R246 ;  /* 0x000000f600f27202 */ /* 0x000fe20000000f00 */
[-C--:B----4-:R-:W-:Y:S01]  /*3bf0*/  FMUL.FTZ R60, R63, R241.reuse ;  /* 0x000000f13f3c7220 */ /* 0x090fe20000410000 */
[----:B------:R-:W-:Y:S01]  /*3c00*/  ISETP.GE.AND P0, PT, R10, 0x10, PT ;  /* 0x000000100a00780c */ /* 0x000fe20003f06270 */
[C---:B---3--:R-:W-:Y:S01]  /*3c10*/  FMUL.FTZ R61, R239.reuse, R241 ;  /* 0x000000f1ef3d7220 */ /* 0x048fe20000410000 */
[----:B0-----:R-:W-:Y:S01]  /*3c20*/  MOV R244, R243 ;  /* 0x000000f300f47202 */ /* 0x001fe20000000f00 */
[----:B------:R-:W-:Y:S01]  /*3c30*/  FFMA.FTZ R239, R239, R242, -R60 ;  /* 0x000000f2efef7223 */ /* 0x000fe2000001083c */
[----:B------:R-:W-:Y:S01]  /*3c40*/  MOV R62, R245 ;  /* 0x000000f5003e7202 */ /* 0x000fe20000000f00 */
[----:B--2---:R-:W-:-:S02]  /*3c50*/  FMUL.FTZ R60, R68, R241 ;  /* 0x000000f1443c7220 */ /* 0x004fc40000410000 */
[-C--:B------:R-:W-:Y:S02]  /*3c60*/  FFMA.FTZ R63, R63, R242.reuse, R61 ;  /* 0x000000f23f3f7223 */ /* 0x080fe4000001003d */
[C---:B-1----:R-:W-:Y:S02]  /*3c70*/  FFMA.FTZ R60, R69.reuse, R242, R60 ;  /* 0x000000f2453c7223 */ /* 0x042fe4000001003c */
[----:B------:R-:W-:Y:S02]  /*3c80*/  FMUL.FTZ R61, R69, R241 ;  /* 0x000000f1453d7220 */ /* 0x000fe40000410000 */
[----:B------:R-:W-:Y:S01]  /*3c90*/  @P0 FADD.FTZ R244, R63, R244 ;  /* 0x000000f43ff40221 */ /* 0x000fe20000010000 */
[----:B------:R-:W-:Y:S01]  /*3ca0*/  FSEL R241, R241, R60, !P0 ;  /* 0x0000003cf1f17208 */ /* 0x000fe20004000000 */
[----:B------:R-:W-:Y:S02]  /*3cb0*/  @P0 FFMA.FTZ R242, R68, R242, -R61 ;  /* 0x000000f244f20223 */ /* 0x000fe4000001083d */
[----:B------:R-:W-:Y:S01]  /*3cc0*/  @P0 FADD.FTZ R62, R239, R62 ;  /* 0x0000003eef3e0221 */ /* 0x000fe20000010000 */
[----:B------:R-:W-:Y:S05]  /*3cd0*/  BRA.CONV ~URZ, `(.L_x_7552) ;  /* 0x000000637f007947 */ /* 0x000fea000b800000 */
[----:B------:R-:W-:Y:S01]  /*3ce0*/  HFMA2.MMA R69, -RZ, RZ, 0, 1.847743988037109375e-06 ;  /* 0x0000001fff457435 */ /* 0x000fe200000001ff */
[----:B------:R-:W-:-:S02]  /*3cf0*/  MOV R239, R242 ;  /* 0x000000f200ef7202 */ /* 0x000fc40000000f00 */
[----:B------:R-:W-:Y:S02]  /*3d00*/  MOV R71, 0x1f ;  /* 0x0000001f00477802 */ /* 0x000fe40000000f00 */
[----:B------:R-:W-:Y:S02]  /*3d10*/  MOV R68, 0xffffffff ;  /* 0xffffffff00447802 */ /* 0x000fe40000000f00 */
[----:B------:R-:W-:Y:S02]  /*3d20*/  MOV R70, 0x3d40 ;  /* 0x00003d4000467802 */ /* 0x000fe40000000f00 */
[----:B-----5:R-:W-:Y:S05]  /*3d30*/  CALL.REL.NOINC `($__internal_181_$__cuda_sm70_shflsync_idx_p) ;  /* 0x00008b2000007944 */ /* 0x020fea0003c00000 */
.L_x_7552:
[----:B------:R-:W-:Y:S05]  /*3d40*/  BRA.CONV ~URZ, `(.L_x_7553) ;  /* 0x000000637f007947 */ /* 0x000fea000b800000 */
[----:B-1----:R-:W-:Y:S01]  /*3d50*/  HFMA2.MMA R69, -RZ, RZ, 0, 1.847743988037109375e-06 ;  /* 0x0000001fff457435 */ /* 0x002fe200000001ff */
[----:B------:R-:W-:Y:S02]  /*3d60*/  MOV R239, R241 ;  /* 0x000000f100ef7202 */ /* 0x000fe40000000f00 */
[----:B------:R-:W-:Y:S02]  /*3d70*/  MOV R71, 0x1f ;  /* 0x0000001f00477802 */ /* 0x000fe40000000f00 */
[----:B------:R-:W-:Y:S02]  /*3d80*/  MOV R68, 0xffffffff ;  /* 0xffffffff00447802 */ /* 0x000fe40000000f00 */
[----:B------:R-:W-:-:S02]  /*3d90*/  MOV R70, 0x3db0 ;  /* 0x00003db000467802 */ /* 0x000fc40000000f00 */
[----:B-----5:R-:W-:Y:S05]  /*3da0*/  CALL.REL.NOINC `($__internal_181_$__cuda_sm70_shflsync_idx_p) ;  /* 0x00008ab000007944 */ /* 0x020fea0003c00000 */
.L_x_7553:
[----:B------:R-:W-:Y:S05]  /*3db0*/  BRA.CONV ~URZ, `(.L_x_7554) ;  /* 0x000000637f007947 */ /* 0x000fea000b800000 */
[----:B-1----:R-:W-:Y:S01]  /*3dc0*/  HFMA2.MMA R69, -RZ, RZ, 0, 1.847743988037109375e-06 ;  /* 0x0000001fff457435 */ /* 0x002fe200000001ff */
[----:B------:R-:W-:-:S02]  /*3dd0*/  MOV R239, R62 ;  /* 0x0000003e00ef7202 */ /* 0x000fc40000000f00 */
[----:B------:R-:W-:Y:S02]  /*3de0*/  MOV R71, 0x1f ;  /* 0x0000001f00477802 */ /* 0x000fe40000000f00 */
[----:B------:R-:W-:Y:S02]  /*3df0*/  MOV R68, 0xffffffff ;  /* 0xffffffff00447802 */ /* 0x000fe40000000f00 */
[----:B------:R-:W-:Y:S02]  /*3e00*/  MOV R70, 0x3e20 ;  /* 0x00003e2000467802 */ /* 0x000fe40000000f00 */
[----:B-----5:R-:W-:Y:S05]  /*3e10*/  CALL.REL.NOINC `($__internal_181_$__cuda_sm70_shflsync_idx_p) ;  /* 0x00008a4000007944 */ /* 0x020fea0003c00000 */
.L_x_7554:
[----:B------:R-:W-:Y:S05]  /*3e20*/  BRA.CONV ~URZ, `(.L_x_7555) ;  /* 0x000000637f007947 */ /* 0x000fea000b800000 */
[----:B-1----:R-:W-:Y:S01]  /*3e30*/  HFMA2.MMA R69, -RZ, RZ, 0, 1.847743988037109375e-06 ;  /* 0x0000001fff457435 */ /* 0x002fe200000001ff */
[----:B------:R-:W-:Y:S02]  /*3e40*/  MOV R239, R244 ;  /* 0x000000f400ef7202 */ /* 0x000fe40000000f00 */
[----:B------:R-:W-:Y:S02]  /*3e50*/  MOV R71, 0x1f ;  /* 0x0000001f00477802 */ /* 0x000fe40000000f00 */
[----:B------:R-:W-:Y:S02]  /*3e60*/  MOV R68, 0xffffffff ;  /* 0xffffffff00447802 */ /* 0x000fe40000000f00 */
[----:B------:R-:W-:-:S02]  /*3e70*/  MOV R70, 0x3e90 ;  /* 0x00003e9000467802 */ /* 0x000fc40000000f00 */
[----:B-----5:R-:W-:Y:S05]  /*3e80*/  CALL.REL.NOINC `($__internal_181_$__cuda_sm70_shflsync_idx_p) ;  /* 0x000089d000007944 */ /* 0x020fea0003c00000 */
.L_x_7555:
[----:B------:R-:W-:Y:S05]  /*3e90*/  BRA.DIV ~URZ, `(.L_x_7556) ;  /* 0x000077527f007947 */ /* 0x000fea000b800000 */
[----:B-----5:R0:W2:Y:S04]  /*3ea0*/  SHFL.IDX PT, R60, R64, RZ, 0x1f ;  /* 0x00001fff403c7589 */ /* 0x0200a800000e0000 */
[----:B------:R0:W3:Y:S04]  /*3eb0*/  SHFL.IDX PT, R243, R65, RZ, 0x1f ;  /* 0x00001fff41f37589 */ /* 0x0000e800000e0000 */
[----:B------:R0:W4:Y:S04]  /*3ec0*/  SHFL.IDX PT, R245, R66, RZ, 0x1f ;  /* 0x00001fff42f57589 */ /* 0x00012800000e0000 */
[----:B------:R0:W1:Y:S04]  /*3ed0*/  SHFL.IDX PT, R63, R67, RZ, 0x1f ;  /* 0x00001fff433f7589 */ /* 0x00006800000e0000 */
[----:B------:R-:W0:Y:S04]  /*3ee0*/  SHFL.UP PT, R242, R242, 0x1, RZ ;  /* 0x04200000f2f27989 */ /* 0x000e2800000e00ff */
[----:B------:R-:W0:Y:S04]  /*3ef0*/  SHFL.UP PT, R241, R241, 0x1, RZ ;  /* 0x04200000f1f17989 */ /* 0x000e2800000e00ff */
[----:B------:R0:W0:Y:S04]  /*3f00*/  SHFL.UP PT, R61, R62, 0x1, RZ ;  /* 0x042000003e3d7989 */ /* 0x00002800000e00ff */
[----:B------:R-:W0:Y:S02]  /*3f10*/  SHFL.UP PT, R244, R244, 0x1, RZ ;  /* 0x04200000f4f47989 */ /* 0x000e2400000e00ff */
.L_x_7656:
[----:B0-23--:R-:W0:Y:S01]  /*3f20*/  LDS.128 R64, [R240+0x6350] ;  /* 0x00635000f0407984 */ /* 0x00de220000000c00 */
[----:B----4-:R-:W-:Y:S01]  /*3f30*/  MOV R62, R245 ;  /* 0x000000f5003e7202 */ /* 0x010fe20000000f00 */
[----:B-1----:R-:W-:-:S04]  /*3f40*/  FMUL.FTZ R69, R63, R241 ;  /* 0x000000f13f457220 */ /* 0x002fc80000410000 */
[CC--:B------:R-:W-:Y:S02]  /*3f50*/  FFMA.FTZ R68, R62.reuse, R242.reuse, -R69 ;  /* 0x000000f23e447223 */ /* 0x0c0fe40000010845 */
[----:B------:R-:W-:Y:S02]  /*3f60*/  FMUL.FTZ R69, R62, R241 ;  /* 0x000000f13e457220 */ /* 0x000fe40000410000 */
[----:B------:R-:W-:Y:S01]  /*3f70*/  @P1 FADD.FTZ R62, R68, R61 ;  /* 0x0000003d443e1221 */ /* 0x000fe20000010000 */
[----:B------:R-:W-:Y:S01]  /*3f80*/  MOV R61, R243 ;  /* 0x000000f3003d7202 */ /* 0x000fe20000000f00 */
        /* <DEDUP_REMOVED lines=18> */
.L_x_7549:
[----:B0-----:R-:W-:Y:S05]  /*40b0*/  BSYNC B0 ;  /* 0x0000000000007941 */ /* 0x001fea0003800000 */
.L_x_7548:
[----:B------:R-:W-:Y:S01]  /*40c0*/  WARPSYNC 0xffffffff ;  /* 0xffffffff00007948 */ /* 0x000fe20003800000 */
[----:B------:R-:W-:Y:S02]  /*40d0*/  LOP3.LUT P0, RZ, R9, 0x1f, RZ, 0xc0, !PT ;  /* 0x0000001f09ff7812 */ /* 0x000fe4000780c0ff */
[----:B------:R-:W-:Y:S01]  /*40e0*/  BAR.SYNC.DEFER_BLOCKING 0x0 ;  /* 0x0000000000007b1d */ /* 0x000fe20000010000 */
[CC--:B-1----:R-:W-:Y:S01]  /*40f0*/  FMUL.FTZ R60, R142.reuse, R73.reuse ;  /* 0x000000498e3c7220 */ /* 0x0c2fe20000410000 */
[----:B------:R-:W-:Y:S01]  /*4100*/  ISETP.GE.OR P0, PT, R15, c[0x0][0x174], P0 ;  /* 0x00005d000f007a0c */ /* 0x000fe20000706670 */
[-C--:B------:R-:W-:Y:S02]  /*4110*/  FMUL.FTZ R62, R142, -R72.reuse ;  /* 0x800000488e3e7220 */ /* 0x080fe40000410000 */
[C---:B------:R-:W-:Y:S01]  /*4120*/  FFMA.FTZ R60, R143.reuse, R72, -R60 ;  /* 0x000000488f3c7223 */ /* 0x040fe2000001083c */
[----:B------:R-:W-:Y:S01]  /*4130*/  BSSY B0, `(.L_x_7557) ;  /* 0x00001ad000007945 */ /* 0x000fe20003800000 */
[----:B------:R-:W-:Y:S02]  /*4140*/  FFMA.FTZ R62, R143, -R73, R62 ;  /* 0x800000498f3e7223 */ /* 0x000fe4000001003e */
[----:B-----5:R-:W-:-:S02]  /*4150*/  FMUL.FTZ R65, R144, -R60 ;  /* 0x8000003c90417220 */ /* 0x020fc40000410000 */
[----:B------:R-:W-:Y:S02]  /*4160*/  FMUL.FTZ R63, R144, -R62 ;  /* 0x8000003e903f7220 */ /* 0x000fe40000410000 */
[----:B------:R-:W-:Y:S02]  /*4170*/  FMUL.FTZ R61, R143, R208 ;  /* 0x000000d08f3d7220 */ /* 0x000fe40000410000 */
[C---:B------:R-:W-:Y:S02]  /*4180*/  FFMA.FTZ R65, R145.reuse, R62, R65 ;  /* 0x0000003e91417223 */ /* 0x040fe40000010041 */
[----:B------:R-:W-:Y:S02]  /*4190*/  FFMA.FTZ R64, R145, R60, -R63 ;  /* 0x0000003c91407223 */ /* 0x000fe4000001083f */
[C---:B------:R-:W-:Y:S02]  /*41a0*/  FMUL.FTZ R62, R142.reuse, R208 ;  /* 0x000000d08e3e7220 */ /* 0x040fe40000410000 */
[----:B------:R-:W-:-:S02]  /*41b0*/  FFMA.FTZ R63, -R142, R207, -R61 ;  /* 0x000000cf8e3f7223 */ /* 0x000fc4000001093d */
[----:B------:R-:W-:Y:S01]  /*41c0*/  FMUL.FTZ R66, R146, -R65 ;  /* 0x8000004192427220 */ /* 0x000fe20000410000 */
[----:B------:R-:W0:Y:S01]  /*41d0*/  LDS.64 R60, [R9.X16+0x6358] ;  /* 0x00635800093c7984 */ /* 0x000e22000000ca00 */
[----:B------:R-:W-:Y:S02]  /*41e0*/  FFMA.FTZ R62, R143, R207, -R62 ;  /* 0x000000cf8f3e7223 */ /* 0x000fe4000001083e */
[----:B------:R-:W-:Y:S02]  /*41f0*/  FADD.FTZ R63, -R206, R63 ;  /* 0x0000003fce3f7221 */ /* 0x000fe40000010100 */
[-C--:B------:R-:W-:Y:S02]  /*4200*/  FFMA.FTZ R67, R147, R64.reuse, -R66 ;  /* 0x0000004093437223 */ /* 0x080fe40000010842 */
[----:B------:R-:W-:Y:S02]  /*4210*/  FMUL.FTZ R66, R146, -R64 ;  /* 0x8000004092427220 */ /* 0x000fe40000410000 */
[----:B------:R-:W-:-:S02]  /*4220*/  FADD.FTZ R62, R205, R62 ;  /* 0x0000003ecd3e7221 */ /* 0x000fc40000010000 */
[C---:B------:R-:W-:Y:S02]  /*4230*/  FMUL.FTZ R64, R144.reuse, -R63 ;  /* 0x8000003f90407220 */ /* 0x040fe40000410000 */
[----:B------:R-:W-:Y:S02]  /*4240*/  FFMA.FTZ R65, R147, R65, R66 ;  /* 0x0000004193417223 */ /* 0x000fe40000010042 */
[-C--:B------:R-:W-:Y:S02]  /*4250*/  FMUL.FTZ R66, R144, -R62.reuse ;  /* 0x8000003e90427220 */ /* 0x080fe40000410000 */
[C---:B------:R-:W-:Y:S02]  /*4260*/  FFMA.FTZ R64, R145.reuse, R62, -R64 ;  /* 0x0000003e91407223 */ /* 0x040fe40000010840 */
[----:B------:R-:W-:Y:S02]  /*4270*/  FMUL.FTZ R62, R148, -R67 ;  /* 0x80000043943e7220 */ /* 0x000fe40000410000 */
[----:B------:R-:W-:-:S02]  /*4280*/  FFMA.FTZ R63, R145, R63, R66 ;  /* 0x0000003f913f7223 */ /* 0x000fc40000010042 */
[----:B------:R-:W-:Y:S02]  /*4290*/  FADD.FTZ R64, R203, R64 ;  /* 0x00000040cb407221 */ /* 0x000fe40000010000 */
[CC--:B------:R-:W-:Y:S02]  /*42a0*/  FFMA.FTZ R68, R149.reuse, R65.reuse, R62 ;  /* 0x0000004195447223 */ /* 0x0c0fe4000001003e */
[----:B------:R-:W-:Y:S02]  /*42b0*/  FMUL.FTZ R62, R148, -R65 ;  /* 0x80000041943e7220 */ /* 0x000fe40000410000 */
[----:B------:R-:W-:Y:S02]  /*42c0*/  FADD.FTZ R63, -R204, R63 ;  /* 0x0000003fcc3f7221 */ /* 0x000fe40000010100 */
[----:B------:R-:W-:Y:S02]  /*42d0*/  FMUL.FTZ R66, R146, -R64 ;  /* 0x8000004092427220 */ /* 0x000fe40000410000 */
[----:B------:R-:W-:-:S02]  /*42e0*/  FFMA.FTZ R67, R149, R67, -R62 ;  /* 0x0000004395437223 */ /* 0x000fc4000001083e */
[-C--:B------:R-:W-:Y:S02]  /*42f0*/  FMUL.FTZ R62, R146, -R63.reuse ;  /* 0x8000003f923e7220 */ /* 0x080fe40000410000 */
[C---:B------:R-:W-:Y:S02]  /*4300*/  FFMA.FTZ R63, R147.reuse, R63, R66 ;  /* 0x0000003f933f7223 */ /* 0x040fe40000010042 */
[----:B------:R-:W-:Y:S02]  /*4310*/  FMUL.FTZ R66, R150, -R68 ;  /* 0x8000004496427220 */ /* 0x000fe40000410000 */
[----:B------:R-:W-:Y:S02]  /*4320*/  FFMA.FTZ R62, R147, R64, -R62 ;  /* 0x00000040933e7223 */ /* 0x000fe4000001083e */
[----:B------:R-:W-:Y:S02]  /*4330*/  FADD.FTZ R63, -R202, R63 ;  /* 0x0000003fca3f7221 */ /* 0x000fe40000010100 */
[----:B------:R-:W-:-:S02]  /*4340*/  FFMA.FTZ R65, R151, R67, -R66 ;  /* 0x0000004397417223 */ /* 0x000fc40000010842 */
[----:B------:R-:W-:Y:S02]  /*4350*/  FADD.FTZ R62, R201, R62 ;  /* 0x0000003ec93e7221 */ /* 0x000fe40000010000 */
[----:B------:R-:W-:Y:S02]  /*4360*/  FMUL.FTZ R67, R150, -R67 ;  /* 0x8000004396437220 */ /* 0x000fe40000410000 */
[C---:B------:R-:W-:Y:S02]  /*4370*/  FMUL.FTZ R64, R148.reuse, -R63 ;  /* 0x8000003f94407220 */ /* 0x040fe40000410000 */
[----:B------:R-:W-:Y:S02]  /*4380*/  FMUL.FTZ R66, R148, -R62 ;  /* 0x8000003e94427220 */ /* 0x000fe40000410000 */
[----:B------:R-:W-:Y:S02]  /*4390*/  FFMA.FTZ R67, R151, R68, R67 ;  /* 0x0000004497437223 */ /* 0x000fe40000010043 */
[----:B------:R-:W-:-:S02]  /*43a0*/  FFMA.FTZ R64, R149, R62, -R64 ;  /* 0x0000003e95407223 */ /* 0x000fc40000010840 */
[C---:B------:R-:W-:Y:S02]  /*43b0*/  FMUL.FTZ R62, R152.reuse, -R65 ;  /* 0x80000041983e7220 */ /* 0x040fe40000410000 */
[----:B------:R-:W-:Y:S02]  /*43c0*/  FFMA.FTZ R63, R149, R63, R66 ;  /* 0x0000003f953f7223 */ /* 0x000fe40000010042 */
[-C--:B------:R-:W-:Y:S02]  /*43d0*/  FMUL.FTZ R66, R152, -R67.reuse ;  /* 0x8000004398427220 */ /* 0x080fe40000410000 */
[----:B------:R-:W-:Y:S02]  /*43e0*/  FFMA.FTZ R67, R153, R67, R62 ;  /* 0x0000004399437223 */ /* 0x000fe4000001003e */
[C---:B0-----:R-:W-:Y:S02]  /*43f0*/  FMUL.FTZ R62, R129.reuse, R60 ;  /* 0x0000003c813e7220 */ /* 0x041fe40000410000 */
[----:B------:R-:W-:-:S02]  /*4400*/  FMUL.FTZ R129, R129, R61 ;  /* 0x0000003d81817220 */ /* 0x000fc40000410000 */
[C---:B------:R-:W-:Y:S02]  /*4410*/  FFMA.FTZ R62, R128.reuse, R61, R62 ;  /* 0x0000003d803e7223 */ /* 0x040fe4000001003e */
[----:B------:R-:W-:Y:S01]  /*4420*/  FFMA.FTZ R129, R128, R60, -R129 ;  /* 0x0000003c80817223 */ /* 0x000fe20000010881 */
[----:B------:R-:W-:Y:S01]  /*4430*/  SHF.L.U32 R128, R125, 0x4, RZ ;  /* 0x000000047d807819 */ /* 0x000fe200000006ff */
[----:B------:R-:W-:Y:S02]  /*4440*/  FFMA.FTZ R66, R153, R65, -R66 ;  /* 0x0000004199427223 */ /* 0x000fe40000010842 */
[----:B------:R-:W-:Y:S02]  /*4450*/  FMUL.FTZ R61, R154, -R67 ;  /* 0x800000439a3d7220 */ /* 0x000fe40000410000 */
[----:B------:R-:W-:Y:S02]  /*4460*/  FADD.FTZ R183, R183, R62 ;  /* 0x0000003eb7b77221 */ /* 0x000fe40000010000 */
[----:B------:R-:W-:-:S02]  /*4470*/  FADD.FTZ R184, R184, R129 ;  /* 0x00000081b8b87221 */ /* 0x000fc40000010000 */
[----:B------:R-:W-:Y:S02]  /*4480*/  FFMA.FTZ R65, R155, R66, -R61 ;  /* 0x000000429b417223 */ /* 0x000fe4000001083d */
[CC--:B------:R-:W-:Y:S02]  /*4490*/  FMUL.FTZ R61, R139.reuse, R183.reuse ;  /* 0x000000b78b3d7220 */ /* 0x0c0fe40000410000 */
[-C--:B------:R-:W-:Y:S02]  /*44a0*/  FMUL.FTZ R60, R139, R184.reuse ;  /* 0x000000b88b3c7220 */ /* 0x080fe40000410000 */
[C---:B------:R-:W-:Y:S02]  /*44b0*/  FFMA.FTZ R61, R140.reuse, R184, -R61 ;  /* 0x000000b88c3d7223 */ /* 0x040fe4000001083d */
[----:B------:R-:W-:Y:S02]  /*44c0*/  FFMA.FTZ R60, R140, R183, R60 ;  /* 0x000000b78c3c7223 */ /* 0x000fe4000001003c */
[----:B------:R-:W-:-:S02]  /*44d0*/  FADD.FTZ R182, R182, R61 ;  /* 0x0000003db6b67221 */ /* 0x000fc40000010000 */
[----:B------:R-:W-:Y:S02]  /*44e0*/  FADD.FTZ R63, -R200, R63 ;  /* 0x0000003fc83f7221 */ /* 0x000fe40000010100 */
[----:B------:R-:W-:Y:S02]  /*44f0*/  FADD.FTZ R64, R199, R64 ;  /* 0x00000040c7407221 */ /* 0x000fe40000010000 */
[----:B------:R-:W-:Y:S02]  /*4500*/  FADD.FTZ R181, R181, R60 ;  /* 0x0000003cb5b57221 */ /* 0x000fe40000010000 */
[----:B------:R-:W-:Y:S02]  /*4510*/  FMUL.FTZ R60, R137, R182 ;  /* 0x000000b6893c7220 */ /* 0x000fe40000410000 */
[----:B------:R-:W-:Y:S02]  /*4520*/  FMUL.FTZ R68, R154, -R66 ;  /* 0x800000429a447220 */ /* 0x000fe40000410000 */
[----:B------:R-:W-:-:S02]  /*4530*/  FMUL.FTZ R62, R150, -R63 ;  /* 0x8000003f963e7220 */ /* 0x000fc40000410000 */
[-C--:B------:R-:W-:Y:S02]  /*4540*/  FMUL.FTZ R66, R150, -R64.reuse ;  /* 0x8000004096427220 */ /* 0x080fe40000410000 */
[-C--:B------:R-:W-:Y:S02]  /*4550*/  FMUL.FTZ R61, R137, R181.reuse ;  /* 0x000000b5893d7220 */ /* 0x080fe40000410000 */
[----:B------:R-:W-:Y:S02]  /*4560*/  FFMA.FTZ R60, R138, R181, R60 ;  /* 0x000000b58a3c7223 */ /* 0x000fe4000001003c */
[----:B------:R-:W-:Y:S02]  /*4570*/  FFMA.FTZ R68, R155, R67, R68 ;  /* 0x000000439b447223 */ /* 0x000fe40000010044 */
[C---:B------:R-:W-:Y:S02]  /*4580*/  FFMA.FTZ R62, R151.reuse, R64, -R62 ;  /* 0x00000040973e7223 */ /* 0x040fe4000001083e */
[----:B------:R-:W-:-:S02]  /*4590*/  FFMA.FTZ R63, R151, R63, R66 ;  /* 0x0000003f973f7223 */ /* 0x000fc40000010042 */
[----:B------:R-:W-:Y:S02]  /*45a0*/  FFMA.FTZ R61, R138, R182, -R61 ;  /* 0x000000b68a3d7223 */ /* 0x000fe4000001083d */
[----:B------:R-:W-:Y:S02]  /*45b0*/  FADD.FTZ R187, R187, R60 ;  /* 0x0000003cbbbb7221 */ /* 0x000fe40000010000 */
[C---:B------:R-:W-:Y:S02]  /*45c0*/  FMUL.FTZ R64, R156.reuse, -R68 ;  /* 0x800000449c407220 */ /* 0x040fe40000410000 */
[----:B------:R-:W-:Y:S02]  /*45d0*/  FMUL.FTZ R66, R156, -R65 ;  /* 0x800000419c427220 */ /* 0x000fe40000410000 */
[----:B------:R-:W-:Y:S02]  /*45e0*/  FADD.FTZ R63, -R198, R63 ;  /* 0x0000003fc63f7221 */ /* 0x000fe40000010100 */
[----:B------:R-:W-:-:S02]  /*45f0*/  FADD.FTZ R62, R197, R62 ;  /* 0x0000003ec53e7221 */ /* 0x000fc40000010000 */
[----:B------:R-:W-:Y:S02]  /*4600*/  FADD.FTZ R188, R188, R61 ;  /* 0x0000003dbcbc7221 */ /* 0x000fe40000010000 */
[----:B------:R-:W-:Y:S02]  /*4610*/  FMUL.FTZ R61, R135, R187 ;  /* 0x000000bb873d7220 */ /* 0x000fe40000410000 */
[C---:B------:R-:W-:Y:S02]  /*4620*/  FFMA.FTZ R67, R157.reuse, R65, -R64 ;  /* 0x000000419d437223 */ /* 0x040fe40000010840 */
[----:B------:R-:W-:Y:S02]  /*4630*/  FFMA.FTZ R68, R157, R68, R66 ;  /* 0x000000449d447223 */ /* 0x000fe40000010042 */
[C---:B------:R-:W-:Y:S02]  /*4640*/  FMUL.FTZ R64, R152.reuse, -R63 ;  /* 0x8000003f98407220 */ /* 0x040fe40000410000 */
[----:B------:R-:W-:-:S02]  /*4650*/  FMUL.FTZ R66, R152, -R62 ;  /* 0x8000003e98427220 */ /* 0x000fc40000410000 */
[-C--:B------:R-:W-:Y:S02]  /*4660*/  FMUL.FTZ R60, R135, R188.reuse ;  /* 0x000000bc873c7220 */ /* 0x080fe40000410000 */
[C---:B------:R-:W-:Y:S02]  /*4670*/  FFMA.FTZ R61, R136.reuse, R188, -R61 ;  /* 0x000000bc883d7223 */ /* 0x040fe4000001083d */
[C---:B------:R-:W-:Y:S02]  /*4680*/  FFMA.FTZ R64, R153.reuse, R62, -R64 ;  /* 0x0000003e99407223 */ /* 0x040fe40000010840 */
[----:B------:R-:W-:Y:S02]  /*4690*/  FFMA.FTZ R65, R153, R63, R66 ;  /* 0x0000003f99417223 */ /* 0x000fe40000010042 */
        /* <DEDUP_REMOVED lines=8> */
[----:B------:R-:W-:Y:S02]  /*4720*/  FMUL.FTZ R63, R127, -R68 ;  /* 0x800000447f3f7220 */ /* 0x000fe40000410000 */
[-C--:B------:R-:W-:Y:S02]  /*4730*/  FMUL.FTZ R61, R133, R185.reuse ;  /* 0x000000b9853d7220 */ /* 0x080fe40000410000 */
[----:B------:R-:W-:Y:S02]  /*4740*/  FFMA.FTZ R62, R134, R185, R62 ;  /* 0x000000b9863e7223 */ /* 0x000fe4000001003e */
[-C--:B------:R-:W-:Y:S02]  /*4750*/  FMUL.FTZ R67, R127, -R60.reuse ;  /* 0x8000003c7f437220 */ /* 0x080fe40000410000 */
[----:B------:R-:W-:Y:S02]  /*4760*/  FADD.FTZ R65, -R196, R65 ;  /* 0x00000041c4417221 */ /* 0x000fe40000010100 */
[----:B------:R-:W-:-:S02]  /*4770*/  FFMA.FTZ R60, R130, R60, -R63 ;  /* 0x0000003c823c7223 */ /* 0x000fc4000001083f */
[----:B------:R-:W-:Y:S02]  /*4780*/  FFMA.FTZ R63, R134, R186, -R61 ;  /* 0x000000ba863f7223 */ /* 0x000fe4000001083d */
[----:B------:R-:W-:Y:S02]  /*4790*/  FADD.FTZ R189, R189, R62 ;  /* 0x0000003ebdbd7221 */ /* 0x000fe40000010000 */
[----:B------:R-:W-:Y:S02]  /*47a0*/  FADD.FTZ R62, R195, R64 ;  /* 0x00000040c33e7221 */ /* 0x000fe40000010000 */
[----:B------:R-:W-:Y:S02]  /*47b0*/  FMUL.FTZ R66, R154, -R65 ;  /* 0x800000419a427220 */ /* 0x000fe40000410000 */
[----:B------:R-:W-:Y:S02]  /*47c0*/  FFMA.FTZ R61, R130, R68, R67 ;  /* 0x00000044823d7223 */ /* 0x000fe40000010043 */
[----:B------:R-:W-:-:S02]  /*47d0*/  FADD.FTZ R190, R190, R63 ;  /* 0x0000003fbebe7221 */ /* 0x000fc40000010000 */
[----:B------:R-:W-:Y:S02]  /*47e0*/  FMUL.FTZ R63, R131, R189 ;  /* 0x000000bd833f7220 */ /* 0x000fe40000410000 */
[-C--:B------:R-:W-:Y:S02]  /*47f0*/  FMUL.FTZ R68, R154, -R62.reuse ;  /* 0x8000003e9a447220 */ /* 0x080fe40000410000 */
[----:B------:R-:W-:Y:S02]  /*4800*/  FFMA.FTZ R66, R155, R62, -R66 ;  /* 0x0000003e9b427223 */ /* 0x000fe40000010842 */
[-C--:B------:R-:W-:Y:S02]  /*4810*/  FMUL.FTZ R64, R131, R190.reuse ;  /* 0x000000be83407220 */ /* 0x080fe40000410000 */
[----:B------:R-:W-:Y:S02]  /*4820*/  FFMA.FTZ R62, R132, R190, -R63 ;  /* 0x000000be843e7223 */ /* 0x000fe4000001083f */
[----:B------:R-:W-:-:S02]  /*4830*/  FFMA.FTZ R65, R155, R65, R68 ;  /* 0x000000419b417223 */ /* 0x000fc40000010044 */
[----:B------:R-:W-:Y:S02]  /*4840*/  FADD.FTZ R66, R95, R66 ;  /* 0x000000425f427221 */ /* 0x000fe40000010000 */
[----:B------:R-:W-:Y:S02]  /*4850*/  FFMA.FTZ R63, R132, R189, R64 ;  /* 0x000000bd843f7223 */ /* 0x000fe40000010040 */
[----:B------:R-:W-:Y:S02]  /*4860*/  FADD.FTZ R193, R193, R62 ;  /* 0x0000003ec1c17221 */ /* 0x000fe40000010000 */
[----:B------:R-:W-:Y:S02]  /*4870*/  FADD.FTZ R65, -R194, R65 ;  /* 0x00000041c2417221 */ /* 0x000fe40000010100 */
[----:B------:R-:W-:Y:S02]  /*4880*/  FMUL.FTZ R68, R156, -R66 ;  /* 0x800000429c447220 */ /* 0x000fe40000410000 */
[----:B------:R-:W-:-:S02]  /*4890*/  FADD.FTZ R192, R192, R63 ;  /* 0x0000003fc0c07221 */ /* 0x000fc40000010000 */
        /* <DEDUP_REMOVED lines=8> */
[----:B------:R-:W-:Y:S02]  /*4920*/  FADD.FTZ R222, R222, R63 ;  /* 0x0000003fdede7221 */ /* 0x000fe40000010000 */
[----:B------:R-:W-:Y:S02]  /*4930*/  FADD.FTZ R64, R93, R64 ;  /* 0x000000405d407221 */ /* 0x000fe40000010000 */
[----:B------:R-:W-:Y:S02]  /*4940*/  FMUL.FTZ R66, R158, -R65 ;  /* 0x800000419e427220 */ /* 0x000fe40000410000 */
[----:B------:R-:W-:-:S02]  /*4950*/  FADD.FTZ R223, R223, R62 ;  /* 0x0000003edfdf7221 */ /* 0x000fc40000010000 */
[C---:B------:R-:W-:Y:S02]  /*4960*/  FMUL.FTZ R62, R158.reuse, R222 ;  /* 0x000000de9e3e7220 */ /* 0x040fe40000410000 */
[CC--:B------:R-:W-:Y:S02]  /*4970*/  FMUL.FTZ R68, R158.reuse, -R64.reuse ;  /* 0x800000409e447220 */ /* 0x0c0fe40000410000 */
[C---:B------:R-:W-:Y:S02]  /*4980*/  FFMA.FTZ R66, R159.reuse, R64, -R66 ;  /* 0x000000409f427223 */ /* 0x040fe40000010842 */
[-C--:B------:R-:W-:Y:S02]  /*4990*/  FMUL.FTZ R63, R158, R223.reuse ;  /* 0x000000df9e3f7220 */ /* 0x080fe40000410000 */
[C---:B------:R-:W-:Y:S02]  /*49a0*/  FFMA.FTZ R62, R159.reuse, R223, -R62 ;  /* 0x000000df9f3e7223 */ /* 0x040fe4000001083e */
        /* <DEDUP_REMOVED lines=27> */
[----:B------:R-:W-:Y:S02]  /*4b60*/  FMUL.FTZ R65, R131, -R61 ;  /* 0x8000003d83417220 */ /* 0x000fe40000410000 */
[----:B------:R-:W-:Y:S02]  /*4b70*/  FADD.FTZ R231, R231, R62 ;  /* 0x0000003ee7e77221 */ /* 0x000fe40000010000 */
[----:B------:R-:W-:Y:S02]  /*4b80*/  FADD.FTZ R67, -R88, R67 ;  /* 0x0000004358437221 */ /* 0x000fe40000010100 */
[----:B------:R-:W-:-:S02]  /*4b90*/  FMUL.FTZ R64, R133, -R66 ;  /* 0x8000004285407220 */ /* 0x000fc40000410000 */
[----:B------:R-:W-:Y:S02]  /*4ba0*/  FADD.FTZ R230, R230, R63 ;  /* 0x0000003fe6e67221 */ /* 0x000fe40000010000 */
[-C--:B------:R-:W-:Y:S02]  /*4bb0*/  FFMA.FTZ R65, R132, R60.reuse, -R65 ;  /* 0x0000003c84417223 */ /* 0x080fe40000010841 */
[----:B------:R-:W-:Y:S02]  /*4bc0*/  FMUL.FTZ R62, R131, -R60 ;  /* 0x8000003c833e7220 */ /* 0x000fe40000410000 */
[----:B------:R-:W-:Y:S02]  /*4bd0*/  FMUL.FTZ R63, R133, -R67 ;  /* 0x80000043853f7220 */ /* 0x000fe40000410000 */
[----:B------:R-:W-:Y:S02]  /*4be0*/  FMUL.FTZ R60, R152, R231 ;  /* 0x000000e7983c7220 */ /* 0x000fe40000410000 */
[----:B------:R-:W-:-:S02]  /*4bf0*/  FFMA.FTZ R67, R134, R67, R64 ;  /* 0x0000004386437223 */ /* 0x000fc40000010040 */
[----:B------:R-:W-:Y:S02]  /*4c00*/  FFMA.FTZ R62, R132, R61, R62 ;  /* 0x0000003d843e7223 */ /* 0x000fe4000001003e */
[----:B------:R-:W-:Y:S02]  /*4c10*/  FFMA.FTZ R61, R153, R230, R60 ;  /* 0x000000e6993d7223 */ /* 0x000fe4000001003c */
[----:B------:R-:W-:Y:S02]  /*4c20*/  FFMA.FTZ R66, R134, R66, -R63 ;  /* 0x0000004286427223 */ /* 0x000fe4000001083f */
[----:B------:R-:W-:Y:S02]  /*4c30*/  FADD.FTZ R67, -R86, R67 ;  /* 0x0000004356437221 */ /* 0x000fe40000010100 */
[----:B------:R-:W-:Y:S02]  /*4c40*/  FADD.FTZ R234, R234, R61 ;  /* 0x0000003deaea7221 */ /* 0x000fe40000010000 */
[----:B------:R-:W-:-:S02]  /*4c50*/  FADD.FTZ R66, R85, R66 ;  /* 0x0000004255427221 */ /* 0x000fc40000010000 */
[----:B------:R-:W-:Y:S02]  /*4c60*/  FMUL.FTZ R61, R135, -R67 ;  /* 0x80000043873d7220 */ /* 0x000fe40000410000 */
[----:B------:R-:W-:Y:S02]  /*4c70*/  FMUL.FTZ R63, R133, -R62 ;  /* 0x8000003e853f7220 */ /* 0x000fe40000410000 */
[----:B------:R-:W-:Y:S02]  /*4c80*/  FMUL.FTZ R60, R152, R230 ;  /* 0x000000e6983c7220 */ /* 0x000fe40000410000 */
[-C--:B------:R-:W-:Y:S02]  /*4c90*/  FFMA.FTZ R64, R136, R66.reuse, -R61 ;  /* 0x0000004288407223 */ /* 0x080fe4000001083d */
[----:B------:R-:W-:Y:S02]  /*4ca0*/  FMUL.FTZ R66, R135, -R66 ;  /* 0x8000004287427220 */ /* 0x000fe40000410000 */
[----:B------:R-:W-:-:S02]  /*4cb0*/  FFMA.FTZ R63, R134, R65, -R63 ;  /* 0x00000041863f7223 */ /* 0x000fc4000001083f */
[----:B------:R-:W-:Y:S02]  /*4cc0*/  FFMA.FTZ R60, R153, R231, -R60 ;  /* 0x000000e7993c7223 */ /* 0x000fe4000001083c */
[----:B------:R-:W-:Y:S02]  /*4cd0*/  FMUL.FTZ R65, R133, -R65 ;  /* 0x8000004185417220 */ /* 0x000fe40000410000 */
[----:B------:R-:W-:Y:S02]  /*4ce0*/  FFMA.FTZ R67, R136, R67, R66 ;  /* 0x0000004388437223 */ /* 0x000fe40000010042 */
[----:B------:R-:W-:Y:S02]  /*4cf0*/  FADD.FTZ R235, R235, R60 ;  /* 0x0000003cebeb7221 */ /* 0x000fe40000010000 */
[----:B------:R-:W-:Y:S02]  /*4d00*/  FMUL.FTZ R60, R150, R234 ;  /* 0x000000ea963c7220 */ /* 0x000fe40000410000 */
[----:B------:R-:W-:-:S02]  /*4d10*/  FFMA.FTZ R65, R134, R62, R65 ;  /* 0x0000003e86417223 */ /* 0x000fc40000010041 */
[----:B------:R-:W-:Y:S02]  /*4d20*/  FADD.FTZ R67, -R84, R67 ;  /* 0x0000004354437221 */ /* 0x000fe40000010100 */
[-C--:B------:R-:W-:Y:S02]  /*4d30*/  FMUL.FTZ R61, R150, R235.reuse ;  /* 0x000000eb963d7220 */ /* 0x080fe40000410000 */
[----:B------:R-:W-:Y:S02]  /*4d40*/  FFMA.FTZ R60, R151, R235, -R60 ;  /* 0x000000eb973c7223 */ /* 0x000fe4000001083c */
[----:B------:R-:W-:Y:S02]  /*4d50*/  FMUL.FTZ R62, R135, -R65 ;  /* 0x80000041873e7220 */ /* 0x000fe40000410000 */
[----:B------:R-:W-:Y:S02]  /*4d60*/  FADD.FTZ R64, R209, R64 ;  /* 0x00000040d1407221 */ /* 0x000fe40000010000 */
[----:B------:R-:W-:-:S02]  /*4d70*/  FMUL.FTZ R69, R137, -R67 ;  /* 0x8000004389457220 */ /* 0x000fc40000410000 */
[----:B------:R-:W-:Y:S02]  /*4d80*/  FFMA.FTZ R61, R151, R234, R61 ;  /* 0x000000ea973d7223 */ /* 0x000fe4000001003d */
[----:B------:R-:W-:Y:S02]  /*4d90*/  FADD.FTZ R233, R233, R60 ;  /* 0x0000003ce9e97221 */ /* 0x000fe40000010000 */
[-C--:B------:R-:W-:Y:S02]  /*4da0*/  FFMA.FTZ R62, R136, R63.reuse, -R62 ;  /* 0x0000003f883e7223 */ /* 0x080fe4000001083e */
[----:B------:R-:W-:Y:S02]  /*4db0*/  FMUL.FTZ R63, R135, -R63 ;  /* 0x8000003f873f7220 */ /* 0x000fe40000410000 */
[-C--:B------:R-:W-:Y:S02]  /*4dc0*/  FFMA.FTZ R66, R138, R64.reuse, -R69 ;  /* 0x000000408a427223 */ /* 0x080fe40000010845 */
[----:B------:R-:W-:-:S02]  /*4dd0*/  FMUL.FTZ R64, R137, -R64 ;  /* 0x8000004089407220 */ /* 0x000fc40000410000 */
[----:B------:R-:W-:Y:S02]  /*4de0*/  FADD.FTZ R232, R232, R61 ;  /* 0x0000003de8e87221 */ /* 0x000fe40000010000 */
[----:B------:R-:W-:Y:S02]  /*4df0*/  FMUL.FTZ R61, R148, R233 ;  /* 0x000000e9943d7220 */ /* 0x000fe40000410000 */
[----:B------:R-:W-:Y:S02]  /*4e00*/  FFMA.FTZ R63, R136, R65, R63 ;  /* 0x00000041883f7223 */ /* 0x000fe4000001003f */
[----:B------:R-:W-:Y:S02]  /*4e10*/  FFMA.FTZ R67, R138, R67, R64 ;  /* 0x000000438a437223 */ /* 0x000fe40000010040 */
[-C--:B------:R-:W-:Y:S02]  /*4e20*/  FMUL.FTZ R60, R148, R232.reuse ;  /* 0x000000e8943c7220 */ /* 0x080fe40000410000 */
[----:B------:R-:W-:-:S02]  /*4e30*/  FFMA.FTZ R61, R149, R232, R61 ;  /* 0x000000e8953d7223 */ /* 0x000fc4000001003d */
[----:B------:R-:W-:Y:S02]  /*4e40*/  FMUL.FTZ R65, R137, -R63 ;  /* 0x8000003f89417220 */ /* 0x000fe40000410000 */
[----:B------:R-:W-:Y:S02]  /*4e50*/  FADD.FTZ R67, -R210, R67 ;  /* 0x00000043d2437221 */ /* 0x000fe40000010100 */
[----:B------:R-:W-:Y:S02]  /*4e60*/  FFMA.FTZ R60, R149, R233, -R60 ;  /* 0x000000e9953c7223 */ /* 0x000fe4000001083c */
[----:B------:R-:W-:Y:S02]  /*4e70*/  FADD.FTZ R236, R236, R61 ;  /* 0x0000003decec7221 */ /* 0x000fe40000010000 */
[----:B------:R-:W-:Y:S02]  /*4e80*/  FFMA.FTZ R64, R138, R62, -R65 ;  /* 0x0000003e8a407223 */ /* 0x000fe40000010841 */
[----:B------:R-:W-:-:S02]  /*4e90*/  FADD.FTZ R66, R211, R66 ;  /* 0x00000042d3427221 */ /* 0x000fc40000010000 */
[----:B------:R-:W-:Y:S02]  /*4ea0*/  FMUL.FTZ R65, R139, -R67 ;  /* 0x800000438b417220 */ /* 0x000fe40000410000 */
[----:B------:R-:W-:Y:S02]  /*4eb0*/  FADD.FTZ R237, R237, R60 ;  /* 0x0000003ceded7221 */ /* 0x000fe40000010000 */
[----:B------:R-:W-:Y:S02]  /*4ec0*/  FMUL.FTZ R60, R146, R236 ;  /* 0x000000ec923c7220 */ /* 0x000fe40000410000 */
[-C--:B------:R-:W-:Y:S02]  /*4ed0*/  FMUL.FTZ R68, R139, -R66.reuse ;  /* 0x800000428b447220 */ /* 0x080fe40000410000 */
[----:B------:R-:W-:Y:S02]  /*4ee0*/  FFMA.FTZ R70, R140, R66, -R65 ;  /* 0x000000428c467223 */ /* 0x000fe40000010841 */
[----:B------:R-:W-:-:S02]  /*4ef0*/  FMUL.FTZ R66, R146, R237 ;  /* 0x000000ed92427220 */ /* 0x000fc40000410000 */
[----:B------:R-:W-:Y:S02]  /*4f00*/  FMUL.FTZ R62, R137, -R62 ;  /* 0x8000003e893e7220 */ /* 0x000fe40000410000 */
[C---:B------:R-:W-:Y:S01]  /*4f10*/  FFMA.FTZ R61, R147.reuse, R237, -R60 ;  /* 0x000000ed933d7223 */ /* 0x040fe2000001083c */
[----:B------:R-:W-:Y:S01]  /*4f20*/  MOV R60, 0x3f800000 ;  /* 0x3f800000003c7802 */ /* 0x000fe20000000f00 */
[----:B------:R-:W-:Y:S02]  /*4f30*/  FFMA.FTZ R69, R140, R67, R68 ;  /* 0x000000438c457223 */ /* 0x000fe40000010044 */
[----:B------:R-:W-:Y:S02]  /*4f40*/  FFMA.FTZ R68, R147, R236, R66 ;  /* 0x000000ec93447223 */ /* 0x000fe40000010042 */
[----:B------:R-:W-:Y:S02]  /*4f50*/  FFMA.FTZ R63, R138, R63, R62 ;  /* 0x0000003f8a3f7223 */ /* 0x000fe4000001003e */
[----:B------:R-:W-:Y:S01]  /*4f60*/  FADD.FTZ R238, R238, R61 ;  /* 0x0000003deeee7221 */ /* 0x000fe20000010000 */
[----:B------:R-:W-:Y:S01]  /*4f70*/  HFMA2.MMA R61, -RZ, RZ, 0, 0 ;  /* 0x00000000ff3d7435 */ /* 0x000fe200000001ff */
[----:B------:R-:W-:-:S02]  /*4f80*/  FMUL.FTZ R65, R139, -R64 ;  /* 0x800000408b417220 */ /* 0x000fc40000410000 */
[----:B------:R-:W-:Y:S02]  /*4f90*/  FADD.FTZ R191, R191, R68 ;  /* 0x00000044bfbf7221 */ /* 0x000fe40000010000 */
[-C--:B------:R-:W-:Y:S02]  /*4fa0*/  FFMA.FTZ R65, R140, R63.reuse, R65 ;  /* 0x0000003f8c417223 */ /* 0x080fe40000010041 */
[----:B------:R-:W-:Y:S02]  /*4fb0*/  FMUL.FTZ R67, R139, -R63 ;  /* 0x8000003f8b437220 */ /* 0x000fe40000410000 */
[----:B------:R-:W-:Y:S01]  /*4fc0*/  CS2R R62, SRZ ;  /* 0x00000000003e7805 */ /* 0x000fe2000001ff00 */
[----:B------:R-:W-:Y:S02]  /*4fd0*/  FADD.FTZ R66, R213, R70 ;  /* 0x00000046d5427221 */ /* 0x000fe40000010000 */
[C---:B------:R-:W-:Y:S02]  /*4fe0*/  FMUL.FTZ R70, R144.reuse, R238 ;  /* 0x000000ee90467220 */ /* 0x040fe40000410000 */
[----:B------:R-:W-:Y:S01]  /*4ff0*/  FMUL.FTZ R68, R144, R191 ;  /* 0x000000bf90447220 */ /* 0x000fe20000410000 */
[----:B------:R0:W1:Y:S01]  /*5000*/  @!P0 LDS.128 R60, [R128+0x7d60] ;  /* 0x007d6000803c8984 */ /* 0x0000620000000c00 */
[----:B------:R-:W-:Y:S01]  /*5010*/  FFMA.FTZ R64, R140, R64, -R67 ;  /* 0x000000408c407223 */ /* 0x000fe20000010843 */
[----:B------:R-:W-:Y:S01]  /*5020*/  ISETP.GT.U32.AND P0, PT, R9, 0x1f, PT ;  /* 0x0000001f0900780c */ /* 0x000fe20003f04070 */
[----:B------:R-:W-:-:S02]  /*5030*/  FADD.FTZ R67, -R212, R69 ;  /* 0x00000045d4437221 */ /* 0x000fc40000010100 */
[C---:B------:R-:W-:Y:S02]  /*5040*/  FFMA.FTZ R69, R145.reuse, R191, R70 ;  /* 0x000000bf91457223 */ /* 0x040fe40000010046 */
[----:B------:R-:W-:Y:S01]  /*5050*/  FFMA.FTZ R68, R145, R238, -R68 ;  /* 0x000000ee91447223 */ /* 0x000fe20000010844 */
[----:B------:R0:W-:Y:S01]  /*5060*/  STS.128 [R9.X16+0x6760], R64 ;  /* 0x0067604009007388 */ /* 0x0001e2000000cc00 */
[----:B------:R-:W-:Y:S02]  /*5070*/  FADD.FTZ R214, R214, R69 ;  /* 0x00000045d6d67221 */ /* 0x000fe40000010000 */
[----:B------:R-:W-:Y:S02]  /*5080*/  FADD.FTZ R215, R215, R68 ;  /* 0x00000044d7d77221 */ /* 0x000fe40000010000 */
[C---:B------:R-:W-:Y:S02]  /*5090*/  FMUL.FTZ R68, R142.reuse, R214 ;  /* 0x000000d68e447220 */ /* 0x040fe40000410000 */
[----:B------:R-:W-:-:S02]  /*50a0*/  FMUL.FTZ R69, R142, R215 ;  /* 0x000000d78e457220 */ /* 0x000fc40000410000 */
        /* <DEDUP_REMOVED lines=10> */
[-C--:B------:R-:W-:Y:S02]  /*5150*/  FMUL.FTZ R242, R65, R70.reuse ;  /* 0x0000004641f27220 */ /* 0x080fe40000410000 */
[----:B------:R-:W-:-:S02]  /*5160*/  FFMA.FTZ R241, R64, R70, -R239 ;  /* 0x0000004640f17223 */ /* 0x000fc400000108ef */
[CC--:B------:R-:W-:Y:S02]  /*5170*/  FMUL.FTZ R239, R65.reuse, R69.reuse ;  /* 0x0000004541ef7220 */ /* 0x0c0fe40000410000 */
[-C--:B------:R-:W-:Y:S02]  /*5180*/  FMUL.FTZ R240, R65, R68.reuse ;  /* 0x0000004441f07220 */ /* 0x080fe40000410000 */
[C---:B------:R-:W-:Y:S02]  /*5190*/  FFMA.FTZ R70, R64.reuse, R68, -R239 ;  /* 0x0000004440467223 */ /* 0x040fe400000108ef */
[C---:B------:R-:W-:Y:S02]  /*51a0*/  FFMA.FTZ R240, R64.reuse, R69, R240 ;  /* 0x0000004540f07223 */ /* 0x040fe400000100f0 */
[----:B------:R-:W-:Y:S01]  /*51b0*/  FFMA.FTZ R242, R64, R71, R242 ;  /* 0x0000004740f27223 */ /* 0x000fe200000100f2 */
[----:B------:R-:W-:Y:S01]  /*51c0*/  LOP3.LUT R64, R9, 0x1f, RZ, 0xc0, !PT ;  /* 0x0000001f09407812 */ /* 0x000fe200078ec0ff */
[----:B------:R-:W-:Y:S01]  /*51d0*/  FADD.FTZ R239, R66, R241 ;  /* 0x000000f142ef7221 */ /* 0x000fe20000010000 */
[----:B------:R-:W-:Y:S01]  /*51e0*/  MOV R241, R70 ;  /* 0x0000004600f17202 */ /* 0x000fe20000000f00 */
[----:B------:R-:W-:Y:S01]  /*51f0*/  FADD.FTZ R67, R67, R242 ;  /* 0x000000f243437221 */ /* 0x000fe20000010000 */
[----:B------:R-:W-:-:S02]  /*5200*/  ISETP.NE.AND P0, PT, R64, 0x1f, PT ;  /* 0x0000001f4000780c */ /* 0x000fc40003f05270 */
[----:B------:R-:W-:Y:S01]  /*5210*/  MOV R242, R239 ;  /* 0x000000ef00f27202 */ /* 0x000fe20000000f00 */
[----:B------:R-:W-:Y:S08]  /*5220*/  BRA.DIV ~URZ, `(.L_x_7559) ;  /* 0x000067627f007947 */ /* 0x000ff0000b800000 */
[----:B------:R0:W2:Y:S02]  /*5230*/  SHFL.DOWN PT, R66, R70, 0x1, 0x1f ;  /* 0x08201f0046427f89 */ /* 0x0000a400000e0000 */
.L_x_7657:
[----:B------:R-:W-:Y:S05]  /*5240*/  BRA.DIV ~URZ, `(.L_x_7560) ;  /* 0x000067b27f007947 */ /* 0x000fea000b800000 */
[----:B------:R3:W4:Y:S04]  /*5250*/  SHFL.DOWN PT, R71, R240, 0x1, 0x1f ;  /* 0x08201f00f0477f89 */ /* 0x00072800000e0000 */
[----:B------:R-:W0:Y:S04]  /*5260*/  SHFL.DOWN PT, R239, R239, 0x1, 0x1f ;  /* 0x08201f00efef7f89 */ /* 0x000e2800000e0000 */
[----:B------:R3:W2:Y:S02]  /*5270*/  SHFL.DOWN PT, R249, R67, 0x1, 0x1f ;  /* 0x08201f0043f97f89 */ /* 0x0006a400000e0000 */
.L_x_7658:
        /* <DEDUP_REMOVED lines=13> */
.L_x_7562:
[----:B------:R-:W-:Y:S05]  /*5350*/  BSYNC B1 ;  /* 0x0000000000017941 */ /* 0x000fea0003800000 */
.L_x_7561:
[----:B------:R-:W-:-:S04]  /*5360*/  LOP3.LUT R64, R9, 0x1f, RZ, 0xc0, !PT ;  /* 0x0000001f09407812 */ /* 0x000fc800078ec0ff */
[----:B------:R-:W-:Y:S01]  /*5370*/  ISETP.GT.U32.AND P0, PT, R64, 0x1d, PT ;  /* 0x0000001d4000780c */ /* 0x000fe20003f04070 */
[----:B------:R-:W-:Y:S05]  /*5380*/  BRA.DIV ~URZ, `(.L_x_7563) ;  /* 0x000067c27f007947 */ /* 0x000fea000b800000 */
[----:B--2---:R2:W3:Y:S04]  /*5390*/  SHFL.DOWN PT, R66, R241, 0x2, 0x1f ;  /* 0x08401f00f1427f89 */ /* 0x0044e800000e0000 */
[----:B----4-:R2:W4:Y:S04]  /*53a0*/  SHFL.DOWN PT, R71, R240, 0x2, 0x1f ;  /* 0x08401f00f0477f89 */ /* 0x01052800000e0000 */
[----:B0-----:R2:W0:Y:S04]  /*53b0*/  SHFL.DOWN PT, R239, R242, 0x2, 0x1f ;  /* 0x08401f00f2ef7f89 */ /* 0x00142800000e0000 */
[----:B------:R2:W1:Y:S02]  /*53c0*/  SHFL.DOWN PT, R249, R67, 0x2, 0x1f ;  /* 0x08401f0043f97f89 */ /* 0x00046400000e0000 */
.L_x_7659:
[----:B------:R-:W-:Y:S01]  /*53d0*/  BSSY B1, `(.L_x_7564) ;  /* 0x000000d000017945 */ /* 0x000fe20003800000 */
[----:B------:R-:W-:Y:S05]  /*53e0*/  @P0 BRA `(.L_x_7565) ;  /* 0x000000b000000947 */ /* 0x000fea0003800000 */
        /* <DEDUP_REMOVED lines=11> */
.L_x_7565:
[----:B------:R-:W-:Y:S05]  /*54a0*/  BSYNC B1 ;  /* 0x0000000000017941 */ /* 0x000fea0003800000 */
.L_x_7564:
[----:B------:R-:W-:-:S04]  /*54b0*/  LOP3.LUT R64, R9, 0x1f, RZ, 0xc0, !PT ;  /* 0x0000001f09407812 */ /* 0x000fc800078ec0ff */
[----:B------:R-:W-:Y:S01]  /*54c0*/  ISETP.GT.U32.AND P0, PT, R64, 0x1b, PT ;  /* 0x0000001b4000780c */ /* 0x000fe20003f04070 */
[----:B------:R-:W-:Y:S10]  /*54d0*/  BRA.DIV ~URZ, `(.L_x_7566) ;  /* 0x000068327f007947 */ /* 0x000ff4000b800000 */
[----:B---3--:R3:W2:Y:S02]  /*54e0*/  SHFL.DOWN PT, R66, R241, 0x4, 0x1f ;  /* 0x08801f00f1427f89 */ /* 0x0086a400000e0000 */
.L_x_7660:
[----:B------:R-:W-:Y:S05]  /*54f0*/  BRA.DIV ~URZ, `(.L_x_7567) ;  /* 0x000068927f007947 */ /* 0x000fea000b800000 */
[----:B----4-:R4:W3:Y:S04]  /*5500*/  SHFL.DOWN PT, R71, R240, 0x4, 0x1f ;  /* 0x08801f00f0477f89 */ /* 0x0108e800000e0000 */
[----:B0-----:R4:W0:Y:S04]  /*5510*/  SHFL.DOWN PT, R239, R242, 0x4, 0x1f ;  /* 0x08801f00f2ef7f89 */ /* 0x00182800000e0000 */
[----:B-1----:R4:W1:Y:S02]  /*5520*/  SHFL.DOWN PT, R249, R67, 0x4, 0x1f ;  /* 0x08801f0043f97f89 */ /* 0x00286400000e0000 */
.L_x_7661:
        /* <DEDUP_REMOVED lines=13> */
.L_x_7569:
[----:B------:R-:W-:Y:S05]  /*5600*/  BSYNC B1 ;  /* 0x0000000000017941 */ /* 0x000fea0003800000 */
.L_x_7568:
[----:B------:R-:W-:-:S04]  /*5610*/  LOP3.LUT R64, R9, 0x1f, RZ, 0xc0, !PT ;  /* 0x0000001f09407812 */ /* 0x000fc800078ec0ff */
[----:B------:R-:W-:Y:S01]  /*5620*/  ISETP.GT.U32.AND P0, PT, R64, 0x17, PT ;  /* 0x000000174000780c */ /* 0x000fe20003f04070 */
[----:B------:R-:W-:Y:S05]  /*5630*/  BRA.DIV ~URZ, `(.L_x_7570) ;  /* 0x000068a27f007947 */ /* 0x000fea000b800000 */
[----:B--2---:R2:W4:Y:S04]  /*5640*/  SHFL.DOWN PT, R66, R241, 0x8, 0x1f ;  /* 0x09001f00f1427f89 */ /* 0x00452800000e0000 */
[----:B---3--:R2:W3:Y:S04]  /*5650*/  SHFL.DOWN PT, R71, R240, 0x8, 0x1f ;  /* 0x09001f00f0477f89 */ /* 0x0084e800000e0000 */
[----:B0-----:R2:W0:Y:S04]  /*5660*/  SHFL.DOWN PT, R239, R242, 0x8, 0x1f ;  /* 0x09001f00f2ef7f89 */ /* 0x00142800000e0000 */
[----:B-1----:R2:W1:Y:S02]  /*5670*/  SHFL.DOWN PT, R249, R67, 0x8, 0x1f ;  /* 0x09001f0043f97f89 */ /* 0x00246400000e0000 */
.L_x_7662:
        /* <DEDUP_REMOVED lines=13> */
.L_x_7572:
[----:B------:R-:W-:Y:S05]  /*5750*/  BSYNC B1 ;  /* 0x0000000000017941 */ /* 0x000fea0003800000 */
.L_x_7571:
[----:B------:R-:W-:-:S04]  /*5760*/  LOP3.LUT R64, R9, 0x1f, RZ, 0xc0, !PT ;  /* 0x0000001f09407812 */ /* 0x000fc800078ec0ff */
[----:B------:R-:W-:Y:S01]  /*5770*/  ISETP.GT.U32.AND P0, PT, R64, 0xf, PT ;  /* 0x0000000f4000780c */ /* 0x000fe20003f04070 */
[----:B------:R-:W-:Y:S10]  /*5780*/  BRA.DIV ~URZ, `(.L_x_7573) ;  /* 0x000069127f007947 */ /* 0x000ff4000b800000 */
[----:B----4-:R4:W2:Y:S02]  /*5790*/  SHFL.DOWN PT, R66, R241, 0x10, 0x1f ;  /* 0x0a001f00f1427f89 */ /* 0x0108a400000e0000 */
.L_x_7663:
[----:B------:R-:W-:Y:S05]  /*57a0*/  BRA.DIV ~URZ, `(.L_x_7574) ;  /* 0x000069727f007947 */ /* 0x000fea000b800000 */
[----:B---3--:R3:W4:Y:S04]  /*57b0*/  SHFL.DOWN PT, R71, R240, 0x10, 0x1f ;  /* 0x0a001f00f0477f89 */ /* 0x00872800000e0000 */
[----:B0-----:R3:W0:Y:S04]  /*57c0*/  SHFL.DOWN PT, R239, R242, 0x10, 0x1f ;  /* 0x0a001f00f2ef7f89 */ /* 0x00162800000e0000 */
[----:B-1----:R3:W1:Y:S02]  /*57d0*/  SHFL.DOWN PT, R249, R67, 0x10, 0x1f ;  /* 0x0a001f0043f97f89 */ /* 0x00266400000e0000 */
.L_x_7664:
        /* <DEDUP_REMOVED lines=13> */
.L_x_7576:
[----:B------:R-:W-:Y:S05]  /*58b0*/  BSYNC B1 ;  /* 0x0000000000017941 */ /* 0x000fea0003800000 */
.L_x_7575:
[----:B------:R-:W-:Y:S05]  /*58c0*/  BRA.DIV ~URZ, `(.L_x_7577) ;  /* 0x000069a27f007947 */ /* 0x000fea000b800000 */
[----:B------:R-:W5:Y:S04]  /*58d0*/  SHFL.IDX PT, R68, R240, RZ, 0x1f ;  /* 0x00001ffff0447589 */ /* 0x000f6800000e0000 */
[----:B------:R-:W3:Y:S04]  /*58e0*/  SHFL.IDX PT, R246, R241, RZ, 0x1f ;  /* 0x00001ffff1f67589 */ /* 0x000ee800000e0000 */
[----:B------:R-:W4:Y:S04]  /*58f0*/  SHFL.IDX PT, R244, R67, RZ, 0x1f ;  /* 0x00001fff43f47589 */ /* 0x000f2800000e0000 */
[----:B-1----:R-:W1:Y:S04]  /*5900*/  SHFL.DOWN PT, R249, R67, 0x1, 0x1f ;  /* 0x08201f0043f97f89 */ /* 0x002e6800000e0000 */
[----:B--2---:R-:W2:Y:S04]  /*5910*/  SHFL.IDX PT, R66, R62, RZ, 0x1f ;  /* 0x00001fff3e427589 */ /* 0x004ea800000e0000 */
[----:B----4-:R-:W4:Y:S04]  /*5920*/  SHFL.IDX PT, R71, R63, RZ, 0x1f ;  /* 0x00001fff3f477589 */ /* 0x010f2800000e0000 */
[----:B------:R-:W0:Y:S01]  /*5930*/  SHFL.IDX PT, R65, R61, RZ, 0x1f ;  /* 0x00001fff3d417589 */ /* 0x000e2200000e0000 */
[----:B-----5:R-:W-:-:S02]  /*5940*/  FMUL.FTZ R69, R63, R68 ;  /* 0x000000443f457220 */ /* 0x020fc40000410000 */
[----:B------:R-:W-:Y:S01]  /*5950*/  FMUL.FTZ R70, R62, R68 ;  /* 0x000000443e467220 */ /* 0x000fe20000410000 */
[----:B------:R-:W0:Y:S01]  /*5960*/  SHFL.IDX PT, R245, R242, RZ, 0x1f ;  /* 0x00001ffff2f57589 */ /* 0x000e2200000e0000 */
[----:B---3--:R-:W-:-:S03]  /*5970*/  FMUL.FTZ R243, R60, R246 ;  /* 0x000000f63cf37220 */ /* 0x008fc60000410000 */
[----:B------:R3:W0:Y:S04]  /*5980*/  SHFL.DOWN PT, R250, R242, 0x1, 0x1f ;  /* 0x08201f00f2fa7f89 */ /* 0x00062800000e0000 */
[----:B------:R5:W0:Y:S04]  /*5990*/  SHFL.DOWN PT, R248, R241, 0x1, 0x1f ;  /* 0x08201f00f1f87f89 */ /* 0x000a2800000e0000 */
[----:B------:R1:W0:Y:S01]  /*59a0*/  SHFL.DOWN PT, R247, R240, 0x1, 0x1f ;  /* 0x08201f00f0f77f89 */ /* 0x00022200000e0000 */
[----:B---3--:R-:W-:-:S03]  /*59b0*/  FMUL.FTZ R242, R60, R68 ;  /* 0x000000443cf27220 */ /* 0x008fc60000410000 */
[----:B------:R3:W0:Y:S01]  /*59c0*/  SHFL.IDX PT, R64, R60, RZ, 0x1f ;  /* 0x00001fff3c407589 */ /* 0x00062200000e0000 */
[-C--:B-----5:R-:W-:Y:S02]  /*59d0*/  FFMA.FTZ R241, R62, R246.reuse, -R69 ;  /* 0x000000f63ef17223 */ /* 0x0a0fe40000010845 */
[----:B-1----:R-:W-:Y:S02]  /*59e0*/  FFMA.FTZ R240, R63, R246, R70 ;  /* 0x000000f63ff07223 */ /* 0x002fe40000010046 */
[----:B---3--:R-:W-:Y:S02]  /*59f0*/  FMUL.FTZ R60, R61, R68 ;  /* 0x000000443d3c7220 */ /* 0x008fe40000410000 */
.L_x_7665:
[----:B--2-4-:R-:W-:Y:S01]  /*5a00*/  ISETP.NE.AND P0, PT, R9, 0x1f, PT ;  /* 0x0000001f0900780c */ /* 0x014fe20003f05270 */
[----:B------:R-:W-:Y:S01]  /*5a10*/  BSSY B1, `(.L_x_7578) ;  /* 0x000000d000017945 */ /* 0x000fe20003800000 */
[----:B------:R-:W-:-:S11]  /*5a20*/  MOV R67, R71 ;  /* 0x0000004700437202 */ /* 0x000fd60000000f00 */
[----:B------:R-:W-:Y:S05]  /*5a30*/  @!P0 BRA `(.L_x_7579) ;  /* 0x000000a000008947 */ /* 0x000fea0003800000 */
[-C--:B0-----:R-:W-:Y:S02]  /*5a40*/  FMUL.FTZ R63, R67, R247.reuse ;  /* 0x000000f7433f7220 */ /* 0x081fe40000410000 */
        /* <DEDUP_REMOVED lines=9> */
.L_x_7579:
[----:B------:R-:W-:Y:S05]  /*5ae0*/  BSYNC B1 ;  /* 0x0000000000017941 */ /* 0x000fea0003800000 */
.L_x_7578:
[----:B------:R-:W1:Y:S01]  /*5af0*/  LDS.128 R68, [R129+0x6770] ;  /* 0x0067700081447984 */ /* 0x000e620000000c00 */
[----:B------:R-:W-:Y:S02]  /*5b00*/  FFMA.FTZ R61, R61, R246, R242 ;  /* 0x000000f63d3d7223 */ /* 0x000fe400000100f2 */
[----:B------:R-:W-:Y:S01]  /*5b10*/  FADD.FTZ R60, -R60, R243 ;  /* 0x000000f33c3c7221 */ /* 0x000fe20000010100 */
[----:B0-----:R0:W-:Y:S01]  /*5b20*/  STS.128 [R129+0x6770], R64 ;  /* 0x0067704081007388 */ /* 0x0011e20000000c00 */
[----:B-1----:R-:W-:-:S02]  /*5b30*/  FMUL.FTZ R62, R69, R66 ;  /* 0x00000042453e7220 */ /* 0x002fc40000410000 */
        /* <DEDUP_REMOVED lines=9> */
[----:B------:R-:W-:Y:S02]  /*5bd0*/  FADD.FTZ R62, R241, R245 ;  /* 0x000000f5f13e7221 */ /* 0x000fe40000010000 */
[----:B------:R-:W-:Y:S01]  /*5be0*/  FADD.FTZ R63, R240, R244 ;  /* 0x000000f4f03f7221 */ /* 0x000fe20000010000 */
[----:B------:R0:W-:Y:S04]  /*5bf0*/  STS.128 [R129+0x6760], R68 ;  /* 0x0067604481007388 */ /* 0x0001e80000000c00 */
.L_x_7558:
[----:B0-----:R-:W-:Y:S05]  /*5c00*/  BSYNC B0 ;  /* 0x0000000000007941 */ /* 0x001fea0003800000 */
.L_x_7557:
[----:B------:R-:W-:Y:S01]  /*5c10*/  WARPSYNC 0xffffffff ;  /* 0xffffffff00007948 */ /* 0x000fe20003800000 */
[----:B------:R-:W-:Y:S01]  /*5c20*/  BAR.SYNC.DEFER_BLOCKING 0x0 ;  /* 0x0000000000007b1d */ /* 0x000fe20000010000 */
[----:B------:R-:W-:Y:S01]  /*5c30*/  MOV R67, c[0x0][0x29c] ;  /* 0x0000a70000437a02 */ /* 0x000fe20000000f00 */
[----:B------:R-:W-:Y:S01]  /*5c40*/  FMUL.FTZ R251, R113, R190 ;  /* 0x000000be71fb7220 */ /* 0x000fe20000410000 */
[----:B------:R-:W-:-:S02]  /*5c50*/  MOV R66, c[0x0][0x298] ;  /* 0x0000a60000427a02 */ /* 0x000fc40000000f00 */
[--C-:B------:R-:W-:Y:S01]  /*5c60*/  SHF.R.U32.HI R68, RZ, 0x1, R67.reuse ;  /* 0x00000001ff447819 */ /* 0x100fe20000011643 */
[----:B------:R-:W-:Y:S01]  /*5c70*/  BSSY B0, `(.L_x_7580) ;  /* 0x00002d4000007945 */ /* 0x000fe20003800000 */
[----:B------:R-:W-:Y:S02]  /*5c80*/  SHF.R.U64 R66, R66, 0x1, R67 ;  /* 0x0000000142427819 */ /* 0x000fe40000001243 */
[----:B------:R-:W-:Y:S01]  /*5c90*/  ISETP.NE.AND P1, PT, R9, RZ, PT ;  /* 0x000000ff0900720c */ /* 0x000fe20003f25270 */
[-C--:B------:R-:W-:Y:S02]  /*5ca0*/  IMAD R69, R68, R3.reuse, RZ ;  /* 0x0000000344457224 */ /* 0x080fe400078e02ff */
[----:B------:R-:W-:Y:S02]  /*5cb0*/  IMAD R68, R6, c[0x0][0x2a0], RZ ;  /* 0x0000a80006447a24 */ /* 0x000fe400078e02ff */
[----:B------:R-:W-:Y:S02]  /*5cc0*/  IMAD R69, R4, R66, R69 ;  /* 0x0000004204457224 */ /* 0x000fe400078e0245 */
[----:B------:R-:W-:-:S05]  /*5cd0*/  IMAD.WIDE.U32 R66, R66, R3, RZ ;  /* 0x0000000342427225 */ /* 0x000fca00078e00ff */
[----:B------:R-:W-:Y:S01]  /*5ce0*/  IADD3 R67, R67, R69, RZ ;  /* 0x0000004543437210 */ /* 0x000fe20007ffe0ff */
[C---:B------:R-:W-:Y:S01]  /*5cf0*/  IMAD R69, R5.reuse, c[0x0][0x2a4], R68 ;  /* 0x0000a90005457a24 */ /* 0x040fe200078e0244 */
[----:B------:R-:W0:Y:S03]  /*5d00*/  LDS.64 R64, [R9.X16+0x6768] ;  /* 0x0067680009407984 */ /* 0x000e26000000ca00 */
[----:B------:R-:W-:Y:S01]  /*5d10*/  IMAD.WIDE.U32 R66, R5, c[0x0][0x2a0], R66 ;  /* 0x0000a80005427a25 */ /* 0x000fe200078e0042 */
[----:B-1----:R1:W-:Y:S04]  /*5d20*/  @!P1 STS.128 [R128+0x7d60], R60 ;  /* 0x007d603c80009388 */ /* 0x0023e80000000c00 */
[----:B------:R-:W-:-:S02]  /*5d30*/  IADD3 R69, R69, R67, RZ ;  /* 0x0000004345457210 */ /* 0x000fc40007ffe0ff */
[----:B------:R-:W-:-:S04]  /*5d40*/  LEA R67, P0, R66, c[0x0][0x318], 0x3 ;  /* 0x0000c60042437a11 */ /* 0x000fc800078018ff */
[----:B------:R-:W-:Y:S02]  /*5d50*/  LEA.HI.X R66, R66, c[0x0][0x31c], R69, 0x3, P0 ;  /* 0x0000c70042427a11 */ /* 0x000fe400000f1c45 */
[----:B-1----:R-:W-:-:S04]  /*5d60*/  SHF.L.U32 R62, R9, 0x5, RZ ;  /* 0x00000005093e7819 */ /* 0x002fc800000006ff */
[----:B------:R-:W-:Y:S01]  /*5d70*/  LEA.HI.SX32 R62, R62, R62, 0x1b ;  /* 0x0000003e3e3e7211 */ /* 0x000fe200078fdaff */
[CC--:B0-----:R-:W-:Y:S02]  /*5d80*/  FMUL.FTZ R69, R65.reuse, -R73.reuse ;  /* 0x8000004941457220 */ /* 0x0c1fe40000410000 */
[C---:B------:R-:W-:Y:S02]  /*5d90*/  FMUL.FTZ R73, R64.reuse, -R73 ;  /* 0x8000004940497220 */ /* 0x040fe40000410000 */
[-C--:B------:R-:W-:Y:S01]  /*5da0*/  FFMA.FTZ R68, R64, R72.reuse, -R69 ;  /* 0x0000004840447223 */ /* 0x080fe20000010845 */
[----:B------:R-:W-:Y:S01]  /*5db0*/  MOV R69, c[0x0][0x2bc] ;  /* 0x0000af0000457a02 */ /* 0x000fe20000000f00 */
[----:B------:R-:W-:Y:S01]  /*5dc0*/  FFMA.FTZ R73, R65, R72, R73 ;  /* 0x0000004841497223 */ /* 0x000fe20000010049 */
[----:B------:R-:W-:Y:S01]  /*5dd0*/  MOV R64, c[0x0][0x2b8] ;  /* 0x0000ae0000407a02 */ /* 0x000fe20000000f00 */
[----:B------:R-:W-:Y:S01]  /*5de0*/  FADD.FTZ R207, R207, R68 ;  /* 0x00000044cfcf7221 */ /* 0x000fe20000010000 */
[----:B------:R-:W-:Y:S01]  /*5df0*/  SHF.R.U32.HI R70, RZ, 0x1, R69 ;  /* 0x00000001ff467819 */ /* 0x000fe20000011645 */
[----:B------:R-:W-:Y:S01]  /*5e00*/  FADD.FTZ R208, -R208, R73 ;  /* 0x00000049d0d07221 */ /* 0x000fe20000010100 */
[----:B------:R-:W-:Y:S01]  /*5e10*/  SHF.R.U64 R64, R64, 0x1, R69 ;  /* 0x0000000140407819 */ /* 0x000fe20000001245 */
[----:B------:R-:W-:-:S02]  /*5e20*/  FMUL.FTZ R61, R207, UR15 ;  /* 0x0000000fcf3d7c20 */ /* 0x000fc40008410000 */
[-C--:B------:R-:W-:Y:S02]  /*5e30*/  IMAD R69, R70, R3.reuse, RZ ;  /* 0x0000000346457224 */ /* 0x080fe400078e02ff */
[----:B------:R-:W-:Y:S02]  /*5e40*/  FMUL.FTZ R68, R142, -R208 ;  /* 0x800000d08e447220 */ /* 0x000fe40000410000 */
[----:B------:R-:W-:Y:S02]  /*5e50*/  IMAD R69, R4, R64, R69 ;  /* 0x0000004004457224 */ /* 0x000fe400078e0245 */
[----:B------:R-:W-:-:S04]  /*5e60*/  IMAD.WIDE.U32 R64, R64, R3, RZ ;  /* 0x0000000340407225 */ /* 0x000fc800078e00ff */
[----:B------:R-:W-:Y:S01]  /*5e70*/  FMUL.FTZ R70, R83, R208 ;  /* 0x000000d053467220 */ /* 0x000fe20000410000 */
[----:B------:R-:W-:Y:S01]  /*5e80*/  IADD3 R65, R65, R69, RZ ;  /* 0x0000004541417210 */ /* 0x000fe20007ffe0ff */
[-C--:B------:R-:W-:Y:S01]  /*5e90*/  FFMA.FTZ R68, R143, R207.reuse, -R68 ;  /* 0x000000cf8f447223 */ /* 0x080fe20000010844 */
[----:B------:R-:W-:Y:S01]  /*5ea0*/  P2R R69, PR, RZ, 0x2 ;  /* 0x00000002ff457803 */ /* 0x000fe20000000000 */
[----:B------:R-:W-:Y:S01]  /*5eb0*/  HADD2.F32 R69, -RZ, R55.H1_H1 ;  /* 0x30000037ff457230 */ /* 0x000fe20000004100 */
[----:B------:R-:W-:Y:S02]  /*5ec0*/  FMUL.FTZ R60, R208, UR15 ;  /* 0x0000000fd03c7c20 */ /* 0x000fe40008410000 */
[----:B------:R-:W-:Y:S02]  /*5ed0*/  FMUL.FTZ R142, R142, -R207 ;  /* 0x800000cf8e8e7220 */ /* 0x000fe40000410000 */
[----:B------:R-:W-:Y:S02]  /*5ee0*/  FMUL.FTZ R71, R32, R69 ;  /* 0x0000004520477220 */ /* 0x000fe40000410000 */
[----:B------:R-:W-:-:S02]  /*5ef0*/  FFMA.FTZ R73, R82, R207, R70 ;  /* 0x000000cf52497223 */ /* 0x000fc40000010046 */
[-C--:B------:R-:W-:Y:S02]  /*5f00*/  FFMA.FTZ R83, R83, -R71.reuse, R218 ;  /* 0x8000004753537223 */ /* 0x080fe400000100da */
[----:B------:R-:W-:Y:S02]  /*5f10*/  FFMA.FTZ R71, R82, -R71, R219 ;  /* 0x8000004752477223 */ /* 0x000fe400000100db */
[----:B------:R-:W-:Y:S02]  /*5f20*/  FADD.FTZ R70, R205, R68 ;  /* 0x00000044cd467221 */ /* 0x000fe40000010000 */
[----:B------:R-:W-:Y:S02]  /*5f30*/  FFMA.FTZ R68, R208, UR14, -R61 ;  /* 0x0000000ed0447c23 */ /* 0x000fe4000801083d */
[----:B------:R-:W-:Y:S02]  /*5f40*/  FMUL.FTZ R82, R32, R208 ;  /* 0x000000d020527220 */ /* 0x000fe40000410000 */
[----:B------:R-:W-:-:S02]  /*5f50*/  FFMA.FTZ R72, R207, UR14, R60 ;  /* 0x0000000ecf487c23 */ /* 0x000fc4000801003c */
[----:B------:R-:W-:Y:S01]  /*5f60*/  FFMA.FTZ R143, R143, R208, R142 ;  /* 0x000000d08f8f7223 */ /* 0x000fe2000001008e */
[----:B------:R-:W-:Y:S01]  /*5f70*/  IADD3 R208, R9, 0x7c0, RZ ;  /* 0x000007c009d07810 */ /* 0x000fe20007ffe0ff */
[----:B------:R-:W-:Y:S02]  /*5f80*/  FMUL.FTZ R60, R32, R207 ;  /* 0x000000cf203c7220 */ /* 0x000fe40000410000 */
[C---:B------:R-:W-:Y:S02]  /*5f90*/  FMUL.FTZ R61, R83.reuse, R82 ;  /* 0x00000052533d7220 */ /* 0x040fe40000410000 */
[C---:B------:R-:W-:Y:S01]  /*5fa0*/  FMUL.FTZ R63, R83.reuse, R68 ;  /* 0x00000044533f7220 */ /* 0x040fe20000410000 */
[----:B------:R-:W-:Y:S01]  /*5fb0*/  HADD2.F32 R68, -RZ, R55.H0_H0 ;  /* 0x20000037ff447230 */ /* 0x000fe20000004100 */
[----:B------:R-:W-:Y:S02]  /*5fc0*/  FADD.FTZ R206, -R206, R143 ;  /* 0x0000008fcece7221 */ /* 0x000fe40000010100 */
[----:B------:R-:W-:-:S02]  /*5fd0*/  FMUL.FTZ R83, R83, R60 ;  /* 0x0000003c53537220 */ /* 0x000fc40000410000 */
[-C--:B------:R-:W-:Y:S02]  /*5fe0*/  FMUL.FTZ R143, R69, R60.reuse ;  /* 0x0000003c458f7220 */ /* 0x080fe40000410000 */
[C---:B------:R-:W-:Y:S02]  /*5ff0*/  FFMA.FTZ R61, R71.reuse, R60, R61 ;  /* 0x0000003c473d7223 */ /* 0x040fe4000001003d */
[C---:B------:R-:W-:Y:S01]  /*6000*/  FFMA.FTZ R72, R71.reuse, R72, R63 ;  /* 0x0000004847487223 */ /* 0x040fe2000001003f */
[----:B------:R-:W-:Y:S01]  /*6010*/  STS [R62.X4+0x2178], R143 ;  /* 0x0021788f3e007388 */ /* 0x000fe20000004800 */
[----:B------:R-:W-:Y:S02]  /*6020*/  FFMA.FTZ R60, R71, R82, -R83 ;  /* 0x00000052473c7223 */ /* 0x000fe40000010853 */
[----:B------:R-:W-:Y:S02]  /*6030*/  FMUL.FTZ R63, R144, -R206 ;  /* 0x800000ce903f7220 */ /* 0x000fe40000410000 */
[----:B------:R-:W-:-:S02]  /*6040*/  FMUL.FTZ R71, R31, R68 ;  /* 0x000000441f477220 */ /* 0x000fc40000410000 */
[-C--:B------:R-:W-:Y:S02]  /*6050*/  FFMA.FTZ R129, R69, R73.reuse, R72 ;  /* 0x0000004945817223 */ /* 0x080fe40000010048 */
[----:B------:R-:W-:Y:S02]  /*6060*/  FFMA.FTZ R72, R145, R70, -R63 ;  /* 0x0000004691487223 */ /* 0x000fe4000001083f */
[----:B------:R-:W-:Y:S02]  /*6070*/  FMUL.FTZ R205, R69, R82 ;  /* 0x0000005245cd7220 */ /* 0x000fe40000410000 */
[----:B------:R-:W-:Y:S02]  /*6080*/  FFMA.FTZ R48, R32, R73, R48 ;  /* 0x0000004920307223 */ /* 0x000fe40000010030 */
[----:B------:R-:W-:Y:S01]  /*6090*/  FFMA.FTZ R63, R180, -R71, R214 ;  /* 0x80000047b43f7223 */ /* 0x000fe200000100d6 */
[----:B------:R-:W-:Y:S01]  /*60a0*/  STS [R62.X4+0x217c], R205 ;  /* 0x00217ccd3e007388 */ /* 0x000fe20000004800 */
[----:B------:R-:W-:-:S02]  /*60b0*/  FMUL.FTZ R144, R144, -R70 ;  /* 0x8000004690907220 */ /* 0x000fc40000410000 */
[-C--:B------:R-:W-:Y:S02]  /*60c0*/  FMUL.FTZ R180, R180, R206.reuse ;  /* 0x000000ceb4b47220 */ /* 0x080fe40000410000 */
[----:B------:R-:W-:Y:S02]  /*60d0*/  FMUL.FTZ R73, R70, UR15 ;  /* 0x0000000f46497c20 */ /* 0x000fe40008410000 */
[C---:B------:R-:W-:Y:S02]  /*60e0*/  FMUL.FTZ R69, R206.reuse, UR15 ;  /* 0x0000000fce457c20 */ /* 0x040fe40008410000 */
[----:B------:R-:W-:Y:S02]  /*60f0*/  FFMA.FTZ R145, R145, R206, R144 ;  /* 0x000000ce91917223 */ /* 0x000fe40000010090 */
[----:B------:R-:W-:Y:S02]  /*6100*/  FFMA.FTZ R180, R81, R70, R180 ;  /* 0x0000004651b47223 */ /* 0x000fe400000100b4 */
[----:B------:R-:W-:-:S02]  /*6110*/  FFMA.FTZ R82, R206, UR14, -R73 ;  /* 0x0000000ece527c23 */ /* 0x000fc40008010849 */
[----:B------:R-:W-:Y:S02]  /*6120*/  FFMA.FTZ R128, R70, UR14, R69 ;  /* 0x0000000e46807c23 */ /* 0x000fe40008010045 */
[C---:B------:R-:W-:Y:S02]  /*6130*/  FMUL.FTZ R206, R31.reuse, R206 ;  /* 0x000000ce1fce7220 */ /* 0x040fe40000410000 */
[----:B------:R-:W-:Y:S02]  /*6140*/  FMUL.FTZ R70, R31, R70 ;  /* 0x000000461f467220 */ /* 0x000fe40000410000 */
[----:B------:R-:W-:Y:S02]  /*6150*/  FFMA.FTZ R71, R81, -R71, R215 ;  /* 0x8000004751477223 */ /* 0x000fe400000100d7 */
[C---:B------:R-:W-:Y:S02]  /*6160*/  FMUL.FTZ R69, R63.reuse, R206 ;  /* 0x000000ce3f457220 */ /* 0x040fe40000410000 */
[----:B------:R-:W-:-:S02]  /*6170*/  FMUL.FTZ R81, R63, R70 ;  /* 0x000000463f517220 */ /* 0x000fc40000410000 */
[----:B------:R-:W-:Y:S02]  /*6180*/  FMUL.FTZ R63, R63, R82 ;  /* 0x000000523f3f7220 */ /* 0x000fe40000410000 */
[----:B------:R-:W-:Y:S01]  /*6190*/  FADD.FTZ R145, -R204, R145 ;  /* 0x00000091cc917221 */ /* 0x000fe20000010100 */
[----:B------:R-:W-:Y:S01]  /*61a0*/  IADD3 R204, R9, 0x740, RZ ;  /* 0x0000074009cc7810 */ /* 0x000fe20007ffe0ff */
[----:B------:R-:W-:Y:S01]  /*61b0*/  FFMA.FTZ R63, R71, R128, R63 ;  /* 0x00000080473f7223 */ /* 0x000fe2000001003f */
[----:B------:R-:W-:Y:S01]  /*61c0*/  HADD2.F32 R128, -RZ, R54.H1_H1 ;  /* 0x30000036ff807230 */ /* 0x000fe20000004100 */
[----:B------:R-:W-:Y:S02]  /*61d0*/  FADD.FTZ R203, R203, R72 ;  /* 0x00000048cbcb7221 */ /* 0x000fe40000010000 */
[-C--:B------:R-:W-:Y:S02]  /*61e0*/  FMUL.FTZ R73, R68, R70.reuse ;  /* 0x0000004644497220 */ /* 0x080fe40000410000 */
[----:B------:R-:W-:-:S02]  /*61f0*/  FFMA.FTZ R82, R71, R70, R69 ;  /* 0x0000004647527223 */ /* 0x000fc40000010045 */
[-C--:B------:R-:W-:Y:S01]  /*6200*/  FFMA.FTZ R47, R31, R180.reuse, R47 ;  /* 0x000000b41f2f7223 */ /* 0x080fe2000001002f */
[----:B------:R0:W-:Y:S01]  /*6210*/  STS [R62.X4+0x2170], R73 ;  /* 0x002170493e007388 */ /* 0x0001e20000004800 */
[-C--:B------:R-:W-:Y:S02]  /*6220*/  FMUL.FTZ R70, R146, -R145.reuse ;  /* 0x8000009192467220 */ /* 0x080fe40000410000 */
[----:B------:R-:W-:Y:S02]  /*6230*/  FFMA.FTZ R180, R68, R180, R63 ;  /* 0x000000b444b47223 */ /* 0x000fe4000001003f */
[----:B------:R-:W-:Y:S02]  /*6240*/  FMUL.FTZ R69, R30, R128 ;  /* 0x000000801e457220 */ /* 0x000fe40000410000 */
[-C--:B------:R-:W-:Y:S02]  /*6250*/  FMUL.FTZ R83, R68, R206.reuse ;  /* 0x000000ce44537220 */ /* 0x080fe40000410000 */
[----:B------:R-:W-:Y:S01]  /*6260*/  FFMA.FTZ R81, R71, R206, -R81 ;  /* 0x000000ce47517223 */ /* 0x000fe20000010851 */
[----:B------:R-:W-:Y:S01]  /*6270*/  IADD3 R206, R9, 0x780, RZ ;  /* 0x0000078009ce7810 */ /* 0x000fe20007ffe0ff */
[----:B------:R-:W-:Y:S01]  /*6280*/  FMUL.FTZ R63, R179, R145 ;  /* 0x00000091b33f7220 */ /* 0x000fe20000410000 */
[----:B------:R1:W-:Y:S01]  /*6290*/  STS [R62.X4+0x2174], R83 ;  /* 0x002174533e007388 */ /* 0x0003e20000004800 */
[----:B------:R-:W-:-:S02]  /*62a0*/  FMUL.FTZ R71, R203, UR15 ;  /* 0x0000000fcb477c20 */ /* 0x000fc40008410000 */
[----:B------:R-:W-:Y:S02]  /*62b0*/  FFMA.FTZ R68, R147, R203, -R70 ;  /* 0x000000cb93447223 */ /* 0x000fe40000010846 */
[-C--:B------:R-:W-:Y:S02]  /*62c0*/  FFMA.FTZ R179, R179, -R69.reuse, R191 ;  /* 0x80000045b3b37223 */ /* 0x080fe400000100bf */
[----:B------:R-:W-:Y:S02]  /*62d0*/  FFMA.FTZ R70, R80, -R69, R238 ;  /* 0x8000004550467223 */ /* 0x000fe400000100ee */
[-C--:B------:R-:W-:Y:S02]  /*62e0*/  FMUL.FTZ R146, R146, -R203.reuse ;  /* 0x800000cb92927220 */ /* 0x080fe40000410000 */
[----:B------:R-:W-:Y:S02]  /*62f0*/  FFMA.FTZ R69, R80, R203, R63 ;  /* 0x000000cb50457223 */ /* 0x000fe4000001003f */
[----:B------:R-:W-:-:S02]  /*6300*/  FMUL.FTZ R72, R145, UR15 ;  /* 0x0000000f91487c20 */ /* 0x000fc40008410000 */
[----:B------:R-:W-:Y:S02]  /*6310*/  FFMA.FTZ R80, R145, UR14, -R71 ;  /* 0x0000000e91507c23 */ /* 0x000fe40008010847 */
[C---:B0-----:R-:W-:Y:S02]  /*6320*/  FMUL.FTZ R73, R30.reuse, R145 ;  /* 0x000000911e497220 */ /* 0x041fe40000410000 */
[----:B-1----:R-:W-:Y:S02]  /*6330*/  FMUL.FTZ R83, R30, R203 ;  /* 0x000000cb1e537220 */ /* 0x002fe40000410000 */
[----:B------:R-:W-:Y:S02]  /*6340*/  FFMA.FTZ R147, R147, R145, R146 ;  /* 0x0000009193937223 */ /* 0x000fe40000010092 */
[----:B------:R-:W-:Y:S02]  /*6350*/  FFMA.FTZ R63, R203, UR14, R72 ;  /* 0x0000000ecb3f7c23 */ /* 0x000fe40008010048 */
[----:B------:R-:W-:-:S02]  /*6360*/  FMUL.FTZ R71, R179, R80 ;  /* 0x00000050b3477220 */ /* 0x000fc40000410000 */
[C---:B------:R-:W-:Y:S02]  /*6370*/  FMUL.FTZ R72, R179.reuse, R73 ;  /* 0x00000049b3487220 */ /* 0x040fe40000410000 */
[-C--:B------:R-:W-:Y:S01]  /*6380*/  FMUL.FTZ R80, R179, R83.reuse ;  /* 0x00000053b3507220 */ /* 0x080fe20000410000 */
[----:B------:R-:W-:Y:S01]  /*6390*/  HADD2.F32 R179, -RZ, R54.H0_H0 ;  /* 0x20000036ffb37230 */ /* 0x000fe20000004100 */
[----:B------:R-:W-:Y:S01]  /*63a0*/  FADD.FTZ R147, -R202, R147 ;  /* 0x00000093ca937221 */ /* 0x000fe20000010100 */
[----:B------:R-:W-:Y:S01]  /*63b0*/  IADD3 R202, R9, 0x700, RZ ;  /* 0x0000070009ca7810 */ /* 0x000fe20007ffe0ff */
[-C--:B------:R-:W-:Y:S02]  /*63c0*/  FMUL.FTZ R143, R128, R83.reuse ;  /* 0x00000053808f7220 */ /* 0x080fe40000410000 */
[C---:B------:R-:W-:Y:S02]  /*63d0*/  FFMA.FTZ R83, R70.reuse, R83, R72 ;  /* 0x0000005346537223 */ /* 0x040fe40000010048 */
[C---:B------:R-:W-:Y:S01]  /*63e0*/  FFMA.FTZ R80, R70.reuse, R73, -R80 ;  /* 0x0000004946507223 */ /* 0x040fe20000010850 */
[----:B------:R-:W-:Y:S01]  /*63f0*/  STS [R62.X4+0x2168], R143 ;  /* 0x0021688f3e007388 */ /* 0x000fe20000004800 */
[----:B------:R-:W-:-:S02]  /*6400*/  FFMA.FTZ R70, R70, R63, R71 ;  /* 0x0000003f46467223 */ /* 0x000fc40000010047 */
[----:B------:R-:W-:Y:S02]  /*6410*/  FADD.FTZ R68, R201, R68 ;  /* 0x00000044c9447221 */ /* 0x000fe40000010000 */
[----:B------:R-:W-:Y:S02]  /*6420*/  FMUL.FTZ R63, R148, -R147 ;  /* 0x80000093943f7220 */ /* 0x000fe40000410000 */
[----:B------:R-:W-:Y:S02]  /*6430*/  FADD.FTZ R108, R129, R108 ;  /* 0x0000006c816c7221 */ /* 0x000fe40000010000 */
[----:B------:R-:W-:Y:S02]  /*6440*/  FFMA.FTZ R129, R128, R69, R70 ;  /* 0x0000004580817223 */ /* 0x000fe40000010046 */
[----:B------:R-:W-:Y:S02]  /*6450*/  FFMA.FTZ R70, R149, R68, -R63 ;  /* 0x0000004495467223 */ /* 0x000fe4000001083f */
[----:B------:R-:W-:-:S02]  /*6460*/  FMUL.FTZ R63, R178, R147 ;  /* 0x00000093b23f7220 */ /* 0x000fc40000410000 */
[----:B------:R-:W-:Y:S02]  /*6470*/  FFMA.FTZ R46, R30, R69, R46 ;  /* 0x000000451e2e7223 */ /* 0x000fe4000001002e */
[----:B------:R-:W-:Y:S02]  /*6480*/  FMUL.FTZ R69, R29, R179 ;  /* 0x000000b31d457220 */ /* 0x000fe40000410000 */
[-C--:B------:R-:W-:Y:S02]  /*6490*/  FMUL.FTZ R148, R148, -R68.reuse ;  /* 0x8000004494947220 */ /* 0x080fe40000410000 */
[----:B------:R-:W-:Y:S02]  /*64a0*/  FMUL.FTZ R71, R68, UR15 ;  /* 0x0000000f44477c20 */ /* 0x000fe40008410000 */
[----:B------:R-:W-:Y:S02]  /*64b0*/  FFMA.FTZ R72, R79, R68, R63 ;  /* 0x000000444f487223 */ /* 0x000fe4000001003f */
[----:B------:R-:W-:-:S02]  /*64c0*/  FMUL.FTZ R63, R147, UR15 ;  /* 0x0000000f933f7c20 */ /* 0x000fc40008410000 */
[----:B------:R-:W-:Y:S02]  /*64d0*/  FFMA.FTZ R178, R178, -R69, R236 ;  /* 0x80000045b2b27223 */ /* 0x000fe400000100ec */
[-C--:B------:R-:W-:Y:S02]  /*64e0*/  FMUL.FTZ R142, R29, R147.reuse ;  /* 0x000000931d8e7220 */ /* 0x080fe40000410000 */
[----:B------:R-:W-:Y:S02]  /*64f0*/  FFMA.FTZ R149, R149, R147, R148 ;  /* 0x0000009395957223 */ /* 0x000fe40000010094 */
[----:B------:R-:W-:Y:S01]  /*6500*/  FFMA.FTZ R71, R147, UR14, -R71 ;  /* 0x0000000e93477c23 */ /* 0x000fe20008010847 */
[----:B------:R-:W-:Y:S01]  /*6510*/  HADD2.F32 R147, -RZ, R52.H1_H1 ;  /* 0x30000034ff937230 */ /* 0x000fe20000004100 */
[----:B------:R-:W-:Y:S02]  /*6520*/  FADD.FTZ R199, R199, R70 ;  /* 0x00000046c7c77221 */ /* 0x000fe40000010000 */
[----:B------:R-:W-:-:S02]  /*6530*/  FMUL.FTZ R145, R128, R73 ;  /* 0x0000004980917220 */ /* 0x000fc40000410000 */
[----:B------:R-:W-:Y:S02]  /*6540*/  FFMA.FTZ R69, R79, -R69, R237 ;  /* 0x800000454f457223 */ /* 0x000fe400000100ed */
[----:B------:R-:W-:Y:S01]  /*6550*/  FFMA.FTZ R70, R68, UR14, R63 ;  /* 0x0000000e44467c23 */ /* 0x000fe2000801003f */
[----:B------:R0:W-:Y:S01]  /*6560*/  STS [R62.X4+0x216c], R145 ;  /* 0x00216c913e007388 */ /* 0x0001e20000004800 */
[----:B------:R-:W-:Y:S02]  /*6570*/  FMUL.FTZ R68, R29, R68 ;  /* 0x000000441d447220 */ /* 0x000fe40000410000 */
[----:B------:R-:W-:Y:S02]  /*6580*/  FMUL.FTZ R79, R178, R142 ;  /* 0x0000008eb24f7220 */ /* 0x000fe40000410000 */
[----:B------:R-:W-:Y:S01]  /*6590*/  FADD.FTZ R149, -R200, R149 ;  /* 0x00000095c8957221 */ /* 0x000fe20000010100 */
[----:B------:R-:W-:Y:S01]  /*65a0*/  IADD3 R200, R9, 0x6c0, RZ ;  /* 0x000006c009c87810 */ /* 0x000fe20007ffe0ff */
[----:B------:R-:W-:-:S02]  /*65b0*/  FMUL.FTZ R71, R178, R71 ;  /* 0x00000047b2477220 */ /* 0x000fc40000410000 */
[-C--:B------:R-:W-:Y:S01]  /*65c0*/  FMUL.FTZ R178, R178, R68.reuse ;  /* 0x00000044b2b27220 */ /* 0x080fe20000410000 */
[----:B0-----:R-:W-:Y:S01]  /*65d0*/  HADD2.F32 R145, -RZ, R53.H1_H1 ;  /* 0x30000035ff917230 */ /* 0x001fe20000004100 */
[-C--:B------:R-:W-:Y:S02]  /*65e0*/  FMUL.FTZ R63, R179, R68.reuse ;  /* 0x00000044b33f7220 */ /* 0x080fe40000410000 */
[C---:B------:R-:W-:Y:S02]  /*65f0*/  FFMA.FTZ R79, R69.reuse, R68, R79 ;  /* 0x00000044454f7223 */ /* 0x040fe4000001004f */
[----:B------:R-:W-:Y:S01]  /*6600*/  FFMA.FTZ R71, R69, R70, R71 ;  /* 0x0000004645477223 */ /* 0x000fe20000010047 */
[----:B------:R0:W-:Y:S01]  /*6610*/  STS [R62.X4+0x2160], R63 ;  /* 0x0021603f3e007388 */ /* 0x0001e20000004800 */
[----:B------:R-:W-:Y:S02]  /*6620*/  FMUL.FTZ R68, R150, -R149 ;  /* 0x8000009596447220 */ /* 0x000fe40000410000 */
[----:B------:R-:W-:-:S02]  /*6630*/  FMUL.FTZ R73, R179, R142 ;  /* 0x0000008eb3497220 */ /* 0x000fc40000410000 */
[----:B------:R-:W-:Y:S01]  /*6640*/  FFMA.FTZ R142, R69, R142, -R178 ;  /* 0x0000008e458e7223 */ /* 0x000fe200000108b2 */
[----:B------:R-:W-:Y:S01]  /*6650*/  IADD3 R178, R9, 0x540, RZ ;  /* 0x0000054009b27810 */ /* 0x000fe20007ffe0ff */
[----:B------:R-:W-:Y:S01]  /*6660*/  FFMA.FTZ R128, R179, R72, R71 ;  /* 0x00000048b3807223 */ /* 0x000fe20000010047 */
[----:B------:R1:W-:Y:S01]  /*6670*/  STS [R62.X4+0x2164], R73 ;  /* 0x002164493e007388 */ /* 0x0003e20000004800 */
[----:B------:R-:W-:Y:S02]  /*6680*/  FFMA.FTZ R68, R151, R199, -R68 ;  /* 0x000000c797447223 */ /* 0x000fe40000010844 */
[----:B------:R-:W-:Y:S02]  /*6690*/  FMUL.FTZ R69, R28, R145 ;  /* 0x000000911c457220 */ /* 0x000fe40000410000 */
[----:B------:R-:W-:Y:S02]  /*66a0*/  FMUL.FTZ R71, R199, UR15 ;  /* 0x0000000fc7477c20 */ /* 0x000fe40008410000 */
[----:B0-----:R-:W-:-:S02]  /*66b0*/  FMUL.FTZ R63, R177, R149 ;  /* 0x00000095b13f7220 */ /* 0x001fc40000410000 */
[----:B------:R-:W-:Y:S02]  /*66c0*/  FADD.FTZ R144, R197, R68 ;  /* 0x00000044c5907221 */ /* 0x000fe40000010000 */
[----:B------:R-:W-:Y:S02]  /*66d0*/  FMUL.FTZ R150, R150, -R199 ;  /* 0x800000c796967220 */ /* 0x000fe40000410000 */
[----:B------:R-:W-:Y:S02]  /*66e0*/  FFMA.FTZ R177, R177, -R69, R232 ;  /* 0x80000045b1b17223 */ /* 0x000fe400000100e8 */
[C---:B------:R-:W-:Y:S02]  /*66f0*/  FMUL.FTZ R70, R149.reuse, UR15 ;  /* 0x0000000f95467c20 */ /* 0x040fe40008410000 */
[----:B------:R-:W-:Y:S02]  /*6700*/  FFMA.FTZ R68, R149, UR14, -R71 ;  /* 0x0000000e95447c23 */ /* 0x000fe40008010847 */
[----:B------:R-:W-:-:S02]  /*6710*/  FFMA.FTZ R45, R29, R72, R45 ;  /* 0x000000481d2d7223 */ /* 0x000fc4000001002d */
[----:B------:R-:W-:Y:S02]  /*6720*/  FMUL.FTZ R72, R28, R199 ;  /* 0x000000c71c487220 */ /* 0x000fe40000410000 */
[----:B------:R-:W-:Y:S02]  /*6730*/  FFMA.FTZ R151, R151, R149, R150 ;  /* 0x0000009597977223 */ /* 0x000fe40000010096 */
[C---:B------:R-:W-:Y:S02]  /*6740*/  FFMA.FTZ R69, R78.reuse, -R69, R233 ;  /* 0x800000454e457223 */ /* 0x040fe400000100e9 */
[----:B------:R-:W-:Y:S02]  /*6750*/  FFMA.FTZ R70, R199, UR14, R70 ;  /* 0x0000000ec7467c23 */ /* 0x000fe40008010046 */
[----:B------:R-:W-:Y:S02]  /*6760*/  FMUL.FTZ R68, R177, R68 ;  /* 0x00000044b1447220 */ /* 0x000fe40000410000 */
[----:B------:R-:W-:-:S02]  /*6770*/  FFMA.FTZ R63, R78, R199, R63 ;  /* 0x000000c74e3f7223 */ /* 0x000fc4000001003f */
[----:B------:R-:W-:Y:S02]  /*6780*/  FMUL.FTZ R78, R28, R149 ;  /* 0x000000951c4e7220 */ /* 0x000fe40000410000 */
[----:B------:R-:W-:Y:S02]  /*6790*/  FMUL.FTZ R71, R145, R72 ;  /* 0x0000004891477220 */ /* 0x000fe40000410000 */
[----:B------:R-:W-:Y:S01]  /*67a0*/  FADD.FTZ R105, R128, R105 ;  /* 0x0000006980697221 */ /* 0x000fe20000010000 */
[----:B------:R-:W-:Y:S01]  /*67b0*/  HADD2.F32 R128, -RZ, R53.H0_H0 ;  /* 0x20000035ff807230 */ /* 0x000fe20000004100 */
[----:B------:R-:W-:Y:S01]  /*67c0*/  FADD.FTZ R151, -R198, R151 ;  /* 0x00000097c6977221 */ /* 0x000fe20000010100 */
[----:B------:R0:W-:Y:S01]  /*67d0*/  STS [R62.X4+0x2158], R71 ;  /* 0x002158473e007388 */ /* 0x0001e20000004800 */
[----:B------:R-:W-:Y:S01]  /*67e0*/  FFMA.FTZ R70, R69, R70, R68 ;  /* 0x0000004645467223 */ /* 0x000fe20000010044 */
[----:B------:R-:W-:Y:S01]  /*67f0*/  IADD3 R198, R9, 0x680, RZ ;  /* 0x0000068009c67810 */ /* 0x000fe20007ffe0ff */
[----:B------:R-:W-:-:S02]  /*6800*/  FMUL.FTZ R143, R177, R78 ;  /* 0x0000004eb18f7220 */ /* 0x000fc40000410000 */
[----:B-1----:R-:W-:Y:S02]  /*6810*/  FMUL.FTZ R73, R145, R78 ;  /* 0x0000004e91497220 */ /* 0x002fe40000410000 */
[----:B------:R-:W-:Y:S02]  /*6820*/  FMUL.FTZ R177, R177, R72 ;  /* 0x00000048b1b17220 */ /* 0x000fe40000410000 */
[----:B------:R-:W-:Y:S01]  /*6830*/  FFMA.FTZ R44, R28, R63, R44 ;  /* 0x0000003f1c2c7223 */ /* 0x000fe2000001002c */
[----:B------:R1:W-:Y:S01]  /*6840*/  STS [R62.X4+0x215c], R73 ;  /* 0x00215c493e007388 */ /* 0x0003e20000004800 */
[----:B------:R-:W-:Y:S02]  /*6850*/  FMUL.FTZ R68, R152, -R151 ;  /* 0x8000009798447220 */ /* 0x000fe40000410000 */
[----:B------:R-:W-:Y:S02]  /*6860*/  FFMA.FTZ R145, R145, R63, R70 ;  /* 0x0000003f91917223 */ /* 0x000fe40000010046 */
[----:B------:R-:W-:-:S02]  /*6870*/  FMUL.FTZ R63, R27, R128 ;  /* 0x000000801b3f7220 */ /* 0x000fc40000410000 */
[----:B0-----:R-:W-:Y:S02]  /*6880*/  FMUL.FTZ R71, R144, UR15 ;  /* 0x0000000f90477c20 */ /* 0x001fe40008410000 */
[----:B------:R-:W-:Y:S02]  /*6890*/  FMUL.FTZ R152, R152, -R144 ;  /* 0x8000009098987220 */ /* 0x000fe40000410000 */
[C---:B------:R-:W-:Y:S02]  /*68a0*/  FFMA.FTZ R143, R69.reuse, R72, R143 ;  /* 0x00000048458f7223 */ /* 0x040fe4000001008f */
[----:B------:R-:W-:Y:S02]  /*68b0*/  FFMA.FTZ R78, R69, R78, -R177 ;  /* 0x0000004e454e7223 */ /* 0x000fe400000108b1 */
[----:B------:R-:W-:Y:S02]  /*68c0*/  FFMA.FTZ R68, R153, R144, -R68 ;  /* 0x0000009099447223 */ /* 0x000fe40000010844 */
[----:B------:R-:W-:-:S02]  /*68d0*/  FMUL.FTZ R70, R176, R151 ;  /* 0x00000097b0467220 */ /* 0x000fc40000410000 */
[----:B------:R-:W-:Y:S02]  /*68e0*/  FFMA.FTZ R176, R176, -R63, R234 ;  /* 0x8000003fb0b07223 */ /* 0x000fe400000100ea */
[C---:B------:R-:W-:Y:S02]  /*68f0*/  FMUL.FTZ R69, R151.reuse, UR15 ;  /* 0x0000000f97457c20 */ /* 0x040fe40008410000 */
[----:B------:R-:W-:Y:S02]  /*6900*/  FFMA.FTZ R71, R151, UR14, -R71 ;  /* 0x0000000e97477c23 */ /* 0x000fe40008010847 */
[----:B------:R-:W-:Y:S02]  /*6910*/  FFMA.FTZ R153, R153, R151, R152 ;  /* 0x0000009799997223 */ /* 0x000fe40000010098 */
[----:B------:R-:W-:Y:S02]  /*6920*/  FADD.FTZ R195, R195, R68 ;  /* 0x00000044c3c37221 */ /* 0x000fe40000010000 */
[----:B------:R-:W-:-:S02]  /*6930*/  FFMA.FTZ R63, R77, -R63, R235 ;  /* 0x8000003f4d3f7223 */ /* 0x000fc400000100eb */
[-C--:B------:R-:W-:Y:S02]  /*6940*/  FFMA.FTZ R70, R77, R144.reuse, R70 ;  /* 0x000000904d467223 */ /* 0x080fe40000010046 */
[----:B------:R-:W-:Y:S02]  /*6950*/  FFMA.FTZ R68, R144, UR14, R69 ;  /* 0x0000000e90447c23 */ /* 0x000fe40008010045 */
[----:B------:R-:W-:Y:S02]  /*6960*/  FMUL.FTZ R71, R176, R71 ;  /* 0x00000047b0477220 */ /* 0x000fe40000410000 */
[----:B------:R-:W-:Y:S02]  /*6970*/  FMUL.FTZ R77, R27, R151 ;  /* 0x000000971b4d7220 */ /* 0x000fe40000410000 */
[----:B------:R-:W-:Y:S01]  /*6980*/  FADD.FTZ R153, -R196, R153 ;  /* 0x00000099c4997221 */ /* 0x000fe20000010100 */
[----:B------:R-:W-:Y:S01]  /*6990*/  IADD3 R196, R9, 0x640, RZ ;  /* 0x0000064009c47810 */ /* 0x000fe20007ffe0ff */
[----:B------:R-:W-:-:S02]  /*69a0*/  FMUL.FTZ R144, R27, R144 ;  /* 0x000000901b907220 */ /* 0x000fc40000410000 */
[----:B------:R-:W-:Y:S02]  /*69b0*/  FFMA.FTZ R71, R63, R68, R71 ;  /* 0x000000443f477223 */ /* 0x000fe40000010047 */
[----:B------:R-:W-:Y:S02]  /*69c0*/  FMUL.FTZ R69, R176, R77 ;  /* 0x0000004db0457220 */ /* 0x000fe40000410000 */
[----:B------:R-:W-:Y:S02]  /*69d0*/  FMUL.FTZ R68, R154, -R153 ;  /* 0x800000999a447220 */ /* 0x000fe40000410000 */
[----:B------:R-:W-:Y:S02]  /*69e0*/  FADD.FTZ R106, R129, R106 ;  /* 0x0000006a816a7221 */ /* 0x000fe40000010000 */
[-C--:B------:R-:W-:Y:S02]  /*69f0*/  FMUL.FTZ R176, R176, R144.reuse ;  /* 0x00000090b0b07220 */ /* 0x080fe40000410000 */
[----:B-1----:R-:W-:-:S02]  /*6a00*/  FMUL.FTZ R73, R128, R144 ;  /* 0x0000009080497220 */ /* 0x002fc40000410000 */
[C---:B------:R-:W-:Y:S02]  /*6a10*/  FMUL.FTZ R129, R128.reuse, R77 ;  /* 0x0000004d80817220 */ /* 0x040fe40000410000 */
[----:B------:R-:W-:Y:S01]  /*6a20*/  FFMA.FTZ R144, R63, R144, R69 ;  /* 0x000000903f907223 */ /* 0x000fe20000010045 */
[----:B------:R0:W-:Y:S01]  /*6a30*/  STS [R62.X4+0x2150], R73 ;  /* 0x002150493e007388 */ /* 0x0001e20000004800 */
[----:B------:R-:W-:Y:S02]  /*6a40*/  FFMA.FTZ R128, R128, R70, R71 ;  /* 0x0000004680807223 */ /* 0x000fe40000010047 */
[----:B------:R-:W-:Y:S01]  /*6a50*/  FFMA.FTZ R68, R155, R195, -R68 ;  /* 0x000000c39b447223 */ /* 0x000fe20000010844 */
[----:B------:R-:W-:Y:S01]  /*6a60*/  STS [R62.X4+0x2154], R129 ;  /* 0x002154813e007388 */ /* 0x000fe20000004800 */
[----:B------:R-:W-:Y:S02]  /*6a70*/  FMUL.FTZ R69, R26, R147 ;  /* 0x000000931a457220 */ /* 0x000fe40000410000 */
[----:B------:R-:W-:-:S02]  /*6a80*/  FMUL.FTZ R71, R195, UR15 ;  /* 0x0000000fc3477c20 */ /* 0x000fc40008410000 */
[----:B------:R-:W-:Y:S01]  /*6a90*/  FFMA.FTZ R77, R63, R77, -R176 ;  /* 0x0000004d3f4d7223 */ /* 0x000fe200000108b0 */
[----:B------:R-:W-:Y:S01]  /*6aa0*/  IADD3 R176, R9, 0x500, RZ ;  /* 0x0000050009b07810 */ /* 0x000fe20007ffe0ff */
[----:B------:R-:W-:Y:S02]  /*6ab0*/  FFMA.FTZ R43, R27, R70, R43 ;  /* 0x000000461b2b7223 */ /* 0x000fe4000001002b */
[----:B------:R-:W-:Y:S02]  /*6ac0*/  FMUL.FTZ R63, R175, R153 ;  /* 0x00000099af3f7220 */ /* 0x000fe40000410000 */
[----:B------:R-:W-:Y:S02]  /*6ad0*/  FADD.FTZ R146, R95, R68 ;  /* 0x000000445f927221 */ /* 0x000fe40000010000 */
[----:B------:R-:W-:Y:S02]  /*6ae0*/  FFMA.FTZ R175, R175, -R69, R230 ;  /* 0x80000045afaf7223 */ /* 0x000fe400000100e6 */
[----:B------:R-:W-:-:S02]  /*6af0*/  FMUL.FTZ R70, R153, UR15 ;  /* 0x0000000f99467c20 */ /* 0x000fc40008410000 */
[----:B------:R-:W-:Y:S02]  /*6b00*/  FFMA.FTZ R68, R153, UR14, -R71 ;  /* 0x0000000e99447c23 */ /* 0x000fe40008010847 */
[----:B------:R-:W-:Y:S02]  /*6b10*/  FMUL.FTZ R154, R154, -R195 ;  /* 0x800000c39a9a7220 */ /* 0x000fe40000410000 */
[----:B------:R-:W-:Y:S02]  /*6b20*/  FMUL.FTZ R72, R26, R153 ;  /* 0x000000991a487220 */ /* 0x000fe40000410000 */
[----:B------:R-:W-:Y:S02]  /*6b30*/  FFMA.FTZ R69, R76, -R69, R231 ;  /* 0x800000454c457223 */ /* 0x000fe400000100e7 */
[----:B------:R-:W-:Y:S02]  /*6b40*/  FFMA.FTZ R70, R195, UR14, R70 ;  /* 0x0000000ec3467c23 */ /* 0x000fe40008010046 */
[----:B------:R-:W-:-:S02]  /*6b50*/  FMUL.FTZ R68, R175, R68 ;  /* 0x00000044af447220 */ /* 0x000fc40000410000 */
[----:B------:R-:W-:Y:S02]  /*6b60*/  FFMA.FTZ R155, R155, R153, R154 ;  /* 0x000000999b9b7223 */ /* 0x000fe4000001009a */
[-C--:B------:R-:W-:Y:S02]  /*6b70*/  FFMA.FTZ R63, R76, R195.reuse, R63 ;  /* 0x000000c34c3f7223 */ /* 0x080fe4000001003f */
[----:B------:R-:W-:Y:S02]  /*6b80*/  FMUL.FTZ R76, R26, R195 ;  /* 0x000000c31a4c7220 */ /* 0x000fe40000410000 */
[----:B------:R-:W-:Y:S02]  /*6b90*/  FMUL.FTZ R71, R175, R72 ;  /* 0x00000048af477220 */ /* 0x000fe40000410000 */
[----:B------:R-:W-:Y:S02]  /*6ba0*/  FFMA.FTZ R68, R69, R70, R68 ;  /* 0x0000004645447223 */ /* 0x000fe40000010044 */
[----:B------:R-:W-:-:S02]  /*6bb0*/  FADD.FTZ R104, R145, R104 ;  /* 0x0000006891687221 */ /* 0x000fc40000010000 */
[----:B------:R-:W-:Y:S01]  /*6bc0*/  FADD.FTZ R155, -R194, R155 ;  /* 0x0000009bc29b7221 */ /* 0x000fe20000010100 */
[----:B------:R-:W-:Y:S01]  /*6bd0*/  IADD3 R194, R9, 0x600, RZ ;  /* 0x0000060009c27810 */ /* 0x000fe20007ffe0ff */
[-C--:B------:R-:W-:Y:S01]  /*6be0*/  FMUL.FTZ R145, R175, R76.reuse ;  /* 0x0000004caf917220 */ /* 0x080fe20000410000 */
[----:B------:R-:W-:Y:S01]  /*6bf0*/  LEA.HI.SX32 R175, R208, R9, 0x1b ;  /* 0x00000009d0af7211 */ /* 0x000fe200078fdaff */
[-C--:B0-----:R-:W-:Y:S02]  /*6c00*/  FMUL.FTZ R73, R147, R76.reuse ;  /* 0x0000004c93497220 */ /* 0x081fe40000410000 */
[----:B------:R-:W-:Y:S02]  /*6c10*/  FFMA.FTZ R76, R69, R76, R71 ;  /* 0x0000004c454c7223 */ /* 0x000fe40000010047 */
[----:B------:R-:W-:Y:S01]  /*6c20*/  FFMA.FTZ R71, R147, R63, R68 ;  /* 0x0000003f93477223 */ /* 0x000fe20000010044 */
[----:B------:R-:W-:Y:S01]  /*6c30*/  STS [R62.X4+0x2148], R73 ;  /* 0x002148493e007388 */ /* 0x000fe20000004800 */
[----:B------:R-:W-:-:S02]  /*6c40*/  FMUL.FTZ R68, R156, -R155 ;  /* 0x8000009b9c447220 */ /* 0x000fc40000410000 */
[----:B------:R-:W-:Y:S02]  /*6c50*/  FMUL.FTZ R95, R147, R72 ;  /* 0x00000048935f7220 */ /* 0x000fe40000410000 */
[-C--:B------:R-:W-:Y:S02]  /*6c60*/  FMUL.FTZ R156, R156, -R146.reuse ;  /* 0x800000929c9c7220 */ /* 0x080fe40000410000 */
[C---:B------:R-:W-:Y:S01]  /*6c70*/  FFMA.FTZ R68, R157.reuse, R146, -R68 ;  /* 0x000000929d447223 */ /* 0x040fe20000010844 */
[----:B------:R0:W-:Y:S01]  /*6c80*/  STS [R62.X4+0x214c], R95 ;  /* 0x00214c5f3e007388 */ /* 0x0001e20000004800 */
[----:B------:R-:W-:Y:S01]  /*6c90*/  FADD.FTZ R103, R128, R103 ;  /* 0x0000006780677221 */ /* 0x000fe20000010000 */
[----:B------:R-:W-:Y:S01]  /*6ca0*/  HADD2.F32 R128, -RZ, R52.H0_H0 ;  /* 0x20000034ff807230 */ /* 0x000fe20000004100 */
[----:B------:R-:W-:Y:S02]  /*6cb0*/  FFMA.FTZ R157, R157, R155, R156 ;  /* 0x0000009b9d9d7223 */ /* 0x000fe4000001009c */
[----:B------:R-:W-:-:S02]  /*6cc0*/  FFMA.FTZ R42, R26, R63, R42 ;  /* 0x0000003f1a2a7223 */ /* 0x000fc4000001002a */
[----:B------:R-:W-:Y:S01]  /*6cd0*/  FADD.FTZ R157, -R94, R157 ;  /* 0x0000009d5e9d7221 */ /* 0x000fe20000010100 */
[----:B------:R-:W-:Y:S01]  /*6ce0*/  HADD2.F32 R94, -RZ, R59.H1_H1 ;  /* 0x3000003bff5e7230 */ /* 0x000fe20000004100 */
[----:B------:R-:W-:Y:S02]  /*6cf0*/  FMUL.FTZ R63, R25, R128 ;  /* 0x00000080193f7220 */ /* 0x000fe40000410000 */
[----:B0-----:R-:W-:Y:S02]  /*6d00*/  FADD.FTZ R95, R93, R68 ;  /* 0x000000445d5f7221 */ /* 0x001fe40000010000 */
[----:B------:R-:W-:Y:S02]  /*6d10*/  FMUL.FTZ R68, R146, UR15 ;  /* 0x0000000f92447c20 */ /* 0x000fe40008410000 */
[----:B------:R-:W-:Y:S02]  /*6d20*/  FADD.FTZ R102, R71, R102 ;  /* 0x0000006647667221 */ /* 0x000fe40000010000 */
[----:B------:R-:W-:-:S02]  /*6d30*/  FFMA.FTZ R71, R155, UR14, -R68 ;  /* 0x0000000e9b477c23 */ /* 0x000fc40008010844 */
[----:B------:R-:W-:Y:S02]  /*6d40*/  FFMA.FTZ R145, R69, R72, -R145 ;  /* 0x0000004845917223 */ /* 0x000fe40000010891 */
[----:B------:R-:W-:Y:S02]  /*6d50*/  FMUL.FTZ R70, R174, R155 ;  /* 0x0000009bae467220 */ /* 0x000fe40000410000 */
[----:B------:R-:W-:Y:S02]  /*6d60*/  FMUL.FTZ R68, R158, -R157 ;  /* 0x8000009d9e447220 */ /* 0x000fe40000410000 */
[-C--:B------:R-:W-:Y:S02]  /*6d70*/  FFMA.FTZ R174, R174, -R63.reuse, R226 ;  /* 0x8000003faeae7223 */ /* 0x080fe400000100e2 */
[----:B------:R-:W-:Y:S02]  /*6d80*/  FFMA.FTZ R69, R173, -R63, R227 ;  /* 0x8000003fad457223 */ /* 0x000fe400000100e3 */
[----:B------:R-:W-:-:S02]  /*6d90*/  FMUL.FTZ R158, R158, -R95 ;  /* 0x8000005f9e9e7220 */ /* 0x000fc40000410000 */
[----:B------:R-:W-:Y:S02]  /*6da0*/  FMUL.FTZ R63, R155, UR15 ;  /* 0x0000000f9b3f7c20 */ /* 0x000fe40008410000 */
[----:B------:R-:W-:Y:S02]  /*6db0*/  FMUL.FTZ R73, R25, R155 ;  /* 0x0000009b19497220 */ /* 0x000fe40000410000 */
[C---:B------:R-:W-:Y:S02]  /*6dc0*/  FFMA.FTZ R68, R159.reuse, R95, -R68 ;  /* 0x0000005f9f447223 */ /* 0x040fe40000010844 */
[----:B------:R-:W-:Y:S02]  /*6dd0*/  FFMA.FTZ R159, R159, R157, R158 ;  /* 0x0000009d9f9f7223 */ /* 0x000fe4000001009e */
[----:B------:R-:W-:Y:S02]  /*6de0*/  FFMA.FTZ R72, R146, UR14, R63 ;  /* 0x0000000e92487c23 */ /* 0x000fe4000801003f */
[----:B------:R-:W-:-:S02]  /*6df0*/  FFMA.FTZ R70, R173, R146, R70 ;  /* 0x00000092ad467223 */ /* 0x000fc40000010046 */
[----:B------:R-:W-:Y:S02]  /*6e00*/  FMUL.FTZ R63, R25, R146 ;  /* 0x00000092193f7220 */ /* 0x000fe40000410000 */
[----:B------:R-:W-:Y:S02]  /*6e10*/  FMUL.FTZ R146, R174, R73 ;  /* 0x00000049ae927220 */ /* 0x000fe40000410000 */
[----:B------:R-:W-:Y:S02]  /*6e20*/  FADD.FTZ R92, -R92, R159 ;  /* 0x0000009f5c5c7221 */ /* 0x000fe40000010100 */
[----:B------:R-:W-:Y:S02]  /*6e30*/  FADD.FTZ R91, R91, R68 ;  /* 0x000000445b5b7221 */ /* 0x000fe40000010000 */
[C---:B------:R-:W-:Y:S02]  /*6e40*/  FMUL.FTZ R71, R174.reuse, R71 ;  /* 0x00000047ae477220 */ /* 0x040fe40000410000 */
[----:B------:R-:W-:-:S02]  /*6e50*/  FMUL.FTZ R174, R174, R63 ;  /* 0x0000003faeae7220 */ /* 0x000fc40000410000 */
[-C--:B------:R-:W-:Y:S02]  /*6e60*/  FFMA.FTZ R146, R69, R63.reuse, R146 ;  /* 0x0000003f45927223 */ /* 0x080fe40000010092 */
[----:B------:R-:W-:Y:S02]  /*6e70*/  FMUL.FTZ R93, R128, R63 ;  /* 0x0000003f805d7220 */ /* 0x000fe40000410000 */
[CC--:B------:R-:W-:Y:S02]  /*6e80*/  FMUL.FTZ R63, R127.reuse, -R92.reuse ;  /* 0x8000005c7f3f7220 */ /* 0x0c0fe40000410000 */
[-C--:B------:R-:W-:Y:S01]  /*6e90*/  FMUL.FTZ R127, R127, -R91.reuse ;  /* 0x8000005b7f7f7220 */ /* 0x080fe20000410000 */
[----:B------:R-:W-:Y:S01]  /*6ea0*/  STS [R62.X4+0x2140], R93 ;  /* 0x0021405d3e007388 */ /* 0x000fe20000004800 */
[C---:B------:R-:W-:Y:S02]  /*6eb0*/  FFMA.FTZ R148, R130.reuse, R91, -R63 ;  /* 0x0000005b82947223 */ /* 0x040fe4000001083f */
[----:B------:R-:W-:-:S02]  /*6ec0*/  FFMA.FTZ R127, R130, R92, R127 ;  /* 0x0000005c827f7223 */ /* 0x000fc4000001007f */
[----:B------:R-:W-:Y:S02]  /*6ed0*/  FADD.FTZ R148, R89, R148 ;  /* 0x0000009459947221 */ /* 0x000fe40000010000 */
[----:B------:R-:W-:Y:S02]  /*6ee0*/  FADD.FTZ R130, -R90, R127 ;  /* 0x0000007f5a827221 */ /* 0x000fe40000010100 */
[----:B------:R-:W-:Y:S02]  /*6ef0*/  FFMA.FTZ R71, R69, R72, R71 ;  /* 0x0000004845477223 */ /* 0x000fe40000010047 */
[C---:B------:R-:W-:Y:S02]  /*6f00*/  FMUL.FTZ R63, R131.reuse, -R130 ;  /* 0x80000082833f7220 */ /* 0x040fe40000410000 */
[----:B------:R-:W-:Y:S02]  /*6f10*/  FMUL.FTZ R68, R24, R94 ;  /* 0x0000005e18447220 */ /* 0x000fe40000410000 */
[----:B------:R-:W-:-:S02]  /*6f20*/  FMUL.FTZ R131, R131, -R148 ;  /* 0x8000009483837220 */ /* 0x000fc40000410000 */
[----:B------:R-:W-:Y:S01]  /*6f30*/  FFMA.FTZ R147, R69, R73, -R174 ;  /* 0x0000004945937223 */ /* 0x000fe200000108ae */
[----:B------:R-:W-:Y:S01]  /*6f40*/  IADD3 R174, R9, 0x4c0, RZ ;  /* 0x000004c009ae7810 */ /* 0x000fe20007ffe0ff */
[-C--:B------:R-:W-:Y:S02]  /*6f50*/  FFMA.FTZ R41, R25, R70.reuse, R41 ;  /* 0x0000004619297223 */ /* 0x080fe40000010029 */
[----:B------:R-:W-:Y:S02]  /*6f60*/  FFMA.FTZ R72, R128, R70, R71 ;  /* 0x0000004680487223 */ /* 0x000fe40000010047 */
[-C--:B------:R-:W-:Y:S02]  /*6f70*/  FFMA.FTZ R70, R75, -R68.reuse, R220 ;  /* 0x800000444b467223 */ /* 0x080fe400000100dc */
[----:B------:R-:W-:Y:S02]  /*6f80*/  FFMA.FTZ R69, R172, -R68, R221 ;  /* 0x80000044ac457223 */ /* 0x000fe400000100dd */
[----:B------:R-:W-:-:S02]  /*6f90*/  FFMA.FTZ R131, R132, R130, R131 ;  /* 0x0000008284837223 */ /* 0x000fc40000010083 */
[----:B------:R-:W-:Y:S02]  /*6fa0*/  FFMA.FTZ R68, R132, R148, -R63 ;  /* 0x0000009484447223 */ /* 0x000fe4000001083f */
[----:B------:R-:W-:Y:S02]  /*6fb0*/  FMUL.FTZ R63, R157, UR15 ;  /* 0x0000000f9d3f7c20 */ /* 0x000fe40008410000 */
[----:B------:R-:W-:Y:S02]  /*6fc0*/  FADD.FTZ R88, -R88, R131 ;  /* 0x0000008358587221 */ /* 0x000fe40000010100 */
[----:B------:R-:W-:Y:S02]  /*6fd0*/  FADD.FTZ R87, R87, R68 ;  /* 0x0000004457577221 */ /* 0x000fe40000010000 */
[----:B------:R-:W-:Y:S02]  /*6fe0*/  FADD.FTZ R101, R72, R101 ;  /* 0x0000006548657221 */ /* 0x000fe40000010000 */
[----:B------:R-:W-:-:S02]  /*6ff0*/  FFMA.FTZ R72, R95, UR14, R63 ;  /* 0x0000000e5f487c23 */ /* 0x000fc4000801003f */
[CC--:B------:R-:W-:Y:S02]  /*7000*/  FMUL.FTZ R63, R133.reuse, -R88.reuse ;  /* 0x80000058853f7220 */ /* 0x0c0fe40000410000 */
[-C--:B------:R-:W-:Y:S02]  /*7010*/  FMUL.FTZ R133, R133, -R87.reuse ;  /* 0x8000005785857220 */ /* 0x080fe40000410000 */
[C---:B------:R-:W-:Y:S02]  /*7020*/  FFMA.FTZ R68, R134.reuse, R87, -R63 ;  /* 0x0000005786447223 */ /* 0x040fe4000001083f */
[----:B------:R-:W-:Y:S02]  /*7030*/  FFMA.FTZ R133, R134, R88, R133 ;  /* 0x0000005886857223 */ /* 0x000fe40000010085 */
[----:B------:R-:W-:Y:S01]  /*7040*/  FMUL.FTZ R73, R128, R73 ;  /* 0x0000004980497220 */ /* 0x000fe20000410000 */
[----:B------:R-:W-:Y:S01]  /*7050*/  HADD2.F32 R128, -RZ, R59.H0_H0 ;  /* 0x2000003bff807230 */ /* 0x000fe20000004100 */
[----:B------:R-:W-:-:S02]  /*7060*/  FADD.FTZ R86, -R86, R133 ;  /* 0x0000008556567221 */ /* 0x000fc40000010100 */
[----:B------:R-:W-:Y:S01]  /*7070*/  FADD.FTZ R85, R85, R68 ;  /* 0x0000004455557221 */ /* 0x000fe20000010000 */
[----:B------:R0:W-:Y:S01]  /*7080*/  STS [R62.X4+0x2144], R73 ;  /* 0x002144493e007388 */ /* 0x0001e20000004800 */
[----:B------:R-:W-:Y:S02]  /*7090*/  FMUL.FTZ R71, R95, UR15 ;  /* 0x0000000f5f477c20 */ /* 0x000fe40008410000 */
[C---:B------:R-:W-:Y:S02]  /*70a0*/  FMUL.FTZ R63, R135.reuse, -R86 ;  /* 0x80000056873f7220 */ /* 0x040fe40000410000 */
[----:B------:R-:W-:Y:S02]  /*70b0*/  FMUL.FTZ R135, R135, -R85 ;  /* 0x8000005587877220 */ /* 0x000fe40000410000 */
[----:B------:R-:W-:Y:S02]  /*70c0*/  FFMA.FTZ R71, R157, UR14, -R71 ;  /* 0x0000000e9d477c23 */ /* 0x000fe40008010847 */
[----:B------:R-:W-:-:S02]  /*70d0*/  FMUL.FTZ R89, R24, R157 ;  /* 0x0000009d18597220 */ /* 0x000fc40000410000 */
[----:B0-----:R-:W-:Y:S02]  /*70e0*/  FMUL.FTZ R73, R24, R95 ;  /* 0x0000005f18497220 */ /* 0x001fe40000410000 */
[----:B------:R-:W-:Y:S02]  /*70f0*/  FFMA.FTZ R135, R136, R86, R135 ;  /* 0x0000005688877223 */ /* 0x000fe40000010087 */
[C---:B------:R-:W-:Y:S02]  /*7100*/  FMUL.FTZ R132, R70.reuse, R89 ;  /* 0x0000005946847220 */ /* 0x040fe40000410000 */
[----:B------:R-:W-:Y:S02]  /*7110*/  FMUL.FTZ R71, R70, R71 ;  /* 0x0000004746477220 */ /* 0x000fe40000410000 */
[----:B------:R-:W-:Y:S02]  /*7120*/  FFMA.FTZ R68, R136, R85, -R63 ;  /* 0x0000005588447223 */ /* 0x000fe4000001083f */
[----:B------:R-:W-:-:S02]  /*7130*/  FMUL.FTZ R75, R75, R157 ;  /* 0x0000009d4b4b7220 */ /* 0x000fc40000410000 */
[----:B------:R-:W-:Y:S02]  /*7140*/  FMUL.FTZ R70, R70, R73 ;  /* 0x0000004946467220 */ /* 0x000fe40000410000 */
[----:B------:R-:W-:Y:S02]  /*7150*/  FADD.FTZ R84, -R84, R135 ;  /* 0x0000008754547221 */ /* 0x000fe40000010100 */
[----:B------:R-:W-:Y:S02]  /*7160*/  FADD.FTZ R209, R209, R68 ;  /* 0x00000044d1d17221 */ /* 0x000fe40000010000 */
[----:B------:R-:W-:Y:S01]  /*7170*/  FFMA.FTZ R75, R172, R95, R75 ;  /* 0x0000005fac4b7223 */ /* 0x000fe2000001004b */
[----:B------:R-:W-:Y:S01]  /*7180*/  HADD2.F32 R95, -RZ, R57.H0_H0 ;  /* 0x20000039ff5f7230 */ /* 0x000fe20000004100 */
[C---:B------:R-:W-:Y:S02]  /*7190*/  FFMA.FTZ R132, R69.reuse, R73, R132 ;  /* 0x0000004945847223 */ /* 0x040fe40000010084 */
[----:B------:R-:W-:-:S02]  /*71a0*/  FFMA.FTZ R133, R69, R89, -R70 ;  /* 0x0000005945857223 */ /* 0x000fc40000010846 */
[----:B------:R-:W-:Y:S02]  /*71b0*/  FFMA.FTZ R72, R69, R72, R71 ;  /* 0x0000004845487223 */ /* 0x000fe40000010047 */
[----:B------:R-:W-:Y:S02]  /*71c0*/  FMUL.FTZ R69, R23, R128 ;  /* 0x0000008017457220 */ /* 0x000fe40000410000 */
[C---:B------:R-:W-:Y:S02]  /*71d0*/  FMUL.FTZ R68, R137.reuse, -R84 ;  /* 0x8000005489447220 */ /* 0x040fe40000410000 */
[----:B------:R-:W-:Y:S02]  /*71e0*/  FMUL.FTZ R137, R137, -R209 ;  /* 0x800000d189897220 */ /* 0x000fe40000410000 */
[----:B------:R-:W-:Y:S02]  /*71f0*/  FFMA.FTZ R63, R94, R75, R72 ;  /* 0x0000004b5e3f7223 */ /* 0x000fe40000010048 */
[----:B------:R-:W-:-:S02]  /*7200*/  FFMA.FTZ R70, R74, -R69, R222 ;  /* 0x800000454a467223 */ /* 0x000fc400000100de */
[----:B------:R-:W-:Y:S02]  /*7210*/  FFMA.FTZ R72, R170, -R69, R223 ;  /* 0x80000045aa487223 */ /* 0x000fe400000100df */
[----:B------:R-:W-:Y:S02]  /*7220*/  FMUL.FTZ R69, R91, UR15 ;  /* 0x0000000f5b457c20 */ /* 0x000fe40008410000 */
[----:B------:R-:W-:Y:S02]  /*7230*/  FMUL.FTZ R73, R94, R73 ;  /* 0x000000495e497220 */ /* 0x000fe40000410000 */
[C---:B------:R-:W-:Y:S02]  /*7240*/  FFMA.FTZ R137, R138.reuse, R84, R137 ;  /* 0x000000548a897223 */ /* 0x040fe40000010089 */
[----:B------:R-:W-:Y:S01]  /*7250*/  FFMA.FTZ R68, R138, R209, -R68 ;  /* 0x000000d18a447223 */ /* 0x000fe20000010844 */
[----:B------:R0:W-:Y:S01]  /*7260*/  STS [R62.X4+0x2138], R73 ;  /* 0x002138493e007388 */ /* 0x0001e20000004800 */
[----:B------:R-:W-:-:S02]  /*7270*/  FMUL.FTZ R74, R74, R92 ;  /* 0x0000005c4a4a7220 */ /* 0x000fc40000410000 */
[C---:B------:R-:W-:Y:S02]  /*7280*/  FMUL.FTZ R90, R92.reuse, UR15 ;  /* 0x0000000f5c5a7c20 */ /* 0x040fe40008410000 */
[----:B------:R-:W-:Y:S02]  /*7290*/  FFMA.FTZ R69, R92, UR14, -R69 ;  /* 0x0000000e5c457c23 */ /* 0x000fe40008010845 */
[----:B------:R-:W-:Y:S02]  /*72a0*/  FADD.FTZ R210, -R210, R137 ;  /* 0x00000089d2d27221 */ /* 0x000fe40000010100 */
[----:B------:R-:W-:Y:S02]  /*72b0*/  FMUL.FTZ R89, R94, R89 ;  /* 0x000000595e597220 */ /* 0x000fe40000410000 */
[----:B------:R-:W-:Y:S01]  /*72c0*/  FADD.FTZ R211, R211, R68 ;  /* 0x00000044d3d37221 */ /* 0x000fe20000010000 */
[----:B------:R-:W-:Y:S01]  /*72d0*/  HADD2.F32 R68, -RZ, R56.H0_H0 ;  /* 0x20000038ff447230 */ /* 0x000fe20000004100 */
[----:B------:R-:W-:Y:S01]  /*72e0*/  FFMA.FTZ R40, R24, R75, R40 ;  /* 0x0000004b18287223 */ /* 0x000fe20000010028 */
[----:B------:R1:W-:Y:S01]  /*72f0*/  STS [R62.X4+0x213c], R89 ;  /* 0x00213c593e007388 */ /* 0x0003e20000004800 */
[----:B------:R-:W-:-:S02]  /*7300*/  FFMA.FTZ R74, R170, R91, R74 ;  /* 0x0000005baa4a7223 */ /* 0x000fc4000001004a */
[----:B0-----:R-:W-:Y:S02]  /*7310*/  FFMA.FTZ R73, R91, UR14, R90 ;  /* 0x0000000e5b497c23 */ /* 0x001fe4000801005a */
[C---:B------:R-:W-:Y:S02]  /*7320*/  FMUL.FTZ R71, R23.reuse, R92 ;  /* 0x0000005c17477220 */ /* 0x040fe40000410000 */
[----:B------:R-:W-:Y:S02]  /*7330*/  FMUL.FTZ R91, R23, R91 ;  /* 0x0000005b175b7220 */ /* 0x000fe40000410000 */
[----:B------:R-:W-:Y:S02]  /*7340*/  FMUL.FTZ R75, R70, R69 ;  /* 0x00000045464b7220 */ /* 0x000fe40000410000 */
[C---:B------:R-:W-:Y:S02]  /*7350*/  FMUL.FTZ R69, R139.reuse, -R210 ;  /* 0x800000d28b457220 */ /* 0x040fe40000410000 */
[----:B------:R-:W-:-:S02]  /*7360*/  FMUL.FTZ R139, R139, -R211 ;  /* 0x800000d38b8b7220 */ /* 0x000fc40000410000 */
[C---:B------:R-:W-:Y:S02]  /*7370*/  FMUL.FTZ R134, R70.reuse, R71 ;  /* 0x0000004746867220 */ /* 0x040fe40000410000 */
[----:B-1----:R-:W-:Y:S02]  /*7380*/  FMUL.FTZ R89, R70, R91 ;  /* 0x0000005b46597220 */ /* 0x002fe40000410000 */
[C---:B------:R-:W-:Y:S01]  /*7390*/  FFMA.FTZ R70, R140.reuse, R211, -R69 ;  /* 0x000000d38c467223 */ /* 0x040fe20000010845 */
[----:B------:R-:W-:Y:S01]  /*73a0*/  HADD2.F32 R69, -RZ, R56.H1_H1 ;  /* 0x30000038ff457230 */ /* 0x000fe20000004100 */
[----:B------:R-:W-:Y:S02]  /*73b0*/  FFMA.FTZ R139, R140, R210, R139 ;  /* 0x000000d28c8b7223 */ /* 0x000fe4000001008b */
[----:B------:R-:W-:Y:S02]  /*73c0*/  FADD.FTZ R213, R213, R70 ;  /* 0x00000046d5d57221 */ /* 0x000fe40000010000 */
[----:B------:R-:W-:-:S02]  /*73d0*/  FMUL.FTZ R70, R17, R68 ;  /* 0x0000004411467220 */ /* 0x000fc40000410000 */
[----:B------:R-:W-:Y:S02]  /*73e0*/  FADD.FTZ R212, -R212, R139 ;  /* 0x0000008bd4d47221 */ /* 0x000fe40000010100 */
[-C--:B------:R-:W-:Y:S02]  /*73f0*/  FFMA.FTZ R134, R72, R91.reuse, R134 ;  /* 0x0000005b48867223 */ /* 0x080fe40000010086 */
[----:B------:R-:W-:Y:S02]  /*7400*/  FMUL.FTZ R127, R128, R91 ;  /* 0x0000005b807f7220 */ /* 0x000fe40000410000 */
[----:B------:R-:W-:Y:S02]  /*7410*/  FMUL.FTZ R91, R18, R69 ;  /* 0x00000045125b7220 */ /* 0x000fe40000410000 */
[----:B------:R-:W-:Y:S01]  /*7420*/  FFMA.FTZ R93, R161, -R70, R183 ;  /* 0x80000046a15d7223 */ /* 0x000fe200000100b7 */
[----:B------:R0:W-:Y:S01]  /*7430*/  STS [R62.X4+0x2130], R127 ;  /* 0x0021307f3e007388 */ /* 0x0001e20000004800 */
[----:B------:R-:W-:-:S02]  /*7440*/  FMUL.FTZ R135, R17, R212 ;  /* 0x000000d411877220 */ /* 0x000fc40000410000 */
[----:B------:R-:W-:Y:S02]  /*7450*/  FFMA.FTZ R94, R141, -R70, R184 ;  /* 0x800000468d5e7223 */ /* 0x000fe400000100b8 */
[----:B------:R-:W-:Y:S02]  /*7460*/  FFMA.FTZ R92, R163, -R91, R181 ;  /* 0x8000005ba35c7223 */ /* 0x000fe400000100b5 */
[----:B------:R-:W-:Y:S02]  /*7470*/  FMUL.FTZ R136, R18, R210 ;  /* 0x000000d212887220 */ /* 0x000fe40000410000 */
[----:B------:R-:W-:Y:S02]  /*7480*/  FMUL.FTZ R137, R17, R213 ;  /* 0x000000d511897220 */ /* 0x000fe40000410000 */
[----:B------:R-:W-:Y:S02]  /*7490*/  FMUL.FTZ R70, R93, R135 ;  /* 0x000000875d467220 */ /* 0x000fe40000410000 */
[----:B------:R-:W-:-:S02]  /*74a0*/  FFMA.FTZ R139, R72, R71, -R89 ;  /* 0x00000047488b7223 */ /* 0x000fc40000010859 */
[----:B0-----:R-:W-:Y:S02]  /*74b0*/  FMUL.FTZ R127, R128, R71 ;  /* 0x00000047807f7220 */ /* 0x001fe40000410000 */
[----:B------:R-:W-:Y:S02]  /*74c0*/  FFMA.FTZ R91, R160, -R91, R182 ;  /* 0x8000005ba05b7223 */ /* 0x000fe400000100b6 */
[----:B------:R-:W-:Y:S01]  /*74d0*/  FMUL.FTZ R138, R18, R211 ;  /* 0x000000d3128a7220 */ /* 0x000fe20000410000 */
[----:B------:R0:W-:Y:S01]  /*74e0*/  STS [R62.X4+0x2134], R127 ;  /* 0x0021347f3e007388 */ /* 0x0001e20000004800 */
[----:B------:R-:W-:Y:S02]  /*74f0*/  FMUL.FTZ R71, R92, R136 ;  /* 0x000000885c477220 */ /* 0x000fe40000410000 */
[----:B------:R-:W-:Y:S02]  /*7500*/  FFMA.FTZ R70, R94, R137, R70 ;  /* 0x000000895e467223 */ /* 0x000fe40000010046 */
[----:B------:R-:W-:-:S02]  /*7510*/  FFMA.FTZ R71, R91, R138, R71 ;  /* 0x0000008a5b477223 */ /* 0x000fc40000010047 */
[----:B------:R-:W-:Y:S02]  /*7520*/  FADD.FTZ R70, RZ, R70 ;  /* 0x00000046ff467221 */ /* 0x000fe40000010000 */
[----:B------:R-:W-:Y:S02]  /*7530*/  FFMA.FTZ R73, R72, R73, R75 ;  /* 0x0000004948497223 */ /* 0x000fe4000001004b */
[----:B------:R-:W-:Y:S02]  /*7540*/  FMUL.FTZ R75, R19, R95 ;  /* 0x0000005f134b7220 */ /* 0x000fe40000410000 */
[----:B------:R-:W-:Y:S02]  /*7550*/  FADD.FTZ R72, R70, R71 ;  /* 0x0000004746487221 */ /* 0x000fe40000010000 */
[----:B------:R-:W-:Y:S02]  /*7560*/  FMUL.FTZ R70, R93, R137 ;  /* 0x000000895d467220 */ /* 0x000fe40000410000 */
[----:B------:R-:W-:-:S02]  /*7570*/  FFMA.FTZ R89, R162, -R75, R188 ;  /* 0x8000004ba2597223 */ /* 0x000fc400000100bc */
[----:B------:R-:W-:Y:S02]  /*7580*/  FFMA.FTZ R75, R165, -R75, R187 ;  /* 0x8000004ba54b7223 */ /* 0x000fe400000100bb */
[C---:B------:R-:W-:Y:S02]  /*7590*/  FMUL.FTZ R140, R19.reuse, R84 ;  /* 0x00000054138c7220 */ /* 0x040fe40000410000 */
[----:B------:R-:W-:Y:S02]  /*75a0*/  FMUL.FTZ R71, R92, R138 ;  /* 0x0000008a5c477220 */ /* 0x000fe40000410000 */
[----:B------:R-:W-:Y:S02]  /*75b0*/  FFMA.FTZ R70, R94, R135, -R70 ;  /* 0x000000875e467223 */ /* 0x000fe40000010846 */
[----:B------:R-:W-:Y:S02]  /*75c0*/  FFMA.FTZ R90, R128, R74, R73 ;  /* 0x0000004a805a7223 */ /* 0x000fe40000010049 */
[----:B------:R-:W-:-:S02]  /*75d0*/  FMUL.FTZ R150, R19, R209 ;  /* 0x000000d113967220 */ /* 0x000fc40000410000 */
[----:B------:R-:W-:Y:S02]  /*75e0*/  FMUL.FTZ R73, R75, R140 ;  /* 0x0000008c4b497220 */ /* 0x000fe40000410000 */
[----:B------:R-:W-:Y:S02]  /*75f0*/  FFMA.FTZ R71, R91, R136, -R71 ;  /* 0x000000885b477223 */ /* 0x000fe40000010847 */
[----:B------:R-:W-:Y:S02]  /*7600*/  FADD.FTZ R70, RZ, R70 ;  /* 0x00000046ff467221 */ /* 0x000fe40000010000 */
[----:B------:R-:W-:Y:S01]  /*7610*/  FFMA.FTZ R39, R23, R74, R39 ;  /* 0x0000004a17277223 */ /* 0x000fe20000010027 */
[----:B------:R-:W-:Y:S01]  /*7620*/  HADD2.F32 R74, -RZ, R57.H1_H1 ;  /* 0x30000039ff4a7230 */ /* 0x000fe20000004100 */
[-C--:B------:R-:W-:Y:S02]  /*7630*/  FMUL.FTZ R128, R75, R150.reuse ;  /* 0x000000964b807220 */ /* 0x080fe40000410000 */
[----:B0-----:R-:W-:Y:S01]  /*7640*/  FFMA.FTZ R127, R89, R150, R73 ;  /* 0x00000096597f7223 */ /* 0x001fe20000010049 */
[----:B------:R-:W-:Y:S01]  /*7650*/  HADD2.F32 R73, -RZ, R58.H1_H1 ;  /* 0x3000003aff497230 */ /* 0x000fe20000004100 */
[----:B------:R-:W-:-:S02]  /*7660*/  FADD.FTZ R70, R70, R71 ;  /* 0x0000004746467221 */ /* 0x000fc40000010000 */
[----:B------:R-:W-:Y:S02]  /*7670*/  FFMA.FTZ R71, R89, R140, -R128 ;  /* 0x0000008c59477223 */ /* 0x000fe40000010880 */
[----:B------:R-:W-:Y:S01]  /*7680*/  FADD.FTZ R128, R72, R127 ;  /* 0x0000007f48807221 */ /* 0x000fe20000010000 */
[----:B------:R-:W-:Y:S01]  /*7690*/  HADD2.F32 R72, -RZ, R58.H0_H0 ;  /* 0x2000003aff487230 */ /* 0x000fe20000004100 */
[----:B------:R-:W-:Y:S02]  /*76a0*/  FMUL.FTZ R127, R20, R74 ;  /* 0x0000004a147f7220 */ /* 0x000fe40000410000 */
[----:B------:R-:W-:Y:S02]  /*76b0*/  FADD.FTZ R129, R70, R71 ;  /* 0x0000004746817221 */ /* 0x000fe40000010000 */
[----:B------:R-:W-:Y:S02]  /*76c0*/  FFMA.FTZ R71, R167, -R127, R185 ;  /* 0x8000007fa7477223 */ /* 0x000fe400000100b9 */
[----:B------:R-:W-:-:S02]  /*76d0*/  FMUL.FTZ R151, R20, R86 ;  /* 0x0000005614977220 */ /* 0x000fc40000410000 */
[----:B------:R-:W-:Y:S02]  /*76e0*/  FMUL.FTZ R149, R20, R85 ;  /* 0x0000005514957220 */ /* 0x000fe40000410000 */
[----:B------:R-:W-:Y:S02]  /*76f0*/  FMUL.FTZ R154, R22, R73 ;  /* 0x00000049169a7220 */ /* 0x000fe40000410000 */
[----:B------:R-:W-:Y:S02]  /*7700*/  FFMA.FTZ R70, R164, -R127, R186 ;  /* 0x8000007fa4467223 */ /* 0x000fe400000100ba */
[C---:B------:R-:W-:Y:S02]  /*7710*/  FMUL.FTZ R131, R71.reuse, R151 ;  /* 0x0000009747837220 */ /* 0x040fe40000410000 */
[----:B------:R-:W-:Y:S02]  /*7720*/  FMUL.FTZ R152, R71, R149 ;  /* 0x0000009547987220 */ /* 0x000fe40000410000 */
[----:B------:R-:W-:-:S02]  /*7730*/  FFMA.FTZ R156, R171, -R154, R192 ;  /* 0x8000009aab9c7223 */ /* 0x000fc400000100c0 */
[----:B------:R-:W-:Y:S02]  /*7740*/  FMUL.FTZ R171, R171, R130 ;  /* 0x00000082abab7220 */ /* 0x000fe40000410000 */
[C---:B------:R-:W-:Y:S02]  /*7750*/  FFMA.FTZ R131, R70.reuse, R149, R131 ;  /* 0x0000009546837223 */ /* 0x040fe40000010083 */
[----:B------:R-:W-:Y:S02]  /*7760*/  FFMA.FTZ R152, R70, R151, -R152 ;  /* 0x0000009746987223 */ /* 0x000fe40000010898 */
[----:B------:R-:W-:Y:S02]  /*7770*/  FMUL.FTZ R157, R148, UR15 ;  /* 0x0000000f949d7c20 */ /* 0x000fe40008410000 */
[----:B------:R-:W-:Y:S02]  /*7780*/  FMUL.FTZ R155, R21, R72 ;  /* 0x00000048159b7220 */ /* 0x000fe40000410000 */
[----:B------:R-:W-:-:S02]  /*7790*/  FFMA.FTZ R127, R169, -R154, R193 ;  /* 0x8000009aa97f7223 */ /* 0x000fc400000100c1 */
[----:B------:R-:W-:Y:S02]  /*77a0*/  FFMA.FTZ R169, R169, R148, R171 ;  /* 0x00000094a9a97223 */ /* 0x000fe400000100ab */
[----:B------:R-:W-:Y:S02]  /*77b0*/  FADD.FTZ R153, R128, R131 ;  /* 0x0000008380997221 */ /* 0x000fe40000010000 */
[----:B------:R-:W-:Y:S02]  /*77c0*/  FADD.FTZ R152, R129, R152 ;  /* 0x0000009881987221 */ /* 0x000fe40000010000 */
[C---:B------:R-:W-:Y:S02]  /*77d0*/  FMUL.FTZ R131, R130.reuse, UR15 ;  /* 0x0000000f82837c20 */ /* 0x040fe40008410000 */
[----:B------:R-:W-:Y:S02]  /*77e0*/  FFMA.FTZ R171, R130, UR14, -R157 ;  /* 0x0000000e82ab7c23 */ /* 0x000fe4000801089d */
[----:B------:R-:W-:-:S02]  /*77f0*/  FFMA.FTZ R128, R166, -R155, R190 ;  /* 0x8000009ba6807223 */ /* 0x000fc400000100be */
[----:B------:R-:W-:Y:S02]  /*7800*/  FFMA.FTZ R129, R168, -R155, R189 ;  /* 0x8000009ba8817223 */ /* 0x000fe400000100bd */
[C---:B------:R-:W-:Y:S02]  /*7810*/  FMUL.FTZ R157, R21.reuse, R88 ;  /* 0x00000058159d7220 */ /* 0x040fe40000410000 */
[----:B------:R-:W-:Y:S02]  /*7820*/  FMUL.FTZ R155, R21, R87 ;  /* 0x00000057159b7220 */ /* 0x000fe40000410000 */
[----:B------:R-:W-:Y:S02]  /*7830*/  FMUL.FTZ R170, R22, R130 ;  /* 0x0000008216aa7220 */ /* 0x000fe40000410000 */
[----:B------:R-:W-:Y:S02]  /*7840*/  FFMA.FTZ R130, R148, UR14, R131 ;  /* 0x0000000e94827c23 */ /* 0x000fe40008010083 */
[----:B------:R-:W-:-:S02]  /*7850*/  FMUL.FTZ R131, R129, R157 ;  /* 0x0000009d81837220 */ /* 0x000fc40000410000 */
[-C--:B------:R-:W-:Y:S02]  /*7860*/  FMUL.FTZ R154, R129, R155.reuse ;  /* 0x0000009b819a7220 */ /* 0x080fe40000410000 */
[----:B------:R-:W-:Y:S02]  /*7870*/  FMUL.FTZ R158, R22, R148 ;  /* 0x00000094169e7220 */ /* 0x000fe40000410000 */
[----:B------:R-:W-:Y:S02]  /*7880*/  FFMA.FTZ R148, R128, R155, R131 ;  /* 0x0000009b80947223 */ /* 0x000fe40000010083 */
[----:B------:R-:W-:Y:S02]  /*7890*/  FMUL.FTZ R172, R156, R170 ;  /* 0x000000aa9cac7220 */ /* 0x000fe40000410000 */
[----:B------:R-:W-:Y:S01]  /*78a0*/  FFMA.FTZ R159, R128, R157, -R154 ;  /* 0x0000009d809f7223 */ /* 0x000fe2000001089a */
[----:B------:R-:W-:Y:S01]  /*78b0*/  IADD3 R154, R9, 0x380, RZ ;  /* 0x00000380099a7810 */ /* 0x000fe20007ffe0ff */
[----:B------:R-:W-:-:S02]  /*78c0*/  FMUL.FTZ R131, R156, R171 ;  /* 0x000000ab9c837220 */ /* 0x000fc40000410000 */
[-C--:B------:R-:W-:Y:S02]  /*78d0*/  FMUL.FTZ R156, R156, R158.reuse ;  /* 0x0000009e9c9c7220 */ /* 0x080fe40000410000 */
[----:B------:R-:W-:Y:S02]  /*78e0*/  FADD.FTZ R148, R153, R148 ;  /* 0x0000009499947221 */ /* 0x000fe40000010000 */
[----:B------:R-:W-:Y:S02]  /*78f0*/  FADD.FTZ R152, R152, R159 ;  /* 0x0000009f98987221 */ /* 0x000fe40000010000 */
[----:B------:R-:W-:Y:S01]  /*7900*/  FFMA.FTZ R153, R127, R158, R172 ;  /* 0x0000009e7f997223 */ /* 0x000fe200000100ac */
[----:B------:R-:W-:Y:S01]  /*7910*/  IADD3 R172, R9, 0x480, RZ ;  /* 0x0000048009ac7810 */ /* 0x000fe20007ffe0ff */
[----:B------:R-:W-:Y:S01]  /*7920*/  FFMA.FTZ R159, R127, R170, -R156 ;  /* 0x000000aa7f9f7223 */ /* 0x000fe2000001089c */
[C---:B------:R-:W-:Y:S01]  /*7930*/  IADD3 R156, R9.reuse, 0x3c0, RZ ;  /* 0x000003c0099c7810 */ /* 0x040fe20007ffe0ff */
        /* <DEDUP_REMOVED lines=8> */
[----:B------:R-:W-:Y:S01]  /*79c0*/  LEA.HI.SX32 R134, R134, R9, 0x1b ;  /* 0x0000000986867211 */ /* 0x000fe200078fdaff */
[----:B------:R-:W-:Y:S02]  /*79d0*/  FADD.FTZ R152, R152, R133 ;  /* 0x0000008598987221 */ /* 0x000fe40000010000 */
[----:B------:R-:W-:Y:S01]  /*79e0*/  FADD.FTZ R153, R153, R146 ;  /* 0x0000009299997221 */ /* 0x000fe20000010000 */
[----:B------:R-:W-:Y:S01]  /*79f0*/  IADD3 R146, R9, 0x280, RZ ;  /* 0x0000028009927810 */ /* 0x000fe20007ffe0ff */
[----:B------:R-:W-:Y:S02]  /*7a00*/  FADD.FTZ R152, R152, R147 ;  /* 0x0000009398987221 */ /* 0x000fe40000010000 */
[----:B------:R-:W-:Y:S01]  /*7a10*/  FADD.FTZ R153, R153, R76 ;  /* 0x0000004c99997221 */ /* 0x000fe20000010000 */
[----:B------:R-:W-:Y:S01]  /*7a20*/  IADD3 R76, R9, 0x80, RZ ;  /* 0x00000080094c7810 */ /* 0x000fe20007ffe0ff */
[----:B------:R-:W-:-:S02]  /*7a30*/  FADD.FTZ R152, R152, R145 ;  /* 0x0000009198987221 */ /* 0x000fc40000010000 */
[----:B------:R-:W-:Y:S01]  /*7a40*/  FADD.FTZ R144, R153, R144 ;  /* 0x0000009099907221 */ /* 0x000fe20000010000 */
[-C--:B------:R-:W-:Y:S01]  /*7a50*/  LEA.HI.SX32 R153, R174, R9.reuse, 0x1b ;  /* 0x00000009ae997211 */ /* 0x080fe200078fdaff */
[----:B------:R-:W-:Y:S01]  /*7a60*/  FADD.FTZ R139, R152, R77 ;  /* 0x0000004d988b7221 */ /* 0x000fe20000010000 */
[----:B------:R-:W-:Y:S01]  /*7a70*/  IADD3 R152, R9, 0x340, RZ ;  /* 0x0000034009987810 */ /* 0x000fe20007ffe0ff */
[----:B------:R-:W-:Y:S01]  /*7a80*/  FADD.FTZ R144, R144, R143 ;  /* 0x0000008f90907221 */ /* 0x000fe20000010000 */
[-C--:B------:R-:W-:Y:S01]  /*7a90*/  LEA.HI.SX32 R174, R206, R9.reuse, 0x1b ;  /* 0x00000009ceae7211 */ /* 0x080fe200078fdaff */
[----:B------:R-:W-:Y:S01]  /*7aa0*/  FADD.FTZ R143, R139, R78 ;  /* 0x0000004e8b8f7221 */ /* 0x000fe20000010000 */
[----:B------:R-:W-:Y:S01]  /*7ab0*/  LEA.HI.SX32 R147, R152, R9, 0x1b ;  /* 0x0000000998937211 */ /* 0x000fe200078fdaff */
[----:B------:R-:W-:Y:S01]  /*7ac0*/  FMUL.FTZ R171, R73, R158 ;  /* 0x0000009e49ab7220 */ /* 0x000fe20000410000 */
[----:B------:R-:W-:Y:S01]  /*7ad0*/  IADD3 R158, R9, 0x400, RZ ;  /* 0x00000400099e7810 */ /* 0x000fe20007ffe0ff */
[----:B------:R-:W-:Y:S01]  /*7ae0*/  FMUL.FTZ R173, R73, R170 ;  /* 0x000000aa49ad7220 */ /* 0x000fe20000410000 */
[C---:B------:R-:W-:Y:S01]  /*7af0*/  IADD3 R170, R9.reuse, 0x440, RZ ;  /* 0x0000044009aa7810 */ /* 0x040fe20007ffe0ff */
[C---:B------:R-:W-:Y:S01]  /*7b00*/  FMUL.FTZ R155, R72.reuse, R155 ;  /* 0x0000009b489b7220 */ /* 0x040fe20000410000 */
[----:B------:R-:W-:Y:S01]  /*7b10*/  STS [R62.X4+0x2128], R171 ;  /* 0x002128ab3e007388 */ /* 0x000fe20000004800 */
[----:B------:R-:W-:Y:S01]  /*7b20*/  FMUL.FTZ R157, R72, R157 ;  /* 0x0000009d489d7220 */ /* 0x000fe20000410000 */
[----:B------:R-:W-:Y:S01]  /*7b30*/  LEA.HI.SX32 R152, R172, R9, 0x1b ;  /* 0x00000009ac987211 */ /* 0x000fe200078fdaff */
[C---:B------:R-:W-:Y:S01]  /*7b40*/  FMUL.FTZ R149, R74.reuse, R149 ;  /* 0x000000954a957220 */ /* 0x040fe20000410000 */
[----:B------:R-:W-:Y:S01]  /*7b50*/  STS [R62.X4+0x212c], R173 ;  /* 0x00212cad3e007388 */ /* 0x000fe20000004800 */
[----:B------:R-:W-:Y:S01]  /*7b60*/  FMUL.FTZ R151, R74, R151 ;  /* 0x000000974a977220 */ /* 0x000fe20000410000 */
[----:B------:R-:W-:Y:S01]  /*7b70*/  LEA.HI.SX32 R78, R9, R9, 0x1b ;  /* 0x00000009094e7211 */ /* 0x000fe200078fdaff */
[C---:B------:R-:W-:Y:S01]  /*7b80*/  FMUL.FTZ R133, R95.reuse, R150 ;  /* 0x000000965f857220 */ /* 0x040fe20000410000 */
[----:B------:R-:W-:Y:S01]  /*7b90*/  STS [R62.X4+0x2120], R155 ;  /* 0x0021209b3e007388 */ /* 0x000fe20000004800 */
[----:B------:R-:W-:Y:S01]  /*7ba0*/  FMUL.FTZ R145, R95, R140 ;  /* 0x0000008c5f917220 */ /* 0x000fe20000410000 */
[----:B------:R-:W-:Y:S01]  /*7bb0*/  IADD3 R150, R9, 0x300, RZ ;  /* 0x0000030009967810 */ /* 0x000fe20007ffe0ff */
[C---:B------:R-:W-:Y:S01]  /*7bc0*/  FMUL.FTZ R77, R69.reuse, R138 ;  /* 0x0000008a454d7220 */ /* 0x040fe20000410000 */
[----:B------:R-:W-:Y:S01]  /*7bd0*/  STS [R62.X4+0x2124], R157 ;  /* 0x0021249d3e007388 */ /* 0x000fe20000004800 */
[----:B------:R-:W-:Y:S01]  /*7be0*/  FMUL.FTZ R139, R69, R136 ;  /* 0x00000088458b7220 */ /* 0x000fe20000410000 */
[C---:B------:R-:W-:Y:S01]  /*7bf0*/  IADD3 R136, R9.reuse, 0xc0, RZ ;  /* 0x000000c009887810 */ /* 0x040fe20007ffe0ff */
        /* <DEDUP_REMOVED lines=11> */
[----:B------:R-:W-:Y:S01]  /*7cb0*/  IADD3 R144, R9, 0x240, RZ ;  /* 0x0000024009907810 */ /* 0x000fe20007ffe0ff */
[----:B------:R-:W-:Y:S01]  /*7cc0*/  FADD.FTZ R107, R180, R107 ;  /* 0x0000006bb46b7221 */ /* 0x000fe20000010000 */
[----:B------:R-:W-:Y:S01]  /*7cd0*/  STS [R62.X4+0x2114], R145 ;  /* 0x002114913e007388 */ /* 0x000fe20000004800 */
[----:B------:R-:W-:Y:S01]  /*7ce0*/  FADD.FTZ R132, R83, R82 ;  /* 0x0000005253847221 */ /* 0x000fe20000010000 */
[C---:B------:R-:W-:Y:S01]  /*7cf0*/  IADD3 R82, R9.reuse, 0x180, RZ ;  /* 0x0000018009527810 */ /* 0x040fe20007ffe0ff */
[----:B------:R-:W-:Y:S01]  /*7d00*/  FMUL.FTZ R79, R110, R182 ;  /* 0x000000b66e4f7220 */ /* 0x000fe20000410000 */
[----:B------:R1:W-:Y:S01]  /*7d10*/  STS [R62.X4+0x2108], R77 ;  /* 0x0021084d3e007388 */ /* 0x0003e20000004800 */
[C---:B------:R-:W-:Y:S01]  /*7d20*/  IADD3 R142, R9.reuse, 0x200, RZ ;  /* 0x00000200098e7810 */ /* 0x040fe20007ffe0ff */
[----:B0-----:R-:W-:Y:S01]  /*7d30*/  FADD.FTZ R133, R80, R81 ;  /* 0x0000005150857221 */ /* 0x001fe20000010000 */
[C---:B------:R-:W-:Y:S01]  /*7d40*/  IADD3 R80, R9.reuse, 0x100, RZ ;  /* 0x0000010009507810 */ /* 0x040fe20007ffe0ff */
[----:B------:R-:W-:Y:S01]  /*7d50*/  STS [R62.X4+0x210c], R139 ;  /* 0x00210c8b3e007388 */ /* 0x000fe20000004800 */
[----:B------:R-:W-:Y:S01]  /*7d60*/  IADD3 R180, R9, 0x580, RZ ;  /* 0x0000058009b47810 */ /* 0x000fe20007ffe0ff */
[----:B------:R-:W-:Y:S01]  /*7d70*/  FMUL.FTZ R81, R111, R188 ;  /* 0x000000bc6f517220 */ /* 0x000fe20000410000 */
[-C--:B------:R-:W-:Y:S01]  /*7d80*/  LEA.HI.SX32 R143, R144, R9.reuse, 0x1b ;  /* 0x00000009908f7211 */ /* 0x080fe200078fdaff */
[----:B------:R-:W-:Y:S01]  /*7d90*/  STS [R62.X4+0x2100], R137 ;  /* 0x002100893e007388 */ /* 0x000fe20000004800 */
[-C--:B------:R-:W-:Y:S01]  /*7da0*/  LEA.HI.SX32 R144, R146, R9.reuse, 0x1b ;  /* 0x0000000992907211 */ /* 0x080fe200078fdaff */
[----:B-1----:R-:W-:Y:S01]  /*7db0*/  FMUL.FTZ R77, R109, R184 ;  /* 0x000000b86d4d7220 */ /* 0x002fe20000410000 */
[----:B------:R-:W-:Y:S01]  /*7dc0*/  IADD3 R184, R9, 0x5c0, RZ ;  /* 0x000005c009b87810 */ /* 0x000fe20007ffe0ff */
[----:B------:R0:W-:Y:S01]  /*7dd0*/  STS [R62.X4+0x2104], R135 ;  /* 0x002104873e007388 */ /* 0x0001e20000004800 */
[-C--:B------:R-:W-:Y:S01]  /*7de0*/  LEA.HI.SX32 R145, R148, R9.reuse, 0x1b ;  /* 0x0000000994917211 */ /* 0x080fe200078fdaff */
[----:B------:R-:W-:Y:S01]  /*7df0*/  FMUL.FTZ R83, R112, R186 ;  /* 0x000000ba70537220 */ /* 0x000fe20000410000 */
[-C--:B------:R-:W-:Y:S01]  /*7e00*/  LEA.HI.SX32 R146, R150, R9.reuse, 0x1b ;  /* 0x0000000996927211 */ /* 0x080fe200078fdaff */
[----:B------:R-:W-:Y:S01]  /*7e10*/  BAR.SYNC.DEFER_BLOCKING 0x0 ;  /* 0x0000000000007b1d */ /* 0x000fe20000010000 */
[----:B------:R-:W-:Y:S01]  /*7e20*/  LEA.HI.SX32 R148, R154, R9, 0x1b ;  /* 0x000000099a947211 */ /* 0x000fe200078fdaff */
[----:B------:R-:W-:Y:S01]  /*7e30*/  FFMA.FTZ R181, -R110, R181, -RZ ;  /* 0x000000b56eb57223 */ /* 0x000fe200000109ff */
[----:B------:R-:W-:Y:S01]  /*7e40*/  LEA.HI.SX32 R149, R156, R9, 0x1b ;  /* 0x000000099c957211 */ /* 0x000fe200078fdaff */
[----:B------:R-:W-:Y:S01]  /*7e50*/  FFMA.FTZ R183, -R109, R183, -RZ ;  /* 0x000000b76db77223 */ /* 0x000fe200000109ff */
[----:B------:R-:W-:Y:S01]  /*7e60*/  LEA.HI.SX32 R150, R158, R9, 0x1b ;  /* 0x000000099e967211 */ /* 0x000fe200078fdaff */
[----:B------:R-:W-:Y:S01]  /*7e70*/  FFMA.FTZ R187, -R111, R187, -RZ ;  /* 0x000000bb6fbb7223 */ /* 0x000fe200000109ff */
[----:B------:R-:W-:Y:S01]  /*7e80*/  LEA.HI.SX32 R151, R170, R9, 0x1b ;  /* 0x00000009aa977211 */ /* 0x000fe200078fdaff */
[----:B------:R-:W-:Y:S01]  /*7e90*/  FFMA.FTZ R185, -R112, R185, -RZ ;  /* 0x000000b970b97223 */ /* 0x000fe200000109ff */
[----:B0-----:R-:W-:Y:S01]  /*7ea0*/  LEA.HI.SX32 R135, R76, R9, 0x1b ;  /* 0x000000094c877211 */ /* 0x001fe200078fdaff */
        /* <DEDUP_REMOVED lines=13> */
[-C--:B------:R-:W-:Y:S01]  /*7f80*/  LEA.HI.SX32 R154, R176, R9.reuse, 0x1b ;  /* 0x00000009b09a7211 */ /* 0x080fe200078fdaff */
[----:B------:R-:W0:Y:S01]  /*7f90*/  LDS R249, [R78.X4+0x2100] ;  /* 0x002100004ef97984 */ /* 0x000e220000004800 */
[----:B------:R-:W-:Y:S01]  /*7fa0*/  LEA.HI.SX32 R155, R178, R9, 0x1b ;  /* 0x00000009b29b7211 */ /* 0x000fe200078fdaff */
[----:B------:R-:W-:Y:S01]  /*7fb0*/  FMUL.FTZ R233, R120, R233 ;  /* 0x000000e978e97220 */ /* 0x000fe20000410000 */
[-C--:B------:R-:W-:Y:S01]  /*7fc0*/  LEA.HI.SX32 R156, R180, R9.reuse, 0x1b ;  /* 0x00000009b49c7211 */ /* 0x080fe200078fdaff */
[----:B------:R-:W1:Y:S01]  /*7fd0*/  LDS R176, [R134.X4+0x2200] ;  /* 0x0022000086b07984 */ /* 0x000e620000004800 */
[----:B------:R-:W-:Y:S01]  /*7fe0*/  LEA.HI.SX32 R157, R184, R9, 0x1b ;  /* 0x00000009b89d7211 */ /* 0x000fe200078fdaff */
[----:B------:R-:W-:Y:S01]  /*7ff0*/  FMUL.FTZ R237, R121, R237 ;  /* 0x000000ed79ed7220 */ /* 0x000fe20000410000 */
[-C--:B------:R-:W-:Y:S01]  /*8000*/  LEA.HI.SX32 R158, R194, R9.reuse, 0x1b ;  /* 0x00000009c29e7211 */ /* 0x080fe200078fdaff */
[----:B------:R-:W2:Y:S01]  /*8010*/  LDS R177, [R135.X4+0x2300] ;  /* 0x0023000087b17984 */ /* 0x000ea20000004800 */
[----:B------:R-:W-:Y:S01]  /*8020*/  LEA.HI.SX32 R170, R198, R9, 0x1b ;  /* 0x00000009c6aa7211 */ /* 0x000fe200078fdaff */
[----:B------:R-:W-:Y:S01]  /*8030*/  FFMA.FTZ R191, -R122, R191, -RZ ;  /* 0x000000bf7abf7223 */ /* 0x000fe200000109ff */
[-C--:B------:R-:W-:Y:S01]  /*8040*/  LEA.HI.SX32 R171, R200, R9.reuse, 0x1b ;  /* 0x00000009c8ab7211 */ /* 0x080fe200078fdaff */
[----:B------:R-:W3:Y:S01]  /*8050*/  LDS R178, [R136.X4+0x2400] ;  /* 0x0024000088b27984 */ /* 0x000ee20000004800 */
[----:B------:R-:W-:Y:S01]  /*8060*/  LEA.HI.SX32 R172, R202, R9, 0x1b ;  /* 0x00000009caac7211 */ /* 0x000fe200078fdaff */
[----:B------:R-:W-:Y:S01]  /*8070*/  FMUL.FTZ R215, R123, R215 ;  /* 0x000000d77bd77220 */ /* 0x000fe20000410000 */
[----:B------:R-:W-:Y:S01]  /*8080*/  LEA.HI.SX32 R173, R204, R9, 0x1b ;  /* 0x00000009ccad7211 */ /* 0x000fe200078fdaff */
[----:B------:R-:W4:Y:S01]  /*8090*/  LDS R179, [R137.X4+0x2500] ;  /* 0x0025000089b37984 */ /* 0x000f220000004800 */
[----:B------:R-:W-:Y:S01]  /*80a0*/  LEA R76, R15, 0xfffffc00, 0xa ;  /* 0xfffffc000f4c7811 */ /* 0x000fe200078e50ff */
[----:B------:R-:W-:-:S02]  /*80b0*/  FMUL.FTZ R219, R124, R219 ;  /* 0x000000db7cdb7220 */ /* 0x000fc40000410000 */
[----:B------:R-:W0:Y:S01]  /*80c0*/  LDS R180, [R138.X4+0x2600] ;  /* 0x002600008ab47984 */ /* 0x000e220000004800 */
[----:B------:R-:W-:Y:S01]  /*80d0*/  IADD3 R76, -R76, c[0x0][0x168], RZ ;  /* 0x00005a004c4c7a10 */ /* 0x000fe20007ffe1ff */
[----:B------:R-:W-:Y:S02]  /*80e0*/  IMAD R80, R6, c[0x0][0x2c0], RZ ;  /* 0x0000b00006507a24 */ /* 0x000fe400078e02ff */
[----:B------:R-:W0:Y:S01]  /*80f0*/  LDS R184, [R139.X4+0x2700] ;  /* 0x002700008bb87984 */ /* 0x000e220000004800 */
[----:B------:R-:W-:Y:S02]  /*8100*/  FMUL.FTZ R182, R88, UR15 ;  /* 0x0000000f58b67c20 */ /* 0x000fe40008410000 */
[----:B------:R-:W-:Y:S01]  /*8110*/  IMAD.WIDE.U32 R64, R5, c[0x0][0x2c0], R64 ;  /* 0x0000b00005407a25 */ /* 0x000fe200078e0040 */
[----:B------:R-:W0:Y:S03]  /*8120*/  LDS R194, [R140.X4+0x2800] ;  /* 0x002800008cc27984 */ /* 0x000e260000004800 */
        /* <DEDUP_REMOVED lines=47> */
[----:B------:R-:W-:Y:S01]  /*8420*/  STS [R62.X4+0x4214], R187 ;  /* 0x004214bb3e007388 */ /* 0x000fe20000004800 */
[----:B-1----:R-:W-:-:S03]  /*8430*/  FFMA.FTZ R79, -R124, R218, -RZ ;  /* 0x000000da7c4f7223 */ /* 0x002fc600000109ff */
[----:B------:R-:W-:Y:S01]  /*8440*/  STS [R62.X4+0x421c], R185 ;  /* 0x00421cb93e007388 */ /* 0x000fe20000004800 */
[----:B--2---:R-:W-:-:S03]  /*8450*/  FMUL.FTZ R183, R85, UR15 ;  /* 0x0000000f55b77c20 */ /* 0x004fc60008410000 */
[----:B------:R-:W-:Y:S01]  /*8460*/  STS [R62.X4+0x4220], R251 ;  /* 0x004220fb3e007388 */ /* 0x000fe20000004800 */
[----:B------:R-:W-:-:S03]  /*8470*/  FFMA.FTZ R183, R86, UR14, -R183 ;  /* 0x0000000e56b77c23 */ /* 0x000fc600080108b7 */
[----:B------:R-:W-:Y:S04]  /*8480*/  STS [R62.X4+0x4224], R189 ;  /* 0x004224bd3e007388 */ /* 0x000fe80000004800 */
[----:B------:R1:W-:Y:S04]  /*8490*/  STS [R62.X4+0x4228], R193 ;  /* 0x004228c13e007388 */ /* 0x0003e80000004800 */
[----:B------:R-:W-:Y:S04]  /*84a0*/  STS [R62.X4+0x4230], R223 ;  /* 0x004230df3e007388 */ /* 0x000fe80000004800 */
[----:B------:R-:W-:Y:S01]  /*84b0*/  STS [R62.X4+0x4238], R221 ;  /* 0x004238dd3e007388 */ /* 0x000fe20000004800 */
[----:B-1----:R-:W-:-:S03]  /*84c0*/  IMAD R193, R5, c[0x0][0x2c4], R80 ;  /* 0x0000b10005c17a24 */ /* 0x002fc600078e0250 */
[----:B------:R-:W-:Y:S01]  /*84d0*/  STS [R62.X4+0x4240], R227 ;  /* 0x004240e33e007388 */ /* 0x000fe20000004800 */
[----:B------:R-:W-:-:S03]  /*84e0*/  FMUL.FTZ R80, R86, UR15 ;  /* 0x0000000f56507c20 */ /* 0x000fc60008410000 */
[----:B------:R-:W-:Y:S01]  /*84f0*/  STS [R62.X4+0x4248], R231 ;  /* 0x004248e73e007388 */ /* 0x000fe20000004800 */
[----:B------:R-:W-:Y:S02]  /*8500*/  FFMA.FTZ R185, R85, UR14, R80 ;  /* 0x0000000e55b97c23 */ /* 0x000fe40008010050 */
[----:B------:R-:W-:Y:S01]  /*8510*/  FMUL.FTZ R80, R210, UR15 ;  /* 0x0000000fd2507c20 */ /* 0x000fe20008410000 */
[----:B------:R-:W-:Y:S03]  /*8520*/  STS [R62.X4+0x4250], R235 ;  /* 0x004250eb3e007388 */ /* 0x000fe60000004800 */
[----:B------:R-:W-:Y:S01]  /*8530*/  FFMA.FTZ R189, R211, UR14, R80 ;  /* 0x0000000ed3bd7c23 */ /* 0x000fe20008010050 */
        /* <DEDUP_REMOVED lines=9> */
[----:B------:R1:W-:Y:S04]  /*85d0*/  STS [R62.X4+0x4274], R77 ;  /* 0x0042744d3e007388 */ /* 0x0003e80000004800 */
[----:B------:R-:W-:Y:S04]  /*85e0*/  STS [R62.X4+0x4278], R219 ;  /* 0x004278db3e007388 */ /* 0x000fe80000004800 */
[----:B------:R2:W-:Y:S01]  /*85f0*/  STS [R62.X4+0x427c], R79 ;  /* 0x00427c4f3e007388 */ /* 0x0005e20000004800 */
[----:B-1----:R-:W-:-:S04]  /*8600*/  FMUL.FTZ R77, R209, UR15 ;  /* 0x0000000fd14d7c20 */ /* 0x002fc80008410000 */
[----:B------:R-:W-:Y:S02]  /*8610*/  FFMA.FTZ R186, R84, UR14, -R77 ;  /* 0x0000000e54ba7c23 */ /* 0x000fe4000801084d */
[----:B------:R-:W-:Y:S01]  /*8620*/  FMUL.FTZ R77, R213, UR15 ;  /* 0x0000000fd54d7c20 */ /* 0x000fe20008410000 */
[----:B--2---:R-:W-:Y:S01]  /*8630*/  LEA R62, R76, -R9, 0x1 ;  /* 0x800000094c3e7211 */ /* 0x004fe200078e08ff */
[----:B------:R-:W-:Y:S02]  /*8640*/  FMUL.FTZ R76, R84, UR15 ;  /* 0x0000000f544c7c20 */ /* 0x000fe40008410000 */
[----:B------:R-:W-:Y:S01]  /*8650*/  FMUL.FTZ R79, R211, UR15 ;  /* 0x0000000fd34f7c20 */ /* 0x000fe20008410000 */
[----:B------:R-:W-:Y:S01]  /*8660*/  BAR.SYNC.DEFER_BLOCKING 0x0 ;  /* 0x0000000000007b1d */ /* 0x000fe20000010000 */
[----:B------:R-:W-:Y:S01]  /*8670*/  ISETP.GE.AND P0, PT, R62, 0x1, PT ;  /* 0x000000013e00780c */ /* 0x000fe20003f06270 */
[----:B------:R-:W-:Y:S02]  /*8680*/  FFMA.FTZ R187, R209, UR14, R76 ;  /* 0x0000000ed1bb7c23 */ /* 0x000fe4000801004c */
[----:B------:R-:W-:-:S02]  /*8690*/  FMUL.FTZ R76, R212, UR15 ;  /* 0x0000000fd44c7c20 */ /* 0x000fc40008410000 */
[----:B------:R-:W-:Y:S02]  /*86a0*/  FFMA.FTZ R188, R210, UR14, -R79 ;  /* 0x0000000ed2bc7c23 */ /* 0x000fe4000801084f */
[----:B------:R-:W-:Y:S02]  /*86b0*/  FFMA.FTZ R190, R212, UR14, -R77 ;  /* 0x0000000ed4be7c23 */ /* 0x000fe4000801084d */
[----:B------:R-:W-:-:S04]  /*86c0*/  FFMA.FTZ R191, R213, UR14, R76 ;  /* 0x0000000ed5bf7c23 */ /* 0x000fc8000801004c */
[----:B------:R-:W-:Y:S05]  /*86d0*/  @!P0 BRA `(.L_x_7581) ;  /* 0x000002d000008947 */ /* 0x000fea0003800000 */
[C---:B0--34-:R-:W-:Y:S01]  /*86e0*/  IMAD R80, R6.reuse, c[0x0][0x2a0], RZ ;  /* 0x0000a80006507a24 */ /* 0x059fe200078e02ff */
[----:B------:R-:W-:Y:S01]  /*86f0*/  ULDC.64 UR10, c[0x0][0x298] ;  /* 0x0000a600000a7ab9 */ /* 0x000fe20000000a00 */
[C---:B------:R-:W-:Y:S01]  /*8700*/  IMAD.WIDE.U32 R76, R5.reuse, c[0x0][0x2a0], RZ ;  /* 0x0000a800054c7a25 */ /* 0x040fe200078e00ff */
[----:B------:R-:W-:Y:S01]  /*8710*/  USHF.R.U32.HI UR13, URZ, 0x1, UR11 ;  /* 0x000000013f0d7899 */ /* 0x000fe2000801160b */
[----:B------:R0:W1:Y:S01]  /*8720*/  LDS R215, [R78.X4+0x4200] ;  /* 0x004200004ed77984 */ /* 0x0000620000004800 */
[----:B------:R-:W-:Y:S01]  /*8730*/  UMOV UR12, 0x1 ;  /* 0x00000001000c7882 */ /* 0x000fe20000000000 */
[----:B------:R-:W-:Y:S01]  /*8740*/  IMAD R79, R5, c[0x0][0x2a4], R80 ;  /* 0x0000a900054f7a24 */ /* 0x000fe200078e0250 */
[----:B------:R-:W-:Y:S01]  /*8750*/  USHF.R.U64 UR9, UR10, UR12, UR11 ;  /* 0x0000000c0a097299 */ /* 0x000fe2000800120b */
[----:B------:R-:W-:Y:S02]  /*8760*/  IMAD R82, R6, c[0x0][0x2c0], RZ ;  /* 0x0000b00006527a24 */ /* 0x000fe400078e02ff */
[----:B------:R-:W-:Y:S01]  /*8770*/  ULDC.64 UR10, c[0x0][0x2b8] ;  /* 0x0000ae00000a7ab9 */ /* 0x000fe20000000a00 */
[----:B------:R-:W-:Y:S01]  /*8780*/  IADD3 R77, R77, R79, RZ ;  /* 0x0000004f4d4d7210 */ /* 0x000fe20007ffe0ff */
[----:B------:R-:W-:Y:S01]  /*8790*/  IMAD R79, R3, UR13, RZ ;  /* 0x0000000d034f7c24 */ /* 0x000fe2000f8e02ff */
[----:B------:R-:W-:Y:S01]  /*87a0*/  USHF.R.U32.HI UR13, URZ, 0x1, UR11 ;  /* 0x000000013f0d7899 */ /* 0x000fe2000801160b */
[----:B------:R-:W-:-:S04]  /*87b0*/  IMAD.WIDE.U32 R80, R5, c[0x0][0x2c0], RZ ;  /* 0x0000b00005507a25 */ /* 0x000fc800078e00ff */
[----:B------:R-:W-:Y:S02]  /*87c0*/  IMAD R79, R4, UR9, R79 ;  /* 0x00000009044f7c24 */ /* 0x000fe4000f8e024f */
[----:B------:R-:W-:Y:S01]  /*87d0*/  IMAD.WIDE.U32 R76, R3, UR9, R76 ;  /* 0x00000009034c7c25 */ /* 0x000fe2000f8e004c */
[----:B------:R-:W-:-:S03]  /*87e0*/  USHF.R.U64 UR9, UR10, UR12, UR11 ;  /* 0x0000000c0a097299 */ /* 0x000fc6000800120b */
[----:B------:R-:W-:Y:S01]  /*87f0*/  IMAD R83, R5, c[0x0][0x2c4], R82 ;  /* 0x0000b10005537a24 */ /* 0x000fe200078e0252 */
[----:B------:R-:W-:Y:S01]  /*8800*/  IADD3 R223, R77, R79, RZ ;  /* 0x0000004f4ddf7210 */ /* 0x000fe20007ffe0ff */
[----:B------:R-:W-:Y:S01]  /*8810*/  IMAD R77, R3, UR13, RZ ;  /* 0x0000000d034d7c24 */ /* 0x000fe2000f8e02ff */
[----:B------:R-:W-:Y:S02]  /*8820*/  LEA R221, P0, R76, c[0x0][0x318], 0x3 ;  /* 0x0000c6004cdd7a11 */ /* 0x000fe400078018ff */
[----:B------:R-:W-:Y:S01]  /*8830*/  LEA R82, R15, 0xfffff800, 0xb ;  /* 0xfffff8000f527811 */ /* 0x000fe200078e58ff */
[----:B------:R-:W-:Y:S01]  /*8840*/  IMAD R219, R4, UR9, R77 ;  /* 0x0000000904db7c24 */ /* 0x000fe2000f8e024d */
[----:B------:R-:W-:Y:S02]  /*8850*/  IADD3 R81, R81, R83, RZ ;  /* 0x0000005351517210 */ /* 0x000fe40007ffe0ff */
[----:B------:R-:W-:Y:S01]  /*8860*/  LEA.HI.X R223, R76, c[0x0][0x31c], R223, 0x3, P0 ;  /* 0x0000c7004cdf7a11 */ /* 0x000fe200000f1cdf */
[----:B------:R-:W-:Y:S01]  /*8870*/  IMAD R76, R126, c[0x0][0x2b0], RZ ;  /* 0x0000ac007e4c7a24 */ /* 0x000fe200078e02ff */
[----:B0-----:R-:W-:Y:S01]  /*8880*/  IADD3 R78, P0, R82, R9, RZ ;  /* 0x00000009524e7210 */ /* 0x001fe20007f1e0ff */
[----:B------:R-:W-:-:S03]  /*8890*/  IMAD.WIDE.U32 R80, R3, UR9, R80 ;  /* 0x0000000903507c25 */ /* 0x000fc6000f8e0050 */
[----:B------:R-:W-:Y:S01]  /*88a0*/  LEA.HI.X.SX32 R79, R82, RZ, 0x1, P0 ;  /* 0x000000ff524f7211 */ /* 0x000fe200000f0eff */
[----:B------:R-:W-:Y:S01]  /*88b0*/  IMAD R126, R126, c[0x0][0x2d0], RZ ;  /* 0x0000b4007e7e7a24 */ /* 0x000fe200078e02ff */
[----:B------:R-:W-:Y:S01]  /*88c0*/  IADD3 R219, R81, R219, RZ ;  /* 0x000000db51db7210 */ /* 0x000fe20007ffe0ff */
[C---:B------:R-:W-:Y:S01]  /*88d0*/  IMAD R227, R125.reuse, c[0x0][0x2b4], R76 ;  /* 0x0000ad007de37a24 */ /* 0x040fe200078e024c */
[----:B------:R-:W-:Y:S01]  /*88e0*/  LEA R83, P0, R80, c[0x0][0x320], 0x3 ;  /* 0x0000c80050537a11 */ /* 0x000fe200078018ff */
[----:B------:R-:W-:-:S03]  /*88f0*/  IMAD.WIDE.U32 R76, R125, c[0x0][0x2b0], R78 ;  /* 0x0000ac007d4c7a25 */ /* 0x000fc600078e004e */
[----:B------:R-:W-:Y:S01]  /*8900*/  LEA.HI.X R219, R80, c[0x0][0x324], R219, 0x3, P0 ;  /* 0x0000c90050db7a11 */ /* 0x000fe200000f1cdb */
[----:B------:R-:W-:Y:S01]  /*8910*/  IMAD R231, R125, c[0x0][0x2d4], R126 ;  /* 0x0000b5007de77a24 */ /* 0x000fe200078e027e */
[----:B------:R-:W-:Y:S01]  /*8920*/  IADD3 R81, R77, R227, RZ ;  /* 0x000000e34d517210 */ /* 0x000fe20007ffe0ff */
[----:B------:R-:W-:Y:S01]  /*8930*/  IMAD.WIDE.U32 R78, R125, c[0x0][0x2d0], R78 ;  /* 0x0000b4007d4e7a25 */ /* 0x000fe200078e004e */
[----:B------:R-:W-:-:S04]  /*8940*/  LEA R80, P0, R76, R221, 0x2 ;  /* 0x000000dd4c507211 */ /* 0x000fc800078010ff */
[----:B------:R-:W-:Y:S02]  /*8950*/  IADD3 R77, R79, R231, RZ ;  /* 0x000000e74f4d7210 */ /* 0x000fe40007ffe0ff */
[----:B------:R-:W-:Y:S02]  /*8960*/  LEA R82, P1, R78, R83, 0x2 ;  /* 0x000000534e527211 */ /* 0x000fe400078210ff */
[----:B------:R-:W-:Y:S02]  /*8970*/  LEA.HI.X R81, R76, R223, R81, 0x2, P0 ;  /* 0x000000df4c517211 */ /* 0x000fe400000f1451 */
[----:B------:R-:W-:-:S03]  /*8980*/  LEA.HI.X R83, R78, R219, R77, 0x2, P1 ;  /* 0x000000db4e537211 */ /* 0x000fc600008f144d */
[----:B------:R0:W-:Y:S04]  /*8990*/  RED.E.ADD.F32.FTZ.RN.STRONG.GPU [R80.64], R249 ;  /* 0x000000f95000798e */ /* 0x0001e8000c10e790 */
[----:B-1----:R0:W-:Y:S02]  /*89a0*/  RED.E.ADD.F32.FTZ.RN.STRONG.GPU [R82.64], R215 ;  /* 0x000000d75200798e */ /* 0x0021e4000c10e790 */
.L_x_7581:
[----:B0--34-:R-:W-:Y:S05]  /*89b0*/  BSYNC B0 ;  /* 0x0000000000007941 */ /* 0x019fea0003800000 */
.L_x_7580:
[----:B------:R-:W-:Y:S01]  /*89c0*/  FADD.FTZ R133, R133, R60 ;  /* 0x0000003c85857221 */ /* 0x000fe20000010000 */
[----:B------:R-:W-:Y:S01]  /*89d0*/  ULDC UR9, c[0x0][0x174] ;  /* 0x00005d0000097ab9 */ /* 0x000fe20000000800 */
[----:B------:R-:W-:Y:S01]  /*89e0*/  FADD.FTZ R60, R132, R61 ;  /* 0x0000003d843c7221 */ /* 0x000fe20000010000 */
[----:B------:R-:W-:Y:S01]  /*89f0*/  IADD3 R193, R193, R65, RZ ;  /* 0x00000041c1c17210 */ /* 0x000fe20007ffe0ff */
[----:B------:R0:W1:Y:S01]  /*8a00*/  LDS R61, [R134.X4+0x4300] ;  /* 0x00430000863d7984 */ /* 0x0000620000004800 */
[C---:B------:R-:W-:Y:S01]  /*8a10*/  LEA R77, P0, R64.reuse, c[0x0][0x320], 0x3 ;  /* 0x0000c800404d7a11 */ /* 0x040fe200078018ff */
[----:B------:R-:W-:Y:S01]  /*8a20*/  UIADD3 UR9, UR6, -UR9, URZ ;  /* 0x8000000906097290 */ /* 0x000fe2000fffe03f */
[----:B------:R-:W-:Y:S01]  /*8a30*/  SHF.L.U32 R78, R9, 0x2, RZ ;  /* 0x00000002094e7819 */ /* 0x000fe200000006ff */
[----:B------:R-:W-:Y:S01]  /*8a40*/  USHF.L.U32 UR10, UR7, 0x2, URZ ;  /* 0x00000002070a7899 */ /* 0x000fe2000800063f */
[----:B------:R-:W-:Y:S01]  /*8a50*/  LEA.HI.X R80, R64, c[0x0][0x324], R193, 0x3, P0 ;  /* 0x0000c90040507a11 */ /* 0x000fe200000f1cc1 */
[----:B------:R-:W-:Y:S01]  /*8a60*/  UIMAD UR9, UR9, -0x800, URZ ;  /* 0xfffff800090978a4 */ /* 0x000fe2000f8e023f */
[----:B------:R-:W-:Y:S01]  /*8a70*/  SHF.R.U32.HI R65, RZ, 0x1e, R9 ;  /* 0x0000001eff417819 */ /* 0x000fe20000011609 */
[----:B------:R-:W-:Y:S01]  /*8a80*/  USHF.L.U64.HI UR11, UR7, 0x2, UR8 ;  /* 0x00000002070b7899 */ /* 0x000fe20008010208 */
[C---:B------:R-:W-:Y:S01]  /*8a90*/  IADD3 R76, P0, R78.reuse, R67, RZ ;  /* 0x000000434e4c7210 */ /* 0x040fe20007f1e0ff */
[----:B------:R-:W-:Y:S01]  /*8aa0*/  ULDC.64 UR12, c[0x0][0x2b0] ;  /* 0x0000ac00000c7ab9 */ /* 0x000fe20000000a00 */
[----:B------:R-:W-:Y:S01]  /*8ab0*/  IADD3 R64, P1, R78, R77, RZ ;  /* 0x0000004d4e407210 */ /* 0x000fe20007f3e0ff */
[----:B------:R-:W-:Y:S01]  /*8ac0*/  ULDC.64 UR14, c[0x0][0x2d0] ;  /* 0x0000b400000e7ab9 */ /* 0x000fe20000000a00 */
[C---:B------:R-:W-:Y:S01]  /*8ad0*/  IADD3.X R77, R65.reuse, R66, RZ, P0, !PT ;  /* 0x00000042414d7210 */ /* 0x040fe200007fe4ff */
[----:B------:R-:W-:Y:S01]  /*8ae0*/  BSSY B0, `(.L_x_7582) ;  /* 0x0000016000007945 */ /* 0x000fe20003800000 */
[----:B------:R-:W-:-:S02]  /*8af0*/  IADD3.X R65, R65, R80, RZ, P1, !PT ;  /* 0x0000005041417210 */ /* 0x000fc40000ffe4ff */
[----:B------:R-:W-:Y:S02]  /*8b00*/  MOV R67, UR9 ;  /* 0x0000000900437c02 */ /* 0x000fe40008000f00 */
[----:B------:R-:W-:Y:S01]  /*8b10*/  MOV R79, UR9 ;  /* 0x00000009004f7c02 */ /* 0x000fe20008000f00 */
[----:B------:R-:W-:Y:S01]  /*8b20*/  UIMAD UR9, UR11, UR12, URZ ;  /* 0x0000000c0b0972a4 */ /* 0x000fe2000f8e023f */
[C---:B------:R-:W-:Y:S01]  /*8b30*/  ISETP.GE.AND P0, PT, R62.reuse, 0x41, PT ;  /* 0x000000413e00780c */ /* 0x040fe20003f06270 */
[----:B------:R-:W-:Y:S01]  /*8b40*/  IMAD.WIDE R76, R67, 0x4, R76 ;  /* 0x00000004434c7825 */ /* 0x000fe200078e024c */
[----:B------:R-:W-:Y:S01]  /*8b50*/  MOV R67, UR10 ;  /* 0x0000000a00437c02 */ /* 0x000fe20008000f00 */
[----:B------:R-:W-:Y:S01]  /*8b60*/  UIMAD UR11, UR11, UR14, URZ ;  /* 0x0000000e0b0b72a4 */ /* 0x000fe2000f8e023f */
[C---:B------:R-:W-:Y:S01]  /*8b70*/  ISETP.GE.AND P1, PT, R62.reuse, 0x81, PT ;  /* 0x000000813e00780c */ /* 0x040fe20003f26270 */
        /* <DEDUP_REMOVED lines=12> */
.L_x_7583:
[----:B01----:R-:W-:Y:S05]  /*8c40*/  BSYNC B0 ;  /* 0x0000000000007941 */ /* 0x003fea0003800000 */
.L_x_7582:
[----:B------:R-:W0:Y:S01]  /*8c50*/  LDS R135, [R135.X4+0x4400] ;  /* 0x0044000087877984 */ /* 0x000e220000004800 */
[----:B------:R-:W-:Y:S01]  /*8c60*/  BSSY B0, `(.L_x_7584) ;  /* 0x0000004000007945 */ /* 0x000fe20003800000 */
[----:B------:R-:W-:Y:S05]  /*8c70*/  @!P1 BRA `(.L_x_7585) ;  /* 0x0000002000009947 */ /* 0x000fea0003800000 */
[----:B------:R1:W-:Y:S04]  /*8c80*/  RED.E.ADD.F32.FTZ.RN.STRONG.GPU [R76.64+-0x1e00], R177 ;  /* 0xffe200b14c00798e */ /* 0x0003e8000c10e790 */
[----:B0-----:R1:W-:Y:S02]  /*8c90*/  RED.E.ADD.F32.FTZ.RN.STRONG.GPU [R64.64+-0x1e00], R135 ;  /* 0xffe200874000798e */ /* 0x0013e4000c10e790 */
.L_x_7585:
[----:B------:R-:W-:Y:S05]  /*8ca0*/  BSYNC B0 ;  /* 0x0000000000007941 */ /* 0x000fea0003800000 */
.L_x_7584:
[----:B------:R2:W3:Y:S01]  /*8cb0*/  LDS R61, [R136.X4+0x4500] ;  /* 0x00450000883d7984 */ /* 0x0004e20000004800 */
[----:B------:R-:W-:Y:S01]  /*8cc0*/  BSSY B0, `(.L_x_7586) ;  /* 0x0000004000007945 */ /* 0x000fe20003800000 */
[----:B------:R-:W-:Y:S05]  /*8cd0*/  @!P2 BRA `(.L_x_7587) ;  /* 0x000000200000a947 */ /* 0x000fea0003800000 */
[----:B------:R4:W-:Y:S04]  /*8ce0*/  RED.E.ADD.F32.FTZ.RN.STRONG.GPU [R76.64+-0x1d00], R178 ;  /* 0xffe300b24c00798e */ /* 0x0009e8000c10e790 */
[----:B---3--:R4:W-:Y:S02]  /*8cf0*/  RED.E.ADD.F32.FTZ.RN.STRONG.GPU [R64.64+-0x1d00], R61 ;  /* 0xffe3003d4000798e */ /* 0x0089e4000c10e790 */
.L_x_7587:
[----:B------:R-:W-:Y:S05]  /*8d00*/  BSYNC B0 ;  /* 0x0000000000007941 */ /* 0x000fea0003800000 */
.L_x_7586:
        /* <DEDUP_REMOVED lines=12> */
.L_x_7589:
[----:B------:R-:W-:Y:S05]  /*8dd0*/  BSYNC B0 ;  /* 0x0000000000007941 */ /* 0x000fea0003800000 */
.L_x_7588:
[----:B---34-:R3:W4:Y:S01]  /*8de0*/  LDS R61, [R138.X4+0x4700] ;  /* 0x004700008a3d7984 */ /* 0x0187220000004800 */
[----:B------:R-:W-:Y:S01]  /*8df0*/  BSSY B0, `(.L_x_7590) ;  /* 0x0000004000007945 */ /* 0x000fe20003800000 */
[----:B------:R-:W-:Y:S05]  /*8e00*/  @!P0 BRA `(.L_x_7591) ;  /* 0x0000002000008947 */ /* 0x000fea0003800000 */
[----:B------:R2:W-:Y:S04]  /*8e10*/  RED.E.ADD.F32.FTZ.RN.STRONG.GPU [R76.64+-0x1b00], R180 ;  /* 0xffe500b44c00798e */ /* 0x0005e8000c10e790 */
[----:B----4-:R2:W-:Y:S02]  /*8e20*/  RED.E.ADD.F32.FTZ.RN.STRONG.GPU [R64.64+-0x1b00], R61 ;  /* 0xffe5003d4000798e */ /* 0x0105e4000c10e790 */
.L_x_7591:
[----:B------:R-:W-:Y:S05]  /*8e30*/  BSYNC B0 ;  /* 0x0000000000007941 */ /* 0x000fea0003800000 */
.L_x_7590:
[----:B------:R-:W2:Y:S01]  /*8e40*/  LDS R139, [R139.X4+0x4800] ;  /* 0x004800008b8b7984 */ /* 0x000ea20000004800 */
[----:B------:R-:W-:Y:S01]  /*8e50*/  BSSY B0, `(.L_x_7592) ;  /* 0x0000004000007945 */ /* 0x000fe20003800000 */
[----:B------:R-:W-:Y:S05]  /*8e60*/  @!P1 BRA `(.L_x_7593) ;  /* 0x0000002000009947 */ /* 0x000fea0003800000 */
[----:B------:R3:W-:Y:S04]  /*8e70*/  RED.E.ADD.F32.FTZ.RN.STRONG.GPU [R76.64+-0x1a00], R184 ;  /* 0xffe600b84c00798e */ /* 0x0007e8000c10e790 */
[----:B--2---:R3:W-:Y:S02]  /*8e80*/  RED.E.ADD.F32.FTZ.RN.STRONG.GPU [R64.64+-0x1a00], R139 ;  /* 0xffe6008b4000798e */ /* 0x0047e4000c10e790 */
.L_x_7593:
[----:B------:R-:W-:Y:S05]  /*8e90*/  BSYNC B0 ;  /* 0x0000000000007941 */ /* 0x000fea0003800000 */
.L_x_7592:
[----:B--2-4-:R2:W4:Y:S01]  /*8ea0*/  LDS R61, [R140.X4+0x4900] ;  /* 0x004900008c3d7984 */ /* 0x0145220000004800 */
[----:B------:R-:W-:Y:S01]  /*8eb0*/  BSSY B0, `(.L_x_7594) ;  /* 0x0000004000007945 */ /* 0x000fe20003800000 */
[----:B------:R-:W-:Y:S05]  /*8ec0*/  @!P2 BRA `(.L_x_7595) ;  /* 0x000000200000a947 */ /* 0x000fea0003800000 */
[----:B------:R2:W-:Y:S04]  /*8ed0*/  RED.E.ADD.F32.FTZ.RN.STRONG.GPU [R76.64+-0x1900], R194 ;  /* 0xffe700c24c00798e */ /* 0x0005e8000c10e790 */
[----:B----4-:R2:W-:Y:S02]  /*8ee0*/  RED.E.ADD.F32.FTZ.RN.STRONG.GPU [R64.64+-0x1900], R61 ;  /* 0xffe7003d4000798e */ /* 0x0105e4000c10e790 */
.L_x_7595:
[----:B------:R-:W-:Y:S05]  /*8ef0*/  BSYNC B0 ;  /* 0x0000000000007941 */ /* 0x000fea0003800000 */
.L_x_7594:
[----:B--2-4-:R2:W4:Y:S01]  /*8f00*/  LDS R61, [R142.X4+0x4a00] ;  /* 0x004a00008e3d7984 */ /* 0x0145220000004800 */
[----:B------:R-:W-:Y:S01]  /*8f10*/  BSSY B0, `(.L_x_7596) ;  /* 0x0000004000007945 */ /* 0x000fe20003800000 */
[----:B------:R-:W-:Y:S05]  /*8f20*/  @!P3 BRA `(.L_x_7597) ;  /* 0x000000200000b947 */ /* 0x000fea0003800000 */
[----:B------:R2:W-:Y:S04]  /*8f30*/  RED.E.ADD.F32.FTZ.RN.STRONG.GPU [R76.64+-0x1800], R195 ;  /* 0xffe800c34c00798e */ /* 0x0005e8000c10e790 */
[----:B----4-:R2:W-:Y:S02]  /*8f40*/  RED.E.ADD.F32.FTZ.RN.STRONG.GPU [R64.64+-0x1800], R61 ;  /* 0xffe8003d4000798e */ /* 0x0105e4000c10e790 */
.L_x_7597:
[----:B------:R-:W-:Y:S05]  /*8f50*/  BSYNC B0 ;  /* 0x0000000000007941 */ /* 0x000fea0003800000 */
.L_x_7596:
[----:B------:R-:W2:Y:S01]  /*8f60*/  LDS R143, [R143.X4+0x4b00] ;  /* 0x004b00008f8f7984 */ /* 0x000ea20000004800 */
[----:B------:R-:W-:Y:S01]  /*8f70*/  BSSY B0, `(.L_x_7598) ;  /* 0x0000004000007945 */ /* 0x000fe20003800000 */
[----:B------:R-:W-:Y:S05]  /*8f80*/  @!P4 BRA `(.L_x_7599) ;  /* 0x000000200000c947 */ /* 0x000fea0003800000 */
[----:B------:R3:W-:Y:S04]  /*8f90*/  RED.E.ADD.F32.FTZ.RN.STRONG.GPU [R76.64+-0x1700], R196 ;  /* 0xffe900c44c00798e */ /* 0x0007e8000c10e790 */
[----:B--2---:R3:W-:Y:S02]  /*8fa0*/  RED.E.ADD.F32.FTZ.RN.STRONG.GPU [R64.64+-0x1700], R143 ;  /* 0xffe9008f4000798e */ /* 0x0047e4000c10e790 */
.L_x_7599:
[----:B------:R-:W-:Y:S05]  /*8fb0*/  BSYNC B0 ;  /* 0x0000000000007941 */ /* 0x000fea0003800000 */
.L_x_7598:
[----:B--2-4-:R2:W4:Y:S01]  /*8fc0*/  LDS R61, [R144.X4+0x4c00] ;  /* 0x004c0000903d7984 */ /* 0x0145220000004800 */
[----:B------:R-:W-:Y:S01]  /*8fd0*/  BSSY B0, `(.L_x_7600) ;  /* 0x0000004000007945 */ /* 0x000fe20003800000 */
[----:B------:R-:W-:Y:S05]  /*8fe0*/  @!P5 BRA `(.L_x_7601) ;  /* 0x000000200000d947 */ /* 0x000fea0003800000 */
[----:B------:R2:W-:Y:S04]  /*8ff0*/  RED.E.ADD.F32.FTZ.RN.STRONG.GPU [R76.64+-0x1600], R197 ;  /* 0xffea00c54c00798e */ /* 0x0005e8000c10e790 */
[----:B----4-:R2:W-:Y:S02]  /*9000*/  RED.E.ADD.F32.FTZ.RN.STRONG.GPU [R64.64+-0x1600], R61 ;  /* 0xffea003d4000798e */ /* 0x0105e4000c10e790 */
.L_x_7601:
[----:B------:R-:W-:Y:S05]  /*9010*/  BSYNC B0 ;  /* 0x0000000000007941 */ /* 0x000fea0003800000 */
.L_x_7600:
        /* <DEDUP_REMOVED lines=12> */
.L_x_7603:
[----:B------:R-:W-:Y:S05]  /*90e0*/  BSYNC B0 ;  /* 0x0000000000007941 */ /* 0x000fea0003800000 */
.L_x_7602:
[----:B--2-4-:R2:W4:Y:S01]  /*90f0*/  LDS R61, [R146.X4+0x4e00] ;  /* 0x004e0000923d7984 */ /* 0x0145220000004800 */
[----:B------:R-:W-:Y:S01]  /*9100*/  BSSY B0, `(.L_x_7604) ;  /* 0x0000004000007945 */ /* 0x000fe20003800000 */
[----:B------:R-:W-:Y:S05]  /*9110*/  @!P0 BRA `(.L_x_7605) ;  /* 0x0000002000008947 */ /* 0x000fea0003800000 */
[----:B------:R2:W-:Y:S04]  /*9120*/  RED.E.ADD.F32.FTZ.RN.STRONG.GPU [R76.64+-0x1400], R199 ;  /* 0xffec00c74c00798e */ /* 0x0005e8000c10e790 */
[----:B----4-:R2:W-:Y:S02]  /*9130*/  RED.E.ADD.F32.FTZ.RN.STRONG.GPU [R64.64+-0x1400], R61 ;  /* 0xffec003d4000798e */ /* 0x0105e4000c10e790 */
.L_x_7605:
[----:B------:R-:W-:Y:S05]  /*9140*/  BSYNC B0 ;  /* 0x0000000000007941 */ /* 0x000fea0003800000 */
.L_x_7604:
[----:B------:R-:W2:Y:S01]  /*9150*/  LDS R147, [R147.X4+0x4f00] ;  /* 0x004f000093937984 */ /* 0x000ea20000004800 */
[----:B------:R-:W-:Y:S01]  /*9160*/  BSSY B0, `(.L_x_7606) ;  /* 0x0000004000007945 */ /* 0x000fe20003800000 */
[----:B------:R-:W-:Y:S05]  /*9170*/  @!P1 BRA `(.L_x_7607) ;  /* 0x0000002000009947 */ /* 0x000fea0003800000 */
[----:B------:R3:W-:Y:S04]  /*9180*/  RED.E.ADD.F32.FTZ.RN.STRONG.GPU [R76.64+-0x1300], R200 ;  /* 0xffed00c84c00798e */ /* 0x0007e8000c10e790 */
[----:B--2---:R3:W-:Y:S02]  /*9190*/  RED.E.ADD.F32.FTZ.RN.STRONG.GPU [R64.64+-0x1300], R147 ;  /* 0xffed00934000798e */ /* 0x0047e4000c10e790 */
.L_x_7607:
[----:B------:R-:W-:Y:S05]  /*91a0*/  BSYNC B0 ;  /* 0x0000000000007941 */ /* 0x000fea0003800000 */
.L_x_7606:
[----:B--2-4-:R2:W4:Y:S01]  /*91b0*/  LDS R61, [R148.X4+0x5000] ;  /* 0x00500000943d7984 */ /* 0x0145220000004800 */
[----:B------:R-:W-:Y:S01]  /*91c0*/  BSSY B0, `(.L_x_7608) ;  /* 0x0000004000007945 */ /* 0x000fe20003800000 */
[----:B------:R-:W-:Y:S05]  /*91d0*/  @!P2 BRA `(.L_x_7609) ;  /* 0x000000200000a947 */ /* 0x000fea0003800000 */
[----:B------:R2:W-:Y:S04]  /*91e0*/  RED.E.ADD.F32.FTZ.RN.STRONG.GPU [R76.64+-0x1200], R201 ;  /* 0xffee00c94c00798e */ /* 0x0005e8000c10e790 */
[----:B----4-:R2:W-:Y:S02]  /*91f0*/  RED.E.ADD.F32.FTZ.RN.STRONG.GPU [R64.64+-0x1200], R61 ;  /* 0xffee003d4000798e */ /* 0x0105e4000c10e790 */
.L_x_7609:
[----:B------:R-:W-:Y:S05]  /*9200*/  BSYNC B0 ;  /* 0x0000000000007941 */ /* 0x000fea0003800000 */
.L_x_7608:
[----:B------:R-:W2:Y:S01]  /*9210*/  LDS R149, [R149.X4+0x5100] ;  /* 0x0051000095957984 */ /* 0x000ea20000004800 */
[----:B------:R-:W-:Y:S01]  /*9220*/  BSSY B0, `(.L_x_7610) ;  /* 0x0000004000007945 */ /* 0x000fe20003800000 */
[----:B------:R-:W-:Y:S05]  /*9230*/  @!P3 BRA `(.L_x_7611) ;  /* 0x000000200000b947 */ /* 0x000fea0003800000 */
[----:B------:R3:W-:Y:S04]  /*9240*/  RED.E.ADD.F32.FTZ.RN.STRONG.GPU [R76.64+-0x1100], R202 ;  /* 0xffef00ca4c00798e */ /* 0x0007e8000c10e790 */
[----:B--2---:R3:W-:Y:S02]  /*9250*/  RED.E.ADD.F32.FTZ.RN.STRONG.GPU [R64.64+-0x1100], R149 ;  /* 0xffef00954000798e */ /* 0x0047e4000c10e790 */
.L_x_7611:
[----:B------:R-:W-:Y:S05]  /*9260*/  BSYNC B0 ;  /* 0x0000000000007941 */ /* 0x000fea0003800000 */
.L_x_7610:
[----:B--2-4-:R2:W4:Y:S01]  /*9270*/  LDS R61, [R150.X4+0x5200] ;  /* 0x00520000963d7984 */ /* 0x0145220000004800 */
[----:B------:R-:W-:Y:S01]  /*9280*/  BSSY B0, `(.L_x_7612) ;  /* 0x0000004000007945 */ /* 0x000fe20003800000 */
[----:B------:R-:W-:Y:S05]  /*9290*/  @!P4 BRA `(.L_x_7613) ;  /* 0x000000200000c947 */ /* 0x000fea0003800000 */
[----:B------:R2:W-:Y:S04]  /*92a0*/  RED.E.ADD.F32.FTZ.RN.STRONG.GPU [R76.64+-0x1000], R203 ;  /* 0xfff000cb4c00798e */ /* 0x0005e8000c10e790 */
[----:B----4-:R2:W-:Y:S02]  /*92b0*/  RED.E.ADD.F32.FTZ.RN.STRONG.GPU [R64.64+-0x1000], R61 ;  /* 0xfff0003d4000798e */ /* 0x0105e4000c10e790 */
.L_x_7613:
[----:B------:R-:W-:Y:S05]  /*92c0*/  BSYNC B0 ;  /* 0x0000000000007941 */ /* 0x000fea0003800000 */
.L_x_7612:
[----:B------:R-:W2:Y:S01]  /*92d0*/  LDS R151, [R151.X4+0x5300] ;  /* 0x0053000097977984 */ /* 0x000ea20000004800 */
[----:B------:R-:W-:Y:S01]  /*92e0*/  BSSY B0, `(.L_x_7614) ;  /* 0x0000004000007945 */ /* 0x000fe20003800000 */
[----:B------:R-:W-:Y:S05]  /*92f0*/  @!P5 BRA `(.L_x_7615) ;  /* 0x000000200000d947 */ /* 0x000fea0003800000 */
[----:B------:R3:W-:Y:S04]  /*9300*/  RED.E.ADD.F32.FTZ.RN.STRONG.GPU [R76.64+-0xf00], R204 ;  /* 0xfff100cc4c00798e */ /* 0x0007e8000c10e790 */
[----:B--2---:R3:W-:Y:S02]  /*9310*/  RED.E.ADD.F32.FTZ.RN.STRONG.GPU [R64.64+-0xf00], R151 ;  /* 0xfff100974000798e */ /* 0x0047e4000c10e790 */
.L_x_7615:
[----:B------:R-:W-:Y:S05]  /*9320*/  BSYNC B0 ;  /* 0x0000000000007941 */ /* 0x000fea0003800000 */
.L_x_7614:
        /* <DEDUP_REMOVED lines=12> */
.L_x_7617:
[----:B--2---:R-:W-:Y:S05]  /*93f0*/  BSYNC B0 ;  /* 0x0000000000007941 */ /* 0x004fea0003800000 */
.L_x_7616:
[----:B------:R-:W2:Y:S01]  /*9400*/  LDS R153, [R153.X4+0x5500] ;  /* 0x0055000099997984 */ /* 0x000ea20000004800 */
[----:B------:R-:W-:Y:S01]  /*9410*/  BSSY B0, `(.L_x_7618) ;  /* 0x0000004000007945 */ /* 0x000fe20003800000 */
[----:B------:R-:W-:Y:S05]  /*9420*/  @!P0 BRA `(.L_x_7619) ;  /* 0x0000002000008947 */ /* 0x000fea0003800000 */
[----:B------:R3:W-:Y:S04]  /*9430*/  RED.E.ADD.F32.FTZ.RN.STRONG.GPU [R76.64+-0xd00], R206 ;  /* 0xfff300ce4c00798e */ /* 0x0007e8000c10e790 */
[----:B--2---:R3:W-:Y:S02]  /*9440*/  RED.E.ADD.F32.FTZ.RN.STRONG.GPU [R64.64+-0xd00], R153 ;  /* 0xfff300994000798e */ /* 0x0047e4000c10e790 */
.L_x_7619:
[----:B------:R-:W-:Y:S05]  /*9450*/  BSYNC B0 ;  /* 0x0000000000007941 */ /* 0x000fea0003800000 */
.L_x_7618:
[----:B----4-:R4:W3:Y:S01]  /*9460*/  LDS R61, [R154.X4+0x5600] ;  /* 0x005600009a3d7984 */ /* 0x0108e20000004800 */
[----:B------:R-:W-:Y:S01]  /*9470*/  BSSY B0, `(.L_x_7620) ;  /* 0x0000004000007945 */ /* 0x000fe20003800000 */
[----:B------:R-:W-:Y:S05]  /*9480*/  @!P1 BRA `(.L_x_7621) ;  /* 0x0000002000009947 */ /* 0x000fea0003800000 */
[----:B------:R4:W-:Y:S04]  /*9490*/  RED.E.ADD.F32.FTZ.RN.STRONG.GPU [R76.64+-0xc00], R207 ;  /* 0xfff400cf4c00798e */ /* 0x0009e8000c10e790 */
[----:B---3--:R4:W-:Y:S02]  /*94a0*/  RED.E.ADD.F32.FTZ.RN.STRONG.GPU [R64.64+-0xc00], R61 ;  /* 0xfff4003d4000798e */ /* 0x0089e4000c10e790 */
.L_x_7621:
[----:B------:R-:W-:Y:S05]  /*94b0*/  BSYNC B0 ;  /* 0x0000000000007941 */ /* 0x000fea0003800000 */
.L_x_7620:
[----:B------:R-:W4:Y:S01]  /*94c0*/  LDS R155, [R155.X4+0x5700] ;  /* 0x005700009b9b7984 */ /* 0x000f220000004800 */
[----:B------:R-:W-:Y:S01]  /*94d0*/  BSSY B0, `(.L_x_7622) ;  /* 0x0000004000007945 */ /* 0x000fe20003800000 */
[----:B------:R-:W-:Y:S05]  /*94e0*/  @!P2 BRA `(.L_x_7623) ;  /* 0x000000200000a947 */ /* 0x000fea0003800000 */
[----:B------:R4:W-:Y:S04]  /*94f0*/  RED.E.ADD.F32.FTZ.RN.STRONG.GPU [R76.64+-0xb00], R208 ;  /* 0xfff500d04c00798e */ /* 0x0009e8000c10e790 */
[----:B----4-:R4:W-:Y:S02]  /*9500*/  RED.E.ADD.F32.FTZ.RN.STRONG.GPU [R64.64+-0xb00], R155 ;  /* 0xfff5009b4000798e */ /* 0x0109e4000c10e790 */
.L_x_7623:
[----:B------:R-:W-:Y:S05]  /*9510*/  BSYNC B0 ;  /* 0x0000000000007941 */ /* 0x000fea0003800000 */
.L_x_7622:
[----:B---34-:R3:W4:Y:S01]  /*9520*/  LDS R61, [R156.X4+0x5800] ;  /* 0x005800009c3d7984 */ /* 0x0187220000004800 */
[----:B------:R-:W-:Y:S01]  /*9530*/  BSSY B0, `(.L_x_7624) ;  /* 0x0000004000007945 */ /* 0x000fe20003800000 */
[----:B------:R-:W-:Y:S05]  /*9540*/  @!P3 BRA `(.L_x_7625) ;  /* 0x000000200000b947 */ /* 0x000fea0003800000 */
[----:B------:R3:W-:Y:S04]  /*9550*/  RED.E.ADD.F32.FTZ.RN.STRONG.GPU [R76.64+-0xa00], R239 ;  /* 0xfff600ef4c00798e */ /* 0x0007e8000c10e790 */
[----:B----4-:R3:W-:Y:S02]  /*9560*/  RED.E.ADD.F32.FTZ.RN.STRONG.GPU [R64.64+-0xa00], R61 ;  /* 0xfff6003d4000798e */ /* 0x0107e4000c10e790 */
.L_x_7625:
[----:B------:R-:W-:Y:S05]  /*9570*/  BSYNC B0 ;  /* 0x0000000000007941 */ /* 0x000fea0003800000 */
.L_x_7624:
[----:B------:R-:W3:Y:S01]  /*9580*/  LDS R157, [R157.X4+0x5900] ;  /* 0x005900009d9d7984 */ /* 0x000ee20000004800 */
[----:B------:R-:W-:Y:S01]  /*9590*/  BSSY B0, `(.L_x_7626) ;  /* 0x0000004000007945 */ /* 0x000fe20003800000 */
[----:B------:R-:W-:Y:S05]  /*95a0*/  @!P4 BRA `(.L_x_7627) ;  /* 0x000000200000c947 */ /* 0x000fea0003800000 */
[----:B------:R4:W-:Y:S04]  /*95b0*/  RED.E.ADD.F32.FTZ.RN.STRONG.GPU [R76.64+-0x900], R240 ;  /* 0xfff700f04c00798e */ /* 0x0009e8000c10e790 */
[----:B---3--:R4:W-:Y:S02]  /*95c0*/  RED.E.ADD.F32.FTZ.RN.STRONG.GPU [R64.64+-0x900], R157 ;  /* 0xfff7009d4000798e */ /* 0x0089e4000c10e790 */
.L_x_7627:
[----:B------:R-:W-:Y:S05]  /*95d0*/  BSYNC B0 ;  /* 0x0000000000007941 */ /* 0x000fea0003800000 */
.L_x_7626:
[----:B---34-:R3:W4:Y:S01]  /*95e0*/  LDS R61, [R158.X4+0x5a00] ;  /* 0x005a00009e3d7984 */ /* 0x0187220000004800 */
[----:B------:R-:W-:Y:S01]  /*95f0*/  BSSY B0, `(.L_x_7628) ;  /* 0x0000004000007945 */ /* 0x000fe20003800000 */
[----:B------:R-:W-:Y:S05]  /*9600*/  @!P5 BRA `(.L_x_7629) ;  /* 0x000000200000d947 */ /* 0x000fea0003800000 */
[----:B------:R3:W-:Y:S04]  /*9610*/  RED.E.ADD.F32.FTZ.RN.STRONG.GPU [R76.64+-0x800], R241 ;  /* 0xfff800f14c00798e */ /* 0x0007e8000c10e790 */
[----:B----4-:R3:W-:Y:S02]  /*9620*/  RED.E.ADD.F32.FTZ.RN.STRONG.GPU [R64.64+-0x800], R61 ;  /* 0xfff8003d4000798e */ /* 0x0107e4000c10e790 */
.L_x_7629:
[----:B------:R-:W-:Y:S05]  /*9630*/  BSYNC B0 ;  /* 0x0000000000007941 */ /* 0x000fea0003800000 */
.L_x_7628:
        /* <DEDUP_REMOVED lines=12> */
.L_x_7631:
[----:B------:R-:W-:Y:S05]  /*9700*/  BSYNC B0 ;  /* 0x0000000000007941 */ /* 0x000fea0003800000 */
.L_x_7630:
[----:B---34-:R3:W4:Y:S01]  /*9710*/  LDS R61, [R170.X4+0x5c00] ;  /* 0x005c0000aa3d7984 */ /* 0x0187220000004800 */
[----:B------:R-:W-:Y:S01]  /*9720*/  BSSY B0, `(.L_x_7632) ;  /* 0x0000004000007945 */ /* 0x000fe20003800000 */
[----:B------:R-:W-:Y:S05]  /*9730*/  @!P0 BRA `(.L_x_7633) ;  /* 0x0000002000008947 */ /* 0x000fea0003800000 */
[----:B------:R3:W-:Y:S04]  /*9740*/  RED.E.ADD.F32.FTZ.RN.STRONG.GPU [R76.64+-0x600], R243 ;  /* 0xfffa00f34c00798e */ /* 0x0007e8000c10e790 */
[----:B----4-:R3:W-:Y:S02]  /*9750*/  RED.E.ADD.F32.FTZ.RN.STRONG.GPU [R64.64+-0x600], R61 ;  /* 0xfffa003d4000798e */ /* 0x0107e4000c10e790 */
.L_x_7633:
[----:B------:R-:W-:Y:S05]  /*9760*/  BSYNC B0 ;  /* 0x0000000000007941 */ /* 0x000fea0003800000 */
.L_x_7632:
[----:B------:R-:W3:Y:S01]  /*9770*/  LDS R171, [R171.X4+0x5d00] ;  /* 0x005d0000abab7984 */ /* 0x000ee20000004800 */
[----:B------:R-:W-:Y:S01]  /*9780*/  BSSY B0, `(.L_x_7634) ;  /* 0x0000004000007945 */ /* 0x000fe20003800000 */
[----:B------:R-:W-:Y:S05]  /*9790*/  @!P1 BRA `(.L_x_7635) ;  /* 0x0000002000009947 */ /* 0x000fea0003800000 */
[----:B------:R4:W-:Y:S04]  /*97a0*/  RED.E.ADD.F32.FTZ.RN.STRONG.GPU [R76.64+-0x500], R244 ;  /* 0xfffb00f44c00798e */ /* 0x0009e8000c10e790 */
[----:B---3--:R4:W-:Y:S02]  /*97b0*/  RED.E.ADD.F32.FTZ.RN.STRONG.GPU [R64.64+-0x500], R171 ;  /* 0xfffb00ab4000798e */ /* 0x0089e4000c10e790 */
.L_x_7635:
[----:B------:R-:W-:Y:S05]  /*97c0*/  BSYNC B0 ;  /* 0x0000000000007941 */ /* 0x000fea0003800000 */
.L_x_7634:
[----:B---34-:R3:W4:Y:S01]  /*97d0*/  LDS R61, [R172.X4+0x5e00] ;  /* 0x005e0000ac3d7984 */ /* 0x0187220000004800 */
[----:B------:R-:W-:Y:S01]  /*97e0*/  BSSY B0, `(.L_x_7636) ;  /* 0x0000004000007945 */ /* 0x000fe20003800000 */
[----:B------:R-:W-:Y:S05]  /*97f0*/  @!P2 BRA `(.L_x_7637) ;  /* 0x000000200000a947 */ /* 0x000fea0003800000 */
[----:B------:R3:W-:Y:S04]  /*9800*/  RED.E.ADD.F32.FTZ.RN.STRONG.GPU [R76.64+-0x400], R245 ;  /* 0xfffc00f54c00798e */ /* 0x0007e8000c10e790 */
[----:B----4-:R3:W-:Y:S02]  /*9810*/  RED.E.ADD.F32.FTZ.RN.STRONG.GPU [R64.64+-0x400], R61 ;  /* 0xfffc003d4000798e */ /* 0x0107e4000c10e790 */
.L_x_7637:
[----:B------:R-:W-:Y:S05]  /*9820*/  BSYNC B0 ;  /* 0x0000000000007941 */ /* 0x000fea0003800000 */
.L_x_7636:
[----:B------:R-:W3:Y:S01]  /*9830*/  LDS R173, [R173.X4+0x5f00] ;  /* 0x005f0000adad7984 */ /* 0x000ee20000004800 */
[----:B------:R-:W-:Y:S01]  /*9840*/  BSSY B0, `(.L_x_7638) ;  /* 0x0000004000007945 */ /* 0x000fe20003800000 */
[----:B------:R-:W-:Y:S05]  /*9850*/  @!P3 BRA `(.L_x_7639) ;  /* 0x000000200000b947 */ /* 0x000fea0003800000 */
[----:B------:R4:W-:Y:S04]  /*9860*/  RED.E.ADD.F32.FTZ.RN.STRONG.GPU [R76.64+-0x300], R246 ;  /* 0xfffd00f64c00798e */ /* 0x0009e8000c10e790 */
[----:B---3--:R4:W-:Y:S02]  /*9870*/  RED.E.ADD.F32.FTZ.RN.STRONG.GPU [R64.64+-0x300], R173 ;  /* 0xfffd00ad4000798e */ /* 0x0089e4000c10e790 */
.L_x_7639:
[----:B------:R-:W-:Y:S05]  /*9880*/  BSYNC B0 ;  /* 0x0000000000007941 */ /* 0x000fea0003800000 */
.L_x_7638:
[----:B---34-:R3:W4:Y:S01]  /*9890*/  LDS R61, [R174.X4+0x6000] ;  /* 0x00600000ae3d7984 */ /* 0x0187220000004800 */
[----:B------:R-:W-:Y:S01]  /*98a0*/  BSSY B0, `(.L_x_7640) ;  /* 0x0000004000007945 */ /* 0x000fe20003800000 */
[----:B------:R-:W-:Y:S05]  /*98b0*/  @!P4 BRA `(.L_x_7641) ;  /* 0x000000200000c947 */ /* 0x000fea0003800000 */
[----:B------:R3:W-:Y:S04]  /*98c0*/  RED.E.ADD.F32.FTZ.RN.STRONG.GPU [R76.64+-0x200], R247 ;  /* 0xfffe00f74c00798e */ /* 0x0007e8000c10e790 */
[----:B----4-:R3:W-:Y:S02]  /*98d0*/  RED.E.ADD.F32.FTZ.RN.STRONG.GPU [R64.64+-0x200], R61 ;  /* 0xfffe003d4000798e */ /* 0x0107e4000c10e790 */
.L_x_7641:
[----:B------:R-:W-:Y:S05]  /*98e0*/  BSYNC B0 ;  /* 0x0000000000007941 */ /* 0x000fea0003800000 */
.L_x_7640:
[----:B------:R-:W3:Y:S01]  /*98f0*/  LDS R175, [R175.X4+0x6100] ;  /* 0x00610000afaf7984 */ /* 0x000ee20000004800 */
[----:B------:R-:W-:Y:S01]  /*9900*/  BSSY B0, `(.L_x_7642) ;  /* 0x0000004000007945 */ /* 0x000fe20003800000 */
[----:B------:R-:W-:Y:S05]  /*9910*/  @!P5 BRA `(.L_x_7643) ;  /* 0x000000200000d947 */ /* 0x000fea0003800000 */
[----:B------:R4:W-:Y:S04]  /*9920*/  RED.E.ADD.F32.FTZ.RN.STRONG.GPU [R76.64+-0x100], R248 ;  /* 0xffff00f84c00798e */ /* 0x0009e8000c10e790 */
[----:B---3--:R4:W-:Y:S02]  /*9930*/  RED.E.ADD.F32.FTZ.RN.STRONG.GPU [R64.64+-0x100], R175 ;  /* 0xffff00af4000798e */ /* 0x0089e4000c10e790 */
.L_x_7643:
[----:B------:R-:W-:Y:S05]  /*9940*/  BSYNC B0 ;  /* 0x0000000000007941 */ /* 0x000fea0003800000 */
.L_x_7642:
[----:B------:R-:W5:Y:S01]  /*9950*/  SHFL.DOWN PT, R62, R133, 0x1, 0x1f ;  /* 0x08201f00853e7f89 */ /* 0x000f6200000e0000 */
[----:B------:R-:W-:Y:S01]  /*9960*/  ISETP.GT.AND P0, PT, R10, 0x1e, PT ;  /* 0x0000001e0a00780c */ /* 0x000fe20003f04270 */
[----:B------:R-:W-:Y:S01]  /*9970*/  FMUL.FTZ R88, R168, R88 ;  /* 0x00000058a8587220 */ /* 0x000fe20000410000 */
[----:B------:R-:W-:Y:S01]  /*9980*/  ISETP.NE.AND P1, PT, R10, RZ, PT ;  /* 0x000000ff0a00720c */ /* 0x000fe20003f25270 */
[----:B---34-:R-:W3:Y:S01]  /*9990*/  SHFL.DOWN PT, R61, R60, 0x1, 0x1f ;  /* 0x08201f003c3d7f89 */ /* 0x018ee200000e0000 */
        /* <DEDUP_REMOVED lines=11> */
[----:B-----5:R-:W-:Y:S02]  /*9a50*/  @!P0 FADD.FTZ R133, R133, R62 ;  /* 0x0000003e85858221 */ /* 0x020fe40000010000 */
[----:B------:R-:W-:Y:S02]  /*9a60*/  FFMA.FTZ R130, R127, R130, R131 ;  /* 0x000000827f827223 */ /* 0x000fe40000010083 */
[----:B---3--:R-:W-:Y:S01]  /*9a70*/  @!P0 FADD.FTZ R60, R60, R61 ;  /* 0x0000003d3c3c8221 */ /* 0x008fe20000010000 */
        /* <DEDUP_REMOVED lines=31> */
[----:B---3--:R-:W-:Y:S02]  /*9c70*/  @!P0 FADD.FTZ R133, R133, R62 ;  /* 0x0000003e85858221 */ /* 0x008fe40000010000 */
[----:B------:R-:W-:-:S02]  /*9c80*/  FADD.FTZ R96, R183, R96 ;  /* 0x00000060b7607221 */ /* 0x000fc40000010000 */
[----:B----4-:R-:W-:Y:S01]  /*9c90*/  @!P0 FADD.FTZ R60, R60, R61 ;  /* 0x0000003d3c3c8221 */ /* 0x010fe20000010000 */
[----:B------:R-:W3:Y:S01]  /*9ca0*/  SHFL.DOWN PT, R62, R133, 0x8, 0x1f ;  /* 0x09001f00853e7f89 */ /* 0x000ee200000e0000 */
[----:B------:R-:W-:Y:S01]  /*9cb0*/  ISETP.GT.AND P0, PT, R10, 0x17, PT ;  /* 0x000000170a00780c */ /* 0x000fe20003f04270 */
[----:B------:R-:W-:Y:S02]  /*9cc0*/  FFMA.FTZ R35, R19, R84, R35 ;  /* 0x0000005413237223 */ /* 0x000fe40000010023 */
[----:B------:R-:W4:Y:S01]  /*9cd0*/  SHFL.DOWN PT, R61, R60, 0x8, 0x1f ;  /* 0x09001f003c3d7f89 */ /* 0x000f2200000e0000 */
        /* <DEDUP_REMOVED lines=12> */
[----:B------:R-:W-:-:S05]  /*9da0*/  MOV R61, R133 ;  /* 0x00000085003d7202 */ /* 0x000fca0000000f00 */
[----:B------:R3:W-:Y:S04]  /*9db0*/  @!P1 STS.64 [R16.X8+0x6308], R60 ;  /* 0x0063083c10009388 */ /* 0x0007e80000008a00 */
[----:B------:R-:W-:Y:S06]  /*9dc0*/  BAR.SYNC.DEFER_BLOCKING 0x0 ;  /* 0x0000000000007b1d */ /* 0x000fec0000010000 */
[----:B------:R-:W-:Y:S05]  /*9dd0*/  @P2 BRA `(.L_x_7645) ;  /* 0x0000009000002947 */ /* 0x000fea0003800000 */
[----:B------:R-:W-:Y:S01]  /*9de0*/  ISETP.NE.AND P0, PT, R15, c[0x0][0x174], PT ;  /* 0x00005d000f007a0c */ /* 0x000fe20003f05270 */
[----:B------:R-:W4:Y:S01]  /*9df0*/  LDS.64 R62, [0x6310] ;  /* 0x00631000ff3e7984 */ /* 0x000f220000000a00 */
[----:B------:R-:W-:-:S11]  /*9e00*/  SHF.L.U32 R66, R125, 0x3, RZ ;  /* 0x000000037d427819 */ /* 0x000fd600000006ff */
[----:B-1----:R-:W1:Y:S01]  /*9e10*/  @P0 LDS.64 R64, [R66+0x8d60] ;  /* 0x008d600042400984 */ /* 0x002e620000000a00 */
[----:B---34-:R-:W-:Y:S02]  /*9e20*/  FADD.FTZ R61, R61, R63 ;  /* 0x0000003f3d3d7221 */ /* 0x018fe40000010000 */
[----:B------:R-:W-:Y:S02]  /*9e30*/  FADD.FTZ R60, R60, R62 ;  /* 0x0000003e3c3c7221 */ /* 0x000fe40000010000 */
[----:B-1----:R-:W-:Y:S02]  /*9e40*/  @P0 FADD.FTZ R61, R61, R65 ;  /* 0x000000413d3d0221 */ /* 0x002fe40000010000 */
[----:B------:R-:W-:-:S05]  /*9e50*/  @P0 FADD.FTZ R60, R60, R64 ;  /* 0x000000403c3c0221 */ /* 0x000fca0000010000 */
[----:B------:R1:W-:Y:S02]  /*9e60*/  STS.64 [R66+0x8d60], R60 ;  /* 0x008d603c42007388 */ /* 0x0003e40000000a00 */
.L_x_7645:
[----:B------:R-:W-:Y:S05]  /*9e70*/  BSYNC B0 ;  /* 0x0000000000007941 */ /* 0x000fea0003800000 */
.L_x_7644:
[----:B------:R-:W-:Y:S01]  /*9e80*/  IADD3 R125, R125, 0x1, RZ ;  /* 0x000000017d7d7810 */ /* 0x000fe20007ffe0ff */
[----:B------:R-:W-:-:S03]  /*9e90*/  UIADD3 UR7, UP0, UR7, 0x1, URZ ;  /* 0x0000000107077890 */ /* 0x000fc6000ff1e03f */
[----:B------:R-:W-:Y:S01]  /*9ea0*/  ISETP.GE.AND P0, PT, R125, c[0x0][0x16c], PT ;  /* 0x00005b007d007a0c */ /* 0x000fe20003f06270 */
[----:B------:R-:W-:-:S12]  /*9eb0*/  UIADD3.X UR8, URZ, UR8, URZ, UP0, !UPT ;  /* 0x000000083f087290 */ /* 0x000fd800087fe43f */
[----:B0123--:R-:W-:Y:S01]  /*9ec0*/  @P0 CALL.REL.NOINC `(.L_x_7545) ;  /* 0x0000001000000944 */ /* 0x00ffe20003c00000 */
[----:B------:R-:W-:Y:S05]  /*9ed0*/  BRA `(.L_x_7646) ;  /* 0xffff750000007947 */ /* 0x000fea000383ffff */
.L_x_7545:
[----:B------:R-:W-:Y:S01]  /*9ee0*/  BAR.SYNC.DEFER_BLOCKING 0x0 ;  /* 0x0000000000007b1d */ /* 0x000fe20000010000 */
[----:B------:R-:W-:Y:S01]  /*9ef0*/  SHF.L.U32 R17, R9, 0x1, RZ ;  /* 0x0000000109117819 */ /* 0x000fe200000006ff */
[----:B------:R-:W-:Y:S01]  /*9f00*/  IMAD R18, R4, c[0x0][0x2d8], RZ ;  /* 0x0000b60004127a24 */ /* 0x000fe200078e02ff */
[----:B------:R-:W-:Y:S01]  /*9f10*/  F2FP.PACK_AB R38, R38, R37 ;  /* 0x000000252626723e */ /* 0x000fe200000000ff */
[----:B------:R-:W-:Y:S01]  /*9f20*/  IMAD R23, R2, c[0x0][0x2e0], RZ ;  /* 0x0000b80002177a24 */ /* 0x000fe200078e02ff */
[----:B------:R-:W-:Y:S01]  /*9f30*/  LOP3.LUT R25, R17, 0xffffffc0, RZ, 0xc0, !PT ;  /* 0xffffffc011197812 */ /* 0x000fe200078ec0ff */
[----:B------:R-:W-:Y:S01]  /*9f40*/  IMAD R17, R3, c[0x0][0x2dc], R18 ;  /* 0x0000b70003117a24 */ /* 0x000fe200078e0212 */
[----:B------:R-:W-:Y:S01]  /*9f50*/  F2FP.PACK_AB R46, R46, R45 ;  /* 0x0000002d2e2e723e */ /* 0x000fe200000000ff */
[----:B------:R-:W-:Y:S01]  /*9f60*/  IMAD R23, R0, c[0x0][0x2e4], R23 ;  /* 0x0000b90000177a24 */ /* 0x000fe200078e0217 */
[----:B------:R-:W-:Y:S01]  /*9f70*/  F2FP.PACK_AB R37, R36, R35 ;  /* 0x000000232425723e */ /* 0x000fe200000000ff */
[----:B------:R-:W-:Y:S01]  /*9f80*/  UIADD3 UR18, UP0, UR18, -0x800, URZ ;  /* 0xfffff80012127890 */ /* 0x000fe2000ff1e03f */
[----:B------:R-:W-:Y:S01]  /*9f90*/  F2FP.PACK_AB R45, R44, R43 ;  /* 0x0000002b2c2d723e */ /* 0x000fe200000000ff */
[----:B------:R-:W-:Y:S01]  /*9fa0*/  UIADD3 UR20, UP1, UR20, -0x800, URZ ;  /* 0xfffff80014147890 */ /* 0x000fe2000ff3e03f */
[----:B------:R-:W-:Y:S01]  /*9fb0*/  F2FP.PACK_AB R39, R40, R39 ;  /* 0x000000272827723e */ /* 0x000fe200000000ff */
[----:B------:R-:W-:Y:S01]  /*9fc0*/  UIADD3 UR22, UP2, UR22, -0x800, URZ ;  /* 0xfffff80016167890 */ /* 0x000fe2000ff5e03f */
[----:B------:R-:W-:Y:S01]  /*9fd0*/  F2FP.PACK_AB R36, R34, R33 ;  /* 0x000000212224723e */ /* 0x000fe200000000ff */
[----:B------:R-:W-:Y:S01]  /*9fe0*/  UIADD3 UR6, UR6, 0x1, URZ ;  /* 0x0000000106067890 */ /* 0x000fe2000fffe03f */
[----:B------:R-:W-:Y:S01]  /*9ff0*/  F2FP.PACK_AB R47, R48, R47 ;  /* 0x0000002f302f723e */ /* 0x000fe200000000ff */
[----:B------:R-:W-:Y:S01]  /*a000*/  UIADD3.X UR19, UR19, -0x1, URZ, UP0, !UPT ;  /* 0xffffffff13137890 */ /* 0x000fe200087fe43f */
[----:B------:R-:W-:Y:S01]  /*a010*/  LEA R24, R10, R25, 0x1 ;  /* 0x000000190a187211 */ /* 0x000fe200078e08ff */
[----:B------:R-:W-:Y:S01]  /*a020*/  UIADD3.X UR21, UR21, -0x1, URZ, UP1, !UPT ;  /* 0xffffffff15157890 */ /* 0x000fe20008ffe43f */
[----:B------:R-:W-:Y:S01]  /*a030*/  F2FP.PACK_AB R44, R42, R41 ;  /* 0x000000292a2c723e */ /* 0x000fe200000000ff */
[----:B------:R-:W-:Y:S01]  /*a040*/  UIADD3.X UR23, UR23, -0x1, URZ, UP2, !UPT ;  /* 0xffffffff17177890 */ /* 0x000fe200097fe43f */
[----:B------:R-:W-:Y:S01]  /*a050*/  IADD3 R26, R25, R10, RZ ;  /* 0x0000000a191a7210 */ /* 0x000fe20007ffe0ff */
[----:B------:R0:W-:Y:S01]  /*a060*/  STS.128 [R24.X16], R36 ;  /* 0x0000002418007388 */ /* 0x0001e2000000cc00 */
[----:B------:R-:W-:-:S02]  /*a070*/  IADD3 R27, R15, -0x1, RZ ;  /* 0xffffffff0f1b7810 */ /* 0x000fc40007ffe0ff */
        /* <DEDUP_REMOVED lines=25> */
[----:B------:R-:W-:Y:S02]  /*a210*/  IADD3 R13, P2, R13, -0x1000, RZ ;  /* 0xfffff0000d0d7810 */ /* 0x000fe40007f5e0ff */
[----:B------:R-:W-:Y:S01]  /*a220*/  LEA.HI.X R23, R18, c[0x0][0x334], R19, 0x1, P0 ;  /* 0x0000cd0012177a11 */ /* 0x000fe200000f0c13 */
[----:B------:R-:W-:Y:S01]  /*a230*/  FADD.FTZ R8, R17, R96 ;  /* 0x0000006011087221 */ /* 0x000fe20000010000 */
[----:B------:R-:W-:Y:S02]  /*a240*/  IADD3.X R12, R12, -0x1, RZ, P1, !PT ;  /* 0xffffffff0c0c7810 */ /* 0x000fe40000ffe4ff */
[----:B------:R-:W-:Y:S01]  /*a250*/  IADD3.X R14, R14, -0x1, RZ, P2, !PT ;  /* 0xffffffff0e0e7810 */ /* 0x000fe200017fe4ff */
[----:B------:R-:W-:-:S04]  /*a260*/  IMAD.WIDE R18, R25, 0x10, R22 ;  /* 0x0000001019127825 */ /* 0x000fc800078e0216 */
[----:B------:R-:W-:Y:S01]  /*a270*/  IMAD R22, R4, c[0x0][0x2f8], RZ ;  /* 0x0000be0004167a24 */ /* 0x000fe200078e02ff */
[----:B-1----:R-:W-:Y:S01]  /*a280*/  STG.E.128 [R18.64], R28 ;  /* 0x0000001c12007986 */ /* 0x002fe2000c101d10 */
[----:B------:R-:W-:Y:S02]  /*a290*/  FADD.FTZ R97, R8, R97 ;  /* 0x0000006108617221 */ /* 0x000fe40000010000 */
[----:B------:R-:W-:Y:S01]  /*a2a0*/  IMAD R17, R3, c[0x0][0x2fc], R22 ;  /* 0x0000bf0003117a24 */ /* 0x000fe200078e0216 */
[----:B--2---:R0:W-:Y:S01]  /*a2b0*/  STG.E.128 [R18.64+0x200], R32 ;  /* 0x0002002012007986 */ /* 0x0041e2000c101d10 */
[----:B------:R-:W-:-:S03]  /*a2c0*/  FADD.FTZ R98, R97, R98 ;  /* 0x0000006261627221 */ /* 0x000fc60000010000 */
[----:B------:R-:W-:Y:S01]  /*a2d0*/  BAR.SYNC.DEFER_BLOCKING 0x0 ;  /* 0x0000000000007b1d */ /* 0x000fe20000010000 */
[----:B------:R-:W-:Y:S01]  /*a2e0*/  IADD3 R21, R21, R17, RZ ;  /* 0x0000001115157210 */ /* 0x000fe20007ffe0ff */
[----:B------:R-:W-:Y:S02]  /*a2f0*/  IMAD R17, R2, c[0x0][0x300], RZ ;  /* 0x0000c00002117a24 */ /* 0x000fe400078e02ff */
[----:B------:R-:W-:Y:S02]  /*a300*/  FADD.FTZ R99, R98, R99 ;  /* 0x0000006362637221 */ /* 0x000fe40000010000 */
[----:B------:R-:W-:Y:S02]  /*a310*/  IMAD R17, R0, c[0x0][0x304], R17 ;  /* 0x0000c10000117a24 */ /* 0x000fe400078e0211 */
        /* <DEDUP_REMOVED lines=25> */
.L_x_7543:
        /* <DEDUP_REMOVED lines=29> */
.L_x_7649:
[----:B------:R-:W-:Y:S05]  /*a680*/  BSYNC B0 ;  /* 0x0000000000007941 */ /* 0x000fea0003800000 */
.L_x_7648:
[----:B------:R-:W-:Y:S01]  /*a690*/  BSSY B0, `(.L_x_7650) ;  /* 0x000001d000007945 */ /* 0x000fe20003800000 */
[----:B------:R-:W-:Y:S05]  /*a6a0*/  @!P0 BRA `(.L_x_7651) ;  /* 0x000001a000008947 */ /* 0x000fea0003800000 */
[----:B------:R-:W-:Y:S06]  /*a6b0*/  BAR.SYNC.DEFER_BLOCKING 0x0 ;  /* 0x0000000000007b1d */ /* 0x000fec0000010000 */
[----:B------:R-:W4:Y:S04]  /*a6c0*/  SHFL.DOWN P0, R3, R8, 0x1, 0x1f ;  /* 0x08201f0008037f89 */ /* 0x000f280000000000 */
[----:B------:R-:W5:Y:S04]  /*a6d0*/  S2R R10, SR_LANEID ;  /* 0x00000000000a7919 */ /* 0x000f680000000000 */
[----:B---3--:R-:W3:Y:S01]  /*a6e0*/  S2R R9, SR_TID.X ;  /* 0x0000000000097919 */ /* 0x008ee20000002100 */
[----:B----4-:R-:W-:Y:S01]  /*a6f0*/  @P0 FADD R3, R3, R8 ;  /* 0x0000000803030221 */ /* 0x010fe20000000000 */
[----:B-----5:R-:W-:-:S04]  /*a700*/  ISETP.NE.AND P2, PT, R10, RZ, PT ;  /* 0x000000ff0a00720c */ /* 0x020fc80003f45270 */
[----:B------:R-:W4:Y:S01]  /*a710*/  SHFL.DOWN P0, R4, R3, 0x2, 0x1f ;  /* 0x08401f0003047f89 */ /* 0x000f220000000000 */
[----:B---3--:R-:W-:-:S08]  /*a720*/  ISETP.NE.AND P1, PT, R9, RZ, PT ;  /* 0x000000ff0900720c */ /* 0x008fd00003f25270 */
[----:B------:R-:W-:-:S04]  /*a730*/  @!P2 SHF.R.S32.HI R8, RZ, 0x1f, R9 ;  /* 0x0000001fff08a819 */ /* 0x000fc80000011409 */
[----:B------:R-:W-:-:S04]  /*a740*/  @!P2 LEA.HI R8, R8, R9, RZ, 0x5 ;  /* 0x000000090808a211 */ /* 0x000fc800078f28ff */
[----:B------:R-:W-:Y:S01]  /*a750*/  @!P2 SHF.R.S32.HI R8, RZ, 0x5, R8 ;  /* 0x00000005ff08a819 */ /* 0x000fe20000011408 */
[----:B----4-:R-:W-:-:S05]  /*a760*/  @P0 FADD R4, R3, R4 ;  /* 0x0000000403040221 */ /* 0x010fca0000000000 */
        /* <DEDUP_REMOVED lines=11> */
[----:B------:R3:W-:Y:S01]  /*a820*/  RED.E.ADD.F32.FTZ.RN.STRONG.GPU [R216.64], R7 ;  /* 0x00000007d800798e */ /* 0x0007e2000c10e790 */
[----:B------:R-:W-:Y:S01]  /*a830*/  HFMA2.MMA R9, -RZ, RZ, 0, 0 ;  /* 0x00000000ff097435 */ /* 0x000fe200000001ff */
[----:B------:R-:W-:Y:S05]  /*a840*/  BRA `(.L_x_7652) ;  /* 0x0000001000007947 */ /* 0x000fea0003800000 */
.L_x_7651:
[----:B---3--:R-:W3:Y:S02]  /*a850*/  S2R R9, SR_TID.X ;  /* 0x0000000000097919 */ /* 0x008ee40000002100 */
.L_x_7652:
[----:B------:R-:W-:Y:S05]  /*a860*/  BSYNC B0 ;  /* 0x0000000000007941 */ /* 0x000fea0003800000 */
.L_x_7650:
[----:B---3--:R-:W-:-:S13]  /*a870*/  ISETP.GE.AND P0, PT, R9, c[0x0][0x16c], PT ;  /* 0x00005b0009007a0c */ /* 0x008fda0003f06270 */
[----:B------:R-:W-:Y:S05]  /*a880*/  @P0 EXIT ;  /* 0x000000000000094d */ /* 0x000fea0003800000 */
[----:B------:R-:W-:Y:S02]  /*a890*/  IMAD R3, R2, c[0x0][0x288], RZ ;  /* 0x0000a20002037a24 */ /* 0x000fe400078e02ff */
[----:B------:R-:W-:-:S04]  /*a8a0*/  IMAD.WIDE.U32 R4, R0, c[0x0][0x288], RZ ;  /* 0x0000a20000047a25 */ /* 0x000fc800078e00ff */
[----:B------:R-:W-:-:S05]  /*a8b0*/  IMAD R3, R0, c[0x0][0x28c], R3 ;  /* 0x0000a30000037a24 */ /* 0x000fca00078e0203 */
[----:B------:R-:W-:Y:S02]  /*a8c0*/  IADD3 R13, R5, R3, RZ ;  /* 0x00000003050d7210 */ /* 0x000fe40007ffe0ff */
.L_x_7653:
[----:B---3--:R3:W4:Y:S01]  /*a8d0*/  LDS.64 R10, [R9.X8+0x8d60] ;  /* 0x008d6000090a7984 */ /* 0x0087220000008a00 */
[----:B------:R-:W-:Y:S01]  /*a8e0*/  SHF.R.S32.HI R0, RZ, 0x1f, R9 ;  /* 0x0000001fff007819 */ /* 0x000fe20000011409 */
[----:B------:R-:W-:Y:S01]  /*a8f0*/  YIELD ;  /* 0x0000000000007946 */ /* 0x000fe20003800000 */
[----:B------:R-:W-:Y:S02]  /*a900*/  MOV R2, R4 ;  /* 0x0000000400027202 */ /* 0x000fe40000000f00 */
[----:B------:R-:W-:Y:S01]  /*a910*/  MOV R3, R13 ;  /* 0x0000000d00037202 */ /* 0x000fe20000000f00 */
[----:B------:R-:W-:-:S04]  /*a920*/  IMAD R0, R0, c[0x0][0x290], RZ ;  /* 0x0000a40000007a24 */ /* 0x000fc800078e02ff */
[----:B------:R-:W-:-:S04]  /*a930*/  IMAD.WIDE.U32 R6, R9, c[0x0][0x290], R2 ;  /* 0x0000a40009067a25 */ /* 0x000fc800078e0002 */
[C---:B------:R-:W-:Y:S01]  /*a940*/  IMAD R3, R9.reuse, c[0x0][0x294], R0 ;  /* 0x0000a50009037a24 */ /* 0x040fe200078e0200 */
[----:B------:R-:W-:Y:S02]  /*a950*/  LEA R2, P0, R6, c[0x0][0x310], 0x3 ;  /* 0x0000c40006027a11 */ /* 0x000fe400078018ff */
[----:B---3--:R-:W-:Y:S02]  /*a960*/  IADD3 R9, R9, c[0x0][0x0], RZ ;  /* 0x0000000009097a10 */ /* 0x008fe40007ffe0ff */
[----:B------:R-:W-:-:S04]  /*a970*/  IADD3 R3, R7, R3, RZ ;  /* 0x0000000307037210 */ /* 0x000fc80007ffe0ff */
[----:B------:R-:W-:Y:S02]  /*a980*/  LEA.HI.X R3, R6, c[0x0][0x314], R3, 0x3, P0 ;  /* 0x0000c50006037a11 */ /* 0x000fe400000f1c03 */
[----:B------:R-:W-:-:S03]  /*a990*/  ISETP.GE.AND P0, PT, R9, c[0x0][0x16c], PT ;  /* 0x00005b0009007a0c */ /* 0x000fc60003f06270 */
[----:B----4-:R3:W-:Y:S04]  /*a9a0*/  RED.E.ADD.F32.FTZ.RN.STRONG.GPU [R2.64], R10 ;  /* 0x0000000a0200798e */ /* 0x0107e8000c10e790 */
[----:B------:R3:W-:Y:S06]  /*a9b0*/  RED.E.ADD.F32.FTZ.RN.STRONG.GPU [R2.64+0x4], R11 ;  /* 0x0000040b0200798e */ /* 0x0007ec000c10e790 */
[----:B------:R-:W-:Y:S05]  /*a9c0*/  @!P0 BRA `(.L_x_7653) ;  /* 0xffffff0000008947 */ /* 0x000fea000383ffff */
[----:B------:R-:W-:Y:S05]  /*a9d0*/  EXIT ;  /* 0x000000000000794d */ /* 0x000fea0003800000 */
.L_x_7550:
[----:B------:R-:W-:Y:S01]  /*a9e0*/  HFMA2.MMA R71, -RZ, RZ, 0, 5.9604644775390625e-08 ;  /* 0x00000001ff477435 */ /* 0x000fe200000001ff */
[----:B------:R-:W-:-:S02]  /*a9f0*/  MOV R242, R62 ;  /* 0x0000003e00f27202 */ /* 0x000fc40000000f00 */
[----:B------:R-:W-:Y:S02]  /*aa00*/  MOV R70, RZ ;  /* 0x000000ff00467202 */ /* 0x000fe40000000f00 */
[----:B------:R-:W-:Y:S02]  /*aa10*/  MOV R63, 0xffffffff ;  /* 0xffffffff003f7802 */ /* 0x000fe40000000f00 */
[----:B------:R-:W-:Y:S02]  /*aa20*/  MOV R60, 0xaa40 ;  /* 0x0000aa40003c7802 */ /* 0x000fe40000000f00 */
[----:B-1---5:R-:W-:Y:S05]  /*aa30*/  CALL.REL.NOINC `($__internal_182_$__cuda_sm70_shflsync_up) ;  /* 0x00001e6000007944 */ /* 0x022fea0003c00000 */
[----:B-1----:R-:W-:Y:S01]  /*aa40*/  MOV R69, R63 ;  /* 0x0000003f00457202 */ /* 0x002fe20000000f00 */
[----:B0-----:R-:W-:Y:S05]  /*aa50*/  BRA `(.L_x_7654) ;  /* 0xffff8d2000007947 */ /* 0x001fea000383ffff */
.L_x_7551:
[----:B------:R-:W-:Y:S01]  /*aa60*/  HFMA2.MMA R71, -RZ, RZ, 0, 5.9604644775390625e-08 ;  /* 0x00000001ff477435 */ /* 0x000fe200000001ff */
[----:B------:R-:W-:Y:S02]  /*aa70*/  MOV R242, R68 ;  /* 0x0000004400f27202 */ /* 0x000fe40000000f00 */
[----:B------:R-:W-:Y:S02]  /*aa80*/  MOV R70, RZ ;  /* 0x000000ff00467202 */ /* 0x000fe40000000f00 */
[----:B------:R-:W-:-:S02]  /*aa90*/  MOV R63, 0xffffffff ;  /* 0xffffffff003f7802 */ /* 0x000fc40000000f00 */
[----:B------:R-:W-:Y:S02]  /*aaa0*/  MOV R60, 0xaac0 ;  /* 0x0000aac0003c7802 */ /* 0x000fe40000000f00 */
[----:B012--5:R-:W-:Y:S05]  /*aab0*/  CALL.REL.NOINC `($__internal_182_$__cuda_sm70_shflsync_up) ;  /* 0x00001de000007944 */ /* 0x027fea0003c00000 */
[----:B0-----:R-:W-:Y:S01]  /*aac0*/  HFMA2.MMA R71, -RZ, RZ, 0, 5.9604644775390625e-08 ;  /* 0x00000001ff477435 */ /* 0x001fe200000001ff */
[----:B-1----:R-:W-:Y:S02]  /*aad0*/  MOV R239, R63 ;  /* 0x0000003f00ef7202 */ /* 0x002fe40000000f00 */
[----:B------:R-:W-:Y:S02]  /*aae0*/  MOV R242, R244 ;  /* 0x000000f400f27202 */ /* 0x000fe40000000f00 */
[----:B------:R-:W-:Y:S02]  /*aaf0*/  MOV R70, RZ ;  /* 0x000000ff00467202 */ /* 0x000fe40000000f00 */
[----:B------:R-:W-:Y:S02]  /*ab00*/  MOV R63, 0xffffffff ;  /* 0xffffffff003f7802 */ /* 0x000fe40000000f00 */
[----:B------:R-:W-:Y:S02]  /*ab10*/  MOV R60, 0xab30 ;  /* 0x0000ab30003c7802 */ /* 0x000fe40000000f00 */
[----:B------:R-:W-:Y:S05]  /*ab20*/  CALL.REL.NOINC `($__internal_182_$__cuda_sm70_shflsync_up) ;  /* 0x00001d7000007944 */ /* 0x000fea0003c00000 */
[----:B0-----:R-:W-:Y:S01]  /*ab30*/  HFMA2.MMA R71, -RZ, RZ, 0, 5.9604644775390625e-08 ;  /* 0x00000001ff477435 */ /* 0x001fe200000001ff */
[----:B-1----:R-:W-:-:S02]  /*ab40*/  MOV R241, R63 ;  /* 0x0000003f00f17202 */ /* 0x002fc40000000f00 */
[----:B------:R-:W-:Y:S02]  /*ab50*/  MOV R242, R243 ;  /* 0x000000f300f27202 */ /* 0x000fe40000000f00 */
[----:B------:R-:W-:Y:S02]  /*ab60*/  MOV R70, RZ ;  /* 0x000000ff00467202 */ /* 0x000fe40000000f00 */
[----:B------:R-:W-:Y:S02]  /*ab70*/  MOV R63, 0xffffffff ;  /* 0xffffffff003f7802 */ /* 0x000fe40000000f00 */
[----:B------:R-:W-:Y:S02]  /*ab80*/  MOV R60, 0xaba0 ;  /* 0x0000aba0003c7802 */ /* 0x000fe40000000f00 */
[----:B------:R-:W-:Y:S05]  /*ab90*/  CALL.REL.NOINC `($__internal_182_$__cuda_sm70_shflsync_up) ;  /* 0x00001d0000007944 */ /* 0x000fea0003c00000 */
[----:B-1----:R-:W-:Y:S01]  /*aba0*/  FMUL.FTZ R60, R68, R63 ;  /* 0x0000003f443c7220 */ /* 0x002fe20000410000 */
[----:B------:R-:W-:Y:S01]  /*abb0*/  ISETP.GE.AND P0, PT, R10, 0x1, PT ;  /* 0x000000010a00780c */ /* 0x000fe20003f06270 */
[-C--:B0-----:R-:W-:Y:S01]  /*abc0*/  FMUL.FTZ R70, R68, R241.reuse ;  /* 0x000000f144467220 */ /* 0x081fe20000410000 */
[----:B------:R-:W-:Y:S01]  /*abd0*/  HFMA2.MMA R71, -RZ, RZ, 0, 1.1920928955078125e-07 ;  /* 0x00000002ff477435 */ /* 0x000fe200000001ff */
[----:B------:R-:W-:-:S02]  /*abe0*/  FFMA.FTZ R61, R62, R241, -R60 ;  /* 0x000000f13e3d7223 */ /* 0x000fc4000001083c */
[----:B------:R-:W-:Y:S02]  /*abf0*/  FMUL.FTZ R60, R68, R239 ;  /* 0x000000ef443c7220 */ /* 0x000fe40000410000 */
[C---:B------:R-:W-:Y:S02]  /*ac00*/  FFMA.FTZ R70, R62.reuse, R63, R70 ;  /* 0x0000003f3e467223 */ /* 0x040fe40000010046 */
[-C--:B------:R-:W-:Y:S01]  /*ac10*/  FFMA.FTZ R63, R62, R69.reuse, -R60 ;  /* 0x000000453e3f7223 */ /* 0x080fe2000001083c */
[----:B------:R-:W-:Y:S01]  /*ac20*/  MOV R60, 0xacf0 ;  /* 0x0000acf0003c7802 */ /* 0x000fe20000000f00 */
[----:B------:R-:W-:Y:S02]  /*ac30*/  FMUL.FTZ R69, R68, R69 ;  /* 0x0000004544457220 */ /* 0x000fe40000410000 */
[C---:B------:R-:W-:Y:S02]  /*ac40*/  FADD.FTZ R70, R243.reuse, R70 ;  /* 0x00000046f3467221 */ /* 0x040fe40000010000 */
[C---:B------:R-:W-:Y:S01]  /*ac50*/  FFMA.FTZ R69, R62.reuse, R239, R69 ;  /* 0x000000ef3e457223 */ /* 0x040fe20000010045 */
[----:B------:R-:W-:Y:S01]  /*ac60*/  FSEL R62, R62, R63, !P0 ;  /* 0x0000003f3e3e7208 */ /* 0x000fe20004000000 */
[----:B------:R-:W-:Y:S01]  /*ac70*/  FADD.FTZ R61, R244, R61 ;  /* 0x0000003df43d7221 */ /* 0x000fe20000010000 */
[----:B------:R-:W-:-:S02]  /*ac80*/  FSEL R243, R243, R70, !P0 ;  /* 0x00000046f3f37208 */ /* 0x000fc40004000000 */
[----:B------:R-:W-:Y:S02]  /*ac90*/  FSEL R68, R68, R69, !P0 ;  /* 0x0000004544447208 */ /* 0x000fe40004000000 */
[----:B------:R-:W-:Y:S02]  /*aca0*/  FSEL R244, R244, R61, !P0 ;  /* 0x0000003df4f47208 */ /* 0x000fe40004000000 */
[----:B------:R-:W-:Y:S02]  /*acb0*/  MOV R70, RZ ;  /* 0x000000ff00467202 */ /* 0x000fe40000000f00 */
[----:B------:R-:W-:Y:S02]  /*acc0*/  MOV R63, 0xffffffff ;  /* 0xffffffff003f7802 */ /* 0x000fe40000000f00 */
[----:B------:R-:W-:Y:S02]  /*acd0*/  MOV R242, R62 ;  /* 0x0000003e00f27202 */ /* 0x000fe40000000f00 */
[----:B------:R-:W-:Y:S05]  /*ace0*/  CALL.REL.NOINC `($__internal_182_$__cuda_sm70_shflsync_up) ;  /* 0x00001bb000007944 */ /* 0x000fea0003c00000 */
[----:B0-----:R-:W-:Y:S01]  /*acf0*/  HFMA2.MMA R71, -RZ, RZ, 0, 1.1920928955078125e-07 ;  /* 0x00000002ff477435 */ /* 0x001fe200000001ff */
[----:B-1----:R-:W-:Y:S02]  /*ad00*/  MOV R239, R63 ;  /* 0x0000003f00ef7202 */ /* 0x002fe40000000f00 */
[----:B------:R-:W-:-:S02]  /*ad10*/  MOV R242, R68 ;  /* 0x0000004400f27202 */ /* 0x000fc40000000f00 */
[----:B------:R-:W-:Y:S02]  /*ad20*/  MOV R70, RZ ;  /* 0x000000ff00467202 */ /* 0x000fe40000000f00 */
[----:B------:R-:W-:Y:S02]  /*ad30*/  MOV R63, 0xffffffff ;  /* 0xffffffff003f7802 */ /* 0x000fe40000000f00 */
[----:B------:R-:W-:Y:S02]  /*ad40*/  MOV R60, 0xad60 ;  /* 0x0000ad60003c7802 */ /* 0x000fe40000000f00 */
[----:B------:R-:W-:Y:S05]  /*ad50*/  CALL.REL.NOINC `($__internal_182_$__cuda_sm70_shflsync_up) ;  /* 0x00001b4000007944 */ /* 0x000fea0003c00000 */
[----:B0-----:R-:W-:Y:S01]  /*ad60*/  HFMA2.MMA R71, -RZ, RZ, 0, 1.1920928955078125e-07 ;  /* 0x00000002ff477435 */ /* 0x001fe200000001ff */
[----:B-1----:R-:W-:Y:S02]  /*ad70*/  MOV R69, R63 ;  /* 0x0000003f00457202 */ /* 0x002fe40000000f00 */
[----:B------:R-:W-:Y:S02]  /*ad80*/  MOV R242, R244 ;  /* 0x000000f400f27202 */ /* 0x000fe40000000f00 */
[----:B------:R-:W-:Y:S02]  /*ad90*/  MOV R70, RZ ;  /* 0x000000ff00467202 */ /* 0x000fe40000000f00 */
[----:B------:R-:W-:-:S02]  /*ada0*/  MOV R63, 0xffffffff ;  /* 0xffffffff003f7802 */ /* 0x000fc40000000f00 */
[----:B------:R-:W-:Y:S02]  /*adb0*/  MOV R60, 0xadd0 ;  /* 0x0000add0003c7802 */ /* 0x000fe40000000f00 */
[----:B------:R-:W-:Y:S05]  /*adc0*/  CALL.REL.NOINC `($__internal_182_$__cuda_sm70_shflsync_up) ;  /* 0x00001ad000007944 */ /* 0x000fea0003c00000 */
[----:B0-----:R-:W-:Y:S01]  /*add0*/  HFMA2.MMA R71, -RZ, RZ, 0, 1.1920928955078125e-07 ;  /* 0x00000002ff477435 */ /* 0x001fe200000001ff */
[----:B-1----:R-:W-:Y:S02]  /*ade0*/  MOV R241, R63 ;  /* 0x0000003f00f17202 */ /* 0x002fe40000000f00 */
[----:B------:R-:W-:Y:S02]  /*adf0*/  MOV R242, R243 ;  /* 0x000000f300f27202 */ /* 0x000fe40000000f00 */
[----:B------:R-:W-:Y:S02]  /*ae00*/  MOV R70, RZ ;  /* 0x000000ff00467202 */ /* 0x000fe40000000f00 */
[----:B------:R-:W-:Y:S02]  /*ae10*/  MOV R63, 0xffffffff ;  /* 0xffffffff003f7802 */ /* 0x000fe40000000f00 */
[----:B------:R-:W-:Y:S02]  /*ae20*/  MOV R60, 0xae40 ;  /* 0x0000ae40003c7802 */ /* 0x000fe40000000f00 */
[----:B------:R-:W-:Y:S05]  /*ae30*/  CALL.REL.NOINC `($__internal_182_$__cuda_sm70_shflsync_up) ;  /* 0x00001a6000007944 */ /* 0x000fea0003c00000 */
[----:B------:R-:W-:Y:S01]  /*ae40*/  ISETP.GE.AND P0, PT, R10, 0x2, PT ;  /* 0x000000020a00780c */ /* 0x000fe20003f06270 */
[----:B------:R-:W-:-:S02]  /*ae50*/  FMUL.FTZ R61, R241, R68 ;  /* 0x00000044f13d7220 */ /* 0x000fc40000410000 */
[-C--:B-1----:R-:W-:Y:S02]  /*ae60*/  FMUL.FTZ R60, R68, R63.reuse ;  /* 0x0000003f443c7220 */ /* 0x082fe40000410000 */
[----:B0-----:R-:W-:Y:S01]  /*ae70*/  FFMA.FTZ R70, R62, R63, R61 ;  /* 0x0000003f3e467223 */ /* 0x001fe2000001003d */
[----:B------:R-:W-:Y:S01]  /*ae80*/  MOV R63, 0xffffffff ;  /* 0xffffffff003f7802 */ /* 0x000fe20000000f00 */
[----:B------:R-:W-:Y:S02]  /*ae90*/  FFMA.FTZ R71, R241, R62, -R60 ;  /* 0x0000003ef1477223 */ /* 0x000fe4000001083c */
[-C--:B------:R-:W-:Y:S02]  /*aea0*/  FMUL.FTZ R61, R239, R68.reuse ;  /* 0x00000044ef3d7220 */ /* 0x080fe40000410000 */
[C---:B------:R-:W-:Y:S02]  /*aeb0*/  FMUL.FTZ R60, R69.reuse, R68 ;  /* 0x00000044453c7220 */ /* 0x040fe40000410000 */
[----:B------:R-:W-:-:S02]  /*aec0*/  FFMA.FTZ R61, R69, R62, R61 ;  /* 0x0000003e453d7223 */ /* 0x000fc4000001003d */
[----:B------:R-:W-:Y:S01]  /*aed0*/  @P0 FFMA.FTZ R62, R239, R62, -R60 ;  /* 0x0000003eef3e0223 */ /* 0x000fe2000001083c */
[----:B------:R-:W-:Y:S01]  /*aee0*/  MOV R60, 0xaf70 ;  /* 0x0000af70003c7802 */ /* 0x000fe20000000f00 */
[----:B------:R-:W-:Y:S01]  /*aef0*/  @P0 FADD.FTZ R244, R244, R71 ;  /* 0x00000047f4f40221 */ /* 0x000fe20000010000 */
[----:B------:R-:W-:Y:S01]  /*af00*/  HFMA2.MMA R71, -RZ, RZ, 0, 2.384185791015625e-07 ;  /* 0x00000004ff477435 */ /* 0x000fe200000001ff */
[----:B------:R-:W-:Y:S01]  /*af10*/  @P0 FADD.FTZ R243, R243, R70 ;  /* 0x00000046f3f30221 */ /* 0x000fe20000010000 */
[----:B------:R-:W-:Y:S02]  /*af20*/  FSEL R68, R68, R61, !P0 ;  /* 0x0000003d44447208 */ /* 0x000fe40004000000 */
[----:B------:R-:W-:Y:S02]  /*af30*/  MOV R239, R244 ;  /* 0x000000f400ef7202 */ /* 0x000fe40000000f00 */
[----:B------:R-:W-:Y:S02]  /*af40*/  MOV R70, RZ ;  /* 0x000000ff00467202 */ /* 0x000fe40000000f00 */
[----:B------:R-:W-:-:S02]  /*af50*/  MOV R242, R62 ;  /* 0x0000003e00f27202 */ /* 0x000fc40000000f00 */
[----:B------:R-:W-:Y:S05]  /*af60*/  CALL.REL.NOINC `($__internal_182_$__cuda_sm70_shflsync_up) ;  /* 0x0000193000007944 */ /* 0x000fea0003c00000 */
[----:B0-----:R-:W-:Y:S01]  /*af70*/  HFMA2.MMA R71, -RZ, RZ, 0, 2.384185791015625e-07 ;  /* 0x00000004ff477435 */ /* 0x001fe200000001ff */
[----:B-1----:R-:W-:-:S02]  /*af80*/  MOV R241, R63 ;  /* 0x0000003f00f17202 */ /* 0x002fc40000000f00 */
[----:B------:R-:W-:Y:S02]  /*af90*/  MOV R242, R68 ;  /* 0x0000004400f27202 */ /* 0x000fe40000000f00 */
[----:B------:R-:W-:Y:S02]  /*afa0*/  MOV R70, RZ ;  /* 0x000000ff00467202 */ /* 0x000fe40000000f00 */
[----:B------:R-:W-:Y:S02]  /*afb0*/  MOV R63, 0xffffffff ;  /* 0xffffffff003f7802 */ /* 0x000fe40000000f00 */
[----:B------:R-:W-:Y:S02]  /*afc0*/  MOV R60, 0xafe0 ;  /* 0x0000afe0003c7802 */ /* 0x000fe40000000f00 */
[----:B------:R-:W-:Y:S05]  /*afd0*/  CALL.REL.NOINC `($__internal_182_$__cuda_sm70_shflsync_up) ;  /* 0x000018c000007944 */ /* 0x000fea0003c00000 */
[----:B0-----:R-:W-:Y:S01]  /*afe0*/  HFMA2.MMA R71, -RZ, RZ, 0, 2.384185791015625e-07 ;  /* 0x00000004ff477435 */ /* 0x001fe200000001ff */
[----:B-1----:R-:W-:Y:S02]  /*aff0*/  MOV R69, R63 ;  /* 0x0000003f00457202 */ /* 0x002fe40000000f00 */
[----:B------:R-:W-:Y:S02]  /*b000*/  MOV R242, R239 ;  /* 0x000000ef00f27202 */ /* 0x000fe40000000f00 */
[----:B------:R-:W-:-:S02]  /*b010*/  MOV R70, RZ ;  /* 0x000000ff00467202 */ /* 0x000fc40000000f00 */
[----:B------:R-:W-:Y:S02]  /*b020*/  MOV R63, 0xffffffff ;  /* 0xffffffff003f7802 */ /* 0x000fe40000000f00 */
[----:B------:R-:W-:Y:S02]  /*b030*/  MOV R60, 0xb050 ;  /* 0x0000b050003c7802 */ /* 0x000fe40000000f00 */
[----:B------:R-:W-:Y:S05]  /*b040*/  CALL.REL.NOINC `($__internal_182_$__cuda_sm70_shflsync_up) ;  /* 0x0000185000007944 */ /* 0x000fea0003c00000 */
[----:B0-----:R-:W-:Y:S01]  /*b050*/  HFMA2.MMA R71, -RZ, RZ, 0, 2.384185791015625e-07 ;  /* 0x00000004ff477435 */ /* 0x001fe200000001ff */
[----:B-1----:R-:W-:Y:S02]  /*b060*/  MOV R245, R63 ;  /* 0x0000003f00f57202 */ /* 0x002fe40000000f00 */
[----:B------:R-:W-:Y:S02]  /*b070*/  MOV R242, R243 ;  /* 0x000000f300f27202 */ /* 0x000fe40000000f00 */
[----:B------:R-:W-:Y:S02]  /*b080*/  MOV R70, RZ ;  /* 0x000000ff00467202 */ /* 0x000fe40000000f00 */
[----:B------:R-:W-:Y:S02]  /*b090*/  MOV R63, 0xffffffff ;  /* 0xffffffff003f7802 */ /* 0x000fe40000000f00 */
[----:B------:R-:W-:-:S02]  /*b0a0*/  MOV R60, 0xb0c0 ;  /* 0x0000b0c0003c7802 */ /* 0x000fc40000000f00 */
[----:B------:R-:W-:Y:S05]  /*b0b0*/  CALL.REL.NOINC `($__internal_182_$__cuda_sm70_shflsync_up) ;  /* 0x000017e000007944 */ /* 0x000fea0003c00000 */
[----:B------:R-:W-:Y:S01]  /*b0c0*/  ISETP.GE.AND P0, PT, R10, 0x4, PT ;  /* 0x000000040a00780c */ /* 0x000fe20003f06270 */
[----:B------:R-:W-:Y:S01]  /*b0d0*/  FMUL.FTZ R61, R245, R68 ;  /* 0x00000044f53d7220 */ /* 0x000fe20000410000 */
[----:B0-----:R-:W-:Y:S01]  /*b0e0*/  HFMA2.MMA R71, -RZ, RZ, 0, 4.76837158203125e-07 ;  /* 0x00000008ff477435 */ /* 0x001fe200000001ff */
        /* <DEDUP_REMOVED lines=15> */
[----:B------:R-:W-:Y:S02]  /*b1e0*/  MOV R242, R246 ;  /* 0x000000f600f27202 */ /* 0x000fe40000000f00 */
[----:B------:R-:W-:Y:S05]  /*b1f0*/  CALL.REL.NOINC `($__internal_182_$__cuda_sm70_shflsync_up) ;  /* 0x000016a000007944 */ /* 0x000fea0003c00000 */
[----:B0-----:R-:W-:Y:S01]  /*b200*/  HFMA2.MMA R71, -RZ, RZ, 0, 4.76837158203125e-07 ;  /* 0x00000008ff477435 */ /* 0x001fe200000001ff */
[----:B-1----:R-:W-:Y:S02]  /*b210*/  MOV R241, R63 ;  /* 0x0000003f00f17202 */ /* 0x002fe40000000f00 */
[----:B------:R-:W-:Y:S02]  /*b220*/  MOV R242, R68 ;  /* 0x0000004400f27202 */ /* 0x000fe40000000f00 */
[----:B------:R-:W-:Y:S02]  /*b230*/  MOV R70, RZ ;  /* 0x000000ff00467202 */ /* 0x000fe40000000f00 */
[----:B------:R-:W-:-:S02]  /*b240*/  MOV R63, 0xffffffff ;  /* 0xffffffff003f7802 */ /* 0x000fc40000000f00 */
[----:B------:R-:W-:Y:S02]  /*b250*/  MOV R60, 0xb270 ;  /* 0x0000b270003c7802 */ /* 0x000fe40000000f00 */
[----:B------:R-:W-:Y:S05]  /*b260*/  CALL.REL.NOINC `($__internal_182_$__cuda_sm70_shflsync_up) ;  /* 0x0000163000007944 */ /* 0x000fea0003c00000 */
[----:B0-----:R-:W-:Y:S01]  /*b270*/  HFMA2.MMA R71, -RZ, RZ, 0, 4.76837158203125e-07 ;  /* 0x00000008ff477435 */ /* 0x001fe200000001ff */
[----:B-1----:R-:W-:Y:S02]  /*b280*/  MOV R69, R63 ;  /* 0x0000003f00457202 */ /* 0x002fe40000000f00 */
[----:B------:R-:W-:Y:S02]  /*b290*/  MOV R242, R239 ;  /* 0x000000ef00f27202 */ /* 0x000fe40000000f00 */
[----:B------:R-:W-:Y:S02]  /*b2a0*/  MOV R70, RZ ;  /* 0x000000ff00467202 */ /* 0x000fe40000000f00 */
[----:B------:R-:W-:Y:S02]  /*b2b0*/  MOV R63, 0xffffffff ;  /* 0xffffffff003f7802 */ /* 0x000fe40000000f00 */
[----:B------:R-:W-:Y:S02]  /*b2c0*/  MOV R60, 0xb2e0 ;  /* 0x0000b2e0003c7802 */ /* 0x000fe40000000f00 */
[----:B------:R-:W-:Y:S05]  /*b2d0*/  CALL.REL.NOINC `($__internal_182_$__cuda_sm70_shflsync_up) ;  /* 0x000015c000007944 */ /* 0x000fea0003c00000 */
[----:B0-----:R-:W-:Y:S01]  /*b2e0*/  HFMA2.MMA R71, -RZ, RZ, 0, 4.76837158203125e-07 ;  /* 0x00000008ff477435 */ /* 0x001fe200000001ff */
[----:B-1----:R-:W-:-:S02]  /*b2f0*/  MOV R243, R63 ;  /* 0x0000003f00f37202 */ /* 0x002fc40000000f00 */
[----:B------:R-:W-:Y:S02]  /*b300*/  MOV R242, R62 ;  /* 0x0000003e00f27202 */ /* 0x000fe40000000f00 */
[----:B------:R-:W-:Y:S02]  /*b310*/  MOV R70, RZ ;  /* 0x000000ff00467202 */ /* 0x000fe40000000f00 */
[----:B------:R-:W-:Y:S02]  /*b320*/  MOV R63, 0xffffffff ;  /* 0xffffffff003f7802 */ /* 0x000fe40000000f00 */
[----:B------:R-:W-:Y:S02]  /*b330*/  MOV R60, 0xb350 ;  /* 0x0000b350003c7802 */ /* 0x000fe40000000f00 */
[----:B------:R-:W-:Y:S05]  /*b340*/  CALL.REL.NOINC `($__internal_182_$__cuda_sm70_shflsync_up) ;  /* 0x0000155000007944 */ /* 0x000fea0003c00000 */
        /* <DEDUP_REMOVED lines=15> */
[----:B------:R-:W-:Y:S02]  /*b440*/  MOV R70, RZ ;  /* 0x000000ff00467202 */ /* 0x000fe40000000f00 */
[----:B------:R-:W-:Y:S02]  /*b450*/  MOV R63, 0xffffffff ;  /* 0xffffffff003f7802 */ /* 0x000fe40000000f00 */
[----:B------:R-:W-:Y:S02]  /*b460*/  MOV R245, R239 ;  /* 0x000000ef00f57202 */ /* 0x000fe40000000f00 */
[----:B------:R-:W-:Y:S02]  /*b470*/  MOV R243, R62 ;  /* 0x0000003e00f37202 */ /* 0x000fe40000000f00 */
[----:B------:R-:W-:Y:S05]  /*b480*/  CALL.REL.NOINC `($__internal_182_$__cuda_sm70_shflsync_up) ;  /* 0x0000141000007944 */ /* 0x000fea0003c00000 */
[----:B0-----:R-:W-:Y:S01]  /*b490*/  HFMA2.MMA R71, -RZ, RZ, 0, 9.5367431640625e-07 ;  /* 0x00000010ff477435 */ /* 0x001fe200000001ff */
[----:B-1----:R-:W-:Y:S02]  /*b4a0*/  MOV R68, R63 ;  /* 0x0000003f00447202 */ /* 0x002fe40000000f00 */
[----:B------:R-:W-:Y:S02]  /*b4b0*/  MOV R242, R241 ;  /* 0x000000f100f27202 */ /* 0x000fe40000000f00 */
[----:B------:R-:W-:-:S02]  /*b4c0*/  MOV R70, RZ ;  /* 0x000000ff00467202 */ /* 0x000fc40000000f00 */
[----:B------:R-:W-:Y:S02]  /*b4d0*/  MOV R63, 0xffffffff ;  /* 0xffffffff003f7802 */ /* 0x000fe40000000f00 */
[----:B------:R-:W-:Y:S02]  /*b4e0*/  MOV R60, 0xb500 ;  /* 0x0000b500003c7802 */ /* 0x000fe40000000f00 */
[----:B------:R-:W-:Y:S05]  /*b4f0*/  CALL.REL.NOINC `($__internal_182_$__cuda_sm70_shflsync_up) ;  /* 0x000013a000007944 */ /* 0x000fea0003c00000 */
[----:B0-----:R-:W-:Y:S01]  /*b500*/  HFMA2.MMA R71, -RZ, RZ, 0, 9.5367431640625e-07 ;  /* 0x00000010ff477435 */ /* 0x001fe200000001ff */
[----:B-1----:R-:W-:Y:S02]  /*b510*/  MOV R69, R63 ;  /* 0x0000003f00457202 */ /* 0x002fe40000000f00 */
[----:B------:R-:W-:Y:S02]  /*b520*/  MOV R242, R239 ;  /* 0x000000ef00f27202 */ /* 0x000fe40000000f00 */
[----:B------:R-:W-:Y:S02]  /*b530*/  MOV R70, RZ ;  /* 0x000000ff00467202 */ /* 0x000fe40000000f00 */
[----:B------:R-:W-:Y:S02]  /*b540*/  MOV R63, 0xffffffff ;  /* 0xffffffff003f7802 */ /* 0x000fe40000000f00 */
[----:B------:R-:W-:-:S02]  /*b550*/  MOV R60, 0xb570 ;  /* 0x0000b570003c7802 */ /* 0x000fc40000000f00 */
[----:B------:R-:W-:Y:S05]  /*b560*/  CALL.REL.NOINC `($__internal_182_$__cuda_sm70_shflsync_up) ;  /* 0x0000133000007944 */ /* 0x000fea0003c00000 */
[----:B0-----:R-:W-:Y:S01]  /*b570*/  HFMA2.MMA R71, -RZ, RZ, 0, 9.5367431640625e-07 ;  /* 0x00000010ff477435 */ /* 0x001fe200000001ff */
[----:B-1----:R-:W-:-:S02]  /*b580*/  MOV R239, R63 ;  /* 0x0000003f00ef7202 */ /* 0x002fc40000000f00 */
[----:B------:R-:W-:Y:S02]  /*b590*/  MOV R242, R62 ;  /* 0x0000003e00f27202 */ /* 0x000fe40000000f00 */
[----:B------:R-:W-:Y:S02]  /*b5a0*/  MOV R70, RZ ;  /* 0x000000ff00467202 */ /* 0x000fe40000000f00 */
[----:B------:R-:W-:Y:S02]  /*b5b0*/  MOV R63, 0xffffffff ;  /* 0xffffffff003f7802 */ /* 0x000fe40000000f00 */
[----:B------:R-:W-:Y:S02]  /*b5c0*/  MOV R60, 0xb5e0 ;  /* 0x0000b5e0003c7802 */ /* 0x000fe40000000f00 */
[----:B------:R-:W-:Y:S05]  /*b5d0*/  CALL.REL.NOINC `($__internal_182_$__cuda_sm70_shflsync_up) ;  /* 0x000012c000007944 */ /* 0x000fea0003c00000 */
[----:B01----:R-:W-:Y:S05]  /*b5e0*/  BRA `(.L_x_7655) ;  /* 0xffff85f000007947 */ /* 0x003fea000383ffff */
.L_x_7556:
[----:B------:R-:W-:Y:S01]  /*b5f0*/  HFMA2.MMA R71, -RZ, RZ, 0, 5.9604644775390625e-08 ;  /* 0x00000001ff477435 */ /* 0x000fe200000001ff */
[----:B------:R-:W-:Y:S02]  /*b600*/  MOV R70, RZ ;  /* 0x000000ff00467202 */ /* 0x000fe40000000f00 */
[----:B------:R-:W-:Y:S02]  /*b610*/  MOV R63, 0xffffffff ;  /* 0xffffffff003f7802 */ /* 0x000fe40000000f00 */
[----:B------:R-:W-:-:S02]  /*b620*/  MOV R60, 0xb640 ;  /* 0x0000b640003c7802 */ /* 0x000fc40000000f00 */
[----:B-1---5:R-:W-:Y:S05]  /*b630*/  CALL.REL.NOINC `($__internal_182_$__cuda_sm70_shflsync_up) ;  /* 0x0000126000007944 */ /* 0x022fea0003c00000 */
[----:B0-----:R-:W-:Y:S01]  /*b640*/  HFMA2.MMA R71, -RZ, RZ, 0, 5.9604644775390625e-08 ;  /* 0x00000001ff477435 */ /* 0x001fe200000001ff */
[----:B-1----:R-:W-:-:S02]  /*b650*/  MOV R68, R63 ;  /* 0x0000003f00447202 */ /* 0x002fc40000000f00 */
[----:B------:R-:W-:Y:S02]  /*b660*/  MOV R242, R241 ;  /* 0x000000f100f27202 */ /* 0x000fe40000000f00 */
[----:B------:R-:W-:Y:S02]  /*b670*/  MOV R70, RZ ;  /* 0x000000ff00467202 */ /* 0x000fe40000000f00 */
[----:B------:R-:W-:Y:S02]  /*b680*/  MOV R63, 0xffffffff ;  /* 0xffffffff003f7802 */ /* 0x000fe40000000f00 */
[----:B------:R-:W-:Y:S02]  /*b690*/  MOV R60, 0xb6b0 ;  /* 0x0000b6b0003c7802 */ /* 0x000fe40000000f00 */
[----:B------:R-:W-:Y:S05]  /*b6a0*/  CALL.REL.NOINC `($__internal_182_$__cuda_sm70_shflsync_up) ;  /* 0x000011f000007944 */ /* 0x000fea0003c00000 */
[----:B0-----:R-:W-:Y:S01]  /*b6b0*/  HFMA2.MMA R71, -RZ, RZ, 0, 5.9604644775390625e-08 ;  /* 0x00000001ff477435 */ /* 0x001fe200000001ff */
[----:B-1----:R-:W-:Y:S02]  /*b6c0*/  MOV R241, R63 ;  /* 0x0000003f00f17202 */ /* 0x002fe40000000f00 */
[----:B------:R-:W-:Y:S02]  /*b6d0*/  MOV R242, R62 ;  /* 0x0000003e00f27202 */ /* 0x000fe40000000f00 */
[----:B------:R-:W-:-:S02]  /*b6e0*/  MOV R70, RZ ;  /* 0x000000ff00467202 */ /* 0x000fc40000000f00 */
[----:B------:R-:W-:Y:S02]  /*b6f0*/  MOV R63, 0xffffffff ;  /* 0xffffffff003f7802 */ /* 0x000fe40000000f00 */
[----:B------:R-:W-:Y:S02]  /*b700*/  MOV R60, 0xb720 ;  /* 0x0000b720003c7802 */ /* 0x000fe40000000f00 */
[----:B------:R-:W-:Y:S05]  /*b710*/  CALL.REL.NOINC `($__internal_182_$__cuda_sm70_shflsync_up) ;  /* 0x0000118000007944 */ /* 0x000fea0003c00000 */
[----:B0-----:R-:W-:Y:S01]  /*b720*/  HFMA2.MMA R71, -RZ, RZ, 0, 5.9604644775390625e-08 ;  /* 0x00000001ff477435 */ /* 0x001fe200000001ff */
[----:B-1----:R-:W-:Y:S02]  /*b730*/  MOV R62, R63 ;  /* 0x0000003f003e7202 */ /* 0x002fe40000000f00 */
[----:B------:R-:W-:Y:S02]  /*b740*/  MOV R242, R244 ;  /* 0x000000f400f27202 */ /* 0x000fe40000000f00 */
[----:B------:R-:W-:Y:S02]  /*b750*/  MOV R70, RZ ;  /* 0x000000ff00467202 */ /* 0x000fe40000000f00 */
[----:B------:R-:W-:Y:S02]  /*b760*/  MOV R63, 0xffffffff ;  /* 0xffffffff003f7802 */ /* 0x000fe40000000f00 */
[----:B------:R-:W-:-:S02]  /*b770*/  MOV R60, 0xb790 ;  /* 0x0000b790003c7802 */ /* 0x000fc40000000f00 */
[----:B------:R-:W-:Y:S05]  /*b780*/  CALL.REL.NOINC `($__internal_182_$__cuda_sm70_shflsync_up) ;  /* 0x0000111000007944 */ /* 0x000fea0003c00000 */
[----:B0-----:R-:W-:Y:S01]  /*b790*/  HFMA2.MMA R71, -RZ, RZ, 0, 0 ;  /* 0x00000000ff477435 */ /* 0x001fe200000001ff */
[----:B------:R-:W-:-:S02]  /*b7a0*/  MOV R242, R68 ;  /* 0x0000004400f27202 */ /* 0x000fc40000000f00 */
[----:B------:R-:W-:Y:S02]  /*b7b0*/  MOV R239, R64 ;  /* 0x0000004000ef7202 */ /* 0x000fe40000000f00 */
[----:B------:R-:W-:Y:S02]  /*b7c0*/  MOV R61, R62 ;  /* 0x0000003e003d7202 */ /* 0x000fe40000000f00 */
[----:B-1----:R-:W-:Y:S02]  /*b7d0*/  MOV R244, R63 ;  /* 0x0000003f00f47202 */ /* 0x002fe40000000f00 */
[----:B------:R-:W-:Y:S02]  /*b7e0*/  MOV R69, 0x1f ;  /* 0x0000001f00457802 */ /* 0x000fe40000000f00 */
[----:B------:R-:W-:Y:S02]  /*b7f0*/  MOV R68, 0xffffffff ;  /* 0xffffffff00447802 */ /* 0x000fe40000000f00 */
[----:B------:R-:W-:-:S02]  /*b800*/  MOV R70, 0xb820 ;  /* 0x0000b82000467802 */ /* 0x000fc40000000f00 */
[----:B------:R-:W-:Y:S05]  /*b810*/  CALL.REL.NOINC `($__internal_181_$__cuda_sm70_shflsync_idx_p) ;  /* 0x0000104000007944 */ /* 0x000fea0003c00000 */
[----:B------:R-:W-:Y:S01]  /*b820*/  HFMA2.MMA R71, -RZ, RZ, 0, 0 ;  /* 0x00000000ff477435 */ /* 0x000fe200000001ff */
[----:B-1----:R-:W-:-:S02]  /*b830*/  MOV R60, R69 ;  /* 0x00000045003c7202 */ /* 0x002fc40000000f00 */
[----:B------:R-:W-:Y:S02]  /*b840*/  MOV R239, R65 ;  /* 0x0000004100ef7202 */ /* 0x000fe40000000f00 */
[----:B------:R-:W-:Y:S02]  /*b850*/  MOV R69, 0x1f ;  /* 0x0000001f00457802 */ /* 0x000fe40000000f00 */
[----:B------:R-:W-:Y:S02]  /*b860*/  MOV R68, 0xffffffff ;  /* 0xffffffff00447802 */ /* 0x000fe40000000f00 */
[----:B------:R-:W-:Y:S02]  /*b870*/  MOV R70, 0xb890 ;  /* 0x0000b89000467802 */ /* 0x000fe40000000f00 */
[----:B------:R-:W-:Y:S05]  /*b880*/  CALL.REL.NOINC `($__internal_181_$__cuda_sm70_shflsync_idx_p) ;  /* 0x00000fd000007944 */ /* 0x000fea0003c00000 */
[----:B------:R-:W-:Y:S01]  /*b890*/  HFMA2.MMA R71, -RZ, RZ, 0, 0 ;  /* 0x00000000ff477435 */ /* 0x000fe200000001ff */
[----:B-1----:R-:W-:Y:S02]  /*b8a0*/  MOV R243, R69 ;  /* 0x0000004500f37202 */ /* 0x002fe40000000f00 */
[----:B------:R-:W-:Y:S02]  /*b8b0*/  MOV R239, R66 ;  /* 0x0000004200ef7202 */ /* 0x000fe40000000f00 */
[----:B------:R-:W-:-:S02]  /*b8c0*/  MOV R69, 0x1f ;  /* 0x0000001f00457802 */ /* 0x000fc40000000f00 */
[----:B------:R-:W-:Y:S02]  /*b8d0*/  MOV R68, 0xffffffff ;  /* 0xffffffff00447802 */ /* 0x000fe40000000f00 */
[----:B------:R-:W-:Y:S02]  /*b8e0*/  MOV R70, 0xb900 ;  /* 0x0000b90000467802 */ /* 0x000fe40000000f00 */
[----:B------:R-:W-:Y:S05]  /*b8f0*/  CALL.REL.NOINC `($__internal_181_$__cuda_sm70_shflsync_idx_p) ;  /* 0x00000f6000007944 */ /* 0x000fea0003c00000 */
[----:B------:R-:W-:Y:S01]  /*b900*/  HFMA2.MMA R71, -RZ, RZ, 0, 0 ;  /* 0x00000000ff477435 */ /* 0x000fe200000001ff */
[----:B-1----:R-:W-:Y:S02]  /*b910*/  MOV R245, R69 ;  /* 0x0000004500f57202 */ /* 0x002fe40000000f00 */
[----:B------:R-:W-:Y:S02]  /*b920*/  MOV R239, R67 ;  /* 0x0000004300ef7202 */ /* 0x000fe40000000f00 */
[----:B------:R-:W-:Y:S02]  /*b930*/  MOV R69, 0x1f ;  /* 0x0000001f00457802 */ /* 0x000fe40000000f00 */
[----:B------:R-:W-:Y:S02]  /*b940*/  MOV R68, 0xffffffff ;  /* 0xffffffff00447802 */ /* 0x000fe40000000f00 */
[----:B------:R-:W-:-:S02]  /*b950*/  MOV R70, 0xb970 ;  /* 0x0000b97000467802 */ /* 0x000fc40000000f00 */
[----:B------:R-:W-:Y:S05]  /*b960*/  CALL.REL.NOINC `($__internal_181_$__cuda_sm70_shflsync_idx_p) ;  /* 0x00000ef000007944 */ /* 0x000fea0003c00000 */
[----:B-1----:R-:W-:Y:S01]  /*b970*/  MOV R63, R69 ;  /* 0x00000045003f7202 */ /* 0x002fe20000000f00 */
[----:B------:R-:W-:Y:S05]  /*b980*/  BRA `(.L_x_7656) ;  /* 0xffff859000007947 */ /* 0x000fea000383ffff */
.L_x_7559:
[----:B------:R-:W-:Y:S01]  /*b990*/  HFMA2.MMA R69, -RZ, RZ, 0, 5.9604644775390625e-08 ;  /* 0x00000001ff457435 */ /* 0x000fe200000001ff */
[----:B------:R-:W-:-:S02]  /*b9a0*/  MOV R68, 0x1f ;  /* 0x0000001f00447802 */ /* 0x000fc40000000f00 */
[----:B------:R-:W-:Y:S02]  /*b9b0*/  MOV R249, 0xffffffff ;  /* 0xffffffff00f97802 */ /* 0x000fe40000000f00 */
[----:B------:R-:W-:Y:S02]  /*b9c0*/  MOV R64, 0xb9e0 ;  /* 0x0000b9e000407802 */ /* 0x000fe40000000f00 */
[----:B-1----:R-:W-:Y:S05]  /*b9d0*/  CALL.REL.NOINC `($__internal_180_$__cuda_sm70_shflsync_down) ;  /* 0x00000e4000007944 */ /* 0x002fea0003c00000 */
[----:B-1----:R-:W-:Y:S01]  /*b9e0*/  MOV R66, R249 ;  /* 0x000000f900427202 */ /* 0x002fe20000000f00 */
[----:B0-----:R-:W-:Y:S05]  /*b9f0*/  BRA `(.L_x_7657) ;  /* 0xffff984000007947 */ /* 0x001fea000383ffff */
.L_x_7560:
[----:B------:R-:W-:Y:S01]  /*ba00*/  HFMA2.MMA R69, -RZ, RZ, 0, 5.9604644775390625e-08 ;  /* 0x00000001ff457435 */ /* 0x000fe200000001ff */
[----:B0-----:R-:W-:Y:S02]  /*ba10*/  MOV R70, R240 ;  /* 0x000000f000467202 */ /* 0x001fe40000000f00 */
[----:B------:R-:W-:Y:S02]  /*ba20*/  MOV R68, 0x1f ;  /* 0x0000001f00447802 */ /* 0x000fe40000000f00 */
[----:B------:R-:W-:Y:S02]  /*ba30*/  MOV R249, 0xffffffff ;  /* 0xffffffff00f97802 */ /* 0x000fe40000000f00 */
[----:B------:R-:W-:-:S02]  /*ba40*/  MOV R64, 0xba60 ;  /* 0x0000ba6000407802 */ /* 0x000fc40000000f00 */
[----:B-12---:R-:W-:Y:S05]  /*ba50*/  CALL.REL.NOINC `($__internal_180_$__cuda_sm70_shflsync_down) ;  /* 0x00000dc000007944 */ /* 0x006fea0003c00000 */
[----:B0-----:R-:W-:Y:S01]  /*ba60*/  HFMA2.MMA R69, -RZ, RZ, 0, 5.9604644775390625e-08 ;  /* 0x00000001ff457435 */ /* 0x001fe200000001ff */
[----:B-1----:R-:W-:-:S02]  /*ba70*/  MOV R71, R249 ;  /* 0x000000f900477202 */ /* 0x002fc40000000f00 */
[----:B------:R-:W-:Y:S02]  /*ba80*/  MOV R70, R239 ;  /* 0x000000ef00467202 */ /* 0x000fe40000000f00 */
[----:B------:R-:W-:Y:S02]  /*ba90*/  MOV R68, 0x1f ;  /* 0x0000001f00447802 */ /* 0x000fe40000000f00 */
[----:B------:R-:W-:Y:S02]  /*baa0*/  MOV R249, 0xffffffff ;  /* 0xffffffff00f97802 */ /* 0x000fe40000000f00 */
[----:B------:R-:W-:Y:S02]  /*bab0*/  MOV R64, 0xbad0 ;  /* 0x0000bad000407802 */ /* 0x000fe40000000f00 */
[----:B------:R-:W-:Y:S05]  /*bac0*/  CALL.REL.NOINC `($__internal_180_$__cuda_sm70_shflsync_down) ;  /* 0x00000d5000007944 */ /* 0x000fea0003c00000 */
[----:B0-----:R-:W-:Y:S01]  /*bad0*/  HFMA2.MMA R69, -RZ, RZ, 0, 5.9604644775390625e-08 ;  /* 0x00000001ff457435 */ /* 0x001fe200000001ff */
[----:B-1----:R-:W-:Y:S02]  /*bae0*/  MOV R239, R249 ;  /* 0x000000f900ef7202 */ /* 0x002fe40000000f00 */
[----:B------:R-:W-:Y:S02]  /*baf0*/  MOV R70, R67 ;  /* 0x0000004300467202 */ /* 0x000fe40000000f00 */
[----:B------:R-:W-:-:S02]  /*bb00*/  MOV R68, 0x1f ;  /* 0x0000001f00447802 */ /* 0x000fc40000000f00 */
[----:B------:R-:W-:Y:S02]  /*bb10*/  MOV R249, 0xffffffff ;  /* 0xffffffff00f97802 */ /* 0x000fe40000000f00 */
[----:B------:R-:W-:Y:S02]  /*bb20*/  MOV R64, 0xbb40 ;  /* 0x0000bb4000407802 */ /* 0x000fe40000000f00 */
[----:B------:R-:W-:Y:S05]  /*bb30*/  CALL.REL.NOINC `($__internal_180_$__cuda_sm70_shflsync_down) ;  /* 0x00000ce000007944 */ /* 0x000fea0003c00000 */
[----:B01----:R-:W-:Y:S05]  /*bb40*/  BRA `(.L_x_7658) ;  /* 0xffff973000007947 */ /* 0x003fea000383ffff */
.L_x_7563:
[----:B------:R-:W-:Y:S01]  /*bb50*/  HFMA2.MMA R69, -RZ, RZ, 0, 1.1920928955078125e-07 ;  /* 0x00000002ff457435 */ /* 0x000fe200000001ff */
[----:B0-----:R-:W-:Y:S02]  /*bb60*/  MOV R70, R241 ;  /* 0x000000f100467202 */ /* 0x001fe40000000f00 */
[----:B------:R-:W-:Y:S02]  /*bb70*/  MOV R68, 0x1f ;  /* 0x0000001f00447802 */ /* 0x000fe40000000f00 */
[----:B--2---:R-:W-:Y:S02]  /*bb80*/  MOV R249, 0xffffffff ;  /* 0xffffffff00f97802 */ /* 0x004fe40000000f00 */
[----:B------:R-:W-:Y:S02]  /*bb90*/  MOV R64, 0xbbb0 ;  /* 0x0000bbb000407802 */ /* 0x000fe40000000f00 */
[----:B-1-34-:R-:W-:Y:S05]  /*bba0*/  CALL.REL.NOINC `($__internal_180_$__cuda_sm70_shflsync_down) ;  /* 0x00000c7000007944 */ /* 0x01afea0003c00000 */
[----:B0-----:R-:W-:Y:S01]  /*bbb0*/  HFMA2.MMA R69, -RZ, RZ, 0, 1.1920928955078125e-07 ;  /* 0x00000002ff457435 */ /* 0x001fe200000001ff */
[----:B-1----:R-:W-:-:S02]  /*bbc0*/  MOV R66, R249 ;  /* 0x000000f900427202 */ /* 0x002fc40000000f00 */
[----:B------:R-:W-:Y:S02]  /*bbd0*/  MOV R70, R240 ;  /* 0x000000f000467202 */ /* 0x000fe40000000f00 */
[----:B------:R-:W-:Y:S02]  /*bbe0*/  MOV R68, 0x1f ;  /* 0x0000001f00447802 */ /* 0x000fe40000000f00 */
[----:B------:R-:W-:Y:S02]  /*bbf0*/  MOV R249, 0xffffffff ;  /* 0xffffffff00f97802 */ /* 0x000fe40000000f00 */
[----:B------:R-:W-:Y:S02]  /*bc00*/  MOV R64, 0xbc20 ;  /* 0x0000bc2000407802 */ /* 0x000fe40000000f00 */
[----:B------:R-:W-:Y:S05]  /*bc10*/  CALL.REL.NOINC `($__internal_180_$__cuda_sm70_shflsync_down) ;  /* 0x00000c0000007944 */ /* 0x000fea0003c00000 */
[----:B0-----:R-:W-:Y:S01]  /*bc20*/  HFMA2.MMA R69, -RZ, RZ, 0, 1.1920928955078125e-07 ;  /* 0x00000002ff457435 */ /* 0x001fe200000001ff */
[----:B-1----:R-:W-:Y:S02]  /*bc30*/  MOV R71, R249 ;  /* 0x000000f900477202 */ /* 0x002fe40000000f00 */
[----:B------:R-:W-:Y:S02]  /*bc40*/  MOV R70, R242 ;  /* 0x000000f200467202 */ /* 0x000fe40000000f00 */
[----:B------:R-:W-:-:S02]  /*bc50*/  MOV R68, 0x1f ;  /* 0x0000001f00447802 */ /* 0x000fc40000000f00 */
[----:B------:R-:W-:Y:S02]  /*bc60*/  MOV R249, 0xffffffff ;  /* 0xffffffff00f97802 */ /* 0x000fe40000000f00 */
[----:B------:R-:W-:Y:S02]  /*bc70*/  MOV R64, 0xbc90 ;  /* 0x0000bc9000407802 */ /* 0x000fe40000000f00 */
[----:B------:R-:W-:Y:S05]  /*bc80*/  CALL.REL.NOINC `($__internal_180_$__cuda_sm70_shflsync_down) ;  /* 0x00000b9000007944 */ /* 0x000fea0003c00000 */
[----:B0-----:R-:W-:Y:S01]  /*bc90*/  HFMA2.MMA R69, -RZ, RZ, 0, 1.1920928955078125e-07 ;  /* 0x00000002ff457435 */ /* 0x001fe200000001ff */
[----:B-1----:R-:W-:Y:S02]  /*bca0*/  MOV R239, R249 ;  /* 0x000000f900ef7202 */ /* 0x002fe40000000f00 */
[----:B------:R-:W-:Y:S02]  /*bcb0*/  MOV R70, R67 ;  /* 0x0000004300467202 */ /* 0x000fe40000000f00 */
[----:B------:R-:W-:Y:S02]  /*bcc0*/  MOV R68, 0x1f ;  /* 0x0000001f00447802 */ /* 0x000fe40000000f00 */
[----:B------:R-:W-:Y:S02]  /*bcd0*/  MOV R249, 0xffffffff ;  /* 0xffffffff00f97802 */ /* 0x000fe40000000f00 */
[----:B------:R-:W-:-:S02]  /*bce0*/  MOV R64, 0xbd00 ;  /* 0x0000bd0000407802 */ /* 0x000fc40000000f00 */
[----:B------:R-:W-:Y:S05]  /*bcf0*/  CALL.REL.NOINC `($__internal_180_$__cuda_sm70_shflsync_down) ;  /* 0x00000b2000007944 */ /* 0x000fea0003c00000 */
[----:B01----:R-:W-:Y:S05]  /*bd00*/  BRA `(.L_x_7659) ;  /* 0xffff96c000007947 */ /* 0x003fea000383ffff */
.L_x_7566:
[----:B------:R-:W-:Y:S01]  /*bd10*/  HFMA2.MMA R69, -RZ, RZ, 0, 2.384185791015625e-07 ;  /* 0x00000004ff457435 */ /* 0x000fe200000001ff */
[----:B------:R-:W-:-:S02]  /*bd20*/  MOV R70, R241 ;  /* 0x000000f100467202 */ /* 0x000fc40000000f00 */
[----:B------:R-:W-:Y:S02]  /*bd30*/  MOV R68, 0x1f ;  /* 0x0000001f00447802 */ /* 0x000fe40000000f00 */
[----:B-1----:R-:W-:Y:S02]  /*bd40*/  MOV R249, 0xffffffff ;  /* 0xffffffff00f97802 */ /* 0x002fe40000000f00 */
[----:B------:R-:W-:Y:S02]  /*bd50*/  MOV R64, 0xbd70 ;  /* 0x0000bd7000407802 */ /* 0x000fe40000000f00 */
[----:B0-234-:R-:W-:Y:S05]  /*bd60*/  CALL.REL.NOINC `($__internal_180_$__cuda_sm70_shflsync_down) ;  /* 0x00000ab000007944 */ /* 0x01dfea0003c00000 */
[----:B-1----:R-:W-:Y:S01]  /*bd70*/  MOV R66, R249 ;  /* 0x000000f900427202 */ /* 0x002fe20000000f00 */
[----:B0-----:R-:W-:Y:S05]  /*bd80*/  BRA `(.L_x_7660) ;  /* 0xffff976000007947 */ /* 0x001fea000383ffff */
.L_x_7567:
[----:B------:R-:W-:Y:S01]  /*bd90*/  HFMA2.MMA R69, -RZ, RZ, 0, 2.384185791015625e-07 ;  /* 0x00000004ff457435 */ /* 0x000fe200000001ff */
[----:B------:R-:W-:Y:S02]  /*bda0*/  MOV R70, R240 ;  /* 0x000000f000467202 */ /* 0x000fe40000000f00 */
[----:B------:R-:W-:Y:S02]  /*bdb0*/  MOV R68, 0x1f ;  /* 0x0000001f00447802 */ /* 0x000fe40000000f00 */
[----:B-1----:R-:W-:-:S02]  /*bdc0*/  MOV R249, 0xffffffff ;  /* 0xffffffff00f97802 */ /* 0x002fc40000000f00 */
[----:B------:R-:W-:Y:S02]  /*bdd0*/  MOV R64, 0xbdf0 ;  /* 0x0000bdf000407802 */ /* 0x000fe40000000f00 */
[----:B0-234-:R-:W-:Y:S05]  /*bde0*/  CALL.REL.NOINC `($__internal_180_$__cuda_sm70_shflsync_down) ;  /* 0x00000a3000007944 */ /* 0x01dfea0003c00000 */
[----:B0-----:R-:W-:Y:S01]  /*bdf0*/  HFMA2.MMA R69, -RZ, RZ, 0, 2.384185791015625e-07 ;  /* 0x00000004ff457435 */ /* 0x001fe200000001ff */
[----:B-1----:R-:W-:Y:S02]  /*be00*/  MOV R71, R249 ;  /* 0x000000f900477202 */ /* 0x002fe40000000f00 */
[----:B------:R-:W-:Y:S02]  /*be10*/  MOV R70, R242 ;  /* 0x000000f200467202 */ /* 0x000fe40000000f00 */
[----:B------:R-:W-:Y:S02]  /*be20*/  MOV R68, 0x1f ;  /* 0x0000001f00447802 */ /* 0x000fe40000000f00 */
[----:B------:R-:W-:Y:S02]  /*be30*/  MOV R249, 0xffffffff ;  /* 0xffffffff00f97802 */ /* 0x000fe40000000f00 */
[----:B------:R-:W-:Y:S02]  /*be40*/  MOV R64, 0xbe60 ;  /* 0x0000be6000407802 */ /* 0x000fe40000000f00 */
[----:B------:R-:W-:Y:S05]  /*be50*/  CALL.REL.NOINC `($__internal_180_$__cuda_sm70_shflsync_down) ;  /* 0x000009c000007944 */ /* 0x000fea0003c00000 */
[----:B0-----:R-:W-:Y:S01]  /*be60*/  HFMA2.MMA R69, -RZ, RZ, 0, 2.384185791015625e-07 ;  /* 0x00000004ff457435 */ /* 0x001fe200000001ff */
[----:B-1----:R-:W-:-:S02]  /*be70*/  MOV R239, R249 ;  /* 0x000000f900ef7202 */ /* 0x002fc40000000f00 */
[----:B------:R-:W-:Y:S02]  /*be80*/  MOV R70, R67 ;  /* 0x0000004300467202 */ /* 0x000fe40000000f00 */
[----:B------:R-:W-:Y:S02]  /*be90*/  MOV R68, 0x1f ;  /* 0x0000001f00447802 */ /* 0x000fe40000000f00 */
[----:B------:R-:W-:Y:S02]  /*bea0*/  MOV R249, 0xffffffff ;  /* 0xffffffff00f97802 */ /* 0x000fe40000000f00 */
[----:B------:R-:W-:Y:S02]  /*beb0*/  MOV R64, 0xbed0 ;  /* 0x0000bed000407802 */ /* 0x000fe40000000f00 */
[----:B------:R-:W-:Y:S05]  /*bec0*/  CALL.REL.NOINC `($__internal_180_$__cuda_sm70_shflsync_down) ;  /* 0x0000095000007944 */ /* 0x000fea0003c00000 */
[----:B01----:R-:W-:Y:S05]  /*bed0*/  BRA `(.L_x_7661) ;  /* 0xffff965000007947 */ /* 0x003fea000383ffff */
.L_x_7570:
[----:B------:R-:W-:Y:S01]  /*bee0*/  HFMA2.MMA R69, -RZ, RZ, 0, 4.76837158203125e-07 ;  /* 0x00000008ff457435 */ /* 0x000fe200000001ff */
[----:B------:R-:W-:Y:S02]  /*bef0*/  MOV R70, R241 ;  /* 0x000000f100467202 */ /* 0x000fe40000000f00 */
[----:B------:R-:W-:Y:S02]  /*bf00*/  MOV R68, 0x1f ;  /* 0x0000001f00447802 */ /* 0x000fe40000000f00 */
[----:B-1----:R-:W-:-:S02]  /*bf10*/  MOV R249, 0xffffffff ;  /* 0xffffffff00f97802 */ /* 0x002fc40000000f00 */
[----:B------:R-:W-:Y:S02]  /*bf20*/  MOV R64, 0xbf40 ;  /* 0x0000bf4000407802 */ /* 0x000fe40000000f00 */
[----:B0-234-:R-:W-:Y:S05]  /*bf30*/  CALL.REL.NOINC `($__internal_180_$__cuda_sm70_shflsync_down) ;  /* 0x000008e000007944 */ /* 0x01dfea0003c00000 */
[----:B0-----:R-:W-:Y:S01]  /*bf40*/  HFMA2.MMA R69, -RZ, RZ, 0, 4.76837158203125e-07 ;  /* 0x00000008ff457435 */ /* 0x001fe200000001ff */
[----:B-1----:R-:W-:Y:S02]  /*bf50*/  MOV R66, R249 ;  /* 0x000000f900427202 */ /* 0x002fe40000000f00 */
[----:B------:R-:W-:Y:S02]  /*bf60*/  MOV R70, R240 ;  /* 0x000000f000467202 */ /* 0x000fe40000000f00 */
[----:B------:R-:W-:Y:S02]  /*bf70*/  MOV R68, 0x1f ;  /* 0x0000001f00447802 */ /* 0x000fe40000000f00 */
[----:B------:R-:W-:Y:S02]  /*bf80*/  MOV R249, 0xffffffff ;  /* 0xffffffff00f97802 */ /* 0x000fe40000000f00 */
[----:B------:R-:W-:Y:S02]  /*bf90*/  MOV R64, 0xbfb0 ;  /* 0x0000bfb000407802 */ /* 0x000fe40000000f00 */
[----:B------:R-:W-:Y:S05]  /*bfa0*/  CALL.REL.NOINC `($__internal_180_$__cuda_sm70_shflsync_down) ;  /* 0x0000087000007944 */ /* 0x000fea0003c00000 */
[----:B0-----:R-:W-:Y:S01]  /*bfb0*/  HFMA2.MMA R69, -RZ, RZ, 0, 4.76837158203125e-07 ;  /* 0x00000008ff457435 */ /* 0x001fe200000001ff */
[----:B-1----:R-:W-:-:S02]  /*bfc0*/  MOV R71, R249 ;  /* 0x000000f900477202 */ /* 0x002fc40000000f00 */
[----:B------:R-:W-:Y:S02]  /*bfd0*/  MOV R70, R242 ;  /* 0x000000f200467202 */ /* 0x000fe40000000f00 */
[----:B------:R-:W-:Y:S02]  /*bfe0*/  MOV R68, 0x1f ;  /* 0x0000001f00447802 */ /* 0x000fe40000000f00 */
[----:B------:R-:W-:Y:S02]  /*bff0*/  MOV R249, 0xffffffff ;  /* 0xffffffff00f97802 */ /* 0x000fe40000000f00 */
[----:B------:R-:W-:Y:S02]  /*c000*/  MOV R64, 0xc020 ;  /* 0x0000c02000407802 */ /* 0x000fe40000000f00 */
[----:B------:R-:W-:Y:S05]  /*c010*/  CALL.REL.NOINC `($__internal_180_$__cuda_sm70_shflsync_down) ;  /* 0x0000080000007944 */ /* 0x000fea0003c00000 */
[----:B0-----:R-:W-:Y:S01]  /*c020*/  HFMA2.MMA R69, -RZ, RZ, 0, 4.76837158203125e-07 ;  /* 0x00000008ff457435 */ /* 0x001fe200000001ff */
[----:B-1----:R-:W-:Y:S02]  /*c030*/  MOV R239, R249 ;  /* 0x000000f900ef7202 */ /* 0x002fe40000000f00 */
[----:B------:R-:W-:Y:S02]  /*c040*/  MOV R70, R67 ;  /* 0x0000004300467202 */ /* 0x000fe40000000f00 */
[----:B------:R-:W-:-:S02]  /*c050*/  MOV R68, 0x1f ;  /* 0x0000001f00447802 */ /* 0x000fc40000000f00 */
[----:B------:R-:W-:Y:S02]  /*c060*/  MOV R249, 0xffffffff ;  /* 0xffffffff00f97802 */ /* 0x000fe40000000f00 */
[----:B------:R-:W-:Y:S02]  /*c070*/  MOV R64, 0xc090 ;  /* 0x0000c09000407802 */ /* 0x000fe40000000f00 */
[----:B------:R-:W-:Y:S05]  /*c080*/  CALL.REL.NOINC `($__internal_180_$__cuda_sm70_shflsync_down) ;  /* 0x0000079000007944 */ /* 0x000fea0003c00000 */
[----:B01----:R-:W-:Y:S05]  /*c090*/  BRA `(.L_x_7662) ;  /* 0xffff95e000007947 */ /* 0x003fea000383ffff */
.L_x_7573:
[----:B------:R-:W-:Y:S01]  /*c0a0*/  HFMA2.MMA R69, -RZ, RZ, 0, 9.5367431640625e-07 ;  /* 0x00000010ff457435 */ /* 0x000fe200000001ff */
[----:B------:R-:W-:Y:S02]  /*c0b0*/  MOV R70, R241 ;  /* 0x000000f100467202 */ /* 0x000fe40000000f00 */
[----:B------:R-:W-:Y:S02]  /*c0c0*/  MOV R68, 0x1f ;  /* 0x0000001f00447802 */ /* 0x000fe40000000f00 */
[----:B-1----:R-:W-:Y:S02]  /*c0d0*/  MOV R249, 0xffffffff ;  /* 0xffffffff00f97802 */ /* 0x002fe40000000f00 */
[----:B------:R-:W-:Y:S02]  /*c0e0*/  MOV R64, 0xc100 ;  /* 0x0000c10000407802 */ /* 0x000fe40000000f00 */
[----:B0-234-:R-:W-:Y:S05]  /*c0f0*/  CALL.REL.NOINC `($__internal_180_$__cuda_sm70_shflsync_down) ;  /* 0x0000072000007944 */ /* 0x01dfea0003c00000 */
[----:B-1----:R-:W-:Y:S01]  /*c100*/  MOV R66, R249 ;  /* 0x000000f900427202 */ /* 0x002fe20000000f00 */
[----:B0-----:R-:W-:Y:S05]  /*c110*/  BRA `(.L_x_7663) ;  /* 0xffff968000007947 */ /* 0x001fea000383ffff */
.L_x_7574:
[----:B------:R-:W-:Y:S01]  /*c120*/  HFMA2.MMA R69, -RZ, RZ, 0, 9.5367431640625e-07 ;  /* 0x00000010ff457435 */ /* 0x000fe200000001ff */
[----:B------:R-:W-:-:S02]  /*c130*/  MOV R70, R240 ;  /* 0x000000f000467202 */ /* 0x000fc40000000f00 */
[----:B------:R-:W-:Y:S02]  /*c140*/  MOV R68, 0x1f ;  /* 0x0000001f00447802 */ /* 0x000fe40000000f00 */
[----:B-1----:R-:W-:Y:S02]  /*c150*/  MOV R249, 0xffffffff ;  /* 0xffffffff00f97802 */ /* 0x002fe40000000f00 */
[----:B------:R-:W-:Y:S02]  /*c160*/  MOV R64, 0xc180 ;  /* 0x0000c18000407802 */ /* 0x000fe40000000f00 */
[----:B0-234-:R-:W-:Y:S05]  /*c170*/  CALL.REL.NOINC `($__internal_180_$__cuda_sm70_shflsync_down) ;  /* 0x000006a000007944 */ /* 0x01dfea0003c00000 */
[----:B0-----:R-:W-:Y:S01]  /*c180*/  HFMA2.MMA R69, -RZ, RZ, 0, 9.5367431640625e-07 ;  /* 0x00000010ff457435 */ /* 0x001fe200000001ff */
[----:B-1----:R-:W-:Y:S02]  /*c190*/  MOV R71, R249 ;  /* 0x000000f900477202 */ /* 0x002fe40000000f00 */
[----:B------:R-:W-:Y:S02]  /*c1a0*/  MOV R70, R242 ;  /* 0x000000f200467202 */ /* 0x000fe40000000f00 */
[----:B------:R-:W-:Y:S02]  /*c1b0*/  MOV R68, 0x1f ;  /* 0x0000001f00447802 */ /* 0x000fe40000000f00 */
[----:B------:R-:W-:-:S02]  /*c1c0*/  MOV R249, 0xffffffff ;  /* 0xffffffff00f97802 */ /* 0x000fc40000000f00 */
[----:B------:R-:W-:Y:S02]  /*c1d0*/  MOV R64, 0xc1f0 ;  /* 0x0000c1f000407802 */ /* 0x000fe40000000f00 */
[----:B------:R-:W-:Y:S05]  /*c1e0*/  CALL.REL.NOINC `($__internal_180_$__cuda_sm70_shflsync_down) ;  /* 0x0000063000007944 */ /* 0x000fea0003c00000 */
[----:B0-----:R-:W-:Y:S01]  /*c1f0*/  HFMA2.MMA R69, -RZ, RZ, 0, 9.5367431640625e-07 ;  /* 0x00000010ff457435 */ /* 0x001fe200000001ff */
[----:B-1----:R-:W-:Y:S02]  /*c200*/  MOV R239, R249 ;  /* 0x000000f900ef7202 */ /* 0x002fe40000000f00 */
[----:B------:R-:W-:Y:S02]  /*c210*/  MOV R70, R67 ;  /* 0x0000004300467202 */ /* 0x000fe40000000f00 */
[----:B------:R-:W-:Y:S02]  /*c220*/  MOV R68, 0x1f ;  /* 0x0000001f00447802 */ /* 0x000fe40000000f00 */
[----:B------:R-:W-:Y:S02]  /*c230*/  MOV R249, 0xffffffff ;  /* 0xffffffff00f97802 */ /* 0x000fe40000000f00 */
[----:B------:R-:W-:Y:S02]  /*c240*/  MOV R64, 0xc260 ;  /* 0x0000c26000407802 */ /* 0x000fe40000000f00 */
[----:B------:R-:W-:Y:S05]  /*c250*/  CALL.REL.NOINC `($__internal_180_$__cuda_sm70_shflsync_down) ;  /* 0x000005c000007944 */ /* 0x000fea0003c00000 */
[----:B01----:R-:W-:Y:S05]  /*c260*/  BRA `(.L_x_7664) ;  /* 0xffff957000007947 */ /* 0x003fea000383ffff */
.L_x_7577:
[----:B----4-:R-:W-:Y:S01]  /*c270*/  HFMA2.MMA R71, -RZ, RZ, 0, 0 ;  /* 0x00000000ff477435 */ /* 0x010fe200000001ff */
[----:B0-----:R-:W-:-:S02]  /*c280*/  MOV R239, R241 ;  /* 0x000000f100ef7202 */ /* 0x001fc40000000f00 */
[----:B------:R-:W-:Y:S02]  /*c290*/  MOV R69, 0x1f ;  /* 0x0000001f00457802 */ /* 0x000fe40000000f00 */
[----:B------:R-:W-:Y:S02]  /*c2a0*/  MOV R68, 0xffffffff ;  /* 0xffffffff00447802 */ /* 0x000fe40000000f00 */
[----:B------:R-:W-:Y:S02]  /*c2b0*/  MOV R70, 0xc2d0 ;  /* 0x0000c2d000467802 */ /* 0x000fe40000000f00 */
[----:B-123--:R-:W-:Y:S05]  /*c2c0*/  CALL.REL.NOINC `($__internal_181_$__cuda_sm70_shflsync_idx_p) ;  /* 0x0000059000007944 */ /* 0x00efea0003c00000 */
[----:B------:R-:W-:Y:S01]  /*c2d0*/  HFMA2.MMA R71, -RZ, RZ, 0, 0 ;  /* 0x00000000ff477435 */ /* 0x000fe200000001ff */
[----:B-1----:R-:W-:Y:S02]  /*c2e0*/  MOV R246, R69 ;  /* 0x0000004500f67202 */ /* 0x002fe40000000f00 */
[----:B------:R-:W-:Y:S02]  /*c2f0*/  MOV R239, R240 ;  /* 0x000000f000ef7202 */ /* 0x000fe40000000f00 */
[----:B------:R-:W-:Y:S02]  /*c300*/  MOV R69, 0x1f ;  /* 0x0000001f00457802 */ /* 0x000fe40000000f00 */
[----:B------:R-:W-:-:S02]  /*c310*/  MOV R68, 0xffffffff ;  /* 0xffffffff00447802 */ /* 0x000fc40000000f00 */
[----:B------:R-:W-:Y:S02]  /*c320*/  MOV R70, 0xc340 ;  /* 0x0000c34000467802 */ /* 0x000fe40000000f00 */
[----:B------:R-:W-:Y:S05]  /*c330*/  CALL.REL.NOINC `($__internal_181_$__cuda_sm70_shflsync_idx_p) ;  /* 0x0000052000007944 */ /* 0x000fea0003c00000 */
[----:B------:R-:W-:Y:S01]  /*c340*/  HFMA2.MMA R71, -RZ, RZ, 0, 0 ;  /* 0x00000000ff477435 */ /* 0x000fe200000001ff */
[----:B-1----:R-:W-:Y:S02]  /*c350*/  MOV R66, R69 ;  /* 0x0000004500427202 */ /* 0x002fe40000000f00 */
[----:B------:R-:W-:Y:S02]  /*c360*/  MOV R239, R242 ;  /* 0x000000f200ef7202 */ /* 0x000fe40000000f00 */
[----:B------:R-:W-:Y:S02]  /*c370*/  MOV R69, 0x1f ;  /* 0x0000001f00457802 */ /* 0x000fe40000000f00 */
[----:B------:R-:W-:Y:S02]  /*c380*/  MOV R68, 0xffffffff ;  /* 0xffffffff00447802 */ /* 0x000fe40000000f00 */
[----:B------:R-:W-:Y:S02]  /*c390*/  MOV R70, 0xc3b0 ;  /* 0x0000c3b000467802 */ /* 0x000fe40000000f00 */
        /* <DEDUP_REMOVED lines=8> */
[----:B-1----:R-:W-:Y:S01]  /*c420*/  MOV R244, R69 ;  /* 0x0000004500f47202 */ /* 0x002fe20000000f00 */
[----:B------:R-:W-:Y:S01]  /*c430*/  HFMA2.MMA R69, -RZ, RZ, 0, 5.9604644775390625e-08 ;  /* 0x00000001ff457435 */ /* 0x000fe200000001ff */
[----:B------:R-:W-:Y:S02]  /*c440*/  MOV R70, R241 ;  /* 0x000000f100467202 */ /* 0x000fe40000000f00 */
[----:B------:R-:W-:-:S02]  /*c450*/  MOV R68, 0x1f ;  /* 0x0000001f00447802 */ /* 0x000fc40000000f00 */
[----:B------:R-:W-:Y:S02]  /*c460*/  MOV R249, 0xffffffff ;  /* 0xffffffff00f97802 */ /* 0x000fe40000000f00 */
[----:B------:R-:W-:Y:S02]  /*c470*/  MOV R64, 0xc490 ;  /* 0x0000c49000407802 */ /* 0x000fe40000000f00 */
[----:B------:R-:W-:Y:S05]  /*c480*/  CALL.REL.NOINC `($__internal_180_$__cuda_sm70_shflsync_down) ;  /* 0x0000039000007944 */ /* 0x000fea0003c00000 */
[----:B0-----:R-:W-:Y:S01]  /*c490*/  HFMA2.MMA R69, -RZ, RZ, 0, 5.9604644775390625e-08 ;  /* 0x00000001ff457435 */ /* 0x001fe200000001ff */
[----:B-1----:R-:W-:Y:S02]  /*c4a0*/  MOV R248, R249 ;  /* 0x000000f900f87202 */ /* 0x002fe40000000f00 */
[----:B------:R-:W-:Y:S02]  /*c4b0*/  MOV R70, R240 ;  /* 0x000000f000467202 */ /* 0x000fe40000000f00 */
[----:B------:R-:W-:Y:S02]  /*c4c0*/  MOV R68, 0x1f ;  /* 0x0000001f00447802 */ /* 0x000fe40000000f00 */
[----:B------:R-:W-:Y:S02]  /*c4d0*/  MOV R249, 0xffffffff ;  /* 0xffffffff00f97802 */ /* 0x000fe40000000f00 */
[----:B------:R-:W-:-:S02]  /*c4e0*/  MOV R64, 0xc500 ;  /* 0x0000c50000407802 */ /* 0x000fc40000000f00 */
[----:B------:R-:W-:Y:S05]  /*c4f0*/  CALL.REL.NOINC `($__internal_180_$__cuda_sm70_shflsync_down) ;  /* 0x0000032000007944 */ /* 0x000fea0003c00000 */
        /* <DEDUP_REMOVED lines=14> */
[-C--:B------:R-:W-:Y:S01]  /*c5e0*/  FMUL.FTZ R241, R63, R66.reuse ;  /* 0x000000423ff17220 */ /* 0x080fe20000410000 */
[----:B------:R-:W-:Y:S01]  /*c5f0*/  HFMA2.MMA R71, -RZ, RZ, 0, 0 ;  /* 0x00000000ff477435 */ /* 0x000fe200000001ff */
[----:B------:R-:W-:Y:S01]  /*c600*/  FMUL.FTZ R240, R62, R66 ;  /* 0x000000423ef07220 */ /* 0x000fe20000410000 */
[----:B------:R-:W-:Y:S01]  /*c610*/  MOV R239, R60 ;  /* 0x0000003c00ef7202 */ /* 0x000fe20000000f00 */
[C---:B------:R-:W-:Y:S01]  /*c620*/  FMUL.FTZ R243, R60.reuse, R246 ;  /* 0x000000f63cf37220 */ /* 0x040fe20000410000 */
[----:B0-----:R-:W-:Y:S01]  /*c630*/  MOV R69, 0x1f ;  /* 0x0000001f00457802 */ /* 0x001fe20000000f00 */
[-C--:B------:R-:W-:Y:S01]  /*c640*/  FMUL.FTZ R242, R60, R66.reuse ;  /* 0x000000423cf27220 */ /* 0x080fe20000410000 */
[----:B------:R-:W-:Y:S01]  /*c650*/  MOV R68, 0xffffffff ;  /* 0xffffffff00447802 */ /* 0x000fe20000000f00 */
[----:B------:R-:W-:Y:S01]  /*c660*/  FMUL.FTZ R60, R61, R66 ;  /* 0x000000423d3c7220 */ /* 0x000fe20000410000 */
[----:B------:R-:W-:Y:S01]  /*c670*/  MOV R70, 0xc6b0 ;  /* 0x0000c6b000467802 */ /* 0x000fe20000000f00 */
[----:B------:R-:W-:-:S02]  /*c680*/  FFMA.FTZ R241, R62, R246, -R241 ;  /* 0x000000f63ef17223 */ /* 0x000fc400000108f1 */
[----:B------:R-:W-:Y:S02]  /*c690*/  FFMA.FTZ R240, R63, R246, R240 ;  /* 0x000000f63ff07223 */ /* 0x000fe400000100f0 */
[----:B-1----:R-:W-:Y:S05]  /*c6a0*/  CALL.REL.NOINC `($__internal_181_$__cuda_sm70_shflsync_idx_p) ;  /* 0x000001b000007944 */ /* 0x002fea0003c00000 */
        /* <DEDUP_REMOVED lines=21> */
[----:B-1----:R-:W-:Y:S01]  /*c800*/  MOV R71, R69 ;  /* 0x0000004500477202 */ /* 0x002fe20000000f00 */
[----:B------:R-:W-:Y:S05]  /*c810*/  BRA `(.L_x_7665) ;  /* 0xffff91e000007947 */ /* 0x000fea000383ffff */
        .weak           $__internal_180_$__cuda_sm70_shflsync_down
        .type           $__internal_180_$__cuda_sm70_shflsync_down,@function
        .size           $__internal_180_$__cuda_sm70_shflsync_down,($__internal_181_$__cuda_sm70_shflsync_idx_p - $__internal_180_$__cuda_sm70_shflsync_down)
$__internal_180_$__cuda_sm70_shflsync_down:
[----:B------:R-:W-:Y:S01]  /*c820*/  HFMA2.MMA R65, -RZ, RZ, 0, 0 ;  /* 0x00000000ff417435 */ /* 0x000fe200000001ff */
[----:B------:R-:W-:Y:S04]  /*c830*/  WARPSYNC R249 ;  /* 0x000000f900007348 */ /* 0x000fe80003800000 */
[----:B------:R0:W1:Y:S01]  /*c840*/  SHFL.DOWN PT, R249, R70, R69, R68 ;  /* 0x0800004546f97389 */ /* 0x00006200000e0044 */
[----:B------:R-:W-:Y:S05]  /*c850*/  RET.REL.NODEC R64 `(_Z25selective_scan_bwd_kernelI32Selective_Scan_bwd_kernel_traitsILi64ELi16ELb1ELb1ELb1ELb0ELb0EN3c104HalfENS1_7complexIfEEEEv12SSMParamsBwd) ;  /* 0xffff37a040007950 */ /* 0x000fea0003c3ffff */
        .weak           $__internal_181_$__cuda_sm70_shflsync_idx_p
        .type           $__internal_181_$__cuda_sm70_shflsync_idx_p,@function
        .size           $__internal_181_$__cuda_sm70_shflsync_idx_p,($__internal_182_$__cuda_sm70_shflsync_up - $__internal_181_$__cuda_sm70_shflsync_idx_p)
$__internal_181_$__cuda_sm70_shflsync_idx_p:
[----:B------:R-:W-:Y:S04]  /*c860*/  WARPSYNC R68 ;  /* 0x0000004400007348 */ /* 0x000fe80003800000 */
[----:B------:R0:W1:Y:S02]  /*c870*/  SHFL.IDX PT, R69, R239, R71, R69 ;  /* 0x00000047ef457389 */ /* 0x00006400000e0045 */
[----:B0-----:R-:W-:-:S04]  /*c880*/  MOV R71, 0x0 ;  /* 0x0000000000477802 */ /* 0x001fc80000000f00 */
[----:B------:R-:W-:Y:S05]  /*c890*/  RET.REL.NODEC R70 `(_Z25selective_scan_bwd_kernelI32Selective_Scan_bwd_kernel_traitsILi64ELi16ELb1ELb1ELb1ELb0ELb0EN3c104HalfENS1_7complexIfEEEEv12SSMParamsBwd) ;  /* 0xffff376046007950 */ /* 0x000fea0003c3ffff */
        .weak           $__internal_182_$__cuda_sm70_shflsync_up
        .type           $__internal_182_$__cuda_sm70_shflsync_up,@function
        .size           $__internal_182_$__cuda_sm70_shflsync_up,(.L_x_14614 - $__internal_182_$__cuda_sm70_shflsync_up)
$__internal_182_$__cuda_sm70_shflsync_up:
[----:B------:R-:W-:Y:S01]  /*c8a0*/  HFMA2.MMA R61, -RZ, RZ, 0, 0 ;  /* 0x00000000ff3d7435 */ /* 0x000fe200000001ff */
[----:B------:R-:W-:Y:S04]  /*c8b0*/  WARPSYNC R63 ;  /* 0x0000003f00007348 */ /* 0x000fe80003800000 */
[----:B------:R0:W1:Y:S01]  /*c8c0*/  SHFL.UP PT, R63, R242, R71, R70 ;  /* 0x04000047f23f7389 */ /* 0x00006200000e0046 */
[----:B------:R-:W-:Y:S05]  /*c8d0*/  RET.REL.NODEC R60 `(_Z25selective_scan_bwd_kernelI32Selective_Scan_bwd_kernel_traitsILi64ELi16ELb1ELb1ELb1ELb0ELb0EN3c104HalfENS1_7complexIfEEEEv12SSMParamsBwd) ;  /* 0xffff37203c007950 */ /* 0x000fea0003c3ffff */
.L_x_7666:
        /* <DEDUP_REMOVED lines=10> */
.L_x_14614:


//--------------------- .text._Z25selective_scan_bwd_kernelI32Selective_Scan_bwd_kernel_traitsILi64ELi16ELb1ELb1ELb1ELb0ELb1EN3c104HalfENS1_7complexIfEEEEv12SSMParamsBwd --------------------------
	.section	.text._Z25selective_scan_bwd_kernelI32Selective_Scan_bwd_kernel_traitsILi64ELi16ELb1ELb1ELb1ELb0ELb1EN3c104HalfENS1_7complexIfEEEEv12SSMParamsBwd,"ax",@progbits
	.sectioninfo	@"SHI_REGISTERS=254"
	.align	128
        .global         _Z25selective_scan_bwd_kernelI32Selective_Scan_bwd_kernel_traitsILi64ELi16ELb1ELb1ELb1ELb0ELb1EN3c104HalfENS1_7complexIfEEEEv12SSMParamsBwd
        .type           _Z25selective_scan_bwd_kernelI32Selective_Scan_bwd_kernel_traitsILi64ELi16ELb1ELb1ELb1ELb0ELb1EN3c104HalfENS1_7complexIfEEEEv12SSMParamsBwd,@function
        .size           _Z25selective_scan_bwd_kernelI32Selective_Scan_bwd_kernel_traitsILi64ELi16ELb1ELb1ELb1ELb0ELb1EN3c104HalfENS1_7complexIfEEEEv12SSMParamsBwd,(.L_x_14617 - _Z25selective_scan_bwd_kernelI32Selective_Scan_bwd_kernel_traitsILi64ELi16ELb1ELb1ELb1ELb0ELb1EN3c104HalfENS1_7complexIfEEEEv12SSMParamsBwd)
        .other          _Z25selective_scan_bwd_kernelI32Selective_Scan_bwd_kernel_traitsILi64ELi16ELb1ELb1ELb1ELb0ELb1EN3c104HalfENS1_7complexIfEEEEv12SSMParamsBwd,@"STO_CUDA_ENTRY STV_DEFAULT"
_Z25selective_scan_bwd_kernelI32Selective_Scan_bwd_kernel_traitsILi64ELi16ELb1ELb1ELb1ELb0ELb1EN3c104HalfENS1_7complexIfEEEEv12SSMParamsBwd:
.text._Z25selective_scan_bwd_kernelI32Selective_Scan_bwd_kernel_traitsILi64ELi16ELb1ELb1ELb1ELb0ELb1EN3c104HalfENS1_7complexIfEEEEv12SSMParamsBwd:
        /* <DEDUP_REMOVED lines=68> */
[----:B------:R0:W4:Y:S01]  /*0440*/  R2UR UR24, R0 ;  /* 0x00000000001873c2 */ /* 0x00012200000e0000 */
[----:B------:R-:W-:Y:S02]  /*0450*/  UIMAD UR16, UR12, UR17, UR16 ;  /* 0x000000110c1072a4 */ /* 0x000fe4000f8e0210 */
[----:B------:R-:W-:-:S02]  /*0460*/  UMOV UR33, URZ ;  /* 0x0000003f00217c82 */ /* 0x000fc40008000000 */
[----:B------:R-:W-:Y:S02]  /*0470*/  UMOV UR4, URZ ;  /* 0x0000003f00047c82 */ /* 0x000fe40008000000 */
[----:B------:R-:W-:Y:S01]  /*0480*/  @UP2 ULEA.HI.X UR33, UR10, UR35, UR11, 0x2, UP1 ;  /* 0x000000230a212291 */ /* 0x000fe200088f140b */
[----:B0-----:R-:W-:Y:S01]  /*0490*/  HFMA2.MMA R0, -RZ, RZ, 0, 0 ;  /* 0x00000000ff007435 */ /* 0x001fe200000001ff */
        /* <DEDUP_REMOVED lines=8> */
[----:B----4-:R-:W-:Y:S02]  /*0520*/  UIMAD.WIDE.U32 UR26, UR35, UR24, URZ ;  /* 0x00000018231a72a5 */ /* 0x010fe4000f8e003f */
        /* <DEDUP_REMOVED lines=80> */
[----:B------:R-:W-:Y:S02]  /*0a30*/  PLOP3.LUT P0, PT, PT, PT, UP1, 0x80, 0x0 ;  /* 0x000000000000781c */ /* 0x000fe40003f0f018 */
[----:B0-----:R-:W-:-:S05]  /*0a40*/  MOV R2, RZ ;  /* 0x000000ff00027202 */ /* 0x001fca0000000f00 */
[----:B---3--:R0:W2:Y:S06]  /*0a50*/  @P1 R2UR UR5, R4 ;  /* 0x00000000040513c2 */ /* 0x0080ac00000e0000 */
[----:B------:R-:W-:Y:S05]  /*0a60*/  @!P0 BRA `(.L_x_7667) ;  /* 0x0000b42000008947 */ /* 0x000fea0003800000 */
[----:B------:R-:W3:Y:S01]  /*0a70*/  S2R R3, SR_TID.X ;  /* 0x0000000000037919 */ /* 0x000ee20000002100 */
[----:B------:R-:W-:Y:S01]  /*0a80*/  UMOV UR16, UR17 ;  /* 0x0000001100107c82 */ /* 0x000fe20008000000 */
[----:B------:R-:W-:Y:S01]  /*0a90*/  MOV R2, RZ ;  /* 0x000000ff00027202 */ /* 0x000fe20000000f00 */
[----:B------:R-:W-:Y:S01]  /*0aa0*/  UMOV UR17, UR18 ;  /* 0x0000001200117c82 */ /* 0x000fe20008000000 */
[----:B0-----:R-:W0:Y:S01]  /*0ab0*/  S2R R4, SR_LANEID ;  /* 0x0000000000047919 */ /* 0x001e220000000000 */
        /* <DEDUP_REMOVED lines=8> */
[----:B------:R-:W-:Y:S02]  /*0b40*/  LEA.HI R5, R0, R3, RZ, 0x5 ;  /* 0x0000000300057211 */ /* 0x000fe400078f28ff */
[----:B------:R-:W-:Y:S02]  /*0b50*/  MOV R0, RZ ;  /* 0x000000ff00007202 */ /* 0x000fe40000000f00 */
[----:B0-----:R-:W-:Y:S02]  /*0b60*/  SHF.R.S32.HI R5, RZ, 0x5, R5 ;  /* 0x00000005ff057819 */ /* 0x001fe40000011405 */
.L_x_7771:
[----:B------:R-:W-:Y:S01]  /*0b70*/  BAR.SYNC.DEFER_BLOCKING 0x0 ;  /* 0x0000000000007b1d */ /* 0x000fe20000010000 */
[----:B------:R-:W-:Y:S02]  /*0b80*/  SHF.L.U32 R37, R3, 0x1, RZ ;  /* 0x0000000103257819 */ /* 0x000fe400000006ff */
[----:B------:R-:W-:Y:S02]  /*0b90*/  MOV R8, UR16 ;  /* 0x0000001000087c02 */ /* 0x000fe40008000f00 */
[----:B------:R-:W-:Y:S02]  /*0ba0*/  LOP3.LUT R37, R37, 0xffffffc0, RZ, 0xc0, !PT ;  /* 0xffffffc025257812 */ /* 0x000fe400078ec0ff */
[----:B------:R-:W-:-:S02]  /*0bb0*/  MOV R9, UR17 ;  /* 0x0000001100097c02 */ /* 0x000fc40008000f00 */
[----:B------:R-:W-:Y:S02]  /*0bc0*/  MOV R10, UR18 ;  /* 0x00000012000a7c02 */ /* 0x000fe40008000f00 */
[----:B------:R-:W-:Y:S01]  /*0bd0*/  MOV R11, UR19 ;  /* 0x00000013000b7c02 */ /* 0x000fe20008000f00 */
[----:B------:R-:W-:Y:S01]  /*0be0*/  ULDC UR26, c[0x0][0x174] ;  /* 0x00005d00001a7ab9 */ /* 0x000fe20000000800 */
[----:B------:R-:W-:Y:S01]  /*0bf0*/  LOP3.LUT R6, R37, 0x1f, R3, 0xf8, !PT ;  /* 0x0000001f25067812 */ /* 0x000fe200078ef803 */
[----:B------:R-:W-:Y:S02]  /*0c00*/  ULDC.64 UR36, c[0x0][0x1f0] ;  /* 0x00007c0000247ab9 */ /* 0x000fe40000000a00 */
        /* <DEDUP_REMOVED lines=24> */
[----:B------:R4:W5:Y:S04]  /*0d90*/  LDG.E.128 R44, [R8.64] ;  /* 0x0000001c082c7981 */ /* 0x000968000c1e1d00 */
[----:B--2---:R4:W2:Y:S01]  /*0da0*/  LDG.E.128 R48, [R8.64+0x200] ;  /* 0x0002001c08307981 */ /* 0x0048a2000c1e1d00 */
        /* <DEDUP_REMOVED lines=14> */
[----:B----4-:R-:W-:Y:S01]  /*0e90*/  MOV R8, UR36 ;  /* 0x0000002400087c02 */ /* 0x010fe20008000f00 */
[----:B------:R-:W-:-:S03]  /*0ea0*/  ULDC.64 UR8, c[0x0][0x208] ;  /* 0x0000820000087ab9 */ /* 0x000fc60000000a00 */
[----:B------:R-:W-:Y:S01]  /*0eb0*/  MOV R9, UR37 ;  /* 0x0000002500097c02 */ /* 0x000fe20008000f00 */
[----:B------:R-:W-:-:S04]  /*0ec0*/  ULDC.64 UR36, c[0x0][0x200] ;  /* 0x0000800000247ab9 */ /* 0x000fc80000000a00 */
[----:B------:R-:W-:Y:S01]  /*0ed0*/  IMAD.WIDE R8, R6, 0x10, R8 ;  /* 0x0000001006087825 */ /* 0x000fe200078e0208 */
[----:B-----5:R-:W-:Y:S04]  /*0ee0*/  STS.128 [R7.X16], R44 ;  /* 0x0000002c07007388 */ /* 0x020fe8000000cc00 */
[----:B--2---:R-:W-:Y:S01]  /*0ef0*/  STS.128 [R7.X16+0x200], R48 ;  /* 0x0002003007007388 */ /* 0x004fe2000000cc00 */
[----:B------:R-:W-:-:S06]  /*0f00*/  NOP ;  /* 0x0000000000007918 */ /* 0x000fcc0000000000 */
[----:B------:R-:W-:Y:S04]  /*0f10*/  LDS.128 R32, [R40.X16] ;  /* 0x0000000028207984 */ /* 0x000fe8000000cc00 */
[----:B------:R-:W2:Y:S04]  /*0f20*/  LDS.128 R28, [R40.X16+0x10] ;  /* 0x00001000281c7984 */ /* 0x000ea8000000cc00 */
[----:B------:R-:W-:Y:S06]  /*0f30*/  BAR.SYNC.DEFER_BLOCKING 0x0 ;  /* 0x0000000000007b1d */ /* 0x000fec0000010000 */
[----:B------:R-:W4:Y:S04]  /*0f40*/  LDG.E.128 R52, [R8.64] ;  /* 0x0000001c08347981 */ /* 0x000f28000c1e1d00 */
[----:B------:R-:W5:Y:S01]  /*0f50*/  LDG.E.128 R64, [R8.64+0x200] ;  /* 0x0002001c08407981 */ /* 0x000f62000c1e1d00 */
        /* <DEDUP_REMOVED lines=16> */
[----:B----4-:R-:W-:Y:S04]  /*1060*/  STS.128 [R7.X16], R52 ;  /* 0x0000003407007388 */ /* 0x010fe8000000cc00 */
[----:B-----5:R2:W-:Y:S01]  /*1070*/  STS.128 [R7.X16+0x200], R64 ;  /* 0x0002004007007388 */ /* 0x0205e2000000cc00 */
[----:B------:R-:W-:-:S06]  /*1080*/  NOP ;  /* 0x0000000000007918 */ /* 0x000fcc0000000000 */
[----:B------:R-:W4:Y:S04]  /*1090*/  LDS.128 R44, [R40.X16] ;  /* 0x00000000282c7984 */ /* 0x000f28000000cc00 */
[----:B------:R-:W4:Y:S04]  /*10a0*/  LDS.128 R8, [R40.X16+0x10] ;  /* 0x0000100028087984 */ /* 0x000f28000000cc00 */
[----:B------:R-:W-:Y:S06]  /*10b0*/  BAR.SYNC.DEFER_BLOCKING 0x0 ;  /* 0x0000000000007b1d */ /* 0x000fec0000010000 */
[----:B0-----:R0:W5:Y:S04]  /*10c0*/  LDG.E.128 R20, [R38.64] ;  /* 0x0000001c26147981 */ /* 0x001168000c1e1d00 */
[----:B---3--:R0:W3:Y:S01]  /*10d0*/  LDG.E.128 R24, [R38.64+0x200] ;  /* 0x0002001c26187981 */ /* 0x0080e2000c1e1d00 */
[--C-:B--2---:R-:W-:Y:S01]  /*10e0*/  HADD2.F32 R64, -RZ, R28.reuse.H0_H0 ;  /* 0x2000001cff407230 */ /* 0x104fe20000004100 */
[----:B------:R-:W-:Y:S01]  /*10f0*/  MOV R50, c[0x0][0x16c] ;  /* 0x00005b0000327a02 */ /* 0x000fe20000000f00 */
[----:B------:R-:W-:Y:S01]  /*1100*/  HADD2.F32 R67, -RZ, R28.H1_H1 ;  /* 0x3000001cff437230 */ /* 0x000fe20000004100 */
[----:B------:R-:W-:Y:S01]  /*1110*/  UIMAD UR7, UR13, UR36, URZ ;  /* 0x000000240d0772a4 */ /* 0x000fe2000f8e023f */
[--C-:B----4-:R-:W-:Y:S01]  /*1120*/  HADD2.F32 R48, -RZ, R44.reuse.H0_H0 ;  /* 0x2000002cff307230 */ /* 0x110fe20000004100 */
        /* <DEDUP_REMOVED lines=11> */
[----:B------:R-:W-:Y:S01]  /*11e0*/  FMUL.FTZ R43, R72, -1.4426950216293334961 ;  /* 0xbfb8aa3b482b7820 */ /* 0x000fe20000410000 */
[--C-:B------:R-:W-:Y:S01]  /*11f0*/  HADD2.F32 R80, -RZ, R47.reuse.H0_H0 ;  /* 0x2000002fff507230 */ /* 0x100fe20000004100 */
[----:B------:R-:W-:Y:S01]  /*1200*/  FMUL.FTZ R45, R75, -1.4426950216293334961 ;  /* 0xbfb8aa3b4b2d7820 */ /* 0x000fe20000410000 */
[----:B------:R-:W-:Y:S01]  /*1210*/  HADD2.F32 R84, -RZ, R47.H1_H1 ;  /* 0x3000002fff547230 */ /* 0x000fe20000004100 */
[----:B------:R-:W-:Y:S01]  /*1220*/  FMUL.FTZ R46, R76, -1.4426950216293334961 ;  /* 0xbfb8aa3b4c2e7820 */ /* 0x000fe20000410000 */
[--C-:B------:R-:W-:Y:S01]  /*1230*/  HADD2.F32 R86, -RZ, R8.reuse.H0_H0 ;  /* 0x20000008ff567230 */ /* 0x100fe20000004100 */
[----:B------:R-:W-:Y:S01]  /*1240*/  FMUL.FTZ R49, R80, -1.4426950216293334961 ;  /* 0xbfb8aa3b50317820 */ /* 0x000fe20000410000 */
[----:B------:R-:W2:Y:S01]  /*1250*/  MUFU.EX2 R41, R41 ;  /* 0x0000002900297308 */ /* 0x000ea20000000800 */
[----:B------:R-:W-:Y:S01]  /*1260*/  HADD2.F32 R90, -RZ, R8.H1_H1 ;  /* 0x30000008ff5a7230 */ /* 0x000fe20000004100 */
[----:B------:R-:W-:Y:S01]  /*1270*/  UIMAD.WIDE.U32 UR36, UR12, UR36, UR34 ;  /* 0x000000240c2472a5 */ /* 0x000fe2000f8e0022 */
[--C-:B------:R-:W-:Y:S01]  /*1280*/  HADD2.F32 R55, -RZ, R34.reuse.H0_H0 ;  /* 0x20000022ff377230 */ /* 0x100fe20000004100 */
[----:B------:R-:W-:Y:S01]  /*1290*/  ISETP.NE.U32.AND P0, PT, RZ, c[0x0][0x270], PT ;  /* 0x00009c00ff007a0c */ /* 0x000fe20003f05070 */
[----:B------:R-:W-:Y:S01]  /*12a0*/  HADD2.F32 R52, -RZ, R34.H1_H1 ;  /* 0x30000022ff347230 */ /* 0x000fe20000004100 */
[----:B------:R-:W-:Y:S01]  /*12b0*/  FMUL.FTZ R28, R90, -1.4426950216293334961 ;  /* 0xbfb8aa3b5a1c7820 */ /* 0x000fe20000410000 */
[----:B------:R-:W-:Y:S01]  /*12c0*/  HADD2.F32 R92, -RZ, R9.H0_H0 ;  /* 0x20000009ff5c7230 */ /* 0x000fe20000004100 */
[----:B------:R-:W4:Y:S01]  /*12d0*/  MUFU.EX2 R42, R42 ;  /* 0x0000002a002a7308 */ /* 0x000f220000000800 */
[----:B0-----:R-:W-:Y:S01]  /*12e0*/  FADD.FTZ R38, R36, 1 ;  /* 0x3f80000024267421 */ /* 0x001fe20000010000 */
[--C-:B------:R-:W-:Y:S01]  /*12f0*/  HADD2.F32 R54, -RZ, R35.reuse.H0_H0 ;  /* 0x20000023ff367230 */ /* 0x100fe20000004100 */
[----:B------:R-:W-:Y:S01]  /*1300*/  UIADD3 UR37, UR37, UR7, URZ ;  /* 0x0000000725257290 */ /* 0x000fe2000fffe03f */
[----:B------:R-:W-:Y:S01]  /*1310*/  HADD2.F32 R65, -RZ, R35.H1_H1 ;  /* 0x30000023ff417230 */ /* 0x000fe20000004100 */
[----:B------:R-:W-:Y:S01]  /*1320*/  UIMAD UR7, UR11, UR8, URZ ;  /* 0x000000080b0772a4 */ /* 0x000fe2000f8e023f */
[--C-:B------:R-:W-:Y:S01]  /*1330*/  HADD2.F32 R66, -RZ, R29.reuse.H0_H0 ;  /* 0x2000001dff427230 */ /* 0x100fe20000004100 */
[----:B------:R-:W-:Y:S01]  /*1340*/  ISETP.NE.AND.EX P0, PT, RZ, c[0x0][0x274], PT, P0 ;  /* 0x00009d00ff007a0c */ /* 0x000fe20003f05300 */
[----:B------:R0:W1:Y:S01]  /*1350*/  MUFU.RCP R69, R38 ;  /* 0x0000002600457308 */ /* 0x0000620000001000 */
[----:B--2---:R-:W-:Y:S01]  /*1360*/  FADD.FTZ R39, R41, 1 ;  /* 0x3f80000029277421 */ /* 0x004fe20000010000 */
[----:B------:R-:W-:Y:S01]  /*1370*/  HADD2.F32 R41, -RZ, R32.H0_H0 ;  /* 0x20000020ff297230 */ /* 0x000fe20000004100 */
[----:B------:R-:W-:Y:S01]  /*1380*/  UIMAD UR7, UR10, UR9, UR7 ;  /* 0x000000090a0772a4 */ /* 0x000fe2000f8e0207 */
[----:B------:R-:W-:Y:S01]  /*1390*/  HADD2.F32 R50, -RZ, R29.H1_H1 ;  /* 0x3000001dff327230 */ /* 0x000fe20000004100 */
[----:B------:R-:W-:Y:S01]  /*13a0*/  UIMAD.WIDE.U32 UR8, UR10, UR8, UR36 ;  /* 0x000000080a0872a5 */ /* 0x000fe2000f8e0024 */
[----:B------:R-:W-:-:S02]  /*13b0*/  HADD2.F32 R35, -RZ, R62.H0_H0 ;  /* 0x2000003eff237230 */ /* 0x000fc40000004100 */
[----:B------:R2:W2:Y:S01]  /*13c0*/  MUFU.EX2 R44, R43 ;  /* 0x0000002b002c7308 */ /* 0x0004a20000000800 */
[----:B----4-:R-:W-:Y:S01]  /*13d0*/  FADD.FTZ R42, R42, 1 ;  /* 0x3f8000002a2a7421 */ /* 0x010fe20000010000 */
[----:B0-----:R-:W-:Y:S01]  /*13e0*/  HADD2.F32 R38, -RZ, R60.H0_H0 ;  /* 0x2000003cff267230 */ /* 0x001fe20000004100 */
[----:B------:R-:W-:Y:S01]  /*13f0*/  ULDC.64 UR36, c[0x0][0x338] ;  /* 0x0000ce0000247ab9 */ /* 0x000fe20000000a00 */
[--C-:B------:R-:W-:Y:S01]  /*1400*/  HADD2.F32 R94, -RZ, R10.reuse.H0_H0 ;  /* 0x2000000aff5e7230 */ /* 0x100fe20000004100 */
[----:B------:R-:W-:Y:S01]  /*1410*/  UIADD3 UR7, UR9, UR7, URZ ;  /* 0x0000000709077290 */ /* 0x000fe2000fffe03f */
[----:B------:R-:W-:Y:S01]  /*1420*/  HADD2.F32 R98, -RZ, R10.H1_H1 ;  /* 0x3000000aff627230 */ /* 0x000fe20000004100 */
[----:B------:R-:W-:Y:S01]  /*1430*/  ULEA UR36, UP0, UR8, UR36, 0x1 ;  /* 0x0000002408247291 */ /* 0x000fe2000f80083f */
[----:B------:R-:W0:Y:S01]  /*1440*/  MUFU.RCP R70, R39 ;  /* 0x0000002700467308 */ /* 0x000e220000001000 */
[C---:B-1----:R-:W-:Y:S01]  /*1450*/  FMUL.FTZ R36, R48.reuse, R69 ;  /* 0x0000004530247220 */ /* 0x042fe20000410000 */
[----:B--2---:R-:W-:Y:S01]  /*1460*/  HADD2.F32 R43, -RZ, R32.H1_H1 ;  /* 0x30000020ff2b7230 */ /* 0x004fe20000004100 */
[----:B------:R-:W-:Y:S01]  /*1470*/  FADD.FTZ R29, -R69, 1 ;  /* 0x3f800000451d7421 */ /* 0x000fe20000010100 */
[--C-:B------:R-:W-:Y:S01]  /*1480*/  HADD2.F32 R100, -RZ, R11.reuse.H0_H0 ;  /* 0x2000000bff647230 */ /* 0x100fe20000004100 */
[----:B------:R-:W-:Y:S01]  /*1490*/  FMUL.FTZ R109, R41, R36 ;  /* 0x00000024296d7220 */ /* 0x000fe20000410000 */
[----:B------:R-:W-:Y:S01]  /*14a0*/  HADD2.F32 R101, -RZ, R11.H1_H1 ;  /* 0x3000000bff657230 */ /* 0x000fe20000004100 */
[----:B------:R-:W-:Y:S01]  /*14b0*/  FFMA.FTZ R71, R48, R29, 1 ;  /* 0x3f80000030477423 */ /* 0x000fe2000001001d */
[----:B------:R-:W1:Y:S01]  /*14c0*/  MUFU.EX2 R45, R45 ;  /* 0x0000002d002d7308 */ /* 0x000e620000000800 */
[----:B------:R-:W-:Y:S01]  /*14d0*/  FADD.FTZ R44, R44, 1 ;  /* 0x3f8000002c2c7421 */ /* 0x000fe20000010000 */
[----:B------:R-:W-:Y:S01]  /*14e0*/  ULEA.HI.X UR37, UR8, UR37, UR7, 0x1, UP0 ;  /* 0x0000002508257291 */ /* 0x000fe200080f0c07 */
[----:B------:R-:W-:Y:S01]  /*14f0*/  FFMA.FTZ R53, R109, R38, R0 ;  /* 0x000000266d357223 */ /* 0x000fe20000010000 */
[----:B------:R-:W-:Y:S01]  /*1500*/  HADD2.F32 R0, -RZ, R60.H1_H1 ;  /* 0x3000003cff007230 */ /* 0x000fe20000004100 */
[----:B------:R-:W-:-:S03]  /*1510*/  FMUL.FTZ R10, R94, -1.4426950216293334961 ;  /* 0xbfb8aa3b5e0a7820 */ /* 0x000fc60000410000 */
[----:B------:R2:W4:Y:S01]  /*1520*/  MUFU.RCP R73, R42 ;  /* 0x0000002a00497308 */ /* 0x0005220000001000 */
[----:B0-----:R-:W-:Y:S02]  /*1530*/  FMUL.FTZ R32, R51, R70 ;  /* 0x0000004633207220 */ /* 0x001fe40000410000 */
[----:B------:R-:W-:Y:S02]  /*1540*/  FADD.FTZ R8, -R70, 1 ;  /* 0x3f80000046087421 */ /* 0x000fe40000010100 */
[----:B------:R-:W-:-:S03]  /*1550*/  FMUL.FTZ R110, R43, R32 ;  /* 0x000000202b6e7220 */ /* 0x000fc60000410000 */
[----:B------:R-:W0:Y:S01]  /*1560*/  MUFU.EX2 R46, R46 ;  /* 0x0000002e002e7308 */ /* 0x000e220000000800 */
[----:B-1----:R-:W-:Y:S02]  /*1570*/  FADD.FTZ R45, R45, 1 ;  /* 0x3f8000002d2d7421 */ /* 0x002fe40000010000 */
[----:B--2---:R-:W-:Y:S01]  /*1580*/  FFMA.FTZ R42, R110, R0, R53 ;  /* 0x000000006e2a7223 */ /* 0x004fe20000010035 */
[----:B------:R-:W-:Y:S01]  /*1590*/  HADD2.F32 R53, -RZ, R33.H0_H0 ;  /* 0x20000021ff357230 */ /* 0x000fe20000004100 */
[----:B------:R-:W-:-:S03]  /*15a0*/  FMUL.FTZ R0, R84, -1.4426950216293334961 ;  /* 0xbfb8aa3b54007820 */ /* 0x000fc60000410000 */
[----:B------:R1:W2:Y:S01]  /*15b0*/  MUFU.RCP R79, R44 ;  /* 0x0000002c004f7308 */ /* 0x0002a20000001000 */
[C---:B----4-:R-:W-:Y:S02]  /*15c0*/  FMUL.FTZ R38, R68.reuse, R73 ;  /* 0x0000004944267220 */ /* 0x050fe40000410000 */
[----:B------:R-:W-:Y:S02]  /*15d0*/  FADD.FTZ R29, -R73, 1 ;  /* 0x3f800000491d7421 */ /* 0x000fe40000010100 */
[----:B------:R-:W-:Y:S02]  /*15e0*/  FMUL.FTZ R111, R53, R38 ;  /* 0x00000026356f7220 */ /* 0x000fe40000410000 */
[----:B------:R-:W-:Y:S01]  /*15f0*/  FFMA.FTZ R77, R68, R29, 1 ;  /* 0x3f800000444d7423 */ /* 0x000fe2000001001d */
[----:B------:R4:W2:Y:S01]  /*1600*/  MUFU.EX2 R39, R49 ;  /* 0x0000003100277308 */ /* 0x0008a20000000800 */
[----:B0-----:R-:W-:Y:S01]  /*1610*/  FADD.FTZ R46, R46, 1 ;  /* 0x3f8000002e2e7421 */ /* 0x001fe20000010000 */
[----:B-1----:R-:W-:-:S02]  /*1620*/  HADD2.F32 R44, -RZ, R61.H1_H1 ;  /* 0x3000003dff2c7230 */ /* 0x002fc40000004100 */
[----:B------:R-:W-:-:S04]  /*1630*/  HADD2.F32 R68, -RZ, R63.H1_H1 ;  /* 0x3000003fff447230 */ /* 0x000fc80000004100 */
[----:B------:R0:W1:Y:S01]  /*1640*/  MUFU.RCP R78, R45 ;  /* 0x0000002d004e7308 */ /* 0x0000620000001000 */
[----:B----4-:R-:W-:Y:S01]  /*1650*/  HADD2.F32 R49, -RZ, R61.H0_H0 ;  /* 0x2000003dff317230 */ /* 0x010fe20000004100 */
[----:B--2---:R-:W-:-:S04]  /*1660*/  FADD.FTZ R29, -R79, 1 ;  /* 0x3f8000004f1d7421 */ /* 0x004fc80000010100 */
[----:B------:R-:W-:Y:S01]  /*1670*/  FFMA.FTZ R49, R111, R49, R42 ;  /* 0x000000316f317223 */ /* 0x000fe2000001002a */
[----:B------:R-:W-:Y:S01]  /*1680*/  HADD2.F32 R42, -RZ, R33.H1_H1 ;  /* 0x30000021ff2a7230 */ /* 0x000fe20000004100 */
[----:B------:R2:W4:Y:S01]  /*1690*/  MUFU.EX2 R47, R0 ;  /* 0x00000000002f7308 */ /* 0x0005220000000800 */
[----:B------:R-:W-:Y:S01]  /*16a0*/  FMUL.FTZ R33, R72, R79 ;  /* 0x0000004f48217220 */ /* 0x000fe20000410000 */
[----:B0-----:R-:W-:Y:S01]  /*16b0*/  HADD2.F32 R45, -RZ, R30.H1_H1 ;  /* 0x3000001eff2d7230 */ /* 0x001fe20000004100 */
[----:B------:R-:W-:Y:S02]  /*16c0*/  FADD.FTZ R39, R39, 1 ;  /* 0x3f80000027277421 */ /* 0x000fe40000010000 */
[----:B------:R-:W-:Y:S02]  /*16d0*/  FMUL.FTZ R112, R42, R33 ;  /* 0x000000212a707220 */ /* 0x000fe40000410000 */
[----:B------:R-:W-:Y:S01]  /*16e0*/  FFMA.FTZ R81, R72, R29, 1 ;  /* 0x3f80000048517423 */ /* 0x000fe2000001001d */
[----:B------:R0:W-:Y:S01]  /*16f0*/  MUFU.RCP R83, R46 ;  /* 0x0000002e00537308 */ /* 0x0001e20000001000 */
[----:B--2---:R-:W-:-:S02]  /*1700*/  FMUL.FTZ R0, R86, -1.4426950216293334961 ;  /* 0xbfb8aa3b56007820 */ /* 0x004fc40000410000 */
[----:B-1----:R-:W-:Y:S02]  /*1710*/  FMUL.FTZ R34, R75, R78 ;  /* 0x0000004e4b227220 */ /* 0x002fe40000410000 */
[----:B------:R-:W-:Y:S01]  /*1720*/  FFMA.FTZ R74, R112, R44, R49 ;  /* 0x0000002c704a7223 */ /* 0x000fe20000010031 */
[----:B------:R-:W-:Y:S01]  /*1730*/  HADD2.F32 R49, -RZ, R30.H0_H0 ;  /* 0x2000001eff317230 */ /* 0x000fe20000004100 */
[----:B------:R-:W-:Y:S01]  /*1740*/  FMUL.FTZ R113, R55, R34 ;  /* 0x0000002237717220 */ /* 0x000fe20000410000 */
[----:B------:R1:W2:Y:S01]  /*1750*/  MUFU.EX2 R88, R0 ;  /* 0x0000000000587308 */ /* 0x0002a20000000800 */
[----:B------:R-:W-:Y:S01]  /*1760*/  FMUL.FTZ R30, R92, -1.4426950216293334961 ;  /* 0xbfb8aa3b5c1e7820 */ /* 0x000fe20000410000 */
[----:B------:R-:W-:Y:S01]  /*1770*/  HADD2.F32 R44, -RZ, R31.H0_H0 ;  /* 0x2000001fff2c7230 */ /* 0x000fe20000004100 */
[----:B----4-:R-:W-:Y:S01]  /*1780*/  FADD.FTZ R47, R47, 1 ;  /* 0x3f8000002f2f7421 */ /* 0x010fe20000010000 */
[----:B0-----:R-:W-:-:S04]  /*1790*/  HADD2.F32 R46, -RZ, R62.H1_H1 ;  /* 0x3000003eff2e7230 */ /* 0x001fc80000004100 */
[----:B------:R-:W0:Y:S01]  /*17a0*/  MUFU.EX2 R28, R28 ;  /* 0x0000001c001c7308 */ /* 0x000e220000000800 */
[----:B-1----:R-:W-:Y:S01]  /*17b0*/  HADD2.F32 R0, -RZ, R31.H1_H1 ;  /* 0x3000001fff007230 */ /* 0x002fe20000004100 */
[----:B------:R-:W-:Y:S02]  /*17c0*/  FFMA.FTZ R31, R113, R35, R74 ;  /* 0x00000023711f7223 */ /* 0x000fe4000001004a */
[----:B------:R-:W-:Y:S02]  /*17d0*/  FFMA.FTZ R74, R51, R8, 1 ;  /* 0x3f800000334a7423 */ /* 0x000fe40000010008 */
[----:B------:R-:W-:Y:S02]  /*17e0*/  FADD.FTZ R8, -R78, 1 ;  /* 0x3f8000004e087421 */ /* 0x000fe40000010100 */
[----:B------:R-:W1:Y:S01]  /*17f0*/  MUFU.RCP R85, R39 ;  /* 0x0000002700557308 */ /* 0x000e620000001000 */
[----:B--2---:R-:W-:Y:S02]  /*1800*/  FADD.FTZ R88, R88, 1 ;  /* 0x3f80000058587421 */ /* 0x004fe40000010000 */
[----:B------:R-:W-:-:S02]  /*1810*/  FMUL.FTZ R35, R76, R83 ;  /* 0x000000534c237220 */ /* 0x000fc40000410000 */
[----:B------:R-:W-:Y:S02]  /*1820*/  FFMA.FTZ R82, R75, R8, 1 ;  /* 0x3f8000004b527423 */ /* 0x000fe40000010008 */
[----:B------:R-:W-:Y:S01]  /*1830*/  FMUL.FTZ R114, R52, R35 ;  /* 0x0000002334727220 */ /* 0x000fe20000410000 */
[----:B------:R-:W2:Y:S01]  /*1840*/  MUFU.EX2 R48, R30 ;  /* 0x0000001e00307308 */ /* 0x000ea20000000800 */
[----:B0-----:R-:W-:Y:S02]  /*1850*/  FADD.FTZ R8, R28, 1 ;  /* 0x3f8000001c087421 */ /* 0x001fe40000010000 */
[----:B------:R-:W-:Y:S01]  /*1860*/  FFMA.FTZ R46, R114, R46, R31 ;  /* 0x0000002e722e7223 */ /* 0x000fe2000001001f */
[----:B------:R-:W-:-:S04]  /*1870*/  HADD2.F32 R31, -RZ, R63.H0_H0 ;  /* 0x2000003fff1f7230 */ /* 0x000fc80000004100 */
[----:B------:R0:W4:Y:S01]  /*1880*/  MUFU.RCP R87, R47 ;  /* 0x0000002f00577308 */ /* 0x0001220000001000 */
[----:B-1----:R-:W-:Y:S02]  /*1890*/  FMUL.FTZ R39, R80, R85 ;  /* 0x0000005550277220 */ /* 0x002fe40000410000 */
[----:B------:R-:W-:Y:S02]  /*18a0*/  FADD.FTZ R51, -R85, 1 ;  /* 0x3f80000055337421 */ /* 0x000fe40000010100 */
[----:B------:R-:W-:-:S03]  /*18b0*/  FMUL.FTZ R115, R54, R39 ;  /* 0x0000002736737220 */ /* 0x000fc60000410000 */
[----:B------:R-:W-:Y:S01]  /*18c0*/  MUFU.RCP R89, R88 ;  /* 0x0000005800597308 */ /* 0x000fe20000001000 */
[----:B--2---:R-:W-:Y:S02]  /*18d0*/  FADD.FTZ R48, R48, 1 ;  /* 0x3f80000030307421 */ /* 0x004fe40000010000 */
[----:B------:R-:W-:Y:S02]  /*18e0*/  FFMA.FTZ R75, R115, R31, R46 ;  /* 0x0000001f734b7223 */ /* 0x000fe4000001002e */
[----:B0-----:R-:W-:-:S03]  /*18f0*/  FADD.FTZ R47, -R83, 1 ;  /* 0x3f800000532f7421 */ /* 0x001fc60000010100 */
[----:B------:R-:W0:Y:S01]  /*1900*/  MUFU.RCP R91, R8 ;  /* 0x00000008005b7308 */ /* 0x000e220000001000 */
[----:B----4-:R-:W-:-:S04]  /*1910*/  FMUL.FTZ R46, R84, R87 ;  /* 0x00000057542e7220 */ /* 0x010fc80000410000 */
[----:B------:R-:W-:-:S03]  /*1920*/  FMUL.FTZ R116, R65, R46 ;  /* 0x0000002e41747220 */ /* 0x000fc60000410000 */
[----:B------:R0:W1:Y:S01]  /*1930*/  MUFU.RCP R95, R48 ;  /* 0x00000030005f7308 */ /* 0x0000620000001000 */
[----:B------:R-:W-:-:S07]  /*1940*/  FFMA.FTZ R68, R116, R68, R75 ;  /* 0x0000004474447223 */ /* 0x000fce000001004b */
[----:B------:R-:W2:Y:S01]  /*1950*/  MUFU.EX2 R96, R10 ;  /* 0x0000000a00607308 */ /* 0x000ea20000000800 */
[----:B0-----:R-:W-:-:S04]  /*1960*/  FMUL.FTZ R48, R90, R91 ;  /* 0x0000005b5a307220 */ /* 0x001fc80000410000 */
[----:B------:R-:W-:Y:S02]  /*1970*/  FMUL.FTZ R118, R67, R48 ;  /* 0x0000003043767220 */ /* 0x000fe40000410000 */
[----:B-1----:R-:W-:-:S04]  /*1980*/  FADD.FTZ R11, -R95, 1 ;  /* 0x3f8000005f0b7421 */ /* 0x002fc80000010100 */
[----:B------:R-:W-:Y:S02]  /*1990*/  FFMA.FTZ R97, R92, R11, 1 ;  /* 0x3f8000005c617423 */ /* 0x000fe4000001000b */
[----:B--2---:R-:W-:Y:S01]  /*19a0*/  FADD.FTZ R96, R96, 1 ;  /* 0x3f80000060607421 */ /* 0x004fe20000010000 */
[----:B-----5:R0:W-:Y:S04]  /*19b0*/  STS.128 [R7.X16], R20 ;  /* 0x0000001407007388 */ /* 0x0201e8000000cc00 */
[----:B---3--:R1:W-:Y:S01]  /*19c0*/  STS.128 [R7.X16+0x200], R24 ;  /* 0x0002001807007388 */ /* 0x0083e2000000cc00 */
[----:B------:R-:W-:-:S06]  /*19d0*/  NOP ;  /* 0x0000000000007918 */ /* 0x000fcc0000000000 */
[----:B------:R-:W2:Y:S01]  /*19e0*/  LDS.128 R28, [R40.X16] ;  /* 0x00000000281c7984 */ /* 0x000ea2000000cc00 */
[----:B0-----:R-:W-:Y:S01]  /*19f0*/  FFMA.FTZ R21, R76, R47, 1 ;  /* 0x3f8000004c157423 */ /* 0x001fe2000001002f */
[--C-:B------:R-:W-:Y:S01]  /*1a00*/  HADD2.F32 R20, -RZ, R56.reuse.H0_H0 ;  /* 0x20000038ff147230 */ /* 0x100fe20000004100 */
[----:B------:R-:W-:Y:S01]  /*1a10*/  FMUL.FTZ R47, R86, R89 ;  /* 0x00000059562f7220 */ /* 0x000fe20000410000 */
[----:B------:R-:W-:Y:S01]  /*1a20*/  HADD2.F32 R22, -RZ, R56.H1_H1 ;  /* 0x30000038ff167230 */ /* 0x000fe20000004100 */
[----:B------:R-:W-:Y:S01]  /*1a30*/  FFMA.FTZ R23, R80, R51, 1 ;  /* 0x3f80000050177423 */ /* 0x000fe20000010033 */
[----:B-1----:R-:W-:Y:S01]  /*1a40*/  HADD2.F32 R26, -RZ, R9.H1_H1 ;  /* 0x30000009ff1a7230 */ /* 0x002fe20000004100 */
[----:B------:R-:W-:Y:S02]  /*1a50*/  FMUL.FTZ R117, R64, R47 ;  /* 0x0000002f40757220 */ /* 0x000fe40000410000 */
[----:B------:R-:W-:Y:S02]  /*1a60*/  FADD.FTZ R9, -R87, 1 ;  /* 0x3f80000057097421 */ /* 0x000fe40000010100 */
[----:B------:R-:W-:-:S02]  /*1a70*/  FMUL.FTZ R8, R26, -1.4426950216293334961 ;  /* 0xbfb8aa3b1a087820 */ /* 0x000fc40000410000 */
[----:B------:R-:W-:Y:S01]  /*1a80*/  FFMA.FTZ R51, R117, R20, R68 ;  /* 0x0000001475337223 */ /* 0x000fe20000010044 */
[----:B------:R-:W-:Y:S01]  /*1a90*/  HADD2.F32 R68, -RZ, R57.H0_H0 ;  /* 0x20000039ff447230 */ /* 0x000fe20000004100 */
[----:B------:R-:W-:Y:S01]  /*1aa0*/  FFMA.FTZ R25, R84, R9, 1 ;  /* 0x3f80000054197423 */ /* 0x000fe20000010009 */
[----:B------:R0:W-:Y:S01]  /*1ab0*/  MUFU.EX2 R24, R8 ;  /* 0x0000000800187308 */ /* 0x0001e20000000800 */
[----:B------:R-:W-:Y:S02]  /*1ac0*/  FADD.FTZ R9, -R89, 1 ;  /* 0x3f80000059097421 */ /* 0x000fe40000010100 */
[----:B------:R-:W-:Y:S02]  /*1ad0*/  FMUL.FTZ R20, R98, -1.4426950216293334961 ;  /* 0xbfb8aa3b62147820 */ /* 0x000fe40000410000 */
[----:B------:R-:W-:Y:S02]  /*1ae0*/  FFMA.FTZ R27, R86, R9, 1 ;  /* 0x3f800000561b7423 */ /* 0x000fe40000010009 */
[----:B------:R-:W-:Y:S01]  /*1af0*/  FADD.FTZ R9, -R91, 1 ;  /* 0x3f8000005b097421 */ /* 0x000fe20000010100 */
[----:B------:R-:W1:Y:S01]  /*1b00*/  MUFU.EX2 R99, R20 ;  /* 0x0000001400637308 */ /* 0x000e620000000800 */
[----:B0-----:R-:W-:-:S02]  /*1b10*/  FFMA.FTZ R8, R118, R22, R51 ;  /* 0x0000001676087223 */ /* 0x001fc40000010033 */
[----:B------:R-:W-:Y:S02]  /*1b20*/  FMUL.FTZ R51, R92, R95 ;  /* 0x0000005f5c337220 */ /* 0x000fe40000410000 */
[----:B------:R-:W-:Y:S02]  /*1b30*/  FFMA.FTZ R93, R90, R9, 1 ;  /* 0x3f8000005a5d7423 */ /* 0x000fe40000010009 */
[----:B------:R-:W-:Y:S02]  /*1b40*/  FMUL.FTZ R119, R66, R51 ;  /* 0x0000003342777220 */ /* 0x000fe40000410000 */
[----:B------:R-:W-:Y:S02]  /*1b50*/  FMUL.FTZ R22, R100, -1.4426950216293334961 ;  /* 0xbfb8aa3b64167820 */ /* 0x000fe40000410000 */
[----:B------:R-:W-:Y:S01]  /*1b60*/  FFMA.FTZ R103, R119, R68, R8 ;  /* 0x0000004477677223 */ /* 0x000fe20000010008 */
[--C-:B--2---:R-:W-:Y:S01]  /*1b70*/  HADD2.F32 R75, -RZ, R29.reuse.H0_H0 ;  /* 0x2000001dff4b7230 */ /* 0x104fe20000004100 */
[----:B------:R0:W2:Y:S01]  /*1b80*/  LDS.128 R8, [R40.X16+0x10] ;  /* 0x0000100028087984 */ /* 0x0000a2000000cc00 */
[----:B------:R-:W-:Y:S01]  /*1b90*/  HADD2.F32 R76, -RZ, R29.H1_H1 ;  /* 0x3000001dff4c7230 */ /* 0x000fe20000004100 */
[----:B------:R-:W-:Y:S01]  /*1ba0*/  FMUL.FTZ R29, R101, -1.4426950216293334961 ;  /* 0xbfb8aa3b651d7820 */ /* 0x000fe20000410000 */
[----:B------:R3:W4:Y:S01]  /*1bb0*/  MUFU.EX2 R90, R22 ;  /* 0x00000016005a7308 */ /* 0x0007220000000800 */
[--C-:B------:R-:W-:Y:S01]  /*1bc0*/  HADD2.F32 R68, -RZ, R28.reuse.H0_H0 ;  /* 0x2000001cff447230 */ /* 0x100fe20000004100 */
[----:B-1----:R-:W-:Y:S01]  /*1bd0*/  FADD.FTZ R99, R99, 1 ;  /* 0x3f80000063637421 */ /* 0x002fe20000010000 */
[----:B------:R-:W-:Y:S01]  /*1be0*/  HADD2.F32 R72, -RZ, R28.H1_H1 ;  /* 0x3000001cff487230 */ /* 0x000fe20000004100 */
[----:B------:R-:W-:Y:S01]  /*1bf0*/  FADD.FTZ R28, R24, 1 ;  /* 0x3f800000181c7421 */ /* 0x000fe20000010000 */
[--C-:B------:R-:W-:Y:S01]  /*1c00*/  HADD2.F32 R86, -RZ, R31.reuse.H0_H0 ;  /* 0x2000001fff567230 */ /* 0x100fe20000004100 */
[----:B------:R-:W-:Y:S01]  /*1c10*/  FMUL.FTZ R20, R41, R68 ;  /* 0x0000004429147220 */ /* 0x000fe20000410000 */
[----:B------:R-:W-:Y:S01]  /*1c20*/  HADD2.F32 R88, -RZ, R31.H1_H1 ;  /* 0x3000001fff587230 */ /* 0x000fe20000004100 */
[----:B0-----:R-:W0:Y:S01]  /*1c30*/  MUFU.EX2 R40, R29 ;  /* 0x0000001d00287308 */ /* 0x001e220000000800 */
[--C-:B------:R-:W-:Y:S01]  /*1c40*/  HADD2.F32 R84, -RZ, R30.reuse.H1_H1 ;  /* 0x3000001eff547230 */ /* 0x100fe20000004100 */
[----:B------:R-:W-:Y:S01]  /*1c50*/  FMUL.FTZ R43, R43, R72 ;  /* 0x000000482b2b7220 */ /* 0x000fe20000410000 */
[----:B------:R-:W-:Y:S01]  /*1c60*/  HADD2.F32 R80, -RZ, R30.H0_H0 ;  /* 0x2000001eff507230 */ /* 0x000fe20000004100 */
[----:B---3--:R-:W-:-:S02]  /*1c70*/  FMUL.FTZ R22, R53, R75 ;  /* 0x0000004b35167220 */ /* 0x008fc40000410000 */
[----:B------:R-:W-:Y:S02]  /*1c80*/  FMUL.FTZ R52, R52, R84 ;  /* 0x0000005434347220 */ /* 0x000fe40000410000 */
[----:B------:R-:W1:Y:S01]  /*1c90*/  MUFU.RCP R31, R28 ;  /* 0x0000001c001f7308 */ /* 0x000e620000001000 */
[----:B----4-:R-:W-:Y:S02]  /*1ca0*/  FADD.FTZ R90, R90, 1 ;  /* 0x3f8000005a5a7421 */ /* 0x010fe40000010000 */
[----:B------:R-:W-:Y:S02]  /*1cb0*/  FMUL.FTZ R52, R83, R52 ;  /* 0x0000003453347220 */ /* 0x000fe40000410000 */
[----:B------:R-:W-:Y:S02]  /*1cc0*/  FMUL.FTZ R20, R69, R20 ;  /* 0x0000001445147220 */ /* 0x000fe40000410000 */
[----:B------:R-:W-:Y:S01]  /*1cd0*/  FMUL.FTZ R24, R65, R88 ;  /* 0x0000005841187220 */ /* 0x000fe20000410000 */
[----:B------:R-:W3:Y:S01]  /*1ce0*/  MUFU.RCP R41, R96 ;  /* 0x0000006000297308 */ /* 0x000ee20000001000 */
[----:B0-----:R-:W-:-:S02]  /*1cf0*/  FADD.FTZ R40, R40, 1 ;  /* 0x3f80000028287421 */ /* 0x001fc40000010000 */
[----:B------:R-:W-:Y:S02]  /*1d00*/  FMUL.FTZ R43, R70, R43 ;  /* 0x0000002b462b7220 */ /* 0x000fe40000410000 */
[----:B------:R-:W-:Y:S02]  /*1d10*/  FMUL.FTZ R22, R73, R22 ;  /* 0x0000001649167220 */ /* 0x000fe40000410000 */
[----:B------:R-:W-:Y:S01]  /*1d20*/  FMUL.FTZ R21, R52, R21 ;  /* 0x0000001534157220 */ /* 0x000fe20000410000 */
[----:B------:R-:W0:Y:S01]  /*1d30*/  MUFU.RCP R53, R90 ;  /* 0x0000005a00357308 */ /* 0x000e220000001000 */
[----:B------:R-:W-:Y:S02]  /*1d40*/  FMUL.FTZ R20, R20, R71 ;  /* 0x0000004714147220 */ /* 0x000fe40000410000 */
[----:B------:R-:W-:Y:S01]  /*1d50*/  FMUL.FTZ R55, R55, R80 ;  /* 0x0000005037377220 */ /* 0x000fe20000410000 */
[--C-:B--2---:R-:W-:Y:S01]  /*1d60*/  HADD2.F32 R69, -RZ, R9.reuse.H0_H0 ;  /* 0x20000009ff457230 */ /* 0x104fe20000004100 */
[----:B------:R-:W-:Y:S01]  /*1d70*/  FMUL.FTZ R24, R87, R24 ;  /* 0x0000001857187220 */ /* 0x000fe20000410000 */
[----:B------:R-:W-:-:S02]  /*1d80*/  HADD2.F32 R70, -RZ, R9.H1_H1 ;  /* 0x30000009ff467230 */ /* 0x000fc40000004100 */
[----:B------:R-:W2:Y:S01]  /*1d90*/  MUFU.RCP R99, R99 ;  /* 0x0000006300637308 */ /* 0x000ea20000001000 */
[----:B-1----:R-:W-:Y:S01]  /*1da0*/  FADD.FTZ R9, -R31, 1 ;  /* 0x3f8000001f097421 */ /* 0x002fe20000010100 */
[--C-:B------:R-:W-:Y:S01]  /*1db0*/  HADD2.F32 R71, -RZ, R10.reuse.H0_H0 ;  /* 0x2000000aff477230 */ /* 0x100fe20000004100 */
[----:B------:R-:W-:Y:S01]  /*1dc0*/  FMUL.FTZ R43, R43, R74 ;  /* 0x0000004a2b2b7220 */ /* 0x000fe20000410000 */
[--C-:B------:R-:W-:Y:S01]  /*1dd0*/  HADD2.F32 R74, -RZ, R11.reuse.H0_H0 ;  /* 0x2000000bff4a7230 */ /* 0x100fe20000004100 */
[----:B------:R-:W-:Y:S01]  /*1de0*/  FMUL.FTZ R22, R22, R77 ;  /* 0x0000004d16167220 */ /* 0x000fe20000410000 */
[----:B------:R-:W-:Y:S01]  /*1df0*/  HADD2.F32 R77, -RZ, R11.H1_H1 ;  /* 0x3000000bff4d7230 */ /* 0x000fe20000004100 */
[----:B------:R-:W-:Y:S01]  /*1e00*/  FFMA.FTZ R11, R26, R9, 1 ;  /* 0x3f8000001a0b7423 */ /* 0x000fe20000010009 */
[----:B------:R-:W1:Y:S01]  /*1e10*/  MUFU.RCP R52, R40 ;  /* 0x0000002800347308 */ /* 0x000e620000001000 */
[----:B------:R-:W-:Y:S01]  /*1e20*/  FMUL.FTZ R55, R78, R55 ;  /* 0x000000374e377220 */ /* 0x000fe20000410000 */
[----:B------:R-:W-:Y:S01]  /*1e30*/  HADD2.F32 R73, -RZ, R10.H1_H1 ;  /* 0x3000000aff497230 */ /* 0x000fe20000004100 */
[----:B------:R-:W-:Y:S01]  /*1e40*/  FMUL.FTZ R24, R24, R25 ;  /* 0x0000001918187220 */ /* 0x000fe20000410000 */
[----:B------:R-:W-:Y:S01]  /*1e50*/  HADD2.F32 R65, -RZ, R8.H1_H1 ;  /* 0x30000008ff417230 */ /* 0x000fe20000004100 */
[----:B------:R-:W-:-:S02]  /*1e60*/  FMUL.FTZ R9, R26, R31 ;  /* 0x0000001f1a097220 */ /* 0x000fc40000410000 */
[----:B------:R-:W-:Y:S02]  /*1e70*/  FMUL.FTZ R10, R50, R70 ;  /* 0x00000046320a7220 */ /* 0x000fe40000410000 */
[----:B---3--:R-:W-:Y:S02]  /*1e80*/  FADD.FTZ R25, -R41, 1 ;  /* 0x3f80000029197421 */ /* 0x008fe40000010100 */
[----:B------:R-:W-:Y:S02]  /*1e90*/  FMUL.FTZ R26, R49, R71 ;  /* 0x00000047311a7220 */ /* 0x000fe40000410000 */
[----:B------:R-:W-:Y:S01]  /*1ea0*/  FMUL.FTZ R30, R55, R82 ;  /* 0x00000052371e7220 */ /* 0x000fe20000410000 */
[----:B------:R-:W-:Y:S01]  /*1eb0*/  HADD2.F32 R55, -RZ, R8.H0_H0 ;  /* 0x20000008ff377230 */ /* 0x000fe20000004100 */
[----:B------:R-:W-:Y:S02]  /*1ec0*/  FMUL.FTZ R10, R31, R10 ;  /* 0x0000000a1f0a7220 */ /* 0x000fe40000410000 */
[----:B------:R-:W-:Y:S01]  /*1ed0*/  FFMA.FTZ R25, R94, R25, 1 ;  /* 0x3f8000005e197423 */ /* 0x000fe20000010019 */
[----:B------:R-:W-:Y:S01]  /*1ee0*/  F2FP.PACK_AB R30, R21, R30 ;  /* 0x0000001e151e723e */ /* 0x000fe200000000ff */
[----:B------:R-:W-:-:S02]  /*1ef0*/  FMUL.FTZ R26, R41, R26 ;  /* 0x0000001a291a7220 */ /* 0x000fc40000410000 */
[----:B------:R-:W-:Y:S02]  /*1f00*/  FMUL.FTZ R10, R10, R11 ;  /* 0x0000000b0a0a7220 */ /* 0x000fe40000410000 */
[----:B------:R-:W-:Y:S02]  /*1f10*/  FMUL.FTZ R25, R26, R25 ;  /* 0x000000191a197220 */ /* 0x000fe40000410000 */
[----:B------:R-:W-:Y:S02]  /*1f20*/  FMUL.FTZ R42, R42, R76 ;  /* 0x0000004c2a2a7220 */ /* 0x000fe40000410000 */
[----:B------:R-:W-:Y:S02]  /*1f30*/  FMUL.FTZ R64, R64, R55 ;  /* 0x0000003740407220 */ /* 0x000fe40000410000 */
[----:B------:R-:W-:Y:S02]  /*1f40*/  FMUL.FTZ R8, R67, R65 ;  /* 0x0000004143087220 */ /* 0x000fe40000410000 */
[----:B0-----:R-:W-:-:S02]  /*1f50*/  FADD.FTZ R11, -R53, 1 ;  /* 0x3f800000350b7421 */ /* 0x001fc40000010100 */
[----:B------:R-:W-:Y:S02]  /*1f60*/  FMUL.FTZ R26, R44, R74 ;  /* 0x0000004a2c1a7220 */ /* 0x000fe40000410000 */
[----:B------:R-:W-:Y:S02]  /*1f70*/  FMUL.FTZ R54, R54, R86 ;  /* 0x0000005636367220 */ /* 0x000fe40000410000 */
[----:B------:R-:W-:Y:S02]  /*1f80*/  FMUL.FTZ R66, R66, R69 ;  /* 0x0000004542427220 */ /* 0x000fe40000410000 */
[----:B--2---:R-:W-:Y:S02]  /*1f90*/  FADD.FTZ R31, -R99, 1 ;  /* 0x3f800000631f7421 */ /* 0x004fe40000010100 */
[----:B------:R-:W-:Y:S02]  /*1fa0*/  FMUL.FTZ R28, R45, R73 ;  /* 0x000000492d1c7220 */ /* 0x000fe40000410000 */
[----:B-1----:R-:W-:-:S02]  /*1fb0*/  FADD.FTZ R40, -R52, 1 ;  /* 0x3f80000034287421 */ /* 0x002fc40000010100 */
[----:B------:R-:W-:Y:S02]  /*1fc0*/  FMUL.FTZ R67, R0, R77 ;  /* 0x0000004d00437220 */ /* 0x000fe40000410000 */
[----:B------:R-:W-:Y:S02]  /*1fd0*/  FMUL.FTZ R42, R79, R42 ;  /* 0x0000002a4f2a7220 */ /* 0x000fe40000410000 */
[----:B------:R-:W-:Y:S02]  /*1fe0*/  FMUL.FTZ R64, R89, R64 ;  /* 0x0000004059407220 */ /* 0x000fe40000410000 */
[----:B------:R-:W-:Y:S02]  /*1ff0*/  FMUL.FTZ R8, R91, R8 ;  /* 0x000000085b087220 */ /* 0x000fe40000410000 */
[----:B------:R-:W-:Y:S02]  /*2000*/  FFMA.FTZ R11, R100, R11, 1 ;  /* 0x3f800000640b7423 */ /* 0x000fe4000001000b */
[----:B------:R-:W-:-:S02]  /*2010*/  FMUL.FTZ R26, R53, R26 ;  /* 0x0000001a351a7220 */ /* 0x000fc40000410000 */
[----:B------:R-:W-:Y:S02]  /*2020*/  FMUL.FTZ R54, R85, R54 ;  /* 0x0000003655367220 */ /* 0x000fe40000410000 */
[----:B------:R-:W-:Y:S02]  /*2030*/  FMUL.FTZ R66, R95, R66 ;  /* 0x000000425f427220 */ /* 0x000fe40000410000 */
[----:B------:R-:W-:Y:S02]  /*2040*/  FFMA.FTZ R31, R98, R31, 1 ;  /* 0x3f800000621f7423 */ /* 0x000fe4000001001f */
[----:B------:R-:W-:Y:S02]  /*2050*/  FMUL.FTZ R28, R99, R28 ;  /* 0x0000001c631c7220 */ /* 0x000fe40000410000 */
[----:B------:R-:W-:Y:S02]  /*2060*/  FFMA.FTZ R40, R101, R40, 1 ;  /* 0x3f80000065287423 */ /* 0x000fe40000010028 */
[----:B------:R-:W-:-:S02]  /*2070*/  FMUL.FTZ R67, R52, R67 ;  /* 0x0000004334437220 */ /* 0x000fc40000410000 */
[----:B------:R-:W-:Y:S02]  /*2080*/  FMUL.FTZ R29, R42, R81 ;  /* 0x000000512a1d7220 */ /* 0x000fe40000410000 */
[----:B------:R-:W-:Y:S02]  /*2090*/  FMUL.FTZ R94, R94, R41 ;  /* 0x000000295e5e7220 */ /* 0x000fe40000410000 */
[----:B------:R-:W-:Y:S01]  /*20a0*/  FMUL.FTZ R27, R64, R27 ;  /* 0x0000001b401b7220 */ /* 0x000fe20000410000 */
[----:B------:R-:W-:Y:S01]  /*20b0*/  F2FP.PACK_AB R29, R29, R22 ;  /* 0x000000161d1d723e */ /* 0x000fe200000000ff */
[----:B------:R-:W-:Y:S02]  /*20c0*/  FMUL.FTZ R8, R8, R93 ;  /* 0x0000005d08087220 */ /* 0x000fe40000410000 */
[----:B------:R-:W-:Y:S02]  /*20d0*/  FMUL.FTZ R11, R26, R11 ;  /* 0x0000000b1a0b7220 */ /* 0x000fe40000410000 */
[----:B------:R-:W-:Y:S01]  /*20e0*/  FMUL.FTZ R23, R54, R23 ;  /* 0x0000001736177220 */ /* 0x000fe20000410000 */
[----:B------:R-:W-:Y:S01]  /*20f0*/  HADD2.F32 R54, -RZ, R15.H1_H1 ;  /* 0x3000000fff367230 */ /* 0x000fe20000004100 */
[----:B------:R-:W-:-:S02]  /*2100*/  FMUL.FTZ R41, R66, R97 ;  /* 0x0000006142297220 */ /* 0x000fc40000410000 */
[----:B------:R-:W-:Y:S01]  /*2110*/  FMUL.FTZ R42, R28, R31 ;  /* 0x0000001f1c2a7220 */ /* 0x000fe20000410000 */
[----:B------:R-:W-:Y:S01]  /*2120*/  F2FP.PACK_AB R28, R43, R20 ;  /* 0x000000142b1c723e */ /* 0x000fe200000000ff */
        /* <DEDUP_REMOVED lines=10> */
[----:B------:R-:W-:Y:S01]  /*21d0*/  HADD2.F32 R11, -RZ, R58.H0_H0 ;  /* 0x2000003aff0b7230 */ /* 0x000fe20000004100 */
[----:B------:R-:W-:Y:S01]  /*21e0*/  LEA R8, R4, R37, 0x1 ;  /* 0x0000002504087211 */ /* 0x000fe200078e08ff */
[----:B------:R-:W-:Y:S01]  /*21f0*/  FFMA.FTZ R10, R120, R10, R103 ;  /* 0x0000000a780a7223 */ /* 0x000fe20000010067 */
[----:B------:R-:W-:Y:S01]  /*2200*/  HADD2.F32 R37, -RZ, R18.H0_H0 ;  /* 0x20000012ff257230 */ /* 0x000fe20000004100 */
[----:B------:R-:W-:Y:S01]  /*2210*/  FMUL.FTZ R98, R98, R99 ;  /* 0x0000006362627220 */ /* 0x000fe20000410000 */
[--C-:B------:R-:W-:Y:S01]  /*2220*/  HADD2.F32 R49, -RZ, R13.reuse.H1_H1 ;  /* 0x3000000dff317230 */ /* 0x100fe20000004100 */
[----:B------:R-:W-:Y:S01]  /*2230*/  FFMA.FTZ R11, R121, R11, R10 ;  /* 0x0000000b790b7223 */ /* 0x000fe2000001000a */
[----:B------:R-:W-:Y:S01]  /*2240*/  HADD2.F32 R10, -RZ, R58.H1_H1 ;  /* 0x3000003aff0a7230 */ /* 0x000fe20000004100 */
[----:B------:R-:W-:Y:S01]  /*2250*/  FMUL.FTZ R122, R45, R98 ;  /* 0x000000622d7a7220 */ /* 0x000fe20000410000 */
[----:B------:R-:W-:Y:S01]  /*2260*/  HADD2.F32 R45, -RZ, R13.H0_H0 ;  /* 0x2000000dff2d7230 */ /* 0x000fe20000004100 */
[----:B------:R-:W-:Y:S01]  /*2270*/  FMUL.FTZ R101, R101, R52 ;  /* 0x0000003465657220 */ /* 0x000fe20000410000 */
[----:B------:R-:W-:-:S02]  /*2280*/  HADD2.F32 R50, -RZ, R14.H0_H0 ;  /* 0x2000000eff327230 */ /* 0x000fc40000004100 */
[----:B------:R-:W-:Y:S01]  /*2290*/  HADD2.F32 R52, -RZ, R14.H1_H1 ;  /* 0x3000000eff347230 */ /* 0x000fe20000004100 */
[----:B------:R-:W-:Y:S01]  /*22a0*/  FMUL.FTZ R124, R0, R101 ;  /* 0x00000065007c7220 */ /* 0x000fe20000410000 */
[----:B------:R0:W-:Y:S04]  /*22b0*/  STS.128 [R8.X16], R28 ;  /* 0x0000001c08007388 */ /* 0x0001e8000000cc00 */
[----:B------:R1:W-:Y:S01]  /*22c0*/  STS.128 [R8.X16+0x10], R40 ;  /* 0x0000102808007388 */ /* 0x0003e2000000cc00 */
[----:B------:R-:W-:-:S06]  /*22d0*/  NOP ;  /* 0x0000000000007918 */ /* 0x000fcc0000000000 */
[----:B------:R-:W2:Y:S04]  /*22e0*/  LDS.128 R20, [R7.X16] ;  /* 0x0000000007147984 */ /* 0x000ea8000000cc00 */
[----:B------:R-:W3:Y:S01]  /*22f0*/  LDS.128 R24, [R7.X16+0x200] ;  /* 0x0002000007187984 */ /* 0x000ee2000000cc00 */
[--C-:B0-----:R-:W-:Y:S02]  /*2300*/  HADD2.F32 R28, -RZ, R16.reuse.H0_H0 ;  /* 0x20000010ff1c7230 */ /* 0x101fe40000004100 */
[----:B------:R-:W-:Y:S01]  /*2310*/  HADD2.F32 R29, -RZ, R16.H1_H1 ;  /* 0x30000010ff1d7230 */ /* 0x000fe20000004100 */
[----:B------:R-:W-:Y:S01]  /*2320*/  FFMA.FTZ R16, R122, R10, R11 ;  /* 0x0000000a7a107223 */ /* 0x000fe2000001000b */
[----:B------:R-:W-:Y:S01]  /*2330*/  MOV R10, UR36 ;  /* 0x00000024000a7c02 */ /* 0x000fe20008000f00 */
[--C-:B------:R-:W-:Y:S01]  /*2340*/  HADD2.F32 R30, -RZ, R17.reuse.H0_H0 ;  /* 0x20000011ff1e7230 */ /* 0x100fe20000004100 */
[----:B------:R-:W-:Y:S01]  /*2350*/  MOV R11, UR37 ;  /* 0x00000025000b7c02 */ /* 0x000fe20008000f00 */
[----:B------:R-:W-:Y:S01]  /*2360*/  HADD2.F32 R31, -RZ, R17.H1_H1 ;  /* 0x30000011ff1f7230 */ /* 0x000fe20000004100 */
[----:B------:R-:W-:Y:S01]  /*2370*/  FMUL.FTZ R17, R100, R53 ;  /* 0x0000003564117220 */ /* 0x000fe20000410000 */
[----:B-1----:R-:W-:-:S02]  /*2380*/  HADD2.F32 R40, -RZ, R18.H1_H1 ;  /* 0x30000012ff287230 */ /* 0x002fc40000004100 */
[----:B------:R-:W-:Y:S01]  /*2390*/  IMAD.WIDE R10, R6, 0x10, R10 ;  /* 0x00000010060a7825 */ /* 0x000fe200078e020a */
[----:B------:R-:W-:Y:S02]  /*23a0*/  HADD2.F32 R18, -RZ, R59.H0_H0 ;  /* 0x2000003bff127230 */ /* 0x000fe40000004100 */
[--C-:B------:R-:W-:Y:S01]  /*23b0*/  HADD2.F32 R41, -RZ, R19.reuse.H0_H0 ;  /* 0x20000013ff297230 */ /* 0x100fe20000004100 */
[----:B------:R-:W-:Y:S01]  /*23c0*/  FMUL.FTZ R123, R44, R17 ;  /* 0x000000112c7b7220 */ /* 0x000fe20000410000 */
[----:B------:R-:W-:Y:S02]  /*23d0*/  HADD2.F32 R42, -RZ, R19.H1_H1 ;  /* 0x30000013ff2a7230 */ /* 0x000fe40000004100 */
[--C-:B------:R-:W-:Y:S01]  /*23e0*/  HADD2.F32 R43, -RZ, R12.reuse.H0_H0 ;  /* 0x2000000cff2b7230 */ /* 0x100fe20000004100 */
[----:B------:R-:W-:Y:S01]  /*23f0*/  FFMA.FTZ R19, R123, R18, R16 ;  /* 0x000000127b137223 */ /* 0x000fe20000010010 */
[----:B------:R-:W-:Y:S02]  /*2400*/  HADD2.F32 R16, -RZ, R59.H1_H1 ;  /* 0x3000003bff107230 */ /* 0x000fe40000004100 */
[----:B------:R-:W-:-:S02]  /*2410*/  HADD2.F32 R44, -RZ, R12.H1_H1 ;  /* 0x3000000cff2c7230 */ /* 0x000fc40000004100 */
[----:B------:R-:W-:Y:S01]  /*2420*/  HADD2.F32 R53, -RZ, R15.H0_H0 ;  /* 0x2000000fff357230 */ /* 0x000fe20000004100 */
[----:B------:R-:W-:Y:S01]  /*2430*/  FFMA.FTZ R0, R124, R16, R19 ;  /* 0x000000107c007223 */ /* 0x000fe20000010013 */
        /* <DEDUP_REMOVED lines=51> */
.L_x_7668:
[----:B0-----:R-:W-:Y:S01]  /*2770*/  FADD.FTZ R25, R28, UR5 ;  /* 0x000000051c197e21 */ /* 0x001fe20008010000 */
[----:B------:R-:W-:Y:S01]  /*2780*/  BAR.SYNC.DEFER_BLOCKING 0x0 ;  /* 0x0000000000007b1d */ /* 0x000fe20000010000 */
[----:B------:R-:W-:Y:S01]  /*2790*/  FADD.FTZ R26, R29, UR5 ;  /* 0x000000051d1a7e21 */ /* 0x000fe20008010000 */
[----:B------:R-:W-:Y:S01]  /*27a0*/  HFMA2.MMA R9, -RZ, RZ, 0, 0 ;  /* 0x00000000ff097435 */ /* 0x000fe200000001ff */
        /* <DEDUP_REMOVED lines=59> */
.L_x_7770:
        /* <DEDUP_REMOVED lines=53> */
[----:B------:R-:W2:Y:S04]  /*2eb0*/  LDG.E.128 R64, [R86.64] ;  /* 0x0000001c56407981 */ /* 0x000ea8000c1e1d00 */
[----:B------:R-:W3:Y:S04]  /*2ec0*/  LDG.E.128 R92, [R86.64+0x200] ;  /* 0x0002001c565c7981 */ /* 0x000ee8000c1e1d00 */
[----:B------:R-:W4:Y:S04]  /*2ed0*/  LDG.E.128 R100, [R86.64+0x400] ;  /* 0x0004001c56647981 */ /* 0x000f28000c1e1d00 */
[----:B------:R-:W2:Y:S01]  /*2ee0*/  LDG.E.128 R104, [R86.64+0x600] ;  /* 0x0006001c56687981 */ /* 0x000ea2000c1e1d00 */
[C---:B------:R-:W-:Y:S01]  /*2ef0*/  LOP3.LUT P0, RZ, R3.reuse, 0x1f, RZ, 0xc0, !PT ;  /* 0x0000001f03ff7812 */ /* 0x040fe2000780c0ff */
[----:B------:R-:W-:Y:S01]  /*2f00*/  UIADD3 UR36, UR26, -0x1, URZ ;  /* 0xffffffff1a247890 */ /* 0x000fe2000fffe03f */
[----:B------:R-:W-:Y:S01]  /*2f10*/  ISETP.NE.AND P1, PT, R3, RZ, PT ;  /* 0x000000ff0300720c */ /* 0x000fe20003f25270 */
[----:B0-----:R-:W-:Y:S01]  /*2f20*/  HFMA2.MMA R83, -RZ, RZ, 0, 1.52587890625e-05 ;  /* 0x00000100ff537435 */ /* 0x001fe200000001ff */
[----:B------:R-:W-:Y:S01]  /*2f30*/  IMAD R157, R4, 0x3, R149 ;  /* 0x00000003049d7824 */ /* 0x000fe200078e0295 */
[----:B------:R-:W-:-:S04]  /*2f40*/  ULEA.HI UR37, UR36, UR36, URZ, 0x1 ;  /* 0x0000002424257291 */ /* 0x000fc8000f8f083f */
[----:B------:R-:W-:-:S04]  /*2f50*/  ULOP3.LUT UR37, UR37, 0xfffffe, URZ, 0xc0, !UPT ;  /* 0x00fffffe25257892 */ /* 0x000fc8000f8ec03f */
[----:B------:R-:W-:Y:S01]  /*2f60*/  UIADD3 UR37, UR36, -UR37, URZ ;  /* 0x8000002524257290 */ /* 0x000fe2000fffe03f */
[----:B------:R0:W1:Y:S08]  /*2f70*/  R2UR UR47, R85 ;  /* 0x00000000552f73c2 */ /* 0x00007000000e0000 */
[----:B------:R0:W1:Y:S02]  /*2f80*/  R2UR UR46, R84 ;  /* 0x00000000542e73c2 */ /* 0x00006400000e0000 */
[----:B0-----:R-:W-:-:S02]  /*2f90*/  MOV R85, c[0x0][0x16c] ;  /* 0x00005b0000557a02 */ /* 0x001fc40000000f00 */
[----:B------:R-:W-:Y:S01]  /*2fa0*/  IADD3 R84, R3, 0x200, RZ ;  /* 0x0000020003547810 */ /* 0x000fe20007ffe0ff */
        /* <DEDUP_REMOVED lines=19> */
[----:B------:R-:W-:Y:S01]  /*30e0*/  FMUL.FTZ R161, R36, R156 ;  /* 0x0000009c24a17220 */ /* 0x000fe20000410000 */
        /* <DEDUP_REMOVED lines=32> */
[-C--:B------:R-:W-:Y:S01]  /*32f0*/  FMUL.FTZ R68, R25, R156.reuse ;  /* 0x0000009c19447220 */ /* 0x080fe20000410000 */
[----:B------:R-:W-:Y:S01]  /*3300*/  MUFU.SIN R142, R74 ;  /* 0x0000004a008e7308 */ /* 0x000fe20000000400 */
[----:B0-----:R-:W-:-:S07]  /*3310*/  FMUL.FTZ R70, R26, R156 ;  /* 0x0000009c1a467220 */ /* 0x001fce0000410000 */
[----:B------:R0:W-:Y:S08]  /*3320*/  MUFU.COS R143, R74 ;  /* 0x0000004a008f7308 */ /* 0x0001f00000000000 */
[----:B------:R-:W-:Y:S01]  /*3330*/  MUFU.SIN R137, R88 ;  /* 0x0000005800897308 */ /* 0x000fe20000000400 */
[----:B0-----:R-:W-:-:S04]  /*3340*/  MOV R74, UR26 ;  /* 0x0000001a004a7c02 */ /* 0x001fc80008000f00 */
[----:B------:R-:W-:Y:S01]  /*3350*/  ISETP.LT.OR P0, PT, R74, 0x2, P0 ;  /* 0x000000024a00780c */ /* 0x000fe20000701670 */
[-C--:B------:R-:W-:Y:S02]  /*3360*/  FMUL.FTZ R74, R28, R156.reuse ;  /* 0x0000009c1c4a7220 */ /* 0x080fe40000410000 */
[----:B------:R-:W-:Y:S08]  /*3370*/  MUFU.COS R69, R88 ;  /* 0x0000005800457308 */ /* 0x000ff00000000000 */
[----:B------:R-:W-:Y:S08]  /*3380*/  MUFU.SIN R144, R72 ;  /* 0x0000004800907308 */ /* 0x000ff00000000400 */
[----:B------:R0:W-:Y:S08]  /*3390*/  MUFU.COS R145, R72 ;  /* 0x0000004800917308 */ /* 0x0001f00000000000 */
[----:B------:R-:W1:Y:S01]  /*33a0*/  MUFU.EX2 R68, R68 ;  /* 0x0000004400447308 */ /* 0x000e620000000800 */
[----:B0-----:R-:W-:-:S07]  /*33b0*/  FMUL.FTZ R72, R27, R156 ;  /* 0x0000009c1b487220 */ /* 0x001fce0000410000 */
[----:B------:R-:W0:Y:S08]  /*33c0*/  MUFU.EX2 R70, R70 ;  /* 0x0000004600467308 */ /* 0x000e300000000800 */
[----:B------:R-:W0:Y:S01]  /*33d0*/  MUFU.EX2 R72, R72 ;  /* 0x0000004800487308 */ /* 0x000e220000000800 */
[C---:B-1----:R-:W-:Y:S02]  /*33e0*/  FMUL.FTZ R137, R68.reuse, R137 ;  /* 0x0000008944897220 */ /* 0x042fe40000410000 */
[----:B------:R-:W-:-:S02]  /*33f0*/  FMUL.FTZ R136, R68, R69 ;  /* 0x0000004544887220 */ /* 0x000fc40000410000 */
[----:B------:R-:W-:-:S03]  /*3400*/  FMUL.FTZ R68, R31, R156 ;  /* 0x0000009c1f447220 */ /* 0x000fc60000410000 */
[----:B------:R-:W1:Y:S01]  /*3410*/  MUFU.EX2 R74, R74 ;  /* 0x0000004a004a7308 */ /* 0x000e620000000800 */
[C---:B0-----:R-:W-:Y:S02]  /*3420*/  FMUL.FTZ R139, R70.reuse, R139 ;  /* 0x0000008b468b7220 */ /* 0x041fe40000410000 */
[----:B------:R-:W-:Y:S02]  /*3430*/  FMUL.FTZ R140, R70, R71 ;  /* 0x00000047468c7220 */ /* 0x000fe40000410000 */
[-C--:B------:R-:W-:Y:S02]  /*3440*/  FMUL.FTZ R69, R137, R139.reuse ;  /* 0x0000008b89457220 */ /* 0x080fe40000410000 */
[----:B------:R-:W-:Y:S01]  /*3450*/  FMUL.FTZ R70, R136, R139 ;  /* 0x0000008b88467220 */ /* 0x000fe20000410000 */
[----:B------:R-:W-:Y:S01]  /*3460*/  MUFU.SIN R151, R78 ;  /* 0x0000004e00977308 */ /* 0x000fe20000000400 */
[C---:B------:R-:W-:Y:S02]  /*3470*/  FMUL.FTZ R138, R72.reuse, R73 ;  /* 0x00000049488a7220 */ /* 0x040fe40000410000 */
[----:B------:R-:W-:-:S02]  /*3480*/  FMUL.FTZ R135, R72, R135 ;  /* 0x0000008748877220 */ /* 0x000fc40000410000 */
[-C--:B------:R-:W-:Y:S02]  /*3490*/  FFMA.FTZ R71, R136, R140.reuse, -R69 ;  /* 0x0000008c88477223 */ /* 0x080fe40000010845 */
[----:B------:R-:W-:Y:S01]  /*34a0*/  FFMA.FTZ R72, R137, R140, R70 ;  /* 0x0000008c89487223 */ /* 0x000fe20000010046 */
[----:B------:R0:W-:Y:S01]  /*34b0*/  MUFU.COS R154, R78 ;  /* 0x0000004e009a7308 */ /* 0x0001e20000000000 */
[----:B-1----:R-:W-:Y:S02]  /*34c0*/  FMUL.FTZ R134, R74, R75 ;  /* 0x0000004b4a867220 */ /* 0x002fe40000410000 */
[C---:B------:R-:W-:Y:S02]  /*34d0*/  FMUL.FTZ R75, R135.reuse, R71 ;  /* 0x00000047874b7220 */ /* 0x040fe40000410000 */
[----:B------:R-:W-:Y:S02]  /*34e0*/  FMUL.FTZ R73, R135, R72 ;  /* 0x0000004887497220 */ /* 0x000fe40000410000 */
[----:B------:R-:W-:Y:S01]  /*34f0*/  FMUL.FTZ R70, R40, UR47 ;  /* 0x0000002f28467c20 */ /* 0x000fe20008410000 */
[----:B------:R-:W-:Y:S01]  /*3500*/  MUFU.SIN R153, R76 ;  /* 0x0000004c00997308 */ /* 0x000fe20000000400 */
[----:B0-----:R-:W-:Y:S01]  /*3510*/  MOV R78, UR26 ;  /* 0x0000001a004e7c02 */ /* 0x001fe20008000f00 */
[----:B------:R-:W-:-:S02]  /*3520*/  FMUL.FTZ R133, R74, R133 ;  /* 0x000000854a857220 */ /* 0x000fc40000410000 */
[----:B------:R-:W-:Y:S01]  /*3530*/  FFMA.FTZ R75, R138, R72, R75 ;  /* 0x000000488a4b7223 */ /* 0x000fe2000001004b */
[----:B------:R-:W-:Y:S01]  /*3540*/  @!P0 IADD3 R78, R78, -0x2, RZ ;  /* 0xfffffffe4e4e8810 */ /* 0x000fe20007ffe0ff */
[----:B------:R-:W-:Y:S02]  /*3550*/  FFMA.FTZ R73, R138, R71, -R73 ;  /* 0x000000478a497223 */ /* 0x000fe40000010849 */
[----:B------:R0:W-:Y:S01]  /*3560*/  MUFU.COS R141, R76 ;  /* 0x0000004c008d7308 */ /* 0x0001e20000000000 */
[-C--:B------:R-:W-:Y:S02]  /*3570*/  FMUL.FTZ R69, R32, R156.reuse ;  /* 0x0000009c20457220 */ /* 0x080fe40000410000 */
[----:B------:R-:W-:Y:S02]  /*3580*/  @!P0 IMAD R162, R78, R85, UR7 ;  /* 0x000000074ea28e24 */ /* 0x000fe4000f8e0255 */
[-C--:B------:R-:W-:Y:S02]  /*3590*/  FMUL.FTZ R78, R30, R156.reuse ;  /* 0x0000009c1e4e7220 */ /* 0x080fe40000410000 */
[----:B------:R-:W-:Y:S01]  /*35a0*/  FMUL.RZ R167, R70, 0.15915493667125701904 ;  /* 0x3e22f98346a77820 */ /* 0x000fe2000040c000 */
[----:B------:R-:W1:Y:S01]  /*35b0*/  MUFU.EX2 R68, R68 ;  /* 0x0000004400447308 */ /* 0x000e620000000800 */
[----:B0-----:R-:W-:-:S02]  /*35c0*/  FMUL.FTZ R76, R29, R156 ;  /* 0x0000009c1d4c7220 */ /* 0x001fc40000410000 */
[C---:B------:R-:W-:Y:S02]  /*35d0*/  FMUL.FTZ R70, R133.reuse, R75 ;  /* 0x0000004b85467220 */ /* 0x040fe40000410000 */
[-C--:B------:R-:W-:Y:S02]  /*35e0*/  FMUL.FTZ R71, R133, R73.reuse ;  /* 0x0000004985477220 */ /* 0x080fe40000410000 */
[C---:B------:R-:W-:Y:S01]  /*35f0*/  FFMA.FTZ R70, R134.reuse, R73, -R70 ;  /* 0x0000004986467223 */ /* 0x040fe20000010846 */
[----:B------:R-:W0:Y:S01]  /*3600*/  MUFU.EX2 R76, R76 ;  /* 0x0000004c004c7308 */ /* 0x000e220000000800 */
[----:B------:R-:W-:Y:S02]  /*3610*/  FFMA.FTZ R71, R134, R75, R71 ;  /* 0x0000004b86477223 */ /* 0x000fe40000010047 */
[----:B------:R-:W-:-:S05]  /*3620*/  FMUL.FTZ R85, R34, R156 ;  /* 0x0000009c22557220 */ /* 0x000fca0000410000 */
[----:B------:R-:W2:Y:S01]  /*3630*/  MUFU.EX2 R78, R78 ;  /* 0x0000004e004e7308 */ /* 0x000ea20000000800 */
[C---:B-1----:R-:W-:Y:S02]  /*3640*/  FMUL.FTZ R128, R68.reuse, R81 ;  /* 0x0000005144807220 */ /* 0x042fe40000410000 */
[----:B------:R-:W-:Y:S02]  /*3650*/  FMUL.FTZ R127, R68, R127 ;  /* 0x0000007f447f7220 */ /* 0x000fe40000410000 */
[----:B------:R-:W-:Y:S02]  /*3660*/  FMUL.FTZ R81, R33, R156 ;  /* 0x0000009c21517220 */ /* 0x000fe40000410000 */
[C---:B0-----:R-:W-:Y:S01]  /*3670*/  FMUL.FTZ R131, R76.reuse, R131 ;  /* 0x000000834c837220 */ /* 0x041fe20000410000 */
[----:B------:R-:W0:Y:S01]  /*3680*/  MUFU.EX2 R69, R69 ;  /* 0x0000004500457308 */ /* 0x000e220000000800 */
[----:B------:R-:W-:Y:S02]  /*3690*/  FMUL.FTZ R132, R76, R77 ;  /* 0x0000004d4c847220 */ /* 0x000fe40000410000 */
[----:B------:R-:W-:-:S02]  /*36a0*/  FMUL.FTZ R72, R131, R70 ;  /* 0x0000004683487220 */ /* 0x000fc40000410000 */
[----:B------:R-:W-:Y:S02]  /*36b0*/  FMUL.FTZ R73, R131, R71 ;  /* 0x0000004783497220 */ /* 0x000fe40000410000 */
[----:B--2---:R-:W-:Y:S01]  /*36c0*/  FMUL.FTZ R129, R78, R129 ;  /* 0x000000814e817220 */ /* 0x004fe20000410000 */
[----:B------:R-:W-:Y:S01]  /*36d0*/  MUFU.SIN R150, R82 ;  /* 0x0000005200967308 */ /* 0x000fe20000000400 */
[C---:B------:R-:W-:Y:S02]  /*36e0*/  FFMA.FTZ R72, R132.reuse, R71, R72 ;  /* 0x0000004784487223 */ /* 0x040fe40000010048 */
[----:B------:R-:W-:Y:S02]  /*36f0*/  FFMA.FTZ R73, R132, R70, -R73 ;  /* 0x0000004684497223 */ /* 0x000fe40000010849 */
[C---:B------:R-:W-:Y:S02]  /*3700*/  FMUL.FTZ R68, R129.reuse, R72 ;  /* 0x0000004881447220 */ /* 0x040fe40000410000 */
[----:B------:R-:W-:Y:S01]  /*3710*/  FMUL.FTZ R71, R129, R73 ;  /* 0x0000004981477220 */ /* 0x000fe20000410000 */
[----:B------:R1:W-:Y:S01]  /*3720*/  MUFU.COS R152, R82 ;  /* 0x0000005200987308 */ /* 0x0003e20000000000 */
[----:B------:R-:W-:-:S02]  /*3730*/  FMUL.FTZ R130, R78, R79 ;  /* 0x0000004f4e827220 */ /* 0x000fc40000410000 */
[C---:B0-----:R-:W-:Y:S01]  /*3740*/  FMUL.FTZ R126, R69.reuse, R126 ;  /* 0x0000007e457e7220 */ /* 0x041fe20000410000 */
[----:B------:R-:W-:Y:S01]  /*3750*/  LDS.128 R76, [R157.X16+0x20] ;  /* 0x000020009d4c7984 */ /* 0x000fe2000000cc00 */
[----:B------:R-:W-:Y:S02]  /*3760*/  FMUL.FTZ R125, R69, R80 ;  /* 0x00000050457d7220 */ /* 0x000fe40000410000 */
[C---:B------:R-:W-:Y:S01]  /*3770*/  FFMA.FTZ R164, R130.reuse, R73, -R68 ;  /* 0x0000004982a47223 */ /* 0x040fe20000010844 */
[----:B------:R0:W2:Y:S01]  /*3780*/  MUFU.EX2 R158, R81 ;  /* 0x00000051009e7308 */ /* 0x0000a20000000800 */
[----:B-1----:R-:W-:Y:S01]  /*3790*/  MOV R82, UR37 ;  /* 0x0000002500527c02 */ /* 0x002fe20008000f00 */
[----:B------:R-:W-:Y:S02]  /*37a0*/  FFMA.FTZ R165, R130, R72, R71 ;  /* 0x0000004882a57223 */ /* 0x000fe40000010047 */
[----:B------:R-:W1:Y:S02]  /*37b0*/  LDS.128 R68, [R157.X16] ;  /* 0x000000009d447984 */ /* 0x000e64000000cc00 */
[----:B------:R-:W-:-:S02]  /*37c0*/  @!P1 IMAD R84, R82, R83, UR7 ;  /* 0x0000000752549e24 */ /* 0x000fc4000f8e0253 */
[----:B------:R-:W1:Y:S01]  /*37d0*/  LDS.128 R72, [R157.X16+0x10] ;  /* 0x000010009d487984 */ /* 0x000e62000000cc00 */
[----:B------:R2:W1:Y:S02]  /*37e0*/  MUFU.EX2 R159, R85 ;  /* 0x00000055009f7308 */ /* 0x0004640000000800 */
[----:B------:R-:W-:Y:S01]  /*37f0*/  SHF.L.U32 R166, R84, 0x3, RZ ;  /* 0x0000000354a67819 */ /* 0x000fe200000006ff */
[----:B0-----:R-:W0:Y:S04]  /*3800*/  LDS.128 R80, [R157.X16+0x30] ;  /* 0x000030009d507984 */ /* 0x001e28000000cc00 */
[----:B------:R2:W-:Y:S01]  /*3810*/  STS.128 [R149.X16+0x1080], R64 ;  /* 0x0010804095007388 */ /* 0x0005e2000000cc00 */
[----:B------:R-:W0:Y:S03]  /*3820*/  MUFU.EX2 R160, R160 ;  /* 0x000000a000a07308 */ /* 0x000e260000000800 */
[----:B---3--:R-:W-:Y:S04]  /*3830*/  STS.128 [R149.X16+0x1280], R92 ;  /* 0x0012805c95007388 */ /* 0x008fe8000000cc00 */
[----:B----4-:R3:W-:Y:S01]  /*3840*/  STS.128 [R149.X16+0x1480], R100 ;  /* 0x0014806495007388 */ /* 0x0107e2000000cc00 */
[----:B------:R-:W-:Y:S03]  /*3850*/  MUFU.EX2 R161, R161 ;  /* 0x000000a100a17308 */ /* 0x000fe60000000800 */
[----:B------:R4:W-:Y:S01]  /*3860*/  STS.128 [R149.X16+0x1680], R104 ;  /* 0x0016806895007388 */ /* 0x0009e2000000cc00 */
[----:B------:R-:W-:-:S06]  /*3870*/  NOP ;  /* 0x0000000000007918 */ /* 0x000fcc0000000000 */
[----:B--2---:R-:W2:Y:S01]  /*3880*/  LDS.128 R84, [R157.X16+0x1080] ;  /* 0x001080009d547984 */ /* 0x004ea2000000cc00 */
[----:B------:R-:W-:Y:S01]  /*3890*/  HFMA2.MMA R64, -RZ, RZ, 1.875, 0 ;  /* 0x3f800000ff407435 */ /* 0x000fe200000001ff */
[----:B------:R-:W-:Y:S01]  /*38a0*/  MOV R65, RZ ;  /* 0x000000ff00417202 */ /* 0x000fe20000000f00 */
[----:B------:R-:W-:Y:S01]  /*38b0*/  CS2R R66, SRZ ;  /* 0x0000000000427805 */ /* 0x000fe2000001ff00 */
[----:B------:R-:W0:Y:S01]  /*38c0*/  LDS.128 R88, [R157.X16+0x1090] ;  /* 0x001090009d587984 */ /* 0x000e22000000cc00 */
[----:B---3--:R-:W-:Y:S01]  /*38d0*/  HFMA2.MMA R101, -RZ, RZ, 0, 9.5367431640625e-07 ;  /* 0x00000010ff657435 */ /* 0x008fe200000001ff */
[----:B------:R-:W-:Y:S01]  /*38e0*/  FMUL.FTZ R102, R37, R156 ;  /* 0x0000009c25667220 */ /* 0x000fe20000410000 */
[----:B------:R-:W-:Y:S01]  /*38f0*/  MUFU.COS R163, R167 ;  /* 0x000000a700a37308 */ /* 0x000fe20000000000 */
[----:B------:R-:W3:Y:S01]  /*3900*/  LDS.128 R92, [R157.X16+0x10a0] ;  /* 0x0010a0009d5c7984 */ /* 0x000ee2000000cc00 */
[----:B----4-:R-:W-:Y:S02]  /*3910*/  FMUL.FTZ R105, R127, R165 ;  /* 0x000000a57f697220 */ /* 0x010fe40000410000 */
[----:B------:R-:W-:Y:S01]  /*3920*/  FMUL.FTZ R148, R158, R148 ;  /* 0x000000949e947220 */ /* 0x000fe20000410000 */
[----:B------:R4:W2:Y:S01]  /*3930*/  LDS.128 R96, [R157.X16+0x10b0] ;  /* 0x0010b0009d607984 */ /* 0x0008a2000000cc00 */
[----:B------:R-:W-:-:S02]  /*3940*/  FFMA.FTZ R105, R128, R164, -R105 ;  /* 0x000000a480697223 */ /* 0x000fc40000010869 */
[----:B------:R-:W-:Y:S01]  /*3950*/  FMUL.FTZ R164, R127, R164 ;  /* 0x000000a47fa47220 */ /* 0x000fe20000410000 */
[----:B------:R0:W-:Y:S01]  /*3960*/  STS.64 [R166+0x6b60], R136 ;  /* 0x006b6088a6007388 */ /* 0x0001e20000000a00 */
[----:B------:R-:W-:Y:S01]  /*3970*/  @!P0 IMAD.WIDE R100, R162, R101, UR40 ;  /* 0x00000028a2648e25 */ /* 0x000fe2000f8e0265 */
[----:B------:R-:W0:Y:S02]  /*3980*/  MUFU.EX2 R102, R102 ;  /* 0x0000006600667308 */ /* 0x000e240000000800 */
[----:B------:R-:W-:Y:S01]  /*3990*/  BAR.SYNC.DEFER_BLOCKING 0x0 ;  /* 0x0000000000007b1d */ /* 0x000fe20000010000 */
[----:B------:R-:W-:Y:S02]  /*39a0*/  FFMA.FTZ R164, R128, R165, R164 ;  /* 0x000000a580a47223 */ /* 0x000fe400000100a4 */
[----:B------:R-:W-:Y:S02]  /*39b0*/  FMUL.FTZ R103, R38, R156 ;  /* 0x0000009c26677220 */ /* 0x000fe40000410000 */
[----:B------:R-:W-:-:S02]  /*39c0*/  FMUL.FTZ R106, R125, R164 ;  /* 0x000000a47d6a7220 */ /* 0x000fc40000410000 */
[-C--:B------:R-:W-:Y:S02]  /*39d0*/  FMUL.FTZ R107, R125, R105.reuse ;  /* 0x000000697d6b7220 */ /* 0x080fe40000410000 */
[----:B------:R-:W-:Y:S02]  /*39e0*/  FFMA.FTZ R106, R126, R105, -R106 ;  /* 0x000000697e6a7223 */ /* 0x000fe4000001086a */
[----:B------:R-:W-:Y:S02]  /*39f0*/  FMUL.FTZ R149, R158, R155 ;  /* 0x0000009b9e957220 */ /* 0x000fe40000410000 */
[----:B------:R-:W-:Y:S02]  /*3a00*/  FFMA.FTZ R107, R126, R164, R107 ;  /* 0x000000a47e6b7223 */ /* 0x000fe4000001006b */
[----:B------:R-:W-:Y:S02]  /*3a10*/  FMUL.FTZ R158, R148, R106 ;  /* 0x0000006a949e7220 */ /* 0x000fe40000410000 */
[----:B------:R-:W-:-:S02]  /*3a20*/  FMUL.FTZ R104, R39, R156 ;  /* 0x0000009c27687220 */ /* 0x000fc40000410000 */
[----:B-1----:R-:W-:Y:S02]  /*3a30*/  FMUL.FTZ R146, R159, R146 ;  /* 0x000000929f927220 */ /* 0x002fe40000410000 */
[----:B------:R-:W-:Y:S01]  /*3a40*/  FFMA.FTZ R158, R149, R107, R158 ;  /* 0x0000006b959e7223 */ /* 0x000fe2000001009e */
[----:B------:R1:W5:Y:S01]  /*3a50*/  @!P0 LDG.E.128 R64, [R100.64] ;  /* 0x0000001c64408981 */ /* 0x000362000c1e1d00 */
[----:B------:R-:W-:Y:S01]  /*3a60*/  FMUL.FTZ R156, R40, R156 ;  /* 0x0000009c289c7220 */ /* 0x000fe20000410000 */
[----:B------:R-:W2:Y:S01]  /*3a70*/  MUFU.EX2 R103, R103 ;  /* 0x0000006700677308 */ /* 0x000ea20000000800 */
[----:B------:R-:W-:Y:S01]  /*3a80*/  FMUL.FTZ R147, R159, R147 ;  /* 0x000000939f937220 */ /* 0x000fe20000410000 */
[----:B----4-:R-:W-:Y:S01]  /*3a90*/  HADD2.F32 R157, -RZ, R71.H1_H1 ;  /* 0x30000047ff9d7230 */ /* 0x010fe20000004100 */
[----:B0-----:R-:W-:Y:S01]  /*3aa0*/  FMUL.FTZ R144, R160, R144 ;  /* 0x00000090a0907220 */ /* 0x001fe20000410000 */
[----:B------:R-:W-:Y:S01]  /*3ab0*/  HADD2.F32 R162, -RZ, R74.H1_H1 ;  /* 0x3000004affa27230 */ /* 0x000fe20000004100 */
[----:B------:R-:W-:Y:S01]  /*3ac0*/  FMUL.FTZ R141, R102, R141 ;  /* 0x0000008d668d7220 */ /* 0x000fe20000410000 */
[----:B------:R-:W-:Y:S01]  /*3ad0*/  HADD2.F32 R165, -RZ, R75.H1_H1 ;  /* 0x3000004bffa57230 */ /* 0x000fe20000004100 */
[----:B------:R-:W-:Y:S01]  /*3ae0*/  FMUL.FTZ R145, R160, R145 ;  /* 0x00000091a0917220 */ /* 0x000fe20000410000 */
[----:B------:R0:W4:Y:S01]  /*3af0*/  MUFU.EX2 R155, R104 ;  /* 0x00000068009b7308 */ /* 0x0001220000000800 */
[----:B-1----:R-:W-:Y:S01]  /*3b00*/  FMUL.FTZ R100, R148, R107 ;  /* 0x0000006b94647220 */ /* 0x002fe20000410000 */
[----:B------:R-:W-:Y:S01]  /*3b10*/  HADD2.F32 R160, -RZ, R61.H1_H1 ;  /* 0x3000003dffa07230 */ /* 0x000fe20000004100 */
[----:B------:R-:W-:Y:S01]  /*3b20*/  FMUL.FTZ R107, R102, R153 ;  /* 0x00000099666b7220 */ /* 0x000fe20000410000 */
[----:B------:R-:W-:Y:S01]  /*3b30*/  HADD2.F32 R153, -RZ, R69.H1_H1 ;  /* 0x30000045ff997230 */ /* 0x000fe20000004100 */
[----:B------:R-:W-:Y:S01]  /*3b40*/  FFMA.FTZ R100, R149, R106, -R100 ;  /* 0x0000006a95647223 */ /* 0x000fe20000010864 */
[----:B------:R-:W-:Y:S01]  /*3b50*/  HADD2.F32 R169, -RZ, R77.H1_H1 ;  /* 0x3000004dffa97230 */ /* 0x000fe20000004100 */
[----:B------:R-:W-:Y:S01]  /*3b60*/  FMUL.FTZ R142, R161, R142 ;  /* 0x0000008ea18e7220 */ /* 0x000fe20000410000 */
[----:B------:R-:W1:Y:S01]  /*3b70*/  MUFU.EX2 R156, R156 ;  /* 0x0000009c009c7308 */ /* 0x000e620000000800 */
[C---:B0-----:R-:W-:Y:S01]  /*3b80*/  FMUL.FTZ R104, R146.reuse, R158 ;  /* 0x0000009e92687220 */ /* 0x041fe20000410000 */
[--C-:B------:R-:W-:Y:S01]  /*3b90*/  HADD2.F32 R168, -RZ, R78.reuse.H0_H0 ;  /* 0x2000004effa87230 */ /* 0x100fe20000004100 */
[-C--:B------:R-:W-:Y:S01]  /*3ba0*/  FMUL.FTZ R105, R146, R100.reuse ;  /* 0x0000006492697220 */ /* 0x080fe20000410000 */
[----:B------:R-:W-:Y:S01]  /*3bb0*/  HADD2.F32 R78, -RZ, R78.H1_H1 ;  /* 0x3000004eff4e7230 */ /* 0x000fe20000004100 */
[C---:B------:R-:W-:Y:S01]  /*3bc0*/  FFMA.FTZ R104, R147.reuse, R100, -R104 ;  /* 0x0000006493687223 */ /* 0x040fe20000010868 */
[--C-:B------:R-:W-:Y:S01]  /*3bd0*/  HADD2.F32 R171, -RZ, R79.reuse.H0_H0 ;  /* 0x2000004fffab7230 */ /* 0x100fe20000004100 */
[----:B------:R-:W-:Y:S01]  /*3be0*/  FFMA.FTZ R158, R147, R158, R105 ;  /* 0x0000009e939e7223 */ /* 0x000fe20000010069 */
[----:B------:R0:W1:Y:S01]  /*3bf0*/  MUFU.SIN R101, R167 ;  /* 0x000000a700657308 */ /* 0x0000620000000400 */
[C---:B------:R-:W-:Y:S01]  /*3c00*/  FMUL.FTZ R102, R144.reuse, R104 ;  /* 0x0000006890667220 */ /* 0x040fe20000410000 */
[----:B------:R-:W-:Y:S01]  /*3c10*/  HADD2.F32 R79, -RZ, R79.H1_H1 ;  /* 0x3000004fff4f7230 */ /* 0x000fe20000004100 */
[-C--:B------:R-:W-:Y:S01]  /*3c20*/  FMUL.FTZ R100, R144, R158.reuse ;  /* 0x0000009e90647220 */ /* 0x080fe20000410000 */
[--C-:B------:R-:W-:Y:S01]  /*3c30*/  HADD2.F32 R170, -RZ, R80.reuse.H0_H0 ;  /* 0x20000050ffaa7230 */ /* 0x100fe20000004100 */
[----:B------:R-:W-:Y:S01]  /*3c40*/  FFMA.FTZ R158, R145, R158, R102 ;  /* 0x0000009e919e7223 */ /* 0x000fe20000010066 */
[----:B------:R-:W-:Y:S01]  /*3c50*/  HADD2.F32 R80, -RZ, R80.H1_H1 ;  /* 0x30000050ff507230 */ /* 0x000fe20000004100 */
[C---:B--2---:R-:W-:Y:S01]  /*3c60*/  FMUL.FTZ R106, R103.reuse, R154 ;  /* 0x0000009a676a7220 */ /* 0x044fe20000410000 */
[----:B------:R-:W-:Y:S01]  /*3c70*/  HADD2.F32 R154, -RZ, R70.H1_H1 ;  /* 0x30000046ff9a7230 */ /* 0x000fe20000004100 */
[----:B------:R-:W-:Y:S01]  /*3c80*/  FMUL.FTZ R105, R103, R151 ;  /* 0x0000009767697220 */ /* 0x000fe20000410000 */
[----:B0-----:R-:W-:Y:S01]  /*3c90*/  HADD2.F32 R167, -RZ, R77.H0_H0 ;  /* 0x2000004dffa77230 */ /* 0x001fe20000004100 */
[----:B----4-:R-:W-:Y:S01]  /*3ca0*/  FMUL.FTZ R103, R155, R150 ;  /* 0x000000969b677220 */ /* 0x010fe20000410000 */
[----:B------:R-:W-:Y:S01]  /*3cb0*/  HADD2.F32 R173, -RZ, R81.H0_H0 ;  /* 0x20000051ffad7230 */ /* 0x000fe20000004100 */
[----:B------:R-:W-:Y:S01]  /*3cc0*/  FMUL.FTZ R143, R161, R143 ;  /* 0x0000008fa18f7220 */ /* 0x000fe20000410000 */
[----:B------:R-:W-:Y:S01]  /*3cd0*/  HADD2.F32 R161, -RZ, R73.H1_H1 ;  /* 0x30000049ffa17230 */ /* 0x000fe20000004100 */
[----:B------:R-:W-:Y:S01]  /*3ce0*/  FFMA.FTZ R100, R145, R104, -R100 ;  /* 0x0000006891647223 */ /* 0x000fe20000010864 */
[----:B------:R-:W-:Y:S01]  /*3cf0*/  HADD2.F32 R81, -RZ, R81.H1_H1 ;  /* 0x30000051ff517230 */ /* 0x000fe20000004100 */
[----:B------:R-:W-:Y:S01]  /*3d00*/  FMUL.FTZ R150, R142, R158 ;  /* 0x0000009e8e967220 */ /* 0x000fe20000410000 */
[--C-:B------:R-:W-:Y:S01]  /*3d10*/  HADD2.F32 R172, -RZ, R82.reuse.H0_H0 ;  /* 0x20000052ffac7230 */ /* 0x100fe20000004100 */
[C---:B-1----:R-:W-:Y:S01]  /*3d20*/  FMUL.FTZ R102, R156.reuse, R163 ;  /* 0x000000a39c667220 */ /* 0x042fe20000410000 */
[----:B------:R-:W-:Y:S01]  /*3d30*/  HADD2.F32 R163, -RZ, R75.H0_H0 ;  /* 0x2000004bffa37230 */ /* 0x000fe20000004100 */
[----:B------:R-:W-:Y:S01]  /*3d40*/  FMUL.FTZ R101, R156, R101 ;  /* 0x000000659c657220 */ /* 0x000fe20000410000 */
[----:B------:R-:W-:Y:S01]  /*3d50*/  HADD2.F32 R82, -RZ, R82.H1_H1 ;  /* 0x30000052ff527230 */ /* 0x000fe20000004100 */
[-C--:B------:R-:W-:Y:S01]  /*3d60*/  FMUL.FTZ R151, R142, R100.reuse ;  /* 0x000000648e977220 */ /* 0x080fe20000410000 */
[----:B------:R-:W-:Y:S01]  /*3d70*/  HADD2.F32 R175, -RZ, R83.H0_H0 ;  /* 0x20000053ffaf7230 */ /* 0x000fe20000004100 */
[----:B------:R-:W-:Y:S01]  /*3d80*/  FFMA.FTZ R156, R143, R100, -R150 ;  /* 0x000000648f9c7223 */ /* 0x000fe20000010896 */
[--C-:B------:R-:W-:Y:S01]  /*3d90*/  HADD2.F32 R100, -RZ, R68.reuse.H0_H0 ;  /* 0x20000044ff647230 */ /* 0x100fe20000004100 */
[----:B------:R-:W-:Y:S01]  /*3da0*/  FMUL.FTZ R104, R155, R152 ;  /* 0x000000989b687220 */ /* 0x000fe20000410000 */
[----:B------:R-:W-:Y:S01]  /*3db0*/  HADD2.F32 R150, -RZ, R68.H1_H1 ;  /* 0x30000044ff967230 */ /* 0x000fe20000004100 */
[----:B------:R-:W-:Y:S01]  /*3dc0*/  FFMA.FTZ R158, R143, R158, R151 ;  /* 0x0000009e8f9e7223 */ /* 0x000fe20000010097 */
[--C-:B------:R-:W-:Y:S01]  /*3dd0*/  HADD2.F32 R152, -RZ, R60.reuse.H0_H0 ;  /* 0x2000003cff987230 */ /* 0x100fe20000004100 */
[C---:B------:R-:W-:Y:S01]  /*3de0*/  FMUL.FTZ R178, R25.reuse, R100 ;  /* 0x0000006419b27220 */ /* 0x040fe20000410000 */
[----:B------:R-:W-:Y:S01]  /*3df0*/  HADD2.F32 R151, -RZ, R69.H0_H0 ;  /* 0x20000045ff977230 */ /* 0x000fe20000004100 */
[----:B------:R-:W-:Y:S01]  /*3e00*/  FMUL.FTZ R177, R25, R150 ;  /* 0x0000009619b17220 */ /* 0x000fe20000410000 */
[----:B------:R-:W-:Y:S01]  /*3e10*/  HADD2.F32 R69, -RZ, R60.H1_H1 ;  /* 0x3000003cff457230 */ /* 0x000fe20000004100 */
[C---:B------:R-:W-:Y:S01]  /*3e20*/  FMUL.FTZ R174, R26.reuse, R153 ;  /* 0x000000991aae7220 */ /* 0x040fe20000410000 */
[----:B------:R-:W-:Y:S01]  /*3e30*/  HADD2.F32 R155, -RZ, R71.H0_H0 ;  /* 0x20000047ff9b7230 */ /* 0x000fe20000004100 */
[----:B------:R-:W-:Y:S01]  /*3e40*/  FMUL.FTZ R176, R26, R151 ;  /* 0x000000971ab07220 */ /* 0x000fe20000410000 */
[----:B------:R-:W-:Y:S01]  /*3e50*/  HADD2.F32 R71, -RZ, R61.H0_H0 ;  /* 0x2000003dff477230 */ /* 0x000fe20000004100 */
[C---:B------:R-:W-:Y:S01]  /*3e60*/  FMUL.FTZ R178, R152.reuse, R178 ;  /* 0x000000b298b27220 */ /* 0x040fe20000410000 */
[----:B------:R-:W-:Y:S01]  /*3e70*/  HADD2.F32 R83, -RZ, R83.H1_H1 ;  /* 0x30000053ff537230 */ /* 0x000fe20000004100 */
[----:B------:R-:W-:Y:S01]  /*3e80*/  FMUL.FTZ R177, R152, R177 ;  /* 0x000000b198b17220 */ /* 0x000fe20000410000 */
[----:B------:R-:W-:Y:S01]  /*3e90*/  HADD2.F32 R152, -RZ, R70.H0_H0 ;  /* 0x20000046ff987230 */ /* 0x000fe20000004100 */
[----:B------:R-:W-:Y:S01]  /*3ea0*/  FMUL.FTZ R176, R69, R176 ;  /* 0x000000b045b07220 */ /* 0x000fe20000410000 */
[----:B------:R-:W-:Y:S01]  /*3eb0*/  ISETP.NE.AND P0, PT, R3, 0x3f, PT ;  /* 0x0000003f0300780c */ /* 0x000fe20003f05270 */
[----:B------:R-:W-:Y:S01]  /*3ec0*/  FMUL.FTZ R174, R69, R174 ;  /* 0x000000ae45ae7220 */ /* 0x000fe20000410000 */
[----:B------:R-:W-:Y:S01]  /*3ed0*/  BSSY B0, `(.L_x_7670) ;  /* 0x00000e3000007945 */ /* 0x000fe20003800000 */
        /* <DEDUP_REMOVED lines=33> */
[--C-:B---3--:R-:W-:Y:S01]  /*40f0*/  HADD2.F32 R228, -RZ, R92.reuse.H0_H0 ;  /* 0x2000005cffe47230 */ /* 0x108fe20000004100 */
[C---:B------:R-:W-:Y:S01]  /*4100*/  FMUL.FTZ R179, R28.reuse, R157 ;  /* 0x0000009d1cb37220 */ /* 0x040fe20000410000 */
[----:B------:R-:W-:Y:S01]  /*4110*/  HADD2.F32 R230, -RZ, R92.H1_H1 ;  /* 0x3000005cffe67230 */ /* 0x000fe20000004100 */
[C---:B------:R-:W-:Y:S01]  /*4120*/  FMUL.FTZ R71, R133.reuse, R69 ;  /* 0x0000004585477220 */ /* 0x040fe20000410000 */
[--C-:B------:R-:W-:Y:S01]  /*4130*/  HADD2.F32 R227, -RZ, R93.reuse.H0_H0 ;  /* 0x2000005dffe37230 */ /* 0x100fe20000004100 */
[----:B------:R-:W-:Y:S01]  /*4140*/  FMUL.FTZ R180, R28, R155 ;  /* 0x0000009b1cb47220 */ /* 0x000fe20000410000 */
[----:B------:R-:W-:Y:S01]  /*4150*/  HADD2.F32 R229, -RZ, R93.H1_H1 ;  /* 0x3000005dffe57230 */ /* 0x000fe20000004100 */
[----:B------:R-:W-:Y:S01]  /*4160*/  FMUL.FTZ R68, R133, R70 ;  /* 0x0000004685447220 */ /* 0x000fe20000410000 */
[--C-:B------:R-:W-:Y:S01]  /*4170*/  HADD2.F32 R232, -RZ, R94.reuse.H0_H0 ;  /* 0x2000005effe87230 */ /* 0x100fe20000004100 */
[-C--:B------:R-:W-:Y:S01]  /*4180*/  FFMA.FTZ R164, R141, R156.reuse, -R159 ;  /* 0x0000009c8da47223 */ /* 0x080fe2000001089f */
        /* <DEDUP_REMOVED lines=20> */
[----:B------:R-:W-:Y:S01]  /*42d0*/  HADD2.F32 R197, -RZ, R97.H0_H0 ;  /* 0x20000061ffc57230 */ /* 0x000fe20000004100 */
[-C--:B------:R-:W-:Y:S01]  /*42e0*/  FMUL.FTZ R71, R131, R69.reuse ;  /* 0x0000004583477220 */ /* 0x080fe20000410000 */
[----:B------:R-:W-:Y:S01]  /*42f0*/  HADD2.F32 R200, -RZ, R98.H1_H1 ;  /* 0x30000062ffc87230 */ /* 0x000fe20000004100 */
[----:B------:R-:W-:Y:S01]  /*4300*/  FMUL.FTZ R183, R29, R158 ;  /* 0x0000009e1db77220 */ /* 0x000fe20000410000 */
[----:B------:R-:W-:Y:S01]  /*4310*/  HADD2.F32 R201, -RZ, R99.H0_H0 ;  /* 0x20000063ffc97230 */ /* 0x000fe20000004100 */
[----:B------:R-:W-:-:S02]  /*4320*/  FFMA.FTZ R69, R132, R69, -R68 ;  /* 0x0000004584457223 */ /* 0x000fc40000010844 */
[----:B------:R-:W-:Y:S02]  /*4330*/  FMUL.FTZ R184, R72, R184 ;  /* 0x000000b848b87220 */ /* 0x000fe40000410000 */
[----:B------:R-:W-:Y:S02]  /*4340*/  FFMA.FTZ R70, R132, R70, R71 ;  /* 0x0000004684467223 */ /* 0x000fe40000010047 */
[----:B------:R-:W-:Y:S01]  /*4350*/  FMUL.FTZ R183, R72, R183 ;  /* 0x000000b748b77220 */ /* 0x000fe20000410000 */
[----:B------:R-:W-:Y:S01]  /*4360*/  HADD2.F32 R72, -RZ, R62.H1_H1 ;  /* 0x3000003eff487230 */ /* 0x000fe20000004100 */
[----:B------:R-:W-:Y:S02]  /*4370*/  FADD.FTZ R69, R184, R69 ;  /* 0x00000045b8457221 */ /* 0x000fe40000010000 */
[----:B------:R-:W-:Y:S02]  /*4380*/  FADD.FTZ R70, R183, R70 ;  /* 0x00000046b7467221 */ /* 0x000fe40000010000 */
[----:B------:R-:W-:-:S02]  /*4390*/  FMUL.FTZ R185, R30, R161 ;  /* 0x000000a11eb97220 */ /* 0x000fc40000410000 */
[C---:B------:R-:W-:Y:S02]  /*43a0*/  FMUL.FTZ R71, R129.reuse, R69 ;  /* 0x0000004581477220 */ /* 0x040fe40000410000 */
[----:B------:R-:W-:Y:S02]  /*43b0*/  FMUL.FTZ R186, R30, R159 ;  /* 0x0000009f1eba7220 */ /* 0x000fe40000410000 */
[-C--:B------:R-:W-:Y:S02]  /*43c0*/  FMUL.FTZ R68, R129, R70.reuse ;  /* 0x0000004681447220 */ /* 0x080fe40000410000 */
[----:B------:R-:W-:Y:S02]  /*43d0*/  FMUL.FTZ R185, R72, R185 ;  /* 0x000000b948b97220 */ /* 0x000fe40000410000 */
[----:B------:R-:W-:Y:S02]  /*43e0*/  FFMA.FTZ R70, R130, R70, R71 ;  /* 0x0000004682467223 */ /* 0x000fe40000010047 */
[----:B------:R-:W-:Y:S01]  /*43f0*/  FMUL.FTZ R186, R72, R186 ;  /* 0x000000ba48ba7220 */ /* 0x000fe20000410000 */
[----:B------:R-:W-:Y:S01]  /*4400*/  HADD2.F32 R72, -RZ, R63.H0_H0 ;  /* 0x2000003fff487230 */ /* 0x000fe20000004100 */
[----:B------:R-:W-:-:S02]  /*4410*/  FFMA.FTZ R69, R130, R69, -R68 ;  /* 0x0000004582457223 */ /* 0x000fc40000010844 */
[----:B------:R-:W-:Y:S02]  /*4420*/  FADD.FTZ R70, R185, R70 ;  /* 0x00000046b9467221 */ /* 0x000fe40000010000 */
[----:B------:R-:W-:Y:S02]  /*4430*/  FADD.FTZ R69, R186, R69 ;  /* 0x00000045ba457221 */ /* 0x000fe40000010000 */
[----:B------:R-:W-:Y:S02]  /*4440*/  FMUL.FTZ R208, R31, R160 ;  /* 0x000000a01fd07220 */ /* 0x000fe40000410000 */
[----:B------:R-:W-:Y:S02]  /*4450*/  FMUL.FTZ R68, R127, R70 ;  /* 0x000000467f447220 */ /* 0x000fe40000410000 */
[----:B------:R-:W-:Y:S02]  /*4460*/  FMUL.FTZ R207, R31, R162 ;  /* 0x000000a21fcf7220 */ /* 0x000fe40000410000 */
[----:B------:R-:W-:-:S02]  /*4470*/  FMUL.FTZ R71, R127, R69 ;  /* 0x000000457f477220 */ /* 0x000fc40000410000 */
[----:B------:R-:W-:Y:S02]  /*4480*/  FMUL.FTZ R208, R72, R208 ;  /* 0x000000d048d07220 */ /* 0x000fe40000410000 */
[----:B------:R-:W-:Y:S02]  /*4490*/  FFMA.FTZ R69, R128, R69, -R68 ;  /* 0x0000004580457223 */ /* 0x000fe40000010844 */
[----:B------:R-:W-:Y:S01]  /*44a0*/  FMUL.FTZ R207, R72, R207 ;  /* 0x000000cf48cf7220 */ /* 0x000fe20000410000 */
[----:B------:R-:W-:Y:S01]  /*44b0*/  HADD2.F32 R72, -RZ, R63.H1_H1 ;  /* 0x3000003fff487230 */ /* 0x000fe20000004100 */
[----:B------:R-:W-:Y:S02]  /*44c0*/  FFMA.FTZ R70, R128, R70, R71 ;  /* 0x0000004680467223 */ /* 0x000fe40000010047 */
[----:B------:R-:W-:Y:S02]  /*44d0*/  FADD.FTZ R69, R208, R69 ;  /* 0x00000045d0457221 */ /* 0x000fe40000010000 */
[----:B------:R-:W-:-:S02]  /*44e0*/  FADD.FTZ R70, R207, R70 ;  /* 0x00000046cf467221 */ /* 0x000fc40000010000 */
[C---:B------:R-:W-:Y:S02]  /*44f0*/  FMUL.FTZ R205, R32.reuse, R165 ;  /* 0x000000a520cd7220 */ /* 0x040fe40000410000 */
[C---:B------:R-:W-:Y:S02]  /*4500*/  FMUL.FTZ R71, R125.reuse, R69 ;  /* 0x000000457d477220 */ /* 0x040fe40000410000 */
[----:B------:R-:W-:Y:S02]  /*4510*/  FMUL.FTZ R206, R32, R163 ;  /* 0x000000a320ce7220 */ /* 0x000fe40000410000 */
[----:B------:R-:W-:Y:S02]  /*4520*/  FMUL.FTZ R68, R125, R70 ;  /* 0x000000467d447220 */ /* 0x000fe40000410000 */
[C---:B------:R-:W-:Y:S02]  /*4530*/  FMUL.FTZ R73, R105.reuse, R166 ;  /* 0x000000a669497220 */ /* 0x040fe40000410000 */
[----:B------:R-:W-:-:S02]  /*4540*/  FMUL.FTZ R75, R105, R164 ;  /* 0x000000a4694b7220 */ /* 0x000fc40000410000 */
[----:B------:R-:W-:Y:S02]  /*4550*/  FMUL.FTZ R205, R72, R205 ;  /* 0x000000cd48cd7220 */ /* 0x000fe40000410000 */
[----:B------:R-:W-:Y:S02]  /*4560*/  FFMA.FTZ R70, R126, R70, R71 ;  /* 0x000000467e467223 */ /* 0x000fe40000010047 */
[----:B------:R-:W-:Y:S01]  /*4570*/  FMUL.FTZ R206, R72, R206 ;  /* 0x000000ce48ce7220 */ /* 0x000fe20000410000 */
[----:B------:R-:W-:Y:S01]  /*4580*/  HADD2.F32 R72, -RZ, R56.H0_H0 ;  /* 0x20000038ff487230 */ /* 0x000fe20000004100 */
[----:B------:R-:W-:Y:S02]  /*4590*/  FFMA.FTZ R69, R126, R69, -R68 ;  /* 0x000000457e457223 */ /* 0x000fe40000010844 */
[C---:B------:R-:W-:Y:S01]  /*45a0*/  FFMA.FTZ R73, R106.reuse, R164, -R73 ;  /* 0x000000a46a497223 */ /* 0x040fe20000010849 */
[--C-:B------:R-:W-:Y:S01]  /*45b0*/  HADD2.F32 R164, -RZ, R76.reuse.H0_H0 ;  /* 0x2000004cffa47230 */ /* 0x100fe20000004100 */
[----:B------:R-:W-:Y:S01]  /*45c0*/  FFMA.FTZ R75, R106, R166, R75 ;  /* 0x000000a66a4b7223 */ /* 0x000fe2000001004b */
[----:B------:R-:W-:Y:S01]  /*45d0*/  HADD2.F32 R166, -RZ, R76.H1_H1 ;  /* 0x3000004cffa67230 */ /* 0x000fe20000004100 */
[----:B------:R-:W-:-:S02]  /*45e0*/  FADD.FTZ R70, R205, R70 ;  /* 0x00000046cd467221 */ /* 0x000fc40000010000 */
[----:B------:R-:W-:Y:S02]  /*45f0*/  FADD.FTZ R69, R206, R69 ;  /* 0x00000045ce457221 */ /* 0x000fe40000010000 */
[C---:B------:R-:W-:Y:S02]  /*4600*/  FMUL.FTZ R68, R148.reuse, R70 ;  /* 0x0000004694447220 */ /* 0x040fe40000410000 */
[C---:B------:R-:W-:Y:S02]  /*4610*/  FMUL.FTZ R212, R33.reuse, R164 ;  /* 0x000000a421d47220 */ /* 0x040fe40000410000 */
[-C--:B------:R-:W-:Y:S02]  /*4620*/  FMUL.FTZ R71, R148, R69.reuse ;  /* 0x0000004594477220 */ /* 0x080fe40000410000 */
[----:B------:R-:W-:Y:S02]  /*4630*/  FMUL.FTZ R211, R33, R166 ;  /* 0x000000a621d37220 */ /* 0x000fe40000410000 */
[----:B------:R-:W-:-:S02]  /*4640*/  FFMA.FTZ R69, R149, R69, -R68 ;  /* 0x0000004595457223 */ /* 0x000fc40000010844 */
[C---:B------:R-:W-:Y:S02]  /*4650*/  FMUL.FTZ R212, R72.reuse, R212 ;  /* 0x000000d448d47220 */ /* 0x040fe40000410000 */
[----:B------:R-:W-:Y:S02]  /*4660*/  FFMA.FTZ R70, R149, R70, R71 ;  /* 0x0000004695467223 */ /* 0x000fe40000010047 */
[----:B------:R-:W-:Y:S01]  /*4670*/  FMUL.FTZ R211, R72, R211 ;  /* 0x000000d348d37220 */ /* 0x000fe20000410000 */
[----:B------:R-:W-:Y:S01]  /*4680*/  HADD2.F32 R72, -RZ, R56.H1_H1 ;  /* 0x30000038ff487230 */ /* 0x000fe20000004100 */
[----:B------:R-:W-:Y:S02]  /*4690*/  FADD.FTZ R69, R212, R69 ;  /* 0x00000045d4457221 */ /* 0x000fe40000010000 */
[----:B------:R-:W-:Y:S02]  /*46a0*/  FADD.FTZ R70, R211, R70 ;  /* 0x00000046d3467221 */ /* 0x000fe40000010000 */
[----:B------:R-:W-:-:S02]  /*46b0*/  FMUL.FTZ R215, R34, R169 ;  /* 0x000000a922d77220 */ /* 0x000fc40000410000 */
[----:B------:R-:W-:Y:S02]  /*46c0*/  FMUL.FTZ R71, R146, R69 ;  /* 0x0000004592477220 */ /* 0x000fe40000410000 */
[----:B------:R-:W-:Y:S02]  /*46d0*/  FMUL.FTZ R216, R34, R167 ;  /* 0x000000a722d87220 */ /* 0x000fe40000410000 */
[-C--:B------:R-:W-:Y:S02]  /*46e0*/  FMUL.FTZ R68, R146, R70.reuse ;  /* 0x0000004692447220 */ /* 0x080fe40000410000 */
[C---:B------:R-:W-:Y:S02]  /*46f0*/  FMUL.FTZ R215, R72.reuse, R215 ;  /* 0x000000d748d77220 */ /* 0x040fe40000410000 */
[C---:B------:R-:W-:Y:S02]  /*4700*/  FFMA.FTZ R70, R147.reuse, R70, R71 ;  /* 0x0000004693467223 */ /* 0x040fe40000010047 */
[----:B------:R-:W-:Y:S01]  /*4710*/  FMUL.FTZ R216, R72, R216 ;  /* 0x000000d848d87220 */ /* 0x000fe20000410000 */
[----:B------:R-:W-:Y:S01]  /*4720*/  HADD2.F32 R72, -RZ, R57.H0_H0 ;  /* 0x20000039ff487230 */ /* 0x000fe20000004100 */
[----:B------:R-:W-:-:S02]  /*4730*/  FFMA.FTZ R69, R147, R69, -R68 ;  /* 0x0000004593457223 */ /* 0x000fc40000010844 */
[----:B------:R-:W-:Y:S02]  /*4740*/  FADD.FTZ R70, R215, R70 ;  /* 0x00000046d7467221 */ /* 0x000fe40000010000 */
[----:B------:R-:W-:Y:S02]  /*4750*/  FADD.FTZ R69, R216, R69 ;  /* 0x00000045d8457221 */ /* 0x000fe40000010000 */
[C---:B------:R-:W-:Y:S02]  /*4760*/  FMUL.FTZ R220, R35.reuse, R168 ;  /* 0x000000a823dc7220 */ /* 0x040fe40000410000 */
[C---:B------:R-:W-:Y:S02]  /*4770*/  FMUL.FTZ R68, R144.reuse, R70 ;  /* 0x0000004690447220 */ /* 0x040fe40000410000 */
[----:B------:R-:W-:Y:S02]  /*4780*/  FMUL.FTZ R219, R35, R78 ;  /* 0x0000004e23db7220 */ /* 0x000fe40000410000 */
[----:B------:R-:W-:-:S02]  /*4790*/  FMUL.FTZ R71, R144, R69 ;  /* 0x0000004590477220 */ /* 0x000fc40000410000 */
[C---:B------:R-:W-:Y:S02]  /*47a0*/  FMUL.FTZ R220, R72.reuse, R220 ;  /* 0x000000dc48dc7220 */ /* 0x040fe40000410000 */
[C---:B------:R-:W-:Y:S02]  /*47b0*/  FFMA.FTZ R69, R145.reuse, R69, -R68 ;  /* 0x0000004591457223 */ /* 0x040fe40000010844 */
[----:B------:R-:W-:Y:S02]  /*47c0*/  FMUL.FTZ R219, R72, R219 ;  /* 0x000000db48db7220 */ /* 0x000fe40000410000 */
[----:B------:R-:W-:Y:S02]  /*47d0*/  FFMA.FTZ R70, R145, R70, R71 ;  /* 0x0000004691467223 */ /* 0x000fe40000010047 */
[----:B------:R-:W-:Y:S02]  /*47e0*/  FADD.FTZ R69, R220, R69 ;  /* 0x00000045dc457221 */ /* 0x000fe40000010000 */
[----:B------:R-:W-:-:S02]  /*47f0*/  FADD.FTZ R70, R219, R70 ;  /* 0x00000046db467221 */ /* 0x000fc40000010000 */
[----:B------:R-:W-:Y:S02]  /*4800*/  FMUL.FTZ R217, R36, R79 ;  /* 0x0000004f24d97220 */ /* 0x000fe40000410000 */
[----:B------:R-:W-:Y:S02]  /*4810*/  FMUL.FTZ R71, R142, R69 ;  /* 0x000000458e477220 */ /* 0x000fe40000410000 */
[----:B------:R-:W-:Y:S02]  /*4820*/  FMUL.FTZ R218, R36, R171 ;  /* 0x000000ab24da7220 */ /* 0x000fe40000410000 */
[----:B------:R-:W-:Y:S02]  /*4830*/  FMUL.FTZ R72, R142, R70 ;  /* 0x000000468e487220 */ /* 0x000fe40000410000 */
[----:B------:R-:W-:Y:S02]  /*4840*/  FMUL.FTZ R68, R103, R75 ;  /* 0x0000004b67447220 */ /* 0x000fe40000410000 */
[----:B------:R-:W-:-:S02]  /*4850*/  FMUL.FTZ R217, R74, R217 ;  /* 0x000000d94ad97220 */ /* 0x000fc40000410000 */
[C---:B------:R-:W-:Y:S02]  /*4860*/  FFMA.FTZ R70, R143.reuse, R70, R71 ;  /* 0x000000468f467223 */ /* 0x040fe40000010047 */
[----:B------:R-:W-:Y:S01]  /*4870*/  FMUL.FTZ R218, R74, R218 ;  /* 0x000000da4ada7220 */ /* 0x000fe20000410000 */
[----:B------:R-:W-:Y:S01]  /*4880*/  HADD2.F32 R74, -RZ, R58.H0_H0 ;  /* 0x2000003aff4a7230 */ /* 0x000fe20000004100 */
[----:B------:R-:W-:Y:S02]  /*4890*/  FFMA.FTZ R71, R143, R69, -R72 ;  /* 0x000000458f477223 */ /* 0x000fe40000010848 */
[-C--:B------:R-:W-:Y:S02]  /*48a0*/  FFMA.FTZ R68, R104, R73.reuse, -R68 ;  /* 0x0000004968447223 */ /* 0x080fe40000010844 */
[----:B------:R-:W-:Y:S02]  /*48b0*/  FMUL.FTZ R73, R103, R73 ;  /* 0x0000004967497220 */ /* 0x000fe40000410000 */
[----:B------:R-:W-:-:S02]  /*48c0*/  FADD.FTZ R72, R217, R70 ;  /* 0x00000046d9487221 */ /* 0x000fc40000010000 */
[----:B------:R-:W-:Y:S02]  /*48d0*/  FADD.FTZ R70, R218, R71 ;  /* 0x00000047da467221 */ /* 0x000fe40000010000 */
[----:B------:R-:W-:Y:S01]  /*48e0*/  FFMA.FTZ R69, R104, R75, R73 ;  /* 0x0000004b68457223 */ /* 0x000fe20000010049 */
[----:B------:R-:W-:Y:S01]  /*48f0*/  HADD2.F32 R75, -RZ, R97.H1_H1 ;  /* 0x30000061ff4b7230 */ /* 0x000fe20000004100 */
        /* <DEDUP_REMOVED lines=11> */
[C---:B------:R-:W-:Y:S02]  /*49b0*/  FMUL.FTZ R214, R38.reuse, R173 ;  /* 0x000000ad26d67220 */ /* 0x040fe40000410000 */
[C---:B------:R-:W-:Y:S02]  /*49c0*/  FMUL.FTZ R70, R105.reuse, R72 ;  /* 0x0000004869467220 */ /* 0x040fe40000410000 */
        /* <DEDUP_REMOVED lines=13> */
[----:B------:R-:W-:Y:S02]  /*4aa0*/  FMUL.FTZ R203, R74, R203 ;  /* 0x000000cb4acb7220 */ /* 0x000fe40000410000 */
[----:B------:R-:W-:Y:S02]  /*4ab0*/  FFMA.FTZ R72, R104, R72, R73 ;  /* 0x0000004868487223 */ /* 0x000fe40000010049 */
[----:B------:R-:W-:Y:S01]  /*4ac0*/  FMUL.FTZ R204, R74, R204 ;  /* 0x000000cc4acc7220 */ /* 0x000fe20000410000 */
[----:B------:R-:W-:Y:S01]  /*4ad0*/  HADD2.F32 R74, -RZ, R59.H1_H1 ;  /* 0x3000003bff4a7230 */ /* 0x000fe20000004100 */
[----:B------:R-:W-:-:S02]  /*4ae0*/  FFMA.FTZ R71, R104, R71, -R70 ;  /* 0x0000004768477223 */ /* 0x000fc40000010846 */
[----:B------:R-:W-:Y:S02]  /*4af0*/  FADD.FTZ R72, R203, R72 ;  /* 0x00000048cb487221 */ /* 0x000fe40000010000 */
[----:B------:R-:W-:Y:S02]  /*4b00*/  FADD.FTZ R71, R204, R71 ;  /* 0x00000047cc477221 */ /* 0x000fe40000010000 */
[C---:B------:R-:W-:Y:S02]  /*4b10*/  FMUL.FTZ R70, R101.reuse, R72 ;  /* 0x0000004865467220 */ /* 0x040fe40000410000 */
[----:B------:R-:W-:Y:S02]  /*4b20*/  FMUL.FTZ R73, R101, R71 ;  /* 0x0000004765497220 */ /* 0x000fe40000410000 */
[C---:B------:R-:W-:Y:S02]  /*4b30*/  FMUL.FTZ R209, R40.reuse, R175 ;  /* 0x000000af28d17220 */ /* 0x040fe40000410000 */
[----:B------:R-:W-:-:S02]  /*4b40*/  FMUL.FTZ R210, R40, R83 ;  /* 0x0000005328d27220 */ /* 0x000fc40000410000 */
[C---:B------:R-:W-:Y:S02]  /*4b50*/  FFMA.FTZ R76, R102.reuse, R71, -R70 ;  /* 0x00000047664c7223 */ /* 0x040fe40000010846 */
[----:B------:R-:W-:Y:S01]  /*4b60*/  FFMA.FTZ R77, R102, R72, R73 ;  /* 0x00000048664d7223 */ /* 0x000fe20000010049 */
[----:B------:R-:W-:Y:S01]  /*4b70*/  HADD2.F32 R72, -RZ, R98.H0_H0 ;  /* 0x20000062ff487230 */ /* 0x000fe20000004100 */
[C---:B------:R-:W-:Y:S01]  /*4b80*/  FMUL.FTZ R70, R101.reuse, R68 ;  /* 0x0000004465467220 */ /* 0x040fe20000410000 */
[----:B------:R-:W-:Y:S01]  /*4b90*/  HADD2.F32 R73, -RZ, R99.H1_H1 ;  /* 0x30000063ff497230 */ /* 0x000fe20000004100 */
[----:B------:R-:W-:Y:S02]  /*4ba0*/  FMUL.FTZ R71, R101, R69 ;  /* 0x0000004565477220 */ /* 0x000fe40000410000 */
[C---:B------:R-:W-:Y:S02]  /*4bb0*/  FMUL.FTZ R209, R74.reuse, R209 ;  /* 0x000000d14ad17220 */ /* 0x040fe40000410000 */
[----:B------:R-:W-:Y:S01]  /*4bc0*/  FMUL.FTZ R210, R74, R210 ;  /* 0x000000d24ad27220 */ /* 0x000fe20000410000 */
[----:B------:R-:W-:Y:S01]  /*4bd0*/  HADD2.F32 R74, -RZ, R96.H0_H0 ;  /* 0x20000060ff4a7230 */ /* 0x000fe20000004100 */
[----:B------:R-:W-:-:S02]  /*4be0*/  FFMA.FTZ R69, R102, R69, R70 ;  /* 0x0000004566457223 */ /* 0x000fc40000010046 */
[----:B------:R-:W-:Y:S02]  /*4bf0*/  FFMA.FTZ R68, R102, R68, -R71 ;  /* 0x0000004466447223 */ /* 0x000fe40000010847 */
[----:B------:R-:W-:Y:S02]  /*4c00*/  FADD.FTZ R71, R210, R77 ;  /* 0x0000004dd2477221 */ /* 0x000fe40000010000 */
[----:B------:R-:W-:Y:S02]  /*4c10*/  FADD.FTZ R70, R209, R76 ;  /* 0x0000004cd1467221 */ /* 0x000fe40000010000 */
[----:B------:R0:W1:Y:S01]  /*4c20*/  @P0 LDS.64 R76, [R3.X8+0x7b68] ;  /* 0x007b6800034c0984 */ /* 0x0000620000008a00 */
[----:B------:R-:W-:Y:S05]  /*4c30*/  @P0 BRA `(.L_x_7671) ;  /* 0x000000c000000947 */ /* 0x000fea0003800000 */
[----:B------:R-:W-:Y:S01]  /*4c40*/  ULDC UR37, c[0x0][0x174] ;  /* 0x00005d0000257ab9 */ /* 0x000fe20000000800 */
        /* <DEDUP_REMOVED lines=11> */
.L_x_7671:
[----:B------:R-:W-:Y:S05]  /*4d00*/  BSYNC B0 ;  /* 0x0000000000007941 */ /* 0x000fea0003800000 */
.L_x_7670:
[----:B------:R-:W-:Y:S01]  /*4d10*/  ISETP.GT.U32.AND P0, PT, R3, 0x1f, PT ;  /* 0x0000001f0300780c */ /* 0x000fe20003f04070 */
[----:B------:R3:W-:Y:S01]  /*4d20*/  STS.128 [R3.X16+0x6350], R68 ;  /* 0x0063504403007388 */ /* 0x0007e2000000cc00 */
[----:B------:R-:W-:Y:S01]  /*4d30*/  BSSY B0, `(.L_x_7672) ;  /* 0x00000c2000007945 */ /* 0x000fe20003800000 */
[C---:B-1----:R-:W-:Y:S02]  /*4d40*/  FMUL.FTZ R84, R109.reuse, R188 ;  /* 0x000000bc6d547220 */ /* 0x042fe40000410000 */
        /* <DEDUP_REMOVED lines=48> */
.L_x_7778:
        /* <DEDUP_REMOVED lines=67> */
[----:B------:R-:W3:Y:S04]  /*5480*/  SHFL.UP PT, R73, R75, 0x10, RZ ;  /* 0x060000004b497989 */ /* 0x000ee800000e00ff */
[----:B------:R4:W2:Y:S02]  /*5490*/  SHFL.UP PT, R232, R74, 0x10, RZ ;  /* 0x060000004ae87989 */ /* 0x0008a400000e00ff */
[----:B----4-:R-:W-:-:S02]  /*54a0*/  MOV R74, R75 ;  /* 0x0000004b004a7202 */ /* 0x010fc40000000f00 */
.L_x_7779:
[----:B------:R-:W-:Y:S01]  /*54b0*/  MOV R226, R70 ;  /* 0x0000004600e27202 */ /* 0x000fe20000000f00 */
[-C--:B--2---:R-:W-:Y:S01]  /*54c0*/  FMUL.FTZ R68, R232, R225.reuse ;  /* 0x000000e1e8447220 */ /* 0x084fe20000410000 */
[----:B------:R-:W-:Y:S01]  /*54d0*/  ISETP.GE.AND P0, PT, R4, 0x10, PT ;  /* 0x000000100400780c */ /* 0x000fe20003f06270 */
[----:B-1----:R-:W-:Y:S01]  /*54e0*/  FMUL.FTZ R69, R228, R225 ;  /* 0x000000e1e4457220 */ /* 0x002fe20000410000 */
[----:B------:R-:W-:Y:S01]  /*54f0*/  MOV R75, R72 ;  /* 0x00000048004b7202 */ /* 0x000fe20000000f00 */
[----:B---3--:R-:W-:-:S02]  /*5500*/  FFMA.FTZ R71, R73, R226, R68 ;  /* 0x000000e249477223 */ /* 0x008fc40000010044 */
        /* <DEDUP_REMOVED lines=14> */
[----:B-----5:R-:W-:Y:S05]  /*55f0*/  CALL.REL.NOINC `($__internal_184_$__cuda_sm70_shflsync_idx_p) ;  /* 0x00008d0000007944 */ /* 0x020fea0003c00000 */
.L_x_7676:
[----:B------:R-:W-:Y:S05]  /*5600*/  BRA.CONV ~URZ, `(.L_x_7677) ;  /* 0x000000637f007947 */ /* 0x000fea000b800000 */
[----:B0-----:R-:W-:Y:S01]  /*5610*/  HFMA2.MMA R73, -RZ, RZ, 0, 1.847743988037109375e-06 ;  /* 0x0000001fff497435 */ /* 0x001fe200000001ff */
[----:B------:R-:W-:Y:S02]  /*5620*/  MOV R71, R225 ;  /* 0x000000e100477202 */ /* 0x000fe40000000f00 */
[----:B------:R-:W-:-:S02]  /*5630*/  MOV R72, 0x1f ;  /* 0x0000001f00487802 */ /* 0x000fc40000000f00 */
[----:B-1----:R-:W-:Y:S02]  /*5640*/  MOV R70, 0xffffffff ;  /* 0xffffffff00467802 */ /* 0x002fe40000000f00 */
[----:B------:R-:W-:Y:S02]  /*5650*/  MOV R68, 0x5670 ;  /* 0x0000567000447802 */ /* 0x000fe40000000f00 */
[----:B-----5:R-:W-:Y:S05]  /*5660*/  CALL.REL.NOINC `($__internal_184_$__cuda_sm70_shflsync_idx_p) ;  /* 0x00008c9000007944 */ /* 0x020fea0003c00000 */
.L_x_7677:
[----:B------:R-:W-:Y:S05]  /*5670*/  BRA.CONV ~URZ, `(.L_x_7678) ;  /* 0x000000637f007947 */ /* 0x000fea000b800000 */
[----:B0-----:R-:W-:Y:S01]  /*5680*/  HFMA2.MMA R73, -RZ, RZ, 0, 1.847743988037109375e-06 ;  /* 0x0000001fff497435 */ /* 0x001fe200000001ff */
[----:B------:R-:W-:Y:S02]  /*5690*/  MOV R71, R75 ;  /* 0x0000004b00477202 */ /* 0x000fe40000000f00 */
[----:B------:R-:W-:Y:S02]  /*56a0*/  MOV R72, 0x1f ;  /* 0x0000001f00487802 */ /* 0x000fe40000000f00 */
[----:B-1----:R-:W-:Y:S02]  /*56b0*/  MOV R70, 0xffffffff ;  /* 0xffffffff00467802 */ /* 0x002fe40000000f00 */
[----:B------:R-:W-:Y:S02]  /*56c0*/  MOV R68, 0x56e0 ;  /* 0x000056e000447802 */ /* 0x000fe40000000f00 */
[----:B-----5:R-:W-:Y:S05]  /*56d0*/  CALL.REL.NOINC `($__internal_184_$__cuda_sm70_shflsync_idx_p) ;  /* 0x00008c2000007944 */ /* 0x020fea0003c00000 */
.L_x_7678:
[----:B------:R-:W-:Y:S05]  /*56e0*/  BRA.CONV ~URZ, `(.L_x_7679) ;  /* 0x000000637f007947 */ /* 0x000fea000b800000 */
[----:B0-----:R-:W-:Y:S01]  /*56f0*/  HFMA2.MMA R73, -RZ, RZ, 0, 1.847743988037109375e-06 ;  /* 0x0000001fff497435 */ /* 0x001fe200000001ff */
[----:B------:R-:W-:-:S02]  /*5700*/  MOV R71, R74 ;  /* 0x0000004a00477202 */ /* 0x000fc40000000f00 */
[----:B------:R-:W-:Y:S02]  /*5710*/  MOV R72, 0x1f ;  /* 0x0000001f00487802 */ /* 0x000fe40000000f00 */
[----:B-1----:R-:W-:Y:S02]  /*5720*/  MOV R70, 0xffffffff ;  /* 0xffffffff00467802 */ /* 0x002fe40000000f00 */
[----:B------:R-:W-:Y:S02]  /*5730*/  MOV R68, 0x5750 ;  /* 0x0000575000447802 */ /* 0x000fe40000000f00 */
[----:B-----5:R-:W-:Y:S05]  /*5740*/  CALL.REL.NOINC `($__internal_184_$__cuda_sm70_shflsync_idx_p) ;  /* 0x00008bb000007944 */ /* 0x020fea0003c00000 */
.L_x_7679:
        /* <DEDUP_REMOVED lines=9> */
.L_x_7780:
        /* <DEDUP_REMOVED lines=23> */
.L_x_7673:
[----:B---3--:R-:W-:Y:S05]  /*5950*/  BSYNC B0 ;  /* 0x0000000000007941 */ /* 0x008fea0003800000 */
.L_x_7672:
[----:B------:R-:W-:Y:S01]  /*5960*/  WARPSYNC 0xffffffff ;  /* 0xffffffff00007948 */ /* 0x000fe20003800000 */
[----:B------:R-:W-:Y:S02]  /*5970*/  LOP3.LUT P0, RZ, R3, 0x1f, RZ, 0xc0, !PT ;  /* 0x0000001f03ff7812 */ /* 0x000fe4000780c0ff */
[----:B------:R-:W-:Y:S01]  /*5980*/  BAR.SYNC.DEFER_BLOCKING 0x0 ;  /* 0x0000000000007b1d */ /* 0x000fe20000010000 */
[----:B-1---5:R-:W-:Y:S01]  /*5990*/  MOV R66, UR26 ;  /* 0x0000001a00427c02 */ /* 0x022fe20008000f00 */
[CC--:B--2---:R-:W-:Y:S01]  /*59a0*/  FMUL.FTZ R65, R101.reuse, R77.reuse ;  /* 0x0000004d65417220 */ /* 0x0c4fe20000410000 */
        /* <DEDUP_REMOVED lines=19> */
[C---:B------:R-:W-:Y:S02]  /*5ae0*/  FFMA.FTZ R66, R104.reuse, R66, -R65 ;  /* 0x0000004268427223 */ /* 0x040fe40000010841 */
[----:B------:R-:W-:Y:S02]  /*5af0*/  FFMA.FTZ R67, R104, R67, R64 ;  /* 0x0000004368437223 */ /* 0x000fe40000010040 */
[----:B------:R-:W1:Y:S01]  /*5b00*/  LDS.64 R64, [R3.X16+0x6358] ;  /* 0x0063580003407984 */ /* 0x000e62000000ca00 */
[-C--:B------:R-:W-:Y:S02]  /*5b10*/  FMUL.FTZ R71, R105, -R69.reuse ;  /* 0x8000004569477220 */ /* 0x080fe40000410000 */
[C---:B------:R-:W-:Y:S02]  /*5b20*/  FFMA.FTZ R70, R106.reuse, R69, R70 ;  /* 0x000000456a467223 */ /* 0x040fe40000010046 */
[----:B------:R-:W-:Y:S02]  /*5b30*/  FFMA.FTZ R68, R106, R68, -R71 ;  /* 0x000000446a447223 */ /* 0x000fe40000010847 */
[----:B------:R-:W-:-:S02]  /*5b40*/  FMUL.FTZ R69, R107, -R70 ;  /* 0x800000466b457220 */ /* 0x000fc40000410000 */
[----:B------:R-:W-:Y:S02]  /*5b50*/  FADD.FTZ R67, -R198, R67 ;  /* 0x00000043c6437221 */ /* 0x000fe40000010100 */
[-C--:B------:R-:W-:Y:S02]  /*5b60*/  FMUL.FTZ R72, R107, -R68.reuse ;  /* 0x800000446b487220 */ /* 0x080fe40000410000 */
[----:B------:R-:W-:Y:S02]  /*5b70*/  FADD.FTZ R66, R197, R66 ;  /* 0x00000042c5427221 */ /* 0x000fe40000010000 */
[----:B------:R-:W-:Y:S02]  /*5b80*/  FFMA.FTZ R71, R141, R68, -R69 ;  /* 0x000000448d477223 */ /* 0x000fe40000010845 */
[----:B------:R-:W-:Y:S02]  /*5b90*/  FMUL.FTZ R69, R105, -R67 ;  /* 0x8000004369457220 */ /* 0x000fe40000410000 */
[----:B------:R-:W-:-:S02]  /*5ba0*/  FFMA.FTZ R72, R141, R70, R72 ;  /* 0x000000468d487223 */ /* 0x000fc40000010048 */
[-C--:B------:R-:W-:Y:S02]  /*5bb0*/  FMUL.FTZ R68, R105, -R66.reuse ;  /* 0x8000004269447220 */ /* 0x080fe40000410000 */
[----:B------:R-:W-:Y:S02]  /*5bc0*/  FMUL.FTZ R73, R142, -R71 ;  /* 0x800000478e497220 */ /* 0x000fe40000410000 */
[----:B------:R-:W-:Y:S02]  /*5bd0*/  FFMA.FTZ R66, R106, R66, -R69 ;  /* 0x000000426a427223 */ /* 0x000fe40000010845 */
[-C--:B------:R-:W-:Y:S02]  /*5be0*/  FMUL.FTZ R70, R142, -R72.reuse ;  /* 0x800000488e467220 */ /* 0x080fe40000410000 */
[----:B------:R-:W-:Y:S02]  /*5bf0*/  FFMA.FTZ R67, R106, R67, R68 ;  /* 0x000000436a437223 */ /* 0x000fe40000010044 */
[----:B------:R-:W-:-:S02]  /*5c00*/  FFMA.FTZ R73, R143, R72, R73 ;  /* 0x000000488f497223 */ /* 0x000fc40000010049 */
[----:B------:R-:W-:Y:S02]  /*5c10*/  FADD.FTZ R66, R195, R66 ;  /* 0x00000042c3427221 */ /* 0x000fe40000010000 */
[----:B------:R-:W-:Y:S02]  /*5c20*/  FFMA.FTZ R70, R143, R71, -R70 ;  /* 0x000000478f467223 */ /* 0x000fe40000010846 */
[----:B------:R-:W-:Y:S02]  /*5c30*/  FADD.FTZ R68, -R196, R67 ;  /* 0x00000043c4447221 */ /* 0x000fe40000010100 */
[C---:B------:R-:W-:Y:S02]  /*5c40*/  FMUL.FTZ R71, R144.reuse, -R73 ;  /* 0x8000004990477220 */ /* 0x040fe40000410000 */
[----:B------:R-:W-:Y:S02]  /*5c50*/  FMUL.FTZ R69, R107, -R66 ;  /* 0x800000426b457220 */ /* 0x000fe40000410000 */
[----:B------:R-:W-:-:S02]  /*5c60*/  FMUL.FTZ R72, R144, -R70 ;  /* 0x8000004690487220 */ /* 0x000fc40000410000 */
[----:B------:R-:W-:Y:S02]  /*5c70*/  FMUL.FTZ R67, R107, -R68 ;  /* 0x800000446b437220 */ /* 0x000fe40000410000 */
[----:B------:R-:W-:Y:S02]  /*5c80*/  FFMA.FTZ R71, R145, R70, -R71 ;  /* 0x0000004691477223 */ /* 0x000fe40000010847 */
[----:B------:R-:W-:Y:S02]  /*5c90*/  FFMA.FTZ R69, R141, R68, R69 ;  /* 0x000000448d457223 */ /* 0x000fe40000010045 */
[----:B------:R-:W-:Y:S02]  /*5ca0*/  FFMA.FTZ R72, R145, R73, R72 ;  /* 0x0000004991487223 */ /* 0x000fe40000010048 */
[----:B------:R-:W-:Y:S02]  /*5cb0*/  FFMA.FTZ R66, R141, R66, -R67 ;  /* 0x000000428d427223 */ /* 0x000fe40000010843 */
[----:B------:R-:W-:-:S02]  /*5cc0*/  FMUL.FTZ R67, R146, -R71 ;  /* 0x8000004792437220 */ /* 0x000fc40000410000 */
[----:B------:R-:W-:Y:S02]  /*5cd0*/  FADD.FTZ R69, -R194, R69 ;  /* 0x00000045c2457221 */ /* 0x000fe40000010100 */
[-C--:B------:R-:W-:Y:S02]  /*5ce0*/  FMUL.FTZ R68, R146, -R72.reuse ;  /* 0x8000004892447220 */ /* 0x080fe40000410000 */
[----:B------:R-:W-:Y:S02]  /*5cf0*/  FADD.FTZ R66, R193, R66 ;  /* 0x00000042c1427221 */ /* 0x000fe40000010000 */
[C---:B------:R-:W-:Y:S02]  /*5d00*/  FFMA.FTZ R72, R147.reuse, R72, R67 ;  /* 0x0000004893487223 */ /* 0x040fe40000010043 */
[----:B------:R-:W-:Y:S02]  /*5d10*/  FMUL.FTZ R67, R142, -R69 ;  /* 0x800000458e437220 */ /* 0x000fe40000410000 */
[----:B------:R-:W-:-:S02]  /*5d20*/  FFMA.FTZ R71, R147, R71, -R68 ;  /* 0x0000004793477223 */ /* 0x000fc40000010844 */
[-C--:B------:R-:W-:Y:S02]  /*5d30*/  FMUL.FTZ R68, R142, -R66.reuse ;  /* 0x800000428e447220 */ /* 0x080fe40000410000 */
[----:B------:R-:W-:Y:S02]  /*5d40*/  FFMA.FTZ R66, R143, R66, -R67 ;  /* 0x000000428f427223 */ /* 0x000fe40000010843 */
[C---:B-1----:R-:W-:Y:S02]  /*5d50*/  FMUL.FTZ R67, R137.reuse, R65 ;  /* 0x0000004189437220 */ /* 0x042fe40000410000 */
[-C--:B------:R-:W-:Y:S02]  /*5d60*/  FMUL.FTZ R137, R137, R64.reuse ;  /* 0x0000004089897220 */ /* 0x080fe40000410000 */
[----:B------:R-:W-:Y:S02]  /*5d70*/  FFMA.FTZ R69, R143, R69, R68 ;  /* 0x000000458f457223 */ /* 0x000fe40000010044 */
[----:B------:R-:W-:-:S02]  /*5d80*/  FFMA.FTZ R67, R136, R64, -R67 ;  /* 0x0000004088437223 */ /* 0x000fc40000010843 */
[----:B------:R-:W-:Y:S02]  /*5d90*/  FMUL.FTZ R70, R148, -R72 ;  /* 0x8000004894467220 */ /* 0x000fe40000410000 */
[----:B------:R-:W-:Y:S02]  /*5da0*/  FFMA.FTZ R136, R136, R65, R137 ;  /* 0x0000004188887223 */ /* 0x000fe40000010089 */
[----:B------:R-:W-:Y:S02]  /*5db0*/  FADD.FTZ R69, -R192, R69 ;  /* 0x00000045c0457221 */ /* 0x000fe40000010100 */
[-C--:B------:R-:W-:Y:S02]  /*5dc0*/  FMUL.FTZ R73, R148, -R71.reuse ;  /* 0x8000004794497220 */ /* 0x080fe40000410000 */
[----:B------:R-:W-:Y:S02]  /*5dd0*/  FFMA.FTZ R71, R149, R71, -R70 ;  /* 0x0000004795477223 */ /* 0x000fe40000010846 */
[----:B------:R-:W-:-:S02]  /*5de0*/  FADD.FTZ R177, R177, R136 ;  /* 0x00000088b1b17221 */ /* 0x000fc40000010000 */
[----:B------:R-:W-:Y:S02]  /*5df0*/  FADD.FTZ R178, R178, R67 ;  /* 0x00000043b2b27221 */ /* 0x000fe40000010000 */
[----:B------:R-:W-:Y:S02]  /*5e00*/  FADD.FTZ R66, R191, R66 ;  /* 0x00000042bf427221 */ /* 0x000fe40000010000 */
[----:B------:R-:W-:Y:S02]  /*5e10*/  FMUL.FTZ R68, R144, -R69 ;  /* 0x8000004590447220 */ /* 0x000fe40000410000 */
[----:B------:R-:W-:Y:S02]  /*5e20*/  FFMA.FTZ R73, R149, R72, R73 ;  /* 0x0000004895497223 */ /* 0x000fe40000010049 */
[----:B------:R-:W-:Y:S02]  /*5e30*/  FMUL.FTZ R67, R125, -R71 ;  /* 0x800000477d437220 */ /* 0x000fe40000410000 */
[----:B------:R-:W-:-:S02]  /*5e40*/  FMUL.FTZ R65, R139, R177 ;  /* 0x000000b18b417220 */ /* 0x000fc40000410000 */
[----:B------:R-:W-:Y:S02]  /*5e50*/  FMUL.FTZ R64, R139, R178 ;  /* 0x000000b28b407220 */ /* 0x000fe40000410000 */
[-C--:B------:R-:W-:Y:S02]  /*5e60*/  FMUL.FTZ R70, R144, -R66.reuse ;  /* 0x8000004290467220 */ /* 0x080fe40000410000 */
[----:B------:R-:W-:Y:S02]  /*5e70*/  FFMA.FTZ R68, R145, R66, -R68 ;  /* 0x0000004291447223 */ /* 0x000fe40000010844 */
[-C--:B------:R-:W-:Y:S02]  /*5e80*/  FMUL.FTZ R66, R125, -R73.reuse ;  /* 0x800000497d427220 */ /* 0x080fe40000410000 */
[----:B------:R-:W-:Y:S02]  /*5e90*/  FFMA.FTZ R73, R126, R73, R67 ;  /* 0x000000497e497223 */ /* 0x000fe40000010043 */
[----:B------:R-:W-:-:S02]  /*5ea0*/  FFMA.FTZ R65, R140, R178, -R65 ;  /* 0x000000b28c417223 */ /* 0x000fc40000010841 */
[----:B------:R-:W-:Y:S02]  /*5eb0*/  FFMA.FTZ R67, R140, R177, R64 ;  /* 0x000000b18c437223 */ /* 0x000fe40000010040 */
[----:B------:R-:W-:Y:S02]  /*5ec0*/  FFMA.FTZ R66, R126, R71, -R66 ;  /* 0x000000477e427223 */ /* 0x000fe40000010842 */
[----:B------:R-:W-:Y:S02]  /*5ed0*/  FADD.FTZ R176, R176, R65 ;  /* 0x00000041b0b07221 */ /* 0x000fe40000010000 */
[----:B------:R-:W-:Y:S02]  /*5ee0*/  FADD.FTZ R174, R174, R67 ;  /* 0x00000043aeae7221 */ /* 0x000fe40000010000 */
[----:B------:R-:W-:Y:S02]  /*5ef0*/  FMUL.FTZ R64, R127, -R66 ;  /* 0x800000427f407220 */ /* 0x000fe40000410000 */
[----:B------:R-:W-:-:S02]  /*5f00*/  FMUL.FTZ R67, R135, R176 ;  /* 0x000000b087437220 */ /* 0x000fc40000410000 */
[-C--:B------:R-:W-:Y:S02]  /*5f10*/  FMUL.FTZ R65, R135, R174.reuse ;  /* 0x000000ae87417220 */ /* 0x080fe40000410000 */
[-C--:B------:R-:W-:Y:S02]  /*5f20*/  FMUL.FTZ R71, R127, -R73.reuse ;  /* 0x800000497f477220 */ /* 0x080fe40000410000 */
[----:B------:R-:W-:Y:S02]  /*5f30*/  FFMA.FTZ R73, R128, R73, R64 ;  /* 0x0000004980497223 */ /* 0x000fe40000010040 */
[C---:B------:R-:W-:Y:S02]  /*5f40*/  FFMA.FTZ R64, R138.reuse, R174, R67 ;  /* 0x000000ae8a407223 */ /* 0x040fe40000010043 */
[----:B------:R-:W-:Y:S02]  /*5f50*/  FFMA.FTZ R65, R138, R176, -R65 ;  /* 0x000000b08a417223 */ /* 0x000fe40000010841 */
[----:B------:R-:W-:-:S02]  /*5f60*/  FADD.FTZ R181, R181, R64 ;  /* 0x00000040b5b57221 */ /* 0x000fc40000010000 */
[----:B------:R-:W-:Y:S02]  /*5f70*/  FADD.FTZ R182, R182, R65 ;  /* 0x00000041b6b67221 */ /* 0x000fe40000010000 */
[C---:B------:R-:W-:Y:S02]  /*5f80*/  FMUL.FTZ R65, R133.reuse, R181 ;  /* 0x000000b585417220 */ /* 0x040fe40000410000 */
[-C--:B------:R-:W-:Y:S02]  /*5f90*/  FMUL.FTZ R64, R133, R182.reuse ;  /* 0x000000b685407220 */ /* 0x080fe40000410000 */
[C---:B------:R-:W-:Y:S02]  /*5fa0*/  FFMA.FTZ R65, R134.reuse, R182, -R65 ;  /* 0x000000b686417223 */ /* 0x040fe40000010841 */
[----:B------:R-:W-:Y:S02]  /*5fb0*/  FFMA.FTZ R69, R145, R69, R70 ;  /* 0x0000004591457223 */ /* 0x000fe40000010046 */
[----:B------:R-:W-:-:S02]  /*5fc0*/  FFMA.FTZ R64, R134, R181, R64 ;  /* 0x000000b586407223 */ /* 0x000fc40000010040 */
[----:B------:R-:W-:Y:S02]  /*5fd0*/  FADD.FTZ R180, R180, R65 ;  /* 0x00000041b4b47221 */ /* 0x000fe40000010000 */
[----:B------:R-:W-:Y:S02]  /*5fe0*/  FADD.FTZ R69, -R190, R69 ;  /* 0x00000045be457221 */ /* 0x000fe40000010100 */
[----:B------:R-:W-:Y:S02]  /*5ff0*/  FADD.FTZ R179, R179, R64 ;  /* 0x00000040b3b37221 */ /* 0x000fe40000010000 */
[----:B------:R-:W-:Y:S02]  /*6000*/  FADD.FTZ R68, R189, R68 ;  /* 0x00000044bd447221 */ /* 0x000fe40000010000 */
[----:B------:R-:W-:Y:S02]  /*6010*/  FFMA.FTZ R71, R128, R66, -R71 ;  /* 0x0000004280477223 */ /* 0x000fe40000010847 */
[----:B------:R-:W-:-:S02]  /*6020*/  FMUL.FTZ R64, R131, R180 ;  /* 0x000000b483407220 */ /* 0x000fc40000410000 */
[C---:B------:R-:W-:Y:S02]  /*6030*/  FMUL.FTZ R66, R146.reuse, -R69 ;  /* 0x8000004592427220 */ /* 0x040fe40000410000 */
[-C--:B------:R-:W-:Y:S02]  /*6040*/  FMUL.FTZ R65, R131, R179.reuse ;  /* 0x000000b383417220 */ /* 0x080fe40000410000 */
[-C--:B------:R-:W-:Y:S02]  /*6050*/  FMUL.FTZ R70, R146, -R68.reuse ;  /* 0x8000004492467220 */ /* 0x080fe40000410000 */
[C---:B------:R-:W-:Y:S02]  /*6060*/  FFMA.FTZ R64, R132.reuse, R179, R64 ;  /* 0x000000b384407223 */ /* 0x040fe40000010040 */
[----:B------:R-:W-:Y:S02]  /*6070*/  FFMA.FTZ R66, R147, R68, -R66 ;  /* 0x0000004493427223 */ /* 0x000fe40000010842 */
[----:B------:R-:W-:-:S02]  /*6080*/  FFMA.FTZ R65, R132, R180, -R65 ;  /* 0x000000b484417223 */ /* 0x000fc40000010841 */
[----:B------:R-:W-:Y:S02]  /*6090*/  FFMA.FTZ R69, R147, R69, R70 ;  /* 0x0000004593457223 */ /* 0x000fe40000010046 */
[----:B------:R-:W-:Y:S02]  /*60a0*/  FMUL.FTZ R68, R129, -R71 ;  /* 0x8000004781447220 */ /* 0x000fe40000410000 */
[----:B------:R-:W-:Y:S02]  /*60b0*/  FADD.FTZ R183, R183, R64 ;  /* 0x00000040b7b77221 */ /* 0x000fe40000010000 */
[----:B------:R-:W-:Y:S02]  /*60c0*/  FMUL.FTZ R67, R129, -R73 ;  /* 0x8000004981437220 */ /* 0x000fe40000410000 */
[----:B------:R-:W-:Y:S02]  /*60d0*/  FADD.FTZ R66, R187, R66 ;  /* 0x00000042bb427221 */ /* 0x000fe40000010000 */
[----:B------:R-:W-:-:S02]  /*60e0*/  FADD.FTZ R184, R184, R65 ;  /* 0x00000041b8b87221 */ /* 0x000fc40000010000 */
[----:B------:R-:W-:Y:S02]  /*60f0*/  FADD.FTZ R69, -R188, R69 ;  /* 0x00000045bc457221 */ /* 0x000fe40000010100 */
[C---:B------:R-:W-:Y:S02]  /*6100*/  FFMA.FTZ R73, R130.reuse, R73, R68 ;  /* 0x0000004982497223 */ /* 0x040fe40000010044 */
[C---:B------:R-:W-:Y:S02]  /*6110*/  FMUL.FTZ R65, R129.reuse, R183 ;  /* 0x000000b781417220 */ /* 0x040fe40000410000 */
[----:B------:R-:W-:Y:S02]  /*6120*/  FFMA.FTZ R71, R130, R71, -R67 ;  /* 0x0000004782477223 */ /* 0x000fe40000010843 */
[----:B------:R-:W-:Y:S02]  /*6130*/  FMUL.FTZ R68, R148, -R66 ;  /* 0x8000004294447220 */ /* 0x000fe40000410000 */
[----:B------:R-:W-:-:S02]  /*6140*/  FMUL.FTZ R64, R129, R184 ;  /* 0x000000b881407220 */ /* 0x000fc40000410000 */
[-C--:B------:R-:W-:Y:S02]  /*6150*/  FMUL.FTZ R67, R148, -R69.reuse ;  /* 0x8000004594437220 */ /* 0x080fe40000410000 */
[C---:B------:R-:W-:Y:S02]  /*6160*/  FFMA.FTZ R65, R130.reuse, R184, -R65 ;  /* 0x000000b882417223 */ /* 0x040fe40000010841 */
[C---:B------:R-:W-:Y:S02]  /*6170*/  FFMA.FTZ R68, R149.reuse, R69, R68 ;  /* 0x0000004595447223 */ /* 0x040fe40000010044 */
[----:B------:R-:W-:Y:S02]  /*6180*/  FFMA.FTZ R64, R130, R183, R64 ;  /* 0x000000b782407223 */ /* 0x000fe40000010040 */
[----:B------:R-:W-:Y:S02]  /*6190*/  FFMA.FTZ R67, R149, R66, -R67 ;  /* 0x0000004295437223 */ /* 0x000fe40000010843 */
[----:B------:R-:W-:-:S02]  /*61a0*/  FMUL.FTZ R69, R131, -R71 ;  /* 0x8000004783457220 */ /* 0x000fc40000410000 */
[-C--:B------:R-:W-:Y:S02]  /*61b0*/  FMUL.FTZ R66, R131, -R73.reuse ;  /* 0x8000004983427220 */ /* 0x080fe40000410000 */
[----:B------:R-:W-:Y:S02]  /*61c0*/  FADD.FTZ R186, R186, R65 ;  /* 0x00000041baba7221 */ /* 0x000fe40000010000 */
[----:B------:R-:W-:Y:S02]  /*61d0*/  FADD.FTZ R185, R185, R64 ;  /* 0x00000040b9b97221 */ /* 0x000fe40000010000 */
[C---:B------:R-:W-:Y:S02]  /*61e0*/  FFMA.FTZ R69, R132.reuse, R73, R69 ;  /* 0x0000004984457223 */ /* 0x040fe40000010045 */
[----:B------:R-:W-:Y:S02]  /*61f0*/  FFMA.FTZ R66, R132, R71, -R66 ;  /* 0x0000004784427223 */ /* 0x000fe40000010842 */
[----:B------:R-:W-:-:S02]  /*6200*/  FMUL.FTZ R64, R127, R186 ;  /* 0x000000ba7f407220 */ /* 0x000fc40000410000 */
[----:B------:R-:W-:Y:S02]  /*6210*/  FMUL.FTZ R65, R127, R185 ;  /* 0x000000b97f417220 */ /* 0x000fe40000410000 */
[C---:B------:R-:W-:Y:S02]  /*6220*/  FMUL.FTZ R71, R133.reuse, -R69 ;  /* 0x8000004585477220 */ /* 0x040fe40000410000 */
[----:B------:R-:W-:Y:S02]  /*6230*/  FMUL.FTZ R70, R133, -R66 ;  /* 0x8000004285467220 */ /* 0x000fe40000410000 */
[----:B------:R-:W-:Y:S02]  /*6240*/  FADD.FTZ R68, -R99, R68 ;  /* 0x0000004463447221 */ /* 0x000fe40000010100 */
[----:B------:R-:W-:Y:S02]  /*6250*/  FADD.FTZ R67, R98, R67 ;  /* 0x0000004362437221 */ /* 0x000fe40000010000 */
[----:B------:R-:W-:-:S02]  /*6260*/  FFMA.FTZ R64, R128, R185, R64 ;  /* 0x000000b980407223 */ /* 0x000fc40000010040 */
[----:B------:R-:W-:Y:S02]  /*6270*/  FFMA.FTZ R65, R128, R186, -R65 ;  /* 0x000000ba80417223 */ /* 0x000fe40000010841 */
[C---:B------:R-:W-:Y:S02]  /*6280*/  FFMA.FTZ R71, R134.reuse, R66, -R71 ;  /* 0x0000004286477223 */ /* 0x040fe40000010847 */
        /* <DEDUP_REMOVED lines=9> */
[----:B------:R-:W-:-:S02]  /*6320*/  FMUL.FTZ R69, R135, -R71 ;  /* 0x8000004787457220 */ /* 0x000fc40000410000 */
[----:B------:R-:W-:Y:S02]  /*6330*/  FADD.FTZ R67, R96, R67 ;  /* 0x0000004360437221 */ /* 0x000fe40000010000 */
[C---:B------:R-:W-:Y:S02]  /*6340*/  FFMA.FTZ R65, R126.reuse, R208, -R65 ;  /* 0x000000d07e417223 */ /* 0x040fe40000010841 */
[-C--:B------:R-:W-:Y:S02]  /*6350*/  FMUL.FTZ R68, R135, -R70.reuse ;  /* 0x8000004687447220 */ /* 0x080fe40000410000 */
[----:B------:R-:W-:Y:S02]  /*6360*/  FFMA.FTZ R64, R126, R207, R64 ;  /* 0x000000cf7e407223 */ /* 0x000fe40000010040 */
[----:B------:R-:W-:Y:S02]  /*6370*/  FFMA.FTZ R69, R138, R70, R69 ;  /* 0x000000468a457223 */ /* 0x000fe40000010045 */
[----:B------:R-:W-:-:S02]  /*6380*/  FADD.FTZ R70, -R97, R66 ;  /* 0x0000004261467221 */ /* 0x000fc40000010100 */
[----:B------:R-:W-:Y:S02]  /*6390*/  FMUL.FTZ R73, R127, -R67 ;  /* 0x800000437f497220 */ /* 0x000fe40000410000 */
[----:B------:R-:W-:Y:S02]  /*63a0*/  FADD.FTZ R206, R206, R65 ;  /* 0x00000041cece7221 */ /* 0x000fe40000010000 */
[----:B------:R-:W-:Y:S02]  /*63b0*/  FFMA.FTZ R68, R138, R71, -R68 ;  /* 0x000000478a447223 */ /* 0x000fe40000010844 */
[----:B------:R-:W-:Y:S02]  /*63c0*/  FADD.FTZ R205, R205, R64 ;  /* 0x00000040cdcd7221 */ /* 0x000fe40000010000 */
[-C--:B------:R-:W-:Y:S02]  /*63d0*/  FMUL.FTZ R71, R127, -R70.reuse ;  /* 0x800000467f477220 */ /* 0x080fe40000410000 */
[----:B------:R-:W-:-:S02]  /*63e0*/  FFMA.FTZ R70, R128, R70, R73 ;  /* 0x0000004680467223 */ /* 0x000fc40000010049 */
[CC--:B------:R-:W-:Y:S02]  /*63f0*/  FMUL.FTZ R66, R148.reuse, R206.reuse ;  /* 0x000000ce94427220 */ /* 0x0c0fe40000410000 */
[----:B------:R-:W-:Y:S02]  /*6400*/  FMUL.FTZ R64, R148, R205 ;  /* 0x000000cd94407220 */ /* 0x000fe40000410000 */
[----:B------:R-:W-:Y:S02]  /*6410*/  FFMA.FTZ R71, R128, R67, -R71 ;  /* 0x0000004380477223 */ /* 0x000fe40000010847 */
[----:B------:R-:W-:Y:S02]  /*6420*/  FADD.FTZ R70, -R95, R70 ;  /* 0x000000465f467221 */ /* 0x000fe40000010100 */
[C---:B------:R-:W-:Y:S02]  /*6430*/  FFMA.FTZ R66, R149.reuse, R205, R66 ;  /* 0x000000cd95427223 */ /* 0x040fe40000010042 */
[----:B------:R-:W-:-:S02]  /*6440*/  FFMA.FTZ R65, R149, R206, -R64 ;  /* 0x000000ce95417223 */ /* 0x000fc40000010840 */
[----:B------:R-:W-:Y:S02]  /*6450*/  FADD.FTZ R71, R94, R71 ;  /* 0x000000475e477221 */ /* 0x000fe40000010000 */
[----:B------:R-:W-:Y:S02]  /*6460*/  FMUL.FTZ R67, R129, -R70 ;  /* 0x8000004681437220 */ /* 0x000fe40000410000 */
[----:B------:R-:W-:Y:S02]  /*6470*/  FADD.FTZ R211, R211, R66 ;  /* 0x00000042d3d37221 */ /* 0x000fe40000010000 */
[----:B------:R-:W-:Y:S02]  /*6480*/  FADD.FTZ R212, R212, R65 ;  /* 0x00000041d4d47221 */ /* 0x000fe40000010000 */
[-C--:B------:R-:W-:Y:S02]  /*6490*/  FMUL.FTZ R73, R129, -R71.reuse ;  /* 0x8000004781497220 */ /* 0x080fe40000410000 */
[----:B------:R-:W-:-:S02]  /*64a0*/  FFMA.FTZ R67, R130, R71, -R67 ;  /* 0x0000004782437223 */ /* 0x000fc40000010843 */
[CC--:B------:R-:W-:Y:S02]  /*64b0*/  FMUL.FTZ R64, R146.reuse, R211.reuse ;  /* 0x000000d392407220 */ /* 0x0c0fe40000410000 */
[----:B------:R-:W-:Y:S02]  /*64c0*/  FMUL.FTZ R66, R146, R212 ;  /* 0x000000d492427220 */ /* 0x000fe40000410000 */
[----:B------:R-:W-:Y:S02]  /*64d0*/  FFMA.FTZ R70, R130, R70, R73 ;  /* 0x0000004682467223 */ /* 0x000fe40000010049 */
[----:B------:R-:W-:Y:S02]  /*64e0*/  FADD.FTZ R67, R92, R67 ;  /* 0x000000435c437221 */ /* 0x000fe40000010000 */
[C---:B------:R-:W-:Y:S02]  /*64f0*/  FFMA.FTZ R65, R147.reuse, R212, -R64 ;  /* 0x000000d493417223 */ /* 0x040fe40000010840 */
[----:B------:R-:W-:-:S02]  /*6500*/  FFMA.FTZ R66, R147, R211, R66 ;  /* 0x000000d393427223 */ /* 0x000fc40000010042 */
[----:B------:R-:W-:Y:S02]  /*6510*/  FADD.FTZ R70, -R93, R70 ;  /* 0x000000465d467221 */ /* 0x000fe40000010100 */
[----:B------:R-:W-:Y:S02]  /*6520*/  FMUL.FTZ R73, R131, -R67 ;  /* 0x8000004383497220 */ /* 0x000fe40000410000 */
[----:B------:R-:W-:Y:S02]  /*6530*/  FADD.FTZ R216, R216, R65 ;  /* 0x00000041d8d87221 */ /* 0x000fe40000010000 */
        /* <DEDUP_REMOVED lines=31> */
[C---:B------:R-:W-:Y:S02]  /*6730*/  FFMA.FTZ R66, R141.reuse, R136, R66 ;  /* 0x000000888d427223 */ /* 0x040fe40000010042 */
[----:B------:R-:W-:Y:S01]  /*6740*/  FFMA.FTZ R65, R141, R218, -R64 ;  /* 0x000000da8d417223 */ /* 0x000fe20000010840 */
[----:B------:R-:W-:Y:S01]  /*6750*/  MOV R64, 0x3f800000 ;  /* 0x3f80000000407802 */ /* 0x000fe20000000f00 */
[----:B------:R-:W-:-:S02]  /*6760*/  FADD.FTZ R71, R86, R71 ;  /* 0x0000004756477221 */ /* 0x000fc40000010000 */
[----:B------:R-:W-:Y:S02]  /*6770*/  FMUL.FTZ R70, R139, -R72 ;  /* 0x800000488b467220 */ /* 0x000fe40000410000 */
[----:B------:R-:W-:Y:S02]  /*6780*/  FADD.FTZ R221, R221, R66 ;  /* 0x00000042dddd7221 */ /* 0x000fe40000010000 */
[----:B------:R-:W-:Y:S01]  /*6790*/  FADD.FTZ R222, R222, R65 ;  /* 0x00000041dede7221 */ /* 0x000fe20000010000 */
[----:B------:R-:W-:Y:S01]  /*67a0*/  HFMA2.MMA R65, -RZ, RZ, 0, 0 ;  /* 0x00000000ff417435 */ /* 0x000fe200000001ff */
[-C--:B------:R-:W-:Y:S01]  /*67b0*/  FMUL.FTZ R73, R139, -R71.reuse ;  /* 0x800000478b497220 */ /* 0x080fe20000410000 */
[----:B------:R-:W-:Y:S01]  /*67c0*/  CS2R R66, SRZ ;  /* 0x0000000000427805 */ /* 0x000fe2000001ff00 */
[----:B------:R-:W-:Y:S02]  /*67d0*/  FFMA.FTZ R75, R140, R71, -R70 ;  /* 0x000000478c4b7223 */ /* 0x000fe40000010846 */
[----:B------:R-:W-:-:S02]  /*67e0*/  FMUL.FTZ R71, R105, R221 ;  /* 0x000000dd69477220 */ /* 0x000fc40000410000 */
[-C--:B------:R-:W-:Y:S02]  /*67f0*/  FMUL.FTZ R70, R105, R222.reuse ;  /* 0x000000de69467220 */ /* 0x080fe40000410000 */
[C---:B------:R-:W-:Y:S01]  /*6800*/  FFMA.FTZ R71, R106.reuse, R222, -R71 ;  /* 0x000000de6a477223 */ /* 0x040fe20000010847 */
[----:B------:R-:W1:Y:S01]  /*6810*/  @!P0 LDS.128 R64, [UR48+0x7d60] ;  /* 0x007d6030ff408984 */ /* 0x000e620008000c00 */
[----:B------:R-:W-:Y:S01]  /*6820*/  FFMA.FTZ R70, R106, R221, R70 ;  /* 0x000000dd6a467223 */ /* 0x000fe20000010046 */
[----:B------:R-:W-:Y:S01]  /*6830*/  ISETP.GT.U32.AND P0, PT, R3, 0x1f, PT ;  /* 0x0000001f0300780c */ /* 0x000fe20003f04070 */
[----:B------:R-:W-:Y:S02]  /*6840*/  FFMA.FTZ R74, R140, R72, R73 ;  /* 0x000000488c4a7223 */ /* 0x000fe40000010049 */
[C---:B------:R-:W-:Y:S02]  /*6850*/  FMUL.FTZ R72, R139.reuse, -R68 ;  /* 0x800000448b487220 */ /* 0x040fe40000410000 */
[----:B------:R-:W-:-:S02]  /*6860*/  FMUL.FTZ R73, R139, -R69 ;  /* 0x800000458b497220 */ /* 0x000fc40000410000 */
[----:B------:R-:W-:Y:S02]  /*6870*/  FADD.FTZ R214, R214, R71 ;  /* 0x00000047d6d67221 */ /* 0x000fe40000010000 */
[----:B------:R-:W-:Y:S02]  /*6880*/  FADD.FTZ R213, R213, R70 ;  /* 0x00000046d5d57221 */ /* 0x000fe40000010000 */
        /* <DEDUP_REMOVED lines=19> */
[C---:B-1----:R-:W-:Y:S02]  /*69c0*/  SHF.L.U32 R137, R3.reuse, 0x5, RZ ;  /* 0x0000000503897819 */ /* 0x042fe400000006ff */
[----:B------:R-:W-:-:S03]  /*69d0*/  LOP3.LUT R217, R3, 0x1f, RZ, 0xc0, !PT ;  /* 0x0000001f03d97812 */ /* 0x000fc600078ec0ff */
[----:B--2---:R-:W-:Y:S01]  /*69e0*/  LDS.128 R68, [R137+0x6760] ;  /* 0x0067600089447984 */ /* 0x004fe20000000c00 */
[----:B------:R-:W-:-:S03]  /*69f0*/  ISETP.NE.AND P0, PT, R217, 0x1f, PT ;  /* 0x0000001fd900780c */ /* 0x000fc60003f05270 */
[----:B------:R-:W1:Y:S02]  /*6a00*/  LDS.128 R72, [R137+0x6770] ;  /* 0x0067700089487984 */ /* 0x000e640000000c00 */
[C---:B-1----:R-:W-:Y:S02]  /*6a10*/  FMUL.FTZ R223, R69.reuse, R75 ;  /* 0x0000004b45df7220 */ /* 0x042fe40000410000 */
        /* <DEDUP_REMOVED lines=10> */
[----:B------:R1:W2:Y:S02]  /*6ac0*/  SHFL.DOWN PT, R71, R226, 0x1, 0x1f ;  /* 0x08201f00e2477f89 */ /* 0x0002a400000e0000 */
.L_x_7781:
[----:B------:R-:W-:Y:S05]  /*6ad0*/  BRA.DIV ~URZ, `(.L_x_7684) ;  /* 0x000069727f007947 */ /* 0x000fea000b800000 */
[----:B------:R3:W4:Y:S04]  /*6ae0*/  SHFL.DOWN PT, R73, R224, 0x1, 0x1f ;  /* 0x08201f00e0497f89 */ /* 0x00072800000e0000 */
[----:B------:R3:W0:Y:S04]  /*6af0*/  SHFL.DOWN PT, R217, R75, 0x1, 0x1f ;  /* 0x08201f004bd97f89 */ /* 0x00062800000e0000 */
[----:B------:R3:W1:Y:S02]  /*6b00*/  SHFL.DOWN PT, R69, R74, 0x1, 0x1f ;  /* 0x08201f004a457f89 */ /* 0x00066400000e0000 */
.L_x_7782:
[----:B------:R-:W-:Y:S01]  /*6b10*/  LOP3.LUT R68, R3, 0x1f, RZ, 0xc0, !PT ;  /* 0x0000001f03447812 */ /* 0x000fe200078ec0ff */
[----:B------:R-:W-:Y:S03]  /*6b20*/  BSSY B1, `(.L_x_7685) ;  /* 0x000000e000017945 */ /* 0x000fe60003800000 */
[----:B------:R-:W-:Y:S01]  /*6b30*/  ISETP.GT.U32.AND P1, PT, R68, 0x1d, PT ;  /* 0x0000001d4400780c */ /* 0x000fe20003f24070 */
[----:B------:R-:W-:Y:S07]  /*6b40*/  @!P0 BRA `(.L_x_7686) ;  /* 0x000000b000008947 */ /* 0x000fee0003800000 */
[C---:B----4-:R-:W-:Y:S02]  /*6b50*/  FMUL.FTZ R68, R224.reuse, R73 ;  /* 0x00000049e0447220 */ /* 0x050fe40000410000 */
[----:B-1----:R-:W-:-:S02]  /*6b60*/  FMUL.FTZ R70, R224, R69 ;  /* 0x00000045e0467220 */ /* 0x002fc40000410000 */
[C---:B0-----:R-:W-:Y:S02]  /*6b70*/  FMUL.FTZ R72, R224.reuse, R217 ;  /* 0x000000d9e0487220 */ /* 0x041fe40000410000 */
        /* <DEDUP_REMOVED lines=8> */
.L_x_7686:
[----:B------:R-:W-:Y:S05]  /*6c00*/  BSYNC B1 ;  /* 0x0000000000017941 */ /* 0x000fea0003800000 */
.L_x_7685:
[----:B------:R-:W-:Y:S05]  /*6c10*/  BRA.DIV ~URZ, `(.L_x_7687) ;  /* 0x000069927f007947 */ /* 0x000fea000b800000 */
[----:B--2---:R2:W3:Y:S04]  /*6c20*/  SHFL.DOWN PT, R71, R226, 0x2, 0x1f ;  /* 0x08401f00e2477f89 */ /* 0x0044e800000e0000 */
[----:B----4-:R2:W4:Y:S04]  /*6c30*/  SHFL.DOWN PT, R73, R224, 0x2, 0x1f ;  /* 0x08401f00e0497f89 */ /* 0x01052800000e0000 */
[----:B0-----:R2:W0:Y:S04]  /*6c40*/  SHFL.DOWN PT, R217, R75, 0x2, 0x1f ;  /* 0x08401f004bd97f89 */ /* 0x00142800000e0000 */
[----:B-1----:R2:W1:Y:S02]  /*6c50*/  SHFL.DOWN PT, R69, R74, 0x2, 0x1f ;  /* 0x08401f004a457f89 */ /* 0x00246400000e0000 */
.L_x_7783:
[----:B------:R-:W-:Y:S01]  /*6c60*/  LOP3.LUT R68, R3, 0x1f, RZ, 0xc0, !PT ;  /* 0x0000001f03447812 */ /* 0x000fe200078ec0ff */
[----:B------:R-:W-:Y:S03]  /*6c70*/  BSSY B1, `(.L_x_7688) ;  /* 0x000000e000017945 */ /* 0x000fe60003800000 */
[----:B------:R-:W-:Y:S01]  /*6c80*/  ISETP.GT.U32.AND P0, PT, R68, 0x1b, PT ;  /* 0x0000001b4400780c */ /* 0x000fe20003f04070 */
[----:B------:R-:W-:Y:S07]  /*6c90*/  @P1 BRA `(.L_x_7689) ;  /* 0x000000b000001947 */ /* 0x000fee0003800000 */
        /* <DEDUP_REMOVED lines=11> */
.L_x_7689:
[----:B------:R-:W-:Y:S05]  /*6d50*/  BSYNC B1 ;  /* 0x0000000000017941 */ /* 0x000fea0003800000 */
.L_x_7688:
[----:B------:R-:W-:Y:S05]  /*6d60*/  BRA.DIV ~URZ, `(.L_x_7690) ;  /* 0x00006a127f007947 */ /* 0x000fea000b800000 */
[----:B---3--:R3:W2:Y:S02]  /*6d70*/  SHFL.DOWN PT, R71, R226, 0x4, 0x1f ;  /* 0x08801f00e2477f89 */ /* 0x0086a400000e0000 */
.L_x_7784:
[----:B------:R-:W-:Y:S05]  /*6d80*/  BRA.DIV ~URZ, `(.L_x_7691) ;  /* 0x00006a727f007947 */ /* 0x000fea000b800000 */
[----:B----4-:R4:W3:Y:S04]  /*6d90*/  SHFL.DOWN PT, R73, R224, 0x4, 0x1f ;  /* 0x08801f00e0497f89 */ /* 0x0108e800000e0000 */
[----:B0-----:R4:W0:Y:S04]  /*6da0*/  SHFL.DOWN PT, R217, R75, 0x4, 0x1f ;  /* 0x08801f004bd97f89 */ /* 0x00182800000e0000 */
[----:B-1----:R4:W1:Y:S02]  /*6db0*/  SHFL.DOWN PT, R69, R74, 0x4, 0x1f ;  /* 0x08801f004a457f89 */ /* 0x00286400000e0000 */
.L_x_7785:
[----:B------:R-:W-:Y:S01]  /*6dc0*/  LOP3.LUT R68, R3, 0x1f, RZ, 0xc0, !PT ;  /* 0x0000001f03447812 */ /* 0x000fe200078ec0ff */
[----:B------:R-:W-:Y:S03]  /*6dd0*/  BSSY B1, `(.L_x_7692) ;  /* 0x000000e000017945 */ /* 0x000fe60003800000 */
[----:B------:R-:W-:Y:S01]  /*6de0*/  ISETP.GT.U32.AND P1, PT, R68, 0x17, PT ;  /* 0x000000174400780c */ /* 0x000fe20003f24070 */
[----:B------:R-:W-:Y:S07]  /*6df0*/  @P0 BRA `(.L_x_7693) ;  /* 0x000000b000000947 */ /* 0x000fee0003800000 */
[C---:B---3--:R-:W-:Y:S02]  /*6e00*/  FMUL.FTZ R68, R224.reuse, R73 ;  /* 0x00000049e0447220 */ /* 0x048fe40000410000 */
[----:B-1----:R-:W-:-:S02]  /*6e10*/  FMUL.FTZ R70, R224, R69 ;  /* 0x00000045e0467220 */ /* 0x002fc40000410000 */
[C---:B0-----:R-:W-:Y:S02]  /*6e20*/  FMUL.FTZ R72, R224.reuse, R217 ;  /* 0x000000d9e0487220 */ /* 0x041fe40000410000 */
        /* <DEDUP_REMOVED lines=8> */
.L_x_7693:
[----:B------:R-:W-:Y:S05]  /*6eb0*/  BSYNC B1 ;  /* 0x0000000000017941 */ /* 0x000fea0003800000 */
.L_x_7692:
[----:B------:R-:W-:Y:S05]  /*6ec0*/  BRA.DIV ~URZ, `(.L_x_7694) ;  /* 0x00006a927f007947 */ /* 0x000fea000b800000 */
[----:B--2---:R2:W4:Y:S04]  /*6ed0*/  SHFL.DOWN PT, R71, R226, 0x8, 0x1f ;  /* 0x09001f00e2477f89 */ /* 0x00452800000e0000 */
[----:B---3--:R2:W3:Y:S04]  /*6ee0*/  SHFL.DOWN PT, R73, R224, 0x8, 0x1f ;  /* 0x09001f00e0497f89 */ /* 0x0084e800000e0000 */
[----:B0-----:R2:W0:Y:S04]  /*6ef0*/  SHFL.DOWN PT, R217, R75, 0x8, 0x1f ;  /* 0x09001f004bd97f89 */ /* 0x00142800000e0000 */
[----:B-1----:R2:W1:Y:S02]  /*6f00*/  SHFL.DOWN PT, R69, R74, 0x8, 0x1f ;  /* 0x09001f004a457f89 */ /* 0x00246400000e0000 */
.L_x_7786:
        /* <DEDUP_REMOVED lines=15> */
.L_x_7696:
[----:B------:R-:W-:Y:S05]  /*7000*/  BSYNC B1 ;  /* 0x0000000000017941 */ /* 0x000fea0003800000 */
.L_x_7695:
[----:B------:R-:W-:Y:S05]  /*7010*/  BRA.DIV ~URZ, `(.L_x_7697) ;  /* 0x00006b127f007947 */ /* 0x000fea000b800000 */
[----:B----4-:R4:W2:Y:S02]  /*7020*/  SHFL.DOWN PT, R71, R226, 0x10, 0x1f ;  /* 0x0a001f00e2477f89 */ /* 0x0108a400000e0000 */
.L_x_7787:
[----:B------:R-:W-:Y:S05]  /*7030*/  BRA.DIV ~URZ, `(.L_x_7698) ;  /* 0x00006b727f007947 */ /* 0x000fea000b800000 */
[----:B---3--:R3:W4:Y:S04]  /*7040*/  SHFL.DOWN PT, R73, R224, 0x10, 0x1f ;  /* 0x0a001f00e0497f89 */ /* 0x00872800000e0000 */
[----:B0-----:R3:W0:Y:S04]  /*7050*/  SHFL.DOWN PT, R217, R75, 0x10, 0x1f ;  /* 0x0a001f004bd97f89 */ /* 0x00162800000e0000 */
[----:B-1----:R3:W1:Y:S02]  /*7060*/  SHFL.DOWN PT, R69, R74, 0x10, 0x1f ;  /* 0x0a001f004a457f89 */ /* 0x00266400000e0000 */
.L_x_7788:
[----:B------:R-:W-:Y:S01]  /*7070*/  BSSY B1, `(.L_x_7699) ;  /* 0x000000d000017945 */ /* 0x000fe20003800000 */
[----:B------:R-:W-:Y:S05]  /*7080*/  @P0 BRA `(.L_x_7700) ;  /* 0x000000b000000947 */ /* 0x000fea0003800000 */
        /* <DEDUP_REMOVED lines=11> */
.L_x_7700:
[----:B------:R-:W-:Y:S05]  /*7140*/  BSYNC B1 ;  /* 0x0000000000017941 */ /* 0x000fea0003800000 */
.L_x_7699:
[----:B------:R-:W-:Y:S05]  /*7150*/  BRA.DIV ~URZ, `(.L_x_7701) ;  /* 0x00006bb27f007947 */ /* 0x000fea000b800000 */
[----:B------:R-:W5:Y:S04]  /*7160*/  SHFL.IDX PT, R233, R224, RZ, 0x1f ;  /* 0x00001fffe0e97589 */ /* 0x000f6800000e0000 */
[----:B------:R-:W3:Y:S04]  /*7170*/  SHFL.IDX PT, R225, R226, RZ, 0x1f ;  /* 0x00001fffe2e17589 */ /* 0x000ee800000e0000 */
[----:B------:R-:W4:Y:S04]  /*7180*/  SHFL.IDX PT, R223, R75, RZ, 0x1f ;  /* 0x00001fff4bdf7589 */ /* 0x000f2800000e0000 */
[----:B------:R-:W2:Y:S04]  /*7190*/  SHFL.DOWN PT, R227, R75, 0x1, 0x1f ;  /* 0x08201f004be37f89 */ /* 0x000ea800000e0000 */
[----:B0-----:R-:W0:Y:S04]  /*71a0*/  SHFL.IDX PT, R217, R74, RZ, 0x1f ;  /* 0x00001fff4ad97589 */ /* 0x001e2800000e0000 */
[----:B------:R-:W1:Y:S04]  /*71b0*/  SHFL.DOWN PT, R231, R74, 0x1, 0x1f ;  /* 0x08201f004ae77f89 */ /* 0x000e6800000e0000 */
[----:B------:R-:W0:Y:S01]  /*71c0*/  SHFL.IDX PT, R234, R64, RZ, 0x1f ;  /* 0x00001fff40ea7589 */ /* 0x000e2200000e0000 */
[----:B-----5:R-:W-:-:S02]  /*71d0*/  FMUL.FTZ R230, R67, R233 ;  /* 0x000000e943e67220 */ /* 0x020fc40000410000 */
[C---:B------:R-:W-:Y:S01]  /*71e0*/  FMUL.FTZ R232, R66.reuse, R233 ;  /* 0x000000e942e87220 */ /* 0x040fe20000410000 */
[----:B------:R-:W0:Y:S01]  /*71f0*/  SHFL.IDX PT, R236, R66, RZ, 0x1f ;  /* 0x00001fff42ec7589 */ /* 0x000e2200000e0000 */
[-C--:B---3--:R-:W-:Y:S02]  /*7200*/  FFMA.FTZ R230, R66, R225.reuse, -R230 ;  /* 0x000000e142e67223 */ /* 0x088fe400000108e6 */
[----:B------:R-:W-:Y:S01]  /*7210*/  FFMA.FTZ R232, R67, R225, R232 ;  /* 0x000000e143e87223 */ /* 0x000fe200000100e8 */
[----:B--2---:R-:W2:Y:S04]  /*7220*/  SHFL.IDX PT, R71, R67, RZ, 0x1f ;  /* 0x00001fff43477589 */ /* 0x004ea800000e0000 */
[----:B------:R-:W3:Y:S04]  /*7230*/  SHFL.IDX PT, R235, R65, RZ, 0x1f ;  /* 0x00001fff41eb7589 */ /* 0x000ee800000e0000 */
[----:B------:R5:W0:Y:S04]  /*7240*/  SHFL.DOWN PT, R229, R224, 0x1, 0x1f ;  /* 0x08201f00e0e57f89 */ /* 0x000a2800000e0000 */
[----:B------:R1:W0:Y:S01]  /*7250*/  SHFL.DOWN PT, R228, R226, 0x1, 0x1f ;  /* 0x08201f00e2e47f89 */ /* 0x00022200000e0000 */
[----:B-----5:R-:W-:-:S02]  /*7260*/  FMUL.FTZ R224, R64, R233 ;  /* 0x000000e940e07220 */ /* 0x020fc40000410000 */
[----:B------:R-:W-:Y:S02]  /*7270*/  FMUL.FTZ R233, R65, R233 ;  /* 0x000000e941e97220 */ /* 0x000fe40000410000 */
[----:B-1--4-:R-:W-:Y:S02]  /*7280*/  FMUL.FTZ R226, R64, R225 ;  /* 0x000000e140e27220 */ /* 0x012fe40000410000 */
.L_x_7789:
[----:B------:R1:W4:Y:S01]  /*7290*/  LDS.128 R72, [R137+0x6770] ;  /* 0x0067700089487984 */ /* 0x0003220000000c00 */
        /* <DEDUP_REMOVED lines=16> */
.L_x_7703:
[----:B-1----:R-:W-:Y:S05]  /*73a0*/  BSYNC B1 ;  /* 0x0000000000017941 */ /* 0x002fea0003800000 */
.L_x_7702:
        /* <DEDUP_REMOVED lines=16> */
.L_x_7682:
[----:B-1----:R-:W-:Y:S05]  /*74b0*/  BSYNC B0 ;  /* 0x0000000000007941 */ /* 0x002fea0003800000 */
.L_x_7681:
[----:B------:R-:W-:Y:S01]  /*74c0*/  WARPSYNC 0xffffffff ;  /* 0xffffffff00007948 */ /* 0x000fe20003800000 */
[----:B------:R-:W-:Y:S01]  /*74d0*/  BAR.SYNC.DEFER_BLOCKING 0x0 ;  /* 0x0000000000007b1d */ /* 0x000fe20000010000 */
[C---:B------:R-:W-:Y:S01]  /*74e0*/  ISETP.NE.AND P0, PT, R3.reuse, RZ, PT ;  /* 0x000000ff0300720c */ /* 0x040fe20003f05270 */
[----:B0-----:R-:W-:Y:S01]  /*74f0*/  HADD2.F32 R74, -RZ, R59.H1_H1 ;  /* 0x3000003bff4a7230 */ /* 0x001fe20000004100 */
[----:B------:R-:W-:-:S02]  /*7500*/  IADD3 R228, R3, 0x40, RZ ;  /* 0x0000004003e47810 */ /* 0x000fc40007ffe0ff */
[----:B--2---:R-:W-:Y:S01]  /*7510*/  P2R R70, PR, RZ, 0x1 ;  /* 0x00000001ff467803 */ /* 0x004fe20000000000 */
[----:B------:R-:W-:Y:S01]  /*7520*/  ULDC UR36, c[0x0][0x168] ;  /* 0x00005a0000247ab9 */ /* 0x000fe20000000800 */
[----:B------:R-:W-:Y:S01]  /*7530*/  FMUL.FTZ R72, R40, R74 ;  /* 0x0000004a28487220 */ /* 0x000fe20000410000 */
[C---:B------:R-:W-:Y:S01]  /*7540*/  IADD3 R238, R3.reuse, 0x200, RZ ;  /* 0x0000020003ee7810 */ /* 0x040fe20007ffe0ff */
[----:B------:R-:W-:Y:S01]  /*7550*/  UIADD3 UR36, -UR34, UR36, URZ ;  /* 0x0000002422247290 */ /* 0x000fe2000fffe13f */
[C---:B------:R-:W-:Y:S01]  /*7560*/  IADD3 R224, R3.reuse, 0x680, RZ ;  /* 0x0000068003e07810 */ /* 0x040fe20007ffe0ff */
[----:B------:R-:W-:Y:S01]  /*7570*/  BSSY B0, `(.L_x_7704) ;  /* 0x00002b4000007945 */ /* 0x000fe20003800000 */
[C---:B------:R-:W-:Y:S02]  /*7580*/  IADD3 R226, R3.reuse, 0x6c0, RZ ;  /* 0x000006c003e27810 */ /* 0x040fe40007ffe0ff */
[C---:B------:R-:W-:Y:S02]  /*7590*/  IADD3 R230, R3.reuse, 0x700, RZ ;  /* 0x0000070003e67810 */ /* 0x040fe40007ffe0ff */
[----:B------:R-:W-:-:S02]  /*75a0*/  IADD3 R232, R3, 0x740, RZ ;  /* 0x0000074003e87810 */ /* 0x000fc40007ffe0ff */
[C---:B------:R-:W-:Y:S02]  /*75b0*/  IADD3 R234, R3.reuse, 0x780, RZ ;  /* 0x0000078003ea7810 */ /* 0x040fe40007ffe0ff */
[C---:B------:R-:W-:Y:S02]  /*75c0*/  IADD3 R236, R3.reuse, 0x7c0, RZ ;  /* 0x000007c003ec7810 */ /* 0x040fe40007ffe0ff */
[----:B------:R-:W-:Y:S01]  /*75d0*/  LEA.HI.SX32 R228, R228, R3, 0x1b ;  /* 0x00000003e4e47211 */ /* 0x000fe200078fdaff */
[----:B------:R-:W0:Y:S04]  /*75e0*/  LDS.64 R68, [R3.X16+0x6768] ;  /* 0x0067680003447984 */ /* 0x000e28000000ca00 */
[----:B------:R1:W-:Y:S02]  /*75f0*/  @!P0 STS.128 [UR48+0x7d60], R64 ;  /* 0x007d6040ff008988 */ /* 0x0003e40008000c30 */
[----:B-1----:R-:W-:-:S04]  /*7600*/  SHF.L.U32 R66, R3, 0x5, RZ ;  /* 0x0000000503427819 */ /* 0x002fc800000006ff */
[----:B------:R-:W-:Y:S01]  /*7610*/  LEA.HI.SX32 R66, R66, R66, 0x1b ;  /* 0x0000004242427211 */ /* 0x000fe200078fdaff */
[CC--:B0-----:R-:W-:Y:S02]  /*7620*/  FMUL.FTZ R71, R69.reuse, -R77.reuse ;  /* 0x8000004d45477220 */ /* 0x0c1fe40000410000 */
[C---:B------:R-:W-:Y:S02]  /*7630*/  FMUL.FTZ R77, R68.reuse, -R77 ;  /* 0x8000004d444d7220 */ /* 0x040fe40000410000 */
[-C--:B------:R-:W-:Y:S02]  /*7640*/  FFMA.FTZ R68, R68, R76.reuse, -R71 ;  /* 0x0000004c44447223 */ /* 0x080fe40000010847 */
[----:B------:R-:W-:Y:S02]  /*7650*/  FFMA.FTZ R77, R69, R76, R77 ;  /* 0x0000004c454d7223 */ /* 0x000fe4000001004d */
[----:B------:R-:W-:Y:S02]  /*7660*/  FADD.FTZ R201, R201, R68 ;  /* 0x00000044c9c97221 */ /* 0x000fe40000010000 */
[----:B------:R-:W-:-:S02]  /*7670*/  FADD.FTZ R202, -R202, R77 ;  /* 0x0000004dcaca7221 */ /* 0x000fc40000010100 */
[----:B------:R-:W-:Y:S02]  /*7680*/  FMUL.FTZ R65, R201, UR47 ;  /* 0x0000002fc9417c20 */ /* 0x000fe40008410000 */
[CC--:B------:R-:W-:Y:S02]  /*7690*/  FMUL.FTZ R69, R101.reuse, -R202.reuse ;  /* 0x800000ca65457220 */ /* 0x0c0fe40000410000 */
[-C--:B------:R-:W-:Y:S02]  /*76a0*/  FMUL.FTZ R101, R101, -R201.reuse ;  /* 0x800000c965657220 */ /* 0x080fe40000410000 */
[----:B------:R-:W-:Y:S02]  /*76b0*/  FFMA.FTZ R68, R102, R201, -R69 ;  /* 0x000000c966447223 */ /* 0x000fe40000010845 */
[----:B------:R-:W-:Y:S02]  /*76c0*/  FMUL.FTZ R70, R83, R202 ;  /* 0x000000ca53467220 */ /* 0x000fe40000410000 */
[----:B------:R-:W-:-:S02]  /*76d0*/  FADD.FTZ R76, R199, R68 ;  /* 0x00000044c74c7221 */ /* 0x000fc40000010000 */
[----:B------:R-:W-:Y:S02]  /*76e0*/  FFMA.FTZ R83, R83, -R72, R210 ;  /* 0x8000004853537223 */ /* 0x000fe400000100d2 */
[C---:B------:R-:W-:Y:S02]  /*76f0*/  FMUL.FTZ R64, R202.reuse, UR47 ;  /* 0x0000002fca407c20 */ /* 0x040fe40008410000 */
[----:B------:R-:W-:Y:S02]  /*7700*/  FFMA.FTZ R68, R202, UR46, -R65 ;  /* 0x0000002eca447c23 */ /* 0x000fe40008010841 */
[-C--:B------:R-:W-:Y:S02]  /*7710*/  FFMA.FTZ R101, R102, R202.reuse, R101 ;  /* 0x000000ca66657223 */ /* 0x080fe40000010065 */
[C---:B------:R-:W-:Y:S01]  /*7720*/  FMUL.FTZ R69, R40.reuse, R202 ;  /* 0x000000ca28457220 */ /* 0x040fe20000410000 */
[----:B------:R-:W-:Y:S01]  /*7730*/  IADD3 R202, R3, 0x640, RZ ;  /* 0x0000064003ca7810 */ /* 0x000fe20007ffe0ff */
[----:B------:R-:W-:-:S02]  /*7740*/  FMUL.FTZ R65, R40, R201 ;  /* 0x000000c928417220 */ /* 0x000fc40000410000 */
[----:B------:R-:W-:Y:S02]  /*7750*/  FFMA.FTZ R72, R175, -R72, R209 ;  /* 0x80000048af487223 */ /* 0x000fe400000100d1 */
[----:B------:R-:W-:Y:S02]  /*7760*/  FFMA.FTZ R67, R201, UR46, R64 ;  /* 0x0000002ec9437c23 */ /* 0x000fe40008010040 */
[C---:B------:R-:W-:Y:S02]  /*7770*/  FMUL.FTZ R68, R83.reuse, R68 ;  /* 0x0000004453447220 */ /* 0x040fe40000410000 */
[----:B------:R-:W-:Y:S01]  /*7780*/  FADD.FTZ R101, -R200, R101 ;  /* 0x00000065c8657221 */ /* 0x000fe20000010100 */
[----:B------:R-:W-:Y:S01]  /*7790*/  HADD2.F32 R200, -RZ, R59.H0_H0 ;  /* 0x2000003bffc87230 */ /* 0x000fe20000004100 */
[C---:B------:R-:W-:Y:S02]  /*77a0*/  FMUL.FTZ R64, R83.reuse, R69 ;  /* 0x0000004553407220 */ /* 0x040fe40000410000 */
[----:B------:R-:W-:-:S02]  /*77b0*/  FMUL.FTZ R83, R83, R65 ;  /* 0x0000004153537220 */ /* 0x000fc40000410000 */
[----:B------:R-:W-:Y:S02]  /*77c0*/  FFMA.FTZ R71, R72, R67, R68 ;  /* 0x0000004348477223 */ /* 0x000fe40000010044 */
[----:B------:R-:W-:Y:S02]  /*77d0*/  FMUL.FTZ R73, R74, R65 ;  /* 0x000000414a497220 */ /* 0x000fe40000410000 */
[----:B------:R-:W-:Y:S02]  /*77e0*/  FMUL.FTZ R67, R103, -R101 ;  /* 0x8000006567437220 */ /* 0x000fe40000410000 */
[----:B------:R-:W-:Y:S01]  /*77f0*/  FFMA.FTZ R65, R72, R65, R64 ;  /* 0x0000004148417223 */ /* 0x000fe20000010040 */
[----:B------:R0:W-:Y:S01]  /*7800*/  STS [R66.X4+0x2178], R73 ;  /* 0x0021784942007388 */ /* 0x0001e20000004800 */
[----:B------:R-:W-:Y:S02]  /*7810*/  FFMA.FTZ R70, R175, R201, R70 ;  /* 0x000000c9af467223 */ /* 0x000fe40000010046 */
[----:B------:R-:W-:-:S02]  /*7820*/  FMUL.FTZ R75, R74, R69 ;  /* 0x000000454a4b7220 */ /* 0x000fc40000410000 */
[----:B------:R-:W-:Y:S01]  /*7830*/  FFMA.FTZ R64, R72, R69, -R83 ;  /* 0x0000004548407223 */ /* 0x000fe20000010853 */
[----:B------:R-:W-:Y:S01]  /*7840*/  HADD2.F32 R83, -RZ, R56.H1_H1 ;  /* 0x30000038ff537230 */ /* 0x000fe20000004100 */
[----:B------:R-:W-:Y:S01]  /*7850*/  FMUL.FTZ R69, R39, R200 ;  /* 0x000000c827457220 */ /* 0x000fe20000410000 */
[----:B------:R1:W-:Y:S01]  /*7860*/  STS [R66.X4+0x217c], R75 ;  /* 0x00217c4b42007388 */ /* 0x0003e20000004800 */
[----:B------:R-:W-:Y:S02]  /*7870*/  FFMA.FTZ R68, R104, R76, -R67 ;  /* 0x0000004c68447223 */ /* 0x000fe40000010843 */
[----:B------:R-:W-:Y:S02]  /*7880*/  FMUL.FTZ R67, R82, R101 ;  /* 0x0000006552437220 */ /* 0x000fe40000410000 */
[-C--:B------:R-:W-:Y:S02]  /*7890*/  FFMA.FTZ R55, R40, R70.reuse, R55 ;  /* 0x0000004628377223 */ /* 0x080fe40000010037 */
[----:B------:R-:W-:-:S02]  /*78a0*/  FFMA.FTZ R77, R74, R70, R71 ;  /* 0x000000464a4d7223 */ /* 0x000fc40000010047 */
[----:B------:R-:W-:Y:S02]  /*78b0*/  FMUL.FTZ R72, R76, UR47 ;  /* 0x0000002f4c487c20 */ /* 0x000fe40008410000 */
[-C--:B------:R-:W-:Y:S02]  /*78c0*/  FFMA.FTZ R70, R82, -R69.reuse, R203 ;  /* 0x8000004552467223 */ /* 0x080fe400000100cb */
[----:B------:R-:W-:Y:S02]  /*78d0*/  FMUL.FTZ R71, R101, UR47 ;  /* 0x0000002f65477c20 */ /* 0x000fe40008410000 */
[C---:B------:R-:W-:Y:S02]  /*78e0*/  FFMA.FTZ R69, R172.reuse, -R69, R204 ;  /* 0x80000045ac457223 */ /* 0x040fe400000100cc */
[-C--:B------:R-:W-:Y:S02]  /*78f0*/  FFMA.FTZ R172, R172, R76.reuse, R67 ;  /* 0x0000004cacac7223 */ /* 0x080fe40000010043 */
[----:B------:R-:W-:-:S02]  /*7900*/  FMUL.FTZ R103, R103, -R76 ;  /* 0x8000004c67677220 */ /* 0x000fc40000410000 */
[----:B------:R-:W-:Y:S02]  /*7910*/  FFMA.FTZ R67, R101, UR46, -R72 ;  /* 0x0000002e65437c23 */ /* 0x000fe40008010848 */
[----:B------:R-:W-:Y:S02]  /*7920*/  FFMA.FTZ R72, R76, UR46, R71 ;  /* 0x0000002e4c487c23 */ /* 0x000fe40008010047 */
[CC--:B0-----:R-:W-:Y:S02]  /*7930*/  FMUL.FTZ R73, R39.reuse, R101.reuse ;  /* 0x0000006527497220 */ /* 0x0c1fe40000410000 */
[----:B------:R-:W-:Y:S02]  /*7940*/  FMUL.FTZ R76, R39, R76 ;  /* 0x0000004c274c7220 */ /* 0x000fe40000410000 */
[----:B------:R-:W-:Y:S02]  /*7950*/  FFMA.FTZ R103, R104, R101, R103 ;  /* 0x0000006568677223 */ /* 0x000fe40000010067 */
[----:B------:R-:W-:-:S02]  /*7960*/  FADD.FTZ R82, R197, R68 ;  /* 0x00000044c5527221 */ /* 0x000fc40000010000 */
[C---:B------:R-:W-:Y:S02]  /*7970*/  FMUL.FTZ R68, R70.reuse, R73 ;  /* 0x0000004946447220 */ /* 0x040fe40000410000 */
[CC--:B------:R-:W-:Y:S02]  /*7980*/  FMUL.FTZ R74, R70.reuse, R76.reuse ;  /* 0x0000004c464a7220 */ /* 0x0c0fe40000410000 */
[----:B------:R-:W-:Y:S02]  /*7990*/  FMUL.FTZ R67, R70, R67 ;  /* 0x0000004346437220 */ /* 0x000fe40000410000 */
[----:B------:R-:W-:Y:S01]  /*79a0*/  FADD.FTZ R102, -R198, R103 ;  /* 0x00000067c6667221 */ /* 0x000fe20000010100 */
[----:B------:R-:W-:Y:S01]  /*79b0*/  IADD3 R198, R3, 0x5c0, RZ ;  /* 0x000005c003c67810 */ /* 0x000fe20007ffe0ff */
[C---:B------:R-:W-:Y:S02]  /*79c0*/  FMUL.FTZ R71, R200.reuse, R76 ;  /* 0x0000004cc8477220 */ /* 0x040fe40000410000 */
[----:B-1----:R-:W-:-:S02]  /*79d0*/  FMUL.FTZ R75, R200, R73 ;  /* 0x00000049c84b7220 */ /* 0x002fc40000410000 */
[C---:B------:R-:W-:Y:S01]  /*79e0*/  FFMA.FTZ R76, R69.reuse, R76, R68 ;  /* 0x0000004c454c7223 */ /* 0x040fe20000010044 */
[----:B------:R0:W-:Y:S01]  /*79f0*/  STS [R66.X4+0x2170], R71 ;  /* 0x0021704742007388 */ /* 0x0001e20000004800 */
[C---:B------:R-:W-:Y:S02]  /*7a00*/  FFMA.FTZ R73, R69.reuse, R73, -R74 ;  /* 0x0000004945497223 */ /* 0x040fe4000001084a */
[----:B------:R-:W-:Y:S01]  /*7a10*/  FFMA.FTZ R69, R69, R72, R67 ;  /* 0x0000004845457223 */ /* 0x000fe20000010043 */
[----:B------:R1:W-:Y:S01]  /*7a20*/  STS [R66.X4+0x2174], R75 ;  /* 0x0021744b42007388 */ /* 0x0003e20000004800 */
[----:B------:R-:W-:Y:S01]  /*7a30*/  FADD.FTZ R24, R77, R24 ;  /* 0x000000184d187221 */ /* 0x000fe20000010000 */
[----:B------:R-:W-:Y:S01]  /*7a40*/  HADD2.F32 R77, -RZ, R58.H1_H1 ;  /* 0x3000003aff4d7230 */ /* 0x000fe20000004100 */
[----:B------:R-:W-:Y:S02]  /*7a50*/  FMUL.FTZ R67, R105, -R102 ;  /* 0x8000006669437220 */ /* 0x000fe40000410000 */
[----:B------:R-:W-:-:S02]  /*7a60*/  FFMA.FTZ R108, R39, R172, R108 ;  /* 0x000000ac276c7223 */ /* 0x000fc4000001006c */
[----:B------:R-:W-:Y:S01]  /*7a70*/  FFMA.FTZ R172, R200, R172, R69 ;  /* 0x000000acc8ac7223 */ /* 0x000fe20000010045 */
[----:B------:R-:W-:Y:S01]  /*7a80*/  IADD3 R200, R3, 0x600, RZ ;  /* 0x0000060003c87810 */ /* 0x000fe20007ffe0ff */
[-C--:B------:R-:W-:Y:S02]  /*7a90*/  FFMA.FTZ R68, R106, R82.reuse, -R67 ;  /* 0x000000526a447223 */ /* 0x080fe40000010843 */
[----:B------:R-:W-:Y:S02]  /*7aa0*/  FMUL.FTZ R105, R105, -R82 ;  /* 0x8000005269697220 */ /* 0x000fe40000410000 */
[----:B------:R-:W-:Y:S02]  /*7ab0*/  FMUL.FTZ R69, R82, UR47 ;  /* 0x0000002f52457c20 */ /* 0x000fe40008410000 */
[----:B------:R-:W-:Y:S02]  /*7ac0*/  FMUL.FTZ R72, R38, R77 ;  /* 0x0000004d26487220 */ /* 0x000fe40000410000 */
[----:B------:R-:W-:-:S02]  /*7ad0*/  FADD.FTZ R74, R195, R68 ;  /* 0x00000044c34a7221 */ /* 0x000fc40000010000 */
[-C--:B------:R-:W-:Y:S02]  /*7ae0*/  FFMA.FTZ R105, R106, R102.reuse, R105 ;  /* 0x000000666a697223 */ /* 0x080fe40000010069 */
[C---:B------:R-:W-:Y:S02]  /*7af0*/  FMUL.FTZ R70, R81.reuse, R102 ;  /* 0x0000006651467220 */ /* 0x040fe40000410000 */
[C---:B------:R-:W-:Y:S02]  /*7b00*/  FMUL.FTZ R67, R102.reuse, UR47 ;  /* 0x0000002f66437c20 */ /* 0x040fe40008410000 */
[----:B------:R-:W-:Y:S02]  /*7b10*/  FFMA.FTZ R68, R102, UR46, -R69 ;  /* 0x0000002e66447c23 */ /* 0x000fe40008010845 */
[----:B------:R-:W-:Y:S02]  /*7b20*/  FFMA.FTZ R81, R81, -R72, R213 ;  /* 0x8000004851517223 */ /* 0x000fe400000100d5 */
[----:B------:R-:W-:-:S02]  /*7b30*/  FMUL.FTZ R102, R38, R102 ;  /* 0x0000006626667220 */ /* 0x000fc40000410000 */
[----:B------:R-:W-:Y:S02]  /*7b40*/  FMUL.FTZ R103, R38, R82 ;  /* 0x0000005226677220 */ /* 0x000fe40000410000 */
[C---:B------:R-:W-:Y:S02]  /*7b50*/  FMUL.FTZ R69, R81.reuse, R102 ;  /* 0x0000006651457220 */ /* 0x040fe40000410000 */
[----:B------:R-:W-:Y:S02]  /*7b60*/  FMUL.FTZ R68, R81, R68 ;  /* 0x0000004451447220 */ /* 0x000fe40000410000 */
[----:B------:R-:W-:Y:S02]  /*7b70*/  FFMA.FTZ R72, R173, -R72, R214 ;  /* 0x80000048ad487223 */ /* 0x000fe400000100d6 */
[----:B------:R-:W-:Y:S02]  /*7b80*/  FMUL.FTZ R81, R81, R103 ;  /* 0x0000006751517220 */ /* 0x000fe40000410000 */
[----:B------:R-:W-:-:S02]  /*7b90*/  FFMA.FTZ R67, R82, UR46, R67 ;  /* 0x0000002e52437c23 */ /* 0x000fc40008010043 */
[----:B------:R-:W-:Y:S01]  /*7ba0*/  FFMA.FTZ R173, R173, R82, R70 ;  /* 0x00000052adad7223 */ /* 0x000fe20000010046 */
[----:B------:R-:W-:Y:S01]  /*7bb0*/  HADD2.F32 R82, -RZ, R58.H0_H0 ;  /* 0x2000003aff527230 */ /* 0x000fe20000004100 */
[----:B------:R-:W-:Y:S01]  /*7bc0*/  FADD.FTZ R104, -R196, R105 ;  /* 0x00000069c4687221 */ /* 0x000fe20000010100 */
[----:B------:R-:W-:Y:S01]  /*7bd0*/  IADD3 R196, R3, 0x580, RZ ;  /* 0x0000058003c47810 */ /* 0x000fe20007ffe0ff */
[CC--:B0-----:R-:W-:Y:S02]  /*7be0*/  FMUL.FTZ R71, R77.reuse, R103.reuse ;  /* 0x000000674d477220 */ /* 0x0c1fe40000410000 */
[-C--:B-1----:R-:W-:Y:S02]  /*7bf0*/  FMUL.FTZ R75, R77, R102.reuse ;  /* 0x000000664d4b7220 */ /* 0x082fe40000410000 */
[C---:B------:R-:W-:Y:S01]  /*7c00*/  FFMA.FTZ R103, R72.reuse, R103, R69 ;  /* 0x0000006748677223 */ /* 0x040fe20000010045 */
[----:B------:R0:W-:Y:S01]  /*7c10*/  STS [R66.X4+0x2168], R71 ;  /* 0x0021684742007388 */ /* 0x0001e20000004800 */
[C---:B------:R-:W-:Y:S01]  /*7c20*/  FFMA.FTZ R102, R72.reuse, R102, -R81 ;  /* 0x0000006648667223 */ /* 0x040fe20000010851 */
[----:B------:R-:W-:Y:S01]  /*7c30*/  HADD2.F32 R81, -RZ, R57.H1_H1 ;  /* 0x30000039ff517230 */ /* 0x000fe20000004100 */
[----:B------:R-:W-:Y:S01]  /*7c40*/  FFMA.FTZ R72, R72, R67, R68 ;  /* 0x0000004348487223 */ /* 0x000fe20000010044 */
[----:B------:R1:W-:Y:S01]  /*7c50*/  STS [R66.X4+0x216c], R75 ;  /* 0x00216c4b42007388 */ /* 0x0003e20000004800 */
[----:B------:R-:W-:-:S02]  /*7c60*/  FMUL.FTZ R68, R107, -R104 ;  /* 0x800000686b447220 */ /* 0x000fc40000410000 */
[----:B------:R-:W-:Y:S02]  /*7c70*/  FMUL.FTZ R70, R107, -R74 ;  /* 0x8000004a6b467220 */ /* 0x000fe40000410000 */
[----:B------:R-:W-:Y:S02]  /*7c80*/  FMUL.FTZ R69, R37, R82 ;  /* 0x0000005225457220 */ /* 0x000fe40000410000 */
[----:B0-----:R-:W-:Y:S02]  /*7c90*/  FMUL.FTZ R71, R74, UR47 ;  /* 0x0000002f4a477c20 */ /* 0x001fe40008410000 */
[C---:B------:R-:W-:Y:S02]  /*7ca0*/  FFMA.FTZ R68, R141.reuse, R74, -R68 ;  /* 0x0000004a8d447223 */ /* 0x040fe40000010844 */
[-C--:B------:R-:W-:Y:S02]  /*7cb0*/  FFMA.FTZ R141, R141, R104.reuse, R70 ;  /* 0x000000688d8d7223 */ /* 0x080fe40000010046 */
[----:B------:R-:W-:-:S02]  /*7cc0*/  FMUL.FTZ R67, R80, R104 ;  /* 0x0000006850437220 */ /* 0x000fc40000410000 */
[-C--:B------:R-:W-:Y:S02]  /*7cd0*/  FFMA.FTZ R80, R80, -R69.reuse, R221 ;  /* 0x8000004550507223 */ /* 0x080fe400000100dd */
[C---:B------:R-:W-:Y:S02]  /*7ce0*/  FMUL.FTZ R70, R104.reuse, UR47 ;  /* 0x0000002f68467c20 */ /* 0x040fe40008410000 */
[----:B------:R-:W-:Y:S02]  /*7cf0*/  FFMA.FTZ R71, R104, UR46, -R71 ;  /* 0x0000002e68477c23 */ /* 0x000fe40008010847 */
[C---:B------:R-:W-:Y:S02]  /*7d00*/  FMUL.FTZ R104, R37.reuse, R104 ;  /* 0x0000006825687220 */ /* 0x040fe40000410000 */
[----:B------:R-:W-:Y:S02]  /*7d10*/  FMUL.FTZ R105, R37, R74 ;  /* 0x0000004a25697220 */ /* 0x000fe40000410000 */
[----:B------:R-:W-:-:S02]  /*7d20*/  FFMA.FTZ R69, R170, -R69, R222 ;  /* 0x80000045aa457223 */ /* 0x000fc400000100de */
[----:B------:R-:W-:Y:S02]  /*7d30*/  FFMA.FTZ R70, R74, UR46, R70 ;  /* 0x0000002e4a467c23 */ /* 0x000fe40008010046 */
[C---:B------:R-:W-:Y:S02]  /*7d40*/  FMUL.FTZ R71, R80.reuse, R71 ;  /* 0x0000004750477220 */ /* 0x040fe40000410000 */
[----:B------:R-:W-:Y:S02]  /*7d50*/  FADD.FTZ R193, R193, R68 ;  /* 0x00000044c1c17221 */ /* 0x000fe40000010000 */
[----:B------:R-:W-:Y:S02]  /*7d60*/  FMUL.FTZ R68, R80, R104 ;  /* 0x0000006850447220 */ /* 0x000fe40000410000 */
[----:B------:R-:W-:Y:S01]  /*7d70*/  FADD.FTZ R141, -R194, R141 ;  /* 0x0000008dc28d7221 */ /* 0x000fe20000010100 */
[----:B------:R-:W-:Y:S01]  /*7d80*/  IADD3 R194, R3, 0x540, RZ ;  /* 0x0000054003c27810 */ /* 0x000fe20007ffe0ff */
[----:B------:R-:W-:-:S02]  /*7d90*/  FMUL.FTZ R80, R80, R105 ;  /* 0x0000006950507220 */ /* 0x000fc40000410000 */
[-C--:B------:R-:W-:Y:S02]  /*7da0*/  FFMA.FTZ R53, R38, R173.reuse, R53 ;  /* 0x000000ad26357223 */ /* 0x080fe40000010035 */
[----:B------:R-:W-:Y:S02]  /*7db0*/  FFMA.FTZ R67, R170, R74, R67 ;  /* 0x0000004aaa437223 */ /* 0x000fe40000010043 */
[----:B------:R-:W-:Y:S02]  /*7dc0*/  FFMA.FTZ R70, R69, R70, R71 ;  /* 0x0000004645467223 */ /* 0x000fe40000010047 */
[----:B------:R-:W-:Y:S02]  /*7dd0*/  FFMA.FTZ R173, R77, R173, R72 ;  /* 0x000000ad4dad7223 */ /* 0x000fe40000010048 */
[C---:B-1----:R-:W-:Y:S02]  /*7de0*/  FMUL.FTZ R75, R82.reuse, R105 ;  /* 0x00000069524b7220 */ /* 0x042fe40000410000 */
[----:B------:R-:W-:-:S02]  /*7df0*/  FMUL.FTZ R77, R82, R104 ;  /* 0x00000068524d7220 */ /* 0x000fc40000410000 */
[C---:B------:R-:W-:Y:S01]  /*7e00*/  FFMA.FTZ R105, R69.reuse, R105, R68 ;  /* 0x0000006945697223 */ /* 0x040fe20000010044 */
[----:B------:R0:W-:Y:S01]  /*7e10*/  STS [R66.X4+0x2160], R75 ;  /* 0x0021604b42007388 */ /* 0x0001e20000004800 */
[----:B------:R-:W-:Y:S02]  /*7e20*/  FFMA.FTZ R104, R69, R104, -R80 ;  /* 0x0000006845687223 */ /* 0x000fe40000010850 */
[----:B------:R-:W-:Y:S01]  /*7e30*/  FMUL.FTZ R68, R142, -R141 ;  /* 0x8000008d8e447220 */ /* 0x000fe20000410000 */
[----:B------:R1:W-:Y:S01]  /*7e40*/  STS [R66.X4+0x2164], R77 ;  /* 0x0021644d42007388 */ /* 0x0003e20000004800 */
[-C--:B------:R-:W-:Y:S02]  /*7e50*/  FFMA.FTZ R54, R37, R67.reuse, R54 ;  /* 0x0000004325367223 */ /* 0x080fe40000010036 */
[----:B------:R-:W-:Y:S01]  /*7e60*/  FFMA.FTZ R80, R82, R67, R70 ;  /* 0x0000004352507223 */ /* 0x000fe20000010046 */
[----:B------:R-:W-:Y:S01]  /*7e70*/  HADD2.F32 R82, -RZ, R56.H0_H0 ;  /* 0x20000038ff527230 */ /* 0x000fe20000004100 */
[----:B------:R-:W-:-:S02]  /*7e80*/  FMUL.FTZ R67, R36, R81 ;  /* 0x0000005124437220 */ /* 0x000fc40000410000 */
[----:B------:R-:W-:Y:S02]  /*7e90*/  FMUL.FTZ R71, R193, UR47 ;  /* 0x0000002fc1477c20 */ /* 0x000fe40008410000 */
[----:B------:R-:W-:Y:S02]  /*7ea0*/  FFMA.FTZ R68, R143, R193, -R68 ;  /* 0x000000c18f447223 */ /* 0x000fe40000010844 */
[----:B------:R-:W-:Y:S02]  /*7eb0*/  FMUL.FTZ R70, R79, R141 ;  /* 0x0000008d4f467220 */ /* 0x000fe40000410000 */
[----:B------:R-:W-:Y:S02]  /*7ec0*/  FMUL.FTZ R69, R141, UR47 ;  /* 0x0000002f8d457c20 */ /* 0x000fe40008410000 */
[----:B------:R-:W-:Y:S02]  /*7ed0*/  FFMA.FTZ R79, R79, -R67, R136 ;  /* 0x800000434f4f7223 */ /* 0x000fe40000010088 */
[----:B------:R-:W-:-:S02]  /*7ee0*/  FMUL.FTZ R74, R36, R141 ;  /* 0x0000008d244a7220 */ /* 0x000fc40000410000 */
[-C--:B------:R-:W-:Y:S02]  /*7ef0*/  FMUL.FTZ R106, R36, R193.reuse ;  /* 0x000000c1246a7220 */ /* 0x080fe40000410000 */
[----:B------:R-:W-:Y:S02]  /*7f00*/  FFMA.FTZ R72, R141, UR46, -R71 ;  /* 0x0000002e8d487c23 */ /* 0x000fe40008010847 */
[----:B------:R-:W-:Y:S02]  /*7f10*/  FMUL.FTZ R142, R142, -R193 ;  /* 0x800000c18e8e7220 */ /* 0x000fe40000410000 */
[----:B------:R-:W-:Y:S02]  /*7f20*/  FADD.FTZ R137, R191, R68 ;  /* 0x00000044bf897221 */ /* 0x000fe40000010000 */
[----:B------:R-:W-:Y:S02]  /*7f30*/  FFMA.FTZ R68, R193, UR46, R69 ;  /* 0x0000002ec1447c23 */ /* 0x000fe40008010045 */
[----:B------:R-:W-:-:S02]  /*7f40*/  FFMA.FTZ R67, R171, -R67, R218 ;  /* 0x80000043ab437223 */ /* 0x000fc400000100da */
[C---:B------:R-:W-:Y:S02]  /*7f50*/  FMUL.FTZ R69, R79.reuse, R74 ;  /* 0x0000004a4f457220 */ /* 0x040fe40000410000 */
[C---:B------:R-:W-:Y:S02]  /*7f60*/  FMUL.FTZ R107, R79.reuse, R106 ;  /* 0x0000006a4f6b7220 */ /* 0x040fe40000410000 */
[----:B------:R-:W-:Y:S02]  /*7f70*/  FMUL.FTZ R72, R79, R72 ;  /* 0x000000484f487220 */ /* 0x000fe40000410000 */
[----:B------:R-:W-:Y:S02]  /*7f80*/  FFMA.FTZ R143, R143, R141, R142 ;  /* 0x0000008d8f8f7223 */ /* 0x000fe4000001008e */
[-C--:B------:R-:W-:Y:S02]  /*7f90*/  FMUL.FTZ R71, R81, R106.reuse ;  /* 0x0000006a51477220 */ /* 0x080fe40000410000 */
[----:B------:R-:W-:-:S02]  /*7fa0*/  FFMA.FTZ R106, R67, R106, R69 ;  /* 0x0000006a436a7223 */ /* 0x000fc40000010045 */
[-C--:B------:R-:W-:Y:S01]  /*7fb0*/  FFMA.FTZ R107, R67, R74.reuse, -R107 ;  /* 0x0000004a436b7223 */ /* 0x080fe2000001086b */
[----:B------:R2:W-:Y:S01]  /*7fc0*/  STS [R66.X4+0x2158], R71 ;  /* 0x0021584742007388 */ /* 0x0005e20000004800 */
[----:B------:R-:W-:Y:S02]  /*7fd0*/  FFMA.FTZ R70, R171, R193, R70 ;  /* 0x000000c1ab467223 */ /* 0x000fe40000010046 */
[----:B0-----:R-:W-:Y:S01]  /*7fe0*/  FMUL.FTZ R75, R81, R74 ;  /* 0x0000004a514b7220 */ /* 0x001fe20000410000 */
[----:B------:R-:W-:Y:S01]  /*7ff0*/  HADD2.F32 R74, -RZ, R57.H0_H0 ;  /* 0x20000039ff4a7230 */ /* 0x000fe20000004100 */
[----:B------:R-:W-:Y:S02]  /*8000*/  FFMA.FTZ R67, R67, R68, R72 ;  /* 0x0000004443437223 */ /* 0x000fe40000010048 */
[----:B------:R-:W-:Y:S01]  /*8010*/  FADD.FTZ R143, -R192, R143 ;  /* 0x0000008fc08f7221 */ /* 0x000fe20000010100 */
[----:B------:R0:W-:Y:S01]  /*8020*/  STS [R66.X4+0x215c], R75 ;  /* 0x00215c4b42007388 */ /* 0x0001e20000004800 */
[-C--:B------:R-:W-:Y:S01]  /*8030*/  FFMA.FTZ R51, R36, R70.reuse, R51 ;  /* 0x0000004624337223 */ /* 0x080fe20000010033 */
[----:B------:R-:W-:Y:S01]  /*8040*/  IADD3 R192, R3, 0x500, RZ ;  /* 0x0000050003c07810 */ /* 0x000fe20007ffe0ff */
[----:B-1----:R-:W-:-:S02]  /*8050*/  FFMA.FTZ R77, R81, R70, R67 ;  /* 0x00000046514d7223 */ /* 0x002fc40000010043 */
[-C--:B------:R-:W-:Y:S02]  /*8060*/  FMUL.FTZ R68, R144, -R143.reuse ;  /* 0x8000008f90447220 */ /* 0x080fe40000410000 */
[----:B------:R-:W-:Y:S02]  /*8070*/  FMUL.FTZ R67, R78, R143 ;  /* 0x0000008f4e437220 */ /* 0x000fe40000410000 */
[----:B------:R-:W-:Y:S02]  /*8080*/  FMUL.FTZ R70, R143, UR47 ;  /* 0x0000002f8f467c20 */ /* 0x000fe40008410000 */
[----:B------:R-:W-:Y:S02]  /*8090*/  FMUL.FTZ R69, R35, R74 ;  /* 0x0000004a23457220 */ /* 0x000fe40000410000 */
[-C--:B------:R-:W-:Y:S02]  /*80a0*/  FMUL.FTZ R144, R144, -R137.reuse ;  /* 0x8000008990907220 */ /* 0x080fe40000410000 */
[----:B------:R-:W-:-:S02]  /*80b0*/  FFMA.FTZ R68, R145, R137, -R68 ;  /* 0x0000008991447223 */ /* 0x000fc40000010844 */
[C---:B--2---:R-:W-:Y:S02]  /*80c0*/  FMUL.FTZ R71, R137.reuse, UR47 ;  /* 0x0000002f89477c20 */ /* 0x044fe40008410000 */
[----:B------:R-:W-:Y:S02]  /*80d0*/  FFMA.FTZ R67, R168, R137, R67 ;  /* 0x00000089a8437223 */ /* 0x000fe40000010043 */
[----:B------:R-:W-:Y:S02]  /*80e0*/  FFMA.FTZ R70, R137, UR46, R70 ;  /* 0x0000002e89467c23 */ /* 0x000fe40008010046 */
[----:B------:R-:W-:Y:S02]  /*80f0*/  FFMA.FTZ R78, R78, -R69, R219 ;  /* 0x800000454e4e7223 */ /* 0x000fe400000100db */
[----:B------:R-:W-:Y:S02]  /*8100*/  FMUL.FTZ R137, R35, R137 ;  /* 0x0000008923897220 */ /* 0x000fe40000410000 */
[----:B------:R-:W-:-:S02]  /*8110*/  FFMA.FTZ R145, R145, R143, R144 ;  /* 0x0000008f91917223 */ /* 0x000fc40000010090 */
[----:B------:R-:W-:Y:S02]  /*8120*/  FADD.FTZ R189, R189, R68 ;  /* 0x00000044bdbd7221 */ /* 0x000fe40000010000 */
[----:B------:R-:W-:Y:S02]  /*8130*/  FFMA.FTZ R69, R168, -R69, R220 ;  /* 0x80000045a8457223 */ /* 0x000fe400000100dc */
[----:B------:R-:W-:Y:S02]  /*8140*/  FMUL.FTZ R68, R35, R143 ;  /* 0x0000008f23447220 */ /* 0x000fe40000410000 */
[----:B------:R-:W-:Y:S02]  /*8150*/  FMUL.FTZ R141, R78, R137 ;  /* 0x000000894e8d7220 */ /* 0x000fe40000410000 */
[----:B------:R-:W-:Y:S01]  /*8160*/  FADD.FTZ R145, -R190, R145 ;  /* 0x00000091be917221 */ /* 0x000fe20000010100 */
[----:B------:R-:W-:Y:S01]  /*8170*/  IADD3 R190, R3, 0x4c0, RZ ;  /* 0x000004c003be7810 */ /* 0x000fe20007ffe0ff */
[----:B------:R-:W-:-:S02]  /*8180*/  FADD.FTZ R20, R77, R20 ;  /* 0x000000144d147221 */ /* 0x000fc40000010000 */
[-C--:B------:R-:W-:Y:S02]  /*8190*/  FMUL.FTZ R72, R78, R68.reuse ;  /* 0x000000444e487220 */ /* 0x080fe40000410000 */
[-C--:B------:R-:W-:Y:S02]  /*81a0*/  FFMA.FTZ R141, R69, R68.reuse, -R141 ;  /* 0x00000044458d7223 */ /* 0x080fe4000001088d */
[----:B------:R-:W-:Y:S02]  /*81b0*/  FMUL.FTZ R77, R74, R68 ;  /* 0x000000444a4d7220 */ /* 0x000fe40000410000 */
[C---:B------:R-:W-:Y:S02]  /*81c0*/  FMUL.FTZ R68, R146.reuse, -R145 ;  /* 0x8000009192447220 */ /* 0x040fe40000410000 */
[----:B------:R-:W-:Y:S01]  /*81d0*/  FMUL.FTZ R146, R146, -R189 ;  /* 0x800000bd92927220 */ /* 0x000fe20000410000 */
[----:B------:R-:W-:Y:S01]  /*81e0*/  STS [R66.X4+0x2154], R77 ;  /* 0x0021544d42007388 */ /* 0x000fe20000004800 */
[----:B------:R-:W-:-:S02]  /*81f0*/  FFMA.FTZ R71, R143, UR46, -R71 ;  /* 0x0000002e8f477c23 */ /* 0x000fc40008010847 */
[C---:B------:R-:W-:Y:S02]  /*8200*/  FFMA.FTZ R68, R147.reuse, R189, -R68 ;  /* 0x000000bd93447223 */ /* 0x040fe40000010844 */
[----:B------:R-:W-:Y:S02]  /*8210*/  FFMA.FTZ R147, R147, R145, R146 ;  /* 0x0000009193937223 */ /* 0x000fe40000010092 */
[----:B------:R-:W-:Y:S02]  /*8220*/  FMUL.FTZ R71, R78, R71 ;  /* 0x000000474e477220 */ /* 0x000fe40000410000 */
[----:B------:R-:W-:Y:S02]  /*8230*/  FADD.FTZ R21, R80, R21 ;  /* 0x0000001550157221 */ /* 0x000fe40000010000 */
[----:B------:R-:W-:Y:S02]  /*8240*/  FADD.FTZ R147, -R188, R147 ;  /* 0x00000093bc937221 */ /* 0x000fe40000010100 */
[----:B------:R-:W-:-:S02]  /*8250*/  FADD.FTZ R80, R187, R68 ;  /* 0x00000044bb507221 */ /* 0x000fc40000010000 */
[-C--:B0-----:R-:W-:Y:S02]  /*8260*/  FMUL.FTZ R75, R74, R137.reuse ;  /* 0x000000894a4b7220 */ /* 0x081fe40000410000 */
[C---:B------:R-:W-:Y:S02]  /*8270*/  FFMA.FTZ R137, R69.reuse, R137, R72 ;  /* 0x0000008945897223 */ /* 0x040fe40000010048 */
[----:B------:R-:W-:Y:S01]  /*8280*/  FFMA.FTZ R70, R69, R70, R71 ;  /* 0x0000004645467223 */ /* 0x000fe20000010047 */
[----:B------:R0:W-:Y:S01]  /*8290*/  STS [R66.X4+0x2150], R75 ;  /* 0x0021504b42007388 */ /* 0x0001e20000004800 */
[----:B------:R-:W-:Y:S02]  /*82a0*/  FMUL.FTZ R72, R34, R83 ;  /* 0x0000005322487220 */ /* 0x000fe40000410000 */
[C---:B------:R-:W-:Y:S02]  /*82b0*/  FMUL.FTZ R68, R148.reuse, -R147 ;  /* 0x8000009394447220 */ /* 0x040fe40000410000 */
[----:B------:R-:W-:-:S02]  /*82c0*/  FMUL.FTZ R148, R148, -R80 ;  /* 0x8000005094947220 */ /* 0x000fc40000410000 */
[----:B------:R-:W-:Y:S02]  /*82d0*/  FFMA.FTZ R78, R74, R67, R70 ;  /* 0x000000434a4e7223 */ /* 0x000fe40000010046 */
[-C--:B------:R-:W-:Y:S02]  /*82e0*/  FFMA.FTZ R74, R169, -R72.reuse, R215 ;  /* 0x80000048a94a7223 */ /* 0x080fe400000100d7 */
[----:B------:R-:W-:Y:S02]  /*82f0*/  FFMA.FTZ R69, R167, -R72, R216 ;  /* 0x80000048a7457223 */ /* 0x000fe400000100d8 */
[C---:B------:R-:W-:Y:S02]  /*8300*/  FFMA.FTZ R72, R149.reuse, R147, R148 ;  /* 0x0000009395487223 */ /* 0x040fe40000010094 */
[----:B------:R-:W-:Y:S02]  /*8310*/  FFMA.FTZ R71, R149, R80, -R68 ;  /* 0x0000005095477223 */ /* 0x000fe40000010844 */
[----:B------:R-:W-:-:S02]  /*8320*/  FFMA.FTZ R52, R35, R67, R52 ;  /* 0x0000004323347223 */ /* 0x000fc40000010034 */
[----:B------:R-:W-:Y:S02]  /*8330*/  FMUL.FTZ R68, R189, UR47 ;  /* 0x0000002fbd447c20 */ /* 0x000fe40008410000 */
[----:B------:R-:W-:Y:S02]  /*8340*/  FMUL.FTZ R67, R145, UR47 ;  /* 0x0000002f91437c20 */ /* 0x000fe40008410000 */
[----:B------:R-:W-:Y:S02]  /*8350*/  FADD.FTZ R72, -R99, R72 ;  /* 0x0000004863487221 */ /* 0x000fe40000010100 */
[----:B------:R-:W-:Y:S02]  /*8360*/  FADD.FTZ R71, R98, R71 ;  /* 0x0000004762477221 */ /* 0x000fe40000010000 */
[----:B0-----:R-:W-:Y:S02]  /*8370*/  FFMA.FTZ R75, R145, UR46, -R68 ;  /* 0x0000002e914b7c23 */ /* 0x001fe40008010844 */
[----:B------:R-:W-:-:S02]  /*8380*/  FFMA.FTZ R68, R189, UR46, R67 ;  /* 0x0000002ebd447c23 */ /* 0x000fc40008010043 */
[CC--:B------:R-:W-:Y:S02]  /*8390*/  FMUL.FTZ R67, R125.reuse, -R72.reuse ;  /* 0x800000487d437220 */ /* 0x0c0fe40000410000 */
[-C--:B------:R-:W-:Y:S02]  /*83a0*/  FMUL.FTZ R125, R125, -R71.reuse ;  /* 0x800000477d7d7220 */ /* 0x080fe40000410000 */
[C---:B------:R-:W-:Y:S02]  /*83b0*/  FFMA.FTZ R67, R126.reuse, R71, -R67 ;  /* 0x000000477e437223 */ /* 0x040fe40000010843 */
[----:B------:R-:W-:Y:S02]  /*83c0*/  FFMA.FTZ R126, R126, R72, R125 ;  /* 0x000000487e7e7223 */ /* 0x000fe4000001007d */
[----:B------:R-:W-:Y:S02]  /*83d0*/  FADD.FTZ R96, R96, R67 ;  /* 0x0000004360607221 */ /* 0x000fe40000010000 */
[----:B------:R-:W-:-:S02]  /*83e0*/  FADD.FTZ R97, -R97, R126 ;  /* 0x0000007e61617221 */ /* 0x000fc40000010100 */
[----:B------:R-:W-:Y:S02]  /*83f0*/  FADD.FTZ R19, R78, R19 ;  /* 0x000000134e137221 */ /* 0x000fe40000010000 */
[CC--:B------:R-:W-:Y:S02]  /*8400*/  FMUL.FTZ R67, R127.reuse, -R97.reuse ;  /* 0x800000617f437220 */ /* 0x0c0fe40000410000 */
[-C--:B------:R-:W-:Y:S02]  /*8410*/  FMUL.FTZ R127, R127, -R96.reuse ;  /* 0x800000607f7f7220 */ /* 0x080fe40000410000 */
[C---:B------:R-:W-:Y:S02]  /*8420*/  FFMA.FTZ R67, R128.reuse, R96, -R67 ;  /* 0x0000006080437223 */ /* 0x040fe40000010843 */
[----:B------:R-:W-:Y:S02]  /*8430*/  FFMA.FTZ R128, R128, R97, R127 ;  /* 0x0000006180807223 */ /* 0x000fe4000001007f */
[----:B------:R-:W-:-:S02]  /*8440*/  FADD.FTZ R94, R94, R67 ;  /* 0x000000435e5e7221 */ /* 0x000fc40000010000 */
[----:B------:R-:W-:Y:S02]  /*8450*/  FADD.FTZ R95, -R95, R128 ;  /* 0x000000805f5f7221 */ /* 0x000fe40000010100 */
[C---:B------:R-:W-:Y:S02]  /*8460*/  FMUL.FTZ R78, R34.reuse, R145 ;  /* 0x00000091224e7220 */ /* 0x040fe40000410000 */
[----:B------:R-:W-:Y:S02]  /*8470*/  FMUL.FTZ R77, R34, R189 ;  /* 0x000000bd224d7220 */ /* 0x000fe40000410000 */
[C---:B------:R-:W-:Y:S02]  /*8480*/  FMUL.FTZ R67, R129.reuse, -R95 ;  /* 0x8000005f81437220 */ /* 0x040fe40000410000 */
[----:B------:R-:W-:Y:S02]  /*8490*/  FMUL.FTZ R129, R129, -R94 ;  /* 0x8000005e81817220 */ /* 0x000fe40000410000 */
[----:B------:R-:W-:-:S02]  /*84a0*/  FMUL.FTZ R98, R74, R78 ;  /* 0x0000004e4a627220 */ /* 0x000fc40000410000 */
[C---:B------:R-:W-:Y:S02]  /*84b0*/  FMUL.FTZ R99, R74.reuse, R77 ;  /* 0x0000004d4a637220 */ /* 0x040fe40000410000 */
[----:B------:R-:W-:Y:S02]  /*84c0*/  FMUL.FTZ R70, R169, R145 ;  /* 0x00000091a9467220 */ /* 0x000fe40000410000 */
[----:B------:R-:W-:Y:S02]  /*84d0*/  FMUL.FTZ R75, R74, R75 ;  /* 0x0000004b4a4b7220 */ /* 0x000fe40000410000 */
[C---:B------:R-:W-:Y:S02]  /*84e0*/  FFMA.FTZ R67, R130.reuse, R94, -R67 ;  /* 0x0000005e82437223 */ /* 0x040fe40000010843 */
[----:B------:R-:W-:Y:S02]  /*84f0*/  FFMA.FTZ R130, R130, R95, R129 ;  /* 0x0000005f82827223 */ /* 0x000fe40000010081 */
[----:B------:R-:W-:-:S02]  /*8500*/  FFMA.FTZ R98, R69, R77, R98 ;  /* 0x0000004d45627223 */ /* 0x000fc40000010062 */
[----:B------:R-:W-:Y:S02]  /*8510*/  FFMA.FTZ R99, R69, R78, -R99 ;  /* 0x0000004e45637223 */ /* 0x000fe40000010863 */
[----:B------:R-:W-:Y:S01]  /*8520*/  FFMA.FTZ R70, R167, R189, R70 ;  /* 0x000000bda7467223 */ /* 0x000fe20000010046 */
[----:B------:R-:W-:Y:S01]  /*8530*/  LEA.HI.SX32 R189, R236, R3, 0x1b ;  /* 0x00000003ecbd7211 */ /* 0x000fe200078fdaff */
[----:B------:R-:W-:Y:S02]  /*8540*/  FFMA.FTZ R69, R69, R68, R75 ;  /* 0x0000004445457223 */ /* 0x000fe4000001004b */
[----:B------:R-:W-:Y:S02]  /*8550*/  FADD.FTZ R92, R92, R67 ;  /* 0x000000435c5c7221 */ /* 0x000fe40000010000 */
[----:B------:R-:W-:Y:S02]  /*8560*/  FMUL.FTZ R67, R147, UR47 ;  /* 0x0000002f93437c20 */ /* 0x000fe40008410000 */
[----:B------:R-:W-:-:S02]  /*8570*/  FADD.FTZ R93, -R93, R130 ;  /* 0x000000825d5d7221 */ /* 0x000fc40000010100 */
[C---:B------:R-:W-:Y:S02]  /*8580*/  FMUL.FTZ R79, R83.reuse, R77 ;  /* 0x0000004d534f7220 */ /* 0x040fe40000410000 */
[----:B------:R-:W-:Y:S02]  /*8590*/  FFMA.FTZ R77, R83, R70, R69 ;  /* 0x00000046534d7223 */ /* 0x000fe40000010045 */
[----:B------:R-:W-:Y:S01]  /*85a0*/  FMUL.FTZ R69, R166, R147 ;  /* 0x00000093a6457220 */ /* 0x000fe20000410000 */
[----:B------:R0:W-:Y:S01]  /*85b0*/  STS [R66.X4+0x2148], R79 ;  /* 0x0021484f42007388 */ /* 0x0001e20000004800 */
[----:B------:R-:W-:Y:S02]  /*85c0*/  FFMA.FTZ R74, R80, UR46, R67 ;  /* 0x0000002e504a7c23 */ /* 0x000fe40008010043 */
[C---:B------:R-:W-:Y:S02]  /*85d0*/  FMUL.FTZ R67, R131.reuse, -R93 ;  /* 0x8000005d83437220 */ /* 0x040fe40000410000 */
[----:B------:R-:W-:-:S02]  /*85e0*/  FMUL.FTZ R131, R131, -R92 ;  /* 0x8000005c83837220 */ /* 0x000fc40000410000 */
[----:B------:R-:W-:Y:S02]  /*85f0*/  FFMA.FTZ R68, R164, R80, R69 ;  /* 0x00000050a4447223 */ /* 0x000fe40000010045 */
[----:B------:R-:W-:Y:S02]  /*8600*/  FMUL.FTZ R75, R33, R82 ;  /* 0x00000052214b7220 */ /* 0x000fe40000410000 */
[----:B------:R-:W-:Y:S02]  /*8610*/  FMUL.FTZ R69, R80, UR47 ;  /* 0x0000002f50457c20 */ /* 0x000fe40008410000 */
[C---:B------:R-:W-:Y:S02]  /*8620*/  FFMA.FTZ R67, R132.reuse, R92, -R67 ;  /* 0x0000005c84437223 */ /* 0x040fe40000010843 */
[----:B------:R-:W-:Y:S01]  /*8630*/  FFMA.FTZ R132, R132, R93, R131 ;  /* 0x0000005d84847223 */ /* 0x000fe20000010083 */
[----:B------:R-:W-:Y:S01]  /*8640*/  HADD2.F32 R131, -RZ, R61.H1_H1 ;  /* 0x3000003dff837230 */ /* 0x000fe20000004100 */
[----:B------:R-:W-:-:S02]  /*8650*/  FFMA.FTZ R49, R34, R70, R49 ;  /* 0x0000004622317223 */ /* 0x000fc40000010031 */
[----:B------:R-:W-:Y:S02]  /*8660*/  FFMA.FTZ R70, R166, -R75, R211 ;  /* 0x8000004ba6467223 */ /* 0x000fe400000100d3 */
[----:B------:R-:W-:Y:S02]  /*8670*/  FFMA.FTZ R69, R147, UR46, -R69 ;  /* 0x0000002e93457c23 */ /* 0x000fe40008010845 */
[----:B------:R-:W-:Y:S01]  /*8680*/  FADD.FTZ R91, -R91, R132 ;  /* 0x000000845b5b7221 */ /* 0x000fe20000010100 */
[--C-:B------:R-:W-:Y:S01]  /*8690*/  HADD2.F32 R132, -RZ, R63.reuse.H0_H0 ;  /* 0x2000003fff847230 */ /* 0x100fe20000004100 */
[----:B------:R-:W-:Y:S01]  /*86a0*/  FADD.FTZ R90, R90, R67 ;  /* 0x000000435a5a7221 */ /* 0x000fe20000010000 */
[----:B------:R-:W-:Y:S01]  /*86b0*/  HADD2.F32 R67, -RZ, R63.H1_H1 ;  /* 0x3000003fff437230 */ /* 0x000fe20000004100 */
[----:B------:R-:W-:Y:S02]  /*86c0*/  FADD.FTZ R18, R77, R18 ;  /* 0x000000124d127221 */ /* 0x000fe40000010000 */
[----:B------:R-:W-:-:S02]  /*86d0*/  FMUL.FTZ R77, R70, R69 ;  /* 0x00000045464d7220 */ /* 0x000fc40000410000 */
[----:B------:R-:W-:Y:S02]  /*86e0*/  FMUL.FTZ R81, R83, R78 ;  /* 0x0000004e53517220 */ /* 0x000fe40000410000 */
[----:B0-----:R-:W-:Y:S02]  /*86f0*/  FMUL.FTZ R79, R33, R147 ;  /* 0x00000093214f7220 */ /* 0x001fe40000410000 */
[----:B------:R-:W-:Y:S01]  /*8700*/  FMUL.FTZ R69, R133, -R91 ;  /* 0x8000005b85457220 */ /* 0x000fe20000410000 */
[----:B------:R-:W-:Y:S01]  /*8710*/  STS [R66.X4+0x214c], R81 ;  /* 0x00214c5142007388 */ /* 0x000fe20000004800 */
[----:B------:R-:W-:Y:S02]  /*8720*/  FMUL.FTZ R78, R33, R80 ;  /* 0x00000050214e7220 */ /* 0x000fe40000410000 */
[----:B------:R-:W-:Y:S02]  /*8730*/  FMUL.FTZ R133, R133, -R90 ;  /* 0x8000005a85857220 */ /* 0x000fe40000410000 */
[----:B------:R-:W-:-:S02]  /*8740*/  FMUL.FTZ R142, R70, R79 ;  /* 0x0000004f468e7220 */ /* 0x000fc40000410000 */
[----:B------:R-:W-:Y:S02]  /*8750*/  FFMA.FTZ R69, R134, R90, -R69 ;  /* 0x0000005a86457223 */ /* 0x000fe40000010845 */
[----:B------:R-:W-:Y:S02]  /*8760*/  FFMA.FTZ R75, R164, -R75, R212 ;  /* 0x8000004ba44b7223 */ /* 0x000fe400000100d4 */
[----:B------:R-:W-:Y:S02]  /*8770*/  FMUL.FTZ R70, R70, R78 ;  /* 0x0000004e46467220 */ /* 0x000fe40000410000 */
[----:B------:R-:W-:Y:S01]  /*8780*/  FFMA.FTZ R134, R134, R91, R133 ;  /* 0x0000005b86867223 */ /* 0x000fe20000010085 */
[----:B------:R-:W-:Y:S01]  /*8790*/  HADD2.F32 R133, -RZ, R60.H1_H1 ;  /* 0x3000003cff857230 */ /* 0x000fe20000004100 */
[-C--:B------:R-:W-:Y:S02]  /*87a0*/  FFMA.FTZ R143, R75, R79.reuse, -R70 ;  /* 0x0000004f4b8f7223 */ /* 0x080fe40000010846 */
[----:B------:R-:W-:Y:S01]  /*87b0*/  FADD.FTZ R89, -R89, R134 ;  /* 0x0000008659597221 */ /* 0x000fe20000010100 */
[----:B------:R-:W-:Y:S01]  /*87c0*/  HADD2.F32 R134, -RZ, R61.H0_H0 ;  /* 0x2000003dff867230 */ /* 0x000fe20000004100 */
[----:B------:R-:W-:-:S02]  /*87d0*/  FMUL.FTZ R79, R82, R79 ;  /* 0x0000004f524f7220 */ /* 0x000fc40000410000 */
[C---:B------:R-:W-:Y:S02]  /*87e0*/  FFMA.FTZ R77, R75.reuse, R74, R77 ;  /* 0x0000004a4b4d7223 */ /* 0x040fe4000001004d */
[----:B------:R-:W-:Y:S01]  /*87f0*/  FADD.FTZ R88, R88, R69 ;  /* 0x0000004558587221 */ /* 0x000fe20000010000 */
[----:B------:R0:W-:Y:S01]  /*8800*/  STS [R66.X4+0x2144], R79 ;  /* 0x0021444f42007388 */ /* 0x0001e20000004800 */
[----:B------:R-:W-:Y:S02]  /*8810*/  FFMA.FTZ R142, R75, R78, R142 ;  /* 0x0000004e4b8e7223 */ /* 0x000fe4000001008e */
[----:B------:R-:W-:Y:S02]  /*8820*/  FMUL.FTZ R74, R32, R67 ;  /* 0x00000043204a7220 */ /* 0x000fe40000410000 */
[----:B------:R-:W-:Y:S02]  /*8830*/  FMUL.FTZ R75, R135, -R89 ;  /* 0x80000059874b7220 */ /* 0x000fe40000410000 */
[----:B------:R-:W-:-:S02]  /*8840*/  FFMA.FTZ R50, R33, R68, R50 ;  /* 0x0000004421327223 */ /* 0x000fc40000010032 */
[----:B------:R-:W-:Y:S02]  /*8850*/  FFMA.FTZ R68, R82, R68, R77 ;  /* 0x0000004452447223 */ /* 0x000fe4000001004d */
[----:B------:R-:W-:Y:S02]  /*8860*/  FMUL.FTZ R135, R135, -R88 ;  /* 0x8000005887877220 */ /* 0x000fe40000410000 */
[-C--:B------:R-:W-:Y:S02]  /*8870*/  FFMA.FTZ R77, R165, -R74.reuse, R205 ;  /* 0x8000004aa54d7223 */ /* 0x080fe400000100cd */
[----:B------:R-:W-:Y:S02]  /*8880*/  FFMA.FTZ R69, R163, -R74, R206 ;  /* 0x8000004aa3457223 */ /* 0x000fe400000100ce */
[----:B0-----:R-:W-:Y:S02]  /*8890*/  FMUL.FTZ R79, R71, UR47 ;  /* 0x0000002f474f7c20 */ /* 0x001fe40008410000 */
[----:B------:R-:W-:-:S02]  /*88a0*/  FFMA.FTZ R75, R138, R88, -R75 ;  /* 0x000000588a4b7223 */ /* 0x000fc4000001084b */
[----:B------:R-:W-:Y:S02]  /*88b0*/  FMUL.FTZ R74, R72, UR47 ;  /* 0x0000002f484a7c20 */ /* 0x000fe40008410000 */
[----:B------:R-:W-:Y:S02]  /*88c0*/  FMUL.FTZ R80, R32, R72 ;  /* 0x0000004820507220 */ /* 0x000fe40000410000 */
[----:B------:R-:W-:Y:S02]  /*88d0*/  FMUL.FTZ R81, R82, R78 ;  /* 0x0000004e52517220 */ /* 0x000fe40000410000 */
[----:B------:R-:W-:Y:S02]  /*88e0*/  FFMA.FTZ R138, R138, R89, R135 ;  /* 0x000000598a8a7223 */ /* 0x000fe40000010087 */
[----:B------:R-:W-:Y:S01]  /*88f0*/  FMUL.FTZ R70, R165, R72 ;  /* 0x00000048a5467220 */ /* 0x000fe20000410000 */
[----:B------:R0:W-:Y:S01]  /*8900*/  STS [R66.X4+0x2140], R81 ;  /* 0x0021405142007388 */ /* 0x0001e20000004800 */
[----:B------:R-:W-:-:S02]  /*8910*/  FFMA.FTZ R78, R72, UR46, -R79 ;  /* 0x0000002e484e7c23 */ /* 0x000fc4000801084f */
[----:B------:R-:W-:Y:S02]  /*8920*/  FADD.FTZ R86, R86, R75 ;  /* 0x0000004b56567221 */ /* 0x000fe40000010000 */
[----:B------:R-:W-:Y:S02]  /*8930*/  FFMA.FTZ R72, R71, UR46, R74 ;  /* 0x0000002e47487c23 */ /* 0x000fe4000801004a */
[-C--:B------:R-:W-:Y:S02]  /*8940*/  FMUL.FTZ R74, R32, R71.reuse ;  /* 0x00000047204a7220 */ /* 0x080fe40000410000 */
[----:B------:R-:W-:Y:S02]  /*8950*/  FMUL.FTZ R75, R77, R80 ;  /* 0x000000504d4b7220 */ /* 0x000fe40000410000 */
[----:B------:R-:W-:Y:S02]  /*8960*/  FADD.FTZ R87, -R87, R138 ;  /* 0x0000008a57577221 */ /* 0x000fe40000010100 */
[----:B------:R-:W-:-:S02]  /*8970*/  FFMA.FTZ R70, R163, R71, R70 ;  /* 0x00000047a3467223 */ /* 0x000fc40000010046 */
[----:B------:R-:W-:Y:S02]  /*8980*/  FMUL.FTZ R71, R77, R78 ;  /* 0x0000004e4d477220 */ /* 0x000fe40000410000 */
[-C--:B------:R-:W-:Y:S02]  /*8990*/  FFMA.FTZ R138, R69, R74.reuse, R75 ;  /* 0x0000004a458a7223 */ /* 0x080fe4000001004b */
[-C--:B------:R-:W-:Y:S02]  /*89a0*/  FMUL.FTZ R77, R77, R74.reuse ;  /* 0x0000004a4d4d7220 */ /* 0x080fe40000410000 */
[----:B------:R-:W-:Y:S02]  /*89b0*/  FMUL.FTZ R79, R67, R74 ;  /* 0x0000004a434f7220 */ /* 0x000fe40000410000 */
[C---:B------:R-:W-:Y:S02]  /*89c0*/  FMUL.FTZ R75, R139.reuse, -R87 ;  /* 0x800000578b4b7220 */ /* 0x040fe40000410000 */
[-C--:B------:R-:W-:Y:S01]  /*89d0*/  FMUL.FTZ R74, R139, -R86.reuse ;  /* 0x800000568b4a7220 */ /* 0x080fe20000410000 */
[----:B------:R1:W-:Y:S01]  /*89e0*/  STS [R66.X4+0x2138], R79 ;  /* 0x0021384f42007388 */ /* 0x0003e20000004800 */
[----:B------:R-:W-:-:S02]  /*89f0*/  FFMA.FTZ R75, R140, R86, -R75 ;  /* 0x000000568c4b7223 */ /* 0x000fc4000001084b */
[----:B------:R-:W-:Y:S01]  /*8a00*/  FFMA.FTZ R140, R140, R87, R74 ;  /* 0x000000578c8c7223 */ /* 0x000fe2000001004a */
[----:B------:R-:W-:Y:S01]  /*8a10*/  HADD2.F32 R74, -RZ, R60.H0_H0 ;  /* 0x2000003cff4a7230 */ /* 0x000fe20000004100 */
[----:B------:R-:W-:Y:S02]  /*8a20*/  FMUL.FTZ R127, R26, R133 ;  /* 0x000000851a7f7220 */ /* 0x000fe40000410000 */
[----:B------:R-:W-:Y:S02]  /*8a30*/  FADD.FTZ R135, -R85, R140 ;  /* 0x0000008c55877221 */ /* 0x000fe40000010100 */
[----:B------:R-:W-:Y:S02]  /*8a40*/  FMUL.FTZ R129, R25, R74 ;  /* 0x0000004a19817220 */ /* 0x000fe40000410000 */
[----:B------:R-:W-:Y:S02]  /*8a50*/  FADD.FTZ R84, R84, R75 ;  /* 0x0000004b54547221 */ /* 0x000fe40000010000 */
[----:B------:R-:W-:-:S02]  /*8a60*/  FFMA.FTZ R130, R100, -R129, R178 ;  /* 0x8000008164827223 */ /* 0x000fc400000100b2 */
[----:B------:R-:W-:Y:S02]  /*8a70*/  FFMA.FTZ R129, R150, -R129, R177 ;  /* 0x8000008196817223 */ /* 0x000fe400000100b1 */
[----:B------:R-:W-:Y:S02]  /*8a80*/  FMUL.FTZ R145, R25, R135 ;  /* 0x0000008719917220 */ /* 0x000fe40000410000 */
[-C--:B------:R-:W-:Y:S02]  /*8a90*/  FFMA.FTZ R128, R151, -R127.reuse, R176 ;  /* 0x8000007f97807223 */ /* 0x080fe400000100b0 */
[----:B------:R-:W-:Y:S02]  /*8aa0*/  FFMA.FTZ R127, R153, -R127, R174 ;  /* 0x8000007f997f7223 */ /* 0x000fe400000100ae */
[----:B------:R-:W-:Y:S02]  /*8ab0*/  FMUL.FTZ R147, R25, R84 ;  /* 0x0000005419937220 */ /* 0x000fe40000410000 */
[----:B------:R-:W-:-:S02]  /*8ac0*/  FMUL.FTZ R140, R26, R87 ;  /* 0x000000571a8c7220 */ /* 0x000fc40000410000 */
[----:B------:R-:W-:Y:S02]  /*8ad0*/  FMUL.FTZ R75, R129, R145 ;  /* 0x00000091814b7220 */ /* 0x000fe40000410000 */
[-C--:B0-----:R-:W-:Y:S02]  /*8ae0*/  FMUL.FTZ R81, R67, R80.reuse ;  /* 0x0000005043517220 */ /* 0x081fe40000410000 */
[----:B------:R-:W-:Y:S02]  /*8af0*/  FFMA.FTZ R139, R69, R80, -R77 ;  /* 0x00000050458b7223 */ /* 0x000fe4000001084d */
[----:B------:R-:W-:Y:S01]  /*8b00*/  FMUL.FTZ R144, R26, R86 ;  /* 0x000000561a907220 */ /* 0x000fe20000410000 */
[----:B------:R0:W-:Y:S01]  /*8b10*/  STS [R66.X4+0x213c], R81 ;  /* 0x00213c5142007388 */ /* 0x0001e20000004800 */
[----:B-1----:R-:W-:Y:S02]  /*8b20*/  FMUL.FTZ R79, R127, R140 ;  /* 0x0000008c7f4f7220 */ /* 0x002fe40000410000 */
[----:B------:R-:W-:-:S02]  /*8b30*/  FFMA.FTZ R75, R130, R147, R75 ;  /* 0x00000093824b7223 */ /* 0x000fc4000001004b */
[----:B------:R-:W-:Y:S02]  /*8b40*/  FMUL.FTZ R77, R129, R147 ;  /* 0x00000093814d7220 */ /* 0x000fe40000410000 */
[----:B------:R-:W-:Y:S02]  /*8b50*/  FMUL.FTZ R125, R27, R134 ;  /* 0x000000861b7d7220 */ /* 0x000fe40000410000 */
[-C--:B------:R-:W-:Y:S02]  /*8b60*/  FFMA.FTZ R78, R128, R144.reuse, R79 ;  /* 0x00000090804e7223 */ /* 0x080fe4000001004f */
[----:B------:R-:W-:Y:S02]  /*8b70*/  FADD.FTZ R75, RZ, R75 ;  /* 0x0000004bff4b7221 */ /* 0x000fe40000010000 */
[----:B0-----:R-:W-:Y:S02]  /*8b80*/  FMUL.FTZ R81, R127, R144 ;  /* 0x000000907f517220 */ /* 0x001fe40000410000 */
[----:B------:R-:W-:-:S02]  /*8b90*/  FFMA.FTZ R77, R130, R145, -R77 ;  /* 0x00000091824d7223 */ /* 0x000fc4000001084d */
[----:B------:R-:W-:Y:S02]  /*8ba0*/  FFMA.FTZ R126, R154, -R125, R181 ;  /* 0x8000007d9a7e7223 */ /* 0x000fe400000100b5 */
[----:B------:R-:W-:Y:S02]  /*8bb0*/  FMUL.FTZ R163, R27, R89 ;  /* 0x000000591ba37220 */ /* 0x000fe40000410000 */
[----:B------:R-:W-:Y:S02]  /*8bc0*/  FMUL.FTZ R146, R31, R96 ;  /* 0x000000601f927220 */ /* 0x000fe40000410000 */
[----:B------:R-:W-:Y:S02]  /*8bd0*/  FADD.FTZ R75, R75, R78 ;  /* 0x0000004e4b4b7221 */ /* 0x000fe40000010000 */
[----:B------:R-:W-:Y:S01]  /*8be0*/  FFMA.FTZ R80, R128, R140, -R81 ;  /* 0x0000008c80507223 */ /* 0x000fe20000010851 */
[----:B------:R-:W-:Y:S01]  /*8bf0*/  HADD2.F32 R81, -RZ, R62.H1_H1 ;  /* 0x3000003eff517230 */ /* 0x000fe20000004100 */
[----:B------:R-:W-:-:S02]  /*8c00*/  FADD.FTZ R77, RZ, R77 ;  /* 0x0000004dff4d7221 */ /* 0x000fc40000010000 */
[----:B------:R-:W-:Y:S02]  /*8c10*/  FMUL.FTZ R149, R27, R88 ;  /* 0x000000581b957220 */ /* 0x000fe40000410000 */
[----:B------:R-:W-:Y:S02]  /*8c20*/  FFMA.FTZ R125, R152, -R125, R182 ;  /* 0x8000007d987d7223 */ /* 0x000fe400000100b6 */
[----:B------:R-:W-:Y:S02]  /*8c30*/  FMUL.FTZ R78, R126, R163 ;  /* 0x000000a37e4e7220 */ /* 0x000fe40000410000 */
[----:B------:R-:W-:Y:S02]  /*8c40*/  FMUL.FTZ R85, R31, R132 ;  /* 0x000000841f557220 */ /* 0x000fe40000410000 */
[----:B------:R-:W-:Y:S02]  /*8c50*/  FMUL.FTZ R83, R132, R146 ;  /* 0x0000009284537220 */ /* 0x000fe40000410000 */
[----:B------:R-:W-:-:S02]  /*8c60*/  FADD.FTZ R77, R77, R80 ;  /* 0x000000504d4d7221 */ /* 0x000fc40000010000 */
[----:B------:R-:W-:Y:S01]  /*8c70*/  FFMA.FTZ R78, R125, R149, R78 ;  /* 0x000000957d4e7223 */ /* 0x000fe2000001004e */
[----:B------:R0:W-:Y:S01]  /*8c80*/  STS [R66.X4+0x2130], R83 ;  /* 0x0021305342007388 */ /* 0x0001e20000004800 */
[----:B------:R-:W-:Y:S02]  /*8c90*/  FMUL.FTZ R82, R28, R131 ;  /* 0x000000831c527220 */ /* 0x000fe40000410000 */
[----:B------:R-:W-:Y:S02]  /*8ca0*/  FMUL.FTZ R80, R126, R149 ;  /* 0x000000957e507220 */ /* 0x000fe40000410000 */
[----:B------:R-:W-:Y:S02]  /*8cb0*/  FFMA.FTZ R101, R162, -R85, R207 ;  /* 0x80000055a2657223 */ /* 0x000fe400000100cf */
[----:B------:R-:W-:Y:S02]  /*8cc0*/  FMUL.FTZ R164, R31, R97 ;  /* 0x000000611fa47220 */ /* 0x000fe40000410000 */
[----:B------:R-:W-:-:S02]  /*8cd0*/  FADD.FTZ R75, R75, R78 ;  /* 0x0000004e4b4b7221 */ /* 0x000fc40000010000 */
[----:B------:R-:W-:Y:S02]  /*8ce0*/  FFMA.FTZ R80, R125, R163, -R80 ;  /* 0x000000a37d507223 */ /* 0x000fe40000010850 */
[----:B------:R-:W-:Y:S02]  /*8cf0*/  FFMA.FTZ R85, R160, -R85, R208 ;  /* 0x80000055a0557223 */ /* 0x000fe400000100d0 */
[----:B------:R-:W-:Y:S02]  /*8d00*/  FMUL.FTZ R79, R101, R164 ;  /* 0x000000a4654f7220 */ /* 0x000fe40000410000 */
[----:B0-----:R-:W-:Y:S02]  /*8d10*/  FFMA.FTZ R83, R155, -R82, R180 ;  /* 0x800000529b537223 */ /* 0x001fe400000100b4 */
[----:B------:R-:W-:Y:S02]  /*8d20*/  FMUL.FTZ R78, R101, R146 ;  /* 0x00000092654e7220 */ /* 0x000fe40000410000 */
[----:B------:R-:W-:-:S02]  /*8d30*/  FFMA.FTZ R82, R157, -R82, R179 ;  /* 0x800000529d527223 */ /* 0x000fc400000100b3 */
[C---:B------:R-:W-:Y:S02]  /*8d40*/  FMUL.FTZ R148, R28.reuse, R91 ;  /* 0x0000005b1c947220 */ /* 0x040fe40000410000 */
[----:B------:R-:W-:Y:S01]  /*8d50*/  FADD.FTZ R77, R77, R80 ;  /* 0x000000504d4d7221 */ /* 0x000fe20000010000 */
[----:B------:R-:W-:Y:S01]  /*8d60*/  HADD2.F32 R80, -RZ, R62.H0_H0 ;  /* 0x2000003eff507230 */ /* 0x000fe20000004100 */
[C---:B------:R-:W-:Y:S02]  /*8d70*/  FFMA.FTZ R188, R85.reuse, R146, R79 ;  /* 0x0000009255bc7223 */ /* 0x040fe4000001004f */
[----:B------:R-:W-:Y:S02]  /*8d80*/  FFMA.FTZ R187, R85, R164, -R78 ;  /* 0x000000a455bb7223 */ /* 0x000fe4000001084e */
[----:B------:R-:W-:Y:S02]  /*8d90*/  FMUL.FTZ R146, R28, R90 ;  /* 0x0000005a1c927220 */ /* 0x000fe40000410000 */
[----:B------:R-:W-:-:S02]  /*8da0*/  FMUL.FTZ R78, R82, R148 ;  /* 0x00000094524e7220 */ /* 0x000fc40000410000 */
[-C--:B------:R-:W-:Y:S02]  /*8db0*/  FMUL.FTZ R79, R82, R146.reuse ;  /* 0x00000092524f7220 */ /* 0x080fe40000410000 */
[----:B------:R-:W-:Y:S02]  /*8dc0*/  FFMA.FTZ R78, R83, R146, R78 ;  /* 0x00000092534e7223 */ /* 0x000fe4000001004e */
[----:B------:R-:W-:Y:S02]  /*8dd0*/  FMUL.FTZ R167, R29, R80 ;  /* 0x000000501da77220 */ /* 0x000fe40000410000 */
[----:B------:R-:W-:Y:S02]  /*8de0*/  FMUL.FTZ R171, R132, R164 ;  /* 0x000000a484ab7220 */ /* 0x000fe40000410000 */
[----:B------:R-:W-:Y:S02]  /*8df0*/  FFMA.FTZ R164, R83, R148, -R79 ;  /* 0x0000009453a47223 */ /* 0x000fe4000001084f */
[----:B------:R-:W-:Y:S01]  /*8e00*/  FADD.FTZ R165, R75, R78 ;  /* 0x0000004e4ba57221 */ /* 0x000fe20000010000 */
[----:B------:R0:W-:Y:S01]  /*8e10*/  STS [R66.X4+0x2134], R171 ;  /* 0x002134ab42007388 */ /* 0x0001e20000004800 */
[----:B------:R-:W-:-:S02]  /*8e20*/  FFMA.FTZ R79, R156, -R167, R184 ;  /* 0x800000a79c4f7223 */ /* 0x000fc400000100b8 */
[----:B------:R-:W-:Y:S02]  /*8e30*/  FFMA.FTZ R78, R158, -R167, R183 ;  /* 0x800000a79e4e7223 */ /* 0x000fe400000100b7 */
[----:B------:R-:W-:Y:S02]  /*8e40*/  FMUL.FTZ R166, R30, R81 ;  /* 0x000000511ea67220 */ /* 0x000fe40000410000 */
[C---:B------:R-:W-:Y:S02]  /*8e50*/  FMUL.FTZ R167, R29.reuse, R92 ;  /* 0x0000005c1da77220 */ /* 0x040fe40000410000 */
[----:B------:R-:W-:Y:S02]  /*8e60*/  FMUL.FTZ R169, R29, R93 ;  /* 0x0000005d1da97220 */ /* 0x000fe40000410000 */
[----:B------:R-:W-:Y:S02]  /*8e70*/  FADD.FTZ R164, R77, R164 ;  /* 0x000000a44da47221 */ /* 0x000fe40000010000 */
[----:B------:R-:W-:-:S02]  /*8e80*/  FADD.FTZ R23, R172, R23 ;  /* 0x00000017ac177221 */ /* 0x000fc40000010000 */
[-C--:B------:R-:W-:Y:S02]  /*8e90*/  FFMA.FTZ R77, R159, -R166.reuse, R186 ;  /* 0x800000a69f4d7223 */ /* 0x080fe400000100ba */
[----:B------:R-:W-:Y:S02]  /*8ea0*/  FFMA.FTZ R75, R161, -R166, R185 ;  /* 0x800000a6a14b7223 */ /* 0x000fe400000100b9 */
[C---:B------:R-:W-:Y:S02]  /*8eb0*/  FMUL.FTZ R168, R78.reuse, R167 ;  /* 0x000000a74ea87220 */ /* 0x040fe40000410000 */
[----:B------:R-:W-:Y:S02]  /*8ec0*/  FMUL.FTZ R166, R78, R169 ;  /* 0x000000a94ea67220 */ /* 0x000fe40000410000 */
[C---:B------:R-:W-:Y:S02]  /*8ed0*/  FMUL.FTZ R172, R30.reuse, R95 ;  /* 0x0000005f1eac7220 */ /* 0x040fe40000410000 */
[----:B------:R-:W-:-:S02]  /*8ee0*/  FMUL.FTZ R170, R30, R94 ;  /* 0x0000005e1eaa7220 */ /* 0x000fc40000410000 */
[----:B0-----:R-:W-:Y:S02]  /*8ef0*/  FFMA.FTZ R171, R79, R169, -R168 ;  /* 0x000000a94fab7223 */ /* 0x001fe400000108a8 */
[----:B------:R-:W-:Y:S02]  /*8f00*/  FADD.FTZ R22, R173, R22 ;  /* 0x00000016ad167221 */ /* 0x000fe40000010000 */
[----:B------:R-:W-:Y:S02]  /*8f10*/  FFMA.FTZ R166, R79, R167, R166 ;  /* 0x000000a74fa67223 */ /* 0x000fe400000100a6 */
[C---:B------:R-:W-:Y:S02]  /*8f20*/  FMUL.FTZ R168, R75.reuse, R172 ;  /* 0x000000ac4ba87220 */ /* 0x040fe40000410000 */
[-C--:B------:R-:W-:Y:S02]  /*8f30*/  FMUL.FTZ R173, R75, R170.reuse ;  /* 0x000000aa4bad7220 */ /* 0x080fe40000410000 */
[----:B------:R-:W-:Y:S01]  /*8f40*/  FADD.FTZ R165, R165, R166 ;  /* 0x000000a6a5a57221 */ /* 0x000fe20000010000 */
[----:B------:R-:W-:Y:S01]  /*8f50*/  IADD3 R166, R3, 0x340, RZ ;  /* 0x0000034003a67810 */ /* 0x000fe20007ffe0ff */
[----:B------:R-:W-:-:S02]  /*8f60*/  FFMA.FTZ R168, R77, R170, R168 ;  /* 0x000000aa4da87223 */ /* 0x000fc400000100a8 */
[----:B------:R-:W-:Y:S02]  /*8f70*/  FADD.FTZ R164, R164, R171 ;  /* 0x000000aba4a47221 */ /* 0x000fe40000010000 */
        /* <DEDUP_REMOVED lines=22> */
[----:B------:R-:W-:Y:S01]  /*90e0*/  LEA.HI.SX32 R173, R202, R3, 0x1b ;  /* 0x00000003caad7211 */ /* 0x000fe200078fdaff */
[----:B------:R-:W-:-:S02]  /*90f0*/  FADD.FTZ R106, R137, R106 ;  /* 0x0000006a896a7221 */ /* 0x000fc40000010000 */
[----:B------:R-:W-:Y:S01]  /*9100*/  FADD.FTZ R137, R164, R107 ;  /* 0x0000006ba4897221 */ /* 0x000fe20000010000 */
[----:B------:R-:W-:Y:S01]  /*9110*/  IADD3 R164, R3, 0x300, RZ ;  /* 0x0000030003a47810 */ /* 0x000fe20007ffe0ff */
[----:B------:R-:W-:Y:S01]  /*9120*/  FMUL.FTZ R171, R81, R170 ;  /* 0x000000aa51ab7220 */ /* 0x000fe20000410000 */
[----:B------:R-:W-:Y:S01]  /*9130*/  IADD3 R170, R3, 0x3c0, RZ ;  /* 0x000003c003aa7810 */ /* 0x000fe20007ffe0ff */
[----:B------:R-:W-:Y:S01]  /*9140*/  FMUL.FTZ R175, R81, R172 ;  /* 0x000000ac51af7220 */ /* 0x000fe20000410000 */
[----:B------:R-:W-:Y:S01]  /*9150*/  IADD3 R172, R3, 0x400, RZ ;  /* 0x0000040003ac7810 */ /* 0x000fe20007ffe0ff */
[C---:B------:R-:W-:Y:S01]  /*9160*/  FMUL.FTZ R167, R80.reuse, R167 ;  /* 0x000000a750a77220 */ /* 0x040fe20000410000 */
[----:B------:R-:W-:Y:S01]  /*9170*/  STS [R66.X4+0x2128], R171 ;  /* 0x002128ab42007388 */ /* 0x000fe20000004800 */
[----:B------:R-:W-:Y:S02]  /*9180*/  FMUL.FTZ R169, R80, R169 ;  /* 0x000000a950a97220 */ /* 0x000fe40000410000 */
        /* <DEDUP_REMOVED lines=27> */
[C---:B------:R-:W-:Y:S01]  /*9340*/  IADD3 R178, R3.reuse, 0x440, RZ ;  /* 0x0000044003b27810 */ /* 0x040fe20007ffe0ff */
[----:B------:R-:W-:Y:S01]  /*9350*/  FADD.FTZ R73, R102, R73 ;  /* 0x0000004966497221 */ /* 0x000fe20000010000 */
[----:B------:R2:W-:Y:S01]  /*9360*/  STS [R66.X4+0x2108], R99 ;  /* 0x0021086342007388 */ /* 0x0005e20000004800 */
[----:B------:R-:W-:Y:S01]  /*9370*/  IADD3 R102, R3, 0x80, RZ ;  /* 0x0000008003667810 */ /* 0x000fe20007ffe0ff */
[----:B------:R-:W-:Y:S01]  /*9380*/  FFMA.FTZ R181, -R111, R181, -RZ ;  /* 0x000000b56fb57223 */ /* 0x000fe200000109ff */
[-C--:B0-----:R-:W-:Y:S01]  /*9390*/  LEA.HI.SX32 R149, R168, R3.reuse, 0x1b ;  /* 0x00000003a8957211 */ /* 0x081fe200078fdaff */
[----:B------:R0:W-:Y:S01]  /*93a0*/  STS [R66.X4+0x210c], R107 ;  /* 0x00210c6b42007388 */ /* 0x0001e20000004800 */
[-C--:B------:R-:W-:Y:S01]  /*93b0*/  LEA.HI.SX32 R165, R178, R3.reuse, 0x1b ;  /* 0x00000003b2a57211 */ /* 0x080fe200078fdaff */
[----:B------:R-:W-:Y:S01]  /*93c0*/  FFMA.FTZ R105, -R110, R174, -RZ ;  /* 0x000000ae6e697223 */ /* 0x000fe200000109ff */
[-C--:B-1----:R-:W-:Y:S01]  /*93d0*/  LEA.HI.SX32 R163, R170, R3.reuse, 0x1b ;  /* 0x00000003aaa37211 */ /* 0x082fe200078fdaff */
[----:B------:R1:W-:Y:S01]  /*93e0*/  STS [R66.X4+0x2100], R147 ;  /* 0x0021009342007388 */ /* 0x0003e20000004800 */
[----:B------:R-:W-:Y:S01]  /*93f0*/  LEA.HI.SX32 R137, R102, R3, 0x1b ;  /* 0x0000000366897211 */ /* 0x000fe200078fdaff */
[----:B--2---:R-:W-:Y:S01]  /*9400*/  FFMA.FTZ R99, -R109, R177, -RZ ;  /* 0x000000b16d637223 */ /* 0x004fe200000109ff */
[-C--:B------:R-:W-:Y:S01]  /*9410*/  LEA.HI.SX32 R139, R104, R3.reuse, 0x1b ;  /* 0x00000003688b7211 */ /* 0x080fe200078fdaff */
[----:B------:R2:W-:Y:S01]  /*9420*/  STS [R66.X4+0x2104], R145 ;  /* 0x0021049142007388 */ /* 0x0005e20000004800 */
[-C--:B------:R-:W-:Y:S01]  /*9430*/  LEA.HI.SX32 R140, R140, R3.reuse, 0x1b ;  /* 0x000000038c8c7211 */ /* 0x080fe200078fdaff */
[----:B0-----:R-:W-:Y:S01]  /*9440*/  FMUL.FTZ R107, R110, R176 ;  /* 0x000000b06e6b7220 */ /* 0x001fe20000410000 */
[-C--:B------:R-:W-:Y:S01]  /*9450*/  LEA.HI.SX32 R141, R106, R3.reuse, 0x1b ;  /* 0x000000036a8d7211 */ /* 0x080fe200078fdaff */
[----:B------:R-:W-:Y:S01]  /*9460*/  BAR.SYNC.DEFER_BLOCKING 0x0 ;  /* 0x0000000000007b1d */ /* 0x000fe20000010000 */
[----:B------:R-:W-:Y:S01]  /*9470*/  LEA.HI.SX32 R144, R144, R3, 0x1b ;  /* 0x0000000390907211 */ /* 0x000fe200078fdaff */
[----:B------:R-:W-:Y:S01]  /*9480*/  FFMA.FTZ R179, -R112, R179, -RZ ;  /* 0x000000b370b37223 */ /* 0x000fe200000109ff */
[-C--:B-1----:R-:W-:Y:S01]  /*9490*/  LEA.HI.SX32 R147, R164, R3.reuse, 0x1b ;  /* 0x00000003a4937211 */ /* 0x082fe200078fdaff */
[----:B------:R-:W-:Y:S01]  /*94a0*/  FMUL.FTZ R102, R96, UR47 ;  /* 0x0000002f60667c20 */ /* 0x000fe20008410000 */
[----:B------:R-:W-:Y:S01]  /*94b0*/  LEA.HI.SX32 R164, R172, R3, 0x1b ;  /* 0x00000003aca47211 */ /* 0x000fe200078fdaff */
[----:B------:R-:W-:Y:S01]  /*94c0*/  FFMA.FTZ R183, -R113, R183, -RZ ;  /* 0x000000b771b77223 */ /* 0x000fe200000109ff */
[-C--:B--2---:R-:W-:Y:S01]  /*94d0*/  LEA.HI.SX32 R145, R146, R3.reuse, 0x1b ;  /* 0x0000000392917211 */ /* 0x084fe200078fdaff */
[----:B------:R-:W-:Y:S01]  /*94e0*/  FMUL.FTZ R182, R111, R182 ;  /* 0x000000b66fb67220 */ /* 0x000fe20000410000 */
[-C--:B------:R-:W-:Y:S01]  /*94f0*/  LEA.HI.SX32 R146, R148, R3.reuse, 0x1b ;  /* 0x0000000394927211 */ /* 0x080fe200078fdaff */
[----:B------:R-:W-:Y:S01]  /*9500*/  FMUL.FTZ R180, R112, R180 ;  /* 0x000000b470b47220 */ /* 0x000fe20000410000 */
        /* <DEDUP_REMOVED lines=12> */
[-C--:B------:R-:W-:Y:S01]  /*95d0*/  LEA.HI.SX32 R171, R198, R3.reuse, 0x1b ;  /* 0x00000003c6ab7211 */ /* 0x080fe200078fdaff */
[----:B------:R-:W0:Y:S01]  /*95e0*/  LDS R191, [R228.X4+0x2200] ;  /* 0x00220000e4bf7984 */ /* 0x000e220000004800 */
[----:B------:R-:W-:Y:S01]  /*95f0*/  LEA.HI.SX32 R172, R200, R3, 0x1b ;  /* 0x00000003c8ac7211 */ /* 0x000fe200078fdaff */
[----:B------:R-:W-:Y:S01]  /*9600*/  FFMA.FTZ R221, -R121, R221, -RZ ;  /* 0x000000dd79dd7223 */ /* 0x000fe200000109ff */
        /* <DEDUP_REMOVED lines=9> */
[----:B------:R-:W-:Y:S02]  /*96a0*/  FMUL.FTZ R209, R124, R209 ;  /* 0x000000d17cd17220 */ /* 0x000fe40000410000 */
[----:B------:R-:W-:Y:S01]  /*96b0*/  FMUL.FTZ R174, R86, UR47 ;  /* 0x0000002f56ae7c20 */ /* 0x000fe20008410000 */
[----:B------:R-:W4:Y:S03]  /*96c0*/  LDS R197, [R139.X4+0x2500] ;  /* 0x002500008bc57984 */ /* 0x000f260000004800 */
[----:B------:R-:W-:Y:S01]  /*96d0*/  FFMA.FTZ R174, R87, UR46, -R174 ;  /* 0x0000002e57ae7c23 */ /* 0x000fe200080108ae */
        /* <DEDUP_REMOVED lines=32> */
[----:B------:R-:W-:Y:S02]  /*98e0*/  FMUL.FTZ R186, R94, UR47 ;  /* 0x0000002f5eba7c20 */ /* 0x000fe40008410000 */
[----:B-1----:R-:W-:Y:S01]  /*98f0*/  FMUL.FTZ R103, R113, R184 ;  /* 0x000000b871677220 */ /* 0x002fe20000410000 */
[----:B------:R1:W-:Y:S01]  /*9900*/  STS [R66.X4+0x4228], R99 ;  /* 0x0042286342007388 */ /* 0x0003e20000004800 */
[----:B------:R-:W-:Y:S02]  /*9910*/  FFMA.FTZ R186, R95, UR46, -R186 ;  /* 0x0000002e5fba7c23 */ /* 0x000fe400080108ba */
[----:B--2---:R-:W-:Y:S01]  /*9920*/  FMUL.FTZ R181, R121, R222 ;  /* 0x000000de79b57220 */ /* 0x004fe20000410000 */
[----:B------:R2:W-:Y:S01]  /*9930*/  STS [R66.X4+0x420c], R105 ;  /* 0x00420c6942007388 */ /* 0x0005e20000004800 */
[----:B-----5:R-:W-:-:S03]  /*9940*/  FMUL.FTZ R107, R116, R206 ;  /* 0x000000ce746b7220 */ /* 0x020fc60000410000 */
[----:B------:R5:W-:Y:S01]  /*9950*/  STS [R66.X4+0x421c], R179 ;  /* 0x00421cb342007388 */ /* 0x000be20000004800 */
[----:B-1----:R-:W-:Y:S01]  /*9960*/  FFMA.FTZ R99, -R120, R136, -RZ ;  /* 0x0000008878637223 */ /* 0x002fe200000109ff */
[----:B------:R-:W-:Y:S02]  /*9970*/  MOV R136, UR36 ;  /* 0x0000002400887c02 */ /* 0x000fe40008000f00 */
[----:B------:R1:W-:Y:S01]  /*9980*/  STS [R66.X4+0x4220], R103 ;  /* 0x0042206742007388 */ /* 0x0003e20000004800 */
[----:B--2---:R-:W-:Y:S01]  /*9990*/  FMUL.FTZ R105, R115, R208 ;  /* 0x000000d073697220 */ /* 0x004fe20000410000 */
[----:B------:R-:W-:Y:S02]  /*99a0*/  LEA R136, R136, -R3, 0x1 ;  /* 0x8000000388887211 */ /* 0x000fe400078e08ff */
[----:B------:R2:W-:Y:S01]  /*99b0*/  STS [R66.X4+0x4260], R181 ;  /* 0x004260b542007388 */ /* 0x0005e20000004800 */
[----:B-----5:R-:W-:Y:S01]  /*99c0*/  FMUL.FTZ R179, R118, R216 ;  /* 0x000000d876b37220 */ /* 0x020fe20000410000 */
[----:B------:R-:W-:-:S02]  /*99d0*/  ISETP.GE.AND P0, PT, R136, 0x1, PT ;  /* 0x000000018800780c */ /* 0x000fc40003f06270 */
[----:B------:R5:W-:Y:S01]  /*99e0*/  STS [R66.X4+0x4224], R183 ;  /* 0x004224b742007388 */ /* 0x000be20000004800 */
[----:B-1----:R-:W-:-:S03]  /*99f0*/  FMUL.FTZ R103, R117, R212 ;  /* 0x000000d475677220 */ /* 0x002fc60000410000 */
[----:B------:R1:W-:Y:S01]  /*9a00*/  STS [R66.X4+0x4230], R105 ;  /* 0x0042306942007388 */ /* 0x0003e20000004800 */
[----:B--2---:R-:W-:Y:S02]  /*9a10*/  FMUL.FTZ R181, R162, R97 ;  /* 0x00000061a2b57220 */ /* 0x004fe40000410000 */
[C---:B------:R-:W-:Y:S01]  /*9a20*/  FFMA.FTZ R162, R97.reuse, UR46, -R102 ;  /* 0x0000002e61a27c23 */ /* 0x040fe20008010866 */
[----:B------:R2:W-:Y:S01]  /*9a30*/  STS [R66.X4+0x4238], R107 ;  /* 0x0042386b42007388 */ /* 0x0005e20000004800 */
[----:B------:R-:W-:Y:S02]  /*9a40*/  FMUL.FTZ R97, R97, UR47 ;  /* 0x0000002f61617c20 */ /* 0x000fe40008410000 */
[----:B-----5:R-:W-:Y:S01]  /*9a50*/  FMUL.FTZ R183, R123, R204 ;  /* 0x000000cc7bb77220 */ /* 0x020fe20000410000 */
[----:B------:R5:W-:Y:S01]  /*9a60*/  STS [R66.X4+0x4240], R103 ;  /* 0x0042406742007388 */ /* 0x000be20000004800 */
[----:B-1----:R-:W-:Y:S02]  /*9a70*/  FMUL.FTZ R105, R119, R220 ;  /* 0x000000dc77697220 */ /* 0x002fe40000410000 */
[----:B------:R-:W-:Y:S01]  /*9a80*/  FFMA.FTZ R184, R96, UR46, R97 ;  /* 0x0000002e60b87c23 */ /* 0x000fe20008010061 */
[----:B------:R1:W-:Y:S01]  /*9a90*/  STS [R66.X4+0x4248], R179 ;  /* 0x004248b342007388 */ /* 0x0003e20000004800 */
[----:B------:R-:W-:-:S02]  /*9aa0*/  FMUL.FTZ R97, R93, UR47 ;  /* 0x0000002f5d617c20 */ /* 0x000fc40008410000 */
[----:B--2---:R-:W-:Y:S01]  /*9ab0*/  FMUL.FTZ R107, R120, R218 ;  /* 0x000000da786b7220 */ /* 0x004fe20000410000 */
[----:B------:R2:W-:Y:S01]  /*9ac0*/  STS [R66.X4+0x4210], R182 ;  /* 0x004210b642007388 */ /* 0x0005e20000004800 */
[----:B------:R-:W-:Y:S02]  /*9ad0*/  FMUL.FTZ R102, R92, UR47 ;  /* 0x0000002f5c667c20 */ /* 0x000fe40008410000 */
[----:B-----5:R-:W-:Y:S01]  /*9ae0*/  FFMA.FTZ R103, -R124, R210, -RZ ;  /* 0x000000d27c677223 */ /* 0x020fe200000109ff */
[----:B------:R-:W-:Y:S01]  /*9af0*/  STS [R66.X4+0x4218], R180 ;  /* 0x004218b442007388 */ /* 0x000fe20000004800 */
[----:B-1----:R-:W-:-:S03]  /*9b00*/  FMUL.FTZ R179, R122, R214 ;  /* 0x000000d67ab37220 */ /* 0x002fc60000410000 */
[----:B------:R-:W-:Y:S01]  /*9b10*/  STS [R66.X4+0x422c], R185 ;  /* 0x00422cb942007388 */ /* 0x000fe20000004800 */
[----:B--2---:R-:W-:-:S03]  /*9b20*/  FFMA.FTZ R182, R92, UR46, R97 ;  /* 0x0000002e5cb67c23 */ /* 0x004fc60008010061 */
        /* <DEDUP_REMOVED lines=16> */
[----:B------:R-:W-:-:S03]  /*9c30*/  FFMA.FTZ R204, R94, UR46, R99 ;  /* 0x0000002e5ecc7c23 */ /* 0x000fc60008010063 */
[----:B------:R-:W-:Y:S01]  /*9c40*/  STS [R66.X4+0x4270], R183 ;  /* 0x004270b742007388 */ /* 0x000fe20000004800 */
[----:B------:R-:W-:Y:S02]  /*9c50*/  FMUL.FTZ R99, R91, UR47 ;  /* 0x0000002f5b637c20 */ /* 0x000fe40008410000 */
[----:B--2---:R-:W-:Y:S01]  /*9c60*/  FMUL.FTZ R179, R87, UR47 ;  /* 0x0000002f57b37c20 */ /* 0x004fe20008410000 */
[----:B------:R1:W-:Y:S01]  /*9c70*/  STS [R66.X4+0x4274], R203 ;  /* 0x004274cb42007388 */ /* 0x0003e20000004800 */
[----:B------:R-:W-:Y:S02]  /*9c80*/  FFMA.FTZ R180, R90, UR46, R99 ;  /* 0x0000002e5ab47c23 */ /* 0x000fe40008010063 */
[----:B------:R-:W-:Y:S01]  /*9c90*/  FFMA.FTZ R179, R86, UR46, R179 ;  /* 0x0000002e56b37c23 */ /* 0x000fe200080100b3 */
[----:B------:R-:W-:Y:S04]  /*9ca0*/  STS [R66.X4+0x4278], R209 ;  /* 0x004278d142007388 */ /* 0x000fe80000004800 */
[----:B------:R2:W-:Y:S01]  /*9cb0*/  STS [R66.X4+0x427c], R103 ;  /* 0x00427c6742007388 */ /* 0x0005e20000004800 */
[----:B-1----:R-:W-:-:S02]  /*9cc0*/  FFMA.FTZ R203, R93, UR46, -R102 ;  /* 0x0000002e5dcb7c23 */ /* 0x002fc40008010866 */
[----:B------:R-:W-:-:S04]  /*9cd0*/  FMUL.FTZ R102, R90, UR47 ;  /* 0x0000002f5a667c20 */ /* 0x000fc80008410000 */
[----:B------:R-:W-:Y:S02]  /*9ce0*/  FFMA.FTZ R185, R91, UR46, -R102 ;  /* 0x0000002e5bb97c23 */ /* 0x000fe40008010866 */
[----:B--2---:R-:W-:-:S04]  /*9cf0*/  FMUL.FTZ R66, R88, UR47 ;  /* 0x0000002f58427c20 */ /* 0x004fc80008410000 */
[----:B------:R-:W-:Y:S02]  /*9d00*/  FFMA.FTZ R183, R89, UR46, -R66 ;  /* 0x0000002e59b77c23 */ /* 0x000fe40008010842 */
[----:B------:R-:W-:-:S04]  /*9d10*/  FMUL.FTZ R66, R84, UR47 ;  /* 0x0000002f54427c20 */ /* 0x000fc80008410000 */
        /* <DEDUP_REMOVED lines=57> */
.L_x_7705:
[----:B0--34-:R-:W-:Y:S05]  /*a0b0*/  BSYNC B0 ;  /* 0x0000000000007941 */ /* 0x019fea0003800000 */
.L_x_7704:
        /* <DEDUP_REMOVED lines=20> */
[----:B------:R-:W-:-:S02]  /*a200*/  UIADD3 UR43, UR43, UR46, URZ ;  /* 0x0000002e2b2b7290 */ /* 0x000fc4000fffe03f */
[----:B------:R-:W-:Y:S02]  /*a210*/  UIMAD UR46, UR15, UR38, URZ ;  /* 0x000000260f2e72a4 */ /* 0x000fe4000f8e023f */
[----:B------:R-:W-:Y:S02]  /*a220*/  UIADD3 UR45, UR45, UR27, URZ ;  /* 0x0000001b2d2d7290 */ /* 0x000fe4000fffe03f */
[----:B------:R-:W-:Y:S02]  /*a230*/  UIMAD UR27, UR14, UR39, UR46 ;  /* 0x000000270e1b72a4 */ /* 0x000fe4000f8e022e */
[----:B------:R-:W-:Y:S02]  /*a240*/  UIMAD.WIDE.U32 UR44, UR14, UR38, UR44 ;  /* 0x000000260e2c72a5 */ /* 0x000fe4000f8e002c */
[----:B------:R-:W-:Y:S02]  /*a250*/  ULDC.64 UR36, c[0x0][0x2a0] ;  /* 0x0000a80000247ab9 */ /* 0x000fe40000000a00 */
[----:B------:R-:W-:-:S02]  /*a260*/  UIMAD UR47, UR15, UR36, URZ ;  /* 0x000000240f2f72a4 */ /* 0x000fc4000f8e023f */
[----:B------:R-:W-:Y:S02]  /*a270*/  ULDC.64 UR38, c[0x0][0x320] ;  /* 0x0000c80000267ab9 */ /* 0x000fe40000000a00 */
[----:B------:R-:W-:Y:S02]  /*a280*/  UIADD3 UR27, UR27, UR45, URZ ;  /* 0x0000002d1b1b7290 */ /* 0x000fe4000fffe03f */
[----:B------:R-:W-:Y:S02]  /*a290*/  ULEA UR38, UP1, UR44, UR38, 0x3 ;  /* 0x000000262c267291 */ /* 0x000fe4000f82183f */
[----:B------:R-:W-:Y:S02]  /*a2a0*/  UIMAD UR47, UR14, UR37, UR47 ;  /* 0x000000250e2f72a4 */ /* 0x000fe4000f8e022f */
[----:B------:R-:W-:Y:S02]  /*a2b0*/  UIMAD.WIDE.U32 UR42, UR14, UR36, UR42 ;  /* 0x000000240e2a72a5 */ /* 0x000fe4000f8e002a */
[----:B------:R-:W-:-:S02]  /*a2c0*/  ULEA.HI.X UR39, UR44, UR39, UR27, 0x3, UP1 ;  /* 0x000000272c277291 */ /* 0x000fc400088f1c1b */
[----:B------:R-:W-:Y:S02]  /*a2d0*/  ULDC.64 UR36, c[0x0][0x318] ;  /* 0x0000c60000247ab9 */ /* 0x000fe40000000a00 */
[----:B------:R-:W-:Y:S02]  /*a2e0*/  ULDC UR27, c[0x0][0x174] ;  /* 0x00005d00001b7ab9 */ /* 0x000fe40000000800 */
[----:B------:R-:W-:Y:S02]  /*a2f0*/  UIADD3 UR43, UR47, UR43, URZ ;  /* 0x0000002b2f2b7290 */ /* 0x000fe4000fffe03f */
[----:B------:R-:W-:Y:S02]  /*a300*/  ULEA UR36, UP0, UR42, UR36, 0x3 ;  /* 0x000000242a247291 */ /* 0x000fe4000f80183f */
[----:B------:R-:W-:Y:S02]  /*a310*/  UIADD3 UR27, UR6, -UR27, URZ ;  /* 0x8000001b061b7290 */ /* 0x000fe4000fffe03f */
[----:B------:R-:W-:-:S02]  /*a320*/  ULEA.HI.X UR37, UR42, UR37, UR43, 0x3, UP0 ;  /* 0x000000252a257291 */ /* 0x000fc400080f1c2b */
[----:B------:R-:W-:Y:S01]  /*a330*/  UIMAD UR27, UR27, -0x800, URZ ;  /* 0xfffff8001b1b78a4 */ /* 0x000fe2000f8e023f */
[C---:B------:R-:W-:Y:S01]  /*a340*/  IADD3 R102, P0, R98.reuse, UR36, RZ ;  /* 0x0000002462667c10 */ /* 0x040fe2000ff1e0ff */
[----:B------:R-:W-:Y:S01]  /*a350*/  USHF.L.U32 UR42, UR8, 0x2, URZ ;  /* 0x00000002082a7899 */ /* 0x000fe2000800063f */
[----:B------:R-:W-:Y:S01]  /*a360*/  IADD3 R98, P1, R98, UR38, RZ ;  /* 0x0000002662627c10 */ /* 0x000fe2000ff3e0ff */
[----:B------:R-:W-:Y:S01]  /*a370*/  USHF.L.U64.HI UR43, UR8, 0x2, UR9 ;  /* 0x00000002082b7899 */ /* 0x000fe20008010209 */
[C---:B------:R-:W-:Y:S01]  /*a380*/  IADD3.X R103, R99.reuse, UR37, RZ, P0, !PT ;  /* 0x0000002563677c10 */ /* 0x040fe200087fe4ff */
[----:B------:R-:W-:Y:S01]  /*a390*/  ULDC.64 UR36, c[0x0][0x2b0] ;  /* 0x0000ac0000247ab9 */ /* 0x000fe20000000a00 */
[----:B------:R-:W-:Y:S01]  /*a3a0*/  MOV R105, UR27 ;  /* 0x0000001b00697c02 */ /* 0x000fe20008000f00 */
[----:B------:R-:W-:Y:S01]  /*a3b0*/  UIMAD UR36, UR43, UR36, URZ ;  /* 0x000000242b2472a4 */ /* 0x000fe2000f8e023f */
[----:B------:R-:W-:Y:S01]  /*a3c0*/  IADD3.X R99, R99, UR39, RZ, P1, !PT ;  /* 0x0000002763637c10 */ /* 0x000fe20008ffe4ff */
[----:B------:R-:W-:Y:S01]  /*a3d0*/  ULDC.64 UR38, c[0x0][0x2d0] ;  /* 0x0000b40000267ab9 */ /* 0x000fe20000000a00 */
[----:B------:R-:W-:Y:S01]  /*a3e0*/  MOV R107, UR27 ;  /* 0x0000001b006b7c02 */ /* 0x000fe20008000f00 */
[----:B------:R-:W-:Y:S01]  /*a3f0*/  IMAD.WIDE R102, R105, 0x4, R102 ;  /* 0x0000000469667825 */ /* 0x000fe200078e0266 */
[C---:B------:R-:W-:Y:S01]  /*a400*/  ISETP.GE.AND P0, PT, R136.reuse, 0x41, PT ;  /* 0x000000418800780c */ /* 0x040fe20003f06270 */
[----:B------:R-:W-:Y:S01]  /*a410*/  UIMAD UR38, UR43, UR38, URZ ;  /* 0x000000262b2672a4 */ /* 0x000fe2000f8e023f */
[----:B------:R-:W-:Y:S01]  /*a420*/  MOV R105, UR42 ;  /* 0x0000002a00697c02 */ /* 0x000fe20008000f00 */
        /* <DEDUP_REMOVED lines=12> */
.L_x_7707:
[----:B01----:R-:W-:Y:S05]  /*a4f0*/  BSYNC B0 ;  /* 0x0000000000007941 */ /* 0x003fea0003800000 */
.L_x_7706:
[----:B------:R-:W0:Y:S01]  /*a500*/  LDS R137, [R137.X4+0x4400] ;  /* 0x0044000089897984 */ /* 0x000e220000004800 */
[----:B------:R-:W-:Y:S01]  /*a510*/  BSSY B0, `(.L_x_7708) ;  /* 0x0000004000007945 */ /* 0x000fe20003800000 */
[----:B------:R-:W-:Y:S05]  /*a520*/  @!P1 BRA `(.L_x_7709) ;  /* 0x0000002000009947 */ /* 0x000fea0003800000 */
[----:B------:R1:W-:Y:S04]  /*a530*/  RED.E.ADD.F32.FTZ.RN.STRONG.GPU [R102.64+-0x1e00], R193 ;  /* 0xffe200c16600798e */ /* 0x0003e8000c10e79c */
[----:B0-----:R1:W-:Y:S02]  /*a540*/  RED.E.ADD.F32.FTZ.RN.STRONG.GPU [R98.64+-0x1e00], R137 ;  /* 0xffe200896200798e */ /* 0x0013e4000c10e79c */
.L_x_7709:
[----:B------:R-:W-:Y:S05]  /*a550*/  BSYNC B0 ;  /* 0x0000000000007941 */ /* 0x000fea0003800000 */
.L_x_7708:
[----:B------:R2:W3:Y:S01]  /*a560*/  LDS R73, [R138.X4+0x4500] ;  /* 0x004500008a497984 */ /* 0x0004e20000004800 */
[----:B------:R-:W-:Y:S01]  /*a570*/  BSSY B0, `(.L_x_7710) ;  /* 0x0000004000007945 */ /* 0x000fe20003800000 */
[----:B------:R-:W-:Y:S05]  /*a580*/  @!P2 BRA `(.L_x_7711) ;  /* 0x000000200000a947 */ /* 0x000fea0003800000 */
[----:B------:R4:W-:Y:S04]  /*a590*/  RED.E.ADD.F32.FTZ.RN.STRONG.GPU [R102.64+-0x1d00], R195 ;  /* 0xffe300c36600798e */ /* 0x0009e8000c10e79c */
[----:B---3--:R4:W-:Y:S02]  /*a5a0*/  RED.E.ADD.F32.FTZ.RN.STRONG.GPU [R98.64+-0x1d00], R73 ;  /* 0xffe300496200798e */ /* 0x0089e4000c10e79c */
.L_x_7711:
[----:B------:R-:W-:Y:S05]  /*a5b0*/  BSYNC B0 ;  /* 0x0000000000007941 */ /* 0x000fea0003800000 */
.L_x_7710:
        /* <DEDUP_REMOVED lines=12> */
.L_x_7713:
[----:B------:R-:W-:Y:S05]  /*a680*/  BSYNC B0 ;  /* 0x0000000000007941 */ /* 0x000fea0003800000 */
.L_x_7712:
[----:B---34-:R3:W4:Y:S01]  /*a690*/  LDS R73, [R140.X4+0x4700] ;  /* 0x004700008c497984 */ /* 0x0187220000004800 */
[----:B------:R-:W-:Y:S01]  /*a6a0*/  BSSY B0, `(.L_x_7714) ;  /* 0x0000004000007945 */ /* 0x000fe20003800000 */
[----:B------:R-:W-:Y:S05]  /*a6b0*/  @!P0 BRA `(.L_x_7715) ;  /* 0x0000002000008947 */ /* 0x000fea0003800000 */
[----:B------:R2:W-:Y:S04]  /*a6c0*/  RED.E.ADD.F32.FTZ.RN.STRONG.GPU [R102.64+-0x1b00], R199 ;  /* 0xffe500c76600798e */ /* 0x0005e8000c10e79c */
[----:B----4-:R2:W-:Y:S02]  /*a6d0*/  RED.E.ADD.F32.FTZ.RN.STRONG.GPU [R98.64+-0x1b00], R73 ;  /* 0xffe500496200798e */ /* 0x0105e4000c10e79c */
.L_x_7715:
[----:B------:R-:W-:Y:S05]  /*a6e0*/  BSYNC B0 ;  /* 0x0000000000007941 */ /* 0x000fea0003800000 */
.L_x_7714:
[----:B------:R-:W2:Y:S01]  /*a6f0*/  LDS R141, [R141.X4+0x4800] ;  /* 0x004800008d8d7984 */ /* 0x000ea20000004800 */
[----:B------:R-:W-:Y:S01]  /*a700*/  BSSY B0, `(.L_x_7716) ;  /* 0x0000004000007945 */ /* 0x000fe20003800000 */
[----:B------:R-:W-:Y:S05]  /*a710*/  @!P1 BRA `(.L_x_7717) ;  /* 0x0000002000009947 */ /* 0x000fea0003800000 */
[----:B------:R3:W-:Y:S04]  /*a720*/  RED.E.ADD.F32.FTZ.RN.STRONG.GPU [R102.64+-0x1a00], R201 ;  /* 0xffe600c96600798e */ /* 0x0007e8000c10e79c */
[----:B--2---:R3:W-:Y:S02]  /*a730*/  RED.E.ADD.F32.FTZ.RN.STRONG.GPU [R98.64+-0x1a00], R141 ;  /* 0xffe6008d6200798e */ /* 0x0047e4000c10e79c */
.L_x_7717:
[----:B------:R-:W-:Y:S05]  /*a740*/  BSYNC B0 ;  /* 0x0000000000007941 */ /* 0x000fea0003800000 */
.L_x_7716:
[----:B--2-4-:R2:W4:Y:S01]  /*a750*/  LDS R73, [R142.X4+0x4900] ;  /* 0x004900008e497984 */ /* 0x0145220000004800 */
[----:B------:R-:W-:Y:S01]  /*a760*/  BSSY B0, `(.L_x_7718) ;  /* 0x0000004000007945 */ /* 0x000fe20003800000 */
[----:B------:R-:W-:Y:S05]  /*a770*/  @!P2 BRA `(.L_x_7719) ;  /* 0x000000200000a947 */ /* 0x000fea0003800000 */
[----:B------:R2:W-:Y:S04]  /*a780*/  RED.E.ADD.F32.FTZ.RN.STRONG.GPU [R102.64+-0x1900], R217 ;  /* 0xffe700d96600798e */ /* 0x0005e8000c10e79c */
[----:B----4-:R2:W-:Y:S02]  /*a790*/  RED.E.ADD.F32.FTZ.RN.STRONG.GPU [R98.64+-0x1900], R73 ;  /* 0xffe700496200798e */ /* 0x0105e4000c10e79c */
.L_x_7719:
[----:B------:R-:W-:Y:S05]  /*a7a0*/  BSYNC B0 ;  /* 0x0000000000007941 */ /* 0x000fea0003800000 */
.L_x_7718:
[----:B------:R-:W2:Y:S01]  /*a7b0*/  LDS R143, [R143.X4+0x4a00] ;  /* 0x004a00008f8f7984 */ /* 0x000ea20000004800 */
[----:B------:R-:W-:Y:S01]  /*a7c0*/  BSSY B0, `(.L_x_7720) ;  /* 0x0000004000007945 */ /* 0x000fe20003800000 */
[----:B------:R-:W-:Y:S05]  /*a7d0*/  @!P3 BRA `(.L_x_7721) ;  /* 0x000000200000b947 */ /* 0x000fea0003800000 */
[----:B------:R3:W-:Y:S04]  /*a7e0*/  RED.E.ADD.F32.FTZ.RN.STRONG.GPU [R102.64+-0x1800], R223 ;  /* 0xffe800df6600798e */ /* 0x0007e8000c10e79c */
[----:B--2---:R3:W-:Y:S02]  /*a7f0*/  RED.E.ADD.F32.FTZ.RN.STRONG.GPU [R98.64+-0x1800], R143 ;  /* 0xffe8008f6200798e */ /* 0x0047e4000c10e79c */
.L_x_7721:
[----:B------:R-:W-:Y:S05]  /*a800*/  BSYNC B0 ;  /* 0x0000000000007941 */ /* 0x000fea0003800000 */
.L_x_7720:
[----:B--2-4-:R2:W4:Y:S01]  /*a810*/  LDS R73, [R144.X4+0x4b00] ;  /* 0x004b000090497984 */ /* 0x0145220000004800 */
[----:B------:R-:W-:Y:S01]  /*a820*/  BSSY B0, `(.L_x_7722) ;  /* 0x0000004000007945 */ /* 0x000fe20003800000 */
[----:B------:R-:W-:Y:S05]  /*a830*/  @!P4 BRA `(.L_x_7723) ;  /* 0x000000200000c947 */ /* 0x000fea0003800000 */
[----:B------:R2:W-:Y:S04]  /*a840*/  RED.E.ADD.F32.FTZ.RN.STRONG.GPU [R102.64+-0x1700], R225 ;  /* 0xffe900e16600798e */ /* 0x0005e8000c10e79c */
[----:B----4-:R2:W-:Y:S02]  /*a850*/  RED.E.ADD.F32.FTZ.RN.STRONG.GPU [R98.64+-0x1700], R73 ;  /* 0xffe900496200798e */ /* 0x0105e4000c10e79c */
.L_x_7723:
[----:B------:R-:W-:Y:S05]  /*a860*/  BSYNC B0 ;  /* 0x0000000000007941 */ /* 0x000fea0003800000 */
.L_x_7722:
[----:B------:R-:W2:Y:S01]  /*a870*/  LDS R145, [R145.X4+0x4c00] ;  /* 0x004c000091917984 */ /* 0x000ea20000004800 */
[----:B------:R-:W-:Y:S01]  /*a880*/  BSSY B0, `(.L_x_7724) ;  /* 0x0000004000007945 */ /* 0x000fe20003800000 */
[----:B------:R-:W-:Y:S05]  /*a890*/  @!P5 BRA `(.L_x_7725) ;  /* 0x000000200000d947 */ /* 0x000fea0003800000 */
[----:B------:R3:W-:Y:S04]  /*a8a0*/  RED.E.ADD.F32.FTZ.RN.STRONG.GPU [R102.64+-0x1600], R227 ;  /* 0xffea00e36600798e */ /* 0x0007e8000c10e79c */
[----:B--2---:R3:W-:Y:S02]  /*a8b0*/  RED.E.ADD.F32.FTZ.RN.STRONG.GPU [R98.64+-0x1600], R145 ;  /* 0xffea00916200798e */ /* 0x0047e4000c10e79c */
.L_x_7725:
[----:B------:R-:W-:Y:S05]  /*a8c0*/  BSYNC B0 ;  /* 0x0000000000007941 */ /* 0x000fea0003800000 */
.L_x_7724:
        /* <DEDUP_REMOVED lines=12> */
.L_x_7727:
[----:B--2---:R-:W-:Y:S05]  /*a990*/  BSYNC B0 ;  /* 0x0000000000007941 */ /* 0x004fea0003800000 */
.L_x_7726:
[----:B------:R-:W2:Y:S01]  /*a9a0*/  LDS R147, [R147.X4+0x4e00] ;  /* 0x004e000093937984 */ /* 0x000ea20000004800 */
[----:B------:R-:W-:Y:S01]  /*a9b0*/  BSSY B0, `(.L_x_7728) ;  /* 0x0000004000007945 */ /* 0x000fe20003800000 */
[----:B------:R-:W-:Y:S05]  /*a9c0*/  @!P0 BRA `(.L_x_7729) ;  /* 0x0000002000008947 */ /* 0x000fea0003800000 */
[----:B------:R3:W-:Y:S04]  /*a9d0*/  RED.E.ADD.F32.FTZ.RN.STRONG.GPU [R102.64+-0x1400], R231 ;  /* 0xffec00e76600798e */ /* 0x0007e8000c10e79c */
[----:B--2---:R3:W-:Y:S02]  /*a9e0*/  RED.E.ADD.F32.FTZ.RN.STRONG.GPU [R98.64+-0x1400], R147 ;  /* 0xffec00936200798e */ /* 0x0047e4000c10e79c */
.L_x_7729:
[----:B------:R-:W-:Y:S05]  /*a9f0*/  BSYNC B0 ;  /* 0x0000000000007941 */ /* 0x000fea0003800000 */
.L_x_7728:
[----:B----4-:R4:W3:Y:S01]  /*aa00*/  LDS R73, [R148.X4+0x4f00] ;  /* 0x004f000094497984 */ /* 0x0108e20000004800 */
[----:B------:R-:W-:Y:S01]  /*aa10*/  BSSY B0, `(.L_x_7730) ;  /* 0x0000004000007945 */ /* 0x000fe20003800000 */
[----:B------:R-:W-:Y:S05]  /*aa20*/  @!P1 BRA `(.L_x_7731) ;  /* 0x0000002000009947 */ /* 0x000fea0003800000 */
[----:B------:R4:W-:Y:S04]  /*aa30*/  RED.E.ADD.F32.FTZ.RN.STRONG.GPU [R102.64+-0x1300], R233 ;  /* 0xffed00e96600798e */ /* 0x0009e8000c10e79c */
[----:B---3--:R4:W-:Y:S02]  /*aa40*/  RED.E.ADD.F32.FTZ.RN.STRONG.GPU [R98.64+-0x1300], R73 ;  /* 0xffed00496200798e */ /* 0x0089e4000c10e79c */
.L_x_7731:
[----:B------:R-:W-:Y:S05]  /*aa50*/  BSYNC B0 ;  /* 0x0000000000007941 */ /* 0x000fea0003800000 */
.L_x_7730:
[----:B------:R-:W4:Y:S01]  /*aa60*/  LDS R149, [R149.X4+0x5000] ;  /* 0x0050000095957984 */ /* 0x000f220000004800 */
[----:B------:R-:W-:Y:S01]  /*aa70*/  BSSY B0, `(.L_x_7732) ;  /* 0x0000004000007945 */ /* 0x000fe20003800000 */
[----:B------:R-:W-:Y:S05]  /*aa80*/  @!P2 BRA `(.L_x_7733) ;  /* 0x000000200000a947 */ /* 0x000fea0003800000 */
[----:B------:R4:W-:Y:S04]  /*aa90*/  RED.E.ADD.F32.FTZ.RN.STRONG.GPU [R102.64+-0x1200], R235 ;  /* 0xffee00eb6600798e */ /* 0x0009e8000c10e79c */
[----:B----4-:R4:W-:Y:S02]  /*aaa0*/  RED.E.ADD.F32.FTZ.RN.STRONG.GPU [R98.64+-0x1200], R149 ;  /* 0xffee00956200798e */ /* 0x0109e4000c10e79c */
.L_x_7733:
[----:B------:R-:W-:Y:S05]  /*aab0*/  BSYNC B0 ;  /* 0x0000000000007941 */ /* 0x000fea0003800000 */
.L_x_7732:
[----:B------:R-:W4:Y:S01]  /*aac0*/  LDS R163, [R163.X4+0x5100] ;  /* 0x00510000a3a37984 */ /* 0x000f220000004800 */
[----:B------:R-:W-:Y:S01]  /*aad0*/  BSSY B0, `(.L_x_7734) ;  /* 0x0000004000007945 */ /* 0x000fe20003800000 */
[----:B------:R-:W-:Y:S05]  /*aae0*/  @!P3 BRA `(.L_x_7735) ;  /* 0x000000200000b947 */ /* 0x000fea0003800000 */
[----:B------:R4:W-:Y:S04]  /*aaf0*/  RED.E.ADD.F32.FTZ.RN.STRONG.GPU [R102.64+-0x1100], R237 ;  /* 0xffef00ed6600798e */ /* 0x0009e8000c10e79c */
[----:B----4-:R4:W-:Y:S02]  /*ab00*/  RED.E.ADD.F32.FTZ.RN.STRONG.GPU [R98.64+-0x1100], R163 ;  /* 0xffef00a36200798e */ /* 0x0109e4000c10e79c */
.L_x_7735:
[----:B------:R-:W-:Y:S05]  /*ab10*/  BSYNC B0 ;  /* 0x0000000000007941 */ /* 0x000fea0003800000 */
.L_x_7734:
[----:B---34-:R3:W4:Y:S01]  /*ab20*/  LDS R73, [R164.X4+0x5200] ;  /* 0x00520000a4497984 */ /* 0x0187220000004800 */
[----:B------:R-:W-:Y:S01]  /*ab30*/  BSSY B0, `(.L_x_7736) ;  /* 0x0000004000007945 */ /* 0x000fe20003800000 */
[----:B------:R-:W-:Y:S05]  /*ab40*/  @!P4 BRA `(.L_x_7737) ;  /* 0x000000200000c947 */ /* 0x000fea0003800000 */
[----:B------:R3:W-:Y:S04]  /*ab50*/  RED.E.ADD.F32.FTZ.RN.STRONG.GPU [R102.64+-0x1000], R239 ;  /* 0xfff000ef6600798e */ /* 0x0007e8000c10e79c */
[----:B----4-:R3:W-:Y:S02]  /*ab60*/  RED.E.ADD.F32.FTZ.RN.STRONG.GPU [R98.64+-0x1000], R73 ;  /* 0xfff000496200798e */ /* 0x0107e4000c10e79c */
.L_x_7737:
[----:B------:R-:W-:Y:S05]  /*ab70*/  BSYNC B0 ;  /* 0x0000000000007941 */ /* 0x000fea0003800000 */
.L_x_7736:
[----:B------:R-:W3:Y:S01]  /*ab80*/  LDS R165, [R165.X4+0x5300] ;  /* 0x00530000a5a57984 */ /* 0x000ee20000004800 */
[----:B------:R-:W-:Y:S01]  /*ab90*/  BSSY B0, `(.L_x_7738) ;  /* 0x0000004000007945 */ /* 0x000fe20003800000 */
[----:B------:R-:W-:Y:S05]  /*aba0*/  @!P5 BRA `(.L_x_7739) ;  /* 0x000000200000d947 */ /* 0x000fea0003800000 */
[----:B------:R4:W-:Y:S04]  /*abb0*/  RED.E.ADD.F32.FTZ.RN.STRONG.GPU [R102.64+-0xf00], R241 ;  /* 0xfff100f16600798e */ /* 0x0009e8000c10e79c */
[----:B---3--:R4:W-:Y:S02]  /*abc0*/  RED.E.ADD.F32.FTZ.RN.STRONG.GPU [R98.64+-0xf00], R165 ;  /* 0xfff100a56200798e */ /* 0x0089e4000c10e79c */
.L_x_7739:
[----:B------:R-:W-:Y:S05]  /*abd0*/  BSYNC B0 ;  /* 0x0000000000007941 */ /* 0x000fea0003800000 */
.L_x_7738:
        /* <DEDUP_REMOVED lines=12> */
.L_x_7741:
[----:B---3--:R-:W-:Y:S05]  /*aca0*/  BSYNC B0 ;  /* 0x0000000000007941 */ /* 0x008fea0003800000 */
.L_x_7740:
[----:B------:R-:W3:Y:S01]  /*acb0*/  LDS R167, [R167.X4+0x5500] ;  /* 0x00550000a7a77984 */ /* 0x000ee20000004800 */
[----:B------:R-:W-:Y:S01]  /*acc0*/  BSSY B0, `(.L_x_7742) ;  /* 0x0000004000007945 */ /* 0x000fe20003800000 */
[----:B------:R-:W-:Y:S05]  /*acd0*/  @!P0 BRA `(.L_x_7743) ;  /* 0x0000002000008947 */ /* 0x000fea0003800000 */
[----:B------:R4:W-:Y:S04]  /*ace0*/  RED.E.ADD.F32.FTZ.RN.STRONG.GPU [R102.64+-0xd00], R245 ;  /* 0xfff300f56600798e */ /* 0x0009e8000c10e79c */
[----:B---3--:R4:W-:Y:S02]  /*acf0*/  RED.E.ADD.F32.FTZ.RN.STRONG.GPU [R98.64+-0xd00], R167 ;  /* 0xfff300a76200798e */ /* 0x0089e4000c10e79c */
.L_x_7743:
[----:B------:R-:W-:Y:S05]  /*ad00*/  BSYNC B0 ;  /* 0x0000000000007941 */ /* 0x000fea0003800000 */
.L_x_7742:
[----:B----4-:R4:W3:Y:S01]  /*ad10*/  LDS R73, [R168.X4+0x5600] ;  /* 0x00560000a8497984 */ /* 0x0108e20000004800 */
[----:B------:R-:W-:Y:S01]  /*ad20*/  BSSY B0, `(.L_x_7744) ;  /* 0x0000004000007945 */ /* 0x000fe20003800000 */
[----:B------:R-:W-:Y:S05]  /*ad30*/  @!P1 BRA `(.L_x_7745) ;  /* 0x0000002000009947 */ /* 0x000fea0003800000 */
[----:B------:R4:W-:Y:S04]  /*ad40*/  RED.E.ADD.F32.FTZ.RN.STRONG.GPU [R102.64+-0xc00], R247 ;  /* 0xfff400f76600798e */ /* 0x0009e8000c10e79c */
[----:B---3--:R4:W-:Y:S02]  /*ad50*/  RED.E.ADD.F32.FTZ.RN.STRONG.GPU [R98.64+-0xc00], R73 ;  /* 0xfff400496200798e */ /* 0x0089e4000c10e79c */
.L_x_7745:
[----:B------:R-:W-:Y:S05]  /*ad60*/  BSYNC B0 ;  /* 0x0000000000007941 */ /* 0x000fea0003800000 */
.L_x_7744:
[----:B------:R-:W4:Y:S01]  /*ad70*/  LDS R169, [R169.X4+0x5700] ;  /* 0x00570000a9a97984 */ /* 0x000f220000004800 */
[----:B------:R-:W-:Y:S01]  /*ad80*/  BSSY B0, `(.L_x_7746) ;  /* 0x0000004000007945 */ /* 0x000fe20003800000 */
[----:B------:R-:W-:Y:S05]  /*ad90*/  @!P2 BRA `(.L_x_7747) ;  /* 0x000000200000a947 */ /* 0x000fea0003800000 */
[----:B------:R4:W-:Y:S04]  /*ada0*/  RED.E.ADD.F32.FTZ.RN.STRONG.GPU [R102.64+-0xb00], R249 ;  /* 0xfff500f96600798e */ /* 0x0009e8000c10e79c */
[----:B----4-:R4:W-:Y:S02]  /*adb0*/  RED.E.ADD.F32.FTZ.RN.STRONG.GPU [R98.64+-0xb00], R169 ;  /* 0xfff500a96200798e */ /* 0x0109e4000c10e79c */
.L_x_7747:
[----:B------:R-:W-:Y:S05]  /*adc0*/  BSYNC B0 ;  /* 0x0000000000007941 */ /* 0x000fea0003800000 */
.L_x_7746:
[----:B---34-:R3:W4:Y:S01]  /*add0*/  LDS R73, [R170.X4+0x5800] ;  /* 0x00580000aa497984 */ /* 0x0187220000004800 */
[----:B------:R-:W-:Y:S01]  /*ade0*/  BSSY B0, `(.L_x_7748) ;  /* 0x0000004000007945 */ /* 0x000fe20003800000 */
[----:B------:R-:W-:Y:S05]  /*adf0*/  @!P3 BRA `(.L_x_7749) ;  /* 0x000000200000b947 */ /* 0x000fea0003800000 */
[----:B------:R3:W-:Y:S04]  /*ae00*/  RED.E.ADD.F32.FTZ.RN.STRONG.GPU [R102.64+-0xa00], R251 ;  /* 0xfff600fb6600798e */ /* 0x0007e8000c10e79c */
[----:B----4-:R3:W-:Y:S02]  /*ae10*/  RED.E.ADD.F32.FTZ.RN.STRONG.GPU [R98.64+-0xa00], R73 ;  /* 0xfff600496200798e */ /* 0x0107e4000c10e79c */
.L_x_7749:
[----:B------:R-:W-:Y:S05]  /*ae20*/  BSYNC B0 ;  /* 0x0000000000007941 */ /* 0x000fea0003800000 */
.L_x_7748:
[----:B------:R-:W3:Y:S01]  /*ae30*/  LDS R171, [R171.X4+0x5900] ;  /* 0x00590000abab7984 */ /* 0x000ee20000004800 */
[----:B------:R-:W-:Y:S01]  /*ae40*/  BSSY B0, `(.L_x_7750) ;  /* 0x0000004000007945 */ /* 0x000fe20003800000 */
[----:B------:R-:W-:Y:S05]  /*ae50*/  @!P4 BRA `(.L_x_7751) ;  /* 0x000000200000c947 */ /* 0x000fea0003800000 */
[----:B------:R4:W-:Y:S04]  /*ae60*/  RED.E.ADD.F32.FTZ.RN.STRONG.GPU [R102.64+-0x900], R190 ;  /* 0xfff700be6600798e */ /* 0x0009e8000c10e79c */
[----:B---3--:R4:W-:Y:S02]  /*ae70*/  RED.E.ADD.F32.FTZ.RN.STRONG.GPU [R98.64+-0x900], R171 ;  /* 0xfff700ab6200798e */ /* 0x0089e4000c10e79c */
.L_x_7751:
[----:B------:R-:W-:Y:S05]  /*ae80*/  BSYNC B0 ;  /* 0x0000000000007941 */ /* 0x000fea0003800000 */
.L_x_7750:
[----:B---34-:R3:W4:Y:S01]  /*ae90*/  LDS R73, [R172.X4+0x5a00] ;  /* 0x005a0000ac497984 */ /* 0x0187220000004800 */
[----:B------:R-:W-:Y:S01]  /*aea0*/  BSSY B0, `(.L_x_7752) ;  /* 0x0000004000007945 */ /* 0x000fe20003800000 */
[----:B------:R-:W-:Y:S05]  /*aeb0*/  @!P5 BRA `(.L_x_7753) ;  /* 0x000000200000d947 */ /* 0x000fea0003800000 */
[----:B------:R3:W-:Y:S04]  /*aec0*/  RED.E.ADD.F32.FTZ.RN.STRONG.GPU [R102.64+-0x800], R192 ;  /* 0xfff800c06600798e */ /* 0x0007e8000c10e79c */
[----:B----4-:R3:W-:Y:S02]  /*aed0*/  RED.E.ADD.F32.FTZ.RN.STRONG.GPU [R98.64+-0x800], R73 ;  /* 0xfff800496200798e */ /* 0x0107e4000c10e79c */
.L_x_7753:
[----:B------:R-:W-:Y:S05]  /*aee0*/  BSYNC B0 ;  /* 0x0000000000007941 */ /* 0x000fea0003800000 */
.L_x_7752:
        /* <DEDUP_REMOVED lines=12> */
.L_x_7755:
[----:B------:R-:W-:Y:S05]  /*afb0*/  BSYNC B0 ;  /* 0x0000000000007941 */ /* 0x000fea0003800000 */
.L_x_7754:
[----:B------:R-:W4:Y:S01]  /*afc0*/  LDS R175, [R175.X4+0x5c00] ;  /* 0x005c0000afaf7984 */ /* 0x000f220000004800 */
[----:B------:R-:W-:Y:S01]  /*afd0*/  BSSY B0, `(.L_x_7756) ;  /* 0x0000004000007945 */ /* 0x000fe20003800000 */
[----:B------:R-:W-:Y:S05]  /*afe0*/  @!P0 BRA `(.L_x_7757) ;  /* 0x0000002000008947 */ /* 0x000fea0003800000 */
[----:B------:R4:W-:Y:S04]  /*aff0*/  RED.E.ADD.F32.FTZ.RN.STRONG.GPU [R102.64+-0x600], R196 ;  /* 0xfffa00c46600798e */ /* 0x0009e8000c10e79c */
[----:B----4-:R4:W-:Y:S02]  /*b000*/  RED.E.ADD.F32.FTZ.RN.STRONG.GPU [R98.64+-0x600], R175 ;  /* 0xfffa00af6200798e */ /* 0x0109e4000c10e79c */
.L_x_7757:
[----:B------:R-:W-:Y:S05]  /*b010*/  BSYNC B0 ;  /* 0x0000000000007941 */ /* 0x000fea0003800000 */
.L_x_7756:
[----:B------:R-:W4:Y:S01]  /*b020*/  LDS R177, [R177.X4+0x5d00] ;  /* 0x005d0000b1b17984 */ /* 0x000f220000004800 */
[----:B------:R-:W-:Y:S01]  /*b030*/  BSSY B0, `(.L_x_7758) ;  /* 0x0000004000007945 */ /* 0x000fe20003800000 */
[----:B------:R-:W-:Y:S05]  /*b040*/  @!P1 BRA `(.L_x_7759) ;  /* 0x0000002000009947 */ /* 0x000fea0003800000 */
[----:B------:R4:W-:Y:S04]  /*b050*/  RED.E.ADD.F32.FTZ.RN.STRONG.GPU [R102.64+-0x500], R198 ;  /* 0xfffb00c66600798e */ /* 0x0009e8000c10e79c */
[----:B----4-:R4:W-:Y:S02]  /*b060*/  RED.E.ADD.F32.FTZ.RN.STRONG.GPU [R98.64+-0x500], R177 ;  /* 0xfffb00b16200798e */ /* 0x0109e4000c10e79c */
.L_x_7759:
[----:B------:R-:W-:Y:S05]  /*b070*/  BSYNC B0 ;  /* 0x0000000000007941 */ /* 0x000fea0003800000 */
.L_x_7758:
[----:B---34-:R3:W4:Y:S01]  /*b080*/  LDS R73, [R178.X4+0x5e00] ;  /* 0x005e0000b2497984 */ /* 0x0187220000004800 */
[----:B------:R-:W-:Y:S01]  /*b090*/  BSSY B0, `(.L_x_7760) ;  /* 0x0000004000007945 */ /* 0x000fe20003800000 */
[----:B------:R-:W-:Y:S05]  /*b0a0*/  @!P2 BRA `(.L_x_7761) ;  /* 0x000000200000a947 */ /* 0x000fea0003800000 */
[----:B------:R3:W-:Y:S04]  /*b0b0*/  RED.E.ADD.F32.FTZ.RN.STRONG.GPU [R102.64+-0x400], R200 ;  /* 0xfffc00c86600798e */ /* 0x0007e8000c10e79c */
[----:B----4-:R3:W-:Y:S02]  /*b0c0*/  RED.E.ADD.F32.FTZ.RN.STRONG.GPU [R98.64+-0x400], R73 ;  /* 0xfffc00496200798e */ /* 0x0107e4000c10e79c */
.L_x_7761:
[----:B------:R-:W-:Y:S05]  /*b0d0*/  BSYNC B0 ;  /* 0x0000000000007941 */ /* 0x000fea0003800000 */
.L_x_7760:
[----:B------:R-:W3:Y:S01]  /*b0e0*/  LDS R187, [R187.X4+0x5f00] ;  /* 0x005f0000bbbb7984 */ /* 0x000ee20000004800 */
[----:B------:R-:W-:Y:S01]  /*b0f0*/  BSSY B0, `(.L_x_7762) ;  /* 0x0000004000007945 */ /* 0x000fe20003800000 */
[----:B------:R-:W-:Y:S05]  /*b100*/  @!P3 BRA `(.L_x_7763) ;  /* 0x000000200000b947 */ /* 0x000fea0003800000 */
[----:B------:R4:W-:Y:S04]  /*b110*/  RED.E.ADD.F32.FTZ.RN.STRONG.GPU [R102.64+-0x300], R202 ;  /* 0xfffd00ca6600798e */ /* 0x0009e8000c10e79c */
[----:B---3--:R4:W-:Y:S02]  /*b120*/  RED.E.ADD.F32.FTZ.RN.STRONG.GPU [R98.64+-0x300], R187 ;  /* 0xfffd00bb6200798e */ /* 0x0089e4000c10e79c */
.L_x_7763:
[----:B------:R-:W-:Y:S05]  /*b130*/  BSYNC B0 ;  /* 0x0000000000007941 */ /* 0x000fea0003800000 */
.L_x_7762:
[----:B---34-:R3:W4:Y:S01]  /*b140*/  LDS R73, [R188.X4+0x6000] ;  /* 0x00600000bc497984 */ /* 0x0187220000004800 */
[----:B------:R-:W-:Y:S01]  /*b150*/  BSSY B0, `(.L_x_7764) ;  /* 0x0000004000007945 */ /* 0x000fe20003800000 */
[----:B------:R-:W-:Y:S05]  /*b160*/  @!P4 BRA `(.L_x_7765) ;  /* 0x000000200000c947 */ /* 0x000fea0003800000 */
[----:B------:R3:W-:Y:S04]  /*b170*/  RED.E.ADD.F32.FTZ.RN.STRONG.GPU [R102.64+-0x200], R224 ;  /* 0xfffe00e06600798e */ /* 0x0007e8000c10e79c */
[----:B----4-:R3:W-:Y:S02]  /*b180*/  RED.E.ADD.F32.FTZ.RN.STRONG.GPU [R98.64+-0x200], R73 ;  /* 0xfffe00496200798e */ /* 0x0107e4000c10e79c */
.L_x_7765:
[----:B------:R-:W-:Y:S05]  /*b190*/  BSYNC B0 ;  /* 0x0000000000007941 */ /* 0x000fea0003800000 */
.L_x_7764:
[----:B------:R-:W3:Y:S01]  /*b1a0*/  LDS R189, [R189.X4+0x6100] ;  /* 0x00610000bdbd7984 */ /* 0x000ee20000004800 */
[----:B------:R-:W-:Y:S01]  /*b1b0*/  BSSY B0, `(.L_x_7766) ;  /* 0x0000004000007945 */ /* 0x000fe20003800000 */
[----:B------:R-:W-:Y:S05]  /*b1c0*/  @!P5 BRA `(.L_x_7767) ;  /* 0x000000200000d947 */ /* 0x000fea0003800000 */
[----:B------:R4:W-:Y:S04]  /*b1d0*/  RED.E.ADD.F32.FTZ.RN.STRONG.GPU [R102.64+-0x100], R226 ;  /* 0xffff00e26600798e */ /* 0x0009e8000c10e79c */
[----:B---3--:R4:W-:Y:S02]  /*b1e0*/  RED.E.ADD.F32.FTZ.RN.STRONG.GPU [R98.64+-0x100], R189 ;  /* 0xffff00bd6200798e */ /* 0x0089e4000c10e79c */
.L_x_7767:
[----:B------:R-:W-:Y:S05]  /*b1f0*/  BSYNC B0 ;  /* 0x0000000000007941 */ /* 0x000fea0003800000 */
.L_x_7766:
[----:B------:R-:W5:Y:S01]  /*b200*/  SHFL.DOWN PT, R76, R65, 0x1, 0x1f ;  /* 0x08201f00414c7f89 */ /* 0x000f6200000e0000 */
[C---:B------:R-:W-:Y:S01]  /*b210*/  ISETP.GT.AND P0, PT, R4.reuse, 0x1e, PT ;  /* 0x0000001e0400780c */ /* 0x040fe20003f04270 */
[----:B------:R-:W-:Y:S01]  /*b220*/  FFMA.FTZ R71, R69, R72, R71 ;  /* 0x0000004845477223 */ /* 0x000fe20000010047 */
[----:B------:R-:W-:Y:S01]  /*b230*/  ISETP.NE.AND P1, PT, R4, RZ, PT ;  /* 0x000000ff0400720c */ /* 0x000fe20003f25270 */
[----:B---34-:R-:W3:Y:S01]  /*b240*/  SHFL.DOWN PT, R73, R64, 0x1, 0x1f ;  /* 0x08201f0040497f89 */ /* 0x018ee200000e0000 */
        /* <DEDUP_REMOVED lines=13> */
[----:B------:R-:W-:Y:S02]  /*b320*/  FMUL.FTZ R183, R126, R183 ;  /* 0x000000b77eb77220 */ /* 0x000fe40000410000 */
[----:B---3--:R-:W-:Y:S01]  /*b330*/  @!P0 FADD.FTZ R64, R64, R73 ;  /* 0x0000004940408221 */ /* 0x008fe20000010000 */
[----:B------:R-:W3:Y:S01]  /*b340*/  SHFL.DOWN PT, R76, R65, 0x2, 0x1f ;  /* 0x08401f00414c7f89 */ /* 0x000ee200000e0000 */
[----:B------:R-:W-:Y:S01]  /*b350*/  ISETP.GT.AND P0, PT, R4, 0x1d, PT ;  /* 0x0000001d0400780c */ /* 0x000fe20003f04270 */
[----:B------:R-:W-:Y:S02]  /*b360*/  FMUL.FTZ R87, R153, R87 ;  /* 0x0000005799577220 */ /* 0x000fe40000410000 */
[----:B------:R-:W4:Y:S01]  /*b370*/  SHFL.DOWN PT, R73, R64, 0x2, 0x1f ;  /* 0x08401f0040497f89 */ /* 0x000f2200000e0000 */
[----:B------:R-:W-:-:S02]  /*b380*/  FMUL.FTZ R174, R127, R174 ;  /* 0x000000ae7fae7220 */ /* 0x000fc40000410000 */
[----:B------:R-:W-:Y:S02]  /*b390*/  FMUL.FTZ R135, R150, R135 ;  /* 0x0000008796877220 */ /* 0x000fe40000410000 */
[----:B------:R-:W-:Y:S02]  /*b3a0*/  FMUL.FTZ R66, R129, R66 ;  /* 0x0000004281427220 */ /* 0x000fe40000410000 */
        /* <DEDUP_REMOVED lines=46> */
[----:B------:R-:W-:Y:S02]  /*b690*/  FFMA.FTZ R41, R26, R86, R41 ;  /* 0x000000561a297223 */ /* 0x000fe40000010029 */
[----:B------:R-:W4:Y:S01]  /*b6a0*/  SHFL.DOWN PT, R67, R64, 0x10, 0x1f ;  /* 0x0a001f0040437f89 */ /* 0x000f2200000e0000 */
[----:B------:R-:W-:-:S02]  /*b6b0*/  FADD.FTZ R11, R176, R11 ;  /* 0x0000000bb00b7221 */ /* 0x000fc40000010000 */
[----:B------:R-:W-:Y:S02]  /*b6c0*/  FFMA.FTZ R42, R25, R135, R42 ;  /* 0x00000087192a7223 */ /* 0x000fe4000001002a */
[----:B------:R-:W-:Y:S02]  /*b6d0*/  FADD.FTZ R10, R133, R10 ;  /* 0x0000000a850a7221 */ /* 0x000fe40000010000 */
[----:B------:R-:W-:-:S03]  /*b6e0*/  FADD.FTZ R9, R66, R9 ;  /* 0x0000000942097221 */ /* 0x000fc60000010000 */
        /* <DEDUP_REMOVED lines=18> */
.L_x_7769:
[----:B------:R-:W-:Y:S05]  /*b810*/  BSYNC B0 ;  /* 0x0000000000007941 */ /* 0x000fea0003800000 */
.L_x_7768:
        /* <DEDUP_REMOVED lines=8> */
.L_x_7669:
        /* <DEDUP_REMOVED lines=22> */
[----:B------:R-:W-:Y:S01]  /*ba00*/  FADD.FTZ R9, R2, R11 ;  /* 0x0000000b02097221 */ /* 0x000fe20000010000 */
        /* <DEDUP_REMOVED lines=16> */
[----:B------:R-:W-:Y:S02]  /*bb10*/  ULEA.HI.X UR9, UR36, UR9, UR7, 0x1, UP0 ;  /* 0x0000000924097291 */ /* 0x000fe400080f0c07 */
[----:B------:R-:W-:Y:S01]  /*bb20*/  MOV R26, UR8 ;  /* 0x00000008001a7c02 */ /* 0x000fe20008000f00 */
[----:B------:R-:W-:Y:S01]  /*bb30*/  FADD.FTZ R13, R12, R13 ;  /* 0x0000000d0c0d7221 */ /* 0x000fe20000010000 */
        /* <DEDUP_REMOVED lines=19> */
[----:B------:R-:W-:Y:S01]  /*bc70*/  UIADD3 UR20, UP5, UR20, -0x800, URZ ;  /* 0xfffff80014147890 */ /* 0x000fe2000ffbe03f */
[----:B0-----:R-:W-:Y:S01]  /*bc80*/  STG.E.128 [R26.64], R28 ;  /* 0x0000001c1a007986 */ /* 0x001fe2000c101d1c */
[----:B------:R-:W-:Y:S01]  /*bc90*/  ULDC.64 UR34, c[0x0][0x340] ;  /* 0x0000d00000227ab9 */ /* 0x000fe20000000a00 */
[----:B------:R-:W-:Y:S01]  /*bca0*/  FADD.FTZ R19, R18, R19 ;  /* 0x0000001312137221 */ /* 0x000fe20000010000 */
[----:B------:R-:W-:Y:S01]  /*bcb0*/  UIADD3 UR9, UR9, UR7, URZ ;  /* 0x0000000709097290 */ /* 0x000fe2000fffe03f */
[----:B-1----:R-:W-:Y:S01]  /*bcc0*/  STG.E.128 [R26.64+0x200], R32 ;  /* 0x000200201a007986 */ /* 0x002fe2000c101d1c */
[----:B------:R-:W-:Y:S01]  /*bcd0*/  ULEA UR7, UP0, UR8, UR34, 0x1 ;  /* 0x0000002208077291 */ /* 0x000fe2000f80083f */
[----:B------:R-:W-:Y:S01]  /*bce0*/  FADD.FTZ R20, R19, R20 ;  /* 0x0000001413147221 */ /* 0x000fe20000010000 */
[----:B------:R-:W-:Y:S01]  /*bcf0*/  UIADD3 UR6, UR6, 0x1, URZ ;  /* 0x0000000106067890 */ /* 0x000fe2000fffe03f */
[----:B------:R-:W-:Y:S01]  /*bd00*/  BAR.SYNC.DEFER_BLOCKING 0x0 ;  /* 0x0000000000007b1d */ /* 0x000fe20000010000 */
[----:B------:R-:W-:Y:S01]  /*bd10*/  ULEA.HI.X UR8, UR8, UR35, UR9, 0x1, UP0 ;  /* 0x0000002308087291 */ /* 0x000fe200080f0c09 */
[----:B------:R-:W-:Y:S01]  /*bd20*/  FADD.FTZ R21, R20, R21 ;  /* 0x0000001514157221 */ /* 0x000fe20000010000 */
[----:B------:R-:W-:-:S02]  /*bd30*/  UISETP.GT.AND UP0, UPT, UR26, 0x1, UPT ;  /* 0x000000011a00788c */ /* 0x000fc4000bf04270 */
[----:B------:R-:W-:Y:S01]  /*bd40*/  UIADD3.X UR23, UR23, -0x1, URZ, UP1, !UPT ;  /* 0xffffffff17177890 */ /* 0x000fe20008ffe43f */
[----:B------:R-:W-:Y:S01]  /*bd50*/  FADD.FTZ R22, R21, R22 ;  /* 0x0000001615167221 */ /* 0x000fe20000010000 */
[----:B------:R-:W-:Y:S01]  /*bd60*/  MOV R9, UR8 ;  /* 0x0000000800097c02 */ /* 0x000fe20008000f00 */
[----:B------:R-:W-:Y:S01]  /*bd70*/  UIADD3.X UR25, UR25, -0x1, URZ, UP2, !UPT ;  /* 0xffffffff19197890 */ /* 0x000fe200097fe43f */
[----:B------:R-:W-:Y:S01]  /*bd80*/  PLOP3.LUT P0, PT, PT, PT, UP0, 0x80, 0x0 ;  /* 0x000000000000781c */ /* 0x000fe20003f0f008 */
[----:B------:R-:W-:Y:S01]  /*bd90*/  FADD.FTZ R23, R22, R23 ;  /* 0x0000001716177221 */ /* 0x000fe20000010000 */
[----:B------:R-:W-:Y:S02]  /*bda0*/  UIADD3.X UR17, UR17, -0x1, URZ, UP3, !UPT ;  /* 0xffffffff11117890 */ /* 0x000fe40009ffe43f */
[----:B------:R-:W-:Y:S01]  /*bdb0*/  UIADD3.X UR19, UR19, -0x1, URZ, UP4, !UPT ;  /* 0xffffffff13137890 */ /* 0x000fe2000a7fe43f */
[----:B------:R-:W-:Y:S01]  /*bdc0*/  FADD.FTZ R2, R23, R24 ;  /* 0x0000001817027221 */ /* 0x000fe20000010000 */
[----:B------:R-:W-:Y:S01]  /*bdd0*/  UIADD3.X UR21, UR21, -0x1, URZ, UP5, !UPT ;  /* 0xffffffff15157890 */ /* 0x000fe2000affe43f */
[----:B------:R-:W-:Y:S04]  /*bde0*/  STS.128 [R8.X16], R36 ;  /* 0x0000002408007388 */ /* 0x000fe8000000cc00 */
[----:B------:R0:W-:Y:S01]  /*bdf0*/  STS.128 [R8.X16+0x10], R40 ;  /* 0x0000102808007388 */ /* 0x0001e2000000cc00 */
[----:B------:R-:W-:-:S06]  /*be00*/  NOP ;  /* 0x0000000000007918 */ /* 0x000fcc0000000000 */
[----:B------:R-:W1:Y:S04]  /*be10*/  LDS.128 R28, [R7.X16] ;  /* 0x00000000071c7984 */ /* 0x000e68000000cc00 */
[----:B------:R2:W3:Y:S01]  /*be20*/  LDS.128 R32, [R7.X16+0x200] ;  /* 0x0002000007207984 */ /* 0x0004e2000000cc00 */
[----:B0-----:R-:W-:-:S05]  /*be30*/  MOV R8, UR7 ;  /* 0x0000000700087c02 */ /* 0x001fca0008000f00 */
[----:B--2---:R-:W-:-:S05]  /*be40*/  IMAD.WIDE R6, R6, 0x10, R8 ;  /* 0x0000001006067825 */ /* 0x004fca00078e0208 */
[----:B-1----:R0:W-:Y:S04]  /*be50*/  STG.E.128 [R6.64], R28 ;  /* 0x0000001c06007986 */ /* 0x0021e8000c101d1c */
[----:B---3--:R0:W-:Y:S02]  /*be60*/  STG.E.128 [R6.64+0x200], R32 ;  /* 0x0002002006007986 */ /* 0x0081e4000c101d1c */
[----:B0-----:R-:W-:Y:S01]  /*be70*/  @!P0 CALL.REL.NOINC `(.L_x_7667) ;  /* 0x0000001000008944 */ /* 0x001fe20003c00000 */
[----:B------:R-:W-:Y:S05]  /*be80*/  BRA `(.L_x_7771) ;  /* 0xffff4ce000007947 */ /* 0x000fea000383ffff */
.L_x_7667:
        /* <DEDUP_REMOVED lines=31> */
.L_x_7773:
[----:B------:R-:W-:Y:S05]  /*c080*/  BSYNC B0 ;  /* 0x0000000000007941 */ /* 0x000fea0003800000 */
.L_x_7772:
[----:B------:R-:W-:Y:S01]  /*c090*/  BSSY B0, `(.L_x_7774) ;  /* 0x000001f000007945 */ /* 0x000fe20003800000 */
[----:B------:R-:W-:Y:S05]  /*c0a0*/  @!P0 BRA `(.L_x_7775) ;  /* 0x000001c000008947 */ /* 0x000fea0003800000 */
[----:B------:R-:W-:Y:S06]  /*c0b0*/  BAR.SYNC.DEFER_BLOCKING 0x0 ;  /* 0x0000000000007b1d */ /* 0x000fec0000010000 */
[----:B------:R-:W3:Y:S04]  /*c0c0*/  SHFL.DOWN P0, R3, R2, 0x1, 0x1f ;  /* 0x08201f0002037f89 */ /* 0x000ee80000000000 */
[----:B------:R-:W4:Y:S04]  /*c0d0*/  S2R R6, SR_LANEID ;  /* 0x0000000000067919 */ /* 0x000f280000000000 */
[----:B0-----:R-:W0:Y:S01]  /*c0e0*/  S2R R7, SR_TID.X ;  /* 0x0000000000077919 */ /* 0x001e220000002100 */
[----:B---3--:R-:W-:Y:S01]  /*c0f0*/  @P0 FADD R3, R3, R2 ;  /* 0x0000000203030221 */ /* 0x008fe20000000000 */
[----:B----4-:R-:W-:-:S04]  /*c100*/  ISETP.NE.AND P2, PT, R6, RZ, PT ;  /* 0x000000ff0600720c */ /* 0x010fc80003f45270 */
[----:B------:R-:W3:Y:S01]  /*c110*/  SHFL.DOWN P0, R0, R3, 0x2, 0x1f ;  /* 0x08401f0003007f89 */ /* 0x000ee20000000000 */
[----:B0-----:R-:W-:-:S08]  /*c120*/  ISETP.NE.AND P1, PT, R7, RZ, PT ;  /* 0x000000ff0700720c */ /* 0x001fd00003f25270 */
[----:B------:R-:W-:-:S04]  /*c130*/  @!P2 SHF.R.S32.HI R2, RZ, 0x1f, R7 ;  /* 0x0000001fff02a819 */ /* 0x000fc80000011407 */
[----:B------:R-:W-:-:S04]  /*c140*/  @!P2 LEA.HI R2, R2, R7, RZ, 0x5 ;  /* 0x000000070202a211 */ /* 0x000fc800078f28ff */
[----:B------:R-:W-:Y:S01]  /*c150*/  @!P2 SHF.R.S32.HI R2, RZ, 0x5, R2 ;  /* 0x00000005ff02a819 */ /* 0x000fe20000011402 */
[----:B---3--:R-:W-:-:S05]  /*c160*/  @P0 FADD R0, R3, R0 ;  /* 0x0000000003000221 */ /* 0x008fca0000000000 */
        /* <DEDUP_REMOVED lines=16> */
.L_x_7775:
[----:B0-----:R-:W0:Y:S02]  /*c270*/  S2R R7, SR_TID.X ;  /* 0x0000000000077919 */ /* 0x001e240000002100 */
.L_x_7776:
[----:B------:R-:W-:Y:S05]  /*c280*/  BSYNC B0 ;  /* 0x0000000000007941 */ /* 0x000fea0003800000 */
.L_x_7774:
[----:B0-----:R-:W-:-:S13]  /*c290*/  ISETP.GE.AND P0, PT, R7, c[0x0][0x16c], PT ;  /* 0x00005b0007007a0c */ /* 0x001fda0003f06270 */
[----:B------:R-:W-:Y:S05]  /*c2a0*/  @P0 EXIT ;  /* 0x000000000000094d */ /* 0x000fea0003800000 */
[----:B------:R-:W-:Y:S02]  /*c2b0*/  ULDC.64 UR6, c[0x0][0x288] ;  /* 0x0000a20000067ab9 */ /* 0x000fe40000000a00 */
[----:B------:R-:W-:Y:S02]  /*c2c0*/  UIMAD UR11, UR11, UR6, URZ ;  /* 0x000000060b0b72a4 */ /* 0x000fe4000f8e023f */
[----:B-12---:R-:W-:Y:S02]  /*c2d0*/  UIMAD.WIDE.U32 UR4, UR10, UR6, URZ ;  /* 0x000000060a0472a5 */ /* 0x006fe4000f8e003f */
[----:B------:R-:W-:-:S04]  /*c2e0*/  UIMAD UR6, UR10, UR7, UR11 ;  /* 0x000000070a0672a4 */ /* 0x000fc8000f8e020b */
[----:B------:R-:W-:Y:S02]  /*c2f0*/  UIADD3 UR6, UR5, UR6, URZ ;  /* 0x0000000605067290 */ /* 0x000fe4000fffe03f */
.L_x_7777:
        /* <DEDUP_REMOVED lines=19> */
.L_x_7674:
[----:B------:R-:W-:Y:S01]  /*c430*/  HFMA2.MMA R71, -RZ, RZ, 0, 5.9604644775390625e-08 ;  /* 0x00000001ff477435 */ /* 0x000fe200000001ff */
[----:B------:R-:W-:-:S02]  /*c440*/  MOV R226, R70 ;  /* 0x0000004600e27202 */ /* 0x000fc40000000f00 */
[----:B------:R-:W-:Y:S02]  /*c450*/  MOV R224, RZ ;  /* 0x000000ff00e07202 */ /* 0x000fe40000000f00 */
[----:B------:R-:W-:Y:S02]  /*c460*/  MOV R73, 0xffffffff ;  /* 0xffffffff00497802 */ /* 0x000fe40000000f00 */
[----:B------:R-:W-:Y:S02]  /*c470*/  MOV R68, 0xc490 ;  /* 0x0000c49000447802 */ /* 0x000fe40000000f00 */
[----:B0-2--5:R-:W-:Y:S05]  /*c480*/  CALL.REL.NOINC `($__internal_185_$__cuda_sm70_shflsync_up) ;  /* 0x00001eb000007944 */ /* 0x025fea0003c00000 */
[----:B-1----:R-:W-:Y:S01]  /*c490*/  MOV R225, R73 ;  /* 0x0000004900e17202 */ /* 0x002fe20000000f00 */
[----:B0-----:R-:W-:Y:S05]  /*c4a0*/  BRA `(.L_x_7778) ;  /* 0xffff8ba000007947 */ /* 0x001fea000383ffff */
.L_x_7675:
[----:B------:R-:W-:Y:S01]  /*c4b0*/  HFMA2.MMA R71, -RZ, RZ, 0, 5.9604644775390625e-08 ;  /* 0x00000001ff477435 */ /* 0x000fe200000001ff */
[----:B------:R-:W-:Y:S02]  /*c4c0*/  MOV R226, R72 ;  /* 0x0000004800e27202 */ /* 0x000fe40000000f00 */
[----:B------:R-:W-:Y:S02]  /*c4d0*/  MOV R224, RZ ;  /* 0x000000ff00e07202 */ /* 0x000fe40000000f00 */
[----:B------:R-:W-:-:S02]  /*c4e0*/  MOV R73, 0xffffffff ;  /* 0xffffffff00497802 */ /* 0x000fc40000000f00 */
[----:B------:R-:W-:Y:S02]  /*c4f0*/  MOV R68, 0xc510 ;  /* 0x0000c51000447802 */ /* 0x000fe40000000f00 */
[----:B0123-5:R-:W-:Y:S05]  /*c500*/  CALL.REL.NOINC `($__internal_185_$__cuda_sm70_shflsync_up) ;  /* 0x00001e3000007944 */ /* 0x02ffea0003c00000 */
[----:B0-----:R-:W-:Y:S01]  /*c510*/  HFMA2.MMA R71, -RZ, RZ, 0, 5.9604644775390625e-08 ;  /* 0x00000001ff477435 */ /* 0x001fe200000001ff */
[----:B-1----:R-:W-:Y:S02]  /*c520*/  MOV R227, R73 ;  /* 0x0000004900e37202 */ /* 0x002fe40000000f00 */
[----:B------:R-:W-:Y:S02]  /*c530*/  MOV R226, R74 ;  /* 0x0000004a00e27202 */ /* 0x000fe40000000f00 */
[----:B------:R-:W-:Y:S02]  /*c540*/  MOV R224, RZ ;  /* 0x000000ff00e07202 */ /* 0x000fe40000000f00 */
[----:B------:R-:W-:Y:S02]  /*c550*/  MOV R73, 0xffffffff ;  /* 0xffffffff00497802 */ /* 0x000fe40000000f00 */
[----:B------:R-:W-:Y:S02]  /*c560*/  MOV R68, 0xc580 ;  /* 0x0000c58000447802 */ /* 0x000fe40000000f00 */
[----:B------:R-:W-:Y:S05]  /*c570*/  CALL.REL.NOINC `($__internal_185_$__cuda_sm70_shflsync_up) ;  /* 0x00001dc000007944 */ /* 0x000fea0003c00000 */
[----:B0-----:R-:W-:Y:S01]  /*c580*/  HFMA2.MMA R71, -RZ, RZ, 0, 5.9604644775390625e-08 ;  /* 0x00000001ff477435 */ /* 0x001fe200000001ff */
[----:B-1----:R-:W-:-:S02]  /*c590*/  MOV R229, R73 ;  /* 0x0000004900e57202 */ /* 0x002fc40000000f00 */
[----:B------:R-:W-:Y:S02]  /*c5a0*/  MOV R226, R75 ;  /* 0x0000004b00e27202 */ /* 0x000fe40000000f00 */
[----:B------:R-:W-:Y:S02]  /*c5b0*/  MOV R224, RZ ;  /* 0x000000ff00e07202 */ /* 0x000fe40000000f00 */
[----:B------:R-:W-:Y:S02]  /*c5c0*/  MOV R73, 0xffffffff ;  /* 0xffffffff00497802 */ /* 0x000fe40000000f00 */
[----:B------:R-:W-:Y:S02]  /*c5d0*/  MOV R68, 0xc5f0 ;  /* 0x0000c5f000447802 */ /* 0x000fe40000000f00 */
[----:B------:R-:W-:Y:S05]  /*c5e0*/  CALL.REL.NOINC `($__internal_185_$__cuda_sm70_shflsync_up) ;  /* 0x00001d5000007944 */ /* 0x000fea0003c00000 */
        /* <DEDUP_REMOVED lines=20> */
[----:B------:R-:W-:Y:S05]  /*c730*/  CALL.REL.NOINC `($__internal_185_$__cuda_sm70_shflsync_up) ;  /* 0x00001c0000007944 */ /* 0x000fea0003c00000 */
[----:B0-----:R-:W-:Y:S01]  /*c740*/  HFMA2.MMA R71, -RZ, RZ, 0, 1.1920928955078125e-07 ;  /* 0x00000002ff477435 */ /* 0x001fe200000001ff */
[----:B-1----:R-:W-:Y:S02]  /*c750*/  MOV R70, R73 ;  /* 0x0000004900467202 */ /* 0x002fe40000000f00 */
[----:B------:R-:W-:Y:S02]  /*c760*/  MOV R226, R229 ;  /* 0x000000e500e27202 */ /* 0x000fe40000000f00 */
[----:B------:R-:W-:Y:S02]  /*c770*/  MOV R224, RZ ;  /* 0x000000ff00e07202 */ /* 0x000fe40000000f00 */
[----:B------:R-:W-:-:S02]  /*c780*/  MOV R73, 0xffffffff ;  /* 0xffffffff00497802 */ /* 0x000fc40000000f00 */
[----:B------:R-:W-:Y:S02]  /*c790*/  MOV R68, 0xc7b0 ;  /* 0x0000c7b000447802 */ /* 0x000fe40000000f00 */
[----:B------:R-:W-:Y:S05]  /*c7a0*/  CALL.REL.NOINC `($__internal_185_$__cuda_sm70_shflsync_up) ;  /* 0x00001b9000007944 */ /* 0x000fea0003c00000 */
[----:B0-----:R-:W-:Y:S01]  /*c7b0*/  HFMA2.MMA R71, -RZ, RZ, 0, 1.1920928955078125e-07 ;  /* 0x00000002ff477435 */ /* 0x001fe200000001ff */
[----:B-1----:R-:W-:Y:S02]  /*c7c0*/  MOV R72, R73 ;  /* 0x0000004900487202 */ /* 0x002fe40000000f00 */
[----:B------:R-:W-:Y:S02]  /*c7d0*/  MOV R226, R227 ;  /* 0x000000e300e27202 */ /* 0x000fe40000000f00 */
[----:B------:R-:W-:Y:S02]  /*c7e0*/  MOV R224, RZ ;  /* 0x000000ff00e07202 */ /* 0x000fe40000000f00 */
[----:B------:R-:W-:Y:S02]  /*c7f0*/  MOV R73, 0xffffffff ;  /* 0xffffffff00497802 */ /* 0x000fe40000000f00 */
[----:B------:R-:W-:Y:S02]  /*c800*/  MOV R68, 0xc820 ;  /* 0x0000c82000447802 */ /* 0x000fe40000000f00 */
[----:B------:R-:W-:Y:S05]  /*c810*/  CALL.REL.NOINC `($__internal_185_$__cuda_sm70_shflsync_up) ;  /* 0x00001b2000007944 */ /* 0x000fea0003c00000 */
[----:B0-----:R-:W-:Y:S01]  /*c820*/  HFMA2.MMA R71, -RZ, RZ, 0, 1.1920928955078125e-07 ;  /* 0x00000002ff477435 */ /* 0x001fe200000001ff */
[----:B-1----:R-:W-:-:S02]  /*c830*/  MOV R74, R73 ;  /* 0x00000049004a7202 */ /* 0x002fc40000000f00 */
[----:B------:R-:W-:Y:S02]  /*c840*/  MOV R226, R75 ;  /* 0x0000004b00e27202 */ /* 0x000fe40000000f00 */
[----:B------:R-:W-:Y:S02]  /*c850*/  MOV R224, RZ ;  /* 0x000000ff00e07202 */ /* 0x000fe40000000f00 */
[----:B------:R-:W-:Y:S02]  /*c860*/  MOV R73, 0xffffffff ;  /* 0xffffffff00497802 */ /* 0x000fe40000000f00 */
[----:B------:R-:W-:Y:S02]  /*c870*/  MOV R68, 0xc890 ;  /* 0x0000c89000447802 */ /* 0x000fe40000000f00 */
[----:B------:R-:W-:Y:S05]  /*c880*/  CALL.REL.NOINC `($__internal_185_$__cuda_sm70_shflsync_up) ;  /* 0x00001ab000007944 */ /* 0x000fea0003c00000 */
        /* <DEDUP_REMOVED lines=17> */
[----:B------:R-:W-:Y:S05]  /*c9a0*/  CALL.REL.NOINC `($__internal_185_$__cuda_sm70_shflsync_up) ;  /* 0x0000199000007944 */ /* 0x000fea0003c00000 */
[----:B0-----:R-:W-:Y:S01]  /*c9b0*/  HFMA2.MMA R71, -RZ, RZ, 0, 2.384185791015625e-07 ;  /* 0x00000004ff477435 */ /* 0x001fe200000001ff */
[----:B-1----:R-:W-:Y:S02]  /*c9c0*/  MOV R70, R73 ;  /* 0x0000004900467202 */ /* 0x002fe40000000f00 */
[----:B------:R-:W-:Y:S02]  /*c9d0*/  MOV R226, R229 ;  /* 0x000000e500e27202 */ /* 0x000fe40000000f00 */
[----:B------:R-:W-:Y:S02]  /*c9e0*/  MOV R224, RZ ;  /* 0x000000ff00e07202 */ /* 0x000fe40000000f00 */
[----:B------:R-:W-:Y:S02]  /*c9f0*/  MOV R73, 0xffffffff ;  /* 0xffffffff00497802 */ /* 0x000fe40000000f00 */
[----:B------:R-:W-:Y:S02]  /*ca00*/  MOV R68, 0xca20 ;  /* 0x0000ca2000447802 */ /* 0x000fe40000000f00 */
[----:B------:R-:W-:Y:S05]  /*ca10*/  CALL.REL.NOINC `($__internal_185_$__cuda_sm70_shflsync_up) ;  /* 0x0000192000007944 */ /* 0x000fea0003c00000 */
[----:B0-----:R-:W-:Y:S01]  /*ca20*/  HFMA2.MMA R71, -RZ, RZ, 0, 2.384185791015625e-07 ;  /* 0x00000004ff477435 */ /* 0x001fe200000001ff */
[----:B-1----:R-:W-:-:S02]  /*ca30*/  MOV R72, R73 ;  /* 0x0000004900487202 */ /* 0x002fc40000000f00 */
[----:B------:R-:W-:Y:S02]  /*ca40*/  MOV R226, R227 ;  /* 0x000000e300e27202 */ /* 0x000fe40000000f00 */
[----:B------:R-:W-:Y:S02]  /*ca50*/  MOV R224, RZ ;  /* 0x000000ff00e07202 */ /* 0x000fe40000000f00 */
[----:B------:R-:W-:Y:S02]  /*ca60*/  MOV R73, 0xffffffff ;  /* 0xffffffff00497802 */ /* 0x000fe40000000f00 */
[----:B------:R-:W-:Y:S02]  /*ca70*/  MOV R68, 0xca90 ;  /* 0x0000ca9000447802 */ /* 0x000fe40000000f00 */
[----:B------:R-:W-:Y:S05]  /*ca80*/  CALL.REL.NOINC `($__internal_185_$__cuda_sm70_shflsync_up) ;  /* 0x000018b000007944 */ /* 0x000fea0003c00000 */
[----:B0-----:R-:W-:Y:S01]  /*ca90*/  HFMA2.MMA R71, -RZ, RZ, 0, 2.384185791015625e-07 ;  /* 0x00000004ff477435 */ /* 0x001fe200000001ff */
[----:B-1----:R-:W-:Y:S02]  /*caa0*/  MOV R74, R73 ;  /* 0x00000049004a7202 */ /* 0x002fe40000000f00 */
[----:B------:R-:W-:Y:S02]  /*cab0*/  MOV R226, R75 ;  /* 0x0000004b00e27202 */ /* 0x000fe40000000f00 */
[----:B------:R-:W-:-:S02]  /*cac0*/  MOV R224, RZ ;  /* 0x000000ff00e07202 */ /* 0x000fc40000000f00 */
[----:B------:R-:W-:Y:S02]  /*cad0*/  MOV R73, 0xffffffff ;  /* 0xffffffff00497802 */ /* 0x000fe40000000f00 */
[----:B------:R-:W-:Y:S02]  /*cae0*/  MOV R68, 0xcb00 ;  /* 0x0000cb0000447802 */ /* 0x000fe40000000f00 */
[----:B------:R-:W-:Y:S05]  /*caf0*/  CALL.REL.NOINC `($__internal_185_$__cuda_sm70_shflsync_up) ;  /* 0x0000184000007944 */ /* 0x000fea0003c00000 */
        /* <DEDUP_REMOVED lines=17> */
[----:B------:R-:W-:Y:S05]  /*cc10*/  CALL.REL.NOINC `($__internal_185_$__cuda_sm70_shflsync_up) ;  /* 0x0000172000007944 */ /* 0x000fea0003c00000 */
[----:B0-----:R-:W-:Y:S01]  /*cc20*/  HFMA2.MMA R71, -RZ, RZ, 0, 4.76837158203125e-07 ;  /* 0x00000008ff477435 */ /* 0x001fe200000001ff */
[----:B-1----:R-:W-:-:S02]  /*cc30*/  MOV R70, R73 ;  /* 0x0000004900467202 */ /* 0x002fc40000000f00 */
[----:B------:R-:W-:Y:S02]  /*cc40*/  MOV R226, R229 ;  /* 0x000000e500e27202 */ /* 0x000fe40000000f00 */
[----:B------:R-:W-:Y:S02]  /*cc50*/  MOV R224, RZ ;  /* 0x000000ff00e07202 */ /* 0x000fe40000000f00 */
[----:B------:R-:W-:Y:S02]  /*cc60*/  MOV R73, 0xffffffff ;  /* 0xffffffff00497802 */ /* 0x000fe40000000f00 */
[----:B------:R-:W-:Y:S02]  /*cc70*/  MOV R68, 0xcc90 ;  /* 0x0000cc9000447802 */ /* 0x000fe40000000f00 */
[----:B------:R-:W-:Y:S05]  /*cc80*/  CALL.REL.NOINC `($__internal_185_$__cuda_sm70_shflsync_up) ;  /* 0x000016b000007944 */ /* 0x000fea0003c00000 */
[----:B0-----:R-:W-:Y:S01]  /*cc90*/  HFMA2.MMA R71, -RZ, RZ, 0, 4.76837158203125e-07 ;  /* 0x00000008ff477435 */ /* 0x001fe200000001ff */
[----:B-1----:R-:W-:Y:S02]  /*cca0*/  MOV R72, R73 ;  /* 0x0000004900487202 */ /* 0x002fe40000000f00 */
[----:B------:R-:W-:Y:S02]  /*ccb0*/  MOV R226, R227 ;  /* 0x000000e300e27202 */ /* 0x000fe40000000f00 */
[----:B------:R-:W-:-:S02]  /*ccc0*/  MOV R224, RZ ;  /* 0x000000ff00e07202 */ /* 0x000fc40000000f00 */
[----:B------:R-:W-:Y:S02]  /*ccd0*/  MOV R73, 0xffffffff ;  /* 0xffffffff00497802 */ /* 0x000fe40000000f00 */
[----:B------:R-:W-:Y:S02]  /*cce0*/  MOV R68, 0xcd00 ;  /* 0x0000cd0000447802 */ /* 0x000fe40000000f00 */
[----:B------:R-:W-:Y:S05]  /*ccf0*/  CALL.REL.NOINC `($__internal_185_$__cuda_sm70_shflsync_up) ;  /* 0x0000164000007944 */ /* 0x000fea0003c00000 */
[----:B0-----:R-:W-:Y:S01]  /*cd00*/  HFMA2.MMA R71, -RZ, RZ, 0, 4.76837158203125e-07 ;  /* 0x00000008ff477435 */ /* 0x001fe200000001ff */
[----:B-1----:R-:W-:Y:S02]  /*cd10*/  MOV R74, R73 ;  /* 0x00000049004a7202 */ /* 0x002fe40000000f00 */
[----:B------:R-:W-:Y:S02]  /*cd20*/  MOV R226, R75 ;  /* 0x0000004b00e27202 */ /* 0x000fe40000000f00 */
[----:B------:R-:W-:Y:S02]  /*cd30*/  MOV R224, RZ ;  /* 0x000000ff00e07202 */ /* 0x000fe40000000f00 */
[----:B------:R-:W-:Y:S02]  /*cd40*/  MOV R73, 0xffffffff ;  /* 0xffffffff00497802 */ /* 0x000fe40000000f00 */
[----:B------:R-:W-:-:S02]  /*cd50*/  MOV R68, 0xcd70 ;  /* 0x0000cd7000447802 */ /* 0x000fc40000000f00 */
[----:B------:R-:W-:Y:S05]  /*cd60*/  CALL.REL.NOINC `($__internal_185_$__cuda_sm70_shflsync_up) ;  /* 0x000015d000007944 */ /* 0x000fea0003c00000 */
        /* <DEDUP_REMOVED lines=21> */
[----:B------:R-:W-:Y:S05]  /*cec0*/  CALL.REL.NOINC `($__internal_185_$__cuda_sm70_shflsync_up) ;  /* 0x0000147000007944 */ /* 0x000fea0003c00000 */
[----:B0-----:R-:W-:Y:S01]  /*ced0*/  HFMA2.MMA R71, -RZ, RZ, 0, 9.5367431640625e-07 ;  /* 0x00000010ff477435 */ /* 0x001fe200000001ff */
[----:B-1----:R-:W-:Y:S02]  /*cee0*/  MOV R228, R73 ;  /* 0x0000004900e47202 */ /* 0x002fe40000000f00 */
[----:B------:R-:W-:-:S02]  /*cef0*/  MOV R226, R229 ;  /* 0x000000e500e27202 */ /* 0x000fc40000000f00 */
[----:B------:R-:W-:Y:S02]  /*cf00*/  MOV R224, RZ ;  /* 0x000000ff00e07202 */ /* 0x000fe40000000f00 */
[----:B------:R-:W-:Y:S02]  /*cf10*/  MOV R73, 0xffffffff ;  /* 0xffffffff00497802 */ /* 0x000fe40000000f00 */
[----:B------:R-:W-:Y:S02]  /*cf20*/  MOV R68, 0xcf40 ;  /* 0x0000cf4000447802 */ /* 0x000fe40000000f00 */
[----:B------:R-:W-:Y:S05]  /*cf30*/  CALL.REL.NOINC `($__internal_185_$__cuda_sm70_shflsync_up) ;  /* 0x0000140000007944 */ /* 0x000fea0003c00000 */
[----:B0-----:R-:W-:Y:S01]  /*cf40*/  HFMA2.MMA R71, -RZ, RZ, 0, 9.5367431640625e-07 ;  /* 0x00000010ff477435 */ /* 0x001fe200000001ff */
[----:B-1----:R-:W-:Y:S02]  /*cf50*/  MOV R230, R73 ;  /* 0x0000004900e67202 */ /* 0x002fe40000000f00 */
[----:B------:R-:W-:Y:S02]  /*cf60*/  MOV R226, R227 ;  /* 0x000000e300e27202 */ /* 0x000fe40000000f00 */
[----:B------:R-:W-:Y:S02]  /*cf70*/  MOV R224, RZ ;  /* 0x000000ff00e07202 */ /* 0x000fe40000000f00 */
[----:B------:R-:W-:-:S02]  /*cf80*/  MOV R73, 0xffffffff ;  /* 0xffffffff00497802 */ /* 0x000fc40000000f00 */
[----:B------:R-:W-:Y:S02]  /*cf90*/  MOV R68, 0xcfb0 ;  /* 0x0000cfb000447802 */ /* 0x000fe40000000f00 */
[----:B------:R-:W-:Y:S05]  /*cfa0*/  CALL.REL.NOINC `($__internal_185_$__cuda_sm70_shflsync_up) ;  /* 0x0000139000007944 */ /* 0x000fea0003c00000 */
[----:B0-----:R-:W-:Y:S01]  /*cfb0*/  HFMA2.MMA R71, -RZ, RZ, 0, 9.5367431640625e-07 ;  /* 0x00000010ff477435 */ /* 0x001fe200000001ff */
[----:B-1----:R-:W-:Y:S02]  /*cfc0*/  MOV R232, R73 ;  /* 0x0000004900e87202 */ /* 0x002fe40000000f00 */
[----:B------:R-:W-:Y:S02]  /*cfd0*/  MOV R226, R75 ;  /* 0x0000004b00e27202 */ /* 0x000fe40000000f00 */
[----:B------:R-:W-:Y:S02]  /*cfe0*/  MOV R224, RZ ;  /* 0x000000ff00e07202 */ /* 0x000fe40000000f00 */
[----:B------:R-:W-:Y:S02]  /*cff0*/  MOV R73, 0xffffffff ;  /* 0xffffffff00497802 */ /* 0x000fe40000000f00 */
[----:B------:R-:W-:Y:S02]  /*d000*/  MOV R68, 0xd020 ;  /* 0x0000d02000447802 */ /* 0x000fe40000000f00 */
[----:B------:R-:W-:Y:S05]  /*d010*/  CALL.REL.NOINC `($__internal_185_$__cuda_sm70_shflsync_up) ;  /* 0x0000132000007944 */ /* 0x000fea0003c00000 */
[----:B01----:R-:W-:Y:S05]  /*d020*/  BRA `(.L_x_7779) ;  /* 0xffff848000007947 */ /* 0x003fea000383ffff */
.L_x_7680:
[----:B0-----:R-:W-:Y:S01]  /*d030*/  HFMA2.MMA R71, -RZ, RZ, 0, 5.9604644775390625e-08 ;  /* 0x00000001ff477435 */ /* 0x001fe200000001ff */
[----:B------:R-:W-:-:S02]  /*d040*/  MOV R224, RZ ;  /* 0x000000ff00e07202 */ /* 0x000fc40000000f00 */
[----:B------:R-:W-:Y:S02]  /*d050*/  MOV R73, 0xffffffff ;  /* 0xffffffff00497802 */ /* 0x000fe40000000f00 */
[----:B------:R-:W-:Y:S02]  /*d060*/  MOV R68, 0xd080 ;  /* 0x0000d08000447802 */ /* 0x000fe40000000f00 */
[----:B-1---5:R-:W-:Y:S05]  /*d070*/  CALL.REL.NOINC `($__internal_185_$__cuda_sm70_shflsync_up) ;  /* 0x000012c000007944 */ /* 0x022fea0003c00000 */
[----:B0-----:R-:W-:Y:S01]  /*d080*/  HFMA2.MMA R71, -RZ, RZ, 0, 5.9604644775390625e-08 ;  /* 0x00000001ff477435 */ /* 0x001fe200000001ff */
[----:B-1----:R-:W-:Y:S02]  /*d090*/  MOV R70, R73 ;  /* 0x0000004900467202 */ /* 0x002fe40000000f00 */
[----:B------:R-:W-:Y:S02]  /*d0a0*/  MOV R226, R225 ;  /* 0x000000e100e27202 */ /* 0x000fe40000000f00 */
[----:B------:R-:W-:Y:S02]  /*d0b0*/  MOV R224, RZ ;  /* 0x000000ff00e07202 */ /* 0x000fe40000000f00 */
[----:B------:R-:W-:Y:S02]  /*d0c0*/  MOV R73, 0xffffffff ;  /* 0xffffffff00497802 */ /* 0x000fe40000000f00 */
[----:B------:R-:W-:-:S02]  /*d0d0*/  MOV R68, 0xd0f0 ;  /* 0x0000d0f000447802 */ /* 0x000fc40000000f00 */
        /* <DEDUP_REMOVED lines=8> */
[----:B0-----:R-:W-:Y:S01]  /*d160*/  HFMA2.MMA R71, -RZ, RZ, 0, 5.9604644775390625e-08 ;  /* 0x00000001ff477435 */ /* 0x001fe200000001ff */
[----:B-1----:R-:W-:Y:S02]  /*d170*/  MOV R75, R73 ;  /* 0x00000049004b7202 */ /* 0x002fe40000000f00 */
[----:B------:R-:W-:Y:S02]  /*d180*/  MOV R226, R74 ;  /* 0x0000004a00e27202 */ /* 0x000fe40000000f00 */
[----:B------:R-:W-:-:S02]  /*d190*/  MOV R224, RZ ;  /* 0x000000ff00e07202 */ /* 0x000fc40000000f00 */
[----:B------:R-:W-:Y:S02]  /*d1a0*/  MOV R73, 0xffffffff ;  /* 0xffffffff00497802 */ /* 0x000fe40000000f00 */
[----:B------:R-:W-:Y:S02]  /*d1b0*/  MOV R68, 0xd1d0 ;  /* 0x0000d1d000447802 */ /* 0x000fe40000000f00 */
[----:B------:R-:W-:Y:S05]  /*d1c0*/  CALL.REL.NOINC `($__internal_185_$__cuda_sm70_shflsync_up) ;  /* 0x0000117000007944 */ /* 0x000fea0003c00000 */
        /* <DEDUP_REMOVED lines=8> */
[----:B------:R-:W-:Y:S05]  /*d250*/  CALL.REL.NOINC `($__internal_184_$__cuda_sm70_shflsync_idx_p) ;  /* 0x000010a000007944 */ /* 0x000fea0003c00000 */
[----:B0-----:R-:W-:Y:S01]  /*d260*/  HFMA2.MMA R72, -RZ, RZ, 0, 0 ;  /* 0x00000000ff487435 */ /* 0x001fe200000001ff */
[----:B-1----:R-:W-:Y:S02]  /*d270*/  MOV R64, R70 ;  /* 0x0000004600407202 */ /* 0x002fe40000000f00 */
[----:B------:R-:W-:Y:S02]  /*d280*/  MOV R71, R65 ;  /* 0x0000004100477202 */ /* 0x000fe40000000f00 */
[----:B------:R-:W-:Y:S02]  /*d290*/  MOV R73, 0x1f ;  /* 0x0000001f00497802 */ /* 0x000fe40000000f00 */
[----:B------:R-:W-:Y:S02]  /*d2a0*/  MOV R70, 0xffffffff ;  /* 0xffffffff00467802 */ /* 0x000fe40000000f00 */
[----:B------:R-:W-:-:S02]  /*d2b0*/  MOV R68, 0xd2d0 ;  /* 0x0000d2d000447802 */ /* 0x000fc40000000f00 */
[----:B------:R-:W-:Y:S05]  /*d2c0*/  CALL.REL.NOINC `($__internal_184_$__cuda_sm70_shflsync_idx_p) ;  /* 0x0000103000007944 */ /* 0x000fea0003c00000 */
[----:B0-----:R-:W-:Y:S01]  /*d2d0*/  HFMA2.MMA R72, -RZ, RZ, 0, 0 ;  /* 0x00000000ff487435 */ /* 0x001fe200000001ff */
[----:B-1----:R-:W-:-:S02]  /*d2e0*/  MOV R65, R70 ;  /* 0x0000004600417202 */ /* 0x002fc40000000f00 */
[----:B------:R-:W-:Y:S02]  /*d2f0*/  MOV R71, R66 ;  /* 0x0000004200477202 */ /* 0x000fe40000000f00 */
[----:B------:R-:W-:Y:S02]  /*d300*/  MOV R73, 0x1f ;  /* 0x0000001f00497802 */ /* 0x000fe40000000f00 */
[----:B------:R-:W-:Y:S02]  /*d310*/  MOV R70, 0xffffffff ;  /* 0xffffffff00467802 */ /* 0x000fe40000000f00 */
[----:B------:R-:W-:Y:S02]  /*d320*/  MOV R68, 0xd340 ;  /* 0x0000d34000447802 */ /* 0x000fe40000000f00 */
[----:B------:R-:W-:Y:S05]  /*d330*/  CALL.REL.NOINC `($__internal_184_$__cuda_sm70_shflsync_idx_p) ;  /* 0x00000fc000007944 */ /* 0x000fea0003c00000 */
[----:B0-----:R-:W-:Y:S01]  /*d340*/  HFMA2.MMA R72, -RZ, RZ, 0, 0 ;  /* 0x00000000ff487435 */ /* 0x001fe200000001ff */
[----:B-1----:R-:W-:Y:S02]  /*d350*/  MOV R66, R70 ;  /* 0x0000004600427202 */ /* 0x002fe40000000f00 */
[----:B------:R-:W-:Y:S02]  /*d360*/  MOV R71, R67 ;  /* 0x0000004300477202 */ /* 0x000fe40000000f00 */
[----:B------:R-:W-:-:S02]  /*d370*/  MOV R73, 0x1f ;  /* 0x0000001f00497802 */ /* 0x000fc40000000f00 */
[----:B------:R-:W-:Y:S02]  /*d380*/  MOV R70, 0xffffffff ;  /* 0xffffffff00467802 */ /* 0x000fe40000000f00 */
[----:B------:R-:W-:Y:S02]  /*d390*/  MOV R68, 0xd3b0 ;  /* 0x0000d3b000447802 */ /* 0x000fe40000000f00 */
[----:B------:R-:W-:Y:S05]  /*d3a0*/  CALL.REL.NOINC `($__internal_184_$__cuda_sm70_shflsync_idx_p) ;  /* 0x00000f5000007944 */ /* 0x000fea0003c00000 */
[----:B-1----:R-:W-:Y:S01]  /*d3b0*/  MOV R67, R70 ;  /* 0x0000004600437202 */ /* 0x002fe20000000f00 */
[----:B0-----:R-:W-:Y:S05]  /*d3c0*/  BRA `(.L_x_7780) ;  /* 0xffff841000007947 */ /* 0x001fea000383ffff */
.L_x_7683:
[----:B------:R-:W-:Y:S01]  /*d3d0*/  HFMA2.MMA R231, -RZ, RZ, 0, 5.9604644775390625e-08 ;  /* 0x00000001ffe77435 */ /* 0x000fe200000001ff */
[----:B------:R-:W-:Y:S02]  /*d3e0*/  MOV R70, R226 ;  /* 0x000000e200467202 */ /* 0x000fe40000000f00 */
[----:B------:R-:W-:Y:S02]  /*d3f0*/  MOV R72, 0x1f ;  /* 0x0000001f00487802 */ /* 0x000fe40000000f00 */
[----:B------:R-:W-:Y:S02]  /*d400*/  MOV R233, 0xffffffff ;  /* 0xffffffff00e97802 */ /* 0x000fe40000000f00 */
[----:B------:R-:W-:-:S02]  /*d410*/  MOV R68, 0xd430 ;  /* 0x0000d43000447802 */ /* 0x000fc40000000f00 */
[----:B0-----:R-:W-:Y:S05]  /*d420*/  CALL.REL.NOINC `($__internal_183_$__cuda_sm70_shflsync_down) ;  /* 0x00000e9000007944 */ /* 0x001fea0003c00000 */
[----:B-1----:R-:W-:Y:S01]  /*d430*/  MOV R71, R231 ;  /* 0x000000e700477202 */ /* 0x002fe20000000f00 */
[----:B0-----:R-:W-:Y:S05]  /*d440*/  BRA `(.L_x_7781) ;  /* 0xffff968000007947 */ /* 0x001fea000383ffff */
.L_x_7684:
[----:B------:R-:W-:Y:S01]  /*d450*/  HFMA2.MMA R231, -RZ, RZ, 0, 5.9604644775390625e-08 ;  /* 0x00000001ffe77435 */ /* 0x000fe200000001ff */
[----:B------:R-:W-:-:S02]  /*d460*/  MOV R70, R224 ;  /* 0x000000e000467202 */ /* 0x000fc40000000f00 */
[----:B------:R-:W-:Y:S02]  /*d470*/  MOV R72, 0x1f ;  /* 0x0000001f00487802 */ /* 0x000fe40000000f00 */
[----:B------:R-:W-:Y:S02]  /*d480*/  MOV R233, 0xffffffff ;  /* 0xffffffff00e97802 */ /* 0x000fe40000000f00 */
[----:B------:R-:W-:Y:S02]  /*d490*/  MOV R68, 0xd4b0 ;  /* 0x0000d4b000447802 */ /* 0x000fe40000000f00 */
[----:B012---:R-:W-:Y:S05]  /*d4a0*/  CALL.REL.NOINC `($__internal_183_$__cuda_sm70_shflsync_down) ;  /* 0x00000e1000007944 */ /* 0x007fea0003c00000 */
[----:B-1----:R-:W-:Y:S01]  /*d4b0*/  MOV R73, R231 ;  /* 0x000000e700497202 */ /* 0x002fe20000000f00 */
[----:B------:R-:W-:Y:S01]  /*d4c0*/  HFMA2.MMA R231, -RZ, RZ, 0, 5.9604644775390625e-08 ;  /* 0x00000001ffe77435 */ /* 0x000fe200000001ff */
[----:B0-----:R-:W-:Y:S02]  /*d4d0*/  MOV R70, R75 ;  /* 0x0000004b00467202 */ /* 0x001fe40000000f00 */
[----:B------:R-:W-:Y:S02]  /*d4e0*/  MOV R72, 0x1f ;  /* 0x0000001f00487802 */ /* 0x000fe40000000f00 */
[----:B------:R-:W-:-:S02]  /*d4f0*/  MOV R233, 0xffffffff ;  /* 0xffffffff00e97802 */ /* 0x000fc40000000f00 */
[----:B------:R-:W-:Y:S02]  /*d500*/  MOV R68, 0xd520 ;  /* 0x0000d52000447802 */ /* 0x000fe40000000f00 */
[----:B------:R-:W-:Y:S05]  /*d510*/  CALL.REL.NOINC `($__internal_183_$__cuda_sm70_shflsync_down) ;  /* 0x00000da000007944 */ /* 0x000fea0003c00000 */
[----:B-1----:R-:W-:Y:S01]  /*d520*/  MOV R217, R231 ;  /* 0x000000e700d97202 */ /* 0x002fe20000000f00 */
[----:B------:R-:W-:Y:S01]  /*d530*/  HFMA2.MMA R231, -RZ, RZ, 0, 5.9604644775390625e-08 ;  /* 0x00000001ffe77435 */ /* 0x000fe200000001ff */
[----:B0-----:R-:W-:Y:S02]  /*d540*/  MOV R70, R74 ;  /* 0x0000004a00467202 */ /* 0x001fe40000000f00 */
[----:B------:R-:W-:Y:S02]  /*d550*/  MOV R72, 0x1f ;  /* 0x0000001f00487802 */ /* 0x000fe40000000f00 */
[----:B------:R-:W-:Y:S02]  /*d560*/  MOV R233, 0xffffffff ;  /* 0xffffffff00e97802 */ /* 0x000fe40000000f00 */
[----:B------:R-:W-:Y:S02]  /*d570*/  MOV R68, 0xd590 ;  /* 0x0000d59000447802 */ /* 0x000fe40000000f00 */
[----:B------:R-:W-:Y:S05]  /*d580*/  CALL.REL.NOINC `($__internal_183_$__cuda_sm70_shflsync_down) ;  /* 0x00000d3000007944 */ /* 0x000fea0003c00000 */
[----:B-1----:R-:W-:Y:S01]  /*d590*/  MOV R69, R231 ;  /* 0x000000e700457202 */ /* 0x002fe20000000f00 */
[----:B0-----:R-:W-:Y:S05]  /*d5a0*/  BRA `(.L_x_7782) ;  /* 0xffff956000007947 */ /* 0x001fea000383ffff */
.L_x_7687:
[----:B------:R-:W-:Y:S01]  /*d5b0*/  HFMA2.MMA R231, -RZ, RZ, 0, 1.1920928955078125e-07 ;  /* 0x00000002ffe77435 */ /* 0x000fe200000001ff */
[----:B------:R-:W-:-:S02]  /*d5c0*/  MOV R70, R226 ;  /* 0x000000e200467202 */ /* 0x000fc40000000f00 */
[----:B------:R-:W-:Y:S02]  /*d5d0*/  MOV R72, 0x1f ;  /* 0x0000001f00487802 */ /* 0x000fe40000000f00 */
[----:B------:R-:W-:Y:S02]  /*d5e0*/  MOV R233, 0xffffffff ;  /* 0xffffffff00e97802 */ /* 0x000fe40000000f00 */
[----:B------:R-:W-:Y:S02]  /*d5f0*/  MOV R68, 0xd610 ;  /* 0x0000d61000447802 */ /* 0x000fe40000000f00 */
[----:B01234-:R-:W-:Y:S05]  /*d600*/  CALL.REL.NOINC `($__internal_183_$__cuda_sm70_shflsync_down) ;  /* 0x00000cb000007944 */ /* 0x01ffea0003c00000 */
[----:B-1----:R-:W-:Y:S01]  /*d610*/  MOV R71, R231 ;  /* 0x000000e700477202 */ /* 0x002fe20000000f00 */
[----:B------:R-:W-:Y:S01]  /*d620*/  HFMA2.MMA R231, -RZ, RZ, 0, 1.1920928955078125e-07 ;  /* 0x00000002ffe77435 */ /* 0x000fe200000001ff */
[----:B0-----:R-:W-:Y:S02]  /*d630*/  MOV R70, R224 ;  /* 0x000000e000467202 */ /* 0x001fe40000000f00 */
[----:B------:R-:W-:Y:S02]  /*d640*/  MOV R72, 0x1f ;  /* 0x0000001f00487802 */ /* 0x000fe40000000f00 */
[----:B------:R-:W-:-:S02]  /*d650*/  MOV R233, 0xffffffff ;  /* 0xffffffff00e97802 */ /* 0x000fc40000000f00 */
[----:B------:R-:W-:Y:S02]  /*d660*/  MOV R68, 0xd680 ;  /* 0x0000d68000447802 */ /* 0x000fe40000000f00 */
[----:B------:R-:W-:Y:S05]  /*d670*/  CALL.REL.NOINC `($__internal_183_$__cuda_sm70_shflsync_down) ;  /* 0x00000c4000007944 */ /* 0x000fea0003c00000 */
[----:B-1----:R-:W-:Y:S01]  /*d680*/  MOV R73, R231 ;  /* 0x000000e700497202 */ /* 0x002fe20000000f00 */
[----:B------:R-:W-:Y:S01]  /*d690*/  HFMA2.MMA R231, -RZ, RZ, 0, 1.1920928955078125e-07 ;  /* 0x00000002ffe77435 */ /* 0x000fe200000001ff */
[----:B0-----:R-:W-:Y:S02]  /*d6a0*/  MOV R70, R75 ;  /* 0x0000004b00467202 */ /* 0x001fe40000000f00 */
[----:B------:R-:W-:Y:S02]  /*d6b0*/  MOV R72, 0x1f ;  /* 0x0000001f00487802 */ /* 0x000fe40000000f00 */
[----:B------:R-:W-:Y:S02]  /*d6c0*/  MOV R233, 0xffffffff ;  /* 0xffffffff00e97802 */ /* 0x000fe40000000f00 */
[----:B------:R-:W-:Y:S02]  /*d6d0*/  MOV R68, 0xd6f0 ;  /* 0x0000d6f000447802 */ /* 0x000fe40000000f00 */
[----:B------:R-:W-:Y:S05]  /*d6e0*/  CALL.REL.NOINC `($__internal_183_$__cuda_sm70_shflsync_down) ;  /* 0x00000bd000007944 */ /* 0x000fea0003c00000 */
[----:B-1----:R-:W-:Y:S01]  /*d6f0*/  MOV R217, R231 ;  /* 0x000000e700d97202 */ /* 0x002fe20000000f00 */
[----:B------:R-:W-:Y:S01]  /*d700*/  HFMA2.MMA R231, -RZ, RZ, 0, 1.1920928955078125e-07 ;  /* 0x00000002ffe77435 */ /* 0x000fe200000001ff */
[----:B0-----:R-:W-:-:S02]  /*d710*/  MOV R70, R74 ;  /* 0x0000004a00467202 */ /* 0x001fc40000000f00 */
[----:B------:R-:W-:Y:S02]  /*d720*/  MOV R72, 0x1f ;  /* 0x0000001f00487802 */ /* 0x000fe40000000f00 */
[----:B------:R-:W-:Y:S02]  /*d730*/  MOV R233, 0xffffffff ;  /* 0xffffffff00e97802 */ /* 0x000fe40000000f00 */
[----:B------:R-:W-:Y:S02]  /*d740*/  MOV R68, 0xd760 ;  /* 0x0000d76000447802 */ /* 0x000fe40000000f00 */
[----:B------:R-:W-:Y:S05]  /*d750*/  CALL.REL.NOINC `($__internal_183_$__cuda_sm70_shflsync_down) ;  /* 0x00000b6000007944 */ /* 0x000fea0003c00000 */
[----:B-1----:R-:W-:Y:S01]  /*d760*/  MOV R69, R231 ;  /* 0x000000e700457202 */ /* 0x002fe20000000f00 */
[----:B0-----:R-:W-:Y:S05]  /*d770*/  BRA `(.L_x_7783) ;  /* 0xffff94e000007947 */ /* 0x001fea000383ffff */
.L_x_7690:
[----:B------:R-:W-:Y:S01]  /*d780*/  HFMA2.MMA R231, -RZ, RZ, 0, 2.384185791015625e-07 ;  /* 0x00000004ffe77435 */ /* 0x000fe200000001ff */
[----:B------:R-:W-:Y:S02]  /*d790*/  MOV R70, R226 ;  /* 0x000000e200467202 */ /* 0x000fe40000000f00 */
[----:B------:R-:W-:Y:S02]  /*d7a0*/  MOV R72, 0x1f ;  /* 0x0000001f00487802 */ /* 0x000fe40000000f00 */
[----:B------:R-:W-:-:S02]  /*d7b0*/  MOV R233, 0xffffffff ;  /* 0xffffffff00e97802 */ /* 0x000fc40000000f00 */
[----:B------:R-:W-:Y:S02]  /*d7c0*/  MOV R68, 0xd7e0 ;  /* 0x0000d7e000447802 */ /* 0x000fe40000000f00 */
[----:B01234-:R-:W-:Y:S05]  /*d7d0*/  CALL.REL.NOINC `($__internal_183_$__cuda_sm70_shflsync_down) ;  /* 0x00000ae000007944 */ /* 0x01ffea0003c00000 */
[----:B-1----:R-:W-:Y:S01]  /*d7e0*/  MOV R71, R231 ;  /* 0x000000e700477202 */ /* 0x002fe20000000f00 */
[----:B0-----:R-:W-:Y:S05]  /*d7f0*/  BRA `(.L_x_7784) ;  /* 0xffff958000007947 */ /* 0x001fea000383ffff */
.L_x_7691:
[----:B------:R-:W-:Y:S01]  /*d800*/  HFMA2.MMA R231, -RZ, RZ, 0, 2.384185791015625e-07 ;  /* 0x00000004ffe77435 */ /* 0x000fe200000001ff */
[----:B------:R-:W-:Y:S02]  /*d810*/  MOV R70, R224 ;  /* 0x000000e000467202 */ /* 0x000fe40000000f00 */
[----:B------:R-:W-:Y:S02]  /*d820*/  MOV R72, 0x1f ;  /* 0x0000001f00487802 */ /* 0x000fe40000000f00 */
[----:B------:R-:W-:Y:S02]  /*d830*/  MOV R233, 0xffffffff ;  /* 0xffffffff00e97802 */ /* 0x000fe40000000f00 */
[----:B------:R-:W-:Y:S02]  /*d840*/  MOV R68, 0xd860 ;  /* 0x0000d86000447802 */ /* 0x000fe40000000f00 */
[----:B01234-:R-:W-:Y:S05]  /*d850*/  CALL.REL.NOINC `($__internal_183_$__cuda_sm70_shflsync_down) ;  /* 0x00000a6000007944 */ /* 0x01ffea0003c00000 */
[----:B-1----:R-:W-:Y:S01]  /*d860*/  MOV R73, R231 ;  /* 0x000000e700497202 */ /* 0x002fe20000000f00 */
[----:B------:R-:W-:Y:S01]  /*d870*/  HFMA2.MMA R231, -RZ, RZ, 0, 2.384185791015625e-07 ;  /* 0x00000004ffe77435 */ /* 0x000fe200000001ff */
[----:B0-----:R-:W-:-:S02]  /*d880*/  MOV R70, R75 ;  /* 0x0000004b00467202 */ /* 0x001fc40000000f00 */
[----:B------:R-:W-:Y:S02]  /*d890*/  MOV R72, 0x1f ;  /* 0x0000001f00487802 */ /* 0x000fe40000000f00 */
[----:B------:R-:W-:Y:S02]  /*d8a0*/  MOV R233, 0xffffffff ;  /* 0xffffffff00e97802 */ /* 0x000fe40000000f00 */
[----:B------:R-:W-:Y:S02]  /*d8b0*/  MOV R68, 0xd8d0 ;  /* 0x0000d8d000447802 */ /* 0x000fe40000000f00 */
[----:B------:R-:W-:Y:S05]  /*d8c0*/  CALL.REL.NOINC `($__internal_183_$__cuda_sm70_shflsync_down) ;  /* 0x000009f000007944 */ /* 0x000fea0003c00000 */
[----:B-1----:R-:W-:Y:S01]  /*d8d0*/  MOV R217, R231 ;  /* 0x000000e700d97202 */ /* 0x002fe20000000f00 */
[----:B------:R-:W-:Y:S01]  /*d8e0*/  HFMA2.MMA R231, -RZ, RZ, 0, 2.384185791015625e-07 ;  /* 0x00000004ffe77435 */ /* 0x000fe200000001ff */
[----:B0-----:R-:W-:Y:S02]  /*d8f0*/  MOV R70, R74 ;  /* 0x0000004a00467202 */ /* 0x001fe40000000f00 */
[----:B------:R-:W-:Y:S02]  /*d900*/  MOV R72, 0x1f ;  /* 0x0000001f00487802 */ /* 0x000fe40000000f00 */
[----:B------:R-:W-:-:S02]  /*d910*/  MOV R233, 0xffffffff ;  /* 0xffffffff00e97802 */ /* 0x000fc40000000f00 */
[----:B------:R-:W-:Y:S02]  /*d920*/  MOV R68, 0xd940 ;  /* 0x0000d94000447802 */ /* 0x000fe40000000f00 */
[----:B------:R-:W-:Y:S05]  /*d930*/  CALL.REL.NOINC `($__internal_183_$__cuda_sm70_shflsync_down) ;  /* 0x0000098000007944 */ /* 0x000fea0003c00000 */
[----:B-1----:R-:W-:Y:S01]  /*d940*/  MOV R69, R231 ;  /* 0x000000e700457202 */ /* 0x002fe20000000f00 */
[----:B0-----:R-:W-:Y:S05]  /*d950*/  BRA `(.L_x_7785) ;  /* 0xffff946000007947 */ /* 0x001fea000383ffff */
.L_x_7694:
[----:B------:R-:W-:Y:S01]  /*d960*/  HFMA2.MMA R231, -RZ, RZ, 0, 4.76837158203125e-07 ;  /* 0x00000008ffe77435 */ /* 0x000fe200000001ff */
[----:B------:R-:W-:Y:S02]  /*d970*/  MOV R70, R226 ;  /* 0x000000e200467202 */ /* 0x000fe40000000f00 */
[----:B------:R-:W-:Y:S02]  /*d980*/  MOV R72, 0x1f ;  /* 0x0000001f00487802 */ /* 0x000fe40000000f00 */
[----:B------:R-:W-:Y:S02]  /*d990*/  MOV R233, 0xffffffff ;  /* 0xffffffff00e97802 */ /* 0x000fe40000000f00 */
[----:B------:R-:W-:Y:S02]  /*d9a0*/  MOV R68, 0xd9c0 ;  /* 0x0000d9c000447802 */ /* 0x000fe40000000f00 */
[----:B01234-:R-:W-:Y:S05]  /*d9b0*/  CALL.REL.NOINC `($__internal_183_$__cuda_sm70_shflsync_down) ;  /* 0x0000090000007944 */ /* 0x01ffea0003c00000 */
[----:B-1----:R-:W-:Y:S01]  /*d9c0*/  MOV R71, R231 ;  /* 0x000000e700477202 */ /* 0x002fe20000000f00 */
[----:B------:R-:W-:Y:S01]  /*d9d0*/  HFMA2.MMA R231, -RZ, RZ, 0, 4.76837158203125e-07 ;  /* 0x00000008ffe77435 */ /* 0x000fe200000001ff */
[----:B0-----:R-:W-:-:S02]  /*d9e0*/  MOV R70, R224 ;  /* 0x000000e000467202 */ /* 0x001fc40000000f00 */
[----:B------:R-:W-:Y:S02]  /*d9f0*/  MOV R72, 0x1f ;  /* 0x0000001f00487802 */ /* 0x000fe40000000f00 */
[----:B------:R-:W-:Y:S02]  /*da00*/  MOV R233, 0xffffffff ;  /* 0xffffffff00e97802 */ /* 0x000fe40000000f00 */
[----:B------:R-:W-:Y:S02]  /*da10*/  MOV R68, 0xda30 ;  /* 0x0000da3000447802 */ /* 0x000fe40000000f00 */
[----:B------:R-:W-:Y:S05]  /*da20*/  CALL.REL.NOINC `($__internal_183_$__cuda_sm70_shflsync_down) ;  /* 0x0000089000007944 */ /* 0x000fea0003c00000 */
[----:B-1----:R-:W-:Y:S01]  /*da30*/  MOV R73, R231 ;  /* 0x000000e700497202 */ /* 0x002fe20000000f00 */
[----:B------:R-:W-:Y:S01]  /*da40*/  HFMA2.MMA R231, -RZ, RZ, 0, 4.76837158203125e-07 ;  /* 0x00000008ffe77435 */ /* 0x000fe200000001ff */
[----:B0-----:R-:W-:Y:S02]  /*da50*/  MOV R70, R75 ;  /* 0x0000004b00467202 */ /* 0x001fe40000000f00 */
[----:B------:R-:W-:Y:S02]  /*da60*/  MOV R72, 0x1f ;  /* 0x0000001f00487802 */ /* 0x000fe40000000f00 */
[----:B------:R-:W-:-:S02]  /*da70*/  MOV R233, 0xffffffff ;  /* 0xffffffff00e97802 */ /* 0x000fc40000000f00 */
[----:B------:R-:W-:Y:S02]  /*da80*/  MOV R68, 0xdaa0 ;  /* 0x0000daa000447802 */ /* 0x000fe40000000f00 */
[----:B------:R-:W-:Y:S05]  /*da90*/  CALL.REL.NOINC `($__internal_183_$__cuda_sm70_shflsync_down) ;  /* 0x0000082000007944 */ /* 0x000fea0003c00000 */
[----:B-1----:R-:W-:Y:S01]  /*daa0*/  MOV R217, R231 ;  /* 0x000000e700d97202 */ /* 0x002fe20000000f00 */
[----:B------:R-:W-:Y:S01]  /*dab0*/  HFMA2.MMA R231, -RZ, RZ, 0, 4.76837158203125e-07 ;  /* 0x00000008ffe77435 */ /* 0x000fe200000001ff */
[----:B0-----:R-:W-:Y:S02]  /*dac0*/  MOV R70, R74 ;  /* 0x0000004a00467202 */ /* 0x001fe40000000f00 */
[----:B------:R-:W-:Y:S02]  /*dad0*/  MOV R72, 0x1f ;  /* 0x0000001f00487802 */ /* 0x000fe40000000f00 */
[----:B------:R-:W-:Y:S02]  /*dae0*/  MOV R233, 0xffffffff ;  /* 0xffffffff00e97802 */ /* 0x000fe40000000f00 */
[----:B------:R-:W-:Y:S02]  /*daf0*/  MOV R68, 0xdb10 ;  /* 0x0000db1000447802 */ /* 0x000fe40000000f00 */
[----:B------:R-:W-:Y:S05]  /*db00*/  CALL.REL.NOINC `($__internal_183_$__cuda_sm70_shflsync_down) ;  /* 0x000007b000007944 */ /* 0x000fea0003c00000 */
[----:B-1----:R-:W-:Y:S01]  /*db10*/  MOV R69, R231 ;  /* 0x000000e700457202 */ /* 0x002fe20000000f00 */
[----:B0-----:R-:W-:Y:S05]  /*db20*/  BRA `(.L_x_7786) ;  /* 0xffff93e000007947 */ /* 0x001fea000383ffff */
.L_x_7697:
[----:B------:R-:W-:Y:S01]  /*db30*/  HFMA2.MMA R231, -RZ, RZ, 0, 9.5367431640625e-07 ;  /* 0x00000010ffe77435 */ /* 0x000fe200000001ff */
[----:B------:R-:W-:-:S02]  /*db40*/  MOV R70, R226 ;  /* 0x000000e200467202 */ /* 0x000fc40000000f00 */
[----:B------:R-:W-:Y:S02]  /*db50*/  MOV R72, 0x1f ;  /* 0x0000001f00487802 */ /* 0x000fe40000000f00 */
[----:B------:R-:W-:Y:S02]  /*db60*/  MOV R233, 0xffffffff ;  /* 0xffffffff00e97802 */ /* 0x000fe40000000f00 */
[----:B------:R-:W-:Y:S02]  /*db70*/  MOV R68, 0xdb90 ;  /* 0x0000db9000447802 */ /* 0x000fe40000000f00 */
[----:B01234-:R-:W-:Y:S05]  /*db80*/  CALL.REL.NOINC `($__internal_183_$__cuda_sm70_shflsync_down) ;  /* 0x0000073000007944 */ /* 0x01ffea0003c00000 */
[----:B-1----:R-:W-:Y:S01]  /*db90*/  MOV R71, R231 ;  /* 0x000000e700477202 */ /* 0x002fe20000000f00 */
[----:B0-----:R-:W-:Y:S05]  /*dba0*/  BRA `(.L_x_7787) ;  /* 0xffff948000007947 */ /* 0x001fea000383ffff */
.L_x_7698:
[----:B------:R-:W-:Y:S01]  /*dbb0*/  HFMA2.MMA R231, -RZ, RZ, 0, 9.5367431640625e-07 ;  /* 0x00000010ffe77435 */ /* 0x000fe200000001ff */
[----:B------:R-:W-:Y:S02]  /*dbc0*/  MOV R70, R224 ;  /* 0x000000e000467202 */ /* 0x000fe40000000f00 */
[----:B------:R-:W-:Y:S02]  /*dbd0*/  MOV R72, 0x1f ;  /* 0x0000001f00487802 */ /* 0x000fe40000000f00 */
[----:B------:R-:W-:-:S02]  /*dbe0*/  MOV R233, 0xffffffff ;  /* 0xffffffff00e97802 */ /* 0x000fc40000000f00 */
[----:B------:R-:W-:Y:S02]  /*dbf0*/  MOV R68, 0xdc10 ;  /* 0x0000dc1000447802 */ /* 0x000fe40000000f00 */
[----:B01234-:R-:W-:Y:S05]  /*dc00*/  CALL.REL.NOINC `($__internal_183_$__cuda_sm70_shflsync_down) ;  /* 0x000006b000007944 */ /* 0x01ffea0003c00000 */
[----:B-1----:R-:W-:Y:S01]  /*dc10*/  MOV R73, R231 ;  /* 0x000000e700497202 */ /* 0x002fe20000000f00 */
[----:B------:R-:W-:Y:S01]  /*dc20*/  HFMA2.MMA R231, -RZ, RZ, 0, 9.5367431640625e-07 ;  /* 0x00000010ffe77435 */ /* 0x000fe200000001ff */
[----:B0-----:R-:W-:Y:S02]  /*dc30*/  MOV R70, R75 ;  /* 0x0000004b00467202 */ /* 0x001fe40000000f00 */
[----:B------:R-:W-:Y:S02]  /*dc40*/  MOV R72, 0x1f ;  /* 0x0000001f00487802 */ /* 0x000fe40000000f00 */
[----:B------:R-:W-:Y:S02]  /*dc50*/  MOV R233, 0xffffffff ;  /* 0xffffffff00e97802 */ /* 0x000fe40000000f00 */
[----:B------:R-:W-:Y:S02]  /*dc60*/  MOV R68, 0xdc80 ;  /* 0x0000dc8000447802 */ /* 0x000fe40000000f00 */
[----:B------:R-:W-:Y:S05]  /*dc70*/  CALL.REL.NOINC `($__internal_183_$__cuda_sm70_shflsync_down) ;  /* 0x0000064000007944 */ /* 0x000fea0003c00000 */
[----:B-1----:R-:W-:Y:S01]  /*dc80*/  MOV R217, R231 ;  /* 0x000000e700d97202 */ /* 0x002fe20000000f00 */
[----:B------:R-:W-:Y:S01]  /*dc90*/  HFMA2.MMA R231, -RZ, RZ, 0, 9.5367431640625e-07 ;  /* 0x00000010ffe77435 */ /* 0x000fe200000001ff */
[----:B0-----:R-:W-:-:S02]  /*dca0*/  MOV R70, R74 ;  /* 0x0000004a00467202 */ /* 0x001fc40000000f00 */
[----:B------:R-:W-:Y:S02]  /*dcb0*/  MOV R72, 0x1f ;  /* 0x0000001f00487802 */ /* 0x000fe40000000f00 */
[----:B------:R-:W-:Y:S02]  /*dcc0*/  MOV R233, 0xffffffff ;  /* 0xffffffff00e97802 */ /* 0x000fe40000000f00 */
[----:B------:R-:W-:Y:S02]  /*dcd0*/  MOV R68, 0xdcf0 ;  /* 0x0000dcf000447802 */ /* 0x000fe40000000f00 */
[----:B------:R-:W-:Y:S05]  /*dce0*/  CALL.REL.NOINC `($__internal_183_$__cuda_sm70_shflsync_down) ;  /* 0x000005d000007944 */ /* 0x000fea0003c00000 */
[----:B-1----:R-:W-:Y:S01]  /*dcf0*/  MOV R69, R231 ;  /* 0x000000e700457202 */ /* 0x002fe20000000f00 */
[----:B0-----:R-:W-:Y:S05]  /*dd00*/  BRA `(.L_x_7788) ;  /* 0xffff936000007947 */ /* 0x001fea000383ffff */
.L_x_7701:
[----:B------:R-:W-:Y:S01]  /*dd10*/  HFMA2.MMA R72, -RZ, RZ, 0, 0 ;  /* 0x00000000ff487435 */ /* 0x000fe200000001ff */
[----:B--2---:R-:W-:Y:S02]  /*dd20*/  MOV R71, R226 ;  /* 0x000000e200477202 */ /* 0x004fe40000000f00 */
[----:B----4-:R-:W-:Y:S02]  /*dd30*/  MOV R73, 0x1f ;  /* 0x0000001f00497802 */ /* 0x010fe40000000f00 */
[----:B------:R-:W-:-:S02]  /*dd40*/  MOV R70, 0xffffffff ;  /* 0xffffffff00467802 */ /* 0x000fc40000000f00 */
[----:B------:R-:W-:Y:S02]  /*dd50*/  MOV R68, 0xdd70 ;  /* 0x0000dd7000447802 */ /* 0x000fe40000000f00 */
[----:B01-3--:R-:W-:Y:S05]  /*dd60*/  CALL.REL.NOINC `($__internal_184_$__cuda_sm70_shflsync_idx_p) ;  /* 0x0000059000007944 */ /* 0x00bfea0003c00000 */
[----:B0-----:R-:W-:Y:S01]  /*dd70*/  HFMA2.MMA R72, -RZ, RZ, 0, 0 ;  /* 0x00000000ff487435 */ /* 0x001fe200000001ff */
[----:B-1----:R-:W-:Y:S02]  /*dd80*/  MOV R225, R70 ;  /* 0x0000004600e17202 */ /* 0x002fe40000000f00 */
[----:B------:R-:W-:Y:S02]  /*dd90*/  MOV R71, R224 ;  /* 0x000000e000477202 */ /* 0x000fe40000000f00 */
[----:B------:R-:W-:Y:S02]  /*dda0*/  MOV R73, 0x1f ;  /* 0x0000001f00497802 */ /* 0x000fe40000000f00 */
[----:B------:R-:W-:Y:S02]  /*ddb0*/  MOV R70, 0xffffffff ;  /* 0xffffffff00467802 */ /* 0x000fe40000000f00 */
[----:B------:R-:W-:Y:S02]  /*ddc0*/  MOV R68, 0xdde0 ;  /* 0x0000dde000447802 */ /* 0x000fe40000000f00 */
        /* <DEDUP_REMOVED lines=15> */
[----:B------:R-:W-:Y:S01]  /*dec0*/  HFMA2.MMA R231, -RZ, RZ, 0, 5.9604644775390625e-08 ;  /* 0x00000001ffe77435 */ /* 0x000fe200000001ff */
[----:B-1----:R-:W-:Y:S02]  /*ded0*/  MOV R217, R70 ;  /* 0x0000004600d97202 */ /* 0x002fe40000000f00 */
[----:B------:R-:W-:Y:S02]  /*dee0*/  MOV R70, R226 ;  /* 0x000000e200467202 */ /* 0x000fe40000000f00 */
[----:B0-----:R-:W-:Y:S02]  /*def0*/  MOV R72, 0x1f ;  /* 0x0000001f00487802 */ /* 0x001fe40000000f00 */
[----:B------:R-:W-:Y:S02]  /*df00*/  MOV R233, 0xffffffff ;  /* 0xffffffff00e97802 */ /* 0x000fe40000000f00 */
[----:B------:R-:W-:-:S02]  /*df10*/  MOV R68, 0xdf30 ;  /* 0x0000df3000447802 */ /* 0x000fc40000000f00 */
[----:B------:R-:W-:Y:S05]  /*df20*/  CALL.REL.NOINC `($__internal_183_$__cuda_sm70_shflsync_down) ;  /* 0x0000039000007944 */ /* 0x000fea0003c00000 */
[----:B-1----:R-:W-:Y:S01]  /*df30*/  MOV R228, R231 ;  /* 0x000000e700e47202 */ /* 0x002fe20000000f00 */
[----:B------:R-:W-:Y:S01]  /*df40*/  HFMA2.MMA R231, -RZ, RZ, 0, 5.9604644775390625e-08 ;  /* 0x00000001ffe77435 */ /* 0x000fe200000001ff */
[----:B0-----:R-:W-:-:S02]  /*df50*/  MOV R70, R224 ;  /* 0x000000e000467202 */ /* 0x001fc40000000f00 */
[----:B------:R-:W-:Y:S02]  /*df60*/  MOV R72, 0x1f ;  /* 0x0000001f00487802 */ /* 0x000fe40000000f00 */
[----:B------:R-:W-:Y:S02]  /*df70*/  MOV R233, 0xffffffff ;  /* 0xffffffff00e97802 */ /* 0x000fe40000000f00 */
[----:B------:R-:W-:Y:S02]  /*df80*/  MOV R68, 0xdfa0 ;  /* 0x0000dfa000447802 */ /* 0x000fe40000000f00 */
[----:B------:R-:W-:Y:S05]  /*df90*/  CALL.REL.NOINC `($__internal_183_$__cuda_sm70_shflsync_down) ;  /* 0x0000032000007944 */ /* 0x000fea0003c00000 */
        /* <DEDUP_REMOVED lines=26> */
[----:B-1----:R-:W-:Y:S05]  /*e140*/  CALL.REL.NOINC `($__internal_184_$__cuda_sm70_shflsync_idx_p) ;  /* 0x000001b000007944 */ /* 0x002fea0003c00000 */
        /* <DEDUP_REMOVED lines=21> */
[----:B01----:R-:W-:Y:S01]  /*e2a0*/  MOV R71, R70 ;  /* 0x0000004600477202 */ /* 0x003fe20000000f00 */
[----:B------:R-:W-:Y:S05]  /*e2b0*/  BRA `(.L_x_7789) ;  /* 0xffff8fd000007947 */ /* 0x000fea000383ffff */
        .weak           $__internal_183_$__cuda_sm70_shflsync_down
        .type           $__internal_183_$__cuda_sm70_shflsync_down,@function
        .size           $__internal_183_$__cuda_sm70_shflsync_down,($__internal_184_$__cuda_sm70_shflsync_idx_p - $__internal_183_$__cuda_sm70_shflsync_down)
$__internal_183_$__cuda_sm70_shflsync_down:
[----:B------:R-:W-:Y:S01]  /*e2c0*/  HFMA2.MMA R69, -RZ, RZ, 0, 0 ;  /* 0x00000000ff457435 */ /* 0x000fe200000001ff */
[----:B------:R-:W-:Y:S04]  /*e2d0*/  WARPSYNC R233 ;  /* 0x000000e900007348 */ /* 0x000fe80003800000 */
[----:B------:R0:W1:Y:S01]  /*e2e0*/  SHFL.DOWN PT, R231, R70, R231, R72 ;  /* 0x080000e746e77389 */ /* 0x00006200000e0048 */
[----:B------:R-:W-:Y:S05]  /*e2f0*/  RET.REL.NODEC R68 `(_Z25selective_scan_bwd_kernelI32Selective_Scan_bwd_kernel_traitsILi64ELi16ELb1ELb1ELb1ELb0ELb1EN3c104HalfENS1_7complexIfEEEEv12SSMParamsBwd) ;  /* 0xffff1d0044007950 */ /* 0x000fea0003c3ffff */
        .weak           $__internal_184_$__cuda_sm70_shflsync_idx_p
        .type           $__internal_184_$__cuda_sm70_shflsync_idx_p,@function
        .size           $__internal_184_$__cuda_sm70_shflsync_idx_p,($__internal_185_$__cuda_sm70_shflsync_up - $__internal_184_$__cuda_sm70_shflsync_idx_p)
$__internal_184_$__cuda_sm70_shflsync_idx_p:
[----:B------:R-:W-:Y:S01]  /*e300*/  MOV R69, 0x0 ;  /* 0x0000000000457802 */ /* 0x000fe20000000f00 */
[----:B------:R-:W-:Y:S04]  /*e310*/  WARPSYNC R70 ;  /* 0x0000004600007348 */ /* 0x000fe80003800000 */
[----:B------:R0:W1:Y:S01]  /*e320*/  SHFL.IDX PT, R70, R71, R72, R73 ;  /* 0x0000004847467389 */ /* 0x00006200000e0049 */
[----:B------:R-:W-:Y:S05]  /*e330*/  RET.REL.NODEC R68 `(_Z25selective_scan_bwd_kernelI32Selective_Scan_bwd_kernel_traitsILi64ELi16ELb1ELb1ELb1ELb0ELb1EN3c104HalfENS1_7complexIfEEEEv12SSMParamsBwd) ;  /* 0xffff1cc044007950 */ /* 0x000fea0003c3ffff */
        .weak           $__internal_185_$__cuda_sm70_shflsync_up
        .type           $__internal_185_$__cuda_sm70_shflsync_up,@function
        .size           $__internal_185_$__cuda_sm70_shflsync_up,(.L_x_14617 - $__internal_185_$__cuda_sm70_shflsync_up)
$__internal_185_$__cuda_sm70_shflsync_up:
[----:B------:R-:W-:Y:S01]  /*e340*/  HFMA2.MMA R69, -RZ, RZ, 0, 0 ;  /* 0x00000000ff457435 */ /* 0x000fe200000001ff */
[----:B------:R-:W-:Y:S04]  /*e350*/  WARPSYNC R73 ;  /* 0x0000004900007348 */ /* 0x000fe80003800000 */
[----:B------:R0:W1:Y:S01]  /*e360*/  SHFL.UP PT, R73, R226, R71, R224 ;  /* 0x04000047e2497389 */ /* 0x00006200000e00e0 */
[----:B------:R-:W-:Y:S05]  /*e370*/  RET.REL.NODEC R68 `(_Z25selective_scan_bwd_kernelI32Selective_Scan_bwd_kernel_traitsILi64ELi16ELb1ELb1ELb1ELb0ELb1EN3c104HalfENS1_7complexIfEEEEv12SSMParamsBwd) ;  /* 0xffff1c8044007950 */ /* 0x000fea0003c3ffff */
.L_x_7790:
        /* <DEDUP_REMOVED lines=16> */
.L_x_14617:


//--------------------- .text._Z25selective_scan_bwd_kernelI32Selective_Scan_bwd_kernel_traitsILi64ELi16ELb1ELb1ELb1ELb1ELb0EN3c104HalfENS1_7complexIfEEEEv12SSMParamsBwd --------------------------
	.section	.text._Z25selective_scan_bwd_kernelI32Selective_Scan_bwd_kernel_traitsILi64ELi16ELb1ELb1ELb1ELb1ELb0EN3c104HalfENS1_7complexIfEEEEv12SSMParamsBwd,"ax",@progbits
	.sectioninfo	@"SHI_REGISTERS=254"
	.align	128
        .global         _Z25selective_scan_bwd_kernelI32Selective_Scan_bwd_kernel_traitsILi64ELi16ELb1ELb1ELb1ELb1ELb0EN3c104HalfENS1_7complexIfEEEEv12SSMParamsBwd
        .type           _Z25selective_scan_bwd_kernelI32Selective_Scan_bwd_kernel_traitsILi64ELi16ELb1ELb1ELb1ELb1ELb0EN3c104HalfENS1_7complexIfEEEEv12SSMParamsBwd,@function
        .size           _Z25selective_scan_bwd_kernelI32Selective_Scan_bwd_kernel_traitsILi64ELi16ELb1ELb1ELb1ELb1ELb0EN3c104HalfENS1_7complexIfEEEEv12SSMParamsBwd,(.L_x_14620 - _Z25selective_scan_bwd_kernelI32Selective_Scan_bwd_kernel_traitsILi64ELi16ELb1ELb1ELb1ELb1ELb0EN3c104HalfENS1_7complexIfEEEEv12SSMParamsBwd)
        .other          _Z25selective_scan_bwd_kernelI32Selective_Scan_bwd_kernel_traitsILi64ELi16ELb1ELb1ELb1ELb1ELb0EN3c104HalfENS1_7complexIfEEEEv12SSMParamsBwd,@"STO_CUDA_ENTRY STV_DEFAULT"
_Z25selective_scan_bwd_kernelI32Selective_Scan_bwd_kernel_traitsILi64ELi16ELb1ELb1ELb1ELb1ELb0EN3c104HalfENS1_7complexIfEEEEv12SSMParamsBwd:
.text._Z25selective_scan_bwd_kernelI32Selective_Scan_bwd_kernel_traitsILi64ELi16ELb1ELb1ELb1ELb1ELb0EN3c104HalfENS1_7complexIfEEEEv12SSMParamsBwd:
        /* <DEDUP_REMOVED lines=143> */
.L_x_7926:
        /* <DEDUP_REMOVED lines=9> */
[----:B------:R-:W-:Y:S01]  /*0980*/  IADD3 R17, R17, R10, RZ ;  /* 0x0000000a11117210 */ /* 0x000fe20007ffe0ff */
[----:B------:R-:W-:-:S03]  /*0990*/  HFMA2.MMA R20, -RZ, RZ, 0, 9.5367431640625e-07 ;  /* 0x00000010ff147435 */ /* 0x000fc600000001ff */
[----:B------:R-:W-:-:S07]  /*09a0*/  IADD3 R32, R17, R10, RZ ;  /* 0x0000000a11207210 */ /* 0x000fce0007ffe0ff */
[----:B------:R-:W-:Y:S01]  /*09b0*/  IMAD.WIDE R20, R23, R20, UR10 ;  /* 0x0000000a17147e25 */ /* 0x000fe2000f8e0214 */
        /* <DEDUP_REMOVED lines=22> */
[----:B--2---:R-:W-:Y:S01]  /*0b20*/  HADD2.F32 R19, -RZ, R57.H1_H1 ;  /* 0x30000039ff137230 */ /* 0x004fe20000004100 */
[----:B---3--:R-:W-:Y:S04]  /*0b30*/  STS.128 [R17.X16], R44 ;  /* 0x0000002c11007388 */ /* 0x008fe8000000cc00 */
[----:B----4-:R0:W-:Y:S01]  /*0b40*/  STS.128 [R17.X16+0x200], R20 ;  /* 0x0002001411007388 */ /* 0x0101e2000000cc00 */
[----:B------:R-:W-:-:S06]  /*0b50*/  NOP ;  /* 0x0000000000007918 */ /* 0x000fcc0000000000 */
[----:B------:R-:W2:Y:S01]  /*0b60*/  LDS.128 R96, [R32.X16] ;  /* 0x0000000020607984 */ /* 0x000ea2000000cc00 */
[----:B0-----:R-:W-:Y:S01]  /*0b70*/  HADD2.F32 R20, -RZ, R58.H1_H1 ;  /* 0x3000003aff147230 */ /* 0x001fe20000004100 */
[----:B------:R-:W-:Y:S01]  /*0b80*/  MOV R21, c[0x0][0x16c] ;  /* 0x00005b0000157a02 */ /* 0x000fe20000000f00 */
[--C-:B-1----:R-:W-:Y:S02]  /*0b90*/  HADD2.F32 R22, -RZ, R26.reuse.H0_H0 ;  /* 0x2000001aff167230 */ /* 0x102fe40000004100 */
[----:B------:R-:W-:Y:S01]  /*0ba0*/  HADD2.F32 R23, -RZ, R26.H1_H1 ;  /* 0x3000001aff177230 */ /* 0x000fe20000004100 */
[----:B------:R-:W-:Y:S01]  /*0bb0*/  ISETP.GE.AND P5, PT, R21, 0x1, PT ;  /* 0x000000011500780c */ /* 0x000fe20003fa6270 */
[----:B------:R-:W-:Y:S01]  /*0bc0*/  HADD2.F32 R21, -RZ, R25.H1_H1 ;  /* 0x30000019ff157230 */ /* 0x000fe20000004100 */
[----:B------:R-:W-:Y:S02]  /*0bd0*/  FADD.FTZ R22, R22, UR5 ;  /* 0x0000000516167e21 */ /* 0x000fe40008010000 */
[----:B------:R-:W-:-:S02]  /*0be0*/  FADD.FTZ R23, R23, UR5 ;  /* 0x0000000517177e21 */ /* 0x000fc40008010000 */
[----:B------:R-:W-:Y:S01]  /*0bf0*/  FADD.FTZ R21, R21, UR5 ;  /* 0x0000000515157e21 */ /* 0x000fe20008010000 */
[----:B------:R-:W-:Y:S02]  /*0c00*/  FSETP.GTU.FTZ.AND P0, PT, R22, 20, PT ;  /* 0x41a000001600780b */ /* 0x000fe40003f1c000 */
[----:B------:R-:W-:Y:S02]  /*0c10*/  FSETP.GTU.FTZ.AND P6, PT, R23, 20, PT ;  /* 0x41a000001700780b */ /* 0x000fe40003fdc000 */
[----:B------:R-:W-:Y:S01]  /*0c20*/  FSETP.GTU.FTZ.AND P1, PT, R21, 20, PT ;  /* 0x41a000001500780b */ /* 0x000fe20003f3c000 */
[--C-:B--2---:R-:W-:Y:S02]  /*0c30*/  HADD2.F32 R48, -RZ, R96.reuse.H0_H0 ;  /* 0x20000060ff307230 */ /* 0x104fe40000004100 */
        /* <DEDUP_REMOVED lines=15> */
[----:B------:R-:W-:-:S03]  /*0d30*/  HADD2.F32 R19, -RZ, R59.H0_H0 ;  /* 0x2000003bff137230 */ /* 0x000fc60000004100 */
[----:B------:R-:W-:Y:S01]  /*0d40*/  FFMA.FTZ R7, R97, R20, R18 ;  /* 0x0000001461077223 */ /* 0x000fe20000010012 */
[--C-:B------:R-:W-:Y:S02]  /*0d50*/  HADD2.F32 R18, -RZ, R24.reuse.H0_H0 ;  /* 0x20000018ff127230 */ /* 0x100fe40000004100 */
[----:B------:R-:W-:Y:S01]  /*0d60*/  HADD2.F32 R20, -RZ, R25.H0_H0 ;  /* 0x20000019ff147230 */ /* 0x000fe20000004100 */
[----:B------:R-:W-:Y:S01]  /*0d70*/  FFMA.FTZ R36, R98, R19, R7 ;  /* 0x0000001362247223 */ /* 0x000fe20000010007 */
[----:B------:R-:W-:Y:S01]  /*0d80*/  HADD2.F32 R19, -RZ, R24.H1_H1 ;  /* 0x30000018ff137230 */ /* 0x000fe20000004100 */
[----:B------:R-:W-:Y:S01]  /*0d90*/  FADD.FTZ R18, R18, UR5 ;  /* 0x0000000512127e21 */ /* 0x000fe20008010000 */
[----:B------:R-:W-:Y:S01]  /*0da0*/  HADD2.F32 R7, -RZ, R59.H1_H1 ;  /* 0x3000003bff077230 */ /* 0x000fe20000004100 */
[----:B------:R-:W-:Y:S01]  /*0db0*/  FADD.FTZ R20, R20, UR5 ;  /* 0x0000000514147e21 */ /* 0x000fe20008010000 */
[--C-:B------:R-:W-:Y:S01]  /*0dc0*/  HADD2.F32 R24, -RZ, R27.reuse.H0_H0 ;  /* 0x2000001bff187230 */ /* 0x100fe20000004100 */
[----:B------:R-:W-:Y:S01]  /*0dd0*/  FADD.FTZ R19, R19, UR5 ;  /* 0x0000000513137e21 */ /* 0x000fe20008010000 */
[----:B------:R-:W-:Y:S01]  /*0de0*/  FSETP.GTU.FTZ.AND P4, PT, R18, 20, PT ;  /* 0x41a000001200780b */ /* 0x000fe20003f9c000 */
[----:B------:R-:W-:Y:S01]  /*0df0*/  FFMA.FTZ R37, R99, R7, R36 ;  /* 0x0000000763257223 */ /* 0x000fe20000010024 */
[----:B------:R-:W-:Y:S01]  /*0e00*/  FSETP.GTU.FTZ.AND P2, PT, R20, 20, PT ;  /* 0x41a000001400780b */ /* 0x000fe20003f5c000 */
[----:B------:R-:W-:Y:S01]  /*0e10*/  HADD2.F32 R27, -RZ, R27.H1_H1 ;  /* 0x3000001bff1b7230 */ /* 0x000fe20000004100 */
[----:B------:R-:W-:Y:S01]  /*0e20*/  FSETP.GTU.FTZ.AND P3, PT, R19, 20, PT ;  /* 0x41a000001300780b */ /* 0x000fe20003f7c000 */
[----:B------:R-:W-:Y:S01]  /*0e30*/  HADD2.F32 R36, -RZ, R52.H0_H0 ;  /* 0x20000034ff247230 */ /* 0x000fe20000004100 */
[----:B------:R-:W-:Y:S01]  /*0e40*/  FADD.FTZ R24, R24, UR5 ;  /* 0x0000000518187e21 */ /* 0x000fe20008010000 */
[----:B0-----:R-:W-:-:S06]  /*0e50*/  HADD2.F32 R100, -RZ, R32.H0_H0 ;  /* 0x20000020ff647230 */ /* 0x001fcc0000004100 */
        /* <DEDUP_REMOVED lines=32> */
.L_x_7793:
[----:B------:R-:W-:Y:S05]  /*1060*/  BSYNC B0 ;  /* 0x0000000000007941 */ /* 0x000fea0003800000 */
.L_x_7792:
        /* <DEDUP_REMOVED lines=39> */
.L_x_7795:
[----:B------:R-:W-:Y:S05]  /*12e0*/  BSYNC B0 ;  /* 0x0000000000007941 */ /* 0x000fea0003800000 */
.L_x_7794:
        /* <DEDUP_REMOVED lines=39> */
.L_x_7797:
[----:B------:R-:W-:Y:S05]  /*1560*/  BSYNC B0 ;  /* 0x0000000000007941 */ /* 0x000fea0003800000 */
.L_x_7796:
        /* <DEDUP_REMOVED lines=39> */
.L_x_7799:
[----:B------:R-:W-:Y:S05]  /*17e0*/  BSYNC B0 ;  /* 0x0000000000007941 */ /* 0x000fea0003800000 */
.L_x_7798:
        /* <DEDUP_REMOVED lines=39> */
.L_x_7801:
[----:B------:R-:W-:Y:S05]  /*1a60*/  BSYNC B0 ;  /* 0x0000000000007941 */ /* 0x000fea0003800000 */
.L_x_7800:
        /* <DEDUP_REMOVED lines=39> */
.L_x_7803:
[----:B------:R-:W-:Y:S05]  /*1ce0*/  BSYNC B0 ;  /* 0x0000000000007941 */ /* 0x000fea0003800000 */
.L_x_7802:
        /* <DEDUP_REMOVED lines=39> */
.L_x_7805:
[----:B------:R-:W-:Y:S05]  /*1f60*/  BSYNC B0 ;  /* 0x0000000000007941 */ /* 0x000fea0003800000 */
.L_x_7804:
        /* <DEDUP_REMOVED lines=40> */
.L_x_7807:
[----:B------:R-:W-:Y:S05]  /*21f0*/  BSYNC B0 ;  /* 0x0000000000007941 */ /* 0x000fea0003800000 */
.L_x_7806:
[----:B------:R-:W-:Y:S01]  /*2200*/  BSSY B0, `(.L_x_7808) ;  /* 0x0000028000007945 */ /* 0x000fe20003800000 */
[----:B------:R-:W-:Y:S01]  /*2210*/  HFMA2.MMA R129, -RZ, RZ, 0, 0 ;  /* 0x00000000ff817435 */ /* 0x000fe200000001ff */
[----:B------:R-:W-:Y:S01]  /*2220*/  FSETP.GTU.FTZ.AND P3, PT, R31, 20, PT ;  /* 0x41a000001f00780b */ /* 0x000fe20003f7c000 */
[----:B------:R-:W-:Y:S01]  /*2230*/  HFMA2.MMA R122, -RZ, RZ, 0, 0 ;  /* 0x00000000ff7a7435 */ /* 0x000fe200000001ff */
[----:B------:R-:W-:Y:S01]  /*2240*/  FFMA.FTZ R7, R107, R35, R38 ;  /* 0x000000236b077223 */ /* 0x000fe20000010026 */
[----:B------:R-:W-:Y:S01]  /*2250*/  MOV R119, RZ ;  /* 0x000000ff00777202 */ /* 0x000fe20000000f00 */
[----:B------:R-:W-:Y:S01]  /*2260*/  FADD.FTZ R32, R36, UR5 ;  /* 0x0000000524207e21 */ /* 0x000fe20008010000 */
        /* <DEDUP_REMOVED lines=33> */
.L_x_7809:
[----:B------:R-:W-:Y:S05]  /*2480*/  BSYNC B0 ;  /* 0x0000000000007941 */ /* 0x000fea0003800000 */
.L_x_7808:
[----:B------:R-:W-:Y:S01]  /*2490*/  BSSY B0, `(.L_x_7810) ;  /* 0x0000028000007945 */ /* 0x000fe20003800000 */
[----:B------:R-:W-:Y:S01]  /*24a0*/  HFMA2.MMA R111, -RZ, RZ, 0, 0 ;  /* 0x00000000ff6f7435 */ /* 0x000fe200000001ff */
[----:B------:R-:W-:Y:S01]  /*24b0*/  FSETP.GTU.FTZ.AND P2, PT, R32, 20, PT ;  /* 0x41a000002000780b */ /* 0x000fe20003f5c000 */
[----:B------:R-:W-:Y:S01]  /*24c0*/  HFMA2.MMA R116, -RZ, RZ, 0, 0 ;  /* 0x00000000ff747435 */ /* 0x000fe200000001ff */
[----:B------:R-:W-:Y:S01]  /*24d0*/  MOV R114, RZ ;  /* 0x000000ff00727202 */ /* 0x000fe20000000f00 */
[----:B------:R-:W-:Y:S01]  /*24e0*/  HFMA2.MMA R118, -RZ, RZ, 0, 0 ;  /* 0x00000000ff767435 */ /* 0x000fe200000001ff */
        /* <DEDUP_REMOVED lines=34> */
.L_x_7811:
[----:B------:R-:W-:Y:S05]  /*2710*/  BSYNC B0 ;  /* 0x0000000000007941 */ /* 0x000fea0003800000 */
.L_x_7810:
        /* <DEDUP_REMOVED lines=38> */
.L_x_7813:
[----:B------:R-:W-:Y:S05]  /*2980*/  BSYNC B0 ;  /* 0x0000000000007941 */ /* 0x000fea0003800000 */
.L_x_7812:
        /* <DEDUP_REMOVED lines=33> */
.L_x_7815:
[----:B------:R-:W-:Y:S05]  /*2ba0*/  BSYNC B0 ;  /* 0x0000000000007941 */ /* 0x000fea0003800000 */
.L_x_7814:
        /* <DEDUP_REMOVED lines=33> */
.L_x_7817:
[----:B------:R-:W-:Y:S05]  /*2dc0*/  BSYNC B0 ;  /* 0x0000000000007941 */ /* 0x000fea0003800000 */
.L_x_7816:
        /* <DEDUP_REMOVED lines=33> */
.L_x_7819:
[----:B------:R-:W-:Y:S05]  /*2fe0*/  BSYNC B0 ;  /* 0x0000000000007941 */ /* 0x000fea0003800000 */
.L_x_7818:
        /* <DEDUP_REMOVED lines=33> */
.L_x_7821:
[----:B------:R-:W-:Y:S05]  /*3200*/  BSYNC B0 ;  /* 0x0000000000007941 */ /* 0x000fea0003800000 */
.L_x_7820:
        /* <DEDUP_REMOVED lines=33> */
.L_x_7823:
[----:B------:R-:W-:Y:S05]  /*3420*/  BSYNC B0 ;  /* 0x0000000000007941 */ /* 0x000fea0003800000 */
.L_x_7822:
        /* <DEDUP_REMOVED lines=39> */
.L_x_7925:
        /* <DEDUP_REMOVED lines=26> */
[----:B0-----:R-:W4:Y:S01]  /*3840*/  LDG.E.64 R76, [R80.64] ;  /* 0x00000012504c7981 */ /* 0x001f22000c1e1b00 */
[----:B------:R-:W-:Y:S02]  /*3850*/  IMAD R83, R109, c[0x0][0x1c0], RZ ;  /* 0x000070006d537a24 */ /* 0x000fe400078e02ff */
[----:B------:R-:W-:-:S04]  /*3860*/  IMAD.WIDE.U32 R78, R108, c[0x0][0x1c0], RZ ;  /* 0x000070006c4e7a25 */ /* 0x000fc800078e00ff */
[----:B------:R-:W-:Y:S01]  /*3870*/  IMAD R87, R108, c[0x0][0x1c4], R83 ;  /* 0x000071006c577a24 */ /* 0x000fe200078e0253 */
[----:B------:R-:W-:Y:S02]  /*3880*/  SHF.L.U32 R83, R9, 0x2, RZ ;  /* 0x0000000209537819 */ /* 0x000fe400000006ff */
[C---:B------:R-:W-:Y:S02]  /*3890*/  LEA R82, P0, R78.reuse, R13, 0x1 ;  /* 0x0000000d4e527211 */ /* 0x040fe400078008ff */
[----:B------:R-:W-:Y:S02]  /*38a0*/  IADD3 R79, R79, R87, RZ ;  /* 0x000000574f4f7210 */ /* 0x000fe40007ffe0ff */
[----:B------:R-:W-:Y:S02]  /*38b0*/  LOP3.LUT R143, R83, 0xffffff80, RZ, 0xc0, !PT ;  /* 0xffffff80538f7812 */ /* 0x000fe400078ec0ff */
[----:B------:R-:W-:Y:S02]  /*38c0*/  LEA.HI.X R83, R78, R14, R79, 0x1, P0 ;  /* 0x0000000e4e537211 */ /* 0x000fe400000f0c4f */
[----:B------:R-:W-:-:S03]  /*38d0*/  IADD3 R143, R143, R10, RZ ;  /* 0x0000000a8f8f7210 */ /* 0x000fc60007ffe0ff */
[----:B------:R-:W-:Y:S02]  /*38e0*/  IMAD.WIDE R78, R85, 0x10, R82 ;  /* 0x00000010554e7825 */ /* 0x000fe400078e0252 */
        /* <DEDUP_REMOVED lines=13> */
[----:B------:R-:W-:Y:S01]  /*39c0*/  ISETP.LT.OR P0, PT, R15, 0x2, P0 ;  /* 0x000000020f00780c */ /* 0x000fe20000701670 */
[----:B------:R-:W2:Y:S08]  /*39d0*/  R2UR UR17, R77 ;  /* 0x000000004d1173c2 */ /* 0x000eb000000e0000 */
[----:B------:R-:W1:Y:S01]  /*39e0*/  R2UR UR16, R76 ;  /* 0x000000004c1073c2 */ /* 0x000e6200000e0000 */
[----:B--2---:R-:W-:-:S02]  /*39f0*/  FMUL.FTZ R68, R19, UR17 ;  /* 0x0000001113447c20 */ /* 0x004fc40008410000 */
[----:B------:R-:W-:Y:S02]  /*3a00*/  FMUL.FTZ R80, R18, UR17 ;  /* 0x0000001112507c20 */ /* 0x000fe40008410000 */
[----:B------:R-:W-:Y:S02]  /*3a10*/  FMUL.RZ R69, R68, 0.15915493667125701904 ;  /* 0x3e22f98344457820 */ /* 0x000fe4000040c000 */
[----:B------:R-:W-:Y:S02]  /*3a20*/  FMUL.FTZ R68, R20, UR17 ;  /* 0x0000001114447c20 */ /* 0x000fe40008410000 */
[----:B---3--:R-:W-:Y:S01]  /*3a30*/  MUFU.SIN R73, R69 ;  /* 0x0000004500497308 */ /* 0x008fe20000000400 */
[----:B-1----:R-:W-:Y:S01]  /*3a40*/  MOV R161, UR16 ;  /* 0x0000001000a17c02 */ /* 0x002fe20008000f00 */
        /* <DEDUP_REMOVED lines=13> */
[C---:B------:R-:W-:Y:S01]  /*3b20*/  FMUL.FTZ R93, R161.reuse, R25 ;  /* 0x00000019a15d7220 */ /* 0x040fe20000410000 */
[----:B------:R1:W-:Y:S01]  /*3b30*/  MUFU.COS R139, R70 ;  /* 0x00000046008b7308 */ /* 0x0003e20000000000 */
[C---:B------:R-:W-:Y:S02]  /*3b40*/  FMUL.FTZ R94, R161.reuse, R26 ;  /* 0x0000001aa15e7220 */ /* 0x040fe40000410000 */
[C---:B------:R-:W-:Y:S02]  /*3b50*/  FMUL.FTZ R164, R161.reuse, R27 ;  /* 0x0000001ba1a47220 */ /* 0x040fe40000410000 */
        /* <DEDUP_REMOVED lines=95> */
[----:B------:R-:W-:Y:S02]  /*4150*/  FMUL.FTZ R130, R70, R81 ;  /* 0x0000005146827220 */ /* 0x000fe40000410000 */
[C---:B------:R-:W-:Y:S01]  /*4160*/  FFMA.FTZ R168, R135.reuse, R68, -R69 ;  /* 0x0000004487a87223 */ /* 0x040fe20000010845 */
[----:B------:R-:W-:Y:S01]  /*4170*/  LDS.128 R80, [R142.X16+0x30] ;  /* 0x000030008e507984 */ /* 0x000fe2000000cc00 */
[----:B------:R-:W-:Y:S01]  /*4180*/  FFMA.FTZ R169, R135, R72, R71 ;  /* 0x0000004887a97223 */ /* 0x000fe20000010047 */
[----:B------:R-:W1:Y:S01]  /*4190*/  MUFU.EX2 R165, R165 ;  /* 0x000000a500a57308 */ /* 0x000e620000000800 */
[C---:B------:R-:W-:Y:S01]  /*41a0*/  FMUL.FTZ R170, R132.reuse, R168 ;  /* 0x000000a884aa7220 */ /* 0x040fe20000410000 */
[----:B------:R-:W-:Y:S03]  /*41b0*/  LDS.128 R68, [R142.X16] ;  /* 0x000000008e447984 */ /* 0x000fe6000000cc00 */
[-C--:B------:R-:W-:Y:S01]  /*41c0*/  FFMA.FTZ R170, R133, R169.reuse, R170 ;  /* 0x000000a985aa7223 */ /* 0x080fe200000100aa */
[----:B------:R-:W0:Y:S01]  /*41d0*/  LDS.128 R72, [R142.X16+0x10] ;  /* 0x000010008e487984 */ /* 0x000e22000000cc00 */
[----:B------:R-:W-:Y:S01]  /*41e0*/  FMUL.FTZ R169, R132, R169 ;  /* 0x000000a984a97220 */ /* 0x000fe20000410000 */
[----:B------:R-:W0:Y:S02]  /*41f0*/  MUFU.EX2 R166, R166 ;  /* 0x000000a600a67308 */ /* 0x000e240000000800 */
[----:B----4-:R-:W-:Y:S04]  /*4200*/  STS.128 [R143.X16+0x1080], R60 ;  /* 0x0010803c8f007388 */ /* 0x010fe8000000cc00 */
[----:B------:R4:W-:Y:S02]  /*4210*/  STS.128 [R143.X16+0x1280], R64 ;  /* 0x001280408f007388 */ /* 0x0009e4000000cc00 */
[----:B------:R-:W-:Y:S02]  /*4220*/  MUFU.SIN R145, R146 ;  /* 0x0000009200917308 */ /* 0x000fe40000000400 */
[----:B------:R-:W-:Y:S04]  /*4230*/  STS.128 [R143.X16+0x1480], R84 ;  /* 0x001480548f007388 */ /* 0x000fe8000000cc00 */
[----:B------:R1:W-:Y:S01]  /*4240*/  STS.128 [R143.X16+0x1680], R88 ;  /* 0x001680588f007388 */ /* 0x0003e2000000cc00 */
[----:B------:R-:W-:-:S06]  /*4250*/  NOP ;  /* 0x0000000000007918 */ /* 0x000fcc0000000000 */
[----:B------:R-:W0:Y:S01]  /*4260*/  LDS.128 R84, [R142.X16+0x1080] ;  /* 0x001080008e547984 */ /* 0x000e22000000cc00 */
[----:B----4-:R-:W-:Y:S01]  /*4270*/  @!P0 IADD3 R67, R15, -0x2, RZ ;  /* 0xfffffffe0f438810 */ /* 0x010fe20007ffe0ff */
[----:B------:R-:W-:Y:S01]  /*4280*/  FFMA.FTZ R169, R133, R168, -R169 ;  /* 0x000000a885a97223 */ /* 0x000fe200000108a9 */
[----:B------:R-:W-:Y:S01]  /*4290*/  HFMA2.MMA R64, -RZ, RZ, 1.875, 0 ;  /* 0x3f800000ff407435 */ /* 0x000fe200000001ff */
[----:B------:R-:W4:Y:S01]  /*42a0*/  LDS.128 R88, [R142.X16+0x1090] ;  /* 0x001090008e587984 */ /* 0x000f22000000cc00 */
[----:B------:R-:W-:Y:S01]  /*42b0*/  MOV R65, RZ ;  /* 0x000000ff00417202 */ /* 0x000fe20000000f00 */
[----:B------:R-:W-:Y:S01]  /*42c0*/  FMUL.FTZ R172, R130, R170 ;  /* 0x000000aa82ac7220 */ /* 0x000fe20000410000 */
[----:B------:R-:W-:Y:S01]  /*42d0*/  MUFU.COS R146, R146 ;  /* 0x0000009200927308 */ /* 0x000fe20000000000 */
[----:B---3--:R-:W3:Y:S01]  /*42e0*/  LDS.128 R92, [R142.X16+0x10a0] ;  /* 0x0010a0008e5c7984 */ /* 0x008ee2000000cc00 */
[----:B-1----:R-:W-:-:S03]  /*42f0*/  @!P0 IMAD R143, R67, c[0x0][0x16c], R108 ;  /* 0x00005b00438f8a24 */ /* 0x002fc600078e026c */
[----:B------:R1:W3:Y:S01]  /*4300*/  LDS.128 R60, [R142.X16+0x10b0] ;  /* 0x0010b0008e3c7984 */ /* 0x0002e2000000cc00 */
[----:B------:R-:W-:Y:S01]  /*4310*/  FMUL.FTZ R171, R130, R169 ;  /* 0x000000a982ab7220 */ /* 0x000fe20000410000 */
[----:B------:R-:W-:Y:S01]  /*4320*/  CS2R R66, SRZ ;  /* 0x0000000000427805 */ /* 0x000fe2000001ff00 */
[----:B------:R-:W-:Y:S01]  /*4330*/  MUFU.COS R144, R173 ;  /* 0x000000ad00907308 */ /* 0x000fe20000000000 */
[----:B------:R0:W-:Y:S01]  /*4340*/  STS.64 [R167+0x6b60], R124 ;  /* 0x006b607ca7007388 */ /* 0x0001e20000000a00 */
[----:B--2---:R-:W-:Y:S02]  /*4350*/  FMUL.FTZ R159, R162, R159 ;  /* 0x0000009fa29f7220 */ /* 0x004fe40000410000 */
[----:B-1----:R-:W-:Y:S01]  /*4360*/  @!P0 IMAD.WIDE R142, R143, 0x10, R238 ;  /* 0x000000108f8e8825 */ /* 0x002fe200078e02ee */
[----:B------:R-:W-:Y:S03]  /*4370*/  BAR.SYNC.DEFER_BLOCKING 0x0 ;  /* 0x0000000000007b1d */ /* 0x000fe60000010000 */
[----:B------:R-:W-:-:S02]  /*4380*/  FFMA.FTZ R171, R131, R170, R171 ;  /* 0x000000aa83ab7223 */ /* 0x000fc400000100ab */
[----:B------:R-:W-:Y:S02]  /*4390*/  FFMA.FTZ R172, R131, R169, -R172 ;  /* 0x000000a983ac7223 */ /* 0x000fe400000108ac */
[----:B------:R-:W-:Y:S02]  /*43a0*/  FMUL.FTZ R160, R162, R160 ;  /* 0x000000a0a2a07220 */ /* 0x000fe40000410000 */
[----:B------:R-:W-:Y:S02]  /*43b0*/  FMUL.FTZ R162, R159, R172 ;  /* 0x000000ac9fa27220 */ /* 0x000fe40000410000 */
[C---:B------:R-:W-:Y:S02]  /*43c0*/  FMUL.FTZ R157, R163.reuse, R157 ;  /* 0x0000009da39d7220 */ /* 0x040fe40000410000 */
[----:B------:R-:W-:Y:S02]  /*43d0*/  FFMA.FTZ R162, R160, R171, R162 ;  /* 0x000000aba0a27223 */ /* 0x000fe400000100a2 */
[----:B------:R-:W-:-:S02]  /*43e0*/  FMUL.FTZ R158, R163, R158 ;  /* 0x0000009ea39e7220 */ /* 0x000fc40000410000 */
[----:B0-----:R-:W-:Y:S01]  /*43f0*/  FMUL.FTZ R167, R161, R30 ;  /* 0x0000001ea1a77220 */ /* 0x001fe20000410000 */
[----:B------:R0:W5:Y:S01]  /*4400*/  @!P0 LDG.E.128 R64, [R142.64] ;  /* 0x000000128e408981 */ /* 0x000162000c1e1d00 */
[----:B------:R-:W-:-:S04]  /*4410*/  FMUL.FTZ R163, R157, R162 ;  /* 0x000000a29da37220 */ /* 0x000fc80000410000 */
[----:B------:R-:W-:Y:S01]  /*4420*/  MUFU.EX2 R167, R167 ;  /* 0x000000a700a77308 */ /* 0x000fe20000000800 */
[----:B------:R-:W-:Y:S01]  /*4430*/  FMUL.FTZ R168, R161, R31 ;  /* 0x0000001fa1a87220 */ /* 0x000fe20000410000 */
[--C-:B------:R-:W-:Y:S01]  /*4440*/  HADD2.F32 R176, -RZ, R78.reuse.H0_H0 ;  /* 0x2000004effb07230 */ /* 0x100fe20000004100 */
[C---:B------:R-:W-:Y:S01]  /*4450*/  FMUL.FTZ R155, R164.reuse, R155 ;  /* 0x0000009ba49b7220 */ /* 0x040fe20000410000 */
[----:B------:R-:W-:Y:S01]  /*4460*/  HADD2.F32 R78, -RZ, R78.H1_H1 ;  /* 0x3000004eff4e7230 */ /* 0x000fe20000004100 */
[----:B------:R-:W-:Y:S01]  /*4470*/  FMUL.FTZ R156, R164, R156 ;  /* 0x0000009ca49c7220 */ /* 0x000fe20000410000 */
[----:B------:R-:W-:Y:S01]  /*4480*/  HADD2.F32 R177, -RZ, R79.H0_H0 ;  /* 0x2000004fffb17230 */ /* 0x000fe20000004100 */
[----:B------:R-:W-:Y:S01]  /*4490*/  FMUL.FTZ R153, R165, R153 ;  /* 0x00000099a5997220 */ /* 0x000fe20000410000 */
[----:B------:R-:W-:Y:S01]  /*44a0*/  MUFU.EX2 R168, R168 ;  /* 0x000000a800a87308 */ /* 0x000fe20000000800 */
[----:B0-----:R-:W-:Y:S01]  /*44b0*/  FMUL.FTZ R143, R159, R171 ;  /* 0x000000ab9f8f7220 */ /* 0x001fe20000410000 */
[----:B------:R-:W-:Y:S01]  /*44c0*/  HADD2.F32 R171, -RZ, R57.H1_H1 ;  /* 0x30000039ffab7230 */ /* 0x000fe20000004100 */
[C---:B------:R-:W-:Y:S01]  /*44d0*/  FMUL.FTZ R142, R161.reuse, R32 ;  /* 0x00000020a18e7220 */ /* 0x040fe20000410000 */
[----:B------:R-:W-:Y:S01]  /*44e0*/  HADD2.F32 R79, -RZ, R79.H1_H1 ;  /* 0x3000004fff4f7230 */ /* 0x000fe20000004100 */
[----:B------:R-:W-:Y:S01]  /*44f0*/  FFMA.FTZ R143, R160, R172, -R143 ;  /* 0x000000aca08f7223 */ /* 0x000fe2000001088f */
[--C-:B------:R-:W-:Y:S01]  /*4500*/  HADD2.F32 R172, -RZ, R74.reuse.H0_H0 ;  /* 0x2000004affac7230 */ /* 0x100fe20000004100 */
[----:B------:R-:W-:Y:S01]  /*4510*/  FMUL.FTZ R161, R161, R34 ;  /* 0x00000022a1a17220 */ /* 0x000fe20000410000 */
[----:B------:R-:W-:Y:S01]  /*4520*/  HADD2.F32 R74, -RZ, R74.H1_H1 ;  /* 0x3000004aff4a7230 */ /* 0x000fe20000004100 */
[-C--:B------:R-:W-:Y:S01]  /*4530*/  FMUL.FTZ R169, R157, R143.reuse ;  /* 0x0000008f9da97220 */ /* 0x080fe20000410000 */
[----:B------:R-:W0:Y:S01]  /*4540*/  MUFU.EX2 R142, R142 ;  /* 0x0000008e008e7308 */ /* 0x000e220000000800 */
[C---:B------:R-:W-:Y:S01]  /*4550*/  FFMA.FTZ R163, R158.reuse, R143, -R163 ;  /* 0x0000008f9ea37223 */ /* 0x040fe200000108a3 */
[----:B------:R-:W-:Y:S01]  /*4560*/  HADD2.F32 R179, -RZ, R53.H1_H1 ;  /* 0x30000035ffb37230 */ /* 0x000fe20000004100 */
[----:B------:R-:W-:Y:S01]  /*4570*/  FFMA.FTZ R169, R158, R162, R169 ;  /* 0x000000a29ea97223 */ /* 0x000fe200000100a9 */
[----:B------:R-:W-:Y:S01]  /*4580*/  HADD2.F32 R180, -RZ, R54.H1_H1 ;  /* 0x30000036ffb47230 */ /* 0x000fe20000004100 */
[C---:B------:R-:W-:Y:S01]  /*4590*/  FMUL.FTZ R164, R155.reuse, R163 ;  /* 0x000000a39ba47220 */ /* 0x040fe20000410000 */
[----:B------:R-:W-:Y:S01]  /*45a0*/  HADD2.F32 R181, -RZ, R55.H0_H0 ;  /* 0x20000037ffb57230 */ /* 0x000fe20000004100 */
[-C--:B------:R-:W-:Y:S01]  /*45b0*/  FMUL.FTZ R143, R155, R169.reuse ;  /* 0x000000a99b8f7220 */ /* 0x080fe20000410000 */
[----:B------:R-:W-:Y:S01]  /*45c0*/  MUFU.EX2 R161, R161 ;  /* 0x000000a100a17308 */ /* 0x000fe20000000800 */
[C---:B------:R-:W-:Y:S01]  /*45d0*/  FFMA.FTZ R164, R156.reuse, R169, R164 ;  /* 0x000000a99ca47223 */ /* 0x040fe200000100a4 */
[----:B------:R-:W-:Y:S01]  /*45e0*/  ISETP.NE.AND P0, PT, R9, 0x3f, PT ;  /* 0x0000003f0900780c */ /* 0x000fe20003f05270 */
[----:B------:R-:W-:Y:S01]  /*45f0*/  FFMA.FTZ R143, R156, R163, -R143 ;  /* 0x000000a39c8f7223 */ /* 0x000fe2000001088f */
[----:B------:R-:W-:Y:S01]  /*4600*/  BSSY B0, `(.L_x_7825) ;  /* 0x0000107000007945 */ /* 0x000fe20003800000 */
[----:B------:R-:W-:Y:S01]  /*4610*/  FMUL.FTZ R154, R165, R154 ;  /* 0x0000009aa59a7220 */ /* 0x000fe20000410000 */
[--C-:B------:R-:W-:Y:S01]  /*4620*/  HADD2.F32 R229, -RZ, R84.reuse.H0_H0 ;  /* 0x20000054ffe57230 */ /* 0x100fe20000004100 */
[C---:B------:R-:W-:Y:S01]  /*4630*/  FMUL.FTZ R165, R153.reuse, R143 ;  /* 0x0000008f99a57220 */ /* 0x040fe20000410000 */
[----:B------:R1:W2:Y:S01]  /*4640*/  MUFU.SIN R162, R173 ;  /* 0x000000ad00a27308 */ /* 0x0002a20000000400 */
[-C--:B------:R-:W-:Y:S01]  /*4650*/  FMUL.FTZ R163, R153, R164.reuse ;  /* 0x000000a499a37220 */ /* 0x080fe20000410000 */
[----:B------:R-:W-:Y:S01]  /*4660*/  HADD2.F32 R223, -RZ, R84.H1_H1 ;  /* 0x30000054ffdf7230 */ /* 0x000fe20000004100 */
[----:B------:R-:W-:Y:S01]  /*4670*/  FMUL.FTZ R151, R166, R151 ;  /* 0x00000097a6977220 */ /* 0x000fe20000410000 */
[--C-:B------:R-:W-:Y:S01]  /*4680*/  HADD2.F32 R224, -RZ, R85.reuse.H0_H0 ;  /* 0x20000055ffe07230 */ /* 0x100fe20000004100 */
[C---:B------:R-:W-:Y:S01]  /*4690*/  FFMA.FTZ R165, R154.reuse, R164, R165 ;  /* 0x000000a49aa57223 */ /* 0x040fe200000100a5 */
[----:B------:R-:W-:Y:S01]  /*46a0*/  HADD2.F32 R226, -RZ, R85.H1_H1 ;  /* 0x30000055ffe27230 */ /* 0x000fe20000004100 */
[----:B------:R-:W-:Y:S01]  /*46b0*/  FFMA.FTZ R163, R154, R143, -R163 ;  /* 0x0000008f9aa37223 */ /* 0x000fe200000108a3 */
[----:B------:R-:W-:Y:S01]  /*46c0*/  HADD2.F32 R225, -RZ, R86.H0_H0 ;  /* 0x20000056ffe17230 */ /* 0x000fe20000004100 */
[C---:B0-----:R-:W-:Y:S01]  /*46d0*/  FMUL.FTZ R146, R142.reuse, R146 ;  /* 0x000000928e927220 */ /* 0x041fe20000410000 */
[--C-:B-1----:R-:W-:Y:S01]  /*46e0*/  HADD2.F32 R173, -RZ, R75.reuse.H0_H0 ;  /* 0x2000004bffad7230 */ /* 0x102fe20000004100 */
[----:B------:R-:W-:Y:S01]  /*46f0*/  FMUL.FTZ R145, R142, R145 ;  /* 0x000000918e917220 */ /* 0x000fe20000410000 */
[----:B------:R-:W-:Y:S01]  /*4700*/  HADD2.F32 R75, -RZ, R75.H1_H1 ;  /* 0x3000004bff4b7230 */ /* 0x000fe20000004100 */
[----:B------:R-:W-:Y:S01]  /*4710*/  FMUL.FTZ R152, R166, R152 ;  /* 0x00000098a6987220 */ /* 0x000fe20000410000 */
[----:B------:R-:W-:Y:S01]  /*4720*/  HADD2.F32 R166, -RZ, R70.H1_H1 ;  /* 0x30000046ffa67230 */ /* 0x000fe20000004100 */
[C---:B------:R-:W-:Y:S01]  /*4730*/  FMUL.FTZ R142, R151.reuse, R165 ;  /* 0x000000a5978e7220 */ /* 0x040fe20000410000 */
[----:B------:R-:W-:Y:S01]  /*4740*/  HADD2.F32 R219, -RZ, R86.H1_H1 ;  /* 0x30000056ffdb7230 */ /* 0x000fe20000004100 */
[-C--:B------:R-:W-:Y:S01]  /*4750*/  FMUL.FTZ R164, R151, R163.reuse ;  /* 0x000000a397a47220 */ /* 0x080fe20000410000 */
[----:B------:R-:W-:Y:S01]  /*4760*/  HADD2.F32 R220, -RZ, R87.H0_H0 ;  /* 0x20000057ffdc7230 */ /* 0x000fe20000004100 */
[C---:B--2---:R-:W-:Y:S01]  /*4770*/  FMUL.FTZ R143, R161.reuse, R162 ;  /* 0x000000a2a18f7220 */ /* 0x044fe20000410000 */
[--C-:B------:R-:W-:Y:S01]  /*4780*/  HADD2.F32 R162, -RZ, R68.reuse.H1_H1 ;  /* 0x30000044ffa27230 */ /* 0x100fe20000004100 */
[C---:B------:R-:W-:Y:S01]  /*4790*/  FFMA.FTZ R169, R152.reuse, R163, -R142 ;  /* 0x000000a398a97223 */ /* 0x040fe2000001088e */
[----:B------:R-:W-:Y:S01]  /*47a0*/  HADD2.F32 R142, -RZ, R68.H0_H0 ;  /* 0x20000044ff8e7230 */ /* 0x000fe20000004100 */
[----:B------:R-:W-:Y:S01]  /*47b0*/  FMUL.FTZ R144, R161, R144 ;  /* 0x00000090a1907220 */ /* 0x000fe20000410000 */
[--C-:B------:R-:W-:Y:S01]  /*47c0*/  HADD2.F32 R161, -RZ, R69.reuse.H0_H0 ;  /* 0x20000045ffa17230 */ /* 0x100fe20000004100 */
[----:B------:R-:W-:Y:S01]  /*47d0*/  FFMA.FTZ R170, R152, R165, R164 ;  /* 0x000000a598aa7223 */ /* 0x000fe200000100a4 */
[----:B------:R-:W-:Y:S01]  /*47e0*/  HADD2.F32 R164, -RZ, R69.H1_H1 ;  /* 0x30000045ffa47230 */ /* 0x000fe20000004100 */
[-C--:B------:R-:W-:Y:S01]  /*47f0*/  FMUL.FTZ R184, R162, R18.reuse ;  /* 0x00000012a2b87220 */ /* 0x080fe20000410000 */
[--C-:B------:R-:W-:Y:S01]  /*4800*/  HADD2.F32 R163, -RZ, R56.reuse.H0_H0 ;  /* 0x20000038ffa37230 */ /* 0x100fe20000004100 */
[----:B------:R-:W-:Y:S01]  /*4810*/  FMUL.FTZ R185, R142, R18 ;  /* 0x000000128eb97220 */ /* 0x000fe20000410000 */
[----:B------:R-:W-:Y:S01]  /*4820*/  HADD2.F32 R68, -RZ, R56.H1_H1 ;  /* 0x30000038ff447230 */ /* 0x000fe20000004100 */
[-C--:B------:R-:W-:Y:S01]  /*4830*/  FMUL.FTZ R183, R161, R19.reuse ;  /* 0x00000013a1b77220 */ /* 0x080fe20000410000 */
[----:B------:R-:W-:Y:S01]  /*4840*/  HADD2.F32 R165, -RZ, R71.H0_H0 ;  /* 0x20000047ffa57230 */ /* 0x000fe20000004100 */
[----:B------:R-:W-:Y:S01]  /*4850*/  FMUL.FTZ R182, R164, R19 ;  /* 0x00000013a4b67220 */ /* 0x000fe20000410000 */
[----:B------:R-:W-:Y:S01]  /*4860*/  HADD2.F32 R222, -RZ, R87.H1_H1 ;  /* 0x30000057ffde7230 */ /* 0x000fe20000004100 */
[C---:B------:R-:W-:Y:S01]  /*4870*/  FMUL.FTZ R184, R163.reuse, R184 ;  /* 0x000000b8a3b87220 */ /* 0x040fe20000410000 */
[----:B----4-:R-:W-:Y:S01]  /*4880*/  HADD2.F32 R221, -RZ, R88.H0_H0 ;  /* 0x20000058ffdd7230 */ /* 0x010fe20000004100 */
        /* <DEDUP_REMOVED lines=10> */
[-C--:B------:R-:W-:Y:S01]  /*4930*/  FFMA.FTZ R68, R185, R141.reuse, -R68 ;  /* 0x0000008db9447223 */ /* 0x080fe20000010844 */
[----:B------:R-:W-:Y:S01]  /*4940*/  HADD2.F32 R211, -RZ, R90.H1_H1 ;  /* 0x3000005affd37230 */ /* 0x000fe20000004100 */
[----:B------:R-:W-:Y:S01]  /*4950*/  FFMA.FTZ R69, R184, R141, R69 ;  /* 0x0000008db8457223 */ /* 0x000fe20000010045 */
[--C-:B------:R-:W-:Y:S01]  /*4960*/  HADD2.F32 R212, -RZ, R91.reuse.H0_H0 ;  /* 0x2000005bffd47230 */ /* 0x100fe20000004100 */
[----:B------:R-:W-:Y:S01]  /*4970*/  FADD.FTZ R68, R183, R68 ;  /* 0x00000044b7447221 */ /* 0x000fe20000010000 */
[----:B------:R-:W-:Y:S01]  /*4980*/  HADD2.F32 R214, -RZ, R91.H1_H1 ;  /* 0x3000005bffd67230 */ /* 0x000fe20000004100 */
[C---:B------:R-:W-:Y:S01]  /*4990*/  FMUL.FTZ R150, R167.reuse, R150 ;  /* 0x00000096a7967220 */ /* 0x040fe20000410000 */
[--C-:B---3--:R-:W-:Y:S01]  /*49a0*/  HADD2.F32 R213, -RZ, R92.reuse.H0_H0 ;  /* 0x2000005cffd57230 */ /* 0x108fe20000004100 */
[----:B------:R-:W-:Y:S01]  /*49b0*/  FMUL.FTZ R149, R167, R149 ;  /* 0x00000095a7957220 */ /* 0x000fe20000410000 */
[----:B------:R-:W-:Y:S01]  /*49c0*/  HADD2.F32 R167, -RZ, R71.H1_H1 ;  /* 0x30000047ffa77230 */ /* 0x000fe20000004100 */
[----:B------:R-:W-:Y:S01]  /*49d0*/  FADD.FTZ R69, R182, R69 ;  /* 0x00000045b6457221 */ /* 0x000fe20000010000 */
[----:B------:R-:W-:Y:S01]  /*49e0*/  HADD2.F32 R71, -RZ, R57.H0_H0 ;  /* 0x20000039ff477230 */ /* 0x000fe20000004100 */
[C---:B------:R-:W-:Y:S01]  /*49f0*/  FMUL.FTZ R148, R168.reuse, R148 ;  /* 0x00000094a8947220 */ /* 0x040fe20000410000 */
[----:B------:R-:W-:Y:S01]  /*4a00*/  HADD2.F32 R89, -RZ, R92.H1_H1 ;  /* 0x3000005cff597230 */ /* 0x000fe20000004100 */
[----:B------:R-:W-:Y:S01]  /*4a10*/  FMUL.FTZ R147, R168, R147 ;  /* 0x00000093a8937220 */ /* 0x000fe20000410000 */
[----:B------:R-:W-:Y:S01]  /*4a20*/  HADD2.F32 R84, -RZ, R93.H0_H0 ;  /* 0x2000005dff547230 */ /* 0x000fe20000004100 */
[----:B------:R-:W-:Y:S01]  /*4a30*/  FMUL.FTZ R188, R166, R20 ;  /* 0x00000014a6bc7220 */ /* 0x000fe20000410000 */
[--C-:B------:R-:W-:Y:S01]  /*4a40*/  HADD2.F32 R85, -RZ, R94.reuse.H0_H0 ;  /* 0x2000005eff557230 */ /* 0x100fe20000004100 */
[C---:B------:R-:W-:Y:S01]  /*4a50*/  FMUL.FTZ R168, R138.reuse, R68 ;  /* 0x000000448aa87220 */ /* 0x040fe20000410000 */
[----:B------:R-:W-:Y:S01]  /*4a60*/  HADD2.F32 R87, -RZ, R94.H1_H1 ;  /* 0x3000005eff577230 */ /* 0x000fe20000004100 */
[----:B------:R-:W-:Y:S01]  /*4a70*/  FMUL.FTZ R189, R163, R20 ;  /* 0x00000014a3bd7220 */ /* 0x000fe20000410000 */
[--C-:B------:R-:W-:Y:S01]  /*4a80*/  HADD2.F32 R86, -RZ, R95.reuse.H0_H0 ;  /* 0x2000005fff567230 */ /* 0x100fe20000004100 */
[----:B------:R-:W-:Y:S01]  /*4a90*/  FMUL.FTZ R70, R138, R69 ;  /* 0x000000458a467220 */ /* 0x000fe20000410000 */
[----:B------:R-:W-:Y:S01]  /*4aa0*/  HADD2.F32 R88, -RZ, R95.H1_H1 ;  /* 0x3000005fff587230 */ /* 0x000fe20000004100 */
[----:B------:R-:W-:-:S02]  /*4ab0*/  FMUL.FTZ R188, R71, R188 ;  /* 0x000000bc47bc7220 */ /* 0x000fc40000410000 */
[----:B------:R-:W-:Y:S02]  /*4ac0*/  FFMA.FTZ R69, R139, R69, R168 ;  /* 0x000000458b457223 */ /* 0x000fe400000100a8 */
[----:B------:R-:W-:Y:S02]  /*4ad0*/  FMUL.FTZ R189, R71, R189 ;  /* 0x000000bd47bd7220 */ /* 0x000fe40000410000 */
[----:B------:R-:W-:Y:S02]  /*4ae0*/  FFMA.FTZ R70, R139, R68, -R70 ;  /* 0x000000448b467223 */ /* 0x000fe40000010846 */
[----:B------:R-:W-:Y:S02]  /*4af0*/  FADD.FTZ R69, R188, R69 ;  /* 0x00000045bc457221 */ /* 0x000fe40000010000 */
[----:B------:R-:W-:Y:S02]  /*4b00*/  FMUL.FTZ R71, R149, R170 ;  /* 0x000000aa95477220 */ /* 0x000fe40000410000 */
[----:B------:R-:W-:-:S02]  /*4b10*/  FADD.FTZ R70, R189, R70 ;  /* 0x00000046bd467221 */ /* 0x000fc40000010000 */
[----:B------:R-:W-:Y:S02]  /*4b20*/  FMUL.FTZ R187, R165, R21 ;  /* 0x00000015a5bb7220 */ /* 0x000fe40000410000 */
[----:B------:R-:W-:Y:S02]  /*4b30*/  FMUL.FTZ R68, R136, R69 ;  /* 0x0000004588447220 */ /* 0x000fe40000410000 */
[----:B------:R-:W-:Y:S01]  /*4b40*/  FFMA.FTZ R174, R150, R169, -R71 ;  /* 0x000000a996ae7223 */ /* 0x000fe20000010847 */
[----:B------:R-:W-:Y:S01]  /*4b50*/  HADD2.F32 R71, -RZ, R58.H0_H0 ;  /* 0x2000003aff477230 */ /* 0x000fe20000004100 */
[----:B------:R-:W-:Y:S02]  /*4b60*/  FMUL.FTZ R186, R167, R21 ;  /* 0x00000015a7ba7220 */ /* 0x000fe40000410000 */
[----:B------:R-:W-:Y:S02]  /*4b70*/  FMUL.FTZ R168, R136, R70 ;  /* 0x0000004688a87220 */ /* 0x000fe40000410000 */
[----:B------:R-:W-:-:S02]  /*4b80*/  FMUL.FTZ R169, R149, R169 ;  /* 0x000000a995a97220 */ /* 0x000fc40000410000 */
[----:B------:R-:W-:Y:S02]  /*4b90*/  FMUL.FTZ R187, R171, R187 ;  /* 0x000000bbabbb7220 */ /* 0x000fe40000410000 */
[----:B------:R-:W-:Y:S02]  /*4ba0*/  FFMA.FTZ R68, R137, R70, -R68 ;  /* 0x0000004689447223 */ /* 0x000fe40000010844 */
[----:B------:R-:W-:Y:S01]  /*4bb0*/  FMUL.FTZ R186, R171, R186 ;  /* 0x000000baabba7220 */ /* 0x000fe20000410000 */
[--C-:B------:R-:W-:Y:S01]  /*4bc0*/  HADD2.F32 R171, -RZ, R73.reuse.H1_H1 ;  /* 0x30000049ffab7230 */ /* 0x100fe20000004100 */
[----:B------:R-:W-:Y:S01]  /*4bd0*/  FFMA.FTZ R69, R137, R69, R168 ;  /* 0x0000004589457223 */ /* 0x000fe200000100a8 */
[--C-:B------:R-:W-:Y:S01]  /*4be0*/  HADD2.F32 R168, -RZ, R72.reuse.H0_H0 ;  /* 0x20000048ffa87230 */ /* 0x100fe20000004100 */
[----:B------:R-:W-:Y:S01]  /*4bf0*/  FFMA.FTZ R175, R150, R170, R169 ;  /* 0x000000aa96af7223 */ /* 0x000fe200000100a9 */
[----:B------:R-:W-:Y:S01]  /*4c00*/  HADD2.F32 R169, -RZ, R72.H1_H1 ;  /* 0x30000048ffa97230 */ /* 0x000fe20000004100 */
[----:B------:R-:W-:Y:S01]  /*4c10*/  FADD.FTZ R68, R187, R68 ;  /* 0x00000044bb447221 */ /* 0x000fe20000010000 */
[----:B------:R-:W-:Y:S01]  /*4c20*/  HADD2.F32 R170, -RZ, R73.H0_H0 ;  /* 0x20000049ffaa7230 */ /* 0x000fe20000004100 */
[----:B------:R-:W-:-:S02]  /*4c30*/  FADD.FTZ R69, R186, R69 ;  /* 0x00000045ba457221 */ /* 0x000fc40000010000 */
[C---:B------:R-:W-:Y:S02]  /*4c40*/  FMUL.FTZ R72, R134.reuse, R68 ;  /* 0x0000004486487220 */ /* 0x040fe40000410000 */
[-C--:B------:R-:W-:Y:S02]  /*4c50*/  FMUL.FTZ R190, R169, R22.reuse ;  /* 0x00000016a9be7220 */ /* 0x080fe40000410000 */
[-C--:B------:R-:W-:Y:S02]  /*4c60*/  FMUL.FTZ R70, R134, R69.reuse ;  /* 0x0000004586467220 */ /* 0x080fe40000410000 */
[----:B------:R-:W-:Y:S02]  /*4c70*/  FMUL.FTZ R191, R168, R22 ;  /* 0x00000016a8bf7220 */ /* 0x000fe40000410000 */
[----:B------:R-:W-:Y:S02]  /*4c80*/  FFMA.FTZ R69, R135, R69, R72 ;  /* 0x0000004587457223 */ /* 0x000fe40000010048 */
[----:B------:R-:W-:-:S02]  /*4c90*/  FMUL.FTZ R190, R71, R190 ;  /* 0x000000be47be7220 */ /* 0x000fc40000410000 */
[----:B------:R-:W-:Y:S02]  /*4ca0*/  FFMA.FTZ R70, R135, R68, -R70 ;  /* 0x0000004487467223 */ /* 0x000fe40000010846 */
[----:B------:R-:W-:Y:S01]  /*4cb0*/  FMUL.FTZ R191, R71, R191 ;  /* 0x000000bf47bf7220 */ /* 0x000fe20000410000 */
[----:B------:R-:W-:Y:S01]  /*4cc0*/  HADD2.F32 R71, -RZ, R58.H1_H1 ;  /* 0x3000003aff477230 */ /* 0x000fe20000004100 */
[----:B------:R-:W-:Y:S02]  /*4cd0*/  FADD.FTZ R69, R190, R69 ;  /* 0x00000045be457221 */ /* 0x000fe40000010000 */
[----:B------:R-:W-:Y:S02]  /*4ce0*/  FADD.FTZ R70, R191, R70 ;  /* 0x00000046bf467221 */ /* 0x000fe40000010000 */
[----:B------:R-:W-:Y:S02]  /*4cf0*/  FMUL.FTZ R193, R170, R23 ;  /* 0x00000017aac17220 */ /* 0x000fe40000410000 */
        /* <DEDUP_REMOVED lines=8> */
[----:B------:R-:W-:Y:S02]  /*4d80*/  FADD.FTZ R68, R193, R68 ;  /* 0x00000044c1447221 */ /* 0x000fe40000010000 */
[----:B------:R-:W-:Y:S02]  /*4d90*/  FADD.FTZ R69, R192, R69 ;  /* 0x00000045c0457221 */ /* 0x000fe40000010000 */
[----:B------:R-:W-:Y:S02]  /*4da0*/  FMUL.FTZ R196, R74, R24 ;  /* 0x000000184ac47220 */ /* 0x000fe40000410000 */
[----:B------:R-:W-:Y:S02]  /*4db0*/  FMUL.FTZ R72, R130, R68 ;  /* 0x0000004482487220 */ /* 0x000fe40000410000 */
[----:B------:R-:W-:Y:S02]  /*4dc0*/  FMUL.FTZ R197, R172, R24 ;  /* 0x00000018acc57220 */ /* 0x000fe40000410000 */
[----:B------:R-:W-:-:S02]  /*4dd0*/  FMUL.FTZ R70, R130, R69 ;  /* 0x0000004582467220 */ /* 0x000fc40000410000 */
[----:B------:R-:W-:Y:S02]  /*4de0*/  FMUL.FTZ R196, R71, R196 ;  /* 0x000000c447c47220 */ /* 0x000fe40000410000 */
[----:B------:R-:W-:Y:S01]  /*4df0*/  FFMA.FTZ R69, R131, R69, R72 ;  /* 0x0000004583457223 */ /* 0x000fe20000010048 */
[----:B------:R-:W-:Y:S01]  /*4e00*/  HADD2.F32 R72, -RZ, R59.H1_H1 ;  /* 0x3000003bff487230 */ /* 0x000fe20000004100 */
[----:B------:R-:W-:Y:S02]  /*4e10*/  FMUL.FTZ R197, R71, R197 ;  /* 0x000000c547c57220 */ /* 0x000fe40000410000 */
[----:B------:R-:W-:Y:S02]  /*4e20*/  FFMA.FTZ R70, R131, R68, -R70 ;  /* 0x0000004483467223 */ /* 0x000fe40000010846 */
[----:B------:R-:W-:Y:S02]  /*4e30*/  FADD.FTZ R68, R196, R69 ;  /* 0x00000045c4447221 */ /* 0x000fe40000010000 */
[----:B------:R-:W-:-:S02]  /*4e40*/  FMUL.FTZ R69, R147, R175 ;  /* 0x000000af93457220 */ /* 0x000fc40000410000 */
[----:B------:R-:W-:Y:S02]  /*4e50*/  FADD.FTZ R70, R197, R70 ;  /* 0x00000046c5467221 */ /* 0x000fe40000010000 */
[-C--:B------:R-:W-:Y:S02]  /*4e60*/  FMUL.FTZ R195, R173, R25.reuse ;  /* 0x00000019adc37220 */ /* 0x080fe40000410000 */
[----:B------:R-:W-:Y:S02]  /*4e70*/  FMUL.FTZ R71, R159, R68 ;  /* 0x000000449f477220 */ /* 0x000fe40000410000 */
[----:B------:R-:W-:Y:S02]  /*4e80*/  FFMA.FTZ R69, R148, R174, -R69 ;  /* 0x000000ae94457223 */ /* 0x000fe40000010845 */
        /* <DEDUP_REMOVED lines=8> */
[----:B------:R-:W-:Y:S01]  /*4f10*/  FFMA.FTZ R178, R148, R175, R174 ;  /* 0x000000af94b27223 */ /* 0x000fe200000100ae */
[--C-:B------:R-:W-:Y:S01]  /*4f20*/  HADD2.F32 R174, -RZ, R76.reuse.H0_H0 ;  /* 0x2000004cffae7230 */ /* 0x100fe20000004100 */
[----:B------:R-:W-:Y:S01]  /*4f30*/  FADD.FTZ R70, R195, R70 ;  /* 0x00000046c3467221 */ /* 0x000fe20000010000 */
[----:B------:R-:W-:Y:S01]  /*4f40*/  HADD2.F32 R76, -RZ, R76.H1_H1 ;  /* 0x3000004cff4c7230 */ /* 0x000fe20000004100 */
[----:B------:R-:W-:Y:S01]  /*4f50*/  FADD.FTZ R73, R194, R73 ;  /* 0x00000049c2497221 */ /* 0x000fe20000010000 */
[--C-:B------:R-:W-:Y:S01]  /*4f60*/  HADD2.F32 R175, -RZ, R77.reuse.H0_H0 ;  /* 0x2000004dffaf7230 */ /* 0x100fe20000004100 */
[----:B------:R-:W-:Y:S01]  /*4f70*/  FMUL.FTZ R68, R157, R70 ;  /* 0x000000469d447220 */ /* 0x000fe20000410000 */
[----:B------:R-:W-:Y:S01]  /*4f80*/  HADD2.F32 R77, -RZ, R77.H1_H1 ;  /* 0x3000004dff4d7230 */ /* 0x000fe20000004100 */
[----:B------:R-:W-:-:S02]  /*4f90*/  FMUL.FTZ R198, R76, R26 ;  /* 0x0000001a4cc67220 */ /* 0x000fc40000410000 */
[-C--:B------:R-:W-:Y:S02]  /*4fa0*/  FMUL.FTZ R71, R157, R73.reuse ;  /* 0x000000499d477220 */ /* 0x080fe40000410000 */
[----:B------:R-:W-:Y:S02]  /*4fb0*/  FMUL.FTZ R199, R174, R26 ;  /* 0x0000001aaec77220 */ /* 0x000fe40000410000 */
[----:B------:R-:W-:Y:S02]  /*4fc0*/  FFMA.FTZ R73, R158, R73, R68 ;  /* 0x000000499e497223 */ /* 0x000fe40000010044 */
[----:B------:R-:W-:Y:S02]  /*4fd0*/  FMUL.FTZ R198, R72, R198 ;  /* 0x000000c648c67220 */ /* 0x000fe40000410000 */
[----:B------:R-:W-:Y:S02]  /*4fe0*/  FFMA.FTZ R70, R158, R70, -R71 ;  /* 0x000000469e467223 */ /* 0x000fe40000010847 */
        /* <DEDUP_REMOVED lines=9> */
[----:B------:R-:W-:Y:S02]  /*5080*/  FFMA.FTZ R70, R156, R70, -R71 ;  /* 0x000000469c467223 */ /* 0x000fe40000010847 */
[----:B------:R-:W-:Y:S01]  /*5090*/  FMUL.FTZ R200, R72, R200 ;  /* 0x000000c848c87220 */ /* 0x000fe20000410000 */
[----:B------:R-:W-:Y:S01]  /*50a0*/  HADD2.F32 R72, -RZ, R53.H0_H0 ;  /* 0x20000035ff487230 */ /* 0x000fe20000004100 */
[----:B------:R-:W-:Y:S02]  /*50b0*/  FFMA.FTZ R73, R156, R73, R68 ;  /* 0x000000499c497223 */ /* 0x000fe40000010044 */
        /* <DEDUP_REMOVED lines=10> */
[----:B------:R-:W-:Y:S02]  /*5160*/  FMUL.FTZ R68, R145, R178 ;  /* 0x000000b291447220 */ /* 0x000fe40000410000 */
[----:B------:R-:W-:Y:S02]  /*5170*/  FADD.FTZ R73, R204, R73 ;  /* 0x00000049cc497221 */ /* 0x000fe40000010000 */
[----:B------:R-:W-:Y:S02]  /*5180*/  FADD.FTZ R70, R205, R70 ;  /* 0x00000046cd467221 */ /* 0x000fe40000010000 */
[----:B------:R-:W-:Y:S02]  /*5190*/  FMUL.FTZ R203, R177, R29 ;  /* 0x0000001db1cb7220 */ /* 0x000fe40000410000 */
[----:B------:R-:W-:-:S02]  /*51a0*/  FFMA.FTZ R68, R146, R69, -R68 ;  /* 0x0000004592447223 */ /* 0x000fc40000010844 */
[----:B------:R-:W-:Y:S02]  /*51b0*/  FMUL.FTZ R71, R151, R73 ;  /* 0x0000004997477220 */ /* 0x000fe40000410000 */
[----:B------:R-:W-:Y:S02]  /*51c0*/  FMUL.FTZ R202, R79, R29 ;  /* 0x0000001d4fca7220 */ /* 0x000fe40000410000 */
[-C--:B------:R-:W-:Y:S02]  /*51d0*/  FMUL.FTZ R72, R151, R70.reuse ;  /* 0x0000004697487220 */ /* 0x080fe40000410000 */
[----:B------:R-:W-:Y:S02]  /*51e0*/  FMUL.FTZ R69, R145, R69 ;  /* 0x0000004591457220 */ /* 0x000fe40000410000 */
[----:B------:R-:W-:Y:S02]  /*51f0*/  FMUL.FTZ R203, R179, R203 ;  /* 0x000000cbb3cb7220 */ /* 0x000fe40000410000 */
[----:B------:R-:W-:-:S02]  /*5200*/  FFMA.FTZ R70, R152, R70, -R71 ;  /* 0x0000004698467223 */ /* 0x000fc40000010847 */
[----:B------:R-:W-:Y:S01]  /*5210*/  FMUL.FTZ R202, R179, R202 ;  /* 0x000000cab3ca7220 */ /* 0x000fe20000410000 */
[----:B------:R-:W-:Y:S01]  /*5220*/  HADD2.F32 R179, -RZ, R54.H0_H0 ;  /* 0x20000036ffb37230 */ /* 0x000fe20000004100 */
[----:B------:R-:W-:Y:S02]  /*5230*/  FFMA.FTZ R73, R152, R73, R72 ;  /* 0x0000004998497223 */ /* 0x000fe40000010048 */
[----:B------:R-:W-:Y:S01]  /*5240*/  FFMA.FTZ R69, R146, R178, R69 ;  /* 0x000000b292457223 */ /* 0x000fe20000010045 */
[--C-:B------:R-:W-:Y:S01]  /*5250*/  HADD2.F32 R178, -RZ, R80.reuse.H0_H0 ;  /* 0x20000050ffb27230 */ /* 0x100fe20000004100 */
[----:B------:R-:W-:Y:S01]  /*5260*/  FADD.FTZ R70, R203, R70 ;  /* 0x00000046cb467221 */ /* 0x000fe20000010000 */
[----:B------:R-:W-:Y:S01]  /*5270*/  HADD2.F32 R80, -RZ, R80.H1_H1 ;  /* 0x30000050ff507230 */ /* 0x000fe20000004100 */
[----:B------:R-:W-:Y:S02]  /*5280*/  FADD.FTZ R73, R202, R73 ;  /* 0x00000049ca497221 */ /* 0x000fe40000010000 */
[----:B------:R-:W-:-:S02]  /*5290*/  FMUL.FTZ R72, R149, R70 ;  /* 0x0000004695487220 */ /* 0x000fc40000410000 */
[-C--:B------:R-:W-:Y:S02]  /*52a0*/  FMUL.FTZ R206, R80, R30.reuse ;  /* 0x0000001e50ce7220 */ /* 0x080fe40000410000 */
[-C--:B------:R-:W-:Y:S02]  /*52b0*/  FMUL.FTZ R71, R149, R73.reuse ;  /* 0x0000004995477220 */ /* 0x080fe40000410000 */
[----:B------:R-:W-:Y:S02]  /*52c0*/  FMUL.FTZ R207, R178, R30 ;  /* 0x0000001eb2cf7220 */ /* 0x000fe40000410000 */
[C---:B------:R-:W-:Y:S02]  /*52d0*/  FFMA.FTZ R73, R150.reuse, R73, R72 ;  /* 0x0000004996497223 */ /* 0x040fe40000010048 */
[----:B------:R-:W-:Y:S02]  /*52e0*/  FMUL.FTZ R206, R179, R206 ;  /* 0x000000ceb3ce7220 */ /* 0x000fe40000410000 */
[----:B------:R-:W-:-:S02]  /*52f0*/  FFMA.FTZ R70, R150, R70, -R71 ;  /* 0x0000004696467223 */ /* 0x000fc40000010847 */
[----:B------:R-:W-:Y:S01]  /*5300*/  FMUL.FTZ R207, R179, R207 ;  /* 0x000000cfb3cf7220 */ /* 0x000fe20000410000 */
[--C-:B------:R-:W-:Y:S01]  /*5310*/  HADD2.F32 R179, -RZ, R81.reuse.H0_H0 ;  /* 0x20000051ffb37230 */ /* 0x100fe20000004100 */
[----:B------:R-:W-:Y:S01]  /*5320*/  FADD.FTZ R73, R206, R73 ;  /* 0x00000049ce497221 */ /* 0x000fe20000010000 */
[----:B------:R-:W-:Y:S01]  /*5330*/  HADD2.F32 R81, -RZ, R81.H1_H1 ;  /* 0x30000051ff517230 */ /* 0x000fe20000004100 */
[----:B------:R-:W-:Y:S02]  /*5340*/  FADD.FTZ R70, R207, R70 ;  /* 0x00000046cf467221 */ /* 0x000fe40000010000 */
[----:B------:R-:W-:Y:S02]  /*5350*/  FMUL.FTZ R209, R179, R31 ;  /* 0x0000001fb3d17220 */ /* 0x000fe40000410000 */
[----:B------:R-:W-:Y:S02]  /*5360*/  FMUL.FTZ R71, R147, R73 ;  /* 0x0000004993477220 */ /* 0x000fe40000410000 */
[----:B------:R-:W-:-:S02]  /*5370*/  FMUL.FTZ R208, R81, R31 ;  /* 0x0000001f51d07220 */ /* 0x000fc40000410000 */
[-C--:B------:R-:W-:Y:S02]  /*5380*/  FMUL.FTZ R72, R147, R70.reuse ;  /* 0x0000004693487220 */ /* 0x080fe40000410000 */
[----:B------:R-:W-:Y:S02]  /*5390*/  FMUL.FTZ R209, R180, R209 ;  /* 0x000000d1b4d17220 */ /* 0x000fe40000410000 */
[----:B------:R-:W-:Y:S02]  /*53a0*/  FFMA.FTZ R70, R148, R70, -R71 ;  /* 0x0000004694467223 */ /* 0x000fe40000010847 */
[----:B------:R-:W-:Y:S01]  /*53b0*/  FMUL.FTZ R208, R180, R208 ;  /* 0x000000d0b4d07220 */ /* 0x000fe20000410000 */
[--C-:B------:R-:W-:Y:S01]  /*53c0*/  HADD2.F32 R180, -RZ, R82.reuse.H0_H0 ;  /* 0x20000052ffb47230 */ /* 0x100fe20000004100 */
[----:B------:R-:W-:Y:S01]  /*53d0*/  FFMA.FTZ R73, R148, R73, R72 ;  /* 0x0000004994497223 */ /* 0x000fe20000010048 */
[----:B------:R-:W-:Y:S01]  /*53e0*/  HADD2.F32 R82, -RZ, R82.H1_H1 ;  /* 0x30000052ff527230 */ /* 0x000fe20000004100 */
        /* <DEDUP_REMOVED lines=8> */
[--C-:B------:R-:W-:Y:S01]  /*5470*/  HADD2.F32 R181, -RZ, R83.reuse.H0_H0 ;  /* 0x20000053ffb57230 */ /* 0x100fe20000004100 */
[C---:B------:R-:W-:Y:S01]  /*5480*/  FFMA.FTZ R73, R146.reuse, R73, R72 ;  /* 0x0000004992497223 */ /* 0x040fe20000010048 */
[----:B------:R-:W-:Y:S01]  /*5490*/  HADD2.F32 R83, -RZ, R83.H1_H1 ;  /* 0x30000053ff537230 */ /* 0x000fe20000004100 */
[----:B------:R-:W-:Y:S01]  /*54a0*/  FFMA.FTZ R70, R146, R70, -R71 ;  /* 0x0000004692467223 */ /* 0x000fe20000010847 */
[----:B------:R-:W-:Y:S01]  /*54b0*/  HADD2.F32 R72, -RZ, R55.H1_H1 ;  /* 0x30000037ff487230 */ /* 0x000fe20000004100 */
[----:B------:R-:W-:Y:S02]  /*54c0*/  FADD.FTZ R73, R230, R73 ;  /* 0x00000049e6497221 */ /* 0x000fe40000010000 */
[----:B------:R-:W-:Y:S02]  /*54d0*/  FADD.FTZ R70, R231, R70 ;  /* 0x00000046e7467221 */ /* 0x000fe40000010000 */
[----:B------:R-:W-:-:S02]  /*54e0*/  FMUL.FTZ R235, R181, R34 ;  /* 0x00000022b5eb7220 */ /* 0x000fc40000410000 */
[----:B------:R-:W-:Y:S02]  /*54f0*/  FMUL.FTZ R234, R83, R34 ;  /* 0x0000002253ea7220 */ /* 0x000fe40000410000 */
[C---:B------:R-:W-:Y:S02]  /*5500*/  FMUL.FTZ R71, R143.reuse, R73 ;  /* 0x000000498f477220 */ /* 0x040fe40000410000 */
[----:B------:R-:W-:Y:S02]  /*5510*/  FMUL.FTZ R210, R143, R70 ;  /* 0x000000468fd27220 */ /* 0x000fe40000410000 */
[C---:B------:R-:W-:Y:S02]  /*5520*/  FMUL.FTZ R235, R72.reuse, R235 ;  /* 0x000000eb48eb7220 */ /* 0x040fe40000410000 */
[----:B------:R-:W-:Y:S02]  /*5530*/  FMUL.FTZ R234, R72, R234 ;  /* 0x000000ea48ea7220 */ /* 0x000fe40000410000 */
[----:B------:R-:W-:-:S02]  /*5540*/  FFMA.FTZ R72, R144, R70, -R71 ;  /* 0x0000004690487223 */ /* 0x000fc40000010847 */
[C---:B------:R-:W-:Y:S01]  /*5550*/  FFMA.FTZ R73, R144.reuse, R73, R210 ;  /* 0x0000004990497223 */ /* 0x040fe200000100d2 */
[----:B------:R-:W-:Y:S01]  /*5560*/  HADD2.F32 R210, -RZ, R93.H1_H1 ;  /* 0x3000005dffd27230 */ /* 0x000fe20000004100 */
[CC--:B------:R-:W-:Y:S02]  /*5570*/  FMUL.FTZ R70, R143.reuse, R68.reuse ;  /* 0x000000448f467220 */ /* 0x0c0fe40000410000 */
[-C--:B------:R-:W-:Y:S02]  /*5580*/  FMUL.FTZ R71, R143, R69.reuse ;  /* 0x000000458f477220 */ /* 0x080fe40000410000 */
[C---:B------:R-:W-:Y:S02]  /*5590*/  FFMA.FTZ R69, R144.reuse, R69, R70 ;  /* 0x0000004590457223 */ /* 0x040fe40000010046 */
[----:B------:R-:W-:Y:S02]  /*55a0*/  FFMA.FTZ R68, R144, R68, -R71 ;  /* 0x0000004490447223 */ /* 0x000fe40000010847 */
[----:B------:R-:W-:-:S02]  /*55b0*/  FADD.FTZ R71, R234, R73 ;  /* 0x00000049ea477221 */ /* 0x000fc40000010000 */
[----:B------:R-:W-:Y:S02]  /*55c0*/  FADD.FTZ R70, R235, R72 ;  /* 0x00000048eb467221 */ /* 0x000fe40000010000 */
[----:B------:R0:W1:Y:S01]  /*55d0*/  @P0 LDS.64 R72, [R9.X8+0x7b68] ;  /* 0x007b680009480984 */ /* 0x0000620000008a00 */
[----:B------:R-:W-:Y:S05]  /*55e0*/  @P0 BRA `(.L_x_7826) ;  /* 0x0000008000000947 */ /* 0x000fea0003800000 */
[----:B------:R-:W-:Y:S02]  /*55f0*/  ISETP.NE.AND P0, PT, R15, c[0x0][0x174], PT ;  /* 0x00005d000f007a0c */ /* 0x000fe40003f05270 */
[----:B-1----:R-:W-:-:S11]  /*5600*/  MOV R73, RZ ;  /* 0x000000ff00497202 */ /* 0x002fd60000000f00 */
[----:B------:R-:W-:-:S04]  /*5610*/  @P0 LEA.HI R72, R15, R15, RZ, 0x1 ;  /* 0x0000000f0f480211 */ /* 0x000fc800078f08ff */
[----:B------:R-:W-:-:S04]  /*5620*/  @P0 LOP3.LUT R72, R72, 0xfffffe, RZ, 0xc0, !PT ;  /* 0x00fffffe48480812 */ /* 0x000fc800078ec0ff */
[----:B------:R-:W-:Y:S02]  /*5630*/  @P0 IADD3 R91, -R72, R15, RZ ;  /* 0x0000000f485b0210 */ /* 0x000fe40007ffe1ff */
[----:B------:R-:W-:Y:S02]  /*5640*/  MOV R72, 0x3f800000 ;  /* 0x3f80000000487802 */ /* 0x000fe40000000f00 */
[----:B------:R-:W-:-:S05]  /*5650*/  @P0 LEA R91, R91, R108, 0x8 ;  /* 0x0000006c5b5b0211 */ /* 0x000fca00078e40ff */
[----:B------:R1:W2:Y:S02]  /*5660*/  @P0 LDS.64 R72, [R91.X8+0x6b60] ;  /* 0x006b60005b480984 */ /* 0x0002a40000008a00 */
.L_x_7826:
[----:B------:R-:W-:Y:S05]  /*5670*/  BSYNC B0 ;  /* 0x0000000000007941 */ /* 0x000fea0003800000 */
.L_x_7825:
[----:B------:R-:W-:Y:S01]  /*5680*/  ISETP.GT.U32.AND P0, PT, R9, 0x1f, PT ;  /* 0x0000001f0900780c */ /* 0x000fe20003f04070 */
[--C-:B------:R-:W-:Y:S01]  /*5690*/  HADD2.F32 R90, -RZ, R61.reuse.H0_H0 ;  /* 0x2000003dff5a7230 */ /* 0x100fe20000004100 */
[----:B------:R-:W-:Y:S01]  /*56a0*/  FMUL.FTZ R228, R48, R223 ;  /* 0x000000df30e47220 */ /* 0x000fe20000410000 */
[--C-:B------:R-:W-:Y:S01]  /*56b0*/  HADD2.F32 R93, -RZ, R60.reuse.H0_H0 ;  /* 0x2000003cff5d7230 */ /* 0x100fe20000004100 */
[----:B------:R-:W-:Y:S01]  /*56c0*/  FMUL.FTZ R227, R49, R224 ;  /* 0x000000e031e37220 */ /* 0x000fe20000410000 */
[----:B------:R-:W-:Y:S01]  /*56d0*/  HADD2.F32 R241, -RZ, R60.H1_H1 ;  /* 0x3000003cfff17230 */ /* 0x000fe20000004100 */
[----:B------:R-:W-:Y:S01]  /*56e0*/  FMUL.FTZ R224, R50, R219 ;  /* 0x000000db32e07220 */ /* 0x000fe20000410000 */
[----:B------:R-:W-:Y:S01]  /*56f0*/  HADD2.F32 R92, -RZ, R61.H1_H1 ;  /* 0x3000003dff5c7230 */ /* 0x000fe20000004100 */
[----:B------:R-:W-:Y:S01]  /*5700*/  FMUL.FTZ R223, R51, R220 ;  /* 0x000000dc33df7220 */ /* 0x000fe20000410000 */
[--C-:B-1----:R-:W-:Y:S01]  /*5710*/  HADD2.F32 R91, -RZ, R62.reuse.H0_H0 ;  /* 0x2000003eff5b7230 */ /* 0x102fe20000004100 */
[----:B------:R-:W-:Y:S01]  /*5720*/  FMUL.FTZ R220, R96, R215 ;  /* 0x000000d760dc7220 */ /* 0x000fe20000410000 */
[----:B------:R-:W-:Y:S01]  /*5730*/  HADD2.F32 R61, -RZ, R62.H1_H1 ;  /* 0x3000003eff3d7230 */ /* 0x000fe20000004100 */
[----:B------:R-:W-:Y:S01]  /*5740*/  FMUL.FTZ R219, R97, R216 ;  /* 0x000000d861db7220 */ /* 0x000fe20000410000 */
[--C-:B------:R-:W-:Y:S01]  /*5750*/  HADD2.F32 R60, -RZ, R63.reuse.H0_H0 ;  /* 0x2000003fff3c7230 */ /* 0x100fe20000004100 */
[----:B------:R1:W-:Y:S01]  /*5760*/  STS.128 [R9.X16+0x6350], R68 ;  /* 0x0063504409007388 */ /* 0x0003e2000000cc00 */
[----:B------:R-:W-:Y:S01]  /*5770*/  HADD2.F32 R94, -RZ, R63.H1_H1 ;  /* 0x3000003fff5e7230 */ /* 0x000fe20000004100 */
[----:B------:R-:W-:Y:S01]  /*5780*/  FMUL.FTZ R216, R98, R211 ;  /* 0x000000d362d87220 */ /* 0x000fe20000410000 */
[----:B------:R-:W-:Y:S01]  /*5790*/  BSSY B0, `(.L_x_7827) ;  /* 0x00000ba000007945 */ /* 0x000fe20003800000 */
        /* <DEDUP_REMOVED lines=23> */
[C---:B------:R-:W-:Y:S02]  /*5910*/  FMUL.FTZ R93, R107.reuse, R60 ;  /* 0x0000003c6b5d7220 */ /* 0x040fe40000410000 */
[----:B------:R-:W-:Y:S01]  /*5920*/  FMUL.FTZ R94, R107, R94 ;  /* 0x0000005e6b5e7220 */ /* 0x000fe20000410000 */
[----:B------:R-:W-:Y:S06]  /*5930*/  BAR.SYNC.DEFER_BLOCKING 0x0 ;  /* 0x0000000000007b1d */ /* 0x000fec0000010000 */
[----:B------:R-:W-:Y:S05]  /*5940*/  @P0 BRA `(.L_x_7828) ;  /* 0x000009e000000947 */ /* 0x000fea0003800000 */
[----:B-1----:R-:W-:-:S05]  /*5950*/  SHF.L.U32 R240, R9, 0x5, RZ ;  /* 0x0000000509f07819 */ /* 0x002fca00000006ff */
[----:B------:R-:W-:Y:S04]  /*5960*/  LDS.128 R60, [R240+0x6350] ;  /* 0x00635000f03c7984 */ /* 0x000fe80000000c00 */
[----:B------:R-:W1:Y:S02]  /*5970*/  LDS.128 R68, [R240+0x6360] ;  /* 0x00636000f0447984 */ /* 0x000e640000000c00 */
[-C--:B-1----:R-:W-:Y:S02]  /*5980*/  FMUL.FTZ R242, R62, R69.reuse ;  /* 0x000000453ef27220 */ /* 0x082fe40000410000 */
[C---:B------:R-:W-:Y:S02]  /*5990*/  FMUL.FTZ R241, R63.reuse, R69 ;  /* 0x000000453ff17220 */ /* 0x040fe40000410000 */
[----:B------:R-:W-:-:S02]  /*59a0*/  FFMA.FTZ R242, R63, R68, R242 ;  /* 0x000000443ff27223 */ /* 0x000fc400000100f2 */
[-C--:B------:R-:W-:Y:S02]  /*59b0*/  FFMA.FTZ R241, R62, R68.reuse, -R241 ;  /* 0x000000443ef17223 */ /* 0x080fe400000108f1 */
[CC--:B------:R-:W-:Y:S02]  /*59c0*/  FMUL.FTZ R63, R61.reuse, R69.reuse ;  /* 0x000000453d3f7220 */ /* 0x0c0fe40000410000 */
[C---:B------:R-:W-:Y:S02]  /*59d0*/  FMUL.FTZ R69, R60.reuse, R69 ;  /* 0x000000453c457220 */ /* 0x040fe40000410000 */
[-C--:B------:R-:W-:Y:S02]  /*59e0*/  FFMA.FTZ R62, R60, R68.reuse, -R63 ;  /* 0x000000443c3e7223 */ /* 0x080fe4000001083f */
[----:B------:R-:W-:Y:S02]  /*59f0*/  FADD.FTZ R244, R70, R241 ;  /* 0x000000f146f47221 */ /* 0x000fe40000010000 */
[----:B------:R-:W-:-:S02]  /*5a00*/  FFMA.FTZ R68, R61, R68, R69 ;  /* 0x000000443d447223 */ /* 0x000fc40000010045 */
[----:B------:R-:W-:Y:S01]  /*5a10*/  FADD.FTZ R241, R71, R242 ;  /* 0x000000f247f17221 */ /* 0x000fe20000010000 */
[----:B------:R-:W-:Y:S05]  /*5a20*/  BRA.DIV ~URZ, `(.L_x_7829) ;  /* 0x00007ac27f007947 */ /* 0x000fea000b800000 */
[----:B------:R1:W3:Y:S02]  /*5a30*/  SHFL.UP PT, R69, R62, 0x1, RZ ;  /* 0x042000003e457989 */ /* 0x0002e400000e00ff */
.L_x_7933:
[----:B------:R-:W-:Y:S05]  /*5a40*/  BRA.DIV ~URZ, `(.L_x_7830) ;  /* 0x00007b227f007947 */ /* 0x000fea000b800000 */
[----:B------:R-:W4:Y:S01]  /*5a50*/  SHFL.UP PT, R71, R241, 0x1, RZ ;  /* 0x04200000f1477989 */ /* 0x000f2200000e00ff */
[----:B------:R-:W-:-:S03]  /*5a60*/  ISETP.GE.AND P0, PT, R10, 0x1, PT ;  /* 0x000000010a00780c */ /* 0x000fc60003f06270 */
[----:B------:R-:W0:Y:S04]  /*5a70*/  SHFL.UP PT, R63, R244, 0x1, RZ ;  /* 0x04200000f43f7989 */ /* 0x000e2800000e00ff */
[----:B------:R-:W1:Y:S01]  /*5a80*/  SHFL.UP PT, R61, R68, 0x1, RZ ;  /* 0x04200000443d7989 */ /* 0x000e6200000e00ff */
[C---:B----4-:R-:W-:Y:S02]  /*5a90*/  FMUL.FTZ R60, R68.reuse, R71 ;  /* 0x00000047443c7220 */ /* 0x050fe40000410000 */
[-C--:B0-----:R-:W-:Y:S02]  /*5aa0*/  FMUL.FTZ R70, R68, R63.reuse ;  /* 0x0000003f44467220 */ /* 0x081fe40000410000 */
[C---:B------:R-:W-:Y:S02]  /*5ab0*/  FFMA.FTZ R63, R62.reuse, R63, -R60 ;  /* 0x0000003f3e3f7223 */ /* 0x040fe4000001083c */
[----:B------:R-:W-:-:S02]  /*5ac0*/  FFMA.FTZ R70, R62, R71, R70 ;  /* 0x000000473e467223 */ /* 0x000fc40000010046 */
[----:B------:R-:W-:Y:S02]  /*5ad0*/  @P0 FADD.FTZ R244, R244, R63 ;  /* 0x0000003ff4f40221 */ /* 0x000fe40000010000 */
[C---:B---3--:R-:W-:Y:S02]  /*5ae0*/  FMUL.FTZ R63, R68.reuse, R69 ;  /* 0x00000045443f7220 */ /* 0x048fe40000410000 */
[----:B------:R-:W-:Y:S02]  /*5af0*/  @P0 FADD.FTZ R241, R241, R70 ;  /* 0x00000046f1f10221 */ /* 0x000fe40000010000 */
[-C--:B-1----:R-:W-:Y:S02]  /*5b00*/  FMUL.FTZ R60, R68, R61.reuse ;  /* 0x0000003d443c7220 */ /* 0x082fe40000410000 */
[C---:B------:R-:W-:Y:S01]  /*5b10*/  FFMA.FTZ R61, R62.reuse, R61, R63 ;  /* 0x0000003d3e3d7223 */ /* 0x040fe2000001003f */
[----:B------:R-:W0:Y:S01]  /*5b20*/  SHFL.UP PT, R70, R241, 0x2, RZ ;  /* 0x04400000f1467989 */ /* 0x000e2200000e00ff */
[----:B------:R-:W-:-:S03]  /*5b30*/  @P0 FFMA.FTZ R62, R62, R69, -R60 ;  /* 0x000000453e3e0223 */ /* 0x000fc6000001083c */
[----:B------:R-:W1:Y:S01]  /*5b40*/  SHFL.UP PT, R69, R244, 0x2, RZ ;  /* 0x04400000f4457989 */ /* 0x000e6200000e00ff */
[----:B------:R-:W-:Y:S02]  /*5b50*/  FSEL R61, R68, R61, !P0 ;  /* 0x0000003d443d7208 */ /* 0x000fe40004000000 */
[----:B------:R-:W-:Y:S01]  /*5b60*/  ISETP.GE.AND P0, PT, R10, 0x2, PT ;  /* 0x000000020a00780c */ /* 0x000fe20003f06270 */
[----:B------:R-:W3:Y:S04]  /*5b70*/  SHFL.UP PT, R60, R62, 0x2, RZ ;  /* 0x044000003e3c7989 */ /* 0x000ee800000e00ff */
[----:B------:R-:W4:Y:S01]  /*5b80*/  SHFL.UP PT, R63, R61, 0x2, RZ ;  /* 0x044000003d3f7989 */ /* 0x000f2200000e00ff */
[C---:B0-----:R-:W-:Y:S02]  /*5b90*/  FMUL.FTZ R68, R61.reuse, R70 ;  /* 0x000000463d447220 */ /* 0x041fe40000410000 */
[----:B-1----:R-:W-:-:S02]  /*5ba0*/  FMUL.FTZ R71, R61, R69 ;  /* 0x000000453d477220 */ /* 0x002fc40000410000 */
        /* <DEDUP_REMOVED lines=9> */
[----:B------:R-:W1:Y:S01]  /*5c40*/  SHFL.UP PT, R69, R244, 0x4, RZ ;  /* 0x04800000f4457989 */ /* 0x000e6200000e00ff */
[----:B------:R-:W-:Y:S02]  /*5c50*/  FSEL R68, R61, R68, !P0 ;  /* 0x000000443d447208 */ /* 0x000fe40004000000 */
[----:B------:R-:W-:Y:S01]  /*5c60*/  ISETP.GE.AND P0, PT, R10, 0x4, PT ;  /* 0x000000040a00780c */ /* 0x000fe20003f06270 */
[----:B------:R-:W3:Y:S04]  /*5c70*/  SHFL.UP PT, R61, R62, 0x4, RZ ;  /* 0x048000003e3d7989 */ /* 0x000ee800000e00ff */
[----:B------:R-:W4:Y:S01]  /*5c80*/  SHFL.UP PT, R63, R68, 0x4, RZ ;  /* 0x04800000443f7989 */ /* 0x000f2200000e00ff */
[----:B0-----:R-:W-:-:S02]  /*5c90*/  FMUL.FTZ R60, R68, R71 ;  /* 0x00000047443c7220 */ /* 0x001fc40000410000 */
[-C--:B-1----:R-:W-:Y:S02]  /*5ca0*/  FMUL.FTZ R70, R68, R69.reuse ;  /* 0x0000004544467220 */ /* 0x082fe40000410000 */
        /* <DEDUP_REMOVED lines=11> */
[----:B------:R-:W1:Y:S04]  /*5d60*/  SHFL.UP PT, R63, R244, 0x8, RZ ;  /* 0x05000000f43f7989 */ /* 0x000e6800000e00ff */
[----:B------:R-:W3:Y:S04]  /*5d70*/  SHFL.UP PT, R60, R62, 0x8, RZ ;  /* 0x050000003e3c7989 */ /* 0x000ee800000e00ff */
[----:B------:R-:W4:Y:S01]  /*5d80*/  SHFL.UP PT, R61, R69, 0x8, RZ ;  /* 0x05000000453d7989 */ /* 0x000f2200000e00ff */
[----:B0-----:R-:W-:-:S02]  /*5d90*/  FMUL.FTZ R70, R69, R68 ;  /* 0x0000004445467220 */ /* 0x001fc40000410000 */
[CC--:B-1----:R-:W-:Y:S02]  /*5da0*/  FMUL.FTZ R243, R69.reuse, R63.reuse ;  /* 0x0000003f45f37220 */ /* 0x0c2fe40000410000 */
        /* <DEDUP_REMOVED lines=9> */
[----:B------:R0:W1:Y:S02]  /*5e40*/  SHFL.UP PT, R68, R62, 0x10, RZ ;  /* 0x060000003e447989 */ /* 0x00006400000e00ff */
[----:B------:R-:W-:Y:S02]  /*5e50*/  MOV R245, R244 ;  /* 0x000000f400f57202 */ /* 0x000fe40000000f00 */
[----:B------:R0:W3:Y:S04]  /*5e60*/  SHFL.UP PT, R70, R244, 0x10, RZ ;  /* 0x06000000f4467989 */ /* 0x0000e800000e00ff */
[----:B------:R0:W4:Y:S04]  /*5e70*/  SHFL.UP PT, R63, R241, 0x10, RZ ;  /* 0x06000000f13f7989 */ /* 0x00012800000e00ff */
[----:B------:R0:W2:Y:S02]  /*5e80*/  SHFL.UP PT, R69, R242, 0x10, RZ ;  /* 0x06000000f2457989 */ /* 0x0000a400000e00ff */
.L_x_7934:
[----:B------:R-:W-:Y:S01]  /*5e90*/  MOV R243, R62 ;  /* 0x0000003e00f37202 */ /* 0x000fe20000000f00 */
[-C--:B0--3--:R-:W-:Y:S01]  /*5ea0*/  FMUL.FTZ R62, R70, R242.reuse ;  /* 0x000000f2463e7220 */ /* 0x089fe20000410000 */
[----:B------:R-:W-:Y:S01]  /*5eb0*/  ISETP.GE.AND P0, PT, R10, 0x10, PT ;  /* 0x000000100a00780c */ /* 0x000fe20003f06270 */
[C---:B----4-:R-:W-:Y:S01]  /*5ec0*/  FMUL.FTZ R60, R63.reuse, R242 ;  /* 0x000000f23f3c7220 */ /* 0x050fe20000410000 */
[----:B------:R-:W-:Y:S01]  /*5ed0*/  MOV R244, R241 ;  /* 0x000000f100f47202 */ /* 0x000fe20000000f00 */
[----:B------:R-:W-:-:S02]  /*5ee0*/  FFMA.FTZ R63, R63, R243, R62 ;  /* 0x000000f33f3f7223 */ /* 0x000fc4000001003e */
[-C--:B-1----:R-:W-:Y:S02]  /*5ef0*/  FMUL.FTZ R62, R68, R242.reuse ;  /* 0x000000f2443e7220 */ /* 0x082fe40000410000 */
[-C--:B------:R-:W-:Y:S02]  /*5f00*/  FFMA.FTZ R70, R70, R243.reuse, -R60 ;  /* 0x000000f346467223 */ /* 0x080fe4000001083c */
[C---:B--2---:R-:W-:Y:S02]  /*5f10*/  FMUL.FTZ R60, R69.reuse, R242 ;  /* 0x000000f2453c7220 */ /* 0x044fe40000410000 */
        /* <DEDUP_REMOVED lines=11> */
[----:B-----5:R-:W-:Y:S05]  /*5fd0*/  CALL.REL.NOINC `($__internal_187_$__cuda_sm70_shflsync_idx_p) ;  /* 0x0000933000007944 */ /* 0x020fea0003c00000 */
.L_x_7831:
[----:B------:R-:W-:Y:S05]  /*5fe0*/  BRA.CONV ~URZ, `(.L_x_7832) ;  /* 0x000000637f007947 */ /* 0x000fea000b800000 */
[----:B-1----:R-:W-:Y:S01]  /*5ff0*/  HFMA2.MMA R69, -RZ, RZ, 0, 1.847743988037109375e-06 ;  /* 0x0000001fff457435 */ /* 0x002fe200000001ff */
[----:B------:R-:W-:Y:S02]  /*6000*/  MOV R241, R242 ;  /* 0x000000f200f17202 */ /* 0x000fe40000000f00 */
[----:B------:R-:W-:Y:S02]  /*6010*/  MOV R71, 0x1f ;  /* 0x0000001f00477802 */ /* 0x000fe40000000f00 */
[----:B------:R-:W-:Y:S02]  /*6020*/  MOV R68, 0xffffffff ;  /* 0xffffffff00447802 */ /* 0x000fe40000000f00 */
[----:B------:R-:W-:-:S02]  /*6030*/  MOV R70, 0x6050 ;  /* 0x0000605000467802 */ /* 0x000fc40000000f00 */
[----:B-----5:R-:W-:Y:S05]  /*6040*/  CALL.REL.NOINC `($__internal_187_$__cuda_sm70_shflsync_idx_p) ;  /* 0x000092c000007944 */ /* 0x020fea0003c00000 */
.L_x_7832:
[----:B------:R-:W-:Y:S05]  /*6050*/  BRA.CONV ~URZ, `(.L_x_7833) ;  /* 0x000000637f007947 */ /* 0x000fea000b800000 */
[----:B-1----:R-:W-:Y:S01]  /*6060*/  HFMA2.MMA R69, -RZ, RZ, 0, 1.847743988037109375e-06 ;  /* 0x0000001fff457435 */ /* 0x002fe200000001ff */
[----:B------:R-:W-:-:S02]  /*6070*/  MOV R241, R245 ;  /* 0x000000f500f17202 */ /* 0x000fc40000000f00 */
[----:B------:R-:W-:Y:S02]  /*6080*/  MOV R71, 0x1f ;  /* 0x0000001f00477802 */ /* 0x000fe40000000f00 */
[----:B------:R-:W-:Y:S02]  /*6090*/  MOV R68, 0xffffffff ;  /* 0xffffffff00447802 */ /* 0x000fe40000000f00 */
[----:B------:R-:W-:Y:S02]  /*60a0*/  MOV R70, 0x60c0 ;  /* 0x000060c000467802 */ /* 0x000fe40000000f00 */
[----:B-----5:R-:W-:Y:S05]  /*60b0*/  CALL.REL.NOINC `($__internal_187_$__cuda_sm70_shflsync_idx_p) ;  /* 0x0000925000007944 */ /* 0x020fea0003c00000 */
.L_x_7833:
[----:B------:R-:W-:Y:S05]  /*60c0*/  BRA.CONV ~URZ, `(.L_x_7834) ;  /* 0x000000637f007947 */ /* 0x000fea000b800000 */
[----:B-1----:R-:W-:Y:S01]  /*60d0*/  HFMA2.MMA R69, -RZ, RZ, 0, 1.847743988037109375e-06 ;  /* 0x0000001fff457435 */ /* 0x002fe200000001ff */
[----:B------:R-:W-:Y:S02]  /*60e0*/  MOV R241, R244 ;  /* 0x000000f400f17202 */ /* 0x000fe40000000f00 */
[----:B------:R-:W-:Y:S02]  /*60f0*/  MOV R71, 0x1f ;  /* 0x0000001f00477802 */ /* 0x000fe40000000f00 */
[----:B------:R-:W-:Y:S02]  /*6100*/  MOV R68, 0xffffffff ;  /* 0xffffffff00447802 */ /* 0x000fe40000000f00 */
[----:B------:R-:W-:-:S02]  /*6110*/  MOV R70, 0x6130 ;  /* 0x0000613000467802 */ /* 0x000fc40000000f00 */
[----:B-----5:R-:W-:Y:S05]  /*6120*/  CALL.REL.NOINC `($__internal_187_$__cuda_sm70_shflsync_idx_p) ;  /* 0x000091e000007944 */ /* 0x020fea0003c00000 */
.L_x_7834:
[----:B------:R-:W-:Y:S05]  /*6130*/  BRA.DIV ~URZ, `(.L_x_7835) ;  /* 0x00007f727f007947 */ /* 0x000fea000b800000 */
[----:B-----5:R-:W0:Y:S04]  /*6140*/  SHFL.IDX PT, R64, R64, RZ, 0x1f ;  /* 0x00001fff40407589 */ /* 0x020e2800000e0000 */
[----:B------:R-:W2:Y:S04]  /*6150*/  SHFL.IDX PT, R65, R65, RZ, 0x1f ;  /* 0x00001fff41417589 */ /* 0x000ea800000e0000 */
[----:B------:R-:W3:Y:S04]  /*6160*/  SHFL.IDX PT, R66, R66, RZ, 0x1f ;  /* 0x00001fff42427589 */ /* 0x000ee800000e0000 */
[----:B------:R-:W4:Y:S04]  /*6170*/  SHFL.IDX PT, R67, R67, RZ, 0x1f ;  /* 0x00001fff43437589 */ /* 0x000f2800000e0000 */
[----:B------:R-:W1:Y:S04]  /*6180*/  SHFL.UP PT, R243, R243, 0x1, RZ ;  /* 0x04200000f3f37989 */ /* 0x000e6800000e00ff */
[----:B------:R-:W0:Y:S04]  /*6190*/  SHFL.UP PT, R242, R242, 0x1, RZ ;  /* 0x04200000f2f27989 */ /* 0x000e2800000e00ff */
[----:B------:R-:W0:Y:S04]  /*61a0*/  SHFL.UP PT, R245, R245, 0x1, RZ ;  /* 0x04200000f5f57989 */ /* 0x000e2800000e00ff */
[----:B------:R-:W0:Y:S02]  /*61b0*/  SHFL.UP PT, R244, R244, 0x1, RZ ;  /* 0x04200000f4f47989 */ /* 0x000e2400000e00ff */
.L_x_7935:
[----:B--2---:R-:W2:Y:S01]  /*61c0*/  LDS.128 R60, [R240+0x6350] ;  /* 0x00635000f03c7984 */ /* 0x004ea20000000c00 */
[----:B0---4-:R-:W-:-:S02]  /*61d0*/  FMUL.FTZ R68, R67, R242 ;  /* 0x000000f243447220 */ /* 0x011fc40000410000 */
[CC--:B---3--:R-:W-:Y:S02]  /*61e0*/  FMUL.FTZ R70, R66.reuse, R242.reuse ;  /* 0x000000f242467220 */ /* 0x0c8fe40000410000 */
[-C--:B-1----:R-:W-:Y:S02]  /*61f0*/  FFMA.FTZ R68, R66, R243.reuse, -R68 ;  /* 0x000000f342447223 */ /* 0x082fe40000010844 */
        /* <DEDUP_REMOVED lines=19> */
.L_x_7828:
[----:B-1----:R-:W-:Y:S05]  /*6330*/  BSYNC B0 ;  /* 0x0000000000007941 */ /* 0x002fea0003800000 */
.L_x_7827:
[----:B------:R-:W-:Y:S01]  /*6340*/  WARPSYNC 0xffffffff ;  /* 0xffffffff00007948 */ /* 0x000fe20003800000 */
[----:B------:R-:W-:Y:S02]  /*6350*/  LOP3.LUT P0, RZ, R9, 0x1f, RZ, 0xc0, !PT ;  /* 0x0000001f09ff7812 */ /* 0x000fe4000780c0ff */
[-C--:B0-----:R-:W-:Y:S01]  /*6360*/  FMUL.FTZ R62, R144, R94.reuse ;  /* 0x0000005e903e7220 */ /* 0x081fe20000410000 */
[----:B------:R-:W-:Y:S01]  /*6370*/  BAR.SYNC.DEFER_BLOCKING 0x0 ;  /* 0x0000000000007b1d */ /* 0x000fe20000010000 */
[----:B------:R-:W-:Y:S01]  /*6380*/  FMUL.FTZ R60, R143, R94 ;  /* 0x0000005e8f3c7220 */ /* 0x000fe20000410000 */
[----:B------:R-:W-:Y:S01]  /*6390*/  ISETP.GE.OR P0, PT, R15, c[0x0][0x174], P0 ;  /* 0x00005d000f007a0c */ /* 0x000fe20000706670 */
[-C--:B------:R-:W-:Y:S01]  /*63a0*/  FFMA.FTZ R61, -R143, R93.reuse, -R62 ;  /* 0x0000005d8f3d7223 */ /* 0x080fe2000001093e */
[----:B------:R-:W-:Y:S01]  /*63b0*/  SHF.L.U32 R240, R108, 0x4, RZ ;  /* 0x000000046cf07819 */ /* 0x000fe200000006ff */
[----:B------:R-:W-:Y:S01]  /*63c0*/  FFMA.FTZ R60, R144, R93, -R60 ;  /* 0x0000005d903c7223 */ /* 0x000fe2000001083c */
[----:B------:R-:W-:Y:S01]  /*63d0*/  BSSY B0, `(.L_x_7836) ;  /* 0x00001aa000007945 */ /* 0x000fe20003800000 */
[----:B------:R-:W-:Y:S02]  /*63e0*/  FADD.FTZ R61, -R92, R61 ;  /* 0x0000003d5c3d7221 */ /* 0x000fe40000010100 */
[----:B------:R-:W-:-:S02]  /*63f0*/  FADD.FTZ R60, R91, R60 ;  /* 0x0000003c5b3c7221 */ /* 0x000fc40000010000 */
[CC--:B------:R-:W-:Y:S02]  /*6400*/  FMUL.FTZ R63, R145.reuse, -R61.reuse ;  /* 0x8000003d913f7220 */ /* 0x0c0fe40000410000 */
[-C--:B------:R-:W-:Y:S02]  /*6410*/  FMUL.FTZ R62, R145, -R60.reuse ;  /* 0x8000003c913e7220 */ /* 0x080fe40000410000 */
[C---:B------:R-:W-:Y:S02]  /*6420*/  FFMA.FTZ R60, R146.reuse, R60, -R63 ;  /* 0x0000003c923c7223 */ /* 0x040fe4000001083f */
[----:B------:R-:W-:Y:S02]  /*6430*/  FFMA.FTZ R61, R146, R61, R62 ;  /* 0x0000003d923d7223 */ /* 0x000fe4000001003e */
[----:B------:R-:W-:Y:S02]  /*6440*/  FADD.FTZ R60, R89, R60 ;  /* 0x0000003c593c7221 */ /* 0x000fe40000010000 */
[----:B------:R-:W-:-:S02]  /*6450*/  FADD.FTZ R61, -R90, R61 ;  /* 0x0000003d5a3d7221 */ /* 0x000fc40000010100 */
[CC--:B------:R-:W-:Y:S02]  /*6460*/  FMUL.FTZ R62, R147.reuse, -R60.reuse ;  /* 0x8000003c933e7220 */ /* 0x0c0fe40000410000 */
[-C--:B------:R-:W-:Y:S02]  /*6470*/  FMUL.FTZ R63, R147, -R61.reuse ;  /* 0x8000003d933f7220 */ /* 0x080fe40000410000 */
[C---:B------:R-:W-:Y:S02]  /*6480*/  FFMA.FTZ R61, R148.reuse, R61, R62 ;  /* 0x0000003d943d7223 */ /* 0x040fe4000001003e */
[----:B------:R-:W-:Y:S02]  /*6490*/  FFMA.FTZ R60, R148, R60, -R63 ;  /* 0x0000003c943c7223 */ /* 0x000fe4000001083f */
        /* <DEDUP_REMOVED lines=12> */
[----:B-----5:R-:W-:Y:S02]  /*6560*/  FADD.FTZ R64, -R84, R61 ;  /* 0x0000003d54407221 */ /* 0x020fe40000010100 */
[----:B--2---:R-:W-:-:S02]  /*6570*/  FMUL.FTZ R61, R143, R73 ;  /* 0x000000498f3d7220 */ /* 0x004fc40000410000 */
[----:B------:R-:W-:Y:S02]  /*6580*/  FADD.FTZ R62, R95, R60 ;  /* 0x0000003c5f3e7221 */ /* 0x000fe40000010000 */
[----:B------:R-:W-:Y:S02]  /*6590*/  FMUL.FTZ R63, R153, -R64 ;  /* 0x80000040993f7220 */ /* 0x000fe40000410000 */
[-C--:B------:R-:W-:Y:S02]  /*65a0*/  FMUL.FTZ R60, R143, -R72.reuse ;  /* 0x800000488f3c7220 */ /* 0x080fe40000410000 */
[----:B------:R-:W-:Y:S02]  /*65b0*/  FFMA.FTZ R61, R144, R72, -R61 ;  /* 0x00000048903d7223 */ /* 0x000fe4000001083d */
[-C--:B------:R-:W-:Y:S02]  /*65c0*/  FMUL.FTZ R65, R153, -R62.reuse ;  /* 0x8000003e99417220 */ /* 0x080fe40000410000 */
[----:B------:R-:W-:-:S02]  /*65d0*/  FFMA.FTZ R62, R154, R62, -R63 ;  /* 0x0000003e9a3e7223 */ /* 0x000fc4000001083f */
[----:B------:R-:W-:Y:S02]  /*65e0*/  FFMA.FTZ R60, R144, -R73, R60 ;  /* 0x80000049903c7223 */ /* 0x000fe4000001003c */
[----:B------:R-:W-:Y:S02]  /*65f0*/  FMUL.FTZ R63, R145, -R61 ;  /* 0x8000003d913f7220 */ /* 0x000fe40000410000 */
        /* <DEDUP_REMOVED lines=23> */
[----:B------:R-:W-:Y:S02]  /*6770*/  FMUL.FTZ R61, R151, -R63 ;  /* 0x8000003f973d7220 */ /* 0x000fe40000410000 */
[----:B------:R-:W-:Y:S02]  /*6780*/  FFMA.FTZ R65, R158, R65, R60 ;  /* 0x000000419e417223 */ /* 0x000fe4000001003c */
[----:B------:R-:W-:Y:S02]  /*6790*/  FADD.FTZ R64, R215, R64 ;  /* 0x00000040d7407221 */ /* 0x000fe40000010000 */
[-C--:B------:R-:W-:Y:S02]  /*67a0*/  FMUL.FTZ R60, R151, -R62.reuse ;  /* 0x8000003e973c7220 */ /* 0x080fe40000410000 */
[----:B------:R-:W-:-:S02]  /*67b0*/  FFMA.FTZ R61, R152, R62, -R61 ;  /* 0x0000003e983d7223 */ /* 0x000fc4000001083d */
[----:B------:R-:W-:Y:S02]  /*67c0*/  FADD.FTZ R65, -R214, R65 ;  /* 0x00000041d6417221 */ /* 0x000fe40000010100 */
[----:B------:R-:W-:Y:S02]  /*67d0*/  FMUL.FTZ R62, R159, -R64 ;  /* 0x800000409f3e7220 */ /* 0x000fe40000410000 */
[----:B------:R-:W-:Y:S02]  /*67e0*/  FFMA.FTZ R60, R152, R63, R60 ;  /* 0x0000003f983c7223 */ /* 0x000fe4000001003c */
[----:B------:R-:W-:Y:S02]  /*67f0*/  FMUL.FTZ R63, R153, -R61 ;  /* 0x8000003d993f7220 */ /* 0x000fe40000410000 */
[-C--:B------:R-:W-:Y:S02]  /*6800*/  FMUL.FTZ R67, R159, -R65.reuse ;  /* 0x800000419f437220 */ /* 0x080fe40000410000 */
[----:B------:R-:W-:-:S02]  /*6810*/  FFMA.FTZ R65, R160, R65, R62 ;  /* 0x00000041a0417223 */ /* 0x000fc4000001003e */
        /* <DEDUP_REMOVED lines=13> */
[----:B------:R-:W-:Y:S02]  /*68f0*/  FMUL.FTZ R63, R157, -R61 ;  /* 0x8000003d9d3f7220 */ /* 0x000fe40000410000 */
[----:B------:R-:W-:Y:S02]  /*6900*/  FFMA.FTZ R65, R131, R65, R62 ;  /* 0x0000004183417223 */ /* 0x000fe4000001003e */
[----:B------:R-:W-:Y:S02]  /*6910*/  FADD.FTZ R66, R219, R66 ;  /* 0x00000042db427221 */ /* 0x000fe40000010000 */
[-C--:B------:R-:W-:Y:S02]  /*6920*/  FMUL.FTZ R62, R157, -R60.reuse ;  /* 0x8000003c9d3e7220 */ /* 0x080fe40000410000 */
[----:B------:R-:W-:-:S02]  /*6930*/  FFMA.FTZ R63, R158, R60, R63 ;  /* 0x0000003c9e3f7223 */ /* 0x000fc4000001003f */
[----:B------:R-:W-:Y:S02]  /*6940*/  FADD.FTZ R65, -R218, R65 ;  /* 0x00000041da417221 */ /* 0x000fe40000010100 */
[C---:B------:R-:W-:Y:S02]  /*6950*/  FMUL.FTZ R60, R132.reuse, -R66 ;  /* 0x80000042843c7220 */ /* 0x040fe40000410000 */
[----:B------:R-:W-:Y:S02]  /*6960*/  FMUL.FTZ R64, R132, -R65 ;  /* 0x8000004184407220 */ /* 0x000fe40000410000 */
[----:B------:R-:W-:Y:S02]  /*6970*/  FFMA.FTZ R62, R158, R61, -R62 ;  /* 0x0000003d9e3e7223 */ /* 0x000fe4000001083e */
[----:B------:R-:W-:Y:S02]  /*6980*/  FFMA.FTZ R65, R133, R65, R60 ;  /* 0x0000004185417223 */ /* 0x000fe4000001003c */
[----:B------:R-:W-:-:S02]  /*6990*/  FMUL.FTZ R60, R159, -R62 ;  /* 0x8000003e9f3c7220 */ /* 0x000fc40000410000 */
[----:B------:R-:W-:Y:S02]  /*69a0*/  FFMA.FTZ R64, R133, R66, -R64 ;  /* 0x0000004285407223 */ /* 0x000fe40000010840 */
[----:B------:R-:W-:Y:S02]  /*69b0*/  FADD.FTZ R65, -R220, R65 ;  /* 0x00000041dc417221 */ /* 0x000fe40000010100 */
[-C--:B------:R-:W-:Y:S02]  /*69c0*/  FMUL.FTZ R61, R159, -R63.reuse ;  /* 0x8000003f9f3d7220 */ /* 0x080fe40000410000 */
[----:B------:R-:W-:Y:S02]  /*69d0*/  FFMA.FTZ R60, R160, R63, R60 ;  /* 0x0000003fa03c7223 */ /* 0x000fe4000001003c */
[----:B------:R-:W-:Y:S02]  /*69e0*/  FADD.FTZ R64, R221, R64 ;  /* 0x00000040dd407221 */ /* 0x000fe40000010000 */
[----:B------:R-:W-:-:S02]  /*69f0*/  FMUL.FTZ R66, R134, -R65 ;  /* 0x8000004186427220 */ /* 0x000fc40000410000 */
[----:B------:R-:W-:Y:S02]  /*6a00*/  FFMA.FTZ R61, R160, R62, -R61 ;  /* 0x0000003ea03d7223 */ /* 0x000fe4000001083d */
[----:B------:R-:W-:Y:S02]  /*6a10*/  FMUL.FTZ R62, R130, -R60 ;  /* 0x8000003c823e7220 */ /* 0x000fe40000410000 */
[-C--:B------:R-:W-:Y:S02]  /*6a20*/  FFMA.FTZ R66, R135, R64.reuse, -R66 ;  /* 0x0000004087427223 */ /* 0x080fe40000010842 */
[----:B------:R-:W-:Y:S02]  /*6a30*/  FMUL.FTZ R68, R134, -R64 ;  /* 0x8000004086447220 */ /* 0x000fe40000410000 */
[-C--:B------:R-:W-:Y:S02]  /*6a40*/  FMUL.FTZ R63, R130, -R61.reuse ;  /* 0x8000003d823f7220 */ /* 0x080fe40000410000 */
[----:B------:R-:W-:-:S02]  /*6a50*/  FFMA.FTZ R62, R131, R61, -R62 ;  /* 0x0000003d833e7223 */ /* 0x000fc4000001083e */
[----:B------:R-:W-:Y:S02]  /*6a60*/  FADD.FTZ R66, R223, R66 ;  /* 0x00000042df427221 */ /* 0x000fe40000010000 */
[----:B------:R-:W-:Y:S02]  /*6a70*/  FFMA.FTZ R65, R135, R65, R68 ;  /* 0x0000004187417223 */ /* 0x000fe40000010044 */
[----:B------:R-:W-:Y:S02]  /*6a80*/  FFMA.FTZ R63, R131, R60, R63 ;  /* 0x0000003c833f7223 */ /* 0x000fe4000001003f */
[----:B------:R-:W-:Y:S02]  /*6a90*/  FMUL.FTZ R64, R132, -R62 ;  /* 0x8000003e84407220 */ /* 0x000fe40000410000 */
[----:B------:R-:W-:Y:S02]  /*6aa0*/  FMUL.FTZ R68, R136, -R66 ;  /* 0x8000004288447220 */ /* 0x000fe40000410000 */
[----:B------:R-:W-:-:S02]  /*6ab0*/  FADD.FTZ R65, -R222, R65 ;  /* 0x00000041de417221 */ /* 0x000fc40000010100 */
[-C--:B------:R-:W-:Y:S02]  /*6ac0*/  FMUL.FTZ R60, R132, -R63.reuse ;  /* 0x8000003f843c7220 */ /* 0x080fe40000410000 */
[----:B------:R-:W-:Y:S02]  /*6ad0*/  FFMA.FTZ R64, R133, R63, R64 ;  /* 0x0000003f85407223 */ /* 0x000fe40000010040 */
[----:B------:R-:W-:Y:S02]  /*6ae0*/  FFMA.FTZ R63, R137, R65, R68 ;  /* 0x00000041893f7223 */ /* 0x000fe40000010044 */
[----:B------:R-:W0:Y:S01]  /*6af0*/  LDS.64 R68, [R9.X16+0x6358] ;  /* 0x0063580009447984 */ /* 0x000e22000000ca00 */
[----:B------:R-:W-:Y:S02]  /*6b00*/  FFMA.FTZ R60, R133, R62, -R60 ;  /* 0x0000003e853c7223 */ /* 0x000fe4000001083c */
[C---:B------:R-:W-:Y:S02]  /*6b10*/  FMUL.FTZ R61, R134.reuse, -R64 ;  /* 0x80000040863d7220 */ /* 0x040fe40000410000 */
[----:B------:R-:W-:-:S02]  /*6b20*/  FMUL.FTZ R62, R134, -R60 ;  /* 0x8000003c863e7220 */ /* 0x000fc40000410000 */
[----:B------:R-:W-:Y:S02]  /*6b30*/  FMUL.FTZ R65, R136, -R65 ;  /* 0x8000004188417220 */ /* 0x000fe40000410000 */
[C---:B------:R-:W-:Y:S02]  /*6b40*/  FFMA.FTZ R61, R135.reuse, R60, -R61 ;  /* 0x0000003c873d7223 */ /* 0x040fe4000001083d */
[----:B------:R-:W-:Y:S02]  /*6b50*/  FFMA.FTZ R62, R135, R64, R62 ;  /* 0x00000040873e7223 */ /* 0x000fe4000001003e */
[----:B------:R-:W-:Y:S02]  /*6b60*/  FFMA.FTZ R66, R137, R66, -R65 ;  /* 0x0000004289427223 */ /* 0x000fe40000010841 */
[----:B------:R-:W-:Y:S02]  /*6b70*/  FADD.FTZ R64, -R224, R63 ;  /* 0x0000003fe0407221 */ /* 0x000fe40000010100 */
[----:B------:R-:W-:-:S02]  /*6b80*/  FMUL.FTZ R63, R136, -R61 ;  /* 0x8000003d883f7220 */ /* 0x000fc40000410000 */
[----:B------:R-:W-:Y:S02]  /*6b90*/  FMUL.FTZ R60, R136, -R62 ;  /* 0x8000003e883c7220 */ /* 0x000fe40000410000 */
[----:B------:R-:W-:Y:S02]  /*6ba0*/  FADD.FTZ R66, R225, R66 ;  /* 0x00000042e1427221 */ /* 0x000fe40000010000 */
[----:B------:R-:W-:Y:S02]  /*6bb0*/  FMUL.FTZ R65, R138, -R64 ;  /* 0x800000408a417220 */ /* 0x000fe40000410000 */
[C---:B------:R-:W-:Y:S02]  /*6bc0*/  FFMA.FTZ R63, R137.reuse, R62, R63 ;  /* 0x0000003e893f7223 */ /* 0x040fe4000001003f */
[----:B------:R-:W-:Y:S02]  /*6bd0*/  FFMA.FTZ R60, R137, R61, -R60 ;  /* 0x0000003d893c7223 */ /* 0x000fe4000001083c */
[----:B------:R-:W-:-:S02]  /*6be0*/  FFMA.FTZ R62, R139, R66, -R65 ;  /* 0x000000428b3e7223 */ /* 0x000fc40000010841 */
[C---:B------:R-:W-:Y:S02]  /*6bf0*/  FMUL.FTZ R66, R138.reuse, -R66 ;  /* 0x800000428a427220 */ /* 0x040fe40000410000 */
[C---:B------:R-:W-:Y:S02]  /*6c00*/  FMUL.FTZ R61, R138.reuse, -R63 ;  /* 0x8000003f8a3d7220 */ /* 0x040fe40000410000 */
[C---:B------:R-:W-:Y:S02]  /*6c10*/  FFMA.FTZ R65, R139.reuse, R64, R66 ;  /* 0x000000408b417223 */ /* 0x040fe40000010042 */
[-C--:B------:R-:W-:Y:S02]  /*6c20*/  FFMA.FTZ R61, R139, R60.reuse, -R61 ;  /* 0x0000003c8b3d7223 */ /* 0x080fe4000001083d */
[----:B------:R-:W-:Y:S02]  /*6c30*/  FADD.FTZ R62, R227, R62 ;  /* 0x0000003ee33e7221 */ /* 0x000fe40000010000 */
[----:B------:R-:W-:-:S02]  /*6c40*/  FMUL.FTZ R60, R138, -R60 ;  /* 0x8000003c8a3c7220 */ /* 0x000fc40000410000 */
[C---:B0-----:R-:W-:Y:S02]  /*6c50*/  FMUL.FTZ R70, R125.reuse, R68 ;  /* 0x000000447d467220 */ /* 0x041fe40000410000 */
[----:B------:R-:W-:Y:S02]  /*6c60*/  FMUL.FTZ R125, R125, R69 ;  /* 0x000000457d7d7220 */ /* 0x000fe40000410000 */
[----:B------:R-:W-:Y:S02]  /*6c70*/  FADD.FTZ R65, -R226, R65 ;  /* 0x00000041e2417221 */ /* 0x000fe40000010100 */
[----:B------:R-:W-:Y:S02]  /*6c80*/  FMUL.FTZ R64, R140, -R62 ;  /* 0x8000003e8c407220 */ /* 0x000fe40000410000 */
[----:B------:R-:W-:Y:S02]  /*6c90*/  FFMA.FTZ R60, R139, R63, R60 ;  /* 0x0000003f8b3c7223 */ /* 0x000fe4000001003c */
[----:B------:R-:W-:-:S02]  /*6ca0*/  FFMA.FTZ R69, R124, R69, R70 ;  /* 0x000000457c457223 */ /* 0x000fc40000010046 */
[----:B------:R-:W-:Y:S02]  /*6cb0*/  FFMA.FTZ R68, R124, R68, -R125 ;  /* 0x000000447c447223 */ /* 0x000fe4000001087d */
[-C--:B------:R-:W-:Y:S02]  /*6cc0*/  FFMA.FTZ R67, R141, R65.reuse, R64 ;  /* 0x000000418d437223 */ /* 0x080fe40000010040 */
[----:B------:R-:W-:Y:S02]  /*6cd0*/  FMUL.FTZ R64, R140, -R60 ;  /* 0x8000003c8c407220 */ /* 0x000fe40000410000 */
[----:B------:R-:W-:Y:S02]  /*6ce0*/  FADD.FTZ R184, R184, R69 ;  /* 0x00000045b8b87221 */ /* 0x000fe40000010000 */
[----:B------:R-:W-:Y:S02]  /*6cf0*/  FADD.FTZ R185, R185, R68 ;  /* 0x00000044b9b97221 */ /* 0x000fe40000010000 */
[----:B------:R-:W-:-:S02]  /*6d00*/  FMUL.FTZ R63, R140, -R65 ;  /* 0x800000418c3f7220 */ /* 0x000fc40000410000 */
[CC--:B------:R-:W-:Y:S02]  /*6d10*/  FMUL.FTZ R65, R140.reuse, -R61.reuse ;  /* 0x8000003d8c417220 */ /* 0x0c0fe40000410000 */
[C---:B------:R-:W-:Y:S01]  /*6d20*/  FFMA.FTZ R64, R141.reuse, R61, -R64 ;  /* 0x0000003d8d407223 */ /* 0x040fe20000010840 */
[----:B------:R-:W-:Y:S01]  /*6d30*/  HFMA2.MMA R61, -RZ, RZ, 0, 0 ;  /* 0x00000000ff3d7435 */ /* 0x000fe200000001ff */
[C---:B------:R-:W-:Y:S02]  /*6d40*/  FMUL.FTZ R68, R140.reuse, R184 ;  /* 0x000000b88c447220 */ /* 0x040fe40000410000 */
[-C--:B------:R-:W-:Y:S02]  /*6d50*/  FMUL.FTZ R69, R140, R185.reuse ;  /* 0x000000b98c457220 */ /* 0x080fe40000410000 */
[C---:B------:R-:W-:Y:S02]  /*6d60*/  FFMA.FTZ R66, R141.reuse, R62, -R63 ;  /* 0x0000003e8d427223 */ /* 0x040fe4000001083f */
[C---:B------:R-:W-:Y:S01]  /*6d70*/  FFMA.FTZ R65, R141.reuse, R60, R65 ;  /* 0x0000003c8d417223 */ /* 0x040fe20000010041 */
[----:B------:R-:W-:Y:S01]  /*6d80*/  MOV R60, 0x3f800000 ;  /* 0x3f800000003c7802 */ /* 0x000fe20000000f00 */
[----:B------:R-:W-:Y:S01]  /*6d90*/  CS2R R62, SRZ ;  /* 0x00000000003e7805 */ /* 0x000fe2000001ff00 */
[----:B------:R-:W-:-:S02]  /*6da0*/  FFMA.FTZ R68, R141, R185, -R68 ;  /* 0x000000b98d447223 */ /* 0x000fc40000010844 */
[----:B------:R-:W-:Y:S02]  /*6db0*/  FFMA.FTZ R69, R141, R184, R69 ;  /* 0x000000b88d457223 */ /* 0x000fe40000010045 */
[----:B------:R-:W-:Y:S01]  /*6dc0*/  FADD.FTZ R67, -R228, R67 ;  /* 0x00000043e4437221 */ /* 0x000fe20000010100 */
[----:B------:R-:W0:Y:S01]  /*6dd0*/  @!P0 LDS.128 R60, [R240+0x7d60] ;  /* 0x007d6000f03c8984 */ /* 0x000e220000000c00 */
[----:B------:R-:W-:Y:S01]  /*6de0*/  FADD.FTZ R66, R229, R66 ;  /* 0x00000042e5427221 */ /* 0x000fe20000010000 */
[----:B------:R-:W-:Y:S01]  /*6df0*/  ISETP.GT.U32.AND P0, PT, R9, 0x1f, PT ;  /* 0x0000001f0900780c */ /* 0x000fe20003f04070 */
[----:B------:R-:W-:Y:S02]  /*6e00*/  FADD.FTZ R183, R183, R68 ;  /* 0x00000044b7b77221 */ /* 0x000fe40000010000 */
[----:B------:R-:W-:Y:S01]  /*6e10*/  FADD.FTZ R182, R182, R69 ;  /* 0x00000045b6b67221 */ /* 0x000fe20000010000 */
[----:B------:R1:W-:Y:S02]  /*6e20*/  STS.128 [R9.X16+0x6760], R64 ;  /* 0x0067604009007388 */ /* 0x0003e4000000cc00 */
[----:B-1----:R-:W-:-:S02]  /*6e30*/  FMUL.FTZ R65, R138, R183 ;  /* 0x000000b78a417220 */ /* 0x002fc40000410000 */
        /* <DEDUP_REMOVED lines=91> */
[CC--:B------:R-:W-:Y:S02]  /*73f0*/  FMUL.FTZ R125, R65.reuse, R69.reuse ;  /* 0x00000045417d7220 */ /* 0x0c0fe40000410000 */
[----:B------:R-:W-:Y:S01]  /*7400*/  FMUL.FTZ R241, R65, R70 ;  /* 0x0000004641f17220 */ /* 0x000fe20000410000 */
[----:B------:R-:W-:Y:S01]  /*7410*/  LOP3.LUT R65, R9, 0x1f, RZ, 0xc0, !PT ;  /* 0x0000001f09417812 */ /* 0x000fe200078ec0ff */
[C---:B------:R-:W-:Y:S02]  /*7420*/  FFMA.FTZ R70, R64.reuse, R68, -R125 ;  /* 0x0000004440467223 */ /* 0x040fe4000001087d */
[C---:B------:R-:W-:Y:S01]  /*7430*/  FFMA.FTZ R248, R64.reuse, R69, R248 ;  /* 0x0000004540f87223 */ /* 0x040fe200000100f8 */
[----:B------:R-:W-:Y:S01]  /*7440*/  ISETP.NE.AND P0, PT, R65, 0x1f, PT ;  /* 0x0000001f4100780c */ /* 0x000fe20003f05270 */
[----:B------:R-:W-:Y:S01]  /*7450*/  FFMA.FTZ R64, R64, R71, R241 ;  /* 0x0000004740407223 */ /* 0x000fe200000100f1 */
[----:B------:R-:W-:Y:S01]  /*7460*/  MOV R249, R70 ;  /* 0x0000004600f97202 */ /* 0x000fe20000000f00 */
[----:B------:R-:W-:-:S02]  /*7470*/  FADD.FTZ R251, R66, R251 ;  /* 0x000000fb42fb7221 */ /* 0x000fc40000010000 */
[----:B------:R-:W-:Y:S01]  /*7480*/  FADD.FTZ R250, R67, R64 ;  /* 0x0000004043fa7221 */ /* 0x000fe20000010000 */
[----:B------:R-:W-:Y:S05]  /*7490*/  BRA.DIV ~URZ, `(.L_x_7838) ;  /* 0x00006fa27f007947 */ /* 0x000fea000b800000 */
[----:B------:R0:W1:Y:S02]  /*74a0*/  SHFL.DOWN PT, R64, R70, 0x1, 0x1f ;  /* 0x08201f0046407f89 */ /* 0x00006400000e0000 */
.L_x_7936:
[----:B------:R-:W-:Y:S05]  /*74b0*/  BRA.DIV ~URZ, `(.L_x_7839) ;  /* 0x00006ff27f007947 */ /* 0x000fea000b800000 */
[----:B------:R2:W3:Y:S04]  /*74c0*/  SHFL.DOWN PT, R71, R248, 0x1, 0x1f ;  /* 0x08201f00f8477f89 */ /* 0x0004e800000e0000 */
[----:B------:R2:W4:Y:S04]  /*74d0*/  SHFL.DOWN PT, R125, R251, 0x1, 0x1f ;  /* 0x08201f00fb7d7f89 */ /* 0x00052800000e0000 */
[----:B------:R2:W0:Y:S02]  /*74e0*/  SHFL.DOWN PT, R65, R250, 0x1, 0x1f ;  /* 0x08201f00fa417f89 */ /* 0x00042400000e0000 */
.L_x_7937:
[----:B------:R-:W-:Y:S01]  /*74f0*/  BSSY B1, `(.L_x_7840) ;  /* 0x000000d000017945 */ /* 0x000fe20003800000 */
[----:B------:R-:W-:Y:S05]  /*7500*/  @!P0 BRA `(.L_x_7841) ;  /* 0x000000b000008947 */ /* 0x000fea0003800000 */
[C---:B----4-:R-:W-:Y:S02]  /*7510*/  FMUL.FTZ R68, R248.reuse, R125 ;  /* 0x0000007df8447220 */ /* 0x050fe40000410000 */
[----:B0-----:R-:W-:-:S02]  /*7520*/  FMUL.FTZ R66, R248, R65 ;  /* 0x00000041f8427220 */ /* 0x001fc40000410000 */
[C---:B------:R-:W-:Y:S02]  /*7530*/  FFMA.FTZ R67, R249.reuse, R65, R68 ;  /* 0x00000041f9437223 */ /* 0x040fe40000010044 */
[C---:B---3--:R-:W-:Y:S02]  /*7540*/  FMUL.FTZ R65, R248.reuse, R71 ;  /* 0x00000047f8417220 */ /* 0x048fe40000410000 */
[-C--:B-12---:R-:W-:Y:S02]  /*7550*/  FMUL.FTZ R248, R248, R64.reuse ;  /* 0x00000040f8f87220 */ /* 0x086fe40000410000 */
[C---:B------:R-:W-:Y:S02]  /*7560*/  FFMA.FTZ R65, R249.reuse, R64, -R65 ;  /* 0x00000040f9417223 */ /* 0x040fe40000010841 */
[C---:B------:R-:W-:Y:S02]  /*7570*/  FFMA.FTZ R66, R249.reuse, R125, -R66 ;  /* 0x0000007df9427223 */ /* 0x040fe40000010842 */
[----:B------:R-:W-:Y:S01]  /*7580*/  FFMA.FTZ R248, R249, R71, R248 ;  /* 0x00000047f9f87223 */ /* 0x000fe200000100f8 */
[----:B------:R-:W-:Y:S01]  /*7590*/  MOV R249, R65 ;  /* 0x0000004100f97202 */ /* 0x000fe20000000f00 */
[----:B------:R-:W-:-:S02]  /*75a0*/  FADD.FTZ R251, R251, R66 ;  /* 0x00000042fbfb7221 */ /* 0x000fc40000010000 */
[----:B------:R-:W-:Y:S02]  /*75b0*/  FADD.FTZ R250, R250, R67 ;  /* 0x00000043fafa7221 */ /* 0x000fe40000010000 */
.L_x_7841:
[----:B------:R-:W-:Y:S05]  /*75c0*/  BSYNC B1 ;  /* 0x0000000000017941 */ /* 0x000fea0003800000 */
.L_x_7840:
[----:B-1----:R-:W-:-:S04]  /*75d0*/  LOP3.LUT R64, R9, 0x1f, RZ, 0xc0, !PT ;  /* 0x0000001f09407812 */ /* 0x002fc800078ec0ff */
[----:B------:R-:W-:Y:S01]  /*75e0*/  ISETP.GT.U32.AND P0, PT, R64, 0x1d, PT ;  /* 0x0000001d4000780c */ /* 0x000fe20003f04070 */
[----:B------:R-:W-:Y:S05]  /*75f0*/  BRA.DIV ~URZ, `(.L_x_7842) ;  /* 0x000070027f007947 */ /* 0x000fea000b800000 */
[----:B------:R1:W2:Y:S04]  /*7600*/  SHFL.DOWN PT, R64, R249, 0x2, 0x1f ;  /* 0x08401f00f9407f89 */ /* 0x0002a800000e0000 */
[----:B---3--:R1:W3:Y:S04]  /*7610*/  SHFL.DOWN PT, R71, R248, 0x2, 0x1f ;  /* 0x08401f00f8477f89 */ /* 0x0082e800000e0000 */
[----:B----4-:R1:W4:Y:S04]  /*7620*/  SHFL.DOWN PT, R125, R251, 0x2, 0x1f ;  /* 0x08401f00fb7d7f89 */ /* 0x01032800000e0000 */
[----:B0-----:R1:W0:Y:S02]  /*7630*/  SHFL.DOWN PT, R65, R250, 0x2, 0x1f ;  /* 0x08401f00fa417f89 */ /* 0x00122400000e0000 */
.L_x_7938:
[----:B------:R-:W-:Y:S01]  /*7640*/  BSSY B1, `(.L_x_7843) ;  /* 0x000000d000017945 */ /* 0x000fe20003800000 */
[----:B------:R-:W-:Y:S05]  /*7650*/  @P0 BRA `(.L_x_7844) ;  /* 0x000000b000000947 */ /* 0x000fea0003800000 */
        /* <DEDUP_REMOVED lines=11> */
.L_x_7844:
[----:B------:R-:W-:Y:S05]  /*7710*/  BSYNC B1 ;  /* 0x0000000000017941 */ /* 0x000fea0003800000 */
.L_x_7843:
[----:B--2---:R-:W-:-:S04]  /*7720*/  LOP3.LUT R64, R9, 0x1f, RZ, 0xc0, !PT ;  /* 0x0000001f09407812 */ /* 0x004fc800078ec0ff */
[----:B------:R-:W-:Y:S01]  /*7730*/  ISETP.GT.U32.AND P0, PT, R64, 0x1b, PT ;  /* 0x0000001b4000780c */ /* 0x000fe20003f04070 */
[----:B------:R-:W-:Y:S10]  /*7740*/  BRA.DIV ~URZ, `(.L_x_7845) ;  /* 0x000070727f007947 */ /* 0x000ff4000b800000 */
[----:B------:R2:W1:Y:S02]  /*7750*/  SHFL.DOWN PT, R64, R249, 0x4, 0x1f ;  /* 0x08801f00f9407f89 */ /* 0x00046400000e0000 */
.L_x_7939:
[----:B------:R-:W-:Y:S05]  /*7760*/  BRA.DIV ~URZ, `(.L_x_7846) ;  /* 0x000070d27f007947 */ /* 0x000fea000b800000 */
[----:B---3--:R3:W2:Y:S04]  /*7770*/  SHFL.DOWN PT, R71, R248, 0x4, 0x1f ;  /* 0x08801f00f8477f89 */ /* 0x0086a800000e0000 */
[----:B----4-:R3:W4:Y:S04]  /*7780*/  SHFL.DOWN PT, R125, R251, 0x4, 0x1f ;  /* 0x08801f00fb7d7f89 */ /* 0x01072800000e0000 */
[----:B0-----:R3:W0:Y:S02]  /*7790*/  SHFL.DOWN PT, R65, R250, 0x4, 0x1f ;  /* 0x08801f00fa417f89 */ /* 0x00162400000e0000 */
.L_x_7940:
[----:B------:R-:W-:Y:S01]  /*77a0*/  BSSY B1, `(.L_x_7847) ;  /* 0x000000d000017945 */ /* 0x000fe20003800000 */
[----:B------:R-:W-:Y:S05]  /*77b0*/  @P0 BRA `(.L_x_7848) ;  /* 0x000000b000000947 */ /* 0x000fea0003800000 */
[C---:B----4-:R-:W-:Y:S02]  /*77c0*/  FMUL.FTZ R68, R248.reuse, R125 ;  /* 0x0000007df8447220 */ /* 0x050fe40000410000 */
[----:B0-----:R-:W-:-:S02]  /*77d0*/  FMUL.FTZ R66, R248, R65 ;  /* 0x00000041f8427220 */ /* 0x001fc40000410000 */
[C---:B------:R-:W-:Y:S02]  /*77e0*/  FFMA.FTZ R67, R249.reuse, R65, R68 ;  /* 0x00000041f9437223 */ /* 0x040fe40000010044 */
[C---:B--2---:R-:W-:Y:S02]  /*77f0*/  FMUL.FTZ R65, R248.reuse, R71 ;  /* 0x00000047f8417220 */ /* 0x044fe40000410000 */
[-C--:B-1-3--:R-:W-:Y:S02]  /*7800*/  FMUL.FTZ R248, R248, R64.reuse ;  /* 0x00000040f8f87220 */ /* 0x08afe40000410000 */
[C---:B------:R-:W-:Y:S02]  /*7810*/  FFMA.FTZ R65, R249.reuse, R64, -R65 ;  /* 0x00000040f9417223 */ /* 0x040fe40000010841 */
[C---:B------:R-:W-:Y:S02]  /*7820*/  FFMA.FTZ R66, R249.reuse, R125, -R66 ;  /* 0x0000007df9427223 */ /* 0x040fe40000010842 */
[----:B------:R-:W-:Y:S01]  /*7830*/  FFMA.FTZ R248, R249, R71, R248 ;  /* 0x00000047f9f87223 */ /* 0x000fe200000100f8 */
[----:B------:R-:W-:Y:S01]  /*7840*/  MOV R249, R65 ;  /* 0x0000004100f97202 */ /* 0x000fe20000000f00 */
[----:B------:R-:W-:-:S02]  /*7850*/  FADD.FTZ R251, R251, R66 ;  /* 0x00000042fbfb7221 */ /* 0x000fc40000010000 */
[----:B------:R-:W-:Y:S02]  /*7860*/  FADD.FTZ R250, R250, R67 ;  /* 0x00000043fafa7221 */ /* 0x000fe40000010000 */
.L_x_7848:
[----:B------:R-:W-:Y:S05]  /*7870*/  BSYNC B1 ;  /* 0x0000000000017941 */ /* 0x000fea0003800000 */
.L_x_7847:
[----:B-1----:R-:W-:-:S04]  /*7880*/  LOP3.LUT R64, R9, 0x1f, RZ, 0xc0, !PT ;  /* 0x0000001f09407812 */ /* 0x002fc800078ec0ff */
[----:B------:R-:W-:Y:S01]  /*7890*/  ISETP.GT.U32.AND P0, PT, R64, 0x17, PT ;  /* 0x000000174000780c */ /* 0x000fe20003f04070 */
[----:B------:R-:W-:Y:S05]  /*78a0*/  BRA.DIV ~URZ, `(.L_x_7849) ;  /* 0x000070e27f007947 */ /* 0x000fea000b800000 */
[----:B------:R1:W3:Y:S04]  /*78b0*/  SHFL.DOWN PT, R64, R249, 0x8, 0x1f ;  /* 0x09001f00f9407f89 */ /* 0x0002e800000e0000 */
[----:B--2---:R1:W2:Y:S04]  /*78c0*/  SHFL.DOWN PT, R71, R248, 0x8, 0x1f ;  /* 0x09001f00f8477f89 */ /* 0x0042a800000e0000 */
[----:B----4-:R1:W4:Y:S04]  /*78d0*/  SHFL.DOWN PT, R125, R251, 0x8, 0x1f ;  /* 0x09001f00fb7d7f89 */ /* 0x01032800000e0000 */
[----:B0-----:R1:W0:Y:S02]  /*78e0*/  SHFL.DOWN PT, R65, R250, 0x8, 0x1f ;  /* 0x09001f00fa417f89 */ /* 0x00122400000e0000 */
.L_x_7941:
        /* <DEDUP_REMOVED lines=13> */
.L_x_7851:
[----:B------:R-:W-:Y:S05]  /*79c0*/  BSYNC B1 ;  /* 0x0000000000017941 */ /* 0x000fea0003800000 */
.L_x_7850:
[----:B---3--:R-:W-:-:S04]  /*79d0*/  LOP3.LUT R64, R9, 0x1f, RZ, 0xc0, !PT ;  /* 0x0000001f09407812 */ /* 0x008fc800078ec0ff */
[----:B------:R-:W-:Y:S01]  /*79e0*/  ISETP.GT.U32.AND P0, PT, R64, 0xf, PT ;  /* 0x0000000f4000780c */ /* 0x000fe20003f04070 */
[----:B------:R-:W-:Y:S10]  /*79f0*/  BRA.DIV ~URZ, `(.L_x_7852) ;  /* 0x000071527f007947 */ /* 0x000ff4000b800000 */
[----:B------:R3:W1:Y:S02]  /*7a00*/  SHFL.DOWN PT, R64, R249, 0x10, 0x1f ;  /* 0x0a001f00f9407f89 */ /* 0x00066400000e0000 */
.L_x_7942:
[----:B------:R-:W-:Y:S05]  /*7a10*/  BRA.DIV ~URZ, `(.L_x_7853) ;  /* 0x000071b27f007947 */ /* 0x000fea000b800000 */
[----:B--2---:R2:W3:Y:S04]  /*7a20*/  SHFL.DOWN PT, R71, R248, 0x10, 0x1f ;  /* 0x0a001f00f8477f89 */ /* 0x0044e800000e0000 */
[----:B----4-:R2:W4:Y:S04]  /*7a30*/  SHFL.DOWN PT, R125, R251, 0x10, 0x1f ;  /* 0x0a001f00fb7d7f89 */ /* 0x01052800000e0000 */
[----:B0-----:R2:W0:Y:S02]  /*7a40*/  SHFL.DOWN PT, R65, R250, 0x10, 0x1f ;  /* 0x0a001f00fa417f89 */ /* 0x00142400000e0000 */
.L_x_7943:
        /* <DEDUP_REMOVED lines=13> */
.L_x_7855:
[----:B------:R-:W-:Y:S05]  /*7b20*/  BSYNC B1 ;  /* 0x0000000000017941 */ /* 0x000fea0003800000 */
.L_x_7854:
        /* <DEDUP_REMOVED lines=15> */
[----:B----4-:R-:W-:Y:S01]  /*7c20*/  FFMA.FTZ R125, R63, R247, R68 ;  /* 0x000000f73f7d7223 */ /* 0x010fe20000010044 */
[----:B------:R-:W4:Y:S04]  /*7c30*/  SHFL.IDX PT, R69, R63, RZ, 0x1f ;  /* 0x00001fff3f457589 */ /* 0x000f2800000e0000 */
[----:B0-----:R-:W0:Y:S04]  /*7c40*/  SHFL.IDX PT, R65, R61, RZ, 0x1f ;  /* 0x00001fff3d417589 */ /* 0x001e2800000e0000 */
[----:B------:R5:W0:Y:S02]  /*7c50*/  SHFL.IDX PT, R64, R60, RZ, 0x1f ;  /* 0x00001fff3c407589 */ /* 0x000a2400000e0000 */
[----:B-----5:R-:W-:-:S02]  /*7c60*/  FMUL.FTZ R60, R61, R67 ;  /* 0x000000433d3c7220 */ /* 0x020fc40000410000 */
.L_x_7944:
[----:B-123--:R-:W-:Y:S01]  /*7c70*/  ISETP.NE.AND P0, PT, R9, 0x1f, PT ;  /* 0x0000001f0900780c */ /* 0x00efe20003f05270 */
[----:B------:R-:W-:Y:S01]  /*7c80*/  BSSY B1, `(.L_x_7857) ;  /* 0x000000d000017945 */ /* 0x000fe20003800000 */
[----:B----4-:R-:W-:-:S11]  /*7c90*/  MOV R67, R69 ;  /* 0x0000004500437202 */ /* 0x010fd60000000f00 */
[----:B------:R-:W-:Y:S05]  /*7ca0*/  @!P0 BRA `(.L_x_7858) ;  /* 0x000000a000008947 */ /* 0x000fea0003800000 */
[-C--:B------:R-:W-:Y:S02]  /*7cb0*/  FMUL.FTZ R62, R67, R248.reuse ;  /* 0x000000f8433e7220 */ /* 0x080fe40000410000 */
[CC--:B------:R-:W-:Y:S02]  /*7cc0*/  FMUL.FTZ R68, R66.reuse, R248.reuse ;  /* 0x000000f842447220 */ /* 0x0c0fe40000410000 */
[-C--:B------:R-:W-:Y:S02]  /*7cd0*/  FFMA.FTZ R66, R66, R249.reuse, -R62 ;  /* 0x000000f942427223 */ /* 0x080fe4000001083e */
[-C--:B0-----:R-:W-:Y:S02]  /*7ce0*/  FMUL.FTZ R62, R65, R248.reuse ;  /* 0x000000f8413e7220 */ /* 0x081fe40000410000 */
[----:B------:R-:W-:Y:S02]  /*7cf0*/  FFMA.FTZ R67, R67, R249, R68 ;  /* 0x000000f943437223 */ /* 0x000fe40000010044 */
[----:B------:R-:W-:-:S02]  /*7d00*/  FMUL.FTZ R248, R64, R248 ;  /* 0x000000f840f87220 */ /* 0x000fc40000410000 */
[-C--:B------:R-:W-:Y:S02]  /*7d10*/  FFMA.FTZ R64, R64, R249.reuse, -R62 ;  /* 0x000000f940407223 */ /* 0x080fe4000001083e */
[----:B------:R-:W-:Y:S02]  /*7d20*/  FFMA.FTZ R65, R65, R249, R248 ;  /* 0x000000f941417223 */ /* 0x000fe400000100f8 */
[----:B------:R-:W-:Y:S02]  /*7d30*/  FADD.FTZ R66, R66, R251 ;  /* 0x000000fb42427221 */ /* 0x000fe40000010000 */
[----:B------:R-:W-:Y:S02]  /*7d40*/  FADD.FTZ R67, R67, R250 ;  /* 0x000000fa43437221 */ /* 0x000fe40000010000 */
.L_x_7858:
[----:B------:R-:W-:Y:S05]  /*7d50*/  BSYNC B1 ;  /* 0x0000000000017941 */ /* 0x000fea0003800000 */
.L_x_7857:
        /* <DEDUP_REMOVED lines=17> */
.L_x_7837:
[----:B0-----:R-:W-:Y:S05]  /*7e70*/  BSYNC B0 ;  /* 0x0000000000007941 */ /* 0x001fea0003800000 */
.L_x_7836:
[----:B------:R-:W-:Y:S01]  /*7e80*/  WARPSYNC 0xffffffff ;  /* 0xffffffff00007948 */ /* 0x000fe20003800000 */
[----:B------:R-:W-:Y:S01]  /*7e90*/  BAR.SYNC.DEFER_BLOCKING 0x0 ;  /* 0x0000000000007b1d */ /* 0x000fe20000010000 */
[----:B------:R-:W-:-:S02]  /*7ea0*/  MOV R67, c[0x0][0x29c] ;  /* 0x0000a70000437a02 */ /* 0x000fc40000000f00 */
[----:B------:R-:W-:Y:S02]  /*7eb0*/  MOV R66, c[0x0][0x298] ;  /* 0x0000a60000427a02 */ /* 0x000fe40000000f00 */
[--C-:B------:R-:W-:Y:S01]  /*7ec0*/  SHF.R.U32.HI R68, RZ, 0x1, R67.reuse ;  /* 0x00000001ff447819 */ /* 0x100fe20000011643 */
[----:B------:R-:W-:Y:S01]  /*7ed0*/  BSSY B0, `(.L_x_7859) ;  /* 0x00002d6000007945 */ /* 0x000fe20003800000 */
[----:B------:R-:W-:Y:S02]  /*7ee0*/  SHF.R.U64 R66, R66, 0x1, R67 ;  /* 0x0000000142427819 */ /* 0x000fe40000001243 */
[C---:B------:R-:W-:Y:S01]  /*7ef0*/  ISETP.NE.AND P1, PT, R9.reuse, RZ, PT ;  /* 0x000000ff0900720c */ /* 0x040fe20003f25270 */
[----:B------:R-:W-:Y:S01]  /*7f00*/  IMAD R69, R68, R3, RZ ;  /* 0x0000000344457224 */ /* 0x000fe200078e02ff */
[C---:B------:R-:W-:Y:S01]  /*7f10*/  IADD3 R244, R9.reuse, 0x200, RZ ;  /* 0x0000020009f47810 */ /* 0x040fe20007ffe0ff */
[----:B------:R-:W-:Y:S01]  /*7f20*/  IMAD R68, R6, c[0x0][0x2a0], RZ ;  /* 0x0000a80006447a24 */ /* 0x000fe200078e02ff */
[----:B------:R-:W-:Y:S01]  /*7f30*/  IADD3 R242, R9, 0x7c0, RZ ;  /* 0x000007c009f27810 */ /* 0x000fe20007ffe0ff */
[----:B------:R-:W-:-:S02]  /*7f40*/  IMAD R69, R4, R66, R69 ;  /* 0x0000004204457224 */ /* 0x000fc400078e0245 */
[----:B------:R-:W-:-:S04]  /*7f50*/  IMAD.WIDE.U32 R66, R66, R3, RZ ;  /* 0x0000000342427225 */ /* 0x000fc800078e00ff */
[----:B------:R-:W-:Y:S01]  /*7f60*/  IMAD R71, R5, c[0x0][0x2a4], R68 ;  /* 0x0000a90005477a24 */ /* 0x000fe200078e0244 */
[----:B------:R-:W-:Y:S01]  /*7f70*/  IADD3 R67, R67, R69, RZ ;  /* 0x0000004543437210 */ /* 0x000fe20007ffe0ff */
[----:B------:R-:W0:Y:S04]  /*7f80*/  LDS.64 R64, [R9.X16+0x6768] ;  /* 0x0067680009407984 */ /* 0x000e28000000ca00 */
[----:B------:R-:W-:Y:S01]  /*7f90*/  IMAD.WIDE.U32 R66, R5, c[0x0][0x2a0], R66 ;  /* 0x0000a80005427a25 */ /* 0x000fe200078e0042 */
[----:B------:R1:W-:Y:S02]  /*7fa0*/  @!P1 STS.128 [R240+0x7d60], R60 ;  /* 0x007d603cf0009388 */ /* 0x0003e40000000c00 */
[----:B-1----:R-:W-:Y:S01]  /*7fb0*/  HADD2.F32 R63, -RZ, R55.H0_H0 ;  /* 0x20000037ff3f7230 */ /* 0x002fe20000004100 */
[----:B------:R-:W-:-:S02]  /*7fc0*/  SHF.L.U32 R62, R9, 0x5, RZ ;  /* 0x00000005093e7819 */ /* 0x000fc400000006ff */
[----:B------:R-:W-:Y:S02]  /*7fd0*/  IADD3 R240, R9, 0x780, RZ ;  /* 0x0000078009f07810 */ /* 0x000fe40007ffe0ff */
[----:B------:R-:W-:Y:S01]  /*7fe0*/  LEA.HI.SX32 R62, R62, R62, 0x1b ;  /* 0x0000003e3e3e7211 */ /* 0x000fe200078fdaff */
[CC--:B0-----:R-:W-:Y:S02]  /*7ff0*/  FMUL.FTZ R69, R65.reuse, -R73.reuse ;  /* 0x8000004941457220 */ /* 0x0c1fe40000410000 */
[C---:B------:R-:W-:Y:S02]  /*8000*/  FMUL.FTZ R73, R64.reuse, -R73 ;  /* 0x8000004940497220 */ /* 0x040fe40000410000 */
[-C--:B------:R-:W-:Y:S01]  /*8010*/  FFMA.FTZ R68, R64, R72.reuse, -R69 ;  /* 0x0000004840447223 */ /* 0x080fe20000010845 */
[----:B------:R-:W-:Y:S01]  /*8020*/  MOV R64, c[0x0][0x2b8] ;  /* 0x0000ae0000407a02 */ /* 0x000fe20000000f00 */
[----:B------:R-:W-:Y:S01]  /*8030*/  FFMA.FTZ R73, R65, R72, R73 ;  /* 0x0000004841497223 */ /* 0x000fe20000010049 */
[----:B------:R-:W-:Y:S01]  /*8040*/  IADD3 R65, R71, R67, RZ ;  /* 0x0000004347417210 */ /* 0x000fe20007ffe0ff */
[----:B------:R-:W-:Y:S01]  /*8050*/  FADD.FTZ R93, R93, R68 ;  /* 0x000000445d5d7221 */ /* 0x000fe20000010000 */
[----:B------:R-:W-:Y:S01]  /*8060*/  LEA R67, P0, R66, c[0x0][0x318], 0x3 ;  /* 0x0000c60042437a11 */ /* 0x000fe200078018ff */
[----:B------:R-:W-:Y:S01]  /*8070*/  FADD.FTZ R94, -R94, R73 ;  /* 0x000000495e5e7221 */ /* 0x000fe20000010100 */
[----:B------:R-:W-:Y:S01]  /*8080*/  P2R R68, PR, RZ, 0x2 ;  /* 0x00000002ff447803 */ /* 0x000fe20000000000 */
[----:B------:R-:W-:Y:S01]  /*8090*/  FMUL.FTZ R61, R93, UR17 ;  /* 0x000000115d3d7c20 */ /* 0x000fe20008410000 */
[----:B------:R-:W-:Y:S01]  /*80a0*/  LEA.HI.X R66, R66, c[0x0][0x31c], R65, 0x3, P0 ;  /* 0x0000c70042427a11 */ /* 0x000fe200000f1c41 */
[----:B------:R-:W-:Y:S01]  /*80b0*/  FMUL.FTZ R68, R143, -R94 ;  /* 0x8000005e8f447220 */ /* 0x000fe20000410000 */
[----:B------:R-:W-:Y:S01]  /*80c0*/  MOV R65, c[0x0][0x2bc] ;  /* 0x0000af0000417a02 */ /* 0x000fe20000000f00 */
[----:B------:R-:W-:-:S02]  /*80d0*/  FMUL.FTZ R60, R94, UR17 ;  /* 0x000000115e3c7c20 */ /* 0x000fc40008410000 */
[----:B------:R-:W-:Y:S01]  /*80e0*/  FFMA.FTZ R68, R144, R93, -R68 ;  /* 0x0000005d90447223 */ /* 0x000fe20000010844 */
[--C-:B------:R-:W-:Y:S01]  /*80f0*/  SHF.R.U32.HI R70, RZ, 0x1, R65.reuse ;  /* 0x00000001ff467819 */ /* 0x100fe20000011641 */
[----:B------:R-:W-:Y:S01]  /*8100*/  FFMA.FTZ R73, R93, UR16, R60 ;  /* 0x000000105d497c23 */ /* 0x000fe2000801003c */
[----:B------:R-:W-:Y:S01]  /*8110*/  SHF.R.U64 R64, R64, 0x1, R65 ;  /* 0x0000000140407819 */ /* 0x000fe20000001241 */
[----:B------:R-:W-:Y:S02]  /*8120*/  FADD.FTZ R91, R91, R68 ;  /* 0x000000445b5b7221 */ /* 0x000fe40000010000 */
[----:B------:R-:W-:Y:S02]  /*8130*/  IMAD R69, R70, R3, RZ ;  /* 0x0000000346457224 */ /* 0x000fe400078e02ff */
[----:B------:R-:W-:Y:S02]  /*8140*/  FMUL.FTZ R70, R83, R94 ;  /* 0x0000005e53467220 */ /* 0x000fe40000410000 */
[----:B------:R-:W-:-:S02]  /*8150*/  IMAD R69, R4, R64, R69 ;  /* 0x0000004004457224 */ /* 0x000fc400078e0245 */
[----:B------:R-:W-:-:S04]  /*8160*/  IMAD.WIDE.U32 R64, R64, R3, RZ ;  /* 0x0000000340407225 */ /* 0x000fc800078e00ff */
[----:B------:R-:W-:Y:S01]  /*8170*/  FFMA.FTZ R68, R94, UR16, -R61 ;  /* 0x000000105e447c23 */ /* 0x000fe2000801083d */
[----:B------:R-:W-:Y:S01]  /*8180*/  IADD3 R65, R65, R69, RZ ;  /* 0x0000004541417210 */ /* 0x000fe20007ffe0ff */
[----:B------:R-:W-:Y:S01]  /*8190*/  HADD2.F32 R69, -RZ, R55.H1_H1 ;  /* 0x30000037ff457230 */ /* 0x000fe20000004100 */
[-C--:B------:R-:W-:Y:S02]  /*81a0*/  FMUL.FTZ R60, R93, R34.reuse ;  /* 0x000000225d3c7220 */ /* 0x080fe40000410000 */
[----:B------:R-:W-:Y:S02]  /*81b0*/  FMUL.FTZ R143, R143, -R93 ;  /* 0x8000005d8f8f7220 */ /* 0x000fe40000410000 */
[----:B------:R-:W-:Y:S02]  /*81c0*/  FMUL.FTZ R72, R69, R34 ;  /* 0x0000002245487220 */ /* 0x000fe40000410000 */
[----:B------:R-:W-:Y:S02]  /*81d0*/  FFMA.FTZ R71, R144, R94, R143 ;  /* 0x0000005e90477223 */ /* 0x000fe4000001008f */
[----:B------:R-:W-:-:S02]  /*81e0*/  FFMA.FTZ R83, R83, -R72, R234 ;  /* 0x8000004853537223 */ /* 0x000fc400000100ea */
[C---:B------:R-:W-:Y:S02]  /*81f0*/  FFMA.FTZ R72, R181.reuse, -R72, R235 ;  /* 0x80000048b5487223 */ /* 0x040fe400000100eb */
[----:B------:R-:W-:Y:S02]  /*8200*/  FFMA.FTZ R181, R181, R93, R70 ;  /* 0x0000005db5b57223 */ /* 0x000fe40000010046 */
[----:B------:R-:W-:Y:S02]  /*8210*/  FMUL.FTZ R70, R94, R34 ;  /* 0x000000225e467220 */ /* 0x000fe40000410000 */
[C---:B------:R-:W-:Y:S02]  /*8220*/  FMUL.FTZ R68, R83.reuse, R68 ;  /* 0x0000004453447220 */ /* 0x040fe40000410000 */
[C---:B------:R-:W-:Y:S02]  /*8230*/  FMUL.FTZ R61, R83.reuse, R70 ;  /* 0x00000046533d7220 */ /* 0x040fe40000410000 */
[----:B------:R-:W-:-:S02]  /*8240*/  FMUL.FTZ R83, R83, R60 ;  /* 0x0000003c53537220 */ /* 0x000fc40000410000 */
[CC--:B------:R-:W-:Y:S02]  /*8250*/  FMUL.FTZ R93, R69.reuse, R60.reuse ;  /* 0x0000003c455d7220 */ /* 0x0c0fe40000410000 */
[C---:B------:R-:W-:Y:S02]  /*8260*/  FFMA.FTZ R61, R72.reuse, R60, R61 ;  /* 0x0000003c483d7223 */ /* 0x040fe4000001003d */
[C---:B------:R-:W-:Y:S01]  /*8270*/  FFMA.FTZ R60, R72.reuse, R70, -R83 ;  /* 0x00000046483c7223 */ /* 0x040fe20000010853 */
[----:B------:R-:W-:Y:S01]  /*8280*/  STS [R62.X4+0x2178], R93 ;  /* 0x0021785d3e007388 */ /* 0x000fe20000004800 */
[----:B------:R-:W-:Y:S02]  /*8290*/  FFMA.FTZ R72, R72, R73, R68 ;  /* 0x0000004948487223 */ /* 0x000fe40000010044 */
[----:B------:R-:W-:Y:S02]  /*82a0*/  FADD.FTZ R71, -R92, R71 ;  /* 0x000000475c477221 */ /* 0x000fe40000010100 */
[----:B------:R-:W-:-:S02]  /*82b0*/  FFMA.FTZ R92, R69, R181, R72 ;  /* 0x000000b5455c7223 */ /* 0x000fc40000010048 */
[----:B------:R-:W-:Y:S02]  /*82c0*/  FMUL.FTZ R73, R63, R32 ;  /* 0x000000203f497220 */ /* 0x000fe40000410000 */
[----:B------:R-:W-:Y:S02]  /*82d0*/  FMUL.FTZ R72, R91, UR17 ;  /* 0x000000115b487c20 */ /* 0x000fe40008410000 */
[----:B------:R-:W-:Y:S02]  /*82e0*/  FMUL.FTZ R125, R69, R70 ;  /* 0x00000046457d7220 */ /* 0x000fe40000410000 */
[----:B------:R-:W-:Y:S02]  /*82f0*/  FMUL.FTZ R68, R145, -R71 ;  /* 0x8000004791447220 */ /* 0x000fe40000410000 */
[----:B------:R-:W-:Y:S01]  /*8300*/  FFMA.FTZ R69, R82, -R73, R230 ;  /* 0x8000004952457223 */ /* 0x000fe200000100e6 */
[----:B------:R-:W-:Y:S01]  /*8310*/  STS [R62.X4+0x217c], R125 ;  /* 0x00217c7d3e007388 */ /* 0x000fe20000004800 */
        /* <DEDUP_REMOVED lines=9> */
[-C--:B------:R-:W-:Y:S02]  /*83b0*/  FMUL.FTZ R124, R71, R32.reuse ;  /* 0x00000020477c7220 */ /* 0x080fe40000410000 */
[----:B------:R-:W-:Y:S02]  /*83c0*/  FMUL.FTZ R82, R91, R32 ;  /* 0x000000205b527220 */ /* 0x000fe40000410000 */
[----:B------:R-:W-:Y:S01]  /*83d0*/  FFMA.FTZ R72, R73, R70, R72 ;  /* 0x0000004649487223 */ /* 0x000fe20000010048 */
[----:B------:R-:W-:Y:S01]  /*83e0*/  HADD2.F32 R70, -RZ, R54.H1_H1 ;  /* 0x30000036ff467230 */ /* 0x000fe20000004100 */
[----:B------:R-:W-:-:S02]  /*83f0*/  FFMA.FTZ R68, R146, R91, -R68 ;  /* 0x0000005b92447223 */ /* 0x000fc40000010844 */
[----:B------:R-:W-:Y:S02]  /*8400*/  FADD.FTZ R94, -R90, R145 ;  /* 0x000000915a5e7221 */ /* 0x000fe40000010100 */
[C---:B------:R-:W-:Y:S02]  /*8410*/  FMUL.FTZ R71, R69.reuse, R124 ;  /* 0x0000007c45477220 */ /* 0x040fe40000410000 */
[----:B------:R-:W-:Y:S02]  /*8420*/  FMUL.FTZ R83, R69, R82 ;  /* 0x0000005245537220 */ /* 0x000fe40000410000 */
[----:B------:R-:W-:Y:S02]  /*8430*/  FADD.FTZ R68, R89, R68 ;  /* 0x0000004459447221 */ /* 0x000fe40000010000 */
[----:B------:R-:W-:Y:S02]  /*8440*/  FFMA.FTZ R121, R180, R32, R121 ;  /* 0x00000020b4797223 */ /* 0x000fe40000010079 */
[----:B------:R-:W-:-:S02]  /*8450*/  FMUL.FTZ R69, R147, -R94 ;  /* 0x8000005e93457220 */ /* 0x000fc40000410000 */
[C---:B------:R-:W-:Y:S02]  /*8460*/  FMUL.FTZ R89, R63.reuse, R82 ;  /* 0x000000523f597220 */ /* 0x040fe40000410000 */
[C---:B------:R-:W-:Y:S02]  /*8470*/  FMUL.FTZ R91, R63.reuse, R124 ;  /* 0x0000007c3f5b7220 */ /* 0x040fe40000410000 */
[----:B------:R-:W-:Y:S01]  /*8480*/  FFMA.FTZ R180, R63, R180, R72 ;  /* 0x000000b43fb47223 */ /* 0x000fe20000010048 */
[----:B------:R-:W-:Y:S01]  /*8490*/  STS [R62.X4+0x2170], R89 ;  /* 0x002170593e007388 */ /* 0x000fe20000004800 */
[----:B------:R-:W-:Y:S02]  /*84a0*/  FMUL.FTZ R90, R70, R31 ;  /* 0x0000001f465a7220 */ /* 0x000fe40000410000 */
[----:B------:R-:W-:Y:S01]  /*84b0*/  FMUL.FTZ R63, R81, R94 ;  /* 0x0000005e513f7220 */ /* 0x000fe20000410000 */
[----:B------:R0:W-:Y:S01]  /*84c0*/  STS [R62.X4+0x2174], R91 ;  /* 0x0021745b3e007388 */ /* 0x0001e20000004800 */
[----:B------:R-:W-:-:S02]  /*84d0*/  FFMA.FTZ R72, R148, R68, -R69 ;  /* 0x0000004494487223 */ /* 0x000fc40000010845 */
[----:B------:R-:W-:Y:S02]  /*84e0*/  FFMA.FTZ R82, R73, R82, R71 ;  /* 0x0000005249527223 */ /* 0x000fe40000010047 */
[-C--:B------:R-:W-:Y:S02]  /*84f0*/  FFMA.FTZ R81, R81, -R90.reuse, R208 ;  /* 0x8000005a51517223 */ /* 0x080fe400000100d0 */
[----:B------:R-:W-:Y:S02]  /*8500*/  FFMA.FTZ R69, R179, -R90, R209 ;  /* 0x8000005ab3457223 */ /* 0x000fe400000100d1 */
[-C--:B------:R-:W-:Y:S01]  /*8510*/  FMUL.FTZ R147, R147, -R68.reuse ;  /* 0x8000004493937220 */ /* 0x080fe20000410000 */
[----:B0-----:R-:W-:Y:S01]  /*8520*/  HADD2.F32 R91, -RZ, R52.H0_H0 ;  /* 0x20000034ff5b7230 */ /* 0x001fe20000004100 */
[----:B------:R-:W-:Y:S02]  /*8530*/  FMUL.FTZ R71, R68, UR17 ;  /* 0x0000001144477c20 */ /* 0x000fe40008410000 */
[----:B------:R-:W-:-:S02]  /*8540*/  FFMA.FTZ R90, R179, R68, R63 ;  /* 0x00000044b35a7223 */ /* 0x000fc4000001003f */
[----:B------:R-:W-:Y:S02]  /*8550*/  FMUL.FTZ R63, R94, UR17 ;  /* 0x000000115e3f7c20 */ /* 0x000fe40008410000 */
[----:B------:R-:W-:Y:S02]  /*8560*/  FADD.FTZ R129, R92, R129 ;  /* 0x000000815c817221 */ /* 0x000fe40000010000 */
[----:B------:R-:W-:Y:S02]  /*8570*/  FFMA.FTZ R147, R148, R94, R147 ;  /* 0x0000005e94937223 */ /* 0x000fe40000010093 */
[----:B------:R-:W-:Y:S02]  /*8580*/  FADD.FTZ R87, R87, R72 ;  /* 0x0000004857577221 */ /* 0x000fe40000010000 */
[C---:B------:R-:W-:Y:S02]  /*8590*/  FFMA.FTZ R92, R94.reuse, UR16, -R71 ;  /* 0x000000105e5c7c23 */ /* 0x040fe40008010847 */
[----:B------:R-:W-:-:S02]  /*85a0*/  FMUL.FTZ R94, R94, R31 ;  /* 0x0000001f5e5e7220 */ /* 0x000fc40000410000 */
[C---:B------:R-:W-:Y:S02]  /*85b0*/  FFMA.FTZ R72, R68.reuse, UR16, R63 ;  /* 0x0000001044487c23 */ /* 0x040fe4000801003f */
[----:B------:R-:W-:Y:S02]  /*85c0*/  FMUL.FTZ R68, R68, R31 ;  /* 0x0000001f44447220 */ /* 0x000fe40000410000 */
[----:B------:R-:W-:Y:S02]  /*85d0*/  FFMA.FTZ R124, R73, R124, -R83 ;  /* 0x0000007c497c7223 */ /* 0x000fe40000010853 */
[C---:B------:R-:W-:Y:S02]  /*85e0*/  FMUL.FTZ R83, R81.reuse, R94 ;  /* 0x0000005e51537220 */ /* 0x040fe40000410000 */
[C---:B------:R-:W-:Y:S02]  /*85f0*/  FMUL.FTZ R92, R81.reuse, R92 ;  /* 0x0000005c515c7220 */ /* 0x040fe40000410000 */
[----:B------:R-:W-:-:S02]  /*8600*/  FMUL.FTZ R81, R81, R68 ;  /* 0x0000004451517220 */ /* 0x000fc40000410000 */
[----:B------:R-:W-:Y:S02]  /*8610*/  FADD.FTZ R147, -R88, R147 ;  /* 0x0000009358937221 */ /* 0x000fe40000010100 */
[C---:B------:R-:W-:Y:S02]  /*8620*/  FMUL.FTZ R73, R70.reuse, R94 ;  /* 0x0000005e46497220 */ /* 0x040fe40000410000 */
[C---:B------:R-:W-:Y:S02]  /*8630*/  FFMA.FTZ R83, R69.reuse, R68, R83 ;  /* 0x0000004445537223 */ /* 0x040fe40000010053 */
[C---:B------:R-:W-:Y:S01]  /*8640*/  FFMA.FTZ R81, R69.reuse, R94, -R81 ;  /* 0x0000005e45517223 */ /* 0x040fe20000010851 */
[----:B------:R-:W-:Y:S01]  /*8650*/  HADD2.F32 R94, -RZ, R54.H0_H0 ;  /* 0x20000036ff5e7230 */ /* 0x000fe20000004100 */
[----:B------:R-:W-:Y:S01]  /*8660*/  FFMA.FTZ R69, R69, R72, R92 ;  /* 0x0000004845457223 */ /* 0x000fe2000001005c */
[----:B------:R-:W-:Y:S01]  /*8670*/  HADD2.F32 R92, -RZ, R53.H1_H1 ;  /* 0x30000035ff5c7230 */ /* 0x000fe20000004100 */
[----:B------:R-:W-:Y:S01]  /*8680*/  FMUL.FTZ R71, R70, R68 ;  /* 0x0000004446477220 */ /* 0x000fe20000410000 */
[----:B------:R-:W-:Y:S01]  /*8690*/  STS [R62.X4+0x216c], R73 ;  /* 0x00216c493e007388 */ /* 0x000fe20000004800 */
[----:B------:R-:W-:-:S02]  /*86a0*/  FMUL.FTZ R63, R149, -R147 ;  /* 0x80000093953f7220 */ /* 0x000fc40000410000 */
[-C--:B------:R-:W-:Y:S01]  /*86b0*/  FMUL.FTZ R149, R149, -R87.reuse ;  /* 0x8000005795957220 */ /* 0x080fe20000410000 */
[----:B------:R0:W-:Y:S01]  /*86c0*/  STS [R62.X4+0x2168], R71 ;  /* 0x002168473e007388 */ /* 0x0001e20000004800 */
[----:B------:R-:W-:Y:S02]  /*86d0*/  FFMA.FTZ R89, R70, R90, R69 ;  /* 0x0000005a46597223 */ /* 0x000fe40000010045 */
[----:B------:R-:W-:Y:S02]  /*86e0*/  FMUL.FTZ R69, R94, R30 ;  /* 0x0000001e5e457220 */ /* 0x000fe40000410000 */
[----:B------:R-:W-:Y:S02]  /*86f0*/  FFMA.FTZ R68, R150, R87, -R63 ;  /* 0x0000005796447223 */ /* 0x000fe4000001083f */
[----:B------:R-:W-:Y:S02]  /*8700*/  FMUL.FTZ R63, R80, R147 ;  /* 0x00000093503f7220 */ /* 0x000fe40000410000 */
[----:B------:R-:W-:-:S02]  /*8710*/  FMUL.FTZ R70, R147, UR17 ;  /* 0x0000001193467c20 */ /* 0x000fc40008410000 */
[----:B------:R-:W-:Y:S02]  /*8720*/  FFMA.FTZ R149, R150, R147, R149 ;  /* 0x0000009396957223 */ /* 0x000fe40000010095 */
[----:B0-----:R-:W-:Y:S02]  /*8730*/  FMUL.FTZ R71, R87, UR17 ;  /* 0x0000001157477c20 */ /* 0x001fe40008410000 */
[-C--:B------:R-:W-:Y:S02]  /*8740*/  FFMA.FTZ R80, R80, -R69.reuse, R206 ;  /* 0x8000004550507223 */ /* 0x080fe400000100ce */
[C---:B------:R-:W-:Y:S02]  /*8750*/  FFMA.FTZ R69, R178.reuse, -R69, R207 ;  /* 0x80000045b2457223 */ /* 0x040fe400000100cf */
[----:B------:R-:W-:Y:S02]  /*8760*/  FFMA.FTZ R178, R178, R87, R63 ;  /* 0x00000057b2b27223 */ /* 0x000fe4000001003f */
[----:B------:R-:W-:-:S02]  /*8770*/  FMUL.FTZ R125, R147, R30 ;  /* 0x0000001e937d7220 */ /* 0x000fc40000410000 */
[----:B------:R-:W-:Y:S02]  /*8780*/  FFMA.FTZ R70, R87, UR16, R70 ;  /* 0x0000001057467c23 */ /* 0x000fe40008010046 */
[----:B------:R-:W-:Y:S02]  /*8790*/  FFMA.FTZ R71, R147, UR16, -R71 ;  /* 0x0000001093477c23 */ /* 0x000fe40008010847 */
[----:B------:R-:W-:Y:S02]  /*87a0*/  FMUL.FTZ R87, R87, R30 ;  /* 0x0000001e57577220 */ /* 0x000fe40000410000 */
[----:B------:R-:W-:Y:S02]  /*87b0*/  FADD.FTZ R86, -R86, R149 ;  /* 0x0000009556567221 */ /* 0x000fe40000010100 */
[----:B------:R-:W-:Y:S02]  /*87c0*/  FADD.FTZ R88, R85, R68 ;  /* 0x0000004455587221 */ /* 0x000fe40000010000 */
[----:B------:R-:W-:-:S02]  /*87d0*/  FMUL.FTZ R68, R80, R125 ;  /* 0x0000007d50447220 */ /* 0x000fc40000410000 */
[C---:B------:R-:W-:Y:S02]  /*87e0*/  FMUL.FTZ R71, R80.reuse, R71 ;  /* 0x0000004750477220 */ /* 0x040fe40000410000 */
[----:B------:R-:W-:Y:S02]  /*87f0*/  FMUL.FTZ R72, R80, R87 ;  /* 0x0000005750487220 */ /* 0x000fe40000410000 */
[----:B------:R-:W-:Y:S02]  /*8800*/  FMUL.FTZ R63, R151, -R86 ;  /* 0x80000056973f7220 */ /* 0x000fe40000410000 */
[----:B------:R-:W-:Y:S02]  /*8810*/  FMUL.FTZ R85, R94, R125 ;  /* 0x0000007d5e557220 */ /* 0x000fe40000410000 */
[C---:B------:R-:W-:Y:S02]  /*8820*/  FFMA.FTZ R80, R69.reuse, R87, R68 ;  /* 0x0000005745507223 */ /* 0x040fe40000010044 */
[C---:B------:R-:W-:Y:S01]  /*8830*/  FFMA.FTZ R125, R69.reuse, R125, -R72 ;  /* 0x0000007d457d7223 */ /* 0x040fe20000010848 */
[----:B------:R0:W-:Y:S01]  /*8840*/  STS [R62.X4+0x2164], R85 ;  /* 0x002164553e007388 */ /* 0x0001e20000004800 */
[----:B------:R-:W-:-:S02]  /*8850*/  FFMA.FTZ R71, R69, R70, R71 ;  /* 0x0000004645477223 */ /* 0x000fc40000010047 */
[-C--:B------:R-:W-:Y:S02]  /*8860*/  FFMA.FTZ R68, R152, R88.reuse, -R63 ;  /* 0x0000005898447223 */ /* 0x080fe4000001083f */
[----:B------:R-:W-:Y:S02]  /*8870*/  FMUL.FTZ R69, R88, UR17 ;  /* 0x0000001158457c20 */ /* 0x000fe40008410000 */
[----:B------:R-:W-:Y:S02]  /*8880*/  FMUL.FTZ R72, R92, R29 ;  /* 0x0000001d5c487220 */ /* 0x000fe40000410000 */
[----:B------:R-:W-:Y:S02]  /*8890*/  FFMA.FTZ R123, R90, R31, R123 ;  /* 0x0000001f5a7b7223 */ /* 0x000fe4000001007b */
[----:B------:R-:W-:Y:S02]  /*88a0*/  FADD.FTZ R90, R95, R68 ;  /* 0x000000445f5a7221 */ /* 0x000fe40000010000 */
[----:B------:R-:W-:-:S02]  /*88b0*/  FMUL.FTZ R151, R151, -R88 ;  /* 0x8000005897977220 */ /* 0x000fc40000410000 */
[C---:B------:R-:W-:Y:S02]  /*88c0*/  FMUL.FTZ R70, R79.reuse, R86 ;  /* 0x000000564f467220 */ /* 0x040fe40000410000 */
[C---:B------:R-:W-:Y:S02]  /*88d0*/  FFMA.FTZ R68, R86.reuse, UR16, -R69 ;  /* 0x0000001056447c23 */ /* 0x040fe40008010845 */
[----:B------:R-:W-:Y:S02]  /*88e0*/  FFMA.FTZ R79, R79, -R72, R202 ;  /* 0x800000484f4f7223 */ /* 0x000fe400000100ca */
[-C--:B------:R-:W-:Y:S02]  /*88f0*/  FMUL.FTZ R69, R86, R29.reuse ;  /* 0x0000001d56457220 */ /* 0x080fe40000410000 */
[----:B------:R-:W-:Y:S02]  /*8900*/  FMUL.FTZ R95, R88, R29 ;  /* 0x0000001d585f7220 */ /* 0x000fe40000410000 */
[----:B------:R-:W-:-:S02]  /*8910*/  FMUL.FTZ R73, R94, R87 ;  /* 0x000000575e497220 */ /* 0x000fc40000410000 */
[----:B------:R-:W-:Y:S02]  /*8920*/  FMUL.FTZ R63, R86, UR17 ;  /* 0x00000011563f7c20 */ /* 0x000fe40008410000 */
[----:B------:R-:W-:Y:S01]  /*8930*/  FFMA.FTZ R87, R94, R178, R71 ;  /* 0x000000b25e577223 */ /* 0x000fe20000010047 */
[----:B------:R1:W-:Y:S01]  /*8940*/  STS [R62.X4+0x2160], R73 ;  /* 0x002160493e007388 */ /* 0x0003e20000004800 */
[----:B------:R-:W-:Y:S01]  /*8950*/  FFMA.FTZ R151, R152, R86, R151 ;  /* 0x0000005698977223 */ /* 0x000fe20000010097 */
[----:B------:R-:W-:Y:S01]  /*8960*/  HADD2.F32 R86, -RZ, R53.H0_H0 ;  /* 0x20000035ff567230 */ /* 0x000fe20000004100 */
[C---:B------:R-:W-:Y:S02]  /*8970*/  FMUL.FTZ R71, R79.reuse, R69 ;  /* 0x000000454f477220 */ /* 0x040fe40000410000 */
[----:B------:R-:W-:Y:S02]  /*8980*/  FMUL.FTZ R68, R79, R68 ;  /* 0x000000444f447220 */ /* 0x000fe40000410000 */
[----:B------:R-:W-:-:S02]  /*8990*/  FFMA.FTZ R72, R177, -R72, R203 ;  /* 0x80000048b1487223 */ /* 0x000fc400000100cb */
[----:B------:R-:W-:Y:S02]  /*89a0*/  FMUL.FTZ R79, R79, R95 ;  /* 0x0000005f4f4f7220 */ /* 0x000fe40000410000 */
[----:B------:R-:W-:Y:S02]  /*89b0*/  FFMA.FTZ R63, R88, UR16, R63 ;  /* 0x00000010583f7c23 */ /* 0x000fe4000801003f */
[----:B------:R-:W-:Y:S02]  /*89c0*/  FADD.FTZ R151, -R84, R151 ;  /* 0x0000009754977221 */ /* 0x000fe40000010100 */
[-C--:B0-----:R-:W-:Y:S02]  /*89d0*/  FMUL.FTZ R85, R92, R69.reuse ;  /* 0x000000455c557220 */ /* 0x081fe40000410000 */
[C---:B------:R-:W-:Y:S02]  /*89e0*/  FFMA.FTZ R79, R72.reuse, R69, -R79 ;  /* 0x00000045484f7223 */ /* 0x040fe4000001084f */
[----:B------:R-:W-:Y:S01]  /*89f0*/  FFMA.FTZ R70, R177, R88, R70 ;  /* 0x00000058b1467223 */ /* 0x000fe20000010046 */
[----:B------:R-:W-:Y:S01]  /*8a00*/  STS [R62.X4+0x215c], R85 ;  /* 0x00215c553e007388 */ /* 0x000fe20000004800 */
[----:B------:R-:W-:Y:S01]  /*8a10*/  FFMA.FTZ R69, R72, R63, R68 ;  /* 0x0000003f48457223 */ /* 0x000fe20000010044 */
[----:B------:R-:W-:Y:S01]  /*8a20*/  HADD2.F32 R88, -RZ, R52.H1_H1 ;  /* 0x30000034ff587230 */ /* 0x000fe20000004100 */
[----:B------:R-:W-:-:S02]  /*8a30*/  FMUL.FTZ R63, R153, -R151 ;  /* 0x80000097993f7220 */ /* 0x000fc40000410000 */
[-C--:B-1----:R-:W-:Y:S02]  /*8a40*/  FMUL.FTZ R73, R92, R95.reuse ;  /* 0x0000005f5c497220 */ /* 0x082fe40000410000 */
[----:B------:R-:W-:Y:S02]  /*8a50*/  FFMA.FTZ R95, R72, R95, R71 ;  /* 0x0000005f485f7223 */ /* 0x000fe40000010047 */
[----:B------:R-:W-:Y:S01]  /*8a60*/  FFMA.FTZ R72, R92, R70, R69 ;  /* 0x000000465c487223 */ /* 0x000fe20000010045 */
[----:B------:R0:W-:Y:S01]  /*8a70*/  STS [R62.X4+0x2158], R73 ;  /* 0x002158493e007388 */ /* 0x0001e20000004800 */
[----:B------:R-:W-:Y:S02]  /*8a80*/  FMUL.FTZ R69, R86, R28 ;  /* 0x0000001c56457220 */ /* 0x000fe40000410000 */
[----:B------:R-:W-:Y:S02]  /*8a90*/  FFMA.FTZ R68, R154, R90, -R63 ;  /* 0x0000005a9a447223 */ /* 0x000fe4000001083f */
[----:B------:R-:W-:-:S02]  /*8aa0*/  FMUL.FTZ R71, R90, UR17 ;  /* 0x000000115a477c20 */ /* 0x000fc40008410000 */
[----:B------:R-:W-:Y:S02]  /*8ab0*/  FMUL.FTZ R63, R78, R151 ;  /* 0x000000974e3f7220 */ /* 0x000fe40000410000 */
[----:B------:R-:W-:Y:S02]  /*8ac0*/  FFMA.FTZ R113, R70, R29, R113 ;  /* 0x0000001d46717223 */ /* 0x000fe40000010071 */
[----:B------:R-:W-:Y:S02]  /*8ad0*/  FMUL.FTZ R153, R153, -R90 ;  /* 0x8000005a99997220 */ /* 0x000fe40000410000 */
[-C--:B------:R-:W-:Y:S02]  /*8ae0*/  FFMA.FTZ R78, R78, -R69.reuse, R204 ;  /* 0x800000454e4e7223 */ /* 0x080fe400000100cc */
[----:B------:R-:W-:Y:S02]  /*8af0*/  FFMA.FTZ R70, R176, -R69, R205 ;  /* 0x80000045b0467223 */ /* 0x000fe400000100cd */
[----:B------:R-:W-:-:S02]  /*8b00*/  FFMA.FTZ R71, R151, UR16, -R71 ;  /* 0x0000001097477c23 */ /* 0x000fc40008010847 */
[----:B0-----:R-:W-:Y:S02]  /*8b10*/  FMUL.FTZ R73, R151, R28 ;  /* 0x0000001c97497220 */ /* 0x001fe40000410000 */
[----:B------:R-:W-:Y:S01]  /*8b20*/  FFMA.FTZ R69, R176, R90, R63 ;  /* 0x0000005ab0457223 */ /* 0x000fe2000001003f */
[----:B------:R-:W-:Y:S01]  /*8b30*/  IADD3 R176, R9, 0x580, RZ ;  /* 0x0000058009b07810 */ /* 0x000fe20007ffe0ff */
[----:B------:R-:W-:Y:S02]  /*8b40*/  FMUL.FTZ R143, R90, R28 ;  /* 0x0000001c5a8f7220 */ /* 0x000fe40000410000 */
[----:B------:R-:W-:Y:S02]  /*8b50*/  FMUL.FTZ R63, R151, UR17 ;  /* 0x00000011973f7c20 */ /* 0x000fe40008410000 */
[----:B------:R-:W-:Y:S02]  /*8b60*/  FFMA.FTZ R153, R154, R151, R153 ;  /* 0x000000979a997223 */ /* 0x000fe40000010099 */
[----:B------:R-:W-:-:S02]  /*8b70*/  FADD.FTZ R84, R211, R68 ;  /* 0x00000044d3547221 */ /* 0x000fc40000010000 */
[C---:B------:R-:W-:Y:S02]  /*8b80*/  FMUL.FTZ R68, R78.reuse, R73 ;  /* 0x000000494e447220 */ /* 0x040fe40000410000 */
[C---:B------:R-:W-:Y:S02]  /*8b90*/  FMUL.FTZ R71, R78.reuse, R71 ;  /* 0x000000474e477220 */ /* 0x040fe40000410000 */
[-C--:B------:R-:W-:Y:S02]  /*8ba0*/  FMUL.FTZ R78, R78, R143.reuse ;  /* 0x0000008f4e4e7220 */ /* 0x080fe40000410000 */
[----:B------:R-:W-:Y:S01]  /*8bb0*/  FFMA.FTZ R63, R90, UR16, R63 ;  /* 0x000000105a3f7c23 */ /* 0x000fe2000801003f */
[----:B------:R-:W-:Y:S01]  /*8bc0*/  HADD2.F32 R90, -RZ, R59.H0_H0 ;  /* 0x2000003bff5a7230 */ /* 0x000fe20000004100 */
[----:B------:R-:W-:Y:S01]  /*8bd0*/  FADD.FTZ R144, -R210, R153 ;  /* 0x00000099d2907221 */ /* 0x000fe20000010100 */
[----:B------:R-:W-:Y:S01]  /*8be0*/  IADD3 R210, R9, 0x640, RZ ;  /* 0x0000064009d27810 */ /* 0x000fe20007ffe0ff */
[----:B------:R-:W-:-:S02]  /*8bf0*/  FMUL.FTZ R85, R86, R143 ;  /* 0x0000008f56557220 */ /* 0x000fc40000410000 */
[C---:B------:R-:W-:Y:S02]  /*8c00*/  FFMA.FTZ R143, R70.reuse, R143, R68 ;  /* 0x0000008f468f7223 */ /* 0x040fe40000010044 */
[C---:B------:R-:W-:Y:S01]  /*8c10*/  FFMA.FTZ R78, R70.reuse, R73, -R78 ;  /* 0x00000049464e7223 */ /* 0x040fe2000001084e */
[----:B------:R-:W-:Y:S01]  /*8c20*/  STS [R62.X4+0x2150], R85 ;  /* 0x002150553e007388 */ /* 0x000fe20000004800 */
[----:B------:R-:W-:Y:S02]  /*8c30*/  FFMA.FTZ R70, R70, R63, R71 ;  /* 0x0000003f46467223 */ /* 0x000fe40000010047 */
[----:B------:R-:W-:Y:S02]  /*8c40*/  FMUL.FTZ R63, R155, -R144 ;  /* 0x800000909b3f7220 */ /* 0x000fe40000410000 */
[----:B------:R-:W-:Y:S02]  /*8c50*/  FADD.FTZ R122, R89, R122 ;  /* 0x0000007a597a7221 */ /* 0x000fe40000010000 */
[----:B------:R-:W-:-:S02]  /*8c60*/  FADD.FTZ R111, R72, R111 ;  /* 0x0000006f486f7221 */ /* 0x000fc40000010000 */
[----:B------:R-:W-:Y:S02]  /*8c70*/  FFMA.FTZ R128, R69, R28, R128 ;  /* 0x0000001c45807223 */ /* 0x000fe40000010080 */
[----:B------:R-:W-:Y:S02]  /*8c80*/  FFMA.FTZ R89, R86, R69, R70 ;  /* 0x0000004556597223 */ /* 0x000fe40000010046 */
[----:B------:R-:W-:Y:S02]  /*8c90*/  FFMA.FTZ R68, R156, R84, -R63 ;  /* 0x000000549c447223 */ /* 0x000fe4000001083f */
[----:B------:R-:W-:Y:S02]  /*8ca0*/  FMUL.FTZ R72, R88, R27 ;  /* 0x0000001b58487220 */ /* 0x000fe40000410000 */
[----:B------:R-:W-:Y:S02]  /*8cb0*/  FMUL.FTZ R69, R84, UR17 ;  /* 0x0000001154457c20 */ /* 0x000fe40008410000 */
[----:B------:R-:W-:-:S02]  /*8cc0*/  FADD.FTZ R110, R87, R110 ;  /* 0x0000006e576e7221 */ /* 0x000fc40000010000 */
[----:B------:R-:W-:Y:S02]  /*8cd0*/  FMUL.FTZ R87, R86, R73 ;  /* 0x0000004956577220 */ /* 0x000fe40000410000 */
[----:B------:R-:W-:Y:S02]  /*8ce0*/  FMUL.FTZ R70, R77, R144 ;  /* 0x000000904d467220 */ /* 0x000fe40000410000 */
[----:B------:R-:W-:Y:S01]  /*8cf0*/  FADD.FTZ R86, R213, R68 ;  /* 0x00000044d5567221 */ /* 0x000fe20000010000 */
[----:B------:R0:W-:Y:S01]  /*8d00*/  STS [R62.X4+0x2154], R87 ;  /* 0x002154573e007388 */ /* 0x0001e20000004800 */
[----:B------:R-:W-:Y:S02]  /*8d10*/  FFMA.FTZ R77, R77, -R72, R200 ;  /* 0x800000484d4d7223 */ /* 0x000fe400000100c8 */
[C---:B------:R-:W-:Y:S02]  /*8d20*/  FMUL.FTZ R63, R144.reuse, UR17 ;  /* 0x00000011903f7c20 */ /* 0x040fe40008410000 */
[----:B------:R-:W-:-:S02]  /*8d30*/  FFMA.FTZ R68, R144, UR16, -R69 ;  /* 0x0000001090447c23 */ /* 0x000fc40008010845 */
[----:B------:R-:W-:Y:S02]  /*8d40*/  FMUL.FTZ R155, R155, -R84 ;  /* 0x800000549b9b7220 */ /* 0x000fe40000410000 */
[C---:B------:R-:W-:Y:S02]  /*8d50*/  FMUL.FTZ R69, R84.reuse, R27 ;  /* 0x0000001b54457220 */ /* 0x040fe40000410000 */
[----:B------:R-:W-:Y:S02]  /*8d60*/  FFMA.FTZ R72, R175, -R72, R201 ;  /* 0x80000048af487223 */ /* 0x000fe400000100c9 */
[----:B------:R-:W-:Y:S02]  /*8d70*/  FFMA.FTZ R63, R84, UR16, R63 ;  /* 0x00000010543f7c23 */ /* 0x000fe4000801003f */
[----:B------:R-:W-:Y:S02]  /*8d80*/  FMUL.FTZ R68, R77, R68 ;  /* 0x000000444d447220 */ /* 0x000fe40000410000 */
[----:B------:R-:W-:-:S02]  /*8d90*/  FFMA.FTZ R155, R156, R144, R155 ;  /* 0x000000909c9b7223 */ /* 0x000fc4000001009b */
[----:B------:R-:W-:Y:S02]  /*8da0*/  FMUL.FTZ R144, R144, R27 ;  /* 0x0000001b90907220 */ /* 0x000fe40000410000 */
[----:B------:R-:W-:Y:S02]  /*8db0*/  FMUL.FTZ R73, R77, R69 ;  /* 0x000000454d497220 */ /* 0x000fe40000410000 */
[----:B------:R-:W-:Y:S02]  /*8dc0*/  FFMA.FTZ R70, R175, R84, R70 ;  /* 0x00000054af467223 */ /* 0x000fe40000010046 */
[----:B------:R-:W-:Y:S02]  /*8dd0*/  FFMA.FTZ R63, R72, R63, R68 ;  /* 0x0000003f483f7223 */ /* 0x000fe40000010044 */
[----:B------:R-:W-:Y:S01]  /*8de0*/  FADD.FTZ R155, -R212, R155 ;  /* 0x0000009bd49b7221 */ /* 0x000fe20000010100 */
[----:B------:R-:W-:Y:S01]  /*8df0*/  IADD3 R212, R9, 0x680, RZ ;  /* 0x0000068009d47810 */ /* 0x000fe20007ffe0ff */
[----:B------:R-:W-:-:S02]  /*8e00*/  FMUL.FTZ R71, R77, R144 ;  /* 0x000000904d477220 */ /* 0x000fc40000410000 */
[-C--:B0-----:R-:W-:Y:S02]  /*8e10*/  FMUL.FTZ R87, R88, R144.reuse ;  /* 0x0000009058577220 */ /* 0x081fe40000410000 */
[----:B------:R-:W-:Y:S02]  /*8e20*/  FFMA.FTZ R144, R72, R144, -R73 ;  /* 0x0000009048907223 */ /* 0x000fe40000010849 */
[----:B------:R-:W-:Y:S01]  /*8e30*/  FFMA.FTZ R73, R88, R70, R63 ;  /* 0x0000004658497223 */ /* 0x000fe2000001003f */
[----:B------:R-:W-:Y:S01]  /*8e40*/  STS [R62.X4+0x214c], R87 ;  /* 0x00214c573e007388 */ /* 0x000fe20000004800 */
[C---:B------:R-:W-:Y:S02]  /*8e50*/  FMUL.FTZ R63, R157.reuse, -R155 ;  /* 0x8000009b9d3f7220 */ /* 0x040fe40000410000 */
[-C--:B------:R-:W-:Y:S02]  /*8e60*/  FMUL.FTZ R157, R157, -R86.reuse ;  /* 0x800000569d9d7220 */ /* 0x080fe40000410000 */
[----:B------:R-:W-:-:S02]  /*8e70*/  FFMA.FTZ R68, R158, R86, -R63 ;  /* 0x000000569e447223 */ /* 0x000fc4000001083f */
[----:B------:R-:W-:Y:S02]  /*8e80*/  FFMA.FTZ R157, R158, R155, R157 ;  /* 0x0000009b9e9d7223 */ /* 0x000fe4000001009d */
[----:B------:R-:W-:Y:S02]  /*8e90*/  FMUL.FTZ R63, R155, UR17 ;  /* 0x000000119b3f7c20 */ /* 0x000fe40008410000 */
[----:B------:R-:W-:Y:S02]  /*8ea0*/  FMUL.FTZ R85, R88, R69 ;  /* 0x0000004558557220 */ /* 0x000fe40000410000 */
[----:B------:R-:W-:Y:S02]  /*8eb0*/  FADD.FTZ R214, -R214, R157 ;  /* 0x0000009dd6d67221 */ /* 0x000fe40000010100 */
[----:B------:R-:W-:Y:S01]  /*8ec0*/  FADD.FTZ R88, R215, R68 ;  /* 0x00000044d7587221 */ /* 0x000fe20000010000 */
[----:B------:R0:W-:Y:S01]  /*8ed0*/  STS [R62.X4+0x2148], R85 ;  /* 0x002148553e007388 */ /* 0x0001e20000004800 */
[----:B------:R-:W-:-:S02]  /*8ee0*/  FFMA.FTZ R127, R70, R27, R127 ;  /* 0x0000001b467f7223 */ /* 0x000fc4000001007f */
[C---:B------:R-:W-:Y:S02]  /*8ef0*/  FMUL.FTZ R68, R86.reuse, UR17 ;  /* 0x0000001156447c20 */ /* 0x040fe40008410000 */
[----:B------:R-:W-:Y:S02]  /*8f00*/  FFMA.FTZ R70, R86, UR16, R63 ;  /* 0x0000001056467c23 */ /* 0x000fe4000801003f */
[C---:B------:R-:W-:Y:S02]  /*8f10*/  FMUL.FTZ R63, R159.reuse, -R214 ;  /* 0x800000d69f3f7220 */ /* 0x040fe40000410000 */
[----:B------:R-:W-:Y:S02]  /*8f20*/  FMUL.FTZ R159, R159, -R88 ;  /* 0x800000589f9f7220 */ /* 0x000fe40000410000 */
[----:B------:R-:W-:Y:S02]  /*8f30*/  FADD.FTZ R116, R73, R116 ;  /* 0x0000007449747221 */ /* 0x000fe40000010000 */
[----:B------:R-:W-:-:S02]  /*8f40*/  FFMA.FTZ R73, R155, UR16, -R68 ;  /* 0x000000109b497c23 */ /* 0x000fc40008010844 */
[C---:B------:R-:W-:Y:S02]  /*8f50*/  FFMA.FTZ R68, R160.reuse, R88, -R63 ;  /* 0x00000058a0447223 */ /* 0x040fe4000001083f */
[----:B------:R-:W-:Y:S01]  /*8f60*/  FFMA.FTZ R63, R160, R214, R159 ;  /* 0x000000d6a03f7223 */ /* 0x000fe2000001009f */
[----:B------:R-:W-:Y:S01]  /*8f70*/  IADD3 R160, R9, 0x4c0, RZ ;  /* 0x000004c009a07810 */ /* 0x000fe20007ffe0ff */
[----:B------:R-:W-:Y:S01]  /*8f80*/  FADD.FTZ R217, R217, R68 ;  /* 0x00000044d9d97221 */ /* 0x000fe20000010000 */
[----:B------:R-:W-:Y:S01]  /*8f90*/  LEA.HI.SX32 R159, R240, R9, 0x1b ;  /* 0x00000009f09f7211 */ /* 0x000fe200078fdaff */
[----:B------:R-:W-:Y:S01]  /*8fa0*/  FADD.FTZ R63, -R216, R63 ;  /* 0x0000003fd83f7221 */ /* 0x000fe20000010100 */
[----:B------:R-:W-:Y:S01]  /*8fb0*/  IADD3 R216, R9, 0x700, RZ ;  /* 0x0000070009d87810 */ /* 0x000fe20007ffe0ff */
[----:B------:R-:W-:Y:S02]  /*8fc0*/  FFMA.FTZ R77, R72, R69, R71 ;  /* 0x00000045484d7223 */ /* 0x000fe40000010047 */
[----:B------:R-:W-:Y:S01]  /*8fd0*/  FMUL.FTZ R71, R91, R26 ;  /* 0x0000001a5b477220 */ /* 0x000fe20000410000 */
[----:B------:R-:W-:Y:S01]  /*8fe0*/  LEA.HI.SX32 R157, R216, R9, 0x1b ;  /* 0x00000009d89d7211 */ /* 0x000fe200078fdaff */
[----:B------:R-:W-:-:S02]  /*8ff0*/  FMUL.FTZ R68, R130, -R63 ;  /* 0x8000003f82447220 */ /* 0x000fc40000410000 */
[----:B------:R-:W-:Y:S02]  /*9000*/  FMUL.FTZ R130, R130, -R217 ;  /* 0x800000d982827220 */ /* 0x000fe40000410000 */
[C---:B------:R-:W-:Y:S02]  /*9010*/  FMUL.FTZ R69, R76.reuse, R155 ;  /* 0x0000009b4c457220 */ /* 0x040fe40000410000 */
[----:B------:R-:W-:Y:S02]  /*9020*/  FFMA.FTZ R76, R76, -R71, R198 ;  /* 0x800000474c4c7223 */ /* 0x000fe400000100c6 */
[----:B------:R-:W-:Y:S01]  /*9030*/  FMUL.FTZ R84, R155, R26 ;  /* 0x0000001a9b547220 */ /* 0x000fe20000410000 */
[----:B------:R-:W-:Y:S01]  /*9040*/  LEA.HI.SX32 R155, R212, R9, 0x1b ;  /* 0x00000009d49b7211 */ /* 0x000fe200078fdaff */
[C---:B------:R-:W-:Y:S02]  /*9050*/  FFMA.FTZ R68, R131.reuse, R217, -R68 ;  /* 0x000000d983447223 */ /* 0x040fe40000010844 */
[----:B------:R-:W-:-:S02]  /*9060*/  FFMA.FTZ R131, R131, R63, R130 ;  /* 0x0000003f83837223 */ /* 0x000fc40000010082 */
[----:B------:R-:W-:Y:S02]  /*9070*/  FMUL.FTZ R72, R86, R26 ;  /* 0x0000001a56487220 */ /* 0x000fe40000410000 */
[C---:B------:R-:W-:Y:S02]  /*9080*/  FFMA.FTZ R71, R174.reuse, -R71, R199 ;  /* 0x80000047ae477223 */ /* 0x040fe400000100c7 */
[----:B------:R-:W-:Y:S01]  /*9090*/  FFMA.FTZ R69, R174, R86, R69 ;  /* 0x00000056ae457223 */ /* 0x000fe20000010045 */
[----:B------:R-:W-:Y:S01]  /*90a0*/  HADD2.F32 R86, -RZ, R59.H1_H1 ;  /* 0x3000003bff567230 */ /* 0x000fe20000004100 */
[C---:B0-----:R-:W-:Y:S01]  /*90b0*/  FMUL.FTZ R85, R76.reuse, R84 ;  /* 0x000000544c557220 */ /* 0x041fe20000410000 */
[----:B------:R-:W-:Y:S01]  /*90c0*/  IADD3 R174, R9, 0x540, RZ ;  /* 0x0000054009ae7810 */ /* 0x000fe20007ffe0ff */
[----:B------:R-:W-:Y:S02]  /*90d0*/  FMUL.FTZ R73, R76, R73 ;  /* 0x000000494c497220 */ /* 0x000fe40000410000 */
[----:B------:R-:W-:-:S02]  /*90e0*/  FADD.FTZ R218, -R218, R131 ;  /* 0x00000083dada7221 */ /* 0x000fc40000010100 */
[-C--:B------:R-:W-:Y:S02]  /*90f0*/  FMUL.FTZ R145, R76, R72.reuse ;  /* 0x000000484c917220 */ /* 0x080fe40000410000 */
[C---:B------:R-:W-:Y:S02]  /*9100*/  FFMA.FTZ R76, R71.reuse, R72, R85 ;  /* 0x00000048474c7223 */ /* 0x040fe40000010055 */
[----:B------:R-:W-:Y:S02]  /*9110*/  FFMA.FTZ R70, R71, R70, R73 ;  /* 0x0000004647467223 */ /* 0x000fe40000010049 */
[----:B------:R-:W-:Y:S02]  /*9120*/  FADD.FTZ R219, R219, R68 ;  /* 0x00000044dbdb7221 */ /* 0x000fe40000010000 */
[----:B------:R-:W-:Y:S02]  /*9130*/  FMUL.FTZ R85, R91, R72 ;  /* 0x000000485b557220 */ /* 0x000fe40000410000 */
[----:B------:R-:W-:-:S02]  /*9140*/  FMUL.FTZ R68, R132, -R218 ;  /* 0x800000da84447220 */ /* 0x000fc40000410000 */
[----:B------:R-:W-:Y:S01]  /*9150*/  FMUL.FTZ R73, R88, UR17 ;  /* 0x0000001158497c20 */ /* 0x000fe20008410000 */
[----:B------:R-:W-:Y:S01]  /*9160*/  STS [R62.X4+0x2140], R85 ;  /* 0x002140553e007388 */ /* 0x000fe20000004800 */
[----:B------:R-:W-:Y:S02]  /*9170*/  FMUL.FTZ R72, R86, R25 ;  /* 0x0000001956487220 */ /* 0x000fe40000410000 */
[----:B------:R-:W-:Y:S02]  /*9180*/  FADD.FTZ R114, R89, R114 ;  /* 0x0000007259727221 */ /* 0x000fe40000010000 */
[-C--:B------:R-:W-:Y:S02]  /*9190*/  FFMA.FTZ R145, R71, R84.reuse, -R145 ;  /* 0x0000005447917223 */ /* 0x080fe40000010891 */
[----:B------:R-:W-:Y:S02]  /*91a0*/  FMUL.FTZ R89, R91, R84 ;  /* 0x000000545b597220 */ /* 0x000fe40000410000 */
[----:B------:R-:W-:-:S02]  /*91b0*/  FFMA.FTZ R33, R69, R26, R33 ;  /* 0x0000001a45217223 */ /* 0x000fc40000010021 */
[----:B------:R-:W-:Y:S01]  /*91c0*/  FFMA.FTZ R87, R91, R69, R70 ;  /* 0x000000455b577223 */ /* 0x000fe20000010046 */
[----:B------:R0:W-:Y:S01]  /*91d0*/  STS [R62.X4+0x2144], R89 ;  /* 0x002144593e007388 */ /* 0x0001e20000004800 */
[-C--:B------:R-:W-:Y:S02]  /*91e0*/  FMUL.FTZ R132, R132, -R219.reuse ;  /* 0x800000db84847220 */ /* 0x080fe40000410000 */
[----:B------:R-:W-:Y:S02]  /*91f0*/  FFMA.FTZ R68, R133, R219, -R68 ;  /* 0x000000db85447223 */ /* 0x000fe40000010844 */
[C---:B------:R-:W-:Y:S02]  /*9200*/  FFMA.FTZ R84, R214.reuse, UR16, -R73 ;  /* 0x00000010d6547c23 */ /* 0x040fe40008010849 */
[----:B------:R-:W-:Y:S02]  /*9210*/  FFMA.FTZ R69, R75, -R72, R194 ;  /* 0x800000484b457223 */ /* 0x000fe400000100c2 */
[----:B------:R-:W-:Y:S01]  /*9220*/  FMUL.FTZ R73, R214, R25 ;  /* 0x00000019d6497220 */ /* 0x000fe20000410000 */
[----:B0-----:R-:W-:Y:S01]  /*9230*/  HADD2.F32 R89, -RZ, R57.H0_H0 ;  /* 0x20000039ff597230 */ /* 0x001fe20000004100 */
[----:B------:R-:W-:-:S02]  /*9240*/  FFMA.FTZ R133, R133, R218, R132 ;  /* 0x000000da85857223 */ /* 0x000fc40000010084 */
[----:B------:R-:W-:Y:S02]  /*9250*/  FADD.FTZ R221, R221, R68 ;  /* 0x00000044dddd7221 */ /* 0x000fe40000010000 */
[----:B------:R-:W-:Y:S02]  /*9260*/  FFMA.FTZ R72, R173, -R72, R195 ;  /* 0x80000048ad487223 */ /* 0x000fe400000100c3 */
[----:B------:R-:W-:Y:S02]  /*9270*/  FMUL.FTZ R68, R88, R25 ;  /* 0x0000001958447220 */ /* 0x000fe40000410000 */
[----:B------:R-:W-:Y:S02]  /*9280*/  FMUL.FTZ R131, R69, R73 ;  /* 0x0000004945837220 */ /* 0x000fe40000410000 */
[----:B------:R-:W-:Y:S02]  /*9290*/  FMUL.FTZ R70, R75, R214 ;  /* 0x000000d64b467220 */ /* 0x000fe40000410000 */
[----:B------:R-:W-:-:S02]  /*92a0*/  FADD.FTZ R220, -R220, R133 ;  /* 0x00000085dcdc7221 */ /* 0x000fc40000010100 */
[CC--:B------:R-:W-:Y:S02]  /*92b0*/  FMUL.FTZ R130, R69.reuse, R68.reuse ;  /* 0x0000004445827220 */ /* 0x0c0fe40000410000 */
[-C--:B------:R-:W-:Y:S02]  /*92c0*/  FFMA.FTZ R131, R72, R68.reuse, R131 ;  /* 0x0000004448837223 */ /* 0x080fe40000010083 */
[----:B------:R-:W-:Y:S02]  /*92d0*/  FMUL.FTZ R75, R86, R68 ;  /* 0x00000044564b7220 */ /* 0x000fe40000410000 */
[C---:B------:R-:W-:Y:S02]  /*92e0*/  FMUL.FTZ R68, R134.reuse, -R221 ;  /* 0x800000dd86447220 */ /* 0x040fe40000410000 */
[----:B------:R-:W-:Y:S01]  /*92f0*/  FMUL.FTZ R134, R134, -R220 ;  /* 0x800000dc86867220 */ /* 0x000fe20000410000 */
[----:B------:R0:W-:Y:S01]  /*9300*/  STS [R62.X4+0x2138], R75 ;  /* 0x0021384b3e007388 */ /* 0x0001e20000004800 */
[----:B------:R-:W-:-:S02]  /*9310*/  FMUL.FTZ R84, R69, R84 ;  /* 0x0000005445547220 */ /* 0x000fc40000410000 */
[C---:B------:R-:W-:Y:S02]  /*9320*/  FFMA.FTZ R69, R135.reuse, R220, R68 ;  /* 0x000000dc87457223 */ /* 0x040fe40000010044 */
[----:B------:R-:W-:Y:S02]  /*9330*/  FFMA.FTZ R134, R135, R221, -R134 ;  /* 0x000000dd87867223 */ /* 0x000fe40000010886 */
[----:B------:R-:W-:Y:S02]  /*9340*/  FADD.FTZ R222, -R222, R69 ;  /* 0x00000045dede7221 */ /* 0x000fe40000010100 */
[----:B------:R-:W-:Y:S02]  /*9350*/  FADD.FTZ R223, R223, R134 ;  /* 0x00000086dfdf7221 */ /* 0x000fe40000010000 */
[C---:B------:R-:W-:Y:S02]  /*9360*/  FMUL.FTZ R68, R136.reuse, -R222 ;  /* 0x800000de88447220 */ /* 0x040fe40000410000 */
[----:B------:R-:W-:-:S02]  /*9370*/  FMUL.FTZ R136, R136, -R223 ;  /* 0x800000df88887220 */ /* 0x000fc40000410000 */
[----:B------:R-:W-:Y:S01]  /*9380*/  FMUL.FTZ R71, R214, UR17 ;  /* 0x00000011d6477c20 */ /* 0x000fe20008410000 */
[----:B------:R-:W-:Y:S01]  /*9390*/  IADD3 R214, R9, 0x6c0, RZ ;  /* 0x000006c009d67810 */ /* 0x000fe20007ffe0ff */
[C---:B------:R-:W-:Y:S02]  /*93a0*/  FFMA.FTZ R68, R137.reuse, R223, -R68 ;  /* 0x000000df89447223 */ /* 0x040fe40000010844 */
[----:B------:R-:W-:Y:S02]  /*93b0*/  FFMA.FTZ R137, R137, R222, R136 ;  /* 0x000000de89897223 */ /* 0x000fe40000010088 */
[----:B------:R-:W-:Y:S02]  /*93c0*/  FFMA.FTZ R71, R88, UR16, R71 ;  /* 0x0000001058477c23 */ /* 0x000fe40008010047 */
[----:B------:R-:W-:Y:S02]  /*93d0*/  FADD.FTZ R225, R225, R68 ;  /* 0x00000044e1e17221 */ /* 0x000fe40000010000 */
[----:B------:R-:W-:-:S02]  /*93e0*/  FMUL.FTZ R68, R74, R63 ;  /* 0x0000003f4a447220 */ /* 0x000fc40000410000 */
[----:B------:R-:W-:Y:S02]  /*93f0*/  FADD.FTZ R224, -R224, R137 ;  /* 0x00000089e0e07221 */ /* 0x000fe40000010100 */
[----:B------:R-:W-:Y:S02]  /*9400*/  FFMA.FTZ R71, R72, R71, R84 ;  /* 0x0000004748477223 */ /* 0x000fe40000010054 */
[----:B------:R-:W-:Y:S02]  /*9410*/  FFMA.FTZ R84, R172, R217, R68 ;  /* 0x000000d9ac547223 */ /* 0x000fe40000010044 */
[C---:B------:R-:W-:Y:S02]  /*9420*/  FMUL.FTZ R68, R138.reuse, -R224 ;  /* 0x800000e08a447220 */ /* 0x040fe40000410000 */
[-C--:B------:R-:W-:Y:S02]  /*9430*/  FMUL.FTZ R138, R138, -R225.reuse ;  /* 0x800000e18a8a7220 */ /* 0x080fe40000410000 */
[----:B------:R-:W-:-:S02]  /*9440*/  FFMA.FTZ R68, R139, R225, -R68 ;  /* 0x000000e18b447223 */ /* 0x000fc40000010844 */
[----:B------:R-:W-:Y:S02]  /*9450*/  FFMA.FTZ R139, R139, R224, R138 ;  /* 0x000000e08b8b7223 */ /* 0x000fe4000001008a */
[----:B------:R-:W-:Y:S02]  /*9460*/  FFMA.FTZ R70, R173, R88, R70 ;  /* 0x00000058ad467223 */ /* 0x000fe40000010046 */
[----:B------:R-:W-:Y:S02]  /*9470*/  FADD.FTZ R226, -R226, R139 ;  /* 0x0000008be2e27221 */ /* 0x000fe40000010100 */
[-C--:B------:R-:W-:Y:S02]  /*9480*/  FFMA.FTZ R130, R72, R73.reuse, -R130 ;  /* 0x0000004948827223 */ /* 0x080fe40000010882 */
[----:B------:R-:W-:Y:S02]  /*9490*/  FMUL.FTZ R85, R86, R73 ;  /* 0x0000004956557220 */ /* 0x000fe40000410000 */
[----:B------:R-:W-:-:S02]  /*94a0*/  FMUL.FTZ R69, R90, R24 ;  /* 0x000000185a457220 */ /* 0x000fc40000410000 */
[----:B------:R-:W-:Y:S01]  /*94b0*/  FADD.FTZ R227, R227, R68 ;  /* 0x00000044e3e37221 */ /* 0x000fe20000010000 */
[----:B------:R1:W-:Y:S01]  /*94c0*/  STS [R62.X4+0x213c], R85 ;  /* 0x00213c553e007388 */ /* 0x0003e20000004800 */
[----:B------:R-:W-:Y:S02]  /*94d0*/  FFMA.FTZ R112, R70, R25, R112 ;  /* 0x0000001946707223 */ /* 0x000fe40000010070 */
[----:B------:R-:W-:Y:S02]  /*94e0*/  FFMA.FTZ R73, R86, R70, R71 ;  /* 0x0000004656497223 */ /* 0x000fe40000010047 */
[----:B------:R-:W-:Y:S02]  /*94f0*/  FMUL.FTZ R72, R217, UR17 ;  /* 0x00000011d9487c20 */ /* 0x000fe40008410000 */
[----:B------:R-:W-:Y:S02]  /*9500*/  FMUL.FTZ R70, R63, UR17 ;  /* 0x000000113f467c20 */ /* 0x000fe40008410000 */
[----:B------:R-:W-:-:S02]  /*9510*/  FMUL.FTZ R68, R140, -R226 ;  /* 0x800000e28c447220 */ /* 0x000fc40000410000 */
[-C--:B------:R-:W-:Y:S02]  /*9520*/  FFMA.FTZ R74, R74, -R69.reuse, R196 ;  /* 0x800000454a4a7223 */ /* 0x080fe400000100c4 */
[----:B------:R-:W-:Y:S01]  /*9530*/  FFMA.FTZ R71, R172, -R69, R197 ;  /* 0x80000045ac477223 */ /* 0x000fe200000100c5 */
[----:B------:R-:W-:Y:S01]  /*9540*/  IADD3 R172, R9, 0x500, RZ ;  /* 0x0000050009ac7810 */ /* 0x000fe20007ffe0ff */
[----:B------:R-:W-:Y:S02]  /*9550*/  FMUL.FTZ R140, R140, -R227 ;  /* 0x800000e38c8c7220 */ /* 0x000fe40000410000 */
[C---:B------:R-:W-:Y:S02]  /*9560*/  FFMA.FTZ R69, R63.reuse, UR16, -R72 ;  /* 0x000000103f457c23 */ /* 0x040fe40008010848 */
[----:B0-----:R-:W-:Y:S01]  /*9570*/  FMUL.FTZ R75, R63, R24 ;  /* 0x000000183f4b7220 */ /* 0x001fe20000410000 */
[----:B------:R-:W-:Y:S01]  /*9580*/  HADD2.F32 R63, -RZ, R56.H0_H0 ;  /* 0x20000038ff3f7230 */ /* 0x000fe20000004100 */
[----:B------:R-:W-:-:S02]  /*9590*/  FFMA.FTZ R72, R217, UR16, R70 ;  /* 0x00000010d9487c23 */ /* 0x000fc40008010046 */
[C---:B------:R-:W-:Y:S01]  /*95a0*/  FFMA.FTZ R70, R141.reuse, R227, -R68 ;  /* 0x000000e38d467223 */ /* 0x040fe20000010844 */
[----:B------:R-:W-:Y:S01]  /*95b0*/  HADD2.F32 R68, -RZ, R56.H1_H1 ;  /* 0x30000038ff447230 */ /* 0x000fe20000004100 */
[----:B------:R-:W-:Y:S02]  /*95c0*/  FFMA.FTZ R141, R141, R226, R140 ;  /* 0x000000e28d8d7223 */ /* 0x000fe4000001008c */
[----:B------:R-:W-:Y:S02]  /*95d0*/  FADD.FTZ R126, R87, R126 ;  /* 0x0000007e577e7221 */ /* 0x000fe40000010000 */
[----:B------:R-:W-:Y:S02]  /*95e0*/  FMUL.FTZ R87, R63, R18 ;  /* 0x000000123f577220 */ /* 0x000fe40000410000 */
[----:B------:R-:W-:Y:S02]  /*95f0*/  FADD.FTZ R228, -R228, R141 ;  /* 0x0000008de4e47221 */ /* 0x000fe40000010100 */
[----:B------:R-:W-:-:S02]  /*9600*/  FFMA.FTZ R88, R142, -R87, R185 ;  /* 0x800000578e587223 */ /* 0x000fc400000100b9 */
[----:B------:R-:W-:Y:S02]  /*9610*/  FADD.FTZ R229, R229, R70 ;  /* 0x00000046e5e57221 */ /* 0x000fe40000010000 */
[----:B-1----:R-:W-:Y:S02]  /*9620*/  FMUL.FTZ R85, R68, R19 ;  /* 0x0000001344557220 */ /* 0x002fe40000410000 */
[----:B------:R-:W-:Y:S02]  /*9630*/  FFMA.FTZ R87, R162, -R87, R184 ;  /* 0x80000057a2577223 */ /* 0x000fe400000100b8 */
[----:B------:R-:W-:Y:S02]  /*9640*/  FMUL.FTZ R134, R228, R18 ;  /* 0x00000012e4867220 */ /* 0x000fe40000410000 */
[----:B------:R-:W-:Y:S02]  /*9650*/  FADD.FTZ R118, R73, R118 ;  /* 0x0000007649767221 */ /* 0x000fe40000010000 */
[----:B------:R-:W-:-:S02]  /*9660*/  FMUL.FTZ R73, R74, R69 ;  /* 0x000000454a497220 */ /* 0x000fc40000410000 */
[----:B------:R-:W-:Y:S02]  /*9670*/  FFMA.FTZ R86, R164, -R85, R182 ;  /* 0x80000055a4567223 */ /* 0x000fe400000100b6 */
[----:B------:R-:W-:Y:S02]  /*9680*/  FMUL.FTZ R133, R226, R19 ;  /* 0x00000013e2857220 */ /* 0x000fe40000410000 */
[----:B------:R-:W-:Y:S02]  /*9690*/  FMUL.FTZ R136, R229, R18 ;  /* 0x00000012e5887220 */ /* 0x000fe40000410000 */
[----:B------:R-:W-:Y:S02]  /*96a0*/  FMUL.FTZ R69, R87, R134 ;  /* 0x0000008657457220 */ /* 0x000fe40000410000 */
[----:B------:R-:W-:Y:S02]  /*96b0*/  FMUL.FTZ R217, R217, R24 ;  /* 0x00000018d9d97220 */ /* 0x000fe40000410000 */
[----:B------:R-:W-:-:S02]  /*96c0*/  FMUL.FTZ R132, R74, R75 ;  /* 0x0000004b4a847220 */ /* 0x000fc40000410000 */
[----:B------:R-:W-:Y:S02]  /*96d0*/  FFMA.FTZ R85, R161, -R85, R183 ;  /* 0x80000055a1557223 */ /* 0x000fe400000100b7 */
[----:B------:R-:W-:Y:S02]  /*96e0*/  FMUL.FTZ R135, R227, R19 ;  /* 0x00000013e3877220 */ /* 0x000fe40000410000 */
[----:B------:R-:W-:Y:S02]  /*96f0*/  FMUL.FTZ R70, R86, R133 ;  /* 0x0000008556467220 */ /* 0x000fe40000410000 */
[----:B------:R-:W-:Y:S02]  /*9700*/  FFMA.FTZ R69, R88, R136, R69 ;  /* 0x0000008858457223 */ /* 0x000fe40000010045 */
[----:B------:R-:W-:Y:S02]  /*9710*/  FMUL.FTZ R74, R74, R217 ;  /* 0x000000d94a4a7220 */ /* 0x000fe40000410000 */
[----:B------:R-:W-:-:S02]  /*9720*/  FFMA.FTZ R70, R85, R135, R70 ;  /* 0x0000008755467223 */ /* 0x000fc40000010046 */
[----:B------:R-:W-:Y:S02]  /*9730*/  FADD.FTZ R69, RZ, R69 ;  /* 0x00000045ff457221 */ /* 0x000fe40000010000 */
[----:B------:R-:W-:Y:S02]  /*9740*/  FFMA.FTZ R137, R71, R75, -R74 ;  /* 0x0000004b47897223 */ /* 0x000fe4000001084a */
[----:B------:R-:W-:Y:S02]  /*9750*/  FMUL.FTZ R74, R89, R20 ;  /* 0x00000014594a7220 */ /* 0x000fe40000410000 */
[C---:B------:R-:W-:Y:S02]  /*9760*/  FFMA.FTZ R132, R71.reuse, R217, R132 ;  /* 0x000000d947847223 */ /* 0x040fe40000010084 */
[----:B------:R-:W-:Y:S02]  /*9770*/  FFMA.FTZ R73, R71, R72, R73 ;  /* 0x0000004847497223 */ /* 0x000fe40000010049 */
[----:B------:R-:W-:-:S02]  /*9780*/  FADD.FTZ R71, R69, R70 ;  /* 0x0000004645477221 */ /* 0x000fc40000010000 */
[----:B------:R-:W-:Y:S02]  /*9790*/  FMUL.FTZ R91, R90, R75 ;  /* 0x0000004b5a5b7220 */ /* 0x000fe40000410000 */
[----:B------:R-:W-:Y:S02]  /*97a0*/  FMUL.FTZ R69, R87, R136 ;  /* 0x0000008857457220 */ /* 0x000fe40000410000 */
[-C--:B------:R-:W-:Y:S01]  /*97b0*/  FFMA.FTZ R75, R163, -R74.reuse, R189 ;  /* 0x8000004aa34b7223 */ /* 0x080fe200000100bd */
[----:B------:R0:W-:Y:S01]  /*97c0*/  STS [R62.X4+0x2134], R91 ;  /* 0x0021345b3e007388 */ /* 0x0001e20000004800 */
[----:B------:R-:W-:Y:S02]  /*97d0*/  FFMA.FTZ R74, R166, -R74, R188 ;  /* 0x8000004aa64a7223 */ /* 0x000fe400000100bc */
[----:B------:R-:W-:Y:S02]  /*97e0*/  FMUL.FTZ R138, R224, R20 ;  /* 0x00000014e08a7220 */ /* 0x000fe40000410000 */
[----:B------:R-:W-:-:S02]  /*97f0*/  FMUL.FTZ R70, R86, R135 ;  /* 0x0000008756467220 */ /* 0x000fc40000410000 */
[----:B------:R-:W-:Y:S02]  /*9800*/  FFMA.FTZ R69, R88, R134, -R69 ;  /* 0x0000008658457223 */ /* 0x000fe40000010845 */
[----:B------:R-:W-:Y:S02]  /*9810*/  FMUL.FTZ R140, R225, R20 ;  /* 0x00000014e18c7220 */ /* 0x000fe40000410000 */
[----:B------:R-:W-:Y:S02]  /*9820*/  FMUL.FTZ R72, R74, R138 ;  /* 0x0000008a4a487220 */ /* 0x000fe40000410000 */
[----:B------:R-:W-:Y:S02]  /*9830*/  FFMA.FTZ R115, R84, R24, R115 ;  /* 0x0000001854737223 */ /* 0x000fe40000010073 */
[----:B------:R-:W-:Y:S02]  /*9840*/  FFMA.FTZ R70, R85, R133, -R70 ;  /* 0x0000008555467223 */ /* 0x000fe40000010846 */
[----:B------:R-:W-:-:S02]  /*9850*/  FADD.FTZ R69, RZ, R69 ;  /* 0x00000045ff457221 */ /* 0x000fc40000010000 */
[C---:B------:R-:W-:Y:S02]  /*9860*/  FMUL.FTZ R217, R90.reuse, R217 ;  /* 0x000000d95ad97220 */ /* 0x040fe40000410000 */
[----:B------:R-:W-:Y:S01]  /*9870*/  FFMA.FTZ R84, R90, R84, R73 ;  /* 0x000000545a547223 */ /* 0x000fe20000010049 */
[----:B------:R-:W-:Y:S01]  /*9880*/  HADD2.F32 R73, -RZ, R57.H1_H1 ;  /* 0x30000039ff497230 */ /* 0x000fe20000004100 */
[-C--:B0-----:R-:W-:Y:S01]  /*9890*/  FMUL.FTZ R91, R74, R140.reuse ;  /* 0x0000008c4a5b7220 */ /* 0x081fe20000410000 */
[----:B------:R-:W-:Y:S01]  /*98a0*/  STS [R62.X4+0x2130], R217 ;  /* 0x002130d93e007388 */ /* 0x000fe20000004800 */
[----:B------:R-:W-:Y:S01]  /*98b0*/  FFMA.FTZ R90, R75, R140, R72 ;  /* 0x0000008c4b5a7223 */ /* 0x000fe20000010048 */
[----:B------:R-:W-:Y:S01]  /*98c0*/  HADD2.F32 R72, -RZ, R58.H1_H1 ;  /* 0x3000003aff487230 */ /* 0x000fe20000004100 */
[----:B------:R-:W-:Y:S02]  /*98d0*/  FADD.FTZ R69, R69, R70 ;  /* 0x0000004645457221 */ /* 0x000fe40000010000 */
[----:B------:R-:W-:-:S02]  /*98e0*/  FFMA.FTZ R70, R75, R138, -R91 ;  /* 0x0000008a4b467223 */ /* 0x000fc4000001085b */
[----:B------:R-:W-:Y:S01]  /*98f0*/  FADD.FTZ R91, R71, R90 ;  /* 0x0000005a475b7221 */ /* 0x000fe20000010000 */
[----:B------:R-:W-:Y:S01]  /*9900*/  HADD2.F32 R71, -RZ, R58.H0_H0 ;  /* 0x2000003aff477230 */ /* 0x000fe20000004100 */
[-C--:B------:R-:W-:Y:S02]  /*9910*/  FMUL.FTZ R90, R73, R21.reuse ;  /* 0x00000015495a7220 */ /* 0x080fe40000410000 */
[----:B------:R-:W-:Y:S02]  /*9920*/  FADD.FTZ R92, R69, R70 ;  /* 0x00000046455c7221 */ /* 0x000fe40000010000 */
[----:B------:R-:W-:Y:S02]  /*9930*/  FFMA.FTZ R70, R167, -R90, R186 ;  /* 0x8000005aa7467223 */ /* 0x000fe400000100ba */
[-C--:B------:R-:W-:Y:S02]  /*9940*/  FMUL.FTZ R148, R222, R21.reuse ;  /* 0x00000015de947220 */ /* 0x080fe40000410000 */
[----:B------:R-:W-:-:S02]  /*9950*/  FMUL.FTZ R146, R223, R21 ;  /* 0x00000015df927220 */ /* 0x000fc40000410000 */
[----:B------:R-:W-:Y:S02]  /*9960*/  FMUL.FTZ R94, R72, R23 ;  /* 0x00000017485e7220 */ /* 0x000fe40000410000 */
[----:B------:R-:W-:Y:S02]  /*9970*/  FFMA.FTZ R69, R165, -R90, R187 ;  /* 0x8000005aa5457223 */ /* 0x000fe400000100bb */
[C---:B------:R-:W-:Y:S02]  /*9980*/  FMUL.FTZ R93, R70.reuse, R148 ;  /* 0x00000094465d7220 */ /* 0x040fe40000410000 */
[----:B------:R-:W-:Y:S02]  /*9990*/  FMUL.FTZ R139, R70, R146 ;  /* 0x00000092468b7220 */ /* 0x000fe40000410000 */
[-C--:B------:R-:W-:Y:S02]  /*99a0*/  FFMA.FTZ R149, R171, -R94.reuse, R192 ;  /* 0x8000005eab957223 */ /* 0x080fe400000100c0 */
[----:B------:R-:W-:-:S02]  /*99b0*/  FFMA.FTZ R90, R170, -R94, R193 ;  /* 0x8000005eaa5a7223 */ /* 0x000fc400000100c1 */
[C---:B------:R-:W-:Y:S02]  /*99c0*/  FFMA.FTZ R94, R69.reuse, R146, R93 ;  /* 0x00000092455e7223 */ /* 0x040fe4000001005d */
[----:B------:R-:W-:Y:S02]  /*99d0*/  FFMA.FTZ R139, R69, R148, -R139 ;  /* 0x00000094458b7223 */ /* 0x000fe4000001088b */
[----:B------:R-:W-:Y:S02]  /*99e0*/  FMUL.FTZ R93, R71, R22 ;  /* 0x00000016475d7220 */ /* 0x000fe40000410000 */
[----:B------:R-:W-:Y:S02]  /*99f0*/  FADD.FTZ R141, R91, R94 ;  /* 0x0000005e5b8d7221 */ /* 0x000fe40000010000 */
[----:B------:R-:W-:Y:S02]  /*9a00*/  FADD.FTZ R139, R92, R139 ;  /* 0x0000008b5c8b7221 */ /* 0x000fe40000010000 */
[----:B------:R-:W-:-:S02]  /*9a10*/  FMUL.FTZ R94, R218, UR17 ;  /* 0x00000011da5e7c20 */ /* 0x000fc40008410000 */
[----:B------:R-:W-:Y:S02]  /*9a20*/  FMUL.FTZ R147, R219, UR17 ;  /* 0x00000011db937c20 */ /* 0x000fe40008410000 */
[-C--:B------:R-:W-:Y:S02]  /*9a30*/  FFMA.FTZ R92, R169, -R93.reuse, R190 ;  /* 0x8000005da95c7223 */ /* 0x080fe400000100be */
[----:B------:R-:W-:Y:S02]  /*9a40*/  FMUL.FTZ R152, R220, R22 ;  /* 0x00000016dc987220 */ /* 0x000fe40000410000 */
[----:B------:R-:W-:Y:S02]  /*9a50*/  FMUL.FTZ R171, R171, R218 ;  /* 0x000000daabab7220 */ /* 0x000fe40000410000 */
[----:B------:R-:W-:Y:S02]  /*9a60*/  FMUL.FTZ R150, R221, R22 ;  /* 0x00000016dd967220 */ /* 0x000fe40000410000 */
[----:B------:R-:W-:-:S02]  /*9a70*/  FFMA.FTZ R91, R168, -R93, R191 ;  /* 0x8000005da85b7223 */ /* 0x000fc400000100bf */
[----:B------:R-:W-:Y:S02]  /*9a80*/  FFMA.FTZ R93, R219, UR16, R94 ;  /* 0x00000010db5d7c23 */ /* 0x000fe4000801005e */
[----:B------:R-:W-:Y:S02]  /*9a90*/  FFMA.FTZ R158, R218, UR16, -R147 ;  /* 0x00000010da9e7c23 */ /* 0x000fe40008010893 */
[----:B------:R-:W-:Y:S02]  /*9aa0*/  FMUL.FTZ R94, R92, R152 ;  /* 0x000000985c5e7220 */ /* 0x000fe40000410000 */
[----:B------:R-:W-:Y:S02]  /*9ab0*/  FFMA.FTZ R170, R170, R219, R171 ;  /* 0x000000dbaaaa7223 */ /* 0x000fe400000100ab */
[----:B------:R-:W-:Y:S01]  /*9ac0*/  FMUL.FTZ R151, R218, R23 ;  /* 0x00000017da977220 */ /* 0x000fe20000410000 */
[----:B------:R-:W-:Y:S01]  /*9ad0*/  IADD3 R218, R9, 0x740, RZ ;  /* 0x0000074009da7810 */ /* 0x000fe20007ffe0ff */
[----:B------:R-:W-:-:S02]  /*9ae0*/  FMUL.FTZ R147, R92, R150 ;  /* 0x000000965c937220 */ /* 0x000fc40000410000 */
[----:B------:R-:W-:Y:S02]  /*9af0*/  FMUL.FTZ R219, R219, R23 ;  /* 0x00000017dbdb7220 */ /* 0x000fe40000410000 */
[----:B------:R-:W-:Y:S02]  /*9b00*/  FFMA.FTZ R154, R91, R150, R94 ;  /* 0x000000965b9a7223 */ /* 0x000fe4000001005e */
[----:B------:R-:W-:Y:S02]  /*9b10*/  FMUL.FTZ R153, R149, R151 ;  /* 0x0000009795997220 */ /* 0x000fe40000410000 */
[----:B------:R-:W-:Y:S02]  /*9b20*/  FFMA.FTZ R156, R91, R152, -R147 ;  /* 0x000000985b9c7223 */ /* 0x000fe40000010893 */
[----:B------:R-:W-:Y:S01]  /*9b30*/  FMUL.FTZ R94, R149, R158 ;  /* 0x0000009e955e7220 */ /* 0x000fe20000410000 */
[----:B------:R-:W-:Y:S01]  /*9b40*/  IADD3 R158, R9, 0x480, RZ ;  /* 0x00000480099e7810 */ /* 0x000fe20007ffe0ff */
[----:B------:R-:W-:-:S02]  /*9b50*/  FMUL.FTZ R149, R149, R219 ;  /* 0x000000db95957220 */ /* 0x000fc40000410000 */
[----:B------:R-:W-:Y:S02]  /*9b60*/  FADD.FTZ R139, R139, R156 ;  /* 0x0000009c8b8b7221 */ /* 0x000fe40000010000 */
[----:B------:R-:W-:Y:S01]  /*9b70*/  FFMA.FTZ R156, R90, R151, -R149 ;  /* 0x000000975a9c7223 */ /* 0x000fe20000010895 */
[----:B------:R-:W-:Y:S01]  /*9b80*/  LEA.HI.SX32 R149, R172, R9, 0x1b ;  /* 0x00000009ac957211 */ /* 0x000fe200078fdaff */
[----:B------:R-:W-:Y:S02]  /*9b90*/  FADD.FTZ R141, R141, R154 ;  /* 0x0000009a8d8d7221 */ /* 0x000fe40000010000 */
[----:B------:R-:W-:Y:S02]  /*9ba0*/  FADD.FTZ R156, R139, R156 ;  /* 0x0000009c8b9c7221 */ /* 0x000fe40000010000 */
[----:B------:R-:W-:Y:S02]  /*9bb0*/  FFMA.FTZ R154, R90, R219, R153 ;  /* 0x000000db5a9a7223 */ /* 0x000fe40000010099 */
[----:B------:R-:W-:Y:S01]  /*9bc0*/  FADD.FTZ R137, R156, R137 ;  /* 0x000000899c897221 */ /* 0x000fe20000010000 */
[----:B------:R-:W-:Y:S01]  /*9bd0*/  IADD3 R156, R9, 0x440, RZ ;  /* 0x00000440099c7810 */ /* 0x000fe20007ffe0ff */
[----:B------:R-:W-:Y:S01]  /*9be0*/  FADD.FTZ R147, R141, R154 ;  /* 0x0000009a8d937221 */ /* 0x000fe20000010000 */
[----:B------:R-:W-:Y:S01]  /*9bf0*/  IADD3 R154, R9, 0x400, RZ ;  /* 0x00000400099a7810 */ /* 0x000fe20007ffe0ff */
[----:B------:R-:W-:-:S02]  /*9c00*/  FADD.FTZ R130, R137, R130 ;  /* 0x0000008289827221 */ /* 0x000fc40000010000 */
[----:B------:R-:W-:Y:S02]  /*9c10*/  FADD.FTZ R132, R147, R132 ;  /* 0x0000008493847221 */ /* 0x000fe40000010000 */
[----:B------:R-:W-:Y:S01]  /*9c20*/  FADD.FTZ R145, R130, R145 ;  /* 0x0000009182917221 */ /* 0x000fe20000010000 */
[C---:B------:R-:W-:Y:S01]  /*9c30*/  IADD3 R130, R9.reuse, 0x80, RZ ;  /* 0x0000008009827810 */ /* 0x040fe20007ffe0ff */
[----:B------:R-:W-:Y:S01]  /*9c40*/  FADD.FTZ R131, R132, R131 ;  /* 0x0000008384837221 */ /* 0x000fe20000010000 */
[----:B------:R-:W-:Y:S01]  /*9c50*/  IADD3 R132, R9, 0x100, RZ ;  /* 0x0000010009847810 */ /* 0x000fe20007ffe0ff */
        /* <DEDUP_REMOVED lines=10> */
[----:B------:R-:W-:-:S02]  /*9d00*/  FMUL.FTZ R219, R72, R219 ;  /* 0x000000db48db7220 */ /* 0x000fc40000410000 */
[----:B------:R-:W-:Y:S02]  /*9d10*/  FADD.FTZ R78, R78, R125 ;  /* 0x0000007d4e4e7221 */ /* 0x000fe40000010000 */
        /* <DEDUP_REMOVED lines=14> */
[C---:B------:R-:W-:Y:S01]  /*9e00*/  FMUL.FTZ R135, R68.reuse, R135 ;  /* 0x0000008744877220 */ /* 0x040fe20000410000 */
[----:B------:R-:W-:Y:S01]  /*9e10*/  IADD3 R138, R9, 0x240, RZ ;  /* 0x00000240098a7810 */ /* 0x000fe20007ffe0ff */
[----:B------:R-:W-:Y:S01]  /*9e20*/  FMUL.FTZ R133, R68, R133 ;  /* 0x0000008544857220 */ /* 0x000fe20000410000 */
[----:B------:R-:W-:Y:S01]  /*9e30*/  STS [R62.X4+0x2118], R137 ;  /* 0x002118893e007388 */ /* 0x000fe20000004800 */
[----:B------:R-:W-:Y:S01]  /*9e40*/  FMUL.FTZ R79, R63, R136 ;  /* 0x000000883f4f7220 */ /* 0x000fe20000410000 */
[----:B------:R-:W-:Y:S01]  /*9e50*/  IADD3 R148, R9, 0x340, RZ ;  /* 0x0000034009947810 */ /* 0x000fe20007ffe0ff */
[----:B------:R-:W-:Y:S01]  /*9e60*/  FMUL.FTZ R125, R63, R134 ;  /* 0x000000863f7d7220 */ /* 0x000fe20000410000 */
[----:B------:R-:W-:Y:S01]  /*9e70*/  STS [R62.X4+0x211c], R139 ;  /* 0x00211c8b3e007388 */ /* 0x000fe20000004800 */
[----:B------:R-:W-:Y:S01]  /*9e80*/  FADD.FTZ R76, R76, R143 ;  /* 0x0000008f4c4c7221 */ /* 0x000fe20000010000 */
[C---:B------:R-:W-:Y:S01]  /*9e90*/  IADD3 R136, R9.reuse, 0x1c0, RZ ;  /* 0x000001c009887810 */ /* 0x040fe20007ffe0ff */
[----:B------:R-:W-:Y:S01]  /*9ea0*/  FADD.FTZ R119, R180, R119 ;  /* 0x00000077b4777221 */ /* 0x000fe20000010000 */
[----:B------:R0:W-:Y:S01]  /*9eb0*/  STS [R62.X4+0x2110], R77 ;  /* 0x0021104d3e007388 */ /* 0x0001e20000004800 */
[----:B------:R-:W-:Y:S01]  /*9ec0*/  FADD.FTZ R95, R76, R95 ;  /* 0x0000005f4c5f7221 */ /* 0x000fe20000010000 */
[----:B------:R-:W-:Y:S01]  /*9ed0*/  IADD3 R152, R9, 0x3c0, RZ ;  /* 0x000003c009987810 */ /* 0x000fe20007ffe0ff */
[----:B------:R-:W-:Y:S01]  /*9ee0*/  FFMA.FTZ R117, R178, R30, R117 ;  /* 0x0000001eb2757223 */ /* 0x000fe20000010075 */
        /* <DEDUP_REMOVED lines=11> */
[----:B0-----:R-:W-:Y:S01]  /*9fa0*/  FMUL.FTZ R77, R48, R185 ;  /* 0x000000b9304d7220 */ /* 0x001fe20000410000 */
[----:B------:R0:W-:Y:S01]  /*9fb0*/  STS [R62.X4+0x2100], R79 ;  /* 0x0021004f3e007388 */ /* 0x0001e20000004800 */
[----:B------:R-:W-:Y:S01]  /*9fc0*/  IADD3 R134, R9, 0x180, RZ ;  /* 0x0000018009867810 */ /* 0x000fe20007ffe0ff */
[----:B------:R-:W-:Y:S01]  /*9fd0*/  FFMA.FTZ R81, -R49, R182, -RZ ;  /* 0x000000b631517223 */ /* 0x000fe200000109ff */
[C---:B------:R-:W-:Y:S01]  /*9fe0*/  IADD3 R178, R9.reuse, 0x5c0, RZ ;  /* 0x000005c009b27810 */ /* 0x040fe20007ffe0ff */
[----:B------:R1:W-:Y:S01]  /*9ff0*/  STS [R62.X4+0x2104], R125 ;  /* 0x0021047d3e007388 */ /* 0x0003e20000004800 */
[----:B------:R-:W-:Y:S01]  /*a000*/  IADD3 R180, R9, 0x600, RZ ;  /* 0x0000060009b47810 */ /* 0x000fe20007ffe0ff */
[----:B------:R-:W-:Y:S01]  /*a010*/  FFMA.FTZ R83, -R50, R188, -RZ ;  /* 0x000000bc32537223 */ /* 0x000fe200000109ff */
[-C--:B------:R-:W-:Y:S01]  /*a020*/  LEA.HI.SX32 R137, R138, R9.reuse, 0x1b ;  /* 0x000000098a897211 */ /* 0x080fe200078fdaff */
[----:B------:R-:W-:Y:S01]  /*a030*/  BAR.SYNC.DEFER_BLOCKING 0x0 ;  /* 0x0000000000007b1d */ /* 0x000fe20000010000 */
[-C--:B------:R-:W-:Y:S01]  /*a040*/  LEA.HI.SX32 R138, R140, R9.reuse, 0x1b ;  /* 0x000000098c8a7211 */ /* 0x080fe200078fdaff */
[----:B0-----:R-:W-:Y:S01]  /*a050*/  FFMA.FTZ R79, -R48, R184, -RZ ;  /* 0x000000b8304f7223 */ /* 0x001fe200000109ff */
[-C--:B------:R-:W-:Y:S01]  /*a060*/  LEA.HI.SX32 R139, R144, R9.reuse, 0x1b ;  /* 0x00000009908b7211 */ /* 0x080fe200078fdaff */
[----:B------:R-:W-:Y:S01]  /*a070*/  FFMA.FTZ R120, R181, R34, R120 ;  /* 0x00000022b5787223 */ /* 0x000fe20000010078 */
        /* <DEDUP_REMOVED lines=18> */
[-C--:B-1----:R-:W-:Y:S01]  /*a1a0*/  LEA.HI.SX32 R125, R76, R9.reuse, 0x1b ;  /* 0x000000094c7d7211 */ /* 0x082fe200078fdaff */
        /* <DEDUP_REMOVED lines=10> */
[----:B------:R-:W-:Y:S01]  /*a250*/  FMUL.FTZ R207, R104, R207 ;  /* 0x000000cf68cf7220 */ /* 0x000fe20000410000 */
[-C--:B------:R-:W-:Y:S01]  /*a260*/  LEA.HI.SX32 R151, R176, R9.reuse, 0x1b ;  /* 0x00000009b0977211 */ /* 0x080fe200078fdaff */
[----:B------:R-:W3:Y:S01]  /*a270*/  LDS R173, [R131.X4+0x2400] ;  /* 0x0024000083ad7984 */ /* 0x000ee20000004800 */
[----:B------:R-:W-:Y:S01]  /*a280*/  LEA.HI.SX32 R152, R178, R9, 0x1b ;  /* 0x00000009b2987211 */ /* 0x000fe200078fdaff */
[----:B------:R-:W-:Y:S01]  /*a290*/  FMUL.FTZ R209, R105, R209 ;  /* 0x000000d169d17220 */ /* 0x000fe20000410000 */
[-C--:B------:R-:W-:Y:S01]  /*a2a0*/  LEA.HI.SX32 R153, R180, R9.reuse, 0x1b ;  /* 0x00000009b4997211 */ /* 0x080fe200078fdaff */
[----:B------:R-:W4:Y:S01]  /*a2b0*/  LDS R174, [R132.X4+0x2500] ;  /* 0x0025000084ae7984 */ /* 0x000f220000004800 */
[----:B------:R-:W-:Y:S01]  /*a2c0*/  LEA.HI.SX32 R156, R214, R9, 0x1b ;  /* 0x00000009d69c7211 */ /* 0x000fe200078fdaff */
[----:B------:R-:W-:Y:S01]  /*a2d0*/  FMUL.FTZ R231, R106, R231 ;  /* 0x000000e76ae77220 */ /* 0x000fe20000410000 */
[-C--:B------:R-:W-:Y:S01]  /*a2e0*/  LEA.HI.SX32 R158, R218, R9.reuse, 0x1b ;  /* 0x00000009da9e7211 */ /* 0x080fe200078fdaff */
[----:B------:R-:W0:Y:S01]  /*a2f0*/  LDS R175, [R133.X4+0x2600] ;  /* 0x0026000085af7984 */ /* 0x000e220000004800 */
[----:B------:R-:W-:Y:S01]  /*a300*/  LEA.HI.SX32 R160, R242, R9, 0x1b ;  /* 0x00000009f2a07211 */ /* 0x000fe200078fdaff */
[----:B------:R-:W-:Y:S01]  /*a310*/  FMUL.FTZ R235, R107, R235 ;  /* 0x000000eb6beb7220 */ /* 0x000fe20000410000 */
[----:B------:R-:W-:Y:S01]  /*a320*/  LEA R76, R15, 0xfffffc00, 0xa ;  /* 0xfffffc000f4c7811 */ /* 0x000fe200078e50ff */
[----:B------:R-:W0:Y:S01]  /*a330*/  LDS R176, [R134.X4+0x2700] ;  /* 0x0027000086b07984 */ /* 0x000e220000004800 */
[----:B------:R-:W-:-:S02]  /*a340*/  IMAD R80, R6, c[0x0][0x2c0], RZ ;  /* 0x0000b00006507a24 */ /* 0x000fc400078e02ff */
[----:B------:R-:W-:Y:S01]  /*a350*/  IADD3 R76, -R76, c[0x0][0x168], RZ ;  /* 0x00005a004c4c7a10 */ /* 0x000fe20007ffe1ff */
        /* <DEDUP_REMOVED lines=33> */
[----:B------:R-:W-:Y:S02]  /*a570*/  FMUL.FTZ R186, R222, UR17 ;  /* 0x00000011deba7c20 */ /* 0x000fe40008410000 */
[----:B-1----:R-:W-:Y:S01]  /*a580*/  FFMA.FTZ R79, -R96, R190, -RZ ;  /* 0x000000be604f7223 */ /* 0x002fe200000109ff */
[----:B------:R1:W-:Y:S01]  /*a590*/  STS [R62.X4+0x421c], R77 ;  /* 0x00421c4d3e007388 */ /* 0x0003e20000004800 */
[----:B------:R-:W-:Y:S02]  /*a5a0*/  FMUL.FTZ R190, R226, UR17 ;  /* 0x00000011e2be7c20 */ /* 0x000fe40008410000 */
[----:B--2---:R-:W-:Y:S01]  /*a5b0*/  FFMA.FTZ R81, -R97, R192, -RZ ;  /* 0x000000c061517223 */ /* 0x004fe200000109ff */
[----:B------:R2:W-:Y:S01]  /*a5c0*/  STS [R62.X4+0x4224], R79 ;  /* 0x0042244f3e007388 */ /* 0x0005e20000004800 */
[----:B------:R-:W-:Y:S02]  /*a5d0*/  FMUL.FTZ R192, R228, UR17 ;  /* 0x00000011e4c07c20 */ /* 0x000fe40008410000 */
[----:B-----5:R-:W-:Y:S01]  /*a5e0*/  FFMA.FTZ R83, -R98, R196, -RZ ;  /* 0x000000c462537223 */ /* 0x020fe200000109ff */
[----:B------:R5:W-:Y:S01]  /*a5f0*/  STS [R62.X4+0x422c], R81 ;  /* 0x00422c513e007388 */ /* 0x000be20000004800 */
[----:B------:R-:W-:-:S02]  /*a600*/  FFMA.FTZ R186, R223, UR16, R186 ;  /* 0x00000010dfba7c23 */ /* 0x000fc400080100ba */
[----:B-1----:R-:W-:Y:S01]  /*a610*/  FFMA.FTZ R77, -R99, R194, -RZ ;  /* 0x000000c2634d7223 */ /* 0x002fe200000109ff */
[----:B------:R1:W-:Y:S01]  /*a620*/  STS [R62.X4+0x4234], R83 ;  /* 0x004234533e007388 */ /* 0x0003e20000004800 */
[----:B------:R-:W-:Y:S02]  /*a630*/  FFMA.FTZ R190, R227, UR16, R190 ;  /* 0x00000010e3be7c23 */ /* 0x000fe400080100be */
[----:B--2---:R-:W-:Y:S01]  /*a640*/  FFMA.FTZ R79, -R100, R198, -RZ ;  /* 0x000000c6644f7223 */ /* 0x004fe200000109ff */
[----:B------:R2:W-:Y:S01]  /*a650*/  STS [R62.X4+0x4208], R183 ;  /* 0x004208b73e007388 */ /* 0x0005e20000004800 */
[----:B------:R-:W-:Y:S02]  /*a660*/  FFMA.FTZ R192, R229, UR16, R192 ;  /* 0x00000010e5c07c23 */ /* 0x000fe400080100c0 */
[----:B-----5:R-:W-:Y:S01]  /*a670*/  FFMA.FTZ R81, -R101, R200, -RZ ;  /* 0x000000c865517223 */ /* 0x020fe200000109ff */
        /* <DEDUP_REMOVED lines=15> */
[----:B--2---:R-:W-:-:S03]  /*a770*/  FMUL.FTZ R187, R225, UR17 ;  /* 0x00000011e1bb7c20 */ /* 0x004fc60008410000 */
[----:B------:R-:W-:Y:S01]  /*a780*/  STS [R62.X4+0x4230], R197 ;  /* 0x004230c53e007388 */ /* 0x000fe20000004800 */
[----:B------:R-:W-:Y:S02]  /*a790*/  FFMA.FTZ R189, R226, UR16, -R189 ;  /* 0x00000010e2bd7c23 */ /* 0x000fe400080108bd */
[----:B-----5:R-:W-:Y:S01]  /*a7a0*/  FMUL.FTZ R191, R229, UR17 ;  /* 0x00000011e5bf7c20 */ /* 0x020fe20008410000 */
[----:B------:R-:W-:Y:S01]  /*a7b0*/  STS [R62.X4+0x4238], R195 ;  /* 0x004238c33e007388 */ /* 0x000fe20000004800 */
[----:B------:R-:W-:Y:S02]  /*a7c0*/  FFMA.FTZ R187, R224, UR16, -R187 ;  /* 0x00000010e0bb7c23 */ /* 0x000fe400080108bb */
[----:B-1----:R-:W-:Y:S01]  /*a7d0*/  IMAD R193, R5, c[0x0][0x2c4], R80 ;  /* 0x0000b10005c17a24 */ /* 0x002fe200078e0250 */
[----:B------:R-:W-:Y:S01]  /*a7e0*/  STS [R62.X4+0x4240], R199 ;  /* 0x004240c73e007388 */ /* 0x000fe20000004800 */
[----:B------:R-:W-:-:S03]  /*a7f0*/  FFMA.FTZ R191, R228, UR16, -R191 ;  /* 0x00000010e4bf7c23 */ /* 0x000fc600080108bf */
        /* <DEDUP_REMOVED lines=8> */
[----:B-1----:R-:W-:-:S03]  /*a880*/  FMUL.FTZ R77, R221, UR17 ;  /* 0x00000011dd4d7c20 */ /* 0x002fc60008410000 */
[----:B------:R-:W-:Y:S01]  /*a890*/  STS [R62.X4+0x4270], R231 ;  /* 0x004270e73e007388 */ /* 0x000fe20000004800 */
[----:B------:R-:W-:-:S03]  /*a8a0*/  FFMA.FTZ R182, R220, UR16, -R77 ;  /* 0x00000010dcb67c23 */ /* 0x000fc6000801084d */
[----:B------:R-:W-:Y:S01]  /*a8b0*/  STS [R62.X4+0x4274], R81 ;  /* 0x004274513e007388 */ /* 0x000fe20000004800 */
[----:B------:R-:W-:-:S03]  /*a8c0*/  FMUL.FTZ R77, R223, UR17 ;  /* 0x00000011df4d7c20 */ /* 0x000fc60008410000 */
[----:B------:R-:W-:Y:S01]  /*a8d0*/  STS [R62.X4+0x4278], R235 ;  /* 0x004278eb3e007388 */ /* 0x000fe20000004800 */
[----:B------:R-:W-:-:S03]  /*a8e0*/  FFMA.FTZ R184, R222, UR16, -R77 ;  /* 0x00000010deb87c23 */ /* 0x000fc6000801084d */
[----:B------:R1:W-:Y:S02]  /*a8f0*/  STS [R62.X4+0x427c], R83 ;  /* 0x00427c533e007388 */ /* 0x0003e40000004800 */
[----:B-1----:R-:W-:Y:S01]  /*a900*/  LEA R62, R76, -R9, 0x1 ;  /* 0x800000094c3e7211 */ /* 0x002fe200078e08ff */
[----:B------:R-:W-:Y:S01]  /*a910*/  FMUL.FTZ R76, R220, UR17 ;  /* 0x00000011dc4c7c20 */ /* 0x000fe20008410000 */
[----:B------:R-:W-:Y:S02]  /*a920*/  BAR.SYNC.DEFER_BLOCKING 0x0 ;  /* 0x0000000000007b1d */ /* 0x000fe40000010000 */
[----:B------:R-:W-:Y:S01]  /*a930*/  ISETP.GE.AND P0, PT, R62, 0x1, PT ;  /* 0x000000013e00780c */ /* 0x000fe20003f06270 */
[----:B------:R-:W-:-:S12]  /*a940*/  FFMA.FTZ R183, R221, UR16, R76 ;  /* 0x00000010ddb77c23 */ /* 0x000fd8000801004c */
        /* <DEDUP_REMOVED lines=20> */
[C---:B------:R-:W-:Y:S01]  /*aa90*/  IMAD R77, R109.reuse, c[0x0][0x2b0], RZ ;  /* 0x0000ac006d4d7a24 */ /* 0x040fe200078e02ff */
[----:B------:R-:W-:Y:S01]  /*aaa0*/  LEA R197, P0, R76, c[0x0][0x318], 0x3 ;  /* 0x0000c6004cc57a11 */ /* 0x000fe200078018ff */
[----:B------:R-:W-:Y:S01]  /*aab0*/  IMAD R109, R109, c[0x0][0x2d0], RZ ;  /* 0x0000b4006d6d7a24 */ /* 0x000fe200078e02ff */
[----:B------:R-:W-:Y:S01]  /*aac0*/  LEA R82, R15, 0xfffff800, 0xb ;  /* 0xfffff8000f527811 */ /* 0x000fe200078e58ff */
[----:B------:R-:W-:Y:S01]  /*aad0*/  IMAD R201, R108, c[0x0][0x2b4], R77 ;  /* 0x0000ad006cc97a24 */ /* 0x000fe200078e024d */
[----:B------:R-:W-:Y:S01]  /*aae0*/  IADD3 R81, R81, R83, RZ ;  /* 0x0000005351517210 */ /* 0x000fe20007ffe0ff */
[----:B------:R-:W-:Y:S01]  /*aaf0*/  IMAD R83, R3, UR15, RZ ;  /* 0x0000000f03537c24 */ /* 0x000fe2000f8e02ff */
[----:B------:R-:W-:Y:S01]  /*ab00*/  LEA.HI.X R199, R76, c[0x0][0x31c], R199, 0x3, P0 ;  /* 0x0000c7004cc77a11 */ /* 0x000fe200000f1cc7 */
[----:B------:R-:W-:Y:S01]  /*ab10*/  IMAD R203, R108, c[0x0][0x2d4], R109 ;  /* 0x0000b5006ccb7a24 */ /* 0x000fe200078e026d */
[----:B0-----:R-:W-:Y:S01]  /*ab20*/  IADD3 R78, P0, R82, R9, RZ ;  /* 0x00000009524e7210 */ /* 0x001fe20007f1e0ff */
[----:B------:R-:W-:-:S02]  /*ab30*/  IMAD R83, R4, UR9, R83 ;  /* 0x0000000904537c24 */ /* 0x000fc4000f8e0253 */
[----:B------:R-:W-:Y:S01]  /*ab40*/  IMAD.WIDE.U32 R80, R3, UR9, R80 ;  /* 0x0000000903507c25 */ /* 0x000fe2000f8e0050 */
[----:B------:R-:W-:-:S04]  /*ab50*/  LEA.HI.X.SX32 R79, R82, RZ, 0x1, P0 ;  /* 0x000000ff524f7211 */ /* 0x000fc800000f0eff */
[----:B------:R-:W-:Y:S01]  /*ab60*/  IADD3 R109, R81, R83, RZ ;  /* 0x00000053516d7210 */ /* 0x000fe20007ffe0ff */
[----:B------:R-:W-:Y:S01]  /*ab70*/  IMAD.WIDE.U32 R76, R108, c[0x0][0x2b0], R78 ;  /* 0x0000ac006c4c7a25 */ /* 0x000fe200078e004e */
[----:B------:R-:W-:-:S03]  /*ab80*/  LEA R83, P0, R80, c[0x0][0x320], 0x3 ;  /* 0x0000c80050537a11 */ /* 0x000fc600078018ff */
[----:B------:R-:W-:Y:S01]  /*ab90*/  IMAD.WIDE.U32 R78, R108, c[0x0][0x2d0], R78 ;  /* 0x0000b4006c4e7a25 */ /* 0x000fe200078e004e */
[----:B------:R-:W-:Y:S02]  /*aba0*/  LEA.HI.X R109, R80, c[0x0][0x324], R109, 0x3, P0 ;  /* 0x0000c900506d7a11 */ /* 0x000fe400000f1c6d */
[----:B------:R-:W-:Y:S02]  /*abb0*/  IADD3 R81, R77, R201, RZ ;  /* 0x000000c94d517210 */ /* 0x000fe40007ffe0ff */
[----:B------:R-:W-:Y:S02]  /*abc0*/  LEA R80, P0, R76, R197, 0x2 ;  /* 0x000000c54c507211 */ /* 0x000fe400078010ff */
[----:B------:R-:W-:Y:S02]  /*abd0*/  IADD3 R77, R79, R203, RZ ;  /* 0x000000cb4f4d7210 */ /* 0x000fe40007ffe0ff */
[----:B------:R-:W-:Y:S02]  /*abe0*/  LEA R82, P1, R78, R83, 0x2 ;  /* 0x000000534e527211 */ /* 0x000fe400078210ff */
[----:B------:R-:W-:-:S02]  /*abf0*/  LEA.HI.X R81, R76, R199, R81, 0x2, P0 ;  /* 0x000000c74c517211 */ /* 0x000fc400000f1451 */
[----:B------:R-:W-:-:S03]  /*ac00*/  LEA.HI.X R83, R78, R109, R77, 0x2, P1 ;  /* 0x0000006d4e537211 */ /* 0x000fc600008f144d */
[----:B------:R0:W-:Y:S04]  /*ac10*/  RED.E.ADD.F32.FTZ.RN.STRONG.GPU [R80.64], R249 ;  /* 0x000000f95000798e */ /* 0x0001e8000c10e792 */
[----:B-1----:R0:W-:Y:S02]  /*ac20*/  RED.E.ADD.F32.FTZ.RN.STRONG.GPU [R82.64], R195 ;  /* 0x000000c35200798e */ /* 0x0021e4000c10e792 */
.L_x_7860:
[----:B0--34-:R-:W-:Y:S05]  /*ac30*/  BSYNC B0 ;  /* 0x0000000000007941 */ /* 0x019fea0003800000 */
.L_x_7859:
[----:B------:R-:W0:Y:S01]  /*ac40*/  LDS R125, [R125.X4+0x4300] ;  /* 0x004300007d7d7984 */ /* 0x000e220000004800 */
[----:B------:R-:W-:Y:S01]  /*ac50*/  ULDC UR9, c[0x0][0x174] ;  /* 0x00005d0000097ab9 */ /* 0x000fe20000000800 */
[----:B------:R-:W-:Y:S01]  /*ac60*/  IADD3 R193, R193, R65, RZ ;  /* 0x00000041c1c17210 */ /* 0x000fe20007ffe0ff */
[----:B------:R-:W-:Y:S01]  /*ac70*/  UIADD3 UR9, UR6, -UR9, URZ ;  /* 0x8000000906097290 */ /* 0x000fe2000fffe03f */
[C---:B------:R-:W-:Y:S01]  /*ac80*/  LEA R77, P0, R64.reuse, c[0x0][0x320], 0x3 ;  /* 0x0000c800404d7a11 */ /* 0x040fe200078018ff */
[----:B------:R-:W-:Y:S01]  /*ac90*/  USHF.L.U32 UR12, UR7, 0x2, URZ ;  /* 0x00000002070c7899 */ /* 0x000fe2000800063f */
[----:B------:R-:W-:Y:S01]  /*aca0*/  SHF.L.U32 R78, R9, 0x2, RZ ;  /* 0x00000002094e7819 */ /* 0x000fe200000006ff */
[----:B------:R-:W-:Y:S01]  /*acb0*/  UIMAD UR9, UR9, -0x800, URZ ;  /* 0xfffff800090978a4 */ /* 0x000fe2000f8e023f */
[----:B------:R-:W-:Y:S01]  /*acc0*/  LEA.HI.X R80, R64, c[0x0][0x324], R193, 0x3, P0 ;  /* 0x0000c90040507a11 */ /* 0x000fe200000f1cc1 */
[----:B------:R-:W-:Y:S01]  /*acd0*/  USHF.L.U64.HI UR13, UR7, 0x2, UR8 ;  /* 0x00000002070d7899 */ /* 0x000fe20008010208 */
[----:B------:R-:W-:Y:S01]  /*ace0*/  SHF.R.U32.HI R65, RZ, 0x1e, R9 ;  /* 0x0000001eff417819 */ /* 0x000fe20000011609 */
[----:B------:R-:W-:Y:S01]  /*acf0*/  ULDC.64 UR14, c[0x0][0x2b0] ;  /* 0x0000ac00000e7ab9 */ /* 0x000fe20000000a00 */
[C---:B------:R-:W-:Y:S01]  /*ad00*/  IADD3 R76, P0, R78.reuse, R67, RZ ;  /* 0x000000434e4c7210 */ /* 0x040fe20007f1e0ff */
[----:B------:R-:W-:Y:S01]  /*ad10*/  ULDC.64 UR16, c[0x0][0x2d0] ;  /* 0x0000b40000107ab9 */ /* 0x000fe20000000a00 */
[----:B------:R-:W-:Y:S01]  /*ad20*/  IADD3 R64, P1, R78, R77, RZ ;  /* 0x0000004d4e407210 */ /* 0x000fe20007f3e0ff */
[----:B------:R-:W-:Y:S01]  /*ad30*/  BSSY B0, `(.L_x_7861) ;  /* 0x0000019000007945 */ /* 0x000fe20003800000 */
[C---:B------:R-:W-:Y:S01]  /*ad40*/  IADD3.X R77, R65.reuse, R66, RZ, P0, !PT ;  /* 0x00000042414d7210 */ /* 0x040fe200007fe4ff */
[----:B------:R-:W-:Y:S01]  /*ad50*/  FADD.FTZ R124, R124, R60 ;  /* 0x0000003c7c7c7221 */ /* 0x000fe20000010000 */
[----:B------:R-:W-:Y:S01]  /*ad60*/  IADD3.X R65, R65, R80, RZ, P1, !PT ;  /* 0x0000005041417210 */ /* 0x000fe20000ffe4ff */
[----:B------:R-:W-:Y:S01]  /*ad70*/  FADD.FTZ R60, R95, R61 ;  /* 0x0000003d5f3c7221 */ /* 0x000fe20000010000 */
[----:B------:R-:W-:-:S02]  /*ad80*/  MOV R67, UR9 ;  /* 0x0000000900437c02 */ /* 0x000fc40008000f00 */
        /* <DEDUP_REMOVED lines=19> */
.L_x_7862:
[----:B0-----:R-:W-:Y:S05]  /*aec0*/  BSYNC B0 ;  /* 0x0000000000007941 */ /* 0x001fea0003800000 */
.L_x_7861:
[----:B------:R0:W1:Y:S01]  /*aed0*/  LDS R61, [R130.X4+0x4400] ;  /* 0x00440000823d7984 */ /* 0x0000620000004800 */
[----:B------:R-:W-:Y:S01]  /*aee0*/  BSSY B0, `(.L_x_7863) ;  /* 0x0000004000007945 */ /* 0x000fe20003800000 */
[----:B------:R-:W-:Y:S05]  /*aef0*/  @!P1 BRA `(.L_x_7864) ;  /* 0x0000002000009947 */ /* 0x000fea0003800000 */
[----:B------:R2:W-:Y:S04]  /*af00*/  RED.E.ADD.F32.FTZ.RN.STRONG.GPU [R76.64+-0x1e00], R172 ;  /* 0xffe200ac4c00798e */ /* 0x0005e8000c10e792 */
[----:B-1----:R2:W-:Y:S02]  /*af10*/  RED.E.ADD.F32.FTZ.RN.STRONG.GPU [R64.64+-0x1e00], R61 ;  /* 0xffe2003d4000798e */ /* 0x0025e4000c10e792 */
.L_x_7864:
[----:B------:R-:W-:Y:S05]  /*af20*/  BSYNC B0 ;  /* 0x0000000000007941 */ /* 0x000fea0003800000 */
.L_x_7863:
[----:B------:R-:W3:Y:S01]  /*af30*/  LDS R131, [R131.X4+0x4500] ;  /* 0x0045000083837984 */ /* 0x000ee20000004800 */
[----:B------:R-:W-:Y:S01]  /*af40*/  BSSY B0, `(.L_x_7865) ;  /* 0x0000004000007945 */ /* 0x000fe20003800000 */
[----:B------:R-:W-:Y:S05]  /*af50*/  @!P2 BRA `(.L_x_7866) ;  /* 0x000000200000a947 */ /* 0x000fea0003800000 */
[----:B------:R4:W-:Y:S04]  /*af60*/  RED.E.ADD.F32.FTZ.RN.STRONG.GPU [R76.64+-0x1d00], R173 ;  /* 0xffe300ad4c00798e */ /* 0x0009e8000c10e792 */
[----:B---3--:R4:W-:Y:S02]  /*af70*/  RED.E.ADD.F32.FTZ.RN.STRONG.GPU [R64.64+-0x1d00], R131 ;  /* 0xffe300834000798e */ /* 0x0089e4000c10e792 */
.L_x_7866:
[----:B------:R-:W-:Y:S05]  /*af80*/  BSYNC B0 ;  /* 0x0000000000007941 */ /* 0x000fea0003800000 */
.L_x_7865:
        /* <DEDUP_REMOVED lines=12> */
.L_x_7868:
[----:B-1----:R-:W-:Y:S05]  /*b050*/  BSYNC B0 ;  /* 0x0000000000007941 */ /* 0x002fea0003800000 */
.L_x_7867:
[----:B------:R-:W1:Y:S01]  /*b060*/  LDS R133, [R133.X4+0x4700] ;  /* 0x0047000085857984 */ /* 0x000e620000004800 */
[----:B------:R-:W-:Y:S01]  /*b070*/  BSSY B0, `(.L_x_7869) ;  /* 0x0000004000007945 */ /* 0x000fe20003800000 */
[----:B------:R-:W-:Y:S05]  /*b080*/  @!P0 BRA `(.L_x_7870) ;  /* 0x0000002000008947 */ /* 0x000fea0003800000 */
[----:B------:R0:W-:Y:S04]  /*b090*/  RED.E.ADD.F32.FTZ.RN.STRONG.GPU [R76.64+-0x1b00], R175 ;  /* 0xffe500af4c00798e */ /* 0x0001e8000c10e792 */
[----:B-1----:R0:W-:Y:S02]  /*b0a0*/  RED.E.ADD.F32.FTZ.RN.STRONG.GPU [R64.64+-0x1b00], R133 ;  /* 0xffe500854000798e */ /* 0x0021e4000c10e792 */
.L_x_7870:
[----:B------:R-:W-:Y:S05]  /*b0b0*/  BSYNC B0 ;  /* 0x0000000000007941 */ /* 0x000fea0003800000 */
.L_x_7869:
[----:B--2---:R2:W0:Y:S01]  /*b0c0*/  LDS R61, [R134.X4+0x4800] ;  /* 0x00480000863d7984 */ /* 0x0044220000004800 */
[----:B------:R-:W-:Y:S01]  /*b0d0*/  BSSY B0, `(.L_x_7871) ;  /* 0x0000004000007945 */ /* 0x000fe20003800000 */
[----:B------:R-:W-:Y:S05]  /*b0e0*/  @!P1 BRA `(.L_x_7872) ;  /* 0x0000002000009947 */ /* 0x000fea0003800000 */
[----:B------:R2:W-:Y:S04]  /*b0f0*/  RED.E.ADD.F32.FTZ.RN.STRONG.GPU [R76.64+-0x1a00], R176 ;  /* 0xffe600b04c00798e */ /* 0x0005e8000c10e792 */
[----:B0-----:R2:W-:Y:S02]  /*b100*/  RED.E.ADD.F32.FTZ.RN.STRONG.GPU [R64.64+-0x1a00], R61 ;  /* 0xffe6003d4000798e */ /* 0x0015e4000c10e792 */
.L_x_7872:
[----:B------:R-:W-:Y:S05]  /*b110*/  BSYNC B0 ;  /* 0x0000000000007941 */ /* 0x000fea0003800000 */
.L_x_7871:
[----:B------:R-:W2:Y:S01]  /*b120*/  LDS R135, [R135.X4+0x4900] ;  /* 0x0049000087877984 */ /* 0x000ea20000004800 */
[----:B------:R-:W-:Y:S01]  /*b130*/  BSSY B0, `(.L_x_7873) ;  /* 0x0000004000007945 */ /* 0x000fe20003800000 */
[----:B------:R-:W-:Y:S05]  /*b140*/  @!P2 BRA `(.L_x_7874) ;  /* 0x000000200000a947 */ /* 0x000fea0003800000 */
[----:B------:R4:W-:Y:S04]  /*b150*/  RED.E.ADD.F32.FTZ.RN.STRONG.GPU [R76.64+-0x1900], R177 ;  /* 0xffe700b14c00798e */ /* 0x0009e8000c10e792 */
[----:B--2---:R4:W-:Y:S02]  /*b160*/  RED.E.ADD.F32.FTZ.RN.STRONG.GPU [R64.64+-0x1900], R135 ;  /* 0xffe700874000798e */ /* 0x0049e4000c10e792 */
.L_x_7874:
[----:B------:R-:W-:Y:S05]  /*b170*/  BSYNC B0 ;  /* 0x0000000000007941 */ /* 0x000fea0003800000 */
.L_x_7873:
[----:B0-2---:R0:W2:Y:S01]  /*b180*/  LDS R61, [R136.X4+0x4a00] ;  /* 0x004a0000883d7984 */ /* 0x0050a20000004800 */
[----:B------:R-:W-:Y:S01]  /*b190*/  BSSY B0, `(.L_x_7875) ;  /* 0x0000004000007945 */ /* 0x000fe20003800000 */
[----:B------:R-:W-:Y:S05]  /*b1a0*/  @!P3 BRA `(.L_x_7876) ;  /* 0x000000200000b947 */ /* 0x000fea0003800000 */
[----:B------:R0:W-:Y:S04]  /*b1b0*/  RED.E.ADD.F32.FTZ.RN.STRONG.GPU [R76.64+-0x1800], R178 ;  /* 0xffe800b24c00798e */ /* 0x0001e8000c10e792 */
[----:B--2---:R0:W-:Y:S02]  /*b1c0*/  RED.E.ADD.F32.FTZ.RN.STRONG.GPU [R64.64+-0x1800], R61 ;  /* 0xffe8003d4000798e */ /* 0x0041e4000c10e792 */
.L_x_7876:
[----:B------:R-:W-:Y:S05]  /*b1d0*/  BSYNC B0 ;  /* 0x0000000000007941 */ /* 0x000fea0003800000 */
.L_x_7875:
[----:B------:R-:W0:Y:S01]  /*b1e0*/  LDS R137, [R137.X4+0x4b00] ;  /* 0x004b000089897984 */ /* 0x000e220000004800 */
[----:B------:R-:W-:Y:S01]  /*b1f0*/  BSSY B0, `(.L_x_7877) ;  /* 0x0000004000007945 */ /* 0x000fe20003800000 */
[----:B------:R-:W-:Y:S05]  /*b200*/  @!P4 BRA `(.L_x_7878) ;  /* 0x000000200000c947 */ /* 0x000fea0003800000 */
[----:B------:R4:W-:Y:S04]  /*b210*/  RED.E.ADD.F32.FTZ.RN.STRONG.GPU [R76.64+-0x1700], R179 ;  /* 0xffe900b34c00798e */ /* 0x0009e8000c10e792 */
[----:B0-----:R4:W-:Y:S02]  /*b220*/  RED.E.ADD.F32.FTZ.RN.STRONG.GPU [R64.64+-0x1700], R137 ;  /* 0xffe900894000798e */ /* 0x0019e4000c10e792 */
.L_x_7878:
[----:B------:R-:W-:Y:S05]  /*b230*/  BSYNC B0 ;  /* 0x0000000000007941 */ /* 0x000fea0003800000 */
.L_x_7877:
[----:B0-2---:R0:W2:Y:S01]  /*b240*/  LDS R61, [R138.X4+0x4c00] ;  /* 0x004c00008a3d7984 */ /* 0x0050a20000004800 */
[----:B------:R-:W-:Y:S01]  /*b250*/  BSSY B0, `(.L_x_7879) ;  /* 0x0000004000007945 */ /* 0x000fe20003800000 */
[----:B------:R-:W-:Y:S05]  /*b260*/  @!P5 BRA `(.L_x_7880) ;  /* 0x000000200000d947 */ /* 0x000fea0003800000 */
[----:B------:R0:W-:Y:S04]  /*b270*/  RED.E.ADD.F32.FTZ.RN.STRONG.GPU [R76.64+-0x1600], R180 ;  /* 0xffea00b44c00798e */ /* 0x0001e8000c10e792 */
[----:B--2---:R0:W-:Y:S02]  /*b280*/  RED.E.ADD.F32.FTZ.RN.STRONG.GPU [R64.64+-0x1600], R61 ;  /* 0xffea003d4000798e */ /* 0x0041e4000c10e792 */
.L_x_7880:
[----:B------:R-:W-:Y:S05]  /*b290*/  BSYNC B0 ;  /* 0x0000000000007941 */ /* 0x000fea0003800000 */
.L_x_7879:
        /* <DEDUP_REMOVED lines=12> */
.L_x_7882:
[----:B------:R-:W-:Y:S05]  /*b360*/  BSYNC B0 ;  /* 0x0000000000007941 */ /* 0x000fea0003800000 */
.L_x_7881:
[----:B0-2---:R0:W2:Y:S01]  /*b370*/  LDS R61, [R140.X4+0x4e00] ;  /* 0x004e00008c3d7984 */ /* 0x0050a20000004800 */
[----:B------:R-:W-:Y:S01]  /*b380*/  BSSY B0, `(.L_x_7883) ;  /* 0x0000004000007945 */ /* 0x000fe20003800000 */
[----:B------:R-:W-:Y:S05]  /*b390*/  @!P0 BRA `(.L_x_7884) ;  /* 0x0000002000008947 */ /* 0x000fea0003800000 */
[----:B------:R0:W-:Y:S04]  /*b3a0*/  RED.E.ADD.F32.FTZ.RN.STRONG.GPU [R76.64+-0x1400], R185 ;  /* 0xffec00b94c00798e */ /* 0x0001e8000c10e792 */
[----:B--2---:R0:W-:Y:S02]  /*b3b0*/  RED.E.ADD.F32.FTZ.RN.STRONG.GPU [R64.64+-0x1400], R61 ;  /* 0xffec003d4000798e */ /* 0x0041e4000c10e792 */
.L_x_7884:
[----:B------:R-:W-:Y:S05]  /*b3c0*/  BSYNC B0 ;  /* 0x0000000000007941 */ /* 0x000fea0003800000 */
.L_x_7883:
[----:B------:R-:W0:Y:S01]  /*b3d0*/  LDS R141, [R141.X4+0x4f00] ;  /* 0x004f00008d8d7984 */ /* 0x000e220000004800 */
[----:B------:R-:W-:Y:S01]  /*b3e0*/  BSSY B0, `(.L_x_7885) ;  /* 0x0000004000007945 */ /* 0x000fe20003800000 */
[----:B------:R-:W-:Y:S05]  /*b3f0*/  @!P1 BRA `(.L_x_7886) ;  /* 0x0000002000009947 */ /* 0x000fea0003800000 */
[----:B------:R4:W-:Y:S04]  /*b400*/  RED.E.ADD.F32.FTZ.RN.STRONG.GPU [R76.64+-0x1300], R210 ;  /* 0xffed00d24c00798e */ /* 0x0009e8000c10e792 */
[----:B0-----:R4:W-:Y:S02]  /*b410*/  RED.E.ADD.F32.FTZ.RN.STRONG.GPU [R64.64+-0x1300], R141 ;  /* 0xffed008d4000798e */ /* 0x0019e4000c10e792 */
.L_x_7886:
[----:B------:R-:W-:Y:S05]  /*b420*/  BSYNC B0 ;  /* 0x0000000000007941 */ /* 0x000fea0003800000 */
.L_x_7885:
[----:B------:R-:W4:Y:S01]  /*b430*/  LDS R143, [R143.X4+0x5000] ;  /* 0x005000008f8f7984 */ /* 0x000f220000004800 */
[----:B------:R-:W-:Y:S01]  /*b440*/  BSSY B0, `(.L_x_7887) ;  /* 0x0000004000007945 */ /* 0x000fe20003800000 */
[----:B------:R-:W-:Y:S05]  /*b450*/  @!P2 BRA `(.L_x_7888) ;  /* 0x000000200000a947 */ /* 0x000fea0003800000 */
[----:B------:R4:W-:Y:S04]  /*b460*/  RED.E.ADD.F32.FTZ.RN.STRONG.GPU [R76.64+-0x1200], R211 ;  /* 0xffee00d34c00798e */ /* 0x0009e8000c10e792 */
[----:B----4-:R4:W-:Y:S02]  /*b470*/  RED.E.ADD.F32.FTZ.RN.STRONG.GPU [R64.64+-0x1200], R143 ;  /* 0xffee008f4000798e */ /* 0x0109e4000c10e792 */
.L_x_7888:
[----:B------:R-:W-:Y:S05]  /*b480*/  BSYNC B0 ;  /* 0x0000000000007941 */ /* 0x000fea0003800000 */
.L_x_7887:
[----:B0-2---:R0:W2:Y:S01]  /*b490*/  LDS R61, [R144.X4+0x5100] ;  /* 0x00510000903d7984 */ /* 0x0050a20000004800 */
[----:B------:R-:W-:Y:S01]  /*b4a0*/  BSSY B0, `(.L_x_7889) ;  /* 0x0000004000007945 */ /* 0x000fe20003800000 */
[----:B------:R-:W-:Y:S05]  /*b4b0*/  @!P3 BRA `(.L_x_7890) ;  /* 0x000000200000b947 */ /* 0x000fea0003800000 */
[----:B------:R0:W-:Y:S04]  /*b4c0*/  RED.E.ADD.F32.FTZ.RN.STRONG.GPU [R76.64+-0x1100], R212 ;  /* 0xffef00d44c00798e */ /* 0x0001e8000c10e792 */
[----:B--2---:R0:W-:Y:S02]  /*b4d0*/  RED.E.ADD.F32.FTZ.RN.STRONG.GPU [R64.64+-0x1100], R61 ;  /* 0xffef003d4000798e */ /* 0x0041e4000c10e792 */
.L_x_7890:
[----:B------:R-:W-:Y:S05]  /*b4e0*/  BSYNC B0 ;  /* 0x0000000000007941 */ /* 0x000fea0003800000 */
.L_x_7889:
[----:B------:R-:W0:Y:S01]  /*b4f0*/  LDS R145, [R145.X4+0x5200] ;  /* 0x0052000091917984 */ /* 0x000e220000004800 */
[----:B------:R-:W-:Y:S01]  /*b500*/  BSSY B0, `(.L_x_7891) ;  /* 0x0000004000007945 */ /* 0x000fe20003800000 */
[----:B------:R-:W-:Y:S05]  /*b510*/  @!P4 BRA `(.L_x_7892) ;  /* 0x000000200000c947 */ /* 0x000fea0003800000 */
[----:B------:R4:W-:Y:S04]  /*b520*/  RED.E.ADD.F32.FTZ.RN.STRONG.GPU [R76.64+-0x1000], R213 ;  /* 0xfff000d54c00798e */ /* 0x0009e8000c10e792 */
[----:B0-----:R4:W-:Y:S02]  /*b530*/  RED.E.ADD.F32.FTZ.RN.STRONG.GPU [R64.64+-0x1000], R145 ;  /* 0xfff000914000798e */ /* 0x0019e4000c10e792 */
.L_x_7892:
[----:B------:R-:W-:Y:S05]  /*b540*/  BSYNC B0 ;  /* 0x0000000000007941 */ /* 0x000fea0003800000 */
.L_x_7891:
[----:B0-2---:R0:W2:Y:S01]  /*b550*/  LDS R61, [R146.X4+0x5300] ;  /* 0x00530000923d7984 */ /* 0x0050a20000004800 */
[----:B------:R-:W-:Y:S01]  /*b560*/  BSSY B0, `(.L_x_7893) ;  /* 0x0000004000007945 */ /* 0x000fe20003800000 */
[----:B------:R-:W-:Y:S05]  /*b570*/  @!P5 BRA `(.L_x_7894) ;  /* 0x000000200000d947 */ /* 0x000fea0003800000 */
[----:B------:R0:W-:Y:S04]  /*b580*/  RED.E.ADD.F32.FTZ.RN.STRONG.GPU [R76.64+-0xf00], R214 ;  /* 0xfff100d64c00798e */ /* 0x0001e8000c10e792 */
[----:B--2---:R0:W-:Y:S02]  /*b590*/  RED.E.ADD.F32.FTZ.RN.STRONG.GPU [R64.64+-0xf00], R61 ;  /* 0xfff1003d4000798e */ /* 0x0041e4000c10e792 */
.L_x_7894:
[----:B------:R-:W-:Y:S05]  /*b5a0*/  BSYNC B0 ;  /* 0x0000000000007941 */ /* 0x000fea0003800000 */
.L_x_7893:
        /* <DEDUP_REMOVED lines=12> */
.L_x_7896:
[----:B------:R-:W-:Y:S05]  /*b670*/  BSYNC B0 ;  /* 0x0000000000007941 */ /* 0x000fea0003800000 */
.L_x_7895:
[----:B0-2---:R0:W2:Y:S01]  /*b680*/  LDS R61, [R148.X4+0x5500] ;  /* 0x00550000943d7984 */ /* 0x0050a20000004800 */
[----:B------:R-:W-:Y:S01]  /*b690*/  BSSY B0, `(.L_x_7897) ;  /* 0x0000004000007945 */ /* 0x000fe20003800000 */
[----:B------:R-:W-:Y:S05]  /*b6a0*/  @!P0 BRA `(.L_x_7898) ;  /* 0x0000002000008947 */ /* 0x000fea0003800000 */
[----:B------:R0:W-:Y:S04]  /*b6b0*/  RED.E.ADD.F32.FTZ.RN.STRONG.GPU [R76.64+-0xd00], R216 ;  /* 0xfff300d84c00798e */ /* 0x0001e8000c10e792 */
[----:B--2---:R0:W-:Y:S02]  /*b6c0*/  RED.E.ADD.F32.FTZ.RN.STRONG.GPU [R64.64+-0xd00], R61 ;  /* 0xfff3003d4000798e */ /* 0x0041e4000c10e792 */
.L_x_7898:
[----:B------:R-:W-:Y:S05]  /*b6d0*/  BSYNC B0 ;  /* 0x0000000000007941 */ /* 0x000fea0003800000 */
.L_x_7897:
[----:B------:R-:W0:Y:S01]  /*b6e0*/  LDS R149, [R149.X4+0x5600] ;  /* 0x0056000095957984 */ /* 0x000e220000004800 */
[----:B------:R-:W-:Y:S01]  /*b6f0*/  BSSY B0, `(.L_x_7899) ;  /* 0x0000004000007945 */ /* 0x000fe20003800000 */
[----:B------:R-:W-:Y:S05]  /*b700*/  @!P1 BRA `(.L_x_7900) ;  /* 0x0000002000009947 */ /* 0x000fea0003800000 */
[----:B------:R4:W-:Y:S04]  /*b710*/  RED.E.ADD.F32.FTZ.RN.STRONG.GPU [R76.64+-0xc00], R217 ;  /* 0xfff400d94c00798e */ /* 0x0009e8000c10e792 */
[----:B0-----:R4:W-:Y:S02]  /*b720*/  RED.E.ADD.F32.FTZ.RN.STRONG.GPU [R64.64+-0xc00], R149 ;  /* 0xfff400954000798e */ /* 0x0019e4000c10e792 */
.L_x_7900:
[----:B------:R-:W-:Y:S05]  /*b730*/  BSYNC B0 ;  /* 0x0000000000007941 */ /* 0x000fea0003800000 */
.L_x_7899:
[----:B0-2---:R0:W2:Y:S01]  /*b740*/  LDS R61, [R150.X4+0x5700] ;  /* 0x00570000963d7984 */ /* 0x0050a20000004800 */
[----:B------:R-:W-:Y:S01]  /*b750*/  BSSY B0, `(.L_x_7901) ;  /* 0x0000004000007945 */ /* 0x000fe20003800000 */
[----:B------:R-:W-:Y:S05]  /*b760*/  @!P2 BRA `(.L_x_7902) ;  /* 0x000000200000a947 */ /* 0x000fea0003800000 */
[----:B------:R0:W-:Y:S04]  /*b770*/  RED.E.ADD.F32.FTZ.RN.STRONG.GPU [R76.64+-0xb00], R218 ;  /* 0xfff500da4c00798e */ /* 0x0001e8000c10e792 */
[----:B--2---:R0:W-:Y:S02]  /*b780*/  RED.E.ADD.F32.FTZ.RN.STRONG.GPU [R64.64+-0xb00], R61 ;  /* 0xfff5003d4000798e */ /* 0x0041e4000c10e792 */
.L_x_7902:
[----:B------:R-:W-:Y:S05]  /*b790*/  BSYNC B0 ;  /* 0x0000000000007941 */ /* 0x000fea0003800000 */
.L_x_7901:
[----:B------:R-:W0:Y:S01]  /*b7a0*/  LDS R151, [R151.X4+0x5800] ;  /* 0x0058000097977984 */ /* 0x000e220000004800 */
[----:B------:R-:W-:Y:S01]  /*b7b0*/  BSSY B0, `(.L_x_7903) ;  /* 0x0000004000007945 */ /* 0x000fe20003800000 */
[----:B------:R-:W-:Y:S05]  /*b7c0*/  @!P3 BRA `(.L_x_7904) ;  /* 0x000000200000b947 */ /* 0x000fea0003800000 */
[----:B------:R4:W-:Y:S04]  /*b7d0*/  RED.E.ADD.F32.FTZ.RN.STRONG.GPU [R76.64+-0xa00], R219 ;  /* 0xfff600db4c00798e */ /* 0x0009e8000c10e792 */
[----:B0-----:R4:W-:Y:S02]  /*b7e0*/  RED.E.ADD.F32.FTZ.RN.STRONG.GPU [R64.64+-0xa00], R151 ;  /* 0xfff600974000798e */ /* 0x0019e4000c10e792 */
.L_x_7904:
[----:B------:R-:W-:Y:S05]  /*b7f0*/  BSYNC B0 ;  /* 0x0000000000007941 */ /* 0x000fea0003800000 */
.L_x_7903:
[----:B0-2---:R0:W2:Y:S01]  /*b800*/  LDS R61, [R152.X4+0x5900] ;  /* 0x00590000983d7984 */ /* 0x0050a20000004800 */
[----:B------:R-:W-:Y:S01]  /*b810*/  BSSY B0, `(.L_x_7905) ;  /* 0x0000004000007945 */ /* 0x000fe20003800000 */
[----:B------:R-:W-:Y:S05]  /*b820*/  @!P4 BRA `(.L_x_7906) ;  /* 0x000000200000c947 */ /* 0x000fea0003800000 */
[----:B------:R0:W-:Y:S04]  /*b830*/  RED.E.ADD.F32.FTZ.RN.STRONG.GPU [R76.64+-0x900], R240 ;  /* 0xfff700f04c00798e */ /* 0x0001e8000c10e792 */
[----:B--2---:R0:W-:Y:S02]  /*b840*/  RED.E.ADD.F32.FTZ.RN.STRONG.GPU [R64.64+-0x900], R61 ;  /* 0xfff7003d4000798e */ /* 0x0041e4000c10e792 */
.L_x_7906:
[----:B------:R-:W-:Y:S05]  /*b850*/  BSYNC B0 ;  /* 0x0000000000007941 */ /* 0x000fea0003800000 */
.L_x_7905:
[----:B------:R-:W0:Y:S01]  /*b860*/  LDS R153, [R153.X4+0x5a00] ;  /* 0x005a000099997984 */ /* 0x000e220000004800 */
[----:B------:R-:W-:Y:S01]  /*b870*/  BSSY B0, `(.L_x_7907) ;  /* 0x0000004000007945 */ /* 0x000fe20003800000 */
[----:B------:R-:W-:Y:S05]  /*b880*/  @!P5 BRA `(.L_x_7908) ;  /* 0x000000200000d947 */ /* 0x000fea0003800000 */
[----:B------:R4:W-:Y:S04]  /*b890*/  RED.E.ADD.F32.FTZ.RN.STRONG.GPU [R76.64+-0x800], R241 ;  /* 0xfff800f14c00798e */ /* 0x0009e8000c10e792 */
[----:B0-----:R4:W-:Y:S02]  /*b8a0*/  RED.E.ADD.F32.FTZ.RN.STRONG.GPU [R64.64+-0x800], R153 ;  /* 0xfff800994000798e */ /* 0x0019e4000c10e792 */
.L_x_7908:
[----:B------:R-:W-:Y:S05]  /*b8b0*/  BSYNC B0 ;  /* 0x0000000000007941 */ /* 0x000fea0003800000 */
.L_x_7907:
        /* <DEDUP_REMOVED lines=12> */
.L_x_7910:
[----:B0-----:R-:W-:Y:S05]  /*b980*/  BSYNC B0 ;  /* 0x0000000000007941 */ /* 0x001fea0003800000 */
.L_x_7909:
[----:B------:R-:W0:Y:S01]  /*b990*/  LDS R155, [R155.X4+0x5c00] ;  /* 0x005c00009b9b7984 */ /* 0x000e220000004800 */
[----:B------:R-:W-:Y:S01]  /*b9a0*/  BSSY B0, `(.L_x_7911) ;  /* 0x0000004000007945 */ /* 0x000fe20003800000 */
[----:B------:R-:W-:Y:S05]  /*b9b0*/  @!P0 BRA `(.L_x_7912) ;  /* 0x0000002000008947 */ /* 0x000fea0003800000 */
[----:B------:R4:W-:Y:S04]  /*b9c0*/  RED.E.ADD.F32.FTZ.RN.STRONG.GPU [R76.64+-0x600], R243 ;  /* 0xfffa00f34c00798e */ /* 0x0009e8000c10e792 */
[----:B0-----:R4:W-:Y:S02]  /*b9d0*/  RED.E.ADD.F32.FTZ.RN.STRONG.GPU [R64.64+-0x600], R155 ;  /* 0xfffa009b4000798e */ /* 0x0019e4000c10e792 */
.L_x_7912:
[----:B------:R-:W-:Y:S05]  /*b9e0*/  BSYNC B0 ;  /* 0x0000000000007941 */ /* 0x000fea0003800000 */
.L_x_7911:
[----:B--2---:R2:W4:Y:S01]  /*b9f0*/  LDS R61, [R156.X4+0x5d00] ;  /* 0x005d00009c3d7984 */ /* 0x0045220000004800 */
[----:B------:R-:W-:Y:S01]  /*ba00*/  BSSY B0, `(.L_x_7913) ;  /* 0x0000004000007945 */ /* 0x000fe20003800000 */
[----:B------:R-:W-:Y:S05]  /*ba10*/  @!P1 BRA `(.L_x_7914) ;  /* 0x0000002000009947 */ /* 0x000fea0003800000 */
[----:B------:R2:W-:Y:S04]  /*ba20*/  RED.E.ADD.F32.FTZ.RN.STRONG.GPU [R76.64+-0x500], R244 ;  /* 0xfffb00f44c00798e */ /* 0x0005e8000c10e792 */
[----:B----4-:R2:W-:Y:S02]  /*ba30*/  RED.E.ADD.F32.FTZ.RN.STRONG.GPU [R64.64+-0x500], R61 ;  /* 0xfffb003d4000798e */ /* 0x0105e4000c10e792 */
.L_x_7914:
[----:B------:R-:W-:Y:S05]  /*ba40*/  BSYNC B0 ;  /* 0x0000000000007941 */ /* 0x000fea0003800000 */
.L_x_7913:
[----:B------:R-:W2:Y:S01]  /*ba50*/  LDS R157, [R157.X4+0x5e00] ;  /* 0x005e00009d9d7984 */ /* 0x000ea20000004800 */
[----:B------:R-:W-:Y:S01]  /*ba60*/  BSSY B0, `(.L_x_7915) ;  /* 0x0000004000007945 */ /* 0x000fe20003800000 */
[----:B------:R-:W-:Y:S05]  /*ba70*/  @!P2 BRA `(.L_x_7916) ;  /* 0x000000200000a947 */ /* 0x000fea0003800000 */
[----:B------:R4:W-:Y:S04]  /*ba80*/  RED.E.ADD.F32.FTZ.RN.STRONG.GPU [R76.64+-0x400], R245 ;  /* 0xfffc00f54c00798e */ /* 0x0009e8000c10e792 */
[----:B--2---:R4:W-:Y:S02]  /*ba90*/  RED.E.ADD.F32.FTZ.RN.STRONG.GPU [R64.64+-0x400], R157 ;  /* 0xfffc009d4000798e */ /* 0x0049e4000c10e792 */
.L_x_7916:
[----:B------:R-:W-:Y:S05]  /*baa0*/  BSYNC B0 ;  /* 0x0000000000007941 */ /* 0x000fea0003800000 */
.L_x_7915:
[----:B--2-4-:R2:W4:Y:S01]  /*bab0*/  LDS R61, [R158.X4+0x5f00] ;  /* 0x005f00009e3d7984 */ /* 0x0145220000004800 */
[----:B------:R-:W-:Y:S01]  /*bac0*/  BSSY B0, `(.L_x_7917) ;  /* 0x0000004000007945 */ /* 0x000fe20003800000 */
[----:B------:R-:W-:Y:S05]  /*bad0*/  @!P3 BRA `(.L_x_7918) ;  /* 0x000000200000b947 */ /* 0x000fea0003800000 */
[----:B------:R2:W-:Y:S04]  /*bae0*/  RED.E.ADD.F32.FTZ.RN.STRONG.GPU [R76.64+-0x300], R246 ;  /* 0xfffd00f64c00798e */ /* 0x0005e8000c10e792 */
[----:B----4-:R2:W-:Y:S02]  /*baf0*/  RED.E.ADD.F32.FTZ.RN.STRONG.GPU [R64.64+-0x300], R61 ;  /* 0xfffd003d4000798e */ /* 0x0105e4000c10e792 */
.L_x_7918:
[----:B------:R-:W-:Y:S05]  /*bb00*/  BSYNC B0 ;  /* 0x0000000000007941 */ /* 0x000fea0003800000 */
.L_x_7917:
[----:B------:R-:W2:Y:S01]  /*bb10*/  LDS R159, [R159.X4+0x6000] ;  /* 0x006000009f9f7984 */ /* 0x000ea20000004800 */
[----:B------:R-:W-:Y:S01]  /*bb20*/  BSSY B0, `(.L_x_7919) ;  /* 0x0000004000007945 */ /* 0x000fe20003800000 */
[----:B------:R-:W-:Y:S05]  /*bb30*/  @!P4 BRA `(.L_x_7920) ;  /* 0x000000200000c947 */ /* 0x000fea0003800000 */
[----:B------:R4:W-:Y:S04]  /*bb40*/  RED.E.ADD.F32.FTZ.RN.STRONG.GPU [R76.64+-0x200], R247 ;  /* 0xfffe00f74c00798e */ /* 0x0009e8000c10e792 */
[----:B--2---:R4:W-:Y:S02]  /*bb50*/  RED.E.ADD.F32.FTZ.RN.STRONG.GPU [R64.64+-0x200], R159 ;  /* 0xfffe009f4000798e */ /* 0x0049e4000c10e792 */
.L_x_7920:
[----:B------:R-:W-:Y:S05]  /*bb60*/  BSYNC B0 ;  /* 0x0000000000007941 */ /* 0x000fea0003800000 */
.L_x_7919:
[----:B--2-4-:R2:W4:Y:S01]  /*bb70*/  LDS R61, [R160.X4+0x6100] ;  /* 0x00610000a03d7984 */ /* 0x0145220000004800 */
[----:B------:R-:W-:Y:S01]  /*bb80*/  BSSY B0, `(.L_x_7921) ;  /* 0x0000004000007945 */ /* 0x000fe20003800000 */
[----:B------:R-:W-:Y:S05]  /*bb90*/  @!P5 BRA `(.L_x_7922) ;  /* 0x000000200000d947 */ /* 0x000fea0003800000 */
[----:B------:R2:W-:Y:S04]  /*bba0*/  RED.E.ADD.F32.FTZ.RN.STRONG.GPU [R76.64+-0x100], R248 ;  /* 0xffff00f84c00798e */ /* 0x0005e8000c10e792 */
[----:B----4-:R2:W-:Y:S02]  /*bbb0*/  RED.E.ADD.F32.FTZ.RN.STRONG.GPU [R64.64+-0x100], R61 ;  /* 0xffff003d4000798e */ /* 0x0105e4000c10e792 */
.L_x_7922:
[----:B------:R-:W-:Y:S05]  /*bbc0*/  BSYNC B0 ;  /* 0x0000000000007941 */ /* 0x000fea0003800000 */
.L_x_7921:
[----:B--2---:R-:W2:Y:S01]  /*bbd0*/  SHFL.DOWN PT, R65, R124, 0x1, 0x1f ;  /* 0x08201f007c417f89 */ /* 0x004ea200000e0000 */
[C---:B------:R-:W-:Y:S01]  /*bbe0*/  ISETP.GT.AND P0, PT, R10.reuse, 0x1e, PT ;  /* 0x0000001e0a00780c */ /* 0x040fe20003f04270 */
[----:B------:R-:W-:Y:S01]  /*bbf0*/  FMUL.FTZ R169, R169, R220 ;  /* 0x000000dca9a97220 */ /* 0x000fe20000410000 */
[----:B------:R-:W-:Y:S01]  /*bc00*/  ISETP.NE.AND P1, PT, R10, RZ, PT ;  /* 0x000000ff0a00720c */ /* 0x000fe20003f25270 */
[----:B----4-:R-:W4:Y:S01]  /*bc10*/  SHFL.DOWN PT, R61, R60, 0x1, 0x1f ;  /* 0x08201f003c3d7f89 */ /* 0x010f2200000e0000 */
        /* <DEDUP_REMOVED lines=11> */
[----:B--2---:R-:W-:Y:S02]  /*bcd0*/  @!P0 FADD.FTZ R124, R124, R65 ;  /* 0x000000417c7c8221 */ /* 0x004fe40000010000 */
[----:B------:R-:W-:Y:S02]  /*bce0*/  FFMA.FTZ R93, R90, R93, R94 ;  /* 0x0000005d5a5d7223 */ /* 0x000fe4000001005e */
[----:B----4-:R-:W-:Y:S01]  /*bcf0*/  @!P0 FADD.FTZ R60, R60, R61 ;  /* 0x0000003d3c3c8221 */ /* 0x010fe20000010000 */
[----:B------:R-:W2:Y:S01]  /*bd00*/  SHFL.DOWN PT, R65, R124, 0x2, 0x1f ;  /* 0x08401f007c417f89 */ /* 0x000ea200000e0000 */
        /* <DEDUP_REMOVED lines=13> */
[----:B--2---:R-:W-:Y:S02]  /*bde0*/  @!P0 FADD.FTZ R124, R124, R65 ;  /* 0x000000417c7c8221 */ /* 0x004fe40000010000 */
[----:B------:R-:W-:Y:S02]  /*bdf0*/  FFMA.FTZ R182, R71, R169, R182 ;  /* 0x000000a947b67223 */ /* 0x000fe400000100b6 */
[----:B----4-:R-:W-:Y:S01]  /*be00*/  @!P0 FADD.FTZ R60, R60, R61 ;  /* 0x0000003d3c3c8221 */ /* 0x010fe20000010000 */
[----:B------:R-:W2:Y:S01]  /*be10*/  SHFL.DOWN PT, R65, R124, 0x4, 0x1f ;  /* 0x08801f007c417f89 */ /* 0x000ea200000e0000 */
[----:B------:R-:W-:Y:S01]  /*be20*/  ISETP.GT.AND P0, PT, R10, 0x1b, PT ;  /* 0x0000001b0a00780c */ /* 0x000fe20003f04270 */
[----:B------:R-:W-:-:S02]  /*be30*/  FFMA.FTZ R73, R73, R222, R184 ;  /* 0x000000de49497223 */ /* 0x000fc400000100b8 */
[----:B------:R-:W4:Y:S01]  /*be40*/  SHFL.DOWN PT, R61, R60, 0x4, 0x1f ;  /* 0x08801f003c3d7f89 */ /* 0x000f2200000e0000 */
[----:B------:R-:W-:Y:S02]  /*be50*/  FFMA.FTZ R188, R89, R163, R188 ;  /* 0x000000a359bc7223 */ /* 0x000fe400000100bc */
[----:B------:R-:W-:Y:S02]  /*be60*/  FFMA.FTZ R189, R68, R164, R189 ;  /* 0x000000a444bd7223 */ /* 0x000fe400000100bd */
[----:B------:R-:W-:Y:S02]  /*be70*/  FFMA.FTZ R192, R63, R229, R192 ;  /* 0x000000e53fc07223 */ /* 0x000fe400000100c0 */
[----:B------:R-:W-:Y:S02]  /*be80*/  FADD.FTZ R35, R84, R35 ;  /* 0x0000002354237221 */ /* 0x000fe40000010000 */
[----:B------:R-:W-:Y:S02]  /*be90*/  FFMA.FTZ R47, R170, R23, R47 ;  /* 0x00000017aa2f7223 */ /* 0x000fe4000001002f */
[----:B------:R-:W-:-:S02]  /*bea0*/  FADD.FTZ R36, R93, R36 ;  /* 0x000000245d247221 */ /* 0x000fc40000010000 */
[----:B------:R-:W-:Y:S02]  /*beb0*/  FFMA.FTZ R46, R169, R22, R46 ;  /* 0x00000016a92e7223 */ /* 0x000fe4000001002e */
[----:B------:R-:W-:Y:S02]  /*bec0*/  FFMA.FTZ R45, R222, R21, R45 ;  /* 0x00000015de2d7223 */ /* 0x000fe4000001002d */
[----:B------:R-:W-:Y:S02]  /*bed0*/  FADD.FTZ R37, R182, R37 ;  /* 0x00000025b6257221 */ /* 0x000fe40000010000 */
[----:B------:R-:W-:Y:S02]  /*bee0*/  FADD.FTZ R38, R73, R38 ;  /* 0x0000002649267221 */ /* 0x000fe40000010000 */
[----:B--2---:R-:W-:Y:S02]  /*bef0*/  @!P0 FADD.FTZ R124, R124, R65 ;  /* 0x000000417c7c8221 */ /* 0x004fe40000010000 */
[----:B------:R-:W-:-:S02]  /*bf00*/  FFMA.FTZ R44, R163, R20, R44 ;  /* 0x00000014a32c7223 */ /* 0x000fc4000001002c */
[----:B----4-:R-:W-:Y:S01]  /*bf10*/  @!P0 FADD.FTZ R60, R60, R61 ;  /* 0x0000003d3c3c8221 */ /* 0x010fe20000010000 */
[----:B------:R-:W2:Y:S01]  /*bf20*/  SHFL.DOWN PT, R65, R124, 0x8, 0x1f ;  /* 0x09001f007c417f89 */ /* 0x000ea200000e0000 */
[----:B------:R-:W-:Y:S01]  /*bf30*/  ISETP.GT.AND P0, PT, R10, 0x17, PT ;  /* 0x000000170a00780c */ /* 0x000fe20003f04270 */
[----:B------:R-:W-:Y:S02]  /*bf40*/  FFMA.FTZ R43, R164, R19, R43 ;  /* 0x00000013a42b7223 */ /* 0x000fe4000001002b */
[----:B------:R-:W4:Y:S01]  /*bf50*/  SHFL.DOWN PT, R61, R60, 0x8, 0x1f ;  /* 0x09001f003c3d7f89 */ /* 0x000f2200000e0000 */
[----:B------:R-:W-:Y:S02]  /*bf60*/  FADD.FTZ R39, R188, R39 ;  /* 0x00000027bc277221 */ /* 0x000fe40000010000 */
[----:B------:R-:W-:Y:S02]  /*bf70*/  FFMA.FTZ R42, R229, R18, R42 ;  /* 0x00000012e52a7223 */ /* 0x000fe4000001002a */
[----:B------:R-:W-:-:S02]  /*bf80*/  FADD.FTZ R40, R189, R40 ;  /* 0x00000028bd287221 */ /* 0x000fc40000010000 */
[----:B------:R-:W-:-:S03]  /*bf90*/  FADD.FTZ R41, R192, R41 ;  /* 0x00000029c0297221 */ /* 0x000fc60000010000 */
[----:B--2---:R-:W-:Y:S02]  /*bfa0*/  @!P0 FADD.FTZ R124, R124, R65 ;  /* 0x000000417c7c8221 */ /* 0x004fe40000010000 */
[----:B----4-:R-:W-:-:S03]  /*bfb0*/  @!P0 FADD.FTZ R60, R60, R61 ;  /* 0x0000003d3c3c8221 */ /* 0x010fc60000010000 */
[----:B------:R-:W2:Y:S01]  /*bfc0*/  SHFL.DOWN PT, R65, R124, 0x10, 0x1f ;  /* 0x0a001f007c417f89 */ /* 0x000ea200000e0000 */
[----:B------:R-:W-:-:S03]  /*bfd0*/  ISETP.GT.AND P0, PT, R10, 0xf, PT ;  /* 0x0000000f0a00780c */ /* 0x000fc60003f04270 */
[----:B------:R-:W4:Y:S10]  /*bfe0*/  SHFL.DOWN PT, R61, R60, 0x10, 0x1f ;  /* 0x0a001f003c3d7f89 */ /* 0x000f3400000e0000 */
[----:B--2---:R-:W-:-:S02]  /*bff0*/  @!P0 FADD.FTZ R124, R124, R65 ;  /* 0x000000417c7c8221 */ /* 0x004fc40000010000 */
        /* <DEDUP_REMOVED lines=8> */
[----:B------:R-:W5:Y:S01]  /*c080*/  @P0 LDS.64 R64, [R66+0x8d60] ;  /* 0x008d600042400984 */ /* 0x000f620000000a00 */
[----:B--2-4-:R-:W-:Y:S02]  /*c090*/  FADD.FTZ R61, R61, R63 ;  /* 0x0000003f3d3d7221 */ /* 0x014fe40000010000 */
[----:B------:R-:W-:Y:S02]  /*c0a0*/  FADD.FTZ R60, R60, R62 ;  /* 0x0000003e3c3c7221 */ /* 0x000fe40000010000 */
[----:B-----5:R-:W-:Y:S02]  /*c0b0*/  @P0 FADD.FTZ R61, R61, R65 ;  /* 0x000000413d3d0221 */ /* 0x020fe40000010000 */
[----:B------:R-:W-:-:S05]  /*c0c0*/  @P0 FADD.FTZ R60, R60, R64 ;  /* 0x000000403c3c0221 */ /* 0x000fca0000010000 */
[----:B------:R2:W-:Y:S02]  /*c0d0*/  STS.64 [R66+0x8d60], R60 ;  /* 0x008d603c42007388 */ /* 0x0005e40000000a00 */
.L_x_7924:
[----:B------:R-:W-:Y:S05]  /*c0e0*/  BSYNC B0 ;  /* 0x0000000000007941 */ /* 0x000fea0003800000 */
.L_x_7923:
[----:B------:R-:W-:Y:S01]  /*c0f0*/  IADD3 R108, R108, 0x1, RZ ;  /* 0x000000016c6c7810 */ /* 0x000fe20007ffe0ff */
[----:B------:R-:W-:-:S03]  /*c100*/  UIADD3 UR7, UP0, UR7, 0x1, URZ ;  /* 0x0000000107077890 */ /* 0x000fc6000ff1e03f */
[----:B------:R-:W-:Y:S01]  /*c110*/  ISETP.GE.AND P0, PT, R108, c[0x0][0x16c], PT ;  /* 0x00005b006c007a0c */ /* 0x000fe20003f06270 */
[----:B------:R-:W-:-:S12]  /*c120*/  UIADD3.X UR8, URZ, UR8, URZ, UP0, !UPT ;  /* 0x000000083f087290 */ /* 0x000fd800087fe43f */
[----:B0123--:R-:W-:Y:S01]  /*c130*/  @P0 CALL.REL.NOINC `(.L_x_7824) ;  /* 0x0000001000000944 */ /* 0x00ffe20003c00000 */
[----:B------:R-:W-:Y:S05]  /*c140*/  BRA `(.L_x_7925) ;  /* 0xffff755000007947 */ /* 0x000fea000383ffff */
.L_x_7824:
[----:B------:R-:W-:Y:S01]  /*c150*/  BAR.SYNC.DEFER_BLOCKING 0x0 ;  /* 0x0000000000007b1d */ /* 0x000fe20000010000 */
[----:B------:R-:W-:-:S04]  /*c160*/  SHF.L.U32 R18, R9, 0x1, RZ ;  /* 0x0000000109127819 */ /* 0x000fc800000006ff */
[----:B------:R-:W-:Y:S02]  /*c170*/  LOP3.LUT R53, R18, 0xffffffc0, RZ, 0xc0, !PT ;  /* 0xffffffc012357812 */ /* 0x000fe400078ec0ff */
[----:B------:R-:W-:Y:S02]  /*c180*/  MOV R18, 0x10 ;  /* 0x0000001000127802 */ /* 0x000fe40000000f00 */
        /* <DEDUP_REMOVED lines=19> */
[--C-:B------:R-:W-:Y:S01]  /*c2c0*/  HADD2.F32 R19, -RZ, R25.reuse.H1_H1 ;  /* 0x30000019ff137230 */ /* 0x100fe20000004100 */
[----:B------:R-:W-:Y:S01]  /*c2d0*/  FADD.FTZ R22, R21, UR5 ;  /* 0x0000000515167e21 */ /* 0x000fe20008010000 */
[----:B------:R-:W-:Y:S01]  /*c2e0*/  HADD2.F32 R21, -RZ, R25.H0_H0 ;  /* 0x20000019ff157230 */ /* 0x000fe20000004100 */
        /* <DEDUP_REMOVED lines=8> */
[----:B------:R-:W-:Y:S01]  /*c370*/  FADD.FTZ R28, R28, UR5 ;  /* 0x000000051c1c7e21 */ /* 0x000fe20008010000 */
[----:B------:R-:W-:-:S04]  /*c380*/  FSETP.GTU.FTZ.AND P6, PT, R32, 20, PT ;  /* 0x41a000002000780b */ /* 0x000fc80003fdc000 */
[----:B------:R-:W-:-:S03]  /*c390*/  FSETP.GTU.FTZ.AND P1, PT, R28, 20, PT ;  /* 0x41a000001c00780b */ /* 0x000fc60003f3c000 */
[----:B------:R-:W-:Y:S02]  /*c3a0*/  @!P4 FMUL.FTZ R18, R22, -1.4426950216293334961 ;  /* 0xbfb8aa3b1612c820 */ /* 0x000fe40000410000 */
[----:B------:R-:W0:Y:S01]  /*c3b0*/  LDS.128 R20, [R20.X16+0x10] ;  /* 0x0000100014147984 */ /* 0x000e22000000cc00 */
[----:B------:R-:W-:-:S03]  /*c3c0*/  @!P5 FMUL.FTZ R24, R24, -1.4426950216293334961 ;  /* 0xbfb8aa3b1818d820 */ /* 0x000fc60000410000 */
[----:B------:R-:W1:Y:S01]  /*c3d0*/  @!P4 MUFU.EX2 R18, R18 ;  /* 0x000000120012c308 */ /* 0x000e620000000800 */
[----:B------:R-:W-:Y:S02]  /*c3e0*/  @!P6 FMUL.FTZ R25, R32, -1.4426950216293334961 ;  /* 0xbfb8aa3b2019e820 */ /* 0x000fe40000410000 */
[----:B------:R-:W-:Y:S01]  /*c3f0*/  FADD.FTZ R32, R26, UR5 ;  /* 0x000000051a207e21 */ /* 0x000fe20008010000 */
[--C-:B------:R-:W-:Y:S02]  /*c400*/  HADD2.F32 R26, -RZ, R27.reuse.H0_H0 ;  /* 0x2000001bff1a7230 */ /* 0x100fe40000004100 */
[----:B------:R-:W-:Y:S02]  /*c410*/  HADD2.F32 R27, -RZ, R27.H1_H1 ;  /* 0x3000001bff1b7230 */ /* 0x000fe40000004100 */
[----:B------:R-:W2:Y:S01]  /*c420*/  @!P5 MUFU.EX2 R24, R24 ;  /* 0x000000180018d308 */ /* 0x000ea20000000800 */
[----:B------:R-:W-:Y:S01]  /*c430*/  BAR.SYNC.DEFER_BLOCKING 0x0 ;  /* 0x0000000000007b1d */ /* 0x000fe20000010000 */
[----:B------:R-:W-:Y:S01]  /*c440*/  FSETP.GTU.FTZ.AND P2, PT, R32, 20, PT ;  /* 0x41a000002000780b */ /* 0x000fe20003f5c000 */
[----:B------:R-:W-:-:S02]  /*c450*/  FADD.FTZ R34, R27, UR5 ;  /* 0x000000051b227e21 */ /* 0x000fc40008010000 */
[----:B-1----:R-:W-:-:S03]  /*c460*/  @!P4 FADD.FTZ R19, R18, 1 ;  /* 0x3f8000001213c421 */ /* 0x002fc60000010000 */
[----:B------:R-:W1:Y:S01]  /*c470*/  @!P6 MUFU.EX2 R25, R25 ;  /* 0x000000190019e308 */ /* 0x000e620000000800 */
[----:B------:R-:W-:Y:S02]  /*c480*/  @!P0 FMUL.FTZ R18, R31, -1.4426950216293334961 ;  /* 0xbfb8aa3b1f128820 */ /* 0x000fe40000410000 */
[----:B------:R-:W-:Y:S02]  /*c490*/  FADD.FTZ R31, R26, UR5 ;  /* 0x000000051a1f7e21 */ /* 0x000fe40008010000 */
[----:B--2---:R-:W-:-:S03]  /*c4a0*/  @!P5 FADD.FTZ R24, R24, 1 ;  /* 0x3f8000001818d421 */ /* 0x004fc60000010000 */
[----:B------:R2:W3:Y:S01]  /*c4b0*/  @!P4 MUFU.RCP R30, R19 ;  /* 0x00000013001ec308 */ /* 0x0004e20000001000 */
[----:B------:R-:W-:-:S07]  /*c4c0*/  FSETP.GTU.FTZ.AND P3, PT, R31, 20, PT ;  /* 0x41a000001f00780b */ /* 0x000fce0003f7c000 */
[----:B------:R-:W4:Y:S01]  /*c4d0*/  @!P5 MUFU.RCP R29, R24 ;  /* 0x00000018001dd308 */ /* 0x000f220000001000 */
[----:B--2---:R-:W-:Y:S01]  /*c4e0*/  @!P1 FMUL.FTZ R19, R28, -1.4426950216293334961 ;  /* 0xbfb8aa3b1c139820 */ /* 0x004fe20000410000 */
[--C-:B0-----:R-:W-:Y:S01]  /*c4f0*/  HADD2.F32 R26, -RZ, R20.reuse.H0_H0 ;  /* 0x20000014ff1a7230 */ /* 0x101fe20000004100 */
[----:B-1----:R-:W-:Y:S01]  /*c500*/  @!P6 FADD.FTZ R25, R25, 1 ;  /* 0x3f8000001919e421 */ /* 0x002fe20000010000 */
[----:B------:R-:W-:Y:S02]  /*c510*/  HADD2.F32 R20, -RZ, R20.H1_H1 ;  /* 0x30000014ff147230 */ /* 0x000fe40000004100 */
[----:B------:R-:W-:Y:S02]  /*c520*/  @!P3 FMUL.FTZ R28, R31, -1.4426950216293334961 ;  /* 0xbfb8aa3b1f1cb820 */ /* 0x000fe40000410000 */
[----:B---3--:R-:W-:Y:S01]  /*c530*/  @!P4 FMUL.FTZ R41, R41, R30 ;  /* 0x0000001e2929c220 */ /* 0x008fe20000410000 */
[----:B------:R-:W-:Y:S01]  /*c540*/  FSETP.GTU.FTZ.AND P4, PT, R34, 20, PT ;  /* 0x41a000002200780b */ /* 0x000fe20003f9c000 */
[----:B------:R-:W-:Y:S01]  /*c550*/  FADD.FTZ R30, R26, UR5 ;  /* 0x000000051a1e7e21 */ /* 0x000fe20008010000 */
[----:B------:R-:W-:Y:S01]  /*c560*/  @!P1 MUFU.EX2 R19, R19 ;  /* 0x0000001300139308 */ /* 0x000fe20000000800 */
[----:B------:R-:W-:-:S02]  /*c570*/  @!P2 FMUL.FTZ R26, R32, -1.4426950216293334961 ;  /* 0xbfb8aa3b201aa820 */ /* 0x000fc40000410000 */
[----:B----4-:R-:W-:Y:S01]  /*c580*/  @!P5 FMUL.FTZ R40, R40, R29 ;  /* 0x0000001d2828d220 */ /* 0x010fe20000410000 */
[----:B------:R-:W-:-:S04]  /*c590*/  FSETP.GTU.FTZ.AND P5, PT, R30, 20, PT ;  /* 0x41a000001e00780b */ /* 0x000fc80003fbc000 */
[----:B------:R-:W0:Y:S03]  /*c5a0*/  @!P3 MUFU.EX2 R28, R28 ;  /* 0x0000001c001cb308 */ /* 0x000e260000000800 */
[----:B------:R-:W-:Y:S02]  /*c5b0*/  @!P4 FMUL.FTZ R29, R34, -1.4426950216293334961 ;  /* 0xbfb8aa3b221dc820 */ /* 0x000fe40000410000 */
[----:B------:R-:W-:-:S03]  /*c5c0*/  IMAD R34, R4, c[0x0][0x2d8], RZ ;  /* 0x0000b60004227a24 */ /* 0x000fc600078e02ff */
[----:B------:R-:W1:Y:S01]  /*c5d0*/  @!P6 MUFU.RCP R32, R25 ;  /* 0x000000190020e308 */ /* 0x000e620000001000 */
[----:B------:R-:W-:Y:S02]  /*c5e0*/  IMAD R49, R3, c[0x0][0x2dc], R34 ;  /* 0x0000b70003317a24 */ /* 0x000fe400078e0222 */
[----:B------:R-:W-:-:S05]  /*c5f0*/  @!P5 FMUL.FTZ R30, R30, -1.4426950216293334961 ;  /* 0xbfb8aa3b1e1ed820 */ /* 0x000fca0000410000 */
[----:B------:R-:W2:Y:S01]  /*c600*/  @!P4 MUFU.EX2 R29, R29 ;  /* 0x0000001d001dc308 */ /* 0x000ea20000000800 */
[----:B0-----:R-:W-:-:S07]  /*c610*/  @!P3 FADD.FTZ R28, R28, 1 ;  /* 0x3f8000001c1cb421 */ /* 0x001fce0000010000 */
[----:B------:R-:W0:Y:S01]  /*c620*/  @!P0 MUFU.EX2 R18, R18 ;  /* 0x0000001200128308 */ /* 0x000e220000000800 */
[----:B-1----:R-:W-:Y:S02]  /*c630*/  @!P6 FMUL.FTZ R39, R39, R32 ;  /* 0x000000202727e220 */ /* 0x002fe40000410000 */
[----:B------:R-:W-:Y:S01]  /*c640*/  FADD.FTZ R32, R20, UR5 ;  /* 0x0000000514207e21 */ /* 0x000fe20008010000 */
[--C-:B------:R-:W-:Y:S02]  /*c650*/  HADD2.F32 R20, -RZ, R21.reuse.H0_H0 ;  /* 0x20000015ff147230 */ /* 0x100fe40000004100 */
[----:B------:R-:W-:Y:S02]  /*c660*/  HADD2.F32 R21, -RZ, R21.H1_H1 ;  /* 0x30000015ff157230 */ /* 0x000fe40000004100 */
[----:B------:R1:W3:Y:S01]  /*c670*/  @!P2 MUFU.EX2 R27, R26 ;  /* 0x0000001a001ba308 */ /* 0x0002e20000000800 */
[----:B--2---:R-:W-:Y:S01]  /*c680*/  @!P4 FADD.FTZ R29, R29, 1 ;  /* 0x3f8000001d1dc421 */ /* 0x004fe20000010000 */
[----:B------:R-:W-:Y:S01]  /*c690*/  FSETP.GTU.FTZ.AND P6, PT, R32, 20, PT ;  /* 0x41a000002000780b */ /* 0x000fe20003fdc000 */
[----:B------:R-:W-:-:S05]  /*c6a0*/  FADD.FTZ R34, R20, UR5 ;  /* 0x0000000514227e21 */ /* 0x000fca0008010000 */
[----:B------:R-:W2:Y:S01]  /*c6b0*/  @!P5 MUFU.EX2 R30, R30 ;  /* 0x0000001e001ed308 */ /* 0x000ea20000000800 */
[----:B-1----:R-:W-:Y:S02]  /*c6c0*/  @!P1 FADD.FTZ R26, R19, 1 ;  /* 0x3f800000131a9421 */ /* 0x002fe40000010000 */
[----:B0-----:R-:W-:Y:S01]  /*c6d0*/  @!P0 FADD.FTZ R24, R18, 1 ;  /* 0x3f80000012188421 */ /* 0x001fe20000010000 */
[----:B------:R-:W-:-:S03]  /*c6e0*/  SHF.L.U32 R18, R60, 0xa, RZ ;  /* 0x0000000a3c127819 */ /* 0x000fc600000006ff */
[----:B------:R-:W-:Y:S01]  /*c6f0*/  @!P6 FMUL.FTZ R20, R32, -1.4426950216293334961 ;  /* 0xbfb8aa3b2014e820 */ /* 0x000fe20000410000 */
[----:B------:R-:W0:Y:S01]  /*c700*/  @!P3 MUFU.RCP R28, R28 ;  /* 0x0000001c001cb308 */ /* 0x000e220000001000 */
[----:B---3--:R-:W-:Y:S01]  /*c710*/  @!P2 FADD.FTZ R27, R27, 1 ;  /* 0x3f8000001b1ba421 */ /* 0x008fe20000010000 */
[----:B------:R-:W-:-:S06]  /*c720*/  SHF.R.S32.HI R19, RZ, 0x1f, R18 ;  /* 0x0000001fff137819 */ /* 0x000fcc0000011412 */
[----:B------:R-:W1:Y:S01]  /*c730*/  @!P4 MUFU.RCP R29, R29 ;  /* 0x0000001d001dc308 */ /* 0x000e620000001000 */
[----:B--2---:R-:W-:-:S07]  /*c740*/  @!P5 FADD.FTZ R30, R30, 1 ;  /* 0x3f8000001e1ed421 */ /* 0x004fce0000010000 */
[----:B------:R-:W2:Y:S01]  /*c750*/  @!P1 MUFU.RCP R26, R26 ;  /* 0x0000001a001a9308 */ /* 0x000ea20000001000 */
[----:B0-----:R-:W-:Y:S02]  /*c760*/  @!P3 FMUL.FTZ R35, R35, R28 ;  /* 0x0000001c2323b220 */ /* 0x001fe40000410000 */
[----:B------:R-:W-:Y:S01]  /*c770*/  FADD.FTZ R28, R21, UR5 ;  /* 0x00000005151c7e21 */ /* 0x000fe20008010000 */
[--C-:B------:R-:W-:Y:S02]  /*c780*/  HADD2.F32 R21, -RZ, R22.reuse.H0_H0 ;  /* 0x20000016ff157230 */ /* 0x100fe40000004100 */
[----:B------:R-:W-:Y:S02]  /*c790*/  HADD2.F32 R22, -RZ, R22.H1_H1 ;  /* 0x30000016ff167230 */ /* 0x000fe40000004100 */
[----:B------:R0:W3:Y:S01]  /*c7a0*/  @!P0 MUFU.RCP R31, R24 ;  /* 0x00000018001f8308 */ /* 0x0000e20000001000 */
[----:B-1----:R-:W-:Y:S01]  /*c7b0*/  @!P4 FMUL.FTZ R118, R118, R29 ;  /* 0x0000001d7676c220 */ /* 0x002fe20000410000 */
[----:B------:R-:W-:Y:S01]  /*c7c0*/  FSETP.GTU.FTZ.AND P4, PT, R28, 20, PT ;  /* 0x41a000001c00780b */ /* 0x000fe20003f9c000 */
[----:B------:R-:W-:-:S02]  /*c7d0*/  FADD.FTZ R32, R21, UR5 ;  /* 0x0000000515207e21 */ /* 0x000fc40008010000 */
[----:B------:R-:W-:-:S03]  /*c7e0*/  FADD.FTZ R22, R22, UR5 ;  /* 0x0000000516167e21 */ /* 0x000fc60008010000 */
[----:B------:R-:W1:Y:S01]  /*c7f0*/  @!P2 MUFU.RCP R27, R27 ;  /* 0x0000001b001ba308 */ /* 0x000e620000001000 */
[----:B0-----:R-:W-:Y:S01]  /*c800*/  IMAD.WIDE.U32 R24, R3, c[0x0][0x2d8], R18 ;  /* 0x0000b60003187a25 */ /* 0x001fe200078e0012 */
[----:B------:R-:W-:-:S03]  /*c810*/  FSETP.GTU.FTZ.AND P3, PT, R32, 20, PT ;  /* 0x41a000002000780b */ /* 0x000fc60003f7c000 */
[----:B--2---:R-:W-:Y:S01]  /*c820*/  @!P1 FMUL.FTZ R37, R37, R26 ;  /* 0x0000001a25259220 */ /* 0x004fe20000410000 */
[----:B------:R-:W-:Y:S01]  /*c830*/  IADD3 R25, R25, R49, RZ ;  /* 0x0000003119197210 */ /* 0x000fe20007ffe0ff */
[----:B------:R-:W-:Y:S01]  /*c840*/  IMAD.WIDE.U32 R18, R3, c[0x0][0x2f8], R18 ;  /* 0x0000be0003127a25 */ /* 0x000fe200078e0012 */
[----:B------:R-:W0:Y:S03]  /*c850*/  @!P5 MUFU.RCP R29, R30 ;  /* 0x0000001e001dd308 */ /* 0x000e260000001000 */
[----:B---3--:R-:W-:Y:S01]  /*c860*/  @!P0 FMUL.FTZ R38, R38, R31 ;  /* 0x0000001f26268220 */ /* 0x008fe20000410000 */
[----:B------:R-:W-:-:S04]  /*c870*/  FSETP.GTU.FTZ.AND P0, PT, R34, 20, PT ;  /* 0x41a000002200780b */ /* 0x000fc80003f1c000 */
[----:B------:R2:W3:Y:S01]  /*c880*/  @!P6 MUFU.EX2 R26, R20 ;  /* 0x00000014001ae308 */ /* 0x0004e20000000800 */
[----:B-1----:R-:W-:Y:S01]  /*c890*/  @!P2 FMUL.FTZ R36, R36, R27 ;  /* 0x0000001b2424a220 */ /* 0x002fe20000410000 */
[----:B------:R-:W-:Y:S01]  /*c8a0*/  FSETP.GTU.FTZ.AND P2, PT, R22, 20, PT ;  /* 0x41a000001600780b */ /* 0x000fe20003f5c000 */
[----:B------:R-:W-:-:S04]  /*c8b0*/  IMAD R27, R2, c[0x0][0x2e0], RZ ;  /* 0x0000b800021b7a24 */ /* 0x000fc800078e02ff */
[C---:B------:R-:W-:Y:S02]  /*c8c0*/  IMAD R31, R0.reuse, c[0x0][0x2e4], R27 ;  /* 0x0000b900001f7a24 */ /* 0x040fe400078e021b */
[----:B--2---:R-:W-:Y:S01]  /*c8d0*/  IMAD.WIDE.U32 R20, R0, c[0x0][0x2e0], R24 ;  /* 0x0000b80000147a25 */ /* 0x004fe200078e0018 */
[--C-:B------:R-:W-:Y:S02]  /*c8e0*/  HADD2.F32 R25, -RZ, R23.reuse.H0_H0 ;  /* 0x20000017ff197230 */ /* 0x100fe40000004100 */
[----:B------:R-:W-:Y:S01]  /*c8f0*/  HADD2.F32 R23, -RZ, R23.H1_H1 ;  /* 0x30000017ff177230 */ /* 0x000fe20000004100 */
[----:B0-----:R-:W-:Y:S01]  /*c900*/  @!P5 FMUL.FTZ R126, R126, R29 ;  /* 0x0000001d7e7ed220 */ /* 0x001fe20000410000 */
[----:B------:R-:W-:Y:S01]  /*c910*/  IADD3 R31, R21, R31, RZ ;  /* 0x0000001f151f7210 */ /* 0x000fe20007ffe0ff */
[----:B------:R-:W-:Y:S01]  /*c920*/  @!P0 FMUL.FTZ R27, R34, -1.4426950216293334961 ;  /* 0xbfb8aa3b221b8820 */ /* 0x000fe20000410000 */
[----:B------:R-:W-:Y:S01]  /*c930*/  LEA R24, P1, R20, c[0x0][0x330], 0x1 ;  /* 0x0000cc0014187a11 */ /* 0x000fe200078208ff */
[----:B------:R-:W-:-:S02]  /*c940*/  FADD.FTZ R23, R23, UR5 ;  /* 0x0000000517177e21 */ /* 0x000fc40008010000 */
[----:B------:R-:W-:Y:S01]  /*c950*/  FADD.FTZ R34, R25, UR5 ;  /* 0x0000000519227e21 */ /* 0x000fe20008010000 */
[----:B------:R-:W-:Y:S01]  /*c960*/  LEA.HI.X R25, R20, c[0x0][0x334], R31, 0x1, P1 ;  /* 0x0000cd0014197a11 */ /* 0x000fe200008f0c1f */
[----:B------:R-:W-:Y:S01]  /*c970*/  @!P4 FMUL.FTZ R21, R28, -1.4426950216293334961 ;  /* 0xbfb8aa3b1c15c820 */ /* 0x000fe20000410000 */
[----:B------:R-:W-:Y:S01]  /*c980*/  FSETP.GTU.FTZ.AND P5, PT, R23, 20, PT ;  /* 0x41a000001700780b */ /* 0x000fe20003fbc000 */
[----:B------:R-:W-:Y:S01]  /*c990*/  @!P3 FMUL.FTZ R20, R32, -1.4426950216293334961 ;  /* 0xbfb8aa3b2014b820 */ /* 0x000fe20000410000 */
[----:B------:R-:W-:Y:S01]  /*c9a0*/  FSETP.GTU.FTZ.AND P1, PT, R34, 20, PT ;  /* 0x41a000002200780b */ /* 0x000fe20003f3c000 */
[----:B---3--:R-:W-:Y:S01]  /*c9b0*/  @!P6 FADD.FTZ R26, R26, 1 ;  /* 0x3f8000001a1ae421 */ /* 0x008fe20000010000 */
[----:B------:R0:W1:Y:S01]  /*c9c0*/  @!P4 MUFU.EX2 R28, R21 ;  /* 0x00000015001cc308 */ /* 0x0000620000000800 */
[----:B------:R-:W-:Y:S01]  /*c9d0*/  @!P2 FMUL.FTZ R30, R22, -1.4426950216293334961 ;  /* 0xbfb8aa3b161ea820 */ /* 0x000fe20000410000 */
[----:B------:R-:W-:Y:S02]  /*c9e0*/  F2FP.PACK_AB R22, R47, R46 ;  /* 0x0000002e2f16723e */ /* 0x000fe400000000ff */
[----:B------:R-:W-:-:S02]  /*c9f0*/  F2FP.PACK_AB R47, R120, R121 ;  /* 0x00000079782f723e */ /* 0x000fc400000000ff */
[----:B------:R-:W-:Y:S02]  /*ca00*/  F2FP.PACK_AB R46, R123, R117 ;  /* 0x000000757b2e723e */ /* 0x000fe400000000ff */
[----:B------:R2:W3:Y:S01]  /*ca10*/  @!P3 MUFU.EX2 R29, R20 ;  /* 0x00000014001db308 */ /* 0x0004e20000000800 */
[----:B------:R-:W-:Y:S01]  /*ca20*/  @!P5 FMUL.FTZ R32, R23, -1.4426950216293334961 ;  /* 0xbfb8aa3b1720d820 */ /* 0x000fe20000410000 */
[----:B0-----:R-:W-:Y:S01]  /*ca30*/  F2FP.PACK_AB R21, R45, R44 ;  /* 0x0000002c2d15723e */ /* 0x001fe200000000ff */
[----:B------:R-:W-:Y:S01]  /*ca40*/  @!P1 FMUL.FTZ R31, R34, -1.4426950216293334961 ;  /* 0xbfb8aa3b221f9820 */ /* 0x000fe20000410000 */
[----:B------:R-:W-:Y:S02]  /*ca50*/  F2FP.PACK_AB R23, R112, R115 ;  /* 0x000000737017723e */ /* 0x000fe400000000ff */
[----:B------:R-:W-:Y:S02]  /*ca60*/  F2FP.PACK_AB R45, R113, R128 ;  /* 0x00000080712d723e */ /* 0x000fe400000000ff */
[----:B------:R0:W4:Y:S01]  /*ca70*/  @!P6 MUFU.RCP R57, R26 ;  /* 0x0000001a0039e308 */ /* 0x0001220000001000 */
[----:B--2---:R-:W-:Y:S01]  /*ca80*/  F2FP.PACK_AB R20, R43, R42 ;  /* 0x0000002a2b14723e */ /* 0x004fe200000000ff */
[----:B-1----:R-:W-:Y:S01]  /*ca90*/  @!P4 FADD.FTZ R28, R28, 1 ;  /* 0x3f8000001c1cc421 */ /* 0x002fe20000010000 */
[----:B------:R-:W-:-:S02]  /*caa0*/  F2FP.PACK_AB R44, R127, R33 ;  /* 0x000000217f2c723e */ /* 0x000fc400000000ff */
[----:B------:R-:W-:Y:S02]  /*cab0*/  F2FP.PACK_AB R43, R118, R35 ;  /* 0x00000023762b723e */ /* 0x000fe400000000ff */
[----:B------:R-:W-:Y:S01]  /*cac0*/  F2FP.PACK_AB R42, R36, R37 ;  /* 0x00000025242a723e */ /* 0x000fe200000000ff */
[----:B------:R-:W1:Y:S01]  /*cad0*/  @!P0 MUFU.EX2 R27, R27 ;  /* 0x0000001b001b8308 */ /* 0x000e620000000800 */
[----:B0-----:R-:W-:Y:S01]  /*cae0*/  LEA R26, R10, R53, 0x1 ;  /* 0x000000350a1a7211 */ /* 0x001fe200078e08ff */
[----:B---3--:R-:W-:-:S04]  /*caf0*/  @!P3 FADD.FTZ R29, R29, 1 ;  /* 0x3f8000001d1db421 */ /* 0x008fc80000010000 */
[----:B------:R0:W-:Y:S02]  /*cb00*/  STS.128 [R26.X16], R20 ;  /* 0x000000141a007388 */ /* 0x0001e4000000cc00 */
[----:B------:R-:W2:Y:S01]  /*cb10*/  @!P5 MUFU.EX2 R32, R32 ;  /* 0x000000200020d308 */ /* 0x000ea20000000800 */
[----:B----4-:R-:W-:Y:S01]  /*cb20*/  @!P6 FMUL.FTZ R116, R116, R57 ;  /* 0x000000397474e220 */ /* 0x010fe20000410000 */
[----:B------:R-:W-:Y:S01]  /*cb30*/  STS.128 [R26.X16+0x10], R44 ;  /* 0x0000102c1a007388 */ /* 0x000fe2000000cc00 */
[----:B------:R-:W-:-:S06]  /*cb40*/  NOP ;  /* 0x0000000000007918 */ /* 0x000fcc0000000000 */
[----:B------:R-:W3:Y:S01]  /*cb50*/  LDS.128 R48, [R17.X16] ;  /* 0x0000000011307984 */ /* 0x000ee2000000cc00 */
[----:B------:R-:W4:Y:S01]  /*cb60*/  @!P2 MUFU.EX2 R30, R30 ;  /* 0x0000001e001ea308 */ /* 0x000f220000000800 */
[----:B-1----:R-:W-:Y:S02]  /*cb70*/  @!P0 FADD.FTZ R27, R27, 1 ;  /* 0x3f8000001b1b8421 */ /* 0x002fe40000010000 */
[----:B------:R-:W1:Y:S01]  /*cb80*/  LDS.128 R52, [R17.X16+0x200] ;  /* 0x0002000011347984 */ /* 0x000e62000000cc00 */
[----:B0-----:R-:W-:Y:S02]  /*cb90*/  FADD.FTZ R21, R41, R8 ;  /* 0x0000000829157221 */ /* 0x001fe40000010000 */
[----:B--2---:R-:W-:Y:S02]  /*cba0*/  @!P5 FADD.FTZ R32, R32, 1 ;  /* 0x3f8000002020d421 */ /* 0x004fe40000010000 */
[----:B------:R-:W0:Y:S01]  /*cbb0*/  @!P1 MUFU.EX2 R31, R31 ;  /* 0x0000001f001f9308 */ /* 0x000e220000000800 */
[----:B------:R-:W-:Y:S01]  /*cbc0*/  FADD.FTZ R8, R21, R40 ;  /* 0x0000002815087221 */ /* 0x000fe20000010000 */
[----:B------:R-:W-:Y:S01]  /*cbd0*/  F2FP.PACK_AB R40, R40, R41 ;  /* 0x000000292828723e */ /* 0x000fe200000000ff */
[----:B------:R-:W-:Y:S01]  /*cbe0*/  IMAD.WIDE R20, R61, 0x10, R24 ;  /* 0x000000103d147825 */ /* 0x000fe200078e0218 */
[----:B------:R-:W-:-:S03]  /*cbf0*/  F2FP.PACK_AB R41, R38, R39 ;  /* 0x000000272629723e */ /* 0x000fc600000000ff */
[----:B------:R-:W-:Y:S01]  /*cc00*/  FADD.FTZ R39, R8, R39 ;  /* 0x0000002708277221 */ /* 0x000fe20000010000 */
[----:B------:R-:W2:Y:S01]  /*cc10*/  @!P0 MUFU.RCP R27, R27 ;  /* 0x0000001b001b8308 */ /* 0x000ea20000001000 */
[----:B----4-:R-:W-:Y:S02]  /*cc20*/  @!P2 FADD.FTZ R30, R30, 1 ;  /* 0x3f8000001e1ea421 */ /* 0x010fe40000010000 */
[----:B------:R-:W-:Y:S02]  /*cc30*/  IMAD R8, R4, c[0x0][0x2f8], RZ ;  /* 0x0000be0004087a24 */ /* 0x000fe400078e02ff */
[----:B------:R-:W-:Y:S02]  /*cc40*/  FADD.FTZ R38, R39, R38 ;  /* 0x0000002627267221 */ /* 0x000fe40000010000 */
[----:B------:R-:W-:Y:S01]  /*cc50*/  IMAD R23, R3, c[0x0][0x2fc], R8 ;  /* 0x0000bf0003177a24 */ /* 0x000fe200078e0208 */
[----:B------:R-:W4:Y:S01]  /*cc60*/  @!P4 MUFU.RCP R28, R28 ;  /* 0x0000001c001cc308 */ /* 0x000f220000001000 */
[----:B0-----:R-:W-:-:S02]  /*cc70*/  @!P1 FADD.FTZ R31, R31, 1 ;  /* 0x3f8000001f1f9421 */ /* 0x001fc40000010000 */
[----:B------:R-:W-:Y:S01]  /*cc80*/  FADD.FTZ R37, R38, R37 ;  /* 0x0000002526257221 */ /* 0x000fe20000010000 */
[----:B------:R-:W-:-:S03]  /*cc90*/  IADD3 R19, R19, R23, RZ ;  /* 0x0000001713137210 */ /* 0x000fc60007ffe0ff */
[----:B------:R-:W-:Y:S01]  /*cca0*/  FADD.FTZ R36, R37, R36 ;  /* 0x0000002425247221 */ /* 0x000fe20000010000 */
[----:B------:R-:W0:Y:S01]  /*ccb0*/  @!P3 MUFU.RCP R29, R29 ;  /* 0x0000001d001db308 */ /* 0x000e220000001000 */
[----:B--2---:R-:W-:Y:S02]  /*ccc0*/  @!P0 FMUL.FTZ R114, R114, R27 ;  /* 0x0000001b72728220 */ /* 0x004fe40000410000 */
[----:B------:R-:W-:Y:S01]  /*ccd0*/  IMAD.WIDE.U32 R18, R0, c[0x0][0x300], R18 ;  /* 0x0000c00000127a25 */ /* 0x000fe200078e0012 */
[----:B---3--:R-:W-:Y:S04]  /*cce0*/  STG.E.128 [R20.64], R48 ;  /* 0x0000003014007986 */ /* 0x008fe8000c101d12 */
[----:B------:R-:W2:Y:S01]  /*ccf0*/  @!P2 MUFU.RCP R33, R30 ;  /* 0x0000001e0021a308 */ /* 0x000ea20000001000 */
[----:B----4-:R-:W-:Y:S01]  /*cd00*/  @!P4 FMUL.FTZ R111, R111, R28 ;  /* 0x0000001c6f6fc220 */ /* 0x010fe20000410000 */
[----:B------:R-:W-:Y:S01]  /*cd10*/  F2FP.PACK_AB R28, R116, R126 ;  /* 0x0000007e741c723e */ /* 0x000fe200000000ff */
[----:B-1----:R1:W-:Y:S01]  /*cd20*/  STG.E.128 [R20.64+0x200], R52 ;  /* 0x0002003414007986 */ /* 0x0023e2000c101d12 */
[----:B------:R-:W-:-:S03]  /*cd30*/  FADD.FTZ R35, R36, R35 ;  /* 0x0000002324237221 */ /* 0x000fc60000010000 */
[----:B------:R-:W-:Y:S01]  /*cd40*/  BAR.SYNC.DEFER_BLOCKING 0x0 ;  /* 0x0000000000007b1d */ /* 0x000fe20000010000 */
[----:B0-----:R-:W-:Y:S01]  /*cd50*/  @!P3 FMUL.FTZ R110, R110, R29 ;  /* 0x0000001d6e6eb220 */ /* 0x001fe20000410000 */
[----:B------:R-:W-:Y:S01]  /*cd60*/  F2FP.PACK_AB R29, R111, R114 ;  /* 0x000000726f1d723e */ /* 0x000fe200000000ff */
[----:B------:R-:W-:-:S03]  /*cd70*/  FADD.FTZ R35, R35, R118 ;  /* 0x0000007623237221 */ /* 0x000fc60000010000 */
[----:B------:R-:W0:Y:S01]  /*cd80*/  @!P1 MUFU.RCP R34, R31 ;  /* 0x0000001f00229308 */ /* 0x000e220000001000 */
[----:B------:R-:W-:Y:S02]  /*cd90*/  FADD.FTZ R35, R35, R126 ;  /* 0x0000007e23237221 */ /* 0x000fe40000010000 */
[----:B--2---:R-:W-:Y:S01]  /*cda0*/  @!P2 FMUL.FTZ R122, R122, R33 ;  /* 0x000000217a7aa220 */ /* 0x004fe20000410000 */
[----:B------:R-:W-:Y:S01]  /*cdb0*/  IADD3 R13, P2, R13, -0x1000, RZ ;  /* 0xfffff0000d0d7810 */ /* 0x000fe20007f5e0ff */
[----:B------:R-:W-:-:S03]  /*cdc0*/  FADD.FTZ R35, R35, R116 ;  /* 0x0000007423237221 */ /* 0x000fc60000010000 */
[----:B------:R-:W2:Y:S01]  /*cdd0*/  @!P5 MUFU.RCP R32, R32 ;  /* 0x000000200020d308 */ /* 0x000ea20000001000 */
[----:B------:R-:W-:Y:S01]  /*cde0*/  F2FP.PACK_AB R30, R122, R110 ;  /* 0x0000006e7a1e723e */ /* 0x000fe200000000ff */
[----:B-1----:R-:W-:Y:S01]  /*cdf0*/  IMAD R21, R2, c[0x0][0x300], RZ ;  /* 0x0000c00002157a24 */ /* 0x002fe200078e02ff */
[----:B------:R-:W-:Y:S01]  /*ce00*/  LEA R20, P0, R18, c[0x0][0x340], 0x1 ;  /* 0x0000d00012147a11 */ /* 0x000fe200078008ff */
[----:B------:R-:W-:Y:S01]  /*ce10*/  FADD.FTZ R114, R35, R114 ;  /* 0x0000007223727221 */ /* 0x000fe20000010000 */
[----:B------:R-:W-:Y:S01]  /*ce20*/  IADD3.X R14, R14, -0x1, RZ, P2, !PT ;  /* 0xffffffff0e0e7810 */ /* 0x000fe200017fe4ff */
[----:B------:R-:W-:Y:S02]  /*ce30*/  IMAD R21, R0, c[0x0][0x304], R21 ;  /* 0x0000c10000157a24 */ /* 0x000fe400078e0215 */
[----:B0-----:R-:W-:Y:S01]  /*ce40*/  @!P1 FMUL.FTZ R119, R119, R34 ;  /* 0x0000002277779220 */ /* 0x001fe20000410000 */
[----:B------:R-:W-:Y:S01]  /*ce50*/  IADD3 R11, P1, R11, -0x1000, RZ ;  /* 0xfffff0000b0b7810 */ /* 0x000fe20007f3e0ff */
[----:B------:R-:W-:Y:S01]  /*ce60*/  STS.128 [R26.X16], R40 ;  /* 0x000000281a007388 */ /* 0x000fe2000000cc00 */
[----:B------:R-:W-:-:S02]  /*ce70*/  FADD.FTZ R111, R114, R111 ;  /* 0x0000006f726f7221 */ /* 0x000fc40000010000 */
[----:B------:R-:W-:Y:S02]  /*ce80*/  IADD3.X R12, R12, -0x1, RZ, P1, !PT ;  /* 0xffffffff0c0c7810 */ /* 0x000fe40000ffe4ff */
[----:B------:R-:W-:Y:S02]  /*ce90*/  FADD.FTZ R111, R111, R110 ;  /* 0x0000006e6f6f7221 */ /* 0x000fe40000010000 */
[----:B--2---:R-:W-:Y:S02]  /*cea0*/  @!P5 FMUL.FTZ R129, R129, R32 ;  /* 0x000000208181d220 */ /* 0x004fe40000410000 */
[----:B------:R-:W-:-:S03]  /*ceb0*/  FADD.FTZ R122, R111, R122 ;  /* 0x0000007a6f7a7221 */ /* 0x000fc60000010000 */
[----:B------:R-:W-:Y:S01]  /*cec0*/  F2FP.PACK_AB R31, R129, R119 ;  /* 0x00000077811f723e */ /* 0x000fe200000000ff */
[----:B------:R-:W-:-:S04]  /*ced0*/  FADD.FTZ R122, R122, R119 ;  /* 0x000000777a7a7221 */ /* 0x000fc80000010000 */
[----:B------:R-:W-:Y:S01]  /*cee0*/  STS.128 [R26.X16+0x10], R28 ;  /* 0x0000101c1a007388 */ /* 0x000fe2000000cc00 */
[----:B------:R-:W-:-:S06]  /*cef0*/  NOP ;  /* 0x0000000000007918 */ /* 0x000fcc0000000000 */
[----:B------:R-:W0:Y:S01]  /*cf00*/  LDS.128 R44, [R17.X16] ;  /* 0x00000000112c7984 */ /* 0x000e22000000cc00 */
[----:B------:R-:W-:-:S03]  /*cf10*/  FADD.FTZ R8, R122, R129 ;  /* 0x000000817a087221 */ /* 0x000fc60000010000 */
[----:B------:R1:W2:Y:S02]  /*cf20*/  LDS.128 R56, [R17.X16+0x200] ;  /* 0x0002000011387984 */ /* 0x0002a4000000cc00 */
        /* <DEDUP_REMOVED lines=9> */
.L_x_7791:
        /* <DEDUP_REMOVED lines=29> */
.L_x_7928:
[----:B------:R-:W-:Y:S05]  /*d190*/  BSYNC B0 ;  /* 0x0000000000007941 */ /* 0x000fea0003800000 */
.L_x_7927:
        /* <DEDUP_REMOVED lines=28> */
.L_x_7930:
[----:B---3--:R-:W3:Y:S02]  /*d360*/  S2R R9, SR_TID.X ;  /* 0x0000000000097919 */ /* 0x008ee40000002100 */
.L_x_7931:
[----:B------:R-:W-:Y:S05]  /*d370*/  BSYNC B0 ;  /* 0x0000000000007941 */ /* 0x000fea0003800000 */
.L_x_7929:
[----:B---3--:R-:W-:-:S13]  /*d380*/  ISETP.GE.AND P0, PT, R9, c[0x0][0x16c], PT ;  /* 0x00005b0009007a0c */ /* 0x008fda0003f06270 */
[----:B------:R-:W-:Y:S05]  /*d390*/  @P0 EXIT ;  /* 0x000000000000094d */ /* 0x000fea0003800000 */
[----:B------:R-:W-:Y:S02]  /*d3a0*/  IMAD R3, R2, c[0x0][0x288], RZ ;  /* 0x0000a20002037a24 */ /* 0x000fe400078e02ff */
[----:B------:R-:W-:-:S04]  /*d3b0*/  IMAD.WIDE.U32 R4, R0, c[0x0][0x288], RZ ;  /* 0x0000a20000047a25 */ /* 0x000fc800078e00ff */
[----:B------:R-:W-:-:S05]  /*d3c0*/  IMAD R3, R0, c[0x0][0x28c], R3 ;  /* 0x0000a30000037a24 */ /* 0x000fca00078e0203 */
[----:B------:R-:W-:Y:S02]  /*d3d0*/  IADD3 R13, R5, R3, RZ ;  /* 0x00000003050d7210 */ /* 0x000fe40007ffe0ff */
.L_x_7932:
        /* <DEDUP_REMOVED lines=17> */
.L_x_7829:
[----:B------:R-:W-:Y:S01]  /*d4f0*/  HFMA2.MMA R71, -RZ, RZ, 0, 5.9604644775390625e-08 ;  /* 0x00000001ff477435 */ /* 0x000fe200000001ff */
[----:B------:R-:W-:-:S02]  /*d500*/  MOV R243, R62 ;  /* 0x0000003e00f37202 */ /* 0x000fc40000000f00 */
[----:B------:R-:W-:Y:S02]  /*d510*/  MOV R246, RZ ;  /* 0x000000ff00f67202 */ /* 0x000fe40000000f00 */
[----:B------:R-:W-:Y:S02]  /*d520*/  MOV R63, 0xffffffff ;  /* 0xffffffff003f7802 */ /* 0x000fe40000000f00 */
[----:B------:R-:W-:Y:S02]  /*d530*/  MOV R60, 0xd550 ;  /* 0x0000d550003c7802 */ /* 0x000fe40000000f00 */
[----:B0-2--5:R-:W-:Y:S05]  /*d540*/  CALL.REL.NOINC `($__internal_188_$__cuda_sm70_shflsync_up) ;  /* 0x00001e0000007944 */ /* 0x025fea0003c00000 */
[----:B-1----:R-:W-:Y:S01]  /*d550*/  MOV R69, R63 ;  /* 0x0000003f00457202 */ /* 0x002fe20000000f00 */
[----:B0-----:R-:W-:Y:S05]  /*d560*/  BRA `(.L_x_7933) ;  /* 0xffff84d000007947 */ /* 0x001fea000383ffff */
.L_x_7830:
[----:B------:R-:W-:Y:S01]  /*d570*/  HFMA2.MMA R71, -RZ, RZ, 0, 5.9604644775390625e-08 ;  /* 0x00000001ff477435 */ /* 0x000fe200000001ff */
[----:B------:R-:W-:Y:S02]  /*d580*/  MOV R243, R68 ;  /* 0x0000004400f37202 */ /* 0x000fe40000000f00 */
[----:B------:R-:W-:Y:S02]  /*d590*/  MOV R246, RZ ;  /* 0x000000ff00f67202 */ /* 0x000fe40000000f00 */
[----:B------:R-:W-:-:S02]  /*d5a0*/  MOV R63, 0xffffffff ;  /* 0xffffffff003f7802 */ /* 0x000fc40000000f00 */
[----:B------:R-:W-:Y:S02]  /*d5b0*/  MOV R60, 0xd5d0 ;  /* 0x0000d5d0003c7802 */ /* 0x000fe40000000f00 */
[----:B0123-5:R-:W-:Y:S05]  /*d5c0*/  CALL.REL.NOINC `($__internal_188_$__cuda_sm70_shflsync_up) ;  /* 0x00001d8000007944 */ /* 0x02ffea0003c00000 */
[----:B0-----:R-:W-:Y:S01]  /*d5d0*/  HFMA2.MMA R71, -RZ, RZ, 0, 5.9604644775390625e-08 ;  /* 0x00000001ff477435 */ /* 0x001fe200000001ff */
[----:B-1----:R-:W-:Y:S02]  /*d5e0*/  MOV R245, R63 ;  /* 0x0000003f00f57202 */ /* 0x002fe40000000f00 */
[----:B------:R-:W-:Y:S02]  /*d5f0*/  MOV R243, R244 ;  /* 0x000000f400f37202 */ /* 0x000fe40000000f00 */
[----:B------:R-:W-:Y:S02]  /*d600*/  MOV R246, RZ ;  /* 0x000000ff00f67202 */ /* 0x000fe40000000f00 */
[----:B------:R-:W-:Y:S02]  /*d610*/  MOV R63, 0xffffffff ;  /* 0xffffffff003f7802 */ /* 0x000fe40000000f00 */
[----:B------:R-:W-:Y:S02]  /*d620*/  MOV R60, 0xd640 ;  /* 0x0000d640003c7802 */ /* 0x000fe40000000f00 */
[----:B------:R-:W-:Y:S05]  /*d630*/  CALL.REL.NOINC `($__internal_188_$__cuda_sm70_shflsync_up) ;  /* 0x00001d1000007944 */ /* 0x000fea0003c00000 */
[----:B0-----:R-:W-:Y:S01]  /*d640*/  HFMA2.MMA R71, -RZ, RZ, 0, 5.9604644775390625e-08 ;  /* 0x00000001ff477435 */ /* 0x001fe200000001ff */
[----:B-1----:R-:W-:-:S02]  /*d650*/  MOV R247, R63 ;  /* 0x0000003f00f77202 */ /* 0x002fc40000000f00 */
[----:B------:R-:W-:Y:S02]  /*d660*/  MOV R243, R241 ;  /* 0x000000f100f37202 */ /* 0x000fe40000000f00 */
[----:B------:R-:W-:Y:S02]  /*d670*/  MOV R246, RZ ;  /* 0x000000ff00f67202 */ /* 0x000fe40000000f00 */
[----:B------:R-:W-:Y:S02]  /*d680*/  MOV R63, 0xffffffff ;  /* 0xffffffff003f7802 */ /* 0x000fe40000000f00 */
[----:B------:R-:W-:Y:S02]  /*d690*/  MOV R60, 0xd6b0 ;  /* 0x0000d6b0003c7802 */ /* 0x000fe40000000f00 */
[----:B------:R-:W-:Y:S05]  /*d6a0*/  CALL.REL.NOINC `($__internal_188_$__cuda_sm70_shflsync_up) ;  /* 0x00001ca000007944 */ /* 0x000fea0003c00000 */
[----:B-1----:R-:W-:Y:S01]  /*d6b0*/  FMUL.FTZ R60, R68, R63 ;  /* 0x0000003f443c7220 */ /* 0x002fe20000410000 */
[----:B------:R-:W-:Y:S01]  /*d6c0*/  ISETP.GE.AND P0, PT, R10, 0x1, PT ;  /* 0x000000010a00780c */ /* 0x000fe20003f06270 */
[-C--:B------:R-:W-:Y:S01]  /*d6d0*/  FMUL.FTZ R70, R68, R247.reuse ;  /* 0x000000f744467220 */ /* 0x080fe20000410000 */
[----:B0-----:R-:W-:Y:S01]  /*d6e0*/  HFMA2.MMA R71, -RZ, RZ, 0, 1.1920928955078125e-07 ;  /* 0x00000002ff477435 */ /* 0x001fe200000001ff */
[----:B------:R-:W-:Y:S01]  /*d6f0*/  FFMA.FTZ R61, R62, R247, -R60 ;  /* 0x000000f73e3d7223 */ /* 0x000fe2000001083c */
[----:B------:R-:W-:Y:S01]  /*d700*/  MOV R246, RZ ;  /* 0x000000ff00f67202 */ /* 0x000fe20000000f00 */
[----:B------:R-:W-:-:S02]  /*d710*/  FMUL.FTZ R60, R68, R245 ;  /* 0x000000f5443c7220 */ /* 0x000fc40000410000 */
        /* <DEDUP_REMOVED lines=13> */
[----:B------:R-:W-:Y:S05]  /*d7f0*/  CALL.REL.NOINC `($__internal_188_$__cuda_sm70_shflsync_up) ;  /* 0x00001b5000007944 */ /* 0x000fea0003c00000 */
[----:B0-----:R-:W-:Y:S01]  /*d800*/  HFMA2.MMA R71, -RZ, RZ, 0, 1.1920928955078125e-07 ;  /* 0x00000002ff477435 */ /* 0x001fe200000001ff */
[----:B-1----:R-:W-:Y:S02]  /*d810*/  MOV R247, R63 ;  /* 0x0000003f00f77202 */ /* 0x002fe40000000f00 */
[----:B------:R-:W-:Y:S02]  /*d820*/  MOV R243, R68 ;  /* 0x0000004400f37202 */ /* 0x000fe40000000f00 */
[----:B------:R-:W-:-:S02]  /*d830*/  MOV R246, RZ ;  /* 0x000000ff00f67202 */ /* 0x000fc40000000f00 */
[----:B------:R-:W-:Y:S02]  /*d840*/  MOV R63, 0xffffffff ;  /* 0xffffffff003f7802 */ /* 0x000fe40000000f00 */
[----:B------:R-:W-:Y:S02]  /*d850*/  MOV R60, 0xd870 ;  /* 0x0000d870003c7802 */ /* 0x000fe40000000f00 */
[----:B------:R-:W-:Y:S05]  /*d860*/  CALL.REL.NOINC `($__internal_188_$__cuda_sm70_shflsync_up) ;  /* 0x00001ae000007944 */ /* 0x000fea0003c00000 */
[----:B0-----:R-:W-:Y:S01]  /*d870*/  HFMA2.MMA R71, -RZ, RZ, 0, 1.1920928955078125e-07 ;  /* 0x00000002ff477435 */ /* 0x001fe200000001ff */
[----:B-1----:R-:W-:Y:S02]  /*d880*/  MOV R69, R63 ;  /* 0x0000003f00457202 */ /* 0x002fe40000000f00 */
[----:B------:R-:W-:Y:S02]  /*d890*/  MOV R243, R245 ;  /* 0x000000f500f37202 */ /* 0x000fe40000000f00 */
[----:B------:R-:W-:Y:S02]  /*d8a0*/  MOV R246, RZ ;  /* 0x000000ff00f67202 */ /* 0x000fe40000000f00 */
[----:B------:R-:W-:Y:S02]  /*d8b0*/  MOV R63, 0xffffffff ;  /* 0xffffffff003f7802 */ /* 0x000fe40000000f00 */
[----:B------:R-:W-:-:S02]  /*d8c0*/  MOV R60, 0xd8e0 ;  /* 0x0000d8e0003c7802 */ /* 0x000fc40000000f00 */
[----:B------:R-:W-:Y:S05]  /*d8d0*/  CALL.REL.NOINC `($__internal_188_$__cuda_sm70_shflsync_up) ;  /* 0x00001a7000007944 */ /* 0x000fea0003c00000 */
[----:B0-----:R-:W-:Y:S01]  /*d8e0*/  HFMA2.MMA R71, -RZ, RZ, 0, 1.1920928955078125e-07 ;  /* 0x00000002ff477435 */ /* 0x001fe200000001ff */
[----:B-1----:R-:W-:-:S02]  /*d8f0*/  MOV R249, R63 ;  /* 0x0000003f00f97202 */ /* 0x002fc40000000f00 */
[----:B------:R-:W-:Y:S02]  /*d900*/  MOV R243, R241 ;  /* 0x000000f100f37202 */ /* 0x000fe40000000f00 */
[----:B------:R-:W-:Y:S02]  /*d910*/  MOV R246, RZ ;  /* 0x000000ff00f67202 */ /* 0x000fe40000000f00 */
[----:B------:R-:W-:Y:S02]  /*d920*/  MOV R63, 0xffffffff ;  /* 0xffffffff003f7802 */ /* 0x000fe40000000f00 */
[----:B------:R-:W-:Y:S02]  /*d930*/  MOV R60, 0xd950 ;  /* 0x0000d950003c7802 */ /* 0x000fe40000000f00 */
[----:B------:R-:W-:Y:S05]  /*d940*/  CALL.REL.NOINC `($__internal_188_$__cuda_sm70_shflsync_up) ;  /* 0x00001a0000007944 */ /* 0x000fea0003c00000 */
[----:B------:R-:W-:Y:S01]  /*d950*/  ISETP.GE.AND P0, PT, R10, 0x2, PT ;  /* 0x000000020a00780c */ /* 0x000fe20003f06270 */
[C---:B------:R-:W-:Y:S01]  /*d960*/  FMUL.FTZ R61, R249.reuse, R68 ;  /* 0x00000044f93d7220 */ /* 0x040fe20000410000 */
[----:B0-----:R-:W-:Y:S01]  /*d970*/  HFMA2.MMA R71, -RZ, RZ, 0, 2.384185791015625e-07 ;  /* 0x00000004ff477435 */ /* 0x001fe200000001ff */
[-C--:B-1----:R-:W-:Y:S01]  /*d980*/  FMUL.FTZ R60, R68, R63.reuse ;  /* 0x0000003f443c7220 */ /* 0x082fe20000410000 */
[----:B------:R-:W-:Y:S01]  /*d990*/  MOV R246, RZ ;  /* 0x000000ff00f67202 */ /* 0x000fe20000000f00 */
[----:B------:R-:W-:Y:S01]  /*d9a0*/  FFMA.FTZ R242, R62, R63, R61 ;  /* 0x0000003f3ef27223 */ /* 0x000fe2000001003d */
[----:B------:R-:W-:Y:S01]  /*d9b0*/  MOV R63, 0xffffffff ;  /* 0xffffffff003f7802 */ /* 0x000fe20000000f00 */
[----:B------:R-:W-:-:S02]  /*d9c0*/  FFMA.FTZ R70, R249, R62, -R60 ;  /* 0x0000003ef9467223 */ /* 0x000fc4000001083c */
        /* <DEDUP_REMOVED lines=9> */
[----:B------:R-:W-:Y:S05]  /*da60*/  CALL.REL.NOINC `($__internal_188_$__cuda_sm70_shflsync_up) ;  /* 0x000018e000007944 */ /* 0x000fea0003c00000 */
[----:B0-----:R-:W-:Y:S01]  /*da70*/  HFMA2.MMA R71, -RZ, RZ, 0, 2.384185791015625e-07 ;  /* 0x00000004ff477435 */ /* 0x001fe200000001ff */
[----:B-1----:R-:W-:-:S02]  /*da80*/  MOV R247, R63 ;  /* 0x0000003f00f77202 */ /* 0x002fc40000000f00 */
[----:B------:R-:W-:Y:S02]  /*da90*/  MOV R243, R68 ;  /* 0x0000004400f37202 */ /* 0x000fe40000000f00 */
[----:B------:R-:W-:Y:S02]  /*daa0*/  MOV R246, RZ ;  /* 0x000000ff00f67202 */ /* 0x000fe40000000f00 */
[----:B------:R-:W-:Y:S02]  /*dab0*/  MOV R63, 0xffffffff ;  /* 0xffffffff003f7802 */ /* 0x000fe40000000f00 */
[----:B------:R-:W-:Y:S02]  /*dac0*/  MOV R60, 0xdae0 ;  /* 0x0000dae0003c7802 */ /* 0x000fe40000000f00 */
[----:B------:R-:W-:Y:S05]  /*dad0*/  CALL.REL.NOINC `($__internal_188_$__cuda_sm70_shflsync_up) ;  /* 0x0000187000007944 */ /* 0x000fea0003c00000 */
[----:B0-----:R-:W-:Y:S01]  /*dae0*/  HFMA2.MMA R71, -RZ, RZ, 0, 2.384185791015625e-07 ;  /* 0x00000004ff477435 */ /* 0x001fe200000001ff */
[----:B-1----:R-:W-:Y:S02]  /*daf0*/  MOV R69, R63 ;  /* 0x0000003f00457202 */ /* 0x002fe40000000f00 */
[----:B------:R-:W-:Y:S02]  /*db00*/  MOV R243, R245 ;  /* 0x000000f500f37202 */ /* 0x000fe40000000f00 */
[----:B------:R-:W-:-:S02]  /*db10*/  MOV R246, RZ ;  /* 0x000000ff00f67202 */ /* 0x000fc40000000f00 */
[----:B------:R-:W-:Y:S02]  /*db20*/  MOV R63, 0xffffffff ;  /* 0xffffffff003f7802 */ /* 0x000fe40000000f00 */
[----:B------:R-:W-:Y:S02]  /*db30*/  MOV R60, 0xdb50 ;  /* 0x0000db50003c7802 */ /* 0x000fe40000000f00 */
[----:B------:R-:W-:Y:S05]  /*db40*/  CALL.REL.NOINC `($__internal_188_$__cuda_sm70_shflsync_up) ;  /* 0x0000180000007944 */ /* 0x000fea0003c00000 */
[----:B0-----:R-:W-:Y:S01]  /*db50*/  HFMA2.MMA R71, -RZ, RZ, 0, 2.384185791015625e-07 ;  /* 0x00000004ff477435 */ /* 0x001fe200000001ff */
[----:B-1----:R-:W-:Y:S02]  /*db60*/  MOV R249, R63 ;  /* 0x0000003f00f97202 */ /* 0x002fe40000000f00 */
[----:B------:R-:W-:Y:S02]  /*db70*/  MOV R243, R241 ;  /* 0x000000f100f37202 */ /* 0x000fe40000000f00 */
[----:B------:R-:W-:Y:S02]  /*db80*/  MOV R246, RZ ;  /* 0x000000ff00f67202 */ /* 0x000fe40000000f00 */
[----:B------:R-:W-:Y:S02]  /*db90*/  MOV R63, 0xffffffff ;  /* 0xffffffff003f7802 */ /* 0x000fe40000000f00 */
[----:B------:R-:W-:-:S02]  /*dba0*/  MOV R60, 0xdbc0 ;  /* 0x0000dbc0003c7802 */ /* 0x000fc40000000f00 */
[----:B------:R-:W-:Y:S05]  /*dbb0*/  CALL.REL.NOINC `($__internal_188_$__cuda_sm70_shflsync_up) ;  /* 0x0000179000007944 */ /* 0x000fea0003c00000 */
[----:B------:R-:W-:Y:S01]  /*dbc0*/  ISETP.GE.AND P0, PT, R10, 0x4, PT ;  /* 0x000000040a00780c */ /* 0x000fe20003f06270 */
[C---:B------:R-:W-:Y:S01]  /*dbd0*/  FMUL.FTZ R61, R249.reuse, R68 ;  /* 0x00000044f93d7220 */ /* 0x040fe20000410000 */
[----:B0-----:R-:W-:Y:S01]  /*dbe0*/  HFMA2.MMA R71, -RZ, RZ, 0, 4.76837158203125e-07 ;  /* 0x00000008ff477435 */ /* 0x001fe200000001ff */
        /* <DEDUP_REMOVED lines=15> */
[----:B0-----:R-:W-:Y:S01]  /*dce0*/  HFMA2.MMA R71, -RZ, RZ, 0, 4.76837158203125e-07 ;  /* 0x00000008ff477435 */ /* 0x001fe200000001ff */
[----:B-1----:R-:W-:-:S02]  /*dcf0*/  MOV R247, R63 ;  /* 0x0000003f00f77202 */ /* 0x002fc40000000f00 */
[----:B------:R-:W-:Y:S02]  /*dd00*/  MOV R243, R68 ;  /* 0x0000004400f37202 */ /* 0x000fe40000000f00 */
[----:B------:R-:W-:Y:S02]  /*dd10*/  MOV R246, RZ ;  /* 0x000000ff00f67202 */ /* 0x000fe40000000f00 */
[----:B------:R-:W-:Y:S02]  /*dd20*/  MOV R63, 0xffffffff ;  /* 0xffffffff003f7802 */ /* 0x000fe40000000f00 */
[----:B------:R-:W-:Y:S02]  /*dd30*/  MOV R60, 0xdd50 ;  /* 0x0000dd50003c7802 */ /* 0x000fe40000000f00 */
[----:B------:R-:W-:Y:S05]  /*dd40*/  CALL.REL.NOINC `($__internal_188_$__cuda_sm70_shflsync_up) ;  /* 0x0000160000007944 */ /* 0x000fea0003c00000 */
[----:B0-----:R-:W-:Y:S01]  /*dd50*/  HFMA2.MMA R71, -RZ, RZ, 0, 4.76837158203125e-07 ;  /* 0x00000008ff477435 */ /* 0x001fe200000001ff */
[----:B-1----:R-:W-:Y:S02]  /*dd60*/  MOV R69, R63 ;  /* 0x0000003f00457202 */ /* 0x002fe40000000f00 */
[----:B------:R-:W-:Y:S02]  /*dd70*/  MOV R243, R245 ;  /* 0x000000f500f37202 */ /* 0x000fe40000000f00 */
[----:B------:R-:W-:-:S02]  /*dd80*/  MOV R246, RZ ;  /* 0x000000ff00f67202 */ /* 0x000fc40000000f00 */
[----:B------:R-:W-:Y:S02]  /*dd90*/  MOV R63, 0xffffffff ;  /* 0xffffffff003f7802 */ /* 0x000fe40000000f00 */
[----:B------:R-:W-:Y:S02]  /*dda0*/  MOV R60, 0xddc0 ;  /* 0x0000ddc0003c7802 */ /* 0x000fe40000000f00 */
[----:B------:R-:W-:Y:S05]  /*ddb0*/  CALL.REL.NOINC `($__internal_188_$__cuda_sm70_shflsync_up) ;  /* 0x0000159000007944 */ /* 0x000fea0003c00000 */
[----:B0-----:R-:W-:Y:S01]  /*ddc0*/  HFMA2.MMA R71, -RZ, RZ, 0, 4.76837158203125e-07 ;  /* 0x00000008ff477435 */ /* 0x001fe200000001ff */
        /* <DEDUP_REMOVED lines=8> */
[----:B0-----:R-:W-:Y:S01]  /*de50*/  HFMA2.MMA R71, -RZ, RZ, 0, 9.5367431640625e-07 ;  /* 0x00000010ff477435 */ /* 0x001fe200000001ff */
        /* <DEDUP_REMOVED lines=15> */
[----:B0-----:R-:W-:Y:S01]  /*df50*/  HFMA2.MMA R71, -RZ, RZ, 0, 9.5367431640625e-07 ;  /* 0x00000010ff477435 */ /* 0x001fe200000001ff */
[----:B-1----:R-:W-:-:S02]  /*df60*/  MOV R68, R63 ;  /* 0x0000003f00447202 */ /* 0x002fc40000000f00 */
[----:B------:R-:W-:Y:S02]  /*df70*/  MOV R243, R242 ;  /* 0x000000f200f37202 */ /* 0x000fe40000000f00 */
[----:B------:R-:W-:Y:S02]  /*df80*/  MOV R246, RZ ;  /* 0x000000ff00f67202 */ /* 0x000fe40000000f00 */
[----:B------:R-:W-:Y:S02]  /*df90*/  MOV R63, 0xffffffff ;  /* 0xffffffff003f7802 */ /* 0x000fe40000000f00 */
[----:B------:R-:W-:Y:S02]  /*dfa0*/  MOV R60, 0xdfc0 ;  /* 0x0000dfc0003c7802 */ /* 0x000fe40000000f00 */
[----:B------:R-:W-:Y:S05]  /*dfb0*/  CALL.REL.NOINC `($__internal_188_$__cuda_sm70_shflsync_up) ;  /* 0x0000139000007944 */ /* 0x000fea0003c00000 */
[----:B0-----:R-:W-:Y:S01]  /*dfc0*/  HFMA2.MMA R71, -RZ, RZ, 0, 9.5367431640625e-07 ;  /* 0x00000010ff477435 */ /* 0x001fe200000001ff */
[----:B-1----:R-:W-:Y:S02]  /*dfd0*/  MOV R69, R63 ;  /* 0x0000003f00457202 */ /* 0x002fe40000000f00 */
[----:B------:R-:W-:Y:S02]  /*dfe0*/  MOV R243, R245 ;  /* 0x000000f500f37202 */ /* 0x000fe40000000f00 */
[----:B------:R-:W-:-:S02]  /*dff0*/  MOV R246, RZ ;  /* 0x000000ff00f67202 */ /* 0x000fc40000000f00 */
[----:B------:R-:W-:Y:S02]  /*e000*/  MOV R63, 0xffffffff ;  /* 0xffffffff003f7802 */ /* 0x000fe40000000f00 */
[----:B------:R-:W-:Y:S02]  /*e010*/  MOV R60, 0xe030 ;  /* 0x0000e030003c7802 */ /* 0x000fe40000000f00 */
[----:B------:R-:W-:Y:S05]  /*e020*/  CALL.REL.NOINC `($__internal_188_$__cuda_sm70_shflsync_up) ;  /* 0x0000132000007944 */ /* 0x000fea0003c00000 */
[----:B0-----:R-:W-:Y:S01]  /*e030*/  HFMA2.MMA R71, -RZ, RZ, 0, 9.5367431640625e-07 ;  /* 0x00000010ff477435 */ /* 0x001fe200000001ff */
[----:B-1----:R-:W-:Y:S02]  /*e040*/  MOV R70, R63 ;  /* 0x0000003f00467202 */ /* 0x002fe40000000f00 */
[----:B------:R-:W-:Y:S02]  /*e050*/  MOV R243, R241 ;  /* 0x000000f100f37202 */ /* 0x000fe40000000f00 */
[----:B------:R-:W-:Y:S02]  /*e060*/  MOV R246, RZ ;  /* 0x000000ff00f67202 */ /* 0x000fe40000000f00 */
[----:B------:R-:W-:Y:S02]  /*e070*/  MOV R63, 0xffffffff ;  /* 0xffffffff003f7802 */ /* 0x000fe40000000f00 */
[----:B------:R-:W-:-:S02]  /*e080*/  MOV R60, 0xe0a0 ;  /* 0x0000e0a0003c7802 */ /* 0x000fc40000000f00 */
[----:B------:R-:W-:Y:S05]  /*e090*/  CALL.REL.NOINC `($__internal_188_$__cuda_sm70_shflsync_up) ;  /* 0x000012b000007944 */ /* 0x000fea0003c00000 */
[----:B01----:R-:W-:Y:S05]  /*e0a0*/  BRA `(.L_x_7934) ;  /* 0xffff7de000007947 */ /* 0x003fea000383ffff */
.L_x_7835:
[----:B------:R-:W-:Y:S01]  /*e0b0*/  HFMA2.MMA R71, -RZ, RZ, 0, 5.9604644775390625e-08 ;  /* 0x00000001ff477435 */ /* 0x000fe200000001ff */
[----:B------:R-:W-:-:S02]  /*e0c0*/  MOV R246, RZ ;  /* 0x000000ff00f67202 */ /* 0x000fc40000000f00 */
[----:B------:R-:W-:Y:S02]  /*e0d0*/  MOV R63, 0xffffffff ;  /* 0xffffffff003f7802 */ /* 0x000fe40000000f00 */
[----:B------:R-:W-:Y:S02]  /*e0e0*/  MOV R60, 0xe100 ;  /* 0x0000e100003c7802 */ /* 0x000fe40000000f00 */
[----:B-1---5:R-:W-:Y:S05]  /*e0f0*/  CALL.REL.NOINC `($__internal_188_$__cuda_sm70_shflsync_up) ;  /* 0x0000125000007944 */ /* 0x022fea0003c00000 */
[----:B0-----:R-:W-:Y:S01]  /*e100*/  HFMA2.MMA R71, -RZ, RZ, 0, 5.9604644775390625e-08 ;  /* 0x00000001ff477435 */ /* 0x001fe200000001ff */
[----:B-1----:R-:W-:Y:S02]  /*e110*/  MOV R62, R63 ;  /* 0x0000003f003e7202 */ /* 0x002fe40000000f00 */
[----:B------:R-:W-:Y:S02]  /*e120*/  MOV R243, R242 ;  /* 0x000000f200f37202 */ /* 0x000fe40000000f00 */
[----:B------:R-:W-:Y:S02]  /*e130*/  MOV R246, RZ ;  /* 0x000000ff00f67202 */ /* 0x000fe40000000f00 */
[----:B------:R-:W-:Y:S02]  /*e140*/  MOV R63, 0xffffffff ;  /* 0xffffffff003f7802 */ /* 0x000fe40000000f00 */
[----:B------:R-:W-:-:S02]  /*e150*/  MOV R60, 0xe170 ;  /* 0x0000e170003c7802 */ /* 0x000fc40000000f00 */
        /* <DEDUP_REMOVED lines=8> */
[----:B0-----:R-:W-:Y:S01]  /*e1e0*/  HFMA2.MMA R71, -RZ, RZ, 0, 5.9604644775390625e-08 ;  /* 0x00000001ff477435 */ /* 0x001fe200000001ff */
[----:B-1----:R-:W-:Y:S02]  /*e1f0*/  MOV R245, R63 ;  /* 0x0000003f00f57202 */ /* 0x002fe40000000f00 */
[----:B------:R-:W-:Y:S02]  /*e200*/  MOV R243, R244 ;  /* 0x000000f400f37202 */ /* 0x000fe40000000f00 */
[----:B------:R-:W-:-:S02]  /*e210*/  MOV R246, RZ ;  /* 0x000000ff00f67202 */ /* 0x000fc40000000f00 */
[----:B------:R-:W-:Y:S02]  /*e220*/  MOV R63, 0xffffffff ;  /* 0xffffffff003f7802 */ /* 0x000fe40000000f00 */
[----:B------:R-:W-:Y:S02]  /*e230*/  MOV R60, 0xe250 ;  /* 0x0000e250003c7802 */ /* 0x000fe40000000f00 */
[----:B------:R-:W-:Y:S05]  /*e240*/  CALL.REL.NOINC `($__internal_188_$__cuda_sm70_shflsync_up) ;  /* 0x0000110000007944 */ /* 0x000fea0003c00000 */
[----:B0-----:R-:W-:Y:S01]  /*e250*/  HFMA2.MMA R71, -RZ, RZ, 0, 0 ;  /* 0x00000000ff477435 */ /* 0x001fe200000001ff */
[----:B------:R-:W-:Y:S02]  /*e260*/  MOV R241, R64 ;  /* 0x0000004000f17202 */ /* 0x000fe40000000f00 */
[----:B------:R-:W-:Y:S02]  /*e270*/  MOV R243, R62 ;  /* 0x0000003e00f37202 */ /* 0x000fe40000000f00 */
[----:B-1----:R-:W-:Y:S02]  /*e280*/  MOV R244, R63 ;  /* 0x0000003f00f47202 */ /* 0x002fe40000000f00 */
[----:B------:R-:W-:Y:S02]  /*e290*/  MOV R69, 0x1f ;  /* 0x0000001f00457802 */ /* 0x000fe40000000f00 */
[----:B------:R-:W-:-:S02]  /*e2a0*/  MOV R68, 0xffffffff ;  /* 0xffffffff00447802 */ /* 0x000fc40000000f00 */
[----:B------:R-:W-:Y:S02]  /*e2b0*/  MOV R70, 0xe2d0 ;  /* 0x0000e2d000467802 */ /* 0x000fe40000000f00 */
[----:B------:R-:W-:Y:S05]  /*e2c0*/  CALL.REL.NOINC `($__internal_187_$__cuda_sm70_shflsync_idx_p) ;  /* 0x0000104000007944 */ /* 0x000fea0003c00000 */
[----:B------:R-:W-:Y:S01]  /*e2d0*/  HFMA2.MMA R71, -RZ, RZ, 0, 0 ;  /* 0x00000000ff477435 */ /* 0x000fe200000001ff */
[----:B-1----:R-:W-:Y:S02]  /*e2e0*/  MOV R64, R69 ;  /* 0x0000004500407202 */ /* 0x002fe40000000f00 */
[----:B------:R-:W-:Y:S02]  /*e2f0*/  MOV R241, R65 ;  /* 0x0000004100f17202 */ /* 0x000fe40000000f00 */
[----:B------:R-:W-:Y:S02]  /*e300*/  MOV R69, 0x1f ;  /* 0x0000001f00457802 */ /* 0x000fe40000000f00 */
[----:B------:R-:W-:Y:S02]  /*e310*/  MOV R68, 0xffffffff ;  /* 0xffffffff00447802 */ /* 0x000fe40000000f00 */
[----:B------:R-:W-:Y:S02]  /*e320*/  MOV R70, 0xe340 ;  /* 0x0000e34000467802 */ /* 0x000fe40000000f00 */
[----:B------:R-:W-:Y:S05]  /*e330*/  CALL.REL.NOINC `($__internal_187_$__cuda_sm70_shflsync_idx_p) ;  /* 0x00000fd000007944 */ /* 0x000fea0003c00000 */
[----:B------:R-:W-:Y:S01]  /*e340*/  HFMA2.MMA R71, -RZ, RZ, 0, 0 ;  /* 0x00000000ff477435 */ /* 0x000fe200000001ff */
[----:B-1----:R-:W-:-:S02]  /*e350*/  MOV R65, R69 ;  /* 0x0000004500417202 */ /* 0x002fc40000000f00 */
[----:B------:R-:W-:Y:S02]  /*e360*/  MOV R241, R66 ;  /* 0x0000004200f17202 */ /* 0x000fe40000000f00 */
[----:B------:R-:W-:Y:S02]  /*e370*/  MOV R69, 0x1f ;  /* 0x0000001f00457802 */ /* 0x000fe40000000f00 */
[----:B------:R-:W-:Y:S02]  /*e380*/  MOV R68, 0xffffffff ;  /* 0xffffffff00447802 */ /* 0x000fe40000000f00 */
[----:B------:R-:W-:Y:S02]  /*e390*/  MOV R70, 0xe3b0 ;  /* 0x0000e3b000467802 */ /* 0x000fe40000000f00 */
[----:B------:R-:W-:Y:S05]  /*e3a0*/  CALL.REL.NOINC `($__internal_187_$__cuda_sm70_shflsync_idx_p) ;  /* 0x00000f6000007944 */ /* 0x000fea0003c00000 */
[----:B------:R-:W-:Y:S01]  /*e3b0*/  HFMA2.MMA R71, -RZ, RZ, 0, 0 ;  /* 0x00000000ff477435 */ /* 0x000fe200000001ff */
[----:B-1----:R-:W-:Y:S02]  /*e3c0*/  MOV R66, R69 ;  /* 0x0000004500427202 */ /* 0x002fe40000000f00 */
[----:B------:R-:W-:Y:S02]  /*e3d0*/  MOV R241, R67 ;  /* 0x0000004300f17202 */ /* 0x000fe40000000f00 */
[----:B------:R-:W-:-:S02]  /*e3e0*/  MOV R69, 0x1f ;  /* 0x0000001f00457802 */ /* 0x000fc40000000f00 */
[----:B------:R-:W-:Y:S02]  /*e3f0*/  MOV R68, 0xffffffff ;  /* 0xffffffff00447802 */ /* 0x000fe40000000f00 */
[----:B------:R-:W-:Y:S02]  /*e400*/  MOV R70, 0xe420 ;  /* 0x0000e42000467802 */ /* 0x000fe40000000f00 */
[----:B------:R-:W-:Y:S05]  /*e410*/  CALL.REL.NOINC `($__internal_187_$__cuda_sm70_shflsync_idx_p) ;  /* 0x00000ef000007944 */ /* 0x000fea0003c00000 */
[----:B-1----:R-:W-:Y:S01]  /*e420*/  MOV R67, R69 ;  /* 0x0000004500437202 */ /* 0x002fe20000000f00 */
[----:B------:R-:W-:Y:S05]  /*e430*/  BRA `(.L_x_7935) ;  /* 0xffff7d8000007947 */ /* 0x000fea000383ffff */
.L_x_7838:
[----:B------:R-:W-:Y:S01]  /*e440*/  HFMA2.MMA R69, -RZ, RZ, 0, 5.9604644775390625e-08 ;  /* 0x00000001ff457435 */ /* 0x000fe200000001ff */
[----:B------:R-:W-:Y:S02]  /*e450*/  MOV R68, 0x1f ;  /* 0x0000001f00447802 */ /* 0x000fe40000000f00 */
[----:B------:R-:W-:Y:S02]  /*e460*/  MOV R65, 0xffffffff ;  /* 0xffffffff00417802 */ /* 0x000fe40000000f00 */
[----:B------:R-:W-:Y:S02]  /*e470*/  MOV R66, 0xe490 ;  /* 0x0000e49000427802 */ /* 0x000fe40000000f00 */
[----:B------:R-:W-:Y:S05]  /*e480*/  CALL.REL.NOINC `($__internal_186_$__cuda_sm70_shflsync_down) ;  /* 0x00000e4000007944 */ /* 0x000fea0003c00000 */
[----:B-1----:R-:W-:Y:S01]  /*e490*/  MOV R64, R65 ;  /* 0x0000004100407202 */ /* 0x002fe20000000f00 */
[----:B0-----:R-:W-:Y:S05]  /*e4a0*/  BRA `(.L_x_7936) ;  /* 0xffff900000007947 */ /* 0x001fea000383ffff */
.L_x_7839:
[----:B------:R-:W-:Y:S01]  /*e4b0*/  HFMA2.MMA R69, -RZ, RZ, 0, 5.9604644775390625e-08 ;  /* 0x00000001ff457435 */ /* 0x000fe200000001ff */
[----:B0-----:R-:W-:-:S02]  /*e4c0*/  MOV R70, R248 ;  /* 0x000000f800467202 */ /* 0x001fc40000000f00 */
[----:B------:R-:W-:Y:S02]  /*e4d0*/  MOV R68, 0x1f ;  /* 0x0000001f00447802 */ /* 0x000fe40000000f00 */
[----:B------:R-:W-:Y:S02]  /*e4e0*/  MOV R65, 0xffffffff ;  /* 0xffffffff00417802 */ /* 0x000fe40000000f00 */
[----:B------:R-:W-:Y:S02]  /*e4f0*/  MOV R66, 0xe510 ;  /* 0x0000e51000427802 */ /* 0x000fe40000000f00 */
[----:B-1----:R-:W-:Y:S05]  /*e500*/  CALL.REL.NOINC `($__internal_186_$__cuda_sm70_shflsync_down) ;  /* 0x00000dc000007944 */ /* 0x002fea0003c00000 */
[----:B0-----:R-:W-:Y:S01]  /*e510*/  HFMA2.MMA R69, -RZ, RZ, 0, 5.9604644775390625e-08 ;  /* 0x00000001ff457435 */ /* 0x001fe200000001ff */
[----:B-1----:R-:W-:Y:S02]  /*e520*/  MOV R71, R65 ;  /* 0x0000004100477202 */ /* 0x002fe40000000f00 */
[----:B------:R-:W-:Y:S02]  /*e530*/  MOV R70, R251 ;  /* 0x000000fb00467202 */ /* 0x000fe40000000f00 */
[----:B------:R-:W-:Y:S02]  /*e540*/  MOV R68, 0x1f ;  /* 0x0000001f00447802 */ /* 0x000fe40000000f00 */
[----:B------:R-:W-:-:S02]  /*e550*/  MOV R65, 0xffffffff ;  /* 0xffffffff00417802 */ /* 0x000fc40000000f00 */
[----:B------:R-:W-:Y:S02]  /*e560*/  MOV R66, 0xe580 ;  /* 0x0000e58000427802 */ /* 0x000fe40000000f00 */
[----:B------:R-:W-:Y:S05]  /*e570*/  CALL.REL.NOINC `($__internal_186_$__cuda_sm70_shflsync_down) ;  /* 0x00000d5000007944 */ /* 0x000fea0003c00000 */
[----:B0-----:R-:W-:Y:S01]  /*e580*/  HFMA2.MMA R69, -RZ, RZ, 0, 5.9604644775390625e-08 ;  /* 0x00000001ff457435 */ /* 0x001fe200000001ff */
[----:B-1----:R-:W-:Y:S02]  /*e590*/  MOV R125, R65 ;  /* 0x00000041007d7202 */ /* 0x002fe40000000f00 */
[----:B------:R-:W-:Y:S02]  /*e5a0*/  MOV R70, R250 ;  /* 0x000000fa00467202 */ /* 0x000fe40000000f00 */
[----:B------:R-:W-:Y:S02]  /*e5b0*/  MOV R68, 0x1f ;  /* 0x0000001f00447802 */ /* 0x000fe40000000f00 */
[----:B------:R-:W-:Y:S02]  /*e5c0*/  MOV R65, 0xffffffff ;  /* 0xffffffff00417802 */ /* 0x000fe40000000f00 */
[----:B------:R-:W-:Y:S02]  /*e5d0*/  MOV R66, 0xe5f0 ;  /* 0x0000e5f000427802 */ /* 0x000fe40000000f00 */
[----:B------:R-:W-:Y:S05]  /*e5e0*/  CALL.REL.NOINC `($__internal_186_$__cuda_sm70_shflsync_down) ;  /* 0x00000ce000007944 */ /* 0x000fea0003c00000 */
[----:B01----:R-:W-:Y:S05]  /*e5f0*/  BRA `(.L_x_7937) ;  /* 0xffff8ef000007947 */ /* 0x003fea000383ffff */
.L_x_7842:
[----:B------:R-:W-:Y:S01]  /*e600*/  HFMA2.MMA R69, -RZ, RZ, 0, 1.1920928955078125e-07 ;  /* 0x00000002ff457435 */ /* 0x000fe200000001ff */
[----:B0-----:R-:W-:-:S02]  /*e610*/  MOV R70, R249 ;  /* 0x000000f900467202 */ /* 0x001fc40000000f00 */
[----:B------:R-:W-:Y:S02]  /*e620*/  MOV R68, 0x1f ;  /* 0x0000001f00447802 */ /* 0x000fe40000000f00 */
[----:B------:R-:W-:Y:S02]  /*e630*/  MOV R65, 0xffffffff ;  /* 0xffffffff00417802 */ /* 0x000fe40000000f00 */
[----:B------:R-:W-:Y:S02]  /*e640*/  MOV R66, 0xe660 ;  /* 0x0000e66000427802 */ /* 0x000fe40000000f00 */
[----:B--234-:R-:W-:Y:S05]  /*e650*/  CALL.REL.NOINC `($__internal_186_$__cuda_sm70_shflsync_down) ;  /* 0x00000c7000007944 */ /* 0x01cfea0003c00000 */
[----:B0-----:R-:W-:Y:S01]  /*e660*/  HFMA2.MMA R69, -RZ, RZ, 0, 1.1920928955078125e-07 ;  /* 0x00000002ff457435 */ /* 0x001fe200000001ff */
[----:B-1----:R-:W-:Y:S02]  /*e670*/  MOV R64, R65 ;  /* 0x0000004100407202 */ /* 0x002fe40000000f00 */
[----:B------:R-:W-:Y:S02]  /*e680*/  MOV R70, R248 ;  /* 0x000000f800467202 */ /* 0x000fe40000000f00 */
[----:B------:R-:W-:Y:S02]  /*e690*/  MOV R68, 0x1f ;  /* 0x0000001f00447802 */ /* 0x000fe40000000f00 */
[----:B------:R-:W-:-:S02]  /*e6a0*/  MOV R65, 0xffffffff ;  /* 0xffffffff00417802 */ /* 0x000fc40000000f00 */
[----:B------:R-:W-:Y:S02]  /*e6b0*/  MOV R66, 0xe6d0 ;  /* 0x0000e6d000427802 */ /* 0x000fe40000000f00 */
[----:B------:R-:W-:Y:S05]  /*e6c0*/  CALL.REL.NOINC `($__internal_186_$__cuda_sm70_shflsync_down) ;  /* 0x00000c0000007944 */ /* 0x000fea0003c00000 */
[----:B0-----:R-:W-:Y:S01]  /*e6d0*/  HFMA2.MMA R69, -RZ, RZ, 0, 1.1920928955078125e-07 ;  /* 0x00000002ff457435 */ /* 0x001fe200000001ff */
[----:B-1----:R-:W-:Y:S02]  /*e6e0*/  MOV R71, R65 ;  /* 0x0000004100477202 */ /* 0x002fe40000000f00 */
[----:B------:R-:W-:Y:S02]  /*e6f0*/  MOV R70, R251 ;  /* 0x000000fb00467202 */ /* 0x000fe40000000f00 */
[----:B------:R-:W-:Y:S02]  /*e700*/  MOV R68, 0x1f ;  /* 0x0000001f00447802 */ /* 0x000fe40000000f00 */
[----:B------:R-:W-:Y:S02]  /*e710*/  MOV R65, 0xffffffff ;  /* 0xffffffff00417802 */ /* 0x000fe40000000f00 */
[----:B------:R-:W-:Y:S02]  /*e720*/  MOV R66, 0xe740 ;  /* 0x0000e74000427802 */ /* 0x000fe40000000f00 */
[----:B------:R-:W-:Y:S05]  /*e730*/  CALL.REL.NOINC `($__internal_186_$__cuda_sm70_shflsync_down) ;  /* 0x00000b9000007944 */ /* 0x000fea0003c00000 */
[----:B0-----:R-:W-:Y:S01]  /*e740*/  HFMA2.MMA R69, -RZ, RZ, 0, 1.1920928955078125e-07 ;  /* 0x00000002ff457435 */ /* 0x001fe200000001ff */
[----:B-1----:R-:W-:-:S02]  /*e750*/  MOV R125, R65 ;  /* 0x00000041007d7202 */ /* 0x002fc40000000f00 */
[----:B------:R-:W-:Y:S02]  /*e760*/  MOV R70, R250 ;  /* 0x000000fa00467202 */ /* 0x000fe40000000f00 */
[----:B------:R-:W-:Y:S02]  /*e770*/  MOV R68, 0x1f ;  /* 0x0000001f00447802 */ /* 0x000fe40000000f00 */
[----:B------:R-:W-:Y:S02]  /*e780*/  MOV R65, 0xffffffff ;  /* 0xffffffff00417802 */ /* 0x000fe40000000f00 */
[----:B------:R-:W-:Y:S02]  /*e790*/  MOV R66, 0xe7b0 ;  /* 0x0000e7b000427802 */ /* 0x000fe40000000f00 */
[----:B------:R-:W-:Y:S05]  /*e7a0*/  CALL.REL.NOINC `($__internal_186_$__cuda_sm70_shflsync_down) ;  /* 0x00000b2000007944 */ /* 0x000fea0003c00000 */
[----:B01----:R-:W-:Y:S05]  /*e7b0*/  BRA `(.L_x_7938) ;  /* 0xffff8e8000007947 */ /* 0x003fea000383ffff */
.L_x_7845:
[----:B------:R-:W-:Y:S01]  /*e7c0*/  HFMA2.MMA R69, -RZ, RZ, 0, 2.384185791015625e-07 ;  /* 0x00000004ff457435 */ /* 0x000fe200000001ff */
[----:B------:R-:W-:Y:S02]  /*e7d0*/  MOV R70, R249 ;  /* 0x000000f900467202 */ /* 0x000fe40000000f00 */
[----:B------:R-:W-:Y:S02]  /*e7e0*/  MOV R68, 0x1f ;  /* 0x0000001f00447802 */ /* 0x000fe40000000f00 */
[----:B0-----:R-:W-:-:S02]  /*e7f0*/  MOV R65, 0xffffffff ;  /* 0xffffffff00417802 */ /* 0x001fc40000000f00 */
[----:B------:R-:W-:Y:S02]  /*e800*/  MOV R66, 0xe820 ;  /* 0x0000e82000427802 */ /* 0x000fe40000000f00 */
[----:B-1-34-:R-:W-:Y:S05]  /*e810*/  CALL.REL.NOINC `($__internal_186_$__cuda_sm70_shflsync_down) ;  /* 0x00000ab000007944 */ /* 0x01afea0003c00000 */
[----:B-1----:R-:W-:Y:S01]  /*e820*/  MOV R64, R65 ;  /* 0x0000004100407202 */ /* 0x002fe20000000f00 */
[----:B0-----:R-:W-:Y:S05]  /*e830*/  BRA `(.L_x_7939) ;  /* 0xffff8f2000007947 */ /* 0x001fea000383ffff */
.L_x_7846:
[----:B------:R-:W-:Y:S01]  /*e840*/  HFMA2.MMA R69, -RZ, RZ, 0, 2.384185791015625e-07 ;  /* 0x00000004ff457435 */ /* 0x000fe200000001ff */
[----:B------:R-:W-:Y:S02]  /*e850*/  MOV R70, R248 ;  /* 0x000000f800467202 */ /* 0x000fe40000000f00 */
[----:B------:R-:W-:Y:S02]  /*e860*/  MOV R68, 0x1f ;  /* 0x0000001f00447802 */ /* 0x000fe40000000f00 */
[----:B0-----:R-:W-:Y:S02]  /*e870*/  MOV R65, 0xffffffff ;  /* 0xffffffff00417802 */ /* 0x001fe40000000f00 */
[----:B------:R-:W-:Y:S02]  /*e880*/  MOV R66, 0xe8a0 ;  /* 0x0000e8a000427802 */ /* 0x000fe40000000f00 */
[----:B-1234-:R-:W-:Y:S05]  /*e890*/  CALL.REL.NOINC `($__internal_186_$__cuda_sm70_shflsync_down) ;  /* 0x00000a3000007944 */ /* 0x01efea0003c00000 */
[----:B0-----:R-:W-:Y:S01]  /*e8a0*/  HFMA2.MMA R69, -RZ, RZ, 0, 2.384185791015625e-07 ;  /* 0x00000004ff457435 */ /* 0x001fe200000001ff */
[----:B-1----:R-:W-:Y:S02]  /*e8b0*/  MOV R71, R65 ;  /* 0x0000004100477202 */ /* 0x002fe40000000f00 */
[----:B------:R-:W-:-:S02]  /*e8c0*/  MOV R70, R251 ;  /* 0x000000fb00467202 */ /* 0x000fc40000000f00 */
[----:B------:R-:W-:Y:S02]  /*e8d0*/  MOV R68, 0x1f ;  /* 0x0000001f00447802 */ /* 0x000fe40000000f00 */
[----:B------:R-:W-:Y:S02]  /*e8e0*/  MOV R65, 0xffffffff ;  /* 0xffffffff00417802 */ /* 0x000fe40000000f00 */
[----:B------:R-:W-:Y:S02]  /*e8f0*/  MOV R66, 0xe910 ;  /* 0x0000e91000427802 */ /* 0x000fe40000000f00 */
[----:B------:R-:W-:Y:S05]  /*e900*/  CALL.REL.NOINC `($__internal_186_$__cuda_sm70_shflsync_down) ;  /* 0x000009c000007944 */ /* 0x000fea0003c00000 */
[----:B0-----:R-:W-:Y:S01]  /*e910*/  HFMA2.MMA R69, -RZ, RZ, 0, 2.384185791015625e-07 ;  /* 0x00000004ff457435 */ /* 0x001fe200000001ff */
[----:B-1----:R-:W-:Y:S02]  /*e920*/  MOV R125, R65 ;  /* 0x00000041007d7202 */ /* 0x002fe40000000f00 */
[----:B------:R-:W-:Y:S02]  /*e930*/  MOV R70, R250 ;  /* 0x000000fa00467202 */ /* 0x000fe40000000f00 */
[----:B------:R-:W-:Y:S02]  /*e940*/  MOV R68, 0x1f ;  /* 0x0000001f00447802 */ /* 0x000fe40000000f00 */
[----:B------:R-:W-:-:S02]  /*e950*/  MOV R65, 0xffffffff ;  /* 0xffffffff00417802 */ /* 0x000fc40000000f00 */
[----:B------:R-:W-:Y:S02]  /*e960*/  MOV R66, 0xe980 ;  /* 0x0000e98000427802 */ /* 0x000fe40000000f00 */
[----:B------:R-:W-:Y:S05]  /*e970*/  CALL.REL.NOINC `($__internal_186_$__cuda_sm70_shflsync_down) ;  /* 0x0000095000007944 */ /* 0x000fea0003c00000 */
[----:B01----:R-:W-:Y:S05]  /*e980*/  BRA `(.L_x_7940) ;  /* 0xffff8e1000007947 */ /* 0x003fea000383ffff */
.L_x_7849:
[----:B------:R-:W-:Y:S01]  /*e990*/  HFMA2.MMA R69, -RZ, RZ, 0, 4.76837158203125e-07 ;  /* 0x00000008ff457435 */ /* 0x000fe200000001ff */
[----:B------:R-:W-:Y:S02]  /*e9a0*/  MOV R70, R249 ;  /* 0x000000f900467202 */ /* 0x000fe40000000f00 */
[----:B------:R-:W-:Y:S02]  /*e9b0*/  MOV R68, 0x1f ;  /* 0x0000001f00447802 */ /* 0x000fe40000000f00 */
[----:B0-----:R-:W-:Y:S02]  /*e9c0*/  MOV R65, 0xffffffff ;  /* 0xffffffff00417802 */ /* 0x001fe40000000f00 */
[----:B------:R-:W-:Y:S02]  /*e9d0*/  MOV R66, 0xe9f0 ;  /* 0x0000e9f000427802 */ /* 0x000fe40000000f00 */
[----:B--234-:R-:W-:Y:S05]  /*e9e0*/  CALL.REL.NOINC `($__internal_186_$__cuda_sm70_shflsync_down) ;  /* 0x000008e000007944 */ /* 0x01cfea0003c00000 */
[----:B0-----:R-:W-:Y:S01]  /*e9f0*/  HFMA2.MMA R69, -RZ, RZ, 0, 4.76837158203125e-07 ;  /* 0x00000008ff457435 */ /* 0x001fe200000001ff */
[----:B-1----:R-:W-:Y:S02]  /*ea00*/  MOV R64, R65 ;  /* 0x0000004100407202 */ /* 0x002fe40000000f00 */
[----:B------:R-:W-:-:S02]  /*ea10*/  MOV R70, R248 ;  /* 0x000000f800467202 */ /* 0x000fc40000000f00 */
[----:B------:R-:W-:Y:S02]  /*ea20*/  MOV R68, 0x1f ;  /* 0x0000001f00447802 */ /* 0x000fe40000000f00 */
[----:B------:R-:W-:Y:S02]  /*ea30*/  MOV R65, 0xffffffff ;  /* 0xffffffff00417802 */ /* 0x000fe40000000f00 */
[----:B------:R-:W-:Y:S02]  /*ea40*/  MOV R66, 0xea60 ;  /* 0x0000ea6000427802 */ /* 0x000fe40000000f00 */
[----:B------:R-:W-:Y:S05]  /*ea50*/  CALL.REL.NOINC `($__internal_186_$__cuda_sm70_shflsync_down) ;  /* 0x0000087000007944 */ /* 0x000fea0003c00000 */
[----:B0-----:R-:W-:Y:S01]  /*ea60*/  HFMA2.MMA R69, -RZ, RZ, 0, 4.76837158203125e-07 ;  /* 0x00000008ff457435 */ /* 0x001fe200000001ff */
[----:B-1----:R-:W-:Y:S02]  /*ea70*/  MOV R71, R65 ;  /* 0x0000004100477202 */ /* 0x002fe40000000f00 */
[----:B------:R-:W-:Y:S02]  /*ea80*/  MOV R70, R251 ;  /* 0x000000fb00467202 */ /* 0x000fe40000000f00 */
[----:B------:R-:W-:Y:S02]  /*ea90*/  MOV R68, 0x1f ;  /* 0x0000001f00447802 */ /* 0x000fe40000000f00 */
[----:B------:R-:W-:-:S02]  /*eaa0*/  MOV R65, 0xffffffff ;  /* 0xffffffff00417802 */ /* 0x000fc40000000f00 */
[----:B------:R-:W-:Y:S02]  /*eab0*/  MOV R66, 0xead0 ;  /* 0x0000ead000427802 */ /* 0x000fe40000000f00 */
[----:B------:R-:W-:Y:S05]  /*eac0*/  CALL.REL.NOINC `($__internal_186_$__cuda_sm70_shflsync_down) ;  /* 0x0000080000007944 */ /* 0x000fea0003c00000 */
[----:B0-----:R-:W-:Y:S01]  /*ead0*/  HFMA2.MMA R69, -RZ, RZ, 0, 4.76837158203125e-07 ;  /* 0x00000008ff457435 */ /* 0x001fe200000001ff */
[----:B-1----:R-:W-:Y:S02]  /*eae0*/  MOV R125, R65 ;  /* 0x00000041007d7202 */ /* 0x002fe40000000f00 */
[----:B------:R-:W-:Y:S02]  /*eaf0*/  MOV R70, R250 ;  /* 0x000000fa00467202 */ /* 0x000fe40000000f00 */
[----:B------:R-:W-:Y:S02]  /*eb00*/  MOV R68, 0x1f ;  /* 0x0000001f00447802 */ /* 0x000fe40000000f00 */
[----:B------:R-:W-:Y:S02]  /*eb10*/  MOV R65, 0xffffffff ;  /* 0xffffffff00417802 */ /* 0x000fe40000000f00 */
[----:B------:R-:W-:Y:S02]  /*eb20*/  MOV R66, 0xeb40 ;  /* 0x0000eb4000427802 */ /* 0x000fe40000000f00 */
[----:B------:R-:W-:Y:S05]  /*eb30*/  CALL.REL.NOINC `($__internal_186_$__cuda_sm70_shflsync_down) ;  /* 0x0000079000007944 */ /* 0x000fea0003c00000 */
[----:B01----:R-:W-:Y:S05]  /*eb40*/  BRA `(.L_x_7941) ;  /* 0xffff8da000007947 */ /* 0x003fea000383ffff */
.L_x_7852:
[----:B------:R-:W-:Y:S01]  /*eb50*/  HFMA2.MMA R69, -RZ, RZ, 0, 9.5367431640625e-07 ;  /* 0x00000010ff457435 */ /* 0x000fe200000001ff */
[----:B------:R-:W-:-:S02]  /*eb60*/  MOV R70, R249 ;  /* 0x000000f900467202 */ /* 0x000fc40000000f00 */
[----:B------:R-:W-:Y:S02]  /*eb70*/  MOV R68, 0x1f ;  /* 0x0000001f00447802 */ /* 0x000fe40000000f00 */
[----:B0-----:R-:W-:Y:S02]  /*eb80*/  MOV R65, 0xffffffff ;  /* 0xffffffff00417802 */ /* 0x001fe40000000f00 */
[----:B------:R-:W-:Y:S02]  /*eb90*/  MOV R66, 0xebb0 ;  /* 0x0000ebb000427802 */ /* 0x000fe40000000f00 */
[----:B-12-4-:R-:W-:Y:S05]  /*eba0*/  CALL.REL.NOINC `($__internal_186_$__cuda_sm70_shflsync_down) ;  /* 0x0000072000007944 */ /* 0x016fea0003c00000 */
[----:B-1----:R-:W-:Y:S01]  /*ebb0*/  MOV R64, R65 ;  /* 0x0000004100407202 */ /* 0x002fe20000000f00 */
[----:B0-----:R-:W-:Y:S05]  /*ebc0*/  BRA `(.L_x_7942) ;  /* 0xffff8e4000007947 */ /* 0x001fea000383ffff */
.L_x_7853:
[----:B------:R-:W-:Y:S01]  /*ebd0*/  HFMA2.MMA R69, -RZ, RZ, 0, 9.5367431640625e-07 ;  /* 0x00000010ff457435 */ /* 0x000fe200000001ff */
[----:B------:R-:W-:Y:S02]  /*ebe0*/  MOV R70, R248 ;  /* 0x000000f800467202 */ /* 0x000fe40000000f00 */
[----:B------:R-:W-:Y:S02]  /*ebf0*/  MOV R68, 0x1f ;  /* 0x0000001f00447802 */ /* 0x000fe40000000f00 */
[----:B0-----:R-:W-:-:S02]  /*ec00*/  MOV R65, 0xffffffff ;  /* 0xffffffff00417802 */ /* 0x001fc40000000f00 */
[----:B------:R-:W-:Y:S02]  /*ec10*/  MOV R66, 0xec30 ;  /* 0x0000ec3000427802 */ /* 0x000fe40000000f00 */
[----:B-1234-:R-:W-:Y:S05]  /*ec20*/  CALL.REL.NOINC `($__internal_186_$__cuda_sm70_shflsync_down) ;  /* 0x000006a000007944 */ /* 0x01efea0003c00000 */
[----:B0-----:R-:W-:Y:S01]  /*ec30*/  HFMA2.MMA R69, -RZ, RZ, 0, 9.5367431640625e-07 ;  /* 0x00000010ff457435 */ /* 0x001fe200000001ff */
[----:B-1----:R-:W-:Y:S02]  /*ec40*/  MOV R71, R65 ;  /* 0x0000004100477202 */ /* 0x002fe40000000f00 */
[----:B------:R-:W-:Y:S02]  /*ec50*/  MOV R70, R251 ;  /* 0x000000fb00467202 */ /* 0x000fe40000000f00 */
[----:B------:R-:W-:Y:S02]  /*ec60*/  MOV R68, 0x1f ;  /* 0x0000001f00447802 */ /* 0x000fe40000000f00 */
[----:B------:R-:W-:Y:S02]  /*ec70*/  MOV R65, 0xffffffff ;  /* 0xffffffff00417802 */ /* 0x000fe40000000f00 */
[----:B------:R-:W-:Y:S02]  /*ec80*/  MOV R66, 0xeca0 ;  /* 0x0000eca000427802 */ /* 0x000fe40000000f00 */
[----:B------:R-:W-:Y:S05]  /*ec90*/  CALL.REL.NOINC `($__internal_186_$__cuda_sm70_shflsync_down) ;  /* 0x0000063000007944 */ /* 0x000fea0003c00000 */
[----:B0-----:R-:W-:Y:S01]  /*eca0*/  HFMA2.MMA R69, -RZ, RZ, 0, 9.5367431640625e-07 ;  /* 0x00000010ff457435 */ /* 0x001fe200000001ff */
[----:B-1----:R-:W-:-:S02]  /*ecb0*/  MOV R125, R65 ;  /* 0x00000041007d7202 */ /* 0x002fc40000000f00 */
[----:B------:R-:W-:Y:S02]  /*ecc0*/  MOV R70, R250 ;  /* 0x000000fa00467202 */ /* 0x000fe40000000f00 */
[----:B------:R-:W-:Y:S02]  /*ecd0*/  MOV R68, 0x1f ;  /* 0x0000001f00447802 */ /* 0x000fe40000000f00 */
[----:B------:R-:W-:Y:S02]  /*ece0*/  MOV R65, 0xffffffff ;  /* 0xffffffff00417802 */ /* 0x000fe40000000f00 */
[----:B------:R-:W-:Y:S02]  /*ecf0*/  MOV R66, 0xed10 ;  /* 0x0000ed1000427802 */ /* 0x000fe40000000f00 */
[----:B------:R-:W-:Y:S05]  /*ed00*/  CALL.REL.NOINC `($__internal_186_$__cuda_sm70_shflsync_down) ;  /* 0x000005c000007944 */ /* 0x000fea0003c00000 */
[----:B01----:R-:W-:Y:S05]  /*ed10*/  BRA `(.L_x_7943) ;  /* 0xffff8d3000007947 */ /* 0x003fea000383ffff */
.L_x_7856:
[----:B---3--:R-:W-:Y:S01]  /*ed20*/  HFMA2.MMA R71, -RZ, RZ, 0, 0 ;  /* 0x00000000ff477435 */ /* 0x008fe200000001ff */
[----:B------:R-:W-:Y:S02]  /*ed30*/  MOV R241, R249 ;  /* 0x000000f900f17202 */ /* 0x000fe40000000f00 */
[----:B------:R-:W-:Y:S02]  /*ed40*/  MOV R69, 0x1f ;  /* 0x0000001f00457802 */ /* 0x000fe40000000f00 */
[----:B------:R-:W-:-:S02]  /*ed50*/  MOV R68, 0xffffffff ;  /* 0xffffffff00447802 */ /* 0x000fc40000000f00 */
[----:B------:R-:W-:Y:S02]  /*ed60*/  MOV R70, 0xed80 ;  /* 0x0000ed8000467802 */ /* 0x000fe40000000f00 */
[----:B012-4-:R-:W-:Y:S05]  /*ed70*/  CALL.REL.NOINC `($__internal_187_$__cuda_sm70_shflsync_idx_p) ;  /* 0x0000059000007944 */ /* 0x017fea0003c00000 */
        /* <DEDUP_REMOVED lines=22> */
[----:B------:R-:W-:Y:S01]  /*eee0*/  HFMA2.MMA R69, -RZ, RZ, 0, 5.9604644775390625e-08 ;  /* 0x00000001ff457435 */ /* 0x000fe200000001ff */
[----:B------:R-:W-:Y:S02]  /*eef0*/  MOV R70, R249 ;  /* 0x000000f900467202 */ /* 0x000fe40000000f00 */
[----:B------:R-:W-:Y:S02]  /*ef00*/  MOV R68, 0x1f ;  /* 0x0000001f00447802 */ /* 0x000fe40000000f00 */
[----:B------:R-:W-:Y:S02]  /*ef10*/  MOV R65, 0xffffffff ;  /* 0xffffffff00417802 */ /* 0x000fe40000000f00 */
[----:B------:R-:W-:-:S02]  /*ef20*/  MOV R66, 0xef40 ;  /* 0x0000ef4000427802 */ /* 0x000fc40000000f00 */
[----:B------:R-:W-:Y:S05]  /*ef30*/  CALL.REL.NOINC `($__internal_186_$__cuda_sm70_shflsync_down) ;  /* 0x0000039000007944 */ /* 0x000fea0003c00000 */
[----:B0-----:R-:W-:Y:S01]  /*ef40*/  HFMA2.MMA R69, -RZ, RZ, 0, 5.9604644775390625e-08 ;  /* 0x00000001ff457435 */ /* 0x001fe200000001ff */
[----:B-1----:R-:W-:-:S02]  /*ef50*/  MOV R249, R65 ;  /* 0x0000004100f97202 */ /* 0x002fc40000000f00 */
[----:B------:R-:W-:Y:S02]  /*ef60*/  MOV R70, R248 ;  /* 0x000000f800467202 */ /* 0x000fe40000000f00 */
[----:B------:R-:W-:Y:S02]  /*ef70*/  MOV R68, 0x1f ;  /* 0x0000001f00447802 */ /* 0x000fe40000000f00 */
[----:B------:R-:W-:Y:S02]  /*ef80*/  MOV R65, 0xffffffff ;  /* 0xffffffff00417802 */ /* 0x000fe40000000f00 */
[----:B------:R-:W-:Y:S02]  /*ef90*/  MOV R66, 0xefb0 ;  /* 0x0000efb000427802 */ /* 0x000fe40000000f00 */
[----:B------:R-:W-:Y:S05]  /*efa0*/  CALL.REL.NOINC `($__internal_186_$__cuda_sm70_shflsync_down) ;  /* 0x0000032000007944 */ /* 0x000fea0003c00000 */
[----:B0-----:R-:W-:Y:S01]  /*efb0*/  HFMA2.MMA R69, -RZ, RZ, 0, 5.9604644775390625e-08 ;  /* 0x00000001ff457435 */ /* 0x001fe200000001ff */
[----:B-1----:R-:W-:Y:S02]  /*efc0*/  MOV R248, R65 ;  /* 0x0000004100f87202 */ /* 0x002fe40000000f00 */
[----:B------:R-:W-:Y:S02]  /*efd0*/  MOV R70, R251 ;  /* 0x000000fb00467202 */ /* 0x000fe40000000f00 */
[----:B------:R-:W-:-:S02]  /*efe0*/  MOV R68, 0x1f ;  /* 0x0000001f00447802 */ /* 0x000fc40000000f00 */
[----:B------:R-:W-:Y:S02]  /*eff0*/  MOV R65, 0xffffffff ;  /* 0xffffffff00417802 */ /* 0x000fe40000000f00 */
[----:B------:R-:W-:Y:S02]  /*f000*/  MOV R66, 0xf020 ;  /* 0x0000f02000427802 */ /* 0x000fe40000000f00 */
[----:B------:R-:W-:Y:S05]  /*f010*/  CALL.REL.NOINC `($__internal_186_$__cuda_sm70_shflsync_down) ;  /* 0x000002b000007944 */ /* 0x000fea0003c00000 */
[----:B0-----:R-:W-:Y:S01]  /*f020*/  HFMA2.MMA R69, -RZ, RZ, 0, 5.9604644775390625e-08 ;  /* 0x00000001ff457435 */ /* 0x001fe200000001ff */
[----:B-1----:R-:W-:Y:S02]  /*f030*/  MOV R251, R65 ;  /* 0x0000004100fb7202 */ /* 0x002fe40000000f00 */
[----:B------:R-:W-:Y:S02]  /*f040*/  MOV R70, R250 ;  /* 0x000000fa00467202 */ /* 0x000fe40000000f00 */
[----:B------:R-:W-:Y:S02]  /*f050*/  MOV R68, 0x1f ;  /* 0x0000001f00447802 */ /* 0x000fe40000000f00 */
[----:B------:R-:W-:Y:S02]  /*f060*/  MOV R65, 0xffffffff ;  /* 0xffffffff00417802 */ /* 0x000fe40000000f00 */
[----:B------:R-:W-:-:S02]  /*f070*/  MOV R66, 0xf090 ;  /* 0x0000f09000427802 */ /* 0x000fc40000000f00 */
[----:B------:R-:W-:Y:S05]  /*f080*/  CALL.REL.NOINC `($__internal_186_$__cuda_sm70_shflsync_down) ;  /* 0x0000024000007944 */ /* 0x000fea0003c00000 */
[-C--:B------:R-:W-:Y:S01]  /*f090*/  FMUL.FTZ R242, R63, R64.reuse ;  /* 0x000000403ff27220 */ /* 0x080fe20000410000 */
[----:B------:R-:W-:Y:S01]  /*f0a0*/  HFMA2.MMA R71, -RZ, RZ, 0, 0 ;  /* 0x00000000ff477435 */ /* 0x000fe200000001ff */
[----:B------:R-:W-:Y:S01]  /*f0b0*/  FMUL.FTZ R66, R62, R64 ;  /* 0x000000403e427220 */ /* 0x000fe20000410000 */
[----:B------:R-:W-:Y:S01]  /*f0c0*/  MOV R241, R60 ;  /* 0x0000003c00f17202 */ /* 0x000fe20000000f00 */
[C---:B------:R-:W-:Y:S01]  /*f0d0*/  FMUL.FTZ R244, R60.reuse, R247 ;  /* 0x000000f73cf47220 */ /* 0x040fe20000410000 */
[----:B-1----:R-:W-:Y:S01]  /*f0e0*/  MOV R250, R65 ;  /* 0x0000004100fa7202 */ /* 0x002fe20000000f00 */
[-C--:B------:R-:W-:Y:S01]  /*f0f0*/  FMUL.FTZ R243, R60, R64.reuse ;  /* 0x000000403cf37220 */ /* 0x080fe20000410000 */
[----:B0-----:R-:W-:Y:S01]  /*f100*/  MOV R69, 0x1f ;  /* 0x0000001f00457802 */ /* 0x001fe20000000f00 */
[----:B------:R-:W-:Y:S01]  /*f110*/  FMUL.FTZ R60, R61, R64 ;  /* 0x000000403d3c7220 */ /* 0x000fe20000410000 */
[----:B------:R-:W-:Y:S01]  /*f120*/  MOV R68, 0xffffffff ;  /* 0xffffffff00447802 */ /* 0x000fe20000000f00 */
[-C--:B------:R-:W-:Y:S01]  /*f130*/  FFMA.FTZ R242, R62, R247.reuse, -R242 ;  /* 0x000000f73ef27223 */ /* 0x080fe200000108f2 */
[----:B------:R-:W-:Y:S01]  /*f140*/  MOV R70, 0xf170 ;  /* 0x0000f17000467802 */ /* 0x000fe20000000f00 */
[----:B------:R-:W-:-:S02]  /*f150*/  FFMA.FTZ R125, R63, R247, R66 ;  /* 0x000000f73f7d7223 */ /* 0x000fc40000010042 */
        /* <DEDUP_REMOVED lines=15> */
[----:B------:R-:W-:Y:S01]  /*f250*/  HFMA2.MMA R71, -RZ, RZ, 0, 0 ;  /* 0x00000000ff477435 */ /* 0x000fe200000001ff */
[----:B-1----:R-:W-:Y:S02]  /*f260*/  MOV R66, R69 ;  /* 0x0000004500427202 */ /* 0x002fe40000000f00 */
[----:B------:R-:W-:Y:S02]  /*f270*/  MOV R241, R63 ;  /* 0x0000003f00f17202 */ /* 0x000fe40000000f00 */
[----:B------:R-:W-:Y:S02]  /*f280*/  MOV R69, 0x1f ;  /* 0x0000001f00457802 */ /* 0x000fe40000000f00 */
[----:B------:R-:W-:Y:S02]  /*f290*/  MOV R68, 0xffffffff ;  /* 0xffffffff00447802 */ /* 0x000fe40000000f00 */
[----:B------:R-:W-:-:S02]  /*f2a0*/  MOV R70, 0xf2c0 ;  /* 0x0000f2c000467802 */ /* 0x000fc40000000f00 */
[----:B------:R-:W-:Y:S05]  /*f2b0*/  CALL.REL.NOINC `($__internal_187_$__cuda_sm70_shflsync_idx_p) ;  /* 0x0000005000007944 */ /* 0x000fea0003c00000 */
[----:B-1----:R-:W-:Y:S05]  /*f2c0*/  BRA `(.L_x_7944) ;  /* 0xffff89a000007947 */ /* 0x002fea000383ffff */
        .weak           $__internal_186_$__cuda_sm70_shflsync_down
        .type           $__internal_186_$__cuda_sm70_shflsync_down,@function
        .size           $__internal_186_$__cuda_sm70_shflsync_down,($__internal_187_$__cuda_sm70_shflsync_idx_p - $__internal_186_$__cuda_sm70_shflsync_down)
$__internal_186_$__cuda_sm70_shflsync_down:
[----:B------:R-:W-:Y:S01]  /*f2d0*/  HFMA2.MMA R67, -RZ, RZ, 0, 0 ;  /* 0x00000000ff437435 */ /* 0x000fe200000001ff */
[----:B------:R-:W-:Y:S04]  /*f2e0*/  WARPSYNC R65 ;  /* 0x0000004100007348 */ /* 0x000fe80003800000 */
[----:B------:R0:W1:Y:S01]  /*f2f0*/  SHFL.DOWN PT, R65, R70, R69, R68 ;  /* 0x0800004546417389 */ /* 0x00006200000e0044 */
[----:B------:R-:W-:Y:S05]  /*f300*/  RET.REL.NODEC R66 `(_Z25selective_scan_bwd_kernelI32Selective_Scan_bwd_kernel_traitsILi64ELi16ELb1ELb1ELb1ELb1ELb0EN3c104HalfENS1_7complexIfEEEEv12SSMParamsBwd) ;  /* 0xffff0cf042007950 */ /* 0x000fea0003c3ffff */
        .weak           $__internal_187_$__cuda_sm70_shflsync_idx_p
        .type           $__internal_187_$__cuda_sm70_shflsync_idx_p,@function
        .size           $__internal_187_$__cuda_sm70_shflsync_idx_p,($__internal_188_$__cuda_sm70_shflsync_up - $__internal_187_$__cuda_sm70_shflsync_idx_p)
$__internal_187_$__cuda_sm70_shflsync_idx_p:
[----:B------:R-:W-:Y:S04]  /*f310*/  WARPSYNC R68 ;  /* 0x0000004400007348 */ /* 0x000fe80003800000 */
[----:B------:R0:W1:Y:S02]  /*f320*/  SHFL.IDX PT, R69, R241, R71, R69 ;  /* 0x00000047f1457389 */ /* 0x00006400000e0045 */
[----:B0-----:R-:W-:-:S04]  /*f330*/  MOV R71, 0x0 ;  /* 0x0000000000477802 */ /* 0x001fc80000000f00 */
[----:B------:R-:W-:Y:S05]  /*f340*/  RET.REL.NODEC R70 `(_Z25selective_scan_bwd_kernelI32Selective_Scan_bwd_kernel_traitsILi64ELi16ELb1ELb1ELb1ELb1ELb0EN3c104HalfENS1_7complexIfEEEEv12SSMParamsBwd) ;  /* 0xffff0cb046007950 */ /* 0x000fea0003c3ffff */
        .weak           $__internal_188_$__cuda_sm70_shflsync_up
        .type           $__internal_188_$__cuda_sm70_shflsync_up,@function
        .size           $__internal_188_$__cuda_sm70_shflsync_up,(.L_x_14620 - $__internal_188_$__cuda_sm70_shflsync_up)
$__internal_188_$__cuda_sm70_shflsync_up:
[----:B------:R-:W-:Y:S01]  /*f350*/  HFMA2.MMA R61, -RZ, RZ, 0, 0 ;  /* 0x00000000ff3d7435 */ /* 0x000fe200000001ff */
[----:B------:R-:W-:Y:S04]  /*f360*/  WARPSYNC R63 ;  /* 0x0000003f00007348 */ /* 0x000fe80003800000 */
[----:B------:R0:W1:Y:S01]  /*f370*/  SHFL.UP PT, R63, R243, R71, R246 ;  /* 0x04000047f33f7389 */ /* 0x00006200000e00f6 */
[----:B------:R-:W-:Y:S05]  /*f380*/  RET.REL.NODEC R60 `(_Z25selective_scan_bwd_kernelI32Selective_Scan_bwd_kernel_traitsILi64ELi16ELb1ELb1ELb1ELb1ELb0EN3c104HalfENS1_7complexIfEEEEv12SSMParamsBwd) ;  /* 0xffff0c703c007950 */ /* 0x000fea0003c3ffff */
.L_x_7945:
        /* <DEDUP_REMOVED lines=15> */
.L_x_14620:


//--------------------- .text._Z25selective_scan_bwd_kernelI32Selective_Scan_bwd_kernel_traitsILi64ELi16ELb1ELb1ELb1ELb1ELb1EN3c104HalfENS1_7complexIfEEEEv12SSMParamsBwd --------------------------
	.section	.text._Z25selective_scan_bwd_kernelI32Selective_Scan_bwd_kernel_traitsILi64ELi16ELb1ELb1ELb1ELb1ELb1EN3c104HalfENS1_7complexIfEEEEv12SSMParamsBwd,"ax",@progbits
	.sectioninfo	@"SHI_REGISTERS=254"
	.align	128
        .global         _Z25selective_scan_bwd_kernelI32Selective_Scan_bwd_kernel_traitsILi64ELi16ELb1ELb1ELb1ELb1ELb1EN3c104HalfENS1_7complexIfEEEEv12SSMParamsBwd
        .type           _Z25selective_scan_bwd_kernelI32Selective_Scan_bwd_kernel_traitsILi64ELi16ELb1ELb1ELb1ELb1ELb1EN3c104HalfENS1_7complexIfEEEEv12SSMParamsBwd,@function
        .size           _Z25selective_scan_bwd_kernelI32Selective_Scan_bwd_kernel_traitsILi64ELi16ELb1ELb1ELb1ELb1ELb1EN3c104HalfENS1_7complexIfEEEEv12SSMParamsBwd,(.L_x_14623 - _Z25selective_scan_bwd_kernelI32Selective_Scan_bwd_kernel_traitsILi64ELi16ELb1ELb1ELb1ELb1ELb1EN3c104HalfENS1_7complexIfEEEEv12SSMParamsBwd)
        .other          _Z25selective_scan_bwd_kernelI32Selective_Scan_bwd_kernel_traitsILi64ELi16ELb1ELb1ELb1ELb1ELb1EN3c104HalfENS1_7complexIfEEEEv12SSMParamsBwd,@"STO_CUDA_ENTRY STV_DEFAULT"
_Z25selective_scan_bwd_kernelI32Selective_Scan_bwd_kernel_traitsILi64ELi16ELb1ELb1ELb1ELb1ELb1EN3c104HalfENS1_7complexIfEEEEv12SSMParamsBwd:
.text._Z25selective_scan_bwd_kernelI32Selective_Scan_bwd_kernel_traitsILi64ELi16ELb1ELb1ELb1ELb1ELb1EN3c104HalfENS1_7complexIfEEEEv12SSMParamsBwd:
        /* <DEDUP_REMOVED lines=68> */
[----:B------:R0:W4:Y:S01]  /*0440*/  R2UR UR24, R0 ;  /* 0x00000000001873c2 */ /* 0x00012200000e0000 */
[----:B------:R-:W-:Y:S02]  /*0450*/  UIADD3 UR23, UR23, UR4, URZ ;  /* 0x0000000417177290 */ /* 0x000fe4000fffe03f */
[----:B------:R-:W-:-:S02]  /*0460*/  ULDC.64 UR32, c[0x0][0x1d8] ;  /* 0x0000760000207ab9 */ /* 0x000fc40000000a00 */
[----:B------:R-:W-:Y:S02]  /*0470*/  UIMAD UR16, UR12, UR17, UR16 ;  /* 0x000000110c1072a4 */ /* 0x000fe4000f8e0210 */
[----:B------:R-:W-:Y:S01]  /*0480*/  UMOV UR4, URZ ;  /* 0x0000003f00047c82 */ /* 0x000fe20008000000 */
        /* <DEDUP_REMOVED lines=96> */
[----:B------:R-:W-:Y:S01]  /*0a90*/  MOV R2, RZ ;  /* 0x000000ff00027202 */ /* 0x000fe20000000f00 */
[----:B------:R-:W-:Y:S02]  /*0aa0*/  UMOV UR16, UR17 ;  /* 0x0000001100107c82 */ /* 0x000fe40008000000 */
        /* <DEDUP_REMOVED lines=12> */
.L_x_8082:
[----:B------:R-:W-:Y:S01]  /*0b70*/  BAR.SYNC.DEFER_BLOCKING 0x0 ;  /* 0x0000000000007b1d */ /* 0x000fe20000010000 */
[----:B------:R-:W-:Y:S02]  /*0b80*/  SHF.L.U32 R27, R3, 0x1, RZ ;  /* 0x00000001031b7819 */ /* 0x000fe400000006ff */
[----:B------:R-:W-:Y:S02]  /*0b90*/  MOV R8, UR16 ;  /* 0x0000001000087c02 */ /* 0x000fe40008000f00 */
[----:B------:R-:W-:Y:S02]  /*0ba0*/  LOP3.LUT R27, R27, 0xffffffc0, RZ, 0xc0, !PT ;  /* 0xffffffc01b1b7812 */ /* 0x000fe400078ec0ff */
[----:B------:R-:W-:-:S02]  /*0bb0*/  MOV R9, UR17 ;  /* 0x0000001100097c02 */ /* 0x000fc40008000f00 */
        /* <DEDUP_REMOVED lines=25> */
[----:B0-----:R0:W5:Y:S04]  /*0d50*/  LDG.E.128 R16, [R8.64] ;  /* 0x0000001a08107981 */ /* 0x001168000c1e1d00 */
[----:B------:R0:W2:Y:S01]  /*0d60*/  LDG.E.128 R36, [R8.64+0x200] ;  /* 0x0002001a08247981 */ /* 0x0000a2000c1e1d00 */
[----:B------:R-:W-:Y:S01]  /*0d70*/  ULDC UR24, c[0x0][0x174] ;  /* 0x00005d0000187ab9 */ /* 0x000fe20000000800 */
[----:B------:R-:W-:Y:S01]  /*0d80*/  BSSY B0, `(.L_x_7947) ;  /* 0x000003c000007945 */ /* 0x000fe20003800000 */
[----:B------:R-:W-:Y:S01]  /*0d90*/  UIADD3 UR24, -UR6, UR24, URZ ;  /* 0x0000001806187290 */ /* 0x000fe2000fffe13f */
[----:B---3--:R-:W-:-:S02]  /*0da0*/  HADD2.F32 R10, -RZ, R12.H0_H0 ;  /* 0x2000000cff0a7230 */ /* 0x008fc40000004100 */
[--C-:B------:R-:W-:Y:S02]  /*0db0*/  HADD2.F32 R11, -RZ, R13.reuse.H0_H0 ;  /* 0x2000000dff0b7230 */ /* 0x100fe40000004100 */
[----:B------:R-:W-:Y:S01]  /*0dc0*/  HADD2.F32 R13, -RZ, R13.H1_H1 ;  /* 0x3000000dff0d7230 */ /* 0x000fe20000004100 */
[----:B0-2---:R-:W-:Y:S01]  /*0dd0*/  FADD.FTZ R8, R10, UR5 ;  /* 0x000000050a087e21 */ /* 0x005fe20008010000 */
[----:B------:R-:W-:Y:S01]  /*0de0*/  HADD2.F32 R24, -RZ, R14.H0_H0 ;  /* 0x2000000eff187230 */ /* 0x000fe20000004100 */
[----:B------:R-:W-:Y:S01]  /*0df0*/  FADD.FTZ R10, R11, UR5 ;  /* 0x000000050b0a7e21 */ /* 0x000fe20008010000 */
[----:B------:R-:W-:Y:S01]  /*0e00*/  HADD2.F32 R12, -RZ, R12.H1_H1 ;  /* 0x3000000cff0c7230 */ /* 0x000fe20000004100 */
[----:B------:R-:W-:Y:S01]  /*0e10*/  FADD.FTZ R11, R13, UR5 ;  /* 0x000000050d0b7e21 */ /* 0x000fe20008010000 */
[----:B------:R-:W-:Y:S01]  /*0e20*/  FSETP.GTU.FTZ.AND P2, PT, R8, 20, PT ;  /* 0x41a000000800780b */ /* 0x000fe20003f5c000 */
[----:B------:R-:W-:Y:S01]  /*0e30*/  HADD2.F32 R14, -RZ, R14.H1_H1 ;  /* 0x3000000eff0e7230 */ /* 0x000fe20000004100 */
[----:B------:R-:W-:Y:S01]  /*0e40*/  FSETP.GTU.FTZ.AND P4, PT, R10, 20, PT ;  /* 0x41a000000a00780b */ /* 0x000fe20003f9c000 */
        /* <DEDUP_REMOVED lines=9> */
[----:B------:R-:W-:Y:S01]  /*0ee0*/  FADD.FTZ R15, R15, UR5 ;  /* 0x000000050f0f7e21 */ /* 0x000fe20008010000 */
[----:B------:R-:W-:-:S02]  /*0ef0*/  FSETP.GTU.FTZ.AND P6, PT, R12, 20, PT ;  /* 0x41a000000c00780b */ /* 0x000fc40003fdc000 */
[----:B------:R-:W-:Y:S01]  /*0f00*/  FSETP.GTU.FTZ.AND P1, PT, R14, 20, PT ;  /* 0x41a000000e00780b */ /* 0x000fe20003f3c000 */
[----:B-----5:R4:W-:Y:S04]  /*0f10*/  STS.128 [R7.X16], R16 ;  /* 0x0000001007007388 */ /* 0x0209e8000000cc00 */
[----:B------:R4:W-:Y:S01]  /*0f20*/  STS.128 [R7.X16+0x200], R36 ;  /* 0x0002002407007388 */ /* 0x0009e2000000cc00 */
[----:B------:R-:W-:-:S06]  /*0f30*/  NOP ;  /* 0x0000000000007918 */ /* 0x000fcc0000000000 */
[----:B------:R-:W-:Y:S05]  /*0f40*/  @P2 BRA `(.L_x_7948) ;  /* 0x000001f000002947 */ /* 0x000fea0003800000 */
[----:B------:R-:W-:Y:S01]  /*0f50*/  FMUL.FTZ R8, R8, 1.4426950216293334961 ;  /* 0x3fb8aa3b08087820 */ /* 0x000fe20000410000 */
[----:B----4-:R-:W-:Y:S02]  /*0f60*/  MOV R19, 0x3e800000 ;  /* 0x3e80000000137802 */ /* 0x010fe40000000f00 */
        /* <DEDUP_REMOVED lines=29> */
.L_x_7948:
[----:B------:R-:W-:Y:S05]  /*1140*/  BSYNC B0 ;  /* 0x0000000000007941 */ /* 0x000fea0003800000 */
.L_x_7947:
[----:B----4-:R-:W-:Y:S01]  /*1150*/  HADD2.F32 R16, -RZ, R20.H0_H0 ;  /* 0x20000014ff107230 */ /* 0x010fe20000004100 */
        /* <DEDUP_REMOVED lines=35> */
.L_x_7950:
[----:B------:R-:W-:Y:S05]  /*1390*/  BSYNC B0 ;  /* 0x0000000000007941 */ /* 0x000fea0003800000 */
.L_x_7949:
        /* <DEDUP_REMOVED lines=36> */
.L_x_7952:
[----:B------:R-:W-:Y:S05]  /*15e0*/  BSYNC B0 ;  /* 0x0000000000007941 */ /* 0x000fea0003800000 */
.L_x_7951:
        /* <DEDUP_REMOVED lines=36> */
.L_x_7954:
[----:B------:R-:W-:Y:S05]  /*1830*/  BSYNC B0 ;  /* 0x0000000000007941 */ /* 0x000fea0003800000 */
.L_x_7953:
        /* <DEDUP_REMOVED lines=36> */
.L_x_7956:
[----:B------:R-:W-:Y:S05]  /*1a80*/  BSYNC B0 ;  /* 0x0000000000007941 */ /* 0x000fea0003800000 */
.L_x_7955:
        /* <DEDUP_REMOVED lines=36> */
.L_x_7958:
[----:B------:R-:W-:Y:S05]  /*1cd0*/  BSYNC B0 ;  /* 0x0000000000007941 */ /* 0x000fea0003800000 */
.L_x_7957:
        /* <DEDUP_REMOVED lines=36> */
.L_x_7960:
[----:B------:R-:W-:Y:S05]  /*1f20*/  BSYNC B0 ;  /* 0x0000000000007941 */ /* 0x000fea0003800000 */
.L_x_7959:
        /* <DEDUP_REMOVED lines=36> */
.L_x_7962:
[----:B------:R-:W-:Y:S05]  /*2170*/  BSYNC B0 ;  /* 0x0000000000007941 */ /* 0x000fea0003800000 */
.L_x_7961:
        /* <DEDUP_REMOVED lines=36> */
.L_x_7964:
[----:B------:R-:W-:Y:S05]  /*23c0*/  BSYNC B0 ;  /* 0x0000000000007941 */ /* 0x000fea0003800000 */
.L_x_7963:
        /* <DEDUP_REMOVED lines=34> */
.L_x_7966:
[----:B------:R-:W-:Y:S05]  /*25f0*/  BSYNC B0 ;  /* 0x0000000000007941 */ /* 0x000fea0003800000 */
.L_x_7965:
        /* <DEDUP_REMOVED lines=33> */
.L_x_7968:
[----:B------:R-:W-:Y:S05]  /*2810*/  BSYNC B0 ;  /* 0x0000000000007941 */ /* 0x000fea0003800000 */
.L_x_7967:
        /* <DEDUP_REMOVED lines=33> */
.L_x_7970:
[----:B------:R-:W-:Y:S05]  /*2a30*/  BSYNC B0 ;  /* 0x0000000000007941 */ /* 0x000fea0003800000 */
.L_x_7969:
        /* <DEDUP_REMOVED lines=33> */
.L_x_7972:
[----:B------:R-:W-:Y:S05]  /*2c50*/  BSYNC B0 ;  /* 0x0000000000007941 */ /* 0x000fea0003800000 */
.L_x_7971:
        /* <DEDUP_REMOVED lines=33> */
.L_x_7974:
[----:B------:R-:W-:Y:S05]  /*2e70*/  BSYNC B0 ;  /* 0x0000000000007941 */ /* 0x000fea0003800000 */
.L_x_7973:
        /* <DEDUP_REMOVED lines=33> */
.L_x_7976:
[----:B------:R-:W-:Y:S05]  /*3090*/  BSYNC B0 ;  /* 0x0000000000007941 */ /* 0x000fea0003800000 */
.L_x_7975:
        /* <DEDUP_REMOVED lines=33> */
.L_x_7978:
[----:B------:R-:W-:Y:S05]  /*32b0*/  BSYNC B0 ;  /* 0x0000000000007941 */ /* 0x000fea0003800000 */
.L_x_7977:
[----:B------:R-:W-:Y:S01]  /*32c0*/  ULEA UR34, UR24, 0xfffffc00, 0xa ;  /* 0xfffffc0018227891 */ /* 0x000fe2000f8e503f */
[----:B------:R-:W0:Y:S01]  /*32d0*/  LDS.128 R44, [R6.X16] ;  /* 0x00000000062c7984 */ /* 0x000e22000000cc00 */
[----:B------:R-:W-:Y:S02]  /*32e0*/  ULDC.64 UR36, c[0x0][0x1f0] ;  /* 0x00007c0000247ab9 */ /* 0x000fe40000000a00 */
[----:B------:R-:W-:Y:S01]  /*32f0*/  UIMAD UR7, UR13, UR36, URZ ;  /* 0x000000240d0772a4 */ /* 0x000fe2000f8e023f */
[----:B------:R-:W2:Y:S01]  /*3300*/  LDS.128 R32, [R6.X16+0x10] ;  /* 0x0000100006207984 */ /* 0x000ea2000000cc00 */
        /* <DEDUP_REMOVED lines=19> */
[----:B------:R-:W3:Y:S04]  /*3440*/  LDG.E.128 R60, [R28.64] ;  /* 0x0000001a1c3c7981 */ /* 0x000ee8000c1e1d00 */
[----:B------:R-:W4:Y:S01]  /*3450*/  LDG.E.128 R64, [R28.64+0x200] ;  /* 0x0002001a1c407981 */ /* 0x000f22000c1e1d00 */
        /* <DEDUP_REMOVED lines=11> */
[----:B0-----:R-:W-:Y:S01]  /*3510*/  HADD2.F32 R73, -RZ, R45.H0_H0 ;  /* 0x2000002dff497230 */ /* 0x001fe20000004100 */
[----:B------:R-:W-:Y:S02]  /*3520*/  ULDC.64 UR36, c[0x0][0x2e8] ;  /* 0x0000ba0000247ab9 */ /* 0x000fe40000000a00 */
[----:B------:R-:W-:Y:S01]  /*3530*/  MOV R49, UR8 ;  /* 0x0000000800317c02 */ /* 0x000fe20008000f00 */
[----:B---3--:R-:W-:Y:S04]  /*3540*/  STS.128 [R7.X16], R60 ;  /* 0x0000003c07007388 */ /* 0x008fe8000000cc00 */
[----:B------:R-:W-:Y:S01]  /*3550*/  IMAD.WIDE R48, R25, 0x10, R48 ;  /* 0x0000001019307825 */ /* 0x000fe200078e0230 */
[----:B----4-:R-:W-:Y:S01]  /*3560*/  STS.128 [R7.X16+0x200], R64 ;  /* 0x0002004007007388 */ /* 0x010fe2000000cc00 */
[----:B------:R-:W-:-:S06]  /*3570*/  NOP ;  /* 0x0000000000007918 */ /* 0x000fcc0000000000 */
[----:B------:R-:W0:Y:S01]  /*3580*/  LDS.128 R68, [R6.X16] ;  /* 0x0000000006447984 */ /* 0x000e22000000cc00 */
[----:B--2---:R-:W-:Y:S02]  /*3590*/  HADD2.F32 R72, -RZ, R32.H0_H0 ;  /* 0x20000020ff487230 */ /* 0x004fe40000004100 */
[----:B------:R-:W-:Y:S01]  /*35a0*/  HADD2.F32 R75, -RZ, R46.H0_H0 ;  /* 0x2000002eff4b7230 */ /* 0x000fe20000004100 */
[----:B------:R-:W2:Y:S01]  /*35b0*/  LDS.128 R28, [R6.X16+0x10] ;  /* 0x00001000061c7984 */ /* 0x000ea2000000cc00 */
[--C-:B------:R-:W-:Y:S02]  /*35c0*/  HADD2.F32 R77, -RZ, R47.reuse.H0_H0 ;  /* 0x2000002fff4d7230 */ /* 0x100fe40000004100 */
[----:B------:R-:W-:Y:S01]  /*35d0*/  HADD2.F32 R79, -RZ, R47.H1_H1 ;  /* 0x3000002fff4f7230 */ /* 0x000fe20000004100 */
[----:B------:R-:W-:Y:S01]  /*35e0*/  BAR.SYNC.DEFER_BLOCKING 0x0 ;  /* 0x0000000000007b1d */ /* 0x000fe20000010000 */
[----:B------:R-:W-:-:S05]  /*35f0*/  UIMAD UR7, UR13, UR36, URZ ;  /* 0x000000240d0772a4 */ /* 0x000fca000f8e023f */
[----:B------:R-:W-:Y:S01]  /*3600*/  ULDC.64 UR8, c[0x0][0x2f0] ;  /* 0x0000bc0000087ab9 */ /* 0x000fe20000000a00 */
[----:B------:R3:W4:Y:S04]  /*3610*/  LDG.E.128 R36, [R48.64] ;  /* 0x0000001a30247981 */ /* 0x000728000c1e1d00 */
[----:B------:R3:W5:Y:S01]  /*3620*/  LDG.E.128 R40, [R48.64+0x200] ;  /* 0x0002001a30287981 */ /* 0x000762000c1e1d00 */
[----:B------:R-:W-:Y:S01]  /*3630*/  HADD2.F32 R47, -RZ, R35.H1_H1 ;  /* 0x30000023ff2f7230 */ /* 0x000fe20000004100 */
[----:B------:R-:W-:Y:S01]  /*3640*/  UIMAD UR7, UR12, UR37, UR7 ;  /* 0x000000250c0772a4 */ /* 0x000fe2000f8e0207 */
[----:B------:R-:W-:Y:S01]  /*3650*/  ISETP.NE.U32.AND P0, PT, RZ, c[0x0][0x270], PT ;  /* 0x00009c00ff007a0c */ /* 0x000fe20003f05070 */
[--C-:B0-----:R-:W-:Y:S01]  /*3660*/  HADD2.F32 R74, -RZ, R68.reuse.H0_H0 ;  /* 0x20000044ff4a7230 */ /* 0x101fe20000004100 */
[----:B------:R-:W-:Y:S01]  /*3670*/  UIMAD.WIDE.U32 UR36, UR12, UR36, UR34 ;  /* 0x000000240c2472a5 */ /* 0x000fe2000f8e0022 */
[----:B------:R-:W-:Y:S01]  /*3680*/  HADD2.F32 R68, -RZ, R68.H1_H1 ;  /* 0x30000044ff447230 */ /* 0x000fe20000004100 */
[----:B------:R-:W-:Y:S01]  /*3690*/  ISETP.NE.AND.EX P0, PT, RZ, c[0x0][0x274], PT, P0 ;  /* 0x00009d00ff007a0c */ /* 0x000fe20003f05300 */
        /* <DEDUP_REMOVED lines=9> */
[--C-:B------:R-:W-:Y:S01]  /*3730*/  HADD2.F32 R80, -RZ, R71.reuse.H0_H0 ;  /* 0x20000047ff507230 */ /* 0x100fe20000004100 */
[----:B------:R-:W-:Y:S01]  /*3740*/  FMUL.FTZ R51, R76, -1.4426950216293334961 ;  /* 0xbfb8aa3b4c337820 */ /* 0x000fe20000410000 */
[----:B------:R-:W-:Y:S01]  /*3750*/  HADD2.F32 R69, -RZ, R44.H0_H0 ;  /* 0x2000002cff457230 */ /* 0x000fe20000004100 */
[----:B------:R-:W-:Y:S01]  /*3760*/  FMUL.FTZ R60, R78, -1.4426950216293334961 ;  /* 0xbfb8aa3b4e3c7820 */ /* 0x000fe20000410000 */
[----:B------:R-:W-:Y:S01]  /*3770*/  HADD2.F32 R82, -RZ, R71.H1_H1 ;  /* 0x30000047ff527230 */ /* 0x000fe20000004100 */
[----:B------:R-:W-:Y:S01]  /*3780*/  FMUL.FTZ R61, R80, -1.4426950216293334961 ;  /* 0xbfb8aa3b503d7820 */ /* 0x000fe20000410000 */
[----:B------:R-:W-:Y:S01]  /*3790*/  MUFU.EX2 R26, R26 ;  /* 0x0000001a001a7308 */ /* 0x000fe20000000800 */
[----:B--2---:R-:W-:Y:S01]  /*37a0*/  HADD2.F32 R90, -RZ, R28.H1_H1 ;  /* 0x3000001cff5a7230 */ /* 0x004fe20000004100 */
[----:B------:R-:W-:Y:S01]  /*37b0*/  UIADD3 UR37, UR37, UR7, URZ ;  /* 0x0000000725257290 */ /* 0x000fe2000fffe03f */
[----:B------:R-:W-:Y:S01]  /*37c0*/  HADD2.F32 R71, -RZ, R44.H1_H1 ;  /* 0x3000002cff477230 */ /* 0x000fe20000004100 */
[----:B------:R-:W-:Y:S01]  /*37d0*/  FMUL.FTZ R62, R82, -1.4426950216293334961 ;  /* 0xbfb8aa3b523e7820 */ /* 0x000fe20000410000 */
[----:B------:R-:W-:Y:S01]  /*37e0*/  HADD2.F32 R86, -RZ, R28.H0_H0 ;  /* 0x2000001cff567230 */ /* 0x000fe20000004100 */
[----:B------:R-:W-:Y:S01]  /*37f0*/  FMUL.FTZ R28, R90, -1.4426950216293334961 ;  /* 0xbfb8aa3b5a1c7820 */ /* 0x000fe20000410000 */
[----:B------:R-:W-:Y:S01]  /*3800*/  HADD2.F32 R94, -RZ, R29.H0_H0 ;  /* 0x2000001dff5e7230 */ /* 0x000fe20000004100 */
[----:B------:R-:W2:Y:S01]  /*3810*/  MUFU.EX2 R50, R50 ;  /* 0x0000003200327308 */ /* 0x000ea20000000800 */
[----:B0-----:R-:W-:Y:S01]  /*3820*/  FADD.FTZ R24, R24, 1 ;  /* 0x3f80000018187421 */ /* 0x001fe20000010000 */
[----:B------:R-:W-:Y:S01]  /*3830*/  HADD2.F32 R70, -RZ, R46.H1_H1 ;  /* 0x3000002eff467230 */ /* 0x000fe20000004100 */
[----:B------:R-:W-:Y:S01]  /*3840*/  FMUL.FTZ R65, R86, -1.4426950216293334961 ;  /* 0xbfb8aa3b56417820 */ /* 0x000fe20000410000 */
[----:B------:R-:W-:Y:S01]  /*3850*/  HADD2.F32 R102, -RZ, R30.H1_H1 ;  /* 0x3000001eff667230 */ /* 0x000fe20000004100 */
[----:B------:R-:W-:Y:S01]  /*3860*/  UIMAD UR7, UR11, UR8, URZ ;  /* 0x000000080b0772a4 */ /* 0x000fe2000f8e023f */
[----:B------:R-:W-:-:S02]  /*3870*/  HADD2.F32 R46, -RZ, R35.H0_H0 ;  /* 0x20000023ff2e7230 */ /* 0x000fc40000004100 */
[----:B------:R0:W3:Y:S01]  /*3880*/  MUFU.RCP R81, R24 ;  /* 0x0000001800517308 */ /* 0x0000e20000001000 */
[----:B------:R-:W-:Y:S01]  /*3890*/  HADD2.F32 R106, -RZ, R31.H0_H0 ;  /* 0x2000001fff6a7230 */ /* 0x000fe20000004100 */
[----:B------:R-:W-:Y:S02]  /*38a0*/  UIMAD UR7, UR10, UR9, UR7 ;  /* 0x000000090a0772a4 */ /* 0x000fe4000f8e0207 */
[----:B------:R-:W-:-:S03]  /*38b0*/  UIMAD.WIDE.U32 UR8, UR10, UR8, UR36 ;  /* 0x000000080a0872a5 */ /* 0x000fc6000f8e0024 */
[----:B------:R-:W-:Y:S01]  /*38c0*/  ULDC.64 UR36, c[0x0][0x338] ;  /* 0x0000ce0000247ab9 */ /* 0x000fe20000000a00 */
[----:B------:R1:W3:Y:S01]  /*38d0*/  MUFU.EX2 R49, R48 ;  /* 0x0000003000317308 */ /* 0x0002e20000000800 */
[----:B--2---:R-:W-:Y:S01]  /*38e0*/  FADD.FTZ R50, R50, 1 ;  /* 0x3f80000032327421 */ /* 0x004fe20000010000 */
[----:B0-----:R-:W-:Y:S01]  /*38f0*/  HADD2.F32 R24, -RZ, R45.H1_H1 ;  /* 0x3000002dff187230 */ /* 0x001fe20000004100 */
[----:B------:R-:W-:Y:S02]  /*3900*/  UIADD3 UR9, UR9, UR7, URZ ;  /* 0x0000000709097290 */ /* 0x000fe4000fffe03f */
[----:B------:R-:W-:-:S03]  /*3910*/  ULEA UR7, UP0, UR8, UR36, 0x1 ;  /* 0x0000002408077291 */ /* 0x000fc6000f80083f */
[----:B------:R-:W-:Y:S01]  /*3920*/  MUFU.EX2 R51, R51 ;  /* 0x0000003300337308 */ /* 0x000fe20000000800 */
[----:B-1----:R-:W-:Y:S01]  /*3930*/  FADD.FTZ R48, R26, 1 ;  /* 0x3f8000001a307421 */ /* 0x002fe20000010000 */
[----:B------:R-:W-:Y:S01]  /*3940*/  ULEA.HI.X UR8, UR8, UR37, UR9, 0x1, UP0 ;  /* 0x0000002508087291 */ /* 0x000fe200080f0c09 */
[----:B---3--:R-:W-:-:S04]  /*3950*/  FMUL.FTZ R26, R74, R81 ;  /* 0x000000514a1a7220 */ /* 0x008fc80000410000 */
[----:B------:R-:W-:Y:S01]  /*3960*/  FMUL.FTZ R109, R69, R26 ;  /* 0x0000001a456d7220 */ /* 0x000fe20000410000 */
[----:B------:R0:W1:Y:S01]  /*3970*/  MUFU.RCP R85, R48 ;  /* 0x0000003000557308 */ /* 0x0000620000001000 */
[----:B------:R-:W-:-:S07]  /*3980*/  FADD.FTZ R49, R49, 1 ;  /* 0x3f80000031317421 */ /* 0x000fce0000010000 */
[----:B------:R-:W-:Y:S01]  /*3990*/  MUFU.RCP R89, R50 ;  /* 0x0000003200597308 */ /* 0x000fe20000001000 */
[----:B0-----:R-:W-:-:S07]  /*39a0*/  FMUL.FTZ R48, R94, -1.4426950216293334961 ;  /* 0xbfb8aa3b5e307820 */ /* 0x001fce0000410000 */
[----:B------:R0:W2:Y:S01]  /*39b0*/  MUFU.EX2 R63, R60 ;  /* 0x0000003c003f7308 */ /* 0x0000a20000000800 */
[----:B-1----:R-:W-:-:S04]  /*39c0*/  FMUL.FTZ R44, R68, R85 ;  /* 0x00000055442c7220 */ /* 0x002fc80000410000 */
[----:B------:R-:W-:-:S03]  /*39d0*/  FMUL.FTZ R110, R71, R44 ;  /* 0x0000002c476e7220 */ /* 0x000fc60000410000 */
[----:B------:R1:W-:Y:S01]  /*39e0*/  MUFU.EX2 R67, R61 ;  /* 0x0000003d00437308 */ /* 0x0003e20000000800 */
[----:B0-----:R-:W-:-:S07]  /*39f0*/  HADD2.F32 R60, -RZ, R56.H0_H0 ;  /* 0x20000038ff3c7230 */ /* 0x001fce0000004100 */
[----:B------:R0:W3:Y:S01]  /*3a00*/  MUFU.RCP R91, R49 ;  /* 0x00000031005b7308 */ /* 0x0000e20000001000 */
[----:B-1----:R-:W-:Y:S01]  /*3a10*/  FFMA.FTZ R61, R109, R60, R0 ;  /* 0x0000003c6d3d7223 */ /* 0x002fe20000010000 */
[----:B------:R-:W-:Y:S01]  /*3a20*/  HADD2.F32 R0, -RZ, R56.H1_H1 ;  /* 0x30000038ff007230 */ /* 0x000fe20000004100 */
[----:B--2---:R-:W-:Y:S01]  /*3a30*/  FADD.FTZ R63, R63, 1 ;  /* 0x3f8000003f3f7421 */ /* 0x004fe20000010000 */
[----:B------:R-:W-:-:S03]  /*3a40*/  HADD2.F32 R60, -RZ, R57.H0_H0 ;  /* 0x20000039ff3c7230 */ /* 0x000fc60000004100 */
[----:B------:R-:W-:Y:S01]  /*3a50*/  FFMA.FTZ R50, R110, R0, R61 ;  /* 0x000000006e327223 */ /* 0x000fe2000001003d */
[----:B------:R1:W2:Y:S01]  /*3a60*/  MUFU.EX2 R84, R62 ;  /* 0x0000003e00547308 */ /* 0x0002a20000000800 */
[----:B------:R-:W-:Y:S01]  /*3a70*/  FMUL.FTZ R0, R64, R89 ;  /* 0x0000005940007220 */ /* 0x000fe20000410000 */
[----:B------:R-:W-:Y:S02]  /*3a80*/  HADD2.F32 R61, -RZ, R33.H1_H1 ;  /* 0x30000021ff3d7230 */ /* 0x000fe40000004100 */
[----:B0-----:R-:W-:Y:S01]  /*3a90*/  HADD2.F32 R49, -RZ, R34.H1_H1 ;  /* 0x30000022ff317230 */ /* 0x001fe20000004100 */
[----:B------:R-:W-:-:S03]  /*3aa0*/  FMUL.FTZ R111, R73, R0 ;  /* 0x00000000496f7220 */ /* 0x000fc60000410000 */
[----:B------:R0:W2:Y:S01]  /*3ab0*/  MUFU.EX2 R92, R28 ;  /* 0x0000001c005c7308 */ /* 0x0000a20000000800 */
[----:B------:R-:W-:Y:S01]  /*3ac0*/  FFMA.FTZ R83, R111, R60, R50 ;  /* 0x0000003c6f537223 */ /* 0x000fe20000010032 */
[----:B------:R-:W-:Y:S01]  /*3ad0*/  HADD2.F32 R50, -RZ, R29.H1_H1 ;  /* 0x3000001dff327230 */ /* 0x000fe20000004100 */
[----:B---3--:R-:W-:Y:S01]  /*3ae0*/  FMUL.FTZ R45, R66, R91 ;  /* 0x0000005b422d7220 */ /* 0x008fe20000410000 */
[----:B-1----:R-:W-:Y:S01]  /*3af0*/  HADD2.F32 R62, -RZ, R33.H0_H0 ;  /* 0x20000021ff3e7230 */ /* 0x002fe20000004100 */
[----:B------:R-:W-:Y:S01]  /*3b00*/  FADD.FTZ R33, -R85, 1 ;  /* 0x3f80000055217421 */ /* 0x000fe20000010100 */
[----:B------:R-:W-:Y:S01]  /*3b10*/  HADD2.F32 R60, -RZ, R34.H0_H0 ;  /* 0x20000022ff3c7230 */ /* 0x000fe20000004100 */
[----:B------:R-:W-:Y:S01]  /*3b20*/  FMUL.FTZ R29, R50, -1.4426950216293334961 ;  /* 0xbfb8aa3b321d7820 */ /* 0x000fe20000410000 */
[----:B------:R1:W3:Y:S01]  /*3b30*/  MUFU.EX2 R88, R65 ;  /* 0x0000004100587308 */ /* 0x0002e20000000800 */
[----:B0-----:R-:W-:Y:S01]  /*3b40*/  FADD.FTZ R28, R51, 1 ;  /* 0x3f800000331c7421 */ /* 0x001fe20000010000 */
[----:B------:R-:W-:Y:S01]  /*3b50*/  HADD2.F32 R51, -RZ, R30.H0_H0 ;  /* 0x2000001eff337230 */ /* 0x000fe20000004100 */
[----:B--2---:R-:W-:Y:S01]  /*3b60*/  FADD.FTZ R84, R84, 1 ;  /* 0x3f80000054547421 */ /* 0x004fe20000010000 */
[----:B------:R-:W-:Y:S01]  /*3b70*/  HADD2.F32 R34, -RZ, R58.H0_H0 ;  /* 0x2000003aff227230 */ /* 0x000fe20000004100 */
[----:B------:R-:W-:Y:S01]  /*3b80*/  FMUL.FTZ R112, R24, R45 ;  /* 0x0000002d18707220 */ /* 0x000fe20000410000 */
[----:B------:R-:W-:Y:S01]  /*3b90*/  HADD2.F32 R30, -RZ, R59.H0_H0 ;  /* 0x2000003bff1e7230 */ /* 0x000fe20000004100 */
[----:B------:R-:W-:Y:S01]  /*3ba0*/  FFMA.FTZ R87, R68, R33, 1 ;  /* 0x3f80000044577423 */ /* 0x000fe20000010021 */
[----:B------:R0:W-:Y:S01]  /*3bb0*/  MUFU.RCP R93, R28 ;  /* 0x0000001c005d7308 */ /* 0x0001e20000001000 */
[----:B-1----:R-:W-:Y:S01]  /*3bc0*/  HADD2.F32 R65, -RZ, R32.H1_H1 ;  /* 0x30000020ff417230 */ /* 0x002fe20000004100 */
[----:B------:R-:W-:Y:S01]  /*3bd0*/  FADD.FTZ R92, R92, 1 ;  /* 0x3f8000005c5c7421 */ /* 0x000fe20000010000 */
[----:B------:R-:W-:-:S05]  /*3be0*/  HADD2.F32 R68, -RZ, R58.H1_H1 ;  /* 0x3000003aff447230 */ /* 0x000fca0000004100 */
[----:B------:R-:W1:Y:S01]  /*3bf0*/  MUFU.RCP R95, R63 ;  /* 0x0000003f005f7308 */ /* 0x000e620000001000 */
[----:B0-----:R-:W-:Y:S02]  /*3c00*/  FMUL.FTZ R28, R51, -1.4426950216293334961 ;  /* 0xbfb8aa3b331c7820 */ /* 0x001fe40000410000 */
[----:B---3--:R-:W-:-:S05]  /*3c10*/  FADD.FTZ R88, R88, 1 ;  /* 0x3f80000058587421 */ /* 0x008fca0000010000 */
[----:B------:R0:W2:Y:S08]  /*3c20*/  MUFU.EX2 R100, R28 ;  /* 0x0000001c00647308 */ /* 0x0000b00000000800 */
[----:B------:R3:W2:Y:S01]  /*3c30*/  MUFU.EX2 R96, R48 ;  /* 0x0000003000607308 */ /* 0x0006a20000000800 */
[----:B0-----:R-:W-:Y:S02]  /*3c40*/  FADD.FTZ R28, R67, 1 ;  /* 0x3f800000431c7421 */ /* 0x001fe40000010000 */
[----:B-1----:R-:W-:-:S02]  /*3c50*/  FMUL.FTZ R63, R78, R95 ;  /* 0x0000005f4e3f7220 */ /* 0x002fc40000410000 */
[----:B------:R-:W-:Y:S02]  /*3c60*/  FADD.FTZ R67, -R91, 1 ;  /* 0x3f8000005b437421 */ /* 0x000fe40000010100 */
[----:B------:R-:W-:Y:S01]  /*3c70*/  FMUL.FTZ R114, R70, R63 ;  /* 0x0000003f46727220 */ /* 0x000fe20000410000 */
[----:B------:R0:W-:Y:S01]  /*3c80*/  MUFU.RCP R97, R28 ;  /* 0x0000001c00617308 */ /* 0x0001e20000001000 */
[----:B---3--:R-:W-:Y:S01]  /*3c90*/  HADD2.F32 R48, -RZ, R57.H1_H1 ;  /* 0x30000039ff307230 */ /* 0x008fe20000004100 */
[----:B--2---:R-:W-:-:S04]  /*3ca0*/  FADD.FTZ R100, R100, 1 ;  /* 0x3f80000064647421 */ /* 0x004fc80000010000 */
[----:B------:R-:W-:Y:S02]  /*3cb0*/  FFMA.FTZ R32, R112, R48, R83 ;  /* 0x0000003070207223 */ /* 0x000fe40000010053 */
[----:B------:R-:W-:Y:S01]  /*3cc0*/  MUFU.RCP R101, R84 ;  /* 0x0000005400657308 */ /* 0x000fe20000001000 */
[----:B------:R-:W-:Y:S02]  /*3cd0*/  FMUL.FTZ R48, R76, R93 ;  /* 0x0000005d4c307220 */ /* 0x000fe40000410000 */
[----:B0-----:R-:W-:Y:S02]  /*3ce0*/  FMUL.FTZ R28, R102, -1.4426950216293334961 ;  /* 0xbfb8aa3b661c7820 */ /* 0x001fe40000410000 */
[----:B------:R-:W-:Y:S02]  /*3cf0*/  FMUL.FTZ R113, R75, R48 ;  /* 0x000000304b717220 */ /* 0x000fe40000410000 */
[----:B------:R-:W-:Y:S01]  /*3d00*/  FADD.FTZ R96, R96, 1 ;  /* 0x3f80000060607421 */ /* 0x000fe20000010000 */
[----:B------:R0:W1:Y:S01]  /*3d10*/  MUFU.EX2 R98, R29 ;  /* 0x0000001d00627308 */ /* 0x0000620000000800 */
[----:B------:R-:W-:-:S04]  /*3d20*/  FFMA.FTZ R99, R113, R34, R32 ;  /* 0x0000002271637223 */ /* 0x000fc80000010020 */
[----:B------:R-:W-:-:S03]  /*3d30*/  FFMA.FTZ R68, R114, R68, R99 ;  /* 0x0000004472447223 */ /* 0x000fc60000010063 */
[----:B------:R-:W-:Y:S01]  /*3d40*/  MUFU.RCP R105, R88 ;  /* 0x0000005800697308 */ /* 0x000fe20000001000 */
[----:B0-----:R-:W-:-:S04]  /*3d50*/  FADD.FTZ R29, -R81, 1 ;  /* 0x3f800000511d7421 */ /* 0x001fc80000010100 */
[----:B------:R-:W-:Y:S02]  /*3d60*/  FFMA.FTZ R83, R74, R29, 1 ;  /* 0x3f8000004a537423 */ /* 0x000fe4000001001d */
[----:B------:R-:W-:Y:S01]  /*3d70*/  FADD.FTZ R29, -R89, 1 ;  /* 0x3f800000591d7421 */ /* 0x000fe20000010100 */
[----:B------:R0:W2:Y:S01]  /*3d80*/  MUFU.EX2 R104, R28 ;  /* 0x0000001c00687308 */ /* 0x0000a20000000800 */
[----:B-1----:R-:W-:-:S07]  /*3d90*/  FADD.FTZ R98, R98, 1 ;  /* 0x3f80000062627421 */ /* 0x002fce0000010000 */
[----:B------:R-:W-:Y:S01]  /*3da0*/  MUFU.RCP R119, R92 ;  /* 0x0000005c00777308 */ /* 0x000fe20000001000 */
[----:B0-----:R-:W-:Y:S01]  /*3db0*/  HADD2.F32 R28, -RZ, R52.H0_H0 ;  /* 0x20000034ff1c7230 */ /* 0x001fe20000004100 */
[----:B--2---:R-:W-:-:S06]  /*3dc0*/  FADD.FTZ R104, R104, 1 ;  /* 0x3f80000068687421 */ /* 0x004fcc0000010000 */
[----:B------:R-:W-:Y:S01]  /*3dd0*/  MUFU.RCP R100, R100 ;  /* 0x0000006400647308 */ /* 0x000fe20000001000 */
[----:B----4-:R0:W-:Y:S04]  /*3de0*/  STS.128 [R7.X16], R36 ;  /* 0x0000002407007388 */ /* 0x0101e8000000cc00 */
[----:B-----5:R1:W-:Y:S01]  /*3df0*/  STS.128 [R7.X16+0x200], R40 ;  /* 0x0002002807007388 */ /* 0x0203e2000000cc00 */
[----:B------:R-:W-:-:S06]  /*3e00*/  NOP ;  /* 0x0000000000007918 */ /* 0x000fcc0000000000 */
[----:B------:R-:W2:Y:S01]  /*3e10*/  LDS.128 R32, [R6.X16] ;  /* 0x0000000006207984 */ /* 0x000ea2000000cc00 */
[----:B0-----:R-:W-:Y:S01]  /*3e20*/  FFMA.FTZ R37, R64, R29, 1 ;  /* 0x3f80000040257423 */ /* 0x001fe2000001001d */
[----:B------:R-:W-:Y:S01]  /*3e30*/  HADD2.F32 R38, -RZ, R59.H1_H1 ;  /* 0x3000003bff267230 */ /* 0x000fe20000004100 */
[----:B------:R-:W-:Y:S02]  /*3e40*/  FMUL.FTZ R64, R80, R97 ;  /* 0x0000006150407220 */ /* 0x000fe40000410000 */
[----:B------:R-:W-:Y:S02]  /*3e50*/  FFMA.FTZ R39, R66, R67, 1 ;  /* 0x3f80000042277423 */ /* 0x000fe40000010043 */
[----:B------:R-:W-:Y:S02]  /*3e60*/  FMUL.FTZ R115, R77, R64 ;  /* 0x000000404d737220 */ /* 0x000fe40000410000 */
[----:B------:R-:W-:Y:S02]  /*3e70*/  FMUL.FTZ R66, R82, R101 ;  /* 0x0000006552427220 */ /* 0x000fe40000410000 */
[----:B------:R-:W-:-:S02]  /*3e80*/  FADD.FTZ R29, -R93, 1 ;  /* 0x3f8000005d1d7421 */ /* 0x000fc40000010100 */
[----:B------:R-:W-:Y:S01]  /*3e90*/  FFMA.FTZ R67, R115, R30, R68 ;  /* 0x0000001e73437223 */ /* 0x000fe20000010044 */
[----:B------:R-:W-:Y:S01]  /*3ea0*/  HADD2.F32 R68, -RZ, R31.H1_H1 ;  /* 0x3000001fff447230 */ /* 0x000fe20000004100 */
[----:B------:R-:W-:Y:S02]  /*3eb0*/  FMUL.FTZ R116, R79, R66 ;  /* 0x000000424f747220 */ /* 0x000fe40000410000 */
[----:B-1----:R-:W-:Y:S02]  /*3ec0*/  FFMA.FTZ R41, R76, R29, 1 ;  /* 0x3f8000004c297423 */ /* 0x002fe4000001001d */
[----:B------:R-:W-:Y:S02]  /*3ed0*/  FADD.FTZ R29, -R95, 1 ;  /* 0x3f8000005f1d7421 */ /* 0x000fe40000010100 */
[----:B------:R-:W-:Y:S02]  /*3ee0*/  FADD.FTZ R31, -R97, 1 ;  /* 0x3f800000611f7421 */ /* 0x000fe40000010100 */
[----:B------:R-:W-:-:S02]  /*3ef0*/  FFMA.FTZ R38, R116, R38, R67 ;  /* 0x0000002674267223 */ /* 0x000fc40000010043 */
[----:B------:R-:W-:Y:S02]  /*3f00*/  FMUL.FTZ R67, R86, R105 ;  /* 0x0000006956437220 */ /* 0x000fe40000410000 */
[----:B------:R-:W-:Y:S02]  /*3f10*/  FFMA.FTZ R43, R78, R29, 1 ;  /* 0x3f8000004e2b7423 */ /* 0x000fe4000001001d */
[----:B------:R-:W-:Y:S02]  /*3f20*/  FFMA.FTZ R99, R80, R31, 1 ;  /* 0x3f80000050637423 */ /* 0x000fe4000001001f */
[----:B------:R-:W-:Y:S02]  /*3f30*/  FMUL.FTZ R30, R106, -1.4426950216293334961 ;  /* 0xbfb8aa3b6a1e7820 */ /* 0x000fe40000410000 */
[----:B------:R-:W-:Y:S02]  /*3f40*/  FADD.FTZ R29, -R101, 1 ;  /* 0x3f800000651d7421 */ /* 0x000fe40000010100 */
[----:B------:R-:W-:Y:S01]  /*3f50*/  FADD.FTZ R31, -R105, 1 ;  /* 0x3f800000691f7421 */ /* 0x000fe20000010100 */
[----:B------:R0:W-:Y:S01]  /*3f60*/  MUFU.EX2 R88, R30 ;  /* 0x0000001e00587308 */ /* 0x0001e20000000800 */
[----:B------:R-:W-:Y:S01]  /*3f70*/  FMUL.FTZ R117, R72, R67 ;  /* 0x0000004348757220 */ /* 0x000fe20000410000 */
[----:B--2---:R-:W-:Y:S01]  /*3f80*/  HADD2.F32 R76, -RZ, R32.H1_H1 ;  /* 0x30000020ff4c7230 */ /* 0x004fe20000004100 */
[----:B------:R-:W-:Y:S01]  /*3f90*/  FFMA.FTZ R103, R82, R29, 1 ;  /* 0x3f80000052677423 */ /* 0x000fe2000001001d */
[--C-:B------:R-:W-:Y:S01]  /*3fa0*/  HADD2.F32 R82, -RZ, R34.reuse.H0_H0 ;  /* 0x20000022ff527230 */ /* 0x100fe20000004100 */
[----:B------:R-:W-:Y:S01]  /*3fb0*/  FFMA.FTZ R107, R86, R31, 1 ;  /* 0x3f800000566b7423 */ /* 0x000fe2000001001f */
[----:B------:R-:W-:Y:S01]  /*3fc0*/  HADD2.F32 R84, -RZ, R34.H1_H1 ;  /* 0x30000022ff547230 */ /* 0x000fe20000004100 */
[----:B------:R-:W-:Y:S01]  /*3fd0*/  FFMA.FTZ R118, R117, R28, R38 ;  /* 0x0000001c75767223 */ /* 0x000fe20000010026 */
[----:B------:R-:W-:Y:S01]  /*3fe0*/  HADD2.F32 R74, -RZ, R32.H0_H0 ;  /* 0x20000020ff4a7230 */ /* 0x000fe20000004100 */
[----:B0-----:R-:W0:Y:S01]  /*3ff0*/  LDS.128 R28, [R6.X16+0x10] ;  /* 0x00001000061c7984 */ /* 0x001e22000000cc00 */
[----:B------:R-:W-:Y:S01]  /*4000*/  FMUL.FTZ R36, R68, -1.4426950216293334961 ;  /* 0xbfb8aa3b44247820 */ /* 0x000fe20000410000 */
[----:B------:R-:W-:Y:S01]  /*4010*/  HADD2.F32 R80, -RZ, R33.H1_H1 ;  /* 0x30000021ff507230 */ /* 0x000fe20000004100 */
[----:B------:R-:W-:Y:S01]  /*4020*/  FMUL.FTZ R34, R71, R76 ;  /* 0x0000004c47227220 */ /* 0x000fe20000410000 */
[----:B------:R-:W-:Y:S01]  /*4030*/  HADD2.F32 R71, -RZ, R35.H1_H1 ;  /* 0x30000023ff477230 */ /* 0x000fe20000004100 */
[----:B------:R1:W2:Y:S01]  /*4040*/  MUFU.EX2 R108, R36 ;  /* 0x00000024006c7308 */ /* 0x0002a20000000800 */
[----:B------:R-:W-:Y:S01]  /*4050*/  HADD2.F32 R78, -RZ, R33.H0_H0 ;  /* 0x20000021ff4e7230 */ /* 0x000fe20000004100 */
[----:B------:R-:W-:Y:S01]  /*4060*/  FMUL.FTZ R32, R69, R74 ;  /* 0x0000004a45207220 */ /* 0x000fe20000410000 */
[----:B------:R-:W-:Y:S01]  /*4070*/  HADD2.F32 R69, -RZ, R35.H0_H0 ;  /* 0x20000023ff457230 */ /* 0x000fe20000004100 */
[----:B------:R-:W-:-:S02]  /*4080*/  FMUL.FTZ R42, R79, R71 ;  /* 0x000000474f2a7220 */ /* 0x000fc40000410000 */
[----:B------:R-:W-:Y:S02]  /*4090*/  FMUL.FTZ R24, R24, R80 ;  /* 0x0000005018187220 */ /* 0x000fe40000410000 */
[----:B------:R-:W3:Y:S01]  /*40a0*/  MUFU.RCP R33, R96 ;  /* 0x0000006000217308 */ /* 0x000ee20000001000 */
[----:B------:R-:W-:Y:S02]  /*40b0*/  FMUL.FTZ R34, R85, R34 ;  /* 0x0000002255227220 */ /* 0x000fe40000410000 */
[----:B------:R-:W-:Y:S02]  /*40c0*/  FMUL.FTZ R38, R75, R82 ;  /* 0x000000524b267220 */ /* 0x000fe40000410000 */
[----:B-1----:R-:W-:Y:S02]  /*40d0*/  FMUL.FTZ R36, R73, R78 ;  /* 0x0000004e49247220 */ /* 0x002fe40000410000 */
[----:B------:R-:W-:Y:S01]  /*40e0*/  FMUL.FTZ R70, R70, R84 ;  /* 0x0000005446467220 */ /* 0x000fe20000410000 */
[----:B------:R-:W1:Y:S01]  /*40f0*/  MUFU.RCP R79, R98 ;  /* 0x00000062004f7308 */ /* 0x000e620000001000 */
        /* <DEDUP_REMOVED lines=9> */
[----:B------:R-:W4:Y:S01]  /*4190*/  MUFU.RCP R93, R108 ;  /* 0x0000006c005d7308 */ /* 0x000f220000001000 */
[----:B------:R-:W-:Y:S01]  /*41a0*/  FMUL.FTZ R39, R24, R39 ;  /* 0x0000002718277220 */ /* 0x000fe20000410000 */
[--C-:B0-----:R-:W-:Y:S01]  /*41b0*/  HADD2.F32 R73, -RZ, R28.reuse.H1_H1 ;  /* 0x3000001cff497230 */ /* 0x101fe20000004100 */
[----:B------:R-:W-:Y:S01]  /*41c0*/  FMUL.FTZ R43, R70, R43 ;  /* 0x0000002b462b7220 */ /* 0x000fe20000410000 */
[--C-:B------:R-:W-:Y:S01]  /*41d0*/  HADD2.F32 R77, -RZ, R29.reuse.H0_H0 ;  /* 0x2000001dff4d7230 */ /* 0x100fe20000004100 */
[----:B------:R-:W-:Y:S01]  /*41e0*/  FMUL.FTZ R32, R32, R83 ;  /* 0x0000005320207220 */ /* 0x000fe20000410000 */
[----:B------:R-:W-:Y:S02]  /*41f0*/  HADD2.F32 R81, -RZ, R29.H1_H1 ;  /* 0x3000001dff517230 */ /* 0x000fe40000004100 */
[----:B------:R-:W0:Y:S01]  /*4200*/  MUFU.RCP R89, R88 ;  /* 0x0000005800597308 */ /* 0x000e220000001000 */
[----:B------:R-:W-:Y:S01]  /*4210*/  FADD.FTZ R29, -R119, 1 ;  /* 0x3f800000771d7421 */ /* 0x000fe20000010100 */
[----:B------:R-:W-:Y:S01]  /*4220*/  HADD2.F32 R70, -RZ, R28.H0_H0 ;  /* 0x2000001cff467230 */ /* 0x000fe20000004100 */
[----:B------:R-:W-:Y:S01]  /*4230*/  FMUL.FTZ R24, R65, R73 ;  /* 0x0000004941187220 */ /* 0x000fe20000410000 */
[--C-:B------:R-:W-:Y:S01]  /*4240*/  HADD2.F32 R91, -RZ, R31.reuse.H0_H0 ;  /* 0x2000001fff5b7230 */ /* 0x100fe20000004100 */
[----:B------:R-:W-:Y:S01]  /*4250*/  FMUL.FTZ R28, R62, R77 ;  /* 0x0000004d3e1c7220 */ /* 0x000fe20000410000 */
[----:B------:R-:W-:Y:S01]  /*4260*/  HADD2.F32 R92, -RZ, R31.H1_H1 ;  /* 0x3000001fff5c7230 */ /* 0x000fe20000004100 */
[----:B------:R-:W-:Y:S01]  /*4270*/  FFMA.FTZ R29, R90, R29, 1 ;  /* 0x3f8000005a1d7423 */ /* 0x000fe2000001001d */
[--C-:B------:R-:W-:Y:S01]  /*4280*/  HADD2.F32 R83, -RZ, R30.reuse.H0_H0 ;  /* 0x2000001eff537230 */ /* 0x100fe20000004100 */
[----:B------:R-:W-:Y:S01]  /*4290*/  FMUL.FTZ R24, R119, R24 ;  /* 0x0000001877187220 */ /* 0x000fe20000410000 */
[----:B------:R-:W-:Y:S01]  /*42a0*/  HADD2.F32 R86, -RZ, R30.H1_H1 ;  /* 0x3000001eff567230 */ /* 0x000fe20000004100 */
[----:B---3--:R-:W-:-:S02]  /*42b0*/  FADD.FTZ R31, -R33, 1 ;  /* 0x3f800000211f7421 */ /* 0x008fc40000010100 */
[----:B-1----:R-:W-:Y:S02]  /*42c0*/  FADD.FTZ R35, -R79, 1 ;  /* 0x3f8000004f237421 */ /* 0x002fe40000010100 */
[----:B------:R-:W-:Y:S02]  /*42d0*/  FMUL.FTZ R30, R61, R81 ;  /* 0x000000513d1e7220 */ /* 0x000fe40000410000 */
[C---:B------:R-:W-:Y:S02]  /*42e0*/  FMUL.FTZ R75, R94.reuse, R33 ;  /* 0x000000215e4b7220 */ /* 0x040fe40000410000 */
[----:B------:R-:W-:Y:S02]  /*42f0*/  FMUL.FTZ R28, R33, R28 ;  /* 0x0000001c211c7220 */ /* 0x000fe40000410000 */
[----:B------:R-:W-:Y:S02]  /*4300*/  FFMA.FTZ R31, R94, R31, 1 ;  /* 0x3f8000005e1f7423 */ /* 0x000fe4000001001f */
[----:B------:R-:W-:-:S02]  /*4310*/  FMUL.FTZ R33, R24, R29 ;  /* 0x0000001d18217220 */ /* 0x000fc40000410000 */
[----:B------:R-:W-:Y:S02]  /*4320*/  FFMA.FTZ R35, R50, R35, 1 ;  /* 0x3f80000032237423 */ /* 0x000fe40000010023 */
[----:B------:R-:W-:Y:S02]  /*4330*/  FMUL.FTZ R30, R79, R30 ;  /* 0x0000001e4f1e7220 */ /* 0x000fe40000410000 */
[----:B--2---:R-:W-:Y:S02]  /*4340*/  FADD.FTZ R29, -R85, 1 ;  /* 0x3f800000551d7421 */ /* 0x004fe40000010100 */
[----:B------:R-:W-:Y:S02]  /*4350*/  FMUL.FTZ R38, R38, R41 ;  /* 0x0000002926267220 */ /* 0x000fe40000410000 */
[----:B------:R-:W-:Y:S02]  /*4360*/  FMUL.FTZ R72, R72, R70 ;  /* 0x0000004648487220 */ /* 0x000fe40000410000 */
[----:B------:R-:W-:-:S02]  /*4370*/  FMUL.FTZ R24, R28, R31 ;  /* 0x0000001f1c187220 */ /* 0x000fc40000410000 */
[----:B------:R-:W-:Y:S02]  /*4380*/  FMUL.FTZ R42, R101, R42 ;  /* 0x0000002a652a7220 */ /* 0x000fe40000410000 */
[----:B------:R-:W-:Y:S02]  /*4390*/  FMUL.FTZ R87, R34, R87 ;  /* 0x0000005722577220 */ /* 0x000fe40000410000 */
[----:B------:R-:W-:Y:S02]  /*43a0*/  FMUL.FTZ R36, R36, R37 ;  /* 0x0000002524247220 */ /* 0x000fe40000410000 */
[----:B------:R-:W-:Y:S02]  /*43b0*/  FMUL.FTZ R35, R30, R35 ;  /* 0x000000231e237220 */ /* 0x000fe40000410000 */
[----:B----4-:R-:W-:Y:S02]  /*43c0*/  FADD.FTZ R41, -R93, 1 ;  /* 0x3f8000005d297421 */ /* 0x010fe40000010100 */
[----:B------:R-:W-:-:S02]  /*43d0*/  FFMA.FTZ R31, R102, R29, 1 ;  /* 0x3f800000661f7423 */ /* 0x000fc4000001001d */
[----:B------:R-:W-:Y:S02]  /*43e0*/  FADD.FTZ R28, -R100, 1 ;  /* 0x3f800000641c7421 */ /* 0x000fe40000010100 */
[----:B0-----:R-:W-:Y:S02]  /*43f0*/  FADD.FTZ R37, -R89, 1 ;  /* 0x3f80000059257421 */ /* 0x001fe40000010100 */
[----:B------:R-:W-:Y:S02]  /*4400*/  FMUL.FTZ R29, R60, R83 ;  /* 0x000000533c1d7220 */ /* 0x000fe40000410000 */
[----:B------:R-:W-:Y:S02]  /*4410*/  FMUL.FTZ R30, R49, R86 ;  /* 0x00000056311e7220 */ /* 0x000fe40000410000 */
[----:B------:R-:W-:Y:S02]  /*4420*/  FMUL.FTZ R34, R46, R91 ;  /* 0x0000005b2e227220 */ /* 0x000fe40000410000 */
[----:B------:R-:W-:-:S02]  /*4430*/  FMUL.FTZ R88, R47, R92 ;  /* 0x0000005c2f587220 */ /* 0x000fc40000410000 */
[----:B------:R-:W-:Y:S02]  /*4440*/  FMUL.FTZ R72, R105, R72 ;  /* 0x0000004869487220 */ /* 0x000fe40000410000 */
[----:B------:R-:W-:Y:S02]  /*4450*/  FMUL.FTZ R103, R42, R103 ;  /* 0x000000672a677220 */ /* 0x000fe40000410000 */
[----:B------:R-:W-:Y:S02]  /*4460*/  FFMA.FTZ R95, R68, R41, 1 ;  /* 0x3f800000445f7423 */ /* 0x000fe40000010029 */
[----:B------:R-:W-:Y:S02]  /*4470*/  FMUL.FTZ R40, R97, R40 ;  /* 0x0000002861287220 */ /* 0x000fe40000410000 */
[----:B------:R-:W-:Y:S02]  /*4480*/  FFMA.FTZ R28, R51, R28, 1 ;  /* 0x3f800000331c7423 */ /* 0x000fe4000001001c */
[----:B------:R-:W-:-:S02]  /*4490*/  FFMA.FTZ R42, R106, R37, 1 ;  /* 0x3f8000006a2a7423 */ /* 0x000fc40000010025 */
[----:B------:R-:W-:Y:S02]  /*44a0*/  FMUL.FTZ R29, R100, R29 ;  /* 0x0000001d641d7220 */ /* 0x000fe40000410000 */
        /* <DEDUP_REMOVED lines=17> */
[----:B------:R-:W-:Y:S01]  /*45c0*/  FMUL.FTZ R65, R65, R90 ;  /* 0x0000005a41417220 */ /* 0x000fe20000410000 */
[----:B------:R-:W-:Y:S01]  /*45d0*/  F2FP.PACK_AB R34, R37, R34 ;  /* 0x000000222522723e */ /* 0x000fe200000000ff */
[----:B------:R-:W-:Y:S01]  /*45e0*/  BAR.SYNC.DEFER_BLOCKING 0x0 ;  /* 0x0000000000007b1d */ /* 0x000fe20000010000 */
[----:B------:R-:W-:Y:S01]  /*45f0*/  LEA R24, R4, R27, 0x1 ;  /* 0x0000001b04187211 */ /* 0x000fe200078e08ff */
[----:B------:R-:W-:Y:S01]  /*4600*/  HADD2.F32 R27, -RZ, R52.H1_H1 ;  /* 0x30000034ff1b7230 */ /* 0x000fe20000004100 */
[----:B------:R-:W-:Y:S01]  /*4610*/  F2FP.PACK_AB R35, R88, R41 ;  /* 0x000000295823723e */ /* 0x000fe200000000ff */
[----:B------:R-:W-:-:S02]  /*4620*/  FMUL.FTZ R62, R62, R75 ;  /* 0x0000004b3e3e7220 */ /* 0x000fc40000410000 */
[----:B------:R-:W-:Y:S02]  /*4630*/  FMUL.FTZ R50, R50, R79 ;  /* 0x0000004f32327220 */ /* 0x000fe40000410000 */
[----:B------:R-:W-:Y:S02]  /*4640*/  FFMA.FTZ R27, R65, R27, R118 ;  /* 0x0000001b411b7223 */ /* 0x000fe40000010076 */
[----:B------:R-:W-:Y:S02]  /*4650*/  FMUL.FTZ R61, R61, R50 ;  /* 0x000000323d3d7220 */ /* 0x000fe40000410000 */
[----:B------:R-:W-:Y:S01]  /*4660*/  FFMA.FTZ R72, R62, R72, R27 ;  /* 0x000000483e487223 */ /* 0x000fe2000001001b */
[----:B------:R-:W-:Y:S01]  /*4670*/  HADD2.F32 R27, -RZ, R53.H1_H1 ;  /* 0x30000035ff1b7230 */ /* 0x000fe20000004100 */
[----:B------:R-:W-:Y:S02]  /*4680*/  FMUL.FTZ R51, R51, R100 ;  /* 0x0000006433337220 */ /* 0x000fe40000410000 */
[----:B------:R-:W-:-:S02]  /*4690*/  FMUL.FTZ R102, R102, R85 ;  /* 0x0000005566667220 */ /* 0x000fc40000410000 */
[----:B------:R-:W-:Y:S01]  /*46a0*/  FFMA.FTZ R27, R61, R27, R72 ;  /* 0x0000001b3d1b7223 */ /* 0x000fe20000010048 */
[----:B------:R-:W-:Y:S01]  /*46b0*/  HADD2.F32 R72, -RZ, R55.H1_H1 ;  /* 0x30000037ff487230 */ /* 0x000fe20000004100 */
[----:B------:R-:W-:Y:S02]  /*46c0*/  FMUL.FTZ R60, R60, R51 ;  /* 0x000000333c3c7220 */ /* 0x000fe40000410000 */
[----:B------:R-:W-:Y:S01]  /*46d0*/  FMUL.FTZ R122, R49, R102 ;  /* 0x00000066317a7220 */ /* 0x000fe20000410000 */
[----:B------:R0:W-:Y:S01]  /*46e0*/  STS.128 [R24.X16], R28 ;  /* 0x0000001c18007388 */ /* 0x0001e2000000cc00 */
[----:B------:R-:W-:Y:S02]  /*46f0*/  FMUL.FTZ R89, R106, R89 ;  /* 0x000000596a597220 */ /* 0x000fe40000410000 */
[----:B------:R-:W-:Y:S01]  /*4700*/  FMUL.FTZ R68, R68, R93 ;  /* 0x0000005d44447220 */ /* 0x000fe20000410000 */
[----:B------:R-:W-:Y:S01]  /*4710*/  STS.128 [R24.X16+0x10], R32 ;  /* 0x0000102018007388 */ /* 0x000fe2000000cc00 */
[----:B------:R-:W-:-:S06]  /*4720*/  NOP ;  /* 0x0000000000007918 */ /* 0x000fcc0000000000 */
[----:B------:R-:W1:Y:S01]  /*4730*/  LDS.128 R36, [R7.X16] ;  /* 0x0000000007247984 */ /* 0x000e62000000cc00 */
[----:B------:R-:W-:Y:S02]  /*4740*/  FMUL.FTZ R123, R46, R89 ;  /* 0x000000592e7b7220 */ /* 0x000fe40000410000 */
[----:B------:R-:W-:Y:S01]  /*4750*/  FMUL.FTZ R124, R47, R68 ;  /* 0x000000442f7c7220 */ /* 0x000fe20000410000 */
[----:B------:R-:W2:Y:S01]  /*4760*/  LDS.128 R40, [R7.X16+0x200] ;  /* 0x0002000007287984 */ /* 0x000ea2000000cc00 */
[--C-:B0-----:R-:W-:Y:S01]  /*4770*/  HADD2.F32 R28, -RZ, R54.reuse.H0_H0 ;  /* 0x20000036ff1c7230 */ /* 0x101fe20000004100 */
[----:B------:R-:W-:Y:S01]  /*4780*/  MOV R29, UR8 ;  /* 0x00000008001d7c02 */ /* 0x000fe20008000f00 */
[----:B------:R-:W-:Y:S01]  /*4790*/  HADD2.F32 R30, -RZ, R54.H1_H1 ;  /* 0x30000036ff1e7230 */ /* 0x000fe20000004100 */
[----:B------:R-:W-:Y:S02]  /*47a0*/  MOV R31, c[0x0][0x16c] ;  /* 0x00005b00001f7a02 */ /* 0x000fe40000000f00 */
[----:B------:R-:W-:Y:S01]  /*47b0*/  FFMA.FTZ R27, R60, R28, R27 ;  /* 0x0000001c3c1b7223 */ /* 0x000fe2000001001b */
[----:B------:R-:W-:-:S02]  /*47c0*/  MOV R28, UR7 ;  /* 0x00000007001c7c02 */ /* 0x000fc40008000f00 */
[----:B------:R-:W-:Y:S01]  /*47d0*/  ISETP.GE.AND P1, PT, R31, 0x1, PT ;  /* 0x000000011f00780c */ /* 0x000fe20003f26270 */
[----:B------:R-:W-:Y:S01]  /*47e0*/  FFMA.FTZ R30, R122, R30, R27 ;  /* 0x0000001e7a1e7223 */ /* 0x000fe2000001001b */
[----:B------:R-:W-:Y:S01]  /*47f0*/  HADD2.F32 R27, -RZ, R55.H0_H0 ;  /* 0x20000037ff1b7230 */ /* 0x000fe20000004100 */
[----:B------:R-:W-:-:S04]  /*4800*/  IMAD.WIDE R28, R25, 0x10, R28 ;  /* 0x00000010191c7825 */ /* 0x000fc800078e021c */
        /* <DEDUP_REMOVED lines=41> */
[----:B0-----:R-:W0:Y:S01]  /*4aa0*/  LDS.128 R28, [R7.X16] ;  /* 0x00000000071c7984 */ /* 0x001e22000000cc00 */
        /* <DEDUP_REMOVED lines=10> */
.L_x_7979:
[----:B------:R-:W-:Y:S01]  /*4b50*/  BAR.SYNC.DEFER_BLOCKING 0x0 ;  /* 0x0000000000007b1d */ /* 0x000fe20000010000 */
[----:B------:R-:W-:Y:S01]  /*4b60*/  HFMA2.MMA R25, -RZ, RZ, 0, 0 ;  /* 0x00000000ff197435 */ /* 0x000fe200000001ff */
[----:B------:R-:W-:Y:S01]  /*4b70*/  FFMA.FTZ R0, R124, R72, R49 ;  /* 0x000000487c007223 */ /* 0x000fe20000010031 */
[----:B0-----:R-:W-:Y:S01]  /*4b80*/  CS2R R26, SRZ ;  /* 0x00000000001a7805 */ /* 0x001fe2000001ff00 */
        /* <DEDUP_REMOVED lines=48> */
.L_x_8081:
        /* <DEDUP_REMOVED lines=58> */
[----:B0-----:R-:W-:Y:S01]  /*5230*/  HFMA2.MMA R79, -RZ, RZ, 0, 1.52587890625e-05 ;  /* 0x00000100ff4f7435 */ /* 0x001fe200000001ff */
[----:B------:R-:W-:Y:S01]  /*5240*/  ISETP.NE.AND P1, PT, R3, RZ, PT ;  /* 0x000000ff0300720c */ /* 0x000fe20003f25270 */
[----:B------:R-:W-:Y:S01]  /*5250*/  IMAD R157, R4, 0x3, R149 ;  /* 0x00000003049d7824 */ /* 0x000fe200078e0295 */
        /* <DEDUP_REMOVED lines=20> */
[----:B------:R-:W-:Y:S02]  /*53a0*/  FMUL.FTZ R160, R156, R18 ;  /* 0x000000129ca07220 */ /* 0x000fe40000410000 */
        /* <DEDUP_REMOVED lines=39> */
[----:B------:R-:W-:Y:S01]  /*5620*/  MUFU.SIN R137, R84 ;  /* 0x0000005400897308 */ /* 0x000fe20000000400 */
[----:B0-----:R-:W-:-:S04]  /*5630*/  MOV R70, UR24 ;  /* 0x0000001800467c02 */ /* 0x001fc80008000f00 */
[----:B------:R-:W-:Y:S01]  /*5640*/  ISETP.LT.OR P0, PT, R70, 0x2, P0 ;  /* 0x000000024600780c */ /* 0x000fe20000701670 */
[C---:B------:R-:W-:Y:S02]  /*5650*/  FMUL.FTZ R70, R156.reuse, R11 ;  /* 0x0000000b9c467220 */ /* 0x040fe40000410000 */
        /* <DEDUP_REMOVED lines=21> */
[C---:B-1----:R-:W-:Y:S02]  /*57b0*/  FMUL.FTZ R134, R70.reuse, R71 ;  /* 0x0000004746867220 */ /* 0x042fe40000410000 */
        /* <DEDUP_REMOVED lines=10> */
[----:B------:R-:W-:Y:S02]  /*5860*/  FMUL.FTZ R65, R156, R15 ;  /* 0x0000000f9c417220 */ /* 0x000fe40000410000 */
[----:B------:R-:W-:Y:S02]  /*5870*/  @!P0 IMAD R162, R74, R81, UR7 ;  /* 0x000000074aa28e24 */ /* 0x000fe4000f8e0251 */
[----:B------:R-:W-:Y:S02]  /*5880*/  FMUL.FTZ R74, R156, R13 ;  /* 0x0000000d9c4a7220 */ /* 0x000fe40000410000 */
        /* <DEDUP_REMOVED lines=33> */
[----:B------:R-:W-:Y:S02]  /*5aa0*/  LDS.128 R64, [R157.X16] ;  /* 0x000000009d407984 */ /* 0x000fe4000000cc00 */
        /* <DEDUP_REMOVED lines=42> */
[----:B------:R-:W2:Y:S01]  /*5d50*/  MUFU.EX2 R103, R103 ;  /* 0x0000006700677308 */ /* 0x000ea20000000800 */
[----:B------:R-:W-:Y:S01]  /*5d60*/  FMUL.FTZ R156, R156, R23 ;  /* 0x000000179c9c7220 */ /* 0x000fe20000410000 */
[--C-:B----4-:R-:W-:Y:S01]  /*5d70*/  HADD2.F32 R157, -RZ, R57.reuse.H0_H0 ;  /* 0x20000039ff9d7230 */ /* 0x110fe20000004100 */
[----:B------:R-:W-:Y:S01]  /*5d80*/  FMUL.FTZ R147, R159, R147 ;  /* 0x000000939f937220 */ /* 0x000fe20000410000 */
[----:B------:R-:W-:Y:S01]  /*5d90*/  HADD2.F32 R159, -RZ, R57.H1_H1 ;  /* 0x30000039ff9f7230 */ /* 0x000fe20000004100 */
[----:B0-----:R-:W-:Y:S01]  /*5da0*/  FMUL.FTZ R144, R160, R144 ;  /* 0x00000090a0907220 */ /* 0x001fe20000410000 */
[--C-:B------:R-:W-:Y:S01]  /*5db0*/  HADD2.F32 R162, -RZ, R71.reuse.H0_H0 ;  /* 0x20000047ffa27230 */ /* 0x100fe20000004100 */
[----:B------:R-:W-:Y:S01]  /*5dc0*/  FMUL.FTZ R141, R102, R141 ;  /* 0x0000008d668d7220 */ /* 0x000fe20000410000 */
[----:B------:R0:W4:Y:S01]  /*5dd0*/  MUFU.EX2 R155, R104 ;  /* 0x00000068009b7308 */ /* 0x0001220000000800 */
[----:B-1----:R-:W-:Y:S01]  /*5de0*/  FMUL.FTZ R100, R148, R107 ;  /* 0x0000006b94647220 */ /* 0x002fe20000410000 */
[----:B------:R-:W-:Y:S01]  /*5df0*/  HADD2.F32 R164, -RZ, R71.H1_H1 ;  /* 0x30000047ffa47230 */ /* 0x000fe20000004100 */
[----:B------:R-:W-:Y:S01]  /*5e00*/  FMUL.FTZ R107, R102, R153 ;  /* 0x00000099666b7220 */ /* 0x000fe20000410000 */
[----:B------:R-:W-:Y:S01]  /*5e10*/  HADD2.F32 R153, -RZ, R56.H0_H0 ;  /* 0x20000038ff997230 */ /* 0x000fe20000004100 */
[----:B------:R-:W-:Y:S01]  /*5e20*/  FFMA.FTZ R100, R149, R106, -R100 ;  /* 0x0000006a95647223 */ /* 0x000fe20000010864 */
[----:B------:R-:W-:Y:S01]  /*5e30*/  HADD2.F32 R168, -RZ, R73.H1_H1 ;  /* 0x30000049ffa87230 */ /* 0x000fe20000004100 */
[----:B------:R-:W-:Y:S01]  /*5e40*/  FMUL.FTZ R145, R160, R145 ;  /* 0x00000091a0917220 */ /* 0x000fe20000410000 */
[----:B------:R-:W-:Y:S01]  /*5e50*/  MUFU.EX2 R156, R156 ;  /* 0x0000009c009c7308 */ /* 0x000fe20000000800 */
        /* <DEDUP_REMOVED lines=10> */
[----:B------:R-:W-:Y:S01]  /*5f00*/  FMUL.FTZ R100, R144, R158 ;  /* 0x0000009e90647220 */ /* 0x000fe20000410000 */
[--C-:B------:R-:W-:Y:S01]  /*5f10*/  HADD2.F32 R75, -RZ, R76.reuse.H0_H0 ;  /* 0x2000004cff4b7230 */ /* 0x100fe20000004100 */
[----:B------:R-:W-:Y:S01]  /*5f20*/  FMUL.FTZ R142, R161, R142 ;  /* 0x0000008ea18e7220 */ /* 0x000fe20000410000 */
[----:B------:R-:W-:Y:S01]  /*5f30*/  HADD2.F32 R173, -RZ, R76.H1_H1 ;  /* 0x3000004cffad7230 */ /* 0x000fe20000004100 */
[----:B------:R-:W-:Y:S01]  /*5f40*/  FFMA.FTZ R158, R145, R158, R102 ;  /* 0x0000009e919e7223 */ /* 0x000fe20000010066 */
[----:B------:R-:W-:Y:S01]  /*5f50*/  HADD2.F32 R76, -RZ, R77.H0_H0 ;  /* 0x2000004dff4c7230 */ /* 0x000fe20000004100 */
[C---:B--2---:R-:W-:Y:S01]  /*5f60*/  FMUL.FTZ R106, R103.reuse, R154 ;  /* 0x0000009a676a7220 */ /* 0x044fe20000410000 */
[----:B------:R-:W-:Y:S01]  /*5f70*/  HADD2.F32 R154, -RZ, R67.H0_H0 ;  /* 0x20000043ff9a7230 */ /* 0x000fe20000004100 */
[----:B------:R-:W-:Y:S01]  /*5f80*/  FMUL.FTZ R105, R103, R151 ;  /* 0x0000009767697220 */ /* 0x000fe20000410000 */
[----:B0-----:R-:W-:Y:S01]  /*5f90*/  HADD2.F32 R167, -RZ, R72.H1_H1 ;  /* 0x30000048ffa77230 */ /* 0x001fe20000004100 */
[----:B------:R-:W-:Y:S01]  /*5fa0*/  FFMA.FTZ R151, R145, R104, -R100 ;  /* 0x0000006891977223 */ /* 0x000fe20000010864 */
[----:B------:R-:W-:Y:S01]  /*5fb0*/  HADD2.F32 R172, -RZ, R77.H1_H1 ;  /* 0x3000004dffac7230 */ /* 0x000fe20000004100 */
[----:B----4-:R-:W-:Y:S01]  /*5fc0*/  FMUL.FTZ R103, R155, R150 ;  /* 0x000000969b677220 */ /* 0x010fe20000410000 */
[----:B------:R-:W-:Y:S01]  /*5fd0*/  HADD2.F32 R77, -RZ, R78.H0_H0 ;  /* 0x2000004eff4d7230 */ /* 0x000fe20000004100 */
[----:B------:R-:W-:Y:S01]  /*5fe0*/  FMUL.FTZ R143, R161, R143 ;  /* 0x0000008fa18f7220 */ /* 0x000fe20000410000 */
[----:B------:R-:W-:Y:S01]  /*5ff0*/  HADD2.F32 R161, -RZ, R70.H0_H0 ;  /* 0x20000046ffa17230 */ /* 0x000fe20000004100 */
[C---:B------:R-:W-:Y:S01]  /*6000*/  FMUL.FTZ R150, R142.reuse, R158 ;  /* 0x0000009e8e967220 */ /* 0x040fe20000410000 */
[----:B------:R-:W-:Y:S01]  /*6010*/  HADD2.F32 R175, -RZ, R78.H1_H1 ;  /* 0x3000004effaf7230 */ /* 0x000fe20000004100 */
[----:B------:R-:W-:Y:S01]  /*6020*/  FMUL.FTZ R104, R155, R152 ;  /* 0x000000989b687220 */ /* 0x000fe20000410000 */
[----:B------:R-:W-:Y:S01]  /*6030*/  HADD2.F32 R155, -RZ, R66.H1_H1 ;  /* 0x30000042ff9b7230 */ /* 0x000fe20000004100 */
[----:B------:R-:W-:Y:S01]  /*6040*/  FMUL.FTZ R152, R142, R151 ;  /* 0x000000978e987220 */ /* 0x000fe20000410000 */
[----:B------:R-:W-:Y:S01]  /*6050*/  HADD2.F32 R78, -RZ, R79.H0_H0 ;  /* 0x2000004fff4e7230 */ /* 0x000fe20000004100 */
[----:B-1----:R-:W-:Y:S01]  /*6060*/  FMUL.FTZ R100, R156, R101 ;  /* 0x000000659c647220 */ /* 0x002fe20000410000 */
[--C-:B------:R-:W-:Y:S01]  /*6070*/  HADD2.F32 R101, -RZ, R64.reuse.H0_H0 ;  /* 0x20000040ff657230 */ /* 0x100fe20000004100 */
[C---:B------:R-:W-:Y:S01]  /*6080*/  FFMA.FTZ R160, R143.reuse, R151, -R150 ;  /* 0x000000978fa07223 */ /* 0x040fe20000010896 */
        /* <DEDUP_REMOVED lines=8> */
[----:B------:R-:W-:Y:S01]  /*6110*/  HADD2.F32 R174, -RZ, R79.H1_H1 ;  /* 0x3000004fffae7230 */ /* 0x000fe20000004100 */
[----:B------:R-:W-:Y:S01]  /*6120*/  FMUL.FTZ R176, R152, R9 ;  /* 0x0000000998b07220 */ /* 0x000fe20000410000 */
[----:B------:R-:W-:Y:S01]  /*6130*/  ISETP.NE.AND P0, PT, R3, 0x3f, PT ;  /* 0x0000003f0300780c */ /* 0x000fe20003f05270 */
[C---:B------:R-:W-:Y:S01]  /*6140*/  FMUL.FTZ R179, R153.reuse, R179 ;  /* 0x000000b399b37220 */ /* 0x040fe20000410000 */
[----:B------:R-:W-:Y:S01]  /*6150*/  BSSY B0, `(.L_x_7981) ;  /* 0x00000ea000007945 */ /* 0x000fe20003800000 */
        /* <DEDUP_REMOVED lines=9> */
[--C-:B------:R-:W-:Y:S01]  /*61f0*/  HADD2.F32 R190, -RZ, R82.reuse.H0_H0 ;  /* 0x20000052ffbe7230 */ /* 0x100fe20000004100 */
[-C--:B------:R-:W-:Y:S01]  /*6200*/  FFMA.FTZ R65, R178, R140.reuse, R65 ;  /* 0x0000008cb2417223 */ /* 0x080fe20000010041 */
[----:B------:R-:W-:Y:S01]  /*6210*/  HADD2.F32 R192, -RZ, R82.H1_H1 ;  /* 0x30000052ffc07230 */ /* 0x000fe20000004100 */
[----:B------:R-:W-:Y:S01]  /*6220*/  FFMA.FTZ R64, R179, R140, -R64 ;  /* 0x0000008cb3407223 */ /* 0x000fe20000010840 */
[--C-:B------:R-:W-:Y:S01]  /*6230*/  HADD2.F32 R191, -RZ, R83.reuse.H0_H0 ;  /* 0x20000053ffbf7230 */ /* 0x100fe20000004100 */
[----:B------:R-:W-:Y:S01]  /*6240*/  FADD.FTZ R65, R176, R65 ;  /* 0x00000041b0417221 */ /* 0x000fe20000010000 */
[----:B------:R-:W-:Y:S01]  /*6250*/  HADD2.F32 R193, -RZ, R83.H1_H1 ;  /* 0x30000053ffc17230 */ /* 0x000fe20000004100 */
[----:B------:R-:W-:Y:S01]  /*6260*/  FADD.FTZ R64, R177, R64 ;  /* 0x00000040b1407221 */ /* 0x000fe20000010000 */
[----:B------:R-:W-:Y:S01]  /*6270*/  HADD2.F32 R194, -RZ, R84.H0_H0 ;  /* 0x20000054ffc27230 */ /* 0x000fe20000004100 */
[----:B------:R-:W-:Y:S01]  /*6280*/  FMUL.FTZ R102, R156, R163 ;  /* 0x000000a39c667220 */ /* 0x000fe20000410000 */
[----:B------:R-:W-:Y:S01]  /*6290*/  HADD2.F32 R156, -RZ, R67.H1_H1 ;  /* 0x30000043ff9c7230 */ /* 0x000fe20000004100 */
[-C--:B------:R-:W-:Y:S01]  /*62a0*/  FMUL.FTZ R183, R153, R10.reuse ;  /* 0x0000000a99b77220 */ /* 0x080fe20000410000 */
[----:B------:R-:W-:Y:S01]  /*62b0*/  HADD2.F32 R163, -RZ, R70.H1_H1 ;  /* 0x30000046ffa37230 */ /* 0x000fe20000004100 */
[----:B------:R-:W-:Y:S01]  /*62c0*/  FMUL.FTZ R182, R155, R10 ;  /* 0x0000000a9bb67220 */ /* 0x000fe20000410000 */
[----:B------:R-:W-:Y:S01]  /*62d0*/  HADD2.F32 R70, -RZ, R59.H1_H1 ;  /* 0x3000003bff467230 */ /* 0x000fe20000004100 */
[C---:B------:R-:W-:Y:S01]  /*62e0*/  FMUL.FTZ R67, R135.reuse, R65 ;  /* 0x0000004187437220 */ /* 0x040fe20000410000 */
[----:B------:R-:W-:Y:S01]  /*62f0*/  HADD2.F32 R198, -RZ, R84.H1_H1 ;  /* 0x30000054ffc67230 */ /* 0x000fe20000004100 */
[----:B------:R-:W-:Y:S01]  /*6300*/  FMUL.FTZ R66, R135, R64 ;  /* 0x0000004087427220 */ /* 0x000fe20000410000 */
[--C-:B------:R-:W-:Y:S01]  /*6310*/  HADD2.F32 R195, -RZ, R85.reuse.H0_H0 ;  /* 0x20000055ffc37230 */ /* 0x100fe20000004100 */
[C---:B------:R-:W-:Y:S01]  /*6320*/  FMUL.FTZ R183, R157.reuse, R183 ;  /* 0x000000b79db77220 */ /* 0x040fe20000410000 */
[----:B------:R-:W-:Y:S01]  /*6330*/  HADD2.F32 R199, -RZ, R85.H1_H1 ;  /* 0x30000055ffc77230 */ /* 0x000fe20000004100 */
[----:B------:R-:W-:Y:S01]  /*6340*/  FMUL.FTZ R182, R157, R182 ;  /* 0x000000b69db67220 */ /* 0x000fe20000410000 */
[--C-:B------:R-:W-:Y:S01]  /*6350*/  HADD2.F32 R224, -RZ, R86.reuse.H0_H0 ;  /* 0x20000056ffe07230 */ /* 0x100fe20000004100 */
[C---:B------:R-:W-:Y:S01]  /*6360*/  FFMA.FTZ R64, R138.reuse, R64, -R67 ;  /* 0x000000408a407223 */ /* 0x040fe20000010843 */
[----:B------:R-:W-:Y:S01]  /*6370*/  HADD2.F32 R226, -RZ, R86.H1_H1 ;  /* 0x30000056ffe27230 */ /* 0x000fe20000004100 */
[----:B------:R-:W-:Y:S01]  /*6380*/  FFMA.FTZ R65, R138, R65, R66 ;  /* 0x000000418a417223 */ /* 0x000fe20000010042 */
[--C-:B------:R-:W-:Y:S01]  /*6390*/  HADD2.F32 R223, -RZ, R87.reuse.H0_H0 ;  /* 0x20000057ffdf7230 */ /* 0x100fe20000004100 */
[----:B------:R-:W-:Y:S01]  /*63a0*/  FADD.FTZ R64, R183, R64 ;  /* 0x00000040b7407221 */ /* 0x000fe20000010000 */
[----:B------:R-:W-:Y:S01]  /*63b0*/  HADD2.F32 R225, -RZ, R87.H1_H1 ;  /* 0x30000057ffe17230 */ /* 0x000fe20000004100 */
[----:B------:R-:W-:Y:S01]  /*63c0*/  FADD.FTZ R65, R182, R65 ;  /* 0x00000041b6417221 */ /* 0x000fe20000010000 */
[--C-:B---3--:R-:W-:Y:S01]  /*63d0*/  HADD2.F32 R228, -RZ, R88.reuse.H0_H0 ;  /* 0x20000058ffe47230 */ /* 0x108fe20000004100 */
[-C--:B------:R-:W-:Y:S01]  /*63e0*/  FMUL.FTZ R181, R154, R11.reuse ;  /* 0x0000000b9ab57220 */ /* 0x080fe20000410000 */
        /* <DEDUP_REMOVED lines=9> */
[C---:B------:R-:W-:Y:S01]  /*6480*/  FMUL.FTZ R181, R159.reuse, R181 ;  /* 0x000000b59fb57220 */ /* 0x040fe20000410000 */
[--C-:B------:R-:W-:Y:S01]  /*6490*/  HADD2.F32 R231, -RZ, R91.reuse.H0_H0 ;  /* 0x2000005bffe77230 */ /* 0x100fe20000004100 */
[----:B------:R-:W-:Y:S01]  /*64a0*/  FMUL.FTZ R180, R159, R180 ;  /* 0x000000b49fb47220 */ /* 0x000fe20000410000 */
[----:B------:R-:W-:Y:S01]  /*64b0*/  HADD2.F32 R159, -RZ, R68.H1_H1 ;  /* 0x30000044ff9f7230 */ /* 0x000fe20000004100 */
[C---:B------:R-:W-:Y:S01]  /*64c0*/  FFMA.FTZ R65, R134.reuse, R65, R66 ;  /* 0x0000004186417223 */ /* 0x040fe20000010042 */
[----:B------:R-:W-:Y:S01]  /*64d0*/  HADD2.F32 R233, -RZ, R91.H1_H1 ;  /* 0x3000005bffe97230 */ /* 0x000fe20000004100 */
[----:B------:R-:W-:Y:S01]  /*64e0*/  FFMA.FTZ R64, R134, R64, -R67 ;  /* 0x0000004086407223 */ /* 0x000fe20000010843 */
[----:B------:R-:W-:Y:S01]  /*64f0*/  HADD2.F32 R196, -RZ, R92.H1_H1 ;  /* 0x3000005cffc47230 */ /* 0x000fe20000004100 */
[----:B------:R-:W-:Y:S01]  /*6500*/  FFMA.FTZ R165, R141, R160, -R157 ;  /* 0x000000a08da57223 */ /* 0x000fe2000001089d */
[----:B------:R-:W-:Y:S01]  /*6510*/  HADD2.F32 R157, -RZ, R68.H0_H0 ;  /* 0x20000044ff9d7230 */ /* 0x000fe20000004100 */
[----:B------:R-:W-:Y:S01]  /*6520*/  FADD.FTZ R65, R180, R65 ;  /* 0x00000041b4417221 */ /* 0x000fe20000010000 */
[----:B------:R-:W-:Y:S01]  /*6530*/  HADD2.F32 R68, -RZ, R58.H0_H0 ;  /* 0x2000003aff447230 */ /* 0x000fe20000004100 */
[----:B------:R-:W-:Y:S01]  /*6540*/  FADD.FTZ R64, R181, R64 ;  /* 0x00000040b5407221 */ /* 0x000fe20000010000 */
[----:B------:R-:W-:Y:S01]  /*6550*/  HADD2.F32 R197, -RZ, R93.H0_H0 ;  /* 0x2000005dffc57230 */ /* 0x000fe20000004100 */
[C---:B------:R-:W-:Y:S01]  /*6560*/  FMUL.FTZ R67, R131.reuse, R65 ;  /* 0x0000004183437220 */ /* 0x040fe20000410000 */
[----:B------:R-:W-:Y:S01]  /*6570*/  HADD2.F32 R200, -RZ, R94.H1_H1 ;  /* 0x3000005effc87230 */ /* 0x000fe20000004100 */
[----:B------:R-:W-:Y:S01]  /*6580*/  FMUL.FTZ R66, R131, R64 ;  /* 0x0000004083427220 */ /* 0x000fe20000410000 */
[--C-:B------:R-:W-:Y:S01]  /*6590*/  HADD2.F32 R201, -RZ, R95.reuse.H0_H0 ;  /* 0x2000005fffc97230 */ /* 0x100fe20000004100 */
[-C--:B------:R-:W-:Y:S01]  /*65a0*/  FMUL.FTZ R185, R157, R12.reuse ;  /* 0x0000000c9db97220 */ /* 0x080fe20000410000 */
[----:B------:R-:W-:Y:S01]  /*65b0*/  HADD2.F32 R203, -RZ, R95.H1_H1 ;  /* 0x3000005fffcb7230 */ /* 0x000fe20000004100 */
[----:B------:R-:W-:-:S02]  /*65c0*/  FMUL.FTZ R184, R159, R12 ;  /* 0x0000000c9fb87220 */ /* 0x000fc40000410000 */
[----:B------:R-:W-:Y:S02]  /*65d0*/  FMUL.FTZ R160, R107, R160 ;  /* 0x000000a06ba07220 */ /* 0x000fe40000410000 */
[C---:B------:R-:W-:Y:S02]  /*65e0*/  FFMA.FTZ R64, R132.reuse, R64, -R67 ;  /* 0x0000004084407223 */ /* 0x040fe40000010843 */
[----:B------:R-:W-:Y:S02]  /*65f0*/  FFMA.FTZ R65, R132, R65, R66 ;  /* 0x0000004184417223 */ /* 0x000fe40000010042 */
[C---:B------:R-:W-:Y:S02]  /*6600*/  FMUL.FTZ R185, R68.reuse, R185 ;  /* 0x000000b944b97220 */ /* 0x040fe40000410000 */
[----:B------:R-:W-:Y:S01]  /*6610*/  FMUL.FTZ R184, R68, R184 ;  /* 0x000000b844b87220 */ /* 0x000fe20000410000 */
[----:B------:R-:W-:Y:S01]  /*6620*/  HADD2.F32 R68, -RZ, R58.H1_H1 ;  /* 0x3000003aff447230 */ /* 0x000fe20000004100 */
[----:B------:R-:W-:Y:S01]  /*6630*/  FFMA.FTZ R166, R141, R158, R160 ;  /* 0x0000009e8da67223 */ /* 0x000fe200000100a0 */
[--C-:B------:R-:W-:Y:S01]  /*6640*/  HADD2.F32 R158, -RZ, R69.reuse.H0_H0 ;  /* 0x20000045ff9e7230 */ /* 0x100fe20000004100 */
[----:B------:R-:W-:Y:S01]  /*6650*/  FADD.FTZ R65, R184, R65 ;  /* 0x00000041b8417221 */ /* 0x000fe20000010000 */
[----:B------:R-:W-:Y:S01]  /*6660*/  HADD2.F32 R160, -RZ, R69.H1_H1 ;  /* 0x30000045ffa07230 */ /* 0x000fe20000004100 */
[----:B------:R-:W-:-:S02]  /*6670*/  FADD.FTZ R64, R185, R64 ;  /* 0x00000040b9407221 */ /* 0x000fc40000010000 */
[-C--:B------:R-:W-:Y:S02]  /*6680*/  FMUL.FTZ R187, R158, R13.reuse ;  /* 0x0000000d9ebb7220 */ /* 0x080fe40000410000 */
[----:B------:R-:W-:Y:S02]  /*6690*/  FMUL.FTZ R186, R160, R13 ;  /* 0x0000000da0ba7220 */ /* 0x000fe40000410000 */
[C---:B------:R-:W-:Y:S02]  /*66a0*/  FMUL.FTZ R67, R129.reuse, R65 ;  /* 0x0000004181437220 */ /* 0x040fe40000410000 */
[----:B------:R-:W-:Y:S02]  /*66b0*/  FMUL.FTZ R66, R129, R64 ;  /* 0x0000004081427220 */ /* 0x000fe40000410000 */
[C---:B------:R-:W-:Y:S02]  /*66c0*/  FMUL.FTZ R187, R68.reuse, R187 ;  /* 0x000000bb44bb7220 */ /* 0x040fe40000410000 */
[----:B------:R-:W-:Y:S01]  /*66d0*/  FMUL.FTZ R186, R68, R186 ;  /* 0x000000ba44ba7220 */ /* 0x000fe20000410000 */
[----:B------:R-:W-:Y:S01]  /*66e0*/  HADD2.F32 R68, -RZ, R59.H0_H0 ;  /* 0x2000003bff447230 */ /* 0x000fe20000004100 */
[----:B------:R-:W-:-:S02]  /*66f0*/  FFMA.FTZ R64, R130, R64, -R67 ;  /* 0x0000004082407223 */ /* 0x000fc40000010843 */
[----:B------:R-:W-:Y:S02]  /*6700*/  FFMA.FTZ R65, R130, R65, R66 ;  /* 0x0000004182417223 */ /* 0x000fe40000010042 */
[----:B------:R-:W-:Y:S02]  /*6710*/  FADD.FTZ R64, R187, R64 ;  /* 0x00000040bb407221 */ /* 0x000fe40000010000 */
[----:B------:R-:W-:Y:S02]  /*6720*/  FADD.FTZ R65, R186, R65 ;  /* 0x00000041ba417221 */ /* 0x000fe40000010000 */
[-C--:B------:R-:W-:Y:S02]  /*6730*/  FMUL.FTZ R208, R161, R14.reuse ;  /* 0x0000000ea1d07220 */ /* 0x080fe40000410000 */
[----:B------:R-:W-:Y:S02]  /*6740*/  FMUL.FTZ R207, R163, R14 ;  /* 0x0000000ea3cf7220 */ /* 0x000fe40000410000 */
[----:B------:R-:W-:-:S02]  /*6750*/  FMUL.FTZ R67, R127, R65 ;  /* 0x000000417f437220 */ /* 0x000fc40000410000 */
[----:B------:R-:W-:Y:S02]  /*6760*/  FMUL.FTZ R66, R127, R64 ;  /* 0x000000407f427220 */ /* 0x000fe40000410000 */
[C---:B------:R-:W-:Y:S02]  /*6770*/  FMUL.FTZ R208, R68.reuse, R208 ;  /* 0x000000d044d07220 */ /* 0x040fe40000410000 */
[----:B------:R-:W-:Y:S02]  /*6780*/  FMUL.FTZ R207, R68, R207 ;  /* 0x000000cf44cf7220 */ /* 0x000fe40000410000 */
[C---:B------:R-:W-:Y:S02]  /*6790*/  FFMA.FTZ R67, R128.reuse, R64, -R67 ;  /* 0x0000004080437223 */ /* 0x040fe40000010843 */
[----:B------:R-:W-:Y:S02]  /*67a0*/  FFMA.FTZ R66, R128, R65, R66 ;  /* 0x0000004180427223 */ /* 0x000fe40000010042 */
[----:B------:R-:W-:-:S02]  /*67b0*/  FADD.FTZ R67, R208, R67 ;  /* 0x00000043d0437221 */ /* 0x000fc40000010000 */
[----:B------:R-:W-:Y:S02]  /*67c0*/  FADD.FTZ R66, R207, R66 ;  /* 0x00000042cf427221 */ /* 0x000fe40000010000 */
[----:B------:R-:W-:Y:S02]  /*67d0*/  FMUL.FTZ R68, R105, R166 ;  /* 0x000000a669447220 */ /* 0x000fe40000410000 */
[-C--:B------:R-:W-:Y:S02]  /*67e0*/  FMUL.FTZ R206, R162, R15.reuse ;  /* 0x0000000fa2ce7220 */ /* 0x080fe40000410000 */
[----:B------:R-:W-:Y:S02]  /*67f0*/  FMUL.FTZ R205, R164, R15 ;  /* 0x0000000fa4cd7220 */ /* 0x000fe40000410000 */
[C---:B------:R-:W-:Y:S02]  /*6800*/  FMUL.FTZ R64, R125.reuse, R66 ;  /* 0x000000427d407220 */ /* 0x040fe40000410000 */
[----:B------:R-:W-:-:S02]  /*6810*/  FMUL.FTZ R65, R125, R67 ;  /* 0x000000437d417220 */ /* 0x000fc40000410000 */
[-C--:B------:R-:W-:Y:S01]  /*6820*/  FFMA.FTZ R69, R106, R165.reuse, -R68 ;  /* 0x000000a56a457223 */ /* 0x080fe20000010844 */
[----:B------:R-:W-:Y:S01]  /*6830*/  HADD2.F32 R68, -RZ, R52.H0_H0 ;  /* 0x20000034ff447230 */ /* 0x000fe20000004100 */
[----:B------:R-:W-:Y:S02]  /*6840*/  FMUL.FTZ R165, R105, R165 ;  /* 0x000000a569a57220 */ /* 0x000fe40000410000 */
[C---:B------:R-:W-:Y:S02]  /*6850*/  FMUL.FTZ R206, R70.reuse, R206 ;  /* 0x000000ce46ce7220 */ /* 0x040fe40000410000 */
[----:B------:R-:W-:Y:S02]  /*6860*/  FMUL.FTZ R205, R70, R205 ;  /* 0x000000cd46cd7220 */ /* 0x000fe40000410000 */
[C---:B------:R-:W-:Y:S02]  /*6870*/  FFMA.FTZ R66, R126.reuse, R66, R65 ;  /* 0x000000427e427223 */ /* 0x040fe40000010041 */
[----:B------:R-:W-:-:S02]  /*6880*/  FFMA.FTZ R67, R126, R67, -R64 ;  /* 0x000000437e437223 */ /* 0x000fc40000010840 */
[----:B------:R-:W-:Y:S01]  /*6890*/  FFMA.FTZ R70, R106, R166, R165 ;  /* 0x000000a66a467223 */ /* 0x000fe200000100a5 */
[----:B------:R-:W-:Y:S01]  /*68a0*/  HADD2.F32 R165, -RZ, R72.H0_H0 ;  /* 0x20000048ffa57230 */ /* 0x000fe20000004100 */
[----:B------:R-:W-:Y:S01]  /*68b0*/  FADD.FTZ R66, R205, R66 ;  /* 0x00000042cd427221 */ /* 0x000fe20000010000 */
[----:B------:R-:W-:Y:S01]  /*68c0*/  HADD2.F32 R166, -RZ, R73.H0_H0 ;  /* 0x20000049ffa67230 */ /* 0x000fe20000004100 */
[----:B------:R-:W-:Y:S01]  /*68d0*/  FADD.FTZ R67, R206, R67 ;  /* 0x00000043ce437221 */ /* 0x000fe20000010000 */
[----:B------:R-:W-:Y:S01]  /*68e0*/  HADD2.F32 R72, -RZ, R53.H1_H1 ;  /* 0x30000035ff487230 */ /* 0x000fe20000004100 */
[C---:B------:R-:W-:Y:S01]  /*68f0*/  FMUL.FTZ R64, R148.reuse, R66 ;  /* 0x0000004294407220 */ /* 0x040fe20000410000 */
[----:B------:R-:W-:Y:S01]  /*6900*/  HADD2.F32 R73, -RZ, R55.H0_H0 ;  /* 0x20000037ff497230 */ /* 0x000fe20000004100 */
[----:B------:R-:W-:Y:S02]  /*6910*/  FMUL.FTZ R65, R148, R67 ;  /* 0x0000004394417220 */ /* 0x000fe40000410000 */
[----:B------:R-:W-:-:S02]  /*6920*/  FMUL.FTZ R212, R165, R16 ;  /* 0x00000010a5d47220 */ /* 0x000fc40000410000 */
[----:B------:R-:W-:Y:S02]  /*6930*/  FMUL.FTZ R211, R167, R16 ;  /* 0x00000010a7d37220 */ /* 0x000fe40000410000 */
[C---:B------:R-:W-:Y:S02]  /*6940*/  FFMA.FTZ R67, R149.reuse, R67, -R64 ;  /* 0x0000004395437223 */ /* 0x040fe40000010840 */
[----:B------:R-:W-:Y:S02]  /*6950*/  FFMA.FTZ R66, R149, R66, R65 ;  /* 0x0000004295427223 */ /* 0x000fe40000010041 */
[C---:B------:R-:W-:Y:S02]  /*6960*/  FMUL.FTZ R212, R68.reuse, R212 ;  /* 0x000000d444d47220 */ /* 0x040fe40000410000 */
[----:B------:R-:W-:Y:S01]  /*6970*/  FMUL.FTZ R211, R68, R211 ;  /* 0x000000d344d37220 */ /* 0x000fe20000410000 */
        /* <DEDUP_REMOVED lines=9> */
[----:B------:R-:W-:Y:S01]  /*6a10*/  HADD2.F32 R68, -RZ, R53.H0_H0 ;  /* 0x20000035ff447230 */ /* 0x000fe20000004100 */
        /* <DEDUP_REMOVED lines=11> */
[----:B------:R-:W-:Y:S02]  /*6ad0*/  FFMA.FTZ R66, R145, R66, R65 ;  /* 0x0000004291427223 */ /* 0x000fe40000010041 */
[----:B------:R-:W-:Y:S02]  /*6ae0*/  FMUL.FTZ R65, R103, R70 ;  /* 0x0000004667417220 */ /* 0x000fe40000410000 */
[----:B------:R-:W-:Y:S02]  /*6af0*/  FADD.FTZ R64, R220, R67 ;  /* 0x00000043dc407221 */ /* 0x000fe40000010000 */
[----:B------:R-:W-:Y:S02]  /*6b00*/  FADD.FTZ R66, R219, R66 ;  /* 0x00000042db427221 */ /* 0x000fe40000010000 */
[----:B------:R-:W-:Y:S02]  /*6b10*/  FFMA.FTZ R67, R104, R69, -R65 ;  /* 0x0000004568437223 */ /* 0x000fe40000010841 */
[----:B------:R-:W-:-:S02]  /*6b20*/  FMUL.FTZ R218, R74, R19 ;  /* 0x000000134ada7220 */ /* 0x000fc40000410000 */
[----:B------:R-:W-:Y:S02]  /*6b30*/  FMUL.FTZ R217, R170, R19 ;  /* 0x00000013aad97220 */ /* 0x000fe40000410000 */
[C---:B------:R-:W-:Y:S02]  /*6b40*/  FMUL.FTZ R68, R142.reuse, R64 ;  /* 0x000000408e447220 */ /* 0x040fe40000410000 */
[----:B------:R-:W-:Y:S02]  /*6b50*/  FMUL.FTZ R65, R142, R66 ;  /* 0x000000428e417220 */ /* 0x000fe40000410000 */
[----:B------:R-:W-:Y:S02]  /*6b60*/  FMUL.FTZ R71, R103, R69 ;  /* 0x0000004567477220 */ /* 0x000fe40000410000 */
[C---:B------:R-:W-:Y:S02]  /*6b70*/  FMUL.FTZ R218, R72.reuse, R218 ;  /* 0x000000da48da7220 */ /* 0x040fe40000410000 */
[----:B------:R-:W-:-:S02]  /*6b80*/  FMUL.FTZ R217, R72, R217 ;  /* 0x000000d948d97220 */ /* 0x000fc40000410000 */
[C---:B------:R-:W-:Y:S02]  /*6b90*/  FFMA.FTZ R68, R143.reuse, R66, R68 ;  /* 0x000000428f447223 */ /* 0x040fe40000010044 */
[----:B------:R-:W-:Y:S02]  /*6ba0*/  FFMA.FTZ R69, R143, R64, -R65 ;  /* 0x000000408f457223 */ /* 0x000fe40000010841 */
[----:B------:R-:W-:Y:S02]  /*6bb0*/  FADD.FTZ R68, R217, R68 ;  /* 0x00000044d9447221 */ /* 0x000fe40000010000 */
[----:B------:R-:W-:Y:S02]  /*6bc0*/  FADD.FTZ R64, R218, R69 ;  /* 0x00000045da407221 */ /* 0x000fe40000010000 */
[----:B------:R-:W-:Y:S01]  /*6bd0*/  FFMA.FTZ R65, R104, R70, R71 ;  /* 0x0000004668417223 */ /* 0x000fe20000010047 */
[----:B------:R-:W-:Y:S01]  /*6be0*/  HADD2.F32 R71, -RZ, R54.H0_H0 ;  /* 0x20000036ff477230 */ /* 0x000fe20000004100 */
        /* <DEDUP_REMOVED lines=27> */
[----:B------:R-:W-:Y:S02]  /*6da0*/  FMUL.FTZ R202, R73, R202 ;  /* 0x000000ca49ca7220 */ /* 0x000fe40000410000 */
[C---:B------:R-:W-:Y:S02]  /*6db0*/  FFMA.FTZ R69, R104.reuse, R69, -R64 ;  /* 0x0000004568457223 */ /* 0x040fe40000010840 */
[----:B------:R-:W-:Y:S01]  /*6dc0*/  FFMA.FTZ R71, R104, R70, R71 ;  /* 0x0000004668477223 */ /* 0x000fe20000010047 */
[----:B------:R-:W-:Y:S01]  /*6dd0*/  HADD2.F32 R70, -RZ, R92.H0_H0 ;  /* 0x2000005cff467230 */ /* 0x000fe20000004100 */
        /* <DEDUP_REMOVED lines=10> */
[----:B------:R-:W-:-:S02]  /*6e80*/  FMUL.FTZ R66, R100, R67 ;  /* 0x0000004364427220 */ /* 0x000fc40000410000 */
[----:B------:R-:W-:Y:S02]  /*6e90*/  FMUL.FTZ R64, R100, R65 ;  /* 0x0000004164407220 */ /* 0x000fe40000410000 */
[C---:B------:R-:W-:Y:S02]  /*6ea0*/  FMUL.FTZ R209, R68.reuse, R209 ;  /* 0x000000d144d17220 */ /* 0x040fe40000410000 */
[----:B------:R-:W-:Y:S01]  /*6eb0*/  FMUL.FTZ R210, R68, R210 ;  /* 0x000000d244d27220 */ /* 0x000fe20000410000 */
[----:B------:R-:W-:Y:S01]  /*6ec0*/  HADD2.F32 R68, -RZ, R94.H0_H0 ;  /* 0x2000005eff447230 */ /* 0x000fe20000004100 */
[C---:B------:R-:W-:Y:S02]  /*6ed0*/  FFMA.FTZ R65, R102.reuse, R65, R66 ;  /* 0x0000004166417223 */ /* 0x040fe40000010042 */
[----:B------:R-:W-:Y:S02]  /*6ee0*/  FFMA.FTZ R64, R102, R67, -R64 ;  /* 0x0000004366407223 */ /* 0x000fe40000010840 */
[----:B------:R-:W-:-:S02]  /*6ef0*/  FADD.FTZ R67, R210, R73 ;  /* 0x00000049d2437221 */ /* 0x000fc40000010000 */
        /* <DEDUP_REMOVED lines=15> */
.L_x_7982:
[----:B------:R-:W-:Y:S05]  /*6ff0*/  BSYNC B0 ;  /* 0x0000000000007941 */ /* 0x000fea0003800000 */
.L_x_7981:
[----:B------:R-:W-:Y:S01]  /*7000*/  ISETP.GT.U32.AND P0, PT, R3, 0x1f, PT ;  /* 0x0000001f0300780c */ /* 0x000fe20003f04070 */
[----:B------:R3:W-:Y:S01]  /*7010*/  STS.128 [R3.X16+0x6350], R64 ;  /* 0x0063504003007388 */ /* 0x0007e2000000cc00 */
[----:B------:R-:W-:Y:S01]  /*7020*/  BSSY B0, `(.L_x_7983) ;  /* 0x00000c2000007945 */ /* 0x000fe20003800000 */
[----:B-1----:R-:W-:Y:S02]  /*7030*/  FMUL.FTZ R79, R109, R188 ;  /* 0x000000bc6d4f7220 */ /* 0x002fe40000410000 */
        /* <DEDUP_REMOVED lines=48> */
.L_x_8089:
        /* <DEDUP_REMOVED lines=70> */
.L_x_8090:
        /* <DEDUP_REMOVED lines=20> */
[----:B-----5:R-:W-:Y:S05]  /*78e0*/  CALL.REL.NOINC `($__internal_190_$__cuda_sm70_shflsync_idx_p) ;  /* 0x0000961000007944 */ /* 0x020fea0003c00000 */
.L_x_7987:
[----:B------:R-:W-:Y:S05]  /*78f0*/  BRA.CONV ~URZ, `(.L_x_7988) ;  /* 0x000000637f007947 */ /* 0x000fea000b800000 */
[----:B0-----:R-:W-:Y:S01]  /*7900*/  HFMA2.MMA R69, -RZ, RZ, 0, 1.847743988037109375e-06 ;  /* 0x0000001fff457435 */ /* 0x001fe200000001ff */
[----:B------:R-:W-:Y:S02]  /*7910*/  MOV R67, R225 ;  /* 0x000000e100437202 */ /* 0x000fe40000000f00 */
[----:B------:R-:W-:-:S02]  /*7920*/  MOV R68, 0x1f ;  /* 0x0000001f00447802 */ /* 0x000fc40000000f00 */
[----:B-1----:R-:W-:Y:S02]  /*7930*/  MOV R66, 0xffffffff ;  /* 0xffffffff00427802 */ /* 0x002fe40000000f00 */
[----:B------:R-:W-:Y:S02]  /*7940*/  MOV R64, 0x7960 ;  /* 0x0000796000407802 */ /* 0x000fe40000000f00 */
[----:B-----5:R-:W-:Y:S05]  /*7950*/  CALL.REL.NOINC `($__internal_190_$__cuda_sm70_shflsync_idx_p) ;  /* 0x000095a000007944 */ /* 0x020fea0003c00000 */
.L_x_7988:
[----:B------:R-:W-:Y:S05]  /*7960*/  BRA.CONV ~URZ, `(.L_x_7989) ;  /* 0x000000637f007947 */ /* 0x000fea000b800000 */
[----:B0-----:R-:W-:Y:S01]  /*7970*/  HFMA2.MMA R69, -RZ, RZ, 0, 1.847743988037109375e-06 ;  /* 0x0000001fff457435 */ /* 0x001fe200000001ff */
[----:B------:R-:W-:Y:S02]  /*7980*/  MOV R67, R71 ;  /* 0x0000004700437202 */ /* 0x000fe40000000f00 */
[----:B------:R-:W-:Y:S02]  /*7990*/  MOV R68, 0x1f ;  /* 0x0000001f00447802 */ /* 0x000fe40000000f00 */
[----:B-1----:R-:W-:Y:S02]  /*79a0*/  MOV R66, 0xffffffff ;  /* 0xffffffff00427802 */ /* 0x002fe40000000f00 */
[----:B------:R-:W-:Y:S02]  /*79b0*/  MOV R64, 0x79d0 ;  /* 0x000079d000407802 */ /* 0x000fe40000000f00 */
[----:B-----5:R-:W-:Y:S05]  /*79c0*/  CALL.REL.NOINC `($__internal_190_$__cuda_sm70_shflsync_idx_p) ;  /* 0x0000953000007944 */ /* 0x020fea0003c00000 */
.L_x_7989:
[----:B------:R-:W-:Y:S05]  /*79d0*/  BRA.CONV ~URZ, `(.L_x_7990) ;  /* 0x000000637f007947 */ /* 0x000fea000b800000 */
[----:B0-----:R-:W-:Y:S01]  /*79e0*/  HFMA2.MMA R69, -RZ, RZ, 0, 1.847743988037109375e-06 ;  /* 0x0000001fff457435 */ /* 0x001fe200000001ff */
[----:B------:R-:W-:-:S02]  /*79f0*/  MOV R67, R70 ;  /* 0x0000004600437202 */ /* 0x000fc40000000f00 */
[----:B------:R-:W-:Y:S02]  /*7a00*/  MOV R68, 0x1f ;  /* 0x0000001f00447802 */ /* 0x000fe40000000f00 */
[----:B-1----:R-:W-:Y:S02]  /*7a10*/  MOV R66, 0xffffffff ;  /* 0xffffffff00427802 */ /* 0x002fe40000000f00 */
[----:B------:R-:W-:Y:S02]  /*7a20*/  MOV R64, 0x7a40 ;  /* 0x00007a4000407802 */ /* 0x000fe40000000f00 */
[----:B-----5:R-:W-:Y:S05]  /*7a30*/  CALL.REL.NOINC `($__internal_190_$__cuda_sm70_shflsync_idx_p) ;  /* 0x000094c000007944 */ /* 0x020fea0003c00000 */
.L_x_7990:
        /* <DEDUP_REMOVED lines=9> */
.L_x_8091:
        /* <DEDUP_REMOVED lines=23> */
.L_x_7984:
[----:B---3--:R-:W-:Y:S05]  /*7c40*/  BSYNC B0 ;  /* 0x0000000000007941 */ /* 0x008fea0003800000 */
.L_x_7983:
[----:B------:R-:W-:Y:S01]  /*7c50*/  WARPSYNC 0xffffffff ;  /* 0xffffffff00007948 */ /* 0x000fe20003800000 */
[----:B------:R-:W-:Y:S02]  /*7c60*/  LOP3.LUT P0, RZ, R3, 0x1f, RZ, 0xc0, !PT ;  /* 0x0000001f03ff7812 */ /* 0x000fe4000780c0ff */
[----:B------:R-:W-:Y:S01]  /*7c70*/  BAR.SYNC.DEFER_BLOCKING 0x0 ;  /* 0x0000000000007b1d */ /* 0x000fe20000010000 */
[----:B-1---5:R-:W-:Y:S01]  /*7c80*/  MOV R62, UR24 ;  /* 0x00000018003e7c02 */ /* 0x022fe20008000f00 */
[C---:B--2---:R-:W-:Y:S01]  /*7c90*/  FMUL.FTZ R61, R100.reuse, R73 ;  /* 0x00000049643d7220 */ /* 0x044fe20000410000 */
        /* <DEDUP_REMOVED lines=22> */
[----:B------:R-:W1:Y:S01]  /*7e00*/  LDS.64 R60, [R3.X16+0x6358] ;  /* 0x00635800033c7984 */ /* 0x000e62000000ca00 */
        /* <DEDUP_REMOVED lines=10> */
[C---:B------:R-:W-:Y:S02]  /*7eb0*/  FMUL.FTZ R69, R142.reuse, -R67 ;  /* 0x800000438e457220 */ /* 0x040fe40000410000 */
[----:B------:R-:W-:Y:S02]  /*7ec0*/  FMUL.FTZ R66, R142, -R68 ;  /* 0x800000448e427220 */ /* 0x000fe40000410000 */
[C---:B------:R-:W-:Y:S02]  /*7ed0*/  FFMA.FTZ R62, R106.reuse, R62, -R65 ;  /* 0x0000003e6a3e7223 */ /* 0x040fe40000010841 */
[----:B------:R-:W-:Y:S02]  /*7ee0*/  FFMA.FTZ R63, R106, R63, R64 ;  /* 0x0000003f6a3f7223 */ /* 0x000fe40000010040 */
[----:B------:R-:W-:-:S02]  /*7ef0*/  FFMA.FTZ R69, R143, R68, R69 ;  /* 0x000000448f457223 */ /* 0x000fc40000010045 */
[----:B------:R-:W-:Y:S02]  /*7f00*/  FFMA.FTZ R66, R143, R67, -R66 ;  /* 0x000000438f427223 */ /* 0x000fe40000010842 */
[----:B------:R-:W-:Y:S02]  /*7f10*/  FADD.FTZ R62, R195, R62 ;  /* 0x0000003ec33e7221 */ /* 0x000fe40000010000 */
[----:B------:R-:W-:Y:S02]  /*7f20*/  FADD.FTZ R64, -R196, R63 ;  /* 0x0000003fc4407221 */ /* 0x000fe40000010100 */
[C---:B------:R-:W-:Y:S02]  /*7f30*/  FMUL.FTZ R67, R144.reuse, -R69 ;  /* 0x8000004590437220 */ /* 0x040fe40000410000 */
[----:B------:R-:W-:Y:S02]  /*7f40*/  FMUL.FTZ R68, R144, -R66 ;  /* 0x8000004290447220 */ /* 0x000fe40000410000 */
[----:B------:R-:W-:-:S02]  /*7f50*/  FMUL.FTZ R65, R107, -R62 ;  /* 0x8000003e6b417220 */ /* 0x000fc40000410000 */
[----:B------:R-:W-:Y:S02]  /*7f60*/  FMUL.FTZ R63, R107, -R64 ;  /* 0x800000406b3f7220 */ /* 0x000fe40000410000 */
[C---:B------:R-:W-:Y:S02]  /*7f70*/  FFMA.FTZ R67, R145.reuse, R66, -R67 ;  /* 0x0000004291437223 */ /* 0x040fe40000010843 */
[----:B------:R-:W-:Y:S02]  /*7f80*/  FFMA.FTZ R68, R145, R69, R68 ;  /* 0x0000004591447223 */ /* 0x000fe40000010044 */
[C---:B------:R-:W-:Y:S02]  /*7f90*/  FFMA.FTZ R65, R141.reuse, R64, R65 ;  /* 0x000000408d417223 */ /* 0x040fe40000010041 */
[----:B------:R-:W-:Y:S02]  /*7fa0*/  FFMA.FTZ R62, R141, R62, -R63 ;  /* 0x0000003e8d3e7223 */ /* 0x000fe4000001083f */
[----:B------:R-:W-:-:S02]  /*7fb0*/  FMUL.FTZ R63, R146, -R67 ;  /* 0x80000043923f7220 */ /* 0x000fc40000410000 */
[-C--:B------:R-:W-:Y:S02]  /*7fc0*/  FMUL.FTZ R64, R146, -R68.reuse ;  /* 0x8000004492407220 */ /* 0x080fe40000410000 */
[----:B------:R-:W-:Y:S02]  /*7fd0*/  FADD.FTZ R65, -R194, R65 ;  /* 0x00000041c2417221 */ /* 0x000fe40000010100 */
[----:B------:R-:W-:Y:S02]  /*7fe0*/  FADD.FTZ R62, R193, R62 ;  /* 0x0000003ec13e7221 */ /* 0x000fe40000010000 */
[C---:B------:R-:W-:Y:S02]  /*7ff0*/  FFMA.FTZ R68, R147.reuse, R68, R63 ;  /* 0x0000004493447223 */ /* 0x040fe4000001003f */
[----:B------:R-:W-:Y:S02]  /*8000*/  FFMA.FTZ R67, R147, R67, -R64 ;  /* 0x0000004393437223 */ /* 0x000fe40000010840 */
[----:B------:R-:W-:-:S02]  /*8010*/  FMUL.FTZ R63, R142, -R65 ;  /* 0x800000418e3f7220 */ /* 0x000fc40000410000 */
[-C--:B------:R-:W-:Y:S02]  /*8020*/  FMUL.FTZ R64, R142, -R62.reuse ;  /* 0x8000003e8e407220 */ /* 0x080fe40000410000 */
[C---:B------:R-:W-:Y:S02]  /*8030*/  FFMA.FTZ R62, R143.reuse, R62, -R63 ;  /* 0x0000003e8f3e7223 */ /* 0x040fe4000001083f */
[----:B------:R-:W-:Y:S02]  /*8040*/  FFMA.FTZ R65, R143, R65, R64 ;  /* 0x000000418f417223 */ /* 0x000fe40000010040 */
[C---:B-1----:R-:W-:Y:S02]  /*8050*/  FMUL.FTZ R63, R137.reuse, R61 ;  /* 0x0000003d893f7220 */ /* 0x042fe40000410000 */
[----:B------:R-:W-:Y:S02]  /*8060*/  FMUL.FTZ R137, R137, R60 ;  /* 0x0000003c89897220 */ /* 0x000fe40000410000 */
[----:B------:R-:W-:-:S02]  /*8070*/  FADD.FTZ R65, -R192, R65 ;  /* 0x00000041c0417221 */ /* 0x000fc40000010100 */
[----:B------:R-:W-:Y:S02]  /*8080*/  FFMA.FTZ R60, R136, R60, -R63 ;  /* 0x0000003c883c7223 */ /* 0x000fe4000001083f */
[C---:B------:R-:W-:Y:S02]  /*8090*/  FMUL.FTZ R66, R148.reuse, -R68 ;  /* 0x8000004494427220 */ /* 0x040fe40000410000 */
[----:B------:R-:W-:Y:S02]  /*80a0*/  FMUL.FTZ R69, R148, -R67 ;  /* 0x8000004394457220 */ /* 0x000fe40000410000 */
[----:B------:R-:W-:Y:S02]  /*80b0*/  FFMA.FTZ R137, R136, R61, R137 ;  /* 0x0000003d88897223 */ /* 0x000fe40000010089 */
[----:B------:R-:W-:Y:S02]  /*80c0*/  FADD.FTZ R62, R191, R62 ;  /* 0x0000003ebf3e7221 */ /* 0x000fe40000010000 */
[----:B------:R-:W-:-:S02]  /*80d0*/  FMUL.FTZ R64, R144, -R65 ;  /* 0x8000004190407220 */ /* 0x000fc40000410000 */
[----:B------:R-:W-:Y:S02]  /*80e0*/  FADD.FTZ R136, R179, R60 ;  /* 0x0000003cb3887221 */ /* 0x000fe40000010000 */
[C---:B------:R-:W-:Y:S02]  /*80f0*/  FFMA.FTZ R67, R149.reuse, R67, -R66 ;  /* 0x0000004395437223 */ /* 0x040fe40000010842 */
        /* <DEDUP_REMOVED lines=8> */
[----:B------:R-:W-:Y:S02]  /*8180*/  FFMA.FTZ R63, R140, R178, R63 ;  /* 0x000000b28c3f7223 */ /* 0x000fe4000001003f */
[----:B------:R-:W-:-:S02]  /*8190*/  FFMA.FTZ R62, R126, R69, R62 ;  /* 0x000000457e3e7223 */ /* 0x000fc4000001003e */
[----:B------:R-:W-:Y:S02]  /*81a0*/  FFMA.FTZ R67, R126, R67, -R60 ;  /* 0x000000437e437223 */ /* 0x000fe4000001083c */
[----:B------:R-:W-:Y:S02]  /*81b0*/  FFMA.FTZ R60, R140, R136, -R61 ;  /* 0x000000888c3c7223 */ /* 0x000fe4000001083d */
[----:B------:R-:W-:Y:S02]  /*81c0*/  FADD.FTZ R137, R176, R63 ;  /* 0x0000003fb0897221 */ /* 0x000fe40000010000 */
[----:B------:R-:W-:Y:S02]  /*81d0*/  FMUL.FTZ R61, R127, -R62 ;  /* 0x8000003e7f3d7220 */ /* 0x000fe40000410000 */
[----:B------:R-:W-:Y:S02]  /*81e0*/  FADD.FTZ R177, R177, R60 ;  /* 0x0000003cb1b17221 */ /* 0x000fe40000010000 */
[----:B------:R-:W-:-:S02]  /*81f0*/  FMUL.FTZ R69, R127, -R67 ;  /* 0x800000437f457220 */ /* 0x000fc40000410000 */
[C---:B------:R-:W-:Y:S02]  /*8200*/  FMUL.FTZ R60, R135.reuse, R137 ;  /* 0x00000089873c7220 */ /* 0x040fe40000410000 */
[----:B------:R-:W-:Y:S02]  /*8210*/  FFMA.FTZ R67, R128, R67, -R61 ;  /* 0x0000004380437223 */ /* 0x000fe4000001083d */
[-C--:B------:R-:W-:Y:S02]  /*8220*/  FMUL.FTZ R61, R135, R177.reuse ;  /* 0x000000b1873d7220 */ /* 0x080fe40000410000 */
[C---:B------:R-:W-:Y:S02]  /*8230*/  FFMA.FTZ R60, R138.reuse, R177, -R60 ;  /* 0x000000b18a3c7223 */ /* 0x040fe4000001083c */
[----:B------:R-:W-:Y:S02]  /*8240*/  FFMA.FTZ R61, R138, R137, R61 ;  /* 0x000000898a3d7223 */ /* 0x000fe4000001003d */
[----:B------:R-:W-:-:S02]  /*8250*/  FADD.FTZ R176, R183, R60 ;  /* 0x0000003cb7b07221 */ /* 0x000fc40000010000 */
[----:B------:R-:W-:Y:S02]  /*8260*/  FADD.FTZ R182, R182, R61 ;  /* 0x0000003db6b67221 */ /* 0x000fe40000010000 */
[----:B------:R-:W-:Y:S02]  /*8270*/  FMUL.FTZ R63, R133, R176 ;  /* 0x000000b0853f7220 */ /* 0x000fe40000410000 */
[----:B------:R-:W-:Y:S02]  /*8280*/  FFMA.FTZ R65, R145, R65, R66 ;  /* 0x0000004191417223 */ /* 0x000fe40000010042 */
[-C--:B------:R-:W-:Y:S02]  /*8290*/  FMUL.FTZ R61, R133, R182.reuse ;  /* 0x000000b6853d7220 */ /* 0x080fe40000410000 */
[----:B------:R-:W-:Y:S02]  /*82a0*/  FADD.FTZ R64, R189, R64 ;  /* 0x00000040bd407221 */ /* 0x000fe40000010000 */
[----:B------:R-:W-:-:S02]  /*82b0*/  FFMA.FTZ R63, R134, R182, R63 ;  /* 0x000000b6863f7223 */ /* 0x000fc4000001003f */
[----:B------:R-:W-:Y:S02]  /*82c0*/  FADD.FTZ R65, -R190, R65 ;  /* 0x00000041be417221 */ /* 0x000fe40000010100 */
[----:B------:R-:W-:Y:S02]  /*82d0*/  FFMA.FTZ R60, R134, R176, -R61 ;  /* 0x000000b0863c7223 */ /* 0x000fe4000001083d */
[----:B------:R-:W-:Y:S02]  /*82e0*/  FMUL.FTZ R66, R146, -R64 ;  /* 0x8000004092427220 */ /* 0x000fe40000410000 */
[----:B------:R-:W-:Y:S02]  /*82f0*/  FADD.FTZ R179, R180, R63 ;  /* 0x0000003fb4b37221 */ /* 0x000fe40000010000 */
[----:B------:R-:W-:Y:S02]  /*8300*/  FFMA.FTZ R69, R128, R62, R69 ;  /* 0x0000003e80457223 */ /* 0x000fe40000010045 */
[----:B------:R-:W-:-:S02]  /*8310*/  FMUL.FTZ R62, R146, -R65 ;  /* 0x80000041923e7220 */ /* 0x000fc40000410000 */
[----:B------:R-:W-:Y:S02]  /*8320*/  FADD.FTZ R181, R181, R60 ;  /* 0x0000003cb5b57221 */ /* 0x000fe40000010000 */
[----:B------:R-:W-:Y:S02]  /*8330*/  FFMA.FTZ R65, R147, R65, R66 ;  /* 0x0000004193417223 */ /* 0x000fe40000010042 */
[C---:B------:R-:W-:Y:S02]  /*8340*/  FMUL.FTZ R60, R131.reuse, R179 ;  /* 0x000000b3833c7220 */ /* 0x040fe40000410000 */
[----:B------:R-:W-:Y:S02]  /*8350*/  FMUL.FTZ R61, R131, R181 ;  /* 0x000000b5833d7220 */ /* 0x000fe40000410000 */
[----:B------:R-:W-:Y:S02]  /*8360*/  FFMA.FTZ R62, R147, R64, -R62 ;  /* 0x00000040933e7223 */ /* 0x000fe4000001083e */
[----:B------:R-:W-:-:S02]  /*8370*/  FADD.FTZ R65, -R188, R65 ;  /* 0x00000041bc417221 */ /* 0x000fc40000010100 */
[C---:B------:R-:W-:Y:S02]  /*8380*/  FFMA.FTZ R60, R132.reuse, R181, -R60 ;  /* 0x000000b5843c7223 */ /* 0x040fe4000001083c */
[C---:B------:R-:W-:Y:S02]  /*8390*/  FMUL.FTZ R66, R129.reuse, -R67 ;  /* 0x8000004381427220 */ /* 0x040fe40000410000 */
[----:B------:R-:W-:Y:S02]  /*83a0*/  FMUL.FTZ R64, R129, -R69 ;  /* 0x8000004581407220 */ /* 0x000fe40000410000 */
[----:B------:R-:W-:Y:S02]  /*83b0*/  FFMA.FTZ R61, R132, R179, R61 ;  /* 0x000000b3843d7223 */ /* 0x000fe4000001003d */
[----:B------:R-:W-:Y:S02]  /*83c0*/  FADD.FTZ R62, R95, R62 ;  /* 0x0000003e5f3e7221 */ /* 0x000fe40000010000 */
[----:B------:R-:W-:-:S02]  /*83d0*/  FMUL.FTZ R63, R148, -R65 ;  /* 0x80000041943f7220 */ /* 0x000fc40000410000 */
[----:B------:R-:W-:Y:S02]  /*83e0*/  FADD.FTZ R180, R185, R60 ;  /* 0x0000003cb9b47221 */ /* 0x000fe40000010000 */
[C---:B------:R-:W-:Y:S02]  /*83f0*/  FFMA.FTZ R69, R130.reuse, R69, R66 ;  /* 0x0000004582457223 */ /* 0x040fe40000010042 */
[----:B------:R-:W-:Y:S02]  /*8400*/  FFMA.FTZ R67, R130, R67, -R64 ;  /* 0x0000004382437223 */ /* 0x000fe40000010840 */
[----:B------:R-:W-:Y:S02]  /*8410*/  FADD.FTZ R184, R184, R61 ;  /* 0x0000003db8b87221 */ /* 0x000fe40000010000 */
[----:B------:R-:W-:Y:S02]  /*8420*/  FFMA.FTZ R64, R149, R62, -R63 ;  /* 0x0000003e95407223 */ /* 0x000fe4000001083f */
[----:B------:R-:W-:-:S02]  /*8430*/  FMUL.FTZ R63, R129, R180 ;  /* 0x000000b4813f7220 */ /* 0x000fc40000410000 */
[----:B------:R-:W-:Y:S02]  /*8440*/  FMUL.FTZ R60, R131, -R69 ;  /* 0x80000045833c7220 */ /* 0x000fe40000410000 */
[----:B------:R-:W-:Y:S02]  /*8450*/  FMUL.FTZ R66, R148, -R62 ;  /* 0x8000003e94427220 */ /* 0x000fe40000410000 */
[-C--:B------:R-:W-:Y:S02]  /*8460*/  FMUL.FTZ R61, R129, R184.reuse ;  /* 0x000000b8813d7220 */ /* 0x080fe40000410000 */
[-C--:B------:R-:W-:Y:S02]  /*8470*/  FMUL.FTZ R62, R131, -R67.reuse ;  /* 0x80000043833e7220 */ /* 0x080fe40000410000 */
[----:B------:R-:W-:Y:S02]  /*8480*/  FFMA.FTZ R63, R130, R184, R63 ;  /* 0x000000b8823f7223 */ /* 0x000fe4000001003f */
[----:B------:R-:W-:-:S02]  /*8490*/  FFMA.FTZ R67, R132, R67, -R60 ;  /* 0x0000004384437223 */ /* 0x000fc4000001083c */
[----:B------:R-:W-:Y:S02]  /*84a0*/  FFMA.FTZ R60, R130, R180, -R61 ;  /* 0x000000b4823c7223 */ /* 0x000fe4000001083d */
[----:B------:R-:W-:Y:S02]  /*84b0*/  FFMA.FTZ R62, R132, R69, R62 ;  /* 0x00000045843e7223 */ /* 0x000fe4000001003e */
[----:B------:R-:W-:Y:S02]  /*84c0*/  FADD.FTZ R183, R186, R63 ;  /* 0x0000003fbab77221 */ /* 0x000fe40000010000 */
[----:B------:R-:W-:Y:S02]  /*84d0*/  FMUL.FTZ R69, R133, -R67 ;  /* 0x8000004385457220 */ /* 0x000fe40000410000 */
[----:B------:R-:W-:Y:S02]  /*84e0*/  FADD.FTZ R187, R187, R60 ;  /* 0x0000003cbbbb7221 */ /* 0x000fe40000010000 */
[----:B------:R-:W-:-:S02]  /*84f0*/  FFMA.FTZ R65, R149, R65, R66 ;  /* 0x0000004195417223 */ /* 0x000fc40000010042 */
[-C--:B------:R-:W-:Y:S02]  /*8500*/  FMUL.FTZ R61, R133, -R62.reuse ;  /* 0x8000003e853d7220 */ /* 0x080fe40000410000 */
[C---:B------:R-:W-:Y:S02]  /*8510*/  FMUL.FTZ R60, R127.reuse, R183 ;  /* 0x000000b77f3c7220 */ /* 0x040fe40000410000 */
[C---:B------:R-:W-:Y:S02]  /*8520*/  FFMA.FTZ R69, R134.reuse, R62, R69 ;  /* 0x0000003e86457223 */ /* 0x040fe40000010045 */
[----:B------:R-:W-:Y:S02]  /*8530*/  FMUL.FTZ R62, R127, R187 ;  /* 0x000000bb7f3e7220 */ /* 0x000fe40000410000 */
[----:B------:R-:W-:Y:S02]  /*8540*/  FFMA.FTZ R66, R134, R67, -R61 ;  /* 0x0000004386427223 */ /* 0x000fe4000001083d */
[----:B------:R-:W-:-:S02]  /*8550*/  FADD.FTZ R65, -R94, R65 ;  /* 0x000000415e417221 */ /* 0x000fc40000010100 */
[C---:B------:R-:W-:Y:S02]  /*8560*/  FFMA.FTZ R61, R128.reuse, R187, -R60 ;  /* 0x000000bb803d7223 */ /* 0x040fe4000001083c */
[----:B------:R-:W-:Y:S02]  /*8570*/  FADD.FTZ R64, R93, R64 ;  /* 0x000000405d407221 */ /* 0x000fe40000010000 */
[----:B------:R-:W-:Y:S02]  /*8580*/  FFMA.FTZ R62, R128, R183, R62 ;  /* 0x000000b7803e7223 */ /* 0x000fe4000001003e */
[C---:B------:R-:W-:Y:S02]  /*8590*/  FMUL.FTZ R63, R125.reuse, -R65 ;  /* 0x800000417d3f7220 */ /* 0x040fe40000410000 */
[----:B------:R-:W-:Y:S02]  /*85a0*/  FADD.FTZ R208, R208, R61 ;  /* 0x0000003dd0d07221 */ /* 0x000fe40000010000 */
[----:B------:R-:W-:-:S02]  /*85b0*/  FMUL.FTZ R60, R125, -R64 ;  /* 0x800000407d3c7220 */ /* 0x000fc40000410000 */
[----:B------:R-:W-:Y:S02]  /*85c0*/  FADD.FTZ R186, R207, R62 ;  /* 0x0000003ecfba7221 */ /* 0x000fe40000010000 */
[C---:B------:R-:W-:Y:S02]  /*85d0*/  FFMA.FTZ R62, R126.reuse, R64, -R63 ;  /* 0x000000407e3e7223 */ /* 0x040fe4000001083f */
[C---:B------:R-:W-:Y:S02]  /*85e0*/  FMUL.FTZ R63, R125.reuse, R208 ;  /* 0x000000d07d3f7220 */ /* 0x040fe40000410000 */
[----:B------:R-:W-:Y:S02]  /*85f0*/  FFMA.FTZ R67, R126, R65, R60 ;  /* 0x000000417e437223 */ /* 0x000fe4000001003c */
[----:B------:R-:W-:Y:S02]  /*8600*/  FMUL.FTZ R61, R125, R186 ;  /* 0x000000ba7d3d7220 */ /* 0x000fe40000410000 */
[----:B------:R-:W-:-:S02]  /*8610*/  FMUL.FTZ R65, R135, -R69 ;  /* 0x8000004587417220 */ /* 0x000fc40000410000 */
[----:B------:R-:W-:Y:S02]  /*8620*/  FMUL.FTZ R68, R135, -R66 ;  /* 0x8000004287447220 */ /* 0x000fe40000410000 */
[C---:B------:R-:W-:Y:S02]  /*8630*/  FFMA.FTZ R60, R126.reuse, R186, R63 ;  /* 0x000000ba7e3c7223 */ /* 0x040fe4000001003f */
[----:B------:R-:W-:Y:S02]  /*8640*/  FADD.FTZ R63, R91, R62 ;  /* 0x0000003e5b3f7221 */ /* 0x000fe40000010000 */
[----:B------:R-:W-:Y:S02]  /*8650*/  FFMA.FTZ R61, R126, R208, -R61 ;  /* 0x000000d07e3d7223 */ /* 0x000fe4000001083d */
[C---:B------:R-:W-:Y:S02]  /*8660*/  FFMA.FTZ R64, R138.reuse, R66, -R65 ;  /* 0x000000428a407223 */ /* 0x040fe40000010841 */
[----:B------:R-:W-:-:S02]  /*8670*/  FFMA.FTZ R65, R138, R69, R68 ;  /* 0x000000458a417223 */ /* 0x000fc40000010044 */
[----:B------:R-:W-:Y:S02]  /*8680*/  FADD.FTZ R67, -R92, R67 ;  /* 0x000000435c437221 */ /* 0x000fe40000010100 */
[----:B------:R-:W-:Y:S02]  /*8690*/  FADD.FTZ R205, R205, R60 ;  /* 0x0000003ccdcd7221 */ /* 0x000fe40000010000 */
[C---:B------:R-:W-:Y:S02]  /*86a0*/  FMUL.FTZ R68, R127.reuse, -R63 ;  /* 0x8000003f7f447220 */ /* 0x040fe40000410000 */
[----:B------:R-:W-:Y:S02]  /*86b0*/  FADD.FTZ R185, R206, R61 ;  /* 0x0000003dceb97221 */ /* 0x000fe40000010000 */
[----:B------:R-:W-:Y:S02]  /*86c0*/  FMUL.FTZ R66, R127, -R67 ;  /* 0x800000437f427220 */ /* 0x000fe40000410000 */
[----:B------:R-:W-:-:S02]  /*86d0*/  FMUL.FTZ R60, R148, R205 ;  /* 0x000000cd943c7220 */ /* 0x000fc40000410000 */
[----:B------:R-:W-:Y:S02]  /*86e0*/  FFMA.FTZ R67, R128, R67, R68 ;  /* 0x0000004380437223 */ /* 0x000fe40000010044 */
[----:B------:R-:W-:Y:S02]  /*86f0*/  FMUL.FTZ R62, R148, R185 ;  /* 0x000000b9943e7220 */ /* 0x000fe40000410000 */
[----:B------:R-:W-:Y:S02]  /*8700*/  FFMA.FTZ R66, R128, R63, -R66 ;  /* 0x0000003f80427223 */ /* 0x000fe40000010842 */
[C---:B------:R-:W-:Y:S02]  /*8710*/  FFMA.FTZ R61, R149.reuse, R185, -R60 ;  /* 0x000000b9953d7223 */ /* 0x040fe4000001083c */
[----:B------:R-:W-:Y:S02]  /*8720*/  FADD.FTZ R67, -R90, R67 ;  /* 0x000000435a437221 */ /* 0x000fe40000010100 */
[----:B------:R-:W-:-:S02]  /*8730*/  FFMA.FTZ R62, R149, R205, R62 ;  /* 0x000000cd953e7223 */ /* 0x000fc4000001003e */
[----:B------:R-:W-:Y:S02]  /*8740*/  FADD.FTZ R66, R89, R66 ;  /* 0x0000004259427221 */ /* 0x000fe40000010000 */
[----:B------:R-:W-:Y:S02]  /*8750*/  FADD.FTZ R212, R212, R61 ;  /* 0x0000003dd4d47221 */ /* 0x000fe40000010000 */
[----:B------:R-:W-:Y:S02]  /*8760*/  FMUL.FTZ R63, R129, -R67 ;  /* 0x80000043813f7220 */ /* 0x000fe40000410000 */
[----:B------:R-:W-:Y:S02]  /*8770*/  FADD.FTZ R206, R211, R62 ;  /* 0x0000003ed3ce7221 */ /* 0x000fe40000010000 */
[----:B------:R-:W-:Y:S02]  /*8780*/  FMUL.FTZ R68, R129, -R66 ;  /* 0x8000004281447220 */ /* 0x000fe40000410000 */
[----:B------:R-:W-:-:S02]  /*8790*/  FMUL.FTZ R61, R146, R212 ;  /* 0x000000d4923d7220 */ /* 0x000fc40000410000 */
[----:B------:R-:W-:Y:S02]  /*87a0*/  FFMA.FTZ R66, R130, R66, -R63 ;  /* 0x0000004282427223 */ /* 0x000fe4000001083f */
[-C--:B------:R-:W-:Y:S02]  /*87b0*/  FMUL.FTZ R60, R146, R206.reuse ;  /* 0x000000ce923c7220 */ /* 0x080fe40000410000 */
[----:B------:R-:W-:Y:S02]  /*87c0*/  FFMA.FTZ R67, R130, R67, R68 ;  /* 0x0000004382437223 */ /* 0x000fe40000010044 */
[----:B------:R-:W-:Y:S02]  /*87d0*/  FFMA.FTZ R62, R147, R206, R61 ;  /* 0x000000ce933e7223 */ /* 0x000fe4000001003d */
[----:B------:R-:W-:Y:S02]  /*87e0*/  FADD.FTZ R66, R87, R66 ;  /* 0x0000004257427221 */ /* 0x000fe40000010000 */
[----:B------:R-:W-:-:S02]  /*87f0*/  FFMA.FTZ R207, R147, R212, -R60 ;  /* 0x000000d493cf7223 */ /* 0x000fc4000001083c */
[----:B------:R-:W-:Y:S02]  /*8800*/  FADD.FTZ R67, -R88, R67 ;  /* 0x0000004358437221 */ /* 0x000fe40000010100 */
[----:B------:R-:W-:Y:S02]  /*8810*/  FADD.FTZ R215, R215, R62 ;  /* 0x0000003ed7d77221 */ /* 0x000fe40000010000 */
[C---:B------:R-:W-:Y:S02]  /*8820*/  FMUL.FTZ R68, R131.reuse, -R66 ;  /* 0x8000004283447220 */ /* 0x040fe40000410000 */
[----:B------:R-:W-:Y:S02]  /*8830*/  FADD.FTZ R207, R216, R207 ;  /* 0x000000cfd8cf7221 */ /* 0x000fe40000010000 */
[----:B------:R-:W-:Y:S02]  /*8840*/  FMUL.FTZ R63, R131, -R67 ;  /* 0x80000043833f7220 */ /* 0x000fe40000410000 */
[----:B------:R-:W-:-:S02]  /*8850*/  FMUL.FTZ R60, R144, R215 ;  /* 0x000000d7903c7220 */ /* 0x000fc40000410000 */
[----:B------:R-:W-:Y:S02]  /*8860*/  FFMA.FTZ R67, R132, R67, R68 ;  /* 0x0000004384437223 */ /* 0x000fe40000010044 */
[-C--:B------:R-:W-:Y:S02]  /*8870*/  FMUL.FTZ R62, R144, R207.reuse ;  /* 0x000000cf903e7220 */ /* 0x080fe40000410000 */
        /* <DEDUP_REMOVED lines=34> */
[----:B------:R-:W-:Y:S01]  /*8aa0*/  FFMA.FTZ R70, R140, R66, -R67 ;  /* 0x000000428c467223 */ /* 0x000fe20000010843 */
[----:B------:R-:W-:Y:S01]  /*8ab0*/  CS2R R62, SRZ ;  /* 0x00000000003e7805 */ /* 0x000fe2000001ff00 */
[C---:B------:R-:W-:Y:S02]  /*8ac0*/  FMUL.FTZ R67, R105.reuse, R224 ;  /* 0x000000e069437220 */ /* 0x040fe40000410000 */
[----:B------:R-:W-:-:S02]  /*8ad0*/  FMUL.FTZ R69, R105, R222 ;  /* 0x000000de69457220 */ /* 0x000fc40000410000 */
[----:B------:R-:W-:Y:S02]  /*8ae0*/  FMUL.FTZ R71, R139, -R66 ;  /* 0x800000428b477220 */ /* 0x000fe40000410000 */
        /* <DEDUP_REMOVED lines=13> */
[----:B------:R-:W-:Y:S02]  /*8bc0*/  FADD.FTZ R67, -R80, R71 ;  /* 0x0000004750437221 */ /* 0x000fe40000010100 */
[C---:B------:R-:W-:Y:S02]  /*8bd0*/  FFMA.FTZ R71, R104.reuse, R213, R69 ;  /* 0x000000d568477223 */ /* 0x040fe40000010045 */
[----:B------:R-:W-:Y:S02]  /*8be0*/  FFMA.FTZ R69, R104, R211, -R68 ;  /* 0x000000d368457223 */ /* 0x000fe40000010844 */
[----:B------:R-:W-:Y:S02]  /*8bf0*/  FADD.FTZ R202, R202, R71 ;  /* 0x00000047caca7221 */ /* 0x000fe40000010000 */
        /* <DEDUP_REMOVED lines=28> */
.L_x_8092:
[----:B------:R-:W-:Y:S05]  /*8dc0*/  BRA.DIV ~URZ, `(.L_x_7995) ;  /* 0x000072827f007947 */ /* 0x000fea000b800000 */
[----:B------:R3:W4:Y:S04]  /*8dd0*/  SHFL.DOWN PT, R67, R225, 0x1, 0x1f ;  /* 0x08201f00e1437f89 */ /* 0x00072800000e0000 */
[----:B------:R3:W0:Y:S04]  /*8de0*/  SHFL.DOWN PT, R68, R71, 0x1, 0x1f ;  /* 0x08201f0047447f89 */ /* 0x00062800000e0000 */
[----:B------:R3:W1:Y:S02]  /*8df0*/  SHFL.DOWN PT, R64, R70, 0x1, 0x1f ;  /* 0x08201f0046407f89 */ /* 0x00066400000e0000 */
.L_x_8093:
        /* <DEDUP_REMOVED lines=15> */
.L_x_7997:
[----:B------:R-:W-:Y:S05]  /*8ef0*/  BSYNC B1 ;  /* 0x0000000000017941 */ /* 0x000fea0003800000 */
.L_x_7996:
[----:B------:R-:W-:Y:S05]  /*8f00*/  BRA.DIV ~URZ, `(.L_x_7998) ;  /* 0x000072a27f007947 */ /* 0x000fea000b800000 */
[----:B--2---:R2:W3:Y:S04]  /*8f10*/  SHFL.DOWN PT, R66, R226, 0x2, 0x1f ;  /* 0x08401f00e2427f89 */ /* 0x0044e800000e0000 */
[----:B----4-:R2:W4:Y:S04]  /*8f20*/  SHFL.DOWN PT, R67, R225, 0x2, 0x1f ;  /* 0x08401f00e1437f89 */ /* 0x01052800000e0000 */
[----:B0-----:R2:W0:Y:S04]  /*8f30*/  SHFL.DOWN PT, R68, R71, 0x2, 0x1f ;  /* 0x08401f0047447f89 */ /* 0x00142800000e0000 */
[----:B-1----:R2:W1:Y:S02]  /*8f40*/  SHFL.DOWN PT, R64, R70, 0x2, 0x1f ;  /* 0x08401f0046407f89 */ /* 0x00246400000e0000 */
.L_x_8094:
        /* <DEDUP_REMOVED lines=15> */
.L_x_8000:
[----:B------:R-:W-:Y:S05]  /*9040*/  BSYNC B1 ;  /* 0x0000000000017941 */ /* 0x000fea0003800000 */
.L_x_7999:
[----:B------:R-:W-:Y:S05]  /*9050*/  BRA.DIV ~URZ, `(.L_x_8001) ;  /* 0x000073227f007947 */ /* 0x000fea000b800000 */
[----:B---3--:R3:W2:Y:S02]  /*9060*/  SHFL.DOWN PT, R66, R226, 0x4, 0x1f ;  /* 0x08801f00e2427f89 */ /* 0x0086a400000e0000 */
.L_x_8095:
[----:B------:R-:W-:Y:S05]  /*9070*/  BRA.DIV ~URZ, `(.L_x_8002) ;  /* 0x000073827f007947 */ /* 0x000fea000b800000 */
[----:B----4-:R4:W3:Y:S04]  /*9080*/  SHFL.DOWN PT, R67, R225, 0x4, 0x1f ;  /* 0x08801f00e1437f89 */ /* 0x0108e800000e0000 */
[----:B0-----:R4:W0:Y:S04]  /*9090*/  SHFL.DOWN PT, R68, R71, 0x4, 0x1f ;  /* 0x08801f0047447f89 */ /* 0x00182800000e0000 */
[----:B-1----:R4:W1:Y:S02]  /*90a0*/  SHFL.DOWN PT, R64, R70, 0x4, 0x1f ;  /* 0x08801f0046407f89 */ /* 0x00286400000e0000 */
.L_x_8096:
        /* <DEDUP_REMOVED lines=15> */
.L_x_8004:
[----:B------:R-:W-:Y:S05]  /*91a0*/  BSYNC B1 ;  /* 0x0000000000017941 */ /* 0x000fea0003800000 */
.L_x_8003:
[----:B------:R-:W-:Y:S05]  /*91b0*/  BRA.DIV ~URZ, `(.L_x_8005) ;  /* 0x000073a27f007947 */ /* 0x000fea000b800000 */
[----:B--2---:R2:W4:Y:S04]  /*91c0*/  SHFL.DOWN PT, R66, R226, 0x8, 0x1f ;  /* 0x09001f00e2427f89 */ /* 0x00452800000e0000 */
[----:B---3--:R2:W3:Y:S04]  /*91d0*/  SHFL.DOWN PT, R67, R225, 0x8, 0x1f ;  /* 0x09001f00e1437f89 */ /* 0x0084e800000e0000 */
[----:B0-----:R2:W0:Y:S04]  /*91e0*/  SHFL.DOWN PT, R68, R71, 0x8, 0x1f ;  /* 0x09001f0047447f89 */ /* 0x00142800000e0000 */
[----:B-1----:R2:W1:Y:S02]  /*91f0*/  SHFL.DOWN PT, R64, R70, 0x8, 0x1f ;  /* 0x09001f0046407f89 */ /* 0x00246400000e0000 */
.L_x_8097:
        /* <DEDUP_REMOVED lines=15> */
.L_x_8007:
[----:B------:R-:W-:Y:S05]  /*92f0*/  BSYNC B1 ;  /* 0x0000000000017941 */ /* 0x000fea0003800000 */
.L_x_8006:
[----:B------:R-:W-:Y:S05]  /*9300*/  BRA.DIV ~URZ, `(.L_x_8008) ;  /* 0x000074227f007947 */ /* 0x000fea000b800000 */
[----:B----4-:R4:W2:Y:S02]  /*9310*/  SHFL.DOWN PT, R66, R226, 0x10, 0x1f ;  /* 0x0a001f00e2427f89 */ /* 0x0108a400000e0000 */
.L_x_8098:
[----:B------:R-:W-:Y:S05]  /*9320*/  BRA.DIV ~URZ, `(.L_x_8009) ;  /* 0x000074827f007947 */ /* 0x000fea000b800000 */
[----:B---3--:R3:W4:Y:S04]  /*9330*/  SHFL.DOWN PT, R67, R225, 0x10, 0x1f ;  /* 0x0a001f00e1437f89 */ /* 0x00872800000e0000 */
[----:B0-----:R3:W0:Y:S04]  /*9340*/  SHFL.DOWN PT, R68, R71, 0x10, 0x1f ;  /* 0x0a001f0047447f89 */ /* 0x00162800000e0000 */
[----:B-1----:R3:W1:Y:S02]  /*9350*/  SHFL.DOWN PT, R64, R70, 0x10, 0x1f ;  /* 0x0a001f0046407f89 */ /* 0x00266400000e0000 */
.L_x_8099:
        /* <DEDUP_REMOVED lines=13> */
.L_x_8011:
[----:B------:R-:W-:Y:S05]  /*9430*/  BSYNC B1 ;  /* 0x0000000000017941 */ /* 0x000fea0003800000 */
.L_x_8010:
[----:B------:R-:W-:Y:S05]  /*9440*/  BRA.DIV ~URZ, `(.L_x_8012) ;  /* 0x000074c27f007947 */ /* 0x000fea000b800000 */
[----:B------:R-:W5:Y:S04]  /*9450*/  SHFL.IDX PT, R232, R225, RZ, 0x1f ;  /* 0x00001fffe1e87589 */ /* 0x000f6800000e0000 */
[----:B------:R-:W3:Y:S04]  /*9460*/  SHFL.IDX PT, R223, R226, RZ, 0x1f ;  /* 0x00001fffe2df7589 */ /* 0x000ee800000e0000 */
[----:B------:R-:W4:Y:S04]  /*9470*/  SHFL.IDX PT, R221, R71, RZ, 0x1f ;  /* 0x00001fff47dd7589 */ /* 0x000f2800000e0000 */
[----:B------:R-:W2:Y:S04]  /*9480*/  SHFL.DOWN PT, R227, R71, 0x1, 0x1f ;  /* 0x08201f0047e37f89 */ /* 0x000ea800000e0000 */
[----:B------:R-:W1:Y:S04]  /*9490*/  SHFL.IDX PT, R214, R70, RZ, 0x1f ;  /* 0x00001fff46d67589 */ /* 0x000e6800000e0000 */
[----:B------:R-:W0:Y:S04]  /*94a0*/  SHFL.DOWN PT, R231, R70, 0x1, 0x1f ;  /* 0x08201f0046e77f89 */ /* 0x000e2800000e0000 */
[----:B------:R-:W0:Y:S01]  /*94b0*/  SHFL.IDX PT, R234, R60, RZ, 0x1f ;  /* 0x00001fff3cea7589 */ /* 0x000e2200000e0000 */
[----:B-----5:R-:W-:-:S02]  /*94c0*/  FMUL.FTZ R230, R63, R232 ;  /* 0x000000e83fe67220 */ /* 0x020fc40000410000 */
[CC--:B-1----:R-:W-:Y:S01]  /*94d0*/  FMUL.FTZ R64, R62.reuse, R232.reuse ;  /* 0x000000e83e407220 */ /* 0x0c2fe20000410000 */
[----:B------:R-:W1:Y:S01]  /*94e0*/  SHFL.IDX PT, R236, R62, RZ, 0x1f ;  /* 0x00001fff3eec7589 */ /* 0x000e6200000e0000 */
[-C--:B---3--:R-:W-:Y:S02]  /*94f0*/  FFMA.FTZ R230, R62, R223.reuse, -R230 ;  /* 0x000000df3ee67223 */ /* 0x088fe400000108e6 */
[----:B------:R-:W-:Y:S01]  /*9500*/  FFMA.FTZ R233, R63, R223, R64 ;  /* 0x000000df3fe97223 */ /* 0x000fe20000010040 */
[----:B----4-:R-:W3:Y:S04]  /*9510*/  SHFL.IDX PT, R67, R63, RZ, 0x1f ;  /* 0x00001fff3f437589 */ /* 0x010ee800000e0000 */
[----:B------:R-:W4:Y:S04]  /*9520*/  SHFL.IDX PT, R235, R61, RZ, 0x1f ;  /* 0x00001fff3deb7589 */ /* 0x000f2800000e0000 */
[----:B------:R5:W0:Y:S04]  /*9530*/  SHFL.DOWN PT, R228, R226, 0x1, 0x1f ;  /* 0x08201f00e2e47f89 */ /* 0x000a2800000e0000 */
[----:B------:R1:W0:Y:S01]  /*9540*/  SHFL.DOWN PT, R229, R225, 0x1, 0x1f ;  /* 0x08201f00e1e57f89 */ /* 0x00022200000e0000 */
[----:B--2--5:R-:W-:-:S02]  /*9550*/  FMUL.FTZ R226, R60, R232 ;  /* 0x000000e83ce27220 */ /* 0x024fc40000410000 */
[----:B------:R-:W-:Y:S02]  /*9560*/  FMUL.FTZ R232, R61, R232 ;  /* 0x000000e83de87220 */ /* 0x000fe40000410000 */
[----:B-1----:R-:W-:Y:S02]  /*9570*/  FMUL.FTZ R225, R60, R223 ;  /* 0x000000df3ce17220 */ /* 0x002fe40000410000 */
.L_x_8100:
[----:B0-----:R0:W1:Y:S01]  /*9580*/  LDS.128 R68, [R210+0x6770] ;  /* 0x00677000d2447984 */ /* 0x0010620000000c00 */
[----:B------:R-:W-:Y:S01]  /*9590*/  ISETP.NE.AND P0, PT, R3, 0x1f, PT ;  /* 0x0000001f0300780c */ /* 0x000fe20003f05270 */
[----:B------:R-:W-:Y:S01]  /*95a0*/  BSSY B1, `(.L_x_8013) ;  /* 0x000000f000017945 */ /* 0x000fe20003800000 */
[----:B------:R-:W-:Y:S02]  /*95b0*/  MOV R64, R234 ;  /* 0x000000ea00407202 */ /* 0x000fe40000000f00 */
[----:B----4-:R-:W-:Y:S02]  /*95c0*/  MOV R65, R235 ;  /* 0x000000eb00417202 */ /* 0x010fe40000000f00 */
[----:B------:R-:W-:-:S07]  /*95d0*/  MOV R66, R236 ;  /* 0x000000ec00427202 */ /* 0x000fce0000000f00 */
[----:B------:R-:W-:Y:S05]  /*95e0*/  @!P0 BRA `(.L_x_8014) ;  /* 0x000000a000008947 */ /* 0x000fea0003800000 */
[-C--:B0--3--:R-:W-:Y:S02]  /*95f0*/  FMUL.FTZ R235, R67, R229.reuse ;  /* 0x000000e543eb7220 */ /* 0x089fe40000410000 */
        /* <DEDUP_REMOVED lines=9> */
.L_x_8014:
[----:B0-----:R-:W-:Y:S05]  /*9690*/  BSYNC B1 ;  /* 0x0000000000017941 */ /* 0x001fea0003800000 */
.L_x_8013:
[C---:B-1-3--:R-:W-:Y:S01]  /*96a0*/  FMUL.FTZ R227, R69.reuse, R67 ;  /* 0x0000004345e37220 */ /* 0x04afe20000410000 */
        /* <DEDUP_REMOVED lines=15> */
.L_x_7993:
[----:B-1----:R-:W-:Y:S05]  /*97a0*/  BSYNC B0 ;  /* 0x0000000000007941 */ /* 0x002fea0003800000 */
.L_x_7992:
        /* <DEDUP_REMOVED lines=11> */
[----:B------:R-:W-:Y:S01]  /*9860*/  ULDC UR37, c[0x0][0x168] ;  /* 0x00005a0000257ab9 */ /* 0x000fe20000000800 */
[C---:B------:R-:W-:Y:S01]  /*9870*/  IADD3 R214, R3.reuse, 0x740, RZ ;  /* 0x0000074003d67810 */ /* 0x040fe20007ffe0ff */
[----:B------:R-:W-:Y:S01]  /*9880*/  ULEA UR36, UR36, 0xfffffc00, 0xa ;  /* 0xfffffc0024247891 */ /* 0x000fe2000f8e503f */
[C---:B------:R-:W-:Y:S01]  /*9890*/  IADD3 R226, R3.reuse, 0x780, RZ ;  /* 0x0000078003e27810 */ /* 0x040fe20007ffe0ff */
[----:B------:R-:W-:Y:S01]  /*98a0*/  BSSY B0, `(.L_x_8015) ;  /* 0x00002b3000007945 */ /* 0x000fe20003800000 */
[C---:B------:R-:W-:Y:S01]  /*98b0*/  IADD3 R230, R3.reuse, 0x7c0, RZ ;  /* 0x000007c003e67810 */ /* 0x040fe20007ffe0ff */
[----:B------:R-:W-:Y:S01]  /*98c0*/  UIADD3 UR36, -UR36, UR37, URZ ;  /* 0x0000002524247290 */ /* 0x000fe2000fffe13f */
        /* <DEDUP_REMOVED lines=11> */
[CC--:B------:R-:W-:Y:S02]  /*9980*/  FMUL.FTZ R67, R100.reuse, -R201.reuse ;  /* 0x800000c964437220 */ /* 0x0c0fe40000410000 */
[-C--:B------:R-:W-:Y:S02]  /*9990*/  FMUL.FTZ R65, R100, -R72.reuse ;  /* 0x8000004864417220 */ /* 0x080fe40000410000 */
[----:B------:R-:W-:Y:S02]  /*99a0*/  FMUL.FTZ R61, R201, UR48 ;  /* 0x00000030c93d7c20 */ /* 0x000fe40008410000 */
[-C--:B------:R-:W-:Y:S02]  /*99b0*/  FMUL.FTZ R69, R174, R72.reuse ;  /* 0x00000048ae457220 */ /* 0x080fe40000410000 */
[C---:B------:R-:W-:Y:S02]  /*99c0*/  FFMA.FTZ R64, R102.reuse, R201, -R65 ;  /* 0x000000c966407223 */ /* 0x040fe40000010841 */
[----:B------:R-:W-:-:S02]  /*99d0*/  FFMA.FTZ R67, R102, R72, R67 ;  /* 0x0000004866437223 */ /* 0x000fc40000010043 */
[-C--:B------:R-:W-:Y:S02]  /*99e0*/  FFMA.FTZ R174, R174, -R66.reuse, R219 ;  /* 0x80000042aeae7223 */ /* 0x080fe400000100db */
[C---:B------:R-:W-:Y:S02]  /*99f0*/  FMUL.FTZ R60, R72.reuse, UR48 ;  /* 0x00000030483c7c20 */ /* 0x040fe40008410000 */
[----:B------:R-:W-:Y:S02]  /*9a00*/  FFMA.FTZ R61, R72, UR41, -R61 ;  /* 0x00000029483d7c23 */ /* 0x000fe4000801083d */
[C---:B------:R-:W-:Y:S02]  /*9a10*/  FFMA.FTZ R66, R78.reuse, -R66, R209 ;  /* 0x800000424e427223 */ /* 0x040fe400000100d1 */
[----:B------:R-:W-:Y:S02]  /*9a20*/  FFMA.FTZ R69, R78, R201, R69 ;  /* 0x000000c94e457223 */ /* 0x000fe40000010045 */
[----:B------:R-:W-:-:S02]  /*9a30*/  FADD.FTZ R100, R199, R64 ;  /* 0x00000040c7647221 */ /* 0x000fc40000010000 */
[----:B------:R-:W-:Y:S01]  /*9a40*/  FADD.FTZ R78, -R200, R67 ;  /* 0x00000043c84e7221 */ /* 0x000fe20000010100 */
[----:B------:R-:W-:Y:S01]  /*9a50*/  IADD3 R200, R3, 0x6c0, RZ ;  /* 0x000006c003c87810 */ /* 0x000fe20007ffe0ff */
[C---:B------:R-:W-:Y:S02]  /*9a60*/  FFMA.FTZ R63, R201.reuse, UR41, R60 ;  /* 0x00000029c93f7c23 */ /* 0x040fe4000801003c */
[----:B------:R-:W-:Y:S02]  /*9a70*/  FMUL.FTZ R64, R174, R61 ;  /* 0x0000003dae407220 */ /* 0x000fe40000410000 */
[-C--:B------:R-:W-:Y:S02]  /*9a80*/  FMUL.FTZ R67, R72, R23.reuse ;  /* 0x0000001748437220 */ /* 0x080fe40000410000 */
[----:B------:R-:W-:Y:S01]  /*9a90*/  FMUL.FTZ R65, R201, R23 ;  /* 0x00000017c9417220 */ /* 0x000fe20000410000 */
[----:B------:R-:W-:Y:S01]  /*9aa0*/  HADD2.F32 R201, -RZ, R55.H0_H0 ;  /* 0x20000037ffc97230 */ /* 0x000fe20000004100 */
[----:B------:R-:W-:-:S02]  /*9ab0*/  FFMA.FTZ R64, R66, R63, R64 ;  /* 0x0000003f42407223 */ /* 0x000fc40000010040 */
[C---:B------:R-:W-:Y:S02]  /*9ac0*/  FMUL.FTZ R60, R174.reuse, R67 ;  /* 0x00000043ae3c7220 */ /* 0x040fe40000410000 */
[-C--:B------:R-:W-:Y:S02]  /*9ad0*/  FMUL.FTZ R174, R174, R65.reuse ;  /* 0x00000041aeae7220 */ /* 0x080fe40000410000 */
[C---:B------:R-:W-:Y:S02]  /*9ae0*/  FMUL.FTZ R71, R68.reuse, R65 ;  /* 0x0000004144477220 */ /* 0x040fe40000410000 */
[C---:B------:R-:W-:Y:S02]  /*9af0*/  FMUL.FTZ R199, R68.reuse, R67 ;  /* 0x0000004344c77220 */ /* 0x040fe40000410000 */
[----:B------:R-:W-:Y:S01]  /*9b00*/  FMUL.FTZ R63, R103, -R78 ;  /* 0x8000004e673f7220 */ /* 0x000fe20000410000 */
[----:B------:R0:W-:Y:S01]  /*9b10*/  STS [R62.X4+0x2178], R71 ;  /* 0x002178473e007388 */ /* 0x0001e20000004800 */
[----:B------:R-:W-:-:S02]  /*9b20*/  FFMA.FTZ R73, R68, R69, R64 ;  /* 0x0000004544497223 */ /* 0x000fc40000010040 */
[----:B------:R-:W-:Y:S01]  /*9b30*/  FFMA.FTZ R61, R66, R65, R60 ;  /* 0x00000041423d7223 */ /* 0x000fe2000001003c */
[----:B------:R-:W-:Y:S01]  /*9b40*/  STS [R62.X4+0x217c], R199 ;  /* 0x00217cc73e007388 */ /* 0x000fe20000004800 */
[----:B------:R-:W-:Y:S02]  /*9b50*/  FMUL.FTZ R103, R103, -R100 ;  /* 0x8000006467677220 */ /* 0x000fe40000410000 */
[----:B------:R-:W-:Y:S02]  /*9b60*/  FMUL.FTZ R68, R100, UR48 ;  /* 0x0000003064447c20 */ /* 0x000fe40008410000 */
[----:B------:R-:W-:Y:S02]  /*9b70*/  FMUL.FTZ R65, R201, R22 ;  /* 0x00000016c9417220 */ /* 0x000fe40000410000 */
[----:B------:R-:W-:Y:S02]  /*9b80*/  FFMA.FTZ R60, R66, R67, -R174 ;  /* 0x00000043423c7223 */ /* 0x000fe400000108ae */
[----:B------:R-:W-:-:S02]  /*9b90*/  FMUL.FTZ R66, R175, R78 ;  /* 0x0000004eaf427220 */ /* 0x000fc40000410000 */
[----:B------:R-:W-:Y:S02]  /*9ba0*/  FMUL.FTZ R67, R78, UR48 ;  /* 0x000000304e437c20 */ /* 0x000fe40008410000 */
[C---:B------:R-:W-:Y:S02]  /*9bb0*/  FFMA.FTZ R64, R104.reuse, R100, -R63 ;  /* 0x0000006468407223 */ /* 0x040fe4000001083f */
[----:B------:R-:W-:Y:S02]  /*9bc0*/  FFMA.FTZ R103, R104, R78, R103 ;  /* 0x0000004e68677223 */ /* 0x000fe40000010067 */
[C---:B------:R-:W-:Y:S02]  /*9bd0*/  FFMA.FTZ R70, R78.reuse, UR41, -R68 ;  /* 0x000000294e467c23 */ /* 0x040fe40008010844 */
[----:B------:R-:W-:Y:S01]  /*9be0*/  FFMA.FTZ R63, R175, -R65, R202 ;  /* 0x80000041af3f7223 */ /* 0x000fe200000100ca */
[----:B------:R-:W-:Y:S01]  /*9bf0*/  HADD2.F32 R175, -RZ, R54.H0_H0 ;  /* 0x20000036ffaf7230 */ /* 0x000fe20000004100 */
[----:B------:R-:W-:-:S02]  /*9c00*/  FMUL.FTZ R78, R78, R22 ;  /* 0x000000164e4e7220 */ /* 0x000fc40000410000 */
[C---:B------:R-:W-:Y:S02]  /*9c10*/  FMUL.FTZ R72, R100.reuse, R22 ;  /* 0x0000001664487220 */ /* 0x040fe40000410000 */
[----:B------:R-:W-:Y:S02]  /*9c20*/  FFMA.FTZ R66, R77, R100, R66 ;  /* 0x000000644d427223 */ /* 0x000fe40000010042 */
[----:B------:R-:W-:Y:S02]  /*9c30*/  FFMA.FTZ R68, R100, UR41, R67 ;  /* 0x0000002964447c23 */ /* 0x000fe40008010043 */
[----:B------:R-:W-:Y:S02]  /*9c40*/  FADD.FTZ R100, R197, R64 ;  /* 0x00000040c5647221 */ /* 0x000fe40000010000 */
[----:B------:R-:W-:Y:S02]  /*9c50*/  FFMA.FTZ R65, R77, -R65, R204 ;  /* 0x800000414d417223 */ /* 0x000fe400000100cc */
[----:B------:R-:W-:-:S02]  /*9c60*/  FMUL.FTZ R64, R63, R78 ;  /* 0x0000004e3f407220 */ /* 0x000fc40000410000 */
[C---:B0-----:R-:W-:Y:S02]  /*9c70*/  FMUL.FTZ R71, R63.reuse, R72 ;  /* 0x000000483f477220 */ /* 0x041fe40000410000 */
[----:B------:R-:W-:Y:S02]  /*9c80*/  FMUL.FTZ R63, R63, R70 ;  /* 0x000000463f3f7220 */ /* 0x000fe40000410000 */
[----:B------:R-:W-:Y:S02]  /*9c90*/  FFMA.FTZ R108, R69, R23, R108 ;  /* 0x00000017456c7223 */ /* 0x000fe4000001006c */
[----:B------:R-:W-:Y:S02]  /*9ca0*/  FMUL.FTZ R67, R201, R72 ;  /* 0x00000048c9437220 */ /* 0x000fe40000410000 */
[----:B------:R-:W-:Y:S01]  /*9cb0*/  FADD.FTZ R102, -R198, R103 ;  /* 0x00000067c6667221 */ /* 0x000fe20000010100 */
[----:B------:R-:W-:Y:S01]  /*9cc0*/  IADD3 R198, R3, 0x680, RZ ;  /* 0x0000068003c67810 */ /* 0x000fe20007ffe0ff */
[----:B------:R-:W-:Y:S01]  /*9cd0*/  FMUL.FTZ R69, R201, R78 ;  /* 0x0000004ec9457220 */ /* 0x000fe20000410000 */
[----:B------:R0:W-:Y:S01]  /*9ce0*/  STS [R62.X4+0x2170], R67 ;  /* 0x002170433e007388 */ /* 0x0001e20000004800 */
[----:B------:R-:W-:-:S02]  /*9cf0*/  FFMA.FTZ R70, R65, R72, R64 ;  /* 0x0000004841467223 */ /* 0x000fc40000010040 */
[C---:B------:R-:W-:Y:S01]  /*9d00*/  FFMA.FTZ R71, R65.reuse, R78, -R71 ;  /* 0x0000004e41477223 */ /* 0x040fe20000010847 */
[----:B------:R-:W-:Y:S01]  /*9d10*/  HADD2.F32 R78, -RZ, R54.H1_H1 ;  /* 0x30000036ff4e7230 */ /* 0x000fe20000004100 */
[----:B------:R-:W-:Y:S01]  /*9d20*/  FFMA.FTZ R65, R65, R68, R63 ;  /* 0x0000004441417223 */ /* 0x000fe2000001003f */
[----:B------:R1:W-:Y:S01]  /*9d30*/  STS [R62.X4+0x2174], R69 ;  /* 0x002174453e007388 */ /* 0x0003e20000004800 */
[C---:B------:R-:W-:Y:S02]  /*9d40*/  FMUL.FTZ R63, R105.reuse, -R102 ;  /* 0x80000066693f7220 */ /* 0x040fe40000410000 */
[----:B------:R-:W-:Y:S02]  /*9d50*/  FMUL.FTZ R105, R105, -R100 ;  /* 0x8000006469697220 */ /* 0x000fe40000410000 */
[----:B------:R-:W-:Y:S02]  /*9d60*/  FFMA.FTZ R68, R201, R66, R65 ;  /* 0x00000042c9447223 */ /* 0x000fe40000010041 */
[----:B0-----:R-:W-:-:S02]  /*9d70*/  FMUL.FTZ R67, R100, UR48 ;  /* 0x0000003064437c20 */ /* 0x001fc40008410000 */
[----:B------:R-:W-:Y:S02]  /*9d80*/  FMUL.FTZ R65, R78, R21 ;  /* 0x000000154e417220 */ /* 0x000fe40000410000 */
[----:B------:R-:W-:Y:S02]  /*9d90*/  FFMA.FTZ R99, R66, R22, R99 ;  /* 0x0000001642637223 */ /* 0x000fe40000010063 */
[C---:B------:R-:W-:Y:S02]  /*9da0*/  FFMA.FTZ R64, R106.reuse, R100, -R63 ;  /* 0x000000646a407223 */ /* 0x040fe4000001083f */
[-C--:B------:R-:W-:Y:S02]  /*9db0*/  FFMA.FTZ R105, R106, R102.reuse, R105 ;  /* 0x000000666a697223 */ /* 0x080fe40000010069 */
[----:B------:R-:W-:Y:S02]  /*9dc0*/  FMUL.FTZ R63, R172, R102 ;  /* 0x00000066ac3f7220 */ /* 0x000fe40000410000 */
[----:B------:R-:W-:-:S02]  /*9dd0*/  FMUL.FTZ R66, R102, UR48 ;  /* 0x0000003066427c20 */ /* 0x000fc40008410000 */
[----:B------:R-:W-:Y:S02]  /*9de0*/  FFMA.FTZ R67, R102, UR41, -R67 ;  /* 0x0000002966437c23 */ /* 0x000fe40008010843 */
[----:B------:R-:W-:Y:S02]  /*9df0*/  FFMA.FTZ R172, R172, -R65, R213 ;  /* 0x80000041acac7223 */ /* 0x000fe400000100d5 */
[-C--:B------:R-:W-:Y:S02]  /*9e00*/  FMUL.FTZ R102, R102, R21.reuse ;  /* 0x0000001566667220 */ /* 0x080fe40000410000 */
[----:B------:R-:W-:Y:S02]  /*9e10*/  FADD.FTZ R72, R195, R64 ;  /* 0x00000040c3487221 */ /* 0x000fe40000010000 */
[----:B------:R-:W-:Y:S02]  /*9e20*/  FMUL.FTZ R103, R100, R21 ;  /* 0x0000001564677220 */ /* 0x000fe40000410000 */
[----:B------:R-:W-:-:S02]  /*9e30*/  FFMA.FTZ R65, R76, -R65, R211 ;  /* 0x800000414c417223 */ /* 0x000fc400000100d3 */
[----:B------:R-:W-:Y:S02]  /*9e40*/  FFMA.FTZ R66, R100, UR41, R66 ;  /* 0x0000002964427c23 */ /* 0x000fe40008010042 */
[C---:B------:R-:W-:Y:S02]  /*9e50*/  FMUL.FTZ R64, R172.reuse, R102 ;  /* 0x00000066ac407220 */ /* 0x040fe40000410000 */
[----:B------:R-:W-:Y:S02]  /*9e60*/  FMUL.FTZ R67, R172, R67 ;  /* 0x00000043ac437220 */ /* 0x000fe40000410000 */
[----:B------:R-:W-:Y:S01]  /*9e70*/  FADD.FTZ R104, -R196, R105 ;  /* 0x00000069c4687221 */ /* 0x000fe20000010100 */
[----:B------:R-:W-:Y:S01]  /*9e80*/  IADD3 R196, R3, 0x640, RZ ;  /* 0x0000064003c47810 */ /* 0x000fe20007ffe0ff */
[-C--:B------:R-:W-:Y:S02]  /*9e90*/  FMUL.FTZ R172, R172, R103.reuse ;  /* 0x00000067acac7220 */ /* 0x080fe40000410000 */
[----:B-1----:R-:W-:-:S02]  /*9ea0*/  FMUL.FTZ R69, R78, R103 ;  /* 0x000000674e457220 */ /* 0x002fc40000410000 */
[----:B------:R-:W-:Y:S02]  /*9eb0*/  FADD.FTZ R39, R68, R39 ;  /* 0x0000002744277221 */ /* 0x000fe40000010000 */
[----:B------:R-:W-:Y:S01]  /*9ec0*/  FFMA.FTZ R63, R76, R100, R63 ;  /* 0x000000644c3f7223 */ /* 0x000fe2000001003f */
[----:B------:R-:W-:Y:S01]  /*9ed0*/  STS [R62.X4+0x2168], R69 ;  /* 0x002168453e007388 */ /* 0x000fe20000004800 */
[C---:B------:R-:W-:Y:S02]  /*9ee0*/  FFMA.FTZ R103, R65.reuse, R103, R64 ;  /* 0x0000006741677223 */ /* 0x040fe40000010040 */
[----:B------:R-:W-:Y:S02]  /*9ef0*/  FFMA.FTZ R68, R65, R66, R67 ;  /* 0x0000004241447223 */ /* 0x000fe40000010043 */
[C---:B------:R-:W-:Y:S02]  /*9f00*/  FMUL.FTZ R64, R107.reuse, -R104 ;  /* 0x800000686b407220 */ /* 0x040fe40000410000 */
[----:B------:R-:W-:-:S02]  /*9f10*/  FMUL.FTZ R66, R107, -R72 ;  /* 0x800000486b427220 */ /* 0x000fc40000410000 */
[----:B------:R-:W-:Y:S02]  /*9f20*/  FADD.FTZ R40, R73, R40 ;  /* 0x0000002849287221 */ /* 0x000fe40000010000 */
[----:B------:R-:W-:Y:S02]  /*9f30*/  FFMA.FTZ R98, R63, R21, R98 ;  /* 0x000000153f627223 */ /* 0x000fe40000010062 */
[----:B------:R-:W-:Y:S02]  /*9f40*/  FFMA.FTZ R73, R78, R63, R68 ;  /* 0x0000003f4e497223 */ /* 0x000fe40000010044 */
[----:B------:R-:W-:Y:S02]  /*9f50*/  FMUL.FTZ R67, R72, UR48 ;  /* 0x0000003048437c20 */ /* 0x000fe40008410000 */
[----:B------:R-:W-:Y:S02]  /*9f60*/  FMUL.FTZ R77, R78, R102 ;  /* 0x000000664e4d7220 */ /* 0x000fe40000410000 */
[----:B------:R-:W-:-:S02]  /*9f70*/  FMUL.FTZ R63, R175, R20 ;  /* 0x00000014af3f7220 */ /* 0x000fc40000410000 */
[----:B------:R-:W-:Y:S01]  /*9f80*/  FFMA.FTZ R64, R141, R72, -R64 ;  /* 0x000000488d407223 */ /* 0x000fe20000010840 */
[----:B------:R0:W-:Y:S01]  /*9f90*/  STS [R62.X4+0x216c], R77 ;  /* 0x00216c4d3e007388 */ /* 0x0001e20000004800 */
[----:B------:R-:W-:Y:S02]  /*9fa0*/  FFMA.FTZ R102, R65, R102, -R172 ;  /* 0x0000006641667223 */ /* 0x000fe400000108ac */
[-C--:B------:R-:W-:Y:S02]  /*9fb0*/  FFMA.FTZ R141, R141, R104.reuse, R66 ;  /* 0x000000688d8d7223 */ /* 0x080fe40000010042 */
[C---:B------:R-:W-:Y:S02]  /*9fc0*/  FMUL.FTZ R66, R173.reuse, R104 ;  /* 0x00000068ad427220 */ /* 0x040fe40000410000 */
[C---:B------:R-:W-:Y:S02]  /*9fd0*/  FMUL.FTZ R65, R104.reuse, UR48 ;  /* 0x0000003068417c20 */ /* 0x040fe40008410000 */
[----:B------:R-:W-:Y:S01]  /*9fe0*/  FFMA.FTZ R68, R104, UR41, -R67 ;  /* 0x0000002968447c23 */ /* 0x000fe20008010843 */
[----:B0-----:R-:W-:Y:S01]  /*9ff0*/  HADD2.F32 R77, -RZ, R53.H0_H0 ;  /* 0x20000035ff4d7230 */ /* 0x001fe20000004100 */
[----:B------:R-:W-:-:S02]  /*a000*/  FFMA.FTZ R173, R173, -R63, R224 ;  /* 0x8000003fadad7223 */ /* 0x000fc400000100e0 */
[----:B------:R-:W-:Y:S02]  /*a010*/  FMUL.FTZ R104, R104, R20 ;  /* 0x0000001468687220 */ /* 0x000fe40000410000 */
[----:B------:R-:W-:Y:S02]  /*a020*/  FADD.FTZ R193, R193, R64 ;  /* 0x00000040c1c17221 */ /* 0x000fe40000010000 */
[C---:B------:R-:W-:Y:S02]  /*a030*/  FFMA.FTZ R66, R75.reuse, R72, R66 ;  /* 0x000000484b427223 */ /* 0x040fe40000010042 */
[C---:B------:R-:W-:Y:S02]  /*a040*/  FFMA.FTZ R64, R72.reuse, UR41, R65 ;  /* 0x0000002948407c23 */ /* 0x040fe40008010041 */
[----:B------:R-:W-:Y:S02]  /*a050*/  FMUL.FTZ R72, R72, R20 ;  /* 0x0000001448487220 */ /* 0x000fe40000410000 */
[----:B------:R-:W-:-:S02]  /*a060*/  FFMA.FTZ R63, R75, -R63, R222 ;  /* 0x8000003f4b3f7223 */ /* 0x000fc400000100de */
[C---:B------:R-:W-:Y:S02]  /*a070*/  FMUL.FTZ R105, R173.reuse, R104 ;  /* 0x00000068ad697220 */ /* 0x040fe40000410000 */
[C---:B------:R-:W-:Y:S02]  /*a080*/  FMUL.FTZ R68, R173.reuse, R68 ;  /* 0x00000044ad447220 */ /* 0x040fe40000410000 */
[-C--:B------:R-:W-:Y:S02]  /*a090*/  FMUL.FTZ R173, R173, R72.reuse ;  /* 0x00000048adad7220 */ /* 0x080fe40000410000 */
[-C--:B------:R-:W-:Y:S02]  /*a0a0*/  FMUL.FTZ R67, R175, R72.reuse ;  /* 0x00000048af437220 */ /* 0x080fe40000410000 */
[----:B------:R-:W-:Y:S01]  /*a0b0*/  FFMA.FTZ R105, R63, R72, R105 ;  /* 0x000000483f697223 */ /* 0x000fe20000010069 */
[----:B------:R-:W-:Y:S01]  /*a0c0*/  HADD2.F32 R72, -RZ, R53.H1_H1 ;  /* 0x30000035ff487230 */ /* 0x000fe20000004100 */
[----:B------:R-:W-:Y:S01]  /*a0d0*/  FADD.FTZ R141, -R194, R141 ;  /* 0x0000008dc28d7221 */ /* 0x000fe20000010100 */
[----:B------:R0:W-:Y:S01]  /*a0e0*/  STS [R62.X4+0x2160], R67 ;  /* 0x002160433e007388 */ /* 0x0001e20000004800 */
[-C--:B------:R-:W-:Y:S01]  /*a0f0*/  FMUL.FTZ R69, R175, R104.reuse ;  /* 0x00000068af457220 */ /* 0x080fe20000410000 */
[----:B------:R-:W-:Y:S01]  /*a100*/  IADD3 R194, R3, 0x600, RZ ;  /* 0x0000060003c27810 */ /* 0x000fe20007ffe0ff */
[----:B------:R-:W-:-:S02]  /*a110*/  FFMA.FTZ R104, R63, R104, -R173 ;  /* 0x000000683f687223 */ /* 0x000fc400000108ad */
[----:B------:R-:W-:Y:S01]  /*a120*/  FFMA.FTZ R63, R63, R64, R68 ;  /* 0x000000403f3f7223 */ /* 0x000fe20000010044 */
[----:B------:R1:W-:Y:S01]  /*a130*/  STS [R62.X4+0x2164], R69 ;  /* 0x002164453e007388 */ /* 0x0003e20000004800 */
[----:B------:R-:W-:Y:S02]  /*a140*/  FMUL.FTZ R64, R142, -R141 ;  /* 0x8000008d8e407220 */ /* 0x000fe40000410000 */
[----:B------:R-:W-:Y:S02]  /*a150*/  FMUL.FTZ R65, R72, R19 ;  /* 0x0000001348417220 */ /* 0x000fe40000410000 */
[----:B------:R-:W-:Y:S02]  /*a160*/  FMUL.FTZ R142, R142, -R193 ;  /* 0x800000c18e8e7220 */ /* 0x000fe40000410000 */
[----:B0-----:R-:W-:Y:S02]  /*a170*/  FMUL.FTZ R67, R193, UR48 ;  /* 0x00000030c1437c20 */ /* 0x001fe40008410000 */
[----:B------:R-:W-:-:S02]  /*a180*/  FFMA.FTZ R68, R175, R66, R63 ;  /* 0x00000042af447223 */ /* 0x000fc4000001003f */
[----:B------:R-:W-:Y:S02]  /*a190*/  FFMA.FTZ R64, R143, R193, -R64 ;  /* 0x000000c18f407223 */ /* 0x000fe40000010840 */
[----:B------:R-:W-:Y:S02]  /*a1a0*/  FMUL.FTZ R63, R170, R141 ;  /* 0x0000008daa3f7220 */ /* 0x000fe40000410000 */
[----:B------:R-:W-:Y:S02]  /*a1b0*/  FFMA.FTZ R97, R66, R20, R97 ;  /* 0x0000001442617223 */ /* 0x000fe40000010061 */
[----:B------:R-:W-:Y:S02]  /*a1c0*/  FFMA.FTZ R170, R170, -R65, R217 ;  /* 0x80000041aaaa7223 */ /* 0x000fe400000100d9 */
[----:B------:R-:W-:Y:S02]  /*a1d0*/  FMUL.FTZ R107, R141, R19 ;  /* 0x000000138d6b7220 */ /* 0x000fe40000410000 */
[----:B------:R-:W-:-:S02]  /*a1e0*/  FFMA.FTZ R143, R143, R141, R142 ;  /* 0x0000008d8f8f7223 */ /* 0x000fc4000001008e */
[C---:B------:R-:W-:Y:S02]  /*a1f0*/  FMUL.FTZ R66, R141.reuse, UR48 ;  /* 0x000000308d427c20 */ /* 0x040fe40008410000 */
[----:B------:R-:W-:Y:S02]  /*a200*/  FFMA.FTZ R67, R141, UR41, -R67 ;  /* 0x000000298d437c23 */ /* 0x000fe40008010843 */
[----:B------:R-:W-:Y:S02]  /*a210*/  FADD.FTZ R191, R191, R64 ;  /* 0x00000040bfbf7221 */ /* 0x000fe40000010000 */
[----:B------:R-:W-:Y:S02]  /*a220*/  FMUL.FTZ R106, R193, R19 ;  /* 0x00000013c16a7220 */ /* 0x000fe40000410000 */
[----:B------:R-:W-:Y:S02]  /*a230*/  FFMA.FTZ R65, R74, -R65, R218 ;  /* 0x800000414a417223 */ /* 0x000fe400000100da */
[----:B------:R-:W-:-:S02]  /*a240*/  FMUL.FTZ R64, R170, R107 ;  /* 0x0000006baa407220 */ /* 0x000fc40000410000 */
[----:B------:R-:W-:Y:S02]  /*a250*/  FFMA.FTZ R66, R193, UR41, R66 ;  /* 0x00000029c1427c23 */ /* 0x000fe40008010042 */
[----:B------:R-:W-:Y:S01]  /*a260*/  FADD.FTZ R143, -R192, R143 ;  /* 0x0000008fc08f7221 */ /* 0x000fe20000010100 */
[----:B------:R-:W-:Y:S01]  /*a270*/  IADD3 R192, R3, 0x5c0, RZ ;  /* 0x000005c003c07810 */ /* 0x000fe20007ffe0ff */
[C---:B------:R-:W-:Y:S02]  /*a280*/  FMUL.FTZ R67, R170.reuse, R67 ;  /* 0x00000043aa437220 */ /* 0x040fe40000410000 */
[----:B------:R-:W-:Y:S02]  /*a290*/  FADD.FTZ R38, R73, R38 ;  /* 0x0000002649267221 */ /* 0x000fe40000010000 */
[-C--:B------:R-:W-:Y:S02]  /*a2a0*/  FMUL.FTZ R170, R170, R106.reuse ;  /* 0x0000006aaaaa7220 */ /* 0x080fe40000410000 */
[----:B------:R-:W-:-:S02]  /*a2b0*/  FMUL.FTZ R73, R72, R106 ;  /* 0x0000006a48497220 */ /* 0x000fc40000410000 */
[C---:B------:R-:W-:Y:S02]  /*a2c0*/  FFMA.FTZ R106, R65.reuse, R106, R64 ;  /* 0x0000006a416a7223 */ /* 0x040fe40000010040 */
[----:B------:R-:W-:Y:S01]  /*a2d0*/  FFMA.FTZ R63, R74, R193, R63 ;  /* 0x000000c14a3f7223 */ /* 0x000fe2000001003f */
[----:B------:R-:W-:Y:S01]  /*a2e0*/  STS [R62.X4+0x2158], R73 ;  /* 0x002158493e007388 */ /* 0x000fe20000004800 */
[----:B------:R-:W-:Y:S02]  /*a2f0*/  FFMA.FTZ R66, R65, R66, R67 ;  /* 0x0000004241427223 */ /* 0x000fe40000010043 */
[C---:B------:R-:W-:Y:S02]  /*a300*/  FMUL.FTZ R64, R144.reuse, -R143 ;  /* 0x8000008f90407220 */ /* 0x040fe40000410000 */
[----:B------:R-:W-:Y:S02]  /*a310*/  FMUL.FTZ R144, R144, -R191 ;  /* 0x800000bf90907220 */ /* 0x000fe40000410000 */
[----:B------:R-:W-:-:S02]  /*a320*/  FFMA.FTZ R96, R63, R19, R96 ;  /* 0x000000133f607223 */ /* 0x000fc40000010060 */
[C---:B-1----:R-:W-:Y:S02]  /*a330*/  FFMA.FTZ R69, R72.reuse, R63, R66 ;  /* 0x0000003f48457223 */ /* 0x042fe40000010042 */
[----:B------:R-:W-:Y:S02]  /*a340*/  FFMA.FTZ R64, R145, R191, -R64 ;  /* 0x000000bf91407223 */ /* 0x000fe40000010840 */
[----:B------:R-:W-:Y:S02]  /*a350*/  FMUL.FTZ R63, R77, R18 ;  /* 0x000000124d3f7220 */ /* 0x000fe40000410000 */
[----:B------:R-:W-:Y:S02]  /*a360*/  FMUL.FTZ R67, R191, UR48 ;  /* 0x00000030bf437c20 */ /* 0x000fe40008410000 */
[----:B------:R-:W-:Y:S02]  /*a370*/  FMUL.FTZ R75, R72, R107 ;  /* 0x0000006b484b7220 */ /* 0x000fe40000410000 */
[----:B------:R-:W-:-:S02]  /*a380*/  FFMA.FTZ R145, R145, R143, R144 ;  /* 0x0000008f91917223 */ /* 0x000fc40000010090 */
[----:B------:R-:W-:Y:S01]  /*a390*/  FFMA.FTZ R107, R65, R107, -R170 ;  /* 0x0000006b416b7223 */ /* 0x000fe200000108aa */
[----:B------:R-:W-:Y:S01]  /*a3a0*/  STS [R62.X4+0x215c], R75 ;  /* 0x00215c4b3e007388 */ /* 0x000fe20000004800 */
[----:B------:R-:W-:Y:S02]  /*a3b0*/  FMUL.FTZ R66, R171, R143 ;  /* 0x0000008fab427220 */ /* 0x000fe40000410000 */
[----:B------:R-:W-:Y:S02]  /*a3c0*/  FMUL.FTZ R65, R143, UR48 ;  /* 0x000000308f417c20 */ /* 0x000fe40008410000 */
[----:B------:R-:W-:Y:S02]  /*a3d0*/  FADD.FTZ R76, R189, R64 ;  /* 0x00000040bd4c7221 */ /* 0x000fe40000010000 */
[----:B------:R-:W-:Y:S02]  /*a3e0*/  FFMA.FTZ R171, R171, -R63, R216 ;  /* 0x8000003fabab7223 */ /* 0x000fe400000100d8 */
[----:B------:R-:W-:-:S02]  /*a3f0*/  FFMA.FTZ R64, R143, UR41, -R67 ;  /* 0x000000298f407c23 */ /* 0x000fc40008010843 */
[-C--:B------:R-:W-:Y:S02]  /*a400*/  FMUL.FTZ R74, R143, R18.reuse ;  /* 0x000000128f4a7220 */ /* 0x080fe40000410000 */
[----:B------:R-:W-:Y:S02]  /*a410*/  FMUL.FTZ R72, R191, R18 ;  /* 0x00000012bf487220 */ /* 0x000fe40000410000 */
[----:B------:R-:W-:Y:S01]  /*a420*/  FADD.FTZ R145, -R190, R145 ;  /* 0x00000091be917221 */ /* 0x000fe20000010100 */
[----:B------:R-:W-:Y:S01]  /*a430*/  IADD3 R190, R3, 0x580, RZ ;  /* 0x0000058003be7810 */ /* 0x000fe20007ffe0ff */
[----:B------:R-:W-:Y:S02]  /*a440*/  FADD.FTZ R37, R68, R37 ;  /* 0x0000002544257221 */ /* 0x000fe40000010000 */
[----:B------:R-:W-:Y:S02]  /*a450*/  FFMA.FTZ R68, R191, UR41, R65 ;  /* 0x00000029bf447c23 */ /* 0x000fe40008010041 */
[----:B------:R-:W-:-:S02]  /*a460*/  FMUL.FTZ R65, R171, R64 ;  /* 0x00000040ab417220 */ /* 0x000fc40000410000 */
[----:B------:R-:W-:Y:S02]  /*a470*/  FFMA.FTZ R63, R169, -R63, R220 ;  /* 0x8000003fa93f7223 */ /* 0x000fe400000100dc */
[C---:B------:R-:W-:Y:S02]  /*a480*/  FMUL.FTZ R141, R171.reuse, R74 ;  /* 0x0000004aab8d7220 */ /* 0x040fe40000410000 */
[----:B------:R-:W-:Y:S02]  /*a490*/  FMUL.FTZ R142, R171, R72 ;  /* 0x00000048ab8e7220 */ /* 0x000fe40000410000 */
[C---:B------:R-:W-:Y:S02]  /*a4a0*/  FMUL.FTZ R64, R146.reuse, -R145 ;  /* 0x8000009192407220 */ /* 0x040fe40000410000 */
[----:B------:R-:W-:Y:S02]  /*a4b0*/  FMUL.FTZ R146, R146, -R76 ;  /* 0x8000004c92927220 */ /* 0x000fe40000410000 */
[----:B------:R-:W-:-:S02]  /*a4c0*/  FFMA.FTZ R141, R63, R72, R141 ;  /* 0x000000483f8d7223 */ /* 0x000fc4000001008d */
[----:B------:R-:W-:Y:S02]  /*a4d0*/  FFMA.FTZ R142, R63, R74, -R142 ;  /* 0x0000004a3f8e7223 */ /* 0x000fe4000001088e */
[----:B------:R-:W-:Y:S02]  /*a4e0*/  FFMA.FTZ R64, R147, R76, -R64 ;  /* 0x0000004c93407223 */ /* 0x000fe40000010840 */
[----:B------:R-:W-:Y:S02]  /*a4f0*/  FFMA.FTZ R66, R169, R191, R66 ;  /* 0x000000bfa9427223 */ /* 0x000fe40000010042 */
[----:B------:R-:W-:Y:S02]  /*a500*/  FFMA.FTZ R63, R63, R68, R65 ;  /* 0x000000443f3f7223 */ /* 0x000fe40000010041 */
[----:B------:R-:W-:Y:S02]  /*a510*/  FFMA.FTZ R147, R147, R145, R146 ;  /* 0x0000009193937223 */ /* 0x000fe40000010092 */
[----:B------:R-:W-:-:S02]  /*a520*/  FADD.FTZ R36, R69, R36 ;  /* 0x0000002445247221 */ /* 0x000fc40000010000 */
[C---:B------:R-:W-:Y:S01]  /*a530*/  FMUL.FTZ R69, R77.reuse, R74 ;  /* 0x0000004a4d457220 */ /* 0x040fe20000410000 */
[----:B------:R-:W-:Y:S01]  /*a540*/  HADD2.F32 R74, -RZ, R52.H1_H1 ;  /* 0x30000034ff4a7230 */ /* 0x000fe20000004100 */
[C---:B------:R-:W-:Y:S02]  /*a550*/  FMUL.FTZ R67, R77.reuse, R72 ;  /* 0x000000484d437220 */ /* 0x040fe40000410000 */
[----:B------:R-:W-:Y:S01]  /*a560*/  FFMA.FTZ R68, R77, R66, R63 ;  /* 0x000000424d447223 */ /* 0x000fe2000001003f */
[----:B------:R-:W-:Y:S01]  /*a570*/  STS [R62.X4+0x2154], R69 ;  /* 0x002154453e007388 */ /* 0x000fe20000004800 */
[----:B------:R-:W-:Y:S01]  /*a580*/  FADD.FTZ R147, -R188, R147 ;  /* 0x00000093bc937221 */ /* 0x000fe20000010100 */
[----:B------:R-:W-:Y:S01]  /*a590*/  IADD3 R188, R3, 0x540, RZ ;  /* 0x0000054003bc7810 */ /* 0x000fe20007ffe0ff */
[----:B------:R-:W-:Y:S01]  /*a5a0*/  FADD.FTZ R77, R95, R64 ;  /* 0x000000405f4d7221 */ /* 0x000fe20000010000 */
[----:B------:R0:W-:Y:S01]  /*a5b0*/  STS [R62.X4+0x2150], R67 ;  /* 0x002150433e007388 */ /* 0x0001e20000004800 */
[----:B------:R-:W-:-:S02]  /*a5c0*/  FMUL.FTZ R64, R148, -R147 ;  /* 0x8000009394407220 */ /* 0x000fc40000410000 */
[----:B------:R-:W-:Y:S02]  /*a5d0*/  FMUL.FTZ R65, R74, R17 ;  /* 0x000000114a417220 */ /* 0x000fe40000410000 */
[----:B------:R-:W-:Y:S02]  /*a5e0*/  FMUL.FTZ R148, R148, -R77 ;  /* 0x8000004d94947220 */ /* 0x000fe40000410000 */
[----:B------:R-:W-:Y:S02]  /*a5f0*/  FMUL.FTZ R63, R168, R145 ;  /* 0x00000091a83f7220 */ /* 0x000fe40000410000 */
[----:B------:R-:W-:Y:S02]  /*a600*/  FFMA.FTZ R51, R66, R18, R51 ;  /* 0x0000001242337223 */ /* 0x000fe40000010033 */
[----:B------:R-:W-:Y:S02]  /*a610*/  FFMA.FTZ R66, R168, -R65, R215 ;  /* 0x80000041a8427223 */ /* 0x000fe400000100d7 */
[----:B0-----:R-:W-:-:S02]  /*a620*/  FFMA.FTZ R67, R149, R147, R148 ;  /* 0x0000009395437223 */ /* 0x001fc40000010094 */
[----:B------:R-:W-:Y:S02]  /*a630*/  FFMA.FTZ R65, R166, -R65, R207 ;  /* 0x80000041a6417223 */ /* 0x000fe400000100cf */
[----:B------:R-:W-:Y:S02]  /*a640*/  FFMA.FTZ R64, R149, R77, -R64 ;  /* 0x0000004d95407223 */ /* 0x000fe40000010840 */
[----:B------:R-:W-:Y:S02]  /*a650*/  FADD.FTZ R35, R68, R35 ;  /* 0x0000002344237221 */ /* 0x000fe40000010000 */
[----:B------:R-:W-:Y:S02]  /*a660*/  FFMA.FTZ R166, R166, R76, R63 ;  /* 0x0000004ca6a67223 */ /* 0x000fe4000001003f */
[----:B------:R-:W-:Y:S02]  /*a670*/  FMUL.FTZ R68, R76, UR48 ;  /* 0x000000304c447c20 */ /* 0x000fe40008410000 */
[----:B------:R-:W-:-:S02]  /*a680*/  FMUL.FTZ R63, R145, UR48 ;  /* 0x00000030913f7c20 */ /* 0x000fc40008410000 */
[----:B------:R-:W-:Y:S02]  /*a690*/  FADD.FTZ R67, -R94, R67 ;  /* 0x000000435e437221 */ /* 0x000fe40000010100 */
[----:B------:R-:W-:Y:S02]  /*a6a0*/  FADD.FTZ R93, R93, R64 ;  /* 0x000000405d5d7221 */ /* 0x000fe40000010000 */
[----:B------:R-:W-:Y:S02]  /*a6b0*/  FFMA.FTZ R69, R145, UR41, -R68 ;  /* 0x0000002991457c23 */ /* 0x000fe40008010844 */
[----:B------:R-:W-:Y:S02]  /*a6c0*/  FFMA.FTZ R68, R76, UR41, R63 ;  /* 0x000000294c447c23 */ /* 0x000fe4000801003f */
[C---:B------:R-:W-:Y:S02]  /*a6d0*/  FMUL.FTZ R63, R125.reuse, -R67 ;  /* 0x800000437d3f7220 */ /* 0x040fe40000410000 */
[----:B------:R-:W-:-:S02]  /*a6e0*/  FMUL.FTZ R125, R125, -R93 ;  /* 0x8000005d7d7d7220 */ /* 0x000fc40000410000 */
[C---:B------:R-:W-:Y:S02]  /*a6f0*/  FFMA.FTZ R64, R126.reuse, R93, -R63 ;  /* 0x0000005d7e407223 */ /* 0x040fe4000001083f */
[----:B------:R-:W-:Y:S02]  /*a700*/  FFMA.FTZ R125, R126, R67, R125 ;  /* 0x000000437e7d7223 */ /* 0x000fe4000001007d */
[----:B------:R-:W-:Y:S02]  /*a710*/  FADD.FTZ R91, R91, R64 ;  /* 0x000000405b5b7221 */ /* 0x000fe40000010000 */
[----:B------:R-:W-:Y:S01]  /*a720*/  FADD.FTZ R92, -R92, R125 ;  /* 0x0000007d5c5c7221 */ /* 0x000fe20000010100 */
[----:B------:R-:W-:Y:S01]  /*a730*/  HADD2.F32 R125, -RZ, R52.H0_H0 ;  /* 0x20000034ff7d7230 */ /* 0x000fe20000004100 */
[----:B------:R-:W-:Y:S02]  /*a740*/  FMUL.FTZ R73, R145, R17 ;  /* 0x0000001191497220 */ /* 0x000fe40000410000 */
[----:B------:R-:W-:-:S02]  /*a750*/  FMUL.FTZ R63, R127, -R92 ;  /* 0x8000005c7f3f7220 */ /* 0x000fc40000410000 */
[-C--:B------:R-:W-:Y:S02]  /*a760*/  FMUL.FTZ R127, R127, -R91.reuse ;  /* 0x8000005b7f7f7220 */ /* 0x080fe40000410000 */
[C---:B------:R-:W-:Y:S02]  /*a770*/  FFMA.FTZ R64, R128.reuse, R91, -R63 ;  /* 0x0000005b80407223 */ /* 0x040fe4000001083f */
[----:B------:R-:W-:Y:S02]  /*a780*/  FFMA.FTZ R127, R128, R92, R127 ;  /* 0x0000005c807f7223 */ /* 0x000fe4000001007f */
[----:B------:R-:W-:Y:S02]  /*a790*/  FMUL.FTZ R72, R76, R17 ;  /* 0x000000114c487220 */ /* 0x000fe40000410000 */
[----:B------:R-:W-:Y:S02]  /*a7a0*/  FADD.FTZ R90, -R90, R127 ;  /* 0x0000007f5a5a7221 */ /* 0x000fe40000010100 */
[----:B------:R-:W-:-:S02]  /*a7b0*/  FADD.FTZ R89, R89, R64 ;  /* 0x0000004059597221 */ /* 0x000fc40000010000 */
[C---:B------:R-:W-:Y:S02]  /*a7c0*/  FMUL.FTZ R94, R66.reuse, R73 ;  /* 0x00000049425e7220 */ /* 0x040fe40000410000 */
[C---:B------:R-:W-:Y:S02]  /*a7d0*/  FMUL.FTZ R69, R66.reuse, R69 ;  /* 0x0000004542457220 */ /* 0x040fe40000410000 */
[----:B------:R-:W-:Y:S02]  /*a7e0*/  FMUL.FTZ R66, R66, R72 ;  /* 0x0000004842427220 */ /* 0x000fe40000410000 */
[----:B------:R-:W-:Y:S02]  /*a7f0*/  FMUL.FTZ R63, R129, -R90 ;  /* 0x8000005a813f7220 */ /* 0x000fe40000410000 */
[----:B------:R-:W-:Y:S02]  /*a800*/  FMUL.FTZ R64, R167, R147 ;  /* 0x00000093a7407220 */ /* 0x000fe40000410000 */
[----:B------:R-:W-:-:S02]  /*a810*/  FMUL.FTZ R129, R129, -R89 ;  /* 0x8000005981817220 */ /* 0x000fc40000410000 */
[----:B------:R-:W-:Y:S02]  /*a820*/  FFMA.FTZ R95, R65, R73, -R66 ;  /* 0x00000049415f7223 */ /* 0x000fe40000010842 */
[----:B------:R-:W-:Y:S02]  /*a830*/  FFMA.FTZ R66, R165, R77, R64 ;  /* 0x0000004da5427223 */ /* 0x000fe40000010040 */
[C---:B------:R-:W-:Y:S02]  /*a840*/  FFMA.FTZ R129, R130.reuse, R90, R129 ;  /* 0x0000005a82817223 */ /* 0x040fe40000010081 */
[----:B------:R-:W-:Y:S02]  /*a850*/  FFMA.FTZ R64, R130, R89, -R63 ;  /* 0x0000005982407223 */ /* 0x000fe4000001083f */
[----:B------:R-:W-:Y:S02]  /*a860*/  FMUL.FTZ R63, R147, UR48 ;  /* 0x00000030933f7c20 */ /* 0x000fe40008410000 */
[----:B------:R-:W-:-:S02]  /*a870*/  FADD.FTZ R88, -R88, R129 ;  /* 0x0000008158587221 */ /* 0x000fc40000010100 */
[----:B------:R-:W-:Y:S02]  /*a880*/  FADD.FTZ R87, R87, R64 ;  /* 0x0000004057577221 */ /* 0x000fe40000010000 */
[-C--:B------:R-:W-:Y:S02]  /*a890*/  FFMA.FTZ R94, R65, R72.reuse, R94 ;  /* 0x00000048415e7223 */ /* 0x080fe4000001005e */
[----:B------:R-:W-:Y:S02]  /*a8a0*/  FMUL.FTZ R75, R74, R72 ;  /* 0x000000484a4b7220 */ /* 0x000fe40000410000 */
[----:B------:R-:W-:Y:S02]  /*a8b0*/  FFMA.FTZ R72, R77, UR41, R63 ;  /* 0x000000294d487c23 */ /* 0x000fe4000801003f */
[C---:B------:R-:W-:Y:S01]  /*a8c0*/  FMUL.FTZ R63, R131.reuse, -R88 ;  /* 0x80000058833f7220 */ /* 0x040fe20000410000 */
[----:B------:R-:W-:Y:S01]  /*a8d0*/  STS [R62.X4+0x2148], R75 ;  /* 0x0021484b3e007388 */ /* 0x000fe20000004800 */
[----:B------:R-:W-:-:S02]  /*a8e0*/  FMUL.FTZ R131, R131, -R87 ;  /* 0x8000005783837220 */ /* 0x000fc40000410000 */
[----:B------:R-:W-:Y:S02]  /*a8f0*/  FFMA.FTZ R69, R65, R68, R69 ;  /* 0x0000004441457223 */ /* 0x000fe40000010045 */
[C---:B------:R-:W-:Y:S02]  /*a900*/  FFMA.FTZ R131, R132.reuse, R88, R131 ;  /* 0x0000005884837223 */ /* 0x040fe40000010083 */
[----:B------:R-:W-:Y:S01]  /*a910*/  FFMA.FTZ R64, R132, R87, -R63 ;  /* 0x0000005784407223 */ /* 0x000fe2000001083f */
[----:B------:R-:W-:Y:S01]  /*a920*/  HADD2.F32 R132, -RZ, R57.H1_H1 ;  /* 0x30000039ff847230 */ /* 0x000fe20000004100 */
[----:B------:R-:W-:Y:S02]  /*a930*/  FFMA.FTZ R69, R74, R166, R69 ;  /* 0x000000a64a457223 */ /* 0x000fe40000010045 */
[----:B------:R-:W-:Y:S01]  /*a940*/  FADD.FTZ R86, -R86, R131 ;  /* 0x0000008356567221 */ /* 0x000fe20000010100 */
[----:B------:R-:W-:Y:S01]  /*a950*/  HADD2.F32 R131, -RZ, R59.H0_H0 ;  /* 0x2000003bff837230 */ /* 0x000fe20000004100 */
[----:B------:R-:W-:-:S02]  /*a960*/  FMUL.FTZ R73, R74, R73 ;  /* 0x000000494a497220 */ /* 0x000fc40000410000 */
[----:B------:R-:W-:Y:S01]  /*a970*/  FADD.FTZ R85, R85, R64 ;  /* 0x0000004055557221 */ /* 0x000fe20000010000 */
[----:B------:R-:W-:Y:S01]  /*a980*/  HADD2.F32 R64, -RZ, R59.H1_H1 ;  /* 0x3000003bff407230 */ /* 0x000fe20000004100 */
[----:B------:R-:W-:Y:S01]  /*a990*/  FADD.FTZ R34, R69, R34 ;  /* 0x0000002245227221 */ /* 0x000fe20000010000 */
[----:B------:R0:W-:Y:S01]  /*a9a0*/  STS [R62.X4+0x214c], R73 ;  /* 0x00214c493e007388 */ /* 0x0001e20000004800 */
[----:B------:R-:W-:Y:S02]  /*a9b0*/  FMUL.FTZ R65, R125, R16 ;  /* 0x000000107d417220 */ /* 0x000fe40000410000 */
[----:B------:R-:W-:Y:S02]  /*a9c0*/  FMUL.FTZ R69, R77, UR48 ;  /* 0x000000304d457c20 */ /* 0x000fe40008410000 */
[C---:B------:R-:W-:Y:S02]  /*a9d0*/  FMUL.FTZ R63, R133.reuse, -R86 ;  /* 0x80000056853f7220 */ /* 0x040fe40000410000 */
[----:B------:R-:W-:-:S02]  /*a9e0*/  FMUL.FTZ R133, R133, -R85 ;  /* 0x8000005585857220 */ /* 0x000fc40000410000 */
[----:B------:R-:W-:Y:S02]  /*a9f0*/  FFMA.FTZ R68, R167, -R65, R206 ;  /* 0x80000041a7447223 */ /* 0x000fe400000100ce */
[C---:B------:R-:W-:Y:S02]  /*aa00*/  FFMA.FTZ R69, R147.reuse, UR41, -R69 ;  /* 0x0000002993457c23 */ /* 0x040fe40008010845 */
[-C--:B------:R-:W-:Y:S02]  /*aa10*/  FMUL.FTZ R74, R147, R16.reuse ;  /* 0x00000010934a7220 */ /* 0x080fe40000410000 */
[----:B0-----:R-:W-:Y:S02]  /*aa20*/  FMUL.FTZ R73, R77, R16 ;  /* 0x000000104d497220 */ /* 0x001fe40000410000 */
[----:B------:R-:W-:Y:S02]  /*aa30*/  FFMA.FTZ R133, R134, R86, R133 ;  /* 0x0000005686857223 */ /* 0x000fe40000010085 */
[----:B------:R-:W-:-:S02]  /*aa40*/  FMUL.FTZ R76, R68, R74 ;  /* 0x0000004a444c7220 */ /* 0x000fc40000410000 */
[C---:B------:R-:W-:Y:S02]  /*aa50*/  FMUL.FTZ R69, R68.reuse, R69 ;  /* 0x0000004544457220 */ /* 0x040fe40000410000 */
[----:B------:R-:W-:Y:S02]  /*aa60*/  FMUL.FTZ R144, R68, R73 ;  /* 0x0000004944907220 */ /* 0x000fe40000410000 */
[----:B------:R-:W-:Y:S01]  /*aa70*/  FFMA.FTZ R68, R134, R85, -R63 ;  /* 0x0000005586447223 */ /* 0x000fe2000001083f */
[----:B------:R-:W-:Y:S01]  /*aa80*/  HADD2.F32 R134, -RZ, R56.H1_H1 ;  /* 0x30000038ff867230 */ /* 0x000fe20000004100 */
[----:B------:R-:W-:Y:S01]  /*aa90*/  FADD.FTZ R84, -R84, R133 ;  /* 0x0000008554547221 */ /* 0x000fe20000010100 */
[----:B------:R-:W-:Y:S01]  /*aaa0*/  HADD2.F32 R133, -RZ, R57.H0_H0 ;  /* 0x20000039ff857230 */ /* 0x000fe20000004100 */
[----:B------:R-:W-:Y:S02]  /*aab0*/  FADD.FTZ R83, R83, R68 ;  /* 0x0000004453537221 */ /* 0x000fe40000010000 */
[----:B------:R-:W-:-:S02]  /*aac0*/  FFMA.FTZ R65, R165, -R65, R212 ;  /* 0x80000041a5417223 */ /* 0x000fc400000100d4 */
[C---:B------:R-:W-:Y:S02]  /*aad0*/  FMUL.FTZ R68, R135.reuse, -R84 ;  /* 0x8000005487447220 */ /* 0x040fe40000410000 */
[-C--:B------:R-:W-:Y:S02]  /*aae0*/  FMUL.FTZ R135, R135, -R83.reuse ;  /* 0x8000005387877220 */ /* 0x080fe40000410000 */
[-C--:B------:R-:W-:Y:S02]  /*aaf0*/  FFMA.FTZ R144, R65, R74.reuse, -R144 ;  /* 0x0000004a41907223 */ /* 0x080fe40000010890 */
[----:B------:R-:W-:Y:S02]  /*ab00*/  FMUL.FTZ R75, R125, R74 ;  /* 0x0000004a7d4b7220 */ /* 0x000fe40000410000 */
[----:B------:R-:W-:Y:S02]  /*ab10*/  FFMA.FTZ R69, R65, R72, R69 ;  /* 0x0000004841457223 */ /* 0x000fe40000010045 */
[----:B------:R-:W-:Y:S01]  /*ab20*/  FFMA.FTZ R68, R138, R83, -R68 ;  /* 0x000000538a447223 */ /* 0x000fe20000010844 */
[----:B------:R0:W-:Y:S01]  /*ab30*/  STS [R62.X4+0x2144], R75 ;  /* 0x0021444b3e007388 */ /* 0x0001e20000004800 */
[----:B------:R-:W-:-:S02]  /*ab40*/  FMUL.FTZ R63, R64, R15 ;  /* 0x0000000f403f7220 */ /* 0x000fc40000410000 */
[----:B------:R-:W-:Y:S02]  /*ab50*/  FMUL.FTZ R74, R93, UR48 ;  /* 0x000000305d4a7c20 */ /* 0x000fe40008410000 */
[----:B------:R-:W-:Y:S02]  /*ab60*/  FMUL.FTZ R72, R67, UR48 ;  /* 0x0000003043487c20 */ /* 0x000fe40008410000 */
[----:B------:R-:W-:Y:S02]  /*ab70*/  FFMA.FTZ R49, R66, R16, R49 ;  /* 0x0000001042317223 */ /* 0x000fe40000010031 */
[----:B------:R-:W-:Y:S02]  /*ab80*/  FFMA.FTZ R135, R138, R84, R135 ;  /* 0x000000548a877223 */ /* 0x000fe40000010087 */
[----:B------:R-:W-:Y:S02]  /*ab90*/  FFMA.FTZ R66, R125, R66, R69 ;  /* 0x000000427d427223 */ /* 0x000fe40000010045 */
[----:B------:R-:W-:-:S02]  /*aba0*/  FADD.FTZ R81, R81, R68 ;  /* 0x0000004451517221 */ /* 0x000fc40000010000 */
[----:B------:R-:W-:Y:S02]  /*abb0*/  FFMA.FTZ R143, R65, R73, R76 ;  /* 0x00000049418f7223 */ /* 0x000fe4000001004c */
[----:B------:R-:W-:Y:S02]  /*abc0*/  FFMA.FTZ R69, R164, -R63, R205 ;  /* 0x8000003fa4457223 */ /* 0x000fe400000100cd */
[----:B------:R-:W-:Y:S02]  /*abd0*/  FFMA.FTZ R74, R67, UR41, -R74 ;  /* 0x00000029434a7c23 */ /* 0x000fe4000801084a */
[----:B------:R-:W-:Y:S02]  /*abe0*/  FFMA.FTZ R68, R93, UR41, R72 ;  /* 0x000000295d447c23 */ /* 0x000fe40008010048 */
[-C--:B------:R-:W-:Y:S02]  /*abf0*/  FMUL.FTZ R76, R67, R15.reuse ;  /* 0x0000000f434c7220 */ /* 0x080fe40000410000 */
[----:B------:R-:W-:-:S02]  /*ac00*/  FMUL.FTZ R72, R93, R15 ;  /* 0x0000000f5d487220 */ /* 0x000fc40000410000 */
[----:B------:R-:W-:Y:S02]  /*ac10*/  FADD.FTZ R82, -R82, R135 ;  /* 0x0000008752527221 */ /* 0x000fe40000010100 */
[----:B------:R-:W-:Y:S02]  /*ac20*/  FMUL.FTZ R73, R125, R73 ;  /* 0x000000497d497220 */ /* 0x000fe40000410000 */
[----:B------:R-:W-:Y:S02]  /*ac30*/  FMUL.FTZ R65, R164, R67 ;  /* 0x00000043a4417220 */ /* 0x000fe40000410000 */
[C---:B------:R-:W-:Y:S01]  /*ac40*/  FMUL.FTZ R67, R69.reuse, R74 ;  /* 0x0000004a45437220 */ /* 0x040fe20000410000 */
[----:B------:R1:W-:Y:S01]  /*ac50*/  STS [R62.X4+0x2140], R73 ;  /* 0x002140493e007388 */ /* 0x0003e20000004800 */
[----:B------:R-:W-:Y:S02]  /*ac60*/  FFMA.FTZ R63, R162, -R63, R185 ;  /* 0x8000003fa23f7223 */ /* 0x000fe400000100b9 */
[----:B------:R-:W-:-:S02]  /*ac70*/  FMUL.FTZ R138, R69, R76 ;  /* 0x0000004c458a7220 */ /* 0x000fc40000410000 */
[----:B------:R-:W-:Y:S02]  /*ac80*/  FMUL.FTZ R74, R69, R72 ;  /* 0x00000048454a7220 */ /* 0x000fe40000410000 */
[----:B------:R-:W-:Y:S02]  /*ac90*/  FMUL.FTZ R69, R139, -R82 ;  /* 0x800000528b457220 */ /* 0x000fe40000410000 */
[-C--:B------:R-:W-:Y:S02]  /*aca0*/  FFMA.FTZ R138, R63, R72.reuse, R138 ;  /* 0x000000483f8a7223 */ /* 0x080fe4000001008a */
[----:B0-----:R-:W-:Y:S02]  /*acb0*/  FMUL.FTZ R75, R64, R72 ;  /* 0x00000048404b7220 */ /* 0x001fe40000410000 */
[-C--:B-1----:R-:W-:Y:S02]  /*acc0*/  FMUL.FTZ R73, R139, -R81.reuse ;  /* 0x800000518b497220 */ /* 0x082fe40000410000 */
[C---:B------:R-:W-:Y:S01]  /*acd0*/  FFMA.FTZ R72, R140.reuse, R81, -R69 ;  /* 0x000000518c487223 */ /* 0x040fe20000010845 */
[----:B------:R-:W-:Y:S01]  /*ace0*/  HADD2.F32 R69, -RZ, R56.H0_H0 ;  /* 0x20000038ff457230 */ /* 0x000fe20000004100 */
[----:B------:R-:W-:Y:S01]  /*acf0*/  FFMA.FTZ R73, R140, R82, R73 ;  /* 0x000000528c497223 */ /* 0x000fe20000010049 */
[----:B------:R0:W-:Y:S01]  /*ad00*/  STS [R62.X4+0x2138], R75 ;  /* 0x0021384b3e007388 */ /* 0x0001e20000004800 */
[----:B------:R-:W-:-:S02]  /*ad10*/  FADD.FTZ R79, R79, R72 ;  /* 0x000000484f4f7221 */ /* 0x000fc40000010000 */
[-C--:B------:R-:W-:Y:S02]  /*ad20*/  FMUL.FTZ R129, R69, R8.reuse ;  /* 0x0000000845817220 */ /* 0x080fe40000410000 */
[----:B------:R-:W-:Y:S02]  /*ad30*/  FADD.FTZ R135, -R80, R73 ;  /* 0x0000004950877221 */ /* 0x000fe40000010100 */
[----:B------:R-:W-:Y:S02]  /*ad40*/  FMUL.FTZ R127, R134, R9 ;  /* 0x00000009867f7220 */ /* 0x000fe40000410000 */
[-C--:B------:R-:W-:Y:S02]  /*ad50*/  FFMA.FTZ R130, R101, -R129.reuse, R136 ;  /* 0x8000008165827223 */ /* 0x080fe40000010088 */
[----:B------:R-:W-:Y:S02]  /*ad60*/  FFMA.FTZ R129, R151, -R129, R178 ;  /* 0x8000008197817223 */ /* 0x000fe400000100b2 */
[----:B------:R-:W-:-:S02]  /*ad70*/  FMUL.FTZ R140, R135, R8 ;  /* 0x00000008878c7220 */ /* 0x000fc40000410000 */
[----:B------:R-:W-:Y:S02]  /*ad80*/  FMUL.FTZ R146, R79, R8 ;  /* 0x000000084f927220 */ /* 0x000fe40000410000 */
[-C--:B------:R-:W-:Y:S02]  /*ad90*/  FFMA.FTZ R128, R150, -R127.reuse, R177 ;  /* 0x8000007f96807223 */ /* 0x080fe400000100b1 */
[----:B------:R-:W-:Y:S02]  /*ada0*/  FFMA.FTZ R127, R152, -R127, R137 ;  /* 0x8000007f987f7223 */ /* 0x000fe40000010089 */
[-C--:B------:R-:W-:Y:S02]  /*adb0*/  FMUL.FTZ R145, R82, R9.reuse ;  /* 0x0000000952917220 */ /* 0x080fe40000410000 */
[----:B------:R-:W-:Y:S02]  /*adc0*/  FMUL.FTZ R147, R81, R9 ;  /* 0x0000000951937220 */ /* 0x000fe40000410000 */
[----:B------:R-:W-:-:S02]  /*add0*/  FMUL.FTZ R73, R129, R140 ;  /* 0x0000008c81497220 */ /* 0x000fc40000410000 */
[----:B0-----:R-:W-:Y:S02]  /*ade0*/  FMUL.FTZ R75, R129, R146 ;  /* 0x00000092814b7220 */ /* 0x001fe40000410000 */
[-C--:B------:R-:W-:Y:S02]  /*adf0*/  FFMA.FTZ R139, R63, R76.reuse, -R74 ;  /* 0x0000004c3f8b7223 */ /* 0x080fe4000001084a */
[----:B------:R-:W-:Y:S02]  /*ae00*/  FMUL.FTZ R77, R64, R76 ;  /* 0x0000004c404d7220 */ /* 0x000fe40000410000 */
[C---:B------:R-:W-:Y:S02]  /*ae10*/  FMUL.FTZ R72, R127.reuse, R145 ;  /* 0x000000917f487220 */ /* 0x040fe40000410000 */
[----:B------:R-:W-:Y:S01]  /*ae20*/  FMUL.FTZ R74, R127, R147 ;  /* 0x000000937f4a7220 */ /* 0x000fe20000410000 */
[----:B------:R0:W-:Y:S01]  /*ae30*/  STS [R62.X4+0x213c], R77 ;  /* 0x00213c4d3e007388 */ /* 0x0001e20000004800 */
[----:B------:R-:W-:-:S02]  /*ae40*/  FFMA.FTZ R73, R130, R146, R73 ;  /* 0x0000009282497223 */ /* 0x000fc40000010049 */
[----:B------:R-:W-:Y:S02]  /*ae50*/  FFMA.FTZ R75, R130, R140, -R75 ;  /* 0x0000008c824b7223 */ /* 0x000fe4000001084b */
[----:B------:R-:W-:Y:S02]  /*ae60*/  FMUL.FTZ R125, R133, R10 ;  /* 0x0000000a857d7220 */ /* 0x000fe40000410000 */
[----:B------:R-:W-:Y:S02]  /*ae70*/  FMUL.FTZ R76, R91, R14 ;  /* 0x0000000e5b4c7220 */ /* 0x000fe40000410000 */
[----:B------:R-:W-:Y:S02]  /*ae80*/  FFMA.FTZ R65, R162, R93, R65 ;  /* 0x0000005da2417223 */ /* 0x000fe40000010041 */
[C---:B------:R-:W-:Y:S02]  /*ae90*/  FFMA.FTZ R72, R128.reuse, R147, R72 ;  /* 0x0000009380487223 */ /* 0x040fe40000010048 */
[----:B------:R-:W-:-:S02]  /*aea0*/  FFMA.FTZ R74, R128, R145, -R74 ;  /* 0x00000091804a7223 */ /* 0x000fc4000001084a */
[----:B------:R-:W-:Y:S02]  /*aeb0*/  FADD.FTZ R73, RZ, R73 ;  /* 0x00000049ff497221 */ /* 0x000fe40000010000 */
[----:B------:R-:W-:Y:S02]  /*aec0*/  FADD.FTZ R75, RZ, R75 ;  /* 0x0000004bff4b7221 */ /* 0x000fe40000010000 */
[----:B------:R-:W-:Y:S02]  /*aed0*/  FMUL.FTZ R93, R131, R14 ;  /* 0x0000000e835d7220 */ /* 0x000fe40000410000 */
[----:B------:R-:W-:Y:S02]  /*aee0*/  FFMA.FTZ R126, R155, -R125, R182 ;  /* 0x8000007d9b7e7223 */ /* 0x000fe400000100b6 */
[-C--:B------:R-:W-:Y:S02]  /*aef0*/  FMUL.FTZ R162, R84, R10.reuse ;  /* 0x0000000a54a27220 */ /* 0x080fe40000410000 */
[----:B------:R-:W-:-:S02]  /*af00*/  FMUL.FTZ R148, R83, R10 ;  /* 0x0000000a53947220 */ /* 0x000fc40000410000 */
[----:B0-----:R-:W-:Y:S02]  /*af10*/  FMUL.FTZ R77, R131, R76 ;  /* 0x0000004c834d7220 */ /* 0x001fe40000410000 */
[----:B------:R-:W-:Y:S02]  /*af20*/  FADD.FTZ R72, R73, R72 ;  /* 0x0000004849487221 */ /* 0x000fe40000010000 */
[----:B------:R-:W-:Y:S01]  /*af30*/  FADD.FTZ R74, R75, R74 ;  /* 0x0000004a4b4a7221 */ /* 0x000fe20000010000 */
[----:B------:R0:W-:Y:S01]  /*af40*/  STS [R62.X4+0x2130], R77 ;  /* 0x0021304d3e007388 */ /* 0x0001e20000004800 */
[----:B------:R-:W-:Y:S02]  /*af50*/  FFMA.FTZ R100, R163, -R93, R186 ;  /* 0x8000005da3647223 */ /* 0x000fe400000100ba */
[----:B------:R-:W-:Y:S02]  /*af60*/  FMUL.FTZ R164, R92, R14 ;  /* 0x0000000e5ca47220 */ /* 0x000fe40000410000 */
[----:B------:R-:W-:-:S02]  /*af70*/  FMUL.FTZ R78, R132, R11 ;  /* 0x0000000b844e7220 */ /* 0x000fc40000410000 */
[----:B------:R-:W-:Y:S02]  /*af80*/  FFMA.FTZ R125, R153, -R125, R176 ;  /* 0x8000007d997d7223 */ /* 0x000fe400000100b0 */
[C---:B------:R-:W-:Y:S02]  /*af90*/  FMUL.FTZ R73, R126.reuse, R162 ;  /* 0x000000a27e497220 */ /* 0x040fe40000410000 */
[----:B------:R-:W-:Y:S02]  /*afa0*/  FMUL.FTZ R75, R126, R148 ;  /* 0x000000947e4b7220 */ /* 0x000fe40000410000 */
[----:B------:R-:W-:Y:S02]  /*afb0*/  FFMA.FTZ R93, R161, -R93, R208 ;  /* 0x8000005da15d7223 */ /* 0x000fe400000100d0 */
[----:B0-----:R-:W-:Y:S02]  /*afc0*/  FMUL.FTZ R77, R100, R164 ;  /* 0x000000a4644d7220 */ /* 0x001fe40000410000 */
[----:B------:R-:W-:-:S02]  /*afd0*/  FFMA.FTZ R73, R125, R148, R73 ;  /* 0x000000947d497223 */ /* 0x000fc40000010049 */
[----:B------:R-:W-:Y:S02]  /*afe0*/  FFMA.FTZ R75, R125, R162, -R75 ;  /* 0x000000a27d4b7223 */ /* 0x000fe4000001084b */
[-C--:B------:R-:W-:Y:S02]  /*aff0*/  FFMA.FTZ R80, R154, -R78.reuse, R181 ;  /* 0x8000004e9a507223 */ /* 0x080fe400000100b5 */
[----:B------:R-:W-:Y:S02]  /*b000*/  FFMA.FTZ R78, R156, -R78, R179 ;  /* 0x8000004e9c4e7223 */ /* 0x000fe400000100b3 */
[-C--:B------:R-:W-:Y:S02]  /*b010*/  FMUL.FTZ R165, R86, R11.reuse ;  /* 0x0000000b56a57220 */ /* 0x080fe40000410000 */
[----:B------:R-:W-:Y:S02]  /*b020*/  FMUL.FTZ R149, R85, R11 ;  /* 0x0000000b55957220 */ /* 0x000fe40000410000 */
[----:B------:R-:W-:Y:S01]  /*b030*/  FFMA.FTZ R175, R93, R76, R77 ;  /* 0x0000004c5daf7223 */ /* 0x000fe2000001004d */
[----:B------:R-:W-:Y:S01]  /*b040*/  HADD2.F32 R77, -RZ, R58.H0_H0 ;  /* 0x2000003aff4d7230 */ /* 0x000fe20000004100 */
[----:B------:R-:W-:-:S02]  /*b050*/  FADD.FTZ R72, R72, R73 ;  /* 0x0000004948487221 */ /* 0x000fc40000010000 */
[----:B------:R-:W-:Y:S02]  /*b060*/  FADD.FTZ R74, R74, R75 ;  /* 0x0000004b4a4a7221 */ /* 0x000fe40000010000 */
[----:B------:R-:W-:Y:S02]  /*b070*/  FMUL.FTZ R76, R100, R76 ;  /* 0x0000004c644c7220 */ /* 0x000fe40000410000 */
[C---:B------:R-:W-:Y:S02]  /*b080*/  FMUL.FTZ R73, R78.reuse, R165 ;  /* 0x000000a54e497220 */ /* 0x040fe40000410000 */
[-C--:B------:R-:W-:Y:S02]  /*b090*/  FMUL.FTZ R75, R78, R149.reuse ;  /* 0x000000954e4b7220 */ /* 0x080fe40000410000 */
[----:B------:R-:W-:Y:S01]  /*b0a0*/  FFMA.FTZ R189, R93, R164, -R76 ;  /* 0x000000a45dbd7223 */ /* 0x000fe2000001084c */
[----:B------:R-:W-:Y:S01]  /*b0b0*/  HADD2.F32 R76, -RZ, R58.H1_H1 ;  /* 0x3000003aff4c7230 */ /* 0x000fe20000004100 */
[----:B------:R-:W-:-:S02]  /*b0c0*/  FFMA.FTZ R73, R80, R149, R73 ;  /* 0x0000009550497223 */ /* 0x000fc40000010049 */
[----:B------:R-:W-:Y:S02]  /*b0d0*/  FFMA.FTZ R75, R80, R165, -R75 ;  /* 0x000000a5504b7223 */ /* 0x000fe4000001084b */
[----:B------:R-:W-:Y:S02]  /*b0e0*/  FMUL.FTZ R167, R77, R12 ;  /* 0x0000000c4da77220 */ /* 0x000fe40000410000 */
[----:B------:R-:W-:Y:S02]  /*b0f0*/  FFMA.FTZ R50, R166, R17, R50 ;  /* 0x00000011a6327223 */ /* 0x000fe40000010032 */
[----:B------:R-:W-:Y:S02]  /*b100*/  FMUL.FTZ R169, R131, R164 ;  /* 0x000000a483a97220 */ /* 0x000fe40000410000 */
[----:B------:R-:W-:Y:S02]  /*b110*/  FADD.FTZ R164, R72, R73 ;  /* 0x0000004948a47221 */ /* 0x000fe40000010000 */
[----:B------:R-:W-:Y:S01]  /*b120*/  FADD.FTZ R166, R74, R75 ;  /* 0x0000004b4aa67221 */ /* 0x000fe20000010000 */
[----:B------:R0:W-:Y:S01]  /*b130*/  STS [R62.X4+0x2134], R169 ;  /* 0x002134a93e007388 */ /* 0x0001e20000004800 */
[----:B------:R-:W-:-:S02]  /*b140*/  FMUL.FTZ R72, R76, R13 ;  /* 0x0000000d4c487220 */ /* 0x000fc40000410000 */
[-C--:B------:R-:W-:Y:S02]  /*b150*/  FFMA.FTZ R74, R159, -R167.reuse, R184 ;  /* 0x800000a79f4a7223 */ /* 0x080fe400000100b8 */
[-C--:B------:R-:W-:Y:S02]  /*b160*/  FMUL.FTZ R170, R88, R12.reuse ;  /* 0x0000000c58aa7220 */ /* 0x080fe40000410000 */
[----:B------:R-:W-:Y:S02]  /*b170*/  FMUL.FTZ R168, R87, R12 ;  /* 0x0000000c57a87220 */ /* 0x000fe40000410000 */
[----:B------:R-:W-:Y:S02]  /*b180*/  FFMA.FTZ R75, R157, -R167, R180 ;  /* 0x800000a79d4b7223 */ /* 0x000fe400000100b4 */
[----:B------:R-:W-:Y:S02]  /*b190*/  FFMA.FTZ R73, R158, -R72, R187 ;  /* 0x800000489e497223 */ /* 0x000fe400000100bb */
[----:B------:R-:W-:-:S02]  /*b1a0*/  FMUL.FTZ R167, R74, R170 ;  /* 0x000000aa4aa77220 */ /* 0x000fc40000410000 */
[----:B------:R-:W-:Y:S02]  /*b1b0*/  FFMA.FTZ R72, R160, -R72, R183 ;  /* 0x80000048a0487223 */ /* 0x000fe400000100b7 */
[-C--:B0-----:R-:W-:Y:S02]  /*b1c0*/  FMUL.FTZ R169, R74, R168.reuse ;  /* 0x000000a84aa97220 */ /* 0x081fe40000410000 */
[-C--:B------:R-:W-:Y:S02]  /*b1d0*/  FMUL.FTZ R173, R90, R13.reuse ;  /* 0x0000000d5aad7220 */ /* 0x080fe40000410000 */
[----:B------:R-:W-:Y:S02]  /*b1e0*/  FMUL.FTZ R171, R89, R13 ;  /* 0x0000000d59ab7220 */ /* 0x000fe40000410000 */
[C---:B------:R-:W-:Y:S02]  /*b1f0*/  FFMA.FTZ R167, R75.reuse, R168, R167 ;  /* 0x000000a84ba77223 */ /* 0x040fe400000100a7 */
[----:B------:R-:W-:-:S02]  /*b200*/  FFMA.FTZ R169, R75, R170, -R169 ;  /* 0x000000aa4ba97223 */ /* 0x000fc400000108a9 */
[C---:B------:R-:W-:Y:S02]  /*b210*/  FMUL.FTZ R172, R72.reuse, R173 ;  /* 0x000000ad48ac7220 */ /* 0x040fe40000410000 */
[-C--:B------:R-:W-:Y:S02]  /*b220*/  FMUL.FTZ R174, R72, R171.reuse ;  /* 0x000000ab48ae7220 */ /* 0x080fe40000410000 */
[----:B------:R-:W-:Y:S02]  /*b230*/  FADD.FTZ R164, R164, R167 ;  /* 0x000000a7a4a47221 */ /* 0x000fe40000010000 */
[----:B------:R-:W-:Y:S02]  /*b240*/  FADD.FTZ R166, R166, R169 ;  /* 0x000000a9a6a67221 */ /* 0x000fe40000010000 */
[----:B------:R-:W-:Y:S01]  /*b250*/  FFMA.FTZ R167, R73, R171, R172 ;  /* 0x000000ab49a77223 */ /* 0x000fe200000100ac */
[----:B------:R-:W-:Y:S01]  /*b260*/  IADD3 R172, R3, 0x480, RZ ;  /* 0x0000048003ac7810 */ /* 0x000fe20007ffe0ff */
[----:B------:R-:W-:Y:S01]  /*b270*/  FFMA.FTZ R169, R73, R173, -R174 ;  /* 0x000000ad49a97223 */ /* 0x000fe200000108ae */
[----:B------:R-:W-:Y:S01]  /*b280*/  IADD3 R174, R3, 0x4c0, RZ ;  /* 0x000004c003ae7810 */ /* 0x000fe20007ffe0ff */
[----:B------:R-:W-:-:S02]  /*b290*/  FADD.FTZ R164, R164, R167 ;  /* 0x000000a7a4a47221 */ /* 0x000fc40000010000 */
[----:B------:R-:W-:Y:S02]  /*b2a0*/  FADD.FTZ R166, R166, R169 ;  /* 0x000000a9a6a67221 */ /* 0x000fe40000010000 */
[----:B------:R-:W-:Y:S01]  /*b2b0*/  FADD.FTZ R175, R164, R175 ;  /* 0x000000afa4af7221 */ /* 0x000fe20000010000 */
[----:B------:R-:W-:Y:S01]  /*b2c0*/  IADD3 R164, R3, 0x380, RZ ;  /* 0x0000038003a47810 */ /* 0x000fe20007ffe0ff */
[----:B------:R-:W-:Y:S01]  /*b2d0*/  FADD.FTZ R166, R166, R189 ;  /* 0x000000bda6a67221 */ /* 0x000fe20000010000 */
[-C--:B------:R-:W-:Y:S01]  /*b2e0*/  LEA.HI.SX32 R189, R226, R3.reuse, 0x1b ;  /* 0x00000003e2bd7211 */ /* 0x080fe200078fdaff */
[----:B------:R-:W-:Y:S01]  /*b2f0*/  FADD.FTZ R138, R175, R138 ;  /* 0x0000008aaf8a7221 */ /* 0x000fe20000010000 */
[----:B------:R-:W-:Y:S01]  /*b300*/  LEA.HI.SX32 R175, R200, R3, 0x1b ;  /* 0x00000003c8af7211 */ /* 0x000fe200078fdaff */
[----:B------:R-:W-:Y:S01]  /*b310*/  FADD.FTZ R139, R166, R139 ;  /* 0x0000008ba68b7221 */ /* 0x000fe20000010000 */
[C---:B------:R-:W-:Y:S01]  /*b320*/  IADD3 R166, R3.reuse, 0x3c0, RZ ;  /* 0x000003c003a67810 */ /* 0x040fe20007ffe0ff */
[----:B------:R-:W-:Y:S01]  /*b330*/  FADD.FTZ R143, R138, R143 ;  /* 0x0000008f8a8f7221 */ /* 0x000fe20000010000 */
[----:B------:R-:W-:Y:S01]  /*b340*/  IADD3 R138, R3, 0xc0, RZ ;  /* 0x000000c0038a7810 */ /* 0x000fe20007ffe0ff */
[----:B------:R-:W-:-:S02]  /*b350*/  FADD.FTZ R144, R139, R144 ;  /* 0x000000908b907221 */ /* 0x000fc40000010000 */
[----:B------:R-:W-:Y:S01]  /*b360*/  FADD.FTZ R94, R143, R94 ;  /* 0x0000005e8f5e7221 */ /* 0x000fe20000010000 */
[-C--:B------:R-:W-:Y:S01]  /*b370*/  LEA.HI.SX32 R138, R138, R3.reuse, 0x1b ;  /* 0x000000038a8a7211 */ /* 0x080fe200078fdaff */
[----:B------:R-:W-:Y:S01]  /*b380*/  FADD.FTZ R143, R144, R95 ;  /* 0x0000005f908f7221 */ /* 0x000fe20000010000 */
[C---:B------:R-:W-:Y:S01]  /*b390*/  IADD3 R144, R3.reuse, 0x240, RZ ;  /* 0x0000024003907810 */ /* 0x040fe20007ffe0ff */
[----:B------:R-:W-:Y:S01]  /*b3a0*/  FADD.FTZ R141, R94, R141 ;  /* 0x0000008d5e8d7221 */ /* 0x000fe20000010000 */
[-C--:B------:R-:W-:Y:S01]  /*b3b0*/  LEA.HI.SX32 R94, R3, R3.reuse, 0x1b ;  /* 0x00000003035e7211 */ /* 0x080fe200078fdaff */
[----:B------:R-:W-:Y:S01]  /*b3c0*/  FADD.FTZ R142, R143, R142 ;  /* 0x0000008e8f8e7221 */ /* 0x000fe20000010000 */
[-C--:B------:R-:W-:Y:S01]  /*b3d0*/  LEA.HI.SX32 R143, R232, R3.reuse, 0x1b ;  /* 0x00000003e88f7211 */ /* 0x080fe200078fdaff */
[----:B------:R-:W-:Y:S01]  /*b3e0*/  FADD.FTZ R106, R141, R106 ;  /* 0x0000006a8d6a7221 */ /* 0x000fe20000010000 */
[----:B------:R-:W-:Y:S01]  /*b3f0*/  LEA.HI.SX32 R144, R144, R3, 0x1b ;  /* 0x0000000390907211 */ /* 0x000fe200078fdaff */
[----:B------:R-:W-:Y:S01]  /*b400*/  FADD.FTZ R107, R142, R107 ;  /* 0x0000006b8e6b7221 */ /* 0x000fe20000010000 */
[----:B------:R-:W-:Y:S01]  /*b410*/  IADD3 R142, R3, 0x1c0, RZ ;  /* 0x000001c0038e7810 */ /* 0x000fe20007ffe0ff */
[----:B------:R-:W-:-:S02]  /*b420*/  FADD.FTZ R106, R106, R105 ;  /* 0x000000696a6a7221 */ /* 0x000fc40000010000 */
[----:B------:R-:W-:Y:S01]  /*b430*/  FADD.FTZ R141, R107, R104 ;  /* 0x000000686b8d7221 */ /* 0x000fe20000010000 */
[----:B------:R-:W-:Y:S01]  /*b440*/  IADD3 R104, R3, 0x180, RZ ;  /* 0x0000018003687810 */ /* 0x000fe20007ffe0ff */
[----:B------:R-:W-:Y:S01]  /*b450*/  FMUL.FTZ R171, R76, R171 ;  /* 0x000000ab4cab7220 */ /* 0x000fe20000410000 */
[----:B------:R-:W-:Y:S01]  /*b460*/  LEA.HI.SX32 R142, R142, R3, 0x1b ;  /* 0x000000038e8e7211 */ /* 0x000fe200078fdaff */
        /* <DEDUP_REMOVED lines=18> */
[----:B------:R0:W-:Y:S01]  /*b590*/  STS [R62.X4+0x2118], R149 ;  /* 0x002118953e007388 */ /* 0x0001e20000004800 */
        /* <DEDUP_REMOVED lines=10> */
[----:B------:R-:W-:Y:S01]  /*b640*/  FMUL.FTZ R103, R109, R136 ;  /* 0x000000886d677220 */ /* 0x000fe20000410000 */
[----:B------:R-:W-:Y:S01]  /*b650*/  STS [R62.X4+0x2114], R139 ;  /* 0x0021148b3e007388 */ /* 0x000fe20000004800 */
[C---:B------:R-:W-:Y:S01]  /*b660*/  IADD3 R136, R3.reuse, 0x80, RZ ;  /* 0x0000008003887810 */ /* 0x040fe20007ffe0ff */
[----:B------:R-:W-:Y:S01]  /*b670*/  FMUL.FTZ R177, R110, R177 ;  /* 0x000000b16eb17220 */ /* 0x000fe20000410000 */
[----:B------:R-:W-:Y:S01]  /*b680*/  IADD3 R146, R3, 0x2c0, RZ ;  /* 0x000002c003927810 */ /* 0x000fe20007ffe0ff */
[----:B------:R2:W-:Y:S01]  /*b690*/  STS [R62.X4+0x2108], R147 ;  /* 0x002108933e007388 */ /* 0x0005e20000004800 */
[-C--:B0-----:R-:W-:Y:S01]  /*b6a0*/  LEA.HI.SX32 R149, R164, R3.reuse, 0x1b ;  /* 0x00000003a4957211 */ /* 0x081fe200078fdaff */
[----:B-1----:R-:W-:Y:S01]  /*b6b0*/  FFMA.FTZ R95, -R109, R178, -RZ ;  /* 0x000000b26d5f7223 */ /* 0x002fe200000109ff */
[----:B------:R-:W-:Y:S01]  /*b6c0*/  IADD3 R178, R3, 0x500, RZ ;  /* 0x0000050003b27810 */ /* 0x000fe20007ffe0ff */
[----:B------:R-:W-:Y:S01]  /*b6d0*/  STS [R62.X4+0x210c], R145 ;  /* 0x00210c913e007388 */ /* 0x000fe20000004800 */
[----:B------:R-:W-:Y:S01]  /*b6e0*/  LEA.HI.SX32 R164, R168, R3, 0x1b ;  /* 0x00000003a8a47211 */ /* 0x000fe200078fdaff */
[----:B------:R-:W-:Y:S01]  /*b6f0*/  FFMA.FTZ R137, -R110, R137, -RZ ;  /* 0x000000896e897223 */ /* 0x000fe200000109ff */
[-C--:B------:R-:W-:Y:S01]  /*b700*/  LEA.HI.SX32 R165, R170, R3.reuse, 0x1b ;  /* 0x00000003aaa57211 */ /* 0x080fe200078fdaff */
[----:B------:R0:W-:Y:S01]  /*b710*/  STS [R62.X4+0x2100], R105 ;  /* 0x002100693e007388 */ /* 0x0001e20000004800 */
[----:B------:R-:W-:Y:S01]  /*b720*/  LEA.HI.SX32 R167, R174, R3, 0x1b ;  /* 0x00000003aea77211 */ /* 0x000fe200078fdaff */
[----:B------:R-:W-:Y:S01]  /*b730*/  FMUL.FTZ R181, R112, R181 ;  /* 0x000000b570b57220 */ /* 0x000fe20000410000 */
[-C--:B--2---:R-:W-:Y:S01]  /*b740*/  LEA.HI.SX32 R147, R148, R3.reuse, 0x1b ;  /* 0x0000000394937211 */ /* 0x084fe200078fdaff */
[----:B------:R1:W-:Y:S01]  /*b750*/  STS [R62.X4+0x2104], R107 ;  /* 0x0021046b3e007388 */ /* 0x0003e20000004800 */
[----:B------:R-:W-:Y:S01]  /*b760*/  LEA.HI.SX32 R148, R162, R3, 0x1b ;  /* 0x00000003a2947211 */ /* 0x000fe200078fdaff */
[----:B------:R-:W-:Y:S01]  /*b770*/  FFMA.FTZ R179, -R112, R179, -RZ ;  /* 0x000000b370b37223 */ /* 0x000fe200000109ff */
[-C--:B------:R-:W-:Y:S01]  /*b780*/  LEA.HI.SX32 R162, R166, R3.reuse, 0x1b ;  /* 0x00000003a6a27211 */ /* 0x080fe200078fdaff */
[----:B------:R-:W-:Y:S01]  /*b790*/  BAR.SYNC.DEFER_BLOCKING 0x0 ;  /* 0x0000000000007b1d */ /* 0x000fe20000010000 */
[-C--:B------:R-:W-:Y:S01]  /*b7a0*/  LEA.HI.SX32 R166, R172, R3.reuse, 0x1b ;  /* 0x00000003aca67211 */ /* 0x080fe200078fdaff */
[----:B0-----:R-:W-:Y:S01]  /*b7b0*/  FFMA.FTZ R105, -R111, R182, -RZ ;  /* 0x000000b66f697223 */ /* 0x001fe200000109ff */
[-C--:B------:R-:W-:Y:S01]  /*b7c0*/  LEA.HI.SX32 R168, R178, R3.reuse, 0x1b ;  /* 0x00000003b2a87211 */ /* 0x080fe200078fdaff */
[----:B------:R-:W-:Y:S01]  /*b7d0*/  FMUL.FTZ R180, R113, R180 ;  /* 0x000000b471b47220 */ /* 0x000fe20000410000 */
[-C--:B------:R-:W-:Y:S01]  /*b7e0*/  LEA.HI.SX32 R169, R188, R3.reuse, 0x1b ;  /* 0x00000003bca97211 */ /* 0x080fe200078fdaff */
[----:B-1----:R-:W-:Y:S01]  /*b7f0*/  FMUL.FTZ R107, R111, R176 ;  /* 0x000000b06f6b7220 */ /* 0x002fe20000410000 */
[----:B------:R-:W-:Y:S01]  /*b800*/  LEA.HI.SX32 R170, R190, R3, 0x1b ;  /* 0x00000003beaa7211 */ /* 0x000fe200078fdaff */
[----:B------:R-:W-:Y:S01]  /*b810*/  FMUL.FTZ R187, R114, R187 ;  /* 0x000000bb72bb7220 */ /* 0x000fe20000410000 */
[----:B------:R-:W-:Y:S01]  /*b820*/  LEA.HI.SX32 R136, R136, R3, 0x1b ;  /* 0x0000000388887211 */ /* 0x000fe200078fdaff */
[----:B------:R-:W-:Y:S01]  /*b830*/  FFMA.FTZ R183, -R114, R183, -RZ ;  /* 0x000000b772b77223 */ /* 0x000fe200000109ff */
        /* <DEDUP_REMOVED lines=23> */
[----:B------:R-:W-:Y:S01]  /*b9b0*/  FMUL.FTZ R209, R124, R209 ;  /* 0x000000d17cd17220 */ /* 0x000fe20000410000 */
[----:B------:R-:W-:Y:S01]  /*b9c0*/  MOV R176, UR36 ;  /* 0x0000002400b07c02 */ /* 0x000fe20008000f00 */
[----:B------:R-:W3:Y:S01]  /*b9d0*/  LDS R230, [R94.X4+0x2100] ;  /* 0x002100005ee67984 */ /* 0x000ee20000004800 */
[----:B------:R-:W-:-:S02]  /*b9e0*/  FMUL.FTZ R182, R84, UR48 ;  /* 0x0000003054b67c20 */ /* 0x000fc40008410000 */
[----:B------:R-:W-:Y:S01]  /*b9f0*/  LEA R176, R176, -R3, 0x1 ;  /* 0x80000003b0b07211 */ /* 0x000fe200078e08ff */
[----:B------:R-:W4:Y:S01]  /*ba00*/  LDS R197, [R139.X4+0x2500] ;  /* 0x002500008bc57984 */ /* 0x000f220000004800 */
[----:B------:R-:W-:Y:S02]  /*ba10*/  FMUL.FTZ R104, R82, UR48 ;  /* 0x0000003052687c20 */ /* 0x000fe40008410000 */
[----:B------:R-:W-:Y:S01]  /*ba20*/  ISETP.GE.AND P0, PT, R176, 0x1, PT ;  /* 0x00000001b000780c */ /* 0x000fe20003f06270 */
[----:B------:R-:W0:Y:S01]  /*ba30*/  LDS R199, [R140.X4+0x2600] ;  /* 0x002600008cc77984 */ /* 0x000e220000004800 */
[----:B------:R-:W-:Y:S02]  /*ba40*/  FMUL.FTZ R102, R135, UR48 ;  /* 0x0000003087667c20 */ /* 0x000fe40008410000 */
        /* <DEDUP_REMOVED lines=36> */
[----:B--2---:R-:W-:Y:S01]  /*bc90*/  FMUL.FTZ R107, R115, R208 ;  /* 0x000000d0736b7220 */ /* 0x004fe20000410000 */
[----:B------:R2:W-:Y:S01]  /*bca0*/  STS [R62.X4+0x4224], R95 ;  /* 0x0042245f3e007388 */ /* 0x0005e20000004800 */
[----:B------:R-:W-:Y:S02]  /*bcb0*/  FFMA.FTZ R186, R91, UR41, R186 ;  /* 0x000000295bba7c23 */ /* 0x000fe400080100ba */
[----:B-----5:R-:W-:Y:S01]  /*bcc0*/  FMUL.FTZ R105, R117, R212 ;  /* 0x000000d475697220 */ /* 0x020fe20000410000 */
[----:B------:R5:W-:Y:S01]  /*bcd0*/  STS [R62.X4+0x4208], R177 ;  /* 0x004208b13e007388 */ /* 0x000be20000004800 */
[----:B------:R-:W-:-:S02]  /*bce0*/  FFMA.FTZ R184, R87, UR41, R184 ;  /* 0x0000002957b87c23 */ /* 0x000fc400080100b8 */
[----:B-1----:R-:W-:Y:S01]  /*bcf0*/  FFMA.FTZ R103, -R119, R216, -RZ ;  /* 0x000000d877677223 */ /* 0x002fe200000109ff */
[----:B------:R1:W-:Y:S01]  /*bd00*/  STS [R62.X4+0x420c], R137 ;  /* 0x00420c893e007388 */ /* 0x0003e20000004800 */
[----:B--2---:R-:W-:-:S03]  /*bd10*/  FFMA.FTZ R95, -R117, R206, -RZ ;  /* 0x000000ce755f7223 */ /* 0x004fc600000109ff */
[----:B------:R2:W-:Y:S01]  /*bd20*/  STS [R62.X4+0x4230], R107 ;  /* 0x0042306b3e007388 */ /* 0x0005e20000004800 */
[----:B-----5:R-:W-:-:S03]  /*bd30*/  FMUL.FTZ R177, R121, R222 ;  /* 0x000000de79b17220 */ /* 0x020fc60000410000 */
[----:B------:R5:W-:Y:S01]  /*bd40*/  STS [R62.X4+0x4240], R105 ;  /* 0x004240693e007388 */ /* 0x000be20000004800 */
[----:B-1----:R-:W-:-:S03]  /*bd50*/  FMUL.FTZ R137, R120, R218 ;  /* 0x000000da78897220 */ /* 0x002fc60000410000 */
[----:B------:R1:W-:Y:S01]  /*bd60*/  STS [R62.X4+0x4244], R95 ;  /* 0x0042445f3e007388 */ /* 0x0003e20000004800 */
[----:B--2---:R-:W-:-:S03]  /*bd70*/  FMUL.FTZ R107, R119, R220 ;  /* 0x000000dc776b7220 */ /* 0x004fc60000410000 */
[----:B------:R2:W-:Y:S01]  /*bd80*/  STS [R62.X4+0x4254], R103 ;  /* 0x004254673e007388 */ /* 0x0005e20000004800 */
[----:B-----5:R-:W-:-:S03]  /*bd90*/  FFMA.FTZ R105, -R123, R202, -RZ ;  /* 0x000000ca7b697223 */ /* 0x020fc600000109ff */
[----:B------:R-:W-:Y:S01]  /*bda0*/  STS [R62.X4+0x4218], R181 ;  /* 0x004218b53e007388 */ /* 0x000fe20000004800 */
[----:B------:R-:W-:Y:S02]  /*bdb0*/  FMUL.FTZ R202, R90, UR48 ;  /* 0x000000305aca7c20 */ /* 0x000fe40008410000 */
[----:B-1----:R-:W-:Y:S01]  /*bdc0*/  FFMA.FTZ R95, -R121, R224, -RZ ;  /* 0x000000e0795f7223 */ /* 0x002fe200000109ff */
[----:B------:R1:W-:Y:S01]  /*bdd0*/  STS [R62.X4+0x421c], R179 ;  /* 0x00421cb33e007388 */ /* 0x0003e20000004800 */
[----:B------:R-:W-:Y:S02]  /*bde0*/  FFMA.FTZ R202, R89, UR41, R202 ;  /* 0x0000002959ca7c23 */ /* 0x000fe400080100ca */
[----:B--2---:R-:W-:Y:S01]  /*bdf0*/  FMUL.FTZ R103, R123, R204 ;  /* 0x000000cc7b677220 */ /* 0x004fe20000410000 */
[----:B------:R2:W-:Y:S04]  /*be00*/  STS [R62.X4+0x4220], R180 ;  /* 0x004220b43e007388 */ /* 0x0005e80000004800 */
[----:B------:R5:W-:Y:S01]  /*be10*/  STS [R62.X4+0x4228], R187 ;  /* 0x004228bb3e007388 */ /* 0x000be20000004800 */
[----:B-1----:R-:W-:-:S03]  /*be20*/  FMUL.FTZ R179, R83, UR48 ;  /* 0x0000003053b37c20 */ /* 0x002fc60008410000 */
[----:B------:R1:W-:Y:S01]  /*be30*/  STS [R62.X4+0x422c], R183 ;  /* 0x00422cb73e007388 */ /* 0x0003e20000004800 */
[----:B--2---:R-:W-:-:S03]  /*be40*/  FMUL.FTZ R180, R163, R92 ;  /* 0x0000005ca3b47220 */ /* 0x004fc60000410000 */
[----:B------:R2:W-:Y:S01]  /*be50*/  STS [R62.X4+0x4238], R185 ;  /* 0x004238b93e007388 */ /* 0x0005e20000004800 */
[----:B------:R-:W-:Y:S02]  /*be60*/  FFMA.FTZ R179, R84, UR41, -R179 ;  /* 0x0000002954b37c23 */ /* 0x000fe400080108b3 */
[----:B-----5:R-:W-:Y:S01]  /*be70*/  FMUL.FTZ R187, R87, UR48 ;  /* 0x0000003057bb7c20 */ /* 0x020fe20008410000 */
[----:B------:R-:W-:Y:S01]  /*be80*/  STS [R62.X4+0x423c], R205 ;  /* 0x00423ccd3e007388 */ /* 0x000fe20000004800 */
[----:B------:R-:W-:Y:S02]  /*be90*/  FFMA.FTZ R163, R81, UR41, R104 ;  /* 0x0000002951a37c23 */ /* 0x000fe40008010068 */
[----:B-1----:R-:W-:Y:S01]  /*bea0*/  FMUL.FTZ R183, R85, UR48 ;  /* 0x0000003055b77c20 */ /* 0x002fe20008410000 */
[----:B------:R-:W-:Y:S01]  /*beb0*/  STS [R62.X4+0x4248], R207 ;  /* 0x004248cf3e007388 */ /* 0x000fe20000004800 */
[----:B------:R-:W-:Y:S02]  /*bec0*/  FFMA.FTZ R187, R88, UR41, -R187 ;  /* 0x0000002958bb7c23 */ /* 0x000fe400080108bb */
[----:B--2---:R-:W-:Y:S01]  /*bed0*/  FMUL.FTZ R185, R89, UR48 ;  /* 0x0000003059b97c20 */ /* 0x004fe20008410000 */
[----:B------:R-:W-:Y:S01]  /*bee0*/  STS [R62.X4+0x424c], R215 ;  /* 0x00424cd73e007388 */ /* 0x000fe20000004800 */
[----:B------:R-:W-:-:S02]  /*bef0*/  FFMA.FTZ R183, R86, UR41, -R183 ;  /* 0x0000002956b77c23 */ /* 0x000fc400080108b7 */
[----:B------:R-:W-:Y:S01]  /*bf00*/  FFMA.FTZ R185, R90, UR41, -R185 ;  /* 0x000000295ab97c23 */ /* 0x000fe200080108b9 */
[----:B------:R-:W-:Y:S04]  /*bf10*/  STS [R62.X4+0x4250], R107 ;  /* 0x0042506b3e007388 */ /* 0x000fe80000004800 */
[----:B------:R1:W-:Y:S04]  /*bf20*/  STS [R62.X4+0x4258], R137 ;  /* 0x004258893e007388 */ /* 0x0003e80000004800 */
[----:B------:R-:W-:Y:S04]  /*bf30*/  STS [R62.X4+0x425c], R217 ;  /* 0x00425cd93e007388 */ /* 0x000fe80000004800 */
[----:B------:R2:W-:Y:S01]  /*bf40*/  STS [R62.X4+0x4260], R177 ;  /* 0x004260b13e007388 */ /* 0x0005e20000004800 */
[----:B-1----:R-:W-:-:S03]  /*bf50*/  FFMA.FTZ R137, R79, UR41, R102 ;  /* 0x000000294f897c23 */ /* 0x002fc60008010066 */
[----:B------:R1:W-:Y:S04]  /*bf60*/  STS [R62.X4+0x4264], R95 ;  /* 0x0042645f3e007388 */ /* 0x0003e80000004800 */
[----:B------:R-:W-:Y:S01]  /*bf70*/  STS [R62.X4+0x4268], R211 ;  /* 0x004268d33e007388 */ /* 0x000fe20000004800 */
[----:B--2---:R-:W-:-:S03]  /*bf80*/  FMUL.FTZ R177, R91, UR48 ;  /* 0x000000305bb17c20 */ /* 0x004fc60008410000 */
[----:B------:R-:W-:Y:S01]  /*bf90*/  STS [R62.X4+0x426c], R213 ;  /* 0x00426cd53e007388 */ /* 0x000fe20000004800 */
[----:B-1----:R-:W-:-:S03]  /*bfa0*/  FMUL.FTZ R95, R81, UR48 ;  /* 0x00000030515f7c20 */ /* 0x002fc60008410000 */
[----:B------:R-:W-:Y:S01]  /*bfb0*/  STS [R62.X4+0x4270], R103 ;  /* 0x004270673e007388 */ /* 0x000fe20000004800 */
[----:B------:R-:W-:Y:S02]  /*bfc0*/  FFMA.FTZ R177, R92, UR41, -R177 ;  /* 0x000000295cb17c23 */ /* 0x000fe400080108b1 */
[----:B------:R-:W-:Y:S01]  /*bfd0*/  FFMA.FTZ R92, R82, UR41, -R95 ;  /* 0x00000029525c7c23 */ /* 0x000fe2000801085f */
[----:B------:R-:W-:Y:S04]  /*bfe0*/  STS [R62.X4+0x4274], R105 ;  /* 0x004274693e007388 */ /* 0x000fe80000004800 */
[----:B------:R-:W-:Y:S04]  /*bff0*/  STS [R62.X4+0x4278], R209 ;  /* 0x004278d13e007388 */ /* 0x000fe80000004800 */
[----:B------:R1:W-:Y:S02]  /*c000*/  STS [R62.X4+0x427c], R219 ;  /* 0x00427cdb3e007388 */ /* 0x0003e40000004800 */
[----:B-1----:R-:W-:-:S04]  /*c010*/  FMUL.FTZ R62, R86, UR48 ;  /* 0x00000030563e7c20 */ /* 0x002fc80008410000 */
[----:B------:R-:W-:Y:S02]  /*c020*/  FFMA.FTZ R181, R85, UR41, R62 ;  /* 0x0000002955b57c23 */ /* 0x000fe4000801003e */
        /* <DEDUP_REMOVED lines=58> */
.L_x_8016:
[----:B0--34-:R-:W-:Y:S05]  /*c3d0*/  BSYNC B0 ;  /* 0x0000000000007941 */ /* 0x019fea0003800000 */
.L_x_8015:
        /* <DEDUP_REMOVED lines=67> */
.L_x_8018:
[----:B01----:R-:W-:Y:S05]  /*c810*/  BSYNC B0 ;  /* 0x0000000000007941 */ /* 0x003fea0003800000 */
.L_x_8017:
[----:B------:R0:W1:Y:S01]  /*c820*/  LDS R71, [R136.X4+0x4400] ;  /* 0x0044000088477984 */ /* 0x0000620000004800 */
[----:B------:R-:W-:Y:S01]  /*c830*/  BSSY B0, `(.L_x_8019) ;  /* 0x0000004000007945 */ /* 0x000fe20003800000 */
[----:B------:R-:W-:Y:S05]  /*c840*/  @!P1 BRA `(.L_x_8020) ;  /* 0x0000002000009947 */ /* 0x000fea0003800000 */
[----:B------:R2:W-:Y:S04]  /*c850*/  RED.E.ADD.F32.FTZ.RN.STRONG.GPU [R102.64+-0x1e00], R193 ;  /* 0xffe200c16600798e */ /* 0x0005e8000c10e79a */
[----:B-1----:R2:W-:Y:S02]  /*c860*/  RED.E.ADD.F32.FTZ.RN.STRONG.GPU [R94.64+-0x1e00], R71 ;  /* 0xffe200475e00798e */ /* 0x0025e4000c10e79a */
.L_x_8020:
[----:B------:R-:W-:Y:S05]  /*c870*/  BSYNC B0 ;  /* 0x0000000000007941 */ /* 0x000fea0003800000 */
.L_x_8019:
[----:B-12---:R1:W2:Y:S01]  /*c880*/  LDS R71, [R138.X4+0x4500] ;  /* 0x004500008a477984 */ /* 0x0062a20000004800 */
[----:B------:R-:W-:Y:S01]  /*c890*/  BSSY B0, `(.L_x_8021) ;  /* 0x0000004000007945 */ /* 0x000fe20003800000 */
[----:B------:R-:W-:Y:S05]  /*c8a0*/  @!P2 BRA `(.L_x_8022) ;  /* 0x000000200000a947 */ /* 0x000fea0003800000 */
[----:B------:R3:W-:Y:S04]  /*c8b0*/  RED.E.ADD.F32.FTZ.RN.STRONG.GPU [R102.64+-0x1d00], R195 ;  /* 0xffe300c36600798e */ /* 0x0007e8000c10e79a */
[----:B--2---:R3:W-:Y:S02]  /*c8c0*/  RED.E.ADD.F32.FTZ.RN.STRONG.GPU [R94.64+-0x1d00], R71 ;  /* 0xffe300475e00798e */ /* 0x0047e4000c10e79a */
.L_x_8022:
[----:B------:R-:W-:Y:S05]  /*c8d0*/  BSYNC B0 ;  /* 0x0000000000007941 */ /* 0x000fea0003800000 */
.L_x_8021:
        /* <DEDUP_REMOVED lines=12> */
.L_x_8024:
[----:B------:R-:W-:Y:S05]  /*c9a0*/  BSYNC B0 ;  /* 0x0000000000007941 */ /* 0x000fea0003800000 */
.L_x_8023:
[----:B--23--:R2:W3:Y:S01]  /*c9b0*/  LDS R71, [R140.X4+0x4700] ;  /* 0x004700008c477984 */ /* 0x00c4e20000004800 */
[----:B------:R-:W-:Y:S01]  /*c9c0*/  BSSY B0, `(.L_x_8025) ;  /* 0x0000004000007945 */ /* 0x000fe20003800000 */
[----:B------:R-:W-:Y:S05]  /*c9d0*/  @!P0 BRA `(.L_x_8026) ;  /* 0x0000002000008947 */ /* 0x000fea0003800000 */
[----:B------:R0:W-:Y:S04]  /*c9e0*/  RED.E.ADD.F32.FTZ.RN.STRONG.GPU [R102.64+-0x1b00], R199 ;  /* 0xffe500c76600798e */ /* 0x0001e8000c10e79a */
[----:B---3--:R0:W-:Y:S02]  /*c9f0*/  RED.E.ADD.F32.FTZ.RN.STRONG.GPU [R94.64+-0x1b00], R71 ;  /* 0xffe500475e00798e */ /* 0x0081e4000c10e79a */
.L_x_8026:
[----:B------:R-:W-:Y:S05]  /*ca00*/  BSYNC B0 ;  /* 0x0000000000007941 */ /* 0x000fea0003800000 */
.L_x_8025:
[----:B------:R-:W0:Y:S01]  /*ca10*/  LDS R141, [R141.X4+0x4800] ;  /* 0x004800008d8d7984 */ /* 0x000e220000004800 */
[----:B------:R-:W-:Y:S01]  /*ca20*/  BSSY B0, `(.L_x_8027) ;  /* 0x0000004000007945 */ /* 0x000fe20003800000 */
[----:B------:R-:W-:Y:S05]  /*ca30*/  @!P1 BRA `(.L_x_8028) ;  /* 0x0000002000009947 */ /* 0x000fea0003800000 */
[----:B------:R1:W-:Y:S04]  /*ca40*/  RED.E.ADD.F32.FTZ.RN.STRONG.GPU [R102.64+-0x1a00], R201 ;  /* 0xffe600c96600798e */ /* 0x0003e8000c10e79a */
[----:B0-----:R1:W-:Y:S02]  /*ca50*/  RED.E.ADD.F32.FTZ.RN.STRONG.GPU [R94.64+-0x1a00], R141 ;  /* 0xffe6008d5e00798e */ /* 0x0013e4000c10e79a */
.L_x_8028:
[----:B------:R-:W-:Y:S05]  /*ca60*/  BSYNC B0 ;  /* 0x0000000000007941 */ /* 0x000fea0003800000 */
.L_x_8027:
[----:B0--3--:R0:W3:Y:S01]  /*ca70*/  LDS R71, [R142.X4+0x4900] ;  /* 0x004900008e477984 */ /* 0x0090e20000004800 */
[----:B------:R-:W-:Y:S01]  /*ca80*/  BSSY B0, `(.L_x_8029) ;  /* 0x0000004000007945 */ /* 0x000fe20003800000 */
[----:B------:R-:W-:Y:S05]  /*ca90*/  @!P2 BRA `(.L_x_8030) ;  /* 0x000000200000a947 */ /* 0x000fea0003800000 */
[----:B------:R0:W-:Y:S04]  /*caa0*/  RED.E.ADD.F32.FTZ.RN.STRONG.GPU [R102.64+-0x1900], R203 ;  /* 0xffe700cb6600798e */ /* 0x0001e8000c10e79a */
[----:B---3--:R0:W-:Y:S02]  /*cab0*/  RED.E.ADD.F32.FTZ.RN.STRONG.GPU [R94.64+-0x1900], R71 ;  /* 0xffe700475e00798e */ /* 0x0081e4000c10e79a */
.L_x_8030:
[----:B------:R-:W-:Y:S05]  /*cac0*/  BSYNC B0 ;  /* 0x0000000000007941 */ /* 0x000fea0003800000 */
.L_x_8029:
[----:B------:R-:W0:Y:S01]  /*cad0*/  LDS R143, [R143.X4+0x4a00] ;  /* 0x004a00008f8f7984 */ /* 0x000e220000004800 */
[----:B------:R-:W-:Y:S01]  /*cae0*/  BSSY B0, `(.L_x_8031) ;  /* 0x0000004000007945 */ /* 0x000fe20003800000 */
[----:B------:R-:W-:Y:S05]  /*caf0*/  @!P3 BRA `(.L_x_8032) ;  /* 0x000000200000b947 */ /* 0x000fea0003800000 */
[----:B------:R1:W-:Y:S04]  /*cb00*/  RED.E.ADD.F32.FTZ.RN.STRONG.GPU [R102.64+-0x1800], R221 ;  /* 0xffe800dd6600798e */ /* 0x0003e8000c10e79a */
[----:B0-----:R1:W-:Y:S02]  /*cb10*/  RED.E.ADD.F32.FTZ.RN.STRONG.GPU [R94.64+-0x1800], R143 ;  /* 0xffe8008f5e00798e */ /* 0x0013e4000c10e79a */
.L_x_8032:
[----:B------:R-:W-:Y:S05]  /*cb20*/  BSYNC B0 ;  /* 0x0000000000007941 */ /* 0x000fea0003800000 */
.L_x_8031:
[----:B0--3--:R0:W3:Y:S01]  /*cb30*/  LDS R71, [R144.X4+0x4b00] ;  /* 0x004b000090477984 */ /* 0x0090e20000004800 */
[----:B------:R-:W-:Y:S01]  /*cb40*/  BSSY B0, `(.L_x_8033) ;  /* 0x0000004000007945 */ /* 0x000fe20003800000 */
[----:B------:R-:W-:Y:S05]  /*cb50*/  @!P4 BRA `(.L_x_8034) ;  /* 0x000000200000c947 */ /* 0x000fea0003800000 */
[----:B------:R0:W-:Y:S04]  /*cb60*/  RED.E.ADD.F32.FTZ.RN.STRONG.GPU [R102.64+-0x1700], R223 ;  /* 0xffe900df6600798e */ /* 0x0001e8000c10e79a */
[----:B---3--:R0:W-:Y:S02]  /*cb70*/  RED.E.ADD.F32.FTZ.RN.STRONG.GPU [R94.64+-0x1700], R71 ;  /* 0xffe900475e00798e */ /* 0x0081e4000c10e79a */
.L_x_8034:
[----:B------:R-:W-:Y:S05]  /*cb80*/  BSYNC B0 ;  /* 0x0000000000007941 */ /* 0x000fea0003800000 */
.L_x_8033:
[----:B------:R-:W0:Y:S01]  /*cb90*/  LDS R145, [R145.X4+0x4c00] ;  /* 0x004c000091917984 */ /* 0x000e220000004800 */
[----:B------:R-:W-:Y:S01]  /*cba0*/  BSSY B0, `(.L_x_8035) ;  /* 0x0000004000007945 */ /* 0x000fe20003800000 */
[----:B------:R-:W-:Y:S05]  /*cbb0*/  @!P5 BRA `(.L_x_8036) ;  /* 0x000000200000d947 */ /* 0x000fea0003800000 */
[----:B------:R1:W-:Y:S04]  /*cbc0*/  RED.E.ADD.F32.FTZ.RN.STRONG.GPU [R102.64+-0x1600], R225 ;  /* 0xffea00e16600798e */ /* 0x0003e8000c10e79a */
[----:B0-----:R1:W-:Y:S02]  /*cbd0*/  RED.E.ADD.F32.FTZ.RN.STRONG.GPU [R94.64+-0x1600], R145 ;  /* 0xffea00915e00798e */ /* 0x0013e4000c10e79a */
.L_x_8036:
[----:B------:R-:W-:Y:S05]  /*cbe0*/  BSYNC B0 ;  /* 0x0000000000007941 */ /* 0x000fea0003800000 */
.L_x_8035:
[----:B0--3--:R0:W3:Y:S01]  /*cbf0*/  LDS R71, [R146.X4+0x4d00] ;  /* 0x004d000092477984 */ /* 0x0090e20000004800 */
        /* <DEDUP_REMOVED lines=10> */
[----:B---3--:R0:W-:Y:S02]  /*cca0*/  RED.E.ADD.F32.FTZ.RN.STRONG.GPU [R94.64+-0x1500], R71 ;  /* 0xffeb00475e00798e */ /* 0x0081e4000c10e79a */
.L_x_8038:
[----:B0-----:R-:W-:Y:S05]  /*ccb0*/  BSYNC B0 ;  /* 0x0000000000007941 */ /* 0x001fea0003800000 */
.L_x_8037:
[----:B------:R-:W0:Y:S01]  /*ccc0*/  LDS R147, [R147.X4+0x4e00] ;  /* 0x004e000093937984 */ /* 0x000e220000004800 */
[----:B------:R-:W-:Y:S01]  /*ccd0*/  BSSY B0, `(.L_x_8039) ;  /* 0x0000004000007945 */ /* 0x000fe20003800000 */
[----:B------:R-:W-:Y:S05]  /*cce0*/  @!P0 BRA `(.L_x_8040) ;  /* 0x0000002000008947 */ /* 0x000fea0003800000 */
[----:B------:R1:W-:Y:S04]  /*ccf0*/  RED.E.ADD.F32.FTZ.RN.STRONG.GPU [R102.64+-0x1400], R229 ;  /* 0xffec00e56600798e */ /* 0x0003e8000c10e79a */
[----:B0-----:R1:W-:Y:S02]  /*cd00*/  RED.E.ADD.F32.FTZ.RN.STRONG.GPU [R94.64+-0x1400], R147 ;  /* 0xffec00935e00798e */ /* 0x0013e4000c10e79a */
.L_x_8040:
[----:B------:R-:W-:Y:S05]  /*cd10*/  BSYNC B0 ;  /* 0x0000000000007941 */ /* 0x000fea0003800000 */
.L_x_8039:
[----:B---3--:R3:W1:Y:S01]  /*cd20*/  LDS R71, [R148.X4+0x4f00] ;  /* 0x004f000094477984 */ /* 0x0086620000004800 */
[----:B------:R-:W-:Y:S01]  /*cd30*/  BSSY B0, `(.L_x_8041) ;  /* 0x0000004000007945 */ /* 0x000fe20003800000 */
[----:B------:R-:W-:Y:S05]  /*cd40*/  @!P1 BRA `(.L_x_8042) ;  /* 0x0000002000009947 */ /* 0x000fea0003800000 */
[----:B------:R2:W-:Y:S04]  /*cd50*/  RED.E.ADD.F32.FTZ.RN.STRONG.GPU [R102.64+-0x1300], R231 ;  /* 0xffed00e76600798e */ /* 0x0005e8000c10e79a */
[----:B-1----:R2:W-:Y:S02]  /*cd60*/  RED.E.ADD.F32.FTZ.RN.STRONG.GPU [R94.64+-0x1300], R71 ;  /* 0xffed00475e00798e */ /* 0x0025e4000c10e79a */
.L_x_8042:
[----:B------:R-:W-:Y:S05]  /*cd70*/  BSYNC B0 ;  /* 0x0000000000007941 */ /* 0x000fea0003800000 */
.L_x_8041:
[----:B------:R-:W2:Y:S01]  /*cd80*/  LDS R149, [R149.X4+0x5000] ;  /* 0x0050000095957984 */ /* 0x000ea20000004800 */
[----:B------:R-:W-:Y:S01]  /*cd90*/  BSSY B0, `(.L_x_8043) ;  /* 0x0000004000007945 */ /* 0x000fe20003800000 */
[----:B------:R-:W-:Y:S05]  /*cda0*/  @!P2 BRA `(.L_x_8044) ;  /* 0x000000200000a947 */ /* 0x000fea0003800000 */
[----:B------:R3:W-:Y:S04]  /*cdb0*/  RED.E.ADD.F32.FTZ.RN.STRONG.GPU [R102.64+-0x1200], R233 ;  /* 0xffee00e96600798e */ /* 0x0007e8000c10e79a */
[----:B--2---:R3:W-:Y:S02]  /*cdc0*/  RED.E.ADD.F32.FTZ.RN.STRONG.GPU [R94.64+-0x1200], R149 ;  /* 0xffee00955e00798e */ /* 0x0047e4000c10e79a */
.L_x_8044:
[----:B------:R-:W-:Y:S05]  /*cdd0*/  BSYNC B0 ;  /* 0x0000000000007941 */ /* 0x000fea0003800000 */
.L_x_8043:
[----:B-12---:R1:W2:Y:S01]  /*cde0*/  LDS R71, [R162.X4+0x5100] ;  /* 0x00510000a2477984 */ /* 0x0062a20000004800 */
[----:B------:R-:W-:Y:S01]  /*cdf0*/  BSSY B0, `(.L_x_8045) ;  /* 0x0000004000007945 */ /* 0x000fe20003800000 */
[----:B------:R-:W-:Y:S05]  /*ce00*/  @!P3 BRA `(.L_x_8046) ;  /* 0x000000200000b947 */ /* 0x000fea0003800000 */
[----:B------:R1:W-:Y:S04]  /*ce10*/  RED.E.ADD.F32.FTZ.RN.STRONG.GPU [R102.64+-0x1100], R235 ;  /* 0xffef00eb6600798e */ /* 0x0003e8000c10e79a */
[----:B--2---:R1:W-:Y:S02]  /*ce20*/  RED.E.ADD.F32.FTZ.RN.STRONG.GPU [R94.64+-0x1100], R71 ;  /* 0xffef00475e00798e */ /* 0x0043e4000c10e79a */
.L_x_8046:
[----:B------:R-:W-:Y:S05]  /*ce30*/  BSYNC B0 ;  /* 0x0000000000007941 */ /* 0x000fea0003800000 */
.L_x_8045:
[----:B-12---:R1:W2:Y:S01]  /*ce40*/  LDS R71, [R164.X4+0x5200] ;  /* 0x00520000a4477984 */ /* 0x0062a20000004800 */
[----:B------:R-:W-:Y:S01]  /*ce50*/  BSSY B0, `(.L_x_8047) ;  /* 0x0000004000007945 */ /* 0x000fe20003800000 */
[----:B------:R-:W-:Y:S05]  /*ce60*/  @!P4 BRA `(.L_x_8048) ;  /* 0x000000200000c947 */ /* 0x000fea0003800000 */
[----:B------:R1:W-:Y:S04]  /*ce70*/  RED.E.ADD.F32.FTZ.RN.STRONG.GPU [R102.64+-0x1000], R237 ;  /* 0xfff000ed6600798e */ /* 0x0003e8000c10e79a */
[----:B--2---:R1:W-:Y:S02]  /*ce80*/  RED.E.ADD.F32.FTZ.RN.STRONG.GPU [R94.64+-0x1000], R71 ;  /* 0xfff000475e00798e */ /* 0x0043e4000c10e79a */
.L_x_8048:
[----:B------:R-:W-:Y:S05]  /*ce90*/  BSYNC B0 ;  /* 0x0000000000007941 */ /* 0x000fea0003800000 */
.L_x_8047:
[----:B------:R-:W1:Y:S01]  /*cea0*/  LDS R165, [R165.X4+0x5300] ;  /* 0x00530000a5a57984 */ /* 0x000e620000004800 */
[----:B------:R-:W-:Y:S01]  /*ceb0*/  BSSY B0, `(.L_x_8049) ;  /* 0x0000004000007945 */ /* 0x000fe20003800000 */
[----:B------:R-:W-:Y:S05]  /*cec0*/  @!P5 BRA `(.L_x_8050) ;  /* 0x000000200000d947 */ /* 0x000fea0003800000 */
[----:B------:R3:W-:Y:S04]  /*ced0*/  RED.E.ADD.F32.FTZ.RN.STRONG.GPU [R102.64+-0xf00], R239 ;  /* 0xfff100ef6600798e */ /* 0x0007e8000c10e79a */
[----:B-1----:R3:W-:Y:S02]  /*cee0*/  RED.E.ADD.F32.FTZ.RN.STRONG.GPU [R94.64+-0xf00], R165 ;  /* 0xfff100a55e00798e */ /* 0x0027e4000c10e79a */
.L_x_8050:
[----:B------:R-:W-:Y:S05]  /*cef0*/  BSYNC B0 ;  /* 0x0000000000007941 */ /* 0x000fea0003800000 */
.L_x_8049:
        /* <DEDUP_REMOVED lines=12> */
.L_x_8052:
[----:B-1----:R-:W-:Y:S05]  /*cfc0*/  BSYNC B0 ;  /* 0x0000000000007941 */ /* 0x002fea0003800000 */
.L_x_8051:
[----:B------:R-:W1:Y:S01]  /*cfd0*/  LDS R167, [R167.X4+0x5500] ;  /* 0x00550000a7a77984 */ /* 0x000e620000004800 */
[----:B------:R-:W-:Y:S01]  /*cfe0*/  BSSY B0, `(.L_x_8053) ;  /* 0x0000004000007945 */ /* 0x000fe20003800000 */
[----:B------:R-:W-:Y:S05]  /*cff0*/  @!P0 BRA `(.L_x_8054) ;  /* 0x0000002000008947 */ /* 0x000fea0003800000 */
[----:B------:R3:W-:Y:S04]  /*d000*/  RED.E.ADD.F32.FTZ.RN.STRONG.GPU [R102.64+-0xd00], R243 ;  /* 0xfff300f36600798e */ /* 0x0007e8000c10e79a */
[----:B-1----:R3:W-:Y:S02]  /*d010*/  RED.E.ADD.F32.FTZ.RN.STRONG.GPU [R94.64+-0xd00], R167 ;  /* 0xfff300a75e00798e */ /* 0x0027e4000c10e79a */
.L_x_8054:
[----:B------:R-:W-:Y:S05]  /*d020*/  BSYNC B0 ;  /* 0x0000000000007941 */ /* 0x000fea0003800000 */
.L_x_8053:
[----:B--2---:R2:W3:Y:S01]  /*d030*/  LDS R71, [R168.X4+0x5600] ;  /* 0x00560000a8477984 */ /* 0x0044e20000004800 */
[----:B------:R-:W-:Y:S01]  /*d040*/  BSSY B0, `(.L_x_8055) ;  /* 0x0000004000007945 */ /* 0x000fe20003800000 */
[----:B------:R-:W-:Y:S05]  /*d050*/  @!P1 BRA `(.L_x_8056) ;  /* 0x0000002000009947 */ /* 0x000fea0003800000 */
[----:B------:R2:W-:Y:S04]  /*d060*/  RED.E.ADD.F32.FTZ.RN.STRONG.GPU [R102.64+-0xc00], R245 ;  /* 0xfff400f56600798e */ /* 0x0005e8000c10e79a */
[----:B---3--:R2:W-:Y:S02]  /*d070*/  RED.E.ADD.F32.FTZ.RN.STRONG.GPU [R94.64+-0xc00], R71 ;  /* 0xfff400475e00798e */ /* 0x0085e4000c10e79a */
.L_x_8056:
[----:B------:R-:W-:Y:S05]  /*d080*/  BSYNC B0 ;  /* 0x0000000000007941 */ /* 0x000fea0003800000 */
.L_x_8055:
[----:B------:R-:W2:Y:S01]  /*d090*/  LDS R169, [R169.X4+0x5700] ;  /* 0x00570000a9a97984 */ /* 0x000ea20000004800 */
[----:B------:R-:W-:Y:S01]  /*d0a0*/  BSSY B0, `(.L_x_8057) ;  /* 0x0000004000007945 */ /* 0x000fe20003800000 */
[----:B------:R-:W-:Y:S05]  /*d0b0*/  @!P2 BRA `(.L_x_8058) ;  /* 0x000000200000a947 */ /* 0x000fea0003800000 */
[----:B------:R4:W-:Y:S04]  /*d0c0*/  RED.E.ADD.F32.FTZ.RN.STRONG.GPU [R102.64+-0xb00], R247 ;  /* 0xfff500f76600798e */ /* 0x0009e8000c10e79a */
[----:B--2---:R4:W-:Y:S02]  /*d0d0*/  RED.E.ADD.F32.FTZ.RN.STRONG.GPU [R94.64+-0xb00], R169 ;  /* 0xfff500a95e00798e */ /* 0x0049e4000c10e79a */
.L_x_8058:
[----:B------:R-:W-:Y:S05]  /*d0e0*/  BSYNC B0 ;  /* 0x0000000000007941 */ /* 0x000fea0003800000 */
.L_x_8057:
[----:B--23--:R2:W3:Y:S01]  /*d0f0*/  LDS R71, [R170.X4+0x5800] ;  /* 0x00580000aa477984 */ /* 0x00c4e20000004800 */
[----:B------:R-:W-:Y:S01]  /*d100*/  BSSY B0, `(.L_x_8059) ;  /* 0x0000004000007945 */ /* 0x000fe20003800000 */
[----:B------:R-:W-:Y:S05]  /*d110*/  @!P3 BRA `(.L_x_8060) ;  /* 0x000000200000b947 */ /* 0x000fea0003800000 */
[----:B------:R2:W-:Y:S04]  /*d120*/  RED.E.ADD.F32.FTZ.RN.STRONG.GPU [R102.64+-0xa00], R249 ;  /* 0xfff600f96600798e */ /* 0x0005e8000c10e79a */
[----:B---3--:R2:W-:Y:S02]  /*d130*/  RED.E.ADD.F32.FTZ.RN.STRONG.GPU [R94.64+-0xa00], R71 ;  /* 0xfff600475e00798e */ /* 0x0085e4000c10e79a */
.L_x_8060:
[----:B------:R-:W-:Y:S05]  /*d140*/  BSYNC B0 ;  /* 0x0000000000007941 */ /* 0x000fea0003800000 */
.L_x_8059:
[----:B------:R-:W2:Y:S01]  /*d150*/  LDS R171, [R171.X4+0x5900] ;  /* 0x00590000abab7984 */ /* 0x000ea20000004800 */
[----:B------:R-:W-:Y:S01]  /*d160*/  BSSY B0, `(.L_x_8061) ;  /* 0x0000004000007945 */ /* 0x000fe20003800000 */
[----:B------:R-:W-:Y:S05]  /*d170*/  @!P4 BRA `(.L_x_8062) ;  /* 0x000000200000c947 */ /* 0x000fea0003800000 */
[----:B------:R4:W-:Y:S04]  /*d180*/  RED.E.ADD.F32.FTZ.RN.STRONG.GPU [R102.64+-0x900], R251 ;  /* 0xfff700fb6600798e */ /* 0x0009e8000c10e79a */
[----:B--2---:R4:W-:Y:S02]  /*d190*/  RED.E.ADD.F32.FTZ.RN.STRONG.GPU [R94.64+-0x900], R171 ;  /* 0xfff700ab5e00798e */ /* 0x0049e4000c10e79a */
.L_x_8062:
[----:B------:R-:W-:Y:S05]  /*d1a0*/  BSYNC B0 ;  /* 0x0000000000007941 */ /* 0x000fea0003800000 */
.L_x_8061:
[----:B--23--:R2:W3:Y:S01]  /*d1b0*/  LDS R71, [R172.X4+0x5a00] ;  /* 0x005a0000ac477984 */ /* 0x00c4e20000004800 */
[----:B------:R-:W-:Y:S01]  /*d1c0*/  BSSY B0, `(.L_x_8063) ;  /* 0x0000004000007945 */ /* 0x000fe20003800000 */
[----:B------:R-:W-:Y:S05]  /*d1d0*/  @!P5 BRA `(.L_x_8064) ;  /* 0x000000200000d947 */ /* 0x000fea0003800000 */
[----:B------:R2:W-:Y:S04]  /*d1e0*/  RED.E.ADD.F32.FTZ.RN.STRONG.GPU [R102.64+-0x800], R192 ;  /* 0xfff800c06600798e */ /* 0x0005e8000c10e79a */
[----:B---3--:R2:W-:Y:S02]  /*d1f0*/  RED.E.ADD.F32.FTZ.RN.STRONG.GPU [R94.64+-0x800], R71 ;  /* 0xfff800475e00798e */ /* 0x0085e4000c10e79a */
.L_x_8064:
[----:B------:R-:W-:Y:S05]  /*d200*/  BSYNC B0 ;  /* 0x0000000000007941 */ /* 0x000fea0003800000 */
.L_x_8063:
        /* <DEDUP_REMOVED lines=12> */
.L_x_8066:
[----:B------:R-:W-:Y:S05]  /*d2d0*/  BSYNC B0 ;  /* 0x0000000000007941 */ /* 0x000fea0003800000 */
.L_x_8065:
[----:B--23--:R2:W3:Y:S01]  /*d2e0*/  LDS R71, [R174.X4+0x5c00] ;  /* 0x005c0000ae477984 */ /* 0x00c4e20000004800 */
[----:B------:R-:W-:Y:S01]  /*d2f0*/  BSSY B0, `(.L_x_8067) ;  /* 0x0000004000007945 */ /* 0x000fe20003800000 */
[----:B------:R-:W-:Y:S05]  /*d300*/  @!P0 BRA `(.L_x_8068) ;  /* 0x0000002000008947 */ /* 0x000fea0003800000 */
[----:B------:R2:W-:Y:S04]  /*d310*/  RED.E.ADD.F32.FTZ.RN.STRONG.GPU [R102.64+-0x600], R196 ;  /* 0xfffa00c46600798e */ /* 0x0005e8000c10e79a */
[----:B---3--:R2:W-:Y:S02]  /*d320*/  RED.E.ADD.F32.FTZ.RN.STRONG.GPU [R94.64+-0x600], R71 ;  /* 0xfffa00475e00798e */ /* 0x0085e4000c10e79a */
.L_x_8068:
[----:B------:R-:W-:Y:S05]  /*d330*/  BSYNC B0 ;  /* 0x0000000000007941 */ /* 0x000fea0003800000 */
.L_x_8067:
[----:B------:R-:W2:Y:S01]  /*d340*/  LDS R175, [R175.X4+0x5d00] ;  /* 0x005d0000afaf7984 */ /* 0x000ea20000004800 */
[----:B------:R-:W-:Y:S01]  /*d350*/  BSSY B0, `(.L_x_8069) ;  /* 0x0000004000007945 */ /* 0x000fe20003800000 */
[----:B------:R-:W-:Y:S05]  /*d360*/  @!P1 BRA `(.L_x_8070) ;  /* 0x0000002000009947 */ /* 0x000fea0003800000 */
[----:B------:R4:W-:Y:S04]  /*d370*/  RED.E.ADD.F32.FTZ.RN.STRONG.GPU [R102.64+-0x500], R198 ;  /* 0xfffb00c66600798e */ /* 0x0009e8000c10e79a */
[----:B--2---:R4:W-:Y:S02]  /*d380*/  RED.E.ADD.F32.FTZ.RN.STRONG.GPU [R94.64+-0x500], R175 ;  /* 0xfffb00af5e00798e */ /* 0x0049e4000c10e79a */
.L_x_8070:
[----:B------:R-:W-:Y:S05]  /*d390*/  BSYNC B0 ;  /* 0x0000000000007941 */ /* 0x000fea0003800000 */
.L_x_8069:
[----:B--23--:R2:W3:Y:S01]  /*d3a0*/  LDS R71, [R178.X4+0x5e00] ;  /* 0x005e0000b2477984 */ /* 0x00c4e20000004800 */
[----:B------:R-:W-:Y:S01]  /*d3b0*/  BSSY B0, `(.L_x_8071) ;  /* 0x0000004000007945 */ /* 0x000fe20003800000 */
[----:B------:R-:W-:Y:S05]  /*d3c0*/  @!P2 BRA `(.L_x_8072) ;  /* 0x000000200000a947 */ /* 0x000fea0003800000 */
[----:B------:R2:W-:Y:S04]  /*d3d0*/  RED.E.ADD.F32.FTZ.RN.STRONG.GPU [R102.64+-0x400], R200 ;  /* 0xfffc00c86600798e */ /* 0x0005e8000c10e79a */
[----:B---3--:R2:W-:Y:S02]  /*d3e0*/  RED.E.ADD.F32.FTZ.RN.STRONG.GPU [R94.64+-0x400], R71 ;  /* 0xfffc00475e00798e */ /* 0x0085e4000c10e79a */
.L_x_8072:
[----:B------:R-:W-:Y:S05]  /*d3f0*/  BSYNC B0 ;  /* 0x0000000000007941 */ /* 0x000fea0003800000 */
.L_x_8071:
[----:B--23--:R2:W3:Y:S01]  /*d400*/  LDS R71, [R188.X4+0x5f00] ;  /* 0x005f0000bc477984 */ /* 0x00c4e20000004800 */
[----:B------:R-:W-:Y:S01]  /*d410*/  BSSY B0, `(.L_x_8073) ;  /* 0x0000004000007945 */ /* 0x000fe20003800000 */
[----:B------:R-:W-:Y:S05]  /*d420*/  @!P3 BRA `(.L_x_8074) ;  /* 0x000000200000b947 */ /* 0x000fea0003800000 */
[----:B------:R2:W-:Y:S04]  /*d430*/  RED.E.ADD.F32.FTZ.RN.STRONG.GPU [R102.64+-0x300], R210 ;  /* 0xfffd00d26600798e */ /* 0x0005e8000c10e79a */
[----:B---3--:R2:W-:Y:S02]  /*d440*/  RED.E.ADD.F32.FTZ.RN.STRONG.GPU [R94.64+-0x300], R71 ;  /* 0xfffd00475e00798e */ /* 0x0085e4000c10e79a */
.L_x_8074:
[----:B------:R-:W-:Y:S05]  /*d450*/  BSYNC B0 ;  /* 0x0000000000007941 */ /* 0x000fea0003800000 */
.L_x_8073:
[----:B------:R-:W2:Y:S01]  /*d460*/  LDS R189, [R189.X4+0x6000] ;  /* 0x00600000bdbd7984 */ /* 0x000ea20000004800 */
[----:B------:R-:W-:Y:S01]  /*d470*/  BSSY B0, `(.L_x_8075) ;  /* 0x0000004000007945 */ /* 0x000fe20003800000 */
[----:B------:R-:W-:Y:S05]  /*d480*/  @!P4 BRA `(.L_x_8076) ;  /* 0x000000200000c947 */ /* 0x000fea0003800000 */
[----:B------:R4:W-:Y:S04]  /*d490*/  RED.E.ADD.F32.FTZ.RN.STRONG.GPU [R102.64+-0x200], R214 ;  /* 0xfffe00d66600798e */ /* 0x0009e8000c10e79a */
[----:B--2---:R4:W-:Y:S02]  /*d4a0*/  RED.E.ADD.F32.FTZ.RN.STRONG.GPU [R94.64+-0x200], R189 ;  /* 0xfffe00bd5e00798e */ /* 0x0049e4000c10e79a */
.L_x_8076:
[----:B------:R-:W-:Y:S05]  /*d4b0*/  BSYNC B0 ;  /* 0x0000000000007941 */ /* 0x000fea0003800000 */
.L_x_8075:
[----:B--23--:R2:W3:Y:S01]  /*d4c0*/  LDS R71, [R190.X4+0x6100] ;  /* 0x00610000be477984 */ /* 0x00c4e20000004800 */
[----:B------:R-:W-:Y:S01]  /*d4d0*/  BSSY B0, `(.L_x_8077) ;  /* 0x0000004000007945 */ /* 0x000fe20003800000 */
[----:B------:R-:W-:Y:S05]  /*d4e0*/  @!P5 BRA `(.L_x_8078) ;  /* 0x000000200000d947 */ /* 0x000fea0003800000 */
[----:B------:R2:W-:Y:S04]  /*d4f0*/  RED.E.ADD.F32.FTZ.RN.STRONG.GPU [R102.64+-0x100], R226 ;  /* 0xffff00e26600798e */ /* 0x0005e8000c10e79a */
[----:B---3--:R2:W-:Y:S02]  /*d500*/  RED.E.ADD.F32.FTZ.RN.STRONG.GPU [R94.64+-0x100], R71 ;  /* 0xffff00475e00798e */ /* 0x0085e4000c10e79a */
.L_x_8078:
[----:B------:R-:W-:Y:S05]  /*d510*/  BSYNC B0 ;  /* 0x0000000000007941 */ /* 0x000fea0003800000 */
.L_x_8077:
[----:B--23--:R-:W2:Y:S01]  /*d520*/  SHFL.DOWN PT, R71, R60, 0x1, 0x1f ;  /* 0x08201f003c477f89 */ /* 0x00cea200000e0000 */
[C---:B------:R-:W-:Y:S01]  /*d530*/  ISETP.GT.AND P0, PT, R4.reuse, 0x1e, PT ;  /* 0x0000001e0400780c */ /* 0x040fe20003f04270 */
[----:B------:R-:W-:Y:S01]  /*d540*/  FFMA.FTZ R67, R63, R68, R67 ;  /* 0x000000443f437223 */ /* 0x000fe20000010043 */
[----:B------:R-:W-:Y:S01]  /*d550*/  ISETP.NE.AND P1, PT, R4, RZ, PT ;  /* 0x000000ff0400720c */ /* 0x000fe20003f25270 */
[----:B------:R-:W3:Y:S01]  /*d560*/  SHFL.DOWN PT, R70, R61, 0x1, 0x1f ;  /* 0x08201f003d467f89 */ /* 0x000ee200000e0000 */
        /* <DEDUP_REMOVED lines=45> */
[----:B--2---:R-:W-:Y:S02]  /*d840*/  @!P0 FADD.FTZ R60, R60, R71 ;  /* 0x000000473c3c8221 */ /* 0x004fe40000010000 */
        /* <DEDUP_REMOVED lines=16> */
[----:B--2---:R-:W-:Y:S02]  /*d950*/  @!P0 FADD.FTZ R60, R60, R71 ;  /* 0x000000473c3c8221 */ /* 0x004fe40000010000 */
[----:B------:R-:W-:Y:S02]  /*d960*/  FADD.FTZ R27, R84, R27 ;  /* 0x0000001b541b7221 */ /* 0x000fe40000010000 */
[----:B---3--:R-:W-:Y:S01]  /*d970*/  @!P0 FADD.FTZ R61, R61, R70 ;  /* 0x000000463d3d8221 */ /* 0x008fe20000010000 */
[----:B------:R-:W2:Y:S01]  /*d980*/  SHFL.DOWN PT, R63, R60, 0x10, 0x1f ;  /* 0x0a001f003c3f7f89 */ /* 0x000ea200000e0000 */
[----:B------:R-:W-:Y:S01]  /*d990*/  ISETP.GT.AND P0, PT, R4, 0xf, PT ;  /* 0x0000000f0400780c */ /* 0x000fe20003f04270 */
[----:B------:R-:W-:Y:S02]  /*d9a0*/  FADD.FTZ R26, R81, R26 ;  /* 0x0000001a511a7221 */ /* 0x000fe40000010000 */
[----:B------:R-:W3:Y:S10]  /*d9b0*/  SHFL.DOWN PT, R64, R61, 0x10, 0x1f ;  /* 0x0a001f003d407f89 */ /* 0x000ef400000e0000 */
[----:B--2---:R-:W-:-:S02]  /*d9c0*/  @!P0 FADD.FTZ R60, R60, R63 ;  /* 0x0000003f3c3c8221 */ /* 0x004fc40000010000 */
[----:B---3--:R-:W-:-:S03]  /*d9d0*/  @!P0 FADD.FTZ R61, R61, R64 ;  /* 0x000000403d3d8221 */ /* 0x008fc60000010000 */
[----:B------:R-:W-:Y:S01]  /*d9e0*/  MOV R65, R60 ;  /* 0x0000003c00417202 */ /* 0x000fe20000000f00 */
[----:B------:R-:W-:Y:S01]  /*d9f0*/  FMUL.FTZ R60, R151, R135 ;  /* 0x00000087973c7220 */ /* 0x000fe20000410000 */
[----:B------:R-:W-:-:S03]  /*da00*/  MOV R64, R61 ;  /* 0x0000003d00407202 */ /* 0x000fc60000000f00 */
[----:B------:R-:W-:Y:S02]  /*da10*/  FFMA.FTZ R60, R101, R79, R60 ;  /* 0x0000004f653c7223 */ /* 0x000fe4000001003c */
[----:B------:R2:W-:Y:S02]  /*da20*/  @!P1 STS.64 [R5.X8+0x6308], R64 ;  /* 0x0063084005009388 */ /* 0x0005e40000008a00 */
[----:B------:R-:W-:Y:S02]  /*da30*/  FFMA.FTZ R62, R69, R60, R62 ;  /* 0x0000003c453e7223 */ /* 0x000fe4000001003e */
[----:B------:R-:W-:Y:S02]  /*da40*/  FFMA.FTZ R41, R60, R8, R41 ;  /* 0x000000083c297223 */ /* 0x000fe40000010029 */
[----:B------:R-:W-:Y:S01]  /*da50*/  FADD.FTZ R25, R62, R25 ;  /* 0x000000193e197221 */ /* 0x000fe20000010000 */
[----:B------:R-:W-:Y:S06]  /*da60*/  BAR.SYNC.DEFER_BLOCKING 0x0 ;  /* 0x0000000000007b1d */ /* 0x000fec0000010000 */
[----:B------:R-:W-:Y:S05]  /*da70*/  @P2 BRA `(.L_x_8080) ;  /* 0x000000b000002947 */ /* 0x000fea0003800000 */
[----:B--2---:R-:W-:Y:S01]  /*da80*/  ULDC UR36, c[0x0][0x174] ;  /* 0x00005d0000247ab9 */ /* 0x004fe20000000800 */
[----:B------:R-:W2:Y:S01]  /*da90*/  LDS.64 R60, [0x6310] ;  /* 0x00631000ff3c7984 */ /* 0x000ea20000000a00 */
[----:B------:R-:W-:-:S02]  /*daa0*/  UISETP.NE.AND UP0, UPT, UR24, UR36, UPT ;  /* 0x000000241800728c */ /* 0x000fc4000bf05270 */
[----:B------:R-:W-:-:S04]  /*dab0*/  USHF.L.U32 UR36, UR7, 0x3, URZ ;  /* 0x0000000307247899 */ /* 0x000fc8000800063f */
[----:B------:R-:W-:-:S13]  /*dac0*/  PLOP3.LUT P0, PT, PT, PT, UP0, 0x80, 0x0 ;  /* 0x000000000000781c */ /* 0x000fda0003f0f008 */
[----:B------:R-:W3:Y:S01]  /*dad0*/  @P0 LDS.64 R62, [UR36+0x8d60] ;  /* 0x008d6024ff3e0984 */ /* 0x000ee20008000a00 */
[----:B--2---:R-:W-:Y:S02]  /*dae0*/  FADD.FTZ R65, R65, R61 ;  /* 0x0000003d41417221 */ /* 0x004fe40000010000 */
[----:B------:R-:W-:Y:S02]  /*daf0*/  FADD.FTZ R64, R64, R60 ;  /* 0x0000003c40407221 */ /* 0x000fe40000010000 */
[----:B---3--:R-:W-:Y:S02]  /*db00*/  @P0 FADD.FTZ R65, R65, R63 ;  /* 0x0000003f41410221 */ /* 0x008fe40000010000 */
[----:B------:R-:W-:-:S05]  /*db10*/  @P0 FADD.FTZ R64, R64, R62 ;  /* 0x0000003e40400221 */ /* 0x000fca0000010000 */
[----:B------:R2:W-:Y:S02]  /*db20*/  STS.64 [UR36+0x8d60], R64 ;  /* 0x008d6040ff007988 */ /* 0x0005e40008000a24 */
.L_x_8080:
[----:B--2---:R-:W-:Y:S05]  /*db30*/  BSYNC B0 ;  /* 0x0000000000007941 */ /* 0x004fea0003800000 */
.L_x_8079:
[----:B------:R-:W-:Y:S02]  /*db40*/  UIADD3 UR7, UR7, 0x1, URZ ;  /* 0x0000000107077890 */ /* 0x000fe4000fffe03f */
[----:B------:R-:W-:Y:S02]  /*db50*/  ULDC UR36, c[0x0][0x16c] ;  /* 0x00005b0000247ab9 */ /* 0x000fe40000000800 */
[----:B------:R-:W-:Y:S02]  /*db60*/  UISETP.GE.AND UP0, UPT, UR7, UR36, UPT ;  /* 0x000000240700728c */ /* 0x000fe4000bf06270 */
[----:B------:R-:W-:-:S04]  /*db70*/  UIADD3 UR8, UP1, UR8, 0x1, URZ ;  /* 0x0000000108087890 */ /* 0x000fc8000ff3e03f */
[----:B------:R-:W-:Y:S01]  /*db80*/  PLOP3.LUT P0, PT, PT, PT, UP0, 0x80, 0x0 ;  /* 0x000000000000781c */ /* 0x000fe20003f0f008 */
[----:B------:R-:W-:-:S12]  /*db90*/  UIADD3.X UR9, URZ, UR9, URZ, UP1, !UPT ;  /* 0x000000093f097290 */ /* 0x000fd80008ffe43f */
[----:B01--4-:R-:W-:Y:S01]  /*dba0*/  @P0 CALL.REL.NOINC `(.L_x_7980) ;  /* 0x0000001000000944 */ /* 0x013fe20003c00000 */
[----:B------:R-:W-:Y:S05]  /*dbb0*/  BRA `(.L_x_8081) ;  /* 0xffff72d000007947 */ /* 0x000fea000383ffff */
.L_x_7980:
        /* <DEDUP_REMOVED lines=16> */
[----:B------:R-:W-:Y:S01]  /*dcc0*/  UIADD3 UR32, UP1, UR32, -0x800, URZ ;  /* 0xfffff80020207890 */ /* 0x000fe2000ff3e03f */
[----:B------:R-:W-:Y:S01]  /*dcd0*/  F2FP.PACK_AB R47, R48, R47 ;  /* 0x0000002f302f723e */ /* 0x000fe200000000ff */
[----:B------:R-:W-:Y:S01]  /*dce0*/  ULDC.64 UR8, c[0x0][0x2e0] ;  /* 0x0000b80000087ab9 */ /* 0x000fe20000000a00 */
[----:B------:R-:W-:Y:S01]  /*dcf0*/  F2FP.PACK_AB R44, R42, R41 ;  /* 0x000000292a2c723e */ /* 0x000fe200000000ff */
[----:B------:R-:W-:Y:S01]  /*dd00*/  UIADD3 UR37, UR37, UR7, URZ ;  /* 0x0000000725257290 */ /* 0x000fe2000fffe03f */
[----:B------:R-:W-:Y:S01]  /*dd10*/  F2FP.PACK_AB R99, R108, R99 ;  /* 0x000000636c63723e */ /* 0x000fe200000000ff */
[----:B------:R-:W-:Y:S01]  /*dd20*/  UIMAD UR7, UR11, UR8, URZ ;  /* 0x000000080b0772a4 */ /* 0x000fe2000f8e023f */
[----:B------:R-:W-:Y:S01]  /*dd30*/  F2FP.PACK_AB R96, R50, R49 ;  /* 0x000000313260723e */ /* 0x000fe200000000ff */
[----:B------:R-:W-:-:S02]  /*dd40*/  UIADD3 UR20, UP2, UR20, -0x1000, URZ ;  /* 0xfffff00014147890 */ /* 0x000fc4000ff5e03f */
        /* <DEDUP_REMOVED lines=8> */
[----:B------:R-:W-:Y:S02]  /*ddd0*/  UIADD3 UR16, UP5, UR16, -0x800, URZ ;  /* 0xfffff80010107890 */ /* 0x000fe4000ffbe03f */
[----:B------:R-:W-:Y:S02]  /*dde0*/  ULDC.64 UR36, c[0x0][0x300] ;  /* 0x0000c00000247ab9 */ /* 0x000fe40000000a00 */
[----:B------:R-:W-:Y:S02]  /*ddf0*/  UIADD3 UR6, UR6, 0x1, URZ ;  /* 0x0000000106067890 */ /* 0x000fe4000fffe03f */
[----:B------:R-:W-:-:S02]  /*de00*/  UIADD3.X UR33, UR33, -0x1, URZ, UP1, !UPT ;  /* 0xffffffff21217890 */ /* 0x000fc40008ffe43f */
        /* <DEDUP_REMOVED lines=26> */
[----:B------:R0:W1:Y:S01]  /*dfb0*/  LDS.128 R8, [R6.X16+0x10] ;  /* 0x0000100006087984 */ /* 0x000062000000cc00 */
[----:B------:R-:W-:-:S03]  /*dfc0*/  @!P1 FMUL.FTZ R16, R52, -1.4426950216293334961 ;  /* 0xbfb8aa3b34109820 */ /* 0x000fc60000410000 */
[----:B------:R-:W-:Y:S01]  /*dfd0*/  BAR.SYNC.DEFER_BLOCKING 0x0 ;  /* 0x0000000000007b1d */ /* 0x000fe20000010000 */
[----:B------:R-:W-:Y:S01]  /*dfe0*/  @!P0 FMUL.FTZ R17, R17, -1.4426950216293334961 ;  /* 0xbfb8aa3b11118820 */ /* 0x000fe20000410000 */
[----:B------:R-:W-:Y:S01]  /*dff0*/  FSETP.GTU.FTZ.AND P5, PT, R21, 20, PT ;  /* 0x41a000001500780b */ /* 0x000fe20003fbc000 */
[----:B------:R-:W-:Y:S01]  /*e000*/  @!P4 FMUL.FTZ R18, R13, -1.4426950216293334961 ;  /* 0xbfb8aa3b0d12c820 */ /* 0x000fe20000410000 */
[--C-:B0-----:R-:W-:Y:S02]  /*e010*/  HADD2.F32 R6, -RZ, R15.reuse.H0_H0 ;  /* 0x2000000fff067230 */ /* 0x101fe40000004100 */
[----:B------:R-:W0:Y:S01]  /*e020*/  @!P2 MUFU.EX2 R12, R12 ;  /* 0x0000000c000ca308 */ /* 0x000e220000000800 */
[----:B------:R-:W-:Y:S02]  /*e030*/  HADD2.F32 R15, -RZ, R15.H1_H1 ;  /* 0x3000000fff0f7230 */ /* 0x000fe40000004100 */
[----:B------:R-:W-:Y:S02]  /*e040*/  FADD.FTZ R22, R6, UR5 ;  /* 0x0000000506167e21 */ /* 0x000fe40008010000 */
[----:B------:R-:W-:-:S02]  /*e050*/  @!P6 FMUL.FTZ R6, R20, -1.4426950216293334961 ;  /* 0xbfb8aa3b1406e820 */ /* 0x000fc40000410000 */
[----:B------:R-:W-:Y:S01]  /*e060*/  FADD.FTZ R15, R15, UR5 ;  /* 0x000000050f0f7e21 */ /* 0x000fe20008010000 */
[----:B------:R-:W2:Y:S01]  /*e070*/  @!P0 MUFU.EX2 R17, R17 ;  /* 0x0000001100118308 */ /* 0x000ea20000000800 */
[----:B------:R-:W-:-:S07]  /*e080*/  FSETP.GTU.FTZ.AND P3, PT, R22, 20, PT ;  /* 0x41a000001600780b */ /* 0x000fce0003f7c000 */
[----:B------:R-:W3:Y:S01]  /*e090*/  @!P1 MUFU.EX2 R16, R16 ;  /* 0x0000001000109308 */ /* 0x000ee20000000800 */
[----:B0-----:R-:W-:Y:S01]  /*e0a0*/  @!P2 FADD.FTZ R13, R12, 1 ;  /* 0x3f8000000c0da421 */ /* 0x001fe20000010000 */
[----:B------:R-:W-:Y:S04]  /*e0b0*/  STS.128 [R24.X16], R44 ;  /* 0x0000002c18007388 */ /* 0x000fe8000000cc00 */
[----:B------:R-:W-:Y:S02]  /*e0c0*/  STS.128 [R24.X16+0x10], R96 ;  /* 0x0000106018007388 */ /* 0x000fe4000000cc00 */
[----:B------:R1:W0:Y:S01]  /*e0d0*/  @!P2 MUFU.RCP R12, R13 ;  /* 0x0000000d000ca308 */ /* 0x0002220000001000 */
[----:B--2---:R-:W-:-:S07]  /*e0e0*/  @!P0 FADD.FTZ R17, R17, 1 ;  /* 0x3f80000011118421 */ /* 0x004fce0000010000 */
[----:B------:R2:W4:Y:S01]  /*e0f0*/  @!P0 MUFU.RCP R14, R17 ;  /* 0x00000011000e8308 */ /* 0x0005220000001000 */
[----:B---3--:R-:W-:Y:S01]  /*e100*/  @!P1 FADD.FTZ R16, R16, 1 ;  /* 0x3f80000010109421 */ /* 0x008fe20000010000 */
[--C-:B-1----:R-:W-:Y:S02]  /*e110*/  HADD2.F32 R13, -RZ, R8.reuse.H0_H0 ;  /* 0x20000008ff0d7230 */ /* 0x102fe40000004100 */
[----:B------:R-:W-:-:S04]  /*e120*/  HADD2.F32 R8, -RZ, R8.H1_H1 ;  /* 0x30000008ff087230 */ /* 0x000fc80000004100 */
[----:B------:R1:W3:Y:S01]  /*e130*/  @!P1 MUFU.RCP R19, R16 ;  /* 0x0000001000139308 */ /* 0x0002e20000001000 */
[----:B0-----:R-:W-:Y:S01]  /*e140*/  @!P2 FMUL.FTZ R25, R25, R12 ;  /* 0x0000000c1919a220 */ /* 0x001fe20000410000 */
[----:B------:R-:W-:Y:S01]  /*e150*/  FSETP.GTU.FTZ.AND P2, PT, R15, 20, PT ;  /* 0x41a000000f00780b */ /* 0x000fe20003f5c000 */
[----:B--2---:R-:W-:Y:S02]  /*e160*/  FADD.FTZ R17, R8, UR5 ;  /* 0x0000000508117e21 */ /* 0x004fe40008010000 */
[----:B------:R-:W-:Y:S02]  /*e170*/  @!P5 FMUL.FTZ R12, R21, -1.4426950216293334961 ;  /* 0xbfb8aa3b150cd820 */ /* 0x000fe40000410000 */
[----:B------:R-:W-:Y:S01]  /*e180*/  @!P3 FMUL.FTZ R8, R22, -1.4426950216293334961 ;  /* 0xbfb8aa3b1608b820 */ /* 0x000fe20000410000 */
[----:B------:R-:W0:Y:S01]  /*e190*/  @!P4 MUFU.EX2 R18, R18 ;  /* 0x000000120012c308 */ /* 0x000e220000000800 */
[----:B----4-:R-:W-:Y:S01]  /*e1a0*/  @!P0 FMUL.FTZ R27, R27, R14 ;  /* 0x0000000e1b1b8220 */ /* 0x010fe20000410000 */
[----:B------:R-:W-:Y:S01]  /*e1b0*/  FSETP.GTU.FTZ.AND P0, PT, R17, 20, PT ;  /* 0x41a000001100780b */ /* 0x000fe20003f1c000 */
[----:B-1----:R-:W-:-:S04]  /*e1c0*/  FADD.FTZ R16, R13, UR5 ;  /* 0x000000050d107e21 */ /* 0x002fc80008010000 */
[----:B------:R-:W-:Y:S01]  /*e1d0*/  @!P2 FMUL.FTZ R13, R15, -1.4426950216293334961 ;  /* 0xbfb8aa3b0f0da820 */ /* 0x000fe20000410000 */
[----:B------:R-:W1:Y:S01]  /*e1e0*/  @!P6 MUFU.EX2 R6, R6 ;  /* 0x000000060006e308 */ /* 0x000e620000000800 */
[----:B---3--:R-:W-:Y:S01]  /*e1f0*/  @!P1 FMUL.FTZ R26, R26, R19 ;  /* 0x000000131a1a9220 */ /* 0x008fe20000410000 */
[----:B------:R-:W-:-:S05]  /*e200*/  FSETP.GTU.FTZ.AND P1, PT, R16, 20, PT ;  /* 0x41a000001000780b */ /* 0x000fca0003f3c000 */
[----:B------:R-:W-:Y:S01]  /*e210*/  @!P0 FMUL.FTZ R15, R17, -1.4426950216293334961 ;  /* 0xbfb8aa3b110f8820 */ /* 0x000fe20000410000 */
[----:B------:R-:W2:Y:S01]  /*e220*/  @!P2 MUFU.EX2 R13, R13 ;  /* 0x0000000d000da308 */ /* 0x000ea20000000800 */
[----:B0-----:R-:W-:-:S06]  /*e230*/  @!P4 FADD.FTZ R18, R18, 1 ;  /* 0x3f8000001212c421 */ /* 0x001fcc0000010000 */
[----:B------:R-:W-:Y:S01]  /*e240*/  @!P1 FMUL.FTZ R14, R16, -1.4426950216293334961 ;  /* 0xbfb8aa3b100e9820 */ /* 0x000fe20000410000 */
[----:B------:R-:W0:Y:S01]  /*e250*/  @!P4 MUFU.RCP R17, R18 ;  /* 0x000000120011c308 */ /* 0x000e220000001000 */
[--C-:B------:R-:W-:Y:S01]  /*e260*/  HADD2.F32 R16, -RZ, R9.reuse.H0_H0 ;  /* 0x20000009ff107230 */ /* 0x100fe20000004100 */
[----:B-1----:R-:W-:Y:S01]  /*e270*/  @!P6 FADD.FTZ R6, R6, 1 ;  /* 0x3f8000000606e421 */ /* 0x002fe20000010000 */
[----:B------:R-:W-:-:S03]  /*e280*/  HADD2.F32 R9, -RZ, R9.H1_H1 ;  /* 0x30000009ff097230 */ /* 0x000fc60000004100 */
[----:B------:R-:W-:Y:S02]  /*e290*/  FADD.FTZ R16, R16, UR5 ;  /* 0x0000000510107e21 */ /* 0x000fe40008010000 */
[----:B------:R-:W1:Y:S01]  /*e2a0*/  @!P5 MUFU.EX2 R12, R12 ;  /* 0x0000000c000cd308 */ /* 0x000e620000000800 */
[----:B--2---:R-:W-:-:S07]  /*e2b0*/  @!P2 FADD.FTZ R13, R13, 1 ;  /* 0x3f8000000d0da421 */ /* 0x004fce0000010000 */
[----:B------:R-:W2:Y:S01]  /*e2c0*/  @!P3 MUFU.EX2 R8, R8 ;  /* 0x000000080008b308 */ /* 0x000ea20000000800 */
[----:B0-----:R-:W-:Y:S01]  /*e2d0*/  @!P4 FMUL.FTZ R28, R28, R17 ;  /* 0x000000111c1cc220 */ /* 0x001fe20000410000 */
[----:B------:R-:W-:Y:S01]  /*e2e0*/  FSETP.GTU.FTZ.AND P4, PT, R16, 20, PT ;  /* 0x41a000001000780b */ /* 0x000fe20003f9c000 */
[----:B------:R-:W-:Y:S01]  /*e2f0*/  FADD.FTZ R17, R9, UR5 ;  /* 0x0000000509117e21 */ /* 0x000fe20008010000 */
[--C-:B------:R-:W-:Y:S02]  /*e300*/  HADD2.F32 R9, -RZ, R11.reuse.H0_H0 ;  /* 0x2000000bff097230 */ /* 0x100fe40000004100 */
[----:B------:R-:W-:Y:S02]  /*e310*/  HADD2.F32 R11, -RZ, R11.H1_H1 ;  /* 0x3000000bff0b7230 */ /* 0x000fe40000004100 */
[----:B------:R-:W0:Y:S01]  /*e320*/  @!P1 MUFU.EX2 R14, R14 ;  /* 0x0000000e000e9308 */ /* 0x000e220000000800 */
[----:B-1----:R-:W-:-:S07]  /*e330*/  @!P5 FADD.FTZ R12, R12, 1 ;  /* 0x3f8000000c0cd421 */ /* 0x002fce0000010000 */
[----:B------:R1:W3:Y:S01]  /*e340*/  @!P6 MUFU.RCP R20, R6 ;  /* 0x000000060014e308 */ /* 0x0002e20000001000 */
[----:B--2---:R-:W-:-:S07]  /*e350*/  @!P3 FADD.FTZ R8, R8, 1 ;  /* 0x3f8000000808b421 */ /* 0x004fce0000010000 */
[----:B------:R-:W2:Y:S01]  /*e360*/  @!P2 MUFU.RCP R13, R13 ;  /* 0x0000000d000da308 */ /* 0x000ea20000001000 */
[--C-:B-1----:R-:W-:Y:S01]  /*e370*/  HADD2.F32 R6, -RZ, R10.reuse.H0_H0 ;  /* 0x2000000aff067230 */ /* 0x102fe20000004100 */
[----:B0-----:R-:W-:Y:S01]  /*e380*/  @!P1 FADD.FTZ R14, R14, 1 ;  /* 0x3f8000000e0e9421 */ /* 0x001fe20000010000 */
[----:B------:R-:W-:-:S05]  /*e390*/  HADD2.F32 R10, -RZ, R10.H1_H1 ;  /* 0x3000000aff0a7230 */ /* 0x000fca0000004100 */
[----:B------:R0:W1:Y:S01]  /*e3a0*/  @!P5 MUFU.RCP R19, R12 ;  /* 0x0000000c0013d308 */ /* 0x0000620000001000 */
[----:B---3--:R-:W-:Y:S01]  /*e3b0*/  @!P6 FMUL.FTZ R29, R29, R20 ;  /* 0x000000141d1de220 */ /* 0x008fe20000410000 */
[----:B------:R-:W-:Y:S01]  /*e3c0*/  FSETP.GTU.FTZ.AND P6, PT, R17, 20, PT ;  /* 0x41a000001100780b */ /* 0x000fe20003fdc000 */
[----:B------:R-:W-:Y:S01]  /*e3d0*/  FADD.FTZ R10, R10, UR5 ;  /* 0x000000050a0a7e21 */ /* 0x000fe20008010000 */
[----:B------:R-:W-:-:S06]  /*e3e0*/  NOP ;  /* 0x0000000000007918 */ /* 0x000fcc0000000000 */
[----:B0-----:R-:W-:Y:S01]  /*e3f0*/  FADD.FTZ R12, R6, UR5 ;  /* 0x00000005060c7e21 */ /* 0x001fe20008010000 */
[----:B------:R-:W0:Y:S01]  /*e400*/  @!P3 MUFU.RCP R8, R8 ;  /* 0x000000080008b308 */ /* 0x000e220000001000 */
[----:B------:R-:W-:Y:S01]  /*e410*/  @!P4 FMUL.FTZ R6, R16, -1.4426950216293334961 ;  /* 0xbfb8aa3b1006c820 */ /* 0x000fe20000410000 */
[----:B------:R-:W-:Y:S01]  /*e420*/  LDS.128 R20, [R7.X16+0x200] ;  /* 0x0002000007147984 */ /* 0x000fe2000000cc00 */
[----:B------:R-:W-:Y:S02]  /*e430*/  FADD.FTZ R16, R9, UR5 ;  /* 0x0000000509107e21 */ /* 0x000fe40008010000 */
[----:B--2---:R-:W-:Y:S02]  /*e440*/  @!P2 FMUL.FTZ R32, R32, R13 ;  /* 0x0000000d2020a220 */ /* 0x004fe40000410000 */
[----:B-1----:R-:W-:Y:S01]  /*e450*/  @!P5 FMUL.FTZ R30, R30, R19 ;  /* 0x000000131e1ed220 */ /* 0x002fe20000410000 */
[----:B------:R-:W1:Y:S01]  /*e460*/  @!P1 MUFU.RCP R14, R14 ;  /* 0x0000000e000e9308 */ /* 0x000e620000001000 */
[----:B------:R-:W-:Y:S01]  /*e470*/  FSETP.GTU.FTZ.AND P2, PT, R16, 20, PT ;  /* 0x41a000001000780b */ /* 0x000fe20003f5c000 */
[----:B------:R-:W-:Y:S01]  /*e480*/  FADD.FTZ R13, R11, UR5 ;  /* 0x000000050b0d7e21 */ /* 0x000fe20008010000 */
[----:B------:R-:W-:Y:S01]  /*e490*/  FSETP.GTU.FTZ.AND P5, PT, R12, 20, PT ;  /* 0x41a000000c00780b */ /* 0x000fe20003fbc000 */
[----:B0-----:R-:W-:Y:S01]  /*e4a0*/  @!P3 FMUL.FTZ R31, R31, R8 ;  /* 0x000000081f1fb220 */ /* 0x001fe20000410000 */
[----:B------:R-:W-:Y:S01]  /*e4b0*/  FSETP.GTU.FTZ.AND P3, PT, R10, 20, PT ;  /* 0x41a000000a00780b */ /* 0x000fe20003f7c000 */
[----:B------:R-:W-:-:S02]  /*e4c0*/  @!P6 FMUL.FTZ R8, R17, -1.4426950216293334961 ;  /* 0xbfb8aa3b1108e820 */ /* 0x000fc40000410000 */
[----:B------:R-:W0:Y:S06]  /*e4d0*/  @!P0 MUFU.EX2 R15, R15 ;  /* 0x0000000f000f8308 */ /* 0x000e2c0000000800 */
[----:B------:R-:W-:Y:S02]  /*e4e0*/  @!P2 FMUL.FTZ R11, R16, -1.4426950216293334961 ;  /* 0xbfb8aa3b100ba820 */ /* 0x000fe40000410000 */
[----:B-1----:R-:W-:Y:S01]  /*e4f0*/  @!P1 FMUL.FTZ R33, R33, R14 ;  /* 0x0000000e21219220 */ /* 0x002fe20000410000 */
[----:B------:R-:W-:Y:S01]  /*e500*/  FSETP.GTU.FTZ.AND P1, PT, R13, 20, PT ;  /* 0x41a000000d00780b */ /* 0x000fe20003f3c000 */
[----:B------:R-:W1:Y:S01]  /*e510*/  LDS.128 R16, [R7.X16] ;  /* 0x0000000007107984 */ /* 0x000e62000000cc00 */
[----:B------:R-:W-:Y:S01]  /*e520*/  @!P5 FMUL.FTZ R9, R12, -1.4426950216293334961 ;  /* 0xbfb8aa3b0c09d820 */ /* 0x000fe20000410000 */
[----:B------:R-:W2:Y:S01]  /*e530*/  @!P6 MUFU.EX2 R8, R8 ;  /* 0x000000080008e308 */ /* 0x000ea20000000800 */
[----:B------:R-:W-:-:S02]  /*e540*/  @!P3 FMUL.FTZ R10, R10, -1.4426950216293334961 ;  /* 0xbfb8aa3b0a0ab820 */ /* 0x000fc40000410000 */
[----:B0-----:R-:W-:-:S05]  /*e550*/  @!P0 FADD.FTZ R15, R15, 1 ;  /* 0x3f8000000f0f8421 */ /* 0x001fca0000010000 */
[----:B------:R-:W0:Y:S02]  /*e560*/  @!P5 MUFU.EX2 R9, R9 ;  /* 0x000000090009d308 */ /* 0x000e240000000800 */
[----:B------:R-:W-:-:S06]  /*e570*/  @!P1 FMUL.FTZ R12, R13, -1.4426950216293334961 ;  /* 0xbfb8aa3b0d0c9820 */ /* 0x000fcc0000410000 */
[----:B------:R-:W3:Y:S01]  /*e580*/  @!P4 MUFU.EX2 R6, R6 ;  /* 0x000000060006c308 */ /* 0x000ee20000000800 */
[----:B--2---:R-:W-:-:S07]  /*e590*/  @!P6 FADD.FTZ R8, R8, 1 ;  /* 0x3f8000000808e421 */ /* 0x004fce0000010000 */
        /* <DEDUP_REMOVED lines=24> */
[----:B------:R-:W-:Y:S01]  /*e720*/  STG.E.128 [R8.64+0x200], R20 ;  /* 0x0002001408007986 */ /* 0x000fe2000c101d1a */
[----:B------:R-:W1:Y:S01]  /*e730*/  @!P3 MUFU.RCP R41, R10 ;  /* 0x0000000a0029b308 */ /* 0x000e620000001000 */
[----:B--2---:R-:W-:Y:S01]  /*e740*/  @!P0 FMUL.FTZ R34, R34, R15 ;  /* 0x0000000f22228220 */ /* 0x004fe20000410000 */
[----:B------:R-:W-:Y:S01]  /*e750*/  F2FP.PACK_AB R15, R32, R31 ;  /* 0x0000001f200f723e */ /* 0x000fe200000000ff */
[----:B------:R-:W-:Y:S01]  /*e760*/  BAR.SYNC.DEFER_BLOCKING 0x0 ;  /* 0x0000000000007b1d */ /* 0x000fe20000010000 */
[----:B------:R-:W-:Y:S02]  /*e770*/  UIADD3 UR9, UR35, UR7, URZ ;  /* 0x0000000723097290 */ /* 0x000fe4000fffe03f */
[----:B------:R-:W-:Y:S01]  /*e780*/  F2FP.PACK_AB R44, R34, R33 ;  /* 0x00000021222c723e */ /* 0x000fe200000000ff */
[----:B------:R-:W-:Y:S01]  /*e790*/  UIMAD UR7, UR11, UR36, URZ ;  /* 0x000000240b0772a4 */ /* 0x000fe2000f8e023f */
[----:B0-----:R-:W-:Y:S01]  /*e7a0*/  @!P4 FMUL.FTZ R35, R35, R6 ;  /* 0x000000062323c220 */ /* 0x001fe20000410000 */
[----:B------:R0:W2:Y:S01]  /*e7b0*/  @!P2 MUFU.RCP R42, R11 ;  /* 0x0000000b002aa308 */ /* 0x0000a20000001000 */
[----:B------:R-:W-:-:S02]  /*e7c0*/  UMOV UR8, UR34 ;  /* 0x0000002200087c82 */ /* 0x000fc40008000000 */
[----:B------:R-:W-:Y:S01]  /*e7d0*/  UIMAD UR7, UR10, UR37, UR7 ;  /* 0x000000250a0772a4 */ /* 0x000fe2000f8e0207 */
[----:B------:R-:W-:Y:S01]  /*e7e0*/  F2FP.PACK_AB R45, R36, R35 ;  /* 0x00000023242d723e */ /* 0x000fe200000000ff */
[----:B------:R-:W-:Y:S01]  /*e7f0*/  UIMAD.WIDE.U32 UR8, UR10, UR36, UR8 ;  /* 0x000000240a0872a5 */ /* 0x000fe2000f8e0008 */
[----:B-1----:R-:W-:Y:S02]  /*e800*/  @!P3 FMUL.FTZ R38, R38, R41 ;  /* 0x000000292626b220 */ /* 0x002fe40000410000 */
[----:B------:R1:W3:Y:S01]  /*e810*/  @!P1 MUFU.RCP R43, R12 ;  /* 0x0000000c002b9308 */ /* 0x0002e20000001000 */
[----:B0-----:R-:W-:Y:S01]  /*e820*/  FADD.FTZ R11, R25, R2 ;  /* 0x00000002190b7221 */ /* 0x001fe20000010000 */
[----:B------:R-:W-:Y:S01]  /*e830*/  ULDC.64 UR34, c[0x0][0x340] ;  /* 0x0000d00000227ab9 */ /* 0x000fe20000000a00 */
[----:B------:R-:W-:Y:S02]  /*e840*/  F2FP.PACK_AB R46, R38, R37 ;  /* 0x00000025262e723e */ /* 0x000fe400000000ff */
[----:B------:R-:W-:Y:S01]  /*e850*/  FADD.FTZ R2, R11, R26 ;  /* 0x0000001a0b027221 */ /* 0x000fe20000010000 */
[----:B------:R-:W-:Y:S01]  /*e860*/  UIADD3 UR9, UR9, UR7, URZ ;  /* 0x0000000709097290 */ /* 0x000fe2000fffe03f */
[----:B--2---:R-:W-:Y:S01]  /*e870*/  @!P2 FMUL.FTZ R39, R39, R42 ;  /* 0x0000002a2727a220 */ /* 0x004fe20000410000 */
[----:B-1----:R-:W-:Y:S01]  /*e880*/  F2FP.PACK_AB R12, R26, R25 ;  /* 0x000000191a0c723e */ /* 0x002fe200000000ff */
[----:B------:R-:W-:Y:S01]  /*e890*/  FADD.FTZ R11, R2, R27 ;  /* 0x0000001b020b7221 */ /* 0x000fe20000010000 */
[----:B------:R-:W-:-:S03]  /*e8a0*/  ULEA UR7, UP0, UR8, UR34, 0x1 ;  /* 0x0000002208077291 */ /* 0x000fc6000f80083f */
[----:B------:R-:W-:Y:S01]  /*e8b0*/  STS.128 [R24.X16], R12 ;  /* 0x0000000c18007388 */ /* 0x000fe2000000cc00 */
[----:B------:R-:W-:Y:S01]  /*e8c0*/  FADD.FTZ R28, R11, R28 ;  /* 0x0000001c0b1c7221 */ /* 0x000fe20000010000 */
[----:B------:R-:W-:Y:S01]  /*e8d0*/  ULEA.HI.X UR8, UR8, UR35, UR9, 0x1, UP0 ;  /* 0x0000002308087291 */ /* 0x000fe200080f0c09 */
[----:B---3--:R-:W-:Y:S01]  /*e8e0*/  @!P1 FMUL.FTZ R40, R40, R43 ;  /* 0x0000002b28289220 */ /* 0x008fe20000410000 */
[----:B------:R-:W-:Y:S01]  /*e8f0*/  MOV R6, UR7 ;  /* 0x0000000700067c02 */ /* 0x000fe20008000f00 */
[----:B------:R-:W-:Y:S01]  /*e900*/  FADD.FTZ R29, R28, R29 ;  /* 0x0000001d1c1d7221 */ /* 0x000fe20000010000 */
[----:B------:R-:W-:Y:S02]  /*e910*/  UISETP.GT.AND UP0, UPT, UR24, 0x1, UPT ;  /* 0x000000011800788c */ /* 0x000fe4000bf04270 */
[----:B------:R-:W-:Y:S01]  /*e920*/  F2FP.PACK_AB R47, R40, R39 ;  /* 0x00000027282f723e */ /* 0x000fe200000000ff */
[----:B------:R-:W-:-:S03]  /*e930*/  FADD.FTZ R30, R29, R30 ;  /* 0x0000001e1d1e7221 */ /* 0x000fc60000010000 */
[----:B------:R-:W-:Y:S01]  /*e940*/  PLOP3.LUT P0, PT, PT, PT, UP0, 0x80, 0x0 ;  /* 0x000000000000781c */ /* 0x000fe20003f0f008 */
[----:B------:R-:W-:Y:S01]  /*e950*/  STS.128 [R24.X16+0x10], R44 ;  /* 0x0000102c18007388 */ /* 0x000fe2000000cc00 */
[----:B------:R-:W-:-:S06]  /*e960*/  NOP ;  /* 0x0000000000007918 */ /* 0x000fcc0000000000 */
[----:B------:R-:W0:Y:S01]  /*e970*/  LDS.128 R16, [R7.X16] ;  /* 0x0000000007107984 */ /* 0x000e22000000cc00 */
[----:B------:R-:W-:-:S03]  /*e980*/  FADD.FTZ R31, R30, R31 ;  /* 0x0000001f1e1f7221 */ /* 0x000fc60000010000 */
[----:B------:R1:W2:Y:S01]  /*e990*/  LDS.128 R20, [R7.X16+0x200] ;  /* 0x0002000007147984 */ /* 0x0002a2000000cc00 */
[----:B------:R-:W-:-:S04]  /*e9a0*/  FADD.FTZ R32, R31, R32 ;  /* 0x000000201f207221 */ /* 0x000fc80000010000 */
[----:B------:R-:W-:Y:S01]  /*e9b0*/  FADD.FTZ R33, R32, R33 ;  /* 0x0000002120217221 */ /* 0x000fe20000010000 */
[----:B-1----:R-:W-:-:S03]  /*e9c0*/  MOV R7, UR8 ;  /* 0x0000000800077c02 */ /* 0x002fc60008000f00 */
[----:B------:R-:W-:Y:S02]  /*e9d0*/  FADD.FTZ R34, R33, R34 ;  /* 0x0000002221227221 */ /* 0x000fe40000010000 */
        /* <DEDUP_REMOVED lines=8> */
[----:B--2---:R0:W-:Y:S02]  /*ea60*/  STG.E.128 [R6.64+0x200], R20 ;  /* 0x0002001406007986 */ /* 0x0041e4000c101d1a */
[----:B0-----:R-:W-:Y:S01]  /*ea70*/  @!P0 CALL.REL.NOINC `(.L_x_7946) ;  /* 0x0000001000008944 */ /* 0x001fe20003c00000 */
[----:B------:R-:W-:Y:S05]  /*ea80*/  BRA `(.L_x_8082) ;  /* 0xffff20e000007947 */ /* 0x000fea000383ffff */
.L_x_7946:
        /* <DEDUP_REMOVED lines=31> */
.L_x_8084:
[----:B------:R-:W-:Y:S05]  /*ec80*/  BSYNC B0 ;  /* 0x0000000000007941 */ /* 0x000fea0003800000 */
.L_x_8083:
        /* <DEDUP_REMOVED lines=30> */
.L_x_8086:
[----:B0-----:R-:W0:Y:S02]  /*ee70*/  S2R R7, SR_TID.X ;  /* 0x0000000000077919 */ /* 0x001e240000002100 */
.L_x_8087:
[----:B------:R-:W-:Y:S05]  /*ee80*/  BSYNC B0 ;  /* 0x0000000000007941 */ /* 0x000fea0003800000 */
.L_x_8085:
[----:B0-----:R-:W-:-:S13]  /*ee90*/  ISETP.GE.AND P0, PT, R7, c[0x0][0x16c], PT ;  /* 0x00005b0007007a0c */ /* 0x001fda0003f06270 */
[----:B------:R-:W-:Y:S05]  /*eea0*/  @P0 EXIT ;  /* 0x000000000000094d */ /* 0x000fea0003800000 */
[----:B------:R-:W-:Y:S02]  /*eeb0*/  ULDC.64 UR6, c[0x0][0x288] ;  /* 0x0000a20000067ab9 */ /* 0x000fe40000000a00 */
[----:B------:R-:W-:Y:S02]  /*eec0*/  UIMAD UR11, UR11, UR6, URZ ;  /* 0x000000060b0b72a4 */ /* 0x000fe4000f8e023f */
[----:B-12---:R-:W-:Y:S02]  /*eed0*/  UIMAD.WIDE.U32 UR4, UR10, UR6, URZ ;  /* 0x000000060a0472a5 */ /* 0x006fe4000f8e003f */
[----:B------:R-:W-:-:S04]  /*eee0*/  UIMAD UR6, UR10, UR7, UR11 ;  /* 0x000000070a0672a4 */ /* 0x000fc8000f8e020b */
[----:B------:R-:W-:Y:S02]  /*eef0*/  UIADD3 UR6, UR5, UR6, URZ ;  /* 0x0000000605067290 */ /* 0x000fe4000fffe03f */
.L_x_8088:
        /* <DEDUP_REMOVED lines=19> */
.L_x_7985:
[----:B------:R-:W-:Y:S01]  /*f030*/  HFMA2.MMA R67, -RZ, RZ, 0, 5.9604644775390625e-08 ;  /* 0x00000001ff437435 */ /* 0x000fe200000001ff */
[----:B------:R-:W-:-:S02]  /*f040*/  MOV R226, R66 ;  /* 0x0000004200e27202 */ /* 0x000fc40000000f00 */
[----:B------:R-:W-:Y:S02]  /*f050*/  MOV R224, RZ ;  /* 0x000000ff00e07202 */ /* 0x000fe40000000f00 */
[----:B------:R-:W-:Y:S02]  /*f060*/  MOV R69, 0xffffffff ;  /* 0xffffffff00457802 */ /* 0x000fe40000000f00 */
[----:B------:R-:W-:Y:S02]  /*f070*/  MOV R64, 0xf090 ;  /* 0x0000f09000407802 */ /* 0x000fe40000000f00 */
[----:B0-2--5:R-:W-:Y:S05]  /*f080*/  CALL.REL.NOINC `($__internal_191_$__cuda_sm70_shflsync_up) ;  /* 0x00001eb000007944 */ /* 0x025fea0003c00000 */
[----:B-1----:R-:W-:Y:S01]  /*f090*/  MOV R225, R69 ;  /* 0x0000004500e17202 */ /* 0x002fe20000000f00 */
[----:B0-----:R-:W-:Y:S05]  /*f0a0*/  BRA `(.L_x_8089) ;  /* 0xffff829000007947 */ /* 0x001fea000383ffff */
.L_x_7986:
[----:B------:R-:W-:Y:S01]  /*f0b0*/  HFMA2.MMA R67, -RZ, RZ, 0, 5.9604644775390625e-08 ;  /* 0x00000001ff437435 */ /* 0x000fe200000001ff */
[----:B------:R-:W-:Y:S02]  /*f0c0*/  MOV R226, R68 ;  /* 0x0000004400e27202 */ /* 0x000fe40000000f00 */
[----:B------:R-:W-:Y:S02]  /*f0d0*/  MOV R224, RZ ;  /* 0x000000ff00e07202 */ /* 0x000fe40000000f00 */
[----:B------:R-:W-:-:S02]  /*f0e0*/  MOV R69, 0xffffffff ;  /* 0xffffffff00457802 */ /* 0x000fc40000000f00 */
[----:B------:R-:W-:Y:S02]  /*f0f0*/  MOV R64, 0xf110 ;  /* 0x0000f11000407802 */ /* 0x000fe40000000f00 */
[----:B0123-5:R-:W-:Y:S05]  /*f100*/  CALL.REL.NOINC `($__internal_191_$__cuda_sm70_shflsync_up) ;  /* 0x00001e3000007944 */ /* 0x02ffea0003c00000 */
[----:B0-----:R-:W-:Y:S01]  /*f110*/  HFMA2.MMA R67, -RZ, RZ, 0, 5.9604644775390625e-08 ;  /* 0x00000001ff437435 */ /* 0x001fe200000001ff */
[----:B-1----:R-:W-:Y:S02]  /*f120*/  MOV R227, R69 ;  /* 0x0000004500e37202 */ /* 0x002fe40000000f00 */
[----:B------:R-:W-:Y:S02]  /*f130*/  MOV R226, R70 ;  /* 0x0000004600e27202 */ /* 0x000fe40000000f00 */
[----:B------:R-:W-:Y:S02]  /*f140*/  MOV R224, RZ ;  /* 0x000000ff00e07202 */ /* 0x000fe40000000f00 */
[----:B------:R-:W-:Y:S02]  /*f150*/  MOV R69, 0xffffffff ;  /* 0xffffffff00457802 */ /* 0x000fe40000000f00 */
[----:B------:R-:W-:Y:S02]  /*f160*/  MOV R64, 0xf180 ;  /* 0x0000f18000407802 */ /* 0x000fe40000000f00 */
[----:B------:R-:W-:Y:S05]  /*f170*/  CALL.REL.NOINC `($__internal_191_$__cuda_sm70_shflsync_up) ;  /* 0x00001dc000007944 */ /* 0x000fea0003c00000 */
[----:B0-----:R-:W-:Y:S01]  /*f180*/  HFMA2.MMA R67, -RZ, RZ, 0, 5.9604644775390625e-08 ;  /* 0x00000001ff437435 */ /* 0x001fe200000001ff */
[----:B-1----:R-:W-:-:S02]  /*f190*/  MOV R229, R69 ;  /* 0x0000004500e57202 */ /* 0x002fc40000000f00 */
[----:B------:R-:W-:Y:S02]  /*f1a0*/  MOV R226, R71 ;  /* 0x0000004700e27202 */ /* 0x000fe40000000f00 */
[----:B------:R-:W-:Y:S02]  /*f1b0*/  MOV R224, RZ ;  /* 0x000000ff00e07202 */ /* 0x000fe40000000f00 */
[----:B------:R-:W-:Y:S02]  /*f1c0*/  MOV R69, 0xffffffff ;  /* 0xffffffff00457802 */ /* 0x000fe40000000f00 */
[----:B------:R-:W-:Y:S02]  /*f1d0*/  MOV R64, 0xf1f0 ;  /* 0x0000f1f000407802 */ /* 0x000fe40000000f00 */
[----:B------:R-:W-:Y:S05]  /*f1e0*/  CALL.REL.NOINC `($__internal_191_$__cuda_sm70_shflsync_up) ;  /* 0x00001d5000007944 */ /* 0x000fea0003c00000 */
        /* <DEDUP_REMOVED lines=20> */
[----:B------:R-:W-:Y:S05]  /*f330*/  CALL.REL.NOINC `($__internal_191_$__cuda_sm70_shflsync_up) ;  /* 0x00001c0000007944 */ /* 0x000fea0003c00000 */
[----:B0-----:R-:W-:Y:S01]  /*f340*/  HFMA2.MMA R67, -RZ, RZ, 0, 1.1920928955078125e-07 ;  /* 0x00000002ff437435 */ /* 0x001fe200000001ff */
[----:B-1----:R-:W-:Y:S02]  /*f350*/  MOV R66, R69 ;  /* 0x0000004500427202 */ /* 0x002fe40000000f00 */
[----:B------:R-:W-:Y:S02]  /*f360*/  MOV R226, R229 ;  /* 0x000000e500e27202 */ /* 0x000fe40000000f00 */
[----:B------:R-:W-:Y:S02]  /*f370*/  MOV R224, RZ ;  /* 0x000000ff00e07202 */ /* 0x000fe40000000f00 */
[----:B------:R-:W-:-:S02]  /*f380*/  MOV R69, 0xffffffff ;  /* 0xffffffff00457802 */ /* 0x000fc40000000f00 */
[----:B------:R-:W-:Y:S02]  /*f390*/  MOV R64, 0xf3b0 ;  /* 0x0000f3b000407802 */ /* 0x000fe40000000f00 */
[----:B------:R-:W-:Y:S05]  /*f3a0*/  CALL.REL.NOINC `($__internal_191_$__cuda_sm70_shflsync_up) ;  /* 0x00001b9000007944 */ /* 0x000fea0003c00000 */
[----:B0-----:R-:W-:Y:S01]  /*f3b0*/  HFMA2.MMA R67, -RZ, RZ, 0, 1.1920928955078125e-07 ;  /* 0x00000002ff437435 */ /* 0x001fe200000001ff */
[----:B-1----:R-:W-:Y:S02]  /*f3c0*/  MOV R68, R69 ;  /* 0x0000004500447202 */ /* 0x002fe40000000f00 */
[----:B------:R-:W-:Y:S02]  /*f3d0*/  MOV R226, R227 ;  /* 0x000000e300e27202 */ /* 0x000fe40000000f00 */
[----:B------:R-:W-:Y:S02]  /*f3e0*/  MOV R224, RZ ;  /* 0x000000ff00e07202 */ /* 0x000fe40000000f00 */
[----:B------:R-:W-:Y:S02]  /*f3f0*/  MOV R69, 0xffffffff ;  /* 0xffffffff00457802 */ /* 0x000fe40000000f00 */
[----:B------:R-:W-:Y:S02]  /*f400*/  MOV R64, 0xf420 ;  /* 0x0000f42000407802 */ /* 0x000fe40000000f00 */
[----:B------:R-:W-:Y:S05]  /*f410*/  CALL.REL.NOINC `($__internal_191_$__cuda_sm70_shflsync_up) ;  /* 0x00001b2000007944 */ /* 0x000fea0003c00000 */
[----:B0-----:R-:W-:Y:S01]  /*f420*/  HFMA2.MMA R67, -RZ, RZ, 0, 1.1920928955078125e-07 ;  /* 0x00000002ff437435 */ /* 0x001fe200000001ff */
[----:B-1----:R-:W-:-:S02]  /*f430*/  MOV R70, R69 ;  /* 0x0000004500467202 */ /* 0x002fc40000000f00 */
[----:B------:R-:W-:Y:S02]  /*f440*/  MOV R226, R71 ;  /* 0x0000004700e27202 */ /* 0x000fe40000000f00 */
[----:B------:R-:W-:Y:S02]  /*f450*/  MOV R224, RZ ;  /* 0x000000ff00e07202 */ /* 0x000fe40000000f00 */
[----:B------:R-:W-:Y:S02]  /*f460*/  MOV R69, 0xffffffff ;  /* 0xffffffff00457802 */ /* 0x000fe40000000f00 */
[----:B------:R-:W-:Y:S02]  /*f470*/  MOV R64, 0xf490 ;  /* 0x0000f49000407802 */ /* 0x000fe40000000f00 */
[----:B------:R-:W-:Y:S05]  /*f480*/  CALL.REL.NOINC `($__internal_191_$__cuda_sm70_shflsync_up) ;  /* 0x00001ab000007944 */ /* 0x000fea0003c00000 */
        /* <DEDUP_REMOVED lines=17> */
[----:B------:R-:W-:Y:S05]  /*f5a0*/  CALL.REL.NOINC `($__internal_191_$__cuda_sm70_shflsync_up) ;  /* 0x0000199000007944 */ /* 0x000fea0003c00000 */
[----:B0-----:R-:W-:Y:S01]  /*f5b0*/  HFMA2.MMA R67, -RZ, RZ, 0, 2.384185791015625e-07 ;  /* 0x00000004ff437435 */ /* 0x001fe200000001ff */
[----:B-1----:R-:W-:Y:S02]  /*f5c0*/  MOV R66, R69 ;  /* 0x0000004500427202 */ /* 0x002fe40000000f00 */
[----:B------:R-:W-:Y:S02]  /*f5d0*/  MOV R226, R229 ;  /* 0x000000e500e27202 */ /* 0x000fe40000000f00 */
[----:B------:R-:W-:Y:S02]  /*f5e0*/  MOV R224, RZ ;  /* 0x000000ff00e07202 */ /* 0x000fe40000000f00 */
[----:B------:R-:W-:Y:S02]  /*f5f0*/  MOV R69, 0xffffffff ;  /* 0xffffffff00457802 */ /* 0x000fe40000000f00 */
[----:B------:R-:W-:Y:S02]  /*f600*/  MOV R64, 0xf620 ;  /* 0x0000f62000407802 */ /* 0x000fe40000000f00 */
[----:B------:R-:W-:Y:S05]  /*f610*/  CALL.REL.NOINC `($__internal_191_$__cuda_sm70_shflsync_up) ;  /* 0x0000192000007944 */ /* 0x000fea0003c00000 */
[----:B0-----:R-:W-:Y:S01]  /*f620*/  HFMA2.MMA R67, -RZ, RZ, 0, 2.384185791015625e-07 ;  /* 0x00000004ff437435 */ /* 0x001fe200000001ff */
[----:B-1----:R-:W-:-:S02]  /*f630*/  MOV R68, R69 ;  /* 0x0000004500447202 */ /* 0x002fc40000000f00 */
[----:B------:R-:W-:Y:S02]  /*f640*/  MOV R226, R227 ;  /* 0x000000e300e27202 */ /* 0x000fe40000000f00 */
[----:B------:R-:W-:Y:S02]  /*f650*/  MOV R224, RZ ;  /* 0x000000ff00e07202 */ /* 0x000fe40000000f00 */
[----:B------:R-:W-:Y:S02]  /*f660*/  MOV R69, 0xffffffff ;  /* 0xffffffff00457802 */ /* 0x000fe40000000f00 */
[----:B------:R-:W-:Y:S02]  /*f670*/  MOV R64, 0xf690 ;  /* 0x0000f69000407802 */ /* 0x000fe40000000f00 */
[----:B------:R-:W-:Y:S05]  /*f680*/  CALL.REL.NOINC `($__internal_191_$__cuda_sm70_shflsync_up) ;  /* 0x000018b000007944 */ /* 0x000fea0003c00000 */
[----:B0-----:R-:W-:Y:S01]  /*f690*/  HFMA2.MMA R67, -RZ, RZ, 0, 2.384185791015625e-07 ;  /* 0x00000004ff437435 */ /* 0x001fe200000001ff */
[----:B-1----:R-:W-:Y:S02]  /*f6a0*/  MOV R70, R69 ;  /* 0x0000004500467202 */ /* 0x002fe40000000f00 */
[----:B------:R-:W-:Y:S02]  /*f6b0*/  MOV R226, R71 ;  /* 0x0000004700e27202 */ /* 0x000fe40000000f00 */
[----:B------:R-:W-:-:S02]  /*f6c0*/  MOV R224, RZ ;  /* 0x000000ff00e07202 */ /* 0x000fc40000000f00 */
[----:B------:R-:W-:Y:S02]  /*f6d0*/  MOV R69, 0xffffffff ;  /* 0xffffffff00457802 */ /* 0x000fe40000000f00 */
[----:B------:R-:W-:Y:S02]  /*f6e0*/  MOV R64, 0xf700 ;  /* 0x0000f70000407802 */ /* 0x000fe40000000f00 */
[----:B------:R-:W-:Y:S05]  /*f6f0*/  CALL.REL.NOINC `($__internal_191_$__cuda_sm70_shflsync_up) ;  /* 0x0000184000007944 */ /* 0x000fea0003c00000 */
        /* <DEDUP_REMOVED lines=17> */
[----:B------:R-:W-:Y:S05]  /*f810*/  CALL.REL.NOINC `($__internal_191_$__cuda_sm70_shflsync_up) ;  /* 0x0000172000007944 */ /* 0x000fea0003c00000 */
[----:B0-----:R-:W-:Y:S01]  /*f820*/  HFMA2.MMA R67, -RZ, RZ, 0, 4.76837158203125e-07 ;  /* 0x00000008ff437435 */ /* 0x001fe200000001ff */
[----:B-1----:R-:W-:-:S02]  /*f830*/  MOV R66, R69 ;  /* 0x0000004500427202 */ /* 0x002fc40000000f00 */
[----:B------:R-:W-:Y:S02]  /*f840*/  MOV R226, R229 ;  /* 0x000000e500e27202 */ /* 0x000fe40000000f00 */
[----:B------:R-:W-:Y:S02]  /*f850*/  MOV R224, RZ ;  /* 0x000000ff00e07202 */ /* 0x000fe40000000f00 */
[----:B------:R-:W-:Y:S02]  /*f860*/  MOV R69, 0xffffffff ;  /* 0xffffffff00457802 */ /* 0x000fe40000000f00 */
[----:B------:R-:W-:Y:S02]  /*f870*/  MOV R64, 0xf890 ;  /* 0x0000f89000407802 */ /* 0x000fe40000000f00 */
[----:B------:R-:W-:Y:S05]  /*f880*/  CALL.REL.NOINC `($__internal_191_$__cuda_sm70_shflsync_up) ;  /* 0x000016b000007944 */ /* 0x000fea0003c00000 */
[----:B0-----:R-:W-:Y:S01]  /*f890*/  HFMA2.MMA R67, -RZ, RZ, 0, 4.76837158203125e-07 ;  /* 0x00000008ff437435 */ /* 0x001fe200000001ff */
[----:B-1----:R-:W-:Y:S02]  /*f8a0*/  MOV R68, R69 ;  /* 0x0000004500447202 */ /* 0x002fe40000000f00 */
[----:B------:R-:W-:Y:S02]  /*f8b0*/  MOV R226, R227 ;  /* 0x000000e300e27202 */ /* 0x000fe40000000f00 */
[----:B------:R-:W-:-:S02]  /*f8c0*/  MOV R224, RZ ;  /* 0x000000ff00e07202 */ /* 0x000fc40000000f00 */
[----:B------:R-:W-:Y:S02]  /*f8d0*/  MOV R69, 0xffffffff ;  /* 0xffffffff00457802 */ /* 0x000fe40000000f00 */
[----:B------:R-:W-:Y:S02]  /*f8e0*/  MOV R64, 0xf900 ;  /* 0x0000f90000407802 */ /* 0x000fe40000000f00 */
[----:B------:R-:W-:Y:S05]  /*f8f0*/  CALL.REL.NOINC `($__internal_191_$__cuda_sm70_shflsync_up) ;  /* 0x0000164000007944 */ /* 0x000fea0003c00000 */
[----:B0-----:R-:W-:Y:S01]  /*f900*/  HFMA2.MMA R67, -RZ, RZ, 0, 4.76837158203125e-07 ;  /* 0x00000008ff437435 */ /* 0x001fe200000001ff */
[----:B-1----:R-:W-:Y:S02]  /*f910*/  MOV R70, R69 ;  /* 0x0000004500467202 */ /* 0x002fe40000000f00 */
[----:B------:R-:W-:Y:S02]  /*f920*/  MOV R226, R71 ;  /* 0x0000004700e27202 */ /* 0x000fe40000000f00 */
[----:B------:R-:W-:Y:S02]  /*f930*/  MOV R224, RZ ;  /* 0x000000ff00e07202 */ /* 0x000fe40000000f00 */
[----:B------:R-:W-:Y:S02]  /*f940*/  MOV R69, 0xffffffff ;  /* 0xffffffff00457802 */ /* 0x000fe40000000f00 */
[----:B------:R-:W-:-:S02]  /*f950*/  MOV R64, 0xf970 ;  /* 0x0000f97000407802 */ /* 0x000fc40000000f00 */
[----:B------:R-:W-:Y:S05]  /*f960*/  CALL.REL.NOINC `($__internal_191_$__cuda_sm70_shflsync_up) ;  /* 0x000015d000007944 */ /* 0x000fea0003c00000 */
        /* <DEDUP_REMOVED lines=21> */
[----:B------:R-:W-:Y:S05]  /*fac0*/  CALL.REL.NOINC `($__internal_191_$__cuda_sm70_shflsync_up) ;  /* 0x0000147000007944 */ /* 0x000fea0003c00000 */
[----:B0-----:R-:W-:Y:S01]  /*fad0*/  HFMA2.MMA R67, -RZ, RZ, 0, 9.5367431640625e-07 ;  /* 0x00000010ff437435 */ /* 0x001fe200000001ff */
[----:B-1----:R-:W-:Y:S02]  /*fae0*/  MOV R228, R69 ;  /* 0x0000004500e47202 */ /* 0x002fe40000000f00 */
[----:B------:R-:W-:-:S02]  /*faf0*/  MOV R226, R229 ;  /* 0x000000e500e27202 */ /* 0x000fc40000000f00 */
[----:B------:R-:W-:Y:S02]  /*fb00*/  MOV R224, RZ ;  /* 0x000000ff00e07202 */ /* 0x000fe40000000f00 */
[----:B------:R-:W-:Y:S02]  /*fb10*/  MOV R69, 0xffffffff ;  /* 0xffffffff00457802 */ /* 0x000fe40000000f00 */
[----:B------:R-:W-:Y:S02]  /*fb20*/  MOV R64, 0xfb40 ;  /* 0x0000fb4000407802 */ /* 0x000fe40000000f00 */
[----:B------:R-:W-:Y:S05]  /*fb30*/  CALL.REL.NOINC `($__internal_191_$__cuda_sm70_shflsync_up) ;  /* 0x0000140000007944 */ /* 0x000fea0003c00000 */
[----:B0-----:R-:W-:Y:S01]  /*fb40*/  HFMA2.MMA R67, -RZ, RZ, 0, 9.5367431640625e-07 ;  /* 0x00000010ff437435 */ /* 0x001fe200000001ff */
[----:B-1----:R-:W-:Y:S02]  /*fb50*/  MOV R230, R69 ;  /* 0x0000004500e67202 */ /* 0x002fe40000000f00 */
[----:B------:R-:W-:Y:S02]  /*fb60*/  MOV R226, R227 ;  /* 0x000000e300e27202 */ /* 0x000fe40000000f00 */
[----:B------:R-:W-:Y:S02]  /*fb70*/  MOV R224, RZ ;  /* 0x000000ff00e07202 */ /* 0x000fe40000000f00 */
[----:B------:R-:W-:-:S02]  /*fb80*/  MOV R69, 0xffffffff ;  /* 0xffffffff00457802 */ /* 0x000fc40000000f00 */
[----:B------:R-:W-:Y:S02]  /*fb90*/  MOV R64, 0xfbb0 ;  /* 0x0000fbb000407802 */ /* 0x000fe40000000f00 */
[----:B------:R-:W-:Y:S05]  /*fba0*/  CALL.REL.NOINC `($__internal_191_$__cuda_sm70_shflsync_up) ;  /* 0x0000139000007944 */ /* 0x000fea0003c00000 */
[----:B0-----:R-:W-:Y:S01]  /*fbb0*/  HFMA2.MMA R67, -RZ, RZ, 0, 9.5367431640625e-07 ;  /* 0x00000010ff437435 */ /* 0x001fe200000001ff */
[----:B-1----:R-:W-:Y:S02]  /*fbc0*/  MOV R232, R69 ;  /* 0x0000004500e87202 */ /* 0x002fe40000000f00 */
[----:B------:R-:W-:Y:S02]  /*fbd0*/  MOV R226, R71 ;  /* 0x0000004700e27202 */ /* 0x000fe40000000f00 */
[----:B------:R-:W-:Y:S02]  /*fbe0*/  MOV R224, RZ ;  /* 0x000000ff00e07202 */ /* 0x000fe40000000f00 */
[----:B------:R-:W-:Y:S02]  /*fbf0*/  MOV R69, 0xffffffff ;  /* 0xffffffff00457802 */ /* 0x000fe40000000f00 */
[----:B------:R-:W-:Y:S02]  /*fc00*/  MOV R64, 0xfc20 ;  /* 0x0000fc2000407802 */ /* 0x000fe40000000f00 */
[----:B------:R-:W-:Y:S05]  /*fc10*/  CALL.REL.NOINC `($__internal_191_$__cuda_sm70_shflsync_up) ;  /* 0x0000132000007944 */ /* 0x000fea0003c00000 */
[----:B01----:R-:W-:Y:S05]  /*fc20*/  BRA `(.L_x_8090) ;  /* 0xffff7b7000007947 */ /* 0x003fea000383ffff */
.L_x_7991:
[----:B0-----:R-:W-:Y:S01]  /*fc30*/  HFMA2.MMA R67, -RZ, RZ, 0, 5.9604644775390625e-08 ;  /* 0x00000001ff437435 */ /* 0x001fe200000001ff */
[----:B------:R-:W-:-:S02]  /*fc40*/  MOV R224, RZ ;  /* 0x000000ff00e07202 */ /* 0x000fc40000000f00 */
[----:B------:R-:W-:Y:S02]  /*fc50*/  MOV R69, 0xffffffff ;  /* 0xffffffff00457802 */ /* 0x000fe40000000f00 */
[----:B------:R-:W-:Y:S02]  /*fc60*/  MOV R64, 0xfc80 ;  /* 0x0000fc8000407802 */ /* 0x000fe40000000f00 */
[----:B-1---5:R-:W-:Y:S05]  /*fc70*/  CALL.REL.NOINC `($__internal_191_$__cuda_sm70_shflsync_up) ;  /* 0x000012c000007944 */ /* 0x022fea0003c00000 */
[----:B0-----:R-:W-:Y:S01]  /*fc80*/  HFMA2.MMA R67, -RZ, RZ, 0, 5.9604644775390625e-08 ;  /* 0x00000001ff437435 */ /* 0x001fe200000001ff */
[----:B-1----:R-:W-:Y:S02]  /*fc90*/  MOV R66, R69 ;  /* 0x0000004500427202 */ /* 0x002fe40000000f00 */
[----:B------:R-:W-:Y:S02]  /*fca0*/  MOV R226, R225 ;  /* 0x000000e100e27202 */ /* 0x000fe40000000f00 */
[----:B------:R-:W-:Y:S02]  /*fcb0*/  MOV R224, RZ ;  /* 0x000000ff00e07202 */ /* 0x000fe40000000f00 */
[----:B------:R-:W-:Y:S02]  /*fcc0*/  MOV R69, 0xffffffff ;  /* 0xffffffff00457802 */ /* 0x000fe40000000f00 */
[----:B------:R-:W-:-:S02]  /*fcd0*/  MOV R64, 0xfcf0 ;  /* 0x0000fcf000407802 */ /* 0x000fc40000000f00 */
        /* <DEDUP_REMOVED lines=8> */
[----:B0-----:R-:W-:Y:S01]  /*fd60*/  HFMA2.MMA R67, -RZ, RZ, 0, 5.9604644775390625e-08 ;  /* 0x00000001ff437435 */ /* 0x001fe200000001ff */
[----:B-1----:R-:W-:Y:S02]  /*fd70*/  MOV R71, R69 ;  /* 0x0000004500477202 */ /* 0x002fe40000000f00 */
[----:B------:R-:W-:Y:S02]  /*fd80*/  MOV R226, R70 ;  /* 0x0000004600e27202 */ /* 0x000fe40000000f00 */
[----:B------:R-:W-:-:S02]  /*fd90*/  MOV R224, RZ ;  /* 0x000000ff00e07202 */ /* 0x000fc40000000f00 */
[----:B------:R-:W-:Y:S02]  /*fda0*/  MOV R69, 0xffffffff ;  /* 0xffffffff00457802 */ /* 0x000fe40000000f00 */
[----:B------:R-:W-:Y:S02]  /*fdb0*/  MOV R64, 0xfdd0 ;  /* 0x0000fdd000407802 */ /* 0x000fe40000000f00 */
[----:B------:R-:W-:Y:S05]  /*fdc0*/  CALL.REL.NOINC `($__internal_191_$__cuda_sm70_shflsync_up) ;  /* 0x0000117000007944 */ /* 0x000fea0003c00000 */
        /* <DEDUP_REMOVED lines=8> */
[----:B------:R-:W-:Y:S05]  /*fe50*/  CALL.REL.NOINC `($__internal_190_$__cuda_sm70_shflsync_idx_p) ;  /* 0x000010a000007944 */ /* 0x000fea0003c00000 */
[----:B0-----:R-:W-:Y:S01]  /*fe60*/  HFMA2.MMA R68, -RZ, RZ, 0, 0 ;  /* 0x00000000ff447435 */ /* 0x001fe200000001ff */
[----:B-1----:R-:W-:Y:S02]  /*fe70*/  MOV R60, R66 ;  /* 0x00000042003c7202 */ /* 0x002fe40000000f00 */
[----:B------:R-:W-:Y:S02]  /*fe80*/  MOV R67, R61 ;  /* 0x0000003d00437202 */ /* 0x000fe40000000f00 */
[----:B------:R-:W-:Y:S02]  /*fe90*/  MOV R69, 0x1f ;  /* 0x0000001f00457802 */ /* 0x000fe40000000f00 */
[----:B------:R-:W-:Y:S02]  /*fea0*/  MOV R66, 0xffffffff ;  /* 0xffffffff00427802 */ /* 0x000fe40000000f00 */
[----:B------:R-:W-:-:S02]  /*feb0*/  MOV R64, 0xfed0 ;  /* 0x0000fed000407802 */ /* 0x000fc40000000f00 */
[----:B------:R-:W-:Y:S05]  /*fec0*/  CALL.REL.NOINC `($__internal_190_$__cuda_sm70_shflsync_idx_p) ;  /* 0x0000103000007944 */ /* 0x000fea0003c00000 */
[----:B0-----:R-:W-:Y:S01]  /*fed0*/  HFMA2.MMA R68, -RZ, RZ, 0, 0 ;  /* 0x00000000ff447435 */ /* 0x001fe200000001ff */
[----:B-1----:R-:W-:-:S02]  /*fee0*/  MOV R61, R66 ;  /* 0x00000042003d7202 */ /* 0x002fc40000000f00 */
[----:B------:R-:W-:Y:S02]  /*fef0*/  MOV R67, R62 ;  /* 0x0000003e00437202 */ /* 0x000fe40000000f00 */
[----:B------:R-:W-:Y:S02]  /*ff00*/  MOV R69, 0x1f ;  /* 0x0000001f00457802 */ /* 0x000fe40000000f00 */
[----:B------:R-:W-:Y:S02]  /*ff10*/  MOV R66, 0xffffffff ;  /* 0xffffffff00427802 */ /* 0x000fe40000000f00 */
[----:B------:R-:W-:Y:S02]  /*ff20*/  MOV R64, 0xff40 ;  /* 0x0000ff4000407802 */ /* 0x000fe40000000f00 */
[----:B------:R-:W-:Y:S05]  /*ff30*/  CALL.REL.NOINC `($__internal_190_$__cuda_sm70_shflsync_idx_p) ;  /* 0x00000fc000007944 */ /* 0x000fea0003c00000 */
[----:B0-----:R-:W-:Y:S01]  /*ff40*/  HFMA2.MMA R68, -RZ, RZ, 0, 0 ;  /* 0x00000000ff447435 */ /* 0x001fe200000001ff */
[----:B-1----:R-:W-:Y:S02]  /*ff50*/  MOV R62, R66 ;  /* 0x00000042003e7202 */ /* 0x002fe40000000f00 */
[----:B------:R-:W-:Y:S02]  /*ff60*/  MOV R67, R63 ;  /* 0x0000003f00437202 */ /* 0x000fe40000000f00 */
[----:B------:R-:W-:-:S02]  /*ff70*/  MOV R69, 0x1f ;  /* 0x0000001f00457802 */ /* 0x000fc40000000f00 */
[----:B------:R-:W-:Y:S02]  /*ff80*/  MOV R66, 0xffffffff ;  /* 0xffffffff00427802 */ /* 0x000fe40000000f00 */
[----:B------:R-:W-:Y:S02]  /*ff90*/  MOV R64, 0xffb0 ;  /* 0x0000ffb000407802 */ /* 0x000fe40000000f00 */
[----:B------:R-:W-:Y:S05]  /*ffa0*/  CALL.REL.NOINC `($__internal_190_$__cuda_sm70_shflsync_idx_p) ;  /* 0x00000f5000007944 */ /* 0x000fea0003c00000 */
[----:B-1----:R-:W-:Y:S01]  /*ffb0*/  MOV R63, R66 ;  /* 0x00000042003f7202 */ /* 0x002fe20000000f00 */
[----:B0-----:R-:W-:Y:S05]  /*ffc0*/  BRA `(.L_x_8091) ;  /* 0xffff7b0000007947 */ /* 0x001fea000383ffff */
.L_x_7994:
[----:B------:R-:W-:Y:S01]  /*ffd0*/  HFMA2.MMA R232, -RZ, RZ, 0, 5.9604644775390625e-08 ;  /* 0x00000001ffe87435 */ /* 0x000fe200000001ff */
[----:B------:R-:W-:Y:S02]  /*ffe0*/  MOV R69, R226 ;  /* 0x000000e200457202 */ /* 0x000fe40000000f00 */
[----:B------:R-:W-:Y:S02]  /*fff0*/  MOV R231, 0x1f ;  /* 0x0000001f00e77802 */ /* 0x000fe40000000f00 */
[----:B------:R-:W-:Y:S02]  /*10000*/  MOV R234, 0xffffffff ;  /* 0xffffffff00ea7802 */ /* 0x000fe40000000f00 */
[----:B------:R-:W-:-:S02]  /*10010*/  MOV R64, 0x10030 ;  /* 0x0001003000407802 */ /* 0x000fc40000000f00 */
[----:B0-----:R-:W-:Y:S05]  /*10020*/  CALL.REL.NOINC `($__internal_189_$__cuda_sm70_shflsync_down) ;  /* 0x00000e9000007944 */ /* 0x001fea0003c00000 */
[----:B-1----:R-:W-:Y:S01]  /*10030*/  MOV R66, R231 ;  /* 0x000000e700427202 */ /* 0x002fe20000000f00 */
[----:B0-----:R-:W-:Y:S05]  /*10040*/  BRA `(.L_x_8092) ;  /* 0xffff8d7000007947 */ /* 0x001fea000383ffff */
.L_x_7995:
[----:B------:R-:W-:Y:S01]  /*10050*/  HFMA2.MMA R232, -RZ, RZ, 0, 5.9604644775390625e-08 ;  /* 0x00000001ffe87435 */ /* 0x000fe200000001ff */
[----:B------:R-:W-:-:S02]  /*10060*/  MOV R69, R225 ;  /* 0x000000e100457202 */ /* 0x000fc40000000f00 */
[----:B------:R-:W-:Y:S02]  /*10070*/  MOV R231, 0x1f ;  /* 0x0000001f00e77802 */ /* 0x000fe40000000f00 */
[----:B------:R-:W-:Y:S02]  /*10080*/  MOV R234, 0xffffffff ;  /* 0xffffffff00ea7802 */ /* 0x000fe40000000f00 */
[----:B------:R-:W-:Y:S02]  /*10090*/  MOV R64, 0x100b0 ;  /* 0x000100b000407802 */ /* 0x000fe40000000f00 */
[----:B012---:R-:W-:Y:S05]  /*100a0*/  CALL.REL.NOINC `($__internal_189_$__cuda_sm70_shflsync_down) ;  /* 0x00000e1000007944 */ /* 0x007fea0003c00000 */
[----:B0-----:R-:W-:Y:S01]  /*100b0*/  HFMA2.MMA R232, -RZ, RZ, 0, 5.9604644775390625e-08 ;  /* 0x00000001ffe87435 */ /* 0x001fe200000001ff */
[----:B-1----:R-:W-:Y:S02]  /*100c0*/  MOV R67, R231 ;  /* 0x000000e700437202 */ /* 0x002fe40000000f00 */
[----:B------:R-:W-:Y:S02]  /*100d0*/  MOV R69, R71 ;  /* 0x0000004700457202 */ /* 0x000fe40000000f00 */
[----:B------:R-:W-:Y:S02]  /*100e0*/  MOV R231, 0x1f ;  /* 0x0000001f00e77802 */ /* 0x000fe40000000f00 */
[----:B------:R-:W-:-:S02]  /*100f0*/  MOV R234, 0xffffffff ;  /* 0xffffffff00ea7802 */ /* 0x000fc40000000f00 */
[----:B------:R-:W-:Y:S02]  /*10100*/  MOV R64, 0x10120 ;  /* 0x0001012000407802 */ /* 0x000fe40000000f00 */
[----:B------:R-:W-:Y:S05]  /*10110*/  CALL.REL.NOINC `($__internal_189_$__cuda_sm70_shflsync_down) ;  /* 0x00000da000007944 */ /* 0x000fea0003c00000 */
[----:B0-----:R-:W-:Y:S01]  /*10120*/  HFMA2.MMA R232, -RZ, RZ, 0, 5.9604644775390625e-08 ;  /* 0x00000001ffe87435 */ /* 0x001fe200000001ff */
[----:B-1----:R-:W-:Y:S02]  /*10130*/  MOV R68, R231 ;  /* 0x000000e700447202 */ /* 0x002fe40000000f00 */
[----:B------:R-:W-:Y:S02]  /*10140*/  MOV R69, R70 ;  /* 0x0000004600457202 */ /* 0x000fe40000000f00 */
[----:B------:R-:W-:Y:S02]  /*10150*/  MOV R231, 0x1f ;  /* 0x0000001f00e77802 */ /* 0x000fe40000000f00 */
[----:B------:R-:W-:Y:S02]  /*10160*/  MOV R234, 0xffffffff ;  /* 0xffffffff00ea7802 */ /* 0x000fe40000000f00 */
[----:B------:R-:W-:Y:S02]  /*10170*/  MOV R64, 0x10190 ;  /* 0x0001019000407802 */ /* 0x000fe40000000f00 */
[----:B------:R-:W-:Y:S05]  /*10180*/  CALL.REL.NOINC `($__internal_189_$__cuda_sm70_shflsync_down) ;  /* 0x00000d3000007944 */ /* 0x000fea0003c00000 */
[----:B-1----:R-:W-:Y:S01]  /*10190*/  MOV R64, R231 ;  /* 0x000000e700407202 */ /* 0x002fe20000000f00 */
[----:B0-----:R-:W-:Y:S05]  /*101a0*/  BRA `(.L_x_8093) ;  /* 0xffff8c5000007947 */ /* 0x001fea000383ffff */
.L_x_7998:
[----:B------:R-:W-:Y:S01]  /*101b0*/  HFMA2.MMA R232, -RZ, RZ, 0, 1.1920928955078125e-07 ;  /* 0x00000002ffe87435 */ /* 0x000fe200000001ff */
[----:B------:R-:W-:-:S02]  /*101c0*/  MOV R69, R226 ;  /* 0x000000e200457202 */ /* 0x000fc40000000f00 */
[----:B------:R-:W-:Y:S02]  /*101d0*/  MOV R231, 0x1f ;  /* 0x0000001f00e77802 */ /* 0x000fe40000000f00 */
[----:B------:R-:W-:Y:S02]  /*101e0*/  MOV R234, 0xffffffff ;  /* 0xffffffff00ea7802 */ /* 0x000fe40000000f00 */
[----:B-1----:R-:W-:Y:S02]  /*101f0*/  MOV R64, 0x10210 ;  /* 0x0001021000407802 */ /* 0x002fe40000000f00 */
[----:B0-234-:R-:W-:Y:S05]  /*10200*/  CALL.REL.NOINC `($__internal_189_$__cuda_sm70_shflsync_down) ;  /* 0x00000cb000007944 */ /* 0x01dfea0003c00000 */
[----:B0-----:R-:W-:Y:S01]  /*10210*/  HFMA2.MMA R232, -RZ, RZ, 0, 1.1920928955078125e-07 ;  /* 0x00000002ffe87435 */ /* 0x001fe200000001ff */
[----:B-1----:R-:W-:Y:S02]  /*10220*/  MOV R66, R231 ;  /* 0x000000e700427202 */ /* 0x002fe40000000f00 */
[----:B------:R-:W-:Y:S02]  /*10230*/  MOV R69, R225 ;  /* 0x000000e100457202 */ /* 0x000fe40000000f00 */
[----:B------:R-:W-:Y:S02]  /*10240*/  MOV R231, 0x1f ;  /* 0x0000001f00e77802 */ /* 0x000fe40000000f00 */
[----:B------:R-:W-:-:S02]  /*10250*/  MOV R234, 0xffffffff ;  /* 0xffffffff00ea7802 */ /* 0x000fc40000000f00 */
[----:B------:R-:W-:Y:S02]  /*10260*/  MOV R64, 0x10280 ;  /* 0x0001028000407802 */ /* 0x000fe40000000f00 */
[----:B------:R-:W-:Y:S05]  /*10270*/  CALL.REL.NOINC `($__internal_189_$__cuda_sm70_shflsync_down) ;  /* 0x00000c4000007944 */ /* 0x000fea0003c00000 */
[----:B0-----:R-:W-:Y:S01]  /*10280*/  HFMA2.MMA R232, -RZ, RZ, 0, 1.1920928955078125e-07 ;  /* 0x00000002ffe87435 */ /* 0x001fe200000001ff */
[----:B-1----:R-:W-:Y:S02]  /*10290*/  MOV R67, R231 ;  /* 0x000000e700437202 */ /* 0x002fe40000000f00 */
[----:B------:R-:W-:Y:S02]  /*102a0*/  MOV R69, R71 ;  /* 0x0000004700457202 */ /* 0x000fe40000000f00 */
[----:B------:R-:W-:Y:S02]  /*102b0*/  MOV R231, 0x1f ;  /* 0x0000001f00e77802 */ /* 0x000fe40000000f00 */
[----:B------:R-:W-:Y:S02]  /*102c0*/  MOV R234, 0xffffffff ;  /* 0xffffffff00ea7802 */ /* 0x000fe40000000f00 */
[----:B------:R-:W-:Y:S02]  /*102d0*/  MOV R64, 0x102f0 ;  /* 0x000102f000407802 */ /* 0x000fe40000000f00 */
[----:B------:R-:W-:Y:S05]  /*102e0*/  CALL.REL.NOINC `($__internal_189_$__cuda_sm70_shflsync_down) ;  /* 0x00000bd000007944 */ /* 0x000fea0003c00000 */
[----:B0-----:R-:W-:Y:S01]  /*102f0*/  HFMA2.MMA R232, -RZ, RZ, 0, 1.1920928955078125e-07 ;  /* 0x00000002ffe87435 */ /* 0x001fe200000001ff */
[----:B-1----:R-:W-:-:S02]  /*10300*/  MOV R68, R231 ;  /* 0x000000e700447202 */ /* 0x002fc40000000f00 */
[----:B------:R-:W-:Y:S02]  /*10310*/  MOV R69, R70 ;  /* 0x0000004600457202 */ /* 0x000fe40000000f00 */
[----:B------:R-:W-:Y:S02]  /*10320*/  MOV R231, 0x1f ;  /* 0x0000001f00e77802 */ /* 0x000fe40000000f00 */
[----:B------:R-:W-:Y:S02]  /*10330*/  MOV R234, 0xffffffff ;  /* 0xffffffff00ea7802 */ /* 0x000fe40000000f00 */
[----:B------:R-:W-:Y:S02]  /*10340*/  MOV R64, 0x10360 ;  /* 0x0001036000407802 */ /* 0x000fe40000000f00 */
[----:B------:R-:W-:Y:S05]  /*10350*/  CALL.REL.NOINC `($__internal_189_$__cuda_sm70_shflsync_down) ;  /* 0x00000b6000007944 */ /* 0x000fea0003c00000 */
[----:B-1----:R-:W-:Y:S01]  /*10360*/  MOV R64, R231 ;  /* 0x000000e700407202 */ /* 0x002fe20000000f00 */
[----:B0-----:R-:W-:Y:S05]  /*10370*/  BRA `(.L_x_8094) ;  /* 0xffff8bd000007947 */ /* 0x001fea000383ffff */
.L_x_8001:
[----:B------:R-:W-:Y:S01]  /*10380*/  HFMA2.MMA R232, -RZ, RZ, 0, 2.384185791015625e-07 ;  /* 0x00000004ffe87435 */ /* 0x000fe200000001ff */
[----:B------:R-:W-:Y:S02]  /*10390*/  MOV R69, R226 ;  /* 0x000000e200457202 */ /* 0x000fe40000000f00 */
[----:B------:R-:W-:-:S02]  /*103a0*/  MOV R231, 0x1f ;  /* 0x0000001f00e77802 */ /* 0x000fc40000000f00 */
[----:B------:R-:W-:Y:S02]  /*103b0*/  MOV R234, 0xffffffff ;  /* 0xffffffff00ea7802 */ /* 0x000fe40000000f00 */
[----:B-1----:R-:W-:Y:S02]  /*103c0*/  MOV R64, 0x103e0 ;  /* 0x000103e000407802 */ /* 0x002fe40000000f00 */
[----:B0-234-:R-:W-:Y:S05]  /*103d0*/  CALL.REL.NOINC `($__internal_189_$__cuda_sm70_shflsync_down) ;  /* 0x00000ae000007944 */ /* 0x01dfea0003c00000 */
[----:B-1----:R-:W-:Y:S01]  /*103e0*/  MOV R66, R231 ;  /* 0x000000e700427202 */ /* 0x002fe20000000f00 */
[----:B0-----:R-:W-:Y:S05]  /*103f0*/  BRA `(.L_x_8095) ;  /* 0xffff8c7000007947 */ /* 0x001fea000383ffff */
.L_x_8002:
[----:B------:R-:W-:Y:S01]  /*10400*/  HFMA2.MMA R232, -RZ, RZ, 0, 2.384185791015625e-07 ;  /* 0x00000004ffe87435 */ /* 0x000fe200000001ff */
[----:B------:R-:W-:Y:S02]  /*10410*/  MOV R69, R225 ;  /* 0x000000e100457202 */ /* 0x000fe40000000f00 */
[----:B------:R-:W-:Y:S02]  /*10420*/  MOV R231, 0x1f ;  /* 0x0000001f00e77802 */ /* 0x000fe40000000f00 */
[----:B------:R-:W-:Y:S02]  /*10430*/  MOV R234, 0xffffffff ;  /* 0xffffffff00ea7802 */ /* 0x000fe40000000f00 */
[----:B-1----:R-:W-:-:S02]  /*10440*/  MOV R64, 0x10460 ;  /* 0x0001046000407802 */ /* 0x002fc40000000f00 */
[----:B0-234-:R-:W-:Y:S05]  /*10450*/  CALL.REL.NOINC `($__internal_189_$__cuda_sm70_shflsync_down) ;  /* 0x00000a6000007944 */ /* 0x01dfea0003c00000 */
[----:B0-----:R-:W-:Y:S01]  /*10460*/  HFMA2.MMA R232, -RZ, RZ, 0, 2.384185791015625e-07 ;  /* 0x00000004ffe87435 */ /* 0x001fe200000001ff */
[----:B-1----:R-:W-:-:S02]  /*10470*/  MOV R67, R231 ;  /* 0x000000e700437202 */ /* 0x002fc40000000f00 */
[----:B------:R-:W-:Y:S02]  /*10480*/  MOV R69, R71 ;  /* 0x0000004700457202 */ /* 0x000fe40000000f00 */
[----:B------:R-:W-:Y:S02]  /*10490*/  MOV R231, 0x1f ;  /* 0x0000001f00e77802 */ /* 0x000fe40000000f00 */
[----:B------:R-:W-:Y:S02]  /*104a0*/  MOV R234, 0xffffffff ;  /* 0xffffffff00ea7802 */ /* 0x000fe40000000f00 */
[----:B------:R-:W-:Y:S02]  /*104b0*/  MOV R64, 0x104d0 ;  /* 0x000104d000407802 */ /* 0x000fe40000000f00 */
[----:B------:R-:W-:Y:S05]  /*104c0*/  CALL.REL.NOINC `($__internal_189_$__cuda_sm70_shflsync_down) ;  /* 0x000009f000007944 */ /* 0x000fea0003c00000 */
[----:B0-----:R-:W-:Y:S01]  /*104d0*/  HFMA2.MMA R232, -RZ, RZ, 0, 2.384185791015625e-07 ;  /* 0x00000004ffe87435 */ /* 0x001fe200000001ff */
[----:B-1----:R-:W-:Y:S02]  /*104e0*/  MOV R68, R231 ;  /* 0x000000e700447202 */ /* 0x002fe40000000f00 */
[----:B------:R-:W-:Y:S02]  /*104f0*/  MOV R69, R70 ;  /* 0x0000004600457202 */ /* 0x000fe40000000f00 */
[----:B------:R-:W-:-:S02]  /*10500*/  MOV R231, 0x1f ;  /* 0x0000001f00e77802 */ /* 0x000fc40000000f00 */
[----:B------:R-:W-:Y:S02]  /*10510*/  MOV R234, 0xffffffff ;  /* 0xffffffff00ea7802 */ /* 0x000fe40000000f00 */
[----:B------:R-:W-:Y:S02]  /*10520*/  MOV R64, 0x10540 ;  /* 0x0001054000407802 */ /* 0x000fe40000000f00 */
[----:B------:R-:W-:Y:S05]  /*10530*/  CALL.REL.NOINC `($__internal_189_$__cuda_sm70_shflsync_down) ;  /* 0x0000098000007944 */ /* 0x000fea0003c00000 */
[----:B-1----:R-:W-:Y:S01]  /*10540*/  MOV R64, R231 ;  /* 0x000000e700407202 */ /* 0x002fe20000000f00 */
[----:B0-----:R-:W-:Y:S05]  /*10550*/  BRA `(.L_x_8096) ;  /* 0xffff8b5000007947 */ /* 0x001fea000383ffff */
.L_x_8005:
[----:B------:R-:W-:Y:S01]  /*10560*/  HFMA2.MMA R232, -RZ, RZ, 0, 4.76837158203125e-07 ;  /* 0x00000008ffe87435 */ /* 0x000fe200000001ff */
[----:B------:R-:W-:Y:S02]  /*10570*/  MOV R69, R226 ;  /* 0x000000e200457202 */ /* 0x000fe40000000f00 */
[----:B------:R-:W-:Y:S02]  /*10580*/  MOV R231, 0x1f ;  /* 0x0000001f00e77802 */ /* 0x000fe40000000f00 */
[----:B------:R-:W-:Y:S02]  /*10590*/  MOV R234, 0xffffffff ;  /* 0xffffffff00ea7802 */ /* 0x000fe40000000f00 */
[----:B-1----:R-:W-:-:S02]  /*105a0*/  MOV R64, 0x105c0 ;  /* 0x000105c000407802 */ /* 0x002fc40000000f00 */
[----:B0-234-:R-:W-:Y:S05]  /*105b0*/  CALL.REL.NOINC `($__internal_189_$__cuda_sm70_shflsync_down) ;  /* 0x0000090000007944 */ /* 0x01dfea0003c00000 */
[----:B0-----:R-:W-:Y:S01]  /*105c0*/  HFMA2.MMA R232, -RZ, RZ, 0, 4.76837158203125e-07 ;  /* 0x00000008ffe87435 */ /* 0x001fe200000001ff */
[----:B-1----:R-:W-:-:S02]  /*105d0*/  MOV R66, R231 ;  /* 0x000000e700427202 */ /* 0x002fc40000000f00 */
[----:B------:R-:W-:Y:S02]  /*105e0*/  MOV R69, R225 ;  /* 0x000000e100457202 */ /* 0x000fe40000000f00 */
[----:B------:R-:W-:Y:S02]  /*105f0*/  MOV R231, 0x1f ;  /* 0x0000001f00e77802 */ /* 0x000fe40000000f00 */
[----:B------:R-:W-:Y:S02]  /*10600*/  MOV R234, 0xffffffff ;  /* 0xffffffff00ea7802 */ /* 0x000fe40000000f00 */
[----:B------:R-:W-:Y:S02]  /*10610*/  MOV R64, 0x10630 ;  /* 0x0001063000407802 */ /* 0x000fe40000000f00 */
[----:B------:R-:W-:Y:S05]  /*10620*/  CALL.REL.NOINC `($__internal_189_$__cuda_sm70_shflsync_down) ;  /* 0x0000089000007944 */ /* 0x000fea0003c00000 */
[----:B0-----:R-:W-:Y:S01]  /*10630*/  HFMA2.MMA R232, -RZ, RZ, 0, 4.76837158203125e-07 ;  /* 0x00000008ffe87435 */ /* 0x001fe200000001ff */
[----:B-1----:R-:W-:Y:S02]  /*10640*/  MOV R67, R231 ;  /* 0x000000e700437202 */ /* 0x002fe40000000f00 */
[----:B------:R-:W-:Y:S02]  /*10650*/  MOV R69, R71 ;  /* 0x0000004700457202 */ /* 0x000fe40000000f00 */
[----:B------:R-:W-:-:S02]  /*10660*/  MOV R231, 0x1f ;  /* 0x0000001f00e77802 */ /* 0x000fc40000000f00 */
[----:B------:R-:W-:Y:S02]  /*10670*/  MOV R234, 0xffffffff ;  /* 0xffffffff00ea7802 */ /* 0x000fe40000000f00 */
[----:B------:R-:W-:Y:S02]  /*10680*/  MOV R64, 0x106a0 ;  /* 0x000106a000407802 */ /* 0x000fe40000000f00 */
[----:B------:R-:W-:Y:S05]  /*10690*/  CALL.REL.NOINC `($__internal_189_$__cuda_sm70_shflsync_down) ;  /* 0x0000082000007944 */ /* 0x000fea0003c00000 */
[----:B0-----:R-:W-:Y:S01]  /*106a0*/  HFMA2.MMA R232, -RZ, RZ, 0, 4.76837158203125e-07 ;  /* 0x00000008ffe87435 */ /* 0x001fe200000001ff */
[----:B-1----:R-:W-:Y:S02]  /*106b0*/  MOV R68, R231 ;  /* 0x000000e700447202 */ /* 0x002fe40000000f00 */
[----:B------:R-:W-:Y:S02]  /*106c0*/  MOV R69, R70 ;  /* 0x0000004600457202 */ /* 0x000fe40000000f00 */
[----:B------:R-:W-:Y:S02]  /*106d0*/  MOV R231, 0x1f ;  /* 0x0000001f00e77802 */ /* 0x000fe40000000f00 */
[----:B------:R-:W-:Y:S02]  /*106e0*/  MOV R234, 0xffffffff ;  /* 0xffffffff00ea7802 */ /* 0x000fe40000000f00 */
[----:B------:R-:W-:-:S02]  /*106f0*/  MOV R64, 0x10710 ;  /* 0x0001071000407802 */ /* 0x000fc40000000f00 */
[----:B------:R-:W-:Y:S05]  /*10700*/  CALL.REL.NOINC `($__internal_189_$__cuda_sm70_shflsync_down) ;  /* 0x000007b000007944 */ /* 0x000fea0003c00000 */
[----:B-1----:R-:W-:Y:S01]  /*10710*/  MOV R64, R231 ;  /* 0x000000e700407202 */ /* 0x002fe20000000f00 */
[----:B0-----:R-:W-:Y:S05]  /*10720*/  BRA `(.L_x_8097) ;  /* 0xffff8ad000007947 */ /* 0x001fea000383ffff */
.L_x_8008:
[----:B------:R-:W-:Y:S01]  /*10730*/  HFMA2.MMA R232, -RZ, RZ, 0, 9.5367431640625e-07 ;  /* 0x00000010ffe87435 */ /* 0x000fe200000001ff */
[----:B------:R-:W-:-:S02]  /*10740*/  MOV R69, R226 ;  /* 0x000000e200457202 */ /* 0x000fc40000000f00 */
[----:B------:R-:W-:Y:S02]  /*10750*/  MOV R231, 0x1f ;  /* 0x0000001f00e77802 */ /* 0x000fe40000000f00 */
[----:B------:R-:W-:Y:S02]  /*10760*/  MOV R234, 0xffffffff ;  /* 0xffffffff00ea7802 */ /* 0x000fe40000000f00 */
[----:B-1----:R-:W-:Y:S02]  /*10770*/  MOV R64, 0x10790 ;  /* 0x0001079000407802 */ /* 0x002fe40000000f00 */
[----:B0-234-:R-:W-:Y:S05]  /*10780*/  CALL.REL.NOINC `($__internal_189_$__cuda_sm70_shflsync_down) ;  /* 0x0000073000007944 */ /* 0x01dfea0003c00000 */
[----:B-1----:R-:W-:Y:S01]  /*10790*/  MOV R66, R231 ;  /* 0x000000e700427202 */ /* 0x002fe20000000f00 */
[----:B0-----:R-:W-:Y:S05]  /*107a0*/  BRA `(.L_x_8098) ;  /* 0xffff8b7000007947 */ /* 0x001fea000383ffff */
.L_x_8009:
[----:B------:R-:W-:Y:S01]  /*107b0*/  HFMA2.MMA R232, -RZ, RZ, 0, 9.5367431640625e-07 ;  /* 0x00000010ffe87435 */ /* 0x000fe200000001ff */
[----:B------:R-:W-:Y:S02]  /*107c0*/  MOV R69, R225 ;  /* 0x000000e100457202 */ /* 0x000fe40000000f00 */
[----:B------:R-:W-:Y:S02]  /*107d0*/  MOV R231, 0x1f ;  /* 0x0000001f00e77802 */ /* 0x000fe40000000f00 */
[----:B------:R-:W-:-:S02]  /*107e0*/  MOV R234, 0xffffffff ;  /* 0xffffffff00ea7802 */ /* 0x000fc40000000f00 */
[----:B-1----:R-:W-:Y:S02]  /*107f0*/  MOV R64, 0x10810 ;  /* 0x0001081000407802 */ /* 0x002fe40000000f00 */
[----:B0-234-:R-:W-:Y:S05]  /*10800*/  CALL.REL.NOINC `($__internal_189_$__cuda_sm70_shflsync_down) ;  /* 0x000006b000007944 */ /* 0x01dfea0003c00000 */
[----:B0-----:R-:W-:Y:S01]  /*10810*/  HFMA2.MMA R232, -RZ, RZ, 0, 9.5367431640625e-07 ;  /* 0x00000010ffe87435 */ /* 0x001fe200000001ff */
[----:B-1----:R-:W-:Y:S02]  /*10820*/  MOV R67, R231 ;  /* 0x000000e700437202 */ /* 0x002fe40000000f00 */
[----:B------:R-:W-:Y:S02]  /*10830*/  MOV R69, R71 ;  /* 0x0000004700457202 */ /* 0x000fe40000000f00 */
[----:B------:R-:W-:Y:S02]  /*10840*/  MOV R231, 0x1f ;  /* 0x0000001f00e77802 */ /* 0x000fe40000000f00 */
[----:B------:R-:W-:Y:S02]  /*10850*/  MOV R234, 0xffffffff ;  /* 0xffffffff00ea7802 */ /* 0x000fe40000000f00 */
[----:B------:R-:W-:Y:S02]  /*10860*/  MOV R64, 0x10880 ;  /* 0x0001088000407802 */ /* 0x000fe40000000f00 */
[----:B------:R-:W-:Y:S05]  /*10870*/  CALL.REL.NOINC `($__internal_189_$__cuda_sm70_shflsync_down) ;  /* 0x0000064000007944 */ /* 0x000fea0003c00000 */
[----:B0-----:R-:W-:Y:S01]  /*10880*/  HFMA2.MMA R232, -RZ, RZ, 0, 9.5367431640625e-07 ;  /* 0x00000010ffe87435 */ /* 0x001fe200000001ff */
        /* <DEDUP_REMOVED lines=8> */
.L_x_8012:
[----:B0-----:R-:W-:Y:S01]  /*10910*/  HFMA2.MMA R68, -RZ, RZ, 0, 0 ;  /* 0x00000000ff447435 */ /* 0x001fe200000001ff */
[----:B----4-:R-:W-:Y:S02]  /*10920*/  MOV R67, R226 ;  /* 0x000000e200437202 */ /* 0x010fe40000000f00 */
[----:B------:R-:W-:-:S02]  /*10930*/  MOV R69, 0x1f ;  /* 0x0000001f00457802 */ /* 0x000fc40000000f00 */
[----:B--2---:R-:W-:Y:S02]  /*10940*/  MOV R66, 0xffffffff ;  /* 0xffffffff00427802 */ /* 0x004fe40000000f00 */
[----:B-1----:R-:W-:Y:S02]  /*10950*/  MOV R64, 0x10970 ;  /* 0x0001097000407802 */ /* 0x002fe40000000f00 */
[----:B---3--:R-:W-:Y:S05]  /*10960*/  CALL.REL.NOINC `($__internal_190_$__cuda_sm70_shflsync_idx_p) ;  /* 0x0000059000007944 */ /* 0x008fea0003c00000 */
        /* <DEDUP_REMOVED lines=21> */
[----:B------:R-:W-:Y:S01]  /*10ac0*/  HFMA2.MMA R232, -RZ, RZ, 0, 5.9604644775390625e-08 ;  /* 0x00000001ffe87435 */ /* 0x000fe200000001ff */
[----:B-1----:R-:W-:Y:S02]  /*10ad0*/  MOV R214, R66 ;  /* 0x0000004200d67202 */ /* 0x002fe40000000f00 */
[----:B0-----:R-:W-:Y:S02]  /*10ae0*/  MOV R69, R226 ;  /* 0x000000e200457202 */ /* 0x001fe40000000f00 */
[----:B------:R-:W-:Y:S02]  /*10af0*/  MOV R231, 0x1f ;  /* 0x0000001f00e77802 */ /* 0x000fe40000000f00 */
[----:B------:R-:W-:Y:S02]  /*10b00*/  MOV R234, 0xffffffff ;  /* 0xffffffff00ea7802 */ /* 0x000fe40000000f00 */
[----:B------:R-:W-:-:S02]  /*10b10*/  MOV R64, 0x10b30 ;  /* 0x00010b3000407802 */ /* 0x000fc40000000f00 */
[----:B------:R-:W-:Y:S05]  /*10b20*/  CALL.REL.NOINC `($__internal_189_$__cuda_sm70_shflsync_down) ;  /* 0x0000039000007944 */ /* 0x000fea0003c00000 */
[----:B0-----:R-:W-:Y:S01]  /*10b30*/  HFMA2.MMA R232, -RZ, RZ, 0, 5.9604644775390625e-08 ;  /* 0x00000001ffe87435 */ /* 0x001fe200000001ff */
[----:B-1----:R-:W-:-:S02]  /*10b40*/  MOV R228, R231 ;  /* 0x000000e700e47202 */ /* 0x002fc40000000f00 */
[----:B------:R-:W-:Y:S02]  /*10b50*/  MOV R69, R225 ;  /* 0x000000e100457202 */ /* 0x000fe40000000f00 */
[----:B------:R-:W-:Y:S02]  /*10b60*/  MOV R231, 0x1f ;  /* 0x0000001f00e77802 */ /* 0x000fe40000000f00 */
[----:B------:R-:W-:Y:S02]  /*10b70*/  MOV R234, 0xffffffff ;  /* 0xffffffff00ea7802 */ /* 0x000fe40000000f00 */
[----:B------:R-:W-:Y:S02]  /*10b80*/  MOV R64, 0x10ba0 ;  /* 0x00010ba000407802 */ /* 0x000fe40000000f00 */
[----:B------:R-:W-:Y:S05]  /*10b90*/  CALL.REL.NOINC `($__internal_189_$__cuda_sm70_shflsync_down) ;  /* 0x0000032000007944 */ /* 0x000fea0003c00000 */
[----:B0-----:R-:W-:Y:S01]  /*10ba0*/  HFMA2.MMA R232, -RZ, RZ, 0, 5.9604644775390625e-08 ;  /* 0x00000001ffe87435 */ /* 0x001fe200000001ff */
[----:B-1----:R-:W-:Y:S02]  /*10bb0*/  MOV R229, R231 ;  /* 0x000000e700e57202 */ /* 0x002fe40000000f00 */
[----:B------:R-:W-:Y:S02]  /*10bc0*/  MOV R69, R71 ;  /* 0x0000004700457202 */ /* 0x000fe40000000f00 */
[----:B------:R-:W-:-:S02]  /*10bd0*/  MOV R231, 0x1f ;  /* 0x0000001f00e77802 */ /* 0x000fc40000000f00 */
[----:B------:R-:W-:Y:S02]  /*10be0*/  MOV R234, 0xffffffff ;  /* 0xffffffff00ea7802 */ /* 0x000fe40000000f00 */
[----:B------:R-:W-:Y:S02]  /*10bf0*/  MOV R64, 0x10c10 ;  /* 0x00010c1000407802 */ /* 0x000fe40000000f00 */
[----:B------:R-:W-:Y:S05]  /*10c00*/  CALL.REL.NOINC `($__internal_189_$__cuda_sm70_shflsync_down) ;  /* 0x000002b000007944 */ /* 0x000fea0003c00000 */
[----:B0-----:R-:W-:Y:S01]  /*10c10*/  HFMA2.MMA R232, -RZ, RZ, 0, 5.9604644775390625e-08 ;  /* 0x00000001ffe87435 */ /* 0x001fe200000001ff */
[----:B-1----:R-:W-:Y:S02]  /*10c20*/  MOV R227, R231 ;  /* 0x000000e700e37202 */ /* 0x002fe40000000f00 */
[----:B------:R-:W-:Y:S02]  /*10c30*/  MOV R69, R70 ;  /* 0x0000004600457202 */ /* 0x000fe40000000f00 */
[----:B------:R-:W-:Y:S02]  /*10c40*/  MOV R231, 0x1f ;  /* 0x0000001f00e77802 */ /* 0x000fe40000000f00 */
[----:B------:R-:W-:Y:S02]  /*10c50*/  MOV R234, 0xffffffff ;  /* 0xffffffff00ea7802 */ /* 0x000fe40000000f00 */
[----:B------:R-:W-:-:S02]  /*10c60*/  MOV R64, 0x10c80 ;  /* 0x00010c8000407802 */ /* 0x000fc40000000f00 */
[----:B------:R-:W-:Y:S05]  /*10c70*/  CALL.REL.NOINC `($__internal_189_$__cuda_sm70_shflsync_down) ;  /* 0x0000024000007944 */ /* 0x000fea0003c00000 */
[C---:B------:R-:W-:Y:S01]  /*10c80*/  FMUL.FTZ R225, R60.reuse, R223 ;  /* 0x000000df3ce17220 */ /* 0x040fe20000410000 */
[----:B------:R-:W-:Y:S01]  /*10c90*/  MOV R67, R60 ;  /* 0x0000003c00437202 */ /* 0x000fe20000000f00 */
[-C--:B------:R-:W-:Y:S01]  /*10ca0*/  FMUL.FTZ R226, R60, R230.reuse ;  /* 0x000000e63ce27220 */ /* 0x080fe20000410000 */
[----:B------:R-:W-:Y:S01]  /*10cb0*/  HFMA2.MMA R68, -RZ, RZ, 0, 0 ;  /* 0x00000000ff447435 */ /* 0x000fe200000001ff */
[-C--:B------:R-:W-:Y:S01]  /*10cc0*/  FMUL.FTZ R64, R62, R230.reuse ;  /* 0x000000e63e407220 */ /* 0x080fe20000410000 */
[----:B0-----:R-:W-:Y:S01]  /*10cd0*/  MOV R69, 0x1f ;  /* 0x0000001f00457802 */ /* 0x001fe20000000f00 */
[-C--:B------:R-:W-:Y:S01]  /*10ce0*/  FMUL.FTZ R60, R63, R230.reuse ;  /* 0x000000e63f3c7220 */ /* 0x080fe20000410000 */
[----:B------:R-:W-:Y:S01]  /*10cf0*/  MOV R66, 0xffffffff ;  /* 0xffffffff00427802 */ /* 0x000fe20000000f00 */
[----:B------:R-:W-:-:S02]  /*10d00*/  FMUL.FTZ R232, R61, R230 ;  /* 0x000000e63de87220 */ /* 0x000fc40000410000 */
[-C--:B------:R-:W-:Y:S01]  /*10d10*/  FFMA.FTZ R233, R63, R223.reuse, R64 ;  /* 0x000000df3fe97223 */ /* 0x080fe20000010040 */
[----:B------:R-:W-:Y:S01]  /*10d20*/  MOV R64, 0x10d50 ;  /* 0x00010d5000407802 */ /* 0x000fe20000000f00 */
[----:B------:R-:W-:Y:S02]  /*10d30*/  FFMA.FTZ R230, R62, R223, -R60 ;  /* 0x000000df3ee67223 */ /* 0x000fe4000001083c */
[----:B-1----:R-:W-:Y:S05]  /*10d40*/  CALL.REL.NOINC `($__internal_190_$__cuda_sm70_shflsync_idx_p) ;  /* 0x000001b000007944 */ /* 0x002fea0003c00000 */
        /* <DEDUP_REMOVED lines=21> */
[----:B01----:R-:W-:Y:S01]  /*10ea0*/  MOV R67, R66 ;  /* 0x0000004200437202 */ /* 0x003fe20000000f00 */
[----:B------:R-:W-:Y:S05]  /*10eb0*/  BRA `(.L_x_8100) ;  /* 0xffff86c000007947 */ /* 0x000fea000383ffff */
        .weak           $__internal_189_$__cuda_sm70_shflsync_down
        .type           $__internal_189_$__cuda_sm70_shflsync_down,@function
        .size           $__internal_189_$__cuda_sm70_shflsync_down,($__internal_190_$__cuda_sm70_shflsync_idx_p - $__internal_189_$__cuda_sm70_shflsync_down)
$__internal_189_$__cuda_sm70_shflsync_down:
[----:B------:R-:W-:Y:S01]  /*10ec0*/  HFMA2.MMA R65, -RZ, RZ, 0, 0 ;  /* 0x00000000ff417435 */ /* 0x000fe200000001ff */
[----:B------:R-:W-:Y:S04]  /*10ed0*/  WARPSYNC R234 ;  /* 0x000000ea00007348 */ /* 0x000fe80003800000 */
[----:B------:R0:W1:Y:S01]  /*10ee0*/  SHFL.DOWN PT, R231, R69, R232, R231 ;  /* 0x080000e845e77389 */ /* 0x00006200000e00e7 */
[----:B------:R-:W-:Y:S05]  /*10ef0*/  RET.REL.NODEC R64 `(_Z25selective_scan_bwd_kernelI32Selective_Scan_bwd_kernel_traitsILi64ELi16ELb1ELb1ELb1ELb1ELb1EN3c104HalfENS1_7complexIfEEEEv12SSMParamsBwd) ;  /* 0xfffef10040007950 */ /* 0x000fea0003c3ffff */
        .weak           $__internal_190_$__cuda_sm70_shflsync_idx_p
        .type           $__internal_190_$__cuda_sm70_shflsync_idx_p,@function
        .size           $__internal_190_$__cuda_sm70_shflsync_idx_p,($__internal_191_$__cuda_sm70_shflsync_up - $__internal_190_$__cuda_sm70_shflsync_idx_p)
$__internal_190_$__cuda_sm70_shflsync_idx_p:
[----:B------:R-:W-:Y:S01]  /*10f00*/  MOV R65, 0x0 ;  /* 0x0000000000417802 */ /* 0x000fe20000000f00 */
[----:B------:R-:W-:Y:S04]  /*10f10*/  WARPSYNC R66 ;  /* 0x0000004200007348 */ /* 0x000fe80003800000 */
[----:B------:R0:W1:Y:S01]  /*10f20*/  SHFL.IDX PT, R66, R67, R68, R69 ;  /* 0x0000004443427389 */ /* 0x00006200000e0045 */
[----:B------:R-:W-:Y:S05]  /*10f30*/  RET.REL.NODEC R64 `(_Z25selective_scan_bwd_kernelI32Selective_Scan_bwd_kernel_traitsILi64ELi16ELb1ELb1ELb1ELb1ELb1EN3c104HalfENS1_7complexIfEEEEv12SSMParamsBwd) ;  /* 0xfffef0c040007950 */ /* 0x000fea0003c3ffff */
        .weak           $__internal_191_$__cuda_sm70_shflsync_up
        .type           $__internal_191_$__cuda_sm70_shflsync_up,@function
        .size           $__internal_191_$__cuda_sm70_shflsync_up,(.L_x_14623 - $__internal_191_$__cuda_sm70_shflsync_up)
$__internal_191_$__cuda_sm70_shflsync_up:
[----:B------:R-:W-:Y:S01]  /*10f40*/  HFMA2.MMA R65, -RZ, RZ, 0, 0 ;  /* 0x00000000ff417435 */ /* 0x000fe200000001ff */
[----:B------:R-:W-:Y:S04]  /*10f50*/  WARPSYNC R69 ;  /* 0x0000004500007348 */ /* 0x000fe80003800000 */
[----:B------:R0:W1:Y:S01]  /*10f60*/  SHFL.UP PT, R69, R226, R67, R224 ;  /* 0x04000043e2457389 */ /* 0x00006200000e00e0 */
[----:B------:R-:W-:Y:S05]  /*10f70*/  RET.REL.NODEC R64 `(_Z25selective_scan_bwd_kernelI32Selective_Scan_bwd_kernel_traitsILi64ELi16ELb1ELb1ELb1ELb1ELb1EN3c104HalfENS1_7complexIfEEEEv12SSMParamsBwd) ;  /* 0xfffef08040007950 */ /* 0x000fea0003c3ffff */
.L_x_8101:
        /* <DEDUP_REMOVED lines=16> */
.L_x_14623:


//--------------------- .text._Z25selective_scan_bwd_kernelI32Selective_Scan_bwd_kernel_traitsILi32ELi16ELb0ELb0ELb0ELb0ELb0EN3c104HalfENS1_7complexIfEEEEv12SSMParamsBwd --------------------------
	.section	.text._Z25selective_scan_bwd_kernelI32Selective_Scan_bwd_kernel_traitsILi32ELi16ELb0ELb0ELb0ELb0ELb0EN3c104HalfENS1_7complexIfEEEEv12SSMParamsBwd,"ax",@progbits
	.sectioninfo	@"SHI_REGISTERS=220"
	.align	128
        .global         _Z25selective_scan_bwd_kernelI32Selective_Scan_bwd_kernel_traitsILi32ELi16ELb0ELb0ELb0ELb0ELb0EN3c104HalfENS1_7complexIfEEEEv12SSMParamsBwd
        .type           _Z25selective_scan_bwd_kernelI32Selective_Scan_bwd_kernel_traitsILi32ELi16ELb0ELb0ELb0ELb0ELb0EN3c104HalfENS1_7complexIfEEEEv12SSMParamsBwd,@function
        .size           _Z25selective_scan_bwd_kernelI32Selective_Scan_bwd_kernel_traitsILi32ELi16ELb0ELb0ELb0ELb0ELb0EN3c104HalfENS1_7complexIfEEEEv12SSMParamsBwd,(.L_x_14688 - _Z25selective_scan_bwd_kernelI32Selective_Scan_bwd_kernel_traitsILi32ELi16ELb0ELb0ELb0ELb0ELb0EN3c104HalfENS1_7complexIfEEEEv12SSMParamsBwd)
        .other          _Z25selective_scan_bwd_kernelI32Selective_Scan_bwd_kernel_traitsILi32ELi16ELb0ELb0ELb0ELb0ELb0EN3c104HalfENS1_7complexIfEEEEv12SSMParamsBwd,@"STO_CUDA_ENTRY STV_DEFAULT"
_Z25selective_scan_bwd_kernelI32Selective_Scan_bwd_kernel_traitsILi32ELi16ELb0ELb0ELb0ELb0ELb0EN3c104HalfENS1_7complexIfEEEEv12SSMParamsBwd:
.text._Z25selective_scan_bwd_kernelI32Selective_Scan_bwd_kernel_traitsILi32ELi16ELb0ELb0ELb0ELb0ELb0EN3c104HalfENS1_7complexIfEEEEv12SSMParamsBwd:
        /* <DEDUP_REMOVED lines=9> */
[----:B------:R-:W-:Y:S01]  /*0090*/  PLOP3.LUT P0, PT, PT, PT, UP0, 0x80, 0x0 ;  /* 0x000000000000781c */ /* 0x000fe20003f0f008 */
[----:B------:R-:W1:Y:S01]  /*00a0*/  S2UR UR40, SR_CTAID.X ;  /* 0x00000000002879c3 */ /* 0x000e620000002500 */
[----:B------:R-:W-:Y:S02]  /*00b0*/  ULDC.64 UR20, c[0x0][0x328] ;  /* 0x0000ca0000147ab9 */ /* 0x000fe40000000a00 */
[----:B------:R-:W-:Y:S01]  /*00c0*/  ULDC.64 UR8, c[0x0][0x1e0] ;  /* 0x0000780000087ab9 */ /* 0x000fe20000000a00 */
[----:B------:R-:W-:Y:S01]  /*00d0*/  PLOP3.LUT P1, PT, PT, PT, UP1, 0x80, 0x0 ;  /* 0x000000000000781c */ /* 0x000fe20003f2f018 */
[----:B------:R-:W-:Y:S02]  /*00e0*/  ULDC.64 UR22, c[0x0][0x348] ;  /* 0x0000d20000167ab9 */ /* 0x000fe40000000a00 */
[----:B0-----:R-:W-:Y:S02]  /*00f0*/  USHF.R.S32.HI UR17, URZ, 0x1f, UR16 ;  /* 0x0000001f3f117899 */ /* 0x001fe40008011410 */
[----:B------:R-:W-:-:S02]  /*0100*/  @UP0 ULEA UR4, UP2, UR16, UR4, 0x2 ;  /* 0x0000000410040291 */ /* 0x000fc4000f84103f */
[----:B------:R-:W-:Y:S02]  /*0110*/  @UP1 ULEA UR6, UP3, UR16, UR6, 0x2 ;  /* 0x0000000610061291 */ /* 0x000fe4000f86103f */
[----:B------:R-:W-:Y:S02]  /*0120*/  @UP0 ULEA.HI.X UR5, UR16, UR5, UR17, 0x2, UP2 ;  /* 0x0000000510050291 */ /* 0x000fe400090f1411 */
[----:B------:R-:W-:Y:S01]  /*0130*/  MOV R2, UR4 ;  /* 0x0000000400027c02 */ /* 0x000fe20008000f00 */
[----:B------:R-:W-:Y:S01]  /*0140*/  @UP1 ULEA.HI.X UR7, UR16, UR7, UR17, 0x2, UP3 ;  /* 0x0000000710071291 */ /* 0x000fe200098f1411 */
[----:B------:R-:W-:Y:S02]  /*0150*/  MOV R4, UR6 ;  /* 0x0000000600047c02 */ /* 0x000fe40008000f00 */
[----:B------:R-:W-:Y:S01]  /*0160*/  MOV R3, UR5 ;  /* 0x0000000500037c02 */ /* 0x000fe20008000f00 */
[----:B------:R-:W-:Y:S02]  /*0170*/  ULDC.64 UR4, c[0x0][0x260] ;  /* 0x0000980000047ab9 */ /* 0x000fe40000000a00 */
[----:B------:R-:W-:-:S02]  /*0180*/  MOV R5, UR7 ;  /* 0x0000000700057c02 */ /* 0x000fc40008000f00 */
[----:B------:R-:W2:Y:S01]  /*0190*/  @P0 LDG.E R2, [R2.64] ;  /* 0x0000002002020981 */ /* 0x000ea2000c1e1900 */
[----:B------:R-:W-:Y:S02]  /*01a0*/  UISETP.NE.U32.AND UP0, UPT, URZ, UR4, UPT ;  /* 0x000000043f00728c */ /* 0x000fe4000bf05070 */
[----:B------:R-:W-:Y:S01]  /*01b0*/  UISETP.NE.U32.AND UP1, UPT, URZ, UR20, UPT ;  /* 0x000000143f00728c */ /* 0x000fe2000bf25070 */
[----:B------:R-:W3:Y:S01]  /*01c0*/  @P1 LDG.E R4, [R4.64] ;  /* 0x0000002004041981 */ /* 0x000ee2000c1e1900 */
[----:B-1----:R-:W-:Y:S01]  /*01d0*/  USHF.R.S32.HI UR41, URZ, 0x1f, UR40 ;  /* 0x0000001f3f297899 */ /* 0x002fe20008011428 */
[----:B------:R-:W-:Y:S01]  /*01e0*/  HFMA2.MMA R112, -RZ, RZ, 0, 0 ;  /* 0x00000000ff707435 */ /* 0x000fe200000001ff */
[----:B------:R-:W-:Y:S01]  /*01f0*/  UISETP.NE.AND.EX UP0, UPT, URZ, UR5, UPT, UP0 ;  /* 0x000000053f00728c */ /* 0x000fe2000bf05300 */
[----:B------:R-:W-:Y:S01]  /*0200*/  MOV R110, RZ ;  /* 0x000000ff006e7202 */ /* 0x000fe20000000f00 */
[----:B------:R-:W-:Y:S02]  /*0210*/  UISETP.NE.AND.EX UP1, UPT, URZ, UR21, UPT, UP1 ;  /* 0x000000153f00728c */ /* 0x000fe4000bf25310 */
[----:B------:R-:W-:-:S02]  /*0220*/  UIMAD UR5, UR41, UR8, URZ ;  /* 0x00000008290572a4 */ /* 0x000fc4000f8e023f */
[----:B------:R-:W-:Y:S02]  /*0230*/  UISETP.NE.U32.AND UP2, UPT, URZ, UR22, UPT ;  /* 0x000000163f00728c */ /* 0x000fe4000bf45070 */
[----:B------:R-:W-:Y:S02]  /*0240*/  ULDC.64 UR6, c[0x0][0x1d0] ;  /* 0x0000740000067ab9 */ /* 0x000fe40000000a00 */
[----:B------:R-:W-:Y:S02]  /*0250*/  UIMAD UR4, UR41, UR6, URZ ;  /* 0x00000006290472a4 */ /* 0x000fe4000f8e023f */
[----:B------:R-:W-:Y:S02]  /*0260*/  UIMAD.WIDE.U32 UR12, UR40, UR8, URZ ;  /* 0x00000008280c72a5 */ /* 0x000fe4000f8e003f */
[----:B------:R-:W-:Y:S02]  /*0270*/  UIMAD UR18, UR40, UR9, UR5 ;  /* 0x00000009281272a4 */ /* 0x000fe4000f8e0205 */
[----:B------:R-:W-:-:S02]  /*0280*/  UISETP.NE.AND.EX UP2, UPT, URZ, UR23, UPT, UP2 ;  /* 0x000000173f00728c */ /* 0x000fc4000bf45320 */
[----:B------:R-:W-:Y:S02]  /*0290*/  ULDC.64 UR8, c[0x0][0x278] ;  /* 0x00009e0000087ab9 */ /* 0x000fe40000000a00 */
[----:B------:R-:W-:Y:S02]  /*02a0*/  UIMAD.WIDE.U32 UR10, UR40, UR6, URZ ;  /* 0x00000006280a72a5 */ /* 0x000fe4000f8e003f */
[----:B------:R-:W-:Y:S02]  /*02b0*/  UIMAD UR14, UR40, UR7, UR4 ;  /* 0x00000007280e72a4 */ /* 0x000fe4000f8e0204 */
[----:B------:R-:W-:Y:S02]  /*02c0*/  UIMAD UR6, UR41, UR8, URZ ;  /* 0x00000008290672a4 */ /* 0x000fe4000f8e023f */
[----:B------:R-:W-:Y:S02]  /*02d0*/  UIMAD.WIDE.U32 UR4, UR40, UR8, URZ ;  /* 0x00000008280472a5 */ /* 0x000fe4000f8e003f */
[----:B------:R-:W-:-:S02]  /*02e0*/  UIMAD UR26, UR40, UR9, UR6 ;  /* 0x00000009281a72a4 */ /* 0x000fc4000f8e0206 */
[----:B------:R-:W-:Y:S02]  /*02f0*/  UMOV UR8, URZ ;  /* 0x0000003f00087c82 */ /* 0x000fe40008000000 */
[----:B------:R-:W-:Y:S02]  /*0300*/  @UP1 ULEA UR8, UP3, UR16, UR20, 0x2 ;  /* 0x0000001410081291 */ /* 0x000fe4000f86103f */
[----:B------:R-:W-:Y:S02]  /*0310*/  UMOV UR9, URZ ;  /* 0x0000003f00097c82 */ /* 0x000fe40008000000 */
[----:B------:R-:W-:Y:S02]  /*0320*/  @UP1 ULEA.HI.X UR9, UR16, UR21, UR17, 0x2, UP3 ;  /* 0x0000001510091291 */ /* 0x000fe400098f1411 */
[----:B------:R-:W-:Y:S02]  /*0330*/  UMOV UR6, URZ ;  /* 0x0000003f00067c82 */ /* 0x000fe40008000000 */
[----:B------:R-:W-:-:S02]  /*0340*/  @UP2 ULEA UR6, UP1, UR16, UR22, 0x2 ;  /* 0x0000001610062291 */ /* 0x000fc4000f82103f */
[----:B------:R-:W-:Y:S02]  /*0350*/  UMOV UR7, URZ ;  /* 0x0000003f00077c82 */ /* 0x000fe40008000000 */
[----:B------:R-:W-:Y:S02]  /*0360*/  ULDC.64 UR20, c[0x0][0x1d8] ;  /* 0x0000760000147ab9 */ /* 0x000fe40000000a00 */
[----:B------:R-:W-:Y:S02]  /*0370*/  @UP2 ULEA.HI.X UR7, UR16, UR23, UR17, 0x2, UP1 ;  /* 0x0000001710072291 */ /* 0x000fe400088f1411 */
[----:B------:R-:W-:Y:S02]  /*0380*/  UIMAD UR15, UR17, UR20, URZ ;  /* 0x00000014110f72a4 */ /* 0x000fe4000f8e023f */
[----:B------:R-:W-:Y:S02]  /*0390*/  ULDC.64 UR22, c[0x0][0x1e8] ;  /* 0x00007a0000167ab9 */ /* 0x000fe40000000a00 */
[----:B------:R-:W-:-:S02]  /*03a0*/  UIADD3 UR11, UR11, UR14, URZ ;  /* 0x0000000e0b0b7290 */ /* 0x000fc4000fffe03f */
[----:B------:R-:W-:Y:S02]  /*03b0*/  ULDC UR34, c[0x0][0x174] ;  /* 0x00005d0000227ab9 */ /* 0x000fe40000000800 */
[----:B------:R-:W-:Y:S02]  /*03c0*/  UIADD3 UR13, UR13, UR18, URZ ;  /* 0x000000120d0d7290 */ /* 0x000fe4000fffe03f */
[----:B------:R-:W-:Y:S02]  /*03d0*/  UIMAD UR14, UR17, UR22, URZ ;  /* 0x00000016110e72a4 */ /* 0x000fe4000f8e023f */
[----:B------:R-:W-:Y:S02]  /*03e0*/  USHF.L.U32 UR42, UR34, 0x9, URZ ;  /* 0x00000009222a7899 */ /* 0x000fe4000800063f */
[----:B------:R-:W-:Y:S02]  /*03f0*/  UIMAD UR24, UR16, UR21, UR15 ;  /* 0x00000015101872a4 */ /* 0x000fe4000f8e020f */
[----:B------:R-:W-:-:S02]  /*0400*/  UIMAD.WIDE.U32 UR18, UR16, UR20, UR10 ;  /* 0x00000014101272a5 */ /* 0x000fc4000f8e000a */
[----:B------:R-:W-:Y:S02]  /*0410*/  UIMAD.WIDE.U32 UR20, UR16, UR22, UR12 ;  /* 0x00000016101472a5 */ /* 0x000fe4000f8e000c */
[----:B------:R-:W-:Y:S02]  /*0420*/  UIADD3 UR22, UR42, -0x200, URZ ;  /* 0xfffffe002a167890 */ /* 0x000fe4000fffe03f */
[----:B------:R-:W-:Y:S02]  /*0430*/  UIMAD UR25, UR16, UR23, UR14 ;  /* 0x00000017101972a4 */ /* 0x000fe4000f8e020e */
[----:B------:R-:W-:Y:S02]  /*0440*/  USHF.R.S32.HI UR23, URZ, 0x1f, UR22 ;  /* 0x0000001f3f177899 */ /* 0x000fe40008011416 */
[----:B------:R-:W-:Y:S02]  /*0450*/  ULDC.64 UR14, c[0x0][0x280] ;  /* 0x0000a000000e7ab9 */ /* 0x000fe40000000a00 */
[----:B------:R-:W-:-:S02]  /*0460*/  UIADD3 UR29, UP1, UR22, UR18, URZ ;  /* 0x00000012161d7290 */ /* 0x000fc4000ff3e03f */
[----:B------:R-:W-:Y:S02]  /*0470*/  UIMAD UR27, UR17, UR14, URZ ;  /* 0x0000000e111b72a4 */ /* 0x000fe4000f8e023f */
[----:B------:R-:W-:Y:S02]  /*0480*/  UIADD3 UR5, UR5, UR26, URZ ;  /* 0x0000001a05057290 */ /* 0x000fe4000fffe03f */
[----:B------:R-:W-:Y:S02]  /*0490*/  ULDC.64 UR12, c[0x0][0x240] ;  /* 0x00009000000c7ab9 */ /* 0x000fe40000000a00 */
[----:B------:R-:W-:Y:S02]  /*04a0*/  UIADD3.X UR18, UR23, UR19, UR24, UP1, !UPT ;  /* 0x0000001317127290 */ /* 0x000fe40008ffe418 */
[----:B------:R-:W-:Y:S02]  /*04b0*/  UIMAD UR31, UR16, UR15, UR27 ;  /* 0x0000000f101f72a4 */ /* 0x000fe4000f8e021b */
[----:B------:R-:W-:-:S02]  /*04c0*/  ULEA UR30, UP1, UR29, UR12, 0x1 ;  /* 0x0000000c1d1e7291 */ /* 0x000fc4000f82083f */
[----:B------:R-:W-:Y:S02]  /*04d0*/  UIMAD.WIDE.U32 UR14, UR16, UR14, UR4 ;  /* 0x0000000e100e72a5 */ /* 0x000fe4000f8e0004 */
[----:B------:R-:W-:Y:S02]  /*04e0*/  UIADD3 UR27, UP2, UR22, UR20, URZ ;  /* 0x00000014161b7290 */ /* 0x000fe4000ff5e03f */
[----:B------:R-:W-:Y:S02]  /*04f0*/  ULEA.HI.X UR29, UR29, UR13, UR18, 0x1, UP1 ;  /* 0x0000000d1d1d7291 */ /* 0x000fe400088f0c12 */
[----:B------:R-:W-:Y:S02]  /*0500*/  UIADD3 UR22, UP1, UR22, UR14, URZ ;  /* 0x0000000e16167290 */ /* 0x000fe4000ff3e03f */
[----:B------:R-:W-:Y:S02]  /*0510*/  UIADD3.X UR20, UR23, UR21, UR25, UP2, !UPT ;  /* 0x0000001517147290 */ /* 0x000fe400097fe419 */
[----:B------:R-:W-:-:S02]  /*0520*/  ULDC.64 UR12, c[0x0][0x308] ;  /* 0x0000c200000c7ab9 */ /* 0x000fc40000000a00 */
[----:B------:R-:W-:Y:S02]  /*0530*/  ULDC.64 UR10, c[0x0][0x248] ;  /* 0x00009200000a7ab9 */ /* 0x000fe40000000a00 */
[----:B------:R-:W-:Y:S02]  /*0540*/  UIADD3.X UR25, UR23, UR15, UR31, UP1, !UPT ;  /* 0x0000000f17197290 */ /* 0x000fe40008ffe41f */
[----:B------:R-:W-:Y:S02]  /*0550*/  ULEA UR26, UP1, UR22, UR12, 0x1 ;  /* 0x0000000c161a7291 */ /* 0x000fe4000f82083f */
[----:B------:R-:W-:Y:S02]  /*0560*/  ULEA UR28, UP2, UR27, UR10, 0x1 ;  /* 0x0000000a1b1c7291 */ /* 0x000fe4000f84083f */
[----:B------:R-:W-:Y:S02]  /*0570*/  ULEA.HI.X UR25, UR22, UR13, UR25, 0x1, UP1 ;  /* 0x0000000d16197291 */ /* 0x000fe400088f0c19 */
[----:B------:R-:W-:-:S02]  /*0580*/  ULDC UR10, c[0x0][0x164] ;  /* 0x00005900000a7ab9 */ /* 0x000fc40000000800 */
        /* <DEDUP_REMOVED lines=23> */
[----:B------:R-:W-:Y:S01]  /*0700*/  UMOV UR6, URZ ;  /* 0x0000003f00067c82 */ /* 0x000fe20008000000 */
[----:B------:R-:W-:Y:S01]  /*0710*/  MOV R112, RZ ;  /* 0x000000ff00707202 */ /* 0x000fe20000000f00 */
[----:B------:R-:W4:Y:S01]  /*0720*/  S2R R109, SR_LANEID ;  /* 0x00000000006d7919 */ /* 0x000f220000000000 */
[----:B---3--:R-:W-:-:S04]  /*0730*/  SHF.L.U32 R108, R111, 0x4, RZ ;  /* 0x000000046f6c7819 */ /* 0x008fc800000006ff */
[----:B----4-:R-:W-:Y:S02]  /*0740*/  LOP3.LUT R108, R108, 0xfffffe00, RZ, 0xc0, !PT ;  /* 0xfffffe006c6c7812 */ /* 0x010fe400078ec0ff */
.L_x_8123:
[----:B------:R-:W-:Y:S01]  /*0750*/  ULDC UR24, c[0x0][0x174] ;  /* 0x00005d0000187ab9 */ /* 0x000fe20000000800 */
[----:B------:R-:W-:Y:S01]  /*0760*/  BAR.SYNC.DEFER_BLOCKING 0x0 ;  /* 0x0000000000007b1d */ /* 0x000fe20000010000 */
[----:B------:R-:W-:Y:S01]  /*0770*/  UIADD3 UR24, -UR6, UR24, URZ ;  /* 0x0000001806187290 */ /* 0x000fe2000fffe13f */
[----:B------:R-:W-:Y:S02]  /*0780*/  LOP3.LUT R107, R108, 0x1f, R111, 0xf8, !PT ;  /* 0x0000001f6c6b7812 */ /* 0x000fe400078ef86f */
[----:B0-----:R-:W-:Y:S01]  /*0790*/  MOV R2, UR30 ;  /* 0x0000001e00027c02 */ /* 0x001fe20008000f00 */
[----:B------:R-:W-:Y:S01]  /*07a0*/  ULEA UR43, UR24, 0xfffffe00, 0x9 ;  /* 0xfffffe00182b7891 */ /* 0x000fe2000f8e483f */
[----:B------:R-:W-:Y:S01]  /*07b0*/  MOV R3, UR29 ;  /* 0x0000001d00037c02 */ /* 0x000fe20008000f00 */
[----:B------:R-:W-:Y:S01]  /*07c0*/  ULDC UR7, c[0x0][0x168] ;  /* 0x00005a0000077ab9 */ /* 0x000fe20000000800 */
[----:B------:R-:W-:Y:S01]  /*07d0*/  PRMT R5, RZ, 0x7610, R5 ;  /* 0x00007610ff057816 */ /* 0x000fe20000000005 */
[----:B------:R-:W-:Y:S01]  /*07e0*/  UIADD3 UR7, -UR43, UR7, URZ ;  /* 0x000000072b077290 */ /* 0x000fe2000fffe13f */
[C---:B------:R-:W-:Y:S01]  /*07f0*/  LOP3.LUT R25, R107.reuse, 0x20, RZ, 0xfc, !PT ;  /* 0x000000206b197812 */ /* 0x040fe200078efcff */
[C---:B------:R-:W-:Y:S01]  /*0800*/  IMAD.WIDE R2, R107.reuse, 0x2, R2 ;  /* 0x000000026b027825 */ /* 0x040fe200078e0202 */
[----:B------:R-:W-:-:S02]  /*0810*/  LOP3.LUT R27, R107, 0x40, RZ, 0xfc, !PT ;  /* 0x000000406b1b7812 */ /* 0x000fc400078efcff */
[C---:B------:R-:W-:Y:S02]  /*0820*/  LOP3.LUT R29, R107.reuse, 0x60, RZ, 0xfc, !PT ;  /* 0x000000606b1d7812 */ /* 0x040fe400078efcff */
[C---:B------:R-:W-:Y:S02]  /*0830*/  ISETP.GE.AND P0, PT, R107.reuse, UR7, PT ;  /* 0x000000076b007c0c */ /* 0x040fe4000bf06270 */
[C---:B------:R-:W-:Y:S02]  /*0840*/  LOP3.LUT R18, R107.reuse, 0x80, RZ, 0xfc, !PT ;  /* 0x000000806b127812 */ /* 0x040fe400078efcff */
[----:B------:R-:W-:Y:S02]  /*0850*/  LOP3.LUT R20, R107, 0xa0, RZ, 0xfc, !PT ;  /* 0x000000a06b147812 */ /* 0x000fe400078efcff */
[----:B------:R-:W-:Y:S02]  /*0860*/  ISETP.GE.AND P1, PT, R27, UR7, PT ;  /* 0x000000071b007c0c */ /* 0x000fe4000bf26270 */
[----:B------:R-:W-:-:S05]  /*0870*/  ISETP.GE.AND P2, PT, R29, UR7, PT ;  /* 0x000000071d007c0c */ /* 0x000fca000bf46270 */
[----:B------:R0:W3:Y:S01]  /*0880*/  @!P0 LDG.E.U16 R5, [R2.64] ;  /* 0x0000002002058981 */ /* 0x0000e2000c1e1500 */
[----:B------:R-:W-:Y:S02]  /*0890*/  ISETP.GE.AND P0, PT, R25, UR7, PT ;  /* 0x0000000719007c0c */ /* 0x000fe4000bf06270 */
[----:B------:R-:W-:Y:S02]  /*08a0*/  ISETP.GE.AND P3, PT, R18, UR7, PT ;  /* 0x0000000712007c0c */ /* 0x000fe4000bf66270 */
[----:B------:R-:W-:Y:S02]  /*08b0*/  ISETP.GE.AND P4, PT, R20, UR7, PT ;  /* 0x0000000714007c0c */ /* 0x000fe4000bf86270 */
[----:B------:R-:W-:Y:S02]  /*08c0*/  PRMT R0, RZ, 0x7610, R0 ;  /* 0x00007610ff007816 */ /* 0x000fe40000000000 */
[----:B------:R-:W-:Y:S02]  /*08d0*/  PRMT R7, RZ, 0x7610, R7 ;  /* 0x00007610ff077816 */ /* 0x000fe40000000007 */
[----:B------:R-:W-:-:S02]  /*08e0*/  PRMT R4, RZ, 0x7610, R4 ;  /* 0x00007610ff047816 */ /* 0x000fc40000000004 */
[----:B------:R-:W-:Y:S01]  /*08f0*/  PRMT R9, RZ, 0x7610, R9 ;  /* 0x00007610ff097816 */ /* 0x000fe20000000009 */
[----:B------:R0:W4:Y:S01]  /*0900*/  @!P0 LDG.E.U16 R0, [R2.64+0x40] ;  /* 0x0000402002008981 */ /* 0x000122000c1e1500 */
[C---:B------:R-:W-:Y:S02]  /*0910*/  LOP3.LUT R31, R107.reuse, 0xc0, RZ, 0xfc, !PT ;  /* 0x000000c06b1f7812 */ /* 0x040fe400078efcff */
[----:B------:R-:W-:Y:S01]  /*0920*/  PRMT R6, RZ, 0x7610, R6 ;  /* 0x00007610ff067816 */ /* 0x000fe20000000006 */
[----:B------:R0:W5:Y:S01]  /*0930*/  @!P1 LDG.E.U16 R7, [R2.64+0x80] ;  /* 0x0000802002079981 */ /* 0x000162000c1e1500 */
[C---:B------:R-:W-:Y:S02]  /*0940*/  LOP3.LUT R33, R107.reuse, 0xe0, RZ, 0xfc, !PT ;  /* 0x000000e06b217812 */ /* 0x040fe400078efcff */
[C---:B------:R-:W-:Y:S01]  /*0950*/  LOP3.LUT R35, R107.reuse, 0x100, RZ, 0xfc, !PT ;  /* 0x000001006b237812 */ /* 0x040fe200078efcff */
[----:B--2---:R0:W2:Y:S01]  /*0960*/  @!P2 LDG.E.U16 R4, [R2.64+0xc0] ;  /* 0x0000c0200204a981 */ /* 0x0040a2000c1e1500 */
[----:B------:R-:W-:-:S02]  /*0970*/  LOP3.LUT R21, R107, 0x120, RZ, 0xfc, !PT ;  /* 0x000001206b157812 */ /* 0x000fc400078efcff */
[----:B------:R-:W-:Y:S01]  /*0980*/  LOP3.LUT R22, R107, 0x140, RZ, 0xfc, !PT ;  /* 0x000001406b167812 */ /* 0x000fe200078efcff */
[----:B------:R0:W2:Y:S01]  /*0990*/  @!P3 LDG.E.U16 R9, [R2.64+0x100] ;  /* 0x000100200209b981 */ /* 0x0000a2000c1e1500 */
[----:B------:R-:W-:Y:S02]  /*09a0*/  ISETP.GE.AND P0, PT, R31, UR7, PT ;  /* 0x000000071f007c0c */ /* 0x000fe4000bf06270 */
[----:B------:R-:W-:Y:S01]  /*09b0*/  ISETP.GE.AND P1, PT, R33, UR7, PT ;  /* 0x0000000721007c0c */ /* 0x000fe2000bf26270 */
[----:B------:R0:W2:Y:S01]  /*09c0*/  @!P4 LDG.E.U16 R6, [R2.64+0x140] ;  /* 0x000140200206c981 */ /* 0x0000a2000c1e1500 */
        /* <DEDUP_REMOVED lines=8> */
[C---:B------:R-:W-:Y:S02]  /*0a50*/  LOP3.LUT R36, R107.reuse, 0x160, RZ, 0xfc, !PT ;  /* 0x000001606b247812 */ /* 0x040fe400078efcff */
[----:B------:R-:W-:Y:S01]  /*0a60*/  PRMT R15, RZ, 0x7610, R15 ;  /* 0x00007610ff0f7816 */ /* 0x000fe2000000000f */
[----:B------:R0:W2:Y:S01]  /*0a70*/  @!P1 LDG.E.U16 R8, [R2.64+0x1c0] ;  /* 0x0001c02002089981 */ /* 0x0000a2000c1e1500 */
[----:B------:R-:W-:-:S02]  /*0a80*/  LOP3.LUT R37, R107, 0x180, RZ, 0xfc, !PT ;  /* 0x000001806b257812 */ /* 0x000fc400078efcff */
[C---:B------:R-:W-:Y:S01]  /*0a90*/  LOP3.LUT R38, R107.reuse, 0x1a0, RZ, 0xfc, !PT ;  /* 0x000001a06b267812 */ /* 0x040fe200078efcff */
[----:B------:R0:W2:Y:S01]  /*0aa0*/  @!P2 LDG.E.U16 R13, [R2.64+0x200] ;  /* 0x00020020020da981 */ /* 0x0000a2000c1e1500 */
[C---:B------:R-:W-:Y:S02]  /*0ab0*/  LOP3.LUT R23, R107.reuse, 0x1c0, RZ, 0xfc, !PT ;  /* 0x000001c06b177812 */ /* 0x040fe400078efcff */
[----:B------:R-:W-:Y:S01]  /*0ac0*/  ISETP.GE.AND P0, PT, R36, UR7, PT ;  /* 0x0000000724007c0c */ /* 0x000fe2000bf06270 */
[----:B------:R0:W2:Y:S01]  /*0ad0*/  @!P3 LDG.E.U16 R10, [R2.64+0x240] ;  /* 0x00024020020ab981 */ /* 0x0000a2000c1e1500 */
[----:B------:R-:W-:Y:S02]  /*0ae0*/  LOP3.LUT R24, R107, 0x1e0, RZ, 0xfc, !PT ;  /* 0x000001e06b187812 */ /* 0x000fe400078efcff */
[----:B------:R-:W-:Y:S01]  /*0af0*/  ISETP.GE.AND P1, PT, R37, UR7, PT ;  /* 0x0000000725007c0c */ /* 0x000fe2000bf26270 */
[----:B------:R0:W2:Y:S01]  /*0b00*/  @!P4 LDG.E.U16 R15, [R2.64+0x280] ;  /* 0x00028020020fc981 */ /* 0x0000a2000c1e1500 */
        /* <DEDUP_REMOVED lines=8> */
[----:B------:R-:W-:-:S03]  /*0b90*/  PRMT R16, RZ, 0x7610, R16 ;  /* 0x00007610ff107816 */ /* 0x000fc60000000010 */
[----:B------:R0:W2:Y:S04]  /*0ba0*/  @!P1 LDG.E.U16 R17, [R2.64+0x300] ;  /* 0x0003002002119981 */ /* 0x0000a8000c1e1500 */
[----:B------:R0:W2:Y:S04]  /*0bb0*/  @!P2 LDG.E.U16 R14, [R2.64+0x340] ;  /* 0x00034020020ea981 */ /* 0x0000a8000c1e1500 */
[----:B------:R0:W2:Y:S04]  /*0bc0*/  @!P3 LDG.E.U16 R19, [R2.64+0x380] ;  /* 0x000380200213b981 */ /* 0x0000a8000c1e1500 */
[----:B------:R0:W2:Y:S01]  /*0bd0*/  @!P4 LDG.E.U16 R16, [R2.64+0x3c0] ;  /* 0x0003c0200210c981 */ /* 0x0000a2000c1e1500 */
[----:B------:R-:W-:-:S02]  /*0be0*/  IADD3 R26, R109, 0x20, RZ ;  /* 0x000000206d1a7810 */ /* 0x000fc40007ffe0ff */
[CC--:B------:R-:W-:Y:S02]  /*0bf0*/  LEA.HI.SX32 R106, R109.reuse, R109.reuse, 0x1b ;  /* 0x0000006d6d6a7211 */ /* 0x0c0fe400078fdaff */
[C---:B------:R-:W-:Y:S02]  /*0c00*/  IADD3 R28, R109.reuse, 0x40, RZ ;  /* 0x000000406d1c7810 */ /* 0x040fe40007ffe0ff */
[C---:B------:R-:W-:Y:S02]  /*0c10*/  IADD3 R30, R109.reuse, 0x60, RZ ;  /* 0x000000606d1e7810 */ /* 0x040fe40007ffe0ff */
[----:B------:R-:W-:Y:S02]  /*0c20*/  LEA.HI.SX32 R26, R26, R109, 0x1b ;  /* 0x0000006d1a1a7211 */ /* 0x000fe400078fdaff */
[C---:B------:R-:W-:Y:S02]  /*0c30*/  IADD3 R32, R109.reuse, 0x80, RZ ;  /* 0x000000806d207810 */ /* 0x040fe40007ffe0ff */
[----:B------:R-:W-:-:S02]  /*0c40*/  IADD3 R34, R109, 0xa0, RZ ;  /* 0x000000a06d227810 */ /* 0x000fc40007ffe0ff */
[----:B------:R-:W-:Y:S02]  /*0c50*/  SHF.L.U32 R106, R106, 0x1, RZ ;  /* 0x000000016a6a7819 */ /* 0x000fe400000006ff */
[-C--:B------:R-:W-:Y:S02]  /*0c60*/  LEA.HI.SX32 R28, R28, R109.reuse, 0x1b ;  /* 0x0000006d1c1c7211 */ /* 0x080fe400078fdaff */
[-C--:B------:R-:W-:Y:S02]  /*0c70*/  LEA.HI.SX32 R30, R30, R109.reuse, 0x1b ;  /* 0x0000006d1e1e7211 */ /* 0x080fe400078fdaff */
[----:B------:R-:W-:Y:S02]  /*0c80*/  SHF.L.U32 R105, R26, 0x1, RZ ;  /* 0x000000011a697819 */ /* 0x000fe400000006ff */
[----:B------:R-:W-:Y:S02]  /*0c90*/  LEA.HI.SX32 R32, R32, R109, 0x1b ;  /* 0x0000006d20207211 */ /* 0x000fe400078fdaff */
[----:B0-----:R-:W-:-:S02]  /*0ca0*/  IADD3 R2, R109, 0xc0, RZ ;  /* 0x000000c06d027810 */ /* 0x001fc40007ffe0ff */
[-C--:B------:R-:W-:Y:S02]  /*0cb0*/  LEA.HI.SX32 R34, R34, R109.reuse, 0x1b ;  /* 0x0000006d22227211 */ /* 0x080fe400078fdaff */
[----:B------:R-:W-:Y:S02]  /*0cc0*/  SHF.L.U32 R104, R28, 0x1, RZ ;  /* 0x000000011c687819 */ /* 0x000fe400000006ff */
[----:B------:R-:W-:Y:S02]  /*0cd0*/  SHF.L.U32 R103, R30, 0x1, RZ ;  /* 0x000000011e677819 */ /* 0x000fe400000006ff */
[----:B------:R-:W-:Y:S02]  /*0ce0*/  IADD3 R26, R109, 0xe0, RZ ;  /* 0x000000e06d1a7810 */ /* 0x000fe40007ffe0ff */
[----:B------:R-:W-:Y:S02]  /*0cf0*/  SHF.L.U32 R102, R32, 0x1, RZ ;  /* 0x0000000120667819 */ /* 0x000fe400000006ff */
[----:B------:R-:W-:-:S02]  /*0d00*/  LEA.HI.SX32 R2, R2, R109, 0x1b ;  /* 0x0000006d02027211 */ /* 0x000fc400078fdaff */
[----:B------:R-:W-:Y:S02]  /*0d10*/  SHF.L.U32 R101, R34, 0x1, RZ ;  /* 0x0000000122657819 */ /* 0x000fe400000006ff */
[C---:B------:R-:W-:Y:S02]  /*0d20*/  IADD3 R28, R109.reuse, 0x100, RZ ;  /* 0x000001006d1c7810 */ /* 0x040fe40007ffe0ff */
[C---:B------:R-:W-:Y:S02]  /*0d30*/  IADD3 R30, R109.reuse, 0x120, RZ ;  /* 0x000001206d1e7810 */ /* 0x040fe40007ffe0ff */
[----:B------:R-:W-:Y:S02]  /*0d40*/  IADD3 R32, R109, 0x140, RZ ;  /* 0x000001406d207810 */ /* 0x000fe40007ffe0ff */
[----:B------:R-:W-:Y:S02]  /*0d50*/  LEA.HI.SX32 R26, R26, R109, 0x1b ;  /* 0x0000006d1a1a7211 */ /* 0x000fe400078fdaff */
[----:B------:R-:W-:-:S02]  /*0d60*/  SHF.L.U32 R100, R2, 0x1, RZ ;  /* 0x0000000102647819 */ /* 0x000fc400000006ff */
[-C--:B------:R-:W-:Y:S02]  /*0d70*/  LEA.HI.SX32 R28, R28, R109.reuse, 0x1b ;  /* 0x0000006d1c1c7211 */ /* 0x080fe400078fdaff */
[C---:B------:R-:W-:Y:S02]  /*0d80*/  IADD3 R2, R109.reuse, 0x180, RZ ;  /* 0x000001806d027810 */ /* 0x040fe40007ffe0ff */
[-C--:B------:R-:W-:Y:S02]  /*0d90*/  LEA.HI.SX32 R30, R30, R109.reuse, 0x1b ;  /* 0x0000006d1e1e7211 */ /* 0x080fe400078fdaff */
[----:B------:R-:W-:Y:S02]  /*0da0*/  LEA.HI.SX32 R32, R32, R109, 0x1b ;  /* 0x0000006d20207211 */ /* 0x000fe400078fdaff */
[----:B------:R-:W-:Y:S02]  /*0db0*/  SHF.L.U32 R99, R26, 0x1, RZ ;  /* 0x000000011a637819 */ /* 0x000fe400000006ff */
[----:B------:R-:W-:-:S02]  /*0dc0*/  IADD3 R26, R109, 0x1e0, RZ ;  /* 0x000001e06d1a7810 */ /* 0x000fc40007ffe0ff */
[----:B------:R-:W-:Y:S02]  /*0dd0*/  SHF.L.U32 R98, R28, 0x1, RZ ;  /* 0x000000011c627819 */ /* 0x000fe400000006ff */
[-C--:B------:R-:W-:Y:S02]  /*0de0*/  LEA.HI.SX32 R2, R2, R109.reuse, 0x1b ;  /* 0x0000006d02027211 */ /* 0x080fe400078fdaff */
[----:B------:R-:W-:Y:S02]  /*0df0*/  SHF.L.U32 R97, R30, 0x1, RZ ;  /* 0x000000011e617819 */ /* 0x000fe400000006ff */
[----:B------:R-:W-:Y:S02]  /*0e00*/  SHF.L.U32 R96, R32, 0x1, RZ ;  /* 0x0000000120607819 */ /* 0x000fe400000006ff */
[----:B------:R-:W-:Y:S02]  /*0e10*/  LEA.HI.SX32 R26, R26, R109, 0x1b ;  /* 0x0000006d1a1a7211 */ /* 0x000fe400078fdaff */
[----:B------:R-:W-:-:S02]  /*0e20*/  SHF.L.U32 R94, R2, 0x1, RZ ;  /* 0x00000001025e7819 */ /* 0x000fc400000006ff */
[----:B------:R-:W-:Y:S02]  /*0e30*/  SHF.L.U32 R91, R26, 0x1, RZ ;  /* 0x000000011a5b7819 */ /* 0x000fe400000006ff */
[----:B------:R-:W-:Y:S02]  /*0e40*/  ISETP.GE.AND P2, PT, R107, UR7, PT ;  /* 0x000000076b007c0c */ /* 0x000fe4000bf46270 */
[----:B------:R-:W-:Y:S02]  /*0e50*/  ISETP.GE.AND P1, PT, R25, UR7, PT ;  /* 0x0000000719007c0c */ /* 0x000fe4000bf26270 */
[----:B------:R-:W-:Y:S02]  /*0e60*/  MOV R2, UR28 ;  /* 0x0000001c00027c02 */ /* 0x000fe40008000f00 */
[----:B------:R-:W-:Y:S02]  /*0e70*/  MOV R3, UR27 ;  /* 0x0000001b00037c02 */ /* 0x000fe40008000f00 */
[----:B------:R-:W-:-:S03]  /*0e80*/  ISETP.GE.AND P0, PT, R27, UR7, PT ;  /* 0x000000071b007c0c */ /* 0x000fc6000bf06270 */
[----:B------:R-:W-:Y:S01]  /*0e90*/  IMAD.WIDE R2, R107, 0x2, R2 ;  /* 0x000000026b027825 */ /* 0x000fe200078e0202 */
[----:B------:R-:W-:Y:S02]  /*0ea0*/  ISETP.GE.AND P4, PT, R29, UR7, PT ;  /* 0x000000071d007c0c */ /* 0x000fe4000bf86270 */
[----:B------:R-:W-:Y:S02]  /*0eb0*/  ISETP.GE.AND P6, PT, R18, UR7, PT ;  /* 0x0000000712007c0c */ /* 0x000fe4000bfc6270 */
[----:B------:R-:W-:Y:S02]  /*0ec0*/  ISETP.GE.AND P5, PT, R20, UR7, PT ;  /* 0x0000000714007c0c */ /* 0x000fe4000bfa6270 */
[----:B------:R-:W-:Y:S01]  /*0ed0*/  ISETP.GE.AND P3, PT, R31, UR7, PT ;  /* 0x000000071f007c0c */ /* 0x000fe2000bf66270 */
[----:B---3--:R-:W-:Y:S04]  /*0ee0*/  STS.U16 [R106], R5 ;  /* 0x000000056a007388 */ /* 0x008fe80000000400 */
[----:B----4-:R0:W-:Y:S04]  /*0ef0*/  STS.U16 [R105+0x40], R0 ;  /* 0x0000400069007388 */ /* 0x0101e80000000400 */
[----:B-----5:R-:W-:Y:S01]  /*0f00*/  STS.U16 [R104+0x80], R7 ;  /* 0x0000800768007388 */ /* 0x020fe20000000400 */
[----:B0-----:R-:W-:-:S03]  /*0f10*/  IADD3 R0, R109, 0x160, RZ ;  /* 0x000001606d007810 */ /* 0x001fc60007ffe0ff */
[----:B--2---:R0:W-:Y:S01]  /*0f20*/  STS.U16 [R103+0xc0], R4 ;  /* 0x0000c00467007388 */ /* 0x0041e20000000400 */
[----:B------:R-:W-:-:S03]  /*0f30*/  LEA.HI.SX32 R0, R0, R109, 0x1b ;  /* 0x0000006d00007211 */ /* 0x000fc600078fdaff */
[----:B------:R-:W-:Y:S04]  /*0f40*/  STS.U16 [R102+0x100], R9 ;  /* 0x0001000966007388 */ /* 0x000fe80000000400 */
[----:B------:R2:W-:Y:S01]  /*0f50*/  STS.U16 [R101+0x140], R6 ;  /* 0x0001400665007388 */ /* 0x0005e20000000400 */
[C---:B0-----:R-:W-:Y:S02]  /*0f60*/  IADD3 R4, R109.reuse, 0x1a0, RZ ;  /* 0x000001a06d047810 */ /* 0x041fe40007ffe0ff */
[----:B------:R-:W-:Y:S02]  /*0f70*/  SHF.L.U32 R95, R0, 0x1, RZ ;  /* 0x00000001005f7819 */ /* 0x000fe400000006ff */
[----:B------:R-:W-:Y:S02]  /*0f80*/  LEA.HI.SX32 R4, R4, R109, 0x1b ;  /* 0x0000006d04047211 */ /* 0x000fe400078fdaff */
[----:B--2---:R-:W-:-:S02]  /*0f90*/  IADD3 R6, R109, 0x1c0, RZ ;  /* 0x000001c06d067810 */ /* 0x004fc40007ffe0ff */
[----:B------:R-:W-:Y:S01]  /*0fa0*/  SHF.L.U32 R0, R109, 0x4, RZ ;  /* 0x000000046d007819 */ /* 0x000fe200000006ff */
[----:B------:R-:W-:Y:S01]  /*0fb0*/  STS.U16 [R100+0x180], R11 ;  /* 0x0001800b64007388 */ /* 0x000fe20000000400 */
[----:B------:R-:W-:Y:S02]  /*0fc0*/  LEA.HI.SX32 R6, R6, R109, 0x1b ;  /* 0x0000006d06067211 */ /* 0x000fe400078fdaff */
[----:B------:R-:W-:Y:S01]  /*0fd0*/  SHF.L.U32 R93, R4, 0x1, RZ ;  /* 0x00000001045d7819 */ /* 0x000fe200000006ff */
[----:B------:R0:W-:Y:S01]  /*0fe0*/  STS.U16 [R99+0x1c0], R8 ;  /* 0x0001c00863007388 */ /* 0x0001e20000000400 */
[----:B------:R-:W-:Y:S02]  /*0ff0*/  LEA.HI.SX32 R90, R0, R0, 0x1b ;  /* 0x00000000005a7211 */ /* 0x000fe400078fdaff */
[----:B------:R-:W-:Y:S01]  /*1000*/  SHF.L.U32 R92, R6, 0x1, RZ ;  /* 0x00000001065c7819 */ /* 0x000fe200000006ff */
        /* <DEDUP_REMOVED lines=28> */
[----:B------:R-:W-:Y:S02]  /*11d0*/  PRMT R4, RZ, 0x7610, R4 ;  /* 0x00007610ff047816 */ /* 0x000fe40000000004 */
[----:B------:R-:W-:Y:S02]  /*11e0*/  PRMT R7, RZ, 0x7610, R7 ;  /* 0x00007610ff077816 */ /* 0x000fe40000000007 */
[----:B------:R-:W-:Y:S02]  /*11f0*/  PRMT R6, RZ, 0x7610, R6 ;  /* 0x00007610ff067816 */ /* 0x000fe40000000006 */
[----:B------:R-:W-:Y:S02]  /*1200*/  PRMT R9, RZ, 0x7610, R9 ;  /* 0x00007610ff097816 */ /* 0x000fe40000000009 */
[----:B0-----:R-:W-:Y:S02]  /*1210*/  PRMT R8, RZ, 0x7610, R8 ;  /* 0x00007610ff087816 */ /* 0x001fe40000000008 */
[----:B------:R-:W-:-:S02]  /*1220*/  PRMT R11, RZ, 0x7610, R11 ;  /* 0x00007610ff0b7816 */ /* 0x000fc4000000000b */
[----:B--2---:R-:W-:Y:S02]  /*1230*/  PRMT R10, RZ, 0x7610, R10 ;  /* 0x00007610ff0a7816 */ /* 0x004fe4000000000a */
[----:B------:R-:W-:Y:S01]  /*1240*/  PRMT R13, RZ, 0x7610, R13 ;  /* 0x00007610ff0d7816 */ /* 0x000fe2000000000d */
[----:B------:R0:W2:Y:S01]  /*1250*/  @!P2 LDG.E.U16 R5, [R2.64] ;  /* 0x000000200205a981 */ /* 0x0000a2000c1e1500 */
[----:B------:R-:W-:-:S03]  /*1260*/  ISETP.GE.AND P2, PT, R33, UR7, PT ;  /* 0x0000000721007c0c */ /* 0x000fc6000bf46270 */
[----:B------:R0:W2:Y:S01]  /*1270*/  @!P1 LDG.E.U16 R4, [R2.64+0x40] ;  /* 0x0000402002049981 */ /* 0x0000a2000c1e1500 */
        /* <DEDUP_REMOVED lines=15> */
[----:B---3--:R-:W-:Y:S02]  /*1370*/  PRMT R12, RZ, 0x7610, R12 ;  /* 0x00007610ff0c7816 */ /* 0x008fe4000000000c */
[----:B------:R-:W-:Y:S02]  /*1380*/  PRMT R15, RZ, 0x7610, R15 ;  /* 0x00007610ff0f7816 */ /* 0x000fe4000000000f */
[----:B------:R-:W-:Y:S02]  /*1390*/  PRMT R0, RZ, 0x7610, R0 ;  /* 0x00007610ff007816 */ /* 0x000fe40000000000 */
[----:B----4-:R-:W-:Y:S01]  /*13a0*/  PRMT R17, RZ, 0x7610, R17 ;  /* 0x00007610ff117816 */ /* 0x010fe20000000011 */
[----:B------:R0:W3:Y:S01]  /*13b0*/  @!P0 LDG.E.U16 R12, [R2.64+0x240] ;  /* 0x00024020020c8981 */ /* 0x0000e2000c1e1500 */
[----:B-----5:R-:W-:-:S02]  /*13c0*/  PRMT R14, RZ, 0x7610, R14 ;  /* 0x00007610ff0e7816 */ /* 0x020fc4000000000e */
[----:B-1----:R-:W-:Y:S01]  /*13d0*/  PRMT R19, RZ, 0x7610, R19 ;  /* 0x00007610ff137816 */ /* 0x002fe20000000013 */
[----:B------:R0:W4:Y:S01]  /*13e0*/  @!P4 LDG.E.U16 R15, [R2.64+0x280] ;  /* 0x00028020020fc981 */ /* 0x000122000c1e1500 */
        /* <DEDUP_REMOVED lines=8> */
[----:B------:R-:W-:Y:S02]  /*1470*/  ISETP.GE.AND P2, PT, R25, UR7, PT ;  /* 0x0000000719007c0c */ /* 0x000fe4000bf46270 */
[----:B0-----:R-:W-:Y:S02]  /*1480*/  MOV R2, UR26 ;  /* 0x0000001a00027c02 */ /* 0x001fe40008000f00 */
[----:B------:R-:W-:Y:S02]  /*1490*/  MOV R3, UR25 ;  /* 0x0000001900037c02 */ /* 0x000fe40008000f00 */
[----:B------:R-:W-:-:S03]  /*14a0*/  PRMT R25, RZ, 0x7610, R25 ;  /* 0x00007610ff197816 */ /* 0x000fc60000000019 */
[----:B------:R-:W-:Y:S01]  /*14b0*/  IMAD.WIDE R2, R107, 0x2, R2 ;  /* 0x000000026b027825 */ /* 0x000fe200078e0202 */
[----:B------:R-:W-:Y:S02]  /*14c0*/  ISETP.GE.AND P0, PT, R29, UR7, PT ;  /* 0x000000071d007c0c */ /* 0x000fe4000bf06270 */
[----:B------:R-:W-:Y:S02]  /*14d0*/  ISETP.GE.AND P6, PT, R20, UR7, PT ;  /* 0x0000000714007c0c */ /* 0x000fe4000bfc6270 */
[----:B------:R-:W-:Y:S02]  /*14e0*/  PRMT R20, RZ, 0x7610, R20 ;  /* 0x00007610ff147816 */ /* 0x000fe40000000014 */
[----:B------:R-:W-:Y:S02]  /*14f0*/  ISETP.GE.AND P5, PT, R31, UR7, PT ;  /* 0x000000071f007c0c */ /* 0x000fe4000bfa6270 */
[----:B------:R-:W-:Y:S02]  /*1500*/  PRMT R26, RZ, 0x7610, R26 ;  /* 0x00007610ff1a7816 */ /* 0x000fe4000000001a */
[----:B------:R-:W-:-:S02]  /*1510*/  ISETP.GE.AND P3, PT, R33, UR7, PT ;  /* 0x0000000721007c0c */ /* 0x000fc4000bf66270 */
        /* <DEDUP_REMOVED lines=44> */
[----:B------:R-:W-:Y:S02]  /*17e0*/  ISETP.GE.AND P4, PT, R21, UR7, PT ;  /* 0x0000000715007c0c */ /* 0x000fe4000bf86270 */
[----:B------:R-:W-:Y:S01]  /*17f0*/  PRMT R21, RZ, 0x7610, R21 ;  /* 0x00007610ff157816 */ /* 0x000fe20000000015 */
[----:B------:R-:W3:Y:S01]  /*1800*/  @!P2 LDG.E.U16 R20, [R2.64+0x40] ;  /* 0x000040200214a981 */ /* 0x000ee2000c1e1500 */
[----:B------:R-:W-:-:S03]  /*1810*/  ISETP.GE.AND P2, PT, R35, UR7, PT ;  /* 0x0000000723007c0c */ /* 0x000fc6000bf46270 */
[----:B------:R-:W4:Y:S04]  /*1820*/  @!P0 LDG.E.U16 R26, [R2.64+0xc0] ;  /* 0x0000c020021a8981 */ /* 0x000f28000c1e1500 */
[----:B------:R-:W5:Y:S01]  /*1830*/  @!P1 LDG.E.U16 R21, [R2.64+0x100] ;  /* 0x0001002002159981 */ /* 0x000f62000c1e1500 */
[----:B------:R-:W-:Y:S02]  /*1840*/  ISETP.GE.AND P1, PT, R107, UR7, PT ;  /* 0x000000076b007c0c */ /* 0x000fe4000bf26270 */
[----:B------:R-:W-:Y:S01]  /*1850*/  ISETP.GE.AND P0, PT, R22, UR7, PT ;  /* 0x0000000716007c0c */ /* 0x000fe2000bf06270 */
[----:B------:R-:W2:Y:S01]  /*1860*/  @!P6 LDG.E.U16 R28, [R2.64+0x140] ;  /* 0x00014020021ce981 */ /* 0x000ea2000c1e1500 */
[----:B------:R-:W-:Y:S02]  /*1870*/  PRMT R22, RZ, 0x7610, R22 ;  /* 0x00007610ff167816 */ /* 0x000fe40000000016 */
[----:B------:R-:W-:Y:S01]  /*1880*/  ISETP.GE.AND P6, PT, R36, UR7, PT ;  /* 0x0000000724007c0c */ /* 0x000fe2000bfc6270 */
[----:B------:R-:W2:Y:S01]  /*1890*/  @!P5 LDG.E.U16 R27, [R2.64+0x180] ;  /* 0x00018020021bd981 */ /* 0x000ea2000c1e1500 */
[----:B------:R-:W-:-:S03]  /*18a0*/  ISETP.GE.AND P5, PT, R37, UR7, PT ;  /* 0x0000000725007c0c */ /* 0x000fc6000bfa6270 */
[----:B------:R-:W2:Y:S01]  /*18b0*/  @!P3 LDG.E.U16 R22, [R2.64+0x1c0] ;  /* 0x0001c0200216b981 */ /* 0x000ea2000c1e1500 */
[----:B------:R-:W-:-:S03]  /*18c0*/  ISETP.GE.AND P3, PT, R38, UR7, PT ;  /* 0x0000000726007c0c */ /* 0x000fc6000bf66270 */
[----:B------:R-:W2:Y:S01]  /*18d0*/  @!P2 LDG.E.U16 R29, [R2.64+0x200] ;  /* 0x00020020021da981 */ /* 0x000ea2000c1e1500 */
[----:B------:R-:W-:-:S03]  /*18e0*/  ISETP.GE.AND P2, PT, R23, UR7, PT ;  /* 0x0000000717007c0c */ /* 0x000fc6000bf46270 */
[----:B------:R-:W2:Y:S01]  /*18f0*/  @!P1 LDG.E.U16 R19, [R2.64] ;  /* 0x0000002002139981 */ /* 0x000ea2000c1e1500 */
[----:B------:R-:W-:Y:S02]  /*1900*/  ISETP.GE.AND P1, PT, R24, UR7, PT ;  /* 0x0000000718007c0c */ /* 0x000fe4000bf26270 */
[----:B------:R-:W-:Y:S01]  /*1910*/  PRMT R23, RZ, 0x7610, R23 ;  /* 0x00007610ff177816 */ /* 0x000fe20000000017 */
[----:B------:R-:W3:Y:S01]  /*1920*/  @!P4 LDG.E.U16 R30, [R2.64+0x240] ;  /* 0x00024020021ec981 */ /* 0x000ee2000c1e1500 */
[----:B------:R-:W-:-:S03]  /*1930*/  PRMT R24, RZ, 0x7610, R24 ;  /* 0x00007610ff187816 */ /* 0x000fc60000000018 */
[----:B------:R-:W4:Y:S04]  /*1940*/  @!P5 LDG.E.U16 R31, [R2.64+0x300] ;  /* 0x00030020021fd981 */ /* 0x000f28000c1e1500 */
[----:B------:R-:W4:Y:S04]  /*1950*/  @!P0 LDG.E.U16 R23, [R2.64+0x280] ;  /* 0x0002802002178981 */ /* 0x000f28000c1e1500 */
[----:B------:R-:W5:Y:S04]  /*1960*/  @!P6 LDG.E.U16 R24, [R2.64+0x2c0] ;  /* 0x0002c0200218e981 */ /* 0x000f68000c1e1500 */
[----:B------:R-:W5:Y:S04]  /*1970*/  @!P3 LDG.E.U16 R32, [R2.64+0x340] ;  /* 0x000340200220b981 */ /* 0x000f68000c1e1500 */
[----:B------:R-:W5:Y:S04]  /*1980*/  @!P2 LDG.E.U16 R33, [R2.64+0x380] ;  /* 0x000380200221a981 */ /* 0x000f68000c1e1500 */
[----:B------:R-:W5:Y:S01]  /*1990*/  @!P1 LDG.E.U16 R34, [R2.64+0x3c0] ;  /* 0x0003c02002229981 */ /* 0x000f62000c1e1500 */
        /* <DEDUP_REMOVED lines=11> */
[----:B------:R-:W-:Y:S04]  /*1a50*/  STS.U16 [R104+0x80], R25 ;  /* 0x0000801968007388 */ /* 0x000fe80000000400 */
[----:B----4-:R-:W-:Y:S04]  /*1a60*/  STS.U16 [R103+0xc0], R26 ;  /* 0x0000c01a67007388 */ /* 0x010fe80000000400 */
        /* <DEDUP_REMOVED lines=69> */
[----:B------:R-:W-:-:S04]  /*1ec0*/  FFMA.FTZ R28, R3, R28, R32 ;  /* 0x0000001c031c7223 */ /* 0x000fc80000010020 */
[----:B------:R-:W-:Y:S01]  /*1ed0*/  FFMA.FTZ R31, R19, R30, R28 ;  /* 0x0000001e131f7223 */ /* 0x000fe2000001001c */
[----:B------:R-:W-:-:S04]  /*1ee0*/  MOV R28, c[0x0][0x16c] ;  /* 0x00005b00001c7a02 */ /* 0x000fc80000000f00 */
[----:B------:R-:W-:Y:S01]  /*1ef0*/  ISETP.GE.AND P0, PT, R28, 0x1, PT ;  /* 0x000000011c00780c */ /* 0x000fe20003f06270 */
[----:B------:R-:W-:Y:S02]  /*1f00*/  HADD2.F32 R32, -RZ, R76.H0_H0 ;  /* 0x2000004cff207230 */ /* 0x000fe40000004100 */
[----:B----4-:R-:W-:Y:S02]  /*1f10*/  HADD2.F32 R20, -RZ, R20.H0_H0 ;  /* 0x20000014ff147230 */ /* 0x010fe40000004100 */
[----:B------:R-:W-:Y:S02]  /*1f20*/  HADD2.F32 R112, -RZ, R75.H0_H0 ;  /* 0x2000004bff707230 */ /* 0x000fe40000004100 */
[----:B-----5:R-:W-:Y:S01]  /*1f30*/  HADD2.F32 R21, -RZ, R21.H0_H0 ;  /* 0x20000015ff157230 */ /* 0x020fe20000004100 */
[----:B------:R-:W-:Y:S02]  /*1f40*/  FFMA.FTZ R32, R20, R32, R31 ;  /* 0x0000002014207223 */ /* 0x000fe4000001001f */
[----:B------:R-:W-:-:S02]  /*1f50*/  FMUL.FTZ R58, R29, UR5 ;  /* 0x000000051d3a7c20 */ /* 0x000fc40008410000 */
[----:B------:R-:W-:Y:S02]  /*1f60*/  FFMA.FTZ R112, R21, R112, R32 ;  /* 0x0000007015707223 */ /* 0x000fe40000010020 */
        /* <DEDUP_REMOVED lines=14> */
[----:B------:R-:W-:Y:S01]  /*2050*/  FMUL.FTZ R43, R21, UR5 ;  /* 0x00000005152b7c20 */ /* 0x000fe20008410000 */
[----:B------:R-:W-:Y:S06]  /*2060*/  BAR.SYNC.DEFER_BLOCKING 0x0 ;  /* 0x0000000000007b1d */ /* 0x000fec0000010000 */
[----:B------:R-:W-:Y:S05]  /*2070*/  @!P0 BRA `(.L_x_8103) ;  /* 0x0000595000008947 */ /* 0x000fea0003800000 */
[----:B------:R-:W-:Y:S01]  /*2080*/  ULDC.64 UR8, c[0x0][0x180] ;  /* 0x0000600000087ab9 */ /* 0x000fe20000000a00 */
[----:B------:R-:W-:Y:S01]  /*2090*/  HADD2.F32 R0, -RZ, R0.H0_H0 ;  /* 0x20000000ff007230 */ /* 0x000fe20000004100 */
[----:B------:R-:W-:Y:S01]  /*20a0*/  ULDC.64 UR18, c[0x0][0x198] ;  /* 0x0000660000127ab9 */ /* 0x000fe20000000a00 */
[----:B------:R-:W-:Y:S01]  /*20b0*/  HADD2.F32 R12, -RZ, R12.H0_H0 ;  /* 0x2000000cff0c7230 */ /* 0x000fe20000004100 */
[----:B------:R-:W-:Y:S01]  /*20c0*/  UIMAD UR7, UR17, UR8, URZ ;  /* 0x00000008110772a4 */ /* 0x000fe2000f8e023f */
[----:B------:R-:W-:Y:S01]  /*20d0*/  HADD2.F32 R13, -RZ, R13.H0_H0 ;  /* 0x2000000dff0d7230 */ /* 0x000fe20000004100 */
[----:B------:R-:W-:Y:S01]  /*20e0*/  UIMAD.WIDE.U32 UR36, UR16, UR8, URZ ;  /* 0x00000008102472a5 */ /* 0x000fe2000f8e003f */
[----:B------:R-:W-:Y:S01]  /*20f0*/  HADD2.F32 R14, -RZ, R14.H0_H0 ;  /* 0x2000000eff0e7230 */ /* 0x000fe20000004100 */
[----:B------:R-:W-:Y:S01]  /*2100*/  ULDC.64 UR22, c[0x0][0x1b8] ;  /* 0x00006e0000167ab9 */ /* 0x000fe20000000a00 */
[----:B------:R-:W-:Y:S01]  /*2110*/  HADD2.F32 R4, -RZ, R4.H0_H0 ;  /* 0x20000004ff047230 */ /* 0x000fe20000004100 */
[----:B------:R-:W-:Y:S01]  /*2120*/  UIMAD.WIDE.U32 UR20, UR16, UR18, URZ ;  /* 0x00000012101472a5 */ /* 0x000fe2000f8e003f */
[----:B------:R-:W-:Y:S01]  /*2130*/  HADD2.F32 R5, -RZ, R5.H0_H0 ;  /* 0x20000005ff057230 */ /* 0x000fe20000004100 */
[----:B------:R-:W-:Y:S01]  /*2140*/  UIMAD UR8, UR17, UR18, URZ ;  /* 0x00000012110872a4 */ /* 0x000fe2000f8e023f */
[----:B------:R-:W-:Y:S01]  /*2150*/  HADD2.F32 R6, -RZ, R6.H0_H0 ;  /* 0x20000006ff067230 */ /* 0x000fe20000004100 */
[----:B------:R-:W-:Y:S01]  /*2160*/  UIMAD UR18, UR17, UR22, URZ ;  /* 0x00000016111272a4 */ /* 0x000fe2000f8e023f */
[----:B------:R-:W-:Y:S01]  /*2170*/  HADD2.F32 R7, -RZ, R7.H0_H0 ;  /* 0x20000007ff077230 */ /* 0x000fe20000004100 */
[----:B------:R-:W-:Y:S01]  /*2180*/  UIMAD UR7, UR16, UR9, UR7 ;  /* 0x00000009100772a4 */ /* 0x000fe2000f8e0207 */
[----:B------:R-:W-:Y:S01]  /*2190*/  HADD2.F32 R8, -RZ, R8.H0_H0 ;  /* 0x20000008ff087230 */ /* 0x000fe20000004100 */
[----:B------:R-:W-:Y:S01]  /*21a0*/  UIMAD UR44, UR16, UR19, UR8 ;  /* 0x00000013102c72a4 */ /* 0x000fe2000f8e0208 */
[----:B------:R-:W-:Y:S01]  /*21b0*/  HADD2.F32 R9, -RZ, R9.H0_H0 ;  /* 0x20000009ff097230 */ /* 0x000fe20000004100 */
[----:B------:R-:W-:Y:S01]  /*21c0*/  UIMAD.WIDE.U32 UR8, UR16, UR22, URZ ;  /* 0x00000016100872a5 */ /* 0x000fe2000f8e003f */
[----:B------:R-:W-:Y:S01]  /*21d0*/  HADD2.F32 R10, -RZ, R10.H0_H0 ;  /* 0x2000000aff0a7230 */ /* 0x000fe20000004100 */
[----:B------:R-:W-:Y:S01]  /*21e0*/  UIMAD UR45, UR16, UR23, UR18 ;  /* 0x00000017102d72a4 */ /* 0x000fe2000f8e0212 */
[----:B------:R-:W-:Y:S01]  /*21f0*/  HADD2.F32 R11, -RZ, R11.H0_H0 ;  /* 0x2000000bff0b7230 */ /* 0x000fe20000004100 */
[----:B------:R-:W-:Y:S01]  /*2200*/  ULDC.64 UR38, c[0x0][0x220] ;  /* 0x0000880000267ab9 */ /* 0x000fe20000000a00 */
[----:B------:R-:W-:Y:S01]  /*2210*/  HADD2.F32 R113, -RZ, R15.H0_H0 ;  /* 0x2000000fff717230 */ /* 0x000fe20000004100 */
[----:B------:R-:W-:Y:S01]  /*2220*/  ULDC.64 UR22, c[0x0][0x228] ;  /* 0x00008a0000167ab9 */ /* 0x000fe20000000a00 */
[----:B------:R-:W-:Y:S01]  /*2230*/  HADD2.F32 R114, -RZ, R16.H0_H0 ;  /* 0x20000010ff727230 */ /* 0x000fe20000004100 */
[----:B------:R-:W-:Y:S01]  /*2240*/  ULDC.64 UR18, c[0x0][0x230] ;  /* 0x00008c0000127ab9 */ /* 0x000fe20000000a00 */
[----:B------:R-:W-:Y:S01]  /*2250*/  HADD2.F32 R115, -RZ, R17.H0_H0 ;  /* 0x20000011ff737230 */ /* 0x000fe20000004100 */
[----:B------:R-:W-:Y:S01]  /*2260*/  ULEA UR31, UP0, UR36, UR38, 0x3 ;  /* 0x00000026241f7291 */ /* 0x000fe2000f80183f */
[----:B------:R-:W-:Y:S01]  /*2270*/  HADD2.F32 R116, -RZ, R18.H0_H0 ;  /* 0x20000012ff747230 */ /* 0x000fe20000004100 */
[----:B------:R-:W-:Y:S01]  /*2280*/  UIADD3 UR7, UR37, UR7, URZ ;  /* 0x0000000725077290 */ /* 0x000fe2000fffe03f */
[----:B------:R-:W-:Y:S01]  /*2290*/  FADD.FTZ R42, R29, R29 ;  /* 0x0000001d1d2a7221 */ /* 0x000fe20000010000 */
[----:B------:R-:W-:Y:S01]  /*22a0*/  ULEA UR34, UP1, UR20, UR22, 0x3 ;  /* 0x0000001614227291 */ /* 0x000fe2000f82183f */
[----:B------:R-:W-:Y:S01]  /*22b0*/  FADD.FTZ R33, R26, R26 ;  /* 0x0000001a1a217221 */ /* 0x000fe20000010000 */
[----:B------:R-:W-:Y:S01]  /*22c0*/  ULEA UR35, UP2, UR8, UR18, 0x3 ;  /* 0x0000001208237291 */ /* 0x000fe2000f84183f */
[----:B------:R-:W-:Y:S01]  /*22d0*/  FADD.FTZ R32, R27, R27 ;  /* 0x0000001b1b207221 */ /* 0x000fe20000010000 */
[----:B------:R-:W-:Y:S01]  /*22e0*/  UIADD3 UR37, UR21, UR44, URZ ;  /* 0x0000002c15257290 */ /* 0x000fe2000fffe03f */
[----:B------:R-:W-:Y:S01]  /*22f0*/  FADD.FTZ R37, R22, R22 ;  /* 0x0000001616257221 */ /* 0x000fe20000010000 */
[----:B------:R-:W-:Y:S01]  /*2300*/  UIADD3 UR38, UR9, UR45, URZ ;  /* 0x0000002d09267290 */ /* 0x000fe2000fffe03f */
[----:B------:R-:W-:Y:S01]  /*2310*/  FADD.FTZ R36, R23, R23 ;  /* 0x0000001717247221 */ /* 0x000fe20000010000 */
[----:B------:R-:W-:Y:S01]  /*2320*/  ULEA.HI.X UR37, UR20, UR23, UR37, 0x3, UP1 ;  /* 0x0000001714257291 */ /* 0x000fe200088f1c25 */
[----:B------:R-:W-:Y:S01]  /*2330*/  FADD.FTZ R35, R24, R24 ;  /* 0x0000001818237221 */ /* 0x000fe20000010000 */
[----:B------:R-:W-:Y:S01]  /*2340*/  ULEA.HI.X UR38, UR8, UR19, UR38, 0x3, UP2 ;  /* 0x0000001308267291 */ /* 0x000fe200090f1c26 */
[----:B------:R-:W-:Y:S01]  /*2350*/  FADD.FTZ R34, R25, R25 ;  /* 0x0000001919227221 */ /* 0x000fe20000010000 */
[----:B------:R-:W-:Y:S01]  /*2360*/  UIADD3 UR20, UR24, -0x1, URZ ;  /* 0xffffffff18147890 */ /* 0x000fe2000fffe03f */
[----:B------:R-:W-:Y:S01]  /*2370*/  FADD.FTZ R29, R19, R19 ;  /* 0x00000013131d7221 */ /* 0x000fe20000010000 */
[----:B------:R-:W-:Y:S01]  /*2380*/  ULEA.HI UR19, UR24, UR24, URZ, 0x1 ;  /* 0x0000001818137291 */ /* 0x000fe2000f8f083f */
[----:B------:R-:W-:Y:S01]  /*2390*/  FADD.FTZ R28, R20, R20 ;  /* 0x00000014141c7221 */ /* 0x000fe20000010000 */
[----:B------:R-:W-:Y:S01]  /*23a0*/  UIADD3 UR21, UR24, -0x2, URZ ;  /* 0xfffffffe18157890 */ /* 0x000fe2000fffe03f */
[----:B------:R-:W-:Y:S01]  /*23b0*/  FADD.FTZ R27, R21, R21 ;  /* 0x00000015151b7221 */ /* 0x000fe20000010000 */
[----:B------:R-:W-:Y:S01]  /*23c0*/  ULDC UR23, c[0x0][0x16c] ;  /* 0x00005b0000177ab9 */ /* 0x000fe20000000800 */
[----:B------:R-:W-:Y:S01]  /*23d0*/  FADD.FTZ R26, R0, UR4 ;  /* 0x00000004001a7e21 */ /* 0x000fe20008010000 */
[----:B------:R-:W-:Y:S01]  /*23e0*/  ULEA.HI UR18, UR20, UR20, URZ, 0x1 ;  /* 0x0000001414127291 */ /* 0x000fe2000f8f083f */
[----:B------:R-:W-:Y:S01]  /*23f0*/  FADD.FTZ R17, R12, UR4 ;  /* 0x000000040c117e21 */ /* 0x000fe20008010000 */
[----:B------:R-:W-:Y:S01]  /*2400*/  ULOP3.LUT UR19, UR19, 0x1ffffe, URZ, 0xc0, !UPT ;  /* 0x001ffffe13137892 */ /* 0x000fe2000f8ec03f */
[----:B------:R-:W-:Y:S01]  /*2410*/  FADD.FTZ R16, R13, UR4 ;  /* 0x000000040d107e21 */ /* 0x000fe20008010000 */
[----:B------:R-:W-:Y:S01]  /*2420*/  UIMAD UR23, UR21, UR23, URZ ;  /* 0x00000017151772a4 */ /* 0x000fe2000f8e023f */
[----:B------:R-:W-:Y:S01]  /*2430*/  FADD.FTZ R15, R14, UR4 ;  /* 0x000000040e0f7e21 */ /* 0x000fe20008010000 */
[----:B------:R-:W-:Y:S01]  /*2440*/  ULOP3.LUT UR21, UR18, 0xfffffe, URZ, 0xc0, !UPT ;  /* 0x00fffffe12157892 */ /* 0x000fe2000f8ec03f */
[----:B------:R-:W-:Y:S01]  /*2450*/  FADD.FTZ R41, R41, R41 ;  /* 0x0000002929297221 */ /* 0x000fe20000010000 */
[----:B------:R-:W-:Y:S01]  /*2460*/  UIADD3 UR22, UR24, -UR19, URZ ;  /* 0x8000001318167290 */ /* 0x000fe2000fffe03f */
[----:B------:R-:W-:Y:S01]  /*2470*/  FADD.FTZ R40, R40, R40 ;  /* 0x0000002828287221 */ /* 0x000fe20000010000 */
[----:B------:R-:W-:Y:S01]  /*2480*/  UIMAD.WIDE UR18, UR23, 0x10, UR10 ;  /* 0x00000010171278a5 */ /* 0x000fe2000f8e020a */
[----:B------:R-:W-:Y:S01]  /*2490*/  FADD.FTZ R39, R39, R39 ;  /* 0x0000002727277221 */ /* 0x000fe20000010000 */
[----:B------:R-:W-:Y:S01]  /*24a0*/  UIADD3 UR21, UR20, -UR21, URZ ;  /* 0x8000001514157290 */ /* 0x000fe2000fffe03f */
[----:B------:R-:W-:Y:S01]  /*24b0*/  FADD.FTZ R38, R38, R38 ;  /* 0x0000002626267221 */ /* 0x000fe20000010000 */
[----:B------:R-:W-:Y:S01]  /*24c0*/  LOP3.LUT R200, R111, 0x1f, RZ, 0xc0, !PT ;  /* 0x0000001f6fc87812 */ /* 0x000fe200078ec0ff */
[----:B------:R-:W-:Y:S01]  /*24d0*/  FADD.FTZ R31, R2, R2 ;  /* 0x00000002021f7221 */ /* 0x000fe20000010000 */
[----:B------:R-:W-:Y:S01]  /*24e0*/  MOV R74, RZ ;  /* 0x000000ff004a7202 */ /* 0x000fe20000000f00 */
[----:B------:R-:W-:Y:S01]  /*24f0*/  FADD.FTZ R30, R3, R3 ;  /* 0x00000003031e7221 */ /* 0x000fe20000010000 */
[----:B------:R-:W-:Y:S01]  /*2500*/  ULEA.HI.X UR36, UR36, UR39, UR7, 0x3, UP0 ;  /* 0x0000002724247291 */ /* 0x000fe200080f1c07 */
[----:B------:R-:W-:Y:S01]  /*2510*/  FADD.FTZ R25, R4, UR4 ;  /* 0x0000000404197e21 */ /* 0x000fe20008010000 */
[----:B------:R-:W-:Y:S01]  /*2520*/  UMOV UR8, URZ ;  /* 0x0000003f00087c82 */ /* 0x000fe20008000000 */
[----:B------:R-:W-:Y:S01]  /*2530*/  FADD.FTZ R24, R5, UR4 ;  /* 0x0000000405187e21 */ /* 0x000fe20008010000 */
[----:B------:R-:W-:Y:S01]  /*2540*/  UMOV UR7, URZ ;  /* 0x0000003f00077c82 */ /* 0x000fe20008000000 */
[----:B------:R-:W-:Y:S01]  /*2550*/  FADD.FTZ R23, R6, UR4 ;  /* 0x0000000406177e21 */ /* 0x000fe20008010000 */
[----:B------:R-:W-:Y:S01]  /*2560*/  UMOV UR9, URZ ;  /* 0x0000003f00097c82 */ /* 0x000fe20008000000 */
[----:B------:R-:W-:Y:S01]  /*2570*/  FADD.FTZ R22, R7, UR4 ;  /* 0x0000000407167e21 */ /* 0x000fe20008010000 */
[----:B------:R-:W-:Y:S01]  /*2580*/  ULEA UR46, UR22, 0x880, 0xb ;  /* 0x00000880162e7891 */ /* 0x000fe2000f8e583f */
[----:B------:R-:W-:Y:S01]  /*2590*/  FADD.FTZ R21, R8, UR4 ;  /* 0x0000000408157e21 */ /* 0x000fe20008010000 */
[----:B------:R-:W-:Y:S01]  /*25a0*/  USHF.L.U32 UR39, UR21, 0x8, URZ ;  /* 0x0000000815277899 */ /* 0x000fe2000800063f */
[----:B------:R-:W-:Y:S01]  /*25b0*/  FADD.FTZ R20, R9, UR4 ;  /* 0x0000000409147e21 */ /* 0x000fe20008010000 */
[----:B------:R-:W-:Y:S01]  /*25c0*/  UMOV UR44, UR18 ;  /* 0x00000012002c7c82 */ /* 0x000fe20008000000 */
[----:B------:R-:W-:Y:S01]  /*25d0*/  FADD.FTZ R19, R10, UR4 ;  /* 0x000000040a137e21 */ /* 0x000fe20008010000 */
[----:B------:R-:W-:Y:S01]  /*25e0*/  UMOV UR45, UR19 ;  /* 0x00000013002d7c82 */ /* 0x000fe20008000000 */
[----:B------:R-:W-:-:S02]  /*25f0*/  FADD.FTZ R18, R11, UR4 ;  /* 0x000000040b127e21 */ /* 0x000fc40008010000 */
[----:B------:R-:W-:Y:S02]  /*2600*/  FADD.FTZ R14, R113, UR4 ;  /* 0x00000004710e7e21 */ /* 0x000fe40008010000 */
[----:B------:R-:W-:Y:S02]  /*2610*/  FADD.FTZ R13, R114, UR4 ;  /* 0x00000004720d7e21 */ /* 0x000fe40008010000 */
[----:B------:R-:W-:Y:S02]  /*2620*/  FADD.FTZ R12, R115, UR4 ;  /* 0x00000004730c7e21 */ /* 0x000fe40008010000 */
[----:B------:R-:W-:Y:S02]  /*2630*/  FADD.FTZ R0, R116, UR4 ;  /* 0x0000000474007e21 */ /* 0x000fe40008010000 */
.L_x_8118:
[----:B------:R-:W-:Y:S02]  /*2640*/  MOV R6, UR31 ;  /* 0x0000001f00067c02 */ /* 0x000fe40008000f00 */
[----:B------:R-:W-:-:S06]  /*2650*/  MOV R7, UR36 ;  /* 0x0000002400077c02 */ /* 0x000fcc0008000f00 */
[----:B------:R-:W2:Y:S01]  /*2660*/  LDG.E.64 R6, [R6.64] ;  /* 0x0000002006067981 */ /* 0x000ea2000c1e1b00 */
[----:B------:R-:W-:Y:S02]  /*2670*/  MOV R2, UR34 ;  /* 0x0000002200027c02 */ /* 0x000fe40008000f00 */
[----:B------:R-:W-:Y:S02]  /*2680*/  MOV R3, UR37 ;  /* 0x0000002500037c02 */ /* 0x000fe40008000f00 */
[----:B------:R-:W-:Y:S02]  /*2690*/  MOV R4, UR35 ;  /* 0x0000002300047c02 */ /* 0x000fe40008000f00 */
[----:B------:R-:W-:Y:S02]  /*26a0*/  MOV R5, UR38 ;  /* 0x0000002600057c02 */ /* 0x000fe40008000f00 */
[----:B------:R-:W3:Y:S04]  /*26b0*/  LDG.E.64 R2, [R2.64] ;  /* 0x0000002002027981 */ /* 0x000ee8000c1e1b00 */
[----:B------:R-:W3:Y:S01]  /*26c0*/  LDG.E.64 R4, [R4.64] ;  /* 0x0000002004047981 */ /* 0x000ee2000c1e1b00 */
[----:B------:R-:W-:-:S02]  /*26d0*/  ISETP.NE.AND P0, PT, R200, RZ, PT ;  /* 0x000000ffc800720c */ /* 0x000fc40003f05270 */
[----:B------:R-:W-:Y:S01]  /*26e0*/  ISETP.NE.AND P1, PT, R111, RZ, PT ;  /* 0x000000ff6f00720c */ /* 0x000fe20003f25270 */
[----:B--2---:R-:W0:Y:S08]  /*26f0*/  R2UR UR19, R7 ;  /* 0x00000000071373c2 */ /* 0x004e3000000e0000 */
[----:B------:R1:W2:Y:S01]  /*2700*/  R2UR UR18, R6 ;  /* 0x00000000061273c2 */ /* 0x0002a200000e0000 */
[----:B0-----:R-:W-:-:S02]  /*2710*/  FMUL.FTZ R8, R26, UR19 ;  /* 0x000000131a087c20 */ /* 0x001fc40008410000 */
[----:B------:R-:W-:Y:S02]  /*2720*/  FMUL.FTZ R7, R23, UR19 ;  /* 0x0000001317077c20 */ /* 0x000fe40008410000 */
[----:B------:R-:W-:Y:S02]  /*2730*/  FMUL.RZ R10, R8, 0.15915493667125701904 ;  /* 0x3e22f983080a7820 */ /* 0x000fe4000040c000 */
[----:B------:R-:W-:Y:S02]  /*2740*/  FMUL.RZ R114, R7, 0.15915493667125701904 ;  /* 0x3e22f98307727820 */ /* 0x000fe4000040c000 */
[----:B------:R-:W-:Y:S01]  /*2750*/  FMUL.FTZ R8, R25, UR19 ;  /* 0x0000001319087c20 */ /* 0x000fe20008410000 */
[----:B------:R-:W-:Y:S01]  /*2760*/  MUFU.SIN R9, R10 ;  /* 0x0000000a00097308 */ /* 0x000fe20000000400 */
[----:B------:R-:W-:Y:S02]  /*2770*/  FMUL.FTZ R7, R22, UR19 ;  /* 0x0000001316077c20 */ /* 0x000fe40008410000 */
[----:B------:R-:W-:-:S02]  /*2780*/  FMUL.RZ R113, R8, 0.15915493667125701904 ;  /* 0x3e22f98308717820 */ /* 0x000fc4000040c000 */
[----:B------:R-:W-:Y:S02]  /*2790*/  FMUL.FTZ R8, R24, UR19 ;  /* 0x0000001318087c20 */ /* 0x000fe40008410000 */
[----:B-1----:R-:W-:Y:S01]  /*27a0*/  FMUL.FTZ R6, R13, UR19 ;  /* 0x000000130d067c20 */ /* 0x002fe20008410000 */
        /* <DEDUP_REMOVED lines=29> */
[----:B--2---:R-:W-:-:S05]  /*2980*/  MOV R113, UR18 ;  /* 0x0000001200717c02 */ /* 0x004fca0008000f00 */
[----:B------:R-:W-:Y:S02]  /*2990*/  FMUL.FTZ R113, R113, 1.4426950216293334961 ;  /* 0x3fb8aa3b71717820 */ /* 0x000fe40000410000 */
[----:B------:R-:W-:Y:S01]  /*29a0*/  MUFU.SIN R125, R114 ;  /* 0x00000072007d7308 */ /* 0x000fe20000000400 */
[----:B0-----:R-:W-:Y:S02]  /*29b0*/  FMUL.RZ R8, R7, 0.15915493667125701904 ;  /* 0x3e22f98307087820 */ /* 0x001fe4000040c000 */
[----:B------:R-:W-:Y:S02]  /*29c0*/  FMUL.FTZ R6, R26, R113 ;  /* 0x000000711a067220 */ /* 0x000fe40000410000 */
[----:B------:R-:W-:-:S03]  /*29d0*/  FMUL.FTZ R7, R15, UR19 ;  /* 0x000000130f077c20 */ /* 0x000fc60008410000 */
[----:B------:R0:W-:Y:S08]  /*29e0*/  MUFU.COS R127, R114 ;  /* 0x00000072007f7308 */ /* 0x0001f00000000000 */
[----:B------:R-:W1:Y:S01]  /*29f0*/  MUFU.EX2 R6, R6 ;  /* 0x0000000600067308 */ /* 0x000e620000000800 */
[----:B0-----:R-:W-:Y:S02]  /*2a00*/  FMUL.RZ R114, R7, 0.15915493667125701904 ;  /* 0x3e22f98307727820 */ /* 0x001fe4000040c000 */
[----:B------:R-:W-:-:S05]  /*2a10*/  FMUL.FTZ R7, R14, UR19 ;  /* 0x000000130e077c20 */ /* 0x000fca0008410000 */
[----:B------:R-:W-:Y:S08]  /*2a20*/  MUFU.SIN R126, R10 ;  /* 0x0000000a007e7308 */ /* 0x000ff00000000400 */
[----:B------:R0:W-:Y:S01]  /*2a30*/  MUFU.COS R128, R10 ;  /* 0x0000000a00807308 */ /* 0x0001e20000000000 */
[----:B-1----:R-:W-:-:S07]  /*2a40*/  FMUL.FTZ R9, R6, R9 ;  /* 0x0000000906097220 */ /* 0x002fce0000410000 */
[----:B------:R-:W-:Y:S01]  /*2a50*/  MUFU.SIN R185, R8 ;  /* 0x0000000800b97308 */ /* 0x000fe20000000400 */
[----:B0-----:R-:W-:Y:S02]  /*2a60*/  FMUL.RZ R10, R7, 0.15915493667125701904 ;  /* 0x3e22f983070a7820 */ /* 0x001fe4000040c000 */
[----:B------:R-:W-:-:S04]  /*2a70*/  FMUL.FTZ R7, R12, UR19 ;  /* 0x000000130c077c20 */ /* 0x000fc80008410000 */
[----:B------:R-:W-:Y:S01]  /*2a80*/  FMUL.RZ R124, R7, 0.15915493667125701904 ;  /* 0x3e22f983077c7820 */ /* 0x000fe2000040c000 */
[----:B------:R0:W-:Y:S01]  /*2a90*/  MUFU.COS R183, R8 ;  /* 0x0000000800b77308 */ /* 0x0001e20000000000 */
[----:B------:R-:W-:-:S07]  /*2aa0*/  IADD3 R7, R111, 0x200, RZ ;  /* 0x000002006f077810 */ /* 0x000fce0007ffe0ff */
[----:B------:R-:W-:Y:S01]  /*2ab0*/  MUFU.SIN R182, R114 ;  /* 0x0000007200b67308 */ /* 0x000fe20000000400 */
[----:B0-----:R-:W-:-:S04]  /*2ac0*/  MOV R8, UR24 ;  /* 0x0000001800087c02 */ /* 0x001fc80008000f00 */
[----:B------:R-:W-:Y:S01]  /*2ad0*/  ISETP.LT.OR P2, PT, R8, 0x2, P0 ;  /* 0x000000020800780c */ /* 0x000fe20000741670 */
[----:B------:R-:W-:Y:S01]  /*2ae0*/  FMUL.FTZ R8, R6, R11 ;  /* 0x0000000b06087220 */ /* 0x000fe20000410000 */
[----:B------:R-:W-:Y:S01]  /*2af0*/  MOV R6, UR44 ;  /* 0x0000002c00067c02 */ /* 0x000fe20008000f00 */
[----:B------:R0:W-:Y:S08]  /*2b00*/  MUFU.COS R176, R114 ;  /* 0x0000007200b07308 */ /* 0x0001f00000000000 */
[----:B------:R-:W-:Y:S01]  /*2b10*/  MUFU.SIN R133, R10 ;  /* 0x0000000a00857308 */ /* 0x000fe20000000400 */
[----:B0-----:R-:W-:-:S02]  /*2b20*/  SEL R114, R7, UR39, P1 ;  /* 0x0000002707727c07 */ /* 0x001fc40008800000 */
[----:B------:R-:W-:-:S03]  /*2b30*/  MOV R7, UR45 ;  /* 0x0000002d00077c02 */ /* 0x000fc60008000f00 */
[----:B------:R0:W-:Y:S02]  /*2b40*/  STS.64 [R114.X8+0x880], R8 ;  /* 0x0008800872007388 */ /* 0x0001e40000008a00 */
[----:B------:R1:W-:Y:S08]  /*2b50*/  MUFU.COS R135, R10 ;  /* 0x0000000a00877308 */ /* 0x0003f00000000000 */
[----:B------:R-:W-:Y:S01]  /*2b60*/  MUFU.SIN R190, R115 ;  /* 0x0000007300be7308 */ /* 0x000fe20000000400 */
[----:B-1----:R-:W-:Y:S01]  /*2b70*/  CS2R R10, SRZ ;  /* 0x00000000000a7805 */ /* 0x002fe2000001ff00 */
[----:B------:R-:W-:Y:S06]  /*2b80*/  BAR.SYNC.DEFER_BLOCKING 0x0 ;  /* 0x0000000000007b1d */ /* 0x000fec0000010000 */
[----:B------:R1:W-:Y:S01]  /*2b90*/  MUFU.COS R132, R115 ;  /* 0x0000007300847308 */ /* 0x0003e20000000000 */
[----:B---3--:R-:W-:-:S02]  /*2ba0*/  FMUL.FTZ R151, R3, R5 ;  /* 0x0000000503977220 */ /* 0x008fc40000410000 */
[----:B------:R-:W-:Y:S02]  /*2bb0*/  FMUL.FTZ R153, R3, R4 ;  /* 0x0000000403997220 */ /* 0x000fe40000410000 */
[----:B------:R-:W-:-:S03]  /*2bc0*/  FMUL.FTZ R117, R24, R113 ;  /* 0x0000007118757220 */ /* 0x000fc60000410000 */
[----:B------:R-:W-:Y:S01]  /*2bd0*/  MUFU.SIN R199, R124 ;  /* 0x0000007c00c77308 */ /* 0x000fe20000000400 */
[----:B-1----:R-:W-:-:S07]  /*2be0*/  FMUL.FTZ R115, R25, R113 ;  /* 0x0000007119737220 */ /* 0x002fce0000410000 */
[----:B------:R1:W-:Y:S01]  /*2bf0*/  MUFU.COS R197, R124 ;  /* 0x0000007c00c57308 */ /* 0x0003e20000000000 */
[----:B------:R2:W5:Y:S01]  /*2c00*/  @!P2 LDG.E.64 R10, [R6.64+0x8] ;  /* 0x00000820060aa981 */ /* 0x000562000c1e1b00 */
[----:B------:R-:W-:Y:S01]  /*2c10*/  FMUL.FTZ R3, R13, R113 ;  /* 0x000000710d037220 */ /* 0x000fe20000410000 */
[----:B------:R-:W-:Y:S01]  /*2c20*/  ISETP.NE.AND P2, PT, R111, 0x1f, PT ;  /* 0x0000001f6f00780c */ /* 0x000fe20003f45270 */
[C---:B------:R-:W-:Y:S01]  /*2c30*/  FFMA.FTZ R151, R2.reuse, R4, -R151 ;  /* 0x0000000402977223 */ /* 0x040fe20000010897 */
[----:B------:R-:W-:Y:S01]  /*2c40*/  BSSY B0, `(.L_x_8104) ;  /* 0x000010b000007945 */ /* 0x000fe20003800000 */
[----:B------:R-:W-:Y:S02]  /*2c50*/  FFMA.FTZ R153, R2, R5, R153 ;  /* 0x0000000502997223 */ /* 0x000fe40000010099 */
[----:B------:R-:W3:Y:S01]  /*2c60*/  MUFU.EX2 R115, R115 ;  /* 0x0000007300737308 */ /* 0x000ee20000000800 */
[-C--:B-1----:R-:W-:Y:S02]  /*2c70*/  FMUL.FTZ R124, R20, R113.reuse ;  /* 0x00000071147c7220 */ /* 0x082fe40000410000 */
[----:B------:R-:W-:-:S02]  /*2c80*/  FMUL.FTZ R2, R14, R113 ;  /* 0x000000710e027220 */ /* 0x000fc40000410000 */
[-C--:B--2---:R-:W-:Y:S02]  /*2c90*/  FMUL.FTZ R6, R19, R113.reuse ;  /* 0x0000007113067220 */ /* 0x084fe40000410000 */
[-C--:B------:R-:W-:Y:S01]  /*2ca0*/  FMUL.FTZ R7, R18, R113.reuse ;  /* 0x0000007112077220 */ /* 0x080fe20000410000 */
[----:B------:R-:W1:Y:S01]  /*2cb0*/  MUFU.EX2 R124, R124 ;  /* 0x0000007c007c7308 */ /* 0x000e620000000800 */
[-C--:B0-----:R-:W-:Y:S02]  /*2cc0*/  FMUL.FTZ R114, R21, R113.reuse ;  /* 0x0000007115727220 */ /* 0x081fe40000410000 */
[-C--:B------:R-:W-:Y:S02]  /*2cd0*/  FMUL.FTZ R119, R23, R113.reuse ;  /* 0x0000007117777220 */ /* 0x080fe40000410000 */
[----:B------:R-:W-:Y:S02]  /*2ce0*/  FMUL.FTZ R121, R22, R113 ;  /* 0x0000007116797220 */ /* 0x000fe40000410000 */
[----:B------:R-:W-:Y:S01]  /*2cf0*/  FMUL.FTZ R4, R0, UR19 ;  /* 0x0000001300047c20 */ /* 0x000fe20008410000 */
[----:B------:R-:W0:Y:S01]  /*2d00*/  MUFU.EX2 R6, R6 ;  /* 0x0000000600067308 */ /* 0x000e220000000800 */
[----:B---3--:R-:W-:-:S02]  /*2d10*/  FMUL.FTZ R145, R115, R116 ;  /* 0x0000007473917220 */ /* 0x008fc40000410000 */
[----:B------:R-:W-:Y:S02]  /*2d20*/  FMUL.FTZ R146, R115, R146 ;  /* 0x0000009273927220 */ /* 0x000fe40000410000 */
[----:B------:R-:W-:Y:S02]  /*2d30*/  FMUL.FTZ R5, RZ, R145 ;  /* 0x00000091ff057220 */ /* 0x000fe40000410000 */
[----:B------:R-:W-:Y:S01]  /*2d40*/  FMUL.RZ R134, R4, 0.15915493667125701904 ;  /* 0x3e22f98304867820 */ /* 0x000fe2000040c000 */
[----:B------:R-:W2:Y:S01]  /*2d50*/  MUFU.EX2 R7, R7 ;  /* 0x0000000700077308 */ /* 0x000ea20000000800 */
[C---:B-1----:R-:W-:Y:S02]  /*2d60*/  FMUL.FTZ R193, R124.reuse, R193 ;  /* 0x000000c17cc17220 */ /* 0x042fe40000410000 */
[----:B------:R-:W-:Y:S01]  /*2d70*/  FMUL.FTZ R195, R124, R195 ;  /* 0x000000c37cc37220 */ /* 0x000fe20000410000 */
[----:B------:R-:W-:Y:S01]  /*2d80*/  HADD2.F32 R124, -RZ, R89.H0_H0 ;  /* 0x20000059ff7c7230 */ /* 0x000fe20000004100 */
[----:B------:R-:W-:-:S02]  /*2d90*/  FMUL.FTZ R4, R12, R113 ;  /* 0x000000710c047220 */ /* 0x000fc40000410000 */
[----:B------:R-:W-:Y:S01]  /*2da0*/  FMUL.FTZ R129, R17, R113 ;  /* 0x0000007111817220 */ /* 0x000fe20000410000 */
[----:B------:R-:W1:Y:S01]  /*2db0*/  MUFU.EX2 R3, R3 ;  /* 0x0000000300037308 */ /* 0x000e620000000800 */
[C---:B0-----:R-:W-:Y:S01]  /*2dc0*/  FMUL.FTZ R194, R6.reuse, R125 ;  /* 0x0000007d06c27220 */ /* 0x041fe20000410000 */
[----:B------:R-:W-:Y:S01]  /*2dd0*/  HADD2.F32 R125, -RZ, R201.H0_H0 ;  /* 0x200000c9ff7d7230 */ /* 0x000fe20000004100 */
[----:B------:R-:W-:Y:S02]  /*2de0*/  FMUL.FTZ R192, R6, R127 ;  /* 0x0000007f06c07220 */ /* 0x000fe40000410000 */
[----:B------:R-:W-:Y:S02]  /*2df0*/  FMUL.FTZ R130, R16, R113 ;  /* 0x0000007110827220 */ /* 0x000fe40000410000 */
[----:B------:R-:W-:Y:S01]  /*2e00*/  FMUL.FTZ R157, R26, R125 ;  /* 0x0000007d1a9d7220 */ /* 0x000fe20000410000 */
[----:B------:R-:W0:Y:S01]  /*2e10*/  MUFU.EX2 R117, R117 ;  /* 0x0000007500757308 */ /* 0x000e220000000800 */
[----:B--2---:R-:W-:-:S02]  /*2e20*/  FMUL.FTZ R189, R7, R128 ;  /* 0x0000008007bd7220 */ /* 0x004fc40000410000 */
[----:B------:R-:W-:Y:S02]  /*2e30*/  FMUL.FTZ R191, R7, R126 ;  /* 0x0000007e07bf7220 */ /* 0x000fe40000410000 */
[-C--:B------:R-:W-:Y:S02]  /*2e40*/  FMUL.FTZ R7, R145, R157.reuse ;  /* 0x0000009d91077220 */ /* 0x080fe40000410000 */
[----:B------:R-:W-:Y:S01]  /*2e50*/  FFMA.FTZ R5, R146, R157, -R5 ;  /* 0x0000009d92057223 */ /* 0x000fe20000010805 */
[----:B------:R-:W2:Y:S01]  /*2e60*/  MUFU.EX2 R2, R2 ;  /* 0x0000000200027308 */ /* 0x000ea20000000800 */
[----:B------:R-:W-:Y:S02]  /*2e70*/  FFMA.FTZ R7, RZ, R146, R7 ;  /* 0x00000092ff077223 */ /* 0x000fe40000010007 */
[C---:B-1----:R-:W-:Y:S01]  /*2e80*/  FMUL.FTZ R187, R3.reuse, R132 ;  /* 0x0000008403bb7220 */ /* 0x042fe20000410000 */
[----:B------:R-:W-:Y:S01]  /*2e90*/  HADD2.F32 R132, -RZ, R79.H0_H0 ;  /* 0x2000004fff847230 */ /* 0x000fe20000004100 */
[----:B------:R-:W-:-:S02]  /*2ea0*/  FMUL.FTZ R190, R3, R190 ;  /* 0x000000be03be7220 */ /* 0x000fc40000410000 */
[----:B------:R-:W-:Y:S01]  /*2eb0*/  FMUL.FTZ R3, R9, R145 ;  /* 0x0000009109037220 */ /* 0x000fe20000410000 */
[----:B------:R-:W1:Y:S01]  /*2ec0*/  MUFU.EX2 R114, R114 ;  /* 0x0000007200727308 */ /* 0x000e620000000800 */
[C---:B0-----:R-:W-:Y:S02]  /*2ed0*/  FMUL.FTZ R143, R117.reuse, R118 ;  /* 0x00000076758f7220 */ /* 0x041fe40000410000 */
[----:B------:R-:W-:Y:S02]  /*2ee0*/  FADD.FTZ R7, RZ, R7 ;  /* 0x00000007ff077221 */ /* 0x000fe40000010000 */
[----:B------:R-:W-:Y:S02]  /*2ef0*/  FFMA.FTZ R3, R8, R146, -R3 ;  /* 0x0000009208037223 */ /* 0x000fe40000010803 */
[----:B------:R-:W-:Y:S01]  /*2f00*/  FMUL.FTZ R144, R117, R144 ;  /* 0x0000009075907220 */ /* 0x000fe20000410000 */
[----:B------:R-:W0:Y:S01]  /*2f10*/  MUFU.EX2 R119, R119 ;  /* 0x0000007700777308 */ /* 0x000e220000000800 */
[C---:B--2---:R-:W-:Y:S01]  /*2f20*/  FMUL.FTZ R178, R2.reuse, R135 ;  /* 0x0000008702b27220 */ /* 0x044fe20000410000 */
[----:B------:R-:W-:Y:S01]  /*2f30*/  HADD2.F32 R117, -RZ, R82.H0_H0 ;  /* 0x20000052ff757230 */ /* 0x000fe20000004100 */
[----:B------:R-:W-:Y:S01]  /*2f40*/  FMUL.FTZ R188, R2, R133 ;  /* 0x0000008502bc7220 */ /* 0x000fe20000410000 */
[----:B------:R-:W-:Y:S01]  /*2f50*/  HADD2.F32 R135, -RZ, R80.H0_H0 ;  /* 0x20000050ff877230 */ /* 0x000fe20000004100 */
[----:B------:R-:W-:Y:S01]  /*2f60*/  FMUL.FTZ R2, R8, R145 ;  /* 0x0000009108027220 */ /* 0x000fe20000410000 */
[----:B------:R-:W-:Y:S01]  /*2f70*/  HADD2.F32 R133, -RZ, R78.H0_H0 ;  /* 0x2000004eff857230 */ /* 0x000fe20000004100 */
[----:B------:R-:W-:Y:S01]  /*2f80*/  FFMA.FTZ R5, R25, R124, R5 ;  /* 0x0000007c19057223 */ /* 0x000fe20000010005 */
[----:B------:R-:W2:Y:S01]  /*2f90*/  MUFU.EX2 R121, R121 ;  /* 0x0000007900797308 */ /* 0x000ea20000000800 */
[C---:B-1----:R-:W-:Y:S01]  /*2fa0*/  FMUL.FTZ R138, R114.reuse, R123 ;  /* 0x0000007b728a7220 */ /* 0x042fe20000410000 */
[----:B------:R-:W-:Y:S01]  /*2fb0*/  HADD2.F32 R123, -RZ, R88.H0_H0 ;  /* 0x20000058ff7b7230 */ /* 0x000fe20000004100 */
[----:B------:R-:W-:-:S02]  /*2fc0*/  FMUL.FTZ R137, R114, R137 ;  /* 0x0000008972897220 */ /* 0x000fc40000410000 */
[----:B------:R-:W-:Y:S02]  /*2fd0*/  FMUL.FTZ R114, R143, R7 ;  /* 0x000000078f727220 */ /* 0x000fe40000410000 */
[----:B------:R-:W-:Y:S01]  /*2fe0*/  FFMA.FTZ R2, R9, R146, R2 ;  /* 0x0000009209027223 */ /* 0x000fe20000010002 */
[----:B------:R-:W1:Y:S01]  /*2ff0*/  MUFU.EX2 R4, R4 ;  /* 0x0000000400047308 */ /* 0x000e620000000800 */
[C---:B------:R-:W-:Y:S02]  /*3000*/  FMUL.FTZ R115, R143.reuse, R3 ;  /* 0x000000038f737220 */ /* 0x040fe40000410000 */
[CC--:B------:R-:W-:Y:S02]  /*3010*/  FMUL.FTZ R116, R143.reuse, R5.reuse ;  /* 0x000000058f747220 */ /* 0x0c0fe40000410000 */
[C---:B------:R-:W-:Y:S02]  /*3020*/  FFMA.FTZ R114, R144.reuse, R5, -R114 ;  /* 0x0000000590727223 */ /* 0x040fe40000010872 */
[----:B------:R-:W-:Y:S01]  /*3030*/  FMUL.FTZ R6, R143, R2 ;  /* 0x000000028f067220 */ /* 0x000fe20000410000 */
[----:B------:R-:W-:Y:S01]  /*3040*/  MUFU.COS R136, R134 ;  /* 0x0000008600887308 */ /* 0x000fe20000000000 */
[----:B0-----:R-:W-:Y:S01]  /*3050*/  FMUL.FTZ R141, R119, R120 ;  /* 0x00000078778d7220 */ /* 0x001fe20000410000 */
[----:B------:R-:W-:Y:S01]  /*3060*/  HADD2.F32 R120, -RZ, R85.H0_H0 ;  /* 0x20000055ff787230 */ /* 0x000fe20000004100 */
[----:B------:R-:W-:-:S02]  /*3070*/  FFMA.FTZ R115, R144, R2, R115 ;  /* 0x0000000290737223 */ /* 0x000fc40000010073 */
[----:B------:R-:W-:Y:S02]  /*3080*/  FFMA.FTZ R116, R144, R7, R116 ;  /* 0x0000000790747223 */ /* 0x000fe40000010074 */
[----:B------:R-:W-:Y:S01]  /*3090*/  FFMA.FTZ R114, R24, R123, R114 ;  /* 0x0000007b18727223 */ /* 0x000fe20000010072 */
[----:B------:R-:W-:Y:S01]  /*30a0*/  MUFU.SIN R134, R134 ;  /* 0x0000008600867308 */ /* 0x000fe20000000400 */
[----:B------:R-:W-:Y:S02]  /*30b0*/  FFMA.FTZ R6, R144, R3, -R6 ;  /* 0x0000000390067223 */ /* 0x000fe40000010806 */
[----:B------:R-:W-:Y:S01]  /*30c0*/  FMUL.FTZ R142, R119, R142 ;  /* 0x0000008e778e7220 */ /* 0x000fe20000410000 */
[----:B------:R-:W-:Y:S01]  /*30d0*/  HADD2.F32 R119, -RZ, R84.H0_H0 ;  /* 0x20000054ff777230 */ /* 0x000fe20000004100 */
[C---:B------:R-:W-:Y:S02]  /*30e0*/  FMUL.FTZ R3, R141.reuse, R115 ;  /* 0x000000738d037220 */ /* 0x040fe40000410000 */
[----:B------:R-:W-:Y:S01]  /*30f0*/  FADD.FTZ R116, RZ, R116 ;  /* 0x00000074ff747221 */ /* 0x000fe20000010000 */
[----:B------:R-:W-:Y:S01]  /*3100*/  MUFU.EX2 R129, R129 ;  /* 0x0000008100817308 */ /* 0x000fe20000000800 */
[----:B------:R-:W-:-:S02]  /*3110*/  FMUL.FTZ R7, R141, R114 ;  /* 0x000000728d077220 */ /* 0x000fc40000410000 */
[-C--:B------:R-:W-:Y:S02]  /*3120*/  FMUL.FTZ R131, R15, R113.reuse ;  /* 0x000000710f837220 */ /* 0x080fe40000410000 */
[----:B------:R-:W-:Y:S02]  /*3130*/  FMUL.FTZ R113, R0, R113 ;  /* 0x0000007100717220 */ /* 0x000fe40000410000 */
[C---:B------:R-:W-:Y:S01]  /*3140*/  FFMA.FTZ R3, R142.reuse, R6, -R3 ;  /* 0x000000068e037223 */ /* 0x040fe20000010803 */
[----:B------:R-:W-:Y:S01]  /*3150*/  MUFU.EX2 R130, R130 ;  /* 0x0000008200827308 */ /* 0x000fe20000000800 */
[C---:B------:R-:W-:Y:S02]  /*3160*/  FMUL.FTZ R5, R141.reuse, R116 ;  /* 0x000000748d057220 */ /* 0x040fe40000410000 */
[----:B------:R-:W-:Y:S02]  /*3170*/  FMUL.FTZ R6, R141, R6 ;  /* 0x000000068d067220 */ /* 0x000fe40000410000 */
[----:B------:R-:W-:-:S02]  /*3180*/  FFMA.FTZ R7, R142, R116, R7 ;  /* 0x000000748e077223 */ /* 0x000fc40000010007 */
[C---:B--2---:R-:W-:Y:S01]  /*3190*/  FMUL.FTZ R139, R121.reuse, R122 ;  /* 0x0000007a798b7220 */ /* 0x044fe20000410000 */
[----:B------:R-:W-:Y:S01]  /*31a0*/  HADD2.F32 R122, -RZ, R87.H0_H0 ;  /* 0x20000057ff7a7230 */ /* 0x000fe20000004100 */
[C---:B------:R-:W-:Y:S01]  /*31b0*/  FFMA.FTZ R5, R142.reuse, R114, -R5 ;  /* 0x000000728e057223 */ /* 0x040fe20000010805 */
[----:B------:R-:W0:Y:S01]  /*31c0*/  MUFU.EX2 R113, R113 ;  /* 0x0000007100717308 */ /* 0x000e220000000800 */
[----:B------:R-:W-:Y:S02]  /*31d0*/  FFMA.FTZ R6, R142, R115, R6 ;  /* 0x000000738e067223 */ /* 0x000fe40000010006 */
[----:B------:R-:W-:Y:S02]  /*31e0*/  FADD.FTZ R7, RZ, R7 ;  /* 0x00000007ff077221 */ /* 0x000fe40000010000 */
[----:B------:R-:W-:Y:S01]  /*31f0*/  FMUL.FTZ R140, R121, R140 ;  /* 0x0000008c798c7220 */ /* 0x000fe20000410000 */
[----:B------:R-:W-:Y:S01]  /*3200*/  HADD2.F32 R121, -RZ, R86.H0_H0 ;  /* 0x20000056ff797230 */ /* 0x000fe20000004100 */
[----:B------:R-:W-:Y:S01]  /*3210*/  FMUL.FTZ R115, R139, R3 ;  /* 0x000000038b737220 */ /* 0x000fe20000410000 */
[----:B------:R-:W2:Y:S01]  /*3220*/  MUFU.EX2 R131, R131 ;  /* 0x0000008300837308 */ /* 0x000ea20000000800 */
[----:B------:R-:W-:-:S02]  /*3230*/  FFMA.FTZ R5, R23, R122, R5 ;  /* 0x0000007a17057223 */ /* 0x000fc40000010005 */
[C---:B------:R-:W-:Y:S02]  /*3240*/  FMUL.FTZ R2, R139.reuse, R7 ;  /* 0x000000078b027220 */ /* 0x040fe40000410000 */
[-C--:B------:R-:W-:Y:S02]  /*3250*/  FFMA.FTZ R115, R140, R6.reuse, R115 ;  /* 0x000000068c737223 */ /* 0x080fe40000010073 */
[C---:B------:R-:W-:Y:S02]  /*3260*/  FMUL.FTZ R6, R139.reuse, R6 ;  /* 0x000000068b067220 */ /* 0x040fe40000410000 */
[C---:B-1----:R-:W-:Y:S02]  /*3270*/  FMUL.FTZ R197, R4.reuse, R197 ;  /* 0x000000c504c57220 */ /* 0x042fe40000410000 */
[----:B------:R-:W-:Y:S02]  /*3280*/  FMUL.FTZ R199, R4, R199 ;  /* 0x000000c704c77220 */ /* 0x000fe40000410000 */
[----:B------:R-:W-:-:S02]  /*3290*/  FMUL.FTZ R4, R139, R5 ;  /* 0x000000058b047220 */ /* 0x000fc40000410000 */
[C---:B------:R-:W-:Y:S02]  /*32a0*/  FFMA.FTZ R2, R140.reuse, R5, -R2 ;  /* 0x000000058c027223 */ /* 0x040fe40000010802 */
[C---:B------:R-:W-:Y:S02]  /*32b0*/  FFMA.FTZ R6, R140.reuse, R3, -R6 ;  /* 0x000000038c067223 */ /* 0x040fe40000010806 */
[C---:B------:R-:W-:Y:S02]  /*32c0*/  FMUL.FTZ R3, R137.reuse, R115 ;  /* 0x0000007389037220 */ /* 0x040fe40000410000 */
[----:B------:R-:W-:Y:S02]  /*32d0*/  FFMA.FTZ R4, R140, R7, R4 ;  /* 0x000000078c047223 */ /* 0x000fe40000010004 */
[----:B------:R-:W-:Y:S02]  /*32e0*/  FFMA.FTZ R2, R22, R121, R2 ;  /* 0x0000007916027223 */ /* 0x000fe40000010002 */
[----:B------:R-:W-:-:S02]  /*32f0*/  FMUL.FTZ R5, R137, R6 ;  /* 0x0000000689057220 */ /* 0x000fc40000410000 */
[----:B------:R-:W-:Y:S02]  /*3300*/  FFMA.FTZ R6, R138, R6, -R3 ;  /* 0x000000068a067223 */ /* 0x000fe40000010803 */
[----:B------:R-:W-:Y:S02]  /*3310*/  FADD.FTZ R4, RZ, R4 ;  /* 0x00000004ff047221 */ /* 0x000fe40000010000 */
[----:B------:R-:W-:Y:S02]  /*3320*/  FMUL.FTZ R3, R137, R2 ;  /* 0x0000000289037220 */ /* 0x000fe40000410000 */
[----:B0-----:R-:W-:Y:S02]  /*3330*/  FMUL.FTZ R136, R113, R136 ;  /* 0x0000008871887220 */ /* 0x001fe40000410000 */
[----:B------:R-:W-:Y:S02]  /*3340*/  FMUL.FTZ R163, R27, R153 ;  /* 0x000000991ba37220 */ /* 0x000fe40000410000 */
[----:B------:R-:W-:-:S02]  /*3350*/  FMUL.FTZ R7, R137, R4 ;  /* 0x0000000489077220 */ /* 0x000fc40000410000 */
[----:B------:R-:W-:Y:S02]  /*3360*/  FFMA.FTZ R3, R138, R4, R3 ;  /* 0x000000048a037223 */ /* 0x000fe40000010003 */
[----:B------:R-:W-:Y:S02]  /*3370*/  FMUL.FTZ R134, R113, R134 ;  /* 0x0000008671867220 */ /* 0x000fe40000410000 */
[----:B------:R-:W-:Y:S02]  /*3380*/  FMUL.FTZ R159, R27, R151 ;  /* 0x000000971b9f7220 */ /* 0x000fe40000410000 */
[-C--:B------:R-:W-:Y:S02]  /*3390*/  FMUL.FTZ R4, R136, R163.reuse ;  /* 0x000000a388047220 */ /* 0x080fe40000410000 */
[----:B------:R-:W-:Y:S02]  /*33a0*/  FFMA.FTZ R7, R138, R2, -R7 ;  /* 0x000000028a077223 */ /* 0x000fe40000010807 */
[----:B------:R-:W-:-:S02]  /*33b0*/  FMUL.FTZ R2, R134, R163 ;  /* 0x000000a386027220 */ /* 0x000fc40000410000 */
[----:B------:R-:W-:Y:S02]  /*33c0*/  FMUL.FTZ R165, R28, R153 ;  /* 0x000000991ca57220 */ /* 0x000fe40000410000 */
[----:B------:R-:W-:Y:S02]  /*33d0*/  FFMA.FTZ R116, -R134, R159, -R4 ;  /* 0x0000009f86747223 */ /* 0x000fe40000010904 */
[----:B------:R-:W-:Y:S02]  /*33e0*/  FADD.FTZ R4, RZ, R3 ;  /* 0x00000003ff047221 */ /* 0x000fe40000010000 */
[----:B------:R-:W-:Y:S02]  /*33f0*/  FFMA.FTZ R114, R138, R115, R5 ;  /* 0x000000738a727223 */ /* 0x000fe40000010005 */
[----:B------:R-:W-:Y:S02]  /*3400*/  FMUL.FTZ R162, R28, R151 ;  /* 0x000000971ca27220 */ /* 0x000fe40000410000 */
[----:B------:R-:W-:-:S02]  /*3410*/  FFMA.FTZ R5, R136, R159, -R2 ;  /* 0x0000009f88057223 */ /* 0x000fc40000010802 */
[----:B------:R-:W-:Y:S02]  /*3420*/  FADD.FTZ R118, -R165, R116 ;  /* 0x00000074a5767221 */ /* 0x000fe40000010100 */
[----:B------:R-:W-:Y:S02]  /*3430*/  FFMA.FTZ R2, R21, R120, R7 ;  /* 0x0000007815027223 */ /* 0x000fe40000010007 */
[----:B------:R-:W-:Y:S02]  /*3440*/  FMUL.FTZ R3, R195, R4 ;  /* 0x00000004c3037220 */ /* 0x000fe40000410000 */
[----:B------:R-:W-:Y:S02]  /*3450*/  FADD.FTZ R116, R162, R5 ;  /* 0x00000005a2747221 */ /* 0x000fe40000010000 */
[----:B------:R-:W-:Y:S02]  /*3460*/  FMUL.FTZ R7, R199, -R118 ;  /* 0x80000076c7077220 */ /* 0x000fe40000410000 */
[----:B------:R-:W-:-:S02]  /*3470*/  FMUL.FTZ R5, R195, R2 ;  /* 0x00000002c3057220 */ /* 0x000fc40000410000 */
[----:B------:R-:W-:Y:S02]  /*3480*/  FFMA.FTZ R3, R193, R2, -R3 ;  /* 0x00000002c1037223 */ /* 0x000fe40000010803 */
[----:B------:R-:W-:Y:S02]  /*3490*/  FFMA.FTZ R115, R197, R116, -R7 ;  /* 0x00000074c5737223 */ /* 0x000fe40000010807 */
[----:B------:R-:W-:Y:S02]  /*34a0*/  FFMA.FTZ R5, R193, R4, R5 ;  /* 0x00000004c1057223 */ /* 0x000fe40000010005 */
[----:B------:R-:W-:Y:S02]  /*34b0*/  FFMA.FTZ R7, R20, R119, R3 ;  /* 0x0000007714077223 */ /* 0x000fe40000010003 */
[C---:B------:R-:W-:Y:S02]  /*34c0*/  FMUL.FTZ R3, R195.reuse, R6 ;  /* 0x00000006c3037220 */ /* 0x040fe40000410000 */
[----:B------:R-:W-:-:S02]  /*34d0*/  FMUL.FTZ R2, R195, R114 ;  /* 0x00000072c3027220 */ /* 0x000fc40000410000 */
[----:B------:R-:W-:Y:S02]  /*34e0*/  FADD.FTZ R113, RZ, R5 ;  /* 0x00000005ff717221 */ /* 0x000fe40000010000 */
[----:B------:R-:W-:Y:S02]  /*34f0*/  FMUL.FTZ R4, R194, R7 ;  /* 0x00000007c2047220 */ /* 0x000fe40000410000 */
[----:B------:R-:W-:Y:S02]  /*3500*/  FFMA.FTZ R5, R193, R114, R3 ;  /* 0x00000072c1057223 */ /* 0x000fe40000010003 */
[----:B------:R-:W-:Y:S02]  /*3510*/  FMUL.FTZ R116, R199, -R116 ;  /* 0x80000074c7747220 */ /* 0x000fe40000410000 */
[----:B------:R-:W-:Y:S02]  /*3520*/  FFMA.FTZ R3, R193, R6, -R2 ;  /* 0x00000006c1037223 */ /* 0x000fe40000010802 */
[----:B------:R-:W-:-:S02]  /*3530*/  FFMA.FTZ R6, R192, R113, R4 ;  /* 0x00000071c0067223 */ /* 0x000fc40000010004 */
[C---:B------:R-:W-:Y:S02]  /*3540*/  FMUL.FTZ R113, R194.reuse, R113 ;  /* 0x00000071c2717220 */ /* 0x040fe40000410000 */
[----:B------:R-:W-:Y:S01]  /*3550*/  FFMA.FTZ R127, R197, R118, R116 ;  /* 0x00000076c57f7223 */ /* 0x000fe20000010074 */
[----:B------:R-:W-:Y:S01]  /*3560*/  HADD2.F32 R118, -RZ, R83.H0_H0 ;  /* 0x20000053ff767230 */ /* 0x000fe20000004100 */
[----:B------:R-:W-:Y:S01]  /*3570*/  FMUL.FTZ R2, R194, R5 ;  /* 0x00000005c2027220 */ /* 0x000fe20000410000 */
[----:B------:R-:W-:Y:S01]  /*3580*/  HADD2.F32 R116, -RZ, R81.H0_H0 ;  /* 0x20000051ff747230 */ /* 0x000fe20000004100 */
[----:B------:R-:W-:Y:S02]  /*3590*/  FFMA.FTZ R113, R192, R7, -R113 ;  /* 0x00000007c0717223 */ /* 0x000fe40000010871 */
[----:B------:R-:W-:Y:S02]  /*35a0*/  FADD.FTZ R114, RZ, R6 ;  /* 0x00000006ff727221 */ /* 0x000fe40000010000 */
[----:B------:R-:W-:-:S02]  /*35b0*/  FMUL.FTZ R4, R194, R3 ;  /* 0x00000003c2047220 */ /* 0x000fc40000410000 */
[C---:B------:R-:W-:Y:S02]  /*35c0*/  FFMA.FTZ R2, R192.reuse, R3, -R2 ;  /* 0x00000003c0027223 */ /* 0x040fe40000010802 */
[----:B------:R-:W-:Y:S02]  /*35d0*/  FFMA.FTZ R6, R19, R118, R113 ;  /* 0x0000007613067223 */ /* 0x000fe40000010071 */
[C---:B------:R-:W-:Y:S02]  /*35e0*/  FMUL.FTZ R7, R191.reuse, R114 ;  /* 0x00000072bf077220 */ /* 0x040fe40000410000 */
[----:B------:R-:W-:Y:S02]  /*35f0*/  FFMA.FTZ R4, R192, R5, R4 ;  /* 0x00000005c0047223 */ /* 0x000fe40000010004 */
[C---:B------:R-:W-:Y:S02]  /*3600*/  FMUL.FTZ R5, R191.reuse, R2 ;  /* 0x00000002bf057220 */ /* 0x040fe40000410000 */
[----:B------:R-:W-:-:S02]  /*3610*/  FMUL.FTZ R113, R191, R6 ;  /* 0x00000006bf717220 */ /* 0x000fc40000410000 */
[----:B------:R-:W-:Y:S02]  /*3620*/  FFMA.FTZ R7, R189, R6, -R7 ;  /* 0x00000006bd077223 */ /* 0x000fe40000010807 */
[----:B------:R-:W-:Y:S02]  /*3630*/  FMUL.FTZ R3, R191, R4 ;  /* 0x00000004bf037220 */ /* 0x000fe40000410000 */
[----:B------:R-:W-:Y:S02]  /*3640*/  FMUL.FTZ R186, R129, R186 ;  /* 0x000000ba81ba7220 */ /* 0x000fe40000410000 */
[C---:B------:R-:W-:Y:S02]  /*3650*/  FFMA.FTZ R5, R189.reuse, R4, R5 ;  /* 0x00000004bd057223 */ /* 0x040fe40000010005 */
[----:B------:R-:W-:Y:S02]  /*3660*/  FFMA.FTZ R113, R189, R114, R113 ;  /* 0x00000072bd717223 */ /* 0x000fe40000010071 */
[----:B------:R-:W-:-:S02]  /*3670*/  FFMA.FTZ R7, R18, R117, R7 ;  /* 0x0000007512077223 */ /* 0x000fc40000010007 */
[----:B------:R-:W-:Y:S02]  /*3680*/  FFMA.FTZ R3, R189, R2, -R3 ;  /* 0x00000002bd037223 */ /* 0x000fe40000010803 */
[----:B------:R-:W-:Y:S02]  /*3690*/  FMUL.FTZ R184, R129, R184 ;  /* 0x000000b881b87220 */ /* 0x000fe40000410000 */
[C---:B------:R-:W-:Y:S02]  /*36a0*/  FMUL.FTZ R2, R186.reuse, R5 ;  /* 0x00000005ba027220 */ /* 0x040fe40000410000 */
[----:B------:R-:W-:Y:S02]  /*36b0*/  FADD.FTZ R113, RZ, R113 ;  /* 0x00000071ff717221 */ /* 0x000fe40000010000 */
[C---:B------:R-:W-:Y:S02]  /*36c0*/  FMUL.FTZ R6, R186.reuse, R7 ;  /* 0x00000007ba067220 */ /* 0x040fe40000410000 */
[----:B------:R-:W-:-:S02]  /*36d0*/  FMUL.FTZ R4, R186, R3 ;  /* 0x00000003ba047220 */ /* 0x000fc40000410000 */
[----:B------:R-:W-:Y:S02]  /*36e0*/  FFMA.FTZ R2, R184, R3, -R2 ;  /* 0x00000003b8027223 */ /* 0x000fe40000010802 */
[-C--:B------:R-:W-:Y:S02]  /*36f0*/  FMUL.FTZ R3, R186, R113.reuse ;  /* 0x00000071ba037220 */ /* 0x080fe40000410000 */
[C---:B------:R-:W-:Y:S02]  /*3700*/  FFMA.FTZ R6, R184.reuse, R113, R6 ;  /* 0x00000071b8067223 */ /* 0x040fe40000010006 */
[----:B------:R-:W-:Y:S02]  /*3710*/  FFMA.FTZ R3, R184, R7, -R3 ;  /* 0x00000007b8037223 */ /* 0x000fe40000010803 */
[----:B------:R-:W-:Y:S02]  /*3720*/  FMUL.FTZ R185, R130, R185 ;  /* 0x000000b982b97220 */ /* 0x000fe40000410000 */
[----:B------:R-:W-:-:S02]  /*3730*/  FADD.FTZ R114, RZ, R6 ;  /* 0x00000006ff727221 */ /* 0x000fc40000010000 */
[----:B------:R-:W-:Y:S02]  /*3740*/  FFMA.FTZ R6, R17, R116, R3 ;  /* 0x0000007411067223 */ /* 0x000fe40000010003 */
[----:B------:R-:W-:Y:S02]  /*3750*/  FMUL.FTZ R183, R130, R183 ;  /* 0x000000b782b77220 */ /* 0x000fe40000410000 */
[C---:B------:R-:W-:Y:S02]  /*3760*/  FMUL.FTZ R3, R185.reuse, R114 ;  /* 0x00000072b9037220 */ /* 0x040fe40000410000 */
[----:B------:R-:W-:Y:S02]  /*3770*/  FFMA.FTZ R4, R184, R5, R4 ;  /* 0x00000005b8047223 */ /* 0x000fe40000010004 */
[-C--:B------:R-:W-:Y:S02]  /*3780*/  FMUL.FTZ R5, R185, R6.reuse ;  /* 0x00000006b9057220 */ /* 0x080fe40000410000 */
[----:B------:R-:W-:-:S02]  /*3790*/  FFMA.FTZ R3, R183, R6, -R3 ;  /* 0x00000006b7037223 */ /* 0x000fc40000010803 */
[----:B--2---:R-:W-:Y:S02]  /*37a0*/  FMUL.FTZ R182, R131, R182 ;  /* 0x000000b683b67220 */ /* 0x004fe40000410000 */
[----:B------:R-:W-:Y:S02]  /*37b0*/  FFMA.FTZ R114, R183, R114, R5 ;  /* 0x00000072b7727223 */ /* 0x000fe40000010005 */
[----:B------:R-:W-:Y:S02]  /*37c0*/  FFMA.FTZ R7, R16, R135, R3 ;  /* 0x0000008710077223 */ /* 0x000fe40000010003 */
[----:B------:R-:W-:Y:S02]  /*37d0*/  FMUL.FTZ R176, R131, R176 ;  /* 0x000000b083b07220 */ /* 0x000fe40000410000 */
[----:B------:R-:W-:Y:S02]  /*37e0*/  FADD.FTZ R113, RZ, R114 ;  /* 0x00000072ff717221 */ /* 0x000fe40000010000 */
[----:B------:R-:W-:-:S02]  /*37f0*/  FMUL.FTZ R6, R182, R7 ;  /* 0x00000007b6067220 */ /* 0x000fc40000410000 */
[----:B------:R-:W-:Y:S02]  /*3800*/  FMUL.FTZ R5, R185, R2 ;  /* 0x00000002b9057220 */ /* 0x000fe40000410000 */
[-C--:B------:R-:W-:Y:S02]  /*3810*/  FFMA.FTZ R6, R176, R113.reuse, R6 ;  /* 0x00000071b0067223 */ /* 0x080fe40000010006 */
[----:B------:R-:W-:Y:S02]  /*3820*/  FMUL.FTZ R113, R182, R113 ;  /* 0x00000071b6717220 */ /* 0x000fe40000410000 */
[----:B------:R-:W-:Y:S02]  /*3830*/  FMUL.FTZ R166, R29, R153 ;  /* 0x000000991da67220 */ /* 0x000fe40000410000 */
[----:B------:R-:W-:Y:S02]  /*3840*/  FFMA.FTZ R113, R176, R7, -R113 ;  /* 0x00000007b0717223 */ /* 0x000fe40000010871 */
[----:B------:R-:W-:-:S02]  /*3850*/  FMUL.FTZ R3, R185, R4 ;  /* 0x00000004b9037220 */ /* 0x000fc40000410000 */
[----:B------:R-:W-:Y:S02]  /*3860*/  FFMA.FTZ R5, R183, R4, R5 ;  /* 0x00000004b7057223 */ /* 0x000fe40000010005 */
[----:B------:R-:W-:Y:S02]  /*3870*/  FFMA.FTZ R113, R15, R132, R113 ;  /* 0x000000840f717223 */ /* 0x000fe40000010071 */
[----:B------:R-:W-:Y:S02]  /*3880*/  FMUL.FTZ R164, R29, R151 ;  /* 0x000000971da47220 */ /* 0x000fe40000410000 */
[----:B------:R-:W-:Y:S02]  /*3890*/  FADD.FTZ R127, -R166, R127 ;  /* 0x0000007fa67f7221 */ /* 0x000fe40000010100 */
[----:B------:R-:W-:Y:S02]  /*38a0*/  FFMA.FTZ R3, R183, R2, -R3 ;  /* 0x00000002b7037223 */ /* 0x000fe40000010803 */
[----:B------:R-:W-:-:S02]  /*38b0*/  FMUL.FTZ R2, R182, R5 ;  /* 0x00000005b6027220 */ /* 0x000fc40000410000 */
[----:B------:R-:W-:Y:S02]  /*38c0*/  FADD.FTZ R7, RZ, R6 ;  /* 0x00000006ff077221 */ /* 0x000fe40000010000 */
[----:B------:R-:W-:Y:S02]  /*38d0*/  FMUL.FTZ R114, R188, R113 ;  /* 0x00000071bc727220 */ /* 0x000fe40000410000 */
[----:B------:R-:W-:Y:S02]  /*38e0*/  FADD.FTZ R115, R164, R115 ;  /* 0x00000073a4737221 */ /* 0x000fe40000010000 */
[----:B------:R-:W-:Y:S02]  /*38f0*/  FMUL.FTZ R126, R190, -R127 ;  /* 0x8000007fbe7e7220 */ /* 0x000fe40000410000 */
[-C--:B------:R-:W-:Y:S02]  /*3900*/  FMUL.FTZ R4, R182, R3.reuse ;  /* 0x00000003b6047220 */ /* 0x080fe40000410000 */
[----:B------:R-:W-:-:S02]  /*3910*/  FFMA.FTZ R3, R176, R3, -R2 ;  /* 0x00000003b0037223 */ /* 0x000fc40000010802 */
[-C--:B------:R-:W-:Y:S02]  /*3920*/  FMUL.FTZ R6, R188, R7.reuse ;  /* 0x00000007bc067220 */ /* 0x080fe40000410000 */
[----:B------:R-:W-:Y:S01]  /*3930*/  FFMA.FTZ R7, R178, R7, R114 ;  /* 0x00000007b2077223 */ /* 0x000fe20000010072 */
[----:B------:R-:W-:Y:S01]  /*3940*/  HADD2.F32 R114, -RZ, R77.H0_H0 ;  /* 0x2000004dff727230 */ /* 0x000fe20000004100 */
[----:B------:R-:W-:Y:S02]  /*3950*/  FFMA.FTZ R129, R187, R115, -R126 ;  /* 0x00000073bb817223 */ /* 0x000fe4000001087e */
[----:B------:R-:W-:Y:S02]  /*3960*/  FFMA.FTZ R5, R176, R5, R4 ;  /* 0x00000005b0057223 */ /* 0x000fe40000010004 */
[----:B------:R-:W-:Y:S02]  /*3970*/  FMUL.FTZ R126, R190, -R115 ;  /* 0x80000073be7e7220 */ /* 0x000fe40000410000 */
[----:B------:R-:W-:-:S02]  /*3980*/  FMUL.FTZ R4, R188, R3 ;  /* 0x00000003bc047220 */ /* 0x000fc40000410000 */
[----:B------:R-:W-:Y:S02]  /*3990*/  FFMA.FTZ R6, R178, R113, -R6 ;  /* 0x00000071b2067223 */ /* 0x000fe40000010806 */
[----:B------:R-:W-:Y:S02]  /*39a0*/  FADD.FTZ R7, RZ, R7 ;  /* 0x00000007ff077221 */ /* 0x000fe40000010000 */
[----:B------:R-:W-:Y:S02]  /*39b0*/  FFMA.FTZ R126, R187, R127, R126 ;  /* 0x0000007fbb7e7223 */ /* 0x000fe4000001007e */
[-C--:B------:R-:W-:Y:S02]  /*39c0*/  FMUL.FTZ R2, R188, R5.reuse ;  /* 0x00000005bc027220 */ /* 0x080fe40000410000 */
[----:B------:R-:W-:Y:S02]  /*39d0*/  FFMA.FTZ R4, R178, R5, R4 ;  /* 0x00000005b2047223 */ /* 0x000fe40000010004 */
[----:B------:R-:W-:-:S02]  /*39e0*/  FMUL.FTZ R173, R30, R153 ;  /* 0x000000991ead7220 */ /* 0x000fc40000410000 */
[----:B------:R-:W-:Y:S02]  /*39f0*/  FFMA.FTZ R6, R14, R133, R6 ;  /* 0x000000850e067223 */ /* 0x000fe40000010006 */
[----:B------:R-:W-:Y:S02]  /*3a00*/  FMUL.FTZ R5, R190, R7 ;  /* 0x00000007be057220 */ /* 0x000fe40000410000 */
[----:B------:R-:W-:Y:S02]  /*3a10*/  FFMA.FTZ R2, R178, R3, -R2 ;  /* 0x00000003b2027223 */ /* 0x000fe40000010802 */
[----:B------:R-:W-:Y:S02]  /*3a20*/  FADD.FTZ R113, -R173, R126 ;  /* 0x0000007ead717221 */ /* 0x000fe40000010100 */
[C---:B------:R-:W-:Y:S02]  /*3a30*/  FMUL.FTZ R126, R190.reuse, R6 ;  /* 0x00000006be7e7220 */ /* 0x040fe40000410000 */
[----:B------:R-:W-:-:S02]  /*3a40*/  FMUL.FTZ R3, R190, R4 ;  /* 0x00000004be037220 */ /* 0x000fc40000410000 */
[C---:B------:R-:W-:Y:S02]  /*3a50*/  FFMA.FTZ R5, R187.reuse, R6, -R5 ;  /* 0x00000006bb057223 */ /* 0x040fe40000010805 */
[C---:B------:R-:W-:Y:S02]  /*3a60*/  FFMA.FTZ R126, R187.reuse, R7, R126 ;  /* 0x00000007bb7e7223 */ /* 0x040fe4000001007e */
[----:B------:R-:W-:Y:S02]  /*3a70*/  FFMA.FTZ R6, R187, R2, -R3 ;  /* 0x00000002bb067223 */ /* 0x000fe40000010803 */
[----:B------:R-:W-:Y:S02]  /*3a80*/  FFMA.FTZ R128, R13, R114, R5 ;  /* 0x000000720d807223 */ /* 0x000fe40000010005 */
[----:B------:R-:W-:Y:S02]  /*3a90*/  FMUL.FTZ R2, R190, R2 ;  /* 0x00000002be027220 */ /* 0x000fe40000410000 */
[----:B------:R-:W-:-:S02]  /*3aa0*/  FADD.FTZ R126, RZ, R126 ;  /* 0x0000007eff7e7221 */ /* 0x000fc40000010000 */
[----:B------:R-:W-:Y:S02]  /*3ab0*/  FMUL.FTZ R5, R199, R128 ;  /* 0x00000080c7057220 */ /* 0x000fe40000410000 */
[----:B------:R-:W-:Y:S02]  /*3ac0*/  FFMA.FTZ R2, R187, R4, R2 ;  /* 0x00000004bb027223 */ /* 0x000fe40000010002 */
[----:B------:R-:W-:Y:S02]  /*3ad0*/  FMUL.FTZ R3, R199, R6 ;  /* 0x00000006c7037220 */ /* 0x000fe40000410000 */
[C---:B------:R-:W-:Y:S02]  /*3ae0*/  FFMA.FTZ R4, R197.reuse, R126, R5 ;  /* 0x0000007ec5047223 */ /* 0x040fe40000010005 */
[-C--:B------:R-:W-:Y:S02]  /*3af0*/  FFMA.FTZ R5, R197, R2.reuse, R3 ;  /* 0x00000002c5057223 */ /* 0x080fe40000010003 */
[----:B------:R-:W-:-:S02]  /*3b00*/  FMUL.FTZ R2, R199, R2 ;  /* 0x00000002c7027220 */ /* 0x000fc40000410000 */
[----:B------:R-:W-:Y:S02]  /*3b10*/  FMUL.FTZ R152, R134, R5 ;  /* 0x0000000586987220 */ /* 0x000fe40000410000 */
[----:B------:R-:W-:Y:S02]  /*3b20*/  FFMA.FTZ R3, R197, R6, -R2 ;  /* 0x00000006c5037223 */ /* 0x000fe40000010802 */
[----:B------:R-:W-:Y:S02]  /*3b30*/  FMUL.FTZ R174, R30, R151 ;  /* 0x000000971eae7220 */ /* 0x000fe40000410000 */
[-C--:B------:R-:W-:Y:S02]  /*3b40*/  FMUL.FTZ R2, R134, R3.reuse ;  /* 0x0000000386027220 */ /* 0x080fe40000410000 */
[C---:B------:R-:W-:Y:S02]  /*3b50*/  FFMA.FTZ R152, R136.reuse, R3, -R152 ;  /* 0x0000000388987223 */ /* 0x040fe40000010898 */
[----:B------:R-:W-:-:S02]  /*3b60*/  FFMA.FTZ R5, R136, R5, R2 ;  /* 0x0000000588057223 */ /* 0x000fc40000010002 */
[----:B------:R0:W1:Y:S01]  /*3b70*/  @P2 LDS.64 R2, [R111.X8+0x1888] ;  /* 0x001888006f022984 */ /* 0x0000620000008a00 */
[----:B------:R-:W-:Y:S02]  /*3b80*/  FADD.FTZ R129, R174, R129 ;  /* 0x00000081ae817221 */ /* 0x000fe40000010000 */
[----:B------:R-:W-:Y:S02]  /*3b90*/  FMUL.FTZ R115, R188, -R113 ;  /* 0x80000071bc737220 */ /* 0x000fe40000410000 */
[----:B------:R-:W-:Y:S02]  /*3ba0*/  FMUL.FTZ R126, R199, R126 ;  /* 0x0000007ec77e7220 */ /* 0x000fe40000410000 */
[-C--:B------:R-:W-:Y:S01]  /*3bb0*/  FFMA.FTZ R130, R178, R129.reuse, -R115 ;  /* 0x00000081b2827223 */ /* 0x080fe20000010873 */
[----:B------:R-:W-:Y:S01]  /*3bc0*/  HADD2.F32 R115, -RZ, R76.H0_H0 ;  /* 0x2000004cff737230 */ /* 0x000fe20000004100 */
[----:B------:R-:W-:Y:S02]  /*3bd0*/  FMUL.FTZ R129, R188, -R129 ;  /* 0x80000081bc817220 */ /* 0x000fe40000410000 */
[----:B------:R-:W-:-:S02]  /*3be0*/  FFMA.FTZ R126, R197, R128, -R126 ;  /* 0x00000080c57e7223 */ /* 0x000fc4000001087e */
[----:B------:R-:W-:Y:S02]  /*3bf0*/  FFMA.FTZ R129, R178, R113, R129 ;  /* 0x00000071b2817223 */ /* 0x000fe40000010081 */
[----:B------:R-:W-:Y:S02]  /*3c00*/  FFMA.FTZ R7, R12, R115, R126 ;  /* 0x000000730c077223 */ /* 0x000fe4000001007e */
[----:B------:R-:W-:Y:S02]  /*3c10*/  FADD.FTZ R113, RZ, R4 ;  /* 0x00000004ff717221 */ /* 0x000fe40000010000 */
[C---:B------:R-:W-:Y:S02]  /*3c20*/  FMUL.FTZ R6, R134.reuse, R7 ;  /* 0x0000000786067220 */ /* 0x040fe40000410000 */
[-C--:B------:R-:W-:Y:S02]  /*3c30*/  FMUL.FTZ R4, R134, R113.reuse ;  /* 0x0000007186047220 */ /* 0x080fe40000410000 */
[C---:B------:R-:W-:Y:S01]  /*3c40*/  FFMA.FTZ R6, R136.reuse, R113, R6 ;  /* 0x0000007188067223 */ /* 0x040fe20000010006 */
[----:B------:R-:W-:Y:S01]  /*3c50*/  HADD2.F32 R113, -RZ, R75.H0_H0 ;  /* 0x2000004bff717230 */ /* 0x000fe20000004100 */
[----:B------:R-:W-:Y:S01]  /*3c60*/  FFMA.FTZ R4, R136, R7, -R4 ;  /* 0x0000000788047223 */ /* 0x000fe20000010804 */
[----:B------:R-:W-:Y:S05]  /*3c70*/  @P2 BRA `(.L_x_8105) ;  /* 0x0000007000002947 */ /* 0x000fea0003800000 */
[----:B0-----:R-:W-:Y:S01]  /*3c80*/  ULDC UR20, c[0x0][0x174] ;  /* 0x00005d0000147ab9 */ /* 0x001fe20000000800 */
[----:B-1----:R-:W-:Y:S01]  /*3c90*/  HFMA2.MMA R3, -RZ, RZ, 0, 0 ;  /* 0x00000000ff037435 */ /* 0x002fe200000001ff */
[----:B------:R-:W-:Y:S01]  /*3ca0*/  UISETP.NE.AND UP0, UPT, UR24, UR20, UPT ;  /* 0x000000141800728c */ /* 0x000fe2000bf05270 */
[----:B------:R-:W-:-:S02]  /*3cb0*/  MOV R2, 0x3f800000 ;  /* 0x3f80000000027802 */ /* 0x000fc40000000f00 */
[----:B------:R-:W-:-:S03]  /*3cc0*/  MOV R7, UR9 ;  /* 0x0000000900077c02 */ /* 0x000fc60008000f00 */
[----:B------:R-:W-:-:S13]  /*3cd0*/  PLOP3.LUT P3, PT, PT, PT, UP0, 0x80, 0x0 ;  /* 0x000000000000781c */ /* 0x000fda0003f6f008 */
[----:B------:R0:W1:Y:S02]  /*3ce0*/  @P3 LDS.64 R2, [R7+UR46] ;  /* 0x0000002e07023984 */ /* 0x0000640008000a00 */
.L_x_8105:
[----:B0-----:R-:W-:Y:S05]  /*3cf0*/  BSYNC B0 ;  /* 0x0000000000007941 */ /* 0x001fea0003800000 */
.L_x_8104:
[----:B------:R-:W0:Y:S01]  /*3d00*/  SHFL.UP PT, R7, R152, 0x1, RZ ;  /* 0x0420000098077989 */ /* 0x000e2200000e00ff */
[----:B------:R-:W-:Y:S01]  /*3d10*/  FADD.FTZ R154, RZ, R6 ;  /* 0x00000006ff9a7221 */ /* 0x000fe20000010000 */
[----:B------:R-:W-:Y:S01]  /*3d20*/  MOV R131, UR24 ;  /* 0x0000001800837c02 */ /* 0x000fe20008000f00 */
[----:B------:R-:W-:Y:S01]  /*3d30*/  FFMA.FTZ R155, R0, R113, R4 ;  /* 0x00000071009b7223 */ /* 0x000fe20000010004 */
[----:B------:R-:W-:Y:S01]  /*3d40*/  ISETP.GE.AND P3, PT, R109, 0x1, PT ;  /* 0x000000016d00780c */ /* 0x000fe20003f66270 */
[C---:B------:R-:W-:Y:S01]  /*3d50*/  FMUL.FTZ R175, R31.reuse, R151 ;  /* 0x000000971faf7220 */ /* 0x040fe20000410000 */
[----:B------:R-:W2:Y:S01]  /*3d60*/  SHFL.UP PT, R4, R5, 0x1, RZ ;  /* 0x0420000005047989 */ /* 0x000ea200000e00ff */
[----:B------:R-:W-:Y:S01]  /*3d70*/  FMUL.FTZ R180, R31, R153 ;  /* 0x000000991fb47220 */ /* 0x000fe20000410000 */
[----:B------:R-:W-:Y:S01]  /*3d80*/  ISETP.GE.OR P0, PT, R131, c[0x0][0x174], P0 ;  /* 0x00005d0083007a0c */ /* 0x000fe20000706670 */
[----:B------:R-:W-:Y:S01]  /*3d90*/  FADD.FTZ R127, R175, R130 ;  /* 0x00000082af7f7221 */ /* 0x000fe20000010000 */
[----:B------:R-:W3:Y:S01]  /*3da0*/  SHFL.UP PT, R126, R154, 0x1, RZ ;  /* 0x042000009a7e7989 */ /* 0x000ee200000e00ff */
[----:B------:R-:W-:Y:S01]  /*3db0*/  FADD.FTZ R129, -R180, R129 ;  /* 0x00000081b4817221 */ /* 0x000fe20000010100 */
[----:B------:R-:W-:Y:S01]  /*3dc0*/  BSSY B0, `(.L_x_8106) ;  /* 0x0000106000007945 */ /* 0x000fe20003800000 */
[C---:B------:R-:W-:Y:S01]  /*3dd0*/  FMUL.FTZ R130, R182.reuse, -R127 ;  /* 0x8000007fb6827220 */ /* 0x040fe20000410000 */
[----:B------:R-:W4:Y:S01]  /*3de0*/  SHFL.UP PT, R6, R155, 0x1, RZ ;  /* 0x042000009b067989 */ /* 0x000f2200000e00ff */
[----:B------:R-:W-:-:S02]  /*3df0*/  FMUL.FTZ R128, R182, -R129 ;  /* 0x80000081b6807220 */ /* 0x000fc40000410000 */
[----:B------:R-:W-:Y:S01]  /*3e00*/  FFMA.FTZ R130, R176, R129, R130 ;  /* 0x00000081b0827223 */ /* 0x000fe20000010082 */
[----:B-----5:R-:W-:Y:S01]  /*3e10*/  SHFL.IDX PT, R11, R11, RZ, 0x1f ;  /* 0x00001fff0b0b7589 */ /* 0x020fe200000e0000 */
[----:B------:R-:W-:Y:S02]  /*3e20*/  FMUL.FTZ R181, R32, R153 ;  /* 0x0000009920b57220 */ /* 0x000fe40000410000 */
[----:B------:R-:W-:Y:S02]  /*3e30*/  FFMA.FTZ R127, R176, R127, -R128 ;  /* 0x0000007fb07f7223 */ /* 0x000fe40000010880 */
[----:B------:R-:W-:Y:S02]  /*3e40*/  FMUL.FTZ R196, R32, R151 ;  /* 0x0000009720c47220 */ /* 0x000fe40000410000 */
[----:B------:R-:W-:Y:S02]  /*3e50*/  FADD.FTZ R130, -R181, R130 ;  /* 0x00000082b5827221 */ /* 0x000fe40000010100 */
[----:B------:R-:W-:-:S02]  /*3e60*/  FADD.FTZ R128, R196, R127 ;  /* 0x0000007fc4807221 */ /* 0x000fc40000010000 */
[----:B------:R-:W-:Y:S02]  /*3e70*/  FMUL.FTZ R129, R185, -R130 ;  /* 0x80000082b9817220 */ /* 0x000fe40000410000 */
[----:B0-----:R-:W-:Y:S02]  /*3e80*/  FMUL.FTZ R127, R5, R7 ;  /* 0x00000007057f7220 */ /* 0x001fe40000410000 */
[-C--:B------:R-:W-:Y:S02]  /*3e90*/  FMUL.FTZ R147, R185, -R128.reuse ;  /* 0x80000080b9937220 */ /* 0x080fe40000410000 */
[----:B------:R-:W-:Y:S02]  /*3ea0*/  FFMA.FTZ R131, R183, R128, -R129 ;  /* 0x00000080b7837223 */ /* 0x000fe40000010881 */
[----:B--2---:R-:W-:Y:S02]  /*3eb0*/  FFMA.FTZ R128, R152, R4, R127 ;  /* 0x0000000498807223 */ /* 0x004fe4000001007f */
[----:B---3--:R-:W-:-:S02]  /*3ec0*/  FMUL.FTZ R127, R5, R126 ;  /* 0x0000007e057f7220 */ /* 0x008fc40000410000 */
[C---:B----4-:R-:W-:Y:S01]  /*3ed0*/  FMUL.FTZ R129, R5.reuse, R6 ;  /* 0x0000000605817220 */ /* 0x050fe20000410000 */
[C---:B------:R-:W-:Y:S01]  /*3ee0*/  FSEL R128, R5.reuse, R128, !P3 ;  /* 0x0000008005807208 */ /* 0x040fe20005800000 */
[C---:B------:R-:W-:Y:S02]  /*3ef0*/  FFMA.FTZ R6, R152.reuse, R6, -R127 ;  /* 0x0000000698067223 */ /* 0x040fe4000001087f */
[----:B------:R-:W-:Y:S02]  /*3f00*/  FFMA.FTZ R129, R152, R126, R129 ;  /* 0x0000007e98817223 */ /* 0x000fe40000010081 */
[----:B------:R-:W-:Y:S02]  /*3f10*/  FMUL.FTZ R4, R5, R4 ;  /* 0x0000000405047220 */ /* 0x000fe40000410000 */
[----:B------:R-:W-:Y:S02]  /*3f20*/  FFMA.FTZ R130, R183, R130, R147 ;  /* 0x00000082b7827223 */ /* 0x000fe40000010093 */
[----:B------:R-:W-:-:S02]  /*3f30*/  @P3 FADD.FTZ R155, R155, R6 ;  /* 0x000000069b9b3221 */ /* 0x000fc40000010000 */
[----:B------:R-:W-:Y:S02]  /*3f40*/  FMUL.FTZ R203, R33, R153 ;  /* 0x0000009921cb7220 */ /* 0x000fe40000410000 */
[----:B------:R-:W-:Y:S01]  /*3f50*/  @P3 FADD.FTZ R154, R154, R129 ;  /* 0x000000819a9a3221 */ /* 0x000fe20000010000 */
[----:B------:R-:W0:Y:S01]  /*3f60*/  SHFL.UP PT, R127, R155, 0x2, RZ ;  /* 0x044000009b7f7989 */ /* 0x000e2200000e00ff */
[----:B------:R-:W-:Y:S01]  /*3f70*/  @P3 FFMA.FTZ R152, R152, R7, -R4 ;  /* 0x0000000798983223 */ /* 0x000fe20000010804 */
[----:B------:R-:W-:Y:S01]  /*3f80*/  ISETP.GE.AND P3, PT, R109, 0x2, PT ;  /* 0x000000026d00780c */ /* 0x000fe20003f66270 */
[----:B------:R-:W-:Y:S01]  /*3f90*/  FMUL.FTZ R204, R33, R151 ;  /* 0x0000009721cc7220 */ /* 0x000fe20000410000 */
[----:B------:R-:W2:Y:S01]  /*3fa0*/  SHFL.UP PT, R129, R154, 0x2, RZ ;  /* 0x044000009a817989 */ /* 0x000ea200000e00ff */
[----:B-1----:R-:W-:Y:S02]  /*3fb0*/  FMUL.FTZ R4, R134, -R2 ;  /* 0x8000000286047220 */ /* 0x002fe40000410000 */
[----:B------:R-:W-:Y:S01]  /*3fc0*/  FADD.FTZ R149, -R203, R130 ;  /* 0x00000082cb957221 */ /* 0x000fe20000010100 */
[----:B------:R-:W1:Y:S01]  /*3fd0*/  SHFL.UP PT, R5, R152, 0x2, RZ ;  /* 0x0440000098057989 */ /* 0x000e6200000e00ff */
[----:B------:R-:W-:-:S02]  /*3fe0*/  FADD.FTZ R147, R204, R131 ;  /* 0x00000083cc937221 */ /* 0x000fc40000010000 */
[----:B------:R-:W-:Y:S01]  /*3ff0*/  FFMA.FTZ R6, R136, -R3, R4 ;  /* 0x8000000388067223 */ /* 0x000fe20000010004 */
[----:B------:R-:W3:Y:S01]  /*4000*/  SHFL.UP PT, R7, R128, 0x2, RZ ;  /* 0x0440000080077989 */ /* 0x000ee200000e00ff */
[----:B------:R-:W-:Y:S02]  /*4010*/  FMUL.FTZ R4, R186, -R149 ;  /* 0x80000095ba047220 */ /* 0x000fe40000410000 */
[----:B------:R-:W-:Y:S02]  /*4020*/  FMUL.FTZ R131, R134, R3 ;  /* 0x0000000386837220 */ /* 0x000fe40000410000 */
[-C--:B------:R-:W-:Y:S02]  /*4030*/  FMUL.FTZ R126, R186, -R147.reuse ;  /* 0x80000093ba7e7220 */ /* 0x080fe40000410000 */
[----:B------:R-:W-:Y:S02]  /*4040*/  FFMA.FTZ R147, R184, R147, -R4 ;  /* 0x00000093b8937223 */ /* 0x000fe40000010804 */
[----:B------:R-:W-:-:S02]  /*4050*/  FFMA.FTZ R4, R136, R2, -R131 ;  /* 0x0000000288047223 */ /* 0x000fc40000010883 */
[----:B------:R-:W-:Y:S02]  /*4060*/  FFMA.FTZ R149, R184, R149, R126 ;  /* 0x00000095b8957223 */ /* 0x000fe4000001007e */
[C---:B------:R-:W-:Y:S02]  /*4070*/  FMUL.FTZ R198, R34.reuse, R151 ;  /* 0x0000009722c67220 */ /* 0x040fe40000410000 */
[C---:B------:R-:W-:Y:S02]  /*4080*/  FMUL.FTZ R126, R199.reuse, -R6 ;  /* 0x80000006c77e7220 */ /* 0x040fe40000410000 */
[----:B------:R-:W-:Y:S02]  /*4090*/  FMUL.FTZ R202, R34, R153 ;  /* 0x0000009922ca7220 */ /* 0x000fe40000410000 */
[----:B------:R-:W-:Y:S02]  /*40a0*/  FMUL.FTZ R130, R199, -R4 ;  /* 0x80000004c7827220 */ /* 0x000fe40000410000 */
[----:B------:R-:W-:-:S02]  /*40b0*/  FADD.FTZ R148, R198, R147 ;  /* 0x00000093c6947221 */ /* 0x000fc40000010000 */
[C---:B------:R-:W-:Y:S02]  /*40c0*/  FFMA.FTZ R126, R197.reuse, R4, -R126 ;  /* 0x00000004c57e7223 */ /* 0x040fe4000001087e */
[----:B------:R-:W-:Y:S02]  /*40d0*/  FADD.FTZ R150, -R202, R149 ;  /* 0x00000095ca967221 */ /* 0x000fe40000010100 */
[----:B------:R-:W-:Y:S02]  /*40e0*/  FFMA.FTZ R130, R197, R6, R130 ;  /* 0x00000006c5827223 */ /* 0x000fe40000010082 */
[C---:B------:R-:W-:Y:S02]  /*40f0*/  FMUL.FTZ R147, R191.reuse, -R148 ;  /* 0x80000094bf937220 */ /* 0x040fe40000410000 */
[----:B------:R-:W-:Y:S02]  /*4100*/  FMUL.FTZ R131, R191, -R150 ;  /* 0x80000096bf837220 */ /* 0x000fe40000410000 */
[----:B------:R-:W-:-:S02]  /*4110*/  FMUL.FTZ R6, R190, -R126 ;  /* 0x8000007ebe067220 */ /* 0x000fc40000410000 */
[----:B------:R-:W-:Y:S02]  /*4120*/  FMUL.FTZ R4, R190, -R130 ;  /* 0x80000082be047220 */ /* 0x000fe40000410000 */
[C---:B------:R-:W-:Y:S02]  /*4130*/  FFMA.FTZ R161, R189.reuse, R150, R147 ;  /* 0x00000096bda17223 */ /* 0x040fe40000010093 */
[----:B------:R-:W-:Y:S02]  /*4140*/  FFMA.FTZ R149, R189, R148, -R131 ;  /* 0x00000094bd957223 */ /* 0x000fe40000010883 */
[C---:B------:R-:W-:Y:S02]  /*4150*/  FFMA.FTZ R147, R187.reuse, R130, R6 ;  /* 0x00000082bb937223 */ /* 0x040fe40000010006 */
[----:B------:R-:W-:Y:S02]  /*4160*/  FFMA.FTZ R131, R187, R126, -R4 ;  /* 0x0000007ebb837223 */ /* 0x000fe40000010804 */
[----:B0-----:R-:W-:-:S02]  /*4170*/  FMUL.FTZ R130, R128, R127 ;  /* 0x0000007f80827220 */ /* 0x001fc40000410000 */
[C---:B--2---:R-:W-:Y:S02]  /*4180*/  FMUL.FTZ R126, R128.reuse, R129 ;  /* 0x00000081807e7220 */ /* 0x044fe40000410000 */
[C---:B-1----:R-:W-:Y:S02]  /*4190*/  FMUL.FTZ R6, R128.reuse, R5 ;  /* 0x0000000580067220 */ /* 0x042fe40000410000 */
[----:B---3--:R-:W-:Y:S02]  /*41a0*/  FMUL.FTZ R4, R128, R7 ;  /* 0x0000000780047220 */ /* 0x008fe40000410000 */
[C---:B------:R-:W-:Y:S02]  /*41b0*/  FFMA.FTZ R129, R152.reuse, R129, R130 ;  /* 0x0000008198817223 */ /* 0x040fe40000010082 */
[C---:B------:R-:W-:Y:S02]  /*41c0*/  FFMA.FTZ R126, R152.reuse, R127, -R126 ;  /* 0x0000007f987e7223 */ /* 0x040fe4000001087e */
[----:B------:R-:W-:-:S02]  /*41d0*/  FFMA.FTZ R7, R152, R7, R6 ;  /* 0x0000000798077223 */ /* 0x000fc40000010006 */
[----:B------:R-:W-:Y:S02]  /*41e0*/  @P3 FFMA.FTZ R152, R152, R5, -R4 ;  /* 0x0000000598983223 */ /* 0x000fe40000010804 */
[----:B------:R-:W-:Y:S01]  /*41f0*/  @P3 FADD.FTZ R154, R154, R129 ;  /* 0x000000819a9a3221 */ /* 0x000fe20000010000 */
[----:B------:R-:W-:Y:S01]  /*4200*/  FSEL R7, R128, R7, !P3 ;  /* 0x0000000780077208 */ /* 0x000fe20005800000 */
[----:B------:R-:W-:Y:S02]  /*4210*/  FMUL.FTZ R4, R188, -R131 ;  /* 0x80000083bc047220 */ /* 0x000fe40000410000 */
[----:B------:R-:W-:Y:S01]  /*4220*/  @P3 FADD.FTZ R155, R155, R126 ;  /* 0x0000007e9b9b3221 */ /* 0x000fe20000010000 */
[----:B------:R-:W-:Y:S01]  /*4230*/  ISETP.GE.AND P3, PT, R109, 0x4, PT ;  /* 0x000000046d00780c */ /* 0x000fe20003f66270 */
[C---:B------:R-:W-:Y:S01]  /*4240*/  FMUL.FTZ R206, R35.reuse, R153 ;  /* 0x0000009923ce7220 */ /* 0x040fe20000410000 */
[----:B------:R-:W0:Y:S01]  /*4250*/  SHFL.UP PT, R126, R154, 0x4, RZ ;  /* 0x048000009a7e7989 */ /* 0x000e2200000e00ff */
[----:B------:R-:W-:-:S02]  /*4260*/  FMUL.FTZ R208, R35, R151 ;  /* 0x0000009723d07220 */ /* 0x000fc40000410000 */
[-C--:B------:R-:W-:Y:S01]  /*4270*/  FFMA.FTZ R127, R178, R147.reuse, R4 ;  /* 0x00000093b27f7223 */ /* 0x080fe20000010004 */
[----:B------:R-:W1:Y:S01]  /*4280*/  SHFL.UP PT, R6, R155, 0x4, RZ ;  /* 0x048000009b067989 */ /* 0x000e6200000e00ff */
[----:B------:R-:W-:Y:S02]  /*4290*/  FADD.FTZ R161, -R206, R161 ;  /* 0x000000a1cea17221 */ /* 0x000fe40000010100 */
[----:B------:R-:W-:Y:S01]  /*42a0*/  FADD.FTZ R149, R208, R149 ;  /* 0x00000095d0957221 */ /* 0x000fe20000010000 */
[----:B------:R-:W2:Y:S01]  /*42b0*/  SHFL.UP PT, R4, R152, 0x4, RZ ;  /* 0x0480000098047989 */ /* 0x000ea200000e00ff */
[----:B------:R-:W-:Y:S02]  /*42c0*/  FMUL.FTZ R147, R188, -R147 ;  /* 0x80000093bc937220 */ /* 0x000fe40000410000 */
[C---:B------:R-:W-:Y:S01]  /*42d0*/  FMUL.FTZ R128, R194.reuse, -R161 ;  /* 0x800000a1c2807220 */ /* 0x040fe20000410000 */
[----:B------:R-:W3:Y:S01]  /*42e0*/  SHFL.UP PT, R5, R7, 0x4, RZ ;  /* 0x0480000007057989 */ /* 0x000ee200000e00ff */
[----:B------:R-:W-:-:S02]  /*42f0*/  FMUL.FTZ R129, R194, -R149 ;  /* 0x80000095c2817220 */ /* 0x000fc40000410000 */
[----:B------:R-:W-:Y:S02]  /*4300*/  FFMA.FTZ R147, R178, R131, -R147 ;  /* 0x00000083b2937223 */ /* 0x000fe40000010893 */
[C---:B------:R-:W-:Y:S02]  /*4310*/  FFMA.FTZ R130, R192.reuse, R149, -R128 ;  /* 0x00000095c0827223 */ /* 0x040fe40000010880 */
[----:B------:R-:W-:Y:S02]  /*4320*/  FFMA.FTZ R148, R192, R161, R129 ;  /* 0x000000a1c0947223 */ /* 0x000fe40000010081 */
[----:B------:R-:W-:Y:S02]  /*4330*/  FMUL.FTZ R207, R36, R153 ;  /* 0x0000009924cf7220 */ /* 0x000fe40000410000 */
[----:B------:R-:W-:Y:S02]  /*4340*/  FMUL.FTZ R128, R182, -R127 ;  /* 0x8000007fb6807220 */ /* 0x000fe40000410000 */
[----:B------:R-:W-:-:S02]  /*4350*/  FMUL.FTZ R205, R36, R151 ;  /* 0x0000009724cd7220 */ /* 0x000fc40000410000 */
[-C--:B------:R-:W-:Y:S02]  /*4360*/  FMUL.FTZ R129, R182, -R147.reuse ;  /* 0x80000093b6817220 */ /* 0x080fe40000410000 */
[----:B------:R-:W-:Y:S02]  /*4370*/  FADD.FTZ R150, -R207, R148 ;  /* 0x00000094cf967221 */ /* 0x000fe40000010100 */
[C---:B------:R-:W-:Y:S02]  /*4380*/  FFMA.FTZ R128, R176.reuse, R147, -R128 ;  /* 0x00000093b0807223 */ /* 0x040fe40000010880 */
[----:B------:R-:W-:Y:S02]  /*4390*/  FADD.FTZ R148, R205, R130 ;  /* 0x00000082cd947221 */ /* 0x000fe40000010000 */
[----:B------:R-:W-:Y:S02]  /*43a0*/  FFMA.FTZ R130, R176, R127, R129 ;  /* 0x0000007fb0827223 */ /* 0x000fe40000010081 */
[----:B------:R-:W-:-:S02]  /*43b0*/  FMUL.FTZ R129, R185, -R128 ;  /* 0x80000080b9817220 */ /* 0x000fc40000410000 */
[----:B------:R-:W-:Y:S02]  /*43c0*/  FMUL.FTZ R131, R195, -R150 ;  /* 0x80000096c3837220 */ /* 0x000fe40000410000 */
[-C--:B------:R-:W-:Y:S02]  /*43d0*/  FMUL.FTZ R127, R185, -R130.reuse ;  /* 0x80000082b97f7220 */ /* 0x080fe40000410000 */
[----:B------:R-:W-:Y:S02]  /*43e0*/  FFMA.FTZ R161, R183, R130, R129 ;  /* 0x00000082b7a17223 */ /* 0x000fe40000010081 */
[----:B------:R-:W-:Y:S02]  /*43f0*/  FFMA.FTZ R167, R193, R148, -R131 ;  /* 0x00000094c1a77223 */ /* 0x000fe40000010883 */
[----:B------:R-:W-:Y:S02]  /*4400*/  FFMA.FTZ R149, R183, R128, -R127 ;  /* 0x00000080b7957223 */ /* 0x000fe4000001087f */
[----:B0-----:R-:W-:-:S02]  /*4410*/  FMUL.FTZ R129, R7, R126 ;  /* 0x0000007e07817220 */ /* 0x001fc40000410000 */
[C---:B-1----:R-:W-:Y:S02]  /*4420*/  FMUL.FTZ R131, R7.reuse, R6 ;  /* 0x0000000607837220 */ /* 0x042fe40000410000 */
[----:B--2---:R-:W-:Y:S02]  /*4430*/  FMUL.FTZ R128, R7, R4 ;  /* 0x0000000407807220 */ /* 0x004fe40000410000 */
[----:B------:R-:W-:Y:S02]  /*4440*/  FMUL.FTZ R147, R195, -R148 ;  /* 0x80000094c3937220 */ /* 0x000fe40000410000 */
[----:B---3--:R-:W-:Y:S02]  /*4450*/  FMUL.FTZ R127, R7, R5 ;  /* 0x00000005077f7220 */ /* 0x008fe40000410000 */
[C---:B------:R-:W-:Y:S02]  /*4460*/  FFMA.FTZ R6, R152.reuse, R6, -R129 ;  /* 0x0000000698067223 */ /* 0x040fe40000010881 */
[----:B------:R-:W-:-:S02]  /*4470*/  FFMA.FTZ R131, R152, R126, R131 ;  /* 0x0000007e98837223 */ /* 0x000fc40000010083 */
[C---:B------:R-:W-:Y:S02]  /*4480*/  FFMA.FTZ R128, R152.reuse, R5, R128 ;  /* 0x0000000598807223 */ /* 0x040fe40000010080 */
[----:B------:R-:W-:Y:S02]  /*4490*/  FFMA.FTZ R148, R193, R150, R147 ;  /* 0x00000096c1947223 */ /* 0x000fe40000010093 */
[----:B------:R-:W-:Y:S01]  /*44a0*/  @P3 FFMA.FTZ R152, R152, R4, -R127 ;  /* 0x0000000498983223 */ /* 0x000fe2000001087f */
[----:B------:R-:W-:Y:S01]  /*44b0*/  FSEL R7, R7, R128, !P3 ;  /* 0x0000008007077208 */ /* 0x000fe20005800000 */
[----:B------:R-:W-:Y:S02]  /*44c0*/  @P3 FADD.FTZ R155, R155, R6 ;  /* 0x000000069b9b3221 */ /* 0x000fe40000010000 */
[----:B------:R-:W-:Y:S02]  /*44d0*/  FMUL.FTZ R147, R37, R153 ;  /* 0x0000009925937220 */ /* 0x000fe40000410000 */
[----:B------:R-:W-:Y:S01]  /*44e0*/  FMUL.FTZ R4, R186, -R149 ;  /* 0x80000095ba047220 */ /* 0x000fe20000410000 */
[----:B------:R-:W0:Y:S01]  /*44f0*/  SHFL.UP PT, R6, R155, 0x8, RZ ;  /* 0x050000009b067989 */ /* 0x000e2200000e00ff */
[----:B------:R-:W-:Y:S01]  /*4500*/  @P3 FADD.FTZ R154, R154, R131 ;  /* 0x000000839a9a3221 */ /* 0x000fe20000010000 */
[----:B------:R-:W-:Y:S01]  /*4510*/  ISETP.GE.AND P3, PT, R109, 0x8, PT ;  /* 0x000000086d00780c */ /* 0x000fe20003f66270 */
[----:B------:R-:W-:Y:S01]  /*4520*/  FMUL.FTZ R150, R37, R151 ;  /* 0x0000009725967220 */ /* 0x000fe20000410000 */
[----:B------:R-:W-:Y:S01]  /*4530*/  SHFL.UP PT, R5, R7, 0x8, RZ ;  /* 0x0500000007057989 */ /* 0x000fe200000e00ff */
[----:B------:R-:W-:-:S02]  /*4540*/  FADD.FTZ R127, -R147, R148 ;  /* 0x00000094937f7221 */ /* 0x000fc40000010100 */
[----:B------:R-:W-:Y:S01]  /*4550*/  FFMA.FTZ R148, R184, R161, R4 ;  /* 0x000000a1b8947223 */ /* 0x000fe20000010004 */
[----:B------:R-:W-:Y:S01]  /*4560*/  SHFL.UP PT, R126, R154, 0x8, RZ ;  /* 0x050000009a7e7989 */ /* 0x000fe200000e00ff */
[----:B------:R-:W-:Y:S02]  /*4570*/  FADD.FTZ R167, R150, R167 ;  /* 0x000000a796a77221 */ /* 0x000fe40000010000 */
[C---:B------:R-:W-:Y:S01]  /*4580*/  FMUL.FTZ R128, R137.reuse, -R127 ;  /* 0x8000007f89807220 */ /* 0x040fe20000410000 */
[----:B------:R-:W1:Y:S01]  /*4590*/  SHFL.UP PT, R4, R152, 0x8, RZ ;  /* 0x0500000098047989 */ /* 0x000e6200000e00ff */
[----:B------:R-:W-:Y:S02]  /*45a0*/  FMUL.FTZ R161, R186, -R161 ;  /* 0x800000a1baa17220 */ /* 0x000fe40000410000 */
[-C--:B------:R-:W-:Y:S02]  /*45b0*/  FMUL.FTZ R129, R137, -R167.reuse ;  /* 0x800000a789817220 */ /* 0x080fe40000410000 */
[----:B------:R-:W-:-:S02]  /*45c0*/  FFMA.FTZ R167, R138, R167, -R128 ;  /* 0x000000a78aa77223 */ /* 0x000fc40000010880 */
[----:B------:R-:W-:Y:S02]  /*45d0*/  FFMA.FTZ R128, R184, R149, -R161 ;  /* 0x00000095b8807223 */ /* 0x000fe400000108a1 */
[----:B------:R-:W-:Y:S02]  /*45e0*/  FFMA.FTZ R156, R138, R127, R129 ;  /* 0x0000007f8a9c7223 */ /* 0x000fe40000010081 */
[C---:B------:R-:W-:Y:S02]  /*45f0*/  FMUL.FTZ R131, R38.reuse, R153 ;  /* 0x0000009926837220 */ /* 0x040fe40000410000 */
[----:B------:R-:W-:Y:S02]  /*4600*/  FMUL.FTZ R130, R38, R151 ;  /* 0x0000009726827220 */ /* 0x000fe40000410000 */
[C---:B------:R-:W-:Y:S02]  /*4610*/  FMUL.FTZ R127, R191.reuse, -R148 ;  /* 0x80000094bf7f7220 */ /* 0x040fe40000410000 */
[----:B------:R-:W-:-:S02]  /*4620*/  FMUL.FTZ R129, R191, -R128 ;  /* 0x80000080bf817220 */ /* 0x000fc40000410000 */
[----:B------:R-:W-:Y:S02]  /*4630*/  FADD.FTZ R156, -R131, R156 ;  /* 0x0000009c839c7221 */ /* 0x000fe40000010100 */
[----:B------:R-:W-:Y:S02]  /*4640*/  FADD.FTZ R167, R130, R167 ;  /* 0x000000a782a77221 */ /* 0x000fe40000010000 */
[C---:B------:R-:W-:Y:S02]  /*4650*/  FFMA.FTZ R127, R189.reuse, R128, -R127 ;  /* 0x00000080bd7f7223 */ /* 0x040fe4000001087f */
[----:B------:R-:W-:Y:S02]  /*4660*/  FFMA.FTZ R129, R189, R148, R129 ;  /* 0x00000094bd817223 */ /* 0x000fe40000010081 */
        /* <DEDUP_REMOVED lines=8> */
[C---:B0-----:R-:W-:Y:S02]  /*46f0*/  FMUL.FTZ R149, R7.reuse, R6 ;  /* 0x0000000607957220 */ /* 0x041fe40000410000 */
[C---:B-1----:R-:W-:Y:S02]  /*4700*/  FMUL.FTZ R128, R7.reuse, R4 ;  /* 0x0000000407807220 */ /* 0x042fe40000410000 */
[CC--:B------:R-:W-:Y:S02]  /*4710*/  FMUL.FTZ R129, R7.reuse, R126.reuse ;  /* 0x0000007e07817220 */ /* 0x0c0fe40000410000 */
[-C--:B------:R-:W-:Y:S02]  /*4720*/  FMUL.FTZ R127, R7, R5.reuse ;  /* 0x00000005077f7220 */ /* 0x080fe40000410000 */
[C---:B------:R-:W-:Y:S02]  /*4730*/  FFMA.FTZ R149, R152.reuse, R126, R149 ;  /* 0x0000007e98957223 */ /* 0x040fe40000010095 */
[----:B------:R-:W-:-:S02]  /*4740*/  FFMA.FTZ R126, R152, R5, R128 ;  /* 0x00000005987e7223 */ /* 0x000fc40000010080 */
[C---:B------:R-:W-:Y:S02]  /*4750*/  FFMA.FTZ R6, R152.reuse, R6, -R129 ;  /* 0x0000000698067223 */ /* 0x040fe40000010881 */
[----:B------:R-:W-:Y:S01]  /*4760*/  @P3 FFMA.FTZ R152, R152, R4, -R127 ;  /* 0x0000000498983223 */ /* 0x000fe2000001087f */
[----:B------:R-:W-:Y:S01]  /*4770*/  FSEL R7, R7, R126, !P3 ;  /* 0x0000007e07077208 */ /* 0x000fe20005800000 */
[C---:B------:R-:W-:Y:S02]  /*4780*/  FMUL.FTZ R129, R39.reuse, R153 ;  /* 0x0000009927817220 */ /* 0x040fe40000410000 */
[----:B------:R-:W-:Y:S01]  /*4790*/  FMUL.FTZ R128, R39, R151 ;  /* 0x0000009727807220 */ /* 0x000fe20000410000 */
[----:B------:R-:W0:Y:S01]  /*47a0*/  SHFL.UP PT, R4, R152, 0x10, RZ ;  /* 0x0600000098047989 */ /* 0x000e2200000e00ff */
[----:B------:R-:W-:Y:S02]  /*47b0*/  FADD.FTZ R160, -R129, R160 ;  /* 0x000000a081a07221 */ /* 0x000fe40000010100 */
[----:B------:R-:W-:Y:S01]  /*47c0*/  FADD.FTZ R167, R128, R167 ;  /* 0x000000a780a77221 */ /* 0x000fe20000010000 */
[----:B------:R-:W1:Y:S01]  /*47d0*/  SHFL.UP PT, R5, R7, 0x10, RZ ;  /* 0x0600000007057989 */ /* 0x000e6200000e00ff */
[----:B------:R-:W-:-:S02]  /*47e0*/  FMUL.FTZ R126, R195, -R158 ;  /* 0x8000009ec37e7220 */ /* 0x000fc40000410000 */
[----:B------:R-:W-:Y:S02]  /*47f0*/  @P3 FADD.FTZ R154, R154, R149 ;  /* 0x000000959a9a3221 */ /* 0x000fe40000010000 */
[----:B------:R-:W-:Y:S01]  /*4800*/  @P3 FADD.FTZ R155, R155, R6 ;  /* 0x000000069b9b3221 */ /* 0x000fe20000010000 */
[----:B------:R-:W-:Y:S01]  /*4810*/  ISETP.GE.AND P3, PT, R109, 0x10, PT ;  /* 0x000000106d00780c */ /* 0x000fe20003f66270 */
[----:B------:R-:W-:Y:S01]  /*4820*/  FMUL.FTZ R127, R195, -R156 ;  /* 0x8000009cc37f7220 */ /* 0x000fe20000410000 */
[----:B------:R-:W2:Y:S01]  /*4830*/  SHFL.UP PT, R148, R154, 0x10, RZ ;  /* 0x060000009a947989 */ /* 0x000ea200000e00ff */
[C---:B------:R-:W-:Y:S02]  /*4840*/  FMUL.FTZ R149, R141.reuse, -R160 ;  /* 0x800000a08d957220 */ /* 0x040fe40000410000 */
[----:B------:R-:W-:Y:S01]  /*4850*/  FMUL.FTZ R161, R141, -R167 ;  /* 0x800000a78da17220 */ /* 0x000fe20000410000 */
[----:B------:R-:W3:Y:S01]  /*4860*/  SHFL.UP PT, R6, R155, 0x10, RZ ;  /* 0x060000009b067989 */ /* 0x000ee200000e00ff */
[----:B------:R-:W-:-:S02]  /*4870*/  FFMA.FTZ R156, R193, R156, -R126 ;  /* 0x0000009cc19c7223 */ /* 0x000fc4000001087e */
[C---:B------:R-:W-:Y:S02]  /*4880*/  FFMA.FTZ R167, R142.reuse, R167, -R149 ;  /* 0x000000a78ea77223 */ /* 0x040fe40000010895 */
[----:B------:R-:W-:Y:S02]  /*4890*/  FFMA.FTZ R160, R142, R160, R161 ;  /* 0x000000a08ea07223 */ /* 0x000fe400000100a1 */
[----:B------:R-:W-:Y:S02]  /*48a0*/  FFMA.FTZ R158, R193, R158, R127 ;  /* 0x0000009ec19e7223 */ /* 0x000fe4000001007f */
[C---:B------:R-:W-:Y:S02]  /*48b0*/  FMUL.FTZ R126, R40.reuse, R151 ;  /* 0x00000097287e7220 */ /* 0x040fe40000410000 */
[----:B------:R-:W-:Y:S02]  /*48c0*/  FMUL.FTZ R161, R137, -R156 ;  /* 0x8000009c89a17220 */ /* 0x000fe40000410000 */
[----:B------:R-:W-:-:S02]  /*48d0*/  FMUL.FTZ R127, R40, R153 ;  /* 0x00000099287f7220 */ /* 0x000fc40000410000 */
[-C--:B------:R-:W-:Y:S02]  /*48e0*/  FMUL.FTZ R149, R137, -R158.reuse ;  /* 0x8000009e89957220 */ /* 0x080fe40000410000 */
[----:B------:R-:W-:Y:S02]  /*48f0*/  FADD.FTZ R167, R126, R167 ;  /* 0x000000a77ea77221 */ /* 0x000fe40000010000 */
[C---:B------:R-:W-:Y:S02]  /*4900*/  FFMA.FTZ R158, R138.reuse, R158, R161 ;  /* 0x0000009e8a9e7223 */ /* 0x040fe400000100a1 */
[----:B------:R-:W-:Y:S02]  /*4910*/  FADD.FTZ R160, -R127, R160 ;  /* 0x000000a07fa07221 */ /* 0x000fe40000010100 */
[----:B------:R-:W-:Y:S02]  /*4920*/  FFMA.FTZ R156, R138, R156, -R149 ;  /* 0x0000009c8a9c7223 */ /* 0x000fe40000010895 */
[----:B------:R-:W-:-:S02]  /*4930*/  FMUL.FTZ R169, R143, -R167 ;  /* 0x800000a78fa97220 */ /* 0x000fc40000410000 */
[----:B------:R-:W-:Y:S02]  /*4940*/  FMUL.FTZ R149, R139, -R158 ;  /* 0x8000009e8b957220 */ /* 0x000fe40000410000 */
[-C--:B------:R-:W-:Y:S02]  /*4950*/  FMUL.FTZ R161, R143, -R160.reuse ;  /* 0x800000a08fa17220 */ /* 0x080fe40000410000 */
[----:B------:R-:W-:Y:S02]  /*4960*/  FFMA.FTZ R171, R144, R160, R169 ;  /* 0x000000a090ab7223 */ /* 0x000fe400000100a9 */
[----:B------:R-:W-:Y:S02]  /*4970*/  FFMA.FTZ R160, R140, R156, -R149 ;  /* 0x0000009c8ca07223 */ /* 0x000fe40000010895 */
[----:B0-----:R-:W-:Y:S02]  /*4980*/  FMUL.FTZ R149, R7, R4 ;  /* 0x0000000407957220 */ /* 0x001fe40000410000 */
[----:B------:R-:W-:-:S02]  /*4990*/  FMUL.FTZ R169, R139, -R156 ;  /* 0x8000009c8ba97220 */ /* 0x000fc40000410000 */
[----:B-1----:R-:W-:Y:S02]  /*49a0*/  FFMA.FTZ R156, R152, R5, R149 ;  /* 0x00000005989c7223 */ /* 0x002fe40000010095 */
[----:B------:R-:W-:Y:S02]  /*49b0*/  FFMA.FTZ R168, R144, R167, -R161 ;  /* 0x000000a790a87223 */ /* 0x000fe400000108a1 */
[C---:B--2---:R-:W-:Y:S01]  /*49c0*/  FMUL.FTZ R161, R7.reuse, R148 ;  /* 0x0000009407a17220 */ /* 0x044fe20000410000 */
[C---:B------:R-:W-:Y:S01]  /*49d0*/  FSEL R156, R7.reuse, R156, !P3 ;  /* 0x0000009c079c7208 */ /* 0x040fe20005800000 */
[CC--:B---3--:R-:W-:Y:S02]  /*49e0*/  FMUL.FTZ R167, R7.reuse, R6.reuse ;  /* 0x0000000607a77220 */ /* 0x0c8fe40000410000 */
[----:B------:R-:W-:Y:S02]  /*49f0*/  FMUL.FTZ R5, R7, R5 ;  /* 0x0000000507057220 */ /* 0x000fe40000410000 */
[C---:B------:R-:W-:Y:S01]  /*4a00*/  FFMA.FTZ R6, R152.reuse, R6, -R161 ;  /* 0x0000000698067223 */ /* 0x040fe200000108a1 */
[----:B------:R-:W0:Y:S01]  /*4a10*/  SHFL.UP PT, R156, R156, 0x1, RZ ;  /* 0x042000009c9c7989 */ /* 0x000e2200000e00ff */
[----:B------:R-:W-:-:S02]  /*4a20*/  FFMA.FTZ R167, R152, R148, R167 ;  /* 0x0000009498a77223 */ /* 0x000fc400000100a7 */
[----:B------:R-:W-:Y:S01]  /*4a30*/  @P3 FFMA.FTZ R152, R152, R4, -R5 ;  /* 0x0000000498983223 */ /* 0x000fe20000010805 */
[----:B------:R1:W2:Y:S01]  /*4a40*/  SHFL.IDX PT, R161, R10, RZ, 0x1f ;  /* 0x00001fff0aa17589 */ /* 0x0002a200000e0000 */
[----:B------:R-:W-:Y:S01]  /*4a50*/  @P3 FADD.FTZ R155, R155, R6 ;  /* 0x000000069b9b3221 */ /* 0x000fe20000010000 */
[----:B------:R-:W-:Y:S01]  /*4a60*/  HFMA2.MMA R5, -RZ, RZ, 0, 0 ;  /* 0x00000000ff057435 */ /* 0x000fe200000001ff */
[----:B------:R-:W-:Y:S01]  /*4a70*/  @P3 FADD.FTZ R154, R154, R167 ;  /* 0x000000a79a9a3221 */ /* 0x000fe20000010000 */
[----:B------:R-:W-:Y:S01]  /*4a80*/  MOV R4, 0x3f800000 ;  /* 0x3f80000000047802 */ /* 0x000fe20000000f00 */
[----:B------:R-:W3:Y:S01]  /*4a90*/  SHFL.UP PT, R152, R152, 0x1, RZ ;  /* 0x0420000098987989 */ /* 0x000ee200000e00ff */
[----:B------:R-:W-:Y:S01]  /*4aa0*/  FFMA.FTZ R169, R140, R158, R169 ;  /* 0x0000009e8ca97223 */ /* 0x000fe200000100a9 */
[----:B------:R-:W-:Y:S01]  /*4ab0*/  CS2R R6, SRZ ;  /* 0x0000000000067805 */ /* 0x000fe2000001ff00 */
[C---:B-1----:R-:W-:Y:S01]  /*4ac0*/  FMUL.FTZ R10, R141.reuse, -R160 ;  /* 0x800000a08d0a7220 */ /* 0x042fe20000410000 */
[----:B------:R-:W1:Y:S01]  /*4ad0*/  SHFL.UP PT, R155, R155, 0x1, RZ ;  /* 0x042000009b9b7989 */ /* 0x000e6200000e00ff */
[----:B------:R-:W-:-:S02]  /*4ae0*/  FMUL.FTZ R167, R141, -R169 ;  /* 0x800000a98da77220 */ /* 0x000fc40000410000 */
[C---:B------:R-:W-:Y:S01]  /*4af0*/  FFMA.FTZ R10, R142.reuse, R169, R10 ;  /* 0x000000a98e0a7223 */ /* 0x040fe2000001000a */
[----:B------:R-:W4:Y:S01]  /*4b00*/  SHFL.UP PT, R154, R154, 0x1, RZ ;  /* 0x042000009a9a7989 */ /* 0x000f2200000e00ff */
[----:B------:R-:W-:Y:S02]  /*4b10*/  FFMA.FTZ R167, R142, R160, -R167 ;  /* 0x000000a08ea77223 */ /* 0x000fe400000108a7 */
[----:B------:R-:W-:Y:S01]  /*4b20*/  FMUL.FTZ R149, R41, R151 ;  /* 0x0000009729957220 */ /* 0x000fe20000410000 */
[----:B------:R-:W4:Y:S01]  /*4b30*/  @!P0 LDS.128 R4, [UR7+0x1980] ;  /* 0x00198007ff048984 */ /* 0x000f220008000c00 */
[----:B------:R-:W-:Y:S01]  /*4b40*/  FMUL.FTZ R169, R143, -R167 ;  /* 0x800000a78fa97220 */ /* 0x000fe20000410000 */
[----:B------:R-:W-:Y:S01]  /*4b50*/  ISETP.NE.AND P0, PT, R200, 0x1f, PT ;  /* 0x0000001fc800780c */ /* 0x000fe20003f05270 */
[----:B------:R-:W-:Y:S02]  /*4b60*/  FMUL.FTZ R148, R41, R153 ;  /* 0x0000009929947220 */ /* 0x000fe40000410000 */
[----:B------:R-:W-:-:S02]  /*4b70*/  FMUL.FTZ R158, R143, -R10 ;  /* 0x8000000a8f9e7220 */ /* 0x000fc40000410000 */
[----:B------:R-:W-:Y:S02]  /*4b80*/  FFMA.FTZ R169, R144, R10, R169 ;  /* 0x0000000a90a97223 */ /* 0x000fe400000100a9 */
[C---:B0-----:R-:W-:Y:S02]  /*4b90*/  FMUL.FTZ R10, R156.reuse, R11 ;  /* 0x0000000b9c0a7220 */ /* 0x041fe40000410000 */
[----:B--2---:R-:W-:Y:S02]  /*4ba0*/  FMUL.FTZ R156, R156, R161 ;  /* 0x000000a19c9c7220 */ /* 0x004fe40000410000 */
[----:B------:R-:W-:Y:S02]  /*4bb0*/  FADD.FTZ R171, -R148, R171 ;  /* 0x000000ab94ab7221 */ /* 0x000fe40000010100 */
[----:B------:R-:W-:Y:S02]  /*4bc0*/  FADD.FTZ R168, R149, R168 ;  /* 0x000000a895a87221 */ /* 0x000fe40000010000 */
[----:B------:R-:W-:-:S02]  /*4bd0*/  FFMA.FTZ R158, R144, R167, -R158 ;  /* 0x000000a7909e7223 */ /* 0x000fc4000001089e */
[C---:B---3--:R-:W-:Y:S02]  /*4be0*/  FFMA.FTZ R10, R152.reuse, R161, -R10 ;  /* 0x000000a1980a7223 */ /* 0x048fe4000001080a */
[----:B------:R-:W-:Y:S02]  /*4bf0*/  FFMA.FTZ R167, R152, R11, R156 ;  /* 0x0000000b98a77223 */ /* 0x000fe4000001009c */
[C---:B------:R-:W-:Y:S02]  /*4c00*/  FMUL.FTZ R177, R145.reuse, -R171 ;  /* 0x800000ab91b17220 */ /* 0x040fe40000410000 */
[-C--:B------:R-:W-:Y:S02]  /*4c10*/  FMUL.FTZ R160, R145, -R168.reuse ;  /* 0x800000a891a07220 */ /* 0x080fe40000410000 */
[----:B-1----:R-:W-:Y:S02]  /*4c20*/  @P1 FADD.FTZ R161, R155, R10 ;  /* 0x0000000a9ba11221 */ /* 0x002fe40000010000 */
[----:B----4-:R-:W-:Y:S01]  /*4c30*/  @P1 FADD.FTZ R11, R154, R167 ;  /* 0x000000a79a0b1221 */ /* 0x010fe20000010000 */
[----:B------:R-:W-:Y:S01]  /*4c40*/  ISETP.GT.U32.AND P1, PT, R200, 0x1d, PT ;  /* 0x0000001dc800780c */ /* 0x000fe20003f24070 */
[----:B------:R-:W-:-:S02]  /*4c50*/  FFMA.FTZ R177, R146, R168, -R177 ;  /* 0x000000a892b17223 */ /* 0x000fc400000108b1 */
[----:B------:R-:W-:Y:S02]  /*4c60*/  FFMA.FTZ R160, R146, R171, R160 ;  /* 0x000000ab92a07223 */ /* 0x000fe400000100a0 */
[C---:B------:R-:W-:Y:S02]  /*4c70*/  FMUL.FTZ R211, R145.reuse, -R169 ;  /* 0x800000a991d37220 */ /* 0x040fe40000410000 */
[----:B------:R-:W-:Y:S02]  /*4c80*/  FMUL.FTZ R212, R145, -R158 ;  /* 0x8000009e91d47220 */ /* 0x000fe40000410000 */
[C---:B------:R-:W-:Y:S02]  /*4c90*/  FMUL.FTZ R10, R42.reuse, R151 ;  /* 0x000000972a0a7220 */ /* 0x040fe40000410000 */
[----:B------:R-:W-:Y:S02]  /*4ca0*/  FMUL.FTZ R153, R42, R153 ;  /* 0x000000992a997220 */ /* 0x000fe40000410000 */
[----:B------:R-:W-:-:S02]  /*4cb0*/  FMUL.FTZ R151, R9, R11 ;  /* 0x0000000b09977220 */ /* 0x000fc40000410000 */
[C---:B------:R-:W-:Y:S02]  /*4cc0*/  FFMA.FTZ R211, R146.reuse, R158, -R211 ;  /* 0x0000009e92d37223 */ /* 0x040fe400000108d3 */
[----:B------:R-:W-:Y:S02]  /*4cd0*/  FFMA.FTZ R212, R146, R169, R212 ;  /* 0x000000a992d47223 */ /* 0x000fe400000100d4 */
[----:B------:R-:W-:Y:S01]  /*4ce0*/  FADD.FTZ R210, R10, R177 ;  /* 0x000000b10ad27221 */ /* 0x000fe20000010000 */
[----:B------:R0:W1:Y:S01]  /*4cf0*/  SHFL.DOWN PT, R155, R211, 0x1, 0x1f ;  /* 0x08201f00d39b7f89 */ /* 0x00006200000e0000 */
[----:B------:R-:W-:Y:S02]  /*4d00*/  FADD.FTZ R209, -R153, R160 ;  /* 0x000000a099d17221 */ /* 0x000fe40000010100 */
[-C--:B------:R-:W-:Y:S02]  /*4d10*/  FMUL.FTZ R9, R9, R161.reuse ;  /* 0x000000a109097220 */ /* 0x080fe40000410000 */
[----:B------:R-:W-:Y:S01]  /*4d20*/  FFMA.FTZ R152, R8, R161, -R151 ;  /* 0x000000a108987223 */ /* 0x000fe20000010897 */
[----:B------:R0:W2:Y:S04]  /*4d30*/  SHFL.DOWN PT, R167, R209, 0x1, 0x1f ;  /* 0x08201f00d1a77f89 */ /* 0x0000a800000e0000 */
[----:B------:R0:W3:Y:S04]  /*4d40*/  SHFL.DOWN PT, R161, R212, 0x1, 0x1f ;  /* 0x08201f00d4a17f89 */ /* 0x0000e800000e0000 */
[----:B------:R0:W4:Y:S01]  /*4d50*/  SHFL.DOWN PT, R151, R210, 0x1, 0x1f ;  /* 0x08201f00d2977f89 */ /* 0x00012200000e0000 */
[----:B------:R-:W-:Y:S05]  /*4d60*/  @!P0 BRA `(.L_x_8107) ;  /* 0x000000b000008947 */ /* 0x000fea0003800000 */
        /* <DEDUP_REMOVED lines=11> */
.L_x_8107:
[----:B------:R-:W-:Y:S05]  /*4e20*/  BSYNC B0 ;  /* 0x0000000000007941 */ /* 0x000fea0003800000 */
.L_x_8106:
[----:B------:R-:W-:Y:S01]  /*4e30*/  FFMA.FTZ R11, R8, R11, R9 ;  /* 0x0000000b080b7223 */ /* 0x000fe20000010009 */
[----:B----4-:R4:W0:Y:S01]  /*4e40*/  SHFL.DOWN PT, R151, R211, 0x2, 0x1f ;  /* 0x08401f00d3977f89 */ /* 0x01082200000e0000 */
[----:B------:R-:W-:Y:S01]  /*4e50*/  BSSY B0, `(.L_x_8108) ;  /* 0x0000012000007945 */ /* 0x000fe20003800000 */
[----:B------:R-:W-:Y:S02]  /*4e60*/  FADD.FTZ R157, R157, R152 ;  /* 0x000000989d9d7221 */ /* 0x000fe40000010000 */
[----:B-1----:R4:W1:Y:S01]  /*4e70*/  SHFL.DOWN PT, R155, R212, 0x2, 0x1f ;  /* 0x08401f00d49b7f89 */ /* 0x00286200000e0000 */
[----:B------:R-:W-:-:S03]  /*4e80*/  FADD.FTZ R11, RZ, R11 ;  /* 0x0000000bff0b7221 */ /* 0x000fc60000010000 */
[----:B------:R4:W3:Y:S04]  /*4e90*/  SHFL.DOWN PT, R9, R210, 0x2, 0x1f ;  /* 0x08401f00d2097f89 */ /* 0x0008e800000e0000 */
[----:B---3--:R4:W3:Y:S01]  /*4ea0*/  SHFL.DOWN PT, R161, R209, 0x2, 0x1f ;  /* 0x08401f00d1a17f89 */ /* 0x0088e200000e0000 */
[----:B------:R-:W-:Y:S05]  /*4eb0*/  @P1 BRA `(.L_x_8109) ;  /* 0x000000b000001947 */ /* 0x000fea0003800000 */
[C---:B-1----:R-:W-:Y:S02]  /*4ec0*/  FMUL.FTZ R8, R212.reuse, R155 ;  /* 0x0000009bd4087220 */ /* 0x042fe40000410000 */
[C---:B---3--:R-:W-:Y:S02]  /*4ed0*/  FMUL.FTZ R152, R212.reuse, R161 ;  /* 0x000000a1d4987220 */ /* 0x048fe40000410000 */
[C---:B------:R-:W-:Y:S02]  /*4ee0*/  FMUL.FTZ R154, R212.reuse, R9 ;  /* 0x00000009d49a7220 */ /* 0x040fe40000410000 */
[----:B0---4-:R-:W-:-:S02]  /*4ef0*/  FMUL.FTZ R212, R212, R151 ;  /* 0x00000097d4d47220 */ /* 0x011fc40000410000 */
[C---:B------:R-:W-:Y:S02]  /*4f00*/  FFMA.FTZ R8, R211.reuse, R151, -R8 ;  /* 0x00000097d3087223 */ /* 0x040fe40000010808 */
[C---:B------:R-:W-:Y:S02]  /*4f10*/  FFMA.FTZ R9, R211.reuse, R9, -R152 ;  /* 0x00000009d3097223 */ /* 0x040fe40000010898 */
[C---:B------:R-:W-:Y:S02]  /*4f20*/  FFMA.FTZ R154, R211.reuse, R161, R154 ;  /* 0x000000a1d39a7223 */ /* 0x040fe4000001009a */
[----:B------:R-:W-:Y:S01]  /*4f30*/  FFMA.FTZ R212, R211, R155, R212 ;  /* 0x0000009bd3d47223 */ /* 0x000fe200000100d4 */
[----:B------:R-:W-:Y:S01]  /*4f40*/  MOV R211, R8 ;  /* 0x0000000800d37202 */ /* 0x000fe20000000f00 */
[----:B------:R-:W-:Y:S02]  /*4f50*/  FADD.FTZ R210, R210, R9 ;  /* 0x00000009d2d27221 */ /* 0x000fe40000010000 */
[----:B------:R-:W-:-:S02]  /*4f60*/  FADD.FTZ R209, R209, R154 ;  /* 0x0000009ad1d17221 */ /* 0x000fc40000010000 */
.L_x_8109:
[----:B------:R-:W-:Y:S05]  /*4f70*/  BSYNC B0 ;  /* 0x0000000000007941 */ /* 0x000fea0003800000 */
.L_x_8108:
[----:B------:R-:W-:Y:S01]  /*4f80*/  ISETP.GT.U32.AND P0, PT, R200, 0x1b, PT ;  /* 0x0000001bc800780c */ /* 0x000fe20003f04070 */
[C---:B------:R-:W-:Y:S01]  /*4f90*/  FMUL.FTZ R8, R145.reuse, R11 ;  /* 0x0000000b91087220 */ /* 0x040fe20000410000 */
[----:B0-----:R0:W4:Y:S01]  /*4fa0*/  SHFL.DOWN PT, R151, R211, 0x4, 0x1f ;  /* 0x08801f00d3977f89 */ /* 0x00112200000e0000 */
[-C--:B------:R-:W-:Y:S01]  /*4fb0*/  FMUL.FTZ R9, R145, R157.reuse ;  /* 0x0000009d91097220 */ /* 0x080fe20000410000 */
[----:B------:R-:W-:Y:S01]  /*4fc0*/  BSSY B0, `(.L_x_8110) ;  /* 0x0000016000007945 */ /* 0x000fe20003800000 */
[C---:B------:R-:W-:Y:S01]  /*4fd0*/  FFMA.FTZ R8, R146.reuse, R157, -R8 ;  /* 0x0000009d92087223 */ /* 0x040fe20000010808 */
[----:B-1----:R0:W1:Y:S01]  /*4fe0*/  SHFL.DOWN PT, R155, R212, 0x4, 0x1f ;  /* 0x08801f00d49b7f89 */ /* 0x00206200000e0000 */
[----:B------:R-:W-:Y:S01]  /*4ff0*/  FFMA.FTZ R9, R146, R11, R9 ;  /* 0x0000000b92097223 */ /* 0x000fe20000010009 */
[C---:B------:R-:W-:Y:S01]  /*5000*/  ISETP.GT.U32.AND P1, PT, R200.reuse, 0x17, PT ;  /* 0x00000017c800780c */ /* 0x040fe20003f24070 */
[----:B------:R-:W-:Y:S01]  /*5010*/  FFMA.FTZ R158, R25, R124, R8 ;  /* 0x0000007c199e7223 */ /* 0x000fe20000010008 */
[----:B---3--:R0:W3:Y:S01]  /*5020*/  SHFL.DOWN PT, R161, R210, 0x4, 0x1f ;  /* 0x08801f00d2a17f89 */ /* 0x0080e200000e0000 */
[----:B------:R-:W-:Y:S01]  /*5030*/  ISETP.GT.U32.AND P3, PT, R200, 0xf, PT ;  /* 0x0000000fc800780c */ /* 0x000fe20003f64070 */
[----:B------:R-:W-:-:S02]  /*5040*/  FADD.FTZ R154, RZ, R9 ;  /* 0x00000009ff9a7221 */ /* 0x000fc40000010000 */
[----:B--2---:R0:W2:Y:S01]  /*5050*/  SHFL.DOWN PT, R167, R209, 0x4, 0x1f ;  /* 0x08801f00d1a77f89 */ /* 0x0040a200000e0000 */
[----:B------:R-:W-:Y:S05]  /*5060*/  @P0 BRA `(.L_x_8111) ;  /* 0x000000b000000947 */ /* 0x000fea0003800000 */
[C---:B-1----:R-:W-:Y:S02]  /*5070*/  FMUL.FTZ R8, R212.reuse, R155 ;  /* 0x0000009bd4087220 */ /* 0x042fe40000410000 */
[C---:B--2---:R-:W-:Y:S02]  /*5080*/  FMUL.FTZ R152, R212.reuse, R167 ;  /* 0x000000a7d4987220 */ /* 0x044fe40000410000 */
[C---:B---3--:R-:W-:Y:S02]  /*5090*/  FMUL.FTZ R156, R212.reuse, R161 ;  /* 0x000000a1d49c7220 */ /* 0x048fe40000410000 */
[-C--:B0---4-:R-:W-:Y:S02]  /*50a0*/  FMUL.FTZ R212, R212, R151.reuse ;  /* 0x00000097d4d47220 */ /* 0x091fe40000410000 */
[C---:B------:R-:W-:Y:S02]  /*50b0*/  FFMA.FTZ R8, R211.reuse, R151, -R8 ;  /* 0x00000097d3087223 */ /* 0x040fe40000010808 */
[----:B------:R-:W-:-:S02]  /*50c0*/  FFMA.FTZ R9, R211, R161, -R152 ;  /* 0x000000a1d3097223 */ /* 0x000fc40000010898 */
[C---:B------:R-:W-:Y:S02]  /*50d0*/  FFMA.FTZ R156, R211.reuse, R167, R156 ;  /* 0x000000a7d39c7223 */ /* 0x040fe4000001009c */
[----:B------:R-:W-:Y:S01]  /*50e0*/  FFMA.FTZ R212, R211, R155, R212 ;  /* 0x0000009bd3d47223 */ /* 0x000fe200000100d4 */
[----:B------:R-:W-:Y:S01]  /*50f0*/  MOV R211, R8 ;  /* 0x0000000800d37202 */ /* 0x000fe20000000f00 */
[----:B------:R-:W-:Y:S02]  /*5100*/  FADD.FTZ R210, R210, R9 ;  /* 0x00000009d2d27221 */ /* 0x000fe40000010000 */
[----:B------:R-:W-:Y:S02]  /*5110*/  FADD.FTZ R209, R209, R156 ;  /* 0x0000009cd1d17221 */ /* 0x000fe40000010000 */
.L_x_8111:
[----:B------:R-:W-:Y:S05]  /*5120*/  BSYNC B0 ;  /* 0x0000000000007941 */ /* 0x000fea0003800000 */
.L_x_8110:
[----:B---3--:R3:W0:Y:S01]  /*5130*/  SHFL.DOWN PT, R161, R211, 0x8, 0x1f ;  /* 0x09001f00d3a17f89 */ /* 0x00862200000e0000 */
[----:B------:R-:W-:Y:S01]  /*5140*/  BSSY B0, `(.L_x_8112) ;  /* 0x0000012000007945 */ /* 0x000fe20003800000 */
[C---:B------:R-:W-:Y:S02]  /*5150*/  FMUL.FTZ R9, R143.reuse, R154 ;  /* 0x0000009a8f097220 */ /* 0x040fe40000410000 */
[----:B--2---:R3:W2:Y:S01]  /*5160*/  SHFL.DOWN PT, R167, R212, 0x8, 0x1f ;  /* 0x09001f00d4a77f89 */ /* 0x0046a200000e0000 */
[----:B----4-:R-:W-:-:S03]  /*5170*/  FMUL.FTZ R151, R143, R158 ;  /* 0x0000009e8f977220 */ /* 0x010fc60000410000 */
[----:B-1----:R3:W1:Y:S04]  /*5180*/  SHFL.DOWN PT, R155, R210, 0x8, 0x1f ;  /* 0x09001f00d29b7f89 */ /* 0x00266800000e0000 */
[----:B------:R3:W4:Y:S01]  /*5190*/  SHFL.DOWN PT, R169, R209, 0x8, 0x1f ;  /* 0x09001f00d1a97f89 */ /* 0x00072200000e0000 */
[----:B------:R-:W-:Y:S05]  /*51a0*/  @P1 BRA `(.L_x_8113) ;  /* 0x000000b000001947 */ /* 0x000fea0003800000 */
[C---:B--2---:R-:W-:Y:S02]  /*51b0*/  FMUL.FTZ R8, R212.reuse, R167 ;  /* 0x000000a7d4087220 */ /* 0x044fe40000410000 */
[C---:B----4-:R-:W-:Y:S02]  /*51c0*/  FMUL.FTZ R152, R212.reuse, R169 ;  /* 0x000000a9d4987220 */ /* 0x050fe40000410000 */
[C---:B-1----:R-:W-:Y:S02]  /*51d0*/  FMUL.FTZ R156, R212.reuse, R155 ;  /* 0x0000009bd49c7220 */ /* 0x042fe40000410000 */
[----:B0--3--:R-:W-:-:S02]  /*51e0*/  FMUL.FTZ R212, R212, R161 ;  /* 0x000000a1d4d47220 */ /* 0x009fc40000410000 */
[C---:B------:R-:W-:Y:S02]  /*51f0*/  FFMA.FTZ R8, R211.reuse, R161, -R8 ;  /* 0x000000a1d3087223 */ /* 0x040fe40000010808 */
[C---:B------:R-:W-:Y:S02]  /*5200*/  FFMA.FTZ R155, R211.reuse, R155, -R152 ;  /* 0x0000009bd39b7223 */ /* 0x040fe40000010898 */
[C---:B------:R-:W-:Y:S02]  /*5210*/  FFMA.FTZ R156, R211.reuse, R169, R156 ;  /* 0x000000a9d39c7223 */ /* 0x040fe4000001009c */
[----:B------:R-:W-:Y:S01]  /*5220*/  FFMA.FTZ R212, R211, R167, R212 ;  /* 0x000000a7d3d47223 */ /* 0x000fe200000100d4 */
[----:B------:R-:W-:Y:S01]  /*5230*/  MOV R211, R8 ;  /* 0x0000000800d37202 */ /* 0x000fe20000000f00 */
[----:B------:R-:W-:Y:S02]  /*5240*/  FADD.FTZ R210, R210, R155 ;  /* 0x0000009bd2d27221 */ /* 0x000fe40000010000 */
[----:B------:R-:W-:-:S02]  /*5250*/  FADD.FTZ R209, R209, R156 ;  /* 0x0000009cd1d17221 */ /* 0x000fc40000010000 */
.L_x_8113:
[----:B------:R-:W-:Y:S05]  /*5260*/  BSYNC B0 ;  /* 0x0000000000007941 */ /* 0x000fea0003800000 */
.L_x_8112:
[----:B0-----:R0:W3:Y:S01]  /*5270*/  SHFL.DOWN PT, R161, R211, 0x10, 0x1f ;  /* 0x0a001f00d3a17f89 */ /* 0x0010e200000e0000 */
[----:B------:R-:W-:Y:S01]  /*5280*/  BSSY B0, `(.L_x_8114) ;  /* 0x0000012000007945 */ /* 0x000fe20003800000 */
[----:B------:R-:W-:-:S02]  /*5290*/  FFMA.FTZ R9, R144, R158, -R9 ;  /* 0x0000009e90097223 */ /* 0x000fc40000010809 */
[----:B--2---:R0:W2:Y:S01]  /*52a0*/  SHFL.DOWN PT, R167, R212, 0x10, 0x1f ;  /* 0x0a001f00d4a77f89 */ /* 0x0040a200000e0000 */
[----:B------:R-:W-:-:S03]  /*52b0*/  FFMA.FTZ R151, R144, R154, R151 ;  /* 0x0000009a90977223 */ /* 0x000fc60000010097 */
[----:B-1----:R0:W1:Y:S04]  /*52c0*/  SHFL.DOWN PT, R155, R210, 0x10, 0x1f ;  /* 0x0a001f00d29b7f89 */ /* 0x00206800000e0000 */
[----:B----4-:R0:W4:Y:S01]  /*52d0*/  SHFL.DOWN PT, R169, R209, 0x10, 0x1f ;  /* 0x0a001f00d1a97f89 */ /* 0x01012200000e0000 */
        /* <DEDUP_REMOVED lines=12> */
.L_x_8115:
[----:B------:R-:W-:Y:S05]  /*53a0*/  BSYNC B0 ;  /* 0x0000000000007941 */ /* 0x000fea0003800000 */
.L_x_8114:
[----:B---3--:R-:W-:Y:S01]  /*53b0*/  FFMA.FTZ R161, R24, R123, R9 ;  /* 0x0000007b18a17223 */ /* 0x008fe20000010009 */
[----:B--2---:R-:W-:Y:S01]  /*53c0*/  SHFL.DOWN PT, R167, R212, 0x1, 0x1f ;  /* 0x08201f00d4a77f89 */ /* 0x004fe200000e0000 */
[----:B------:R-:W-:Y:S01]  /*53d0*/  FADD.FTZ R9, RZ, R151 ;  /* 0x00000097ff097221 */ /* 0x000fe20000010000 */
[----:B------:R-:W-:Y:S01]  /*53e0*/  ISETP.GT.AND P0, PT, R109, 0x1e, PT ;  /* 0x0000001e6d00780c */ /* 0x000fe20003f04270 */
[C---:B------:R-:W-:Y:S01]  /*53f0*/  FMUL.FTZ R151, R141.reuse, R161 ;  /* 0x000000a18d977220 */ /* 0x040fe20000410000 */
[----:B------:R-:W2:Y:S01]  /*5400*/  SHFL.IDX PT, R168, R6, RZ, 0x1f ;  /* 0x00001fff06a87589 */ /* 0x000ea200000e0000 */
[-C--:B------:R-:W-:Y:S01]  /*5410*/  FMUL.FTZ R8, R141, R9.reuse ;  /* 0x000000098d087220 */ /* 0x080fe20000410000 */
[----:B------:R-:W-:Y:S01]  /*5420*/  ISETP.NE.AND P1, PT, R109, RZ, PT ;  /* 0x000000ff6d00720c */ /* 0x000fe20003f25270 */
[C---:B------:R-:W-:Y:S01]  /*5430*/  FFMA.FTZ R151, R142.reuse, R9, R151 ;  /* 0x000000098e977223 */ /* 0x040fe20000010097 */
[----:B----4-:R-:W3:Y:S01]  /*5440*/  SHFL.IDX PT, R169, R7, RZ, 0x1f ;  /* 0x00001fff07a97589 */ /* 0x010ee200000e0000 */
[----:B------:R-:W-:Y:S01]  /*5450*/  FFMA.FTZ R8, R142, R161, -R8 ;  /* 0x000000a18e087223 */ /* 0x000fe20000010808 */
[----:B------:R-:W-:Y:S01]  /*5460*/  BSSY B0, `(.L_x_8116) ;  /* 0x0000242000007945 */ /* 0x000fe20003800000 */
[----:B------:R-:W-:Y:S01]  /*5470*/  FADD.FTZ R152, RZ, R151 ;  /* 0x00000097ff987221 */ /* 0x000fe20000010000 */
[----:B------:R-:W4:Y:S01]  /*5480*/  SHFL.DOWN PT, R172, R211, 0x1, 0x1f ;  /* 0x08201f00d3ac7f89 */ /* 0x000f2200000e0000 */
[----:B------:R-:W-:-:S02]  /*5490*/  FFMA.FTZ R160, R23, R122, R8 ;  /* 0x0000007a17a07223 */ /* 0x000fc40000010008 */
[C---:B------:R-:W-:Y:S01]  /*54a0*/  FMUL.FTZ R151, R139.reuse, R152 ;  /* 0x000000988b977220 */ /* 0x040fe20000410000 */
[----:B------:R-:W5:Y:S01]  /*54b0*/  SHFL.DOWN PT, R214, R209, 0x1, 0x1f ;  /* 0x08201f00d1d67f89 */ /* 0x000f6200000e0000 */
[-C--:B-1----:R-:W-:Y:S02]  /*54c0*/  FMUL.FTZ R155, R139, R160.reuse ;  /* 0x000000a08b9b7220 */ /* 0x082fe40000410000 */
[C---:B------:R-:W-:Y:S01]  /*54d0*/  FFMA.FTZ R151, R140.reuse, R160, -R151 ;  /* 0x000000a08c977223 */ /* 0x040fe20000010897 */
[----:B------:R-:W1:Y:S01]  /*54e0*/  SHFL.DOWN PT, R177, R210, 0x1, 0x1f ;  /* 0x08201f00d2b17f89 */ /* 0x000e6200000e0000 */
[----:B------:R-:W-:Y:S02]  /*54f0*/  FFMA.FTZ R8, R140, R152, R155 ;  /* 0x000000988c087223 */ /* 0x000fe4000001009b */
[----:B------:R-:W-:Y:S01]  /*5500*/  FFMA.FTZ R155, R22, R121, R151 ;  /* 0x00000079169b7223 */ /* 0x000fe20000010097 */
[----:B0-----:R-:W0:Y:S01]  /*5510*/  SHFL.IDX PT, R212, R212, RZ, 0x1f ;  /* 0x00001fffd4d47589 */ /* 0x001e2200000e0000 */
[----:B------:R-:W-:-:S02]  /*5520*/  FADD.FTZ R151, RZ, R8 ;  /* 0x00000008ff977221 */ /* 0x000fc40000010000 */
[----:B------:R-:W-:Y:S01]  /*5530*/  FMUL.FTZ R156, R137, R155 ;  /* 0x0000009b899c7220 */ /* 0x000fe20000410000 */
[----:B------:R-:W0:Y:S01]  /*5540*/  SHFL.IDX PT, R211, R211, RZ, 0x1f ;  /* 0x00001fffd3d37589 */ /* 0x000e2200000e0000 */
[-C--:B--2---:R-:W-:Y:S02]  /*5550*/  @P2 FMUL.FTZ R170, R167, R168.reuse ;  /* 0x000000a8a7aa2220 */ /* 0x084fe40000410000 */
[----:B------:R-:W-:Y:S01]  /*5560*/  FMUL.FTZ R8, R137, R151 ;  /* 0x0000009789087220 */ /* 0x000fe20000410000 */
[----:B------:R-:W2:Y:S01]  /*5570*/  SHFL.IDX PT, R210, R210, RZ, 0x1f ;  /* 0x00001fffd2d27589 */ /* 0x000ea200000e0000 */
[-C--:B---3--:R-:W-:Y:S02]  /*5580*/  @P2 FMUL.FTZ R167, R167, R169.reuse ;  /* 0x000000a9a7a72220 */ /* 0x088fe40000410000 */
[C---:B----4-:R-:W-:Y:S01]  /*5590*/  @P2 FFMA.FTZ R171, R172.reuse, R169, R170 ;  /* 0x000000a9acab2223 */ /* 0x050fe200000100aa */
[----:B------:R-:W3:Y:S01]  /*55a0*/  SHFL.IDX PT, R209, R209, RZ, 0x1f ;  /* 0x00001fffd1d17589 */ /* 0x000ee200000e0000 */
[----:B------:R-:W-:-:S02]  /*55b0*/  @P2 FFMA.FTZ R170, R172, R168, -R167 ;  /* 0x000000a8acaa2223 */ /* 0x000fc400000108a7 */
[C---:B------:R-:W-:Y:S02]  /*55c0*/  FFMA.FTZ R167, R138.reuse, R151, R156 ;  /* 0x000000978aa77223 */ /* 0x040fe4000001009c */
[----:B------:R-:W-:Y:S02]  /*55d0*/  FFMA.FTZ R156, R138, R155, -R8 ;  /* 0x0000009b8a9c7223 */ /* 0x000fe40000010808 */
[----:B-----5:R-:W-:Y:S02]  /*55e0*/  @P2 FADD.FTZ R169, R214, R171 ;  /* 0x000000abd6a92221 */ /* 0x020fe40000010000 */
[----:B-1----:R-:W-:Y:S01]  /*55f0*/  @P2 FADD.FTZ R168, R177, R170 ;  /* 0x000000aab1a82221 */ /* 0x002fe20000010000 */
[----:B------:R-:W-:Y:S01]  /*5600*/  ISETP.NE.AND P2, PT, R111, RZ, PT ;  /* 0x000000ff6f00720c */ /* 0x000fe20003f45270 */
[----:B------:R-:W-:Y:S02]  /*5610*/  FADD.FTZ R8, RZ, R167 ;  /* 0x000000a7ff087221 */ /* 0x000fe40000010000 */
[----:B------:R-:W-:-:S02]  /*5620*/  FFMA.FTZ R156, R21, R120, R156 ;  /* 0x00000078159c7223 */ /* 0x000fc4000001009c */
[-C--:B------:R-:W-:Y:S02]  /*5630*/  FMUL.FTZ R171, R169, -R3.reuse ;  /* 0x80000003a9ab7220 */ /* 0x080fe40000410000 */
[C---:B------:R-:W-:Y:S02]  /*5640*/  FMUL.FTZ R170, R168.reuse, -R3 ;  /* 0x80000003a8aa7220 */ /* 0x040fe40000410000 */
[C---:B------:R-:W-:Y:S02]  /*5650*/  FMUL.FTZ R3, R195.reuse, R8 ;  /* 0x00000008c3037220 */ /* 0x040fe40000410000 */
[----:B------:R-:W-:Y:S02]  /*5660*/  FMUL.FTZ R167, R195, R156 ;  /* 0x0000009cc3a77220 */ /* 0x000fe40000410000 */
[-C--:B------:R-:W-:Y:S02]  /*5670*/  FFMA.FTZ R168, R168, R2.reuse, -R171 ;  /* 0x00000002a8a87223 */ /* 0x080fe400000108ab */
[----:B------:R-:W-:-:S02]  /*5680*/  FFMA.FTZ R170, R169, R2, R170 ;  /* 0x00000002a9aa7223 */ /* 0x000fc400000100aa */
[C---:B------:R-:W-:Y:S02]  /*5690*/  FFMA.FTZ R169, R193.reuse, R156, -R3 ;  /* 0x0000009cc1a97223 */ /* 0x040fe40000010803 */
[----:B------:R-:W-:Y:S02]  /*56a0*/  FFMA.FTZ R167, R193, R8, R167 ;  /* 0x00000008c1a77223 */ /* 0x000fe400000100a7 */
[----:B------:R-:W-:Y:S02]  /*56b0*/  FADD.FTZ R3, R159, R168 ;  /* 0x000000a89f037221 */ /* 0x000fe40000010000 */
[----:B------:R-:W-:Y:S02]  /*56c0*/  FADD.FTZ R163, -R163, R170 ;  /* 0x000000aaa3a37221 */ /* 0x000fe40000010100 */
[----:B------:R-:W-:Y:S02]  /*56d0*/  FFMA.FTZ R169, R20, R119, R169 ;  /* 0x0000007714a97223 */ /* 0x000fe400000100a9 */
[----:B------:R-:W-:-:S02]  /*56e0*/  FADD.FTZ R159, RZ, R167 ;  /* 0x000000a7ff9f7221 */ /* 0x000fc40000010000 */
        /* <DEDUP_REMOVED lines=8> */
[----:B------:R-:W-:Y:S02]  /*5770*/  FADD.FTZ R165, -R165, R170 ;  /* 0x000000aaa5a57221 */ /* 0x000fe40000010100 */
[----:B------:R-:W-:Y:S02]  /*5780*/  FADD.FTZ R2, R162, R171 ;  /* 0x000000aba2027221 */ /* 0x000fe40000010000 */
[----:B------:R-:W-:Y:S02]  /*5790*/  FADD.FTZ R162, RZ, R167 ;  /* 0x000000a7ffa27221 */ /* 0x000fe40000010000 */
[----:B------:R-:W-:-:S02]  /*57a0*/  FFMA.FTZ R168, R19, R118, R168 ;  /* 0x0000007613a87223 */ /* 0x000fc400000100a8 */
[CC--:B------:R-:W-:Y:S02]  /*57b0*/  FMUL.FTZ R171, R199.reuse, -R165.reuse ;  /* 0x800000a5c7ab7220 */ /* 0x0c0fe40000410000 */
[----:B------:R-:W-:Y:S02]  /*57c0*/  FMUL.FTZ R172, R199, -R2 ;  /* 0x80000002c7ac7220 */ /* 0x000fe40000410000 */
[C---:B------:R-:W-:Y:S02]  /*57d0*/  FMUL.FTZ R167, R191.reuse, R162 ;  /* 0x000000a2bfa77220 */ /* 0x040fe40000410000 */
[----:B------:R-:W-:Y:S02]  /*57e0*/  FMUL.FTZ R170, R191, R168 ;  /* 0x000000a8bfaa7220 */ /* 0x000fe40000410000 */
[C---:B------:R-:W-:Y:S02]  /*57f0*/  FFMA.FTZ R171, R197.reuse, R2, -R171 ;  /* 0x00000002c5ab7223 */ /* 0x040fe400000108ab */
        /* <DEDUP_REMOVED lines=8> */
[-C--:B------:R-:W-:Y:S02]  /*5880*/  FMUL.FTZ R177, R190, -R166.reuse ;  /* 0x800000a6beb17220 */ /* 0x080fe40000410000 */
        /* <DEDUP_REMOVED lines=23> */
[CC--:B------:R-:W-:Y:S02]  /*5a00*/  FMUL.FTZ R214, R182.reuse, -R180.reuse ;  /* 0x800000b4b6d67220 */ /* 0x0c0fe40000410000 */
        /* <DEDUP_REMOVED lines=10> */
[C---:B------:R-:W-:Y:S02]  /*5ab0*/  FMUL.FTZ R196, R185.reuse, -R181 ;  /* 0x800000b5b9c47220 */ /* 0x040fe40000410000 */
[-C--:B------:R-:W-:Y:S02]  /*5ac0*/  FMUL.FTZ R214, R185, -R176.reuse ;  /* 0x800000b0b9d67220 */ /* 0x080fe40000410000 */
[C---:B------:R-:W-:Y:S02]  /*5ad0*/  FMUL.FTZ R182, R188.reuse, R213 ;  /* 0x000000d5bcb67220 */ /* 0x040fe40000410000 */
[----:B------:R-:W-:Y:S02]  /*5ae0*/  FMUL.FTZ R188, R188, R215 ;  /* 0x000000d7bcbc7220 */ /* 0x000fe40000410000 */
[C---:B------:R-:W-:Y:S02]  /*5af0*/  FFMA.FTZ R217, R183.reuse, R176, -R196 ;  /* 0x000000b0b7d97223 */ /* 0x040fe400000108c4 */
[----:B------:R-:W-:-:S02]  /*5b00*/  FFMA.FTZ R214, R183, R181, R214 ;  /* 0x000000b5b7d67223 */ /* 0x000fc400000100d6 */
[C---:B------:R-:W-:Y:S02]  /*5b10*/  FFMA.FTZ R185, R178.reuse, R213, R188 ;  /* 0x000000d5b2b97223 */ /* 0x040fe400000100bc */
[----:B------:R-:W-:Y:S02]  /*5b20*/  FFMA.FTZ R183, R178, R215, -R182 ;  /* 0x000000d7b2b77223 */ /* 0x000fe400000108b6 */
[----:B------:R-:W-:Y:S02]  /*5b30*/  FADD.FTZ R178, R204, R217 ;  /* 0x000000d9ccb27221 */ /* 0x000fe40000010000 */
[----:B------:R-:W-:Y:S02]  /*5b40*/  FADD.FTZ R182, -R203, R214 ;  /* 0x000000d6cbb67221 */ /* 0x000fe40000010100 */
[----:B------:R-:W-:Y:S02]  /*5b50*/  FADD.FTZ R185, RZ, R185 ;  /* 0x000000b9ffb97221 */ /* 0x000fe40000010000 */
[----:B------:R-:W-:-:S02]  /*5b60*/  FFMA.FTZ R183, R14, R133, R183 ;  /* 0x000000850eb77223 */ /* 0x000fc400000100b7 */
        /* <DEDUP_REMOVED lines=11> */
[----:B------:R-:W-:-:S02]  /*5c20*/  FMUL.FTZ R196, R191, -R187 ;  /* 0x800000bbbfc47220 */ /* 0x000fc40000410000 */
[----:B------:R-:W-:Y:S02]  /*5c30*/  FMUL.FTZ R198, R191, -R184 ;  /* 0x800000b8bfc67220 */ /* 0x000fe40000410000 */
[----:B------:R-:W-:Y:S02]  /*5c40*/  FFMA.FTZ R186, R13, R114, R186 ;  /* 0x000000720dba7223 */ /* 0x000fe400000100ba */
[----:B------:R-:W-:Y:S02]  /*5c50*/  FMUL.FTZ R190, R199, R188 ;  /* 0x000000bcc7be7220 */ /* 0x000fe40000410000 */
[C---:B------:R-:W-:Y:S02]  /*5c60*/  FFMA.FTZ R191, R189.reuse, R184, -R196 ;  /* 0x000000b8bdbf7223 */ /* 0x040fe400000108c4 */
[----:B------:R-:W-:Y:S02]  /*5c70*/  FFMA.FTZ R203, R189, R187, R198 ;  /* 0x000000bbbdcb7223 */ /* 0x000fe400000100c6 */
[----:B------:R-:W-:-:S02]  /*5c80*/  FMUL.FTZ R199, R199, R186 ;  /* 0x000000bac7c77220 */ /* 0x000fc40000410000 */
[C---:B------:R-:W-:Y:S02]  /*5c90*/  FFMA.FTZ R196, R197.reuse, R186, -R190 ;  /* 0x000000bac5c47223 */ /* 0x040fe400000108be */
[----:B------:R-:W-:Y:S02]  /*5ca0*/  FADD.FTZ R189, R208, R191 ;  /* 0x000000bfd0bd7221 */ /* 0x000fe40000010000 */
[----:B------:R-:W-:Y:S02]  /*5cb0*/  FADD.FTZ R190, -R206, R203 ;  /* 0x000000cbcebe7221 */ /* 0x000fe40000010100 */
[----:B------:R-:W-:Y:S02]  /*5cc0*/  FFMA.FTZ R199, R197, R188, R199 ;  /* 0x000000bcc5c77223 */ /* 0x000fe400000100c7 */
[C---:B------:R-:W-:Y:S02]  /*5cd0*/  FMUL.FTZ R203, R194.reuse, -R189 ;  /* 0x800000bdc2cb7220 */ /* 0x040fe40000410000 */
[----:B------:R-:W-:-:S02]  /*5ce0*/  FMUL.FTZ R197, R194, -R190 ;  /* 0x800000bec2c57220 */ /* 0x000fc40000410000 */
[----:B------:R-:W-:Y:S02]  /*5cf0*/  FFMA.FTZ R202, R192, R190, R203 ;  /* 0x000000bec0ca7223 */ /* 0x000fe400000100cb */
[----:B0-----:R-:W-:Y:S02]  /*5d00*/  FMUL.FTZ R191, R212, R7 ;  /* 0x00000007d4bf7220 */ /* 0x001fe40000410000 */
[----:B------:R-:W-:Y:S02]  /*5d10*/  FFMA.FTZ R192, R192, R189, -R197 ;  /* 0x000000bdc0c07223 */ /* 0x000fe400000108c5 */
[-C--:B------:R-:W-:Y:S02]  /*5d20*/  FMUL.FTZ R194, R212, R6.reuse ;  /* 0x00000006d4c27220 */ /* 0x080fe40000410000 */
[----:B------:R-:W-:Y:S02]  /*5d30*/  FFMA.FTZ R197, R211, R6, -R191 ;  /* 0x00000006d3c57223 */ /* 0x000fe400000108bf */
[----:B------:R-:W-:-:S02]  /*5d40*/  FADD.FTZ R192, R205, R192 ;  /* 0x000000c0cdc07221 */ /* 0x000fc40000010000 */
[----:B------:R-:W-:Y:S02]  /*5d50*/  FADD.FTZ R191, -R207, R202 ;  /* 0x000000cacfbf7221 */ /* 0x000fe40000010100 */
[----:B------:R-:W-:Y:S02]  /*5d60*/  FFMA.FTZ R198, R211, R7, R194 ;  /* 0x00000007d3c67223 */ /* 0x000fe400000100c2 */
[CC--:B------:R-:W-:Y:S02]  /*5d70*/  FMUL.FTZ R194, R195.reuse, -R192.reuse ;  /* 0x800000c0c3c27220 */ /* 0x0c0fe40000410000 */
[-C--:B------:R-:W-:Y:S02]  /*5d80*/  FMUL.FTZ R7, R195, -R191.reuse ;  /* 0x800000bfc3077220 */ /* 0x080fe40000410000 */
[C---:B------:R-:W-:Y:S02]  /*5d90*/  FFMA.FTZ R194, R193.reuse, R191, R194 ;  /* 0x000000bfc1c27223 */ /* 0x040fe400000100c2 */
[----:B------:R-:W-:-:S02]  /*5da0*/  FFMA.FTZ R7, R193, R192, -R7 ;  /* 0x000000c0c1077223 */ /* 0x000fc40000010807 */
[----:B------:R-:W-:Y:S02]  /*5db0*/  FADD.FTZ R193, RZ, R199 ;  /* 0x000000c7ffc17221 */ /* 0x000fe40000010000 */
[----:B------:R-:W-:Y:S02]  /*5dc0*/  FADD.FTZ R194, -R147, R194 ;  /* 0x000000c293c27221 */ /* 0x000fe40000010100 */
[----:B------:R-:W-:Y:S02]  /*5dd0*/  FFMA.FTZ R147, R12, R115, R196 ;  /* 0x000000730c937223 */ /* 0x000fe400000100c4 */
[----:B------:R-:W-:Y:S02]  /*5de0*/  FMUL.FTZ R195, R134, R193 ;  /* 0x000000c186c37220 */ /* 0x000fe40000410000 */
[----:B------:R-:W-:Y:S02]  /*5df0*/  FADD.FTZ R150, R150, R7 ;  /* 0x0000000796967221 */ /* 0x000fe40000010000 */
[----:B------:R-:W-:-:S02]  /*5e00*/  FMUL.FTZ R196, R134, R147 ;  /* 0x0000009386c47220 */ /* 0x000fc40000410000 */
[C---:B------:R-:W-:Y:S02]  /*5e10*/  FFMA.FTZ R134, R136.reuse, R147, -R195 ;  /* 0x0000009388867223 */ /* 0x040fe400000108c3 */
[C---:B------:R-:W-:Y:S02]  /*5e20*/  FMUL.FTZ R195, R137.reuse, -R150 ;  /* 0x8000009689c37220 */ /* 0x040fe40000410000 */
[-C--:B------:R-:W-:Y:S02]  /*5e30*/  FMUL.FTZ R137, R137, -R194.reuse ;  /* 0x800000c289897220 */ /* 0x080fe40000410000 */
[----:B------:R-:W-:Y:S02]  /*5e40*/  FFMA.FTZ R136, R136, R193, R196 ;  /* 0x000000c188887223 */ /* 0x000fe400000100c4 */
[----:B------:R-:W-:Y:S02]  /*5e50*/  FMUL.FTZ R6, R212, R5 ;  /* 0x00000005d4067220 */ /* 0x000fe40000410000 */
[----:B------:R-:W-:-:S02]  /*5e60*/  FFMA.FTZ R196, R138, R194, R195 ;  /* 0x000000c28ac47223 */ /* 0x000fc400000100c3 */
[----:B------:R-:W-:Y:S02]  /*5e70*/  FMUL.FTZ R212, R212, R4 ;  /* 0x00000004d4d47220 */ /* 0x000fe40000410000 */
[----:B------:R-:W-:Y:S02]  /*5e80*/  FFMA.FTZ R195, R42, -R11, RZ ;  /* 0x8000000b2ac37223 */ /* 0x000fe400000100ff */
[----:B------:R-:W-:Y:S02]  /*5e90*/  FFMA.FTZ R137, R138, R150, -R137 ;  /* 0x000000968a897223 */ /* 0x000fe40000010889 */
[----:B------:R-:W-:Y:S02]  /*5ea0*/  FFMA.FTZ R138, R42, R157, RZ ;  /* 0x0000009d2a8a7223 */ /* 0x000fe400000100ff */
[----:B------:R-:W-:Y:S02]  /*5eb0*/  FFMA.FTZ R4, R211, R4, -R6 ;  /* 0x00000004d3047223 */ /* 0x000fe40000010806 */
[----:B------:R-:W-:-:S02]  /*5ec0*/  FADD.FTZ R131, -R131, R196 ;  /* 0x000000c483837221 */ /* 0x000fc40000010100 */
[----:B------:R-:W-:Y:S02]  /*5ed0*/  FFMA.FTZ R5, R211, R5, R212 ;  /* 0x00000005d3057223 */ /* 0x000fe400000100d4 */
[----:B--2---:R-:W-:Y:S02]  /*5ee0*/  FADD.FTZ R6, R210, R197 ;  /* 0x000000c5d2067221 */ /* 0x004fe40000010000 */
[----:B---3--:R-:W-:Y:S02]  /*5ef0*/  FADD.FTZ R7, R209, R198 ;  /* 0x000000c6d1077221 */ /* 0x008fe40000010000 */
[C---:B------:R-:W-:Y:S02]  /*5f00*/  FFMA.FTZ R195, R41.reuse, -R154, R195 ;  /* 0x8000009a29c37223 */ /* 0x040fe400000100c3 */
[----:B------:R-:W-:Y:S01]  /*5f10*/  FADD.FTZ R130, R130, R137 ;  /* 0x0000008982827221 */ /* 0x000fe20000010000 */
[----:B------:R0:W-:Y:S01]  /*5f20*/  @!P2 STS.128 [UR7+0x1980], R4 ;  /* 0x00198004ff00a988 */ /* 0x0001e20008000c07 */
[----:B------:R-:W-:-:S02]  /*5f30*/  FFMA.FTZ R138, R41, R158, R138 ;  /* 0x0000009e298a7223 */ /* 0x000fc4000001008a */
[C---:B------:R-:W-:Y:S02]  /*5f40*/  FMUL.FTZ R137, R139.reuse, -R131 ;  /* 0x800000838b897220 */ /* 0x040fe40000410000 */
[----:B------:R-:W-:Y:S02]  /*5f50*/  FFMA.FTZ R195, R40, -R9, R195 ;  /* 0x8000000928c37223 */ /* 0x000fe400000100c3 */
[-C--:B------:R-:W-:Y:S02]  /*5f60*/  FMUL.FTZ R139, R139, -R130.reuse ;  /* 0x800000828b8b7220 */ /* 0x080fe40000410000 */
[----:B------:R-:W-:Y:S02]  /*5f70*/  FFMA.FTZ R137, R140, R130, -R137 ;  /* 0x000000828c897223 */ /* 0x000fe40000010889 */
[----:B------:R-:W-:Y:S02]  /*5f80*/  FFMA.FTZ R195, R39, -R152, R195 ;  /* 0x8000009827c37223 */ /* 0x000fe400000100c3 */
[----:B------:R-:W-:-:S02]  /*5f90*/  FADD.FTZ R128, R128, R137 ;  /* 0x0000008980807221 */ /* 0x000fc40000010000 */
[----:B0-----:R-:W-:Y:S02]  /*5fa0*/  FFMA.FTZ R4, R40, R161, R138 ;  /* 0x000000a128047223 */ /* 0x001fe4000001008a */
[----:B------:R-:W-:Y:S02]  /*5fb0*/  FFMA.FTZ R138, R140, R131, R139 ;  /* 0x000000838c8a7223 */ /* 0x000fe4000001008b */
[----:B------:R-:W-:Y:S02]  /*5fc0*/  FFMA.FTZ R4, R39, R160, R4 ;  /* 0x000000a027047223 */ /* 0x000fe40000010004 */
[C---:B------:R-:W-:Y:S02]  /*5fd0*/  FFMA.FTZ R195, R38.reuse, -R151, R195 ;  /* 0x8000009726c37223 */ /* 0x040fe400000100c3 */
[----:B------:R-:W-:Y:S02]  /*5fe0*/  FADD.FTZ R138, -R129, R138 ;  /* 0x0000008a818a7221 */ /* 0x000fe40000010100 */
[----:B------:R-:W-:-:S02]  /*5ff0*/  FFMA.FTZ R4, R38, R155, R4 ;  /* 0x0000009b26047223 */ /* 0x000fc40000010004 */
[----:B------:R-:W-:Y:S02]  /*6000*/  FMUL.FTZ R5, R141, -R128 ;  /* 0x800000808d057220 */ /* 0x000fe40000410000 */
[----:B------:R-:W-:Y:S02]  /*6010*/  FFMA.FTZ R195, R37, -R8, R195 ;  /* 0x8000000825c37223 */ /* 0x000fe400000100c3 */
[----:B------:R-:W-:Y:S02]  /*6020*/  FMUL.FTZ R141, R141, -R138 ;  /* 0x8000008a8d8d7220 */ /* 0x000fe40000410000 */
[----:B------:R-:W-:Y:S02]  /*6030*/  FFMA.FTZ R6, R37, R156, R4 ;  /* 0x0000009c25067223 */ /* 0x000fe40000010004 */
[----:B------:R-:W-:Y:S02]  /*6040*/  FFMA.FTZ R4, R142, R138, R5 ;  /* 0x0000008a8e047223 */ /* 0x000fe40000010005 */
[----:B------:R-:W-:-:S02]  /*6050*/  FFMA.FTZ R195, R36, -R159, R195 ;  /* 0x8000009f24c37223 */ /* 0x000fc400000100c3 */
[----:B------:R-:W-:Y:S02]  /*6060*/  FFMA.FTZ R141, R142, R128, -R141 ;  /* 0x000000808e8d7223 */ /* 0x000fe4000001088d */
[----:B------:R-:W-:Y:S02]  /*6070*/  FADD.FTZ R127, -R127, R4 ;  /* 0x000000047f7f7221 */ /* 0x000fe40000010100 */
[----:B------:R-:W-:Y:S02]  /*6080*/  FFMA.FTZ R195, R35, -R162, R195 ;  /* 0x800000a223c37223 */ /* 0x000fe400000100c3 */
[----:B------:R-:W-:Y:S02]  /*6090*/  FADD.FTZ R126, R126, R141 ;  /* 0x0000008d7e7e7221 */ /* 0x000fe40000010000 */
[----:B------:R-:W-:Y:S02]  /*60a0*/  FMUL.FTZ R5, R143, -R127 ;  /* 0x8000007f8f057220 */ /* 0x000fe40000410000 */
[----:B------:R-:W-:-:S02]  /*60b0*/  FFMA.FTZ R195, R34, -R167, R195 ;  /* 0x800000a722c37223 */ /* 0x000fc400000100c3 */
[-C--:B------:R-:W-:Y:S02]  /*60c0*/  FMUL.FTZ R143, R143, -R126.reuse ;  /* 0x8000007e8f8f7220 */ /* 0x080fe40000410000 */
[----:B------:R-:W-:Y:S02]  /*60d0*/  FFMA.FTZ R4, R144, R126, -R5 ;  /* 0x0000007e90047223 */ /* 0x000fe40000010805 */
[----:B------:R-:W-:Y:S02]  /*60e0*/  FFMA.FTZ R6, R36, R169, R6 ;  /* 0x000000a924067223 */ /* 0x000fe40000010006 */
[----:B------:R-:W-:Y:S02]  /*60f0*/  FFMA.FTZ R195, R33, -R170, R195 ;  /* 0x800000aa21c37223 */ /* 0x000fe400000100c3 */
[----:B------:R-:W-:Y:S02]  /*6100*/  FFMA.FTZ R143, R144, R127, R143 ;  /* 0x0000007f908f7223 */ /* 0x000fe4000001008f */
[----:B------:R-:W-:-:S02]  /*6110*/  FADD.FTZ R149, R149, R4 ;  /* 0x0000000495957221 */ /* 0x000fc40000010000 */
[----:B------:R-:W-:Y:S02]  /*6120*/  FFMA.FTZ R6, R35, R168, R6 ;  /* 0x000000a823067223 */ /* 0x000fe40000010006 */
[----:B------:R-:W-:Y:S02]  /*6130*/  FFMA.FTZ R4, R32, -R177, R195 ;  /* 0x800000b120047223 */ /* 0x000fe400000100c3 */
[----:B------:R-:W-:Y:S02]  /*6140*/  FADD.FTZ R148, -R148, R143 ;  /* 0x0000008f94947221 */ /* 0x000fe40000010100 */
[----:B------:R-:W-:Y:S02]  /*6150*/  FFMA.FTZ R6, R34, R171, R6 ;  /* 0x000000ab22067223 */ /* 0x000fe40000010006 */
[----:B------:R-:W-:Y:S02]  /*6160*/  FFMA.FTZ R7, R31, -R213, R4 ;  /* 0x800000d51f077223 */ /* 0x000fe40000010004 */
[----:B------:R-:W-:-:S02]  /*6170*/  FMUL.FTZ R4, R145, -R148 ;  /* 0x8000009491047220 */ /* 0x000fc40000410000 */
[-C--:B------:R-:W-:Y:S02]  /*6180*/  FMUL.FTZ R145, R145, -R149.reuse ;  /* 0x8000009591917220 */ /* 0x080fe40000410000 */
[----:B------:R-:W-:Y:S02]  /*6190*/  FFMA.FTZ R6, R33, R172, R6 ;  /* 0x000000ac21067223 */ /* 0x000fe40000010006 */
[C---:B------:R-:W-:Y:S02]  /*61a0*/  FFMA.FTZ R129, R146.reuse, R149, -R4 ;  /* 0x0000009592817223 */ /* 0x040fe40000010804 */
[----:B------:R-:W-:Y:S02]  /*61b0*/  FFMA.FTZ R146, R146, R148, R145 ;  /* 0x0000009492927223 */ /* 0x000fe40000010091 */
[----:B------:R-:W-:Y:S02]  /*61c0*/  FFMA.FTZ R6, R32, R179, R6 ;  /* 0x000000b320067223 */ /* 0x000fe40000010006 */
[----:B------:R-:W-:-:S02]  /*61d0*/  FMUL.FTZ R5, R175, UR19 ;  /* 0x00000013af057c20 */ /* 0x000fc40008410000 */
[----:B------:R-:W-:Y:S02]  /*61e0*/  FMUL.FTZ R144, R15, R180 ;  /* 0x000000b40f907220 */ /* 0x000fe40000410000 */
[----:B------:R-:W-:Y:S02]  /*61f0*/  FADD.FTZ R153, -R153, R146 ;  /* 0x0000009299997221 */ /* 0x000fe40000010100 */
[----:B------:R-:W-:Y:S02]  /*6200*/  FFMA.FTZ R6, R31, R215, R6 ;  /* 0x000000d71f067223 */ /* 0x000fe40000010006 */
[----:B------:R-:W-:Y:S02]  /*6210*/  FFMA.FTZ R142, R180, UR18, -R5 ;  /* 0x00000012b48e7c23 */ /* 0x000fe40008010805 */
[C---:B------:R-:W-:Y:S02]  /*6220*/  FMUL.FTZ R140, R15.reuse, R175 ;  /* 0x000000af0f8c7220 */ /* 0x040fe40000410000 */
[----:B------:R-:W-:-:S02]  /*6230*/  FFMA.FTZ R215, -R15, R132, R215 ;  /* 0x000000840fd77223 */ /* 0x000fc400000101d7 */
[C---:B------:R-:W-:Y:S02]  /*6240*/  FMUL.FTZ R5, R213.reuse, R144 ;  /* 0x00000090d5057220 */ /* 0x040fe40000410000 */
[----:B------:R-:W-:Y:S02]  /*6250*/  FADD.FTZ R10, R10, R129 ;  /* 0x000000810a0a7221 */ /* 0x000fe40000010000 */
[----:B------:R-:W-:Y:S02]  /*6260*/  FMUL.FTZ R139, R26, R153 ;  /* 0x000000991a8b7220 */ /* 0x000fe40000410000 */
[C---:B------:R-:W-:Y:S02]  /*6270*/  FMUL.FTZ R195, R213.reuse, R142 ;  /* 0x0000008ed5c37220 */ /* 0x040fe40000410000 */
[----:B------:R-:W-:Y:S02]  /*6280*/  FMUL.FTZ R213, R213, R140 ;  /* 0x0000008cd5d57220 */ /* 0x000fe40000410000 */
[----:B------:R-:W-:-:S02]  /*6290*/  FADD.FTZ R47, R140, R47 ;  /* 0x0000002f8c2f7221 */ /* 0x000fc40000010000 */
[----:B------:R-:W-:Y:S02]  /*62a0*/  FFMA.FTZ R4, R215, R140, R5 ;  /* 0x0000008cd7047223 */ /* 0x000fe40000010005 */
[C---:B------:R-:W-:Y:S02]  /*62b0*/  FFMA.FTZ R140, -R26.reuse, R125, R157 ;  /* 0x0000007d1a8c7223 */ /* 0x040fe4000001019d */
[----:B------:R-:W-:Y:S02]  /*62c0*/  FMUL.FTZ R145, R25, R148 ;  /* 0x0000009419917220 */ /* 0x000fe40000410000 */
[----:B------:R-:W-:Y:S02]  /*62d0*/  FMUL.FTZ R129, R26, R10 ;  /* 0x0000000a1a817220 */ /* 0x000fe40000410000 */
[----:B------:R-:W-:Y:S02]  /*62e0*/  FMUL.FTZ R141, R11, R139 ;  /* 0x0000008b0b8d7220 */ /* 0x000fe40000410000 */
[----:B------:R-:W-:-:S02]  /*62f0*/  FFMA.FTZ R158, -R25, R124, R158 ;  /* 0x0000007c199e7223 */ /* 0x000fc4000001019e */
[----:B------:R-:W-:Y:S02]  /*6300*/  FMUL.FTZ R137, R25, R149 ;  /* 0x0000009519897220 */ /* 0x000fe40000410000 */
[----:B------:R-:W-:Y:S02]  /*6310*/  FMUL.FTZ R142, R154, R145 ;  /* 0x000000919a8e7220 */ /* 0x000fe40000410000 */
[----:B------:R-:W-:Y:S02]  /*6320*/  FFMA.FTZ R141, R140, R129, R141 ;  /* 0x000000818c8d7223 */ /* 0x000fe4000001008d */
[----:B------:R-:W-:Y:S02]  /*6330*/  FFMA.FTZ R5, R215, R144, -R213 ;  /* 0x00000090d7057223 */ /* 0x000fe400000108d5 */
[----:B------:R-:W-:Y:S02]  /*6340*/  FFMA.FTZ R144, R158, R137, R142 ;  /* 0x000000899e907223 */ /* 0x000fe4000001008e */
[----:B------:R-:W-:-:S02]  /*6350*/  FADD.FTZ R143, RZ, R141 ;  /* 0x0000008dff8f7221 */ /* 0x000fc40000010000 */
[----:B------:R-:W-:Y:S02]  /*6360*/  FMUL.FTZ R180, R180, UR19 ;  /* 0x00000013b4b47c20 */ /* 0x000fe40008410000 */
[----:B------:R-:W-:Y:S02]  /*6370*/  FMUL.FTZ R146, R154, R137 ;  /* 0x000000899a927220 */ /* 0x000fe40000410000 */
[----:B------:R-:W-:Y:S02]  /*6380*/  FMUL.FTZ R142, R11, R129 ;  /* 0x000000810b8e7220 */ /* 0x000fe40000410000 */
[----:B------:R-:W-:Y:S02]  /*6390*/  FADD.FTZ R143, R143, R144 ;  /* 0x000000908f8f7221 */ /* 0x000fe40000010000 */
[----:B------:R-:W-:Y:S02]  /*63a0*/  FMUL.FTZ R144, R24, R127 ;  /* 0x0000007f18907220 */ /* 0x000fe40000410000 */
[----:B------:R-:W-:-:S02]  /*63b0*/  FFMA.FTZ R180, R175, UR18, R180 ;  /* 0x00000012afb47c23 */ /* 0x000fc400080100b4 */
[----:B------:R-:W-:Y:S02]  /*63c0*/  FFMA.FTZ R146, R158, R145, -R146 ;  /* 0x000000919e927223 */ /* 0x000fe40000010892 */
[----:B------:R-:W-:Y:S02]  /*63d0*/  FFMA.FTZ R141, R140, R139, -R142 ;  /* 0x0000008b8c8d7223 */ /* 0x000fe4000001088e */
[C---:B------:R-:W-:Y:S02]  /*63e0*/  FFMA.FTZ R161, -R24.reuse, R123, R161 ;  /* 0x0000007b18a17223 */ /* 0x040fe400000101a1 */
        /* <DEDUP_REMOVED lines=8> */
[----:B------:R-:W-:-:S02]  /*6470*/  FMUL.FTZ R157, R9, R142 ;  /* 0x0000008e099d7220 */ /* 0x000fc40000410000 */
[----:B------:R-:W-:Y:S02]  /*6480*/  FADD.FTZ R141, RZ, R141 ;  /* 0x0000008dff8d7221 */ /* 0x000fe40000010000 */
[-C--:B------:R-:W-:Y:S02]  /*6490*/  FFMA.FTZ R145, R160, R195.reuse, -R145 ;  /* 0x000000c3a0917223 */ /* 0x080fe40000010891 */
[----:B------:R-:W-:Y:S02]  /*64a0*/  FMUL.FTZ R195, R152, R195 ;  /* 0x000000c398c37220 */ /* 0x000fe40000410000 */
[----:B------:R-:W-:Y:S02]  /*64b0*/  FMUL.FTZ R196, R22, R131 ;  /* 0x0000008316c47220 */ /* 0x000fe40000410000 */
[----:B------:R-:W-:Y:S02]  /*64c0*/  FFMA.FTZ R157, R161, R144, -R157 ;  /* 0x00000090a19d7223 */ /* 0x000fe4000001089d */
[----:B------:R-:W-:-:S02]  /*64d0*/  FADD.FTZ R146, R141, R146 ;  /* 0x000000928d927221 */ /* 0x000fc40000010000 */
[----:B------:R-:W-:Y:S02]  /*64e0*/  FADD.FTZ R143, R143, R180 ;  /* 0x000000b48f8f7221 */ /* 0x000fe40000010000 */
[----:B------:R-:W-:Y:S02]  /*64f0*/  FFMA.FTZ R144, -R22, R121, R155 ;  /* 0x0000007916907223 */ /* 0x000fe4000001019b */
[----:B------:R-:W-:Y:S02]  /*6500*/  FFMA.FTZ R180, R160, R139, R195 ;  /* 0x0000008ba0b47223 */ /* 0x000fe400000100c3 */
[----:B------:R-:W-:Y:S02]  /*6510*/  FFMA.FTZ R175, R132, R175, R215 ;  /* 0x000000af84af7223 */ /* 0x000fe400000100d7 */
[----:B------:R-:W-:Y:S02]  /*6520*/  FMUL.FTZ R141, R22, R130 ;  /* 0x00000082168d7220 */ /* 0x000fe40000410000 */
[----:B------:R-:W-:-:S02]  /*6530*/  FMUL.FTZ R155, R151, R196 ;  /* 0x000000c4979b7220 */ /* 0x000fc40000410000 */
[----:B------:R-:W-:Y:S02]  /*6540*/  FMUL.FTZ R132, R176, UR19 ;  /* 0x00000013b0847c20 */ /* 0x000fe40008410000 */
[----:B------:R-:W-:Y:S02]  /*6550*/  FADD.FTZ R146, R146, R157 ;  /* 0x0000009d92927221 */ /* 0x000fe40000010000 */
[----:B------:R-:W-:Y:S02]  /*6560*/  FADD.FTZ R143, R143, R180 ;  /* 0x000000b48f8f7221 */ /* 0x000fe40000010000 */
[----:B------:R-:W-:Y:S02]  /*6570*/  FFMA.FTZ R180, R144, R141, R155 ;  /* 0x0000008d90b47223 */ /* 0x000fe4000001009b */
[----:B------:R-:W-:Y:S02]  /*6580*/  FFMA.FTZ R198, R181, UR18, -R132 ;  /* 0x00000012b5c67c23 */ /* 0x000fe40008010884 */
[----:B------:R-:W-:-:S02]  /*6590*/  FADD.FTZ R145, R146, R145 ;  /* 0x0000009192917221 */ /* 0x000fc40000010000 */
[----:B------:R-:W-:Y:S02]  /*65a0*/  FMUL.FTZ R132, R21, R150 ;  /* 0x0000009615847220 */ /* 0x000fe40000410000 */
[----:B------:R-:W-:Y:S02]  /*65b0*/  FMUL.FTZ R157, R151, R141 ;  /* 0x0000008d979d7220 */ /* 0x000fe40000410000 */
[----:B------:R-:W-:Y:S02]  /*65c0*/  FMUL.FTZ R146, R21, R194 ;  /* 0x000000c215927220 */ /* 0x000fe40000410000 */
[----:B------:R-:W-:Y:S02]  /*65d0*/  FADD.FTZ R180, R143, R180 ;  /* 0x000000b48fb47221 */ /* 0x000fe40000010000 */
[----:B------:R-:W-:Y:S02]  /*65e0*/  FFMA.FTZ R143, -R21, R120, R156 ;  /* 0x00000078158f7223 */ /* 0x000fe4000001019c */
[----:B------:R-:W-:-:S02]  /*65f0*/  FMUL.FTZ R197, R8, R132 ;  /* 0x0000008408c57220 */ /* 0x000fc40000410000 */
[----:B------:R-:W-:Y:S02]  /*6600*/  FFMA.FTZ R196, R144, R196, -R157 ;  /* 0x000000c490c47223 */ /* 0x000fe4000001089d */
[----:B------:R-:W-:Y:S02]  /*6610*/  FMUL.FTZ R195, R8, R146 ;  /* 0x0000009208c37220 */ /* 0x000fe40000410000 */
[----:B------:R-:W-:Y:S02]  /*6620*/  FMUL.FTZ R155, R16, R176 ;  /* 0x000000b0109b7220 */ /* 0x000fe40000410000 */
[----:B------:R-:W-:Y:S02]  /*6630*/  FMUL.FTZ R157, R177, R198 ;  /* 0x000000c6b19d7220 */ /* 0x000fe40000410000 */
[C---:B------:R-:W-:Y:S02]  /*6640*/  FFMA.FTZ R198, R143.reuse, R146, -R197 ;  /* 0x000000928fc67223 */ /* 0x040fe400000108c5 */
[----:B------:R-:W-:-:S02]  /*6650*/  FFMA.FTZ R195, R143, R132, R195 ;  /* 0x000000848fc37223 */ /* 0x000fc400000100c3 */
[----:B------:R-:W-:Y:S02]  /*6660*/  FADD.FTZ R145, R145, R196 ;  /* 0x000000c491917221 */ /* 0x000fe40000010000 */
[----:B------:R-:W-:Y:S02]  /*6670*/  FMUL.FTZ R146, R174, UR19 ;  /* 0x00000013ae927c20 */ /* 0x000fe40008410000 */
[----:B------:R-:W-:Y:S02]  /*6680*/  FMUL.FTZ R199, R16, R181 ;  /* 0x000000b510c77220 */ /* 0x000fe40000410000 */
[----:B------:R-:W-:Y:S02]  /*6690*/  FMUL.FTZ R196, R20, R191 ;  /* 0x000000bf14c47220 */ /* 0x000fe40000410000 */
[----:B------:R-:W-:Y:S02]  /*66a0*/  FFMA.FTZ R156, -R16, R135, R179 ;  /* 0x00000087109c7223 */ /* 0x000fe400000101b3 */
[----:B------:R-:W-:-:S02]  /*66b0*/  FMUL.FTZ R202, R177, R155 ;  /* 0x0000009bb1ca7220 */ /* 0x000fc40000410000 */
[----:B------:R-:W-:Y:S02]  /*66c0*/  FADD.FTZ R180, R180, R195 ;  /* 0x000000c3b4b47221 */ /* 0x000fe40000010000 */
[----:B------:R-:W-:Y:S02]  /*66d0*/  FMUL.FTZ R206, R14, R173 ;  /* 0x000000ad0ece7220 */ /* 0x000fe40000410000 */
[----:B------:R-:W-:Y:S02]  /*66e0*/  FFMA.FTZ R204, R173, UR18, -R146 ;  /* 0x00000012adcc7c23 */ /* 0x000fe40008010892 */
[----:B------:R-:W-:Y:S02]  /*66f0*/  FMUL.FTZ R179, R177, R199 ;  /* 0x000000c7b1b37220 */ /* 0x000fe40000410000 */
[C---:B------:R-:W-:Y:S02]  /*6700*/  FFMA.FTZ R169, -R20.reuse, R119, R169 ;  /* 0x0000007714a97223 */ /* 0x040fe400000101a9 */
[----:B------:R-:W-:-:S02]  /*6710*/  FMUL.FTZ R146, R20, R192 ;  /* 0x000000c014927220 */ /* 0x000fc40000410000 */
[----:B------:R-:W-:Y:S02]  /*6720*/  FMUL.FTZ R195, R159, R196 ;  /* 0x000000c49fc37220 */ /* 0x000fe40000410000 */
[----:B------:R-:W-:Y:S02]  /*6730*/  FFMA.FTZ R177, R156, R199, -R202 ;  /* 0x000000c79cb17223 */ /* 0x000fe400000108ca */
[----:B------:R-:W-:Y:S02]  /*6740*/  FMUL.FTZ R202, R14, R174 ;  /* 0x000000ae0eca7220 */ /* 0x000fe40000410000 */
[----:B------:R-:W-:Y:S02]  /*6750*/  FFMA.FTZ R205, R30, R183, R6 ;  /* 0x000000b71ecd7223 */ /* 0x000fe40000010006 */
[----:B------:R-:W-:Y:S02]  /*6760*/  FFMA.FTZ R183, -R14, R133, R183 ;  /* 0x000000850eb77223 */ /* 0x000fe400000101b7 */
[----:B------:R-:W-:-:S02]  /*6770*/  FMUL.FTZ R199, R185, R206 ;  /* 0x000000ceb9c77220 */ /* 0x000fc40000410000 */
[----:B------:R-:W-:Y:S02]  /*6780*/  FFMA.FTZ R195, R169, R146, R195 ;  /* 0x00000092a9c37223 */ /* 0x000fe400000100c3 */
[----:B------:R-:W-:Y:S02]  /*6790*/  FFMA.FTZ R7, R30, -R185, R7 ;  /* 0x800000b91e077223 */ /* 0x000fe40000010007 */
[C---:B------:R-:W-:Y:S02]  /*67a0*/  FMUL.FTZ R6, R185.reuse, R204 ;  /* 0x000000ccb9067220 */ /* 0x040fe40000410000 */
[----:B------:R-:W-:Y:S02]  /*67b0*/  FMUL.FTZ R207, R185, R202 ;  /* 0x000000cab9cf7220 */ /* 0x000fe40000410000 */
[----:B------:R-:W-:Y:S02]  /*67c0*/  FMUL.FTZ R197, R159, R146 ;  /* 0x000000929fc57220 */ /* 0x000fe40000410000 */
[----:B------:R-:W-:-:S02]  /*67d0*/  FFMA.FTZ R185, R183, R202, R199 ;  /* 0x000000cab7b97223 */ /* 0x000fc400000100c7 */
[----:B------:R-:W-:Y:S02]  /*67e0*/  FADD.FTZ R195, R180, R195 ;  /* 0x000000c3b4c37221 */ /* 0x000fe40000010000 */
[----:B------:R-:W-:Y:S02]  /*67f0*/  FMUL.FTZ R199, R19, R190 ;  /* 0x000000be13c77220 */ /* 0x000fe40000410000 */
[----:B------:R-:W-:Y:S02]  /*6800*/  FMUL.FTZ R180, R18, R184 ;  /* 0x000000b812b47220 */ /* 0x000fe40000410000 */
[----:B------:R-:W-:Y:S02]  /*6810*/  FFMA.FTZ R197, R169, R196, -R197 ;  /* 0x000000c4a9c57223 */ /* 0x000fe400000108c5 */
[----:B------:R-:W-:Y:S02]  /*6820*/  FADD.FTZ R198, R145, R198 ;  /* 0x000000c691c67221 */ /* 0x000fe40000010000 */
[----:B------:R-:W-:-:S02]  /*6830*/  FFMA.FTZ R168, -R19, R118, R168 ;  /* 0x0000007613a87223 */ /* 0x000fc400000101a8 */
[----:B------:R-:W-:Y:S02]  /*6840*/  FMUL.FTZ R145, R19, R189 ;  /* 0x000000bd13917220 */ /* 0x000fe40000410000 */
[----:B------:R-:W-:Y:S02]  /*6850*/  FMUL.FTZ R196, R162, R199 ;  /* 0x000000c7a2c47220 */ /* 0x000fe40000410000 */
[C---:B------:R-:W-:Y:S02]  /*6860*/  FFMA.FTZ R171, -R18.reuse, R117, R171 ;  /* 0x0000007512ab7223 */ /* 0x040fe400000101ab */
[----:B------:R-:W-:Y:S02]  /*6870*/  FMUL.FTZ R204, R18, R187 ;  /* 0x000000bb12cc7220 */ /* 0x000fe40000410000 */
[----:B------:R-:W-:Y:S02]  /*6880*/  FMUL.FTZ R203, R167, R180 ;  /* 0x000000b4a7cb7220 */ /* 0x000fe40000410000 */
[----:B------:R-:W-:-:S02]  /*6890*/  FADD.FTZ R46, R202, R46 ;  /* 0x0000002eca2e7221 */ /* 0x000fc40000010000 */
[-C--:B------:R-:W-:Y:S02]  /*68a0*/  FMUL.FTZ R202, R162, R145.reuse ;  /* 0x00000091a2ca7220 */ /* 0x080fe40000410000 */
[----:B------:R-:W-:Y:S02]  /*68b0*/  FFMA.FTZ R196, R168, R145, R196 ;  /* 0x00000091a8c47223 */ /* 0x000fe400000100c4 */
[----:B------:R-:W-:Y:S02]  /*68c0*/  FADD.FTZ R197, R198, R197 ;  /* 0x000000c5c6c57221 */ /* 0x000fe40000010000 */
[-C--:B------:R-:W-:Y:S02]  /*68d0*/  FFMA.FTZ R198, R171, R204.reuse, -R203 ;  /* 0x000000ccabc67223 */ /* 0x080fe400000108cb */
[----:B------:R-:W-:Y:S02]  /*68e0*/  FMUL.FTZ R204, R167, R204 ;  /* 0x000000cca7cc7220 */ /* 0x000fe40000410000 */
[----:B------:R-:W-:-:S02]  /*68f0*/  FMUL.FTZ R203, R17, R182 ;  /* 0x000000b611cb7220 */ /* 0x000fc40000410000 */
[----:B------:R-:W-:Y:S02]  /*6900*/  FFMA.FTZ R202, R168, R199, -R202 ;  /* 0x000000c7a8ca7223 */ /* 0x000fe400000108ca */
[----:B------:R-:W-:Y:S02]  /*6910*/  FADD.FTZ R196, R195, R196 ;  /* 0x000000c4c3c47221 */ /* 0x000fe40000010000 */
[----:B------:R-:W-:Y:S02]  /*6920*/  FMUL.FTZ R195, R17, R178 ;  /* 0x000000b211c37220 */ /* 0x000fe40000410000 */
[----:B------:R-:W-:Y:S02]  /*6930*/  FFMA.FTZ R199, R171, R180, R204 ;  /* 0x000000b4abc77223 */ /* 0x000fe400000100cc */
[----:B------:R-:W-:Y:S02]  /*6940*/  FFMA.FTZ R172, -R17, R116, R172 ;  /* 0x0000007411ac7223 */ /* 0x000fe400000101ac */
[----:B------:R-:W-:-:S02]  /*6950*/  FMUL.FTZ R204, R170, R203 ;  /* 0x000000cbaacc7220 */ /* 0x000fc40000410000 */
[----:B------:R-:W-:Y:S02]  /*6960*/  FADD.FTZ R197, R197, R202 ;  /* 0x000000cac5c57221 */ /* 0x000fe40000010000 */
[-C--:B------:R-:W-:Y:S02]  /*6970*/  FMUL.FTZ R202, R170, R195.reuse ;  /* 0x000000c3aaca7220 */ /* 0x080fe40000410000 */
[----:B------:R-:W-:Y:S02]  /*6980*/  FADD.FTZ R196, R196, R199 ;  /* 0x000000c7c4c47221 */ /* 0x000fe40000010000 */
[C---:B------:R-:W-:Y:S02]  /*6990*/  FFMA.FTZ R199, R172.reuse, R195, R204 ;  /* 0x000000c3acc77223 */ /* 0x040fe400000100cc */
[----:B------:R-:W-:Y:S02]  /*69a0*/  FFMA.FTZ R202, R172, R203, -R202 ;  /* 0x000000cbacca7223 */ /* 0x000fe400000108ca */
[----:B------:R-:W-:-:S02]  /*69b0*/  FADD.FTZ R197, R197, R198 ;  /* 0x000000c6c5c57221 */ /* 0x000fc40000010000 */
[C---:B------:R-:W-:Y:S02]  /*69c0*/  FMUL.FTZ R203, R13.reuse, R166 ;  /* 0x000000a60dcb7220 */ /* 0x040fe40000410000 */
[----:B------:R-:W-:Y:S02]  /*69d0*/  FADD.FTZ R196, R196, R199 ;  /* 0x000000c7c4c47221 */ /* 0x000fe40000010000 */
[----:B------:R-:W-:Y:S02]  /*69e0*/  FFMA.FTZ R179, R156, R155, R179 ;  /* 0x0000009b9cb37223 */ /* 0x000fe400000100b3 */
[----:B------:R-:W-:Y:S02]  /*69f0*/  FMUL.FTZ R199, R13, R164 ;  /* 0x000000a40dc77220 */ /* 0x000fe40000410000 */
[----:B------:R-:W-:Y:S02]  /*6a00*/  FFMA.FTZ R205, R29, R186, R205 ;  /* 0x000000ba1dcd7223 */ /* 0x000fe400000100cd */
[----:B------:R-:W-:-:S02]  /*6a10*/  FADD.FTZ R202, R197, R202 ;  /* 0x000000cac5ca7221 */ /* 0x000fc40000010000 */
[----:B------:R-:W-:Y:S02]  /*6a20*/  FFMA.FTZ R186, -R13, R114, R186 ;  /* 0x000000720dba7223 */ /* 0x000fe400000101ba */
[----:B------:R-:W-:Y:S02]  /*6a30*/  FMUL.FTZ R198, R188, R203 ;  /* 0x000000cbbcc67220 */ /* 0x000fe40000410000 */
[----:B------:R-:W-:Y:S02]  /*6a40*/  FADD.FTZ R179, R196, R179 ;  /* 0x000000b3c4b37221 */ /* 0x000fe40000010000 */
[----:B------:R-:W-:Y:S02]  /*6a50*/  FMUL.FTZ R208, R12, R165 ;  /* 0x000000a50cd07220 */ /* 0x000fe40000410000 */
[----:B------:R-:W-:Y:S02]  /*6a60*/  FMUL.FTZ R204, R188, R199 ;  /* 0x000000c7bccc7220 */ /* 0x000fe40000410000 */
[----:B------:R-:W-:-:S02]  /*6a70*/  FADD.FTZ R45, R199, R45 ;  /* 0x0000002dc72d7221 */ /* 0x000fc40000010000 */
[----:B------:R-:W-:Y:S02]  /*6a80*/  FADD.FTZ R202, R202, R177 ;  /* 0x000000b1caca7221 */ /* 0x000fe40000010000 */
[----:B------:R-:W-:Y:S02]  /*6a90*/  FFMA.FTZ R199, R186, R199, R198 ;  /* 0x000000c7bac77223 */ /* 0x000fe400000100c6 */
[----:B------:R-:W-:Y:S02]  /*6aa0*/  FFMA.FTZ R196, R28, R147, R205 ;  /* 0x000000931cc47223 */ /* 0x000fe400000100cd */
[C---:B------:R-:W-:Y:S02]  /*6ab0*/  FMUL.FTZ R198, R12.reuse, R2 ;  /* 0x000000020cc67220 */ /* 0x040fe40000410000 */
[----:B------:R-:W-:Y:S02]  /*6ac0*/  FFMA.FTZ R147, -R12, R115, R147 ;  /* 0x000000730c937223 */ /* 0x000fe40000010193 */
[----:B------:R-:W-:-:S02]  /*6ad0*/  FMUL.FTZ R197, R193, R208 ;  /* 0x000000d0c1c57220 */ /* 0x000fc40000410000 */
[----:B------:R-:W-:Y:S02]  /*6ae0*/  FADD.FTZ R4, R179, R4 ;  /* 0x00000004b3047221 */ /* 0x000fe40000010000 */
[C---:B------:R-:W-:Y:S02]  /*6af0*/  FFMA.FTZ R134, R0.reuse, R113, R134 ;  /* 0x0000007100867223 */ /* 0x040fe40000010086 */
[----:B------:R-:W-:Y:S02]  /*6b00*/  FMUL.FTZ R179, R0, R163 ;  /* 0x000000a300b37220 */ /* 0x000fe40000410000 */
[----:B------:R-:W-:Y:S02]  /*6b10*/  FADD.FTZ R136, RZ, R136 ;  /* 0x00000088ff887221 */ /* 0x000fe40000010000 */
[----:B------:R-:W-:Y:S02]  /*6b20*/  FFMA.FTZ R206, R183, R206, -R207 ;  /* 0x000000ceb7ce7223 */ /* 0x000fe400000108cf */
[----:B------:R-:W-:-:S02]  /*6b30*/  FADD.FTZ R5, R202, R5 ;  /* 0x00000005ca057221 */ /* 0x000fc40000010000 */
[----:B------:R-:W-:Y:S02]  /*6b40*/  FFMA.FTZ R204, R186, R203, -R204 ;  /* 0x000000cbbacc7223 */ /* 0x000fe400000108cc */
[-C--:B------:R-:W-:Y:S02]  /*6b50*/  FMUL.FTZ R203, R193, R198.reuse ;  /* 0x000000c6c1cb7220 */ /* 0x080fe40000410000 */
[----:B------:R-:W-:Y:S02]  /*6b60*/  FADD.FTZ R44, R198, R44 ;  /* 0x0000002cc62c7221 */ /* 0x000fe40000010000 */
[----:B------:R-:W-:Y:S02]  /*6b70*/  FFMA.FTZ R197, R147, R198, R197 ;  /* 0x000000c693c57223 */ /* 0x000fe400000100c5 */
[----:B------:R-:W-:Y:S02]  /*6b80*/  FFMA.FTZ R196, R27, R134, R196 ;  /* 0x000000861bc47223 */ /* 0x000fe400000100c4 */
[----:B------:R-:W-:-:S02]  /*6b90*/  FMUL.FTZ R177, R0, R3 ;  /* 0x0000000300b17220 */ /* 0x000fc40000410000 */
[----:B------:R-:W-:Y:S02]  /*6ba0*/  FFMA.FTZ R134, -R0, R113, R134 ;  /* 0x0000007100867223 */ /* 0x000fe40000010186 */
[----:B------:R-:W-:Y:S02]  /*6bb0*/  FMUL.FTZ R198, R136, R179 ;  /* 0x000000b388c67220 */ /* 0x000fe40000410000 */
[----:B------:R-:W-:Y:S02]  /*6bc0*/  FADD.FTZ R5, R5, R206 ;  /* 0x000000ce05057221 */ /* 0x000fe40000010000 */
[----:B------:R-:W-:Y:S02]  /*6bd0*/  FADD.FTZ R4, R4, R185 ;  /* 0x000000b904047221 */ /* 0x000fe40000010000 */
[----:B------:R-:W-:Y:S02]  /*6be0*/  FADD.FTZ R43, R177, R43 ;  /* 0x0000002bb12b7221 */ /* 0x000fe40000010000 */
[----:B------:R-:W-:-:S02]  /*6bf0*/  FFMA.FTZ R185, R134, R177, R198 ;  /* 0x000000b186b97223 */ /* 0x000fc400000100c6 */
[----:B------:R-:W-:Y:S02]  /*6c00*/  FFMA.FTZ R208, R147, R208, -R203 ;  /* 0x000000d093d07223 */ /* 0x000fe400000108cb */
[----:B------:R-:W-:Y:S02]  /*6c10*/  FMUL.FTZ R177, R136, R177 ;  /* 0x000000b188b17220 */ /* 0x000fe40000410000 */
[----:B------:R-:W-:Y:S02]  /*6c20*/  FADD.FTZ R5, R5, R204 ;  /* 0x000000cc05057221 */ /* 0x000fe40000010000 */
[----:B------:R-:W-:Y:S02]  /*6c30*/  FADD.FTZ R4, R4, R199 ;  /* 0x000000c704047221 */ /* 0x000fe40000010000 */
[----:B------:R-:W-:Y:S02]  /*6c40*/  FFMA.FTZ R7, R29, -R188, R7 ;  /* 0x800000bc1d077223 */ /* 0x000fe40000010007 */
[----:B------:R-:W-:-:S02]  /*6c50*/  FFMA.FTZ R198, R134, R179, -R177 ;  /* 0x000000b386c67223 */ /* 0x000fc400000108b1 */
[----:B------:R-:W-:Y:S01]  /*6c60*/  FADD.FTZ R5, R5, R208 ;  /* 0x000000d005057221 */ /* 0x000fe20000010000 */
[----:B------:R-:W-:Y:S01]  /*6c70*/  SHFL.DOWN PT, R179, R196, 0x1, 0x1f ;  /* 0x08201f00c4b37f89 */ /* 0x000fe200000e0000 */
[----:B------:R-:W-:Y:S02]  /*6c80*/  FADD.FTZ R4, R4, R197 ;  /* 0x000000c504047221 */ /* 0x000fe40000010000 */
[----:B------:R-:W-:Y:S02]  /*6c90*/  FFMA.FTZ R7, R28, -R193, R7 ;  /* 0x800000c11c077223 */ /* 0x000fe40000010007 */
[----:B------:R-:W-:Y:S02]  /*6ca0*/  FADD.FTZ R198, R5, R198 ;  /* 0x000000c605c67221 */ /* 0x000fe40000010000 */
[----:B------:R-:W-:Y:S02]  /*6cb0*/  FADD.FTZ R185, R4, R185 ;  /* 0x000000b904b97221 */ /* 0x000fe40000010000 */
[----:B------:R-:W-:Y:S01]  /*6cc0*/  FFMA.FTZ R4, R27, -R136, R7 ;  /* 0x800000881b047223 */ /* 0x000fe20000010007 */
[----:B------:R-:W0:Y:S01]  /*6cd0*/  SHFL.DOWN PT, R202, R198, 0x1, 0x1f ;  /* 0x08201f00c6ca7f89 */ /* 0x000e2200000e0000 */
[----:B------:R-:W-:-:S02]  /*6ce0*/  FMUL.FTZ R173, R173, UR19 ;  /* 0x00000013adad7c20 */ /* 0x000fc40008410000 */
[----:B------:R-:W-:Y:S01]  /*6cf0*/  FMUL.FTZ R5, R164, UR19 ;  /* 0x00000013a4057c20 */ /* 0x000fe20008410000 */
[----:B------:R1:W2:Y:S01]  /*6d00*/  SHFL.DOWN PT, R204, R4, 0x1, 0x1f ;  /* 0x08201f0004cc7f89 */ /* 0x0002a200000e0000 */
[----:B------:R-:W-:Y:S02]  /*6d10*/  FFMA.FTZ R173, R174, UR18, R173 ;  /* 0x00000012aead7c23 */ /* 0x000fe400080100ad */
[----:B------:R-:W-:Y:S01]  /*6d20*/  FFMA.FTZ R7, R166, UR18, -R5 ;  /* 0x00000012a6077c23 */ /* 0x000fe20008010805 */
[----:B------:R-:W3:Y:S01]  /*6d30*/  SHFL.DOWN PT, R177, R185, 0x1, 0x1f ;  /* 0x08201f00b9b17f89 */ /* 0x000ee200000e0000 */
[----:B------:R-:W-:Y:S02]  /*6d40*/  FFMA.FTZ R6, R183, R173, R6 ;  /* 0x000000adb7067223 */ /* 0x000fe40000010006 */
[----:B------:R-:W-:Y:S02]  /*6d50*/  FMUL.FTZ R5, R178, UR19 ;  /* 0x00000013b2057c20 */ /* 0x000fe40008410000 */
[----:B------:R-:W-:-:S02]  /*6d60*/  FMUL.FTZ R181, R181, UR19 ;  /* 0x00000013b5b57c20 */ /* 0x000fc40008410000 */
[----:B------:R-:W-:Y:S02]  /*6d70*/  FFMA.FTZ R6, R133, R174, R6 ;  /* 0x000000ae85067223 */ /* 0x000fe40000010006 */
[----:B------:R-:W-:Y:S01]  /*6d80*/  FFMA.FTZ R133, R182, UR18, -R5 ;  /* 0x00000012b6857c23 */ /* 0x000fe20008010805 */
[----:B------:R-:W-:Y:S01]  /*6d90*/  MOV R5, R198 ;  /* 0x000000c600057202 */ /* 0x000fe20000000f00 */
[----:B------:R-:W-:Y:S02]  /*6da0*/  FFMA.FTZ R181, R176, UR18, R181 ;  /* 0x00000012b0b57c23 */ /* 0x000fe400080100b5 */
[----:B------:R-:W-:Y:S01]  /*6db0*/  FMUL.FTZ R188, R188, R7 ;  /* 0x00000007bcbc7220 */ /* 0x000fe20000410000 */
[----:B------:R-:W-:Y:S01]  /*6dc0*/  MOV R7, R4 ;  /* 0x0000000400077202 */ /* 0x000fe20000000f00 */
[----:B------:R-:W-:Y:S01]  /*6dd0*/  FADD.FTZ R71, R6, R71 ;  /* 0x0000004706477221 */ /* 0x000fe20000010000 */
[----:B------:R-:W-:Y:S01]  /*6de0*/  MOV R6, R196 ;  /* 0x000000c400067202 */ /* 0x000fe20000000f00 */
[----:B------:R-:W-:Y:S01]  /*6df0*/  FFMA.FTZ R157, R156, R181, R157 ;  /* 0x000000b59c9d7223 */ /* 0x000fe2000001009d */
[----:B-1----:R-:W-:Y:S01]  /*6e00*/  MOV R4, R185 ;  /* 0x000000b900047202 */ /* 0x002fe20000000f00 */
[----:B0-----:R-:W-:-:S02]  /*6e10*/  @!P0 FADD.FTZ R5, R5, R202 ;  /* 0x000000ca05058221 */ /* 0x001fc40000010000 */
[----:B------:R-:W-:Y:S02]  /*6e20*/  FFMA.FTZ R176, R135, R176, R157 ;  /* 0x000000b087b07223 */ /* 0x000fe4000001009d */
[----:B------:R-:W-:Y:S02]  /*6e30*/  @!P0 FADD.FTZ R6, R6, R179 ;  /* 0x000000b306068221 */ /* 0x000fe40000010000 */
[----:B--2---:R-:W-:Y:S02]  /*6e40*/  @!P0 FADD.FTZ R7, R7, R204 ;  /* 0x000000cc07078221 */ /* 0x004fe40000010000 */
[----:B---3--:R-:W-:Y:S01]  /*6e50*/  @!P0 FADD.FTZ R4, R4, R177 ;  /* 0x000000b104048221 */ /* 0x008fe20000010000 */
[----:B------:R-:W-:Y:S01]  /*6e60*/  SHFL.DOWN PT, R157, R6, 0x2, 0x1f ;  /* 0x08401f00069d7f89 */ /* 0x000fe200000e0000 */
[----:B------:R-:W-:Y:S01]  /*6e70*/  FMUL.FTZ R135, R166, UR19 ;  /* 0x00000013a6877c20 */ /* 0x000fe20008410000 */
[----:B------:R-:W-:Y:S01]  /*6e80*/  ISETP.GT.AND P0, PT, R109, 0x1d, PT ;  /* 0x0000001d6d00780c */ /* 0x000fe20003f04270 */
[----:B------:R-:W-:Y:S01]  /*6e90*/  FADD.FTZ R48, R155, R48 ;  /* 0x000000309b307221 */ /* 0x000fe20000010000 */
[----:B------:R-:W0:Y:S01]  /*6ea0*/  SHFL.DOWN PT, R166, R5, 0x2, 0x1f ;  /* 0x08401f0005a67f89 */ /* 0x000e2200000e0000 */
[----:B------:R-:W-:-:S02]  /*6eb0*/  FMUL.FTZ R170, R170, R133 ;  /* 0x00000085aaaa7220 */ /* 0x000fc40000410000 */
[----:B------:R-:W-:Y:S01]  /*6ec0*/  FMUL.FTZ R133, R182, UR19 ;  /* 0x00000013b6857c20 */ /* 0x000fe20008410000 */
[----:B------:R-:W1:Y:S01]  /*6ed0*/  SHFL.DOWN PT, R174, R7, 0x2, 0x1f ;  /* 0x08401f0007ae7f89 */ /* 0x000e6200000e0000 */
[----:B------:R-:W-:Y:S02]  /*6ee0*/  FMUL.FTZ R156, R2, UR19 ;  /* 0x00000013029c7c20 */ /* 0x000fe40008410000 */
[----:B------:R-:W-:Y:S01]  /*6ef0*/  FFMA.FTZ R133, R178, UR18, R133 ;  /* 0x00000012b2857c23 */ /* 0x000fe20008010085 */
[----:B------:R-:W2:Y:S01]  /*6f00*/  SHFL.DOWN PT, R155, R4, 0x2, 0x1f ;  /* 0x08401f00049b7f89 */ /* 0x000ea200000e0000 */
[C---:B------:R-:W-:Y:S02]  /*6f10*/  FFMA.FTZ R156, R165.reuse, UR18, -R156 ;  /* 0x00000012a59c7c23 */ /* 0x040fe4000801089c */
[----:B------:R-:W-:Y:S02]  /*6f20*/  FFMA.FTZ R133, R172, R133, R170 ;  /* 0x00000085ac857223 */ /* 0x000fe400000100aa */
[----:B------:R-:W-:-:S02]  /*6f30*/  FMUL.FTZ R165, R165, UR19 ;  /* 0x00000013a5a57c20 */ /* 0x000fc40008410000 */
[----:B------:R-:W-:Y:S02]  /*6f40*/  FFMA.FTZ R135, R164, UR18, R135 ;  /* 0x00000012a4877c23 */ /* 0x000fe40008010087 */
[----:B------:R-:W-:Y:S02]  /*6f50*/  FFMA.FTZ R133, R116, R178, R133 ;  /* 0x000000b274857223 */ /* 0x000fe40000010085 */
[----:B------:R-:W-:Y:S02]  /*6f60*/  FMUL.FTZ R156, R193, R156 ;  /* 0x0000009cc19c7220 */ /* 0x000fe40000410000 */
[----:B------:R-:W-:Y:S02]  /*6f70*/  FFMA.FTZ R116, R2, UR18, R165 ;  /* 0x0000001202747c23 */ /* 0x000fe400080100a5 */
[----:B------:R-:W-:Y:S02]  /*6f80*/  FFMA.FTZ R135, R186, R135, R188 ;  /* 0x00000087ba877223 */ /* 0x000fe400000100bc */
[----:B0-----:R-:W-:-:S02]  /*6f90*/  @!P0 FADD.FTZ R5, R5, R166 ;  /* 0x000000a605058221 */ /* 0x001fc40000010000 */
[----:B------:R-:W-:Y:S02]  /*6fa0*/  FFMA.FTZ R116, R147, R116, R156 ;  /* 0x0000007493747223 */ /* 0x000fe4000001009c */
[----:B------:R-:W-:Y:S01]  /*6fb0*/  @!P0 FADD.FTZ R6, R6, R157 ;  /* 0x0000009d06068221 */ /* 0x000fe20000010000 */
[----:B------:R-:W0:Y:S01]  /*6fc0*/  SHFL.DOWN PT, R156, R5, 0x4, 0x1f ;  /* 0x08801f00059c7f89 */ /* 0x000e2200000e0000 */
[----:B-1----:R-:W-:Y:S02]  /*6fd0*/  @!P0 FADD.FTZ R7, R7, R174 ;  /* 0x000000ae07078221 */ /* 0x002fe40000010000 */
[----:B--2---:R-:W-:Y:S01]  /*6fe0*/  @!P0 FADD.FTZ R4, R4, R155 ;  /* 0x0000009b04048221 */ /* 0x004fe20000010000 */
[----:B------:R-:W-:Y:S01]  /*6ff0*/  ISETP.GT.AND P0, PT, R109, 0x1b, PT ;  /* 0x0000001b6d00780c */ /* 0x000fe20003f04270 */
[----:B------:R-:W-:Y:S01]  /*7000*/  FFMA.FTZ R135, R114, R164, R135 ;  /* 0x000000a472877223 */ /* 0x000fe20000010087 */
[----:B------:R-:W1:Y:S01]  /*7010*/  SHFL.DOWN PT, R155, R6, 0x4, 0x1f ;  /* 0x08801f00069b7f89 */ /* 0x000e6200000e0000 */
[----:B------:R-:W-:-:S02]  /*7020*/  FMUL.FTZ R114, R184, UR19 ;  /* 0x00000013b8727c20 */ /* 0x000fc40008410000 */
[----:B------:R-:W-:Y:S01]  /*7030*/  FADD.FTZ R72, R135, R72 ;  /* 0x0000004887487221 */ /* 0x000fe20000010000 */
[----:B------:R-:W2:Y:S01]  /*7040*/  SHFL.DOWN PT, R164, R7, 0x4, 0x1f ;  /* 0x08801f0007a47f89 */ /* 0x000ea200000e0000 */
[C---:B------:R-:W-:Y:S02]  /*7050*/  FFMA.FTZ R114, R187.reuse, UR18, -R114 ;  /* 0x00000012bb727c23 */ /* 0x040fe40008010872 */
[----:B------:R-:W-:Y:S01]  /*7060*/  FMUL.FTZ R187, R187, UR19 ;  /* 0x00000013bbbb7c20 */ /* 0x000fe20008410000 */
[----:B------:R-:W3:Y:S01]  /*7070*/  SHFL.DOWN PT, R147, R4, 0x4, 0x1f ;  /* 0x08801f0004937f89 */ /* 0x000ee200000e0000 */
[----:B------:R-:W-:Y:S02]  /*7080*/  FMUL.FTZ R167, R167, R114 ;  /* 0x00000072a7a77220 */ /* 0x000fe40000410000 */
[----:B------:R-:W-:Y:S02]  /*7090*/  FMUL.FTZ R114, R3, UR19 ;  /* 0x0000001303727c20 */ /* 0x000fe40008410000 */
[----:B------:R-:W-:-:S02]  /*70a0*/  FADD.FTZ R68, R133, R68 ;  /* 0x0000004485447221 */ /* 0x000fc40000010000 */
[----:B------:R-:W-:Y:S02]  /*70b0*/  FFMA.FTZ R135, R163, UR18, -R114 ;  /* 0x00000012a3877c23 */ /* 0x000fe40008010872 */
[----:B------:R-:W-:Y:S02]  /*70c0*/  FFMA.FTZ R114, R184, UR18, R187 ;  /* 0x00000012b8727c23 */ /* 0x000fe400080100bb */
[----:B------:R-:W-:Y:S02]  /*70d0*/  FMUL.FTZ R133, R189, UR19 ;  /* 0x00000013bd857c20 */ /* 0x000fe40008410000 */
[----:B------:R-:W-:Y:S02]  /*70e0*/  FFMA.FTZ R114, R171, R114, R167 ;  /* 0x00000072ab727223 */ /* 0x000fe400000100a7 */
[----:B------:R-:W-:Y:S02]  /*70f0*/  FFMA.FTZ R133, R190, UR18, -R133 ;  /* 0x00000012be857c23 */ /* 0x000fe40008010885 */
[----:B------:R-:W-:-:S02]  /*7100*/  FFMA.FTZ R114, R117, R184, R114 ;  /* 0x000000b875727223 */ /* 0x000fc40000010072 */
[----:B------:R-:W-:Y:S02]  /*7110*/  FMUL.FTZ R190, R190, UR19 ;  /* 0x00000013bebe7c20 */ /* 0x000fe40008410000 */
[----:B0-----:R-:W-:Y:S02]  /*7120*/  @!P0 FADD.FTZ R5, R5, R156 ;  /* 0x0000009c05058221 */ /* 0x001fe40000010000 */
[----:B------:R-:W-:Y:S02]  /*7130*/  FFMA.FTZ R116, R115, R2, R116 ;  /* 0x0000000273747223 */ /* 0x000fe40000010074 */
[----:B------:R-:W-:Y:S02]  /*7140*/  FMUL.FTZ R133, R162, R133 ;  /* 0x00000085a2857220 */ /* 0x000fe40000410000 */
[----:B------:R-:W-:Y:S02]  /*7150*/  FMUL.FTZ R2, R163, UR19 ;  /* 0x00000013a3027c20 */ /* 0x000fe40008410000 */
[----:B------:R-:W-:-:S02]  /*7160*/  FFMA.FTZ R115, R189, UR18, R190 ;  /* 0x00000012bd737c23 */ /* 0x000fc400080100be */
[----:B------:R-:W-:Y:S02]  /*7170*/  FADD.FTZ R67, R114, R67 ;  /* 0x0000004372437221 */ /* 0x000fe40000010000 */
[----:B-1----:R-:W-:Y:S01]  /*7180*/  @!P0 FADD.FTZ R6, R6, R155 ;  /* 0x0000009b06068221 */ /* 0x002fe20000010000 */
[----:B------:R-:W0:Y:S01]  /*7190*/  SHFL.DOWN PT, R114, R5, 0x8, 0x1f ;  /* 0x09001f0005727f89 */ /* 0x000e2200000e0000 */
[----:B--2---:R-:W-:Y:S02]  /*71a0*/  @!P0 FADD.FTZ R7, R7, R164 ;  /* 0x000000a407078221 */ /* 0x004fe40000010000 */
[----:B---3--:R-:W-:Y:S01]  /*71b0*/  @!P0 FADD.FTZ R4, R4, R147 ;  /* 0x0000009304048221 */ /* 0x008fe20000010000 */
[----:B------:R-:W-:Y:S01]  /*71c0*/  ISETP.GT.AND P0, PT, R109, 0x17, PT ;  /* 0x000000176d00780c */ /* 0x000fe20003f04270 */
[----:B------:R-:W-:Y:S02]  /*71d0*/  FMUL.FTZ R136, R136, R135 ;  /* 0x0000008788887220 */ /* 0x000fe40000410000 */
[----:B------:R-:W-:Y:S01]  /*71e0*/  FFMA.FTZ R135, R3, UR18, R2 ;  /* 0x0000001203877c23 */ /* 0x000fe20008010002 */
[----:B------:R-:W-:Y:S01]  /*71f0*/  SHFL.DOWN PT, R117, R4, 0x8, 0x1f ;  /* 0x09001f0004757f89 */ /* 0x000fe200000e0000 */
[----:B------:R-:W-:-:S02]  /*7200*/  FFMA.FTZ R115, R168, R115, R133 ;  /* 0x00000073a8737223 */ /* 0x000fc40000010085 */
[----:B------:R-:W-:Y:S01]  /*7210*/  FADD.FTZ R73, R116, R73 ;  /* 0x0000004974497221 */ /* 0x000fe20000010000 */
[----:B------:R-:W1:Y:S01]  /*7220*/  SHFL.DOWN PT, R133, R6, 0x8, 0x1f ;  /* 0x09001f0006857f89 */ /* 0x000e6200000e0000 */
[----:B------:R-:W-:Y:S02]  /*7230*/  FMUL.FTZ R2, R192, UR19 ;  /* 0x00000013c0027c20 */ /* 0x000fe40008410000 */
[----:B------:R-:W-:Y:S01]  /*7240*/  FFMA.FTZ R136, R134, R135, R136 ;  /* 0x0000008786887223 */ /* 0x000fe20000010088 */
[----:B------:R-:W2:Y:S01]  /*7250*/  SHFL.DOWN PT, R116, R7, 0x8, 0x1f ;  /* 0x09001f0007747f89 */ /* 0x000ea200000e0000 */
[C---:B------:R-:W-:Y:S02]  /*7260*/  FFMA.FTZ R2, R191.reuse, UR18, -R2 ;  /* 0x00000012bf027c23 */ /* 0x040fe40008010802 */
[----:B------:R-:W-:Y:S02]  /*7270*/  FMUL.FTZ R191, R191, UR19 ;  /* 0x00000013bfbf7c20 */ /* 0x000fe40008410000 */
[----:B------:R-:W-:-:S02]  /*7280*/  FFMA.FTZ R113, R113, R3, R136 ;  /* 0x0000000371717223 */ /* 0x000fc40000010088 */
[----:B------:R-:W-:Y:S02]  /*7290*/  FMUL.FTZ R159, R159, R2 ;  /* 0x000000029f9f7220 */ /* 0x000fe40000410000 */
[----:B------:R-:W-:Y:S02]  /*72a0*/  FMUL.FTZ R3, R150, UR19 ;  /* 0x0000001396037c20 */ /* 0x000fe40008410000 */
[----:B------:R-:W-:Y:S02]  /*72b0*/  FFMA.FTZ R2, R192, UR18, R191 ;  /* 0x00000012c0027c23 */ /* 0x000fe400080100bf */
[----:B------:R-:W-:Y:S02]  /*72c0*/  FADD.FTZ R74, R113, R74 ;  /* 0x0000004a714a7221 */ /* 0x000fe40000010000 */
[----:B------:R-:W-:Y:S02]  /*72d0*/  FFMA.FTZ R113, R194, UR18, -R3 ;  /* 0x00000012c2717c23 */ /* 0x000fe40008010803 */
[----:B------:R-:W-:-:S02]  /*72e0*/  FFMA.FTZ R159, R169, R2, R159 ;  /* 0x00000002a99f7223 */ /* 0x000fc4000001009f */
[----:B------:R-:W-:Y:S02]  /*72f0*/  FMUL.FTZ R3, R194, UR19 ;  /* 0x00000013c2037c20 */ /* 0x000fe40008410000 */
[----:B------:R-:W-:Y:S02]  /*7300*/  FMUL.FTZ R2, R130, UR19 ;  /* 0x0000001382027c20 */ /* 0x000fe40008410000 */
[----:B------:R-:W-:Y:S02]  /*7310*/  FMUL.FTZ R113, R8, R113 ;  /* 0x0000007108717220 */ /* 0x000fe40000410000 */
[----:B------:R-:W-:Y:S02]  /*7320*/  FFMA.FTZ R8, R150, UR18, R3 ;  /* 0x0000001296087c23 */ /* 0x000fe40008010003 */
[C---:B------:R-:W-:Y:S02]  /*7330*/  FFMA.FTZ R2, R131.reuse, UR18, -R2 ;  /* 0x0000001283027c23 */ /* 0x040fe40008010802 */
[----:B------:R-:W-:-:S02]  /*7340*/  FMUL.FTZ R131, R131, UR19 ;  /* 0x0000001383837c20 */ /* 0x000fc40008410000 */
[----:B0-----:R-:W-:Y:S02]  /*7350*/  @!P0 FADD.FTZ R5, R5, R114 ;  /* 0x0000007205058221 */ /* 0x001fe40000010000 */
[----:B------:R-:W-:Y:S02]  /*7360*/  FFMA.FTZ R115, R118, R189, R115 ;  /* 0x000000bd76737223 */ /* 0x000fe40000010073 */
[----:B------:R-:W-:Y:S02]  /*7370*/  FFMA.FTZ R113, R143, R8, R113 ;  /* 0x000000088f717223 */ /* 0x000fe40000010071 */
[----:B------:R-:W-:Y:S01]  /*7380*/  FMUL.FTZ R2, R151, R2 ;  /* 0x0000000297027220 */ /* 0x000fe20000410000 */
[----:B------:R-:W0:Y:S01]  /*7390*/  SHFL.DOWN PT, R8, R5, 0x10, 0x1f ;  /* 0x0a001f0005087f89 */ /* 0x000e2200000e0000 */
[----:B------:R-:W-:Y:S02]  /*73a0*/  FMUL.FTZ R3, R128, UR19 ;  /* 0x0000001380037c20 */ /* 0x000fe40008410000 */
[----:B------:R-:W-:-:S02]  /*73b0*/  FFMA.FTZ R131, R130, UR18, R131 ;  /* 0x0000001282837c23 */ /* 0x000fc40008010083 */
[----:B-1----:R-:W-:Y:S02]  /*73c0*/  @!P0 FADD.FTZ R6, R6, R133 ;  /* 0x0000008506068221 */ /* 0x002fe40000010000 */
[----:B--2---:R-:W-:Y:S02]  /*73d0*/  @!P0 FADD.FTZ R7, R7, R116 ;  /* 0x0000007407078221 */ /* 0x004fe40000010000 */
[----:B------:R-:W-:Y:S01]  /*73e0*/  @!P0 FADD.FTZ R4, R4, R117 ;  /* 0x0000007504048221 */ /* 0x000fe20000010000 */
[----:B------:R-:W-:Y:S01]  /*73f0*/  ISETP.GT.AND P0, PT, R109, 0xf, PT ;  /* 0x0000000f6d00780c */ /* 0x000fe20003f04270 */
[----:B------:R-:W-:Y:S01]  /*7400*/  FADD.FTZ R66, R115, R66 ;  /* 0x0000004273427221 */ /* 0x000fe20000010000 */
[----:B------:R-:W-:Y:S01]  /*7410*/  SHFL.DOWN PT, R114, R7, 0x10, 0x1f ;  /* 0x0a001f0007727f89 */ /* 0x000fe200000e0000 */
[----:B------:R-:W-:Y:S02]  /*7420*/  FFMA.FTZ R115, R120, R150, R113 ;  /* 0x0000009678737223 */ /* 0x000fe40000010071 */
[----:B------:R-:W-:Y:S01]  /*7430*/  FFMA.FTZ R113, R138, UR18, -R3 ;  /* 0x000000128a717c23 */ /* 0x000fe20008010803 */
[----:B------:R-:W-:Y:S01]  /*7440*/  SHFL.DOWN PT, R117, R4, 0x10, 0x1f ;  /* 0x0a001f0004757f89 */ /* 0x000fe200000e0000 */
[----:B------:R-:W-:-:S02]  /*7450*/  FFMA.FTZ R2, R144, R131, R2 ;  /* 0x0000008390027223 */ /* 0x000fc40000010002 */
[----:B------:R-:W-:Y:S02]  /*7460*/  FFMA.FTZ R192, R119, R192, R159 ;  /* 0x000000c077c07223 */ /* 0x000fe4000001009f */
[----:B------:R-:W-:Y:S01]  /*7470*/  FMUL.FTZ R3, R138, UR19 ;  /* 0x000000138a037c20 */ /* 0x000fe20008410000 */
[----:B------:R-:W1:Y:S01]  /*7480*/  SHFL.DOWN PT, R119, R6, 0x10, 0x1f ;  /* 0x0a001f0006777f89 */ /* 0x000e6200000e0000 */
[----:B------:R-:W-:Y:S02]  /*7490*/  FFMA.FTZ R130, R121, R130, R2 ;  /* 0x0000008279827223 */ /* 0x000fe40000010002 */
[----:B------:R-:W-:Y:S02]  /*74a0*/  FMUL.FTZ R113, R152, R113 ;  /* 0x0000007198717220 */ /* 0x000fe40000410000 */
[----:B------:R-:W-:Y:S02]  /*74b0*/  FFMA.FTZ R3, R128, UR18, R3 ;  /* 0x0000001280037c23 */ /* 0x000fe40008010003 */
[----:B------:R-:W-:-:S02]  /*74c0*/  FMUL.FTZ R2, R126, UR19 ;  /* 0x000000137e027c20 */ /* 0x000fc40008410000 */
[----:B------:R-:W-:Y:S02]  /*74d0*/  FFMA.FTZ R3, R160, R3, R113 ;  /* 0x00000003a0037223 */ /* 0x000fe40000010071 */
[----:B------:R-:W-:Y:S02]  /*74e0*/  FFMA.FTZ R2, R127, UR18, -R2 ;  /* 0x000000127f027c23 */ /* 0x000fe40008010802 */
[----:B------:R-:W-:Y:S02]  /*74f0*/  FFMA.FTZ R113, R122, R128, R3 ;  /* 0x000000807a717223 */ /* 0x000fe40000010003 */
[----:B------:R-:W-:Y:S02]  /*7500*/  FMUL.FTZ R9, R9, R2 ;  /* 0x0000000209097220 */ /* 0x000fe40000410000 */
[----:B------:R-:W-:Y:S02]  /*7510*/  FMUL.FTZ R3, R149, UR19 ;  /* 0x0000001395037c20 */ /* 0x000fe40008410000 */
[----:B------:R-:W-:-:S02]  /*7520*/  FMUL.FTZ R2, R10, UR19 ;  /* 0x000000130a027c20 */ /* 0x000fc40008410000 */
[C---:B------:R-:W-:Y:S02]  /*7530*/  FFMA.FTZ R3, R148.reuse, UR18, -R3 ;  /* 0x0000001294037c23 */ /* 0x040fe40008010803 */
[----:B------:R-:W-:Y:S02]  /*7540*/  FFMA.FTZ R2, R153, UR18, -R2 ;  /* 0x0000001299027c23 */ /* 0x000fe40008010802 */
[----:B------:R-:W-:Y:S02]  /*7550*/  FMUL.FTZ R127, R127, UR19 ;  /* 0x000000137f7f7c20 */ /* 0x000fe40008410000 */
[----:B------:R-:W-:Y:S02]  /*7560*/  FMUL.FTZ R148, R148, UR19 ;  /* 0x0000001394947c20 */ /* 0x000fe40008410000 */
[----:B------:R-:W-:Y:S02]  /*7570*/  FMUL.FTZ R153, R153, UR19 ;  /* 0x0000001399997c20 */ /* 0x000fe40008410000 */
[----:B0-----:R-:W-:-:S02]  /*7580*/  @!P0 FADD.FTZ R5, R5, R8 ;  /* 0x0000000805058221 */ /* 0x001fc40000010000 */
[----:B------:R-:W-:Y:S02]  /*7590*/  FMUL.FTZ R154, R154, R3 ;  /* 0x000000039a9a7220 */ /* 0x000fe40000410000 */
[----:B------:R-:W-:Y:S02]  /*75a0*/  FFMA.FTZ R8, R126, UR18, R127 ;  /* 0x000000127e087c23 */ /* 0x000fe4000801007f */
[----:B------:R-:W-:Y:S02]  /*75b0*/  FMUL.FTZ R2, R11, R2 ;  /* 0x000000020b027220 */ /* 0x000fe40000410000 */
[----:B------:R-:W-:Y:S02]  /*75c0*/  FFMA.FTZ R3, R149, UR18, R148 ;  /* 0x0000001295037c23 */ /* 0x000fe40008010094 */
[----:B------:R-:W-:Y:S02]  /*75d0*/  FFMA.FTZ R153, R10, UR18, R153 ;  /* 0x000000120a997c23 */ /* 0x000fe40008010099 */
[----:B-1----:R-:W-:-:S02]  /*75e0*/  @!P0 FADD.FTZ R6, R6, R119 ;  /* 0x0000007706068221 */ /* 0x002fc40000010000 */
[----:B------:R-:W-:Y:S02]  /*75f0*/  @!P0 FADD.FTZ R7, R7, R114 ;  /* 0x0000007207078221 */ /* 0x000fe40000010000 */
[----:B------:R-:W-:Y:S02]  /*7600*/  @!P0 FADD.FTZ R4, R4, R117 ;  /* 0x0000007504048221 */ /* 0x000fe40000010000 */
[----:B------:R-:W-:Y:S02]  /*7610*/  FFMA.FTZ R8, R161, R8, R9 ;  /* 0x00000008a1087223 */ /* 0x000fe40000010009 */
[----:B------:R-:W-:Y:S01]  /*7620*/  FFMA.FTZ R3, R158, R3, R154 ;  /* 0x000000039e037223 */ /* 0x000fe2000001009a */
[----:B------:R0:W-:Y:S01]  /*7630*/  @!P1 STS.128 [0x440], R4 ;  /* 0x00044004ff009388 */ /* 0x0001e20000000c00 */
        /* <DEDUP_REMOVED lines=25> */
[----:B0-----:R-:W-:Y:S02]  /*77d0*/  ULDC UR18, c[0x0][0x174] ;  /* 0x00005d0000127ab9 */ /* 0x001fe40000000800 */
[----:B------:R-:W-:-:S06]  /*77e0*/  UISETP.NE.AND UP0, UPT, UR24, UR18, UPT ;  /* 0x000000121800728c */ /* 0x000fcc000bf05270 */
[----:B------:R-:W-:-:S13]  /*77f0*/  PLOP3.LUT P0, PT, PT, PT, UP0, 0x80, 0x0 ;  /* 0x000000000000781c */ /* 0x000fda0003f0f008 */
[----:B------:R-:W0:Y:S04]  /*7800*/  @P0 LDS.64 R2, [UR9+0x3180] ;  /* 0x00318009ff020984 */ /* 0x000e280008000a00 */
[----:B------:R-:W1:Y:S01]  /*7810*/  @P0 LDS.64 R8, [UR9+0x2980] ;  /* 0x00298009ff080984 */ /* 0x000e620008000a00 */
[----:B0-----:R-:W-:Y:S02]  /*7820*/  @P0 FADD.FTZ R7, R7, R3 ;  /* 0x0000000307070221 */ /* 0x001fe40000010000 */
[----:B------:R-:W-:Y:S02]  /*7830*/  @P0 FADD.FTZ R6, R6, R2 ;  /* 0x0000000206060221 */ /* 0x000fe40000010000 */
[----:B-1----:R-:W-:Y:S02]  /*7840*/  @P0 FADD.FTZ R5, R5, R9 ;  /* 0x0000000905050221 */ /* 0x002fe40000010000 */
[----:B------:R-:W-:Y:S01]  /*7850*/  @P0 FADD.FTZ R4, R4, R8 ;  /* 0x0000000804040221 */ /* 0x000fe20000010000 */
[----:B------:R0:W-:Y:S04]  /*7860*/  STS.64 [UR9+0x3180], R6 ;  /* 0x00318006ff007988 */ /* 0x0001e80008000a09 */
[----:B------:R0:W-:Y:S02]  /*7870*/  STS.64 [UR9+0x2980], R4 ;  /* 0x00298004ff007988 */ /* 0x0001e40008000a09 */
.L_x_8117:
[----:B0-----:R-:W-:Y:S05]  /*7880*/  BSYNC B0 ;  /* 0x0000000000007941 */ /* 0x001fea0003800000 */
.L_x_8116:
[----:B------:R-:W-:Y:S02]  /*7890*/  ULDC.64 UR18, c[0x0][0x1c0] ;  /* 0x0000700000127ab9 */ /* 0x000fe40000000a00 */
[----:B------:R-:W-:-:S02]  /*78a0*/  ULEA UR35, UP0, UR18, UR35, 0x3 ;  /* 0x0000002312237291 */ /* 0x000fc4000f80183f */
[----:B------:R-:W-:Y:S02]  /*78b0*/  UIADD3 UR8, UR8, 0x1, URZ ;  /* 0x0000000108087890 */ /* 0x000fe4000fffe03f */
[----:B------:R-:W-:Y:S02]  /*78c0*/  ULEA.HI.X UR38, UR18, UR38, UR19, 0x3, UP0 ;  /* 0x0000002612267291 */ /* 0x000fe400080f1c13 */
[----:B------:R-:W-:Y:S02]  /*78d0*/  ULDC.64 UR20, c[0x0][0x1a0] ;  /* 0x0000680000147ab9 */ /* 0x000fe40000000a00 */
[----:B------:R-:W-:Y:S02]  /*78e0*/  ULDC UR18, c[0x0][0x16c] ;  /* 0x00005b0000127ab9 */ /* 0x000fe40000000800 */
[----:B------:R-:W-:Y:S02]  /*78f0*/  UISETP.GE.AND UP0, UPT, UR8, UR18, UPT ;  /* 0x000000120800728c */ /* 0x000fe4000bf06270 */
[----:B------:R-:W-:-:S02]  /*7900*/  ULEA UR34, UP1, UR20, UR34, 0x3 ;  /* 0x0000002214227291 */ /* 0x000fc4000f82183f */
[----:B------:R-:W-:Y:S02]  /*7910*/  ULDC.64 UR22, c[0x0][0x188] ;  /* 0x0000620000167ab9 */ /* 0x000fe40000000a00 */
[----:B------:R-:W-:Y:S01]  /*7920*/  PLOP3.LUT P0, PT, PT, PT, UP0, 0x80, 0x0 ;  /* 0x000000000000781c */ /* 0x000fe20003f0f008 */
[----:B------:R-:W-:Y:S02]  /*7930*/  ULEA.HI.X UR37, UR20, UR37, UR21, 0x3, UP1 ;  /* 0x0000002514257291 */ /* 0x000fe400088f1c15 */
[----:B------:R-:W-:Y:S02]  /*7940*/  ULEA UR31, UP2, UR22, UR31, 0x3 ;  /* 0x0000001f161f7291 */ /* 0x000fe4000f84183f */
[----:B------:R-:W-:Y:S02]  /*7950*/  UIADD3 UR44, UP1, UR44, 0x10, URZ ;  /* 0x000000102c2c7890 */ /* 0x000fe4000ff3e03f */
[----:B------:R-:W-:Y:S02]  /*7960*/  ULEA.HI.X UR36, UR22, UR36, UR23, 0x3, UP2 ;  /* 0x0000002416247291 */ /* 0x000fe400090f1c17 */
[----:B------:R-:W-:-:S02]  /*7970*/  UIADD3 UR9, UR9, 0x8, URZ ;  /* 0x0000000809097890 */ /* 0x000fc4000fffe03f */
[----:B------:R-:W-:Y:S02]  /*7980*/  UIADD3 UR7, UR7, 0x10, URZ ;  /* 0x0000001007077890 */ /* 0x000fe4000fffe03f */
[----:B------:R-:W-:Y:S02]  /*7990*/  UIADD3 UR39, UR39, 0x1, URZ ;  /* 0x0000000127277890 */ /* 0x000fe4000fffe03f */
[----:B------:R-:W-:Y:S01]  /*79a0*/  UIADD3.X UR45, URZ, UR45, URZ, UP1, !UPT ;  /* 0x0000002d3f2d7290 */ /* 0x000fe20008ffe43f */
[----:B------:R-:W-:Y:S01]  /*79b0*/  @P0 CALL.REL.NOINC `(.L_x_8103) ;  /* 0x0000001000000944 */ /* 0x000fe20003c00000 */
[----:B------:R-:W-:Y:S05]  /*79c0*/  BRA `(.L_x_8118) ;  /* 0xffffac7000007947 */ /* 0x000fea000383ffff */
.L_x_8103:
[----:B------:R-:W-:Y:S01]  /*79d0*/  BAR.SYNC.DEFER_BLOCKING 0x0 ;  /* 0x0000000000007b1d */ /* 0x000fe20000010000 */
[----:B------:R-:W-:Y:S02]  /*79e0*/  F2FP.PACK_AB R57, R57, R58 ;  /* 0x0000003a3939723e */ /* 0x000fe400000000ff */
[----:B------:R-:W-:Y:S02]  /*79f0*/  F2FP.PACK_AB R55, R55, R56 ;  /* 0x000000383737723e */ /* 0x000fe400000000ff */
[----:B------:R-:W-:Y:S01]  /*7a00*/  PRMT R0, R57, 0x7632, R0 ;  /* 0x0000763239007816 */ /* 0x000fe20000000000 */
[----:B------:R-:W-:Y:S01]  /*7a10*/  ULDC UR31, c[0x0][0x168] ;  /* 0x00005a00001f7ab9 */ /* 0x000fe20000000800 */
[----:B------:R-:W-:Y:S01]  /*7a20*/  F2FP.PACK_AB R53, R53, R54 ;  /* 0x000000363535723e */ /* 0x000fe200000000ff */
[----:B------:R-:W-:Y:S01]  /*7a30*/  UIADD3 UR31, -UR43, UR31, URZ ;  /* 0x0000001f2b1f7290 */ /* 0x000fe2000fffe13f */
[----:B------:R-:W-:Y:S01]  /*7a40*/  F2FP.PACK_AB R51, R51, R52 ;  /* 0x000000343333723e */ /* 0x000fe200000000ff */
[----:B------:R-:W-:Y:S01]  /*7a50*/  ULDC.64 UR8, c[0x0][0x2d8] ;  /* 0x0000b60000087ab9 */ /* 0x000fe20000000a00 */
[----:B------:R-:W-:Y:S01]  /*7a60*/  PRMT R2, R55, 0x7632, R2 ;  /* 0x0000763237027816 */ /* 0x000fe20000000002 */
[----:B------:R-:W-:Y:S01]  /*7a70*/  UIMAD UR7, UR41, UR8, URZ ;  /* 0x00000008290772a4 */ /* 0x000fe2000f8e023f */
[----:B------:R-:W-:Y:S01]  /*7a80*/  PRMT R3, R53, 0x7632, R3 ;  /* 0x0000763235037816 */ /* 0x000fe20000000003 */
[----:B------:R-:W-:Y:S01]  /*7a90*/  ULDC.64 UR22, c[0x0][0x2f8] ;  /* 0x0000be0000167ab9 */ /* 0x000fe20000000a00 */
[----:B------:R-:W-:Y:S01]  /*7aa0*/  ISETP.NE.AND P0, PT, R111, RZ, PT ;  /* 0x000000ff6f00720c */ /* 0x000fe20003f05270 */
[----:B------:R-:W-:Y:S01]  /*7ab0*/  UIMAD.WIDE.U32 UR18, UR40, UR8, URZ ;  /* 0x00000008281272a5 */ /* 0x000fe2000f8e003f */
[----:B------:R-:W-:Y:S01]  /*7ac0*/  F2FP.PACK_AB R49, R49, R50 ;  /* 0x000000323131723e */ /* 0x000fe200000000ff */
[----:B------:R-:W-:Y:S01]  /*7ad0*/  UIMAD UR20, UR40, UR9, UR7 ;  /* 0x00000009281472a4 */ /* 0x000fe2000f8e0207 */
[----:B------:R-:W-:Y:S01]  /*7ae0*/  F2FP.PACK_AB R47, R47, R48 ;  /* 0x000000302f2f723e */ /* 0x000fe200000000ff */
[----:B------:R-:W-:Y:S01]  /*7af0*/  UIMAD UR21, UR41, UR22, URZ ;  /* 0x00000016291572a4 */ /* 0x000fe2000f8e023f */
[----:B------:R-:W-:Y:S01]  /*7b00*/  F2FP.PACK_AB R45, R45, R46 ;  /* 0x0000002e2d2d723e */ /* 0x000fe200000000ff */
[----:B------:R-:W-:Y:S01]  /*7b10*/  UIMAD.WIDE.U32 UR8, UR40, UR22, URZ ;  /* 0x00000016280872a5 */ /* 0x000fe2000f8e003f */
[----:B------:R-:W-:Y:S01]  /*7b20*/  F2FP.PACK_AB R43, R43, R44 ;  /* 0x0000002c2b2b723e */ /* 0x000fe200000000ff */
[----:B------:R0:W-:Y:S01]  /*7b30*/  STS.U16 [R90+0x2], R0 ;  /* 0x000002005a007388 */ /* 0x0001e20000000400 */
[----:B------:R-:W-:Y:S01]  /*7b40*/  PRMT R4, R49, 0x7632, R4 ;  /* 0x0000763231047816 */ /* 0x000fe20000000004 */
[----:B------:R-:W-:Y:S01]  /*7b50*/  UIMAD UR7, UR6, -0x200, UR42 ;  /* 0xfffffe00060778a4 */ /* 0x000fe2000f8e022a */
[----:B------:R-:W-:Y:S01]  /*7b60*/  MOV R10, UR31 ;  /* 0x0000001f000a7c02 */ /* 0x000fe20008000f00 */
[----:B------:R1:W-:Y:S01]  /*7b70*/  STS.U16 [R90+0x6], R2 ;  /* 0x000006025a007388 */ /* 0x0003e20000000400 */
[----:B------:R-:W-:Y:S01]  /*7b80*/  SHF.R.S32.HI R8, RZ, 0x1f, R107 ;  /* 0x0000001fff087819 */ /* 0x000fe2000001146b */
[----:B------:R-:W-:Y:S01]  /*7b90*/  UIMAD UR23, UR40, UR23, UR21 ;  /* 0x00000017281772a4 */ /* 0x000fe2000f8e0215 */
[----:B------:R-:W-:Y:S01]  /*7ba0*/  BSSY B0, `(.L_x_8119) ;  /* 0x0000039000007945 */ /* 0x000fe20003800000 */
[----:B------:R2:W-:Y:S01]  /*7bb0*/  STS.U16 [R90+0xa], R3 ;  /* 0x00000a035a007388 */ /* 0x0005e20000000400 */
[----:B------:R-:W-:Y:S01]  /*7bc0*/  UIADD3 UR22, UR19, UR20, URZ ;  /* 0x0000001413167290 */ /* 0x000fe2000fffe03f */
[----:B0-----:R-:W-:-:S02]  /*7bd0*/  PRMT R0, R51, 0x7632, R0 ;  /* 0x0000763233007816 */ /* 0x001fc40000000000 */
[----:B------:R-:W-:Y:S01]  /*7be0*/  STS.U16 [R90], R57 ;  /* 0x000000395a007388 */ /* 0x000fe20000000400 */
[----:B-1----:R-:W-:-:S03]  /*7bf0*/  PRMT R2, R47, 0x7632, R2 ;  /* 0x000076322f027816 */ /* 0x002fc60000000002 */
[----:B------:R0:W-:Y:S01]  /*7c00*/  STS.U16 [R90+0xe], R0 ;  /* 0x00000e005a007388 */ /* 0x0001e20000000400 */
[----:B--2---:R-:W-:-:S03]  /*7c10*/  PRMT R3, R45, 0x7632, R3 ;  /* 0x000076322d037816 */ /* 0x004fc60000000003 */
[----:B------:R-:W-:Y:S04]  /*7c20*/  STS.U16 [R90+0x4], R55 ;  /* 0x000004375a007388 */ /* 0x000fe80000000400 */
[----:B------:R-:W-:Y:S01]  /*7c30*/  STS.U16 [R90+0x8], R53 ;  /* 0x000008355a007388 */ /* 0x000fe20000000400 */
[----:B0-----:R-:W-:-:S03]  /*7c40*/  PRMT R0, R43, 0x7632, R0 ;  /* 0x000076322b007816 */ /* 0x001fc60000000000 */
[----:B------:R-:W-:Y:S04]  /*7c50*/  STS.U16 [R90+0xc], R51 ;  /* 0x00000c335a007388 */ /* 0x000fe80000000400 */
[----:B------:R-:W-:Y:S04]  /*7c60*/  STS.U16 [R90+0x10], R49 ;  /* 0x000010315a007388 */ /* 0x000fe80000000400 */
[----:B------:R-:W-:Y:S04]  /*7c70*/  STS.U16 [R90+0x12], R4 ;  /* 0x000012045a007388 */ /* 0x000fe80000000400 */
        /* <DEDUP_REMOVED lines=9> */
[----:B-1----:R-:W-:-:S03]  /*7d10*/  MOV R3, UR43 ;  /* 0x0000002b00037c02 */ /* 0x002fc60008000f00 */
        /* <DEDUP_REMOVED lines=33> */
.L_x_8120:
[----:B------:R-:W-:Y:S05]  /*7f30*/  BSYNC B0 ;  /* 0x0000000000007941 */ /* 0x000fea0003800000 */
.L_x_8119:
[----:B------:R-:W-:Y:S01]  /*7f40*/  ULDC.64 UR20, c[0x0][0x2e0] ;  /* 0x0000b80000147ab9 */ /* 0x000fe20000000a00 */
[C---:B------:R-:W-:Y:S01]  /*7f50*/  LEA R4, P1, R107.reuse, c[0x0][0x330], 0x1 ;  /* 0x0000cc006b047a11 */ /* 0x040fe200078208ff */
[----:B------:R-:W-:Y:S01]  /*7f60*/  UMOV UR19, UR22 ;  /* 0x0000001600137c82 */ /* 0x000fe20008000000 */
[C---:B------:R-:W-:Y:S01]  /*7f70*/  LOP3.LUT R41, R107.reuse, 0x20, RZ, 0xfc, !PT ;  /* 0x000000206b297812 */ /* 0x040fe200078efcff */
[----:B------:R-:W-:Y:S01]  /*7f80*/  UIMAD.WIDE.U32 UR18, UR16, UR20, UR18 ;  /* 0x00000014101272a5 */ /* 0x000fe2000f8e0012 */
[C---:B------:R-:W-:Y:S01]  /*7f90*/  LEA.HI.X R5, R107.reuse, c[0x0][0x334], R8, 0x1, P1 ;  /* 0x0000cd006b057a11 */ /* 0x040fe200008f0c08 */
[----:B------:R-:W-:Y:S01]  /*7fa0*/  UIMAD UR22, UR17, UR20, URZ ;  /* 0x00000014111672a4 */ /* 0x000fe2000f8e023f */
[C---:B------:R-:W-:Y:S01]  /*7fb0*/  LOP3.LUT R43, R107.reuse, 0x40, RZ, 0xfc, !PT ;  /* 0x000000406b2b7812 */ /* 0x040fe200078efcff */
[----:B------:R-:W-:Y:S01]  /*7fc0*/  UIADD3 UR31, UP0, UR7, UR18, URZ ;  /* 0x00000012071f7290 */ /* 0x000fe2000ff1e03f */
[----:B------:R-:W-:Y:S01]  /*7fd0*/  LOP3.LUT R51, R107, 0xc0, RZ, 0xfc, !PT ;  /* 0x000000c06b337812 */ /* 0x000fe200078efcff */
[----:B------:R-:W-:Y:S01]  /*7fe0*/  USHF.R.S32.HI UR20, URZ, 0x1f, UR7 ;  /* 0x0000001f3f147899 */ /* 0x000fe20008011407 */
[-C--:B------:R-:W-:Y:S01]  /*7ff0*/  ISETP.GE.AND P2, PT, R41, R0.reuse, PT ;  /* 0x000000002900720c */ /* 0x080fe20003f46270 */
[----:B------:R-:W-:Y:S01]  /*8000*/  UIMAD UR18, UR16, UR21, UR22 ;  /* 0x00000015101272a4 */ /* 0x000fe2000f8e0216 */
[----:B------:R-:W-:Y:S01]  /*8010*/  ISETP.GE.AND P6, PT, R51, R0, PT ;  /* 0x000000003300720c */ /* 0x000fe20003fc6270 */
[----:B------:R-:W-:Y:S01]  /*8020*/  BSSY B0, `(.L_x_8121) ;  /* 0x0000086000007945 */ /* 0x000fe20003800000 */
[----:B0-----:R-:W-:Y:S01]  /*8030*/  MOV R6, UR31 ;  /* 0x0000001f00067c02 */ /* 0x001fe20008000f00 */
[----:B------:R-:W-:Y:S01]  /*8040*/  UIADD3.X UR18, UR20, UR18, UR19, UP0, !UPT ;  /* 0x0000001214127290 */ /* 0x000fe200087fe413 */
[----:B------:R-:W-:-:S02]  /*8050*/  LOP3.LUT R45, R107, 0x60, RZ, 0xfc, !PT ;  /* 0x000000606b2d7812 */ /* 0x000fc400078efcff */
[C---:B------:R-:W-:Y:S02]  /*8060*/  LEA R4, P1, R6.reuse, R4, 0x1 ;  /* 0x0000000406047211 */ /* 0x040fe400078208ff */
[C---:B------:R-:W-:Y:S02]  /*8070*/  LOP3.LUT R47, R107.reuse, 0x80, RZ, 0xfc, !PT ;  /* 0x000000806b2f7812 */ /* 0x040fe400078efcff */
[----:B------:R-:W-:Y:S01]  /*8080*/  MOV R7, UR18 ;  /* 0x0000001200077c02 */ /* 0x000fe20008000f00 */
[----:B------:R-:W-:Y:S01]  /*8090*/  UIADD3 UR18, UR9, UR23, URZ ;  /* 0x0000001709127290 */ /* 0x000fe2000fffe03f */
[----:B------:R-:W-:Y:S02]  /*80a0*/  LOP3.LUT R49, R107, 0xa0, RZ, 0xfc, !PT ;  /* 0x000000a06b317812 */ /* 0x000fe400078efcff */
[----:B------:R-:W-:Y:S01]  /*80b0*/  LEA.HI.X R5, R6, R5, R7, 0x1, P1 ;  /* 0x0000000506057211 */ /* 0x000fe200008f0c07 */
[----:B------:R-:W-:Y:S01]  /*80c0*/  FADD.FTZ R7, R59, R110 ;  /* 0x0000006e3b077221 */ /* 0x000fe20000010000 */
[----:B------:R-:W-:-:S02]  /*80d0*/  ISETP.GE.AND P1, PT, R43, R0, PT ;  /* 0x000000002b00720c */ /* 0x000fc40003f26270 */
[C---:B------:R-:W-:Y:S01]  /*80e0*/  LOP3.LUT R53, R107.reuse, 0xe0, RZ, 0xfc, !PT ;  /* 0x000000e06b357812 */ /* 0x040fe200078efcff */
[----:B------:R0:W-:Y:S01]  /*80f0*/  @!P2 STG.E.U16 [R4.64+-0x3c0], R11 ;  /* 0xfffc400b0400a986 */ /* 0x0001e2000c101520 */
[C---:B------:R-:W-:Y:S02]  /*8100*/  LOP3.LUT R55, R107.reuse, 0x100, RZ, 0xfc, !PT ;  /* 0x000001006b377812 */ /* 0x040fe400078efcff */
[----:B------:R-:W-:Y:S01]  /*8110*/  LOP3.LUT R57, R107, 0x120, RZ, 0xfc, !PT ;  /* 0x000001206b397812 */ /* 0x000fe200078efcff */
[----:B------:R-:W-:Y:S01]  /*8120*/  @!P6 STG.E.U16 [R4.64+-0x280], R21 ;  /* 0xfffd80150400e986 */ /* 0x000fe2000c101520 */
[-C--:B------:R-:W-:Y:S02]  /*8130*/  ISETP.GE.AND P3, PT, R45, R0.reuse, PT ;  /* 0x000000002d00720c */ /* 0x080fe40003f66270 */
[-C--:B------:R-:W-:Y:S02]  /*8140*/  ISETP.GE.AND P4, PT, R47, R0.reuse, PT ;  /* 0x000000002f00720c */ /* 0x080fe40003f86270 */
[-C--:B------:R-:W-:Y:S01]  /*8150*/  ISETP.GE.AND P5, PT, R49, R0.reuse, PT ;  /* 0x000000003100720c */ /* 0x080fe20003fa6270 */
[----:B------:R-:W-:Y:S01]  /*8160*/  @!P1 STG.E.U16 [R4.64+-0x380], R13 ;  /* 0xfffc800d04009986 */ /* 0x000fe2000c101520 */
[----:B------:R-:W-:-:S02]  /*8170*/  ISETP.GE.AND P2, PT, R53, R0, PT ;  /* 0x000000003500720c */ /* 0x000fc40003f46270 */
[-C--:B------:R-:W-:Y:S02]  /*8180*/  ISETP.GE.AND P1, PT, R55, R0.reuse, PT ;  /* 0x000000003700720c */ /* 0x080fe40003f26270 */
[----:B------:R-:W-:Y:S02]  /*8190*/  ISETP.GE.AND P6, PT, R57, R0, PT ;  /* 0x000000003900720c */ /* 0x000fe40003fc6270 */
[C---:B------:R-:W-:Y:S01]  /*81a0*/  LOP3.LUT R75, R107.reuse, 0x140, RZ, 0xfc, !PT ;  /* 0x000001406b4b7812 */ /* 0x040fe200078efcff */
[----:B------:R-:W-:Y:S01]  /*81b0*/  @!P3 STG.E.U16 [R4.64+-0x340], R15 ;  /* 0xfffcc00f0400b986 */ /* 0x000fe2000c101520 */
[C---:B------:R-:W-:Y:S02]  /*81c0*/  LOP3.LUT R77, R107.reuse, 0x160, RZ, 0xfc, !PT ;  /* 0x000001606b4d7812 */ /* 0x040fe400078efcff */
[C---:B------:R-:W-:Y:S01]  /*81d0*/  LOP3.LUT R79, R107.reuse, 0x180, RZ, 0xfc, !PT ;  /* 0x000001806b4f7812 */ /* 0x040fe200078efcff */
[----:B------:R-:W-:Y:S01]  /*81e0*/  @!P4 STG.E.U16 [R4.64+-0x300], R17 ;  /* 0xfffd00110400c986 */ /* 0x000fe2000c101520 */
[----:B------:R-:W-:-:S02]  /*81f0*/  LOP3.LUT R81, R107, 0x1a0, RZ, 0xfc, !PT ;  /* 0x000001a06b517812 */ /* 0x000fc400078efcff */
[C---:B------:R-:W-:Y:S01]  /*8200*/  LOP3.LUT R83, R107.reuse, 0x1c0, RZ, 0xfc, !PT ;  /* 0x000001c06b537812 */ /* 0x040fe200078efcff */
[----:B------:R-:W-:Y:S01]  /*8210*/  @!P5 STG.E.U16 [R4.64+-0x2c0], R19 ;  /* 0xfffd40130400d986 */ /* 0x000fe2000c101520 */
[----:B------:R-:W-:Y:S02]  /*8220*/  LOP3.LUT R85, R107, 0x1e0, RZ, 0xfc, !PT ;  /* 0x000001e06b557812 */ /* 0x000fe400078efcff */
[-C--:B------:R-:W-:Y:S01]  /*8230*/  ISETP.GE.AND P5, PT, R77, R0.reuse, PT ;  /* 0x000000004d00720c */ /* 0x080fe20003fa6270 */
[----:B------:R-:W-:Y:S01]  /*8240*/  @!P2 STG.E.U16 [R4.64+-0x240], R23 ;  /* 0xfffdc0170400a986 */ /* 0x000fe2000c101520 */
[-C--:B------:R-:W-:Y:S02]  /*8250*/  ISETP.GE.AND P2, PT, R75, R0.reuse, PT ;  /* 0x000000004b00720c */ /* 0x080fe40003f46270 */
[-C--:B------:R-:W-:Y:S01]  /*8260*/  ISETP.GE.AND P4, PT, R79, R0.reuse, PT ;  /* 0x000000004f00720c */ /* 0x080fe20003f86270 */
[----:B------:R-:W-:Y:S01]  /*8270*/  @!P1 STG.E.U16 [R4.64+-0x200], R25 ;  /* 0xfffe001904009986 */ /* 0x000fe2000c101520 */
[----:B------:R-:W-:-:S02]  /*8280*/  ISETP.GE.AND P3, PT, R81, R0, PT ;  /* 0x000000005100720c */ /* 0x000fc40003f66270 */
[-C--:B------:R-:W-:Y:S01]  /*8290*/  ISETP.GE.AND P1, PT, R83, R0.reuse, PT ;  /* 0x000000005300720c */ /* 0x080fe20003f26270 */
[----:B------:R-:W-:Y:S01]  /*82a0*/  @!P6 STG.E.U16 [R4.64+-0x1c0], R27 ;  /* 0xfffe401b0400e986 */ /* 0x000fe2000c101520 */
[----:B------:R-:W-:Y:S01]  /*82b0*/  ISETP.GE.AND P6, PT, R85, R0, PT ;  /* 0x000000005500720c */ /* 0x000fe20003fc6270 */
[----:B------:R-:W-:Y:S01]  /*82c0*/  FADD.FTZ R0, R7, R60 ;  /* 0x0000003c07007221 */ /* 0x000fe20000010000 */
[----:B------:R-:W-:Y:S01]  /*82d0*/  F2FP.PACK_AB R59, R60, R59 ;  /* 0x0000003b3c3b723e */ /* 0x000fe200000000ff */
[----:B------:R-:W-:Y:S02]  /*82e0*/  @!P5 STG.E.U16 [R4.64+-0x140], R31 ;  /* 0xfffec01f0400d986 */ /* 0x000fe4000c101520 */
[----:B------:R-:W-:Y:S01]  /*82f0*/  FADD.FTZ R7, R0, R61 ;  /* 0x0000003d00077221 */ /* 0x000fe20000010000 */
[----:B------:R-:W-:Y:S01]  /*8300*/  PRMT R6, R59, 0x7632, R6 ;  /* 0x000076323b067816 */ /* 0x000fe20000000006 */
[----:B------:R-:W-:Y:S01]  /*8310*/  @!P2 STG.E.U16 [R4.64+-0x180], R29 ;  /* 0xfffe801d0400a986 */ /* 0x000fe2000c101520 */
[----:B------:R-:W-:Y:S01]  /*8320*/  F2FP.PACK_AB R61, R62, R61 ;  /* 0x0000003d3e3d723e */ /* 0x000fe200000000ff */
[----:B------:R-:W-:-:S02]  /*8330*/  FADD.FTZ R0, R7, R62 ;  /* 0x0000003e07007221 */ /* 0x000fc40000010000 */
[----:B------:R-:W-:Y:S01]  /*8340*/  @!P4 STG.E.U16 [R4.64+-0x100], R33 ;  /* 0xffff00210400c986 */ /* 0x000fe2000c101520 */
[----:B------:R-:W-:Y:S01]  /*8350*/  PRMT R9, R61, 0x7632, R9 ;  /* 0x000076323d097816 */ /* 0x000fe20000000009 */
[----:B------:R-:W-:Y:S01]  /*8360*/  FADD.FTZ R7, R0, R63 ;  /* 0x0000003f00077221 */ /* 0x000fe20000010000 */
[----:B------:R-:W-:Y:S01]  /*8370*/  F2FP.PACK_AB R0, R66, R65 ;  /* 0x000000414200723e */ /* 0x000fe200000000ff */
[----:B------:R-:W-:Y:S01]  /*8380*/  @!P3 STG.E.U16 [R4.64+-0xc0], R35 ;  /* 0xffff40230400b986 */ /* 0x000fe2000c101520 */
[----:B------:R-:W-:Y:S01]  /*8390*/  F2FP.PACK_AB R63, R64, R63 ;  /* 0x0000003f403f723e */ /* 0x000fe200000000ff */
[----:B------:R-:W-:Y:S01]  /*83a0*/  FADD.FTZ R64, R7, R64 ;  /* 0x0000004007407221 */ /* 0x000fe20000010000 */
[----:B------:R-:W-:Y:S01]  /*83b0*/  PRMT R12, R0, 0x7610, R12 ;  /* 0x00007610000c7816 */ /* 0x000fe2000000000c */
[----:B------:R-:W-:Y:S01]  /*83c0*/  @!P1 STG.E.U16 [R4.64+-0x80], R37 ;  /* 0xffff802504009986 */ /* 0x000fe2000c101520 */
[----:B0-----:R-:W-:Y:S01]  /*83d0*/  PRMT R11, R63, 0x7632, R11 ;  /* 0x000076323f0b7816 */ /* 0x001fe2000000000b */
[----:B------:R-:W-:-:S02]  /*83e0*/  FADD.FTZ R65, R64, R65 ;  /* 0x0000004140417221 */ /* 0x000fc40000010000 */
[----:B------:R0:W-:Y:S02]  /*83f0*/  @!P6 STG.E.U16 [R4.64+-0x40], R39 ;  /* 0xffffc0270400e986 */ /* 0x0001e4000c101520 */
[----:B------:R-:W-:Y:S02]  /*8400*/  FADD.FTZ R66, R65, R66 ;  /* 0x0000004241427221 */ /* 0x000fe40000010000 */
[----:B------:R-:W-:Y:S01]  /*8410*/  BAR.SYNC.DEFER_BLOCKING 0x0 ;  /* 0x0000000000007b1d */ /* 0x000fe20000010000 */
[----:B0-----:R-:W-:Y:S01]  /*8420*/  F2FP.PACK_AB R4, R68, R67 ;  /* 0x000000434404723e */ /* 0x001fe200000000ff */
[----:B------:R-:W-:Y:S01]  /*8430*/  FADD.FTZ R67, R66, R67 ;  /* 0x0000004342437221 */ /* 0x000fe20000010000 */
[----:B------:R-:W-:Y:S02]  /*8440*/  F2FP.PACK_AB R5, R70, R69 ;  /* 0x000000454605723e */ /* 0x000fe400000000ff */
[C---:B------:R-:W-:Y:S01]  /*8450*/  PRMT R13, R4.reuse, 0x7610, R13 ;  /* 0x00007610040d7816 */ /* 0x040fe2000000000d */
[----:B------:R-:W-:Y:S01]  /*8460*/  FADD.FTZ R68, R67, R68 ;  /* 0x0000004443447221 */ /* 0x000fe20000010000 */
[----:B------:R-:W-:-:S02]  /*8470*/  PRMT R14, R4, 0x7632, R14 ;  /* 0x00007632040e7816 */ /* 0x000fc4000000000e */
[----:B------:R-:W-:Y:S01]  /*8480*/  F2FP.PACK_AB R4, R74, R73 ;  /* 0x000000494a04723e */ /* 0x000fe200000000ff */
[----:B------:R-:W-:Y:S01]  /*8490*/  FADD.FTZ R69, R68, R69 ;  /* 0x0000004544457221 */ /* 0x000fe20000010000 */
[----:B------:R-:W-:-:S03]  /*84a0*/  PRMT R15, R5, 0x7632, R15 ;  /* 0x00007632050f7816 */ /* 0x000fc6000000000f */
[----:B------:R-:W-:Y:S01]  /*84b0*/  FADD.FTZ R70, R69, R70 ;  /* 0x0000004645467221 */ /* 0x000fe20000010000 */
[----:B------:R0:W-:Y:S04]  /*84c0*/  STS.U16 [R90+0x2], R6 ;  /* 0x000002065a007388 */ /* 0x0001e80000000400 */
[----:B------:R1:W-:Y:S04]  /*84d0*/  STS.U16 [R90+0xc], R12 ;  /* 0x00000c0c5a007388 */ /* 0x0003e80000000400 */
[----:B------:R-:W-:Y:S01]  /*84e0*/  STS.U16 [R90], R59 ;  /* 0x0000003b5a007388 */ /* 0x000fe20000000400 */
[----:B0-----:R-:W-:-:S02]  /*84f0*/  PRMT R6, R0, 0x7632, R6 ;  /* 0x0000763200067816 */ /* 0x001fc40000000006 */
[----:B------:R-:W-:Y:S01]  /*8500*/  F2FP.PACK_AB R0, R72, R71 ;  /* 0x000000474800723e */ /* 0x000fe200000000ff */
[----:B------:R-:W-:Y:S01]  /*8510*/  STS.U16 [R90+0x4], R61 ;  /* 0x0000043d5a007388 */ /* 0x000fe20000000400 */
[----:B-1----:R-:W-:Y:S01]  /*8520*/  PRMT R12, R4, 0x7632, R12 ;  /* 0x00007632040c7816 */ /* 0x002fe2000000000c */
[----:B------:R-:W-:Y:S01]  /*8530*/  FADD.FTZ R71, R70, R71 ;  /* 0x0000004746477221 */ /* 0x000fe20000010000 */
[----:B------:R-:W-:Y:S01]  /*8540*/  PRMT R16, R0, 0x7632, R16 ;  /* 0x0000763200107816 */ /* 0x000fe20000000010 */
[----:B------:R-:W-:Y:S02]  /*8550*/  STS.U16 [R90+0x6], R9 ;  /* 0x000006095a007388 */ /* 0x000fe40000000400 */
[----:B------:R-:W-:Y:S02]  /*8560*/  FADD.FTZ R72, R71, R72 ;  /* 0x0000004847487221 */ /* 0x000fe40000010000 */
[----:B------:R-:W-:Y:S02]  /*8570*/  STS.U16 [R90+0x8], R63 ;  /* 0x0000083f5a007388 */ /* 0x000fe40000000400 */
[----:B------:R-:W-:-:S02]  /*8580*/  FADD.FTZ R73, R72, R73 ;  /* 0x0000004948497221 */ /* 0x000fc40000010000 */
[----:B------:R-:W-:Y:S02]  /*8590*/  STS.U16 [R90+0xa], R11 ;  /* 0x00000a0b5a007388 */ /* 0x000fe40000000400 */
[----:B------:R-:W-:Y:S02]  /*85a0*/  FADD.FTZ R110, R73, R74 ;  /* 0x0000004a496e7221 */ /* 0x000fe40000010000 */
[----:B------:R0:W-:Y:S04]  /*85b0*/  STS.U16 [R90+0xe], R6 ;  /* 0x00000e065a007388 */ /* 0x0001e80000000400 */
        /* <DEDUP_REMOVED lines=44> */
.L_x_8122:
[----:B------:R-:W-:Y:S05]  /*8880*/  BSYNC B0 ;  /* 0x0000000000007941 */ /* 0x000fea0003800000 */
.L_x_8121:
        /* <DEDUP_REMOVED lines=22> */
[----:B------:R-:W-:-:S02]  /*89f0*/  UIADD3 UR6, UR6, 0x1, URZ ;  /* 0x0000000106067890 */ /* 0x000fc4000fffe03f */
[----:B------:R-:W-:Y:S01]  /*8a00*/  UIADD3.X UR29, UR29, -0x1, URZ, UP1, !UPT ;  /* 0xffffffff1d1d7890 */ /* 0x000fe20008ffe43f */
[----:B------:R-:W-:Y:S01]  /*8a10*/  LEA.HI.X R3, R4, R3, R5, 0x1, P0 ;  /* 0x0000000304037211 */ /* 0x000fe200000f0c05 */
[----:B------:R-:W-:Y:S01]  /*8a20*/  UIADD3.X UR25, UR25, -0x1, URZ, UP2, !UPT ;  /* 0xffffffff19197890 */ /* 0x000fe200097fe43f */
[-C--:B------:R-:W-:Y:S01]  /*8a30*/  ISETP.GE.AND P0, PT, R49, R0.reuse, PT ;  /* 0x000000003100720c */ /* 0x080fe20003f06270 */
[----:B------:R-:W-:Y:S02]  /*8a40*/  UIADD3.X UR27, UR27, -0x1, URZ, UP3, !UPT ;  /* 0xffffffff1b1b7890 */ /* 0x000fe40009ffe43f */
[----:B------:R0:W-:Y:S01]  /*8a50*/  @!P3 STG.E.U16 [R2.64], R105 ;  /* 0x000000690200b986 */ /* 0x0001e2000c101520 */
        /* <DEDUP_REMOVED lines=25> */
.L_x_8102:
[----:B------:R-:W-:Y:S02]  /*8bf0*/  ISETP.NE.U32.AND P0, PT, RZ, c[0x0][0x328], PT ;  /* 0x0000ca00ff007a0c */ /* 0x000fe40003f05070 */
[----:B------:R-:W-:Y:S02]  /*8c00*/  ISETP.NE.U32.AND P2, PT, RZ, c[0x0][0x348], PT ;  /* 0x0000d200ff007a0c */ /* 0x000fe40003f45070 */
[----:B------:R-:W-:Y:S02]  /*8c10*/  ISETP.NE.AND.EX P1, PT, RZ, c[0x0][0x32c], PT, P0 ;  /* 0x0000cb00ff007a0c */ /* 0x000fe40003f25300 */
[----:B------:R-:W-:-:S11]  /*8c20*/  ISETP.NE.AND.EX P0, PT, RZ, c[0x0][0x34c], PT, P2 ;  /* 0x0000d300ff007a0c */ /* 0x000fd60003f05320 */
[----:B------:R-:W-:Y:S05]  /*8c30*/  @!P1 BRA `(.L_x_8124) ;  /* 0x0000016000009947 */ /* 0x000fea0003800000 */
[----:B------:R-:W3:Y:S01]  /*8c40*/  SHFL.DOWN P1, R3, R112, 0x1, 0x1f ;  /* 0x08201f0070037f89 */ /* 0x000ee20000020000 */
[----:B------:R-:W-:Y:S03]  /*8c50*/  BSSY B0, `(.L_x_8124) ;  /* 0x0000014000007945 */ /* 0x000fe60003800000 */
[----:B0-----:R-:W0:Y:S01]  /*8c60*/  S2R R4, SR_LANEID ;  /* 0x0000000000047919 */ /* 0x001e220000000000 */
[----:B---3--:R-:W-:Y:S01]  /*8c70*/  @P1 FADD R3, R3, R112 ;  /* 0x0000007003031221 */ /* 0x008fe20000000000 */
[----:B0-----:R-:W-:-:S04]  /*8c80*/  ISETP.NE.AND P2, PT, R4, RZ, PT ;  /* 0x000000ff0400720c */ /* 0x001fc80003f45270 */
[----:B------:R-:W0:Y:S04]  /*8c90*/  SHFL.DOWN P1, R0, R3, 0x2, 0x1f ;  /* 0x08401f0003007f89 */ /* 0x000e280000020000 */
[----:B------:R-:W3:Y:S01]  /*8ca0*/  S2R R4, SR_TID.X ;  /* 0x0000000000047919 */ /* 0x000ee20000002100 */
[----:B0-----:R-:W-:-:S05]  /*8cb0*/  @P1 FADD R0, R3, R0 ;  /* 0x0000000003001221 */ /* 0x001fca0000000000 */
[----:B------:R-:W0:Y:S02]  /*8cc0*/  SHFL.DOWN P1, R5, R0, 0x4, 0x1f ;  /* 0x08801f0000057f89 */ /* 0x000e240000020000 */
[----:B0-----:R-:W-:-:S05]  /*8cd0*/  @P1 FADD R5, R0, R5 ;  /* 0x0000000500051221 */ /* 0x001fca0000000000 */
[----:B------:R-:W0:Y:S02]  /*8ce0*/  SHFL.DOWN P1, R2, R5, 0x8, 0x1f ;  /* 0x09001f0005027f89 */ /* 0x000e240000020000 */
[----:B0-----:R-:W-:-:S05]  /*8cf0*/  @P1 FADD R2, R5, R2 ;  /* 0x0000000205021221 */ /* 0x001fca0000000000 */
[----:B------:R-:W0:Y:S02]  /*8d00*/  SHFL.DOWN P1, R7, R2, 0x10, 0x1f ;  /* 0x0a001f0002077f89 */ /* 0x000e240000020000 */
[----:B0-----:R-:W-:Y:S01]  /*8d10*/  @P1 FADD R7, R2, R7 ;  /* 0x0000000702071221 */ /* 0x001fe20000000000 */
[----:B---3--:R-:W-:-:S04]  /*8d20*/  ISETP.NE.AND P1, PT, R4, RZ, PT ;  /* 0x000000ff0400720c */ /* 0x008fc80003f25270 */
[----:B------:R0:W-:Y:S04]  /*8d30*/  @!P2 STS [0x434], R7 ;  /* 0x00043407ff00a388 */ /* 0x0001e80000000800 */
[----:B------:R-:W-:Y:S06]  /*8d40*/  BAR.SYNC.DEFER_BLOCKING 0x0 ;  /* 0x0000000000007b1d */ /* 0x000fec0000010000 */
[----:B------:R-:W-:Y:S05]  /*8d50*/  @P1 BRA `(.L_x_8125) ;  /* 0x0000003000001947 */ /* 0x000fea0003800000 */
[----:B0-----:R-:W-:Y:S02]  /*8d60*/  MOV R2, UR12 ;  /* 0x0000000c00027c02 */ /* 0x001fe40008000f00 */
[----:B------:R-:W-:-:S05]  /*8d70*/  MOV R3, UR13 ;  /* 0x0000000d00037c02 */ /* 0x000fca0008000f00 */
[----:B------:R0:W-:Y:S02]  /*8d80*/  RED.E.ADD.F32.FTZ.RN.STRONG.GPU [R2.64], R7 ;  /* 0x000000070200798e */ /* 0x0001e4000c10e7a0 */
.L_x_8125:
[----:B0-----:R-:W-:Y:S05]  /*8d90*/  BSYNC B0 ;  /* 0x0000000000007941 */ /* 0x001fea0003800000 */
.L_x_8124:
        /* <DEDUP_REMOVED lines=8> */
[----:B------:R-:W0:Y:S02]  /*8e20*/  SHFL.DOWN P0, R0, R3, 0x2, 0x1f ;  /* 0x08401f0003007f89 */ /* 0x000e240000000000 */
[----:B0-----:R-:W-:-:S05]  /*8e30*/  @P0 FADD R0, R3, R0 ;  /* 0x0000000003000221 */ /* 0x001fca0000000000 */
[----:B------:R-:W0:Y:S02]  /*8e40*/  SHFL.DOWN P0, R5, R0, 0x4, 0x1f ;  /* 0x08801f0000057f89 */ /* 0x000e240000000000 */
[----:B0-----:R-:W-:-:S05]  /*8e50*/  @P0 FADD R5, R0, R5 ;  /* 0x0000000500050221 */ /* 0x001fca0000000000 */
[----:B------:R-:W0:Y:S02]  /*8e60*/  SHFL.DOWN P0, R2, R5, 0x8, 0x1f ;  /* 0x09001f0005027f89 */ /* 0x000e240000000000 */
[----:B0-----:R-:W-:-:S05]  /*8e70*/  @P0 FADD R2, R5, R2 ;  /* 0x0000000205020221 */ /* 0x001fca0000000000 */
[----:B------:R-:W0:Y:S02]  /*8e80*/  SHFL.DOWN P0, R7, R2, 0x10, 0x1f ;  /* 0x0a001f0002077f89 */ /* 0x000e240000000000 */
[----:B0-----:R-:W-:Y:S01]  /*8e90*/  @P0 FADD R7, R2, R7 ;  /* 0x0000000702070221 */ /* 0x001fe20000000000 */
[----:B----4-:R-:W-:-:S04]  /*8ea0*/  ISETP.NE.AND P0, PT, R13, RZ, PT ;  /* 0x000000ff0d00720c */ /* 0x010fc80003f05270 */
[----:B------:R0:W-:Y:S04]  /*8eb0*/  @!P1 STS [0x434], R7 ;  /* 0x00043407ff009388 */ /* 0x0001e80000000800 */
[----:B------:R-:W-:Y:S06]  /*8ec0*/  BAR.SYNC.DEFER_BLOCKING 0x0 ;  /* 0x0000000000007b1d */ /* 0x000fec0000010000 */
[----:B------:R-:W-:Y:S05]  /*8ed0*/  @P0 BRA `(.L_x_8128) ;  /* 0x0000006000000947 */ /* 0x000fea0003800000 */
[----:B0-----:R-:W-:Y:S02]  /*8ee0*/  MOV R2, UR14 ;  /* 0x0000000e00027c02 */ /* 0x001fe40008000f00 */
[----:B------:R-:W-:-:S05]  /*8ef0*/  MOV R3, UR15 ;  /* 0x0000000f00037c02 */ /* 0x000fca0008000f00 */
[----:B------:R0:W-:Y:S01]  /*8f00*/  RED.E.ADD.F32.FTZ.RN.STRONG.GPU [R2.64], R7 ;  /* 0x000000070200798e */ /* 0x0001e2000c10e7a0 */
[----:B------:R-:W-:Y:S01]  /*8f10*/  HFMA2.MMA R13, -RZ, RZ, 0, 0 ;  /* 0x00000000ff0d7435 */ /* 0x000fe200000001ff */
[----:B------:R-:W-:Y:S05]  /*8f20*/  BRA `(.L_x_8128) ;  /* 0x0000001000007947 */ /* 0x000fea0003800000 */
.L_x_8127:
[----:B------:R-:W3:Y:S02]  /*8f30*/  S2R R13, SR_TID.X ;  /* 0x00000000000d7919 */ /* 0x000ee40000002100 */
.L_x_8128:
[----:B0-----:R-:W-:Y:S05]  /*8f40*/  BSYNC B0 ;  /* 0x0000000000007941 */ /* 0x001fea0003800000 */
.L_x_8126:
[----:B---3--:R-:W-:-:S13]  /*8f50*/  ISETP.GE.AND P0, PT, R13, c[0x0][0x16c], PT ;  /* 0x00005b000d007a0c */ /* 0x008fda0003f06270 */
[----:B------:R-:W-:Y:S05]  /*8f60*/  @P0 EXIT ;  /* 0x000000000000094d */ /* 0x000fea0003800000 */
[----:B------:R-:W-:Y:S01]  /*8f70*/  ULDC.64 UR12, c[0x0][0x1b8] ;  /* 0x00006e00000c7ab9 */ /* 0x000fe20000000a00 */
[----:B------:R-:W-:Y:S01]  /*8f80*/  BSSY B0, `(.L_x_8129) ;  /* 0x0000062000007945 */ /* 0x000fe20003800000 */
[----:B--2---:R-:W-:Y:S02]  /*8f90*/  UIMAD UR4, UR17, UR12, URZ ;  /* 0x0000000c110472a4 */ /* 0x004fe4000f8e023f */
[----:B------:R-:W-:Y:S02]  /*8fa0*/  ULDC.64 UR8, c[0x0][0x2a8] ;  /* 0x0000aa0000087ab9 */ /* 0x000fe40000000a00 */
[----:B------:R-:W-:Y:S02]  /*8fb0*/  UIMAD UR13, UR16, UR13, UR4 ;  /* 0x0000000d100d72a4 */ /* 0x000fe4000f8e0204 */
[----:B------:R-:W-:Y:S02]  /*8fc0*/  ULDC.64 UR10, c[0x0][0x198] ;  /* 0x00006600000a7ab9 */ /* 0x000fe40000000a00 */
[----:B------:R-:W-:-:S02]  /*8fd0*/  UIMAD UR4, UR17, UR8, URZ ;  /* 0x00000008110472a4 */ /* 0x000fc4000f8e023f */
[----:B-1----:R-:W-:Y:S02]  /*8fe0*/  UIMAD UR5, UR17, UR10, URZ ;  /* 0x0000000a110572a4 */ /* 0x002fe4000f8e023f */
[----:B------:R-:W-:Y:S02]  /*8ff0*/  UIMAD.WIDE.U32 UR6, UR16, UR12, URZ ;  /* 0x0000000c100672a5 */ /* 0x000fe4000f8e003f */
[----:B------:R-:W-:Y:S02]  /*9000*/  UIMAD.WIDE.U32 UR20, UR16, UR8, URZ ;  /* 0x00000008101472a5 */ /* 0x000fe4000f8e003f */
[----:B------:R-:W-:Y:S02]  /*9010*/  UIMAD UR12, UR16, UR9, UR4 ;  /* 0x00000009100c72a4 */ /* 0x000fe4000f8e0204 */
[----:B------:R-:W-:Y:S02]  /*9020*/  UIMAD.WIDE.U32 UR8, UR16, UR10, URZ ;  /* 0x0000000a100872a5 */ /* 0x000fe4000f8e003f */
[----:B------:R-:W-:-:S02]  /*9030*/  UIMAD UR14, UR16, UR11, UR5 ;  /* 0x0000000b100e72a4 */ /* 0x000fc4000f8e0205 */
[----:B------:R-:W-:Y:S02]  /*9040*/  ULDC.64 UR18, c[0x0][0x288] ;  /* 0x0000a20000127ab9 */ /* 0x000fe40000000a00 */
[----:B------:R-:W-:Y:S02]  /*9050*/  ULDC.64 UR10, c[0x0][0x2c8] ;  /* 0x0000b200000a7ab9 */ /* 0x000fe40000000a00 */
[----:B------:R-:W-:Y:S02]  /*9060*/  UIMAD UR4, UR17, UR10, URZ ;  /* 0x0000000a110472a4 */ /* 0x000fe4000f8e023f */
[----:B------:R-:W-:Y:S02]  /*9070*/  UIMAD UR17, UR17, UR18, URZ ;  /* 0x00000012111172a4 */ /* 0x000fe4000f8e023f */
[----:B------:R-:W-:Y:S02]  /*9080*/  UIMAD.WIDE.U32 UR22, UR16, UR10, URZ ;  /* 0x0000000a101672a5 */ /* 0x000fe4000f8e003f */
[----:B------:R-:W-:-:S02]  /*9090*/  UIMAD UR11, UR16, UR11, UR4 ;  /* 0x0000000b100b72a4 */ /* 0x000fc4000f8e0204 */
[----:B------:R-:W-:Y:S02]  /*90a0*/  UIMAD.WIDE.U32 UR4, UR16, UR18, URZ ;  /* 0x00000012100472a5 */ /* 0x000fe4000f8e003f */
[----:B------:R-:W-:Y:S02]  /*90b0*/  UIMAD UR10, UR16, UR19, UR17 ;  /* 0x00000013100a72a4 */ /* 0x000fe4000f8e0211 */
[----:B------:R-:W-:Y:S02]  /*90c0*/  UIADD3 UR13, UR7, UR13, URZ ;  /* 0x0000000d070d7290 */ /* 0x000fe4000fffe03f */
[----:B------:R-:W-:Y:S02]  /*90d0*/  UIADD3 UR12, UR21, UR12, URZ ;  /* 0x0000000c150c7290 */ /* 0x000fe4000fffe03f */
[----:B------:R-:W-:Y:S02]  /*90e0*/  UIADD3 UR14, UR9, UR14, URZ ;  /* 0x0000000e090e7290 */ /* 0x000fe4000fffe03f */
[----:B------:R-:W-:-:S02]  /*90f0*/  UIADD3 UR11, UR23, UR11, URZ ;  /* 0x0000000b170b7290 */ /* 0x000fc4000fffe03f */
[----:B------:R-:W-:Y:S02]  /*9100*/  UIADD3 UR10, UR5, UR10, URZ ;  /* 0x0000000a050a7290 */ /* 0x000fe4000fffe03f */
.L_x_8130:
[----:B0-----:R-:W0:Y:S01]  /*9110*/  LDS.64 R14, [R13.X8+0x2980] ;  /* 0x002980000d0e7984 */ /* 0x001e220000008a00 */
[----:B------:R-:W-:Y:S02]  /*9120*/  SHF.R.S32.HI R0, RZ, 0x1f, R13 ;  /* 0x0000001fff007819 */ /* 0x000fe4000001140d */
[----:B------:R-:W-:Y:S01]  /*9130*/  MOV R2, UR4 ;  /* 0x0000000400027c02 */ /* 0x000fe20008000f00 */
[----:B------:R-:W1:Y:S01]  /*9140*/  LDS.64 R16, [R13.X8+0x3180] ;  /* 0x003180000d107984 */ /* 0x000e620000008a00 */
[----:B------:R-:W-:Y:S02]  /*9150*/  MOV R8, UR6 ;  /* 0x0000000600087c02 */ /* 0x000fe40008000f00 */
[----:B------:R-:W-:Y:S02]  /*9160*/  MOV R5, UR10 ;  /* 0x0000000a00057c02 */ /* 0x000fe40008000f00 */
[----:B------:R-:W-:Y:S01]  /*9170*/  MOV R4, R2 ;  /* 0x0000000200047202 */ /* 0x000fe20000000f00 */
[----:B------:R-:W-:Y:S01]  /*9180*/  IMAD R2, R0, c[0x0][0x290], RZ ;  /* 0x0000a40000027a24 */ /* 0x000fe200078e02ff */
[----:B------:R-:W-:-:S02]  /*9190*/  MOV R7, UR13 ;  /* 0x0000000d00077c02 */ /* 0x000fc40008000f00 */
[----:B------:R-:W-:Y:S01]  /*91a0*/  MOV R6, R8 ;  /* 0x0000000800067202 */ /* 0x000fe20000000f00 */
[----:B------:R-:W-:Y:S01]  /*91b0*/  IMAD R8, R0, c[0x0][0x1c0], RZ ;  /* 0x0000700000087a24 */ /* 0x000fe200078e02ff */
[----:B------:R-:W-:Y:S01]  /*91c0*/  MOV R3, UR5 ;  /* 0x0000000500037c02 */ /* 0x000fe20008000f00 */
[C---:B------:R-:W-:Y:S01]  /*91d0*/  IMAD.WIDE.U32 R4, R13.reuse, c[0x0][0x290], R4 ;  /* 0x0000a4000d047a25 */ /* 0x040fe200078e0004 */
[----:B------:R-:W-:Y:S01]  /*91e0*/  MOV R9, UR7 ;  /* 0x0000000700097c02 */ /* 0x000fe20008000f00 */
[----:B------:R-:W-:Y:S02]  /*91f0*/  YIELD ;  /* 0x0000000000007946 */ /* 0x000fe40003800000 */
        /* <DEDUP_REMOVED lines=12> */
[----:B------:R-:W-:Y:S01]  /*92c0*/  MOV R6, UR20 ;  /* 0x0000001400067c02 */ /* 0x000fe20008000f00 */
[C---:B------:R-:W-:Y:S01]  /*92d0*/  IMAD R12, R0.reuse, c[0x0][0x2b0], RZ ;  /* 0x0000ac00000c7a24 */ /* 0x040fe200078e02ff */
[----:B------:R-:W-:Y:S01]  /*92e0*/  MOV R10, UR8 ;  /* 0x00000008000a7c02 */ /* 0x000fe20008000f00 */
[----:B------:R-:W-:Y:S01]  /*92f0*/  IMAD R20, R0, c[0x0][0x1a0], RZ ;  /* 0x0000680000147a24 */ /* 0x000fe200078e02ff */
[----:B------:R-:W-:-:S02]  /*9300*/  MOV R5, UR12 ;  /* 0x0000000c00057c02 */ /* 0x000fc40008000f00 */
[----:B------:R-:W-:Y:S01]  /*9310*/  MOV R4, R6 ;  /* 0x0000000600047202 */ /* 0x000fe20000000f00 */
[C---:B0-----:R-:W-:Y:S01]  /*9320*/  IMAD R3, R13.reuse, c[0x0][0x2b4], R12 ;  /* 0x0000ad000d037a24 */ /* 0x041fe200078e020c */
[----:B------:R-:W-:Y:S01]  /*9330*/  MOV R7, UR21 ;  /* 0x0000001500077c02 */ /* 0x000fe20008000f00 */
[C---:B--2---:R-:W-:Y:S01]  /*9340*/  IMAD R9, R13.reuse, c[0x0][0x1a4], R20 ;  /* 0x000069000d097a24 */ /* 0x044fe200078e0214 */
[----:B------:R-:W-:Y:S01]  /*9350*/  MOV R7, UR14 ;  /* 0x0000000e00077c02 */ /* 0x000fe20008000f00 */
[----:B------:R-:W-:Y:S01]  /*9360*/  IMAD.WIDE.U32 R4, R13, c[0x0][0x2b0], R4 ;  /* 0x0000ac000d047a25 */ /* 0x000fe200078e0004 */
[----:B------:R-:W-:Y:S02]  /*9370*/  MOV R6, R10 ;  /* 0x0000000a00067202 */ /* 0x000fe40000000f00 */
[----:B------:R-:W-:Y:S02]  /*9380*/  MOV R11, UR9 ;  /* 0x00000009000b7c02 */ /* 0x000fe40008000f00 */
[----:B------:R-:W-:Y:S01]  /*9390*/  IADD3 R3, R5, R3, RZ ;  /* 0x0000000305037210 */ /* 0x000fe20007ffe0ff */
[----:B------:R-:W-:Y:S01]  /*93a0*/  IMAD.WIDE.U32 R6, R13, c[0x0][0x1a0], R6 ;  /* 0x000068000d067a25 */ /* 0x000fe200078e0006 */
[----:B------:R-:W-:-:S04]  /*93b0*/  LEA R2, P0, R4, c[0x0][0x318], 0x3 ;  /* 0x0000c60004027a11 */ /* 0x000fc800078018ff */
        /* <DEDUP_REMOVED lines=8> */
[----:B------:R0:W-:Y:S04]  /*9440*/  RED.E.ADD.F32.FTZ.RN.STRONG.GPU [R2.64], R11 ;  /* 0x0000000b0200798e */ /* 0x0001e8000c10e7a0 */
[----:B------:R0:W-:Y:S04]  /*9450*/  RED.E.ADD.F32.FTZ.RN.STRONG.GPU [R2.64+0x4], R19 ;  /* 0x000004130200798e */ /* 0x0001e8000c10e7a0 */
[----:B------:R-:W2:Y:S01]  /*9460*/  LDG.E.64 R8, [R8.64] ;  /* 0x0000002008087981 */ /* 0x000ea2000c1e1b00 */
[----:B------:R-:W-:Y:S01]  /*9470*/  MOV R4, UR22 ;  /* 0x0000001600047c02 */ /* 0x000fe20008000f00 */
[----:B------:R-:W-:Y:S01]  /*9480*/  IMAD R0, R0, c[0x0][0x2d0], RZ ;  /* 0x0000b40000007a24 */ /* 0x000fe200078e02ff */
[----:B------:R-:W-:-:S02]  /*9490*/  MOV R7, UR11 ;  /* 0x0000000b00077c02 */ /* 0x000fc40008000f00 */
[----:B------:R-:W-:Y:S02]  /*94a0*/  MOV R6, R4 ;  /* 0x0000000400067202 */ /* 0x000fe40000000f00 */
[----:B------:R-:W-:Y:S01]  /*94b0*/  MOV R5, UR23 ;  /* 0x0000001700057c02 */ /* 0x000fe20008000f00 */
[C---:B------:R-:W-:Y:S02]  /*94c0*/  IMAD R5, R13.reuse, c[0x0][0x2d4], R0 ;  /* 0x0000b5000d057a24 */ /* 0x040fe400078e0200 */
[C---:B------:R-:W-:Y:S01]  /*94d0*/  IMAD.WIDE.U32 R6, R13.reuse, c[0x0][0x2d0], R6 ;  /* 0x0000b4000d067a25 */ /* 0x040fe200078e0006 */
[----:B------:R-:W-:-:S04]  /*94e0*/  IADD3 R13, R13, c[0x0][0x0], RZ ;  /* 0x000000000d0d7a10 */ /* 0x000fc80007ffe0ff */
[----:B------:R-:W-:Y:S02]  /*94f0*/  IADD3 R5, R7, R5, RZ ;  /* 0x0000000507057210 */ /* 0x000fe40007ffe0ff */
[----:B------:R-:W-:-:S04]  /*9500*/  LEA R4, P0, R6, c[0x0][0x320], 0x3 ;  /* 0x0000c80006047a11 */ /* 0x000fc800078018ff */
        /* <DEDUP_REMOVED lines=9> */
[----:B------:R-:W-:Y:S05]  /*95a0*/  BSYNC B0 ;  /* 0x0000000000007941 */ /* 0x000fea0003800000 */
.L_x_8129:
[----:B------:R-:W-:Y:S05]  /*95b0*/  EXIT ;  /* 0x000000000000794d */ /* 0x000fea0003800000 */
.L_x_8131:
        /* <DEDUP_REMOVED lines=12> */
.L_x_14688:


//--------------------- .text._Z25selective_scan_bwd_kernelI32Selective_Scan_bwd_kernel_traitsILi32ELi16ELb0ELb0ELb0ELb0ELb1EN3c104HalfENS1_7complexIfEEEEv12SSMParamsBwd --------------------------
	.section	.text._Z25selective_scan_bwd_kernelI32Selective_Scan_bwd_kernel_traitsILi32ELi16ELb0ELb0ELb0ELb0ELb1EN3c104HalfENS1_7complexIfEEEEv12SSMParamsBwd,"ax",@progbits
	.sectioninfo	@"SHI_REGISTERS=224"
	.align	128
        .global         _Z25selective_scan_bwd_kernelI32Selective_Scan_bwd_kernel_traitsILi32ELi16ELb0ELb0ELb0ELb0ELb1EN3c104HalfENS1_7complexIfEEEEv12SSMParamsBwd
        .type           _Z25selective_scan_bwd_kernelI32Selective_Scan_bwd_kernel_traitsILi32ELi16ELb0ELb0ELb0ELb0ELb1EN3c104HalfENS1_7complexIfEEEEv12SSMParamsBwd,@function
        .size           _Z25selective_scan_bwd_kernelI32Selective_Scan_bwd_kernel_traitsILi32ELi16ELb0ELb0ELb0ELb0ELb1EN3c104HalfENS1_7complexIfEEEEv12SSMParamsBwd,(.L_x_14689 - _Z25selective_scan_bwd_kernelI32Selective_Scan_bwd_kernel_traitsILi32ELi16ELb0ELb0ELb0ELb0ELb1EN3c104HalfENS1_7complexIfEEEEv12SSMParamsBwd)
        .other          _Z25selective_scan_bwd_kernelI32Selective_Scan_bwd_kernel_traitsILi32ELi16ELb0ELb0ELb0ELb0ELb1EN3c104HalfENS1_7complexIfEEEEv12SSMParamsBwd,@"STO_CUDA_ENTRY STV_DEFAULT"
_Z25selective_scan_bwd_kernelI32Selective_Scan_bwd_kernel_traitsILi32ELi16ELb0ELb0ELb0ELb0ELb1EN3c104HalfENS1_7complexIfEEEEv12SSMParamsBwd:
.text._Z25selective_scan_bwd_kernelI32Selective_Scan_bwd_kernel_traitsILi32ELi16ELb0ELb0ELb0ELb0ELb1EN3c104HalfENS1_7complexIfEEEEv12SSMParamsBwd:
        /* <DEDUP_REMOVED lines=53> */
[----:B------:R-:W-:Y:S02]  /*0350*/  ULDC.64 UR18, c[0x0][0x1d8] ;  /* 0x0000760000127ab9 */ /* 0x000fe40000000a00 */
[----:B------:R-:W-:Y:S02]  /*0360*/  UMOV UR7, URZ ;  /* 0x0000003f00077c82 */ /* 0x000fe40008000000 */
[----:B------:R-:W-:Y:S02]  /*0370*/  @UP2 ULEA.HI.X UR7, UR26, UR21, UR27, 0x2, UP1 ;  /* 0x000000151a072291 */ /* 0x000fe400088f141b */
[----:B------:R-:W-:Y:S02]  /*0380*/  UIMAD UR15, UR27, UR18, URZ ;  /* 0x000000121b0f72a4 */ /* 0x000fe4000f8e023f */
[----:B------:R-:W-:Y:S02]  /*0390*/  ULDC.64 UR20, c[0x0][0x1e8] ;  /* 0x00007a0000147ab9 */ /* 0x000fe40000000a00 */
[----:B------:R-:W-:-:S02]  /*03a0*/  UIADD3 UR11, UR11, UR14, URZ ;  /* 0x0000000e0b0b7290 */ /* 0x000fc4000fffe03f */
[----:B------:R-:W-:Y:S02]  /*03b0*/  UIADD3 UR13, UR13, UR16, URZ ;  /* 0x000000100d0d7290 */ /* 0x000fe4000fffe03f */
[----:B------:R-:W-:Y:S02]  /*03c0*/  UIMAD UR17, UR27, UR20, URZ ;  /* 0x000000141b1172a4 */ /* 0x000fe4000f8e023f */
[----:B------:R-:W-:Y:S02]  /*03d0*/  UIMAD UR22, UR26, UR19, UR15 ;  /* 0x000000131a1672a4 */ /* 0x000fe4000f8e020f */
[----:B------:R-:W-:Y:S02]  /*03e0*/  UIMAD.WIDE.U32 UR14, UR26, UR18, UR10 ;  /* 0x000000121a0e72a5 */ /* 0x000fe4000f8e000a */
[----:B------:R-:W-:Y:S02]  /*03f0*/  ULDC UR28, c[0x0][0x174] ;  /* 0x00005d00001c7ab9 */ /* 0x000fe40000000800 */
[----:B------:R-:W-:-:S02]  /*0400*/  UIMAD.WIDE.U32 UR18, UR26, UR20, UR12 ;  /* 0x000000141a1272a5 */ /* 0x000fc4000f8e000c */
[----:B------:R-:W-:Y:S02]  /*0410*/  ULEA UR20, UR28, 0xfffffe00, 0x9 ;  /* 0xfffffe001c147891 */ /* 0x000fe4000f8e483f */
[----:B------:R-:W-:Y:S02]  /*0420*/  UIMAD UR23, UR26, UR21, UR17 ;  /* 0x000000151a1772a4 */ /* 0x000fe4000f8e0211 */
[----:B------:R-:W-:Y:S02]  /*0430*/  USHF.R.S32.HI UR21, URZ, 0x1f, UR20 ;  /* 0x0000001f3f157899 */ /* 0x000fe40008011414 */
[----:B------:R-:W-:Y:S02]  /*0440*/  ULDC.64 UR16, c[0x0][0x280] ;  /* 0x0000a00000107ab9 */ /* 0x000fe40000000a00 */
[----:B------:R-:W-:Y:S02]  /*0450*/  UIADD3 UR36, UP1, UR20, UR14, URZ ;  /* 0x0000000e14247290 */ /* 0x000fe4000ff3e03f */
[----:B------:R-:W-:-:S02]  /*0460*/  UIMAD UR25, UR27, UR16, URZ ;  /* 0x000000101b1972a4 */ /* 0x000fc4000f8e023f */
[----:B------:R-:W-:Y:S02]  /*0470*/  UIADD3 UR5, UR5, UR24, URZ ;  /* 0x0000001805057290 */ /* 0x000fe4000fffe03f */
[----:B------:R-:W-:Y:S02]  /*0480*/  ULDC.64 UR12, c[0x0][0x240] ;  /* 0x00009000000c7ab9 */ /* 0x000fe40000000a00 */
[----:B------:R-:W-:Y:S02]  /*0490*/  UIADD3.X UR14, UR21, UR15, UR22, UP1, !UPT ;  /* 0x0000000f150e7290 */ /* 0x000fe40008ffe416 */
[----:B------:R-:W-:Y:S02]  /*04a0*/  UIMAD UR25, UR26, UR17, UR25 ;  /* 0x000000111a1972a4 */ /* 0x000fe4000f8e0219 */
[----:B------:R-:W-:Y:S02]  /*04b0*/  ULEA UR37, UP1, UR36, UR12, 0x1 ;  /* 0x0000000c24257291 */ /* 0x000fe4000f82083f */
[----:B------:R-:W-:-:S02]  /*04c0*/  UIMAD.WIDE.U32 UR16, UR26, UR16, UR4 ;  /* 0x000000101a1072a5 */ /* 0x000fc4000f8e0004 */
[----:B------:R-:W-:Y:S02]  /*04d0*/  UIADD3 UR34, UP2, UR20, UR18, URZ ;  /* 0x0000001214227290 */ /* 0x000fe4000ff5e03f */
[----:B------:R-:W-:Y:S02]  /*04e0*/  ULEA.HI.X UR36, UR36, UR13, UR14, 0x1, UP1 ;  /* 0x0000000d24247291 */ /* 0x000fe400088f0c0e */
[----:B------:R-:W-:Y:S02]  /*04f0*/  UIADD3 UR20, UP1, UR20, UR16, URZ ;  /* 0x0000001014147290 */ /* 0x000fe4000ff3e03f */
[----:B------:R-:W-:Y:S02]  /*0500*/  ULDC.64 UR12, c[0x0][0x308] ;  /* 0x0000c200000c7ab9 */ /* 0x000fe40000000a00 */
[----:B------:R-:W-:Y:S02]  /*0510*/  ULDC.64 UR10, c[0x0][0x248] ;  /* 0x00009200000a7ab9 */ /* 0x000fe40000000a00 */
[----:B------:R-:W-:-:S02]  /*0520*/  UIADD3.X UR30, UR21, UR17, UR25, UP1, !UPT ;  /* 0x00000011151e7290 */ /* 0x000fc40008ffe419 */
[----:B------:R-:W-:Y:S02]  /*0530*/  UIADD3.X UR18, UR21, UR19, UR23, UP2, !UPT ;  /* 0x0000001315127290 */ /* 0x000fe400097fe417 */
[----:B------:R-:W-:Y:S02]  /*0540*/  ULEA UR31, UP1, UR20, UR12, 0x1 ;  /* 0x0000000c141f7291 */ /* 0x000fe4000f82083f */
[----:B------:R-:W-:Y:S02]  /*0550*/  ULEA UR35, UP2, UR34, UR10, 0x1 ;  /* 0x0000000a22237291 */ /* 0x000fe4000f84083f */
[----:B------:R-:W-:Y:S02]  /*0560*/  ULEA.HI.X UR30, UR20, UR13, UR30, 0x1, UP1 ;  /* 0x0000000d141e7291 */ /* 0x000fe400088f0c1e */
[----:B------:R-:W-:Y:S02]  /*0570*/  ULDC UR10, c[0x0][0x164] ;  /* 0x00005900000a7ab9 */ /* 0x000fe40000000800 */
        /* <DEDUP_REMOVED lines=26> */
[----:B---3--:R-:W-:-:S02]  /*0720*/  SHF.L.U32 R0, R50, 0x4, RZ ;  /* 0x0000000432007819 */ /* 0x008fc400000006ff */
[----:B------:R-:W-:Y:S02]  /*0730*/  LOP3.LUT R201, R50, 0x1f, RZ, 0xc0, !PT ;  /* 0x0000001f32c97812 */ /* 0x000fe400078ec0ff */
[----:B------:R-:W-:-:S04]  /*0740*/  LOP3.LUT R3, R0, 0xfffffe00, RZ, 0xc0, !PT ;  /* 0xfffffe0000037812 */ /* 0x000fc800078ec0ff */
[----:B------:R-:W-:-:S04]  /*0750*/  LOP3.LUT R48, R3, 0x1f, R50, 0xf8, !PT ;  /* 0x0000001f03307812 */ /* 0x000fc800078ef832 */
[----:B----4-:R-:W-:Y:S02]  /*0760*/  SHF.R.S32.HI R47, RZ, 0x1f, R48 ;  /* 0x0000001fff2f7819 */ /* 0x010fe40000011430 */
.L_x_8158:
[----:B------:R-:W-:Y:S01]  /*0770*/  ULDC UR29, c[0x0][0x174] ;  /* 0x00005d00001d7ab9 */ /* 0x000fe20000000800 */
[----:B------:R-:W-:Y:S01]  /*0780*/  BAR.SYNC.DEFER_BLOCKING 0x0 ;  /* 0x0000000000007b1d */ /* 0x000fe20000010000 */
[----:B------:R-:W-:Y:S01]  /*0790*/  UIADD3 UR29, -UR6, UR29, URZ ;  /* 0x0000001d061d7290 */ /* 0x000fe2000fffe13f */
[C---:B0-----:R-:W-:Y:S02]  /*07a0*/  LEA R2, P1, R48.reuse, UR37, 0x1 ;  /* 0x0000002530027c11 */ /* 0x041fe4000f8208ff */
[----:B------:R-:W-:Y:S01]  /*07b0*/  PRMT R5, RZ, 0x7610, R5 ;  /* 0x00007610ff057816 */ /* 0x000fe20000000005 */
[----:B------:R-:W-:Y:S01]  /*07c0*/  ULEA UR28, UR29, 0xfffffe00, 0x9 ;  /* 0xfffffe001d1c7891 */ /* 0x000fe2000f8e483f */
[C---:B------:R-:W-:Y:S01]  /*07d0*/  LEA.HI.X R3, R48.reuse, UR36, R47, 0x1, P1 ;  /* 0x0000002430037c11 */ /* 0x040fe200088f0c2f */
[----:B------:R-:W-:Y:S01]  /*07e0*/  ULDC UR7, c[0x0][0x168] ;  /* 0x00005a0000077ab9 */ /* 0x000fe20000000800 */
[C---:B------:R-:W-:Y:S01]  /*07f0*/  LOP3.LUT R76, R48.reuse, 0x20, RZ, 0xfc, !PT ;  /* 0x00000020304c7812 */ /* 0x040fe200078efcff */
[----:B------:R-:W-:Y:S01]  /*0800*/  UIADD3 UR7, -UR28, UR7, URZ ;  /* 0x000000071c077290 */ /* 0x000fe2000fffe13f */
[C---:B------:R-:W-:Y:S01]  /*0810*/  LOP3.LUT R77, R48.reuse, 0x40, RZ, 0xfc, !PT ;  /* 0x00000040304d7812 */ /* 0x040fe200078efcff */
[----:B------:R-:W-:Y:S01]  /*0820*/  ULDC.64 UR18, c[0x0][0x1f0] ;  /* 0x00007c0000127ab9 */ /* 0x000fe20000000a00 */
[----:B------:R-:W-:Y:S01]  /*0830*/  LOP3.LUT R8, R48, 0x60, RZ, 0xfc, !PT ;  /* 0x0000006030087812 */ /* 0x000fe200078efcff */
[----:B------:R-:W-:-:S02]  /*0840*/  ULDC.64 UR24, c[0x0][0x200] ;  /* 0x0000800000187ab9 */ /* 0x000fc40000000a00 */
        /* <DEDUP_REMOVED lines=97> */
[C---:B------:R-:W-:Y:S02]  /*0e60*/  SHF.L.U32 R29, R48.reuse, 0x1, RZ ;  /* 0x00000001301d7819 */ /* 0x040fe400000006ff */
[----:B------:R-:W-:Y:S02]  /*0e70*/  ISETP.GE.AND P2, PT, R48, UR7, PT ;  /* 0x0000000730007c0c */ /* 0x000fe4000bf46270 */
[----:B------:R-:W-:Y:S02]  /*0e80*/  ISETP.GE.AND P1, PT, R76, UR7, PT ;  /* 0x000000074c007c0c */ /* 0x000fe4000bf26270 */
[----:B------:R-:W-:Y:S02]  /*0e90*/  SHF.L.U64.HI R30, R48, 0x1, R47 ;  /* 0x00000001301e7819 */ /* 0x000fe4000001022f */
[----:B------:R-:W-:-:S02]  /*0ea0*/  IADD3 R2, P0, R29, UR35, RZ ;  /* 0x000000231d027c10 */ /* 0x000fc4000ff1e0ff */
[----:B------:R-:W-:Y:S02]  /*0eb0*/  ISETP.GE.AND P4, PT, R8, UR7, PT ;  /* 0x0000000708007c0c */ /* 0x000fe4000bf86270 */
[----:B------:R-:W-:Y:S02]  /*0ec0*/  IADD3.X R3, R30, UR34, RZ, P0, !PT ;  /* 0x000000221e037c10 */ /* 0x000fe400087fe4ff */
[----:B------:R-:W-:Y:S02]  /*0ed0*/  ISETP.GE.AND P0, PT, R77, UR7, PT ;  /* 0x000000074d007c0c */ /* 0x000fe4000bf06270 */
[----:B------:R-:W-:Y:S02]  /*0ee0*/  ISETP.GE.AND P6, PT, R9, UR7, PT ;  /* 0x0000000709007c0c */ /* 0x000fe4000bfc6270 */
[----:B------:R-:W-:Y:S02]  /*0ef0*/  ISETP.GE.AND P5, PT, R10, UR7, PT ;  /* 0x000000070a007c0c */ /* 0x000fe4000bfa6270 */
        /* <DEDUP_REMOVED lines=29> */
[----:B------:R-:W-:Y:S01]  /*10d0*/  STS.U16 [R39+0x1c0], R14 ;  /* 0x0001c00e27007388 */ /* 0x000fe20000000400 */
[----:B------:R-:W-:Y:S02]  /*10e0*/  LEA.HI.SX32 R28, R0, R0, 0x1b ;  /* 0x00000000001c7211 */ /* 0x000fe400078fdaff */
[----:B------:R-:W-:Y:S01]  /*10f0*/  SHF.L.U32 R32, R6, 0x1, RZ ;  /* 0x0000000106207819 */ /* 0x000fe200000006ff */
        /* <DEDUP_REMOVED lines=56> */
[----:B------:R-:W-:-:S02]  /*1480*/  ISETP.GE.AND P2, PT, R48, UR7, PT ;  /* 0x0000000730007c0c */ /* 0x000fc4000bf46270 */
[----:B------:R-:W-:Y:S02]  /*1490*/  ISETP.GE.AND P1, PT, R76, UR7, PT ;  /* 0x000000074c007c0c */ /* 0x000fe4000bf26270 */
[----:B0-----:R-:W-:Y:S02]  /*14a0*/  LEA R2, P0, R48, UR31, 0x1 ;  /* 0x0000001f30027c11 */ /* 0x001fe4000f8008ff */
[----:B------:R-:W-:Y:S02]  /*14b0*/  ISETP.GE.AND P4, PT, R8, UR7, PT ;  /* 0x0000000708007c0c */ /* 0x000fe4000bf86270 */
[----:B------:R-:W-:Y:S02]  /*14c0*/  LEA.HI.X R3, R48, UR30, R47, 0x1, P0 ;  /* 0x0000001e30037c11 */ /* 0x000fe400080f0c2f */
[----:B------:R-:W-:Y:S02]  /*14d0*/  ISETP.GE.AND P0, PT, R77, UR7, PT ;  /* 0x000000074d007c0c */ /* 0x000fe4000bf06270 */
[----:B------:R-:W-:-:S02]  /*14e0*/  ISETP.GE.AND P6, PT, R9, UR7, PT ;  /* 0x0000000709007c0c */ /* 0x000fc4000bfc6270 */
[----:B------:R-:W-:Y:S02]  /*14f0*/  ISETP.GE.AND P5, PT, R10, UR7, PT ;  /* 0x000000070a007c0c */ /* 0x000fe4000bfa6270 */
        /* <DEDUP_REMOVED lines=17> */
[----:B----4-:R0:W-:Y:S04]  /*1610*/  STS.U16 [R44+0x80], R7 ;  /* 0x000080072c007388 */ /* 0x0101e80000000400 */
[----:B-----5:R2:W-:Y:S04]  /*1620*/  STS.U16 [R43+0xc0], R6 ;  /* 0x0000c0062b007388 */ /* 0x0205e80000000400 */
        /* <DEDUP_REMOVED lines=31> */
[----:B--2---:R-:W-:-:S04]  /*1820*/  PRMT R6, RZ, 0x7610, R6 ;  /* 0x00007610ff067816 */ /* 0x004fc80000000006 */
        /* <DEDUP_REMOVED lines=26> */
[----:B------:R-:W-:Y:S01]  /*19d0*/  USHF.R.S32.HI UR23, URZ, 0x1f, UR28 ;  /* 0x0000001f3f177899 */ /* 0x000fe2000801141c */
[----:B------:R-:W-:Y:S01]  /*19e0*/  MOV R83, UR42 ;  /* 0x0000002a00537c02 */ /* 0x000fe20008000f00 */
[----:B------:R-:W-:Y:S01]  /*19f0*/  UIMAD UR8, UR43, UR18, URZ ;  /* 0x000000122b0872a4 */ /* 0x000fe2000f8e023f */
[----:B------:R-:W-:Y:S01]  /*1a00*/  MOV R4, UR28 ;  /* 0x0000001c00047c02 */ /* 0x000fe20008000f00 */
[----:B------:R-:W-:-:S02]  /*1a10*/  UIMAD UR22, UR43, UR24, URZ ;  /* 0x000000182b1672a4 */ /* 0x000fc4000f8e023f */
[----:B------:R-:W-:Y:S01]  /*1a20*/  MOV R5, UR23 ;  /* 0x0000001700057c02 */ /* 0x000fe20008000f00 */
[----:B------:R-:W-:Y:S01]  /*1a30*/  UIMAD.WIDE.U32 UR16, UR42, UR18, URZ ;  /* 0x000000122a1072a5 */ /* 0x000fe2000f8e003f */
[----:B------:R-:W-:Y:S01]  /*1a40*/  MOV R81, UR42 ;  /* 0x0000002a00517c02 */ /* 0x000fe20008000f00 */
[----:B------:R-:W-:Y:S01]  /*1a50*/  UIMAD UR20, UR42, UR19, UR8 ;  /* 0x000000132a1472a4 */ /* 0x000fe2000f8e0208 */
[----:B0-----:R-:W-:Y:S01]  /*1a60*/  MOV R2, UR28 ;  /* 0x0000001c00027c02 */ /* 0x001fe20008000f00 */
[----:B------:R-:W-:Y:S01]  /*1a70*/  UIMAD UR22, UR42, UR25, UR22 ;  /* 0x000000192a1672a4 */ /* 0x000fe2000f8e0216 */
[----:B------:R-:W-:Y:S01]  /*1a80*/  MOV R3, UR23 ;  /* 0x0000001700037c02 */ /* 0x000fe20008000f00 */
[----:B------:R-:W-:Y:S01]  /*1a90*/  ULDC.64 UR18, c[0x0][0x1f8] ;  /* 0x00007e0000127ab9 */ /* 0x000fe20000000a00 */
[----:B------:R-:W-:Y:S01]  /*1aa0*/  @!P0 IMAD.WIDE.U32 R4, R83, c[0x0][0x200], R4 ;  /* 0x0000800053048a25 */ /* 0x000fe200078e0004 */
[----:B------:R-:W-:Y:S02]  /*1ab0*/  UIMAD UR21, UR27, UR18, URZ ;  /* 0x000000121b1572a4 */ /* 0x000fe4000f8e023f */
[----:B------:R-:W-:Y:S01]  /*1ac0*/  UIADD3 UR17, UR17, UR20, URZ ;  /* 0x0000001411117290 */ /* 0x000fe2000fffe03f */
[----:B------:R-:W-:Y:S01]  /*1ad0*/  @!P0 IMAD.WIDE.U32 R2, R81, c[0x0][0x1f0], R2 ;  /* 0x00007c0051028a25 */ /* 0x000fe200078e0002 */
[----:B------:R-:W-:Y:S01]  /*1ae0*/  @!P0 IADD3 R5, R5, UR22, RZ ;  /* 0x0000001605058c10 */ /* 0x000fe2000fffe0ff */
[----:B------:R-:W-:Y:S01]  /*1af0*/  UIMAD UR21, UR26, UR19, UR21 ;  /* 0x000000131a1572a4 */ /* 0x000fe2000f8e0215 */
[----:B------:R-:W-:Y:S01]  /*1b00*/  MOV R83, UR26 ;  /* 0x0000001a00537c02 */ /* 0x000fe20008000f00 */
[----:B------:R-:W-:Y:S01]  /*1b10*/  UIMAD.WIDE.U32 UR16, UR26, UR18, UR16 ;  /* 0x000000121a1072a5 */ /* 0x000fe2000f8e0010 */
[----:B------:R-:W-:-:S02]  /*1b20*/  @!P0 IADD3 R3, R3, UR20, RZ ;  /* 0x0000001403038c10 */ /* 0x000fc4000fffe0ff */
[----:B------:R-:W-:Y:S01]  /*1b30*/  ULDC.64 UR18, c[0x0][0x208] ;  /* 0x0000820000127ab9 */ /* 0x000fe20000000a00 */
[----:B------:R-:W-:Y:S01]  /*1b40*/  @!P0 IMAD.WIDE.U32 R4, R83, c[0x0][0x208], R4 ;  /* 0x0000820053048a25 */ /* 0x000fe200078e0004 */
[----:B------:R-:W-:Y:S01]  /*1b50*/  UIMAD UR20, UR27, UR18, URZ ;  /* 0x000000121b1472a4 */ /* 0x000fe2000f8e023f */
[----:B------:R-:W-:-:S03]  /*1b60*/  MOV R81, UR26 ;  /* 0x0000001a00517c02 */ /* 0x000fc60008000f00 */
[----:B------:R-:W-:Y:S01]  /*1b70*/  UIMAD UR20, UR26, UR19, UR20 ;  /* 0x000000131a1472a4 */ /* 0x000fe2000f8e0214 */
[----:B------:R-:W-:Y:S01]  /*1b80*/  @!P0 IADD3 R96, P2, R48, R4, RZ ;  /* 0x0000000430608210 */ /* 0x000fe20007f5e0ff */
[----:B------:R-:W-:Y:S01]  /*1b90*/  @!P0 IMAD.WIDE.U32 R2, R81, c[0x0][0x1f8], R2 ;  /* 0x00007e0051028a25 */ /* 0x000fe200078e0002 */
[----:B------:R-:W-:Y:S02]  /*1ba0*/  ULDC UR38, c[0x0][0x174] ;  /* 0x00005d0000267ab9 */ /* 0x000fe40000000800 */
[----:B------:R-:W-:Y:S02]  /*1bb0*/  @!P0 LEA R4, P3, R96, c[0x0][0x258], 0x1 ;  /* 0x0000960060048a11 */ /* 0x000fe400078608ff */
[C---:B------:R-:W-:Y:S01]  /*1bc0*/  @!P0 IADD3.X R5, R47.reuse, UR20, R5, P2, !PT ;  /* 0x000000142f058c10 */ /* 0x040fe200097fe405 */
[----:B------:R-:W-:Y:S01]  /*1bd0*/  UIMAD.WIDE.U32 UR8, UR42, UR24, URZ ;  /* 0x000000182a0872a5 */ /* 0x000fe2000f8e003f */
[----:B------:R-:W-:Y:S01]  /*1be0*/  @!P0 IADD3 R83, P1, R48, R2, RZ ;  /* 0x0000000230538210 */ /* 0x000fe20007f3e0ff */
[----:B------:R-:W-:Y:S01]  /*1bf0*/  UIADD3 UR38, UR6, -UR38, URZ ;  /* 0x8000002606267290 */ /* 0x000fe2000fffe03f */
[----:B------:R-:W-:Y:S01]  /*1c00*/  @!P0 LEA.HI.X R5, R96, c[0x0][0x25c], R5, 0x1, P3 ;  /* 0x0000970060058a11 */ /* 0x000fe200018f0c05 */
[----:B------:R-:W-:Y:S01]  /*1c10*/  UIADD3 UR9, UR9, UR22, URZ ;  /* 0x0000001609097290 */ /* 0x000fe2000fffe03f */
[----:B------:R-:W-:Y:S01]  /*1c20*/  @!P0 IADD3.X R98, R47, UR21, R3, P1, !PT ;  /* 0x000000152f628c10 */ /* 0x000fe20008ffe403 */
[----:B------:R-:W-:Y:S01]  /*1c30*/  UIMAD UR38, UR38, -0x200, URZ ;  /* 0xfffffe00262678a4 */ /* 0x000fe2000f8e023f */
[----:B------:R-:W-:Y:S01]  /*1c40*/  LEA R80, P1, R48, c[0x0][0x268], 0x1 ;  /* 0x00009a0030507a11 */ /* 0x000fe200078208ff */
[----:B------:R-:W-:-:S02]  /*1c50*/  UIMAD.WIDE.U32 UR18, UR26, UR18, UR8 ;  /* 0x000000121a1272a5 */ /* 0x000fc4000f8e0008 */
[----:B------:R-:W-:Y:S01]  /*1c60*/  USHF.R.S32.HI UR39, URZ, 0x1f, UR38 ;  /* 0x0000001f3f277899 */ /* 0x000fe20008011426 */
[C---:B------:R-:W-:Y:S01]  /*1c70*/  LEA.HI.X R81, R48.reuse, c[0x0][0x26c], R47, 0x1, P1 ;  /* 0x00009b0030517a11 */ /* 0x040fe200008f0c2f */
[----:B------:R-:W-:Y:S01]  /*1c80*/  UIADD3 UR9, UP0, UR38, UR16, URZ ;  /* 0x0000001026097290 */ /* 0x000fe2000ff1e03f */
[C---:B------:R-:W-:Y:S02]  /*1c90*/  @!P0 LEA R82, P1, R83.reuse, c[0x0][0x268], 0x1 ;  /* 0x00009a0053528a11 */ /* 0x040fe400078208ff */
[----:B------:R-:W-:Y:S01]  /*1ca0*/  LEA R2, P2, R48, c[0x0][0x258], 0x1 ;  /* 0x0000960030027a11 */ /* 0x000fe200078408ff */
[----:B------:R-:W-:Y:S01]  /*1cb0*/  UIADD3.X UR16, UR39, UR21, UR17, UP0, !UPT ;  /* 0x0000001527107290 */ /* 0x000fe200087fe411 */
[----:B------:R-:W-:Y:S02]  /*1cc0*/  @!P0 LEA.HI.X R83, R83, c[0x0][0x26c], R98, 0x1, P1 ;  /* 0x00009b0053538a11 */ /* 0x000fe400008f0c62 */
[----:B------:R-:W-:Y:S02]  /*1cd0*/  MOV R97, UR9 ;  /* 0x0000000900617c02 */ /* 0x000fe40008000f00 */
[----:B------:R-:W-:-:S02]  /*1ce0*/  ISETP.GE.AND P1, PT, R77, UR7, PT ;  /* 0x000000074d007c0c */ /* 0x000fc4000bf26270 */
[----:B------:R-:W-:Y:S02]  /*1cf0*/  LEA.HI.X R3, R48, c[0x0][0x25c], R47, 0x1, P2 ;  /* 0x0000970030037a11 */ /* 0x000fe400010f0c2f */
[----:B------:R-:W-:Y:S02]  /*1d00*/  LEA R80, P2, R97, R80, 0x1 ;  /* 0x0000005061507211 */ /* 0x000fe400078408ff */
[----:B------:R-:W-:-:S04]  /*1d10*/  MOV R100, UR16 ;  /* 0x0000001000647c02 */ /* 0x000fc80008000f00 */
[--C-:B------:R-:W-:Y:S02]  /*1d20*/  LEA.HI.X R81, R97, R81, R100.reuse, 0x1, P2 ;  /* 0x0000005161517211 */ /* 0x100fe400010f0c64 */
[----:B------:R-:W-:Y:S01]  /*1d30*/  PRMT R100, RZ, 0x7610, R100 ;  /* 0x00007610ff647816 */ /* 0x000fe20000000064 */
[----:B------:R-:W-:-:S04]  /*1d40*/  UIADD3 UR8, UP1, UR38, UR18, URZ ;  /* 0x0000001226087290 */ /* 0x000fc8000ff3e03f */
[----:B------:R-:W-:Y:S02]  /*1d50*/  UIADD3.X UR18, UR39, UR20, UR19, UP1, !UPT ;  /* 0x0000001427127290 */ /* 0x000fe40008ffe413 */
[----:B------:R-:W-:-:S04]  /*1d60*/  MOV R99, UR8 ;  /* 0x0000000800637c02 */ /* 0x000fc80008000f00 */
[----:B------:R-:W-:Y:S02]  /*1d70*/  LEA R2, P4, R99, R2, 0x1 ;  /* 0x0000000263027211 */ /* 0x000fe400078808ff */
[----:B------:R-:W-:Y:S01]  /*1d80*/  MOV R102, UR18 ;  /* 0x0000001200667c02 */ /* 0x000fe20008000f00 */
[----:B------:R-:W-:Y:S01]  /*1d90*/  ULDC.64 UR18, c[0x0][0x2e8] ;  /* 0x0000ba0000127ab9 */ /* 0x000fe20000000a00 */
[----:B------:R-:W-:Y:S02]  /*1da0*/  ISETP.GE.AND P2, PT, R9, UR7, PT ;  /* 0x0000000709007c0c */ /* 0x000fe4000bf46270 */
[----:B------:R-:W-:Y:S02]  /*1db0*/  LEA.HI.X R3, R99, R3, R102, 0x1, P4 ;  /* 0x0000000363037211 */ /* 0x000fe400020f0c66 */
        /* <DEDUP_REMOVED lines=42> */
[----:B0-----:R-:W-:-:S06]  /*2060*/  PRMT R85, RZ, 0x7610, R85 ;  /* 0x00007610ff557816 */ /* 0x001fcc0000000055 */
[----:B------:R0:W5:Y:S01]  /*2070*/  @!P1 LDG.E.U16 R85, [R80.64+-0x380] ;  /* 0xfffc802050559981 */ /* 0x000162000c1e1500 */
[----:B------:R-:W-:Y:S02]  /*2080*/  ISETP.GE.AND P1, PT, R12, UR7, PT ;  /* 0x000000070c007c0c */ /* 0x000fe4000bf26270 */
[----:B--2---:R-:W-:Y:S01]  /*2090*/  PRMT R91, RZ, 0x7610, R91 ;  /* 0x00007610ff5b7816 */ /* 0x004fe2000000005b */
[----:B------:R0:W2:Y:S10]  /*20a0*/  @!P5 LDG.E.U16 R98, [R80.64+-0x2c0] ;  /* 0xfffd40205062d981 */ /* 0x0000b4000c1e1500 */
[----:B------:R0:W2:Y:S01]  /*20b0*/  @!P1 LDG.E.U16 R100, [R80.64+-0x240] ;  /* 0xfffdc02050649981 */ /* 0x0000a2000c1e1500 */
[----:B------:R-:W-:-:S02]  /*20c0*/  ISETP.GE.AND P1, PT, R13, UR7, PT ;  /* 0x000000070d007c0c */ /* 0x000fc4000bf26270 */
[----:B------:R-:W-:Y:S02]  /*20d0*/  PRMT R87, RZ, 0x7610, R87 ;  /* 0x00007610ff577816 */ /* 0x000fe40000000057 */
[----:B---3--:R-:W-:Y:S02]  /*20e0*/  PRMT R92, RZ, 0x7610, R92 ;  /* 0x00007610ff5c7816 */ /* 0x008fe4000000005c */
[----:B----4-:R-:W-:Y:S02]  /*20f0*/  PRMT R94, RZ, 0x7610, R94 ;  /* 0x00007610ff5e7816 */ /* 0x010fe4000000005e */
[----:B------:R-:W-:Y:S01]  /*2100*/  PRMT R79, RZ, 0x7610, R79 ;  /* 0x00007610ff4f7816 */ /* 0x000fe2000000004f */
[----:B------:R0:W3:Y:S04]  /*2110*/  @!P2 LDG.E.U16 R87, [R80.64+-0x300] ;  /* 0xfffd00205057a981 */ /* 0x0000e8000c1e1500 */
[----:B------:R0:W4:Y:S01]  /*2120*/  @!P1 LDG.E.U16 R91, [R80.64+-0x200] ;  /* 0xfffe0020505b9981 */ /* 0x000122000c1e1500 */
[----:B------:R-:W-:-:S02]  /*2130*/  ISETP.GE.AND P1, PT, R69, UR7, PT ;  /* 0x0000000745007c0c */ /* 0x000fc4000bf26270 */
[----:B------:R-:W-:Y:S01]  /*2140*/  PRMT R89, RZ, 0x7610, R89 ;  /* 0x00007610ff597816 */ /* 0x000fe20000000059 */
[----:B------:R0:W2:Y:S01]  /*2150*/  @!P3 LDG.E.U16 R92, [R80.64+-0x3c0] ;  /* 0xfffc4020505cb981 */ /* 0x0000a2000c1e1500 */
[----:B------:R-:W-:Y:S02]  /*2160*/  ISETP.GE.AND P2, PT, R71, UR7, PT ;  /* 0x0000000747007c0c */ /* 0x000fe4000bf46270 */
[----:B------:R-:W-:Y:S01]  /*2170*/  ISETP.GE.AND P3, PT, R72, UR7, PT ;  /* 0x0000000748007c0c */ /* 0x000fe2000bf66270 */
[----:B------:R0:W2:Y:S01]  /*2180*/  @!P4 LDG.E.U16 R94, [R80.64+-0x340] ;  /* 0xfffcc020505ec981 */ /* 0x0000a2000c1e1500 */
[----:B------:R-:W-:Y:S02]  /*2190*/  ISETP.GE.AND P4, PT, R73, UR7, PT ;  /* 0x0000000749007c0c */ /* 0x000fe4000bf86270 */
[----:B------:R-:W-:Y:S01]  /*21a0*/  ISETP.GE.AND P5, PT, R74, UR7, PT ;  /* 0x000000074a007c0c */ /* 0x000fe2000bfa6270 */
[----:B------:R1:W2:Y:S04]  /*21b0*/  @!P0 LDG.E.U16 R79, [R82.64] ;  /* 0x00000020524f8981 */ /* 0x0002a8000c1e1500 */
[----:B------:R0:W3:Y:S01]  /*21c0*/  @!P1 LDG.E.U16 R102, [R80.64+-0x1c0] ;  /* 0xfffe402050669981 */ /* 0x0000e2000c1e1500 */
[----:B------:R-:W-:-:S03]  /*21d0*/  ISETP.GE.AND P1, PT, R70, UR7, PT ;  /* 0x0000000746007c0c */ /* 0x000fc6000bf26270 */
[----:B------:R0:W3:Y:S01]  /*21e0*/  @!P6 LDG.E.U16 R89, [R80.64+-0x280] ;  /* 0xfffd80205059e981 */ /* 0x0000e2000c1e1500 */
[----:B------:R-:W-:Y:S02]  /*21f0*/  ISETP.GE.AND P6, PT, R75, UR7, PT ;  /* 0x000000074b007c0c */ /* 0x000fe4000bfc6270 */
[----:B-1----:R-:W-:Y:S01]  /*2200*/  PRMT R83, RZ, 0x7610, R83 ;  /* 0x00007610ff537816 */ /* 0x002fe20000000053 */
[----:B------:R0:W3:Y:S01]  /*2210*/  @!P4 LDG.E.U16 R108, [R80.64+-0xc0] ;  /* 0xffff4020506cc981 */ /* 0x0000e2000c1e1500 */
[----:B------:R-:W-:Y:S02]  /*2220*/  PRMT R82, RZ, 0x7610, R82 ;  /* 0x00007610ff527816 */ /* 0x000fe40000000052 */
[----:B------:R-:W-:Y:S02]  /*2230*/  PRMT R93, RZ, 0x7610, R93 ;  /* 0x00007610ff5d7816 */ /* 0x000fe4000000005d */
[----:B------:R-:W-:Y:S01]  /*2240*/  PRMT R95, RZ, 0x7610, R95 ;  /* 0x00007610ff5f7816 */ /* 0x000fe2000000005f */
[----:B------:R0:W4:Y:S04]  /*2250*/  @!P1 LDG.E.U16 R83, [R80.64+-0x180] ;  /* 0xfffe802050539981 */ /* 0x000128000c1e1500 */
[----:B------:R0:W4:Y:S04]  /*2260*/  @!P2 LDG.E.U16 R82, [R80.64+-0x140] ;  /* 0xfffec0205052a981 */ /* 0x000128000c1e1500 */
[----:B------:R0:W4:Y:S04]  /*2270*/  @!P3 LDG.E.U16 R93, [R80.64+-0x100] ;  /* 0xffff0020505db981 */ /* 0x000128000c1e1500 */
[----:B------:R0:W4:Y:S04]  /*2280*/  @!P5 LDG.E.U16 R95, [R80.64+-0x80] ;  /* 0xffff8020505fd981 */ /* 0x000128000c1e1500 */
[----:B------:R0:W4:Y:S01]  /*2290*/  @!P6 LDG.E.U16 R114, [R80.64+-0x40] ;  /* 0xffffc0205072e981 */ /* 0x000122000c1e1500 */
[----:B------:R-:W-:-:S02]  /*22a0*/  PRMT R107, RZ, 0x7610, R107 ;  /* 0x00007610ff6b7816 */ /* 0x000fc4000000006b */
[----:B------:R-:W-:Y:S02]  /*22b0*/  P2R R115, PR, RZ, 0x2 ;  /* 0x00000002ff737803 */ /* 0x000fe40000000000 */
[----:B------:R-:W-:Y:S02]  /*22c0*/  ISETP.GE.AND P1, PT, R76, UR7, PT ;  /* 0x000000074c007c0c */ /* 0x000fe4000bf26270 */
[----:B0-----:R-:W-:Y:S02]  /*22d0*/  PRMT R80, RZ, 0x7610, R80 ;  /* 0x00007610ff507816 */ /* 0x001fe40000000050 */
        /* <DEDUP_REMOVED lines=11> */
[----:B------:R-:W-:Y:S04]  /*2390*/  STS.U16 [R45+0x40], R92 ;  /* 0x0000405c2d007388 */ /* 0x000fe80000000400 */
[----:B-----5:R-:W-:Y:S04]  /*23a0*/  STS.U16 [R44+0x80], R85 ;  /* 0x000080552c007388 */ /* 0x020fe80000000400 */
[----:B------:R-:W-:Y:S04]  /*23b0*/  STS.U16 [R43+0xc0], R94 ;  /* 0x0000c05e2b007388 */ /* 0x000fe80000000400 */
[----:B---3--:R-:W-:Y:S04]  /*23c0*/  STS.U16 [R42+0x100], R87 ;  /* 0x000100572a007388 */ /* 0x008fe80000000400 */
[----:B------:R-:W-:Y:S04]  /*23d0*/  STS.U16 [R41+0x140], R98 ;  /* 0x0001406229007388 */ /* 0x000fe80000000400 */
[----:B------:R-:W-:Y:S04]  /*23e0*/  STS.U16 [R40+0x180], R89 ;  /* 0x0001805928007388 */ /* 0x000fe80000000400 */
[----:B------:R-:W-:Y:S04]  /*23f0*/  STS.U16 [R39+0x1c0], R100 ;  /* 0x0001c06427007388 */ /* 0x000fe80000000400 */
[----:B----4-:R-:W-:Y:S04]  /*2400*/  STS.U16 [R38+0x200], R91 ;  /* 0x0002005b26007388 */ /* 0x010fe80000000400 */
[----:B------:R-:W-:Y:S04]  /*2410*/  STS.U16 [R37+0x240], R102 ;  /* 0x0002406625007388 */ /* 0x000fe80000000400 */
[----:B------:R0:W-:Y:S04]  /*2420*/  STS.U16 [R36+0x280], R83 ;  /* 0x0002805324007388 */ /* 0x0001e80000000400 */
[----:B------:R-:W-:Y:S04]  /*2430*/  STS.U16 [R35+0x2c0], R82 ;  /* 0x0002c05223007388 */ /* 0x000fe80000000400 */
[----:B------:R-:W-:Y:S04]  /*2440*/  STS.U16 [R34+0x300], R93 ;  /* 0x0003005d22007388 */ /* 0x000fe80000000400 */
[----:B------:R1:W-:Y:S04]  /*2450*/  STS.U16 [R33+0x340], R108 ;  /* 0x0003406c21007388 */ /* 0x0003e80000000400 */
[----:B------:R-:W-:Y:S04]  /*2460*/  STS.U16 [R32+0x380], R95 ;  /* 0x0003805f20007388 */ /* 0x000fe80000000400 */
[----:B------:R-:W-:Y:S01]  /*2470*/  STS.U16 [R31+0x3c0], R114 ;  /* 0x0003c0721f007388 */ /* 0x000fe20000000400 */
[----:B------:R-:W-:-:S06]  /*2480*/  NOP ;  /* 0x0000000000007918 */ /* 0x000fcc0000000000 */
[----:B------:R-:W-:Y:S04]  /*2490*/  LDS.U16 R81, [R28] ;  /* 0x000000001c517984 */ /* 0x000fe80000000400 */
[----:B------:R-:W2:Y:S04]  /*24a0*/  LDS.U16 R79, [R28+0x2] ;  /* 0x000002001c4f7984 */ /* 0x000ea80000000400 */
[----:B------:R-:W3:Y:S04]  /*24b0*/  LDS.U16 R85, [R28+0x4] ;  /* 0x000004001c557984 */ /* 0x000ee80000000400 */
[----:B------:R-:W-:Y:S04]  /*24c0*/  LDS.U16 R87, [R28+0x6] ;  /* 0x000006001c577984 */ /* 0x000fe80000000400 */
[----:B------:R-:W-:Y:S04]  /*24d0*/  LDS.U16 R89, [R28+0x8] ;  /* 0x000008001c597984 */ /* 0x000fe80000000400 */
[----:B------:R-:W-:Y:S04]  /*24e0*/  LDS.U16 R91, [R28+0xa] ;  /* 0x00000a001c5b7984 */ /* 0x000fe80000000400 */
[----:B------:R-:W-:Y:S04]  /*24f0*/  LDS.U16 R92, [R28+0xc] ;  /* 0x00000c001c5c7984 */ /* 0x000fe80000000400 */
[----:B------:R-:W4:Y:S04]  /*2500*/  LDS.U16 R93, [R28+0xe] ;  /* 0x00000e001c5d7984 */ /* 0x000f280000000400 */
[----:B------:R-:W-:Y:S04]  /*2510*/  LDS.U16 R94, [R28+0x10] ;  /* 0x000010001c5e7984 */ /* 0x000fe80000000400 */
[----:B------:R-:W-:Y:S04]  /*2520*/  LDS.U16 R95, [R28+0x12] ;  /* 0x000012001c5f7984 */ /* 0x000fe80000000400 */
[----:B------:R-:W-:Y:S04]  /*2530*/  LDS.U16 R97, [R28+0x14] ;  /* 0x000014001c617984 */ /* 0x000fe80000000400 */
[----:B------:R-:W2:Y:S04]  /*2540*/  LDS.U16 R98, [R28+0x16] ;  /* 0x000016001c627984 */ /* 0x000ea80000000400 */
[----:B------:R-:W-:Y:S04]  /*2550*/  LDS.U16 R99, [R28+0x18] ;  /* 0x000018001c637984 */ /* 0x000fe80000000400 */
[----:B------:R-:W-:Y:S04]  /*2560*/  LDS.U16 R100, [R28+0x1a] ;  /* 0x00001a001c647984 */ /* 0x000fe80000000400 */
[----:B------:R-:W-:Y:S04]  /*2570*/  LDS.U16 R102, [R28+0x1c] ;  /* 0x00001c001c667984 */ /* 0x000fe80000000400 */
[----:B------:R-:W2:Y:S04]  /*2580*/  LDS.U16 R105, [R28+0x1e] ;  /* 0x00001e001c697984 */ /* 0x000ea80000000400 */
[----:B------:R-:W-:Y:S01]  /*2590*/  BAR.SYNC.DEFER_BLOCKING 0x0 ;  /* 0x0000000000007b1d */ /* 0x000fe20000010000 */
[----:B0-----:R-:W-:-:S05]  /*25a0*/  PRMT R83, RZ, 0x7610, R83 ;  /* 0x00007610ff537816 */ /* 0x001fca0000000053 */
[----:B------:R0:W5:Y:S01]  /*25b0*/  @!P0 LDG.E.U16 R107, [R4.64] ;  /* 0x00000020046b8981 */ /* 0x000162000c1e1500 */
[----:B------:R-:W-:-:S03]  /*25c0*/  ISETP.GE.AND P0, PT, R77, UR7, PT ;  /* 0x000000074d007c0c */ /* 0x000fc6000bf06270 */
[----:B------:R0:W5:Y:S01]  /*25d0*/  @!P1 LDG.E.U16 R80, [R2.64+-0x3c0] ;  /* 0xfffc402002509981 */ /* 0x000162000c1e1500 */
[----:B------:R-:W-:Y:S02]  /*25e0*/  ISETP.GE.AND P1, PT, R8, UR7, PT ;  /* 0x0000000708007c0c */ /* 0x000fe4000bf26270 */
[----:B-1----:R-:W-:Y:S01]  /*25f0*/  PRMT R108, RZ, 0x7610, R108 ;  /* 0x00007610ff6c7816 */ /* 0x002fe2000000006c */
        /* <DEDUP_REMOVED lines=24> */
[----:B---3--:R-:W-:-:S03]  /*2780*/  HADD2.F32 R85, -RZ, R85.H0_H0 ;  /* 0x20000055ff557230 */ /* 0x008fc60000004100 */
[----:B------:R-:W-:Y:S01]  /*2790*/  FMUL.FTZ R79, R82, -1.4426950216293334961 ;  /* 0xbfb8aa3b524f7820 */ /* 0x000fe20000410000 */
[----:B----4-:R-:W-:Y:S01]  /*27a0*/  HADD2.F32 R93, -RZ, R93.H0_H0 ;  /* 0x2000005dff5d7230 */ /* 0x010fe20000004100 */
[----:B------:R-:W-:Y:S01]  /*27b0*/  FMUL.FTZ R115, R85, -1.4426950216293334961 ;  /* 0xbfb8aa3b55737820 */ /* 0x000fe20000410000 */
[----:B------:R-:W-:-:S03]  /*27c0*/  HADD2.F32 R98, -RZ, R98.H0_H0 ;  /* 0x20000062ff627230 */ /* 0x000fc60000004100 */
[----:B------:R-:W0:Y:S01]  /*27d0*/  MUFU.EX2 R79, R79 ;  /* 0x0000004f004f7308 */ /* 0x000e220000000800 */
[----:B------:R-:W-:-:S07]  /*27e0*/  HADD2.F32 R81, -RZ, R81.H0_H0 ;  /* 0x20000051ff517230 */ /* 0x000fce0000004100 */
[----:B------:R2:W-:Y:S01]  /*27f0*/  MUFU.EX2 R125, R115 ;  /* 0x00000073007d7308 */ /* 0x0005e20000000800 */
[----:B------:R-:W-:Y:S01]  /*2800*/  HADD2.F32 R105, -RZ, R105.H0_H0 ;  /* 0x20000069ff697230 */ /* 0x000fe20000004100 */
[----:B------:R-:W-:Y:S02]  /*2810*/  FMUL.FTZ R114, R81, -1.4426950216293334961 ;  /* 0xbfb8aa3b51727820 */ /* 0x000fe40000410000 */
[----:B--2---:R-:W-:-:S04]  /*2820*/  FMUL.FTZ R115, R93, -1.4426950216293334961 ;  /* 0xbfb8aa3b5d737820 */ /* 0x004fc80000410000 */
[----:B------:R2:W-:Y:S02]  /*2830*/  MUFU.EX2 R128, R115 ;  /* 0x0000007300807308 */ /* 0x0005e40000000800 */
[----:B--2---:R-:W-:-:S06]  /*2840*/  FMUL.FTZ R115, R98, -1.4426950216293334961 ;  /* 0xbfb8aa3b62737820 */ /* 0x004fcc0000410000 */
[----:B------:R-:W2:Y:S08]  /*2850*/  MUFU.EX2 R114, R114 ;  /* 0x0000007200727308 */ /* 0x000eb00000000800 */
[----:B------:R3:W-:Y:S01]  /*2860*/  MUFU.EX2 R133, R115 ;  /* 0x0000007300857308 */ /* 0x0007e20000000800 */
[----:B------:R-:W-:Y:S01]  /*2870*/  HADD2.F32 R87, -RZ, R87.H0_H0 ;  /* 0x20000057ff577230 */ /* 0x000fe20000004100 */
[----:B---3--:R-:W-:-:S06]  /*2880*/  FMUL.FTZ R115, R105, -1.4426950216293334961 ;  /* 0xbfb8aa3b69737820 */ /* 0x008fcc0000410000 */
[----:B------:R0:W-:Y:S01]  /*2890*/  MUFU.EX2 R142, R115 ;  /* 0x00000073008e7308 */ /* 0x0001e20000000800 */
[----:B-1----:R-:W-:Y:S02]  /*28a0*/  FMUL.FTZ R2, R87, -1.4426950216293334961 ;  /* 0xbfb8aa3b57027820 */ /* 0x002fe40000410000 */
[----:B0-----:R-:W-:Y:S01]  /*28b0*/  FADD.FTZ R115, R79, 1 ;  /* 0x3f8000004f737421 */ /* 0x001fe20000010000 */
[----:B------:R-:W-:Y:S01]  /*28c0*/  HADD2.F32 R89, -RZ, R89.H0_H0 ;  /* 0x20000059ff597230 */ /* 0x000fe20000004100 */
[----:B--2---:R-:W-:-:S03]  /*28d0*/  FADD.FTZ R114, R114, 1 ;  /* 0x3f80000072727421 */ /* 0x004fc60000010000 */
[----:B------:R-:W0:Y:S01]  /*28e0*/  MUFU.EX2 R2, R2 ;  /* 0x0000000200027308 */ /* 0x000e220000000800 */
[----:B------:R-:W-:-:S07]  /*28f0*/  FMUL.FTZ R3, R89, -1.4426950216293334961 ;  /* 0xbfb8aa3b59037820 */ /* 0x000fce0000410000 */
[----:B------:R-:W-:Y:S08]  /*2900*/  MUFU.RCP R114, R114 ;  /* 0x0000007200727308 */ /* 0x000ff00000001000 */
[----:B------:R-:W1:Y:S01]  /*2910*/  MUFU.EX2 R3, R3 ;  /* 0x0000000300037308 */ /* 0x000e620000000800 */
[----:B0-----:R-:W-:Y:S01]  /*2920*/  FADD.FTZ R2, R2, 1 ;  /* 0x3f80000002027421 */ /* 0x001fe20000010000 */
[----:B------:R-:W-:-:S06]  /*2930*/  HADD2.F32 R91, -RZ, R91.H0_H0 ;  /* 0x2000005bff5b7230 */ /* 0x000fcc0000004100 */
[----:B------:R-:W0:Y:S01]  /*2940*/  MUFU.RCP R115, R115 ;  /* 0x0000007300737308 */ /* 0x000e220000001000 */
[----:B------:R-:W-:Y:S01]  /*2950*/  HADD2.F32 R92, -RZ, R92.H0_H0 ;  /* 0x2000005cff5c7230 */ /* 0x000fe20000004100 */
[----:B------:R-:W-:Y:S01]  /*2960*/  FMUL.FTZ R126, R91, -1.4426950216293334961 ;  /* 0xbfb8aa3b5b7e7820 */ /* 0x000fe20000410000 */
[----:B------:R-:W-:Y:S01]  /*2970*/  HADD2.F32 R104, -RZ, R104.H0_H0 ;  /* 0x20000068ff687230 */ /* 0x000fe20000004100 */
[----:B-1----:R-:W-:-:S04]  /*2980*/  FADD.FTZ R3, R3, 1 ;  /* 0x3f80000003037421 */ /* 0x002fc80000010000 */
[----:B------:R-:W-:Y:S01]  /*2990*/  MUFU.EX2 R126, R126 ;  /* 0x0000007e007e7308 */ /* 0x000fe20000000800 */
[----:B------:R-:W-:Y:S01]  /*29a0*/  FMUL.FTZ R127, R92, -1.4426950216293334961 ;  /* 0xbfb8aa3b5c7f7820 */ /* 0x000fe20000410000 */
[----:B------:R-:W-:-:S06]  /*29b0*/  HADD2.F32 R106, -RZ, R106.H0_H0 ;  /* 0x2000006aff6a7230 */ /* 0x000fcc0000004100 */
[----:B------:R-:W-:Y:S01]  /*29c0*/  MUFU.EX2 R127, R127 ;  /* 0x0000007f007f7308 */ /* 0x000fe20000000800 */
[----:B------:R-:W-:Y:S02]  /*29d0*/  HADD2.F32 R94, -RZ, R94.H0_H0 ;  /* 0x2000005eff5e7230 */ /* 0x000fe40000004100 */
[----:B------:R-:W-:-:S03]  /*29e0*/  HADD2.F32 R103, -RZ, R103.H0_H0 ;  /* 0x20000067ff677230 */ /* 0x000fc60000004100 */
[----:B------:R-:W-:Y:S01]  /*29f0*/  FMUL.FTZ R129, R94, -1.4426950216293334961 ;  /* 0xbfb8aa3b5e817820 */ /* 0x000fe20000410000 */
[----:B------:R-:W-:-:S05]  /*2a00*/  HADD2.F32 R110, -RZ, R110.H0_H0 ;  /* 0x2000006eff6e7230 */ /* 0x000fca0000004100 */
[----:B------:R-:W-:Y:S01]  /*2a10*/  MUFU.EX2 R129, R129 ;  /* 0x0000008100817308 */ /* 0x000fe20000000800 */
[----:B------:R-:W-:Y:S02]  /*2a20*/  HADD2.F32 R99, -RZ, R99.H0_H0 ;  /* 0x20000063ff637230 */ /* 0x000fe40000004100 */
[----:B------:R-:W-:Y:S02]  /*2a30*/  HADD2.F32 R111, -RZ, R111.H0_H0 ;  /* 0x2000006fff6f7230 */ /* 0x000fe40000004100 */
[----:B------:R-:W-:Y:S01]  /*2a40*/  HADD2.F32 R100, -RZ, R100.H0_H0 ;  /* 0x20000064ff647230 */ /* 0x000fe20000004100 */
[----:B------:R-:W-:Y:S01]  /*2a50*/  FMUL.FTZ R132, R99, -1.4426950216293334961 ;  /* 0xbfb8aa3b63847820 */ /* 0x000fe20000410000 */
        /* <DEDUP_REMOVED lines=17> */
[----:B------:R-:W4:Y:S04]  /*2b70*/  LDS.U16 R79, [R28] ;  /* 0x000000001c4f7984 */ /* 0x000f280000000400 */
[----:B------:R-:W5:Y:S04]  /*2b80*/  LDS.U16 R83, [R28+0x4] ;  /* 0x000004001c537984 */ /* 0x000f680000000400 */
[----:B------:R-:W5:Y:S04]  /*2b90*/  LDS.U16 R80, [R28+0x2] ;  /* 0x000002001c507984 */ /* 0x000f680000000400 */
[----:B------:R-:W5:Y:S01]  /*2ba0*/  LDS.U16 R107, [R28+0x6] ;  /* 0x000006001c6b7984 */ /* 0x000f620000000400 */
[----:B-1----:R-:W-:Y:S01]  /*2bb0*/  FADD.FTZ R116, R125, 1 ;  /* 0x3f8000007d747421 */ /* 0x002fe20000010000 */
[----:B--2---:R1:W-:Y:S02]  /*2bc0*/  MUFU.RCP R118, R2 ;  /* 0x0000000200767308 */ /* 0x0043e40000001000 */
[----:B------:R-:W2:Y:S04]  /*2bd0*/  LDS.U16 R108, [R28+0x8] ;  /* 0x000008001c6c7984 */ /* 0x000ea80000000400 */
[----:B------:R-:W2:Y:S01]  /*2be0*/  LDS.U16 R109, [R28+0xa] ;  /* 0x00000a001c6d7984 */ /* 0x000ea20000000400 */
[----:B-1----:R-:W-:Y:S01]  /*2bf0*/  FADD.FTZ R2, -R114, 1 ;  /* 0x3f80000072027421 */ /* 0x002fe20000010100 */
[----:B------:R-:W1:Y:S03]  /*2c00*/  MUFU.RCP R116, R116 ;  /* 0x0000007400747308 */ /* 0x000e660000001000 */
[----:B------:R-:W-:-:S02]  /*2c10*/  FFMA.FTZ R4, R81, R2, 1 ;  /* 0x3f80000051047423 */ /* 0x000fc40000010002 */
[----:B------:R-:W2:Y:S03]  /*2c20*/  LDS.U16 R2, [R28+0xc] ;  /* 0x00000c001c027984 */ /* 0x000ea60000000400 */
[----:B---3--:R0:W3:Y:S01]  /*2c30*/  MUFU.RCP R120, R3 ;  /* 0x0000000300787308 */ /* 0x0080e20000001000 */
[----:B----4-:R-:W-:Y:S01]  /*2c40*/  HADD2.F32 R79, -RZ, R79.H0_H0 ;  /* 0x2000004fff4f7230 */ /* 0x010fe20000004100 */
[----:B0-----:R-:W-:Y:S01]  /*2c50*/  FADD.FTZ R3, -R115, 1 ;  /* 0x3f80000073037421 */ /* 0x001fe20000010100 */
[----:B-----5:R-:W-:-:S03]  /*2c60*/  HADD2.F32 R83, -RZ, R83.H0_H0 ;  /* 0x20000053ff537230 */ /* 0x020fc60000004100 */
[----:B------:R-:W-:Y:S02]  /*2c70*/  FFMA.FTZ R119, R82, R3, 1 ;  /* 0x3f80000052777423 */ /* 0x000fe40000010003 */
[----:B------:R-:W-:Y:S02]  /*2c80*/  FMUL.FTZ R3, R104, R79 ;  /* 0x0000004f68037220 */ /* 0x000fe40000410000 */
[----:B------:R-:W-:Y:S02]  /*2c90*/  FMUL.FTZ R5, R106, R83 ;  /* 0x000000536a057220 */ /* 0x000fe40000410000 */
[----:B------:R-:W-:Y:S02]  /*2ca0*/  FMUL.FTZ R3, R114, R3 ;  /* 0x0000000372037220 */ /* 0x000fe40000410000 */
[----:B-1----:R-:W-:Y:S02]  /*2cb0*/  FMUL.FTZ R123, R116, R5 ;  /* 0x00000005747b7220 */ /* 0x002fe40000410000 */
[----:B------:R-:W-:Y:S01]  /*2cc0*/  FMUL.FTZ R5, R3, R4 ;  /* 0x0000000403057220 */ /* 0x000fe20000410000 */
[----:B------:R-:W-:Y:S01]  /*2cd0*/  HADD2.F32 R80, -RZ, R80.H0_H0 ;  /* 0x20000050ff507230 */ /* 0x000fe20000004100 */
[----:B------:R-:W0:Y:S01]  /*2ce0*/  LDS.U16 R3, [R28+0xe] ;  /* 0x00000e001c037984 */ /* 0x000e220000000400 */
[----:B------:R-:W-:-:S03]  /*2cf0*/  FADD.FTZ R122, R126, 1 ;  /* 0x3f8000007e7a7421 */ /* 0x000fc60000010000 */
[----:B------:R-:W1:Y:S01]  /*2d00*/  LDS.U16 R4, [R28+0x10] ;  /* 0x000010001c047984 */ /* 0x000e620000000400 */
[----:B------:R-:W-:Y:S02]  /*2d10*/  FMUL.FTZ R124, R103, R80 ;  /* 0x00000050677c7220 */ /* 0x000fe40000410000 */
[----:B------:R-:W-:Y:S01]  /*2d20*/  FADD.FTZ R117, R127, 1 ;  /* 0x3f8000007f757421 */ /* 0x000fe20000010000 */
[----:B------:R-:W4:Y:S01]  /*2d30*/  MUFU.RCP R122, R122 ;  /* 0x0000007a007a7308 */ /* 0x000f220000001000 */
[----:B------:R-:W-:Y:S01]  /*2d40*/  FMUL.FTZ R124, R115, R124 ;  /* 0x0000007c737c7220 */ /* 0x000fe20000410000 */
[----:B------:R-:W-:Y:S01]  /*2d50*/  HADD2.F32 R107, -RZ, R107.H0_H0 ;  /* 0x2000006bff6b7230 */ /* 0x000fe20000004100 */
[----:B------:R-:W-:Y:S01]  /*2d60*/  FADD.FTZ R126, R128, 1 ;  /* 0x3f800000807e7421 */ /* 0x000fe20000010000 */
[----:B--2---:R-:W-:Y:S01]  /*2d70*/  HADD2.F32 R108, -RZ, R108.H0_H0 ;  /* 0x2000006cff6c7230 */ /* 0x004fe20000004100 */
[----:B------:R-:W-:Y:S01]  /*2d80*/  FADD.FTZ R128, -R116, 1 ;  /* 0x3f80000074807421 */ /* 0x000fe20000010100 */
[----:B------:R-:W-:Y:S01]  /*2d90*/  HADD2.F32 R112, -RZ, R112.H0_H0 ;  /* 0x20000070ff707230 */ /* 0x000fe20000004100 */
[----:B------:R-:W-:Y:S01]  /*2da0*/  FMUL.FTZ R140, R124, R119 ;  /* 0x000000777c8c7220 */ /* 0x000fe20000410000 */
[----:B------:R-:W2:Y:S01]  /*2db0*/  MUFU.RCP R117, R117 ;  /* 0x0000007500757308 */ /* 0x000ea20000001000 */
[----:B------:R-:W-:Y:S01]  /*2dc0*/  FADD.FTZ R124, -R118, 1 ;  /* 0x3f800000767c7421 */ /* 0x000fe20000010100 */
[----:B------:R-:W-:Y:S01]  /*2dd0*/  HADD2.F32 R109, -RZ, R109.H0_H0 ;  /* 0x2000006dff6d7230 */ /* 0x000fe20000004100 */
[----:B------:R-:W-:Y:S01]  /*2de0*/  FMUL.FTZ R119, R110, R107 ;  /* 0x0000006b6e777220 */ /* 0x000fe20000410000 */
[----:B------:R-:W-:Y:S01]  /*2df0*/  HADD2.F32 R95, -RZ, R95.H0_H0 ;  /* 0x2000005fff5f7230 */ /* 0x000fe20000004100 */
[----:B------:R-:W-:Y:S01]  /*2e00*/  FFMA.FTZ R128, R85, R128, 1 ;  /* 0x3f80000055807423 */ /* 0x000fe20000010080 */
[----:B------:R-:W-:Y:S01]  /*2e10*/  HADD2.F32 R97, -RZ, R97.H0_H0 ;  /* 0x20000061ff617230 */ /* 0x000fe20000004100 */
[----:B------:R-:W-:Y:S01]  /*2e20*/  FFMA.FTZ R124, R87, R124, 1 ;  /* 0x3f800000577c7423 */ /* 0x000fe2000001007c */
[----:B------:R4:W-:Y:S01]  /*2e30*/  MUFU.EX2 R135, R132 ;  /* 0x0000008400877308 */ /* 0x0009e20000000800 */
[----:B------:R-:W-:Y:S01]  /*2e40*/  FMUL.FTZ R119, R118, R119 ;  /* 0x0000007776777220 */ /* 0x000fe20000410000 */
[----:B------:R-:W5:Y:S01]  /*2e50*/  LDS.U16 R127, [R28+0x16] ;  /* 0x000016001c7f7984 */ /* 0x000f620000000400 */
[----:B------:R-:W-:-:S02]  /*2e60*/  FMUL.FTZ R143, R123, R128 ;  /* 0x000000807b8f7220 */ /* 0x000fc40000410000 */
[----:B---3--:R-:W-:Y:S02]  /*2e70*/  FADD.FTZ R128, -R120, 1 ;  /* 0x3f80000078807421 */ /* 0x008fe40000010100 */
[----:B------:R-:W-:Y:S02]  /*2e80*/  FMUL.FTZ R123, R111, R108 ;  /* 0x0000006c6f7b7220 */ /* 0x000fe40000410000 */
[----:B------:R-:W-:Y:S02]  /*2e90*/  FMUL.FTZ R134, R100, -1.4426950216293334961 ;  /* 0xbfb8aa3b64867820 */ /* 0x000fe40000410000 */
[----:B------:R-:W-:Y:S01]  /*2ea0*/  FMUL.FTZ R144, R119, R124 ;  /* 0x0000007c77907220 */ /* 0x000fe20000410000 */
[----:B------:R-:W-:Y:S01]  /*2eb0*/  HADD2.F32 R124, -RZ, R113.H0_H0 ;  /* 0x20000071ff7c7230 */ /* 0x000fe20000004100 */
[----:B------:R-:W-:Y:S01]  /*2ec0*/  FADD.FTZ R121, R129, 1 ;  /* 0x3f80000081797421 */ /* 0x000fe20000010000 */
[----:B------:R-:W-:Y:S01]  /*2ed0*/  HADD2.F32 R113, -RZ, R2.H0_H0 ;  /* 0x20000002ff717230 */ /* 0x000fe20000004100 */
[----:B----4-:R-:W-:-:S02]  /*2ee0*/  FADD.FTZ R132, -R122, 1 ;  /* 0x3f8000007a847421 */ /* 0x010fc40000010100 */
[----:B------:R-:W-:Y:S02]  /*2ef0*/  FMUL.FTZ R125, R112, R109 ;  /* 0x0000006d707d7220 */ /* 0x000fe40000410000 */
[----:B------:R-:W-:Y:S02]  /*2f00*/  FFMA.FTZ R128, R89, R128, 1 ;  /* 0x3f80000059807423 */ /* 0x000fe40000010080 */
[----:B------:R-:W-:Y:S01]  /*2f10*/  FMUL.FTZ R123, R120, R123 ;  /* 0x0000007b787b7220 */ /* 0x000fe20000410000 */
[----:B------:R3:W4:Y:S01]  /*2f20*/  MUFU.EX2 R136, R134 ;  /* 0x0000008600887308 */ /* 0x0007220000000800 */
[----:B------:R-:W-:Y:S01]  /*2f30*/  FMUL.FTZ R125, R122, R125 ;  /* 0x0000007d7a7d7220 */ /* 0x000fe20000410000 */
[----:B------:R-:W5:Y:S01]  /*2f40*/  LDS.U16 R2, [R28+0x12] ;  /* 0x000012001c027984 */ /* 0x000f620000000400 */
[----:B------:R-:W-:Y:S02]  /*2f50*/  FMUL.FTZ R145, R123, R128 ;  /* 0x000000807b917220 */ /* 0x000fe40000410000 */
[----:B--2---:R-:W-:Y:S01]  /*2f60*/  FADD.FTZ R119, -R117, 1 ;  /* 0x3f80000075777421 */ /* 0x004fe20000010100 */
[----:B------:R-:W-:Y:S01]  /*2f70*/  LDS.U16 R129, [R28+0x18] ;  /* 0x000018001c817984 */ /* 0x000fe20000000400 */
[----:B------:R-:W-:Y:S01]  /*2f80*/  FMUL.FTZ R128, R124, R113 ;  /* 0x000000717c807220 */ /* 0x000fe20000410000 */
[----:B------:R-:W2:Y:S01]  /*2f90*/  MUFU.RCP R126, R126 ;  /* 0x0000007e007e7308 */ /* 0x000ea20000001000 */
[----:B---3--:R-:W-:-:S02]  /*2fa0*/  FFMA.FTZ R134, R91, R132, 1 ;  /* 0x3f8000005b867423 */ /* 0x008fc40000010084 */
[----:B------:R-:W-:Y:S02]  /*2fb0*/  FMUL.FTZ R130, R95, -1.4426950216293334961 ;  /* 0xbfb8aa3b5f827820 */ /* 0x000fe40000410000 */
[----:B------:R-:W-:-:S03]  /*2fc0*/  FMUL.FTZ R146, R125, R134 ;  /* 0x000000867d927220 */ /* 0x000fc60000410000 */
[----:B------:R-:W3:Y:S01]  /*2fd0*/  MUFU.RCP R121, R121 ;  /* 0x0000007900797308 */ /* 0x000ee20000001000 */
[----:B------:R-:W-:Y:S01]  /*2fe0*/  FFMA.FTZ R134, R92, R119, 1 ;  /* 0x3f8000005c867423 */ /* 0x000fe20000010077 */
[----:B------:R-:W5:Y:S01]  /*2ff0*/  LDS.U16 R125, [R28+0x14] ;  /* 0x000014001c7d7984 */ /* 0x000f620000000400 */
[----:B------:R-:W-:Y:S01]  /*3000*/  FMUL.FTZ R119, R117, R128 ;  /* 0x0000008075777220 */ /* 0x000fe20000410000 */
[----:B------:R-:W-:-:S03]  /*3010*/  HADD2.F32 R128, -RZ, R101.H0_H0 ;  /* 0x20000065ff807230 */ /* 0x000fc60000004100 */
[----:B------:R-:W-:Y:S01]  /*3020*/  FMUL.FTZ R147, R119, R134 ;  /* 0x0000008677937220 */ /* 0x000fe20000410000 */
[----:B------:R-:W3:Y:S01]  /*3030*/  MUFU.EX2 R130, R130 ;  /* 0x0000008200827308 */ /* 0x000ee20000000800 */
[----:B------:R-:W-:Y:S02]  /*3040*/  HADD2.F32 R119, -RZ, R96.H0_H0 ;  /* 0x20000060ff777230 */ /* 0x000fe40000004100 */
[----:B0-----:R-:W-:Y:S02]  /*3050*/  HADD2.F32 R101, -RZ, R3.H0_H0 ;  /* 0x20000003ff657230 */ /* 0x001fe40000004100 */
[----:B-1----:R-:W-:Y:S01]  /*3060*/  HADD2.F32 R96, -RZ, R4.H0_H0 ;  /* 0x20000004ff607230 */ /* 0x002fe20000004100 */
[----:B------:R-:W-:Y:S02]  /*3070*/  FMUL.FTZ R131, R97, -1.4426950216293334961 ;  /* 0xbfb8aa3b61837820 */ /* 0x000fe40000410000 */
[----:B----4-:R-:W-:Y:S02]  /*3080*/  FADD.FTZ R139, R136, 1 ;  /* 0x3f800000888b7421 */ /* 0x010fe40000010000 */
[----:B--2---:R-:W-:-:S02]  /*3090*/  FADD.FTZ R134, -R126, 1 ;  /* 0x3f8000007e867421 */ /* 0x004fc40000010100 */
[----:B------:R-:W-:Y:S02]  /*30a0*/  FMUL.FTZ R3, R128, R101 ;  /* 0x0000006580037220 */ /* 0x000fe40000410000 */
[----:B------:R-:W-:Y:S02]  /*30b0*/  FMUL.FTZ R136, R119, R96 ;  /* 0x0000006077887220 */ /* 0x000fe40000410000 */
[----:B---3--:R-:W-:Y:S01]  /*30c0*/  FADD.FTZ R123, -R121, 1 ;  /* 0x3f800000797b7421 */ /* 0x008fe20000010100 */
[----:B------:R-:W0:Y:S01]  /*30d0*/  MUFU.EX2 R131, R131 ;  /* 0x0000008300837308 */ /* 0x000e220000000800 */
[----:B------:R-:W-:Y:S02]  /*30e0*/  FFMA.FTZ R134, R93, R134, 1 ;  /* 0x3f8000005d867423 */ /* 0x000fe40000010086 */
[----:B------:R-:W-:Y:S02]  /*30f0*/  FMUL.FTZ R3, R126, R3 ;  /* 0x000000037e037220 */ /* 0x000fe40000410000 */
[----:B------:R-:W-:-:S02]  /*3100*/  FMUL.FTZ R136, R121, R136 ;  /* 0x0000008879887220 */ /* 0x000fc40000410000 */
[----:B------:R-:W-:Y:S01]  /*3110*/  FFMA.FTZ R123, R94, R123, 1 ;  /* 0x3f8000005e7b7423 */ /* 0x000fe2000001007b */
[----:B------:R-:W-:Y:S01]  /*3120*/  HADD2.F32 R102, -RZ, R102.H0_H0 ;  /* 0x20000066ff667230 */ /* 0x000fe20000004100 */
[----:B------:R-:W-:Y:S02]  /*3130*/  FADD.FTZ R130, R130, 1 ;  /* 0x3f80000082827421 */ /* 0x000fe40000010000 */
[----:B------:R-:W-:Y:S02]  /*3140*/  FMUL.FTZ R4, R3, R134 ;  /* 0x0000008603047220 */ /* 0x000fe40000410000 */
[----:B------:R-:W-:Y:S01]  /*3150*/  FMUL.FTZ R148, R136, R123 ;  /* 0x0000007b88947220 */ /* 0x000fe20000410000 */
[----:B------:R-:W1:Y:S01]  /*3160*/  LDS.U16 R3, [R28+0x1a] ;  /* 0x00001a001c037984 */ /* 0x000e620000000400 */
[----:B------:R-:W-:-:S03]  /*3170*/  FMUL.FTZ R137, R102, -1.4426950216293334961 ;  /* 0xbfb8aa3b66897820 */ /* 0x000fc60000410000 */
[----:B------:R-:W2:Y:S04]  /*3180*/  LDS.U16 R134, [R28+0x1c] ;  /* 0x00001c001c867984 */ /* 0x000ea80000000400 */
[----:B------:R-:W3:Y:S01]  /*3190*/  LDS.U16 R136, [R28+0x1e] ;  /* 0x00001e001c887984 */ /* 0x000ee20000000400 */
[----:B------:R-:W4:Y:S01]  /*31a0*/  MUFU.RCP R130, R130 ;  /* 0x0000008200827308 */ /* 0x000f220000001000 */
[----:B------:R-:W-:Y:S02]  /*31b0*/  FADD.FTZ R133, R133, 1 ;  /* 0x3f80000085857421 */ /* 0x000fe40000010000 */
[----:B0-----:R-:W-:-:S05]  /*31c0*/  FADD.FTZ R131, R131, 1 ;  /* 0x3f80000083837421 */ /* 0x001fca0000010000 */
[----:B------:R-:W0:Y:S01]  /*31d0*/  MUFU.EX2 R141, R137 ;  /* 0x00000089008d7308 */ /* 0x000e220000000800 */
[----:B------:R-:W-:-:S07]  /*31e0*/  HADD2.F32 R123, -RZ, R90.H0_H0 ;  /* 0x2000005aff7b7230 */ /* 0x000fce0000004100 */
[----:B------:R-:W1:Y:S01]  /*31f0*/  MUFU.RCP R137, R133 ;  /* 0x0000008500897308 */ /* 0x000e620000001000 */
[----:B------:R-:W-:Y:S01]  /*3200*/  FADD.FTZ R135, R135, 1 ;  /* 0x3f80000087877421 */ /* 0x000fe20000010000 */
[----:B------:R-:W-:Y:S02]  /*3210*/  HADD2.F32 R90, -RZ, R88.H0_H0 ;  /* 0x20000058ff5a7230 */ /* 0x000fe40000004100 */
[----:B------:R-:W-:-:S04]  /*3220*/  HADD2.F32 R88, -RZ, R86.H0_H0 ;  /* 0x20000056ff587230 */ /* 0x000fc80000004100 */
[----:B------:R1:W2:Y:S01]  /*3230*/  MUFU.RCP R132, R131 ;  /* 0x0000008300847308 */ /* 0x0002a20000001000 */
[----:B------:R-:W-:Y:S01]  /*3240*/  HADD2.F32 R86, -RZ, R84.H0_H0 ;  /* 0x20000054ff567230 */ /* 0x000fe20000004100 */
[----:B----4-:R-:W-:Y:S02]  /*3250*/  FADD.FTZ R84, -R130, 1 ;  /* 0x3f80000082547421 */ /* 0x010fe40000010100 */
[----:B0-----:R-:W-:Y:S02]  /*3260*/  FADD.FTZ R141, R141, 1 ;  /* 0x3f8000008d8d7421 */ /* 0x001fe40000010000 */
[----:B------:R-:W-:Y:S02]  /*3270*/  FADD.FTZ R142, R142, 1 ;  /* 0x3f8000008e8e7421 */ /* 0x000fe40000010000 */
[----:B------:R0:W4:Y:S01]  /*3280*/  MUFU.RCP R138, R135 ;  /* 0x00000087008a7308 */ /* 0x0001220000001000 */
[----:B------:R-:W-:Y:S01]  /*3290*/  FFMA.FTZ R150, R95, R84, 1 ;  /* 0x3f8000005f967423 */ /* 0x000fe20000010054 */
[----:B-----5:R-:W-:Y:S01]  /*32a0*/  HADD2.F32 R127, -RZ, R127.H0_H0 ;  /* 0x2000007fff7f7230 */ /* 0x020fe20000004100 */
[----:B-1----:R-:W-:Y:S01]  /*32b0*/  FADD.FTZ R131, -R137, 1 ;  /* 0x3f80000089837421 */ /* 0x002fe20000010100 */
[----:B------:R-:W-:-:S02]  /*32c0*/  HADD2.F32 R84, -RZ, R2.H0_H0 ;  /* 0x20000002ff547230 */ /* 0x000fc40000004100 */
[----:B------:R-:W-:Y:S01]  /*32d0*/  HADD2.F32 R125, -RZ, R125.H0_H0 ;  /* 0x2000007dff7d7230 */ /* 0x000fe20000004100 */
[----:B------:R-:W-:Y:S01]  /*32e0*/  FMUL.FTZ R2, R88, R127 ;  /* 0x0000007f58027220 */ /* 0x000fe20000410000 */
[----:B------:R-:W1:Y:S01]  /*32f0*/  MUFU.RCP R139, R139 ;  /* 0x0000008b008b7308 */ /* 0x000e620000001000 */
[----:B------:R-:W-:Y:S01]  /*3300*/  HADD2.F32 R129, -RZ, R129.H0_H0 ;  /* 0x20000081ff817230 */ /* 0x000fe20000004100 */
[----:B0-----:R-:W-:Y:S02]  /*3310*/  FFMA.FTZ R135, R98, R131, 1 ;  /* 0x3f80000062877423 */ /* 0x001fe40000010083 */
[----:B--2---:R-:W-:Y:S02]  /*3320*/  FADD.FTZ R152, -R132, 1 ;  /* 0x3f80000084987421 */ /* 0x004fe40000010100 */
[----:B------:R-:W-:Y:S02]  /*3330*/  FMUL.FTZ R131, R123, R84 ;  /* 0x000000547b837220 */ /* 0x000fe40000410000 */
[----:B------:R-:W0:Y:S01]  /*3340*/  MUFU.RCP R141, R141 ;  /* 0x0000008d008d7308 */ /* 0x000e220000001000 */
[----:B------:R-:W-:-:S02]  /*3350*/  FMUL.FTZ R133, R90, R125 ;  /* 0x0000007d5a857220 */ /* 0x000fc40000410000 */
[----:B------:R-:W-:-:S05]  /*3360*/  FMUL.FTZ R149, R86, R129 ;  /* 0x0000008156957220 */ /* 0x000fca0000410000 */
[----:B------:R-:W2:Y:S01]  /*3370*/  MUFU.RCP R142, R142 ;  /* 0x0000008e008e7308 */ /* 0x000ea20000001000 */
[----:B------:R-:W-:Y:S02]  /*3380*/  FMUL.FTZ R2, R137, R2 ;  /* 0x0000000289027220 */ /* 0x000fe40000410000 */
[----:B------:R-:W-:Y:S02]  /*3390*/  FFMA.FTZ R152, R97, R152, 1 ;  /* 0x3f80000061987423 */ /* 0x000fe40000010098 */
[----:B------:R-:W-:Y:S02]  /*33a0*/  FMUL.FTZ R131, R130, R131 ;  /* 0x0000008382837220 */ /* 0x000fe40000410000 */
[----:B------:R-:W-:Y:S02]  /*33b0*/  FMUL.FTZ R133, R132, R133 ;  /* 0x0000008584857220 */ /* 0x000fe40000410000 */
[----:B----4-:R-:W-:Y:S02]  /*33c0*/  FMUL.FTZ R153, R138, R149 ;  /* 0x000000958a997220 */ /* 0x010fe40000410000 */
        /* <DEDUP_REMOVED lines=8> */
[----:B---3--:R-:W-:Y:S01]  /*3450*/  HADD2.F32 R136, -RZ, R136.H0_H0 ;  /* 0x20000088ff887230 */ /* 0x008fe20000004100 */
[----:B------:R-:W-:Y:S01]  /*3460*/  F2FP.PACK_AB R150, R140, R5 ;  /* 0x000000058c96723e */ /* 0x000fe200000000ff */
[----:B------:R-:W-:Y:S01]  /*3470*/  BAR.SYNC.DEFER_BLOCKING 0x0 ;  /* 0x0000000000007b1d */ /* 0x000fe20000010000 */
[----:B------:R-:W-:Y:S02]  /*3480*/  FADD.FTZ R154, -R138, 1 ;  /* 0x3f8000008a9a7421 */ /* 0x000fe40000010100 */
[----:B-1----:R-:W-:Y:S02]  /*3490*/  FADD.FTZ R5, -R139, 1 ;  /* 0x3f8000008b057421 */ /* 0x002fe40000010100 */
[----:B0-----:R-:W-:-:S02]  /*34a0*/  FADD.FTZ R7, -R141, 1 ;  /* 0x3f8000008d077421 */ /* 0x001fc40000010100 */
[----:B--2---:R-:W-:Y:S02]  /*34b0*/  FADD.FTZ R140, -R142, 1 ;  /* 0x3f8000008e8c7421 */ /* 0x004fe40000010100 */
[----:B------:R-:W-:Y:S02]  /*34c0*/  FMUL.FTZ R2, R135, R78 ;  /* 0x0000004e87027220 */ /* 0x000fe40000410000 */
[----:B------:R-:W-:Y:S02]  /*34d0*/  FMUL.FTZ R6, R133, R134 ;  /* 0x0000008685067220 */ /* 0x000fe40000410000 */
[----:B------:R-:W-:Y:S02]  /*34e0*/  FMUL.FTZ R3, R131, R136 ;  /* 0x0000008883037220 */ /* 0x000fe40000410000 */
[----:B------:R-:W-:Y:S02]  /*34f0*/  FFMA.FTZ R154, R99, R154, 1 ;  /* 0x3f800000639a7423 */ /* 0x000fe4000001009a */
[----:B------:R-:W-:-:S02]  /*3500*/  FFMA.FTZ R5, R100, R5, 1 ;  /* 0x3f80000064057423 */ /* 0x000fc40000010005 */
        /* <DEDUP_REMOVED lines=8> */
[----:B------:R-:W-:Y:S02]  /*3590*/  FMUL.FTZ R6, R6, R7 ;  /* 0x0000000706067220 */ /* 0x000fe40000410000 */
[----:B------:R-:W-:Y:S01]  /*35a0*/  FMUL.FTZ R3, R3, R140 ;  /* 0x0000008c03037220 */ /* 0x000fe20000410000 */
[----:B------:R-:W-:Y:S02]  /*35b0*/  PRMT R5, R150, 0x7632, R5 ;  /* 0x0000763296057816 */ /* 0x000fe40000000005 */
[----:B------:R-:W-:Y:S02]  /*35c0*/  F2FP.PACK_AB R145, R146, R145 ;  /* 0x000000919291723e */ /* 0x000fe400000000ff */
[----:B------:R-:W-:Y:S02]  /*35d0*/  PRMT R7, R143, 0x7632, R7 ;  /* 0x000076328f077816 */ /* 0x000fe40000000007 */
[----:B------:R-:W-:-:S02]  /*35e0*/  F2FP.PACK_AB R4, R4, R147 ;  /* 0x000000930404723e */ /* 0x000fc400000000ff */
        /* <DEDUP_REMOVED lines=9> */
[----:B------:R-:W-:-:S03]  /*3680*/  PRMT R6, R151, 0x7632, R6 ;  /* 0x0000763297067816 */ /* 0x000fc60000000006 */
        /* <DEDUP_REMOVED lines=37> */
[----:B------:R-:W2:Y:S01]  /*38e0*/  LDS R146, [0x420] ;  /* 0x00042000ff927984 */ /* 0x000ea20000000800 */
[----:B------:R-:W-:Y:S01]  /*38f0*/  UIMAD UR16, UR43, UR18, URZ ;  /* 0x000000122b1072a4 */ /* 0x000fe2000f8e023f */
[----:B0-----:R-:W-:Y:S01]  /*3900*/  IADD3 R2, P2, R48, UR28, RZ ;  /* 0x0000001c30027c10 */ /* 0x001fe2000ff5e0ff */
[----:B------:R-:W-:-:S02]  /*3910*/  UIMAD.WIDE.U32 UR8, UR42, UR18, URZ ;  /* 0x000000122a0872a5 */ /* 0x000fc4000f8e003f */
[----:B------:R-:W-:Y:S01]  /*3920*/  UIMAD UR17, UR42, UR19, UR16 ;  /* 0x000000132a1172a4 */ /* 0x000fe2000f8e0210 */
[----:B-1----:R-:W-:Y:S01]  /*3930*/  IADD3.X R3, R47, UR23, RZ, P2, !PT ;  /* 0x000000172f037c10 */ /* 0x002fe200097fe4ff */
[----:B------:R-:W-:Y:S02]  /*3940*/  BSSY B0, `(.L_x_8133) ;  /* 0x0000010000007945 */ /* 0x000fe40003800000 */
[----:B------:R-:W-:Y:S01]  /*3950*/  UIADD3 UR16, UR9, UR17, URZ ;  /* 0x0000001109107290 */ /* 0x000fe2000fffe03f */
[----:B--2---:R-:W-:-:S13]  /*3960*/  ISETP.GE.AND P0, PT, R48, R146, PT ;  /* 0x000000923000720c */ /* 0x004fda0003f06270 */
        /* <DEDUP_REMOVED lines=13> */
.L_x_8134:
[----:B------:R-:W-:Y:S05]  /*3a40*/  BSYNC B0 ;  /* 0x0000000000007941 */ /* 0x000fea0003800000 */
.L_x_8133:
        /* <DEDUP_REMOVED lines=16> */
[----:B------:R-:W-:Y:S01]  /*3b50*/  FMUL.FTZ R144, R82, R115 ;  /* 0x0000007352907220 */ /* 0x000fe20000410000 */
[----:B------:R-:W-:Y:S01]  /*3b60*/  HADD2.F32 R62, -RZ, R62.H0_H0 ;  /* 0x2000003eff3e7230 */ /* 0x000fe20000004100 */
[----:B------:R-:W-:Y:S01]  /*3b70*/  FMUL.FTZ R143, R81, R114 ;  /* 0x00000072518f7220 */ /* 0x000fe20000410000 */
[C---:B------:R-:W-:Y:S01]  /*3b80*/  LEA R4, P2, R6.reuse, R4, 0x1 ;  /* 0x0000000406047211 */ /* 0x040fe200078408ff */
[----:B------:R-:W-:Y:S01]  /*3b90*/  FMUL.FTZ R145, R85, R116 ;  /* 0x0000007455917220 */ /* 0x000fe20000410000 */
[----:B------:R-:W-:Y:S01]  /*3ba0*/  MOV R7, UR8 ;  /* 0x0000000800077c02 */ /* 0x000fe20008000f00 */
[----:B------:R-:W-:Y:S01]  /*3bb0*/  FMUL.FTZ R118, R87, R118 ;  /* 0x0000007657767220 */ /* 0x000fe20000410000 */
[----:B------:R-:W-:Y:S01]  /*3bc0*/  HADD2.F32 R68, -RZ, R68.H0_H0 ;  /* 0x20000044ff447230 */ /* 0x000fe20000004100 */
[----:B------:R-:W-:Y:S01]  /*3bd0*/  FMUL.FTZ R89, R89, R120 ;  /* 0x0000007859597220 */ /* 0x000fe20000410000 */
[----:B------:R-:W-:Y:S01]  /*3be0*/  LEA.HI.X R5, R6, R5, R7, 0x1, P2 ;  /* 0x0000000506057211 */ /* 0x000fe200010f0c07 */
[----:B------:R-:W-:Y:S01]  /*3bf0*/  HADD2.F32 R67, -RZ, R67.H0_H0 ;  /* 0x20000043ff437230 */ /* 0x000fe20000004100 */
        /* <DEDUP_REMOVED lines=47> */
[----:B------:R-:W-:Y:S01]  /*3ef0*/  FADD.FTZ R53, R68, UR5 ;  /* 0x0000000544357e21 */ /* 0x000fe20008010000 */
[----:B------:R-:W-:Y:S01]  /*3f00*/  @!P2 STG.E.U16 [R4.64+-0x80], R173 ;  /* 0xffff80ad0400a986 */ /* 0x000fe2000c101520 */
[----:B------:R-:W-:Y:S02]  /*3f10*/  FADD.FTZ R54, R67, UR5 ;  /* 0x0000000543367e21 */ /* 0x000fe40008010000 */
[----:B------:R-:W-:Y:S01]  /*3f20*/  FADD.FTZ R55, R66, UR5 ;  /* 0x0000000542377e21 */ /* 0x000fe20008010000 */
[----:B------:R-:W-:Y:S01]  /*3f30*/  @!P3 STG.E.U16 [R4.64+-0x3c0], R147 ;  /* 0xfffc40930400b986 */ /* 0x000fe2000c101520 */
[----:B------:R-:W-:-:S02]  /*3f40*/  FADD.FTZ R56, R65, UR5 ;  /* 0x0000000541387e21 */ /* 0x000fc40008010000 */
[----:B------:R-:W-:Y:S01]  /*3f50*/  FADD.FTZ R57, R64, UR5 ;  /* 0x0000000540397e21 */ /* 0x000fe20008010000 */
[----:B------:R0:W-:Y:S01]  /*3f60*/  @!P4 STG.E.U16 [R4.64+-0x40], R175 ;  /* 0xffffc0af0400c986 */ /* 0x0001e2000c101520 */
[----:B------:R-:W-:Y:S02]  /*3f70*/  FADD.FTZ R60, R61, UR5 ;  /* 0x000000053d3c7e21 */ /* 0x000fe40008010000 */
[----:B------:R-:W-:Y:S02]  /*3f80*/  FMUL.FTZ R105, R111, R89 ;  /* 0x000000596f697220 */ /* 0x000fe40000410000 */
[----:B------:R-:W-:Y:S02]  /*3f90*/  FMUL.FTZ R106, R112, R91 ;  /* 0x0000005b706a7220 */ /* 0x000fe40000410000 */
[----:B------:R-:W-:Y:S02]  /*3fa0*/  FADD.FTZ R61, R6, UR5 ;  /* 0x00000005063d7e21 */ /* 0x000fe40008010000 */
[----:B------:R-:W-:-:S02]  /*3fb0*/  FADD.FTZ R64, R7, UR5 ;  /* 0x0000000507407e21 */ /* 0x000fc40008010000 */
[----:B------:R-:W-:Y:S01]  /*3fc0*/  FADD.FTZ R65, R81, UR5 ;  /* 0x0000000551417e21 */ /* 0x000fe20008010000 */
[----:B0-----:R-:W-:Y:S01]  /*3fd0*/  HADD2.F32 R5, -RZ, R58.H0_H0 ;  /* 0x2000003aff057230 */ /* 0x001fe20000004100 */
[----:B------:R-:W-:Y:S01]  /*3fe0*/  FADD.FTZ R58, R63, UR5 ;  /* 0x000000053f3a7e21 */ /* 0x000fe20008010000 */
[----:B------:R-:W-:Y:S01]  /*3ff0*/  HADD2.F32 R4, -RZ, R59.H0_H0 ;  /* 0x2000003bff047230 */ /* 0x000fe20000004100 */
[----:B------:R-:W-:Y:S02]  /*4000*/  FADD.FTZ R59, R62, UR5 ;  /* 0x000000053e3b7e21 */ /* 0x000fe40008010000 */
[----:B------:R-:W-:Y:S02]  /*4010*/  FADD.FTZ R63, R5, UR5 ;  /* 0x00000005053f7e21 */ /* 0x000fe40008010000 */
[----:B------:R-:W-:Y:S02]  /*4020*/  FMUL.FTZ R5, R104, R143 ;  /* 0x0000008f68057220 */ /* 0x000fe40000410000 */
[----:B------:R-:W-:-:S02]  /*4030*/  FADD.FTZ R62, R4, UR5 ;  /* 0x00000005043e7e21 */ /* 0x000fc40008010000 */
[----:B------:R-:W-:Y:S02]  /*4040*/  FMUL.FTZ R104, R110, R118 ;  /* 0x000000766e687220 */ /* 0x000fe40000410000 */
        /* <DEDUP_REMOVED lines=54> */
[----:B------:R-:W-:Y:S01]  /*43b0*/  STS.U16 [R28+0x4], R83 ;  /* 0x000004531c007388 */ /* 0x000fe20000000400 */
[----:B------:R-:W-:-:S02]  /*43c0*/  PRMT R84, R7, 0x7632, R84 ;  /* 0x0000763207547816 */ /* 0x000fc40000000054 */
        /* <DEDUP_REMOVED lines=49> */
.L_x_8137:
[----:B------:R-:W-:Y:S05]  /*46e0*/  BSYNC B0 ;  /* 0x0000000000007941 */ /* 0x000fea0003800000 */
.L_x_8136:
        /* <DEDUP_REMOVED lines=43> */
.L_x_8135:
[----:B0-----:R-:W-:Y:S01]  /*49a0*/  HADD2.F32 R6, -RZ, R199.H0_H0 ;  /* 0x200000c7ff067230 */ /* 0x001fe20000004100 */
[----:B------:R-:W-:Y:S01]  /*49b0*/  BAR.SYNC.DEFER_BLOCKING 0x0 ;  /* 0x0000000000007b1d */ /* 0x000fe20000010000 */
[----:B------:R-:W-:Y:S01]  /*49c0*/  HADD2.F32 R8, -RZ, R27.H0_H0 ;  /* 0x2000001bff087230 */ /* 0x000fe20000004100 */
[----:B------:R-:W-:Y:S01]  /*49d0*/  HFMA2.MMA R84, -RZ, RZ, 0, 0 ;  /* 0x00000000ff547435 */ /* 0x000fe200000001ff */
[----:B------:R-:W-:Y:S01]  /*49e0*/  HADD2.F32 R9, -RZ, R25.H0_H0 ;  /* 0x20000019ff097230 */ /* 0x000fe20000004100 */
        /* <DEDUP_REMOVED lines=29> */
[----:B------:R-:W-:Y:S01]  /*4bc0*/  CS2R R70, SRZ ;  /* 0x0000000000467805 */ /* 0x000fe2000001ff00 */
        /* <DEDUP_REMOVED lines=12> */
[C---:B------:R-:W-:Y:S01]  /*4c90*/  FFMA.FTZ R7, R112.reuse, R9, R7 ;  /* 0x0000000970077223 */ /* 0x040fe20000010007 */
[----:B------:R-:W-:Y:S01]  /*4ca0*/  MOV R9, c[0x0][0x16c] ;  /* 0x00005b0000097a02 */ /* 0x000fe20000000f00 */
[----:B------:R-:W-:-:S02]  /*4cb0*/  FMUL.FTZ R89, R112, UR4 ;  /* 0x0000000470597c20 */ /* 0x000fc40008410000 */
[C---:B------:R-:W-:Y:S01]  /*4cc0*/  FFMA.FTZ R7, R4.reuse, R6, R7 ;  /* 0x0000000604077223 */ /* 0x040fe20000010007 */
[----:B------:R-:W-:Y:S01]  /*4cd0*/  ISETP.GE.AND P0, PT, R9, 0x1, PT ;  /* 0x000000010900780c */ /* 0x000fe20003f06270 */
        /* <DEDUP_REMOVED lines=8> */
[----:B------:R-:W-:Y:S05]  /*4d60*/  @!P0 BRA `(.L_x_8138) ;  /* 0x0000573000008947 */ /* 0x000fea0003800000 */
[----:B------:R-:W-:Y:S01]  /*4d70*/  ULDC.64 UR8, c[0x0][0x180] ;  /* 0x0000600000087ab9 */ /* 0x000fe20000000a00 */
[----:B------:R-:W-:Y:S01]  /*4d80*/  FADD.FTZ R101, R5, R5 ;  /* 0x0000000505657221 */ /* 0x000fe20000010000 */
[----:B------:R-:W-:Y:S01]  /*4d90*/  UIMAD UR7, UR27, UR8, URZ ;  /* 0x000000081b0772a4 */ /* 0x000fe2000f8e023f */
[----:B------:R-:W-:Y:S01]  /*4da0*/  FADD.FTZ R102, R102, R102 ;  /* 0x0000006666667221 */ /* 0x000fe20000010000 */
[----:B------:R-:W-:Y:S01]  /*4db0*/  ULDC.64 UR16, c[0x0][0x198] ;  /* 0x0000660000107ab9 */ /* 0x000fe20000000a00 */
[----:B------:R-:W-:Y:S01]  /*4dc0*/  FADD.FTZ R103, R103, R103 ;  /* 0x0000006767677221 */ /* 0x000fe20000010000 */
[----:B------:R-:W-:Y:S01]  /*4dd0*/  UIMAD.WIDE.U32 UR22, UR26, UR8, URZ ;  /* 0x000000081a1672a5 */ /* 0x000fe2000f8e003f */
[----:B------:R-:W-:Y:S01]  /*4de0*/  FADD.FTZ R104, R104, R104 ;  /* 0x0000006868687221 */ /* 0x000fe20000010000 */
[----:B------:R-:W-:Y:S01]  /*4df0*/  UIMAD UR7, UR26, UR9, UR7 ;  /* 0x000000091a0772a4 */ /* 0x000fe2000f8e0207 */
[----:B------:R-:W-:Y:S01]  /*4e00*/  FADD.FTZ R105, R105, R105 ;  /* 0x0000006969697221 */ /* 0x000fe20000010000 */
[----:B------:R-:W-:Y:S01]  /*4e10*/  ULDC.64 UR18, c[0x0][0x1b8] ;  /* 0x00006e0000127ab9 */ /* 0x000fe20000000a00 */
[----:B------:R-:W-:Y:S01]  /*4e20*/  FADD.FTZ R106, R106, R106 ;  /* 0x0000006a6a6a7221 */ /* 0x000fe20000010000 */
[----:B------:R-:W-:Y:S01]  /*4e30*/  UIMAD.WIDE.U32 UR8, UR26, UR16, URZ ;  /* 0x000000101a0872a5 */ /* 0x000fe2000f8e003f */
[----:B------:R-:W-:Y:S01]  /*4e40*/  FADD.FTZ R107, R124, R124 ;  /* 0x0000007c7c6b7221 */ /* 0x000fe20000010000 */
[----:B------:R-:W-:Y:S01]  /*4e50*/  UIMAD UR16, UR27, UR16, URZ ;  /* 0x000000101b1072a4 */ /* 0x000fe2000f8e023f */
[----:B------:R-:W-:Y:S01]  /*4e60*/  FADD.FTZ R108, R128, R128 ;  /* 0x00000080806c7221 */ /* 0x000fe20000010000 */
[----:B------:R-:W-:Y:S01]  /*4e70*/  UIMAD UR20, UR27, UR18, URZ ;  /* 0x000000121b1472a4 */ /* 0x000fe2000f8e023f */
[----:B------:R-:W-:Y:S01]  /*4e80*/  FADD.FTZ R109, R119, R119 ;  /* 0x00000077776d7221 */ /* 0x000fe20000010000 */
[----:B------:R-:W-:Y:S01]  /*4e90*/  UIMAD UR44, UR26, UR17, UR16 ;  /* 0x000000111a2c72a4 */ /* 0x000fe2000f8e0210 */
[----:B------:R-:W-:Y:S01]  /*4ea0*/  FADD.FTZ R110, R110, R110 ;  /* 0x0000006e6e6e7221 */ /* 0x000fe20000010000 */
[----:B------:R-:W-:Y:S01]  /*4eb0*/  UIMAD.WIDE.U32 UR16, UR26, UR18, URZ ;  /* 0x000000121a1072a5 */ /* 0x000fe2000f8e003f */
[----:B------:R-:W-:Y:S01]  /*4ec0*/  FADD.FTZ R111, R111, R111 ;  /* 0x0000006f6f6f7221 */ /* 0x000fe20000010000 */
[----:B------:R-:W-:Y:S01]  /*4ed0*/  UIMAD UR45, UR26, UR19, UR20 ;  /* 0x000000131a2d72a4 */ /* 0x000fe2000f8e0214 */
[----:B------:R-:W-:Y:S01]  /*4ee0*/  FADD.FTZ R112, R112, R112 ;  /* 0x0000007070707221 */ /* 0x000fe20000010000 */
[----:B------:R-:W-:Y:S01]  /*4ef0*/  ULDC.64 UR24, c[0x0][0x220] ;  /* 0x0000880000187ab9 */ /* 0x000fe20000000a00 */
[----:B------:R-:W-:Y:S01]  /*4f00*/  FADD.FTZ R113, R4, R4 ;  /* 0x0000000404717221 */ /* 0x000fe20000010000 */
[----:B------:R-:W-:Y:S01]  /*4f10*/  ULDC.64 UR18, c[0x0][0x228] ;  /* 0x00008a0000127ab9 */ /* 0x000fe20000000a00 */
[----:B------:R-:W-:Y:S01]  /*4f20*/  FADD.FTZ R114, R114, R114 ;  /* 0x0000007272727221 */ /* 0x000fe20000010000 */
[----:B------:R-:W-:Y:S01]  /*4f30*/  ULEA UR40, UP1, UR8, UR18, 0x3 ;  /* 0x0000001208287291 */ /* 0x000fe2000f82183f */
[----:B------:R-:W-:Y:S01]  /*4f40*/  FADD.FTZ R115, R115, R115 ;  /* 0x0000007373737221 */ /* 0x000fe20000010000 */
[----:B------:R-:W-:Y:S01]  /*4f50*/  UIADD3 UR18, UR23, UR7, URZ ;  /* 0x0000000717127290 */ /* 0x000fe2000fffe03f */
[----:B------:R-:W-:Y:S01]  /*4f60*/  FADD.FTZ R116, R116, R116 ;  /* 0x0000007474747221 */ /* 0x000fe20000010000 */
[----:B------:R-:W-:Y:S01]  /*4f70*/  UIADD3 UR23, UR9, UR44, URZ ;  /* 0x0000002c09177290 */ /* 0x000fe2000fffe03f */
[----:B------:R-:W-:Y:S01]  /*4f80*/  MOV R84, RZ ;  /* 0x000000ff00547202 */ /* 0x000fe20000000f00 */
[----:B------:R-:W-:-:S02]  /*4f90*/  ULDC.64 UR20, c[0x0][0x230] ;  /* 0x00008c0000147ab9 */ /* 0x000fc40000000a00 */
[----:B------:R-:W-:Y:S02]  /*4fa0*/  ULEA UR24, UP0, UR22, UR24, 0x3 ;  /* 0x0000001816187291 */ /* 0x000fe4000f80183f */
[----:B------:R-:W-:Y:S02]  /*4fb0*/  ULEA UR41, UP2, UR16, UR20, 0x3 ;  /* 0x0000001410297291 */ /* 0x000fe4000f84183f */
[----:B------:R-:W-:Y:S02]  /*4fc0*/  UIADD3 UR7, UR17, UR45, URZ ;  /* 0x0000002d11077290 */ /* 0x000fe4000fffe03f */
[----:B------:R-:W-:Y:S02]  /*4fd0*/  ULEA.HI.X UR23, UR8, UR19, UR23, 0x3, UP1 ;  /* 0x0000001308177291 */ /* 0x000fe400088f1c17 */
[----:B------:R-:W-:Y:S02]  /*4fe0*/  UIADD3 UR8, UR29, -0x1, URZ ;  /* 0xffffffff1d087890 */ /* 0x000fe4000fffe03f */
[----:B------:R-:W-:-:S02]  /*4ff0*/  ULEA.HI.X UR22, UR22, UR25, UR18, 0x3, UP0 ;  /* 0x0000001916167291 */ /* 0x000fc400080f1c12 */
[----:B------:R-:W-:Y:S02]  /*5000*/  ULEA.HI.X UR25, UR16, UR21, UR7, 0x3, UP2 ;  /* 0x0000001510197291 */ /* 0x000fe400090f1c07 */
[----:B------:R-:W-:Y:S02]  /*5010*/  ULEA.HI UR16, UR29, UR29, URZ, 0x1 ;  /* 0x0000001d1d107291 */ /* 0x000fe4000f8f083f */
[----:B------:R-:W-:Y:S02]  /*5020*/  UIADD3 UR17, UR29, -0x2, URZ ;  /* 0xfffffffe1d117890 */ /* 0x000fe4000fffe03f */
[----:B------:R-:W-:Y:S02]  /*5030*/  ULEA.HI UR9, UR8, UR8, URZ, 0x1 ;  /* 0x0000000808097291 */ /* 0x000fe4000f8f083f */
[----:B------:R-:W-:Y:S02]  /*5040*/  ULDC UR18, c[0x0][0x16c] ;  /* 0x00005b0000127ab9 */ /* 0x000fe40000000800 */
[----:B------:R-:W-:-:S02]  /*5050*/  ULOP3.LUT UR16, UR16, 0x1ffffe, URZ, 0xc0, !UPT ;  /* 0x001ffffe10107892 */ /* 0x000fc4000f8ec03f */
[----:B------:R-:W-:Y:S02]  /*5060*/  UIMAD UR17, UR17, UR18, URZ ;  /* 0x00000012111172a4 */ /* 0x000fe4000f8e023f */
[----:B------:R-:W-:Y:S02]  /*5070*/  ULOP3.LUT UR9, UR9, 0xfffffe, URZ, 0xc0, !UPT ;  /* 0x00fffffe09097892 */ /* 0x000fe4000f8ec03f */
[----:B------:R-:W-:Y:S02]  /*5080*/  UIADD3 UR18, UR29, -UR16, URZ ;  /* 0x800000101d127290 */ /* 0x000fe4000fffe03f */
[----:B------:R-:W-:Y:S02]  /*5090*/  UIMAD.WIDE UR16, UR17, 0x10, UR10 ;  /* 0x00000010111078a5 */ /* 0x000fe4000f8e020a */
[----:B------:R-:W-:Y:S02]  /*50a0*/  UIADD3 UR9, UR8, -UR9, URZ ;  /* 0x8000000908097290 */ /* 0x000fe4000fffe03f */
[----:B------:R-:W-:-:S02]  /*50b0*/  UMOV UR7, URZ ;  /* 0x0000003f00077c82 */ /* 0x000fc40008000000 */
[----:B------:R-:W-:Y:S02]  /*50c0*/  USHF.L.U32 UR44, UR9, 0x8, URZ ;  /* 0x00000008092c7899 */ /* 0x000fe4000800063f */
[----:B------:R-:W-:Y:S02]  /*50d0*/  ULEA UR47, UR18, 0x880, 0xb ;  /* 0x00000880122f7891 */ /* 0x000fe4000f8e583f */
[----:B------:R-:W-:Y:S02]  /*50e0*/  UMOV UR8, URZ ;  /* 0x0000003f00087c82 */ /* 0x000fe40008000000 */
[----:B------:R-:W-:Y:S02]  /*50f0*/  UMOV UR9, URZ ;  /* 0x0000003f00097c82 */ /* 0x000fe40008000000 */
[----:B------:R-:W-:Y:S02]  /*5100*/  UMOV UR45, UR16 ;  /* 0x00000010002d7c82 */ /* 0x000fe40008000000 */
[----:B------:R-:W-:-:S02]  /*5110*/  UMOV UR46, UR17 ;  /* 0x00000011002e7c82 */ /* 0x000fc40008000000 */
.L_x_8153:
        /* <DEDUP_REMOVED lines=25> */
[----:B------:R-:W-:Y:S02]  /*52b0*/  FMUL.RZ R119, R8, 0.15915493667125701904 ;  /* 0x3e22f98308777820 */ /* 0x000fe4000040c000 */
[----:B------:R-:W-:-:S03]  /*52c0*/  FMUL.FTZ R8, R67, UR17 ;  /* 0x0000001143087c20 */ /* 0x000fc60008410000 */
[----:B------:R-:W-:Y:S01]  /*52d0*/  MUFU.SIN R120, R117 ;  /* 0x0000007500787308 */ /* 0x000fe20000000400 */
[----:B0-----:R-:W-:Y:S02]  /*52e0*/  FMUL.RZ R13, R9, 0.15915493667125701904 ;  /* 0x3e22f983090d7820 */ /* 0x001fe4000040c000 */
[----:B------:R-:W-:Y:S02]  /*52f0*/  FMUL.FTZ R9, R58, UR17 ;  /* 0x000000113a097c20 */ /* 0x000fe40008410000 */
[----:B------:R-:W-:-:S03]  /*5300*/  FMUL.RZ R128, R8, 0.15915493667125701904 ;  /* 0x3e22f98308807820 */ /* 0x000fc6000040c000 */
        /* <DEDUP_REMOVED lines=31> */
[----:B------:R-:W-:-:S05]  /*5500*/  FMUL.FTZ R9, R65, UR17 ;  /* 0x0000001141097c20 */ /* 0x000fca0008410000 */
[----:B------:R0:W-:Y:S08]  /*5510*/  MUFU.COS R202, R13 ;  /* 0x0000000d00ca7308 */ /* 0x0001f00000000000 */
[----:B------:R-:W-:Y:S01]  /*5520*/  MUFU.SIN R187, R11 ;  /* 0x0000000b00bb7308 */ /* 0x000fe20000000400 */
[----:B0-----:R-:W-:Y:S02]  /*5530*/  FMUL.RZ R13, R9, 0.15915493667125701904 ;  /* 0x3e22f983090d7820 */ /* 0x001fe4000040c000 */
[----:B------:R-:W-:-:S05]  /*5540*/  FMUL.FTZ R9, R53, R117 ;  /* 0x0000007535097220 */ /* 0x000fca0000410000 */
[----:B------:R0:W-:Y:S08]  /*5550*/  MUFU.COS R185, R11 ;  /* 0x0000000b00b97308 */ /* 0x0001f00000000000 */
[----:B------:R-:W1:Y:S01]  /*5560*/  MUFU.EX2 R9, R9 ;  /* 0x0000000900097308 */ /* 0x000e620000000800 */
[----:B0-----:R-:W-:-:S04]  /*5570*/  MOV R11, UR29 ;  /* 0x0000001d000b7c02 */ /* 0x001fc80008000f00 */
[----:B------:R-:W-:Y:S02]  /*5580*/  ISETP.LT.OR P3, PT, R11, 0x2, P0 ;  /* 0x000000020b00780c */ /* 0x000fe40000761670 */
[----:B------:R-:W-:Y:S01]  /*5590*/  IADD3 R11, R50, 0x200, RZ ;  /* 0x00000200320b7810 */ /* 0x000fe20007ffe0ff */
[----:B------:R-:W-:Y:S08]  /*55a0*/  MUFU.SIN R194, R118 ;  /* 0x0000007600c27308 */ /* 0x000ff00000000400 */
[----:B------:R0:W-:Y:S01]  /*55b0*/  MUFU.COS R192, R118 ;  /* 0x0000007600c07308 */ /* 0x0001e20000000000 */
[----:B-1----:R-:W-:-:S02]  /*55c0*/  FMUL.FTZ R8, R9, R12 ;  /* 0x0000000c09087220 */ /* 0x002fc40000410000 */
[----:B------:R-:W-:Y:S01]  /*55d0*/  FMUL.FTZ R9, R9, R10 ;  /* 0x0000000a09097220 */ /* 0x000fe20000410000 */
[----:B------:R-:W-:-:S04]  /*55e0*/  MOV R10, UR45 ;  /* 0x0000002d000a7c02 */ /* 0x000fc80008000f00 */
[----:B------:R-:W-:Y:S01]  /*55f0*/  MUFU.SIN R145, R128 ;  /* 0x0000008000917308 */ /* 0x000fe20000000400 */
[----:B0-----:R-:W-:Y:S02]  /*5600*/  SEL R118, R11, UR44, P2 ;  /* 0x0000002c0b767c07 */ /* 0x001fe40009000000 */
[----:B------:R-:W-:-:S03]  /*5610*/  MOV R11, UR46 ;  /* 0x0000002e000b7c02 */ /* 0x000fc60008000f00 */
[----:B------:R0:W-:Y:S02]  /*5620*/  STS.64 [R118.X8+0x880], R8 ;  /* 0x0008800876007388 */ /* 0x0001e40000008a00 */
[----:B------:R1:W-:Y:S08]  /*5630*/  MUFU.COS R147, R128 ;  /* 0x0000008000937308 */ /* 0x0003f00000000000 */
[----:B------:R-:W-:Y:S01]  /*5640*/  MUFU.SIN R197, R13 ;  /* 0x0000000d00c57308 */ /* 0x000fe20000000400 */
[----:B-1----:R-:W-:-:S07]  /*5650*/  FMUL.FTZ R128, R59, R117 ;  /* 0x000000753b807220 */ /* 0x002fce0000410000 */
[----:B------:R1:W-:Y:S01]  /*5660*/  MUFU.COS R195, R13 ;  /* 0x0000000d00c37308 */ /* 0x0003e20000000000 */
[----:B------:R-:W-:-:S07]  /*5670*/  FMUL.FTZ R121, R55, R117 ;  /* 0x0000007537797220 */ /* 0x000fce0000410000 */
[----:B------:R-:W-:Y:S01]  /*5680*/  MUFU.SIN R134, R119 ;  /* 0x0000007700867308 */ /* 0x000fe20000000400 */
[----:B-1----:R-:W-:Y:S01]  /*5690*/  CS2R R12, SRZ ;  /* 0x00000000000c7805 */ /* 0x002fe2000001ff00 */
[----:B------:R-:W-:Y:S06]  /*56a0*/  BAR.SYNC.DEFER_BLOCKING 0x0 ;  /* 0x0000000000007b1d */ /* 0x000fec0000010000 */
[----:B------:R1:W-:Y:S01]  /*56b0*/  MUFU.COS R146, R119 ;  /* 0x0000007700927308 */ /* 0x0003e20000000000 */
[----:B---3--:R-:W-:Y:S02]  /*56c0*/  FMUL.FTZ R155, R5, R7 ;  /* 0x00000007059b7220 */ /* 0x008fe40000410000 */
[----:B-1----:R-:W-:-:S05]  /*56d0*/  FMUL.FTZ R119, R54, R117 ;  /* 0x0000007536777220 */ /* 0x002fca0000410000 */
[----:B------:R-:W1:Y:S01]  /*56e0*/  MUFU.EX2 R128, R128 ;  /* 0x0000008000807308 */ /* 0x000e620000000800 */
[-C--:B------:R-:W-:Y:S02]  /*56f0*/  FMUL.FTZ R156, R5, R6.reuse ;  /* 0x00000006059c7220 */ /* 0x080fe40000410000 */
[----:B------:R-:W-:Y:S01]  /*5700*/  FMUL.FTZ R5, R66, R117 ;  /* 0x0000007542057220 */ /* 0x000fe20000410000 */
[----:B------:R2:W5:Y:S04]  /*5710*/  @!P3 LDG.E.64 R12, [R10.64+0x8] ;  /* 0x000008200a0cb981 */ /* 0x000568000c1e1b00 */
[----:B------:R-:W3:Y:S01]  /*5720*/  MUFU.EX2 R119, R119 ;  /* 0x0000007700777308 */ /* 0x000ee20000000800 */
[----:B------:R-:W-:Y:S01]  /*5730*/  FFMA.FTZ R155, R4, R6, -R155 ;  /* 0x00000006049b7223 */ /* 0x000fe2000001089b */
[----:B------:R-:W-:Y:S01]  /*5740*/  ISETP.NE.AND P3, PT, R50, 0x1f, PT ;  /* 0x0000001f3200780c */ /* 0x000fe20003f65270 */
[----:B------:R-:W-:Y:S01]  /*5750*/  FFMA.FTZ R156, R4, R7, R156 ;  /* 0x00000007049c7223 */ /* 0x000fe2000001009c */
[----:B------:R-:W-:Y:S01]  /*5760*/  BSSY B0, `(.L_x_8139) ;  /* 0x0000107000007945 */ /* 0x000fe20003800000 */
[----:B------:R-:W-:-:S02]  /*5770*/  FMUL.FTZ R4, R65, R117 ;  /* 0x0000007541047220 */ /* 0x000fc40000410000 */
[----:B-1----:R-:W-:Y:S01]  /*5780*/  FMUL.FTZ R157, R128, R157 ;  /* 0x0000009d809d7220 */ /* 0x002fe20000410000 */
[----:B------:R-:W1:Y:S01]  /*5790*/  MUFU.EX2 R121, R121 ;  /* 0x0000007900797308 */ /* 0x000e620000000800 */
[-C--:B--2---:R-:W-:Y:S02]  /*57a0*/  FMUL.FTZ R11, R61, R117.reuse ;  /* 0x000000753d0b7220 */ /* 0x084fe40000410000 */
[----:B------:R-:W-:Y:S02]  /*57b0*/  FMUL.FTZ R10, R60, R117 ;  /* 0x000000753c0a7220 */ /* 0x000fe40000410000 */
[----:B------:R-:W-:Y:S01]  /*57c0*/  FMUL.FTZ R159, R128, R159 ;  /* 0x0000009f809f7220 */ /* 0x000fe20000410000 */
[----:B------:R-:W-:Y:S01]  /*57d0*/  HADD2.F32 R128, -RZ, R199.H0_H0 ;  /* 0x200000c7ff807230 */ /* 0x000fe20000004100 */
[-C--:B------:R-:W-:Y:S01]  /*57e0*/  FMUL.FTZ R125, R57, R117.reuse ;  /* 0x00000075397d7220 */ /* 0x080fe20000410000 */
[----:B------:R-:W2:Y:S01]  /*57f0*/  MUFU.EX2 R11, R11 ;  /* 0x0000000b000b7308 */ /* 0x000ea20000000800 */
[----:B0-----:R-:W-:-:S02]  /*5800*/  FMUL.FTZ R118, R58, R117 ;  /* 0x000000753a767220 */ /* 0x001fc40000410000 */
[----:B---3--:R-:W-:Y:S02]  /*5810*/  FMUL.FTZ R143, R119, R120 ;  /* 0x00000078778f7220 */ /* 0x008fe40000410000 */
[----:B------:R-:W-:Y:S02]  /*5820*/  FMUL.FTZ R123, R56, R117 ;  /* 0x00000075387b7220 */ /* 0x000fe40000410000 */
[----:B------:R-:W-:Y:S01]  /*5830*/  FMUL.FTZ R6, R68, UR17 ;  /* 0x0000001144067c20 */ /* 0x000fe20008410000 */
[----:B------:R-:W0:Y:S01]  /*5840*/  MUFU.EX2 R10, R10 ;  /* 0x0000000a000a7308 */ /* 0x000e220000000800 */
[----:B------:R-:W-:Y:S02]  /*5850*/  FMUL.FTZ R164, R53, R128 ;  /* 0x0000008035a47220 */ /* 0x000fe40000410000 */
[----:B------:R-:W-:Y:S02]  /*5860*/  FMUL.FTZ R144, R119, R144 ;  /* 0x0000009077907220 */ /* 0x000fe40000410000 */
[----:B------:R-:W-:-:S02]  /*5870*/  FMUL.FTZ R7, RZ, R143 ;  /* 0x0000008fff077220 */ /* 0x000fc40000410000 */
[----:B-1----:R-:W-:Y:S01]  /*5880*/  FMUL.FTZ R141, R121, R122 ;  /* 0x0000007a798d7220 */ /* 0x002fe20000410000 */
[----:B------:R-:W1:Y:S01]  /*5890*/  MUFU.EX2 R5, R5 ;  /* 0x0000000500057308 */ /* 0x000e620000000800 */
[C---:B--2---:R-:W-:Y:S02]  /*58a0*/  FMUL.FTZ R202, R11.reuse, R202 ;  /* 0x000000ca0bca7220 */ /* 0x044fe40000410000 */
[----:B------:R-:W-:Y:S02]  /*58b0*/  FMUL.FTZ R204, R11, R204 ;  /* 0x000000cc0bcc7220 */ /* 0x000fe40000410000 */
[----:B------:R-:W-:Y:S02]  /*58c0*/  FMUL.RZ R122, R6, 0.15915493667125701904 ;  /* 0x3e22f983067a7820 */ /* 0x000fe4000040c000 */
[----:B------:R-:W-:Y:S01]  /*58d0*/  FMUL.FTZ R11, R143, R164 ;  /* 0x000000a48f0b7220 */ /* 0x000fe20000410000 */
[----:B------:R-:W2:Y:S01]  /*58e0*/  MUFU.EX2 R4, R4 ;  /* 0x0000000400047308 */ /* 0x000ea20000000800 */
[----:B0-----:R-:W-:Y:S01]  /*58f0*/  FMUL.FTZ R198, R10, R129 ;  /* 0x000000810ac67220 */ /* 0x001fe20000410000 */
[----:B------:R-:W-:Y:S01]  /*5900*/  HADD2.F32 R129, -RZ, R27.H0_H0 ;  /* 0x2000001bff817230 */ /* 0x000fe20000004100 */
[----:B------:R-:W-:-:S02]  /*5910*/  FMUL.FTZ R6, R67, R117 ;  /* 0x0000007543067220 */ /* 0x000fc40000410000 */
[----:B------:R-:W-:Y:S02]  /*5920*/  FFMA.FTZ R7, R144, R164, -R7 ;  /* 0x000000a490077223 */ /* 0x000fe40000010807 */
[----:B------:R-:W-:Y:S01]  /*5930*/  FFMA.FTZ R11, RZ, R144, R11 ;  /* 0x00000090ff0b7223 */ /* 0x000fe2000001000b */
[----:B------:R-:W0:Y:S01]  /*5940*/  MUFU.EX2 R125, R125 ;  /* 0x0000007d007d7308 */ /* 0x000e220000000800 */
[C---:B-1----:R-:W-:Y:S02]  /*5950*/  FMUL.FTZ R193, R5.reuse, R146 ;  /* 0x0000009205c17220 */ /* 0x042fe40000410000 */
[----:B------:R-:W-:Y:S02]  /*5960*/  FMUL.FTZ R203, R5, R134 ;  /* 0x0000008605cb7220 */ /* 0x000fe40000410000 */
[----:B------:R-:W-:Y:S02]  /*5970*/  FMUL.FTZ R5, R9, R143 ;  /* 0x0000008f09057220 */ /* 0x000fe40000410000 */
[----:B------:R-:W-:Y:S01]  /*5980*/  FFMA.FTZ R7, R54, R129, R7 ;  /* 0x0000008136077223 */ /* 0x000fe20000010007 */
[----:B------:R-:W1:Y:S01]  /*5990*/  MUFU.EX2 R118, R118 ;  /* 0x0000007600767308 */ /* 0x000e620000000800 */
[----:B--2---:R-:W-:-:S02]  /*59a0*/  FMUL.FTZ R195, R4, R195 ;  /* 0x000000c304c37220 */ /* 0x004fc40000410000 */
[----:B------:R-:W-:Y:S02]  /*59b0*/  FMUL.FTZ R197, R4, R197 ;  /* 0x000000c504c57220 */ /* 0x000fe40000410000 */
[C---:B------:R-:W-:Y:S02]  /*59c0*/  FMUL.FTZ R4, R8.reuse, R143 ;  /* 0x0000008f08047220 */ /* 0x040fe40000410000 */
[----:B------:R-:W-:Y:S01]  /*59d0*/  FFMA.FTZ R5, R8, R144, -R5 ;  /* 0x0000009008057223 */ /* 0x000fe20000010805 */
[----:B------:R-:W2:Y:S01]  /*59e0*/  MUFU.EX2 R123, R123 ;  /* 0x0000007b007b7308 */ /* 0x000ea20000000800 */
[----:B------:R-:W-:Y:S02]  /*59f0*/  FADD.FTZ R11, RZ, R11 ;  /* 0x0000000bff0b7221 */ /* 0x000fe40000010000 */
[----:B------:R-:W-:Y:S02]  /*5a00*/  FMUL.FTZ R142, R121, R142 ;  /* 0x0000008e798e7220 */ /* 0x000fe40000410000 */
[----:B------:R-:W-:-:S02]  /*5a10*/  FMUL.FTZ R130, R62, R117 ;  /* 0x000000753e827220 */ /* 0x000fc40000410000 */
[-C--:B------:R-:W-:Y:S01]  /*5a20*/  FMUL.FTZ R132, R63, R117.reuse ;  /* 0x000000753f847220 */ /* 0x080fe20000410000 */
[----:B------:R-:W3:Y:S01]  /*5a30*/  MUFU.EX2 R6, R6 ;  /* 0x0000000600067308 */ /* 0x000ee20000000800 */
[----:B------:R-:W-:Y:S02]  /*5a40*/  FMUL.FTZ R133, R64, R117 ;  /* 0x0000007540857220 */ /* 0x000fe40000410000 */
[----:B------:R-:W-:Y:S02]  /*5a50*/  FMUL.FTZ R121, R141, R7 ;  /* 0x000000078d797220 */ /* 0x000fe40000410000 */
[----:B------:R-:W-:Y:S02]  /*5a60*/  FMUL.FTZ R117, R68, R117 ;  /* 0x0000007544757220 */ /* 0x000fe40000410000 */
[----:B------:R-:W-:Y:S01]  /*5a70*/  FFMA.FTZ R4, R9, R144, R4 ;  /* 0x0000009009047223 */ /* 0x000fe20000010004 */
[----:B------:R-:W4:Y:S01]  /*5a80*/  MUFU.EX2 R133, R133 ;  /* 0x0000008500857308 */ /* 0x000f220000000800 */
[----:B------:R-:W-:-:S02]  /*5a90*/  FMUL.FTZ R119, R141, R5 ;  /* 0x000000058d777220 */ /* 0x000fc40000410000 */
[-C--:B------:R-:W-:Y:S02]  /*5aa0*/  FMUL.FTZ R120, R141, R11.reuse ;  /* 0x0000000b8d787220 */ /* 0x080fe40000410000 */
[----:B0-----:R-:W-:Y:S01]  /*5ab0*/  FMUL.FTZ R137, R125, R126 ;  /* 0x0000007e7d897220 */ /* 0x001fe20000410000 */
[----:B------:R-:W-:Y:S01]  /*5ac0*/  HADD2.F32 R126, -RZ, R26.H0_H0 ;  /* 0x2000001aff7e7230 */ /* 0x000fe20000004100 */
[----:B------:R-:W-:Y:S01]  /*5ad0*/  FFMA.FTZ R121, R142, R11, R121 ;  /* 0x0000000b8e797223 */ /* 0x000fe20000010079 */
[----:B------:R-:W-:Y:S01]  /*5ae0*/  MUFU.EX2 R117, R117 ;  /* 0x0000007500757308 */ /* 0x000fe20000000800 */
[C---:B-1----:R-:W-:Y:S01]  /*5af0*/  FMUL.FTZ R136, R118.reuse, R127 ;  /* 0x0000007f76887220 */ /* 0x042fe20000410000 */
[----:B------:R-:W-:Y:S01]  /*5b00*/  HADD2.F32 R127, -RZ, R25.H0_H0 ;  /* 0x20000019ff7f7230 */ /* 0x000fe20000004100 */
[----:B------:R-:W-:Y:S02]  /*5b10*/  FMUL.FTZ R135, R118, R135 ;  /* 0x0000008776877220 */ /* 0x000fe40000410000 */
[----:B------:R-:W-:Y:S01]  /*5b20*/  FMUL.FTZ R200, R10, R131 ;  /* 0x000000830ac87220 */ /* 0x000fe20000410000 */
[----:B------:R-:W-:Y:S01]  /*5b30*/  HADD2.F32 R131, -RZ, R17.H0_H0 ;  /* 0x20000011ff837230 */ /* 0x000fe20000004100 */
[-C--:B------:R-:W-:Y:S01]  /*5b40*/  FMUL.FTZ R118, R141, R4.reuse ;  /* 0x000000048d767220 */ /* 0x080fe20000410000 */
[----:B------:R-:W0:Y:S01]  /*5b50*/  MUFU.COS R10, R122 ;  /* 0x0000007a000a7308 */ /* 0x000e220000000000 */
[----:B------:R-:W-:-:S02]  /*5b60*/  FFMA.FTZ R119, R142, R4, R119 ;  /* 0x000000048e777223 */ /* 0x000fc40000010077 */
[----:B------:R-:W-:Y:S02]  /*5b70*/  FFMA.FTZ R120, R142, R7, -R120 ;  /* 0x000000078e787223 */ /* 0x000fe40000010878 */
[----:B--2---:R-:W-:Y:S01]  /*5b80*/  FMUL.FTZ R139, R123, R124 ;  /* 0x0000007c7b8b7220 */ /* 0x004fe20000410000 */
[----:B------:R-:W-:Y:S01]  /*5b90*/  HADD2.F32 R124, -RZ, R24.H0_H0 ;  /* 0x20000018ff7c7230 */ /* 0x000fe20000004100 */
[----:B------:R-:W-:Y:S01]  /*5ba0*/  FADD.FTZ R121, RZ, R121 ;  /* 0x00000079ff797221 */ /* 0x000fe20000010000 */
[----:B------:R1:W2:Y:S01]  /*5bb0*/  MUFU.SIN R4, R122 ;  /* 0x0000007a00047308 */ /* 0x0002a20000000400 */
[----:B------:R-:W-:Y:S02]  /*5bc0*/  FFMA.FTZ R120, R55, R126, R120 ;  /* 0x0000007e37787223 */ /* 0x000fe40000010078 */
[----:B------:R-:W-:Y:S01]  /*5bd0*/  FMUL.FTZ R140, R123, R140 ;  /* 0x0000008c7b8c7220 */ /* 0x000fe20000410000 */
[----:B------:R-:W-:Y:S01]  /*5be0*/  HADD2.F32 R123, -RZ, R21.H0_H0 ;  /* 0x20000015ff7b7230 */ /* 0x000fe20000004100 */
[----:B------:R-:W-:-:S02]  /*5bf0*/  FMUL.FTZ R7, R139, R121 ;  /* 0x000000798b077220 */ /* 0x000fc40000410000 */
[----:B------:R-:W-:Y:S01]  /*5c00*/  FFMA.FTZ R118, R142, R5, -R118 ;  /* 0x000000058e767223 */ /* 0x000fe20000010876 */
[----:B------:R-:W0:Y:S01]  /*5c10*/  MUFU.EX2 R130, R130 ;  /* 0x0000008200827308 */ /* 0x000e220000000800 */
[C---:B---3--:R-:W-:Y:S01]  /*5c20*/  FMUL.FTZ R206, R6.reuse, R147 ;  /* 0x0000009306ce7220 */ /* 0x048fe20000410000 */
[----:B-1----:R-:W-:Y:S01]  /*5c30*/  HADD2.F32 R122, -RZ, R22.H0_H0 ;  /* 0x20000016ff7a7230 */ /* 0x002fe20000004100 */
[----:B------:R-:W-:Y:S02]  /*5c40*/  FMUL.FTZ R208, R6, R145 ;  /* 0x0000009106d07220 */ /* 0x000fe40000410000 */
[C---:B------:R-:W-:Y:S02]  /*5c50*/  FMUL.FTZ R5, R139.reuse, R119 ;  /* 0x000000778b057220 */ /* 0x040fe40000410000 */
[-C--:B------:R-:W-:Y:S01]  /*5c60*/  FMUL.FTZ R6, R139, R120.reuse ;  /* 0x000000788b067220 */ /* 0x080fe20000410000 */
[----:B------:R-:W1:Y:S01]  /*5c70*/  MUFU.EX2 R132, R132 ;  /* 0x0000008400847308 */ /* 0x000e620000000800 */
[----:B------:R-:W-:-:S02]  /*5c80*/  FFMA.FTZ R7, R140, R120, -R7 ;  /* 0x000000788c077223 */ /* 0x000fc40000010807 */
[CC--:B------:R-:W-:Y:S02]  /*5c90*/  FFMA.FTZ R5, R140.reuse, R118.reuse, -R5 ;  /* 0x000000768c057223 */ /* 0x0c0fe40000010805 */
[----:B------:R-:W-:Y:S01]  /*5ca0*/  FFMA.FTZ R6, R140, R121, R6 ;  /* 0x000000798c067223 */ /* 0x000fe20000010006 */
[----:B------:R-:W-:Y:S01]  /*5cb0*/  HADD2.F32 R121, -RZ, R19.H0_H0 ;  /* 0x20000013ff797230 */ /* 0x000fe20000004100 */
[----:B------:R-:W-:Y:S02]  /*5cc0*/  FMUL.FTZ R118, R139, R118 ;  /* 0x000000768b767220 */ /* 0x000fe40000410000 */
[----:B------:R-:W-:Y:S02]  /*5cd0*/  FFMA.FTZ R7, R56, R127, R7 ;  /* 0x0000007f38077223 */ /* 0x000fe40000010007 */
[C---:B----4-:R-:W-:Y:S02]  /*5ce0*/  FMUL.FTZ R192, R133.reuse, R192 ;  /* 0x000000c085c07220 */ /* 0x050fe40000410000 */
[----:B------:R-:W-:-:S02]  /*5cf0*/  FMUL.FTZ R194, R133, R194 ;  /* 0x000000c285c27220 */ /* 0x000fc40000410000 */
[----:B------:R-:W-:Y:S02]  /*5d00*/  FADD.FTZ R6, RZ, R6 ;  /* 0x00000006ff067221 */ /* 0x000fe40000010000 */
[----:B------:R-:W-:Y:S01]  /*5d10*/  FMUL.FTZ R138, R125, R138 ;  /* 0x0000008a7d8a7220 */ /* 0x000fe20000410000 */
[----:B------:R-:W-:Y:S01]  /*5d20*/  HADD2.F32 R125, -RZ, R23.H0_H0 ;  /* 0x20000017ff7d7230 */ /* 0x000fe20000004100 */
[----:B------:R-:W-:Y:S02]  /*5d30*/  FFMA.FTZ R118, R140, R119, R118 ;  /* 0x000000778c767223 */ /* 0x000fe40000010076 */
[----:B0-----:R-:W-:Y:S02]  /*5d40*/  FMUL.FTZ R134, R117, R10 ;  /* 0x0000000a75867220 */ /* 0x001fe40000410000 */
[----:B------:R-:W-:Y:S02]  /*5d50*/  FMUL.FTZ R11, R137, R5 ;  /* 0x00000005890b7220 */ /* 0x000fe40000410000 */
[----:B--2---:R-:W-:-:S02]  /*5d60*/  FMUL.FTZ R133, R117, R4 ;  /* 0x0000000475857220 */ /* 0x004fc40000410000 */
[CC--:B------:R-:W-:Y:S02]  /*5d70*/  FMUL.FTZ R117, R137.reuse, R7.reuse ;  /* 0x0000000789757220 */ /* 0x0c0fe40000410000 */
[C---:B------:R-:W-:Y:S02]  /*5d80*/  FMUL.FTZ R4, R137.reuse, R6 ;  /* 0x0000000689047220 */ /* 0x040fe40000410000 */
[CC--:B------:R-:W-:Y:S02]  /*5d90*/  FFMA.FTZ R11, R138.reuse, R118.reuse, R11 ;  /* 0x000000768a0b7223 */ /* 0x0c0fe4000001000b */
[----:B------:R-:W-:Y:S02]  /*5da0*/  FMUL.FTZ R118, R137, R118 ;  /* 0x0000007689767220 */ /* 0x000fe40000410000 */
[C---:B------:R-:W-:Y:S02]  /*5db0*/  FFMA.FTZ R117, R138.reuse, R6, R117 ;  /* 0x000000068a757223 */ /* 0x040fe40000010075 */
[----:B------:R-:W-:-:S02]  /*5dc0*/  FFMA.FTZ R4, R138, R7, -R4 ;  /* 0x000000078a047223 */ /* 0x000fc40000010804 */
[----:B------:R-:W-:Y:S02]  /*5dd0*/  FFMA.FTZ R118, R138, R5, -R118 ;  /* 0x000000058a767223 */ /* 0x000fe40000010876 */
[----:B------:R-:W-:Y:S02]  /*5de0*/  FADD.FTZ R117, RZ, R117 ;  /* 0x00000075ff757221 */ /* 0x000fe40000010000 */
[----:B------:R-:W-:Y:S02]  /*5df0*/  FMUL.FTZ R5, R135, R11 ;  /* 0x0000000b87057220 */ /* 0x000fe40000410000 */
[----:B------:R-:W-:Y:S02]  /*5e00*/  FFMA.FTZ R4, R57, R124, R4 ;  /* 0x0000007c39047223 */ /* 0x000fe40000010004 */
[C---:B------:R-:W-:Y:S02]  /*5e10*/  FMUL.FTZ R6, R135.reuse, R118 ;  /* 0x0000007687067220 */ /* 0x040fe40000410000 */
[----:B------:R-:W-:-:S02]  /*5e20*/  FMUL.FTZ R7, R135, R117 ;  /* 0x0000007587077220 */ /* 0x000fc40000410000 */
[----:B------:R-:W-:Y:S02]  /*5e30*/  FFMA.FTZ R118, R136, R118, -R5 ;  /* 0x0000007688767223 */ /* 0x000fe40000010805 */
[----:B------:R-:W-:Y:S02]  /*5e40*/  FMUL.FTZ R163, R116, R156 ;  /* 0x0000009c74a37220 */ /* 0x000fe40000410000 */
[-C--:B------:R-:W-:Y:S02]  /*5e50*/  FMUL.FTZ R5, R135, R4.reuse ;  /* 0x0000000487057220 */ /* 0x080fe40000410000 */
[----:B------:R-:W-:Y:S02]  /*5e60*/  FFMA.FTZ R7, R136, R4, -R7 ;  /* 0x0000000488077223 */ /* 0x000fe40000010807 */
[----:B------:R-:W-:Y:S02]  /*5e70*/  FMUL.FTZ R168, R116, R155 ;  /* 0x0000009b74a87220 */ /* 0x000fe40000410000 */
[----:B------:R-:W-:-:S02]  /*5e80*/  FMUL.FTZ R4, R134, R163 ;  /* 0x000000a386047220 */ /* 0x000fc40000410000 */
[C---:B------:R-:W-:Y:S02]  /*5e90*/  FFMA.FTZ R5, R136.reuse, R117, R5 ;  /* 0x0000007588057223 */ /* 0x040fe40000010005 */
[----:B------:R-:W-:Y:S02]  /*5ea0*/  FFMA.FTZ R6, R136, R11, R6 ;  /* 0x0000000b88067223 */ /* 0x000fe40000010006 */
[----:B------:R-:W-:Y:S02]  /*5eb0*/  FMUL.FTZ R11, R133, R163 ;  /* 0x000000a3850b7220 */ /* 0x000fe40000410000 */
[----:B------:R-:W-:Y:S02]  /*5ec0*/  FMUL.FTZ R170, R115, R156 ;  /* 0x0000009c73aa7220 */ /* 0x000fe40000410000 */
[----:B------:R-:W-:Y:S02]  /*5ed0*/  FFMA.FTZ R117, -R133, R168, -R4 ;  /* 0x000000a885757223 */ /* 0x000fe40000010904 */
[----:B------:R-:W-:-:S02]  /*5ee0*/  FADD.FTZ R10, RZ, R5 ;  /* 0x00000005ff0a7221 */ /* 0x000fc40000010000 */
[----:B------:R-:W-:Y:S02]  /*5ef0*/  FMUL.FTZ R167, R115, R155 ;  /* 0x0000009b73a77220 */ /* 0x000fe40000410000 */
[----:B------:R-:W-:Y:S02]  /*5f00*/  FFMA.FTZ R120, R134, R168, -R11 ;  /* 0x000000a886787223 */ /* 0x000fe4000001080b */
[----:B------:R-:W-:Y:S02]  /*5f10*/  FADD.FTZ R119, -R170, R117 ;  /* 0x00000075aa777221 */ /* 0x000fe40000010100 */
[----:B------:R-:W-:Y:S02]  /*5f20*/  FFMA.FTZ R4, R58, R125, R7 ;  /* 0x0000007d3a047223 */ /* 0x000fe40000010007 */
[----:B------:R-:W-:Y:S02]  /*5f30*/  FMUL.FTZ R5, R159, R10 ;  /* 0x0000000a9f057220 */ /* 0x000fe40000410000 */
[----:B------:R-:W-:-:S02]  /*5f40*/  FADD.FTZ R11, R167, R120 ;  /* 0x00000078a70b7221 */ /* 0x000fc40000010000 */
[----:B------:R-:W-:Y:S02]  /*5f50*/  FMUL.FTZ R117, R208, -R119 ;  /* 0x80000077d0757220 */ /* 0x000fe40000410000 */
[-C--:B------:R-:W-:Y:S02]  /*5f60*/  FMUL.FTZ R7, R159, R4.reuse ;  /* 0x000000049f077220 */ /* 0x080fe40000410000 */
[----:B------:R-:W-:Y:S02]  /*5f70*/  FFMA.FTZ R5, R157, R4, -R5 ;  /* 0x000000049d057223 */ /* 0x000fe40000010805 */
[C---:B------:R-:W-:Y:S02]  /*5f80*/  FMUL.FTZ R189, R130.reuse, R189 ;  /* 0x000000bd82bd7220 */ /* 0x040fe40000410000 */
[----:B------:R-:W-:Y:S02]  /*5f90*/  FMUL.FTZ R191, R130, R191 ;  /* 0x000000bf82bf7220 */ /* 0x000fe40000410000 */
[----:B------:R-:W-:-:S02]  /*5fa0*/  FFMA.FTZ R130, R206, R11, -R117 ;  /* 0x0000000bce827223 */ /* 0x000fc40000010875 */
[----:B------:R-:W-:Y:S02]  /*5fb0*/  FMUL.FTZ R120, R208, -R11 ;  /* 0x8000000bd0787220 */ /* 0x000fe40000410000 */
[----:B------:R-:W-:Y:S02]  /*5fc0*/  FFMA.FTZ R7, R157, R10, R7 ;  /* 0x0000000a9d077223 */ /* 0x000fe40000010007 */
[----:B------:R-:W-:Y:S02]  /*5fd0*/  FFMA.FTZ R11, R59, R122, R5 ;  /* 0x0000007a3b0b7223 */ /* 0x000fe40000010005 */
[----:B------:R-:W-:Y:S02]  /*5fe0*/  FMUL.FTZ R5, R159, R118 ;  /* 0x000000769f057220 */ /* 0x000fe40000410000 */
[----:B------:R-:W-:Y:S02]  /*5ff0*/  FADD.FTZ R117, RZ, R7 ;  /* 0x00000007ff757221 */ /* 0x000fe40000010000 */
[----:B------:R-:W-:-:S02]  /*6000*/  FMUL.FTZ R10, R198, R11 ;  /* 0x0000000bc60a7220 */ /* 0x000fc40000410000 */
[-C--:B------:R-:W-:Y:S02]  /*6010*/  FMUL.FTZ R4, R159, R6.reuse ;  /* 0x000000069f047220 */ /* 0x080fe40000410000 */
[C---:B------:R-:W-:Y:S02]  /*6020*/  FFMA.FTZ R7, R157.reuse, R6, R5 ;  /* 0x000000069d077223 */ /* 0x040fe40000010005 */
[-C--:B------:R-:W-:Y:S02]  /*6030*/  FFMA.FTZ R10, R200, R117.reuse, R10 ;  /* 0x00000075c80a7223 */ /* 0x080fe4000001000a */
[C---:B------:R-:W-:Y:S02]  /*6040*/  FMUL.FTZ R117, R198.reuse, R117 ;  /* 0x00000075c6757220 */ /* 0x040fe40000410000 */
[----:B------:R-:W-:Y:S02]  /*6050*/  FFMA.FTZ R5, R157, R118, -R4 ;  /* 0x000000769d057223 */ /* 0x000fe40000010804 */
[----:B------:R-:W-:-:S02]  /*6060*/  FMUL.FTZ R4, R198, R7 ;  /* 0x00000007c6047220 */ /* 0x000fc40000410000 */
[----:B------:R-:W-:Y:S02]  /*6070*/  FFMA.FTZ R117, R200, R11, -R117 ;  /* 0x0000000bc8757223 */ /* 0x000fe40000010875 */
[----:B------:R-:W-:Y:S02]  /*6080*/  FADD.FTZ R11, RZ, R10 ;  /* 0x0000000aff0b7221 */ /* 0x000fe40000010000 */
[-C--:B------:R-:W-:Y:S02]  /*6090*/  FMUL.FTZ R6, R198, R5.reuse ;  /* 0x00000005c6067220 */ /* 0x080fe40000410000 */
[----:B------:R-:W-:Y:S02]  /*60a0*/  FFMA.FTZ R5, R200, R5, -R4 ;  /* 0x00000005c8057223 */ /* 0x000fe40000010804 */
[----:B------:R-:W-:Y:S02]  /*60b0*/  FFMA.FTZ R117, R60, R123, R117 ;  /* 0x0000007b3c757223 */ /* 0x000fe40000010075 */
[----:B------:R-:W-:-:S02]  /*60c0*/  FMUL.FTZ R10, R204, R11 ;  /* 0x0000000bcc0a7220 */ /* 0x000fc40000410000 */
[C---:B-1----:R-:W-:Y:S02]  /*60d0*/  FMUL.FTZ R185, R132.reuse, R185 ;  /* 0x000000b984b97220 */ /* 0x042fe40000410000 */
[----:B------:R-:W-:Y:S02]  /*60e0*/  FMUL.FTZ R187, R132, R187 ;  /* 0x000000bb84bb7220 */ /* 0x000fe40000410000 */
[----:B------:R-:W-:Y:S02]  /*60f0*/  FFMA.FTZ R7, R200, R7, R6 ;  /* 0x00000007c8077223 */ /* 0x000fe40000010006 */
[----:B------:R-:W-:Y:S01]  /*6100*/  FFMA.FTZ R132, R206, R119, R120 ;  /* 0x00000077ce847223 */ /* 0x000fe20000010078 */
[----:B------:R-:W-:Y:S01]  /*6110*/  HADD2.F32 R120, -RZ, R20.H0_H0 ;  /* 0x20000014ff787230 */ /* 0x000fe20000004100 */
[C---:B------:R-:W-:Y:S01]  /*6120*/  FMUL.FTZ R6, R204.reuse, R5 ;  /* 0x00000005cc067220 */ /* 0x040fe20000410000 */
[----:B------:R-:W-:Y:S01]  /*6130*/  HADD2.F32 R119, -RZ, R15.H0_H0 ;  /* 0x2000000fff777230 */ /* 0x000fe20000004100 */
[----:B------:R-:W-:-:S02]  /*6140*/  FMUL.FTZ R118, R204, R117 ;  /* 0x00000075cc767220 */ /* 0x000fc40000410000 */
[----:B------:R-:W-:Y:S02]  /*6150*/  FFMA.FTZ R10, R202, R117, -R10 ;  /* 0x00000075ca0a7223 */ /* 0x000fe4000001080a */
[-C--:B------:R-:W-:Y:S02]  /*6160*/  FMUL.FTZ R4, R204, R7.reuse ;  /* 0x00000007cc047220 */ /* 0x080fe40000410000 */
[C---:B------:R-:W-:Y:S02]  /*6170*/  FFMA.FTZ R6, R202.reuse, R7, R6 ;  /* 0x00000007ca067223 */ /* 0x040fe40000010006 */
[C---:B------:R-:W-:Y:S02]  /*6180*/  FFMA.FTZ R118, R202.reuse, R11, R118 ;  /* 0x0000000bca767223 */ /* 0x040fe40000010076 */
[----:B------:R-:W-:Y:S02]  /*6190*/  FFMA.FTZ R10, R61, R120, R10 ;  /* 0x000000783d0a7223 */ /* 0x000fe4000001000a */
[----:B------:R-:W-:-:S02]  /*61a0*/  FFMA.FTZ R4, R202, R5, -R4 ;  /* 0x00000005ca047223 */ /* 0x000fc40000010804 */
[C---:B------:R-:W-:Y:S02]  /*61b0*/  FMUL.FTZ R5, R191.reuse, R6 ;  /* 0x00000006bf057220 */ /* 0x040fe40000410000 */
[----:B------:R-:W-:Y:S02]  /*61c0*/  FADD.FTZ R118, RZ, R118 ;  /* 0x00000076ff767221 */ /* 0x000fe40000010000 */
[C---:B------:R-:W-:Y:S02]  /*61d0*/  FMUL.FTZ R11, R191.reuse, R10 ;  /* 0x0000000abf0b7220 */ /* 0x040fe40000410000 */
[-C--:B------:R-:W-:Y:S02]  /*61e0*/  FMUL.FTZ R7, R191, R4.reuse ;  /* 0x00000004bf077220 */ /* 0x080fe40000410000 */
[----:B------:R-:W-:Y:S02]  /*61f0*/  FFMA.FTZ R4, R189, R4, -R5 ;  /* 0x00000004bd047223 */ /* 0x000fe40000010805 */
[----:B------:R-:W-:-:S02]  /*6200*/  FMUL.FTZ R5, R191, R118 ;  /* 0x00000076bf057220 */ /* 0x000fc40000410000 */
[C---:B------:R-:W-:Y:S02]  /*6210*/  FFMA.FTZ R11, R189.reuse, R118, R11 ;  /* 0x00000076bd0b7223 */ /* 0x040fe4000001000b */
[----:B------:R-:W-:Y:S02]  /*6220*/  FFMA.FTZ R5, R189, R10, -R5 ;  /* 0x0000000abd057223 */ /* 0x000fe40000010805 */
[C---:B------:R-:W-:Y:S02]  /*6230*/  FMUL.FTZ R169, R114.reuse, R156 ;  /* 0x0000009c72a97220 */ /* 0x040fe40000410000 */
[----:B------:R-:W-:Y:S02]  /*6240*/  FADD.FTZ R118, RZ, R11 ;  /* 0x0000000bff767221 */ /* 0x000fe40000010000 */
[----:B------:R-:W-:Y:S02]  /*6250*/  FMUL.FTZ R173, R114, R155 ;  /* 0x0000009b72ad7220 */ /* 0x000fe40000410000 */
[----:B------:R-:W-:-:S02]  /*6260*/  FFMA.FTZ R10, R62, R121, R5 ;  /* 0x000000793e0a7223 */ /* 0x000fc40000010005 */
[----:B------:R-:W-:Y:S01]  /*6270*/  FADD.FTZ R146, -R169, R132 ;  /* 0x00000084a9927221 */ /* 0x000fe20000010100 */
[----:B------:R-:W-:Y:S01]  /*6280*/  HADD2.F32 R132, -RZ, R18.H0_H0 ;  /* 0x20000012ff847230 */ /* 0x000fe20000004100 */
[----:B------:R-:W-:Y:S02]  /*6290*/  FMUL.FTZ R5, R187, R118 ;  /* 0x00000076bb057220 */ /* 0x000fe40000410000 */
[----:B------:R-:W-:Y:S02]  /*62a0*/  FFMA.FTZ R6, R189, R6, R7 ;  /* 0x00000006bd067223 */ /* 0x000fe40000010007 */
[----:B------:R-:W-:Y:S02]  /*62b0*/  FADD.FTZ R130, R173, R130 ;  /* 0x00000082ad827221 */ /* 0x000fe40000010000 */
[----:B------:R-:W-:Y:S02]  /*62c0*/  FMUL.FTZ R11, R203, -R146 ;  /* 0x80000092cb0b7220 */ /* 0x000fe40000410000 */
[----:B------:R-:W-:-:S02]  /*62d0*/  FMUL.FTZ R7, R187, R10 ;  /* 0x0000000abb077220 */ /* 0x000fc40000410000 */
[----:B------:R-:W-:Y:S02]  /*62e0*/  FFMA.FTZ R5, R185, R10, -R5 ;  /* 0x0000000ab9057223 */ /* 0x000fe40000010805 */
[----:B------:R-:W-:Y:S02]  /*62f0*/  FFMA.FTZ R145, R193, R130, -R11 ;  /* 0x00000082c1917223 */ /* 0x000fe4000001080b */
[----:B------:R-:W-:Y:S02]  /*6300*/  FFMA.FTZ R118, R185, R118, R7 ;  /* 0x00000076b9767223 */ /* 0x000fe40000010007 */
[----:B------:R-:W-:Y:S02]  /*6310*/  FFMA.FTZ R11, R63, R132, R5 ;  /* 0x000000843f0b7223 */ /* 0x000fe40000010005 */
[----:B------:R-:W-:Y:S02]  /*6320*/  FADD.FTZ R117, RZ, R118 ;  /* 0x00000076ff757221 */ /* 0x000fe40000010000 */
[----:B------:R-:W-:-:S02]  /*6330*/  FMUL.FTZ R10, R194, R11 ;  /* 0x0000000bc20a7220 */ /* 0x000fc40000410000 */
[C---:B------:R-:W-:Y:S02]  /*6340*/  FMUL.FTZ R7, R187.reuse, R4 ;  /* 0x00000004bb077220 */ /* 0x040fe40000410000 */
[-C--:B------:R-:W-:Y:S02]  /*6350*/  FFMA.FTZ R10, R192, R117.reuse, R10 ;  /* 0x00000075c00a7223 */ /* 0x080fe4000001000a */
[----:B------:R-:W-:Y:S02]  /*6360*/  FMUL.FTZ R117, R194, R117 ;  /* 0x00000075c2757220 */ /* 0x000fe40000410000 */
[-C--:B------:R-:W-:Y:S02]  /*6370*/  FMUL.FTZ R5, R187, R6.reuse ;  /* 0x00000006bb057220 */ /* 0x080fe40000410000 */
[----:B------:R-:W-:Y:S02]  /*6380*/  FFMA.FTZ R117, R192, R11, -R117 ;  /* 0x0000000bc0757223 */ /* 0x000fe40000010875 */
[----:B------:R-:W-:-:S02]  /*6390*/  FFMA.FTZ R7, R185, R6, R7 ;  /* 0x00000006b9077223 */ /* 0x000fc40000010007 */
[----:B------:R-:W-:Y:S02]  /*63a0*/  FADD.FTZ R118, RZ, R10 ;  /* 0x0000000aff767221 */ /* 0x000fe40000010000 */
[----:B------:R-:W-:Y:S02]  /*63b0*/  FFMA.FTZ R10, R64, R131, R117 ;  /* 0x00000083400a7223 */ /* 0x000fe40000010075 */
[----:B------:R-:W-:Y:S02]  /*63c0*/  FFMA.FTZ R5, R185, R4, -R5 ;  /* 0x00000004b9057223 */ /* 0x000fe40000010805 */
[----:B------:R-:W-:Y:S02]  /*63d0*/  FMUL.FTZ R4, R194, R7 ;  /* 0x00000007c2047220 */ /* 0x000fe40000410000 */
[----:B------:R-:W-:Y:S02]  /*63e0*/  FMUL.FTZ R117, R197, R10 ;  /* 0x0000000ac5757220 */ /* 0x000fe40000410000 */
[----:B------:R-:W-:-:S02]  /*63f0*/  FMUL.FTZ R130, R203, -R130 ;  /* 0x80000082cb827220 */ /* 0x000fc40000410000 */
[-C--:B------:R-:W-:Y:S02]  /*6400*/  FMUL.FTZ R6, R194, R5.reuse ;  /* 0x00000005c2067220 */ /* 0x080fe40000410000 */
[C---:B------:R-:W-:Y:S02]  /*6410*/  FFMA.FTZ R4, R192.reuse, R5, -R4 ;  /* 0x00000005c0047223 */ /* 0x040fe40000010804 */
[-C--:B------:R-:W-:Y:S02]  /*6420*/  FMUL.FTZ R11, R197, R118.reuse ;  /* 0x00000076c50b7220 */ /* 0x080fe40000410000 */
[----:B------:R-:W-:Y:S02]  /*6430*/  FFMA.FTZ R117, R195, R118, R117 ;  /* 0x00000076c3757223 */ /* 0x000fe40000010075 */
[----:B------:R-:W-:Y:S01]  /*6440*/  FFMA.FTZ R147, R193, R146, R130 ;  /* 0x00000092c1937223 */ /* 0x000fe20000010082 */
[----:B------:R-:W-:Y:S01]  /*6450*/  HADD2.F32 R130, -RZ, R16.H0_H0 ;  /* 0x20000010ff827230 */ /* 0x000fe20000004100 */
[----:B------:R-:W-:-:S02]  /*6460*/  FFMA.FTZ R6, R192, R7, R6 ;  /* 0x00000007c0067223 */ /* 0x000fc40000010006 */
[----:B------:R-:W-:Y:S02]  /*6470*/  FMUL.FTZ R7, R197, R4 ;  /* 0x00000004c5077220 */ /* 0x000fe40000410000 */
[----:B------:R-:W-:Y:S02]  /*6480*/  FMUL.FTZ R180, R113, R156 ;  /* 0x0000009c71b47220 */ /* 0x000fe40000410000 */
[----:B------:R-:W-:Y:S02]  /*6490*/  FFMA.FTZ R11, R195, R10, -R11 ;  /* 0x0000000ac30b7223 */ /* 0x000fe4000001080b */
[----:B------:R-:W-:Y:S02]  /*64a0*/  FADD.FTZ R118, RZ, R117 ;  /* 0x00000075ff767221 */ /* 0x000fe40000010000 */
[-C--:B------:R-:W-:Y:S02]  /*64b0*/  FMUL.FTZ R5, R197, R6.reuse ;  /* 0x00000006c5057220 */ /* 0x080fe40000410000 */
[----:B------:R-:W-:-:S02]  /*64c0*/  FFMA.FTZ R6, R195, R6, R7 ;  /* 0x00000006c3067223 */ /* 0x000fc40000010007 */
[----:B------:R-:W-:Y:S02]  /*64d0*/  FMUL.FTZ R178, R113, R155 ;  /* 0x0000009b71b27220 */ /* 0x000fe40000410000 */
[----:B------:R-:W-:Y:S02]  /*64e0*/  FADD.FTZ R148, -R180, R147 ;  /* 0x00000093b4947221 */ /* 0x000fe40000010100 */
[----:B------:R-:W-:Y:S02]  /*64f0*/  FFMA.FTZ R10, R65, R130, R11 ;  /* 0x00000082410a7223 */ /* 0x000fe4000001000b */
[----:B------:R-:W-:Y:S02]  /*6500*/  FMUL.FTZ R7, R203, R118 ;  /* 0x00000076cb077220 */ /* 0x000fe40000410000 */
[----:B------:R-:W-:Y:S02]  /*6510*/  FADD.FTZ R146, R178, R145 ;  /* 0x00000091b2927221 */ /* 0x000fe40000010000 */
[----:B------:R-:W-:-:S02]  /*6520*/  FMUL.FTZ R117, R197, -R148 ;  /* 0x80000094c5757220 */ /* 0x000fc40000410000 */
[-C--:B------:R-:W-:Y:S02]  /*6530*/  FMUL.FTZ R11, R203, R10.reuse ;  /* 0x0000000acb0b7220 */ /* 0x080fe40000410000 */
[----:B------:R-:W-:Y:S02]  /*6540*/  FFMA.FTZ R7, R193, R10, -R7 ;  /* 0x0000000ac1077223 */ /* 0x000fe40000010807 */
[----:B------:R-:W-:Y:S02]  /*6550*/  FFMA.FTZ R150, R195, R146, -R117 ;  /* 0x00000092c3967223 */ /* 0x000fe40000010875 */
[----:B------:R-:W-:Y:S01]  /*6560*/  FFMA.FTZ R11, R193, R118, R11 ;  /* 0x00000076c10b7223 */ /* 0x000fe2000001000b */
[----:B------:R-:W-:Y:S01]  /*6570*/  HADD2.F32 R118, -RZ, R14.H0_H0 ;  /* 0x2000000eff767230 */ /* 0x000fe20000004100 */
[----:B------:R-:W-:Y:S02]  /*6580*/  FFMA.FTZ R117, R66, R119, R7 ;  /* 0x0000007742757223 */ /* 0x000fe40000010007 */
[----:B------:R-:W-:-:S02]  /*6590*/  FADD.FTZ R11, RZ, R11 ;  /* 0x0000000bff0b7221 */ /* 0x000fc40000010000 */
[----:B------:R-:W-:Y:S02]  /*65a0*/  FMUL.FTZ R10, R208, R117 ;  /* 0x00000075d00a7220 */ /* 0x000fe40000410000 */
[----:B------:R-:W-:Y:S02]  /*65b0*/  FFMA.FTZ R4, R195, R4, -R5 ;  /* 0x00000004c3047223 */ /* 0x000fe40000010805 */
[-C--:B------:R-:W-:Y:S02]  /*65c0*/  FFMA.FTZ R10, R206, R11.reuse, R10 ;  /* 0x0000000bce0a7223 */ /* 0x080fe4000001000a */
[----:B------:R-:W-:Y:S02]  /*65d0*/  FMUL.FTZ R11, R208, R11 ;  /* 0x0000000bd00b7220 */ /* 0x000fe40000410000 */
[----:B------:R-:W-:Y:S02]  /*65e0*/  FMUL.FTZ R5, R203, R6 ;  /* 0x00000006cb057220 */ /* 0x000fe40000410000 */
[----:B------:R-:W-:-:S02]  /*65f0*/  FFMA.FTZ R11, R206, R117, -R11 ;  /* 0x00000075ce0b7223 */ /* 0x000fc4000001080b */
[-C--:B------:R-:W-:Y:S02]  /*6600*/  FFMA.FTZ R5, R193, R4.reuse, -R5 ;  /* 0x00000004c1057223 */ /* 0x080fe40000010805 */
[----:B------:R-:W-:Y:S02]  /*6610*/  FMUL.FTZ R4, R203, R4 ;  /* 0x00000004cb047220 */ /* 0x000fe40000410000 */
[----:B------:R-:W-:Y:S02]  /*6620*/  FADD.FTZ R10, RZ, R10 ;  /* 0x0000000aff0a7221 */ /* 0x000fe40000010000 */
[----:B------:R-:W-:Y:S02]  /*6630*/  FFMA.FTZ R11, R67, R118, R11 ;  /* 0x00000076430b7223 */ /* 0x000fe4000001000b */
[----:B------:R-:W-:Y:S02]  /*6640*/  FFMA.FTZ R7, R193, R6, R4 ;  /* 0x00000006c1077223 */ /* 0x000fe40000010004 */
[----:B------:R-:W-:-:S02]  /*6650*/  FMUL.FTZ R6, R133, R10 ;  /* 0x0000000a85067220 */ /* 0x000fc40000410000 */
[-C--:B------:R-:W-:Y:S02]  /*6660*/  FMUL.FTZ R117, R133, R11.reuse ;  /* 0x0000000b85757220 */ /* 0x080fe40000410000 */
[C---:B------:R-:W-:Y:S02]  /*6670*/  FFMA.FTZ R6, R134.reuse, R11, -R6 ;  /* 0x0000000b86067223 */ /* 0x040fe40000010806 */
[----:B------:R-:W-:Y:S01]  /*6680*/  FFMA.FTZ R161, R134, R10, R117 ;  /* 0x0000000a86a17223 */ /* 0x000fe20000010075 */
[----:B------:R-:W-:Y:S01]  /*6690*/  HADD2.F32 R117, -RZ, R0.H0_H0 ;  /* 0x20000000ff757230 */ /* 0x000fe20000004100 */
[----:B------:R0:W1:Y:S01]  /*66a0*/  @P3 LDS.64 R10, [R50.X8+0x1888] ;  /* 0x00188800320a3984 */ /* 0x0000620000008a00 */
[----:B------:R-:W-:Y:S02]  /*66b0*/  FMUL.FTZ R4, R208, R5 ;  /* 0x00000005d0047220 */ /* 0x000fe40000410000 */
[----:B------:R-:W-:Y:S02]  /*66c0*/  FMUL.FTZ R146, R197, -R146 ;  /* 0x80000092c5927220 */ /* 0x000fe40000410000 */
[----:B------:R-:W-:-:S02]  /*66d0*/  FFMA.FTZ R4, R206, R7, R4 ;  /* 0x00000007ce047223 */ /* 0x000fc40000010004 */
[----:B------:R-:W-:Y:S02]  /*66e0*/  FMUL.FTZ R7, R208, R7 ;  /* 0x00000007d0077220 */ /* 0x000fe40000410000 */
[----:B------:R-:W-:Y:S02]  /*66f0*/  FMUL.FTZ R158, R133, R4 ;  /* 0x00000004859e7220 */ /* 0x000fe40000410000 */
[----:B------:R-:W-:Y:S02]  /*6700*/  FFMA.FTZ R7, R206, R5, -R7 ;  /* 0x00000005ce077223 */ /* 0x000fe40000010807 */
[----:B------:R-:W-:Y:S02]  /*6710*/  FFMA.FTZ R146, R195, R148, R146 ;  /* 0x00000094c3927223 */ /* 0x000fe40000010092 */
[-C--:B------:R-:W-:Y:S02]  /*6720*/  FMUL.FTZ R5, R133, R7.reuse ;  /* 0x0000000785057220 */ /* 0x080fe40000410000 */
[----:B------:R-:W-:-:S02]  /*6730*/  FFMA.FTZ R158, R134, R7, -R158 ;  /* 0x00000007869e7223 */ /* 0x000fc4000001089e */
[----:B------:R-:W-:Y:S01]  /*6740*/  FFMA.FTZ R5, R134, R4, R5 ;  /* 0x0000000486057223 */ /* 0x000fe20000010005 */
[----:B------:R-:W-:Y:S05]  /*6750*/  @P3 BRA `(.L_x_8140) ;  /* 0x0000007000003947 */ /* 0x000fea0003800000 */
[----:B0-----:R-:W-:Y:S01]  /*6760*/  ULDC UR18, c[0x0][0x174] ;  /* 0x00005d0000127ab9 */ /* 0x001fe20000000800 */
[----:B-1----:R-:W-:Y:S01]  /*6770*/  HFMA2.MMA R11, -RZ, RZ, 0, 0 ;  /* 0x00000000ff0b7435 */ /* 0x002fe200000001ff */
[----:B------:R-:W-:Y:S01]  /*6780*/  UISETP.NE.AND UP0, UPT, UR29, UR18, UPT ;  /* 0x000000121d00728c */ /* 0x000fe2000bf05270 */
[----:B------:R-:W-:Y:S02]  /*6790*/  MOV R10, 0x3f800000 ;  /* 0x3f800000000a7802 */ /* 0x000fe40000000f00 */
[----:B------:R-:W-:-:S03]  /*67a0*/  MOV R4, UR9 ;  /* 0x0000000900047c02 */ /* 0x000fc60008000f00 */
[----:B------:R-:W-:-:S13]  /*67b0*/  PLOP3.LUT P4, PT, PT, PT, UP0, 0x80, 0x0 ;  /* 0x000000000000781c */ /* 0x000fda0003f8f008 */
[----:B------:R0:W1:Y:S02]  /*67c0*/  @P4 LDS.64 R10, [R4+UR47] ;  /* 0x0000002f040a4984 */ /* 0x0000640008000a00 */
.L_x_8140:
[----:B0-----:R-:W-:Y:S05]  /*67d0*/  BSYNC B0 ;  /* 0x0000000000007941 */ /* 0x001fea0003800000 */
.L_x_8139:
[----:B------:R-:W-:Y:S01]  /*67e0*/  FADD.FTZ R161, RZ, R161 ;  /* 0x000000a1ffa17221 */ /* 0x000fe20000010000 */
[----:B------:R-:W0:Y:S01]  /*67f0*/  SHFL.UP PT, R4, R158, 0x1, RZ ;  /* 0x042000009e047989 */ /* 0x000e2200000e00ff */
[----:B------:R-:W-:Y:S01]  /*6800*/  FFMA.FTZ R162, R68, R117, R6 ;  /* 0x0000007544a27223 */ /* 0x000fe20000010006 */
[----:B------:R-:W-:Y:S01]  /*6810*/  ISETP.GE.AND P4, PT, R49, 0x1, PT ;  /* 0x000000013100780c */ /* 0x000fe20003f86270 */
[C---:B------:R-:W-:Y:S01]  /*6820*/  FMUL.FTZ R181, R112.reuse, R155 ;  /* 0x0000009b70b57220 */ /* 0x040fe20000410000 */
[----:B------:R-:W2:Y:S01]  /*6830*/  SHFL.UP PT, R145, R161, 0x1, RZ ;  /* 0x04200000a1917989 */ /* 0x000ea200000e00ff */
[-C--:B------:R-:W-:Y:S01]  /*6840*/  FMUL.FTZ R183, R112, R156.reuse ;  /* 0x0000009c70b77220 */ /* 0x080fe20000410000 */
[----:B------:R-:W-:Y:S01]  /*6850*/  BSSY B0, `(.L_x_8141) ;  /* 0x000010e000007945 */ /* 0x000fe20003800000 */
[----:B------:R-:W-:Y:S01]  /*6860*/  FADD.FTZ R147, R181, R150 ;  /* 0x00000096b5937221 */ /* 0x000fe20000010000 */
[----:B------:R-:W3:Y:S01]  /*6870*/  SHFL.UP PT, R7, R162, 0x1, RZ ;  /* 0x04200000a2077989 */ /* 0x000ee200000e00ff */
[----:B------:R-:W-:Y:S01]  /*6880*/  FADD.FTZ R149, -R183, R146 ;  /* 0x00000092b7957221 */ /* 0x000fe20000010100 */
[----:B------:R-:W-:Y:S01]  /*6890*/  MOV R150, UR29 ;  /* 0x0000001d00967c02 */ /* 0x000fe20008000f00 */
[C---:B------:R-:W-:Y:S01]  /*68a0*/  FMUL.FTZ R148, R194.reuse, -R147 ;  /* 0x80000093c2947220 */ /* 0x040fe20000410000 */
[----:B------:R-:W4:Y:S01]  /*68b0*/  SHFL.UP PT, R6, R5, 0x1, RZ ;  /* 0x0420000005067989 */ /* 0x000f2200000e00ff */
[-C--:B------:R-:W-:Y:S01]  /*68c0*/  FMUL.FTZ R146, R194, -R149.reuse ;  /* 0x80000095c2927220 */ /* 0x080fe20000410000 */
[----:B------:R-:W-:Y:S01]  /*68d0*/  ISETP.GE.OR P0, PT, R150, c[0x0][0x174], P0 ;  /* 0x00005d0096007a0c */ /* 0x000fe20000706670 */
[C---:B------:R-:W-:Y:S01]  /*68e0*/  FFMA.FTZ R149, R192.reuse, R149, R148 ;  /* 0x00000095c0957223 */ /* 0x040fe20000010094 */
[----:B-----5:R-:W-:Y:S01]  /*68f0*/  SHFL.IDX PT, R13, R13, RZ, 0x1f ;  /* 0x00001fff0d0d7589 */ /* 0x020fe200000e0000 */
[----:B------:R-:W-:Y:S01]  /*6900*/  FMUL.FTZ R190, R111, R156 ;  /* 0x0000009c6fbe7220 */ /* 0x000fe20000410000 */
[C---:B------:R-:W-:Y:S01]  /*6910*/  ISETP.GT.U32.AND P5, PT, R201.reuse, 0x17, PT ;  /* 0x00000017c900780c */ /* 0x040fe20003fa4070 */
[----:B------:R-:W-:Y:S01]  /*6920*/  FFMA.FTZ R147, R192, R147, -R146 ;  /* 0x00000093c0937223 */ /* 0x000fe20000010892 */
[----:B------:R-:W-:Y:S01]  /*6930*/  ISETP.GT.U32.AND P6, PT, R201, 0xf, PT ;  /* 0x0000000fc900780c */ /* 0x000fe20003fc4070 */
[----:B------:R-:W-:-:S02]  /*6940*/  FMUL.FTZ R184, R111, R155 ;  /* 0x0000009b6fb87220 */ /* 0x000fc40000410000 */
[----:B------:R-:W-:Y:S02]  /*6950*/  FADD.FTZ R148, -R190, R149 ;  /* 0x00000095be947221 */ /* 0x000fe40000010100 */
[----:B------:R-:W-:Y:S02]  /*6960*/  FADD.FTZ R146, R184, R147 ;  /* 0x00000093b8927221 */ /* 0x000fe40000010000 */
[C---:B------:R-:W-:Y:S02]  /*6970*/  FMUL.FTZ R149, R187.reuse, -R148 ;  /* 0x80000094bb957220 */ /* 0x040fe40000410000 */
[-C--:B------:R-:W-:Y:S02]  /*6980*/  FMUL.FTZ R151, R187, -R146.reuse ;  /* 0x80000092bb977220 */ /* 0x080fe40000410000 */
[C---:B------:R-:W-:Y:S02]  /*6990*/  FFMA.FTZ R152, R185.reuse, R146, -R149 ;  /* 0x00000092b9987223 */ /* 0x040fe40000010895 */
[----:B------:R-:W-:-:S02]  /*69a0*/  FFMA.FTZ R154, R185, R148, R151 ;  /* 0x00000094b99a7223 */ /* 0x000fc40000010097 */
[C---:B0-----:R-:W-:Y:S02]  /*69b0*/  FMUL.FTZ R147, R5.reuse, R4 ;  /* 0x0000000405937220 */ /* 0x041fe40000410000 */
[C---:B--2---:R-:W-:Y:S02]  /*69c0*/  FMUL.FTZ R146, R5.reuse, R145 ;  /* 0x0000009105927220 */ /* 0x044fe40000410000 */
[CC--:B---3--:R-:W-:Y:S02]  /*69d0*/  FMUL.FTZ R148, R5.reuse, R7.reuse ;  /* 0x0000000705947220 */ /* 0x0c8fe40000410000 */
[C---:B----4-:R-:W-:Y:S02]  /*69e0*/  FFMA.FTZ R150, R158.reuse, R6, R147 ;  /* 0x000000069e967223 */ /* 0x050fe40000010093 */
[C---:B------:R-:W-:Y:S02]  /*69f0*/  FFMA.FTZ R7, R158.reuse, R7, -R146 ;  /* 0x000000079e077223 */ /* 0x040fe40000010892 */
[----:B------:R-:W-:Y:S01]  /*6a00*/  FFMA.FTZ R148, R158, R145, R148 ;  /* 0x000000919e947223 */ /* 0x000fe20000010094 */
[C---:B------:R-:W-:Y:S01]  /*6a10*/  FSEL R150, R5.reuse, R150, !P4 ;  /* 0x0000009605967208 */ /* 0x040fe20006000000 */
[----:B------:R-:W-:-:S02]  /*6a20*/  FMUL.FTZ R147, R5, R6 ;  /* 0x0000000605937220 */ /* 0x000fc40000410000 */
[----:B------:R-:W-:Y:S02]  /*6a30*/  @P4 FADD.FTZ R162, R162, R7 ;  /* 0x00000007a2a24221 */ /* 0x000fe40000010000 */
[----:B------:R-:W-:Y:S01]  /*6a40*/  @P4 FADD.FTZ R161, R161, R148 ;  /* 0x00000094a1a14221 */ /* 0x000fe20000010000 */
[----:B------:R-:W-:Y:S01]  /*6a50*/  SHFL.UP PT, R7, R150, 0x2, RZ ;  /* 0x0440000096077989 */ /* 0x000fe200000e00ff */
[----:B------:R-:W-:Y:S01]  /*6a60*/  @P4 FFMA.FTZ R158, R158, R4, -R147 ;  /* 0x000000049e9e4223 */ /* 0x000fe20000010893 */
[----:B------:R-:W-:Y:S01]  /*6a70*/  ISETP.GE.AND P4, PT, R49, 0x2, PT ;  /* 0x000000023100780c */ /* 0x000fe20003f86270 */
[C---:B------:R-:W-:Y:S01]  /*6a80*/  FMUL.FTZ R209, R110.reuse, R156 ;  /* 0x0000009c6ed17220 */ /* 0x040fe20000410000 */
[----:B------:R-:W0:Y:S01]  /*6a90*/  SHFL.UP PT, R145, R162, 0x2, RZ ;  /* 0x04400000a2917989 */ /* 0x000e2200000e00ff */
[----:B------:R-:W-:Y:S02]  /*6aa0*/  FMUL.FTZ R207, R110, R155 ;  /* 0x0000009b6ecf7220 */ /* 0x000fe40000410000 */
[----:B-1----:R-:W-:Y:S01]  /*6ab0*/  FMUL.FTZ R4, R133, -R10 ;  /* 0x8000000a85047220 */ /* 0x002fe20000410000 */
[----:B------:R-:W1:Y:S01]  /*6ac0*/  SHFL.UP PT, R147, R161, 0x2, RZ ;  /* 0x04400000a1937989 */ /* 0x000e6200000e00ff */
[----:B------:R-:W-:-:S02]  /*6ad0*/  FADD.FTZ R154, -R209, R154 ;  /* 0x0000009ad19a7221 */ /* 0x000fc40000010100 */
[----:B------:R-:W-:Y:S01]  /*6ae0*/  FADD.FTZ R152, R207, R152 ;  /* 0x00000098cf987221 */ /* 0x000fe20000010000 */
[----:B------:R-:W2:Y:S01]  /*6af0*/  SHFL.UP PT, R5, R158, 0x2, RZ ;  /* 0x044000009e057989 */ /* 0x000ea200000e00ff */
[-C--:B------:R-:W-:Y:S02]  /*6b00*/  FMUL.FTZ R149, R133, R11.reuse ;  /* 0x0000000b85957220 */ /* 0x080fe40000410000 */
[C---:B------:R-:W-:Y:S02]  /*6b10*/  FFMA.FTZ R151, R134.reuse, -R11, R4 ;  /* 0x8000000b86977223 */ /* 0x040fe40000010004 */
[C---:B------:R-:W-:Y:S02]  /*6b20*/  FMUL.FTZ R4, R191.reuse, -R154 ;  /* 0x8000009abf047220 */ /* 0x040fe40000410000 */
[----:B------:R-:W-:Y:S02]  /*6b30*/  FMUL.FTZ R6, R191, -R152 ;  /* 0x80000098bf067220 */ /* 0x000fe40000410000 */
[----:B------:R-:W-:-:S02]  /*6b40*/  FFMA.FTZ R149, R134, R10, -R149 ;  /* 0x0000000a86957223 */ /* 0x000fc40000010895 */
[C---:B------:R-:W-:Y:S02]  /*6b50*/  FFMA.FTZ R152, R189.reuse, R152, -R4 ;  /* 0x00000098bd987223 */ /* 0x040fe40000010804 */
[C---:B------:R-:W-:Y:S02]  /*6b60*/  FMUL.FTZ R4, R208.reuse, -R151 ;  /* 0x80000097d0047220 */ /* 0x040fe40000410000 */
[----:B------:R-:W-:Y:S02]  /*6b70*/  FFMA.FTZ R153, R189, R154, R6 ;  /* 0x0000009abd997223 */ /* 0x000fe40000010006 */
[----:B------:R-:W-:Y:S02]  /*6b80*/  FMUL.FTZ R205, R109, R155 ;  /* 0x0000009b6dcd7220 */ /* 0x000fe40000410000 */
[-C--:B------:R-:W-:Y:S02]  /*6b90*/  FMUL.FTZ R6, R208, -R149.reuse ;  /* 0x80000095d0067220 */ /* 0x080fe40000410000 */
[----:B------:R-:W-:-:S02]  /*6ba0*/  FFMA.FTZ R4, R206, R149, -R4 ;  /* 0x00000095ce047223 */ /* 0x000fc40000010804 */
[----:B------:R-:W-:Y:S02]  /*6bb0*/  FMUL.FTZ R196, R109, R156 ;  /* 0x0000009c6dc47220 */ /* 0x000fe40000410000 */
[----:B------:R-:W-:Y:S02]  /*6bc0*/  FADD.FTZ R149, R205, R152 ;  /* 0x00000098cd957221 */ /* 0x000fe40000010000 */
[----:B------:R-:W-:Y:S02]  /*6bd0*/  FFMA.FTZ R6, R206, R151, R6 ;  /* 0x00000097ce067223 */ /* 0x000fe40000010006 */
[----:B------:R-:W-:Y:S02]  /*6be0*/  FADD.FTZ R153, -R196, R153 ;  /* 0x00000099c4997221 */ /* 0x000fe40000010100 */
[----:B------:R-:W-:Y:S02]  /*6bf0*/  FMUL.FTZ R152, R204, -R149 ;  /* 0x80000095cc987220 */ /* 0x000fe40000410000 */
[----:B------:R-:W-:-:S02]  /*6c00*/  FMUL.FTZ R146, R203, -R6 ;  /* 0x80000006cb927220 */ /* 0x000fc40000410000 */
[-C--:B------:R-:W-:Y:S02]  /*6c10*/  FMUL.FTZ R148, R203, -R4.reuse ;  /* 0x80000004cb947220 */ /* 0x080fe40000410000 */
[----:B------:R-:W-:Y:S02]  /*6c20*/  FFMA.FTZ R160, R202, R153, R152 ;  /* 0x00000099caa07223 */ /* 0x000fe40000010098 */
[C---:B------:R-:W-:Y:S02]  /*6c30*/  FFMA.FTZ R152, R193.reuse, R4, -R146 ;  /* 0x00000004c1987223 */ /* 0x040fe40000010892 */
[----:B------:R-:W-:Y:S02]  /*6c40*/  FFMA.FTZ R154, R193, R6, R148 ;  /* 0x00000006c19a7223 */ /* 0x000fe40000010094 */
[C---:B0-----:R-:W-:Y:S02]  /*6c50*/  FMUL.FTZ R148, R150.reuse, R145 ;  /* 0x0000009196947220 */ /* 0x041fe40000410000 */
[----:B-1----:R-:W-:-:S02]  /*6c60*/  FMUL.FTZ R146, R150, R147 ;  /* 0x0000009396927220 */ /* 0x002fc40000410000 */
[C---:B--2---:R-:W-:Y:S02]  /*6c70*/  FMUL.FTZ R6, R150.reuse, R5 ;  /* 0x0000000596067220 */ /* 0x044fe40000410000 */
[----:B------:R-:W-:Y:S02]  /*6c80*/  FMUL.FTZ R4, R150, R7 ;  /* 0x0000000796047220 */ /* 0x000fe40000410000 */
[----:B------:R-:W-:Y:S02]  /*6c90*/  FMUL.FTZ R151, R204, -R153 ;  /* 0x80000099cc977220 */ /* 0x000fe40000410000 */
[C---:B------:R-:W-:Y:S02]  /*6ca0*/  FFMA.FTZ R148, R158.reuse, R147, R148 ;  /* 0x000000939e947223 */ /* 0x040fe40000010094 */
[C---:B------:R-:W-:Y:S02]  /*6cb0*/  FFMA.FTZ R145, R158.reuse, R145, -R146 ;  /* 0x000000919e917223 */ /* 0x040fe40000010892 */
[----:B------:R-:W-:-:S02]  /*6cc0*/  FFMA.FTZ R7, R158, R7, R6 ;  /* 0x000000079e077223 */ /* 0x000fc40000010006 */
[----:B------:R-:W-:Y:S02]  /*6cd0*/  @P4 FFMA.FTZ R158, R158, R5, -R4 ;  /* 0x000000059e9e4223 */ /* 0x000fe40000010804 */
[----:B------:R-:W-:Y:S01]  /*6ce0*/  FFMA.FTZ R151, R202, R149, -R151 ;  /* 0x00000095ca977223 */ /* 0x000fe20000010897 */
[----:B------:R-:W-:Y:S01]  /*6cf0*/  FSEL R7, R150, R7, !P4 ;  /* 0x0000000796077208 */ /* 0x000fe20006000000 */
[----:B------:R-:W-:Y:S02]  /*6d00*/  FMUL.FTZ R212, R108, R155 ;  /* 0x0000009b6cd47220 */ /* 0x000fe40000410000 */
[----:B------:R-:W-:Y:S02]  /*6d10*/  FMUL.FTZ R4, R197, -R152 ;  /* 0x80000098c5047220 */ /* 0x000fe40000410000 */
[----:B------:R-:W-:Y:S01]  /*6d20*/  @P4 FADD.FTZ R161, R161, R148 ;  /* 0x00000094a1a14221 */ /* 0x000fe20000010000 */
[----:B------:R-:W-:Y:S01]  /*6d30*/  SHFL.UP PT, R5, R7, 0x4, RZ ;  /* 0x0480000007057989 */ /* 0x000fe200000e00ff */
[----:B------:R-:W-:Y:S01]  /*6d40*/  @P4 FADD.FTZ R162, R162, R145 ;  /* 0x00000091a2a24221 */ /* 0x000fe20000010000 */
[----:B------:R-:W-:Y:S01]  /*6d50*/  ISETP.GE.AND P4, PT, R49, 0x4, PT ;  /* 0x000000043100780c */ /* 0x000fe20003f86270 */
[----:B------:R-:W-:Y:S01]  /*6d60*/  FMUL.FTZ R211, R108, R156 ;  /* 0x0000009c6cd37220 */ /* 0x000fe20000410000 */
[----:B------:R-:W0:Y:S01]  /*6d70*/  SHFL.UP PT, R145, R161, 0x4, RZ ;  /* 0x04800000a1917989 */ /* 0x000e2200000e00ff */
[----:B------:R-:W-:-:S02]  /*6d80*/  FADD.FTZ R151, R212, R151 ;  /* 0x00000097d4977221 */ /* 0x000fc40000010000 */
[-C--:B------:R-:W-:Y:S01]  /*6d90*/  FFMA.FTZ R149, R195, R154.reuse, R4 ;  /* 0x0000009ac3957223 */ /* 0x080fe20000010004 */
[----:B------:R-:W1:Y:S01]  /*6da0*/  SHFL.UP PT, R6, R162, 0x4, RZ ;  /* 0x04800000a2067989 */ /* 0x000e6200000e00ff */
[----:B------:R-:W-:Y:S02]  /*6db0*/  FADD.FTZ R147, -R211, R160 ;  /* 0x000000a0d3937221 */ /* 0x000fe40000010100 */
[C---:B------:R-:W-:Y:S01]  /*6dc0*/  FMUL.FTZ R148, R198.reuse, -R151 ;  /* 0x80000097c6947220 */ /* 0x040fe20000410000 */
[----:B------:R-:W2:Y:S01]  /*6dd0*/  SHFL.UP PT, R4, R158, 0x4, RZ ;  /* 0x048000009e047989 */ /* 0x000ea200000e00ff */
[----:B------:R-:W-:Y:S02]  /*6de0*/  FMUL.FTZ R154, R197, -R154 ;  /* 0x8000009ac59a7220 */ /* 0x000fe40000410000 */
[-C--:B------:R-:W-:Y:S02]  /*6df0*/  FMUL.FTZ R146, R198, -R147.reuse ;  /* 0x80000093c6927220 */ /* 0x080fe40000410000 */
[----:B------:R-:W-:-:S02]  /*6e00*/  FFMA.FTZ R153, R200, R147, R148 ;  /* 0x00000093c8997223 */ /* 0x000fc40000010094 */
[----:B------:R-:W-:Y:S02]  /*6e10*/  FFMA.FTZ R147, R195, R152, -R154 ;  /* 0x00000098c3937223 */ /* 0x000fe4000001089a */
[----:B------:R-:W-:Y:S02]  /*6e20*/  FFMA.FTZ R151, R200, R151, -R146 ;  /* 0x00000097c8977223 */ /* 0x000fe40000010892 */
        /* <DEDUP_REMOVED lines=18> */
[C---:B--2---:R-:W-:Y:S02]  /*6f50*/  FMUL.FTZ R146, R7.reuse, R4 ;  /* 0x0000000407927220 */ /* 0x044fe40000410000 */
[----:B------:R-:W-:Y:S02]  /*6f60*/  FMUL.FTZ R147, R7, R5 ;  /* 0x0000000507937220 */ /* 0x000fe40000410000 */
[C---:B------:R-:W-:Y:S02]  /*6f70*/  FFMA.FTZ R149, R158.reuse, R6, -R149 ;  /* 0x000000069e957223 */ /* 0x040fe40000010895 */
[----:B------:R-:W-:-:S02]  /*6f80*/  FFMA.FTZ R148, R158, R145, R148 ;  /* 0x000000919e947223 */ /* 0x000fc40000010094 */
[C---:B------:R-:W-:Y:S02]  /*6f90*/  FFMA.FTZ R146, R158.reuse, R5, R146 ;  /* 0x000000059e927223 */ /* 0x040fe40000010092 */
[----:B------:R-:W-:Y:S02]  /*6fa0*/  @P4 FFMA.FTZ R158, R158, R4, -R147 ;  /* 0x000000049e9e4223 */ /* 0x000fe40000010893 */
[----:B------:R-:W-:Y:S01]  /*6fb0*/  FMUL.FTZ R154, R106, R155 ;  /* 0x0000009b6a9a7220 */ /* 0x000fe20000410000 */
[----:B------:R-:W-:Y:S01]  /*6fc0*/  FSEL R7, R7, R146, !P4 ;  /* 0x0000009207077208 */ /* 0x000fe20006000000 */
[----:B------:R-:W-:Y:S02]  /*6fd0*/  FMUL.FTZ R4, R191, -R150 ;  /* 0x80000096bf047220 */ /* 0x000fe40000410000 */
[----:B------:R-:W-:Y:S02]  /*6fe0*/  @P4 FADD.FTZ R162, R162, R149 ;  /* 0x00000095a2a24221 */ /* 0x000fe40000010000 */
[----:B------:R-:W-:Y:S01]  /*6ff0*/  @P4 FADD.FTZ R161, R161, R148 ;  /* 0x00000094a1a14221 */ /* 0x000fe20000010000 */
[----:B------:R-:W-:Y:S01]  /*7000*/  SHFL.UP PT, R5, R7, 0x8, RZ ;  /* 0x0500000007057989 */ /* 0x000fe200000e00ff */
[----:B------:R-:W-:Y:S01]  /*7010*/  FMUL.FTZ R153, R106, R156 ;  /* 0x0000009c6a997220 */ /* 0x000fe20000410000 */
[----:B------:R-:W-:Y:S01]  /*7020*/  ISETP.GE.AND P4, PT, R49, 0x8, PT ;  /* 0x000000083100780c */ /* 0x000fe20003f86270 */
[----:B------:R-:W-:Y:S01]  /*7030*/  FADD.FTZ R145, R154, R151 ;  /* 0x000000979a917221 */ /* 0x000fe20000010000 */
[----:B------:R-:W0:Y:S01]  /*7040*/  SHFL.UP PT, R6, R162, 0x8, RZ ;  /* 0x05000000a2067989 */ /* 0x000e2200000e00ff */
[----:B------:R-:W-:-:S02]  /*7050*/  FFMA.FTZ R151, R189, R152, R4 ;  /* 0x00000098bd977223 */ /* 0x000fc40000010004 */
[----:B------:R-:W-:Y:S01]  /*7060*/  FADD.FTZ R166, -R153, R166 ;  /* 0x000000a699a67221 */ /* 0x000fe20000010100 */
[----:B------:R-:W1:Y:S01]  /*7070*/  SHFL.UP PT, R4, R158, 0x8, RZ ;  /* 0x050000009e047989 */ /* 0x000e6200000e00ff */
[----:B------:R-:W-:Y:S02]  /*7080*/  FMUL.FTZ R149, R135, -R145 ;  /* 0x8000009187957220 */ /* 0x000fe40000410000 */
[----:B------:R-:W-:Y:S01]  /*7090*/  FMUL.FTZ R152, R191, -R152 ;  /* 0x80000098bf987220 */ /* 0x000fe20000410000 */
[----:B------:R-:W2:Y:S01]  /*70a0*/  SHFL.UP PT, R147, R161, 0x8, RZ ;  /* 0x05000000a1937989 */ /* 0x000ea200000e00ff */
[-C--:B------:R-:W-:Y:S02]  /*70b0*/  FMUL.FTZ R146, R135, -R166.reuse ;  /* 0x800000a687927220 */ /* 0x080fe40000410000 */
[----:B------:R-:W-:Y:S02]  /*70c0*/  FFMA.FTZ R166, R136, R166, R149 ;  /* 0x000000a688a67223 */ /* 0x000fe40000010095 */
[----:B------:R-:W-:-:S02]  /*70d0*/  FFMA.FTZ R149, R189, R150, -R152 ;  /* 0x00000096bd957223 */ /* 0x000fc40000010898 */
[----:B------:R-:W-:Y:S02]  /*70e0*/  FFMA.FTZ R165, R136, R145, -R146 ;  /* 0x0000009188a57223 */ /* 0x000fe40000010892 */
[C---:B------:R-:W-:Y:S02]  /*70f0*/  FMUL.FTZ R146, R105.reuse, R155 ;  /* 0x0000009b69927220 */ /* 0x040fe40000410000 */
[C---:B------:R-:W-:Y:S02]  /*7100*/  FMUL.FTZ R148, R204.reuse, -R151 ;  /* 0x80000097cc947220 */ /* 0x040fe40000410000 */
[----:B------:R-:W-:Y:S02]  /*7110*/  FMUL.FTZ R150, R204, -R149 ;  /* 0x80000095cc967220 */ /* 0x000fe40000410000 */
[----:B------:R-:W-:Y:S02]  /*7120*/  FMUL.FTZ R145, R105, R156 ;  /* 0x0000009c69917220 */ /* 0x000fe40000410000 */
[----:B------:R-:W-:-:S02]  /*7130*/  FADD.FTZ R165, R146, R165 ;  /* 0x000000a592a57221 */ /* 0x000fc40000010000 */
[C---:B------:R-:W-:Y:S02]  /*7140*/  FFMA.FTZ R149, R202.reuse, R149, -R148 ;  /* 0x00000095ca957223 */ /* 0x040fe40000010894 */
[----:B------:R-:W-:Y:S02]  /*7150*/  FFMA.FTZ R151, R202, R151, R150 ;  /* 0x00000097ca977223 */ /* 0x000fe40000010096 */
[----:B------:R-:W-:Y:S02]  /*7160*/  FADD.FTZ R166, -R145, R166 ;  /* 0x000000a691a67221 */ /* 0x000fe40000010100 */
[----:B------:R-:W-:Y:S02]  /*7170*/  FMUL.FTZ R171, R137, -R165 ;  /* 0x800000a589ab7220 */ /* 0x000fe40000410000 */
[C---:B------:R-:W-:Y:S02]  /*7180*/  FMUL.FTZ R148, R198.reuse, -R151 ;  /* 0x80000097c6947220 */ /* 0x040fe40000410000 */
        /* <DEDUP_REMOVED lines=9> */
[----:B------:R-:W-:Y:S02]  /*7220*/  FFMA.FTZ R165, R138, R165, -R152 ;  /* 0x000000a58aa57223 */ /* 0x000fe40000010898 */
[C---:B------:R-:W-:Y:S02]  /*7230*/  FFMA.FTZ R150, R158.reuse, R147, R150 ;  /* 0x000000939e967223 */ /* 0x040fe40000010096 */
[C---:B------:R-:W-:Y:S02]  /*7240*/  FFMA.FTZ R152, R158.reuse, R5, R148 ;  /* 0x000000059e987223 */ /* 0x040fe40000010094 */
[----:B------:R-:W-:-:S02]  /*7250*/  FFMA.FTZ R151, R158, R6, -R151 ;  /* 0x000000069e977223 */ /* 0x000fc40000010897 */
[----:B------:R-:W-:Y:S01]  /*7260*/  @P4 FFMA.FTZ R158, R158, R4, -R149 ;  /* 0x000000049e9e4223 */ /* 0x000fe20000010895 */
[----:B------:R-:W-:Y:S01]  /*7270*/  FSEL R152, R7, R152, !P4 ;  /* 0x0000009807987208 */ /* 0x000fe20006000000 */
[C---:B------:R-:W-:Y:S02]  /*7280*/  FMUL.FTZ R147, R104.reuse, R156 ;  /* 0x0000009c68937220 */ /* 0x040fe40000410000 */
[----:B------:R-:W-:Y:S01]  /*7290*/  FMUL.FTZ R148, R104, R155 ;  /* 0x0000009b68947220 */ /* 0x000fe20000410000 */
[----:B------:R-:W0:Y:S01]  /*72a0*/  SHFL.UP PT, R5, R158, 0x10, RZ ;  /* 0x060000009e057989 */ /* 0x000e2200000e00ff */
[----:B------:R-:W-:Y:S02]  /*72b0*/  @P4 FADD.FTZ R161, R161, R150 ;  /* 0x00000096a1a14221 */ /* 0x000fe40000010000 */
[----:B------:R-:W-:Y:S01]  /*72c0*/  @P4 FADD.FTZ R162, R162, R151 ;  /* 0x00000097a2a24221 */ /* 0x000fe20000010000 */
[----:B------:R-:W1:Y:S01]  /*72d0*/  SHFL.UP PT, R7, R152, 0x10, RZ ;  /* 0x0600000098077989 */ /* 0x000e6200000e00ff */
[----:B------:R-:W-:Y:S01]  /*72e0*/  FMUL.FTZ R4, R159, -R172 ;  /* 0x800000ac9f047220 */ /* 0x000fe20000410000 */
[----:B------:R-:W-:Y:S01]  /*72f0*/  ISETP.GE.AND P4, PT, R49, 0x10, PT ;  /* 0x000000103100780c */ /* 0x000fe20003f86270 */
[----:B------:R-:W-:Y:S01]  /*7300*/  FADD.FTZ R174, -R147, R174 ;  /* 0x000000ae93ae7221 */ /* 0x000fe20000010100 */
[----:B------:R-:W-:Y:S01]  /*7310*/  SHFL.UP PT, R151, R162, 0x10, RZ ;  /* 0x06000000a2977989 */ /* 0x000fe200000e00ff */
[----:B------:R-:W-:-:S02]  /*7320*/  FADD.FTZ R149, R148, R165 ;  /* 0x000000a594957221 */ /* 0x000fc40000010000 */
[-C--:B------:R-:W-:Y:S01]  /*7330*/  FMUL.FTZ R6, R159, -R166.reuse ;  /* 0x800000a69f067220 */ /* 0x080fe20000410000 */
[----:B------:R-:W2:Y:S01]  /*7340*/  SHFL.UP PT, R165, R161, 0x10, RZ ;  /* 0x06000000a1a57989 */ /* 0x000ea200000e00ff */
[----:B------:R-:W-:Y:S02]  /*7350*/  FFMA.FTZ R4, R157, R166, -R4 ;  /* 0x000000a69d047223 */ /* 0x000fe40000010804 */
[C---:B------:R-:W-:Y:S02]  /*7360*/  FMUL.FTZ R150, R139.reuse, -R174 ;  /* 0x800000ae8b967220 */ /* 0x040fe40000410000 */
[----:B------:R-:W-:Y:S02]  /*7370*/  FMUL.FTZ R171, R139, -R149 ;  /* 0x800000958bab7220 */ /* 0x000fe40000410000 */
[----:B------:R-:W-:Y:S02]  /*7380*/  FFMA.FTZ R6, R157, R172, R6 ;  /* 0x000000ac9d067223 */ /* 0x000fe40000010006 */
[----:B------:R-:W-:-:S02]  /*7390*/  FMUL.FTZ R175, R135, -R4 ;  /* 0x8000000487af7220 */ /* 0x000fc40000410000 */
[C---:B------:R-:W-:Y:S02]  /*73a0*/  FFMA.FTZ R177, R140.reuse, R149, -R150 ;  /* 0x000000958cb17223 */ /* 0x040fe40000010896 */
[----:B------:R-:W-:Y:S02]  /*73b0*/  FFMA.FTZ R174, R140, R174, R171 ;  /* 0x000000ae8cae7223 */ /* 0x000fe400000100ab */
[----:B------:R-:W-:Y:S02]  /*73c0*/  FMUL.FTZ R150, R103, R155 ;  /* 0x0000009b67967220 */ /* 0x000fe40000410000 */
[-C--:B------:R-:W-:Y:S02]  /*73d0*/  FMUL.FTZ R171, R135, -R6.reuse ;  /* 0x8000000687ab7220 */ /* 0x080fe40000410000 */
[----:B------:R-:W-:Y:S02]  /*73e0*/  FFMA.FTZ R175, R136, R6, R175 ;  /* 0x0000000688af7223 */ /* 0x000fe400000100af */
[----:B------:R-:W-:-:S02]  /*73f0*/  FMUL.FTZ R149, R103, R156 ;  /* 0x0000009c67957220 */ /* 0x000fc40000410000 */
[----:B------:R-:W-:Y:S02]  /*7400*/  FADD.FTZ R177, R150, R177 ;  /* 0x000000b196b17221 */ /* 0x000fe40000010000 */
[----:B------:R-:W-:Y:S02]  /*7410*/  FFMA.FTZ R171, R136, R4, -R171 ;  /* 0x0000000488ab7223 */ /* 0x000fe400000108ab */
[----:B------:R-:W-:Y:S02]  /*7420*/  FMUL.FTZ R4, R137, -R175 ;  /* 0x800000af89047220 */ /* 0x000fe40000410000 */
[----:B------:R-:W-:Y:S02]  /*7430*/  FADD.FTZ R174, -R149, R174 ;  /* 0x000000ae95ae7221 */ /* 0x000fe40000010100 */
[----:B------:R-:W-:Y:S02]  /*7440*/  FMUL.FTZ R213, R141, -R177 ;  /* 0x800000b18dd57220 */ /* 0x000fe40000410000 */
[----:B------:R-:W-:-:S02]  /*7450*/  FFMA.FTZ R172, R138, R171, -R4 ;  /* 0x000000ab8aac7223 */ /* 0x000fc40000010804 */
[----:B0-----:R-:W-:Y:S02]  /*7460*/  FMUL.FTZ R4, R152, R5 ;  /* 0x0000000598047220 */ /* 0x001fe40000410000 */
[-C--:B------:R-:W-:Y:S02]  /*7470*/  FMUL.FTZ R6, R141, -R174.reuse ;  /* 0x800000ae8d067220 */ /* 0x080fe40000410000 */
[----:B------:R-:W-:Y:S02]  /*7480*/  FFMA.FTZ R176, R142, R174, R213 ;  /* 0x000000ae8eb07223 */ /* 0x000fe400000100d5 */
[----:B------:R-:W-:Y:S02]  /*7490*/  FMUL.FTZ R174, R137, -R171 ;  /* 0x800000ab89ae7220 */ /* 0x000fe40000410000 */
[----:B-1----:R-:W-:Y:S01]  /*74a0*/  FFMA.FTZ R171, R158, R7, R4 ;  /* 0x000000079eab7223 */ /* 0x002fe20000010004 */
[----:B------:R-:W-:Y:S01]  /*74b0*/  MOV R4, 0x3f800000 ;  /* 0x3f80000000047802 */ /* 0x000fe20000000f00 */
[----:B------:R-:W-:-:S02]  /*74c0*/  FFMA.FTZ R179, R142, R177, -R6 ;  /* 0x000000b18eb37223 */ /* 0x000fc40000010806 */
[C---:B--2---:R-:W-:Y:S01]  /*74d0*/  FMUL.FTZ R6, R152.reuse, R165 ;  /* 0x000000a598067220 */ /* 0x044fe20000410000 */
[C---:B------:R-:W-:Y:S01]  /*74e0*/  FSEL R171, R152.reuse, R171, !P4 ;  /* 0x000000ab98ab7208 */ /* 0x040fe20006000000 */
[C---:B------:R-:W-:Y:S02]  /*74f0*/  FMUL.FTZ R166, R152.reuse, R151 ;  /* 0x0000009798a67220 */ /* 0x040fe40000410000 */
[----:B------:R-:W-:Y:S02]  /*7500*/  FMUL.FTZ R7, R152, R7 ;  /* 0x0000000798077220 */ /* 0x000fe40000410000 */
[C---:B------:R-:W-:Y:S01]  /*7510*/  FFMA.FTZ R151, R158.reuse, R151, -R6 ;  /* 0x000000979e977223 */ /* 0x040fe20000010806 */
[----:B------:R-:W-:Y:S01]  /*7520*/  SHFL.UP PT, R171, R171, 0x1, RZ ;  /* 0x04200000abab7989 */ /* 0x000fe200000e00ff */
[C---:B------:R-:W-:Y:S02]  /*7530*/  FFMA.FTZ R166, R158.reuse, R165, R166 ;  /* 0x000000a59ea67223 */ /* 0x040fe400000100a6 */
[----:B------:R-:W-:Y:S01]  /*7540*/  @P4 FFMA.FTZ R158, R158, R5, -R7 ;  /* 0x000000059e9e4223 */ /* 0x000fe20000010807 */
[----:B------:R0:W1:Y:S01]  /*7550*/  SHFL.IDX PT, R165, R12, RZ, 0x1f ;  /* 0x00001fff0ca57589 */ /* 0x00006200000e0000 */
[----:B------:R-:W-:Y:S01]  /*7560*/  @P4 FADD.FTZ R161, R161, R166 ;  /* 0x000000a6a1a14221 */ /* 0x000fe20000010000 */
[----:B------:R-:W-:Y:S01]  /*7570*/  HFMA2.MMA R5, -RZ, RZ, 0, 0 ;  /* 0x00000000ff057435 */ /* 0x000fe200000001ff */
[----:B------:R-:W-:Y:S01]  /*7580*/  @P4 FADD.FTZ R162, R162, R151 ;  /* 0x00000097a2a24221 */ /* 0x000fe20000010000 */
[----:B------:R-:W-:Y:S01]  /*7590*/  CS2R R6, SRZ ;  /* 0x0000000000067805 */ /* 0x000fe2000001ff00 */
[----:B------:R-:W2:Y:S01]  /*75a0*/  SHFL.UP PT, R158, R158, 0x1, RZ ;  /* 0x042000009e9e7989 */ /* 0x000ea200000e00ff */
[----:B------:R-:W-:Y:S01]  /*75b0*/  FFMA.FTZ R174, R138, R175, R174 ;  /* 0x000000af8aae7223 */ /* 0x000fe200000100ae */
[----:B------:R-:W-:Y:S01]  /*75c0*/  ISETP.GT.U32.AND P4, PT, R201, 0x1b, PT ;  /* 0x0000001bc900780c */ /* 0x000fe20003f84070 */
[C---:B------:R-:W-:Y:S01]  /*75d0*/  FMUL.FTZ R177, R139.reuse, -R172 ;  /* 0x800000ac8bb17220 */ /* 0x040fe20000410000 */
[----:B------:R-:W3:Y:S01]  /*75e0*/  SHFL.UP PT, R161, R161, 0x1, RZ ;  /* 0x04200000a1a17989 */ /* 0x000ee200000e00ff */
[----:B------:R-:W-:-:S02]  /*75f0*/  FMUL.FTZ R175, R139, -R174 ;  /* 0x800000ae8baf7220 */ /* 0x000fc40000410000 */
[C---:B------:R-:W-:Y:S01]  /*7600*/  FFMA.FTZ R177, R140.reuse, R174, R177 ;  /* 0x000000ae8cb17223 */ /* 0x040fe200000100b1 */
[----:B------:R-:W4:Y:S01]  /*7610*/  SHFL.UP PT, R162, R162, 0x1, RZ ;  /* 0x04200000a2a27989 */ /* 0x000f2200000e00ff */
[----:B------:R-:W-:Y:S02]  /*7620*/  FFMA.FTZ R175, R140, R172, -R175 ;  /* 0x000000ac8caf7223 */ /* 0x000fe400000108af */
[C---:B------:R-:W-:Y:S01]  /*7630*/  FMUL.FTZ R152, R102.reuse, R155 ;  /* 0x0000009b66987220 */ /* 0x040fe20000410000 */
[----:B------:R-:W4:Y:S01]  /*7640*/  @!P0 LDS.128 R4, [UR7+0x1980] ;  /* 0x00198007ff048984 */ /* 0x000f220008000c00 */
[----:B------:R-:W-:Y:S01]  /*7650*/  FMUL.FTZ R166, R141, -R175 ;  /* 0x800000af8da67220 */ /* 0x000fe20000410000 */
[----:B------:R-:W-:Y:S01]  /*7660*/  ISETP.NE.AND P0, PT, R201, 0x1f, PT ;  /* 0x0000001fc900780c */ /* 0x000fe20003f05270 */
[----:B------:R-:W-:Y:S02]  /*7670*/  FMUL.FTZ R151, R102, R156 ;  /* 0x0000009c66977220 */ /* 0x000fe40000410000 */
[----:B0-----:R-:W-:-:S02]  /*7680*/  FMUL.FTZ R12, R141, -R177 ;  /* 0x800000b18d0c7220 */ /* 0x001fc40000410000 */
[----:B------:R-:W-:Y:S02]  /*7690*/  FFMA.FTZ R177, R142, R177, R166 ;  /* 0x000000b18eb17223 */ /* 0x000fe400000100a6 */
[----:B-1----:R-:W-:Y:S02]  /*76a0*/  FMUL.FTZ R166, R171, R165 ;  /* 0x000000a5aba67220 */ /* 0x002fe40000410000 */
[----:B------:R-:W-:Y:S02]  /*76b0*/  FADD.FTZ R176, -R151, R176 ;  /* 0x000000b097b07221 */ /* 0x000fe40000010100 */
[----:B------:R-:W-:Y:S02]  /*76c0*/  FADD.FTZ R179, R152, R179 ;  /* 0x000000b398b37221 */ /* 0x000fe40000010000 */
[----:B------:R-:W-:Y:S02]  /*76d0*/  FFMA.FTZ R175, R142, R175, -R12 ;  /* 0x000000af8eaf7223 */ /* 0x000fe4000001080c */
[----:B------:R-:W-:-:S02]  /*76e0*/  FMUL.FTZ R12, R171, R13 ;  /* 0x0000000dab0c7220 */ /* 0x000fc40000410000 */
[C---:B--2---:R-:W-:Y:S02]  /*76f0*/  FFMA.FTZ R166, R158.reuse, R13, R166 ;  /* 0x0000000d9ea67223 */ /* 0x044fe400000100a6 */
[C---:B------:R-:W-:Y:S02]  /*7700*/  FMUL.FTZ R172, R143.reuse, -R176 ;  /* 0x800000b08fac7220 */ /* 0x040fe40000410000 */
[----:B------:R-:W-:Y:S02]  /*7710*/  FMUL.FTZ R213, R143, -R179 ;  /* 0x800000b38fd57220 */ /* 0x000fe40000410000 */
[----:B------:R-:W-:Y:S02]  /*7720*/  FFMA.FTZ R171, R158, R165, -R12 ;  /* 0x000000a59eab7223 */ /* 0x000fe4000001080c */
[----:B---3--:R-:W-:Y:S02]  /*7730*/  @P2 FADD.FTZ R13, R161, R166 ;  /* 0x000000a6a10d2221 */ /* 0x008fe40000010000 */
[----:B------:R-:W-:-:S02]  /*7740*/  FMUL.FTZ R12, R101, R155 ;  /* 0x0000009b650c7220 */ /* 0x000fc40000410000 */
[C---:B------:R-:W-:Y:S02]  /*7750*/  FFMA.FTZ R179, R144.reuse, R179, -R172 ;  /* 0x000000b390b37223 */ /* 0x040fe400000108ac */
[----:B------:R-:W-:Y:S02]  /*7760*/  FFMA.FTZ R176, R144, R176, R213 ;  /* 0x000000b090b07223 */ /* 0x000fe400000100d5 */
[C---:B------:R-:W-:Y:S02]  /*7770*/  FMUL.FTZ R216, R143.reuse, -R177 ;  /* 0x800000b18fd87220 */ /* 0x040fe40000410000 */
[----:B------:R-:W-:Y:S02]  /*7780*/  FMUL.FTZ R215, R143, -R175 ;  /* 0x800000af8fd77220 */ /* 0x000fe40000410000 */
[----:B------:R-:W-:Y:S02]  /*7790*/  FMUL.FTZ R155, R101, R156 ;  /* 0x0000009c659b7220 */ /* 0x000fe40000410000 */
[----:B----4-:R-:W-:Y:S01]  /*77a0*/  @P2 FADD.FTZ R165, R162, R171 ;  /* 0x000000aba2a52221 */ /* 0x010fe20000010000 */
[----:B------:R-:W-:Y:S01]  /*77b0*/  ISETP.GT.U32.AND P2, PT, R201, 0x1d, PT ;  /* 0x0000001dc900780c */ /* 0x000fe20003f44070 */
[----:B------:R-:W-:-:S02]  /*77c0*/  FMUL.FTZ R156, R9, R13 ;  /* 0x0000000d099c7220 */ /* 0x000fc40000410000 */
[C---:B------:R-:W-:Y:S02]  /*77d0*/  FFMA.FTZ R216, R144.reuse, R175, -R216 ;  /* 0x000000af90d87223 */ /* 0x040fe400000108d8 */
[----:B------:R-:W-:Y:S02]  /*77e0*/  FFMA.FTZ R215, R144, R177, R215 ;  /* 0x000000b190d77223 */ /* 0x000fe400000100d7 */
[----:B------:R-:W-:Y:S01]  /*77f0*/  FADD.FTZ R214, R12, R179 ;  /* 0x000000b30cd67221 */ /* 0x000fe20000010000 */
[----:B------:R0:W1:Y:S01]  /*7800*/  SHFL.DOWN PT, R158, R216, 0x1, 0x1f ;  /* 0x08201f00d89e7f89 */ /* 0x00006200000e0000 */
[----:B------:R-:W-:Y:S02]  /*7810*/  FADD.FTZ R213, -R155, R176 ;  /* 0x000000b09bd57221 */ /* 0x000fe40000010100 */
[-C--:B------:R-:W-:Y:S01]  /*7820*/  FMUL.FTZ R9, R9, R165.reuse ;  /* 0x000000a509097220 */ /* 0x080fe20000410000 */
[----:B------:R0:W2:Y:S01]  /*7830*/  SHFL.DOWN PT, R162, R215, 0x1, 0x1f ;  /* 0x08201f00d7a27f89 */ /* 0x0000a200000e0000 */
[----:B------:R-:W-:-:S03]  /*7840*/  FFMA.FTZ R165, R8, R165, -R156 ;  /* 0x000000a508a57223 */ /* 0x000fc6000001089c */
[----:B------:R0:W3:Y:S04]  /*7850*/  SHFL.DOWN PT, R156, R214, 0x1, 0x1f ;  /* 0x08201f00d69c7f89 */ /* 0x0000e800000e0000 */
[----:B------:R0:W4:Y:S01]  /*7860*/  SHFL.DOWN PT, R166, R213, 0x1, 0x1f ;  /* 0x08201f00d5a67f89 */ /* 0x00012200000e0000 */
[----:B------:R-:W-:Y:S05]  /*7870*/  @!P0 BRA `(.L_x_8142) ;  /* 0x000000b000008947 */ /* 0x000fea0003800000 */
[C---:B----4-:R-:W-:Y:S02]  /*7880*/  FMUL.FTZ R171, R215.reuse, R166 ;  /* 0x000000a6d7ab7220 */ /* 0x050fe40000410000 */
[C---:B--2---:R-:W-:Y:S02]  /*7890*/  FMUL.FTZ R161, R215.reuse, R162 ;  /* 0x000000a2d7a17220 */ /* 0x044fe40000410000 */
[-C--:B---3--:R-:W-:Y:S02]  /*78a0*/  FMUL.FTZ R175, R215, R156.reuse ;  /* 0x0000009cd7af7220 */ /* 0x088fe40000410000 */
[----:B------:R-:W-:-:S02]  /*78b0*/  FFMA.FTZ R171, R216, R156, -R171 ;  /* 0x0000009cd8ab7223 */ /* 0x000fc400000108ab */
[-C--:B01----:R-:W-:Y:S02]  /*78c0*/  FMUL.FTZ R215, R215, R158.reuse ;  /* 0x0000009ed7d77220 */ /* 0x083fe40000410000 */
[C---:B------:R-:W-:Y:S02]  /*78d0*/  FFMA.FTZ R161, R216.reuse, R158, -R161 ;  /* 0x0000009ed8a17223 */ /* 0x040fe400000108a1 */
[C---:B------:R-:W-:Y:S02]  /*78e0*/  FFMA.FTZ R156, R216.reuse, R166, R175 ;  /* 0x000000a6d89c7223 */ /* 0x040fe400000100af */
[----:B------:R-:W-:Y:S01]  /*78f0*/  FFMA.FTZ R215, R216, R162, R215 ;  /* 0x000000a2d8d77223 */ /* 0x000fe200000100d7 */
[----:B------:R-:W-:Y:S01]  /*7900*/  MOV R216, R161 ;  /* 0x000000a100d87202 */ /* 0x000fe20000000f00 */
[----:B------:R-:W-:Y:S02]  /*7910*/  FADD.FTZ R214, R214, R171 ;  /* 0x000000abd6d67221 */ /* 0x000fe40000010000 */
[----:B------:R-:W-:-:S02]  /*7920*/  FADD.FTZ R213, R213, R156 ;  /* 0x0000009cd5d57221 */ /* 0x000fc40000010000 */
.L_x_8142:
[----:B------:R-:W-:Y:S05]  /*7930*/  BSYNC B0 ;  /* 0x0000000000007941 */ /* 0x000fea0003800000 */
.L_x_8141:
[----:B-1----:R1:W0:Y:S01]  /*7940*/  SHFL.DOWN PT, R158, R216, 0x2, 0x1f ;  /* 0x08401f00d89e7f89 */ /* 0x00222200000e0000 */
[----:B------:R-:W-:Y:S01]  /*7950*/  BSSY B0, `(.L_x_8143) ;  /* 0x0000012000007945 */ /* 0x000fe20003800000 */
[----:B------:R-:W-:-:S02]  /*7960*/  FFMA.FTZ R8, R8, R13, R9 ;  /* 0x0000000d08087223 */ /* 0x000fc40000010009 */
[----:B--2---:R1:W2:Y:S01]  /*7970*/  SHFL.DOWN PT, R162, R215, 0x2, 0x1f ;  /* 0x08401f00d7a27f89 */ /* 0x0042a200000e0000 */
[----:B------:R-:W-:-:S03]  /*7980*/  FADD.FTZ R164, R164, R165 ;  /* 0x000000a5a4a47221 */ /* 0x000fc60000010000 */
[----:B---3--:R1:W3:Y:S04]  /*7990*/  SHFL.DOWN PT, R156, R214, 0x2, 0x1f ;  /* 0x08401f00d69c7f89 */ /* 0x0082e800000e0000 */
[----:B----4-:R1:W4:Y:S01]  /*79a0*/  SHFL.DOWN PT, R166, R213, 0x2, 0x1f ;  /* 0x08401f00d5a67f89 */ /* 0x01032200000e0000 */
[----:B------:R-:W-:Y:S05]  /*79b0*/  @P2 BRA `(.L_x_8144) ;  /* 0x000000b000002947 */ /* 0x000fea0003800000 */
        /* <DEDUP_REMOVED lines=11> */
.L_x_8144:
[----:B------:R-:W-:Y:S05]  /*7a70*/  BSYNC B0 ;  /* 0x0000000000007941 */ /* 0x000fea0003800000 */
.L_x_8143:
[----:B0-----:R0:W1:Y:S01]  /*7a80*/  SHFL.DOWN PT, R158, R216, 0x4, 0x1f ;  /* 0x08801f00d89e7f89 */ /* 0x00106200000e0000 */
[----:B------:R-:W-:Y:S01]  /*7a90*/  BSSY B0, `(.L_x_8145) ;  /* 0x0000011000007945 */ /* 0x000fe20003800000 */
[----:B------:R-:W-:-:S02]  /*7aa0*/  FADD.FTZ R8, RZ, R8 ;  /* 0x00000008ff087221 */ /* 0x000fc40000010000 */
[----:B--2---:R0:W2:Y:S04]  /*7ab0*/  SHFL.DOWN PT, R162, R215, 0x4, 0x1f ;  /* 0x08801f00d7a27f89 */ /* 0x0040a800000e0000 */
[----:B---3--:R0:W3:Y:S04]  /*7ac0*/  SHFL.DOWN PT, R156, R214, 0x4, 0x1f ;  /* 0x08801f00d69c7f89 */ /* 0x0080e800000e0000 */
[----:B----4-:R0:W4:Y:S01]  /*7ad0*/  SHFL.DOWN PT, R166, R213, 0x4, 0x1f ;  /* 0x08801f00d5a67f89 */ /* 0x01012200000e0000 */
[----:B------:R-:W-:Y:S05]  /*7ae0*/  @P4 BRA `(.L_x_8146) ;  /* 0x000000b000004947 */ /* 0x000fea0003800000 */
[C---:B----4-:R-:W-:Y:S02]  /*7af0*/  FMUL.FTZ R13, R215.reuse, R166 ;  /* 0x000000a6d70d7220 */ /* 0x050fe40000410000 */
[----:B--2---:R-:W-:-:S02]  /*7b00*/  FMUL.FTZ R9, R215, R162 ;  /* 0x000000a2d7097220 */ /* 0x004fc40000410000 */
[CC--:B---3--:R-:W-:Y:S02]  /*7b10*/  FMUL.FTZ R161, R215.reuse, R156.reuse ;  /* 0x0000009cd7a17220 */ /* 0x0c8fe40000410000 */
[C---:B------:R-:W-:Y:S02]  /*7b20*/  FFMA.FTZ R13, R216.reuse, R156, -R13 ;  /* 0x0000009cd80d7223 */ /* 0x040fe4000001080d */
[-C--:B01----:R-:W-:Y:S02]  /*7b30*/  FMUL.FTZ R215, R215, R158.reuse ;  /* 0x0000009ed7d77220 */ /* 0x083fe40000410000 */
[C---:B------:R-:W-:Y:S02]  /*7b40*/  FFMA.FTZ R9, R216.reuse, R158, -R9 ;  /* 0x0000009ed8097223 */ /* 0x040fe40000010809 */
[C---:B------:R-:W-:Y:S02]  /*7b50*/  FFMA.FTZ R156, R216.reuse, R166, R161 ;  /* 0x000000a6d89c7223 */ /* 0x040fe400000100a1 */
[----:B------:R-:W-:Y:S01]  /*7b60*/  FFMA.FTZ R215, R216, R162, R215 ;  /* 0x000000a2d8d77223 */ /* 0x000fe200000100d7 */
[----:B------:R-:W-:Y:S01]  /*7b70*/  MOV R216, R9 ;  /* 0x0000000900d87202 */ /* 0x000fe20000000f00 */
[----:B------:R-:W-:-:S02]  /*7b80*/  FADD.FTZ R214, R214, R13 ;  /* 0x0000000dd6d67221 */ /* 0x000fc40000010000 */
[----:B------:R-:W-:Y:S02]  /*7b90*/  FADD.FTZ R213, R213, R156 ;  /* 0x0000009cd5d57221 */ /* 0x000fe40000010000 */
.L_x_8146:
[----:B------:R-:W-:Y:S05]  /*7ba0*/  BSYNC B0 ;  /* 0x0000000000007941 */ /* 0x000fea0003800000 */
.L_x_8145:
[----:B-1----:R1:W0:Y:S01]  /*7bb0*/  SHFL.DOWN PT, R158, R216, 0x8, 0x1f ;  /* 0x09001f00d89e7f89 */ /* 0x00222200000e0000 */
[----:B------:R-:W-:Y:S01]  /*7bc0*/  BSSY B0, `(.L_x_8147) ;  /* 0x0000012000007945 */ /* 0x000fe20003800000 */
[C---:B------:R-:W-:Y:S02]  /*7bd0*/  FMUL.FTZ R9, R143.reuse, R8 ;  /* 0x000000088f097220 */ /* 0x040fe40000410000 */
[----:B--2---:R1:W2:Y:S01]  /*7be0*/  SHFL.DOWN PT, R162, R215, 0x8, 0x1f ;  /* 0x09001f00d7a27f89 */ /* 0x0042a200000e0000 */
[----:B------:R-:W-:-:S03]  /*7bf0*/  FMUL.FTZ R13, R143, R164 ;  /* 0x000000a48f0d7220 */ /* 0x000fc60000410000 */
        /* <DEDUP_REMOVED lines=14> */
.L_x_8148:
[----:B------:R-:W-:Y:S05]  /*7ce0*/  BSYNC B0 ;  /* 0x0000000000007941 */ /* 0x000fea0003800000 */
.L_x_8147:
[----:B0-----:R0:W1:Y:S01]  /*7cf0*/  SHFL.DOWN PT, R158, R216, 0x10, 0x1f ;  /* 0x0a001f00d89e7f89 */ /* 0x00106200000e0000 */
[----:B------:R-:W-:Y:S01]  /*7d00*/  BSSY B0, `(.L_x_8149) ;  /* 0x0000012000007945 */ /* 0x000fe20003800000 */
[----:B------:R-:W-:-:S02]  /*7d10*/  FFMA.FTZ R9, R144, R164, -R9 ;  /* 0x000000a490097223 */ /* 0x000fc40000010809 */
[----:B--2---:R0:W2:Y:S01]  /*7d20*/  SHFL.DOWN PT, R162, R215, 0x10, 0x1f ;  /* 0x0a001f00d7a27f89 */ /* 0x0040a200000e0000 */
[----:B------:R-:W-:-:S03]  /*7d30*/  FFMA.FTZ R13, R144, R8, R13 ;  /* 0x00000008900d7223 */ /* 0x000fc6000001000d */
        /* <DEDUP_REMOVED lines=14> */
.L_x_8150:
[----:B------:R-:W-:Y:S05]  /*7e20*/  BSYNC B0 ;  /* 0x0000000000007941 */ /* 0x000fea0003800000 */
.L_x_8149:
[----:B------:R-:W-:Y:S01]  /*7e30*/  FFMA.FTZ R161, R54, R129, R9 ;  /* 0x0000008136a17223 */ /* 0x000fe20000010009 */
[----:B------:R-:W-:Y:S01]  /*7e40*/  SHFL.DOWN PT, R177, R215, 0x1, 0x1f ;  /* 0x08201f00d7b17f89 */ /* 0x000fe200000e0000 */
[----:B------:R-:W-:Y:S01]  /*7e50*/  FADD.FTZ R9, RZ, R13 ;  /* 0x0000000dff097221 */ /* 0x000fe20000010000 */
[----:B------:R-:W-:Y:S01]  /*7e60*/  ISETP.GT.AND P0, PT, R49, 0x1e, PT ;  /* 0x0000001e3100780c */ /* 0x000fe20003f04270 */
[C---:B---3--:R-:W-:Y:S01]  /*7e70*/  FMUL.FTZ R156, R141.reuse, R161 ;  /* 0x000000a18d9c7220 */ /* 0x048fe20000410000 */
[----:B------:R-:W3:Y:S01]  /*7e80*/  SHFL.IDX PT, R174, R7, RZ, 0x1f ;  /* 0x00001fff07ae7589 */ /* 0x000ee200000e0000 */
[-C--:B------:R-:W-:Y:S01]  /*7e90*/  FMUL.FTZ R13, R141, R9.reuse ;  /* 0x000000098d0d7220 */ /* 0x080fe20000410000 */
[----:B------:R-:W-:Y:S01]  /*7ea0*/  ISETP.NE.AND P2, PT, R49, RZ, PT ;  /* 0x000000ff3100720c */ /* 0x000fe20003f45270 */
[C---:B------:R-:W-:Y:S01]  /*7eb0*/  FFMA.FTZ R156, R142.reuse, R9, R156 ;  /* 0x000000098e9c7223 */ /* 0x040fe2000001009c */
[----:B------:R-:W5:Y:S01]  /*7ec0*/  SHFL.IDX PT, R172, R6, RZ, 0x1f ;  /* 0x00001fff06ac7589 */ /* 0x000f6200000e0000 */
[----:B------:R-:W-:Y:S01]  /*7ed0*/  FFMA.FTZ R13, R142, R161, -R13 ;  /* 0x000000a18e0d7223 */ /* 0x000fe2000001080d */
[----:B------:R-:W-:Y:S01]  /*7ee0*/  BSSY B0, `(.L_x_8151) ;  /* 0x0000247000007945 */ /* 0x000fe20003800000 */
[----:B------:R-:W-:Y:S01]  /*7ef0*/  FADD.FTZ R156, RZ, R156 ;  /* 0x0000009cff9c7221 */ /* 0x000fe20000010000 */
[----:B------:R-:W0:Y:S01]  /*7f00*/  SHFL.DOWN PT, R176, R216, 0x1, 0x1f ;  /* 0x08201f00d8b07f89 */ /* 0x000e2200000e0000 */
[----:B----4-:R-:W-:-:S02]  /*7f10*/  FFMA.FTZ R166, R55, R126, R13 ;  /* 0x0000007e37a67223 */ /* 0x010fc4000001000d */
[C---:B------:R-:W-:Y:S01]  /*7f20*/  FMUL.FTZ R13, R139.reuse, R156 ;  /* 0x0000009c8b0d7220 */ /* 0x040fe20000410000 */
[----:B------:R-:W4:Y:S01]  /*7f30*/  SHFL.DOWN PT, R182, R214, 0x1, 0x1f ;  /* 0x08201f00d6b67f89 */ /* 0x000f2200000e0000 */
[----:B------:R-:W-:-:S03]  /*7f40*/  FMUL.FTZ R165, R139, R166 ;  /* 0x000000a68ba57220 */ /* 0x000fc60000410000 */
[----:B------:R-:W2:Y:S01]  /*7f50*/  SHFL.DOWN PT, R186, R213, 0x1, 0x1f ;  /* 0x08201f00d5ba7f89 */ /* 0x000ea200000e0000 */
[C---:B-1----:R-:W-:Y:S02]  /*7f60*/  FFMA.FTZ R158, R140.reuse, R156, R165 ;  /* 0x0000009c8c9e7223 */ /* 0x042fe400000100a5 */
[----:B------:R-:W-:Y:S01]  /*7f70*/  FFMA.FTZ R165, R140, R166, -R13 ;  /* 0x000000a68ca57223 */ /* 0x000fe2000001080d */
[----:B0-----:R-:W0:Y:S01]  /*7f80*/  SHFL.IDX PT, R215, R215, RZ, 0x1f ;  /* 0x00001fffd7d77589 */ /* 0x001e2200000e0000 */
[----:B------:R-:W-:Y:S02]  /*7f90*/  FADD.FTZ R13, RZ, R158 ;  /* 0x0000009eff0d7221 */ /* 0x000fe40000010000 */
[----:B------:R-:W-:Y:S01]  /*7fa0*/  FFMA.FTZ R165, R56, R127, R165 ;  /* 0x0000007f38a57223 */ /* 0x000fe200000100a5 */
[----:B------:R-:W1:Y:S01]  /*7fb0*/  SHFL.IDX PT, R216, R216, RZ, 0x1f ;  /* 0x00001fffd8d87589 */ /* 0x000e6200000e0000 */
[----:B---3--:R-:W-:Y:S02]  /*7fc0*/  @P3 FMUL.FTZ R171, R177, R174 ;  /* 0x000000aeb1ab3220 */ /* 0x008fe40000410000 */
[----:B------:R-:W-:Y:S01]  /*7fd0*/  FMUL.FTZ R158, R137, R13 ;  /* 0x0000000d899e7220 */ /* 0x000fe20000410000 */
[----:B------:R-:W3:Y:S01]  /*7fe0*/  SHFL.IDX PT, R213, R213, RZ, 0x1f ;  /* 0x00001fffd5d57589 */ /* 0x000ee200000e0000 */
[----:B-----5:R-:W-:-:S02]  /*7ff0*/  @P3 FMUL.FTZ R177, R177, R172 ;  /* 0x000000acb1b13220 */ /* 0x020fc40000410000 */
[-C--:B--2---:R-:W-:Y:S01]  /*8000*/  FMUL.FTZ R162, R137, R165.reuse ;  /* 0x000000a589a27220 */ /* 0x084fe20000410000 */
[----:B------:R-:W2:Y:S01]  /*8010*/  SHFL.IDX PT, R214, R214, RZ, 0x1f ;  /* 0x00001fffd6d67589 */ /* 0x000ea200000e0000 */
[C---:B------:R-:W-:Y:S02]  /*8020*/  @P3 FFMA.FTZ R175, R176.reuse, R172, -R171 ;  /* 0x000000acb0af3223 */ /* 0x040fe400000108ab */
[----:B------:R-:W-:Y:S02]  /*8030*/  @P3 FFMA.FTZ R177, R176, R174, R177 ;  /* 0x000000aeb0b13223 */ /* 0x000fe400000100b1 */
[C---:B------:R-:W-:Y:S02]  /*8040*/  FFMA.FTZ R158, R138.reuse, R165, -R158 ;  /* 0x000000a58a9e7223 */ /* 0x040fe4000001089e */
[----:B------:R-:W-:Y:S02]  /*8050*/  FFMA.FTZ R171, R138, R13, R162 ;  /* 0x0000000d8aab7223 */ /* 0x000fe400000100a2 */
[----:B----4-:R-:W-:-:S02]  /*8060*/  @P3 FADD.FTZ R172, R182, R175 ;  /* 0x000000afb6ac3221 */ /* 0x010fc40000010000 */
[----:B------:R-:W-:Y:S02]  /*8070*/  @P3 FADD.FTZ R174, R186, R177 ;  /* 0x000000b1baae3221 */ /* 0x000fe40000010000 */
[----:B------:R-:W-:Y:S02]  /*8080*/  FFMA.FTZ R162, R57, R124, R158 ;  /* 0x0000007c39a27223 */ /* 0x000fe4000001009e */
[----:B------:R-:W-:Y:S02]  /*8090*/  FADD.FTZ R158, RZ, R171 ;  /* 0x000000abff9e7221 */ /* 0x000fe40000010000 */
[-C--:B------:R-:W-:Y:S02]  /*80a0*/  FMUL.FTZ R177, R172, -R11.reuse ;  /* 0x8000000bacb17220 */ /* 0x080fe40000410000 */
[----:B------:R-:W-:Y:S02]  /*80b0*/  FMUL.FTZ R175, R174, -R11 ;  /* 0x8000000baeaf7220 */ /* 0x000fe40000410000 */
[----:B------:R-:W-:-:S02]  /*80c0*/  FMUL.FTZ R171, R135, R162 ;  /* 0x000000a287ab7220 */ /* 0x000fc40000410000 */
[----:B------:R-:W-:Y:S02]  /*80d0*/  FMUL.FTZ R11, R135, R158 ;  /* 0x0000009e870b7220 */ /* 0x000fe40000410000 */
[-C--:B------:R-:W-:Y:S02]  /*80e0*/  FFMA.FTZ R174, R174, R10.reuse, R177 ;  /* 0x0000000aaeae7223 */ /* 0x080fe400000100b1 */
[----:B------:R-:W-:Y:S02]  /*80f0*/  FFMA.FTZ R175, R172, R10, -R175 ;  /* 0x0000000aacaf7223 */ /* 0x000fe400000108af */
[C---:B------:R-:W-:Y:S02]  /*8100*/  FFMA.FTZ R10, R136.reuse, R158, R171 ;  /* 0x0000009e880a7223 */ /* 0x040fe400000100ab */
[----:B------:R-:W-:Y:S02]  /*8110*/  FFMA.FTZ R172, R136, R162, -R11 ;  /* 0x000000a288ac7223 */ /* 0x000fe4000001080b */
[----:B------:R-:W-:-:S02]  /*8120*/  FADD.FTZ R11, -R163, R174 ;  /* 0x000000aea30b7221 */ /* 0x000fc40000010100 */
[----:B------:R-:W-:Y:S02]  /*8130*/  FADD.FTZ R163, R168, R175 ;  /* 0x000000afa8a37221 */ /* 0x000fe40000010000 */
[----:B------:R-:W-:Y:S02]  /*8140*/  FADD.FTZ R10, RZ, R10 ;  /* 0x0000000aff0a7221 */ /* 0x000fe40000010000 */
[----:B------:R-:W-:Y:S02]  /*8150*/  FFMA.FTZ R172, R58, R125, R172 ;  /* 0x0000007d3aac7223 */ /* 0x000fe400000100ac */
[C---:B------:R-:W-:Y:S02]  /*8160*/  FMUL.FTZ R174, R133.reuse, -R11 ;  /* 0x8000000b85ae7220 */ /* 0x040fe40000410000 */
[----:B------:R-:W-:Y:S02]  /*8170*/  FMUL.FTZ R175, R133, -R163 ;  /* 0x800000a385af7220 */ /* 0x000fe40000410000 */
[----:B------:R-:W-:-:S02]  /*8180*/  FMUL.FTZ R168, R159, R10 ;  /* 0x0000000a9fa87220 */ /* 0x000fc40000410000 */
[-C--:B------:R-:W-:Y:S02]  /*8190*/  FMUL.FTZ R171, R159, R172.reuse ;  /* 0x000000ac9fab7220 */ /* 0x080fe40000410000 */
[C---:B------:R-:W-:Y:S02]  /*81a0*/  FFMA.FTZ R174, R134.reuse, R163, -R174 ;  /* 0x000000a386ae7223 */ /* 0x040fe400000108ae */
[----:B------:R-:W-:Y:S02]  /*81b0*/  FFMA.FTZ R175, R134, R11, R175 ;  /* 0x0000000b86af7223 */ /* 0x000fe400000100af */
[C---:B------:R-:W-:Y:S02]  /*81c0*/  FFMA.FTZ R168, R157.reuse, R172, -R168 ;  /* 0x000000ac9da87223 */ /* 0x040fe400000108a8 */
[----:B------:R-:W-:Y:S02]  /*81d0*/  FFMA.FTZ R171, R157, R10, R171 ;  /* 0x0000000a9dab7223 */ /* 0x000fe400000100ab */
[----:B------:R-:W-:-:S02]  /*81e0*/  FADD.FTZ R167, R167, R174 ;  /* 0x000000aea7a77221 */ /* 0x000fc40000010000 */
[----:B------:R-:W-:Y:S02]  /*81f0*/  FADD.FTZ R170, -R170, R175 ;  /* 0x000000afaaaa7221 */ /* 0x000fe40000010100 */
[----:B------:R-:W-:Y:S02]  /*8200*/  FFMA.FTZ R176, R59, R122, R168 ;  /* 0x0000007a3bb07223 */ /* 0x000fe400000100a8 */
[----:B------:R-:W-:Y:S02]  /*8210*/  FADD.FTZ R168, RZ, R171 ;  /* 0x000000abffa87221 */ /* 0x000fe40000010000 */
[C---:B------:R-:W-:Y:S02]  /*8220*/  FMUL.FTZ R177, R208.reuse, -R167 ;  /* 0x800000a7d0b17220 */ /* 0x040fe40000410000 */
[----:B------:R-:W-:Y:S02]  /*8230*/  FMUL.FTZ R174, R208, -R170 ;  /* 0x800000aad0ae7220 */ /* 0x000fe40000410000 */
[----:B------:R-:W-:-:S02]  /*8240*/  FMUL.FTZ R175, R198, R176 ;  /* 0x000000b0c6af7220 */ /* 0x000fc40000410000 */
[----:B------:R-:W-:Y:S02]  /*8250*/  FMUL.FTZ R171, R198, R168 ;  /* 0x000000a8c6ab7220 */ /* 0x000fe40000410000 */
[C---:B------:R-:W-:Y:S02]  /*8260*/  FFMA.FTZ R186, R206.reuse, R170, R177 ;  /* 0x000000aaceba7223 */ /* 0x040fe400000100b1 */
        /* <DEDUP_REMOVED lines=54> */
[C---:B------:R-:W-:Y:S02]  /*85d0*/  FMUL.FTZ R192, R191.reuse, -R185 ;  /* 0x800000b9bfc07220 */ /* 0x040fe40000410000 */
[----:B------:R-:W-:Y:S02]  /*85e0*/  FFMA.FTZ R220, R64, R131, R220 ;  /* 0x0000008340dc7223 */ /* 0x000fe400000100dc */
[----:B------:R-:W-:Y:S02]  /*85f0*/  FMUL.FTZ R194, R191, -R187 ;  /* 0x800000bbbfc27220 */ /* 0x000fe40000410000 */
[----:B------:R-:W-:-:S02]  /*8600*/  FMUL.FTZ R191, R197, R218 ;  /* 0x000000dac5bf7220 */ /* 0x000fc40000410000 */
[----:B------:R-:W-:Y:S02]  /*8610*/  FFMA.FTZ R192, R189, R187, -R192 ;  /* 0x000000bbbdc07223 */ /* 0x000fe400000108c0 */
[-C--:B------:R-:W-:Y:S02]  /*8620*/  FMUL.FTZ R197, R197, R220.reuse ;  /* 0x000000dcc5c57220 */ /* 0x080fe40000410000 */
[----:B------:R-:W-:Y:S02]  /*8630*/  FFMA.FTZ R207, R189, R185, R194 ;  /* 0x000000b9bdcf7223 */ /* 0x000fe400000100c2 */
[----:B------:R-:W-:Y:S02]  /*8640*/  FFMA.FTZ R191, R195, R220, -R191 ;  /* 0x000000dcc3bf7223 */ /* 0x000fe400000108bf */
[----:B------:R-:W-:Y:S02]  /*8650*/  FADD.FTZ R189, R205, R192 ;  /* 0x000000c0cdbd7221 */ /* 0x000fe40000010000 */
[----:B------:R-:W-:-:S02]  /*8660*/  FFMA.FTZ R194, R195, R218, R197 ;  /* 0x000000dac3c27223 */ /* 0x000fc400000100c5 */
[----:B------:R-:W-:Y:S02]  /*8670*/  FADD.FTZ R192, -R196, R207 ;  /* 0x000000cfc4c07221 */ /* 0x000fe40000010100 */
[----:B------:R-:W-:Y:S02]  /*8680*/  FFMA.FTZ R196, R65, R130, R191 ;  /* 0x0000008241c47223 */ /* 0x000fe400000100bf */
[----:B------:R-:W-:Y:S02]  /*8690*/  FADD.FTZ R194, RZ, R194 ;  /* 0x000000c2ffc27221 */ /* 0x000fe40000010000 */
[C---:B------:R-:W-:Y:S02]  /*86a0*/  FMUL.FTZ R195, R204.reuse, -R192 ;  /* 0x800000c0ccc37220 */ /* 0x040fe40000410000 */
[----:B------:R-:W-:Y:S02]  /*86b0*/  FMUL.FTZ R197, R204, -R189 ;  /* 0x800000bdccc57220 */ /* 0x000fe40000410000 */
[----:B------:R-:W-:-:S02]  /*86c0*/  FMUL.FTZ R191, R203, R196 ;  /* 0x000000c4cbbf7220 */ /* 0x000fc40000410000 */
[----:B------:R-:W-:Y:S02]  /*86d0*/  FMUL.FTZ R203, R203, R194 ;  /* 0x000000c2cbcb7220 */ /* 0x000fe40000410000 */
[C---:B------:R-:W-:Y:S02]  /*86e0*/  FFMA.FTZ R205, R202.reuse, R189, -R195 ;  /* 0x000000bdcacd7223 */ /* 0x040fe400000108c3 */
[----:B------:R-:W-:Y:S02]  /*86f0*/  FFMA.FTZ R202, R202, R192, R197 ;  /* 0x000000c0caca7223 */ /* 0x000fe400000100c5 */
[C---:B------:R-:W-:Y:S02]  /*8700*/  FFMA.FTZ R197, R193.reuse, R194, R191 ;  /* 0x000000c2c1c57223 */ /* 0x040fe400000100bf */
[----:B------:R-:W-:Y:S02]  /*8710*/  FFMA.FTZ R195, R193, R196, -R203 ;  /* 0x000000c4c1c37223 */ /* 0x000fe400000108cb */
[----:B------:R-:W-:-:S02]  /*8720*/  FADD.FTZ R191, R212, R205 ;  /* 0x000000cdd4bf7221 */ /* 0x000fc40000010000 */
[----:B------:R-:W-:Y:S02]  /*8730*/  FADD.FTZ R193, -R211, R202 ;  /* 0x000000cad3c17221 */ /* 0x000fe40000010100 */
[C---:B------:R-:W-:Y:S02]  /*8740*/  FMUL.FTZ R203, R198.reuse, -R191 ;  /* 0x800000bfc6cb7220 */ /* 0x040fe40000410000 */
[-C--:B------:R-:W-:Y:S02]  /*8750*/  FMUL.FTZ R198, R198, -R193.reuse ;  /* 0x800000c1c6c67220 */ /* 0x080fe40000410000 */
[C---:B------:R-:W-:Y:S02]  /*8760*/  FFMA.FTZ R207, R200.reuse, R193, R203 ;  /* 0x000000c1c8cf7223 */ /* 0x040fe400000100cb */
[----:B------:R-:W-:Y:S02]  /*8770*/  FADD.FTZ R197, RZ, R197 ;  /* 0x000000c5ffc57221 */ /* 0x000fe40000010000 */
[----:B------:R-:W-:-:S02]  /*8780*/  FFMA.FTZ R205, R200, R191, -R198 ;  /* 0x000000bfc8cd7223 */ /* 0x000fc400000108c6 */
[----:B------:R-:W-:Y:S02]  /*8790*/  FFMA.FTZ R195, R66, R119, R195 ;  /* 0x0000007742c37223 */ /* 0x000fe400000100c3 */
[C---:B0-----:R-:W-:Y:S02]  /*87a0*/  FMUL.FTZ R203, R215.reuse, R7 ;  /* 0x00000007d7cb7220 */ /* 0x041fe40000410000 */
[----:B------:R-:W-:Y:S02]  /*87b0*/  FMUL.FTZ R200, R215, R6 ;  /* 0x00000006d7c87220 */ /* 0x000fe40000410000 */
[----:B------:R-:W-:Y:S02]  /*87c0*/  FADD.FTZ R198, -R210, R207 ;  /* 0x000000cfd2c67221 */ /* 0x000fe40000010100 */
[----:B------:R-:W-:Y:S02]  /*87d0*/  FMUL.FTZ R202, R208, R197 ;  /* 0x000000c5d0ca7220 */ /* 0x000fe40000410000 */
[----:B------:R-:W-:-:S02]  /*87e0*/  FADD.FTZ R160, R160, R205 ;  /* 0x000000cda0a07221 */ /* 0x000fc40000010000 */
[----:B------:R-:W-:Y:S02]  /*87f0*/  FMUL.FTZ R208, R208, R195 ;  /* 0x000000c3d0d07220 */ /* 0x000fe40000410000 */
[C---:B-1----:R-:W-:Y:S02]  /*8800*/  FFMA.FTZ R203, R216.reuse, R6, -R203 ;  /* 0x00000006d8cb7223 */ /* 0x042fe400000108cb */
[----:B------:R-:W-:Y:S02]  /*8810*/  FFMA.FTZ R204, R216, R7, R200 ;  /* 0x00000007d8cc7223 */ /* 0x000fe400000100c8 */
[C---:B------:R-:W-:Y:S02]  /*8820*/  FMUL.FTZ R6, R159.reuse, -R198 ;  /* 0x800000c69f067220 */ /* 0x040fe40000410000 */
[----:B------:R-:W-:Y:S02]  /*8830*/  FMUL.FTZ R200, R159, -R160 ;  /* 0x800000a09fc87220 */ /* 0x000fe40000410000 */
[----:B------:R-:W-:-:S02]  /*8840*/  FFMA.FTZ R208, R206, R197, R208 ;  /* 0x000000c5ced07223 */ /* 0x000fc400000100d0 */
[C---:B------:R-:W-:Y:S02]  /*8850*/  FFMA.FTZ R159, R157.reuse, R160, -R6 ;  /* 0x000000a09d9f7223 */ /* 0x040fe40000010806 */
[----:B------:R-:W-:Y:S02]  /*8860*/  FFMA.FTZ R202, R206, R195, -R202 ;  /* 0x000000c3ceca7223 */ /* 0x000fe400000108ca */
[----:B------:R-:W-:Y:S02]  /*8870*/  FFMA.FTZ R6, R157, R198, R200 ;  /* 0x000000c69d067223 */ /* 0x000fe400000100c8 */
[----:B------:R-:W-:Y:S02]  /*8880*/  FADD.FTZ R200, RZ, R208 ;  /* 0x000000d0ffc87221 */ /* 0x000fe40000010000 */
[----:B------:R-:W-:Y:S02]  /*8890*/  FFMA.FTZ R202, R67, R118, R202 ;  /* 0x0000007643ca7223 */ /* 0x000fe400000100ca */
[----:B------:R-:W-:-:S02]  /*88a0*/  FMUL.FTZ R157, R133, R200 ;  /* 0x000000c8859d7220 */ /* 0x000fc40000410000 */
[----:B------:R-:W-:Y:S02]  /*88b0*/  FADD.FTZ R154, R154, R159 ;  /* 0x0000009f9a9a7221 */ /* 0x000fe40000010000 */
[----:B------:R-:W-:Y:S02]  /*88c0*/  FADD.FTZ R153, -R153, R6 ;  /* 0x0000000699997221 */ /* 0x000fe40000010100 */
[----:B------:R-:W-:Y:S02]  /*88d0*/  FMUL.FTZ R7, R215, R5 ;  /* 0x00000005d7077220 */ /* 0x000fe40000410000 */
[-C--:B------:R-:W-:Y:S02]  /*88e0*/  FMUL.FTZ R159, R133, R202.reuse ;  /* 0x000000ca859f7220 */ /* 0x080fe40000410000 */
[----:B------:R-:W-:Y:S02]  /*88f0*/  FFMA.FTZ R133, R134, R202, -R157 ;  /* 0x000000ca86857223 */ /* 0x000fe4000001089d */
[----:B------:R-:W-:-:S02]  /*8900*/  FMUL.FTZ R157, R135, -R154 ;  /* 0x8000009a879d7220 */ /* 0x000fc40000410000 */
[-C--:B------:R-:W-:Y:S02]  /*8910*/  FMUL.FTZ R215, R215, R4.reuse ;  /* 0x00000004d7d77220 */ /* 0x080fe40000410000 */
[-C--:B------:R-:W-:Y:S02]  /*8920*/  FMUL.FTZ R135, R135, -R153.reuse ;  /* 0x8000009987877220 */ /* 0x080fe40000410000 */
[----:B------:R-:W-:Y:S02]  /*8930*/  FFMA.FTZ R4, R216, R4, -R7 ;  /* 0x00000004d8047223 */ /* 0x000fe40000010807 */
[----:B---3--:R-:W-:Y:S02]  /*8940*/  FADD.FTZ R7, R213, R204 ;  /* 0x000000ccd5077221 */ /* 0x008fe40000010000 */
[C---:B------:R-:W-:Y:S02]  /*8950*/  FFMA.FTZ R204, R136.reuse, R153, R157 ;  /* 0x0000009988cc7223 */ /* 0x040fe4000001009d */
[----:B------:R-:W-:-:S02]  /*8960*/  FFMA.FTZ R135, R136, R154, -R135 ;  /* 0x0000009a88877223 */ /* 0x000fc40000010887 */
[----:B------:R-:W-:Y:S02]  /*8970*/  FADD.FTZ R136, -R145, R204 ;  /* 0x000000cc91887221 */ /* 0x000fe40000010100 */
[----:B------:R-:W-:Y:S02]  /*8980*/  FADD.FTZ R146, R146, R135 ;  /* 0x0000008792927221 */ /* 0x000fe40000010000 */
[----:B------:R-:W-:Y:S02]  /*8990*/  FFMA.FTZ R157, R101, R164, RZ ;  /* 0x000000a4659d7223 */ /* 0x000fe400000100ff */
[C---:B------:R-:W-:Y:S02]  /*89a0*/  FMUL.FTZ R135, R137.reuse, -R136 ;  /* 0x8000008889877220 */ /* 0x040fe40000410000 */
[----:B------:R-:W-:Y:S02]  /*89b0*/  FMUL.FTZ R137, R137, -R146 ;  /* 0x8000009289897220 */ /* 0x000fe40000410000 */
[----:B------:R-:W-:-:S02]  /*89c0*/  FFMA.FTZ R134, R134, R200, R159 ;  /* 0x000000c886867223 */ /* 0x000fc4000001009f */
[----:B------:R-:W-:Y:S02]  /*89d0*/  FFMA.FTZ R159, R101, -R8, RZ ;  /* 0x80000008659f7223 */ /* 0x000fe400000100ff */
[----:B------:R-:W-:Y:S02]  /*89e0*/  FFMA.FTZ R157, R102, R161, R157 ;  /* 0x000000a1669d7223 */ /* 0x000fe4000001009d */
[C---:B------:R-:W-:Y:S02]  /*89f0*/  FFMA.FTZ R135, R138.reuse, R146, -R135 ;  /* 0x000000928a877223 */ /* 0x040fe40000010887 */
[----:B------:R-:W-:Y:S02]  /*8a00*/  FFMA.FTZ R138, R138, R136, R137 ;  /* 0x000000888a8a7223 */ /* 0x000fe40000010089 */
[----:B------:R-:W-:Y:S02]  /*8a10*/  FFMA.FTZ R5, R216, R5, R215 ;  /* 0x00000005d8057223 */ /* 0x000fe400000100d7 */
[----:B--2---:R-:W-:-:S02]  /*8a20*/  FADD.FTZ R6, R214, R203 ;  /* 0x000000cbd6067221 */ /* 0x004fc40000010000 */
[----:B------:R-:W-:Y:S02]  /*8a30*/  FFMA.FTZ R159, R102, -R9, R159 ;  /* 0x80000009669f7223 */ /* 0x000fe4000001009f */
[----:B------:R-:W-:Y:S01]  /*8a40*/  FFMA.FTZ R157, R103, R166, R157 ;  /* 0x000000a6679d7223 */ /* 0x000fe2000001009d */
[----:B------:R0:W-:Y:S01]  /*8a50*/  @!P1 STS.128 [UR7+0x1980], R4 ;  /* 0x00198004ff009988 */ /* 0x0001e20008000c07 */
[----:B------:R-:W-:Y:S02]  /*8a60*/  FADD.FTZ R148, R148, R135 ;  /* 0x0000008794947221 */ /* 0x000fe40000010000 */
[----:B------:R-:W-:Y:S02]  /*8a70*/  FADD.FTZ R147, -R147, R138 ;  /* 0x0000008a93937221 */ /* 0x000fe40000010100 */
[----:B------:R-:W-:Y:S02]  /*8a80*/  FFMA.FTZ R159, R103, -R156, R159 ;  /* 0x8000009c679f7223 */ /* 0x000fe4000001009f */
[----:B------:R-:W-:-:S02]  /*8a90*/  FFMA.FTZ R157, R104, R165, R157 ;  /* 0x000000a5689d7223 */ /* 0x000fc4000001009d */
[----:B------:R-:W-:Y:S02]  /*8aa0*/  FFMA.FTZ R159, R104, -R13, R159 ;  /* 0x8000000d689f7223 */ /* 0x000fe4000001009f */
[C---:B------:R-:W-:Y:S02]  /*8ab0*/  FFMA.FTZ R157, R105.reuse, R162, R157 ;  /* 0x000000a2699d7223 */ /* 0x040fe4000001009d */
[----:B------:R-:W-:Y:S02]  /*8ac0*/  FFMA.FTZ R159, R105, -R158, R159 ;  /* 0x8000009e699f7223 */ /* 0x000fe4000001009f */
[C---:B0-----:R-:W-:Y:S02]  /*8ad0*/  FMUL.FTZ R4, R139.reuse, -R148 ;  /* 0x800000948b047220 */ /* 0x041fe40000410000 */
[-C--:B------:R-:W-:Y:S02]  /*8ae0*/  FMUL.FTZ R139, R139, -R147.reuse ;  /* 0x800000938b8b7220 */ /* 0x080fe40000410000 */
[----:B------:R-:W-:-:S02]  /*8af0*/  FFMA.FTZ R4, R140, R147, R4 ;  /* 0x000000938c047223 */ /* 0x000fc40000010004 */
[----:B------:R-:W-:Y:S02]  /*8b00*/  FFMA.FTZ R139, R140, R148, -R139 ;  /* 0x000000948c8b7223 */ /* 0x000fe4000001088b */
[----:B------:R-:W-:Y:S02]  /*8b10*/  FFMA.FTZ R157, R106, R172, R157 ;  /* 0x000000ac6a9d7223 */ /* 0x000fe4000001009d */
[----:B------:R-:W-:Y:S02]  /*8b20*/  FADD.FTZ R138, -R149, R4 ;  /* 0x00000004958a7221 */ /* 0x000fe40000010100 */
[----:B------:R-:W-:Y:S02]  /*8b30*/  FADD.FTZ R150, R150, R139 ;  /* 0x0000008b96967221 */ /* 0x000fe40000010000 */
[----:B------:R-:W-:Y:S02]  /*8b40*/  FFMA.FTZ R159, R106, -R10, R159 ;  /* 0x8000000a6a9f7223 */ /* 0x000fe4000001009f */
[----:B------:R-:W-:-:S02]  /*8b50*/  FFMA.FTZ R157, R107, R176, R157 ;  /* 0x000000b06b9d7223 */ /* 0x000fc4000001009d */
[C---:B------:R-:W-:Y:S02]  /*8b60*/  FMUL.FTZ R5, R141.reuse, -R138 ;  /* 0x8000008a8d057220 */ /* 0x040fe40000410000 */
[----:B------:R-:W-:Y:S02]  /*8b70*/  FMUL.FTZ R141, R141, -R150 ;  /* 0x800000968d8d7220 */ /* 0x000fe40000410000 */
[----:B------:R-:W-:Y:S02]  /*8b80*/  FFMA.FTZ R159, R107, -R168, R159 ;  /* 0x800000a86b9f7223 */ /* 0x000fe4000001009f */
[----:B------:R-:W-:Y:S02]  /*8b90*/  FFMA.FTZ R157, R108, R175, R157 ;  /* 0x000000af6c9d7223 */ /* 0x000fe4000001009d */
[C---:B------:R-:W-:Y:S02]  /*8ba0*/  FFMA.FTZ R5, R142.reuse, R150, -R5 ;  /* 0x000000968e057223 */ /* 0x040fe40000010805 */
[----:B------:R-:W-:-:S02]  /*8bb0*/  FFMA.FTZ R142, R142, R138, R141 ;  /* 0x0000008a8e8e7223 */ /* 0x000fc4000001008d */
[----:B------:R-:W-:Y:S02]  /*8bc0*/  FFMA.FTZ R159, R108, -R171, R159 ;  /* 0x800000ab6c9f7223 */ /* 0x000fe4000001009f */
[----:B------:R-:W-:Y:S02]  /*8bd0*/  FFMA.FTZ R157, R109, R182, R157 ;  /* 0x000000b66d9d7223 */ /* 0x000fe4000001009d */
[----:B------:R-:W-:Y:S02]  /*8be0*/  FADD.FTZ R151, -R151, R142 ;  /* 0x0000008e97977221 */ /* 0x000fe40000010100 */
[----:B------:R-:W-:Y:S02]  /*8bf0*/  FADD.FTZ R152, R152, R5 ;  /* 0x0000000598987221 */ /* 0x000fe40000010000 */
[----:B------:R-:W-:Y:S02]  /*8c00*/  FFMA.FTZ R159, R109, -R174, R159 ;  /* 0x800000ae6d9f7223 */ /* 0x000fe4000001009f */
[----:B------:R-:W-:-:S02]  /*8c10*/  FFMA.FTZ R157, R110, R179, R157 ;  /* 0x000000b36e9d7223 */ /* 0x000fc4000001009d */
[----:B------:R-:W-:Y:S02]  /*8c20*/  FMUL.FTZ R4, R181, UR17 ;  /* 0x00000011b5047c20 */ /* 0x000fe40008410000 */
[C---:B------:R-:W-:Y:S02]  /*8c30*/  FMUL.FTZ R5, R143.reuse, -R151 ;  /* 0x800000978f057220 */ /* 0x040fe40000410000 */
[----:B------:R-:W-:Y:S02]  /*8c40*/  FMUL.FTZ R143, R143, -R152 ;  /* 0x800000988f8f7220 */ /* 0x000fe40000410000 */
[----:B------:R-:W-:Y:S02]  /*8c50*/  FFMA.FTZ R159, R110, -R177, R159 ;  /* 0x800000b16e9f7223 */ /* 0x000fe4000001009f */
[----:B------:R-:W-:Y:S02]  /*8c60*/  FFMA.FTZ R157, R111, R188, R157 ;  /* 0x000000bc6f9d7223 */ /* 0x000fe4000001009d */
[----:B------:R-:W-:-:S02]  /*8c70*/  FMUL.FTZ R139, R64, R183 ;  /* 0x000000b7408b7220 */ /* 0x000fc40000410000 */
[----:B------:R-:W-:Y:S02]  /*8c80*/  FFMA.FTZ R135, R183, UR16, -R4 ;  /* 0x00000010b7877c23 */ /* 0x000fe40008010804 */
[----:B------:R-:W-:Y:S02]  /*8c90*/  FFMA.FTZ R142, R144, R151, R143 ;  /* 0x00000097908e7223 */ /* 0x000fe4000001008f */
[----:B------:R-:W-:Y:S02]  /*8ca0*/  FFMA.FTZ R7, R111, -R186, R159 ;  /* 0x800000ba6f077223 */ /* 0x000fe4000001009f */
[----:B------:R-:W-:Y:S02]  /*8cb0*/  FFMA.FTZ R6, R112, R220, R157 ;  /* 0x000000dc70067223 */ /* 0x000fe4000001009d */
[C---:B------:R-:W-:Y:S02]  /*8cc0*/  FMUL.FTZ R137, R64.reuse, R181 ;  /* 0x000000b540897220 */ /* 0x040fe40000410000 */
[----:B------:R-:W-:-:S02]  /*8cd0*/  FFMA.FTZ R220, -R64, R131, R220 ;  /* 0x0000008340dc7223 */ /* 0x000fc400000101dc */
[C---:B------:R-:W-:Y:S02]  /*8ce0*/  FMUL.FTZ R4, R218.reuse, R139 ;  /* 0x0000008bda047220 */ /* 0x040fe40000410000 */
[----:B------:R-:W-:Y:S02]  /*8cf0*/  FMUL.FTZ R149, R218, R135 ;  /* 0x00000087da957220 */ /* 0x000fe40000410000 */
[----:B------:R-:W-:Y:S02]  /*8d00*/  FFMA.FTZ R135, R144, R152, -R5 ;  /* 0x0000009890877223 */ /* 0x000fe40000010805 */
[----:B------:R-:W-:Y:S02]  /*8d10*/  FADD.FTZ R142, -R155, R142 ;  /* 0x0000008e9b8e7221 */ /* 0x000fe40000010100 */
[----:B------:R-:W-:Y:S02]  /*8d20*/  FFMA.FTZ R7, R112, -R218, R7 ;  /* 0x800000da70077223 */ /* 0x000fe40000010007 */
[----:B------:R-:W-:-:S02]  /*8d30*/  FMUL.FTZ R218, R218, R137 ;  /* 0x00000089dada7220 */ /* 0x000fc40000410000 */
[----:B------:R-:W-:Y:S02]  /*8d40*/  FADD.FTZ R89, R137, R89 ;  /* 0x0000005989597221 */ /* 0x000fe40000010000 */
[----:B------:R-:W-:Y:S02]  /*8d50*/  FFMA.FTZ R4, R220, R137, R4 ;  /* 0x00000089dc047223 */ /* 0x000fe40000010004 */
[----:B------:R-:W-:Y:S02]  /*8d60*/  FMUL.FTZ R144, R54, R151 ;  /* 0x0000009736907220 */ /* 0x000fe40000410000 */
[----:B------:R-:W-:Y:S02]  /*8d70*/  FADD.FTZ R12, R12, R135 ;  /* 0x000000870c0c7221 */ /* 0x000fe40000010000 */
[----:B------:R-:W-:Y:S02]  /*8d80*/  FMUL.FTZ R137, R53, R142 ;  /* 0x0000008e35897220 */ /* 0x000fe40000410000 */
[----:B------:R-:W-:-:S02]  /*8d90*/  FMUL.FTZ R140, R54, R152 ;  /* 0x00000098368c7220 */ /* 0x000fc40000410000 */
[----:B------:R-:W-:Y:S02]  /*8da0*/  FMUL.FTZ R204, R183, UR17 ;  /* 0x00000011b7cc7c20 */ /* 0x000fe40008410000 */
[----:B------:R-:W-:Y:S02]  /*8db0*/  FFMA.FTZ R5, R220, R139, -R218 ;  /* 0x0000008bdc057223 */ /* 0x000fe400000108da */
[----:B------:R-:W-:Y:S02]  /*8dc0*/  FFMA.FTZ R161, -R54, R129, R161 ;  /* 0x0000008136a17223 */ /* 0x000fe400000101a1 */
[----:B------:R-:W-:Y:S02]  /*8dd0*/  FMUL.FTZ R141, R9, R144 ;  /* 0x00000090098d7220 */ /* 0x000fe40000410000 */
[C---:B------:R-:W-:Y:S02]  /*8de0*/  FFMA.FTZ R164, -R53.reuse, R128, R164 ;  /* 0x0000008035a47223 */ /* 0x040fe400000101a4 */
[----:B------:R-:W-:-:S02]  /*8df0*/  FMUL.FTZ R135, R53, R12 ;  /* 0x0000000c35877220 */ /* 0x000fc40000410000 */
[----:B------:R-:W-:Y:S02]  /*8e00*/  FMUL.FTZ R139, R8, R137 ;  /* 0x00000089088b7220 */ /* 0x000fe40000410000 */
[-C--:B------:R-:W-:Y:S02]  /*8e10*/  FMUL.FTZ R143, R9, R140.reuse ;  /* 0x0000008c098f7220 */ /* 0x080fe40000410000 */
[----:B------:R-:W-:Y:S02]  /*8e20*/  FFMA.FTZ R145, R181, UR16, R204 ;  /* 0x00000010b5917c23 */ /* 0x000fe400080100cc */
[----:B------:R-:W-:Y:S02]  /*8e30*/  FFMA.FTZ R204, R161, R140, R141 ;  /* 0x0000008ca1cc7223 */ /* 0x000fe4000001008d */
[-C--:B------:R-:W-:Y:S02]  /*8e40*/  FFMA.FTZ R139, R164, R135.reuse, R139 ;  /* 0x00000087a48b7223 */ /* 0x080fe4000001008b */
[----:B------:R-:W-:-:S02]  /*8e50*/  FMUL.FTZ R141, R8, R135 ;  /* 0x00000087088d7220 */ /* 0x000fc40000410000 */
[----:B------:R-:W-:Y:S02]  /*8e60*/  FFMA.FTZ R206, R161, R144, -R143 ;  /* 0x00000090a1ce7223 */ /* 0x000fe4000001088f */
[C---:B------:R-:W-:Y:S02]  /*8e70*/  FMUL.FTZ R143, R55.reuse, R138 ;  /* 0x0000008a378f7220 */ /* 0x040fe40000410000 */
[----:B------:R-:W-:Y:S02]  /*8e80*/  FADD.FTZ R139, RZ, R139 ;  /* 0x0000008bff8b7221 */ /* 0x000fe40000010000 */
[----:B------:R-:W-:Y:S02]  /*8e90*/  FFMA.FTZ R220, R220, R145, R149 ;  /* 0x00000091dcdc7223 */ /* 0x000fe40000010095 */
[----:B------:R-:W-:Y:S02]  /*8ea0*/  FFMA.FTZ R141, R164, R137, -R141 ;  /* 0x00000089a48d7223 */ /* 0x000fe4000001088d */
[----:B------:R-:W-:-:S02]  /*8eb0*/  FFMA.FTZ R166, -R55, R126, R166 ;  /* 0x0000007e37a67223 */ /* 0x000fc400000101a6 */
[----:B------:R-:W-:Y:S02]  /*8ec0*/  FMUL.FTZ R137, R55, R150 ;  /* 0x0000009637897220 */ /* 0x000fe40000410000 */
[----:B------:R-:W-:Y:S02]  /*8ed0*/  FMUL.FTZ R145, R156, R143 ;  /* 0x0000008f9c917220 */ /* 0x000fe40000410000 */
[----:B------:R-:W-:Y:S02]  /*8ee0*/  FMUL.FTZ R144, R56, R148 ;  /* 0x0000009438907220 */ /* 0x000fe40000410000 */
[----:B------:R-:W-:Y:S02]  /*8ef0*/  FADD.FTZ R139, R139, R204 ;  /* 0x000000cc8b8b7221 */ /* 0x000fe40000010000 */
[----:B------:R-:W-:Y:S02]  /*8f00*/  FADD.FTZ R141, RZ, R141 ;  /* 0x0000008dff8d7221 */ /* 0x000fe40000010000 */
[----:B------:R-:W-:-:S02]  /*8f10*/  FFMA.FTZ R204, R166, R137, R145 ;  /* 0x00000089a6cc7223 */ /* 0x000fc40000010091 */
[C---:B------:R-:W-:Y:S02]  /*8f20*/  FFMA.FTZ R165, -R56.reuse, R127, R165 ;  /* 0x0000007f38a57223 */ /* 0x040fe400000101a5 */
[----:B------:R-:W-:Y:S02]  /*8f30*/  FMUL.FTZ R210, R56, R147 ;  /* 0x0000009338d27220 */ /* 0x000fe40000410000 */
[----:B------:R-:W-:Y:S02]  /*8f40*/  FMUL.FTZ R145, R13, R144 ;  /* 0x000000900d917220 */ /* 0x000fe40000410000 */
[----:B------:R-:W-:Y:S02]  /*8f50*/  FADD.FTZ R141, R141, R206 ;  /* 0x000000ce8d8d7221 */ /* 0x000fe40000010000 */
[----:B------:R-:W-:Y:S02]  /*8f60*/  FMUL.FTZ R149, R156, R137 ;  /* 0x000000899c957220 */ /* 0x000fe40000410000 */
[----:B------:R-:W-:-:S02]  /*8f70*/  FFMA.FTZ R206, R165, R210, -R145 ;  /* 0x000000d2a5ce7223 */ /* 0x000fc40000010891 */
[----:B------:R-:W-:Y:S02]  /*8f80*/  FMUL.FTZ R210, R13, R210 ;  /* 0x000000d20dd27220 */ /* 0x000fe40000410000 */
[----:B------:R-:W-:Y:S02]  /*8f90*/  FMUL.FTZ R145, R57, R136 ;  /* 0x0000008839917220 */ /* 0x000fe40000410000 */
[----:B------:R-:W-:Y:S02]  /*8fa0*/  FFMA.FTZ R208, R166, R143, -R149 ;  /* 0x0000008fa6d07223 */ /* 0x000fe40000010895 */
[----:B------:R-:W-:Y:S02]  /*8fb0*/  FADD.FTZ R204, R139, R204 ;  /* 0x000000cc8bcc7221 */ /* 0x000fe40000010000 */
[----:B------:R-:W-:Y:S02]  /*8fc0*/  FFMA.FTZ R143, R165, R144, R210 ;  /* 0x00000090a58f7223 */ /* 0x000fe400000100d2 */
[----:B------:R-:W-:-:S02]  /*8fd0*/  FFMA.FTZ R162, -R57, R124, R162 ;  /* 0x0000007c39a27223 */ /* 0x000fc400000101a2 */
[----:B------:R-:W-:Y:S02]  /*8fe0*/  FMUL.FTZ R139, R57, R146 ;  /* 0x00000092398b7220 */ /* 0x000fe40000410000 */
[----:B------:R-:W-:Y:S02]  /*8ff0*/  FMUL.FTZ R149, R158, R145 ;  /* 0x000000919e957220 */ /* 0x000fe40000410000 */
[----:B------:R-:W-:Y:S02]  /*9000*/  FADD.FTZ R143, R204, R143 ;  /* 0x0000008fcc8f7221 */ /* 0x000fe40000010000 */
[----:B------:R-:W-:Y:S02]  /*9010*/  FFMA.FTZ R204, R162, R139, R149 ;  /* 0x0000008ba2cc7223 */ /* 0x000fe40000010095 */
[----:B------:R-:W-:Y:S02]  /*9020*/  FFMA.FTZ R181, R131, R181, R220 ;  /* 0x000000b583b57223 */ /* 0x000fe400000100dc */
[----:B------:R-:W-:-:S02]  /*9030*/  FMUL.FTZ R155, R158, R139 ;  /* 0x0000008b9e9b7220 */ /* 0x000fc40000410000 */
[----:B------:R-:W-:Y:S02]  /*9040*/  FMUL.FTZ R131, R184, UR17 ;  /* 0x00000011b8837c20 */ /* 0x000fe40008410000 */
[----:B------:R-:W-:Y:S02]  /*9050*/  FADD.FTZ R141, R141, R208 ;  /* 0x000000d08d8d7221 */ /* 0x000fe40000010000 */
[----:B------:R-:W-:Y:S02]  /*9060*/  FMUL.FTZ R149, R58, R153 ;  /* 0x000000993a957220 */ /* 0x000fe40000410000 */
[----:B------:R-:W-:Y:S02]  /*9070*/  FADD.FTZ R204, R143, R204 ;  /* 0x000000cc8fcc7221 */ /* 0x000fe40000010000 */
[----:B------:R-:W-:Y:S02]  /*9080*/  FFMA.FTZ R208, R162, R145, -R155 ;  /* 0x00000091a2d07223 */ /* 0x000fe4000001089b */
[----:B------:R-:W-:-:S02]  /*9090*/  FFMA.FTZ R143, R190, UR16, -R131 ;  /* 0x00000010be8f7c23 */ /* 0x000fc40008010883 */
[----:B------:R-:W-:Y:S02]  /*90a0*/  FADD.FTZ R141, R141, R206 ;  /* 0x000000ce8d8d7221 */ /* 0x000fe40000010000 */
[C---:B------:R-:W-:Y:S02]  /*90b0*/  FFMA.FTZ R172, -R58.reuse, R125, R172 ;  /* 0x0000007d3aac7223 */ /* 0x040fe400000101ac */
[----:B------:R-:W-:Y:S02]  /*90c0*/  FMUL.FTZ R131, R58, R154 ;  /* 0x0000009a3a837220 */ /* 0x000fe40000410000 */
[----:B------:R-:W-:Y:S02]  /*90d0*/  FMUL.FTZ R155, R10, R149 ;  /* 0x000000950a9b7220 */ /* 0x000fe40000410000 */
[----:B------:R-:W-:Y:S02]  /*90e0*/  FADD.FTZ R208, R141, R208 ;  /* 0x000000d08dd07221 */ /* 0x000fe40000010000 */
[----:B------:R-:W-:-:S02]  /*90f0*/  FFMA.FTZ R159, R172, R131, R155 ;  /* 0x00000083ac9f7223 */ /* 0x000fc4000001009b */
[----:B------:R-:W-:Y:S02]  /*9100*/  FMUL.FTZ R183, R10, R131 ;  /* 0x000000830ab77220 */ /* 0x000fe40000410000 */
[----:B------:R-:W-:Y:S02]  /*9110*/  FMUL.FTZ R141, R178, UR17 ;  /* 0x00000011b28d7c20 */ /* 0x000fe40008410000 */
[----:B------:R-:W-:Y:S02]  /*9120*/  FADD.FTZ R204, R204, R159 ;  /* 0x0000009fcccc7221 */ /* 0x000fe40000010000 */
[----:B------:R-:W-:Y:S02]  /*9130*/  FMUL.FTZ R145, R63, R184 ;  /* 0x000000b83f917220 */ /* 0x000fe40000410000 */
[----:B------:R-:W-:Y:S02]  /*9140*/  FFMA.FTZ R183, R172, R149, -R183 ;  /* 0x00000095acb77223 */ /* 0x000fe400000108b7 */
[----:B------:R-:W-:-:S02]  /*9150*/  FFMA.FTZ R159, R180, UR16, -R141 ;  /* 0x00000010b49f7c23 */ /* 0x000fc4000801088d */
[----:B------:R-:W-:Y:S02]  /*9160*/  FMUL.FTZ R149, R59, R198 ;  /* 0x000000c63b957220 */ /* 0x000fe40000410000 */
[C---:B------:R-:W-:Y:S02]  /*9170*/  FFMA.FTZ R211, R113.reuse, R196, R6 ;  /* 0x000000c471d37223 */ /* 0x040fe40000010006 */
[----:B------:R-:W-:Y:S02]  /*9180*/  FFMA.FTZ R6, R113, -R194, R7 ;  /* 0x800000c271067223 */ /* 0x000fe40000010007 */
[C---:B------:R-:W-:Y:S02]  /*9190*/  FFMA.FTZ R188, -R63.reuse, R132, R188 ;  /* 0x000000843fbc7223 */ /* 0x040fe400000101bc */
[----:B------:R-:W-:Y:S02]  /*91a0*/  FMUL.FTZ R203, R63, R190 ;  /* 0x000000be3fcb7220 */ /* 0x000fe40000410000 */
[----:B------:R-:W-:-:S02]  /*91b0*/  FMUL.FTZ R205, R186, R145 ;  /* 0x00000091bacd7220 */ /* 0x000fc40000410000 */
[----:B------:R-:W-:Y:S02]  /*91c0*/  FMUL.FTZ R7, R194, R159 ;  /* 0x0000009fc2077220 */ /* 0x000fe40000410000 */
[C---:B------:R-:W-:Y:S02]  /*91d0*/  FFMA.FTZ R176, -R59.reuse, R122, R176 ;  /* 0x0000007a3bb07223 */ /* 0x040fe400000101b0 */
[----:B------:R-:W-:Y:S02]  /*91e0*/  FMUL.FTZ R141, R59, R160 ;  /* 0x000000a03b8d7220 */ /* 0x000fe40000410000 */
[----:B------:R-:W-:Y:S02]  /*91f0*/  FMUL.FTZ R159, R168, R149 ;  /* 0x00000095a89f7220 */ /* 0x000fe40000410000 */
[-C--:B------:R-:W-:Y:S02]  /*9200*/  FMUL.FTZ R157, R186, R203.reuse ;  /* 0x000000cbba9d7220 */ /* 0x080fe40000410000 */
[----:B------:R-:W-:-:S02]  /*9210*/  FFMA.FTZ R155, R188, R203, -R205 ;  /* 0x000000cbbc9b7223 */ /* 0x000fc400000108cd */
[C---:B------:R-:W-:Y:S02]  /*9220*/  FMUL.FTZ R213, R65.reuse, R180 ;  /* 0x000000b441d57220 */ /* 0x040fe40000410000 */
[----:B------:R-:W-:Y:S02]  /*9230*/  FFMA.FTZ R203, R176, R141, R159 ;  /* 0x0000008db0cb7223 */ /* 0x000fe4000001009f */
[----:B------:R-:W-:Y:S02]  /*9240*/  FMUL.FTZ R143, R186, R143 ;  /* 0x0000008fba8f7220 */ /* 0x000fe40000410000 */
[C---:B------:R-:W-:Y:S02]  /*9250*/  FMUL.FTZ R205, R65.reuse, R178 ;  /* 0x000000b241cd7220 */ /* 0x040fe40000410000 */
[----:B------:R-:W-:Y:S02]  /*9260*/  FFMA.FTZ R196, -R65, R130, R196 ;  /* 0x0000008241c47223 */ /* 0x000fe400000101c4 */
[----:B------:R-:W-:-:S02]  /*9270*/  FMUL.FTZ R206, R194, R213 ;  /* 0x000000d5c2ce7220 */ /* 0x000fc40000410000 */
[----:B------:R-:W-:Y:S02]  /*9280*/  FMUL.FTZ R186, R168, R141 ;  /* 0x0000008da8ba7220 */ /* 0x000fe40000410000 */
[----:B------:R-:W-:Y:S02]  /*9290*/  FADD.FTZ R203, R204, R203 ;  /* 0x000000cbcccb7221 */ /* 0x000fe40000010000 */
[----:B------:R-:W-:Y:S02]  /*92a0*/  FMUL.FTZ R204, R60, R193 ;  /* 0x000000c13ccc7220 */ /* 0x000fe40000410000 */
[-C--:B------:R-:W-:Y:S02]  /*92b0*/  FMUL.FTZ R212, R194, R205.reuse ;  /* 0x000000cdc2d47220 */ /* 0x080fe40000410000 */
[----:B------:R-:W-:Y:S02]  /*92c0*/  FADD.FTZ R88, R205, R88 ;  /* 0x00000058cd587221 */ /* 0x000fe40000010000 */
[----:B------:R-:W-:-:S02]  /*92d0*/  FFMA.FTZ R159, R196, R205, R206 ;  /* 0x000000cdc49f7223 */ /* 0x000fc400000100ce */
[----:B------:R-:W-:Y:S02]  /*92e0*/  FFMA.FTZ R194, R176, R149, -R186 ;  /* 0x00000095b0c27223 */ /* 0x000fe400000108ba */
[C---:B------:R-:W-:Y:S02]  /*92f0*/  FFMA.FTZ R175, -R60.reuse, R123, R175 ;  /* 0x0000007b3caf7223 */ /* 0x040fe400000101af */
[----:B------:R-:W-:Y:S02]  /*9300*/  FMUL.FTZ R186, R60, R191 ;  /* 0x000000bf3cba7220 */ /* 0x000fe40000410000 */
[----:B------:R-:W-:Y:S02]  /*9310*/  FMUL.FTZ R205, R171, R204 ;  /* 0x000000ccabcd7220 */ /* 0x000fe40000410000 */
[----:B------:R-:W-:Y:S02]  /*9320*/  FMUL.FTZ R149, R61, R189 ;  /* 0x000000bd3d957220 */ /* 0x000fe40000410000 */
[----:B------:R-:W-:-:S02]  /*9330*/  FFMA.FTZ R206, R175, R186, R205 ;  /* 0x000000baafce7223 */ /* 0x000fc400000100cd */
[C---:B------:R-:W-:Y:S02]  /*9340*/  FFMA.FTZ R182, -R61.reuse, R120, R182 ;  /* 0x000000783db67223 */ /* 0x040fe400000101b6 */
[----:B------:R-:W-:Y:S02]  /*9350*/  FMUL.FTZ R209, R61, R192 ;  /* 0x000000c03dd17220 */ /* 0x000fe40000410000 */
[----:B------:R-:W-:Y:S02]  /*9360*/  FMUL.FTZ R205, R174, R149 ;  /* 0x00000095aecd7220 */ /* 0x000fe40000410000 */
[----:B------:R-:W-:Y:S02]  /*9370*/  FADD.FTZ R183, R208, R183 ;  /* 0x000000b7d0b77221 */ /* 0x000fe40000010000 */
[----:B------:R-:W-:Y:S02]  /*9380*/  FMUL.FTZ R207, R171, R186 ;  /* 0x000000baabcf7220 */ /* 0x000fe40000410000 */
[----:B------:R-:W-:-:S02]  /*9390*/  FFMA.FTZ R208, R182, R209, -R205 ;  /* 0x000000d1b6d07223 */ /* 0x000fc400000108cd */
[----:B------:R-:W-:Y:S02]  /*93a0*/  FADD.FTZ R183, R183, R194 ;  /* 0x000000c2b7b77221 */ /* 0x000fe40000010000 */
[----:B------:R-:W-:Y:S02]  /*93b0*/  FMUL.FTZ R209, R174, R209 ;  /* 0x000000d1aed17220 */ /* 0x000fe40000410000 */
[C---:B------:R-:W-:Y:S02]  /*93c0*/  FMUL.FTZ R210, R62.reuse, R185 ;  /* 0x000000b93ed27220 */ /* 0x040fe40000410000 */
[----:B------:R-:W-:Y:S02]  /*93d0*/  FFMA.FTZ R204, R175, R204, -R207 ;  /* 0x000000ccafcc7223 */ /* 0x000fe400000108cf */
[----:B------:R-:W-:Y:S02]  /*93e0*/  FMUL.FTZ R194, R62, R187 ;  /* 0x000000bb3ec27220 */ /* 0x000fe40000410000 */
[----:B------:R-:W-:-:S02]  /*93f0*/  FADD.FTZ R203, R203, R206 ;  /* 0x000000cecbcb7221 */ /* 0x000fc40000010000 */
[----:B------:R-:W-:Y:S02]  /*9400*/  FFMA.FTZ R179, -R62, R121, R179 ;  /* 0x000000793eb37223 */ /* 0x000fe400000101b3 */
[----:B------:R-:W-:Y:S02]  /*9410*/  FFMA.FTZ R206, R182, R149, R209 ;  /* 0x00000095b6ce7223 */ /* 0x000fe400000100d1 */
[----:B------:R-:W-:Y:S02]  /*9420*/  FMUL.FTZ R205, R177, R210 ;  /* 0x000000d2b1cd7220 */ /* 0x000fe40000410000 */
[----:B------:R-:W-:Y:S02]  /*9430*/  FADD.FTZ R183, R183, R204 ;  /* 0x000000ccb7b77221 */ /* 0x000fe40000010000 */
[----:B------:R-:W-:Y:S02]  /*9440*/  FMUL.FTZ R207, R177, R194 ;  /* 0x000000c2b1cf7220 */ /* 0x000fe40000410000 */
[----:B------:R-:W-:-:S02]  /*9450*/  FADD.FTZ R203, R203, R206 ;  /* 0x000000cecbcb7221 */ /* 0x000fc40000010000 */
[C---:B------:R-:W-:Y:S02]  /*9460*/  FFMA.FTZ R204, R179.reuse, R194, R205 ;  /* 0x000000c2b3cc7223 */ /* 0x040fe400000100cd */
[----:B------:R-:W-:Y:S02]  /*9470*/  FFMA.FTZ R210, R179, R210, -R207 ;  /* 0x000000d2b3d27223 */ /* 0x000fe400000108cf */
[----:B------:R-:W-:Y:S02]  /*9480*/  FADD.FTZ R183, R183, R208 ;  /* 0x000000d0b7b77221 */ /* 0x000fe40000010000 */
[----:B------:R-:W-:Y:S02]  /*9490*/  FADD.FTZ R203, R203, R204 ;  /* 0x000000cccbcb7221 */ /* 0x000fe40000010000 */
[----:B------:R-:W-:Y:S02]  /*94a0*/  FMUL.FTZ R208, R66, R169 ;  /* 0x000000a942d07220 */ /* 0x000fe40000410000 */
[----:B------:R-:W-:-:S02]  /*94b0*/  FFMA.FTZ R211, R114, R195, R211 ;  /* 0x000000c372d37223 */ /* 0x000fc400000100d3 */
[----:B------:R-:W-:Y:S02]  /*94c0*/  FFMA.FTZ R204, R188, R145, R157 ;  /* 0x00000091bccc7223 */ /* 0x000fe4000001009d */
[----:B------:R-:W-:Y:S02]  /*94d0*/  FADD.FTZ R210, R183, R210 ;  /* 0x000000d2b7d27221 */ /* 0x000fe40000010000 */
[----:B------:R-:W-:Y:S02]  /*94e0*/  FMUL.FTZ R183, R67, R170 ;  /* 0x000000aa43b77220 */ /* 0x000fe40000410000 */
[C---:B------:R-:W-:Y:S02]  /*94f0*/  FMUL.FTZ R206, R66.reuse, R173 ;  /* 0x000000ad42ce7220 */ /* 0x040fe40000410000 */
[----:B------:R-:W-:Y:S02]  /*9500*/  FFMA.FTZ R195, -R66, R119, R195 ;  /* 0x0000007742c37223 */ /* 0x000fe400000101c3 */
[----:B------:R-:W-:-:S02]  /*9510*/  FMUL.FTZ R205, R197, R208 ;  /* 0x000000d0c5cd7220 */ /* 0x000fc40000410000 */
[----:B------:R-:W-:Y:S02]  /*9520*/  FADD.FTZ R203, R203, R204 ;  /* 0x000000cccbcb7221 */ /* 0x000fe40000010000 */
[----:B------:R-:W-:Y:S02]  /*9530*/  FMUL.FTZ R157, R67, R167 ;  /* 0x000000a7439d7220 */ /* 0x000fe40000410000 */
[----:B------:R-:W-:Y:S02]  /*9540*/  FFMA.FTZ R211, R115, R202, R211 ;  /* 0x000000ca73d37223 */ /* 0x000fe400000100d3 */
[----:B------:R-:W-:Y:S02]  /*9550*/  FFMA.FTZ R202, -R67, R118, R202 ;  /* 0x0000007643ca7223 */ /* 0x000fe400000101ca */
[----:B------:R-:W-:Y:S02]  /*9560*/  FMUL.FTZ R204, R200, R183 ;  /* 0x000000b7c8cc7220 */ /* 0x000fe40000410000 */
[----:B------:R-:W-:-:S02]  /*9570*/  FMUL.FTZ R207, R197, R206 ;  /* 0x000000cec5cf7220 */ /* 0x000fc40000410000 */
[----:B------:R-:W-:Y:S02]  /*9580*/  FADD.FTZ R87, R206, R87 ;  /* 0x00000057ce577221 */ /* 0x000fe40000010000 */
[----:B------:R-:W-:Y:S02]  /*9590*/  FFMA.FTZ R205, R195, R206, R205 ;  /* 0x000000cec3cd7223 */ /* 0x000fe400000100cd */
[----:B------:R-:W-:Y:S02]  /*95a0*/  FADD.FTZ R210, R210, R155 ;  /* 0x0000009bd2d27221 */ /* 0x000fe40000010000 */
[-C--:B------:R-:W-:Y:S02]  /*95b0*/  FMUL.FTZ R206, R200, R157.reuse ;  /* 0x0000009dc8ce7220 */ /* 0x080fe40000410000 */
[----:B------:R-:W-:Y:S02]  /*95c0*/  FADD.FTZ R86, R157, R86 ;  /* 0x000000569d567221 */ /* 0x000fe40000010000 */
[----:B------:R-:W-:-:S02]  /*95d0*/  FFMA.FTZ R157, R202, R157, R204 ;  /* 0x0000009dca9d7223 */ /* 0x000fc400000100cc */
[C---:B------:R-:W-:Y:S02]  /*95e0*/  FFMA.FTZ R133, R68.reuse, R117, R133 ;  /* 0x0000007544857223 */ /* 0x040fe40000010085 */
[----:B------:R-:W-:Y:S02]  /*95f0*/  FMUL.FTZ R204, R68, R11 ;  /* 0x0000000b44cc7220 */ /* 0x000fe40000410000 */
[----:B------:R-:W-:Y:S02]  /*9600*/  FADD.FTZ R155, RZ, R134 ;  /* 0x00000086ff9b7221 */ /* 0x000fe40000010000 */
[----:B------:R-:W-:Y:S02]  /*9610*/  FFMA.FTZ R212, R196, R213, -R212 ;  /* 0x000000d5c4d47223 */ /* 0x000fe400000108d4 */
[----:B------:R-:W-:Y:S02]  /*9620*/  FADD.FTZ R4, R203, R4 ;  /* 0x00000004cb047221 */ /* 0x000fe40000010000 */
[----:B------:R-:W-:-:S02]  /*9630*/  FADD.FTZ R5, R210, R5 ;  /* 0x00000005d2057221 */ /* 0x000fc40000010000 */
[----:B------:R-:W-:Y:S02]  /*9640*/  FFMA.FTZ R206, R202, R183, -R206 ;  /* 0x000000b7cace7223 */ /* 0x000fe400000108ce */
[----:B------:R-:W-:Y:S02]  /*9650*/  FFMA.FTZ R211, R116, R133, R211 ;  /* 0x0000008574d37223 */ /* 0x000fe400000100d3 */
[C---:B------:R-:W-:Y:S02]  /*9660*/  FMUL.FTZ R134, R68.reuse, R163 ;  /* 0x000000a344867220 */ /* 0x040fe40000410000 */
[----:B------:R-:W-:Y:S01]  /*9670*/  FFMA.FTZ R133, -R68, R117, R133 ;  /* 0x0000007544857223 */ /* 0x000fe20000010185 */
[----:B------:R-:W0:Y:S01]  /*9680*/  SHFL.DOWN PT, R203, R211, 0x1, 0x1f ;  /* 0x08201f00d3cb7f89 */ /* 0x000e2200000e0000 */
[----:B------:R-:W-:Y:S02]  /*9690*/  FMUL.FTZ R183, R155, R204 ;  /* 0x000000cc9bb77220 */ /* 0x000fe40000410000 */
[----:B------:R-:W-:-:S02]  /*96a0*/  FFMA.FTZ R208, R195, R208, -R207 ;  /* 0x000000d0c3d07223 */ /* 0x000fc400000108cf */
[----:B------:R-:W-:Y:S02]  /*96b0*/  FADD.FTZ R4, R4, R159 ;  /* 0x0000009f04047221 */ /* 0x000fe40000010000 */
[----:B------:R-:W-:Y:S02]  /*96c0*/  FADD.FTZ R5, R5, R212 ;  /* 0x000000d405057221 */ /* 0x000fe40000010000 */
[----:B------:R-:W-:Y:S02]  /*96d0*/  FADD.FTZ R85, R134, R85 ;  /* 0x0000005586557221 */ /* 0x000fe40000010000 */
[-C--:B------:R-:W-:Y:S02]  /*96e0*/  FFMA.FTZ R183, R133, R134.reuse, R183 ;  /* 0x0000008685b77223 */ /* 0x080fe400000100b7 */
[----:B------:R-:W-:Y:S02]  /*96f0*/  FMUL.FTZ R134, R155, R134 ;  /* 0x000000869b867220 */ /* 0x000fe40000410000 */
[----:B------:R-:W-:-:S02]  /*9700*/  FADD.FTZ R4, R4, R205 ;  /* 0x000000cd04047221 */ /* 0x000fc40000010000 */
[----:B------:R-:W-:Y:S02]  /*9710*/  FFMA.FTZ R6, R114, -R197, R6 ;  /* 0x800000c572067223 */ /* 0x000fe40000010006 */
[----:B------:R-:W-:Y:S02]  /*9720*/  FADD.FTZ R5, R5, R208 ;  /* 0x000000d005057221 */ /* 0x000fe40000010000 */
[----:B------:R-:W-:Y:S02]  /*9730*/  FFMA.FTZ R159, R133, R204, -R134 ;  /* 0x000000cc859f7223 */ /* 0x000fe40000010886 */
[----:B------:R-:W-:Y:S02]  /*9740*/  FADD.FTZ R4, R4, R157 ;  /* 0x0000009d04047221 */ /* 0x000fe40000010000 */
[----:B------:R-:W-:Y:S02]  /*9750*/  FFMA.FTZ R6, R115, -R200, R6 ;  /* 0x800000c873067223 */ /* 0x000fe40000010006 */
[----:B------:R-:W-:-:S02]  /*9760*/  FADD.FTZ R206, R5, R206 ;  /* 0x000000ce05ce7221 */ /* 0x000fc40000010000 */
[----:B------:R-:W-:Y:S02]  /*9770*/  FMUL.FTZ R5, R180, UR17 ;  /* 0x00000011b4057c20 */ /* 0x000fe40008410000 */
[----:B------:R-:W-:Y:S02]  /*9780*/  FADD.FTZ R183, R4, R183 ;  /* 0x000000b704b77221 */ /* 0x000fe40000010000 */
[----:B------:R-:W-:Y:S02]  /*9790*/  FFMA.FTZ R134, R116, -R155, R6 ;  /* 0x8000009b74867223 */ /* 0x000fe40000010006 */
[----:B------:R-:W-:Y:S01]  /*97a0*/  FADD.FTZ R159, R206, R159 ;  /* 0x0000009fce9f7221 */ /* 0x000fe20000010000 */
[----:B------:R-:W-:Y:S01]  /*97b0*/  SHFL.DOWN PT, R157, R183, 0x1, 0x1f ;  /* 0x08201f00b79d7f89 */ /* 0x000fe200000e0000 */
[----:B------:R-:W-:Y:S02]  /*97c0*/  FFMA.FTZ R4, R178, UR16, R5 ;  /* 0x00000010b2047c23 */ /* 0x000fe40008010005 */
[----:B------:R-:W-:Y:S01]  /*97d0*/  FMUL.FTZ R5, R190, UR17 ;  /* 0x00000011be057c20 */ /* 0x000fe20008410000 */
[----:B------:R-:W1:Y:S01]  /*97e0*/  SHFL.DOWN PT, R180, R159, 0x1, 0x1f ;  /* 0x08201f009fb47f89 */ /* 0x000e6200000e0000 */
[----:B------:R-:W-:-:S02]  /*97f0*/  FFMA.FTZ R7, R196, R4, R7 ;  /* 0x00000004c4077223 */ /* 0x000fc40000010007 */
[----:B------:R-:W-:Y:S01]  /*9800*/  FMUL.FTZ R4, R173, UR17 ;  /* 0x00000011ad047c20 */ /* 0x000fe20008410000 */
[----:B------:R-:W2:Y:S01]  /*9810*/  SHFL.DOWN PT, R190, R134, 0x1, 0x1f ;  /* 0x08201f0086be7f89 */ /* 0x000ea200000e0000 */
[----:B------:R-:W-:Y:S02]  /*9820*/  FFMA.FTZ R5, R184, UR16, R5 ;  /* 0x00000010b8057c23 */ /* 0x000fe40008010005 */
[----:B------:R-:W-:Y:S01]  /*9830*/  FFMA.FTZ R130, R130, R178, R7 ;  /* 0x000000b282827223 */ /* 0x000fe20000010007 */
[----:B------:R-:W-:Y:S01]  /*9840*/  MOV R7, R134 ;  /* 0x0000008600077202 */ /* 0x000fe20000000f00 */
[----:B------:R-:W-:Y:S02]  /*9850*/  FFMA.FTZ R6, R169, UR16, -R4 ;  /* 0x00000010a9067c23 */ /* 0x000fe40008010804 */
[----:B------:R-:W-:Y:S02]  /*9860*/  FFMA.FTZ R5, R188, R5, R143 ;  /* 0x00000005bc057223 */ /* 0x000fe4000001008f */
[----:B------:R-:W-:-:S02]  /*9870*/  FMUL.FTZ R4, R187, UR17 ;  /* 0x00000011bb047c20 */ /* 0x000fc40008410000 */
[----:B------:R-:W-:Y:S02]  /*9880*/  FADD.FTZ R81, R130, R81 ;  /* 0x0000005182517221 */ /* 0x000fe40000010000 */
[----:B------:R-:W-:Y:S01]  /*9890*/  FFMA.FTZ R132, R132, R184, R5 ;  /* 0x000000b884847223 */ /* 0x000fe20000010005 */
[----:B------:R-:W-:Y:S01]  /*98a0*/  MOV R5, R159 ;  /* 0x0000009f00057202 */ /* 0x000fe20000000f00 */
[----:B------:R-:W-:Y:S01]  /*98b0*/  FMUL.FTZ R197, R197, R6 ;  /* 0x00000006c5c57220 */ /* 0x000fe20000410000 */
[----:B------:R-:W-:Y:S01]  /*98c0*/  MOV R6, R211 ;  /* 0x000000d300067202 */ /* 0x000fe20000000f00 */
[----:B------:R-:W-:Y:S01]  /*98d0*/  FFMA.FTZ R130, R185, UR16, -R4 ;  /* 0x00000010b9827c23 */ /* 0x000fe20008010804 */
[----:B------:R-:W-:Y:S01]  /*98e0*/  MOV R4, R183 ;  /* 0x000000b700047202 */ /* 0x000fe20000000f00 */
[----:B------:R-:W-:Y:S02]  /*98f0*/  FADD.FTZ R90, R145, R90 ;  /* 0x0000005a915a7221 */ /* 0x000fe40000010000 */
[----:B0-----:R-:W-:-:S02]  /*9900*/  @!P0 FADD.FTZ R6, R6, R203 ;  /* 0x000000cb06068221 */ /* 0x001fc40000010000 */
[----:B-1----:R-:W-:Y:S02]  /*9910*/  @!P0 FADD.FTZ R5, R5, R180 ;  /* 0x000000b405058221 */ /* 0x002fe40000010000 */
[----:B--2---:R-:W-:Y:S02]  /*9920*/  @!P0 FADD.FTZ R7, R7, R190 ;  /* 0x000000be07078221 */ /* 0x004fe40000010000 */
[----:B------:R-:W-:Y:S01]  /*9930*/  @!P0 FADD.FTZ R4, R4, R157 ;  /* 0x0000009d04048221 */ /* 0x000fe20000010000 */
[----:B------:R-:W0:Y:S01]  /*9940*/  SHFL.DOWN PT, R178, R5, 0x2, 0x1f ;  /* 0x08401f0005b27f89 */ /* 0x000e2200000e0000 */
[----:B------:R-:W-:Y:S01]  /*9950*/  FMUL.FTZ R177, R177, R130 ;  /* 0x00000082b1b17220 */ /* 0x000fe20000410000 */
[----:B------:R-:W-:Y:S01]  /*9960*/  ISETP.GT.AND P0, PT, R49, 0x1d, PT ;  /* 0x0000001d3100780c */ /* 0x000fe20003f04270 */
[----:B------:R-:W-:Y:S01]  /*9970*/  FMUL.FTZ R130, R185, UR17 ;  /* 0x00000011b9827c20 */ /* 0x000fe20008410000 */
[----:B------:R-:W1:Y:S01]  /*9980*/  SHFL.DOWN PT, R157, R6, 0x2, 0x1f ;  /* 0x08401f00069d7f89 */ /* 0x000e6200000e0000 */
[----:B------:R-:W-:-:S02]  /*9990*/  FMUL.FTZ R143, R167, UR17 ;  /* 0x00000011a78f7c20 */ /* 0x000fc40008410000 */
[----:B------:R-:W-:Y:S01]  /*99a0*/  FFMA.FTZ R130, R187, UR16, R130 ;  /* 0x00000010bb827c23 */ /* 0x000fe20008010082 */
[----:B------:R-:W2:Y:S01]  /*99b0*/  SHFL.DOWN PT, R180, R7, 0x2, 0x1f ;  /* 0x08401f0007b47f89 */ /* 0x000ea200000e0000 */
[----:B------:R-:W-:Y:S02]  /*99c0*/  FMUL.FTZ R134, R169, UR17 ;  /* 0x00000011a9867c20 */ /* 0x000fe40008410000 */
[----:B------:R-:W-:Y:S01]  /*99d0*/  FFMA.FTZ R130, R179, R130, R177 ;  /* 0x00000082b3827223 */ /* 0x000fe200000100b1 */
[----:B------:R-:W3:Y:S01]  /*99e0*/  SHFL.DOWN PT, R145, R4, 0x2, 0x1f ;  /* 0x08401f0004917f89 */ /* 0x000ee200000e0000 */
[C---:B------:R-:W-:Y:S02]  /*99f0*/  FFMA.FTZ R143, R170.reuse, UR16, -R143 ;  /* 0x00000010aa8f7c23 */ /* 0x040fe4000801088f */
[----:B------:R-:W-:Y:S02]  /*9a00*/  FMUL.FTZ R170, R170, UR17 ;  /* 0x00000011aaaa7c20 */ /* 0x000fe40008410000 */
[----:B------:R-:W-:-:S02]  /*9a10*/  FFMA.FTZ R121, R121, R187, R130 ;  /* 0x000000bb79797223 */ /* 0x000fc40000010082 */
[----:B------:R-:W-:Y:S02]  /*9a20*/  FFMA.FTZ R134, R173, UR16, R134 ;  /* 0x00000010ad867c23 */ /* 0x000fe40008010086 */
[----:B------:R-:W-:Y:S02]  /*9a30*/  FMUL.FTZ R200, R200, R143 ;  /* 0x0000008fc8c87220 */ /* 0x000fe40000410000 */
[----:B------:R-:W-:Y:S02]  /*9a40*/  FFMA.FTZ R143, R167, UR16, R170 ;  /* 0x00000010a78f7c23 */ /* 0x000fe400080100aa */
[----:B0-----:R-:W-:Y:S02]  /*9a50*/  @!P0 FADD.FTZ R5, R5, R178 ;  /* 0x000000b205058221 */ /* 0x001fe40000010000 */
[----:B------:R-:W-:Y:S02]  /*9a60*/  FADD.FTZ R78, R121, R78 ;  /* 0x0000004e794e7221 */ /* 0x000fe40000010000 */
[----:B-1----:R-:W-:Y:S01]  /*9a70*/  @!P0 FADD.FTZ R6, R6, R157 ;  /* 0x0000009d06068221 */ /* 0x002fe20000010000 */
[----:B------:R-:W-:Y:S01]  /*9a80*/  SHFL.DOWN PT, R170, R5, 0x4, 0x1f ;  /* 0x08801f0005aa7f89 */ /* 0x000fe200000e0000 */
[----:B------:R-:W-:-:S02]  /*9a90*/  FFMA.FTZ R134, R195, R134, R197 ;  /* 0x00000086c3867223 */ /* 0x000fc400000100c5 */
[----:B--2---:R-:W-:Y:S02]  /*9aa0*/  @!P0 FADD.FTZ R7, R7, R180 ;  /* 0x000000b407078221 */ /* 0x004fe40000010000 */
[----:B------:R-:W-:Y:S02]  /*9ab0*/  FFMA.FTZ R173, R119, R173, R134 ;  /* 0x000000ad77ad7223 */ /* 0x000fe40000010086 */
[----:B---3--:R-:W-:Y:S01]  /*9ac0*/  @!P0 FADD.FTZ R4, R4, R145 ;  /* 0x0000009104048221 */ /* 0x008fe20000010000 */
[----:B------:R-:W-:Y:S01]  /*9ad0*/  SHFL.DOWN PT, R178, R7, 0x4, 0x1f ;  /* 0x08801f0007b27f89 */ /* 0x000fe200000e0000 */
[----:B------:R-:W-:Y:S01]  /*9ae0*/  FMUL.FTZ R119, R189, UR17 ;  /* 0x00000011bd777c20 */ /* 0x000fe20008410000 */
[----:B------:R-:W-:Y:S01]  /*9af0*/  ISETP.GT.AND P0, PT, R49, 0x1b, PT ;  /* 0x0000001b3100780c */ /* 0x000fe20003f04270 */
[----:B------:R-:W-:Y:S01]  /*9b00*/  FMUL.FTZ R130, R163, UR17 ;  /* 0x00000011a3827c20 */ /* 0x000fe20008410000 */
[----:B------:R-:W0:Y:S01]  /*9b10*/  SHFL.DOWN PT, R145, R6, 0x4, 0x1f ;  /* 0x08801f0006917f89 */ /* 0x000e2200000e0000 */
[----:B------:R-:W-:-:S02]  /*9b20*/  FFMA.FTZ R119, R192, UR16, -R119 ;  /* 0x00000010c0777c23 */ /* 0x000fc40008010877 */
[----:B------:R-:W-:Y:S01]  /*9b30*/  FFMA.FTZ R134, R11, UR16, -R130 ;  /* 0x000000100b867c23 */ /* 0x000fe20008010882 */
[----:B------:R-:W1:Y:S01]  /*9b40*/  SHFL.DOWN PT, R121, R4, 0x4, 0x1f ;  /* 0x08801f0004797f89 */ /* 0x000e6200000e0000 */
[----:B------:R-:W-:Y:S02]  /*9b50*/  FMUL.FTZ R192, R192, UR17 ;  /* 0x00000011c0c07c20 */ /* 0x000fe40008410000 */
[----:B------:R-:W-:Y:S02]  /*9b60*/  FFMA.FTZ R143, R202, R143, R200 ;  /* 0x0000008fca8f7223 */ /* 0x000fe400000100c8 */
[----:B------:R-:W-:Y:S02]  /*9b70*/  FMUL.FTZ R130, R191, UR17 ;  /* 0x00000011bf827c20 */ /* 0x000fe40008410000 */
[----:B------:R-:W-:Y:S02]  /*9b80*/  FMUL.FTZ R174, R174, R119 ;  /* 0x00000077aeae7220 */ /* 0x000fe40000410000 */
[----:B------:R-:W-:-:S02]  /*9b90*/  FMUL.FTZ R155, R155, R134 ;  /* 0x000000869b9b7220 */ /* 0x000fc40000410000 */
[----:B------:R-:W-:Y:S02]  /*9ba0*/  FADD.FTZ R79, R132, R79 ;  /* 0x0000004f844f7221 */ /* 0x000fe40000010000 */
[----:B------:R-:W-:Y:S02]  /*9bb0*/  FFMA.FTZ R119, R189, UR16, R192 ;  /* 0x00000010bd777c23 */ /* 0x000fe400080100c0 */
[----:B------:R-:W-:Y:S02]  /*9bc0*/  FMUL.FTZ R134, R11, UR17 ;  /* 0x000000110b867c20 */ /* 0x000fe40008410000 */
[----:B------:R-:W-:Y:S02]  /*9bd0*/  FFMA.FTZ R132, R118, R167, R143 ;  /* 0x000000a776847223 */ /* 0x000fe4000001008f */
[C---:B------:R-:W-:Y:S02]  /*9be0*/  FFMA.FTZ R130, R193.reuse, UR16, -R130 ;  /* 0x00000010c1827c23 */ /* 0x040fe40008010882 */
[----:B------:R-:W-:-:S02]  /*9bf0*/  FMUL.FTZ R118, R193, UR17 ;  /* 0x00000011c1767c20 */ /* 0x000fc40008410000 */
[----:B------:R-:W-:Y:S02]  /*9c00*/  FFMA.FTZ R119, R182, R119, R174 ;  /* 0x00000077b6777223 */ /* 0x000fe400000100ae */
[----:B------:R-:W-:Y:S02]  /*9c10*/  FFMA.FTZ R134, R163, UR16, R134 ;  /* 0x00000010a3867c23 */ /* 0x000fe40008010086 */
[----:B------:R-:W-:Y:S02]  /*9c20*/  FMUL.FTZ R130, R171, R130 ;  /* 0x00000082ab827220 */ /* 0x000fe40000410000 */
[----:B------:R-:W-:Y:S02]  /*9c30*/  FFMA.FTZ R118, R191, UR16, R118 ;  /* 0x00000010bf767c23 */ /* 0x000fe40008010076 */
[----:B------:R-:W-:Y:S02]  /*9c40*/  FFMA.FTZ R120, R120, R189, R119 ;  /* 0x000000bd78787223 */ /* 0x000fe40000010077 */
[----:B------:R-:W-:-:S02]  /*9c50*/  FFMA.FTZ R134, R133, R134, R155 ;  /* 0x0000008685867223 */ /* 0x000fc4000001009b */
[----:B0-----:R-:W-:Y:S02]  /*9c60*/  @!P0 FADD.FTZ R6, R6, R145 ;  /* 0x0000009106068221 */ /* 0x001fe40000010000 */
[----:B------:R-:W-:Y:S02]  /*9c70*/  FMUL.FTZ R11, R160, UR17 ;  /* 0x00000011a00b7c20 */ /* 0x000fe40008410000 */
[----:B------:R-:W-:Y:S02]  /*9c80*/  @!P0 FADD.FTZ R7, R7, R178 ;  /* 0x000000b207078221 */ /* 0x000fe40000010000 */
[----:B------:R-:W-:Y:S02]  /*9c90*/  @!P0 FADD.FTZ R5, R5, R170 ;  /* 0x000000aa05058221 */ /* 0x000fe40000010000 */
[----:B-1----:R-:W-:Y:S01]  /*9ca0*/  @!P0 FADD.FTZ R4, R4, R121 ;  /* 0x0000007904048221 */ /* 0x002fe20000010000 */
[----:B------:R-:W-:Y:S01]  /*9cb0*/  ISETP.GT.AND P0, PT, R49, 0x17, PT ;  /* 0x000000173100780c */ /* 0x000fe20003f04270 */
[----:B------:R-:W-:Y:S01]  /*9cc0*/  FFMA.FTZ R118, R175, R118, R130 ;  /* 0x00000076af767223 */ /* 0x000fe20000010082 */
[----:B------:R-:W0:Y:S01]  /*9cd0*/  SHFL.DOWN PT, R121, R6, 0x8, 0x1f ;  /* 0x09001f0006797f89 */ /* 0x000e2200000e0000 */
[----:B------:R-:W-:-:S02]  /*9ce0*/  FFMA.FTZ R163, R117, R163, R134 ;  /* 0x000000a375a37223 */ /* 0x000fc40000010086 */
[----:B------:R-:W-:Y:S01]  /*9cf0*/  FADD.FTZ R77, R120, R77 ;  /* 0x0000004d784d7221 */ /* 0x000fe20000010000 */
[----:B------:R-:W1:Y:S01]  /*9d00*/  SHFL.DOWN PT, R130, R7, 0x8, 0x1f ;  /* 0x09001f0007827f89 */ /* 0x000e6200000e0000 */
[C---:B------:R-:W-:Y:S02]  /*9d10*/  FFMA.FTZ R117, R198.reuse, UR16, -R11 ;  /* 0x00000010c6757c23 */ /* 0x040fe4000801080b */
[----:B------:R-:W-:Y:S01]  /*9d20*/  FFMA.FTZ R123, R123, R191, R118 ;  /* 0x000000bf7b7b7223 */ /* 0x000fe20000010076 */
[----:B------:R-:W2:Y:S01]  /*9d30*/  SHFL.DOWN PT, R120, R5, 0x8, 0x1f ;  /* 0x09001f0005787f89 */ /* 0x000ea200000e0000 */
[----:B------:R-:W-:Y:S02]  /*9d40*/  FMUL.FTZ R11, R198, UR17 ;  /* 0x00000011c60b7c20 */ /* 0x000fe40008410000 */
[----:B------:R-:W-:Y:S01]  /*9d50*/  FMUL.FTZ R118, R154, UR17 ;  /* 0x000000119a767c20 */ /* 0x000fe20008410000 */
[----:B------:R-:W3:Y:S01]  /*9d60*/  SHFL.DOWN PT, R119, R4, 0x8, 0x1f ;  /* 0x09001f0004777f89 */ /* 0x000ee200000e0000 */
[----:B------:R-:W-:-:S02]  /*9d70*/  FMUL.FTZ R168, R168, R117 ;  /* 0x00000075a8a87220 */ /* 0x000fc40000410000 */
[----:B------:R-:W-:Y:S02]  /*9d80*/  FFMA.FTZ R117, R160, UR16, R11 ;  /* 0x00000010a0757c23 */ /* 0x000fe4000801000b */
[C---:B------:R-:W-:Y:S02]  /*9d90*/  FFMA.FTZ R11, R153.reuse, UR16, -R118 ;  /* 0x00000010990b7c23 */ /* 0x040fe40008010876 */
[----:B------:R-:W-:Y:S02]  /*9da0*/  FMUL.FTZ R153, R153, UR17 ;  /* 0x0000001199997c20 */ /* 0x000fe40008410000 */
        /* <DEDUP_REMOVED lines=9> */
[----:B------:R-:W-:Y:S02]  /*9e40*/  FFMA.FTZ R117, R176, R117, R168 ;  /* 0x00000075b0757223 */ /* 0x000fe400000100a8 */
[----:B------:R-:W-:Y:S02]  /*9e50*/  FFMA.FTZ R11, R146, UR16, R11 ;  /* 0x00000010920b7c23 */ /* 0x000fe4000801000b */
[----:B------:R-:W-:Y:S02]  /*9e60*/  FFMA.FTZ R10, R147, UR16, -R10 ;  /* 0x00000010930a7c23 */ /* 0x000fe4000801080a */
[----:B0-----:R-:W-:Y:S02]  /*9e70*/  @!P0 FADD.FTZ R6, R6, R121 ;  /* 0x0000007906068221 */ /* 0x001fe40000010000 */
[----:B-1----:R-:W-:Y:S02]  /*9e80*/  @!P0 FADD.FTZ R7, R7, R130 ;  /* 0x0000008207078221 */ /* 0x002fe40000010000 */
[----:B--2---:R-:W-:-:S02]  /*9e90*/  @!P0 FADD.FTZ R5, R5, R120 ;  /* 0x0000007805058221 */ /* 0x004fc40000010000 */
[----:B---3--:R-:W-:Y:S01]  /*9ea0*/  @!P0 FADD.FTZ R4, R4, R119 ;  /* 0x0000007704048221 */ /* 0x008fe20000010000 */
[----:B------:R-:W-:Y:S01]  /*9eb0*/  SHFL.DOWN PT, R120, R7, 0x10, 0x1f ;  /* 0x0a001f0007787f89 */ /* 0x000fe200000e0000 */
[----:B------:R-:W-:Y:S01]  /*9ec0*/  FMUL.FTZ R147, R147, UR17 ;  /* 0x0000001193937c20 */ /* 0x000fe20008410000 */
[----:B------:R-:W-:Y:S01]  /*9ed0*/  ISETP.GT.AND P0, PT, R49, 0xf, PT ;  /* 0x0000000f3100780c */ /* 0x000fe20003f04270 */
[----:B------:R-:W-:Y:S01]  /*9ee0*/  FFMA.FTZ R11, R162, R11, R158 ;  /* 0x0000000ba20b7223 */ /* 0x000fe2000001009e */
[----:B------:R-:W0:Y:S01]  /*9ef0*/  SHFL.DOWN PT, R119, R6, 0x10, 0x1f ;  /* 0x0a001f0006777f89 */ /* 0x000e2200000e0000 */
[----:B------:R-:W-:Y:S02]  /*9f00*/  FMUL.FTZ R13, R13, R10 ;  /* 0x0000000a0d0d7220 */ /* 0x000fe40000410000 */
[----:B------:R-:W-:Y:S01]  /*9f10*/  FFMA.FTZ R122, R122, R160, R117 ;  /* 0x000000a07a7a7223 */ /* 0x000fe20000010075 */
[----:B------:R-:W1:Y:S01]  /*9f20*/  SHFL.DOWN PT, R118, R5, 0x10, 0x1f ;  /* 0x0a001f0005767f89 */ /* 0x000e6200000e0000 */
[----:B------:R-:W-:-:S02]  /*9f30*/  FFMA.FTZ R10, R148, UR16, R147 ;  /* 0x00000010940a7c23 */ /* 0x000fc40008010093 */
[----:B------:R-:W-:Y:S01]  /*9f40*/  FFMA.FTZ R124, R124, R146, R11 ;  /* 0x000000927c7c7223 */ /* 0x000fe2000001000b */
[----:B------:R-:W2:Y:S01]  /*9f50*/  SHFL.DOWN PT, R117, R4, 0x10, 0x1f ;  /* 0x0a001f0004757f89 */ /* 0x000ea200000e0000 */
[----:B------:R-:W-:Y:S02]  /*9f60*/  FFMA.FTZ R10, R165, R10, R13 ;  /* 0x0000000aa50a7223 */ /* 0x000fe4000001000d */
[----:B------:R-:W-:Y:S02]  /*9f70*/  FMUL.FTZ R11, R150, UR17 ;  /* 0x00000011960b7c20 */ /* 0x000fe40008410000 */
[----:B------:R-:W-:Y:S02]  /*9f80*/  FFMA.FTZ R127, R127, R148, R10 ;  /* 0x000000947f7f7223 */ /* 0x000fe4000001000a */
[----:B------:R-:W-:Y:S02]  /*9f90*/  FFMA.FTZ R11, R138, UR16, -R11 ;  /* 0x000000108a0b7c23 */ /* 0x000fe4000801080b */
[----:B------:R-:W-:-:S02]  /*9fa0*/  FMUL.FTZ R10, R152, UR17 ;  /* 0x00000011980a7c20 */ /* 0x000fc40008410000 */
[----:B------:R-:W-:Y:S02]  /*9fb0*/  FMUL.FTZ R156, R156, R11 ;  /* 0x0000000b9c9c7220 */ /* 0x000fe40000410000 */
[----:B------:R-:W-:Y:S02]  /*9fc0*/  FFMA.FTZ R10, R151, UR16, -R10 ;  /* 0x00000010970a7c23 */ /* 0x000fe4000801080a */
[----:B------:R-:W-:Y:S02]  /*9fd0*/  FMUL.FTZ R11, R12, UR17 ;  /* 0x000000110c0b7c20 */ /* 0x000fe40008410000 */
[----:B------:R-:W-:Y:S02]  /*9fe0*/  FMUL.FTZ R10, R9, R10 ;  /* 0x0000000a090a7220 */ /* 0x000fe40000410000 */
[----:B------:R-:W-:Y:S02]  /*9ff0*/  FFMA.FTZ R11, R142, UR16, -R11 ;  /* 0x000000108e0b7c23 */ /* 0x000fe4000801080b */
[----:B------:R-:W-:-:S02]  /*a000*/  FMUL.FTZ R13, R138, UR17 ;  /* 0x000000118a0d7c20 */ /* 0x000fc40008410000 */
[----:B------:R-:W-:Y:S02]  /*a010*/  FMUL.FTZ R151, R151, UR17 ;  /* 0x0000001197977c20 */ /* 0x000fe40008410000 */
[----:B------:R-:W-:Y:S02]  /*a020*/  FMUL.FTZ R9, R142, UR17 ;  /* 0x000000118e097c20 */ /* 0x000fe40008410000 */
[----:B------:R-:W-:Y:S02]  /*a030*/  FMUL.FTZ R11, R8, R11 ;  /* 0x0000000b080b7220 */ /* 0x000fe40000410000 */
[----:B------:R-:W-:Y:S02]  /*a040*/  FFMA.FTZ R13, R150, UR16, R13 ;  /* 0x00000010960d7c23 */ /* 0x000fe4000801000d */
[----:B------:R-:W-:Y:S02]  /*a050*/  FFMA.FTZ R8, R152, UR16, R151 ;  /* 0x0000001098087c23 */ /* 0x000fe40008010097 */
[----:B------:R-:W-:-:S02]  /*a060*/  FFMA.FTZ R9, R12, UR16, R9 ;  /* 0x000000100c097c23 */ /* 0x000fc40008010009 */
[----:B0-----:R-:W-:Y:S02]  /*a070*/  @!P0 FADD.FTZ R6, R6, R119 ;  /* 0x0000007706068221 */ /* 0x001fe40000010000 */
[----:B------:R-:W-:Y:S02]  /*a080*/  @!P0 FADD.FTZ R7, R7, R120 ;  /* 0x0000007807078221 */ /* 0x000fe40000010000 */
[----:B-1----:R-:W-:Y:S02]  /*a090*/  @!P0 FADD.FTZ R5, R5, R118 ;  /* 0x0000007605058221 */ /* 0x002fe40000010000 */
[----:B--2---:R-:W-:Y:S02]  /*a0a0*/  @!P0 FADD.FTZ R4, R4, R117 ;  /* 0x0000007504048221 */ /* 0x004fe40000010000 */
[----:B------:R-:W-:Y:S02]  /*a0b0*/  FFMA.FTZ R13, R166, R13, R156 ;  /* 0x0000000da60d7223 */ /* 0x000fe4000001009c */
[----:B------:R-:W-:Y:S01]  /*a0c0*/  FFMA.FTZ R8, R161, R8, R10 ;  /* 0x00000008a1087223 */ /* 0x000fe2000001000a */
[----:B------:R0:W-:Y:S01]  /*a0d0*/  @!P2 STS.128 [0x440], R4 ;  /* 0x00044004ff00a388 */ /* 0x0001e20000000c00 */
        /* <DEDUP_REMOVED lines=39> */
.L_x_8152:
[----:B0-----:R-:W-:Y:S05]  /*a350*/  BSYNC B0 ;  /* 0x0000000000007941 */ /* 0x001fea0003800000 */
.L_x_8151:
        /* <DEDUP_REMOVED lines=20> */
.L_x_8138:
[----:B------:R-:W-:Y:S01]  /*a4a0*/  BAR.SYNC.DEFER_BLOCKING 0x0 ;  /* 0x0000000000007b1d */ /* 0x000fe20000010000 */
[----:B------:R-:W-:Y:S02]  /*a4b0*/  F2FP.PACK_AB R99, R99, R100 ;  /* 0x000000646363723e */ /* 0x000fe400000000ff */
[----:B------:R-:W-:Y:S02]  /*a4c0*/  F2FP.PACK_AB R97, R97, R98 ;  /* 0x000000626161723e */ /* 0x000fe400000000ff */
[----:B------:R-:W-:Y:S01]  /*a4d0*/  F2FP.PACK_AB R95, R95, R96 ;  /* 0x000000605f5f723e */ /* 0x000fe200000000ff */
[----:B------:R-:W-:Y:S01]  /*a4e0*/  ULDC UR7, c[0x0][0x168] ;  /* 0x00005a0000077ab9 */ /* 0x000fe20000000800 */
[----:B------:R-:W-:Y:S01]  /*a4f0*/  F2FP.PACK_AB R93, R93, R94 ;  /* 0x0000005e5d5d723e */ /* 0x000fe200000000ff */
[----:B------:R-:W-:Y:S01]  /*a500*/  UIADD3 UR28, -UR28, UR7, URZ ;  /* 0x000000071c1c7290 */ /* 0x000fe2000fffe13f */
[----:B------:R-:W-:Y:S01]  /*a510*/  PRMT R14, R99, 0x7632, R14 ;  /* 0x00007632630e7816 */ /* 0x000fe2000000000e */
[----:B------:R-:W-:Y:S01]  /*a520*/  ULDC.64 UR8, c[0x0][0x2d8] ;  /* 0x0000b60000087ab9 */ /* 0x000fe20000000a00 */
[----:B------:R-:W-:Y:S01]  /*a530*/  PRMT R0, R97, 0x7632, R0 ;  /* 0x0000763261007816 */ /* 0x000fe20000000000 */
[----:B------:R-:W-:Y:S01]  /*a540*/  UIMAD UR7, UR43, UR8, URZ ;  /* 0x000000082b0772a4 */ /* 0x000fe2000f8e023f */
[----:B------:R-:W-:Y:S01]  /*a550*/  PRMT R4, R95, 0x7632, R4 ;  /* 0x000076325f047816 */ /* 0x000fe20000000004 */
[----:B------:R-:W-:Y:S01]  /*a560*/  ULDC.64 UR20, c[0x0][0x2f8] ;  /* 0x0000be0000147ab9 */ /* 0x000fe20000000a00 */
[----:B------:R-:W-:Y:S01]  /*a570*/  PRMT R5, R93, 0x7632, R5 ;  /* 0x000076325d057816 */ /* 0x000fe20000000005 */
[----:B------:R-:W-:Y:S01]  /*a580*/  UIMAD.WIDE.U32 UR16, UR42, UR8, URZ ;  /* 0x000000082a1072a5 */ /* 0x000fe2000f8e003f */
[----:B------:R-:W-:Y:S01]  /*a590*/  F2FP.PACK_AB R91, R91, R92 ;  /* 0x0000005c5b5b723e */ /* 0x000fe200000000ff */
[----:B------:R-:W-:Y:S01]  /*a5a0*/  UIMAD UR19, UR43, UR20, URZ ;  /* 0x000000142b1372a4 */ /* 0x000fe2000f8e023f */
[----:B------:R-:W-:Y:S01]  /*a5b0*/  F2FP.PACK_AB R89, R89, R90 ;  /* 0x0000005a5959723e */ /* 0x000fe200000000ff */
[----:B------:R-:W-:Y:S01]  /*a5c0*/  UIMAD UR18, UR42, UR9, UR7 ;  /* 0x000000092a1272a4 */ /* 0x000fe2000f8e0207 */
[----:B------:R-:W-:Y:S01]  /*a5d0*/  F2FP.PACK_AB R87, R87, R88 ;  /* 0x000000585757723e */ /* 0x000fe200000000ff */
[----:B------:R-:W-:Y:S01]  /*a5e0*/  UIMAD.WIDE.U32 UR8, UR42, UR20, URZ ;  /* 0x000000142a0872a5 */ /* 0x000fe2000f8e003f */
[----:B------:R-:W-:Y:S01]  /*a5f0*/  F2FP.PACK_AB R85, R85, R86 ;  /* 0x000000565555723e */ /* 0x000fe200000000ff */
[----:B------:R0:W-:Y:S01]  /*a600*/  STS.U16 [R28+0x2], R14 ;  /* 0x0000020e1c007388 */ /* 0x0001e20000000400 */
[----:B------:R-:W-:Y:S01]  /*a610*/  MOV R64, UR28 ;  /* 0x0000001c00407c02 */ /* 0x000fe20008000f00 */
[----:B------:R-:W-:Y:S01]  /*a620*/  UIMAD UR19, UR42, UR21, UR19 ;  /* 0x000000152a1372a4 */ /* 0x000fe2000f8e0213 */
[----:B------:R-:W-:Y:S01]  /*a630*/  BSSY B0, `(.L_x_8154) ;  /* 0x0000039000007945 */ /* 0x000fe20003800000 */
[----:B------:R1:W-:Y:S01]  /*a640*/  STS.U16 [R28+0x6], R0 ;  /* 0x000006001c007388 */ /* 0x0003e20000000400 */
[----:B------:R-:W-:-:S03]  /*a650*/  UIADD3 UR7, UR17, UR18, URZ ;  /* 0x0000001211077290 */ /* 0x000fc6000fffe03f */
[----:B------:R2:W-:Y:S01]  /*a660*/  STS.U16 [R28+0xa], R4 ;  /* 0x00000a041c007388 */ /* 0x0005e20000000400 */
[----:B0-----:R-:W-:-:S03]  /*a670*/  PRMT R14, R91, 0x7632, R14 ;  /* 0x000076325b0e7816 */ /* 0x001fc6000000000e */
[----:B------:R0:W-:Y:S01]  /*a680*/  STS.U16 [R28+0xe], R5 ;  /* 0x00000e051c007388 */ /* 0x0001e20000000400 */
[----:B-1----:R-:W-:-:S03]  /*a690*/  PRMT R0, R89, 0x7632, R0 ;  /* 0x0000763259007816 */ /* 0x002fc60000000000 */
[----:B------:R-:W-:Y:S01]  /*a6a0*/  STS.U16 [R28], R99 ;  /* 0x000000631c007388 */ /* 0x000fe20000000400 */
        /* <DEDUP_REMOVED lines=49> */
.L_x_8155:
[----:B------:R-:W-:Y:S05]  /*a9c0*/  BSYNC B0 ;  /* 0x0000000000007941 */ /* 0x000fea0003800000 */
.L_x_8154:
        /* <DEDUP_REMOVED lines=10> */
[----:B------:R-:W-:Y:S01]  /*aa70*/  UIMAD UR7, UR26, UR21, UR7 ;  /* 0x000000151a0772a4 */ /* 0x000fe2000f8e0207 */
[-C--:B------:R-:W-:Y:S01]  /*aa80*/  ISETP.GE.AND P0, PT, R8, R65.reuse, PT ;  /* 0x000000410800720c */ /* 0x080fe20003f06270 */
[----:B------:R-:W-:Y:S01]  /*aa90*/  BSSY B0, `(.L_x_8156) ;  /* 0x0000086000007945 */ /* 0x000fe20003800000 */
[----:B------:R-:W-:Y:S01]  /*aaa0*/  ISETP.GE.AND P3, PT, R12, R65, PT ;  /* 0x000000410c00720c */ /* 0x000fe20003f66270 */
[----:B------:R-:W-:Y:S01]  /*aab0*/  UIADD3.X UR16, UR39, UR7, UR17, UP0, !UPT ;  /* 0x0000000727107290 */ /* 0x000fe200087fe411 */
[----:B------:R-:W-:Y:S01]  /*aac0*/  MOV R5, UR18 ;  /* 0x0000001200057c02 */ /* 0x000fe20008000f00 */
[----:B------:R-:W-:Y:S01]  /*aad0*/  UIADD3 UR7, UR9, UR19, URZ ;  /* 0x0000001309077290 */ /* 0x000fe2000fffe03f */
[----:B------:R-:W-:-:S02]  /*aae0*/  LOP3.LUT R14, R48, 0x80, RZ, 0xfc, !PT ;  /* 0x00000080300e7812 */ /* 0x000fc400078efcff */
[C---:B------:R-:W-:Y:S02]  /*aaf0*/  LEA R4, P2, R5.reuse, R4, 0x1 ;  /* 0x0000000405047211 */ /* 0x040fe400078408ff */
[----:B0-----:R-:W-:Y:S02]  /*ab00*/  MOV R6, UR16 ;  /* 0x0000001000067c02 */ /* 0x001fe40008000f00 */
[----:B------:R-:W-:Y:S02]  /*ab10*/  LOP3.LUT R16, R48, 0xa0, RZ, 0xfc, !PT ;  /* 0x000000a030107812 */ /* 0x000fe400078efcff */
[----:B------:R-:W-:Y:S01]  /*ab20*/  LEA.HI.X R5, R5, R0, R6, 0x1, P2 ;  /* 0x0000000005057211 */ /* 0x000fe200010f0c06 */
[----:B------:R-:W-:Y:S01]  /*ab30*/  FADD.FTZ R0, R70, R51 ;  /* 0x0000003346007221 */ /* 0x000fe20000010000 */
[-C--:B------:R-:W-:Y:S02]  /*ab40*/  ISETP.GE.AND P2, PT, R10, R65.reuse, PT ;  /* 0x000000410a00720c */ /* 0x080fe40003f46270 */
[C---:B------:R-:W-:Y:S01]  /*ab50*/  LOP3.LUT R18, R48.reuse, 0xc0, RZ, 0xfc, !PT ;  /* 0x000000c030127812 */ /* 0x040fe200078efcff */
[----:B------:R-:W-:Y:S01]  /*ab60*/  @!P0 STG.E.U16 [R4.64+-0x3c0], R11 ;  /* 0xfffc400b04008986 */ /* 0x000fe2000c101520 */
[----:B------:R-:W-:Y:S01]  /*ab70*/  LOP3.LUT R20, R48, 0xe0, RZ, 0xfc, !PT ;  /* 0x000000e030147812 */ /* 0x000fe200078efcff */
[----:B------:R-:W-:Y:S01]  /*ab80*/  FADD.FTZ R0, R0, R69 ;  /* 0x0000004500007221 */ /* 0x000fe20000010000 */
[C---:B------:R-:W-:Y:S01]  /*ab90*/  LOP3.LUT R22, R48.reuse, 0x100, RZ, 0xfc, !PT ;  /* 0x0000010030167812 */ /* 0x040fe200078efcff */
[----:B------:R-:W-:Y:S01]  /*aba0*/  @!P3 STG.E.U16 [R4.64+-0x340], R15 ;  /* 0xfffcc00f0400b986 */ /* 0x000fe2000c101520 */
[----:B------:R-:W-:Y:S01]  /*abb0*/  LOP3.LUT R24, R48, 0x120, RZ, 0xfc, !PT ;  /* 0x0000012030187812 */ /* 0x000fe200078efcff */
[----:B------:R-:W-:Y:S01]  /*abc0*/  FADD.FTZ R7, R0, R71 ;  /* 0x0000004700077221 */ /* 0x000fe20000010000 */
[----:B------:R-:W-:-:S02]  /*abd0*/  ISETP.GE.AND P4, PT, R14, R65, PT ;  /* 0x000000410e00720c */ /* 0x000fc40003f86270 */
[-C--:B------:R-:W-:Y:S01]  /*abe0*/  ISETP.GE.AND P5, PT, R16, R65.reuse, PT ;  /* 0x000000411000720c */ /* 0x080fe20003fa6270 */
[----:B------:R-:W-:Y:S01]  /*abf0*/  @!P2 STG.E.U16 [R4.64+-0x380], R13 ;  /* 0xfffc800d0400a986 */ /* 0x000fe2000c101520 */
[-C--:B------:R-:W-:Y:S01]  /*ac00*/  ISETP.GE.AND P6, PT, R18, R65.reuse, PT ;  /* 0x000000411200720c */ /* 0x080fe20003fc6270 */
[----:B------:R-:W-:Y:S01]  /*ac10*/  FADD.FTZ R0, R7, R72 ;  /* 0x0000004807007221 */ /* 0x000fe20000010000 */
[-C--:B------:R-:W-:Y:S02]  /*ac20*/  ISETP.GE.AND P0, PT, R20, R65.reuse, PT ;  /* 0x000000411400720c */ /* 0x080fe40003f06270 */
[-C--:B------:R-:W-:Y:S02]  /*ac30*/  ISETP.GE.AND P2, PT, R22, R65.reuse, PT ;  /* 0x000000411600720c */ /* 0x080fe40003f46270 */
[----:B------:R-:W-:Y:S02]  /*ac40*/  ISETP.GE.AND P3, PT, R24, R65, PT ;  /* 0x000000411800720c */ /* 0x000fe40003f66270 */
[C---:B------:R-:W-:Y:S01]  /*ac50*/  LOP3.LUT R26, R48.reuse, 0x140, RZ, 0xfc, !PT ;  /* 0x00000140301a7812 */ /* 0x040fe200078efcff */
[----:B------:R-:W-:Y:S01]  /*ac60*/  @!P4 STG.E.U16 [R4.64+-0x300], R17 ;  /* 0xfffd00110400c986 */ /* 0x000fe2000c101520 */
[----:B------:R-:W-:-:S02]  /*ac70*/  LOP3.LUT R54, R48, 0x160, RZ, 0xfc, !PT ;  /* 0x0000016030367812 */ /* 0x000fc400078efcff */
[C---:B------:R-:W-:Y:S01]  /*ac80*/  LOP3.LUT R56, R48.reuse, 0x180, RZ, 0xfc, !PT ;  /* 0x0000018030387812 */ /* 0x040fe200078efcff */
[----:B------:R-:W-:Y:S01]  /*ac90*/  @!P5 STG.E.U16 [R4.64+-0x2c0], R19 ;  /* 0xfffd40130400d986 */ /* 0x000fe2000c101520 */
        /* <DEDUP_REMOVED lines=13> */
[----:B------:R-:W-:Y:S01]  /*ad70*/  F2FP.PACK_AB R69, R69, R70 ;  /* 0x000000464545723e */ /* 0x000fe200000000ff */
[----:B------:R-:W-:Y:S01]  /*ad80*/  @!P6 STG.E.U16 [R4.64+-0x140], R55 ;  /* 0xfffec0370400e986 */ /* 0x000fe2000c101520 */
[----:B------:R-:W-:-:S02]  /*ad90*/  F2FP.PACK_AB R71, R72, R71 ;  /* 0x000000474847723e */ /* 0x000fc400000000ff */
[----:B------:R-:W-:Y:S01]  /*ada0*/  PRMT R7, R69, 0x7632, R7 ;  /* 0x0000763245077816 */ /* 0x000fe20000000007 */
[----:B------:R-:W-:Y:S01]  /*adb0*/  @!P0 STG.E.U16 [R4.64+-0x180], R53 ;  /* 0xfffe803504008986 */ /* 0x000fe2000c101520 */
[----:B------:R-:W-:Y:S02]  /*adc0*/  F2FP.PACK_AB R6, R80, R79 ;  /* 0x0000004f5006723e */ /* 0x000fe400000000ff */
[----:B------:R-:W-:Y:S01]  /*add0*/  PRMT R9, R71, 0x7632, R9 ;  /* 0x0000763247097816 */ /* 0x000fe20000000009 */
[----:B------:R-:W-:Y:S04]  /*ade0*/  @!P5 STG.E.U16 [R4.64+-0x100], R57 ;  /* 0xffff00390400d986 */ /* 0x000fe8000c101520 */
[----:B------:R-:W-:Y:S04]  /*adf0*/  @!P4 STG.E.U16 [R4.64+-0xc0], R59 ;  /* 0xffff403b0400c986 */ /* 0x000fe8000c101520 */
[----:B------:R-:W-:Y:S04]  /*ae00*/  @!P2 STG.E.U16 [R4.64+-0x80], R61 ;  /* 0xffff803d0400a986 */ /* 0x000fe8000c101520 */
[----:B------:R0:W-:Y:S04]  /*ae10*/  @!P3 STG.E.U16 [R4.64+-0x40], R63 ;  /* 0xffffc03f0400b986 */ /* 0x0001e8000c101520 */
[----:B------:R-:W-:Y:S01]  /*ae20*/  BAR.SYNC.DEFER_BLOCKING 0x0 ;  /* 0x0000000000007b1d */ /* 0x000fe20000010000 */
[----:B0-----:R-:W-:Y:S01]  /*ae30*/  F2FP.PACK_AB R5, R74, R73 ;  /* 0x000000494a05723e */ /* 0x001fe200000000ff */
[----:B------:R-:W-:Y:S01]  /*ae40*/  FADD.FTZ R73, R0, R73 ;  /* 0x0000004900497221 */ /* 0x000fe20000010000 */
[----:B------:R-:W-:-:S02]  /*ae50*/  F2FP.PACK_AB R4, R76, R75 ;  /* 0x0000004b4c04723e */ /* 0x000fc400000000ff */
[----:B------:R-:W-:Y:S01]  /*ae60*/  PRMT R11, R5, 0x7610, R11 ;  /* 0x00007610050b7816 */ /* 0x000fe2000000000b */
[----:B------:R-:W-:Y:S01]  /*ae70*/  FADD.FTZ R74, R73, R74 ;  /* 0x0000004a494a7221 */ /* 0x000fe20000010000 */
[----:B------:R-:W-:Y:S02]  /*ae80*/  PRMT R13, R5, 0x7632, R13 ;  /* 0x00007632050d7816 */ /* 0x000fe4000000000d */
[----:B------:R-:W-:Y:S01]  /*ae90*/  F2FP.PACK_AB R5, R78, R77 ;  /* 0x0000004d4e05723e */ /* 0x000fe200000000ff */
[----:B------:R-:W-:Y:S01]  /*aea0*/  FADD.FTZ R75, R74, R75 ;  /* 0x0000004b4a4b7221 */ /* 0x000fe20000010000 */
[----:B------:R-:W-:Y:S02]  /*aeb0*/  PRMT R15, R4, 0x7610, R15 ;  /* 0x00007610040f7816 */ /* 0x000fe4000000000f */
[----:B------:R-:W-:Y:S01]  /*aec0*/  PRMT R17, R5, 0x7610, R17 ;  /* 0x0000761005117816 */ /* 0x000fe20000000011 */
[----:B------:R-:W-:Y:S01]  /*aed0*/  FADD.FTZ R76, R75, R76 ;  /* 0x0000004c4b4c7221 */ /* 0x000fe20000010000 */
[----:B------:R-:W-:Y:S01]  /*aee0*/  PRMT R19, R5, 0x7632, R19 ;  /* 0x0000763205137816 */ /* 0x000fe20000000013 */
[----:B------:R0:W-:Y:S01]  /*aef0*/  STS.U16 [R28+0x2], R7 ;  /* 0x000002071c007388 */ /* 0x0001e20000000400 */
[----:B------:R-:W-:Y:S01]  /*af00*/  F2FP.PACK_AB R5, R84, R83 ;  /* 0x000000535405723e */ /* 0x000fe200000000ff */
[----:B------:R-:W-:-:S02]  /*af10*/  FADD.FTZ R77, R76, R77 ;  /* 0x0000004d4c4d7221 */ /* 0x000fc40000010000 */
[----:B------:R1:W-:Y:S01]  /*af20*/  STS.U16 [R28+0xa], R13 ;  /* 0x00000a0d1c007388 */ /* 0x0003e20000000400 */
[----:B------:R-:W-:Y:S01]  /*af30*/  PRMT R23, R5, 0x7632, R23 ;  /* 0x0000763205177816 */ /* 0x000fe20000000017 */
[----:B------:R-:W-:Y:S02]  /*af40*/  FADD.FTZ R78, R77, R78 ;  /* 0x0000004e4d4e7221 */ /* 0x000fe40000010000 */
[----:B------:R-:W-:Y:S01]  /*af50*/  STS.U16 [R28], R69 ;  /* 0x000000451c007388 */ /* 0x000fe20000000400 */
[----:B0-----:R-:W-:Y:S01]  /*af60*/  PRMT R7, R4, 0x7632, R7 ;  /* 0x0000763204077816 */ /* 0x001fe20000000007 */
[----:B------:R-:W-:Y:S01]  /*af70*/  FADD.FTZ R79, R78, R79 ;  /* 0x0000004f4e4f7221 */ /* 0x000fe20000010000 */
[----:B------:R-:W-:Y:S01]  /*af80*/  F2FP.PACK_AB R4, R82, R81 ;  /* 0x000000515204723e */ /* 0x000fe200000000ff */
[----:B------:R-:W-:Y:S01]  /*af90*/  STS.U16 [R28+0x4], R71 ;  /* 0x000004471c007388 */ /* 0x000fe20000000400 */
[----:B-1----:R-:W-:Y:S01]  /*afa0*/  PRMT R13, R6, 0x7632, R13 ;  /* 0x00007632060d7816 */ /* 0x002fe2000000000d */
[----:B------:R-:W-:Y:S01]  /*afb0*/  FADD.FTZ R80, R79, R80 ;  /* 0x000000504f507221 */ /* 0x000fe20000010000 */
[----:B------:R-:W-:Y:S01]  /*afc0*/  PRMT R21, R4, 0x7632, R21 ;  /* 0x0000763204157816 */ /* 0x000fe20000000015 */
        /* <DEDUP_REMOVED lines=50> */
.L_x_8157:
[----:B------:R-:W-:Y:S05]  /*b2f0*/  BSYNC B0 ;  /* 0x0000000000007941 */ /* 0x000fea0003800000 */
.L_x_8156:
[----:B------:R-:W-:Y:S01]  /*b300*/  ULDC.64 UR16, c[0x0][0x300] ;  /* 0x0000c00000107ab9 */ /* 0x000fe20000000a00 */
[----:B------:R-:W-:Y:S01]  /*b310*/  IADD3 R2, P0, R29, -0x3c0, RZ ;  /* 0xfffffc401d027810 */ /* 0x000fe20007f1e0ff */
[----:B------:R-:W-:Y:S01]  /*b320*/  UMOV UR9, UR7 ;  /* 0x0000000700097c82 */ /* 0x000fe20008000000 */
[-C--:B------:R-:W-:Y:S01]  /*b330*/  ISETP.GE.AND P3, PT, R8, R23.reuse, PT ;  /* 0x000000170800720c */ /* 0x080fe20003f66270 */
[----:B------:R-:W-:Y:S01]  /*b340*/  UIMAD.WIDE.U32 UR8, UR26, UR16, UR8 ;  /* 0x000000101a0872a5 */ /* 0x000fe2000f8e0008 */
[----:B------:R-:W-:Y:S01]  /*b350*/  IADD3.X R0, R30, -0x1, RZ, P0, !PT ;  /* 0xffffffff1e007810 */ /* 0x000fe200007fe4ff */
[----:B------:R-:W-:Y:S01]  /*b360*/  UIMAD UR7, UR27, UR16, URZ ;  /* 0x000000101b0772a4 */ /* 0x000fe2000f8e023f */
[----:B------:R-:W-:Y:S01]  /*b370*/  IADD3 R2, P0, R2, c[0x0][0x340], RZ ;  /* 0x0000d00002027a10 */ /* 0x000fe20007f1e0ff */
[----:B------:R-:W-:Y:S01]  /*b380*/  UIADD3 UR38, UP0, UR38, UR8, URZ ;  /* 0x0000000826267290 */ /* 0x000fe2000ff1e03f */
[-C--:B------:R-:W-:Y:S01]  /*b390*/  ISETP.GE.AND P4, PT, R10, R23.reuse, PT ;  /* 0x000000170a00720c */ /* 0x080fe20003f86270 */
[----:B------:R-:W-:Y:S01]  /*b3a0*/  UIMAD UR7, UR26, UR17, UR7 ;  /* 0x000000111a0772a4 */ /* 0x000fe2000f8e0207 */
[----:B------:R-:W-:Y:S01]  /*b3b0*/  IADD3.X R0, R0, c[0x0][0x344], RZ, P0, !PT ;  /* 0x0000d10000007a10 */ /* 0x000fe200007fe4ff */
[----:B------:R-:W-:Y:S01]  /*b3c0*/  UIADD3 UR37, UP1, UR37, -0x400, URZ ;  /* 0xfffffc0025257890 */ /* 0x000fe2000ff3e03f */
[-C--:B------:R-:W-:Y:S01]  /*b3d0*/  ISETP.GE.AND P5, PT, R12, R23.reuse, PT ;  /* 0x000000170c00720c */ /* 0x080fe20003fa6270 */
[----:B------:R-:W-:Y:S01]  /*b3e0*/  UIADD3.X UR8, UR39, UR7, UR9, UP0, !UPT ;  /* 0x0000000727087290 */ /* 0x000fe200087fe409 */
[----:B------:R-:W-:Y:S01]  /*b3f0*/  MOV R3, UR38 ;  /* 0x0000002600037c02 */ /* 0x000fe20008000f00 */
[----:B------:R-:W-:Y:S01]  /*b400*/  UISETP.GT.AND UP0, UPT, UR29, 0x1, UPT ;  /* 0x000000011d00788c */ /* 0x000fe2000bf04270 */
[-C--:B------:R-:W-:Y:S01]  /*b410*/  ISETP.GE.AND P6, PT, R14, R23.reuse, PT ;  /* 0x000000170e00720c */ /* 0x080fe20003fc6270 */
[----:B------:R-:W-:Y:S01]  /*b420*/  UIADD3 UR35, UP2, UR35, -0x400, URZ ;  /* 0xfffffc0023237890 */ /* 0x000fe2000ff5e03f */
[C---:B------:R-:W-:Y:S01]  /*b430*/  LEA R2, P0, R3.reuse, R2, 0x1 ;  /* 0x0000000203027211 */ /* 0x040fe200078008ff */
[----:B------:R-:W-:Y:S01]  /*b440*/  UIADD3 UR31, UP3, UR31, -0x400, URZ ;  /* 0xfffffc001f1f7890 */ /* 0x000fe2000ff7e03f */
[----:B0-----:R-:W-:Y:S01]  /*b450*/  MOV R4, UR8 ;  /* 0x0000000800047c02 */ /* 0x001fe20008000f00 */
[----:B------:R-:W-:Y:S01]  /*b460*/  UIADD3 UR6, UR6, 0x1, URZ ;  /* 0x0000000106067890 */ /* 0x000fe2000fffe03f */
[-C--:B------:R-:W-:Y:S01]  /*b470*/  ISETP.GE.AND P1, PT, R18, R23.reuse, PT ;  /* 0x000000171200720c */ /* 0x080fe20003f26270 */
[----:B------:R-:W-:Y:S01]  /*b480*/  UIADD3.X UR36, UR36, -0x1, URZ, UP1, !UPT ;  /* 0xffffffff24247890 */ /* 0x000fe20008ffe43f */
[----:B------:R-:W-:Y:S01]  /*b490*/  LEA.HI.X R3, R3, R0, R4, 0x1, P0 ;  /* 0x0000000003037211 */ /* 0x000fe200000f0c04 */
[----:B------:R-:W-:Y:S01]  /*b4a0*/  UIADD3.X UR34, UR34, -0x1, URZ, UP2, !UPT ;  /* 0xffffffff22227890 */ /* 0x000fe200097fe43f */
[-C--:B------:R-:W-:Y:S01]  /*b4b0*/  ISETP.GE.AND P2, PT, R20, R23.reuse, PT ;  /* 0x000000171400720c */ /* 0x080fe20003f46270 */
[----:B------:R-:W-:Y:S01]  /*b4c0*/  UIADD3.X UR30, UR30, -0x1, URZ, UP3, !UPT ;  /* 0xffffffff1e1e7890 */ /* 0x000fe20009ffe43f */
[-C--:B------:R-:W-:Y:S01]  /*b4d0*/  ISETP.GE.AND P0, PT, R16, R23.reuse, PT ;  /* 0x000000171000720c */ /* 0x080fe20003f06270 */
        /* <DEDUP_REMOVED lines=26> */
.L_x_8132:
        /* <DEDUP_REMOVED lines=26> */
.L_x_8160:
[----:B0-----:R-:W-:Y:S05]  /*b820*/  BSYNC B0 ;  /* 0x0000000000007941 */ /* 0x001fea0003800000 */
.L_x_8159:
        /* <DEDUP_REMOVED lines=8> */
[----:B------:R-:W3:Y:S02]  /*b8b0*/  SHFL.DOWN P0, R3, R0, 0x2, 0x1f ;  /* 0x08401f0000037f89 */ /* 0x000ee40000000000 */
[----:B---3--:R-:W-:-:S05]  /*b8c0*/  @P0 FADD R3, R0, R3 ;  /* 0x0000000300030221 */ /* 0x008fca0000000000 */
[----:B0-----:R-:W0:Y:S02]  /*b8d0*/  SHFL.DOWN P0, R2, R3, 0x4, 0x1f ;  /* 0x08801f0003027f89 */ /* 0x001e240000000000 */
[----:B0-----:R-:W-:-:S05]  /*b8e0*/  @P0 FADD R2, R3, R2 ;  /* 0x0000000203020221 */ /* 0x001fca0000000000 */
[----:B------:R-:W0:Y:S02]  /*b8f0*/  SHFL.DOWN P0, R5, R2, 0x8, 0x1f ;  /* 0x09001f0002057f89 */ /* 0x000e240000000000 */
[----:B0-----:R-:W-:-:S05]  /*b900*/  @P0 FADD R5, R2, R5 ;  /* 0x0000000502050221 */ /* 0x001fca0000000000 */
[----:B------:R-:W0:Y:S02]  /*b910*/  SHFL.DOWN P0, R4, R5, 0x10, 0x1f ;  /* 0x0a001f0005047f89 */ /* 0x000e240000000000 */
[----:B0-----:R-:W-:Y:S01]  /*b920*/  @P0 FADD R4, R5, R4 ;  /* 0x0000000405040221 */ /* 0x001fe20000000000 */
[----:B-----5:R-:W-:-:S04]  /*b930*/  ISETP.NE.AND P0, PT, R13, RZ, PT ;  /* 0x000000ff0d00720c */ /* 0x020fc80003f05270 */
        /* <DEDUP_REMOVED lines=8> */
.L_x_8162:
[----:B------:R-:W3:Y:S02]  /*b9c0*/  S2R R13, SR_TID.X ;  /* 0x00000000000d7919 */ /* 0x000ee40000002100 */
.L_x_8163:
[----:B0-----:R-:W-:Y:S05]  /*b9d0*/  BSYNC B0 ;  /* 0x0000000000007941 */ /* 0x001fea0003800000 */
.L_x_8161:
[----:B---3--:R-:W-:-:S13]  /*b9e0*/  ISETP.GE.AND P0, PT, R13, c[0x0][0x16c], PT ;  /* 0x00005b000d007a0c */ /* 0x008fda0003f06270 */
[----:B------:R-:W-:Y:S05]  /*b9f0*/  @P0 EXIT ;  /* 0x000000000000094d */ /* 0x000fea0003800000 */
[----:B------:R-:W-:Y:S01]  /*ba00*/  ULDC.64 UR12, c[0x0][0x198] ;  /* 0x00006600000c7ab9 */ /* 0x000fe20000000a00 */
[----:B------:R-:W-:Y:S01]  /*ba10*/  BSSY B0, `(.L_x_8164) ;  /* 0x0000062000007945 */ /* 0x000fe20003800000 */
[----:B-1----:R-:W-:Y:S02]  /*ba20*/  UIMAD UR4, UR27, UR12, URZ ;  /* 0x0000000c1b0472a4 */ /* 0x002fe4000f8e023f */
[----:B------:R-:W-:Y:S02]  /*ba30*/  ULDC.64 UR8, c[0x0][0x2a8] ;  /* 0x0000aa0000087ab9 */ /* 0x000fe40000000a00 */
[----:B------:R-:W-:Y:S02]  /*ba40*/  UIMAD UR13, UR26, UR13, UR4 ;  /* 0x0000000d1a0d72a4 */ /* 0x000fe4000f8e0204 */
[----:B------:R-:W-:Y:S02]  /*ba50*/  ULDC.64 UR10, c[0x0][0x1b8] ;  /* 0x00006e00000a7ab9 */ /* 0x000fe40000000a00 */
[----:B------:R-:W-:-:S02]  /*ba60*/  UIMAD UR4, UR27, UR8, URZ ;  /* 0x000000081b0472a4 */ /* 0x000fc4000f8e023f */
[----:B--2---:R-:W-:Y:S02]  /*ba70*/  UIMAD UR5, UR27, UR10, URZ ;  /* 0x0000000a1b0572a4 */ /* 0x004fe4000f8e023f */
        /* <DEDUP_REMOVED lines=18> */
.L_x_8165:
        /* <DEDUP_REMOVED lines=74> */
.L_x_8164:
[----:B------:R-:W-:Y:S05]  /*c040*/  EXIT ;  /* 0x000000000000794d */ /* 0x000fea0003800000 */
.L_x_8166:
        /* <DEDUP_REMOVED lines=11> */
.L_x_14689:


//--------------------- .text._Z25selective_scan_bwd_kernelI32Selective_Scan_bwd_kernel_traitsILi32ELi16ELb0ELb0ELb0ELb1ELb0EN3c104HalfENS1_7complexIfEEEEv12SSMParamsBwd --------------------------
	.section	.text._Z25selective_scan_bwd_kernelI32Selective_Scan_bwd_kernel_traitsILi32ELi16ELb0ELb0ELb0ELb1ELb0EN3c104HalfENS1_7complexIfEEEEv12SSMParamsBwd,"ax",@progbits
	.sectioninfo	@"SHI_REGISTERS=223"
	.align	128
        .global         _Z25selective_scan_bwd_kernelI32Selective_Scan_bwd_kernel_traitsILi32ELi16ELb0ELb0ELb0ELb1ELb0EN3c104HalfENS1_7complexIfEEEEv12SSMParamsBwd
        .type           _Z25selective_scan_bwd_kernelI32Selective_Scan_bwd_kernel_traitsILi32ELi16ELb0ELb0ELb0ELb1ELb0EN3c104HalfENS1_7complexIfEEEEv12SSMParamsBwd,@function
        .size           _Z25selective_scan_bwd_kernelI32Selective_Scan_bwd_kernel_traitsILi32ELi16ELb0ELb0ELb0ELb1ELb0EN3c104HalfENS1_7complexIfEEEEv12SSMParamsBwd,(.L_x_14690 - _Z25selective_scan_bwd_kernelI32Selective_Scan_bwd_kernel_traitsILi32ELi16ELb0ELb0ELb0ELb1ELb0EN3c104HalfENS1_7complexIfEEEEv12SSMParamsBwd)
        .other          _Z25selective_scan_bwd_kernelI32Selective_Scan_bwd_kernel_traitsILi32ELi16ELb0ELb0ELb0ELb1ELb0EN3c104HalfENS1_7complexIfEEEEv12SSMParamsBwd,@"STO_CUDA_ENTRY STV_DEFAULT"
_Z25selective_scan_bwd_kernelI32Selective_Scan_bwd_kernel_traitsILi32ELi16ELb0ELb0ELb0ELb1ELb0EN3c104HalfENS1_7complexIfEEEEv12SSMParamsBwd:
.text._Z25selective_scan_bwd_kernelI32Selective_Scan_bwd_kernel_traitsILi32ELi16ELb0ELb0ELb0ELb1ELb0EN3c104HalfENS1_7complexIfEEEEv12SSMParamsBwd:
        /* <DEDUP_REMOVED lines=54> */
[----:B------:R-:W-:Y:S02]  /*0360*/  @UP2 ULEA.HI.X UR7, UR16, UR23, UR17, 0x2, UP1 ;  /* 0x0000001710072291 */ /* 0x000fe400088f1411 */
[----:B------:R-:W-:Y:S02]  /*0370*/  ULDC.64 UR20, c[0x0][0x1d8] ;  /* 0x0000760000147ab9 */ /* 0x000fe40000000a00 */
[----:B------:R-:W-:Y:S02]  /*0380*/  ULDC.64 UR22, c[0x0][0x1e8] ;  /* 0x00007a0000167ab9 */ /* 0x000fe40000000a00 */
[----:B------:R-:W-:Y:S02]  /*0390*/  UIADD3 UR11, UR11, UR14, URZ ;  /* 0x0000000e0b0b7290 */ /* 0x000fe4000fffe03f */
[----:B------:R-:W-:-:S02]  /*03a0*/  UIMAD UR15, UR17, UR20, URZ ;  /* 0x00000014110f72a4 */ /* 0x000fc4000f8e023f */
[----:B------:R-:W-:Y:S02]  /*03b0*/  UIMAD UR14, UR17, UR22, URZ ;  /* 0x00000016110e72a4 */ /* 0x000fe4000f8e023f */
[----:B------:R-:W-:Y:S02]  /*03c0*/  ULDC UR30, c[0x0][0x174] ;  /* 0x00005d00001e7ab9 */ /* 0x000fe40000000800 */
[----:B------:R-:W-:Y:S02]  /*03d0*/  UIADD3 UR13, UR13, UR18, URZ ;  /* 0x000000120d0d7290 */ /* 0x000fe4000fffe03f */
[----:B------:R-:W-:Y:S02]  /*03e0*/  UIMAD UR24, UR16, UR21, UR15 ;  /* 0x00000015101872a4 */ /* 0x000fe4000f8e020f */
[----:B------:R-:W-:Y:S02]  /*03f0*/  UIMAD UR26, UR16, UR23, UR14 ;  /* 0x00000017101a72a4 */ /* 0x000fe4000f8e020e */
[----:B------:R-:W-:-:S02]  /*0400*/  USHF.L.U32 UR42, UR30, 0x9, URZ ;  /* 0x000000091e2a7899 */ /* 0x000fc4000800063f */
[----:B------:R-:W-:Y:S02]  /*0410*/  ULDC.64 UR14, c[0x0][0x280] ;  /* 0x0000a000000e7ab9 */ /* 0x000fe40000000a00 */
[----:B------:R-:W-:Y:S02]  /*0420*/  UIMAD.WIDE.U32 UR18, UR16, UR20, UR10 ;  /* 0x00000014101272a5 */ /* 0x000fe4000f8e000a */
[----:B------:R-:W-:Y:S02]  /*0430*/  UIMAD.WIDE.U32 UR20, UR16, UR22, UR12 ;  /* 0x00000016101472a5 */ /* 0x000fe4000f8e000c */
[----:B------:R-:W-:Y:S02]  /*0440*/  UIMAD UR25, UR17, UR14, URZ ;  /* 0x0000000e111972a4 */ /* 0x000fe4000f8e023f */
[----:B------:R-:W-:Y:S02]  /*0450*/  UIADD3 UR22, UR42, -0x200, URZ ;  /* 0xfffffe002a167890 */ /* 0x000fe4000fffe03f */
[----:B------:R-:W-:-:S02]  /*0460*/  UIMAD UR29, UR16, UR15, UR25 ;  /* 0x0000000f101d72a4 */ /* 0x000fc4000f8e0219 */
[----:B------:R-:W-:Y:S02]  /*0470*/  USHF.R.S32.HI UR23, URZ, 0x1f, UR22 ;  /* 0x0000001f3f177899 */ /* 0x000fe40008011416 */
[----:B------:R-:W-:Y:S02]  /*0480*/  UIADD3 UR25, UP1, UR22, UR18, URZ ;  /* 0x0000001216197290 */ /* 0x000fe4000ff3e03f */
[----:B------:R-:W-:Y:S02]  /*0490*/  UIADD3 UR5, UR5, UR28, URZ ;  /* 0x0000001c05057290 */ /* 0x000fe4000fffe03f */
[----:B------:R-:W-:Y:S02]  /*04a0*/  ULDC.64 UR12, c[0x0][0x240] ;  /* 0x00009000000c7ab9 */ /* 0x000fe40000000a00 */
[----:B------:R-:W-:Y:S02]  /*04b0*/  UIADD3.X UR18, UR23, UR19, UR24, UP1, !UPT ;  /* 0x0000001317127290 */ /* 0x000fe40008ffe418 */
[----:B------:R-:W-:-:S02]  /*04c0*/  ULEA UR24, UP1, UR25, UR12, 0x1 ;  /* 0x0000000c19187291 */ /* 0x000fc4000f82083f */
[----:B------:R-:W-:Y:S02]  /*04d0*/  UIMAD.WIDE.U32 UR14, UR16, UR14, UR4 ;  /* 0x0000000e100e72a5 */ /* 0x000fe4000f8e0004 */
[----:B------:R-:W-:Y:S02]  /*04e0*/  UIADD3 UR27, UP2, UR22, UR20, URZ ;  /* 0x00000014161b7290 */ /* 0x000fe4000ff5e03f */
[----:B------:R-:W-:Y:S02]  /*04f0*/  ULEA.HI.X UR25, UR25, UR13, UR18, 0x1, UP1 ;  /* 0x0000000d19197291 */ /* 0x000fe400088f0c12 */
[----:B------:R-:W-:Y:S02]  /*0500*/  UIADD3 UR22, UP1, UR22, UR14, URZ ;  /* 0x0000000e16167290 */ /* 0x000fe4000ff3e03f */
[----:B------:R-:W-:Y:S02]  /*0510*/  ULDC.64 UR12, c[0x0][0x308] ;  /* 0x0000c200000c7ab9 */ /* 0x000fe40000000a00 */
[----:B------:R-:W-:-:S02]  /*0520*/  ULDC.64 UR10, c[0x0][0x248] ;  /* 0x00009200000a7ab9 */ /* 0x000fc40000000a00 */
[----:B------:R-:W-:Y:S02]  /*0530*/  UIADD3.X UR29, UR23, UR15, UR29, UP1, !UPT ;  /* 0x0000000f171d7290 */ /* 0x000fe40008ffe41d */
        /* <DEDUP_REMOVED lines=33> */
.L_x_8220:
        /* <DEDUP_REMOVED lines=55> */
[----:B------:R-:W-:Y:S01]  /*0ac0*/  LOP3.LUT R62, R56, 0x1e0, RZ, 0xfc, !PT ;  /* 0x000001e0383e7812 */ /* 0x000fe200078efcff */
[----:B------:R0:W2:Y:S01]  /*0ad0*/  @!P3 LDG.E.U16 R13, [R2.64+0x240] ;  /* 0x00024020020db981 */ /* 0x0000a2000c1e1500 */
[----:B------:R-:W-:Y:S02]  /*0ae0*/  ISETP.GE.AND P0, PT, R73, UR7, PT ;  /* 0x0000000749007c0c */ /* 0x000fe4000bf06270 */
        /* <DEDUP_REMOVED lines=15> */
[----:B------:R-:W-:-:S02]  /*0be0*/  ISETP.GE.AND P2, PT, R25, UR7, PT ;  /* 0x0000000719007c0c */ /* 0x000fc4000bf46270 */
[C---:B------:R-:W-:Y:S02]  /*0bf0*/  IADD3 R25, R58.reuse, 0x20, RZ ;  /* 0x000000203a197810 */ /* 0x040fe40007ffe0ff */
[----:B------:R-:W-:Y:S02]  /*0c00*/  ISETP.GE.AND P5, PT, R27, UR7, PT ;  /* 0x000000071b007c0c */ /* 0x000fe4000bfa6270 */
[C---:B0-----:R-:W-:Y:S02]  /*0c10*/  IADD3 R3, R58.reuse, 0x40, RZ ;  /* 0x000000403a037810 */ /* 0x041fe40007ffe0ff */
[C---:B------:R-:W-:Y:S02]  /*0c20*/  IADD3 R27, R58.reuse, 0x60, RZ ;  /* 0x000000603a1b7810 */ /* 0x040fe40007ffe0ff */
[-C--:B------:R-:W-:Y:S02]  /*0c30*/  LEA.HI.SX32 R3, R3, R58.reuse, 0x1b ;  /* 0x0000003a03037211 */ /* 0x080fe400078fdaff */
[----:B------:R-:W-:-:S02]  /*0c40*/  LEA.HI.SX32 R55, R58, R58, 0x1b ;  /* 0x0000003a3a377211 */ /* 0x000fc400078fdaff */
[C---:B------:R-:W-:Y:S02]  /*0c50*/  IADD3 R29, R58.reuse, 0x80, RZ ;  /* 0x000000803a1d7810 */ /* 0x040fe40007ffe0ff */
[C---:B------:R-:W-:Y:S02]  /*0c60*/  IADD3 R31, R58.reuse, 0xa0, RZ ;  /* 0x000000a03a1f7810 */ /* 0x040fe40007ffe0ff */
[-C--:B------:R-:W-:Y:S02]  /*0c70*/  LEA.HI.SX32 R25, R25, R58.reuse, 0x1b ;  /* 0x0000003a19197211 */ /* 0x080fe400078fdaff */
[----:B------:R-:W-:Y:S02]  /*0c80*/  SHF.L.U32 R53, R3, 0x1, RZ ;  /* 0x0000000103357819 */ /* 0x000fe400000006ff */
[----:B------:R-:W-:Y:S02]  /*0c90*/  LEA.HI.SX32 R27, R27, R58, 0x1b ;  /* 0x0000003a1b1b7211 */ /* 0x000fe400078fdaff */
[----:B------:R-:W-:-:S02]  /*0ca0*/  IADD3 R3, R58, 0xc0, RZ ;  /* 0x000000c03a037810 */ /* 0x000fc40007ffe0ff */
[----:B------:R-:W-:Y:S02]  /*0cb0*/  SHF.L.U32 R55, R55, 0x1, RZ ;  /* 0x0000000137377819 */ /* 0x000fe400000006ff */
[-C--:B------:R-:W-:Y:S02]  /*0cc0*/  LEA.HI.SX32 R29, R29, R58.reuse, 0x1b ;  /* 0x0000003a1d1d7211 */ /* 0x080fe400078fdaff */
[----:B------:R-:W-:Y:S02]  /*0cd0*/  LEA.HI.SX32 R31, R31, R58, 0x1b ;  /* 0x0000003a1f1f7211 */ /* 0x000fe400078fdaff */
[----:B------:R-:W-:Y:S02]  /*0ce0*/  SHF.L.U32 R54, R25, 0x1, RZ ;  /* 0x0000000119367819 */ /* 0x000fe400000006ff */
[----:B------:R-:W-:Y:S02]  /*0cf0*/  SHF.L.U32 R52, R27, 0x1, RZ ;  /* 0x000000011b347819 */ /* 0x000fe400000006ff */
[----:B------:R-:W-:-:S02]  /*0d00*/  IADD3 R25, R58, 0xe0, RZ ;  /* 0x000000e03a197810 */ /* 0x000fc40007ffe0ff */
[----:B------:R-:W-:Y:S02]  /*0d10*/  LEA.HI.SX32 R3, R3, R58, 0x1b ;  /* 0x0000003a03037211 */ /* 0x000fe400078fdaff */
[----:B------:R-:W-:Y:S02]  /*0d20*/  SHF.L.U32 R51, R29, 0x1, RZ ;  /* 0x000000011d337819 */ /* 0x000fe400000006ff */
[----:B------:R-:W-:Y:S02]  /*0d30*/  SHF.L.U32 R50, R31, 0x1, RZ ;  /* 0x000000011f327819 */ /* 0x000fe400000006ff */
[C---:B------:R-:W-:Y:S02]  /*0d40*/  IADD3 R27, R58.reuse, 0x100, RZ ;  /* 0x000001003a1b7810 */ /* 0x040fe40007ffe0ff */
[C---:B------:R-:W-:Y:S02]  /*0d50*/  IADD3 R29, R58.reuse, 0x120, RZ ;  /* 0x000001203a1d7810 */ /* 0x040fe40007ffe0ff */
[----:B------:R-:W-:-:S02]  /*0d60*/  IADD3 R31, R58, 0x140, RZ ;  /* 0x000001403a1f7810 */ /* 0x000fc40007ffe0ff */
[-C--:B------:R-:W-:Y:S02]  /*0d70*/  LEA.HI.SX32 R25, R25, R58.reuse, 0x1b ;  /* 0x0000003a19197211 */ /* 0x080fe400078fdaff */
[----:B------:R-:W-:Y:S02]  /*0d80*/  SHF.L.U32 R49, R3, 0x1, RZ ;  /* 0x0000000103317819 */ /* 0x000fe400000006ff */
[----:B------:R-:W-:Y:S02]  /*0d90*/  IADD3 R3, R58, 0x160, RZ ;  /* 0x000001603a037810 */ /* 0x000fe40007ffe0ff */
[-C--:B------:R-:W-:Y:S02]  /*0da0*/  LEA.HI.SX32 R27, R27, R58.reuse, 0x1b ;  /* 0x0000003a1b1b7211 */ /* 0x080fe400078fdaff */
[-C--:B------:R-:W-:Y:S02]  /*0db0*/  LEA.HI.SX32 R29, R29, R58.reuse, 0x1b ;  /* 0x0000003a1d1d7211 */ /* 0x080fe400078fdaff */
[----:B------:R-:W-:-:S02]  /*0dc0*/  LEA.HI.SX32 R31, R31, R58, 0x1b ;  /* 0x0000003a1f1f7211 */ /* 0x000fc400078fdaff */
[----:B------:R-:W-:Y:S02]  /*0dd0*/  SHF.L.U32 R48, R25, 0x1, RZ ;  /* 0x0000000119307819 */ /* 0x000fe400000006ff */
[----:B------:R-:W-:Y:S02]  /*0de0*/  IADD3 R25, R58, 0x1e0, RZ ;  /* 0x000001e03a197810 */ /* 0x000fe40007ffe0ff */
[----:B------:R-:W-:Y:S02]  /*0df0*/  LEA.HI.SX32 R3, R3, R58, 0x1b ;  /* 0x0000003a03037211 */ /* 0x000fe400078fdaff */
[----:B------:R-:W-:Y:S02]  /*0e00*/  SHF.L.U32 R47, R27, 0x1, RZ ;  /* 0x000000011b2f7819 */ /* 0x000fe400000006ff */
[----:B------:R-:W-:Y:S02]  /*0e10*/  SHF.L.U32 R46, R29, 0x1, RZ ;  /* 0x000000011d2e7819 */ /* 0x000fe400000006ff */
[----:B------:R-:W-:-:S02]  /*0e20*/  SHF.L.U32 R45, R31, 0x1, RZ ;  /* 0x000000011f2d7819 */ /* 0x000fc400000006ff */
[----:B------:R-:W-:Y:S02]  /*0e30*/  LEA.HI.SX32 R25, R25, R58, 0x1b ;  /* 0x0000003a19197211 */ /* 0x000fe400078fdaff */
[----:B------:R-:W-:Y:S02]  /*0e40*/  SHF.L.U32 R44, R3, 0x1, RZ ;  /* 0x00000001032c7819 */ /* 0x000fe400000006ff */
[----:B------:R-:W-:Y:S02]  /*0e50*/  SHF.L.U32 R40, R25, 0x1, RZ ;  /* 0x0000000119287819 */ /* 0x000fe400000006ff */
[----:B------:R-:W-:Y:S02]  /*0e60*/  ISETP.GE.AND P3, PT, R24, UR7, PT ;  /* 0x0000000718007c0c */ /* 0x000fe4000bf66270 */
[----:B------:R-:W-:Y:S02]  /*0e70*/  ISETP.GE.AND P1, PT, R26, UR7, PT ;  /* 0x000000071a007c0c */ /* 0x000fe4000bf26270 */
[----:B------:R-:W-:-:S02]  /*0e80*/  ISETP.GE.AND P0, PT, R18, UR7, PT ;  /* 0x0000000712007c0c */ /* 0x000fc4000bf06270 */
[----:B------:R-:W-:Y:S02]  /*0e90*/  MOV R2, UR26 ;  /* 0x0000001a00027c02 */ /* 0x000fe40008000f00 */
[----:B------:R-:W-:-:S05]  /*0ea0*/  MOV R3, UR27 ;  /* 0x0000001b00037c02 */ /* 0x000fca0008000f00 */
[C---:B------:R-:W-:Y:S01]  /*0eb0*/  IMAD.WIDE R2, R56.reuse, 0x2, R2 ;  /* 0x0000000238027825 */ /* 0x040fe200078e0202 */
[----:B------:R-:W-:Y:S02]  /*0ec0*/  P2R R65, PR, RZ, 0x1 ;  /* 0x00000001ff417803 */ /* 0x000fe40000000000 */
[----:B------:R-:W-:Y:S02]  /*0ed0*/  ISETP.GE.AND P4, PT, R56, UR7, PT ;  /* 0x0000000738007c0c */ /* 0x000fe4000bf86270 */
[----:B------:R-:W-:Y:S02]  /*0ee0*/  ISETP.GE.AND P6, PT, R20, UR7, PT ;  /* 0x0000000714007c0c */ /* 0x000fe4000bfc6270 */
[----:B------:R-:W-:Y:S02]  /*0ef0*/  P2R R20, PR, RZ, 0x2 ;  /* 0x00000002ff147803 */ /* 0x000fe40000000000 */
[----:B------:R-:W-:Y:S02]  /*0f00*/  P2R R64, PR, RZ, 0x4 ;  /* 0x00000004ff407803 */ /* 0x000fe40000000000 */
[----:B------:R-:W-:-:S02]  /*0f10*/  P2R R63, PR, RZ, 0x8 ;  /* 0x00000008ff3f7803 */ /* 0x000fc40000000000 */
[----:B------:R-:W-:Y:S02]  /*0f20*/  P2R R18, PR, RZ, 0x10 ;  /* 0x00000010ff127803 */ /* 0x000fe40000000000 */
[----:B------:R-:W-:Y:S02]  /*0f30*/  P2R R67, PR, RZ, 0x20 ;  /* 0x00000020ff437803 */ /* 0x000fe40000000000 */
[----:B------:R-:W-:Y:S01]  /*0f40*/  P2R R66, PR, RZ, 0x40 ;  /* 0x00000040ff427803 */ /* 0x000fe20000000000 */
[----:B---3--:R-:W-:Y:S04]  /*0f50*/  STS.U16 [R55], R0 ;  /* 0x0000000037007388 */ /* 0x008fe80000000400 */
[----:B----4-:R0:W-:Y:S04]  /*0f60*/  STS.U16 [R54+0x40], R5 ;  /* 0x0000400536007388 */ /* 0x0101e80000000400 */
[----:B-----5:R-:W-:Y:S04]  /*0f70*/  STS.U16 [R53+0x80], R4 ;  /* 0x0000800435007388 */ /* 0x020fe80000000400 */
[----:B--2---:R2:W-:Y:S01]  /*0f80*/  STS.U16 [R52+0xc0], R7 ;  /* 0x0000c00734007388 */ /* 0x0045e20000000400 */
[----:B0-----:R-:W-:-:S03]  /*0f90*/  IADD3 R5, R58, 0x180, RZ ;  /* 0x000001803a057810 */ /* 0x001fc60007ffe0ff */
[----:B------:R-:W-:Y:S04]  /*0fa0*/  STS.U16 [R51+0x100], R6 ;  /* 0x0001000633007388 */ /* 0x000fe80000000400 */
[----:B------:R0:W-:Y:S01]  /*0fb0*/  STS.U16 [R50+0x140], R9 ;  /* 0x0001400932007388 */ /* 0x0001e20000000400 */
[C---:B--2---:R-:W-:Y:S02]  /*0fc0*/  IADD3 R7, R58.reuse, 0x1a0, RZ ;  /* 0x000001a03a077810 */ /* 0x044fe40007ffe0ff */
[-C--:B------:R-:W-:Y:S02]  /*0fd0*/  LEA.HI.SX32 R5, R5, R58.reuse, 0x1b ;  /* 0x0000003a05057211 */ /* 0x080fe400078fdaff */
[----:B------:R-:W-:Y:S02]  /*0fe0*/  LEA.HI.SX32 R7, R7, R58, 0x1b ;  /* 0x0000003a07077211 */ /* 0x000fe400078fdaff */
[----:B0-----:R-:W-:-:S02]  /*0ff0*/  IADD3 R9, R58, 0x1c0, RZ ;  /* 0x000001c03a097810 */ /* 0x001fc40007ffe0ff */
[----:B------:R-:W-:Y:S02]  /*1000*/  SHF.L.U32 R0, R58, 0x4, RZ ;  /* 0x000000043a007819 */ /* 0x000fe400000006ff */
[----:B------:R-:W-:Y:S01]  /*1010*/  LEA.HI.SX32 R9, R9, R58, 0x1b ;  /* 0x0000003a09097211 */ /* 0x000fe200078fdaff */
[----:B------:R0:W-:Y:S01]  /*1020*/  STS.U16 [R49+0x180], R8 ;  /* 0x0001800831007388 */ /* 0x0001e20000000400 */
[----:B------:R-:W-:Y:S02]  /*1030*/  SHF.L.U32 R43, R5, 0x1, RZ ;  /* 0x00000001052b7819 */ /* 0x000fe400000006ff */
[----:B------:R-:W-:Y:S01]  /*1040*/  SHF.L.U32 R42, R7, 0x1, RZ ;  /* 0x00000001072a7819 */ /* 0x000fe200000006ff */
[----:B------:R2:W-:Y:S01]  /*1050*/  STS.U16 [R48+0x1c0], R11 ;  /* 0x0001c00b30007388 */ /* 0x0005e20000000400 */
[----:B------:R-:W-:Y:S02]  /*1060*/  LEA.HI.SX32 R39, R0, R0, 0x1b ;  /* 0x0000000000277211 */ /* 0x000fe400078fdaff */
[----:B------:R-:W-:Y:S01]  /*1070*/  SHF.L.U32 R41, R9, 0x1, RZ ;  /* 0x0000000109297819 */ /* 0x000fe200000006ff */
[----:B------:R-:W-:Y:S01]  /*1080*/  STS.U16 [R47+0x200], R10 ;  /* 0x0002000a2f007388 */ /* 0x000fe20000000400 */
        /* <DEDUP_REMOVED lines=27> */
[----:B--2---:R-:W-:-:S05]  /*1240*/  PRMT R11, RZ, 0x7610, R11 ;  /* 0x00007610ff0b7816 */ /* 0x004fca000000000b */
[----:B------:R-:W2:Y:S01]  /*1250*/  @!P0 LDG.E.U16 R8, [R2.64+0x100] ;  /* 0x0001002002088981 */ /* 0x000ea2000c1e1500 */
[----:B------:R-:W-:-:S04]  /*1260*/  ISETP.GE.AND P0, PT, R68, UR7, PT ;  /* 0x0000000744007c0c */ /* 0x000fc8000bf06270 */
[----:B------:R-:W-:-:S09]  /*1270*/  P2R R68, PR, RZ, 0x1 ;  /* 0x00000001ff447803 */ /* 0x000fd20000000000 */
[----:B------:R-:W2:Y:S01]  /*1280*/  @!P0 LDG.E.U16 R11, [R2.64+0x1c0] ;  /* 0x0001c020020b8981 */ /* 0x000ea2000c1e1500 */
[----:B------:R-:W-:Y:S02]  /*1290*/  ISETP.GE.AND P0, PT, R69, UR7, PT ;  /* 0x0000000745007c0c */ /* 0x000fe4000bf06270 */
[----:B---3--:R-:W-:Y:S02]  /*12a0*/  PRMT R12, RZ, 0x7610, R12 ;  /* 0x00007610ff0c7816 */ /* 0x008fe4000000000c */
[----:B------:R-:W-:Y:S02]  /*12b0*/  PRMT R7, RZ, 0x7610, R7 ;  /* 0x00007610ff077816 */ /* 0x000fe40000000007 */
[----:B------:R-:W-:Y:S02]  /*12c0*/  PRMT R6, RZ, 0x7610, R6 ;  /* 0x00007610ff067816 */ /* 0x000fe40000000006 */
[----:B------:R-:W-:Y:S02]  /*12d0*/  PRMT R5, RZ, 0x7610, R5 ;  /* 0x00007610ff057816 */ /* 0x000fe40000000005 */
[----:B------:R-:W-:Y:S01]  /*12e0*/  PRMT R4, RZ, 0x7610, R4 ;  /* 0x00007610ff047816 */ /* 0x000fe20000000004 */
[----:B------:R-:W3:Y:S01]  /*12f0*/  @!P1 LDG.E.U16 R7, [R2.64+0xc0] ;  /* 0x0000c02002079981 */ /* 0x000ee2000c1e1500 */
[----:B------:R-:W-:-:S02]  /*1300*/  PRMT R10, RZ, 0x7610, R10 ;  /* 0x00007610ff0a7816 */ /* 0x000fc4000000000a */
[----:B------:R-:W-:Y:S01]  /*1310*/  PRMT R9, RZ, 0x7610, R9 ;  /* 0x00007610ff097816 */ /* 0x000fe20000000009 */
[----:B------:R-:W2:Y:S01]  /*1320*/  @!P0 LDG.E.U16 R12, [R2.64+0x200] ;  /* 0x00020020020c8981 */ /* 0x000ea2000c1e1500 */
[----:B------:R-:W-:Y:S02]  /*1330*/  P2R R69, PR, RZ, 0x1 ;  /* 0x00000001ff457803 */ /* 0x000fe40000000000 */
[----:B------:R-:W-:Y:S01]  /*1340*/  ISETP.GE.AND P0, PT, R21, UR7, PT ;  /* 0x0000000715007c0c */ /* 0x000fe2000bf06270 */
[----:B------:R-:W2:Y:S01]  /*1350*/  @!P2 LDG.E.U16 R6, [R2.64+0x80] ;  /* 0x000080200206a981 */ /* 0x000ea2000c1e1500 */
[----:B------:R-:W-:Y:S02]  /*1360*/  ISETP.GE.AND P1, PT, R22, UR7, PT ;  /* 0x0000000716007c0c */ /* 0x000fe4000bf26270 */
[----:B------:R-:W-:Y:S01]  /*1370*/  ISETP.GE.AND P2, PT, R73, UR7, PT ;  /* 0x0000000749007c0c */ /* 0x000fe2000bf46270 */
[----:B------:R-:W2:Y:S01]  /*1380*/  @!P3 LDG.E.U16 R5, [R2.64+0x40] ;  /* 0x000040200205b981 */ /* 0x000ea2000c1e1500 */
[----:B------:R-:W-:-:S03]  /*1390*/  ISETP.GE.AND P3, PT, R74, UR7, PT ;  /* 0x000000074a007c0c */ /* 0x000fc6000bf66270 */
[----:B------:R-:W2:Y:S01]  /*13a0*/  @!P4 LDG.E.U16 R4, [R2.64] ;  /* 0x000000200204c981 */ /* 0x000ea2000c1e1500 */
[----:B------:R-:W-:-:S03]  /*13b0*/  ISETP.GE.AND P4, PT, R75, UR7, PT ;  /* 0x000000074b007c0c */ /* 0x000fc6000bf86270 */
[----:B------:R-:W3:Y:S01]  /*13c0*/  @!P5 LDG.E.U16 R10, [R2.64+0x180] ;  /* 0x00018020020ad981 */ /* 0x000ee2000c1e1500 */
[----:B------:R-:W-:-:S03]  /*13d0*/  ISETP.GE.AND P5, PT, R23, UR7, PT ;  /* 0x0000000717007c0c */ /* 0x000fc6000bfa6270 */
[----:B------:R-:W3:Y:S01]  /*13e0*/  @!P6 LDG.E.U16 R9, [R2.64+0x140] ;  /* 0x000140200209e981 */ /* 0x000ee2000c1e1500 */
[----:B------:R-:W-:Y:S02]  /*13f0*/  ISETP.GE.AND P6, PT, R62, UR7, PT ;  /* 0x000000073e007c0c */ /* 0x000fe4000bfc6270 */
[----:B------:R-:W-:Y:S02]  /*1400*/  PRMT R13, RZ, 0x7610, R13 ;  /* 0x00007610ff0d7816 */ /* 0x000fe4000000000d */
[----:B----4-:R-:W-:Y:S02]  /*1410*/  PRMT R14, RZ, 0x7610, R14 ;  /* 0x00007610ff0e7816 */ /* 0x010fe4000000000e */
[----:B------:R-:W-:Y:S02]  /*1420*/  PRMT R15, RZ, 0x7610, R15 ;  /* 0x00007610ff0f7816 */ /* 0x000fe4000000000f */
[----:B-----5:R-:W-:Y:S01]  /*1430*/  PRMT R16, RZ, 0x7610, R16 ;  /* 0x00007610ff107816 */ /* 0x020fe20000000010 */
[----:B------:R-:W4:Y:S01]  /*1440*/  @!P0 LDG.E.U16 R13, [R2.64+0x240] ;  /* 0x00024020020d8981 */ /* 0x000f22000c1e1500 */
[----:B------:R-:W-:-:S02]  /*1450*/  PRMT R17, RZ, 0x7610, R17 ;  /* 0x00007610ff117816 */ /* 0x000fc40000000011 */
[----:B------:R-:W-:Y:S01]  /*1460*/  PRMT R0, RZ, 0x7610, R0 ;  /* 0x00007610ff007816 */ /* 0x000fe20000000000 */
[----:B------:R-:W5:Y:S01]  /*1470*/  @!P1 LDG.E.U16 R14, [R2.64+0x280] ;  /* 0x00028020020e9981 */ /* 0x000f62000c1e1500 */
[----:B-1----:R-:W-:-:S03]  /*1480*/  PRMT R19, RZ, 0x7610, R19 ;  /* 0x00007610ff137816 */ /* 0x002fc60000000013 */
[----:B------:R-:W4:Y:S04]  /*1490*/  @!P2 LDG.E.U16 R15, [R2.64+0x2c0] ;  /* 0x0002c020020fa981 */ /* 0x000f28000c1e1500 */
[----:B------:R-:W4:Y:S04]  /*14a0*/  @!P3 LDG.E.U16 R16, [R2.64+0x300] ;  /* 0x000300200210b981 */ /* 0x000f28000c1e1500 */
[----:B------:R-:W4:Y:S04]  /*14b0*/  @!P4 LDG.E.U16 R17, [R2.64+0x340] ;  /* 0x000340200211c981 */ /* 0x000f28000c1e1500 */
[----:B------:R-:W5:Y:S04]  /*14c0*/  @!P5 LDG.E.U16 R0, [R2.64+0x380] ;  /* 0x000380200200d981 */ /* 0x000f68000c1e1500 */
[----:B------:R-:W5:Y:S01]  /*14d0*/  @!P6 LDG.E.U16 R19, [R2.64+0x3c0] ;  /* 0x0003c0200213e981 */ /* 0x000f62000c1e1500 */
        /* <DEDUP_REMOVED lines=17> */
[----:B------:R-:W-:Y:S02]  /*15f0*/  ISETP.NE.AND P0, PT, R18, RZ, PT ;  /* 0x000000ff1200720c */ /* 0x000fe40003f05270 */
[----:B------:R-:W-:Y:S02]  /*1600*/  PRMT R18, RZ, 0x7610, R18 ;  /* 0x00007610ff127816 */ /* 0x000fe40000000012 */
[----:B------:R-:W-:Y:S02]  /*1610*/  PRMT R23, RZ, 0x7610, R23 ;  /* 0x00007610ff177816 */ /* 0x000fe40000000017 */
[----:B------:R-:W-:Y:S02]  /*1620*/  PRMT R22, RZ, 0x7610, R22 ;  /* 0x00007610ff167816 */ /* 0x000fe40000000016 */
[----:B------:R-:W-:-:S02]  /*1630*/  PRMT R73, RZ, 0x7610, R73 ;  /* 0x00007610ff497816 */ /* 0x000fc40000000049 */
[----:B------:R-:W-:Y:S01]  /*1640*/  PRMT R75, RZ, 0x7610, R75 ;  /* 0x00007610ff4b7816 */ /* 0x000fe2000000004b */
[----:B--2---:R0:W-:Y:S04]  /*1650*/  STS.U16 [R55], R4 ;  /* 0x0000000437007388 */ /* 0x0041e80000000400 */
[----:B------:R1:W-:Y:S04]  /*1660*/  STS.U16 [R54+0x40], R5 ;  /* 0x0000400536007388 */ /* 0x0003e80000000400 */
[----:B------:R-:W-:Y:S04]  /*1670*/  STS.U16 [R53+0x80], R6 ;  /* 0x0000800635007388 */ /* 0x000fe80000000400 */
[----:B---3--:R-:W-:Y:S04]  /*1680*/  STS.U16 [R52+0xc0], R7 ;  /* 0x0000c00734007388 */ /* 0x008fe80000000400 */
[----:B------:R-:W-:Y:S04]  /*1690*/  STS.U16 [R51+0x100], R8 ;  /* 0x0001000833007388 */ /* 0x000fe80000000400 */
[----:B------:R-:W-:Y:S04]  /*16a0*/  STS.U16 [R50+0x140], R9 ;  /* 0x0001400932007388 */ /* 0x000fe80000000400 */
[----:B------:R-:W-:Y:S04]  /*16b0*/  STS.U16 [R49+0x180], R10 ;  /* 0x0001800a31007388 */ /* 0x000fe80000000400 */
[----:B------:R2:W-:Y:S01]  /*16c0*/  STS.U16 [R48+0x1c0], R11 ;  /* 0x0001c00b30007388 */ /* 0x0005e20000000400 */
[----:B0-----:R-:W-:-:S03]  /*16d0*/  MOV R4, UR28 ;  /* 0x0000001c00047c02 */ /* 0x001fc60008000f00 */
[----:B------:R-:W-:Y:S01]  /*16e0*/  STS.U16 [R47+0x200], R12 ;  /* 0x0002000c2f007388 */ /* 0x000fe20000000400 */
[----:B-1----:R-:W-:-:S03]  /*16f0*/  MOV R5, UR29 ;  /* 0x0000001d00057c02 */ /* 0x002fc60008000f00 */
[----:B----4-:R-:W-:Y:S04]  /*1700*/  STS.U16 [R46+0x240], R13 ;  /* 0x0002400d2e007388 */ /* 0x010fe80000000400 */
[----:B-----5:R-:W-:Y:S04]  /*1710*/  STS.U16 [R45+0x280], R14 ;  /* 0x0002800e2d007388 */ /* 0x020fe80000000400 */
[----:B------:R-:W-:Y:S04]  /*1720*/  STS.U16 [R44+0x2c0], R15 ;  /* 0x0002c00f2c007388 */ /* 0x000fe80000000400 */
[----:B------:R-:W-:Y:S01]  /*1730*/  STS.U16 [R43+0x300], R16 ;  /* 0x000300102b007388 */ /* 0x000fe20000000400 */
[----:B--2---:R-:W-:-:S03]  /*1740*/  IMAD.WIDE R10, R56, 0x2, R4 ;  /* 0x00000002380a7825 */ /* 0x004fc600078e0204 */
        /* <DEDUP_REMOVED lines=22> */
[----:B------:R0:W5:Y:S01]  /*18b0*/  @!P0 LDG.E.U16 R18, [R10.64] ;  /* 0x000000200a128981 */ /* 0x000162000c1e1500 */
[----:B------:R-:W-:Y:S02]  /*18c0*/  ISETP.NE.AND P0, PT, R20, RZ, PT ;  /* 0x000000ff1400720c */ /* 0x000fe40003f05270 */
[----:B------:R-:W-:Y:S01]  /*18d0*/  PRMT R4, RZ, 0x7610, R4 ;  /* 0x00007610ff047816 */ /* 0x000fe20000000004 */
[----:B------:R0:W5:Y:S04]  /*18e0*/  @!P4 LDG.E.U16 R73, [R10.64+0x340] ;  /* 0x000340200a49c981 */ /* 0x000168000c1e1500 */
[----:B------:R0:W5:Y:S06]  /*18f0*/  @!P6 LDG.E.U16 R75, [R10.64+0x3c0] ;  /* 0x0003c0200a4be981 */ /* 0x00016c000c1e1500 */
[----:B------:R0:W5:Y:S01]  /*1900*/  @!P0 LDG.E.U16 R19, [R10.64+0x40] ;  /* 0x000040200a138981 */ /* 0x000162000c1e1500 */
[----:B------:R-:W-:-:S02]  /*1910*/  ISETP.NE.AND P0, PT, R21, RZ, PT ;  /* 0x000000ff1500720c */ /* 0x000fc40003f05270 */
[----:B------:R-:W-:-:S11]  /*1920*/  PRMT R21, RZ, 0x7610, R21 ;  /* 0x00007610ff157816 */ /* 0x000fd60000000015 */
[----:B------:R0:W5:Y:S01]  /*1930*/  @!P0 LDG.E.U16 R4, [R10.64+0x80] ;  /* 0x000080200a048981 */ /* 0x000162000c1e1500 */
[----:B------:R-:W-:Y:S02]  /*1940*/  ISETP.NE.AND P0, PT, R66, RZ, PT ;  /* 0x000000ff4200720c */ /* 0x000fe40003f05270 */
[----:B------:R-:W-:-:S11]  /*1950*/  PRMT R20, RZ, 0x7610, R20 ;  /* 0x00007610ff147816 */ /* 0x000fd60000000014 */
[----:B------:R0:W5:Y:S01]  /*1960*/  @!P0 LDG.E.U16 R21, [R10.64+0xc0] ;  /* 0x0000c0200a158981 */ /* 0x000162000c1e1500 */
[----:B------:R-:W-:-:S13]  /*1970*/  ISETP.NE.AND P0, PT, R67, RZ, PT ;  /* 0x000000ff4300720c */ /* 0x000fda0003f05270 */
[----:B------:R0:W5:Y:S01]  /*1980*/  @!P0 LDG.E.U16 R20, [R10.64+0x100] ;  /* 0x000100200a148981 */ /* 0x000162000c1e1500 */
[----:B------:R-:W-:-:S13]  /*1990*/  ISETP.NE.AND P0, PT, R68, RZ, PT ;  /* 0x000000ff4400720c */ /* 0x000fda0003f05270 */
[----:B------:R0:W5:Y:S01]  /*19a0*/  @!P0 LDG.E.U16 R23, [R10.64+0x140] ;  /* 0x000140200a178981 */ /* 0x000162000c1e1500 */
[----:B------:R-:W-:Y:S02]  /*19b0*/  ISETP.NE.AND P0, PT, R69, RZ, PT ;  /* 0x000000ff4500720c */ /* 0x000fe40003f05270 */
[----:B------:R-:W-:-:S11]  /*19c0*/  PRMT R67, RZ, 0x7610, R67 ;  /* 0x00007610ff437816 */ /* 0x000fd60000000043 */
[----:B------:R0:W5:Y:S01]  /*19d0*/  @!P0 LDG.E.U16 R22, [R10.64+0x180] ;  /* 0x000180200a168981 */ /* 0x000162000c1e1500 */
[----:B------:R-:W-:Y:S02]  /*19e0*/  ISETP.NE.AND P0, PT, R70, RZ, PT ;  /* 0x000000ff4600720c */ /* 0x000fe40003f05270 */
[----:B------:R-:W-:-:S11]  /*19f0*/  PRMT R66, RZ, 0x7610, R66 ;  /* 0x00007610ff427816 */ /* 0x000fd60000000042 */
[----:B------:R0:W5:Y:S01]  /*1a00*/  @!P0 LDG.E.U16 R67, [R10.64+0x1c0] ;  /* 0x0001c0200a438981 */ /* 0x000162000c1e1500 */
[----:B------:R-:W-:Y:S02]  /*1a10*/  ISETP.NE.AND P0, PT, R71, RZ, PT ;  /* 0x000000ff4700720c */ /* 0x000fe40003f05270 */
[----:B------:R-:W-:Y:S02]  /*1a20*/  PRMT R69, RZ, 0x7610, R69 ;  /* 0x00007610ff457816 */ /* 0x000fe40000000045 */
[----:B------:R-:W-:Y:S02]  /*1a30*/  PRMT R68, RZ, 0x7610, R68 ;  /* 0x00007610ff447816 */ /* 0x000fe40000000044 */
[----:B------:R-:W-:Y:S02]  /*1a40*/  PRMT R71, RZ, 0x7610, R71 ;  /* 0x00007610ff477816 */ /* 0x000fe40000000047 */
[----:B------:R-:W-:Y:S02]  /*1a50*/  PRMT R70, RZ, 0x7610, R70 ;  /* 0x00007610ff467816 */ /* 0x000fe40000000046 */
[----:B------:R0:W5:Y:S04]  /*1a60*/  @!P1 LDG.E.U16 R68, [R10.64+0x280] ;  /* 0x000280200a449981 */ /* 0x000168000c1e1500 */
[----:B------:R0:W5:Y:S01]  /*1a70*/  @!P0 LDG.E.U16 R66, [R10.64+0x200] ;  /* 0x000200200a428981 */ /* 0x000162000c1e1500 */
[----:B------:R-:W-:-:S02]  /*1a80*/  ISETP.NE.AND P0, PT, R72, RZ, PT ;  /* 0x000000ff4800720c */ /* 0x000fc40003f05270 */
[----:B------:R-:W-:Y:S01]  /*1a90*/  PRMT R72, RZ, 0x7610, R72 ;  /* 0x00007610ff487816 */ /* 0x000fe20000000048 */
[----:B------:R0:W5:Y:S04]  /*1aa0*/  @!P2 LDG.E.U16 R71, [R10.64+0x2c0] ;  /* 0x0002c0200a47a981 */ /* 0x000168000c1e1500 */
[----:B------:R0:W5:Y:S04]  /*1ab0*/  @!P3 LDG.E.U16 R70, [R10.64+0x300] ;  /* 0x000300200a46b981 */ /* 0x000168000c1e1500 */
[----:B------:R0:W5:Y:S04]  /*1ac0*/  @!P5 LDG.E.U16 R72, [R10.64+0x380] ;  /* 0x000380200a48d981 */ /* 0x000168000c1e1500 */
[----:B------:R0:W5:Y:S02]  /*1ad0*/  @!P0 LDG.E.U16 R69, [R10.64+0x240] ;  /* 0x000240200a458981 */ /* 0x000164000c1e1500 */
[----:B0-----:R-:W-:-:S02]  /*1ae0*/  HADD2.F32 R10, -RZ, R198.H0_H0 ;  /* 0x200000c6ff0a7230 */ /* 0x001fc40000004100 */
[----:B------:R-:W-:Y:S02]  /*1af0*/  HADD2.F32 R11, -RZ, R38.H0_H0 ;  /* 0x20000026ff0b7230 */ /* 0x000fe40000004100 */
[----:B-1----:R-:W-:Y:S02]  /*1b00*/  HADD2.F32 R9, -RZ, R9.H0_H0 ;  /* 0x20000009ff097230 */ /* 0x002fe40000004100 */
[----:B--2---:R-:W-:Y:S02]  /*1b10*/  HADD2.F32 R12, -RZ, R12.H0_H0 ;  /* 0x2000000cff0c7230 */ /* 0x004fe40000004100 */
[----:B---3--:R-:W-:Y:S02]  /*1b20*/  HADD2.F32 R13, -RZ, R13.H0_H0 ;  /* 0x2000000dff0d7230 */ /* 0x008fe40000004100 */
[----:B----4-:R-:W-:Y:S02]  /*1b30*/  HADD2.F32 R14, -RZ, R14.H0_H0 ;  /* 0x2000000eff0e7230 */ /* 0x010fe40000004100 */
[----:B------:R-:W-:-:S02]  /*1b40*/  HADD2.F32 R15, -RZ, R15.H0_H0 ;  /* 0x2000000fff0f7230 */ /* 0x000fc40000004100 */
[----:B------:R-:W-:Y:S02]  /*1b50*/  HADD2.F32 R16, -RZ, R16.H0_H0 ;  /* 0x20000010ff107230 */ /* 0x000fe40000004100 */
[----:B------:R-:W-:Y:S01]  /*1b60*/  HADD2.F32 R17, -RZ, R17.H0_H0 ;  /* 0x20000011ff117230 */ /* 0x000fe20000004100 */
[----:B------:R-:W-:Y:S01]  /*1b70*/  BSSY B0, `(.L_x_8168) ;  /* 0x000006d000007945 */ /* 0x000fe20003800000 */
[----:B------:R-:W-:-:S03]  /*1b80*/  HADD2.F32 R62, -RZ, R62.H0_H0 ;  /* 0x2000003eff3e7230 */ /* 0x000fc60000004100 */
[----:B------:R-:W-:Y:S01]  /*1b90*/  FADD.FTZ R17, R17, UR4 ;  /* 0x0000000411117e21 */ /* 0x000fe20008010000 */
        /* <DEDUP_REMOVED lines=23> */
[----:B------:R-:W3:Y:S04]  /*1d10*/  LDS.U16 R105, [R39+0xc] ;  /* 0x00000c0027697984 */ /* 0x000ee80000000400 */
[----:B------:R-:W4:Y:S04]  /*1d20*/  LDS.U16 R106, [R39+0xe] ;  /* 0x00000e00276a7984 */ /* 0x000f280000000400 */
[----:B------:R-:W5:Y:S04]  /*1d30*/  LDS.U16 R107, [R39+0x10] ;  /* 0x00001000276b7984 */ /* 0x000f680000000400 */
[----:B------:R-:W5:Y:S01]  /*1d40*/  LDS.U16 R108, [R39+0x12] ;  /* 0x00001200276c7984 */ /* 0x000f620000000400 */
[----:B0-----:R-:W-:-:S03]  /*1d50*/  HADD2.F32 R4, -RZ, R4.H0_H0 ;  /* 0x20000004ff047230 */ /* 0x001fc60000004100 */
[----:B------:R0:W0:Y:S01]  /*1d60*/  LDS.U16 R109, [R39+0x14] ;  /* 0x00001400276d7984 */ /* 0x0000220000000400 */
[----:B-1----:R-:W-:Y:S01]  /*1d70*/  HADD2.F32 R99, -RZ, R99.H0_H0 ;  /* 0x20000063ff637230 */ /* 0x002fe20000004100 */
[----:B------:R-:W-:Y:S02]  /*1d80*/  FFMA.FTZ R10, R4, R10, R61 ;  /* 0x0000000a040a7223 */ /* 0x000fe4000001003d */
[----:B------:R1:W0:Y:S01]  /*1d90*/  LDS.U16 R110, [R39+0x16] ;  /* 0x00001600276e7984 */ /* 0x0002220000000400 */
[----:B------:R-:W-:-:S03]  /*1da0*/  HADD2.F32 R18, -RZ, R37.H0_H0 ;  /* 0x20000025ff127230 */ /* 0x000fc60000004100 */
[----:B------:R1:W0:Y:S01]  /*1db0*/  LDS.U16 R111, [R39+0x18] ;  /* 0x00001800276f7984 */ /* 0x0002220000000400 */
[----:B--2---:R-:W-:-:S03]  /*1dc0*/  HADD2.F32 R101, -RZ, R101.H0_H0 ;  /* 0x20000065ff657230 */ /* 0x004fc60000004100 */
[----:B------:R1:W2:Y:S04]  /*1dd0*/  LDS.U16 R112, [R39+0x1a] ;  /* 0x00001a0027707984 */ /* 0x0002a80000000400 */
[----:B------:R1:W0:Y:S04]  /*1de0*/  LDS.U16 R113, [R39+0x1c] ;  /* 0x00001c0027717984 */ /* 0x0002280000000400 */
[----:B------:R1:W0:Y:S01]  /*1df0*/  LDS.U16 R114, [R39+0x1e] ;  /* 0x00001e0027727984 */ /* 0x0002220000000400 */
[----:B------:R-:W-:Y:S01]  /*1e00*/  FFMA.FTZ R10, R99, R11, R10 ;  /* 0x0000000b630a7223 */ /* 0x000fe2000001000a */
[----:B------:R-:W-:-:S02]  /*1e10*/  HADD2.F32 R19, -RZ, R36.H0_H0 ;  /* 0x20000024ff137230 */ /* 0x000fc40000004100 */
[----:B---3--:R-:W-:Y:S01]  /*1e20*/  HADD2.F32 R102, -RZ, R102.H0_H0 ;  /* 0x20000066ff667230 */ /* 0x008fe20000004100 */
[----:B------:R-:W-:Y:S01]  /*1e30*/  FFMA.FTZ R11, R101, R18, R10 ;  /* 0x00000012650b7223 */ /* 0x000fe2000001000a */
[----:B------:R-:W-:Y:S02]  /*1e40*/  HADD2.F32 R18, -RZ, R35.H0_H0 ;  /* 0x20000023ff127230 */ /* 0x000fe40000004100 */
[----:B----4-:R-:W-:Y:S01]  /*1e50*/  HADD2.F32 R103, -RZ, R103.H0_H0 ;  /* 0x20000067ff677230 */ /* 0x010fe20000004100 */
[----:B------:R-:W-:Y:S01]  /*1e60*/  FFMA.FTZ R10, R102, R19, R11 ;  /* 0x00000013660a7223 */ /* 0x000fe2000001000b */
[----:B------:R-:W-:Y:S01]  /*1e70*/  HADD2.F32 R19, -RZ, R34.H0_H0 ;  /* 0x20000022ff137230 */ /* 0x000fe20000004100 */
[----:B------:R-:W-:Y:S01]  /*1e80*/  FADD.FTZ R23, R9, UR4 ;  /* 0x0000000409177e21 */ /* 0x000fe20008010000 */
[----:B-----5:R-:W-:Y:S01]  /*1e90*/  HADD2.F32 R104, -RZ, R104.H0_H0 ;  /* 0x20000068ff687230 */ /* 0x020fe20000004100 */
[----:B------:R-:W-:Y:S01]  /*1ea0*/  FFMA.FTZ R11, R103, R18, R10 ;  /* 0x00000012670b7223 */ /* 0x000fe2000001000a */
[----:B------:R-:W-:-:S02]  /*1eb0*/  HADD2.F32 R105, -RZ, R105.H0_H0 ;  /* 0x20000069ff697230 */ /* 0x000fc40000004100 */
[----:B------:R-:W-:Y:S01]  /*1ec0*/  FSETP.GTU.FTZ.AND P4, PT, R23, 20, PT ;  /* 0x41a000001700780b */ /* 0x000fe20003f9c000 */
[----:B------:R-:W-:Y:S01]  /*1ed0*/  FFMA.FTZ R10, R104, R19, R11 ;  /* 0x00000013680a7223 */ /* 0x000fe2000001000b */
[----:B------:R-:W-:Y:S01]  /*1ee0*/  HADD2.F32 R11, -RZ, R33.H0_H0 ;  /* 0x20000021ff0b7230 */ /* 0x000fe20000004100 */
[----:B------:R-:W-:Y:S01]  /*1ef0*/  MOV R19, c[0x0][0x16c] ;  /* 0x00005b0000137a02 */ /* 0x000fe20000000f00 */
[----:B------:R-:W-:Y:S02]  /*1f00*/  HADD2.F32 R18, -RZ, R32.H0_H0 ;  /* 0x20000020ff127230 */ /* 0x000fe40000004100 */
[----:B------:R-:W-:Y:S01]  /*1f10*/  HADD2.F32 R106, -RZ, R106.H0_H0 ;  /* 0x2000006aff6a7230 */ /* 0x000fe20000004100 */
[----:B------:R-:W-:Y:S01]  /*1f20*/  FFMA.FTZ R11, R105, R11, R10 ;  /* 0x0000000b690b7223 */ /* 0x000fe2000001000a */
[----:B------:R-:W-:Y:S01]  /*1f30*/  ISETP.GE.AND P5, PT, R19, 0x1, PT ;  /* 0x000000011300780c */ /* 0x000fe20003fa6270 */
[----:B------:R-:W-:Y:S01]  /*1f40*/  FADD.FTZ R22, R12, UR4 ;  /* 0x000000040c167e21 */ /* 0x000fe20008010000 */
[----:B------:R-:W-:Y:S01]  /*1f50*/  HADD2.F32 R107, -RZ, R107.H0_H0 ;  /* 0x2000006bff6b7230 */ /* 0x000fe20000004100 */
[----:B------:R-:W-:Y:S01]  /*1f60*/  FFMA.FTZ R10, R106, R18, R11 ;  /* 0x000000126a0a7223 */ /* 0x000fe2000001000b */
[----:B------:R-:W-:Y:S01]  /*1f70*/  HADD2.F32 R11, -RZ, R31.H0_H0 ;  /* 0x2000001fff0b7230 */ /* 0x000fe20000004100 */
[----:B------:R-:W-:-:S02]  /*1f80*/  FADD.FTZ R21, R13, UR4 ;  /* 0x000000040d157e21 */ /* 0x000fc40008010000 */
[----:B------:R-:W-:Y:S02]  /*1f90*/  FADD.FTZ R20, R14, UR4 ;  /* 0x000000040e147e21 */ /* 0x000fe40008010000 */
[----:B------:R-:W-:Y:S02]  /*1fa0*/  FADD.FTZ R19, R15, UR4 ;  /* 0x000000040f137e21 */ /* 0x000fe40008010000 */
[----:B------:R-:W-:Y:S01]  /*1fb0*/  FADD.FTZ R18, R16, UR4 ;  /* 0x0000000410127e21 */ /* 0x000fe20008010000 */
[----:B------:R-:W-:Y:S01]  /*1fc0*/  FSETP.GTU.FTZ.AND P3, PT, R22, 20, PT ;  /* 0x41a000001600780b */ /* 0x000fe20003f7c000 */
[----:B------:R-:W-:Y:S01]  /*1fd0*/  FFMA.FTZ R13, R107, R11, R10 ;  /* 0x0000000b6b0d7223 */ /* 0x000fe2000001000a */
[----:B------:R-:W-:Y:S01]  /*1fe0*/  FSETP.GTU.FTZ.AND P2, PT, R21, 20, PT ;  /* 0x41a000001500780b */ /* 0x000fe20003f5c000 */
[----:B------:R-:W-:Y:S01]  /*1ff0*/  HADD2.F32 R12, -RZ, R30.H0_H0 ;  /* 0x2000001eff0c7230 */ /* 0x000fe20000004100 */
[----:B------:R-:W-:Y:S01]  /*2000*/  FSETP.GTU.FTZ.AND P1, PT, R20, 20, PT ;  /* 0x41a000001400780b */ /* 0x000fe20003f3c000 */
[----:B------:R-:W-:Y:S01]  /*2010*/  HADD2.F32 R108, -RZ, R108.H0_H0 ;  /* 0x2000006cff6c7230 */ /* 0x000fe20000004100 */
[----:B------:R-:W-:-:S02]  /*2020*/  FSETP.GTU.FTZ.AND P0, PT, R19, 20, PT ;  /* 0x41a000001300780b */ /* 0x000fc40003f1c000 */
[----:B------:R-:W-:Y:S01]  /*2030*/  FSETP.GTU.FTZ.AND P6, PT, R18, 20, PT ;  /* 0x41a000001200780b */ /* 0x000fe20003fdc000 */
[----:B------:R-:W-:Y:S07]  /*2040*/  @P4 BRA `(.L_x_8169) ;  /* 0x000001f000004947 */ /* 0x000fee0003800000 */
[----:B012---:R-:W-:Y:S01]  /*2050*/  FMUL.FTZ R23, R23, 1.4426950216293334961 ;  /* 0x3fb8aa3b17177820 */ /* 0x007fe20000410000 */
        /* <DEDUP_REMOVED lines=30> */
.L_x_8169:
[----:B012---:R-:W-:Y:S05]  /*2240*/  BSYNC B0 ;  /* 0x0000000000007941 */ /* 0x007fea0003800000 */
.L_x_8168:
        /* <DEDUP_REMOVED lines=39> */
.L_x_8171:
[----:B------:R-:W-:Y:S05]  /*24c0*/  BSYNC B0 ;  /* 0x0000000000007941 */ /* 0x000fea0003800000 */
.L_x_8170:
        /* <DEDUP_REMOVED lines=39> */
.L_x_8173:
[----:B------:R-:W-:Y:S05]  /*2740*/  BSYNC B0 ;  /* 0x0000000000007941 */ /* 0x000fea0003800000 */
.L_x_8172:
        /* <DEDUP_REMOVED lines=39> */
.L_x_8175:
[----:B------:R-:W-:Y:S05]  /*29c0*/  BSYNC B0 ;  /* 0x0000000000007941 */ /* 0x000fea0003800000 */
.L_x_8174:
        /* <DEDUP_REMOVED lines=39> */
.L_x_8177:
[----:B------:R-:W-:Y:S05]  /*2c40*/  BSYNC B0 ;  /* 0x0000000000007941 */ /* 0x000fea0003800000 */
.L_x_8176:
        /* <DEDUP_REMOVED lines=39> */
.L_x_8179:
[----:B------:R-:W-:Y:S05]  /*2ec0*/  BSYNC B0 ;  /* 0x0000000000007941 */ /* 0x000fea0003800000 */
.L_x_8178:
        /* <DEDUP_REMOVED lines=38> */
.L_x_8181:
[----:B------:R-:W-:Y:S05]  /*3130*/  BSYNC B0 ;  /* 0x0000000000007941 */ /* 0x000fea0003800000 */
.L_x_8180:
        /* <DEDUP_REMOVED lines=39> */
.L_x_8183:
[----:B------:R-:W-:Y:S05]  /*33b0*/  BSYNC B0 ;  /* 0x0000000000007941 */ /* 0x000fea0003800000 */
.L_x_8182:
        /* <DEDUP_REMOVED lines=39> */
.L_x_8185:
[----:B------:R-:W-:Y:S05]  /*3630*/  BSYNC B0 ;  /* 0x0000000000007941 */ /* 0x000fea0003800000 */
.L_x_8184:
[----:B------:R-:W-:Y:S01]  /*3640*/  HADD2.F32 R5, -RZ, R5.H0_H0 ;  /* 0x20000005ff057230 */ /* 0x000fe20000004100 */
[----:B------:R-:W-:Y:S01]  /*3650*/  BSSY B0, `(.L_x_8186) ;  /* 0x0000027000007945 */ /* 0x000fe20003800000 */
[----:B------:R-:W-:Y:S01]  /*3660*/  HFMA2.MMA R100, -RZ, RZ, 0, 0 ;  /* 0x00000000ff647435 */ /* 0x000fe200000001ff */
[----:B------:R-:W-:Y:S01]  /*3670*/  FSETP.GTU.FTZ.AND P2, PT, R66, 20, PT ;  /* 0x41a000004200780b */ /* 0x000fe20003f5c000 */
[----:B------:R-:W-:Y:S01]  /*3680*/  HFMA2.MMA R95, -RZ, RZ, 0, 0 ;  /* 0x00000000ff5f7435 */ /* 0x000fe200000001ff */
        /* <DEDUP_REMOVED lines=35> */
.L_x_8187:
[----:B------:R-:W-:Y:S05]  /*38c0*/  BSYNC B0 ;  /* 0x0000000000007941 */ /* 0x000fea0003800000 */
.L_x_8186:
        /* <DEDUP_REMOVED lines=38> */
.L_x_8189:
[----:B------:R-:W-:Y:S05]  /*3b30*/  BSYNC B0 ;  /* 0x0000000000007941 */ /* 0x000fea0003800000 */
.L_x_8188:
        /* <DEDUP_REMOVED lines=33> */
.L_x_8191:
[----:B------:R-:W-:Y:S05]  /*3d50*/  BSYNC B0 ;  /* 0x0000000000007941 */ /* 0x000fea0003800000 */
.L_x_8190:
        /* <DEDUP_REMOVED lines=33> */
.L_x_8193:
[----:B------:R-:W-:Y:S05]  /*3f70*/  BSYNC B0 ;  /* 0x0000000000007941 */ /* 0x000fea0003800000 */
.L_x_8192:
        /* <DEDUP_REMOVED lines=33> */
.L_x_8195:
[----:B------:R-:W-:Y:S05]  /*4190*/  BSYNC B0 ;  /* 0x0000000000007941 */ /* 0x000fea0003800000 */
.L_x_8194:
        /* <DEDUP_REMOVED lines=33> */
.L_x_8197:
[----:B------:R-:W-:Y:S05]  /*43b0*/  BSYNC B0 ;  /* 0x0000000000007941 */ /* 0x000fea0003800000 */
.L_x_8196:
        /* <DEDUP_REMOVED lines=33> */
.L_x_8199:
[----:B------:R-:W-:Y:S05]  /*45d0*/  BSYNC B0 ;  /* 0x0000000000007941 */ /* 0x000fea0003800000 */
.L_x_8198:
        /* <DEDUP_REMOVED lines=19> */
[----:B------:R-:W-:Y:S01]  /*4710*/  ULDC.64 UR8, c[0x0][0x180] ;  /* 0x0000600000087ab9 */ /* 0x000fe20000000a00 */
[----:B------:R-:W-:Y:S01]  /*4720*/  FADD.FTZ R97, R4, R4 ;  /* 0x0000000404617221 */ /* 0x000fe20000010000 */
[----:B------:R-:W-:Y:S01]  /*4730*/  ULDC.64 UR18, c[0x0][0x198] ;  /* 0x0000660000127ab9 */ /* 0x000fe20000000a00 */
[----:B------:R-:W-:Y:S01]  /*4740*/  FADD.FTZ R99, R99, R99 ;  /* 0x0000006363637221 */ /* 0x000fe20000010000 */
[----:B------:R-:W-:Y:S01]  /*4750*/  UIMAD UR7, UR17, UR8, URZ ;  /* 0x00000008110772a4 */ /* 0x000fe2000f8e023f */
[----:B------:R-:W-:Y:S01]  /*4760*/  FADD.FTZ R101, R101, R101 ;  /* 0x0000006565657221 */ /* 0x000fe20000010000 */
[----:B------:R-:W-:Y:S01]  /*4770*/  UIMAD.WIDE.U32 UR36, UR16, UR8, URZ ;  /* 0x00000008102472a5 */ /* 0x000fe2000f8e003f */
        /* <DEDUP_REMOVED lines=26> */
[----:B------:R-:W-:Y:S01]  /*4920*/  MOV R65, RZ ;  /* 0x000000ff00417202 */ /* 0x000fe20000000f00 */
[----:B------:R-:W-:Y:S01]  /*4930*/  ULEA UR34, UP1, UR20, UR22, 0x3 ;  /* 0x0000001614227291 */ /* 0x000fe2000f82183f */
[----:B------:R-:W-:Y:S01]  /*4940*/  MOV R70, RZ ;  /* 0x000000ff00467202 */ /* 0x000fe20000000f00 */
[----:B------:R-:W-:Y:S01]  /*4950*/  ULEA UR35, UP2, UR8, UR18, 0x3 ;  /* 0x0000001208237291 */ /* 0x000fe2000f84183f */
[----:B------:R-:W-:Y:S01]  /*4960*/  CS2R R68, SRZ ;  /* 0x0000000000447805 */ /* 0x000fe2000001ff00 */
[----:B------:R-:W-:Y:S01]  /*4970*/  UIADD3 UR37, UR21, UR44, URZ ;  /* 0x0000002c15257290 */ /* 0x000fe2000fffe03f */
[----:B------:R-:W-:Y:S01]  /*4980*/  MOV R67, RZ ;  /* 0x000000ff00437202 */ /* 0x000fe20000000f00 */
[----:B------:R-:W-:Y:S01]  /*4990*/  UIADD3 UR38, UR9, UR45, URZ ;  /* 0x0000002d09267290 */ /* 0x000fe2000fffe03f */
[----:B------:R-:W-:Y:S01]  /*49a0*/  MOV R100, RZ ;  /* 0x000000ff00647202 */ /* 0x000fe20000000f00 */
[----:B------:R-:W-:Y:S01]  /*49b0*/  ULEA.HI.X UR37, UR20, UR23, UR37, 0x3, UP1 ;  /* 0x0000001714257291 */ /* 0x000fe200088f1c25 */
[----:B------:R-:W-:Y:S01]  /*49c0*/  MOV R98, RZ ;  /* 0x000000ff00627202 */ /* 0x000fe20000000f00 */
[----:B------:R-:W-:Y:S01]  /*49d0*/  ULEA.HI.X UR38, UR8, UR19, UR38, 0x3, UP2 ;  /* 0x0000001308267291 */ /* 0x000fe200090f1c26 */
[----:B------:R-:W-:Y:S01]  /*49e0*/  MOV R95, RZ ;  /* 0x000000ff005f7202 */ /* 0x000fe20000000f00 */
[----:B------:R-:W-:Y:S01]  /*49f0*/  UIADD3 UR20, UR30, -0x1, URZ ;  /* 0xffffffff1e147890 */ /* 0x000fe2000fffe03f */
[----:B------:R-:W-:Y:S01]  /*4a00*/  MOV R96, RZ ;  /* 0x000000ff00607202 */ /* 0x000fe20000000f00 */
[----:B------:R-:W-:Y:S01]  /*4a10*/  ULEA.HI UR19, UR30, UR30, URZ, 0x1 ;  /* 0x0000001e1e137291 */ /* 0x000fe2000f8f083f */
[----:B------:R-:W-:Y:S01]  /*4a20*/  CS2R R92, SRZ ;  /* 0x00000000005c7805 */ /* 0x000fe2000001ff00 */
[----:B------:R-:W-:Y:S01]  /*4a30*/  UIADD3 UR21, UR30, -0x2, URZ ;  /* 0xfffffffe1e157890 */ /* 0x000fe2000fffe03f */
[----:B------:R-:W-:Y:S01]  /*4a40*/  CS2R R90, SRZ ;  /* 0x00000000005a7805 */ /* 0x000fe2000001ff00 */
[----:B------:R-:W-:Y:S01]  /*4a50*/  ULDC UR23, c[0x0][0x16c] ;  /* 0x00005b0000177ab9 */ /* 0x000fe20000000800 */
[----:B------:R-:W-:Y:S01]  /*4a60*/  CS2R R88, SRZ ;  /* 0x0000000000587805 */ /* 0x000fe2000001ff00 */
[----:B------:R-:W-:Y:S01]  /*4a70*/  ULEA.HI UR18, UR20, UR20, URZ, 0x1 ;  /* 0x0000001414127291 */ /* 0x000fe2000f8f083f */
[----:B------:R-:W-:Y:S01]  /*4a80*/  MOV R87, RZ ;  /* 0x000000ff00577202 */ /* 0x000fe20000000f00 */
[----:B------:R-:W-:-:S02]  /*4a90*/  ULOP3.LUT UR19, UR19, 0x1ffffe, URZ, 0xc0, !UPT ;  /* 0x001ffffe13137892 */ /* 0x000fc4000f8ec03f */
[----:B------:R-:W-:Y:S02]  /*4aa0*/  UIMAD UR23, UR21, UR23, URZ ;  /* 0x00000017151772a4 */ /* 0x000fe4000f8e023f */
[----:B------:R-:W-:Y:S02]  /*4ab0*/  ULOP3.LUT UR21, UR18, 0xfffffe, URZ, 0xc0, !UPT ;  /* 0x00fffffe12157892 */ /* 0x000fe4000f8ec03f */
[----:B------:R-:W-:Y:S02]  /*4ac0*/  UIADD3 UR22, UR30, -UR19, URZ ;  /* 0x800000131e167290 */ /* 0x000fe4000fffe03f */
[----:B------:R-:W-:Y:S02]  /*4ad0*/  UIMAD.WIDE UR18, UR23, 0x10, UR10 ;  /* 0x00000010171278a5 */ /* 0x000fe4000f8e020a */
[----:B------:R-:W-:Y:S02]  /*4ae0*/  UIADD3 UR21, UR20, -UR21, URZ ;  /* 0x8000001514157290 */ /* 0x000fe4000fffe03f */
[----:B------:R-:W-:-:S02]  /*4af0*/  ULEA.HI.X UR36, UR36, UR39, UR7, 0x3, UP0 ;  /* 0x0000002724247291 */ /* 0x000fc400080f1c07 */
[----:B------:R-:W-:Y:S02]  /*4b00*/  UMOV UR8, URZ ;  /* 0x0000003f00087c82 */ /* 0x000fe40008000000 */
[----:B------:R-:W-:Y:S02]  /*4b10*/  UMOV UR7, URZ ;  /* 0x0000003f00077c82 */ /* 0x000fe40008000000 */
[----:B------:R-:W-:Y:S02]  /*4b20*/  UMOV UR9, URZ ;  /* 0x0000003f00097c82 */ /* 0x000fe40008000000 */
[----:B------:R-:W-:Y:S02]  /*4b30*/  ULEA UR46, UR22, 0x880, 0xb ;  /* 0x00000880162e7891 */ /* 0x000fe4000f8e583f */
[----:B------:R-:W-:Y:S02]  /*4b40*/  USHF.L.U32 UR39, UR21, 0x8, URZ ;  /* 0x0000000815277899 */ /* 0x000fe4000800063f */
[----:B------:R-:W-:-:S02]  /*4b50*/  UMOV UR44, UR18 ;  /* 0x00000012002c7c82 */ /* 0x000fc40008000000 */
[----:B------:R-:W-:Y:S02]  /*4b60*/  UMOV UR45, UR19 ;  /* 0x00000013002d7c82 */ /* 0x000fe40008000000 */
.L_x_8215:
        /* <DEDUP_REMOVED lines=76> */
[----:B------:R-:W-:Y:S01]  /*5030*/  MOV R10, UR44 ;  /* 0x0000002c000a7c02 */ /* 0x000fe20008000f00 */
[----:B------:R-:W-:-:S03]  /*5040*/  FMUL.FTZ R123, R115, R19 ;  /* 0x00000013737b7220 */ /* 0x000fc60000410000 */
[----:B------:R-:W-:Y:S01]  /*5050*/  MUFU.SIN R148, R117 ;  /* 0x0000007500947308 */ /* 0x000fe20000000400 */
[----:B0-----:R-:W-:Y:S02]  /*5060*/  SEL R116, R11, UR39, P1 ;  /* 0x000000270b747c07 */ /* 0x001fe40008800000 */
[----:B------:R-:W-:-:S03]  /*5070*/  MOV R11, UR45 ;  /* 0x0000002d000b7c02 */ /* 0x000fc60008000f00 */
[----:B------:R0:W-:Y:S02]  /*5080*/  STS.64 [R116.X8+0x880], R8 ;  /* 0x0008800874007388 */ /* 0x0001e40000008a00 */
[----:B------:R1:W-:Y:S08]  /*5090*/  MUFU.COS R150, R117 ;  /* 0x0000007500967308 */ /* 0x0003f00000000000 */
[----:B------:R-:W2:Y:S01]  /*50a0*/  MUFU.EX2 R123, R123 ;  /* 0x0000007b007b7308 */ /* 0x000ea20000000800 */
[----:B-1----:R-:W-:-:S07]  /*50b0*/  FMUL.FTZ R117, R115, R22 ;  /* 0x0000001673757220 */ /* 0x002fce0000410000 */
[----:B------:R-:W-:Y:S01]  /*50c0*/  MUFU.SIN R185, R13 ;  /* 0x0000000d00b97308 */ /* 0x000fe20000000400 */
[----:B------:R-:W-:-:S07]  /*50d0*/  FMUL.FTZ R128, R115, R15 ;  /* 0x0000000f73807220 */ /* 0x000fce0000410000 */
[----:B------:R1:W-:Y:S01]  /*50e0*/  MUFU.COS R183, R13 ;  /* 0x0000000d00b77308 */ /* 0x0003e20000000000 */
[----:B---3--:R-:W-:-:S07]  /*50f0*/  FMUL.FTZ R156, R5, R6 ;  /* 0x00000006059c7220 */ /* 0x008fce0000410000 */
[----:B------:R-:W-:Y:S01]  /*5100*/  MUFU.SIN R145, R126 ;  /* 0x0000007e00917308 */ /* 0x000fe20000000400 */
[----:B-1----:R-:W-:Y:S01]  /*5110*/  CS2R R12, SRZ ;  /* 0x00000000000c7805 */ /* 0x002fe2000001ff00 */
[----:B------:R-:W-:Y:S06]  /*5120*/  BAR.SYNC.DEFER_BLOCKING 0x0 ;  /* 0x0000000000007b1d */ /* 0x000fec0000010000 */
[----:B------:R-:W1:Y:S01]  /*5130*/  MUFU.EX2 R117, R117 ;  /* 0x0000007500757308 */ /* 0x000e620000000800 */
[----:B------:R-:W-:Y:S02]  /*5140*/  FMUL.FTZ R119, R115, R21 ;  /* 0x0000001573777220 */ /* 0x000fe40000410000 */
[----:B------:R-:W-:-:S02]  /*5150*/  FFMA.FTZ R156, R4, R7, R156 ;  /* 0x00000007049c7223 */ /* 0x000fc4000001009c */
[----:B--2---:R-:W-:-:S03]  /*5160*/  FMUL.FTZ R135, R123, R124 ;  /* 0x0000007c7b877220 */ /* 0x004fc60000410000 */
[----:B------:R-:W2:Y:S01]  /*5170*/  MUFU.EX2 R128, R128 ;  /* 0x0000008000807308 */ /* 0x000ea20000000800 */
[----:B------:R-:W-:-:S07]  /*5180*/  HADD2.F32 R124, -RZ, R198.H0_H0 ;  /* 0x200000c6ff7c7230 */ /* 0x000fce0000004100 */
[----:B------:R-:W-:Y:S01]  /*5190*/  MUFU.COS R147, R126 ;  /* 0x0000007e00937308 */ /* 0x000fe20000000000 */
[----:B------:R3:W5:Y:S01]  /*51a0*/  @!P2 LDG.E.64 R12, [R10.64+0x8] ;  /* 0x000008200a0ca981 */ /* 0x000762000c1e1b00 */
[----:B------:R-:W-:Y:S01]  /*51b0*/  FMUL.FTZ R121, R115, R20 ;  /* 0x0000001473797220 */ /* 0x000fe20000410000 */
[----:B------:R-:W-:Y:S01]  /*51c0*/  ISETP.NE.AND P2, PT, R60, 0x1f, PT ;  /* 0x0000001f3c00780c */ /* 0x000fe20003f45270 */
[----:B-1----:R-:W-:Y:S01]  /*51d0*/  FMUL.FTZ R141, R117, R118 ;  /* 0x00000076758d7220 */ /* 0x002fe20000410000 */
[----:B------:R-:W-:Y:S01]  /*51e0*/  BSSY B0, `(.L_x_8201) ;  /* 0x0000104000007945 */ /* 0x000fe20003800000 */
[----:B------:R-:W-:Y:S02]  /*51f0*/  FMUL.FTZ R160, R124, R23 ;  /* 0x000000177ca07220 */ /* 0x000fe40000410000 */
[----:B------:R-:W1:Y:S01]  /*5200*/  MUFU.EX2 R119, R119 ;  /* 0x0000007700777308 */ /* 0x000e620000000800 */
[----:B0-----:R-:W-:Y:S02]  /*5210*/  FMUL.FTZ R116, R115, R18 ;  /* 0x0000001273747220 */ /* 0x001fe40000410000 */
[----:B------:R-:W-:-:S02]  /*5220*/  FMUL.FTZ R142, R117, R142 ;  /* 0x0000008e758e7220 */ /* 0x000fc40000410000 */
[----:B---3--:R-:W-:Y:S02]  /*5230*/  FMUL.FTZ R11, R5, R7 ;  /* 0x00000007050b7220 */ /* 0x008fe40000410000 */
[C---:B------:R-:W-:Y:S01]  /*5240*/  FMUL.FTZ R5, R115.reuse, R64 ;  /* 0x0000004073057220 */ /* 0x040fe20000410000 */
[----:B------:R-:W-:Y:S01]  /*5250*/  MUFU.EX2 R121, R121 ;  /* 0x0000007900797308 */ /* 0x000fe20000000800 */
[----:B------:R-:W-:Y:S02]  /*5260*/  FFMA.FTZ R154, R4, R6, -R11 ;  /* 0x00000006049a7223 */ /* 0x000fe4000001080b */
[C---:B------:R-:W-:Y:S02]  /*5270*/  FMUL.FTZ R4, R115.reuse, R62 ;  /* 0x0000003e73047220 */ /* 0x040fe40000410000 */
[----:B------:R-:W-:Y:S02]  /*5280*/  FMUL.FTZ R10, R115, R16 ;  /* 0x00000010730a7220 */ /* 0x000fe40000410000 */
[----:B------:R-:W-:Y:S01]  /*5290*/  FMUL.FTZ R11, R141, R160 ;  /* 0x000000a08d0b7220 */ /* 0x000fe20000410000 */
[----:B------:R-:W0:Y:S01]  /*52a0*/  MUFU.EX2 R5, R5 ;  /* 0x0000000500057308 */ /* 0x000e220000000800 */
[----:B------:R-:W-:-:S02]  /*52b0*/  FMUL.FTZ R7, RZ, R141 ;  /* 0x0000008dff077220 */ /* 0x000fc40000410000 */
[----:B--2---:R-:W-:Y:S01]  /*52c0*/  FMUL.FTZ R194, R128, R129 ;  /* 0x0000008180c27220 */ /* 0x004fe20000410000 */
[----:B------:R-:W-:Y:S01]  /*52d0*/  HADD2.F32 R129, -RZ, R38.H0_H0 ;  /* 0x20000026ff817230 */ /* 0x000fe20000004100 */
[----:B------:R-:W-:Y:S02]  /*52e0*/  FFMA.FTZ R11, RZ, R142, R11 ;  /* 0x0000008eff0b7223 */ /* 0x000fe4000001000b */
[----:B------:R-:W-:Y:S01]  /*52f0*/  FFMA.FTZ R7, R142, R160, -R7 ;  /* 0x000000a08e077223 */ /* 0x000fe20000010807 */
[----:B------:R-:W2:Y:S01]  /*5300*/  MUFU.EX2 R4, R4 ;  /* 0x0000000400047308 */ /* 0x000ea20000000800 */
[----:B-1----:R-:W-:Y:S02]  /*5310*/  FMUL.FTZ R139, R119, R120 ;  /* 0x00000078778b7220 */ /* 0x002fe40000410000 */
[----:B------:R-:W-:Y:S02]  /*5320*/  FMUL.FTZ R6, R94, UR19 ;  /* 0x000000135e067c20 */ /* 0x000fe40008410000 */
[----:B------:R-:W-:-:S02]  /*5330*/  FADD.FTZ R11, RZ, R11 ;  /* 0x0000000bff0b7221 */ /* 0x000fc40000010000 */
[----:B------:R-:W-:Y:S01]  /*5340*/  FFMA.FTZ R7, R129, R22, R7 ;  /* 0x0000001681077223 */ /* 0x000fe20000010007 */
[----:B------:R-:W1:Y:S01]  /*5350*/  MUFU.EX2 R116, R116 ;  /* 0x0000007400747308 */ /* 0x000e620000000800 */
[C---:B0-----:R-:W-:Y:S02]  /*5360*/  FMUL.FTZ R191, R5.reuse, R150 ;  /* 0x0000009605bf7220 */ /* 0x041fe40000410000 */
[----:B------:R-:W-:Y:S02]  /*5370*/  FMUL.FTZ R193, R5, R148 ;  /* 0x0000009405c17220 */ /* 0x000fe40000410000 */
[----:B------:R-:W-:Y:S02]  /*5380*/  FMUL.FTZ R5, R9, R141 ;  /* 0x0000008d09057220 */ /* 0x000fe40000410000 */
[----:B------:R-:W-:Y:S01]  /*5390*/  FMUL.FTZ R140, R119, R140 ;  /* 0x0000008c778c7220 */ /* 0x000fe20000410000 */
[----:B------:R-:W0:Y:S01]  /*53a0*/  MUFU.EX2 R10, R10 ;  /* 0x0000000a000a7308 */ /* 0x000e220000000800 */
[----:B--2---:R-:W-:-:S02]  /*53b0*/  FMUL.FTZ R183, R4, R183 ;  /* 0x000000b704b77220 */ /* 0x004fc40000410000 */
[----:B------:R-:W-:Y:S02]  /*53c0*/  FMUL.FTZ R185, R4, R185 ;  /* 0x000000b904b97220 */ /* 0x000fe40000410000 */
[----:B------:R-:W-:Y:S02]  /*53d0*/  FMUL.RZ R120, R6, 0.15915493667125701904 ;  /* 0x3e22f98306787820 */ /* 0x000fe4000040c000 */
[C---:B------:R-:W-:Y:S02]  /*53e0*/  FMUL.FTZ R4, R8.reuse, R141 ;  /* 0x0000008d08047220 */ /* 0x040fe40000410000 */
[----:B------:R-:W-:Y:S02]  /*53f0*/  FMUL.FTZ R118, R139, R11 ;  /* 0x0000000b8b767220 */ /* 0x000fe40000410000 */
[----:B------:R-:W-:Y:S02]  /*5400*/  FMUL.FTZ R6, R115, R66 ;  /* 0x0000004273067220 */ /* 0x000fe40000410000 */
[----:B------:R-:W-:-:S02]  /*5410*/  FFMA.FTZ R5, R8, R142, -R5 ;  /* 0x0000008e08057223 */ /* 0x000fc40000010805 */
[C---:B------:R-:W-:Y:S02]  /*5420*/  FMUL.FTZ R126, R115.reuse, R17 ;  /* 0x00000011737e7220 */ /* 0x040fe40000410000 */
[C---:B------:R-:W-:Y:S01]  /*5430*/  FMUL.FTZ R130, R115.reuse, R14 ;  /* 0x0000000e73827220 */ /* 0x040fe20000410000 */
[----:B------:R-:W2:Y:S01]  /*5440*/  MUFU.EX2 R6, R6 ;  /* 0x0000000600067308 */ /* 0x000ea20000000800 */
[C---:B------:R-:W-:Y:S02]  /*5450*/  FMUL.FTZ R132, R115.reuse, R0 ;  /* 0x0000000073847220 */ /* 0x040fe40000410000 */
[----:B------:R-:W-:Y:S02]  /*5460*/  FMUL.FTZ R134, R115, R63 ;  /* 0x0000003f73867220 */ /* 0x000fe40000410000 */
[----:B------:R-:W-:Y:S01]  /*5470*/  FMUL.FTZ R137, R121, R122 ;  /* 0x0000007a79897220 */ /* 0x000fe20000410000 */
[----:B------:R-:W-:Y:S01]  /*5480*/  HADD2.F32 R122, -RZ, R37.H0_H0 ;  /* 0x20000025ff7a7230 */ /* 0x000fe20000004100 */
[----:B------:R-:W-:Y:S01]  /*5490*/  FMUL.FTZ R119, R139, R7 ;  /* 0x000000078b777220 */ /* 0x000fe20000410000 */
[----:B------:R1:W-:Y:S01]  /*54a0*/  MUFU.EX2 R188, R132 ;  /* 0x0000008400bc7308 */ /* 0x0003e20000000800 */
[----:B------:R-:W-:-:S02]  /*54b0*/  FMUL.FTZ R115, R115, R94 ;  /* 0x0000005e73737220 */ /* 0x000fc40000410000 */
[----:B------:R-:W-:Y:S02]  /*54c0*/  FFMA.FTZ R4, R9, R142, R4 ;  /* 0x0000008e09047223 */ /* 0x000fe40000010004 */
[C---:B------:R-:W-:Y:S02]  /*54d0*/  FFMA.FTZ R118, R140.reuse, R7, -R118 ;  /* 0x000000078c767223 */ /* 0x040fe40000010876 */
[----:B------:R-:W-:Y:S01]  /*54e0*/  FMUL.FTZ R117, R139, R5 ;  /* 0x000000058b757220 */ /* 0x000fe20000410000 */
[----:B------:R3:W-:Y:S01]  /*54f0*/  MUFU.EX2 R181, R134 ;  /* 0x0000008600b57308 */ /* 0x0007e20000000800 */
[----:B------:R-:W-:Y:S02]  /*5500*/  FFMA.FTZ R119, R140, R11, R119 ;  /* 0x0000000b8c777223 */ /* 0x000fe40000010077 */
[----:B-1----:R-:W-:Y:S01]  /*5510*/  FMUL.FTZ R132, R116, R125 ;  /* 0x0000007d74847220 */ /* 0x002fe20000410000 */
[----:B------:R-:W-:Y:S01]  /*5520*/  HADD2.F32 R125, -RZ, R34.H0_H0 ;  /* 0x20000022ff7d7230 */ /* 0x000fe20000004100 */
[----:B0-----:R-:W-:-:S02]  /*5530*/  FMUL.FTZ R197, R10, R197 ;  /* 0x000000c50ac57220 */ /* 0x001fc40000410000 */
[----:B------:R-:W-:Y:S01]  /*5540*/  FMUL.FTZ R199, R10, R199 ;  /* 0x000000c70ac77220 */ /* 0x000fe20000410000 */
[----:B------:R-:W0:Y:S01]  /*5550*/  MUFU.EX2 R130, R130 ;  /* 0x0000008200827308 */ /* 0x000e220000000800 */
[----:B---3--:R-:W-:Y:S01]  /*5560*/  FMUL.FTZ R134, R116, R127 ;  /* 0x0000007f74867220 */ /* 0x008fe20000410000 */
[----:B------:R-:W-:Y:S01]  /*5570*/  HADD2.F32 R127, -RZ, R36.H0_H0 ;  /* 0x20000024ff7f7230 */ /* 0x000fe20000004100 */
[----:B------:R-:W-:Y:S01]  /*5580*/  FMUL.FTZ R192, R128, R131 ;  /* 0x0000008380c07220 */ /* 0x000fe20000410000 */
[----:B------:R-:W-:Y:S01]  /*5590*/  HADD2.F32 R131, -RZ, R27.H0_H0 ;  /* 0x2000001bff837230 */ /* 0x000fe20000004100 */
[-C--:B------:R-:W-:Y:S02]  /*55a0*/  FMUL.FTZ R116, R139, R4.reuse ;  /* 0x000000048b747220 */ /* 0x080fe40000410000 */
[----:B------:R-:W-:Y:S01]  /*55b0*/  FFMA.FTZ R118, R122, R21, R118 ;  /* 0x000000157a767223 */ /* 0x000fe20000010076 */
[----:B------:R-:W-:Y:S01]  /*55c0*/  MUFU.COS R10, R120 ;  /* 0x00000078000a7308 */ /* 0x000fe20000000000 */
[----:B------:R-:W-:-:S02]  /*55d0*/  FFMA.FTZ R117, R140, R4, R117 ;  /* 0x000000048c757223 */ /* 0x000fc40000010075 */
[----:B------:R-:W-:Y:S02]  /*55e0*/  FADD.FTZ R119, RZ, R119 ;  /* 0x00000077ff777221 */ /* 0x000fe40000010000 */
[----:B------:R-:W-:Y:S01]  /*55f0*/  FMUL.FTZ R138, R121, R138 ;  /* 0x0000008a798a7220 */ /* 0x000fe20000410000 */
[----:B------:R-:W-:Y:S01]  /*5600*/  HADD2.F32 R121, -RZ, R30.H0_H0 ;  /* 0x2000001eff797230 */ /* 0x000fe20000004100 */
[----:B------:R-:W-:Y:S01]  /*5610*/  FFMA.FTZ R116, R140, R5, -R116 ;  /* 0x000000058c747223 */ /* 0x000fe20000010874 */
[----:B------:R-:W1:Y:S01]  /*5620*/  MUFU.EX2 R115, R115 ;  /* 0x0000007300737308 */ /* 0x000e620000000800 */
[C---:B------:R-:W-:Y:S02]  /*5630*/  FMUL.FTZ R4, R137.reuse, R118 ;  /* 0x0000007689047220 */ /* 0x040fe40000410000 */
[C---:B------:R-:W-:Y:S02]  /*5640*/  FMUL.FTZ R5, R137.reuse, R117 ;  /* 0x0000007589057220 */ /* 0x040fe40000410000 */
[----:B------:R-:W-:-:S02]  /*5650*/  FMUL.FTZ R7, R137, R119 ;  /* 0x0000007789077220 */ /* 0x000fc40000410000 */
[C---:B------:R-:W-:Y:S01]  /*5660*/  FFMA.FTZ R4, R138.reuse, R119, R4 ;  /* 0x000000778a047223 */ /* 0x040fe20000010004 */
[----:B------:R3:W4:Y:S01]  /*5670*/  MUFU.SIN R128, R120 ;  /* 0x0000007800807308 */ /* 0x0007220000000400 */
[CC--:B------:R-:W-:Y:S02]  /*5680*/  FFMA.FTZ R5, R138.reuse, R116.reuse, -R5 ;  /* 0x000000748a057223 */ /* 0x0c0fe40000010805 */
[----:B------:R-:W-:Y:S02]  /*5690*/  FMUL.FTZ R116, R137, R116 ;  /* 0x0000007489747220 */ /* 0x000fe40000410000 */
[C---:B------:R-:W-:Y:S02]  /*56a0*/  FFMA.FTZ R7, R138.reuse, R118, -R7 ;  /* 0x000000768a077223 */ /* 0x040fe40000010807 */
[----:B------:R-:W-:Y:S01]  /*56b0*/  FADD.FTZ R4, RZ, R4 ;  /* 0x00000004ff047221 */ /* 0x000fe20000010000 */
[----:B------:R-:W1:Y:S01]  /*56c0*/  MUFU.EX2 R126, R126 ;  /* 0x0000007e007e7308 */ /* 0x000e620000000800 */
[----:B------:R-:W-:Y:S01]  /*56d0*/  FMUL.FTZ R136, R123, R136 ;  /* 0x000000887b887220 */ /* 0x000fe20000410000 */
[----:B---3--:R-:W-:Y:S01]  /*56e0*/  HADD2.F32 R120, -RZ, R35.H0_H0 ;  /* 0x20000023ff787230 */ /* 0x008fe20000004100 */
[----:B------:R-:W-:Y:S01]  /*56f0*/  FFMA.FTZ R116, R138, R117, R116 ;  /* 0x000000758a747223 */ /* 0x000fe20000010074 */
[----:B------:R-:W-:Y:S01]  /*5700*/  HADD2.F32 R123, -RZ, R32.H0_H0 ;  /* 0x20000020ff7b7230 */ /* 0x000fe20000004100 */
[----:B------:R-:W-:-:S02]  /*5710*/  FFMA.FTZ R7, R127, R20, R7 ;  /* 0x000000147f077223 */ /* 0x000fc40000010007 */
[C---:B------:R-:W-:Y:S02]  /*5720*/  FMUL.FTZ R11, R135.reuse, R5 ;  /* 0x00000005870b7220 */ /* 0x040fe40000410000 */
[C---:B--2---:R-:W-:Y:S02]  /*5730*/  FMUL.FTZ R196, R6.reuse, R147 ;  /* 0x0000009306c47220 */ /* 0x044fe40000410000 */
[----:B------:R-:W-:Y:S02]  /*5740*/  FMUL.FTZ R202, R6, R145 ;  /* 0x0000009106ca7220 */ /* 0x000fe40000410000 */
[C---:B0-----:R-:W-:Y:S02]  /*5750*/  FMUL.FTZ R187, R130.reuse, R187 ;  /* 0x000000bb82bb7220 */ /* 0x041fe40000410000 */
[----:B------:R-:W-:Y:S02]  /*5760*/  FMUL.FTZ R189, R130, R189 ;  /* 0x000000bd82bd7220 */ /* 0x000fe40000410000 */
[----:B------:R-:W-:-:S02]  /*5770*/  FMUL.FTZ R6, R135, R4 ;  /* 0x0000000487067220 */ /* 0x000fc40000410000 */
[C---:B-1----:R-:W-:Y:S02]  /*5780*/  FMUL.FTZ R130, R115.reuse, R10 ;  /* 0x0000000a73827220 */ /* 0x042fe40000410000 */
[----:B----4-:R-:W-:Y:S02]  /*5790*/  FMUL.FTZ R128, R115, R128 ;  /* 0x0000008073807220 */ /* 0x010fe40000410000 */
[CC--:B------:R-:W-:Y:S02]  /*57a0*/  FMUL.FTZ R115, R135.reuse, R7.reuse ;  /* 0x0000000787737220 */ /* 0x0c0fe40000410000 */
[CC--:B------:R-:W-:Y:S02]  /*57b0*/  FFMA.FTZ R11, R136.reuse, R116.reuse, R11 ;  /* 0x00000074880b7223 */ /* 0x0c0fe4000001000b */
[----:B------:R-:W-:Y:S02]  /*57c0*/  FMUL.FTZ R116, R135, R116 ;  /* 0x0000007487747220 */ /* 0x000fe40000410000 */
[----:B------:R-:W-:-:S02]  /*57d0*/  FFMA.FTZ R6, R136, R7, -R6 ;  /* 0x0000000788067223 */ /* 0x000fc40000010806 */
[C---:B------:R-:W-:Y:S02]  /*57e0*/  FFMA.FTZ R115, R136.reuse, R4, R115 ;  /* 0x0000000488737223 */ /* 0x040fe40000010073 */
[----:B------:R-:W-:Y:S02]  /*57f0*/  FFMA.FTZ R5, R136, R5, -R116 ;  /* 0x0000000588057223 */ /* 0x000fe40000010874 */
[----:B------:R-:W-:Y:S02]  /*5800*/  FMUL.FTZ R4, R132, R11 ;  /* 0x0000000b84047220 */ /* 0x000fe40000410000 */
[----:B------:R-:W-:Y:S02]  /*5810*/  FFMA.FTZ R7, R120, R19, R6 ;  /* 0x0000001378077223 */ /* 0x000fe40000010006 */
[----:B------:R-:W-:Y:S02]  /*5820*/  FADD.FTZ R115, RZ, R115 ;  /* 0x00000073ff737221 */ /* 0x000fe40000010000 */
[----:B------:R-:W-:-:S02]  /*5830*/  FMUL.FTZ R6, R132, R5 ;  /* 0x0000000584067220 */ /* 0x000fc40000410000 */
[----:B------:R-:W-:Y:S02]  /*5840*/  FFMA.FTZ R4, R134, R5, -R4 ;  /* 0x0000000586047223 */ /* 0x000fe40000010804 */
[C---:B------:R-:W-:Y:S02]  /*5850*/  FMUL.FTZ R5, R132.reuse, R7 ;  /* 0x0000000784057220 */ /* 0x040fe40000410000 */
[-C--:B------:R-:W-:Y:S02]  /*5860*/  FMUL.FTZ R10, R132, R115.reuse ;  /* 0x00000073840a7220 */ /* 0x080fe40000410000 */
[----:B------:R-:W-:Y:S02]  /*5870*/  FMUL.FTZ R161, R114, R156 ;  /* 0x0000009c72a17220 */ /* 0x000fe40000410000 */
[C---:B------:R-:W-:Y:S02]  /*5880*/  FFMA.FTZ R5, R134.reuse, R115, R5 ;  /* 0x0000007386057223 */ /* 0x040fe40000010005 */
[----:B------:R-:W-:-:S02]  /*5890*/  FFMA.FTZ R6, R134, R11, R6 ;  /* 0x0000000b86067223 */ /* 0x000fc40000010006 */
[----:B------:R-:W-:Y:S02]  /*58a0*/  FFMA.FTZ R10, R134, R7, -R10 ;  /* 0x00000007860a7223 */ /* 0x000fe4000001080a */
[----:B------:R-:W-:Y:S02]  /*58b0*/  FMUL.FTZ R167, R114, R154 ;  /* 0x0000009a72a77220 */ /* 0x000fe40000410000 */
[-C--:B------:R-:W-:Y:S02]  /*58c0*/  FMUL.FTZ R11, R130, R161.reuse ;  /* 0x000000a1820b7220 */ /* 0x080fe40000410000 */
[----:B------:R-:W-:Y:S02]  /*58d0*/  FMUL.FTZ R7, R128, R161 ;  /* 0x000000a180077220 */ /* 0x000fe40000410000 */
[----:B------:R-:W-:Y:S02]  /*58e0*/  FMUL.FTZ R195, R126, R195 ;  /* 0x000000c37ec37220 */ /* 0x000fe40000410000 */
[----:B------:R-:W-:-:S02]  /*58f0*/  FADD.FTZ R116, RZ, R5 ;  /* 0x00000005ff747221 */ /* 0x000fc40000010000 */
[C---:B------:R-:W-:Y:S02]  /*5900*/  FMUL.FTZ R165, R113.reuse, R156 ;  /* 0x0000009c71a57220 */ /* 0x040fe40000410000 */
[-C--:B------:R-:W-:Y:S02]  /*5910*/  FFMA.FTZ R118, -R128, R167.reuse, -R11 ;  /* 0x000000a780767223 */ /* 0x080fe4000001090b */
[----:B------:R-:W-:Y:S02]  /*5920*/  FMUL.FTZ R166, R113, R154 ;  /* 0x0000009a71a67220 */ /* 0x000fe40000410000 */
[----:B------:R-:W-:Y:S02]  /*5930*/  FFMA.FTZ R7, R130, R167, -R7 ;  /* 0x000000a782077223 */ /* 0x000fe40000010807 */
[----:B------:R-:W-:Y:S02]  /*5940*/  FMUL.FTZ R153, R126, R153 ;  /* 0x000000997e997220 */ /* 0x000fe40000410000 */
[----:B------:R-:W-:-:S02]  /*5950*/  FFMA.FTZ R10, R125, R18, R10 ;  /* 0x000000127d0a7223 */ /* 0x000fc4000001000a */
[----:B------:R-:W-:Y:S02]  /*5960*/  FMUL.FTZ R5, R195, R116 ;  /* 0x00000074c3057220 */ /* 0x000fe40000410000 */
[----:B------:R-:W-:Y:S01]  /*5970*/  FADD.FTZ R115, -R165, R118 ;  /* 0x00000076a5737221 */ /* 0x000fe20000010100 */
[----:B------:R-:W-:Y:S01]  /*5980*/  HADD2.F32 R118, -RZ, R33.H0_H0 ;  /* 0x20000021ff767230 */ /* 0x000fe20000004100 */
[----:B------:R-:W-:Y:S02]  /*5990*/  FADD.FTZ R11, R166, R7 ;  /* 0x00000007a60b7221 */ /* 0x000fe40000010000 */
[-C--:B------:R-:W-:Y:S02]  /*59a0*/  FMUL.FTZ R7, R195, R10.reuse ;  /* 0x0000000ac3077220 */ /* 0x080fe40000410000 */
[----:B------:R-:W-:Y:S02]  /*59b0*/  FFMA.FTZ R5, R153, R10, -R5 ;  /* 0x0000000a99057223 */ /* 0x000fe40000010805 */
[----:B------:R-:W-:-:S02]  /*59c0*/  FMUL.FTZ R117, R202, -R115 ;  /* 0x80000073ca757220 */ /* 0x000fc40000410000 */
[----:B------:R-:W-:Y:S02]  /*59d0*/  FFMA.FTZ R116, R153, R116, R7 ;  /* 0x0000007499747223 */ /* 0x000fe40000010007 */
[----:B------:R-:W-:Y:S02]  /*59e0*/  FFMA.FTZ R10, R118, R17, R5 ;  /* 0x00000011760a7223 */ /* 0x000fe40000010005 */
[-C--:B------:R-:W-:Y:S02]  /*59f0*/  FFMA.FTZ R119, R196, R11.reuse, -R117 ;  /* 0x0000000bc4777223 */ /* 0x080fe40000010875 */
[----:B------:R-:W-:Y:S02]  /*5a00*/  FMUL.FTZ R117, R202, -R11 ;  /* 0x8000000bca757220 */ /* 0x000fe40000410000 */
[----:B------:R-:W-:Y:S02]  /*5a10*/  FMUL.FTZ R7, R195, R4 ;  /* 0x00000004c3077220 */ /* 0x000fe40000410000 */
[----:B------:R-:W-:-:S02]  /*5a20*/  FADD.FTZ R116, RZ, R116 ;  /* 0x00000074ff747221 */ /* 0x000fc40000010000 */
[----:B------:R-:W-:Y:S02]  /*5a30*/  FMUL.FTZ R11, R199, R10 ;  /* 0x0000000ac70b7220 */ /* 0x000fe40000410000 */
[-C--:B------:R-:W-:Y:S02]  /*5a40*/  FMUL.FTZ R5, R195, R6.reuse ;  /* 0x00000006c3057220 */ /* 0x080fe40000410000 */
[----:B------:R-:W-:Y:S02]  /*5a50*/  FFMA.FTZ R6, R153, R6, R7 ;  /* 0x0000000699067223 */ /* 0x000fe40000010007 */
[-C--:B------:R-:W-:Y:S02]  /*5a60*/  FFMA.FTZ R11, R197, R116.reuse, R11 ;  /* 0x00000074c50b7223 */ /* 0x080fe4000001000b */
        /* <DEDUP_REMOVED lines=8> */
[-C--:B------:R-:W-:Y:S02]  /*5af0*/  FMUL.FTZ R7, R199, R4.reuse ;  /* 0x00000004c7077220 */ /* 0x080fe40000410000 */
[----:B------:R-:W-:Y:S02]  /*5b00*/  FFMA.FTZ R5, R197, R4, -R5 ;  /* 0x00000004c5057223 */ /* 0x000fe40000010805 */
[----:B------:R-:W-:Y:S01]  /*5b10*/  FFMA.FTZ R11, R123, R16, R116 ;  /* 0x000000107b0b7223 */ /* 0x000fe20000010074 */
[----:B------:R-:W-:Y:S01]  /*5b20*/  HADD2.F32 R116, -RZ, R31.H0_H0 ;  /* 0x2000001fff747230 */ /* 0x000fe20000004100 */
[C---:B------:R-:W-:Y:S02]  /*5b30*/  FMUL.FTZ R10, R194.reuse, R115 ;  /* 0x00000073c20a7220 */ /* 0x040fe40000410000 */
[----:B------:R-:W-:Y:S02]  /*5b40*/  FFMA.FTZ R7, R197, R6, R7 ;  /* 0x00000006c5077223 */ /* 0x000fe40000010007 */
[----:B------:R-:W-:-:S02]  /*5b50*/  FMUL.FTZ R6, R194, R5 ;  /* 0x00000005c2067220 */ /* 0x000fc40000410000 */
[-C--:B------:R-:W-:Y:S02]  /*5b60*/  FMUL.FTZ R117, R194, R11.reuse ;  /* 0x0000000bc2757220 */ /* 0x080fe40000410000 */
[----:B------:R-:W-:Y:S02]  /*5b70*/  FFMA.FTZ R10, R192, R11, -R10 ;  /* 0x0000000bc00a7223 */ /* 0x000fe4000001080a */
[-C--:B------:R-:W-:Y:S02]  /*5b80*/  FMUL.FTZ R4, R194, R7.reuse ;  /* 0x00000007c2047220 */ /* 0x080fe40000410000 */
[C---:B------:R-:W-:Y:S02]  /*5b90*/  FFMA.FTZ R6, R192.reuse, R7, R6 ;  /* 0x00000007c0067223 */ /* 0x040fe40000010006 */
[----:B------:R-:W-:Y:S02]  /*5ba0*/  FFMA.FTZ R117, R192, R115, R117 ;  /* 0x00000073c0757223 */ /* 0x000fe40000010075 */
[----:B------:R-:W-:-:S02]  /*5bb0*/  FFMA.FTZ R10, R116, R15, R10 ;  /* 0x0000000f740a7223 */ /* 0x000fc4000001000a */
[----:B------:R-:W-:Y:S02]  /*5bc0*/  FFMA.FTZ R4, R192, R5, -R4 ;  /* 0x00000005c0047223 */ /* 0x000fe40000010804 */
[C---:B------:R-:W-:Y:S02]  /*5bd0*/  FMUL.FTZ R5, R189.reuse, R6 ;  /* 0x00000006bd057220 */ /* 0x040fe40000410000 */
[----:B------:R-:W-:Y:S02]  /*5be0*/  FADD.FTZ R126, RZ, R117 ;  /* 0x00000075ff7e7221 */ /* 0x000fe40000010000 */
[C---:B------:R-:W-:Y:S02]  /*5bf0*/  FMUL.FTZ R11, R189.reuse, R10 ;  /* 0x0000000abd0b7220 */ /* 0x040fe40000410000 */
[-C--:B------:R-:W-:Y:S02]  /*5c00*/  FMUL.FTZ R7, R189, R4.reuse ;  /* 0x00000004bd077220 */ /* 0x080fe40000410000 */
[----:B------:R-:W-:-:S02]  /*5c10*/  FFMA.FTZ R5, R187, R4, -R5 ;  /* 0x00000004bb057223 */ /* 0x000fc40000010805 */
[-C--:B------:R-:W-:Y:S02]  /*5c20*/  FMUL.FTZ R4, R189, R126.reuse ;  /* 0x0000007ebd047220 */ /* 0x080fe40000410000 */
[C---:B------:R-:W-:Y:S02]  /*5c30*/  FFMA.FTZ R11, R187.reuse, R126, R11 ;  /* 0x0000007ebb0b7223 */ /* 0x040fe4000001000b */
[----:B------:R-:W-:Y:S02]  /*5c40*/  FMUL.FTZ R186, R188, R143 ;  /* 0x0000008fbcba7220 */ /* 0x000fe40000410000 */
[----:B------:R-:W-:Y:S02]  /*5c50*/  FFMA.FTZ R4, R187, R10, -R4 ;  /* 0x0000000abb047223 */ /* 0x000fe40000010804 */
[----:B------:R-:W-:Y:S02]  /*5c60*/  FMUL.FTZ R169, R112, R156 ;  /* 0x0000009c70a97220 */ /* 0x000fe40000410000 */
[----:B------:R-:W-:Y:S01]  /*5c70*/  FMUL.FTZ R188, R188, R133 ;  /* 0x00000085bcbc7220 */ /* 0x000fe20000410000 */
[----:B------:R-:W-:Y:S01]  /*5c80*/  HADD2.F32 R133, -RZ, R29.H0_H0 ;  /* 0x2000001dff857230 */ /* 0x000fe20000004100 */
[----:B------:R-:W-:-:S02]  /*5c90*/  FADD.FTZ R115, RZ, R11 ;  /* 0x0000000bff737221 */ /* 0x000fc40000010000 */
[----:B------:R-:W-:Y:S02]  /*5ca0*/  FMUL.FTZ R168, R112, R154 ;  /* 0x0000009a70a87220 */ /* 0x000fe40000410000 */
[----:B------:R-:W-:Y:S02]  /*5cb0*/  FFMA.FTZ R11, R121, R14, R4 ;  /* 0x0000000e790b7223 */ /* 0x000fe40000010004 */
[----:B------:R-:W-:Y:S02]  /*5cc0*/  FADD.FTZ R144, -R169, R144 ;  /* 0x00000090a9907221 */ /* 0x000fe40000010100 */
[----:B------:R-:W-:Y:S02]  /*5cd0*/  FMUL.FTZ R4, R188, R115 ;  /* 0x00000073bc047220 */ /* 0x000fe40000410000 */
[----:B------:R-:W-:Y:S02]  /*5ce0*/  FFMA.FTZ R7, R187, R6, R7 ;  /* 0x00000006bb077223 */ /* 0x000fe40000010007 */
[----:B------:R-:W-:-:S02]  /*5cf0*/  FADD.FTZ R10, R168, R119 ;  /* 0x00000077a80a7221 */ /* 0x000fc40000010000 */
[----:B------:R-:W-:Y:S02]  /*5d00*/  FMUL.FTZ R117, R193, -R144 ;  /* 0x80000090c1757220 */ /* 0x000fe40000410000 */
[-C--:B------:R-:W-:Y:S02]  /*5d10*/  FMUL.FTZ R6, R188, R11.reuse ;  /* 0x0000000bbc067220 */ /* 0x080fe40000410000 */
[C---:B------:R-:W-:Y:S02]  /*5d20*/  FFMA.FTZ R4, R186.reuse, R11, -R4 ;  /* 0x0000000bba047223 */ /* 0x040fe40000010804 */
[-C--:B------:R-:W-:Y:S02]  /*5d30*/  FFMA.FTZ R117, R191, R10.reuse, -R117 ;  /* 0x0000000abf757223 */ /* 0x080fe40000010875 */
[----:B------:R-:W-:Y:S02]  /*5d40*/  FMUL.FTZ R119, R193, -R10 ;  /* 0x8000000ac1777220 */ /* 0x000fe40000410000 */
[----:B------:R-:W-:-:S02]  /*5d50*/  FFMA.FTZ R115, R186, R115, R6 ;  /* 0x00000073ba737223 */ /* 0x000fc40000010006 */
[----:B------:R-:W-:Y:S02]  /*5d60*/  FFMA.FTZ R10, R133, R0, R4 ;  /* 0x00000000850a7223 */ /* 0x000fe40000010004 */
[----:B------:R-:W-:Y:S02]  /*5d70*/  FADD.FTZ R126, RZ, R115 ;  /* 0x00000073ff7e7221 */ /* 0x000fe40000010000 */
[----:B------:R-:W-:Y:S02]  /*5d80*/  FMUL.FTZ R11, R181, R10 ;  /* 0x0000000ab50b7220 */ /* 0x000fe40000410000 */
[C---:B------:R-:W-:Y:S02]  /*5d90*/  FMUL.FTZ R6, R188.reuse, R5 ;  /* 0x00000005bc067220 */ /* 0x040fe40000410000 */
[-C--:B------:R-:W-:Y:S02]  /*5da0*/  FFMA.FTZ R115, R179, R126.reuse, R11 ;  /* 0x0000007eb3737223 */ /* 0x080fe4000001000b */
[----:B------:R-:W-:Y:S01]  /*5db0*/  FMUL.FTZ R11, R181, R126 ;  /* 0x0000007eb50b7220 */ /* 0x000fe20000410000 */
[----:B------:R-:W-:Y:S01]  /*5dc0*/  HADD2.F32 R126, -RZ, R28.H0_H0 ;  /* 0x2000001cff7e7230 */ /* 0x000fe20000004100 */
[----:B------:R-:W-:-:S02]  /*5dd0*/  FMUL.FTZ R4, R188, R7 ;  /* 0x00000007bc047220 */ /* 0x000fc40000410000 */
[----:B------:R-:W-:Y:S02]  /*5de0*/  FFMA.FTZ R11, R179, R10, -R11 ;  /* 0x0000000ab30b7223 */ /* 0x000fe4000001080b */
[----:B------:R-:W-:Y:S02]  /*5df0*/  FFMA.FTZ R6, R186, R7, R6 ;  /* 0x00000007ba067223 */ /* 0x000fe40000010006 */
[----:B------:R-:W-:Y:S02]  /*5e00*/  FFMA.FTZ R10, R126, R63, R11 ;  /* 0x0000003f7e0a7223 */ /* 0x000fe4000001000b */
[----:B------:R-:W-:Y:S01]  /*5e10*/  FFMA.FTZ R146, R191, R144, R119 ;  /* 0x00000090bf927223 */ /* 0x000fe20000010077 */
[----:B------:R-:W-:Y:S01]  /*5e20*/  HADD2.F32 R119, -RZ, R26.H0_H0 ;  /* 0x2000001aff777230 */ /* 0x000fe20000004100 */
[----:B------:R-:W-:Y:S02]  /*5e30*/  FFMA.FTZ R4, R186, R5, -R4 ;  /* 0x00000005ba047223 */ /* 0x000fe40000010804 */
[----:B------:R-:W-:-:S02]  /*5e40*/  FMUL.FTZ R5, R181, R6 ;  /* 0x00000006b5057220 */ /* 0x000fc40000410000 */
[----:B------:R-:W-:Y:S02]  /*5e50*/  FADD.FTZ R144, RZ, R115 ;  /* 0x00000073ff907221 */ /* 0x000fe40000010000 */
[----:B------:R-:W-:Y:S02]  /*5e60*/  FMUL.FTZ R115, R185, R10 ;  /* 0x0000000ab9737220 */ /* 0x000fe40000410000 */
[-C--:B------:R-:W-:Y:S02]  /*5e70*/  FMUL.FTZ R7, R181, R4.reuse ;  /* 0x00000004b5077220 */ /* 0x080fe40000410000 */
[----:B------:R-:W-:Y:S02]  /*5e80*/  FFMA.FTZ R4, R179, R4, -R5 ;  /* 0x00000004b3047223 */ /* 0x000fe40000010805 */
[-C--:B------:R-:W-:Y:S02]  /*5e90*/  FMUL.FTZ R11, R185, R144.reuse ;  /* 0x00000090b90b7220 */ /* 0x080fe40000410000 */
[----:B------:R-:W-:-:S02]  /*5ea0*/  FFMA.FTZ R115, R183, R144, R115 ;  /* 0x00000090b7737223 */ /* 0x000fc40000010073 */
[----:B------:R-:W-:Y:S02]  /*5eb0*/  FFMA.FTZ R6, R179, R6, R7 ;  /* 0x00000006b3067223 */ /* 0x000fe40000010007 */
[----:B------:R-:W-:Y:S02]  /*5ec0*/  FMUL.FTZ R7, R185, R4 ;  /* 0x00000004b9077220 */ /* 0x000fe40000410000 */
[----:B------:R-:W-:Y:S02]  /*5ed0*/  FFMA.FTZ R11, R183, R10, -R11 ;  /* 0x0000000ab70b7223 */ /* 0x000fe4000001080b */
[----:B------:R-:W-:Y:S02]  /*5ee0*/  FMUL.FTZ R175, R111, R156 ;  /* 0x0000009c6faf7220 */ /* 0x000fe40000410000 */
[----:B------:R-:W-:Y:S02]  /*5ef0*/  FADD.FTZ R144, RZ, R115 ;  /* 0x00000073ff907221 */ /* 0x000fe40000010000 */
[----:B------:R-:W-:-:S02]  /*5f00*/  FMUL.FTZ R5, R185, R6 ;  /* 0x00000006b9057220 */ /* 0x000fc40000410000 */
[----:B------:R-:W-:Y:S02]  /*5f10*/  FFMA.FTZ R6, R183, R6, R7 ;  /* 0x00000006b7067223 */ /* 0x000fe40000010007 */
[----:B------:R-:W-:Y:S02]  /*5f20*/  FMUL.FTZ R176, R111, R154 ;  /* 0x0000009a6fb07220 */ /* 0x000fe40000410000 */
[----:B------:R-:W-:Y:S02]  /*5f30*/  FFMA.FTZ R10, R131, R62, R11 ;  /* 0x0000003e830a7223 */ /* 0x000fe4000001000b */
[----:B------:R-:W-:Y:S02]  /*5f40*/  FADD.FTZ R148, -R175, R146 ;  /* 0x00000092af947221 */ /* 0x000fe40000010100 */
[----:B------:R-:W-:Y:S02]  /*5f50*/  FMUL.FTZ R7, R193, R144 ;  /* 0x00000090c1077220 */ /* 0x000fe40000410000 */
[----:B------:R-:W-:-:S02]  /*5f60*/  FFMA.FTZ R4, R183, R4, -R5 ;  /* 0x00000004b7047223 */ /* 0x000fc40000010805 */
[----:B------:R-:W-:Y:S01]  /*5f70*/  FADD.FTZ R146, R176, R117 ;  /* 0x00000075b0927221 */ /* 0x000fe20000010000 */
[----:B------:R-:W-:Y:S01]  /*5f80*/  HADD2.F32 R117, -RZ, R25.H0_H0 ;  /* 0x20000019ff757230 */ /* 0x000fe20000004100 */
[----:B------:R-:W-:Y:S02]  /*5f90*/  FMUL.FTZ R11, R193, R10 ;  /* 0x0000000ac10b7220 */ /* 0x000fe40000410000 */
[----:B------:R-:W-:Y:S02]  /*5fa0*/  FMUL.FTZ R115, R185, -R148 ;  /* 0x80000094b9737220 */ /* 0x000fe40000410000 */
[----:B------:R-:W-:Y:S02]  /*5fb0*/  FMUL.FTZ R5, R193, R6 ;  /* 0x00000006c1057220 */ /* 0x000fe40000410000 */
[C---:B------:R-:W-:Y:S02]  /*5fc0*/  FFMA.FTZ R7, R191.reuse, R10, -R7 ;  /* 0x0000000abf077223 */ /* 0x040fe40000010807 */
[----:B------:R-:W-:-:S02]  /*5fd0*/  FFMA.FTZ R11, R191, R144, R11 ;  /* 0x00000090bf0b7223 */ /* 0x000fc4000001000b */
[----:B------:R-:W-:Y:S02]  /*5fe0*/  FFMA.FTZ R145, R183, R146, -R115 ;  /* 0x00000092b7917223 */ /* 0x000fe40000010873 */
[----:B------:R-:W-:Y:S02]  /*5ff0*/  FFMA.FTZ R5, R191, R4, -R5 ;  /* 0x00000004bf057223 */ /* 0x000fe40000010805 */
[----:B------:R-:W-:Y:S02]  /*6000*/  FFMA.FTZ R115, R119, R64, R7 ;  /* 0x0000004077737223 */ /* 0x000fe40000010007 */
[----:B------:R-:W-:Y:S02]  /*6010*/  FMUL.FTZ R4, R193, R4 ;  /* 0x00000004c1047220 */ /* 0x000fe40000410000 */
[----:B------:R-:W-:Y:S02]  /*6020*/  FADD.FTZ R11, RZ, R11 ;  /* 0x0000000bff0b7221 */ /* 0x000fe40000010000 */
[----:B------:R-:W-:-:S02]  /*6030*/  FMUL.FTZ R10, R202, R115 ;  /* 0x00000073ca0a7220 */ /* 0x000fc40000410000 */
[----:B------:R-:W-:Y:S02]  /*6040*/  FFMA.FTZ R7, R191, R6, R4 ;  /* 0x00000006bf077223 */ /* 0x000fe40000010004 */
[C---:B------:R-:W-:Y:S02]  /*6050*/  FMUL.FTZ R4, R202.reuse, R5 ;  /* 0x00000005ca047220 */ /* 0x040fe40000410000 */
[-C--:B------:R-:W-:Y:S02]  /*6060*/  FMUL.FTZ R6, R202, R11.reuse ;  /* 0x0000000bca067220 */ /* 0x080fe40000410000 */
[C---:B------:R-:W-:Y:S02]  /*6070*/  FFMA.FTZ R10, R196.reuse, R11, R10 ;  /* 0x0000000bc40a7223 */ /* 0x040fe4000001000a */
[-C--:B------:R-:W-:Y:S02]  /*6080*/  FFMA.FTZ R11, R196, R7.reuse, R4 ;  /* 0x00000007c40b7223 */ /* 0x080fe40000010004 */
[----:B------:R-:W-:-:S02]  /*6090*/  FMUL.FTZ R7, R202, R7 ;  /* 0x00000007ca077220 */ /* 0x000fc40000410000 */
[C---:B------:R-:W-:Y:S02]  /*60a0*/  FFMA.FTZ R6, R196.reuse, R115, -R6 ;  /* 0x00000073c4067223 */ /* 0x040fe40000010806 */
[----:B------:R-:W-:Y:S02]  /*60b0*/  FFMA.FTZ R7, R196, R5, -R7 ;  /* 0x00000005c4077223 */ /* 0x000fe40000010807 */
[----:B------:R-:W-:Y:S02]  /*60c0*/  FFMA.FTZ R5, R117, R66, R6 ;  /* 0x0000004275057223 */ /* 0x000fe40000010006 */
[----:B------:R-:W-:Y:S02]  /*60d0*/  FADD.FTZ R115, RZ, R10 ;  /* 0x0000000aff737221 */ /* 0x000fe40000010000 */
[C---:B------:R-:W-:Y:S02]  /*60e0*/  FMUL.FTZ R10, R128.reuse, R5 ;  /* 0x00000005800a7220 */ /* 0x040fe40000410000 */
[----:B------:R-:W-:-:S02]  /*60f0*/  FMUL.FTZ R4, R128, R7 ;  /* 0x0000000780047220 */ /* 0x000fc40000410000 */
[-C--:B------:R-:W-:Y:S02]  /*6100*/  FMUL.FTZ R155, R128, R11.reuse ;  /* 0x0000000b809b7220 */ /* 0x080fe40000410000 */
[C---:B------:R-:W-:Y:S02]  /*6110*/  FFMA.FTZ R4, R130.reuse, R11, R4 ;  /* 0x0000000b82047223 */ /* 0x040fe40000010004 */
[-C--:B------:R-:W-:Y:S02]  /*6120*/  FFMA.FTZ R157, R130, R115.reuse, R10 ;  /* 0x00000073829d7223 */ /* 0x080fe4000001000a */
[----:B------:R0:W1:Y:S01]  /*6130*/  @P2 LDS.64 R10, [R60.X8+0x1888] ;  /* 0x001888003c0a2984 */ /* 0x0000620000008a00 */
[----:B------:R-:W-:Y:S02]  /*6140*/  FMUL.FTZ R146, R185, -R146 ;  /* 0x80000092b9927220 */ /* 0x000fe40000410000 */
[----:B------:R-:W-:Y:S01]  /*6150*/  FMUL.FTZ R6, R128, R115 ;  /* 0x0000007380067220 */ /* 0x000fe20000410000 */
[----:B------:R-:W-:Y:S01]  /*6160*/  HADD2.F32 R115, -RZ, R24.H0_H0 ;  /* 0x20000018ff737230 */ /* 0x000fe20000004100 */
[----:B------:R-:W-:-:S02]  /*6170*/  FFMA.FTZ R147, R183, R148, R146 ;  /* 0x00000094b7937223 */ /* 0x000fc40000010092 */
[C---:B------:R-:W-:Y:S02]  /*6180*/  FFMA.FTZ R155, R130.reuse, R7, -R155 ;  /* 0x00000007829b7223 */ /* 0x040fe4000001089b */
[----:B------:R-:W-:Y:S01]  /*6190*/  FFMA.FTZ R6, R130, R5, -R6 ;  /* 0x0000000582067223 */ /* 0x000fe20000010806 */
        /* <DEDUP_REMOVED lines=8> */
.L_x_8202:
[----:B0-----:R-:W-:Y:S05]  /*6220*/  BSYNC B0 ;  /* 0x0000000000007941 */ /* 0x001fea0003800000 */
.L_x_8201:
        /* <DEDUP_REMOVED lines=31> */
[----:B------:R-:W-:Y:S02]  /*6420*/  FMUL.FTZ R6, R4, R6 ;  /* 0x0000000604067220 */ /* 0x000fe40000410000 */
[C---:B------:R-:W-:Y:S02]  /*6430*/  FFMA.FTZ R7, R155.reuse, R7, -R144 ;  /* 0x000000079b077223 */ /* 0x040fe40000010890 */
[C---:B------:R-:W-:Y:S02]  /*6440*/  FFMA.FTZ R146, R155.reuse, R143, R146 ;  /* 0x0000008f9b927223 */ /* 0x040fe40000010092 */
[----:B-1----:R-:W-:Y:S02]  /*6450*/  FMUL.FTZ R4, R128, -R10 ;  /* 0x8000000a80047220 */ /* 0x002fe40000410000 */
[----:B------:R-:W-:-:S02]  /*6460*/  @P3 FFMA.FTZ R155, R155, R5, -R6 ;  /* 0x000000059b9b3223 */ /* 0x000fc40000010806 */
[----:B------:R-:W-:Y:S01]  /*6470*/  @P3 FADD.FTZ R158, R158, R7 ;  /* 0x000000079e9e3221 */ /* 0x000fe20000010000 */
[----:B------:R-:W-:Y:S01]  /*6480*/  SHFL.UP PT, R6, R145, 0x2, RZ ;  /* 0x0440000091067989 */ /* 0x000fe200000e00ff */
[----:B------:R-:W-:Y:S01]  /*6490*/  @P3 FADD.FTZ R157, R157, R146 ;  /* 0x000000929d9d3221 */ /* 0x000fe20000010000 */
[----:B------:R-:W-:Y:S01]  /*64a0*/  ISETP.GE.AND P3, PT, R58, 0x2, PT ;  /* 0x000000023a00780c */ /* 0x000fe20003f66270 */
[----:B------:R-:W-:Y:S01]  /*64b0*/  FFMA.FTZ R148, R186, R147, R148 ;  /* 0x00000093ba947223 */ /* 0x000fe20000010094 */
[----:B------:R-:W0:Y:S01]  /*64c0*/  SHFL.UP PT, R144, R158, 0x2, RZ ;  /* 0x044000009e907989 */ /* 0x000e2200000e00ff */
[C---:B------:R-:W-:Y:S02]  /*64d0*/  FMUL.FTZ R205, R108.reuse, R156 ;  /* 0x0000009c6ccd7220 */ /* 0x040fe40000410000 */
[----:B------:R-:W-:Y:S01]  /*64e0*/  FMUL.FTZ R206, R108, R154 ;  /* 0x0000009a6cce7220 */ /* 0x000fe20000410000 */
[----:B------:R-:W1:Y:S01]  /*64f0*/  SHFL.UP PT, R146, R157, 0x2, RZ ;  /* 0x044000009d927989 */ /* 0x000e6200000e00ff */
[----:B------:R-:W-:-:S02]  /*6500*/  FFMA.FTZ R7, R130, -R11, R4 ;  /* 0x8000000b82077223 */ /* 0x000fc40000010004 */
[----:B------:R-:W-:Y:S01]  /*6510*/  FADD.FTZ R150, -R205, R148 ;  /* 0x00000094cd967221 */ /* 0x000fe20000010100 */
[----:B------:R-:W2:Y:S01]  /*6520*/  SHFL.UP PT, R4, R155, 0x2, RZ ;  /* 0x044000009b047989 */ /* 0x000ea200000e00ff */
[----:B------:R-:W-:Y:S02]  /*6530*/  FADD.FTZ R148, R206, R149 ;  /* 0x00000095ce947221 */ /* 0x000fe40000010000 */
[----:B------:R-:W-:Y:S02]  /*6540*/  FMUL.FTZ R5, R128, R11 ;  /* 0x0000000b80057220 */ /* 0x000fe40000410000 */
[C---:B------:R-:W-:Y:S02]  /*6550*/  FMUL.FTZ R143, R189.reuse, -R150 ;  /* 0x80000096bd8f7220 */ /* 0x040fe40000410000 */
[----:B------:R-:W-:Y:S02]  /*6560*/  FMUL.FTZ R147, R189, -R148 ;  /* 0x80000094bd937220 */ /* 0x000fe40000410000 */
[----:B------:R-:W-:-:S02]  /*6570*/  FFMA.FTZ R5, R130, R10, -R5 ;  /* 0x0000000a82057223 */ /* 0x000fc40000010805 */
[C---:B------:R-:W-:Y:S02]  /*6580*/  FFMA.FTZ R152, R187.reuse, R148, -R143 ;  /* 0x00000094bb987223 */ /* 0x040fe4000001088f */
[----:B------:R-:W-:Y:S02]  /*6590*/  FFMA.FTZ R149, R187, R150, R147 ;  /* 0x00000096bb957223 */ /* 0x000fe40000010093 */
[C---:B------:R-:W-:Y:S02]  /*65a0*/  FMUL.FTZ R143, R202.reuse, -R7 ;  /* 0x80000007ca8f7220 */ /* 0x040fe40000410000 */
[C---:B------:R-:W-:Y:S02]  /*65b0*/  FMUL.FTZ R204, R107.reuse, R156 ;  /* 0x0000009c6bcc7220 */ /* 0x040fe40000410000 */
[----:B------:R-:W-:Y:S02]  /*65c0*/  FMUL.FTZ R147, R202, -R5 ;  /* 0x80000005ca937220 */ /* 0x000fe40000410000 */
[----:B------:R-:W-:-:S02]  /*65d0*/  FMUL.FTZ R203, R107, R154 ;  /* 0x0000009a6bcb7220 */ /* 0x000fc40000410000 */
[----:B------:R-:W-:Y:S02]  /*65e0*/  FFMA.FTZ R148, R196, R5, -R143 ;  /* 0x00000005c4947223 */ /* 0x000fe4000001088f */
[----:B------:R-:W-:Y:S02]  /*65f0*/  FADD.FTZ R149, -R204, R149 ;  /* 0x00000095cc957221 */ /* 0x000fe40000010100 */
[----:B------:R-:W-:Y:S02]  /*6600*/  FFMA.FTZ R150, R196, R7, R147 ;  /* 0x00000007c4967223 */ /* 0x000fe40000010093 */
[----:B------:R-:W-:Y:S02]  /*6610*/  FADD.FTZ R143, R203, R152 ;  /* 0x00000098cb8f7221 */ /* 0x000fe40000010000 */
[----:B------:R-:W-:Y:S02]  /*6620*/  FMUL.FTZ R147, R194, -R149 ;  /* 0x80000095c2937220 */ /* 0x000fe40000410000 */
[----:B------:R-:W-:-:S02]  /*6630*/  FMUL.FTZ R7, R193, -R148 ;  /* 0x80000094c1077220 */ /* 0x000fc40000410000 */
[-C--:B------:R-:W-:Y:S02]  /*6640*/  FMUL.FTZ R5, R193, -R150.reuse ;  /* 0x80000096c1057220 */ /* 0x080fe40000410000 */
[-C--:B------:R-:W-:Y:S02]  /*6650*/  FMUL.FTZ R152, R194, -R143.reuse ;  /* 0x8000008fc2987220 */ /* 0x080fe40000410000 */
[----:B------:R-:W-:Y:S02]  /*6660*/  FFMA.FTZ R151, R192, R143, -R147 ;  /* 0x0000008fc0977223 */ /* 0x000fe40000010893 */
[----:B------:R-:W-:Y:S02]  /*6670*/  FFMA.FTZ R150, R191, R150, R7 ;  /* 0x00000096bf967223 */ /* 0x000fe40000010007 */
[C---:B0-----:R-:W-:Y:S02]  /*6680*/  FMUL.FTZ R147, R145.reuse, R144 ;  /* 0x0000009091937220 */ /* 0x041fe40000410000 */
[----:B-1----:R-:W-:-:S02]  /*6690*/  FMUL.FTZ R143, R145, R146 ;  /* 0x00000092918f7220 */ /* 0x002fc40000410000 */
[----:B--2---:R-:W-:Y:S02]  /*66a0*/  FMUL.FTZ R7, R145, R4 ;  /* 0x0000000491077220 */ /* 0x004fe40000410000 */
[----:B------:R-:W-:Y:S02]  /*66b0*/  FFMA.FTZ R148, R191, R148, -R5 ;  /* 0x00000094bf947223 */ /* 0x000fe40000010805 */
[----:B------:R-:W-:Y:S02]  /*66c0*/  FMUL.FTZ R5, R145, R6 ;  /* 0x0000000691057220 */ /* 0x000fe40000410000 */
[C---:B------:R-:W-:Y:S02]  /*66d0*/  FFMA.FTZ R146, R155.reuse, R146, R147 ;  /* 0x000000929b927223 */ /* 0x040fe40000010093 */
[C---:B------:R-:W-:Y:S02]  /*66e0*/  FFMA.FTZ R143, R155.reuse, R144, -R143 ;  /* 0x000000909b8f7223 */ /* 0x040fe4000001088f */
[----:B------:R-:W-:-:S02]  /*66f0*/  FFMA.FTZ R6, R155, R6, R7 ;  /* 0x000000069b067223 */ /* 0x000fc40000010007 */
[----:B------:R-:W-:Y:S02]  /*6700*/  @P3 FFMA.FTZ R155, R155, R4, -R5 ;  /* 0x000000049b9b3223 */ /* 0x000fe40000010805 */
[----:B------:R-:W-:Y:S01]  /*6710*/  FMUL.FTZ R4, R185, -R148 ;  /* 0x80000094b9047220 */ /* 0x000fe20000410000 */
[----:B------:R-:W-:Y:S01]  /*6720*/  FSEL R6, R145, R6, !P3 ;  /* 0x0000000691067208 */ /* 0x000fe20005800000 */
[----:B------:R-:W-:Y:S02]  /*6730*/  @P3 FADD.FTZ R157, R157, R146 ;  /* 0x000000929d9d3221 */ /* 0x000fe40000010000 */
[----:B------:R-:W-:Y:S01]  /*6740*/  @P3 FADD.FTZ R158, R158, R143 ;  /* 0x0000008f9e9e3221 */ /* 0x000fe20000010000 */
[----:B------:R-:W-:Y:S01]  /*6750*/  ISETP.GE.AND P3, PT, R58, 0x4, PT ;  /* 0x000000043a00780c */ /* 0x000fe20003f66270 */
[----:B------:R-:W-:Y:S01]  /*6760*/  FFMA.FTZ R149, R192, R149, R152 ;  /* 0x00000095c0957223 */ /* 0x000fe20000010098 */
[----:B------:R-:W0:Y:S01]  /*6770*/  SHFL.UP PT, R143, R157, 0x4, RZ ;  /* 0x048000009d8f7989 */ /* 0x000e2200000e00ff */
[----:B------:R-:W-:-:S02]  /*6780*/  FMUL.FTZ R208, R106, R156 ;  /* 0x0000009c6ad07220 */ /* 0x000fc40000410000 */
[----:B------:R-:W-:Y:S01]  /*6790*/  FMUL.FTZ R210, R106, R154 ;  /* 0x0000009a6ad27220 */ /* 0x000fe20000410000 */
[----:B------:R-:W1:Y:S01]  /*67a0*/  SHFL.UP PT, R7, R158, 0x4, RZ ;  /* 0x048000009e077989 */ /* 0x000e6200000e00ff */
[-C--:B------:R-:W-:Y:S02]  /*67b0*/  FFMA.FTZ R144, R183, R150.reuse, R4 ;  /* 0x00000096b7907223 */ /* 0x080fe40000010004 */
[----:B------:R-:W-:Y:S01]  /*67c0*/  FADD.FTZ R152, -R208, R149 ;  /* 0x00000095d0987221 */ /* 0x000fe20000010100 */
[----:B------:R-:W2:Y:S01]  /*67d0*/  SHFL.UP PT, R4, R155, 0x4, RZ ;  /* 0x048000009b047989 */ /* 0x000ea200000e00ff */
[----:B------:R-:W-:Y:S02]  /*67e0*/  FADD.FTZ R146, R210, R151 ;  /* 0x00000097d2927221 */ /* 0x000fe40000010000 */
[----:B------:R-:W-:Y:S01]  /*67f0*/  FMUL.FTZ R150, R185, -R150 ;  /* 0x80000096b9967220 */ /* 0x000fe20000410000 */
[----:B------:R-:W3:Y:S01]  /*6800*/  SHFL.UP PT, R5, R6, 0x4, RZ ;  /* 0x0480000006057989 */ /* 0x000ee200000e00ff */
[----:B------:R-:W-:-:S02]  /*6810*/  FMUL.FTZ R145, R199, -R152 ;  /* 0x80000098c7917220 */ /* 0x000fc40000410000 */
[----:B------:R-:W-:Y:S02]  /*6820*/  FMUL.FTZ R147, R199, -R146 ;  /* 0x80000092c7937220 */ /* 0x000fe40000410000 */
[----:B------:R-:W-:Y:S02]  /*6830*/  FFMA.FTZ R150, R183, R148, -R150 ;  /* 0x00000094b7967223 */ /* 0x000fe40000010896 */
[C---:B------:R-:W-:Y:S02]  /*6840*/  FFMA.FTZ R162, R197.reuse, R146, -R145 ;  /* 0x00000092c5a27223 */ /* 0x040fe40000010891 */
[----:B------:R-:W-:Y:S02]  /*6850*/  FFMA.FTZ R152, R197, R152, R147 ;  /* 0x00000098c5987223 */ /* 0x000fe40000010093 */
[----:B------:R-:W-:Y:S02]  /*6860*/  FMUL.FTZ R145, R181, -R144 ;  /* 0x80000090b5917220 */ /* 0x000fe40000410000 */
[----:B------:R-:W-:-:S02]  /*6870*/  FMUL.FTZ R209, R105, R156 ;  /* 0x0000009c69d17220 */ /* 0x000fc40000410000 */
[----:B------:R-:W-:Y:S02]  /*6880*/  FMUL.FTZ R207, R105, R154 ;  /* 0x0000009a69cf7220 */ /* 0x000fe40000410000 */
[-C--:B------:R-:W-:Y:S02]  /*6890*/  FMUL.FTZ R146, R181, -R150.reuse ;  /* 0x80000096b5927220 */ /* 0x080fe40000410000 */
[----:B------:R-:W-:Y:S02]  /*68a0*/  FFMA.FTZ R145, R179, R150, -R145 ;  /* 0x00000096b3917223 */ /* 0x000fe40000010891 */
[----:B------:R-:W-:Y:S02]  /*68b0*/  FADD.FTZ R152, -R209, R152 ;  /* 0x00000098d1987221 */ /* 0x000fe40000010100 */
[----:B------:R-:W-:Y:S02]  /*68c0*/  FADD.FTZ R162, R207, R162 ;  /* 0x000000a2cfa27221 */ /* 0x000fe40000010000 */
[----:B------:R-:W-:-:S02]  /*68d0*/  FFMA.FTZ R147, R179, R144, R146 ;  /* 0x00000090b3937223 */ /* 0x000fc40000010092 */
[C---:B------:R-:W-:Y:S02]  /*68e0*/  FMUL.FTZ R148, R195.reuse, -R152 ;  /* 0x80000098c3947220 */ /* 0x040fe40000410000 */
[-C--:B------:R-:W-:Y:S02]  /*68f0*/  FMUL.FTZ R150, R195, -R162.reuse ;  /* 0x800000a2c3967220 */ /* 0x080fe40000410000 */
[C---:B------:R-:W-:Y:S02]  /*6900*/  FMUL.FTZ R146, R188.reuse, -R145 ;  /* 0x80000091bc927220 */ /* 0x040fe40000410000 */
[----:B------:R-:W-:Y:S02]  /*6910*/  FMUL.FTZ R144, R188, -R147 ;  /* 0x80000093bc907220 */ /* 0x000fe40000410000 */
[C---:B------:R-:W-:Y:S02]  /*6920*/  FFMA.FTZ R149, R153.reuse, R162, -R148 ;  /* 0x000000a299957223 */ /* 0x040fe40000010894 */
[----:B------:R-:W-:-:S02]  /*6930*/  FFMA.FTZ R170, R153, R152, R150 ;  /* 0x0000009899aa7223 */ /* 0x000fc40000010096 */
[C---:B------:R-:W-:Y:S02]  /*6940*/  FFMA.FTZ R164, R186.reuse, R147, R146 ;  /* 0x00000093baa47223 */ /* 0x040fe40000010092 */
[----:B------:R-:W-:Y:S02]  /*6950*/  FFMA.FTZ R162, R186, R145, -R144 ;  /* 0x00000091baa27223 */ /* 0x000fe40000010890 */
[C---:B0-----:R-:W-:Y:S02]  /*6960*/  FMUL.FTZ R148, R6.reuse, R143 ;  /* 0x0000008f06947220 */ /* 0x041fe40000410000 */
[C---:B-1----:R-:W-:Y:S02]  /*6970*/  FMUL.FTZ R150, R6.reuse, R7 ;  /* 0x0000000706967220 */ /* 0x042fe40000410000 */
[C---:B--2---:R-:W-:Y:S02]  /*6980*/  FMUL.FTZ R146, R6.reuse, R4 ;  /* 0x0000000406927220 */ /* 0x044fe40000410000 */
[----:B---3--:R-:W-:-:S02]  /*6990*/  FMUL.FTZ R144, R6, R5 ;  /* 0x0000000506907220 */ /* 0x008fc40000410000 */
[C---:B------:R-:W-:Y:S02]  /*69a0*/  FFMA.FTZ R7, R155.reuse, R7, -R148 ;  /* 0x000000079b077223 */ /* 0x040fe40000010894 */
[C---:B------:R-:W-:Y:S02]  /*69b0*/  FFMA.FTZ R150, R155.reuse, R143, R150 ;  /* 0x0000008f9b967223 */ /* 0x040fe40000010096 */
[C---:B------:R-:W-:Y:S02]  /*69c0*/  FFMA.FTZ R5, R155.reuse, R5, R146 ;  /* 0x000000059b057223 */ /* 0x040fe40000010092 */
[----:B------:R-:W-:Y:S02]  /*69d0*/  @P3 FFMA.FTZ R155, R155, R4, -R144 ;  /* 0x000000049b9b3223 */ /* 0x000fe40000010890 */
[----:B------:R-:W-:Y:S01]  /*69e0*/  FMUL.FTZ R4, R189, -R162 ;  /* 0x800000a2bd047220 */ /* 0x000fe20000410000 */
[----:B------:R-:W-:Y:S01]  /*69f0*/  FSEL R5, R6, R5, !P3 ;  /* 0x0000000506057208 */ /* 0x000fe20005800000 */
[----:B------:R-:W-:-:S02]  /*6a00*/  @P3 FADD.FTZ R158, R158, R7 ;  /* 0x000000079e9e3221 */ /* 0x000fc40000010000 */
[----:B------:R-:W-:Y:S01]  /*6a10*/  @P3 FADD.FTZ R157, R157, R150 ;  /* 0x000000969d9d3221 */ /* 0x000fe20000010000 */
[----:B------:R-:W-:Y:S01]  /*6a20*/  ISETP.GE.AND P3, PT, R58, 0x8, PT ;  /* 0x000000083a00780c */ /* 0x000fe20003f66270 */
[C---:B------:R-:W-:Y:S01]  /*6a30*/  FMUL.FTZ R152, R104.reuse, R154 ;  /* 0x0000009a68987220 */ /* 0x040fe20000410000 */
[----:B------:R-:W-:Y:S01]  /*6a40*/  SHFL.UP PT, R146, R158, 0x8, RZ ;  /* 0x050000009e927989 */ /* 0x000fe200000e00ff */
[----:B------:R-:W-:Y:S02]  /*6a50*/  FMUL.FTZ R151, R104, R156 ;  /* 0x0000009c68977220 */ /* 0x000fe40000410000 */
[----:B------:R-:W-:Y:S01]  /*6a60*/  FFMA.FTZ R145, R187, R164, R4 ;  /* 0x000000a4bb917223 */ /* 0x000fe20000010004 */
[----:B------:R-:W-:Y:S01]  /*6a70*/  SHFL.UP PT, R148, R157, 0x8, RZ ;  /* 0x050000009d947989 */ /* 0x000fe200000e00ff */
[----:B------:R-:W-:Y:S02]  /*6a80*/  FADD.FTZ R149, R152, R149 ;  /* 0x0000009598957221 */ /* 0x000fe40000010000 */
[----:B------:R-:W-:Y:S01]  /*6a90*/  FADD.FTZ R7, -R151, R170 ;  /* 0x000000aa97077221 */ /* 0x000fe20000010100 */
[----:B------:R-:W0:Y:S01]  /*6aa0*/  SHFL.UP PT, R4, R155, 0x8, RZ ;  /* 0x050000009b047989 */ /* 0x000e2200000e00ff */
[----:B------:R-:W-:-:S02]  /*6ab0*/  FMUL.FTZ R144, R132, -R149 ;  /* 0x8000009584907220 */ /* 0x000fc40000410000 */
[----:B------:R-:W-:Y:S01]  /*6ac0*/  FMUL.FTZ R164, R189, -R164 ;  /* 0x800000a4bda47220 */ /* 0x000fe20000410000 */
[----:B------:R-:W1:Y:S01]  /*6ad0*/  SHFL.UP PT, R6, R5, 0x8, RZ ;  /* 0x0500000005067989 */ /* 0x000e6200000e00ff */
[-C--:B------:R-:W-:Y:S02]  /*6ae0*/  FMUL.FTZ R143, R132, -R7.reuse ;  /* 0x80000007848f7220 */ /* 0x080fe40000410000 */
[C---:B------:R-:W-:Y:S02]  /*6af0*/  FFMA.FTZ R170, R134.reuse, R7, R144 ;  /* 0x0000000786aa7223 */ /* 0x040fe40000010090 */
[----:B------:R-:W-:Y:S02]  /*6b00*/  FFMA.FTZ R7, R187, R162, -R164 ;  /* 0x000000a2bb077223 */ /* 0x000fe400000108a4 */
[----:B------:R-:W-:Y:S02]  /*6b10*/  FFMA.FTZ R159, R134, R149, -R143 ;  /* 0x00000095869f7223 */ /* 0x000fe4000001088f */
[----:B------:R-:W-:-:S02]  /*6b20*/  FMUL.FTZ R147, R194, -R145 ;  /* 0x80000091c2937220 */ /* 0x000fc40000410000 */
[C---:B------:R-:W-:Y:S02]  /*6b30*/  FMUL.FTZ R143, R103.reuse, R156 ;  /* 0x0000009c678f7220 */ /* 0x040fe40000410000 */
[----:B------:R-:W-:Y:S02]  /*6b40*/  FMUL.FTZ R144, R103, R154 ;  /* 0x0000009a67907220 */ /* 0x000fe40000410000 */
[-C--:B------:R-:W-:Y:S02]  /*6b50*/  FMUL.FTZ R149, R194, -R7.reuse ;  /* 0x80000007c2957220 */ /* 0x080fe40000410000 */
[----:B------:R-:W-:Y:S02]  /*6b60*/  FFMA.FTZ R150, R192, R7, -R147 ;  /* 0x00000007c0967223 */ /* 0x000fe40000010893 */
[----:B------:R-:W-:Y:S02]  /*6b70*/  FADD.FTZ R170, -R143, R170 ;  /* 0x000000aa8faa7221 */ /* 0x000fe40000010100 */
[----:B------:R-:W-:-:S02]  /*6b80*/  FADD.FTZ R159, R144, R159 ;  /* 0x0000009f909f7221 */ /* 0x000fc40000010000 */
[----:B------:R-:W-:Y:S02]  /*6b90*/  FFMA.FTZ R162, R192, R145, R149 ;  /* 0x00000091c0a27223 */ /* 0x000fe40000010095 */
[----:B------:R-:W-:Y:S02]  /*6ba0*/  FMUL.FTZ R145, R199, -R150 ;  /* 0x80000096c7917220 */ /* 0x000fe40000410000 */
[C---:B------:R-:W-:Y:S02]  /*6bb0*/  FMUL.FTZ R147, R135.reuse, -R170 ;  /* 0x800000aa87937220 */ /* 0x040fe40000410000 */
[----:B------:R-:W-:Y:S02]  /*6bc0*/  FMUL.FTZ R149, R135, -R159 ;  /* 0x8000009f87957220 */ /* 0x000fe40000410000 */
[-C--:B------:R-:W-:Y:S02]  /*6bd0*/  FMUL.FTZ R7, R199, -R162.reuse ;  /* 0x800000a2c7077220 */ /* 0x080fe40000410000 */
[----:B------:R-:W-:-:S02]  /*6be0*/  FFMA.FTZ R162, R197, R162, R145 ;  /* 0x000000a2c5a27223 */ /* 0x000fc40000010091 */
[C---:B------:R-:W-:Y:S02]  /*6bf0*/  FFMA.FTZ R159, R136.reuse, R159, -R147 ;  /* 0x0000009f889f7223 */ /* 0x040fe40000010893 */
[----:B------:R-:W-:Y:S02]  /*6c00*/  FFMA.FTZ R170, R136, R170, R149 ;  /* 0x000000aa88aa7223 */ /* 0x000fe40000010095 */
[----:B0-----:R-:W-:Y:S02]  /*6c10*/  FMUL.FTZ R145, R5, R4 ;  /* 0x0000000405917220 */ /* 0x001fe40000410000 */
[----:B------:R-:W-:Y:S02]  /*6c20*/  FFMA.FTZ R150, R197, R150, -R7 ;  /* 0x00000096c5967223 */ /* 0x000fe40000010807 */
[C---:B------:R-:W-:Y:S02]  /*6c30*/  FMUL.FTZ R149, R5.reuse, R146 ;  /* 0x0000009205957220 */ /* 0x040fe40000410000 */
[----:B------:R-:W-:-:S02]  /*6c40*/  FMUL.FTZ R147, R5, R148 ;  /* 0x0000009405937220 */ /* 0x000fc40000410000 */
[-C--:B-1----:R-:W-:Y:S02]  /*6c50*/  FMUL.FTZ R7, R5, R6.reuse ;  /* 0x0000000605077220 */ /* 0x082fe40000410000 */
[C---:B------:R-:W-:Y:S02]  /*6c60*/  FFMA.FTZ R6, R155.reuse, R6, R145 ;  /* 0x000000069b067223 */ /* 0x040fe40000010091 */
[C---:B------:R-:W-:Y:S02]  /*6c70*/  FFMA.FTZ R148, R155.reuse, R148, R149 ;  /* 0x000000949b947223 */ /* 0x040fe40000010095 */
[----:B------:R-:W-:Y:S01]  /*6c80*/  FFMA.FTZ R147, R155, R146, -R147 ;  /* 0x000000929b937223 */ /* 0x000fe20000010893 */
[----:B------:R-:W-:Y:S01]  /*6c90*/  FSEL R6, R5, R6, !P3 ;  /* 0x0000000605067208 */ /* 0x000fe20005800000 */
[----:B------:R-:W-:Y:S02]  /*6ca0*/  FMUL.FTZ R145, R102, R156 ;  /* 0x0000009c66917220 */ /* 0x000fe40000410000 */
[----:B------:R-:W-:-:S02]  /*6cb0*/  @P3 FFMA.FTZ R155, R155, R4, -R7 ;  /* 0x000000049b9b3223 */ /* 0x000fc40000010807 */
[----:B------:R-:W-:Y:S01]  /*6cc0*/  FMUL.FTZ R146, R102, R154 ;  /* 0x0000009a66927220 */ /* 0x000fe20000410000 */
[----:B------:R-:W-:Y:S01]  /*6cd0*/  SHFL.UP PT, R5, R6, 0x10, RZ ;  /* 0x0600000006057989 */ /* 0x000fe200000e00ff */
[----:B------:R-:W-:Y:S02]  /*6ce0*/  FADD.FTZ R170, -R145, R170 ;  /* 0x000000aa91aa7221 */ /* 0x000fe40000010100 */
[----:B------:R-:W-:Y:S01]  /*6cf0*/  @P3 FADD.FTZ R158, R158, R147 ;  /* 0x000000939e9e3221 */ /* 0x000fe20000010000 */
[----:B------:R-:W0:Y:S01]  /*6d00*/  SHFL.UP PT, R4, R155, 0x10, RZ ;  /* 0x060000009b047989 */ /* 0x000e2200000e00ff */
[----:B------:R-:W-:Y:S02]  /*6d10*/  FADD.FTZ R159, R146, R159 ;  /* 0x0000009f929f7221 */ /* 0x000fe40000010000 */
[----:B------:R-:W-:Y:S01]  /*6d20*/  FMUL.FTZ R163, R137, -R170 ;  /* 0x800000aa89a37220 */ /* 0x000fe20000410000 */
[----:B------:R-:W-:Y:S01]  /*6d30*/  SHFL.UP PT, R7, R158, 0x10, RZ ;  /* 0x060000009e077989 */ /* 0x000fe200000e00ff */
[----:B------:R-:W-:-:S02]  /*6d40*/  FMUL.FTZ R147, R195, -R162 ;  /* 0x800000a2c3937220 */ /* 0x000fc40000410000 */
[----:B------:R-:W-:Y:S01]  /*6d50*/  @P3 FADD.FTZ R157, R157, R148 ;  /* 0x000000949d9d3221 */ /* 0x000fe20000010000 */
[----:B------:R-:W-:Y:S01]  /*6d60*/  ISETP.GE.AND P3, PT, R58, 0x10, PT ;  /* 0x000000103a00780c */ /* 0x000fe20003f66270 */
[-C--:B------:R-:W-:Y:S02]  /*6d70*/  FMUL.FTZ R148, R195, -R150.reuse ;  /* 0x80000096c3947220 */ /* 0x080fe40000410000 */
[-C--:B------:R-:W-:Y:S01]  /*6d80*/  FMUL.FTZ R173, R137, -R159.reuse ;  /* 0x8000009f89ad7220 */ /* 0x080fe20000410000 */
[----:B------:R-:W1:Y:S01]  /*6d90*/  SHFL.UP PT, R149, R157, 0x10, RZ ;  /* 0x060000009d957989 */ /* 0x000e6200000e00ff */
[----:B------:R-:W-:Y:S02]  /*6da0*/  FFMA.FTZ R171, R138, R159, -R163 ;  /* 0x0000009f8aab7223 */ /* 0x000fe400000108a3 */
[C---:B------:R-:W-:Y:S02]  /*6db0*/  FFMA.FTZ R159, R153.reuse, R150, -R147 ;  /* 0x00000096999f7223 */ /* 0x040fe40000010893 */
[----:B------:R-:W-:-:S02]  /*6dc0*/  FFMA.FTZ R163, R153, R162, R148 ;  /* 0x000000a299a37223 */ /* 0x000fc40000010094 */
[C---:B------:R-:W-:Y:S02]  /*6dd0*/  FMUL.FTZ R148, R101.reuse, R154 ;  /* 0x0000009a65947220 */ /* 0x040fe40000410000 */
[----:B------:R-:W-:Y:S02]  /*6de0*/  FMUL.FTZ R162, R132, -R159 ;  /* 0x8000009f84a27220 */ /* 0x000fe40000410000 */
[----:B------:R-:W-:Y:S02]  /*6df0*/  FFMA.FTZ R170, R138, R170, R173 ;  /* 0x000000aa8aaa7223 */ /* 0x000fe400000100ad */
[----:B------:R-:W-:Y:S02]  /*6e00*/  FMUL.FTZ R147, R101, R156 ;  /* 0x0000009c65937220 */ /* 0x000fe40000410000 */
[----:B------:R-:W-:Y:S02]  /*6e10*/  FMUL.FTZ R150, R132, -R163 ;  /* 0x800000a384967220 */ /* 0x000fe40000410000 */
[----:B------:R-:W-:-:S02]  /*6e20*/  FADD.FTZ R171, R148, R171 ;  /* 0x000000ab94ab7221 */ /* 0x000fc40000010000 */
[C---:B------:R-:W-:Y:S02]  /*6e30*/  FFMA.FTZ R163, R134.reuse, R163, R162 ;  /* 0x000000a386a37223 */ /* 0x040fe400000100a2 */
[----:B------:R-:W-:Y:S02]  /*6e40*/  FADD.FTZ R170, -R147, R170 ;  /* 0x000000aa93aa7221 */ /* 0x000fe40000010100 */
[----:B------:R-:W-:Y:S02]  /*6e50*/  FFMA.FTZ R159, R134, R159, -R150 ;  /* 0x0000009f869f7223 */ /* 0x000fe40000010896 */
[----:B------:R-:W-:Y:S02]  /*6e60*/  FMUL.FTZ R177, R139, -R171 ;  /* 0x800000ab8bb17220 */ /* 0x000fe40000410000 */
[----:B------:R-:W-:Y:S02]  /*6e70*/  FMUL.FTZ R150, R135, -R163 ;  /* 0x800000a387967220 */ /* 0x000fe40000410000 */
[----:B------:R-:W-:-:S02]  /*6e80*/  FMUL.FTZ R162, R139, -R170 ;  /* 0x800000aa8ba27220 */ /* 0x000fc40000410000 */
[----:B------:R-:W-:Y:S02]  /*6e90*/  FFMA.FTZ R172, R140, R170, R177 ;  /* 0x000000aa8cac7223 */ /* 0x000fe400000100b1 */
[----:B------:R-:W-:Y:S02]  /*6ea0*/  FFMA.FTZ R170, R136, R159, -R150 ;  /* 0x0000009f88aa7223 */ /* 0x000fe40000010896 */
[----:B0-----:R-:W-:Y:S02]  /*6eb0*/  FMUL.FTZ R150, R6, R4 ;  /* 0x0000000406967220 */ /* 0x001fe40000410000 */
[----:B------:R-:W-:Y:S02]  /*6ec0*/  FFMA.FTZ R173, R140, R171, -R162 ;  /* 0x000000ab8cad7223 */ /* 0x000fe400000108a2 */
[----:B------:R-:W-:Y:S02]  /*6ed0*/  FMUL.FTZ R171, R135, -R159 ;  /* 0x8000009f87ab7220 */ /* 0x000fe40000410000 */
[----:B------:R-:W-:-:S02]  /*6ee0*/  FFMA.FTZ R159, R155, R5, R150 ;  /* 0x000000059b9f7223 */ /* 0x000fc40000010096 */
[C---:B-1----:R-:W-:Y:S02]  /*6ef0*/  FMUL.FTZ R162, R6.reuse, R149 ;  /* 0x0000009506a27220 */ /* 0x042fe40000410000 */
[C---:B------:R-:W-:Y:S01]  /*6f00*/  FMUL.FTZ R164, R6.reuse, R7 ;  /* 0x0000000706a47220 */ /* 0x040fe20000410000 */
[C---:B------:R-:W-:Y:S01]  /*6f10*/  FSEL R159, R6.reuse, R159, !P3 ;  /* 0x0000009f069f7208 */ /* 0x040fe20005800000 */
[----:B------:R-:W-:Y:S02]  /*6f20*/  FMUL.FTZ R5, R6, R5 ;  /* 0x0000000506057220 */ /* 0x000fe40000410000 */
[C---:B------:R-:W-:Y:S02]  /*6f30*/  FFMA.FTZ R7, R155.reuse, R7, -R162 ;  /* 0x000000079b077223 */ /* 0x040fe400000108a2 */
[C---:B------:R-:W-:Y:S01]  /*6f40*/  FFMA.FTZ R164, R155.reuse, R149, R164 ;  /* 0x000000959ba47223 */ /* 0x040fe200000100a4 */
[----:B------:R0:W-:Y:S01]  /*6f50*/  SHFL.IDX PT, R162, R13, RZ, 0x1f ;  /* 0x00001fff0da27589 */ /* 0x0001e200000e0000 */
[----:B------:R-:W-:Y:S01]  /*6f60*/  @P3 FFMA.FTZ R155, R155, R4, -R5 ;  /* 0x000000049b9b3223 */ /* 0x000fe20000010805 */
[----:B------:R-:W-:Y:S01]  /*6f70*/  HFMA2.MMA R5, -RZ, RZ, 0, 0 ;  /* 0x00000000ff057435 */ /* 0x000fe200000001ff */
[----:B------:R-:W-:Y:S01]  /*6f80*/  @P3 FADD.FTZ R158, R158, R7 ;  /* 0x000000079e9e3221 */ /* 0x000fe20000010000 */
[----:B------:R-:W1:Y:S01]  /*6f90*/  SHFL.UP PT, R159, R159, 0x1, RZ ;  /* 0x042000009f9f7989 */ /* 0x000e6200000e00ff */
[----:B------:R-:W-:Y:S01]  /*6fa0*/  @P3 FADD.FTZ R157, R157, R164 ;  /* 0x000000a49d9d3221 */ /* 0x000fe20000010000 */
[----:B------:R-:W-:Y:S01]  /*6fb0*/  MOV R4, 0x3f800000 ;  /* 0x3f80000000047802 */ /* 0x000fe20000000f00 */
[----:B------:R-:W-:Y:S01]  /*6fc0*/  FFMA.FTZ R171, R136, R163, R171 ;  /* 0x000000a388ab7223 */ /* 0x000fe200000100ab */
[----:B------:R-:W2:Y:S01]  /*6fd0*/  SHFL.UP PT, R155, R155, 0x1, RZ ;  /* 0x042000009b9b7989 */ /* 0x000ea200000e00ff */
[C---:B------:R-:W-:Y:S01]  /*6fe0*/  FMUL.FTZ R163, R137.reuse, -R170 ;  /* 0x800000aa89a37220 */ /* 0x040fe20000410000 */
[----:B------:R-:W-:Y:S01]  /*6ff0*/  CS2R R6, SRZ ;  /* 0x0000000000067805 */ /* 0x000fe2000001ff00 */
[-C--:B0-----:R-:W-:Y:S01]  /*7000*/  FMUL.FTZ R13, R137, -R171.reuse ;  /* 0x800000ab890d7220 */ /* 0x081fe20000410000 */
[----:B------:R-:W0:Y:S01]  /*7010*/  SHFL.UP PT, R158, R158, 0x1, RZ ;  /* 0x042000009e9e7989 */ /* 0x000e2200000e00ff */
[----:B------:R-:W-:-:S02]  /*7020*/  FFMA.FTZ R163, R138, R171, R163 ;  /* 0x000000ab8aa37223 */ /* 0x000fc400000100a3 */
[----:B------:R-:W-:Y:S01]  /*7030*/  FFMA.FTZ R13, R138, R170, -R13 ;  /* 0x000000aa8a0d7223 */ /* 0x000fe2000001080d */
[----:B------:R-:W3:Y:S01]  /*7040*/  SHFL.UP PT, R157, R157, 0x1, RZ ;  /* 0x042000009d9d7989 */ /* 0x000ee200000e00ff */
[----:B------:R-:W-:Y:S02]  /*7050*/  FMUL.FTZ R164, R139, -R163 ;  /* 0x800000a38ba47220 */ /* 0x000fe40000410000 */
[C---:B------:R-:W-:Y:S01]  /*7060*/  FMUL.FTZ R149, R99.reuse, R156 ;  /* 0x0000009c63957220 */ /* 0x040fe20000410000 */
[----:B------:R-:W4:Y:S01]  /*7070*/  @!P0 LDS.128 R4, [UR7+0x1980] ;  /* 0x00198007ff048984 */ /* 0x000f220008000c00 */
[----:B------:R-:W-:Y:S01]  /*7080*/  FMUL.FTZ R150, R99, R154 ;  /* 0x0000009a63967220 */ /* 0x000fe20000410000 */
[----:B------:R-:W-:Y:S01]  /*7090*/  ISETP.NE.AND P0, PT, R200, 0x1f, PT ;  /* 0x0000001fc800780c */ /* 0x000fe20003f05270 */
[-C--:B------:R-:W-:Y:S02]  /*70a0*/  FMUL.FTZ R170, R139, -R13.reuse ;  /* 0x8000000d8baa7220 */ /* 0x080fe40000410000 */
[----:B------:R-:W-:-:S02]  /*70b0*/  FFMA.FTZ R211, R140, R13, -R164 ;  /* 0x0000000d8cd37223 */ /* 0x000fc400000108a4 */
[----:B------:R-:W-:Y:S02]  /*70c0*/  FADD.FTZ R172, -R149, R172 ;  /* 0x000000ac95ac7221 */ /* 0x000fe40000010100 */
[C---:B-1----:R-:W-:Y:S02]  /*70d0*/  FMUL.FTZ R13, R159.reuse, R162 ;  /* 0x000000a29f0d7220 */ /* 0x042fe40000410000 */
[----:B------:R-:W-:Y:S02]  /*70e0*/  FMUL.FTZ R159, R159, R12 ;  /* 0x0000000c9f9f7220 */ /* 0x000fe40000410000 */
[----:B------:R-:W-:Y:S02]  /*70f0*/  FADD.FTZ R173, R150, R173 ;  /* 0x000000ad96ad7221 */ /* 0x000fe40000010000 */
[----:B------:R-:W-:Y:S02]  /*7100*/  FMUL.FTZ R171, R141, -R172 ;  /* 0x800000ac8dab7220 */ /* 0x000fe40000410000 */
[----:B--2---:R-:W-:-:S02]  /*7110*/  FFMA.FTZ R13, R155, R12, -R13 ;  /* 0x0000000c9b0d7223 */ /* 0x004fc4000001080d */
[----:B------:R-:W-:Y:S02]  /*7120*/  FFMA.FTZ R164, R155, R162, R159 ;  /* 0x000000a29ba47223 */ /* 0x000fe4000001009f */
[----:B------:R-:W-:Y:S02]  /*7130*/  FMUL.FTZ R177, R141, -R173 ;  /* 0x800000ad8db17220 */ /* 0x000fe40000410000 */
[----:B------:R-:W-:Y:S02]  /*7140*/  FFMA.FTZ R170, R140, R163, R170 ;  /* 0x000000a38caa7223 */ /* 0x000fe400000100aa */
[----:B------:R-:W-:Y:S02]  /*7150*/  FFMA.FTZ R212, R142, R173, -R171 ;  /* 0x000000ad8ed47223 */ /* 0x000fe400000108ab */
[----:B0-----:R-:W-:Y:S02]  /*7160*/  @P1 FADD.FTZ R12, R158, R13 ;  /* 0x0000000d9e0c1221 */ /* 0x001fe40000010000 */
[----:B---3--:R-:W-:Y:S01]  /*7170*/  @P1 FADD.FTZ R162, R157, R164 ;  /* 0x000000a49da21221 */ /* 0x008fe20000010000 */
[----:B------:R-:W-:Y:S01]  /*7180*/  ISETP.GT.U32.AND P1, PT, R200, 0x1d, PT ;  /* 0x0000001dc800780c */ /* 0x000fe20003f24070 */
[----:B------:R-:W-:-:S02]  /*7190*/  FFMA.FTZ R172, R142, R172, R177 ;  /* 0x000000ac8eac7223 */ /* 0x000fc400000100b1 */
[C---:B------:R-:W-:Y:S02]  /*71a0*/  FMUL.FTZ R163, R141.reuse, -R170 ;  /* 0x800000aa8da37220 */ /* 0x040fe40000410000 */
[-C--:B------:R-:W-:Y:S02]  /*71b0*/  FMUL.FTZ R171, R141, -R211.reuse ;  /* 0x800000d38dab7220 */ /* 0x080fe40000410000 */
[C---:B------:R-:W-:Y:S02]  /*71c0*/  FMUL.FTZ R13, R97.reuse, R154 ;  /* 0x0000009a610d7220 */ /* 0x040fe40000410000 */
[----:B------:R-:W-:Y:S02]  /*71d0*/  FMUL.FTZ R157, R97, R156 ;  /* 0x0000009c619d7220 */ /* 0x000fe40000410000 */
[C---:B------:R-:W-:Y:S02]  /*71e0*/  FFMA.FTZ R211, R142.reuse, R211, -R163 ;  /* 0x000000d38ed37223 */ /* 0x040fe400000108a3 */
[----:B------:R-:W-:-:S02]  /*71f0*/  FFMA.FTZ R214, R142, R170, R171 ;  /* 0x000000aa8ed67223 */ /* 0x000fc400000100ab */
[----:B------:R-:W-:Y:S01]  /*7200*/  FADD.FTZ R212, R13, R212 ;  /* 0x000000d40dd47221 */ /* 0x000fe20000010000 */
[----:B------:R0:W1:Y:S01]  /*7210*/  SHFL.DOWN PT, R163, R211, 0x1, 0x1f ;  /* 0x08201f00d3a37f89 */ /* 0x00006200000e0000 */
[----:B------:R-:W-:Y:S02]  /*7220*/  FADD.FTZ R213, -R157, R172 ;  /* 0x000000ac9dd57221 */ /* 0x000fe40000010100 */
[C---:B------:R-:W-:Y:S01]  /*7230*/  FMUL.FTZ R155, R9.reuse, R162 ;  /* 0x000000a2099b7220 */ /* 0x040fe20000410000 */
[----:B------:R0:W2:Y:S01]  /*7240*/  SHFL.DOWN PT, R171, R214, 0x1, 0x1f ;  /* 0x08201f00d6ab7f89 */ /* 0x0000a200000e0000 */
[-C--:B------:R-:W-:Y:S02]  /*7250*/  FMUL.FTZ R9, R9, R12.reuse ;  /* 0x0000000c09097220 */ /* 0x080fe40000410000 */
[----:B------:R-:W-:Y:S01]  /*7260*/  FFMA.FTZ R155, R8, R12, -R155 ;  /* 0x0000000c089b7223 */ /* 0x000fe2000001089b */
[----:B------:R0:W3:Y:S04]  /*7270*/  SHFL.DOWN PT, R159, R212, 0x1, 0x1f ;  /* 0x08201f00d49f7f89 */ /* 0x0000e800000e0000 */
[----:B------:R0:W0:Y:S01]  /*7280*/  SHFL.DOWN PT, R173, R213, 0x1, 0x1f ;  /* 0x08201f00d5ad7f89 */ /* 0x00002200000e0000 */
[----:B------:R-:W-:Y:S05]  /*7290*/  @!P0 BRA `(.L_x_8204) ;  /* 0x000000b000008947 */ /* 0x000fea0003800000 */
[C---:B--2-4-:R-:W-:Y:S02]  /*72a0*/  FMUL.FTZ R12, R214.reuse, R171 ;  /* 0x000000abd60c7220 */ /* 0x054fe40000410000 */
[----:B0-----:R-:W-:-:S02]  /*72b0*/  FMUL.FTZ R154, R214, R173 ;  /* 0x000000add69a7220 */ /* 0x001fc40000410000 */
[C---:B---3--:R-:W-:Y:S02]  /*72c0*/  FMUL.FTZ R156, R214.reuse, R159 ;  /* 0x0000009fd69c7220 */ /* 0x048fe40000410000 */
        /* <DEDUP_REMOVED lines=8> */
.L_x_8204:
[----:B----4-:R-:W-:Y:S05]  /*7350*/  BSYNC B0 ;  /* 0x0000000000007941 */ /* 0x010fea0003800000 */
.L_x_8203:
[----:B------:R-:W-:Y:S01]  /*7360*/  FFMA.FTZ R9, R8, R162, R9 ;  /* 0x000000a208097223 */ /* 0x000fe20000010009 */
[----:B---3--:R3:W4:Y:S01]  /*7370*/  SHFL.DOWN PT, R159, R214, 0x2, 0x1f ;  /* 0x08401f00d69f7f89 */ /* 0x00872200000e0000 */
[----:B------:R-:W-:Y:S01]  /*7380*/  FADD.FTZ R160, R160, R155 ;  /* 0x0000009ba0a07221 */ /* 0x000fe20000010000 */
[----:B------:R-:W-:Y:S01]  /*7390*/  BSSY B0, `(.L_x_8205) ;  /* 0x0000011000007945 */ /* 0x000fe20003800000 */
[----:B------:R-:W-:Y:S01]  /*73a0*/  FADD.FTZ R154, RZ, R9 ;  /* 0x00000009ff9a7221 */ /* 0x000fe20000010000 */
[----:B------:R3:W2:Y:S04]  /*73b0*/  SHFL.DOWN PT, R155, R211, 0x2, 0x1f ;  /* 0x08401f00d39b7f89 */ /* 0x0006a800000e0000 */
[----:B-1----:R3:W1:Y:S04]  /*73c0*/  SHFL.DOWN PT, R163, R212, 0x2, 0x1f ;  /* 0x08401f00d4a37f89 */ /* 0x00266800000e0000 */
[----:B--2---:R3:W2:Y:S01]  /*73d0*/  SHFL.DOWN PT, R171, R213, 0x2, 0x1f ;  /* 0x08401f00d5ab7f89 */ /* 0x0046a200000e0000 */
[----:B------:R-:W-:Y:S05]  /*73e0*/  @P1 BRA `(.L_x_8206) ;  /* 0x000000b000001947 */ /* 0x000fea0003800000 */
[C---:B----4-:R-:W-:Y:S02]  /*73f0*/  FMUL.FTZ R8, R214.reuse, R159 ;  /* 0x0000009fd6087220 */ /* 0x050fe40000410000 */
[----:B--2---:R-:W-:-:S02]  /*7400*/  FMUL.FTZ R12, R214, R171 ;  /* 0x000000abd60c7220 */ /* 0x004fc40000410000 */
[C---:B-1----:R-:W-:Y:S02]  /*7410*/  FMUL.FTZ R156, R214.reuse, R163 ;  /* 0x000000a3d69c7220 */ /* 0x042fe40000410000 */
        /* <DEDUP_REMOVED lines=8> */
.L_x_8206:
[----:B------:R-:W-:Y:S05]  /*74a0*/  BSYNC B0 ;  /* 0x0000000000007941 */ /* 0x000fea0003800000 */
.L_x_8205:
[----:B------:R-:W-:Y:S01]  /*74b0*/  ISETP.GT.U32.AND P0, PT, R200, 0x1b, PT ;  /* 0x0000001bc800780c */ /* 0x000fe20003f04070 */
[C---:B------:R-:W-:Y:S01]  /*74c0*/  FMUL.FTZ R155, R141.reuse, R160 ;  /* 0x000000a08d9b7220 */ /* 0x040fe20000410000 */
[----:B----4-:R4:W3:Y:S01]  /*74d0*/  SHFL.DOWN PT, R159, R211, 0x4, 0x1f ;  /* 0x08801f00d39f7f89 */ /* 0x0108e200000e0000 */
[-C--:B------:R-:W-:Y:S01]  /*74e0*/  FMUL.FTZ R9, R141, R154.reuse ;  /* 0x0000009a8d097220 */ /* 0x080fe20000410000 */
[----:B------:R-:W-:Y:S01]  /*74f0*/  BSSY B0, `(.L_x_8207) ;  /* 0x0000016000007945 */ /* 0x000fe20003800000 */
[C---:B------:R-:W-:Y:S01]  /*7500*/  FFMA.FTZ R155, R142.reuse, R154, R155 ;  /* 0x0000009a8e9b7223 */ /* 0x040fe2000001009b */
[----:B-1----:R4:W1:Y:S01]  /*7510*/  SHFL.DOWN PT, R163, R214, 0x4, 0x1f ;  /* 0x08801f00d6a37f89 */ /* 0x00286200000e0000 */
[----:B------:R-:W-:Y:S01]  /*7520*/  FFMA.FTZ R9, R142, R160, -R9 ;  /* 0x000000a08e097223 */ /* 0x000fe20000010809 */
[C---:B------:R-:W-:Y:S01]  /*7530*/  ISETP.GT.U32.AND P1, PT, R200.reuse, 0x17, PT ;  /* 0x00000017c800780c */ /* 0x040fe20003f24070 */
[----:B------:R-:W-:Y:S01]  /*7540*/  FADD.FTZ R156, RZ, R155 ;  /* 0x0000009bff9c7221 */ /* 0x000fe20000010000 */
[----:B--2---:R4:W2:Y:S01]  /*7550*/  SHFL.DOWN PT, R171, R212, 0x4, 0x1f ;  /* 0x08801f00d4ab7f89 */ /* 0x0048a200000e0000 */
[----:B------:R-:W-:Y:S01]  /*7560*/  ISETP.GT.U32.AND P3, PT, R200, 0xf, PT ;  /* 0x0000000fc800780c */ /* 0x000fe20003f64070 */
[----:B------:R-:W-:-:S02]  /*7570*/  FFMA.FTZ R162, R129, R22, R9 ;  /* 0x0000001681a27223 */ /* 0x000fc40000010009 */
[----:B------:R4:W0:Y:S01]  /*7580*/  SHFL.DOWN PT, R155, R213, 0x4, 0x1f ;  /* 0x08801f00d59b7f89 */ /* 0x00082200000e0000 */
[----:B------:R-:W-:Y:S05]  /*7590*/  @P0 BRA `(.L_x_8208) ;  /* 0x000000b000000947 */ /* 0x000fea0003800000 */
[C---:B-1----:R-:W-:Y:S02]  /*75a0*/  FMUL.FTZ R8, R214.reuse, R163 ;  /* 0x000000a3d6087220 */ /* 0x042fe40000410000 */
[C---:B0-----:R-:W-:Y:S02]  /*75b0*/  FMUL.FTZ R12, R214.reuse, R155 ;  /* 0x0000009bd60c7220 */ /* 0x041fe40000410000 */
[C---:B--2---:R-:W-:Y:S02]  /*75c0*/  FMUL.FTZ R158, R214.reuse, R171 ;  /* 0x000000abd69e7220 */ /* 0x044fe40000410000 */
[-C--:B---34-:R-:W-:Y:S02]  /*75d0*/  FMUL.FTZ R214, R214, R159.reuse ;  /* 0x0000009fd6d67220 */ /* 0x098fe40000410000 */
[C---:B------:R-:W-:Y:S02]  /*75e0*/  FFMA.FTZ R8, R211.reuse, R159, -R8 ;  /* 0x0000009fd3087223 */ /* 0x040fe40000010808 */
[----:B------:R-:W-:-:S02]  /*75f0*/  FFMA.FTZ R9, R211, R171, -R12 ;  /* 0x000000abd3097223 */ /* 0x000fc4000001080c */
[C---:B------:R-:W-:Y:S02]  /*7600*/  FFMA.FTZ R158, R211.reuse, R155, R158 ;  /* 0x0000009bd39e7223 */ /* 0x040fe4000001009e */
[----:B------:R-:W-:Y:S01]  /*7610*/  FFMA.FTZ R214, R211, R163, R214 ;  /* 0x000000a3d3d67223 */ /* 0x000fe200000100d6 */
[----:B------:R-:W-:Y:S01]  /*7620*/  MOV R211, R8 ;  /* 0x0000000800d37202 */ /* 0x000fe20000000f00 */
[----:B------:R-:W-:Y:S02]  /*7630*/  FADD.FTZ R212, R212, R9 ;  /* 0x00000009d4d47221 */ /* 0x000fe40000010000 */
[----:B------:R-:W-:Y:S02]  /*7640*/  FADD.FTZ R213, R213, R158 ;  /* 0x0000009ed5d57221 */ /* 0x000fe40000010000 */
.L_x_8208:
[----:B------:R-:W-:Y:S05]  /*7650*/  BSYNC B0 ;  /* 0x0000000000007941 */ /* 0x000fea0003800000 */
.L_x_8207:
[----:B-1----:R1:W4:Y:S01]  /*7660*/  SHFL.DOWN PT, R163, R211, 0x8, 0x1f ;  /* 0x09001f00d3a37f89 */ /* 0x00232200000e0000 */
[----:B------:R-:W-:Y:S01]  /*7670*/  BSSY B0, `(.L_x_8209) ;  /* 0x0000012000007945 */ /* 0x000fe20003800000 */
[C---:B------:R-:W-:Y:S02]  /*7680*/  FMUL.FTZ R9, R139.reuse, R156 ;  /* 0x0000009c8b097220 */ /* 0x040fe40000410000 */
[----:B--2---:R1:W2:Y:S01]  /*7690*/  SHFL.DOWN PT, R171, R214, 0x8, 0x1f ;  /* 0x09001f00d6ab7f89 */ /* 0x0042a200000e0000 */
[----:B0-----:R-:W-:-:S03]  /*76a0*/  FMUL.FTZ R155, R139, R162 ;  /* 0x000000a28b9b7220 */ /* 0x001fc60000410000 */
[----:B---3--:R1:W0:Y:S04]  /*76b0*/  SHFL.DOWN PT, R159, R212, 0x8, 0x1f ;  /* 0x09001f00d49f7f89 */ /* 0x00822800000e0000 */
[----:B------:R1:W3:Y:S01]  /*76c0*/  SHFL.DOWN PT, R173, R213, 0x8, 0x1f ;  /* 0x09001f00d5ad7f89 */ /* 0x0002e200000e0000 */
[----:B------:R-:W-:Y:S05]  /*76d0*/  @P1 BRA `(.L_x_8210) ;  /* 0x000000b000001947 */ /* 0x000fea0003800000 */
[C---:B--2---:R-:W-:Y:S02]  /*76e0*/  FMUL.FTZ R8, R214.reuse, R171 ;  /* 0x000000abd6087220 */ /* 0x044fe40000410000 */
[C---:B---3--:R-:W-:Y:S02]  /*76f0*/  FMUL.FTZ R12, R214.reuse, R173 ;  /* 0x000000add60c7220 */ /* 0x048fe40000410000 */
[C---:B0-----:R-:W-:Y:S02]  /*7700*/  FMUL.FTZ R158, R214.reuse, R159 ;  /* 0x0000009fd69e7220 */ /* 0x041fe40000410000 */
[----:B-1--4-:R-:W-:-:S02]  /*7710*/  FMUL.FTZ R214, R214, R163 ;  /* 0x000000a3d6d67220 */ /* 0x012fc40000410000 */
[C---:B------:R-:W-:Y:S02]  /*7720*/  FFMA.FTZ R8, R211.reuse, R163, -R8 ;  /* 0x000000a3d3087223 */ /* 0x040fe40000010808 */
[C---:B------:R-:W-:Y:S02]  /*7730*/  FFMA.FTZ R159, R211.reuse, R159, -R12 ;  /* 0x0000009fd39f7223 */ /* 0x040fe4000001080c */
[C---:B------:R-:W-:Y:S02]  /*7740*/  FFMA.FTZ R158, R211.reuse, R173, R158 ;  /* 0x000000add39e7223 */ /* 0x040fe4000001009e */
[----:B------:R-:W-:Y:S01]  /*7750*/  FFMA.FTZ R214, R211, R171, R214 ;  /* 0x000000abd3d67223 */ /* 0x000fe200000100d6 */
[----:B------:R-:W-:Y:S01]  /*7760*/  MOV R211, R8 ;  /* 0x0000000800d37202 */ /* 0x000fe20000000f00 */
[----:B------:R-:W-:Y:S02]  /*7770*/  FADD.FTZ R212, R212, R159 ;  /* 0x0000009fd4d47221 */ /* 0x000fe40000010000 */
[----:B------:R-:W-:-:S02]  /*7780*/  FADD.FTZ R213, R213, R158 ;  /* 0x0000009ed5d57221 */ /* 0x000fc40000010000 */
.L_x_8210:
[----:B------:R-:W-:Y:S05]  /*7790*/  BSYNC B0 ;  /* 0x0000000000007941 */ /* 0x000fea0003800000 */
.L_x_8209:
[C---:B------:R-:W-:Y:S01]  /*77a0*/  FFMA.FTZ R12, R140.reuse, R156, R155 ;  /* 0x0000009c8c0c7223 */ /* 0x040fe2000001009b */
[----:B0-----:R0:W1:Y:S01]  /*77b0*/  SHFL.DOWN PT, R159, R211, 0x10, 0x1f ;  /* 0x0a001f00d39f7f89 */ /* 0x00106200000e0000 */
[----:B------:R-:W-:Y:S01]  /*77c0*/  BSSY B0, `(.L_x_8211) ;  /* 0x0000011000007945 */ /* 0x000fe20003800000 */
[----:B------:R-:W-:-:S02]  /*77d0*/  FFMA.FTZ R9, R140, R162, -R9 ;  /* 0x000000a28c097223 */ /* 0x000fc40000010809 */
[----:B----4-:R0:W4:Y:S04]  /*77e0*/  SHFL.DOWN PT, R163, R214, 0x10, 0x1f ;  /* 0x0a001f00d6a37f89 */ /* 0x01012800000e0000 */
[----:B------:R0:W3:Y:S04]  /*77f0*/  SHFL.DOWN PT, R155, R212, 0x10, 0x1f ;  /* 0x0a001f00d49b7f89 */ /* 0x0000e800000e0000 */
[----:B--2---:R0:W2:Y:S01]  /*7800*/  SHFL.DOWN PT, R171, R213, 0x10, 0x1f ;  /* 0x0a001f00d5ab7f89 */ /* 0x0040a200000e0000 */
[----:B------:R-:W-:Y:S05]  /*7810*/  @P3 BRA `(.L_x_8212) ;  /* 0x000000b000003947 */ /* 0x000fea0003800000 */
[C---:B----4-:R-:W-:Y:S02]  /*7820*/  FMUL.FTZ R8, R214.reuse, R163 ;  /* 0x000000a3d6087220 */ /* 0x050fe40000410000 */
[----:B--2---:R-:W-:-:S02]  /*7830*/  FMUL.FTZ R158, R214, R171 ;  /* 0x000000abd69e7220 */ /* 0x004fc40000410000 */
[C---:B---3--:R-:W-:Y:S02]  /*7840*/  FMUL.FTZ R164, R214.reuse, R155 ;  /* 0x0000009bd6a47220 */ /* 0x048fe40000410000 */
        /* <DEDUP_REMOVED lines=8> */
.L_x_8212:
[----:B------:R-:W-:Y:S05]  /*78d0*/  BSYNC B0 ;  /* 0x0000000000007941 */ /* 0x000fea0003800000 */
.L_x_8211:
[----:B------:R-:W-:Y:S01]  /*78e0*/  FFMA.FTZ R164, R122, R21, R9 ;  /* 0x000000157aa47223 */ /* 0x000fe20000010009 */
[----:B------:R-:W-:Y:S01]  /*78f0*/  SHFL.DOWN PT, R170, R214, 0x1, 0x1f ;  /* 0x08201f00d6aa7f89 */ /* 0x000fe200000e0000 */
[----:B------:R-:W-:Y:S01]  /*7900*/  FADD.FTZ R12, RZ, R12 ;  /* 0x0000000cff0c7221 */ /* 0x000fe20000010000 */
[C---:B------:R-:W-:Y:S01]  /*7910*/  ISETP.GT.AND P0, PT, R58.reuse, 0x1e, PT ;  /* 0x0000001e3a00780c */ /* 0x040fe20003f04270 */
[C---:B---3--:R-:W-:Y:S01]  /*7920*/  FMUL.FTZ R155, R137.reuse, R164 ;  /* 0x000000a4899b7220 */ /* 0x048fe20000410000 */
[----:B--2---:R-:W2:Y:S01]  /*7930*/  SHFL.IDX PT, R171, R6, RZ, 0x1f ;  /* 0x00001fff06ab7589 */ /* 0x004ea200000e0000 */
[-C--:B------:R-:W-:Y:S01]  /*7940*/  FMUL.FTZ R9, R137, R12.reuse ;  /* 0x0000000c89097220 */ /* 0x080fe20000410000 */
[----:B------:R-:W-:Y:S01]  /*7950*/  ISETP.NE.AND P1, PT, R58, RZ, PT ;  /* 0x000000ff3a00720c */ /* 0x000fe20003f25270 */
[C---:B------:R-:W-:Y:S01]  /*7960*/  FFMA.FTZ R155, R138.reuse, R12, R155 ;  /* 0x0000000c8a9b7223 */ /* 0x040fe2000001009b */
[----:B------:R-:W3:Y:S01]  /*7970*/  SHFL.IDX PT, R172, R7, RZ, 0x1f ;  /* 0x00001fff07ac7589 */ /* 0x000ee200000e0000 */
[----:B----4-:R-:W-:Y:S01]  /*7980*/  FFMA.FTZ R163, R138, R164, -R9 ;  /* 0x000000a48aa37223 */ /* 0x010fe20000010809 */
[----:B------:R-:W-:Y:S01]  /*7990*/  BSSY B0, `(.L_x_8213) ;  /* 0x0000241000007945 */ /* 0x000fe20003800000 */
[----:B------:R-:W-:Y:S01]  /*79a0*/  FADD.FTZ R9, RZ, R155 ;  /* 0x0000009bff097221 */ /* 0x000fe20000010000 */
[----:B------:R-:W4:Y:S01]  /*79b0*/  SHFL.DOWN PT, R177, R211, 0x1, 0x1f ;  /* 0x08201f00d3b17f89 */ /* 0x000f2200000e0000 */
[----:B------:R-:W-:-:S02]  /*79c0*/  FFMA.FTZ R163, R127, R20, R163 ;  /* 0x000000147fa37223 */ /* 0x000fc400000100a3 */
[C---:B------:R-:W-:Y:S01]  /*79d0*/  FMUL.FTZ R8, R135.reuse, R9 ;  /* 0x0000000987087220 */ /* 0x040fe20000410000 */
[----:B------:R-:W5:Y:S01]  /*79e0*/  SHFL.DOWN PT, R215, R213, 0x1, 0x1f ;  /* 0x08201f00d5d77f89 */ /* 0x000f6200000e0000 */
[-C--:B------:R-:W-:Y:S02]  /*79f0*/  FMUL.FTZ R155, R135, R163.reuse ;  /* 0x000000a3879b7220 */ /* 0x080fe40000410000 */
[C---:B------:R-:W-:Y:S01]  /*7a00*/  FFMA.FTZ R8, R136.reuse, R163, -R8 ;  /* 0x000000a388087223 */ /* 0x040fe20000010808 */
[----:B------:R-:W0:Y:S01]  /*7a10*/  SHFL.DOWN PT, R180, R212, 0x1, 0x1f ;  /* 0x08201f00d4b47f89 */ /* 0x000e2200000e0000 */
[----:B------:R-:W-:Y:S02]  /*7a20*/  FFMA.FTZ R155, R136, R9, R155 ;  /* 0x00000009889b7223 */ /* 0x000fe4000001009b */
[----:B-1----:R-:W-:Y:S01]  /*7a30*/  FFMA.FTZ R159, R120, R19, R8 ;  /* 0x00000013789f7223 */ /* 0x002fe20000010008 */
[----:B0-----:R-:W0:Y:S01]  /*7a40*/  SHFL.IDX PT, R214, R214, RZ, 0x1f ;  /* 0x00001fffd6d67589 */ /* 0x001e2200000e0000 */
[----:B------:R-:W-:-:S02]  /*7a50*/  FADD.FTZ R155, RZ, R155 ;  /* 0x0000009bff9b7221 */ /* 0x000fc40000010000 */
[----:B------:R-:W-:Y:S01]  /*7a60*/  FMUL.FTZ R158, R132, R159 ;  /* 0x0000009f849e7220 */ /* 0x000fe20000410000 */
[----:B------:R-:W1:Y:S01]  /*7a70*/  SHFL.IDX PT, R211, R211, RZ, 0x1f ;  /* 0x00001fffd3d37589 */ /* 0x000e6200000e0000 */
[----:B--2---:R-:W-:Y:S02]  /*7a80*/  @P2 FMUL.FTZ R173, R170, R171 ;  /* 0x000000abaaad2220 */ /* 0x004fe40000410000 */
        /* <DEDUP_REMOVED lines=9> */
[----:B------:R-:W-:Y:S01]  /*7b20*/  @P2 FADD.FTZ R171, R180, R173 ;  /* 0x000000adb4ab2221 */ /* 0x000fe20000010000 */
[----:B------:R-:W-:Y:S01]  /*7b30*/  ISETP.NE.AND P2, PT, R60, RZ, PT ;  /* 0x000000ff3c00720c */ /* 0x000fe20003f45270 */
[----:B------:R-:W-:Y:S02]  /*7b40*/  FADD.FTZ R8, RZ, R170 ;  /* 0x000000aaff087221 */ /* 0x000fe40000010000 */
[----:B------:R-:W-:-:S02]  /*7b50*/  FFMA.FTZ R158, R125, R18, R158 ;  /* 0x000000127d9e7223 */ /* 0x000fc4000001009e */
[CC--:B------:R-:W-:Y:S02]  /*7b60*/  FMUL.FTZ R173, R172.reuse, -R11.reuse ;  /* 0x8000000bacad7220 */ /* 0x0c0fe40000410000 */
[----:B------:R-:W-:Y:S02]  /*7b70*/  FMUL.FTZ R177, R171, -R11 ;  /* 0x8000000babb17220 */ /* 0x000fe40000410000 */
        /* <DEDUP_REMOVED lines=59> */
[C---:B------:R-:W-:Y:S02]  /*7f30*/  FMUL.FTZ R216, R181.reuse, -R184 ;  /* 0x800000b8b5d87220 */ /* 0x040fe40000410000 */
        /* <DEDUP_REMOVED lines=18> */
[----:B------:R-:W-:Y:S02]  /*8060*/  FADD.FTZ R185, -R205, R190 ;  /* 0x000000becdb97221 */ /* 0x000fe40000010100 */
[----:B------:R-:W-:Y:S02]  /*8070*/  FADD.FTZ R183, R206, R201 ;  /* 0x000000c9ceb77221 */ /* 0x000fe40000010000 */
[----:B------:R-:W-:Y:S02]  /*8080*/  FADD.FTZ R188, RZ, R188 ;  /* 0x000000bcffbc7221 */ /* 0x000fe40000010000 */
[----:B------:R-:W-:-:S02]  /*8090*/  FMUL.FTZ R190, R189, -R185 ;  /* 0x800000b9bdbe7220 */ /* 0x000fc40000410000 */
[----:B------:R-:W-:Y:S02]  /*80a0*/  FFMA.FTZ R186, R131, R62, R186 ;  /* 0x0000003e83ba7223 */ /* 0x000fe400000100ba */
[-C--:B------:R-:W-:Y:S02]  /*80b0*/  FMUL.FTZ R220, R189, -R183.reuse ;  /* 0x800000b7bddc7220 */ /* 0x080fe40000410000 */
[----:B------:R-:W-:Y:S02]  /*80c0*/  FMUL.FTZ R189, R193, R188 ;  /* 0x000000bcc1bd7220 */ /* 0x000fe40000410000 */
[----:B------:R-:W-:Y:S02]  /*80d0*/  FFMA.FTZ R206, R187, R183, -R190 ;  /* 0x000000b7bbce7223 */ /* 0x000fe400000108be */
[----:B------:R-:W-:Y:S02]  /*80e0*/  FMUL.FTZ R193, R193, R186 ;  /* 0x000000bac1c17220 */ /* 0x000fe40000410000 */
[----:B------:R-:W-:-:S02]  /*80f0*/  FFMA.FTZ R187, R187, R185, R220 ;  /* 0x000000b9bbbb7223 */ /* 0x000fc400000100dc */
[----:B------:R-:W-:Y:S02]  /*8100*/  FFMA.FTZ R193, R191, R188, R193 ;  /* 0x000000bcbfc17223 */ /* 0x000fe400000100c1 */
[----:B------:R-:W-:Y:S02]  /*8110*/  FADD.FTZ R190, -R204, R187 ;  /* 0x000000bbccbe7221 */ /* 0x000fe40000010100 */
[----:B------:R-:W-:Y:S02]  /*8120*/  FADD.FTZ R187, R203, R206 ;  /* 0x000000cecbbb7221 */ /* 0x000fe40000010000 */
[----:B------:R-:W-:Y:S02]  /*8130*/  FFMA.FTZ R189, R191, R186, -R189 ;  /* 0x000000babfbd7223 */ /* 0x000fe400000108bd */
[----:B------:R-:W-:Y:S02]  /*8140*/  FADD.FTZ R191, RZ, R193 ;  /* 0x000000c1ffbf7221 */ /* 0x000fe40000010000 */
[----:B------:R-:W-:-:S02]  /*8150*/  FMUL.FTZ R201, R194, -R190 ;  /* 0x800000bec2c97220 */ /* 0x000fc40000410000 */
[----:B------:R-:W-:Y:S02]  /*8160*/  FMUL.FTZ R205, R194, -R187 ;  /* 0x800000bbc2cd7220 */ /* 0x000fe40000410000 */
[----:B------:R-:W-:Y:S02]  /*8170*/  FFMA.FTZ R189, R119, R64, R189 ;  /* 0x0000004077bd7223 */ /* 0x000fe400000100bd */
[----:B------:R-:W-:Y:S02]  /*8180*/  FMUL.FTZ R193, R202, R191 ;  /* 0x000000bfcac17220 */ /* 0x000fe40000410000 */
[C---:B------:R-:W-:Y:S02]  /*8190*/  FFMA.FTZ R203, R192.reuse, R187, -R201 ;  /* 0x000000bbc0cb7223 */ /* 0x040fe400000108c9 */
[----:B------:R-:W-:Y:S02]  /*81a0*/  FFMA.FTZ R205, R192, R190, R205 ;  /* 0x000000bec0cd7223 */ /* 0x000fe400000100cd */
[----:B------:R-:W-:-:S02]  /*81b0*/  FFMA.FTZ R201, R196, R189, -R193 ;  /* 0x000000bdc4c97223 */ /* 0x000fc400000108c1 */
[----:B------:R-:W-:Y:S02]  /*81c0*/  FADD.FTZ R192, R210, R203 ;  /* 0x000000cbd2c07221 */ /* 0x000fe40000010000 */
[----:B------:R-:W-:Y:S02]  /*81d0*/  FADD.FTZ R193, -R208, R205 ;  /* 0x000000cdd0c17221 */ /* 0x000fe40000010100 */
[----:B------:R-:W-:Y:S02]  /*81e0*/  FMUL.FTZ R202, R202, R189 ;  /* 0x000000bdcaca7220 */ /* 0x000fe40000410000 */
[C---:B------:R-:W-:Y:S02]  /*81f0*/  FMUL.FTZ R204, R199.reuse, -R192 ;  /* 0x800000c0c7cc7220 */ /* 0x040fe40000410000 */
[----:B------:R-:W-:Y:S02]  /*8200*/  FMUL.FTZ R199, R199, -R193 ;  /* 0x800000c1c7c77220 */ /* 0x000fe40000410000 */
[----:B------:R-:W-:-:S02]  /*8210*/  FFMA.FTZ R202, R196, R191, R202 ;  /* 0x000000bfc4ca7223 */ /* 0x000fc400000100ca */
[C---:B0-----:R-:W-:Y:S02]  /*8220*/  FMUL.FTZ R194, R214.reuse, R7 ;  /* 0x00000007d6c27220 */ /* 0x041fe40000410000 */
[----:B------:R-:W-:Y:S02]  /*8230*/  FMUL.FTZ R196, R214, R6 ;  /* 0x00000006d6c47220 */ /* 0x000fe40000410000 */
[C---:B------:R-:W-:Y:S02]  /*8240*/  FFMA.FTZ R208, R197.reuse, R193, R204 ;  /* 0x000000c1c5d07223 */ /* 0x040fe400000100cc */
[----:B------:R-:W-:Y:S02]  /*8250*/  FFMA.FTZ R206, R197, R192, -R199 ;  /* 0x000000c0c5ce7223 */ /* 0x000fe400000108c7 */
[C---:B-1----:R-:W-:Y:S02]  /*8260*/  FFMA.FTZ R199, R211.reuse, R6, -R194 ;  /* 0x00000006d3c77223 */ /* 0x042fe400000108c2 */
[----:B------:R-:W-:-:S02]  /*8270*/  FFMA.FTZ R204, R211, R7, R196 ;  /* 0x00000007d3cc7223 */ /* 0x000fc400000100c4 */
[----:B------:R-:W-:Y:S02]  /*8280*/  FADD.FTZ R194, -R209, R208 ;  /* 0x000000d0d1c27221 */ /* 0x000fe40000010100 */
[----:B------:R-:W-:Y:S02]  /*8290*/  FADD.FTZ R196, R207, R206 ;  /* 0x000000cecfc47221 */ /* 0x000fe40000010000 */
[C---:B------:R-:W-:Y:S02]  /*82a0*/  FMUL.FTZ R6, R214.reuse, R5 ;  /* 0x00000005d6067220 */ /* 0x040fe40000410000 */
[C---:B------:R-:W-:Y:S02]  /*82b0*/  FMUL.FTZ R7, R195.reuse, -R194 ;  /* 0x800000c2c3077220 */ /* 0x040fe40000410000 */
[----:B------:R-:W-:Y:S02]  /*82c0*/  FMUL.FTZ R195, R195, -R196 ;  /* 0x800000c4c3c37220 */ /* 0x000fe40000410000 */
[----:B------:R-:W-:-:S02]  /*82d0*/  FMUL.FTZ R214, R214, R4 ;  /* 0x00000004d6d67220 */ /* 0x000fc40000410000 */
[----:B------:R-:W-:Y:S02]  /*82e0*/  FFMA.FTZ R4, R211, R4, -R6 ;  /* 0x00000004d3047223 */ /* 0x000fe40000010806 */
[C---:B------:R-:W-:Y:S02]  /*82f0*/  FFMA.FTZ R7, R153.reuse, R196, -R7 ;  /* 0x000000c499077223 */ /* 0x040fe40000010807 */
[----:B------:R-:W-:Y:S02]  /*8300*/  FFMA.FTZ R6, R153, R194, R195 ;  /* 0x000000c299067223 */ /* 0x000fe400000100c3 */
[----:B------:R-:W-:Y:S02]  /*8310*/  FADD.FTZ R153, RZ, R202 ;  /* 0x000000caff997221 */ /* 0x000fe40000010000 */
[----:B------:R-:W-:Y:S02]  /*8320*/  FADD.FTZ R195, R152, R7 ;  /* 0x0000000798c37221 */ /* 0x000fe40000010000 */
[----:B------:R-:W-:-:S02]  /*8330*/  FFMA.FTZ R197, R117, R66, R201 ;  /* 0x0000004275c57223 */ /* 0x000fc400000100c9 */
[----:B------:R-:W-:Y:S02]  /*8340*/  FMUL.FTZ R152, R128, R153 ;  /* 0x0000009980987220 */ /* 0x000fe40000410000 */
[----:B------:R-:W-:Y:S02]  /*8350*/  FADD.FTZ R151, -R151, R6 ;  /* 0x0000000697977221 */ /* 0x000fe40000010100 */
[----:B--2---:R-:W-:Y:S02]  /*8360*/  FADD.FTZ R6, R212, R199 ;  /* 0x000000c7d4067221 */ /* 0x004fe40000010000 */
[-C--:B------:R-:W-:Y:S02]  /*8370*/  FMUL.FTZ R199, R128, R197.reuse ;  /* 0x000000c580c77220 */ /* 0x080fe40000410000 */
[----:B------:R-:W-:Y:S02]  /*8380*/  FFMA.FTZ R128, R130, R197, -R152 ;  /* 0x000000c582807223 */ /* 0x000fe40000010898 */
[----:B------:R-:W-:-:S02]  /*8390*/  FMUL.FTZ R152, R132, -R195 ;  /* 0x800000c384987220 */ /* 0x000fc40000410000 */
[----:B------:R-:W-:Y:S02]  /*83a0*/  FMUL.FTZ R132, R132, -R151 ;  /* 0x8000009784847220 */ /* 0x000fe40000410000 */
[----:B------:R-:W-:Y:S02]  /*83b0*/  FFMA.FTZ R130, R130, R153, R199 ;  /* 0x0000009982827223 */ /* 0x000fe400000100c7 */
[C---:B------:R-:W-:Y:S02]  /*83c0*/  FFMA.FTZ R152, R134.reuse, R151, R152 ;  /* 0x0000009786987223 */ /* 0x040fe40000010098 */
[----:B------:R-:W-:Y:S02]  /*83d0*/  FFMA.FTZ R199, R134, R195, -R132 ;  /* 0x000000c386c77223 */ /* 0x000fe40000010884 */
[C---:B------:R-:W-:Y:S02]  /*83e0*/  FFMA.FTZ R134, R97.reuse, R160, RZ ;  /* 0x000000a061867223 */ /* 0x040fe400000100ff */
[----:B------:R-:W-:-:S02]  /*83f0*/  FFMA.FTZ R201, R97, -R154, RZ ;  /* 0x8000009a61c97223 */ /* 0x000fc400000100ff */
[----:B------:R-:W-:Y:S02]  /*8400*/  FADD.FTZ R132, -R143, R152 ;  /* 0x000000988f847221 */ /* 0x000fe40000010100 */
[C---:B------:R-:W-:Y:S02]  /*8410*/  FFMA.FTZ R134, R99.reuse, R162, R134 ;  /* 0x000000a263867223 */ /* 0x040fe40000010086 */
[----:B------:R-:W-:Y:S02]  /*8420*/  FADD.FTZ R144, R144, R199 ;  /* 0x000000c790907221 */ /* 0x000fe40000010000 */
[----:B------:R-:W-:Y:S02]  /*8430*/  FFMA.FTZ R201, R99, -R156, R201 ;  /* 0x8000009c63c97223 */ /* 0x000fe400000100c9 */
[----:B------:R-:W-:Y:S02]  /*8440*/  FMUL.FTZ R143, R135, -R132 ;  /* 0x80000084878f7220 */ /* 0x000fe40000410000 */
[----:B------:R-:W-:-:S02]  /*8450*/  FFMA.FTZ R5, R211, R5, R214 ;  /* 0x00000005d3057223 */ /* 0x000fc400000100d6 */
[----:B---3--:R-:W-:Y:S02]  /*8460*/  FADD.FTZ R7, R213, R204 ;  /* 0x000000ccd5077221 */ /* 0x008fe40000010000 */
[----:B------:R-:W-:Y:S02]  /*8470*/  FFMA.FTZ R134, R101, R164, R134 ;  /* 0x000000a465867223 */ /* 0x000fe40000010086 */
[----:B------:R-:W-:Y:S01]  /*8480*/  FMUL.FTZ R135, R135, -R144 ;  /* 0x8000009087877220 */ /* 0x000fe20000410000 */
[----:B------:R0:W-:Y:S01]  /*8490*/  @!P2 STS.128 [UR7+0x1980], R4 ;  /* 0x00198004ff00a988 */ /* 0x0001e20008000c07 */
[----:B------:R-:W-:Y:S02]  /*84a0*/  FFMA.FTZ R201, R101, -R12, R201 ;  /* 0x8000000c65c97223 */ /* 0x000fe400000100c9 */
[----:B------:R-:W-:Y:S02]  /*84b0*/  FFMA.FTZ R143, R136, R144, -R143 ;  /* 0x00000090888f7223 */ /* 0x000fe4000001088f */
[----:B------:R-:W-:-:S02]  /*84c0*/  FFMA.FTZ R134, R102, R163, R134 ;  /* 0x000000a366867223 */ /* 0x000fc40000010086 */
[----:B------:R-:W-:Y:S02]  /*84d0*/  FFMA.FTZ R136, R136, R132, R135 ;  /* 0x0000008488887223 */ /* 0x000fe40000010087 */
[----:B------:R-:W-:Y:S02]  /*84e0*/  FADD.FTZ R146, R146, R143 ;  /* 0x0000008f92927221 */ /* 0x000fe40000010000 */
[----:B------:R-:W-:Y:S02]  /*84f0*/  FADD.FTZ R145, -R145, R136 ;  /* 0x0000008891917221 */ /* 0x000fe40000010100 */
[----:B------:R-:W-:Y:S02]  /*8500*/  FMUL.FTZ R135, R178, R63 ;  /* 0x0000003fb2877220 */ /* 0x000fe40000410000 */
[----:B0-----:R-:W-:Y:S02]  /*8510*/  FFMA.FTZ R4, R102, -R9, R201 ;  /* 0x8000000966047223 */ /* 0x001fe400000100c9 */
[----:B------:R-:W-:-:S02]  /*8520*/  FFMA.FTZ R5, R103, R159, R134 ;  /* 0x0000009f67057223 */ /* 0x000fc40000010086 */
[----:B------:R-:W-:Y:S02]  /*8530*/  FFMA.FTZ R7, R103, -R155, R4 ;  /* 0x8000009b67077223 */ /* 0x000fe40000010004 */
[C---:B------:R-:W-:Y:S02]  /*8540*/  FMUL.FTZ R4, R137.reuse, -R146 ;  /* 0x8000009289047220 */ /* 0x040fe40000410000 */
[----:B------:R-:W-:Y:S02]  /*8550*/  FFMA.FTZ R5, R104, R158, R5 ;  /* 0x0000009e68057223 */ /* 0x000fe40000010005 */
[-C--:B------:R-:W-:Y:S02]  /*8560*/  FMUL.FTZ R137, R137, -R145.reuse ;  /* 0x8000009189897220 */ /* 0x080fe40000410000 */
[----:B------:R-:W-:Y:S02]  /*8570*/  FFMA.FTZ R4, R138, R145, R4 ;  /* 0x000000918a047223 */ /* 0x000fe40000010004 */
[----:B------:R-:W-:-:S02]  /*8580*/  FFMA.FTZ R5, R105, R172, R5 ;  /* 0x000000ac69057223 */ /* 0x000fc40000010005 */
[----:B------:R-:W-:Y:S02]  /*8590*/  FFMA.FTZ R137, R138, R146, -R137 ;  /* 0x000000928a897223 */ /* 0x000fe40000010889 */
[----:B------:R-:W-:Y:S02]  /*85a0*/  FADD.FTZ R134, -R147, R4 ;  /* 0x0000000493867221 */ /* 0x000fe40000010100 */
[----:B------:R-:W-:Y:S02]  /*85b0*/  FFMA.FTZ R7, R104, -R8, R7 ;  /* 0x8000000868077223 */ /* 0x000fe40000010007 */
        /* <DEDUP_REMOVED lines=12> */
[----:B------:R-:W-:Y:S02]  /*8680*/  FFMA.FTZ R5, R109, R182, R4 ;  /* 0x000000b66d057223 */ /* 0x000fe40000010004 */
[----:B------:R-:W-:Y:S02]  /*8690*/  FADD.FTZ R149, -R149, R140 ;  /* 0x0000008c95957221 */ /* 0x000fe40000010100 */
[----:B------:R-:W-:-:S02]  /*86a0*/  FFMA.FTZ R7, R108, -R173, R7 ;  /* 0x800000ad6c077223 */ /* 0x000fc40000010007 */
[----:B------:R-:W-:Y:S02]  /*86b0*/  FMUL.FTZ R137, R178, UR19 ;  /* 0x00000013b2897c20 */ /* 0x000fe40008410000 */
[----:B------:R-:W-:Y:S02]  /*86c0*/  FFMA.FTZ R6, R110, R218, R5 ;  /* 0x000000da6e067223 */ /* 0x000fe40000010005 */
[C---:B------:R-:W-:Y:S02]  /*86d0*/  FMUL.FTZ R5, R141.reuse, -R149 ;  /* 0x800000958d057220 */ /* 0x040fe40000410000 */
[----:B------:R-:W-:Y:S02]  /*86e0*/  FMUL.FTZ R141, R141, -R150 ;  /* 0x800000968d8d7220 */ /* 0x000fe40000410000 */
[----:B------:R-:W-:Y:S02]  /*86f0*/  FFMA.FTZ R7, R109, -R180, R7 ;  /* 0x800000b46d077223 */ /* 0x000fe40000010007 */
[----:B------:R-:W-:-:S02]  /*8700*/  FMUL.FTZ R139, R184, R63 ;  /* 0x0000003fb88b7220 */ /* 0x000fc40000410000 */
[----:B------:R-:W-:Y:S02]  /*8710*/  FFMA.FTZ R137, R184, UR18, -R137 ;  /* 0x00000012b8897c23 */ /* 0x000fe40008010889 */
[----:B------:R-:W-:Y:S02]  /*8720*/  FFMA.FTZ R138, R142, R149, R141 ;  /* 0x000000958e8a7223 */ /* 0x000fe4000001008d */
[----:B------:R-:W-:Y:S02]  /*8730*/  FFMA.FTZ R7, R110, -R216, R7 ;  /* 0x800000d86e077223 */ /* 0x000fe40000010007 */
[C---:B------:R-:W-:Y:S02]  /*8740*/  FMUL.FTZ R4, R216.reuse, R139 ;  /* 0x0000008bd8047220 */ /* 0x040fe40000410000 */
[----:B------:R-:W-:Y:S02]  /*8750*/  FMUL.FTZ R152, R216, R137 ;  /* 0x00000089d8987220 */ /* 0x000fe40000410000 */
[----:B------:R-:W-:-:S02]  /*8760*/  FFMA.FTZ R218, R126, -R63, R218 ;  /* 0x8000003f7eda7223 */ /* 0x000fc400000100da */
[----:B------:R-:W-:Y:S02]  /*8770*/  FMUL.FTZ R216, R216, R135 ;  /* 0x00000087d8d87220 */ /* 0x000fe40000410000 */
[----:B------:R-:W-:Y:S02]  /*8780*/  FFMA.FTZ R136, R142, R150, -R5 ;  /* 0x000000968e887223 */ /* 0x000fe40000010805 */
[----:B------:R-:W-:Y:S02]  /*8790*/  FADD.FTZ R138, -R157, R138 ;  /* 0x0000008a9d8a7221 */ /* 0x000fe40000010100 */
[----:B------:R-:W-:Y:S02]  /*87a0*/  FFMA.FTZ R5, R218, R139, -R216 ;  /* 0x0000008bda057223 */ /* 0x000fe400000108d8 */
[----:B------:R-:W-:Y:S02]  /*87b0*/  FADD.FTZ R13, R13, R136 ;  /* 0x000000880d0d7221 */ /* 0x000fe40000010000 */
[----:B------:R-:W-:-:S02]  /*87c0*/  FMUL.FTZ R139, R138, R23 ;  /* 0x000000178a8b7220 */ /* 0x000fc40000410000 */
[-C--:B------:R-:W-:Y:S02]  /*87d0*/  FMUL.FTZ R142, R149, R22.reuse ;  /* 0x00000016958e7220 */ /* 0x080fe40000410000 */
[----:B------:R-:W-:Y:S02]  /*87e0*/  FADD.FTZ R75, R135, R75 ;  /* 0x0000004b874b7221 */ /* 0x000fe40000010000 */
[----:B------:R-:W-:Y:S02]  /*87f0*/  FFMA.FTZ R4, R218, R135, R4 ;  /* 0x00000087da047223 */ /* 0x000fe40000010004 */
[----:B------:R-:W-:Y:S02]  /*8800*/  FMUL.FTZ R136, R150, R22 ;  /* 0x0000001696887220 */ /* 0x000fe40000410000 */
[-C--:B------:R-:W-:Y:S02]  /*8810*/  FFMA.FTZ R160, R124, -R23.reuse, R160 ;  /* 0x800000177ca07223 */ /* 0x080fe400000100a0 */
[----:B------:R-:W-:-:S02]  /*8820*/  FMUL.FTZ R135, R13, R23 ;  /* 0x000000170d877220 */ /* 0x000fc40000410000 */
[----:B------:R-:W-:Y:S02]  /*8830*/  FMUL.FTZ R140, R154, R139 ;  /* 0x0000008b9a8c7220 */ /* 0x000fe40000410000 */
[----:B------:R-:W-:Y:S02]  /*8840*/  FMUL.FTZ R143, R184, UR19 ;  /* 0x00000013b88f7c20 */ /* 0x000fe40008410000 */
[----:B------:R-:W-:Y:S02]  /*8850*/  FFMA.FTZ R137, R129, -R22, R162 ;  /* 0x8000001681897223 */ /* 0x000fe400000100a2 */
[C---:B------:R-:W-:Y:S02]  /*8860*/  FMUL.FTZ R141, R156.reuse, R142 ;  /* 0x0000008e9c8d7220 */ /* 0x040fe40000410000 */
[----:B------:R-:W-:Y:S02]  /*8870*/  FMUL.FTZ R147, R156, R136 ;  /* 0x000000889c937220 */ /* 0x000fe40000410000 */
[----:B------:R-:W-:-:S02]  /*8880*/  FFMA.FTZ R140, R160, R135, R140 ;  /* 0x00000087a08c7223 */ /* 0x000fc4000001008c */
[----:B------:R-:W-:Y:S02]  /*8890*/  FFMA.FTZ R157, R178, UR18, R143 ;  /* 0x00000012b29d7c23 */ /* 0x000fe4000801008f */
[C---:B------:R-:W-:Y:S02]  /*88a0*/  FFMA.FTZ R143, R137.reuse, R136, R141 ;  /* 0x00000088898f7223 */ /* 0x040fe4000001008d */
[----:B------:R-:W-:Y:S02]  /*88b0*/  FMUL.FTZ R141, R154, R135 ;  /* 0x000000879a8d7220 */ /* 0x000fe40000410000 */
[----:B------:R-:W-:Y:S02]  /*88c0*/  FFMA.FTZ R142, R137, R142, -R147 ;  /* 0x0000008e898e7223 */ /* 0x000fe40000010893 */
[----:B------:R-:W-:Y:S02]  /*88d0*/  FADD.FTZ R140, RZ, R140 ;  /* 0x0000008cff8c7221 */ /* 0x000fe40000010000 */
[----:B------:R-:W-:-:S02]  /*88e0*/  FMUL.FTZ R147, R134, R21 ;  /* 0x0000001586937220 */ /* 0x000fc40000410000 */
[----:B------:R-:W-:Y:S02]  /*88f0*/  FFMA.FTZ R201, R218, R157, R152 ;  /* 0x0000009ddac97223 */ /* 0x000fe40000010098 */
[----:B------:R-:W-:Y:S02]  /*8900*/  FFMA.FTZ R141, R160, R139, -R141 ;  /* 0x0000008ba08d7223 */ /* 0x000fe4000001088d */
[----:B------:R-:W-:Y:S02]  /*8910*/  FADD.FTZ R143, R140, R143 ;  /* 0x0000008f8c8f7221 */ /* 0x000fe40000010000 */
[-C--:B------:R-:W-:Y:S02]  /*8920*/  FFMA.FTZ R164, R122, -R21.reuse, R164 ;  /* 0x800000157aa47223 */ /* 0x080fe400000100a4 */
[----:B------:R-:W-:Y:S02]  /*8930*/  FMUL.FTZ R139, R148, R21 ;  /* 0x00000015948b7220 */ /* 0x000fe40000410000 */
[----:B------:R-:W-:-:S02]  /*8940*/  FMUL.FTZ R152, R12, R147 ;  /* 0x000000930c987220 */ /* 0x000fc40000410000 */
[-C--:B------:R-:W-:Y:S02]  /*8950*/  FMUL.FTZ R140, R146, R20.reuse ;  /* 0x00000014928c7220 */ /* 0x080fe40000410000 */
[-C--:B------:R-:W-:Y:S02]  /*8960*/  FFMA.FTZ R152, R164, R139.reuse, R152 ;  /* 0x0000008ba4987223 */ /* 0x080fe40000010098 */
[-C--:B------:R-:W-:Y:S02]  /*8970*/  FFMA.FTZ R163, R127, -R20.reuse, R163 ;  /* 0x800000147fa37223 */ /* 0x080fe400000100a3 */
[----:B------:R-:W-:Y:S02]  /*8980*/  FMUL.FTZ R184, R145, R20 ;  /* 0x0000001491b87220 */ /* 0x000fe40000410000 */
[----:B------:R-:W-:Y:S02]  /*8990*/  FMUL.FTZ R157, R12, R139 ;  /* 0x0000008b0c9d7220 */ /* 0x000fe40000410000 */
[----:B------:R-:W-:-:S02]  /*89a0*/  FMUL.FTZ R199, R9, R140 ;  /* 0x0000008c09c77220 */ /* 0x000fc40000410000 */
[----:B------:R-:W-:Y:S02]  /*89b0*/  FADD.FTZ R141, RZ, R141 ;  /* 0x0000008dff8d7221 */ /* 0x000fe40000010000 */
[----:B------:R-:W-:Y:S02]  /*89c0*/  FADD.FTZ R143, R143, R152 ;  /* 0x000000988f8f7221 */ /* 0x000fe40000010000 */
[----:B------:R-:W-:Y:S02]  /*89d0*/  FFMA.FTZ R162, R164, R147, -R157 ;  /* 0x00000093a4a27223 */ /* 0x000fe4000001089d */
[-C--:B------:R-:W-:Y:S02]  /*89e0*/  FFMA.FTZ R152, R163, R184.reuse, -R199 ;  /* 0x000000b8a3987223 */ /* 0x080fe400000108c7 */
[----:B------:R-:W-:Y:S02]  /*89f0*/  FADD.FTZ R147, R141, R142 ;  /* 0x0000008e8d937221 */ /* 0x000fe40000010000 */
[----:B------:R-:W-:-:S02]  /*8a00*/  FMUL.FTZ R184, R9, R184 ;  /* 0x000000b809b87220 */ /* 0x000fc40000410000 */
[-C--:B------:R-:W-:Y:S02]  /*8a10*/  FMUL.FTZ R157, R132, R19.reuse ;  /* 0x00000013849d7220 */ /* 0x080fe40000410000 */
[-C--:B------:R-:W-:Y:S02]  /*8a20*/  FMUL.FTZ R141, R144, R19.reuse ;  /* 0x00000013908d7220 */ /* 0x080fe40000410000 */
[----:B------:R-:W-:Y:S02]  /*8a30*/  FFMA.FTZ R142, R120, -R19, R159 ;  /* 0x80000013788e7223 */ /* 0x000fe4000001009f */
[----:B------:R-:W-:Y:S02]  /*8a40*/  FFMA.FTZ R184, R163, R140, R184 ;  /* 0x0000008ca3b87223 */ /* 0x000fe400000100b8 */
[C---:B------:R-:W-:Y:S02]  /*8a50*/  FMUL.FTZ R159, R155.reuse, R157 ;  /* 0x0000009d9b9f7220 */ /* 0x040fe40000410000 */
[----:B------:R-:W-:-:S02]  /*8a60*/  FMUL.FTZ R199, R155, R141 ;  /* 0x0000008d9bc77220 */ /* 0x000fc40000410000 */
[----:B------:R-:W-:Y:S02]  /*8a70*/  FFMA.FTZ R178, R126, R178, R201 ;  /* 0x000000b27eb27223 */ /* 0x000fe400000100c9 */
[----:B------:R-:W-:Y:S02]  /*8a80*/  FADD.FTZ R147, R147, R162 ;  /* 0x000000a293937221 */ /* 0x000fe40000010000 */
[----:B------:R-:W-:Y:S02]  /*8a90*/  FMUL.FTZ R126, R181, UR19 ;  /* 0x00000013b57e7c20 */ /* 0x000fe40008410000 */
[----:B------:R-:W-:Y:S02]  /*8aa0*/  FADD.FTZ R143, R143, R184 ;  /* 0x000000b88f8f7221 */ /* 0x000fe40000010000 */
[C---:B------:R-:W-:Y:S02]  /*8ab0*/  FFMA.FTZ R162, R142.reuse, R141, R159 ;  /* 0x0000008d8ea27223 */ /* 0x040fe4000001009f */
[----:B------:R-:W-:-:S02]  /*8ac0*/  FFMA.FTZ R184, R142, R157, -R199 ;  /* 0x0000009d8eb87223 */ /* 0x000fc400000108c7 */
[----:B------:R-:W-:Y:S02]  /*8ad0*/  FADD.FTZ R147, R147, R152 ;  /* 0x0000009893937221 */ /* 0x000fe40000010000 */
[----:B------:R-:W-:Y:S02]  /*8ae0*/  FFMA.FTZ R157, R179, UR18, -R126 ;  /* 0x00000012b39d7c23 */ /* 0x000fe4000801087e */
[-C--:B------:R-:W-:Y:S02]  /*8af0*/  FMUL.FTZ R152, R151, R18.reuse ;  /* 0x0000001297987220 */ /* 0x080fe40000410000 */
[----:B------:R-:W-:Y:S02]  /*8b00*/  FMUL.FTZ R126, R195, R18 ;  /* 0x00000012c37e7220 */ /* 0x000fe40000410000 */
[----:B------:R-:W-:Y:S02]  /*8b10*/  FMUL.FTZ R159, R181, R0 ;  /* 0x00000000b59f7220 */ /* 0x000fe40000410000 */
[----:B------:R-:W-:-:S02]  /*8b20*/  FADD.FTZ R162, R143, R162 ;  /* 0x000000a28fa27221 */ /* 0x000fc40000010000 */
[----:B------:R-:W-:Y:S02]  /*8b30*/  FFMA.FTZ R143, R125, -R18, R158 ;  /* 0x800000127d8f7223 */ /* 0x000fe4000001009e */
[C---:B------:R-:W-:Y:S02]  /*8b40*/  FMUL.FTZ R158, R8.reuse, R152 ;  /* 0x00000098089e7220 */ /* 0x040fe40000410000 */
[----:B------:R-:W-:Y:S02]  /*8b50*/  FMUL.FTZ R201, R8, R126 ;  /* 0x0000007e08c97220 */ /* 0x000fe40000410000 */
[-C--:B------:R-:W-:Y:S02]  /*8b60*/  FFMA.FTZ R182, R133, -R0.reuse, R182 ;  /* 0x8000000085b67223 */ /* 0x080fe400000100b6 */
[----:B------:R-:W-:Y:S02]  /*8b70*/  FMUL.FTZ R203, R179, R0 ;  /* 0x00000000b3cb7220 */ /* 0x000fe40000410000 */
[----:B------:R-:W-:-:S02]  /*8b80*/  FMUL.FTZ R202, R180, R159 ;  /* 0x0000009fb4ca7220 */ /* 0x000fc40000410000 */
[C---:B------:R-:W-:Y:S02]  /*8b90*/  FMUL.FTZ R157, R180.reuse, R157 ;  /* 0x0000009db49d7220 */ /* 0x040fe40000410000 */
[C---:B------:R-:W-:Y:S02]  /*8ba0*/  FFMA.FTZ R199, R143.reuse, R126, R158 ;  /* 0x0000007e8fc77223 */ /* 0x040fe4000001009e */
[----:B------:R-:W-:Y:S02]  /*8bb0*/  FFMA.FTZ R201, R143, R152, -R201 ;  /* 0x000000988fc97223 */ /* 0x000fe400000108c9 */
[-C--:B------:R-:W-:Y:S02]  /*8bc0*/  FMUL.FTZ R180, R180, R203.reuse ;  /* 0x000000cbb4b47220 */ /* 0x080fe40000410000 */
[----:B------:R-:W-:Y:S02]  /*8bd0*/  FFMA.FTZ R158, R182, R203, -R202 ;  /* 0x000000cbb69e7223 */ /* 0x000fe400000108ca */
[----:B------:R-:W-:-:S02]  /*8be0*/  FMUL.FTZ R152, R176, UR19 ;  /* 0x00000013b0987c20 */ /* 0x000fc40008410000 */
[-C--:B------:R-:W-:Y:S02]  /*8bf0*/  FMUL.FTZ R203, R194, R17.reuse ;  /* 0x00000011c2cb7220 */ /* 0x080fe40000410000 */
[----:B------:R-:W-:Y:S02]  /*8c00*/  FADD.FTZ R184, R147, R184 ;  /* 0x000000b893b87221 */ /* 0x000fe40000010000 */
[----:B------:R-:W-:Y:S02]  /*8c10*/  FFMA.FTZ R209, R175, UR18, -R152 ;  /* 0x00000012afd17c23 */ /* 0x000fe40008010898 */
[-C--:B------:R-:W-:Y:S02]  /*8c20*/  FFMA.FTZ R172, R118, -R17.reuse, R172 ;  /* 0x8000001176ac7223 */ /* 0x080fe400000100ac */
[----:B------:R-:W-:Y:S02]  /*8c30*/  FMUL.FTZ R147, R196, R17 ;  /* 0x00000011c4937220 */ /* 0x000fe40000410000 */
[----:B------:R-:W-:-:S02]  /*8c40*/  FMUL.FTZ R152, R10, R203 ;  /* 0x000000cb0a987220 */ /* 0x000fc40000410000 */
[-C--:B------:R-:W-:Y:S02]  /*8c50*/  FMUL.FTZ R205, R176, R62.reuse ;  /* 0x0000003eb0cd7220 */ /* 0x080fe40000410000 */
[----:B------:R-:W-:Y:S02]  /*8c60*/  FMUL.FTZ R211, R175, R62 ;  /* 0x0000003eafd37220 */ /* 0x000fe40000410000 */
[----:B------:R-:W-:Y:S02]  /*8c70*/  FADD.FTZ R199, R162, R199 ;  /* 0x000000c7a2c77221 */ /* 0x000fe40000010000 */
[-C--:B------:R-:W-:Y:S02]  /*8c80*/  FMUL.FTZ R202, R10, R147.reuse ;  /* 0x000000930aca7220 */ /* 0x080fe40000410000 */
[----:B------:R-:W-:Y:S02]  /*8c90*/  FFMA.FTZ R152, R172, R147, R152 ;  /* 0x00000093ac987223 */ /* 0x000fe40000010098 */
[----:B------:R-:W-:-:S02]  /*8ca0*/  FFMA.FTZ R207, R111, R186, R6 ;  /* 0x000000ba6fcf7223 */ /* 0x000fc40000010006 */
[----:B------:R-:W-:Y:S02]  /*8cb0*/  FFMA.FTZ R6, R111, -R188, R7 ;  /* 0x800000bc6f067223 */ /* 0x000fe40000010007 */
[C---:B------:R-:W-:Y:S02]  /*8cc0*/  FMUL.FTZ R7, R188.reuse, R209 ;  /* 0x000000d1bc077220 */ /* 0x040fe40000410000 */
[C---:B------:R-:W-:Y:S02]  /*8cd0*/  FMUL.FTZ R162, R188.reuse, R211 ;  /* 0x000000d3bca27220 */ /* 0x040fe40000410000 */
[----:B------:R-:W-:Y:S02]  /*8ce0*/  FMUL.FTZ R208, R188, R205 ;  /* 0x000000cdbcd07220 */ /* 0x000fe40000410000 */
[----:B------:R-:W-:Y:S02]  /*8cf0*/  FFMA.FTZ R186, R131, -R62, R186 ;  /* 0x8000003e83ba7223 */ /* 0x000fe400000100ba */
[----:B------:R-:W-:-:S02]  /*8d00*/  FFMA.FTZ R203, R172, R203, -R202 ;  /* 0x000000cbaccb7223 */ /* 0x000fc400000108ca */
[----:B------:R-:W-:Y:S02]  /*8d10*/  FADD.FTZ R188, R199, R152 ;  /* 0x00000098c7bc7221 */ /* 0x000fe40000010000 */
[-C--:B------:R-:W-:Y:S02]  /*8d20*/  FMUL.FTZ R202, R193, R16.reuse ;  /* 0x00000010c1ca7220 */ /* 0x080fe40000410000 */
[----:B------:R-:W-:Y:S02]  /*8d30*/  FMUL.FTZ R152, R192, R16 ;  /* 0x00000010c0987220 */ /* 0x000fe40000410000 */
[----:B------:R-:W-:Y:S02]  /*8d40*/  FMUL.FTZ R199, R187, R15 ;  /* 0x0000000fbbc77220 */ /* 0x000fe40000410000 */
[----:B------:R-:W-:Y:S02]  /*8d50*/  FADD.FTZ R74, R205, R74 ;  /* 0x0000004acd4a7221 */ /* 0x000fe40000010000 */
[----:B------:R-:W-:-:S02]  /*8d60*/  FFMA.FTZ R162, R186, R205, R162 ;  /* 0x000000cdbaa27223 */ /* 0x000fc400000100a2 */
[----:B------:R-:W-:Y:S02]  /*8d70*/  FADD.FTZ R184, R184, R201 ;  /* 0x000000c9b8b87221 */ /* 0x000fe40000010000 */
[----:B------:R-:W-:Y:S02]  /*8d80*/  FFMA.FTZ R171, R123, -R16, R171 ;  /* 0x800000107bab7223 */ /* 0x000fe400000100ab */
[-C--:B------:R-:W-:Y:S02]  /*8d90*/  FFMA.FTZ R174, R116, -R15.reuse, R174 ;  /* 0x8000000f74ae7223 */ /* 0x080fe400000100ae */
[C---:B------:R-:W-:Y:S02]  /*8da0*/  FMUL.FTZ R201, R167.reuse, R202 ;  /* 0x000000caa7c97220 */ /* 0x040fe40000410000 */
[----:B------:R-:W-:Y:S02]  /*8db0*/  FMUL.FTZ R204, R167, R152 ;  /* 0x00000098a7cc7220 */ /* 0x000fe40000410000 */
[----:B------:R-:W-:-:S02]  /*8dc0*/  FMUL.FTZ R205, R190, R15 ;  /* 0x0000000fbecd7220 */ /* 0x000fc40000410000 */
[----:B------:R-:W-:Y:S02]  /*8dd0*/  FMUL.FTZ R206, R170, R199 ;  /* 0x000000c7aace7220 */ /* 0x000fe40000410000 */
[C---:B------:R-:W-:Y:S02]  /*8de0*/  FFMA.FTZ R201, R171.reuse, R152, R201 ;  /* 0x00000098abc97223 */ /* 0x040fe400000100c9 */
[----:B------:R-:W-:Y:S02]  /*8df0*/  FFMA.FTZ R204, R171, R202, -R204 ;  /* 0x000000caabcc7223 */ /* 0x000fe400000108cc */
[-C--:B------:R-:W-:Y:S02]  /*8e00*/  FFMA.FTZ R206, R174, R205.reuse, -R206 ;  /* 0x000000cdaece7223 */ /* 0x080fe400000108ce */
[----:B------:R-:W-:Y:S02]  /*8e10*/  FMUL.FTZ R205, R170, R205 ;  /* 0x000000cdaacd7220 */ /* 0x000fe40000410000 */
[----:B------:R-:W-:-:S02]  /*8e20*/  FMUL.FTZ R202, R185, R14 ;  /* 0x0000000eb9ca7220 */ /* 0x000fc40000410000 */
[----:B------:R-:W-:Y:S02]  /*8e30*/  FADD.FTZ R203, R184, R203 ;  /* 0x000000cbb8cb7221 */ /* 0x000fe40000010000 */
[----:B------:R-:W-:Y:S02]  /*8e40*/  FADD.FTZ R188, R188, R201 ;  /* 0x000000c9bcbc7221 */ /* 0x000fe40000010000 */
[-C--:B------:R-:W-:Y:S02]  /*8e50*/  FFMA.FTZ R177, R121, -R14.reuse, R177 ;  /* 0x8000000e79b17223 */ /* 0x080fe400000100b1 */
[----:B------:R-:W-:Y:S02]  /*8e60*/  FMUL.FTZ R184, R183, R14 ;  /* 0x0000000eb7b87220 */ /* 0x000fe40000410000 */
[----:B------:R-:W-:Y:S02]  /*8e70*/  FFMA.FTZ R205, R174, R199, R205 ;  /* 0x000000c7aecd7223 */ /* 0x000fe400000100cd */
[----:B------:R-:W-:-:S02]  /*8e80*/  FMUL.FTZ R201, R173, R202 ;  /* 0x000000caadc97220 */ /* 0x000fc40000410000 */
[----:B------:R-:W-:Y:S02]  /*8e90*/  FADD.FTZ R203, R203, R204 ;  /* 0x000000cccbcb7221 */ /* 0x000fe40000010000 */
[-C--:B------:R-:W-:Y:S02]  /*8ea0*/  FMUL.FTZ R204, R173, R184.reuse ;  /* 0x000000b8adcc7220 */ /* 0x080fe40000410000 */
[----:B------:R-:W-:Y:S02]  /*8eb0*/  FADD.FTZ R188, R188, R205 ;  /* 0x000000cdbcbc7221 */ /* 0x000fe40000010000 */
[C---:B------:R-:W-:Y:S02]  /*8ec0*/  FFMA.FTZ R201, R177.reuse, R184, R201 ;  /* 0x000000b8b1c97223 */ /* 0x040fe400000100c9 */
[----:B------:R-:W-:Y:S02]  /*8ed0*/  FFMA.FTZ R204, R177, R202, -R204 ;  /* 0x000000cab1cc7223 */ /* 0x000fe400000108cc */
[----:B------:R-:W-:-:S02]  /*8ee0*/  FADD.FTZ R203, R203, R206 ;  /* 0x000000cecbcb7221 */ /* 0x000fc40000010000 */
[----:B------:R-:W-:Y:S02]  /*8ef0*/  FADD.FTZ R188, R188, R201 ;  /* 0x000000c9bcbc7221 */ /* 0x000fe40000010000 */
[----:B------:R-:W-:Y:S02]  /*8f00*/  FFMA.FTZ R201, R182, R159, R180 ;  /* 0x0000009fb6c97223 */ /* 0x000fe400000100b4 */
[-C--:B------:R-:W-:Y:S02]  /*8f10*/  FMUL.FTZ R206, R168, R64.reuse ;  /* 0x00000040a8ce7220 */ /* 0x080fe40000410000 */
[----:B------:R-:W-:Y:S02]  /*8f20*/  FADD.FTZ R203, R203, R204 ;  /* 0x000000cccbcb7221 */ /* 0x000fe40000010000 */
[----:B------:R-:W-:Y:S02]  /*8f30*/  FMUL.FTZ R210, R169, R64 ;  /* 0x00000040a9d27220 */ /* 0x000fe40000410000 */
[----:B------:R-:W-:-:S02]  /*8f40*/  FADD.FTZ R201, R188, R201 ;  /* 0x000000c9bcc97221 */ /* 0x000fc40000010000 */
[----:B------:R-:W-:Y:S02]  /*8f50*/  FFMA.FTZ R202, R112, R189, R207 ;  /* 0x000000bd70ca7223 */ /* 0x000fe400000100cf */
[----:B------:R-:W-:Y:S02]  /*8f60*/  FFMA.FTZ R189, R119, -R64, R189 ;  /* 0x8000004077bd7223 */ /* 0x000fe400000100bd */
[----:B------:R-:W-:Y:S02]  /*8f70*/  FMUL.FTZ R207, R191, R206 ;  /* 0x000000cebfcf7220 */ /* 0x000fe40000410000 */
[----:B------:R-:W-:Y:S02]  /*8f80*/  FADD.FTZ R158, R203, R158 ;  /* 0x0000009ecb9e7221 */ /* 0x000fe40000010000 */
[----:B------:R-:W-:Y:S02]  /*8f90*/  FMUL.FTZ R205, R191, R210 ;  /* 0x000000d2bfcd7220 */ /* 0x000fe40000410000 */
[----:B------:R-:W-:-:S02]  /*8fa0*/  FMUL.FTZ R188, R165, R66 ;  /* 0x00000042a5bc7220 */ /* 0x000fc40000410000 */
[----:B------:R-:W-:Y:S02]  /*8fb0*/  FADD.FTZ R203, R201, R4 ;  /* 0x00000004c9cb7221 */ /* 0x000fe40000010000 */
[----:B------:R-:W-:Y:S02]  /*8fc0*/  FFMA.FTZ R210, R189, R210, -R207 ;  /* 0x000000d2bdd27223 */ /* 0x000fe400000108cf */
[----:B------:R-:W-:Y:S02]  /*8fd0*/  FFMA.FTZ R208, R186, R211, -R208 ;  /* 0x000000d3bad07223 */ /* 0x000fe400000108d0 */
[----:B------:R-:W-:Y:S02]  /*8fe0*/  FMUL.FTZ R180, R166, R66 ;  /* 0x00000042a6b47220 */ /* 0x000fe40000410000 */
[----:B------:R-:W-:Y:S02]  /*8ff0*/  FFMA.FTZ R207, R113, R197, R202 ;  /* 0x000000c571cf7223 */ /* 0x000fe400000100ca */
[----:B------:R-:W-:-:S02]  /*9000*/  FADD.FTZ R5, R158, R5 ;  /* 0x000000059e057221 */ /* 0x000fc40000010000 */
[----:B------:R-:W-:Y:S02]  /*9010*/  FFMA.FTZ R128, R115, R94, R128 ;  /* 0x0000005e73807223 */ /* 0x000fe40000010080 */
[----:B------:R-:W-:Y:S02]  /*9020*/  FFMA.FTZ R205, R189, R206, R205 ;  /* 0x000000cebdcd7223 */ /* 0x000fe400000100cd */
[----:B------:R-:W-:Y:S02]  /*9030*/  FFMA.FTZ R197, R117, -R66, R197 ;  /* 0x8000004275c57223 */ /* 0x000fe400000100c5 */
[----:B------:R-:W-:Y:S02]  /*9040*/  FMUL.FTZ R202, R153, R188 ;  /* 0x000000bc99ca7220 */ /* 0x000fe40000410000 */
[----:B------:R-:W-:Y:S02]  /*9050*/  FMUL.FTZ R158, R161, R94 ;  /* 0x0000005ea19e7220 */ /* 0x000fe40000410000 */
[----:B------:R-:W-:-:S02]  /*9060*/  FADD.FTZ R201, RZ, R130 ;  /* 0x00000082ffc97221 */ /* 0x000fc40000010000 */
[----:B------:R-:W-:Y:S02]  /*9070*/  FADD.FTZ R162, R203, R162 ;  /* 0x000000a2cba27221 */ /* 0x000fe40000010000 */
[----:B------:R-:W-:Y:S02]  /*9080*/  FMUL.FTZ R204, R153, R180 ;  /* 0x000000b499cc7220 */ /* 0x000fe40000410000 */
[----:B------:R-:W-:Y:S02]  /*9090*/  FMUL.FTZ R4, R11, R94 ;  /* 0x0000005e0b047220 */ /* 0x000fe40000410000 */
[----:B------:R-:W-:Y:S02]  /*90a0*/  FFMA.FTZ R207, R114, R128, R207 ;  /* 0x0000008072cf7223 */ /* 0x000fe400000100cf */
[----:B------:R-:W-:Y:S02]  /*90b0*/  FADD.FTZ R5, R5, R208 ;  /* 0x000000d005057221 */ /* 0x000fe40000010000 */
[----:B------:R-:W-:-:S02]  /*90c0*/  FFMA.FTZ R209, R197, R180, R202 ;  /* 0x000000b4c5d17223 */ /* 0x000fc400000100ca */
[----:B------:R-:W-:Y:S02]  /*90d0*/  FFMA.FTZ R128, R115, -R94, R128 ;  /* 0x8000005e73807223 */ /* 0x000fe40000010080 */
[----:B------:R-:W-:Y:S02]  /*90e0*/  FMUL.FTZ R211, R201, R158 ;  /* 0x0000009ec9d37220 */ /* 0x000fe40000410000 */
[----:B------:R-:W-:Y:S02]  /*90f0*/  FADD.FTZ R162, R162, R205 ;  /* 0x000000cda2a27221 */ /* 0x000fe40000010000 */
[----:B------:R-:W-:Y:S02]  /*9100*/  FFMA.FTZ R204, R197, R188, -R204 ;  /* 0x000000bcc5cc7223 */ /* 0x000fe400000108cc */
[----:B------:R-:W-:Y:S02]  /*9110*/  FMUL.FTZ R203, R201, R4 ;  /* 0x00000004c9cb7220 */ /* 0x000fe40000410000 */
[----:B------:R-:W-:-:S02]  /*9120*/  FADD.FTZ R5, R5, R210 ;  /* 0x000000d205057221 */ /* 0x000fc40000010000 */
[----:B------:R-:W-:Y:S02]  /*9130*/  FFMA.FTZ R211, R128, R4, R211 ;  /* 0x0000000480d37223 */ /* 0x000fe400000100d3 */
[----:B------:R-:W-:Y:S02]  /*9140*/  FADD.FTZ R162, R162, R209 ;  /* 0x000000d1a2a27221 */ /* 0x000fe40000010000 */
[----:B------:R-:W-:Y:S02]  /*9150*/  FADD.FTZ R71, R4, R71 ;  /* 0x0000004704477221 */ /* 0x000fe40000010000 */
[----:B------:R-:W-:Y:S02]  /*9160*/  FFMA.FTZ R4, R128, R158, -R203 ;  /* 0x0000009e80047223 */ /* 0x000fe400000108cb */
[----:B------:R-:W-:Y:S01]  /*9170*/  FADD.FTZ R5, R5, R204 ;  /* 0x000000cc05057221 */ /* 0x000fe20000010000 */
[----:B------:R-:W-:Y:S01]  /*9180*/  SHFL.DOWN PT, R203, R207, 0x1, 0x1f ;  /* 0x08201f00cfcb7f89 */ /* 0x000fe200000e0000 */
[----:B------:R-:W-:-:S02]  /*9190*/  FFMA.FTZ R6, R112, -R191, R6 ;  /* 0x800000bf70067223 */ /* 0x000fc40000010006 */
[----:B------:R-:W-:Y:S02]  /*91a0*/  FADD.FTZ R162, R162, R211 ;  /* 0x000000d3a2a27221 */ /* 0x000fe40000010000 */
[----:B------:R-:W-:Y:S02]  /*91b0*/  FADD.FTZ R5, R5, R4 ;  /* 0x0000000405057221 */ /* 0x000fe40000010000 */
[----:B------:R-:W-:Y:S02]  /*91c0*/  FFMA.FTZ R6, R113, -R153, R6 ;  /* 0x8000009971067223 */ /* 0x000fe40000010006 */
[----:B------:R-:W-:Y:S02]  /*91d0*/  FMUL.FTZ R4, R179, UR19 ;  /* 0x00000013b3047c20 */ /* 0x000fe40008410000 */
[----:B------:R-:W0:Y:S01]  /*91e0*/  SHFL.DOWN PT, R179, R162, 0x1, 0x1f ;  /* 0x08201f00a2b37f89 */ /* 0x000e2200000e0000 */
[----:B------:R-:W-:Y:S02]  /*91f0*/  FFMA.FTZ R158, R114, -R201, R6 ;  /* 0x800000c9729e7223 */ /* 0x000fe40000010006 */
[----:B------:R-:W-:-:S02]  /*9200*/  FFMA.FTZ R4, R181, UR18, R4 ;  /* 0x00000012b5047c23 */ /* 0x000fc40008010004 */
[----:B------:R-:W-:Y:S01]  /*9210*/  FADD.FTZ R72, R180, R72 ;  /* 0x00000048b4487221 */ /* 0x000fe20000010000 */
        /* <DEDUP_REMOVED lines=9> */
[----:B------:R-:W-:Y:S01]  /*92b0*/  FFMA.FTZ R130, R185, UR18, -R4 ;  /* 0x00000012b9827c23 */ /* 0x000fe20008010804 */
[----:B------:R-:W-:Y:S01]  /*92c0*/  MOV R4, R162 ;  /* 0x000000a200047202 */ /* 0x000fe20000000f00 */
[----:B------:R-:W-:Y:S02]  /*92d0*/  FFMA.FTZ R7, R131, R176, R7 ;  /* 0x000000b083077223 */ /* 0x000fe40000010007 */
[----:B------:R-:W-:Y:S02]  /*92e0*/  FFMA.FTZ R6, R169, UR18, -R6 ;  /* 0x00000012a9067c23 */ /* 0x000fe40008010806 */
[----:B0-----:R-:W-:-:S02]  /*92f0*/  @!P0 FADD.FTZ R4, R4, R179 ;  /* 0x000000b304048221 */ /* 0x001fc40000010000 */
[----:B------:R-:W-:Y:S01]  /*9300*/  FADD.FTZ R68, R7, R68 ;  /* 0x0000004407447221 */ /* 0x000fe20000010000 */
[----:B------:R-:W-:Y:S01]  /*9310*/  MOV R7, R158 ;  /* 0x0000009e00077202 */ /* 0x000fe20000000f00 */
[----:B------:R-:W-:Y:S01]  /*9320*/  FMUL.FTZ R191, R191, R6 ;  /* 0x00000006bfbf7220 */ /* 0x000fe20000410000 */
[----:B------:R-:W-:Y:S01]  /*9330*/  MOV R6, R207 ;  /* 0x000000cf00067202 */ /* 0x000fe20000000f00 */
[----:B------:R-:W0:Y:S01]  /*9340*/  SHFL.DOWN PT, R131, R4, 0x2, 0x1f ;  /* 0x08401f0004837f89 */ /* 0x000e2200000e0000 */
[----:B-1----:R-:W-:Y:S02]  /*9350*/  @!P0 FADD.FTZ R5, R5, R180 ;  /* 0x000000b405058221 */ /* 0x002fe40000010000 */
[----:B------:R-:W-:Y:S02]  /*9360*/  @!P0 FADD.FTZ R7, R7, R188 ;  /* 0x000000bc07078221 */ /* 0x000fe40000010000 */
[----:B------:R-:W-:Y:S01]  /*9370*/  @!P0 FADD.FTZ R6, R6, R203 ;  /* 0x000000cb06068221 */ /* 0x000fe20000010000 */
[----:B------:R-:W1:Y:S01]  /*9380*/  SHFL.DOWN PT, R176, R5, 0x2, 0x1f ;  /* 0x08401f0005b07f89 */ /* 0x000e6200000e0000 */
[----:B------:R-:W-:Y:S01]  /*9390*/  FADD.FTZ R67, R178, R67 ;  /* 0x00000043b2437221 */ /* 0x000fe20000010000 */
[----:B------:R-:W-:Y:S01]  /*93a0*/  ISETP.GT.AND P0, PT, R58, 0x1d, PT ;  /* 0x0000001d3a00780c */ /* 0x000fe20003f04270 */
[----:B------:R-:W-:Y:S01]  /*93b0*/  FMUL.FTZ R173, R173, R130 ;  /* 0x00000082adad7220 */ /* 0x000fe20000410000 */
[----:B------:R-:W2:Y:S01]  /*93c0*/  SHFL.DOWN PT, R157, R6, 0x2, 0x1f ;  /* 0x08401f00069d7f89 */ /* 0x000ea200000e0000 */
[----:B------:R-:W-:-:S02]  /*93d0*/  FMUL.FTZ R130, R185, UR19 ;  /* 0x00000013b9827c20 */ /* 0x000fc40008410000 */
[----:B------:R-:W-:Y:S01]  /*93e0*/  FMUL.FTZ R169, R169, UR19 ;  /* 0x00000013a9a97c20 */ /* 0x000fe20008410000 */
[----:B------:R-:W3:Y:S01]  /*93f0*/  SHFL.DOWN PT, R178, R7, 0x2, 0x1f ;  /* 0x08401f0007b27f89 */ /* 0x000ee200000e0000 */
[----:B------:R-:W-:Y:S02]  /*9400*/  FFMA.FTZ R130, R183, UR18, R130 ;  /* 0x00000012b7827c23 */ /* 0x000fe40008010082 */
[----:B------:R-:W-:Y:S02]  /*9410*/  FMUL.FTZ R162, R166, UR19 ;  /* 0x00000013a6a27c20 */ /* 0x000fe40008410000 */
[----:B------:R-:W-:Y:S02]  /*9420*/  FFMA.FTZ R158, R168, UR18, R169 ;  /* 0x00000012a89e7c23 */ /* 0x000fe400080100a9 */
[----:B------:R-:W-:Y:S02]  /*9430*/  FFMA.FTZ R130, R177, R130, R173 ;  /* 0x00000082b1827223 */ /* 0x000fe400000100ad */
[----:B------:R-:W-:-:S02]  /*9440*/  FFMA.FTZ R162, R165, UR18, -R162 ;  /* 0x00000012a5a27c23 */ /* 0x000fc400080108a2 */
[----:B0-----:R-:W-:Y:S02]  /*9450*/  @!P0 FADD.FTZ R4, R4, R131 ;  /* 0x0000008304048221 */ /* 0x001fe40000010000 */
[----:B------:R-:W-:Y:S02]  /*9460*/  FMUL.FTZ R165, R165, UR19 ;  /* 0x00000013a5a57c20 */ /* 0x000fe40008410000 */
[----:B------:R-:W-:Y:S01]  /*9470*/  FFMA.FTZ R158, R189, R158, R191 ;  /* 0x0000009ebd9e7223 */ /* 0x000fe200000100bf */
[----:B------:R-:W0:Y:S01]  /*9480*/  SHFL.DOWN PT, R131, R4, 0x4, 0x1f ;  /* 0x08801f0004837f89 */ /* 0x000e2200000e0000 */
[----:B------:R-:W-:Y:S02]  /*9490*/  FFMA.FTZ R121, R121, R183, R130 ;  /* 0x000000b779797223 */ /* 0x000fe40000010082 */
[----:B-1----:R-:W-:Y:S02]  /*94a0*/  @!P0 FADD.FTZ R5, R5, R176 ;  /* 0x000000b005058221 */ /* 0x002fe40000010000 */
[----:B--2---:R-:W-:-:S02]  /*94b0*/  @!P0 FADD.FTZ R6, R6, R157 ;  /* 0x0000009d06068221 */ /* 0x004fc40000010000 */
[----:B------:R-:W-:Y:S02]  /*94c0*/  FMUL.FTZ R162, R153, R162 ;  /* 0x000000a299a27220 */ /* 0x000fe40000410000 */
[----:B---3--:R-:W-:Y:S01]  /*94d0*/  @!P0 FADD.FTZ R7, R7, R178 ;  /* 0x000000b207078221 */ /* 0x008fe20000010000 */
[----:B------:R-:W-:Y:S01]  /*94e0*/  ISETP.GT.AND P0, PT, R58, 0x1b, PT ;  /* 0x0000001b3a00780c */ /* 0x000fe20003f04270 */
[----:B------:R-:W-:Y:S02]  /*94f0*/  FFMA.FTZ R130, R166, UR18, R165 ;  /* 0x00000012a6827c23 */ /* 0x000fe400080100a5 */
[----:B------:R-:W-:Y:S01]  /*9500*/  FADD.FTZ R100, R133, R100 ;  /* 0x0000006485647221 */ /* 0x000fe20000010000 */
[----:B------:R-:W-:Y:S01]  /*9510*/  SHFL.DOWN PT, R176, R7, 0x4, 0x1f ;  /* 0x08801f0007b07f89 */ /* 0x000fe200000e0000 */
[----:B------:R-:W-:Y:S02]  /*9520*/  FFMA.FTZ R158, R119, R168, R158 ;  /* 0x000000a8779e7223 */ /* 0x000fe4000001009e */
[----:B------:R-:W-:Y:S01]  /*9530*/  FFMA.FTZ R162, R197, R130, R162 ;  /* 0x00000082c5a27223 */ /* 0x000fe200000100a2 */
[----:B------:R-:W1:Y:S01]  /*9540*/  SHFL.DOWN PT, R133, R6, 0x4, 0x1f ;  /* 0x08801f0006857f89 */ /* 0x000e6200000e0000 */
[----:B------:R-:W-:-:S02]  /*9550*/  FMUL.FTZ R130, R11, UR19 ;  /* 0x000000130b827c20 */ /* 0x000fc40008410000 */
[----:B------:R-:W-:Y:S01]  /*9560*/  FMUL.FTZ R119, R187, UR19 ;  /* 0x00000013bb777c20 */ /* 0x000fe20008410000 */
[----:B------:R-:W2:Y:S01]  /*9570*/  SHFL.DOWN PT, R168, R5, 0x4, 0x1f ;  /* 0x08801f0005a87f89 */ /* 0x000ea200000e0000 */
[----:B------:R-:W-:Y:S02]  /*9580*/  FADD.FTZ R69, R158, R69 ;  /* 0x000000459e457221 */ /* 0x000fe40000010000 */
[----:B------:R-:W-:Y:S02]  /*9590*/  FFMA.FTZ R158, R161, UR18, -R130 ;  /* 0x00000012a19e7c23 */ /* 0x000fe40008010882 */
[C---:B------:R-:W-:Y:S02]  /*95a0*/  FFMA.FTZ R119, R190.reuse, UR18, -R119 ;  /* 0x00000012be777c23 */ /* 0x040fe40008010877 */
[----:B------:R-:W-:Y:S02]  /*95b0*/  FMUL.FTZ R190, R190, UR19 ;  /* 0x00000013bebe7c20 */ /* 0x000fe40008410000 */
[----:B------:R-:W-:-:S02]  /*95c0*/  FMUL.FTZ R201, R201, R158 ;  /* 0x0000009ec9c97220 */ /* 0x000fc40000410000 */
[----:B------:R-:W-:Y:S02]  /*95d0*/  FMUL.FTZ R170, R170, R119 ;  /* 0x00000077aaaa7220 */ /* 0x000fe40000410000 */
[----:B------:R-:W-:Y:S02]  /*95e0*/  FMUL.FTZ R130, R192, UR19 ;  /* 0x00000013c0827c20 */ /* 0x000fe40008410000 */
[----:B------:R-:W-:Y:S02]  /*95f0*/  FMUL.FTZ R158, R161, UR19 ;  /* 0x00000013a19e7c20 */ /* 0x000fe40008410000 */
[----:B------:R-:W-:Y:S02]  /*9600*/  FFMA.FTZ R119, R187, UR18, R190 ;  /* 0x00000012bb777c23 */ /* 0x000fe400080100be */
[----:B------:R-:W-:Y:S02]  /*9610*/  FADD.FTZ R98, R121, R98 ;  /* 0x0000006279627221 */ /* 0x000fe40000010000 */
[----:B------:R-:W-:-:S02]  /*9620*/  FFMA.FTZ R130, R193, UR18, -R130 ;  /* 0x00000012c1827c23 */ /* 0x000fc40008010882 */
[----:B------:R-:W-:Y:S02]  /*9630*/  FFMA.FTZ R121, R11, UR18, R158 ;  /* 0x000000120b797c23 */ /* 0x000fe4000801009e */
[----:B------:R-:W-:Y:S02]  /*9640*/  FFMA.FTZ R119, R174, R119, R170 ;  /* 0x00000077ae777223 */ /* 0x000fe400000100aa */
[----:B------:R-:W-:Y:S02]  /*9650*/  FMUL.FTZ R193, R193, UR19 ;  /* 0x00000013c1c17c20 */ /* 0x000fe40008410000 */
[----:B0-----:R-:W-:Y:S02]  /*9660*/  @!P0 FADD.FTZ R4, R4, R131 ;  /* 0x0000008304048221 */ /* 0x001fe40000010000 */
[----:B------:R-:W-:Y:S02]  /*9670*/  FMUL.FTZ R167, R167, R130 ;  /* 0x00000082a7a77220 */ /* 0x000fe40000410000 */
[----:B------:R-:W-:-:S02]  /*9680*/  FFMA.FTZ R128, R128, R121, R201 ;  /* 0x0000007980807223 */ /* 0x000fc400000100c9 */
[----:B------:R-:W-:Y:S02]  /*9690*/  FFMA.FTZ R130, R192, UR18, R193 ;  /* 0x00000012c0827c23 */ /* 0x000fe400080100c1 */
[----:B------:R-:W-:Y:S02]  /*96a0*/  FFMA.FTZ R116, R116, R187, R119 ;  /* 0x000000bb74747223 */ /* 0x000fe40000010077 */
[----:B------:R-:W0:Y:S01]  /*96b0*/  SHFL.DOWN PT, R119, R4, 0x8, 0x1f ;  /* 0x09001f0004777f89 */ /* 0x000e2200000e0000 */
[----:B------:R-:W-:Y:S02]  /*96c0*/  FFMA.FTZ R128, R115, R11, R128 ;  /* 0x0000000b73807223 */ /* 0x000fe40000010080 */
[----:B------:R-:W-:Y:S02]  /*96d0*/  FFMA.FTZ R130, R171, R130, R167 ;  /* 0x00000082ab827223 */ /* 0x000fe400000100a7 */
[----:B------:R-:W-:Y:S02]  /*96e0*/  FMUL.FTZ R11, R196, UR19 ;  /* 0x00000013c40b7c20 */ /* 0x000fe40008410000 */
[----:B-1----:R-:W-:-:S02]  /*96f0*/  @!P0 FADD.FTZ R6, R6, R133 ;  /* 0x0000008506068221 */ /* 0x002fc40000010000 */
[----:B------:R-:W-:Y:S02]  /*9700*/  @!P0 FADD.FTZ R7, R7, R176 ;  /* 0x000000b007078221 */ /* 0x000fe40000010000 */
[----:B--2---:R-:W-:Y:S01]  /*9710*/  @!P0 FADD.FTZ R5, R5, R168 ;  /* 0x000000a805058221 */ /* 0x004fe20000010000 */
[----:B------:R-:W1:Y:S01]  /*9720*/  SHFL.DOWN PT, R121, R6, 0x8, 0x1f ;  /* 0x09001f0006797f89 */ /* 0x000e6200000e0000 */
[----:B------:R-:W-:Y:S01]  /*9730*/  FFMA.FTZ R117, R117, R166, R162 ;  /* 0x000000a675757223 */ /* 0x000fe200000100a2 */
[----:B------:R-:W-:Y:S01]  /*9740*/  ISETP.GT.AND P0, PT, R58, 0x17, PT ;  /* 0x000000173a00780c */ /* 0x000fe20003f04270 */
[----:B------:R-:W-:Y:S02]  /*9750*/  FFMA.FTZ R115, R194, UR18, -R11 ;  /* 0x00000012c2737c23 */ /* 0x000fe4000801080b */
[----:B------:R-:W-:Y:S02]  /*9760*/  FADD.FTZ R79, R152, R79 ;  /* 0x0000004f984f7221 */ /* 0x000fe40000010000 */
[----:B------:R-:W-:Y:S01]  /*9770*/  FADD.FTZ R95, R116, R95 ;  /* 0x0000005f745f7221 */ /* 0x000fe20000010000 */
[----:B------:R-:W2:Y:S01]  /*9780*/  SHFL.DOWN PT, R152, R7, 0x8, 0x1f ;  /* 0x09001f0007987f89 */ /* 0x000ea200000e0000 */
[----:B------:R-:W-:-:S02]  /*9790*/  FFMA.FTZ R123, R123, R192, R130 ;  /* 0x000000c07b7b7223 */ /* 0x000fc40000010082 */
[----:B------:R-:W-:Y:S01]  /*97a0*/  FMUL.FTZ R11, R194, UR19 ;  /* 0x00000013c20b7c20 */ /* 0x000fe20008410000 */
[----:B------:R-:W3:Y:S01]  /*97b0*/  SHFL.DOWN PT, R130, R5, 0x8, 0x1f ;  /* 0x09001f0005827f89 */ /* 0x000ee200000e0000 */
[----:B------:R-:W-:Y:S02]  /*97c0*/  FMUL.FTZ R116, R195, UR19 ;  /* 0x00000013c3747c20 */ /* 0x000fe40008410000 */
[----:B------:R-:W-:Y:S02]  /*97d0*/  FADD.FTZ R70, R117, R70 ;  /* 0x0000004675467221 */ /* 0x000fe40000010000 */
[----:B------:R-:W-:Y:S02]  /*97e0*/  FMUL.FTZ R117, R10, R115 ;  /* 0x000000730a757220 */ /* 0x000fe40000410000 */
[----:B------:R-:W-:Y:S02]  /*97f0*/  FFMA.FTZ R115, R196, UR18, R11 ;  /* 0x00000012c4737c23 */ /* 0x000fe4000801000b */
[----:B------:R-:W-:-:S02]  /*9800*/  FFMA.FTZ R11, R151, UR18, -R116 ;  /* 0x00000012970b7c23 */ /* 0x000fc40008010874 */
[----:B------:R-:W-:Y:S02]  /*9810*/  FMUL.FTZ R10, R151, UR19 ;  /* 0x00000013970a7c20 */ /* 0x000fe40008410000 */
[----:B------:R-:W-:Y:S02]  /*9820*/  FMUL.FTZ R8, R8, R11 ;  /* 0x0000000b08087220 */ /* 0x000fe40000410000 */
[----:B------:R-:W-:Y:S02]  /*9830*/  FFMA.FTZ R10, R195, UR18, R10 ;  /* 0x00000012c30a7c23 */ /* 0x000fe4000801000a */
[----:B------:R-:W-:Y:S02]  /*9840*/  FMUL.FTZ R11, R144, UR19 ;  /* 0x00000013900b7c20 */ /* 0x000fe40008410000 */
[----:B------:R-:W-:Y:S02]  /*9850*/  FFMA.FTZ R10, R143, R10, R8 ;  /* 0x0000000a8f0a7223 */ /* 0x000fe40000010008 */
[----:B------:R-:W-:-:S02]  /*9860*/  FFMA.FTZ R8, R132, UR18, -R11 ;  /* 0x0000001284087c23 */ /* 0x000fc4000801080b */
[----:B------:R-:W-:Y:S02]  /*9870*/  FFMA.FTZ R115, R172, R115, R117 ;  /* 0x00000073ac737223 */ /* 0x000fe40000010075 */
[----:B0-----:R-:W-:Y:S02]  /*9880*/  @!P0 FADD.FTZ R4, R4, R119 ;  /* 0x0000007704048221 */ /* 0x001fe40000010000 */
[----:B------:R-:W-:Y:S02]  /*9890*/  FMUL.FTZ R155, R155, R8 ;  /* 0x000000089b9b7220 */ /* 0x000fe40000410000 */
[----:B------:R-:W-:Y:S02]  /*98a0*/  FMUL.FTZ R8, R146, UR19 ;  /* 0x0000001392087c20 */ /* 0x000fe40008410000 */
[----:B------:R-:W-:Y:S02]  /*98b0*/  FFMA.FTZ R118, R118, R196, R115 ;  /* 0x000000c476767223 */ /* 0x000fe40000010073 */
[----:B------:R-:W0:Y:S01]  /*98c0*/  SHFL.DOWN PT, R115, R4, 0x10, 0x1f ;  /* 0x0a001f0004737f89 */ /* 0x000e2200000e0000 */
[----:B------:R-:W-:-:S02]  /*98d0*/  FFMA.FTZ R8, R145, UR18, -R8 ;  /* 0x0000001291087c23 */ /* 0x000fc40008010808 */
[----:B------:R-:W-:Y:S02]  /*98e0*/  FMUL.FTZ R145, R145, UR19 ;  /* 0x0000001391917c20 */ /* 0x000fe40008410000 */
[----:B-1----:R-:W-:Y:S02]  /*98f0*/  @!P0 FADD.FTZ R6, R6, R121 ;  /* 0x0000007906068221 */ /* 0x002fe40000010000 */
[----:B--2---:R-:W-:Y:S02]  /*9900*/  @!P0 FADD.FTZ R7, R7, R152 ;  /* 0x0000009807078221 */ /* 0x004fe40000010000 */
[----:B---3--:R-:W-:Y:S01]  /*9910*/  @!P0 FADD.FTZ R5, R5, R130 ;  /* 0x0000008205058221 */ /* 0x008fe20000010000 */
[----:B------:R-:W1:Y:S01]  /*9920*/  SHFL.DOWN PT, R117, R6, 0x10, 0x1f ;  /* 0x0a001f0006757f89 */ /* 0x000e6200000e0000 */
[----:B------:R-:W-:Y:S01]  /*9930*/  FMUL.FTZ R9, R9, R8 ;  /* 0x0000000809097220 */ /* 0x000fe20000410000 */
[----:B------:R-:W-:Y:S01]  /*9940*/  ISETP.GT.AND P0, PT, R58, 0xf, PT ;  /* 0x0000000f3a00780c */ /* 0x000fe20003f04270 */
[----:B------:R-:W-:Y:S01]  /*9950*/  FFMA.FTZ R8, R146, UR18, R145 ;  /* 0x0000001292087c23 */ /* 0x000fe20008010091 */
[----:B------:R-:W2:Y:S01]  /*9960*/  SHFL.DOWN PT, R116, R7, 0x10, 0x1f ;  /* 0x0a001f0007747f89 */ /* 0x000ea200000e0000 */
[----:B------:R-:W-:-:S02]  /*9970*/  FFMA.FTZ R125, R125, R195, R10 ;  /* 0x000000c37d7d7223 */ /* 0x000fc4000001000a */
[----:B------:R-:W-:Y:S01]  /*9980*/  FFMA.FTZ R8, R163, R8, R9 ;  /* 0x00000008a3087223 */ /* 0x000fe20000010009 */
[----:B------:R-:W3:Y:S01]  /*9990*/  SHFL.DOWN PT, R10, R5, 0x10, 0x1f ;  /* 0x0a001f00050a7f89 */ /* 0x000ee200000e0000 */
[----:B------:R-:W-:Y:S02]  /*99a0*/  FMUL.FTZ R11, R132, UR19 ;  /* 0x00000013840b7c20 */ /* 0x000fe40008410000 */
[----:B------:R-:W-:Y:S02]  /*99b0*/  FMUL.FTZ R9, R148, UR19 ;  /* 0x0000001394097c20 */ /* 0x000fe40008410000 */
[----:B------:R-:W-:Y:S02]  /*99c0*/  FFMA.FTZ R11, R144, UR18, R11 ;  /* 0x00000012900b7c23 */ /* 0x000fe4000801000b */
[----:B------:R-:W-:Y:S02]  /*99d0*/  FFMA.FTZ R9, R134, UR18, -R9 ;  /* 0x0000001286097c23 */ /* 0x000fe40008010809 */
[----:B------:R-:W-:-:S02]  /*99e0*/  FFMA.FTZ R11, R142, R11, R155 ;  /* 0x0000000b8e0b7223 */ /* 0x000fc4000001009b */
[----:B------:R-:W-:Y:S02]  /*99f0*/  FFMA.FTZ R127, R127, R146, R8 ;  /* 0x000000927f7f7223 */ /* 0x000fe40000010008 */
[----:B------:R-:W-:Y:S02]  /*9a00*/  FMUL.FTZ R12, R12, R9 ;  /* 0x000000090c0c7220 */ /* 0x000fe40000410000 */
[----:B------:R-:W-:Y:S02]  /*9a10*/  FMUL.FTZ R8, R150, UR19 ;  /* 0x0000001396087c20 */ /* 0x000fe40008410000 */
[----:B------:R-:W-:Y:S02]  /*9a20*/  FMUL.FTZ R9, R13, UR19 ;  /* 0x000000130d097c20 */ /* 0x000fe40008410000 */
[----:B------:R-:W-:Y:S02]  /*9a30*/  FFMA.FTZ R120, R120, R144, R11 ;  /* 0x0000009078787223 */ /* 0x000fe4000001000b */
[----:B------:R-:W-:-:S02]  /*9a40*/  FFMA.FTZ R11, R149, UR18, -R8 ;  /* 0x00000012950b7c23 */ /* 0x000fc40008010808 */
[----:B0-----:R-:W-:Y:S02]  /*9a50*/  @!P0 FADD.FTZ R4, R4, R115 ;  /* 0x0000007304048221 */ /* 0x001fe40000010000 */
[----:B------:R-:W-:Y:S02]  /*9a60*/  FFMA.FTZ R9, R138, UR18, -R9 ;  /* 0x000000128a097c23 */ /* 0x000fe40008010809 */
[----:B------:R-:W-:Y:S02]  /*9a70*/  FMUL.FTZ R115, R134, UR19 ;  /* 0x0000001386737c20 */ /* 0x000fe40008410000 */
[----:B------:R-:W-:Y:S02]  /*9a80*/  FMUL.FTZ R149, R149, UR19 ;  /* 0x0000001395957c20 */ /* 0x000fe40008410000 */
[----:B------:R-:W-:Y:S02]  /*9a90*/  FMUL.FTZ R138, R138, UR19 ;  /* 0x000000138a8a7c20 */ /* 0x000fe40008410000 */
[----:B------:R-:W-:-:S02]  /*9aa0*/  FMUL.FTZ R154, R154, R9 ;  /* 0x000000099a9a7220 */ /* 0x000fc40000410000 */
[----:B------:R-:W-:Y:S02]  /*9ab0*/  FMUL.FTZ R11, R156, R11 ;  /* 0x0000000b9c0b7220 */ /* 0x000fe40000410000 */
[----:B------:R-:W-:Y:S02]  /*9ac0*/  FFMA.FTZ R115, R148, UR18, R115 ;  /* 0x0000001294737c23 */ /* 0x000fe40008010073 */
[----:B------:R-:W-:Y:S02]  /*9ad0*/  FFMA.FTZ R8, R150, UR18, R149 ;  /* 0x0000001296087c23 */ /* 0x000fe40008010095 */
[----:B------:R-:W-:Y:S02]  /*9ae0*/  FFMA.FTZ R9, R13, UR18, R138 ;  /* 0x000000120d097c23 */ /* 0x000fe4000801008a */
[----:B-1----:R-:W-:Y:S02]  /*9af0*/  @!P0 FADD.FTZ R6, R6, R117 ;  /* 0x0000007506068221 */ /* 0x002fe40000010000 */
[----:B--2---:R-:W-:-:S02]  /*9b00*/  @!P0 FADD.FTZ R7, R7, R116 ;  /* 0x0000007407078221 */ /* 0x004fc40000010000 */
[----:B---3--:R-:W-:Y:S02]  /*9b10*/  @!P0 FADD.FTZ R5, R5, R10 ;  /* 0x0000000a05058221 */ /* 0x008fe40000010000 */
[----:B------:R-:W-:Y:S02]  /*9b20*/  FFMA.FTZ R115, R164, R115, R12 ;  /* 0x00000073a4737223 */ /* 0x000fe4000001000c */
[----:B------:R-:W-:Y:S01]  /*9b30*/  FFMA.FTZ R8, R137, R8, R11 ;  /* 0x0000000889087223 */ /* 0x000fe2000001000b */
[----:B------:R0:W-:Y:S01]  /*9b40*/  @!P1 STS.128 [0x440], R4 ;  /* 0x00044004ff009388 */ /* 0x0001e20000000c00 */
        /* <DEDUP_REMOVED lines=37> */
.L_x_8214:
[----:B0-----:R-:W-:Y:S05]  /*9da0*/  BSYNC B0 ;  /* 0x0000000000007941 */ /* 0x001fea0003800000 */
.L_x_8213:
        /* <DEDUP_REMOVED lines=20> */
.L_x_8200:
[----:B------:R-:W-:Y:S01]  /*9ef0*/  BAR.SYNC.DEFER_BLOCKING 0x0 ;  /* 0x0000000000007b1d */ /* 0x000fe20000010000 */
[C---:B------:R-:W-:Y:S02]  /*9f00*/  LOP3.LUT R17, R56.reuse, 0x20, RZ, 0xfc, !PT ;  /* 0x0000002038117812 */ /* 0x040fe400078efcff */
[C---:B------:R-:W-:Y:S02]  /*9f10*/  LOP3.LUT R16, R56.reuse, 0x40, RZ, 0xfc, !PT ;  /* 0x0000004038107812 */ /* 0x040fe400078efcff */
[C---:B------:R-:W-:Y:S01]  /*9f20*/  LOP3.LUT R15, R56.reuse, 0x60, RZ, 0xfc, !PT ;  /* 0x00000060380f7812 */ /* 0x040fe200078efcff */
[----:B------:R-:W-:Y:S01]  /*9f30*/  ULDC UR23, c[0x0][0x168] ;  /* 0x00005a0000177ab9 */ /* 0x000fe20000000800 */
[----:B------:R-:W-:Y:S01]  /*9f40*/  PRMT R18, RZ, 0x7610, R18 ;  /* 0x00007610ff127816 */ /* 0x000fe20000000012 */
[----:B------:R-:W-:Y:S01]  /*9f50*/  UIADD3 UR23, -UR43, UR23, URZ ;  /* 0x000000172b177290 */ /* 0x000fe2000fffe13f */
[C---:B------:R-:W-:Y:S01]  /*9f60*/  LOP3.LUT R14, R56.reuse, 0x80, RZ, 0xfc, !PT ;  /* 0x00000080380e7812 */ /* 0x040fe200078efcff */
[----:B------:R-:W-:Y:S01]  /*9f70*/  ULDC.64 UR8, c[0x0][0x2d8] ;  /* 0x0000b60000087ab9 */ /* 0x000fe20000000a00 */
[----:B------:R-:W-:Y:S01]  /*9f80*/  PRMT R19, RZ, 0x7610, R19 ;  /* 0x00007610ff137816 */ /* 0x000fe20000000013 */
[----:B------:R-:W-:Y:S01]  /*9f90*/  ULDC.64 UR34, c[0x0][0x2f8] ;  /* 0x0000be0000227ab9 */ /* 0x000fe20000000a00 */
[----:B------:R-:W-:-:S02]  /*9fa0*/  LOP3.LUT R13, R56, 0xa0, RZ, 0xfc, !PT ;  /* 0x000000a0380d7812 */ /* 0x000fc400078efcff */
[C---:B------:R-:W-:Y:S02]  /*9fb0*/  ISETP.GE.AND P2, PT, R56.reuse, UR23, PT ;  /* 0x0000001738007c0c */ /* 0x040fe4000bf46270 */
[----:B------:R-:W-:Y:S02]  /*9fc0*/  ISETP.GE.AND P1, PT, R17, UR23, PT ;  /* 0x0000001711007c0c */ /* 0x000fe4000bf26270 */
[----:B------:R-:W-:Y:S02]  /*9fd0*/  LOP3.LUT R12, R56, 0xc0, RZ, 0xfc, !PT ;  /* 0x000000c0380c7812 */ /* 0x000fe400078efcff */
[----:B------:R-:W-:Y:S02]  /*9fe0*/  ISETP.GE.AND P0, PT, R16, UR23, PT ;  /* 0x0000001710007c0c */ /* 0x000fe4000bf06270 */
[----:B------:R-:W-:Y:S02]  /*9ff0*/  LOP3.LUT R11, R56, 0xe0, RZ, 0xfc, !PT ;  /* 0x000000e0380b7812 */ /* 0x000fe400078efcff */
[----:B------:R-:W-:-:S02]  /*a000*/  ISETP.GE.AND P4, PT, R15, UR23, PT ;  /* 0x000000170f007c0c */ /* 0x000fc4000bf86270 */
[----:B------:R-:W-:Y:S01]  /*a010*/  LOP3.LUT R10, R56, 0x100, RZ, 0xfc, !PT ;  /* 0x00000100380a7812 */ /* 0x000fe200078efcff */
[----:B------:R-:W2:Y:S01]  /*a020*/  @!P2 LDG.E.U16 R18, [R2.64] ;  /* 0x000000200212a981 */ /* 0x000ea2000c1e1500 */
[----:B------:R-:W-:Y:S02]  /*a030*/  ISETP.GE.AND P6, PT, R14, UR23, PT ;  /* 0x000000170e007c0c */ /* 0x000fe4000bfc6270 */
[----:B------:R-:W-:Y:S01]  /*a040*/  ISETP.GE.AND P5, PT, R13, UR23, PT ;  /* 0x000000170d007c0c */ /* 0x000fe2000bfa6270 */
[----:B------:R-:W3:Y:S01]  /*a050*/  @!P1 LDG.E.U16 R19, [R2.64+0x40] ;  /* 0x0000402002139981 */ /* 0x000ee2000c1e1500 */
        /* <DEDUP_REMOVED lines=77> */
[----:B------:R-:W0:Y:S01]  /*a530*/  LDS.U16 R18, [R39+0xc] ;  /* 0x00000c0027127984 */ /* 0x000e220000000400 */
[----:B--2---:R-:W-:Y:S01]  /*a540*/  HADD2.F32 R3, -RZ, R3.H0_H0 ;  /* 0x20000003ff037230 */ /* 0x004fe20000004100 */
[----:B------:R-:W-:Y:S01]  /*a550*/  FADD.FTZ R22, R2, UR4 ;  /* 0x0000000402167e21 */ /* 0x000fe20008010000 */
[----:B------:R-:W-:Y:S01]  /*a560*/  FSETP.GTU.FTZ.AND P5, PT, R24, 20, PT ;  /* 0x41a000001800780b */ /* 0x000fe20003fbc000 */
[----:B------:R-:W-:Y:S02]  /*a570*/  LDS.U16 R2, [R39+0x8] ;  /* 0x0000080027027984 */ /* 0x000fe40000000400 */
[----:B------:R-:W-:Y:S01]  /*a580*/  FADD.FTZ R23, R3, UR4 ;  /* 0x0000000403177e21 */ /* 0x000fe20008010000 */
[----:B------:R-:W-:Y:S01]  /*a590*/  FSETP.GTU.FTZ.AND P1, PT, R22, 20, PT ;  /* 0x41a000001600780b */ /* 0x000fe20003f3c000 */
[----:B---3--:R-:W-:Y:S01]  /*a5a0*/  HADD2.F32 R19, -RZ, R19.H0_H0 ;  /* 0x20000013ff137230 */ /* 0x008fe20000004100 */
[----:B------:R-:W-:Y:S02]  /*a5b0*/  LDS.U16 R3, [R39+0xa] ;  /* 0x00000a0027037984 */ /* 0x000fe40000000400 */
[----:B------:R-:W-:-:S02]  /*a5c0*/  FSETP.GTU.FTZ.AND P6, PT, R23, 20, PT ;  /* 0x41a000001700780b */ /* 0x000fc40003fdc000 */
[----:B------:R-:W-:Y:S02]  /*a5d0*/  FADD.FTZ R25, R19, UR4 ;  /* 0x0000000413197e21 */ /* 0x000fe40008010000 */
[----:B------:R-:W1:Y:S01]  /*a5e0*/  LDS.U16 R19, [R39+0xe] ;  /* 0x00000e0027137984 */ /* 0x000e620000000400 */
[----:B------:R-:W-:-:S04]  /*a5f0*/  @!P5 FMUL.FTZ R24, R24, -1.4426950216293334961 ;  /* 0xbfb8aa3b1818d820 */ /* 0x000fc80000410000 */
[----:B------:R-:W-:-:S04]  /*a600*/  @!P1 FMUL.FTZ R22, R22, -1.4426950216293334961 ;  /* 0xbfb8aa3b16169820 */ /* 0x000fc80000410000 */
[----:B------:R-:W-:Y:S01]  /*a610*/  @!P6 FMUL.FTZ R23, R23, -1.4426950216293334961 ;  /* 0xbfb8aa3b1717e820 */ /* 0x000fe20000410000 */
[----:B------:R-:W2:Y:S08]  /*a620*/  @!P5 MUFU.EX2 R24, R24 ;  /* 0x000000180018d308 */ /* 0x000eb00000000800 */
[----:B------:R-:W3:Y:S08]  /*a630*/  @!P1 MUFU.EX2 R22, R22 ;  /* 0x0000001600169308 */ /* 0x000ef00000000800 */
[----:B------:R-:W4:Y:S01]  /*a640*/  @!P6 MUFU.EX2 R23, R23 ;  /* 0x000000170017e308 */ /* 0x000f220000000800 */
[----:B--2---:R-:W-:-:S02]  /*a650*/  @!P5 FADD.FTZ R24, R24, 1 ;  /* 0x3f8000001818d421 */ /* 0x004fc40000010000 */
[----:B---3--:R-:W-:-:S05]  /*a660*/  @!P1 FADD.FTZ R22, R22, 1 ;  /* 0x3f80000016169421 */ /* 0x008fca0000010000 */
[----:B------:R-:W-:Y:S01]  /*a670*/  @!P5 MUFU.RCP R24, R24 ;  /* 0x000000180018d308 */ /* 0x000fe20000001000 */
[----:B----4-:R-:W-:-:S07]  /*a680*/  @!P6 FADD.FTZ R23, R23, 1 ;  /* 0x3f8000001717e421 */ /* 0x010fce0000010000 */
[----:B------:R-:W2:Y:S01]  /*a690*/  @!P1 MUFU.RCP R27, R22 ;  /* 0x00000016001b9308 */ /* 0x000ea20000001000 */
[----:B0-----:R-:W-:-:S07]  /*a6a0*/  HADD2.F32 R18, -RZ, R18.H0_H0 ;  /* 0x20000012ff127230 */ /* 0x001fce0000004100 */
[----:B------:R-:W0:Y:S01]  /*a6b0*/  @!P6 MUFU.RCP R26, R23 ;  /* 0x00000017001ae308 */ /* 0x000e220000001000 */
[----:B-1----:R-:W-:Y:S02]  /*a6c0*/  HADD2.F32 R19, -RZ, R19.H0_H0 ;  /* 0x20000013ff137230 */ /* 0x002fe40000004100 */
[----:B------:R-:W-:Y:S02]  /*a6d0*/  HADD2.F32 R20, -RZ, R20.H0_H0 ;  /* 0x20000014ff147230 */ /* 0x000fe40000004100 */
[----:B------:R-:W-:Y:S01]  /*a6e0*/  HADD2.F32 R21, -RZ, R21.H0_H0 ;  /* 0x20000015ff157230 */ /* 0x000fe20000004100 */
[----:B------:R-:W-:Y:S01]  /*a6f0*/  FADD.FTZ R18, R18, UR4 ;  /* 0x0000000412127e21 */ /* 0x000fe20008010000 */
[----:B------:R-:W-:Y:S01]  /*a700*/  HADD2.F32 R2, -RZ, R2.H0_H0 ;  /* 0x20000002ff027230 */ /* 0x000fe20000004100 */
[----:B------:R-:W-:Y:S01]  /*a710*/  FADD.FTZ R19, R19, UR4 ;  /* 0x0000000413137e21 */ /* 0x000fe20008010000 */
[----:B------:R-:W-:Y:S01]  /*a720*/  HADD2.F32 R3, -RZ, R3.H0_H0 ;  /* 0x20000003ff037230 */ /* 0x000fe20000004100 */
[----:B------:R-:W-:Y:S01]  /*a730*/  FADD.FTZ R20, R20, UR4 ;  /* 0x0000000414147e21 */ /* 0x000fe20008010000 */
[----:B------:R-:W-:Y:S01]  /*a740*/  FSETP.GTU.FTZ.AND P0, PT, R25, 20, PT ;  /* 0x41a000001900780b */ /* 0x000fe20003f1c000 */
[----:B------:R-:W-:Y:S01]  /*a750*/  FADD.FTZ R21, R21, UR4 ;  /* 0x0000000415157e21 */ /* 0x000fe20008010000 */
[----:B------:R-:W-:Y:S01]  /*a760*/  FSETP.GTU.FTZ.AND P2, PT, R18, 20, PT ;  /* 0x41a000001200780b */ /* 0x000fe20003f5c000 */
[----:B--2---:R-:W-:Y:S01]  /*a770*/  @!P1 FMUL.FTZ R88, R88, R27 ;  /* 0x0000001b58589220 */ /* 0x004fe20000410000 */
[----:B------:R-:W-:Y:S01]  /*a780*/  FSETP.GTU.FTZ.AND P1, PT, R19, 20, PT ;  /* 0x41a000001300780b */ /* 0x000fe20003f3c000 */
[----:B0-----:R-:W-:Y:S01]  /*a790*/  @!P6 FMUL.FTZ R87, R87, R26 ;  /* 0x0000001a5757e220 */ /* 0x001fe20000410000 */
[----:B------:R-:W-:Y:S01]  /*a7a0*/  FSETP.GTU.FTZ.AND P6, PT, R20, 20, PT ;  /* 0x41a000001400780b */ /* 0x000fe20003fdc000 */
[----:B------:R-:W-:Y:S01]  /*a7b0*/  @!P5 FMUL.FTZ R89, R89, R24 ;  /* 0x000000185959d220 */ /* 0x000fe20000410000 */
[----:B------:R-:W-:Y:S01]  /*a7c0*/  FSETP.GTU.FTZ.AND P5, PT, R21, 20, PT ;  /* 0x41a000001500780b */ /* 0x000fe20003fbc000 */
[----:B------:R-:W-:Y:S01]  /*a7d0*/  FADD.FTZ R2, R2, UR4 ;  /* 0x0000000402027e21 */ /* 0x000fe20008010000 */
[----:B------:R-:W-:Y:S01]  /*a7e0*/  LDS.U16 R22, [R39+0x1c] ;  /* 0x00001c0027167984 */ /* 0x000fe20000000400 */
[----:B------:R-:W-:-:S03]  /*a7f0*/  FADD.FTZ R3, R3, UR4 ;  /* 0x0000000403037e21 */ /* 0x000fc60008010000 */
[----:B------:R-:W-:Y:S01]  /*a800*/  LDS.U16 R23, [R39+0x1e] ;  /* 0x00001e0027177984 */ /* 0x000fe20000000400 */
[----:B------:R-:W-:Y:S02]  /*a810*/  @!P2 FMUL.FTZ R18, R18, -1.4426950216293334961 ;  /* 0xbfb8aa3b1212a820 */ /* 0x000fe40000410000 */
[----:B------:R-:W-:Y:S02]  /*a820*/  @!P1 FMUL.FTZ R19, R19, -1.4426950216293334961 ;  /* 0xbfb8aa3b13139820 */ /* 0x000fe40000410000 */
[----:B------:R-:W-:Y:S02]  /*a830*/  @!P6 FMUL.FTZ R20, R20, -1.4426950216293334961 ;  /* 0xbfb8aa3b1414e820 */ /* 0x000fe40000410000 */
[----:B------:R-:W-:Y:S01]  /*a840*/  @!P5 FMUL.FTZ R21, R21, -1.4426950216293334961 ;  /* 0xbfb8aa3b1515d820 */ /* 0x000fe20000410000 */
[----:B------:R-:W0:Y:S01]  /*a850*/  @!P2 MUFU.EX2 R18, R18 ;  /* 0x000000120012a308 */ /* 0x000e220000000800 */
[----:B------:R-:W-:Y:S02]  /*a860*/  FSETP.GTU.FTZ.AND P4, PT, R2, 20, PT ;  /* 0x41a000000200780b */ /* 0x000fe40003f9c000 */
[----:B------:R-:W-:-:S05]  /*a870*/  FSETP.GTU.FTZ.AND P3, PT, R3, 20, PT ;  /* 0x41a000000300780b */ /* 0x000fca0003f7c000 */
[----:B------:R-:W1:Y:S08]  /*a880*/  @!P1 MUFU.EX2 R19, R19 ;  /* 0x0000001300139308 */ /* 0x000e700000000800 */
[----:B------:R-:W2:Y:S08]  /*a890*/  @!P6 MUFU.EX2 R20, R20 ;  /* 0x000000140014e308 */ /* 0x000eb00000000800 */
[----:B------:R-:W3:Y:S01]  /*a8a0*/  @!P5 MUFU.EX2 R21, R21 ;  /* 0x000000150015d308 */ /* 0x000ee20000000800 */
[----:B------:R-:W-:-:S02]  /*a8b0*/  @!P4 FMUL.FTZ R2, R2, -1.4426950216293334961 ;  /* 0xbfb8aa3b0202c820 */ /* 0x000fc40000410000 */
[----:B------:R-:W-:Y:S02]  /*a8c0*/  @!P3 FMUL.FTZ R3, R3, -1.4426950216293334961 ;  /* 0xbfb8aa3b0303b820 */ /* 0x000fe40000410000 */
[----:B0-----:R-:W-:Y:S02]  /*a8d0*/  @!P2 FADD.FTZ R18, R18, 1 ;  /* 0x3f8000001212a421 */ /* 0x001fe40000010000 */
[----:B-1----:R-:W-:Y:S02]  /*a8e0*/  @!P1 FADD.FTZ R19, R19, 1 ;  /* 0x3f80000013139421 */ /* 0x002fe40000010000 */
[----:B--2---:R-:W-:Y:S01]  /*a8f0*/  @!P6 FADD.FTZ R20, R20, 1 ;  /* 0x3f8000001414e421 */ /* 0x004fe20000010000 */
[----:B------:R-:W0:Y:S01]  /*a900*/  @!P4 MUFU.EX2 R2, R2 ;  /* 0x000000020002c308 */ /* 0x000e220000000800 */
[----:B------:R-:W-:Y:S02]  /*a910*/  @!P0 FMUL.FTZ R25, R25, -1.4426950216293334961 ;  /* 0xbfb8aa3b19198820 */ /* 0x000fe40000410000 */
[----:B---3--:R-:W-:-:S05]  /*a920*/  @!P5 FADD.FTZ R21, R21, 1 ;  /* 0x3f8000001515d421 */ /* 0x008fca0000010000 */
[----:B------:R-:W1:Y:S08]  /*a930*/  @!P3 MUFU.EX2 R3, R3 ;  /* 0x000000030003b308 */ /* 0x000e700000000800 */
[----:B------:R-:W2:Y:S08]  /*a940*/  @!P2 MUFU.RCP R18, R18 ;  /* 0x000000120012a308 */ /* 0x000eb00000001000 */
[----:B------:R-:W3:Y:S08]  /*a950*/  @!P1 MUFU.RCP R19, R19 ;  /* 0x0000001300139308 */ /* 0x000ef00000001000 */
[----:B------:R-:W4:Y:S08]  /*a960*/  @!P6 MUFU.RCP R20, R20 ;  /* 0x000000140014e308 */ /* 0x000f300000001000 */
[----:B------:R-:W5:Y:S08]  /*a970*/  @!P5 MUFU.RCP R21, R21 ;  /* 0x000000150015d308 */ /* 0x000f700000001000 */
[----:B------:R-:W5:Y:S01]  /*a980*/  @!P0 MUFU.EX2 R25, R25 ;  /* 0x0000001900198308 */ /* 0x000f620000000800 */
[----:B0-----:R-:W-:-:S02]  /*a990*/  @!P4 FADD.FTZ R2, R2, 1 ;  /* 0x3f8000000202c421 */ /* 0x001fc40000010000 */
[----:B-1----:R-:W-:Y:S02]  /*a9a0*/  @!P3 FADD.FTZ R3, R3, 1 ;  /* 0x3f8000000303b421 */ /* 0x002fe40000010000 */
[----:B--2---:R-:W-:Y:S02]  /*a9b0*/  @!P2 FMUL.FTZ R93, R93, R18 ;  /* 0x000000125d5da220 */ /* 0x004fe40000410000 */
[----:B---3--:R-:W-:Y:S01]  /*a9c0*/  @!P1 FMUL.FTZ R96, R96, R19 ;  /* 0x0000001360609220 */ /* 0x008fe20000410000 */
[----:B------:R-:W0:Y:S01]  /*a9d0*/  LDS.U16 R18, [R39+0x14] ;  /* 0x0000140027127984 */ /* 0x000e220000000400 */
[----:B----4-:R-:W-:Y:S02]  /*a9e0*/  @!P6 FMUL.FTZ R95, R95, R20 ;  /* 0x000000145f5fe220 */ /* 0x010fe40000410000 */
[----:B-----5:R-:W-:Y:S01]  /*a9f0*/  @!P5 FMUL.FTZ R98, R98, R21 ;  /* 0x000000156262d220 */ /* 0x020fe20000410000 */
[----:B------:R-:W1:Y:S01]  /*aa00*/  LDS.U16 R19, [R39+0x16] ;  /* 0x0000160027137984 */ /* 0x000e620000000400 */
[----:B------:R-:W2:Y:S03]  /*aa10*/  @!P4 MUFU.RCP R2, R2 ;  /* 0x000000020002c308 */ /* 0x000ea60000001000 */
[----:B------:R-:W3:Y:S01]  /*aa20*/  LDS.U16 R20, [R39+0x18] ;  /* 0x0000180027147984 */ /* 0x000ee20000000400 */
[----:B------:R-:W-:-:S03]  /*aa30*/  @!P0 FADD.FTZ R25, R25, 1 ;  /* 0x3f80000019198421 */ /* 0x000fc60000010000 */
[----:B------:R-:W4:Y:S01]  /*aa40*/  LDS.U16 R21, [R39+0x1a] ;  /* 0x00001a0027157984 */ /* 0x000f220000000400 */
[----:B------:R-:W5:Y:S03]  /*aa50*/  @!P3 MUFU.RCP R3, R3 ;  /* 0x000000030003b308 */ /* 0x000f660000001000 */
[----:B------:R-:W-:Y:S06]  /*aa60*/  BAR.SYNC.DEFER_BLOCKING 0x0 ;  /* 0x0000000000007b1d */ /* 0x000fec0000010000 */
[----:B------:R-:W0:Y:S01]  /*aa70*/  @!P0 MUFU.RCP R25, R25 ;  /* 0x0000001900198308 */ /* 0x000e220000001000 */
[----:B--2---:R-:W-:Y:S01]  /*aa80*/  @!P4 FMUL.FTZ R91, R91, R2 ;  /* 0x000000025b5bc220 */ /* 0x004fe20000410000 */
[----:B------:R-:W-:-:S02]  /*aa90*/  PRMT R2, R85, 0x7632, R2 ;  /* 0x0000763255027816 */ /* 0x000fc40000000002 */
[----:B------:R-:W-:Y:S01]  /*aaa0*/  ISETP.NE.AND P6, PT, R60, RZ, PT ;  /* 0x000000ff3c00720c */ /* 0x000fe20003fc5270 */
[----:B-----5:R-:W-:Y:S01]  /*aab0*/  @!P3 FMUL.FTZ R92, R92, R3 ;  /* 0x000000035c5cb220 */ /* 0x020fe20000410000 */
[----:B------:R-:W-:Y:S02]  /*aac0*/  PRMT R3, R83, 0x7632, R3 ;  /* 0x0000763253037816 */ /* 0x000fe40000000003 */
[----:B------:R-:W-:Y:S02]  /*aad0*/  F2FP.PACK_AB R73, R73, R74 ;  /* 0x0000004a4949723e */ /* 0x000fe400000000ff */
[----:B------:R-:W-:Y:S02]  /*aae0*/  F2FP.PACK_AB R71, R71, R72 ;  /* 0x000000484747723e */ /* 0x000fe400000000ff */
[----:B------:R-:W-:Y:S01]  /*aaf0*/  PRMT R24, R81, 0x7632, R24 ;  /* 0x0000763251187816 */ /* 0x000fe20000000018 */
[----:B0-----:R-:W-:Y:S01]  /*ab00*/  @!P0 FMUL.FTZ R90, R90, R25 ;  /* 0x000000195a5a8220 */ /* 0x001fe20000410000 */
[----:B------:R-:W-:Y:S01]  /*ab10*/  PRMT R25, R77, 0x7632, R25 ;  /* 0x000076324d197816 */ /* 0x000fe20000000019 */
[----:B------:R0:W-:Y:S01]  /*ab20*/  STS.U16 [R39+0x2], R2 ;  /* 0x0000020227007388 */ /* 0x0001e20000000400 */
[----:B------:R-:W-:-:S02]  /*ab30*/  PRMT R26, R73, 0x7632, R26 ;  /* 0x00007632491a7816 */ /* 0x000fc4000000001a */
[----:B------:R-:W-:Y:S01]  /*ab40*/  PRMT R27, R71, 0x7632, R27 ;  /* 0x00007632471b7816 */ /* 0x000fe2000000001b */
[----:B------:R2:W-:Y:S01]  /*ab50*/  STS.U16 [R39+0x6], R3 ;  /* 0x0000060327007388 */ /* 0x0005e20000000400 */
[----:B------:R-:W-:Y:S02]  /*ab60*/  MOV R28, UR23 ;  /* 0x00000017001c7c02 */ /* 0x000fe40008000f00 */
[----:B0-----:R-:W-:Y:S02]  /*ab70*/  PRMT R2, R79, 0x7632, R2 ;  /* 0x000076324f027816 */ /* 0x001fe40000000002 */
[----:B--2---:R-:W-:Y:S01]  /*ab80*/  PRMT R3, R75, 0x7632, R3 ;  /* 0x000076324b037816 */ /* 0x004fe20000000003 */
[----:B------:R-:W-:Y:S04]  /*ab90*/  STS.U16 [R39], R85 ;  /* 0x0000005527007388 */ /* 0x000fe80000000400 */
        /* <DEDUP_REMOVED lines=33> */
[----:B-1----:R-:W-:Y:S02]  /*adb0*/  HADD2.F32 R19, -RZ, R19.H0_H0 ;  /* 0x20000013ff137230 */ /* 0x002fe40000004100 */
[----:B---3--:R-:W-:Y:S02]  /*adc0*/  HADD2.F32 R20, -RZ, R20.H0_H0 ;  /* 0x20000014ff147230 */ /* 0x008fe40000004100 */
[----:B----4-:R-:W-:Y:S01]  /*add0*/  HADD2.F32 R21, -RZ, R21.H0_H0 ;  /* 0x20000015ff157230 */ /* 0x010fe20000004100 */
[----:B------:R-:W-:Y:S01]  /*ade0*/  SHF.R.S32.HI R103, RZ, 0x1f, R56 ;  /* 0x0000001fff677819 */ /* 0x000fe20000011438 */
[----:B------:R-:W-:Y:S01]  /*adf0*/  FADD.FTZ R18, R18, UR4 ;  /* 0x0000000412127e21 */ /* 0x000fe20008010000 */
[----:B0-----:R-:W-:Y:S01]  /*ae00*/  IADD3 R2, P0, R56, UR43, RZ ;  /* 0x0000002b38027c10 */ /* 0x001fe2000ff1e0ff */
[----:B------:R-:W-:Y:S01]  /*ae10*/  FADD.FTZ R19, R19, UR4 ;  /* 0x0000000413137e21 */ /* 0x000fe20008010000 */
[----:B------:R-:W-:Y:S01]  /*ae20*/  MOV R24, UR43 ;  /* 0x0000002b00187c02 */ /* 0x000fe20008000f00 */
[----:B------:R-:W-:-:S02]  /*ae30*/  FADD.FTZ R20, R20, UR4 ;  /* 0x0000000414147e21 */ /* 0x000fc40008010000 */
[----:B------:R-:W-:Y:S01]  /*ae40*/  FADD.FTZ R21, R21, UR4 ;  /* 0x0000000415157e21 */ /* 0x000fe20008010000 */
[----:B--2---:R-:W-:Y:S02]  /*ae50*/  LEA.HI.X.SX32 R3, R24, R103, 0x1, P0 ;  /* 0x0000006718037211 */ /* 0x004fe400000f0eff */
[----:B------:R-:W-:Y:S02]  /*ae60*/  FSETP.GTU.FTZ.AND P0, PT, R18, 20, PT ;  /* 0x41a000001200780b */ /* 0x000fe40003f1c000 */
[----:B------:R-:W-:Y:S01]  /*ae70*/  FSETP.GTU.FTZ.AND P1, PT, R19, 20, PT ;  /* 0x41a000001300780b */ /* 0x000fe20003f3c000 */
[----:B------:R-:W0:Y:S01]  /*ae80*/  LDS R97, [0x420] ;  /* 0x00042000ff617984 */ /* 0x000e220000000800 */
[----:B------:R-:W-:Y:S02]  /*ae90*/  FSETP.GTU.FTZ.AND P2, PT, R20, 20, PT ;  /* 0x41a000001400780b */ /* 0x000fe40003f5c000 */
[----:B------:R-:W-:Y:S01]  /*aea0*/  FSETP.GTU.FTZ.AND P3, PT, R21, 20, PT ;  /* 0x41a000001500780b */ /* 0x000fe20003f7c000 */
[----:B------:R-:W-:-:S02]  /*aeb0*/  HADD2.F32 R22, -RZ, R22.H0_H0 ;  /* 0x20000016ff167230 */ /* 0x000fc40000004100 */
        /* <DEDUP_REMOVED lines=13> */
[----:B------:R-:W-:Y:S01]  /*af90*/  @!P4 FMUL.FTZ R22, R22, -1.4426950216293334961 ;  /* 0xbfb8aa3b1616c820 */ /* 0x000fe20000410000 */
[----:B------:R-:W-:Y:S01]  /*afa0*/  P2R R24, PR, RZ, 0x40 ;  /* 0x00000040ff187803 */ /* 0x000fe20000000000 */
[----:B------:R-:W-:Y:S01]  /*afb0*/  @!P5 FMUL.FTZ R23, R23, -1.4426950216293334961 ;  /* 0xbfb8aa3b1717d820 */ /* 0x000fe20000410000 */
[----:B0-----:R-:W-:Y:S01]  /*afc0*/  ISETP.GE.AND P6, PT, R56, R97, PT ;  /* 0x000000613800720c */ /* 0x001fe20003fc6270 */
[----:B-1----:R-:W-:-:S02]  /*afd0*/  @!P0 FADD.FTZ R18, R18, 1 ;  /* 0x3f80000012128421 */ /* 0x002fc40000010000 */
        /* <DEDUP_REMOVED lines=31> */
.L_x_8217:
[----:B---34-:R-:W-:Y:S05]  /*b1d0*/  BSYNC B0 ;  /* 0x0000000000007941 */ /* 0x018fea0003800000 */
.L_x_8216:
[----:B------:R-:W-:Y:S01]  /*b1e0*/  ULDC.64 UR34, c[0x0][0x2e0] ;  /* 0x0000b80000227ab9 */ /* 0x000fe20000000a00 */
[----:B-1----:R-:W-:Y:S01]  /*b1f0*/  @!P5 FADD.FTZ R23, R23, 1 ;  /* 0x3f8000001717d421 */ /* 0x002fe20000010000 */
[----:B------:R-:W-:Y:S01]  /*b200*/  UMOV UR19, UR7 ;  /* 0x0000000700137c82 */ /* 0x000fe20008000000 */
[----:B------:R-:W-:Y:S01]  /*b210*/  @!P0 FMUL.FTZ R100, R100, R99 ;  /* 0x0000006364648220 */ /* 0x000fe20000410000 */
[----:B------:R-:W-:Y:S01]  /*b220*/  UIMAD UR22, UR17, UR34, URZ ;  /* 0x00000022111672a4 */ /* 0x000fe2000f8e023f */
[----:B--2---:R-:W-:Y:S01]  /*b230*/  LEA R18, P0, R56, c[0x0][0x330], 0x1 ;  /* 0x0000cc0038127a11 */ /* 0x004fe200078008ff */
[----:B------:R-:W-:Y:S01]  /*b240*/  UIMAD UR20, UR6, -0x200, UR42 ;  /* 0xfffffe00061478a4 */ /* 0x000fe2000f8e022a */
[----:B0-----:R0:W1:Y:S01]  /*b250*/  @!P4 MUFU.RCP R21, R22 ;  /* 0x000000160015c308 */ /* 0x0010620000001000 */
[----:B------:R-:W-:Y:S01]  /*b260*/  UIMAD.WIDE.U32 UR18, UR16, UR34, UR18 ;  /* 0x00000022101272a5 */ /* 0x000fe2000f8e0012 */
[----:B------:R-:W-:Y:S01]  /*b270*/  @!P1 FMUL.FTZ R67, R67, R24 ;  /* 0x0000001843439220 */ /* 0x000fe20000410000 */
[----:B------:R-:W-:Y:S01]  /*b280*/  UIMAD UR7, UR16, UR35, UR22 ;  /* 0x00000023100772a4 */ /* 0x000fe2000f8e0216 */
[----:B------:R-:W-:Y:S01]  /*b290*/  @!P2 FMUL.FTZ R68, R68, R101 ;  /* 0x000000654444a220 */ /* 0x000fe20000410000 */
[----:B------:R-:W-:Y:S01]  /*b2a0*/  USHF.R.S32.HI UR22, URZ, 0x1f, UR20 ;  /* 0x0000001f3f167899 */ /* 0x000fe20008011414 */
[----:B------:R-:W-:Y:S01]  /*b2b0*/  LEA.HI.X R19, R56, c[0x0][0x334], R103, 0x1, P0 ;  /* 0x0000cd0038137a11 */ /* 0x000fe200000f0c67 */
[----:B------:R-:W-:Y:S01]  /*b2c0*/  UIADD3 UR23, UP0, UR20, UR18, URZ ;  /* 0x0000001214177290 */ /* 0x000fe2000ff1e03f */
[----:B------:R-:W2:Y:S01]  /*b2d0*/  @!P5 MUFU.RCP R20, R23 ;  /* 0x000000170014d308 */ /* 0x000ea20000001000 */
[-C--:B------:R-:W-:Y:S01]  /*b2e0*/  ISETP.GE.AND P2, PT, R16, R97.reuse, PT ;  /* 0x000000611000720c */ /* 0x080fe20003f46270 */
[----:B------:R-:W-:Y:S01]  /*b2f0*/  @!P3 FMUL.FTZ R69, R69, R26 ;  /* 0x0000001a4545b220 */ /* 0x000fe20000410000 */
[----:B------:R-:W-:Y:S01]  /*b300*/  UIADD3.X UR18, UR22, UR7, UR19, UP0, !UPT ;  /* 0x0000000716127290 */ /* 0x000fe200087fe413 */
[-C--:B------:R-:W-:Y:S01]  /*b310*/  ISETP.GE.AND P0, PT, R15, R97.reuse, PT ;  /* 0x000000610f00720c */ /* 0x080fe20003f06270 */
[----:B------:R-:W-:Y:S01]  /*b320*/  UIADD3 UR7, UR9, UR21, URZ ;  /* 0x0000001509077290 */ /* 0x000fe2000fffe03f */
[----:B0-----:R-:W-:Y:S01]  /*b330*/  MOV R22, UR23 ;  /* 0x0000001700167c02 */ /* 0x001fe20008000f00 */
[----:B------:R-:W-:Y:S01]  /*b340*/  BSSY B0, `(.L_x_8218) ;  /* 0x000007a000007945 */ /* 0x000fe20003800000 */
[----:B------:R-:W-:Y:S01]  /*b350*/  ISETP.GE.AND P1, PT, R14, R97, PT ;  /* 0x000000610e00720c */ /* 0x000fe20003f26270 */
[----:B-1----:R-:W-:Y:S01]  /*b360*/  @!P4 FMUL.FTZ R70, R70, R21 ;  /* 0x000000154646c220 */ /* 0x002fe20000410000 */
[----:B------:R-:W-:-:S02]  /*b370*/  LEA R18, P3, R22, R18, 0x1 ;  /* 0x0000001216127211 */ /* 0x000fc400078608ff */
[----:B------:R-:W-:Y:S02]  /*b380*/  MOV R24, UR18 ;  /* 0x0000001200187c02 */ /* 0x000fe40008000f00 */
[----:B------:R-:W-:Y:S02]  /*b390*/  ISETP.GE.AND P4, PT, R13, R97, PT ;  /* 0x000000610d00720c */ /* 0x000fe40003f86270 */
[----:B------:R-:W-:Y:S01]  /*b3a0*/  LEA.HI.X R19, R22, R19, R24, 0x1, P3 ;  /* 0x0000001316137211 */ /* 0x000fe200018f0c18 */
[----:B--2---:R-:W-:Y:S01]  /*b3b0*/  @!P5 FMUL.FTZ R65, R65, R20 ;  /* 0x000000144141d220 */ /* 0x004fe20000410000 */
[-C--:B------:R-:W-:Y:S01]  /*b3c0*/  ISETP.GE.AND P3, PT, R12, R97.reuse, PT ;  /* 0x000000610c00720c */ /* 0x080fe20003f66270 */
[----:B------:R-:W-:Y:S01]  /*b3d0*/  FADD.FTZ R20, R88, R59 ;  /* 0x0000003b58147221 */ /* 0x000fe20000010000 */
[-C--:B------:R-:W-:Y:S01]  /*b3e0*/  ISETP.GE.AND P5, PT, R11, R97.reuse, PT ;  /* 0x000000610b00720c */ /* 0x080fe20003fa6270 */
        /* <DEDUP_REMOVED lines=9> */
[-C--:B------:R-:W-:Y:S01]  /*b480*/  ISETP.GE.AND P1, PT, R8, R97.reuse, PT ;  /* 0x000000610800720c */ /* 0x080fe20003f26270 */
[----:B------:R-:W-:Y:S01]  /*b490*/  FADD.FTZ R20, R21, R90 ;  /* 0x0000005a15147221 */ /* 0x000fe20000010000 */
[----:B------:R-:W-:Y:S01]  /*b4a0*/  ISETP.NE.AND P6, PT, R60, RZ, PT ;  /* 0x000000ff3c00720c */ /* 0x000fe20003fc5270 */
        /* <DEDUP_REMOVED lines=16> */
[----:B------:R-:W-:Y:S01]  /*b5b0*/  PRMT R23, R89, 0x7632, R23 ;  /* 0x0000763259177816 */ /* 0x000fe20000000017 */
        /* <DEDUP_REMOVED lines=14> */
[C---:B------:R-:W-:Y:S02]  /*b6a0*/  PRMT R26, R19.reuse, 0x7610, R26 ;  /* 0x00007610131a7816 */ /* 0x040fe4000000001a */
[----:B------:R-:W-:Y:S01]  /*b6b0*/  PRMT R27, R19, 0x7632, R27 ;  /* 0x00007632131b7816 */ /* 0x000fe2000000001b */
[----:B------:R-:W-:Y:S01]  /*b6c0*/  FADD.FTZ R95, R96, R95 ;  /* 0x0000005f605f7221 */ /* 0x000fe20000010000 */
[----:B------:R-:W-:-:S03]  /*b6d0*/  F2FP.PACK_AB R19, R65, R70 ;  /* 0x000000464113723e */ /* 0x000fc600000000ff */
[----:B------:R-:W-:Y:S01]  /*b6e0*/  FADD.FTZ R95, R95, R98 ;  /* 0x000000625f5f7221 */ /* 0x000fe20000010000 */
[----:B------:R-:W-:Y:S01]  /*b6f0*/  PRMT R30, R19, 0x7632, R30 ;  /* 0x00007632131e7816 */ /* 0x000fe2000000001e */
[----:B------:R0:W-:Y:S02]  /*b700*/  STS.U16 [R39+0x2], R22 ;  /* 0x0000021627007388 */ /* 0x0001e40000000400 */
[----:B------:R-:W-:Y:S02]  /*b710*/  FADD.FTZ R100, R95, R100 ;  /* 0x000000645f647221 */ /* 0x000fe40000010000 */
[----:B------:R1:W-:Y:S02]  /*b720*/  STS.U16 [R39+0xa], R24 ;  /* 0x00000a1827007388 */ /* 0x0003e40000000400 */
[----:B------:R-:W-:Y:S02]  /*b730*/  FADD.FTZ R67, R100, R67 ;  /* 0x0000004364437221 */ /* 0x000fe40000010000 */
        /* <DEDUP_REMOVED lines=13> */
[----:B------:R-:W-:Y:S04]  /*b810*/  STS.U16 [R39+0xe], R22 ;  /* 0x00000e1627007388 */ /* 0x000fe80000000400 */
[----:B------:R-:W-:Y:S04]  /*b820*/  STS.U16 [R39+0x10], R26 ;  /* 0x0000101a27007388 */ /* 0x000fe80000000400 */
[----:B------:R-:W-:Y:S04]  /*b830*/  STS.U16 [R39+0x12], R27 ;  /* 0x0000121b27007388 */ /* 0x000fe80000000400 */
[----:B------:R0:W-:Y:S04]  /*b840*/  STS.U16 [R39+0x14], R20 ;  /* 0x0000141427007388 */ /* 0x0001e80000000400 */
[----:B------:R-:W-:Y:S04]  /*b850*/  STS.U16 [R39+0x16], R24 ;  /* 0x0000161827007388 */ /* 0x000fe80000000400 */
[----:B------:R-:W-:Y:S01]  /*b860*/  STS.U16 [R39+0x18], R18 ;  /* 0x0000181227007388 */ /* 0x000fe20000000400 */
[----:B0-----:R-:W-:-:S03]  /*b870*/  IADD3 R20, P1, R56, -0x1e0, RZ ;  /* 0xfffffe2038147810 */ /* 0x001fc60007f3e0ff */
[----:B------:R-:W-:Y:S01]  /*b880*/  STS.U16 [R39+0x1a], R29 ;  /* 0x00001a1d27007388 */ /* 0x000fe20000000400 */
[----:B------:R-:W-:-:S03]  /*b890*/  IADD3.X R103, R103, -0x1, RZ, P1, !PT ;  /* 0xffffffff67677810 */ /* 0x000fc60000ffe4ff */
        /* <DEDUP_REMOVED lines=36> */
.L_x_8219:
[----:B------:R-:W-:Y:S05]  /*bae0*/  BSYNC B0 ;  /* 0x0000000000007941 */ /* 0x000fea0003800000 */
.L_x_8218:
        /* <DEDUP_REMOVED lines=54> */
.L_x_8167:
[----:B------:R-:W-:Y:S02]  /*be50*/  ISETP.NE.U32.AND P0, PT, RZ, c[0x0][0x328], PT ;  /* 0x0000ca00ff007a0c */ /* 0x000fe40003f05070 */
[----:B------:R-:W-:Y:S02]  /*be60*/  ISETP.NE.U32.AND P2, PT, RZ, c[0x0][0x348], PT ;  /* 0x0000d200ff007a0c */ /* 0x000fe40003f45070 */
[----:B------:R-:W-:Y:S02]  /*be70*/  ISETP.NE.AND.EX P1, PT, RZ, c[0x0][0x32c], PT, P0 ;  /* 0x0000cb00ff007a0c */ /* 0x000fe40003f25300 */
[----:B------:R-:W-:-:S11]  /*be80*/  ISETP.NE.AND.EX P0, PT, RZ, c[0x0][0x34c], PT, P2 ;  /* 0x0000d300ff007a0c */ /* 0x000fd60003f05320 */
[----:B------:R-:W-:Y:S05]  /*be90*/  @!P1 BRA `(.L_x_8221) ;  /* 0x0000016000009947 */ /* 0x000fea0003800000 */
[----:B------:R-:W3:Y:S01]  /*bea0*/  SHFL.DOWN P1, R0, R61, 0x1, 0x1f ;  /* 0x08201f003d007f89 */ /* 0x000ee20000020000 */
[----:B------:R-:W-:Y:S03]  /*beb0*/  BSSY B0, `(.L_x_8221) ;  /* 0x0000014000007945 */ /* 0x000fe60003800000 */
[----:B------:R-:W4:Y:S01]  /*bec0*/  S2R R6, SR_LANEID ;  /* 0x0000000000067919 */ /* 0x000f220000000000 */
[----:B---3--:R-:W-:Y:S01]  /*bed0*/  @P1 FADD R0, R0, R61 ;  /* 0x0000003d00001221 */ /* 0x008fe20000000000 */
[----:B----4-:R-:W-:-:S04]  /*bee0*/  ISETP.NE.AND P2, PT, R6, RZ, PT ;  /* 0x000000ff0600720c */ /* 0x010fc80003f45270 */
[----:B------:R-:W3:Y:S04]  /*bef0*/  SHFL.DOWN P1, R3, R0, 0x2, 0x1f ;  /* 0x08401f0000037f89 */ /* 0x000ee80000020000 */
[----:B------:R-:W4:Y:S01]  /*bf00*/  S2R R6, SR_TID.X ;  /* 0x0000000000067919 */ /* 0x000f220000002100 */
[----:B---3--:R-:W-:-:S05]  /*bf10*/  @P1 FADD R3, R0, R3 ;  /* 0x0000000300031221 */ /* 0x008fca0000000000 */
[----:B0-----:R-:W0:Y:S02]  /*bf20*/  SHFL.DOWN P1, R2, R3, 0x4, 0x1f ;  /* 0x08801f0003027f89 */ /* 0x001e240000020000 */
        /* <DEDUP_REMOVED lines=11> */
[----:B------:R0:W-:Y:S02]  /*bfe0*/  RED.E.ADD.F32.FTZ.RN.STRONG.GPU [R2.64], R4 ;  /* 0x000000040200798e */ /* 0x0001e4000c10e7a0 */
.L_x_8222:
[----:B0-----:R-:W-:Y:S05]  /*bff0*/  BSYNC B0 ;  /* 0x0000000000007941 */ /* 0x001fea0003800000 */
.L_x_8221:
        /* <DEDUP_REMOVED lines=25> */
.L_x_8224:
[----:B------:R-:W3:Y:S02]  /*c190*/  S2R R13, SR_TID.X ;  /* 0x00000000000d7919 */ /* 0x000ee40000002100 */
.L_x_8225:
[----:B0-----:R-:W-:Y:S05]  /*c1a0*/  BSYNC B0 ;  /* 0x0000000000007941 */ /* 0x001fea0003800000 */
.L_x_8223:
        /* <DEDUP_REMOVED lines=28> */
.L_x_8227:
        /* <DEDUP_REMOVED lines=74> */
.L_x_8226:
[----:B------:R-:W-:Y:S05]  /*c810*/  EXIT ;  /* 0x000000000000794d */ /* 0x000fea0003800000 */
.L_x_8228:
        /* <DEDUP_REMOVED lines=14> */
.L_x_14690:


//--------------------- .text._Z25selective_scan_bwd_kernelI32Selective_Scan_bwd_kernel_traitsILi32ELi16ELb0ELb0ELb0ELb1ELb1EN3c104HalfENS1_7complexIfEEEEv12SSMParamsBwd --------------------------
	.section	.text._Z25selective_scan_bwd_kernelI32Selective_Scan_bwd_kernel_traitsILi32ELi16ELb0ELb0ELb0ELb1ELb1EN3c104HalfENS1_7complexIfEEEEv12SSMParamsBwd,"ax",@progbits
	.sectioninfo	@"SHI_REGISTERS=227"
	.align	128
        .global         _Z25selective_scan_bwd_kernelI32Selective_Scan_bwd_kernel_traitsILi32ELi16ELb0ELb0ELb0ELb1ELb1EN3c104HalfENS1_7complexIfEEEEv12SSMParamsBwd
        .type           _Z25selective_scan_bwd_kernelI32Selective_Scan_bwd_kernel_traitsILi32ELi16ELb0ELb0ELb0ELb1ELb1EN3c104HalfENS1_7complexIfEEEEv12SSMParamsBwd,@function
        .size           _Z25selective_scan_bwd_kernelI32Selective_Scan_bwd_kernel_traitsILi32ELi16ELb0ELb0ELb0ELb1ELb1EN3c104HalfENS1_7complexIfEEEEv12SSMParamsBwd,(.L_x_14691 - _Z25selective_scan_bwd_kernelI32Selective_Scan_bwd_kernel_traitsILi32ELi16ELb0ELb0ELb0ELb1ELb1EN3c104HalfENS1_7complexIfEEEEv12SSMParamsBwd)
        .other          _Z25selective_scan_bwd_kernelI32Selective_Scan_bwd_kernel_traitsILi32ELi16ELb0ELb0ELb0ELb1ELb1EN3c104HalfENS1_7complexIfEEEEv12SSMParamsBwd,@"STO_CUDA_ENTRY STV_DEFAULT"
_Z25selective_scan_bwd_kernelI32Selective_Scan_bwd_kernel_traitsILi32ELi16ELb0ELb0ELb0ELb1ELb1EN3c104HalfENS1_7complexIfEEEEv12SSMParamsBwd:
.text._Z25selective_scan_bwd_kernelI32Selective_Scan_bwd_kernel_traitsILi32ELi16ELb0ELb0ELb0ELb1ELb1EN3c104HalfENS1_7complexIfEEEEv12SSMParamsBwd:
        /* <DEDUP_REMOVED lines=111> */
[----:B------:R-:W-:Y:S02]  /*06f0*/  UMOV UR6, URZ ;  /* 0x0000003f00067c82 */ /* 0x000fe40008000000 */
[----:B------:R-:W4:Y:S01]  /*0700*/  S2R R18, SR_LANEID ;  /* 0x0000000000127919 */ /* 0x000f220000000000 */
[----:B---3--:R-:W-:-:S02]  /*0710*/  SHF.L.U32 R0, R17, 0x4, RZ ;  /* 0x0000000411007819 */ /* 0x008fc400000006ff */
[----:B------:R-:W-:Y:S02]  /*0720*/  LOP3.LUT R204, R17, 0x1f, RZ, 0xc0, !PT ;  /* 0x0000001f11cc7812 */ /* 0x000fe400078ec0ff */
[----:B------:R-:W-:-:S04]  /*0730*/  LOP3.LUT R0, R0, 0xfffffe00, RZ, 0xc0, !PT ;  /* 0xfffffe0000007812 */ /* 0x000fc800078ec0ff */
[----:B------:R-:W-:Y:S02]  /*0740*/  LOP3.LUT R19, R0, 0x1f, R17, 0xf8, !PT ;  /* 0x0000001f00137812 */ /* 0x000fe400078ef811 */
[----:B------:R-:W-:Y:S02]  /*0750*/  MOV R0, RZ ;  /* 0x000000ff00007202 */ /* 0x000fe40000000f00 */
[----:B----4-:R-:W-:Y:S02]  /*0760*/  SHF.R.S32.HI R20, RZ, 0x1f, R19 ;  /* 0x0000001fff147819 */ /* 0x010fe40000011413 */
.L_x_8287:
        /* <DEDUP_REMOVED lines=10> */
[----:B------:R-:W-:-:S02]  /*0810*/  LOP3.LUT R79, R19, 0x40, RZ, 0xfc, !PT ;  /* 0x00000040134f7812 */ /* 0x000fc400078efcff */
[----:B------:R-:W-:-:S03]  /*0820*/  LOP3.LUT R10, R19, 0x60, RZ, 0xfc, !PT ;  /* 0x00000060130a7812 */ /* 0x000fc600078efcff */
[C---:B------:R-:W-:Y:S02]  /*0830*/  ISETP.GE.AND P0, PT, R19.reuse, UR7, PT ;  /* 0x0000000713007c0c */ /* 0x040fe4000bf06270 */
[C---:B------:R-:W-:Y:S02]  /*0840*/  LOP3.LUT R11, R19.reuse, 0x80, RZ, 0xfc, !PT ;  /* 0x00000080130b7812 */ /* 0x040fe400078efcff */
[----:B------:R-:W-:Y:S02]  /*0850*/  LOP3.LUT R12, R19, 0xa0, RZ, 0xfc, !PT ;  /* 0x000000a0130c7812 */ /* 0x000fe400078efcff */
[----:B------:R-:W-:-:S07]  /*0860*/  ISETP.GE.AND P1, PT, R79, UR7, PT ;  /* 0x000000074f007c0c */ /* 0x000fce000bf26270 */
[----:B------:R0:W3:Y:S01]  /*0870*/  @!P0 LDG.E.U16 R4, [R2.64] ;  /* 0x0000002002048981 */ /* 0x0000e2000c1e1500 */
[----:B------:R-:W-:Y:S02]  /*0880*/  ISETP.GE.AND P0, PT, R78, UR7, PT ;  /* 0x000000074e007c0c */ /* 0x000fe4000bf06270 */
[----:B------:R-:W-:Y:S02]  /*0890*/  ISETP.GE.AND P2, PT, R10, UR7, PT ;  /* 0x000000070a007c0c */ /* 0x000fe4000bf46270 */
[----:B------:R-:W-:Y:S02]  /*08a0*/  ISETP.GE.AND P3, PT, R11, UR7, PT ;  /* 0x000000070b007c0c */ /* 0x000fe4000bf66270 */
[----:B------:R-:W-:Y:S02]  /*08b0*/  PRMT R5, RZ, 0x7610, R5 ;  /* 0x00007610ff057816 */ /* 0x000fe40000000005 */
[----:B------:R-:W-:Y:S02]  /*08c0*/  ISETP.GE.AND P4, PT, R12, UR7, PT ;  /* 0x000000070c007c0c */ /* 0x000fe4000bf86270 */
[----:B------:R-:W-:-:S02]  /*08d0*/  LOP3.LUT R13, R19, 0xc0, RZ, 0xfc, !PT ;  /* 0x000000c0130d7812 */ /* 0x000fc400078efcff */
[----:B------:R-:W-:Y:S01]  /*08e0*/  PRMT R6, RZ, 0x7610, R6 ;  /* 0x00007610ff067816 */ /* 0x000fe20000000006 */
[----:B------:R0:W4:Y:S01]  /*08f0*/  @!P0 LDG.E.U16 R5, [R2.64+0x40] ;  /* 0x0000402002058981 */ /* 0x000122000c1e1500 */
[----:B------:R-:W-:Y:S02]  /*0900*/  PRMT R7, RZ, 0x7610, R7 ;  /* 0x00007610ff077816 */ /* 0x000fe40000000007 */
[----:B------:R-:W-:Y:S02]  /*0910*/  PRMT R8, RZ, 0x7610, R8 ;  /* 0x00007610ff087816 */ /* 0x000fe40000000008 */
[----:B------:R-:W-:Y:S01]  /*0920*/  ISETP.GE.AND P0, PT, R13, UR7, PT ;  /* 0x000000070d007c0c */ /* 0x000fe2000bf06270 */
[----:B------:R0:W5:Y:S01]  /*0930*/  @!P1 LDG.E.U16 R6, [R2.64+0x80] ;  /* 0x0000802002069981 */ /* 0x000162000c1e1500 */
[----:B------:R-:W-:Y:S02]  /*0940*/  PRMT R9, RZ, 0x7610, R9 ;  /* 0x00007610ff097816 */ /* 0x000fe40000000009 */
[C---:B------:R-:W-:Y:S01]  /*0950*/  LOP3.LUT R14, R19.reuse, 0xe0, RZ, 0xfc, !PT ;  /* 0x000000e0130e7812 */ /* 0x040fe200078efcff */
[----:B--2---:R0:W2:Y:S01]  /*0960*/  @!P2 LDG.E.U16 R7, [R2.64+0xc0] ;  /* 0x0000c0200207a981 */ /* 0x0040a2000c1e1500 */
[----:B------:R-:W-:-:S02]  /*0970*/  LOP3.LUT R15, R19, 0x100, RZ, 0xfc, !PT ;  /* 0x00000100130f7812 */ /* 0x000fc400078efcff */
[C---:B------:R-:W-:Y:S01]  /*0980*/  LOP3.LUT R71, R19.reuse, 0x120, RZ, 0xfc, !PT ;  /* 0x0000012013477812 */ /* 0x040fe200078efcff */
[----:B------:R0:W2:Y:S01]  /*0990*/  @!P3 LDG.E.U16 R8, [R2.64+0x100] ;  /* 0x000100200208b981 */ /* 0x0000a2000c1e1500 */
[----:B------:R-:W-:Y:S02]  /*09a0*/  LOP3.LUT R72, R19, 0x140, RZ, 0xfc, !PT ;  /* 0x0000014013487812 */ /* 0x000fe400078efcff */
[----:B------:R-:W-:Y:S01]  /*09b0*/  ISETP.GE.AND P1, PT, R14, UR7, PT ;  /* 0x000000070e007c0c */ /* 0x000fe2000bf26270 */
[----:B------:R0:W2:Y:S01]  /*09c0*/  @!P4 LDG.E.U16 R9, [R2.64+0x140] ;  /* 0x000140200209c981 */ /* 0x0000a2000c1e1500 */
[----:B------:R-:W-:Y:S02]  /*09d0*/  ISETP.GE.AND P2, PT, R15, UR7, PT ;  /* 0x000000070f007c0c */ /* 0x000fe4000bf46270 */
[----:B------:R-:W-:Y:S02]  /*09e0*/  ISETP.GE.AND P3, PT, R71, UR7, PT ;  /* 0x0000000747007c0c */ /* 0x000fe4000bf66270 */
[----:B------:R-:W-:-:S02]  /*09f0*/  PRMT R32, RZ, 0x7610, R32 ;  /* 0x00007610ff207816 */ /* 0x000fc40000000020 */
[----:B------:R-:W-:Y:S02]  /*0a00*/  ISETP.GE.AND P4, PT, R72, UR7, PT ;  /* 0x0000000748007c0c */ /* 0x000fe4000bf86270 */
[----:B------:R-:W-:Y:S02]  /*0a10*/  LOP3.LUT R73, R19, 0x160, RZ, 0xfc, !PT ;  /* 0x0000016013497812 */ /* 0x000fe400078efcff */
[----:B------:R-:W-:Y:S01]  /*0a20*/  PRMT R33, RZ, 0x7610, R33 ;  /* 0x00007610ff217816 */ /* 0x000fe20000000021 */
[----:B------:R0:W2:Y:S01]  /*0a30*/  @!P0 LDG.E.U16 R32, [R2.64+0x180] ;  /* 0x0001802002208981 */ /* 0x0000a2000c1e1500 */
[----:B------:R-:W-:Y:S02]  /*0a40*/  PRMT R34, RZ, 0x7610, R34 ;  /* 0x00007610ff227816 */ /* 0x000fe40000000022 */
[----:B------:R-:W-:Y:S02]  /*0a50*/  PRMT R35, RZ, 0x7610, R35 ;  /* 0x00007610ff237816 */ /* 0x000fe40000000023 */
[----:B------:R-:W-:Y:S01]  /*0a60*/  ISETP.GE.AND P0, PT, R73, UR7, PT ;  /* 0x0000000749007c0c */ /* 0x000fe2000bf06270 */
[----:B------:R0:W2:Y:S01]  /*0a70*/  @!P1 LDG.E.U16 R33, [R2.64+0x1c0] ;  /* 0x0001c02002219981 */ /* 0x0000a2000c1e1500 */
[----:B------:R-:W-:-:S02]  /*0a80*/  PRMT R36, RZ, 0x7610, R36 ;  /* 0x00007610ff247816 */ /* 0x000fc40000000024 */
[C---:B------:R-:W-:Y:S01]  /*0a90*/  LOP3.LUT R74, R19.reuse, 0x180, RZ, 0xfc, !PT ;  /* 0x00000180134a7812 */ /* 0x040fe200078efcff */
[----:B------:R0:W2:Y:S01]  /*0aa0*/  @!P2 LDG.E.U16 R34, [R2.64+0x200] ;  /* 0x000200200222a981 */ /* 0x0000a2000c1e1500 */
[C---:B------:R-:W-:Y:S02]  /*0ab0*/  LOP3.LUT R75, R19.reuse, 0x1a0, RZ, 0xfc, !PT ;  /* 0x000001a0134b7812 */ /* 0x040fe400078efcff */
[C---:B------:R-:W-:Y:S01]  /*0ac0*/  LOP3.LUT R76, R19.reuse, 0x1c0, RZ, 0xfc, !PT ;  /* 0x000001c0134c7812 */ /* 0x040fe200078efcff */
[----:B------:R0:W2:Y:S01]  /*0ad0*/  @!P3 LDG.E.U16 R35, [R2.64+0x240] ;  /* 0x000240200223b981 */ /* 0x0000a2000c1e1500 */
[----:B------:R-:W-:Y:S02]  /*0ae0*/  LOP3.LUT R77, R19, 0x1e0, RZ, 0xfc, !PT ;  /* 0x000001e0134d7812 */ /* 0x000fe400078efcff */
[----:B------:R-:W-:Y:S01]  /*0af0*/  ISETP.GE.AND P1, PT, R74, UR7, PT ;  /* 0x000000074a007c0c */ /* 0x000fe2000bf26270 */
[----:B------:R0:W2:Y:S01]  /*0b00*/  @!P4 LDG.E.U16 R36, [R2.64+0x280] ;  /* 0x000280200224c981 */ /* 0x0000a2000c1e1500 */
[----:B------:R-:W-:-:S02]  /*0b10*/  ISETP.GE.AND P2, PT, R75, UR7, PT ;  /* 0x000000074b007c0c */ /* 0x000fc4000bf46270 */
[----:B------:R-:W-:Y:S02]  /*0b20*/  ISETP.GE.AND P3, PT, R76, UR7, PT ;  /* 0x000000074c007c0c */ /* 0x000fe4000bf66270 */
[----:B------:R-:W-:Y:S02]  /*0b30*/  PRMT R39, RZ, 0x7610, R39 ;  /* 0x00007610ff277816 */ /* 0x000fe40000000027 */
[----:B------:R-:W-:Y:S02]  /*0b40*/  ISETP.GE.AND P4, PT, R77, UR7, PT ;  /* 0x000000074d007c0c */ /* 0x000fe4000bf86270 */
[----:B------:R-:W-:Y:S02]  /*0b50*/  PRMT R40, RZ, 0x7610, R40 ;  /* 0x00007610ff287816 */ /* 0x000fe40000000028 */
[----:B------:R-:W-:Y:S01]  /*0b60*/  PRMT R41, RZ, 0x7610, R41 ;  /* 0x00007610ff297816 */ /* 0x000fe20000000029 */
[----:B------:R0:W2:Y:S01]  /*0b70*/  @!P0 LDG.E.U16 R39, [R2.64+0x2c0] ;  /* 0x0002c02002278981 */ /* 0x0000a2000c1e1500 */
[----:B------:R-:W-:-:S02]  /*0b80*/  PRMT R42, RZ, 0x7610, R42 ;  /* 0x00007610ff2a7816 */ /* 0x000fc4000000002a */
[----:B------:R-:W-:Y:S01]  /*0b90*/  PRMT R43, RZ, 0x7610, R43 ;  /* 0x00007610ff2b7816 */ /* 0x000fe2000000002b */
[----:B------:R0:W2:Y:S04]  /*0ba0*/  @!P1 LDG.E.U16 R40, [R2.64+0x300] ;  /* 0x0003002002289981 */ /* 0x0000a8000c1e1500 */
[----:B------:R0:W2:Y:S04]  /*0bb0*/  @!P2 LDG.E.U16 R41, [R2.64+0x340] ;  /* 0x000340200229a981 */ /* 0x0000a8000c1e1500 */
[----:B------:R0:W2:Y:S04]  /*0bc0*/  @!P3 LDG.E.U16 R42, [R2.64+0x380] ;  /* 0x00038020022ab981 */ /* 0x0000a8000c1e1500 */
[----:B------:R0:W2:Y:S01]  /*0bd0*/  @!P4 LDG.E.U16 R43, [R2.64+0x3c0] ;  /* 0x0003c020022bc981 */ /* 0x0000a2000c1e1500 */
[----:B------:R-:W-:-:S02]  /*0be0*/  IADD3 R23, R18, 0x20, RZ ;  /* 0x0000002012177810 */ /* 0x000fc40007ffe0ff */
[C---:B------:R-:W-:Y:S02]  /*0bf0*/  IADD3 R27, R18.reuse, 0x60, RZ ;  /* 0x00000060121b7810 */ /* 0x040fe40007ffe0ff */
[C---:B------:R-:W-:Y:S02]  /*0c00*/  IADD3 R25, R18.reuse, 0x40, RZ ;  /* 0x0000004012197810 */ /* 0x040fe40007ffe0ff */
[C---:B------:R-:W-:Y:S02]  /*0c10*/  IADD3 R29, R18.reuse, 0x80, RZ ;  /* 0x00000080121d7810 */ /* 0x040fe40007ffe0ff */
[C---:B------:R-:W-:Y:S02]  /*0c20*/  LEA.HI.SX32 R21, R18.reuse, R18, 0x1b ;  /* 0x0000001212157211 */ /* 0x040fe400078fdaff */
[C---:B0-----:R-:W-:Y:S02]  /*0c30*/  IADD3 R3, R18.reuse, 0xc0, RZ ;  /* 0x000000c012037810 */ /* 0x041fe40007ffe0ff */
[----:B------:R-:W-:-:S02]  /*0c40*/  IADD3 R31, R18, 0xa0, RZ ;  /* 0x000000a0121f7810 */ /* 0x000fc40007ffe0ff */
[-C--:B------:R-:W-:Y:S02]  /*0c50*/  LEA.HI.SX32 R22, R23, R18.reuse, 0x1b ;  /* 0x0000001217167211 */ /* 0x080fe400078fdaff */
[-C--:B------:R-:W-:Y:S02]  /*0c60*/  LEA.HI.SX32 R24, R27, R18.reuse, 0x1b ;  /* 0x000000121b187211 */ /* 0x080fe400078fdaff */
[-C--:B------:R-:W-:Y:S02]  /*0c70*/  LEA.HI.SX32 R23, R25, R18.reuse, 0x1b ;  /* 0x0000001219177211 */ /* 0x080fe400078fdaff */
[----:B------:R-:W-:Y:S02]  /*0c80*/  IADD3 R27, R18, 0xe0, RZ ;  /* 0x000000e0121b7810 */ /* 0x000fe40007ffe0ff */
[-C--:B------:R-:W-:Y:S02]  /*0c90*/  LEA.HI.SX32 R25, R29, R18.reuse, 0x1b ;  /* 0x000000121d197211 */ /* 0x080fe400078fdaff */
[----:B------:R-:W-:-:S02]  /*0ca0*/  LEA.HI.SX32 R3, R3, R18, 0x1b ;  /* 0x0000001203037211 */ /* 0x000fc400078fdaff */
[----:B------:R-:W-:Y:S02]  /*0cb0*/  SHF.L.U32 R21, R21, 0x1, RZ ;  /* 0x0000000115157819 */ /* 0x000fe400000006ff */
[----:B------:R-:W-:Y:S02]  /*0cc0*/  LEA.HI.SX32 R26, R31, R18, 0x1b ;  /* 0x000000121f1a7211 */ /* 0x000fe400078fdaff */
[----:B------:R-:W-:Y:S02]  /*0cd0*/  IADD3 R29, R18, 0x100, RZ ;  /* 0x00000100121d7810 */ /* 0x000fe40007ffe0ff */
[----:B------:R-:W-:Y:S02]  /*0ce0*/  SHF.L.U32 R22, R22, 0x1, RZ ;  /* 0x0000000116167819 */ /* 0x000fe400000006ff */
[----:B------:R-:W-:Y:S02]  /*0cf0*/  IADD3 R31, R18, 0x120, RZ ;  /* 0x00000120121f7810 */ /* 0x000fe40007ffe0ff */
[----:B------:R-:W-:-:S02]  /*0d00*/  SHF.L.U32 R23, R23, 0x1, RZ ;  /* 0x0000000117177819 */ /* 0x000fc400000006ff */
[----:B------:R-:W-:Y:S02]  /*0d10*/  IADD3 R37, R18, 0x140, RZ ;  /* 0x0000014012257810 */ /* 0x000fe40007ffe0ff */
[-C--:B------:R-:W-:Y:S02]  /*0d20*/  LEA.HI.SX32 R28, R27, R18.reuse, 0x1b ;  /* 0x000000121b1c7211 */ /* 0x080fe400078fdaff */
[----:B------:R-:W-:Y:S02]  /*0d30*/  SHF.L.U32 R24, R24, 0x1, RZ ;  /* 0x0000000118187819 */ /* 0x000fe400000006ff */
[----:B------:R-:W-:Y:S02]  /*0d40*/  SHF.L.U32 R27, R3, 0x1, RZ ;  /* 0x00000001031b7819 */ /* 0x000fe400000006ff */
[----:B------:R-:W-:Y:S02]  /*0d50*/  SHF.L.U32 R25, R25, 0x1, RZ ;  /* 0x0000000119197819 */ /* 0x000fe400000006ff */
[----:B------:R-:W-:-:S02]  /*0d60*/  LEA.HI.SX32 R29, R29, R18, 0x1b ;  /* 0x000000121d1d7211 */ /* 0x000fc400078fdaff */
[----:B------:R-:W-:Y:S02]  /*0d70*/  IADD3 R3, R18, 0x160, RZ ;  /* 0x0000016012037810 */ /* 0x000fe40007ffe0ff */
[----:B------:R-:W-:Y:S02]  /*0d80*/  SHF.L.U32 R26, R26, 0x1, RZ ;  /* 0x000000011a1a7819 */ /* 0x000fe400000006ff */
[-C--:B------:R-:W-:Y:S02]  /*0d90*/  LEA.HI.SX32 R30, R31, R18.reuse, 0x1b ;  /* 0x000000121f1e7211 */ /* 0x080fe400078fdaff */
[----:B------:R-:W-:Y:S02]  /*0da0*/  LEA.HI.SX32 R31, R37, R18, 0x1b ;  /* 0x00000012251f7211 */ /* 0x000fe400078fdaff */
[----:B------:R-:W-:Y:S02]  /*0db0*/  SHF.L.U32 R28, R28, 0x1, RZ ;  /* 0x000000011c1c7819 */ /* 0x000fe400000006ff */
[----:B------:R-:W-:-:S02]  /*0dc0*/  SHF.L.U32 R29, R29, 0x1, RZ ;  /* 0x000000011d1d7819 */ /* 0x000fc400000006ff */
[----:B------:R-:W-:Y:S02]  /*0dd0*/  LEA.HI.SX32 R3, R3, R18, 0x1b ;  /* 0x0000001203037211 */ /* 0x000fe400078fdaff */
[----:B------:R-:W-:Y:S02]  /*0de0*/  SHF.L.U32 R30, R30, 0x1, RZ ;  /* 0x000000011e1e7819 */ /* 0x000fe400000006ff */
[----:B------:R-:W-:Y:S02]  /*0df0*/  SHF.L.U32 R31, R31, 0x1, RZ ;  /* 0x000000011f1f7819 */ /* 0x000fe400000006ff */
[C---:B------:R-:W-:Y:S02]  /*0e00*/  IADD3 R37, R18.reuse, 0x1e0, RZ ;  /* 0x000001e012257810 */ /* 0x040fe40007ffe0ff */
[----:B------:R-:W-:Y:S02]  /*0e10*/  SHF.L.U32 R2, R18, 0x4, RZ ;  /* 0x0000000412027819 */ /* 0x000fe400000006ff */
[----:B------:R-:W-:-:S02]  /*0e20*/  SHF.L.U32 R38, R19, 0x1, RZ ;  /* 0x0000000113267819 */ /* 0x000fc400000006ff */
[----:B------:R-:W-:Y:S02]  /*0e30*/  PRMT R57, RZ, 0x7610, R57 ;  /* 0x00007610ff397816 */ /* 0x000fe40000000039 */
        /* <DEDUP_REMOVED lines=17> */
[----:B----4-:R0:W-:Y:S04]  /*0f50*/  STS.U16 [R22+0x40], R5 ;  /* 0x0000400516007388 */ /* 0x0101e80000000400 */
[----:B-----5:R-:W-:Y:S04]  /*0f60*/  STS.U16 [R23+0x80], R6 ;  /* 0x0000800617007388 */ /* 0x020fe80000000400 */
[----:B--2---:R2:W-:Y:S01]  /*0f70*/  STS.U16 [R24+0xc0], R7 ;  /* 0x0000c00718007388 */ /* 0x0045e20000000400 */
[----:B0-----:R-:W-:-:S03]  /*0f80*/  IADD3 R5, R18, 0x180, RZ ;  /* 0x0000018012057810 */ /* 0x001fc60007ffe0ff */
[----:B------:R-:W-:Y:S01]  /*0f90*/  STS.U16 [R25+0x100], R8 ;  /* 0x0001000819007388 */ /* 0x000fe20000000400 */
[----:B------:R-:W-:-:S03]  /*0fa0*/  LEA.HI.SX32 R5, R5, R18, 0x1b ;  /* 0x0000001205057211 */ /* 0x000fc600078fdaff */
[----:B------:R0:W-:Y:S01]  /*0fb0*/  STS.U16 [R26+0x140], R9 ;  /* 0x000140091a007388 */ /* 0x0001e20000000400 */
[----:B--2---:R-:W-:-:S04]  /*0fc0*/  IADD3 R7, R18, 0x1a0, RZ ;  /* 0x000001a012077810 */ /* 0x004fc80007ffe0ff */
[-C--:B------:R-:W-:Y:S02]  /*0fd0*/  LEA.HI.SX32 R7, R7, R18.reuse, 0x1b ;  /* 0x0000001207077211 */ /* 0x080fe400078fdaff */
[----:B0-----:R-:W-:Y:S01]  /*0fe0*/  IADD3 R9, R18, 0x1c0, RZ ;  /* 0x000001c012097810 */ /* 0x001fe20007ffe0ff */
[----:B------:R0:W-:Y:S03]  /*0ff0*/  STS.U16 [R27+0x180], R32 ;  /* 0x000180201b007388 */ /* 0x0001e60000000400 */
[----:B------:R-:W-:Y:S01]  /*1000*/  LEA.HI.SX32 R9, R9, R18, 0x1b ;  /* 0x0000001209097211 */ /* 0x000fe200078fdaff */
[----:B------:R2:W-:Y:S01]  /*1010*/  STS.U16 [R28+0x1c0], R33 ;  /* 0x0001c0211c007388 */ /* 0x0005e20000000400 */
[----:B0-----:R-:W-:-:S03]  /*1020*/  SHF.L.U32 R32, R3, 0x1, RZ ;  /* 0x0000000103207819 */ /* 0x001fc600000006ff */
[----:B------:R0:W-:Y:S04]  /*1030*/  STS.U16 [R29+0x200], R34 ;  /* 0x000200221d007388 */ /* 0x0001e80000000400 */
[----:B------:R3:W-:Y:S01]  /*1040*/  STS.U16 [R30+0x240], R35 ;  /* 0x000240231e007388 */ /* 0x0007e20000000400 */
[----:B--2---:R-:W-:-:S03]  /*1050*/  SHF.L.U32 R33, R5, 0x1, RZ ;  /* 0x0000000105217819 */ /* 0x004fc600000006ff */
[----:B------:R2:W-:Y:S01]  /*1060*/  STS.U16 [R31+0x280], R36 ;  /* 0x000280241f007388 */ /* 0x0005e20000000400 */
[----:B0-----:R-:W-:Y:S02]  /*1070*/  SHF.L.U32 R34, R7, 0x1, RZ ;  /* 0x0000000107227819 */ /* 0x001fe400000006ff */
[----:B---3--:R-:W-:Y:S02]  /*1080*/  SHF.L.U32 R35, R9, 0x1, RZ ;  /* 0x0000000109237819 */ /* 0x008fe400000006ff */
[----:B--2---:R-:W-:Y:S01]  /*1090*/  LEA.HI.SX32 R36, R37, R18, 0x1b ;  /* 0x0000001225247211 */ /* 0x004fe200078fdaff */
[----:B------:R0:W-:Y:S03]  /*10a0*/  STS.U16 [R32+0x2c0], R39 ;  /* 0x0002c02720007388 */ /* 0x0001e60000000400 */
[----:B------:R-:W-:Y:S01]  /*10b0*/  SHF.L.U32 R36, R36, 0x1, RZ ;  /* 0x0000000124247819 */ /* 0x000fe200000006ff */
[----:B------:R-:W-:Y:S01]  /*10c0*/  STS.U16 [R33+0x300], R40 ;  /* 0x0003002821007388 */ /* 0x000fe20000000400 */
[----:B0-----:R-:W-:-:S03]  /*10d0*/  LEA.HI.SX32 R39, R2, R2, 0x1b ;  /* 0x0000000202277211 */ /* 0x001fc600078fdaff */
[----:B------:R-:W-:Y:S01]  /*10e0*/  STS.U16 [R34+0x340], R41 ;  /* 0x0003402922007388 */ /* 0x000fe20000000400 */
[----:B------:R-:W-:-:S03]  /*10f0*/  SHF.L.U32 R39, R39, 0x1, RZ ;  /* 0x0000000127277819 */ /* 0x000fc600000006ff */
        /* <DEDUP_REMOVED lines=19> */
[----:B------:R-:W-:-:S02]  /*1230*/  SHF.L.U64.HI R37, R19, 0x1, R20 ;  /* 0x0000000113257819 */ /* 0x000fc40000010214 */
[----:B------:R-:W-:-:S04]  /*1240*/  IADD3 R8, P0, R38, UR30, RZ ;  /* 0x0000001e26087c10 */ /* 0x000fc8000ff1e0ff */
[----:B------:R-:W-:Y:S01]  /*1250*/  IADD3.X R9, R37, UR31, RZ, P0, !PT ;  /* 0x0000001f25097c10 */ /* 0x000fe200087fe4ff */
[----:B------:R-:W-:Y:S01]  /*1260*/  BAR.SYNC.DEFER_BLOCKING 0x0 ;  /* 0x0000000000007b1d */ /* 0x000fe20000010000 */
[----:B------:R-:W-:Y:S02]  /*1270*/  ISETP.GE.AND P0, PT, R78, UR7, PT ;  /* 0x000000074e007c0c */ /* 0x000fe4000bf06270 */
[----:B------:R-:W-:Y:S02]  /*1280*/  PRMT R3, RZ, 0x7610, R3 ;  /* 0x00007610ff037816 */ /* 0x000fe40000000003 */
[----:B------:R-:W-:-:S04]  /*1290*/  LEA R6, P1, R19, UR34, 0x1 ;  /* 0x0000002213067c11 */ /* 0x000fc8000f8208ff */
[----:B------:R-:W-:-:S05]  /*12a0*/  LEA.HI.X R7, R19, UR35, R20, 0x1, P1 ;  /* 0x0000002313077c11 */ /* 0x000fca00088f0c14 */
[----:B------:R-:W2:Y:S01]  /*12b0*/  @!P0 LDG.E.U16 R3, [R8.64+0x40] ;  /* 0x0000402008038981 */ /* 0x000ea2000c1e1500 */
[----:B------:R-:W-:Y:S02]  /*12c0*/  ISETP.GE.AND P0, PT, R14, UR7, PT ;  /* 0x000000070e007c0c */ /* 0x000fe4000bf06270 */
[----:B------:R-:W-:Y:S01]  /*12d0*/  ISETP.GE.AND P1, PT, R19, UR7, PT ;  /* 0x0000000713007c0c */ /* 0x000fe2000bf26270 */
[----:B------:R-:W3:Y:S01]  /*12e0*/  @!P2 LDG.E.U16 R58, [R8.64+0x100] ;  /* 0x00010020083aa981 */ /* 0x000ee2000c1e1500 */
[----:B------:R-:W-:Y:S02]  /*12f0*/  PRMT R4, RZ, 0x7610, R4 ;  /* 0x00007610ff047816 */ /* 0x000fe40000000004 */
[----:B------:R-:W-:Y:S01]  /*1300*/  PRMT R5, RZ, 0x7610, R5 ;  /* 0x00007610ff057816 */ /* 0x000fe20000000005 */
[----:B------:R-:W4:Y:S04]  /*1310*/  @!P4 LDG.E.U16 R56, [R8.64+0x80] ;  /* 0x000080200838c981 */ /* 0x000f28000c1e1500 */
[----:B------:R-:W5:Y:S04]  /*1320*/  @!P5 LDG.E.U16 R60, [R8.64+0x180] ;  /* 0x00018020083cd981 */ /* 0x000f68000c1e1500 */
[----:B------:R-:W2:Y:S01]  /*1330*/  @!P0 LDG.E.U16 R57, [R8.64+0x1c0] ;  /* 0x0001c02008398981 */ /* 0x000ea2000c1e1500 */
[----:B------:R-:W-:-:S03]  /*1340*/  ISETP.GE.AND P0, PT, R15, UR7, PT ;  /* 0x000000070f007c0c */ /* 0x000fc6000bf06270 */
[----:B------:R-:W2:Y:S01]  /*1350*/  @!P1 LDG.E.U16 R4, [R8.64] ;  /* 0x0000002008049981 */ /* 0x000ea2000c1e1500 */
[----:B------:R-:W-:Y:S02]  /*1360*/  ISETP.GE.AND P1, PT, R72, UR7, PT ;  /* 0x0000000748007c0c */ /* 0x000fe4000bf26270 */
[----:B------:R-:W-:Y:S01]  /*1370*/  ISETP.GE.AND P2, PT, R73, UR7, PT ;  /* 0x0000000749007c0c */ /* 0x000fe2000bf46270 */
[----:B------:R-:W3:Y:S01]  /*1380*/  @!P3 LDG.E.U16 R5, [R8.64+0xc0] ;  /* 0x0000c0200805b981 */ /* 0x000ee2000c1e1500 */
[----:B------:R-:W-:-:S03]  /*1390*/  ISETP.GE.AND P3, PT, R74, UR7, PT ;  /* 0x000000074a007c0c */ /* 0x000fc6000bf66270 */
[----:B------:R-:W3:Y:S04]  /*13a0*/  @!P6 LDG.E.U16 R55, [R8.64+0x140] ;  /* 0x000140200837e981 */ /* 0x000ee8000c1e1500 */
[----:B------:R-:W3:Y:S01]  /*13b0*/  @!P0 LDG.E.U16 R62, [R8.64+0x200] ;  /* 0x00020020083e8981 */ /* 0x000ee2000c1e1500 */
[----:B------:R-:W-:Y:S02]  /*13c0*/  ISETP.GE.AND P0, PT, R71, UR7, PT ;  /* 0x0000000747007c0c */ /* 0x000fe4000bf06270 */
[----:B------:R-:W-:Y:S01]  /*13d0*/  ISETP.GE.AND P4, PT, R75, UR7, PT ;  /* 0x000000074b007c0c */ /* 0x000fe2000bf86270 */
[----:B------:R-:W5:Y:S01]  /*13e0*/  @!P1 LDG.E.U16 R64, [R8.64+0x280] ;  /* 0x0002802008409981 */ /* 0x000f62000c1e1500 */
[----:B------:R-:W-:Y:S02]  /*13f0*/  ISETP.GE.AND P5, PT, R76, UR7, PT ;  /* 0x000000074c007c0c */ /* 0x000fe4000bfa6270 */
[----:B------:R-:W-:Y:S01]  /*1400*/  ISETP.GE.AND P6, PT, R77, UR7, PT ;  /* 0x000000074d007c0c */ /* 0x000fe2000bfc6270 */
        /* <DEDUP_REMOVED lines=44> */
[----:B------:R-:W-:Y:S04]  /*16d0*/  LDS.U16 R57, [R39+0x6] ;  /* 0x0000060027397984 */ /* 0x000fe80000000400 */
[----:B------:R-:W5:Y:S04]  /*16e0*/  LDS.U16 R58, [R39+0x8] ;  /* 0x00000800273a7984 */ /* 0x000f680000000400 */
[----:B------:R-:W1:Y:S04]  /*16f0*/  LDS.U16 R59, [R39+0xa] ;  /* 0x00000a00273b7984 */ /* 0x000e680000000400 */
        /* <DEDUP_REMOVED lines=32> */
[----:B------:R-:W-:Y:S02]  /*1900*/  ISETP.NE.AND P1, PT, R82, RZ, PT ;  /* 0x000000ff5200720c */ /* 0x000fe40003f25270 */
[----:B------:R-:W-:-:S07]  /*1910*/  PRMT R82, RZ, 0x7610, R82 ;  /* 0x00007610ff527816 */ /* 0x000fce0000000052 */
[----:B------:R3:W5:Y:S01]  /*1920*/  @!P0 LDG.E.U16 R82, [R6.64+0x200] ;  /* 0x0002002006528981 */ /* 0x000762000c1e1500 */
[----:B------:R-:W-:Y:S02]  /*1930*/  ISETP.NE.AND P0, PT, R84, RZ, PT ;  /* 0x000000ff5400720c */ /* 0x000fe40003f05270 */
[----:B------:R-:W-:-:S06]  /*1940*/  PRMT R84, RZ, 0x7610, R84 ;  /* 0x00007610ff547816 */ /* 0x000fcc0000000054 */
[----:B------:R3:W5:Y:S05]  /*1950*/  @!P1 LDG.E.U16 R84, [R6.64+0x280] ;  /* 0x0002802006549981 */ /* 0x00076a000c1e1500 */
[----:B------:R3:W5:Y:S01]  /*1960*/  @!P0 LDG.E.U16 R87, [R6.64+0x240] ;  /* 0x0002402006578981 */ /* 0x000762000c1e1500 */
[----:B--2---:R-:W-:Y:S02]  /*1970*/  HADD2.F32 R5, -RZ, R5.H0_H0 ;  /* 0x20000005ff057230 */ /* 0x004fe40000004100 */
[----:B---3--:R-:W-:-:S03]  /*1980*/  HADD2.F32 R6, -RZ, R55.H0_H0 ;  /* 0x20000037ff067230 */ /* 0x008fc60000004100 */
[----:B------:R-:W-:-:S05]  /*1990*/  FADD.FTZ R55, R5, UR5 ;  /* 0x0000000505377e21 */ /* 0x000fca0008010000 */
[----:B------:R-:W-:Y:S01]  /*19a0*/  FSETP.GTU.FTZ.AND P2, PT, R55, 20, PT ;  /* 0x41a000003700780b */ /* 0x000fe20003f5c000 */
[----:B----4-:R-:W-:Y:S01]  /*19b0*/  HADD2.F32 R7, -RZ, R56.H0_H0 ;  /* 0x20000038ff077230 */ /* 0x010fe20000004100 */
[----:B------:R-:W-:Y:S01]  /*19c0*/  FADD.FTZ R56, R6, UR5 ;  /* 0x0000000506387e21 */ /* 0x000fe20008010000 */
[----:B------:R-:W-:Y:S04]  /*19d0*/  BSSY B0, `(.L_x_8230) ;  /* 0x0000043000007945 */ /* 0x000fe80003800000 */
[----:B------:R-:W-:Y:S01]  /*19e0*/  FSETP.GTU.FTZ.AND P3, PT, R56, 20, PT ;  /* 0x41a000003800780b */ /* 0x000fe20003f7c000 */
[----:B-----5:R0:W-:Y:S04]  /*19f0*/  STS.U16 [R21], R68 ;  /* 0x0000004415007388 */ /* 0x0201e80000000400 */
[----:B------:R1:W-:Y:S04]  /*1a00*/  STS.U16 [R22+0x40], R69 ;  /* 0x0000404516007388 */ /* 0x0003e80000000400 */
[----:B------:R2:W-:Y:S04]  /*1a10*/  STS.U16 [R23+0x80], R62 ;  /* 0x0000803e17007388 */ /* 0x0005e80000000400 */
[----:B------:R-:W-:Y:S01]  /*1a20*/  STS.U16 [R24+0xc0], R81 ;  /* 0x0000c05118007388 */ /* 0x000fe20000000400 */
[----:B0-----:R-:W-:-:S02]  /*1a30*/  HADD2.F32 R68, -RZ, R58.H0_H0 ;  /* 0x2000003aff447230 */ /* 0x001fc40000004100 */
[----:B-1----:R-:W-:Y:S02]  /*1a40*/  HADD2.F32 R69, -RZ, R59.H0_H0 ;  /* 0x2000003bff457230 */ /* 0x002fe40000004100 */
[----:B--2---:R-:W-:Y:S01]  /*1a50*/  HADD2.F32 R62, -RZ, R57.H0_H0 ;  /* 0x20000039ff3e7230 */ /* 0x004fe20000004100 */
[----:B------:R0:W-:Y:S04]  /*1a60*/  STS.U16 [R25+0x100], R70 ;  /* 0x0001004619007388 */ /* 0x0001e80000000400 */
[----:B------:R-:W-:Y:S01]  /*1a70*/  STS.U16 [R26+0x140], R83 ;  /* 0x000140531a007388 */ /* 0x000fe20000000400 */
[----:B------:R-:W-:Y:S01]  /*1a80*/  FADD.FTZ R57, R7, UR5 ;  /* 0x0000000507397e21 */ /* 0x000fe20008010000 */
[----:B0-----:R-:W-:Y:S02]  /*1a90*/  HADD2.F32 R70, -RZ, R60.H0_H0 ;  /* 0x2000003cff467230 */ /* 0x001fe40000004100 */
[----:B------:R0:W-:Y:S04]  /*1aa0*/  STS.U16 [R27+0x180], R80 ;  /* 0x000180501b007388 */ /* 0x0001e80000000400 */
[----:B------:R1:W-:Y:S01]  /*1ab0*/  STS.U16 [R28+0x1c0], R85 ;  /* 0x0001c0551c007388 */ /* 0x0003e20000000400 */
[----:B------:R-:W-:-:S02]  /*1ac0*/  FADD.FTZ R58, R62, UR5 ;  /* 0x000000053e3a7e21 */ /* 0x000fc40008010000 */
[----:B------:R-:W-:Y:S01]  /*1ad0*/  FADD.FTZ R59, R68, UR5 ;  /* 0x00000005443b7e21 */ /* 0x000fe20008010000 */
[----:B------:R1:W-:Y:S01]  /*1ae0*/  STS.U16 [R29+0x200], R82 ;  /* 0x000200521d007388 */ /* 0x0003e20000000400 */
[----:B0-----:R-:W-:Y:S01]  /*1af0*/  HADD2.F32 R80, -RZ, R61.H0_H0 ;  /* 0x2000003dff507230 */ /* 0x001fe20000004100 */
[----:B------:R-:W-:Y:S02]  /*1b00*/  FADD.FTZ R60, R69, UR5 ;  /* 0x00000005453c7e21 */ /* 0x000fe40008010000 */
[----:B------:R-:W-:Y:S01]  /*1b10*/  FADD.FTZ R61, R70, UR5 ;  /* 0x00000005463d7e21 */ /* 0x000fe20008010000 */
[----:B------:R1:W-:Y:S04]  /*1b20*/  STS.U16 [R30+0x240], R87 ;  /* 0x000240571e007388 */ /* 0x0003e80000000400 */
[----:B------:R1:W-:Y:S04]  /*1b30*/  STS.U16 [R31+0x280], R84 ;  /* 0x000280541f007388 */ /* 0x0003e80000000400 */
[----:B------:R1:W-:Y:S04]  /*1b40*/  STS.U16 [R32+0x2c0], R89 ;  /* 0x0002c05920007388 */ /* 0x0003e80000000400 */
[----:B------:R1:W-:Y:S04]  /*1b50*/  STS.U16 [R33+0x300], R86 ;  /* 0x0003005621007388 */ /* 0x0003e80000000400 */
[----:B------:R1:W-:Y:S04]  /*1b60*/  STS.U16 [R34+0x340], R91 ;  /* 0x0003405b22007388 */ /* 0x0003e80000000400 */
[----:B------:R1:W-:Y:S04]  /*1b70*/  STS.U16 [R35+0x380], R88 ;  /* 0x0003805823007388 */ /* 0x0003e80000000400 */
[----:B------:R1:W-:Y:S01]  /*1b80*/  STS.U16 [R36+0x3c0], R93 ;  /* 0x0003c05d24007388 */ /* 0x0003e20000000400 */
[----:B------:R-:W-:Y:S01]  /*1b90*/  FSETP.GTU.FTZ.AND P4, PT, R57, 20, PT ;  /* 0x41a000003900780b */ /* 0x000fe20003f9c000 */
[----:B------:R-:W-:Y:S01]  /*1ba0*/  FADD.FTZ R62, R80, UR5 ;  /* 0x00000005503e7e21 */ /* 0x000fe20008010000 */
[----:B------:R-:W-:-:S02]  /*1bb0*/  FSETP.GTU.FTZ.AND P5, PT, R58, 20, PT ;  /* 0x41a000003a00780b */ /* 0x000fc40003fbc000 */
[----:B------:R-:W-:Y:S02]  /*1bc0*/  FSETP.GTU.FTZ.AND P6, PT, R59, 20, PT ;  /* 0x41a000003b00780b */ /* 0x000fe40003fdc000 */
[----:B------:R-:W-:Y:S02]  /*1bd0*/  FSETP.GTU.FTZ.AND P0, PT, R60, 20, PT ;  /* 0x41a000003c00780b */ /* 0x000fe40003f1c000 */
[----:B------:R-:W-:Y:S01]  /*1be0*/  FSETP.GTU.FTZ.AND P1, PT, R61, 20, PT ;  /* 0x41a000003d00780b */ /* 0x000fe20003f3c000 */
[----:B------:R-:W-:-:S06]  /*1bf0*/  NOP ;  /* 0x0000000000007918 */ /* 0x000fcc0000000000 */
[----:B------:R-:W-:Y:S05]  /*1c00*/  @P2 BRA `(.L_x_8231) ;  /* 0x000001f000002947 */ /* 0x000fea0003800000 */
[----:B-1----:R-:W-:Y:S01]  /*1c10*/  FMUL.FTZ R55, R55, 1.4426950216293334961 ;  /* 0x3fb8aa3b37377820 */ /* 0x002fe20000410000 */
        /* <DEDUP_REMOVED lines=30> */
.L_x_8231:
[----:B-1----:R-:W-:Y:S05]  /*1e00*/  BSYNC B0 ;  /* 0x0000000000007941 */ /* 0x002fea0003800000 */
.L_x_8230:
        /* <DEDUP_REMOVED lines=36> */
.L_x_8233:
[----:B------:R-:W-:Y:S05]  /*2050*/  BSYNC B0 ;  /* 0x0000000000007941 */ /* 0x000fea0003800000 */
.L_x_8232:
        /* <DEDUP_REMOVED lines=36> */
.L_x_8235:
[----:B------:R-:W-:Y:S05]  /*22a0*/  BSYNC B0 ;  /* 0x0000000000007941 */ /* 0x000fea0003800000 */
.L_x_8234:
        /* <DEDUP_REMOVED lines=36> */
.L_x_8237:
[----:B------:R-:W-:Y:S05]  /*24f0*/  BSYNC B0 ;  /* 0x0000000000007941 */ /* 0x000fea0003800000 */
.L_x_8236:
        /* <DEDUP_REMOVED lines=36> */
.L_x_8239:
[----:B------:R-:W-:Y:S05]  /*2740*/  BSYNC B0 ;  /* 0x0000000000007941 */ /* 0x000fea0003800000 */
.L_x_8238:
        /* <DEDUP_REMOVED lines=36> */
.L_x_8241:
[----:B------:R-:W-:Y:S05]  /*2990*/  BSYNC B0 ;  /* 0x0000000000007941 */ /* 0x000fea0003800000 */
.L_x_8240:
        /* <DEDUP_REMOVED lines=36> */
.L_x_8243:
[----:B------:R-:W-:Y:S05]  /*2be0*/  BSYNC B0 ;  /* 0x0000000000007941 */ /* 0x000fea0003800000 */
.L_x_8242:
        /* <DEDUP_REMOVED lines=36> */
.L_x_8245:
[----:B------:R-:W-:Y:S05]  /*2e30*/  BSYNC B0 ;  /* 0x0000000000007941 */ /* 0x000fea0003800000 */
.L_x_8244:
        /* <DEDUP_REMOVED lines=36> */
.L_x_8247:
[----:B------:R-:W-:Y:S05]  /*3080*/  BSYNC B0 ;  /* 0x0000000000007941 */ /* 0x000fea0003800000 */
.L_x_8246:
        /* <DEDUP_REMOVED lines=34> */
.L_x_8249:
[----:B------:R-:W-:Y:S05]  /*32b0*/  BSYNC B0 ;  /* 0x0000000000007941 */ /* 0x000fea0003800000 */
.L_x_8248:
        /* <DEDUP_REMOVED lines=33> */
.L_x_8251:
[----:B------:R-:W-:Y:S05]  /*34d0*/  BSYNC B0 ;  /* 0x0000000000007941 */ /* 0x000fea0003800000 */
.L_x_8250:
        /* <DEDUP_REMOVED lines=33> */
.L_x_8253:
[----:B------:R-:W-:Y:S05]  /*36f0*/  BSYNC B0 ;  /* 0x0000000000007941 */ /* 0x000fea0003800000 */
.L_x_8252:
        /* <DEDUP_REMOVED lines=33> */
.L_x_8255:
[----:B------:R-:W-:Y:S05]  /*3910*/  BSYNC B0 ;  /* 0x0000000000007941 */ /* 0x000fea0003800000 */
.L_x_8254:
        /* <DEDUP_REMOVED lines=33> */
.L_x_8257:
[----:B------:R-:W-:Y:S05]  /*3b30*/  BSYNC B0 ;  /* 0x0000000000007941 */ /* 0x000fea0003800000 */
.L_x_8256:
        /* <DEDUP_REMOVED lines=33> */
.L_x_8259:
[----:B------:R-:W-:Y:S05]  /*3d50*/  BSYNC B0 ;  /* 0x0000000000007941 */ /* 0x000fea0003800000 */
.L_x_8258:
        /* <DEDUP_REMOVED lines=33> */
.L_x_8261:
[----:B------:R-:W-:Y:S05]  /*3f70*/  BSYNC B0 ;  /* 0x0000000000007941 */ /* 0x000fea0003800000 */
.L_x_8260:
[----:B------:R-:W-:Y:S01]  /*3f80*/  ISETP.GE.AND P0, PT, R19, UR7, PT ;  /* 0x0000000713007c0c */ /* 0x000fe2000bf06270 */
[----:B------:R-:W-:Y:S01]  /*3f90*/  ULDC.64 UR18, c[0x0][0x1f0] ;  /* 0x00007c0000127ab9 */ /* 0x000fe20000000a00 */
[----:B------:R-:W-:Y:S01]  /*3fa0*/  MOV R7, UR42 ;  /* 0x0000002a00077c02 */ /* 0x000fe20008000f00 */
[----:B------:R-:W-:Y:S01]  /*3fb0*/  USHF.R.S32.HI UR23, URZ, 0x1f, UR37 ;  /* 0x0000001f3f177899 */ /* 0x000fe20008011425 */
[----:B------:R-:W-:Y:S01]  /*3fc0*/  MOV R2, UR37 ;  /* 0x0000002500027c02 */ /* 0x000fe20008000f00 */
[----:B------:R-:W-:Y:S01]  /*3fd0*/  UIMAD UR8, UR43, UR18, URZ ;  /* 0x000000122b0872a4 */ /* 0x000fe2000f8e023f */
[----:B------:R-:W-:Y:S01]  /*3fe0*/  MOV R81, UR42 ;  /* 0x0000002a00517c02 */ /* 0x000fe20008000f00 */
[----:B------:R-:W-:Y:S01]  /*3ff0*/  ULDC.64 UR24, c[0x0][0x200] ;  /* 0x0000800000187ab9 */ /* 0x000fe20000000a00 */
[----:B------:R-:W-:Y:S01]  /*4000*/  MOV R4, UR37 ;  /* 0x0000002500047c02 */ /* 0x000fe20008000f00 */
[----:B------:R-:W-:Y:S01]  /*4010*/  UIMAD.WIDE.U32 UR16, UR42, UR18, URZ ;  /* 0x000000122a1072a5 */ /* 0x000fe2000f8e003f */
[----:B------:R-:W-:Y:S01]  /*4020*/  MOV R3, UR23 ;  /* 0x0000001700037c02 */ /* 0x000fe20008000f00 */
[----:B------:R-:W-:Y:S01]  /*4030*/  UIMAD UR20, UR42, UR19, UR8 ;  /* 0x000000132a1472a4 */ /* 0x000fe2000f8e0208 */
[----:B------:R-:W-:Y:S01]  /*4040*/  MOV R5, UR23 ;  /* 0x0000001700057c02 */ /* 0x000fe20008000f00 */
[----:B------:R-:W-:Y:S01]  /*4050*/  UIMAD UR22, UR43, UR24, URZ ;  /* 0x000000182b1672a4 */ /* 0x000fe2000f8e023f */
[----:B------:R-:W0:Y:S01]  /*4060*/  LDS.U16 R108, [R39] ;  /* 0x00000000276c7984 */ /* 0x000e220000000400 */
[----:B------:R-:W-:Y:S01]  /*4070*/  ULDC.64 UR18, c[0x0][0x1f8] ;  /* 0x00007e0000127ab9 */ /* 0x000fe20000000a00 */
[----:B------:R-:W-:Y:S01]  /*4080*/  @!P0 IMAD.WIDE.U32 R2, R7, c[0x0][0x1f0], R2 ;  /* 0x00007c0007028a25 */ /* 0x000fe200078e0002 */
[----:B------:R-:W-:Y:S01]  /*4090*/  UIMAD UR21, UR27, UR18, URZ ;  /* 0x000000121b1572a4 */ /* 0x000fe2000f8e023f */
[----:B------:R-:W-:Y:S01]  /*40a0*/  MOV R7, UR26 ;  /* 0x0000001a00077c02 */ /* 0x000fe20008000f00 */
[----:B------:R-:W-:Y:S01]  /*40b0*/  UIADD3 UR17, UR17, UR20, URZ ;  /* 0x0000001411117290 */ /* 0x000fe2000fffe03f */
[----:B------:R-:W-:Y:S01]  /*40c0*/  @!P0 IMAD.WIDE.U32 R4, R81, c[0x0][0x200], R4 ;  /* 0x0000800051048a25 */ /* 0x000fe200078e0004 */
[----:B------:R-:W-:Y:S01]  /*40d0*/  UIMAD UR22, UR42, UR25, UR22 ;  /* 0x000000192a1672a4 */ /* 0x000fe2000f8e0216 */
[----:B------:R-:W-:Y:S01]  /*40e0*/  @!P0 IADD3 R3, R3, UR20, RZ ;  /* 0x0000001403038c10 */ /* 0x000fe2000fffe0ff */
[----:B------:R-:W-:Y:S01]  /*40f0*/  UIMAD.WIDE.U32 UR8, UR42, UR24, URZ ;  /* 0x000000182a0872a5 */ /* 0x000fe2000f8e003f */
[----:B------:R-:W-:Y:S01]  /*4100*/  MOV R81, UR26 ;  /* 0x0000001a00517c02 */ /* 0x000fe20008000f00 */
[----:B------:R-:W-:Y:S01]  /*4110*/  UIMAD UR21, UR26, UR19, UR21 ;  /* 0x000000131a1572a4 */ /* 0x000fe2000f8e0215 */
[----:B------:R-:W-:Y:S01]  /*4120*/  LDS.U16 R115, [R39+0x2] ;  /* 0x0000020027737984 */ /* 0x000fe20000000400 */
[----:B------:R-:W-:Y:S01]  /*4130*/  UIMAD.WIDE.U32 UR16, UR26, UR18, UR16 ;  /* 0x000000121a1072a5 */ /* 0x000fe2000f8e0010 */
[----:B------:R-:W-:Y:S01]  /*4140*/  @!P0 IADD3 R5, R5, UR22, RZ ;  /* 0x0000001605058c10 */ /* 0x000fe2000fffe0ff */
[----:B------:R-:W-:Y:S01]  /*4150*/  ULDC UR38, c[0x0][0x174] ;  /* 0x00005d0000267ab9 */ /* 0x000fe20000000800 */
[----:B------:R-:W-:Y:S01]  /*4160*/  @!P0 IMAD.WIDE.U32 R2, R7, c[0x0][0x1f8], R2 ;  /* 0x00007e0007028a25 */ /* 0x000fe200078e0002 */
[----:B------:R-:W-:Y:S01]  /*4170*/  ULDC.64 UR18, c[0x0][0x208] ;  /* 0x0000820000127ab9 */ /* 0x000fe20000000a00 */
[----:B------:R-:W1:Y:S01]  /*4180*/  LDS.U16 R110, [R39+0x4] ;  /* 0x00000400276e7984 */ /* 0x000e620000000400 */
[----:B------:R-:W-:Y:S01]  /*4190*/  UIMAD UR20, UR27, UR18, URZ ;  /* 0x000000121b1472a4 */ /* 0x000fe2000f8e023f */
[----:B------:R-:W-:Y:S01]  /*41a0*/  @!P0 IMAD.WIDE.U32 R4, R81, c[0x0][0x208], R4 ;  /* 0x0000820051048a25 */ /* 0x000fe200078e0004 */
[----:B------:R-:W-:Y:S01]  /*41b0*/  UIADD3 UR38, UR6, -UR38, URZ ;  /* 0x8000002606267290 */ /* 0x000fe2000fffe03f */
[C---:B------:R-:W-:Y:S01]  /*41c0*/  @!P0 IADD3 R80, P1, R19.reuse, R2, RZ ;  /* 0x0000000213508210 */ /* 0x040fe20007f3e0ff */
[----:B------:R-:W-:Y:S01]  /*41d0*/  UIADD3 UR9, UR9, UR22, URZ ;  /* 0x0000001609097290 */ /* 0x000fe2000fffe03f */
[----:B------:R-:W-:Y:S01]  /*41e0*/  LDS.U16 R123, [R39+0x6] ;  /* 0x00000600277b7984 */ /* 0x000fe20000000400 */
[----:B------:R-:W-:Y:S01]  /*41f0*/  UIMAD UR20, UR26, UR19, UR20 ;  /* 0x000000131a1472a4 */ /* 0x000fe2000f8e0214 */
[C---:B------:R-:W-:Y:S01]  /*4200*/  @!P0 IADD3 R6, P2, R19.reuse, R4, RZ ;  /* 0x0000000413068210 */ /* 0x040fe20007f5e0ff */
[----:B------:R-:W-:Y:S01]  /*4210*/  UIMAD UR38, UR38, -0x200, URZ ;  /* 0xfffffe00262678a4 */ /* 0x000fe2000f8e023f */
[C---:B------:R-:W-:Y:S01]  /*4220*/  @!P0 IADD3.X R81, R20.reuse, UR21, R3, P1, !PT ;  /* 0x0000001514518c10 */ /* 0x040fe20008ffe403 */
[----:B------:R-:W-:Y:S01]  /*4230*/  UIMAD.WIDE.U32 UR18, UR26, UR18, UR8 ;  /* 0x000000121a1272a5 */ /* 0x000fe2000f8e0008 */
[C---:B------:R-:W-:Y:S01]  /*4240*/  LEA R92, P1, R19.reuse, c[0x0][0x268], 0x1 ;  /* 0x00009a00135c7a11 */ /* 0x040fe200078208ff */
[----:B------:R-:W-:Y:S01]  /*4250*/  USHF.R.S32.HI UR39, URZ, 0x1f, UR38 ;  /* 0x0000001f3f277899 */ /* 0x000fe20008011426 */
[----:B------:R-:W-:Y:S01]  /*4260*/  @!P0 IADD3.X R5, R20, UR20, R5, P2, !PT ;  /* 0x0000001414058c10 */ /* 0x000fe200097fe405 */
[----:B------:R-:W-:Y:S01]  /*4270*/  UIADD3 UR9, UP0, UR38, UR16, URZ ;  /* 0x0000001026097290 */ /* 0x000fe2000ff1e03f */
[C---:B------:R-:W-:Y:S01]  /*4280*/  LEA R2, P2, R19.reuse, c[0x0][0x258], 0x1 ;  /* 0x0000960013027a11 */ /* 0x040fe200078408ff */
[----:B------:R-:W-:Y:S01]  /*4290*/  UIADD3 UR8, UP1, UR38, UR18, URZ ;  /* 0x0000001226087290 */ /* 0x000fe2000ff3e03f */
[C-C-:B------:R-:W-:Y:S01]  /*42a0*/  LEA.HI.X R7, R19.reuse, c[0x0][0x26c], R20.reuse, 0x1, P1 ;  /* 0x00009b0013077a11 */ /* 0x140fe200008f0c14 */
[----:B------:R-:W-:Y:S01]  /*42b0*/  UIADD3.X UR16, UR39, UR21, UR17, UP0, !UPT ;  /* 0x0000001527107290 */ /* 0x000fe200087fe411 */
[----:B------:R-:W-:Y:S01]  /*42c0*/  LEA.HI.X R3, R19, c[0x0][0x25c], R20, 0x1, P2 ;  /* 0x0000970013037a11 */ /* 0x000fe200010f0c14 */
[----:B------:R-:W-:Y:S01]  /*42d0*/  UIADD3.X UR18, UR39, UR20, UR19, UP1, !UPT ;  /* 0x0000001427127290 */ /* 0x000fe20008ffe413 */
[----:B------:R-:W-:Y:S01]  /*42e0*/  MOV R82, UR9 ;  /* 0x0000000900527c02 */ /* 0x000fe20008000f00 */
[----:B------:R-:W-:Y:S01]  /*42f0*/  LDS.U16 R125, [R39+0x8] ;  /* 0x00000800277d7984 */ /* 0x000fe20000000400 */
[----:B------:R-:W-:-:S02]  /*4300*/  MOV R84, UR8 ;  /* 0x0000000800547c02 */ /* 0x000fc40008000f00 */
[----:B------:R-:W-:Y:S01]  /*4310*/  MOV R83, UR16 ;  /* 0x0000001000537c02 */ /* 0x000fe20008000f00 */
[----:B------:R-:W-:Y:S01]  /*4320*/  LDS.U16 R127, [R39+0xa] ;  /* 0x00000a00277f7984 */ /* 0x000fe20000000400 */
[----:B------:R-:W-:-:S03]  /*4330*/  MOV R85, UR18 ;  /* 0x0000001200557c02 */ /* 0x000fc60008000f00 */
[----:B------:R-:W-:Y:S01]  /*4340*/  LDS.U16 R103, [R39+0xc] ;  /* 0x00000c0027677984 */ /* 0x000fe20000000400 */
[----:B------:R-:W-:-:S03]  /*4350*/  LEA R92, P2, R82, R92, 0x1 ;  /* 0x0000005c525c7211 */ /* 0x000fc600078408ff */
[----:B------:R-:W-:Y:S01]  /*4360*/  LDS.U16 R99, [R39+0xe] ;  /* 0x00000e0027637984 */ /* 0x000fe20000000400 */
[----:B------:R-:W-:-:S03]  /*4370*/  LEA R2, P4, R84, R2, 0x1 ;  /* 0x0000000254027211 */ /* 0x000fc600078808ff */
[----:B------:R-:W-:Y:S01]  /*4380*/  LDS.U16 R96, [R39+0x10] ;  /* 0x0000100027607984 */ /* 0x000fe20000000400 */
[----:B------:R-:W-:-:S03]  /*4390*/  @!P0 LEA R90, P1, R80, c[0x0][0x268], 0x1 ;  /* 0x00009a00505a8a11 */ /* 0x000fc600078208ff */
        /* <DEDUP_REMOVED lines=10> */
[----:B------:R-:W-:Y:S01]  /*4440*/  ISETP.GE.AND P5, PT, R13, UR7, PT ;  /* 0x000000070d007c0c */ /* 0x000fe2000bfa6270 */
[----:B------:R-:W-:Y:S01]  /*4450*/  LDS.U16 R80, [R39+0x1a] ;  /* 0x00001a0027507984 */ /* 0x000fe20000000400 */
[----:B------:R-:W-:-:S02]  /*4460*/  @!P0 LEA.HI.X R5, R6, c[0x0][0x25c], R5, 0x1, P3 ;  /* 0x0000970006058a11 */ /* 0x000fc400018f0c05 */
[----:B------:R-:W-:Y:S01]  /*4470*/  ISETP.GE.AND P6, PT, R12, UR7, PT ;  /* 0x000000070c007c0c */ /* 0x000fe2000bfc6270 */
[----:B------:R-:W-:Y:S01]  /*4480*/  LDS.U16 R7, [R39+0x1c] ;  /* 0x00001c0027077984 */ /* 0x000fe20000000400 */
[----:B------:R-:W-:Y:S02]  /*4490*/  PRMT R105, RZ, 0x7610, R105 ;  /* 0x00007610ff697816 */ /* 0x000fe40000000069 */
[----:B------:R-:W-:Y:S01]  /*44a0*/  PRMT R86, RZ, 0x7610, R86 ;  /* 0x00007610ff567816 */ /* 0x000fe20000000056 */
[----:B------:R-:W-:Y:S01]  /*44b0*/  LDS.U16 R6, [R39+0x1e] ;  /* 0x00001e0027067984 */ /* 0x000fe20000000400 */
[----:B------:R-:W-:Y:S02]  /*44c0*/  ISETP.GE.AND P1, PT, R79, UR7, PT ;  /* 0x000000074f007c0c */ /* 0x000fe4000bf26270 */
[----:B------:R-:W-:Y:S02]  /*44d0*/  PRMT R95, RZ, 0x7610, R95 ;  /* 0x00007610ff5f7816 */ /* 0x000fe4000000005f */
[----:B------:R-:W-:Y:S01]  /*44e0*/  PRMT R88, RZ, 0x7610, R88 ;  /* 0x00007610ff587816 */ /* 0x000fe20000000058 */
[----:B------:R-:W-:Y:S01]  /*44f0*/  BAR.SYNC.DEFER_BLOCKING 0x0 ;  /* 0x0000000000007b1d */ /* 0x000fe20000010000 */
        /* <DEDUP_REMOVED lines=12> */
[----:B------:R-:W2:Y:S01]  /*45c0*/  @!P1 LDG.E.U16 R84, [R92.64+-0x380] ;  /* 0xfffc80205c549981 */ /* 0x000ea2000c1e1500 */
[----:B------:R-:W-:-:S02]  /*45d0*/  ISETP.GE.AND P1, PT, R14, UR7, PT ;  /* 0x000000070e007c0c */ /* 0x000fc4000bf26270 */
[----:B------:R-:W-:Y:S01]  /*45e0*/  PRMT R113, RZ, 0x7610, R113 ;  /* 0x00007610ff717816 */ /* 0x000fe20000000071 */
[----:B------:R3:W4:Y:S01]  /*45f0*/  @!P0 LDG.E.U16 R82, [R90.64] ;  /* 0x000000205a528981 */ /* 0x000722000c1e1500 */
[----:B------:R-:W-:Y:S02]  /*4600*/  ISETP.GE.AND P2, PT, R11, UR7, PT ;  /* 0x000000070b007c0c */ /* 0x000fe4000bf46270 */
[----:B------:R-:W-:Y:S01]  /*4610*/  PRMT R118, RZ, 0x7610, R118 ;  /* 0x00007610ff767816 */ /* 0x000fe20000000076 */
[----:B------:R-:W5:Y:S01]  /*4620*/  @!P5 LDG.E.U16 R88, [R92.64+-0x280] ;  /* 0xfffd80205c58d981 */ /* 0x000f62000c1e1500 */
[----:B------:R-:W-:Y:S02]  /*4630*/  ISETP.GE.AND P3, PT, R78, UR7, PT ;  /* 0x000000074e007c0c */ /* 0x000fe4000bf66270 */
[----:B------:R-:W-:Y:S01]  /*4640*/  PRMT R117, RZ, 0x7610, R117 ;  /* 0x00007610ff757816 */ /* 0x000fe20000000075 */
[----:B------:R-:W2:Y:S01]  /*4650*/  @!P6 LDG.E.U16 R97, [R92.64+-0x2c0] ;  /* 0xfffd40205c61e981 */ /* 0x000ea2000c1e1500 */
[----:B------:R-:W-:-:S02]  /*4660*/  ISETP.GE.AND P4, PT, R10, UR7, PT ;  /* 0x000000070a007c0c */ /* 0x000fc4000bf86270 */
[----:B------:R-:W-:Y:S01]  /*4670*/  PRMT R120, RZ, 0x7610, R120 ;  /* 0x00007610ff787816 */ /* 0x000fe20000000078 */
[----:B------:R-:W2:Y:S01]  /*4680*/  @!P1 LDG.E.U16 R101, [R92.64+-0x240] ;  /* 0xfffdc0205c659981 */ /* 0x000ea2000c1e1500 */
[----:B------:R-:W-:Y:S02]  /*4690*/  ISETP.GE.AND P1, PT, R15, UR7, PT ;  /* 0x000000070f007c0c */ /* 0x000fe4000bf26270 */
[----:B------:R-:W-:Y:S01]  /*46a0*/  PRMT R119, RZ, 0x7610, R119 ;  /* 0x00007610ff777816 */ /* 0x000fe20000000077 */
[----:B------:R-:W2:Y:S01]  /*46b0*/  @!P2 LDG.E.U16 R86, [R92.64+-0x300] ;  /* 0xfffd00205c56a981 */ /* 0x000ea2000c1e1500 */
[----:B------:R-:W-:Y:S01]  /*46c0*/  PRMT R81, RZ, 0x7610, R81 ;  /* 0x00007610ff517816 */ /* 0x000fe20000000051 */
[----:B0-----:R-:W-:Y:S01]  /*46d0*/  HADD2.F32 R108, -RZ, R108.H0_H0 ;  /* 0x2000006cff6c7230 */ /* 0x001fe20000004100 */
[----:B------:R-:W-:Y:S01]  /*46e0*/  ISETP.GE.AND P5, PT, R76, UR7, PT ;  /* 0x000000074c007c0c */ /* 0x000fe2000bfa6270 */
[----:B-1----:R-:W-:Y:S01]  /*46f0*/  HADD2.F32 R110, -RZ, R110.H0_H0 ;  /* 0x2000006eff6e7230 */ /* 0x002fe20000004100 */
[----:B---3--:R-:W-:Y:S01]  /*4700*/  PRMT R90, RZ, 0x7610, R90 ;  /* 0x00007610ff5a7816 */ /* 0x008fe2000000005a */
[----:B------:R-:W3:Y:S01]  /*4710*/  @!P4 LDG.E.U16 R95, [R92.64+-0x340] ;  /* 0xfffcc0205c5fc981 */ /* 0x000ee2000c1e1500 */
[----:B------:R-:W-:Y:S01]  /*4720*/  PRMT R91, RZ, 0x7610, R91 ;  /* 0x00007610ff5b7816 */ /* 0x000fe2000000005b */
[----:B------:R-:W-:Y:S01]  /*4730*/  HADD2.F32 R115, -RZ, R115.H0_H0 ;  /* 0x20000073ff737230 */ /* 0x000fe20000004100 */
[----:B------:R-:W-:Y:S01]  /*4740*/  ULDC.64 UR16, c[0x0][0x2e8] ;  /* 0x0000ba0000107ab9 */ /* 0x000fe20000000a00 */
[----:B------:R-:W2:Y:S01]  /*4750*/  @!P1 LDG.E.U16 R94, [R92.64+-0x200] ;  /* 0xfffe00205c5e9981 */ /* 0x000ea2000c1e1500 */
[----:B------:R-:W-:-:S02]  /*4760*/  ISETP.GE.AND P1, PT, R71, UR7, PT ;  /* 0x0000000747007c0c */ /* 0x000fc4000bf26270 */
[----:B------:R-:W-:Y:S01]  /*4770*/  ISETP.GE.AND P2, PT, R73, UR7, PT ;  /* 0x0000000749007c0c */ /* 0x000fe2000bf46270 */
[----:B------:R-:W2:Y:S01]  /*4780*/  @!P3 LDG.E.U16 R81, [R92.64+-0x3c0] ;  /* 0xfffc40205c51b981 */ /* 0x000ea2000c1e1500 */
[----:B------:R-:W-:Y:S02]  /*4790*/  ISETP.GE.AND P3, PT, R74, UR7, PT ;  /* 0x000000074a007c0c */ /* 0x000fe4000bf66270 */
[----:B------:R-:W-:Y:S01]  /*47a0*/  ISETP.GE.AND P4, PT, R75, UR7, PT ;  /* 0x000000074b007c0c */ /* 0x000fe2000bf86270 */
[----:B------:R-:W3:Y:S06]  /*47b0*/  @!P5 LDG.E.U16 R100, [R92.64+-0x80] ;  /* 0xffff80205c64d981 */ /* 0x000eec000c1e1500 */
[----:B------:R-:W5:Y:S01]  /*47c0*/  @!P1 LDG.E.U16 R105, [R92.64+-0x1c0] ;  /* 0xfffe40205c699981 */ /* 0x000f62000c1e1500 */
[----:B------:R-:W-:-:S02]  /*47d0*/  ISETP.GE.AND P1, PT, R72, UR7, PT ;  /* 0x0000000748007c0c */ /* 0x000fc4000bf26270 */
[----:B------:R-:W-:Y:S01]  /*47e0*/  ISETP.GE.AND P6, PT, R77, UR7, PT ;  /* 0x000000074d007c0c */ /* 0x000fe2000bfc6270 */
[----:B------:R-:W5:Y:S04]  /*47f0*/  @!P2 LDG.E.U16 R91, [R92.64+-0x140] ;  /* 0xfffec0205c5ba981 */ /* 0x000f68000c1e1500 */
[----:B------:R-:W5:Y:S04]  /*4800*/  @!P3 LDG.E.U16 R98, [R92.64+-0x100] ;  /* 0xffff00205c62b981 */ /* 0x000f68000c1e1500 */
[----:B------:R-:W5:Y:S04]  /*4810*/  @!P4 LDG.E.U16 R107, [R92.64+-0xc0] ;  /* 0xffff40205c6bc981 */ /* 0x000f68000c1e1500 */
[----:B------:R-:W5:Y:S04]  /*4820*/  @!P1 LDG.E.U16 R90, [R92.64+-0x180] ;  /* 0xfffe80205c5a9981 */ /* 0x000f68000c1e1500 */
[----:B------:R-:W5:Y:S01]  /*4830*/  @!P6 LDG.E.U16 R109, [R92.64+-0x40] ;  /* 0xffffc0205c6de981 */ /* 0x000f62000c1e1500 */
[----:B------:R-:W-:-:S02]  /*4840*/  P2R R111, PR, RZ, 0x2 ;  /* 0x00000002ff6f7803 */ /* 0x000fc40000000000 */
[----:B------:R-:W-:Y:S01]  /*4850*/  ISETP.GE.AND P1, PT, R78, UR7, PT ;  /* 0x000000074e007c0c */ /* 0x000fe2000bf26270 */
[----:B----4-:R-:W-:Y:S04]  /*4860*/  STS.U16 [R21], R82 ;  /* 0x0000005215007388 */ /* 0x010fe80000000400 */
[----:B--2---:R-:W-:Y:S04]  /*4870*/  STS.U16 [R22+0x40], R81 ;  /* 0x0000405116007388 */ /* 0x004fe80000000400 */
[----:B------:R-:W-:Y:S04]  /*4880*/  STS.U16 [R23+0x80], R84 ;  /* 0x0000805417007388 */ /* 0x000fe80000000400 */
[----:B---3--:R-:W-:Y:S04]  /*4890*/  STS.U16 [R24+0xc0], R95 ;  /* 0x0000c05f18007388 */ /* 0x008fe80000000400 */
        /* <DEDUP_REMOVED lines=13> */
[----:B------:R-:W3:Y:S04]  /*4970*/  LDS.U16 R81, [R39] ;  /* 0x0000000027517984 */ /* 0x000ee80000000400 */
[----:B------:R-:W4:Y:S04]  /*4980*/  LDS.U16 R82, [R39+0x2] ;  /* 0x0000020027527984 */ /* 0x000f280000000400 */
[----:B------:R-:W2:Y:S04]  /*4990*/  LDS.U16 R84, [R39+0x4] ;  /* 0x0000040027547984 */ /* 0x000ea80000000400 */
[----:B------:R-:W0:Y:S04]  /*49a0*/  LDS.U16 R86, [R39+0x6] ;  /* 0x0000060027567984 */ /* 0x000e280000000400 */
[----:B------:R-:W0:Y:S04]  /*49b0*/  LDS.U16 R88, [R39+0x8] ;  /* 0x0000080027587984 */ /* 0x000e280000000400 */
[----:B------:R-:W-:Y:S04]  /*49c0*/  LDS.U16 R90, [R39+0xa] ;  /* 0x00000a00275a7984 */ /* 0x000fe80000000400 */
[----:B------:R-:W-:Y:S04]  /*49d0*/  LDS.U16 R91, [R39+0xc] ;  /* 0x00000c00275b7984 */ /* 0x000fe80000000400 */
        /* <DEDUP_REMOVED lines=8> */
[----:B------:R-:W-:Y:S04]  /*4a60*/  LDS.U16 R102, [R39+0x1e] ;  /* 0x00001e0027667984 */ /* 0x000fe80000000400 */
[----:B------:R-:W-:Y:S01]  /*4a70*/  BAR.SYNC.DEFER_BLOCKING 0x0 ;  /* 0x0000000000007b1d */ /* 0x000fe20000010000 */
[----:B0-----:R-:W-:-:S05]  /*4a80*/  PRMT R105, RZ, 0x7610, R105 ;  /* 0x00007610ff697816 */ /* 0x001fca0000000069 */
[----:B------:R0:W5:Y:S01]  /*4a90*/  @!P0 LDG.E.U16 R104, [R4.64] ;  /* 0x0000002004688981 */ /* 0x000162000c1e1500 */
[----:B------:R-:W-:-:S03]  /*4aa0*/  ISETP.GE.AND P0, PT, R79, UR7, PT ;  /* 0x000000074f007c0c */ /* 0x000fc6000bf06270 */
[----:B------:R0:W5:Y:S01]  /*4ab0*/  @!P1 LDG.E.U16 R105, [R2.64+-0x3c0] ;  /* 0xfffc402002699981 */ /* 0x000162000c1e1500 */
[----:B------:R-:W-:Y:S02]  /*4ac0*/  ISETP.GE.AND P1, PT, R10, UR7, PT ;  /* 0x000000070a007c0c */ /* 0x000fe4000bf26270 */
[----:B-1----:R-:W-:Y:S01]  /*4ad0*/  PRMT R107, RZ, 0x7610, R107 ;  /* 0x00007610ff6b7816 */ /* 0x002fe2000000006b */
[----:B------:R1:W5:Y:S01]  /*4ae0*/  @!P2 LDG.E.U16 R113, [R2.64+-0x140] ;  /* 0xfffec0200271a981 */ /* 0x000362000c1e1500 */
[----:B--2---:R-:W-:-:S03]  /*4af0*/  PRMT R109, RZ, 0x7610, R109 ;  /* 0x00007610ff6d7816 */ /* 0x004fc6000000006d */
[----:B------:R1:W2:Y:S04]  /*4b00*/  @!P3 LDG.E.U16 R118, [R2.64+-0x100] ;  /* 0xffff00200276b981 */ /* 0x0002a8000c1e1500 */
[----:B------:R1:W2:Y:S01]  /*4b10*/  @!P0 LDG.E.U16 R106, [R2.64+-0x380] ;  /* 0xfffc8020026a8981 */ /* 0x0002a2000c1e1500 */
[----:B------:R-:W-:-:S03]  /*4b20*/  ISETP.GE.AND P0, PT, R11, UR7, PT ;  /* 0x000000070b007c0c */ /* 0x000fc6000bf06270 */
[----:B------:R1:W2:Y:S01]  /*4b30*/  @!P1 LDG.E.U16 R107, [R2.64+-0x340] ;  /* 0xfffcc020026b9981 */ /* 0x0002a2000c1e1500 */
[----:B------:R-:W-:-:S03]  /*4b40*/  ISETP.GE.AND P1, PT, R12, UR7, PT ;  /* 0x000000070c007c0c */ /* 0x000fc6000bf26270 */
[----:B------:R1:W2:Y:S04]  /*4b50*/  @!P4 LDG.E.U16 R117, [R2.64+-0xc0] ;  /* 0xffff40200275c981 */ /* 0x0002a8000c1e1500 */
[----:B------:R1:W2:Y:S04]  /*4b60*/  @!P5 LDG.E.U16 R120, [R2.64+-0x80] ;  /* 0xffff80200278d981 */ /* 0x0002a8000c1e1500 */
[----:B------:R1:W2:Y:S01]  /*4b70*/  @!P0 LDG.E.U16 R112, [R2.64+-0x300] ;  /* 0xfffd002002708981 */ /* 0x0002a2000c1e1500 */
[----:B------:R-:W-:Y:S02]  /*4b80*/  ISETP.GE.AND P0, PT, R13, UR7, PT ;  /* 0x000000070d007c0c */ /* 0x000fe4000bf06270 */
[----:B0-----:R-:W-:Y:S01]  /*4b90*/  PRMT R4, RZ, 0x7610, R4 ;  /* 0x00007610ff047816 */ /* 0x001fe20000000004 */
[----:B------:R1:W2:Y:S01]  /*4ba0*/  @!P1 LDG.E.U16 R109, [R2.64+-0x2c0] ;  /* 0xfffd4020026d9981 */ /* 0x0002a2000c1e1500 */
[----:B------:R-:W-:-:S03]  /*4bb0*/  ISETP.GE.AND P1, PT, R14, UR7, PT ;  /* 0x000000070e007c0c */ /* 0x000fc6000bf26270 */
[----:B------:R1:W2:Y:S06]  /*4bc0*/  @!P6 LDG.E.U16 R119, [R2.64+-0x40] ;  /* 0xffffc0200277e981 */ /* 0x0002ac000c1e1500 */
[----:B------:R1:W2:Y:S01]  /*4bd0*/  @!P0 LDG.E.U16 R4, [R2.64+-0x280] ;  /* 0xfffd802002048981 */ /* 0x0002a2000c1e1500 */
[----:B------:R-:W-:Y:S02]  /*4be0*/  ISETP.GE.AND P0, PT, R15, UR7, PT ;  /* 0x000000070f007c0c */ /* 0x000fe4000bf06270 */
[----:B------:R-:W-:-:S06]  /*4bf0*/  PRMT R5, RZ, 0x7610, R5 ;  /* 0x00007610ff057816 */ /* 0x000fcc0000000005 */
[----:B------:R1:W2:Y:S01]  /*4c00*/  @!P1 LDG.E.U16 R5, [R2.64+-0x240] ;  /* 0xfffdc02002059981 */ /* 0x0002a2000c1e1500 */
[----:B------:R-:W-:-:S04]  /*4c10*/  ISETP.NE.AND P1, PT, R111, RZ, PT ;  /* 0x000000ff6f00720c */ /* 0x000fc80003f25270 */
[----:B------:R1:W2:Y:S01]  /*4c20*/  @!P0 LDG.E.U16 R114, [R2.64+-0x200] ;  /* 0xfffe002002728981 */ /* 0x0002a2000c1e1500 */
[----:B------:R-:W-:Y:S02]  /*4c30*/  ISETP.GE.AND P0, PT, R71, UR7, PT ;  /* 0x0000000747007c0c */ /* 0x000fe4000bf06270 */
[----:B------:R-:W-:-:S06]  /*4c40*/  PRMT R111, RZ, 0x7610, R111 ;  /* 0x00007610ff6f7816 */ /* 0x000fcc000000006f */
[----:B------:R1:W2:Y:S05]  /*4c50*/  @!P1 LDG.E.U16 R116, [R2.64+-0x180] ;  /* 0xfffe802002749981 */ /* 0x0002aa000c1e1500 */
[----:B------:R1:W2:Y:S01]  /*4c60*/  @!P0 LDG.E.U16 R111, [R2.64+-0x1c0] ;  /* 0xfffe4020026f8981 */ /* 0x0002a2000c1e1500 */
[----:B---3--:R-:W-:Y:S02]  /*4c70*/  HADD2.F32 R81, -RZ, R81.H0_H0 ;  /* 0x20000051ff517230 */ /* 0x008fe40000004100 */
[----:B----4-:R-:W-:-:S03]  /*4c80*/  HADD2.F32 R82, -RZ, R82.H0_H0 ;  /* 0x20000052ff527230 */ /* 0x010fc60000004100 */
[----:B------:R-:W-:Y:S02]  /*4c90*/  FMUL.FTZ R121, R81, -1.4426950216293334961 ;  /* 0xbfb8aa3b51797820 */ /* 0x000fe40000410000 */
[----:B------:R-:W-:Y:S01]  /*4ca0*/  FMUL.FTZ R122, R82, -1.4426950216293334961 ;  /* 0xbfb8aa3b527a7820 */ /* 0x000fe20000410000 */
[----:B------:R-:W-:-:S03]  /*4cb0*/  HADD2.F32 R84, -RZ, R84.H0_H0 ;  /* 0x20000054ff547230 */ /* 0x000fc60000004100 */
[----:B------:R-:W0:Y:S01]  /*4cc0*/  MUFU.EX2 R121, R121 ;  /* 0x0000007900797308 */ /* 0x000e220000000800 */
[----:B------:R-:W-:Y:S01]  /*4cd0*/  HADD2.F32 R86, -RZ, R86.H0_H0 ;  /* 0x20000056ff567230 */ /* 0x000fe20000004100 */
[----:B------:R-:W-:Y:S01]  /*4ce0*/  FMUL.FTZ R124, R84, -1.4426950216293334961 ;  /* 0xbfb8aa3b547c7820 */ /* 0x000fe20000410000 */
[----:B------:R-:W-:-:S05]  /*4cf0*/  HADD2.F32 R88, -RZ, R88.H0_H0 ;  /* 0x20000058ff587230 */ /* 0x000fca0000004100 */
[----:B------:R-:W3:Y:S01]  /*4d00*/  MUFU.EX2 R122, R122 ;  /* 0x0000007a007a7308 */ /* 0x000ee20000000800 */
[----:B-1----:R-:W-:Y:S02]  /*4d10*/  FMUL.FTZ R2, R86, -1.4426950216293334961 ;  /* 0xbfb8aa3b56027820 */ /* 0x002fe40000410000 */
[----:B------:R-:W-:-:S05]  /*4d20*/  FMUL.FTZ R3, R88, -1.4426950216293334961 ;  /* 0xbfb8aa3b58037820 */ /* 0x000fca0000410000 */
[----:B------:R-:W-:Y:S01]  /*4d30*/  MUFU.EX2 R124, R124 ;  /* 0x0000007c007c7308 */ /* 0x000fe20000000800 */
[----:B------:R-:W-:Y:S01]  /*4d40*/  HADD2.F32 R92, -RZ, R92.H0_H0 ;  /* 0x2000005cff5c7230 */ /* 0x000fe20000004100 */
[----:B0-----:R-:W-:-:S06]  /*4d50*/  FADD.FTZ R121, R121, 1 ;  /* 0x3f80000079797421 */ /* 0x001fcc0000010000 */
[----:B------:R-:W0:Y:S01]  /*4d60*/  MUFU.EX2 R2, R2 ;  /* 0x0000000200027308 */ /* 0x000e220000000800 */
[----:B---3--:R-:W-:Y:S02]  /*4d70*/  FADD.FTZ R122, R122, 1 ;  /* 0x3f8000007a7a7421 */ /* 0x008fe40000010000 */
[----:B------:R-:W-:-:S05]  /*4d80*/  FMUL.FTZ R129, R92, -1.4426950216293334961 ;  /* 0xbfb8aa3b5c817820 */ /* 0x000fca0000410000 */
[----:B------:R-:W1:Y:S08]  /*4d90*/  MUFU.EX2 R3, R3 ;  /* 0x0000000300037308 */ /* 0x000e700000000800 */
[----:B------:R-:W-:Y:S01]  /*4da0*/  MUFU.EX2 R129, R129 ;  /* 0x0000008100817308 */ /* 0x000fe20000000800 */
[----:B0-----:R-:W-:Y:S01]  /*4db0*/  FADD.FTZ R2, R2, 1 ;  /* 0x3f80000002027421 */ /* 0x001fe20000010000 */
[----:B------:R-:W-:-:S02]  /*4dc0*/  HADD2.F32 R94, -RZ, R94.H0_H0 ;  /* 0x2000005eff5e7230 */ /* 0x000fc40000004100 */
[----:B------:R-:W-:Y:S01]  /*4dd0*/  HADD2.F32 R91, -RZ, R91.H0_H0 ;  /* 0x2000005bff5b7230 */ /* 0x000fe20000004100 */
[----:B-1----:R-:W-:Y:S01]  /*4de0*/  FADD.FTZ R3, R3, 1 ;  /* 0x3f80000003037421 */ /* 0x002fe20000010000 */
[----:B------:R-:W-:Y:S01]  /*4df0*/  HADD2.F32 R100, -RZ, R100.H0_H0 ;  /* 0x20000064ff647230 */ /* 0x000fe20000004100 */
[----:B------:R-:W-:Y:S01]  /*4e00*/  FMUL.FTZ R131, R94, -1.4426950216293334961 ;  /* 0xbfb8aa3b5e837820 */ /* 0x000fe20000410000 */
[----:B------:R-:W-:Y:S01]  /*4e10*/  HADD2.F32 R90, -RZ, R90.H0_H0 ;  /* 0x2000005aff5a7230 */ /* 0x000fe20000004100 */
[----:B------:R-:W-:Y:S02]  /*4e20*/  FMUL.FTZ R128, R91, -1.4426950216293334961 ;  /* 0xbfb8aa3b5b807820 */ /* 0x000fe40000410000 */
[----:B------:R0:W-:Y:S02]  /*4e30*/  MUFU.EX2 R132, R131 ;  /* 0x0000008300847308 */ /* 0x0001e40000000800 */
[----:B------:R-:W-:Y:S01]  /*4e40*/  FMUL.FTZ R126, R90, -1.4426950216293334961 ;  /* 0xbfb8aa3b5a7e7820 */ /* 0x000fe20000410000 */
[----:B------:R-:W-:Y:S01]  /*4e50*/  HADD2.F32 R95, -RZ, R95.H0_H0 ;  /* 0x2000005fff5f7230 */ /* 0x000fe20000004100 */
[----:B0-----:R-:W-:-:S04]  /*4e60*/  FMUL.FTZ R131, R100, -1.4426950216293334961 ;  /* 0xbfb8aa3b64837820 */ /* 0x001fc80000410000 */
[----:B------:R-:W-:Y:S01]  /*4e70*/  MUFU.EX2 R128, R128 ;  /* 0x0000008000807308 */ /* 0x000fe20000000800 */
[----:B------:R-:W-:Y:S01]  /*4e80*/  FMUL.FTZ R133, R95, -1.4426950216293334961 ;  /* 0xbfb8aa3b5f857820 */ /* 0x000fe20000410000 */
[----:B------:R-:W-:-:S06]  /*4e90*/  HADD2.F32 R93, -RZ, R93.H0_H0 ;  /* 0x2000005dff5d7230 */ /* 0x000fcc0000004100 */
[----:B------:R-:W-:Y:S01]  /*4ea0*/  MUFU.EX2 R137, R131 ;  /* 0x0000008300897308 */ /* 0x000fe20000000800 */
[----:B------:R-:W-:-:S07]  /*4eb0*/  FMUL.FTZ R130, R93, -1.4426950216293334961 ;  /* 0xbfb8aa3b5d827820 */ /* 0x000fce0000410000 */
[----:B------:R-:W-:Y:S01]  /*4ec0*/  MUFU.EX2 R126, R126 ;  /* 0x0000007e007e7308 */ /* 0x000fe20000000800 */
[----:B------:R-:W-:-:S07]  /*4ed0*/  HADD2.F32 R123, -RZ, R123.H0_H0 ;  /* 0x2000007bff7b7230 */ /* 0x000fce0000004100 */
[----:B------:R-:W-:Y:S01]  /*4ee0*/  MUFU.EX2 R133, R133 ;  /* 0x0000008500857308 */ /* 0x000fe20000000800 */
[----:B------:R-:W-:-:S07]  /*4ef0*/  HADD2.F32 R98, -RZ, R98.H0_H0 ;  /* 0x20000062ff627230 */ /* 0x000fce0000004100 */
[----:B------:R-:W0:Y:S01]  /*4f00*/  MUFU.EX2 R130, R130 ;  /* 0x0000008200827308 */ /* 0x000e220000000800 */
[----:B------:R-:W-:Y:S01]  /*4f10*/  HADD2.F32 R125, -RZ, R125.H0_H0 ;  /* 0x2000007dff7d7230 */ /* 0x000fe20000004100 */
[----:B------:R-:W-:Y:S01]  /*4f20*/  FMUL.FTZ R135, R98, -1.4426950216293334961 ;  /* 0xbfb8aa3b62877820 */ /* 0x000fe20000410000 */
[----:B------:R-:W-:-:S05]  /*4f30*/  HADD2.F32 R97, -RZ, R97.H0_H0 ;  /* 0x20000061ff617230 */ /* 0x000fca0000004100 */
[----:B------:R-:W-:Y:S01]  /*4f40*/  FMUL.FTZ R134, R97, -1.4426950216293334961 ;  /* 0xbfb8aa3b61867820 */ /* 0x000fe20000410000 */
[----:B------:R-:W-:Y:S01]  /*4f50*/  MUFU.EX2 R136, R135 ;  /* 0x0000008700887308 */ /* 0x000fe20000000800 */
[----:B------:R-:W-:Y:S01]  /*4f60*/  HADD2.F32 R127, -RZ, R127.H0_H0 ;  /* 0x2000007fff7f7230 */ /* 0x000fe20000004100 */
[----:B0-----:R-:W-:Y:S01]  /*4f70*/  FADD.FTZ R130, R130, 1 ;  /* 0x3f80000082827421 */ /* 0x001fe20000010000 */
[----:B-----5:R0:W-:Y:S04]  /*4f80*/  STS.U16 [R21], R104 ;  /* 0x0000006815007388 */ /* 0x0201e80000000400 */
[----:B------:R-:W-:Y:S04]  /*4f90*/  STS.U16 [R22+0x40], R105 ;  /* 0x0000406916007388 */ /* 0x000fe80000000400 */
[----:B--2---:R-:W-:Y:S04]  /*4fa0*/  STS.U16 [R23+0x80], R106 ;  /* 0x0000806a17007388 */ /* 0x004fe80000000400 */
        /* <DEDUP_REMOVED lines=14> */
[----:B------:R-:W5:Y:S01]  /*5090*/  LDS.U16 R105, [R39] ;  /* 0x0000000027697984 */ /* 0x000f620000000400 */
[----:B0-----:R0:W0:Y:S03]  /*50a0*/  MUFU.RCP R104, R121 ;  /* 0x0000007900687308 */ /* 0x0010260000001000 */
[----:B------:R-:W5:Y:S04]  /*50b0*/  LDS.U16 R107, [R39+0x4] ;  /* 0x00000400276b7984 */ /* 0x000f680000000400 */
[----:B------:R-:W5:Y:S01]  /*50c0*/  LDS.U16 R106, [R39+0x2] ;  /* 0x00000200276a7984 */ /* 0x000f620000000400 */
[----:B-1----:R-:W1:Y:S01]  /*50d0*/  MUFU.RCP R109, R122 ;  /* 0x0000007a006d7308 */ /* 0x002e620000001000 */
[----:B--2---:R-:W-:-:S02]  /*50e0*/  FADD.FTZ R111, R124, 1 ;  /* 0x3f8000007c6f7421 */ /* 0x004fc40000010000 */
[----:B------:R-:W2:Y:S04]  /*50f0*/  LDS.U16 R114, [R39+0x6] ;  /* 0x0000060027727984 */ /* 0x000ea80000000400 */
[----:B------:R-:W2:Y:S01]  /*5100*/  LDS.U16 R116, [R39+0x8] ;  /* 0x0000080027747984 */ /* 0x000ea20000000400 */
[----:B------:R-:W1:Y:S01]  /*5110*/  MUFU.RCP R111, R111 ;  /* 0x0000006f006f7308 */ /* 0x000e620000001000 */
[----:B0-----:R-:W-:Y:S02]  /*5120*/  FADD.FTZ R121, R129, 1 ;  /* 0x3f80000081797421 */ /* 0x001fe40000010000 */
[----:B------:R-:W-:Y:S05]  /*5130*/  LDS.U16 R118, [R39+0xa] ;  /* 0x00000a0027767984 */ /* 0x000fea0000000400 */
[----:B---3--:R0:W3:Y:S02]  /*5140*/  MUFU.RCP R113, R2 ;  /* 0x0000000200717308 */ /* 0x0080e40000001000 */
[----:B0-----:R-:W-:-:S06]  /*5150*/  FADD.FTZ R2, -R104, 1 ;  /* 0x3f80000068027421 */ /* 0x001fcc0000010100 */
[----:B----4-:R1:W0:Y:S01]  /*5160*/  MUFU.RCP R117, R3 ;  /* 0x0000000300757308 */ /* 0x0102220000001000 */
[----:B------:R-:W-:Y:S01]  /*5170*/  FFMA.FTZ R4, R81, R2, 1 ;  /* 0x3f80000051047423 */ /* 0x000fe20000010002 */
[----:B-----5:R-:W-:Y:S01]  /*5180*/  HADD2.F32 R105, -RZ, R105.H0_H0 ;  /* 0x20000069ff697230 */ /* 0x020fe20000004100 */
[----:B------:R-:W4:Y:S01]  /*5190*/  LDS.U16 R2, [R39+0xc] ;  /* 0x00000c0027027984 */ /* 0x000f220000000400 */
[----:B-1----:R-:W-:-:S04]  /*51a0*/  FADD.FTZ R3, -R109, 1 ;  /* 0x3f8000006d037421 */ /* 0x002fc80000010100 */
[----:B------:R-:W-:Y:S02]  /*51b0*/  FFMA.FTZ R129, R82, R3, 1 ;  /* 0x3f80000052817423 */ /* 0x000fe40000010003 */
[----:B------:R-:W-:Y:S02]  /*51c0*/  FMUL.FTZ R3, R108, R105 ;  /* 0x000000696c037220 */ /* 0x000fe40000410000 */
[----:B------:R-:W-:Y:S02]  /*51d0*/  FADD.FTZ R5, -R111, 1 ;  /* 0x3f8000006f057421 */ /* 0x000fe40000010100 */
[----:B------:R-:W-:Y:S02]  /*51e0*/  FMUL.FTZ R3, R104, R3 ;  /* 0x0000000368037220 */ /* 0x000fe40000410000 */
[----:B------:R-:W-:Y:S02]  /*51f0*/  FFMA.FTZ R131, R84, R5, 1 ;  /* 0x3f80000054837423 */ /* 0x000fe40000010005 */
[----:B------:R-:W-:-:S02]  /*5200*/  FMUL.FTZ R5, R3, R4 ;  /* 0x0000000403057220 */ /* 0x000fc40000410000 */
[----:B------:R-:W1:Y:S01]  /*5210*/  LDS.U16 R3, [R39+0xe] ;  /* 0x00000e0027037984 */ /* 0x000e620000000400 */
[----:B------:R-:W-:-:S03]  /*5220*/  HADD2.F32 R107, -RZ, R107.H0_H0 ;  /* 0x2000006bff6b7230 */ /* 0x000fc60000004100 */
[----:B------:R-:W5:Y:S01]  /*5230*/  LDS.U16 R4, [R39+0x10] ;  /* 0x0000100027047984 */ /* 0x000f620000000400 */
[----:B------:R-:W-:Y:S01]  /*5240*/  HADD2.F32 R106, -RZ, R106.H0_H0 ;  /* 0x2000006aff6a7230 */ /* 0x000fe20000004100 */
[----:B------:R-:W-:Y:S02]  /*5250*/  FMUL.FTZ R122, R110, R107 ;  /* 0x0000006b6e7a7220 */ /* 0x000fe40000410000 */
[----:B------:R-:W-:Y:S01]  /*5260*/  FADD.FTZ R112, R128, 1 ;  /* 0x3f80000080707421 */ /* 0x000fe20000010000 */
[----:B--2---:R-:W-:Y:S01]  /*5270*/  HADD2.F32 R114, -RZ, R114.H0_H0 ;  /* 0x20000072ff727230 */ /* 0x004fe20000004100 */
[----:B------:R-:W-:Y:S02]  /*5280*/  FMUL.FTZ R120, R115, R106 ;  /* 0x0000006a73787220 */ /* 0x000fe40000410000 */
[----:B------:R-:W-:Y:S02]  /*5290*/  FMUL.FTZ R122, R111, R122 ;  /* 0x0000007a6f7a7220 */ /* 0x000fe40000410000 */
[----:B------:R-:W-:Y:S01]  /*52a0*/  FADD.FTZ R119, R126, 1 ;  /* 0x3f8000007e777421 */ /* 0x000fe20000010000 */
[----:B------:R-:W2:Y:S01]  /*52b0*/  MUFU.RCP R112, R112 ;  /* 0x0000007000707308 */ /* 0x000ea20000001000 */
[----:B------:R-:W-:-:S02]  /*52c0*/  FMUL.FTZ R120, R109, R120 ;  /* 0x000000786d787220 */ /* 0x000fc40000410000 */
[----:B------:R-:W-:Y:S01]  /*52d0*/  FMUL.FTZ R144, R122, R131 ;  /* 0x000000837a907220 */ /* 0x000fe20000410000 */
[----:B------:R-:W-:Y:S01]  /*52e0*/  HADD2.F32 R116, -RZ, R116.H0_H0 ;  /* 0x20000074ff747230 */ /* 0x000fe20000004100 */
[----:B---3--:R-:W-:Y:S02]  /*52f0*/  FADD.FTZ R131, -R113, 1 ;  /* 0x3f80000071837421 */ /* 0x008fe40000010100 */
[----:B------:R-:W-:Y:S01]  /*5300*/  FMUL.FTZ R122, R123, R114 ;  /* 0x000000727b7a7220 */ /* 0x000fe20000410000 */
[----:B------:R-:W3:Y:S01]  /*5310*/  MUFU.RCP R119, R119 ;  /* 0x0000007700777308 */ /* 0x000ee20000001000 */
[----:B------:R-:W-:Y:S02]  /*5320*/  FMUL.FTZ R140, R120, R129 ;  /* 0x00000081788c7220 */ /* 0x000fe40000410000 */
[----:B------:R-:W-:Y:S02]  /*5330*/  FADD.FTZ R129, R132, 1 ;  /* 0x3f80000084817421 */ /* 0x000fe40000010000 */
[----:B------:R-:W-:-:S02]  /*5340*/  FFMA.FTZ R131, R86, R131, 1 ;  /* 0x3f80000056837423 */ /* 0x000fc40000010083 */
[----:B------:R-:W-:Y:S02]  /*5350*/  FMUL.FTZ R122, R113, R122 ;  /* 0x0000007a717a7220 */ /* 0x000fe40000410000 */
[----:B------:R-:W-:Y:S02]  /*5360*/  FADD.FTZ R132, R133, 1 ;  /* 0x3f80000085847421 */ /* 0x000fe40000010000 */
[----:B0-----:R-:W-:Y:S02]  /*5370*/  FADD.FTZ R133, -R117, 1 ;  /* 0x3f80000075857421 */ /* 0x001fe40000010100 */
[----:B------:R-:W-:Y:S02]  /*5380*/  FMUL.FTZ R124, R125, R116 ;  /* 0x000000747d7c7220 */ /* 0x000fe40000410000 */
[----:B------:R-:W-:Y:S01]  /*5390*/  FMUL.FTZ R145, R122, R131 ;  /* 0x000000837a917220 */ /* 0x000fe20000410000 */
[----:B------:R-:W-:Y:S01]  /*53a0*/  HADD2.F32 R122, -RZ, R103.H0_H0 ;  /* 0x20000067ff7a7230 */ /* 0x000fe20000004100 */
[----:B------:R-:W-:Y:S01]  /*53b0*/  FFMA.FTZ R133, R88, R133, 1 ;  /* 0x3f80000058857423 */ /* 0x000fe20000010085 */
[----:B----4-:R-:W-:Y:S01]  /*53c0*/  HADD2.F32 R103, -RZ, R2.H0_H0 ;  /* 0x20000002ff677230 */ /* 0x010fe20000004100 */
[----:B------:R-:W-:Y:S01]  /*53d0*/  FMUL.FTZ R124, R117, R124 ;  /* 0x0000007c757c7220 */ /* 0x000fe20000410000 */
[----:B------:R-:W0:Y:S01]  /*53e0*/  MUFU.EX2 R134, R134 ;  /* 0x0000008600867308 */ /* 0x000e220000000800 */
[----:B------:R-:W-:-:S02]  /*53f0*/  HADD2.F32 R118, -RZ, R118.H0_H0 ;  /* 0x20000076ff767230 */ /* 0x000fc40000004100 */
[----:B------:R-:W-:Y:S02]  /*5400*/  FMUL.FTZ R146, R124, R133 ;  /* 0x000000857c927220 */ /* 0x000fe40000410000 */
[----:B--2---:R-:W-:Y:S02]  /*5410*/  FADD.FTZ R124, -R112, 1 ;  /* 0x3f800000707c7421 */ /* 0x004fe40000010100 */
[----:B------:R-:W-:Y:S01]  /*5420*/  FMUL.FTZ R131, R122, R103 ;  /* 0x000000677a837220 */ /* 0x000fe20000410000 */
[----:B------:R-:W2:Y:S01]  /*5430*/  MUFU.RCP R121, R121 ;  /* 0x0000007900797308 */ /* 0x000ea20000001000 */
[----:B------:R-:W-:Y:S01]  /*5440*/  FFMA.FTZ R2, R91, R124, 1 ;  /* 0x3f8000005b027423 */ /* 0x000fe2000001007c */
[----:B------:R-:W-:Y:S01]  /*5450*/  HADD2.F32 R102, -RZ, R102.H0_H0 ;  /* 0x20000066ff667230 */ /* 0x000fe20000004100 */
[----:B------:R-:W-:-:S05]  /*5460*/  FMUL.FTZ R131, R112, R131 ;  /* 0x0000008370837220 */ /* 0x000fca0000410000 */
[----:B------:R4:W0:Y:S01]  /*5470*/  MUFU.RCP R120, R130 ;  /* 0x0000008200787308 */ /* 0x0008220000001000 */
[----:B---3--:R-:W-:Y:S01]  /*5480*/  FADD.FTZ R135, -R119, 1 ;  /* 0x3f80000077877421 */ /* 0x008fe20000010100 */
[----:B------:R-:W-:Y:S01]  /*5490*/  HADD2.F32 R101, -RZ, R101.H0_H0 ;  /* 0x20000065ff657230 */ /* 0x000fe20000004100 */
[----:B------:R-:W-:Y:S01]  /*54a0*/  FMUL.FTZ R126, R127, R118 ;  /* 0x000000767f7e7220 */ /* 0x000fe20000410000 */
[----:B------:R-:W-:Y:S02]  /*54b0*/  HADD2.F32 R124, -RZ, R99.H0_H0 ;  /* 0x20000063ff7c7230 */ /* 0x000fe40000004100 */
[----:B-1----:R-:W-:Y:S01]  /*54c0*/  HADD2.F32 R99, -RZ, R3.H0_H0 ;  /* 0x20000003ff637230 */ /* 0x002fe20000004100 */
[----:B------:R-:W-:Y:S01]  /*54d0*/  FMUL.FTZ R3, R131, R2 ;  /* 0x0000000283037220 */ /* 0x000fe20000410000 */
[----:B------:R-:W-:Y:S01]  /*54e0*/  HADD2.F32 R131, -RZ, R96.H0_H0 ;  /* 0x20000060ff837230 */ /* 0x000fe20000004100 */
[----:B------:R-:W-:Y:S01]  /*54f0*/  FFMA.FTZ R135, R90, R135, 1 ;  /* 0x3f8000005a877423 */ /* 0x000fe20000010087 */
[----:B----4-:R-:W1:Y:S01]  /*5500*/  LDS.U16 R130, [R39+0x12] ;  /* 0x0000120027827984 */ /* 0x010e620000000400 */
[----:B------:R-:W-:Y:S01]  /*5510*/  FMUL.FTZ R128, R119, R126 ;  /* 0x0000007e77807220 */ /* 0x000fe20000410000 */
[----:B-----5:R-:W-:Y:S01]  /*5520*/  HADD2.F32 R96, -RZ, R4.H0_H0 ;  /* 0x20000004ff607230 */ /* 0x020fe20000004100 */
[----:B------:R-:W-:-:S02]  /*5530*/  FADD.FTZ R133, R136, 1 ;  /* 0x3f80000088857421 */ /* 0x000fc40000010000 */
[----:B------:R-:W-:Y:S01]  /*5540*/  FMUL.FTZ R139, R102, -1.4426950216293334961 ;  /* 0xbfb8aa3b668b7820 */ /* 0x000fe20000410000 */
[----:B------:R-:W3:Y:S01]  /*5550*/  LDS.U16 R136, [R39+0x18] ;  /* 0x0000180027887984 */ /* 0x000ee20000000400 */
[----:B------:R-:W-:Y:S01]  /*5560*/  FMUL.FTZ R138, R101, -1.4426950216293334961 ;  /* 0xbfb8aa3b658a7820 */ /* 0x000fe20000410000 */
[----:B------:R4:W-:Y:S01]  /*5570*/  MUFU.RCP R126, R132 ;  /* 0x00000084007e7308 */ /* 0x0009e20000001000 */
[----:B------:R-:W-:Y:S02]  /*5580*/  FMUL.FTZ R147, R128, R135 ;  /* 0x0000008780937220 */ /* 0x000fe40000410000 */
[----:B------:R-:W-:Y:S02]  /*5590*/  FADD.FTZ R135, R137, 1 ;  /* 0x3f80000089877421 */ /* 0x000fe40000010000 */
[----:B0-----:R-:W-:Y:S02]  /*55a0*/  FADD.FTZ R128, R134, 1 ;  /* 0x3f80000086807421 */ /* 0x001fe40000010000 */
[----:B--2---:R-:W-:Y:S01]  /*55b0*/  FADD.FTZ R137, -R121, 1 ;  /* 0x3f80000079897421 */ /* 0x004fe20000010100 */
[----:B------:R0:W-:Y:S01]  /*55c0*/  MUFU.EX2 R149, R139 ;  /* 0x0000008b00957308 */ /* 0x0001e20000000800 */
[----:B----4-:R-:W2:Y:S01]  /*55d0*/  LDS.U16 R132, [R39+0x14] ;  /* 0x0000140027847984 */ /* 0x010ea20000000400 */
[----:B------:R-:W-:-:S03]  /*55e0*/  FMUL.FTZ R2, R124, R99 ;  /* 0x000000637c027220 */ /* 0x000fc60000410000 */
[----:B------:R-:W4:Y:S03]  /*55f0*/  LDS.U16 R134, [R39+0x16] ;  /* 0x0000160027867984 */ /* 0x000f260000000400 */
[----:B------:R5:W1:Y:S01]  /*5600*/  MUFU.EX2 R141, R138 ;  /* 0x0000008a008d7308 */ /* 0x000a620000000800 */
[----:B0-----:R-:W-:Y:S02]  /*5610*/  FMUL.FTZ R139, R131, R96 ;  /* 0x00000060838b7220 */ /* 0x001fe40000410000 */
[----:B------:R-:W-:Y:S02]  /*5620*/  FFMA.FTZ R137, R92, R137, 1 ;  /* 0x3f8000005c897423 */ /* 0x000fe40000010089 */
[----:B------:R-:W-:Y:S02]  /*5630*/  FMUL.FTZ R2, R121, R2 ;  /* 0x0000000279027220 */ /* 0x000fe40000410000 */
[----:B-----5:R-:W-:-:S02]  /*5640*/  FADD.FTZ R138, -R120, 1 ;  /* 0x3f800000788a7421 */ /* 0x020fc40000010100 */
[----:B------:R-:W-:Y:S02]  /*5650*/  FMUL.FTZ R139, R120, R139 ;  /* 0x0000008b788b7220 */ /* 0x000fe40000410000 */
[----:B------:R-:W-:Y:S02]  /*5660*/  FFMA.FTZ R142, R93, R138, 1 ;  /* 0x3f8000005d8e7423 */ /* 0x000fe4000001008a */
[----:B------:R-:W-:Y:S02]  /*5670*/  FMUL.FTZ R4, R2, R137 ;  /* 0x0000008902047220 */ /* 0x000fe40000410000 */
[----:B------:R-:W-:Y:S01]  /*5680*/  FMUL.FTZ R148, R139, R142 ;  /* 0x0000008e8b947220 */ /* 0x000fe20000410000 */
[----:B------:R-:W0:Y:S04]  /*5690*/  LDS.U16 R2, [R39+0x1a] ;  /* 0x00001a0027027984 */ /* 0x000e280000000400 */
[----:B------:R-:W5:Y:S04]  /*56a0*/  LDS.U16 R137, [R39+0x1c] ;  /* 0x00001c0027897984 */ /* 0x000f680000000400 */
[----:B------:R-:W0:Y:S01]  /*56b0*/  LDS.U16 R139, [R39+0x1e] ;  /* 0x00001e00278b7984 */ /* 0x000e220000000400 */
[----:B------:R-:W2:Y:S08]  /*56c0*/  MUFU.RCP R133, R133 ;  /* 0x0000008500857308 */ /* 0x000eb00000001000 */
[----:B------:R-:W-:Y:S01]  /*56d0*/  MUFU.RCP R129, R129 ;  /* 0x0000008100817308 */ /* 0x000fe20000001000 */
[----:B-1----:R-:W-:-:S07]  /*56e0*/  FADD.FTZ R143, R141, 1 ;  /* 0x3f8000008d8f7421 */ /* 0x002fce0000010000 */
[----:B------:R-:W1:Y:S01]  /*56f0*/  MUFU.RCP R128, R128 ;  /* 0x0000008000807308 */ /* 0x000e620000001000 */
[----:B------:R-:W-:Y:S01]  /*5700*/  FADD.FTZ R141, R149, 1 ;  /* 0x3f800000958d7421 */ /* 0x000fe20000010000 */
[----:B------:R-:W-:Y:S01]  /*5710*/  HADD2.F32 R89, -RZ, R89.H0_H0 ;  /* 0x20000059ff597230 */ /* 0x000fe20000004100 */
[----:B------:R-:W-:Y:S01]  /*5720*/  FADD.FTZ R142, -R126, 1 ;  /* 0x3f8000007e8e7421 */ /* 0x000fe20000010100 */
[----:B------:R-:W-:Y:S02]  /*5730*/  HADD2.F32 R83, -RZ, R83.H0_H0 ;  /* 0x20000053ff537230 */ /* 0x000fe40000004100 */
[----:B------:R-:W-:Y:S02]  /*5740*/  HADD2.F32 R130, -RZ, R130.H0_H0 ;  /* 0x20000082ff827230 */ /* 0x000fe40000004100 */
[----:B---3--:R-:W-:Y:S01]  /*5750*/  HADD2.F32 R136, -RZ, R136.H0_H0 ;  /* 0x20000088ff887230 */ /* 0x008fe20000004100 */
[----:B--2---:R-:W-:Y:S01]  /*5760*/  FADD.FTZ R149, -R133, 1 ;  /* 0x3f80000085957421 */ /* 0x004fe20000010100 */
[----:B------:R-:W-:Y:S01]  /*5770*/  HADD2.F32 R87, -RZ, R87.H0_H0 ;  /* 0x20000057ff577230 */ /* 0x000fe20000004100 */
[----:B------:R-:W2:Y:S01]  /*5780*/  MUFU.RCP R135, R135 ;  /* 0x0000008700877308 */ /* 0x000ea20000001000 */
[----:B------:R-:W-:Y:S01]  /*5790*/  HADD2.F32 R132, -RZ, R132.H0_H0 ;  /* 0x20000084ff847230 */ /* 0x000fe20000004100 */
[----:B------:R-:W-:Y:S01]  /*57a0*/  FFMA.FTZ R151, R95, R142, 1 ;  /* 0x3f8000005f977423 */ /* 0x000fe2000001008e */
[----:B------:R-:W-:Y:S01]  /*57b0*/  HADD2.F32 R85, -RZ, R85.H0_H0 ;  /* 0x20000055ff557230 */ /* 0x000fe20000004100 */
[----:B------:R-:W-:Y:S01]  /*57c0*/  FMUL.FTZ R142, R89, R130 ;  /* 0x00000082598e7220 */ /* 0x000fe20000410000 */
[----:B----4-:R-:W-:Y:S01]  /*57d0*/  HADD2.F32 R134, -RZ, R134.H0_H0 ;  /* 0x20000086ff867230 */ /* 0x010fe20000004100 */
[----:B------:R-:W-:-:S02]  /*57e0*/  FMUL.FTZ R154, R83, R136 ;  /* 0x00000088539a7220 */ /* 0x000fc40000410000 */
[----:B------:R3:W4:Y:S01]  /*57f0*/  MUFU.RCP R138, R143 ;  /* 0x0000008f008a7308 */ /* 0x0007220000001000 */
[----:B-1----:R-:W-:Y:S02]  /*5800*/  FADD.FTZ R150, -R128, 1 ;  /* 0x3f80000080967421 */ /* 0x002fe40000010100 */
[----:B------:R-:W-:-:S05]  /*5810*/  FFMA.FTZ R155, R98, R149, 1 ;  /* 0x3f800000629b7423 */ /* 0x000fca0000010095 */
[----:B------:R-:W1:Y:S01]  /*5820*/  MUFU.RCP R141, R141 ;  /* 0x0000008d008d7308 */ /* 0x000e620000001000 */
[----:B---3--:R-:W-:Y:S02]  /*5830*/  FADD.FTZ R143, -R129, 1 ;  /* 0x3f800000818f7421 */ /* 0x008fe40000010100 */
[----:B------:R-:W-:Y:S02]  /*5840*/  FMUL.FTZ R149, R87, R132 ;  /* 0x0000008457957220 */ /* 0x000fe40000410000 */
[----:B------:R-:W-:Y:S02]  /*5850*/  FFMA.FTZ R143, R94, R143, 1 ;  /* 0x3f8000005e8f7423 */ /* 0x000fe4000001008f */
[----:B------:R-:W-:Y:S02]  /*5860*/  FMUL.FTZ R142, R129, R142 ;  /* 0x0000008e818e7220 */ /* 0x000fe40000410000 */
[----:B------:R-:W-:Y:S02]  /*5870*/  FMUL.FTZ R154, R133, R154 ;  /* 0x0000009a859a7220 */ /* 0x000fe40000410000 */
[----:B------:R-:W-:-:S02]  /*5880*/  FFMA.FTZ R152, R97, R150, 1 ;  /* 0x3f80000061987423 */ /* 0x000fc40000010096 */
        /* <DEDUP_REMOVED lines=10> */
[----:B0-----:R-:W-:Y:S02]  /*5930*/  HADD2.F32 R80, -RZ, R2.H0_H0 ;  /* 0x20000002ff507230 */ /* 0x001fe40000004100 */
[----:B-----5:R-:W-:Y:S02]  /*5940*/  HADD2.F32 R137, -RZ, R137.H0_H0 ;  /* 0x20000089ff897230 */ /* 0x020fe40000004100 */
[----:B------:R-:W-:Y:S01]  /*5950*/  HADD2.F32 R139, -RZ, R139.H0_H0 ;  /* 0x2000008bff8b7230 */ /* 0x000fe20000004100 */
[----:B------:R-:W-:Y:S02]  /*5960*/  FMUL.FTZ R150, R150, R151 ;  /* 0x0000009796967220 */ /* 0x000fe40000410000 */
[----:B------:R-:W-:Y:S02]  /*5970*/  FMUL.FTZ R153, R153, R152 ;  /* 0x0000009899997220 */ /* 0x000fe40000410000 */
[----:B--2---:R-:W-:-:S02]  /*5980*/  FADD.FTZ R5, -R135, 1 ;  /* 0x3f80000087057421 */ /* 0x004fc40000010100 */
[----:B----4-:R-:W-:Y:S02]  /*5990*/  FADD.FTZ R6, -R138, 1 ;  /* 0x3f8000008a067421 */ /* 0x010fe40000010100 */
        /* <DEDUP_REMOVED lines=17> */
[----:B------:R-:W-:Y:S02]  /*5ab0*/  F2FP.PACK_AB R3, R4, R3 ;  /* 0x000000030403723e */ /* 0x000fe400000000ff */
[----:B------:R-:W-:-:S02]  /*5ac0*/  ISETP.NE.AND P1, PT, R17, RZ, PT ;  /* 0x000000ff1100720c */ /* 0x000fc40003f25270 */
        /* <DEDUP_REMOVED lines=11> */
[----:B-1----:R-:W-:-:S03]  /*5b80*/  PRMT R7, R150, 0x7632, R7 ;  /* 0x0000763296077816 */ /* 0x002fc60000000007 */
[----:B------:R1:W-:Y:S01]  /*5b90*/  STS.U16 [R39+0x4], R144 ;  /* 0x0000049027007388 */ /* 0x0003e20000000400 */
[----:B--2---:R-:W-:Y:S02]  /*5ba0*/  PRMT R146, R5, 0x7632, R146 ;  /* 0x0000763205927816 */ /* 0x004fe40000000092 */
[----:B0-----:R-:W-:Y:S01]  /*5bb0*/  PRMT R3, R6, 0x7632, R3 ;  /* 0x0000763206037816 */ /* 0x001fe20000000003 */
[----:B------:R-:W-:Y:S01]  /*5bc0*/  STS.U16 [R39], R155 ;  /* 0x0000009b27007388 */ /* 0x000fe20000000400 */
[----:B-1----:R-:W-:-:S03]  /*5bd0*/  MOV R144, UR7 ;  /* 0x0000000700907c02 */ /* 0x002fc60008000f00 */
        /* <DEDUP_REMOVED lines=51> */
.L_x_8263:
[----:B------:R-:W-:Y:S05]  /*5f10*/  BSYNC B0 ;  /* 0x0000000000007941 */ /* 0x000fea0003800000 */
.L_x_8262:
        /* <DEDUP_REMOVED lines=104> */
[----:B------:R-:W-:Y:S01]  /*65a0*/  PRMT R80, R82, 0x7632, R80 ;  /* 0x0000763252507816 */ /* 0x000fe20000000050 */
[----:B------:R-:W-:Y:S01]  /*65b0*/  FMUL.FTZ R101, R101, R137 ;  /* 0x0000008965657220 */ /* 0x000fe20000410000 */
[----:B------:R-:W-:Y:S01]  /*65c0*/  F2FP.PACK_AB R95, R134, R95 ;  /* 0x0000005f865f723e */ /* 0x000fe200000000ff */
[----:B------:R-:W-:Y:S01]  /*65d0*/  FMUL.FTZ R102, R102, R139 ;  /* 0x0000008b66667220 */ /* 0x000fe20000410000 */
[----:B------:R-:W-:Y:S01]  /*65e0*/  F2FP.PACK_AB R81, R81, R98 ;  /* 0x000000625151723e */ /* 0x000fe200000000ff */
[----:B------:R1:W-:Y:S01]  /*65f0*/  STS.U16 [R39+0x2], R80 ;  /* 0x0000025027007388 */ /* 0x0003e20000000400 */
[----:B------:R-:W-:Y:S01]  /*6600*/  UIMAD UR16, UR42, UR17, UR7 ;  /* 0x000000112a1072a4 */ /* 0x000fe2000f8e0207 */
[----:B------:R-:W-:Y:S01]  /*6610*/  BSSY B0, `(.L_x_8265) ;  /* 0x000003a000007945 */ /* 0x000fe20003800000 */
[----:B------:R-:W-:Y:S01]  /*6620*/  F2FP.PACK_AB R101, R102, R101 ;  /* 0x000000656665723e */ /* 0x000fe200000000ff */
[----:B------:R2:W-:Y:S01]  /*6630*/  STS.U16 [R39+0x4], R83 ;  /* 0x0000045327007388 */ /* 0x0005e20000000400 */
[----:B0-----:R-:W-:Y:S01]  /*6640*/  PRMT R82, R93, 0x7632, R82 ;  /* 0x000076325d527816 */ /* 0x001fe20000000052 */
[----:B------:R-:W-:-:S02]  /*6650*/  UIADD3 UR7, UR9, UR16, URZ ;  /* 0x0000001009077290 */ /* 0x000fc4000fffe03f */
[----:B------:R0:W-:Y:S01]  /*6660*/  STS.U16 [R39+0x6], R84 ;  /* 0x0000065427007388 */ /* 0x0001e20000000400 */
[----:B-1----:R-:W-:-:S03]  /*6670*/  PRMT R80, R91, 0x7632, R80 ;  /* 0x000076325b507816 */ /* 0x002fc60000000050 */
[----:B------:R1:W-:Y:S01]  /*6680*/  STS.U16 [R39+0xa], R86 ;  /* 0x00000a5627007388 */ /* 0x0003e20000000400 */
[----:B--2---:R-:W-:-:S03]  /*6690*/  PRMT R83, R95, 0x7632, R83 ;  /* 0x000076325f537816 */ /* 0x004fc60000000053 */
[----:B------:R-:W-:Y:S01]  /*66a0*/  STS.U16 [R39+0x8], R85 ;  /* 0x0000085527007388 */ /* 0x000fe20000000400 */
[----:B0-----:R-:W-:-:S03]  /*66b0*/  PRMT R84, R81, 0x7632, R84 ;  /* 0x0000763251547816 */ /* 0x001fc60000000054 */
        /* <DEDUP_REMOVED lines=47> */
.L_x_8266:
[----:B------:R-:W-:Y:S05]  /*69b0*/  BSYNC B0 ;  /* 0x0000000000007941 */ /* 0x000fea0003800000 */
.L_x_8265:
        /* <DEDUP_REMOVED lines=43> */
.L_x_8264:
[----:B------:R-:W-:Y:S01]  /*6c70*/  HADD2.F32 R10, -RZ, R206.H0_H0 ;  /* 0x200000ceff0a7230 */ /* 0x000fe20000004100 */
[----:B------:R-:W-:Y:S01]  /*6c80*/  MOV R13, c[0x0][0x16c] ;  /* 0x00005b00000d7a02 */ /* 0x000fe20000000f00 */
[----:B------:R-:W-:Y:S01]  /*6c90*/  HADD2.F32 R12, -RZ, R40.H0_H0 ;  /* 0x20000028ff0c7230 */ /* 0x000fe20000004100 */
[----:B------:R-:W-:Y:S01]  /*6ca0*/  BAR.SYNC.DEFER_BLOCKING 0x0 ;  /* 0x0000000000007b1d */ /* 0x000fe20000010000 */
[----:B------:R-:W-:Y:S01]  /*6cb0*/  HFMA2.MMA R86, -RZ, RZ, 0, 0 ;  /* 0x00000000ff567435 */ /* 0x000fe200000001ff */
[----:B------:R-:W-:Y:S01]  /*6cc0*/  FFMA.FTZ R11, R7, R10, R0 ;  /* 0x0000000a070b7223 */ /* 0x000fe20000010000 */
[----:B------:R-:W-:Y:S01]  /*6cd0*/  HADD2.F32 R0, -RZ, R41.H0_H0 ;  /* 0x20000029ff007230 */ /* 0x000fe20000004100 */
[----:B------:R-:W-:Y:S01]  /*6ce0*/  ISETP.GE.AND P0, PT, R13, 0x1, PT ;  /* 0x000000010d00780c */ /* 0x000fe20003f06270 */
[----:B------:R-:W-:Y:S01]  /*6cf0*/  HADD2.F32 R10, -RZ, R42.H0_H0 ;  /* 0x2000002aff0a7230 */ /* 0x000fe20000004100 */
[----:B------:R-:W-:Y:S01]  /*6d00*/  FFMA.FTZ R11, R104, R12, R11 ;  /* 0x0000000c680b7223 */ /* 0x000fe2000001000b */
[----:B------:R-:W-:Y:S01]  /*6d10*/  HADD2.F32 R12, -RZ, R46.H0_H0 ;  /* 0x2000002eff0c7230 */ /* 0x000fe20000004100 */
[----:B------:R-:W-:Y:S01]  /*6d20*/  FMUL.FTZ R102, R7, UR4 ;  /* 0x0000000407667c20 */ /* 0x000fe20008410000 */
[----:B0-----:R-:W-:Y:S01]  /*6d30*/  CS2R R84, SRZ ;  /* 0x0000000000547805 */ /* 0x001fe2000001ff00 */
[----:B------:R-:W-:Y:S01]  /*6d40*/  FFMA.FTZ R0, R110, R0, R11 ;  /* 0x000000006e007223 */ /* 0x000fe2000001000b */
[----:B------:R-:W-:Y:S01]  /*6d50*/  HADD2.F32 R11, -RZ, R43.H0_H0 ;  /* 0x2000002bff0b7230 */ /* 0x000fe20000004100 */
[----:B-1----:R-:W-:Y:S01]  /*6d60*/  FMUL.FTZ R101, R104, UR4 ;  /* 0x0000000468657c20 */ /* 0x002fe20008410000 */
[----:B------:R-:W-:Y:S01]  /*6d70*/  CS2R R82, SRZ ;  /* 0x0000000000527805 */ /* 0x000fe2000001ff00 */
[----:B------:R-:W-:Y:S01]  /*6d80*/  FFMA.FTZ R0, R123, R10, R0 ;  /* 0x0000000a7b007223 */ /* 0x000fe20000010000 */
[----:B------:R-:W-:Y:S01]  /*6d90*/  HADD2.F32 R10, -RZ, R44.H0_H0 ;  /* 0x2000002cff0a7230 */ /* 0x000fe20000004100 */
[----:B------:R-:W-:Y:S01]  /*6da0*/  FMUL.FTZ R100, R110, UR4 ;  /* 0x000000046e647c20 */ /* 0x000fe20008410000 */
[----:B------:R-:W-:Y:S01]  /*6db0*/  CS2R R80, SRZ ;  /* 0x0000000000507805 */ /* 0x000fe2000001ff00 */
[----:B------:R-:W-:Y:S01]  /*6dc0*/  FFMA.FTZ R11, R125, R11, R0 ;  /* 0x0000000b7d0b7223 */ /* 0x000fe20000010000 */
        /* <DEDUP_REMOVED lines=14> */
[----:B------:R-:W-:Y:S01]  /*6eb0*/  MOV R71, RZ ;  /* 0x000000ff00477202 */ /* 0x000fe20000000f00 */
[C---:B------:R-:W-:Y:S01]  /*6ec0*/  FFMA.FTZ R11, R111.reuse, R0, R12 ;  /* 0x000000006f0b7223 */ /* 0x040fe2000001000c */
[----:B------:R-:W-:Y:S01]  /*6ed0*/  HADD2.F32 R0, -RZ, R49.H0_H0 ;  /* 0x20000031ff007230 */ /* 0x000fe20000004100 */
[----:B------:R-:W-:Y:S01]  /*6ee0*/  FMUL.FTZ R95, R124, UR4 ;  /* 0x000000047c5f7c20 */ /* 0x000fe20008410000 */
[----:B------:R-:W-:Y:S01]  /*6ef0*/  HADD2.F32 R12, -RZ, R52.H0_H0 ;  /* 0x20000034ff0c7230 */ /* 0x000fe20000004100 */
[----:B------:R-:W-:Y:S01]  /*6f00*/  FFMA.FTZ R10, R112, R10, R11 ;  /* 0x0000000a700a7223 */ /* 0x000fe2000001000b */
[----:B------:R-:W-:Y:S01]  /*6f10*/  HADD2.F32 R11, -RZ, R50.H0_H0 ;  /* 0x20000032ff0b7230 */ /* 0x000fe20000004100 */
[----:B------:R-:W-:-:S02]  /*6f20*/  FMUL.FTZ R94, R111, UR4 ;  /* 0x000000046f5e7c20 */ /* 0x000fc40008410000 */
[----:B------:R-:W-:Y:S01]  /*6f30*/  FFMA.FTZ R0, R113, R0, R10 ;  /* 0x0000000071007223 */ /* 0x000fe2000001000a */
[----:B------:R-:W-:Y:S01]  /*6f40*/  HADD2.F32 R10, -RZ, R51.H0_H0 ;  /* 0x20000033ff0a7230 */ /* 0x000fe20000004100 */
[----:B------:R-:W-:Y:S02]  /*6f50*/  FMUL.FTZ R93, R112, UR4 ;  /* 0x00000004705d7c20 */ /* 0x000fe40008410000 */
[----:B------:R-:W-:Y:S02]  /*6f60*/  FFMA.FTZ R0, R5, R11, R0 ;  /* 0x0000000b05007223 */ /* 0x000fe40000010000 */
[----:B------:R-:W-:Y:S02]  /*6f70*/  FMUL.FTZ R92, R113, UR4 ;  /* 0x00000004715c7c20 */ /* 0x000fe40008410000 */
[----:B------:R-:W-:Y:S01]  /*6f80*/  FFMA.FTZ R11, R115, R10, R0 ;  /* 0x0000000a730b7223 */ /* 0x000fe20000010000 */
[----:B------:R-:W-:Y:S01]  /*6f90*/  HADD2.F32 R0, -RZ, R53.H0_H0 ;  /* 0x20000035ff007230 */ /* 0x000fe20000004100 */
        /* <DEDUP_REMOVED lines=40> */
[----:B------:R-:W-:Y:S01]  /*7220*/  ULEA UR24, UP0, UR22, UR24, 0x3 ;  /* 0x0000001816187291 */ /* 0x000fe2000f80183f */
[----:B------:R-:W-:Y:S01]  /*7230*/  FADD.FTZ R118, R4, R4 ;  /* 0x0000000404767221 */ /* 0x000fe20000010000 */
[----:B------:R-:W-:Y:S01]  /*7240*/  UIADD3 UR18, UR23, UR7, URZ ;  /* 0x0000000717127290 */ /* 0x000fe2000fffe03f */
[----:B------:R-:W-:Y:S01]  /*7250*/  MOV R86, RZ ;  /* 0x000000ff00567202 */ /* 0x000fe20000000f00 */
[----:B------:R-:W-:Y:S01]  /*7260*/  ULDC.64 UR20, c[0x0][0x230] ;  /* 0x00008c0000147ab9 */ /* 0x000fe20000000a00 */
[----:B------:R-:W-:Y:S01]  /*7270*/  CS2R R84, SRZ ;  /* 0x0000000000547805 */ /* 0x000fe2000001ff00 */
[----:B------:R-:W-:Y:S01]  /*7280*/  UIADD3 UR23, UR9, UR44, URZ ;  /* 0x0000002c09177290 */ /* 0x000fe2000fffe03f */
[----:B------:R-:W-:Y:S01]  /*7290*/  CS2R R82, SRZ ;  /* 0x0000000000527805 */ /* 0x000fe2000001ff00 */
[----:B------:R-:W-:Y:S01]  /*72a0*/  ULEA UR41, UP2, UR16, UR20, 0x3 ;  /* 0x0000001410297291 */ /* 0x000fe2000f84183f */
[----:B------:R-:W-:Y:S01]  /*72b0*/  CS2R R80, SRZ ;  /* 0x0000000000507805 */ /* 0x000fe2000001ff00 */
[----:B------:R-:W-:Y:S01]  /*72c0*/  UIADD3 UR7, UR17, UR45, URZ ;  /* 0x0000002d11077290 */ /* 0x000fe2000fffe03f */
[----:B------:R-:W-:Y:S01]  /*72d0*/  CS2R R78, SRZ ;  /* 0x00000000004e7805 */ /* 0x000fe2000001ff00 */
[----:B------:R-:W-:Y:S01]  /*72e0*/  ULEA.HI.X UR22, UR22, UR25, UR18, 0x3, UP0 ;  /* 0x0000001916167291 */ /* 0x000fe200080f1c12 */
[----:B------:R-:W-:Y:S01]  /*72f0*/  CS2R R76, SRZ ;  /* 0x00000000004c7805 */ /* 0x000fe2000001ff00 */
[----:B------:R-:W-:Y:S01]  /*7300*/  ULEA.HI.X UR23, UR8, UR19, UR23, 0x3, UP1 ;  /* 0x0000001308177291 */ /* 0x000fe200088f1c17 */
[----:B------:R-:W-:Y:S01]  /*7310*/  CS2R R74, SRZ ;  /* 0x00000000004a7805 */ /* 0x000fe2000001ff00 */
[----:B------:R-:W-:Y:S01]  /*7320*/  UIADD3 UR18, UR36, -0x1, URZ ;  /* 0xffffffff24127890 */ /* 0x000fe2000fffe03f */
[----:B------:R-:W-:Y:S01]  /*7330*/  CS2R R72, SRZ ;  /* 0x0000000000487805 */ /* 0x000fe2000001ff00 */
[----:B------:R-:W-:Y:S01]  /*7340*/  ULEA.HI UR17, UR36, UR36, URZ, 0x1 ;  /* 0x0000002424117291 */ /* 0x000fe2000f8f083f */
[----:B------:R-:W-:Y:S01]  /*7350*/  MOV R71, RZ ;  /* 0x000000ff00477202 */ /* 0x000fe20000000f00 */
[----:B------:R-:W-:-:S02]  /*7360*/  UIADD3 UR19, UR36, -0x2, URZ ;  /* 0xfffffffe24137890 */ /* 0x000fc4000fffe03f */
[----:B------:R-:W-:Y:S02]  /*7370*/  ULEA.HI.X UR25, UR16, UR21, UR7, 0x3, UP2 ;  /* 0x0000001510197291 */ /* 0x000fe400090f1c07 */
[----:B------:R-:W-:Y:S02]  /*7380*/  ULEA.HI UR16, UR18, UR18, URZ, 0x1 ;  /* 0x0000001212107291 */ /* 0x000fe4000f8f083f */
[----:B------:R-:W-:Y:S02]  /*7390*/  ULDC UR21, c[0x0][0x16c] ;  /* 0x00005b0000157ab9 */ /* 0x000fe40000000800 */
[----:B------:R-:W-:Y:S02]  /*73a0*/  ULOP3.LUT UR17, UR17, 0x1ffffe, URZ, 0xc0, !UPT ;  /* 0x001ffffe11117892 */ /* 0x000fe4000f8ec03f */
[----:B------:R-:W-:Y:S02]  /*73b0*/  UIMAD UR21, UR19, UR21, URZ ;  /* 0x00000015131572a4 */ /* 0x000fe4000f8e023f */
[----:B------:R-:W-:-:S02]  /*73c0*/  ULOP3.LUT UR19, UR16, 0xfffffe, URZ, 0xc0, !UPT ;  /* 0x00fffffe10137892 */ /* 0x000fc4000f8ec03f */
[----:B------:R-:W-:Y:S02]  /*73d0*/  UIADD3 UR20, UR36, -UR17, URZ ;  /* 0x8000001124147290 */ /* 0x000fe4000fffe03f */
[----:B------:R-:W-:Y:S02]  /*73e0*/  UIMAD.WIDE UR16, UR21, 0x10, UR10 ;  /* 0x00000010151078a5 */ /* 0x000fe4000f8e020a */
[----:B------:R-:W-:Y:S02]  /*73f0*/  UIADD3 UR19, UR18, -UR19, URZ ;  /* 0x8000001312137290 */ /* 0x000fe4000fffe03f */
[----:B------:R-:W-:Y:S02]  /*7400*/  UMOV UR7, URZ ;  /* 0x0000003f00077c82 */ /* 0x000fe40008000000 */
[----:B------:R-:W-:Y:S02]  /*7410*/  UMOV UR8, URZ ;  /* 0x0000003f00087c82 */ /* 0x000fe40008000000 */
[----:B------:R-:W-:-:S02]  /*7420*/  UMOV UR9, URZ ;  /* 0x0000003f00097c82 */ /* 0x000fc40008000000 */
[----:B------:R-:W-:Y:S02]  /*7430*/  ULEA UR47, UR20, 0x880, 0xb ;  /* 0x00000880142f7891 */ /* 0x000fe4000f8e583f */
[----:B------:R-:W-:Y:S02]  /*7440*/  USHF.L.U32 UR44, UR19, 0x8, URZ ;  /* 0x00000008132c7899 */ /* 0x000fe4000800063f */
[----:B------:R-:W-:Y:S02]  /*7450*/  UMOV UR45, UR16 ;  /* 0x00000010002d7c82 */ /* 0x000fe40008000000 */
[----:B------:R-:W-:Y:S02]  /*7460*/  UMOV UR46, UR17 ;  /* 0x00000011002e7c82 */ /* 0x000fe40008000000 */
.L_x_8282:
        /* <DEDUP_REMOVED lines=81> */
[----:B------:R1:W-:Y:S01]  /*7980*/  MUFU.COS R163, R130 ;  /* 0x0000008200a37308 */ /* 0x0003e20000000000 */
[----:B------:R-:W-:-:S07]  /*7990*/  FMUL.FTZ R123, R119, R57 ;  /* 0x00000039777b7220 */ /* 0x000fce0000410000 */
[----:B------:R-:W-:Y:S01]  /*79a0*/  MUFU.SIN R205, R15 ;  /* 0x0000000f00cd7308 */ /* 0x000fe20000000400 */
[----:B-1----:R-:W-:-:S07]  /*79b0*/  FMUL.FTZ R130, R119, R61 ;  /* 0x0000003d77827220 */ /* 0x002fce0000410000 */
[----:B------:R1:W-:Y:S08]  /*79c0*/  MUFU.COS R201, R15 ;  /* 0x0000000f00c97308 */ /* 0x0003f00000000000 */
[----:B------:R-:W-:Y:S01]  /*79d0*/  MUFU.SIN R152, R121 ;  /* 0x0000007900987308 */ /* 0x000fe20000000400 */
[----:B-1----:R-:W-:Y:S01]  /*79e0*/  CS2R R14, SRZ ;  /* 0x00000000000e7805 */ /* 0x002fe2000001ff00 */
[----:B------:R-:W-:Y:S06]  /*79f0*/  BAR.SYNC.DEFER_BLOCKING 0x0 ;  /* 0x0000000000007b1d */ /* 0x000fec0000010000 */
[----:B------:R1:W-:Y:S01]  /*7a00*/  MUFU.COS R154, R121 ;  /* 0x00000079009a7308 */ /* 0x0003e20000000000 */
[----:B---3--:R-:W-:-:S07]  /*7a10*/  FMUL.FTZ R161, R5, R6 ;  /* 0x0000000605a17220 */ /* 0x008fce0000410000 */
[----:B------:R-:W2:Y:S01]  /*7a20*/  MUFU.EX2 R130, R130 ;  /* 0x0000008200827308 */ /* 0x000ea20000000800 */
[----:B-1----:R-:W-:Y:S02]  /*7a30*/  FMUL.FTZ R121, R119, R56 ;  /* 0x0000003877797220 */ /* 0x002fe40000410000 */
[----:B------:R-:W-:-:S05]  /*7a40*/  FFMA.FTZ R161, R4, R7, R161 ;  /* 0x0000000704a17223 */ /* 0x000fca00000100a1 */
[----:B------:R-:W1:Y:S01]  /*7a50*/  MUFU.EX2 R121, R121 ;  /* 0x0000007900797308 */ /* 0x000e620000000800 */
[----:B------:R3:W5:Y:S01]  /*7a60*/  @!P3 LDG.E.64 R14, [R12.64+0x8] ;  /* 0x000008200c0eb981 */ /* 0x000762000c1e1b00 */
[----:B------:R-:W-:Y:S01]  /*7a70*/  FMUL.FTZ R127, R119, R59 ;  /* 0x0000003b777f7220 */ /* 0x000fe20000410000 */
[----:B------:R-:W-:Y:S01]  /*7a80*/  ISETP.NE.AND P3, PT, R17, 0x1f, PT ;  /* 0x0000001f1100780c */ /* 0x000fe20003f65270 */
[C---:B0-----:R-:W-:Y:S01]  /*7a90*/  FMUL.FTZ R120, R119.reuse, R60 ;  /* 0x0000003c77787220 */ /* 0x041fe20000410000 */
[----:B------:R-:W-:Y:S01]  /*7aa0*/  BSSY B0, `(.L_x_8268) ;  /* 0x0000108000007945 */ /* 0x000fe20003800000 */
[C---:B------:R-:W-:Y:S02]  /*7ab0*/  FMUL.FTZ R125, R119.reuse, R58 ;  /* 0x0000003a777d7220 */ /* 0x040fe40000410000 */
[----:B------:R-:W0:Y:S01]  /*7ac0*/  MUFU.EX2 R123, R123 ;  /* 0x0000007b007b7308 */ /* 0x000e220000000800 */
[C---:B--2---:R-:W-:Y:S02]  /*7ad0*/  FMUL.FTZ R159, R130.reuse, R159 ;  /* 0x0000009f829f7220 */ /* 0x044fe40000410000 */
[----:B------:R-:W-:Y:S01]  /*7ae0*/  FMUL.FTZ R157, R130, R157 ;  /* 0x0000009d829d7220 */ /* 0x000fe20000410000 */
[----:B------:R-:W-:Y:S01]  /*7af0*/  HADD2.F32 R130, -RZ, R206.H0_H0 ;  /* 0x200000ceff827230 */ /* 0x000fe20000004100 */
[----:B---3--:R-:W-:-:S02]  /*7b00*/  FMUL.FTZ R12, R119, R62 ;  /* 0x0000003e770c7220 */ /* 0x008fc40000410000 */
[----:B------:R-:W-:Y:S01]  /*7b10*/  FMUL.FTZ R13, R5, R7 ;  /* 0x00000007050d7220 */ /* 0x000fe20000410000 */
[----:B------:R-:W-:Y:S01]  /*7b20*/  MUFU.EX2 R127, R127 ;  /* 0x0000007f007f7308 */ /* 0x000fe20000000800 */
[C---:B------:R-:W-:Y:S02]  /*7b30*/  FMUL.FTZ R5, R119.reuse, R68 ;  /* 0x0000004477057220 */ /* 0x040fe40000410000 */
[----:B------:R-:W-:Y:S02]  /*7b40*/  FFMA.FTZ R158, R4, R6, -R13 ;  /* 0x00000006049e7223 */ /* 0x000fe4000001080d */
[----:B------:R-:W-:Y:S02]  /*7b50*/  FMUL.FTZ R4, R119, R67 ;  /* 0x0000004377047220 */ /* 0x000fe40000410000 */
[----:B-1----:R-:W-:Y:S01]  /*7b60*/  FMUL.FTZ R145, R121, R122 ;  /* 0x0000007a79917220 */ /* 0x002fe20000410000 */
[----:B------:R-:W1:Y:S01]  /*7b70*/  MUFU.EX2 R12, R12 ;  /* 0x0000000c000c7308 */ /* 0x000e620000000800 */
[----:B------:R-:W-:-:S02]  /*7b80*/  FMUL.FTZ R6, R70, UR17 ;  /* 0x0000001146067c20 */ /* 0x000fc40008410000 */
[----:B------:R-:W-:Y:S02]  /*7b90*/  FMUL.FTZ R170, R130, R55 ;  /* 0x0000003782aa7220 */ /* 0x000fe40000410000 */
[----:B0-----:R-:W-:Y:S02]  /*7ba0*/  FMUL.FTZ R143, R123, R124 ;  /* 0x0000007c7b8f7220 */ /* 0x001fe40000410000 */
[----:B------:R-:W-:Y:S01]  /*7bb0*/  FMUL.FTZ R146, R121, R146 ;  /* 0x0000009279927220 */ /* 0x000fe20000410000 */
[----:B------:R-:W0:Y:S01]  /*7bc0*/  MUFU.EX2 R5, R5 ;  /* 0x0000000500057308 */ /* 0x000e220000000800 */
[----:B------:R-:W-:Y:S02]  /*7bd0*/  FMUL.RZ R124, R6, 0.15915493667125701904 ;  /* 0x3e22f983067c7820 */ /* 0x000fe4000040c000 */
[----:B------:R-:W-:Y:S02]  /*7be0*/  FMUL.FTZ R13, R145, R170 ;  /* 0x000000aa910d7220 */ /* 0x000fe40000410000 */
[----:B------:R-:W-:-:S02]  /*7bf0*/  FMUL.FTZ R6, R119, R69 ;  /* 0x0000004577067220 */ /* 0x000fc40000410000 */
[----:B------:R-:W-:Y:S01]  /*7c00*/  FMUL.FTZ R7, RZ, R145 ;  /* 0x00000091ff077220 */ /* 0x000fe20000410000 */
[----:B------:R-:W2:Y:S01]  /*7c10*/  MUFU.EX2 R4, R4 ;  /* 0x0000000400047308 */ /* 0x000ea20000000800 */
[----:B-1----:R-:W-:Y:S01]  /*7c20*/  FMUL.FTZ R166, R12, R131 ;  /* 0x000000830ca67220 */ /* 0x002fe20000410000 */
[----:B------:R-:W-:Y:S01]  /*7c30*/  HADD2.F32 R131, -RZ, R40.H0_H0 ;  /* 0x20000028ff837230 */ /* 0x000fe20000004100 */
[----:B------:R-:W-:Y:S02]  /*7c40*/  FFMA.FTZ R13, RZ, R146, R13 ;  /* 0x00000092ff0d7223 */ /* 0x000fe4000001000d */
[----:B------:R-:W-:Y:S02]  /*7c50*/  FFMA.FTZ R7, R146, R170, -R7 ;  /* 0x000000aa92077223 */ /* 0x000fe40000010807 */
[----:B------:R-:W-:Y:S01]  /*7c60*/  FADD.FTZ R13, RZ, R13 ;  /* 0x0000000dff0d7221 */ /* 0x000fe20000010000 */
[----:B------:R-:W1:Y:S01]  /*7c70*/  MUFU.EX2 R120, R120 ;  /* 0x0000007800787308 */ /* 0x000e620000000800 */
[----:B0-----:R-:W-:-:S02]  /*7c80*/  FMUL.FTZ R199, R5, R154 ;  /* 0x0000009a05c77220 */ /* 0x001fc40000410000 */
[----:B------:R-:W-:Y:S02]  /*7c90*/  FMUL.FTZ R203, R5, R152 ;  /* 0x0000009805cb7220 */ /* 0x000fe40000410000 */
[----:B------:R-:W-:Y:S02]  /*7ca0*/  FMUL.FTZ R5, R11, R145 ;  /* 0x000000910b057220 */ /* 0x000fe40000410000 */
[----:B------:R-:W-:Y:S01]  /*7cb0*/  FFMA.FTZ R7, R131, R56, R7 ;  /* 0x0000003883077223 */ /* 0x000fe20000010007 */
[----:B------:R-:W0:Y:S01]  /*7cc0*/  MUFU.EX2 R125, R125 ;  /* 0x0000007d007d7308 */ /* 0x000e220000000800 */
[C---:B--2---:R-:W-:Y:S02]  /*7cd0*/  FMUL.FTZ R201, R4.reuse, R201 ;  /* 0x000000c904c97220 */ /* 0x044fe40000410000 */
[----:B------:R-:W-:Y:S02]  /*7ce0*/  FMUL.FTZ R205, R4, R205 ;  /* 0x000000cd04cd7220 */ /* 0x000fe40000410000 */
[----:B------:R-:W-:-:S02]  /*7cf0*/  FMUL.FTZ R4, R10, R145 ;  /* 0x000000910a047220 */ /* 0x000fc40000410000 */
[----:B------:R-:W-:Y:S01]  /*7d00*/  FFMA.FTZ R5, R10, R146, -R5 ;  /* 0x000000920a057223 */ /* 0x000fe20000010805 */
[----:B------:R-:W2:Y:S01]  /*7d10*/  MUFU.EX2 R6, R6 ;  /* 0x0000000600067308 */ /* 0x000ea20000000800 */
[C---:B------:R-:W-:Y:S02]  /*7d20*/  FMUL.FTZ R132, R119.reuse, R63 ;  /* 0x0000003f77847220 */ /* 0x040fe40000410000 */
[C---:B------:R-:W-:Y:S02]  /*7d30*/  FMUL.FTZ R134, R119.reuse, R64 ;  /* 0x0000004077867220 */ /* 0x040fe40000410000 */
[C---:B------:R-:W-:Y:S02]  /*7d40*/  FMUL.FTZ R136, R119.reuse, R65 ;  /* 0x0000004177887220 */ /* 0x040fe40000410000 */
[----:B------:R-:W-:Y:S01]  /*7d50*/  FMUL.FTZ R138, R119, R66 ;  /* 0x00000042778a7220 */ /* 0x000fe20000410000 */
[----:B------:R-:W3:Y:S01]  /*7d60*/  MUFU.EX2 R132, R132 ;  /* 0x0000008400847308 */ /* 0x000ee20000000800 */
[----:B------:R-:W-:-:S02]  /*7d70*/  FMUL.FTZ R144, R123, R144 ;  /* 0x000000907b907220 */ /* 0x000fc40000410000 */
[----:B------:R-:W-:Y:S02]  /*7d80*/  FMUL.FTZ R122, R143, R13 ;  /* 0x0000000d8f7a7220 */ /* 0x000fe40000410000 */
[----:B------:R-:W-:Y:S02]  /*7d90*/  FMUL.FTZ R119, R119, R70 ;  /* 0x0000004677777220 */ /* 0x000fe40000410000 */
[----:B------:R-:W-:Y:S01]  /*7da0*/  FFMA.FTZ R4, R11, R146, R4 ;  /* 0x000000920b047223 */ /* 0x000fe20000010004 */
[----:B------:R1:W-:Y:S01]  /*7db0*/  MUFU.EX2 R195, R138 ;  /* 0x0000008a00c37308 */ /* 0x0003e20000000800 */
[----:B------:R-:W-:Y:S02]  /*7dc0*/  FMUL.FTZ R123, R143, R7 ;  /* 0x000000078f7b7220 */ /* 0x000fe40000410000 */
[----:B------:R-:W-:Y:S01]  /*7dd0*/  FMUL.FTZ R139, R127, R128 ;  /* 0x000000807f8b7220 */ /* 0x000fe20000410000 */
[----:B------:R-:W-:Y:S01]  /*7de0*/  HADD2.F32 R128, -RZ, R41.H0_H0 ;  /* 0x20000029ff807230 */ /* 0x000fe20000004100 */
[----:B------:R-:W-:-:S02]  /*7df0*/  FMUL.FTZ R121, R143, R5 ;  /* 0x000000058f797220 */ /* 0x000fc40000410000 */
[----:B------:R-:W-:Y:S01]  /*7e00*/  FFMA.FTZ R122, R144, R7, -R122 ;  /* 0x00000007907a7223 */ /* 0x000fe2000001087a */
[----:B------:R-:W4:Y:S01]  /*7e10*/  MUFU.EX2 R136, R136 ;  /* 0x0000008800887308 */ /* 0x000f220000000800 */
[C---:B-1----:R-:W-:Y:S01]  /*7e20*/  FMUL.FTZ R138, R120.reuse, R129 ;  /* 0x00000081788a7220 */ /* 0x042fe20000410000 */
[----:B------:R-:W-:Y:S01]  /*7e30*/  HADD2.F32 R129, -RZ, R42.H0_H0 ;  /* 0x2000002aff817230 */ /* 0x000fe20000004100 */
[----:B------:R-:W-:Y:S02]  /*7e40*/  FMUL.FTZ R137, R120, R137 ;  /* 0x0000008978897220 */ /* 0x000fe40000410000 */
[C---:B------:R-:W-:Y:S02]  /*7e50*/  FFMA.FTZ R123, R144.reuse, R13, R123 ;  /* 0x0000000d907b7223 */ /* 0x040fe4000001007b */
[-C--:B------:R-:W-:Y:S01]  /*7e60*/  FMUL.FTZ R120, R143, R4.reuse ;  /* 0x000000048f787220 */ /* 0x080fe20000410000 */
[----:B------:R-:W-:Y:S01]  /*7e70*/  MUFU.EX2 R119, R119 ;  /* 0x0000007700777308 */ /* 0x000fe20000000800 */
[----:B------:R-:W-:-:S02]  /*7e80*/  FFMA.FTZ R121, R144, R4, R121 ;  /* 0x0000000490797223 */ /* 0x000fc40000010079 */
[----:B------:R-:W-:Y:S02]  /*7e90*/  FMUL.FTZ R167, R12, R167 ;  /* 0x000000a70ca77220 */ /* 0x000fe40000410000 */
[----:B0-----:R-:W-:Y:S01]  /*7ea0*/  FMUL.FTZ R141, R125, R126 ;  /* 0x0000007e7d8d7220 */ /* 0x001fe20000410000 */
[----:B------:R-:W-:Y:S01]  /*7eb0*/  HADD2.F32 R126, -RZ, R43.H0_H0 ;  /* 0x2000002bff7e7230 */ /* 0x000fe20000004100 */
[----:B------:R-:W-:Y:S01]  /*7ec0*/  FFMA.FTZ R122, R128, R57, R122 ;  /* 0x00000039807a7223 */ /* 0x000fe2000001007a */
[----:B------:R-:W0:Y:S01]  /*7ed0*/  MUFU.SIN R4, R124 ;  /* 0x0000007c00047308 */ /* 0x000e220000000400 */
[----:B------:R-:W-:Y:S02]  /*7ee0*/  FADD.FTZ R123, RZ, R123 ;  /* 0x0000007bff7b7221 */ /* 0x000fe40000010000 */
[----:B------:R-:W-:Y:S02]  /*7ef0*/  FFMA.FTZ R120, R144, R5, -R120 ;  /* 0x0000000590787223 */ /* 0x000fe40000010878 */
[----:B--2---:R-:W-:-:S02]  /*7f00*/  FMUL.FTZ R163, R6, R163 ;  /* 0x000000a306a37220 */ /* 0x004fc40000410000 */
[----:B------:R-:W-:Y:S01]  /*7f10*/  FMUL.FTZ R164, R6, R153 ;  /* 0x0000009906a47220 */ /* 0x000fe20000410000 */
[----:B------:R1:W2:Y:S01]  /*7f20*/  MUFU.COS R12, R124 ;  /* 0x0000007c000c7308 */ /* 0x0002a20000000000 */
[----:B------:R-:W-:Y:S01]  /*7f30*/  FMUL.FTZ R142, R125, R142 ;  /* 0x0000008e7d8e7220 */ /* 0x000fe20000410000 */
[----:B------:R-:W-:Y:S01]  /*7f40*/  HADD2.F32 R125, -RZ, R46.H0_H0 ;  /* 0x2000002eff7d7230 */ /* 0x000fe20000004100 */
[C---:B------:R-:W-:Y:S02]  /*7f50*/  FMUL.FTZ R5, R141.reuse, R121 ;  /* 0x000000798d057220 */ /* 0x040fe40000410000 */
[C---:B------:R-:W-:Y:S02]  /*7f60*/  FMUL.FTZ R6, R141.reuse, R122 ;  /* 0x0000007a8d067220 */ /* 0x040fe40000410000 */
[CC--:B------:R-:W-:Y:S01]  /*7f70*/  FMUL.FTZ R7, R141.reuse, R123.reuse ;  /* 0x0000007b8d077220 */ /* 0x0c0fe20000410000 */
[----:B------:R-:W0:Y:S01]  /*7f80*/  MUFU.EX2 R134, R134 ;  /* 0x0000008600867308 */ /* 0x000e220000000800 */
[CC--:B------:R-:W-:Y:S01]  /*7f90*/  FFMA.FTZ R5, R142.reuse, R120.reuse, -R5 ;  /* 0x000000788e057223 */ /* 0x0c0fe20000010805 */
[----:B-1----:R-:W-:Y:S01]  /*7fa0*/  HADD2.F32 R124, -RZ, R45.H0_H0 ;  /* 0x2000002dff7c7230 */ /* 0x002fe20000004100 */
[----:B------:R-:W-:Y:S01]  /*7fb0*/  FFMA.FTZ R6, R142, R123, R6 ;  /* 0x0000007b8e067223 */ /* 0x000fe20000010006 */
[----:B------:R-:W-:Y:S01]  /*7fc0*/  HADD2.F32 R123, -RZ, R48.H0_H0 ;  /* 0x20000030ff7b7230 */ /* 0x000fe20000004100 */
[----:B------:R-:W-:-:S02]  /*7fd0*/  FMUL.FTZ R120, R141, R120 ;  /* 0x000000788d787220 */ /* 0x000fc40000410000 */
[C---:B------:R-:W-:Y:S02]  /*7fe0*/  FFMA.FTZ R7, R142.reuse, R122, -R7 ;  /* 0x0000007a8e077223 */ /* 0x040fe40000010807 */
[----:B------:R-:W-:Y:S02]  /*7ff0*/  FADD.FTZ R6, RZ, R6 ;  /* 0x00000006ff067221 */ /* 0x000fe40000010000 */
[----:B------:R-:W-:Y:S01]  /*8000*/  FMUL.FTZ R140, R127, R140 ;  /* 0x0000008c7f8c7220 */ /* 0x000fe20000410000 */
[----:B------:R-:W-:Y:S01]  /*8010*/  HADD2.F32 R127, -RZ, R44.H0_H0 ;  /* 0x2000002cff7f7230 */ /* 0x000fe20000004100 */
[----:B------:R-:W-:Y:S01]  /*8020*/  FFMA.FTZ R120, R142, R121, R120 ;  /* 0x000000798e787223 */ /* 0x000fe20000010078 */
[----:B------:R-:W-:Y:S01]  /*8030*/  HADD2.F32 R121, -RZ, R52.H0_H0 ;  /* 0x20000034ff797230 */ /* 0x000fe20000004100 */
[----:B------:R-:W-:Y:S02]  /*8040*/  FFMA.FTZ R7, R129, R58, R7 ;  /* 0x0000003a81077223 */ /* 0x000fe40000010007 */
[----:B------:R-:W-:-:S02]  /*8050*/  FMUL.FTZ R13, R139, R5 ;  /* 0x000000058b0d7220 */ /* 0x000fc40000410000 */
[----:B---3--:R-:W-:Y:S02]  /*8060*/  FMUL.FTZ R208, R132, R135 ;  /* 0x0000008784d07220 */ /* 0x008fe40000410000 */
[C---:B----4-:R-:W-:Y:S02]  /*8070*/  FMUL.FTZ R200, R136.reuse, R151 ;  /* 0x0000009788c87220 */ /* 0x050fe40000410000 */
[----:B------:R-:W-:Y:S02]  /*8080*/  FMUL.FTZ R202, R136, R149 ;  /* 0x0000009588ca7220 */ /* 0x000fe40000410000 */
[C---:B0-----:R-:W-:Y:S02]  /*8090*/  FMUL.FTZ R135, R119.reuse, R4 ;  /* 0x0000000477877220 */ /* 0x041fe40000410000 */
[----:B--2---:R-:W-:Y:S02]  /*80a0*/  FMUL.FTZ R136, R119, R12 ;  /* 0x0000000c77887220 */ /* 0x004fe40000410000 */
[----:B------:R-:W-:-:S02]  /*80b0*/  FMUL.FTZ R4, R139, R6 ;  /* 0x000000068b047220 */ /* 0x000fc40000410000 */
[CC--:B------:R-:W-:Y:S02]  /*80c0*/  FMUL.FTZ R119, R139.reuse, R7.reuse ;  /* 0x000000078b777220 */ /* 0x0c0fe40000410000 */
[CC--:B------:R-:W-:Y:S02]  /*80d0*/  FFMA.FTZ R13, R140.reuse, R120.reuse, R13 ;  /* 0x000000788c0d7223 */ /* 0x0c0fe4000001000d */
[----:B------:R-:W-:Y:S02]  /*80e0*/  FMUL.FTZ R120, R139, R120 ;  /* 0x000000788b787220 */ /* 0x000fe40000410000 */
[C---:B------:R-:W-:Y:S02]  /*80f0*/  FFMA.FTZ R4, R140.reuse, R7, -R4 ;  /* 0x000000078c047223 */ /* 0x040fe40000010804 */
[C---:B------:R-:W-:Y:S02]  /*8100*/  FFMA.FTZ R119, R140.reuse, R6, R119 ;  /* 0x000000068c777223 */ /* 0x040fe40000010077 */
[----:B------:R-:W-:-:S02]  /*8110*/  FFMA.FTZ R120, R140, R5, -R120 ;  /* 0x000000058c787223 */ /* 0x000fc40000010878 */
[C---:B------:R-:W-:Y:S02]  /*8120*/  FMUL.FTZ R5, R137.reuse, R13 ;  /* 0x0000000d89057220 */ /* 0x040fe40000410000 */
[----:B------:R-:W-:Y:S02]  /*8130*/  FFMA.FTZ R4, R126, R59, R4 ;  /* 0x0000003b7e047223 */ /* 0x000fe40000010004 */
[----:B------:R-:W-:Y:S02]  /*8140*/  FADD.FTZ R119, RZ, R119 ;  /* 0x00000077ff777221 */ /* 0x000fe40000010000 */
[-C--:B------:R-:W-:Y:S02]  /*8150*/  FMUL.FTZ R6, R137, R120.reuse ;  /* 0x0000007889067220 */ /* 0x080fe40000410000 */
[----:B------:R-:W-:Y:S02]  /*8160*/  FFMA.FTZ R120, R138, R120, -R5 ;  /* 0x000000788a787223 */ /* 0x000fe40000010805 */
[----:B------:R-:W-:-:S02]  /*8170*/  FMUL.FTZ R171, R118, R161 ;  /* 0x000000a176ab7220 */ /* 0x000fc40000410000 */
[C---:B------:R-:W-:Y:S02]  /*8180*/  FMUL.FTZ R5, R137.reuse, R4 ;  /* 0x0000000489057220 */ /* 0x040fe40000410000 */
[----:B------:R-:W-:Y:S02]  /*8190*/  FMUL.FTZ R7, R137, R119 ;  /* 0x0000007789077220 */ /* 0x000fe40000410000 */
[----:B------:R-:W-:Y:S02]  /*81a0*/  FMUL.FTZ R175, R118, R158 ;  /* 0x0000009e76af7220 */ /* 0x000fe40000410000 */
[----:B------:R-:W-:Y:S02]  /*81b0*/  FMUL.FTZ R12, R136, R171 ;  /* 0x000000ab880c7220 */ /* 0x000fe40000410000 */
[C---:B------:R-:W-:Y:S02]  /*81c0*/  FFMA.FTZ R5, R138.reuse, R119, R5 ;  /* 0x000000778a057223 */ /* 0x040fe40000010005 */
[----:B------:R-:W-:-:S02]  /*81d0*/  FFMA.FTZ R7, R138, R4, -R7 ;  /* 0x000000048a077223 */ /* 0x000fc40000010807 */
[C---:B------:R-:W-:Y:S02]  /*81e0*/  FMUL.FTZ R4, R135.reuse, R171 ;  /* 0x000000ab87047220 */ /* 0x040fe40000410000 */
[----:B------:R-:W-:Y:S02]  /*81f0*/  FFMA.FTZ R119, -R135, R175, -R12 ;  /* 0x000000af87777223 */ /* 0x000fe4000001090c */
[----:B------:R-:W-:Y:S02]  /*8200*/  FADD.FTZ R12, RZ, R5 ;  /* 0x00000005ff0c7221 */ /* 0x000fe40000010000 */
[----:B------:R-:W-:Y:S02]  /*8210*/  FFMA.FTZ R6, R138, R13, R6 ;  /* 0x0000000d8a067223 */ /* 0x000fe40000010006 */
[----:B------:R-:W-:Y:S02]  /*8220*/  FFMA.FTZ R13, R136, R175, -R4 ;  /* 0x000000af880d7223 */ /* 0x000fe40000010804 */
[----:B------:R-:W-:-:S02]  /*8230*/  FMUL.FTZ R178, R117, R161 ;  /* 0x000000a175b27220 */ /* 0x000fc40000410000 */
[----:B------:R-:W-:Y:S02]  /*8240*/  FFMA.FTZ R4, R127, R60, R7 ;  /* 0x0000003c7f047223 */ /* 0x000fe40000010007 */
[----:B------:R-:W-:Y:S02]  /*8250*/  FMUL.FTZ R5, R157, R12 ;  /* 0x0000000c9d057220 */ /* 0x000fe40000410000 */
[----:B------:R-:W-:Y:S02]  /*8260*/  FMUL.FTZ R174, R117, R158 ;  /* 0x0000009e75ae7220 */ /* 0x000fe40000410000 */
[----:B------:R-:W-:Y:S02]  /*8270*/  FADD.FTZ R119, -R178, R119 ;  /* 0x00000077b2777221 */ /* 0x000fe40000010100 */
[-C--:B------:R-:W-:Y:S02]  /*8280*/  FMUL.FTZ R7, R157, R4.reuse ;  /* 0x000000049d077220 */ /* 0x080fe40000410000 */
[----:B------:R-:W-:-:S02]  /*8290*/  FFMA.FTZ R5, R159, R4, -R5 ;  /* 0x000000049f057223 */ /* 0x000fc40000010805 */
[----:B------:R-:W-:Y:S02]  /*82a0*/  FADD.FTZ R13, R174, R13 ;  /* 0x0000000dae0d7221 */ /* 0x000fe40000010000 */
[----:B------:R-:W-:Y:S02]  /*82b0*/  FMUL.FTZ R122, R164, -R119 ;  /* 0x80000077a47a7220 */ /* 0x000fe40000410000 */
[----:B------:R-:W-:Y:S02]  /*82c0*/  FFMA.FTZ R7, R159, R12, R7 ;  /* 0x0000000c9f077223 */ /* 0x000fe40000010007 */
[----:B------:R-:W-:Y:S02]  /*82d0*/  FFMA.FTZ R12, R124, R61, R5 ;  /* 0x0000003d7c0c7223 */ /* 0x000fe40000010005 */
[----:B------:R-:W-:Y:S01]  /*82e0*/  FMUL.FTZ R210, R132, R133 ;  /* 0x0000008584d27220 */ /* 0x000fe20000410000 */
[----:B------:R-:W-:Y:S01]  /*82f0*/  HADD2.F32 R133, -RZ, R50.H0_H0 ;  /* 0x20000032ff857230 */ /* 0x000fe20000004100 */
[----:B------:R-:W-:-:S02]  /*8300*/  FFMA.FTZ R132, R163, R13, -R122 ;  /* 0x0000000da3847223 */ /* 0x000fc4000001087a */
[C---:B------:R-:W-:Y:S02]  /*8310*/  FMUL.FTZ R5, R157.reuse, R120 ;  /* 0x000000789d057220 */ /* 0x040fe40000410000 */
[----:B------:R-:W-:Y:S02]  /*8320*/  FADD.FTZ R7, RZ, R7 ;  /* 0x00000007ff077221 */ /* 0x000fe40000010000 */
[----:B------:R-:W-:Y:S02]  /*8330*/  FMUL.FTZ R122, R166, R12 ;  /* 0x0000000ca67a7220 */ /* 0x000fe40000410000 */
[C---:B------:R-:W-:Y:S02]  /*8340*/  FMUL.FTZ R197, R134.reuse, R197 ;  /* 0x000000c586c57220 */ /* 0x040fe40000410000 */
[----:B------:R-:W-:Y:S02]  /*8350*/  FMUL.FTZ R198, R134, R147 ;  /* 0x0000009386c67220 */ /* 0x000fe40000410000 */
[----:B------:R-:W-:-:S02]  /*8360*/  FMUL.FTZ R4, R157, R6 ;  /* 0x000000069d047220 */ /* 0x000fc40000410000 */
[----:B------:R-:W-:Y:S02]  /*8370*/  FFMA.FTZ R5, R159, R6, R5 ;  /* 0x000000069f057223 */ /* 0x000fe40000010005 */
[----:B------:R-:W-:Y:S02]  /*8380*/  FFMA.FTZ R122, R167, R7, R122 ;  /* 0x00000007a77a7223 */ /* 0x000fe4000001007a */
[----:B------:R-:W-:Y:S02]  /*8390*/  FMUL.FTZ R134, R164, -R13 ;  /* 0x8000000da4867220 */ /* 0x000fe40000410000 */
[C---:B------:R-:W-:Y:S02]  /*83a0*/  FMUL.FTZ R7, R166.reuse, R7 ;  /* 0x00000007a6077220 */ /* 0x040fe40000410000 */
[----:B------:R-:W-:Y:S02]  /*83b0*/  FFMA.FTZ R4, R159, R120, -R4 ;  /* 0x000000789f047223 */ /* 0x000fe40000010804 */
[----:B------:R-:W-:-:S02]  /*83c0*/  FMUL.FTZ R6, R166, R5 ;  /* 0x00000005a6067220 */ /* 0x000fc40000410000 */
[----:B------:R-:W-:Y:S02]  /*83d0*/  FFMA.FTZ R134, R163, R119, R134 ;  /* 0x00000077a3867223 */ /* 0x000fe40000010086 */
[C---:B------:R-:W-:Y:S02]  /*83e0*/  FFMA.FTZ R12, R167.reuse, R12, -R7 ;  /* 0x0000000ca70c7223 */ /* 0x040fe40000010807 */
[----:B------:R-:W-:Y:S01]  /*83f0*/  FADD.FTZ R119, RZ, R122 ;  /* 0x0000007aff777221 */ /* 0x000fe20000010000 */
[----:B------:R-:W-:Y:S01]  /*8400*/  HADD2.F32 R122, -RZ, R47.H0_H0 ;  /* 0x2000002fff7a7230 */ /* 0x000fe20000004100 */
[-C--:B------:R-:W-:Y:S02]  /*8410*/  FMUL.FTZ R120, R166, R4.reuse ;  /* 0x00000004a6787220 */ /* 0x080fe40000410000 */
[----:B------:R-:W-:Y:S02]  /*8420*/  FFMA.FTZ R7, R167, R4, -R6 ;  /* 0x00000004a7077223 */ /* 0x000fe40000010806 */
[----:B------:R-:W-:-:S02]  /*8430*/  FFMA.FTZ R13, R125, R62, R12 ;  /* 0x0000003e7d0d7223 */ /* 0x000fc4000001000c */
[C---:B------:R-:W-:Y:S02]  /*8440*/  FMUL.FTZ R12, R210.reuse, R119 ;  /* 0x00000077d20c7220 */ /* 0x040fe40000410000 */
[----:B------:R-:W-:Y:S02]  /*8450*/  FFMA.FTZ R5, R167, R5, R120 ;  /* 0x00000005a7057223 */ /* 0x000fe40000010078 */
[C---:B------:R-:W-:Y:S02]  /*8460*/  FMUL.FTZ R6, R210.reuse, R7 ;  /* 0x00000007d2067220 */ /* 0x040fe40000410000 */
[-C--:B------:R-:W-:Y:S02]  /*8470*/  FMUL.FTZ R120, R210, R13.reuse ;  /* 0x0000000dd2787220 */ /* 0x080fe40000410000 */
[----:B------:R-:W-:Y:S02]  /*8480*/  FFMA.FTZ R12, R208, R13, -R12 ;  /* 0x0000000dd00c7223 */ /* 0x000fe4000001080c */
[----:B------:R-:W-:-:S02]  /*8490*/  FMUL.FTZ R4, R210, R5 ;  /* 0x00000005d2047220 */ /* 0x000fc40000410000 */
[C---:B------:R-:W-:Y:S02]  /*84a0*/  FFMA.FTZ R6, R208.reuse, R5, R6 ;  /* 0x00000005d0067223 */ /* 0x040fe40000010006 */
[----:B------:R-:W-:Y:S02]  /*84b0*/  FFMA.FTZ R120, R208, R119, R120 ;  /* 0x00000077d0787223 */ /* 0x000fe40000010078 */
[----:B------:R-:W-:Y:S02]  /*84c0*/  FFMA.FTZ R12, R122, R63, R12 ;  /* 0x0000003f7a0c7223 */ /* 0x000fe4000001000c */
[----:B------:R-:W-:Y:S02]  /*84d0*/  FFMA.FTZ R4, R208, R7, -R4 ;  /* 0x00000007d0047223 */ /* 0x000fe40000010804 */
[----:B------:R-:W-:Y:S02]  /*84e0*/  FMUL.FTZ R5, R198, R6 ;  /* 0x00000006c6057220 */ /* 0x000fe40000410000 */
[----:B------:R-:W-:-:S02]  /*84f0*/  FADD.FTZ R120, RZ, R120 ;  /* 0x00000078ff787221 */ /* 0x000fc40000010000 */
[C---:B------:R-:W-:Y:S02]  /*8500*/  FMUL.FTZ R13, R198.reuse, R12 ;  /* 0x0000000cc60d7220 */ /* 0x040fe40000410000 */
[CC--:B------:R-:W-:Y:S02]  /*8510*/  FMUL.FTZ R7, R198.reuse, R4.reuse ;  /* 0x00000004c6077220 */ /* 0x0c0fe40000410000 */
[C---:B------:R-:W-:Y:S02]  /*8520*/  FFMA.FTZ R5, R197.reuse, R4, -R5 ;  /* 0x00000004c5057223 */ /* 0x040fe40000010805 */
[-C--:B------:R-:W-:Y:S02]  /*8530*/  FMUL.FTZ R4, R198, R120.reuse ;  /* 0x00000078c6047220 */ /* 0x080fe40000410000 */
[C---:B------:R-:W-:Y:S02]  /*8540*/  FFMA.FTZ R13, R197.reuse, R120, R13 ;  /* 0x00000078c50d7223 */ /* 0x040fe4000001000d */
[----:B------:R-:W-:-:S02]  /*8550*/  FFMA.FTZ R4, R197, R12, -R4 ;  /* 0x0000000cc5047223 */ /* 0x000fc40000010804 */
[C---:B------:R-:W-:Y:S02]  /*8560*/  FMUL.FTZ R177, R116.reuse, R161 ;  /* 0x000000a174b17220 */ /* 0x040fe40000410000 */
[----:B------:R-:W-:Y:S02]  /*8570*/  FADD.FTZ R119, RZ, R13 ;  /* 0x0000000dff777221 */ /* 0x000fe40000010000 */
[C---:B------:R-:W-:Y:S02]  /*8580*/  FMUL.FTZ R193, R195.reuse, R150 ;  /* 0x00000096c3c17220 */ /* 0x040fe40000410000 */
[----:B------:R-:W-:Y:S02]  /*8590*/  FMUL.FTZ R195, R195, R148 ;  /* 0x00000094c3c37220 */ /* 0x000fe40000410000 */
[----:B------:R-:W-:Y:S02]  /*85a0*/  FMUL.FTZ R179, R116, R158 ;  /* 0x0000009e74b37220 */ /* 0x000fe40000410000 */
[----:B------:R-:W-:-:S02]  /*85b0*/  FFMA.FTZ R13, R123, R64, R4 ;  /* 0x000000407b0d7223 */ /* 0x000fc40000010004 */
[----:B------:R-:W-:Y:S01]  /*85c0*/  FADD.FTZ R148, -R177, R134 ;  /* 0x00000086b1947221 */ /* 0x000fe20000010100 */
[----:B------:R-:W-:Y:S01]  /*85d0*/  HADD2.F32 R134, -RZ, R49.H0_H0 ;  /* 0x20000031ff867230 */ /* 0x000fe20000004100 */
[C---:B------:R-:W-:Y:S02]  /*85e0*/  FMUL.FTZ R4, R202.reuse, R119 ;  /* 0x00000077ca047220 */ /* 0x040fe40000410000 */
[----:B------:R-:W-:Y:S02]  /*85f0*/  FFMA.FTZ R7, R197, R6, R7 ;  /* 0x00000006c5077223 */ /* 0x000fe40000010007 */
[----:B------:R-:W-:Y:S02]  /*8600*/  FADD.FTZ R132, R179, R132 ;  /* 0x00000084b3847221 */ /* 0x000fe40000010000 */
[----:B------:R-:W-:Y:S02]  /*8610*/  FMUL.FTZ R12, R203, -R148 ;  /* 0x80000094cb0c7220 */ /* 0x000fe40000410000 */
[----:B------:R-:W-:-:S02]  /*8620*/  FMUL.FTZ R6, R202, R13 ;  /* 0x0000000dca067220 */ /* 0x000fc40000410000 */
[C---:B------:R-:W-:Y:S02]  /*8630*/  FFMA.FTZ R4, R200.reuse, R13, -R4 ;  /* 0x0000000dc8047223 */ /* 0x040fe40000010804 */
        /* <DEDUP_REMOVED lines=11> */
[----:B------:R-:W-:Y:S02]  /*86f0*/  FFMA.FTZ R120, R133, R66, R120 ;  /* 0x0000004285787223 */ /* 0x000fe40000010078 */
[----:B------:R-:W-:Y:S02]  /*8700*/  FFMA.FTZ R4, R200, R5, -R4 ;  /* 0x00000005c8047223 */ /* 0x000fe40000010804 */
[----:B------:R-:W-:Y:S02]  /*8710*/  FMUL.FTZ R5, R195, R6 ;  /* 0x00000006c3057220 */ /* 0x000fe40000410000 */
[----:B------:R-:W-:Y:S02]  /*8720*/  FADD.FTZ R12, RZ, R13 ;  /* 0x0000000dff0c7221 */ /* 0x000fe40000010000 */
[----:B------:R-:W-:Y:S02]  /*8730*/  FMUL.FTZ R119, R205, R120 ;  /* 0x00000078cd777220 */ /* 0x000fe40000410000 */
[----:B------:R-:W-:-:S02]  /*8740*/  FMUL.FTZ R132, R203, -R132 ;  /* 0x80000084cb847220 */ /* 0x000fc40000410000 */
[-C--:B------:R-:W-:Y:S02]  /*8750*/  FMUL.FTZ R7, R195, R4.reuse ;  /* 0x00000004c3077220 */ /* 0x080fe40000410000 */
[----:B------:R-:W-:Y:S02]  /*8760*/  FFMA.FTZ R4, R193, R4, -R5 ;  /* 0x00000004c1047223 */ /* 0x000fe40000010805 */
[-C--:B------:R-:W-:Y:S02]  /*8770*/  FMUL.FTZ R13, R205, R12.reuse ;  /* 0x0000000ccd0d7220 */ /* 0x080fe40000410000 */
[----:B------:R-:W-:Y:S02]  /*8780*/  FFMA.FTZ R119, R201, R12, R119 ;  /* 0x0000000cc9777223 */ /* 0x000fe40000010077 */
[----:B------:R-:W-:Y:S01]  /*8790*/  FFMA.FTZ R147, R199, R148, R132 ;  /* 0x00000094c7937223 */ /* 0x000fe20000010084 */
[----:B------:R-:W-:Y:S01]  /*87a0*/  HADD2.F32 R132, -RZ, R51.H0_H0 ;  /* 0x20000033ff847230 */ /* 0x000fe20000004100 */
[----:B------:R-:W-:-:S02]  /*87b0*/  FFMA.FTZ R6, R193, R6, R7 ;  /* 0x00000006c1067223 */ /* 0x000fc40000010007 */
[----:B------:R-:W-:Y:S02]  /*87c0*/  FMUL.FTZ R7, R205, R4 ;  /* 0x00000004cd077220 */ /* 0x000fe40000410000 */
[----:B------:R-:W-:Y:S02]  /*87d0*/  FFMA.FTZ R13, R201, R120, -R13 ;  /* 0x00000078c90d7223 */ /* 0x000fe4000001080d */
[----:B------:R-:W-:Y:S02]  /*87e0*/  FADD.FTZ R120, RZ, R119 ;  /* 0x00000077ff787221 */ /* 0x000fe40000010000 */
[-C--:B------:R-:W-:Y:S02]  /*87f0*/  FMUL.FTZ R5, R205, R6.reuse ;  /* 0x00000006cd057220 */ /* 0x080fe40000410000 */
[----:B------:R-:W-:Y:S02]  /*8800*/  FFMA.FTZ R6, R201, R6, R7 ;  /* 0x00000006c9067223 */ /* 0x000fe40000010007 */
[----:B------:R-:W-:-:S02]  /*8810*/  FFMA.FTZ R12, R132, R67, R13 ;  /* 0x00000043840c7223 */ /* 0x000fc4000001000d */
[----:B------:R-:W-:Y:S02]  /*8820*/  FMUL.FTZ R7, R203, R120 ;  /* 0x00000078cb077220 */ /* 0x000fe40000410000 */
[----:B------:R-:W-:Y:S02]  /*8830*/  FMUL.FTZ R186, R115, R161 ;  /* 0x000000a173ba7220 */ /* 0x000fe40000410000 */
[-C--:B------:R-:W-:Y:S02]  /*8840*/  FMUL.FTZ R13, R203, R12.reuse ;  /* 0x0000000ccb0d7220 */ /* 0x080fe40000410000 */
[----:B------:R-:W-:Y:S02]  /*8850*/  FFMA.FTZ R7, R199, R12, -R7 ;  /* 0x0000000cc7077223 */ /* 0x000fe40000010807 */
[----:B------:R-:W-:Y:S02]  /*8860*/  FMUL.FTZ R185, R115, R158 ;  /* 0x0000009e73b97220 */ /* 0x000fe40000410000 */
[----:B------:R-:W-:-:S02]  /*8870*/  FADD.FTZ R148, -R186, R147 ;  /* 0x00000093ba947221 */ /* 0x000fc40000010100 */
[----:B------:R-:W-:Y:S01]  /*8880*/  FFMA.FTZ R13, R199, R120, R13 ;  /* 0x00000078c70d7223 */ /* 0x000fe2000001000d */
[----:B------:R-:W-:Y:S01]  /*8890*/  HADD2.F32 R120, -RZ, R53.H0_H0 ;  /* 0x20000035ff787230 */ /* 0x000fe20000004100 */
[----:B------:R-:W-:Y:S02]  /*88a0*/  FFMA.FTZ R7, R121, R68, R7 ;  /* 0x0000004479077223 */ /* 0x000fe40000010007 */
[----:B------:R-:W-:Y:S02]  /*88b0*/  FADD.FTZ R150, R185, R150 ;  /* 0x00000096b9967221 */ /* 0x000fe40000010000 */
[----:B------:R-:W-:Y:S02]  /*88c0*/  FMUL.FTZ R119, R205, -R148 ;  /* 0x80000094cd777220 */ /* 0x000fe40000410000 */
[----:B------:R-:W-:Y:S02]  /*88d0*/  FADD.FTZ R13, RZ, R13 ;  /* 0x0000000dff0d7221 */ /* 0x000fe40000010000 */
[----:B------:R-:W-:-:S02]  /*88e0*/  FMUL.FTZ R12, R164, R7 ;  /* 0x00000007a40c7220 */ /* 0x000fc40000410000 */
[----:B------:R-:W-:Y:S02]  /*88f0*/  FFMA.FTZ R149, R201, R150, -R119 ;  /* 0x00000096c9957223 */ /* 0x000fe40000010877 */
[CC--:B------:R-:W-:Y:S02]  /*8900*/  FFMA.FTZ R119, R163.reuse, R13.reuse, R12 ;  /* 0x0000000da3777223 */ /* 0x0c0fe4000001000c */
[----:B------:R-:W-:Y:S02]  /*8910*/  FMUL.FTZ R12, R164, R13 ;  /* 0x0000000da40c7220 */ /* 0x000fe40000410000 */
[----:B------:R-:W-:Y:S02]  /*8920*/  FADD.FTZ R119, RZ, R119 ;  /* 0x00000077ff777221 */ /* 0x000fe40000010000 */
[----:B------:R-:W-:Y:S02]  /*8930*/  FFMA.FTZ R12, R163, R7, -R12 ;  /* 0x00000007a30c7223 */ /* 0x000fe4000001080c */
[----:B------:R-:W-:-:S02]  /*8940*/  FMUL.FTZ R13, R135, R119 ;  /* 0x00000077870d7220 */ /* 0x000fc40000410000 */
[----:B------:R-:W-:Y:S02]  /*8950*/  FFMA.FTZ R12, R120, R69, R12 ;  /* 0x00000045780c7223 */ /* 0x000fe4000001000c */
[----:B------:R-:W-:Y:S02]  /*8960*/  FFMA.FTZ R4, R201, R4, -R5 ;  /* 0x00000004c9047223 */ /* 0x000fe40000010805 */
[-C--:B------:R-:W-:Y:S02]  /*8970*/  FMUL.FTZ R147, R135, R12.reuse ;  /* 0x0000000c87937220 */ /* 0x080fe40000410000 */
[----:B------:R-:W-:Y:S02]  /*8980*/  FFMA.FTZ R169, R136, R12, -R13 ;  /* 0x0000000c88a97223 */ /* 0x000fe4000001080d */
[----:B------:R0:W1:Y:S01]  /*8990*/  @P3 LDS.64 R12, [R17.X8+0x1888] ;  /* 0x00188800110c3984 */ /* 0x0000620000008a00 */
[----:B------:R-:W-:Y:S02]  /*89a0*/  FMUL.FTZ R5, R203, R6 ;  /* 0x00000006cb057220 */ /* 0x000fe40000410000 */
[----:B------:R-:W-:-:S02]  /*89b0*/  FMUL.FTZ R150, R205, -R150 ;  /* 0x80000096cd967220 */ /* 0x000fc40000410000 */
[-C--:B------:R-:W-:Y:S02]  /*89c0*/  FFMA.FTZ R5, R199, R4.reuse, -R5 ;  /* 0x00000004c7057223 */ /* 0x080fe40000010805 */
[----:B------:R-:W-:Y:S02]  /*89d0*/  FMUL.FTZ R4, R203, R4 ;  /* 0x00000004cb047220 */ /* 0x000fe40000410000 */
[----:B------:R-:W-:Y:S01]  /*89e0*/  FFMA.FTZ R147, R136, R119, R147 ;  /* 0x0000007788937223 */ /* 0x000fe20000010093 */
[----:B------:R-:W-:Y:S01]  /*89f0*/  HADD2.F32 R119, -RZ, R54.H0_H0 ;  /* 0x20000036ff777230 */ /* 0x000fe20000004100 */
[----:B------:R-:W-:Y:S02]  /*8a00*/  FFMA.FTZ R4, R199, R6, R4 ;  /* 0x00000006c7047223 */ /* 0x000fe40000010004 */
[----:B------:R-:W-:Y:S02]  /*8a10*/  FMUL.FTZ R6, R164, R5 ;  /* 0x00000005a4067220 */ /* 0x000fe40000410000 */
[----:B------:R-:W-:-:S02]  /*8a20*/  FFMA.FTZ R150, R201, R148, R150 ;  /* 0x00000094c9967223 */ /* 0x000fc40000010096 */
[-C--:B------:R-:W-:Y:S02]  /*8a30*/  FFMA.FTZ R6, R163, R4.reuse, R6 ;  /* 0x00000004a3067223 */ /* 0x080fe40000010006 */
[----:B------:R-:W-:-:S04]  /*8a40*/  FMUL.FTZ R4, R164, R4 ;  /* 0x00000004a4047220 */ /* 0x000fc80000410000 */
[----:B------:R-:W-:Y:S02]  /*8a50*/  FFMA.FTZ R4, R163, R5, -R4 ;  /* 0x00000005a3047223 */ /* 0x000fe40000010804 */
[C---:B------:R-:W-:Y:S02]  /*8a60*/  FMUL.FTZ R5, R135.reuse, R6 ;  /* 0x0000000687057220 */ /* 0x040fe40000410000 */
[-C--:B------:R-:W-:Y:S02]  /*8a70*/  FMUL.FTZ R7, R135, R4.reuse ;  /* 0x0000000487077220 */ /* 0x080fe40000410000 */
[C---:B------:R-:W-:Y:S02]  /*8a80*/  FFMA.FTZ R160, R136.reuse, R4, -R5 ;  /* 0x0000000488a07223 */ /* 0x040fe40000010805 */
[----:B------:R-:W-:Y:S01]  /*8a90*/  FFMA.FTZ R7, R136, R6, R7 ;  /* 0x0000000688077223 */ /* 0x000fe20000010007 */
        /* <DEDUP_REMOVED lines=8> */
.L_x_8269:
[----:B0-----:R-:W-:Y:S05]  /*8b20*/  BSYNC B0 ;  /* 0x0000000000007941 */ /* 0x001fea0003800000 */
.L_x_8268:
[----:B------:R-:W-:Y:S01]  /*8b30*/  FADD.FTZ R168, RZ, R147 ;  /* 0x00000093ffa87221 */ /* 0x000fe20000010000 */
[----:B------:R-:W0:Y:S01]  /*8b40*/  SHFL.UP PT, R4, R160, 0x1, RZ ;  /* 0x04200000a0047989 */ /* 0x000e2200000e00ff */
[----:B------:R-:W-:Y:S01]  /*8b50*/  FFMA.FTZ R169, R119, R70, R169 ;  /* 0x0000004677a97223 */ /* 0x000fe200000100a9 */
[----:B------:R-:W-:Y:S01]  /*8b60*/  MOV R152, UR36 ;  /* 0x0000002400987c02 */ /* 0x000fe20008000f00 */
[C---:B------:R-:W-:Y:S01]  /*8b70*/  FMUL.FTZ R190, R114.reuse, R158 ;  /* 0x0000009e72be7220 */ /* 0x040fe20000410000 */
[----:B------:R-:W2:Y:S01]  /*8b80*/  SHFL.UP PT, R5, R7, 0x1, RZ ;  /* 0x0420000007057989 */ /* 0x000ea200000e00ff */
[-C--:B------:R-:W-:Y:S01]  /*8b90*/  FMUL.FTZ R187, R114, R161.reuse ;  /* 0x000000a172bb7220 */ /* 0x080fe20000410000 */
[----:B------:R-:W-:Y:S01]  /*8ba0*/  ISETP.GE.AND P4, PT, R18, 0x1, PT ;  /* 0x000000011200780c */ /* 0x000fe20003f86270 */
[----:B------:R-:W-:Y:S01]  /*8bb0*/  FADD.FTZ R148, R190, R149 ;  /* 0x00000095be947221 */ /* 0x000fe20000010000 */
[----:B------:R-:W3:Y:S01]  /*8bc0*/  SHFL.UP PT, R147, R168, 0x1, RZ ;  /* 0x04200000a8937989 */ /* 0x000ee200000e00ff */
[----:B------:R-:W-:Y:S01]  /*8bd0*/  FADD.FTZ R150, -R187, R150 ;  /* 0x00000096bb967221 */ /* 0x000fe20000010100 */
[----:B------:R-:W-:Y:S01]  /*8be0*/  ISETP.GE.OR P0, PT, R152, c[0x0][0x174], P0 ;  /* 0x00005d0098007a0c */ /* 0x000fe20000706670 */
[C---:B------:R-:W-:Y:S01]  /*8bf0*/  FMUL.FTZ R151, R195.reuse, -R148 ;  /* 0x80000094c3977220 */ /* 0x040fe20000410000 */
[----:B------:R-:W4:Y:S01]  /*8c00*/  SHFL.UP PT, R6, R169, 0x1, RZ ;  /* 0x04200000a9067989 */ /* 0x000f2200000e00ff */
[-C--:B------:R-:W-:Y:S01]  /*8c10*/  FMUL.FTZ R149, R195, -R150.reuse ;  /* 0x80000096c3957220 */ /* 0x080fe20000410000 */
[----:B------:R-:W-:Y:S01]  /*8c20*/  BSSY B0, `(.L_x_8270) ;  /* 0x0000106000007945 */ /* 0x000fe20003800000 */
[----:B------:R-:W-:Y:S01]  /*8c30*/  FFMA.FTZ R151, R193, R150, R151 ;  /* 0x00000096c1977223 */ /* 0x000fe20000010097 */
        /* <DEDUP_REMOVED lines=9> */
[----:B0-----:R-:W-:Y:S02]  /*8cd0*/  FMUL.FTZ R148, R7, R4 ;  /* 0x0000000407947220 */ /* 0x001fe40000410000 */
[-C--:B------:R-:W-:Y:S02]  /*8ce0*/  FMUL.FTZ R153, R202, -R149.reuse ;  /* 0x80000095ca997220 */ /* 0x080fe40000410000 */
[----:B------:R-:W-:-:S02]  /*8cf0*/  FFMA.FTZ R152, R200, R149, -R150 ;  /* 0x00000095c8987223 */ /* 0x000fc40000010896 */
[C---:B--2---:R-:W-:Y:S02]  /*8d00*/  FFMA.FTZ R150, R160.reuse, R5, R148 ;  /* 0x00000005a0967223 */ /* 0x044fe40000010094 */
[CC--:B---3--:R-:W-:Y:S02]  /*8d10*/  FMUL.FTZ R149, R7.reuse, R147.reuse ;  /* 0x0000009307957220 */ /* 0x0c8fe40000410000 */
[C---:B----4-:R-:W-:Y:S01]  /*8d20*/  FMUL.FTZ R148, R7.reuse, R6 ;  /* 0x0000000607947220 */ /* 0x050fe20000410000 */
[C---:B------:R-:W-:Y:S01]  /*8d30*/  FSEL R150, R7.reuse, R150, !P4 ;  /* 0x0000009607967208 */ /* 0x040fe20006000000 */
[C---:B------:R-:W-:Y:S02]  /*8d40*/  FFMA.FTZ R6, R160.reuse, R6, -R149 ;  /* 0x00000006a0067223 */ /* 0x040fe40000010895 */
[----:B------:R-:W-:Y:S02]  /*8d50*/  FFMA.FTZ R147, R160, R147, R148 ;  /* 0x00000093a0937223 */ /* 0x000fe40000010094 */
[----:B------:R-:W-:-:S02]  /*8d60*/  FMUL.FTZ R5, R7, R5 ;  /* 0x0000000507057220 */ /* 0x000fc40000410000 */
[----:B------:R-:W-:Y:S01]  /*8d70*/  @P4 FADD.FTZ R169, R169, R6 ;  /* 0x00000006a9a94221 */ /* 0x000fe20000010000 */
[----:B------:R-:W-:Y:S01]  /*8d80*/  SHFL.UP PT, R7, R150, 0x2, RZ ;  /* 0x0440000096077989 */ /* 0x000fe200000e00ff */
[----:B------:R-:W-:Y:S02]  /*8d90*/  @P4 FADD.FTZ R168, R168, R147 ;  /* 0x00000093a8a84221 */ /* 0x000fe40000010000 */
[----:B------:R-:W-:Y:S01]  /*8da0*/  @P4 FFMA.FTZ R160, R160, R4, -R5 ;  /* 0x00000004a0a04223 */ /* 0x000fe20000010805 */
[----:B------:R-:W0:Y:S01]  /*8db0*/  SHFL.UP PT, R147, R169, 0x2, RZ ;  /* 0x04400000a9937989 */ /* 0x000e2200000e00ff */
[----:B------:R-:W-:Y:S01]  /*8dc0*/  FFMA.FTZ R153, R200, R151, R153 ;  /* 0x00000097c8997223 */ /* 0x000fe20000010099 */
[----:B------:R-:W-:Y:S01]  /*8dd0*/  ISETP.GE.AND P4, PT, R18, 0x2, PT ;  /* 0x000000021200780c */ /* 0x000fe20003f86270 */
[C---:B------:R-:W-:Y:S01]  /*8de0*/  FMUL.FTZ R212, R112.reuse, R161 ;  /* 0x000000a170d47220 */ /* 0x040fe20000410000 */
[----:B------:R-:W2:Y:S01]  /*8df0*/  SHFL.UP PT, R149, R168, 0x2, RZ ;  /* 0x04400000a8957989 */ /* 0x000ea200000e00ff */
[----:B------:R-:W-:-:S02]  /*8e00*/  FMUL.FTZ R211, R112, R158 ;  /* 0x0000009e70d37220 */ /* 0x000fc40000410000 */
[----:B------:R-:W-:Y:S01]  /*8e10*/  FADD.FTZ R153, -R212, R153 ;  /* 0x00000099d4997221 */ /* 0x000fe20000010100 */
[----:B------:R-:W3:Y:S01]  /*8e20*/  SHFL.UP PT, R5, R160, 0x2, RZ ;  /* 0x04400000a0057989 */ /* 0x000ee200000e00ff */
[----:B-1----:R-:W-:Y:S02]  /*8e30*/  FMUL.FTZ R4, R135, -R12 ;  /* 0x8000000c87047220 */ /* 0x002fe40000410000 */
[----:B------:R-:W-:Y:S02]  /*8e40*/  FADD.FTZ R152, R211, R152 ;  /* 0x00000098d3987221 */ /* 0x000fe40000010000 */
[----:B------:R-:W-:Y:S02]  /*8e50*/  FMUL.FTZ R151, R135, R13 ;  /* 0x0000000d87977220 */ /* 0x000fe40000410000 */
[----:B------:R-:W-:Y:S02]  /*8e60*/  FMUL.FTZ R6, R198, -R153 ;  /* 0x80000099c6067220 */ /* 0x000fe40000410000 */
[----:B------:R-:W-:-:S02]  /*8e70*/  FFMA.FTZ R4, R136, -R13, R4 ;  /* 0x8000000d88047223 */ /* 0x000fc40000010004 */
[----:B------:R-:W-:Y:S02]  /*8e80*/  FMUL.FTZ R148, R198, -R152 ;  /* 0x80000098c6947220 */ /* 0x000fe40000410000 */
[----:B------:R-:W-:Y:S02]  /*8e90*/  FFMA.FTZ R151, R136, R12, -R151 ;  /* 0x0000000c88977223 */ /* 0x000fe40000010897 */
[----:B------:R-:W-:Y:S02]  /*8ea0*/  FFMA.FTZ R152, R197, R152, -R6 ;  /* 0x00000098c5987223 */ /* 0x000fe40000010806 */
[----:B------:R-:W-:Y:S02]  /*8eb0*/  FMUL.FTZ R209, R111, R158 ;  /* 0x0000009e6fd17220 */ /* 0x000fe40000410000 */
[----:B------:R-:W-:Y:S02]  /*8ec0*/  FMUL.FTZ R6, R164, -R4 ;  /* 0x80000004a4067220 */ /* 0x000fe40000410000 */
[----:B------:R-:W-:-:S02]  /*8ed0*/  FFMA.FTZ R154, R197, R153, R148 ;  /* 0x00000099c59a7223 */ /* 0x000fc40000010094 */
[----:B------:R-:W-:Y:S02]  /*8ee0*/  FMUL.FTZ R207, R111, R161 ;  /* 0x000000a16fcf7220 */ /* 0x000fe40000410000 */
[-C--:B------:R-:W-:Y:S02]  /*8ef0*/  FMUL.FTZ R148, R164, -R151.reuse ;  /* 0x80000097a4947220 */ /* 0x080fe40000410000 */
[----:B------:R-:W-:Y:S02]  /*8f00*/  FADD.FTZ R153, R209, R152 ;  /* 0x00000098d1997221 */ /* 0x000fe40000010000 */
[----:B------:R-:W-:Y:S02]  /*8f10*/  FFMA.FTZ R6, R163, R151, -R6 ;  /* 0x00000097a3067223 */ /* 0x000fe40000010806 */
[----:B------:R-:W-:Y:S02]  /*8f20*/  FADD.FTZ R155, -R207, R154 ;  /* 0x0000009acf9b7221 */ /* 0x000fe40000010100 */
[----:B------:R-:W-:-:S02]  /*8f30*/  FFMA.FTZ R148, R163, R4, R148 ;  /* 0x00000004a3947223 */ /* 0x000fc40000010094 */
[C---:B------:R-:W-:Y:S02]  /*8f40*/  FMUL.FTZ R154, R210.reuse, -R153 ;  /* 0x80000099d29a7220 */ /* 0x040fe40000410000 */
[C---:B------:R-:W-:Y:S02]  /*8f50*/  FMUL.FTZ R151, R203.reuse, -R6 ;  /* 0x80000006cb977220 */ /* 0x040fe40000410000 */
[-C--:B------:R-:W-:Y:S02]  /*8f60*/  FMUL.FTZ R152, R210, -R155.reuse ;  /* 0x8000009bd2987220 */ /* 0x080fe40000410000 */
[-C--:B------:R-:W-:Y:S02]  /*8f70*/  FMUL.FTZ R4, R203, -R148.reuse ;  /* 0x80000094cb047220 */ /* 0x080fe40000410000 */
[----:B------:R-:W-:Y:S02]  /*8f80*/  FFMA.FTZ R156, R208, R155, R154 ;  /* 0x0000009bd09c7223 */ /* 0x000fe4000001009a */
[----:B------:R-:W-:-:S02]  /*8f90*/  FFMA.FTZ R154, R199, R148, R151 ;  /* 0x00000094c79a7223 */ /* 0x000fc40000010097 */
[----:B------:R-:W-:Y:S02]  /*8fa0*/  FFMA.FTZ R153, R208, R153, -R152 ;  /* 0x00000099d0997223 */ /* 0x000fe40000010898 */
[C---:B0-----:R-:W-:Y:S02]  /*8fb0*/  FMUL.FTZ R151, R150.reuse, R147 ;  /* 0x0000009396977220 */ /* 0x041fe40000410000 */
[----:B------:R-:W-:Y:S02]  /*8fc0*/  FFMA.FTZ R152, R199, R6, -R4 ;  /* 0x00000006c7987223 */ /* 0x000fe40000010804 */
[C---:B--2---:R-:W-:Y:S02]  /*8fd0*/  FMUL.FTZ R148, R150.reuse, R149 ;  /* 0x0000009596947220 */ /* 0x044fe40000410000 */
[C---:B---3--:R-:W-:Y:S02]  /*8fe0*/  FMUL.FTZ R6, R150.reuse, R5 ;  /* 0x0000000596067220 */ /* 0x048fe40000410000 */
[----:B------:R-:W-:-:S02]  /*8ff0*/  FMUL.FTZ R4, R150, R7 ;  /* 0x0000000796047220 */ /* 0x000fc40000410000 */
[C---:B------:R-:W-:Y:S02]  /*9000*/  FFMA.FTZ R151, R160.reuse, R149, R151 ;  /* 0x00000095a0977223 */ /* 0x040fe40000010097 */
[C---:B------:R-:W-:Y:S02]  /*9010*/  FFMA.FTZ R148, R160.reuse, R147, -R148 ;  /* 0x00000093a0947223 */ /* 0x040fe40000010894 */
[C---:B------:R-:W-:Y:S02]  /*9020*/  FFMA.FTZ R7, R160.reuse, R7, R6 ;  /* 0x00000007a0077223 */ /* 0x040fe40000010006 */
[----:B------:R-:W-:Y:S02]  /*9030*/  @P4 FFMA.FTZ R160, R160, R5, -R4 ;  /* 0x00000005a0a04223 */ /* 0x000fe40000010804 */
[----:B------:R-:W-:Y:S01]  /*9040*/  @P4 FADD.FTZ R168, R168, R151 ;  /* 0x00000097a8a84221 */ /* 0x000fe20000010000 */
[----:B------:R-:W-:Y:S01]  /*9050*/  FSEL R7, R150, R7, !P4 ;  /* 0x0000000796077208 */ /* 0x000fe20006000000 */
[----:B------:R-:W-:-:S02]  /*9060*/  FMUL.FTZ R4, R205, -R152 ;  /* 0x80000098cd047220 */ /* 0x000fc40000410000 */
[----:B------:R-:W-:Y:S01]  /*9070*/  @P4 FADD.FTZ R169, R169, R148 ;  /* 0x00000094a9a94221 */ /* 0x000fe20000010000 */
[----:B------:R-:W0:Y:S01]  /*9080*/  SHFL.UP PT, R147, R168, 0x4, RZ ;  /* 0x04800000a8937989 */ /* 0x000e2200000e00ff */
[----:B------:R-:W-:Y:S01]  /*9090*/  FMUL.FTZ R213, R110, R161 ;  /* 0x000000a16ed57220 */ /* 0x000fe20000410000 */
[----:B------:R-:W-:Y:S01]  /*90a0*/  ISETP.GE.AND P4, PT, R18, 0x4, PT ;  /* 0x000000041200780c */ /* 0x000fe20003f86270 */
[----:B------:R-:W-:Y:S01]  /*90b0*/  FMUL.FTZ R214, R110, R158 ;  /* 0x0000009e6ed67220 */ /* 0x000fe20000410000 */
[----:B------:R-:W1:Y:S01]  /*90c0*/  SHFL.UP PT, R6, R169, 0x4, RZ ;  /* 0x04800000a9067989 */ /* 0x000e6200000e00ff */
[----:B------:R-:W-:Y:S02]  /*90d0*/  FFMA.FTZ R148, R201, R154, R4 ;  /* 0x0000009ac9947223 */ /* 0x000fe40000010004 */
[----:B------:R-:W-:Y:S01]  /*90e0*/  FADD.FTZ R156, -R213, R156 ;  /* 0x0000009cd59c7221 */ /* 0x000fe20000010100 */
[----:B------:R-:W2:Y:S01]  /*90f0*/  SHFL.UP PT, R4, R160, 0x4, RZ ;  /* 0x04800000a0047989 */ /* 0x000ea200000e00ff */
[----:B------:R-:W-:-:S02]  /*9100*/  FADD.FTZ R153, R214, R153 ;  /* 0x00000099d6997221 */ /* 0x000fc40000010000 */
[----:B------:R-:W-:Y:S01]  /*9110*/  FMUL.FTZ R154, R205, -R154 ;  /* 0x8000009acd9a7220 */ /* 0x000fe20000410000 */
[----:B------:R-:W3:Y:S01]  /*9120*/  SHFL.UP PT, R5, R7, 0x4, RZ ;  /* 0x0480000007057989 */ /* 0x000ee200000e00ff */
[C---:B------:R-:W-:Y:S02]  /*9130*/  FMUL.FTZ R150, R166.reuse, -R156 ;  /* 0x8000009ca6967220 */ /* 0x040fe40000410000 */
[-C--:B------:R-:W-:Y:S02]  /*9140*/  FMUL.FTZ R149, R166, -R153.reuse ;  /* 0x80000099a6957220 */ /* 0x080fe40000410000 */
[----:B------:R-:W-:Y:S02]  /*9150*/  FFMA.FTZ R154, R201, R152, -R154 ;  /* 0x00000098c99a7223 */ /* 0x000fe4000001089a */
[C---:B------:R-:W-:Y:S02]  /*9160*/  FFMA.FTZ R153, R167.reuse, R153, -R150 ;  /* 0x00000099a7997223 */ /* 0x040fe40000010896 */
[----:B------:R-:W-:-:S02]  /*9170*/  FFMA.FTZ R156, R167, R156, R149 ;  /* 0x0000009ca79c7223 */ /* 0x000fc40000010095 */
[----:B------:R-:W-:Y:S02]  /*9180*/  FMUL.FTZ R162, R109, R158 ;  /* 0x0000009e6da27220 */ /* 0x000fe40000410000 */
[----:B------:R-:W-:Y:S02]  /*9190*/  FMUL.FTZ R149, R195, -R148 ;  /* 0x80000094c3957220 */ /* 0x000fe40000410000 */
[----:B------:R-:W-:Y:S02]  /*91a0*/  FMUL.FTZ R165, R109, R161 ;  /* 0x000000a16da57220 */ /* 0x000fe40000410000 */
[-C--:B------:R-:W-:Y:S02]  /*91b0*/  FMUL.FTZ R150, R195, -R154.reuse ;  /* 0x8000009ac3967220 */ /* 0x080fe40000410000 */
[----:B------:R-:W-:Y:S02]  /*91c0*/  FADD.FTZ R152, R162, R153 ;  /* 0x00000099a2987221 */ /* 0x000fe40000010000 */
[----:B------:R-:W-:-:S02]  /*91d0*/  FFMA.FTZ R149, R193, R154, -R149 ;  /* 0x0000009ac1957223 */ /* 0x000fc40000010895 */
[----:B------:R-:W-:Y:S02]  /*91e0*/  FADD.FTZ R156, -R165, R156 ;  /* 0x0000009ca59c7221 */ /* 0x000fe40000010100 */
[----:B------:R-:W-:Y:S02]  /*91f0*/  FFMA.FTZ R151, R193, R148, R150 ;  /* 0x00000094c1977223 */ /* 0x000fe40000010096 */
[C---:B------:R-:W-:Y:S02]  /*9200*/  FMUL.FTZ R154, R157.reuse, -R152 ;  /* 0x800000989d9a7220 */ /* 0x040fe40000410000 */
[----:B------:R-:W-:Y:S02]  /*9210*/  FMUL.FTZ R153, R157, -R156 ;  /* 0x8000009c9d997220 */ /* 0x000fe40000410000 */
[C---:B------:R-:W-:Y:S02]  /*9220*/  FMUL.FTZ R150, R202.reuse, -R149 ;  /* 0x80000095ca967220 */ /* 0x040fe40000410000 */
[----:B------:R-:W-:-:S02]  /*9230*/  FMUL.FTZ R148, R202, -R151 ;  /* 0x80000097ca947220 */ /* 0x000fc40000410000 */
[C---:B------:R-:W-:Y:S02]  /*9240*/  FFMA.FTZ R172, R159.reuse, R156, R154 ;  /* 0x0000009c9fac7223 */ /* 0x040fe4000001009a */
[----:B------:R-:W-:Y:S02]  /*9250*/  FFMA.FTZ R155, R159, R152, -R153 ;  /* 0x000000989f9b7223 */ /* 0x000fe40000010899 */
[C---:B------:R-:W-:Y:S02]  /*9260*/  FFMA.FTZ R154, R200.reuse, R151, R150 ;  /* 0x00000097c89a7223 */ /* 0x040fe40000010096 */
[----:B------:R-:W-:Y:S02]  /*9270*/  FFMA.FTZ R152, R200, R149, -R148 ;  /* 0x00000095c8987223 */ /* 0x000fe40000010894 */
[C---:B0-----:R-:W-:Y:S02]  /*9280*/  FMUL.FTZ R151, R7.reuse, R147 ;  /* 0x0000009307977220 */ /* 0x041fe40000410000 */
[----:B-1----:R-:W-:-:S02]  /*9290*/  FMUL.FTZ R150, R7, R6 ;  /* 0x0000000607967220 */ /* 0x002fc40000410000 */
[C---:B--2---:R-:W-:Y:S02]  /*92a0*/  FMUL.FTZ R148, R7.reuse, R4 ;  /* 0x0000000407947220 */ /* 0x044fe40000410000 */
[----:B---3--:R-:W-:Y:S02]  /*92b0*/  FMUL.FTZ R149, R7, R5 ;  /* 0x0000000507957220 */ /* 0x008fe40000410000 */
[C---:B------:R-:W-:Y:S02]  /*92c0*/  FFMA.FTZ R6, R160.reuse, R6, -R151 ;  /* 0x00000006a0067223 */ /* 0x040fe40000010897 */
[C---:B------:R-:W-:Y:S02]  /*92d0*/  FFMA.FTZ R147, R160.reuse, R147, R150 ;  /* 0x00000093a0937223 */ /* 0x040fe40000010096 */
[C---:B------:R-:W-:Y:S02]  /*92e0*/  FFMA.FTZ R148, R160.reuse, R5, R148 ;  /* 0x00000005a0947223 */ /* 0x040fe40000010094 */
[----:B------:R-:W-:-:S02]  /*92f0*/  @P4 FFMA.FTZ R160, R160, R4, -R149 ;  /* 0x00000004a0a04223 */ /* 0x000fc40000010895 */
[----:B------:R-:W-:Y:S01]  /*9300*/  @P4 FADD.FTZ R169, R169, R6 ;  /* 0x00000006a9a94221 */ /* 0x000fe20000010000 */
[----:B------:R-:W-:Y:S01]  /*9310*/  FSEL R7, R7, R148, !P4 ;  /* 0x0000009407077208 */ /* 0x000fe20006000000 */
[----:B------:R-:W-:Y:S02]  /*9320*/  FMUL.FTZ R156, R108, R158 ;  /* 0x0000009e6c9c7220 */ /* 0x000fe40000410000 */
[----:B------:R-:W-:Y:S01]  /*9330*/  FMUL.FTZ R4, R198, -R152 ;  /* 0x80000098c6047220 */ /* 0x000fe20000410000 */
[----:B------:R-:W0:Y:S01]  /*9340*/  SHFL.UP PT, R6, R169, 0x8, RZ ;  /* 0x05000000a9067989 */ /* 0x000e2200000e00ff */
[----:B------:R-:W-:Y:S01]  /*9350*/  @P4 FADD.FTZ R168, R168, R147 ;  /* 0x00000093a8a84221 */ /* 0x000fe20000010000 */
[----:B------:R-:W-:Y:S01]  /*9360*/  ISETP.GE.AND P4, PT, R18, 0x8, PT ;  /* 0x000000081200780c */ /* 0x000fe20003f86270 */
[----:B------:R-:W-:Y:S01]  /*9370*/  FMUL.FTZ R153, R108, R161 ;  /* 0x000000a16c997220 */ /* 0x000fe20000410000 */
[----:B------:R-:W-:Y:S01]  /*9380*/  SHFL.UP PT, R5, R7, 0x8, RZ ;  /* 0x0500000007057989 */ /* 0x000fe200000e00ff */
[----:B------:R-:W-:-:S02]  /*9390*/  FADD.FTZ R147, R156, R155 ;  /* 0x0000009b9c937221 */ /* 0x000fc40000010000 */
[-C--:B------:R-:W-:Y:S01]  /*93a0*/  FFMA.FTZ R155, R197, R154.reuse, R4 ;  /* 0x0000009ac59b7223 */ /* 0x080fe20000010004 */
[----:B------:R-:W-:Y:S01]  /*93b0*/  SHFL.UP PT, R149, R168, 0x8, RZ ;  /* 0x05000000a8957989 */ /* 0x000fe200000e00ff */
[----:B------:R-:W-:Y:S02]  /*93c0*/  FADD.FTZ R172, -R153, R172 ;  /* 0x000000ac99ac7221 */ /* 0x000fe40000010100 */
[C---:B------:R-:W-:Y:S01]  /*93d0*/  FMUL.FTZ R151, R137.reuse, -R147 ;  /* 0x8000009389977220 */ /* 0x040fe20000410000 */
[----:B------:R-:W1:Y:S01]  /*93e0*/  SHFL.UP PT, R4, R160, 0x8, RZ ;  /* 0x05000000a0047989 */ /* 0x000e6200000e00ff */
[----:B------:R-:W-:Y:S02]  /*93f0*/  FMUL.FTZ R154, R198, -R154 ;  /* 0x8000009ac69a7220 */ /* 0x000fe40000410000 */
[-C--:B------:R-:W-:Y:S02]  /*9400*/  FMUL.FTZ R148, R137, -R172.reuse ;  /* 0x800000ac89947220 */ /* 0x080fe40000410000 */
[----:B------:R-:W-:-:S02]  /*9410*/  FFMA.FTZ R172, R138, R172, R151 ;  /* 0x000000ac8aac7223 */ /* 0x000fc40000010097 */
[----:B------:R-:W-:Y:S02]  /*9420*/  FFMA.FTZ R151, R197, R152, -R154 ;  /* 0x00000098c5977223 */ /* 0x000fe4000001089a */
[----:B------:R-:W-:Y:S02]  /*9430*/  FFMA.FTZ R173, R138, R147, -R148 ;  /* 0x000000938aad7223 */ /* 0x000fe40000010894 */
[C---:B------:R-:W-:Y:S02]  /*9440*/  FMUL.FTZ R150, R210.reuse, -R155 ;  /* 0x8000009bd2967220 */ /* 0x040fe40000410000 */
[C---:B------:R-:W-:Y:S02]  /*9450*/  FMUL.FTZ R148, R107.reuse, R158 ;  /* 0x0000009e6b947220 */ /* 0x040fe40000410000 */
[----:B------:R-:W-:Y:S02]  /*9460*/  FMUL.FTZ R147, R107, R161 ;  /* 0x000000a16b937220 */ /* 0x000fe40000410000 */
[----:B------:R-:W-:-:S02]  /*9470*/  FMUL.FTZ R152, R210, -R151 ;  /* 0x80000097d2987220 */ /* 0x000fc40000410000 */
[----:B------:R-:W-:Y:S02]  /*9480*/  FFMA.FTZ R150, R208, R151, -R150 ;  /* 0x00000097d0967223 */ /* 0x000fe40000010896 */
[----:B------:R-:W-:Y:S02]  /*9490*/  FADD.FTZ R173, R148, R173 ;  /* 0x000000ad94ad7221 */ /* 0x000fe40000010000 */
[----:B------:R-:W-:Y:S02]  /*94a0*/  FADD.FTZ R172, -R147, R172 ;  /* 0x000000ac93ac7221 */ /* 0x000fe40000010100 */
[----:B------:R-:W-:Y:S02]  /*94b0*/  FFMA.FTZ R152, R208, R155, R152 ;  /* 0x0000009bd0987223 */ /* 0x000fe40000010098 */
[----:B------:R-:W-:Y:S02]  /*94c0*/  FMUL.FTZ R181, R139, -R173 ;  /* 0x800000ad8bb57220 */ /* 0x000fe40000410000 */
[----:B------:R-:W-:-:S02]  /*94d0*/  FMUL.FTZ R154, R166, -R150 ;  /* 0x80000096a69a7220 */ /* 0x000fc40000410000 */
[----:B------:R-:W-:Y:S02]  /*94e0*/  FMUL.FTZ R155, R139, -R172 ;  /* 0x800000ac8b9b7220 */ /* 0x000fe40000410000 */
[----:B------:R-:W-:Y:S02]  /*94f0*/  FMUL.FTZ R151, R166, -R152 ;  /* 0x80000098a6977220 */ /* 0x000fe40000410000 */
[C---:B------:R-:W-:Y:S02]  /*9500*/  FFMA.FTZ R180, R140.reuse, R172, R181 ;  /* 0x000000ac8cb47223 */ /* 0x040fe400000100b5 */
[C---:B------:R-:W-:Y:S02]  /*9510*/  FFMA.FTZ R176, R167.reuse, R152, R154 ;  /* 0x00000098a7b07223 */ /* 0x040fe4000001009a */
[----:B------:R-:W-:Y:S02]  /*9520*/  FFMA.FTZ R173, R140, R173, -R155 ;  /* 0x000000ad8cad7223 */ /* 0x000fe4000001089b */
[----:B------:R-:W-:-:S02]  /*9530*/  FFMA.FTZ R172, R167, R150, -R151 ;  /* 0x00000096a7ac7223 */ /* 0x000fc40000010897 */
[C---:B0-----:R-:W-:Y:S02]  /*9540*/  FMUL.FTZ R152, R7.reuse, R6 ;  /* 0x0000000607987220 */ /* 0x041fe40000410000 */
[C---:B-1----:R-:W-:Y:S02]  /*9550*/  FMUL.FTZ R150, R7.reuse, R4 ;  /* 0x0000000407967220 */ /* 0x042fe40000410000 */
[C---:B------:R-:W-:Y:S02]  /*9560*/  FMUL.FTZ R155, R7.reuse, R149 ;  /* 0x00000095079b7220 */ /* 0x040fe40000410000 */
[----:B------:R-:W-:Y:S02]  /*9570*/  FMUL.FTZ R151, R7, R5 ;  /* 0x0000000507977220 */ /* 0x000fe40000410000 */
[C---:B------:R-:W-:Y:S02]  /*9580*/  FFMA.FTZ R149, R160.reuse, R149, R152 ;  /* 0x00000095a0957223 */ /* 0x040fe40000010098 */
[----:B------:R-:W-:-:S02]  /*9590*/  FFMA.FTZ R152, R160, R5, R150 ;  /* 0x00000005a0987223 */ /* 0x000fc40000010096 */
[C---:B------:R-:W-:Y:S02]  /*95a0*/  FFMA.FTZ R6, R160.reuse, R6, -R155 ;  /* 0x00000006a0067223 */ /* 0x040fe4000001089b */
[----:B------:R-:W-:Y:S01]  /*95b0*/  @P4 FFMA.FTZ R160, R160, R4, -R151 ;  /* 0x00000004a0a04223 */ /* 0x000fe20000010897 */
[----:B------:R-:W-:Y:S01]  /*95c0*/  FSEL R7, R7, R152, !P4 ;  /* 0x0000009807077208 */ /* 0x000fe20006000000 */
[----:B------:R-:W-:Y:S02]  /*95d0*/  @P4 FADD.FTZ R168, R168, R149 ;  /* 0x00000095a8a84221 */ /* 0x000fe40000010000 */
[C---:B------:R-:W-:Y:S01]  /*95e0*/  FMUL.FTZ R149, R106.reuse, R161 ;  /* 0x000000a16a957220 */ /* 0x040fe20000410000 */
[----:B------:R-:W0:Y:S01]  /*95f0*/  SHFL.UP PT, R4, R160, 0x10, RZ ;  /* 0x06000000a0047989 */ /* 0x000e2200000e00ff */
[----:B------:R-:W-:Y:S02]  /*9600*/  FMUL.FTZ R150, R106, R158 ;  /* 0x0000009e6a967220 */ /* 0x000fe40000410000 */
[----:B------:R-:W-:Y:S01]  /*9610*/  FADD.FTZ R180, -R149, R180 ;  /* 0x000000b495b47221 */ /* 0x000fe20000010100 */
[----:B------:R-:W1:Y:S01]  /*9620*/  SHFL.UP PT, R5, R7, 0x10, RZ ;  /* 0x0600000007057989 */ /* 0x000e6200000e00ff */
[----:B------:R-:W-:Y:S01]  /*9630*/  @P4 FADD.FTZ R169, R169, R6 ;  /* 0x00000006a9a94221 */ /* 0x000fe20000010000 */
[----:B------:R-:W-:Y:S01]  /*9640*/  ISETP.GE.AND P4, PT, R18, 0x10, PT ;  /* 0x000000101200780c */ /* 0x000fe20003f86270 */
[C---:B------:R-:W-:Y:S01]  /*9650*/  FMUL.FTZ R151, R157.reuse, -R176 ;  /* 0x800000b09d977220 */ /* 0x040fe20000410000 */
[----:B------:R-:W2:Y:S01]  /*9660*/  SHFL.UP PT, R154, R168, 0x10, RZ ;  /* 0x06000000a89a7989 */ /* 0x000ea200000e00ff */
[----:B------:R-:W-:-:S02]  /*9670*/  FMUL.FTZ R152, R157, -R172 ;  /* 0x800000ac9d987220 */ /* 0x000fc40000410000 */
[----:B------:R-:W-:Y:S01]  /*9680*/  FADD.FTZ R173, R150, R173 ;  /* 0x000000ad96ad7221 */ /* 0x000fe20000010000 */
[----:B------:R-:W3:Y:S01]  /*9690*/  SHFL.UP PT, R6, R169, 0x10, RZ ;  /* 0x06000000a9067989 */ /* 0x000ee200000e00ff */
[----:B------:R-:W-:Y:S02]  /*96a0*/  FMUL.FTZ R155, R141, -R180 ;  /* 0x800000b48d9b7220 */ /* 0x000fe40000410000 */
[C---:B------:R-:W-:Y:S02]  /*96b0*/  FFMA.FTZ R172, R159.reuse, R172, -R151 ;  /* 0x000000ac9fac7223 */ /* 0x040fe40000010897 */
[----:B------:R-:W-:Y:S02]  /*96c0*/  FFMA.FTZ R176, R159, R176, R152 ;  /* 0x000000b09fb07223 */ /* 0x000fe40000010098 */
[-C--:B------:R-:W-:Y:S02]  /*96d0*/  FMUL.FTZ R183, R141, -R173.reuse ;  /* 0x800000ad8db77220 */ /* 0x080fe40000410000 */
[----:B------:R-:W-:-:S02]  /*96e0*/  FFMA.FTZ R181, R142, R173, -R155 ;  /* 0x000000ad8eb57223 */ /* 0x000fc4000001089b */
[----:B------:R-:W-:Y:S02]  /*96f0*/  FMUL.FTZ R152, R105, R158 ;  /* 0x0000009e69987220 */ /* 0x000fe40000410000 */
        /* <DEDUP_REMOVED lines=14> */
[----:B------:R-:W-:Y:S02]  /*97e0*/  FMUL.FTZ R183, R139, -R172 ;  /* 0x800000ac8bb77220 */ /* 0x000fe40000410000 */
[----:B-1----:R-:W-:Y:S02]  /*97f0*/  FFMA.FTZ R172, R160, R5, R155 ;  /* 0x00000005a0ac7223 */ /* 0x002fe4000001009b */
[----:B------:R-:W-:-:S02]  /*9800*/  FFMA.FTZ R189, R144, R181, -R173 ;  /* 0x000000b590bd7223 */ /* 0x000fc400000108ad */
[C---:B--2---:R-:W-:Y:S01]  /*9810*/  FMUL.FTZ R173, R7.reuse, R154 ;  /* 0x0000009a07ad7220 */ /* 0x044fe20000410000 */
[C---:B------:R-:W-:Y:S01]  /*9820*/  FSEL R172, R7.reuse, R172, !P4 ;  /* 0x000000ac07ac7208 */ /* 0x040fe20006000000 */
[CC--:B---3--:R-:W-:Y:S02]  /*9830*/  FMUL.FTZ R181, R7.reuse, R6.reuse ;  /* 0x0000000607b57220 */ /* 0x0c8fe40000410000 */
[----:B------:R-:W-:Y:S02]  /*9840*/  FMUL.FTZ R5, R7, R5 ;  /* 0x0000000507057220 */ /* 0x000fe40000410000 */
[C---:B------:R-:W-:Y:S01]  /*9850*/  FFMA.FTZ R6, R160.reuse, R6, -R173 ;  /* 0x00000006a0067223 */ /* 0x040fe200000108ad */
[----:B------:R-:W0:Y:S01]  /*9860*/  SHFL.UP PT, R172, R172, 0x1, RZ ;  /* 0x04200000acac7989 */ /* 0x000e2200000e00ff */
[C---:B------:R-:W-:Y:S02]  /*9870*/  FFMA.FTZ R181, R160.reuse, R154, R181 ;  /* 0x0000009aa0b57223 */ /* 0x040fe400000100b5 */
        /* <DEDUP_REMOVED lines=9> */
[CC--:B-1----:R-:W-:Y:S01]  /*9910*/  FMUL.FTZ R14, R141.reuse, -R180.reuse ;  /* 0x800000b48d0e7220 */ /* 0x0c2fe20000410000 */
[----:B------:R-:W1:Y:S01]  /*9920*/  SHFL.UP PT, R169, R169, 0x1, RZ ;  /* 0x04200000a9a97989 */ /* 0x000e6200000e00ff */
[-C--:B------:R-:W-:Y:S01]  /*9930*/  FMUL.FTZ R181, R141, -R183.reuse ;  /* 0x800000b78db57220 */ /* 0x080fe20000410000 */
[----:B------:R-:W-:Y:S01]  /*9940*/  ISETP.GT.U32.AND P4, PT, R204, 0x1b, PT ;  /* 0x0000001bcc00780c */ /* 0x000fe20003f84070 */
[C---:B------:R-:W-:Y:S01]  /*9950*/  FFMA.FTZ R14, R142.reuse, R183, R14 ;  /* 0x000000b78e0e7223 */ /* 0x040fe2000001000e */
[----:B------:R-:W4:Y:S01]  /*9960*/  SHFL.UP PT, R168, R168, 0x1, RZ ;  /* 0x04200000a8a87989 */ /* 0x000f2200000e00ff */
[----:B------:R-:W-:-:S02]  /*9970*/  FFMA.FTZ R181, R142, R180, -R181 ;  /* 0x000000b48eb57223 */ /* 0x000fc400000108b5 */
[----:B------:R-:W-:Y:S01]  /*9980*/  FMUL.FTZ R154, R104, R158 ;  /* 0x0000009e689a7220 */ /* 0x000fe20000410000 */
[----:B------:R-:W4:Y:S01]  /*9990*/  @!P0 LDS.128 R4, [UR7+0x1980] ;  /* 0x00198007ff048984 */ /* 0x000f220008000c00 */
[C---:B------:R-:W-:Y:S01]  /*99a0*/  FMUL.FTZ R183, R143.reuse, -R181 ;  /* 0x800000b58fb77220 */ /* 0x040fe20000410000 */
[----:B------:R-:W-:Y:S01]  /*99b0*/  ISETP.NE.AND P0, PT, R204, 0x1f, PT ;  /* 0x0000001fcc00780c */ /* 0x000fe20003f05270 */
[----:B------:R-:W-:Y:S02]  /*99c0*/  FMUL.FTZ R155, R104, R161 ;  /* 0x000000a1689b7220 */ /* 0x000fe40000410000 */
[-C--:B------:R-:W-:Y:S02]  /*99d0*/  FMUL.FTZ R176, R143, -R14.reuse ;  /* 0x8000000e8fb07220 */ /* 0x080fe40000410000 */
[----:B------:R-:W-:Y:S02]  /*99e0*/  FFMA.FTZ R183, R144, R14, R183 ;  /* 0x0000000e90b77223 */ /* 0x000fe400000100b7 */
[----:B0-----:R-:W-:-:S02]  /*99f0*/  FMUL.FTZ R14, R172, R15 ;  /* 0x0000000fac0e7220 */ /* 0x001fc40000410000 */
[----:B------:R-:W-:Y:S02]  /*9a00*/  FADD.FTZ R182, -R155, R182 ;  /* 0x000000b69bb67221 */ /* 0x000fe40000010100 */
[----:B------:R-:W-:Y:S02]  /*9a10*/  FADD.FTZ R189, R154, R189 ;  /* 0x000000bd9abd7221 */ /* 0x000fe40000010000 */
[----:B--2---:R-:W-:Y:S02]  /*9a20*/  FMUL.FTZ R172, R172, R173 ;  /* 0x000000adacac7220 */ /* 0x004fe40000410000 */
[----:B------:R-:W-:Y:S02]  /*9a30*/  FFMA.FTZ R176, R144, R181, -R176 ;  /* 0x000000b590b07223 */ /* 0x000fe400000108b0 */
[----:B---3--:R-:W-:Y:S02]  /*9a40*/  FFMA.FTZ R14, R160, R173, -R14 ;  /* 0x000000ada00e7223 */ /* 0x008fe4000001080e */
[----:B------:R-:W-:-:S02]  /*9a50*/  FMUL.FTZ R180, R145, -R182 ;  /* 0x800000b691b47220 */ /* 0x000fc40000410000 */
[----:B------:R-:W-:Y:S02]  /*9a60*/  FMUL.FTZ R217, R145, -R189 ;  /* 0x800000bd91d97220 */ /* 0x000fe40000410000 */
[----:B------:R-:W-:Y:S02]  /*9a70*/  FFMA.FTZ R181, R160, R15, R172 ;  /* 0x0000000fa0b57223 */ /* 0x000fe400000100ac */
[----:B-1----:R-:W-:Y:S02]  /*9a80*/  @P2 FADD.FTZ R173, R169, R14 ;  /* 0x0000000ea9ad2221 */ /* 0x002fe40000010000 */
[C---:B------:R-:W-:Y:S02]  /*9a90*/  FFMA.FTZ R215, R146.reuse, R189, -R180 ;  /* 0x000000bd92d77223 */ /* 0x040fe400000108b4 */
[----:B------:R-:W-:Y:S02]  /*9aa0*/  FFMA.FTZ R182, R146, R182, R217 ;  /* 0x000000b692b67223 */ /* 0x000fe400000100d9 */
[----:B----4-:R-:W-:Y:S01]  /*9ab0*/  @P2 FADD.FTZ R15, R168, R181 ;  /* 0x000000b5a80f2221 */ /* 0x010fe20000010000 */
[----:B------:R-:W-:Y:S01]  /*9ac0*/  ISETP.GT.U32.AND P2, PT, R204, 0x1d, PT ;  /* 0x0000001dcc00780c */ /* 0x000fe20003f44070 */
[----:B------:R-:W-:-:S02]  /*9ad0*/  FMUL.FTZ R14, R103, R158 ;  /* 0x0000009e670e7220 */ /* 0x000fc40000410000 */
[C---:B------:R-:W-:Y:S02]  /*9ae0*/  FMUL.FTZ R189, R145.reuse, -R183 ;  /* 0x800000b791bd7220 */ /* 0x040fe40000410000 */
[-C--:B------:R-:W-:Y:S02]  /*9af0*/  FMUL.FTZ R217, R145, -R176.reuse ;  /* 0x800000b091d97220 */ /* 0x080fe40000410000 */
[----:B------:R-:W-:Y:S02]  /*9b00*/  FMUL.FTZ R161, R103, R161 ;  /* 0x000000a167a17220 */ /* 0x000fe40000410000 */
[----:B------:R-:W-:Y:S02]  /*9b10*/  FMUL.FTZ R158, R11, R15 ;  /* 0x0000000f0b9e7220 */ /* 0x000fe40000410000 */
[----:B------:R-:W-:Y:S02]  /*9b20*/  FADD.FTZ R216, R14, R215 ;  /* 0x000000d70ed87221 */ /* 0x000fe40000010000 */
[----:B------:R-:W-:-:S02]  /*9b30*/  FFMA.FTZ R218, R146, R176, -R189 ;  /* 0x000000b092da7223 */ /* 0x000fc400000108bd */
[----:B------:R-:W-:Y:S02]  /*9b40*/  FFMA.FTZ R217, R146, R183, R217 ;  /* 0x000000b792d97223 */ /* 0x000fe400000100d9 */
[----:B------:R-:W-:Y:S01]  /*9b50*/  FADD.FTZ R215, -R161, R182 ;  /* 0x000000b6a1d77221 */ /* 0x000fe20000010100 */
[----:B------:R0:W1:Y:S01]  /*9b60*/  SHFL.DOWN PT, R160, R218, 0x1, 0x1f ;  /* 0x08201f00daa07f89 */ /* 0x00006200000e0000 */
[-C--:B------:R-:W-:Y:S02]  /*9b70*/  FMUL.FTZ R11, R11, R173.reuse ;  /* 0x000000ad0b0b7220 */ /* 0x080fe40000410000 */
[----:B------:R-:W-:Y:S01]  /*9b80*/  FFMA.FTZ R173, R10, R173, -R158 ;  /* 0x000000ad0aad7223 */ /* 0x000fe2000001089e */
[----:B------:R0:W2:Y:S04]  /*9b90*/  SHFL.DOWN PT, R168, R217, 0x1, 0x1f ;  /* 0x08201f00d9a87f89 */ /* 0x0000a800000e0000 */
[----:B------:R0:W3:Y:S04]  /*9ba0*/  SHFL.DOWN PT, R158, R216, 0x1, 0x1f ;  /* 0x08201f00d89e7f89 */ /* 0x0000e800000e0000 */
[----:B------:R0:W4:Y:S01]  /*9bb0*/  SHFL.DOWN PT, R172, R215, 0x1, 0x1f ;  /* 0x08201f00d7ac7f89 */ /* 0x00012200000e0000 */
[----:B------:R-:W-:Y:S05]  /*9bc0*/  @!P0 BRA `(.L_x_8271) ;  /* 0x000000b000008947 */ /* 0x000fea0003800000 */
        /* <DEDUP_REMOVED lines=11> */
.L_x_8271:
[----:B------:R-:W-:Y:S05]  /*9c80*/  BSYNC B0 ;  /* 0x0000000000007941 */ /* 0x000fea0003800000 */
.L_x_8270:
[----:B-1----:R1:W0:Y:S01]  /*9c90*/  SHFL.DOWN PT, R160, R218, 0x2, 0x1f ;  /* 0x08401f00daa07f89 */ /* 0x00222200000e0000 */
[----:B------:R-:W-:Y:S01]  /*9ca0*/  BSSY B0, `(.L_x_8272) ;  /* 0x0000012000007945 */ /* 0x000fe20003800000 */
[----:B------:R-:W-:Y:S02]  /*9cb0*/  FFMA.FTZ R10, R10, R15, R11 ;  /* 0x0000000f0a0a7223 */ /* 0x000fe4000001000b */
        /* <DEDUP_REMOVED lines=16> */
.L_x_8273:
[----:B------:R-:W-:Y:S05]  /*9dc0*/  BSYNC B0 ;  /* 0x0000000000007941 */ /* 0x000fea0003800000 */
.L_x_8272:
        /* <DEDUP_REMOVED lines=18> */
.L_x_8275:
[----:B------:R-:W-:Y:S05]  /*9ef0*/  BSYNC B0 ;  /* 0x0000000000007941 */ /* 0x000fea0003800000 */
.L_x_8274:
        /* <DEDUP_REMOVED lines=19> */
.L_x_8277:
[----:B------:R-:W-:Y:S05]  /*a030*/  BSYNC B0 ;  /* 0x0000000000007941 */ /* 0x000fea0003800000 */
.L_x_8276:
        /* <DEDUP_REMOVED lines=19> */
.L_x_8279:
[----:B------:R-:W-:Y:S05]  /*a170*/  BSYNC B0 ;  /* 0x0000000000007941 */ /* 0x000fea0003800000 */
.L_x_8278:
[----:B------:R-:W-:Y:S01]  /*a180*/  FFMA.FTZ R169, R131, R56, R11 ;  /* 0x0000003883a97223 */ /* 0x000fe2000001000b */
[----:B------:R-:W-:Y:S01]  /*a190*/  SHFL.DOWN PT, R183, R217, 0x1, 0x1f ;  /* 0x08201f00d9b77f89 */ /* 0x000fe200000e0000 */
[----:B------:R-:W-:Y:S01]  /*a1a0*/  FADD.FTZ R11, RZ, R15 ;  /* 0x0000000fff0b7221 */ /* 0x000fe20000010000 */
[C---:B------:R-:W-:Y:S01]  /*a1b0*/  ISETP.GT.AND P0, PT, R18.reuse, 0x1e, PT ;  /* 0x0000001e1200780c */ /* 0x040fe20003f04270 */
        /* <DEDUP_REMOVED lines=123> */
[C---:B------:R-:W-:Y:S02]  /*a970*/  FFMA.FTZ R224, R197.reuse, R193, R202 ;  /* 0x000000c1c5e07223 */ /* 0x040fe400000100ca */
[----:B------:R-:W-:Y:S02]  /*a980*/  FFMA.FTZ R222, R197, R195, -R200 ;  /* 0x000000c3c5de7223 */ /* 0x000fe400000108c8 */
[C---:B------:R-:W-:Y:S02]  /*a990*/  FFMA.FTZ R202, R201.reuse, R220, -R198 ;  /* 0x000000dcc9ca7223 */ /* 0x040fe400000108c6 */
[----:B------:R-:W-:Y:S02]  /*a9a0*/  FFMA.FTZ R200, R201, R212, R205 ;  /* 0x000000d4c9c87223 */ /* 0x000fe400000100cd */
[----:B------:R-:W-:-:S02]  /*a9b0*/  FADD.FTZ R198, -R207, R224 ;  /* 0x000000e0cfc67221 */ /* 0x000fc40000010100 */
[----:B------:R-:W-:Y:S02]  /*a9c0*/  FFMA.FTZ R202, R132, R67, R202 ;  /* 0x0000004384ca7223 */ /* 0x000fe400000100ca */
[----:B------:R-:W-:Y:S02]  /*a9d0*/  FADD.FTZ R200, RZ, R200 ;  /* 0x000000c8ffc87221 */ /* 0x000fe40000010000 */
[----:B------:R-:W-:Y:S02]  /*a9e0*/  FADD.FTZ R197, R209, R222 ;  /* 0x000000ded1c57221 */ /* 0x000fe40000010000 */
[----:B------:R-:W-:Y:S02]  /*a9f0*/  FMUL.FTZ R205, R210, -R198 ;  /* 0x800000c6d2cd7220 */ /* 0x000fe40000410000 */
[C---:B------:R-:W-:Y:S02]  /*aa00*/  FMUL.FTZ R201, R203.reuse, R202 ;  /* 0x000000cacbc97220 */ /* 0x040fe40000410000 */
[----:B------:R-:W-:-:S02]  /*aa10*/  FMUL.FTZ R203, R203, R200 ;  /* 0x000000c8cbcb7220 */ /* 0x000fc40000410000 */
[-C--:B------:R-:W-:Y:S02]  /*aa20*/  FMUL.FTZ R209, R210, -R197.reuse ;  /* 0x800000c5d2d17220 */ /* 0x080fe40000410000 */
[C---:B------:R-:W-:Y:S02]  /*aa30*/  FFMA.FTZ R207, R208.reuse, R197, -R205 ;  /* 0x000000c5d0cf7223 */ /* 0x040fe400000108cd */
[C---:B------:R-:W-:Y:S02]  /*aa40*/  FFMA.FTZ R205, R199.reuse, R200, R201 ;  /* 0x000000c8c7cd7223 */ /* 0x040fe400000100c9 */
[----:B------:R-:W-:Y:S02]  /*aa50*/  FFMA.FTZ R203, R199, R202, -R203 ;  /* 0x000000cac7cb7223 */ /* 0x000fe400000108cb */
[----:B------:R-:W-:Y:S02]  /*aa60*/  FFMA.FTZ R208, R208, R198, R209 ;  /* 0x000000c6d0d07223 */ /* 0x000fe400000100d1 */
[----:B------:R-:W-:-:S02]  /*aa70*/  FADD.FTZ R205, RZ, R205 ;  /* 0x000000cdffcd7221 */ /* 0x000fc40000010000 */
[----:B------:R-:W-:Y:S02]  /*aa80*/  FFMA.FTZ R203, R121, R68, R203 ;  /* 0x0000004479cb7223 */ /* 0x000fe400000100cb */
[----:B------:R-:W-:Y:S02]  /*aa90*/  FADD.FTZ R199, R214, R207 ;  /* 0x000000cfd6c77221 */ /* 0x000fe40000010000 */
[----:B------:R-:W-:Y:S02]  /*aaa0*/  FADD.FTZ R201, -R213, R208 ;  /* 0x000000d0d5c97221 */ /* 0x000fe40000010100 */
[C---:B------:R-:W-:Y:S02]  /*aab0*/  FMUL.FTZ R208, R164.reuse, R205 ;  /* 0x000000cda4d07220 */ /* 0x040fe40000410000 */
[----:B------:R-:W-:Y:S02]  /*aac0*/  FMUL.FTZ R164, R164, R203 ;  /* 0x000000cba4a47220 */ /* 0x000fe40000410000 */
[----:B------:R-:W-:-:S02]  /*aad0*/  FMUL.FTZ R214, R166, -R199 ;  /* 0x800000c7a6d67220 */ /* 0x000fc40000410000 */
[----:B------:R-:W-:Y:S02]  /*aae0*/  FMUL.FTZ R210, R166, -R201 ;  /* 0x800000c9a6d27220 */ /* 0x000fe40000410000 */
[----:B------:R-:W-:Y:S02]  /*aaf0*/  FFMA.FTZ R166, R163, R205, R164 ;  /* 0x000000cda3a67223 */ /* 0x000fe400000100a4 */
[----:B------:R-:W-:Y:S02]  /*ab00*/  FFMA.FTZ R164, R167, R201, R214 ;  /* 0x000000c9a7a47223 */ /* 0x000fe400000100d6 */
[----:B------:R-:W-:Y:S02]  /*ab10*/  FFMA.FTZ R208, R163, R203, -R208 ;  /* 0x000000cba3d07223 */ /* 0x000fe400000108d0 */
[----:B------:R-:W-:Y:S02]  /*ab20*/  FFMA.FTZ R207, R167, R199, -R210 ;  /* 0x000000c7a7cf7223 */ /* 0x000fe400000108d2 */
[----:B0-----:R-:W-:-:S02]  /*ab30*/  FMUL.FTZ R163, R217, R7 ;  /* 0x00000007d9a37220 */ /* 0x001fc40000410000 */
[----:B------:R-:W-:Y:S02]  /*ab40*/  FADD.FTZ R164, -R165, R164 ;  /* 0x000000a4a5a47221 */ /* 0x000fe40000010100 */
[-C--:B------:R-:W-:Y:S02]  /*ab50*/  FMUL.FTZ R167, R217, R6.reuse ;  /* 0x00000006d9a77220 */ /* 0x080fe40000410000 */
[----:B------:R-:W-:Y:S02]  /*ab60*/  FADD.FTZ R162, R162, R207 ;  /* 0x000000cfa2a27221 */ /* 0x000fe40000010000 */
[----:B-1----:R-:W-:Y:S02]  /*ab70*/  FFMA.FTZ R163, R218, R6, -R163 ;  /* 0x00000006daa37223 */ /* 0x002fe400000108a3 */
[C---:B------:R-:W-:Y:S02]  /*ab80*/  FMUL.FTZ R6, R157.reuse, -R164 ;  /* 0x800000a49d067220 */ /* 0x040fe40000410000 */
[----:B------:R-:W-:-:S02]  /*ab90*/  FMUL.FTZ R165, R157, -R162 ;  /* 0x800000a29da57220 */ /* 0x000fc40000410000 */
[C---:B------:R-:W-:Y:S02]  /*aba0*/  FFMA.FTZ R157, R159.reuse, R162, -R6 ;  /* 0x000000a29f9d7223 */ /* 0x040fe40000010806 */
[----:B------:R-:W-:Y:S02]  /*abb0*/  FADD.FTZ R166, RZ, R166 ;  /* 0x000000a6ffa67221 */ /* 0x000fe40000010000 */
[----:B------:R-:W-:Y:S02]  /*abc0*/  FFMA.FTZ R6, R159, R164, R165 ;  /* 0x000000a49f067223 */ /* 0x000fe400000100a5 */
[----:B------:R-:W-:Y:S02]  /*abd0*/  FADD.FTZ R156, R156, R157 ;  /* 0x0000009d9c9c7221 */ /* 0x000fe40000010000 */
[----:B------:R-:W-:Y:S02]  /*abe0*/  FFMA.FTZ R208, R120, R69, R208 ;  /* 0x0000004578d07223 */ /* 0x000fe400000100d0 */
[----:B------:R-:W-:-:S02]  /*abf0*/  FMUL.FTZ R157, R135, R166 ;  /* 0x000000a6879d7220 */ /* 0x000fc40000410000 */
[----:B------:R-:W-:Y:S02]  /*ac00*/  FFMA.FTZ R210, R218, R7, R167 ;  /* 0x00000007dad27223 */ /* 0x000fe400000100a7 */
        /* <DEDUP_REMOVED lines=64> */
[-C--:B------:R-:W-:Y:S02]  /*b010*/  FMUL.FTZ R139, R190, R66.reuse ;  /* 0x00000042be8b7220 */ /* 0x080fe40000410000 */
[----:B------:R-:W-:-:S02]  /*b020*/  FFMA.FTZ R220, R133, -R66, R220 ;  /* 0x8000004285dc7223 */ /* 0x000fc400000100dc */
        /* <DEDUP_REMOVED lines=8> */
[-C--:B------:R-:W-:Y:S02]  /*b0b0*/  FMUL.FTZ R146, R155, R56.reuse ;  /* 0x000000389b927220 */ /* 0x080fe40000410000 */
[----:B------:R-:W-:Y:S02]  /*b0c0*/  FADD.FTZ R14, R14, R137 ;  /* 0x000000890e0e7221 */ /* 0x000fe40000010000 */
[----:B------:R-:W-:Y:S02]  /*b0d0*/  FMUL.FTZ R139, R144, R55 ;  /* 0x00000037908b7220 */ /* 0x000fe40000410000 */
[----:B------:R-:W-:-:S02]  /*b0e0*/  FMUL.FTZ R142, R154, R56 ;  /* 0x000000389a8e7220 */ /* 0x000fc40000410000 */
[----:B------:R-:W-:Y:S02]  /*b0f0*/  FFMA.FTZ R5, R220, R141, -R212 ;  /* 0x0000008ddc057223 */ /* 0x000fe400000108d4 */
[----:B------:R-:W-:Y:S02]  /*b100*/  FFMA.FTZ R169, R131, -R56, R169 ;  /* 0x8000003883a97223 */ /* 0x000fe400000100a9 */
[----:B------:R-:W-:Y:S02]  /*b110*/  FMUL.FTZ R143, R11, R146 ;  /* 0x000000920b8f7220 */ /* 0x000fe40000410000 */
[-C--:B------:R-:W-:Y:S02]  /*b120*/  FFMA.FTZ R170, R130, -R55.reuse, R170 ;  /* 0x8000003782aa7223 */ /* 0x080fe400000100aa */
[----:B------:R-:W-:Y:S02]  /*b130*/  FMUL.FTZ R187, R187, UR17 ;  /* 0x00000011bbbb7c20 */ /* 0x000fe40008410000 */
[----:B------:R-:W-:-:S02]  /*b140*/  FMUL.FTZ R137, R14, R55 ;  /* 0x000000370e897220 */ /* 0x000fc40000410000 */
[----:B------:R-:W-:Y:S02]  /*b150*/  FMUL.FTZ R141, R10, R139 ;  /* 0x0000008b0a8d7220 */ /* 0x000fe40000410000 */
[-C--:B------:R-:W-:Y:S02]  /*b160*/  FMUL.FTZ R145, R11, R142.reuse ;  /* 0x0000008e0b917220 */ /* 0x080fe40000410000 */
[----:B------:R-:W-:Y:S02]  /*b170*/  FFMA.FTZ R210, R169, R142, R143 ;  /* 0x0000008ea9d27223 */ /* 0x000fe4000001008f */
[----:B------:R-:W-:Y:S02]  /*b180*/  FFMA.FTZ R187, R190, UR16, R187 ;  /* 0x00000010bebb7c23 */ /* 0x000fe400080100bb */
[-C--:B------:R-:W-:Y:S02]  /*b190*/  FFMA.FTZ R141, R170, R137.reuse, R141 ;  /* 0x00000089aa8d7223 */ /* 0x080fe4000001008d */
[----:B------:R-:W-:-:S02]  /*b1a0*/  FMUL.FTZ R143, R10, R137 ;  /* 0x000000890a8f7220 */ /* 0x000fc40000410000 */
[----:B------:R-:W-:Y:S02]  /*b1b0*/  FFMA.FTZ R212, R169, R146, -R145 ;  /* 0x00000092a9d47223 */ /* 0x000fe40000010891 */
[----:B------:R-:W-:Y:S02]  /*b1c0*/  FMUL.FTZ R145, R140, R57 ;  /* 0x000000398c917220 */ /* 0x000fe40000410000 */
[----:B------:R-:W-:Y:S02]  /*b1d0*/  FADD.FTZ R141, RZ, R141 ;  /* 0x0000008dff8d7221 */ /* 0x000fe40000010000 */
[----:B------:R-:W-:Y:S02]  /*b1e0*/  FFMA.FTZ R187, R220, R187, R147 ;  /* 0x000000bbdcbb7223 */ /* 0x000fe40000010093 */
[----:B------:R-:W-:Y:S02]  /*b1f0*/  FFMA.FTZ R143, R170, R139, -R143 ;  /* 0x0000008baa8f7223 */ /* 0x000fe4000001088f */
[----:B------:R-:W-:-:S02]  /*b200*/  FFMA.FTZ R172, R128, -R57, R172 ;  /* 0x8000003980ac7223 */ /* 0x000fc400000100ac */
[----:B------:R-:W-:Y:S02]  /*b210*/  FMUL.FTZ R139, R152, R57 ;  /* 0x00000039988b7220 */ /* 0x000fe40000410000 */
[----:B------:R-:W-:Y:S02]  /*b220*/  FMUL.FTZ R147, R158, R145 ;  /* 0x000000919e937220 */ /* 0x000fe40000410000 */
[-C--:B------:R-:W-:Y:S02]  /*b230*/  FMUL.FTZ R146, R150, R58.reuse ;  /* 0x0000003a96927220 */ /* 0x080fe40000410000 */
[----:B------:R-:W-:Y:S02]  /*b240*/  FADD.FTZ R141, R141, R210 ;  /* 0x000000d28d8d7221 */ /* 0x000fe40000010000 */
[----:B------:R-:W-:Y:S02]  /*b250*/  FFMA.FTZ R210, R172, R139, R147 ;  /* 0x0000008bacd27223 */ /* 0x000fe40000010093 */
[----:B------:R-:W-:-:S02]  /*b260*/  FFMA.FTZ R173, R129, -R58, R173 ;  /* 0x8000003a81ad7223 */ /* 0x000fc400000100ad */
[----:B------:R-:W-:Y:S02]  /*b270*/  FMUL.FTZ R216, R149, R58 ;  /* 0x0000003a95d87220 */ /* 0x000fe40000410000 */
[----:B------:R-:W-:Y:S02]  /*b280*/  FMUL.FTZ R151, R158, R139 ;  /* 0x0000008b9e977220 */ /* 0x000fe40000410000 */
[----:B------:R-:W-:Y:S02]  /*b290*/  FADD.FTZ R143, RZ, R143 ;  /* 0x0000008fff8f7221 */ /* 0x000fe40000010000 */
[----:B------:R-:W-:Y:S02]  /*b2a0*/  FMUL.FTZ R147, R15, R146 ;  /* 0x000000920f937220 */ /* 0x000fe40000410000 */
[----:B------:R-:W-:Y:S02]  /*b2b0*/  FFMA.FTZ R214, R172, R145, -R151 ;  /* 0x00000091acd67223 */ /* 0x000fe40000010897 */
[----:B------:R-:W-:-:S02]  /*b2c0*/  FADD.FTZ R143, R143, R212 ;  /* 0x000000d48f8f7221 */ /* 0x000fc40000010000 */
[-C--:B------:R-:W-:Y:S02]  /*b2d0*/  FFMA.FTZ R147, R173, R216.reuse, -R147 ;  /* 0x000000d8ad937223 */ /* 0x080fe40000010893 */
[----:B------:R-:W-:Y:S02]  /*b2e0*/  FMUL.FTZ R216, R15, R216 ;  /* 0x000000d80fd87220 */ /* 0x000fe40000410000 */
[----:B------:R-:W-:Y:S02]  /*b2f0*/  FMUL.FTZ R151, R138, R59 ;  /* 0x0000003b8a977220 */ /* 0x000fe40000410000 */
[----:B------:R-:W-:Y:S02]  /*b300*/  FADD.FTZ R214, R143, R214 ;  /* 0x000000d68fd67221 */ /* 0x000fe40000010000 */
[----:B------:R-:W-:Y:S02]  /*b310*/  FADD.FTZ R210, R141, R210 ;  /* 0x000000d28dd27221 */ /* 0x000fe40000010000 */
[----:B------:R-:W-:-:S02]  /*b320*/  FFMA.FTZ R145, R173, R146, R216 ;  /* 0x00000092ad917223 */ /* 0x000fc400000100d8 */
[----:B------:R-:W-:Y:S02]  /*b330*/  FFMA.FTZ R143, R133, R190, R187 ;  /* 0x000000be858f7223 */ /* 0x000fe400000100bb */
[-C--:B------:R-:W-:Y:S02]  /*b340*/  FFMA.FTZ R168, R126, -R59.reuse, R168 ;  /* 0x8000003b7ea87223 */ /* 0x080fe400000100a8 */
[----:B------:R-:W-:Y:S02]  /*b350*/  FMUL.FTZ R141, R148, R59 ;  /* 0x0000003b948d7220 */ /* 0x000fe40000410000 */
[----:B------:R-:W-:Y:S02]  /*b360*/  FMUL.FTZ R157, R160, R151 ;  /* 0x00000097a09d7220 */ /* 0x000fe40000410000 */
[----:B------:R-:W-:Y:S02]  /*b370*/  FMUL.FTZ R133, R191, UR17 ;  /* 0x00000011bf857c20 */ /* 0x000fe40008410000 */
[----:B------:R-:W-:-:S02]  /*b380*/  FMUL.FTZ R161, R153, R60 ;  /* 0x0000003c99a17220 */ /* 0x000fc40000410000 */
[----:B------:R-:W-:Y:S02]  /*b390*/  FADD.FTZ R145, R210, R145 ;  /* 0x00000091d2917221 */ /* 0x000fe40000010000 */
[----:B------:R-:W-:Y:S02]  /*b3a0*/  FADD.FTZ R214, R214, R147 ;  /* 0x00000093d6d67221 */ /* 0x000fe40000010000 */
[-C--:B------:R-:W-:Y:S02]  /*b3b0*/  FFMA.FTZ R210, R168, R141.reuse, R157 ;  /* 0x0000008da8d27223 */ /* 0x080fe4000001009d */
[----:B------:R-:W-:Y:S02]  /*b3c0*/  FFMA.FTZ R147, R196, UR16, -R133 ;  /* 0x00000010c4937c23 */ /* 0x000fe40008010885 */
[----:B------:R-:W-:Y:S02]  /*b3d0*/  FMUL.FTZ R159, R160, R141 ;  /* 0x0000008da09f7220 */ /* 0x000fe40000410000 */
[----:B------:R-:W-:-:S02]  /*b3e0*/  FFMA.FTZ R180, R127, -R60, R180 ;  /* 0x8000003c7fb47223 */ /* 0x000fc400000100b4 */
[----:B------:R-:W-:Y:S02]  /*b3f0*/  FMUL.FTZ R133, R156, R60 ;  /* 0x0000003c9c857220 */ /* 0x000fe40000410000 */
[----:B------:R-:W-:Y:S02]  /*b400*/  FMUL.FTZ R157, R12, R161 ;  /* 0x000000a10c9d7220 */ /* 0x000fe40000410000 */
[----:B------:R-:W-:Y:S02]  /*b410*/  FFMA.FTZ R159, R168, R151, -R159 ;  /* 0x00000097a89f7223 */ /* 0x000fe4000001089f */
[----:B------:R-:W-:Y:S02]  /*b420*/  FADD.FTZ R145, R145, R210 ;  /* 0x000000d291917221 */ /* 0x000fe40000010000 */
[----:B------:R-:W-:Y:S02]  /*b430*/  FFMA.FTZ R190, R180, R133, R157 ;  /* 0x00000085b4be7223 */ /* 0x000fe4000001009d */
[----:B------:R-:W-:-:S02]  /*b440*/  FMUL.FTZ R151, R191, R65 ;  /* 0x00000041bf977220 */ /* 0x000fc40000410000 */
[----:B------:R-:W-:Y:S02]  /*b450*/  FMUL.FTZ R163, R12, R133 ;  /* 0x000000850ca37220 */ /* 0x000fe40000410000 */
[----:B------:R-:W-:Y:S02]  /*b460*/  FADD.FTZ R190, R145, R190 ;  /* 0x000000be91be7221 */ /* 0x000fe40000010000 */
[-C--:B------:R-:W-:Y:S02]  /*b470*/  FFMA.FTZ R194, R134, -R65.reuse, R194 ;  /* 0x8000004186c27223 */ /* 0x080fe400000100c2 */
[----:B------:R-:W-:Y:S02]  /*b480*/  FMUL.FTZ R165, R196, R65 ;  /* 0x00000041c4a57220 */ /* 0x000fe40000410000 */
[----:B------:R-:W-:Y:S02]  /*b490*/  FMUL.FTZ R167, R192, R151 ;  /* 0x00000097c0a77220 */ /* 0x000fe40000410000 */
[----:B------:R-:W-:-:S02]  /*b4a0*/  FMUL.FTZ R145, R185, UR17 ;  /* 0x00000011b9917c20 */ /* 0x000fc40008410000 */
[----:B------:R-:W-:Y:S02]  /*b4b0*/  FMUL.FTZ R147, R192, R147 ;  /* 0x00000093c0937220 */ /* 0x000fe40000410000 */
[----:B------:R-:W-:Y:S02]  /*b4c0*/  FFMA.FTZ R210, R180, R161, -R163 ;  /* 0x000000a1b4d27223 */ /* 0x000fe400000108a3 */
[-C--:B------:R-:W-:Y:S02]  /*b4d0*/  FMUL.FTZ R192, R192, R165.reuse ;  /* 0x000000a5c0c07220 */ /* 0x080fe40000410000 */
[----:B------:R-:W-:Y:S02]  /*b4e0*/  FFMA.FTZ R157, R194, R165, -R167 ;  /* 0x000000a5c29d7223 */ /* 0x000fe400000108a7 */
[----:B------:R-:W-:Y:S02]  /*b4f0*/  FFMA.FTZ R163, R186, UR16, -R145 ;  /* 0x00000010baa37c23 */ /* 0x000fe40008010891 */
[----:B------:R-:W-:-:S02]  /*b500*/  FMUL.FTZ R165, R164, R61 ;  /* 0x0000003da4a57220 */ /* 0x000fc40000410000 */
[----:B------:R-:W-:Y:S02]  /*b510*/  FFMA.FTZ R211, R115, R202, R6 ;  /* 0x000000ca73d37223 */ /* 0x000fe40000010006 */
[----:B------:R-:W-:Y:S02]  /*b520*/  FMUL.FTZ R6, R200, R163 ;  /* 0x000000a3c8067220 */ /* 0x000fe40000410000 */
[----:B------:R-:W-:Y:S02]  /*b530*/  FMUL.FTZ R207, R185, R67 ;  /* 0x00000043b9cf7220 */ /* 0x000fe40000410000 */
[----:B------:R-:W-:Y:S02]  /*b540*/  FFMA.FTZ R184, R124, -R61, R184 ;  /* 0x8000003d7cb87223 */ /* 0x000fe400000100b8 */
[----:B------:R-:W-:Y:S02]  /*b550*/  FMUL.FTZ R213, R186, R67 ;  /* 0x00000043bad57220 */ /* 0x000fe40000410000 */
[----:B------:R-:W-:-:S02]  /*b560*/  FMUL.FTZ R145, R162, R61 ;  /* 0x0000003da2917220 */ /* 0x000fc40000410000 */
[----:B------:R-:W-:Y:S02]  /*b570*/  FMUL.FTZ R163, R176, R165 ;  /* 0x000000a5b0a37220 */ /* 0x000fe40000410000 */
[----:B------:R-:W-:Y:S02]  /*b580*/  FFMA.FTZ R161, R115, -R200, R7 ;  /* 0x800000c873a17223 */ /* 0x000fe40000010007 */
[----:B------:R-:W-:Y:S02]  /*b590*/  FFMA.FTZ R7, R132, -R67, R202 ;  /* 0x8000004384077223 */ /* 0x000fe400000100ca */
[----:B------:R-:W-:Y:S02]  /*b5a0*/  FMUL.FTZ R202, R200, R213 ;  /* 0x000000d5c8ca7220 */ /* 0x000fe40000410000 */
[----:B------:R-:W-:Y:S02]  /*b5b0*/  FMUL.FTZ R187, R176, R145 ;  /* 0x00000091b0bb7220 */ /* 0x000fe40000410000 */
[----:B------:R-:W-:-:S02]  /*b5c0*/  FMUL.FTZ R216, R200, R207 ;  /* 0x000000cfc8d87220 */ /* 0x000fc40000410000 */
[----:B------:R-:W-:Y:S02]  /*b5d0*/  FFMA.FTZ R167, R184, R145, R163 ;  /* 0x00000091b8a77223 */ /* 0x000fe400000100a3 */
[----:B------:R-:W-:Y:S02]  /*b5e0*/  FADD.FTZ R159, R214, R159 ;  /* 0x0000009fd69f7221 */ /* 0x000fe40000010000 */
[----:B------:R-:W-:Y:S02]  /*b5f0*/  FMUL.FTZ R200, R201, R62 ;  /* 0x0000003ec9c87220 */ /* 0x000fe40000410000 */
[----:B------:R-:W-:Y:S02]  /*b600*/  FFMA.FTZ R187, R184, R165, -R187 ;  /* 0x000000a5b8bb7223 */ /* 0x000fe400000108bb */
[----:B------:R-:W-:Y:S02]  /*b610*/  FADD.FTZ R167, R190, R167 ;  /* 0x000000a7bea77221 */ /* 0x000fe40000010000 */
[----:B------:R-:W-:-:S02]  /*b620*/  FADD.FTZ R210, R159, R210 ;  /* 0x000000d29fd27221 */ /* 0x000fc40000010000 */
[-C--:B------:R-:W-:Y:S02]  /*b630*/  FFMA.FTZ R181, R125, -R62.reuse, R181 ;  /* 0x8000003e7db57223 */ /* 0x080fe400000100b5 */
[----:B------:R-:W-:Y:S02]  /*b640*/  FMUL.FTZ R190, R199, R62 ;  /* 0x0000003ec7be7220 */ /* 0x000fe40000410000 */
[----:B------:R-:W-:Y:S02]  /*b650*/  FMUL.FTZ R165, R177, R200 ;  /* 0x000000c8b1a57220 */ /* 0x000fe40000410000 */
[----:B------:R-:W-:Y:S02]  /*b660*/  FMUL.FTZ R159, R197, R63 ;  /* 0x0000003fc59f7220 */ /* 0x000fe40000410000 */
[----:B------:R-:W-:Y:S02]  /*b670*/  FFMA.FTZ R163, R7, R207, R202 ;  /* 0x000000cf07a37223 */ /* 0x000fe400000100ca */
[----:B------:R-:W-:-:S02]  /*b680*/  FFMA.FTZ R202, R181, R190, R165 ;  /* 0x000000beb5ca7223 */ /* 0x000fc400000100a5 */
[-C--:B------:R-:W-:Y:S02]  /*b690*/  FFMA.FTZ R188, R122, -R63.reuse, R188 ;  /* 0x8000003f7abc7223 */ /* 0x080fe400000100bc */
[----:B------:R-:W-:Y:S02]  /*b6a0*/  FMUL.FTZ R209, R198, R63 ;  /* 0x0000003fc6d17220 */ /* 0x000fe40000410000 */
[----:B------:R-:W-:Y:S02]  /*b6b0*/  FMUL.FTZ R165, R182, R159 ;  /* 0x0000009fb6a57220 */ /* 0x000fe40000410000 */
[----:B------:R-:W-:Y:S02]  /*b6c0*/  FADD.FTZ R187, R210, R187 ;  /* 0x000000bbd2bb7221 */ /* 0x000fe40000010000 */
[----:B------:R-:W-:Y:S02]  /*b6d0*/  FADD.FTZ R90, R207, R90 ;  /* 0x0000005acf5a7221 */ /* 0x000fe40000010000 */
[----:B------:R-:W-:-:S02]  /*b6e0*/  FFMA.FTZ R210, R188, R209, -R165 ;  /* 0x000000d1bcd27223 */ /* 0x000fc400000108a5 */
[----:B------:R-:W-:Y:S02]  /*b6f0*/  FMUL.FTZ R207, R177, R190 ;  /* 0x000000beb1cf7220 */ /* 0x000fe40000410000 */
[----:B------:R-:W-:Y:S02]  /*b700*/  FMUL.FTZ R209, R182, R209 ;  /* 0x000000d1b6d17220 */ /* 0x000fe40000410000 */
[----:B------:R-:W-:Y:S02]  /*b710*/  FMUL.FTZ R214, R193, R64 ;  /* 0x00000040c1d67220 */ /* 0x000fe40000410000 */
[----:B------:R-:W-:Y:S02]  /*b720*/  FADD.FTZ R167, R167, R202 ;  /* 0x000000caa7a77221 */ /* 0x000fe40000010000 */
[----:B------:R-:W-:Y:S02]  /*b730*/  FFMA.FTZ R212, R181, R200, -R207 ;  /* 0x000000c8b5d47223 */ /* 0x000fe400000108cf */
[----:B------:R-:W-:-:S02]  /*b740*/  FFMA.FTZ R202, R188, R159, R209 ;  /* 0x0000009fbcca7223 */ /* 0x000fc400000100d1 */
[-C--:B------:R-:W-:Y:S02]  /*b750*/  FFMA.FTZ R189, R123, -R64.reuse, R189 ;  /* 0x800000407bbd7223 */ /* 0x080fe400000100bd */
[----:B------:R-:W-:Y:S02]  /*b760*/  FMUL.FTZ R200, R195, R64 ;  /* 0x00000040c3c87220 */ /* 0x000fe40000410000 */
[----:B------:R-:W-:Y:S02]  /*b770*/  FMUL.FTZ R165, R183, R214 ;  /* 0x000000d6b7a57220 */ /* 0x000fe40000410000 */
[----:B------:R-:W-:Y:S02]  /*b780*/  FADD.FTZ R167, R167, R202 ;  /* 0x000000caa7a77221 */ /* 0x000fe40000010000 */
[----:B------:R-:W-:Y:S02]  /*b790*/  FFMA.FTZ R202, R189, R200, R165 ;  /* 0x000000c8bdca7223 */ /* 0x000fe400000100a5 */
[----:B------:R-:W-:-:S02]  /*b7a0*/  FADD.FTZ R187, R187, R212 ;  /* 0x000000d4bbbb7221 */ /* 0x000fc40000010000 */
[----:B------:R-:W-:Y:S02]  /*b7b0*/  FMUL.FTZ R207, R183, R200 ;  /* 0x000000c8b7cf7220 */ /* 0x000fe40000410000 */
[----:B------:R-:W-:Y:S02]  /*b7c0*/  FADD.FTZ R167, R167, R202 ;  /* 0x000000caa7a77221 */ /* 0x000fe40000010000 */
[----:B------:R-:W-:Y:S02]  /*b7d0*/  FMUL.FTZ R202, R179, R68 ;  /* 0x00000044b3ca7220 */ /* 0x000fe40000410000 */
[----:B------:R-:W-:Y:S02]  /*b7e0*/  FADD.FTZ R187, R187, R210 ;  /* 0x000000d2bbbb7221 */ /* 0x000fe40000010000 */
[----:B------:R-:W-:Y:S02]  /*b7f0*/  FFMA.FTZ R214, R189, R214, -R207 ;  /* 0x000000d6bdd67223 */ /* 0x000fe400000108cf */
[----:B------:R-:W-:-:S02]  /*b800*/  FMUL.FTZ R210, R175, R68 ;  /* 0x00000044afd27220 */ /* 0x000fc40000410000 */
[----:B------:R-:W-:Y:S02]  /*b810*/  FFMA.FTZ R211, R116, R203, R211 ;  /* 0x000000cb74d37223 */ /* 0x000fe400000100d3 */
[----:B------:R-:W-:Y:S02]  /*b820*/  FFMA.FTZ R203, R121, -R68, R203 ;  /* 0x8000004479cb7223 */ /* 0x000fe400000100cb */
[C---:B------:R-:W-:Y:S02]  /*b830*/  FMUL.FTZ R207, R205.reuse, R202 ;  /* 0x000000cacdcf7220 */ /* 0x040fe40000410000 */
[-C--:B------:R-:W-:Y:S02]  /*b840*/  FMUL.FTZ R165, R205, R210.reuse ;  /* 0x000000d2cda57220 */ /* 0x080fe40000410000 */
[----:B------:R-:W-:Y:S02]  /*b850*/  FFMA.FTZ R192, R194, R151, R192 ;  /* 0x00000097c2c07223 */ /* 0x000fe400000100c0 */
[----:B------:R-:W-:-:S02]  /*b860*/  FFMA.FTZ R210, R203, R210, -R207 ;  /* 0x000000d2cbd27223 */ /* 0x000fc400000108cf */
[-C--:B------:R-:W-:Y:S02]  /*b870*/  FMUL.FTZ R207, R178, R69.reuse ;  /* 0x00000045b2cf7220 */ /* 0x080fe40000410000 */
[----:B------:R-:W-:Y:S02]  /*b880*/  FADD.FTZ R214, R187, R214 ;  /* 0x000000d6bbd67221 */ /* 0x000fe40000010000 */
[----:B------:R-:W-:Y:S02]  /*b890*/  FADD.FTZ R167, R167, R192 ;  /* 0x000000c0a7a77221 */ /* 0x000fe40000010000 */
[-C--:B------:R-:W-:Y:S02]  /*b8a0*/  FMUL.FTZ R187, R174, R69.reuse ;  /* 0x00000045aebb7220 */ /* 0x080fe40000410000 */
[----:B------:R-:W-:Y:S02]  /*b8b0*/  FFMA.FTZ R211, R117, R208, R211 ;  /* 0x000000d075d37223 */ /* 0x000fe400000100d3 */
[----:B------:R-:W-:-:S02]  /*b8c0*/  FFMA.FTZ R208, R120, -R69, R208 ;  /* 0x8000004578d07223 */ /* 0x000fc400000100d0 */
[----:B------:R-:W-:Y:S02]  /*b8d0*/  FMUL.FTZ R192, R166, R207 ;  /* 0x000000cfa6c07220 */ /* 0x000fe40000410000 */
[----:B------:R-:W-:Y:S02]  /*b8e0*/  FADD.FTZ R89, R202, R89 ;  /* 0x00000059ca597221 */ /* 0x000fe40000010000 */
[----:B------:R-:W-:Y:S02]  /*b8f0*/  FFMA.FTZ R165, R203, R202, R165 ;  /* 0x000000cacba57223 */ /* 0x000fe400000100a5 */
[----:B------:R-:W-:Y:S02]  /*b900*/  FADD.FTZ R214, R214, R157 ;  /* 0x0000009dd6d67221 */ /* 0x000fe40000010000 */
[----:B------:R-:W-:Y:S02]  /*b910*/  FMUL.FTZ R202, R166, R187 ;  /* 0x000000bba6ca7220 */ /* 0x000fe40000410000 */
[----:B------:R-:W-:-:S02]  /*b920*/  FADD.FTZ R88, R187, R88 ;  /* 0x00000058bb587221 */ /* 0x000fc40000010000 */
[----:B------:R-:W-:Y:S02]  /*b930*/  FFMA.FTZ R187, R208, R187, R192 ;  /* 0x000000bbd0bb7223 */ /* 0x000fe400000100c0 */
[-C--:B------:R-:W-:Y:S02]  /*b940*/  FFMA.FTZ R135, R119, R70.reuse, R135 ;  /* 0x0000004677877223 */ /* 0x080fe40000010087 */
[----:B------:R-:W-:Y:S02]  /*b950*/  FMUL.FTZ R192, R13, R70 ;  /* 0x000000460dc07220 */ /* 0x000fe40000410000 */
[----:B------:R-:W-:Y:S02]  /*b960*/  FADD.FTZ R157, RZ, R136 ;  /* 0x00000088ff9d7221 */ /* 0x000fe40000010000 */
[----:B------:R-:W-:Y:S02]  /*b970*/  FFMA.FTZ R216, R7, R213, -R216 ;  /* 0x000000d507d87223 */ /* 0x000fe400000108d8 */
[----:B------:R-:W-:-:S02]  /*b980*/  FADD.FTZ R4, R167, R4 ;  /* 0x00000004a7047221 */ /* 0x000fc40000010000 */
[----:B------:R-:W-:Y:S02]  /*b990*/  FADD.FTZ R5, R214, R5 ;  /* 0x00000005d6057221 */ /* 0x000fe40000010000 */
[----:B------:R-:W-:Y:S02]  /*b9a0*/  FFMA.FTZ R211, R118, R135, R211 ;  /* 0x0000008776d37223 */ /* 0x000fe400000100d3 */
[-C--:B------:R-:W-:Y:S02]  /*b9b0*/  FMUL.FTZ R136, R171, R70.reuse ;  /* 0x00000046ab887220 */ /* 0x080fe40000410000 */
[----:B------:R-:W-:Y:S02]  /*b9c0*/  FFMA.FTZ R135, R119, -R70, R135 ;  /* 0x8000004677877223 */ /* 0x000fe40000010087 */
[----:B------:R-:W-:Y:S02]  /*b9d0*/  FMUL.FTZ R167, R157, R192 ;  /* 0x000000c09da77220 */ /* 0x000fe40000410000 */
[----:B------:R-:W-:-:S02]  /*b9e0*/  FADD.FTZ R4, R4, R163 ;  /* 0x000000a304047221 */ /* 0x000fc40000010000 */
[----:B------:R-:W-:Y:S02]  /*b9f0*/  FADD.FTZ R5, R5, R216 ;  /* 0x000000d805057221 */ /* 0x000fe40000010000 */
[----:B------:R-:W-:Y:S02]  /*ba00*/  FADD.FTZ R87, R136, R87 ;  /* 0x0000005788577221 */ /* 0x000fe40000010000 */
[-C--:B------:R-:W-:Y:S02]  /*ba10*/  FFMA.FTZ R167, R135, R136.reuse, R167 ;  /* 0x0000008887a77223 */ /* 0x080fe400000100a7 */
[----:B------:R-:W-:Y:S02]  /*ba20*/  FFMA.FTZ R202, R208, R207, -R202 ;  /* 0x000000cfd0ca7223 */ /* 0x000fe400000108ca */
[----:B------:R-:W-:Y:S02]  /*ba30*/  FMUL.FTZ R136, R157, R136 ;  /* 0x000000889d887220 */ /* 0x000fe40000410000 */
[----:B------:R-:W-:-:S02]  /*ba40*/  FADD.FTZ R4, R4, R165 ;  /* 0x000000a504047221 */ /* 0x000fc40000010000 */
[----:B------:R-:W-:Y:S01]  /*ba50*/  FFMA.FTZ R161, R116, -R205, R161 ;  /* 0x800000cd74a17223 */ /* 0x000fe200000100a1 */
[----:B------:R-:W0:Y:S01]  /*ba60*/  SHFL.DOWN PT, R165, R211, 0x1, 0x1f ;  /* 0x08201f00d3a57f89 */ /* 0x000e2200000e0000 */
[----:B------:R-:W-:Y:S02]  /*ba70*/  FADD.FTZ R5, R5, R210 ;  /* 0x000000d205057221 */ /* 0x000fe40000010000 */
[----:B------:R-:W-:Y:S02]  /*ba80*/  FFMA.FTZ R136, R135, R192, -R136 ;  /* 0x000000c087887223 */ /* 0x000fe40000010888 */
[----:B------:R-:W-:Y:S02]  /*ba90*/  FADD.FTZ R4, R4, R187 ;  /* 0x000000bb04047221 */ /* 0x000fe40000010000 */
[----:B------:R-:W-:Y:S02]  /*baa0*/  FFMA.FTZ R161, R117, -R166, R161 ;  /* 0x800000a675a17223 */ /* 0x000fe400000100a1 */
[----:B------:R-:W-:-:S02]  /*bab0*/  FADD.FTZ R5, R5, R202 ;  /* 0x000000ca05057221 */ /* 0x000fc40000010000 */
[----:B------:R-:W-:Y:S02]  /*bac0*/  FADD.FTZ R167, R4, R167 ;  /* 0x000000a704a77221 */ /* 0x000fe40000010000 */
[----:B------:R-:W-:Y:S02]  /*bad0*/  FFMA.FTZ R161, R118, -R157, R161 ;  /* 0x8000009d76a17223 */ /* 0x000fe400000100a1 */
[----:B------:R-:W-:Y:S01]  /*bae0*/  FADD.FTZ R5, R5, R136 ;  /* 0x0000008805057221 */ /* 0x000fe20000010000 */
[----:B------:R-:W-:Y:S01]  /*baf0*/  SHFL.DOWN PT, R163, R167, 0x1, 0x1f ;  /* 0x08201f00a7a37f89 */ /* 0x000fe200000e0000 */
[----:B------:R-:W-:Y:S02]  /*bb00*/  FMUL.FTZ R186, R186, UR17 ;  /* 0x00000011baba7c20 */ /* 0x000fe40008410000 */
[----:B------:R-:W-:Y:S01]  /*bb10*/  FMUL.FTZ R4, R179, UR17 ;  /* 0x00000011b3047c20 */ /* 0x000fe20008410000 */
[----:B------:R-:W1:Y:S01]  /*bb20*/  SHFL.DOWN PT, R192, R161, 0x1, 0x1f ;  /* 0x08201f00a1c07f89 */ /* 0x000e6200000e0000 */
[----:B------:R-:W-:-:S02]  /*bb30*/  FFMA.FTZ R186, R185, UR16, R186 ;  /* 0x00000010b9ba7c23 */ /* 0x000fc400080100ba */
[----:B------:R-:W-:Y:S01]  /*bb40*/  FADD.FTZ R92, R151, R92 ;  /* 0x0000005c975c7221 */ /* 0x000fe20000010000 */
[----:B------:R-:W2:Y:S01]  /*bb50*/  SHFL.DOWN PT, R136, R5, 0x1, 0x1f ;  /* 0x08201f0005887f89 */ /* 0x000ea200000e0000 */
[----:B------:R-:W-:Y:S01]  /*bb60*/  FFMA.FTZ R6, R7, R186, R6 ;  /* 0x000000ba07067223 */ /* 0x000fe20000010006 */
[----:B------:R-:W-:Y:S01]  /*bb70*/  MOV R7, R161 ;  /* 0x000000a100077202 */ /* 0x000fe20000000f00 */
[----:B------:R-:W-:Y:S02]  /*bb80*/  FMUL.FTZ R196, R196, UR17 ;  /* 0x00000011c4c47c20 */ /* 0x000fe40008410000 */
[----:B------:R-:W-:Y:S02]  /*bb90*/  FFMA.FTZ R6, R132, R185, R6 ;  /* 0x000000b984067223 */ /* 0x000fe40000010006 */
[----:B------:R-:W-:Y:S02]  /*bba0*/  FFMA.FTZ R132, R175, UR16, -R4 ;  /* 0x00000010af847c23 */ /* 0x000fe40008010804 */
[----:B------:R-:W-:-:S02]  /*bbb0*/  FMUL.FTZ R4, R195, UR17 ;  /* 0x00000011c3047c20 */ /* 0x000fc40008410000 */
[----:B------:R-:W-:Y:S02]  /*bbc0*/  FMUL.FTZ R205, R205, R132 ;  /* 0x00000084cdcd7220 */ /* 0x000fe40000410000 */
[----:B------:R-:W-:Y:S01]  /*bbd0*/  FADD.FTZ R83, R6, R83 ;  /* 0x0000005306537221 */ /* 0x000fe20000010000 */
[----:B------:R-:W-:Y:S01]  /*bbe0*/  MOV R6, R211 ;  /* 0x000000d300067202 */ /* 0x000fe20000000f00 */
[----:B------:R-:W-:Y:S01]  /*bbf0*/  FFMA.FTZ R132, R193, UR16, -R4 ;  /* 0x00000010c1847c23 */ /* 0x000fe20008010804 */
[----:B------:R-:W-:Y:S01]  /*bc00*/  MOV R4, R167 ;  /* 0x000000a700047202 */ /* 0x000fe20000000f00 */
[----:B------:R-:W-:Y:S02]  /*bc10*/  FFMA.FTZ R196, R191, UR16, R196 ;  /* 0x00000010bfc47c23 */ /* 0x000fe400080100c4 */
[----:B0-----:R-:W-:Y:S02]  /*bc20*/  @!P0 FADD.FTZ R6, R6, R165 ;  /* 0x000000a506068221 */ /* 0x001fe40000010000 */
[----:B-1----:R-:W-:-:S02]  /*bc30*/  @!P0 FADD.FTZ R7, R7, R192 ;  /* 0x000000c007078221 */ /* 0x002fc40000010000 */
[----:B------:R-:W-:Y:S01]  /*bc40*/  @!P0 FADD.FTZ R4, R4, R163 ;  /* 0x000000a304048221 */ /* 0x000fe20000010000 */
[----:B------:R-:W0:Y:S01]  /*bc50*/  SHFL.DOWN PT, R161, R6, 0x2, 0x1f ;  /* 0x08401f0006a17f89 */ /* 0x000e2200000e0000 */
[----:B--2---:R-:W-:Y:S01]  /*bc60*/  @!P0 FADD.FTZ R5, R5, R136 ;  /* 0x0000008805058221 */ /* 0x004fe20000010000 */
[----:B------:R-:W-:Y:S01]  /*bc70*/  ISETP.GT.AND P0, PT, R18, 0x1d, PT ;  /* 0x0000001d1200780c */ /* 0x000fe20003f04270 */
[----:B------:R-:W-:Y:S01]  /*bc80*/  FMUL.FTZ R183, R183, R132 ;  /* 0x00000084b7b77220 */ /* 0x000fe20000410000 */
[----:B------:R-:W1:Y:S01]  /*bc90*/  SHFL.DOWN PT, R192, R7, 0x2, 0x1f ;  /* 0x08401f0007c07f89 */ /* 0x000e6200000e0000 */
[----:B------:R-:W-:Y:S02]  /*bca0*/  FMUL.FTZ R132, R193, UR17 ;  /* 0x00000011c1847c20 */ /* 0x000fe40008410000 */
[----:B------:R-:W-:Y:S01]  /*bcb0*/  FADD.FTZ R82, R143, R82 ;  /* 0x000000528f527221 */ /* 0x000fe20000010000 */
[----:B------:R-:W2:Y:S01]  /*bcc0*/  SHFL.DOWN PT, R186, R5, 0x2, 0x1f ;  /* 0x08401f0005ba7f89 */ /* 0x000ea200000e0000 */
[----:B------:R-:W-:-:S02]  /*bcd0*/  FFMA.FTZ R147, R194, R196, R147 ;  /* 0x000000c4c2937223 */ /* 0x000fc40000010093 */
[----:B------:R-:W-:Y:S01]  /*bce0*/  FMUL.FTZ R136, R175, UR17 ;  /* 0x00000011af887c20 */ /* 0x000fe20008410000 */
[----:B------:R-:W3:Y:S01]  /*bcf0*/  SHFL.DOWN PT, R151, R4, 0x2, 0x1f ;  /* 0x08401f0004977f89 */ /* 0x000ee200000e0000 */
[----:B------:R-:W-:Y:S02]  /*bd00*/  FFMA.FTZ R132, R195, UR16, R132 ;  /* 0x00000010c3847c23 */ /* 0x000fe40008010084 */
[----:B------:R-:W-:Y:S02]  /*bd10*/  FMUL.FTZ R143, R174, UR17 ;  /* 0x00000011ae8f7c20 */ /* 0x000fe40008410000 */
[----:B------:R-:W-:Y:S02]  /*bd20*/  FFMA.FTZ R134, R134, R191, R147 ;  /* 0x000000bf86867223 */ /* 0x000fe40000010093 */
[----:B------:R-:W-:Y:S02]  /*bd30*/  FFMA.FTZ R136, R179, UR16, R136 ;  /* 0x00000010b3887c23 */ /* 0x000fe40008010088 */
[----:B------:R-:W-:-:S02]  /*bd40*/  FFMA.FTZ R132, R189, R132, R183 ;  /* 0x00000084bd847223 */ /* 0x000fc400000100b7 */
[C---:B------:R-:W-:Y:S02]  /*bd50*/  FFMA.FTZ R147, R178.reuse, UR16, -R143 ;  /* 0x00000010b2937c23 */ /* 0x040fe4000801088f */
[----:B------:R-:W-:Y:S02]  /*bd60*/  FMUL.FTZ R143, R178, UR17 ;  /* 0x00000011b28f7c20 */ /* 0x000fe40008410000 */
[----:B------:R-:W-:Y:S02]  /*bd70*/  FFMA.FTZ R136, R203, R136, R205 ;  /* 0x00000088cb887223 */ /* 0x000fe400000100cd */
[----:B------:R-:W-:Y:S02]  /*bd80*/  FFMA.FTZ R123, R123, R195, R132 ;  /* 0x000000c37b7b7223 */ /* 0x000fe40000010084 */
[----:B------:R-:W-:Y:S02]  /*bd90*/  FMUL.FTZ R147, R166, R147 ;  /* 0x00000093a6937220 */ /* 0x000fe40000410000 */
[----:B------:R-:W-:-:S02]  /*bda0*/  FFMA.FTZ R143, R174, UR16, R143 ;  /* 0x00000010ae8f7c23 */ /* 0x000fc4000801008f */
[----:B0-----:R-:W-:Y:S02]  /*bdb0*/  @!P0 FADD.FTZ R6, R6, R161 ;  /* 0x000000a106068221 */ /* 0x001fe40000010000 */
[----:B-1----:R-:W-:Y:S02]  /*bdc0*/  @!P0 FADD.FTZ R7, R7, R192 ;  /* 0x000000c007078221 */ /* 0x002fe40000010000 */
[----:B--2---:R-:W-:Y:S02]  /*bdd0*/  @!P0 FADD.FTZ R5, R5, R186 ;  /* 0x000000ba05058221 */ /* 0x004fe40000010000 */
[----:B---3--:R-:W-:Y:S01]  /*bde0*/  @!P0 FADD.FTZ R4, R4, R151 ;  /* 0x0000009704048221 */ /* 0x008fe20000010000 */
[----:B------:R-:W-:Y:S01]  /*bdf0*/  SHFL.DOWN PT, R166, R7, 0x4, 0x1f ;  /* 0x08801f0007a67f89 */ /* 0x000fe200000e0000 */
[----:B------:R-:W-:Y:S01]  /*be00*/  FFMA.FTZ R179, R121, R179, R136 ;  /* 0x000000b379b37223 */ /* 0x000fe20000010088 */
[----:B------:R-:W-:Y:S01]  /*be10*/  ISETP.GT.AND P0, PT, R18, 0x1b, PT ;  /* 0x0000001b1200780c */ /* 0x000fe20003f04270 */
[----:B------:R-:W-:Y:S01]  /*be20*/  FFMA.FTZ R143, R208, R143, R147 ;  /* 0x0000008fd08f7223 */ /* 0x000fe20000010093 */
[----:B------:R-:W-:Y:S01]  /*be30*/  SHFL.DOWN PT, R136, R5, 0x4, 0x1f ;  /* 0x08801f0005887f89 */ /* 0x000fe200000e0000 */
[----:B------:R-:W-:-:S02]  /*be40*/  FADD.FTZ R80, R123, R80 ;  /* 0x000000507b507221 */ /* 0x000fc40000010000 */
[----:B------:R-:W-:Y:S01]  /*be50*/  FMUL.FTZ R121, R197, UR17 ;  /* 0x00000011c5797c20 */ /* 0x000fe20008410000 */
[----:B------:R-:W0:Y:S01]  /*be60*/  SHFL.DOWN PT, R147, R6, 0x4, 0x1f ;  /* 0x08801f0006937f89 */ /* 0x000e2200000e0000 */
[----:B------:R-:W-:Y:S02]  /*be70*/  FMUL.FTZ R132, R171, UR17 ;  /* 0x00000011ab847c20 */ /* 0x000fe40008410000 */
[----:B------:R-:W-:Y:S01]  /*be80*/  FADD.FTZ R81, R134, R81 ;  /* 0x0000005186517221 */ /* 0x000fe20000010000 */
[----:B------:R-:W1:Y:S01]  /*be90*/  SHFL.DOWN PT, R123, R4, 0x4, 0x1f ;  /* 0x08801f00047b7f89 */ /* 0x000e6200000e0000 */
[C---:B------:R-:W-:Y:S02]  /*bea0*/  FFMA.FTZ R121, R198.reuse, UR16, -R121 ;  /* 0x00000010c6797c23 */ /* 0x040fe40008010879 */
[----:B------:R-:W-:Y:S02]  /*beb0*/  FFMA.FTZ R134, R13, UR16, -R132 ;  /* 0x000000100d867c23 */ /* 0x000fe40008010884 */
[----:B------:R-:W-:-:S02]  /*bec0*/  FMUL.FTZ R198, R198, UR17 ;  /* 0x00000011c6c67c20 */ /* 0x000fc40008410000 */
[----:B------:R-:W-:Y:S02]  /*bed0*/  FMUL.FTZ R132, R199, UR17 ;  /* 0x00000011c7847c20 */ /* 0x000fe40008410000 */
[----:B------:R-:W-:Y:S02]  /*bee0*/  FMUL.FTZ R182, R182, R121 ;  /* 0x00000079b6b67220 */ /* 0x000fe40000410000 */
[----:B------:R-:W-:Y:S02]  /*bef0*/  FMUL.FTZ R157, R157, R134 ;  /* 0x000000869d9d7220 */ /* 0x000fe40000410000 */
[----:B------:R-:W-:Y:S02]  /*bf00*/  FFMA.FTZ R121, R197, UR16, R198 ;  /* 0x00000010c5797c23 */ /* 0x000fe400080100c6 */
[----:B------:R-:W-:Y:S02]  /*bf10*/  FMUL.FTZ R134, R13, UR17 ;  /* 0x000000110d867c20 */ /* 0x000fe40008410000 */
[----:B------:R-:W-:-:S02]  /*bf20*/  FFMA.FTZ R174, R120, R174, R143 ;  /* 0x000000ae78ae7223 */ /* 0x000fc4000001008f */
[C---:B------:R-:W-:Y:S02]  /*bf30*/  FFMA.FTZ R132, R201.reuse, UR16, -R132 ;  /* 0x00000010c9847c23 */ /* 0x040fe40008010884 */
[----:B------:R-:W-:Y:S02]  /*bf40*/  FMUL.FTZ R120, R201, UR17 ;  /* 0x00000011c9787c20 */ /* 0x000fe40008410000 */
[----:B------:R-:W-:Y:S02]  /*bf50*/  FFMA.FTZ R121, R188, R121, R182 ;  /* 0x00000079bc797223 */ /* 0x000fe400000100b6 */
[----:B------:R-:W-:Y:S02]  /*bf60*/  FFMA.FTZ R134, R171, UR16, R134 ;  /* 0x00000010ab867c23 */ /* 0x000fe40008010086 */
[----:B------:R-:W-:Y:S02]  /*bf70*/  FMUL.FTZ R132, R177, R132 ;  /* 0x00000084b1847220 */ /* 0x000fe40000410000 */
[----:B------:R-:W-:-:S02]  /*bf80*/  FFMA.FTZ R120, R199, UR16, R120 ;  /* 0x00000010c7787c23 */ /* 0x000fc40008010078 */
[----:B------:R-:W-:Y:S02]  /*bf90*/  FFMA.FTZ R122, R122, R197, R121 ;  /* 0x000000c57a7a7223 */ /* 0x000fe40000010079 */
[----:B------:R-:W-:Y:S02]  /*bfa0*/  FFMA.FTZ R134, R135, R134, R157 ;  /* 0x0000008687867223 */ /* 0x000fe4000001009d */
[----:B0-----:R-:W-:Y:S02]  /*bfb0*/  @!P0 FADD.FTZ R6, R6, R147 ;  /* 0x0000009306068221 */ /* 0x001fe40000010000 */
[----:B------:R-:W-:Y:S02]  /*bfc0*/  FMUL.FTZ R13, R162, UR17 ;  /* 0x00000011a20d7c20 */ /* 0x000fe40008410000 */
[----:B------:R-:W-:Y:S02]  /*bfd0*/  @!P0 FADD.FTZ R7, R7, R166 ;  /* 0x000000a607078221 */ /* 0x000fe40000010000 */
[----:B------:R-:W-:-:S02]  /*bfe0*/  @!P0 FADD.FTZ R5, R5, R136 ;  /* 0x0000008805058221 */ /* 0x000fc40000010000 */
[----:B-1----:R-:W-:Y:S01]  /*bff0*/  @!P0 FADD.FTZ R4, R4, R123 ;  /* 0x0000007b04048221 */ /* 0x002fe20000010000 */
[----:B------:R-:W-:Y:S01]  /*c000*/  ISETP.GT.AND P0, PT, R18, 0x17, PT ;  /* 0x000000171200780c */ /* 0x000fe20003f04270 */
[----:B------:R-:W-:Y:S01]  /*c010*/  FFMA.FTZ R120, R181, R120, R132 ;  /* 0x00000078b5787223 */ /* 0x000fe20000010084 */
[----:B------:R-:W0:Y:S01]  /*c020*/  SHFL.DOWN PT, R123, R6, 0x8, 0x1f ;  /* 0x09001f00067b7f89 */ /* 0x000e2200000e0000 */
[----:B------:R-:W-:Y:S02]  /*c030*/  FFMA.FTZ R171, R119, R171, R134 ;  /* 0x000000ab77ab7223 */ /* 0x000fe40000010086 */
[----:B------:R-:W-:Y:S01]  /*c040*/  FADD.FTZ R79, R122, R79 ;  /* 0x0000004f7a4f7221 */ /* 0x000fe20000010000 */
[----:B------:R-:W1:Y:S01]  /*c050*/  SHFL.DOWN PT, R132, R7, 0x8, 0x1f ;  /* 0x09001f0007847f89 */ /* 0x000e6200000e0000 */
[C---:B------:R-:W-:Y:S02]  /*c060*/  FFMA.FTZ R119, R164.reuse, UR16, -R13 ;  /* 0x00000010a4777c23 */ /* 0x040fe4000801080d */
[----:B------:R-:W-:Y:S01]  /*c070*/  FFMA.FTZ R125, R125, R199, R120 ;  /* 0x000000c77d7d7223 */ /* 0x000fe20000010078 */
        /* <DEDUP_REMOVED lines=10> */
[----:B------:R-:W-:Y:S02]  /*c120*/  FMUL.FTZ R13, R148, UR17 ;  /* 0x00000011940d7c20 */ /* 0x000fe40008410000 */
[----:B------:R-:W-:Y:S02]  /*c130*/  FFMA.FTZ R12, R180, R153, R12 ;  /* 0x00000099b40c7223 */ /* 0x000fe4000001000c */
[----:B------:R-:W-:Y:S02]  /*c140*/  FFMA.FTZ R13, R138, UR16, -R13 ;  /* 0x000000108a0d7c23 */ /* 0x000fe4000801080d */
[----:B------:R-:W-:Y:S02]  /*c150*/  FFMA.FTZ R127, R127, R156, R12 ;  /* 0x0000009c7f7f7223 */ /* 0x000fe4000001000c */
[----:B------:R-:W-:-:S02]  /*c160*/  FMUL.FTZ R160, R160, R13 ;  /* 0x0000000da0a07220 */ /* 0x000fc40000410000 */
[----:B------:R-:W-:Y:S02]  /*c170*/  FMUL.FTZ R13, R138, UR17 ;  /* 0x000000118a0d7c20 */ /* 0x000fe40008410000 */
[----:B------:R-:W-:Y:S02]  /*c180*/  FMUL.FTZ R12, R150, UR17 ;  /* 0x00000011960c7c20 */ /* 0x000fe40008410000 */
[----:B------:R-:W-:Y:S02]  /*c190*/  FFMA.FTZ R119, R184, R119, R176 ;  /* 0x00000077b8777223 */ /* 0x000fe400000100b0 */
[----:B------:R-:W-:Y:S02]  /*c1a0*/  FFMA.FTZ R13, R148, UR16, R13 ;  /* 0x00000010940d7c23 */ /* 0x000fe4000801000d */
[----:B------:R-:W-:Y:S02]  /*c1b0*/  FFMA.FTZ R12, R149, UR16, -R12 ;  /* 0x00000010950c7c23 */ /* 0x000fe4000801080c */
[----:B0-----:R-:W-:-:S02]  /*c1c0*/  @!P0 FADD.FTZ R6, R6, R123 ;  /* 0x0000007b06068221 */ /* 0x001fc40000010000 */
[----:B-1----:R-:W-:Y:S02]  /*c1d0*/  @!P0 FADD.FTZ R7, R7, R132 ;  /* 0x0000008407078221 */ /* 0x002fe40000010000 */
[----:B--2---:R-:W-:Y:S02]  /*c1e0*/  @!P0 FADD.FTZ R5, R5, R122 ;  /* 0x0000007a05058221 */ /* 0x004fe40000010000 */
[----:B---3--:R-:W-:Y:S01]  /*c1f0*/  @!P0 FADD.FTZ R4, R4, R121 ;  /* 0x0000007904048221 */ /* 0x008fe20000010000 */
[----:B------:R-:W-:Y:S01]  /*c200*/  SHFL.DOWN PT, R122, R7, 0x10, 0x1f ;  /* 0x0a001f00077a7f89 */ /* 0x000fe200000e0000 */
[----:B------:R-:W-:Y:S01]  /*c210*/  FMUL.FTZ R149, R149, UR17 ;  /* 0x0000001195957c20 */ /* 0x000fe20008410000 */
[----:B------:R-:W-:Y:S01]  /*c220*/  ISETP.GT.AND P0, PT, R18, 0xf, PT ;  /* 0x0000000f1200780c */ /* 0x000fe20003f04270 */
[----:B------:R-:W-:Y:S01]  /*c230*/  FFMA.FTZ R13, R168, R13, R160 ;  /* 0x0000000da80d7223 */ /* 0x000fe200000100a0 */
[----:B------:R-:W0:Y:S01]  /*c240*/  SHFL.DOWN PT, R121, R6, 0x10, 0x1f ;  /* 0x0a001f0006797f89 */ /* 0x000e2200000e0000 */
[----:B------:R-:W-:-:S02]  /*c250*/  FMUL.FTZ R15, R15, R12 ;  /* 0x0000000c0f0f7220 */ /* 0x000fc40000410000 */
[----:B------:R-:W-:Y:S01]  /*c260*/  FFMA.FTZ R124, R124, R162, R119 ;  /* 0x000000a27c7c7223 */ /* 0x000fe20000010077 */
[----:B------:R-:W1:Y:S01]  /*c270*/  SHFL.DOWN PT, R120, R5, 0x10, 0x1f ;  /* 0x0a001f0005787f89 */ /* 0x000e6200000e0000 */
[----:B------:R-:W-:Y:S02]  /*c280*/  FFMA.FTZ R12, R150, UR16, R149 ;  /* 0x00000010960c7c23 */ /* 0x000fe40008010095 */
[----:B------:R-:W-:Y:S01]  /*c290*/  FFMA.FTZ R126, R126, R148, R13 ;  /* 0x000000947e7e7223 */ /* 0x000fe2000001000d */
[----:B------:R-:W2:Y:S01]  /*c2a0*/  SHFL.DOWN PT, R119, R4, 0x10, 0x1f ;  /* 0x0a001f0004777f89 */ /* 0x000ea200000e0000 */
[----:B------:R-:W-:Y:S02]  /*c2b0*/  FFMA.FTZ R12, R173, R12, R15 ;  /* 0x0000000cad0c7223 */ /* 0x000fe4000001000f */
[----:B------:R-:W-:Y:S02]  /*c2c0*/  FMUL.FTZ R13, R152, UR17 ;  /* 0x00000011980d7c20 */ /* 0x000fe40008410000 */
[----:B------:R-:W-:-:S02]  /*c2d0*/  FFMA.FTZ R129, R129, R150, R12 ;  /* 0x0000009681817223 */ /* 0x000fc4000001000c */
[----:B------:R-:W-:Y:S02]  /*c2e0*/  FFMA.FTZ R13, R140, UR16, -R13 ;  /* 0x000000108c0d7c23 */ /* 0x000fe4000801080d */
[----:B------:R-:W-:Y:S02]  /*c2f0*/  FMUL.FTZ R12, R154, UR17 ;  /* 0x000000119a0c7c20 */ /* 0x000fe40008410000 */
[----:B------:R-:W-:Y:S02]  /*c300*/  FMUL.FTZ R158, R158, R13 ;  /* 0x0000000d9e9e7220 */ /* 0x000fe40000410000 */
[----:B------:R-:W-:Y:S02]  /*c310*/  FFMA.FTZ R12, R155, UR16, -R12 ;  /* 0x000000109b0c7c23 */ /* 0x000fe4000801080c */
[----:B------:R-:W-:Y:S02]  /*c320*/  FMUL.FTZ R13, R14, UR17 ;  /* 0x000000110e0d7c20 */ /* 0x000fe40008410000 */
[----:B------:R-:W-:-:S02]  /*c330*/  FMUL.FTZ R12, R11, R12 ;  /* 0x0000000c0b0c7220 */ /* 0x000fc40000410000 */
[----:B------:R-:W-:Y:S02]  /*c340*/  FFMA.FTZ R13, R144, UR16, -R13 ;  /* 0x00000010900d7c23 */ /* 0x000fe4000801080d */
[----:B------:R-:W-:Y:S02]  /*c350*/  FMUL.FTZ R15, R140, UR17 ;  /* 0x000000118c0f7c20 */ /* 0x000fe40008410000 */
[----:B------:R-:W-:Y:S02]  /*c360*/  FMUL.FTZ R155, R155, UR17 ;  /* 0x000000119b9b7c20 */ /* 0x000fe40008410000 */
[----:B------:R-:W-:Y:S02]  /*c370*/  FMUL.FTZ R11, R144, UR17 ;  /* 0x00000011900b7c20 */ /* 0x000fe40008410000 */
[----:B------:R-:W-:Y:S02]  /*c380*/  FMUL.FTZ R13, R10, R13 ;  /* 0x0000000d0a0d7220 */ /* 0x000fe40000410000 */
[----:B------:R-:W-:-:S02]  /*c390*/  FFMA.FTZ R15, R152, UR16, R15 ;  /* 0x00000010980f7c23 */ /* 0x000fc4000801000f */
[----:B------:R-:W-:Y:S02]  /*c3a0*/  FFMA.FTZ R10, R154, UR16, R155 ;  /* 0x000000109a0a7c23 */ /* 0x000fe4000801009b */
[----:B------:R-:W-:Y:S02]  /*c3b0*/  FFMA.FTZ R11, R14, UR16, R11 ;  /* 0x000000100e0b7c23 */ /* 0x000fe4000801000b */
[----:B0-----:R-:W-:Y:S02]  /*c3c0*/  @!P0 FADD.FTZ R6, R6, R121 ;  /* 0x0000007906068221 */ /* 0x001fe40000010000 */
[----:B------:R-:W-:Y:S02]  /*c3d0*/  @!P0 FADD.FTZ R7, R7, R122 ;  /* 0x0000007a07078221 */ /* 0x000fe40000010000 */
[----:B-1----:R-:W-:Y:S02]  /*c3e0*/  @!P0 FADD.FTZ R5, R5, R120 ;  /* 0x0000007805058221 */ /* 0x002fe40000010000 */
[----:B--2---:R-:W-:-:S02]  /*c3f0*/  @!P0 FADD.FTZ R4, R4, R119 ;  /* 0x0000007704048221 */ /* 0x004fc40000010000 */
[----:B------:R-:W-:Y:S02]  /*c400*/  FFMA.FTZ R15, R172, R15, R158 ;  /* 0x0000000fac0f7223 */ /* 0x000fe4000001009e */
[----:B------:R-:W-:Y:S01]  /*c410*/  FFMA.FTZ R10, R169, R10, R12 ;  /* 0x0000000aa90a7223 */ /* 0x000fe2000001000c */
[----:B------:R0:W-:Y:S01]  /*c420*/  @!P2 STS.128 [0x440], R4 ;  /* 0x00044004ff00a388 */ /* 0x0001e20000000c00 */
        /* <DEDUP_REMOVED lines=38> */
.L_x_8281:
[----:B0-----:R-:W-:Y:S05]  /*c690*/  BSYNC B0 ;  /* 0x0000000000007941 */ /* 0x001fea0003800000 */
.L_x_8280:
        /* <DEDUP_REMOVED lines=20> */
.L_x_8267:
[----:B------:R-:W-:Y:S01]  /*c7e0*/  BAR.SYNC.DEFER_BLOCKING 0x0 ;  /* 0x0000000000007b1d */ /* 0x000fe20000010000 */
[C---:B------:R-:W-:Y:S02]  /*c7f0*/  LOP3.LUT R44, R19.reuse, 0x20, RZ, 0xfc, !PT ;  /* 0x00000020132c7812 */ /* 0x040fe400078efcff */
[C---:B------:R-:W-:Y:S02]  /*c800*/  LOP3.LUT R43, R19.reuse, 0x40, RZ, 0xfc, !PT ;  /* 0x00000040132b7812 */ /* 0x040fe400078efcff */
[C---:B------:R-:W-:Y:S01]  /*c810*/  LOP3.LUT R42, R19.reuse, 0x60, RZ, 0xfc, !PT ;  /* 0x00000060132a7812 */ /* 0x040fe200078efcff */
[----:B------:R-:W-:Y:S01]  /*c820*/  ULDC UR7, c[0x0][0x168] ;  /* 0x00005a0000077ab9 */ /* 0x000fe20000000800 */
[----:B------:R-:W-:Y:S01]  /*c830*/  PRMT R46, RZ, 0x7610, R46 ;  /* 0x00007610ff2e7816 */ /* 0x000fe2000000002e */
[----:B------:R-:W-:Y:S01]  /*c840*/  UIADD3 UR37, -UR37, UR7, URZ ;  /* 0x0000000725257290 */ /* 0x000fe2000fffe13f */
[----:B------:R-:W-:Y:S01]  /*c850*/  PRMT R45, RZ, 0x7610, R45 ;  /* 0x00007610ff2d7816 */ /* 0x000fe2000000002d */
[----:B------:R-:W-:Y:S01]  /*c860*/  ULDC.64 UR8, c[0x0][0x2d8] ;  /* 0x0000b60000087ab9 */ /* 0x000fe20000000a00 */
[----:B------:R-:W-:Y:S01]  /*c870*/  LOP3.LUT R41, R19, 0x80, RZ, 0xfc, !PT ;  /* 0x0000008013297812 */ /* 0x000fe200078efcff */
[----:B------:R-:W-:Y:S01]  /*c880*/  ULDC.64 UR20, c[0x0][0x2f8] ;  /* 0x0000be0000147ab9 */ /* 0x000fe20000000a00 */
[----:B------:R-:W-:-:S02]  /*c890*/  PRMT R48, RZ, 0x7610, R48 ;  /* 0x00007610ff307816 */ /* 0x000fc40000000030 */
[----:B------:R-:W-:Y:S02]  /*c8a0*/  ISETP.GE.AND P2, PT, R19, UR37, PT ;  /* 0x0000002513007c0c */ /* 0x000fe4000bf46270 */
[----:B------:R-:W-:Y:S02]  /*c8b0*/  ISETP.GE.AND P3, PT, R44, UR37, PT ;  /* 0x000000252c007c0c */ /* 0x000fe4000bf66270 */
[----:B------:R-:W-:Y:S02]  /*c8c0*/  ISETP.GE.AND P4, PT, R43, UR37, PT ;  /* 0x000000252b007c0c */ /* 0x000fe4000bf86270 */
[----:B------:R-:W-:Y:S02]  /*c8d0*/  ISETP.GE.AND P5, PT, R42, UR37, PT ;  /* 0x000000252a007c0c */ /* 0x000fe4000bfa6270 */
[----:B------:R-:W-:Y:S02]  /*c8e0*/  LOP3.LUT R40, R19, 0xa0, RZ, 0xfc, !PT ;  /* 0x000000a013287812 */ /* 0x000fe400078efcff */
[----:B------:R-:W-:-:S02]  /*c8f0*/  PRMT R47, RZ, 0x7610, R47 ;  /* 0x00007610ff2f7816 */ /* 0x000fc4000000002f */
[C---:B------:R-:W-:Y:S01]  /*c900*/  LOP3.LUT R15, R19.reuse, 0xc0, RZ, 0xfc, !PT ;  /* 0x000000c0130f7812 */ /* 0x040fe200078efcff */
[----:B------:R-:W2:Y:S01]  /*c910*/  @!P2 LDG.E.U16 R46, [R8.64] ;  /* 0x00000020082ea981 */ /* 0x000ea2000c1e1500 */
[C---:B------:R-:W-:Y:S02]  /*c920*/  LOP3.LUT R14, R19.reuse, 0xe0, RZ, 0xfc, !PT ;  /* 0x000000e0130e7812 */ /* 0x040fe400078efcff */
[----:B------:R-:W-:Y:S01]  /*c930*/  LOP3.LUT R13, R19, 0x100, RZ, 0xfc, !PT ;  /* 0x00000100130d7812 */ /* 0x000fe200078efcff */
[----:B------:R-:W3:Y:S01]  /*c940*/  @!P3 LDG.E.U16 R45, [R8.64+0x40] ;  /* 0x00004020082db981 */ /* 0x000ee2000c1e1500 */
[----:B------:R-:W-:Y:S02]  /*c950*/  ISETP.GE.AND P6, PT, R41, UR37, PT ;  /* 0x0000002529007c0c */ /* 0x000fe4000bfc6270 */
[----:B------:R-:W-:Y:S01]  /*c960*/  LOP3.LUT R12, R19, 0x120, RZ, 0xfc, !PT ;  /* 0x00000120130c7812 */ /* 0x000fe200078efcff */
[----:B------:R-:W4:Y:S01]  /*c970*/  @!P4 LDG.E.U16 R48, [R8.64+0x80] ;  /* 0x000080200830c981 */ /* 0x000f22000c1e1500 */
[----:B------:R-:W-:-:S02]  /*c980*/  ISETP.GE.AND P0, PT, R40, UR37, PT ;  /* 0x0000002528007c0c */ /* 0x000fc4000bf06270 */
[----:B------:R-:W-:Y:S01]  /*c990*/  ISETP.GE.AND P2, PT, R15, UR37, PT ;  /* 0x000000250f007c0c */ /* 0x000fe2000bf46270 */
[----:B------:R-:W5:Y:S01]  /*c9a0*/  @!P5 LDG.E.U16 R47, [R8.64+0xc0] ;  /* 0x0000c020082fd981 */ /* 0x000f62000c1e1500 */
[----:B------:R-:W-:Y:S02]  /*c9b0*/  ISETP.GE.AND P3, PT, R14, UR37, PT ;  /* 0x000000250e007c0c */ /* 0x000fe4000bf66270 */
[----:B------:R-:W-:Y:S02]  /*c9c0*/  ISETP.GE.AND P4, PT, R13, UR37, PT ;  /* 0x000000250d007c0c */ /* 0x000fe4000bf86270 */
[----:B------:R-:W-:Y:S02]  /*c9d0*/  ISETP.GE.AND P5, PT, R12, UR37, PT ;  /* 0x000000250c007c0c */ /* 0x000fe4000bfa6270 */
[----:B------:R-:W-:Y:S02]  /*c9e0*/  PRMT R50, RZ, 0x7610, R50 ;  /* 0x00007610ff327816 */ /* 0x000fe40000000032 */
[----:B------:R-:W-:-:S02]  /*c9f0*/  PRMT R49, RZ, 0x7610, R49 ;  /* 0x00007610ff317816 */ /* 0x000fc40000000031 */
[----:B------:R-:W-:Y:S02]  /*ca00*/  PRMT R52, RZ, 0x7610, R52 ;  /* 0x00007610ff347816 */ /* 0x000fe40000000034 */
        /* <DEDUP_REMOVED lines=11> */
[----:B------:R-:W-:Y:S02]  /*cac0*/  LOP3.LUT R5, R19, 0x1c0, RZ, 0xfc, !PT ;  /* 0x000001c013057812 */ /* 0x000fe400078efcff */
[----:B------:R-:W-:Y:S01]  /*cad0*/  ISETP.GE.AND P6, PT, R11, UR37, PT ;  /* 0x000000250b007c0c */ /* 0x000fe2000bfc6270 */
[----:B------:R-:W5:Y:S01]  /*cae0*/  @!P4 LDG.E.U16 R54, [R8.64+0x200] ;  /* 0x000200200836c981 */ /* 0x000f62000c1e1500 */
[----:B------:R-:W-:Y:S02]  /*caf0*/  LOP3.LUT R4, R19, 0x1e0, RZ, 0xfc, !PT ;  /* 0x000001e013047812 */ /* 0x000fe400078efcff */
[----:B------:R-:W-:Y:S01]  /*cb00*/  ISETP.GE.AND P0, PT, R10, UR37, PT ;  /* 0x000000250a007c0c */ /* 0x000fe2000bf06270 */
[----:B------:R-:W5:Y:S01]  /*cb10*/  @!P5 LDG.E.U16 R53, [R8.64+0x240] ;  /* 0x000240200835d981 */ /* 0x000f62000c1e1500 */
        /* <DEDUP_REMOVED lines=45> */
[----:B0-----:R-:W-:-:S02]  /*cdf0*/  HADD2.F32 R8, -RZ, R8.H0_H0 ;  /* 0x20000008ff087230 */ /* 0x001fc40000004100 */
[----:B-1----:R-:W-:-:S03]  /*ce00*/  HADD2.F32 R9, -RZ, R9.H0_H0 ;  /* 0x20000009ff097230 */ /* 0x002fc60000004100 */
[----:B------:R-:W-:Y:S02]  /*ce10*/  FADD.FTZ R48, R8, UR5 ;  /* 0x0000000508307e21 */ /* 0x000fe40008010000 */
[----:B------:R-:W0:Y:S01]  /*ce20*/  LDS.U16 R8, [R39+0x8] ;  /* 0x0000080027087984 */ /* 0x000e220000000400 */
[----:B------:R-:W-:Y:S02]  /*ce30*/  FADD.FTZ R50, R9, UR5 ;  /* 0x0000000509327e21 */ /* 0x000fe40008010000 */
[----:B------:R-:W-:Y:S01]  /*ce40*/  FSETP.GTU.FTZ.AND P5, PT, R48, 20, PT ;  /* 0x41a000003000780b */ /* 0x000fe20003fbc000 */
[----:B------:R-:W1:Y:S01]  /*ce50*/  LDS.U16 R9, [R39+0xa] ;  /* 0x00000a0027097984 */ /* 0x000e620000000400 */
[----:B--2---:R-:W-:Y:S02]  /*ce60*/  HADD2.F32 R45, -RZ, R45.H0_H0 ;  /* 0x2000002dff2d7230 */ /* 0x004fe40000004100 */
[----:B---3--:R-:W-:-:S03]  /*ce70*/  HADD2.F32 R46, -RZ, R46.H0_H0 ;  /* 0x2000002eff2e7230 */ /* 0x008fc60000004100 */
[----:B------:R-:W-:Y:S02]  /*ce80*/  FADD.FTZ R51, R45, UR5 ;  /* 0x000000052d337e21 */ /* 0x000fe40008010000 */
[----:B------:R-:W-:Y:S01]  /*ce90*/  FADD.FTZ R52, R46, UR5 ;  /* 0x000000052e347e21 */ /* 0x000fe20008010000 */
[----:B------:R-:W-:Y:S01]  /*cea0*/  FSETP.GTU.FTZ.AND P6, PT, R50, 20, PT ;  /* 0x41a000003200780b */ /* 0x000fe20003fdc000 */
[----:B------:R-:W2:Y:S01]  /*ceb0*/  LDS.U16 R45, [R39+0xc] ;  /* 0x00000c00272d7984 */ /* 0x000ea20000000400 */
[----:B------:R-:W-:Y:S01]  /*cec0*/  FSETP.GTU.FTZ.AND P0, PT, R51, 20, PT ;  /* 0x41a000003300780b */ /* 0x000fe20003f1c000 */
[----:B------:R-:W-:Y:S01]  /*ced0*/  @!P5 FMUL.FTZ R48, R48, -1.4426950216293334961 ;  /* 0xbfb8aa3b3030d820 */ /* 0x000fe20000410000 */
[----:B------:R-:W-:Y:S01]  /*cee0*/  FSETP.GTU.FTZ.AND P2, PT, R52, 20, PT ;  /* 0x41a000003400780b */ /* 0x000fe20003f5c000 */
[----:B------:R-:W3:Y:S02]  /*cef0*/  LDS.U16 R46, [R39+0xe] ;  /* 0x00000e00272e7984 */ /* 0x000ee40000000400 */
[----:B------:R4:W5:Y:S02]  /*cf00*/  @!P5 MUFU.EX2 R49, R48 ;  /* 0x000000300031d308 */ /* 0x0009640000000800 */
[----:B----4-:R-:W4:Y:S04]  /*cf10*/  LDS.U16 R48, [R39+0x12] ;  /* 0x0000120027307984 */ /* 0x010f280000000400 */
[----:B------:R-:W-:-:S02]  /*cf20*/  @!P6 FMUL.FTZ R50, R50, -1.4426950216293334961 ;  /* 0xbfb8aa3b3232e820 */ /* 0x000fc40000410000 */
[----:B------:R-:W-:Y:S02]  /*cf30*/  @!P0 FMUL.FTZ R51, R51, -1.4426950216293334961 ;  /* 0xbfb8aa3b33338820 */ /* 0x000fe40000410000 */
[----:B------:R-:W-:Y:S02]  /*cf40*/  @!P2 FMUL.FTZ R52, R52, -1.4426950216293334961 ;  /* 0xbfb8aa3b3434a820 */ /* 0x000fe40000410000 */
[----:B------:R-:W1:Y:S08]  /*cf50*/  @!P6 MUFU.EX2 R50, R50 ;  /* 0x000000320032e308 */ /* 0x000e700000000800 */
[----:B------:R-:W2:Y:S01]  /*cf60*/  @!P0 MUFU.EX2 R51, R51 ;  /* 0x0000003300338308 */ /* 0x000ea20000000800 */
[----:B0-----:R-:W-:-:S07]  /*cf70*/  HADD2.F32 R8, -RZ, R8.H0_H0 ;  /* 0x20000008ff087230 */ /* 0x001fce0000004100 */
[----:B------:R-:W0:Y:S01]  /*cf80*/  @!P2 MUFU.EX2 R52, R52 ;  /* 0x000000340034a308 */ /* 0x000e220000000800 */
[----:B-1----:R-:W-:Y:S01]  /*cf90*/  HADD2.F32 R9, -RZ, R9.H0_H0 ;  /* 0x20000009ff097230 */ /* 0x002fe20000004100 */
[----:B------:R-:W-:Y:S02]  /*cfa0*/  FADD.FTZ R8, R8, UR5 ;  /* 0x0000000508087e21 */ /* 0x000fe40008010000 */
[----:B-----5:R-:W-:Y:S02]  /*cfb0*/  @!P5 FADD.FTZ R49, R49, 1 ;  /* 0x3f8000003131d421 */ /* 0x020fe40000010000 */
[----:B------:R-:W-:Y:S01]  /*cfc0*/  FADD.FTZ R9, R9, UR5 ;  /* 0x0000000509097e21 */ /* 0x000fe20008010000 */
[----:B------:R-:W-:Y:S01]  /*cfd0*/  FSETP.GTU.FTZ.AND P3, PT, R8, 20, PT ;  /* 0x41a000000800780b */ /* 0x000fe20003f7c000 */
[----:B------:R-:W-:Y:S02]  /*cfe0*/  @!P6 FADD.FTZ R50, R50, 1 ;  /* 0x3f8000003232e421 */ /* 0x000fe40000010000 */
[----:B--2---:R-:W-:Y:S01]  /*cff0*/  @!P0 FADD.FTZ R51, R51, 1 ;  /* 0x3f80000033338421 */ /* 0x004fe20000010000 */
[----:B------:R-:W1:Y:S01]  /*d000*/  @!P5 MUFU.RCP R54, R49 ;  /* 0x000000310036d308 */ /* 0x000e620000001000 */
[----:B------:R-:W-:Y:S01]  /*d010*/  FSETP.GTU.FTZ.AND P4, PT, R9, 20, PT ;  /* 0x41a000000900780b */ /* 0x000fe20003f9c000 */
[----:B0-----:R-:W-:-:S06]  /*d020*/  @!P2 FADD.FTZ R52, R52, 1 ;  /* 0x3f8000003434a421 */ /* 0x001fcc0000010000 */
[----:B------:R-:W0:Y:S01]  /*d030*/  @!P6 MUFU.RCP R53, R50 ;  /* 0x000000320035e308 */ /* 0x000e220000001000 */
[----:B------:R-:W-:-:S07]  /*d040*/  HADD2.F32 R45, -RZ, R45.H0_H0 ;  /* 0x2000002dff2d7230 */ /* 0x000fce0000004100 */
[----:B------:R-:W2:Y:S01]  /*d050*/  @!P0 MUFU.RCP R56, R51 ;  /* 0x0000003300388308 */ /* 0x000ea20000001000 */
[----:B---3--:R-:W-:-:S07]  /*d060*/  HADD2.F32 R46, -RZ, R46.H0_H0 ;  /* 0x2000002eff2e7230 */ /* 0x008fce0000004100 */
[----:B------:R-:W3:Y:S01]  /*d070*/  @!P2 MUFU.RCP R49, R52 ;  /* 0x000000340031a308 */ /* 0x000ee20000001000 */
[----:B------:R-:W-:Y:S02]  /*d080*/  HADD2.F32 R47, -RZ, R47.H0_H0 ;  /* 0x2000002fff2f7230 */ /* 0x000fe40000004100 */
[----:B----4-:R-:W-:Y:S01]  /*d090*/  HADD2.F32 R48, -RZ, R48.H0_H0 ;  /* 0x20000030ff307230 */ /* 0x010fe20000004100 */
[----:B------:R-:W-:Y:S02]  /*d0a0*/  @!P3 FMUL.FTZ R8, R8, -1.4426950216293334961 ;  /* 0xbfb8aa3b0808b820 */ /* 0x000fe40000410000 */
[----:B------:R-:W-:Y:S02]  /*d0b0*/  FADD.FTZ R45, R45, UR5 ;  /* 0x000000052d2d7e21 */ /* 0x000fe40008010000 */
[----:B------:R-:W-:Y:S02]  /*d0c0*/  FADD.FTZ R46, R46, UR5 ;  /* 0x000000052e2e7e21 */ /* 0x000fe40008010000 */
[----:B------:R-:W-:-:S02]  /*d0d0*/  FADD.FTZ R47, R47, UR5 ;  /* 0x000000052f2f7e21 */ /* 0x000fc40008010000 */
[----:B------:R-:W-:Y:S02]  /*d0e0*/  FADD.FTZ R48, R48, UR5 ;  /* 0x0000000530307e21 */ /* 0x000fe40008010000 */
[----:B------:R-:W-:Y:S01]  /*d0f0*/  @!P4 FMUL.FTZ R9, R9, -1.4426950216293334961 ;  /* 0xbfb8aa3b0909c820 */ /* 0x000fe20000410000 */
[----:B------:R-:W4:Y:S01]  /*d100*/  @!P3 MUFU.EX2 R8, R8 ;  /* 0x000000080008b308 */ /* 0x000f220000000800 */
[----:B-1----:R-:W-:Y:S01]  /*d110*/  @!P5 FMUL.FTZ R71, R71, R54 ;  /* 0x000000364747d220 */ /* 0x002fe20000410000 */
[----:B------:R-:W-:Y:S01]  /*d120*/  FSETP.GTU.FTZ.AND P5, PT, R45, 20, PT ;  /* 0x41a000002d00780b */ /* 0x000fe20003fbc000 */
[----:B0-----:R-:W-:Y:S01]  /*d130*/  @!P6 FMUL.FTZ R72, R72, R53 ;  /* 0x000000354848e220 */ /* 0x001fe20000410000 */
[----:B------:R-:W-:Y:S01]  /*d140*/  FSETP.GTU.FTZ.AND P6, PT, R46, 20, PT ;  /* 0x41a000002e00780b */ /* 0x000fe20003fdc000 */
[----:B--2---:R-:W-:Y:S01]  /*d150*/  @!P0 FMUL.FTZ R73, R73, R56 ;  /* 0x0000003849498220 */ /* 0x004fe20000410000 */
[----:B------:R-:W-:Y:S01]  /*d160*/  FSETP.GTU.FTZ.AND P0, PT, R47, 20, PT ;  /* 0x41a000002f00780b */ /* 0x000fe20003f1c000 */
[----:B---3--:R-:W-:Y:S01]  /*d170*/  @!P2 FMUL.FTZ R74, R74, R49 ;  /* 0x000000314a4aa220 */ /* 0x008fe20000410000 */
[----:B------:R-:W-:Y:S01]  /*d180*/  FSETP.GTU.FTZ.AND P2, PT, R48, 20, PT ;  /* 0x41a000003000780b */ /* 0x000fe20003f5c000 */
[----:B------:R-:W0:Y:S06]  /*d190*/  @!P4 MUFU.EX2 R9, R9 ;  /* 0x000000090009c308 */ /* 0x000e2c0000000800 */
[----:B------:R-:W-:-:S02]  /*d1a0*/  @!P5 FMUL.FTZ R45, R45, -1.4426950216293334961 ;  /* 0xbfb8aa3b2d2dd820 */ /* 0x000fc40000410000 */
[----:B------:R-:W-:Y:S02]  /*d1b0*/  @!P6 FMUL.FTZ R46, R46, -1.4426950216293334961 ;  /* 0xbfb8aa3b2e2ee820 */ /* 0x000fe40000410000 */
[----:B------:R-:W-:Y:S02]  /*d1c0*/  @!P0 FMUL.FTZ R47, R47, -1.4426950216293334961 ;  /* 0xbfb8aa3b2f2f8820 */ /* 0x000fe40000410000 */
[----:B------:R-:W-:Y:S02]  /*d1d0*/  @!P2 FMUL.FTZ R48, R48, -1.4426950216293334961 ;  /* 0xbfb8aa3b3030a820 */ /* 0x000fe40000410000 */
[----:B----4-:R-:W-:Y:S01]  /*d1e0*/  @!P3 FADD.FTZ R8, R8, 1 ;  /* 0x3f8000000808b421 */ /* 0x010fe20000010000 */
[----:B------:R-:W1:Y:S01]  /*d1f0*/  @!P5 MUFU.EX2 R45, R45 ;  /* 0x0000002d002dd308 */ /* 0x000e620000000800 */
[----:B0-----:R-:W-:-:S07]  /*d200*/  @!P4 FADD.FTZ R9, R9, 1 ;  /* 0x3f8000000909c421 */ /* 0x001fce0000010000 */
[----:B------:R-:W0:Y:S08]  /*d210*/  @!P6 MUFU.EX2 R46, R46 ;  /* 0x0000002e002ee308 */ /* 0x000e300000000800 */
[----:B------:R-:W2:Y:S08]  /*d220*/  @!P0 MUFU.EX2 R47, R47 ;  /* 0x0000002f002f8308 */ /* 0x000eb00000000800 */
[----:B------:R-:W3:Y:S08]  /*d230*/  @!P2 MUFU.EX2 R48, R48 ;  /* 0x000000300030a308 */ /* 0x000ef00000000800 */
[----:B------:R-:W4:Y:S08]  /*d240*/  @!P3 MUFU.RCP R8, R8 ;  /* 0x000000080008b308 */ /* 0x000f300000001000 */
[----:B------:R-:W5:Y:S01]  /*d250*/  @!P4 MUFU.RCP R9, R9 ;  /* 0x000000090009c308 */ /* 0x000f620000001000 */
[----:B-1----:R-:W-:-:S02]  /*d260*/  @!P5 FADD.FTZ R45, R45, 1 ;  /* 0x3f8000002d2dd421 */ /* 0x002fc40000010000 */
[----:B0-----:R-:W-:Y:S02]  /*d270*/  @!P6 FADD.FTZ R46, R46, 1 ;  /* 0x3f8000002e2ee421 */ /* 0x001fe40000010000 */
[----:B--2---:R-:W-:Y:S02]  /*d280*/  @!P0 FADD.FTZ R47, R47, 1 ;  /* 0x3f8000002f2f8421 */ /* 0x004fe40000010000 */
[----:B---3--:R-:W-:Y:S02]  /*d290*/  @!P2 FADD.FTZ R48, R48, 1 ;  /* 0x3f8000003030a421 */ /* 0x008fe40000010000 */
[----:B----4-:R-:W-:Y:S02]  /*d2a0*/  @!P3 FMUL.FTZ R75, R75, R8 ;  /* 0x000000084b4bb220 */ /* 0x010fe40000410000 */
[----:B------:R-:W0:Y:S01]  /*d2b0*/  LDS.U16 R8, [R39+0x14] ;  /* 0x0000140027087984 */ /* 0x000e220000000400 */
[----:B------:R1:W-:Y:S01]  /*d2c0*/  @!P5 MUFU.RCP R50, R45 ;  /* 0x0000002d0032d308 */ /* 0x0003e20000001000 */
[----:B-----5:R-:W-:-:S02]  /*d2d0*/  @!P4 FMUL.FTZ R76, R76, R9 ;  /* 0x000000094c4cc220 */ /* 0x020fc40000410000 */
[----:B------:R-:W2:Y:S05]  /*d2e0*/  LDS.U16 R9, [R39+0x16] ;  /* 0x0000160027097984 */ /* 0x000eaa0000000400 */
[----:B------:R3:W4:Y:S01]  /*d2f0*/  @!P6 MUFU.RCP R49, R46 ;  /* 0x0000002e0031e308 */ /* 0x0007220000001000 */
[----:B-1----:R-:W1:Y:S07]  /*d300*/  LDS.U16 R45, [R39+0x18] ;  /* 0x00001800272d7984 */ /* 0x002e6e0000000400 */
[----:B------:R5:W-:Y:S01]  /*d310*/  @!P0 MUFU.RCP R52, R47 ;  /* 0x0000002f00348308 */ /* 0x000be20000001000 */
[----:B---3--:R-:W3:Y:S07]  /*d320*/  LDS.U16 R46, [R39+0x1a] ;  /* 0x00001a00272e7984 */ /* 0x008eee0000000400 */
[----:B------:R4:W0:Y:S01]  /*d330*/  @!P2 MUFU.RCP R51, R48 ;  /* 0x000000300033a308 */ /* 0x0008220000001000 */
[----:B-----5:R-:W5:Y:S04]  /*d340*/  LDS.U16 R47, [R39+0x1c] ;  /* 0x00001c00272f7984 */ /* 0x020f680000000400 */
[----:B----4-:R-:W4:Y:S04]  /*d350*/  LDS.U16 R48, [R39+0x1e] ;  /* 0x00001e0027307984 */ /* 0x010f280000000400 */
[----:B------:R-:W-:Y:S01]  /*d360*/  BAR.SYNC.DEFER_BLOCKING 0x0 ;  /* 0x0000000000007b1d */ /* 0x000fe20000010000 */
[----:B------:R-:W-:Y:S01]  /*d370*/  @!P6 FMUL.FTZ R78, R78, R49 ;  /* 0x000000314e4ee220 */ /* 0x000fe20000410000 */
[----:B------:R-:W-:Y:S01]  /*d380*/  PRMT R49, R101, 0x7632, R49 ;  /* 0x0000763265317816 */ /* 0x000fe20000000031 */
[----:B------:R-:W-:Y:S01]  /*d390*/  @!P5 FMUL.FTZ R77, R77, R50 ;  /* 0x000000324d4dd220 */ /* 0x000fe20000410000 */
[----:B------:R-:W-:Y:S01]  /*d3a0*/  PRMT R50, R99, 0x7632, R50 ;  /* 0x0000763263327816 */ /* 0x000fe20000000032 */
[----:B0-----:R-:W-:Y:S01]  /*d3b0*/  @!P2 FMUL.FTZ R80, R80, R51 ;  /* 0x000000335050a220 */ /* 0x001fe20000410000 */
[----:B------:R-:W-:-:S02]  /*d3c0*/  PRMT R51, R97, 0x7632, R51 ;  /* 0x0000763261337816 */ /* 0x000fc40000000033 */
[----:B------:R-:W-:Y:S01]  /*d3d0*/  F2FP.PACK_AB R87, R87, R88 ;  /* 0x000000585757723e */ /* 0x000fe200000000ff */
[----:B------:R-:W-:Y:S01]  /*d3e0*/  @!P0 FMUL.FTZ R79, R79, R52 ;  /* 0x000000344f4f8220 */ /* 0x000fe20000410000 */
[----:B------:R-:W-:Y:S02]  /*d3f0*/  PRMT R52, R93, 0x7632, R52 ;  /* 0x000076325d347816 */ /* 0x000fe40000000034 */
[----:B------:R-:W-:Y:S01]  /*d400*/  MOV R56, UR37 ;  /* 0x0000002500387c02 */ /* 0x000fe20008000f00 */
[----:B------:R0:W-:Y:S04]  /*d410*/  STS.U16 [R39+0x2], R49 ;  /* 0x0000023127007388 */ /* 0x0001e80000000400 */
[----:B------:R1:W-:Y:S01]  /*d420*/  STS.U16 [R39+0x6], R50 ;  /* 0x0000063227007388 */ /* 0x0003e20000000400 */
[----:B0-----:R-:W-:-:S03]  /*d430*/  PRMT R49, R95, 0x7632, R49 ;  /* 0x000076325f317816 */ /* 0x001fc60000000031 */
[----:B------:R0:W-:Y:S01]  /*d440*/  STS.U16 [R39+0xa], R51 ;  /* 0x00000a3327007388 */ /* 0x0001e20000000400 */
[----:B-1----:R-:W-:-:S03]  /*d450*/  PRMT R50, R91, 0x7632, R50 ;  /* 0x000076325b327816 */ /* 0x002fc60000000032 */
[----:B------:R1:W-:Y:S01]  /*d460*/  STS.U16 [R39+0xe], R49 ;  /* 0x00000e3127007388 */ /* 0x0003e20000000400 */
[----:B------:R-:W-:Y:S01]  /*d470*/  HADD2.F32 R8, -RZ, R8.H0_H0 ;  /* 0x20000008ff087230 */ /* 0x000fe20000004100 */
[----:B0-----:R-:W-:Y:S02]  /*d480*/  PRMT R51, R87, 0x7632, R51 ;  /* 0x0000763257337816 */ /* 0x001fe40000000033 */
[----:B-1----:R-:W-:Y:S01]  /*d490*/  PRMT R49, R89, 0x7632, R49 ;  /* 0x0000763259317816 */ /* 0x002fe20000000031 */
        /* <DEDUP_REMOVED lines=32> */
[----:B------:R-:W-:Y:S01]  /*d6a0*/  FSETP.GTU.FTZ.AND P6, PT, R8, 20, PT ;  /* 0x41a000000800780b */ /* 0x000fe20003fdc000 */
[----:B--2---:R-:W-:-:S02]  /*d6b0*/  HADD2.F32 R9, -RZ, R9.H0_H0 ;  /* 0x20000009ff097230 */ /* 0x004fc40000004100 */
[----:B------:R-:W-:Y:S02]  /*d6c0*/  HADD2.F32 R45, -RZ, R45.H0_H0 ;  /* 0x2000002dff2d7230 */ /* 0x000fe40000004100 */
[----:B---3--:R-:W-:Y:S01]  /*d6d0*/  HADD2.F32 R46, -RZ, R46.H0_H0 ;  /* 0x2000002eff2e7230 */ /* 0x008fe20000004100 */
[----:B------:R-:W-:Y:S01]  /*d6e0*/  FADD.FTZ R9, R9, UR5 ;  /* 0x0000000509097e21 */ /* 0x000fe20008010000 */
[----:B-----5:R-:W-:Y:S01]  /*d6f0*/  HADD2.F32 R47, -RZ, R47.H0_H0 ;  /* 0x2000002fff2f7230 */ /* 0x020fe20000004100 */
[----:B------:R-:W-:-:S05]  /*d700*/  FADD.FTZ R45, R45, UR5 ;  /* 0x000000052d2d7e21 */ /* 0x000fca0008010000 */
[----:B------:R-:W-:Y:S01]  /*d710*/  @!P6 FMUL.FTZ R8, R8, -1.4426950216293334961 ;  /* 0xbfb8aa3b0808e820 */ /* 0x000fe20000410000 */
[----:B------:R-:W-:Y:S01]  /*d720*/  FSETP.GTU.FTZ.AND P5, PT, R9, 20, PT ;  /* 0x41a000000900780b */ /* 0x000fe20003fbc000 */
[----:B------:R-:W-:Y:S01]  /*d730*/  FADD.FTZ R46, R46, UR5 ;  /* 0x000000052e2e7e21 */ /* 0x000fe20008010000 */
[----:B------:R-:W-:Y:S01]  /*d740*/  FSETP.GTU.FTZ.AND P4, PT, R45, 20, PT ;  /* 0x41a000002d00780b */ /* 0x000fe20003f9c000 */
[----:B------:R-:W-:Y:S02]  /*d750*/  FADD.FTZ R47, R47, UR5 ;  /* 0x000000052f2f7e21 */ /* 0x000fe40008010000 */
[----:B------:R-:W1:Y:S01]  /*d760*/  @!P6 MUFU.EX2 R8, R8 ;  /* 0x000000080008e308 */ /* 0x000e620000000800 */
[----:B------:R-:W2:Y:S01]  /*d770*/  LDS R50, [0x420] ;  /* 0x00042000ff327984 */ /* 0x000ea20000000800 */
[----:B------:R-:W-:Y:S02]  /*d780*/  FSETP.GTU.FTZ.AND P0, PT, R46, 20, PT ;  /* 0x41a000002e00780b */ /* 0x000fe40003f1c000 */
[----:B------:R-:W-:-:S04]  /*d790*/  FSETP.GTU.FTZ.AND P2, PT, R47, 20, PT ;  /* 0x41a000002f00780b */ /* 0x000fc80003f5c000 */
[----:B------:R-:W-:Y:S01]  /*d7a0*/  @!P5 FMUL.FTZ R9, R9, -1.4426950216293334961 ;  /* 0xbfb8aa3b0909d820 */ /* 0x000fe20000410000 */
[----:B----4-:R-:W-:Y:S01]  /*d7b0*/  HADD2.F32 R48, -RZ, R48.H0_H0 ;  /* 0x20000030ff307230 */ /* 0x010fe20000004100 */
[----:B------:R-:W-:-:S04]  /*d7c0*/  @!P4 FMUL.FTZ R45, R45, -1.4426950216293334961 ;  /* 0xbfb8aa3b2d2dc820 */ /* 0x000fc80000410000 */
[----:B------:R-:W3:Y:S01]  /*d7d0*/  @!P5 MUFU.EX2 R9, R9 ;  /* 0x000000090009d308 */ /* 0x000ee20000000800 */
[----:B-1----:R-:W-:Y:S02]  /*d7e0*/  @!P6 FADD.FTZ R8, R8, 1 ;  /* 0x3f8000000808e421 */ /* 0x002fe40000010000 */
[----:B------:R-:W-:Y:S02]  /*d7f0*/  @!P0 FMUL.FTZ R46, R46, -1.4426950216293334961 ;  /* 0xbfb8aa3b2e2e8820 */ /* 0x000fe40000410000 */
[----:B------:R-:W-:Y:S02]  /*d800*/  @!P2 FMUL.FTZ R47, R47, -1.4426950216293334961 ;  /* 0xbfb8aa3b2f2fa820 */ /* 0x000fe40000410000 */
[----:B------:R-:W-:Y:S01]  /*d810*/  FADD.FTZ R48, R48, UR5 ;  /* 0x0000000530307e21 */ /* 0x000fe20008010000 */
[----:B------:R-:W1:Y:S04]  /*d820*/  @!P4 MUFU.EX2 R45, R45 ;  /* 0x0000002d002dc308 */ /* 0x000e680000000800 */
[----:B------:R-:W-:-:S04]  /*d830*/  FSETP.GTU.FTZ.AND P3, PT, R48, 20, PT ;  /* 0x41a000003000780b */ /* 0x000fc80003f7c000 */
[----:B------:R-:W4:Y:S08]  /*d840*/  @!P0 MUFU.EX2 R46, R46 ;  /* 0x0000002e002e8308 */ /* 0x000f300000000800 */
[----:B------:R-:W5:Y:S08]  /*d850*/  @!P2 MUFU.EX2 R47, R47 ;  /* 0x0000002f002fa308 */ /* 0x000f700000000800 */
[----:B------:R-:W0:Y:S01]  /*d860*/  @!P6 MUFU.RCP R8, R8 ;  /* 0x000000080008e308 */ /* 0x000e220000001000 */
[----:B---3--:R-:W-:-:S02]  /*d870*/  @!P5 FADD.FTZ R9, R9, 1 ;  /* 0x3f8000000909d421 */ /* 0x008fc40000010000 */
[----:B-1----:R-:W-:Y:S02]  /*d880*/  @!P4 FADD.FTZ R45, R45, 1 ;  /* 0x3f8000002d2dc421 */ /* 0x002fe40000010000 */
[----:B------:R-:W-:Y:S02]  /*d890*/  @!P3 FMUL.FTZ R48, R48, -1.4426950216293334961 ;  /* 0xbfb8aa3b3030b820 */ /* 0x000fe40000410000 */
[----:B----4-:R-:W-:Y:S01]  /*d8a0*/  @!P0 FADD.FTZ R46, R46, 1 ;  /* 0x3f8000002e2e8421 */ /* 0x010fe20000010000 */
[----:B------:R-:W1:Y:S01]  /*d8b0*/  @!P5 MUFU.RCP R9, R9 ;  /* 0x000000090009d308 */ /* 0x000e620000001000 */
[----:B-----5:R-:W-:Y:S01]  /*d8c0*/  @!P2 FADD.FTZ R47, R47, 1 ;  /* 0x3f8000002f2fa421 */ /* 0x020fe20000010000 */
[----:B------:R-:W-:-:S06]  /*d8d0*/  UIMAD UR7, UR43, UR8, URZ ;  /* 0x000000082b0772a4 */ /* 0x000fcc000f8e023f */
[----:B0-----:R-:W0:Y:S01]  /*d8e0*/  @!P4 MUFU.RCP R52, R45 ;  /* 0x0000002d0034c308 */ /* 0x001e220000001000 */
[----:B------:R-:W-:Y:S01]  /*d8f0*/  @!P6 FMUL.FTZ R81, R81, R8 ;  /* 0x000000085151e220 */ /* 0x000fe20000410000 */
[----:B--2---:R-:W-:Y:S01]  /*d900*/  ISETP.GE.AND P6, PT, R19, R50, PT ;  /* 0x000000321300720c */ /* 0x004fe20003fc6270 */
        /* <DEDUP_REMOVED lines=27> */
.L_x_8284:
[----:B---34-:R-:W-:Y:S05]  /*dac0*/  BSYNC B0 ;  /* 0x0000000000007941 */ /* 0x018fea0003800000 */
.L_x_8283:
[----:B------:R-:W-:Y:S01]  /*dad0*/  ULDC.64 UR20, c[0x0][0x2e0] ;  /* 0x0000b80000147ab9 */ /* 0x000fe20000000a00 */
[----:B--2---:R-:W-:Y:S01]  /*dae0*/  @!P3 FADD.FTZ R48, R48, 1 ;  /* 0x3f8000003030b421 */ /* 0x004fe20000010000 */
[----:B------:R-:W-:Y:S01]  /*daf0*/  UMOV UR17, UR7 ;  /* 0x0000000700117c82 */ /* 0x000fe20008000000 */
[----:B------:R-:W-:Y:S01]  /*db00*/  LEA R8, P4, R19, c[0x0][0x330], 0x1 ;  /* 0x0000cc0013087a11 */ /* 0x000fe200078808ff */
[----:B------:R-:W-:Y:S01]  /*db10*/  UIMAD.WIDE.U32 UR16, UR26, UR20, UR16 ;  /* 0x000000141a1072a5 */ /* 0x000fe2000f8e0010 */
[----:B------:R-:W1:Y:S01]  /*db20*/  @!P3 MUFU.RCP R45, R48 ;  /* 0x00000030002db308 */ /* 0x000e620000001000 */
[----:B------:R-:W-:Y:S01]  /*db30*/  UIMAD UR7, UR27, UR20, URZ ;  /* 0x000000141b0772a4 */ /* 0x000fe2000f8e023f */
[----:B------:R-:W-:Y:S01]  /*db40*/  @!P0 FMUL.FTZ R84, R84, R97 ;  /* 0x0000006154548220 */ /* 0x000fe20000410000 */
[----:B------:R-:W-:Y:S01]  /*db50*/  UIADD3 UR18, UP0, UR38, UR16, URZ ;  /* 0x0000001026127290 */ /* 0x000fe2000ff1e03f */
[----:B------:R-:W-:Y:S01]  /*db60*/  @!P2 FMUL.FTZ R85, R85, R54 ;  /* 0x000000365555a220 */ /* 0x000fe20000410000 */
[----:B------:R-:W-:Y:S01]  /*db70*/  UIMAD UR7, UR26, UR21, UR7 ;  /* 0x000000151a0772a4 */ /* 0x000fe2000f8e0207 */
[-C--:B------:R-:W-:Y:S01]  /*db80*/  ISETP.GE.AND P6, PT, R43, R50.reuse, PT ;  /* 0x000000322b00720c */ /* 0x080fe20003fc6270 */
[----:B------:R-:W-:Y:S01]  /*db90*/  BSSY B0, `(.L_x_8285) ;  /* 0x000007c000007945 */ /* 0x000fe20003800000 */
[-C--:B------:R-:W-:Y:S01]  /*dba0*/  ISETP.GE.AND P0, PT, R42, R50.reuse, PT ;  /* 0x000000322a00720c */ /* 0x080fe20003f06270 */
[----:B------:R-:W-:Y:S01]  /*dbb0*/  UIADD3.X UR16, UR39, UR7, UR17, UP0, !UPT ;  /* 0x0000000727107290 */ /* 0x000fe200087fe411 */
[----:B0-----:R-:W-:Y:S01]  /*dbc0*/  MOV R46, UR18 ;  /* 0x00000012002e7c02 */ /* 0x001fe20008000f00 */
[----:B------:R-:W-:Y:S01]  /*dbd0*/  UIADD3 UR7, UR9, UR19, URZ ;  /* 0x0000001309077290 */ /* 0x000fe2000fffe03f */
[----:B------:R-:W-:-:S02]  /*dbe0*/  ISETP.GE.AND P2, PT, R41, R50, PT ;  /* 0x000000322900720c */ /* 0x000fc40003f46270 */
[----:B------:R-:W-:Y:S02]  /*dbf0*/  LEA.HI.X R9, R19, c[0x0][0x334], R20, 0x1, P4 ;  /* 0x0000cd0013097a11 */ /* 0x000fe400020f0c14 */
[----:B------:R-:W-:Y:S01]  /*dc00*/  LEA R8, P4, R46, R8, 0x1 ;  /* 0x000000082e087211 */ /* 0x000fe200078808ff */
[----:B-1----:R-:W-:Y:S01]  /*dc10*/  @!P3 FMUL.FTZ R86, R86, R45 ;  /* 0x0000002d5656b220 */ /* 0x002fe20000410000 */
[----:B------:R-:W-:Y:S01]  /*dc20*/  MOV R47, UR16 ;  /* 0x00000010002f7c02 */ /* 0x000fe20008000f00 */
[----:B------:R-:W-:Y:S01]  /*dc30*/  FADD.FTZ R45, R71, R16 ;  /* 0x00000010472d7221 */ /* 0x000fe20000010000 */
[-C--:B------:R-:W-:Y:S02]  /*dc40*/  ISETP.GE.AND P3, PT, R40, R50.reuse, PT ;  /* 0x000000322800720c */ /* 0x080fe40003f66270 */
[----:B------:R-:W-:Y:S01]  /*dc50*/  LEA.HI.X R9, R46, R9, R47, 0x1, P4 ;  /* 0x000000092e097211 */ /* 0x000fe200020f0c2f */
[----:B------:R-:W-:Y:S01]  /*dc60*/  FADD.FTZ R16, R45, R72 ;  /* 0x000000482d107221 */ /* 0x000fe20000010000 */
[----:B------:R-:W-:-:S02]  /*dc70*/  ISETP.GE.AND P4, PT, R15, R50, PT ;  /* 0x000000320f00720c */ /* 0x000fc40003f86270 */
        /* <DEDUP_REMOVED lines=48> */
[----:B------:R1:W-:Y:S02]  /*df80*/  STS.U16 [R39+0x8], R48 ;  /* 0x0000083027007388 */ /* 0x0003e40000000400 */
[----:B------:R-:W-:Y:S02]  /*df90*/  FADD.FTZ R80, R79, R80 ;  /* 0x000000504f507221 */ /* 0x000fe40000010000 */
[----:B------:R2:W-:Y:S01]  /*dfa0*/  STS.U16 [R39+0xc], R50 ;  /* 0x00000c3227007388 */ /* 0x0005e20000000400 */
[----:B0-----:R-:W-:Y:S01]  /*dfb0*/  PRMT R46, R8, 0x7632, R46 ;  /* 0x00007632082e7816 */ /* 0x001fe2000000002e */
[----:B------:R-:W-:Y:S01]  /*dfc0*/  FADD.FTZ R81, R80, R81 ;  /* 0x0000005150517221 */ /* 0x000fe20000010000 */
[----:B------:R-:W-:Y:S01]  /*dfd0*/  F2FP.PACK_AB R8, R84, R83 ;  /* 0x000000535408723e */ /* 0x000fe200000000ff */
[----:B------:R-:W-:Y:S01]  /*dfe0*/  STS.U16 [R39], R71 ;  /* 0x0000004727007388 */ /* 0x000fe20000000400 */
[----:B-1----:R-:W-:Y:S01]  /*dff0*/  PRMT R48, R45, 0x7632, R48 ;  /* 0x000076322d307816 */ /* 0x002fe20000000030 */
[----:B------:R-:W-:Y:S01]  /*e000*/  FADD.FTZ R82, R81, R82 ;  /* 0x0000005251527221 */ /* 0x000fe20000010000 */
[----:B------:R-:W-:Y:S01]  /*e010*/  PRMT R53, R8, 0x7632, R53 ;  /* 0x0000763208357816 */ /* 0x000fe20000000035 */
[----:B------:R-:W-:Y:S01]  /*e020*/  STS.U16 [R39+0x4], R73 ;  /* 0x0000044927007388 */ /* 0x000fe20000000400 */
[----:B--2---:R-:W-:Y:S01]  /*e030*/  PRMT R50, R9, 0x7632, R50 ;  /* 0x0000763209327816 */ /* 0x004fe20000000032 */
        /* <DEDUP_REMOVED lines=49> */
.L_x_8286:
[----:B------:R-:W-:Y:S05]  /*e350*/  BSYNC B0 ;  /* 0x0000000000007941 */ /* 0x000fea0003800000 */
.L_x_8285:
        /* <DEDUP_REMOVED lines=15> */
[----:B0-----:R-:W-:Y:S01]  /*e450*/  MOV R8, UR38 ;  /* 0x0000002600087c02 */ /* 0x001fe20008000f00 */
[----:B------:R-:W-:Y:S01]  /*e460*/  UISETP.GT.AND UP0, UPT, UR36, 0x1, UPT ;  /* 0x000000012400788c */ /* 0x000fe2000bf04270 */
[----:B------:R-:W-:Y:S01]  /*e470*/  ISETP.GE.AND P6, PT, R41, R22, PT ;  /* 0x000000162900720c */ /* 0x000fe20003fc6270 */
[----:B------:R-:W-:Y:S01]  /*e480*/  UIADD3 UR28, UP2, UR28, -0x400, URZ ;  /* 0xfffffc001c1c7890 */ /* 0x000fe2000ff5e03f */
[C---:B------:R-:W-:Y:S01]  /*e490*/  LEA R2, P0, R8.reuse, R2, 0x1 ;  /* 0x0000000208027211 */ /* 0x040fe200078008ff */
[----:B------:R-:W-:Y:S01]  /*e4a0*/  UIADD3 UR34, UP3, UR34, -0x400, URZ ;  /* 0xfffffc0022227890 */ /* 0x000fe2000ff7e03f */
[----:B------:R-:W-:Y:S01]  /*e4b0*/  MOV R9, UR8 ;  /* 0x0000000800097c02 */ /* 0x000fe20008000f00 */
        /* <DEDUP_REMOVED lines=34> */
.L_x_8229:
        /* <DEDUP_REMOVED lines=8> */
[----:B---3--:R-:W-:-:S03]  /*e760*/  @P1 FADD R3, R3, R0 ;  /* 0x0000000003031221 */ /* 0x008fc60000000000 */
[----:B------:R-:W3:Y:S01]  /*e770*/  S2R R0, SR_TID.X ;  /* 0x0000000000007919 */ /* 0x000ee20000002100 */
[----:B----4-:R-:W-:-:S03]  /*e780*/  ISETP.NE.AND P2, PT, R6, RZ, PT ;  /* 0x000000ff0600720c */ /* 0x010fc60003f45270 */
[----:B0-----:R-:W0:Y:S02]  /*e790*/  SHFL.DOWN P1, R2, R3, 0x2, 0x1f ;  /* 0x08401f0003027f89 */ /* 0x001e240000020000 */
        /* <DEDUP_REMOVED lines=14> */
.L_x_8289:
[----:B0-----:R-:W-:Y:S05]  /*e880*/  BSYNC B0 ;  /* 0x0000000000007941 */ /* 0x001fea0003800000 */
.L_x_8288:
        /* <DEDUP_REMOVED lines=25> */
.L_x_8291:
[----:B------:R-:W3:Y:S02]  /*ea20*/  S2R R13, SR_TID.X ;  /* 0x00000000000d7919 */ /* 0x000ee40000002100 */
.L_x_8292:
[----:B0-----:R-:W-:Y:S05]  /*ea30*/  BSYNC B0 ;  /* 0x0000000000007941 */ /* 0x001fea0003800000 */
.L_x_8290:
        /* <DEDUP_REMOVED lines=28> */
.L_x_8294:
        /* <DEDUP_REMOVED lines=74> */
.L_x_8293:
[----:B------:R-:W-:Y:S05]  /*f0a0*/  EXIT ;  /* 0x000000000000794d */ /* 0x000fea0003800000 */
.L_x_8295:
        /* <DEDUP_REMOVED lines=13> */
.L_x_14691:


//--------------------- .text._Z25selective_scan_bwd_kernelI32Selective_Scan_bwd_kernel_traitsILi32ELi16ELb0ELb0ELb1ELb0ELb0EN3c104HalfENS1_7complexIfEEEEv12SSMParamsBwd --------------------------
	.section	.text._Z25selective_scan_bwd_kernelI32Selective_Scan_bwd_kernel_traitsILi32ELi16ELb0ELb0ELb1ELb0ELb0EN3c104HalfENS1_7complexIfEEEEv12SSMParamsBwd,"ax",@progbits
	.sectioninfo	@"SHI_REGISTERS=255"
	.align	128
        .global         _Z25selective_scan_bwd_kernelI32Selective_Scan_bwd_kernel_traitsILi32ELi16ELb0ELb0ELb1ELb0ELb0EN3c104HalfENS1_7complexIfEEEEv12SSMParamsBwd
        .type           _Z25selective_scan_bwd_kernelI32Selective_Scan_bwd_kernel_traitsILi32ELi16ELb0ELb0ELb1ELb0ELb0EN3c104HalfENS1_7complexIfEEEEv12SSMParamsBwd,@function
        .size           _Z25selective_scan_bwd_kernelI32Selective_Scan_bwd_kernel_traitsILi32ELi16ELb0ELb0ELb1ELb0ELb0EN3c104HalfENS1_7complexIfEEEEv12SSMParamsBwd,(.L_x_14692 - _Z25selective_scan_bwd_kernelI32Selective_Scan_bwd_kernel_traitsILi32ELi16ELb0ELb0ELb1ELb0ELb0EN3c104HalfENS1_7complexIfEEEEv12SSMParamsBwd)
        .other          _Z25selective_scan_bwd_kernelI32Selective_Scan_bwd_kernel_traitsILi32ELi16ELb0ELb0ELb1ELb0ELb0EN3c104HalfENS1_7complexIfEEEEv12SSMParamsBwd,@"STO_CUDA_ENTRY STV_DEFAULT"
_Z25selective_scan_bwd_kernelI32Selective_Scan_bwd_kernel_traitsILi32ELi16ELb0ELb0ELb1ELb0ELb0EN3c104HalfENS1_7complexIfEEEEv12SSMParamsBwd:
.text._Z25selective_scan_bwd_kernelI32Selective_Scan_bwd_kernel_traitsILi32ELi16ELb0ELb0ELb1ELb0ELb0EN3c104HalfENS1_7complexIfEEEEv12SSMParamsBwd:
        /* <DEDUP_REMOVED lines=69> */
[----:B------:R-:W-:Y:S02]  /*0450*/  UMOV UR32, URZ ;  /* 0x0000003f00207c82 */ /* 0x000fe40008000000 */
[----:B------:R-:W-:-:S02]  /*0460*/  UIMAD UR26, UR10, UR25, UR22 ;  /* 0x000000190a1a72a4 */ /* 0x000fc4000f8e0216 */
[----:B------:R-:W-:Y:S02]  /*0470*/  @UP1 ULEA UR32, UP3, UR10, UR30, 0x2 ;  /* 0x0000001e0a201291 */ /* 0x000fe4000f86103f */
[----:B------:R-:W-:Y:S01]  /*0480*/  UMOV UR33, URZ ;  /* 0x0000003f00217c82 */ /* 0x000fe20008000000 */
[----:B0-----:R-:W0:Y:S01]  /*0490*/  R2UR UR5, R2 ;  /* 0x00000000020573c2 */ /* 0x001e2200000e0000 */
[----:B------:R-:W-:Y:S02]  /*04a0*/  @UP1 ULEA.HI.X UR33, UR10, UR31, UR11, 0x2, UP3 ;  /* 0x0000001f0a211291 */ /* 0x000fe400098f140b */
[----:B------:R-:W-:Y:S02]  /*04b0*/  UMOV UR34, URZ ;  /* 0x0000003f00227c82 */ /* 0x000fe40008000000 */
[----:B------:R-:W-:Y:S02]  /*04c0*/  @UP2 ULEA UR34, UP1, UR10, UR36, 0x2 ;  /* 0x000000240a222291 */ /* 0x000fe4000f82103f */
[----:B------:R-:W-:-:S02]  /*04d0*/  UMOV UR35, URZ ;  /* 0x0000003f00237c82 */ /* 0x000fc40008000000 */
[----:B------:R-:W-:Y:S02]  /*04e0*/  @UP2 ULEA.HI.X UR35, UR10, UR37, UR11, 0x2, UP1 ;  /* 0x000000250a232291 */ /* 0x000fe400088f140b */
[----:B------:R-:W-:Y:S02]  /*04f0*/  ULDC UR25, c[0x0][0x174] ;  /* 0x00005d0000197ab9 */ /* 0x000fe40000000800 */
[----:B------:R-:W-:Y:S02]  /*0500*/  ULDC.64 UR36, c[0x0][0x280] ;  /* 0x0000a00000247ab9 */ /* 0x000fe40000000a00 */
[----:B------:R-:W-:Y:S02]  /*0510*/  UIMAD.WIDE.U32 UR14, UR10, UR24, UR14 ;  /* 0x000000180a0e72a5 */ /* 0x000fe4000f8e000e */
[----:B------:R-:W-:Y:S02]  /*0520*/  ULDC UR31, c[0x0][0x178] ;  /* 0x00005e00001f7ab9 */ /* 0x000fe40000000800 */
[----:B------:R-:W-:-:S02]  /*0530*/  UIADD3 UR7, UR7, UR19, URZ ;  /* 0x0000001307077290 */ /* 0x000fc4000fffe03f */
        /* <DEDUP_REMOVED lines=69> */
[----:B------:R3:W-:Y:S01]  /*0990*/  STL [R1+0xc], RZ ;  /* 0x00000cff01007387 */ /* 0x0007e20000100800 */
[----:B------:R-:W-:Y:S02]  /*09a0*/  UMOV UR19, UR8 ;  /* 0x0000000800137c82 */ /* 0x000fe40008000000 */
[----:B------:R-:W-:Y:S01]  /*09b0*/  UMOV UR6, URZ ;  /* 0x0000003f00067c82 */ /* 0x000fe20008000000 */
[----:B------:R-:W4:Y:S04]  /*09c0*/  S2R R0, SR_TID.X ;  /* 0x0000000000007919 */ /* 0x000f280000002100 */
[----:B------:R-:W1:Y:S04]  /*09d0*/  S2R R2, SR_LANEID ;  /* 0x0000000000027919 */ /* 0x000e680000000000 */
[----:B------:R3:W-:Y:S02]  /*09e0*/  STL [R1+0x10], RZ ;  /* 0x000010ff01007387 */ /* 0x0007e40000100800 */
.L_x_8381:
[----:B------:R-:W-:Y:S01]  /*09f0*/  ULDC UR24, c[0x0][0x174] ;  /* 0x00005d0000187ab9 */ /* 0x000fe20000000800 */
[----:B-1--4-:R-:W-:Y:S01]  /*0a00*/  SHF.L.U32 R3, R0, 0x4, RZ ;  /* 0x0000000400037819 */ /* 0x012fe200000006ff */
[----:B------:R-:W-:Y:S01]  /*0a10*/  UIADD3 UR24, -UR6, UR24, URZ ;  /* 0x0000001806187290 */ /* 0x000fe2000fffe13f */
[----:B------:R-:W-:Y:S01]  /*0a20*/  BAR.SYNC.DEFER_BLOCKING 0x0 ;  /* 0x0000000000007b1d */ /* 0x000fe20000010000 */
[----:B------:R-:W-:-:S02]  /*0a30*/  MOV R4, UR16 ;  /* 0x0000001000047c02 */ /* 0x000fc40008000f00 */
[----:B------:R-:W-:Y:S01]  /*0a40*/  ULEA UR25, UR24, 0xfffffe00, 0x9 ;  /* 0xfffffe0018197891 */ /* 0x000fe2000f8e483f */
[----:B------:R-:W-:Y:S02]  /*0a50*/  LOP3.LUT R3, R3, 0xfffffe00, RZ, 0xc0, !PT ;  /* 0xfffffe0003037812 */ /* 0x000fe400078ec0ff */
[----:B------:R-:W-:Y:S01]  /*0a60*/  ULDC UR26, c[0x0][0x168] ;  /* 0x00005a00001a7ab9 */ /* 0x000fe20000000800 */
[----:B------:R-:W-:Y:S01]  /*0a70*/  MOV R5, UR17 ;  /* 0x0000001100057c02 */ /* 0x000fe20008000f00 */
[----:B------:R-:W-:Y:S01]  /*0a80*/  UIADD3 UR26, -UR25, UR26, URZ ;  /* 0x0000001a191a7290 */ /* 0x000fe2000fffe13f */
[----:B------:R-:W-:Y:S02]  /*0a90*/  LOP3.LUT R72, R3, 0x1f, R0, 0xf8, !PT ;  /* 0x0000001f03487812 */ /* 0x000fe400078ef800 */
[----:B------:R-:W-:Y:S02]  /*0aa0*/  PRMT R6, RZ, 0x7610, R6 ;  /* 0x00007610ff067816 */ /* 0x000fe40000000006 */
[C---:B------:R-:W-:Y:S01]  /*0ab0*/  LOP3.LUT R56, R72.reuse, 0x20, RZ, 0xfc, !PT ;  /* 0x0000002048387812 */ /* 0x040fe200078efcff */
[C---:B------:R-:W-:Y:S01]  /*0ac0*/  IMAD.WIDE R4, R72.reuse, 0x2, R4 ;  /* 0x0000000248047825 */ /* 0x040fe200078e0204 */
[----:B------:R-:W-:-:S02]  /*0ad0*/  ISETP.GE.AND P0, PT, R72, UR26, PT ;  /* 0x0000001a48007c0c */ /* 0x000fc4000bf06270 */
[C---:B------:R-:W-:Y:S02]  /*0ae0*/  LOP3.LUT R57, R72.reuse, 0x40, RZ, 0xfc, !PT ;  /* 0x0000004048397812 */ /* 0x040fe400078efcff */
[C---:B------:R-:W-:Y:S02]  /*0af0*/  LOP3.LUT R58, R72.reuse, 0x60, RZ, 0xfc, !PT ;  /* 0x00000060483a7812 */ /* 0x040fe400078efcff */
[C---:B------:R-:W-:Y:S02]  /*0b00*/  LOP3.LUT R34, R72.reuse, 0x80, RZ, 0xfc, !PT ;  /* 0x0000008048227812 */ /* 0x040fe400078efcff */
[----:B------:R-:W-:-:S05]  /*0b10*/  LOP3.LUT R35, R72, 0xa0, RZ, 0xfc, !PT ;  /* 0x000000a048237812 */ /* 0x000fca00078efcff */
[----:B------:R1:W4:Y:S01]  /*0b20*/  @!P0 LDG.E.U16 R6, [R4.64] ;  /* 0x0000001c04068981 */ /* 0x000322000c1e1500 */
[----:B------:R-:W-:Y:S02]  /*0b30*/  ISETP.GE.AND P0, PT, R56, UR26, PT ;  /* 0x0000001a38007c0c */ /* 0x000fe4000bf06270 */
[----:B------:R-:W-:Y:S02]  /*0b40*/  ISETP.GE.AND P1, PT, R57, UR26, PT ;  /* 0x0000001a39007c0c */ /* 0x000fe4000bf26270 */
[----:B------:R-:W-:Y:S02]  /*0b50*/  ISETP.GE.AND P2, PT, R58, UR26, PT ;  /* 0x0000001a3a007c0c */ /* 0x000fe4000bf46270 */
[----:B------:R-:W-:Y:S02]  /*0b60*/  ISETP.GE.AND P3, PT, R34, UR26, PT ;  /* 0x0000001a22007c0c */ /* 0x000fe4000bf66270 */
[----:B------:R-:W-:Y:S02]  /*0b70*/  PRMT R9, RZ, 0x7610, R9 ;  /* 0x00007610ff097816 */ /* 0x000fe40000000009 */
[----:B------:R-:W-:-:S02]  /*0b80*/  ISETP.GE.AND P4, PT, R35, UR26, PT ;  /* 0x0000001a23007c0c */ /* 0x000fc4000bf86270 */
[----:B------:R-:W-:Y:S02]  /*0b90*/  LOP3.LUT R59, R72, 0xc0, RZ, 0xfc, !PT ;  /* 0x000000c0483b7812 */ /* 0x000fe400078efcff */
[----:B------:R-:W-:Y:S01]  /*0ba0*/  PRMT R10, RZ, 0x7610, R10 ;  /* 0x00007610ff0a7816 */ /* 0x000fe2000000000a */
[----:B------:R1:W5:Y:S01]  /*0bb0*/  @!P0 LDG.E.U16 R9, [R4.64+0x40] ;  /* 0x0000401c04098981 */ /* 0x000362000c1e1500 */
[----:B------:R-:W-:Y:S02]  /*0bc0*/  PRMT R11, RZ, 0x7610, R11 ;  /* 0x00007610ff0b7816 */ /* 0x000fe4000000000b */
[----:B------:R-:W-:Y:S02]  /*0bd0*/  PRMT R12, RZ, 0x7610, R12 ;  /* 0x00007610ff0c7816 */ /* 0x000fe4000000000c */
[----:B------:R-:W-:Y:S01]  /*0be0*/  ISETP.GE.AND P0, PT, R59, UR26, PT ;  /* 0x0000001a3b007c0c */ /* 0x000fe2000bf06270 */
[----:B---3--:R1:W3:Y:S01]  /*0bf0*/  @!P1 LDG.E.U16 R10, [R4.64+0x80] ;  /* 0x0000801c040a9981 */ /* 0x0082e2000c1e1500 */
[----:B------:R-:W-:-:S02]  /*0c00*/  PRMT R13, RZ, 0x7610, R13 ;  /* 0x00007610ff0d7816 */ /* 0x000fc4000000000d */
[C---:B------:R-:W-:Y:S01]  /*0c10*/  LOP3.LUT R60, R72.reuse, 0xe0, RZ, 0xfc, !PT ;  /* 0x000000e0483c7812 */ /* 0x040fe200078efcff */
[----:B--2---:R1:W2:Y:S01]  /*0c20*/  @!P2 LDG.E.U16 R11, [R4.64+0xc0] ;  /* 0x0000c01c040ba981 */ /* 0x0042a2000c1e1500 */
        /* <DEDUP_REMOVED lines=10> */
[----:B------:R-:W-:Y:S02]  /*0cd0*/  LOP3.LUT R62, R72, 0x160, RZ, 0xfc, !PT ;  /* 0x00000160483e7812 */ /* 0x000fe400078efcff */
[----:B------:R-:W-:Y:S01]  /*0ce0*/  PRMT R15, RZ, 0x7610, R15 ;  /* 0x00007610ff0f7816 */ /* 0x000fe2000000000f */
[----:B------:R1:W2:Y:S01]  /*0cf0*/  @!P0 LDG.E.U16 R14, [R4.64+0x180] ;  /* 0x0001801c040e8981 */ /* 0x0002a2000c1e1500 */
[----:B------:R-:W-:-:S02]  /*0d00*/  PRMT R16, RZ, 0x7610, R16 ;  /* 0x00007610ff107816 */ /* 0x000fc40000000010 */
[----:B------:R-:W-:Y:S02]  /*0d10*/  PRMT R17, RZ, 0x7610, R17 ;  /* 0x00007610ff117816 */ /* 0x000fe40000000011 */
[----:B------:R-:W-:Y:S01]  /*0d20*/  ISETP.GE.AND P0, PT, R62, UR26, PT ;  /* 0x0000001a3e007c0c */ /* 0x000fe2000bf06270 */
[----:B------:R1:W2:Y:S01]  /*0d30*/  @!P1 LDG.E.U16 R15, [R4.64+0x1c0] ;  /* 0x0001c01c040f9981 */ /* 0x0002a2000c1e1500 */
[----:B------:R-:W-:Y:S02]  /*0d40*/  PRMT R18, RZ, 0x7610, R18 ;  /* 0x00007610ff127816 */ /* 0x000fe40000000012 */
[C---:B------:R-:W-:Y:S01]  /*0d50*/  LOP3.LUT R63, R72.reuse, 0x180, RZ, 0xfc, !PT ;  /* 0x00000180483f7812 */ /* 0x040fe200078efcff */
[----:B------:R1:W2:Y:S01]  /*0d60*/  @!P2 LDG.E.U16 R16, [R4.64+0x200] ;  /* 0x0002001c0410a981 */ /* 0x0002a2000c1e1500 */
[C---:B------:R-:W-:Y:S02]  /*0d70*/  LOP3.LUT R68, R72.reuse, 0x1a0, RZ, 0xfc, !PT ;  /* 0x000001a048447812 */ /* 0x040fe400078efcff */
[C---:B------:R-:W-:Y:S01]  /*0d80*/  LOP3.LUT R38, R72.reuse, 0x1c0, RZ, 0xfc, !PT ;  /* 0x000001c048267812 */ /* 0x040fe200078efcff */
[----:B------:R1:W2:Y:S01]  /*0d90*/  @!P3 LDG.E.U16 R17, [R4.64+0x240] ;  /* 0x0002401c0411b981 */ /* 0x0002a2000c1e1500 */
[----:B------:R-:W-:-:S02]  /*0da0*/  LOP3.LUT R39, R72, 0x1e0, RZ, 0xfc, !PT ;  /* 0x000001e048277812 */ /* 0x000fc400078efcff */
[----:B------:R-:W-:Y:S01]  /*0db0*/  ISETP.GE.AND P1, PT, R63, UR26, PT ;  /* 0x0000001a3f007c0c */ /* 0x000fe2000bf26270 */
[----:B------:R1:W2:Y:S01]  /*0dc0*/  @!P4 LDG.E.U16 R18, [R4.64+0x280] ;  /* 0x0002801c0412c981 */ /* 0x0002a2000c1e1500 */
[----:B------:R-:W-:Y:S02]  /*0dd0*/  ISETP.GE.AND P2, PT, R68, UR26, PT ;  /* 0x0000001a44007c0c */ /* 0x000fe4000bf46270 */
[----:B------:R-:W-:Y:S02]  /*0de0*/  ISETP.GE.AND P3, PT, R38, UR26, PT ;  /* 0x0000001a26007c0c */ /* 0x000fe4000bf66270 */
[----:B------:R-:W-:Y:S02]  /*0df0*/  PRMT R19, RZ, 0x7610, R19 ;  /* 0x00007610ff137816 */ /* 0x000fe40000000013 */
[----:B------:R-:W-:Y:S02]  /*0e00*/  ISETP.GE.AND P4, PT, R39, UR26, PT ;  /* 0x0000001a27007c0c */ /* 0x000fe4000bf86270 */
[----:B------:R-:W-:-:S02]  /*0e10*/  PRMT R22, RZ, 0x7610, R22 ;  /* 0x00007610ff167816 */ /* 0x000fc40000000016 */
[----:B------:R-:W-:Y:S01]  /*0e20*/  PRMT R23, RZ, 0x7610, R23 ;  /* 0x00007610ff177816 */ /* 0x000fe20000000017 */
[----:B------:R1:W2:Y:S01]  /*0e30*/  @!P0 LDG.E.U16 R19, [R4.64+0x2c0] ;  /* 0x0002c01c04138981 */ /* 0x0002a2000c1e1500 */
[----:B------:R-:W-:Y:S02]  /*0e40*/  PRMT R24, RZ, 0x7610, R24 ;  /* 0x00007610ff187816 */ /* 0x000fe40000000018 */
[----:B------:R-:W-:Y:S01]  /*0e50*/  PRMT R25, RZ, 0x7610, R25 ;  /* 0x00007610ff197816 */ /* 0x000fe20000000019 */
        /* <DEDUP_REMOVED lines=9> */
[----:B------:R-:W-:Y:S02]  /*0ef0*/  IADD3 R29, R2, 0x80, RZ ;  /* 0x00000080021d7810 */ /* 0x000fe40007ffe0ff */
[----:B------:R-:W-:-:S02]  /*0f00*/  SHF.L.U32 R3, R3, 0x1, RZ ;  /* 0x0000000103037819 */ /* 0x000fc400000006ff */
[-C--:B------:R-:W-:Y:S02]  /*0f10*/  LEA.HI.SX32 R7, R7, R2.reuse, 0x1b ;  /* 0x0000000207077211 */ /* 0x080fe400078fdaff */
[-C--:B------:R-:W-:Y:S02]  /*0f20*/  LEA.HI.SX32 R27, R27, R2.reuse, 0x1b ;  /* 0x000000021b1b7211 */ /* 0x080fe400078fdaff */
[----:B-1----:R-:W-:Y:S02]  /*0f30*/  SHF.L.U32 R5, R21, 0x1, RZ ;  /* 0x0000000115057819 */ /* 0x002fe400000006ff */
[----:B------:R-:W-:Y:S02]  /*0f40*/  LEA.HI.SX32 R29, R29, R2, 0x1b ;  /* 0x000000021d1d7211 */ /* 0x000fe400078fdaff */
[C---:B------:R-:W-:Y:S02]  /*0f50*/  IADD3 R21, R2.reuse, 0xc0, RZ ;  /* 0x000000c002157810 */ /* 0x040fe40007ffe0ff */
[----:B------:R-:W-:-:S02]  /*0f60*/  IADD3 R31, R2, 0xa0, RZ ;  /* 0x000000a0021f7810 */ /* 0x000fc40007ffe0ff */
[----:B------:R-:W-:Y:S02]  /*0f70*/  SHF.L.U32 R4, R7, 0x1, RZ ;  /* 0x0000000107047819 */ /* 0x000fe400000006ff */
[----:B------:R-:W-:Y:S02]  /*0f80*/  SHF.L.U32 R7, R29, 0x1, RZ ;  /* 0x000000011d077819 */ /* 0x000fe400000006ff */
[-C--:B------:R-:W-:Y:S02]  /*0f90*/  LEA.HI.SX32 R21, R21, R2.reuse, 0x1b ;  /* 0x0000000215157211 */ /* 0x080fe400078fdaff */
[----:B------:R-:W-:Y:S02]  /*0fa0*/  LEA.HI.SX32 R8, R31, R2, 0x1b ;  /* 0x000000021f087211 */ /* 0x000fe400078fdaff */
[C---:B------:R-:W-:Y:S02]  /*0fb0*/  IADD3 R29, R2.reuse, 0x100, RZ ;  /* 0x00000100021d7810 */ /* 0x040fe40007ffe0ff */
[----:B------:R-:W-:-:S02]  /*0fc0*/  IADD3 R31, R2, 0x120, RZ ;  /* 0x00000120021f7810 */ /* 0x000fc40007ffe0ff */
[----:B------:R-:W-:Y:S02]  /*0fd0*/  IADD3 R33, R2, 0x140, RZ ;  /* 0x0000014002217810 */ /* 0x000fe40007ffe0ff */
[----:B------:R-:W-:Y:S02]  /*0fe0*/  SHF.L.U32 R8, R8, 0x1, RZ ;  /* 0x0000000108087819 */ /* 0x000fe400000006ff */
[-C--:B------:R-:W-:Y:S02]  /*0ff0*/  LEA.HI.SX32 R29, R29, R2.reuse, 0x1b ;  /* 0x000000021d1d7211 */ /* 0x080fe400078fdaff */
[-C--:B------:R-:W-:Y:S02]  /*1000*/  LEA.HI.SX32 R31, R31, R2.reuse, 0x1b ;  /* 0x000000021f1f7211 */ /* 0x080fe400078fdaff */
[----:B------:R-:W-:Y:S02]  /*1010*/  LEA.HI.SX32 R33, R33, R2, 0x1b ;  /* 0x0000000221217211 */ /* 0x000fe400078fdaff */
[----:B------:R-:W-:-:S02]  /*1020*/  SHF.L.U32 R26, R2, 0x4, RZ ;  /* 0x00000004021a7819 */ /* 0x000fc400000006ff */
[----:B------:R-:W-:Y:S02]  /*1030*/  MOV R20, UR18 ;  /* 0x0000001200147c02 */ /* 0x000fe40008000f00 */
[----:B------:R-:W-:Y:S02]  /*1040*/  ISETP.GE.AND P2, PT, R72, UR26, PT ;  /* 0x0000001a48007c0c */ /* 0x000fe4000bf46270 */
[----:B------:R-:W-:Y:S02]  /*1050*/  ISETP.GE.AND P1, PT, R56, UR26, PT ;  /* 0x0000001a38007c0c */ /* 0x000fe4000bf26270 */
[----:B------:R-:W-:Y:S02]  /*1060*/  PRMT R40, RZ, 0x7610, R40 ;  /* 0x00007610ff287816 */ /* 0x000fe40000000028 */
[----:B------:R-:W-:Y:S02]  /*1070*/  PRMT R41, RZ, 0x7610, R41 ;  /* 0x00007610ff297816 */ /* 0x000fe40000000029 */
        /* <DEDUP_REMOVED lines=19> */
[----:B----4-:R1:W-:Y:S02]  /*11b0*/  STS.U16 [R3], R6 ;  /* 0x0000000603007388 */ /* 0x0103e40000000400 */
[----:B-1----:R-:W-:-:S02]  /*11c0*/  SHF.L.U32 R6, R27, 0x1, RZ ;  /* 0x000000011b067819 */ /* 0x002fc400000006ff */
[C---:B------:R-:W-:Y:S01]  /*11d0*/  IADD3 R27, R2.reuse, 0xe0, RZ ;  /* 0x000000e0021b7810 */ /* 0x040fe20007ffe0ff */
[----:B-----5:R1:W-:Y:S03]  /*11e0*/  STS.U16 [R4+0x40], R9 ;  /* 0x0000400904007388 */ /* 0x0203e60000000400 */
[----:B------:R-:W-:Y:S01]  /*11f0*/  LEA.HI.SX32 R27, R27, R2, 0x1b ;  /* 0x000000021b1b7211 */ /* 0x000fe200078fdaff */
[----:B---3--:R3:W-:Y:S01]  /*1200*/  STS.U16 [R5+0x80], R10 ;  /* 0x0000800a05007388 */ /* 0x0087e20000000400 */
[----:B-1----:R-:W-:Y:S02]  /*1210*/  SHF.L.U32 R9, R21, 0x1, RZ ;  /* 0x0000000115097819 */ /* 0x002fe400000006ff */
[----:B------:R-:W-:Y:S01]  /*1220*/  IADD3 R21, R2, 0x160, RZ ;  /* 0x0000016002157810 */ /* 0x000fe20007ffe0ff */
[----:B--2---:R1:W-:Y:S01]  /*1230*/  STS.U16 [R6+0xc0], R11 ;  /* 0x0000c00b06007388 */ /* 0x0043e20000000400 */
[----:B---3--:R-:W-:-:S03]  /*1240*/  SHF.L.U32 R10, R27, 0x1, RZ ;  /* 0x000000011b0a7819 */ /* 0x008fc600000006ff */
[----:B------:R2:W-:Y:S01]  /*1250*/  STS.U16 [R7+0x100], R12 ;  /* 0x0001000c07007388 */ /* 0x0005e20000000400 */
[----:B------:R-:W-:Y:S02]  /*1260*/  LEA.HI.SX32 R21, R21, R2, 0x1b ;  /* 0x0000000215157211 */ /* 0x000fe400078fdaff */
[C---:B------:R-:W-:Y:S01]  /*1270*/  IADD3 R27, R2.reuse, 0x180, RZ ;  /* 0x00000180021b7810 */ /* 0x040fe20007ffe0ff */
[----:B------:R3:W-:Y:S01]  /*1280*/  STS.U16 [R8+0x140], R13 ;  /* 0x0001400d08007388 */ /* 0x0007e20000000400 */
[----:B-1----:R-:W-:Y:S02]  /*1290*/  SHF.L.U32 R11, R29, 0x1, RZ ;  /* 0x000000011d0b7819 */ /* 0x002fe400000006ff */
[C---:B------:R-:W-:Y:S02]  /*12a0*/  IADD3 R29, R2.reuse, 0x1a0, RZ ;  /* 0x000001a0021d7810 */ /* 0x040fe40007ffe0ff */
[----:B--2---:R-:W-:Y:S02]  /*12b0*/  SHF.L.U32 R12, R31, 0x1, RZ ;  /* 0x000000011f0c7819 */ /* 0x004fe400000006ff */
[----:B------:R-:W-:Y:S01]  /*12c0*/  IADD3 R31, R2, 0x1c0, RZ ;  /* 0x000001c0021f7810 */ /* 0x000fe20007ffe0ff */
[----:B------:R1:W-:Y:S01]  /*12d0*/  STS.U16 [R9+0x180], R14 ;  /* 0x0001800e09007388 */ /* 0x0003e20000000400 */
[----:B---3--:R-:W-:-:S02]  /*12e0*/  SHF.L.U32 R13, R33, 0x1, RZ ;  /* 0x00000001210d7819 */ /* 0x008fc400000006ff */
[----:B------:R-:W-:Y:S02]  /*12f0*/  IADD3 R33, R2, 0x1e0, RZ ;  /* 0x000001e002217810 */ /* 0x000fe40007ffe0ff */
[-C--:B------:R-:W-:Y:S01]  /*1300*/  LEA.HI.SX32 R27, R27, R2.reuse, 0x1b ;  /* 0x000000021b1b7211 */ /* 0x080fe200078fdaff */
[----:B------:R2:W-:Y:S01]  /*1310*/  STS.U16 [R10+0x1c0], R15 ;  /* 0x0001c00f0a007388 */ /* 0x0005e20000000400 */
[-C--:B------:R-:W-:Y:S02]  /*1320*/  LEA.HI.SX32 R29, R29, R2.reuse, 0x1b ;  /* 0x000000021d1d7211 */ /* 0x080fe400078fdaff */
[----:B-1----:R-:W-:Y:S01]  /*1330*/  SHF.L.U32 R14, R21, 0x1, RZ ;  /* 0x00000001150e7819 */ /* 0x002fe200000006ff */
[----:B------:R1:W-:Y:S01]  /*1340*/  STS.U16 [R11+0x200], R16 ;  /* 0x000200100b007388 */ /* 0x0003e20000000400 */
[----:B------:R-:W-:-:S03]  /*1350*/  LEA.HI.SX32 R31, R31, R2, 0x1b ;  /* 0x000000021f1f7211 */ /* 0x000fc600078fdaff */
[----:B------:R3:W-:Y:S01]  /*1360*/  STS.U16 [R12+0x240], R17 ;  /* 0x000240110c007388 */ /* 0x0007e20000000400 */
[----:B--2---:R-:W-:-:S03]  /*1370*/  SHF.L.U32 R15, R27, 0x1, RZ ;  /* 0x000000011b0f7819 */ /* 0x004fc600000006ff */
[----:B------:R2:W-:Y:S01]  /*1380*/  STS.U16 [R13+0x280], R18 ;  /* 0x000280120d007388 */ /* 0x0005e20000000400 */
[----:B-1----:R-:W-:Y:S02]  /*1390*/  SHF.L.U32 R16, R29, 0x1, RZ ;  /* 0x000000011d107819 */ /* 0x002fe400000006ff */
[----:B------:R-:W-:Y:S02]  /*13a0*/  MOV R21, UR19 ;  /* 0x0000001300157c02 */ /* 0x000fe40008000f00 */
[----:B---3--:R-:W-:Y:S02]  /*13b0*/  SHF.L.U32 R17, R31, 0x1, RZ ;  /* 0x000000011f117819 */ /* 0x008fe400000006ff */
[----:B--2---:R-:W-:Y:S01]  /*13c0*/  LEA.HI.SX32 R18, R33, R2, 0x1b ;  /* 0x0000000221127211 */ /* 0x004fe200078fdaff */
[----:B------:R1:W-:Y:S03]  /*13d0*/  STS.U16 [R14+0x2c0], R19 ;  /* 0x0002c0130e007388 */ /* 0x0003e60000000400 */
[----:B------:R-:W-:Y:S01]  /*13e0*/  SHF.L.U32 R18, R18, 0x1, RZ ;  /* 0x0000000112127819 */ /* 0x000fe200000006ff */
[----:B------:R-:W-:Y:S01]  /*13f0*/  STS.U16 [R15+0x300], R22 ;  /* 0x000300160f007388 */ /* 0x000fe20000000400 */
[----:B-1----:R-:W-:-:S03]  /*1400*/  LEA.HI.SX32 R19, R26, R26, 0x1b ;  /* 0x0000001a1a137211 */ /* 0x002fc600078fdaff */
[----:B------:R-:W-:Y:S01]  /*1410*/  STS.U16 [R16+0x340], R23 ;  /* 0x0003401710007388 */ /* 0x000fe20000000400 */
[----:B------:R-:W-:-:S03]  /*1420*/  SHF.L.U32 R19, R19, 0x1, RZ ;  /* 0x0000000113137819 */ /* 0x000fc600000006ff */
[----:B------:R-:W-:Y:S01]  /*1430*/  STS.U16 [R17+0x380], R24 ;  /* 0x0003801811007388 */ /* 0x000fe20000000400 */
[----:B------:R-:W-:-:S03]  /*1440*/  IMAD.WIDE R32, R72, 0x2, R20 ;  /* 0x0000000248207825 */ /* 0x000fc600078e0214 */
[----:B------:R-:W-:Y:S01]  /*1450*/  STS.U16 [R18+0x3c0], R25 ;  /* 0x0003c01912007388 */ /* 0x000fe20000000400 */
[----:B------:R-:W-:-:S06]  /*1460*/  NOP ;  /* 0x0000000000007918 */ /* 0x000fcc0000000000 */
[----:B------:R-:W1:Y:S04]  /*1470*/  LDS.U16 R71, [R19] ;  /* 0x0000000013477984 */ /* 0x000e680000000400 */
[----:B------:R-:W2:Y:S04]  /*1480*/  LDS.U16 R70, [R19+0x2] ;  /* 0x0000020013467984 */ /* 0x000ea80000000400 */
        /* <DEDUP_REMOVED lines=13> */
[----:B------:R-:W5:Y:S04]  /*1560*/  LDS.U16 R31, [R19+0x1e] ;  /* 0x00001e00131f7984 */ /* 0x000f680000000400 */
[----:B------:R-:W-:Y:S06]  /*1570*/  BAR.SYNC.DEFER_BLOCKING 0x0 ;  /* 0x0000000000007b1d */ /* 0x000fec0000010000 */
[----:B------:R0:W4:Y:S01]  /*1580*/  @!P2 LDG.E.U16 R40, [R32.64] ;  /* 0x0000001c2028a981 */ /* 0x000122000c1e1500 */
        /* <DEDUP_REMOVED lines=28> */
[----:B------:R-:W-:-:S05]  /*1750*/  MOV R33, UR21 ;  /* 0x0000001500217c02 */ /* 0x000fca0008000f00 */
[----:B------:R-:W-:Y:S01]  /*1760*/  IMAD.WIDE R32, R72, 0x2, R32 ;  /* 0x0000000248207825 */ /* 0x000fe200078e0220 */
[----:B------:R-:W-:Y:S02]  /*1770*/  ISETP.GE.AND P0, PT, R58, UR26, PT ;  /* 0x0000001a3a007c0c */ /* 0x000fe4000bf06270 */
[----:B------:R-:W-:Y:S02]  /*1780*/  ISETP.GE.AND P6, PT, R35, UR26, PT ;  /* 0x0000001a23007c0c */ /* 0x000fe4000bfc6270 */
[----:B------:R-:W-:Y:S02]  /*1790*/  PRMT R35, RZ, 0x7610, R35 ;  /* 0x00007610ff237816 */ /* 0x000fe40000000023 */
[----:B------:R-:W-:Y:S02]  /*17a0*/  ISETP.GE.AND P5, PT, R59, UR26, PT ;  /* 0x0000001a3b007c0c */ /* 0x000fe4000bfa6270 */
[----:B------:R-:W-:Y:S02]  /*17b0*/  ISETP.GE.AND P3, PT, R60, UR26, PT ;  /* 0x0000001a3c007c0c */ /* 0x000fe4000bf66270 */
[----:B------:R-:W-:Y:S01]  /*17c0*/  PRMT R34, RZ, 0x7610, R34 ;  /* 0x00007610ff227816 */ /* 0x000fe20000000022 */
[----:B-1----:R-:W-:Y:S04]  /*17d0*/  STL [R1+0x8], R71 ;  /* 0x0000084701007387 */ /* 0x002fe80000100800 */
[----:B--2---:R-:W-:Y:S04]  /*17e0*/  STL [R1+0x4], R70 ;  /* 0x0000044601007387 */ /* 0x004fe80000100800 */
[----:B---3--:R-:W-:Y:S04]  /*17f0*/  STL [R1], R69 ;  /* 0x0000004501007387 */ /* 0x008fe80000100800 */
[----:B----4-:R0:W-:Y:S04]  /*1800*/  STS.U16 [R3], R40 ;  /* 0x0000002803007388 */ /* 0x0101e80000000400 */
[----:B-----5:R1:W-:Y:S04]  /*1810*/  STS.U16 [R4+0x40], R41 ;  /* 0x0000402904007388 */ /* 0x0203e80000000400 */
        /* <DEDUP_REMOVED lines=35> */
[----:B---3--:R-:W2:Y:S01]  /*1a50*/  LDL.LU R50, [R1+0x10] ;  /* 0x0000100001327983 */ /* 0x008ea20000300800 */
[----:B------:R-:W-:-:S03]  /*1a60*/  PRMT R42, RZ, 0x7610, R42 ;  /* 0x00007610ff2a7816 */ /* 0x000fc6000000002a */
[----:B------:R-:W3:Y:S01]  /*1a70*/  @!P4 LDG.E.U16 R40, [R32.64+0x80] ;  /* 0x0000801c2028c981 */ /* 0x000ee2000c1e1500 */
[----:B------:R-:W-:Y:S02]  /*1a80*/  ISETP.GE.AND P4, PT, R36, UR26, PT ;  /* 0x0000001a24007c0c */ /* 0x000fe4000bf86270 */
[----:B------:R-:W-:Y:S01]  /*1a90*/  PRMT R36, RZ, 0x7610, R36 ;  /* 0x00007610ff247816 */ /* 0x000fe20000000024 */
[----:B------:R-:W2:Y:S01]  /*1aa0*/  @!P2 LDG.E.U16 R35, [R32.64+0x40] ;  /* 0x0000401c2023a981 */ /* 0x000ea2000c1e1500 */
[----:B------:R-:W-:-:S03]  /*1ab0*/  ISETP.GE.AND P2, PT, R61, UR26, PT ;  /* 0x0000001a3d007c0c */ /* 0x000fc6000bf46270 */
[----:B------:R-:W2:Y:S04]  /*1ac0*/  @!P0 LDG.E.U16 R41, [R32.64+0xc0] ;  /* 0x0000c01c20298981 */ /* 0x000ea8000c1e1500 */
[----:B------:R-:W2:Y:S01]  /*1ad0*/  @!P1 LDG.E.U16 R36, [R32.64+0x100] ;  /* 0x0001001c20249981 */ /* 0x000ea2000c1e1500 */
[----:B------:R-:W-:Y:S02]  /*1ae0*/  ISETP.GE.AND P1, PT, R72, UR26, PT ;  /* 0x0000001a48007c0c */ /* 0x000fe4000bf26270 */
[----:B------:R-:W-:Y:S01]  /*1af0*/  ISETP.GE.AND P0, PT, R37, UR26, PT ;  /* 0x0000001a25007c0c */ /* 0x000fe2000bf06270 */
[----:B------:R-:W2:Y:S01]  /*1b00*/  @!P6 LDG.E.U16 R43, [R32.64+0x140] ;  /* 0x0001401c202be981 */ /* 0x000ea2000c1e1500 */
[----:B------:R-:W-:Y:S02]  /*1b10*/  PRMT R37, RZ, 0x7610, R37 ;  /* 0x00007610ff257816 */ /* 0x000fe40000000025 */
[----:B------:R-:W-:Y:S01]  /*1b20*/  PRMT R44, RZ, 0x7610, R44 ;  /* 0x00007610ff2c7816 */ /* 0x000fe2000000002c */
[----:B------:R-:W2:Y:S01]  /*1b30*/  @!P5 LDG.E.U16 R42, [R32.64+0x180] ;  /* 0x0001801c202ad981 */ /* 0x000ea2000c1e1500 */
[----:B------:R-:W-:-:S02]  /*1b40*/  ISETP.GE.AND P6, PT, R62, UR26, PT ;  /* 0x0000001a3e007c0c */ /* 0x000fc4000bfc6270 */
[----:B------:R-:W-:Y:S01]  /*1b50*/  ISETP.GE.AND P5, PT, R63, UR26, PT ;  /* 0x0000001a3f007c0c */ /* 0x000fe2000bfa6270 */
[----:B------:R-:W2:Y:S01]  /*1b60*/  @!P3 LDG.E.U16 R37, [R32.64+0x1c0] ;  /* 0x0001c01c2025b981 */ /* 0x000ea2000c1e1500 */
[----:B------:R-:W-:-:S03]  /*1b70*/  ISETP.GE.AND P3, PT, R68, UR26, PT ;  /* 0x0000001a44007c0c */ /* 0x000fc6000bf66270 */
[----:B------:R-:W2:Y:S01]  /*1b80*/  @!P2 LDG.E.U16 R44, [R32.64+0x200] ;  /* 0x0002001c202ca981 */ /* 0x000ea2000c1e1500 */
[----:B------:R-:W-:-:S03]  /*1b90*/  ISETP.GE.AND P2, PT, R38, UR26, PT ;  /* 0x0000001a26007c0c */ /* 0x000fc6000bf46270 */
[----:B------:R-:W2:Y:S01]  /*1ba0*/  @!P1 LDG.E.U16 R34, [R32.64] ;  /* 0x0000001c20229981 */ /* 0x000ea2000c1e1500 */
[----:B------:R-:W-:Y:S02]  /*1bb0*/  ISETP.GE.AND P1, PT, R39, UR26, PT ;  /* 0x0000001a27007c0c */ /* 0x000fe4000bf26270 */
[----:B------:R-:W-:Y:S02]  /*1bc0*/  PRMT R45, RZ, 0x7610, R45 ;  /* 0x00007610ff2d7816 */ /* 0x000fe4000000002d */
[----:B------:R-:W-:Y:S02]  /*1bd0*/  PRMT R38, RZ, 0x7610, R38 ;  /* 0x00007610ff267816 */ /* 0x000fe40000000026 */
[----:B------:R-:W-:Y:S02]  /*1be0*/  PRMT R39, RZ, 0x7610, R39 ;  /* 0x00007610ff277816 */ /* 0x000fe40000000027 */
[----:B------:R-:W-:Y:S01]  /*1bf0*/  PRMT R46, RZ, 0x7610, R46 ;  /* 0x00007610ff2e7816 */ /* 0x000fe2000000002e */
[----:B------:R-:W3:Y:S01]  /*1c00*/  @!P4 LDG.E.U16 R45, [R32.64+0x240] ;  /* 0x0002401c202dc981 */ /* 0x000ee2000c1e1500 */
[----:B------:R-:W-:-:S02]  /*1c10*/  PRMT R47, RZ, 0x7610, R47 ;  /* 0x00007610ff2f7816 */ /* 0x000fc4000000002f */
        /* <DEDUP_REMOVED lines=8> */
[----:B----4-:R-:W-:-:S02]  /*1ca0*/  HADD2.F32 R51, -RZ, R22.H0_H0 ;  /* 0x20000016ff337230 */ /* 0x010fc40000004100 */
[----:B-----5:R-:W-:Y:S01]  /*1cb0*/  HADD2.F32 R52, -RZ, R31.H0_H0 ;  /* 0x2000001fff347230 */ /* 0x020fe20000004100 */
[----:B------:R-:W-:Y:S01]  /*1cc0*/  CS2R R54, SRZ ;  /* 0x0000000000367805 */ /* 0x000fe2000001ff00 */
[----:B------:R-:W-:Y:S01]  /*1cd0*/  CS2R R56, SRZ ;  /* 0x0000000000387805 */ /* 0x000fe2000001ff00 */
[----:B------:R-:W-:Y:S01]  /*1ce0*/  CS2R R58, SRZ ;  /* 0x00000000003a7805 */ /* 0x000fe2000001ff00 */
[----:B------:R-:W-:Y:S01]  /*1cf0*/  CS2R R60, SRZ ;  /* 0x00000000003c7805 */ /* 0x000fe2000001ff00 */
[----:B------:R-:W-:Y:S01]  /*1d00*/  CS2R R62, SRZ ;  /* 0x00000000003e7805 */ /* 0x000fe2000001ff00 */
[----:B--2---:R-:W-:Y:S04]  /*1d10*/  STS.U16 [R3], R34 ;  /* 0x0000002203007388 */ /* 0x004fe80000000400 */
        /* <DEDUP_REMOVED lines=49> */
[----:B------:R-:W-:-:S03]  /*2030*/  HADD2.F32 R38, -RZ, R38.H0_H0 ;  /* 0x20000026ff267230 */ /* 0x000fc60000004100 */
[----:B------:R-:W-:Y:S01]  /*2040*/  FFMA.FTZ R49, R37, R48, R50 ;  /* 0x0000003025317223 */ /* 0x000fe20000010032 */
[----:B------:R-:W-:Y:S02]  /*2050*/  HADD2.F32 R50, -RZ, R23.H0_H0 ;  /* 0x20000017ff327230 */ /* 0x000fe40000004100 */
        /* <DEDUP_REMOVED lines=9> */
[----:B0-----:R-:W-:Y:S01]  /*20f0*/  HADD2.F32 R42, -RZ, R42.H0_H0 ;  /* 0x2000002aff2a7230 */ /* 0x001fe20000004100 */
[----:B------:R-:W-:Y:S01]  /*2100*/  FFMA.FTZ R49, R41, R50, R48 ;  /* 0x0000003229317223 */ /* 0x000fe20000010030 */
[----:B------:R-:W-:Y:S02]  /*2110*/  HADD2.F32 R50, -RZ, R27.H0_H0 ;  /* 0x2000001bff327230 */ /* 0x000fe40000004100 */
[----:B-1----:R-:W-:Y:S01]  /*2120*/  HADD2.F32 R43, -RZ, R43.H0_H0 ;  /* 0x2000002bff2b7230 */ /* 0x002fe20000004100 */
[----:B------:R-:W-:Y:S01]  /*2130*/  FFMA.FTZ R48, R42, R51, R49 ;  /* 0x000000332a307223 */ /* 0x000fe20000010031 */
[----:B------:R-:W-:Y:S02]  /*2140*/  HADD2.F32 R51, -RZ, R28.H0_H0 ;  /* 0x2000001cff337230 */ /* 0x000fe40000004100 */
[----:B--2---:R-:W-:Y:S01]  /*2150*/  HADD2.F32 R44, -RZ, R44.H0_H0 ;  /* 0x2000002cff2c7230 */ /* 0x004fe20000004100 */
[----:B------:R-:W-:Y:S01]  /*2160*/  FFMA.FTZ R49, R43, R50, R48 ;  /* 0x000000322b317223 */ /* 0x000fe20000010030 */
[----:B------:R-:W-:-:S02]  /*2170*/  HADD2.F32 R50, -RZ, R29.H0_H0 ;  /* 0x2000001dff327230 */ /* 0x000fc40000004100 */
[----:B---3--:R-:W-:Y:S01]  /*2180*/  HADD2.F32 R45, -RZ, R45.H0_H0 ;  /* 0x2000002dff2d7230 */ /* 0x008fe20000004100 */
[----:B------:R-:W-:-:S04]  /*2190*/  FFMA.FTZ R48, R44, R51, R49 ;  /* 0x000000332c307223 */ /* 0x000fc80000010031 */
[----:B------:R-:W-:Y:S01]  /*21a0*/  FFMA.FTZ R49, R45, R50, R48 ;  /* 0x000000322d317223 */ /* 0x000fe20000010030 */
[----:B------:R-:W-:Y:S01]  /*21b0*/  MOV R48, c[0x0][0x16c] ;  /* 0x00005b0000307a02 */ /* 0x000fe20000000f00 */
[----:B------:R-:W-:Y:S02]  /*21c0*/  HADD2.F32 R51, -RZ, R30.H0_H0 ;  /* 0x2000001eff337230 */ /* 0x000fe40000004100 */
[----:B----4-:R-:W-:Y:S01]  /*21d0*/  HADD2.F32 R46, -RZ, R46.H0_H0 ;  /* 0x2000002eff2e7230 */ /* 0x010fe20000004100 */
[----:B------:R-:W-:Y:S01]  /*21e0*/  ISETP.GE.AND P0, PT, R48, 0x1, PT ;  /* 0x000000013000780c */ /* 0x000fe20003f06270 */
[----:B-----5:R-:W-:-:S03]  /*21f0*/  HADD2.F32 R47, -RZ, R47.H0_H0 ;  /* 0x2000002fff2f7230 */ /* 0x020fc60000004100 */
[----:B------:R-:W-:-:S04]  /*2200*/  FFMA.FTZ R50, R46, R51, R49 ;  /* 0x000000332e327223 */ /* 0x000fc80000010031 */
[----:B------:R-:W-:Y:S01]  /*2210*/  FFMA.FTZ R51, R47, R52, R50 ;  /* 0x000000342f337223 */ /* 0x000fe20000010032 */
[----:B------:R-:W-:Y:S01]  /*2220*/  CS2R R48, SRZ ;  /* 0x0000000000307805 */ /* 0x000fe2000001ff00 */
[----:B------:R-:W-:Y:S01]  /*2230*/  CS2R R52, SRZ ;  /* 0x0000000000347805 */ /* 0x000fe2000001ff00 */
[----:B------:R-:W-:Y:S02]  /*2240*/  FMUL.FTZ R68, R32, UR4 ;  /* 0x0000000420447c20 */ /* 0x000fe40008410000 */
[----:B------:R0:W-:Y:S01]  /*2250*/  STL [R1+0x10], R51 ;  /* 0x0000103301007387 */ /* 0x0001e20000100800 */
[----:B------:R-:W-:Y:S02]  /*2260*/  FMUL.FTZ R69, R33, UR4 ;  /* 0x0000000421457c20 */ /* 0x000fe40008410000 */
[----:B------:R-:W-:Y:S02]  /*2270*/  FMUL.FTZ R70, R34, UR4 ;  /* 0x0000000422467c20 */ /* 0x000fe40008410000 */
[----:B------:R-:W-:-:S02]  /*2280*/  FMUL.FTZ R71, R35, UR4 ;  /* 0x0000000423477c20 */ /* 0x000fc40008410000 */
[----:B------:R-:W-:Y:S02]  /*2290*/  FMUL.FTZ R72, R36, UR4 ;  /* 0x0000000424487c20 */ /* 0x000fe40008410000 */
[----:B------:R-:W-:Y:S01]  /*22a0*/  FMUL.FTZ R73, R37, UR4 ;  /* 0x0000000425497c20 */ /* 0x000fe20008410000 */
[----:B0-----:R-:W-:Y:S01]  /*22b0*/  CS2R R50, SRZ ;  /* 0x0000000000327805 */ /* 0x001fe2000001ff00 */
        /* <DEDUP_REMOVED lines=12> */
[----:B------:R-:W-:Y:S01]  /*2380*/  UIADD3 UR27, UR24, -0x1, URZ ;  /* 0xffffffff181b7890 */ /* 0x000fe2000fffe03f */
        /* <DEDUP_REMOVED lines=39> */
.L_x_8376:
[----:B------:R-:W-:Y:S01]  /*2600*/  ULDC.64 UR36, c[0x0][0x180] ;  /* 0x0000600000247ab9 */ /* 0x000fe20000000a00 */
[C---:B------:R-:W-:Y:S01]  /*2610*/  SHF.L.U32 R64, R0.reuse, 0x4, RZ ;  /* 0x0000000400407819 */ /* 0x040fe200000006ff */
[----:B------:R-:W-:Y:S01]  /*2620*/  UIMAD UR26, UR11, UR36, URZ ;  /* 0x000000240b1a72a4 */ /* 0x000fe2000f8e023f */
[----:B------:R-:W-:Y:S01]  /*2630*/  SHF.L.U32 R66, R0, 0x4, RZ ;  /* 0x0000000400427819 */ /* 0x000fe200000006ff */
[----:B------:R-:W-:Y:S01]  /*2640*/  UIMAD.WIDE.U32 UR38, UR10, UR36, URZ ;  /* 0x000000240a2672a5 */ /* 0x000fe2000f8e003f */
[----:B------:R-:W-:Y:S01]  /*2650*/  LOP3.LUT R64, R64, 0xfffffe00, RZ, 0xc0, !PT ;  /* 0xfffffe0040407812 */ /* 0x000fe200078ec0ff */
[----:B------:R-:W-:Y:S01]  /*2660*/  UIMAD UR26, UR10, UR37, UR26 ;  /* 0x000000250a1a72a4 */ /* 0x000fe2000f8e021a */
[----:B------:R-:W-:Y:S01]  /*2670*/  LOP3.LUT R66, R66, 0xfffffe00, RZ, 0xc0, !PT ;  /* 0xfffffe0042427812 */ /* 0x000fe200078ec0ff */
[----:B------:R-:W-:Y:S01]  /*2680*/  USHF.R.S32.HI UR40, URZ, 0x1f, UR7 ;  /* 0x0000001f3f287899 */ /* 0x000fe20008011407 */
[----:B------:R-:W-:Y:S01]  /*2690*/  LOP3.LUT R67, R64, 0x1f, R0, 0xf8, !PT ;  /* 0x0000001f40437812 */ /* 0x000fe200078ef800 */
        /* <DEDUP_REMOVED lines=11> */
[----:B------:R-:W-:Y:S01]  /*2750*/  ULDC UR26, c[0x0][0x168] ;  /* 0x00005a00001a7ab9 */ /* 0x000fe20000000800 */
[----:B------:R-:W-:Y:S01]  /*2760*/  IADD3 R100, R66, R67, RZ ;  /* 0x0000004342647210 */ /* 0x000fe20007ffe0ff */
[----:B------:R-:W-:-:S03]  /*2770*/  ULDC.64 UR36, c[0x0][0x1c0] ;  /* 0x0000700000247ab9 */ /* 0x000fc60000000a00 */
[----:B------:R-:W2:Y:S01]  /*2780*/  LDG.E.64 R64, [R64.64] ;  /* 0x0000001c40407981 */ /* 0x000ea2000c1e1b00 */
[----:B------:R-:W-:Y:S01]  /*2790*/  UIADD3 UR26, -UR25, UR26, URZ ;  /* 0x0000001a191a7290 */ /* 0x000fe2000fffe13f */
[--C-:B------:R-:W-:Y:S01]  /*27a0*/  SHF.R.S32.HI R101, RZ, 0x1f, R100.reuse ;  /* 0x0000001fff657819 */ /* 0x100fe20000011464 */
[----:B------:R-:W-:Y:S01]  /*27b0*/  UIMAD UR36, UR40, UR36, URZ ;  /* 0x00000024282472a4 */ /* 0x000fe2000f8e023f */
[----:B------:R-:W-:Y:S01]  /*27c0*/  MOV R103, UR7 ;  /* 0x0000000700677c02 */ /* 0x000fe20008000f00 */
[----:B------:R-:W-:Y:S01]  /*27d0*/  USHF.L.U32 UR38, UR26, 0x1, URZ ;  /* 0x000000011a267899 */ /* 0x000fe2000800063f */
[C---:B------:R-:W-:Y:S01]  /*27e0*/  IADD3 R66, R100.reuse, 0x20, RZ ;  /* 0x0000002064427810 */ /* 0x040fe20007ffe0ff */
[----:B------:R-:W-:Y:S01]  /*27f0*/  UIMAD UR36, UR7, UR37, UR36 ;  /* 0x00000025072472a4 */ /* 0x000fe2000f8e0224 */
[C---:B------:R-:W-:Y:S01]  /*2800*/  IADD3 R67, R100.reuse, 0x40, RZ ;  /* 0x0000004064437810 */ /* 0x040fe20007ffe0ff */
[----:B------:R-:W-:Y:S01]  /*2810*/  IMAD.WIDE.U32 R102, R103, c[0x0][0x1c0], R100 ;  /* 0x0000700067667a25 */ /* 0x000fe200078e0064 */
[----:B------:R-:W-:-:S02]  /*2820*/  IADD3 R101, R100, 0x60, RZ ;  /* 0x0000006064657810 */ /* 0x000fc40007ffe0ff */
[----:B------:R-:W-:Y:S02]  /*2830*/  ISETP.GE.AND P4, PT, R100, UR38, PT ;  /* 0x0000002664007c0c */ /* 0x000fe4000bf86270 */
[----:B------:R-:W-:Y:S02]  /*2840*/  ISETP.GE.AND P5, PT, R66, UR38, PT ;  /* 0x0000002642007c0c */ /* 0x000fe4000bfa6270 */
[----:B------:R-:W-:Y:S02]  /*2850*/  ISETP.GE.AND P6, PT, R67, UR38, PT ;  /* 0x0000002643007c0c */ /* 0x000fe4000bfc6270 */
[----:B------:R-:W-:Y:S02]  /*2860*/  ISETP.GE.AND P0, PT, R101, UR38, PT ;  /* 0x0000002665007c0c */ /* 0x000fe4000bf06270 */
[----:B------:R-:W-:Y:S02]  /*2870*/  IADD3 R67, R103, UR36, RZ ;  /* 0x0000002467437c10 */ /* 0x000fe4000fffe0ff */
[----:B------:R-:W-:-:S02]  /*2880*/  LEA R66, P3, R102, UR22, 0x1 ;  /* 0x0000001666427c11 */ /* 0x000fc4000f8608ff */
[----:B------:R-:W-:Y:S02]  /*2890*/  IADD3 R101, R100, 0x80, RZ ;  /* 0x0000008064657810 */ /* 0x000fe40007ffe0ff */
[----:B------:R-:W-:Y:S02]  /*28a0*/  PRMT R112, RZ, 0x7610, R112 ;  /* 0x00007610ff707816 */ /* 0x000fe40000000070 */
[----:B------:R-:W-:Y:S02]  /*28b0*/  LEA.HI.X R67, R102, UR23, R67, 0x1, P3 ;  /* 0x0000001766437c11 */ /* 0x000fe400098f0c43 */
[----:B------:R-:W-:Y:S02]  /*28c0*/  ISETP.GE.AND P1, PT, R101, UR38, PT ;  /* 0x0000002665007c0c */ /* 0x000fe4000bf26270 */
[C---:B------:R-:W-:Y:S01]  /*28d0*/  IADD3 R101, R100.reuse, 0xe0, RZ ;  /* 0x000000e064657810 */ /* 0x040fe20007ffe0ff */
[----:B------:R0:W3:Y:S01]  /*28e0*/  @!P4 LDG.E.U16 R112, [R66.64] ;  /* 0x0000001c4270c981 */ /* 0x0000e2000c1e1500 */
[----:B------:R-:W-:-:S02]  /*28f0*/  IADD3 R104, R100, 0xa0, RZ ;  /* 0x000000a064687810 */ /* 0x000fc40007ffe0ff */
[----:B------:R-:W-:Y:S02]  /*2900*/  PRMT R114, RZ, 0x7610, R114 ;  /* 0x00007610ff727816 */ /* 0x000fe40000000072 */
[----:B------:R-:W-:Y:S02]  /*2910*/  PRMT R107, RZ, 0x7610, R107 ;  /* 0x00007610ff6b7816 */ /* 0x000fe4000000006b */
[----:B------:R-:W-:Y:S02]  /*2920*/  ISETP.GE.AND P4, PT, R101, UR38, PT ;  /* 0x0000002665007c0c */ /* 0x000fe4000bf86270 */
[----:B------:R-:W-:Y:S01]  /*2930*/  ISETP.GE.AND P2, PT, R104, UR38, PT ;  /* 0x0000002668007c0c */ /* 0x000fe2000bf46270 */
[----:B------:R0:W4:Y:S01]  /*2940*/  @!P6 LDG.E.U16 R114, [R66.64+0x80] ;  /* 0x0000801c4272e981 */ /* 0x000122000c1e1500 */
[C---:B------:R-:W-:Y:S02]  /*2950*/  IADD3 R101, R100.reuse, 0x120, RZ ;  /* 0x0000012064657810 */ /* 0x040fe40007ffe0ff */
[C---:B------:R-:W-:Y:S01]  /*2960*/  IADD3 R103, R100.reuse, 0xc0, RZ ;  /* 0x000000c064677810 */ /* 0x040fe20007ffe0ff */
[----:B------:R0:W3:Y:S01]  /*2970*/  @!P5 LDG.E.U16 R107, [R66.64+0x40] ;  /* 0x0000401c426bd981 */ /* 0x0000e2000c1e1500 */
[----:B------:R-:W-:-:S02]  /*2980*/  IADD3 R102, R100, 0x100, RZ ;  /* 0x0000010064667810 */ /* 0x000fc40007ffe0ff */
[----:B------:R-:W-:Y:S02]  /*2990*/  PRMT R118, RZ, 0x7610, R118 ;  /* 0x00007610ff767816 */ /* 0x000fe40000000076 */
[----:B------:R-:W-:Y:S02]  /*29a0*/  PRMT R111, RZ, 0x7610, R111 ;  /* 0x00007610ff6f7816 */ /* 0x000fe4000000006f */
[----:B------:R-:W-:Y:S02]  /*29b0*/  ISETP.GE.AND P6, PT, R101, UR38, PT ;  /* 0x0000002665007c0c */ /* 0x000fe4000bfc6270 */
[----:B------:R-:W-:Y:S01]  /*29c0*/  ISETP.GE.AND P3, PT, R103, UR38, PT ;  /* 0x0000002667007c0c */ /* 0x000fe2000bf66270 */
[----:B------:R0:W3:Y:S01]  /*29d0*/  @!P1 LDG.E.U16 R118, [R66.64+0x100] ;  /* 0x0001001c42769981 */ /* 0x0000e2000c1e1500 */
[----:B------:R-:W-:Y:S02]  /*29e0*/  ISETP.GE.AND P5, PT, R102, UR38, PT ;  /* 0x0000002666007c0c */ /* 0x000fe4000bfa6270 */
[C---:B------:R-:W-:Y:S01]  /*29f0*/  IADD3 R101, R100.reuse, 0x160, RZ ;  /* 0x0000016064657810 */ /* 0x040fe20007ffe0ff */
[----:B------:R0:W3:Y:S01]  /*2a00*/  @!P0 LDG.E.U16 R111, [R66.64+0xc0] ;  /* 0x0000c01c426f8981 */ /* 0x0000e2000c1e1500 */
[----:B------:R-:W-:-:S02]  /*2a10*/  IADD3 R102, R100, 0x140, RZ ;  /* 0x0000014064667810 */ /* 0x000fc40007ffe0ff */
[----:B------:R-:W-:Y:S02]  /*2a20*/  PRMT R113, RZ, 0x7610, R113 ;  /* 0x00007610ff717816 */ /* 0x000fe40000000071 */
[----:B------:R-:W-:Y:S02]  /*2a30*/  ISETP.GE.AND P1, PT, R101, UR38, PT ;  /* 0x0000002665007c0c */ /* 0x000fe4000bf26270 */
[----:B------:R-:W-:Y:S02]  /*2a40*/  ISETP.GE.AND P0, PT, R102, UR38, PT ;  /* 0x0000002666007c0c */ /* 0x000fe4000bf06270 */
[----:B------:R-:W-:Y:S01]  /*2a50*/  IADD3 R101, R100, 0x180, RZ ;  /* 0x0000018064657810 */ /* 0x000fe20007ffe0ff */
[----:B------:R0:W3:Y:S01]  /*2a60*/  @!P2 LDG.E.U16 R113, [R66.64+0x140] ;  /* 0x0001401c4271a981 */ /* 0x0000e2000c1e1500 */
[----:B------:R-:W-:Y:S02]  /*2a70*/  PRMT R120, RZ, 0x7610, R120 ;  /* 0x00007610ff787816 */ /* 0x000fe40000000078 */
[----:B------:R-:W-:-:S02]  /*2a80*/  ISETP.GE.AND P2, PT, R101, UR38, PT ;  /* 0x0000002665007c0c */ /* 0x000fc4000bf46270 */
[C---:B------:R-:W-:Y:S02]  /*2a90*/  IADD3 R101, R100.reuse, 0x1a0, RZ ;  /* 0x000001a064657810 */ /* 0x040fe40007ffe0ff */
[----:B------:R-:W-:Y:S01]  /*2aa0*/  PRMT R124, RZ, 0x7610, R124 ;  /* 0x00007610ff7c7816 */ /* 0x000fe2000000007c */
[----:B------:R0:W3:Y:S01]  /*2ab0*/  @!P3 LDG.E.U16 R120, [R66.64+0x180] ;  /* 0x0001801c4278b981 */ /* 0x0000e2000c1e1500 */
[----:B------:R-:W-:Y:S02]  /*2ac0*/  ISETP.GE.AND P3, PT, R101, UR38, PT ;  /* 0x0000002665007c0c */ /* 0x000fe4000bf66270 */
[----:B------:R-:W-:Y:S02]  /*2ad0*/  IADD3 R101, R100, 0x1c0, RZ ;  /* 0x000001c064657810 */ /* 0x000fe40007ffe0ff */
[----:B------:R-:W-:Y:S01]  /*2ae0*/  PRMT R121, RZ, 0x7610, R121 ;  /* 0x00007610ff797816 */ /* 0x000fe20000000079 */
[----:B------:R0:W3:Y:S01]  /*2af0*/  @!P0 LDG.E.U16 R124, [R66.64+0x280] ;  /* 0x0002801c427c8981 */ /* 0x0000e2000c1e1500 */
[----:B------:R-:W-:-:S02]  /*2b00*/  ISETP.GE.AND P0, PT, R101, UR38, PT ;  /* 0x0000002665007c0c */ /* 0x000fc4000bf06270 */
[----:B------:R-:W-:Y:S02]  /*2b10*/  IADD3 R102, R100, 0x1e0, RZ ;  /* 0x000001e064667810 */ /* 0x000fe40007ffe0ff */
[----:B------:R0:W3:Y:S02]  /*2b20*/  @!P1 LDG.E.U16 R121, [R66.64+0x2c0] ;  /* 0x0002c01c42799981 */ /* 0x0000e4000c1e1500 */
[----:B------:R-:W-:Y:S02]  /*2b30*/  ISETP.GE.AND P1, PT, R102, UR38, PT ;  /* 0x0000002666007c0c */ /* 0x000fe4000bf26270 */
[----:B------:R-:W-:Y:S02]  /*2b40*/  PRMT R128, RZ, 0x7610, R128 ;  /* 0x00007610ff807816 */ /* 0x000fe40000000080 */
[----:B------:R-:W-:Y:S02]  /*2b50*/  IADD3 R101, R100, 0x200, RZ ;  /* 0x0000020064657810 */ /* 0x000fe40007ffe0ff */
[----:B------:R-:W-:-:S02]  /*2b60*/  PRMT R125, RZ, 0x7610, R125 ;  /* 0x00007610ff7d7816 */ /* 0x000fc4000000007d */
[----:B------:R-:W-:Y:S01]  /*2b70*/  PRMT R126, RZ, 0x7610, R126 ;  /* 0x00007610ff7e7816 */ /* 0x000fe2000000007e */
[----:B------:R0:W3:Y:S01]  /*2b80*/  @!P0 LDG.E.U16 R128, [R66.64+0x380] ;  /* 0x0003801c42808981 */ /* 0x0000e2000c1e1500 */
[----:B------:R-:W-:Y:S02]  /*2b90*/  ISETP.GE.AND P0, PT, R101, UR38, PT ;  /* 0x0000002665007c0c */ /* 0x000fe4000bf06270 */
[C---:B------:R-:W-:Y:S01]  /*2ba0*/  IADD3 R101, R100.reuse, 0x220, RZ ;  /* 0x0000022064657810 */ /* 0x040fe20007ffe0ff */
[----:B------:R0:W3:Y:S01]  /*2bb0*/  @!P1 LDG.E.U16 R125, [R66.64+0x3c0] ;  /* 0x0003c01c427d9981 */ /* 0x0000e2000c1e1500 */
[----:B------:R-:W-:Y:S02]  /*2bc0*/  IADD3 R102, R100, 0x240, RZ ;  /* 0x0000024064667810 */ /* 0x000fe40007ffe0ff */
[----:B------:R-:W-:Y:S01]  /*2bd0*/  ISETP.GE.AND P1, PT, R101, UR38, PT ;  /* 0x0000002665007c0c */ /* 0x000fe2000bf26270 */
[----:B------:R0:W3:Y:S01]  /*2be0*/  @!P2 LDG.E.U16 R126, [R66.64+0x300] ;  /* 0x0003001c427ea981 */ /* 0x0000e2000c1e1500 */
[----:B------:R-:W-:-:S02]  /*2bf0*/  ISETP.GE.AND P2, PT, R102, UR38, PT ;  /* 0x0000002666007c0c */ /* 0x000fc4000bf46270 */
[----:B------:R-:W-:Y:S02]  /*2c00*/  PRMT R115, RZ, 0x7610, R115 ;  /* 0x00007610ff737816 */ /* 0x000fe40000000073 */
[----:B------:R-:W-:Y:S02]  /*2c10*/  PRMT R123, RZ, 0x7610, R123 ;  /* 0x00007610ff7b7816 */ /* 0x000fe4000000007b */
[----:B------:R-:W-:Y:S02]  /*2c20*/  PRMT R127, RZ, 0x7610, R127 ;  /* 0x00007610ff7f7816 */ /* 0x000fe4000000007f */
[----:B------:R-:W-:Y:S01]  /*2c30*/  PRMT R122, RZ, 0x7610, R122 ;  /* 0x00007610ff7a7816 */ /* 0x000fe2000000007a */
[----:B------:R0:W3:Y:S01]  /*2c40*/  @!P4 LDG.E.U16 R115, [R66.64+0x1c0] ;  /* 0x0001c01c4273c981 */ /* 0x0000e2000c1e1500 */
[----:B------:R-:W-:Y:S02]  /*2c50*/  PRMT R119, RZ, 0x7610, R119 ;  /* 0x00007610ff777816 */ /* 0x000fe40000000077 */
[C---:B------:R-:W-:Y:S01]  /*2c60*/  IADD3 R103, R100.reuse, 0x260, RZ ;  /* 0x0000026064677810 */ /* 0x040fe20007ffe0ff */
[----:B------:R0:W3:Y:S01]  /*2c70*/  @!P3 LDG.E.U16 R123, [R66.64+0x340] ;  /* 0x0003401c427bb981 */ /* 0x0000e2000c1e1500 */
[----:B------:R-:W-:-:S02]  /*2c80*/  IADD3 R101, R100, 0x280, RZ ;  /* 0x0000028064657810 */ /* 0x000fc40007ffe0ff */
[----:B------:R-:W-:Y:S01]  /*2c90*/  PRMT R129, RZ, 0x7610, R129 ;  /* 0x00007610ff817816 */ /* 0x000fe20000000081 */
[----:B------:R0:W3:Y:S01]  /*2ca0*/  @!P0 LDG.E.U16 R127, [R66.64+0x400] ;  /* 0x0004001c427f8981 */ /* 0x0000e2000c1e1500 */
[----:B------:R-:W-:Y:S02]  /*2cb0*/  PRMT R130, RZ, 0x7610, R130 ;  /* 0x00007610ff827816 */ /* 0x000fe40000000082 */
[----:B------:R-:W-:Y:S01]  /*2cc0*/  ISETP.GE.AND P3, PT, R103, UR38, PT ;  /* 0x0000002667007c0c */ /* 0x000fe2000bf66270 */
[----:B------:R0:W3:Y:S01]  /*2cd0*/  @!P5 LDG.E.U16 R122, [R66.64+0x200] ;  /* 0x0002001c427ad981 */ /* 0x0000e2000c1e1500 */
[C---:B------:R-:W-:Y:S02]  /*2ce0*/  IADD3 R102, R100.reuse, 0x2a0, RZ ;  /* 0x000002a064667810 */ /* 0x040fe40007ffe0ff */
[----:B------:R-:W-:Y:S01]  /*2cf0*/  ISETP.GE.AND P0, PT, R101, UR38, PT ;  /* 0x0000002665007c0c */ /* 0x000fe2000bf06270 */
[----:B------:R0:W3:Y:S01]  /*2d00*/  @!P6 LDG.E.U16 R119, [R66.64+0x240] ;  /* 0x0002401c4277e981 */ /* 0x0000e2000c1e1500 */
[----:B------:R-:W-:-:S03]  /*2d10*/  IADD3 R103, R100, 0x2c0, RZ ;  /* 0x000002c064677810 */ /* 0x000fc60007ffe0ff */
[----:B------:R0:W3:Y:S01]  /*2d20*/  @!P1 LDG.E.U16 R129, [R66.64+0x440] ;  /* 0x0004401c42819981 */ /* 0x0000e2000c1e1500 */
[----:B------:R-:W-:-:S03]  /*2d30*/  ISETP.GE.AND P1, PT, R102, UR38, PT ;  /* 0x0000002666007c0c */ /* 0x000fc6000bf26270 */
[----:B------:R0:W3:Y:S01]  /*2d40*/  @!P2 LDG.E.U16 R130, [R66.64+0x480] ;  /* 0x0004801c4282a981 */ /* 0x0000e2000c1e1500 */
[----:B------:R-:W-:Y:S02]  /*2d50*/  ISETP.GE.AND P2, PT, R103, UR38, PT ;  /* 0x0000002667007c0c */ /* 0x000fe4000bf46270 */
[----:B------:R-:W-:Y:S02]  /*2d60*/  PRMT R131, RZ, 0x7610, R131 ;  /* 0x00007610ff837816 */ /* 0x000fe40000000083 */
[----:B------:R-:W-:Y:S02]  /*2d70*/  PRMT R132, RZ, 0x7610, R132 ;  /* 0x00007610ff847816 */ /* 0x000fe40000000084 */
[C---:B------:R-:W-:Y:S02]  /*2d80*/  IADD3 R101, R100.reuse, 0x2e0, RZ ;  /* 0x000002e064657810 */ /* 0x040fe40007ffe0ff */
[----:B------:R-:W-:Y:S01]  /*2d90*/  IADD3 R102, R100, 0x300, RZ ;  /* 0x0000030064667810 */ /* 0x000fe20007ffe0ff */
[----:B------:R0:W3:Y:S01]  /*2da0*/  @!P3 LDG.E.U16 R131, [R66.64+0x4c0] ;  /* 0x0004c01c4283b981 */ /* 0x0000e2000c1e1500 */
[----:B------:R-:W-:-:S02]  /*2db0*/  PRMT R134, RZ, 0x7610, R134 ;  /* 0x00007610ff867816 */ /* 0x000fc40000000086 */
[----:B------:R-:W-:Y:S01]  /*2dc0*/  PRMT R159, RZ, 0x7610, R159 ;  /* 0x00007610ff9f7816 */ /* 0x000fe2000000009f */
[----:B------:R0:W3:Y:S01]  /*2dd0*/  @!P0 LDG.E.U16 R132, [R66.64+0x500] ;  /* 0x0005001c42848981 */ /* 0x0000e2000c1e1500 */
[----:B------:R-:W-:Y:S02]  /*2de0*/  ISETP.GE.AND P3, PT, R101, UR38, PT ;  /* 0x0000002665007c0c */ /* 0x000fe4000bf66270 */
[----:B------:R-:W-:Y:S01]  /*2df0*/  ISETP.GE.AND P0, PT, R102, UR38, PT ;  /* 0x0000002666007c0c */ /* 0x000fe2000bf06270 */
[----:B------:R0:W3:Y:S01]  /*2e00*/  @!P1 LDG.E.U16 R134, [R66.64+0x540] ;  /* 0x0005401c42869981 */ /* 0x0000e2000c1e1500 */
[----:B------:R-:W-:-:S03]  /*2e10*/  IADD3 R101, R100, 0x320, RZ ;  /* 0x0000032064657810 */ /* 0x000fc60007ffe0ff */
[----:B------:R0:W3:Y:S01]  /*2e20*/  @!P2 LDG.E.U16 R159, [R66.64+0x580] ;  /* 0x0005801c429fa981 */ /* 0x0000e2000c1e1500 */
[----:B------:R-:W-:Y:S02]  /*2e30*/  PRMT R110, RZ, 0x7610, R110 ;  /* 0x00007610ff6e7816 */ /* 0x000fe4000000006e */
[----:B------:R-:W-:Y:S02]  /*2e40*/  PRMT R109, RZ, 0x7610, R109 ;  /* 0x00007610ff6d7816 */ /* 0x000fe4000000006d */
[C---:B------:R-:W-:Y:S02]  /*2e50*/  IADD3 R102, R100.reuse, 0x340, RZ ;  /* 0x0000034064667810 */ /* 0x040fe40007ffe0ff */
[----:B------:R-:W-:Y:S01]  /*2e60*/  ISETP.GE.AND P1, PT, R101, UR38, PT ;  /* 0x0000002665007c0c */ /* 0x000fe2000bf26270 */
[----:B------:R0:W3:Y:S01]  /*2e70*/  @!P3 LDG.E.U16 R110, [R66.64+0x5c0] ;  /* 0x0005c01c426eb981 */ /* 0x0000e2000c1e1500 */
[----:B------:R-:W-:Y:S02]  /*2e80*/  IADD3 R103, R100, 0x360, RZ ;  /* 0x0000036064677810 */ /* 0x000fe40007ffe0ff */
[----:B------:R-:W-:Y:S01]  /*2e90*/  ISETP.GE.AND P2, PT, R102, UR38, PT ;  /* 0x0000002666007c0c */ /* 0x000fe2000bf46270 */
[----:B------:R0:W3:Y:S01]  /*2ea0*/  @!P0 LDG.E.U16 R109, [R66.64+0x600] ;  /* 0x0006001c426d8981 */ /* 0x0000e2000c1e1500 */
[----:B------:R-:W-:-:S02]  /*2eb0*/  IADD3 R101, R100, 0x380, RZ ;  /* 0x0000038064657810 */ /* 0x000fc40007ffe0ff */
[----:B------:R-:W-:Y:S02]  /*2ec0*/  ISETP.GE.AND P3, PT, R103, UR38, PT ;  /* 0x0000002667007c0c */ /* 0x000fe4000bf66270 */
[----:B------:R-:W-:Y:S02]  /*2ed0*/  PRMT R108, RZ, 0x7610, R108 ;  /* 0x00007610ff6c7816 */ /* 0x000fe4000000006c */
        /* <DEDUP_REMOVED lines=9> */
[----:B------:R-:W-:Y:S01]  /*2f70*/  ISETP.GE.AND P2, PT, R102, UR38, PT ;  /* 0x0000002666007c0c */ /* 0x000fe2000bf46270 */
[----:B------:R0:W3:Y:S01]  /*2f80*/  @!P3 LDG.E.U16 R105, [R66.64+0x6c0] ;  /* 0x0006c01c4269b981 */ /* 0x0000e2000c1e1500 */
[----:B------:R-:W-:Y:S01]  /*2f90*/  ISETP.GE.AND P3, PT, R100, UR38, PT ;  /* 0x0000002664007c0c */ /* 0x000fe2000bf66270 */
[----:B------:R-:W-:Y:S01]  /*2fa0*/  ULDC.64 UR38, c[0x0][0x198] ;  /* 0x0000660000267ab9 */ /* 0x000fe20000000a00 */
[----:B------:R-:W-:-:S02]  /*2fb0*/  PRMT R104, RZ, 0x7610, R104 ;  /* 0x00007610ff687816 */ /* 0x000fc40000000068 */
[----:B------:R-:W-:Y:S02]  /*2fc0*/  PRMT R100, RZ, 0x7610, R100 ;  /* 0x00007610ff647816 */ /* 0x000fe40000000064 */
[----:B------:R-:W-:Y:S02]  /*2fd0*/  PRMT R101, RZ, 0x7610, R101 ;  /* 0x00007610ff657816 */ /* 0x000fe40000000065 */
[----:B------:R0:W4:Y:S04]  /*2fe0*/  @!P0 LDG.E.U16 R104, [R66.64+0x700] ;  /* 0x0007001c42688981 */ /* 0x000128000c1e1500 */
[----:B------:R0:W4:Y:S04]  /*2ff0*/  @!P1 LDG.E.U16 R100, [R66.64+0x740] ;  /* 0x0007401c42649981 */ /* 0x000128000c1e1500 */
[----:B------:R0:W4:Y:S01]  /*3000*/  @!P2 LDG.E.U16 R101, [R66.64+0x780] ;  /* 0x0007801c4265a981 */ /* 0x000122000c1e1500 */
[----:B------:R-:W-:-:S06]  /*3010*/  PRMT R103, RZ, 0x7610, R103 ;  /* 0x00007610ff677816 */ /* 0x000fcc0000000067 */
[----:B------:R0:W4:Y:S01]  /*3020*/  @!P3 LDG.E.U16 R103, [R66.64+0x7c0] ;  /* 0x0007c01c4267b981 */ /* 0x000122000c1e1500 */
[----:B------:R-:W-:-:S04]  /*3030*/  LOP3.LUT R246, R0, 0x1f, RZ, 0xc0, !PT ;  /* 0x0000001f00f67812 */ /* 0x000fc800078ec0ff */
[----:B------:R-:W-:Y:S01]  /*3040*/  ISETP.NE.AND P0, PT, R246, RZ, PT ;  /* 0x000000fff600720c */ /* 0x000fe20003f05270 */
[----:B--2---:R-:W1:Y:S02]  /*3050*/  R2UR UR42, R65 ;  /* 0x00000000412a73c2 */ /* 0x004e6400000e0000 */
[----:B-1----:R-:W-:Y:S02]  /*3060*/  FMUL.FTZ R102, R84, UR42 ;  /* 0x0000002a54667c20 */ /* 0x002fe40008410000 */
[----:B------:R-:W-:Y:S02]  /*3070*/  FMUL.FTZ R65, R87, UR42 ;  /* 0x0000002a57417c20 */ /* 0x000fe40008410000 */
[----:B------:R-:W-:Y:S02]  /*3080*/  FMUL.RZ R133, R102, 0.15915493667125701904 ;  /* 0x3e22f98366857820 */ /* 0x000fe4000040c000 */
[----:B0-----:R-:W-:Y:S02]  /*3090*/  FMUL.RZ R66, R65, 0.15915493667125701904 ;  /* 0x3e22f98341427820 */ /* 0x001fe4000040c000 */
[----:B------:R-:W-:-:S02]  /*30a0*/  FMUL.FTZ R102, R85, UR42 ;  /* 0x0000002a55667c20 */ /* 0x000fc40008410000 */
[----:B------:R-:W-:Y:S02]  /*30b0*/  FMUL.FTZ R65, R88, UR42 ;  /* 0x0000002a58417c20 */ /* 0x000fe40008410000 */
[----:B------:R-:W-:Y:S02]  /*30c0*/  FMUL.RZ R135, R102, 0.15915493667125701904 ;  /* 0x3e22f98366877820 */ /* 0x000fe4000040c000 */
[----:B------:R-:W-:Y:S02]  /*30d0*/  FMUL.RZ R67, R65, 0.15915493667125701904 ;  /* 0x3e22f98341437820 */ /* 0x000fe4000040c000 */
[----:B------:R-:W-:Y:S02]  /*30e0*/  FMUL.FTZ R102, R86, UR42 ;  /* 0x0000002a56667c20 */ /* 0x000fe40008410000 */
        /* <DEDUP_REMOVED lines=21> */
[----:B------:R-:W-:-:S04]  /*3240*/  MOV R65, UR24 ;  /* 0x0000001800417c02 */ /* 0x000fc80008000f00 */
[----:B------:R-:W-:Y:S01]  /*3250*/  ISETP.LT.OR P2, PT, R65, 0x2, P0 ;  /* 0x000000024100780c */ /* 0x000fe20000741670 */
[----:B------:R-:W-:Y:S01]  /*3260*/  MUFU.SIN R147, R102 ;  /* 0x0000006600937308 */ /* 0x000fe20000000400 */
[----:B------:R-:W-:-:S07]  /*3270*/  FMUL.FTZ R65, R94, UR42 ;  /* 0x0000002a5e417c20 */ /* 0x000fce0008410000 */
[----:B------:R0:W-:Y:S02]  /*3280*/  MUFU.COS R148, R102 ;  /* 0x0000006600947308 */ /* 0x0001e40000000000 */
[----:B0-----:R-:W-:-:S06]  /*3290*/  MOV R102, UR24 ;  /* 0x0000001800667c02 */ /* 0x001fcc0008000f00 */
[----:B------:R-:W-:Y:S01]  /*32a0*/  MUFU.SIN R143, R67 ;  /* 0x00000043008f7308 */ /* 0x000fe20000000400 */
[----:B------:R-:W-:-:S07]  /*32b0*/  @!P2 IADD3 R102, R102, -0x2, RZ ;  /* 0xfffffffe6666a810 */ /* 0x000fce0007ffe0ff */
[----:B------:R0:W-:Y:S08]  /*32c0*/  MUFU.COS R144, R67 ;  /* 0x0000004300907308 */ /* 0x0001f00000000000 */
[----:B------:R-:W-:Y:S01]  /*32d0*/  MUFU.SIN R145, R66 ;  /* 0x0000004200917308 */ /* 0x000fe20000000400 */
[----:B0-----:R-:W-:-:S07]  /*32e0*/  MOV R67, c[0x0][0x16c] ;  /* 0x00005b0000437a02 */ /* 0x001fce0000000f00 */
[----:B------:R0:W-:Y:S01]  /*32f0*/  MUFU.COS R146, R66 ;  /* 0x0000004200927308 */ /* 0x0001e20000000000 */
[----:B------:R-:W-:Y:S02]  /*3300*/  @!P2 IMAD R102, R102, R67, UR7 ;  /* 0x000000076666ae24 */ /* 0x000fe4000f8e0243 */
[----:B0-----:R-:W-:Y:S02]  /*3310*/  FMUL.RZ R66, R65, 0.15915493667125701904 ;  /* 0x3e22f98341427820 */ /* 0x001fe4000040c000 */
[----:B------:R-:W-:-:S04]  /*3320*/  FMUL.FTZ R65, R95, UR42 ;  /* 0x0000002a5f417c20 */ /* 0x000fc80008410000 */
[----:B------:R-:W-:Y:S02]  /*3330*/  FMUL.RZ R67, R65, 0.15915493667125701904 ;  /* 0x3e22f98341437820 */ /* 0x000fe4000040c000 */
[----:B------:R-:W-:Y:S01]  /*3340*/  FMUL.FTZ R65, R96, UR42 ;  /* 0x0000002a60417c20 */ /* 0x000fe20008410000 */
[----:B---3--:R-:W-:Y:S03]  /*3350*/  STS.U16 [R3], R112 ;  /* 0x0000007003007388 */ /* 0x008fe60000000400 */
[----:B------:R-:W-:Y:S01]  /*3360*/  FMUL.RZ R65, R65, 0.15915493667125701904 ;  /* 0x3e22f98341417820 */ /* 0x000fe2000040c000 */
[----:B------:R-:W-:Y:S01]  /*3370*/  MUFU.SIN R157, R135 ;  /* 0x00000087009d7308 */ /* 0x000fe20000000400 */
[----:B------:R-:W-:Y:S04]  /*3380*/  STS.U16 [R4+0x40], R107 ;  /* 0x0000406b04007388 */ /* 0x000fe80000000400 */
[----:B----4-:R-:W-:Y:S03]  /*3390*/  STS.U16 [R5+0x80], R114 ;  /* 0x0000807205007388 */ /* 0x010fe60000000400 */
[----:B------:R-:W-:Y:S01]  /*33a0*/  MUFU.COS R158, R135 ;  /* 0x00000087009e7308 */ /* 0x000fe20000000000 */
[----:B------:R0:W-:Y:S01]  /*33b0*/  STS.U16 [R6+0xc0], R111 ;  /* 0x0000c06f06007388 */ /* 0x0001e20000000400 */
[----:B------:R-:W1:Y:S03]  /*33c0*/  R2UR UR43, R64 ;  /* 0x00000000402b73c2 */ /* 0x000e6600000e0000 */
[----:B------:R-:W-:Y:S03]  /*33d0*/  STS.U16 [R7+0x100], R118 ;  /* 0x0001007607007388 */ /* 0x000fe60000000400 */
[----:B------:R-:W-:Y:S01]  /*33e0*/  MUFU.SIN R135, R65 ;  /* 0x0000004100877308 */ /* 0x000fe20000000400 */
[----:B------:R2:W-:Y:S01]  /*33f0*/  STS.U16 [R8+0x140], R113 ;  /* 0x0001407108007388 */ /* 0x0005e20000000400 */
[----:B0-----:R-:W-:-:S06]  /*3400*/  IADD3 R111, R2, 0x220, RZ ;  /* 0x00000220026f7810 */ /* 0x001fcc0007ffe0ff */
[----:B------:R0:W-:Y:S01]  /*3410*/  MUFU.COS R136, R65 ;  /* 0x0000004100887308 */ /* 0x0001e20000000000 */
[----:B------:R3:W-:Y:S01]  /*3420*/  STS.U16 [R9+0x180], R120 ;  /* 0x0001807809007388 */ /* 0x0007e20000000400 */
[C---:B--2---:R-:W-:Y:S02]  /*3430*/  IADD3 R113, R2.reuse, 0x240, RZ ;  /* 0x0000024002717810 */ /* 0x044fe40007ffe0ff */
[----:B0-----:R-:W-:Y:S01]  /*3440*/  IADD3 R65, R2, 0x200, RZ ;  /* 0x0000020002417810 */ /* 0x001fe20007ffe0ff */
[----:B------:R0:W-:Y:S01]  /*3450*/  STS.U16 [R10+0x1c0], R115 ;  /* 0x0001c0730a007388 */ /* 0x0001e20000000400 */
[-C--:B------:R-:W-:Y:S02]  /*3460*/  LEA.HI.SX32 R111, R111, R2.reuse, 0x1b ;  /* 0x000000026f6f7211 */ /* 0x080fe400078fdaff */
[-C--:B------:R-:W-:Y:S01]  /*3470*/  LEA.HI.SX32 R65, R65, R2.reuse, 0x1b ;  /* 0x0000000241417211 */ /* 0x080fe200078fdaff */
[----:B------:R2:W-:Y:S01]  /*3480*/  STS.U16 [R11+0x200], R122 ;  /* 0x0002007a0b007388 */ /* 0x0005e20000000400 */
[----:B------:R-:W-:-:S02]  /*3490*/  LEA.HI.SX32 R113, R113, R2, 0x1b ;  /* 0x0000000271717211 */ /* 0x000fc400078fdaff */
[----:B---3--:R-:W-:Y:S01]  /*34a0*/  SHF.L.U32 R120, R65, 0x1, RZ ;  /* 0x0000000141787819 */ /* 0x008fe200000006ff */
[----:B------:R-:W-:Y:S01]  /*34b0*/  STS.U16 [R12+0x240], R119 ;  /* 0x000240770c007388 */ /* 0x000fe20000000400 */
[----:B0-----:R-:W-:-:S03]  /*34c0*/  IADD3 R115, R2, 0x260, RZ ;  /* 0x0000026002737810 */ /* 0x001fc60007ffe0ff */
[----:B------:R0:W-:Y:S01]  /*34d0*/  STS.U16 [R13+0x280], R124 ;  /* 0x0002807c0d007388 */ /* 0x0001e20000000400 */
[C---:B------:R-:W-:Y:S02]  /*34e0*/  IADD3 R65, R2.reuse, 0x280, RZ ;  /* 0x0000028002417810 */ /* 0x040fe40007ffe0ff */
[-C--:B------:R-:W-:Y:S01]  /*34f0*/  LEA.HI.SX32 R115, R115, R2.reuse, 0x1b ;  /* 0x0000000273737211 */ /* 0x080fe200078fdaff */
[----:B------:R3:W-:Y:S01]  /*3500*/  STS.U16 [R14+0x2c0], R121 ;  /* 0x0002c0790e007388 */ /* 0x0007e20000000400 */
[----:B--2---:R-:W-:Y:S02]  /*3510*/  SHF.L.U32 R122, R111, 0x1, RZ ;  /* 0x000000016f7a7819 */ /* 0x004fe400000006ff */
[----:B------:R-:W-:Y:S01]  /*3520*/  IADD3 R111, R2, 0x2a0, RZ ;  /* 0x000002a0026f7810 */ /* 0x000fe20007ffe0ff */
[----:B------:R-:W-:Y:S01]  /*3530*/  STS.U16 [R15+0x300], R126 ;  /* 0x0003007e0f007388 */ /* 0x000fe20000000400 */
[----:B------:R-:W-:Y:S02]  /*3540*/  LEA.HI.SX32 R65, R65, R2, 0x1b ;  /* 0x0000000241417211 */ /* 0x000fe400078fdaff */
[----:B0-----:R-:W-:Y:S01]  /*3550*/  SHF.L.U32 R124, R115, 0x1, RZ ;  /* 0x00000001737c7819 */ /* 0x001fe200000006ff */
[----:B------:R0:W-:Y:S01]  /*3560*/  STS.U16 [R16+0x340], R123 ;  /* 0x0003407b10007388 */ /* 0x0001e20000000400 */
[----:B---3--:R-:W-:-:S02]  /*3570*/  SHF.L.U32 R121, R113, 0x1, RZ ;  /* 0x0000000171797819 */ /* 0x008fc400000006ff */
[----:B------:R-:W-:Y:S01]  /*3580*/  IADD3 R113, R2, 0x2c0, RZ ;  /* 0x000002c002717810 */ /* 0x000fe20007ffe0ff */
[----:B------:R-:W-:Y:S01]  /*3590*/  STS.U16 [R17+0x380], R128 ;  /* 0x0003808011007388 */ /* 0x000fe20000000400 */
[-C--:B------:R-:W-:Y:S02]  /*35a0*/  LEA.HI.SX32 R111, R111, R2.reuse, 0x1b ;  /* 0x000000026f6f7211 */ /* 0x080fe400078fdaff */
[----:B------:R-:W-:Y:S01]  /*35b0*/  LEA.HI.SX32 R113, R113, R2, 0x1b ;  /* 0x0000000271717211 */ /* 0x000fe200078fdaff */
[----:B------:R2:W-:Y:S01]  /*35c0*/  STS.U16 [R18+0x3c0], R125 ;  /* 0x0003c07d12007388 */ /* 0x0005e20000000400 */
[----:B0-----:R-:W-:-:S03]  /*35d0*/  SHF.L.U32 R123, R65, 0x1, RZ ;  /* 0x00000001417b7819 */ /* 0x001fc600000006ff */
[----:B------:R-:W-:Y:S01]  /*35e0*/  STS.U16 [R120+0x400], R127 ;  /* 0x0004007f78007388 */ /* 0x000fe20000000400 */
[----:B------:R-:W-:-:S03]  /*35f0*/  IADD3 R65, R2, 0x300, RZ ;  /* 0x0000030002417810 */ /* 0x000fc60007ffe0ff */
[----:B------:R-:W-:Y:S01]  /*3600*/  STS.U16 [R122+0x440], R129 ;  /* 0x000440817a007388 */ /* 0x000fe20000000400 */
[----:B------:R-:W-:Y:S02]  /*3610*/  IADD3 R115, R2, 0x2e0, RZ ;  /* 0x000002e002737810 */ /* 0x000fe40007ffe0ff */
[----:B--2---:R-:W-:Y:S01]  /*3620*/  SHF.L.U32 R125, R111, 0x1, RZ ;  /* 0x000000016f7d7819 */ /* 0x004fe200000006ff */
[----:B------:R-:W-:Y:S01]  /*3630*/  STS.U16 [R121+0x480], R130 ;  /* 0x0004808279007388 */ /* 0x000fe20000000400 */
[----:B------:R-:W-:-:S03]  /*3640*/  LEA.HI.SX32 R65, R65, R2, 0x1b ;  /* 0x0000000241417211 */ /* 0x000fc600078fdaff */
[----:B------:R0:W-:Y:S01]  /*3650*/  STS.U16 [R124+0x4c0], R131 ;  /* 0x0004c0837c007388 */ /* 0x0001e20000000400 */
[----:B------:R-:W-:-:S03]  /*3660*/  LEA.HI.SX32 R115, R115, R2, 0x1b ;  /* 0x0000000273737211 */ /* 0x000fc600078fdaff */
[----:B------:R-:W-:Y:S01]  /*3670*/  STS.U16 [R123+0x500], R132 ;  /* 0x000500847b007388 */ /* 0x000fe20000000400 */
[----:B0-----:R-:W-:-:S03]  /*3680*/  SHF.L.U32 R124, R113, 0x1, RZ ;  /* 0x00000001717c7819 */ /* 0x001fc600000006ff */
[----:B------:R-:W-:Y:S01]  /*3690*/  STS.U16 [R125+0x540], R134 ;  /* 0x000540867d007388 */ /* 0x000fe20000000400 */
[----:B-1----:R-:W-:-:S03]  /*36a0*/  MOV R107, UR43 ;  /* 0x0000002b006b7c02 */ /* 0x002fc60008000f00 */
[----:B------:R0:W-:Y:S01]  /*36b0*/  STS.U16 [R124+0x580], R159 ;  /* 0x0005809f7c007388 */ /* 0x0001e20000000400 */
[----:B------:R-:W-:Y:S01]  /*36c0*/  SHF.L.U32 R127, R115, 0x1, RZ ;  /* 0x00000001737f7819 */ /* 0x000fe200000006ff */
[----:B------:R-:W-:Y:S01]  /*36d0*/  FMUL.FTZ R107, R107, 1.4426950216293334961 ;  /* 0x3fb8aa3b6b6b7820 */ /* 0x000fe20000410000 */
[----:B0-----:R-:W-:Y:S02]  /*36e0*/  SHF.L.U32 R124, R65, 0x1, RZ ;  /* 0x00000001417c7819 */ /* 0x001fe400000006ff */
[C---:B------:R-:W-:Y:S01]  /*36f0*/  IADD3 R65, R2.reuse, 0x380, RZ ;  /* 0x0000038002417810 */ /* 0x040fe20007ffe0ff */
[----:B------:R-:W-:Y:S03]  /*3700*/  STS.U16 [R127+0x5c0], R110 ;  /* 0x0005c06e7f007388 */ /* 0x000fe60000000400 */
[----:B------:R-:W-:Y:S01]  /*3710*/  LEA.HI.SX32 R65, R65, R2, 0x1b ;  /* 0x0000000241417211 */ /* 0x000fe200078fdaff */
[----:B------:R0:W-:Y:S01]  /*3720*/  STS.U16 [R124+0x600], R109 ;  /* 0x0006006d7c007388 */ /* 0x0001e20000000400 */
[----:B------:R-:W-:-:S02]  /*3730*/  IADD3 R111, R2, 0x320, RZ ;  /* 0x00000320026f7810 */ /* 0x000fc40007ffe0ff */
[C---:B------:R-:W-:Y:S02]  /*3740*/  IADD3 R113, R2.reuse, 0x340, RZ ;  /* 0x0000034002717810 */ /* 0x040fe40007ffe0ff */
[-C--:B------:R-:W-:Y:S02]  /*3750*/  LEA.HI.SX32 R111, R111, R2.reuse, 0x1b ;  /* 0x000000026f6f7211 */ /* 0x080fe400078fdaff */
[----:B0-----:R-:W-:Y:S01]  /*3760*/  SHF.L.U32 R109, R65, 0x1, RZ ;  /* 0x00000001416d7819 */ /* 0x001fe200000006ff */
[----:B------:R-:W-:Y:S01]  /*3770*/  FMUL.FTZ R65, R95, R107 ;  /* 0x0000006b5f417220 */ /* 0x000fe20000410000 */
[----:B------:R-:W-:Y:S01]  /*3780*/  MUFU.SIN R137, R67 ;  /* 0x0000004300897308 */ /* 0x000fe20000000400 */
[----:B------:R-:W-:Y:S02]  /*3790*/  IADD3 R115, R2, 0x360, RZ ;  /* 0x0000036002737810 */ /* 0x000fe40007ffe0ff */
[----:B------:R-:W-:Y:S02]  /*37a0*/  LEA.HI.SX32 R113, R113, R2, 0x1b ;  /* 0x0000000271717211 */ /* 0x000fe400078fdaff */
[----:B------:R-:W-:-:S03]  /*37b0*/  SHF.L.U32 R125, R111, 0x1, RZ ;  /* 0x000000016f7d7819 */ /* 0x000fc600000006ff */
[----:B------:R-:W-:Y:S01]  /*37c0*/  MUFU.COS R138, R67 ;  /* 0x00000043008a7308 */ /* 0x000fe20000000000 */
[----:B------:R-:W-:Y:S02]  /*37d0*/  IADD3 R111, R2, 0x3a0, RZ ;  /* 0x000003a0026f7810 */ /* 0x000fe40007ffe0ff */
[----:B------:R-:W-:-:S05]  /*37e0*/  LEA.HI.SX32 R115, R115, R2, 0x1b ;  /* 0x0000000273737211 */ /* 0x000fca00078fdaff */
[----:B------:R-:W0:Y:S01]  /*37f0*/  MUFU.EX2 R65, R65 ;  /* 0x0000004100417308 */ /* 0x000e220000000800 */
[----:B------:R-:W-:Y:S02]  /*3800*/  SHF.L.U32 R127, R113, 0x1, RZ ;  /* 0x00000001717f7819 */ /* 0x000fe400000006ff */
[----:B------:R-:W-:Y:S02]  /*3810*/  IADD3 R113, R2, 0x3c0, RZ ;  /* 0x000003c002717810 */ /* 0x000fe40007ffe0ff */
[-C--:B------:R-:W-:Y:S02]  /*3820*/  LEA.HI.SX32 R111, R111, R2.reuse, 0x1b ;  /* 0x000000026f6f7211 */ /* 0x080fe400078fdaff */
[----:B------:R-:W-:Y:S01]  /*3830*/  SHF.L.U32 R126, R115, 0x1, RZ ;  /* 0x00000001737e7819 */ /* 0x000fe200000006ff */
[----:B------:R1:W-:Y:S01]  /*3840*/  STS.U16 [R125+0x640], R108 ;  /* 0x0006406c7d007388 */ /* 0x0003e20000000400 */
[----:B------:R-:W-:Y:S02]  /*3850*/  LEA.HI.SX32 R113, R113, R2, 0x1b ;  /* 0x0000000271717211 */ /* 0x000fe400078fdaff */
[----:B------:R-:W-:Y:S01]  /*3860*/  SHF.L.U32 R111, R111, 0x1, RZ ;  /* 0x000000016f6f7819 */ /* 0x000fe200000006ff */
[----:B------:R-:W-:Y:S04]  /*3870*/  STS.U16 [R127+0x680], R106 ;  /* 0x0006806a7f007388 */ /* 0x000fe80000000400 */
[----:B------:R-:W-:Y:S01]  /*3880*/  STS.U16 [R126+0x6c0], R105 ;  /* 0x0006c0697e007388 */ /* 0x000fe20000000400 */
[----:B-1----:R-:W-:-:S03]  /*3890*/  SHF.L.U32 R108, R113, 0x1, RZ ;  /* 0x00000001716c7819 */ /* 0x002fc600000006ff */
[----:B------:R-:W-:Y:S01]  /*38a0*/  STS.U16 [R109+0x700], R104 ;  /* 0x000700686d007388 */ /* 0x000fe20000000400 */
[C---:B0-----:R-:W-:Y:S02]  /*38b0*/  FMUL.FTZ R138, R65.reuse, R138 ;  /* 0x0000008a418a7220 */ /* 0x041fe40000410000 */
[----:B------:R-:W-:Y:S01]  /*38c0*/  FMUL.FTZ R137, R65, R137 ;  /* 0x0000008941897220 */ /* 0x000fe20000410000 */
[----:B------:R0:W-:Y:S01]  /*38d0*/  STS.U16 [R111+0x740], R100 ;  /* 0x000740646f007388 */ /* 0x0001e20000000400 */
[----:B------:R-:W-:Y:S01]  /*38e0*/  SHF.L.U32 R65, R2, 0x5, RZ ;  /* 0x0000000502417819 */ /* 0x000fe200000006ff */
[----:B------:R-:W-:Y:S02]  /*38f0*/  FMUL.FTZ R112, R85, R107 ;  /* 0x0000006b55707220 */ /* 0x000fe40000410000 */
[----:B------:R1:W-:Y:S01]  /*3900*/  STS.U16 [R108+0x780], R101 ;  /* 0x000780656c007388 */ /* 0x0003e20000000400 */
[----:B0-----:R-:W-:-:S04]  /*3910*/  FMUL.FTZ R100, R98, UR42 ;  /* 0x0000002a62647c20 */ /* 0x001fc80008410000 */
[----:B-1----:R-:W-:Y:S01]  /*3920*/  FMUL.RZ R101, R100, 0.15915493667125701904 ;  /* 0x3e22f98364657820 */ /* 0x002fe2000040c000 */
[----:B------:R-:W-:Y:S01]  /*3930*/  LEA.HI.SX32 R100, R65, R65, 0x1b ;  /* 0x0000004141647211 */ /* 0x000fe200078fdaff */
[----:B------:R-:W0:Y:S01]  /*3940*/  MUFU.EX2 R112, R112 ;  /* 0x0000007000707308 */ /* 0x000e220000000800 */
[----:B------:R-:W-:-:S07]  /*3950*/  FMUL.FTZ R110, R92, R107 ;  /* 0x0000006b5c6e7220 */ /* 0x000fce0000410000 */
[----:B------:R-:W-:Y:S08]  /*3960*/  MUFU.SIN R111, R101 ;  /* 0x00000065006f7308 */ /* 0x000ff00000000400 */
[----:B------:R1:W-:Y:S02]  /*3970*/  MUFU.COS R161, R101 ;  /* 0x0000006500a17308 */ /* 0x0003e40000000000 */
[----:B-1----:R-:W-:-:S02]  /*3980*/  SHF.L.U32 R101, R100, 0x1, RZ ;  /* 0x0000000164657819 */ /* 0x002fc400000006ff */
[----:B------:R-:W2:Y:S04]  /*3990*/  LDL R100, [R1+0x8] ;  /* 0x0000080001647983 */ /* 0x000ea80000100800 */
[----:B------:R-:W1:Y:S01]  /*39a0*/  MUFU.EX2 R110, R110 ;  /* 0x0000006e006e7308 */ /* 0x000e620000000800 */
[C---:B0-----:R-:W-:Y:S02]  /*39b0*/  FMUL.FTZ R158, R112.reuse, R158 ;  /* 0x0000009e709e7220 */ /* 0x041fe40000410000 */
[----:B------:R-:W-:Y:S02]  /*39c0*/  FMUL.FTZ R157, R112, R157 ;  /* 0x0000009d709d7220 */ /* 0x000fe40000410000 */
[----:B------:R-:W3:Y:S01]  /*39d0*/  LDL R112, [R1+0x4] ;  /* 0x0000040001707983 */ /* 0x000ee20000100800 */
[----:B-1----:R-:W-:-:S02]  /*39e0*/  FMUL.FTZ R144, R110, R144 ;  /* 0x000000906e907220 */ /* 0x002fc40000410000 */
[----:B------:R-:W-:Y:S02]  /*39f0*/  FMUL.FTZ R143, R110, R143 ;  /* 0x0000008f6e8f7220 */ /* 0x000fe40000410000 */
[----:B------:R-:W4:Y:S01]  /*3a00*/  LDL R110, [R1] ;  /* 0x00000000016e7983 */ /* 0x000f220000100800 */
[----:B------:R-:W-:Y:S02]  /*3a10*/  UIMAD UR41, UR11, UR38, URZ ;  /* 0x000000260b2972a4 */ /* 0x000fe4000f8e023f */
        /* <DEDUP_REMOVED lines=11> */
[----:B------:R-:W-:Y:S05]  /*3ad0*/  MUFU.SIN R139, R66 ;  /* 0x00000042008b7308 */ /* 0x000fea0000000400 */
[----:B------:R-:W-:-:S03]  /*3ae0*/  MOV R67, UR37 ;  /* 0x0000002500437c02 */ /* 0x000fc60008000f00 */
[----:B------:R0:W-:Y:S02]  /*3af0*/  MUFU.COS R140, R66 ;  /* 0x00000042008c7308 */ /* 0x0001e40000000000 */
[----:B0-----:R-:W-:-:S06]  /*3b00*/  MOV R66, UR36 ;  /* 0x0000002400427c02 */ /* 0x001fcc0008000f00 */
[----:B------:R-:W3:Y:S01]  /*3b10*/  LDG.E.64 R66, [R66.64] ;  /* 0x0000001c42427981 */ /* 0x000ee2000c1e1b00 */
[----:B------:R-:W-:Y:S02]  /*3b20*/  FMUL.FTZ R64, R97, UR42 ;  /* 0x0000002a61407c20 */ /* 0x000fe40008410000 */
[-C--:B------:R-:W-:Y:S02]  /*3b30*/  FMUL.FTZ R105, R96, R107.reuse ;  /* 0x0000006b60697220 */ /* 0x080fe40000410000 */
[----:B------:R-:W-:Y:S02]  /*3b40*/  FMUL.RZ R160, R64, 0.15915493667125701904 ;  /* 0x3e22f98340a07820 */ /* 0x000fe4000040c000 */
        /* <DEDUP_REMOVED lines=8> */
[----:B------:R-:W0:Y:S01]  /*3bd0*/  MUFU.EX2 R105, R105 ;  /* 0x0000006900697308 */ /* 0x000e220000000800 */
[----:B------:R-:W-:Y:S01]  /*3be0*/  IADD3 R115, R2, 0x3e0, RZ ;  /* 0x000003e002737810 */ /* 0x000fe20007ffe0ff */
[----:B------:R-:W-:-:S06]  /*3bf0*/  ULEA UR36, UR27, UR7, 0x8 ;  /* 0x000000071b247291 */ /* 0x000fcc000f8e403f */
[----:B------:R-:W1:Y:S01]  /*3c00*/  MUFU.EX2 R64, R64 ;  /* 0x0000004000407308 */ /* 0x000e620000000800 */
[----:B------:R-:W-:-:S07]  /*3c10*/  LEA.HI.SX32 R115, R115, R2, 0x1b ;  /* 0x0000000273737211 */ /* 0x000fce00078fdaff */
[----:B------:R-:W-:Y:S08]  /*3c20*/  MUFU.SIN R141, R133 ;  /* 0x00000085008d7308 */ /* 0x000ff00000000400 */
[----:B------:R-:W-:Y:S08]  /*3c30*/  MUFU.COS R142, R133 ;  /* 0x00000085008e7308 */ /* 0x000ff00000000000 */
[----:B------:R-:W0:Y:S08]  /*3c40*/  MUFU.EX2 R118, R118 ;  /* 0x0000007600767308 */ /* 0x000e300000000800 */
[----:B------:R-:W0:Y:S08]  /*3c50*/  MUFU.EX2 R119, R119 ;  /* 0x0000007700777308 */ /* 0x000e300000000800 */
[----:B------:R-:W0:Y:S08]  /*3c60*/  MUFU.EX2 R120, R120 ;  /* 0x0000007800787308 */ /* 0x000e300000000800 */
[----:B------:R-:W0:Y:S08]  /*3c70*/  MUFU.EX2 R121, R121 ;  /* 0x0000007900797308 */ /* 0x000e300000000800 */
[----:B------:R-:W0:Y:S08]  /*3c80*/  MUFU.EX2 R122, R122 ;  /* 0x0000007a007a7308 */ /* 0x000e300000000800 */
[----:B------:R-:W0:Y:S08]  /*3c90*/  MUFU.EX2 R123, R123 ;  /* 0x0000007b007b7308 */ /* 0x000e300000000800 */
[----:B------:R-:W1:Y:S01]  /*3ca0*/  MUFU.EX2 R106, R106 ;  /* 0x0000006a006a7308 */ /* 0x000e620000000800 */
[----:B------:R-:W-:-:S02]  /*3cb0*/  ISETP.NE.AND P1, PT, R0, RZ, PT ;  /* 0x000000ff0000720c */ /* 0x000fc40003f25270 */
[----:B------:R-:W-:Y:S02]  /*3cc0*/  IADD3 R162, R0, 0x200, RZ ;  /* 0x0000020000a27810 */ /* 0x000fe40007ffe0ff */
[----:B------:R-:W-:Y:S02]  /*3cd0*/  MOV R104, UR36 ;  /* 0x0000002400687c02 */ /* 0x000fe40008000f00 */
[----:B------:R-:W-:Y:S01]  /*3ce0*/  SHF.L.U32 R124, R115, 0x1, RZ ;  /* 0x00000001737c7819 */ /* 0x000fe200000006ff */
[C---:B0-----:R-:W-:Y:S01]  /*3cf0*/  FMUL.FTZ R136, R105.reuse, R136 ;  /* 0x0000008869887220 */ /* 0x041fe20000410000 */
[----:B------:R-:W-:Y:S01]  /*3d00*/  SEL R104, R104, R162, !P1 ;  /* 0x000000a268687207 */ /* 0x000fe20004800000 */
[----:B------:R-:W-:Y:S02]  /*3d10*/  FMUL.FTZ R135, R105, R135 ;  /* 0x0000008769877220 */ /* 0x000fe40000410000 */
[C---:B-1----:R-:W-:Y:S02]  /*3d20*/  FMUL.FTZ R116, R64.reuse, R116 ;  /* 0x0000007440747220 */ /* 0x042fe40000410000 */
[----:B------:R-:W-:-:S02]  /*3d30*/  FMUL.FTZ R117, R64, R117 ;  /* 0x0000007540757220 */ /* 0x000fc40000410000 */
[-C--:B------:R-:W-:Y:S01]  /*3d40*/  FMUL.FTZ R105, R97, R107.reuse ;  /* 0x0000006b61697220 */ /* 0x080fe20000410000 */
[----:B------:R0:W-:Y:S01]  /*3d50*/  STS.U16 [R124+0x7c0], R103 ;  /* 0x0007c0677c007388 */ /* 0x0001e20000000400 */
[----:B------:R-:W-:Y:S01]  /*3d60*/  FMUL.FTZ R114, R86, R107 ;  /* 0x0000006b56727220 */ /* 0x000fe20000410000 */
[----:B------:R-:W-:-:S06]  /*3d70*/  NOP ;  /* 0x0000000000007918 */ /* 0x000fcc0000000000 */
[C---:B------:R-:W-:Y:S01]  /*3d80*/  FMUL.FTZ R154, R118.reuse, R154 ;  /* 0x0000009a769a7220 */ /* 0x040fe20000410000 */
[----:B------:R-:W-:Y:S01]  /*3d90*/  MUFU.COS R109, R160 ;  /* 0x000000a0006d7308 */ /* 0x000fe20000000000 */
[----:B------:R-:W-:Y:S01]  /*3da0*/  FMUL.FTZ R153, R118, R153 ;  /* 0x0000009976997220 */ /* 0x000fe20000410000 */
[----:B------:R-:W-:Y:S01]  /*3db0*/  LDS.U16 R205, [R101] ;  /* 0x0000000065cd7984 */ /* 0x000fe20000000400 */
        /* <DEDUP_REMOVED lines=18> */
[----:B------:R-:W1:Y:S03]  /*3ee0*/  MUFU.EX2 R106, R105 ;  /* 0x00000069006a7308 */ /* 0x000e660000000800 */
        /* <DEDUP_REMOVED lines=24> */
[----:B------:R1:W3:Y:S04]  /*4070*/  LDS.U16 R193, [R101+0x3e] ;  /* 0x00003e0065c17984 */ /* 0x0002e80000000400 */
[----:B------:R4:W-:Y:S01]  /*4080*/  STS.64 [R104.X8+0x1d10], R116 ;  /* 0x001d107468007388 */ /* 0x0009e20000008a00 */
[----:B------:R-:W4:Y:S01]  /*4090*/  MUFU.EX2 R114, R114 ;  /* 0x0000007200727308 */ /* 0x000f220000000800 */
[----:B------:R-:W-:Y:S01]  /*40a0*/  FMUL.FTZ R108, R98, R107 ;  /* 0x0000006b626c7220 */ /* 0x000fe20000410000 */
[----:B0-----:R-:W-:Y:S01]  /*40b0*/  MOV R103, 0x10 ;  /* 0x0000001000677802 */ /* 0x001fe20000000f00 */
[----:B--2---:R-:W-:Y:S01]  /*40c0*/  HADD2.F32 R100, -RZ, R100.H0_H0 ;  /* 0x20000064ff647230 */ /* 0x004fe20000004100 */
[----:B-1----:R-:W-:-:S04]  /*40d0*/  FMUL.FTZ R134, R106, R109 ;  /* 0x0000006d6a867220 */ /* 0x002fc80000410000 */
[----:B------:R-:W0:Y:S01]  /*40e0*/  MUFU.SIN R133, R160 ;  /* 0x000000a000857308 */ /* 0x000e220000000400 */
[----:B------:R-:W-:Y:S01]  /*40f0*/  FMUL.FTZ R109, R116, R157 ;  /* 0x0000009d746d7220 */ /* 0x000fe20000410000 */
[----:B------:R-:W-:Y:S01]  /*4100*/  CS2R R64, SRZ ;  /* 0x0000000000407805 */ /* 0x000fe2000001ff00 */
[----:B------:R-:W-:Y:S01]  /*4110*/  @!P2 IMAD.WIDE R102, R102, R103, UR30 ;  /* 0x0000001e6666ae25 */ /* 0x000fe2000f8e0267 */
[----:B------:R-:W-:Y:S03]  /*4120*/  BAR.SYNC.DEFER_BLOCKING 0x0 ;  /* 0x0000000000007b1d */ /* 0x000fe60000010000 */
[----:B------:R-:W-:Y:S02]  /*4130*/  FMUL.FTZ R213, R84, R100 ;  /* 0x0000006454d57220 */ /* 0x000fe40000410000 */
[----:B----4-:R-:W-:Y:S01]  /*4140*/  FMUL.FTZ R155, R114, R155 ;  /* 0x0000009b729b7220 */ /* 0x010fe20000410000 */
[----:B------:R-:W1:Y:S01]  /*4150*/  MUFU.EX2 R108, R108 ;  /* 0x0000006c006c7308 */ /* 0x000e620000000800 */
[----:B------:R-:W-:-:S02]  /*4160*/  FMUL.FTZ R105, R117, R157 ;  /* 0x0000009d75697220 */ /* 0x000fc40000410000 */
[----:B------:R-:W-:Y:S02]  /*4170*/  FFMA.FTZ R109, R117, R158, R109 ;  /* 0x0000009e756d7223 */ /* 0x000fe4000001006d */
[----:B------:R-:W-:Y:S02]  /*4180*/  FMUL.FTZ R156, R114, R156 ;  /* 0x0000009c729c7220 */ /* 0x000fe40000410000 */
[----:B------:R-:W-:Y:S02]  /*4190*/  FMUL.FTZ R101, R157, R213 ;  /* 0x000000d59d657220 */ /* 0x000fe40000410000 */
[----:B------:R-:W-:Y:S02]  /*41a0*/  FFMA.FTZ R105, R116, R158, -R105 ;  /* 0x0000009e74697223 */ /* 0x000fe40000010869 */
[----:B------:R-:W-:Y:S02]  /*41b0*/  FMUL.FTZ R104, R155, R109 ;  /* 0x0000006d9b687220 */ /* 0x000fe40000410000 */
[----:B0-----:R-:W-:-:S02]  /*41c0*/  FMUL.FTZ R133, R106, R133 ;  /* 0x000000856a857220 */ /* 0x001fc40000410000 */
[-C--:B------:R-:W-:Y:S01]  /*41d0*/  FFMA.FTZ R106, R156, R105.reuse, -R104 ;  /* 0x000000699c6a7223 */ /* 0x080fe20000010868 */
[----:B------:R0:W5:Y:S01]  /*41e0*/  @!P2 LDG.E.64 R64, [R102.64+0x8] ;  /* 0x0000081c6640a981 */ /* 0x000162000c1e1b00 */
[----:B------:R-:W-:Y:S02]  /*41f0*/  FMUL.FTZ R105, R155, R105 ;  /* 0x000000699b697220 */ /* 0x000fe40000410000 */
[----:B0-----:R-:W-:Y:S02]  /*4200*/  FMUL.FTZ R102, RZ, R157 ;  /* 0x0000009dff667220 */ /* 0x001fe40000410000 */
[----:B------:R-:W-:Y:S01]  /*4210*/  FFMA.FTZ R103, RZ, R158, R101 ;  /* 0x0000009eff677223 */ /* 0x000fe20000010065 */
[----:B---3--:R-:W-:Y:S01]  /*4220*/  HADD2.F32 R101, -RZ, R112.H0_H0 ;  /* 0x20000070ff657230 */ /* 0x008fe20000004100 */
[----:B------:R-:W-:Y:S02]  /*4230*/  FFMA.FTZ R104, R158, R213, -R102 ;  /* 0x000000d59e687223 */ /* 0x000fe40000010866 */
[----:B------:R-:W-:-:S02]  /*4240*/  FADD.FTZ R103, RZ, R103 ;  /* 0x00000067ff677221 */ /* 0x000fc40000010000 */
[----:B------:R-:W-:Y:S02]  /*4250*/  FFMA.FTZ R105, R156, R109, R105 ;  /* 0x0000006d9c697223 */ /* 0x000fe40000010069 */
[----:B------:R-:W-:Y:S01]  /*4260*/  FFMA.FTZ R104, R85, R101, R104 ;  /* 0x0000006555687223 */ /* 0x000fe20000010068 */
[----:B------:R-:W-:Y:S01]  /*4270*/  HADD2.F32 R102, -RZ, R110.H0_H0 ;  /* 0x2000006eff667230 */ /* 0x000fe20000004100 */
[C---:B-1----:R-:W-:Y:S02]  /*4280*/  FMUL.FTZ R160, R108.reuse, R111 ;  /* 0x0000006f6ca07220 */ /* 0x042fe40000410000 */
[----:B------:R-:W-:Y:S02]  /*4290*/  FMUL.FTZ R109, R155, R103 ;  /* 0x000000679b6d7220 */ /* 0x000fe40000410000 */
[----:B------:R-:W-:Y:S02]  /*42a0*/  FMUL.FTZ R161, R108, R161 ;  /* 0x000000a16ca17220 */ /* 0x000fe40000410000 */
[----:B------:R-:W-:-:S02]  /*42b0*/  FMUL.FTZ R111, R153, R105 ;  /* 0x00000069996f7220 */ /* 0x000fc40000410000 */
[----:B------:R-:W-:Y:S02]  /*42c0*/  FMUL.FTZ R110, R153, R106 ;  /* 0x0000006a996e7220 */ /* 0x000fe40000410000 */
[-C--:B------:R-:W-:Y:S02]  /*42d0*/  FMUL.FTZ R108, R155, R104.reuse ;  /* 0x000000689b6c7220 */ /* 0x080fe40000410000 */
[----:B------:R-:W-:Y:S02]  /*42e0*/  FFMA.FTZ R109, R156, R104, -R109 ;  /* 0x000000689c6d7223 */ /* 0x000fe4000001086d */
[C---:B------:R-:W-:Y:S02]  /*42f0*/  FFMA.FTZ R111, R154.reuse, R106, -R111 ;  /* 0x0000006a9a6f7223 */ /* 0x040fe4000001086f */
[----:B------:R-:W-:Y:S02]  /*4300*/  FFMA.FTZ R110, R154, R105, R110 ;  /* 0x000000699a6e7223 */ /* 0x000fe4000001006e */
[----:B------:R-:W-:-:S02]  /*4310*/  FFMA.FTZ R108, R156, R103, R108 ;  /* 0x000000679c6c7223 */ /* 0x000fc4000001006c */
[----:B------:R-:W-:Y:S02]  /*4320*/  FFMA.FTZ R109, R86, R102, R109 ;  /* 0x00000066566d7223 */ /* 0x000fe4000001006d */
[C---:B------:R-:W-:Y:S02]  /*4330*/  FMUL.FTZ R105, R151.reuse, R111 ;  /* 0x0000006f97697220 */ /* 0x040fe40000410000 */
[-C--:B------:R-:W-:Y:S02]  /*4340*/  FMUL.FTZ R104, R151, R110.reuse ;  /* 0x0000006e97687220 */ /* 0x080fe40000410000 */
[----:B------:R-:W-:Y:S02]  /*4350*/  FADD.FTZ R108, RZ, R108 ;  /* 0x0000006cff6c7221 */ /* 0x000fe40000010000 */
[----:B------:R-:W-:Y:S02]  /*4360*/  FMUL.FTZ R103, R153, R109 ;  /* 0x0000006d99677220 */ /* 0x000fe40000410000 */
[----:B------:R-:W-:-:S02]  /*4370*/  FFMA.FTZ R110, R152, R110, R105 ;  /* 0x0000006e986e7223 */ /* 0x000fc40000010069 */
[----:B------:R-:W-:Y:S02]  /*4380*/  FFMA.FTZ R111, R152, R111, -R104 ;  /* 0x0000006f986f7223 */ /* 0x000fe40000010868 */
[-C--:B------:R-:W-:Y:S02]  /*4390*/  FMUL.FTZ R104, R153, R108.reuse ;  /* 0x0000006c99687220 */ /* 0x080fe40000410000 */
[C---:B------:R-:W-:Y:S01]  /*43a0*/  FFMA.FTZ R108, R154.reuse, R108, R103 ;  /* 0x0000006c9a6c7223 */ /* 0x040fe20000010067 */
[----:B------:R-:W-:Y:S01]  /*43b0*/  HADD2.F32 R103, -RZ, R247.H0_H0 ;  /* 0x200000f7ff677230 */ /* 0x000fe20000004100 */
[C---:B------:R-:W-:Y:S02]  /*43c0*/  FMUL.FTZ R105, R149.reuse, R110 ;  /* 0x0000006e95697220 */ /* 0x040fe40000410000 */
[----:B------:R-:W-:Y:S02]  /*43d0*/  FFMA.FTZ R104, R154, R109, -R104 ;  /* 0x0000006d9a687223 */ /* 0x000fe40000010868 */
[----:B------:R-:W-:-:S02]  /*43e0*/  FMUL.FTZ R109, R149, R111 ;  /* 0x0000006f956d7220 */ /* 0x000fc40000410000 */
[----:B------:R-:W-:Y:S02]  /*43f0*/  FADD.FTZ R108, RZ, R108 ;  /* 0x0000006cff6c7221 */ /* 0x000fe40000010000 */
[C---:B------:R-:W-:Y:S02]  /*4400*/  FFMA.FTZ R111, R150.reuse, R111, -R105 ;  /* 0x0000006f966f7223 */ /* 0x040fe40000010869 */
[----:B------:R-:W-:Y:S02]  /*4410*/  FFMA.FTZ R105, R87, R103, R104 ;  /* 0x0000006757697223 */ /* 0x000fe40000010068 */
[C---:B------:R-:W-:Y:S02]  /*4420*/  FMUL.FTZ R106, R151.reuse, R108 ;  /* 0x0000006c976a7220 */ /* 0x040fe40000410000 */
[----:B------:R-:W-:Y:S01]  /*4430*/  FFMA.FTZ R110, R150, R110, R109 ;  /* 0x0000006e966e7223 */ /* 0x000fe2000001006d */
[----:B------:R-:W-:Y:S01]  /*4440*/  HADD2.F32 R104, -RZ, R20.H0_H0 ;  /* 0x20000014ff687230 */ /* 0x000fe20000004100 */
[----:B------:R-:W-:-:S02]  /*4450*/  FMUL.FTZ R109, R151, R105 ;  /* 0x00000069976d7220 */ /* 0x000fc40000410000 */
[C---:B------:R-:W-:Y:S02]  /*4460*/  FFMA.FTZ R105, R152.reuse, R105, -R106 ;  /* 0x0000006998697223 */ /* 0x040fe4000001086a */
[----:B------:R-:W-:Y:S02]  /*4470*/  FFMA.FTZ R109, R152, R108, R109 ;  /* 0x0000006c986d7223 */ /* 0x000fe4000001006d */
[C---:B------:R-:W-:Y:S02]  /*4480*/  FMUL.FTZ R112, R147.reuse, R110 ;  /* 0x0000006e93707220 */ /* 0x040fe40000410000 */
[----:B------:R-:W-:Y:S02]  /*4490*/  FFMA.FTZ R105, R88, R104, R105 ;  /* 0x0000006858697223 */ /* 0x000fe40000010069 */
[----:B------:R-:W-:Y:S02]  /*44a0*/  FMUL.FTZ R113, R147, R111 ;  /* 0x0000006f93717220 */ /* 0x000fe40000410000 */
[----:B------:R-:W-:-:S02]  /*44b0*/  FADD.FTZ R109, RZ, R109 ;  /* 0x0000006dff6d7221 */ /* 0x000fc40000010000 */
[C---:B------:R-:W-:Y:S02]  /*44c0*/  FFMA.FTZ R112, R148.reuse, R111, -R112 ;  /* 0x0000006f94707223 */ /* 0x040fe40000010870 */
[C---:B------:R-:W-:Y:S02]  /*44d0*/  FMUL.FTZ R108, R149.reuse, R105 ;  /* 0x00000069956c7220 */ /* 0x040fe40000410000 */
[----:B------:R-:W-:Y:S02]  /*44e0*/  FFMA.FTZ R113, R148, R110, R113 ;  /* 0x0000006e94717223 */ /* 0x000fe40000010071 */
[-C--:B------:R-:W-:Y:S02]  /*44f0*/  FMUL.FTZ R106, R149, R109.reuse ;  /* 0x0000006d956a7220 */ /* 0x080fe40000410000 */
[----:B------:R-:W-:Y:S02]  /*4500*/  FMUL.FTZ R110, R145, R112 ;  /* 0x00000070916e7220 */ /* 0x000fe40000410000 */
[----:B------:R-:W-:-:S02]  /*4510*/  FFMA.FTZ R109, R150, R109, R108 ;  /* 0x0000006d966d7223 */ /* 0x000fc4000001006c */
[----:B------:R-:W-:Y:S02]  /*4520*/  FMUL.FTZ R111, R145, R113 ;  /* 0x00000071916f7220 */ /* 0x000fe40000410000 */
[----:B------:R-:W-:Y:S01]  /*4530*/  FFMA.FTZ R108, R150, R105, -R106 ;  /* 0x00000069966c7223 */ /* 0x000fe2000001086a */
[----:B------:R-:W-:Y:S01]  /*4540*/  HADD2.F32 R105, -RZ, R21.H0_H0 ;  /* 0x20000015ff697230 */ /* 0x000fe20000004100 */
[C---:B------:R-:W-:Y:S02]  /*4550*/  FFMA.FTZ R110, R146.reuse, R113, R110 ;  /* 0x00000071926e7223 */ /* 0x040fe4000001006e */
[----:B------:R-:W-:Y:S02]  /*4560*/  FADD.FTZ R109, RZ, R109 ;  /* 0x0000006dff6d7221 */ /* 0x000fe40000010000 */
[----:B------:R-:W-:Y:S02]  /*4570*/  FFMA.FTZ R112, R146, R112, -R111 ;  /* 0x0000007092707223 */ /* 0x000fe4000001086f */
[----:B------:R-:W-:-:S02]  /*4580*/  FMUL.FTZ R113, R143, R110 ;  /* 0x0000006e8f717220 */ /* 0x000fc40000410000 */
[----:B------:R-:W-:Y:S02]  /*4590*/  FFMA.FTZ R108, R89, R105, R108 ;  /* 0x00000069596c7223 */ /* 0x000fe4000001006c */
[----:B------:R-:W-:Y:S02]  /*45a0*/  FMUL.FTZ R111, R147, R109 ;  /* 0x0000006d936f7220 */ /* 0x000fe40000410000 */
[----:B------:R-:W-:Y:S02]  /*45b0*/  FMUL.FTZ R106, R99, UR42 ;  /* 0x0000002a636a7c20 */ /* 0x000fe40008410000 */
[-C--:B------:R-:W-:Y:S02]  /*45c0*/  FMUL.FTZ R115, R143, R112.reuse ;  /* 0x000000708f737220 */ /* 0x080fe40000410000 */
[----:B------:R-:W-:Y:S02]  /*45d0*/  FFMA.FTZ R112, R144, R112, -R113 ;  /* 0x0000007090707223 */ /* 0x000fe40000010871 */
[----:B------:R-:W-:-:S02]  /*45e0*/  FFMA.FTZ R113, R148, R108, -R111 ;  /* 0x0000006c94717223 */ /* 0x000fc4000001086f */
[----:B------:R-:W-:Y:S02]  /*45f0*/  FFMA.FTZ R115, R144, R110, R115 ;  /* 0x0000006e90737223 */ /* 0x000fe40000010073 */
[----:B------:R-:W-:Y:S01]  /*4600*/  FMUL.RZ R130, R106, 0.15915493667125701904 ;  /* 0x3e22f9836a827820 */ /* 0x000fe2000040c000 */
[----:B------:R-:W-:Y:S01]  /*4610*/  HADD2.F32 R106, -RZ, R22.H0_H0 ;  /* 0x20000016ff6a7230 */ /* 0x000fe20000004100 */
[----:B------:R-:W-:Y:S02]  /*4620*/  FMUL.FTZ R108, R147, R108 ;  /* 0x0000006c936c7220 */ /* 0x000fe40000410000 */
[----:B------:R-:W-:Y:S02]  /*4630*/  FMUL.FTZ R127, R141, R115 ;  /* 0x000000738d7f7220 */ /* 0x000fe40000410000 */
[----:B------:R-:W-:Y:S02]  /*4640*/  FFMA.FTZ R109, R148, R109, R108 ;  /* 0x0000006d946d7223 */ /* 0x000fe4000001006c */
[----:B------:R-:W-:-:S02]  /*4650*/  FFMA.FTZ R113, R90, R106, R113 ;  /* 0x0000006a5a717223 */ /* 0x000fc40000010071 */
[CC--:B------:R-:W-:Y:S02]  /*4660*/  FFMA.FTZ R127, R142.reuse, R112.reuse, -R127 ;  /* 0x000000708e7f7223 */ /* 0x0c0fe4000001087f */
[----:B------:R-:W-:Y:S02]  /*4670*/  FADD.FTZ R109, RZ, R109 ;  /* 0x0000006dff6d7221 */ /* 0x000fe40000010000 */
[----:B------:R-:W-:Y:S02]  /*4680*/  FMUL.FTZ R108, R99, R107 ;  /* 0x0000006b636c7220 */ /* 0x000fe40000410000 */
[----:B------:R-:W-:Y:S02]  /*4690*/  FMUL.FTZ R112, R141, R112 ;  /* 0x000000708d707220 */ /* 0x000fe40000410000 */
[C---:B------:R-:W-:Y:S02]  /*46a0*/  FMUL.FTZ R107, R145.reuse, R113 ;  /* 0x00000071916b7220 */ /* 0x040fe40000410000 */
[----:B------:R-:W-:Y:S01]  /*46b0*/  FMUL.FTZ R110, R145, R109 ;  /* 0x0000006d916e7220 */ /* 0x000fe20000410000 */
[----:B------:R-:W-:Y:S01]  /*46c0*/  MUFU.COS R111, R130 ;  /* 0x00000082006f7308 */ /* 0x000fe20000000000 */
[----:B------:R-:W-:-:S02]  /*46d0*/  FFMA.FTZ R114, R142, R115, R112 ;  /* 0x000000738e727223 */ /* 0x000fc40000010070 */
[C---:B------:R-:W-:Y:S01]  /*46e0*/  FFMA.FTZ R109, R146.reuse, R109, R107 ;  /* 0x0000006d926d7223 */ /* 0x040fe2000001006b */
[----:B------:R-:W-:Y:S01]  /*46f0*/  HADD2.F32 R107, -RZ, R23.H0_H0 ;  /* 0x20000017ff6b7230 */ /* 0x000fe20000004100 */
[----:B------:R-:W-:-:S03]  /*4700*/  FFMA.FTZ R110, R146, R113, -R110 ;  /* 0x00000071926e7223 */ /* 0x000fc6000001086e */
[----:B------:R0:W1:Y:S01]  /*4710*/  MUFU.EX2 R132, R108 ;  /* 0x0000006c00847308 */ /* 0x0000620000000800 */
[----:B------:R-:W-:Y:S02]  /*4720*/  FMUL.FTZ R113, R139, R114 ;  /* 0x000000728b717220 */ /* 0x000fe40000410000 */
[----:B------:R-:W-:Y:S02]  /*4730*/  FADD.FTZ R112, RZ, R109 ;  /* 0x0000006dff707221 */ /* 0x000fe40000010000 */
[----:B------:R-:W-:Y:S02]  /*4740*/  FFMA.FTZ R126, R140, R127, -R113 ;  /* 0x0000007f8c7e7223 */ /* 0x000fe40000010871 */
[----:B------:R-:W-:Y:S02]  /*4750*/  FFMA.FTZ R110, R91, R107, R110 ;  /* 0x0000006b5b6e7223 */ /* 0x000fe4000001006e */
[----:B------:R-:W-:Y:S02]  /*4760*/  FMUL.FTZ R113, R143, R112 ;  /* 0x000000708f717220 */ /* 0x000fe40000410000 */
[----:B------:R-:W-:Y:S01]  /*4770*/  FMUL.FTZ R127, R139, R127 ;  /* 0x0000007f8b7f7220 */ /* 0x000fe20000410000 */
[----:B------:R-:W2:Y:S01]  /*4780*/  MUFU.SIN R109, R130 ;  /* 0x00000082006d7308 */ /* 0x000ea20000000400 */
[----:B0-----:R-:W-:Y:S01]  /*4790*/  HADD2.F32 R108, -RZ, R24.H0_H0 ;  /* 0x20000018ff6c7230 */ /* 0x001fe20000004100 */
[----:B------:R-:W-:-:S02]  /*47a0*/  FMUL.FTZ R115, R143, R110 ;  /* 0x0000006e8f737220 */ /* 0x000fc40000410000 */
[----:B------:R-:W-:Y:S02]  /*47b0*/  FFMA.FTZ R113, R144, R110, -R113 ;  /* 0x0000006e90717223 */ /* 0x000fe40000010871 */
[----:B------:R-:W-:Y:S02]  /*47c0*/  FFMA.FTZ R127, R140, R114, R127 ;  /* 0x000000728c7f7223 */ /* 0x000fe4000001007f */
[----:B------:R-:W-:Y:S02]  /*47d0*/  FFMA.FTZ R115, R144, R112, R115 ;  /* 0x0000007090737223 */ /* 0x000fe40000010073 */
[----:B-1----:R-:W-:Y:S02]  /*47e0*/  FMUL.FTZ R162, R132, R111 ;  /* 0x0000006f84a27220 */ /* 0x002fe40000410000 */
[----:B------:R-:W-:Y:S02]  /*47f0*/  FFMA.FTZ R113, R92, R108, R113 ;  /* 0x0000006c5c717223 */ /* 0x000fe40000010071 */
[----:B------:R-:W-:-:S02]  /*4800*/  FMUL.FTZ R111, R137, R127 ;  /* 0x0000007f896f7220 */ /* 0x000fc40000410000 */
[-C--:B------:R-:W-:Y:S02]  /*4810*/  FMUL.FTZ R112, R137, R126.reuse ;  /* 0x0000007e89707220 */ /* 0x080fe40000410000 */
[----:B------:R-:W-:Y:S02]  /*4820*/  FADD.FTZ R115, RZ, R115 ;  /* 0x00000073ff737221 */ /* 0x000fe40000010000 */
[----:B------:R-:W-:Y:S02]  /*4830*/  FMUL.FTZ R110, R141, R113 ;  /* 0x000000718d6e7220 */ /* 0x000fe40000410000 */
[C---:B------:R-:W-:Y:S02]  /*4840*/  FFMA.FTZ R126, R138.reuse, R126, -R111 ;  /* 0x0000007e8a7e7223 */ /* 0x040fe4000001086f */
[----:B------:R-:W-:Y:S02]  /*4850*/  FFMA.FTZ R112, R138, R127, R112 ;  /* 0x0000007f8a707223 */ /* 0x000fe40000010070 */
[----:B------:R-:W-:-:S02]  /*4860*/  FFMA.FTZ R111, R142, R115, R110 ;  /* 0x000000738e6f7223 */ /* 0x000fc4000001006e */
[----:B------:R-:W-:Y:S02]  /*4870*/  FMUL.FTZ R115, R141, R115 ;  /* 0x000000738d737220 */ /* 0x000fe40000410000 */
[C---:B------:R-:W-:Y:S02]  /*4880*/  FMUL.FTZ R159, R135.reuse, R126 ;  /* 0x0000007e879f7220 */ /* 0x040fe40000410000 */
[-C--:B------:R-:W-:Y:S01]  /*4890*/  FMUL.FTZ R127, R135, R112.reuse ;  /* 0x00000070877f7220 */ /* 0x080fe20000410000 */
[----:B------:R0:W1:Y:S01]  /*48a0*/  R2UR UR38, R66 ;  /* 0x00000000422673c2 */ /* 0x00006200000e0000 */
[----:B--2---:R-:W-:Y:S01]  /*48b0*/  FMUL.FTZ R132, R132, R109 ;  /* 0x0000006d84847220 */ /* 0x004fe20000410000 */
[----:B------:R-:W-:Y:S01]  /*48c0*/  HADD2.F32 R109, -RZ, R25.H0_H0 ;  /* 0x20000019ff6d7230 */ /* 0x000fe20000004100 */
[----:B------:R-:W-:Y:S02]  /*48d0*/  FFMA.FTZ R110, R142, R113, -R115 ;  /* 0x000000718e6e7223 */ /* 0x000fe40000010873 */
[----:B------:R-:W-:-:S02]  /*48e0*/  FFMA.FTZ R159, R136, R112, R159 ;  /* 0x00000070889f7223 */ /* 0x000fc4000001009f */
[----:B------:R-:W-:Y:S02]  /*48f0*/  FADD.FTZ R111, RZ, R111 ;  /* 0x0000006fff6f7221 */ /* 0x000fe40000010000 */
[----:B------:R-:W-:Y:S01]  /*4900*/  FFMA.FTZ R127, R136, R126, -R127 ;  /* 0x0000007e887f7223 */ /* 0x000fe2000001087f */
[----:B------:R-:W2:Y:S01]  /*4910*/  R2UR UR39, R67 ;  /* 0x00000000432773c2 */ /* 0x000ea200000e0000 */
[----:B------:R-:W-:Y:S02]  /*4920*/  FFMA.FTZ R110, R93, R109, R110 ;  /* 0x0000006d5d6e7223 */ /* 0x000fe4000001006e */
[----:B------:R-:W-:Y:S02]  /*4930*/  FMUL.FTZ R114, R133, R159 ;  /* 0x0000009f85727220 */ /* 0x000fe40000410000 */
[----:B------:R-:W-:Y:S02]  /*4940*/  FMUL.FTZ R113, R139, R111 ;  /* 0x0000006f8b717220 */ /* 0x000fe40000410000 */
[----:B------:R-:W-:-:S02]  /*4950*/  FMUL.FTZ R115, R133, R127 ;  /* 0x0000007f85737220 */ /* 0x000fc40000410000 */
[-C--:B------:R-:W-:Y:S02]  /*4960*/  FMUL.FTZ R112, R139, R110.reuse ;  /* 0x0000006e8b707220 */ /* 0x080fe40000410000 */
[----:B------:R-:W-:Y:S02]  /*4970*/  FFMA.FTZ R114, R134, R127, -R114 ;  /* 0x0000007f86727223 */ /* 0x000fe40000010872 */
[----:B------:R-:W-:Y:S01]  /*4980*/  FFMA.FTZ R113, R140, R110, -R113 ;  /* 0x0000006e8c717223 */ /* 0x000fe20000010871 */
[----:B------:R-:W-:Y:S01]  /*4990*/  HADD2.F32 R110, -RZ, R26.H0_H0 ;  /* 0x2000001aff6e7230 */ /* 0x000fe20000004100 */
[----:B------:R-:W-:Y:S02]  /*49a0*/  FFMA.FTZ R115, R134, R159, R115 ;  /* 0x0000009f86737223 */ /* 0x000fe40000010073 */
[----:B------:R-:W-:Y:S02]  /*49b0*/  FFMA.FTZ R112, R140, R111, R112 ;  /* 0x0000006f8c707223 */ /* 0x000fe40000010070 */
[----:B------:R-:W-:-:S02]  /*49c0*/  FMUL.FTZ R126, R160, R114 ;  /* 0x00000072a07e7220 */ /* 0x000fc40000410000 */
[-C--:B------:R-:W-:Y:S02]  /*49d0*/  FMUL.FTZ R111, R160, R115.reuse ;  /* 0x00000073a06f7220 */ /* 0x080fe40000410000 */
[----:B------:R-:W-:Y:S02]  /*49e0*/  FFMA.FTZ R113, R94, R110, R113 ;  /* 0x0000006e5e717223 */ /* 0x000fe40000010071 */
[C---:B------:R-:W-:Y:S01]  /*49f0*/  FFMA.FTZ R127, R161.reuse, R115, R126 ;  /* 0x00000073a17f7223 */ /* 0x040fe2000001007e */
[----:B------:R-:W-:Y:S01]  /*4a00*/  HADD2.F32 R193, -RZ, R193.H0_H0 ;  /* 0x200000c1ffc17230 */ /* 0x000fe20000004100 */
[----:B------:R-:W-:Y:S02]  /*4a10*/  FFMA.FTZ R115, R161, R114, -R111 ;  /* 0x00000072a1737223 */ /* 0x000fe4000001086f */
[----:B------:R-:W-:Y:S02]  /*4a20*/  FADD.FTZ R112, RZ, R112 ;  /* 0x00000070ff707221 */ /* 0x000fe40000010000 */
[C---:B------:R-:W-:Y:S01]  /*4a30*/  FMUL.FTZ R111, R137.reuse, R113 ;  /* 0x00000071896f7220 */ /* 0x040fe20000410000 */
[----:B------:R-:W-:Y:S01]  /*4a40*/  HADD2.F32 R189, -RZ, R189.H0_H0 ;  /* 0x200000bdffbd7230 */ /* 0x000fe20000004100 */
[----:B0-----:R-:W-:-:S02]  /*4a50*/  FMUL.FTZ R66, R137, R112 ;  /* 0x0000007089427220 */ /* 0x001fc40000410000 */
[----:B------:R-:W-:Y:S02]  /*4a60*/  FFMA.FTZ R126, R138, R112, R111 ;  /* 0x000000708a7e7223 */ /* 0x000fe4000001006f */
[----:B-1----:R-:W-:Y:S01]  /*4a70*/  FMUL.FTZ R112, R193, UR38 ;  /* 0x00000026c1707c20 */ /* 0x002fe20008410000 */
[----:B------:R-:W-:Y:S01]  /*4a80*/  HADD2.F32 R188, -RZ, R188.H0_H0 ;  /* 0x200000bcffbc7230 */ /* 0x000fe20000004100 */
[----:B------:R-:W-:Y:S02]  /*4a90*/  FMUL.FTZ R206, R132, R127 ;  /* 0x0000007f84ce7220 */ /* 0x000fe40000410000 */
[----:B------:R-:W-:Y:S02]  /*4aa0*/  FFMA.FTZ R114, R138, R113, -R66 ;  /* 0x000000718a727223 */ /* 0x000fe40000010842 */
[----:B------:R-:W-:Y:S02]  /*4ab0*/  FADD.FTZ R194, R47, R47 ;  /* 0x0000002f2fc27221 */ /* 0x000fe40000010000 */
[----:B--2---:R-:W-:-:S02]  /*4ac0*/  FMUL.FTZ R66, R193, UR39 ;  /* 0x00000027c1427c20 */ /* 0x004fc40008410000 */
[C---:B------:R-:W-:Y:S01]  /*4ad0*/  FFMA.FTZ R159, R189.reuse, UR39, R112 ;  /* 0x00000027bd9f7c23 */ /* 0x040fe20008010070 */
[----:B------:R-:W-:Y:S01]  /*4ae0*/  HADD2.F32 R190, -RZ, R190.H0_H0 ;  /* 0x200000beffbe7230 */ /* 0x000fe20000004100 */
[-C--:B------:R-:W-:Y:S02]  /*4af0*/  FMUL.FTZ R164, R132, R115.reuse ;  /* 0x0000007384a47220 */ /* 0x080fe40000410000 */
[----:B------:R-:W-:Y:S02]  /*4b00*/  FFMA.FTZ R206, R162, R115, -R206 ;  /* 0x00000073a2ce7223 */ /* 0x000fe400000108ce */
[----:B------:R-:W-:Y:S02]  /*4b10*/  FMUL.FTZ R115, R188, UR39 ;  /* 0x00000027bc737c20 */ /* 0x000fe40008410000 */
[----:B------:R-:W-:Y:S02]  /*4b20*/  FFMA.FTZ R165, R189, UR38, -R66 ;  /* 0x00000026bda57c23 */ /* 0x000fe40008010842 */
[----:B------:R-:W-:-:S02]  /*4b30*/  FMUL.FTZ R159, R194, R159 ;  /* 0x0000009fc29f7220 */ /* 0x000fc40000410000 */
[----:B------:R-:W-:Y:S02]  /*4b40*/  FFMA.FTZ R164, R162, R127, R164 ;  /* 0x0000007fa2a47223 */ /* 0x000fe400000100a4 */
[----:B------:R-:W-:Y:S02]  /*4b50*/  FMUL.FTZ R127, R188, UR38 ;  /* 0x00000026bc7f7c20 */ /* 0x000fe40008410000 */
[----:B------:R-:W-:Y:S02]  /*4b60*/  FFMA.FTZ R202, R190, UR38, -R115 ;  /* 0x00000026beca7c23 */ /* 0x000fe40008010873 */
[----:B------:R-:W-:Y:S02]  /*4b70*/  FADD.FTZ R195, R46, R46 ;  /* 0x0000002e2ec37221 */ /* 0x000fe40000010000 */
[----:B------:R-:W-:Y:S02]  /*4b80*/  FMUL.FTZ R130, R194, R165 ;  /* 0x000000a5c2827220 */ /* 0x000fe40000410000 */
[----:B------:R-:W-:Y:S01]  /*4b90*/  FMUL.FTZ R115, R132, R159 ;  /* 0x0000009f84737220 */ /* 0x000fe20000410000 */
[----:B------:R-:W-:Y:S01]  /*4ba0*/  HADD2.F32 R191, -RZ, R191.H0_H0 ;  /* 0x200000bfffbf7230 */ /* 0x000fe20000004100 */
[----:B------:R-:W-:-:S02]  /*4bb0*/  FFMA.FTZ R66, R190, UR39, R127 ;  /* 0x00000027be427c23 */ /* 0x000fc4000801007f */
[C---:B------:R-:W-:Y:S02]  /*4bc0*/  FMUL.FTZ R202, R195.reuse, R202 ;  /* 0x000000cac3ca7220 */ /* 0x040fe40000410000 */
[C---:B------:R-:W-:Y:S02]  /*4bd0*/  FMUL.FTZ R127, R162.reuse, R159 ;  /* 0x0000009fa27f7220 */ /* 0x040fe40000410000 */
[----:B------:R-:W-:Y:S01]  /*4be0*/  FFMA.FTZ R115, R162, R130, -R115 ;  /* 0x00000082a2737223 */ /* 0x000fe20000010873 */
[----:B------:R-:W-:Y:S01]  /*4bf0*/  HADD2.F32 R111, -RZ, R27.H0_H0 ;  /* 0x2000001bff6f7230 */ /* 0x000fe20000004100 */
[----:B------:R-:W-:Y:S01]  /*4c00*/  FMUL.FTZ R201, R195, R66 ;  /* 0x00000042c3c97220 */ /* 0x000fe20000410000 */
[----:B------:R-:W-:Y:S01]  /*4c10*/  HADD2.F32 R192, -RZ, R192.H0_H0 ;  /* 0x200000c0ffc07230 */ /* 0x000fe20000004100 */
[----:B------:R-:W-:Y:S02]  /*4c20*/  FADD.FTZ R126, RZ, R126 ;  /* 0x0000007eff7e7221 */ /* 0x000fe40000010000 */
[----:B------:R-:W-:-:S02]  /*4c30*/  FFMA.FTZ R66, -R132, R130, -R127 ;  /* 0x0000008284427223 */ /* 0x000fc4000001097f */
[----:B------:R-:W-:Y:S02]  /*4c40*/  FADD.FTZ R112, R202, R115 ;  /* 0x00000073ca707221 */ /* 0x000fe40000010000 */
[----:B------:R-:W-:Y:S02]  /*4c50*/  FMUL.FTZ R113, R191, UR38 ;  /* 0x00000026bf717c20 */ /* 0x000fe40008410000 */
[----:B------:R-:W-:Y:S02]  /*4c60*/  FFMA.FTZ R114, R95, R111, R114 ;  /* 0x0000006f5f727223 */ /* 0x000fe40000010072 */
[----:B------:R-:W-:Y:S02]  /*4c70*/  FMUL.FTZ R115, R135, R126 ;  /* 0x0000007e87737220 */ /* 0x000fe40000410000 */
[----:B------:R-:W-:Y:S02]  /*4c80*/  FADD.FTZ R66, -R201, R66 ;  /* 0x00000042c9427221 */ /* 0x000fe40000010100 */
[----:B------:R-:W-:-:S02]  /*4c90*/  FMUL.FTZ R165, R160, -R112 ;  /* 0x80000070a0a57220 */ /* 0x000fc40000410000 */
[----:B------:R-:W-:Y:S02]  /*4ca0*/  FADD.FTZ R196, R45, R45 ;  /* 0x0000002d2dc47221 */ /* 0x000fe40000010000 */
[----:B------:R-:W-:Y:S02]  /*4cb0*/  FMUL.FTZ R67, R191, UR39 ;  /* 0x00000027bf437c20 */ /* 0x000fe40008410000 */
[----:B------:R-:W-:Y:S02]  /*4cc0*/  FFMA.FTZ R113, R192, UR39, R113 ;  /* 0x00000027c0717c23 */ /* 0x000fe40008010071 */
[-C--:B------:R-:W-:Y:S02]  /*4cd0*/  FFMA.FTZ R115, R136, R114.reuse, -R115 ;  /* 0x0000007288737223 */ /* 0x080fe40000010873 */
[----:B------:R-:W-:Y:S02]  /*4ce0*/  FMUL.FTZ R127, R135, R114 ;  /* 0x00000072877f7220 */ /* 0x000fe40000410000 */
[----:B------:R-:W-:-:S02]  /*4cf0*/  FFMA.FTZ R114, R161, R66, R165 ;  /* 0x00000042a1727223 */ /* 0x000fc400000100a5 */
[----:B------:R-:W-:Y:S02]  /*4d00*/  FMUL.FTZ R66, R160, -R66 ;  /* 0x80000042a0427220 */ /* 0x000fe40000410000 */
[----:B------:R-:W-:Y:S02]  /*4d10*/  FFMA.FTZ R67, R192, UR38, -R67 ;  /* 0x00000026c0437c23 */ /* 0x000fe40008010843 */
[C---:B------:R-:W-:Y:S01]  /*4d20*/  FMUL.FTZ R197, R196.reuse, R113 ;  /* 0x00000071c4c57220 */ /* 0x040fe20000410000 */
[----:B------:R-:W-:Y:S01]  /*4d30*/  HADD2.F32 R199, -RZ, R199.H0_H0 ;  /* 0x200000c7ffc77230 */ /* 0x000fe20000004100 */
[----:B------:R-:W-:Y:S02]  /*4d40*/  FFMA.FTZ R113, R161, R112, -R66 ;  /* 0x00000070a1717223 */ /* 0x000fe40000010842 */
[----:B------:R-:W-:Y:S02]  /*4d50*/  FMUL.FTZ R198, R196, R67 ;  /* 0x00000043c4c67220 */ /* 0x000fe40000410000 */
[----:B------:R-:W-:Y:S01]  /*4d60*/  FADD.FTZ R114, -R197, R114 ;  /* 0x00000072c5727221 */ /* 0x000fe20000010100 */
[----:B------:R-:W-:Y:S01]  /*4d70*/  HADD2.F32 R186, -RZ, R186.H0_H0 ;  /* 0x200000baffba7230 */ /* 0x000fe20000004100 */
[----:B------:R-:W-:-:S02]  /*4d80*/  FADD.FTZ R66, R198, R113 ;  /* 0x00000071c6427221 */ /* 0x000fc40000010000 */
[----:B------:R-:W-:Y:S02]  /*4d90*/  FMUL.FTZ R165, R133, -R114 ;  /* 0x8000007285a57220 */ /* 0x000fe40000410000 */
[----:B------:R-:W-:Y:S02]  /*4da0*/  FMUL.FTZ R113, R199, UR38 ;  /* 0x00000026c7717c20 */ /* 0x000fe40008410000 */
[----:B------:R-:W-:Y:S02]  /*4db0*/  FFMA.FTZ R127, R136, R126, R127 ;  /* 0x0000007e887f7223 */ /* 0x000fe4000001007f */
[-C--:B------:R-:W-:Y:S02]  /*4dc0*/  FFMA.FTZ R165, R134, R66.reuse, -R165 ;  /* 0x0000004286a57223 */ /* 0x080fe400000108a5 */
[----:B------:R-:W-:Y:S02]  /*4dd0*/  FMUL.FTZ R167, R133, -R66 ;  /* 0x8000004285a77220 */ /* 0x000fe40000410000 */
[----:B------:R-:W-:-:S02]  /*4de0*/  FADD.FTZ R187, R44, R44 ;  /* 0x0000002c2cbb7221 */ /* 0x000fc40000010000 */
[----:B------:R-:W-:Y:S02]  /*4df0*/  FMUL.FTZ R67, R199, UR39 ;  /* 0x00000027c7437c20 */ /* 0x000fe40008410000 */
[C---:B------:R-:W-:Y:S01]  /*4e00*/  FFMA.FTZ R66, R186.reuse, UR39, R113 ;  /* 0x00000027ba427c23 */ /* 0x040fe20008010071 */
[----:B------:R-:W-:Y:S01]  /*4e10*/  HADD2.F32 R112, -RZ, R28.H0_H0 ;  /* 0x2000001cff707230 */ /* 0x000fe20000004100 */
[----:B------:R-:W-:Y:S02]  /*4e20*/  FADD.FTZ R127, RZ, R127 ;  /* 0x0000007fff7f7221 */ /* 0x000fe40000010000 */
[----:B------:R-:W-:Y:S02]  /*4e30*/  FFMA.FTZ R184, R186, UR38, -R67 ;  /* 0x00000026bab87c23 */ /* 0x000fe40008010843 */
[----:B------:R-:W-:Y:S02]  /*4e40*/  FFMA.FTZ R114, R134, R114, R167 ;  /* 0x0000007286727223 */ /* 0x000fe400000100a7 */
[----:B------:R-:W-:-:S02]  /*4e50*/  FMUL.FTZ R185, R187, R66 ;  /* 0x00000042bbb97220 */ /* 0x000fc40000410000 */
[----:B------:R-:W-:Y:S02]  /*4e60*/  FFMA.FTZ R115, R96, R112, R115 ;  /* 0x0000007060737223 */ /* 0x000fe40000010073 */
[----:B------:R-:W-:Y:S02]  /*4e70*/  FMUL.FTZ R66, R133, R127 ;  /* 0x0000007f85427220 */ /* 0x000fe40000410000 */
[----:B------:R-:W-:Y:S02]  /*4e80*/  FMUL.FTZ R184, R187, R184 ;  /* 0x000000b8bbb87220 */ /* 0x000fe40000410000 */
[----:B------:R-:W-:Y:S01]  /*4e90*/  FADD.FTZ R114, -R185, R114 ;  /* 0x00000072b9727221 */ /* 0x000fe20000010100 */
[----:B------:R-:W-:Y:S01]  /*4ea0*/  HADD2.F32 R131, -RZ, R131.H0_H0 ;  /* 0x20000083ff837230 */ /* 0x000fe20000004100 */
[----:B------:R-:W-:Y:S02]  /*4eb0*/  FFMA.FTZ R126, R134, R115, -R66 ;  /* 0x00000073867e7223 */ /* 0x000fe40000010842 */
[----:B------:R-:W-:-:S02]  /*4ec0*/  FADD.FTZ R113, R184, R165 ;  /* 0x000000a5b8717221 */ /* 0x000fc40000010000 */
[-C--:B------:R-:W-:Y:S01]  /*4ed0*/  FMUL.FTZ R66, R135, -R114.reuse ;  /* 0x8000007287427220 */ /* 0x080fe20000410000 */
[----:B------:R-:W-:Y:S01]  /*4ee0*/  HADD2.F32 R129, -RZ, R129.H0_H0 ;  /* 0x20000081ff817230 */ /* 0x000fe20000004100 */
[----:B------:R-:W-:Y:S02]  /*4ef0*/  FMUL.FTZ R67, R133, R115 ;  /* 0x0000007385437220 */ /* 0x000fe40000410000 */
[-C--:B------:R-:W-:Y:S02]  /*4f00*/  FMUL.FTZ R115, R135, -R113.reuse ;  /* 0x8000007187737220 */ /* 0x080fe40000410000 */
[C---:B------:R-:W-:Y:S02]  /*4f10*/  FFMA.FTZ R166, R136.reuse, R113, -R66 ;  /* 0x0000007188a67223 */ /* 0x040fe40000010842 */
[----:B------:R-:W-:Y:S02]  /*4f20*/  FMUL.FTZ R66, R131, UR39 ;  /* 0x0000002783427c20 */ /* 0x000fe40008410000 */
[----:B------:R-:W-:-:S02]  /*4f30*/  FFMA.FTZ R167, R136, R114, R115 ;  /* 0x0000007288a77223 */ /* 0x000fc40000010073 */
[----:B------:R-:W-:Y:S02]  /*4f40*/  FADD.FTZ R200, R43, R43 ;  /* 0x0000002b2bc87221 */ /* 0x000fe40000010000 */
[----:B------:R-:W-:Y:S02]  /*4f50*/  FMUL.FTZ R114, R131, UR38 ;  /* 0x0000002683727c20 */ /* 0x000fe40008410000 */
[C---:B------:R-:W-:Y:S02]  /*4f60*/  FFMA.FTZ R183, R129.reuse, UR38, -R66 ;  /* 0x0000002681b77c23 */ /* 0x040fe40008010842 */
[----:B------:R-:W-:Y:S01]  /*4f70*/  FFMA.FTZ R165, R134, R127, R67 ;  /* 0x0000007f86a57223 */ /* 0x000fe20000010043 */
[----:B------:R-:W-:Y:S01]  /*4f80*/  HADD2.F32 R207, -RZ, R207.H0_H0 ;  /* 0x200000cfffcf7230 */ /* 0x000fe20000004100 */
[----:B------:R-:W-:Y:S02]  /*4f90*/  FFMA.FTZ R127, R129, UR39, R114 ;  /* 0x00000027817f7c23 */ /* 0x000fe40008010072 */
[C---:B------:R-:W-:Y:S01]  /*4fa0*/  FMUL.FTZ R183, R200.reuse, R183 ;  /* 0x000000b7c8b77220 */ /* 0x040fe20000410000 */
[----:B------:R-:W-:Y:S01]  /*4fb0*/  HADD2.F32 R250, -RZ, R250.H0_H0 ;  /* 0x200000fafffa7230 */ /* 0x000fe20000004100 */
[----:B------:R-:W-:-:S02]  /*4fc0*/  FMUL.FTZ R182, R200, R127 ;  /* 0x0000007fc8b67220 */ /* 0x000fc40000410000 */
[----:B------:R-:W-:Y:S02]  /*4fd0*/  FADD.FTZ R166, R183, R166 ;  /* 0x000000a6b7a67221 */ /* 0x000fe40000010000 */
[----:B------:R-:W-:Y:S01]  /*4fe0*/  FMUL.FTZ R115, R207, UR38 ;  /* 0x00000026cf737c20 */ /* 0x000fe20008410000 */
[----:B------:R-:W-:Y:S01]  /*4ff0*/  HADD2.F32 R113, -RZ, R29.H0_H0 ;  /* 0x2000001dff717230 */ /* 0x000fe20000004100 */
[----:B------:R-:W-:Y:S02]  /*5000*/  FADD.FTZ R167, -R182, R167 ;  /* 0x000000a7b6a77221 */ /* 0x000fe40000010100 */
[----:B------:R-:W-:Y:S02]  /*5010*/  FMUL.FTZ R114, R137, -R166 ;  /* 0x800000a689727220 */ /* 0x000fe40000410000 */
[----:B------:R-:W-:Y:S02]  /*5020*/  FMUL.FTZ R67, R207, UR39 ;  /* 0x00000027cf437c20 */ /* 0x000fe40008410000 */
[----:B------:R-:W-:-:S02]  /*5030*/  FADD.FTZ R241, R42, R42 ;  /* 0x0000002a2af17221 */ /* 0x000fc40000010000 */
[----:B------:R-:W-:Y:S02]  /*5040*/  FADD.FTZ R165, RZ, R165 ;  /* 0x000000a5ffa57221 */ /* 0x000fe40000010000 */
[----:B------:R-:W-:Y:S02]  /*5050*/  FFMA.FTZ R66, R250, UR39, R115 ;  /* 0x00000027fa427c23 */ /* 0x000fe40008010073 */
[-C--:B------:R-:W-:Y:S01]  /*5060*/  FFMA.FTZ R114, R138, R167.reuse, R114 ;  /* 0x000000a78a727223 */ /* 0x080fe20000010072 */
[----:B------:R-:W-:Y:S01]  /*5070*/  HADD2.F32 R211, -RZ, R211.H0_H0 ;  /* 0x200000d3ffd37230 */ /* 0x000fe20000004100 */
[----:B------:R-:W-:Y:S02]  /*5080*/  FFMA.FTZ R180, R250, UR38, -R67 ;  /* 0x00000026fab47c23 */ /* 0x000fe40008010843 */
[----:B------:R-:W-:Y:S02]  /*5090*/  FMUL.FTZ R167, R137, -R167 ;  /* 0x800000a789a77220 */ /* 0x000fe40000410000 */
[----:B------:R-:W-:-:S02]  /*50a0*/  FFMA.FTZ R126, R97, R113, R126 ;  /* 0x00000071617e7223 */ /* 0x000fc4000001007e */
[----:B------:R-:W-:Y:S02]  /*50b0*/  FMUL.FTZ R67, R160, R165 ;  /* 0x000000a5a0437220 */ /* 0x000fe40000410000 */
[----:B------:R-:W-:Y:S01]  /*50c0*/  FMUL.FTZ R181, R241, R66 ;  /* 0x00000042f1b57220 */ /* 0x000fe20000410000 */
[----:B------:R-:W-:Y:S01]  /*50d0*/  HADD2.F32 R128, -RZ, R128.H0_H0 ;  /* 0x20000080ff807230 */ /* 0x000fe20000004100 */
[----:B------:R-:W-:Y:S02]  /*50e0*/  FFMA.FTZ R167, R138, R166, -R167 ;  /* 0x000000a68aa77223 */ /* 0x000fe400000108a7 */
[----:B------:R-:W-:Y:S02]  /*50f0*/  FFMA.FTZ R127, R161, R126, -R67 ;  /* 0x0000007ea17f7223 */ /* 0x000fe40000010843 */
[----:B------:R-:W-:Y:S02]  /*5100*/  FMUL.FTZ R180, R241, R180 ;  /* 0x000000b4f1b47220 */ /* 0x000fe40000410000 */
[----:B------:R-:W-:-:S02]  /*5110*/  FADD.FTZ R166, -R181, R114 ;  /* 0x00000072b5a67221 */ /* 0x000fc40000010100 */
[----:B------:R-:W-:Y:S01]  /*5120*/  FMUL.FTZ R67, R211, UR39 ;  /* 0x00000027d3437c20 */ /* 0x000fe20008410000 */
[----:B------:R-:W-:Y:S01]  /*5130*/  HADD2.F32 R114, -RZ, R30.H0_H0 ;  /* 0x2000001eff727230 */ /* 0x000fe20000004100 */
[----:B------:R-:W-:Y:S02]  /*5140*/  FMUL.FTZ R126, R160, R126 ;  /* 0x0000007ea07e7220 */ /* 0x000fe40000410000 */
[----:B------:R-:W-:Y:S02]  /*5150*/  FADD.FTZ R167, R180, R167 ;  /* 0x000000a7b4a77221 */ /* 0x000fe40000010000 */
[----:B------:R-:W-:Y:S02]  /*5160*/  FMUL.FTZ R66, R139, -R166 ;  /* 0x800000a68b427220 */ /* 0x000fe40000410000 */
[----:B------:R-:W-:Y:S02]  /*5170*/  FADD.FTZ R227, R41, R41 ;  /* 0x0000002929e37221 */ /* 0x000fe40000010000 */
[----:B------:R-:W-:-:S02]  /*5180*/  FMUL.FTZ R115, R211, UR38 ;  /* 0x00000026d3737c20 */ /* 0x000fc40008410000 */
[----:B------:R-:W-:Y:S02]  /*5190*/  FFMA.FTZ R178, R128, UR38, -R67 ;  /* 0x0000002680b27c23 */ /* 0x000fe40008010843 */
[----:B------:R-:W-:Y:S02]  /*51a0*/  FFMA.FTZ R126, R161, R165, R126 ;  /* 0x000000a5a17e7223 */ /* 0x000fe4000001007e */
[-C--:B------:R-:W-:Y:S02]  /*51b0*/  FFMA.FTZ R165, R140, R167.reuse, -R66 ;  /* 0x000000a78ca57223 */ /* 0x080fe40000010842 */
[----:B------:R-:W-:Y:S02]  /*51c0*/  FFMA.FTZ R127, R98, R114, R127 ;  /* 0x00000072627f7223 */ /* 0x000fe4000001007f */
[----:B------:R-:W-:Y:S02]  /*51d0*/  FMUL.FTZ R167, R139, -R167 ;  /* 0x800000a78ba77220 */ /* 0x000fe40000410000 */
[----:B------:R-:W-:-:S02]  /*51e0*/  FFMA.FTZ R66, R128, UR39, R115 ;  /* 0x0000002780427c23 */ /* 0x000fc40008010073 */
[C---:B------:R-:W-:Y:S02]  /*51f0*/  FMUL.FTZ R178, R227.reuse, R178 ;  /* 0x000000b2e3b27220 */ /* 0x040fe40000410000 */
[----:B------:R-:W-:Y:S02]  /*5200*/  FADD.FTZ R67, RZ, R126 ;  /* 0x0000007eff437221 */ /* 0x000fe40000010000 */
[----:B------:R-:W-:Y:S02]  /*5210*/  FMUL.FTZ R115, R132, R127 ;  /* 0x0000007f84737220 */ /* 0x000fe40000410000 */
[----:B------:R-:W-:Y:S02]  /*5220*/  FFMA.FTZ R166, R140, R166, R167 ;  /* 0x000000a68ca67223 */ /* 0x000fe400000100a7 */
[----:B------:R-:W-:Y:S02]  /*5230*/  FMUL.FTZ R179, R227, R66 ;  /* 0x00000042e3b37220 */ /* 0x000fe40000410000 */
[----:B------:R-:W-:Y:S01]  /*5240*/  FADD.FTZ R165, R178, R165 ;  /* 0x000000a5b2a57221 */ /* 0x000fe20000010000 */
[----:B------:R-:W-:Y:S01]  /*5250*/  ISETP.NE.AND P2, PT, R0, 0x1f, PT ;  /* 0x0000001f0000780c */ /* 0x000fe20003f45270 */
[-C--:B------:R-:W-:Y:S01]  /*5260*/  FMUL.FTZ R66, R132, R67.reuse ;  /* 0x0000004384427220 */ /* 0x080fe20000410000 */
[----:B------:R-:W-:Y:S01]  /*5270*/  HADD2.F32 R125, -RZ, R125.H0_H0 ;  /* 0x2000007dff7d7230 */ /* 0x000fe20000004100 */
[----:B------:R-:W-:-:S02]  /*5280*/  FFMA.FTZ R67, R162, R67, R115 ;  /* 0x00000043a2437223 */ /* 0x000fc40000010073 */
[----:B------:R-:W-:Y:S02]  /*5290*/  FADD.FTZ R126, -R179, R166 ;  /* 0x000000a6b37e7221 */ /* 0x000fe40000010100 */
[CC--:B------:R-:W-:Y:S01]  /*52a0*/  FMUL.FTZ R115, R141.reuse, -R165.reuse ;  /* 0x800000a58d737220 */ /* 0x0c0fe20000410000 */
[----:B------:R-:W-:Y:S01]  /*52b0*/  HADD2.F32 R223, -RZ, R223.H0_H0 ;  /* 0x200000dfffdf7230 */ /* 0x000fe20000004100 */
[-C--:B------:R-:W-:Y:S02]  /*52c0*/  FMUL.FTZ R167, R141, -R126.reuse ;  /* 0x8000007e8da77220 */ /* 0x080fe40000410000 */
[C---:B------:R-:W-:Y:S02]  /*52d0*/  FFMA.FTZ R175, R142.reuse, R126, R115 ;  /* 0x0000007e8eaf7223 */ /* 0x040fe40000010073 */
[----:B------:R-:W-:Y:S02]  /*52e0*/  FMUL.FTZ R126, R125, UR38 ;  /* 0x000000267d7e7c20 */ /* 0x000fe40008410000 */
[----:B------:R-:W-:-:S02]  /*52f0*/  FFMA.FTZ R170, R142, R165, -R167 ;  /* 0x000000a58eaa7223 */ /* 0x000fc400000108a7 */
[----:B------:R-:W-:Y:S02]  /*5300*/  FFMA.FTZ R166, R162, R127, -R66 ;  /* 0x0000007fa2a67223 */ /* 0x000fe40000010842 */
[----:B------:R-:W-:Y:S02]  /*5310*/  FFMA.FTZ R167, R223, UR39, R126 ;  /* 0x00000027dfa77c23 */ /* 0x000fe4000801007e */
[----:B------:R0:W1:Y:S01]  /*5320*/  @P2 LDS.64 R126, [R0.X8+0x2d18] ;  /* 0x002d1800007e2984 */ /* 0x0000620000008a00 */
[----:B------:R-:W-:Y:S01]  /*5330*/  FMUL.FTZ R66, R125, UR39 ;  /* 0x000000277d427c20 */ /* 0x000fe20008410000 */
[----:B------:R-:W-:Y:S01]  /*5340*/  HADD2.F32 R124, -RZ, R124.H0_H0 ;  /* 0x2000007cff7c7230 */ /* 0x000fe20000004100 */
[----:B------:R-:W-:Y:S01]  /*5350*/  FADD.FTZ R224, R40, R40 ;  /* 0x0000002828e07221 */ /* 0x000fe20000010000 */
[----:B------:R-:W-:Y:S01]  /*5360*/  BSSY B0, `(.L_x_8298) ;  /* 0x0000013000007945 */ /* 0x000fe20003800000 */
[----:B------:R-:W-:Y:S01]  /*5370*/  FFMA.FTZ R177, R223, UR38, -R66 ;  /* 0x00000026dfb17c23 */ /* 0x000fe20008010842 */
[----:B------:R-:W-:Y:S01]  /*5380*/  HADD2.F32 R115, -RZ, R31.H0_H0 ;  /* 0x2000001fff737230 */ /* 0x000fe20000004100 */
[----:B------:R-:W-:Y:S01]  /*5390*/  FMUL.FTZ R168, R124, UR38 ;  /* 0x000000267ca87c20 */ /* 0x000fe20008410000 */
[----:B------:R-:W-:Y:S01]  /*53a0*/  HADD2.F32 R221, -RZ, R221.H0_H0 ;  /* 0x200000ddffdd7230 */ /* 0x000fe20000004100 */
[----:B------:R-:W-:Y:S01]  /*53b0*/  FMUL.FTZ R177, R224, R177 ;  /* 0x000000b1e0b17220 */ /* 0x000fe20000410000 */
[----:B------:R-:W-:Y:S05]  /*53c0*/  @P2 BRA `(.L_x_8299) ;  /* 0x000000c000002947 */ /* 0x000fea0003800000 */
[----:B0-----:R-:W-:Y:S01]  /*53d0*/  ULDC UR37, c[0x0][0x174] ;  /* 0x00005d0000257ab9 */ /* 0x001fe20000000800 */
        /* <DEDUP_REMOVED lines=11> */
.L_x_8299:
[----:B0-----:R-:W-:Y:S05]  /*5490*/  BSYNC B0 ;  /* 0x0000000000007941 */ /* 0x001fea0003800000 */
.L_x_8298:
[----:B------:R-:W0:Y:S01]  /*54a0*/  SHFL.UP PT, R165, R206, 0x1, RZ ;  /* 0x04200000cea57989 */ /* 0x000e2200000e00ff */
[----:B------:R-:W-:Y:S01]  /*54b0*/  FADD.FTZ R67, RZ, R67 ;  /* 0x00000043ff437221 */ /* 0x000fe20000010000 */
[----:B------:R-:W-:Y:S01]  /*54c0*/  ISETP.GE.AND P3, PT, R2, 0x1, PT ;  /* 0x000000010200780c */ /* 0x000fe20003f66270 */
[----:B------:R-:W-:Y:S01]  /*54d0*/  FFMA.FTZ R66, R99, R115, R166 ;  /* 0x0000007363427223 */ /* 0x000fe200000100a6 */
[----:B------:R-:W2:Y:S01]  /*54e0*/  SHFL.UP PT, R169, R164, 0x1, RZ ;  /* 0x04200000a4a97989 */ /* 0x000ea200000e00ff */
[----:B------:R-:W-:Y:S01]  /*54f0*/  FMUL.FTZ R176, R224, R167 ;  /* 0x000000a7e0b07220 */ /* 0x000fe20000410000 */
[----:B------:R-:W-:Y:S01]  /*5500*/  HADD2.F32 R163, -RZ, R163.H0_H0 ;  /* 0x200000a3ffa37230 */ /* 0x000fe20000004100 */
[----:B------:R-:W-:Y:S01]  /*5510*/  FADD.FTZ R170, R177, R170 ;  /* 0x000000aab1aa7221 */ /* 0x000fe20000010000 */
[----:B------:R-:W3:Y:S01]  /*5520*/  SHFL.UP PT, R173, R67, 0x1, RZ ;  /* 0x0420000043ad7989 */ /* 0x000ee200000e00ff */
[----:B------:R-:W-:Y:S01]  /*5530*/  FADD.FTZ R167, -R176, R175 ;  /* 0x000000afb0a77221 */ /* 0x000fe20000010100 */
[----:B------:R-:W-:Y:S01]  /*5540*/  HADD2.F32 R244, -RZ, R244.H0_H0 ;  /* 0x200000f4fff47230 */ /* 0x000fe20000004100 */
[-C--:B------:R-:W-:Y:S01]  /*5550*/  FMUL.FTZ R172, R143, -R170.reuse ;  /* 0x800000aa8fac7220 */ /* 0x080fe20000410000 */
[----:B------:R-:W4:Y:S01]  /*5560*/  SHFL.UP PT, R171, R66, 0x1, RZ ;  /* 0x0420000042ab7989 */ /* 0x000f2200000e00ff */
[----:B------:R-:W-:Y:S01]  /*5570*/  FADD.FTZ R210, R39, R39 ;  /* 0x0000002727d27221 */ /* 0x000fe20000010000 */
[----:B------:R-:W-:Y:S01]  /*5580*/  HADD2.F32 R123, -RZ, R123.H0_H0 ;  /* 0x2000007bff7b7230 */ /* 0x000fe20000004100 */
[----:B------:R-:W-:Y:S01]  /*5590*/  FMUL.FTZ R166, R124, UR39 ;  /* 0x000000277ca67c20 */ /* 0x000fe20008410000 */
[----:B------:R-:W-:Y:S01]  /*55a0*/  HADD2.F32 R122, -RZ, R122.H0_H0 ;  /* 0x2000007aff7a7230 */ /* 0x000fe20000004100 */
[----:B------:R-:W-:Y:S01]  /*55b0*/  FFMA.FTZ R175, R221, UR39, R168 ;  /* 0x00000027ddaf7c23 */ /* 0x000fe200080100a8 */
[----:B------:R-:W-:Y:S01]  /*55c0*/  HADD2.F32 R219, -RZ, R219.H0_H0 ;  /* 0x200000dbffdb7230 */ /* 0x000fe20000004100 */
[-C--:B------:R-:W-:Y:S01]  /*55d0*/  FFMA.FTZ R172, R144, R167.reuse, R172 ;  /* 0x000000a790ac7223 */ /* 0x080fe200000100ac */
[----:B------:R-:W-:Y:S01]  /*55e0*/  HADD2.F32 R121, -RZ, R121.H0_H0 ;  /* 0x20000079ff797230 */ /* 0x000fe20000004100 */
[----:B------:R-:W-:Y:S01]  /*55f0*/  FMUL.FTZ R203, R143, -R167 ;  /* 0x800000a78fcb7220 */ /* 0x000fe20000410000 */
[----:B------:R-:W-:Y:S01]  /*5600*/  HADD2.F32 R216, -RZ, R216.H0_H0 ;  /* 0x200000d8ffd87230 */ /* 0x000fe20000004100 */
[----:B------:R-:W-:Y:S01]  /*5610*/  FFMA.FTZ R167, R221, UR38, -R166 ;  /* 0x00000026dda77c23 */ /* 0x000fe200080108a6 */
[----:B------:R-:W-:Y:S01]  /*5620*/  HADD2.F32 R120, -RZ, R120.H0_H0 ;  /* 0x20000078ff787230 */ /* 0x000fe20000004100 */
[----:B------:R-:W-:Y:S01]  /*5630*/  FMUL.FTZ R175, R210, R175 ;  /* 0x000000afd2af7220 */ /* 0x000fe20000410000 */
[----:B------:R-:W-:Y:S01]  /*5640*/  HADD2.F32 R231, -RZ, R231.H0_H0 ;  /* 0x200000e7ffe77230 */ /* 0x000fe20000004100 */
[----:B------:R-:W-:Y:S01]  /*5650*/  FFMA.FTZ R203, R144, R170, -R203 ;  /* 0x000000aa90cb7223 */ /* 0x000fe200000108cb */
[----:B------:R-:W-:Y:S01]  /*5660*/  HADD2.F32 R119, -RZ, R119.H0_H0 ;  /* 0x20000077ff777230 */ /* 0x000fe20000004100 */
[----:B------:R-:W-:Y:S01]  /*5670*/  FMUL.FTZ R174, R210, R167 ;  /* 0x000000a7d2ae7220 */ /* 0x000fe20000410000 */
[----:B------:R-:W-:Y:S01]  /*5680*/  HADD2.F32 R118, -RZ, R118.H0_H0 ;  /* 0x20000076ff767230 */ /* 0x000fe20000004100 */
[----:B------:R-:W-:Y:S01]  /*5690*/  FADD.FTZ R172, -R175, R172 ;  /* 0x000000acafac7221 */ /* 0x000fe20000010100 */
[----:B-----5:R-:W-:Y:S01]  /*56a0*/  SHFL.IDX PT, R64, R64, RZ, 0x1f ;  /* 0x00001fff40407589 */ /* 0x020fe200000e0000 */
[----:B------:R-:W-:Y:S01]  /*56b0*/  FADD.FTZ R203, R174, R203 ;  /* 0x000000cbaecb7221 */ /* 0x000fe20000010000 */
[----:B------:R-:W-:Y:S01]  /*56c0*/  HADD2.F32 R214, -RZ, R214.H0_H0 ;  /* 0x200000d6ffd67230 */ /* 0x000fe20000004100 */
[C---:B------:R-:W-:Y:S01]  /*56d0*/  FMUL.FTZ R167, R145.reuse, -R172 ;  /* 0x800000ac91a77220 */ /* 0x040fe20000410000 */
[----:B------:R-:W-:Y:S01]  /*56e0*/  HADD2.F32 R215, -RZ, R215.H0_H0 ;  /* 0x200000d7ffd77230 */ /* 0x000fe20000004100 */
[----:B0-----:R-:W-:Y:S01]  /*56f0*/  FMUL.FTZ R166, R164, R165 ;  /* 0x000000a5a4a67220 */ /* 0x001fe20000410000 */
[----:B------:R-:W-:Y:S01]  /*5700*/  HADD2.F32 R205, -RZ, R205.H0_H0 ;  /* 0x200000cdffcd7230 */ /* 0x000fe20000004100 */
[-C--:B------:R-:W-:Y:S01]  /*5710*/  FMUL.FTZ R209, R145, -R203.reuse ;  /* 0x800000cb91d17220 */ /* 0x080fe20000410000 */
[----:B------:R-:W-:Y:S01]  /*5720*/  MOV R234, UR7 ;  /* 0x0000000700ea7c02 */ /* 0x000fe20008000f00 */
[----:B------:R-:W-:Y:S01]  /*5730*/  FFMA.FTZ R167, R146, R203, -R167 ;  /* 0x000000cb92a77223 */ /* 0x000fe200000108a7 */
[----:B------:R-:W-:Y:S01]  /*5740*/  BSSY B0, `(.L_x_8300) ;  /* 0x000011e000007945 */ /* 0x000fe20003800000 */
[----:B--2---:R-:W-:-:S02]  /*5750*/  FFMA.FTZ R203, R206, R169, R166 ;  /* 0x000000a9cecb7223 */ /* 0x004fc400000100a6 */
[C---:B---3--:R-:W-:Y:S02]  /*5760*/  FMUL.FTZ R166, R164.reuse, R173 ;  /* 0x000000ada4a67220 */ /* 0x048fe40000410000 */
[C---:B----4-:R-:W-:Y:S02]  /*5770*/  FMUL.FTZ R168, R164.reuse, R171 ;  /* 0x000000aba4a87220 */ /* 0x050fe40000410000 */
[C---:B------:R-:W-:Y:S01]  /*5780*/  FMUL.FTZ R169, R164.reuse, R169 ;  /* 0x000000a9a4a97220 */ /* 0x040fe20000410000 */
[----:B------:R-:W-:Y:S01]  /*5790*/  FSEL R164, R164, R203, !P3 ;  /* 0x000000cba4a47208 */ /* 0x000fe20005800000 */
[C---:B------:R-:W-:Y:S02]  /*57a0*/  FFMA.FTZ R171, R206.reuse, R171, -R166 ;  /* 0x000000abceab7223 */ /* 0x040fe400000108a6 */
[C---:B------:R-:W-:Y:S02]  /*57b0*/  FFMA.FTZ R168, R206.reuse, R173, R168 ;  /* 0x000000adcea87223 */ /* 0x040fe400000100a8 */
[----:B------:R-:W-:Y:S01]  /*57c0*/  @P3 FFMA.FTZ R206, R206, R165, -R169 ;  /* 0x000000a5cece3223 */ /* 0x000fe200000108a9 */
[----:B------:R-:W-:Y:S01]  /*57d0*/  SHFL.UP PT, R217, R164, 0x2, RZ ;  /* 0x04400000a4d97989 */ /* 0x000fe200000e00ff */
[----:B------:R-:W-:-:S02]  /*57e0*/  FMUL.FTZ R165, R163, UR39 ;  /* 0x00000027a3a57c20 */ /* 0x000fc40008410000 */
[----:B------:R-:W-:Y:S02]  /*57f0*/  FFMA.FTZ R170, R146, R172, R209 ;  /* 0x000000ac92aa7223 */ /* 0x000fe400000100d1 */
[----:B------:R-:W-:Y:S02]  /*5800*/  FMUL.FTZ R169, R163, UR38 ;  /* 0x00000026a3a97c20 */ /* 0x000fe40008410000 */
[----:B------:R-:W-:Y:S02]  /*5810*/  FADD.FTZ R229, R38, R38 ;  /* 0x0000002626e57221 */ /* 0x000fe40000010000 */
[----:B------:R-:W-:Y:S02]  /*5820*/  FFMA.FTZ R172, R244, UR38, -R165 ;  /* 0x00000026f4ac7c23 */ /* 0x000fe400080108a5 */
[----:B------:R-:W-:Y:S02]  /*5830*/  @P3 FADD.FTZ R66, R66, R171 ;  /* 0x000000ab42423221 */ /* 0x000fe40000010000 */
[----:B------:R-:W-:-:S02]  /*5840*/  FFMA.FTZ R166, R244, UR39, R169 ;  /* 0x00000027f4a67c23 */ /* 0x000fc400080100a9 */
[----:B------:R-:W-:Y:S01]  /*5850*/  FMUL.FTZ R172, R229, R172 ;  /* 0x000000ace5ac7220 */ /* 0x000fe20000410000 */
[----:B------:R-:W0:Y:S01]  /*5860*/  SHFL.UP PT, R169, R66, 0x2, RZ ;  /* 0x0440000042a97989 */ /* 0x000e2200000e00ff */
[----:B------:R-:W-:Y:S01]  /*5870*/  @P3 FADD.FTZ R67, R67, R168 ;  /* 0x000000a843433221 */ /* 0x000fe20000010000 */
[----:B------:R-:W-:Y:S01]  /*5880*/  ISETP.GE.AND P3, PT, R2, 0x2, PT ;  /* 0x000000020200780c */ /* 0x000fe20003f66270 */
[----:B------:R-:W-:Y:S02]  /*5890*/  FMUL.FTZ R173, R229, R166 ;  /* 0x000000a6e5ad7220 */ /* 0x000fe40000410000 */
[----:B------:R-:W-:Y:S01]  /*58a0*/  FADD.FTZ R168, R172, R167 ;  /* 0x000000a7aca87221 */ /* 0x000fe20000010000 */
[----:B------:R-:W-:Y:S01]  /*58b0*/  SHFL.UP PT, R203, R67, 0x2, RZ ;  /* 0x0440000043cb7989 */ /* 0x000fe200000e00ff */
[----:B------:R-:W-:Y:S02]  /*58c0*/  FMUL.FTZ R165, R123, UR39 ;  /* 0x000000277ba57c20 */ /* 0x000fe40008410000 */
[----:B------:R-:W-:Y:S01]  /*58d0*/  FADD.FTZ R204, -R173, R170 ;  /* 0x000000aaadcc7221 */ /* 0x000fe20000010100 */
[----:B------:R-:W2:Y:S01]  /*58e0*/  SHFL.UP PT, R167, R206, 0x2, RZ ;  /* 0x04400000cea77989 */ /* 0x000ea200000e00ff */
[----:B------:R-:W-:-:S02]  /*58f0*/  FADD.FTZ R209, R37, R37 ;  /* 0x0000002525d17221 */ /* 0x000fc40000010000 */
[----:B------:R-:W-:Y:S02]  /*5900*/  FMUL.FTZ R171, R123, UR38 ;  /* 0x000000267bab7c20 */ /* 0x000fe40008410000 */
[C---:B------:R-:W-:Y:S02]  /*5910*/  FMUL.FTZ R225, R147.reuse, -R204 ;  /* 0x800000cc93e17220 */ /* 0x040fe40000410000 */
[C---:B------:R-:W-:Y:S02]  /*5920*/  FFMA.FTZ R170, R122.reuse, UR38, -R165 ;  /* 0x000000267aaa7c23 */ /* 0x040fe400080108a5 */
[-C--:B------:R-:W-:Y:S02]  /*5930*/  FMUL.FTZ R233, R147, -R168.reuse ;  /* 0x800000a893e97220 */ /* 0x080fe40000410000 */
[----:B------:R-:W-:Y:S02]  /*5940*/  FFMA.FTZ R166, R122, UR39, R171 ;  /* 0x000000277aa67c23 */ /* 0x000fe400080100ab */
[----:B------:R-:W-:-:S02]  /*5950*/  FFMA.FTZ R225, R148, R168, -R225 ;  /* 0x000000a894e17223 */ /* 0x000fc400000108e1 */
[C---:B------:R-:W-:Y:S02]  /*5960*/  FMUL.FTZ R170, R209.reuse, R170 ;  /* 0x000000aad1aa7220 */ /* 0x040fe40000410000 */
[----:B------:R-:W-:Y:S02]  /*5970*/  FFMA.FTZ R204, R148, R204, R233 ;  /* 0x000000cc94cc7223 */ /* 0x000fe400000100e9 */
[----:B------:R-:W-:Y:S01]  /*5980*/  FMUL.FTZ R171, R209, R166 ;  /* 0x000000a6d1ab7220 */ /* 0x000fe20000410000 */
[----:B------:R-:W-:Y:S01]  /*5990*/  MOV R166, UR24 ;  /* 0x0000001800a67c02 */ /* 0x000fe20008000f00 */
[----:B------:R-:W-:Y:S02]  /*59a0*/  FADD.FTZ R225, R170, R225 ;  /* 0x000000e1aae17221 */ /* 0x000fe40000010000 */
[----:B------:R-:W-:Y:S01]  /*59b0*/  FADD.FTZ R204, -R171, R204 ;  /* 0x000000ccabcc7221 */ /* 0x000fe20000010100 */
[----:B------:R-:W-:Y:S01]  /*59c0*/  ISETP.GE.OR P0, PT, R166, c[0x0][0x174], P0 ;  /* 0x00005d00a6007a0c */ /* 0x000fe20000706670 */
[----:B------:R-:W-:-:S02]  /*59d0*/  FMUL.FTZ R233, R149, -R225 ;  /* 0x800000e195e97220 */ /* 0x000fc40000410000 */
[-C--:B------:R-:W-:Y:S02]  /*59e0*/  FMUL.FTZ R165, R149, -R204.reuse ;  /* 0x800000cc95a57220 */ /* 0x080fe40000410000 */
[----:B------:R-:W-:Y:S02]  /*59f0*/  FFMA.FTZ R166, R150, R204, R233 ;  /* 0x000000cc96a67223 */ /* 0x000fe400000100e9 */
[C---:B0-----:R-:W-:Y:S02]  /*5a00*/  FMUL.FTZ R212, R164.reuse, R169 ;  /* 0x000000a9a4d47220 */ /* 0x041fe40000410000 */
[C---:B--2---:R-:W-:Y:S02]  /*5a10*/  FMUL.FTZ R204, R164.reuse, R167 ;  /* 0x000000a7a4cc7220 */ /* 0x044fe40000410000 */
[C---:B------:R-:W-:Y:S02]  /*5a20*/  FMUL.FTZ R208, R164.reuse, R203 ;  /* 0x000000cba4d07220 */ /* 0x040fe40000410000 */
[----:B------:R-:W-:-:S02]  /*5a30*/  FMUL.FTZ R168, R164, R217 ;  /* 0x000000d9a4a87220 */ /* 0x000fc40000410000 */
[C---:B------:R-:W-:Y:S02]  /*5a40*/  FFMA.FTZ R212, R206.reuse, R203, R212 ;  /* 0x000000cbced47223 */ /* 0x040fe400000100d4 */
[----:B------:R-:W-:Y:S02]  /*5a50*/  FFMA.FTZ R217, R206, R217, R204 ;  /* 0x000000d9ced97223 */ /* 0x000fe400000100cc */
[----:B-1----:R-:W-:Y:S02]  /*5a60*/  FMUL.FTZ R203, R132, R127 ;  /* 0x0000007f84cb7220 */ /* 0x002fe40000410000 */
[C---:B------:R-:W-:Y:S02]  /*5a70*/  FFMA.FTZ R169, R206.reuse, R169, -R208 ;  /* 0x000000a9cea97223 */ /* 0x040fe400000108d0 */
[----:B------:R-:W-:Y:S01]  /*5a80*/  @P3 FFMA.FTZ R206, R206, R167, -R168 ;  /* 0x000000a7cece3223 */ /* 0x000fe200000108a8 */
[----:B------:R-:W-:Y:S01]  /*5a90*/  FSEL R167, R164, R217, !P3 ;  /* 0x000000d9a4a77208 */ /* 0x000fe20005800000 */
[----:B------:R-:W-:-:S02]  /*5aa0*/  FFMA.FTZ R218, R162, R126, -R203 ;  /* 0x0000007ea2da7223 */ /* 0x000fc400000108cb */
[----:B------:R-:W-:Y:S01]  /*5ab0*/  FMUL.FTZ R164, R132, -R126 ;  /* 0x8000007e84a47220 */ /* 0x000fe20000410000 */
[----:B------:R-:W-:Y:S01]  /*5ac0*/  SHFL.UP PT, R203, R206, 0x4, RZ ;  /* 0x04800000cecb7989 */ /* 0x000fe200000e00ff */
[----:B------:R-:W-:Y:S02]  /*5ad0*/  @P3 FADD.FTZ R67, R67, R212 ;  /* 0x000000d443433221 */ /* 0x000fe40000010000 */
[----:B------:R-:W-:Y:S01]  /*5ae0*/  @P3 FADD.FTZ R66, R66, R169 ;  /* 0x000000a942423221 */ /* 0x000fe20000010000 */
[----:B------:R-:W-:Y:S01]  /*5af0*/  ISETP.GE.AND P3, PT, R2, 0x4, PT ;  /* 0x000000040200780c */ /* 0x000fe20003f66270 */
[----:B------:R-:W-:Y:S01]  /*5b00*/  FMUL.FTZ R204, R160, -R218 ;  /* 0x800000daa0cc7220 */ /* 0x000fe20000410000 */
[----:B------:R-:W0:Y:S01]  /*5b10*/  SHFL.UP PT, R208, R67, 0x4, RZ ;  /* 0x0480000043d07989 */ /* 0x000e2200000e00ff */
[----:B------:R-:W-:Y:S02]  /*5b20*/  FFMA.FTZ R169, R162, -R127, R164 ;  /* 0x8000007fa2a97223 */ /* 0x000fe400000100a4 */
[----:B------:R-:W-:Y:S01]  /*5b30*/  FMUL.FTZ R164, R219, UR39 ;  /* 0x00000027dba47c20 */ /* 0x000fe20008410000 */
[----:B------:R-:W1:Y:S01]  /*5b40*/  SHFL.UP PT, R217, R66, 0x4, RZ ;  /* 0x0480000042d97989 */ /* 0x000e6200000e00ff */
[----:B------:R-:W-:-:S02]  /*5b50*/  FFMA.FTZ R222, R161, R169, R204 ;  /* 0x000000a9a1de7223 */ /* 0x000fc400000100cc */
[----:B------:R-:W-:Y:S01]  /*5b60*/  FMUL.FTZ R220, R160, -R169 ;  /* 0x800000a9a0dc7220 */ /* 0x000fe20000410000 */
[----:B------:R-:W2:Y:S01]  /*5b70*/  SHFL.UP PT, R204, R167, 0x4, RZ ;  /* 0x04800000a7cc7989 */ /* 0x000ea200000e00ff */
[----:B------:R-:W-:Y:S02]  /*5b80*/  FFMA.FTZ R165, R150, R225, -R165 ;  /* 0x000000e196a57223 */ /* 0x000fe400000108a5 */
[----:B------:R-:W-:Y:S02]  /*5b90*/  FMUL.FTZ R168, R219, UR38 ;  /* 0x00000026dba87c20 */ /* 0x000fe40008410000 */
[----:B------:R-:W-:Y:S02]  /*5ba0*/  FADD.FTZ R212, R36, R36 ;  /* 0x0000002424d47221 */ /* 0x000fe40000010000 */
[----:B------:R-:W-:Y:S02]  /*5bb0*/  FFMA.FTZ R225, R121, UR38, -R164 ;  /* 0x0000002679e17c23 */ /* 0x000fe400080108a4 */
[----:B------:R-:W-:-:S02]  /*5bc0*/  FFMA.FTZ R220, R161, R218, -R220 ;  /* 0x000000daa1dc7223 */ /* 0x000fc400000108dc */
[----:B------:R-:W-:Y:S02]  /*5bd0*/  FFMA.FTZ R169, R121, UR39, R168 ;  /* 0x0000002779a97c23 */ /* 0x000fe400080100a8 */
[C---:B------:R-:W-:Y:S02]  /*5be0*/  FMUL.FTZ R168, R212.reuse, R225 ;  /* 0x000000e1d4a87220 */ /* 0x040fe40000410000 */
[C---:B------:R-:W-:Y:S02]  /*5bf0*/  FMUL.FTZ R233, R133.reuse, -R222 ;  /* 0x800000de85e97220 */ /* 0x040fe40000410000 */
[-C--:B------:R-:W-:Y:S02]  /*5c00*/  FMUL.FTZ R225, R133, -R220.reuse ;  /* 0x800000dc85e17220 */ /* 0x080fe40000410000 */
[----:B------:R-:W-:Y:S02]  /*5c10*/  FMUL.FTZ R169, R212, R169 ;  /* 0x000000a9d4a97220 */ /* 0x000fe40000410000 */
[----:B------:R-:W-:-:S02]  /*5c20*/  FFMA.FTZ R233, R134, R220, -R233 ;  /* 0x000000dc86e97223 */ /* 0x000fc400000108e9 */
[----:B------:R-:W-:Y:S02]  /*5c30*/  FFMA.FTZ R225, R134, R222, R225 ;  /* 0x000000de86e17223 */ /* 0x000fe400000100e1 */
[----:B------:R-:W-:Y:S02]  /*5c40*/  FADD.FTZ R164, -R169, R166 ;  /* 0x000000a6a9a47221 */ /* 0x000fe40000010100 */
[C---:B------:R-:W-:Y:S02]  /*5c50*/  FMUL.FTZ R166, R135.reuse, -R225 ;  /* 0x800000e187a67220 */ /* 0x040fe40000410000 */
[----:B------:R-:W-:Y:S02]  /*5c60*/  FMUL.FTZ R218, R135, -R233 ;  /* 0x800000e987da7220 */ /* 0x000fe40000410000 */
[----:B------:R-:W-:Y:S02]  /*5c70*/  FADD.FTZ R165, R168, R165 ;  /* 0x000000a5a8a57221 */ /* 0x000fe40000010000 */
[----:B------:R-:W-:-:S02]  /*5c80*/  FMUL.FTZ R220, R151, -R164 ;  /* 0x800000a497dc7220 */ /* 0x000fc40000410000 */
[C---:B------:R-:W-:Y:S02]  /*5c90*/  FFMA.FTZ R166, R136.reuse, R233, -R166 ;  /* 0x000000e988a67223 */ /* 0x040fe400000108a6 */
[----:B------:R-:W-:Y:S02]  /*5ca0*/  FFMA.FTZ R218, R136, R225, R218 ;  /* 0x000000e188da7223 */ /* 0x000fe400000100da */
[C---:B0-----:R-:W-:Y:S02]  /*5cb0*/  FMUL.FTZ R222, R167.reuse, R208 ;  /* 0x000000d0a7de7220 */ /* 0x041fe40000410000 */
[C---:B-1----:R-:W-:Y:S02]  /*5cc0*/  FMUL.FTZ R233, R167.reuse, R217 ;  /* 0x000000d9a7e97220 */ /* 0x042fe40000410000 */
[----:B------:R-:W-:Y:S02]  /*5cd0*/  FMUL.FTZ R225, R167, R203 ;  /* 0x000000cba7e17220 */ /* 0x000fe40000410000 */
[----:B------:R-:W-:-:S02]  /*5ce0*/  FMUL.FTZ R235, R151, -R165 ;  /* 0x800000a597eb7220 */ /* 0x000fc40000410000 */
[----:B------:R-:W-:Y:S02]  /*5cf0*/  FFMA.FTZ R165, R152, R165, -R220 ;  /* 0x000000a598a57223 */ /* 0x000fe400000108dc */
[----:B--2---:R-:W-:Y:S02]  /*5d00*/  FMUL.FTZ R220, R167, R204 ;  /* 0x000000cca7dc7220 */ /* 0x004fe40000410000 */
[C---:B------:R-:W-:Y:S02]  /*5d10*/  FFMA.FTZ R217, R206.reuse, R217, -R222 ;  /* 0x000000d9ced97223 */ /* 0x040fe400000108de */
[C---:B------:R-:W-:Y:S02]  /*5d20*/  FFMA.FTZ R208, R206.reuse, R208, R233 ;  /* 0x000000d0ced07223 */ /* 0x040fe400000100e9 */
[C---:B------:R-:W-:Y:S02]  /*5d30*/  FFMA.FTZ R204, R206.reuse, R204, R225 ;  /* 0x000000cccecc7223 */ /* 0x040fe400000100e1 */
[----:B------:R-:W-:-:S02]  /*5d40*/  @P3 FFMA.FTZ R206, R206, R203, -R220 ;  /* 0x000000cbcece3223 */ /* 0x000fc400000108dc */
[----:B------:R-:W-:Y:S02]  /*5d50*/  @P3 FADD.FTZ R66, R66, R217 ;  /* 0x000000d942423221 */ /* 0x000fe40000010000 */
[----:B------:R-:W-:Y:S01]  /*5d60*/  @P3 FADD.FTZ R67, R67, R208 ;  /* 0x000000d043433221 */ /* 0x000fe20000010000 */
[----:B------:R-:W-:Y:S01]  /*5d70*/  FSEL R208, R167, R204, !P3 ;  /* 0x000000cca7d07208 */ /* 0x000fe20005800000 */
[----:B------:R-:W-:Y:S01]  /*5d80*/  FFMA.FTZ R164, R152, R164, R235 ;  /* 0x000000a498a47223 */ /* 0x000fe200000100eb */
[----:B------:R-:W0:Y:S01]  /*5d90*/  SHFL.UP PT, R217, R206, 0x8, RZ ;  /* 0x05000000ced97989 */ /* 0x000e2200000e00ff */
[----:B------:R-:W-:Y:S01]  /*5da0*/  FMUL.FTZ R203, R137, -R166 ;  /* 0x800000a689cb7220 */ /* 0x000fe20000410000 */
[----:B------:R-:W-:Y:S01]  /*5db0*/  ISETP.GE.AND P3, PT, R2, 0x8, PT ;  /* 0x000000080200780c */ /* 0x000fe20003f66270 */
[C---:B------:R-:W-:Y:S01]  /*5dc0*/  FMUL.FTZ R239, R216.reuse, UR38 ;  /* 0x00000026d8ef7c20 */ /* 0x040fe20008410000 */
[----:B------:R-:W1:Y:S01]  /*5dd0*/  SHFL.UP PT, R237, R66, 0x8, RZ ;  /* 0x0500000042ed7989 */ /* 0x000e6200000e00ff */
[----:B------:R-:W-:-:S02]  /*5de0*/  FMUL.FTZ R167, R216, UR39 ;  /* 0x00000027d8a77c20 */ /* 0x000fc40008410000 */
[-C--:B------:R-:W-:Y:S01]  /*5df0*/  FMUL.FTZ R243, R137, -R218.reuse ;  /* 0x800000da89f37220 */ /* 0x080fe20000410000 */
[----:B------:R-:W2:Y:S01]  /*5e00*/  SHFL.UP PT, R235, R67, 0x8, RZ ;  /* 0x0500000043eb7989 */ /* 0x000ea200000e00ff */
[----:B------:R-:W-:Y:S02]  /*5e10*/  FFMA.FTZ R203, R138, R218, R203 ;  /* 0x000000da8acb7223 */ /* 0x000fe400000100cb */
[----:B------:R-:W-:Y:S01]  /*5e20*/  FADD.FTZ R233, R35, R35 ;  /* 0x0000002323e97221 */ /* 0x000fe20000010000 */
[----:B------:R-:W3:Y:S01]  /*5e30*/  SHFL.UP PT, R225, R208, 0x8, RZ ;  /* 0x05000000d0e17989 */ /* 0x000ee200000e00ff */
[C---:B------:R-:W-:Y:S02]  /*5e40*/  FFMA.FTZ R218, R120.reuse, UR39, R239 ;  /* 0x0000002778da7c23 */ /* 0x040fe400080100ef */
[----:B------:R-:W-:Y:S02]  /*5e50*/  FFMA.FTZ R204, R120, UR38, -R167 ;  /* 0x0000002678cc7c23 */ /* 0x000fe400080108a7 */
[----:B------:R-:W-:-:S02]  /*5e60*/  FFMA.FTZ R243, R138, R166, -R243 ;  /* 0x000000a68af37223 */ /* 0x000fc400000108f3 */
[C---:B------:R-:W-:Y:S02]  /*5e70*/  FMUL.FTZ R167, R233.reuse, R218 ;  /* 0x000000dae9a77220 */ /* 0x040fe40000410000 */
[----:B------:R-:W-:Y:S02]  /*5e80*/  FMUL.FTZ R166, R233, R204 ;  /* 0x000000cce9a67220 */ /* 0x000fe40000410000 */
[C---:B------:R-:W-:Y:S02]  /*5e90*/  FMUL.FTZ R204, R139.reuse, -R243 ;  /* 0x800000f38bcc7220 */ /* 0x040fe40000410000 */
[----:B------:R-:W-:Y:S02]  /*5ea0*/  FMUL.FTZ R220, R139, -R203 ;  /* 0x800000cb8bdc7220 */ /* 0x000fe40000410000 */
[----:B------:R-:W-:Y:S02]  /*5eb0*/  FADD.FTZ R222, -R167, R164 ;  /* 0x000000a4a7de7221 */ /* 0x000fe40000010100 */
[----:B------:R-:W-:-:S02]  /*5ec0*/  FADD.FTZ R164, R166, R165 ;  /* 0x000000a5a6a47221 */ /* 0x000fc40000010000 */
[C---:B------:R-:W-:Y:S02]  /*5ed0*/  FFMA.FTZ R165, R140.reuse, R203, R204 ;  /* 0x000000cb8ca57223 */ /* 0x040fe400000100cc */
[----:B------:R-:W-:Y:S02]  /*5ee0*/  FFMA.FTZ R220, R140, R243, -R220 ;  /* 0x000000f38cdc7223 */ /* 0x000fe400000108dc */
[----:B------:R-:W-:Y:S02]  /*5ef0*/  FMUL.FTZ R203, R153, -R222 ;  /* 0x800000de99cb7220 */ /* 0x000fe40000410000 */
[----:B------:R-:W-:Y:S02]  /*5f00*/  FMUL.FTZ R239, R141, -R165 ;  /* 0x800000a58def7220 */ /* 0x000fe40000410000 */
[----:B------:R-:W-:Y:S02]  /*5f10*/  FMUL.FTZ R243, R153, -R164 ;  /* 0x800000a499f37220 */ /* 0x000fe40000410000 */
[----:B------:R-:W-:-:S02]  /*5f20*/  FMUL.FTZ R218, R141, -R220 ;  /* 0x800000dc8dda7220 */ /* 0x000fc40000410000 */
[----:B------:R-:W-:Y:S02]  /*5f30*/  FFMA.FTZ R203, R154, R164, -R203 ;  /* 0x000000a49acb7223 */ /* 0x000fe400000108cb */
[----:B------:R-:W-:Y:S02]  /*5f40*/  FFMA.FTZ R164, R142, R220, -R239 ;  /* 0x000000dc8ea47223 */ /* 0x000fe400000108ef */
[----:B------:R-:W-:Y:S02]  /*5f50*/  FFMA.FTZ R204, R154, R222, R243 ;  /* 0x000000de9acc7223 */ /* 0x000fe400000100f3 */
[----:B0-----:R-:W-:Y:S02]  /*5f60*/  FMUL.FTZ R220, R208, R217 ;  /* 0x000000d9d0dc7220 */ /* 0x001fe40000410000 */
[----:B------:R-:W-:Y:S02]  /*5f70*/  FFMA.FTZ R165, R142, R165, R218 ;  /* 0x000000a58ea57223 */ /* 0x000fe400000100da */
[----:B-1----:R-:W-:-:S02]  /*5f80*/  FMUL.FTZ R226, R208, R237 ;  /* 0x000000edd0e27220 */ /* 0x002fc40000410000 */
[C---:B--2---:R-:W-:Y:S02]  /*5f90*/  FMUL.FTZ R222, R208.reuse, R235 ;  /* 0x000000ebd0de7220 */ /* 0x044fe40000410000 */
[-C--:B---3--:R-:W-:Y:S02]  /*5fa0*/  FMUL.FTZ R218, R208, R225.reuse ;  /* 0x000000e1d0da7220 */ /* 0x088fe40000410000 */
[C---:B------:R-:W-:Y:S02]  /*5fb0*/  FFMA.FTZ R225, R206.reuse, R225, R220 ;  /* 0x000000e1cee17223 */ /* 0x040fe400000100dc */
[C---:B------:R-:W-:Y:S02]  /*5fc0*/  FFMA.FTZ R226, R206.reuse, R235, R226 ;  /* 0x000000ebcee27223 */ /* 0x040fe400000100e2 */
[----:B------:R-:W-:Y:S01]  /*5fd0*/  FFMA.FTZ R237, R206, R237, -R222 ;  /* 0x000000edceed7223 */ /* 0x000fe200000108de */
[----:B------:R-:W-:Y:S01]  /*5fe0*/  FSEL R208, R208, R225, !P3 ;  /* 0x000000e1d0d07208 */ /* 0x000fe20005800000 */
[----:B------:R-:W-:-:S02]  /*5ff0*/  @P3 FFMA.FTZ R206, R206, R217, -R218 ;  /* 0x000000d9cece3223 */ /* 0x000fc400000108da */
[----:B------:R-:W-:Y:S02]  /*6000*/  FMUL.FTZ R218, R143, -R164 ;  /* 0x800000a48fda7220 */ /* 0x000fe40000410000 */
[C---:B------:R-:W-:Y:S01]  /*6010*/  FMUL.FTZ R222, R231.reuse, UR38 ;  /* 0x00000026e7de7c20 */ /* 0x040fe20008410000 */
[----:B------:R-:W0:Y:S01]  /*6020*/  SHFL.UP PT, R235, R206, 0x10, RZ ;  /* 0x06000000ceeb7989 */ /* 0x000e2200000e00ff */
[----:B------:R-:W-:Y:S02]  /*6030*/  @P3 FADD.FTZ R66, R66, R237 ;  /* 0x000000ed42423221 */ /* 0x000fe40000010000 */
[----:B------:R-:W-:Y:S01]  /*6040*/  FMUL.FTZ R220, R231, UR39 ;  /* 0x00000027e7dc7c20 */ /* 0x000fe20008410000 */
[----:B------:R-:W1:Y:S01]  /*6050*/  SHFL.UP PT, R237, R208, 0x10, RZ ;  /* 0x06000000d0ed7989 */ /* 0x000e6200000e00ff */
[-C--:B------:R-:W-:Y:S02]  /*6060*/  FFMA.FTZ R218, R144, R165.reuse, R218 ;  /* 0x000000a590da7223 */ /* 0x080fe400000100da */
[----:B------:R-:W-:Y:S01]  /*6070*/  FMUL.FTZ R165, R143, -R165 ;  /* 0x800000a58fa57220 */ /* 0x000fe20000410000 */
[----:B------:R-:W-:Y:S01]  /*6080*/  SHFL.UP PT, R239, R66, 0x10, RZ ;  /* 0x0600000042ef7989 */ /* 0x000fe200000e00ff */
[----:B------:R-:W-:Y:S01]  /*6090*/  @P3 FADD.FTZ R67, R67, R226 ;  /* 0x000000e243433221 */ /* 0x000fe20000010000 */
[----:B------:R-:W-:Y:S01]  /*60a0*/  ISETP.GE.AND P3, PT, R2, 0x10, PT ;  /* 0x000000100200780c */ /* 0x000fe20003f66270 */
[----:B------:R-:W-:-:S02]  /*60b0*/  FADD.FTZ R217, R34, R34 ;  /* 0x0000002222d97221 */ /* 0x000fc40000010000 */
[C---:B------:R-:W-:Y:S01]  /*60c0*/  FFMA.FTZ R222, R119.reuse, UR39, R222 ;  /* 0x0000002777de7c23 */ /* 0x040fe200080100de */
[----:B------:R-:W2:Y:S01]  /*60d0*/  SHFL.UP PT, R243, R67, 0x10, RZ ;  /* 0x0600000043f37989 */ /* 0x000ea200000e00ff */
[----:B------:R-:W-:Y:S02]  /*60e0*/  FFMA.FTZ R220, R119, UR38, -R220 ;  /* 0x0000002677dc7c23 */ /* 0x000fe400080108dc */
[----:B------:R-:W-:Y:S02]  /*60f0*/  FFMA.FTZ R225, R144, R164, -R165 ;  /* 0x000000a490e17223 */ /* 0x000fe400000108a5 */
[----:B------:R-:W-:Y:S02]  /*6100*/  FMUL.FTZ R226, R145, -R218 ;  /* 0x800000da91e27220 */ /* 0x000fe40000410000 */
[C---:B------:R-:W-:Y:S02]  /*6110*/  FMUL.FTZ R165, R217.reuse, R222 ;  /* 0x000000ded9a57220 */ /* 0x040fe40000410000 */
[----:B------:R-:W-:-:S02]  /*6120*/  FMUL.FTZ R164, R217, R220 ;  /* 0x000000dcd9a47220 */ /* 0x000fc40000410000 */
[-C--:B------:R-:W-:Y:S02]  /*6130*/  FMUL.FTZ R245, R145, -R225.reuse ;  /* 0x800000e191f57220 */ /* 0x080fe40000410000 */
[----:B------:R-:W-:Y:S02]  /*6140*/  FFMA.FTZ R220, R146, R225, -R226 ;  /* 0x000000e192dc7223 */ /* 0x000fe400000108e2 */
[----:B------:R-:W-:Y:S02]  /*6150*/  FADD.FTZ R204, -R165, R204 ;  /* 0x000000cca5cc7221 */ /* 0x000fe40000010100 */
[----:B------:R-:W-:Y:S02]  /*6160*/  FADD.FTZ R225, R164, R203 ;  /* 0x000000cba4e17221 */ /* 0x000fe40000010000 */
[----:B------:R-:W-:Y:S02]  /*6170*/  FFMA.FTZ R245, R146, R218, R245 ;  /* 0x000000da92f57223 */ /* 0x000fe400000100f5 */
[----:B------:R-:W-:-:S02]  /*6180*/  FMUL.FTZ R218, R155, -R204 ;  /* 0x800000cc9bda7220 */ /* 0x000fc40000410000 */
[----:B------:R-:W-:Y:S02]  /*6190*/  FMUL.FTZ R249, R155, -R225 ;  /* 0x800000e19bf97220 */ /* 0x000fe40000410000 */
[C---:B------:R-:W-:Y:S02]  /*61a0*/  FMUL.FTZ R203, R147.reuse, -R245 ;  /* 0x800000f593cb7220 */ /* 0x040fe40000410000 */
[C---:B------:R-:W-:Y:S02]  /*61b0*/  FFMA.FTZ R225, R156.reuse, R225, -R218 ;  /* 0x000000e19ce17223 */ /* 0x040fe400000108da */
[----:B------:R-:W-:Y:S02]  /*61c0*/  FFMA.FTZ R218, R156, R204, R249 ;  /* 0x000000cc9cda7223 */ /* 0x000fe400000100f9 */
[-C--:B------:R-:W-:Y:S02]  /*61d0*/  FMUL.FTZ R222, R147, -R220.reuse ;  /* 0x800000dc93de7220 */ /* 0x080fe40000410000 */
[----:B------:R-:W-:-:S02]  /*61e0*/  FFMA.FTZ R204, R148, R220, -R203 ;  /* 0x000000dc94cc7223 */ /* 0x000fc400000108cb */
[C---:B0-----:R-:W-:Y:S02]  /*61f0*/  FMUL.FTZ R220, R208.reuse, R235 ;  /* 0x000000ebd0dc7220 */ /* 0x041fe40000410000 */
[-C--:B-1----:R-:W-:Y:S02]  /*6200*/  FMUL.FTZ R203, R208, R237.reuse ;  /* 0x000000edd0cb7220 */ /* 0x082fe40000410000 */
[----:B------:R-:W-:Y:S02]  /*6210*/  FFMA.FTZ R237, R206, R237, R220 ;  /* 0x000000edceed7223 */ /* 0x000fe400000100dc */
[C---:B--2---:R-:W-:Y:S01]  /*6220*/  FMUL.FTZ R226, R208.reuse, R243 ;  /* 0x000000f3d0e27220 */ /* 0x044fe20000410000 */
[----:B------:R0:W-:Y:S01]  /*6230*/  SHFL.IDX PT, R220, R65, RZ, 0x1f ;  /* 0x00001fff41dc7589 */ /* 0x0001e200000e0000 */
[C---:B------:R-:W-:Y:S01]  /*6240*/  FMUL.FTZ R228, R208.reuse, R239 ;  /* 0x000000efd0e47220 */ /* 0x040fe20000410000 */
[----:B------:R-:W-:Y:S01]  /*6250*/  FSEL R237, R208, R237, !P3 ;  /* 0x000000edd0ed7208 */ /* 0x000fe20005800000 */
[----:B------:R-:W-:-:S02]  /*6260*/  FFMA.FTZ R239, R206, R239, -R226 ;  /* 0x000000efceef7223 */ /* 0x000fc400000108e2 */
[C---:B------:R-:W-:Y:S02]  /*6270*/  FFMA.FTZ R228, R206.reuse, R243, R228 ;  /* 0x000000f3cee47223 */ /* 0x040fe400000100e4 */
[----:B------:R-:W-:Y:S01]  /*6280*/  @P3 FFMA.FTZ R206, R206, R235, -R203 ;  /* 0x000000ebcece3223 */ /* 0x000fe200000108cb */
[----:B------:R-:W1:Y:S01]  /*6290*/  SHFL.UP PT, R237, R237, 0x1, RZ ;  /* 0x04200000eded7989 */ /* 0x000e6200000e00ff */
[----:B------:R-:W-:Y:S02]  /*62a0*/  @P3 FADD.FTZ R67, R67, R228 ;  /* 0x000000e443433221 */ /* 0x000fe40000010000 */
[----:B------:R-:W-:Y:S02]  /*62b0*/  FMUL.FTZ R235, R118, UR38 ;  /* 0x0000002676eb7c20 */ /* 0x000fe40008410000 */
[----:B------:R-:W-:Y:S02]  /*62c0*/  @P3 FADD.FTZ R66, R66, R239 ;  /* 0x000000ef42423221 */ /* 0x000fe40000010000 */
[----:B------:R2:W3:Y:S01]  /*62d0*/  SHFL.UP PT, R239, R206, 0x1, RZ ;  /* 0x04200000ceef7989 */ /* 0x0004e200000e00ff */
[----:B------:R-:W-:-:S02]  /*62e0*/  FMUL.FTZ R203, R118, UR39 ;  /* 0x0000002776cb7c20 */ /* 0x000fc40008410000 */
[----:B------:R-:W-:Y:S01]  /*62f0*/  FADD.FTZ R208, R33, R33 ;  /* 0x0000002121d07221 */ /* 0x000fe20000010000 */
[----:B------:R-:W4:Y:S01]  /*6300*/  SHFL.UP PT, R67, R67, 0x1, RZ ;  /* 0x0420000043437989 */ /* 0x000f2200000e00ff */
[C---:B------:R-:W-:Y:S02]  /*6310*/  FFMA.FTZ R243, R214.reuse, UR39, R235 ;  /* 0x00000027d6f37c23 */ /* 0x040fe400080100eb */
[----:B------:R-:W-:Y:S01]  /*6320*/  FFMA.FTZ R235, R214, UR38, -R203 ;  /* 0x00000026d6eb7c23 */ /* 0x000fe200080108cb */
[----:B------:R-:W2:Y:S01]  /*6330*/  SHFL.UP PT, R66, R66, 0x1, RZ ;  /* 0x0420000042427989 */ /* 0x000ea200000e00ff */
[----:B------:R-:W-:Y:S02]  /*6340*/  FFMA.FTZ R222, R148, R245, R222 ;  /* 0x000000f594de7223 */ /* 0x000fe400000100de */
[----:B------:R-:W-:Y:S02]  /*6350*/  FMUL.FTZ R203, R208, R243 ;  /* 0x000000f3d0cb7220 */ /* 0x000fe40000410000 */
[----:B------:R-:W-:-:S02]  /*6360*/  FMUL.FTZ R243, R149, -R204 ;  /* 0x800000cc95f37220 */ /* 0x000fc40000410000 */
[-C--:B------:R-:W-:Y:S02]  /*6370*/  FMUL.FTZ R245, R149, -R222.reuse ;  /* 0x800000de95f57220 */ /* 0x080fe40000410000 */
[C---:B------:R-:W-:Y:S02]  /*6380*/  FFMA.FTZ R243, R150.reuse, R222, R243 ;  /* 0x000000de96f37223 */ /* 0x040fe400000100f3 */
[----:B0-----:R-:W-:Y:S02]  /*6390*/  FFMA.FTZ R65, R150, R204, -R245 ;  /* 0x000000cc96417223 */ /* 0x001fe400000108f5 */
[----:B------:R-:W-:Y:S02]  /*63a0*/  FMUL.FTZ R222, R151, -R243 ;  /* 0x800000f397de7220 */ /* 0x000fe40000410000 */
[----:B------:R-:W-:Y:S02]  /*63b0*/  FMUL.FTZ R204, R208, R235 ;  /* 0x000000ebd0cc7220 */ /* 0x000fe40000410000 */
[----:B------:R-:W-:-:S02]  /*63c0*/  FADD.FTZ R218, -R203, R218 ;  /* 0x000000dacbda7221 */ /* 0x000fc40000010100 */
[-C--:B------:R-:W-:Y:S02]  /*63d0*/  FMUL.FTZ R226, R151, -R65.reuse ;  /* 0x8000004197e27220 */ /* 0x080fe40000410000 */
[----:B------:R-:W-:Y:S02]  /*63e0*/  FFMA.FTZ R65, R152, R65, -R222 ;  /* 0x0000004198417223 */ /* 0x000fe400000108de */
[C---:B-1----:R-:W-:Y:S02]  /*63f0*/  FMUL.FTZ R222, R237.reuse, R64 ;  /* 0x00000040edde7220 */ /* 0x042fe40000410000 */
[----:B------:R-:W-:Y:S02]  /*6400*/  FADD.FTZ R225, R204, R225 ;  /* 0x000000e1cce17221 */ /* 0x000fe40000010000 */
[----:B------:R-:W-:Y:S02]  /*6410*/  FMUL.FTZ R237, R237, R220 ;  /* 0x000000dceded7220 */ /* 0x000fe40000410000 */
[----:B------:R-:W-:-:S02]  /*6420*/  FMUL.FTZ R235, R157, -R218 ;  /* 0x800000da9deb7220 */ /* 0x000fc40000410000 */
[----:B--2---:R-:W-:Y:S02]  /*6430*/  FFMA.FTZ R206, R152, R243, R226 ;  /* 0x000000f398ce7223 */ /* 0x004fe400000100e2 */
[----:B---3--:R-:W-:Y:S02]  /*6440*/  FFMA.FTZ R222, R239, R220, R222 ;  /* 0x000000dcefde7223 */ /* 0x008fe400000100de */
[-C--:B------:R-:W-:Y:S02]  /*6450*/  FMUL.FTZ R243, R157, -R225.reuse ;  /* 0x800000e19df37220 */ /* 0x080fe40000410000 */
[----:B------:R-:W-:Y:S02]  /*6460*/  FFMA.FTZ R237, R239, R64, -R237 ;  /* 0x00000040efed7223 */ /* 0x000fe400000108ed */
[----:B------:R-:W-:Y:S02]  /*6470*/  FFMA.FTZ R235, R158, R225, -R235 ;  /* 0x000000e19eeb7223 */ /* 0x000fe400000108eb */
[----:B------:R-:W-:-:S02]  /*6480*/  FMUL.FTZ R225, R153, -R206 ;  /* 0x800000ce99e17220 */ /* 0x000fc40000410000 */
[----:B----4-:R-:W-:Y:S02]  /*6490*/  @P1 FADD.FTZ R220, R67, R222 ;  /* 0x000000de43dc1221 */ /* 0x010fe40000010000 */
[----:B------:R-:W-:Y:S02]  /*64a0*/  FFMA.FTZ R218, R158, R218, R243 ;  /* 0x000000da9eda7223 */ /* 0x000fe400000100f3 */
[----:B------:R-:W-:Y:S02]  /*64b0*/  @P1 FADD.FTZ R64, R66, R237 ;  /* 0x000000ed42401221 */ /* 0x000fe40000010000 */
[-C--:B------:R-:W-:Y:S02]  /*64c0*/  FMUL.FTZ R243, R153, -R65.reuse ;  /* 0x8000004199f37220 */ /* 0x080fe40000410000 */
[----:B------:R-:W-:Y:S02]  /*64d0*/  FFMA.FTZ R65, R154, R65, -R225 ;  /* 0x000000419a417223 */ /* 0x000fe400000108e1 */
[----:B------:R-:W-:-:S02]  /*64e0*/  FMUL.FTZ R67, R117, R220 ;  /* 0x000000dc75437220 */ /* 0x000fc40000410000 */
[----:B------:R-:W-:Y:S02]  /*64f0*/  FMUL.FTZ R117, R117, R64 ;  /* 0x0000004075757220 */ /* 0x000fe40000410000 */
[----:B------:R-:W-:Y:S02]  /*6500*/  FFMA.FTZ R243, R154, R206, R243 ;  /* 0x000000ce9af37223 */ /* 0x000fe400000100f3 */
[C---:B------:R-:W-:Y:S02]  /*6510*/  FMUL.FTZ R228, R155.reuse, -R65 ;  /* 0x800000419be47220 */ /* 0x040fe40000410000 */
[C---:B------:R-:W-:Y:S01]  /*6520*/  FFMA.FTZ R222, R116.reuse, R64, -R67 ;  /* 0x0000004074de7223 */ /* 0x040fe20000010843 */
[----:B------:R-:W-:Y:S01]  /*6530*/  MOV R64, 0x3f800000 ;  /* 0x3f80000000407802 */ /* 0x000fe20000000f00 */
[----:B------:R-:W-:Y:S02]  /*6540*/  FFMA.FTZ R116, R116, R220, R117 ;  /* 0x000000dc74747223 */ /* 0x000fe40000010075 */
[----:B------:R-:W-:-:S02]  /*6550*/  FMUL.FTZ R206, R155, -R243 ;  /* 0x800000f39bce7220 */ /* 0x000fc40000410000 */
[C---:B------:R-:W-:Y:S02]  /*6560*/  FFMA.FTZ R228, R156.reuse, R243, R228 ;  /* 0x000000f39ce47223 */ /* 0x040fe400000100e4 */
[----:B------:R-:W-:Y:S02]  /*6570*/  FADD.FTZ R116, RZ, R116 ;  /* 0x00000074ff747221 */ /* 0x000fe40000010000 */
[----:B------:R-:W-:Y:S02]  /*6580*/  FADD.FTZ R213, R213, R222 ;  /* 0x000000ded5d57221 */ /* 0x000fe40000010000 */
[----:B------:R-:W-:Y:S01]  /*6590*/  FFMA.FTZ R66, R156, R65, -R206 ;  /* 0x000000419c427223 */ /* 0x000fe200000108ce */
[----:B------:R-:W-:Y:S01]  /*65a0*/  HFMA2.MMA R65, -RZ, RZ, 0, 0 ;  /* 0x00000000ff417435 */ /* 0x000fe200000001ff */
[----:B------:R-:W-:Y:S02]  /*65b0*/  FMUL.FTZ R225, R157, -R228 ;  /* 0x800000e49de17220 */ /* 0x000fe40000410000 */
[----:B------:R-:W-:-:S02]  /*65c0*/  FMUL.FTZ R220, R215, UR39 ;  /* 0x00000027d7dc7c20 */ /* 0x000fc40008410000 */
[C---:B------:R-:W-:Y:S02]  /*65d0*/  FMUL.FTZ R222, R215.reuse, UR38 ;  /* 0x00000026d7de7c20 */ /* 0x040fe40008410000 */
[C---:B------:R-:W-:Y:S02]  /*65e0*/  FMUL.FTZ R232, R215.reuse, R116 ;  /* 0x00000074d7e87220 */ /* 0x040fe40000410000 */
[----:B------:R-:W-:Y:S02]  /*65f0*/  FMUL.FTZ R215, R215, R213 ;  /* 0x000000d5d7d77220 */ /* 0x000fe40000410000 */
[-C--:B------:R-:W-:Y:S02]  /*6600*/  FFMA.FTZ R206, R158, R66.reuse, -R225 ;  /* 0x000000429ece7223 */ /* 0x080fe400000108e1 */
[----:B------:R-:W-:Y:S02]  /*6610*/  FMUL.FTZ R225, R157, -R66 ;  /* 0x800000429de17220 */ /* 0x000fe40000410000 */
[----:B------:R-:W-:Y:S01]  /*6620*/  FADD.FTZ R237, R32, R32 ;  /* 0x0000002020ed7221 */ /* 0x000fe20000010000 */
[----:B------:R-:W-:Y:S01]  /*6630*/  CS2R R66, SRZ ;  /* 0x0000000000427805 */ /* 0x000fe2000001ff00 */
[C---:B------:R-:W-:Y:S01]  /*6640*/  FFMA.FTZ R226, R205.reuse, UR38, -R220 ;  /* 0x00000026cde27c23 */ /* 0x040fe200080108dc */
[----:B------:R-:W0:Y:S01]  /*6650*/  SHFL.DOWN PT, R249, R206, 0x1, 0x1f ;  /* 0x08201f00cef97f89 */ /* 0x000e2200000e0000 */
[----:B------:R-:W-:-:S02]  /*6660*/  FFMA.FTZ R230, R205, UR39, R222 ;  /* 0x00000027cde67c23 */ /* 0x000fc400080100de */
[CC--:B------:R-:W-:Y:S01]  /*6670*/  FFMA.FTZ R220, R205.reuse, R213.reuse, -R232 ;  /* 0x000000d5cddc7223 */ /* 0x0c0fe200000108e8 */
[----:B------:R1:W2:Y:S01]  /*6680*/  @!P0 LDS.128 R64, [R234.X16+0x2e10] ;  /* 0x002e1000ea408984 */ /* 0x0002a2000000cc00 */
[-C--:B------:R-:W-:Y:S01]  /*6690*/  FFMA.FTZ R222, R205, R116.reuse, R215 ;  /* 0x00000074cdde7223 */ /* 0x080fe200000100d7 */
[----:B------:R-:W-:Y:S01]  /*66a0*/  ISETP.NE.AND P0, PT, R246, 0x1f, PT ;  /* 0x0000001ff600780c */ /* 0x000fe20003f05270 */
[C---:B------:R-:W-:Y:S02]  /*66b0*/  FMUL.FTZ R117, R157.reuse, R116 ;  /* 0x000000749d757220 */ /* 0x040fe40000410000 */
[----:B------:R-:W-:Y:S02]  /*66c0*/  FMUL.FTZ R205, R157, R213 ;  /* 0x000000d59dcd7220 */ /* 0x000fe40000410000 */
[----:B------:R-:W-:Y:S02]  /*66d0*/  FFMA.FTZ R228, R158, R228, R225 ;  /* 0x000000e49ee47223 */ /* 0x000fe400000100e1 */
[----:B------:R-:W-:-:S02]  /*66e0*/  FMUL.FTZ R225, R237, R230 ;  /* 0x000000e6ede17220 */ /* 0x000fc40000410000 */
[C---:B------:R-:W-:Y:S02]  /*66f0*/  FFMA.FTZ R230, R158.reuse, R213, -R117 ;  /* 0x000000d59ee67223 */ /* 0x040fe40000010875 */
[----:B------:R-:W-:Y:S02]  /*6700*/  FFMA.FTZ R117, R158, R116, R205 ;  /* 0x000000749e757223 */ /* 0x000fe400000100cd */
[----:B------:R-:W-:Y:S02]  /*6710*/  FFMA.FTZ R215, R85, R101, R230 ;  /* 0x0000006555d77223 */ /* 0x000fe400000100e6 */
[----:B------:R-:W-:Y:S02]  /*6720*/  FADD.FTZ R117, RZ, R117 ;  /* 0x00000075ff757221 */ /* 0x000fe40000010000 */
[C---:B------:R-:W-:Y:S02]  /*6730*/  FMUL.FTZ R226, R237.reuse, R226 ;  /* 0x000000e2ede27220 */ /* 0x040fe40000410000 */
[----:B------:R-:W-:-:S02]  /*6740*/  FFMA.FTZ R243, R237, R220, RZ ;  /* 0x000000dcedf37223 */ /* 0x000fc400000100ff */
[----:B------:R-:W-:Y:S02]  /*6750*/  FFMA.FTZ R239, -R237, R222, RZ ;  /* 0x000000deedef7223 */ /* 0x000fe400000101ff */
[----:B------:R-:W-:Y:S02]  /*6760*/  FMUL.FTZ R232, R116, UR39 ;  /* 0x0000002774e87c20 */ /* 0x000fe40008410000 */
[C---:B------:R-:W-:Y:S02]  /*6770*/  FMUL.FTZ R220, R118.reuse, R117 ;  /* 0x0000007576dc7220 */ /* 0x040fe40000410000 */
[----:B------:R-:W-:Y:S02]  /*6780*/  FMUL.FTZ R222, R118, R215 ;  /* 0x000000d776de7220 */ /* 0x000fe40000410000 */
[----:B-1----:R-:W-:Y:S02]  /*6790*/  FMUL.FTZ R234, R116, UR38 ;  /* 0x0000002674ea7c20 */ /* 0x002fe40008410000 */
[----:B------:R-:W-:-:S02]  /*67a0*/  FADD.FTZ R205, R226, R235 ;  /* 0x000000ebe2cd7221 */ /* 0x000fc40000010000 */
[----:B------:R-:W-:Y:S01]  /*67b0*/  FADD.FTZ R245, -R225, R218 ;  /* 0x000000dae1f57221 */ /* 0x000fe20000010100 */
[----:B------:R1:W3:Y:S01]  /*67c0*/  SHFL.DOWN PT, R235, R228, 0x1, 0x1f ;  /* 0x08201f00e4eb7f89 */ /* 0x0002e200000e0000 */
[C---:B------:R-:W-:Y:S02]  /*67d0*/  FFMA.FTZ R232, R213.reuse, UR38, -R232 ;  /* 0x00000026d5e87c23 */ /* 0x040fe400080108e8 */
[C---:B------:R-:W-:Y:S01]  /*67e0*/  FFMA.FTZ R118, R214.reuse, R215, -R220 ;  /* 0x000000d7d6767223 */ /* 0x040fe200000108dc */
[----:B------:R1:W4:Y:S01]  /*67f0*/  SHFL.DOWN PT, R251, R205, 0x1, 0x1f ;  /* 0x08201f00cdfb7f89 */ /* 0x00032200000e0000 */
[----:B------:R-:W-:Y:S02]  /*6800*/  FFMA.FTZ R234, R213, UR39, R234 ;  /* 0x00000027d5ea7c23 */ /* 0x000fe400080100ea */
[----:B------:R-:W-:Y:S02]  /*6810*/  FFMA.FTZ R214, R214, R117, R222 ;  /* 0x00000075d6d67223 */ /* 0x000fe400000100de */
[----:B------:R1:W0:Y:S01]  /*6820*/  SHFL.DOWN PT, R222, R245, 0x1, 0x1f ;  /* 0x08201f00f5de7f89 */ /* 0x00022200000e0000 */
[----:B------:R-:W-:-:S02]  /*6830*/  FMUL.FTZ R240, R237, R232 ;  /* 0x000000e8edf07220 */ /* 0x000fc40000410000 */
[----:B------:R-:W-:Y:S02]  /*6840*/  FFMA.FTZ R237, -R237, R234, -RZ ;  /* 0x000000eaeded7223 */ /* 0x000fe400000109ff */
[----:B------:R-:W-:Y:S01]  /*6850*/  FMUL.FTZ R218, R155, R215 ;  /* 0x000000d79bda7220 */ /* 0x000fe20000410000 */
[----:B------:R-:W-:Y:S05]  /*6860*/  @!P0 BRA `(.L_x_8301) ;  /* 0x000000b000008947 */ /* 0x000fea0003800000 */
[----:B0-2---:R-:W-:-:S04]  /*6870*/  FMUL.FTZ R220, R228, R222 ;  /* 0x000000dee4dc7220 */ /* 0x005fc80000410000 */
[-C--:B----4-:R-:W-:Y:S02]  /*6880*/  FFMA.FTZ R220, R206, R251.reuse, -R220 ;  /* 0x000000fbcedc7223 */ /* 0x090fe400000108dc */
[C---:B------:R-:W-:Y:S02]  /*6890*/  FMUL.FTZ R251, R228.reuse, R251 ;  /* 0x000000fbe4fb7220 */ /* 0x040fe40000410000 */
[----:B-1----:R-:W-:Y:S02]  /*68a0*/  FADD.FTZ R205, R205, R220 ;  /* 0x000000dccdcd7221 */ /* 0x002fe40000010000 */
[C---:B---3--:R-:W-:Y:S02]  /*68b0*/  FMUL.FTZ R220, R228.reuse, R235 ;  /* 0x000000ebe4dc7220 */ /* 0x048fe40000410000 */
[-C--:B------:R-:W-:Y:S02]  /*68c0*/  FMUL.FTZ R228, R228, R249.reuse ;  /* 0x000000f9e4e47220 */ /* 0x080fe40000410000 */
[----:B------:R-:W-:-:S02]  /*68d0*/  FFMA.FTZ R220, R206, R249, -R220 ;  /* 0x000000f9cedc7223 */ /* 0x000fc400000108dc */
[C---:B------:R-:W-:Y:S02]  /*68e0*/  FFMA.FTZ R222, R206.reuse, R222, R251 ;  /* 0x000000decede7223 */ /* 0x040fe400000100fb */
[----:B------:R-:W-:Y:S01]  /*68f0*/  FFMA.FTZ R228, R206, R235, R228 ;  /* 0x000000ebcee47223 */ /* 0x000fe200000100e4 */
[----:B------:R-:W-:Y:S01]  /*6900*/  MOV R206, R220 ;  /* 0x000000dc00ce7202 */ /* 0x000fe20000000f00 */
[----:B------:R-:W-:Y:S02]  /*6910*/  FADD.FTZ R245, R245, R222 ;  /* 0x000000def5f57221 */ /* 0x000fe40000010000 */
.L_x_8301:
[----:B--2---:R-:W-:Y:S05]  /*6920*/  BSYNC B0 ;  /* 0x0000000000007941 */ /* 0x004fea0003800000 */
.L_x_8300:
[-C--:B------:R-:W-:Y:S01]  /*6930*/  FMUL.FTZ R220, R155, R117.reuse ;  /* 0x000000759bdc7220 */ /* 0x080fe20000410000 */
[----:B------:R-:W-:Y:S01]  /*6940*/  ISETP.GT.U32.AND P0, PT, R246, 0x1d, PT ;  /* 0x0000001df600780c */ /* 0x000fe20003f04070 */
[C---:B------:R-:W-:Y:S01]  /*6950*/  FFMA.FTZ R218, R156.reuse, R117, R218 ;  /* 0x000000759cda7223 */ /* 0x040fe200000100da */
[----:B------:R-:W-:Y:S01]  /*6960*/  BSSY B0, `(.L_x_8302) ;  /* 0x0000031000007945 */ /* 0x000fe20003800000 */
[----:B---3--:R-:W-:Y:S02]  /*6970*/  FFMA.FTZ R235, R156, R215, -R220 ;  /* 0x000000d79ceb7223 */ /* 0x008fe400000108dc */
[----:B0-----:R-:W-:-:S02]  /*6980*/  FFMA.FTZ R222, R208, R118, R243 ;  /* 0x00000076d0de7223 */ /* 0x001fc400000100f3 */
[----:B------:R-:W-:Y:S02]  /*6990*/  FFMA.FTZ R230, -R208, R214, R239 ;  /* 0x000000d6d0e67223 */ /* 0x000fe400000101ef */
[----:B------:R-:W-:Y:S02]  /*69a0*/  FADD.FTZ R118, RZ, R218 ;  /* 0x000000daff767221 */ /* 0x000fe40000010000 */
[----:B------:R-:W-:Y:S02]  /*69b0*/  FFMA.FTZ R214, R86, R102, R235 ;  /* 0x0000006656d67223 */ /* 0x000fe400000100eb */
[C---:B------:R-:W-:Y:S02]  /*69c0*/  FMUL.FTZ R218, R117.reuse, UR39 ;  /* 0x0000002775da7c20 */ /* 0x040fe40008410000 */
[----:B------:R-:W-:Y:S02]  /*69d0*/  FMUL.FTZ R220, R117, UR38 ;  /* 0x0000002675dc7c20 */ /* 0x000fe40008410000 */
[----:B------:R-:W-:-:S02]  /*69e0*/  FMUL.FTZ R232, R231, R118 ;  /* 0x00000076e7e87220 */ /* 0x000fc40000410000 */
[----:B------:R-:W-:Y:S02]  /*69f0*/  FMUL.FTZ R231, R231, R214 ;  /* 0x000000d6e7e77220 */ /* 0x000fe40000410000 */
[C---:B------:R-:W-:Y:S02]  /*6a00*/  FFMA.FTZ R239, R215.reuse, UR38, -R218 ;  /* 0x00000026d7ef7c23 */ /* 0x040fe400080108da */
[----:B------:R-:W-:Y:S02]  /*6a10*/  FFMA.FTZ R235, R215, UR39, R220 ;  /* 0x00000027d7eb7c23 */ /* 0x000fe400080100dc */
[C---:B------:R-:W-:Y:S01]  /*6a20*/  FFMA.FTZ R231, R119.reuse, R118, R231 ;  /* 0x0000007677e77223 */ /* 0x040fe200000100e7 */
[----:B------:R0:W2:Y:S01]  /*6a30*/  SHFL.DOWN PT, R220, R206, 0x2, 0x1f ;  /* 0x08401f00cedc7f89 */ /* 0x0000a200000e0000 */
[----:B------:R-:W-:Y:S02]  /*6a40*/  FFMA.FTZ R232, R119, R214, -R232 ;  /* 0x000000d677e87223 */ /* 0x000fe400000108e8 */
[----:B------:R-:W-:-:S02]  /*6a50*/  FMUL.FTZ R239, R208, R239 ;  /* 0x000000efd0ef7220 */ /* 0x000fc40000410000 */
[----:B------:R-:W-:Y:S02]  /*6a60*/  FFMA.FTZ R208, -R208, R235, -RZ ;  /* 0x000000ebd0d07223 */ /* 0x000fe400000109ff */
[C---:B------:R-:W-:Y:S02]  /*6a70*/  FMUL.FTZ R119, R118.reuse, UR39 ;  /* 0x0000002776777c20 */ /* 0x040fe40008410000 */
[----:B------:R-:W-:Y:S02]  /*6a80*/  FMUL.FTZ R235, R118, UR38 ;  /* 0x0000002676eb7c20 */ /* 0x000fe40008410000 */
[----:B------:R-:W-:Y:S02]  /*6a90*/  FFMA.FTZ R230, -R217, R231, R230 ;  /* 0x000000e7d9e67223 */ /* 0x000fe400000101e6 */
[----:B------:R-:W-:Y:S02]  /*6aa0*/  FMUL.FTZ R231, R153, R214 ;  /* 0x000000d699e77220 */ /* 0x000fe40000410000 */
[----:B------:R-:W-:-:S02]  /*6ab0*/  FFMA.FTZ R238, R214, UR38, -R119 ;  /* 0x00000026d6ee7c23 */ /* 0x000fc40008010877 */
[----:B------:R-:W-:Y:S02]  /*6ac0*/  FFMA.FTZ R218, R214, UR39, R235 ;  /* 0x00000027d6da7c23 */ /* 0x000fe400080100eb */
[-C--:B------:R-:W-:Y:S02]  /*6ad0*/  FMUL.FTZ R119, R153, R118.reuse ;  /* 0x0000007699777220 */ /* 0x080fe40000410000 */
[----:B------:R-:W-:Y:S02]  /*6ae0*/  FFMA.FTZ R231, R154, R118, R231 ;  /* 0x000000769ae77223 */ /* 0x000fe400000100e7 */
[C---:B------:R-:W-:Y:S02]  /*6af0*/  FFMA.FTZ R222, R217.reuse, R232, R222 ;  /* 0x000000e8d9de7223 */ /* 0x040fe400000100de */
[C---:B------:R-:W-:Y:S01]  /*6b00*/  FMUL.FTZ R238, R217.reuse, R238 ;  /* 0x000000eed9ee7220 */ /* 0x040fe20000410000 */
[----:B------:R0:W3:Y:S01]  /*6b10*/  SHFL.DOWN PT, R232, R205, 0x2, 0x1f ;  /* 0x08401f00cde87f89 */ /* 0x0000e200000e0000 */
[----:B------:R-:W-:-:S02]  /*6b20*/  FFMA.FTZ R217, -R217, R218, -RZ ;  /* 0x000000dad9d97223 */ /* 0x000fc400000109ff */
[----:B------:R-:W-:Y:S02]  /*6b30*/  FFMA.FTZ R218, R154, R214, -R119 ;  /* 0x000000d69ada7223 */ /* 0x000fe40000010877 */
[----:B------:R-:W-:Y:S02]  /*6b40*/  FADD.FTZ R119, RZ, R231 ;  /* 0x000000e7ff777221 */ /* 0x000fe40000010000 */
[----:B------:R-:W-:Y:S01]  /*6b50*/  FFMA.FTZ R218, R87, R103, R218 ;  /* 0x0000006757da7223 */ /* 0x000fe200000100da */
[----:B------:R0:W1:Y:S01]  /*6b60*/  SHFL.DOWN PT, R231, R228, 0x2, 0x1f ;  /* 0x08401f00e4e77f89 */ /* 0x00006200000e0000 */
[C---:B------:R-:W-:Y:S02]  /*6b70*/  FMUL.FTZ R235, R216.reuse, R119 ;  /* 0x00000077d8eb7220 */ /* 0x040fe40000410000 */
[-C--:B------:R-:W-:Y:S02]  /*6b80*/  FMUL.FTZ R234, R216, R218.reuse ;  /* 0x000000dad8ea7220 */ /* 0x080fe40000410000 */
[----:B------:R-:W-:-:S02]  /*6b90*/  FFMA.FTZ R216, R120, R218, -R235 ;  /* 0x000000da78d87223 */ /* 0x000fc400000108eb */
[----:B------:R0:W4:Y:S01]  /*6ba0*/  SHFL.DOWN PT, R235, R245, 0x2, 0x1f ;  /* 0x08401f00f5eb7f89 */ /* 0x00012200000e0000 */
[----:B------:R-:W-:Y:S05]  /*6bb0*/  @P0 BRA `(.L_x_8303) ;  /* 0x000000b000000947 */ /* 0x000fea0003800000 */
[----:B--2-4-:R-:W-:-:S04]  /*6bc0*/  FMUL.FTZ R236, R228, R235 ;  /* 0x000000ebe4ec7220 */ /* 0x014fc80000410000 */
[-C--:B---3--:R-:W-:Y:S02]  /*6bd0*/  FFMA.FTZ R236, R206, R232.reuse, -R236 ;  /* 0x000000e8ceec7223 */ /* 0x088fe400000108ec */
[----:B------:R-:W-:Y:S02]  /*6be0*/  FMUL.FTZ R232, R228, R232 ;  /* 0x000000e8e4e87220 */ /* 0x000fe40000410000 */
[----:B01----:R-:W-:Y:S02]  /*6bf0*/  FADD.FTZ R205, R205, R236 ;  /* 0x000000eccdcd7221 */ /* 0x003fe40000010000 */
[----:B------:R-:W-:Y:S02]  /*6c00*/  FFMA.FTZ R232, R206, R235, R232 ;  /* 0x000000ebcee87223 */ /* 0x000fe400000100e8 */
[C---:B------:R-:W-:Y:S02]  /*6c10*/  FMUL.FTZ R235, R228.reuse, R231 ;  /* 0x000000e7e4eb7220 */ /* 0x040fe40000410000 */
[----:B------:R-:W-:-:S02]  /*6c20*/  FMUL.FTZ R228, R228, R220 ;  /* 0x000000dce4e47220 */ /* 0x000fc40000410000 */
[C---:B------:R-:W-:Y:S02]  /*6c30*/  FFMA.FTZ R235, R206.reuse, R220, -R235 ;  /* 0x000000dcceeb7223 */ /* 0x040fe400000108eb */
[----:B------:R-:W-:Y:S02]  /*6c40*/  FFMA.FTZ R228, R206, R231, R228 ;  /* 0x000000e7cee47223 */ /* 0x000fe400000100e4 */
[----:B------:R-:W-:Y:S01]  /*6c50*/  FADD.FTZ R245, R245, R232 ;  /* 0x000000e8f5f57221 */ /* 0x000fe20000010000 */
[----:B------:R-:W-:Y:S02]  /*6c60*/  MOV R206, R235 ;  /* 0x000000eb00ce7202 */ /* 0x000fe40000000f00 */
.L_x_8303:
[----:B--2---:R-:W-:Y:S05]  /*6c70*/  BSYNC B0 ;  /* 0x0000000000007941 */ /* 0x004fea0003800000 */
.L_x_8302:
[----:B------:R-:W-:Y:S01]  /*6c80*/  FFMA.FTZ R234, R120, R119, R234 ;  /* 0x0000007778ea7223 */ /* 0x000fe200000100ea */
[----:B------:R-:W-:Y:S01]  /*6c90*/  ISETP.GT.U32.AND P0, PT, R246, 0x1b, PT ;  /* 0x0000001bf600780c */ /* 0x000fe20003f04070 */
[----:B-1----:R-:W-:Y:S01]  /*6ca0*/  FMUL.FTZ R231, R119, UR39 ;  /* 0x0000002777e77c20 */ /* 0x002fe20008410000 */
[----:B------:R1:W2:Y:S01]  /*6cb0*/  SHFL.DOWN PT, R220, R206, 0x4, 0x1f ;  /* 0x08801f00cedc7f89 */ /* 0x0002a200000e0000 */
[----:B------:R-:W-:Y:S01]  /*6cc0*/  FMUL.FTZ R120, R151, R218 ;  /* 0x000000da97787220 */ /* 0x000fe20000410000 */
[----:B------:R-:W-:Y:S01]  /*6cd0*/  BSSY B0, `(.L_x_8304) ;  /* 0x000001f000007945 */ /* 0x000fe20003800000 */
[----:B----4-:R-:W-:Y:S01]  /*6ce0*/  FMUL.FTZ R235, R119, UR38 ;  /* 0x0000002677eb7c20 */ /* 0x010fe20008410000 */
[----:B---3--:R1:W3:Y:S01]  /*6cf0*/  SHFL.DOWN PT, R232, R205, 0x4, 0x1f ;  /* 0x08801f00cde87f89 */ /* 0x0082e200000e0000 */
[----:B------:R-:W-:-:S02]  /*6d00*/  FFMA.FTZ R236, R218, UR38, -R231 ;  /* 0x00000026daec7c23 */ /* 0x000fc400080108e7 */
[-C--:B------:R-:W-:Y:S02]  /*6d10*/  FMUL.FTZ R231, R151, R119.reuse ;  /* 0x0000007797e77220 */ /* 0x080fe40000410000 */
[----:B------:R-:W-:Y:S02]  /*6d20*/  FFMA.FTZ R120, R152, R119, R120 ;  /* 0x0000007798787223 */ /* 0x000fe40000010078 */
[----:B------:R-:W-:Y:S02]  /*6d30*/  FFMA.FTZ R222, R233, R216, R222 ;  /* 0x000000d8e9de7223 */ /* 0x000fe400000100de */
[----:B------:R-:W-:Y:S02]  /*6d40*/  FFMA.FTZ R216, R218, UR39, R235 ;  /* 0x00000027dad87c23 */ /* 0x000fe400080100eb */
[----:B------:R-:W-:Y:S02]  /*6d50*/  FFMA.FTZ R231, R152, R218, -R231 ;  /* 0x000000da98e77223 */ /* 0x000fe400000108e7 */
[----:B------:R-:W-:-:S02]  /*6d60*/  FADD.FTZ R120, RZ, R120 ;  /* 0x00000078ff787221 */ /* 0x000fc40000010000 */
[C---:B------:R-:W-:Y:S02]  /*6d70*/  FFMA.FTZ R230, -R233.reuse, R234, R230 ;  /* 0x000000eae9e67223 */ /* 0x040fe400000101e6 */
[C---:B------:R-:W-:Y:S02]  /*6d80*/  FMUL.FTZ R236, R233.reuse, R236 ;  /* 0x000000ece9ec7220 */ /* 0x040fe40000410000 */
[----:B------:R-:W-:Y:S02]  /*6d90*/  FFMA.FTZ R233, -R233, R216, -RZ ;  /* 0x000000d8e9e97223 */ /* 0x000fe400000109ff */
[----:B------:R-:W-:Y:S02]  /*6da0*/  FFMA.FTZ R216, R88, R104, R231 ;  /* 0x0000006858d87223 */ /* 0x000fe400000100e7 */
[C---:B------:R-:W-:Y:S01]  /*6db0*/  FMUL.FTZ R235, R219.reuse, R120 ;  /* 0x00000078dbeb7220 */ /* 0x040fe20000410000 */
[----:B------:R1:W4:Y:S01]  /*6dc0*/  SHFL.DOWN PT, R231, R228, 0x4, 0x1f ;  /* 0x08801f00e4e77f89 */ /* 0x00032200000e0000 */
[----:B------:R-:W-:-:S02]  /*6dd0*/  FMUL.FTZ R234, R219, R216 ;  /* 0x000000d8dbea7220 */ /* 0x000fc40000410000 */
[----:B------:R-:W-:Y:S02]  /*6de0*/  FFMA.FTZ R219, R121, R216, -R235 ;  /* 0x000000d879db7223 */ /* 0x000fe400000108eb */
[----:B------:R1:W0:Y:S01]  /*6df0*/  SHFL.DOWN PT, R235, R245, 0x4, 0x1f ;  /* 0x08801f00f5eb7f89 */ /* 0x00022200000e0000 */
[----:B------:R-:W-:Y:S05]  /*6e00*/  @P0 BRA `(.L_x_8305) ;  /* 0x000000b000000947 */ /* 0x000fea0003800000 */
[----:B0-23--:R-:W-:-:S04]  /*6e10*/  FMUL.FTZ R242, R228, R235 ;  /* 0x000000ebe4f27220 */ /* 0x00dfc80000410000 */
[-C--:B------:R-:W-:Y:S02]  /*6e20*/  FFMA.FTZ R242, R206, R232.reuse, -R242 ;  /* 0x000000e8cef27223 */ /* 0x080fe400000108f2 */
[----:B------:R-:W-:Y:S02]  /*6e30*/  FMUL.FTZ R232, R228, R232 ;  /* 0x000000e8e4e87220 */ /* 0x000fe40000410000 */
[----:B-1----:R-:W-:Y:S02]  /*6e40*/  FADD.FTZ R205, R205, R242 ;  /* 0x000000f2cdcd7221 */ /* 0x002fe40000010000 */
[----:B------:R-:W-:Y:S02]  /*6e50*/  FFMA.FTZ R232, R206, R235, R232 ;  /* 0x000000ebcee87223 */ /* 0x000fe400000100e8 */
[C---:B----4-:R-:W-:Y:S02]  /*6e60*/  FMUL.FTZ R235, R228.reuse, R231 ;  /* 0x000000e7e4eb7220 */ /* 0x050fe40000410000 */
[----:B------:R-:W-:-:S02]  /*6e70*/  FMUL.FTZ R228, R228, R220 ;  /* 0x000000dce4e47220 */ /* 0x000fc40000410000 */
[C---:B------:R-:W-:Y:S02]  /*6e80*/  FFMA.FTZ R235, R206.reuse, R220, -R235 ;  /* 0x000000dcceeb7223 */ /* 0x040fe400000108eb */
[----:B------:R-:W-:Y:S02]  /*6e90*/  FFMA.FTZ R228, R206, R231, R228 ;  /* 0x000000e7cee47223 */ /* 0x000fe400000100e4 */
[----:B------:R-:W-:Y:S01]  /*6ea0*/  FADD.FTZ R245, R245, R232 ;  /* 0x000000e8f5f57221 */ /* 0x000fe20000010000 */
[----:B------:R-:W-:Y:S02]  /*6eb0*/  MOV R206, R235 ;  /* 0x000000eb00ce7202 */ /* 0x000fe40000000f00 */
.L_x_8305:
[----:B--23--:R-:W-:Y:S05]  /*6ec0*/  BSYNC B0 ;  /* 0x0000000000007941 */ /* 0x00cfea0003800000 */
.L_x_8304:
[----:B------:R-:W-:Y:S01]  /*6ed0*/  FFMA.FTZ R220, R212, R219, R222 ;  /* 0x000000dbd4dc7223 */ /* 0x000fe200000100de */
[----:B------:R-:W-:Y:S01]  /*6ee0*/  ISETP.GT.U32.AND P0, PT, R246, 0x17, PT ;  /* 0x00000017f600780c */ /* 0x000fe20003f04070 */
[----:B----4-:R-:W-:Y:S01]  /*6ef0*/  FFMA.FTZ R231, R121, R120, R234 ;  /* 0x0000007879e77223 */ /* 0x010fe200000100ea */
[----:B------:R2:W3:Y:S01]  /*6f00*/  SHFL.DOWN PT, R232, R228, 0x8, 0x1f ;  /* 0x09001f00e4e87f89 */ /* 0x0004e200000e0000 */
[C---:B------:R-:W-:Y:S01]  /*6f10*/  FMUL.FTZ R219, R149.reuse, R216 ;  /* 0x000000d895db7220 */ /* 0x040fe20000410000 */
[----:B------:R-:W-:Y:S01]  /*6f20*/  BSSY B0, `(.L_x_8306) ;  /* 0x0000020000007945 */ /* 0x000fe20003800000 */
[-C--:B------:R-:W-:Y:S01]  /*6f30*/  FMUL.FTZ R121, R149, R120.reuse ;  /* 0x0000007895797220 */ /* 0x080fe20000410000 */
[----:B------:R2:W4:Y:S01]  /*6f40*/  SHFL.DOWN PT, R234, R245, 0x8, 0x1f ;  /* 0x09001f00f5ea7f89 */ /* 0x00052200000e0000 */
[----:B------:R-:W-:-:S02]  /*6f50*/  FFMA.FTZ R219, R150, R120, R219 ;  /* 0x0000007896db7223 */ /* 0x000fc400000100db */
[----:B------:R-:W-:Y:S02]  /*6f60*/  FFMA.FTZ R222, R150, R216, -R121 ;  /* 0x000000d896de7223 */ /* 0x000fe40000010879 */
[----:B------:R-:W-:Y:S02]  /*6f70*/  FFMA.FTZ R230, -R212, R231, R230 ;  /* 0x000000e7d4e67223 */ /* 0x000fe400000101e6 */
[C---:B0-----:R-:W-:Y:S02]  /*6f80*/  FMUL.FTZ R235, R120.reuse, UR39 ;  /* 0x0000002778eb7c20 */ /* 0x041fe40008410000 */
[----:B------:R-:W-:Y:S02]  /*6f90*/  FMUL.FTZ R231, R120, UR38 ;  /* 0x0000002678e77c20 */ /* 0x000fe40008410000 */
[----:B------:R-:W-:Y:S02]  /*6fa0*/  FADD.FTZ R121, RZ, R219 ;  /* 0x000000dbff797221 */ /* 0x000fe40000010000 */
[----:B------:R-:W-:-:S02]  /*6fb0*/  FFMA.FTZ R219, R89, R105, R222 ;  /* 0x0000006959db7223 */ /* 0x000fc400000100de */
[C---:B------:R-:W-:Y:S02]  /*6fc0*/  FFMA.FTZ R235, R216.reuse, UR38, -R235 ;  /* 0x00000026d8eb7c23 */ /* 0x040fe400080108eb */
[----:B------:R-:W-:Y:S02]  /*6fd0*/  FFMA.FTZ R231, R216, UR39, R231 ;  /* 0x00000027d8e77c23 */ /* 0x000fe400080100e7 */
[C---:B------:R-:W-:Y:S02]  /*6fe0*/  FMUL.FTZ R222, R123.reuse, R121 ;  /* 0x000000797bde7220 */ /* 0x040fe40000410000 */
[----:B------:R-:W-:Y:S02]  /*6ff0*/  FMUL.FTZ R123, R123, R219 ;  /* 0x000000db7b7b7220 */ /* 0x000fe40000410000 */
[C---:B------:R-:W-:Y:S02]  /*7000*/  FMUL.FTZ R235, R212.reuse, R235 ;  /* 0x000000ebd4eb7220 */ /* 0x040fe40000410000 */
[----:B------:R-:W-:-:S02]  /*7010*/  FFMA.FTZ R212, -R212, R231, -RZ ;  /* 0x000000e7d4d47223 */ /* 0x000fc400000109ff */
[C---:B------:R-:W-:Y:S01]  /*7020*/  FFMA.FTZ R222, R122.reuse, R219, -R222 ;  /* 0x000000db7ade7223 */ /* 0x040fe200000108de */
[----:B------:R2:W0:Y:S01]  /*7030*/  SHFL.DOWN PT, R231, R206, 0x8, 0x1f ;  /* 0x09001f00cee77f89 */ /* 0x00042200000e0000 */
[----:B------:R-:W-:-:S03]  /*7040*/  FFMA.FTZ R123, R122, R121, R123 ;  /* 0x000000797a7b7223 */ /* 0x000fc6000001007b */
[----:B------:R2:W1:Y:S01]  /*7050*/  SHFL.DOWN PT, R122, R205, 0x8, 0x1f ;  /* 0x09001f00cd7a7f89 */ /* 0x00046200000e0000 */
[----:B------:R-:W-:Y:S05]  /*7060*/  @P0 BRA `(.L_x_8307) ;  /* 0x000000b000000947 */ /* 0x000fea0003800000 */
[----:B---34-:R-:W-:-:S04]  /*7070*/  FMUL.FTZ R242, R228, R234 ;  /* 0x000000eae4f27220 */ /* 0x018fc80000410000 */
[-C--:B-1----:R-:W-:Y:S02]  /*7080*/  FFMA.FTZ R242, R206, R122.reuse, -R242 ;  /* 0x0000007acef27223 */ /* 0x082fe400000108f2 */
[----:B------:R-:W-:Y:S02]  /*7090*/  FMUL.FTZ R122, R228, R122 ;  /* 0x0000007ae47a7220 */ /* 0x000fe40000410000 */
[----:B--2---:R-:W-:Y:S02]  /*70a0*/  FADD.FTZ R205, R205, R242 ;  /* 0x000000f2cdcd7221 */ /* 0x004fe40000010000 */
[----:B------:R-:W-:Y:S02]  /*70b0*/  FFMA.FTZ R122, R206, R234, R122 ;  /* 0x000000eace7a7223 */ /* 0x000fe4000001007a */
[C---:B------:R-:W-:Y:S02]  /*70c0*/  FMUL.FTZ R234, R228.reuse, R232 ;  /* 0x000000e8e4ea7220 */ /* 0x040fe40000410000 */
[----:B0-----:R-:W-:-:S02]  /*70d0*/  FMUL.FTZ R228, R228, R231 ;  /* 0x000000e7e4e47220 */ /* 0x001fc40000410000 */
[C---:B------:R-:W-:Y:S02]  /*70e0*/  FFMA.FTZ R234, R206.reuse, R231, -R234 ;  /* 0x000000e7ceea7223 */ /* 0x040fe400000108ea */
[----:B------:R-:W-:Y:S02]  /*70f0*/  FFMA.FTZ R228, R206, R232, R228 ;  /* 0x000000e8cee47223 */ /* 0x000fe400000100e4 */
[----:B------:R-:W-:Y:S01]  /*7100*/  FADD.FTZ R245, R245, R122 ;  /* 0x0000007af5f57221 */ /* 0x000fe20000010000 */
[----:B------:R-:W-:Y:S02]  /*7110*/  MOV R206, R234 ;  /* 0x000000ea00ce7202 */ /* 0x000fe40000000f00 */
.L_x_8307:
[----:B---34-:R-:W-:Y:S05]  /*7120*/  BSYNC B0 ;  /* 0x0000000000007941 */ /* 0x018fea0003800000 */
.L_x_8306:
[C---:B-1----:R-:W-:Y:S01]  /*7130*/  FMUL.FTZ R122, R147.reuse, R219 ;  /* 0x000000db937a7220 */ /* 0x042fe20000410000 */
[----:B------:R-:W-:Y:S01]  /*7140*/  ISETP.GT.U32.AND P0, PT, R246, 0xf, PT ;  /* 0x0000000ff600780c */ /* 0x000fe20003f04070 */
[-C--:B0-----:R-:W-:Y:S01]  /*7150*/  FMUL.FTZ R231, R147, R121.reuse ;  /* 0x0000007993e77220 */ /* 0x081fe20000410000 */
[----:B------:R0:W1:Y:S01]  /*7160*/  SHFL.DOWN PT, R232, R245, 0x10, 0x1f ;  /* 0x0a001f00f5e87f89 */ /* 0x00006200000e0000 */
[C---:B------:R-:W-:Y:S01]  /*7170*/  FFMA.FTZ R122, R148.reuse, R121, R122 ;  /* 0x00000079947a7223 */ /* 0x040fe2000001007a */
[----:B------:R-:W-:Y:S01]  /*7180*/  BSSY B0, `(.L_x_8308) ;  /* 0x000001f000007945 */ /* 0x000fe20003800000 */
[----:B------:R-:W-:-:S02]  /*7190*/  FFMA.FTZ R231, R148, R219, -R231 ;  /* 0x000000db94e77223 */ /* 0x000fc400000108e7 */
[C---:B------:R-:W-:Y:S02]  /*71a0*/  FFMA.FTZ R220, R209.reuse, R222, R220 ;  /* 0x000000ded1dc7223 */ /* 0x040fe400000100dc */
[----:B------:R-:W-:Y:S02]  /*71b0*/  FFMA.FTZ R123, -R209, R123, R230 ;  /* 0x0000007bd17b7223 */ /* 0x000fe400000101e6 */
[----:B------:R-:W-:Y:S02]  /*71c0*/  FADD.FTZ R122, RZ, R122 ;  /* 0x0000007aff7a7221 */ /* 0x000fe40000010000 */
[C---:B------:R-:W-:Y:S02]  /*71d0*/  FMUL.FTZ R234, R121.reuse, UR39 ;  /* 0x0000002779ea7c20 */ /* 0x040fe40008410000 */
[----:B------:R-:W-:Y:S02]  /*71e0*/  FMUL.FTZ R230, R121, UR38 ;  /* 0x0000002679e67c20 */ /* 0x000fe40008410000 */
[----:B------:R-:W-:-:S02]  /*71f0*/  FFMA.FTZ R222, R90, R106, R231 ;  /* 0x0000006a5ade7223 */ /* 0x000fc400000100e7 */
[----:B------:R-:W-:Y:S01]  /*7200*/  FMUL.FTZ R243, R163, R122 ;  /* 0x0000007aa3f37220 */ /* 0x000fe20000410000 */
[----:B------:R0:W3:Y:S01]  /*7210*/  SHFL.DOWN PT, R231, R228, 0x10, 0x1f ;  /* 0x0a001f00e4e77f89 */ /* 0x0000e200000e0000 */
[C---:B------:R-:W-:Y:S02]  /*7220*/  FFMA.FTZ R234, R219.reuse, UR38, -R234 ;  /* 0x00000026dbea7c23 */ /* 0x040fe400080108ea */
[----:B------:R-:W-:Y:S02]  /*7230*/  FFMA.FTZ R230, R219, UR39, R230 ;  /* 0x00000027dbe67c23 */ /* 0x000fe400080100e6 */
[----:B------:R-:W-:Y:S02]  /*7240*/  FMUL.FTZ R163, R163, R222 ;  /* 0x000000dea3a37220 */ /* 0x000fe40000410000 */
[----:B------:R-:W-:Y:S02]  /*7250*/  FMUL.FTZ R234, R209, R234 ;  /* 0x000000ead1ea7220 */ /* 0x000fe40000410000 */
[----:B------:R-:W-:-:S02]  /*7260*/  FFMA.FTZ R243, R244, R222, -R243 ;  /* 0x000000def4f37223 */ /* 0x000fc400000108f3 */
[----:B------:R-:W-:Y:S02]  /*7270*/  FFMA.FTZ R209, -R209, R230, -RZ ;  /* 0x000000e6d1d17223 */ /* 0x000fe400000109ff */
[----:B------:R-:W-:Y:S01]  /*7280*/  FFMA.FTZ R244, R244, R122, R163 ;  /* 0x0000007af4f47223 */ /* 0x000fe200000100a3 */
[----:B------:R0:W4:Y:S04]  /*7290*/  SHFL.DOWN PT, R230, R206, 0x10, 0x1f ;  /* 0x0a001f00cee67f89 */ /* 0x00012800000e0000 */
[----:B------:R0:W2:Y:S01]  /*72a0*/  SHFL.DOWN PT, R163, R205, 0x10, 0x1f ;  /* 0x0a001f00cda37f89 */ /* 0x0000a200000e0000 */
[----:B------:R-:W-:Y:S05]  /*72b0*/  @P0 BRA `(.L_x_8309) ;  /* 0x000000b000000947 */ /* 0x000fea0003800000 */
[----:B-1----:R-:W-:-:S04]  /*72c0*/  FMUL.FTZ R242, R228, R232 ;  /* 0x000000e8e4f27220 */ /* 0x002fc80000410000 */
[-C--:B--2---:R-:W-:Y:S02]  /*72d0*/  FFMA.FTZ R242, R206, R163.reuse, -R242 ;  /* 0x000000a3cef27223 */ /* 0x084fe400000108f2 */
[----:B------:R-:W-:Y:S02]  /*72e0*/  FMUL.FTZ R163, R228, R163 ;  /* 0x000000a3e4a37220 */ /* 0x000fe40000410000 */
[----:B0-----:R-:W-:Y:S02]  /*72f0*/  FADD.FTZ R205, R205, R242 ;  /* 0x000000f2cdcd7221 */ /* 0x001fe40000010000 */
[----:B------:R-:W-:Y:S02]  /*7300*/  FFMA.FTZ R163, R206, R232, R163 ;  /* 0x000000e8cea37223 */ /* 0x000fe400000100a3 */
[C---:B---3--:R-:W-:Y:S02]  /*7310*/  FMUL.FTZ R232, R228.reuse, R231 ;  /* 0x000000e7e4e87220 */ /* 0x048fe40000410000 */
[----:B----4-:R-:W-:-:S02]  /*7320*/  FMUL.FTZ R228, R228, R230 ;  /* 0x000000e6e4e47220 */ /* 0x010fc40000410000 */
[C---:B------:R-:W-:Y:S02]  /*7330*/  FFMA.FTZ R232, R206.reuse, R230, -R232 ;  /* 0x000000e6cee87223 */ /* 0x040fe400000108e8 */
[----:B------:R-:W-:Y:S02]  /*7340*/  FFMA.FTZ R228, R206, R231, R228 ;  /* 0x000000e7cee47223 */ /* 0x000fe400000100e4 */
[----:B------:R-:W-:Y:S01]  /*7350*/  FADD.FTZ R245, R245, R163 ;  /* 0x000000a3f5f57221 */ /* 0x000fe20000010000 */
[----:B------:R-:W-:Y:S02]  /*7360*/  MOV R206, R232 ;  /* 0x000000e800ce7202 */ /* 0x000fe40000000f00 */
.L_x_8309:
[----:B-1----:R-:W-:Y:S05]  /*7370*/  BSYNC B0 ;  /* 0x0000000000007941 */ /* 0x002fea0003800000 */
.L_x_8308:
[----:B------:R-:W-:Y:S01]  /*7380*/  SHFL.DOWN PT, R249, R228, 0x1, 0x1f ;  /* 0x08201f00e4f97f89 */ /* 0x000fe200000e0000 */
[C---:B------:R-:W-:Y:S01]  /*7390*/  FFMA.FTZ R244, -R229.reuse, R244, R123 ;  /* 0x000000f4e5f47223 */ /* 0x040fe2000001017b */
[----:B------:R-:W-:Y:S01]  /*73a0*/  ISETP.NE.AND P0, PT, R0, RZ, PT ;  /* 0x000000ff0000720c */ /* 0x000fe20003f05270 */
[----:B------:R-:W-:Y:S01]  /*73b0*/  FFMA.FTZ R243, R229, R243, R220 ;  /* 0x000000f3e5f37223 */ /* 0x000fe200000100dc */
[----:B--2---:R-:W1:Y:S01]  /*73c0*/  SHFL.IDX PT, R163, R66, RZ, 0x1f ;  /* 0x00001fff42a37589 */ /* 0x004e6200000e0000 */
[C---:B------:R-:W-:Y:S01]  /*73d0*/  FMUL.FTZ R123, R145.reuse, R222 ;  /* 0x000000de917b7220 */ /* 0x040fe20000410000 */
[----:B------:R-:W-:Y:S01]  /*73e0*/  BSSY B0, `(.L_x_8310) ;  /* 0x0000201000007945 */ /* 0x000fe20003800000 */
[----:B------:R-:W-:Y:S01]  /*73f0*/  FMUL.FTZ R220, R145, R122 ;  /* 0x0000007a91dc7220 */ /* 0x000fe20000410000 */
[----:B------:R-:W-:Y:S01]  /*7400*/  SHFL.DOWN PT, R248, R206, 0x1, 0x1f ;  /* 0x08201f00cef87f89 */ /* 0x000fe200000e0000 */
[----:B------:R-:W-:-:S02]  /*7410*/  FMUL.FTZ R232, R122, UR39 ;  /* 0x000000277ae87c20 */ /* 0x000fc40008410000 */
[----:B---3--:R-:W-:Y:S01]  /*7420*/  FMUL.FTZ R231, R122, UR38 ;  /* 0x000000267ae77c20 */ /* 0x008fe20008410000 */
[----:B------:R-:W2:Y:S01]  /*7430*/  SHFL.IDX PT, R246, R67, RZ, 0x1f ;  /* 0x00001fff43f67589 */ /* 0x000ea200000e0000 */
[C---:B------:R-:W-:Y:S02]  /*7440*/  FFMA.FTZ R123, R146.reuse, R122, R123 ;  /* 0x0000007a927b7223 */ /* 0x040fe4000001007b */
[----:B------:R-:W-:Y:S01]  /*7450*/  FFMA.FTZ R220, R146, R222, -R220 ;  /* 0x000000de92dc7223 */ /* 0x000fe200000108dc */
[----:B----4-:R-:W3:Y:S01]  /*7460*/  SHFL.DOWN PT, R230, R245, 0x1, 0x1f ;  /* 0x08201f00f5e67f89 */ /* 0x010ee200000e0000 */
[C---:B------:R-:W-:Y:S02]  /*7470*/  FFMA.FTZ R232, R222.reuse, UR38, -R232 ;  /* 0x00000026dee87c23 */ /* 0x040fe400080108e8 */
[----:B------:R-:W-:Y:S01]  /*7480*/  FFMA.FTZ R231, R222, UR39, R231 ;  /* 0x00000027dee77c23 */ /* 0x000fe200080100e7 */
[----:B0-----:R-:W-:Y:S01]  /*7490*/  SHFL.IDX PT, R206, R206, RZ, 0x1f ;  /* 0x00001fffcece7589 */ /* 0x001fe200000e0000 */
[----:B------:R-:W-:-:S02]  /*74a0*/  FADD.FTZ R123, RZ, R123 ;  /* 0x0000007bff7b7221 */ /* 0x000fc40000010000 */
[----:B------:R-:W-:Y:S01]  /*74b0*/  FFMA.FTZ R220, R91, R107, R220 ;  /* 0x0000006b5bdc7223 */ /* 0x000fe200000100dc */
[----:B------:R-:W-:Y:S01]  /*74c0*/  SHFL.IDX PT, R245, R245, RZ, 0x1f ;  /* 0x00001ffff5f57589 */ /* 0x000fe200000e0000 */
[C---:B------:R-:W-:Y:S02]  /*74d0*/  FMUL.FTZ R232, R229.reuse, R232 ;  /* 0x000000e8e5e87220 */ /* 0x040fe40000410000 */
[----:B------:R-:W-:Y:S02]  /*74e0*/  FFMA.FTZ R229, -R229, R231, -RZ ;  /* 0x000000e7e5e57223 */ /* 0x000fe400000109ff */
[C---:B------:R-:W-:Y:S02]  /*74f0*/  FMUL.FTZ R231, R124.reuse, R123 ;  /* 0x0000007b7ce77220 */ /* 0x040fe40000410000 */
[-C--:B------:R-:W-:Y:S02]  /*7500*/  FMUL.FTZ R124, R124, R220.reuse ;  /* 0x000000dc7c7c7220 */ /* 0x080fe40000410000 */
[----:B------:R-:W-:-:S02]  /*7510*/  FFMA.FTZ R231, R221, R220, -R231 ;  /* 0x000000dcdde77223 */ /* 0x000fc400000108e7 */
[----:B------:R-:W-:Y:S02]  /*7520*/  FFMA.FTZ R124, R221, R123, R124 ;  /* 0x0000007bdd7c7223 */ /* 0x000fe4000001007c */
[C---:B-1----:R-:W-:Y:S02]  /*7530*/  @P2 FMUL.FTZ R221, R249.reuse, R163 ;  /* 0x000000a3f9dd2220 */ /* 0x042fe40000410000 */
[----:B------:R-:W-:Y:S02]  /*7540*/  FFMA.FTZ R244, -R210, R124, R244 ;  /* 0x0000007cd2f47223 */ /* 0x000fe400000101f4 */
[-C--:B--2---:R-:W-:Y:S02]  /*7550*/  @P2 FFMA.FTZ R221, R248, R246.reuse, R221 ;  /* 0x000000f6f8dd2223 */ /* 0x084fe400000100dd */
[----:B------:R-:W-:Y:S02]  /*7560*/  @P2 FMUL.FTZ R249, R249, R246 ;  /* 0x000000f6f9f92220 */ /* 0x000fe40000410000 */
[----:B---3--:R-:W-:-:S02]  /*7570*/  @P2 FADD.FTZ R246, R230, R221 ;  /* 0x000000dde6f62221 */ /* 0x008fc40000010000 */
[C---:B------:R-:W-:Y:S02]  /*7580*/  FMUL.FTZ R124, R143.reuse, R220 ;  /* 0x000000dc8f7c7220 */ /* 0x040fe40000410000 */
[----:B------:R-:W-:Y:S02]  /*7590*/  FFMA.FTZ R243, R210, R231, R243 ;  /* 0x000000e7d2f37223 */ /* 0x000fe400000100f3 */
[-C--:B------:R-:W-:Y:S02]  /*75a0*/  FMUL.FTZ R221, R143, R123.reuse ;  /* 0x0000007b8fdd7220 */ /* 0x080fe40000410000 */
[C---:B------:R-:W-:Y:S02]  /*75b0*/  FMUL.FTZ R231, R123.reuse, UR39 ;  /* 0x000000277be77c20 */ /* 0x040fe40008410000 */
[----:B------:R-:W-:Y:S02]  /*75c0*/  FMUL.FTZ R230, R123, UR38 ;  /* 0x000000267be67c20 */ /* 0x000fe40008410000 */
[----:B------:R-:W-:-:S02]  /*75d0*/  FFMA.FTZ R124, R144, R123, R124 ;  /* 0x0000007b907c7223 */ /* 0x000fc4000001007c */
[----:B------:R-:W-:Y:S02]  /*75e0*/  FFMA.FTZ R221, R144, R220, -R221 ;  /* 0x000000dc90dd7223 */ /* 0x000fe400000108dd */
[C---:B------:R-:W-:Y:S02]  /*75f0*/  FFMA.FTZ R231, R220.reuse, UR38, -R231 ;  /* 0x00000026dce77c23 */ /* 0x040fe400080108e7 */
[----:B------:R-:W-:Y:S02]  /*7600*/  FFMA.FTZ R230, R220, UR39, R230 ;  /* 0x00000027dce67c23 */ /* 0x000fe400080100e6 */
[----:B------:R-:W-:Y:S02]  /*7610*/  FADD.FTZ R124, RZ, R124 ;  /* 0x0000007cff7c7221 */ /* 0x000fe40000010000 */
[----:B------:R-:W-:Y:S02]  /*7620*/  FFMA.FTZ R221, R92, R108, R221 ;  /* 0x0000006c5cdd7223 */ /* 0x000fe400000100dd */
[----:B------:R-:W-:-:S02]  /*7630*/  FMUL.FTZ R231, R210, R231 ;  /* 0x000000e7d2e77220 */ /* 0x000fc40000410000 */
[----:B------:R-:W-:Y:S02]  /*7640*/  FFMA.FTZ R210, -R210, R230, -RZ ;  /* 0x000000e6d2d27223 */ /* 0x000fe400000109ff */
[CC--:B------:R-:W-:Y:S02]  /*7650*/  FMUL.FTZ R230, R125.reuse, R124.reuse ;  /* 0x0000007c7de67220 */ /* 0x0c0fe40000410000 */
[-C--:B------:R-:W-:Y:S02]  /*7660*/  FMUL.FTZ R125, R125, R221.reuse ;  /* 0x000000dd7d7d7220 */ /* 0x080fe40000410000 */
[CC--:B------:R-:W-:Y:S02]  /*7670*/  FFMA.FTZ R242, R223.reuse, R221.reuse, -R230 ;  /* 0x000000dddff27223 */ /* 0x0c0fe400000108e6 */
[----:B------:R-:W-:Y:S02]  /*7680*/  FFMA.FTZ R230, R223, R124, R125 ;  /* 0x0000007cdfe67223 */ /* 0x000fe4000001007d */
[----:B------:R-:W-:-:S02]  /*7690*/  FMUL.FTZ R125, R141, R221 ;  /* 0x000000dd8d7d7220 */ /* 0x000fc40000410000 */
[-C--:B------:R-:W-:Y:S02]  /*76a0*/  FMUL.FTZ R223, R141, R124.reuse ;  /* 0x0000007c8ddf7220 */ /* 0x080fe40000410000 */
[C---:B------:R-:W-:Y:S02]  /*76b0*/  FFMA.FTZ R125, R142.reuse, R124, R125 ;  /* 0x0000007c8e7d7223 */ /* 0x040fe4000001007d */
[----:B------:R-:W-:Y:S02]  /*76c0*/  FFMA.FTZ R223, R142, R221, -R223 ;  /* 0x000000dd8edf7223 */ /* 0x000fe400000108df */
[----:B------:R-:W-:Y:S02]  /*76d0*/  FADD.FTZ R125, RZ, R125 ;  /* 0x0000007dff7d7221 */ /* 0x000fe40000010000 */
[----:B------:R-:W-:Y:S02]  /*76e0*/  FFMA.FTZ R223, R93, R109, R223 ;  /* 0x0000006d5ddf7223 */ /* 0x000fe400000100df */
[----:B------:R-:W-:-:S02]  /*76f0*/  FFMA.FTZ R244, -R224, R230, R244 ;  /* 0x000000e6e0f47223 */ /* 0x000fc400000101f4 */
[----:B------:R-:W-:Y:S02]  /*7700*/  FFMA.FTZ R243, R224, R242, R243 ;  /* 0x000000f2e0f37223 */ /* 0x000fe400000100f3 */
[C---:B------:R-:W-:Y:S02]  /*7710*/  FMUL.FTZ R230, R211.reuse, R125 ;  /* 0x0000007dd3e67220 */ /* 0x040fe40000410000 */
[-C--:B------:R-:W-:Y:S02]  /*7720*/  FMUL.FTZ R242, R211, R223.reuse ;  /* 0x000000dfd3f27220 */ /* 0x080fe40000410000 */
[C---:B------:R-:W-:Y:S02]  /*7730*/  FFMA.FTZ R211, R128.reuse, R223, -R230 ;  /* 0x000000df80d37223 */ /* 0x040fe400000108e6 */
[----:B------:R-:W-:Y:S02]  /*7740*/  FFMA.FTZ R128, R128, R125, R242 ;  /* 0x0000007d80807223 */ /* 0x000fe400000100f2 */
[----:B------:R-:W-:-:S02]  /*7750*/  FFMA.FTZ R243, R227, R211, R243 ;  /* 0x000000d3e3f37223 */ /* 0x000fc400000100f3 */
[----:B------:R-:W-:Y:S02]  /*7760*/  FFMA.FTZ R244, -R227, R128, R244 ;  /* 0x00000080e3f47223 */ /* 0x000fe400000101f4 */
[C---:B------:R-:W-:Y:S02]  /*7770*/  FMUL.FTZ R128, R139.reuse, R223 ;  /* 0x000000df8b807220 */ /* 0x040fe40000410000 */
        /* <DEDUP_REMOVED lines=13> */
[----:B------:R-:W0:Y:S01]  /*7850*/  SHFL.IDX PT, R207, R228, RZ, 0x1f ;  /* 0x00001fffe4cf7589 */ /* 0x000e2200000e0000 */
[C---:B------:R-:W-:Y:S02]  /*7860*/  FFMA.FTZ R251, R250.reuse, R211, -R251 ;  /* 0x000000d3fafb7223 */ /* 0x040fe400000108fb */
[----:B------:R-:W-:Y:S02]  /*7870*/  FFMA.FTZ R250, R250, R128, R242 ;  /* 0x00000080fafa7223 */ /* 0x000fe400000100f2 */
[----:B------:R-:W1:Y:S01]  /*7880*/  SHFL.DOWN PT, R242, R205, 0x1, 0x1f ;  /* 0x08201f00cdf27f89 */ /* 0x000e6200000e0000 */
[----:B------:R-:W-:-:S02]  /*7890*/  @P2 FFMA.FTZ R249, R248, R163, -R249 ;  /* 0x000000a3f8f92223 */ /* 0x000fc400000108f9 */
[C---:B------:R-:W-:Y:S02]  /*78a0*/  FFMA.FTZ R244, -R241.reuse, R250, R244 ;  /* 0x000000faf1f47223 */ /* 0x040fe400000101f4 */
[----:B------:R-:W-:Y:S02]  /*78b0*/  FFMA.FTZ R243, R241, R251, R243 ;  /* 0x000000fbf1f37223 */ /* 0x000fe400000100f3 */
[----:B------:R-:W-:Y:S02]  /*78c0*/  FFMA.FTZ R215, -R85, R101, R215 ;  /* 0x0000006555d77223 */ /* 0x000fe400000101d7 */
[----:B------:R-:W-:Y:S02]  /*78d0*/  FFMA.FTZ R214, -R86, R102, R214 ;  /* 0x0000006656d67223 */ /* 0x000fe400000101d6 */
[----:B------:R-:W-:Y:S02]  /*78e0*/  FFMA.FTZ R216, -R88, R104, R216 ;  /* 0x0000006858d87223 */ /* 0x000fe400000101d8 */
[----:B------:R-:W-:-:S02]  /*78f0*/  FFMA.FTZ R219, -R89, R105, R219 ;  /* 0x0000006959db7223 */ /* 0x000fc400000101db */
[----:B------:R-:W-:Y:S02]  /*7900*/  FFMA.FTZ R222, -R90, R106, R222 ;  /* 0x0000006a5ade7223 */ /* 0x000fe400000101de */
[----:B------:R-:W-:Y:S02]  /*7910*/  FFMA.FTZ R220, -R91, R107, R220 ;  /* 0x0000006b5bdc7223 */ /* 0x000fe400000101dc */
[C---:B0-----:R-:W-:Y:S02]  /*7920*/  FMUL.FTZ R248, R207.reuse, R66 ;  /* 0x00000042cff87220 */ /* 0x041fe40000410000 */
[-C--:B------:R-:W-:Y:S02]  /*7930*/  FMUL.FTZ R250, R207, R67.reuse ;  /* 0x00000043cffa7220 */ /* 0x080fe40000410000 */
[----:B------:R-:W-:Y:S02]  /*7940*/  FFMA.FTZ R67, R206, R67, R248 ;  /* 0x00000043ce437223 */ /* 0x000fe400000100f8 */
[----:B-1----:R-:W-:-:S02]  /*7950*/  @P2 FADD.FTZ R163, R242, R249 ;  /* 0x000000f9f2a32221 */ /* 0x002fc40000010000 */
[C---:B------:R-:W-:Y:S02]  /*7960*/  FMUL.FTZ R242, R207.reuse, R65 ;  /* 0x00000041cff27220 */ /* 0x040fe40000410000 */
[----:B------:R-:W-:Y:S02]  /*7970*/  FMUL.FTZ R248, R207, R64 ;  /* 0x00000040cff87220 */ /* 0x000fe40000410000 */
[CC--:B------:R-:W-:Y:S02]  /*7980*/  FMUL.FTZ R207, R246.reuse, -R127.reuse ;  /* 0x8000007ff6cf7220 */ /* 0x0c0fe40000410000 */
[C---:B------:R-:W-:Y:S02]  /*7990*/  FMUL.FTZ R127, R163.reuse, -R127 ;  /* 0x8000007fa37f7220 */ /* 0x040fe40000410000 */
[-C--:B------:R-:W-:Y:S02]  /*79a0*/  FFMA.FTZ R163, R163, R126.reuse, -R207 ;  /* 0x0000007ea3a37223 */ /* 0x080fe400000108cf */
[----:B------:R-:W-:-:S02]  /*79b0*/  FFMA.FTZ R246, R246, R126, R127 ;  /* 0x0000007ef6f67223 */ /* 0x000fc4000001007f */
[CC--:B------:R-:W-:Y:S02]  /*79c0*/  FMUL.FTZ R207, R137.reuse, R128.reuse ;  /* 0x0000008089cf7220 */ /* 0x0c0fe40000410000 */
[-C--:B------:R-:W-:Y:S02]  /*79d0*/  FMUL.FTZ R126, R137, R211.reuse ;  /* 0x000000d3897e7220 */ /* 0x080fe40000410000 */
[C---:B------:R-:W-:Y:S02]  /*79e0*/  FFMA.FTZ R207, R138.reuse, R211, -R207 ;  /* 0x000000d38acf7223 */ /* 0x040fe400000108cf */
[----:B------:R-:W-:Y:S02]  /*79f0*/  FFMA.FTZ R126, R138, R128, R126 ;  /* 0x000000808a7e7223 */ /* 0x000fe4000001007e */
[C---:B------:R-:W-:Y:S02]  /*7a00*/  FFMA.FTZ R64, R206.reuse, R64, -R242 ;  /* 0x00000040ce407223 */ /* 0x040fe400000108f2 */
[----:B------:R-:W-:-:S02]  /*7a10*/  FFMA.FTZ R65, R206, R65, R248 ;  /* 0x00000041ce417223 */ /* 0x000fc400000100f8 */
[----:B------:R0:W1:Y:S01]  /*7a20*/  SHFL.IDX PT, R248, R205, RZ, 0x1f ;  /* 0x00001fffcdf87589 */ /* 0x00006200000e0000 */
[----:B------:R-:W-:Y:S02]  /*7a30*/  FMUL.FTZ R242, R128, UR39 ;  /* 0x0000002780f27c20 */ /* 0x000fe40008410000 */
[----:B------:R-:W-:Y:S02]  /*7a40*/  FFMA.FTZ R207, R95, R111, R207 ;  /* 0x0000006f5fcf7223 */ /* 0x000fe400000100cf */
[----:B------:R-:W-:Y:S02]  /*7a50*/  FADD.FTZ R126, RZ, R126 ;  /* 0x0000007eff7e7221 */ /* 0x000fe40000010000 */
[----:B------:R-:W-:Y:S02]  /*7a60*/  FFMA.FTZ R66, R206, R66, -R250 ;  /* 0x00000042ce427223 */ /* 0x000fe400000108fa */
[----:B0-----:R-:W-:Y:S02]  /*7a70*/  FMUL.FTZ R205, R128, UR38 ;  /* 0x0000002680cd7c20 */ /* 0x001fe40008410000 */
[----:B------:R-:W-:-:S02]  /*7a80*/  FFMA.FTZ R242, R211, UR38, -R242 ;  /* 0x00000026d3f27c23 */ /* 0x000fc400080108f2 */
[CC--:B------:R-:W-:Y:S02]  /*7a90*/  FMUL.FTZ R127, R135.reuse, R207.reuse ;  /* 0x000000cf877f7220 */ /* 0x0c0fe40000410000 */
[----:B------:R-:W-:Y:S02]  /*7aa0*/  FMUL.FTZ R206, R135, R126 ;  /* 0x0000007e87ce7220 */ /* 0x000fe40000410000 */
[----:B------:R-:W-:Y:S02]  /*7ab0*/  FFMA.FTZ R205, R211, UR39, R205 ;  /* 0x00000027d3cd7c23 */ /* 0x000fe400080100cd */
[----:B------:R-:W-:Y:S02]  /*7ac0*/  FMUL.FTZ R242, R241, R242 ;  /* 0x000000f2f1f27220 */ /* 0x000fe40000410000 */
[C---:B------:R-:W-:Y:S02]  /*7ad0*/  FFMA.FTZ R127, R136.reuse, R126, R127 ;  /* 0x0000007e887f7223 */ /* 0x040fe4000001007f */
[----:B------:R-:W-:-:S02]  /*7ae0*/  FFMA.FTZ R206, R136, R207, -R206 ;  /* 0x000000cf88ce7223 */ /* 0x000fc400000108ce */
[----:B------:R-:W-:Y:S02]  /*7af0*/  FFMA.FTZ R241, -R241, R205, -RZ ;  /* 0x000000cdf1f17223 */ /* 0x000fe400000109ff */
[C---:B------:R-:W-:Y:S02]  /*7b00*/  FMUL.FTZ R205, R131.reuse, R126 ;  /* 0x0000007e83cd7220 */ /* 0x040fe40000410000 */
[-C--:B------:R-:W-:Y:S02]  /*7b10*/  FMUL.FTZ R131, R131, R207.reuse ;  /* 0x000000cf83837220 */ /* 0x080fe40000410000 */
[----:B------:R-:W-:Y:S02]  /*7b20*/  FADD.FTZ R127, RZ, R127 ;  /* 0x0000007fff7f7221 */ /* 0x000fe40000010000 */
[----:B------:R-:W-:Y:S02]  /*7b30*/  FFMA.FTZ R206, R96, R112, R206 ;  /* 0x0000007060ce7223 */ /* 0x000fe400000100ce */
[----:B------:R-:W-:-:S02]  /*7b40*/  FFMA.FTZ R205, R129, R207, -R205 ;  /* 0x000000cf81cd7223 */ /* 0x000fc400000108cd */
[----:B------:R-:W-:Y:S02]  /*7b50*/  FFMA.FTZ R131, R129, R126, R131 ;  /* 0x0000007e81837223 */ /* 0x000fe40000010083 */
[CC--:B------:R-:W-:Y:S02]  /*7b60*/  FMUL.FTZ R249, R133.reuse, R127.reuse ;  /* 0x0000007f85f97220 */ /* 0x0c0fe40000410000 */
[-C--:B------:R-:W-:Y:S02]  /*7b70*/  FMUL.FTZ R129, R133, R206.reuse ;  /* 0x000000ce85817220 */ /* 0x080fe40000410000 */
[C---:B------:R-:W-:Y:S02]  /*7b80*/  FFMA.FTZ R249, R134.reuse, R206, -R249 ;  /* 0x000000ce86f97223 */ /* 0x040fe400000108f9 */
[----:B------:R-:W-:Y:S02]  /*7b90*/  FFMA.FTZ R129, R134, R127, R129 ;  /* 0x0000007f86817223 */ /* 0x000fe40000010081 */
[----:B------:R-:W-:-:S02]  /*7ba0*/  FFMA.FTZ R243, R200, R205, R243 ;  /* 0x000000cdc8f37223 */ /* 0x000fc400000100f3 */
[----:B------:R-:W-:Y:S02]  /*7bb0*/  FFMA.FTZ R205, R97, R113, R249 ;  /* 0x0000007161cd7223 */ /* 0x000fe400000100f9 */
[----:B------:R-:W-:Y:S02]  /*7bc0*/  FADD.FTZ R129, RZ, R129 ;  /* 0x00000081ff817221 */ /* 0x000fe40000010000 */
[----:B-1----:R-:W-:Y:S02]  /*7bd0*/  FADD.FTZ R66, R248, R66 ;  /* 0x00000042f8427221 */ /* 0x002fe40000010000 */
[C---:B------:R-:W-:Y:S02]  /*7be0*/  FMUL.FTZ R249, R160.reuse, R205 ;  /* 0x000000cda0f97220 */ /* 0x040fe40000410000 */
[----:B------:R-:W-:Y:S02]  /*7bf0*/  FMUL.FTZ R248, R160, R129 ;  /* 0x00000081a0f87220 */ /* 0x000fe40000410000 */
[----:B------:R-:W-:-:S02]  /*7c00*/  FFMA.FTZ R244, -R200, R131, R244 ;  /* 0x00000083c8f47223 */ /* 0x000fc400000101f4 */
[C---:B------:R-:W-:Y:S02]  /*7c10*/  FFMA.FTZ R131, R161.reuse, R129, R249 ;  /* 0x00000081a1837223 */ /* 0x040fe400000100f9 */
[----:B------:R-:W-:Y:S02]  /*7c20*/  FFMA.FTZ R248, R161, R205, -R248 ;  /* 0x000000cda1f87223 */ /* 0x000fe400000108f8 */
[----:B------:R-:W-:Y:S02]  /*7c30*/  FADD.FTZ R159, -R159, R246 ;  /* 0x000000f69f9f7221 */ /* 0x000fe40000010100 */
[----:B------:R-:W-:Y:S02]  /*7c40*/  FADD.FTZ R130, R130, R163 ;  /* 0x000000a382827221 */ /* 0x000fe40000010000 */
[----:B------:R-:W-:Y:S02]  /*7c50*/  FADD.FTZ R131, RZ, R131 ;  /* 0x00000083ff837221 */ /* 0x000fe40000010000 */
[----:B------:R-:W-:-:S02]  /*7c60*/  FFMA.FTZ R163, R98, R114, R248 ;  /* 0x0000007262a37223 */ /* 0x000fc400000100f8 */
[C---:B------:R-:W-:Y:S02]  /*7c70*/  FMUL.FTZ R249, R132.reuse, -R159 ;  /* 0x8000009f84f97220 */ /* 0x040fe40000410000 */
[CC--:B------:R-:W-:Y:S02]  /*7c80*/  FMUL.FTZ R248, R132.reuse, -R130.reuse ;  /* 0x8000008284f87220 */ /* 0x0c0fe40000410000 */
[----:B------:R-:W-:Y:S02]  /*7c90*/  FADD.FTZ R67, R245, R67 ;  /* 0x00000043f5437221 */ /* 0x000fe40000010000 */
[C---:B------:R-:W-:Y:S02]  /*7ca0*/  FMUL.FTZ R245, R132.reuse, R131 ;  /* 0x0000008384f57220 */ /* 0x040fe40000410000 */
[----:B------:R-:W-:Y:S02]  /*7cb0*/  FMUL.FTZ R246, R132, R163 ;  /* 0x000000a384f67220 */ /* 0x000fe40000410000 */
[----:B------:R-:W-:-:S02]  /*7cc0*/  FFMA.FTZ R132, R162, R130, -R249 ;  /* 0x00000082a2847223 */ /* 0x000fc400000108f9 */
[----:B------:R-:W-:Y:S02]  /*7cd0*/  FFMA.FTZ R248, R162, R159, R248 ;  /* 0x0000009fa2f87223 */ /* 0x000fe400000100f8 */
[----:B------:R-:W-:Y:S02]  /*7ce0*/  FADD.FTZ R132, R202, R132 ;  /* 0x00000084ca847221 */ /* 0x000fe40000010000 */
[----:B------:R-:W-:Y:S02]  /*7cf0*/  FADD.FTZ R201, -R201, R248 ;  /* 0x000000f8c9c97221 */ /* 0x000fe40000010100 */
[C---:B------:R-:W-:Y:S02]  /*7d00*/  FMUL.FTZ R248, R160.reuse, -R132 ;  /* 0x80000084a0f87220 */ /* 0x040fe40000410000 */
[----:B------:R-:W-:Y:S02]  /*7d10*/  FMUL.FTZ R202, R160, -R201 ;  /* 0x800000c9a0ca7220 */ /* 0x000fe40000410000 */
[----:B------:R-:W-:-:S02]  /*7d20*/  FFMA.FTZ R245, R162, R163, -R245 ;  /* 0x000000a3a2f57223 */ /* 0x000fc400000108f5 */
[----:B------:R-:W-:Y:S02]  /*7d30*/  FFMA.FTZ R246, R162, R131, R246 ;  /* 0x00000083a2f67223 */ /* 0x000fe400000100f6 */
[C---:B------:R-:W-:Y:S02]  /*7d40*/  FMUL.FTZ R249, R126.reuse, UR39 ;  /* 0x000000277ef97c20 */ /* 0x040fe40008410000 */
[----:B------:R-:W-:Y:S02]  /*7d50*/  FMUL.FTZ R162, R126, UR38 ;  /* 0x000000267ea27c20 */ /* 0x000fe40008410000 */
        /* <DEDUP_REMOVED lines=8> */
[----:B------:R-:W-:-:S02]  /*7de0*/  FMUL.FTZ R162, R133, -R197 ;  /* 0x800000c585a27220 */ /* 0x000fc40000410000 */
[-C--:B------:R-:W-:Y:S02]  /*7df0*/  FMUL.FTZ R133, R133, -R198.reuse ;  /* 0x800000c685857220 */ /* 0x080fe40000410000 */
[C---:B------:R-:W-:Y:S02]  /*7e00*/  FFMA.FTZ R162, R134.reuse, R198, -R162 ;  /* 0x000000c686a27223 */ /* 0x040fe400000108a2 */
[----:B------:R-:W-:Y:S02]  /*7e10*/  FFMA.FTZ R133, R134, R197, R133 ;  /* 0x000000c586857223 */ /* 0x000fe40000010085 */
[----:B------:R-:W-:Y:S02]  /*7e20*/  FADD.FTZ R184, R184, R162 ;  /* 0x000000a2b8b87221 */ /* 0x000fe40000010000 */
[----:B------:R-:W-:Y:S02]  /*7e30*/  FADD.FTZ R185, -R185, R133 ;  /* 0x00000085b9b97221 */ /* 0x000fe40000010100 */
[----:B------:R-:W-:-:S02]  /*7e40*/  FMUL.FTZ R161, R199, R127 ;  /* 0x0000007fc7a17220 */ /* 0x000fc40000410000 */
[----:B------:R-:W-:Y:S02]  /*7e50*/  FMUL.FTZ R199, R199, R206 ;  /* 0x000000cec7c77220 */ /* 0x000fe40000410000 */
[C---:B------:R-:W-:Y:S02]  /*7e60*/  FMUL.FTZ R133, R135.reuse, -R184 ;  /* 0x800000b887857220 */ /* 0x040fe40000410000 */
[----:B------:R-:W-:Y:S02]  /*7e70*/  FMUL.FTZ R135, R135, -R185 ;  /* 0x800000b987877220 */ /* 0x000fe40000410000 */
[C---:B------:R-:W-:Y:S02]  /*7e80*/  FFMA.FTZ R161, R186.reuse, R206, -R161 ;  /* 0x000000cebaa17223 */ /* 0x040fe400000108a1 */
[----:B------:R-:W-:Y:S02]  /*7e90*/  FFMA.FTZ R199, R186, R127, R199 ;  /* 0x0000007fbac77223 */ /* 0x000fe400000100c7 */
[----:B------:R-:W-:-:S02]  /*7ea0*/  FFMA.FTZ R186, R136, R185, R133 ;  /* 0x000000b988ba7223 */ /* 0x000fc40000010085 */
[C---:B------:R-:W-:Y:S02]  /*7eb0*/  FMUL.FTZ R162, R127.reuse, UR39 ;  /* 0x000000277fa27c20 */ /* 0x040fe40008410000 */
[----:B------:R-:W-:Y:S02]  /*7ec0*/  FFMA.FTZ R136, R136, R184, -R135 ;  /* 0x000000b888887223 */ /* 0x000fe40000010887 */
[----:B------:R-:W-:Y:S02]  /*7ed0*/  FMUL.FTZ R134, R127, UR38 ;  /* 0x000000267f867c20 */ /* 0x000fe40008410000 */
[----:B------:R-:W-:Y:S02]  /*7ee0*/  FADD.FTZ R182, -R182, R186 ;  /* 0x000000bab6b67221 */ /* 0x000fe40000010100 */
[----:B------:R-:W-:Y:S02]  /*7ef0*/  FFMA.FTZ R162, R206, UR38, -R162 ;  /* 0x00000026cea27c23 */ /* 0x000fe400080108a2 */
[----:B------:R-:W-:-:S02]  /*7f00*/  FADD.FTZ R183, R183, R136 ;  /* 0x00000088b7b77221 */ /* 0x000fc40000010000 */
[----:B------:R-:W-:Y:S02]  /*7f10*/  FFMA.FTZ R134, R206, UR39, R134 ;  /* 0x00000027ce867c23 */ /* 0x000fe40008010086 */
[----:B------:R-:W-:Y:S02]  /*7f20*/  FMUL.FTZ R135, R137, -R182 ;  /* 0x800000b689877220 */ /* 0x000fe40000410000 */
[C---:B------:R-:W-:Y:S02]  /*7f30*/  FFMA.FTZ R161, R187.reuse, R161, R243 ;  /* 0x000000a1bba17223 */ /* 0x040fe400000100f3 */
[C---:B------:R-:W-:Y:S02]  /*7f40*/  FFMA.FTZ R199, -R187.reuse, R199, R244 ;  /* 0x000000c7bbc77223 */ /* 0x040fe400000101f4 */
[----:B------:R-:W-:Y:S02]  /*7f50*/  FMUL.FTZ R133, R187, R162 ;  /* 0x000000a2bb857220 */ /* 0x000fe40000410000 */
[----:B------:R-:W-:-:S02]  /*7f60*/  FMUL.FTZ R137, R137, -R183 ;  /* 0x800000b789897220 */ /* 0x000fc40000410000 */
[----:B------:R-:W-:Y:S02]  /*7f70*/  FFMA.FTZ R187, -R187, R134, -RZ ;  /* 0x00000086bbbb7223 */ /* 0x000fe400000109ff */
[----:B------:R-:W-:Y:S02]  /*7f80*/  FMUL.FTZ R134, R191, R129 ;  /* 0x00000081bf867220 */ /* 0x000fe40000410000 */
[C---:B------:R-:W-:Y:S02]  /*7f90*/  FFMA.FTZ R135, R138.reuse, R183, -R135 ;  /* 0x000000b78a877223 */ /* 0x040fe40000010887 */
[----:B------:R-:W-:Y:S02]  /*7fa0*/  FFMA.FTZ R138, R138, R182, R137 ;  /* 0x000000b68a8a7223 */ /* 0x000fe40000010089 */
[----:B------:R-:W-:Y:S02]  /*7fb0*/  FFMA.FTZ R134, R192, R205, -R134 ;  /* 0x000000cdc0867223 */ /* 0x000fe40000010886 */
[----:B------:R-:W-:-:S02]  /*7fc0*/  FADD.FTZ R180, R180, R135 ;  /* 0x00000087b4b47221 */ /* 0x000fc40000010000 */
[----:B------:R-:W-:Y:S02]  /*7fd0*/  FADD.FTZ R181, -R181, R138 ;  /* 0x0000008ab5b57221 */ /* 0x000fe40000010100 */
[----:B------:R-:W-:Y:S02]  /*7fe0*/  FFMA.FTZ R136, R196, R134, R161 ;  /* 0x00000086c4887223 */ /* 0x000fe400000100a1 */
[----:B------:R-:W-:Y:S02]  /*7ff0*/  FMUL.FTZ R134, R139, -R180 ;  /* 0x800000b48b867220 */ /* 0x000fe40000410000 */
[----:B------:R-:W-:Y:S02]  /*8000*/  FMUL.FTZ R191, R191, R205 ;  /* 0x000000cdbfbf7220 */ /* 0x000fe40000410000 */
[----:B------:R-:W-:Y:S02]  /*8010*/  FMUL.FTZ R139, R139, -R181 ;  /* 0x800000b58b8b7220 */ /* 0x000fe40000410000 */
[----:B------:R-:W-:-:S02]  /*8020*/  FMUL.FTZ R186, R129, UR39 ;  /* 0x0000002781ba7c20 */ /* 0x000fc40008410000 */
[----:B------:R-:W-:Y:S02]  /*8030*/  FFMA.FTZ R138, R140, R181, R134 ;  /* 0x000000b58c8a7223 */ /* 0x000fe40000010086 */
[----:B------:R-:W-:Y:S02]  /*8040*/  FFMA.FTZ R162, R192, R129, R191 ;  /* 0x00000081c0a27223 */ /* 0x000fe400000100bf */
[----:B------:R-:W-:Y:S02]  /*8050*/  FFMA.FTZ R139, R140, R180, -R139 ;  /* 0x000000b48c8b7223 */ /* 0x000fe4000001088b */
[----:B------:R-:W-:Y:S02]  /*8060*/  FMUL.FTZ R192, R129, UR38 ;  /* 0x0000002681c07c20 */ /* 0x000fe40008410000 */
[----:B------:R-:W-:Y:S02]  /*8070*/  FFMA.FTZ R135, R205, UR38, -R186 ;  /* 0x00000026cd877c23 */ /* 0x000fe400080108ba */
[----:B------:R-:W-:-:S02]  /*8080*/  FADD.FTZ R138, -R179, R138 ;  /* 0x0000008ab38a7221 */ /* 0x000fc40000010100 */
[----:B------:R-:W-:Y:S02]  /*8090*/  FADD.FTZ R178, R178, R139 ;  /* 0x0000008bb2b27221 */ /* 0x000fe40000010000 */
[----:B------:R-:W-:Y:S02]  /*80a0*/  FFMA.FTZ R137, R205, UR39, R192 ;  /* 0x00000027cd897c23 */ /* 0x000fe400080100c0 */
[C---:B------:R-:W-:Y:S02]  /*80b0*/  FMUL.FTZ R134, R196.reuse, R135 ;  /* 0x00000087c4867220 */ /* 0x040fe40000410000 */
[C---:B------:R-:W-:Y:S02]  /*80c0*/  FMUL.FTZ R135, R141.reuse, -R138 ;  /* 0x8000008a8d877220 */ /* 0x040fe40000410000 */
[----:B------:R-:W-:Y:S02]  /*80d0*/  FFMA.FTZ R162, -R196, R162, R199 ;  /* 0x000000a2c4a27223 */ /* 0x000fe400000101c7 */
        /* <DEDUP_REMOVED lines=8> */
[----:B------:R-:W-:Y:S02]  /*8160*/  FMUL.FTZ R188, R188, R163 ;  /* 0x000000a3bcbc7220 */ /* 0x000fe40000410000 */
[----:B------:R-:W-:Y:S02]  /*8170*/  FMUL.FTZ R140, R131, UR39 ;  /* 0x00000027838c7c20 */ /* 0x000fe40008410000 */
[----:B------:R-:W-:Y:S02]  /*8180*/  FFMA.FTZ R139, R195, R137, R136 ;  /* 0x00000089c38b7223 */ /* 0x000fe40000010088 */
[----:B------:R-:W-:Y:S02]  /*8190*/  FMUL.FTZ R142, R131, UR38 ;  /* 0x00000026838e7c20 */ /* 0x000fe40008410000 */
[----:B------:R-:W-:-:S02]  /*81a0*/  FMUL.FTZ R136, R143, -R177 ;  /* 0x800000b18f887220 */ /* 0x000fc40000410000 */
[----:B------:R-:W-:Y:S02]  /*81b0*/  FMUL.FTZ R143, R143, -R141 ;  /* 0x8000008d8f8f7220 */ /* 0x000fe40000410000 */
[----:B------:R-:W-:Y:S02]  /*81c0*/  FFMA.FTZ R188, R190, R131, R188 ;  /* 0x00000083bebc7223 */ /* 0x000fe400000100bc */
[C---:B------:R-:W-:Y:S02]  /*81d0*/  FFMA.FTZ R140, R163.reuse, UR38, -R140 ;  /* 0x00000026a38c7c23 */ /* 0x040fe4000801088c */
[----:B------:R-:W-:Y:S02]  /*81e0*/  FFMA.FTZ R142, R163, UR39, R142 ;  /* 0x00000027a38e7c23 */ /* 0x000fe4000801008e */
[C---:B------:R-:W-:Y:S02]  /*81f0*/  FFMA.FTZ R136, R144.reuse, R141, R136 ;  /* 0x0000008d90887223 */ /* 0x040fe40000010088 */
[----:B------:R-:W-:-:S02]  /*8200*/  FFMA.FTZ R143, R144, R177, -R143 ;  /* 0x000000b1908f7223 */ /* 0x000fc4000001088f */
[C---:B------:R-:W-:Y:S02]  /*8210*/  FFMA.FTZ R135, -R195.reuse, R188, R162 ;  /* 0x000000bcc3877223 */ /* 0x040fe400000101a2 */
[C---:B------:R-:W-:Y:S02]  /*8220*/  FMUL.FTZ R140, R195.reuse, R140 ;  /* 0x0000008cc38c7220 */ /* 0x040fe40000410000 */
[----:B------:R-:W-:Y:S02]  /*8230*/  FFMA.FTZ R195, -R195, R142, -RZ ;  /* 0x0000008ec3c37223 */ /* 0x000fe400000109ff */
[----:B------:R-:W-:Y:S02]  /*8240*/  FADD.FTZ R142, -R175, R136 ;  /* 0x00000088af8e7221 */ /* 0x000fe40000010100 */
[----:B------:R-:W-:Y:S02]  /*8250*/  FADD.FTZ R174, R174, R143 ;  /* 0x0000008faeae7221 */ /* 0x000fe40000010000 */
[----:B------:R-:W-:-:S02]  /*8260*/  FADD.FTZ R246, RZ, R246 ;  /* 0x000000f6fff67221 */ /* 0x000fc40000010000 */
[C---:B------:R-:W-:Y:S02]  /*8270*/  FMUL.FTZ R137, R145.reuse, -R142 ;  /* 0x8000008e91897220 */ /* 0x040fe40000410000 */
[----:B------:R-:W-:Y:S02]  /*8280*/  FMUL.FTZ R145, R145, -R174 ;  /* 0x800000ae91917220 */ /* 0x000fe40000410000 */
[----:B------:R-:W-:Y:S02]  /*8290*/  FFMA.FTZ R136, R99, R115, R245 ;  /* 0x0000007363887223 */ /* 0x000fe400000100f5 */
[----:B------:R-:W-:Y:S02]  /*82a0*/  FMUL.FTZ R143, R193, R246 ;  /* 0x000000f6c18f7220 */ /* 0x000fe40000410000 */
[C---:B------:R-:W-:Y:S02]  /*82b0*/  FFMA.FTZ R137, R146.reuse, R174, -R137 ;  /* 0x000000ae92897223 */ /* 0x040fe40000010889 */
[----:B------:R-:W-:-:S02]  /*82c0*/  FFMA.FTZ R146, R146, R142, R145 ;  /* 0x0000008e92927223 */ /* 0x000fc40000010091 */
[----:B------:R-:W-:Y:S02]  /*82d0*/  FFMA.FTZ R143, R189, R136, -R143 ;  /* 0x00000088bd8f7223 */ /* 0x000fe4000001088f */
[----:B------:R-:W-:Y:S02]  /*82e0*/  FADD.FTZ R173, -R173, R146 ;  /* 0x00000092adad7221 */ /* 0x000fe40000010100 */
[----:B------:R-:W-:Y:S02]  /*82f0*/  FADD.FTZ R137, R172, R137 ;  /* 0x00000089ac897221 */ /* 0x000fe40000010000 */
[----:B------:R-:W-:Y:S02]  /*8300*/  FMUL.FTZ R162, R194, R143 ;  /* 0x0000008fc2a27220 */ /* 0x000fe40000410000 */
[C---:B------:R-:W-:Y:S02]  /*8310*/  FMUL.FTZ R143, R147.reuse, -R173 ;  /* 0x800000ad938f7220 */ /* 0x040fe40000410000 */
[----:B------:R-:W-:-:S02]  /*8320*/  FMUL.FTZ R147, R147, -R137 ;  /* 0x8000008993937220 */ /* 0x000fc40000410000 */
[C---:B------:R-:W-:Y:S02]  /*8330*/  FFMA.FTZ R143, R148.reuse, R137, -R143 ;  /* 0x00000089948f7223 */ /* 0x040fe4000001088f */
[----:B------:R-:W-:Y:S01]  /*8340*/  FFMA.FTZ R146, R148, R173, R147 ;  /* 0x000000ad94927223 */ /* 0x000fe20000010093 */
[----:B------:R-:W-:Y:S01]  /*8350*/  MOV R148, UR7 ;  /* 0x0000000700947c02 */ /* 0x000fe20008000f00 */
[----:B------:R-:W-:Y:S02]  /*8360*/  FADD.FTZ R170, R170, R143 ;  /* 0x0000008faaaa7221 */ /* 0x000fe40000010000 */
[----:B------:R-:W-:Y:S02]  /*8370*/  FADD.FTZ R146, -R171, R146 ;  /* 0x00000092ab927221 */ /* 0x000fe40000010100 */
[----:B------:R0:W-:Y:S01]  /*8380*/  @!P0 STS.128 [R148.X16+0x2e10], R64 ;  /* 0x002e104094008388 */ /* 0x0001e2000000cc00 */
[----:B------:R-:W-:Y:S02]  /*8390*/  FMUL.FTZ R193, R193, R136 ;  /* 0x00000088c1c17220 */ /* 0x000fe40000410000 */
[----:B------:R-:W-:-:S02]  /*83a0*/  FMUL.FTZ R143, R149, -R146 ;  /* 0x80000092958f7220 */ /* 0x000fc40000410000 */
[-C--:B------:R-:W-:Y:S02]  /*83b0*/  FMUL.FTZ R149, R149, -R170.reuse ;  /* 0x800000aa95957220 */ /* 0x080fe40000410000 */
[C---:B------:R-:W-:Y:S02]  /*83c0*/  FFMA.FTZ R143, R150.reuse, R170, -R143 ;  /* 0x000000aa968f7223 */ /* 0x040fe4000001088f */
[----:B------:R-:W-:Y:S02]  /*83d0*/  FFMA.FTZ R150, R150, R146, R149 ;  /* 0x0000009296967223 */ /* 0x000fe40000010095 */
[----:B------:R-:W-:Y:S02]  /*83e0*/  FADD.FTZ R143, R168, R143 ;  /* 0x0000008fa88f7221 */ /* 0x000fe40000010000 */
[----:B------:R-:W-:Y:S02]  /*83f0*/  FADD.FTZ R169, -R169, R150 ;  /* 0x00000096a9a97221 */ /* 0x000fe40000010100 */
[----:B------:R-:W-:-:S02]  /*8400*/  FMUL.FTZ R145, R246, UR39 ;  /* 0x00000027f6917c20 */ /* 0x000fc40008410000 */
[C---:B0-----:R-:W-:Y:S02]  /*8410*/  FMUL.FTZ R64, R151.reuse, -R143 ;  /* 0x8000008f97407220 */ /* 0x041fe40000410000 */
        /* <DEDUP_REMOVED lines=13> */
[----:B------:R-:W-:Y:S02]  /*84f0*/  FFMA.FTZ R66, R156, R165, R65 ;  /* 0x000000a59c427223 */ /* 0x000fe40000010041 */
[----:B------:R-:W-:Y:S02]  /*8500*/  FMUL.FTZ R161, R246, UR38 ;  /* 0x00000026f6a17c20 */ /* 0x000fe40008410000 */
[----:B------:R-:W-:Y:S02]  /*8510*/  FFMA.FTZ R155, R156, R149, -R155 ;  /* 0x000000959c9b7223 */ /* 0x000fe4000001089b */
[----:B------:R-:W-:-:S02]  /*8520*/  FFMA.FTZ R193, R189, R246, R193 ;  /* 0x000000f6bdc17223 */ /* 0x000fc400000100c1 */
[C---:B------:R-:W-:Y:S02]  /*8530*/  FFMA.FTZ R145, R136.reuse, UR38, -R145 ;  /* 0x0000002688917c23 */ /* 0x040fe40008010891 */
[----:B------:R-:W-:Y:S02]  /*8540*/  FADD.FTZ R66, -R203, R66 ;  /* 0x00000042cb427221 */ /* 0x000fe40000010100 */
[----:B------:R-:W-:Y:S02]  /*8550*/  FFMA.FTZ R161, R136, UR39, R161 ;  /* 0x0000002788a17c23 */ /* 0x000fe400080100a1 */
[----:B------:R-:W-:Y:S02]  /*8560*/  FADD.FTZ R204, R204, R155 ;  /* 0x0000009bcccc7221 */ /* 0x000fe40000010000 */
[C---:B------:R-:W-:Y:S02]  /*8570*/  FMUL.FTZ R144, R194.reuse, R193 ;  /* 0x000000c1c2907220 */ /* 0x040fe40000410000 */
[----:B------:R-:W-:-:S02]  /*8580*/  FMUL.FTZ R145, R194, R145 ;  /* 0x00000091c2917220 */ /* 0x000fc40000410000 */
[C---:B------:R-:W-:Y:S02]  /*8590*/  FMUL.FTZ R65, R157.reuse, -R66 ;  /* 0x800000429d417220 */ /* 0x040fe40000410000 */
[----:B------:R-:W-:Y:S01]  /*85a0*/  FFMA.FTZ R194, -R194, R161, -RZ ;  /* 0x000000a1c2c27223 */ /* 0x000fe200000109ff */
[----:B------:R-:W-:Y:S01]  /*85b0*/  SHF.L.U32 R161, R0, 0x5, RZ ;  /* 0x0000000500a17819 */ /* 0x000fe200000006ff */
[-C--:B------:R-:W-:Y:S02]  /*85c0*/  FMUL.FTZ R157, R157, -R204.reuse ;  /* 0x800000cc9d9d7220 */ /* 0x080fe40000410000 */
[C---:B------:R-:W-:Y:S01]  /*85d0*/  FFMA.FTZ R65, R158.reuse, R204, -R65 ;  /* 0x000000cc9e417223 */ /* 0x040fe20000010841 */
[----:B------:R-:W-:Y:S01]  /*85e0*/  LEA.HI.SX32 R147, R161, R161, 0x1b ;  /* 0x000000a1a1937211 */ /* 0x000fe200078fdaff */
[----:B------:R-:W-:Y:S02]  /*85f0*/  FFMA.FTZ R158, R158, R66, R157 ;  /* 0x000000429e9e7223 */ /* 0x000fe4000001009d */
[----:B------:R-:W-:-:S02]  /*8600*/  FADD.FTZ R151, R226, R65 ;  /* 0x00000041e2977221 */ /* 0x000fc40000010000 */
[----:B------:R-:W-:Y:S01]  /*8610*/  FADD.FTZ R225, -R225, R158 ;  /* 0x0000009ee1e17221 */ /* 0x000fe20000010100 */
        /* <DEDUP_REMOVED lines=8> */
[C---:B0-----:R-:W-:Y:S01]  /*86a0*/  FMUL.FTZ R133, R84.reuse, R151 ;  /* 0x0000009754857220 */ /* 0x041fe20000410000 */
[----:B------:R0:W-:Y:S01]  /*86b0*/  STS [R147.X4+0x898], R160 ;  /* 0x000898a093007388 */ /* 0x0001e20000004800 */
[----:B------:R-:W-:Y:S02]  /*86c0*/  FFMA.FTZ R155, R215, R150, -R152 ;  /* 0x00000096d79b7223 */ /* 0x000fe40000010898 */
[----:B-1----:R-:W-:Y:S01]  /*86d0*/  FFMA.FTZ R134, -R84, R100, R213 ;  /* 0x0000006454867223 */ /* 0x002fe200000101d5 */
[----:B------:R1:W-:Y:S01]  /*86e0*/  STS [R147.X4+0x8b8], R145 ;  /* 0x0008b89193007388 */ /* 0x0003e20000004800 */
[----:B------:R-:W-:Y:S02]  /*86f0*/  FMUL.FTZ R150, R117, R150 ;  /* 0x0000009675967220 */ /* 0x000fe40000410000 */
[-C--:B--2---:R-:W-:Y:S01]  /*8700*/  FMUL.FTZ R140, R116, R133.reuse ;  /* 0x00000085748c7220 */ /* 0x084fe20000410000 */
[----:B------:R2:W-:Y:S01]  /*8710*/  STS [R147.X4+0x86c], R209 ;  /* 0x00086cd193007388 */ /* 0x0005e20000004800 */
[----:B------:R-:W-:-:S02]  /*8720*/  FFMA.FTZ R67, R134, R133, R67 ;  /* 0x0000008586437223 */ /* 0x000fc40000010043 */
[----:B------:R-:W-:Y:S01]  /*8730*/  FFMA.FTZ R140, R134, R65, -R140 ;  /* 0x00000041868c7223 */ /* 0x000fe2000001088c */
[----:B------:R3:W-:Y:S01]  /*8740*/  STS [R147.X4+0x84c], R208 ;  /* 0x00084cd093007388 */ /* 0x0007e20000004800 */
[C---:B------:R-:W-:Y:S02]  /*8750*/  FMUL.FTZ R65, R86.reuse, R165 ;  /* 0x000000a556417220 */ /* 0x040fe40000410000 */
[----:B------:R-:W-:Y:S01]  /*8760*/  FFMA.FTZ R150, R215, R148, R150 ;  /* 0x00000094d7967223 */ /* 0x000fe20000010096 */
[----:B------:R4:W-:Y:S01]  /*8770*/  STS [R147.X4+0x8a4], R187 ;  /* 0x0008a4bb93007388 */ /* 0x0009e20000004800 */
[----:B------:R-:W-:Y:S02]  /*8780*/  FADD.FTZ R67, RZ, R67 ;  /* 0x00000043ff437221 */ /* 0x000fe40000010000 */
[----:B------:R-:W-:Y:S01]  /*8790*/  FMUL.FTZ R153, R86, R149 ;  /* 0x0000009556997220 */ /* 0x000fe20000410000 */
[----:B------:R5:W-:Y:S01]  /*87a0*/  STS [R147.X4+0x8bc], R194 ;  /* 0x0008bcc293007388 */ /* 0x000be20000004800 */
[----:B------:R-:W-:-:S02]  /*87b0*/  FMUL.FTZ R152, R118, R65 ;  /* 0x0000004176987220 */ /* 0x000fc40000410000 */
[----:B------:R-:W-:Y:S01]  /*87c0*/  FADD.FTZ R67, R67, R150 ;  /* 0x0000009643437221 */ /* 0x000fe20000010000 */
[----:B------:R0:W-:Y:S01]  /*87d0*/  STS [R147.X4+0x8ac], R196 ;  /* 0x0008acc493007388 */ /* 0x0001e20000004800 */
[-C--:B------:R-:W-:Y:S02]  /*87e0*/  FFMA.FTZ R152, R214, R153.reuse, R152 ;  /* 0x00000099d6987223 */ /* 0x080fe40000010098 */
[----:B------:R-:W-:Y:S01]  /*87f0*/  FMUL.FTZ R150, R118, R153 ;  /* 0x0000009976967220 */ /* 0x000fe20000410000 */
[----:B------:R-:W-:Y:S01]  /*8800*/  STS [R147.X4+0x89c], R200 ;  /* 0x00089cc893007388 */ /* 0x000fe20000004800 */
[----:B------:R-:W-:Y:S02]  /*8810*/  FADD.FTZ R140, RZ, R140 ;  /* 0x0000008cff8c7221 */ /* 0x000fe40000010000 */
[----:B------:R-:W-:Y:S01]  /*8820*/  FADD.FTZ R67, R67, R152 ;  /* 0x0000009843437221 */ /* 0x000fe20000010000 */
[----:B------:R0:W-:Y:S01]  /*8830*/  STS [R147.X4+0x8b4], R195 ;  /* 0x0008b4c393007388 */ /* 0x0001e20000004800 */
[----:B------:R-:W-:-:S02]  /*8840*/  FMUL.FTZ R152, R87, R64 ;  /* 0x0000004057987220 */ /* 0x000fc40000410000 */
[----:B------:R-:W-:Y:S01]  /*8850*/  FFMA.FTZ R150, R214, R65, -R150 ;  /* 0x00000041d6967223 */ /* 0x000fe20000010896 */
[----:B------:R0:W-:Y:S01]  /*8860*/  STS [R147.X4+0x864], R212 ;  /* 0x000864d493007388 */ /* 0x0001e20000004800 */
[----:B------:R-:W-:Y:S02]  /*8870*/  FADD.FTZ R65, R140, R155 ;  /* 0x0000009b8c417221 */ /* 0x000fe40000010000 */
[C---:B------:R-:W-:Y:S01]  /*8880*/  FFMA.FTZ R155, -R87.reuse, R103, R218 ;  /* 0x00000067579b7223 */ /* 0x040fe200000101da */
[----:B------:R-:W-:Y:S01]  /*8890*/  STS [R147.X4+0x840], R240 ;  /* 0x000840f093007388 */ /* 0x000fe20000004800 */
[----:B------:R-:W-:Y:S02]  /*88a0*/  FMUL.FTZ R140, R87, R166 ;  /* 0x000000a6578c7220 */ /* 0x000fe40000410000 */
[----:B------:R-:W-:Y:S01]  /*88b0*/  FMUL.FTZ R154, R119, R152 ;  /* 0x00000098779a7220 */ /* 0x000fe20000410000 */
[----:B------:R-:W-:Y:S01]  /*88c0*/  STS [R147.X4+0x844], R237 ;  /* 0x000844ed93007388 */ /* 0x000fe20000004800 */
[----:B------:R-:W-:-:S02]  /*88d0*/  FMUL.FTZ R157, R88, R143 ;  /* 0x0000008f589d7220 */ /* 0x000fc40000410000 */
[----:B------:R-:W-:Y:S01]  /*88e0*/  FMUL.FTZ R161, R88, R169 ;  /* 0x000000a958a17220 */ /* 0x000fe20000410000 */
[----:B------:R-:W-:Y:S01]  /*88f0*/  STS [R147.X4+0x848], R239 ;  /* 0x000848ef93007388 */ /* 0x000fe20000004800 */
[-C--:B------:R-:W-:Y:S02]  /*8900*/  FFMA.FTZ R154, R155, R140.reuse, R154 ;  /* 0x0000008c9b9a7223 */ /* 0x080fe4000001009a */
[----:B------:R-:W-:Y:S01]  /*8910*/  FMUL.FTZ R158, R120, R157 ;  /* 0x0000009d789e7220 */ /* 0x000fe20000410000 */
[----:B------:R-:W-:Y:S01]  /*8920*/  STS [R147.X4+0x850], R238 ;  /* 0x000850ee93007388 */ /* 0x000fe20000004800 */
[----:B------:R-:W-:Y:S02]  /*8930*/  FMUL.FTZ R156, R119, R140 ;  /* 0x0000008c779c7220 */ /* 0x000fe40000410000 */
[----:B------:R-:W-:Y:S01]  /*8940*/  FADD.FTZ R67, R67, R154 ;  /* 0x0000009a43437221 */ /* 0x000fe20000010000 */
[----:B------:R-:W-:Y:S01]  /*8950*/  STS [R147.X4+0x854], R217 ;  /* 0x000854d993007388 */ /* 0x000fe20000004800 */
[----:B------:R-:W-:-:S02]  /*8960*/  FFMA.FTZ R158, R216, R161, -R158 ;  /* 0x000000a1d89e7223 */ /* 0x000fc4000001089e */
[----:B------:R-:W-:Y:S01]  /*8970*/  FFMA.FTZ R156, R155, R152, -R156 ;  /* 0x000000989b9c7223 */ /* 0x000fe2000001089c */
[----:B------:R-:W-:Y:S01]  /*8980*/  STS [R147.X4+0x858], R236 ;  /* 0x000858ec93007388 */ /* 0x000fe20000004800 */
[----:B------:R-:W-:Y:S02]  /*8990*/  FADD.FTZ R65, R65, R150 ;  /* 0x0000009641417221 */ /* 0x000fe40000010000 */
[----:B------:R-:W-:Y:S01]  /*89a0*/  FMUL.FTZ R161, R120, R161 ;  /* 0x000000a178a17220 */ /* 0x000fe20000410000 */
[----:B------:R-:W-:Y:S01]  /*89b0*/  STS [R147.X4+0x85c], R233 ;  /* 0x00085ce993007388 */ /* 0x000fe20000004800 */
[C---:B------:R-:W-:Y:S02]  /*89c0*/  FMUL.FTZ R154, R89.reuse, R146 ;  /* 0x00000092599a7220 */ /* 0x040fe40000410000 */
[----:B------:R-:W-:Y:S01]  /*89d0*/  FMUL.FTZ R150, R89, R170 ;  /* 0x000000aa59967220 */ /* 0x000fe20000410000 */
[----:B------:R-:W-:Y:S01]  /*89e0*/  STS [R147.X4+0x860], R235 ;  /* 0x000860eb93007388 */ /* 0x000fe20000004800 */
[----:B------:R-:W-:-:S02]  /*89f0*/  FFMA.FTZ R152, R216, R157, R161 ;  /* 0x0000009dd8987223 */ /* 0x000fc400000100a1 */
[----:B0-----:R-:W-:Y:S01]  /*8a00*/  FMUL.FTZ R160, R121, R154 ;  /* 0x0000009a79a07220 */ /* 0x001fe20000410000 */
[----:B------:R-:W-:Y:S01]  /*8a10*/  STS [R147.X4+0x868], R234 ;  /* 0x000868ea93007388 */ /* 0x000fe20000004800 */
[----:B------:R-:W-:Y:S02]  /*8a20*/  FADD.FTZ R65, R65, R156 ;  /* 0x0000009c41417221 */ /* 0x000fe40000010000 */
[-C--:B------:R-:W-:Y:S01]  /*8a30*/  FMUL.FTZ R156, R121, R150.reuse ;  /* 0x00000096799c7220 */ /* 0x080fe20000410000 */
[----:B------:R-:W-:Y:S01]  /*8a40*/  STS [R147.X4+0x870], R232 ;  /* 0x000870e893007388 */ /* 0x000fe20000004800 */
[----:B------:R-:W-:Y:S02]  /*8a50*/  FMUL.FTZ R161, R90, R137 ;  /* 0x000000895aa17220 */ /* 0x000fe40000410000 */
[----:B------:R-:W-:Y:S01]  /*8a60*/  FADD.FTZ R67, R67, R152 ;  /* 0x0000009843437221 */ /* 0x000fe20000010000 */
[----:B------:R-:W-:Y:S01]  /*8a70*/  STS [R147.X4+0x874], R229 ;  /* 0x000874e593007388 */ /* 0x000fe20000004800 */
[----:B------:R-:W-:-:S02]  /*8a80*/  FFMA.FTZ R160, R219, R150, R160 ;  /* 0x00000096dba07223 */ /* 0x000fc400000100a0 */
[----:B------:R-:W-:Y:S01]  /*8a90*/  FADD.FTZ R65, R65, R158 ;  /* 0x0000009e41417221 */ /* 0x000fe20000010000 */
[----:B------:R-:W-:Y:S01]  /*8aa0*/  STS [R147.X4+0x878], R231 ;  /* 0x000878e793007388 */ /* 0x000fe20000004800 */
[----:B------:R-:W-:Y:S02]  /*8ab0*/  FFMA.FTZ R156, R219, R154, -R156 ;  /* 0x0000009adb9c7223 */ /* 0x000fe4000001089c */
[----:B------:R-:W-:Y:S01]  /*8ac0*/  FMUL.FTZ R171, R90, R173 ;  /* 0x000000ad5aab7220 */ /* 0x000fe20000410000 */
[----:B------:R-:W-:Y:S01]  /*8ad0*/  STS [R147.X4+0x87c], R210 ;  /* 0x00087cd293007388 */ /* 0x000fe20000004800 */
[----:B------:R-:W-:Y:S02]  /*8ae0*/  FMUL.FTZ R158, R122, R161 ;  /* 0x000000a17a9e7220 */ /* 0x000fe40000410000 */
[----:B------:R-:W-:Y:S01]  /*8af0*/  FMUL.FTZ R152, R91, R174 ;  /* 0x000000ae5b987220 */ /* 0x000fe20000410000 */
[----:B------:R-:W-:Y:S01]  /*8b00*/  STS [R147.X4+0x880], R230 ;  /* 0x000880e693007388 */ /* 0x000fe20000004800 */
[----:B------:R-:W-:-:S02]  /*8b10*/  FADD.FTZ R139, R139, R162 ;  /* 0x000000a28b8b7221 */ /* 0x000fc40000010000 */
[----:B------:R-:W-:Y:S01]  /*8b20*/  FADD.FTZ R67, R67, R160 ;  /* 0x000000a043437221 */ /* 0x000fe20000010000 */
[----:B------:R-:W-:Y:S01]  /*8b30*/  STS [R147.X4+0x884], R224 ;  /* 0x000884e093007388 */ /* 0x000fe20000004800 */
[----:B------:R-:W-:Y:S02]  /*8b40*/  FMUL.FTZ R167, R92, R177 ;  /* 0x000000b15ca77220 */ /* 0x000fe40000410000 */
[----:B-1----:R-:W-:Y:S01]  /*8b50*/  FMUL.FTZ R145, R91, R142 ;  /* 0x0000008e5b917220 */ /* 0x002fe20000410000 */
[----:B------:R-:W-:Y:S01]  /*8b60*/  STS [R147.X4+0x890], R242 ;  /* 0x000890f293007388 */ /* 0x000fe20000004800 */
[----:B------:R-:W-:Y:S02]  /*8b70*/  FFMA.FTZ R160, R222, R171, -R158 ;  /* 0x000000abdea07223 */ /* 0x000fe4000001089e */
[----:B------:R-:W-:Y:S01]  /*8b80*/  FMUL.FTZ R162, R123, R152 ;  /* 0x000000987ba27220 */ /* 0x000fe20000410000 */
[----:B------:R-:W-:Y:S01]  /*8b90*/  STS [R147.X4+0x894], R241 ;  /* 0x000894f193007388 */ /* 0x000fe20000004800 */
[----:B------:R-:W-:-:S02]  /*8ba0*/  FADD.FTZ R65, R65, R156 ;  /* 0x0000009c41417221 */ /* 0x000fc40000010000 */
[C---:B------:R-:W-:Y:S02]  /*8bb0*/  FFMA.FTZ R154, -R92.reuse, R108, R221 ;  /* 0x0000006c5c9a7223 */ /* 0x040fe400000101dd */
[----:B------:R-:W-:Y:S02]  /*8bc0*/  FMUL.FTZ R175, R92, R141 ;  /* 0x0000008d5caf7220 */ /* 0x000fe40000410000 */
[----:B------:R-:W-:Y:S02]  /*8bd0*/  FMUL.FTZ R164, R124, R167 ;  /* 0x000000a77ca47220 */ /* 0x000fe40000410000 */
[----:B------:R-:W-:Y:S02]  /*8be0*/  FFMA.FTZ R162, R220, R145, -R162 ;  /* 0x00000091dca27223 */ /* 0x000fe400000108a2 */
[----:B------:R-:W-:Y:S02]  /*8bf0*/  FADD.FTZ R65, R65, R160 ;  /* 0x000000a041417221 */ /* 0x000fe40000010000 */
[----:B------:R-:W-:-:S02]  /*8c00*/  FFMA.FTZ R164, R154, R175, -R164 ;  /* 0x000000af9aa47223 */ /* 0x000fc400000108a4 */
[----:B------:R-:W-:Y:S02]  /*8c10*/  FADD.FTZ R65, R65, R162 ;  /* 0x000000a241417221 */ /* 0x000fe40000010000 */
[----:B------:R-:W-:Y:S02]  /*8c20*/  FMUL.FTZ R171, R122, R171 ;  /* 0x000000ab7aab7220 */ /* 0x000fe40000410000 */
[----:B--2---:R-:W-:Y:S02]  /*8c30*/  FADD.FTZ R209, R65, R164 ;  /* 0x000000a441d17221 */ /* 0x004fe40000010000 */
[----:B------:R-:W-:Y:S02]  /*8c40*/  FMUL.FTZ R65, R197, UR42 ;  /* 0x0000002ac5417c20 */ /* 0x000fe40008410000 */
[----:B------:R-:W-:Y:S02]  /*8c50*/  FMUL.FTZ R145, R123, R145 ;  /* 0x000000917b917220 */ /* 0x000fe40000410000 */
[----:B------:R-:W-:-:S02]  /*8c60*/  FFMA.FTZ R158, R222, R161, R171 ;  /* 0x000000a1de9e7223 */ /* 0x000fc400000100ab */
[----:B------:R-:W-:Y:S02]  /*8c70*/  FFMA.FTZ R162, R198, UR43, R65 ;  /* 0x0000002bc6a27c23 */ /* 0x000fe40008010041 */
[----:B------:R-:W-:Y:S02]  /*8c80*/  FMUL.FTZ R65, R185, UR42 ;  /* 0x0000002ab9417c20 */ /* 0x000fe40008410000 */
[----:B------:R-:W-:Y:S01]  /*8c90*/  FFMA.FTZ R156, R220, R152, R145 ;  /* 0x00000098dc9c7223 */ /* 0x000fe20000010091 */
[----:B------:R-:W-:Y:S01]  /*8ca0*/  MOV R145, UR26 ;  /* 0x0000001a00917c02 */ /* 0x000fe20008000f00 */
[----:B------:R-:W-:Y:S02]  /*8cb0*/  FADD.FTZ R67, R67, R158 ;  /* 0x0000009e43437221 */ /* 0x000fe40000010000 */
[----:B------:R-:W-:Y:S01]  /*8cc0*/  FFMA.FTZ R158, R184, UR43, R65 ;  /* 0x0000002bb89e7c23 */ /* 0x000fe20008010041 */
[----:B------:R-:W-:Y:S01]  /*8cd0*/  LEA R186, R145, -R0, 0x1 ;  /* 0x8000000091ba7211 */ /* 0x000fe200078e08ff */
[----:B------:R-:W-:-:S02]  /*8ce0*/  FMUL.FTZ R188, R180, UR42 ;  /* 0x0000002ab4bc7c20 */ /* 0x000fc40008410000 */
[C---:B------:R-:W-:Y:S01]  /*8cf0*/  FMUL.FTZ R65, R181.reuse, UR42 ;  /* 0x0000002ab5417c20 */ /* 0x040fe20008410000 */
[----:B------:R-:W-:Y:S01]  /*8d00*/  ISETP.GE.AND P0, PT, R186, 0x1, PT ;  /* 0x00000001ba00780c */ /* 0x000fe20003f06270 */
[----:B------:R-:W-:Y:S02]  /*8d10*/  FMUL.FTZ R175, R124, R175 ;  /* 0x000000af7caf7220 */ /* 0x000fe40000410000 */
[C---:B------:R-:W-:Y:S02]  /*8d20*/  FFMA.FTZ R176, -R94.reuse, R110, R211 ;  /* 0x0000006e5eb07223 */ /* 0x040fe400000101d3 */
[----:B------:R-:W-:Y:S02]  /*8d30*/  FFMA.FTZ R145, R181, UR43, -R188 ;  /* 0x0000002bb5917c23 */ /* 0x000fe400080108bc */
[----:B------:R-:W-:Y:S02]  /*8d40*/  FMUL.FTZ R211, R94, R181 ;  /* 0x000000b55ed37220 */ /* 0x000fe40000410000 */
[----:B------:R-:W-:-:S02]  /*8d50*/  FFMA.FTZ R181, R180, UR43, R65 ;  /* 0x0000002bb4b57c23 */ /* 0x000fc40008010041 */
[----:B------:R-:W-:Y:S02]  /*8d60*/  FADD.FTZ R67, R67, R156 ;  /* 0x0000009c43437221 */ /* 0x000fe40000010000 */
[----:B---3--:R-:W-:Y:S02]  /*8d70*/  FFMA.FTZ R208, R154, R167, R175 ;  /* 0x000000a79ad07223 */ /* 0x008fe400000100af */
[----:B------:R-:W-:Y:S02]  /*8d80*/  FMUL.FTZ R65, R138, UR42 ;  /* 0x0000002a8a417c20 */ /* 0x000fe40008410000 */
[----:B------:R-:W-:Y:S02]  /*8d90*/  FADD.FTZ R208, R67, R208 ;  /* 0x000000d043d07221 */ /* 0x000fe40000010000 */
[----:B------:R-:W-:Y:S02]  /*8da0*/  FMUL.FTZ R192, R177, UR42 ;  /* 0x0000002ab1c07c20 */ /* 0x000fe40008410000 */
[----:B------:R-:W-:-:S02]  /*8db0*/  FFMA.FTZ R190, R178, UR43, R65 ;  /* 0x0000002bb2be7c23 */ /* 0x000fc40008010041 */
[----:B------:R-:W-:Y:S02]  /*8dc0*/  FMUL.FTZ R67, R201, UR42 ;  /* 0x0000002ac9437c20 */ /* 0x000fe40008410000 */
[----:B------:R-:W-:Y:S02]  /*8dd0*/  FMUL.FTZ R65, R174, UR42 ;  /* 0x0000002aae417c20 */ /* 0x000fe40008410000 */
[----:B----4-:R-:W-:Y:S02]  /*8de0*/  FFMA.FTZ R187, R141, UR43, -R192 ;  /* 0x0000002b8dbb7c23 */ /* 0x010fe400080108c0 */
[----:B------:R-:W-:Y:S02]  /*8df0*/  FFMA.FTZ R168, R132, UR43, R67 ;  /* 0x0000002b84a87c23 */ /* 0x000fe40008010043 */
[C---:B------:R-:W-:Y:S02]  /*8e00*/  FFMA.FTZ R192, R142.reuse, UR43, -R65 ;  /* 0x0000002b8ec07c23 */ /* 0x040fe40008010841 */
[----:B------:R-:W-:-:S02]  /*8e10*/  FMUL.FTZ R189, R142, UR42 ;  /* 0x0000002a8ebd7c20 */ /* 0x000fc40008410000 */
[----:B------:R-:W-:Y:S02]  /*8e20*/  FMUL.FTZ R67, R178, UR42 ;  /* 0x0000002ab2437c20 */ /* 0x000fe40008410000 */
[----:B-----5:R-:W-:Y:S02]  /*8e30*/  FMUL.FTZ R194, R141, UR42 ;  /* 0x0000002a8dc27c20 */ /* 0x020fe40008410000 */
[----:B------:R-:W-:Y:S02]  /*8e40*/  FMUL.FTZ R142, R137, UR42 ;  /* 0x0000002a898e7c20 */ /* 0x000fe40008410000 */
[----:B------:R-:W-:Y:S02]  /*8e50*/  FMUL.FTZ R65, R170, UR42 ;  /* 0x0000002aaa417c20 */ /* 0x000fe40008410000 */
[C---:B------:R-:W-:Y:S02]  /*8e60*/  FMUL.FTZ R228, R125.reuse, UR39 ;  /* 0x000000277de47c20 */ /* 0x040fe40008410000 */
[----:B------:R-:W-:-:S02]  /*8e70*/  FMUL.FTZ R252, R125, UR38 ;  /* 0x000000267dfc7c20 */ /* 0x000fc40008410000 */
[----:B------:R-:W-:Y:S02]  /*8e80*/  FFMA.FTZ R188, R138, UR43, -R67 ;  /* 0x0000002b8abc7c23 */ /* 0x000fe40008010843 */
[----:B------:R-:W-:Y:S02]  /*8e90*/  FFMA.FTZ R191, R177, UR43, R194 ;  /* 0x0000002bb1bf7c23 */ /* 0x000fe400080100c2 */
[----:B------:R-:W-:Y:S02]  /*8ea0*/  FFMA.FTZ R141, R173, UR43, -R142 ;  /* 0x0000002bad8d7c23 */ /* 0x000fe4000801088e */
[----:B------:R-:W-:Y:S02]  /*8eb0*/  FMUL.FTZ R194, R143, UR42 ;  /* 0x0000002a8fc27c20 */ /* 0x000fe40008410000 */
[C---:B------:R-:W-:Y:S02]  /*8ec0*/  FFMA.FTZ R142, R146.reuse, UR43, -R65 ;  /* 0x0000002b928e7c23 */ /* 0x040fe40008010841 */
[----:B------:R-:W-:-:S02]  /*8ed0*/  FMUL.FTZ R67, R146, UR42 ;  /* 0x0000002a92437c20 */ /* 0x000fc40008410000 */
[----:B------:R-:W-:Y:S02]  /*8ee0*/  FFMA.FTZ R228, R223, UR38, -R228 ;  /* 0x00000026dfe47c23 */ /* 0x000fe400080108e4 */
[----:B------:R-:W-:Y:S02]  /*8ef0*/  FMUL.FTZ R196, R173, UR42 ;  /* 0x0000002aadc47c20 */ /* 0x000fe40008410000 */
[----:B------:R-:W-:Y:S02]  /*8f00*/  FMUL.FTZ R146, R169, UR42 ;  /* 0x0000002aa9927c20 */ /* 0x000fe40008410000 */
[----:B------:R-:W-:Y:S02]  /*8f10*/  FFMA.FTZ R252, R223, UR39, R252 ;  /* 0x00000027dffc7c23 */ /* 0x000fe400080100fc */
[----:B------:R-:W-:Y:S02]  /*8f20*/  FMUL.FTZ R65, R166, UR42 ;  /* 0x0000002aa6417c20 */ /* 0x000fe40008410000 */
[----:B------:R-:W-:-:S02]  /*8f30*/  FFMA.FTZ R173, R169, UR43, -R194 ;  /* 0x0000002ba9ad7c23 */ /* 0x000fc400080108c2 */
[----:B------:R-:W-:Y:S02]  /*8f40*/  FMUL.FTZ R228, R227, R228 ;  /* 0x000000e4e3e47220 */ /* 0x000fe40000410000 */
[----:B------:R-:W-:Y:S02]  /*8f50*/  FFMA.FTZ R193, R137, UR43, R196 ;  /* 0x0000002b89c17c23 */ /* 0x000fe400080100c4 */
[----:B------:R-:W-:Y:S01]  /*8f60*/  FFMA.FTZ R194, R170, UR43, R67 ;  /* 0x0000002baac27c23 */ /* 0x000fe20008010043 */
[----:B------:R-:W-:Y:S01]  /*8f70*/  STS [R147.X4+0x888], R228 ;  /* 0x000888e493007388 */ /* 0x000fe20000004800 */
[----:B------:R-:W-:Y:S02]  /*8f80*/  FFMA.FTZ R169, R143, UR43, R146 ;  /* 0x0000002b8fa97c23 */ /* 0x000fe40008010092 */
[----:B------:R-:W-:Y:S02]  /*8f90*/  FFMA.FTZ R227, -R227, R252, -RZ ;  /* 0x000000fce3e37223 */ /* 0x000fe400000109ff */
[----:B------:R-:W-:-:S02]  /*8fa0*/  FMUL.FTZ R196, R149, UR42 ;  /* 0x0000002a95c47c20 */ /* 0x000fc40008410000 */
[C---:B------:R-:W-:Y:S01]  /*8fb0*/  FFMA.FTZ R146, R64.reuse, UR43, -R65 ;  /* 0x0000002b40927c23 */ /* 0x040fe20008010841 */
[----:B------:R0:W-:Y:S01]  /*8fc0*/  STS [R147.X4+0x88c], R227 ;  /* 0x00088ce393007388 */ /* 0x0001e20000004800 */
[----:B------:R-:W-:Y:S02]  /*8fd0*/  FMUL.FTZ R67, R64, UR42 ;  /* 0x0000002a40437c20 */ /* 0x000fe40008410000 */
[----:B------:R-:W-:Y:S02]  /*8fe0*/  FMUL.FTZ R156, R130, UR42 ;  /* 0x0000002a829c7c20 */ /* 0x000fe40008410000 */
[----:B------:R-:W-:Y:S02]  /*8ff0*/  FMUL.FTZ R65, R204, UR42 ;  /* 0x0000002acc417c20 */ /* 0x000fe40008410000 */
[----:B------:R-:W-:Y:S02]  /*9000*/  FMUL.FTZ R64, R151, UR42 ;  /* 0x0000002a97407c20 */ /* 0x000fe40008410000 */
[----:B------:R-:W-:-:S02]  /*9010*/  FFMA.FTZ R195, R165, UR43, -R196 ;  /* 0x0000002ba5c37c23 */ /* 0x000fc400080108c4 */
[----:B------:R-:W-:Y:S02]  /*9020*/  FMUL.FTZ R200, R165, UR42 ;  /* 0x0000002aa5c87c20 */ /* 0x000fe40008410000 */
[----:B------:R-:W-:Y:S02]  /*9030*/  FFMA.FTZ R179, R159, UR43, -R156 ;  /* 0x0000002b9fb37c23 */ /* 0x000fe4000801089c */
[----:B------:R-:W-:Y:S02]  /*9040*/  FMUL.FTZ R212, R93, R138 ;  /* 0x0000008a5dd47220 */ /* 0x000fe40000410000 */
[----:B------:R-:W-:Y:S02]  /*9050*/  FFMA.FTZ R196, R66, UR43, -R65 ;  /* 0x0000002b42c47c23 */ /* 0x000fe40008010841 */
[----:B------:R-:W-:Y:S02]  /*9060*/  FFMA.FTZ R165, R225, UR43, -R64 ;  /* 0x0000002be1a57c23 */ /* 0x000fe40008010840 */
[----:B------:R-:W-:-:S02]  /*9070*/  FMUL.FTZ R175, R159, UR42 ;  /* 0x0000002a9faf7c20 */ /* 0x000fc40008410000 */
[----:B------:R-:W-:Y:S02]  /*9080*/  FMUL.FTZ R172, R132, UR42 ;  /* 0x0000002a84ac7c20 */ /* 0x000fe40008410000 */
[----:B------:R-:W-:Y:S02]  /*9090*/  FMUL.FTZ R164, R198, UR42 ;  /* 0x0000002ac6a47c20 */ /* 0x000fe40008410000 */
[----:B------:R-:W-:Y:S02]  /*90a0*/  FMUL.FTZ R160, R184, UR42 ;  /* 0x0000002ab8a07c20 */ /* 0x000fe40008410000 */
[----:B------:R-:W-:Y:S02]  /*90b0*/  FMUL.FTZ R171, R183, UR42 ;  /* 0x0000002ab7ab7c20 */ /* 0x000fe40008410000 */
[----:B------:R-:W-:Y:S02]  /*90c0*/  FMUL.FTZ R156, R182, UR42 ;  /* 0x0000002ab69c7c20 */ /* 0x000fe40008410000 */
[----:B0-----:R-:W-:-:S02]  /*90d0*/  FMUL.FTZ R147, R94, R180 ;  /* 0x000000b45e937220 */ /* 0x001fc40000410000 */
[----:B------:R-:W-:Y:S02]  /*90e0*/  FMUL.FTZ R138, R93, R178 ;  /* 0x000000b25d8a7220 */ /* 0x000fe40000410000 */
[----:B------:R-:W-:Y:S02]  /*90f0*/  FMUL.FTZ R65, R66, UR42 ;  /* 0x0000002a42417c20 */ /* 0x000fe40008410000 */
[----:B------:R-:W-:Y:S02]  /*9100*/  FMUL.FTZ R64, R225, UR42 ;  /* 0x0000002ae1407c20 */ /* 0x000fe40008410000 */
[----:B------:R-:W-:Y:S02]  /*9110*/  FFMA.FTZ R203, R149, UR43, R200 ;  /* 0x0000002b95cb7c23 */ /* 0x000fe400080100c8 */
[----:B------:R-:W-:Y:S02]  /*9120*/  FFMA.FTZ R223, -R93, R109, R223 ;  /* 0x0000006d5ddf7223 */ /* 0x000fe400000101df */
[----:B------:R-:W-:-:S02]  /*9130*/  FFMA.FTZ R175, R130, UR43, R175 ;  /* 0x0000002b82af7c23 */ /* 0x000fc400080100af */
[----:B------:R-:W-:Y:S02]  /*9140*/  FFMA.FTZ R172, R201, UR43, -R172 ;  /* 0x0000002bc9ac7c23 */ /* 0x000fe400080108ac */
[----:B------:R-:W-:Y:S02]  /*9150*/  FFMA.FTZ R164, R197, UR43, -R164 ;  /* 0x0000002bc5a47c23 */ /* 0x000fe400080108a4 */
[----:B------:R-:W-:Y:S02]  /*9160*/  FFMA.FTZ R160, R185, UR43, -R160 ;  /* 0x0000002bb9a07c23 */ /* 0x000fe400080108a0 */
[----:B------:R-:W-:Y:S02]  /*9170*/  FFMA.FTZ R171, R182, UR43, -R171 ;  /* 0x0000002bb6ab7c23 */ /* 0x000fe400080108ab */
[----:B------:R-:W-:Y:S02]  /*9180*/  FFMA.FTZ R156, R183, UR43, R156 ;  /* 0x0000002bb79c7c23 */ /* 0x000fe4000801009c */
[----:B------:R-:W-:-:S02]  /*9190*/  FMUL.FTZ R210, R128, R147 ;  /* 0x0000009380d27220 */ /* 0x000fc40000410000 */
[----:B------:R-:W-:Y:S02]  /*91a0*/  FMUL.FTZ R213, R125, R138 ;  /* 0x0000008a7dd57220 */ /* 0x000fe40000410000 */
        /* <DEDUP_REMOVED lines=11> */
[----:B------:R-:W-:Y:S02]  /*9260*/  ULDC.64 UR36, c[0x0][0x2b8] ;  /* 0x0000ae0000247ab9 */ /* 0x000fe40000000a00 */
[----:B------:R-:W-:Y:S02]  /*9270*/  ULEA UR45, UR24, 0xfffffc00, 0xa ;  /* 0xfffffc00182d7891 */ /* 0x000fe4000f8e503f */
[----:B------:R-:W-:Y:S02]  /*9280*/  USHF.R.U64 UR41, UR36, 0x1, UR37 ;  /* 0x0000000124297899 */ /* 0x000fe40008001225 */
        /* <DEDUP_REMOVED lines=22> */
.L_x_8311:
[----:B------:R-:W-:Y:S05]  /*93f0*/  BSYNC B0 ;  /* 0x0000000000007941 */ /* 0x000fea0003800000 */
.L_x_8310:
[-C--:B------:R-:W-:Y:S01]  /*9400*/  FFMA.FTZ R64, R223, R212.reuse, -R213 ;  /* 0x000000d4df407223 */ /* 0x080fe200000108d5 */
[----:B------:R-:W-:Y:S01]  /*9410*/  ULDC.64 UR36, c[0x0][0x2b8] ;  /* 0x0000ae0000247ab9 */ /* 0x000fe20000000a00 */
[----:B------:R-:W-:Y:S01]  /*9420*/  FMUL.FTZ R212, R125, R212 ;  /* 0x000000d47dd47220 */ /* 0x000fe20000410000 */
[----:B------:R-:W-:Y:S01]  /*9430*/  USHF.R.U32.HI UR38, URZ, 0x1, UR37 ;  /* 0x000000013f267899 */ /* 0x000fe20008011625 */
[-C--:B0-----:R-:W-:Y:S01]  /*9440*/  FFMA.FTZ R67, R176, R211.reuse, -R210 ;  /* 0x000000d3b0437223 */ /* 0x081fe200000108d2 */
[----:B------:R-:W-:Y:S01]  /*9450*/  USHF.R.U64 UR36, UR36, 0x1, UR37 ;  /* 0x0000000124247899 */ /* 0x000fe20008001225 */
[----:B------:R-:W-:Y:S01]  /*9460*/  FFMA.FTZ R65, R223, R138, R212 ;  /* 0x0000008adf417223 */ /* 0x000fe200000100d4 */
[----:B------:R-:W-:Y:S01]  /*9470*/  UIMAD UR37, UR38, UR12, URZ ;  /* 0x0000000c262572a4 */ /* 0x000fe2000f8e023f */
[----:B------:R-:W-:Y:S01]  /*9480*/  FMUL.FTZ R211, R128, R211 ;  /* 0x000000d380d37220 */ /* 0x000fe20000410000 */
[----:B------:R-:W-:Y:S01]  /*9490*/  UIMAD.WIDE.U32 UR38, UR36, UR12, URZ ;  /* 0x0000000c242672a5 */ /* 0x000fe2000f8e003f */
[----:B------:R-:W-:Y:S01]  /*94a0*/  FADD.FTZ R65, R208, R65 ;  /* 0x00000041d0417221 */ /* 0x000fe20000010000 */
[----:B------:R-:W-:Y:S01]  /*94b0*/  UIMAD UR40, UR13, UR36, UR37 ;  /* 0x000000240d2872a4 */ /* 0x000fe2000f8e0225 */
[----:B------:R-:W-:Y:S01]  /*94c0*/  FFMA.FTZ R66, R176, R147, R211 ;  /* 0x00000093b0427223 */ /* 0x000fe200000100d3 */
[----:B------:R-:W-:Y:S01]  /*94d0*/  ULDC UR41, c[0x0][0x174] ;  /* 0x00005d0000297ab9 */ /* 0x000fe20000000800 */
[----:B------:R-:W-:Y:S01]  /*94e0*/  FADD.FTZ R135, R135, -R144 ;  /* 0x8000009087877221 */ /* 0x000fe20000010000 */
[----:B------:R-:W-:Y:S01]  /*94f0*/  ULDC.64 UR36, c[0x0][0x2c0] ;  /* 0x0000b00000247ab9 */ /* 0x000fe20000000a00 */
[----:B------:R-:W-:Y:S01]  /*9500*/  FMUL.FTZ R144, R95, R183 ;  /* 0x000000b75f907220 */ /* 0x000fe20000410000 */
[----:B------:R-:W-:Y:S01]  /*9510*/  UIADD3 UR39, UR40, UR39, URZ ;  /* 0x0000002728277290 */ /* 0x000fe2000fffe03f */
[----:B------:R-:W-:Y:S01]  /*9520*/  FADD.FTZ R64, R209, R64 ;  /* 0x00000040d1407221 */ /* 0x000fe20000010000 */
[----:B------:R-:W-:Y:S01]  /*9530*/  UIMAD UR40, UR15, UR36, URZ ;  /* 0x000000240f2872a4 */ /* 0x000fe2000f8e023f */
[----:B------:R-:W-:Y:S01]  /*9540*/  FADD.FTZ R65, R65, R66 ;  /* 0x0000004241417221 */ /* 0x000fe20000010000 */
[----:B------:R-:W-:Y:S01]  /*9550*/  UIMAD.WIDE.U32 UR38, UR14, UR36, UR38 ;  /* 0x000000240e2672a5 */ /* 0x000fe2000f8e0026 */
[C---:B------:R-:W-:Y:S01]  /*9560*/  FFMA.FTZ R207, -R95.reuse, R111, R207 ;  /* 0x0000006f5fcf7223 */ /* 0x040fe200000101cf */
[----:B------:R-:W-:Y:S01]  /*9570*/  UIMAD UR40, UR14, UR37, UR40 ;  /* 0x000000250e2872a4 */ /* 0x000fe2000f8e0228 */
[----:B------:R-:W-:Y:S01]  /*9580*/  FMUL.FTZ R208, R96, R184 ;  /* 0x000000b860d07220 */ /* 0x000fe20000410000 */
[----:B------:R-:W-:Y:S01]  /*9590*/  BSSY B0, `(.L_x_8312) ;  /* 0x0000049000007945 */ /* 0x000fe20003800000 */
[----:B------:R-:W-:Y:S01]  /*95a0*/  FMUL.FTZ R182, R95, R182 ;  /* 0x000000b65fb67220 */ /* 0x000fe20000410000 */
[----:B------:R-:W-:Y:S01]  /*95b0*/  ULDC.64 UR36, c[0x0][0x320] ;  /* 0x0000c80000247ab9 */ /* 0x000fe20000000a00 */
[----:B------:R-:W-:Y:S01]  /*95c0*/  FMUL.FTZ R66, R126, R144 ;  /* 0x000000907e427220 */ /* 0x000fe20000410000 */
[----:B------:R-:W-:Y:S01]  /*95d0*/  UIADD3 UR40, UR40, UR39, URZ ;  /* 0x0000002728287290 */ /* 0x000fe2000fffe03f */
[----:B------:R-:W-:Y:S01]  /*95e0*/  FFMA.FTZ R209, -R96, R112, R206 ;  /* 0x0000007060d17223 */ /* 0x000fe200000101ce */
[----:B------:R-:W-:Y:S01]  /*95f0*/  ULEA UR39, UP0, UR38, UR36, 0x3 ;  /* 0x0000002426277291 */ /* 0x000fe2000f80183f */
[----:B------:R-:W-:Y:S01]  /*9600*/  FADD.FTZ R64, R64, R67 ;  /* 0x0000004340407221 */ /* 0x000fe20000010000 */
[----:B------:R-:W-:Y:S01]  /*9610*/  UIADD3 UR36, UR6, -UR41, URZ ;  /* 0x8000002906247290 */ /* 0x000fe2000fffe03f */
[----:B------:R-:W-:Y:S01]  /*9620*/  FMUL.FTZ R206, R96, R185 ;  /* 0x000000b960ce7220 */ /* 0x000fe20000410000 */
[----:B------:R-:W-:Y:S01]  /*9630*/  ULEA.HI.X UR37, UR38, UR37, UR40, 0x3, UP0 ;  /* 0x0000002526257291 */ /* 0x000fe200080f1c28 */
[----:B------:R-:W-:Y:S01]  /*9640*/  FMUL.FTZ R185, R127, R208 ;  /* 0x000000d07fb97220 */ /* 0x000fe20000410000 */
[----:B------:R-:W-:Y:S01]  /*9650*/  UIMAD UR36, UR36, -0x400, URZ ;  /* 0xfffffc00242478a4 */ /* 0x000fe2000f8e023f */
[-C--:B------:R-:W-:Y:S01]  /*9660*/  FFMA.FTZ R67, R207, R182.reuse, -R66 ;  /* 0x000000b6cf437223 */ /* 0x080fe20000010842 */
[----:B------:R-:W-:Y:S01]  /*9670*/  USHF.L.U32 UR38, UR8, 0x2, URZ ;  /* 0x0000000208267899 */ /* 0x000fe2000800063f */
[----:B------:R-:W-:Y:S01]  /*9680*/  FMUL.FTZ R182, R126, R182 ;  /* 0x000000b67eb67220 */ /* 0x000fe20000410000 */
[C---:B------:R-:W-:Y:S01]  /*9690*/  ISETP.GE.AND P1, PT, R186.reuse, 0x41, PT ;  /* 0x00000041ba00780c */ /* 0x040fe20003f26270 */
[----:B------:R-:W-:Y:S01]  /*96a0*/  FFMA.FTZ R66, R209, R206, -R185 ;  /* 0x000000ced1427223 */ /* 0x000fe200000108b9 */
[----:B------:R-:W-:Y:S01]  /*96b0*/  MOV R211, UR36 ;  /* 0x0000002400d37c02 */ /* 0x000fe20008000f00 */
[----:B------:R-:W-:Y:S01]  /*96c0*/  FFMA.FTZ R182, R207, R144, R182 ;  /* 0x00000090cfb67223 */ /* 0x000fe200000100b6 */
[----:B------:R-:W-:Y:S01]  /*96d0*/  ISETP.GE.AND P2, PT, R186, 0x61, PT ;  /* 0x00000061ba00780c */ /* 0x000fe20003f46270 */
[----:B------:R-:W-:-:S02]  /*96e0*/  FMUL.FTZ R206, R127, R206 ;  /* 0x000000ce7fce7220 */ /* 0x000fc40000410000 */
[----:B------:R-:W-:Y:S02]  /*96f0*/  FADD.FTZ R65, R65, R182 ;  /* 0x000000b641417221 */ /* 0x000fe40000010000 */
[----:B------:R-:W-:Y:S02]  /*9700*/  FFMA.FTZ R206, R209, R208, R206 ;  /* 0x000000d0d1ce7223 */ /* 0x000fe400000100ce */
[----:B------:R-:W-:Y:S02]  /*9710*/  FMUL.FTZ R182, R97, R198 ;  /* 0x000000c661b67220 */ /* 0x000fe40000410000 */
[----:B------:R-:W-:Y:S02]  /*9720*/  FADD.FTZ R185, R65, R206 ;  /* 0x000000ce41b97221 */ /* 0x000fe40000010000 */
[----:B------:R-:W-:Y:S01]  /*9730*/  FADD.FTZ R67, R64, R67 ;  /* 0x0000004340437221 */ /* 0x000fe20000010000 */
[C---:B------:R-:W-:Y:S01]  /*9740*/  LEA R64, P0, R0.reuse, UR39, 0x2 ;  /* 0x0000002700407c11 */ /* 0x040fe2000f8010ff */
[C---:B------:R-:W-:Y:S01]  /*9750*/  FMUL.FTZ R206, R97.reuse, R197 ;  /* 0x000000c561ce7220 */ /* 0x040fe20000410000 */
[----:B------:R-:W-:Y:S01]  /*9760*/  USHF.L.U64.HI UR39, UR8, 0x2, UR9 ;  /* 0x0000000208277899 */ /* 0x000fe20008010209 */
[----:B------:R-:W-:Y:S01]  /*9770*/  FFMA.FTZ R205, -R97, R113, R205 ;  /* 0x0000007161cd7223 */ /* 0x000fe200000101cd */
[----:B------:R-:W-:Y:S01]  /*9780*/  LEA.HI.X R65, R0, UR37, RZ, 0x2, P0 ;  /* 0x0000002500417c11 */ /* 0x000fe200080f14ff */
[----:B------:R-:W-:Y:S01]  /*9790*/  FMUL.FTZ R197, R129, R182 ;  /* 0x000000b681c57220 */ /* 0x000fe20000410000 */
[----:B------:R-:W-:Y:S01]  /*97a0*/  ULDC.64 UR36, c[0x0][0x2d0] ;  /* 0x0000b40000247ab9 */ /* 0x000fe20000000a00 */
[----:B------:R-:W-:Y:S01]  /*97b0*/  FADD.FTZ R66, R67, R66 ;  /* 0x0000004243427221 */ /* 0x000fe20000010000 */
[----:B------:R-:W-:Y:S01]  /*97c0*/  ISETP.GE.AND P0, PT, R186, 0x21, PT ;  /* 0x00000021ba00780c */ /* 0x000fe20003f06270 */
[-C--:B------:R-:W-:Y:S01]  /*97d0*/  FFMA.FTZ R197, R205, R206.reuse, -R197 ;  /* 0x000000cecdc57223 */ /* 0x080fe200000108c5 */
[----:B------:R-:W-:Y:S01]  /*97e0*/  UIMAD UR36, UR39, UR36, URZ ;  /* 0x00000024272472a4 */ /* 0x000fe2000f8e023f */
[----:B------:R-:W-:-:S02]  /*97f0*/  FMUL.FTZ R67, R129, R206 ;  /* 0x000000ce81437220 */ /* 0x000fc40000410000 */
[C---:B------:R-:W-:Y:S01]  /*9800*/  FMUL.FTZ R206, R98.reuse, R132 ;  /* 0x0000008462ce7220 */ /* 0x040fe20000410000 */
[----:B------:R-:W-:Y:S01]  /*9810*/  UIMAD UR36, UR38, UR37, UR36 ;  /* 0x00000025262472a4 */ /* 0x000fe2000f8e0224 */
[----:B------:R-:W-:Y:S02]  /*9820*/  FFMA.FTZ R210, R205, R182, R67 ;  /* 0x000000b6cdd27223 */ /* 0x000fe40000010043 */
[C---:B------:R-:W-:Y:S01]  /*9830*/  FMUL.FTZ R212, R98.reuse, R201 ;  /* 0x000000c962d47220 */ /* 0x040fe20000410000 */
[----:B------:R-:W-:Y:S01]  /*9840*/  MOV R201, UR38 ;  /* 0x0000002600c97c02 */ /* 0x000fe20008000f00 */
[----:B------:R-:W-:Y:S02]  /*9850*/  FFMA.FTZ R163, -R98, R114, R163 ;  /* 0x0000007262a37223 */ /* 0x000fe400000101a3 */
[----:B------:R-:W-:Y:S02]  /*9860*/  FMUL.FTZ R67, R131, R206 ;  /* 0x000000ce83437220 */ /* 0x000fe40000410000 */
[----:B------:R-:W-:-:S02]  /*9870*/  FADD.FTZ R66, R66, R197 ;  /* 0x000000c542427221 */ /* 0x000fc40000010000 */
[----:B------:R-:W-:Y:S02]  /*9880*/  FFMA.FTZ R67, R163, R212, -R67 ;  /* 0x000000d4a3437223 */ /* 0x000fe40000010843 */
[----:B------:R-:W-:-:S04]  /*9890*/  IMAD.WIDE R64, R211, 0x4, R64 ;  /* 0x00000004d3407825 */ /* 0x000fc800078e0240 */
[----:B------:R-:W-:Y:S01]  /*98a0*/  FADD.FTZ R66, R66, R67 ;  /* 0x0000004342427221 */ /* 0x000fe20000010000 */
[----:B------:R-:W-:Y:S01]  /*98b0*/  IADD3 R67, R0, 0x20, RZ ;  /* 0x0000002000437810 */ /* 0x000fe20007ffe0ff */
[C---:B------:R-:W-:Y:S02]  /*98c0*/  FMUL.FTZ R197, R99.reuse, R159 ;  /* 0x0000009f63c57220 */ /* 0x040fe40000410000 */
[----:B------:R-:W-:Y:S01]  /*98d0*/  FMUL.FTZ R159, R99, R130 ;  /* 0x00000082639f7220 */ /* 0x000fe20000410000 */
[----:B------:R-:W-:Y:S01]  /*98e0*/  LEA.HI.SX32 R67, R67, R0, 0x1b ;  /* 0x0000000043437211 */ /* 0x000fe200078fdaff */
[----:B------:R-:W-:-:S04]  /*98f0*/  IMAD.WIDE.U32 R64, R201, c[0x0][0x2d0], R64 ;  /* 0x0000b400c9407a25 */ /* 0x000fc800078e0040 */
[----:B------:R-:W-:Y:S01]  /*9900*/  FFMA.FTZ R136, -R99, R115, R136 ;  /* 0x0000007363887223 */ /* 0x000fe20000010188 */
[----:B------:R-:W0:Y:S01]  /*9910*/  LDS R67, [R67.X4+0x8c0] ;  /* 0x0008c00043437984 */ /* 0x000e220000004800 */
[----:B------:R-:W-:Y:S01]  /*9920*/  FMUL.FTZ R201, R246, R159 ;  /* 0x0000009ff6c97220 */ /* 0x000fe20000410000 */
[----:B------:R-:W-:Y:S01]  /*9930*/  IADD3 R65, R65, UR36, RZ ;  /* 0x0000002441417c10 */ /* 0x000fe2000fffe0ff */
[----:B------:R-:W-:Y:S02]  /*9940*/  FMUL.FTZ R212, R131, R212 ;  /* 0x000000d483d47220 */ /* 0x000fe40000410000 */
[-C--:B------:R-:W-:Y:S01]  /*9950*/  FFMA.FTZ R211, R136, R197.reuse, -R201 ;  /* 0x000000c588d37223 */ /* 0x080fe200000108c9 */
[----:B------:R-:W-:Y:S01]  /*9960*/  IADD3 R201, R0, 0x40, RZ ;  /* 0x0000004000c97810 */ /* 0x000fe20007ffe0ff */
[----:B------:R-:W-:Y:S02]  /*9970*/  FADD.FTZ R185, R185, R210 ;  /* 0x000000d2b9b97221 */ /* 0x000fe40000010000 */
[----:B------:R-:W-:Y:S01]  /*9980*/  FFMA.FTZ R212, R163, R206, R212 ;  /* 0x000000cea3d47223 */ /* 0x000fe200000100d4 */
[----:B------:R-:W-:Y:S01]  /*9990*/  LEA.HI.SX32 R201, R201, R0, 0x1b ;  /* 0x00000000c9c97211 */ /* 0x000fe200078fdaff */
[----:B------:R-:W-:-:S02]  /*99a0*/  FMUL.FTZ R197, R246, R197 ;  /* 0x000000c5f6c57220 */ /* 0x000fc40000410000 */
[----:B------:R-:W-:Y:S02]  /*99b0*/  FADD.FTZ R185, R185, R212 ;  /* 0x000000d4b9b97221 */ /* 0x000fe40000010000 */
[----:B------:R-:W-:Y:S02]  /*99c0*/  FFMA.FTZ R210, R136, R159, R197 ;  /* 0x0000009f88d27223 */ /* 0x000fe400000100c5 */
[----:B------:R-:W-:Y:S01]  /*99d0*/  FADD.FTZ R197, R66, R211 ;  /* 0x000000d342c57221 */ /* 0x000fe20000010000 */
[----:B------:R-:W-:Y:S01]  /*99e0*/  IADD3 R211, R0, 0x60, RZ ;  /* 0x0000006000d37810 */ /* 0x000fe20007ffe0ff */
[----:B------:R-:W-:Y:S01]  /*99f0*/  FADD.FTZ R185, R185, R210 ;  /* 0x000000d2b9b97221 */ /* 0x000fe20000010000 */
[----:B------:R-:W-:Y:S05]  /*9a00*/  @!P0 BRA `(.L_x_8313) ;  /* 0x0000001000008947 */ /* 0x000fea0003800000 */
[----:B0-----:R0:W-:Y:S02]  /*9a10*/  RED.E.ADD.F32.FTZ.RN.STRONG.GPU [R64.64+-0xf80], R67 ;  /* 0xfff080434000798e */ /* 0x0011e4000c10e79c */
.L_x_8313:
[----:B------:R-:W-:Y:S05]  /*9a20*/  BSYNC B0 ;  /* 0x0000000000007941 */ /* 0x000fea0003800000 */
.L_x_8312:
[----:B------:R-:W1:Y:S01]  /*9a30*/  LDS R201, [R201.X4+0x940] ;  /* 0x00094000c9c97984 */ /* 0x000e620000004800 */
[----:B------:R-:W-:Y:S01]  /*9a40*/  BSSY B0, `(.L_x_8314) ;  /* 0x0000004000007945 */ /* 0x000fe20003800000 */
[----:B------:R-:W-:Y:S01]  /*9a50*/  LEA.HI.SX32 R211, R211, R0, 0x1b ;  /* 0x00000000d3d37211 */ /* 0x000fe200078fdaff */
[----:B------:R-:W-:Y:S05]  /*9a60*/  @!P1 BRA `(.L_x_8315) ;  /* 0x0000001000009947 */ /* 0x000fea0003800000 */
[----:B-1----:R1:W-:Y:S02]  /*9a70*/  RED.E.ADD.F32.FTZ.RN.STRONG.GPU [R64.64+-0xf00], R201 ;  /* 0xfff100c94000798e */ /* 0x0023e4000c10e79c */
.L_x_8315:
[----:B------:R-:W-:Y:S05]  /*9a80*/  BSYNC B0 ;  /* 0x0000000000007941 */ /* 0x000fea0003800000 */
.L_x_8314:
[----:B------:R-:W2:Y:S01]  /*9a90*/  LDS R211, [R211.X4+0x9c0] ;  /* 0x0009c000d3d37984 */ /* 0x000ea20000004800 */
[----:B------:R-:W-:Y:S01]  /*9aa0*/  BSSY B0, `(.L_x_8316) ;  /* 0x0000005000007945 */ /* 0x000fe20003800000 */
[----:B0-----:R-:W-:-:S02]  /*9ab0*/  IADD3 R67, R0, 0x80, RZ ;  /* 0x0000008000437810 */ /* 0x001fc40007ffe0ff */
[----:B-1----:R-:W-:Y:S01]  /*9ac0*/  IADD3 R201, R0, 0xa0, RZ ;  /* 0x000000a000c97810 */ /* 0x002fe20007ffe0ff */
[----:B------:R-:W-:Y:S05]  /*9ad0*/  @!P2 BRA `(.L_x_8317) ;  /* 0x000000100000a947 */ /* 0x000fea0003800000 */
[----:B--2---:R0:W-:Y:S02]  /*9ae0*/  RED.E.ADD.F32.FTZ.RN.STRONG.GPU [R64.64+-0xe80], R211 ;  /* 0xfff180d34000798e */ /* 0x0041e4000c10e79c */
.L_x_8317:
[----:B------:R-:W-:Y:S05]  /*9af0*/  BSYNC B0 ;  /* 0x0000000000007941 */ /* 0x000fea0003800000 */
.L_x_8316:
[-C--:B------:R-:W-:Y:S01]  /*9b00*/  LEA.HI.SX32 R67, R67, R0.reuse, 0x1b ;  /* 0x0000000043437211 */ /* 0x080fe200078fdaff */
[----:B------:R-:W-:Y:S01]  /*9b10*/  BSSY B0, `(.L_x_8318) ;  /* 0x000000d000007945 */ /* 0x000fe20003800000 */
[----:B------:R-:W-:Y:S02]  /*9b20*/  ISETP.GE.AND P6, PT, R186, 0x81, PT ;  /* 0x00000081ba00780c */ /* 0x000fe40003fc6270 */
[----:B0-2---:R-:W-:Y:S02]  /*9b30*/  IADD3 R211, R0, 0xc0, RZ ;  /* 0x000000c000d37810 */ /* 0x005fe40007ffe0ff */
        /* <DEDUP_REMOVED lines=10> */
.L_x_8319:
[----:B------:R-:W-:Y:S05]  /*9be0*/  BSYNC B0 ;  /* 0x0000000000007941 */ /* 0x000fea0003800000 */
.L_x_8318:
[----:B------:R-:W1:Y:S01]  /*9bf0*/  LDS R201, [R201.X4+0xac0] ;  /* 0x000ac000c9c97984 */ /* 0x000e620000004800 */
[----:B------:R-:W-:Y:S01]  /*9c00*/  BSSY B0, `(.L_x_8320) ;  /* 0x0000005000007945 */ /* 0x000fe20003800000 */
[----:B0-----:R-:W-:-:S02]  /*9c10*/  IADD3 R67, R0, 0xe0, RZ ;  /* 0x000000e000437810 */ /* 0x001fc40007ffe0ff */
[----:B------:R-:W-:Y:S01]  /*9c20*/  LEA.HI.SX32 R211, R211, R0, 0x1b ;  /* 0x00000000d3d37211 */ /* 0x000fe200078fdaff */
[----:B------:R-:W-:Y:S05]  /*9c30*/  @!P0 BRA `(.L_x_8321) ;  /* 0x0000001000008947 */ /* 0x000fea0003800000 */
[----:B-1----:R0:W-:Y:S02]  /*9c40*/  RED.E.ADD.F32.FTZ.RN.STRONG.GPU [R64.64+-0xd80], R201 ;  /* 0xfff280c94000798e */ /* 0x0021e4000c10e79c */
.L_x_8321:
[----:B------:R-:W-:Y:S05]  /*9c50*/  BSYNC B0 ;  /* 0x0000000000007941 */ /* 0x000fea0003800000 */
.L_x_8320:
[----:B------:R-:W2:Y:S01]  /*9c60*/  LDS R211, [R211.X4+0xb40] ;  /* 0x000b4000d3d37984 */ /* 0x000ea20000004800 */
[----:B------:R-:W-:Y:S01]  /*9c70*/  BSSY B0, `(.L_x_8322) ;  /* 0x0000005000007945 */ /* 0x000fe20003800000 */
[----:B01----:R-:W-:Y:S02]  /*9c80*/  IADD3 R201, R0, 0x100, RZ ;  /* 0x0000010000c97810 */ /* 0x003fe40007ffe0ff */
[----:B------:R-:W-:Y:S01]  /*9c90*/  LEA.HI.SX32 R67, R67, R0, 0x1b ;  /* 0x0000000043437211 */ /* 0x000fe200078fdaff */
[----:B------:R-:W-:Y:S05]  /*9ca0*/  @!P1 BRA `(.L_x_8323) ;  /* 0x0000001000009947 */ /* 0x000fea0003800000 */
[----:B--2---:R0:W-:Y:S02]  /*9cb0*/  RED.E.ADD.F32.FTZ.RN.STRONG.GPU [R64.64+-0xd00], R211 ;  /* 0xfff300d34000798e */ /* 0x0041e4000c10e79c */
.L_x_8323:
[----:B------:R-:W-:Y:S05]  /*9cc0*/  BSYNC B0 ;  /* 0x0000000000007941 */ /* 0x000fea0003800000 */
.L_x_8322:
[----:B------:R-:W1:Y:S01]  /*9cd0*/  LDS R67, [R67.X4+0xbc0] ;  /* 0x000bc00043437984 */ /* 0x000e620000004800 */
[----:B------:R-:W-:Y:S01]  /*9ce0*/  BSSY B0, `(.L_x_8324) ;  /* 0x0000005000007945 */ /* 0x000fe20003800000 */
[----:B0-2---:R-:W-:Y:S02]  /*9cf0*/  IADD3 R211, R0, 0x120, RZ ;  /* 0x0000012000d37810 */ /* 0x005fe40007ffe0ff */
[----:B------:R-:W-:Y:S01]  /*9d00*/  LEA.HI.SX32 R201, R201, R0, 0x1b ;  /* 0x00000000c9c97211 */ /* 0x000fe200078fdaff */
[----:B------:R-:W-:Y:S05]  /*9d10*/  @!P2 BRA `(.L_x_8325) ;  /* 0x000000100000a947 */ /* 0x000fea0003800000 */
[----:B-1----:R0:W-:Y:S02]  /*9d20*/  RED.E.ADD.F32.FTZ.RN.STRONG.GPU [R64.64+-0xc80], R67 ;  /* 0xfff380434000798e */ /* 0x0021e4000c10e79c */
.L_x_8325:
[----:B------:R-:W-:Y:S05]  /*9d30*/  BSYNC B0 ;  /* 0x0000000000007941 */ /* 0x000fea0003800000 */
.L_x_8324:
[----:B------:R-:W2:Y:S01]  /*9d40*/  LDS R201, [R201.X4+0xc40] ;  /* 0x000c4000c9c97984 */ /* 0x000ea20000004800 */
[----:B------:R-:W-:Y:S01]  /*9d50*/  BSSY B0, `(.L_x_8326) ;  /* 0x0000005000007945 */ /* 0x000fe20003800000 */
[----:B01----:R-:W-:-:S02]  /*9d60*/  IADD3 R67, R0, 0x140, RZ ;  /* 0x0000014000437810 */ /* 0x003fc40007ffe0ff */
[----:B------:R-:W-:Y:S01]  /*9d70*/  LEA.HI.SX32 R211, R211, R0, 0x1b ;  /* 0x00000000d3d37211 */ /* 0x000fe200078fdaff */
[----:B------:R-:W-:Y:S05]  /*9d80*/  @!P3 BRA `(.L_x_8327) ;  /* 0x000000100000b947 */ /* 0x000fea0003800000 */
[----:B--2---:R0:W-:Y:S02]  /*9d90*/  RED.E.ADD.F32.FTZ.RN.STRONG.GPU [R64.64+-0xc00], R201 ;  /* 0xfff400c94000798e */ /* 0x0041e4000c10e79c */
.L_x_8327:
[----:B------:R-:W-:Y:S05]  /*9da0*/  BSYNC B0 ;  /* 0x0000000000007941 */ /* 0x000fea0003800000 */
.L_x_8326:
[----:B------:R-:W1:Y:S01]  /*9db0*/  LDS R211, [R211.X4+0xcc0] ;  /* 0x000cc000d3d37984 */ /* 0x000e620000004800 */
[----:B------:R-:W-:Y:S01]  /*9dc0*/  BSSY B0, `(.L_x_8328) ;  /* 0x0000004000007945 */ /* 0x000fe20003800000 */
[----:B------:R-:W-:Y:S01]  /*9dd0*/  LEA.HI.SX32 R67, R67, R0, 0x1b ;  /* 0x0000000043437211 */ /* 0x000fe200078fdaff */
[----:B------:R-:W-:Y:S05]  /*9de0*/  @!P4 BRA `(.L_x_8329) ;  /* 0x000000100000c947 */ /* 0x000fea0003800000 */
[----:B-1----:R1:W-:Y:S02]  /*9df0*/  RED.E.ADD.F32.FTZ.RN.STRONG.GPU [R64.64+-0xb80], R211 ;  /* 0xfff480d34000798e */ /* 0x0023e4000c10e79c */
.L_x_8329:
[----:B------:R-:W-:Y:S05]  /*9e00*/  BSYNC B0 ;  /* 0x0000000000007941 */ /* 0x000fea0003800000 */
.L_x_8328:
[----:B------:R-:W3:Y:S01]  /*9e10*/  LDS R67, [R67.X4+0xd40] ;  /* 0x000d400043437984 */ /* 0x000ee20000004800 */
[----:B------:R-:W-:Y:S01]  /*9e20*/  BSSY B0, `(.L_x_8330) ;  /* 0x0000005000007945 */ /* 0x000fe20003800000 */
[C---:B0-2---:R-:W-:Y:S02]  /*9e30*/  IADD3 R201, R0.reuse, 0x160, RZ ;  /* 0x0000016000c97810 */ /* 0x045fe40007ffe0ff */
[----:B-1----:R-:W-:Y:S01]  /*9e40*/  IADD3 R211, R0, 0x180, RZ ;  /* 0x0000018000d37810 */ /* 0x002fe20007ffe0ff */
[----:B------:R-:W-:Y:S05]  /*9e50*/  @!P5 BRA `(.L_x_8331) ;  /* 0x000000100000d947 */ /* 0x000fea0003800000 */
[----:B---3--:R0:W-:Y:S02]  /*9e60*/  RED.E.ADD.F32.FTZ.RN.STRONG.GPU [R64.64+-0xb00], R67 ;  /* 0xfff500434000798e */ /* 0x0081e4000c10e79c */
.L_x_8331:
[----:B------:R-:W-:Y:S05]  /*9e70*/  BSYNC B0 ;  /* 0x0000000000007941 */ /* 0x000fea0003800000 */
.L_x_8330:
        /* <DEDUP_REMOVED lines=14> */
.L_x_8333:
[----:B------:R-:W-:Y:S05]  /*9f60*/  BSYNC B0 ;  /* 0x0000000000007941 */ /* 0x000fea0003800000 */
.L_x_8332:
[----:B------:R-:W1:Y:S01]  /*9f70*/  LDS R211, [R211.X4+0xe40] ;  /* 0x000e4000d3d37984 */ /* 0x000e620000004800 */
[----:B------:R-:W-:Y:S01]  /*9f80*/  BSSY B0, `(.L_x_8334) ;  /* 0x0000005000007945 */ /* 0x000fe20003800000 */
[----:B0-----:R-:W-:Y:S02]  /*9f90*/  IADD3 R201, R0, 0x1c0, RZ ;  /* 0x000001c000c97810 */ /* 0x001fe40007ffe0ff */
[----:B------:R-:W-:Y:S01]  /*9fa0*/  LEA.HI.SX32 R67, R67, R0, 0x1b ;  /* 0x0000000043437211 */ /* 0x000fe200078fdaff */
[----:B------:R-:W-:Y:S05]  /*9fb0*/  @!P0 BRA `(.L_x_8335) ;  /* 0x0000001000008947 */ /* 0x000fea0003800000 */
[----:B-1----:R0:W-:Y:S02]  /*9fc0*/  RED.E.ADD.F32.FTZ.RN.STRONG.GPU [R64.64+-0xa00], R211 ;  /* 0xfff600d34000798e */ /* 0x0021e4000c10e79c */
.L_x_8335:
[----:B------:R-:W-:Y:S05]  /*9fd0*/  BSYNC B0 ;  /* 0x0000000000007941 */ /* 0x000fea0003800000 */
.L_x_8334:
[----:B------:R-:W2:Y:S01]  /*9fe0*/  LDS R67, [R67.X4+0xec0] ;  /* 0x000ec00043437984 */ /* 0x000ea20000004800 */
[----:B------:R-:W-:Y:S01]  /*9ff0*/  BSSY B0, `(.L_x_8336) ;  /* 0x0000005000007945 */ /* 0x000fe20003800000 */
[----:B01----:R-:W-:-:S02]  /*a000*/  IADD3 R211, R0, 0x1e0, RZ ;  /* 0x000001e000d37810 */ /* 0x003fc40007ffe0ff */
[----:B------:R-:W-:Y:S01]  /*a010*/  LEA.HI.SX32 R201, R201, R0, 0x1b ;  /* 0x00000000c9c97211 */ /* 0x000fe200078fdaff */
[----:B------:R-:W-:Y:S05]  /*a020*/  @!P1 BRA `(.L_x_8337) ;  /* 0x0000001000009947 */ /* 0x000fea0003800000 */
[----:B--2---:R0:W-:Y:S02]  /*a030*/  RED.E.ADD.F32.FTZ.RN.STRONG.GPU [R64.64+-0x980], R67 ;  /* 0xfff680434000798e */ /* 0x0041e4000c10e79c */
.L_x_8337:
[----:B------:R-:W-:Y:S05]  /*a040*/  BSYNC B0 ;  /* 0x0000000000007941 */ /* 0x000fea0003800000 */
.L_x_8336:
[----:B------:R-:W1:Y:S01]  /*a050*/  LDS R201, [R201.X4+0xf40] ;  /* 0x000f4000c9c97984 */ /* 0x000e620000004800 */
[----:B------:R-:W-:Y:S01]  /*a060*/  BSSY B0, `(.L_x_8338) ;  /* 0x0000004000007945 */ /* 0x000fe20003800000 */
[----:B------:R-:W-:Y:S01]  /*a070*/  LEA.HI.SX32 R211, R211, R0, 0x1b ;  /* 0x00000000d3d37211 */ /* 0x000fe200078fdaff */
[----:B------:R-:W-:Y:S05]  /*a080*/  @!P2 BRA `(.L_x_8339) ;  /* 0x000000100000a947 */ /* 0x000fea0003800000 */
[----:B-1----:R1:W-:Y:S02]  /*a090*/  RED.E.ADD.F32.FTZ.RN.STRONG.GPU [R64.64+-0x900], R201 ;  /* 0xfff700c94000798e */ /* 0x0023e4000c10e79c */
.L_x_8339:
[----:B------:R-:W-:Y:S05]  /*a0a0*/  BSYNC B0 ;  /* 0x0000000000007941 */ /* 0x000fea0003800000 */
.L_x_8338:
[----:B------:R-:W3:Y:S01]  /*a0b0*/  LDS R211, [R211.X4+0xfc0] ;  /* 0x000fc000d3d37984 */ /* 0x000ee20000004800 */
[C---:B------:R-:W-:Y:S01]  /*a0c0*/  IADD3 R66, R0.reuse, 0x200, RZ ;  /* 0x0000020000427810 */ /* 0x040fe20007ffe0ff */
[----:B------:R-:W-:Y:S01]  /*a0d0*/  BSSY B0, `(.L_x_8340) ;  /* 0x0000005000007945 */ /* 0x000fe20003800000 */
[----:B0-2---:R-:W-:Y:S02]  /*a0e0*/  IADD3 R67, R0, 0x220, RZ ;  /* 0x0000022000437810 */ /* 0x005fe40007ffe0ff */
[----:B------:R-:W-:Y:S01]  /*a0f0*/  LEA.HI.SX32 R66, R66, R0, 0x1b ;  /* 0x0000000042427211 */ /* 0x000fe200078fdaff */
[----:B------:R-:W-:Y:S05]  /*a100*/  @!P3 BRA `(.L_x_8341) ;  /* 0x000000100000b947 */ /* 0x000fea0003800000 */
[----:B---3--:R0:W-:Y:S02]  /*a110*/  RED.E.ADD.F32.FTZ.RN.STRONG.GPU [R64.64+-0x880], R211 ;  /* 0xfff780d34000798e */ /* 0x0081e4000c10e79c */
.L_x_8341:
[----:B------:R-:W-:Y:S05]  /*a120*/  BSYNC B0 ;  /* 0x0000000000007941 */ /* 0x000fea0003800000 */
.L_x_8340:
[----:B-1----:R-:W-:Y:S01]  /*a130*/  LEA.HI.SX32 R201, R67, R0, 0x1b ;  /* 0x0000000043c97211 */ /* 0x002fe200078fdaff */
[----:B------:R-:W-:Y:S01]  /*a140*/  BSSY B0, `(.L_x_8342) ;  /* 0x0000004000007945 */ /* 0x000fe20003800000 */
[----:B------:R1:W2:Y:S01]  /*a150*/  LDS R67, [R66.X4+0x1040] ;  /* 0x0010400042437984 */ /* 0x0002a20000004800 */
[----:B------:R-:W-:Y:S05]  /*a160*/  @!P4 BRA `(.L_x_8343) ;  /* 0x000000100000c947 */ /* 0x000fea0003800000 */
[----:B--2---:R2:W-:Y:S02]  /*a170*/  RED.E.ADD.F32.FTZ.RN.STRONG.GPU [R64.64+-0x800], R67 ;  /* 0xfff800434000798e */ /* 0x0045e4000c10e79c */
.L_x_8343:
[----:B------:R-:W-:Y:S05]  /*a180*/  BSYNC B0 ;  /* 0x0000000000007941 */ /* 0x000fea0003800000 */
.L_x_8342:
[----:B------:R-:W4:Y:S01]  /*a190*/  LDS R201, [R201.X4+0x10c0] ;  /* 0x0010c000c9c97984 */ /* 0x000f220000004800 */
[----:B------:R-:W-:Y:S01]  /*a1a0*/  BSSY B0, `(.L_x_8344) ;  /* 0x0000005000007945 */ /* 0x000fe20003800000 */
[----:B--2---:R-:W-:-:S02]  /*a1b0*/  IADD3 R67, R0, 0x240, RZ ;  /* 0x0000024000437810 */ /* 0x004fc40007ffe0ff */
[----:B0--3--:R-:W-:Y:S01]  /*a1c0*/  IADD3 R211, R0, 0x260, RZ ;  /* 0x0000026000d37810 */ /* 0x009fe20007ffe0ff */
[----:B------:R-:W-:Y:S05]  /*a1d0*/  @!P5 BRA `(.L_x_8345) ;  /* 0x000000100000d947 */ /* 0x000fea0003800000 */
[----:B----4-:R0:W-:Y:S02]  /*a1e0*/  RED.E.ADD.F32.FTZ.RN.STRONG.GPU [R64.64+-0x780], R201 ;  /* 0xfff880c94000798e */ /* 0x0101e4000c10e79c */
.L_x_8345:
[----:B------:R-:W-:Y:S05]  /*a1f0*/  BSYNC B0 ;  /* 0x0000000000007941 */ /* 0x000fea0003800000 */
.L_x_8344:
        /* <DEDUP_REMOVED lines=14> */
.L_x_8347:
[----:B------:R-:W-:Y:S05]  /*a2e0*/  BSYNC B0 ;  /* 0x0000000000007941 */ /* 0x000fea0003800000 */
.L_x_8346:
[----:B------:R-:W2:Y:S01]  /*a2f0*/  LDS R211, [R211.X4+0x11c0] ;  /* 0x0011c000d3d37984 */ /* 0x000ea20000004800 */
[----:B------:R-:W-:Y:S01]  /*a300*/  BSSY B0, `(.L_x_8348) ;  /* 0x0000005000007945 */ /* 0x000fe20003800000 */
[----:B0-----:R-:W-:-:S02]  /*a310*/  IADD3 R67, R0, 0x2a0, RZ ;  /* 0x000002a000437810 */ /* 0x001fc40007ffe0ff */
[----:B------:R-:W-:Y:S01]  /*a320*/  LEA.HI.SX32 R201, R201, R0, 0x1b ;  /* 0x00000000c9c97211 */ /* 0x000fe200078fdaff */
[----:B------:R-:W-:Y:S05]  /*a330*/  @!P0 BRA `(.L_x_8349) ;  /* 0x0000001000008947 */ /* 0x000fea0003800000 */
[----:B--2---:R0:W-:Y:S02]  /*a340*/  RED.E.ADD.F32.FTZ.RN.STRONG.GPU [R64.64+-0x680], R211 ;  /* 0xfff980d34000798e */ /* 0x0041e4000c10e79c */
.L_x_8349:
[----:B------:R-:W-:Y:S05]  /*a350*/  BSYNC B0 ;  /* 0x0000000000007941 */ /* 0x000fea0003800000 */
.L_x_8348:
[----:B------:R-:W3:Y:S01]  /*a360*/  LDS R201, [R201.X4+0x1240] ;  /* 0x00124000c9c97984 */ /* 0x000ee20000004800 */
[----:B------:R-:W-:Y:S01]  /*a370*/  BSSY B0, `(.L_x_8350) ;  /* 0x0000005000007945 */ /* 0x000fe20003800000 */
[----:B0-2---:R-:W-:Y:S02]  /*a380*/  IADD3 R211, R0, 0x2c0, RZ ;  /* 0x000002c000d37810 */ /* 0x005fe40007ffe0ff */
[----:B------:R-:W-:Y:S01]  /*a390*/  LEA.HI.SX32 R67, R67, R0, 0x1b ;  /* 0x0000000043437211 */ /* 0x000fe200078fdaff */
[----:B------:R-:W-:Y:S05]  /*a3a0*/  @!P1 BRA `(.L_x_8351) ;  /* 0x0000001000009947 */ /* 0x000fea0003800000 */
[----:B---3--:R0:W-:Y:S02]  /*a3b0*/  RED.E.ADD.F32.FTZ.RN.STRONG.GPU [R64.64+-0x600], R201 ;  /* 0xfffa00c94000798e */ /* 0x0081e4000c10e79c */
.L_x_8351:
[----:B------:R-:W-:Y:S05]  /*a3c0*/  BSYNC B0 ;  /* 0x0000000000007941 */ /* 0x000fea0003800000 */
.L_x_8350:
[----:B------:R-:W2:Y:S01]  /*a3d0*/  LDS R67, [R67.X4+0x12c0] ;  /* 0x0012c00043437984 */ /* 0x000ea20000004800 */
[----:B------:R-:W-:Y:S01]  /*a3e0*/  BSSY B0, `(.L_x_8352) ;  /* 0x0000005000007945 */ /* 0x000fe20003800000 */
[----:B0--3--:R-:W-:Y:S02]  /*a3f0*/  IADD3 R201, R0, 0x2e0, RZ ;  /* 0x000002e000c97810 */ /* 0x009fe40007ffe0ff */
[----:B------:R-:W-:Y:S01]  /*a400*/  LEA.HI.SX32 R211, R211, R0, 0x1b ;  /* 0x00000000d3d37211 */ /* 0x000fe200078fdaff */
[----:B------:R-:W-:Y:S05]  /*a410*/  @!P2 BRA `(.L_x_8353) ;  /* 0x000000100000a947 */ /* 0x000fea0003800000 */
[----:B--2---:R0:W-:Y:S02]  /*a420*/  RED.E.ADD.F32.FTZ.RN.STRONG.GPU [R64.64+-0x580], R67 ;  /* 0xfffa80434000798e */ /* 0x0041e4000c10e79c */
.L_x_8353:
[----:B------:R-:W-:Y:S05]  /*a430*/  BSYNC B0 ;  /* 0x0000000000007941 */ /* 0x000fea0003800000 */
.L_x_8352:
[----:B------:R-:W3:Y:S01]  /*a440*/  LDS R211, [R211.X4+0x1340] ;  /* 0x00134000d3d37984 */ /* 0x000ee20000004800 */
[----:B------:R-:W-:Y:S01]  /*a450*/  BSSY B0, `(.L_x_8354) ;  /* 0x0000005000007945 */ /* 0x000fe20003800000 */
[----:B0-2---:R-:W-:-:S02]  /*a460*/  IADD3 R67, R0, 0x300, RZ ;  /* 0x0000030000437810 */ /* 0x005fc40007ffe0ff */
[----:B------:R-:W-:Y:S01]  /*a470*/  LEA.HI.SX32 R201, R201, R0, 0x1b ;  /* 0x00000000c9c97211 */ /* 0x000fe200078fdaff */
[----:B------:R-:W-:Y:S05]  /*a480*/  @!P3 BRA `(.L_x_8355) ;  /* 0x000000100000b947 */ /* 0x000fea0003800000 */
[----:B---3--:R0:W-:Y:S02]  /*a490*/  RED.E.ADD.F32.FTZ.RN.STRONG.GPU [R64.64+-0x500], R211 ;  /* 0xfffb00d34000798e */ /* 0x0081e4000c10e79c */
.L_x_8355:
[----:B------:R-:W-:Y:S05]  /*a4a0*/  BSYNC B0 ;  /* 0x0000000000007941 */ /* 0x000fea0003800000 */
.L_x_8354:
[----:B------:R-:W2:Y:S01]  /*a4b0*/  LDS R201, [R201.X4+0x13c0] ;  /* 0x0013c000c9c97984 */ /* 0x000ea20000004800 */
[----:B------:R-:W-:Y:S01]  /*a4c0*/  BSSY B0, `(.L_x_8356) ;  /* 0x0000004000007945 */ /* 0x000fe20003800000 */
[----:B------:R-:W-:Y:S01]  /*a4d0*/  LEA.HI.SX32 R67, R67, R0, 0x1b ;  /* 0x0000000043437211 */ /* 0x000fe200078fdaff */
[----:B------:R-:W-:Y:S05]  /*a4e0*/  @!P4 BRA `(.L_x_8357) ;  /* 0x000000100000c947 */ /* 0x000fea0003800000 */
[----:B--2---:R2:W-:Y:S02]  /*a4f0*/  RED.E.ADD.F32.FTZ.RN.STRONG.GPU [R64.64+-0x480], R201 ;  /* 0xfffb80c94000798e */ /* 0x0045e4000c10e79c */
.L_x_8357:
[----:B------:R-:W-:Y:S05]  /*a500*/  BSYNC B0 ;  /* 0x0000000000007941 */ /* 0x000fea0003800000 */
.L_x_8356:
[----:B------:R-:W4:Y:S01]  /*a510*/  LDS R67, [R67.X4+0x1440] ;  /* 0x0014400043437984 */ /* 0x000f220000004800 */
[----:B------:R-:W-:Y:S01]  /*a520*/  BSSY B0, `(.L_x_8358) ;  /* 0x0000005000007945 */ /* 0x000fe20003800000 */
[C---:B--2---:R-:W-:Y:S02]  /*a530*/  IADD3 R201, R0.reuse, 0x320, RZ ;  /* 0x0000032000c97810 */ /* 0x044fe40007ffe0ff */
[----:B0--3--:R-:W-:Y:S01]  /*a540*/  IADD3 R211, R0, 0x340, RZ ;  /* 0x0000034000d37810 */ /* 0x009fe20007ffe0ff */
[----:B------:R-:W-:Y:S05]  /*a550*/  @!P5 BRA `(.L_x_8359) ;  /* 0x000000100000d947 */ /* 0x000fea0003800000 */
[----:B----4-:R0:W-:Y:S02]  /*a560*/  RED.E.ADD.F32.FTZ.RN.STRONG.GPU [R64.64+-0x400], R67 ;  /* 0xfffc00434000798e */ /* 0x0101e4000c10e79c */
.L_x_8359:
[----:B------:R-:W-:Y:S05]  /*a570*/  BSYNC B0 ;  /* 0x0000000000007941 */ /* 0x000fea0003800000 */
.L_x_8358:
        /* <DEDUP_REMOVED lines=14> */
.L_x_8361:
[----:B------:R-:W-:Y:S05]  /*a660*/  BSYNC B0 ;  /* 0x0000000000007941 */ /* 0x000fea0003800000 */
.L_x_8360:
[----:B------:R-:W2:Y:S01]  /*a670*/  LDS R211, [R211.X4+0x1540] ;  /* 0x00154000d3d37984 */ /* 0x000ea20000004800 */
[----:B------:R-:W-:Y:S01]  /*a680*/  BSSY B0, `(.L_x_8362) ;  /* 0x0000005000007945 */ /* 0x000fe20003800000 */
[----:B0-----:R-:W-:Y:S02]  /*a690*/  IADD3 R201, R0, 0x380, RZ ;  /* 0x0000038000c97810 */ /* 0x001fe40007ffe0ff */
[----:B------:R-:W-:Y:S01]  /*a6a0*/  LEA.HI.SX32 R67, R67, R0, 0x1b ;  /* 0x0000000043437211 */ /* 0x000fe200078fdaff */
[----:B------:R-:W-:Y:S05]  /*a6b0*/  @!P0 BRA `(.L_x_8363) ;  /* 0x0000001000008947 */ /* 0x000fea0003800000 */
[----:B--2---:R0:W-:Y:S02]  /*a6c0*/  RED.E.ADD.F32.FTZ.RN.STRONG.GPU [R64.64+-0x300], R211 ;  /* 0xfffd00d34000798e */ /* 0x0041e4000c10e79c */
.L_x_8363:
[----:B------:R-:W-:Y:S05]  /*a6d0*/  BSYNC B0 ;  /* 0x0000000000007941 */ /* 0x000fea0003800000 */
.L_x_8362:
[----:B------:R-:W3:Y:S01]  /*a6e0*/  LDS R67, [R67.X4+0x15c0] ;  /* 0x0015c00043437984 */ /* 0x000ee20000004800 */
[----:B------:R-:W-:Y:S01]  /*a6f0*/  BSSY B0, `(.L_x_8364) ;  /* 0x0000005000007945 */ /* 0x000fe20003800000 */
[----:B0-2---:R-:W-:-:S02]  /*a700*/  IADD3 R211, R0, 0x3a0, RZ ;  /* 0x000003a000d37810 */ /* 0x005fc40007ffe0ff */
[----:B------:R-:W-:Y:S01]  /*a710*/  LEA.HI.SX32 R201, R201, R0, 0x1b ;  /* 0x00000000c9c97211 */ /* 0x000fe200078fdaff */
[----:B------:R-:W-:Y:S05]  /*a720*/  @!P1 BRA `(.L_x_8365) ;  /* 0x0000001000009947 */ /* 0x000fea0003800000 */
[----:B---3--:R0:W-:Y:S02]  /*a730*/  RED.E.ADD.F32.FTZ.RN.STRONG.GPU [R64.64+-0x280], R67 ;  /* 0xfffd80434000798e */ /* 0x0081e4000c10e79c */
.L_x_8365:
[----:B------:R-:W-:Y:S05]  /*a740*/  BSYNC B0 ;  /* 0x0000000000007941 */ /* 0x000fea0003800000 */
.L_x_8364:
[----:B------:R-:W2:Y:S01]  /*a750*/  LDS R201, [R201.X4+0x1640] ;  /* 0x00164000c9c97984 */ /* 0x000ea20000004800 */
[----:B------:R-:W-:Y:S01]  /*a760*/  BSSY B0, `(.L_x_8366) ;  /* 0x0000005000007945 */ /* 0x000fe20003800000 */
[----:B0--3--:R-:W-:Y:S02]  /*a770*/  IADD3 R67, R0, 0x3c0, RZ ;  /* 0x000003c000437810 */ /* 0x009fe40007ffe0ff */
[----:B------:R-:W-:Y:S01]  /*a780*/  LEA.HI.SX32 R211, R211, R0, 0x1b ;  /* 0x00000000d3d37211 */ /* 0x000fe200078fdaff */
[----:B------:R-:W-:Y:S05]  /*a790*/  @!P2 BRA `(.L_x_8367) ;  /* 0x000000100000a947 */ /* 0x000fea0003800000 */
[----:B--2---:R0:W-:Y:S02]  /*a7a0*/  RED.E.ADD.F32.FTZ.RN.STRONG.GPU [R64.64+-0x200], R201 ;  /* 0xfffe00c94000798e */ /* 0x0041e4000c10e79c */
.L_x_8367:
[----:B------:R-:W-:Y:S05]  /*a7b0*/  BSYNC B0 ;  /* 0x0000000000007941 */ /* 0x000fea0003800000 */
.L_x_8366:
[----:B------:R-:W3:Y:S01]  /*a7c0*/  LDS R211, [R211.X4+0x16c0] ;  /* 0x0016c000d3d37984 */ /* 0x000ee20000004800 */
[----:B------:R-:W-:Y:S01]  /*a7d0*/  BSSY B0, `(.L_x_8368) ;  /* 0x0000005000007945 */ /* 0x000fe20003800000 */
[----:B0-2---:R-:W-:Y:S02]  /*a7e0*/  IADD3 R201, R0, 0x3e0, RZ ;  /* 0x000003e000c97810 */ /* 0x005fe40007ffe0ff */
[----:B------:R-:W-:Y:S01]  /*a7f0*/  LEA.HI.SX32 R67, R67, R0, 0x1b ;  /* 0x0000000043437211 */ /* 0x000fe200078fdaff */
[----:B------:R-:W-:Y:S05]  /*a800*/  @!P3 BRA `(.L_x_8369) ;  /* 0x000000100000b947 */ /* 0x000fea0003800000 */
[----:B---3--:R0:W-:Y:S02]  /*a810*/  RED.E.ADD.F32.FTZ.RN.STRONG.GPU [R64.64+-0x180], R211 ;  /* 0xfffe80d34000798e */ /* 0x0081e4000c10e79c */
.L_x_8369:
[----:B------:R-:W-:Y:S05]  /*a820*/  BSYNC B0 ;  /* 0x0000000000007941 */ /* 0x000fea0003800000 */
.L_x_8368:
[----:B------:R-:W2:Y:S01]  /*a830*/  LDS R67, [R67.X4+0x1740] ;  /* 0x0017400043437984 */ /* 0x000ea20000004800 */
[----:B------:R-:W-:Y:S01]  /*a840*/  BSSY B0, `(.L_x_8370) ;  /* 0x0000004000007945 */ /* 0x000fe20003800000 */
[----:B------:R-:W-:Y:S01]  /*a850*/  LEA.HI.SX32 R201, R201, R0, 0x1b ;  /* 0x00000000c9c97211 */ /* 0x000fe200078fdaff */
[----:B------:R-:W-:Y:S05]  /*a860*/  @!P4 BRA `(.L_x_8371) ;  /* 0x000000100000c947 */ /* 0x000fea0003800000 */
[----:B--2---:R2:W-:Y:S02]  /*a870*/  RED.E.ADD.F32.FTZ.RN.STRONG.GPU [R64.64+-0x100], R67 ;  /* 0xffff00434000798e */ /* 0x0045e4000c10e79c */
.L_x_8371:
[----:B------:R-:W-:Y:S05]  /*a880*/  BSYNC B0 ;  /* 0x0000000000007941 */ /* 0x000fea0003800000 */
.L_x_8370:
[----:B------:R-:W4:Y:S01]  /*a890*/  LDS R201, [R201.X4+0x17c0] ;  /* 0x0017c000c9c97984 */ /* 0x000f220000004800 */
[----:B------:R-:W-:Y:S01]  /*a8a0*/  BSSY B0, `(.L_x_8372) ;  /* 0x0000003000007945 */ /* 0x000fe20003800000 */
[----:B------:R-:W-:Y:S05]  /*a8b0*/  @!P5 BRA `(.L_x_8373) ;  /* 0x000000100000d947 */ /* 0x000fea0003800000 */
[----:B----4-:R4:W-:Y:S02]  /*a8c0*/  RED.E.ADD.F32.FTZ.RN.STRONG.GPU [R64.64+-0x80], R201 ;  /* 0xffff80c94000798e */ /* 0x0109e4000c10e79c */
.L_x_8373:
[----:B------:R-:W-:Y:S05]  /*a8d0*/  BSYNC B0 ;  /* 0x0000000000007941 */ /* 0x000fea0003800000 */
.L_x_8372:
[----:B------:R-:W5:Y:S01]  /*a8e0*/  SHFL.DOWN PT, R186, R197, 0x1, 0x1f ;  /* 0x08201f00c5ba7f89 */ /* 0x000f6200000e0000 */
[C---:B------:R-:W-:Y:S01]  /*a8f0*/  ISETP.GT.AND P0, PT, R2.reuse, 0x1e, PT ;  /* 0x0000001e0200780c */ /* 0x040fe20003f04270 */
[----:B------:R-:W-:Y:S01]  /*a900*/  FMUL.FTZ R164, R129, R164 ;  /* 0x000000a481a47220 */ /* 0x000fe20000410000 */
[----:B0-2-4-:R-:W-:Y:S01]  /*a910*/  MOV R65, R197 ;  /* 0x000000c500417202 */ /* 0x015fe20000000f00 */
[----:B---3--:R-:W0:Y:S01]  /*a920*/  SHFL.DOWN PT, R211, R139, 0x1, 0x1f ;  /* 0x08201f008bd37f89 */ /* 0x008e2200000e0000 */
[----:B-1----:R-:W-:Y:S01]  /*a930*/  MOV R66, R139 ;  /* 0x0000008b00427202 */ /* 0x002fe20000000f00 */
[----:B------:R-:W-:Y:S01]  /*a940*/  FMUL.FTZ R160, R127, R160 ;  /* 0x000000a07fa07220 */ /* 0x000fe20000410000 */
[----:B------:R-:W-:Y:S01]  /*a950*/  MOV R67, R135 ;  /* 0x0000008700437202 */ /* 0x000fe20000000f00 */
[----:B------:R-:W1:Y:S01]  /*a960*/  SHFL.DOWN PT, R210, R135, 0x1, 0x1f ;  /* 0x08201f0087d27f89 */ /* 0x000e6200000e0000 */
        /* <DEDUP_REMOVED lines=10> */
[----:B------:R-:W-:Y:S02]  /*aa10*/  FADD.FTZ R50, R113, R50 ;  /* 0x0000003271327221 */ /* 0x000fe40000010000 */
[----:B------:R-:W-:Y:S02]  /*aa20*/  FADD.FTZ R51, R112, R51 ;  /* 0x0000003370337221 */ /* 0x000fe40000010000 */
[----:B-----5:R-:W-:Y:S02]  /*aa30*/  @!P0 FADD.FTZ R65, R65, R186 ;  /* 0x000000ba41418221 */ /* 0x020fe40000010000 */
[----:B------:R-:W-:Y:S02]  /*aa40*/  FMUL.FTZ R145, R128, R145 ;  /* 0x0000009180917220 */ /* 0x000fe40000410000 */
[----:B0-----:R-:W-:Y:S01]  /*aa50*/  @!P0 FADD.FTZ R66, R66, R211 ;  /* 0x000000d342428221 */ /* 0x001fe20000010000 */
[----:B------:R-:W0:Y:S01]  /*aa60*/  SHFL.DOWN PT, R186, R65, 0x2, 0x1f ;  /* 0x08401f0041ba7f89 */ /* 0x000e2200000e0000 */
[----:B------:R-:W-:-:S02]  /*aa70*/  FMUL.FTZ R188, R125, R188 ;  /* 0x000000bc7dbc7220 */ /* 0x000fc40000410000 */
[----:B-1----:R-:W-:Y:S01]  /*aa80*/  @!P0 FADD.FTZ R67, R67, R210 ;  /* 0x000000d243438221 */ /* 0x002fe20000010000 */
[----:B------:R-:W1:Y:S01]  /*aa90*/  SHFL.DOWN PT, R139, R66, 0x2, 0x1f ;  /* 0x08401f00428b7f89 */ /* 0x000e6200000e0000 */
[----:B------:R-:W-:Y:S02]  /*aaa0*/  FFMA.FTZ R156, R207, R156, R171 ;  /* 0x0000009ccf9c7223 */ /* 0x000fe400000100ab */
[----:B--2---:R-:W-:Y:S01]  /*aab0*/  @!P0 FADD.FTZ R64, R64, R201 ;  /* 0x000000c940408221 */ /* 0x004fe20000010000 */
        /* <DEDUP_REMOVED lines=8> */
[----:B------:R-:W-:Y:S02]  /*ab40*/  FADD.FTZ R52, R111, R52 ;  /* 0x000000346f347221 */ /* 0x000fe40000010000 */
[----:B------:R-:W-:Y:S02]  /*ab50*/  FADD.FTZ R53, R110, R53 ;  /* 0x000000356e357221 */ /* 0x000fe40000010000 */
[----:B0-----:R-:W-:-:S02]  /*ab60*/  @!P0 FADD.FTZ R65, R65, R186 ;  /* 0x000000ba41418221 */ /* 0x001fc40000010000 */
[----:B------:R-:W-:Y:S02]  /*ab70*/  FADD.FTZ R54, R109, R54 ;  /* 0x000000366d367221 */ /* 0x000fe40000010000 */
        /* <DEDUP_REMOVED lines=63> */
[----:B------:R-:W-:Y:S01]  /*af70*/  FADD.FTZ R83, R159, R83 ;  /* 0x000000539f537221 */ /* 0x000fe20000010000 */
[----:B------:R0:W-:Y:S01]  /*af80*/  @!P1 STS.128 [0x18d0], R64 ;  /* 0x0018d040ff009388 */ /* 0x0001e20000000c00 */
        /* <DEDUP_REMOVED lines=28> */
[----:B0-----:R-:W-:Y:S02]  /*b150*/  ULDC UR36, c[0x0][0x174] ;  /* 0x00005d0000247ab9 */ /* 0x001fe40000000800 */
[----:B------:R-:W-:-:S02]  /*b160*/  UISETP.NE.AND UP0, UPT, UR24, UR36, UPT ;  /* 0x000000241800728c */ /* 0x000fc4000bf05270 */
[----:B------:R-:W-:-:S04]  /*b170*/  USHF.L.U32 UR36, UR7, 0x3, URZ ;  /* 0x0000000307247899 */ /* 0x000fc8000800063f */
        /* <DEDUP_REMOVED lines=9> */
.L_x_8375:
[----:B0-----:R-:W-:Y:S05]  /*b210*/  BSYNC B0 ;  /* 0x0000000000007941 */ /* 0x001fea0003800000 */
.L_x_8374:
        /* <DEDUP_REMOVED lines=8> */
.L_x_8297:
[----:B------:R-:W-:Y:S01]  /*b2a0*/  BAR.SYNC.DEFER_BLOCKING 0x0 ;  /* 0x0000000000007b1d */ /* 0x000fe20000010000 */
        /* <DEDUP_REMOVED lines=8> */
[----:B------:R-:W-:Y:S01]  /*b330*/  ISETP.NE.AND P0, PT, R0, RZ, PT ;  /* 0x000000ff0000720c */ /* 0x000fe20003f05270 */
[----:B------:R-:W-:Y:S01]  /*b340*/  UIMAD UR27, UR12, UR9, UR7 ;  /* 0x000000090c1b72a4 */ /* 0x000fe2000f8e0207 */
[----:B------:R-:W-:Y:S01]  /*b350*/  F2FP.PACK_AB R74, R75, R74 ;  /* 0x0000004a4b4a723e */ /* 0x000fe200000000ff */
        /* <DEDUP_REMOVED lines=8> */
[----:B------:R-:W-:Y:S01]  /*b3e0*/  PRMT R22, R72, 0x7632, R22 ;  /* 0x0000763248167816 */ /* 0x000fe20000000016 */
[----:B------:R0:W-:Y:S01]  /*b3f0*/  STS.U16 [R19+0x2], R20 ;  /* 0x0000021413007388 */ /* 0x0001e20000000400 */
[----:B------:R-:W-:Y:S02]  /*b400*/  PRMT R23, R76, 0x7632, R23 ;  /* 0x000076324c177816 */ /* 0x000fe40000000017 */
[----:B------:R-:W-:Y:S01]  /*b410*/  PRMT R24, R80, 0x7632, R24 ;  /* 0x0000763250187816 */ /* 0x000fe20000000018 */
[----:B------:R1:W-:Y:S01]  /*b420*/  STS.U16 [R19+0x6], R21 ;  /* 0x0000061513007388 */ /* 0x0003e20000000400 */
[----:B------:R-:W-:Y:S02]  /*b430*/  PRMT R25, R82, 0x7632, R25 ;  /* 0x0000763252197816 */ /* 0x000fe40000000019 */
[----:B------:R-:W-:Y:S01]  /*b440*/  SHF.L.U32 R64, R0, 0x4, RZ ;  /* 0x0000000400407819 */ /* 0x000fe200000006ff */
[----:B------:R2:W-:Y:S01]  /*b450*/  STS.U16 [R19+0xa], R22 ;  /* 0x00000a1613007388 */ /* 0x0005e20000000400 */
[----:B0-----:R-:W-:-:S03]  /*b460*/  PRMT R20, R74, 0x7632, R20 ;  /* 0x000076324a147816 */ /* 0x001fc60000000014 */
[----:B------:R-:W-:Y:S01]  /*b470*/  STS.U16 [R19], R68 ;  /* 0x0000004413007388 */ /* 0x000fe20000000400 */
[----:B------:R-:W-:Y:S02]  /*b480*/  LOP3.LUT R64, R64, 0xfffffe00, RZ, 0xc0, !PT ;  /* 0xfffffe0040407812 */ /* 0x000fe400078ec0ff */
[----:B-1----:R-:W-:Y:S01]  /*b490*/  PRMT R21, R78, 0x7632, R21 ;  /* 0x000076324e157816 */ /* 0x002fe20000000015 */
[----:B------:R-:W-:Y:S01]  /*b4a0*/  STS.U16 [R19+0x4], R70 ;  /* 0x0000044613007388 */ /* 0x000fe20000000400 */
[----:B------:R-:W-:Y:S02]  /*b4b0*/  LOP3.LUT R64, R64, 0x1f, R0, 0xf8, !PT ;  /* 0x0000001f40407812 */ /* 0x000fe400078ef800 */
[----:B--2---:R-:W-:Y:S01]  /*b4c0*/  MOV R22, UR26 ;  /* 0x0000001a00167c02 */ /* 0x004fe20008000f00 */
[----:B------:R-:W-:Y:S01]  /*b4d0*/  STS.U16 [R19+0x8], R72 ;  /* 0x0000084813007388 */ /* 0x000fe20000000400 */
[----:B------:R-:W-:-:S03]  /*b4e0*/  SHF.R.S32.HI R28, RZ, 0x1f, R64 ;  /* 0x0000001fff1c7819 */ /* 0x000fc60000011440 */
[----:B------:R-:W-:Y:S04]  /*b4f0*/  STS.U16 [R19+0xc], R74 ;  /* 0x00000c4a13007388 */ /* 0x000fe80000000400 */
[----:B------:R0:W-:Y:S04]  /*b500*/  STS.U16 [R19+0xe], R20 ;  /* 0x00000e1413007388 */ /* 0x0001e80000000400 */
[----:B------:R-:W-:Y:S04]  /*b510*/  STS.U16 [R19+0x10], R76 ;  /* 0x0000104c13007388 */ /* 0x000fe80000000400 */
[----:B------:R-:W-:Y:S01]  /*b520*/  STS.U16 [R19+0x12], R23 ;  /* 0x0000121713007388 */ /* 0x000fe20000000400 */
[----:B0-----:R-:W-:-:S03]  /*b530*/  IADD3 R20, P2, R64, UR25, RZ ;  /* 0x0000001940147c10 */ /* 0x001fc6000ff5e0ff */
[----:B------:R-:W-:Y:S04]  /*b540*/  STS.U16 [R19+0x14], R78 ;  /* 0x0000144e13007388 */ /* 0x000fe80000000400 */
[----:B------:R0:W-:Y:S04]  /*b550*/  STS.U16 [R19+0x16], R21 ;  /* 0x0000161513007388 */ /* 0x0001e80000000400 */
[----:B------:R-:W-:Y:S04]  /*b560*/  STS.U16 [R19+0x18], R80 ;  /* 0x0000185013007388 */ /* 0x000fe80000000400 */
[----:B------:R-:W-:Y:S01]  /*b570*/  STS.U16 [R19+0x1a], R24 ;  /* 0x00001a1813007388 */ /* 0x000fe20000000400 */
[----:B0-----:R-:W-:Y:S01]  /*b580*/  MOV R21, UR25 ;  /* 0x0000001900157c02 */ /* 0x001fe20008000f00 */
[----:B------:R-:W-:-:S02]  /*b590*/  UIMAD UR25, UR12, UR39, UR7 ;  /* 0x000000270c1972a4 */ /* 0x000fc4000f8e0207 */
[----:B------:R-:W-:Y:S01]  /*b5a0*/  STS.U16 [R19+0x1c], R82 ;  /* 0x00001c5213007388 */ /* 0x000fe20000000400 */
[----:B------:R-:W-:Y:S01]  /*b5b0*/  UIADD3 UR7, UR37, UR27, URZ ;  /* 0x0000001b25077290 */ /* 0x000fe2000fffe03f */
[----:B------:R-:W-:Y:S02]  /*b5c0*/  LEA.HI.X.SX32 R21, R21, R28, 0x1, P2 ;  /* 0x0000001c15157211 */ /* 0x000fe400010f0eff */
        /* <DEDUP_REMOVED lines=35> */
.L_x_8378:
[----:B------:R-:W-:Y:S05]  /*b800*/  BSYNC B0 ;  /* 0x0000000000007941 */ /* 0x000fea0003800000 */
.L_x_8377:
[----:B------:R-:W2:Y:S01]  /*b810*/  LDL.LU R38, [R1+0xc] ;  /* 0x00000c0001267983 */ /* 0x000ea20000300800 */
[----:B------:R-:W-:Y:S01]  /*b820*/  ULDC UR27, c[0x0][0x174] ;  /* 0x00005d00001b7ab9 */ /* 0x000fe20000000800 */
[C---:B------:R-:W-:Y:S01]  /*b830*/  LEA R22, P1, R64.reuse, c[0x0][0x330], 0x1 ;  /* 0x0000cc0040167a11 */ /* 0x040fe200078208ff */
[----:B------:R-:W-:Y:S01]  /*b840*/  UIADD3 UR27, UR6, -UR27, URZ ;  /* 0x8000001b061b7290 */ /* 0x000fe2000fffe03f */
[C---:B------:R-:W-:Y:S01]  /*b850*/  LOP3.LUT R75, R64.reuse, 0x20, RZ, 0xfc, !PT ;  /* 0x00000020404b7812 */ /* 0x040fe200078efcff */
[----:B------:R-:W-:Y:S01]  /*b860*/  ULDC.64 UR38, c[0x0][0x2e0] ;  /* 0x0000b80000267ab9 */ /* 0x000fe20000000a00 */
[C---:B------:R-:W-:Y:S01]  /*b870*/  LEA.HI.X R23, R64.reuse, c[0x0][0x334], R28, 0x1, P1 ;  /* 0x0000cd0040177a11 */ /* 0x040fe200008f0c1c */
[----:B------:R-:W-:Y:S01]  /*b880*/  UMOV UR37, UR7 ;  /* 0x0000000700257c82 */ /* 0x000fe20008000000 */
[C---:B------:R-:W-:Y:S01]  /*b890*/  LOP3.LUT R77, R64.reuse, 0x40, RZ, 0xfc, !PT ;  /* 0x00000040404d7812 */ /* 0x040fe200078efcff */
[----:B------:R-:W-:Y:S01]  /*b8a0*/  UIMAD.WIDE.U32 UR36, UR10, UR38, UR36 ;  /* 0x000000260a2472a5 */ /* 0x000fe2000f8e0024 */
[C---:B------:R-:W-:Y:S01]  /*b8b0*/  LOP3.LUT R85, R64.reuse, 0xc0, RZ, 0xfc, !PT ;  /* 0x000000c040557812 */ /* 0x040fe200078efcff */
[----:B------:R-:W-:Y:S01]  /*b8c0*/  UIMAD UR7, UR11, UR38, URZ ;  /* 0x000000260b0772a4 */ /* 0x000fe2000f8e023f */
[-C--:B------:R-:W-:Y:S01]  /*b8d0*/  ISETP.GE.AND P2, PT, R75, R26.reuse, PT ;  /* 0x0000001a4b00720c */ /* 0x080fe20003f46270 */
[----:B------:R-:W-:Y:S01]  /*b8e0*/  UIMAD UR38, UR27, -0x200, URZ ;  /* 0xfffffe001b2678a4 */ /* 0x000fe2000f8e023f */
[----:B------:R-:W-:Y:S01]  /*b8f0*/  ISETP.GE.AND P6, PT, R85, R26, PT ;  /* 0x0000001a5500720c */ /* 0x000fe20003fc6270 */
[----:B------:R-:W-:Y:S01]  /*b900*/  UIMAD UR7, UR10, UR39, UR7 ;  /* 0x000000270a0772a4 */ /* 0x000fe2000f8e0207 */
[C---:B------:R-:W-:Y:S01]  /*b910*/  LOP3.LUT R79, R64.reuse, 0x60, RZ, 0xfc, !PT ;  /* 0x00000060404f7812 */ /* 0x040fe200078efcff */
        /* <DEDUP_REMOVED lines=10> */
[----:B------:R-:W-:Y:S02]  /*b9c0*/  LEA R22, P1, R24, R22, 0x1 ;  /* 0x0000001618167211 */ /* 0x000fe400078208ff */
[----:B------:R-:W-:Y:S02]  /*b9d0*/  MOV R25, UR36 ;  /* 0x0000002400197c02 */ /* 0x000fe40008000f00 */
[----:B------:R-:W-:Y:S02]  /*b9e0*/  LOP3.LUT R91, R64, 0x120, RZ, 0xfc, !PT ;  /* 0x00000120405b7812 */ /* 0x000fe400078efcff */
[----:B------:R-:W-:Y:S02]  /*b9f0*/  LEA.HI.X R23, R24, R23, R25, 0x1, P1 ;  /* 0x0000001718177211 */ /* 0x000fe400008f0c19 */
[-C--:B------:R-:W-:Y:S02]  /*ba00*/  ISETP.GE.AND P1, PT, R77, R26.reuse, PT ;  /* 0x0000001a4d00720c */ /* 0x080fe40003f26270 */
[-C--:B------:R-:W-:Y:S01]  /*ba10*/  ISETP.GE.AND P3, PT, R79, R26.reuse, PT ;  /* 0x0000001a4f00720c */ /* 0x080fe20003f66270 */
[----:B------:R-:W-:Y:S01]  /*ba20*/  @!P2 STG.E.U16 [R22.64+-0x3c0], R29 ;  /* 0xfffc401d1600a986 */ /* 0x000fe2000c10151c */
[----:B------:R-:W-:-:S02]  /*ba30*/  ISETP.GE.AND P4, PT, R81, R26, PT ;  /* 0x0000001a5100720c */ /* 0x000fc40003f86270 */
[-C--:B------:R-:W-:Y:S01]  /*ba40*/  ISETP.GE.AND P5, PT, R83, R26.reuse, PT ;  /* 0x0000001a5300720c */ /* 0x080fe20003fa6270 */
[----:B------:R-:W-:Y:S01]  /*ba50*/  @!P6 STG.E.U16 [R22.64+-0x280], R39 ;  /* 0xfffd80271600e986 */ /* 0x000fe2000c10151c */
[-C--:B------:R-:W-:Y:S02]  /*ba60*/  ISETP.GE.AND P2, PT, R87, R26.reuse, PT ;  /* 0x0000001a5700720c */ /* 0x080fe40003f46270 */
[-C--:B------:R-:W-:Y:S02]  /*ba70*/  ISETP.GE.AND P6, PT, R91, R26.reuse, PT ;  /* 0x0000001a5b00720c */ /* 0x080fe40003fc6270 */
[C---:B------:R-:W-:Y:S01]  /*ba80*/  LOP3.LUT R93, R64.reuse, 0x140, RZ, 0xfc, !PT ;  /* 0x00000140405d7812 */ /* 0x040fe200078efcff */
[----:B------:R-:W-:Y:S01]  /*ba90*/  @!P1 STG.E.U16 [R22.64+-0x380], R31 ;  /* 0xfffc801f16009986 */ /* 0x000fe2000c10151c */
[----:B------:R-:W-:Y:S02]  /*baa0*/  ISETP.GE.AND P1, PT, R89, R26, PT ;  /* 0x0000001a5900720c */ /* 0x000fe40003f26270 */
[C---:B------:R-:W-:Y:S01]  /*bab0*/  LOP3.LUT R95, R64.reuse, 0x160, RZ, 0xfc, !PT ;  /* 0x00000160405f7812 */ /* 0x040fe200078efcff */
[----:B------:R-:W-:Y:S01]  /*bac0*/  @!P3 STG.E.U16 [R22.64+-0x340], R33 ;  /* 0xfffcc0211600b986 */ /* 0x000fe2000c10151c */
[----:B------:R-:W-:-:S02]  /*bad0*/  LOP3.LUT R97, R64, 0x180, RZ, 0xfc, !PT ;  /* 0x0000018040617812 */ /* 0x000fc400078efcff */
[C---:B------:R-:W-:Y:S01]  /*bae0*/  LOP3.LUT R99, R64.reuse, 0x1a0, RZ, 0xfc, !PT ;  /* 0x000001a040637812 */ /* 0x040fe200078efcff */
[----:B------:R-:W-:Y:S01]  /*baf0*/  @!P4 STG.E.U16 [R22.64+-0x300], R35 ;  /* 0xfffd00231600c986 */ /* 0x000fe2000c10151c */
[C---:B------:R-:W-:Y:S02]  /*bb00*/  LOP3.LUT R101, R64.reuse, 0x1c0, RZ, 0xfc, !PT ;  /* 0x000001c040657812 */ /* 0x040fe400078efcff */
[----:B------:R-:W-:Y:S01]  /*bb10*/  LOP3.LUT R103, R64, 0x1e0, RZ, 0xfc, !PT ;  /* 0x000001e040677812 */ /* 0x000fe200078efcff */
[----:B------:R-:W-:Y:S01]  /*bb20*/  @!P5 STG.E.U16 [R22.64+-0x2c0], R37 ;  /* 0xfffd40251600d986 */ /* 0x000fe2000c10151c */
[-C--:B------:R-:W-:Y:S02]  /*bb30*/  ISETP.GE.AND P5, PT, R95, R26.reuse, PT ;  /* 0x0000001a5f00720c */ /* 0x080fe40003fa6270 */
[-C--:B------:R-:W-:Y:S01]  /*bb40*/  ISETP.GE.AND P4, PT, R97, R26.reuse, PT ;  /* 0x0000001a6100720c */ /* 0x080fe20003f86270 */
[----:B------:R-:W-:Y:S01]  /*bb50*/  @!P2 STG.E.U16 [R22.64+-0x240], R41 ;  /* 0xfffdc0291600a986 */ /* 0x000fe2000c10151c */
[----:B------:R-:W-:-:S02]  /*bb60*/  ISETP.GE.AND P2, PT, R93, R26, PT ;  /* 0x0000001a5d00720c */ /* 0x000fc40003f46270 */
[-C--:B------:R-:W-:Y:S01]  /*bb70*/  ISETP.GE.AND P3, PT, R99, R26.reuse, PT ;  /* 0x0000001a6300720c */ /* 0x080fe20003f66270 */
        /* <DEDUP_REMOVED lines=12> */
[----:B------:R-:W-:Y:S01]  /*bc40*/  PRMT R30, R22, 0x7610, R30 ;  /* 0x00007610161e7816 */ /* 0x000fe2000000001e */
[----:B------:R-:W-:Y:S01]  /*bc50*/  BAR.SYNC.DEFER_BLOCKING 0x0 ;  /* 0x0000000000007b1d */ /* 0x000fe20000010000 */
[C---:B------:R-:W-:Y:S02]  /*bc60*/  PRMT R31, R23.reuse, 0x7610, R31 ;  /* 0x00007610171f7816 */ /* 0x040fe4000000001f */
[----:B------:R-:W-:Y:S02]  /*bc70*/  PRMT R32, R23, 0x7632, R32 ;  /* 0x0000763217207816 */ /* 0x000fe40000000020 */
[----:B------:R-:W-:-:S04]  /*bc80*/  F2FP.PACK_AB R23, R48, R49 ;  /* 0x000000313017723e */ /* 0x000fc800000000ff */
[C---:B------:R-:W-:Y:S01]  /*bc90*/  PRMT R36, R23.reuse, 0x7632, R36 ;  /* 0x0000763217247816 */ /* 0x040fe20000000024 */
[----:B------:R0:W-:Y:S04]  /*bca0*/  STS.U16 [R19+0xc], R30 ;  /* 0x00000c1e13007388 */ /* 0x0001e80000000400 */
[----:B------:R-:W-:Y:S04]  /*bcb0*/  STS.U16 [R19+0x10], R31 ;  /* 0x0000101f13007388 */ /* 0x000fe80000000400 */
[----:B------:R-:W-:Y:S01]  /*bcc0*/  STS.U16 [R19+0x12], R32 ;  /* 0x0000122013007388 */ /* 0x000fe20000000400 */
[----:B0-----:R-:W-:-:S03]  /*bcd0*/  PRMT R30, R23, 0x7610, R30 ;  /* 0x00007610171e7816 */ /* 0x001fc6000000001e */
[----:B------:R-:W-:Y:S04]  /*bce0*/  STS.U16 [R19+0x1e], R36 ;  /* 0x00001e2413007388 */ /* 0x000fe80000000400 */
[----:B------:R-:W-:Y:S01]  /*bcf0*/  STS.U16 [R19+0x1c], R30 ;  /* 0x00001c1e13007388 */ /* 0x000fe20000000400 */
[----:B--2---:R-:W-:-:S04]  /*bd00*/  FADD.FTZ R25, R63, R38 ;  /* 0x000000263f197221 */ /* 0x004fc80000010000 */
[----:B------:R-:W-:Y:S01]  /*bd10*/  FADD.FTZ R24, R25, R62 ;  /* 0x0000003e19187221 */ /* 0x000fe20000010000 */
        /* <DEDUP_REMOVED lines=8> */
[----:B------:R-:W-:Y:S01]  /*bda0*/  F2FP.PACK_AB R59, R58, R59 ;  /* 0x0000003b3a3b723e */ /* 0x000fe200000000ff */
[----:B------:R-:W-:Y:S01]  /*bdb0*/  STS.U16 [R19+0x4], R60 ;  /* 0x0000043c13007388 */ /* 0x000fe20000000400 */
[----:B------:R-:W-:Y:S01]  /*bdc0*/  F2FP.PACK_AB R24, R52, R53 ;  /* 0x000000353418723e */ /* 0x000fe200000000ff */
[----:B------:R-:W-:Y:S01]  /*bdd0*/  FADD.FTZ R58, R25, R58 ;  /* 0x0000003a193a7221 */ /* 0x000fe20000010000 */
[----:B------:R-:W-:Y:S01]  /*bde0*/  PRMT R27, R60, 0x7632, R27 ;  /* 0x000076323c1b7816 */ /* 0x000fe2000000001b */
[----:B------:R-:W-:Y:S01]  /*bdf0*/  STS.U16 [R19+0x8], R59 ;  /* 0x0000083b13007388 */ /* 0x000fe20000000400 */
[----:B------:R-:W-:Y:S01]  /*be00*/  PRMT R29, R59, 0x7632, R29 ;  /* 0x000076323b1d7816 */ /* 0x000fe2000000001d */
[----:B------:R-:W-:Y:S01]  /*be10*/  FADD.FTZ R57, R58, R57 ;  /* 0x000000393a397221 */ /* 0x000fe20000010000 */
[----:B0-----:R-:W-:Y:S01]  /*be20*/  PRMT R26, R22, 0x7632, R26 ;  /* 0x00007632161a7816 */ /* 0x001fe2000000001a */
[----:B------:R-:W-:Y:S01]  /*be30*/  STS.U16 [R19+0x6], R27 ;  /* 0x0000061b13007388 */ /* 0x000fe20000000400 */
[----:B------:R-:W-:Y:S01]  /*be40*/  F2FP.PACK_AB R22, R50, R51 ;  /* 0x000000333216723e */ /* 0x000fe200000000ff */
[----:B------:R-:W-:Y:S01]  /*be50*/  FADD.FTZ R56, R57, R56 ;  /* 0x0000003839387221 */ /* 0x000fe20000010000 */
[----:B------:R-:W-:Y:S01]  /*be60*/  PRMT R33, R24, 0x7632, R33 ;  /* 0x0000763218217816 */ /* 0x000fe20000000021 */
[----:B------:R-:W-:Y:S01]  /*be70*/  STS.U16 [R19+0xa], R29 ;  /* 0x00000a1d13007388 */ /* 0x000fe20000000400 */
[----:B------:R-:W-:Y:S01]  /*be80*/  PRMT R34, R22, 0x7610, R34 ;  /* 0x0000761016227816 */ /* 0x000fe20000000022 */
[----:B------:R-:W-:Y:S01]  /*be90*/  FADD.FTZ R55, R56, R55 ;  /* 0x0000003738377221 */ /* 0x000fe20000010000 */
[----:B------:R-:W-:Y:S01]  /*bea0*/  PRMT R35, R22, 0x7632, R35 ;  /* 0x0000763216237816 */ /* 0x000fe20000000023 */
[----:B------:R-:W-:Y:S01]  /*beb0*/  STS.U16 [R19+0xe], R26 ;  /* 0x00000e1a13007388 */ /* 0x000fe20000000400 */
[----:B------:R-:W-:Y:S01]  /*bec0*/  MOV R22, UR26 ;  /* 0x0000001a00167c02 */ /* 0x000fe20008000f00 */
[----:B------:R-:W-:-:S02]  /*bed0*/  FADD.FTZ R54, R55, R54 ;  /* 0x0000003637367221 */ /* 0x000fc40000010000 */
[----:B------:R-:W-:Y:S02]  /*bee0*/  STS.U16 [R19+0x14], R24 ;  /* 0x0000141813007388 */ /* 0x000fe40000000400 */
[----:B------:R-:W-:Y:S02]  /*bef0*/  FADD.FTZ R53, R54, R53 ;  /* 0x0000003536357221 */ /* 0x000fe40000010000 */
[----:B------:R-:W-:Y:S02]  /*bf00*/  STS.U16 [R19+0x16], R33 ;  /* 0x0000162113007388 */ /* 0x000fe40000000400 */
[----:B------:R-:W-:Y:S02]  /*bf10*/  FADD.FTZ R52, R53, R52 ;  /* 0x0000003435347221 */ /* 0x000fe40000010000 */
[----:B------:R-:W-:Y:S02]  /*bf20*/  STS.U16 [R19+0x18], R34 ;  /* 0x0000182213007388 */ /* 0x000fe40000000400 */
[----:B------:R-:W-:-:S02]  /*bf30*/  FADD.FTZ R51, R52, R51 ;  /* 0x0000003334337221 */ /* 0x000fc40000010000 */
[----:B------:R-:W-:Y:S01]  /*bf40*/  STS.U16 [R19+0x1a], R35 ;  /* 0x00001a2313007388 */ /* 0x000fe20000000400 */
[----:B------:R-:W-:-:S06]  /*bf50*/  NOP ;  /* 0x0000000000007918 */ /* 0x000fcc0000000000 */
[----:B------:R-:W-:Y:S01]  /*bf60*/  LDS.U16 R3, [R3] ;  /* 0x0000000003037984 */ /* 0x000fe20000000400 */
[----:B------:R-:W-:-:S03]  /*bf70*/  FADD.FTZ R50, R51, R50 ;  /* 0x0000003233327221 */ /* 0x000fc60000010000 */
[----:B------:R0:W-:Y:S01]  /*bf80*/  LDS.U16 R23, [R4+0x40] ;  /* 0x0000400004177984 */ /* 0x0001e20000000400 */
[----:B------:R-:W-:-:S03]  /*bf90*/  FADD.FTZ R49, R50, R49 ;  /* 0x0000003132317221 */ /* 0x000fc60000010000 */
[----:B------:R-:W-:Y:S04]  /*bfa0*/  LDS.U16 R27, [R5+0x80] ;  /* 0x00008000051b7984 */ /* 0x000fe80000000400 */
[----:B------:R-:W-:Y:S01]  /*bfb0*/  LDS.U16 R29, [R6+0xc0] ;  /* 0x0000c000061d7984 */ /* 0x000fe20000000400 */
[----:B0-----:R-:W-:-:S03]  /*bfc0*/  FADD.FTZ R4, R49, R48 ;  /* 0x0000003031047221 */ /* 0x001fc60000010000 */
[----:B------:R-:W-:Y:S04]  /*bfd0*/  LDS.U16 R31, [R7+0x100] ;  /* 0x00010000071f7984 */ /* 0x000fe80000000400 */
[----:B------:R-:W-:Y:S04]  /*bfe0*/  LDS.U16 R33, [R8+0x140] ;  /* 0x0001400008217984 */ /* 0x000fe80000000400 */
[----:B------:R-:W-:Y:S04]  /*bff0*/  LDS.U16 R9, [R9+0x180] ;  /* 0x0001800009097984 */ /* 0x000fe80000000400 */
[----:B------:R0:W-:Y:S04]  /*c000*/  LDS.U16 R35, [R10+0x1c0] ;  /* 0x0001c0000a237984 */ /* 0x0001e80000000400 */
[----:B------:R-:W-:Y:S04]  /*c010*/  LDS.U16 R11, [R11+0x200] ;  /* 0x000200000b0b7984 */ /* 0x000fe80000000400 */
[----:B------:R-:W-:Y:S01]  /*c020*/  LDS.U16 R19, [R12+0x240] ;  /* 0x000240000c137984 */ /* 0x000fe20000000400 */
        /* <DEDUP_REMOVED lines=28> */
.L_x_8380:
[----:B------:R-:W-:Y:S05]  /*c1f0*/  BSYNC B0 ;  /* 0x0000000000007941 */ /* 0x000fea0003800000 */
.L_x_8379:
[----:B------:R-:W-:Y:S01]  /*c200*/  ULDC.64 UR26, c[0x0][0x300] ;  /* 0x0000c000001a7ab9 */ /* 0x000fe20000000a00 */
[C---:B------:R-:W-:Y:S01]  /*c210*/  LEA R4, P0, R10.reuse, c[0x0][0x340], 0x1 ;  /* 0x0000d0000a047a11 */ /* 0x040fe200078008ff */
[----:B------:R-:W-:Y:S01]  /*c220*/  UMOV UR9, UR7 ;  /* 0x0000000700097c82 */ /* 0x000fe20008000000 */
[-C--:B------:R-:W-:Y:S01]  /*c230*/  ISETP.GE.AND P3, PT, R75, R8.reuse, PT ;  /* 0x000000084b00720c */ /* 0x080fe20003f66270 */
[----:B------:R-:W-:Y:S01]  /*c240*/  UIMAD.WIDE.U32 UR8, UR10, UR26, UR8 ;  /* 0x0000001a0a0872a5 */ /* 0x000fe2000f8e0008 */
[----:B0-----:R-:W-:Y:S01]  /*c250*/  LEA.HI.X R3, R10, c[0x0][0x344], R25, 0x1, P0 ;  /* 0x0000d1000a037a11 */ /* 0x001fe200000f0c19 */
        /* <DEDUP_REMOVED lines=50> */
.L_x_8296:
[----:B------:R-:W-:Y:S02]  /*c580*/  ISETP.NE.U32.AND P0, PT, RZ, c[0x0][0x328], PT ;  /* 0x0000ca00ff007a0c */ /* 0x000fe40003f05070 */
[----:B------:R-:W-:Y:S02]  /*c590*/  ISETP.NE.U32.AND P2, PT, RZ, c[0x0][0x348], PT ;  /* 0x0000d200ff007a0c */ /* 0x000fe40003f45070 */
[----:B------:R-:W-:Y:S02]  /*c5a0*/  ISETP.NE.AND.EX P1, PT, RZ, c[0x0][0x32c], PT, P0 ;  /* 0x0000cb00ff007a0c */ /* 0x000fe40003f25300 */
[----:B------:R-:W-:-:S11]  /*c5b0*/  ISETP.NE.AND.EX P0, PT, RZ, c[0x0][0x34c], PT, P2 ;  /* 0x0000d300ff007a0c */ /* 0x000fd60003f05320 */
[----:B------:R-:W-:Y:S05]  /*c5c0*/  @!P1 BRA `(.L_x_8382) ;  /* 0x0000017000009947 */ /* 0x000fea0003800000 */
[----:B-1----:R-:W3:Y:S01]  /*c5d0*/  LDL.LU R3, [R1+0x10] ;  /* 0x0000100001037983 */ /* 0x002ee20000300800 */
[----:B------:R-:W-:Y:S03]  /*c5e0*/  BSSY B0, `(.L_x_8382) ;  /* 0x0000015000007945 */ /* 0x000fe60003800000 */
[----:B------:R-:W1:Y:S02]  /*c5f0*/  S2R R6, SR_LANEID ;  /* 0x0000000000067919 */ /* 0x000e640000000000 */
[----:B-1----:R-:W-:Y:S02]  /*c600*/  ISETP.NE.AND P2, PT, R6, RZ, PT ;  /* 0x000000ff0600720c */ /* 0x002fe40003f45270 */
[----:B------:R-:W1:Y:S04]  /*c610*/  S2R R6, SR_TID.X ;  /* 0x0000000000067919 */ /* 0x000e680000002100 */
[----:B---3--:R-:W3:Y:S02]  /*c620*/  SHFL.DOWN P1, R0, R3, 0x1, 0x1f ;  /* 0x08201f0003007f89 */ /* 0x008ee40000020000 */
[----:B---3--:R-:W-:-:S05]  /*c630*/  @P1 FADD R0, R0, R3 ;  /* 0x0000000300001221 */ /* 0x008fca0000000000 */
[----:B------:R-:W3:Y:S02]  /*c640*/  SHFL.DOWN P1, R3, R0, 0x2, 0x1f ;  /* 0x08401f0000037f89 */ /* 0x000ee40000020000 */
[----:B---3--:R-:W-:-:S05]  /*c650*/  @P1 FADD R3, R0, R3 ;  /* 0x0000000300031221 */ /* 0x008fca0000000000 */
[----:B------:R-:W3:Y:S02]  /*c660*/  SHFL.DOWN P1, R2, R3, 0x4, 0x1f ;  /* 0x08801f0003027f89 */ /* 0x000ee40000020000 */
[----:B---3--:R-:W-:-:S05]  /*c670*/  @P1 FADD R2, R3, R2 ;  /* 0x0000000203021221 */ /* 0x008fca0000000000 */
[----:B------:R-:W3:Y:S02]  /*c680*/  SHFL.DOWN P1, R5, R2, 0x8, 0x1f ;  /* 0x09001f0002057f89 */ /* 0x000ee40000020000 */
[----:B---3--:R-:W-:-:S05]  /*c690*/  @P1 FADD R5, R2, R5 ;  /* 0x0000000502051221 */ /* 0x008fca0000000000 */
[----:B------:R-:W3:Y:S02]  /*c6a0*/  SHFL.DOWN P1, R4, R5, 0x10, 0x1f ;  /* 0x0a001f0005047f89 */ /* 0x000ee40000020000 */
[----:B---3--:R-:W-:Y:S01]  /*c6b0*/  @P1 FADD R4, R5, R4 ;  /* 0x0000000405041221 */ /* 0x008fe20000000000 */
[----:B-1----:R-:W-:-:S04]  /*c6c0*/  ISETP.NE.AND P1, PT, R6, RZ, PT ;  /* 0x000000ff0600720c */ /* 0x002fc80003f25270 */
[----:B------:R1:W-:Y:S04]  /*c6d0*/  @!P2 STS [0x18c4], R4 ;  /* 0x0018c404ff00a388 */ /* 0x0003e80000000800 */
[----:B------:R-:W-:Y:S06]  /*c6e0*/  BAR.SYNC.DEFER_BLOCKING 0x0 ;  /* 0x0000000000007b1d */ /* 0x000fec0000010000 */
[----:B------:R-:W-:Y:S05]  /*c6f0*/  @P1 BRA `(.L_x_8383) ;  /* 0x0000003000001947 */ /* 0x000fea0003800000 */
[----:B-1----:R-:W-:Y:S02]  /*c700*/  MOV R2, UR32 ;  /* 0x0000002000027c02 */ /* 0x002fe40008000f00 */
[----:B------:R-:W-:-:S05]  /*c710*/  MOV R3, UR33 ;  /* 0x0000002100037c02 */ /* 0x000fca0008000f00 */
[----:B------:R1:W-:Y:S02]  /*c720*/  RED.E.ADD.F32.FTZ.RN.STRONG.GPU [R2.64], R4 ;  /* 0x000000040200798e */ /* 0x0003e4000c10e79c */
.L_x_8383:
[----:B-1----:R-:W-:Y:S05]  /*c730*/  BSYNC B0 ;  /* 0x0000000000007941 */ /* 0x002fea0003800000 */
.L_x_8382:
[----:B------:R-:W-:Y:S01]  /*c740*/  BSSY B0, `(.L_x_8384) ;  /* 0x000001b000007945 */ /* 0x000fe20003800000 */
[----:B------:R-:W-:Y:S05]  /*c750*/  @!P0 BRA `(.L_x_8385) ;  /* 0x0000018000008947 */ /* 0x000fea0003800000 */
[----:B------:R-:W3:Y:S04]  /*c760*/  LDL.LU R2, [R1+0xc] ;  /* 0x00000c0001027983 */ /* 0x000ee80000300800 */
[----:B------:R-:W4:Y:S04]  /*c770*/  S2R R6, SR_LANEID ;  /* 0x0000000000067919 */ /* 0x000f280000000000 */
[----:B------:R-:W5:Y:S04]  /*c780*/  S2R R11, SR_TID.X ;  /* 0x00000000000b7919 */ /* 0x000f680000002100 */
[----:B------:R-:W-:Y:S01]  /*c790*/  BAR.SYNC.DEFER_BLOCKING 0x0 ;  /* 0x0000000000007b1d */ /* 0x000fe20000010000 */
[----:B----4-:R-:W-:-:S05]  /*c7a0*/  ISETP.NE.AND P1, PT, R6, RZ, PT ;  /* 0x000000ff0600720c */ /* 0x010fca0003f25270 */
        /* <DEDUP_REMOVED lines=10> */
[----:B-----5:R-:W-:-:S04]  /*c850*/  ISETP.NE.AND P0, PT, R11, RZ, PT ;  /* 0x000000ff0b00720c */ /* 0x020fc80003f05270 */
[----:B------:R1:W-:Y:S04]  /*c860*/  @!P1 STS [0x18c4], R4 ;  /* 0x0018c404ff009388 */ /* 0x0003e80000000800 */
[----:B------:R-:W-:Y:S06]  /*c870*/  BAR.SYNC.DEFER_BLOCKING 0x0 ;  /* 0x0000000000007b1d */ /* 0x000fec0000010000 */
[----:B------:R-:W-:Y:S05]  /*c880*/  @P0 BRA `(.L_x_8386) ;  /* 0x0000006000000947 */ /* 0x000fea0003800000 */
[----:B-1----:R-:W-:Y:S02]  /*c890*/  MOV R2, UR34 ;  /* 0x0000002200027c02 */ /* 0x002fe40008000f00 */
[----:B------:R-:W-:-:S05]  /*c8a0*/  MOV R3, UR35 ;  /* 0x0000002300037c02 */ /* 0x000fca0008000f00 */
[----:B------:R1:W-:Y:S01]  /*c8b0*/  RED.E.ADD.F32.FTZ.RN.STRONG.GPU [R2.64], R4 ;  /* 0x000000040200798e */ /* 0x0003e2000c10e79c */
[----:B------:R-:W-:Y:S01]  /*c8c0*/  HFMA2.MMA R11, -RZ, RZ, 0, 0 ;  /* 0x00000000ff0b7435 */ /* 0x000fe200000001ff */
[----:B------:R-:W-:Y:S05]  /*c8d0*/  BRA `(.L_x_8386) ;  /* 0x0000001000007947 */ /* 0x000fea0003800000 */
.L_x_8385:
[----:B------:R-:W3:Y:S02]  /*c8e0*/  S2R R11, SR_TID.X ;  /* 0x00000000000b7919 */ /* 0x000ee40000002100 */
.L_x_8386:
[----:B-1----:R-:W-:Y:S05]  /*c8f0*/  BSYNC B0 ;  /* 0x0000000000007941 */ /* 0x002fea0003800000 */
.L_x_8384:
        /* <DEDUP_REMOVED lines=12> */
.L_x_8387:
        /* <DEDUP_REMOVED lines=32> */
.L_x_8388:
        /* <DEDUP_REMOVED lines=12> */
.L_x_14692:


//--------------------- .text._Z25selective_scan_bwd_kernelI32Selective_Scan_bwd_kernel_traitsILi32ELi16ELb0ELb0ELb1ELb0ELb1EN3c104HalfENS1_7complexIfEEEEv12SSMParamsBwd --------------------------
	.section	.text._Z25selective_scan_bwd_kernelI32Selective_Scan_bwd_kernel_traitsILi32ELi16ELb0ELb0ELb1ELb0ELb1EN3c104HalfENS1_7complexIfEEEEv12SSMParamsBwd,"ax",@progbits
	.sectioninfo	@"SHI_REGISTERS=255"
	.align	128
        .global         _Z25selective_scan_bwd_kernelI32Selective_Scan_bwd_kernel_traitsILi32ELi16ELb0ELb0ELb1ELb0ELb1EN3c104HalfENS1_7complexIfEEEEv12SSMParamsBwd
        .type           _Z25selective_scan_bwd_kernelI32Selective_Scan_bwd_kernel_traitsILi32ELi16ELb0ELb0ELb1ELb0ELb1EN3c104HalfENS1_7complexIfEEEEv12SSMParamsBwd,@function
        .size           _Z25selective_scan_bwd_kernelI32Selective_Scan_bwd_kernel_traitsILi32ELi16ELb0ELb0ELb1ELb0ELb1EN3c104HalfENS1_7complexIfEEEEv12SSMParamsBwd,(.L_x_14693 - _Z25selective_scan_bwd_kernelI32Selective_Scan_bwd_kernel_traitsILi32ELi16ELb0ELb0ELb1ELb0ELb1EN3c104HalfENS1_7complexIfEEEEv12SSMParamsBwd)
        .other          _Z25selective_scan_bwd_kernelI32Selective_Scan_bwd_kernel_traitsILi32ELi16ELb0ELb0ELb1ELb0ELb1EN3c104HalfENS1_7complexIfEEEEv12SSMParamsBwd,@"STO_CUDA_ENTRY STV_DEFAULT"
_Z25selective_scan_bwd_kernelI32Selective_Scan_bwd_kernel_traitsILi32ELi16ELb0ELb0ELb1ELb0ELb1EN3c104HalfENS1_7complexIfEEEEv12SSMParamsBwd:
.text._Z25selective_scan_bwd_kernelI32Selective_Scan_bwd_kernel_traitsILi32ELi16ELb0ELb0ELb1ELb0ELb1EN3c104HalfENS1_7complexIfEEEEv12SSMParamsBwd:
        /* <DEDUP_REMOVED lines=159> */
[----:B---3--:R-:W-:-:S04]  /*09f0*/  SHF.L.U32 R0, R109, 0x4, RZ ;  /* 0x000000046d007819 */ /* 0x008fc800000006ff */
[----:B------:R-:W-:-:S04]  /*0a00*/  LOP3.LUT R0, R0, 0xfffffe00, RZ, 0xc0, !PT ;  /* 0xfffffe0000007812 */ /* 0x000fc800078ec0ff */
[----:B------:R-:W-:-:S04]  /*0a10*/  LOP3.LUT R107, R0, 0x1f, R109, 0xf8, !PT ;  /* 0x0000001f006b7812 */ /* 0x000fc800078ef86d */
[----:B-1--4-:R-:W-:Y:S02]  /*0a20*/  SHF.R.S32.HI R0, RZ, 0x1f, R107 ;  /* 0x0000001fff007819 */ /* 0x012fe4000001146b */
.L_x_8479:
[----:B------:R-:W-:Y:S01]  /*0a30*/  ULDC UR24, c[0x0][0x174] ;  /* 0x00005d0000187ab9 */ /* 0x000fe20000000800 */
[----:B------:R-:W-:Y:S01]  /*0a40*/  BAR.SYNC.DEFER_BLOCKING 0x0 ;  /* 0x0000000000007b1d */ /* 0x000fe20000010000 */
[----:B------:R-:W-:Y:S01]  /*0a50*/  UIADD3 UR24, -UR6, UR24, URZ ;  /* 0x0000001806187290 */ /* 0x000fe2000fffe13f */
[----:B------:R-:W-:Y:S02]  /*0a60*/  SHF.R.S32.HI R154, RZ, 0x1f, R107 ;  /* 0x0000001fff9a7819 */ /* 0x000fe4000001146b */
[C---:B------:R-:W-:Y:S01]  /*0a70*/  LEA R2, P1, R107.reuse, UR16, 0x1 ;  /* 0x000000106b027c11 */ /* 0x040fe2000f8208ff */
[----:B------:R-:W-:Y:S01]  /*0a80*/  ULEA UR25, UR24, 0xfffffe00, 0x9 ;  /* 0xfffffe0018197891 */ /* 0x000fe2000f8e483f */
[----:B------:R-:W-:Y:S01]  /*0a90*/  PRMT R5, RZ, 0x7610, R5 ;  /* 0x00007610ff057816 */ /* 0x000fe20000000005 */
[----:B------:R-:W-:Y:S01]  /*0aa0*/  ULDC UR39, c[0x0][0x168] ;  /* 0x00005a0000277ab9 */ /* 0x000fe20000000800 */
[C---:B------:R-:W-:Y:S01]  /*0ab0*/  LEA.HI.X R3, R107.reuse, UR17, R154, 0x1, P1 ;  /* 0x000000116b037c11 */ /* 0x040fe200088f0c9a */
[----:B------:R-:W-:Y:S01]  /*0ac0*/  UIADD3 UR39, -UR25, UR39, URZ ;  /* 0x0000002719277290 */ /* 0x000fe2000fffe13f */
[C---:B------:R-:W-:Y:S01]  /*0ad0*/  LOP3.LUT R18, R107.reuse, 0x20, RZ, 0xfc, !PT ;  /* 0x000000206b127812 */ /* 0x040fe200078efcff */
[----:B------:R-:W-:Y:S01]  /*0ae0*/  ULDC.64 UR8, c[0x0][0x1f0] ;  /* 0x00007c0000087ab9 */ /* 0x000fe20000000a00 */
[C---:B------:R-:W-:Y:S01]  /*0af0*/  LOP3.LUT R19, R107.reuse, 0x40, RZ, 0xfc, !PT ;  /* 0x000000406b137812 */ /* 0x040fe200078efcff */
[----:B------:R-:W-:Y:S01]  /*0b00*/  ULDC.64 UR36, c[0x0][0x200] ;  /* 0x0000800000247ab9 */ /* 0x000fe20000000a00 */
[C---:B------:R-:W-:Y:S01]  /*0b10*/  LOP3.LUT R0, R107.reuse, 0x60, RZ, 0xfc, !PT ;  /* 0x000000606b007812 */ /* 0x040fe200078efcff */
[----:B------:R-:W-:Y:S01]  /*0b20*/  ULDC.64 UR34, c[0x0][0x1f8] ;  /* 0x00007e0000227ab9 */ /* 0x000fe20000000a00 */
[----:B------:R-:W-:-:S02]  /*0b30*/  ISETP.GE.AND P0, PT, R107, UR39, PT ;  /* 0x000000276b007c0c */ /* 0x000fc4000bf06270 */
        /* <DEDUP_REMOVED lines=15> */
[----:B-----5:R1:W5:Y:S01]  /*0c30*/  @!P1 LDG.E.U16 R21, [R2.64+0x80] ;  /* 0x0000802002159981 */ /* 0x020362000c1e1500 */
        /* <DEDUP_REMOVED lines=23> */
[----:B------:R-:W-:Y:S02]  /*0db0*/  LOP3.LUT R16, R107, 0x1c0, RZ, 0xfc, !PT ;  /* 0x000001c06b107812 */ /* 0x000fe400078efcff */
        /* <DEDUP_REMOVED lines=18> */
[----:B------:R-:W-:-:S02]  /*0ee0*/  LEA.HI.SX32 R106, R108, R108, 0x1b ;  /* 0x0000006c6c6a7211 */ /* 0x000fc400078fdaff */
[----:B------:R-:W-:Y:S02]  /*0ef0*/  IADD3 R35, R108, 0x20, RZ ;  /* 0x000000206c237810 */ /* 0x000fe40007ffe0ff */
[----:B------:R-:W-:Y:S02]  /*0f00*/  SHF.L.U32 R106, R106, 0x1, RZ ;  /* 0x000000016a6a7819 */ /* 0x000fe400000006ff */
[C---:B------:R-:W-:Y:S02]  /*0f10*/  IADD3 R37, R108.reuse, 0x40, RZ ;  /* 0x000000406c257810 */ /* 0x040fe40007ffe0ff */
[C---:B------:R-:W-:Y:S02]  /*0f20*/  IADD3 R39, R108.reuse, 0x60, RZ ;  /* 0x000000606c277810 */ /* 0x040fe40007ffe0ff */
[C---:B-1----:R-:W-:Y:S02]  /*0f30*/  IADD3 R3, R108.reuse, 0xc0, RZ ;  /* 0x000000c06c037810 */ /* 0x042fe40007ffe0ff */
[----:B------:R-:W-:-:S02]  /*0f40*/  IADD3 R41, R108, 0x80, RZ ;  /* 0x000000806c297810 */ /* 0x000fc40007ffe0ff */
[-C--:B------:R-:W-:Y:S02]  /*0f50*/  LEA.HI.SX32 R35, R35, R108.reuse, 0x1b ;  /* 0x0000006c23237211 */ /* 0x080fe400078fdaff */
[-C--:B------:R-:W-:Y:S02]  /*0f60*/  LEA.HI.SX32 R37, R37, R108.reuse, 0x1b ;  /* 0x0000006c25257211 */ /* 0x080fe400078fdaff */
[-C--:B------:R-:W-:Y:S02]  /*0f70*/  LEA.HI.SX32 R39, R39, R108.reuse, 0x1b ;  /* 0x0000006c27277211 */ /* 0x080fe400078fdaff */
[-C--:B------:R-:W-:Y:S02]  /*0f80*/  LEA.HI.SX32 R3, R3, R108.reuse, 0x1b ;  /* 0x0000006c03037211 */ /* 0x080fe400078fdaff */
[----:B------:R-:W-:Y:S02]  /*0f90*/  LEA.HI.SX32 R41, R41, R108, 0x1b ;  /* 0x0000006c29297211 */ /* 0x000fe400078fdaff */
[----:B------:R-:W-:-:S02]  /*0fa0*/  IADD3 R43, R108, 0xa0, RZ ;  /* 0x000000a06c2b7810 */ /* 0x000fc40007ffe0ff */
[----:B------:R-:W-:Y:S02]  /*0fb0*/  SHF.L.U32 R105, R35, 0x1, RZ ;  /* 0x0000000123697819 */ /* 0x000fe400000006ff */
[----:B------:R-:W-:Y:S02]  /*0fc0*/  SHF.L.U32 R104, R37, 0x1, RZ ;  /* 0x0000000125687819 */ /* 0x000fe400000006ff */
[----:B------:R-:W-:Y:S02]  /*0fd0*/  IADD3 R35, R108, 0x100, RZ ;  /* 0x000001006c237810 */ /* 0x000fe40007ffe0ff */
[----:B------:R-:W-:Y:S02]  /*0fe0*/  SHF.L.U32 R103, R39, 0x1, RZ ;  /* 0x0000000127677819 */ /* 0x000fe400000006ff */
[----:B------:R-:W-:Y:S02]  /*0ff0*/  SHF.L.U32 R100, R3, 0x1, RZ ;  /* 0x0000000103647819 */ /* 0x000fe400000006ff */
[----:B------:R-:W-:-:S02]  /*1000*/  SHF.L.U32 R102, R41, 0x1, RZ ;  /* 0x0000000129667819 */ /* 0x000fc400000006ff */
[C---:B------:R-:W-:Y:S02]  /*1010*/  IADD3 R3, R108.reuse, 0x160, RZ ;  /* 0x000001606c037810 */ /* 0x040fe40007ffe0ff */
[-C--:B------:R-:W-:Y:S02]  /*1020*/  LEA.HI.SX32 R43, R43, R108.reuse, 0x1b ;  /* 0x0000006c2b2b7211 */ /* 0x080fe400078fdaff */
[C---:B------:R-:W-:Y:S02]  /*1030*/  IADD3 R37, R108.reuse, 0x120, RZ ;  /* 0x000001206c257810 */ /* 0x040fe40007ffe0ff */
[----:B------:R-:W-:Y:S02]  /*1040*/  IADD3 R39, R108, 0x140, RZ ;  /* 0x000001406c277810 */ /* 0x000fe40007ffe0ff */
[-C--:B------:R-:W-:Y:S02]  /*1050*/  LEA.HI.SX32 R35, R35, R108.reuse, 0x1b ;  /* 0x0000006c23237211 */ /* 0x080fe400078fdaff */
[----:B------:R-:W-:-:S02]  /*1060*/  LEA.HI.SX32 R3, R3, R108, 0x1b ;  /* 0x0000006c03037211 */ /* 0x000fc400078fdaff */
[----:B------:R-:W-:Y:S02]  /*1070*/  SHF.L.U32 R101, R43, 0x1, RZ ;  /* 0x000000012b657819 */ /* 0x000fe400000006ff */
[-C--:B------:R-:W-:Y:S02]  /*1080*/  LEA.HI.SX32 R37, R37, R108.reuse, 0x1b ;  /* 0x0000006c25257211 */ /* 0x080fe400078fdaff */
[----:B------:R-:W-:Y:S02]  /*1090*/  LEA.HI.SX32 R39, R39, R108, 0x1b ;  /* 0x0000006c27277211 */ /* 0x000fe400078fdaff */
[----:B------:R-:W-:Y:S02]  /*10a0*/  SHF.L.U32 R98, R35, 0x1, RZ ;  /* 0x0000000123627819 */ /* 0x000fe400000006ff */
[----:B------:R-:W-:Y:S02]  /*10b0*/  IADD3 R35, R108, 0x1e0, RZ ;  /* 0x000001e06c237810 */ /* 0x000fe40007ffe0ff */
[----:B------:R-:W-:-:S02]  /*10c0*/  SHF.L.U32 R95, R3, 0x1, RZ ;  /* 0x00000001035f7819 */ /* 0x000fc400000006ff */
[----:B------:R-:W-:Y:S02]  /*10d0*/  SHF.L.U32 R97, R37, 0x1, RZ ;  /* 0x0000000125617819 */ /* 0x000fe400000006ff */
[----:B------:R-:W-:Y:S02]  /*10e0*/  SHF.L.U32 R3, R108, 0x4, RZ ;  /* 0x000000046c037819 */ /* 0x000fe400000006ff */
[----:B------:R-:W-:Y:S02]  /*10f0*/  SHF.L.U32 R96, R39, 0x1, RZ ;  /* 0x0000000127607819 */ /* 0x000fe400000006ff */
[----:B------:R-:W-:Y:S02]  /*1100*/  LEA.HI.SX32 R35, R35, R108, 0x1b ;  /* 0x0000006c23237211 */ /* 0x000fe400078fdaff */
[----:B------:R-:W-:Y:S02]  /*1110*/  LEA.HI.SX32 R90, R3, R3, 0x1b ;  /* 0x00000003035a7211 */ /* 0x000fe400078fdaff */
[----:B------:R-:W-:-:S02]  /*1120*/  SHF.L.U32 R91, R35, 0x1, RZ ;  /* 0x00000001235b7819 */ /* 0x000fc400000006ff */
[----:B------:R-:W-:Y:S02]  /*1130*/  SHF.L.U32 R90, R90, 0x1, RZ ;  /* 0x000000015a5a7819 */ /* 0x000fe400000006ff */
[C---:B------:R-:W-:Y:S02]  /*1140*/  SHF.L.U32 R42, R107.reuse, 0x1, RZ ;  /* 0x000000016b2a7819 */ /* 0x040fe400000006ff */
[C---:B------:R-:W-:Y:S02]  /*1150*/  ISETP.GE.AND P2, PT, R107.reuse, UR39, PT ;  /* 0x000000276b007c0c */ /* 0x040fe4000bf46270 */
        /* <DEDUP_REMOVED lines=8> */
[----:B------:R-:W-:Y:S01]  /*11e0*/  ISETP.GE.AND P3, PT, R8, UR39, PT ;  /* 0x0000002708007c0c */ /* 0x000fe2000bf66270 */
[----:B---3--:R1:W-:Y:S02]  /*11f0*/  STS.U16 [R106], R5 ;  /* 0x000000056a007388 */ /* 0x0083e40000000400 */
[----:B-1----:R-:W-:-:S04]  /*1200*/  IADD3 R5, R108, 0xe0, RZ ;  /* 0x000000e06c057810 */ /* 0x002fc80007ffe0ff */
[----:B------:R-:W-:Y:S01]  /*1210*/  LEA.HI.SX32 R5, R5, R108, 0x1b ;  /* 0x0000006c05057211 */ /* 0x000fe200078fdaff */
[----:B----4-:R-:W-:Y:S03]  /*1220*/  STS.U16 [R105+0x40], R4 ;  /* 0x0000400469007388 */ /* 0x010fe60000000400 */
[----:B------:R-:W-:Y:S01]  /*1230*/  SHF.L.U32 R99, R5, 0x1, RZ ;  /* 0x0000000105637819 */ /* 0x000fe200000006ff */
[----:B-----5:R1:W-:Y:S01]  /*1240*/  STS.U16 [R104+0x80], R21 ;  /* 0x0000801568007388 */ /* 0x0203e20000000400 */
[----:B------:R-:W-:-:S03]  /*1250*/  IADD3 R5, R108, 0x180, RZ ;  /* 0x000001806c057810 */ /* 0x000fc60007ffe0ff */
[----:B--2---:R-:W-:Y:S01]  /*1260*/  STS.U16 [R103+0xc0], R20 ;  /* 0x0000c01467007388 */ /* 0x004fe20000000400 */
[----:B------:R-:W-:-:S03]  /*1270*/  LEA.HI.SX32 R5, R5, R108, 0x1b ;  /* 0x0000006c05057211 */ /* 0x000fc600078fdaff */
[----:B------:R2:W-:Y:S01]  /*1280*/  STS.U16 [R102+0x100], R23 ;  /* 0x0001001766007388 */ /* 0x0005e20000000400 */
[----:B-1----:R-:W-:-:S03]  /*1290*/  IADD3 R21, R108, 0x1a0, RZ ;  /* 0x000001a06c157810 */ /* 0x002fc60007ffe0ff */
[----:B------:R1:W-:Y:S01]  /*12a0*/  STS.U16 [R101+0x140], R22 ;  /* 0x0001401665007388 */ /* 0x0003e20000000400 */
[-C--:B------:R-:W-:Y:S02]  /*12b0*/  LEA.HI.SX32 R21, R21, R108.reuse, 0x1b ;  /* 0x0000006c15157211 */ /* 0x080fe400078fdaff */
[----:B--2---:R-:W-:Y:S02]  /*12c0*/  IADD3 R23, R108, 0x1c0, RZ ;  /* 0x000001c06c177810 */ /* 0x004fe40007ffe0ff */
[----:B------:R-:W-:Y:S02]  /*12d0*/  SHF.L.U32 R94, R5, 0x1, RZ ;  /* 0x00000001055e7819 */ /* 0x000fe400000006ff */
[----:B------:R-:W-:Y:S01]  /*12e0*/  LEA.HI.SX32 R23, R23, R108, 0x1b ;  /* 0x0000006c17177211 */ /* 0x000fe200078fdaff */
[----:B------:R2:W-:Y:S01]  /*12f0*/  STS.U16 [R100+0x180], R25 ;  /* 0x0001801964007388 */ /* 0x0005e20000000400 */
[----:B------:R-:W-:-:S03]  /*1300*/  SHF.L.U32 R93, R21, 0x1, RZ ;  /* 0x00000001155d7819 */ /* 0x000fc600000006ff */
[----:B------:R3:W-:Y:S01]  /*1310*/  STS.U16 [R99+0x1c0], R24 ;  /* 0x0001c01863007388 */ /* 0x0007e20000000400 */
[----:B------:R-:W-:-:S03]  /*1320*/  SHF.L.U32 R92, R23, 0x1, RZ ;  /* 0x00000001175c7819 */ /* 0x000fc600000006ff */
        /* <DEDUP_REMOVED lines=31> */
[----:B-1----:R-:W-:Y:S02]  /*1520*/  PRMT R22, RZ, 0x7610, R22 ;  /* 0x00007610ff167816 */ /* 0x002fe40000000016 */
[----:B--2---:R-:W-:-:S02]  /*1530*/  PRMT R25, RZ, 0x7610, R25 ;  /* 0x00007610ff197816 */ /* 0x004fc40000000019 */
[----:B---3--:R-:W-:Y:S02]  /*1540*/  PRMT R24, RZ, 0x7610, R24 ;  /* 0x00007610ff187816 */ /* 0x008fe40000000018 */
[----:B----4-:R-:W-:Y:S01]  /*1550*/  PRMT R27, RZ, 0x7610, R27 ;  /* 0x00007610ff1b7816 */ /* 0x010fe2000000001b */
        /* <DEDUP_REMOVED lines=19> */
[----:B0-----:R-:W-:Y:S02]  /*1690*/  PRMT R29, RZ, 0x7610, R29 ;  /* 0x00007610ff1d7816 */ /* 0x001fe4000000001d */
        /* <DEDUP_REMOVED lines=38> */
[----:B---3--:R0:W-:Y:S04]  /*1900*/  STS.U16 [R105+0x40], R4 ;  /* 0x0000400469007388 */ /* 0x0081e80000000400 */
        /* <DEDUP_REMOVED lines=58> */
[----:B------:R-:W-:-:S02]  /*1cb0*/  UIMAD UR7, UR13, UR8, URZ ;  /* 0x000000080d0772a4 */ /* 0x000fc4000f8e023f */
[----:B------:R-:W-:Y:S02]  /*1cc0*/  USHF.R.S32.HI UR38, URZ, 0x1f, UR25 ;  /* 0x0000001f3f267899 */ /* 0x000fe40008011419 */
[----:B------:R-:W-:Y:S02]  /*1cd0*/  UIMAD.WIDE.U32 UR26, UR12, UR8, URZ ;  /* 0x000000080c1a72a5 */ /* 0x000fe4000f8e003f */
[----:B------:R-:W-:Y:S01]  /*1ce0*/  UIMAD UR7, UR12, UR9, UR7 ;  /* 0x000000090c0772a4 */ /* 0x000fe2000f8e0207 */
[----:B------:R-:W-:Y:S01]  /*1cf0*/  MOV R51, UR12 ;  /* 0x0000000c00337c02 */ /* 0x000fe20008000f00 */
[----:B------:R-:W-:Y:S01]  /*1d00*/  UIMAD.WIDE.U32 UR8, UR12, UR36, URZ ;  /* 0x000000240c0872a5 */ /* 0x000fe2000f8e003f */
[----:B0-----:R-:W-:Y:S01]  /*1d10*/  MOV R4, UR25 ;  /* 0x0000001900047c02 */ /* 0x001fe20008000f00 */
[----:B------:R-:W-:Y:S01]  /*1d20*/  UIMAD UR36, UR13, UR36, URZ ;  /* 0x000000240d2472a4 */ /* 0x000fe2000f8e023f */
[----:B------:R-:W-:Y:S01]  /*1d30*/  MOV R5, UR38 ;  /* 0x0000002600057c02 */ /* 0x000fe20008000f00 */
[----:B------:R-:W-:Y:S01]  /*1d40*/  UIMAD UR42, UR11, UR34, URZ ;  /* 0x000000220b2a72a4 */ /* 0x000fe2000f8e023f */
[----:B------:R-:W-:Y:S01]  /*1d50*/  MOV R43, UR12 ;  /* 0x0000000c002b7c02 */ /* 0x000fe20008000f00 */
[----:B------:R-:W-:Y:S01]  /*1d60*/  UIADD3 UR27, UR27, UR7, URZ ;  /* 0x000000071b1b7290 */ /* 0x000fe2000fffe03f */
[----:B-1----:R-:W-:Y:S01]  /*1d70*/  MOV R2, UR25 ;  /* 0x0000001900027c02 */ /* 0x002fe20008000f00 */
[----:B------:R-:W-:Y:S01]  /*1d80*/  UIMAD UR43, UR12, UR37, UR36 ;  /* 0x000000250c2b72a4 */ /* 0x000fe2000f8e0224 */
[----:B------:R-:W-:Y:S01]  /*1d90*/  MOV R3, UR38 ;  /* 0x0000002600037c02 */ /* 0x000fe20008000f00 */
[----:B------:R-:W-:Y:S01]  /*1da0*/  @!P0 IMAD.WIDE.U32 R4, R51, c[0x0][0x200], R4 ;  /* 0x0000800033048a25 */ /* 0x000fe200078e0004 */
[----:B------:R-:W-:-:S02]  /*1db0*/  UIMAD UR42, UR10, UR35, UR42 ;  /* 0x000000230a2a72a4 */ /* 0x000fc4000f8e022a */
[----:B------:R-:W-:Y:S01]  /*1dc0*/  UIMAD.WIDE.U32 UR34, UR10, UR34, UR26 ;  /* 0x000000220a2272a5 */ /* 0x000fe2000f8e001a */
[----:B------:R-:W-:Y:S01]  /*1dd0*/  @!P0 IMAD.WIDE.U32 R2, R43, c[0x0][0x1f0], R2 ;  /* 0x00007c002b028a25 */ /* 0x000fe200078e0002 */
[----:B------:R-:W-:Y:S01]  /*1de0*/  @!P0 IADD3 R5, R5, UR43, RZ ;  /* 0x0000002b05058c10 */ /* 0x000fe2000fffe0ff */
[----:B------:R-:W-:Y:S01]  /*1df0*/  ULDC UR26, c[0x0][0x174] ;  /* 0x00005d00001a7ab9 */ /* 0x000fe20000000800 */
[----:B------:R-:W-:Y:S01]  /*1e00*/  MOV R51, UR10 ;  /* 0x0000000a00337c02 */ /* 0x000fe20008000f00 */
[----:B------:R-:W-:Y:S02]  /*1e10*/  UIADD3 UR26, UR6, -UR26, URZ ;  /* 0x8000001a061a7290 */ /* 0x000fe4000fffe03f */
[----:B------:R-:W-:Y:S01]  /*1e20*/  UIADD3 UR9, UR9, UR43, URZ ;  /* 0x0000002b09097290 */ /* 0x000fe2000fffe03f */
[----:B------:R-:W-:Y:S01]  /*1e30*/  @!P0 IADD3 R3, R3, UR7, RZ ;  /* 0x0000000703038c10 */ /* 0x000fe2000fffe0ff */
[----:B------:R-:W-:Y:S01]  /*1e40*/  ULDC.64 UR36, c[0x0][0x208] ;  /* 0x0000820000247ab9 */ /* 0x000fe20000000a00 */
[----:B------:R-:W-:Y:S01]  /*1e50*/  MOV R43, UR10 ;  /* 0x0000000a002b7c02 */ /* 0x000fe20008000f00 */
[----:B------:R-:W-:Y:S01]  /*1e60*/  UIMAD UR7, UR11, UR36, URZ ;  /* 0x000000240b0772a4 */ /* 0x000fe2000f8e023f */
[----:B------:R-:W-:Y:S01]  /*1e70*/  @!P0 IMAD.WIDE.U32 R4, R51, c[0x0][0x208], R4 ;  /* 0x0000820033048a25 */ /* 0x000fe200078e0004 */
[----:B------:R-:W-:-:S02]  /*1e80*/  UIMAD UR26, UR26, -0x200, URZ ;  /* 0xfffffe001a1a78a4 */ /* 0x000fc4000f8e023f */
[----:B------:R-:W-:Y:S01]  /*1e90*/  UIMAD.WIDE.U32 UR8, UR10, UR36, UR8 ;  /* 0x000000240a0872a5 */ /* 0x000fe2000f8e0008 */
[----:B------:R-:W-:Y:S01]  /*1ea0*/  @!P0 IMAD.WIDE.U32 R2, R43, c[0x0][0x1f8], R2 ;  /* 0x00007e002b028a25 */ /* 0x000fe200078e0002 */
[----:B------:R-:W-:Y:S01]  /*1eb0*/  UIMAD UR7, UR10, UR37, UR7 ;  /* 0x000000250a0772a4 */ /* 0x000fe2000f8e0207 */
[C---:B------:R-:W-:Y:S01]  /*1ec0*/  @!P0 IADD3 R56, P2, R107.reuse, R4, RZ ;  /* 0x000000046b388210 */ /* 0x040fe20007f5e0ff */
[----:B------:R-:W-:Y:S02]  /*1ed0*/  USHF.R.S32.HI UR27, URZ, 0x1f, UR26 ;  /* 0x0000001f3f1b7899 */ /* 0x000fe4000801141a */
[----:B------:R-:W-:Y:S01]  /*1ee0*/  UIADD3 UR36, UP1, UR26, UR8, URZ ;  /* 0x000000081a247290 */ /* 0x000fe2000ff3e03f */
[C---:B------:R-:W-:Y:S02]  /*1ef0*/  @!P0 IADD3 R51, P1, R107.reuse, R2, RZ ;  /* 0x000000026b338210 */ /* 0x040fe40007f3e0ff */
[----:B------:R-:W-:Y:S01]  /*1f00*/  @!P0 IADD3.X R5, R154, UR7, R5, P2, !PT ;  /* 0x000000079a058c10 */ /* 0x000fe200097fe405 */
[----:B------:R-:W-:Y:S01]  /*1f10*/  UIADD3.X UR8, UR27, UR7, UR9, UP1, !UPT ;  /* 0x000000071b087290 */ /* 0x000fe20008ffe409 */
[----:B------:R-:W-:-:S02]  /*1f20*/  LEA R2, P2, R107, c[0x0][0x258], 0x1 ;  /* 0x000096006b027a11 */ /* 0x000fc400078408ff */
[----:B------:R-:W-:Y:S02]  /*1f30*/  MOV R59, UR36 ;  /* 0x00000024003b7c02 */ /* 0x000fe40008000f00 */
[----:B------:R-:W-:Y:S02]  /*1f40*/  @!P0 IADD3.X R58, R154, UR42, R3, P1, !PT ;  /* 0x0000002a9a3a8c10 */ /* 0x000fe40008ffe403 */
[----:B------:R-:W-:Y:S02]  /*1f50*/  LEA.HI.X R3, R107, c[0x0][0x25c], R154, 0x1, P2 ;  /* 0x000097006b037a11 */ /* 0x000fe400010f0c9a */
[----:B------:R-:W-:Y:S02]  /*1f60*/  LEA R2, P4, R59, R2, 0x1 ;  /* 0x000000023b027211 */ /* 0x000fe400078808ff */
[----:B------:R-:W-:-:S04]  /*1f70*/  MOV R62, UR8 ;  /* 0x00000008003e7c02 */ /* 0x000fc80008000f00 */
[----:B------:R-:W-:Y:S02]  /*1f80*/  LEA.HI.X R3, R59, R3, R62, 0x1, P4 ;  /* 0x000000033b037211 */ /* 0x000fe400020f0c3e */
        /* <DEDUP_REMOVED lines=9> */
[----:B------:R-:W-:Y:S02]  /*2020*/  MOV R60, UR34 ;  /* 0x00000022003c7c02 */ /* 0x000fe40008000f00 */
        /* <DEDUP_REMOVED lines=17> */
[----:B------:R-:W-:Y:S02]  /*2140*/  ISETP.GE.AND P2, PT, R6, UR39, PT ;  /* 0x0000002706007c0c */ /* 0x000fe4000bf46270 */
[----:B------:R-:W-:-:S02]  /*2150*/  @!P0 LEA.HI.X R5, R56, c[0x0][0x25c], R5, 0x1, P3 ;  /* 0x0000970038058a11 */ /* 0x000fc400018f0c05 */
        /* <DEDUP_REMOVED lines=43> */
[----:B------:R-:W4:Y:S01]  /*2410*/  @!P1 LDG.E.U16 R45, [R42.64+-0x380] ;  /* 0xfffc80202a2d9981 */ /* 0x000f22000c1e1500 */
[----:B------:R-:W-:Y:S02]  /*2420*/  ISETP.GE.AND P1, PT, R9, UR39, PT ;  /* 0x0000002709007c0c */ /* 0x000fe4000bf26270 */
[----:B-1----:R-:W-:Y:S01]  /*2430*/  PRMT R53, RZ, 0x7610, R53 ;  /* 0x00007610ff357816 */ /* 0x002fe20000000035 */
[----:B------:R-:W5:Y:S10]  /*2440*/  @!P5 LDG.E.U16 R56, [R42.64+-0x2c0] ;  /* 0xfffd40202a38d981 */ /* 0x000f74000c1e1500 */
[----:B------:R-:W4:Y:S01]  /*2450*/  @!P1 LDG.E.U16 R58, [R42.64+-0x240] ;  /* 0xfffdc0202a3a9981 */ /* 0x000f22000c1e1500 */
[----:B------:R-:W-:-:S02]  /*2460*/  ISETP.GE.AND P1, PT, R10, UR39, PT ;  /* 0x000000270a007c0c */ /* 0x000fc4000bf26270 */
[----:B------:R-:W-:Y:S02]  /*2470*/  PRMT R47, RZ, 0x7610, R47 ;  /* 0x00007610ff2f7816 */ /* 0x000fe4000000002f */
[----:B------:R-:W-:Y:S02]  /*2480*/  PRMT R40, RZ, 0x7610, R40 ;  /* 0x00007610ff287816 */ /* 0x000fe40000000028 */
[----:B--2---:R-:W-:Y:S02]  /*2490*/  PRMT R52, RZ, 0x7610, R52 ;  /* 0x00007610ff347816 */ /* 0x004fe40000000034 */
[----:B------:R-:W-:Y:S01]  /*24a0*/  PRMT R39, RZ, 0x7610, R39 ;  /* 0x00007610ff277816 */ /* 0x000fe20000000027 */
[----:B------:R-:W2:Y:S04]  /*24b0*/  @!P2 LDG.E.U16 R47, [R42.64+-0x300] ;  /* 0xfffd00202a2fa981 */ /* 0x000ea8000c1e1500 */
[----:B------:R-:W2:Y:S01]  /*24c0*/  @!P1 LDG.E.U16 R53, [R42.64+-0x200] ;  /* 0xfffe00202a359981 */ /* 0x000ea2000c1e1500 */
[----:B------:R-:W-:-:S02]  /*24d0*/  ISETP.GE.AND P1, PT, R11, UR39, PT ;  /* 0x000000270b007c0c */ /* 0x000fc4000bf26270 */
[----:B------:R-:W-:Y:S01]  /*24e0*/  PRMT R49, RZ, 0x7610, R49 ;  /* 0x00007610ff317816 */ /* 0x000fe20000000031 */
[----:B------:R-:W2:Y:S01]  /*24f0*/  @!P3 LDG.E.U16 R40, [R42.64+-0x3c0] ;  /* 0xfffc40202a28b981 */ /* 0x000ea2000c1e1500 */
[----:B------:R-:W-:Y:S02]  /*2500*/  ISETP.GE.AND P2, PT, R13, UR39, PT ;  /* 0x000000270d007c0c */ /* 0x000fe4000bf46270 */
[----:B------:R-:W-:Y:S01]  /*2510*/  ISETP.GE.AND P3, PT, R14, UR39, PT ;  /* 0x000000270e007c0c */ /* 0x000fe2000bf66270 */
[----:B------:R-:W2:Y:S01]  /*2520*/  @!P4 LDG.E.U16 R52, [R42.64+-0x340] ;  /* 0xfffcc0202a34c981 */ /* 0x000ea2000c1e1500 */
[----:B------:R-:W-:Y:S02]  /*2530*/  ISETP.GE.AND P4, PT, R15, UR39, PT ;  /* 0x000000270f007c0c */ /* 0x000fe4000bf86270 */
[----:B------:R-:W-:Y:S01]  /*2540*/  ISETP.GE.AND P5, PT, R16, UR39, PT ;  /* 0x0000002710007c0c */ /* 0x000fe2000bfa6270 */
[----:B------:R0:W2:Y:S04]  /*2550*/  @!P0 LDG.E.U16 R39, [R50.64] ;  /* 0x0000002032278981 */ /* 0x0000a8000c1e1500 */
[----:B------:R-:W4:Y:S01]  /*2560*/  @!P1 LDG.E.U16 R60, [R42.64+-0x1c0] ;  /* 0xfffe40202a3c9981 */ /* 0x000f22000c1e1500 */
[----:B------:R-:W-:-:S03]  /*2570*/  ISETP.GE.AND P1, PT, R12, UR39, PT ;  /* 0x000000270c007c0c */ /* 0x000fc6000bf26270 */
[----:B------:R-:W4:Y:S01]  /*2580*/  @!P6 LDG.E.U16 R49, [R42.64+-0x280] ;  /* 0xfffd80202a31e981 */ /* 0x000f22000c1e1500 */
[----:B------:R-:W-:Y:S02]  /*2590*/  ISETP.GE.AND P6, PT, R17, UR39, PT ;  /* 0x0000002711007c0c */ /* 0x000fe4000bfc6270 */
[----:B0-----:R-:W-:Y:S01]  /*25a0*/  PRMT R51, RZ, 0x7610, R51 ;  /* 0x00007610ff337816 */ /* 0x001fe20000000033 */
[----:B------:R-:W5:Y:S01]  /*25b0*/  @!P4 LDG.E.U16 R62, [R42.64+-0xc0] ;  /* 0xffff40202a3ec981 */ /* 0x000f62000c1e1500 */
[----:B------:R-:W-:Y:S02]  /*25c0*/  PRMT R50, RZ, 0x7610, R50 ;  /* 0x00007610ff327816 */ /* 0x000fe40000000032 */
[----:B---3--:R-:W-:Y:S01]  /*25d0*/  PRMT R55, RZ, 0x7610, R55 ;  /* 0x00007610ff377816 */ /* 0x008fe20000000037 */
[----:B------:R-:W3:Y:S04]  /*25e0*/  @!P5 LDG.E.U16 R57, [R42.64+-0x80] ;  /* 0xffff80202a39d981 */ /* 0x000ee8000c1e1500 */
[----:B------:R-:W3:Y:S04]  /*25f0*/  @!P1 LDG.E.U16 R51, [R42.64+-0x180] ;  /* 0xfffe80202a339981 */ /* 0x000ee8000c1e1500 */
[----:B------:R-:W3:Y:S04]  /*2600*/  @!P2 LDG.E.U16 R50, [R42.64+-0x140] ;  /* 0xfffec0202a32a981 */ /* 0x000ee8000c1e1500 */
[----:B------:R-:W3:Y:S04]  /*2610*/  @!P3 LDG.E.U16 R55, [R42.64+-0x100] ;  /* 0xffff00202a37b981 */ /* 0x000ee8000c1e1500 */
[----:B------:R-:W3:Y:S01]  /*2620*/  @!P6 LDG.E.U16 R64, [R42.64+-0x40] ;  /* 0xffffc0202a40e981 */ /* 0x000ee2000c1e1500 */
[----:B------:R-:W-:-:S02]  /*2630*/  P2R R69, PR, RZ, 0x2 ;  /* 0x00000002ff457803 */ /* 0x000fc40000000000 */
[----:B------:R-:W-:Y:S01]  /*2640*/  ISETP.GE.AND P1, PT, R18, UR39, PT ;  /* 0x0000002712007c0c */ /* 0x000fe2000bf26270 */
[----:B--2---:R0:W-:Y:S04]  /*2650*/  STS.U16 [R106], R39 ;  /* 0x000000276a007388 */ /* 0x0041e80000000400 */
[----:B------:R1:W-:Y:S04]  /*2660*/  STS.U16 [R105+0x40], R40 ;  /* 0x0000402869007388 */ /* 0x0003e80000000400 */
        /* <DEDUP_REMOVED lines=8> */
[----:B---3--:R-:W-:Y:S04]  /*26f0*/  STS.U16 [R96+0x280], R51 ;  /* 0x0002803360007388 */ /* 0x008fe80000000400 */
        /* <DEDUP_REMOVED lines=11> */
[----:B------:R-:W4:Y:S04]  /*27b0*/  LDS.U16 R50, [R90+0xa] ;  /* 0x00000a005a327984 */ /* 0x000f280000000400 */
[----:B------:R-:W2:Y:S04]  /*27c0*/  LDS.U16 R51, [R90+0xc] ;  /* 0x00000c005a337984 */ /* 0x000ea80000000400 */
[----:B------:R-:W2:Y:S04]  /*27d0*/  LDS.U16 R52, [R90+0xe] ;  /* 0x00000e005a347984 */ /* 0x000ea80000000400 */
[----:B------:R-:W2:Y:S04]  /*27e0*/  LDS.U16 R53, [R90+0x10] ;  /* 0x000010005a357984 */ /* 0x000ea80000000400 */
[----:B------:R-:W2:Y:S04]  /*27f0*/  LDS.U16 R55, [R90+0x12] ;  /* 0x000012005a377984 */ /* 0x000ea80000000400 */
[----:B------:R-:W-:Y:S04]  /*2800*/  LDS.U16 R56, [R90+0x14] ;  /* 0x000014005a387984 */ /* 0x000fe80000000400 */
[----:B------:R-:W2:Y:S04]  /*2810*/  LDS.U16 R57, [R90+0x16] ;  /* 0x000016005a397984 */ /* 0x000ea80000000400 */
[----:B------:R-:W-:Y:S04]  /*2820*/  LDS.U16 R58, [R90+0x18] ;  /* 0x000018005a3a7984 */ /* 0x000fe80000000400 */
[----:B------:R-:W-:Y:S04]  /*2830*/  LDS.U16 R60, [R90+0x1a] ;  /* 0x00001a005a3c7984 */ /* 0x000fe80000000400 */
[----:B------:R-:W-:Y:S04]  /*2840*/  LDS.U16 R61, [R90+0x1c] ;  /* 0x00001c005a3d7984 */ /* 0x000fe80000000400 */
[----:B------:R-:W3:Y:S04]  /*2850*/  LDS.U16 R62, [R90+0x1e] ;  /* 0x00001e005a3e7984 */ /* 0x000ee80000000400 */
[----:B------:R-:W-:Y:S01]  /*2860*/  BAR.SYNC.DEFER_BLOCKING 0x0 ;  /* 0x0000000000007b1d */ /* 0x000fe20000010000 */
[----:B0-----:R-:W-:-:S02]  /*2870*/  PRMT R39, RZ, 0x7610, R39 ;  /* 0x00007610ff277816 */ /* 0x001fc40000000027 */
[----:B-1----:R-:W-:-:S04]  /*2880*/  PRMT R40, RZ, 0x7610, R40 ;  /* 0x00007610ff287816 */ /* 0x002fc80000000028 */
[----:B------:R0:W5:Y:S01]  /*2890*/  @!P0 LDG.E.U16 R39, [R4.64] ;  /* 0x0000002004278981 */ /* 0x000162000c1e1500 */
[----:B------:R-:W-:-:S03]  /*28a0*/  ISETP.GE.AND P0, PT, R19, UR39, PT ;  /* 0x0000002713007c0c */ /* 0x000fc6000bf06270 */
[----:B------:R1:W5:Y:S01]  /*28b0*/  @!P1 LDG.E.U16 R40, [R2.64+-0x3c0] ;  /* 0xfffc402002289981 */ /* 0x000362000c1e1500 */
[----:B------:R-:W-:Y:S02]  /*28c0*/  ISETP.GE.AND P1, PT, R0, UR39, PT ;  /* 0x0000002700007c0c */ /* 0x000fe4000bf26270 */
[----:B--2---:R-:W-:Y:S01]  /*28d0*/  PRMT R64, RZ, 0x7610, R64 ;  /* 0x00007610ff407816 */ /* 0x004fe20000000040 */
[----:B------:R1:W2:Y:S04]  /*28e0*/  @!P2 LDG.E.U16 R72, [R2.64+-0x140] ;  /* 0xfffec0200248a981 */ /* 0x0002a8000c1e1500 */
        /* <DEDUP_REMOVED lines=19> */
[----:B------:R-:W-:-:S08]  /*2a20*/  ISETP.GE.AND P0, PT, R11, UR39, PT ;  /* 0x000000270b007c0c */ /* 0x000fd0000bf06270 */
[----:B------:R1:W2:Y:S05]  /*2a30*/  @!P1 LDG.E.U16 R77, [R2.64+-0x180] ;  /* 0xfffe8020024d9981 */ /* 0x0002aa000c1e1500 */
[----:B------:R1:W2:Y:S01]  /*2a40*/  @!P0 LDG.E.U16 R70, [R2.64+-0x1c0] ;  /* 0xfffe402002468981 */ /* 0x0002a2000c1e1500 */
[----:B---3--:R-:W-:Y:S02]  /*2a50*/  HADD2.F32 R45, -RZ, R45.H0_H0 ;  /* 0x2000002dff2d7230 */ /* 0x008fe40000004100 */
[----:B------:R-:W-:-:S03]  /*2a60*/  HADD2.F32 R43, -RZ, R43.H0_H0 ;  /* 0x2000002bff2b7230 */ /* 0x000fc60000004100 */
[----:B------:R-:W-:Y:S01]  /*2a70*/  FMUL.FTZ R110, R45, -1.4426950216293334961 ;  /* 0xbfb8aa3b2d6e7820 */ /* 0x000fe20000410000 */
[----:B----4-:R-:W-:Y:S01]  /*2a80*/  HADD2.F32 R50, -RZ, R50.H0_H0 ;  /* 0x20000032ff327230 */ /* 0x010fe20000004100 */
[----:B------:R-:W-:-:S04]  /*2a90*/  FMUL.FTZ R78, R43, -1.4426950216293334961 ;  /* 0xbfb8aa3b2b4e7820 */ /* 0x000fc80000410000 */
[----:B------:R-:W-:Y:S01]  /*2aa0*/  MUFU.EX2 R110, R110 ;  /* 0x0000006e006e7308 */ /* 0x000fe20000000800 */
[----:B------:R-:W-:Y:S01]  /*2ab0*/  FMUL.FTZ R112, R50, -1.4426950216293334961 ;  /* 0xbfb8aa3b32707820 */ /* 0x000fe20000410000 */
[----:B------:R-:W-:-:S06]  /*2ac0*/  HADD2.F32 R47, -RZ, R47.H0_H0 ;  /* 0x2000002fff2f7230 */ /* 0x000fcc0000004100 */
[----:B------:R-:W0:Y:S01]  /*2ad0*/  MUFU.EX2 R78, R78 ;  /* 0x0000004e004e7308 */ /* 0x000e220000000800 */
[----:B------:R-:W-:Y:S01]  /*2ae0*/  HADD2.F32 R51, -RZ, R51.H0_H0 ;  /* 0x20000033ff337230 */ /* 0x000fe20000004100 */
[----:B-1----:R-:W-:-:S06]  /*2af0*/  FMUL.FTZ R2, R47, -1.4426950216293334961 ;  /* 0xbfb8aa3b2f027820 */ /* 0x002fcc0000410000 */
[----:B------:R-:W-:Y:S01]  /*2b00*/  MUFU.EX2 R112, R112 ;  /* 0x0000007000707308 */ /* 0x000fe20000000800 */
[----:B------:R-:W-:Y:S01]  /*2b10*/  HADD2.F32 R52, -RZ, R52.H0_H0 ;  /* 0x20000034ff347230 */ /* 0x000fe20000004100 */
[----:B------:R-:W-:Y:S01]  /*2b20*/  FMUL.FTZ R116, R51, -1.4426950216293334961 ;  /* 0xbfb8aa3b33747820 */ /* 0x000fe20000410000 */
[----:B------:R-:W-:-:S03]  /*2b30*/  HADD2.F32 R42, -RZ, R42.H0_H0 ;  /* 0x2000002aff2a7230 */ /* 0x000fc60000004100 */
[----:B------:R-:W-:Y:S02]  /*2b40*/  FMUL.FTZ R118, R52, -1.4426950216293334961 ;  /* 0xbfb8aa3b34767820 */ /* 0x000fe40000410000 */
[----:B------:R-:W1:Y:S01]  /*2b50*/  MUFU.EX2 R2, R2 ;  /* 0x0000000200027308 */ /* 0x000e620000000800 */
[----:B0-----:R-:W-:Y:S02]  /*2b60*/  FADD.FTZ R78, R78, 1 ;  /* 0x3f8000004e4e7421 */ /* 0x001fe40000010000 */
[----:B------:R-:W-:-:S05]  /*2b70*/  FMUL.FTZ R69, R42, -1.4426950216293334961 ;  /* 0xbfb8aa3b2a457820 */ /* 0x000fca0000410000 */
[----:B------:R-:W-:Y:S01]  /*2b80*/  MUFU.EX2 R116, R116 ;  /* 0x0000007400747308 */ /* 0x000fe20000000800 */
[----:B------:R-:W-:-:S07]  /*2b90*/  HADD2.F32 R49, -RZ, R49.H0_H0 ;  /* 0x20000031ff317230 */ /* 0x000fce0000004100 */
[----:B------:R-:W-:Y:S01]  /*2ba0*/  MUFU.EX2 R118, R118 ;  /* 0x0000007600767308 */ /* 0x000fe20000000800 */
[----:B-1----:R-:W-:Y:S01]  /*2bb0*/  FADD.FTZ R2, R2, 1 ;  /* 0x3f80000002027421 */ /* 0x002fe20000010000 */
[----:B------:R-:W-:-:S06]  /*2bc0*/  HADD2.F32 R65, -RZ, R65.H0_H0 ;  /* 0x20000041ff417230 */ /* 0x000fcc0000004100 */
[----:B------:R-:W0:Y:S01]  /*2bd0*/  MUFU.EX2 R69, R69 ;  /* 0x0000004500457308 */ /* 0x000e220000000800 */
[----:B------:R-:W-:Y:S01]  /*2be0*/  HADD2.F32 R67, -RZ, R67.H0_H0 ;  /* 0x20000043ff437230 */ /* 0x000fe20000004100 */
[----:B------:R-:W-:Y:S01]  /*2bf0*/  FMUL.FTZ R3, R49, -1.4426950216293334961 ;  /* 0xbfb8aa3b31037820 */ /* 0x000fe20000410000 */
[----:B------:R-:W-:-:S05]  /*2c00*/  HADD2.F32 R53, -RZ, R53.H0_H0 ;  /* 0x20000035ff357230 */ /* 0x000fca0000004100 */
[----:B------:R-:W1:Y:S01]  /*2c10*/  MUFU.EX2 R3, R3 ;  /* 0x0000000300037308 */ /* 0x000e620000000800 */
[----:B------:R-:W-:Y:S02]  /*2c20*/  FMUL.FTZ R119, R53, -1.4426950216293334961 ;  /* 0xbfb8aa3b35777820 */ /* 0x000fe40000410000 */
[----:B0-----:R-:W-:-:S05]  /*2c30*/  FADD.FTZ R69, R69, 1 ;  /* 0x3f80000045457421 */ /* 0x001fca0000010000 */
[----:B------:R-:W0:Y:S01]  /*2c40*/  MUFU.EX2 R119, R119 ;  /* 0x0000007700777308 */ /* 0x000e220000000800 */
[----:B------:R-:W-:Y:S02]  /*2c50*/  HADD2.F32 R55, -RZ, R55.H0_H0 ;  /* 0x20000037ff377230 */ /* 0x000fe40000004100 */
[----:B------:R-:W-:-:S05]  /*2c60*/  HADD2.F32 R57, -RZ, R57.H0_H0 ;  /* 0x20000039ff397230 */ /* 0x000fca0000004100 */
[----:B------:R-:W-:Y:S01]  /*2c70*/  MUFU.RCP R69, R69 ;  /* 0x0000004500457308 */ /* 0x000fe20000001000 */
[----:B------:R-:W-:Y:S01]  /*2c80*/  FMUL.FTZ R120, R55, -1.4426950216293334961 ;  /* 0xbfb8aa3b37787820 */ /* 0x000fe20000410000 */
[----:B------:R-:W-:Y:S01]  /*2c90*/  HADD2.F32 R56, -RZ, R56.H0_H0 ;  /* 0x20000038ff387230 */ /* 0x000fe20000004100 */
[----:B-1----:R-:W-:Y:S01]  /*2ca0*/  FADD.FTZ R3, R3, 1 ;  /* 0x3f80000003037421 */ /* 0x002fe20000010000 */
[----:B------:R-:W-:Y:S01]  /*2cb0*/  HADD2.F32 R62, -RZ, R62.H0_H0 ;  /* 0x2000003eff3e7230 */ /* 0x000fe20000004100 */
[----:B------:R-:W-:Y:S01]  /*2cc0*/  FMUL.FTZ R122, R57, -1.4426950216293334961 ;  /* 0xbfb8aa3b397a7820 */ /* 0x000fe20000410000 */
[----:B------:R-:W-:Y:S01]  /*2cd0*/  HADD2.F32 R66, -RZ, R66.H0_H0 ;  /* 0x20000042ff427230 */ /* 0x000fe20000004100 */
[----:B------:R-:W-:Y:S01]  /*2ce0*/  FMUL.FTZ R121, R56, -1.4426950216293334961 ;  /* 0xbfb8aa3b38797820 */ /* 0x000fe20000410000 */
[----:B------:R-:W-:Y:S01]  /*2cf0*/  MUFU.EX2 R120, R120 ;  /* 0x0000007800787308 */ /* 0x000fe20000000800 */
[----:B0-----:R-:W-:Y:S01]  /*2d00*/  FADD.FTZ R119, R119, 1 ;  /* 0x3f80000077777421 */ /* 0x001fe20000010000 */
[----:B------:R-:W-:-:S02]  /*2d10*/  HADD2.F32 R115, -RZ, R115.H0_H0 ;  /* 0x20000073ff737230 */ /* 0x000fc40000004100 */
[----:B------:R-:W-:-:S04]  /*2d20*/  HADD2.F32 R58, -RZ, R58.H0_H0 ;  /* 0x2000003aff3a7230 */ /* 0x000fc80000004100 */
[----:B------:R0:W-:Y:S01]  /*2d30*/  MUFU.EX2 R123, R122 ;  /* 0x0000007a007b7308 */ /* 0x0001e20000000800 */
[----:B------:R-:W-:Y:S02]  /*2d40*/  HADD2.F32 R60, -RZ, R60.H0_H0 ;  /* 0x2000003cff3c7230 */ /* 0x000fe40000004100 */
[----:B------:R-:W-:Y:S01]  /*2d50*/  HADD2.F32 R113, -RZ, R113.H0_H0 ;  /* 0x20000071ff717230 */ /* 0x000fe20000004100 */
[----:B0-----:R-:W-:-:S04]  /*2d60*/  FMUL.FTZ R122, R62, -1.4426950216293334961 ;  /* 0xbfb8aa3b3e7a7820 */ /* 0x001fc80000410000 */
[----:B------:R-:W-:Y:S01]  /*2d70*/  MUFU.EX2 R121, R121 ;  /* 0x0000007900797308 */ /* 0x000fe20000000800 */
[----:B------:R-:W-:Y:S01]  /*2d80*/  FMUL.FTZ R124, R58, -1.4426950216293334961 ;  /* 0xbfb8aa3b3a7c7820 */ /* 0x000fe20000410000 */
[----:B------:R-:W-:Y:S01]  /*2d90*/  HADD2.F32 R114, -RZ, R114.H0_H0 ;  /* 0x20000072ff727230 */ /* 0x000fe20000004100 */
[----:B------:R-:W-:-:S05]  /*2da0*/  FMUL.FTZ R126, R60, -1.4426950216293334961 ;  /* 0xbfb8aa3b3c7e7820 */ /* 0x000fca0000410000 */
        /* <DEDUP_REMOVED lines=20> */
[----:B------:R-:W2:Y:S04]  /*2ef0*/  LDS.U16 R40, [R90+0x2] ;  /* 0x000002005a287984 */ /* 0x000ea80000000400 */
[----:B------:R-:W3:Y:S01]  /*2f00*/  LDS.U16 R64, [R90+0x4] ;  /* 0x000004005a407984 */ /* 0x000ee20000000400 */
[----:B0-----:R-:W-:Y:S01]  /*2f10*/  FADD.FTZ R70, R110, 1 ;  /* 0x3f8000006e467421 */ /* 0x001fe20000010000 */
[----:B------:R-:W-:Y:S02]  /*2f20*/  MUFU.RCP R68, R78 ;  /* 0x0000004e00447308 */ /* 0x000fe40000001000 */
[----:B------:R-:W0:Y:S01]  /*2f30*/  LDS.U16 R39, [R90] ;  /* 0x000000005a277984 */ /* 0x000e220000000400 */
[----:B------:R-:W-:-:S03]  /*2f40*/  FADD.FTZ R71, R112, 1 ;  /* 0x3f80000070477421 */ /* 0x000fc60000010000 */
[----:B------:R-:W4:Y:S02]  /*2f50*/  LDS.U16 R112, [R90+0xa] ;  /* 0x00000a005a707984 */ /* 0x000f240000000400 */
[----:B------:R-:W5:Y:S02]  /*2f60*/  MUFU.RCP R70, R70 ;  /* 0x0000004600467308 */ /* 0x000f640000001000 */
[----:B------:R-:W0:Y:S04]  /*2f70*/  LDS.U16 R110, [R90+0x6] ;  /* 0x000006005a6e7984 */ /* 0x000e280000000400 */
[----:B------:R-:W0:Y:S01]  /*2f80*/  LDS.U16 R111, [R90+0x8] ;  /* 0x000008005a6f7984 */ /* 0x000e220000000400 */
[----:B-1----:R-:W-:Y:S01]  /*2f90*/  FADD.FTZ R76, R116, 1 ;  /* 0x3f800000744c7421 */ /* 0x002fe20000010000 */
[----:B------:R1:W-:Y:S02]  /*2fa0*/  MUFU.RCP R72, R2 ;  /* 0x0000000200487308 */ /* 0x0003e40000001000 */
[----:B------:R-:W0:Y:S01]  /*2fb0*/  LDS.U16 R116, [R90+0xc] ;  /* 0x00000c005a747984 */ /* 0x000e220000000400 */
[----:B------:R-:W-:-:S03]  /*2fc0*/  FADD.FTZ R73, R118, 1 ;  /* 0x3f80000076497421 */ /* 0x000fc60000010000 */
[----:B------:R-:W4:Y:S01]  /*2fd0*/  LDS.U16 R117, [R90+0xe] ;  /* 0x00000e005a757984 */ /* 0x000f220000000400 */
[----:B-----5:R-:W-:Y:S02]  /*2fe0*/  FADD.FTZ R78, -R70, 1 ;  /* 0x3f800000464e7421 */ /* 0x020fe40000010100 */
[----:B-1----:R-:W-:Y:S01]  /*2ff0*/  FADD.FTZ R2, -R68, 1 ;  /* 0x3f80000044027421 */ /* 0x002fe20000010100 */
[----:B--2---:R-:W-:Y:S02]  /*3000*/  HADD2.F32 R40, -RZ, R40.H0_H0 ;  /* 0x20000028ff287230 */ /* 0x004fe40000004100 */
[----:B---3--:R-:W-:-:S03]  /*3010*/  HADD2.F32 R64, -RZ, R64.H0_H0 ;  /* 0x20000040ff407230 */ /* 0x008fc60000004100 */
        /* <DEDUP_REMOVED lines=8> */
[----:B------:R-:W1:Y:S01]  /*30a0*/  LDS.U16 R118, [R90+0x10] ;  /* 0x000010005a767984 */ /* 0x000e620000000400 */
[----:B------:R-:W2:Y:S01]  /*30b0*/  MUFU.RCP R71, R71 ;  /* 0x0000004700477308 */ /* 0x000ea20000001000 */
[----:B0-----:R-:W-:Y:S02]  /*30c0*/  HADD2.F32 R39, -RZ, R39.H0_H0 ;  /* 0x20000027ff277230 */ /* 0x001fe40000004100 */
[----:B----4-:R-:W-:-:S05]  /*30d0*/  HADD2.F32 R112, -RZ, R112.H0_H0 ;  /* 0x20000070ff707230 */ /* 0x010fca0000004100 */
[----:B------:R0:W3:Y:S01]  /*30e0*/  MUFU.RCP R74, R3 ;  /* 0x00000003004a7308 */ /* 0x0000e20000001000 */
[----:B------:R-:W-:Y:S01]  /*30f0*/  FMUL.FTZ R2, R66, R39 ;  /* 0x0000002742027220 */ /* 0x000fe20000410000 */
[----:B------:R-:W-:Y:S01]  /*3100*/  HADD2.F32 R110, -RZ, R110.H0_H0 ;  /* 0x2000006eff6e7230 */ /* 0x000fe20000004100 */
[----:B------:R-:W-:Y:S02]  /*3110*/  FMUL.FTZ R122, R115, R112 ;  /* 0x00000070737a7220 */ /* 0x000fe40000410000 */
[C---:B------:R-:W-:Y:S02]  /*3120*/  FMUL.FTZ R2, R69.reuse, R2 ;  /* 0x0000000245027220 */ /* 0x040fe40000410000 */
[----:B0-----:R-:W-:Y:S01]  /*3130*/  FADD.FTZ R3, -R69, 1 ;  /* 0x3f80000045037421 */ /* 0x001fe20000010100 */
[----:B------:R-:W0:Y:S03]  /*3140*/  MUFU.RCP R76, R76 ;  /* 0x0000004c004c7308 */ /* 0x000e260000001000 */
[----:B------:R-:W-:-:S05]  /*3150*/  FFMA.FTZ R3, R42, R3, 1 ;  /* 0x3f8000002a037423 */ /* 0x000fca0000010003 */
[----:B------:R4:W-:Y:S01]  /*3160*/  MUFU.RCP R78, R119 ;  /* 0x00000077004e7308 */ /* 0x0009e20000001000 */
[----:B------:R-:W-:Y:S01]  /*3170*/  FMUL.FTZ R3, R2, R3 ;  /* 0x0000000302037220 */ /* 0x000fe20000410000 */
[----:B------:R-:W-:Y:S01]  /*3180*/  HADD2.F32 R111, -RZ, R111.H0_H0 ;  /* 0x2000006fff6f7230 */ /* 0x000fe20000004100 */
[C---:B--2---:R-:W-:Y:S02]  /*3190*/  FMUL.FTZ R122, R71.reuse, R122 ;  /* 0x0000007a477a7220 */ /* 0x044fe40000410000 */
[----:B----4-:R-:W-:Y:S02]  /*31a0*/  FADD.FTZ R119, -R71, 1 ;  /* 0x3f80000047777421 */ /* 0x010fe40000010100 */
[----:B------:R-:W-:Y:S02]  /*31b0*/  FADD.FTZ R2, -R72, 1 ;  /* 0x3f80000048027421 */ /* 0x000fe40000010100 */
[----:B------:R-:W-:Y:S02]  /*31c0*/  FFMA.FTZ R119, R50, R119, 1 ;  /* 0x3f80000032777423 */ /* 0x000fe40000010077 */
[----:B------:R-:W-:Y:S01]  /*31d0*/  FMUL.FTZ R75, R113, R110 ;  /* 0x0000006e714b7220 */ /* 0x000fe20000410000 */
[----:B------:R2:W4:Y:S01]  /*31e0*/  MUFU.EX2 R129, R126 ;  /* 0x0000007e00817308 */ /* 0x0005220000000800 */
[----:B------:R-:W-:Y:S01]  /*31f0*/  FADD.FTZ R124, R120, 1 ;  /* 0x3f800000787c7421 */ /* 0x000fe20000010000 */
[----:B------:R-:W-:Y:S01]  /*3200*/  HADD2.F32 R116, -RZ, R116.H0_H0 ;  /* 0x20000074ff747230 */ /* 0x000fe20000004100 */
[----:B------:R-:W-:Y:S01]  /*3210*/  FMUL.FTZ R133, R122, R119 ;  /* 0x000000777a857220 */ /* 0x000fe20000410000 */
[----:B------:R-:W-:Y:S01]  /*3220*/  HADD2.F32 R119, -RZ, R63.H0_H0 ;  /* 0x2000003fff777230 */ /* 0x000fe20000004100 */
[----:B---3--:R-:W-:-:S03]  /*3230*/  FADD.FTZ R120, -R74, 1 ;  /* 0x3f8000004a787421 */ /* 0x008fc60000010100 */
[----:B------:R-:W3:Y:S01]  /*3240*/  MUFU.RCP R73, R73 ;  /* 0x0000004900497308 */ /* 0x000ee20000001000 */
[----:B------:R-:W-:Y:S02]  /*3250*/  FFMA.FTZ R2, R47, R2, 1 ;  /* 0x3f8000002f027423 */ /* 0x000fe40000010002 */
[----:B------:R-:W-:Y:S02]  /*3260*/  FMUL.FTZ R127, R61, -1.4426950216293334961 ;  /* 0xbfb8aa3b3d7f7820 */ /* 0x000fe40000410000 */
[----:B------:R-:W-:Y:S01]  /*3270*/  FADD.FTZ R121, R121, 1 ;  /* 0x3f80000079797421 */ /* 0x000fe20000010000 */
[----:B------:R-:W-:Y:S01]  /*3280*/  HADD2.F32 R117, -RZ, R117.H0_H0 ;  /* 0x20000075ff757230 */ /* 0x000fe20000004100 */
[----:B------:R-:W-:Y:S01]  /*3290*/  FMUL.FTZ R77, R114, R111 ;  /* 0x0000006f724d7220 */ /* 0x000fe20000410000 */
[----:B-1----:R-:W-:Y:S01]  /*32a0*/  HADD2.F32 R118, -RZ, R118.H0_H0 ;  /* 0x20000076ff767230 */ /* 0x002fe20000004100 */
[----:B------:R-:W-:Y:S01]  /*32b0*/  FMUL.FTZ R75, R72, R75 ;  /* 0x0000004b484b7220 */ /* 0x000fe20000410000 */
[----:B------:R-:W-:Y:S01]  /*32c0*/  LDS.U16 R122, [R90+0x18] ;  /* 0x000018005a7a7984 */ /* 0x000fe20000000400 */
[----:B------:R-:W-:-:S02]  /*32d0*/  FFMA.FTZ R120, R49, R120, 1 ;  /* 0x3f80000031787423 */ /* 0x000fc40000010078 */
[----:B------:R-:W-:Y:S02]  /*32e0*/  FMUL.FTZ R77, R74, R77 ;  /* 0x0000004d4a4d7220 */ /* 0x000fe40000410000 */
[----:B------:R-:W-:Y:S02]  /*32f0*/  FMUL.FTZ R130, R75, R2 ;  /* 0x000000024b827220 */ /* 0x000fe40000410000 */
[----:B0-----:R-:W-:Y:S02]  /*3300*/  FADD.FTZ R2, -R76, 1 ;  /* 0x3f8000004c027421 */ /* 0x001fe40000010100 */
[----:B------:R-:W-:Y:S01]  /*3310*/  FMUL.FTZ R63, R119, R116 ;  /* 0x00000074773f7220 */ /* 0x000fe20000410000 */
[----:B------:R0:W1:Y:S01]  /*3320*/  MUFU.EX2 R131, R127 ;  /* 0x0000007f00837308 */ /* 0x0000620000000800 */
[----:B--2---:R-:W-:Y:S02]  /*3330*/  FADD.FTZ R126, R123, 1 ;  /* 0x3f8000007b7e7421 */ /* 0x004fe40000010000 */
[----:B------:R-:W2:Y:S01]  /*3340*/  LDS.U16 R123, [R90+0x12] ;  /* 0x000012005a7b7984 */ /* 0x000ea20000000400 */
[----:B------:R-:W-:Y:S01]  /*3350*/  FMUL.FTZ R132, R77, R120 ;  /* 0x000000784d847220 */ /* 0x000fe20000410000 */
[----:B------:R-:W-:Y:S01]  /*3360*/  HADD2.F32 R120, -RZ, R59.H0_H0 ;  /* 0x2000003bff787230 */ /* 0x000fe20000004100 */
[----:B------:R-:W-:-:S02]  /*3370*/  FFMA.FTZ R2, R51, R2, 1 ;  /* 0x3f80000033027423 */ /* 0x000fc40000010002 */
[----:B------:R5:W1:Y:S01]  /*3380*/  MUFU.RCP R75, R121 ;  /* 0x00000079004b7308 */ /* 0x000a620000001000 */
[----:B------:R-:W-:Y:S01]  /*3390*/  FMUL.FTZ R63, R76, R63 ;  /* 0x0000003f4c3f7220 */ /* 0x000fe20000410000 */
[----:B0-----:R-:W0:Y:S01]  /*33a0*/  LDS.U16 R127, [R90+0x16] ;  /* 0x000016005a7f7984 */ /* 0x001e220000000400 */
[----:B------:R-:W-:Y:S02]  /*33b0*/  FADD.FTZ R128, R125, 1 ;  /* 0x3f8000007d807421 */ /* 0x000fe40000010000 */
[----:B------:R-:W-:Y:S01]  /*33c0*/  FMUL.FTZ R134, R63, R2 ;  /* 0x000000023f867220 */ /* 0x000fe20000410000 */
[----:B------:R-:W0:Y:S01]  /*33d0*/  LDS.U16 R125, [R90+0x14] ;  /* 0x000014005a7d7984 */ /* 0x000e220000000400 */
[----:B-----5:R-:W-:Y:S01]  /*33e0*/  HADD2.F32 R121, -RZ, R54.H0_H0 ;  /* 0x20000036ff797230 */ /* 0x020fe20000004100 */
[----:B----4-:R-:W-:Y:S02]  /*33f0*/  FADD.FTZ R63, R129, 1 ;  /* 0x3f800000813f7421 */ /* 0x010fe40000010000 */
[----:B------:R-:W-:-:S02]  /*3400*/  FMUL.FTZ R2, R120, R117 ;  /* 0x0000007578027220 */ /* 0x000fc40000410000 */
[----:B------:R-:W-:Y:S02]  /*3410*/  FADD.FTZ R54, -R78, 1 ;  /* 0x3f8000004e367421 */ /* 0x000fe40000010100 */
[----:B---3--:R-:W-:Y:S02]  /*3420*/  FADD.FTZ R77, -R73, 1 ;  /* 0x3f800000494d7421 */ /* 0x008fe40000010100 */
[----:B------:R-:W-:Y:S01]  /*3430*/  FMUL.FTZ R129, R121, R118 ;  /* 0x0000007679817220 */ /* 0x000fe20000410000 */
[----:B------:R3:W-:Y:S01]  /*3440*/  MUFU.RCP R59, R128 ;  /* 0x00000080003b7308 */ /* 0x0007e20000001000 */
[----:B------:R-:W-:Y:S02]  /*3450*/  FMUL.FTZ R2, R73, R2 ;  /* 0x0000000249027220 */ /* 0x000fe40000410000 */
[----:B------:R-:W-:Y:S02]  /*3460*/  FFMA.FTZ R77, R52, R77, 1 ;  /* 0x3f800000344d7423 */ /* 0x000fe4000001004d */
[----:B------:R-:W-:-:S02]  /*3470*/  FMUL.FTZ R129, R78, R129 ;  /* 0x000000814e817220 */ /* 0x000fc40000410000 */
[----:B---3--:R-:W-:Y:S02]  /*3480*/  FFMA.FTZ R128, R53, R54, 1 ;  /* 0x3f80000035807423 */ /* 0x008fe40000010036 */
[----:B-1----:R-:W-:Y:S02]  /*3490*/  FADD.FTZ R137, R131, 1 ;  /* 0x3f80000083897421 */ /* 0x002fe40000010000 */
[----:B------:R-:W-:Y:S01]  /*34a0*/  FMUL.FTZ R135, R2, R77 ;  /* 0x0000004d02877220 */ /* 0x000fe20000410000 */
[----:B------:R-:W-:Y:S01]  /*34b0*/  LDS.U16 R131, [R90+0x1c] ;  /* 0x00001c005a837984 */ /* 0x000fe20000000400 */
[----:B------:R-:W-:-:S03]  /*34c0*/  FMUL.FTZ R136, R129, R128 ;  /* 0x0000008081887220 */ /* 0x000fc60000410000 */
[----:B------:R-:W1:Y:S04]  /*34d0*/  LDS.U16 R2, [R90+0x1a] ;  /* 0x00001a005a027984 */ /* 0x000e680000000400 */
[----:B------:R-:W3:Y:S01]  /*34e0*/  LDS.U16 R128, [R90+0x1e] ;  /* 0x00001e005a807984 */ /* 0x000ee20000000400 */
[----:B------:R-:W4:Y:S08]  /*34f0*/  MUFU.RCP R124, R124 ;  /* 0x0000007c007c7308 */ /* 0x000f300000001000 */
[----:B------:R-:W5:Y:S01]  /*3500*/  MUFU.RCP R126, R126 ;  /* 0x0000007e007e7308 */ /* 0x000f620000001000 */
[----:B------:R-:W-:Y:S01]  /*3510*/  HADD2.F32 R48, -RZ, R48.H0_H0 ;  /* 0x20000030ff307230 */ /* 0x000fe20000004100 */
[----:B------:R-:W-:Y:S01]  /*3520*/  FADD.FTZ R77, R138, 1 ;  /* 0x3f8000008a4d7421 */ /* 0x000fe20000010000 */
[----:B--2---:R-:W-:Y:S01]  /*3530*/  HADD2.F32 R123, -RZ, R123.H0_H0 ;  /* 0x2000007bff7b7230 */ /* 0x004fe20000004100 */
[----:B------:R-:W-:Y:S01]  /*3540*/  FADD.FTZ R129, -R75, 1 ;  /* 0x3f8000004b817421 */ /* 0x000fe20000010100 */
[----:B------:R-:W-:-:S02]  /*3550*/  HADD2.F32 R44, -RZ, R44.H0_H0 ;  /* 0x2000002cff2c7230 */ /* 0x000fc40000004100 */
[----:B0-----:R-:W-:Y:S01]  /*3560*/  HADD2.F32 R127, -RZ, R127.H0_H0 ;  /* 0x2000007fff7f7230 */ /* 0x001fe20000004100 */
[----:B------:R0:W-:Y:S01]  /*3570*/  MUFU.RCP R54, R137 ;  /* 0x0000008900367308 */ /* 0x0001e20000001000 */
[----:B------:R-:W-:Y:S02]  /*3580*/  FFMA.FTZ R139, R56, R129, 1 ;  /* 0x3f800000388b7423 */ /* 0x000fe40000010081 */
[----:B----4-:R-:W-:Y:S02]  /*3590*/  FADD.FTZ R138, -R124, 1 ;  /* 0x3f8000007c8a7421 */ /* 0x010fe40000010100 */
[----:B------:R-:W-:Y:S02]  /*35a0*/  FMUL.FTZ R129, R48, R123 ;  /* 0x0000007b30817220 */ /* 0x000fe40000410000 */
[----:B0-----:R-:W-:Y:S01]  /*35b0*/  FADD.FTZ R137, -R59, 1 ;  /* 0x3f8000003b897421 */ /* 0x001fe20000010100 */
[----:B------:R-:W0:Y:S01]  /*35c0*/  MUFU.RCP R63, R63 ;  /* 0x0000003f003f7308 */ /* 0x000e220000001000 */
[----:B------:R-:W-:Y:S01]  /*35d0*/  HADD2.F32 R46, -RZ, R46.H0_H0 ;  /* 0x2000002eff2e7230 */ /* 0x000fe20000004100 */
[----:B-----5:R-:W-:Y:S01]  /*35e0*/  FADD.FTZ R140, -R126, 1 ;  /* 0x3f8000007e8c7421 */ /* 0x020fe20000010100 */
[----:B------:R-:W-:Y:S01]  /*35f0*/  HADD2.F32 R125, -RZ, R125.H0_H0 ;  /* 0x2000007dff7d7230 */ /* 0x000fe20000004100 */
[----:B------:R-:W-:-:S02]  /*3600*/  FFMA.FTZ R143, R58, R137, 1 ;  /* 0x3f8000003a8f7423 */ /* 0x000fc40000010089 */
[----:B------:R-:W-:Y:S02]  /*3610*/  FMUL.FTZ R137, R44, R127 ;  /* 0x0000007f2c897220 */ /* 0x000fe40000410000 */
[----:B------:R-:W2:Y:S01]  /*3620*/  MUFU.RCP R77, R77 ;  /* 0x0000004d004d7308 */ /* 0x000ea20000001000 */
[----:B------:R-:W-:Y:S02]  /*3630*/  FFMA.FTZ R138, R55, R138, 1 ;  /* 0x3f800000378a7423 */ /* 0x000fe4000001008a */
[----:B------:R-:W-:Y:S02]  /*3640*/  FMUL.FTZ R129, R124, R129 ;  /* 0x000000817c817220 */ /* 0x000fe40000410000 */
[----:B------:R-:W-:Y:S02]  /*3650*/  FFMA.FTZ R142, R57, R140, 1 ;  /* 0x3f800000398e7423 */ /* 0x000fe4000001008c */
[----:B------:R-:W-:Y:S02]  /*3660*/  FMUL.FTZ R140, R46, R125 ;  /* 0x0000007d2e8c7220 */ /* 0x000fe40000410000 */
[----:B------:R-:W-:-:S02]  /*3670*/  FMUL.FTZ R141, R126, R137 ;  /* 0x000000897e8d7220 */ /* 0x000fc40000410000 */
[----:B------:R-:W-:Y:S01]  /*3680*/  FMUL.FTZ R137, R129, R138 ;  /* 0x0000008a81897220 */ /* 0x000fe20000410000 */
[----:B------:R-:W-:Y:S01]  /*3690*/  HADD2.F32 R129, -RZ, R38.H0_H0 ;  /* 0x20000026ff817230 */ /* 0x000fe20000004100 */
[----:B------:R-:W-:Y:S01]  /*36a0*/  FMUL.FTZ R140, R75, R140 ;  /* 0x0000008c4b8c7220 */ /* 0x000fe20000410000 */
[----:B------:R-:W-:Y:S02]  /*36b0*/  HADD2.F32 R38, -RZ, R37.H0_H0 ;  /* 0x20000025ff267230 */ /* 0x000fe40000004100 */
[----:B------:R-:W-:Y:S02]  /*36c0*/  HADD2.F32 R37, -RZ, R36.H0_H0 ;  /* 0x20000024ff257230 */ /* 0x000fe40000004100 */
[----:B------:R-:W-:Y:S02]  /*36d0*/  HADD2.F32 R41, -RZ, R41.H0_H0 ;  /* 0x20000029ff297230 */ /* 0x000fe40000004100 */
[----:B------:R-:W-:Y:S02]  /*36e0*/  HADD2.F32 R122, -RZ, R122.H0_H0 ;  /* 0x2000007aff7a7230 */ /* 0x000fe40000004100 */
[----:B-1----:R-:W-:-:S02]  /*36f0*/  HADD2.F32 R36, -RZ, R2.H0_H0 ;  /* 0x20000002ff247230 */ /* 0x002fc40000004100 */
[----:B------:R-:W-:Y:S02]  /*3700*/  HADD2.F32 R131, -RZ, R131.H0_H0 ;  /* 0x20000083ff837230 */ /* 0x000fe40000004100 */
[----:B---3--:R-:W-:Y:S01]  /*3710*/  HADD2.F32 R128, -RZ, R128.H0_H0 ;  /* 0x20000080ff807230 */ /* 0x008fe20000004100 */
[----:B------:R-:W-:Y:S01]  /*3720*/  FMUL.FTZ R139, R140, R139 ;  /* 0x0000008b8c8b7220 */ /* 0x000fe20000410000 */
[----:B------:R-:W-:Y:S01]  /*3730*/  F2FP.PACK_AB R140, R4, R3 ;  /* 0x00000003048c723e */ /* 0x000fe200000000ff */
[----:B------:R-:W-:Y:S01]  /*3740*/  BAR.SYNC.DEFER_BLOCKING 0x0 ;  /* 0x0000000000007b1d */ /* 0x000fe20000010000 */
[----:B------:R-:W-:Y:S02]  /*3750*/  FMUL.FTZ R142, R141, R142 ;  /* 0x0000008e8d8e7220 */ /* 0x000fe40000410000 */
[----:B------:R-:W-:Y:S02]  /*3760*/  FMUL.FTZ R144, R41, R122 ;  /* 0x0000007a29907220 */ /* 0x000fe40000410000 */
[----:B0-----:R-:W-:-:S02]  /*3770*/  FADD.FTZ R3, -R63, 1 ;  /* 0x3f8000003f037421 */ /* 0x001fc40000010100 */
[----:B------:R-:W-:Y:S02]  /*3780*/  FADD.FTZ R4, -R54, 1 ;  /* 0x3f80000036047421 */ /* 0x000fe40000010100 */
[----:B--2---:R-:W-:Y:S02]  /*3790*/  FADD.FTZ R145, -R77, 1 ;  /* 0x3f8000004d917421 */ /* 0x004fe40000010100 */
[----:B------:R-:W-:Y:S02]  /*37a0*/  FMUL.FTZ R2, R129, R36 ;  /* 0x0000002481027220 */ /* 0x000fe40000410000 */
        /* <DEDUP_REMOVED lines=30> */
[----:B-1----:R-:W-:-:S03]  /*3990*/  PRMT R5, R139, 0x7632, R5 ;  /* 0x000076328b057816 */ /* 0x002fc60000000005 */
[----:B------:R1:W-:Y:S01]  /*39a0*/  STS.U16 [R90+0xc], R134 ;  /* 0x00000c865a007388 */ /* 0x0003e20000000400 */
[C---:B--2---:R-:W-:Y:S02]  /*39b0*/  PRMT R130, R2.reuse, 0x7610, R130 ;  /* 0x0000761002827816 */ /* 0x044fe40000000082 */
[----:B0-----:R-:W-:Y:S02]  /*39c0*/  PRMT R132, R2, 0x7632, R132 ;  /* 0x0000763202847816 */ /* 0x001fe40000000084 */
[----:B-1----:R-:W-:Y:S02]  /*39d0*/  PRMT R134, R4, 0x7632, R134 ;  /* 0x0000763204867816 */ /* 0x002fe40000000086 */
        /* <DEDUP_REMOVED lines=34> */
[----:B------:R1:W-:Y:S04]  /*3c00*/  STL [R1+0x8], R150 ;  /* 0x0000089601007387 */ /* 0x0003e80000100800 */
[----:B------:R1:W-:Y:S04]  /*3c10*/  STL [R1+0x4], R148 ;  /* 0x0000049401007387 */ /* 0x0003e80000100800 */
[----:B------:R1:W-:Y:S04]  /*3c20*/  STL [R1], R146 ;  /* 0x0000009201007387 */ /* 0x0003e80000100800 */
[----:B------:R1:W-:Y:S01]  /*3c30*/  STL.64 [R1+0x18], R164 ;  /* 0x000018a401007387 */ /* 0x0003e20000100a00 */
[----:B------:R-:W-:-:S02]  /*3c40*/  UIMAD UR7, UR13, UR34, URZ ;  /* 0x000000220d0772a4 */ /* 0x000fc4000f8e023f */
        /* <DEDUP_REMOVED lines=18> */
.L_x_8391:
[----:B-1----:R-:W-:Y:S05]  /*3d70*/  BSYNC B0 ;  /* 0x0000000000007941 */ /* 0x002fea0003800000 */
.L_x_8390:
        /* <DEDUP_REMOVED lines=16> */
[----:B------:R-:W-:Y:S01]  /*3e80*/  FMUL.FTZ R126, R57, R126 ;  /* 0x0000007e397e7220 */ /* 0x000fe20000410000 */
[----:B------:R-:W-:Y:S01]  /*3e90*/  HADD2.F32 R35, -RZ, R35.H0_H0 ;  /* 0x20000023ff237230 */ /* 0x000fe20000004100 */
[----:B------:R-:W-:Y:S01]  /*3ea0*/  FMUL.FTZ R42, R42, R69 ;  /* 0x000000452a2a7220 */ /* 0x000fe20000410000 */
        /* <DEDUP_REMOVED lines=29> */
[----:B0-----:R-:W-:Y:S01]  /*4080*/  FMUL.FTZ R137, R56, R75 ;  /* 0x0000004b38897220 */ /* 0x001fe20000410000 */
[----:B------:R-:W-:Y:S01]  /*4090*/  HADD2.F32 R25, -RZ, R25.H0_H0 ;  /* 0x20000019ff197230 */ /* 0x000fe20000004100 */
        /* <DEDUP_REMOVED lines=11> */
[----:B-1----:R-:W-:Y:S01]  /*4150*/  FMUL.FTZ R139, R60, R63 ;  /* 0x0000003f3c8b7220 */ /* 0x002fe20000410000 */
[----:B------:R0:W-:Y:S01]  /*4160*/  @!P1 STG.E.U16 [R2.64+-0x180], R153 ;  /* 0xfffe809902009986 */ /* 0x0001e2000c101520 */
[----:B------:R-:W-:Y:S01]  /*4170*/  ISETP.GE.AND P1, PT, R16, R138, PT ;  /* 0x0000008a1000720c */ /* 0x000fe20003f26270 */
[----:B------:R-:W-:Y:S01]  /*4180*/  HADD2.F32 R21, -RZ, R21.H0_H0 ;  /* 0x20000015ff157230 */ /* 0x000fe20000004100 */
[----:B------:R-:W-:Y:S01]  /*4190*/  FMUL.FTZ R138, R58, R59 ;  /* 0x0000003b3a8a7220 */ /* 0x000fe20000410000 */
[----:B------:R0:W-:Y:S01]  /*41a0*/  @!P0 STG.E.U16 [R2.64+-0x140], R155 ;  /* 0xfffec09b02008986 */ /* 0x0001e2000c101520 */
[----:B------:R-:W-:Y:S01]  /*41b0*/  ISETP.NE.U32.AND P0, PT, RZ, c[0x0][0x270], PT ;  /* 0x00009c00ff007a0c */ /* 0x000fe20003f05070 */
[----:B------:R-:W-:Y:S01]  /*41c0*/  HADD2.F32 R20, -RZ, R20.H0_H0 ;  /* 0x20000014ff147230 */ /* 0x000fe20000004100 */
[----:B------:R-:W-:Y:S01]  /*41d0*/  FMUL.FTZ R140, R61, R54 ;  /* 0x000000363d8c7220 */ /* 0x000fe20000410000 */
[----:B------:R0:W-:Y:S01]  /*41e0*/  @!P4 STG.E.U16 [R2.64+-0x100], R157 ;  /* 0xffff009d0200c986 */ /* 0x0001e2000c101520 */
[----:B------:R-:W-:Y:S01]  /*41f0*/  ISETP.NE.AND.EX P0, PT, RZ, c[0x0][0x274], PT, P0 ;  /* 0x00009d00ff007a0c */ /* 0x000fe20003f05300 */
[----:B--2---:R-:W-:-:S02]  /*4200*/  FMUL.FTZ R141, R62, R77 ;  /* 0x0000004d3e8d7220 */ /* 0x004fc40000410000 */
[----:B------:R0:W-:Y:S01]  /*4210*/  @!P5 STG.E.U16 [R2.64+-0xc0], R159 ;  /* 0xffff409f0200d986 */ /* 0x0001e2000c101520 */
[----:B------:R-:W-:Y:S02]  /*4220*/  FMUL.FTZ R49, R48, R124 ;  /* 0x0000007c30317220 */ /* 0x000fe40000410000 */
[----:B------:R-:W-:Y:S01]  /*4230*/  FMUL.FTZ R48, R46, R137 ;  /* 0x000000892e307220 */ /* 0x000fe20000410000 */
[----:B------:R0:W-:Y:S01]  /*4240*/  @!P1 STG.E.U16 [R2.64+-0x80], R161 ;  /* 0xffff80a102009986 */ /* 0x0001e2000c101520 */
[----:B------:R-:W-:Y:S02]  /*4250*/  FMUL.FTZ R47, R44, R126 ;  /* 0x0000007e2c2f7220 */ /* 0x000fe40000410000 */
        /* <DEDUP_REMOVED lines=32> */
[----:B0-----:R-:W-:Y:S01]  /*4460*/  BAR.SYNC.DEFER_BLOCKING 0x0 ;  /* 0x0000000000007b1d */ /* 0x001fe20000010000 */
        /* <DEDUP_REMOVED lines=38> */
[----:B------:R-:W-:-:S02]  /*46d0*/  UIADD3 UR7, UR35, UR36, URZ ;  /* 0x0000002423077290 */ /* 0x000fc4000fffe03f */
[----:B------:R1:W-:Y:S01]  /*46e0*/  STS.U16 [R90+0xa], R20 ;  /* 0x00000a145a007388 */ /* 0x0003e20000000400 */
[----:B0-----:R-:W-:-:S03]  /*46f0*/  PRMT R5, R122, 0x7632, R5 ;  /* 0x000076327a057816 */ /* 0x001fc60000000005 */
[----:B------:R0:W-:Y:S01]  /*4700*/  STS.U16 [R90+0xe], R2 ;  /* 0x00000e025a007388 */ /* 0x0001e20000000400 */
[----:B--2---:R-:W-:-:S03]  /*4710*/  PRMT R3, R125, 0x7632, R3 ;  /* 0x000076327d037816 */ /* 0x004fc60000000003 */
[----:B------:R-:W-:Y:S01]  /*4720*/  STS.U16 [R90+0x8], R111 ;  /* 0x0000086f5a007388 */ /* 0x000fe20000000400 */
[----:B-1----:R-:W-:-:S03]  /*4730*/  PRMT R20, R128, 0x7632, R20 ;  /* 0x0000763280147816 */ /* 0x002fc60000000014 */
        /* <DEDUP_REMOVED lines=46> */
.L_x_8394:
[----:B------:R-:W-:Y:S05]  /*4a20*/  BSYNC B0 ;  /* 0x0000000000007941 */ /* 0x000fea0003800000 */
.L_x_8393:
        /* <DEDUP_REMOVED lines=43> */
.L_x_8392:
        /* <DEDUP_REMOVED lines=65> */
[----:B------:R-:W-:Y:S02]  /*50f0*/  UMOV UR8, URZ ;  /* 0x0000003f00087c82 */ /* 0x000fe40008000000 */
[----:B------:R-:W-:-:S02]  /*5100*/  ULEA.HI UR7, UR38, UR38, URZ, 0x1 ;  /* 0x0000002626077291 */ /* 0x000fc4000f8f083f */
[----:B------:R-:W-:Y:S02]  /*5110*/  UMOV UR9, URZ ;  /* 0x0000003f00097c82 */ /* 0x000fe40008000000 */
[----:B------:R-:W-:-:S04]  /*5120*/  ULOP3.LUT UR7, UR7, 0xfffffe, URZ, 0xc0, !UPT ;  /* 0x00fffffe07077892 */ /* 0x000fc8000f8ec03f */
[----:B------:R-:W-:-:S03]  /*5130*/  UIADD3 UR38, UR38, -UR7, URZ ;  /* 0x8000000726267290 */ /* 0x000fc6000fffe03f */
[----:B------:R-:W-:Y:S02]  /*5140*/  UMOV UR7, URZ ;  /* 0x0000003f00077c82 */ /* 0x000fe40008000000 */
.L_x_8474:
        /* <DEDUP_REMOVED lines=12> */
[----:B------:R-:W-:Y:S01]  /*5210*/  ULEA UR34, UP0, UR36, UR34, 0x3 ;  /* 0x0000002224227291 */ /* 0x000fe2000f80183f */
[C---:B0-----:R-:W-:Y:S01]  /*5220*/  LOP3.LUT R0, R109.reuse, 0x7ffffe0, RZ, 0xc0, !PT ;  /* 0x07ffffe06d007812 */ /* 0x041fe200078ec0ff */
[----:B------:R-:W-:Y:S02]  /*5230*/  ULDC UR39, c[0x0][0x168] ;  /* 0x00005a0000277ab9 */ /* 0x000fe40000000800 */
[----:B------:R-:W-:Y:S01]  /*5240*/  ULEA.HI.X UR35, UR36, UR35, UR37, 0x3, UP0 ;  /* 0x0000002324237291 */ /* 0x000fe200080f1c25 */
[----:B------:R-:W-:Y:S02]  /*5250*/  LOP3.LUT R246, R109, 0x1f, RZ, 0xc0, !PT ;  /* 0x0000001f6df67812 */ /* 0x000fe400078ec0ff */
[----:B------:R-:W-:Y:S01]  /*5260*/  SHF.L.U32 R0, R0, 0x5, RZ ;  /* 0x0000000500007819 */ /* 0x000fe200000006ff */
[----:B------:R-:W-:Y:S01]  /*5270*/  UIADD3 UR39, -UR25, UR39, URZ ;  /* 0x0000002719277290 */ /* 0x000fe2000fffe13f */
[----:B------:R-:W-:-:S02]  /*5280*/  MOV R2, UR34 ;  /* 0x0000002200027c02 */ /* 0x000fc40008000f00 */
[----:B------:R-:W-:Y:S02]  /*5290*/  MOV R3, UR35 ;  /* 0x0000002300037c02 */ /* 0x000fe40008000f00 */
[----:B------:R-:W-:Y:S01]  /*52a0*/  LOP3.LUT R6, R0, 0xffffffe0, R246, 0xe2, !PT ;  /* 0xffffffe000067812 */ /* 0x000fe200078ee2f6 */
[----:B------:R-:W-:Y:S02]  /*52b0*/  USHF.L.U32 UR36, UR39, 0x1, URZ ;  /* 0x0000000127247899 */ /* 0x000fe4000800063f */
[----:B------:R-:W-:Y:S01]  /*52c0*/  ULDC.64 UR34, c[0x0][0x1c0] ;  /* 0x0000700000227ab9 */ /* 0x000fe20000000a00 */
[----:B------:R-:W-:Y:S01]  /*52d0*/  LOP3.LUT R0, R6, 0x20, RZ, 0xfc, !PT ;  /* 0x0000002006007812 */ /* 0x000fe200078efcff */
[----:B------:R-:W2:Y:S01]  /*52e0*/  LDG.E.64 R2, [R2.64] ;  /* 0x0000002002027981 */ /* 0x000ea2000c1e1b00 */
[----:B------:R-:W-:Y:S01]  /*52f0*/  UIMAD UR34, UR44, UR34, URZ ;  /* 0x000000222c2272a4 */ /* 0x000fe2000f8e023f */
[----:B------:R-:W-:Y:S02]  /*5300*/  SHF.R.S32.HI R7, RZ, 0x1f, R6 ;  /* 0x0000001fff077819 */ /* 0x000fe40000011406 */
        /* <DEDUP_REMOVED lines=11> */
[----:B------:R-:W-:Y:S02]  /*53c0*/  LOP3.LUT R7, R6, 0x80, RZ, 0xfc, !PT ;  /* 0x0000008006077812 */ /* 0x000fe400078efcff */
[----:B------:R-:W-:Y:S02]  /*53d0*/  ISETP.GE.AND P5, PT, R0, UR36, PT ;  /* 0x0000002400007c0c */ /* 0x000fe4000bfa6270 */
[----:B------:R-:W-:Y:S02]  /*53e0*/  LOP3.LUT R0, R6, 0xa0, RZ, 0xfc, !PT ;  /* 0x000000a006007812 */ /* 0x000fe400078efcff */
[----:B------:R-:W-:Y:S02]  /*53f0*/  PRMT R111, RZ, 0x7610, R111 ;  /* 0x00007610ff6f7816 */ /* 0x000fe4000000006f */
[----:B------:R-:W-:Y:S02]  /*5400*/  LEA.HI.X R5, R8, UR23, R5, 0x1, P1 ;  /* 0x0000001708057c11 */ /* 0x000fe400088f0c05 */
[----:B------:R-:W-:-:S02]  /*5410*/  ISETP.GE.AND P0, PT, R7, UR36, PT ;  /* 0x0000002407007c0c */ /* 0x000fc4000bf06270 */
[----:B------:R-:W-:Y:S01]  /*5420*/  LOP3.LUT R7, R6, 0xc0, RZ, 0xfc, !PT ;  /* 0x000000c006077812 */ /* 0x000fe200078efcff */
[----:B------:R0:W3:Y:S01]  /*5430*/  @!P2 LDG.E.U16 R111, [R4.64] ;  /* 0x00000020046fa981 */ /* 0x0000e2000c1e1500 */
[----:B------:R-:W-:Y:S02]  /*5440*/  ISETP.GE.AND P1, PT, R0, UR36, PT ;  /* 0x0000002400007c0c */ /* 0x000fe4000bf26270 */
[----:B------:R-:W-:Y:S02]  /*5450*/  PRMT R0, RZ, 0x7610, R0 ;  /* 0x00007610ff007816 */ /* 0x000fe40000000000 */
[----:B------:R-:W-:Y:S02]  /*5460*/  ISETP.GE.AND P2, PT, R7, UR36, PT ;  /* 0x0000002407007c0c */ /* 0x000fe4000bf46270 */
[----:B------:R-:W-:Y:S02]  /*5470*/  LOP3.LUT R7, R6, 0xe0, RZ, 0xfc, !PT ;  /* 0x000000e006077812 */ /* 0x000fe400078efcff */
[----:B------:R-:W-:Y:S01]  /*5480*/  PRMT R110, RZ, 0x7610, R110 ;  /* 0x00007610ff6e7816 */ /* 0x000fe2000000006e */
[----:B------:R0:W4:Y:S01]  /*5490*/  @!P3 LDG.E.U16 R0, [R4.64+0x40] ;  /* 0x000040200400b981 */ /* 0x000122000c1e1500 */
[----:B------:R-:W-:-:S02]  /*54a0*/  PRMT R117, RZ, 0x7610, R117 ;  /* 0x00007610ff757816 */ /* 0x000fc40000000075 */
[----:B------:R-:W-:Y:S02]  /*54b0*/  ISETP.GE.AND P3, PT, R7, UR36, PT ;  /* 0x0000002407007c0c */ /* 0x000fe4000bf66270 */
[C---:B------:R-:W-:Y:S01]  /*54c0*/  LOP3.LUT R7, R6.reuse, 0x120, RZ, 0xfc, !PT ;  /* 0x0000012006077812 */ /* 0x040fe200078efcff */
[----:B------:R0:W3:Y:S01]  /*54d0*/  @!P5 LDG.E.U16 R110, [R4.64+0xc0] ;  /* 0x0000c020046ed981 */ /* 0x0000e2000c1e1500 */
[----:B------:R-:W-:Y:S02]  /*54e0*/  LOP3.LUT R8, R6, 0x100, RZ, 0xfc, !PT ;  /* 0x0000010006087812 */ /* 0x000fe400078efcff */
[----:B------:R-:W-:Y:S01]  /*54f0*/  PRMT R118, RZ, 0x7610, R118 ;  /* 0x00007610ff767816 */ /* 0x000fe20000000076 */
[----:B------:R0:W3:Y:S01]  /*5500*/  @!P4 LDG.E.U16 R117, [R4.64+0x80] ;  /* 0x000080200475c981 */ /* 0x0000e2000c1e1500 */
[----:B------:R-:W-:Y:S02]  /*5510*/  PRMT R119, RZ, 0x7610, R119 ;  /* 0x00007610ff777816 */ /* 0x000fe40000000077 */
[----:B------:R-:W-:-:S02]  /*5520*/  ISETP.GE.AND P5, PT, R7, UR36, PT ;  /* 0x0000002407007c0c */ /* 0x000fc4000bfa6270 */
[----:B------:R-:W-:Y:S01]  /*5530*/  ISETP.GE.AND P4, PT, R8, UR36, PT ;  /* 0x0000002408007c0c */ /* 0x000fe2000bf86270 */
[----:B------:R0:W3:Y:S01]  /*5540*/  @!P1 LDG.E.U16 R118, [R4.64+0x140] ;  /* 0x0001402004769981 */ /* 0x0000e2000c1e1500 */
[C---:B------:R-:W-:Y:S02]  /*5550*/  LOP3.LUT R7, R6.reuse, 0x160, RZ, 0xfc, !PT ;  /* 0x0000016006077812 */ /* 0x040fe400078efcff */
[----:B------:R-:W-:Y:S01]  /*5560*/  LOP3.LUT R8, R6, 0x140, RZ, 0xfc, !PT ;  /* 0x0000014006087812 */ /* 0x000fe200078efcff */
[----:B------:R0:W3:Y:S01]  /*5570*/  @!P0 LDG.E.U16 R119, [R4.64+0x100] ;  /* 0x0001002004778981 */ /* 0x0000e2000c1e1500 */
[----:B------:R-:W-:Y:S02]  /*5580*/  PRMT R120, RZ, 0x7610, R120 ;  /* 0x00007610ff787816 */ /* 0x000fe40000000078 */
[----:B------:R-:W-:Y:S02]  /*5590*/  ISETP.GE.AND P1, PT, R7, UR36, PT ;  /* 0x0000002407007c0c */ /* 0x000fe4000bf26270 */
[----:B------:R-:W-:-:S02]  /*55a0*/  ISETP.GE.AND P0, PT, R8, UR36, PT ;  /* 0x0000002408007c0c */ /* 0x000fc4000bf06270 */
[C---:B------:R-:W-:Y:S01]  /*55b0*/  LOP3.LUT R7, R6.reuse, 0x180, RZ, 0xfc, !PT ;  /* 0x0000018006077812 */ /* 0x040fe200078efcff */
[----:B------:R0:W3:Y:S01]  /*55c0*/  @!P3 LDG.E.U16 R120, [R4.64+0x1c0] ;  /* 0x0001c0200478b981 */ /* 0x0000e2000c1e1500 */
[----:B------:R-:W-:Y:S02]  /*55d0*/  PRMT R121, RZ, 0x7610, R121 ;  /* 0x00007610ff797816 */ /* 0x000fe40000000079 */
[----:B------:R-:W-:Y:S02]  /*55e0*/  ISETP.GE.AND P3, PT, R7, UR36, PT ;  /* 0x0000002407007c0c */ /* 0x000fe4000bf66270 */
[----:B------:R-:W-:Y:S02]  /*55f0*/  LOP3.LUT R7, R6, 0x1a0, RZ, 0xfc, !PT ;  /* 0x000001a006077812 */ /* 0x000fe400078efcff */
[----:B------:R-:W-:Y:S01]  /*5600*/  PRMT R125, RZ, 0x7610, R125 ;  /* 0x00007610ff7d7816 */ /* 0x000fe2000000007d */
[----:B------:R0:W3:Y:S01]  /*5610*/  @!P2 LDG.E.U16 R121, [R4.64+0x180] ;  /* 0x000180200479a981 */ /* 0x0000e2000c1e1500 */
[----:B------:R-:W-:-:S02]  /*5620*/  ISETP.GE.AND P2, PT, R7, UR36, PT ;  /* 0x0000002407007c0c */ /* 0x000fc4000bf46270 */
[C---:B------:R-:W-:Y:S02]  /*5630*/  LOP3.LUT R7, R6.reuse, 0x1c0, RZ, 0xfc, !PT ;  /* 0x000001c006077812 */ /* 0x040fe400078efcff */
[----:B------:R-:W-:Y:S01]  /*5640*/  PRMT R124, RZ, 0x7610, R124 ;  /* 0x00007610ff7c7816 */ /* 0x000fe2000000007c */
[----:B------:R0:W3:Y:S01]  /*5650*/  @!P0 LDG.E.U16 R125, [R4.64+0x280] ;  /* 0x00028020047d8981 */ /* 0x0000e2000c1e1500 */
[----:B------:R-:W-:Y:S02]  /*5660*/  ISETP.GE.AND P0, PT, R7, UR36, PT ;  /* 0x0000002407007c0c */ /* 0x000fe4000bf06270 */
[----:B------:R-:W-:Y:S02]  /*5670*/  LOP3.LUT R8, R6, 0x1e0, RZ, 0xfc, !PT ;  /* 0x000001e006087812 */ /* 0x000fe400078efcff */
[----:B------:R0:W3:Y:S02]  /*5680*/  @!P1 LDG.E.U16 R124, [R4.64+0x2c0] ;  /* 0x0002c020047c9981 */ /* 0x0000e4000c1e1500 */
[----:B------:R-:W-:-:S02]  /*5690*/  ISETP.GE.AND P1, PT, R8, UR36, PT ;  /* 0x0000002408007c0c */ /* 0x000fc4000bf26270 */
[----:B------:R-:W-:Y:S02]  /*56a0*/  PRMT R129, RZ, 0x7610, R129 ;  /* 0x00007610ff817816 */ /* 0x000fe40000000081 */
        /* <DEDUP_REMOVED lines=12> */
[----:B------:R-:W-:Y:S01]  /*5770*/  PRMT R130, RZ, 0x7610, R130 ;  /* 0x00007610ff827816 */ /* 0x000fe20000000082 */
[----:B------:R0:W3:Y:S01]  /*5780*/  @!P3 LDG.E.U16 R127, [R4.64+0x300] ;  /* 0x00030020047fb981 */ /* 0x0000e2000c1e1500 */
[C---:B------:R-:W-:Y:S02]  /*5790*/  LOP3.LUT R9, R6.reuse, 0x260, RZ, 0xfc, !PT ;  /* 0x0000026006097812 */ /* 0x040fe400078efcff */
[----:B------:R-:W-:-:S02]  /*57a0*/  LOP3.LUT R7, R6, 0x280, RZ, 0xfc, !PT ;  /* 0x0000028006077812 */ /* 0x000fc400078efcff */
[----:B------:R-:W-:Y:S01]  /*57b0*/  ISETP.GE.AND P3, PT, R9, UR36, PT ;  /* 0x0000002409007c0c */ /* 0x000fe2000bf66270 */
        /* <DEDUP_REMOVED lines=9> */
[----:B------:R-:W-:Y:S02]  /*5850*/  PRMT R122, RZ, 0x7610, R122 ;  /* 0x00007610ff7a7816 */ /* 0x000fe4000000007a */
[----:B------:R-:W-:Y:S02]  /*5860*/  PRMT R134, RZ, 0x7610, R134 ;  /* 0x00007610ff867816 */ /* 0x000fe40000000086 */
[----:B------:R-:W-:Y:S01]  /*5870*/  ISETP.GE.AND P1, PT, R8, UR36, PT ;  /* 0x0000002408007c0c */ /* 0x000fe2000bf26270 */
[----:B------:R0:W3:Y:S01]  /*5880*/  @!P4 LDG.E.U16 R123, [R4.64+0x200] ;  /* 0x00020020047bc981 */ /* 0x0000e2000c1e1500 */
[----:B------:R-:W-:Y:S02]  /*5890*/  ISETP.GE.AND P2, PT, R9, UR36, PT ;  /* 0x0000002409007c0c */ /* 0x000fe4000bf46270 */
[----:B------:R-:W-:Y:S01]  /*58a0*/  PRMT R115, RZ, 0x7610, R115 ;  /* 0x00007610ff737816 */ /* 0x000fe20000000073 */
[----:B------:R0:W3:Y:S01]  /*58b0*/  @!P5 LDG.E.U16 R122, [R4.64+0x240] ;  /* 0x00024020047ad981 */ /* 0x0000e2000c1e1500 */
[----:B------:R-:W-:-:S02]  /*58c0*/  LOP3.LUT R7, R6, 0x2e0, RZ, 0xfc, !PT ;  /* 0x000002e006077812 */ /* 0x000fc400078efcff */
[----:B------:R-:W-:Y:S01]  /*58d0*/  LOP3.LUT R8, R6, 0x300, RZ, 0xfc, !PT ;  /* 0x0000030006087812 */ /* 0x000fe200078efcff */
[----:B------:R0:W3:Y:S01]  /*58e0*/  @!P3 LDG.E.U16 R134, [R4.64+0x4c0] ;  /* 0x0004c0200486b981 */ /* 0x0000e2000c1e1500 */
[----:B------:R-:W-:Y:S02]  /*58f0*/  ISETP.GE.AND P3, PT, R7, UR36, PT ;  /* 0x0000002407007c0c */ /* 0x000fe4000bf66270 */
[----:B------:R-:W-:Y:S01]  /*5900*/  PRMT R116, RZ, 0x7610, R116 ;  /* 0x00007610ff747816 */ /* 0x000fe20000000074 */
[----:B------:R0:W4:Y:S01]  /*5910*/  @!P0 LDG.E.U16 R115, [R4.64+0x500] ;  /* 0x0005002004738981 */ /* 0x000122000c1e1500 */
[----:B------:R-:W-:Y:S02]  /*5920*/  PRMT R114, RZ, 0x7610, R114 ;  /* 0x00007610ff727816 */ /* 0x000fe40000000072 */
[----:B------:R-:W-:Y:S02]  /*5930*/  ISETP.GE.AND P0, PT, R8, UR36, PT ;  /* 0x0000002408007c0c */ /* 0x000fe4000bf06270 */
[C---:B------:R-:W-:Y:S01]  /*5940*/  LOP3.LUT R7, R6.reuse, 0x320, RZ, 0xfc, !PT ;  /* 0x0000032006077812 */ /* 0x040fe200078efcff */
[----:B------:R0:W4:Y:S01]  /*5950*/  @!P1 LDG.E.U16 R116, [R4.64+0x540] ;  /* 0x0005402004749981 */ /* 0x000122000c1e1500 */
[----:B------:R-:W-:-:S02]  /*5960*/  LOP3.LUT R8, R6, 0x340, RZ, 0xfc, !PT ;  /* 0x0000034006087812 */ /* 0x000fc400078efcff */
[----:B------:R-:W-:Y:S01]  /*5970*/  PRMT R113, RZ, 0x7610, R113 ;  /* 0x00007610ff717816 */ /* 0x000fe20000000071 */
[----:B------:R0:W4:Y:S01]  /*5980*/  @!P2 LDG.E.U16 R114, [R4.64+0x580] ;  /* 0x000580200472a981 */ /* 0x000122000c1e1500 */
[----:B------:R-:W-:Y:S02]  /*5990*/  ISETP.GE.AND P1, PT, R7, UR36, PT ;  /* 0x0000002407007c0c */ /* 0x000fe4000bf26270 */
[----:B------:R-:W-:Y:S02]  /*59a0*/  ISETP.GE.AND P2, PT, R8, UR36, PT ;  /* 0x0000002408007c0c */ /* 0x000fe4000bf46270 */
[----:B------:R-:W-:Y:S01]  /*59b0*/  PRMT R112, RZ, 0x7610, R112 ;  /* 0x00007610ff707816 */ /* 0x000fe20000000070 */
[----:B------:R0:W4:Y:S01]  /*59c0*/  @!P3 LDG.E.U16 R113, [R4.64+0x5c0] ;  /* 0x0005c0200471b981 */ /* 0x000122000c1e1500 */
[C---:B------:R-:W-:Y:S02]  /*59d0*/  LOP3.LUT R9, R6.reuse, 0x360, RZ, 0xfc, !PT ;  /* 0x0000036006097812 */ /* 0x040fe400078efcff */
[----:B------:R-:W-:-:S02]  /*59e0*/  LOP3.LUT R7, R6, 0x380, RZ, 0xfc, !PT ;  /* 0x0000038006077812 */ /* 0x000fc400078efcff */
[----:B------:R-:W-:Y:S01]  /*59f0*/  ISETP.GE.AND P3, PT, R9, UR36, PT ;  /* 0x0000002409007c0c */ /* 0x000fe2000bf66270 */
[----:B------:R0:W4:Y:S01]  /*5a00*/  @!P0 LDG.E.U16 R112, [R4.64+0x600] ;  /* 0x0006002004708981 */ /* 0x000122000c1e1500 */
[----:B------:R-:W-:Y:S02]  /*5a10*/  PRMT R67, RZ, 0x7610, R67 ;  /* 0x00007610ff437816 */ /* 0x000fe40000000043 */
        /* <DEDUP_REMOVED lines=9> */
[----:B------:R0:W4:Y:S01]  /*5ab0*/  @!P3 LDG.E.U16 R10, [R4.64+0x6c0] ;  /* 0x0006c020040ab981 */ /* 0x000122000c1e1500 */
[----:B------:R-:W-:Y:S02]  /*5ac0*/  PRMT R9, RZ, 0x7610, R9 ;  /* 0x00007610ff097816 */ /* 0x000fe40000000009 */
[----:B------:R-:W-:Y:S02]  /*5ad0*/  PRMT R6, RZ, 0x7610, R6 ;  /* 0x00007610ff067816 */ /* 0x000fe40000000006 */
[----:B------:R-:W-:-:S02]  /*5ae0*/  PRMT R7, RZ, 0x7610, R7 ;  /* 0x00007610ff077816 */ /* 0x000fc40000000007 */
[----:B------:R0:W4:Y:S04]  /*5af0*/  @!P0 LDG.E.U16 R9, [R4.64+0x700] ;  /* 0x0007002004098981 */ /* 0x000128000c1e1500 */
[----:B------:R0:W4:Y:S04]  /*5b00*/  @!P1 LDG.E.U16 R6, [R4.64+0x740] ;  /* 0x0007402004069981 */ /* 0x000128000c1e1500 */
[----:B------:R0:W4:Y:S01]  /*5b10*/  @!P2 LDG.E.U16 R7, [R4.64+0x780] ;  /* 0x000780200407a981 */ /* 0x000122000c1e1500 */
[----:B------:R-:W-:-:S04]  /*5b20*/  SHF.L.U32 R8, R109, 0x5, RZ ;  /* 0x000000056d087819 */ /* 0x000fc800000006ff */
[----:B------:R-:W-:-:S04]  /*5b30*/  LOP3.LUT R8, R8, 0xffffffe0, R246, 0xe2, !PT ;  /* 0xffffffe008087812 */ /* 0x000fc800078ee2f6 */
[----:B------:R-:W-:-:S04]  /*5b40*/  LOP3.LUT R8, R8, 0x3e0, RZ, 0xfc, !PT ;  /* 0x000003e008087812 */ /* 0x000fc800078efcff */
[----:B------:R-:W-:Y:S02]  /*5b50*/  ISETP.GE.AND P3, PT, R8, UR36, PT ;  /* 0x0000002408007c0c */ /* 0x000fe4000bf66270 */
[----:B------:R-:W-:-:S11]  /*5b60*/  PRMT R8, RZ, 0x7610, R8 ;  /* 0x00007610ff087816 */ /* 0x000fd60000000008 */
[----:B------:R0:W4:Y:S01]  /*5b70*/  @!P3 LDG.E.U16 R8, [R4.64+0x7c0] ;  /* 0x0007c0200408b981 */ /* 0x000122000c1e1500 */
[----:B------:R-:W-:Y:S01]  /*5b80*/  ISETP.NE.AND P0, PT, R246, RZ, PT ;  /* 0x000000fff600720c */ /* 0x000fe20003f05270 */
[----:B--2---:R-:W1:Y:S02]  /*5b90*/  R2UR UR43, R3 ;  /* 0x00000000032b73c2 */ /* 0x004e6400000e0000 */
[----:B-1----:R-:W-:Y:S02]  /*5ba0*/  FMUL.FTZ R3, R75, UR43 ;  /* 0x0000002b4b037c20 */ /* 0x002fe40008410000 */
[----:B------:R-:W-:Y:S02]  /*5bb0*/  FMUL.FTZ R64, R78, UR43 ;  /* 0x0000002b4e407c20 */ /* 0x000fe40008410000 */
[----:B0-----:R-:W-:Y:S02]  /*5bc0*/  FMUL.RZ R4, R3, 0.15915493667125701904 ;  /* 0x3e22f98303047820 */ /* 0x001fe4000040c000 */
[----:B------:R-:W-:-:S02]  /*5bd0*/  FMUL.FTZ R133, R77, UR43 ;  /* 0x0000002b4d857c20 */ /* 0x000fc40008410000 */
[----:B------:R-:W-:Y:S02]  /*5be0*/  FMUL.FTZ R3, R74, UR43 ;  /* 0x0000002b4a037c20 */ /* 0x000fe40008410000 */
[----:B------:R-:W-:Y:S02]  /*5bf0*/  FMUL.RZ R135, R64, 0.15915493667125701904 ;  /* 0x3e22f98340877820 */ /* 0x000fe4000040c000 */
        /* <DEDUP_REMOVED lines=26> */
[----:B------:R-:W-:Y:S01]  /*5da0*/  FMUL.FTZ R3, R68, UR43 ;  /* 0x0000002b44037c20 */ /* 0x000fe20008410000 */
[----:B------:R-:W-:Y:S01]  /*5db0*/  MUFU.SIN R147, R133 ;  /* 0x0000008500937308 */ /* 0x000fe20000000400 */
[----:B---3--:R-:W-:Y:S01]  /*5dc0*/  STS.U16 [R106], R111 ;  /* 0x0000006f6a007388 */ /* 0x008fe20000000400 */
[----:B------:R-:W0:Y:S03]  /*5dd0*/  R2UR UR45, R2 ;  /* 0x00000000022d73c2 */ /* 0x000e2600000e0000 */
[----:B----4-:R1:W-:Y:S03]  /*5de0*/  STS.U16 [R105+0x40], R0 ;  /* 0x0000400069007388 */ /* 0x0103e60000000400 */
[----:B------:R2:W-:Y:S02]  /*5df0*/  MUFU.COS R148, R133 ;  /* 0x0000008500947308 */ /* 0x0005e40000000000 */
[----:B--2---:R-:W-:Y:S01]  /*5e00*/  FMUL.RZ R133, R3, 0.15915493667125701904 ;  /* 0x3e22f98303857820 */ /* 0x004fe2000040c000 */
[----:B------:R-:W-:Y:S01]  /*5e10*/  MOV R3, UR24 ;  /* 0x0000001800037c02 */ /* 0x000fe20008000f00 */
[----:B-1----:R-:W-:-:S04]  /*5e20*/  FMUL.FTZ R0, R62, UR43 ;  /* 0x0000002b3e007c20 */ /* 0x002fc80008410000 */
[----:B------:R-:W-:Y:S01]  /*5e30*/  MUFU.SIN R157, R136 ;  /* 0x00000088009d7308 */ /* 0x000fe20000000400 */
[----:B------:R-:W-:-:S07]  /*5e40*/  @!P2 IADD3 R3, R3, -0x2, RZ ;  /* 0xfffffffe0303a810 */ /* 0x000fce0007ffe0ff */
[----:B------:R1:W-:Y:S01]  /*5e50*/  MUFU.COS R158, R136 ;  /* 0x00000088009e7308 */ /* 0x0003e20000000000 */
[----:B------:R2:W-:Y:S07]  /*5e60*/  STS.U16 [R104+0x80], R117 ;  /* 0x0000807568007388 */ /* 0x0005ee0000000400 */
[----:B------:R-:W-:Y:S01]  /*5e70*/  MUFU.SIN R143, R5 ;  /* 0x00000005008f7308 */ /* 0x000fe20000000400 */
[----:B-1----:R-:W-:Y:S01]  /*5e80*/  MOV R136, c[0x0][0x16c] ;  /* 0x00005b0000887a02 */ /* 0x002fe20000000f00 */
[----:B------:R-:W-:Y:S06]  /*5e90*/  STS.U16 [R103+0xc0], R110 ;  /* 0x0000c06e67007388 */ /* 0x000fec0000000400 */
[----:B------:R1:W-:Y:S01]  /*5ea0*/  MUFU.COS R144, R5 ;  /* 0x0000000500907308 */ /* 0x0003e20000000000 */
[----:B------:R-:W-:Y:S01]  /*5eb0*/  @!P2 IMAD R3, R3, R136, UR7 ;  /* 0x000000070303ae24 */ /* 0x000fe2000f8e0288 */
[----:B------:R3:W-:Y:S01]  /*5ec0*/  STS.U16 [R102+0x100], R119 ;  /* 0x0001007766007388 */ /* 0x0007e20000000400 */
[----:B--2---:R-:W-:Y:S01]  /*5ed0*/  IADD3 R117, R108, 0x220, RZ ;  /* 0x000002206c757810 */ /* 0x004fe20007ffe0ff */
[----:B-1----:R-:W-:-:S04]  /*5ee0*/  FMUL.RZ R5, R0, 0.15915493667125701904 ;  /* 0x3e22f98300057820 */ /* 0x002fc8000040c000 */
[----:B------:R-:W-:Y:S01]  /*5ef0*/  MUFU.SIN R141, R135 ;  /* 0x00000087008d7308 */ /* 0x000fe20000000400 */
[----:B------:R-:W-:Y:S01]  /*5f00*/  STS.U16 [R101+0x140], R118 ;  /* 0x0001407665007388 */ /* 0x000fe20000000400 */
[----:B---3--:R-:W-:-:S06]  /*5f10*/  IADD3 R119, R108, 0x240, RZ ;  /* 0x000002406c777810 */ /* 0x008fcc0007ffe0ff */
[----:B------:R-:W-:Y:S01]  /*5f20*/  MUFU.COS R142, R135 ;  /* 0x00000087008e7308 */ /* 0x000fe20000000000 */
[----:B------:R1:W-:Y:S01]  /*5f30*/  STS.U16 [R100+0x180], R121 ;  /* 0x0001807964007388 */ /* 0x0003e20000000400 */
[----:B------:R-:W-:-:S06]  /*5f40*/  LEA.HI.SX32 R117, R117, R108, 0x1b ;  /* 0x0000006c75757211 */ /* 0x000fcc00078fdaff */
[----:B------:R-:W-:Y:S01]  /*5f50*/  MUFU.SIN R135, R5 ;  /* 0x0000000500877308 */ /* 0x000fe20000000400 */
[----:B------:R-:W-:Y:S01]  /*5f60*/  STS.U16 [R99+0x1c0], R120 ;  /* 0x0001c07863007388 */ /* 0x000fe20000000400 */
[----:B-1----:R-:W-:-:S06]  /*5f70*/  IADD3 R121, R108, 0x260, RZ ;  /* 0x000002606c797810 */ /* 0x002fcc0007ffe0ff */
[----:B------:R1:W-:Y:S01]  /*5f80*/  MUFU.COS R136, R5 ;  /* 0x0000000500887308 */ /* 0x0003e20000000000 */
[----:B------:R2:W-:Y:S01]  /*5f90*/  STS.U16 [R98+0x200], R123 ;  /* 0x0002007b62007388 */ /* 0x0005e20000000400 */
[-C--:B------:R-:W-:Y:S02]  /*5fa0*/  LEA.HI.SX32 R119, R119, R108.reuse, 0x1b ;  /* 0x0000006c77777211 */ /* 0x080fe400078fdaff */
[----:B-1----:R-:W-:Y:S01]  /*5fb0*/  IADD3 R5, R108, 0x200, RZ ;  /* 0x000002006c057810 */ /* 0x002fe20007ffe0ff */
[----:B------:R-:W-:Y:S03]  /*5fc0*/  STS.U16 [R97+0x240], R122 ;  /* 0x0002407a61007388 */ /* 0x000fe60000000400 */
[-C--:B------:R-:W-:Y:S01]  /*5fd0*/  LEA.HI.SX32 R5, R5, R108.reuse, 0x1b ;  /* 0x0000006c05057211 */ /* 0x080fe200078fdaff */
[----:B------:R1:W-:Y:S01]  /*5fe0*/  STS.U16 [R96+0x280], R125 ;  /* 0x0002807d60007388 */ /* 0x0003e20000000400 */
[----:B------:R-:W-:-:S02]  /*5ff0*/  LEA.HI.SX32 R121, R121, R108, 0x1b ;  /* 0x0000006c79797211 */ /* 0x000fc400078fdaff */
[----:B--2---:R-:W-:Y:S01]  /*6000*/  SHF.L.U32 R123, R5, 0x1, RZ ;  /* 0x00000001057b7819 */ /* 0x004fe200000006ff */
[----:B------:R2:W-:Y:S01]  /*6010*/  STS.U16 [R95+0x2c0], R124 ;  /* 0x0002c07c5f007388 */ /* 0x0005e20000000400 */
[----:B------:R-:W-:-:S03]  /*6020*/  IADD3 R5, R108, 0x280, RZ ;  /* 0x000002806c057810 */ /* 0x000fc60007ffe0ff */
[----:B------:R3:W-:Y:S01]  /*6030*/  STS.U16 [R94+0x300], R127 ;  /* 0x0003007f5e007388 */ /* 0x0007e20000000400 */
[----:B-1----:R-:W-:Y:S02]  /*6040*/  SHF.L.U32 R125, R119, 0x1, RZ ;  /* 0x00000001777d7819 */ /* 0x002fe400000006ff */
[C---:B------:R-:W-:Y:S02]  /*6050*/  IADD3 R119, R108.reuse, 0x2c0, RZ ;  /* 0x000002c06c777810 */ /* 0x040fe40007ffe0ff */
[----:B--2---:R-:W-:Y:S02]  /*6060*/  SHF.L.U32 R124, R117, 0x1, RZ ;  /* 0x00000001757c7819 */ /* 0x004fe400000006ff */
[C---:B------:R-:W-:Y:S01]  /*6070*/  IADD3 R117, R108.reuse, 0x2a0, RZ ;  /* 0x000002a06c757810 */ /* 0x040fe20007ffe0ff */
[----:B------:R1:W-:Y:S01]  /*6080*/  STS.U16 [R93+0x340], R126 ;  /* 0x0003407e5d007388 */ /* 0x0003e20000000400 */
[----:B---3--:R-:W-:Y:S02]  /*6090*/  SHF.L.U32 R127, R121, 0x1, RZ ;  /* 0x00000001797f7819 */ /* 0x008fe400000006ff */
[----:B------:R-:W-:Y:S01]  /*60a0*/  IADD3 R121, R108, 0x2e0, RZ ;  /* 0x000002e06c797810 */ /* 0x000fe20007ffe0ff */
[----:B------:R-:W-:Y:S01]  /*60b0*/  STS.U16 [R92+0x380], R129 ;  /* 0x000380815c007388 */ /* 0x000fe20000000400 */
[-C--:B------:R-:W-:Y:S01]  /*60c0*/  LEA.HI.SX32 R5, R5, R108.reuse, 0x1b ;  /* 0x0000006c05057211 */ /* 0x080fe200078fdaff */
[----:B------:R-:W-:Y:S01]  /*60d0*/  FMUL.FTZ R0, R61, UR43 ;  /* 0x0000002b3d007c20 */ /* 0x000fe20008410000 */
[----:B------:R-:W-:Y:S01]  /*60e0*/  LEA.HI.SX32 R117, R117, R108, 0x1b ;  /* 0x0000006c75757211 */ /* 0x000fe200078fdaff */
[----:B------:R2:W-:Y:S01]  /*60f0*/  STS.U16 [R91+0x3c0], R128 ;  /* 0x0003c0805b007388 */ /* 0x0005e20000000400 */
[----:B0-----:R-:W-:-:S02]  /*6100*/  MOV R2, UR45 ;  /* 0x0000002d00027c02 */ /* 0x001fc40008000f00 */
[-C--:B------:R-:W-:Y:S01]  /*6110*/  LEA.HI.SX32 R119, R119, R108.reuse, 0x1b ;  /* 0x0000006c77777211 */ /* 0x080fe200078fdaff */
[----:B------:R-:W-:Y:S01]  /*6120*/  STS.U16 [R123+0x400], R130 ;  /* 0x000400827b007388 */ /* 0x000fe20000000400 */
[----:B------:R-:W-:Y:S02]  /*6130*/  LEA.HI.SX32 R121, R121, R108, 0x1b ;  /* 0x0000006c79797211 */ /* 0x000fe400078fdaff */
[----:B-1----:R-:W-:Y:S01]  /*6140*/  SHF.L.U32 R126, R5, 0x1, RZ ;  /* 0x00000001057e7819 */ /* 0x002fe200000006ff */
[----:B------:R-:W-:Y:S01]  /*6150*/  STS.U16 [R124+0x440], R131 ;  /* 0x000440837c007388 */ /* 0x000fe20000000400 */
[----:B------:R-:W-:Y:S01]  /*6160*/  IADD3 R5, R108, 0x300, RZ ;  /* 0x000003006c057810 */ /* 0x000fe20007ffe0ff */
[----:B------:R-:W-:Y:S02]  /*6170*/  FMUL.RZ R159, R0, 0.15915493667125701904 ;  /* 0x3e22f983009f7820 */ /* 0x000fe4000040c000 */
[----:B------:R0:W-:Y:S01]  /*6180*/  STS.U16 [R125+0x480], R132 ;  /* 0x000480847d007388 */ /* 0x0001e20000000400 */
[----:B------:R-:W-:Y:S01]  /*6190*/  FMUL.FTZ R0, R2, 1.4426950216293334961 ;  /* 0x3fb8aa3b02007820 */ /* 0x000fe20000410000 */
[----:B--2---:R-:W-:-:S02]  /*61a0*/  SHF.L.U32 R128, R121, 0x1, RZ ;  /* 0x0000000179807819 */ /* 0x004fc400000006ff */
[----:B------:R1:W-:Y:S01]  /*61b0*/  STS.U16 [R127+0x4c0], R134 ;  /* 0x0004c0867f007388 */ /* 0x0003e20000000400 */
[C---:B------:R-:W-:Y:S02]  /*61c0*/  IADD3 R121, R108.reuse, 0x360, RZ ;  /* 0x000003606c797810 */ /* 0x040fe40007ffe0ff */
[----:B0-----:R-:W-:Y:S02]  /*61d0*/  SHF.L.U32 R125, R117, 0x1, RZ ;  /* 0x00000001757d7819 */ /* 0x001fe400000006ff */
[C---:B------:R-:W-:Y:S02]  /*61e0*/  IADD3 R117, R108.reuse, 0x320, RZ ;  /* 0x000003206c757810 */ /* 0x040fe40007ffe0ff */
[----:B-1----:R-:W-:Y:S02]  /*61f0*/  SHF.L.U32 R127, R119, 0x1, RZ ;  /* 0x00000001777f7819 */ /* 0x002fe400000006ff */
[----:B------:R-:W-:Y:S01]  /*6200*/  IADD3 R119, R108, 0x340, RZ ;  /* 0x000003406c777810 */ /* 0x000fe20007ffe0ff */
[----:B------:R0:W-:Y:S01]  /*6210*/  STS.U16 [R126+0x500], R115 ;  /* 0x000500737e007388 */ /* 0x0001e20000000400 */
[----:B------:R-:W-:-:S02]  /*6220*/  LEA.HI.SX32 R5, R5, R108, 0x1b ;  /* 0x0000006c05057211 */ /* 0x000fc400078fdaff */
[-C--:B------:R-:W-:Y:S01]  /*6230*/  LEA.HI.SX32 R117, R117, R108.reuse, 0x1b ;  /* 0x0000006c75757211 */ /* 0x080fe200078fdaff */
[----:B------:R1:W-:Y:S01]  /*6240*/  STS.U16 [R125+0x540], R116 ;  /* 0x000540747d007388 */ /* 0x0003e20000000400 */
[-C--:B------:R-:W-:Y:S02]  /*6250*/  LEA.HI.SX32 R119, R119, R108.reuse, 0x1b ;  /* 0x0000006c77777211 */ /* 0x080fe400078fdaff */
[----:B------:R-:W-:Y:S01]  /*6260*/  LEA.HI.SX32 R121, R121, R108, 0x1b ;  /* 0x0000006c79797211 */ /* 0x000fe200078fdaff */
[----:B------:R2:W-:Y:S01]  /*6270*/  STS.U16 [R127+0x580], R114 ;  /* 0x000580727f007388 */ /* 0x0005e20000000400 */
[----:B0-----:R-:W-:Y:S01]  /*6280*/  FMUL.FTZ R115, R71, R0 ;  /* 0x0000000047737220 */ /* 0x001fe20000410000 */
[----:B------:R-:W-:Y:S02]  /*6290*/  SHF.L.U32 R126, R117, 0x1, RZ ;  /* 0x00000001757e7819 */ /* 0x000fe400000006ff */
[----:B------:R0:W-:Y:S01]  /*62a0*/  STS.U16 [R128+0x5c0], R113 ;  /* 0x0005c07180007388 */ /* 0x0001e20000000400 */
[----:B-1----:R-:W-:-:S02]  /*62b0*/  SHF.L.U32 R125, R5, 0x1, RZ ;  /* 0x00000001057d7819 */ /* 0x002fc400000006ff */
[C---:B------:R-:W-:Y:S01]  /*62c0*/  IADD3 R5, R108.reuse, 0x380, RZ ;  /* 0x000003806c057810 */ /* 0x040fe20007ffe0ff */
[----:B--2---:R1:W-:Y:S01]  /*62d0*/  MUFU.EX2 R114, R115 ;  /* 0x0000007300727308 */ /* 0x0043e20000000800 */
[----:B------:R-:W-:Y:S02]  /*62e0*/  SHF.L.U32 R127, R119, 0x1, RZ ;  /* 0x00000001777f7819 */ /* 0x000fe400000006ff */
[----:B------:R-:W-:Y:S02]  /*62f0*/  SHF.L.U32 R121, R121, 0x1, RZ ;  /* 0x0000000179797819 */ /* 0x000fe400000006ff */
[C---:B0-----:R-:W-:Y:S01]  /*6300*/  IADD3 R113, R108.reuse, 0x3a0, RZ ;  /* 0x000003a06c717810 */ /* 0x041fe20007ffe0ff */
[----:B------:R0:W-:Y:S01]  /*6310*/  STS.U16 [R125+0x600], R112 ;  /* 0x000600707d007388 */ /* 0x0001e20000000400 */
[-C--:B------:R-:W-:Y:S02]  /*6320*/  LEA.HI.SX32 R5, R5, R108.reuse, 0x1b ;  /* 0x0000006c05057211 */ /* 0x080fe400078fdaff */
[----:B-1----:R-:W-:Y:S01]  /*6330*/  IADD3 R115, R108, 0x3c0, RZ ;  /* 0x000003c06c737810 */ /* 0x002fe20007ffe0ff */
[----:B------:R-:W-:Y:S01]  /*6340*/  STS.U16 [R126+0x640], R67 ;  /* 0x000640437e007388 */ /* 0x000fe20000000400 */
[----:B------:R-:W-:-:S02]  /*6350*/  LEA.HI.SX32 R113, R113, R108, 0x1b ;  /* 0x0000006c71717211 */ /* 0x000fc400078fdaff */
[----:B------:R-:W-:Y:S01]  /*6360*/  LEA.HI.SX32 R115, R115, R108, 0x1b ;  /* 0x0000006c73737211 */ /* 0x000fe200078fdaff */
[----:B------:R-:W-:Y:S01]  /*6370*/  STS.U16 [R127+0x680], R66 ;  /* 0x000680427f007388 */ /* 0x000fe20000000400 */
[----:B------:R-:W-:-:S03]  /*6380*/  SHF.L.U32 R113, R113, 0x1, RZ ;  /* 0x0000000171717819 */ /* 0x000fc600000006ff */
[----:B------:R1:W-:Y:S01]  /*6390*/  STS.U16 [R121+0x6c0], R10 ;  /* 0x0006c00a79007388 */ /* 0x0003e20000000400 */
[----:B0-----:R-:W-:-:S03]  /*63a0*/  SHF.L.U32 R112, R115, 0x1, RZ ;  /* 0x0000000173707819 */ /* 0x001fc600000006ff */
[----:B------:R-:W2:Y:S01]  /*63b0*/  LDL R115, [R1+0x8] ;  /* 0x0000080001737983 */ /* 0x000ea20000100800 */
[----:B-1----:R-:W-:-:S05]  /*63c0*/  SHF.L.U32 R10, R5, 0x1, RZ ;  /* 0x00000001050a7819 */ /* 0x002fca00000006ff */
[----:B------:R-:W-:Y:S04]  /*63d0*/  STS.U16 [R10+0x700], R9 ;  /* 0x000700090a007388 */ /* 0x000fe80000000400 */
[----:B------:R0:W-:Y:S04]  /*63e0*/  STS.U16 [R113+0x740], R6 ;  /* 0x0007400671007388 */ /* 0x0001e80000000400 */
[----:B------:R1:W-:Y:S01]  /*63f0*/  STS.U16 [R112+0x780], R7 ;  /* 0x0007800770007388 */ /* 0x0003e20000000400 */
[----:B------:R-:W3:Y:S03]  /*6400*/  MUFU.SIN R145, R4 ;  /* 0x0000000400917308 */ /* 0x000ee60000000400 */
[----:B0-----:R-:W4:Y:S04]  /*6410*/  LDL R113, [R1+0x4] ;  /* 0x0000040001717983 */ /* 0x001f280000100800 */
[----:B-1----:R-:W2:Y:S01]  /*6420*/  LDL R112, [R1+0xc] ;  /* 0x00000c0001707983 */ /* 0x002ea20000100800 */
[----:B------:R-:W0:Y:S01]  /*6430*/  MUFU.COS R146, R4 ;  /* 0x0000000400927308 */ /* 0x000e220000000000 */
[----:B---3--:R-:W-:-:S02]  /*6440*/  FMUL.FTZ R145, R114, R145 ;  /* 0x0000009172917220 */ /* 0x008fc40000410000 */
[----:B0-----:R-:W-:Y:S02]  /*6450*/  FMUL.FTZ R146, R114, R146 ;  /* 0x0000009272927220 */ /* 0x001fe40000410000 */
[----:B------:R-:W3:Y:S01]  /*6460*/  LDL R114, [R1] ;  /* 0x0000000001727983 */ /* 0x000ee20000100800 */
[----:B------:R-:W-:Y:S02]  /*6470*/  UIMAD UR42, UR11, UR34, URZ ;  /* 0x000000220b2a72a4 */ /* 0x000fe4000f8e023f */
        /* <DEDUP_REMOVED lines=12> */
[----:B------:R-:W-:-:S06]  /*6540*/  MOV R111, UR35 ;  /* 0x00000023006f7c02 */ /* 0x000fcc0008000f00 */
[----:B------:R-:W3:Y:S01]  /*6550*/  LDG.E.64 R110, [R110.64] ;  /* 0x000000206e6e7981 */ /* 0x000ee2000c1e1b00 */
[----:B------:R-:W-:-:S04]  /*6560*/  FMUL.FTZ R4, R63, UR43 ;  /* 0x0000002b3f047c20 */ /* 0x000fc80008410000 */
[----:B------:R-:W-:-:S04]  /*6570*/  FMUL.RZ R4, R4, 0.15915493667125701904 ;  /* 0x3e22f98304047820 */ /* 0x000fc8000040c000 */
[----:B------:R-:W-:Y:S08]  /*6580*/  MUFU.SIN R137, R4 ;  /* 0x0000000400897308 */ /* 0x000ff00000000400 */
[----:B------:R0:W-:Y:S02]  /*6590*/  MUFU.COS R138, R4 ;  /* 0x00000004008a7308 */ /* 0x0001e40000000000 */
[----:B0-----:R-:W-:-:S06]  /*65a0*/  FMUL.FTZ R4, R77, R0 ;  /* 0x000000004d047220 */ /* 0x001fcc0000410000 */
[----:B------:R-:W0:Y:S01]  /*65b0*/  MUFU.EX2 R4, R4 ;  /* 0x0000000400047308 */ /* 0x000e220000000800 */
[-C--:B------:R-:W-:Y:S02]  /*65c0*/  FMUL.FTZ R2, R78, R0.reuse ;  /* 0x000000004e027220 */ /* 0x080fe40000410000 */
[----:B------:R-:W-:-:S05]  /*65d0*/  FMUL.FTZ R5, R63, R0 ;  /* 0x000000003f057220 */ /* 0x000fca0000410000 */
[----:B------:R-:W1:Y:S01]  /*65e0*/  MUFU.EX2 R2, R2 ;  /* 0x0000000200027308 */ /* 0x000e620000000800 */
[----:B------:R-:W-:Y:S02]  /*65f0*/  FMUL.FTZ R118, R76, R0 ;  /* 0x000000004c767220 */ /* 0x000fe40000410000 */
[C---:B0-----:R-:W-:Y:S02]  /*6600*/  FMUL.FTZ R158, R4.reuse, R158 ;  /* 0x0000009e049e7220 */ /* 0x041fe40000410000 */
[----:B------:R-:W-:Y:S02]  /*6610*/  FMUL.FTZ R157, R4, R157 ;  /* 0x0000009d049d7220 */ /* 0x000fe40000410000 */
[-C--:B------:R-:W-:Y:S01]  /*6620*/  FMUL.FTZ R4, R62, R0.reuse ;  /* 0x000000003e047220 */ /* 0x080fe20000410000 */
[----:B------:R-:W0:Y:S01]  /*6630*/  MUFU.EX2 R5, R5 ;  /* 0x0000000500057308 */ /* 0x000e220000000800 */
[-C--:B------:R-:W-:Y:S02]  /*6640*/  FMUL.FTZ R120, R75, R0.reuse ;  /* 0x000000004b787220 */ /* 0x080fe40000410000 */
[----:B------:R-:W-:-:S02]  /*6650*/  FMUL.FTZ R122, R74, R0 ;  /* 0x000000004a7a7220 */ /* 0x000fc40000410000 */
[-C--:B------:R-:W-:Y:S02]  /*6660*/  FMUL.FTZ R123, R73, R0.reuse ;  /* 0x00000000497b7220 */ /* 0x080fe40000410000 */
[-C--:B------:R-:W-:Y:S01]  /*6670*/  FMUL.FTZ R124, R72, R0.reuse ;  /* 0x00000000487c7220 */ /* 0x080fe20000410000 */
[----:B------:R-:W0:Y:S01]  /*6680*/  MUFU.EX2 R4, R4 ;  /* 0x0000000400047308 */ /* 0x000e220000000800 */
[-C--:B------:R-:W-:Y:S02]  /*6690*/  FMUL.FTZ R116, R70, R0.reuse ;  /* 0x0000000046747220 */ /* 0x080fe40000410000 */
[----:B------:R-:W-:Y:S01]  /*66a0*/  FMUL.FTZ R119, R69, R0 ;  /* 0x0000000045777220 */ /* 0x000fe20000410000 */
[----:B------:R-:W-:Y:S01]  /*66b0*/  IADD3 R117, R108, 0x3e0, RZ ;  /* 0x000003e06c757810 */ /* 0x000fe20007ffe0ff */
[----:B-1----:R-:W-:-:S03]  /*66c0*/  FMUL.FTZ R64, R2, R64 ;  /* 0x0000004002407220 */ /* 0x002fc60000410000 */
[----:B------:R-:W1:Y:S01]  /*66d0*/  MUFU.EX2 R118, R118 ;  /* 0x0000007600767308 */ /* 0x000e620000000800 */
[----:B------:R-:W-:Y:S01]  /*66e0*/  FMUL.FTZ R65, R2, R65 ;  /* 0x0000004102417220 */ /* 0x000fe20000410000 */
[----:B------:R-:W-:Y:S01]  /*66f0*/  ULEA UR34, UR38, UR7, 0x8 ;  /* 0x0000000726227291 */ /* 0x000fe2000f8e403f */
[----:B------:R-:W-:-:S05]  /*6700*/  SHF.L.U32 R2, R108, 0x5, RZ ;  /* 0x000000056c027819 */ /* 0x000fca00000006ff */
[----:B------:R-:W0:Y:S01]  /*6710*/  MUFU.EX2 R120, R120 ;  /* 0x0000007800787308 */ /* 0x000e220000000800 */
[----:B------:R-:W-:-:S07]  /*6720*/  LEA.HI.SX32 R117, R117, R108, 0x1b ;  /* 0x0000006c75757211 */ /* 0x000fce00078fdaff */
[----:B------:R-:W0:Y:S08]  /*6730*/  MUFU.EX2 R122, R122 ;  /* 0x0000007a007a7308 */ /* 0x000e300000000800 */
[----:B------:R-:W0:Y:S08]  /*6740*/  MUFU.EX2 R123, R123 ;  /* 0x0000007b007b7308 */ /* 0x000e300000000800 */
[----:B------:R-:W0:Y:S08]  /*6750*/  MUFU.EX2 R124, R124 ;  /* 0x0000007c007c7308 */ /* 0x000e300000000800 */
[----:B------:R-:W1:Y:S08]  /*6760*/  MUFU.EX2 R116, R116 ;  /* 0x0000007400747308 */ /* 0x000e700000000800 */
[----:B------:R-:W1:Y:S01]  /*6770*/  MUFU.EX2 R119, R119 ;  /* 0x0000007700777308 */ /* 0x000e620000000800 */
[C---:B0-----:R-:W-:Y:S01]  /*6780*/  FMUL.FTZ R138, R5.reuse, R138 ;  /* 0x0000008a058a7220 */ /* 0x041fe20000410000 */
[----:B------:R-:W-:Y:S01]  /*6790*/  LEA.HI.SX32 R2, R2, R2, 0x1b ;  /* 0x0000000202027211 */ /* 0x000fe200078fdaff */
[----:B------:R-:W-:Y:S01]  /*67a0*/  FMUL.FTZ R137, R5, R137 ;  /* 0x0000008905897220 */ /* 0x000fe20000410000 */
[----:B------:R-:W-:-:S02]  /*67b0*/  ISETP.NE.AND P1, PT, R109, RZ, PT ;  /* 0x000000ff6d00720c */ /* 0x000fc40003f25270 */
[----:B------:R-:W-:Y:S02]  /*67c0*/  IADD3 R160, R109, 0x200, RZ ;  /* 0x000002006da07810 */ /* 0x000fe40007ffe0ff */
[----:B------:R-:W-:Y:S01]  /*67d0*/  MOV R5, UR34 ;  /* 0x0000002200057c02 */ /* 0x000fe20008000f00 */
[C---:B------:R-:W-:Y:S01]  /*67e0*/  FMUL.FTZ R136, R4.reuse, R136 ;  /* 0x0000008804887220 */ /* 0x040fe20000410000 */
[----:B------:R-:W-:Y:S01]  /*67f0*/  SHF.L.U32 R117, R117, 0x1, RZ ;  /* 0x0000000175757819 */ /* 0x000fe200000006ff */
[----:B------:R-:W-:Y:S01]  /*6800*/  FMUL.FTZ R135, R4, R135 ;  /* 0x0000008704877220 */ /* 0x000fe20000410000 */
[----:B------:R-:W-:Y:S01]  /*6810*/  SHF.L.U32 R4, R2, 0x1, RZ ;  /* 0x0000000102047819 */ /* 0x000fe200000006ff */
[----:B------:R-:W-:Y:S01]  /*6820*/  FMUL.FTZ R6, R60, UR43 ;  /* 0x0000002b3c067c20 */ /* 0x000fe20008410000 */
[----:B------:R-:W-:Y:S01]  /*6830*/  SEL R5, R5, R160, !P1 ;  /* 0x000000a005057207 */ /* 0x000fe20004800000 */
[----:B------:R-:W-:Y:S01]  /*6840*/  FMUL.FTZ R66, R68, R0 ;  /* 0x0000000044427220 */ /* 0x000fe20000410000 */
[----:B------:R0:W-:Y:S01]  /*6850*/  STS.U16 [R117+0x7c0], R8 ;  /* 0x0007c00875007388 */ /* 0x0001e20000000400 */
[----:B-1----:R-:W-:Y:S01]  /*6860*/  FMUL.FTZ R156, R118, R156 ;  /* 0x0000009c769c7220 */ /* 0x002fe20000410000 */
[----:B------:R-:W-:-:S06]  /*6870*/  NOP ;  /* 0x0000000000007918 */ /* 0x000fcc0000000000 */
        /* <DEDUP_REMOVED lines=20> */
[----:B0-----:R-:W-:Y:S02]  /*69c0*/  FMUL.RZ R8, R6, 0.15915493667125701904 ;  /* 0x3e22f98306087820 */ /* 0x001fe4000040c000 */
[-C--:B------:R-:W-:Y:S01]  /*69d0*/  FMUL.FTZ R6, R61, R0.reuse ;  /* 0x000000003d067220 */ /* 0x080fe20000410000 */
[----:B------:R-:W-:Y:S01]  /*69e0*/  LDS.U16 R119, [R4+0x8] ;  /* 0x0000080004777984 */ /* 0x000fe20000000400 */
[----:B------:R-:W-:Y:S03]  /*69f0*/  MUFU.SIN R139, R133 ;  /* 0x00000085008b7308 */ /* 0x000fe60000000400 */
[----:B------:R-:W-:Y:S04]  /*6a00*/  LDS.U16 R121, [R4+0x10] ;  /* 0x0000100004797984 */ /* 0x000fe80000000400 */
[----:B------:R-:W-:Y:S01]  /*6a10*/  LDS.U16 R217, [R4+0x12] ;  /* 0x0000120004d97984 */ /* 0x000fe20000000400 */
[----:B------:R-:W-:Y:S03]  /*6a20*/  MUFU.COS R140, R133 ;  /* 0x00000085008c7308 */ /* 0x000fe60000000000 */
[----:B------:R-:W-:Y:S04]  /*6a30*/  LDS.U16 R122, [R4+0x14] ;  /* 0x00001400047a7984 */ /* 0x000fe80000000400 */
[----:B------:R-:W-:Y:S01]  /*6a40*/  LDS.U16 R219, [R4+0x16] ;  /* 0x0000160004db7984 */ /* 0x000fe20000000400 */
[----:B------:R-:W0:Y:S03]  /*6a50*/  MUFU.EX2 R66, R66 ;  /* 0x0000004200427308 */ /* 0x000e260000000800 */
        /* <DEDUP_REMOVED lines=20> */
[----:B------:R0:W-:Y:S01]  /*6ba0*/  STS.64 [R5.X8+0x1d10], R64 ;  /* 0x001d104005007388 */ /* 0x0001e20000008a00 */
[----:B------:R-:W-:Y:S01]  /*6bb0*/  HFMA2.MMA R10, -RZ, RZ, 0, 9.5367431640625e-07 ;  /* 0x00000010ff0a7435 */ /* 0x000fe200000001ff */
[----:B------:R-:W-:Y:S08]  /*6bc0*/  MUFU.SIN R9, R8 ;  /* 0x0000000800097308 */ /* 0x000ff00000000400 */
[----:B------:R0:W-:Y:S08]  /*6bd0*/  MUFU.COS R161, R8 ;  /* 0x0000000800a17308 */ /* 0x0001f00000000000 */
[----:B------:R-:W-:Y:S01]  /*6be0*/  MUFU.COS R7, R159 ;  /* 0x0000009f00077308 */ /* 0x000fe20000000000 */
[----:B0-----:R-:W-:-:S07]  /*6bf0*/  FMUL.FTZ R8, R60, R0 ;  /* 0x000000003c087220 */ /* 0x001fce0000410000 */
[----:B------:R-:W0:Y:S01]  /*6c00*/  MUFU.EX2 R6, R6 ;  /* 0x0000000600067308 */ /* 0x000e220000000800 */
[----:B------:R-:W-:Y:S01]  /*6c10*/  @!P2 IMAD.WIDE R2, R3, R10, UR40 ;  /* 0x000000280302ae25 */ /* 0x000fe2000f8e020a */
[----:B--2---:R-:W-:-:S06]  /*6c20*/  HADD2.F32 R10, -RZ, R112.H0_H0 ;  /* 0x20000070ff0a7230 */ /* 0x004fcc0000004100 */
[----:B------:R-:W2:Y:S01]  /*6c30*/  MUFU.EX2 R8, R8 ;  /* 0x0000000800087308 */ /* 0x000ea20000000800 */
[C---:B------:R-:W-:Y:S02]  /*6c40*/  FMUL.FTZ R140, R66.reuse, R140 ;  /* 0x0000008c428c7220 */ /* 0x040fe40000410000 */
[----:B------:R-:W-:Y:S02]  /*6c50*/  FMUL.FTZ R139, R66, R139 ;  /* 0x0000008b428b7220 */ /* 0x000fe40000410000 */
[----:B------:R-:W-:Y:S01]  /*6c60*/  CS2R R66, SRZ ;  /* 0x0000000000427805 */ /* 0x000fe2000001ff00 */
[----:B------:R-:W-:Y:S01]  /*6c70*/  BAR.SYNC.DEFER_BLOCKING 0x0 ;  /* 0x0000000000007b1d */ /* 0x000fe20000010000 */
[----:B------:R-:W-:Y:S02]  /*6c80*/  FMUL.FTZ R112, R64, R157 ;  /* 0x0000009d40707220 */ /* 0x000fe40000410000 */
[----:B------:R-:W-:Y:S02]  /*6c90*/  FMUL.FTZ R212, R78, R10 ;  /* 0x0000000a4ed47220 */ /* 0x000fe40000410000 */
[----:B0-----:R-:W-:Y:S01]  /*6ca0*/  FMUL.FTZ R134, R6, R7 ;  /* 0x0000000706867220 */ /* 0x001fe20000410000 */
[----:B------:R-:W0:Y:S01]  /*6cb0*/  MUFU.SIN R133, R159 ;  /* 0x0000009f00857308 */ /* 0x000e220000000400 */
[----:B------:R-:W-:-:S02]  /*6cc0*/  FMUL.FTZ R7, R65, R157 ;  /* 0x0000009d41077220 */ /* 0x000fc40000410000 */
[----:B------:R-:W-:Y:S02]  /*6cd0*/  FFMA.FTZ R112, R65, R158, R112 ;  /* 0x0000009e41707223 */ /* 0x000fe40000010070 */
[----:B------:R-:W-:Y:S02]  /*6ce0*/  FMUL.FTZ R5, R157, R212 ;  /* 0x000000d49d057220 */ /* 0x000fe40000410000 */
[----:B------:R-:W-:Y:S02]  /*6cf0*/  FFMA.FTZ R7, R64, R158, -R7 ;  /* 0x0000009e40077223 */ /* 0x000fe40000010807 */
[----:B------:R-:W-:Y:S02]  /*6d00*/  FMUL.FTZ R4, R155, R112 ;  /* 0x000000709b047220 */ /* 0x000fe40000410000 */
[----:B--2---:R-:W-:Y:S01]  /*6d10*/  FMUL.FTZ R160, R8, R9 ;  /* 0x0000000908a07220 */ /* 0x004fe20000410000 */
[----:B------:R-:W-:Y:S01]  /*6d20*/  HADD2.F32 R9, -RZ, R115.H0_H0 ;  /* 0x20000073ff097230 */ /* 0x000fe20000004100 */
[----:B------:R-:W-:Y:S01]  /*6d30*/  FFMA.FTZ R5, RZ, R158, R5 ;  /* 0x0000009eff057223 */ /* 0x000fe20000010005 */
[----:B------:R2:W5:Y:S01]  /*6d40*/  @!P2 LDG.E.64 R66, [R2.64+0x8] ;  /* 0x000008200242a981 */ /* 0x000562000c1e1b00 */
[----:B------:R-:W-:-:S02]  /*6d50*/  FFMA.FTZ R4, R156, R7, -R4 ;  /* 0x000000079c047223 */ /* 0x000fc40000010804 */
[----:B------:R-:W-:Y:S02]  /*6d60*/  FMUL.FTZ R7, R155, R7 ;  /* 0x000000079b077220 */ /* 0x000fe40000410000 */
[----:B--2---:R-:W-:Y:S02]  /*6d70*/  FMUL.FTZ R3, RZ, R157 ;  /* 0x0000009dff037220 */ /* 0x004fe40000410000 */
[----:B------:R-:W-:Y:S02]  /*6d80*/  FADD.FTZ R5, RZ, R5 ;  /* 0x00000005ff057221 */ /* 0x000fe40000010000 */
[----:B------:R-:W-:Y:S02]  /*6d90*/  FFMA.FTZ R2, R158, R212, -R3 ;  /* 0x000000d49e027223 */ /* 0x000fe40000010803 */
[----:B------:R-:W-:Y:S02]  /*6da0*/  FFMA.FTZ R7, R156, R112, R7 ;  /* 0x000000709c077223 */ /* 0x000fe40000010007 */
[----:B------:R-:W-:-:S02]  /*6db0*/  FFMA.FTZ R2, R77, R9, R2 ;  /* 0x000000094d027223 */ /* 0x000fc40000010002 */
[----:B------:R-:W-:Y:S02]  /*6dc0*/  FMUL.FTZ R3, R155, R5 ;  /* 0x000000059b037220 */ /* 0x000fe40000410000 */
[----:B0-----:R-:W-:Y:S02]  /*6dd0*/  FMUL.FTZ R133, R6, R133 ;  /* 0x0000008506857220 */ /* 0x001fe40000410000 */
[----:B------:R-:W-:Y:S02]  /*6de0*/  FMUL.FTZ R112, R153, R4 ;  /* 0x0000000499707220 */ /* 0x000fe40000410000 */
[----:B------:R-:W-:Y:S01]  /*6df0*/  FMUL.FTZ R161, R8, R161 ;  /* 0x000000a108a17220 */ /* 0x000fe20000410000 */
[----:B----4-:R-:W-:Y:S01]  /*6e00*/  HADD2.F32 R8, -RZ, R113.H0_H0 ;  /* 0x20000071ff087230 */ /* 0x010fe20000004100 */
[----:B------:R-:W-:Y:S02]  /*6e10*/  FMUL.FTZ R6, R155, R2 ;  /* 0x000000029b067220 */ /* 0x000fe40000410000 */
[----:B------:R-:W-:-:S02]  /*6e20*/  FMUL.FTZ R113, R153, R7 ;  /* 0x0000000799717220 */ /* 0x000fc40000410000 */
[----:B------:R-:W-:Y:S02]  /*6e30*/  FFMA.FTZ R3, R156, R2, -R3 ;  /* 0x000000029c037223 */ /* 0x000fe40000010803 */
[----:B------:R-:W-:Y:S02]  /*6e40*/  FFMA.FTZ R112, R154, R7, R112 ;  /* 0x000000079a707223 */ /* 0x000fe40000010070 */
[----:B------:R-:W-:Y:S02]  /*6e50*/  FFMA.FTZ R6, R156, R5, R6 ;  /* 0x000000059c067223 */ /* 0x000fe40000010006 */
[----:B------:R-:W-:Y:S02]  /*6e60*/  FFMA.FTZ R113, R154, R4, -R113 ;  /* 0x000000049a717223 */ /* 0x000fe40000010871 */
[----:B------:R-:W-:Y:S02]  /*6e70*/  FFMA.FTZ R3, R76, R8, R3 ;  /* 0x000000084c037223 */ /* 0x000fe40000010003 */
[----:B------:R-:W-:-:S02]  /*6e80*/  FMUL.FTZ R2, R151, R112 ;  /* 0x0000007097027220 */ /* 0x000fc40000410000 */
[----:B------:R-:W-:Y:S02]  /*6e90*/  FADD.FTZ R6, RZ, R6 ;  /* 0x00000006ff067221 */ /* 0x000fe40000010000 */
[----:B------:R-:W-:Y:S02]  /*6ea0*/  FMUL.FTZ R7, R151, R113 ;  /* 0x0000007197077220 */ /* 0x000fe40000410000 */
[C---:B------:R-:W-:Y:S02]  /*6eb0*/  FMUL.FTZ R5, R153.reuse, R3 ;  /* 0x0000000399057220 */ /* 0x040fe40000410000 */
[----:B------:R-:W-:Y:S02]  /*6ec0*/  FFMA.FTZ R113, R152, R113, -R2 ;  /* 0x0000007198717223 */ /* 0x000fe40000010802 */
[-C--:B------:R-:W-:Y:S02]  /*6ed0*/  FMUL.FTZ R2, R153, R6.reuse ;  /* 0x0000000699027220 */ /* 0x080fe40000410000 */
[----:B------:R-:W-:-:S02]  /*6ee0*/  FFMA.FTZ R5, R154, R6, R5 ;  /* 0x000000069a057223 */ /* 0x000fc40000010005 */
[----:B------:R-:W-:Y:S01]  /*6ef0*/  FFMA.FTZ R112, R152, R112, R7 ;  /* 0x0000007098707223 */ /* 0x000fe20000010007 */
[----:B---3--:R-:W-:Y:S01]  /*6f00*/  HADD2.F32 R7, -RZ, R114.H0_H0 ;  /* 0x20000072ff077230 */ /* 0x008fe20000004100 */
[----:B------:R-:W-:Y:S02]  /*6f10*/  FFMA.FTZ R2, R154, R3, -R2 ;  /* 0x000000039a027223 */ /* 0x000fe40000010802 */
[C---:B------:R-:W-:Y:S02]  /*6f20*/  FMUL.FTZ R3, R149.reuse, R113 ;  /* 0x0000007195037220 */ /* 0x040fe40000410000 */
[----:B------:R-:W-:Y:S02]  /*6f30*/  FADD.FTZ R5, RZ, R5 ;  /* 0x00000005ff057221 */ /* 0x000fe40000010000 */
[-C--:B------:R-:W-:Y:S02]  /*6f40*/  FMUL.FTZ R4, R149, R112.reuse ;  /* 0x0000007095047220 */ /* 0x080fe40000410000 */
[----:B------:R-:W-:-:S02]  /*6f50*/  FFMA.FTZ R112, R150, R112, R3 ;  /* 0x0000007096707223 */ /* 0x000fc40000010003 */
[----:B------:R-:W-:Y:S02]  /*6f60*/  FFMA.FTZ R2, R75, R7, R2 ;  /* 0x000000074b027223 */ /* 0x000fe40000010002 */
[----:B------:R-:W-:Y:S01]  /*6f70*/  FMUL.FTZ R3, R151, R5 ;  /* 0x0000000597037220 */ /* 0x000fe20000410000 */
[----:B------:R-:W-:Y:S01]  /*6f80*/  HADD2.F32 R6, -RZ, R247.H0_H0 ;  /* 0x200000f7ff067230 */ /* 0x000fe20000004100 */
[----:B------:R-:W-:Y:S02]  /*6f90*/  FFMA.FTZ R113, R150, R113, -R4 ;  /* 0x0000007196717223 */ /* 0x000fe40000010804 */
[----:B------:R-:W-:Y:S02]  /*6fa0*/  FMUL.FTZ R114, R147, R112 ;  /* 0x0000007093727220 */ /* 0x000fe40000410000 */
[-C--:B------:R-:W-:Y:S02]  /*6fb0*/  FMUL.FTZ R4, R151, R2.reuse ;  /* 0x0000000297047220 */ /* 0x080fe40000410000 */
[----:B------:R-:W-:-:S02]  /*6fc0*/  FFMA.FTZ R3, R152, R2, -R3 ;  /* 0x0000000298037223 */ /* 0x000fc40000010803 */
[-C--:B------:R-:W-:Y:S02]  /*6fd0*/  FMUL.FTZ R115, R147, R113.reuse ;  /* 0x0000007193737220 */ /* 0x080fe40000410000 */
[----:B------:R-:W-:Y:S02]  /*6fe0*/  FFMA.FTZ R114, R148, R113, -R114 ;  /* 0x0000007194727223 */ /* 0x000fe40000010872 */
[----:B------:R-:W-:Y:S02]  /*6ff0*/  FFMA.FTZ R4, R152, R5, R4 ;  /* 0x0000000598047223 */ /* 0x000fe40000010004 */
[----:B------:R-:W-:Y:S02]  /*7000*/  FFMA.FTZ R3, R74, R6, R3 ;  /* 0x000000064a037223 */ /* 0x000fe40000010003 */
[----:B------:R-:W-:Y:S02]  /*7010*/  FFMA.FTZ R115, R148, R112, R115 ;  /* 0x0000007094737223 */ /* 0x000fe40000010073 */
[----:B------:R-:W-:-:S02]  /*7020*/  FMUL.FTZ R112, R145, R114 ;  /* 0x0000007291707220 */ /* 0x000fc40000410000 */
[----:B------:R-:W-:Y:S02]  /*7030*/  FADD.FTZ R4, RZ, R4 ;  /* 0x00000004ff047221 */ /* 0x000fe40000010000 */
[----:B------:R-:W-:Y:S02]  /*7040*/  FMUL.FTZ R5, R149, R3 ;  /* 0x0000000395057220 */ /* 0x000fe40000410000 */
[-C--:B------:R-:W-:Y:S02]  /*7050*/  FMUL.FTZ R113, R145, R115.reuse ;  /* 0x0000007391717220 */ /* 0x080fe40000410000 */
[----:B------:R-:W-:Y:S02]  /*7060*/  FFMA.FTZ R115, R146, R115, R112 ;  /* 0x0000007392737223 */ /* 0x000fe40000010070 */
[-C--:B------:R-:W-:Y:S02]  /*7070*/  FMUL.FTZ R2, R149, R4.reuse ;  /* 0x0000000495027220 */ /* 0x080fe40000410000 */
[C---:B------:R-:W-:Y:S01]  /*7080*/  FFMA.FTZ R112, R150.reuse, R4, R5 ;  /* 0x0000000496707223 */ /* 0x040fe20000010005 */
[----:B------:R-:W-:Y:S01]  /*7090*/  HADD2.F32 R5, -RZ, R89.H0_H0 ;  /* 0x20000059ff057230 */ /* 0x000fe20000004100 */
[----:B------:R-:W-:-:S02]  /*70a0*/  FFMA.FTZ R4, R150, R3, -R2 ;  /* 0x0000000396047223 */ /* 0x000fc40000010802 */
[----:B------:R-:W-:Y:S02]  /*70b0*/  FADD.FTZ R112, RZ, R112 ;  /* 0x00000070ff707221 */ /* 0x000fe40000010000 */
[----:B------:R-:W-:Y:S02]  /*70c0*/  FFMA.FTZ R113, R146, R114, -R113 ;  /* 0x0000007292717223 */ /* 0x000fe40000010871 */
[----:B------:R-:W-:Y:S02]  /*70d0*/  FMUL.FTZ R114, R143, R115 ;  /* 0x000000738f727220 */ /* 0x000fe40000410000 */
[----:B------:R-:W-:Y:S02]  /*70e0*/  FFMA.FTZ R4, R73, R5, R4 ;  /* 0x0000000549047223 */ /* 0x000fe40000010004 */
[----:B------:R-:W-:Y:S02]  /*70f0*/  FMUL.FTZ R3, R147, R112 ;  /* 0x0000007093037220 */ /* 0x000fe40000410000 */
[----:B------:R-:W-:-:S02]  /*7100*/  FMUL.FTZ R126, R143, R113 ;  /* 0x000000718f7e7220 */ /* 0x000fc40000410000 */
[----:B------:R-:W-:Y:S02]  /*7110*/  FFMA.FTZ R114, R144, R113, -R114 ;  /* 0x0000007190727223 */ /* 0x000fe40000010872 */
[-C--:B------:R-:W-:Y:S02]  /*7120*/  FFMA.FTZ R3, R148, R4.reuse, -R3 ;  /* 0x0000000494037223 */ /* 0x080fe40000010803 */
[----:B------:R-:W-:Y:S01]  /*7130*/  FMUL.FTZ R113, R147, R4 ;  /* 0x0000000493717220 */ /* 0x000fe20000410000 */
[----:B------:R-:W-:Y:S01]  /*7140*/  HADD2.F32 R4, -RZ, R88.H0_H0 ;  /* 0x20000058ff047230 */ /* 0x000fe20000004100 */
[----:B------:R-:W-:Y:S02]  /*7150*/  FMUL.FTZ R2, R59, UR43 ;  /* 0x0000002b3b027c20 */ /* 0x000fe40008410000 */
[----:B------:R-:W-:Y:S02]  /*7160*/  FFMA.FTZ R126, R144, R115, R126 ;  /* 0x00000073907e7223 */ /* 0x000fe4000001007e */
[----:B------:R-:W-:-:S02]  /*7170*/  FFMA.FTZ R113, R148, R112, R113 ;  /* 0x0000007094717223 */ /* 0x000fc40000010071 */
[----:B------:R-:W-:Y:S02]  /*7180*/  FMUL.RZ R132, R2, 0.15915493667125701904 ;  /* 0x3e22f98302847820 */ /* 0x000fe4000040c000 */
[----:B------:R-:W-:Y:S02]  /*7190*/  FFMA.FTZ R2, R72, R4, R3 ;  /* 0x0000000448027223 */ /* 0x000fe40000010003 */
[----:B------:R-:W-:Y:S02]  /*71a0*/  FMUL.FTZ R127, R141, R126 ;  /* 0x0000007e8d7f7220 */ /* 0x000fe40000410000 */
[----:B------:R-:W-:Y:S02]  /*71b0*/  FMUL.FTZ R0, R59, R0 ;  /* 0x000000003b007220 */ /* 0x000fe40000410000 */
[----:B------:R-:W-:Y:S02]  /*71c0*/  FADD.FTZ R113, RZ, R113 ;  /* 0x00000071ff717221 */ /* 0x000fe40000010000 */
[----:B------:R-:W-:-:S02]  /*71d0*/  FMUL.FTZ R159, R141, R114 ;  /* 0x000000728d9f7220 */ /* 0x000fc40000410000 */
[C---:B------:R-:W-:Y:S02]  /*71e0*/  FMUL.FTZ R3, R145.reuse, R2 ;  /* 0x0000000291037220 */ /* 0x040fe40000410000 */
[C---:B------:R-:W-:Y:S02]  /*71f0*/  FFMA.FTZ R130, R142.reuse, R114, -R127 ;  /* 0x000000728e827223 */ /* 0x040fe4000001087f */
[-C--:B------:R-:W-:Y:S01]  /*7200*/  FMUL.FTZ R127, R145, R113.reuse ;  /* 0x00000071917f7220 */ /* 0x080fe20000410000 */
[----:B------:R-:W-:Y:S01]  /*7210*/  MUFU.COS R115, R132 ;  /* 0x0000008400737308 */ /* 0x000fe20000000000 */
[----:B------:R-:W-:Y:S02]  /*7220*/  FFMA.FTZ R126, R142, R126, R159 ;  /* 0x0000007e8e7e7223 */ /* 0x000fe4000001009f */
[C---:B------:R-:W-:Y:S01]  /*7230*/  FFMA.FTZ R113, R146.reuse, R113, R3 ;  /* 0x0000007192717223 */ /* 0x040fe20000010003 */
[----:B------:R-:W-:Y:S01]  /*7240*/  HADD2.F32 R3, -RZ, R87.H0_H0 ;  /* 0x20000057ff037230 */ /* 0x000fe20000004100 */
[----:B------:R-:W-:-:S03]  /*7250*/  FFMA.FTZ R2, R146, R2, -R127 ;  /* 0x0000000292027223 */ /* 0x000fc6000001087f */
[----:B------:R-:W0:Y:S01]  /*7260*/  MUFU.EX2 R0, R0 ;  /* 0x0000000000007308 */ /* 0x000e220000000800 */
[----:B------:R-:W-:Y:S02]  /*7270*/  FMUL.FTZ R127, R139, R126 ;  /* 0x0000007e8b7f7220 */ /* 0x000fe40000410000 */
[----:B------:R-:W-:Y:S02]  /*7280*/  FADD.FTZ R114, RZ, R113 ;  /* 0x00000071ff727221 */ /* 0x000fe40000010000 */
[----:B------:R-:W-:Y:S02]  /*7290*/  FFMA.FTZ R164, R140, R130, -R127 ;  /* 0x000000828ca47223 */ /* 0x000fe4000001087f */
[----:B------:R-:W-:Y:S01]  /*72a0*/  FFMA.FTZ R112, R71, R3, R2 ;  /* 0x0000000347707223 */ /* 0x000fe20000010002 */
[----:B------:R-:W2:Y:S01]  /*72b0*/  MUFU.SIN R113, R132 ;  /* 0x0000008400717308 */ /* 0x000ea20000000400 */
[----:B------:R-:W-:Y:S02]  /*72c0*/  FMUL.FTZ R127, R143, R114 ;  /* 0x000000728f7f7220 */ /* 0x000fe40000410000 */
[----:B------:R-:W-:Y:S01]  /*72d0*/  FMUL.FTZ R165, R139, R130 ;  /* 0x000000828ba57220 */ /* 0x000fe20000410000 */
[----:B------:R-:W-:Y:S01]  /*72e0*/  HADD2.F32 R2, -RZ, R86.H0_H0 ;  /* 0x20000056ff027230 */ /* 0x000fe20000004100 */
[----:B------:R-:W-:-:S02]  /*72f0*/  FMUL.FTZ R159, R143, R112 ;  /* 0x000000708f9f7220 */ /* 0x000fc40000410000 */
[----:B------:R-:W-:Y:S02]  /*7300*/  FFMA.FTZ R127, R144, R112, -R127 ;  /* 0x00000070907f7223 */ /* 0x000fe4000001087f */
[----:B------:R-:W-:Y:S02]  /*7310*/  FFMA.FTZ R165, R140, R126, R165 ;  /* 0x0000007e8ca57223 */ /* 0x000fe400000100a5 */
[----:B------:R-:W-:Y:S02]  /*7320*/  FFMA.FTZ R159, R144, R114, R159 ;  /* 0x00000072909f7223 */ /* 0x000fe4000001009f */
[----:B0-----:R-:W-:Y:S02]  /*7330*/  FMUL.FTZ R162, R0, R115 ;  /* 0x0000007300a27220 */ /* 0x001fe40000410000 */
        /* <DEDUP_REMOVED lines=8> */
[----:B--2---:R-:W-:Y:S02]  /*73c0*/  FMUL.FTZ R132, R0, R113 ;  /* 0x0000007100847220 */ /* 0x004fe40000410000 */
[----:B------:R-:W-:Y:S02]  /*73d0*/  FMUL.FTZ R159, R141, R159 ;  /* 0x0000009f8d9f7220 */ /* 0x000fe40000410000 */
[C---:B------:R-:W-:Y:S01]  /*73e0*/  FMUL.FTZ R165, R135.reuse, R115 ;  /* 0x0000007387a57220 */ /* 0x040fe20000410000 */
[----:B------:R0:W2:Y:S01]  /*73f0*/  R2UR UR36, R110 ;  /* 0x000000006e2473c2 */ /* 0x0000a200000e0000 */
[-C--:B------:R-:W-:Y:S01]  /*7400*/  FMUL.FTZ R113, R135, R114.reuse ;  /* 0x0000007287717220 */ /* 0x080fe20000410000 */
[----:B------:R-:W-:Y:S01]  /*7410*/  HADD2.F32 R0, -RZ, R85.H0_H0 ;  /* 0x20000055ff007230 */ /* 0x000fe20000004100 */
[----:B------:R-:W-:Y:S02]  /*7420*/  FFMA.FTZ R159, R142, R127, -R159 ;  /* 0x0000007f8e9f7223 */ /* 0x000fe4000001089f */
[----:B------:R-:W-:-:S02]  /*7430*/  FFMA.FTZ R165, R136, R114, R165 ;  /* 0x0000007288a57223 */ /* 0x000fc400000100a5 */
[----:B------:R-:W-:Y:S01]  /*7440*/  FFMA.FTZ R114, R136, R115, -R113 ;  /* 0x0000007388727223 */ /* 0x000fe20000010871 */
[----:B------:R-:W3:Y:S01]  /*7450*/  R2UR UR37, R111 ;  /* 0x000000006f2573c2 */ /* 0x000ee200000e0000 */
[----:B------:R-:W-:Y:S02]  /*7460*/  FADD.FTZ R112, RZ, R112 ;  /* 0x00000070ff707221 */ /* 0x000fe40000010000 */
[----:B------:R-:W-:Y:S02]  /*7470*/  FFMA.FTZ R159, R69, R0, R159 ;  /* 0x00000000459f7223 */ /* 0x000fe4000001009f */
[C---:B------:R-:W-:Y:S02]  /*7480*/  FMUL.FTZ R127, R133.reuse, R165 ;  /* 0x000000a5857f7220 */ /* 0x040fe40000410000 */
[----:B------:R-:W-:Y:S02]  /*7490*/  FMUL.FTZ R126, R133, R114 ;  /* 0x00000072857e7220 */ /* 0x000fe40000410000 */
[C---:B------:R-:W-:Y:S01]  /*74a0*/  FMUL.FTZ R113, R139.reuse, R112 ;  /* 0x000000708b717220 */ /* 0x040fe20000410000 */
[----:B0-----:R-:W-:Y:S01]  /*74b0*/  HADD2.F32 R110, -RZ, R84.H0_H0 ;  /* 0x20000054ff6e7230 */ /* 0x001fe20000004100 */
[----:B------:R-:W-:-:S02]  /*74c0*/  FMUL.FTZ R115, R139, R159 ;  /* 0x0000009f8b737220 */ /* 0x000fc40000410000 */
[C---:B------:R-:W-:Y:S02]  /*74d0*/  FFMA.FTZ R127, R134.reuse, R114, -R127 ;  /* 0x00000072867f7223 */ /* 0x040fe4000001087f */
[----:B------:R-:W-:Y:S02]  /*74e0*/  FFMA.FTZ R126, R134, R165, R126 ;  /* 0x000000a5867e7223 */ /* 0x000fe4000001007e */
[C---:B------:R-:W-:Y:S02]  /*74f0*/  FFMA.FTZ R113, R140.reuse, R159, -R113 ;  /* 0x0000009f8c717223 */ /* 0x040fe40000010871 */
[----:B------:R-:W-:Y:S02]  /*7500*/  FFMA.FTZ R115, R140, R112, R115 ;  /* 0x000000708c737223 */ /* 0x000fe40000010073 */
[C---:B------:R-:W-:Y:S02]  /*7510*/  FMUL.FTZ R114, R160.reuse, R127 ;  /* 0x0000007fa0727220 */ /* 0x040fe40000410000 */
[----:B------:R-:W-:-:S02]  /*7520*/  FMUL.FTZ R112, R160, R126 ;  /* 0x0000007ea0707220 */ /* 0x000fc40000410000 */
[----:B------:R-:W-:Y:S01]  /*7530*/  FFMA.FTZ R113, R68, R110, R113 ;  /* 0x0000006e44717223 */ /* 0x000fe20000010071 */
[----:B-1----:R-:W-:Y:S01]  /*7540*/  HADD2.F32 R193, -RZ, R193.H0_H0 ;  /* 0x200000c1ffc17230 */ /* 0x002fe20000004100 */
[C---:B------:R-:W-:Y:S02]  /*7550*/  FFMA.FTZ R159, R161.reuse, R126, R114 ;  /* 0x0000007ea19f7223 */ /* 0x040fe40000010072 */
[----:B------:R-:W-:Y:S02]  /*7560*/  FFMA.FTZ R127, R161, R127, -R112 ;  /* 0x0000007fa17f7223 */ /* 0x000fe40000010870 */
[----:B------:R-:W-:Y:S02]  /*7570*/  FADD.FTZ R115, RZ, R115 ;  /* 0x00000073ff737221 */ /* 0x000fe40000010000 */
[----:B------:R-:W-:Y:S01]  /*7580*/  FMUL.FTZ R114, R137, R113 ;  /* 0x0000007189727220 */ /* 0x000fe20000410000 */
[----:B------:R-:W-:Y:S01]  /*7590*/  HADD2.F32 R189, -RZ, R189.H0_H0 ;  /* 0x200000bdffbd7230 */ /* 0x000fe20000004100 */
[----:B------:R-:W-:-:S02]  /*75a0*/  FMUL.FTZ R164, R132, R127 ;  /* 0x0000007f84a47220 */ /* 0x000fc40000410000 */
[-C--:B------:R-:W-:Y:S02]  /*75b0*/  FMUL.FTZ R112, R137, R115.reuse ;  /* 0x0000007389707220 */ /* 0x080fe40000410000 */
[----:B------:R-:W-:Y:S02]  /*75c0*/  FFMA.FTZ R166, R138, R115, R114 ;  /* 0x000000738aa67223 */ /* 0x000fe40000010072 */
[----:B--2---:R-:W-:Y:S01]  /*75d0*/  FMUL.FTZ R114, R193, UR36 ;  /* 0x00000024c1727c20 */ /* 0x004fe20008410000 */
[----:B------:R-:W-:Y:S01]  /*75e0*/  HADD2.F32 R188, -RZ, R188.H0_H0 ;  /* 0x200000bcffbc7230 */ /* 0x000fe20000004100 */
[-C--:B------:R-:W-:Y:S02]  /*75f0*/  FMUL.FTZ R225, R132, R159.reuse ;  /* 0x0000009f84e17220 */ /* 0x080fe40000410000 */
[----:B------:R-:W-:Y:S02]  /*7600*/  FFMA.FTZ R164, R162, R159, R164 ;  /* 0x0000009fa2a47223 */ /* 0x000fe400000100a4 */
[----:B------:R-:W-:-:S02]  /*7610*/  FFMA.FTZ R126, R138, R113, -R112 ;  /* 0x000000718a7e7223 */ /* 0x000fc40000010870 */
[----:B------:R-:W-:Y:S02]  /*7620*/  FADD.FTZ R194, R43, R43 ;  /* 0x0000002b2bc27221 */ /* 0x000fe40000010000 */
[----:B---3--:R-:W-:Y:S02]  /*7630*/  FMUL.FTZ R112, R193, UR37 ;  /* 0x00000025c1707c20 */ /* 0x008fe40008410000 */
[C---:B------:R-:W-:Y:S01]  /*7640*/  FFMA.FTZ R159, R189.reuse, UR37, R114 ;  /* 0x00000025bd9f7c23 */ /* 0x040fe20008010072 */
[----:B------:R-:W-:Y:S01]  /*7650*/  HADD2.F32 R190, -RZ, R190.H0_H0 ;  /* 0x200000beffbe7230 */ /* 0x000fe20000004100 */
[----:B------:R-:W-:Y:S02]  /*7660*/  FFMA.FTZ R225, R162, R127, -R225 ;  /* 0x0000007fa2e17223 */ /* 0x000fe400000108e1 */
[----:B------:R-:W-:Y:S02]  /*7670*/  FMUL.FTZ R127, R188, UR37 ;  /* 0x00000025bc7f7c20 */ /* 0x000fe40008410000 */
[----:B------:R-:W-:-:S02]  /*7680*/  FFMA.FTZ R167, R189, UR36, -R112 ;  /* 0x00000024bda77c23 */ /* 0x000fc40008010870 */
[----:B------:R-:W-:Y:S02]  /*7690*/  FMUL.FTZ R159, R194, R159 ;  /* 0x0000009fc29f7220 */ /* 0x000fe40000410000 */
        /* <DEDUP_REMOVED lines=38> */
[-C--:B------:R-:W-:Y:S02]  /*7900*/  FFMA.FTZ R167, R134, R112.reuse, -R167 ;  /* 0x0000007086a77223 */ /* 0x080fe400000108a7 */
[----:B------:R-:W-:Y:S01]  /*7910*/  FMUL.FTZ R169, R133, -R112 ;  /* 0x8000007085a97220 */ /* 0x000fe20000410000 */
[----:B------:R-:W-:Y:S01]  /*7920*/  HADD2.F32 R112, -RZ, R82.H0_H0 ;  /* 0x20000052ff707230 */ /* 0x000fe20000004100 */
[----:B------:R-:W-:Y:S02]  /*7930*/  FFMA.FTZ R165, R136, R166, R165 ;  /* 0x000000a688a57223 */ /* 0x000fe400000100a5 */
[----:B------:R-:W-:-:S02]  /*7940*/  FMUL.FTZ R115, R199, UR36 ;  /* 0x00000024c7737c20 */ /* 0x000fc40008410000 */
[----:B------:R-:W-:Y:S02]  /*7950*/  FADD.FTZ R187, R46, R46 ;  /* 0x0000002e2ebb7221 */ /* 0x000fe40000010000 */
[C---:B------:R-:W-:Y:S02]  /*7960*/  FFMA.FTZ R184, R186.reuse, UR36, -R113 ;  /* 0x00000024bab87c23 */ /* 0x040fe40008010871 */
[----:B------:R-:W-:Y:S02]  /*7970*/  FFMA.FTZ R114, R186, UR37, R115 ;  /* 0x00000025ba727c23 */ /* 0x000fe40008010073 */
[----:B------:R-:W-:Y:S02]  /*7980*/  FADD.FTZ R165, RZ, R165 ;  /* 0x000000a5ffa57221 */ /* 0x000fe40000010000 */
[C---:B------:R-:W-:Y:S02]  /*7990*/  FMUL.FTZ R184, R187.reuse, R184 ;  /* 0x000000b8bbb87220 */ /* 0x040fe40000410000 */
[----:B------:R-:W-:Y:S01]  /*79a0*/  FFMA.FTZ R127, R62, R112, R127 ;  /* 0x000000703e7f7223 */ /* 0x000fe2000001007f */
[----:B------:R-:W-:Y:S01]  /*79b0*/  HADD2.F32 R131, -RZ, R131.H0_H0 ;  /* 0x20000083ff837230 */ /* 0x000fe20000004100 */
[----:B------:R-:W-:-:S02]  /*79c0*/  FMUL.FTZ R185, R187, R114 ;  /* 0x00000072bbb97220 */ /* 0x000fc40000410000 */
[C---:B------:R-:W-:Y:S02]  /*79d0*/  FMUL.FTZ R113, R133.reuse, R165 ;  /* 0x000000a585717220 */ /* 0x040fe40000410000 */
[----:B------:R-:W-:Y:S02]  /*79e0*/  FFMA.FTZ R126, R134, R126, R169 ;  /* 0x0000007e867e7223 */ /* 0x000fe400000100a9 */
[----:B------:R-:W-:Y:S02]  /*79f0*/  FADD.FTZ R115, R184, R167 ;  /* 0x000000a7b8737221 */ /* 0x000fe40000010000 */
[-C--:B------:R-:W-:Y:S01]  /*7a00*/  FMUL.FTZ R114, R133, R127.reuse ;  /* 0x0000007f85727220 */ /* 0x080fe20000410000 */
[----:B------:R-:W-:Y:S01]  /*7a10*/  HADD2.F32 R129, -RZ, R129.H0_H0 ;  /* 0x20000081ff817230 */ /* 0x000fe20000004100 */
[----:B------:R-:W-:Y:S02]  /*7a20*/  FFMA.FTZ R166, R134, R127, -R113 ;  /* 0x0000007f86a67223 */ /* 0x000fe40000010871 */
[----:B------:R-:W-:-:S02]  /*7a30*/  FADD.FTZ R126, -R185, R126 ;  /* 0x0000007eb97e7221 */ /* 0x000fc40000010100 */
[----:B------:R-:W-:Y:S02]  /*7a40*/  FMUL.FTZ R127, R135, -R115 ;  /* 0x80000073877f7220 */ /* 0x000fe40000410000 */
[----:B------:R-:W-:Y:S02]  /*7a50*/  FFMA.FTZ R167, R134, R165, R114 ;  /* 0x000000a586a77223 */ /* 0x000fe40000010072 */
[----:B------:R-:W-:Y:S02]  /*7a60*/  FMUL.FTZ R114, R131, UR37 ;  /* 0x0000002583727c20 */ /* 0x000fe40008410000 */
[-C--:B------:R-:W-:Y:S02]  /*7a70*/  FMUL.FTZ R113, R135, -R126.reuse ;  /* 0x8000007e87717220 */ /* 0x080fe40000410000 */
[----:B------:R-:W-:Y:S02]  /*7a80*/  FFMA.FTZ R169, R136, R126, R127 ;  /* 0x0000007e88a97223 */ /* 0x000fe4000001007f */
[----:B------:R-:W-:-:S02]  /*7a90*/  FADD.FTZ R200, R47, R47 ;  /* 0x0000002f2fc87221 */ /* 0x000fc40000010000 */
[----:B------:R-:W-:Y:S02]  /*7aa0*/  FMUL.FTZ R126, R131, UR36 ;  /* 0x00000024837e7c20 */ /* 0x000fe40008410000 */
[C---:B------:R-:W-:Y:S01]  /*7ab0*/  FFMA.FTZ R183, R129.reuse, UR36, -R114 ;  /* 0x0000002481b77c23 */ /* 0x040fe20008010872 */
[----:B------:R-:W-:Y:S01]  /*7ac0*/  HADD2.F32 R207, -RZ, R207.H0_H0 ;  /* 0x200000cfffcf7230 */ /* 0x000fe20000004100 */
[----:B------:R-:W-:Y:S02]  /*7ad0*/  FFMA.FTZ R168, R136, R115, -R113 ;  /* 0x0000007388a87223 */ /* 0x000fe40000010871 */
[----:B------:R-:W-:Y:S02]  /*7ae0*/  FFMA.FTZ R165, R129, UR37, R126 ;  /* 0x0000002581a57c23 */ /* 0x000fe4000801007e */
[C---:B------:R-:W-:Y:S01]  /*7af0*/  FMUL.FTZ R183, R200.reuse, R183 ;  /* 0x000000b7c8b77220 */ /* 0x040fe20000410000 */
[----:B------:R-:W-:Y:S01]  /*7b00*/  HADD2.F32 R250, -RZ, R250.H0_H0 ;  /* 0x200000fafffa7230 */ /* 0x000fe20000004100 */
[----:B------:R-:W-:-:S02]  /*7b10*/  FMUL.FTZ R182, R200, R165 ;  /* 0x000000a5c8b67220 */ /* 0x000fc40000410000 */
[----:B------:R-:W-:Y:S02]  /*7b20*/  FADD.FTZ R168, R183, R168 ;  /* 0x000000a8b7a87221 */ /* 0x000fe40000010000 */
[----:B------:R-:W-:Y:S02]  /*7b30*/  FMUL.FTZ R127, R207, UR36 ;  /* 0x00000024cf7f7c20 */ /* 0x000fe40008410000 */
[----:B------:R-:W-:Y:S02]  /*7b40*/  FADD.FTZ R169, -R182, R169 ;  /* 0x000000a9b6a97221 */ /* 0x000fe40000010100 */
[----:B------:R-:W-:Y:S01]  /*7b50*/  FMUL.FTZ R126, R137, -R168 ;  /* 0x800000a8897e7220 */ /* 0x000fe20000410000 */
[----:B------:R-:W-:Y:S01]  /*7b60*/  HADD2.F32 R113, -RZ, R81.H0_H0 ;  /* 0x20000051ff717230 */ /* 0x000fe20000004100 */
[----:B------:R-:W-:Y:S02]  /*7b70*/  FADD.FTZ R241, R48, R48 ;  /* 0x0000003030f17221 */ /* 0x000fe40000010000 */
[----:B------:R-:W-:-:S02]  /*7b80*/  FMUL.FTZ R115, R207, UR37 ;  /* 0x00000025cf737c20 */ /* 0x000fc40008410000 */
[----:B------:R-:W-:Y:S02]  /*7b90*/  FFMA.FTZ R114, R250, UR37, R127 ;  /* 0x00000025fa727c23 */ /* 0x000fe4000801007f */
[----:B------:R-:W-:Y:S02]  /*7ba0*/  FADD.FTZ R167, RZ, R167 ;  /* 0x000000a7ffa77221 */ /* 0x000fe40000010000 */
[-C--:B------:R-:W-:Y:S02]  /*7bb0*/  FFMA.FTZ R126, R138, R169.reuse, R126 ;  /* 0x000000a98a7e7223 */ /* 0x080fe4000001007e */
[----:B------:R-:W-:Y:S02]  /*7bc0*/  FMUL.FTZ R169, R137, -R169 ;  /* 0x800000a989a97220 */ /* 0x000fe40000410000 */
[----:B------:R-:W-:Y:S02]  /*7bd0*/  FFMA.FTZ R180, R250, UR36, -R115 ;  /* 0x00000024fab47c23 */ /* 0x000fe40008010873 */
[----:B------:R-:W-:-:S02]  /*7be0*/  FMUL.FTZ R181, R241, R114 ;  /* 0x00000072f1b57220 */ /* 0x000fc40000410000 */
[----:B------:R-:W-:Y:S02]  /*7bf0*/  FFMA.FTZ R166, R61, R113, R166 ;  /* 0x000000713da67223 */ /* 0x000fe400000100a6 */
[----:B------:R-:W-:Y:S01]  /*7c00*/  FMUL.FTZ R115, R160, R167 ;  /* 0x000000a7a0737220 */ /* 0x000fe20000410000 */
[----:B------:R-:W-:Y:S01]  /*7c10*/  HADD2.F32 R211, -RZ, R211.H0_H0 ;  /* 0x200000d3ffd37230 */ /* 0x000fe20000004100 */
[----:B------:R-:W-:Y:S02]  /*7c20*/  FFMA.FTZ R169, R138, R168, -R169 ;  /* 0x000000a88aa97223 */ /* 0x000fe400000108a9 */
[----:B------:R-:W-:Y:S02]  /*7c30*/  FMUL.FTZ R180, R241, R180 ;  /* 0x000000b4f1b47220 */ /* 0x000fe40000410000 */
[----:B------:R-:W-:Y:S02]  /*7c40*/  FADD.FTZ R168, -R181, R126 ;  /* 0x0000007eb5a87221 */ /* 0x000fe40000010100 */
[----:B------:R-:W-:-:S02]  /*7c50*/  FFMA.FTZ R165, R161, R166, -R115 ;  /* 0x000000a6a1a57223 */ /* 0x000fc40000010873 */
[----:B------:R-:W-:Y:S01]  /*7c60*/  FMUL.FTZ R166, R160, R166 ;  /* 0x000000a6a0a67220 */ /* 0x000fe20000410000 */
[----:B------:R-:W-:Y:S01]  /*7c70*/  HADD2.F32 R128, -RZ, R128.H0_H0 ;  /* 0x20000080ff807230 */ /* 0x000fe20000004100 */
[----:B------:R-:W-:Y:S02]  /*7c80*/  FADD.FTZ R169, R180, R169 ;  /* 0x000000a9b4a97221 */ /* 0x000fe40000010000 */
[----:B------:R-:W-:Y:S02]  /*7c90*/  FMUL.FTZ R114, R139, -R168 ;  /* 0x800000a88b727220 */ /* 0x000fe40000410000 */
[C---:B------:R-:W-:Y:S02]  /*7ca0*/  FMUL.FTZ R127, R211.reuse, UR36 ;  /* 0x00000024d37f7c20 */ /* 0x040fe40008410000 */
[----:B------:R-:W-:Y:S02]  /*7cb0*/  FMUL.FTZ R115, R211, UR37 ;  /* 0x00000025d3737c20 */ /* 0x000fe40008410000 */
[----:B------:R-:W-:-:S02]  /*7cc0*/  FFMA.FTZ R166, R161, R167, R166 ;  /* 0x000000a7a1a67223 */ /* 0x000fc400000100a6 */
[----:B------:R-:W-:Y:S01]  /*7cd0*/  FFMA.FTZ R167, R140, R169, -R114 ;  /* 0x000000a98ca77223 */ /* 0x000fe20000010872 */
[----:B------:R-:W-:Y:S01]  /*7ce0*/  HADD2.F32 R114, -RZ, R80.H0_H0 ;  /* 0x20000050ff727230 */ /* 0x000fe20000004100 */
[----:B------:R-:W-:Y:S02]  /*7cf0*/  FADD.FTZ R227, R49, R49 ;  /* 0x0000003131e37221 */ /* 0x000fe40000010000 */
[C---:B------:R-:W-:Y:S02]  /*7d00*/  FFMA.FTZ R126, R128.reuse, UR37, R127 ;  /* 0x00000025807e7c23 */ /* 0x040fe4000801007f */
[----:B------:R-:W-:Y:S02]  /*7d10*/  FFMA.FTZ R178, R128, UR36, -R115 ;  /* 0x0000002480b27c23 */ /* 0x000fe40008010873 */
[----:B------:R-:W-:Y:S01]  /*7d20*/  FADD.FTZ R115, RZ, R166 ;  /* 0x000000a6ff737221 */ /* 0x000fe20000010000 */
[----:B------:R-:W-:Y:S01]  /*7d30*/  ISETP.NE.AND P2, PT, R109, 0x1f, PT ;  /* 0x0000001f6d00780c */ /* 0x000fe20003f45270 */
[----:B------:R-:W-:Y:S01]  /*7d40*/  FMUL.FTZ R179, R227, R126 ;  /* 0x0000007ee3b37220 */ /* 0x000fe20000410000 */
[----:B------:R-:W-:Y:S01]  /*7d50*/  HADD2.F32 R125, -RZ, R125.H0_H0 ;  /* 0x2000007dff7d7230 */ /* 0x000fe20000004100 */
[----:B------:R-:W-:-:S02]  /*7d60*/  FFMA.FTZ R165, R60, R114, R165 ;  /* 0x000000723ca57223 */ /* 0x000fc400000100a5 */
[C---:B------:R-:W-:Y:S01]  /*7d70*/  FMUL.FTZ R126, R132.reuse, R115 ;  /* 0x00000073847e7220 */ /* 0x040fe20000410000 */
[----:B------:R-:W-:Y:S01]  /*7d80*/  HADD2.F32 R223, -RZ, R223.H0_H0 ;  /* 0x200000dfffdf7230 */ /* 0x000fe20000004100 */
[-C--:B------:R-:W-:Y:S02]  /*7d90*/  FMUL.FTZ R127, R132, R165.reuse ;  /* 0x000000a5847f7220 */ /* 0x080fe40000410000 */
[C---:B------:R-:W-:Y:S02]  /*7da0*/  FFMA.FTZ R206, R162.reuse, R165, -R126 ;  /* 0x000000a5a2ce7223 */ /* 0x040fe4000001087e */
[----:B------:R-:W-:Y:S02]  /*7db0*/  FMUL.FTZ R126, R125, UR37 ;  /* 0x000000257d7e7c20 */ /* 0x000fe40008410000 */
[----:B------:R-:W-:Y:S02]  /*7dc0*/  FFMA.FTZ R221, R162, R115, R127 ;  /* 0x00000073a2dd7223 */ /* 0x000fe4000001007f */
[----:B------:R-:W-:-:S02]  /*7dd0*/  FFMA.FTZ R177, R223, UR36, -R126 ;  /* 0x00000024dfb17c23 */ /* 0x000fc4000801087e */
[----:B------:R0:W1:Y:S01]  /*7de0*/  @P2 LDS.64 R126, [R109.X8+0x2d18] ;  /* 0x002d18006d7e2984 */ /* 0x0000620000008a00 */
[----:B------:R-:W-:-:S04]  /*7df0*/  FMUL.FTZ R169, R139, -R169 ;  /* 0x800000a98ba97220 */ /* 0x000fc80000410000 */
[----:B------:R-:W-:Y:S02]  /*7e00*/  FFMA.FTZ R168, R140, R168, R169 ;  /* 0x000000a88ca87223 */ /* 0x000fe400000100a9 */
[----:B------:R-:W-:Y:S02]  /*7e10*/  FMUL.FTZ R178, R227, R178 ;  /* 0x000000b2e3b27220 */ /* 0x000fe40000410000 */
[----:B------:R-:W-:Y:S02]  /*7e20*/  FADD.FTZ R168, -R179, R168 ;  /* 0x000000a8b3a87221 */ /* 0x000fe40000010100 */
[----:B------:R-:W-:Y:S02]  /*7e30*/  FADD.FTZ R167, R178, R167 ;  /* 0x000000a7b2a77221 */ /* 0x000fe40000010000 */
[C---:B------:R-:W-:Y:S01]  /*7e40*/  FMUL.FTZ R166, R141.reuse, -R168 ;  /* 0x800000a88da67220 */ /* 0x040fe20000410000 */
[----:B------:R-:W-:Y:S01]  /*7e50*/  HADD2.F32 R124, -RZ, R124.H0_H0 ;  /* 0x2000007cff7c7230 */ /* 0x000fe20000004100 */
[----:B------:R-:W-:-:S02]  /*7e60*/  FMUL.FTZ R115, R141, -R167 ;  /* 0x800000a78d737220 */ /* 0x000fc40000410000 */
[----:B------:R-:W-:Y:S01]  /*7e70*/  FFMA.FTZ R172, R142, R167, -R166 ;  /* 0x000000a78eac7223 */ /* 0x000fe200000108a6 */
[----:B------:R-:W-:Y:S01]  /*7e80*/  BSSY B0, `(.L_x_8396) ;  /* 0x0000016000007945 */ /* 0x000fe20003800000 */
[----:B------:R-:W-:Y:S02]  /*7e90*/  FADD.FTZ R224, R50, R50 ;  /* 0x0000003232e07221 */ /* 0x000fe40000010000 */
[----:B------:R-:W-:Y:S01]  /*7ea0*/  FMUL.FTZ R166, R125, UR36 ;  /* 0x000000247da67c20 */ /* 0x000fe20008410000 */
[----:B------:R-:W-:Y:S01]  /*7eb0*/  HADD2.F32 R220, -RZ, R220.H0_H0 ;  /* 0x200000dcffdc7230 */ /* 0x000fe20000004100 */
[----:B------:R-:W-:Y:S01]  /*7ec0*/  FFMA.FTZ R173, R142, R168, R115 ;  /* 0x000000a88ead7223 */ /* 0x000fe20000010073 */
[----:B------:R-:W-:Y:S01]  /*7ed0*/  HADD2.F32 R115, -RZ, R79.H0_H0 ;  /* 0x2000004fff737230 */ /* 0x000fe20000004100 */
[----:B------:R-:W-:Y:S02]  /*7ee0*/  FMUL.FTZ R169, R124, UR36 ;  /* 0x000000247ca97c20 */ /* 0x000fe40008410000 */
[----:B------:R-:W-:-:S02]  /*7ef0*/  FFMA.FTZ R165, R223, UR37, R166 ;  /* 0x00000025dfa57c23 */ /* 0x000fc400080100a6 */
[----:B------:R-:W-:Y:S01]  /*7f00*/  FMUL.FTZ R177, R224, R177 ;  /* 0x000000b1e0b17220 */ /* 0x000fe20000410000 */
[----:B------:R-:W-:Y:S05]  /*7f10*/  @P2 BRA `(.L_x_8397) ;  /* 0x000000c000002947 */ /* 0x000fea0003800000 */
[----:B0-----:R-:W-:Y:S01]  /*7f20*/  ULDC UR35, c[0x0][0x174] ;  /* 0x00005d0000237ab9 */ /* 0x001fe20000000800 */
        /* <DEDUP_REMOVED lines=11> */
.L_x_8397:
[----:B0-----:R-:W-:Y:S05]  /*7fe0*/  BSYNC B0 ;  /* 0x0000000000007941 */ /* 0x001fea0003800000 */
.L_x_8396:
[----:B------:R-:W0:Y:S01]  /*7ff0*/  SHFL.UP PT, R167, R225, 0x1, RZ ;  /* 0x04200000e1a77989 */ /* 0x000e2200000e00ff */
[----:B------:R-:W-:Y:S01]  /*8000*/  FFMA.FTZ R206, R59, R115, R206 ;  /* 0x000000733bce7223 */ /* 0x000fe200000100ce */
[----:B------:R-:W-:Y:S01]  /*8010*/  ISETP.GE.AND P3, PT, R108, 0x1, PT ;  /* 0x000000016c00780c */ /* 0x000fe20003f66270 */
[----:B------:R-:W-:Y:S01]  /*8020*/  FADD.FTZ R221, RZ, R221 ;  /* 0x000000ddffdd7221 */ /* 0x000fe20000010000 */
        /* <DEDUP_REMOVED lines=9> */
[----:B------:R-:W-:Y:S01]  /*80c0*/  FMUL.FTZ R165, R124, UR37 ;  /* 0x000000257ca57c20 */ /* 0x000fe20008410000 */
[----:B------:R-:W-:Y:S01]  /*80d0*/  HADD2.F32 R219, -RZ, R219.H0_H0 ;  /* 0x200000dbffdb7230 */ /* 0x000fe20000004100 */
[----:B------:R-:W-:Y:S01]  /*80e0*/  FADD.FTZ R210, R51, R51 ;  /* 0x0000003333d27221 */ /* 0x000fe20000010000 */
        /* <DEDUP_REMOVED lines=16> */
[----:B------:R-:W-:Y:S01]  /*81f0*/  HADD2.F32 R213, -RZ, R213.H0_H0 ;  /* 0x200000d5ffd57230 */ /* 0x000fe20000004100 */
[----:B------:R-:W-:Y:S01]  /*8200*/  FADD.FTZ R173, R174, R173 ;  /* 0x000000adaead7221 */ /* 0x000fe20000010000 */
[----:B-----5:R-:W-:Y:S01]  /*8210*/  SHFL.IDX PT, R66, R66, RZ, 0x1f ;  /* 0x00001fff42427589 */ /* 0x020fe200000e0000 */
[C---:B------:R-:W-:Y:S01]  /*8220*/  FMUL.FTZ R165, R145.reuse, -R169 ;  /* 0x800000a991a57220 */ /* 0x040fe20000410000 */
[----:B------:R-:W-:Y:S01]  /*8230*/  HADD2.F32 R117, -RZ, R117.H0_H0 ;  /* 0x20000075ff757230 */ /* 0x000fe20000004100 */
[----:B0-----:R-:W-:Y:S01]  /*8240*/  FMUL.FTZ R166, R164, R167 ;  /* 0x000000a7a4a67220 */ /* 0x001fe20000410000 */
[----:B------:R-:W-:Y:S01]  /*8250*/  SHFL.IDX PT, R67, R67, RZ, 0x1f ;  /* 0x00001fff43437589 */ /* 0x000fe200000e0000 */
[-C--:B------:R-:W-:Y:S01]  /*8260*/  FMUL.FTZ R203, R145, -R173.reuse ;  /* 0x800000ad91cb7220 */ /* 0x080fe20000410000 */
[----:B------:R-:W-:Y:S01]  /*8270*/  BSSY B0, `(.L_x_8398) ;  /* 0x0000130000007945 */ /* 0x000fe20003800000 */
[----:B------:R-:W-:-:S02]  /*8280*/  FFMA.FTZ R165, R146, R173, -R165 ;  /* 0x000000ad92a57223 */ /* 0x000fc400000108a5 */
[C---:B--2---:R-:W-:Y:S02]  /*8290*/  FFMA.FTZ R173, R225.reuse, R170, R166 ;  /* 0x000000aae1ad7223 */ /* 0x044fe400000100a6 */
[----:B------:R-:W-:Y:S02]  /*82a0*/  FFMA.FTZ R166, R146, R169, R203 ;  /* 0x000000a992a67223 */ /* 0x000fe400000100cb */
[C---:B---3--:R-:W-:Y:S02]  /*82b0*/  FMUL.FTZ R169, R164.reuse, R171 ;  /* 0x000000aba4a97220 */ /* 0x048fe40000410000 */
[CC--:B----4-:R-:W-:Y:S02]  /*82c0*/  FMUL.FTZ R172, R164.reuse, R168.reuse ;  /* 0x000000a8a4ac7220 */ /* 0x0d0fe40000410000 */
[----:B------:R-:W-:Y:S02]  /*82d0*/  FFMA.FTZ R168, R225, R168, R169 ;  /* 0x000000a8e1a87223 */ /* 0x000fe400000100a9 */
[C---:B------:R-:W-:Y:S01]  /*82e0*/  FMUL.FTZ R170, R164.reuse, R170 ;  /* 0x000000aaa4aa7220 */ /* 0x040fe20000410000 */
[----:B------:R-:W-:Y:S01]  /*82f0*/  FSEL R164, R164, R173, !P3 ;  /* 0x000000ada4a47208 */ /* 0x000fe20005800000 */
[----:B------:R-:W-:-:S02]  /*8300*/  @P3 FADD.FTZ R221, R221, R168 ;  /* 0x000000a8dddd3221 */ /* 0x000fc40000010000 */
[----:B------:R-:W-:Y:S02]  /*8310*/  FFMA.FTZ R171, R225, R171, -R172 ;  /* 0x000000abe1ab7223 */ /* 0x000fe400000108ac */
[----:B------:R-:W-:Y:S01]  /*8320*/  FMUL.FTZ R168, R163, UR37 ;  /* 0x00000025a3a87c20 */ /* 0x000fe20008410000 */
[----:B------:R-:W-:Y:S01]  /*8330*/  SHFL.UP PT, R169, R221, 0x2, RZ ;  /* 0x04400000dda97989 */ /* 0x000fe200000e00ff */
[----:B------:R-:W-:Y:S02]  /*8340*/  @P3 FFMA.FTZ R225, R225, R167, -R170 ;  /* 0x000000a7e1e13223 */ /* 0x000fe400000108aa */
[----:B------:R-:W-:Y:S01]  /*8350*/  FMUL.FTZ R170, R163, UR36 ;  /* 0x00000024a3aa7c20 */ /* 0x000fe20008410000 */
[----:B------:R-:W-:Y:S01]  /*8360*/  SHFL.UP PT, R203, R164, 0x2, RZ ;  /* 0x04400000a4cb7989 */ /* 0x000fe200000e00ff */
[C---:B------:R-:W-:Y:S02]  /*8370*/  FFMA.FTZ R168, R123.reuse, UR36, -R168 ;  /* 0x000000247ba87c23 */ /* 0x040fe400080108a8 */
[----:B------:R-:W-:Y:S01]  /*8380*/  @P3 FADD.FTZ R206, R206, R171 ;  /* 0x000000abcece3221 */ /* 0x000fe20000010000 */
[----:B------:R-:W-:Y:S01]  /*8390*/  SHFL.UP PT, R167, R225, 0x2, RZ ;  /* 0x04400000e1a77989 */ /* 0x000fe200000e00ff */
[----:B------:R-:W-:Y:S01]  /*83a0*/  FADD.FTZ R229, R52, R52 ;  /* 0x0000003434e57221 */ /* 0x000fe20000010000 */
[----:B------:R-:W-:Y:S01]  /*83b0*/  ISETP.GE.AND P3, PT, R108, 0x2, PT ;  /* 0x000000026c00780c */ /* 0x000fe20003f66270 */
[----:B------:R-:W-:-:S02]  /*83c0*/  FFMA.FTZ R170, R123, UR37, R170 ;  /* 0x000000257baa7c23 */ /* 0x000fc400080100aa */
[C---:B------:R-:W-:Y:S02]  /*83d0*/  FMUL.FTZ R172, R229.reuse, R168 ;  /* 0x000000a8e5ac7220 */ /* 0x040fe40000410000 */
[----:B------:R-:W-:Y:S01]  /*83e0*/  FMUL.FTZ R173, R229, R170 ;  /* 0x000000aae5ad7220 */ /* 0x000fe20000410000 */
[----:B------:R-:W0:Y:S01]  /*83f0*/  SHFL.UP PT, R168, R206, 0x2, RZ ;  /* 0x04400000cea87989 */ /* 0x000e2200000e00ff */
[C---:B------:R-:W-:Y:S02]  /*8400*/  FMUL.FTZ R205, R219.reuse, UR36 ;  /* 0x00000024dbcd7c20 */ /* 0x040fe40008410000 */
[----:B------:R-:W-:Y:S02]  /*8410*/  FADD.FTZ R165, R172, R165 ;  /* 0x000000a5aca57221 */ /* 0x000fe40000010000 */
[----:B------:R-:W-:Y:S02]  /*8420*/  FMUL.FTZ R171, R219, UR37 ;  /* 0x00000025dbab7c20 */ /* 0x000fe40008410000 */
[----:B------:R-:W-:-:S02]  /*8430*/  FADD.FTZ R204, -R173, R166 ;  /* 0x000000a6adcc7221 */ /* 0x000fc40000010100 */
[----:B------:R-:W-:Y:S02]  /*8440*/  FADD.FTZ R209, R53, R53 ;  /* 0x0000003535d17221 */ /* 0x000fe40000010000 */
[C---:B------:R-:W-:Y:S02]  /*8450*/  FMUL.FTZ R215, R147.reuse, -R165 ;  /* 0x800000a593d77220 */ /* 0x040fe40000410000 */
[C---:B------:R-:W-:Y:S02]  /*8460*/  FFMA.FTZ R166, R122.reuse, UR37, R205 ;  /* 0x000000257aa67c23 */ /* 0x040fe400080100cd */
[-C--:B------:R-:W-:Y:S02]  /*8470*/  FMUL.FTZ R208, R147, -R204.reuse ;  /* 0x800000cc93d07220 */ /* 0x080fe40000410000 */
[----:B------:R-:W-:Y:S02]  /*8480*/  FFMA.FTZ R170, R122, UR36, -R171 ;  /* 0x000000247aaa7c23 */ /* 0x000fe400080108ab */
[----:B------:R-:W-:-:S02]  /*8490*/  FFMA.FTZ R204, R148, R204, R215 ;  /* 0x000000cc94cc7223 */ /* 0x000fc400000100d7 */
[C---:B------:R-:W-:Y:S02]  /*84a0*/  FMUL.FTZ R171, R209.reuse, R166 ;  /* 0x000000a6d1ab7220 */ /* 0x040fe40000410000 */
[----:B------:R-:W-:Y:S01]  /*84b0*/  FFMA.FTZ R165, R148, R165, -R208 ;  /* 0x000000a594a57223 */ /* 0x000fe200000108d0 */
[----:B------:R-:W-:Y:S01]  /*84c0*/  MOV R208, UR24 ;  /* 0x0000001800d07c02 */ /* 0x000fe20008000f00 */
[----:B------:R-:W-:Y:S02]  /*84d0*/  FMUL.FTZ R170, R209, R170 ;  /* 0x000000aad1aa7220 */ /* 0x000fe40000410000 */
[----:B------:R-:W-:Y:S01]  /*84e0*/  FADD.FTZ R204, -R171, R204 ;  /* 0x000000ccabcc7221 */ /* 0x000fe20000010100 */
[----:B------:R-:W-:Y:S01]  /*84f0*/  ISETP.GE.OR P0, PT, R208, c[0x0][0x174], P0 ;  /* 0x00005d00d0007a0c */ /* 0x000fe20000706670 */
[----:B------:R-:W-:Y:S02]  /*8500*/  FADD.FTZ R165, R170, R165 ;  /* 0x000000a5aaa57221 */ /* 0x000fe40000010000 */
[----:B------:R-:W-:-:S02]  /*8510*/  FMUL.FTZ R166, R149, -R204 ;  /* 0x800000cc95a67220 */ /* 0x000fc40000410000 */
[-C--:B------:R-:W-:Y:S02]  /*8520*/  FMUL.FTZ R205, R149, -R165.reuse ;  /* 0x800000a595cd7220 */ /* 0x080fe40000410000 */
[C---:B------:R-:W-:Y:S02]  /*8530*/  FFMA.FTZ R165, R150.reuse, R165, -R166 ;  /* 0x000000a596a57223 */ /* 0x040fe400000108a6 */
[----:B------:R-:W-:Y:S02]  /*8540*/  FFMA.FTZ R166, R150, R204, R205 ;  /* 0x000000cc96a67223 */ /* 0x000fe400000100cd */
[C---:B0-----:R-:W-:Y:S02]  /*8550*/  FMUL.FTZ R218, R164.reuse, R168 ;  /* 0x000000a8a4da7220 */ /* 0x041fe40000410000 */
[C---:B------:R-:W-:Y:S02]  /*8560*/  FMUL.FTZ R205, R164.reuse, R169 ;  /* 0x000000a9a4cd7220 */ /* 0x040fe40000410000 */
[----:B------:R-:W-:-:S02]  /*8570*/  FMUL.FTZ R208, R164, R167 ;  /* 0x000000a7a4d07220 */ /* 0x000fc40000410000 */
[C---:B------:R-:W-:Y:S02]  /*8580*/  FMUL.FTZ R204, R164.reuse, R203 ;  /* 0x000000cba4cc7220 */ /* 0x040fe40000410000 */
[C---:B------:R-:W-:Y:S02]  /*8590*/  FFMA.FTZ R218, R225.reuse, R169, R218 ;  /* 0x000000a9e1da7223 */ /* 0x040fe400000100da */
[C---:B------:R-:W-:Y:S02]  /*85a0*/  FFMA.FTZ R205, R225.reuse, R168, -R205 ;  /* 0x000000a8e1cd7223 */ /* 0x040fe400000108cd */
[C---:B------:R-:W-:Y:S02]  /*85b0*/  FFMA.FTZ R203, R225.reuse, R203, R208 ;  /* 0x000000cbe1cb7223 */ /* 0x040fe400000100d0 */
[----:B------:R-:W-:Y:S02]  /*85c0*/  @P3 FFMA.FTZ R225, R225, R167, -R204 ;  /* 0x000000a7e1e13223 */ /* 0x000fe400000108cc */
[----:B------:R-:W-:Y:S01]  /*85d0*/  @P3 FADD.FTZ R221, R221, R218 ;  /* 0x000000dadddd3221 */ /* 0x000fe20000010000 */
[----:B------:R-:W-:Y:S01]  /*85e0*/  FSEL R204, R164, R203, !P3 ;  /* 0x000000cba4cc7208 */ /* 0x000fe20005800000 */
[----:B-1----:R-:W-:Y:S01]  /*85f0*/  FMUL.FTZ R167, R132, R127 ;  /* 0x0000007f84a77220 */ /* 0x002fe20000410000 */
[----:B------:R-:W-:Y:S01]  /*8600*/  SHFL.UP PT, R203, R225, 0x4, RZ ;  /* 0x04800000e1cb7989 */ /* 0x000fe200000e00ff */
[----:B------:R-:W-:Y:S01]  /*8610*/  @P3 FADD.FTZ R206, R206, R205 ;  /* 0x000000cdcece3221 */ /* 0x000fe20000010000 */
[----:B------:R-:W-:Y:S01]  /*8620*/  ISETP.GE.AND P3, PT, R108, 0x4, PT ;  /* 0x000000046c00780c */ /* 0x000fe20003f66270 */
[-C--:B------:R-:W-:Y:S01]  /*8630*/  FMUL.FTZ R164, R132, -R126.reuse ;  /* 0x8000007e84a47220 */ /* 0x080fe20000410000 */
[----:B------:R-:W0:Y:S01]  /*8640*/  SHFL.UP PT, R208, R221, 0x4, RZ ;  /* 0x04800000ddd07989 */ /* 0x000e2200000e00ff */
[----:B------:R-:W-:-:S02]  /*8650*/  FFMA.FTZ R226, R162, R126, -R167 ;  /* 0x0000007ea2e27223 */ /* 0x000fc400000108a7 */
[----:B------:R-:W-:Y:S01]  /*8660*/  FFMA.FTZ R167, R162, -R127, R164 ;  /* 0x8000007fa2a77223 */ /* 0x000fe200000100a4 */
[----:B------:R-:W1:Y:S01]  /*8670*/  SHFL.UP PT, R215, R206, 0x4, RZ ;  /* 0x04800000ced77989 */ /* 0x000e6200000e00ff */
[C---:B------:R-:W-:Y:S02]  /*8680*/  FMUL.FTZ R164, R160.reuse, -R226 ;  /* 0x800000e2a0a47220 */ /* 0x040fe40000410000 */
[C---:B------:R-:W-:Y:S01]  /*8690*/  FMUL.FTZ R222, R217.reuse, UR36 ;  /* 0x00000024d9de7c20 */ /* 0x040fe20008410000 */
[----:B------:R-:W2:Y:S01]  /*86a0*/  SHFL.UP PT, R205, R204, 0x4, RZ ;  /* 0x04800000cccd7989 */ /* 0x000ea200000e00ff */
[----:B------:R-:W-:Y:S02]  /*86b0*/  FMUL.FTZ R168, R217, UR37 ;  /* 0x00000025d9a87c20 */ /* 0x000fe40008410000 */
[----:B------:R-:W-:Y:S02]  /*86c0*/  FMUL.FTZ R228, R160, -R167 ;  /* 0x800000a7a0e47220 */ /* 0x000fe40000410000 */
[----:B------:R-:W-:-:S02]  /*86d0*/  FADD.FTZ R218, R54, R54 ;  /* 0x0000003636da7221 */ /* 0x000fc40000010000 */
[----:B------:R-:W-:Y:S02]  /*86e0*/  FFMA.FTZ R164, R161, R167, R164 ;  /* 0x000000a7a1a47223 */ /* 0x000fe400000100a4 */
[C---:B------:R-:W-:Y:S02]  /*86f0*/  FFMA.FTZ R169, R121.reuse, UR37, R222 ;  /* 0x0000002579a97c23 */ /* 0x040fe400080100de */
[----:B------:R-:W-:Y:S02]  /*8700*/  FFMA.FTZ R167, R121, UR36, -R168 ;  /* 0x0000002479a77c23 */ /* 0x000fe400080108a8 */
[----:B------:R-:W-:Y:S02]  /*8710*/  FFMA.FTZ R228, R161, R226, -R228 ;  /* 0x000000e2a1e47223 */ /* 0x000fe400000108e4 */
[C---:B------:R-:W-:Y:S02]  /*8720*/  FMUL.FTZ R169, R218.reuse, R169 ;  /* 0x000000a9daa97220 */ /* 0x040fe40000410000 */
[----:B------:R-:W-:-:S02]  /*8730*/  FMUL.FTZ R168, R218, R167 ;  /* 0x000000a7daa87220 */ /* 0x000fc40000410000 */
[C---:B------:R-:W-:Y:S02]  /*8740*/  FMUL.FTZ R167, R133.reuse, -R228 ;  /* 0x800000e485a77220 */ /* 0x040fe40000410000 */
[-C--:B------:R-:W-:Y:S02]  /*8750*/  FMUL.FTZ R231, R133, -R164.reuse ;  /* 0x800000a485e77220 */ /* 0x080fe40000410000 */
[----:B------:R-:W-:Y:S02]  /*8760*/  FADD.FTZ R226, -R169, R166 ;  /* 0x000000a6a9e27221 */ /* 0x000fe40000010100 */
[----:B------:R-:W-:Y:S02]  /*8770*/  FADD.FTZ R165, R168, R165 ;  /* 0x000000a5a8a57221 */ /* 0x000fe40000010000 */
[C---:B------:R-:W-:Y:S02]  /*8780*/  FFMA.FTZ R167, R134.reuse, R164, R167 ;  /* 0x000000a486a77223 */ /* 0x040fe400000100a7 */
[----:B------:R-:W-:-:S02]  /*8790*/  FFMA.FTZ R231, R134, R228, -R231 ;  /* 0x000000e486e77223 */ /* 0x000fc400000108e7 */
[CC--:B------:R-:W-:Y:S02]  /*87a0*/  FMUL.FTZ R164, R151.reuse, -R226.reuse ;  /* 0x800000e297a47220 */ /* 0x0c0fe40000410000 */
[----:B------:R-:W-:Y:S02]  /*87b0*/  FMUL.FTZ R233, R151, -R165 ;  /* 0x800000a597e97220 */ /* 0x000fe40000410000 */
[----:B------:R-:W-:Y:S02]  /*87c0*/  FMUL.FTZ R222, R135, -R231 ;  /* 0x800000e787de7220 */ /* 0x000fe40000410000 */
[C---:B------:R-:W-:Y:S02]  /*87d0*/  FFMA.FTZ R165, R152.reuse, R165, -R164 ;  /* 0x000000a598a57223 */ /* 0x040fe400000108a4 */
[----:B------:R-:W-:Y:S02]  /*87e0*/  FFMA.FTZ R164, R152, R226, R233 ;  /* 0x000000e298a47223 */ /* 0x000fe400000100e9 */
[----:B0-----:R-:W-:-:S02]  /*87f0*/  FMUL.FTZ R228, R204, R208 ;  /* 0x000000d0cce47220 */ /* 0x001fc40000410000 */
[C---:B-1----:R-:W-:Y:S02]  /*8800*/  FMUL.FTZ R230, R204.reuse, R215 ;  /* 0x000000d7cce67220 */ /* 0x042fe40000410000 */
[----:B------:R-:W-:Y:S02]  /*8810*/  FMUL.FTZ R226, R204, R203 ;  /* 0x000000cbcce27220 */ /* 0x000fe40000410000 */
[-C--:B------:R-:W-:Y:S02]  /*8820*/  FMUL.FTZ R166, R135, -R167.reuse ;  /* 0x800000a787a67220 */ /* 0x080fe40000410000 */
[----:B------:R-:W-:Y:S02]  /*8830*/  FFMA.FTZ R167, R136, R167, R222 ;  /* 0x000000a788a77223 */ /* 0x000fe400000100de */
[----:B--2---:R-:W-:Y:S02]  /*8840*/  FMUL.FTZ R222, R204, R205 ;  /* 0x000000cdccde7220 */ /* 0x004fe40000410000 */
[----:B------:R-:W-:-:S02]  /*8850*/  FFMA.FTZ R215, R225, R215, -R228 ;  /* 0x000000d7e1d77223 */ /* 0x000fc400000108e4 */
[C---:B------:R-:W-:Y:S02]  /*8860*/  FFMA.FTZ R230, R225.reuse, R208, R230 ;  /* 0x000000d0e1e67223 */ /* 0x040fe400000100e6 */
[C---:B------:R-:W-:Y:S02]  /*8870*/  FFMA.FTZ R205, R225.reuse, R205, R226 ;  /* 0x000000cde1cd7223 */ /* 0x040fe400000100e2 */
[----:B------:R-:W-:Y:S02]  /*8880*/  @P3 FADD.FTZ R206, R206, R215 ;  /* 0x000000d7cece3221 */ /* 0x000fe40000010000 */
[----:B------:R-:W-:Y:S01]  /*8890*/  FFMA.FTZ R166, R136, R231, -R166 ;  /* 0x000000e788a67223 */ /* 0x000fe200000108a6 */
[----:B------:R-:W-:Y:S01]  /*88a0*/  FSEL R204, R204, R205, !P3 ;  /* 0x000000cdcccc7208 */ /* 0x000fe20005800000 */
[----:B------:R-:W-:Y:S01]  /*88b0*/  @P3 FFMA.FTZ R225, R225, R203, -R222 ;  /* 0x000000cbe1e13223 */ /* 0x000fe200000108de */
[----:B------:R-:W0:Y:S01]  /*88c0*/  SHFL.UP PT, R208, R206, 0x8, RZ ;  /* 0x05000000ced07989 */ /* 0x000e2200000e00ff */
[----:B------:R-:W-:Y:S01]  /*88d0*/  @P3 FADD.FTZ R221, R221, R230 ;  /* 0x000000e6dddd3221 */ /* 0x000fe20000010000 */
[----:B------:R-:W-:Y:S01]  /*88e0*/  ISETP.GE.AND P3, PT, R108, 0x8, PT ;  /* 0x000000086c00780c */ /* 0x000fe20003f66270 */
[----:B------:R-:W-:Y:S01]  /*88f0*/  FMUL.FTZ R203, R137, -R166 ;  /* 0x800000a689cb7220 */ /* 0x000fe20000410000 */
[----:B------:R-:W1:Y:S01]  /*8900*/  SHFL.UP PT, R205, R225, 0x8, RZ ;  /* 0x05000000e1cd7989 */ /* 0x000e6200000e00ff */
[----:B------:R-:W-:-:S02]  /*8910*/  FMUL.FTZ R231, R214, UR37 ;  /* 0x00000025d6e77c20 */ /* 0x000fc40008410000 */
[----:B------:R-:W-:Y:S01]  /*8920*/  FMUL.FTZ R235, R214, UR36 ;  /* 0x00000024d6eb7c20 */ /* 0x000fe20008410000 */
[----:B------:R-:W2:Y:S01]  /*8930*/  SHFL.UP PT, R215, R221, 0x8, RZ ;  /* 0x05000000ddd77989 */ /* 0x000ea200000e00ff */
[-C--:B------:R-:W-:Y:S02]  /*8940*/  FFMA.FTZ R203, R138, R167.reuse, R203 ;  /* 0x000000a78acb7223 */ /* 0x080fe400000100cb */
[----:B------:R-:W-:Y:S01]  /*8950*/  FMUL.FTZ R167, R137, -R167 ;  /* 0x800000a789a77220 */ /* 0x000fe20000410000 */
[----:B------:R-:W3:Y:S01]  /*8960*/  SHFL.UP PT, R226, R204, 0x8, RZ ;  /* 0x05000000cce27989 */ /* 0x000ee200000e00ff */
[----:B------:R-:W-:Y:S02]  /*8970*/  FADD.FTZ R233, R55, R55 ;  /* 0x0000003737e97221 */ /* 0x000fe40000010000 */
[C---:B------:R-:W-:Y:S02]  /*8980*/  FFMA.FTZ R228, R120.reuse, UR37, R235 ;  /* 0x0000002578e47c23 */ /* 0x040fe400080100eb */
[----:B------:R-:W-:-:S02]  /*8990*/  FFMA.FTZ R222, R120, UR36, -R231 ;  /* 0x0000002478de7c23 */ /* 0x000fc400080108e7 */
[----:B------:R-:W-:Y:S02]  /*89a0*/  FFMA.FTZ R230, R138, R166, -R167 ;  /* 0x000000a68ae67223 */ /* 0x000fe400000108a7 */
[C---:B------:R-:W-:Y:S02]  /*89b0*/  FMUL.FTZ R167, R233.reuse, R228 ;  /* 0x000000e4e9a77220 */ /* 0x040fe40000410000 */
[----:B------:R-:W-:Y:S02]  /*89c0*/  FMUL.FTZ R166, R233, R222 ;  /* 0x000000dee9a67220 */ /* 0x000fe40000410000 */
        /* <DEDUP_REMOVED lines=12> */
[----:B------:R-:W-:Y:S02]  /*8a90*/  FFMA.FTZ R164, R142, R230, R231 ;  /* 0x000000e68ea47223 */ /* 0x000fe400000100e7 */
[----:B0-----:R-:W-:Y:S02]  /*8aa0*/  FMUL.FTZ R232, R204, R208 ;  /* 0x000000d0cce87220 */ /* 0x001fe40000410000 */
[----:B------:R-:W-:-:S02]  /*8ab0*/  FFMA.FTZ R165, R142, R228, -R165 ;  /* 0x000000e48ea57223 */ /* 0x000fc400000108a5 */
[C---:B-1----:R-:W-:Y:S02]  /*8ac0*/  FMUL.FTZ R230, R204.reuse, R205 ;  /* 0x000000cdcce67220 */ /* 0x042fe40000410000 */
[CC--:B--2---:R-:W-:Y:S02]  /*8ad0*/  FMUL.FTZ R231, R204.reuse, R215.reuse ;  /* 0x000000d7cce77220 */ /* 0x0c4fe40000410000 */
[-C--:B---3--:R-:W-:Y:S02]  /*8ae0*/  FMUL.FTZ R228, R204, R226.reuse ;  /* 0x000000e2cce47220 */ /* 0x088fe40000410000 */
[C---:B------:R-:W-:Y:S02]  /*8af0*/  FFMA.FTZ R232, R225.reuse, R215, R232 ;  /* 0x000000d7e1e87223 */ /* 0x040fe400000100e8 */
[C---:B------:R-:W-:Y:S02]  /*8b00*/  FFMA.FTZ R215, R225.reuse, R226, R230 ;  /* 0x000000e2e1d77223 */ /* 0x040fe400000100e6 */
[----:B------:R-:W-:-:S02]  /*8b10*/  FFMA.FTZ R231, R225, R208, -R231 ;  /* 0x000000d0e1e77223 */ /* 0x000fc400000108e7 */
[----:B------:R-:W-:Y:S01]  /*8b20*/  @P3 FFMA.FTZ R225, R225, R205, -R228 ;  /* 0x000000cde1e13223 */ /* 0x000fe200000108e4 */
[----:B------:R-:W-:Y:S01]  /*8b30*/  FSEL R204, R204, R215, !P3 ;  /* 0x000000d7cccc7208 */ /* 0x000fe20005800000 */
[----:B------:R-:W-:Y:S02]  /*8b40*/  @P3 FADD.FTZ R221, R221, R232 ;  /* 0x000000e8dddd3221 */ /* 0x000fe40000010000 */
[----:B------:R-:W-:Y:S01]  /*8b50*/  @P3 FADD.FTZ R206, R206, R231 ;  /* 0x000000e7cece3221 */ /* 0x000fe20000010000 */
[----:B------:R-:W0:Y:S01]  /*8b60*/  SHFL.UP PT, R208, R225, 0x10, RZ ;  /* 0x06000000e1d07989 */ /* 0x000e2200000e00ff */
[----:B------:R-:W-:Y:S01]  /*8b70*/  FMUL.FTZ R234, R216, UR36 ;  /* 0x00000024d8ea7c20 */ /* 0x000fe20008410000 */
[----:B------:R-:W-:Y:S01]  /*8b80*/  ISETP.GE.AND P3, PT, R108, 0x10, PT ;  /* 0x000000106c00780c */ /* 0x000fe20003f66270 */
[C---:B------:R-:W-:Y:S01]  /*8b90*/  FMUL.FTZ R205, R143.reuse, -R164 ;  /* 0x800000a48fcd7220 */ /* 0x040fe20000410000 */
[----:B------:R-:W1:Y:S01]  /*8ba0*/  SHFL.UP PT, R230, R221, 0x10, RZ ;  /* 0x06000000dde67989 */ /* 0x000e6200000e00ff */
[----:B------:R-:W-:-:S02]  /*8bb0*/  FMUL.FTZ R231, R143, -R165 ;  /* 0x800000a58fe77220 */ /* 0x000fc40000410000 */
[----:B------:R-:W-:Y:S01]  /*8bc0*/  FADD.FTZ R215, R56, R56 ;  /* 0x0000003838d77221 */ /* 0x000fe20000010000 */
[----:B------:R-:W2:Y:S01]  /*8bd0*/  SHFL.UP PT, R228, R206, 0x10, RZ ;  /* 0x06000000cee47989 */ /* 0x000ea200000e00ff */
[----:B------:R-:W-:Y:S02]  /*8be0*/  FMUL.FTZ R236, R216, UR37 ;  /* 0x00000025d8ec7c20 */ /* 0x000fe40008410000 */
[C---:B------:R-:W-:Y:S01]  /*8bf0*/  FFMA.FTZ R234, R119.reuse, UR37, R234 ;  /* 0x0000002577ea7c23 */ /* 0x040fe200080100ea */
[----:B------:R-:W3:Y:S01]  /*8c00*/  SHFL.UP PT, R226, R204, 0x10, RZ ;  /* 0x06000000cce27989 */ /* 0x000ee200000e00ff */
[C---:B------:R-:W-:Y:S02]  /*8c10*/  FFMA.FTZ R205, R144.reuse, R165, -R205 ;  /* 0x000000a590cd7223 */ /* 0x040fe400000108cd */
[----:B------:R-:W-:Y:S02]  /*8c20*/  FFMA.FTZ R232, R144, R164, R231 ;  /* 0x000000a490e87223 */ /* 0x000fe400000100e7 */
[----:B------:R-:W-:-:S02]  /*8c30*/  FFMA.FTZ R236, R119, UR36, -R236 ;  /* 0x0000002477ec7c23 */ /* 0x000fc400080108ec */
[----:B------:R-:W-:Y:S02]  /*8c40*/  FMUL.FTZ R165, R215, R234 ;  /* 0x000000ead7a57220 */ /* 0x000fe40000410000 */
[C---:B------:R-:W-:Y:S02]  /*8c50*/  FMUL.FTZ R231, R145.reuse, -R205 ;  /* 0x800000cd91e77220 */ /* 0x040fe40000410000 */
[----:B------:R-:W-:Y:S02]  /*8c60*/  FMUL.FTZ R235, R145, -R232 ;  /* 0x800000e891eb7220 */ /* 0x000fe40000410000 */
[----:B------:R-:W-:Y:S02]  /*8c70*/  FMUL.FTZ R164, R215, R236 ;  /* 0x000000ecd7a47220 */ /* 0x000fe40000410000 */
[----:B------:R-:W-:Y:S02]  /*8c80*/  FADD.FTZ R222, -R165, R222 ;  /* 0x000000dea5de7221 */ /* 0x000fe40000010100 */
[----:B------:R-:W-:-:S02]  /*8c90*/  FFMA.FTZ R232, R146, R232, R231 ;  /* 0x000000e892e87223 */ /* 0x000fc400000100e7 */
[----:B------:R-:W-:Y:S02]  /*8ca0*/  FFMA.FTZ R235, R146, R205, -R235 ;  /* 0x000000cd92eb7223 */ /* 0x000fe400000108eb */
[----:B------:R-:W-:Y:S02]  /*8cb0*/  FADD.FTZ R203, R164, R203 ;  /* 0x000000cba4cb7221 */ /* 0x000fe40000010000 */
[----:B------:R-:W-:Y:S02]  /*8cc0*/  FMUL.FTZ R205, R155, -R222 ;  /* 0x800000de9bcd7220 */ /* 0x000fe40000410000 */
[----:B------:R-:W-:Y:S02]  /*8cd0*/  FMUL.FTZ R231, R147, -R232 ;  /* 0x800000e893e77220 */ /* 0x000fe40000410000 */
[-C--:B------:R-:W-:Y:S02]  /*8ce0*/  FMUL.FTZ R237, R155, -R203.reuse ;  /* 0x800000cb9bed7220 */ /* 0x080fe40000410000 */
[----:B------:R-:W-:-:S02]  /*8cf0*/  FFMA.FTZ R205, R156, R203, -R205 ;  /* 0x000000cb9ccd7223 */ /* 0x000fc400000108cd */
[----:B------:R-:W-:Y:S02]  /*8d00*/  FFMA.FTZ R203, R148, R235, -R231 ;  /* 0x000000eb94cb7223 */ /* 0x000fe400000108e7 */
[C---:B0-----:R-:W-:Y:S02]  /*8d10*/  FMUL.FTZ R231, R204.reuse, R208 ;  /* 0x000000d0cce77220 */ /* 0x041fe40000410000 */
[C---:B-1----:R-:W-:Y:S02]  /*8d20*/  FMUL.FTZ R234, R204.reuse, R230 ;  /* 0x000000e6ccea7220 */ /* 0x042fe40000410000 */
[C---:B--2---:R-:W-:Y:S02]  /*8d30*/  FMUL.FTZ R236, R204.reuse, R228 ;  /* 0x000000e4ccec7220 */ /* 0x044fe40000410000 */
[-C--:B---3--:R-:W-:Y:S02]  /*8d40*/  FFMA.FTZ R231, R225, R226.reuse, R231 ;  /* 0x000000e2e1e77223 */ /* 0x088fe400000100e7 */
[----:B------:R-:W-:-:S02]  /*8d50*/  FMUL.FTZ R226, R204, R226 ;  /* 0x000000e2cce27220 */ /* 0x000fc40000410000 */
[----:B------:R-:W-:Y:S02]  /*8d60*/  FFMA.FTZ R222, R156, R222, R237 ;  /* 0x000000de9cde7223 */ /* 0x000fe400000100ed */
[----:B------:R-:W-:Y:S02]  /*8d70*/  FMUL.FTZ R235, R147, -R235 ;  /* 0x800000eb93eb7220 */ /* 0x000fe40000410000 */
[C---:B------:R-:W-:Y:S02]  /*8d80*/  FFMA.FTZ R237, R225.reuse, R228, -R234 ;  /* 0x000000e4e1ed7223 */ /* 0x040fe400000108ea */
[C---:B------:R-:W-:Y:S02]  /*8d90*/  FFMA.FTZ R236, R225.reuse, R230, R236 ;  /* 0x000000e6e1ec7223 */ /* 0x040fe400000100ec */
[----:B------:R-:W-:Y:S01]  /*8da0*/  @P3 FFMA.FTZ R225, R225, R208, -R226 ;  /* 0x000000d0e1e13223 */ /* 0x000fe200000108e2 */
[----:B------:R-:W-:Y:S01]  /*8db0*/  FSEL R226, R204, R231, !P3 ;  /* 0x000000e7cce27208 */ /* 0x000fe20005800000 */
[----:B------:R-:W-:-:S02]  /*8dc0*/  FFMA.FTZ R235, R148, R232, R235 ;  /* 0x000000e894eb7223 */ /* 0x000fc400000100eb */
[----:B------:R-:W-:Y:S02]  /*8dd0*/  FMUL.FTZ R228, R118, UR36 ;  /* 0x0000002476e47c20 */ /* 0x000fe40008410000 */
[----:B------:R-:W-:Y:S01]  /*8de0*/  FMUL.FTZ R230, R149, -R235 ;  /* 0x800000eb95e67220 */ /* 0x000fe20000410000 */
[----:B------:R-:W0:Y:S01]  /*8df0*/  SHFL.UP PT, R226, R226, 0x1, RZ ;  /* 0x04200000e2e27989 */ /* 0x000e2200000e00ff */
[----:B------:R-:W-:Y:S02]  /*8e00*/  @P3 FADD.FTZ R206, R206, R237 ;  /* 0x000000edcece3221 */ /* 0x000fe40000010000 */
[----:B------:R-:W-:Y:S01]  /*8e10*/  @P3 FADD.FTZ R221, R221, R236 ;  /* 0x000000ecdddd3221 */ /* 0x000fe20000010000 */
[----:B------:R-:W1:Y:S01]  /*8e20*/  SHFL.UP PT, R225, R225, 0x1, RZ ;  /* 0x04200000e1e17989 */ /* 0x000e6200000e00ff */
[----:B------:R-:W-:Y:S02]  /*8e30*/  FFMA.FTZ R237, R213, UR37, R228 ;  /* 0x00000025d5ed7c23 */ /* 0x000fe400080100e4 */
[----:B------:R-:W-:Y:S01]  /*8e40*/  FMUL.FTZ R204, R118, UR37 ;  /* 0x0000002576cc7c20 */ /* 0x000fe20008410000 */
[----:B------:R-:W-:Y:S01]  /*8e50*/  SHFL.UP PT, R206, R206, 0x1, RZ ;  /* 0x04200000cece7989 */ /* 0x000fe200000e00ff */
[----:B------:R-:W-:-:S02]  /*8e60*/  FFMA.FTZ R228, R150, R203, -R230 ;  /* 0x000000cb96e47223 */ /* 0x000fc400000108e6 */
[----:B------:R-:W-:Y:S01]  /*8e70*/  FMUL.FTZ R230, R149, -R203 ;  /* 0x800000cb95e67220 */ /* 0x000fe20000410000 */
[----:B------:R-:W2:Y:S01]  /*8e80*/  SHFL.UP PT, R221, R221, 0x1, RZ ;  /* 0x04200000dddd7989 */ /* 0x000ea200000e00ff */
[----:B------:R-:W-:Y:S02]  /*8e90*/  FADD.FTZ R208, R57, R57 ;  /* 0x0000003939d07221 */ /* 0x000fe40000010000 */
[----:B------:R-:W-:Y:S02]  /*8ea0*/  FFMA.FTZ R231, R213, UR36, -R204 ;  /* 0x00000024d5e77c23 */ /* 0x000fe400080108cc */
[----:B------:R-:W-:Y:S02]  /*8eb0*/  FFMA.FTZ R235, R150, R235, R230 ;  /* 0x000000eb96eb7223 */ /* 0x000fe400000100e6 */
[C---:B------:R-:W-:Y:S02]  /*8ec0*/  FMUL.FTZ R203, R208.reuse, R237 ;  /* 0x000000edd0cb7220 */ /* 0x040fe40000410000 */
[----:B------:R-:W-:-:S02]  /*8ed0*/  FMUL.FTZ R204, R208, R231 ;  /* 0x000000e7d0cc7220 */ /* 0x000fc40000410000 */
[----:B------:R-:W-:Y:S02]  /*8ee0*/  FMUL.FTZ R231, R151, -R235 ;  /* 0x800000eb97e77220 */ /* 0x000fe40000410000 */
[----:B------:R-:W-:Y:S02]  /*8ef0*/  FADD.FTZ R245, -R203, R222 ;  /* 0x000000decbf57221 */ /* 0x000fe40000010100 */
[-C--:B------:R-:W-:Y:S02]  /*8f00*/  FMUL.FTZ R222, R151, -R228.reuse ;  /* 0x800000e497de7220 */ /* 0x080fe40000410000 */
[----:B------:R-:W-:Y:S02]  /*8f10*/  FFMA.FTZ R228, R152, R228, -R231 ;  /* 0x000000e498e47223 */ /* 0x000fe400000108e7 */
[----:B------:R-:W-:Y:S02]  /*8f20*/  FADD.FTZ R205, R204, R205 ;  /* 0x000000cdcccd7221 */ /* 0x000fe40000010000 */
[----:B------:R-:W-:-:S02]  /*8f30*/  FMUL.FTZ R230, R157, -R245 ;  /* 0x800000f59de67220 */ /* 0x000fc40000410000 */
[----:B------:R-:W-:Y:S02]  /*8f40*/  FFMA.FTZ R222, R152, R235, R222 ;  /* 0x000000eb98de7223 */ /* 0x000fe400000100de */
[----:B------:R-:W-:Y:S02]  /*8f50*/  FMUL.FTZ R231, R153, -R228 ;  /* 0x800000e499e77220 */ /* 0x000fe40000410000 */
[-C--:B------:R-:W-:Y:S02]  /*8f60*/  FMUL.FTZ R232, R157, -R205.reuse ;  /* 0x800000cd9de87220 */ /* 0x080fe40000410000 */
[----:B------:R-:W-:Y:S02]  /*8f70*/  FFMA.FTZ R205, R158, R205, -R230 ;  /* 0x000000cd9ecd7223 */ /* 0x000fe400000108e6 */
[----:B------:R-:W-:Y:S02]  /*8f80*/  FMUL.FTZ R235, R153, -R222 ;  /* 0x800000de99eb7220 */ /* 0x000fe40000410000 */
[----:B0-----:R-:W-:-:S02]  /*8f90*/  FMUL.FTZ R230, R226, R66 ;  /* 0x00000042e2e67220 */ /* 0x001fc40000410000 */
[----:B------:R-:W-:Y:S02]  /*8fa0*/  FFMA.FTZ R222, R154, R222, R231 ;  /* 0x000000de9ade7223 */ /* 0x000fe400000100e7 */
[-C--:B------:R-:W-:Y:S02]  /*8fb0*/  FMUL.FTZ R226, R226, R67.reuse ;  /* 0x00000043e2e27220 */ /* 0x080fe40000410000 */
[----:B------:R-:W-:Y:S02]  /*8fc0*/  FFMA.FTZ R228, R154, R228, -R235 ;  /* 0x000000e49ae47223 */ /* 0x000fe400000108eb */
[----:B-1----:R-:W-:Y:S02]  /*8fd0*/  FFMA.FTZ R230, R225, R67, R230 ;  /* 0x00000043e1e67223 */ /* 0x002fe400000100e6 */
[----:B------:R-:W-:Y:S02]  /*8fe0*/  FMUL.FTZ R231, R155, -R222 ;  /* 0x800000de9be77220 */ /* 0x000fe40000410000 */
[----:B------:R-:W-:-:S02]  /*8ff0*/  FFMA.FTZ R225, R225, R66, -R226 ;  /* 0x00000042e1e17223 */ /* 0x000fc400000108e2 */
[-C--:B------:R-:W-:Y:S02]  /*9000*/  FMUL.FTZ R235, R155, -R228.reuse ;  /* 0x800000e49beb7220 */ /* 0x080fe40000410000 */
[----:B--2---:R-:W-:Y:S02]  /*9010*/  @P1 FADD.FTZ R67, R221, R230 ;  /* 0x000000e6dd431221 */ /* 0x004fe40000010000 */
[----:B------:R-:W-:Y:S02]  /*9020*/  FFMA.FTZ R231, R156, R228, -R231 ;  /* 0x000000e49ce77223 */ /* 0x000fe400000108e7 */
[----:B------:R-:W-:Y:S02]  /*9030*/  @P1 FADD.FTZ R66, R206, R225 ;  /* 0x000000e1ce421221 */ /* 0x000fe40000010000 */
[----:B------:R-:W-:Y:S02]  /*9040*/  FFMA.FTZ R222, R156, R222, R235 ;  /* 0x000000de9cde7223 */ /* 0x000fe400000100eb */
[----:B------:R-:W-:-:S02]  /*9050*/  FMUL.FTZ R221, R65, R67 ;  /* 0x0000004341dd7220 */ /* 0x000fc40000410000 */
[----:B------:R-:W-:Y:S02]  /*9060*/  FMUL.FTZ R225, R157, -R231 ;  /* 0x800000e79de17220 */ /* 0x000fe40000410000 */
[----:B------:R-:W-:Y:S02]  /*9070*/  FMUL.FTZ R65, R65, R66 ;  /* 0x0000004241417220 */ /* 0x000fe40000410000 */
[-C--:B------:R-:W-:Y:S02]  /*9080*/  FMUL.FTZ R206, R157, -R222.reuse ;  /* 0x800000de9dce7220 */ /* 0x080fe40000410000 */
[----:B------:R-:W-:Y:S01]  /*9090*/  FFMA.FTZ R228, R158, R222, R225 ;  /* 0x000000de9ee47223 */ /* 0x000fe200000100e1 */
[----:B------:R-:W-:Y:S01]  /*90a0*/  HADD2.F32 R225, -RZ, R116.H0_H0 ;  /* 0x20000074ffe17230 */ /* 0x000fe20000004100 */
[C---:B------:R-:W-:Y:S02]  /*90b0*/  FFMA.FTZ R221, R64.reuse, R66, -R221 ;  /* 0x0000004240dd7223 */ /* 0x040fe400000108dd */
[----:B------:R-:W-:Y:S01]  /*90c0*/  FFMA.FTZ R222, R64, R67, R65 ;  /* 0x0000004340de7223 */ /* 0x000fe20000010041 */
[----:B------:R-:W-:Y:S01]  /*90d0*/  HFMA2.MMA R64, -RZ, RZ, 1.875, 0 ;  /* 0x3f800000ff407435 */ /* 0x000fe200000001ff */
[----:B------:R-:W-:Y:S01]  /*90e0*/  FADD.FTZ R212, R212, R221 ;  /* 0x000000ddd4d47221 */ /* 0x000fe20000010000 */
[----:B------:R-:W-:Y:S01]  /*90f0*/  MOV R65, RZ ;  /* 0x000000ff00417202 */ /* 0x000fe20000000f00 */
[----:B------:R-:W-:Y:S01]  /*9100*/  FADD.FTZ R116, RZ, R222 ;  /* 0x000000deff747221 */ /* 0x000fe20000010000 */
[----:B------:R-:W-:Y:S01]  /*9110*/  CS2R R66, SRZ ;  /* 0x0000000000427805 */ /* 0x000fe2000001ff00 */
[C---:B------:R-:W-:Y:S01]  /*9120*/  FMUL.FTZ R222, R225.reuse, UR37 ;  /* 0x00000025e1de7c20 */ /* 0x040fe20008410000 */
[----:B------:R-:W-:Y:S01]  /*9130*/  MOV R221, UR7 ;  /* 0x0000000700dd7c02 */ /* 0x000fe20008000f00 */
[----:B------:R-:W-:-:S02]  /*9140*/  FMUL.FTZ R226, R225, UR36 ;  /* 0x00000024e1e27c20 */ /* 0x000fc40008410000 */
[C---:B------:R-:W-:Y:S02]  /*9150*/  FMUL.FTZ R234, R225.reuse, R116 ;  /* 0x00000074e1ea7220 */ /* 0x040fe40000410000 */
[-C--:B------:R-:W-:Y:S01]  /*9160*/  FMUL.FTZ R230, R225, R212.reuse ;  /* 0x000000d4e1e67220 */ /* 0x080fe20000410000 */
[----:B------:R0:W1:Y:S01]  /*9170*/  @!P0 LDS.128 R64, [R221.X16+0x2e10] ;  /* 0x002e1000dd408984 */ /* 0x000062000000cc00 */
[----:B------:R-:W-:Y:S01]  /*9180*/  FFMA.FTZ R245, R158, R245, R232 ;  /* 0x000000f59ef57223 */ /* 0x000fe200000100e8 */
[----:B------:R-:W-:Y:S01]  /*9190*/  ISETP.NE.AND P0, PT, R246, 0x1f, PT ;  /* 0x0000001ff600780c */ /* 0x000fe20003f05270 */
[C---:B------:R-:W-:Y:S02]  /*91a0*/  FFMA.FTZ R222, R117.reuse, UR36, -R222 ;  /* 0x0000002475de7c23 */ /* 0x040fe400080108de */
[C---:B------:R-:W-:Y:S02]  /*91b0*/  FFMA.FTZ R232, R117.reuse, UR37, R226 ;  /* 0x0000002575e87c23 */ /* 0x040fe400080100e2 */
[----:B------:R-:W-:-:S02]  /*91c0*/  FFMA.FTZ R234, R117, R212, -R234 ;  /* 0x000000d475ea7223 */ /* 0x000fc400000108ea */
[----:B------:R-:W-:Y:S02]  /*91d0*/  FFMA.FTZ R230, R117, R116, R230 ;  /* 0x0000007475e67223 */ /* 0x000fe400000100e6 */
[----:B------:R-:W-:Y:S02]  /*91e0*/  FADD.FTZ R237, R58, R58 ;  /* 0x0000003a3aed7221 */ /* 0x000fe40000010000 */
[C---:B------:R-:W-:Y:S02]  /*91f0*/  FMUL.FTZ R117, R157.reuse, R212 ;  /* 0x000000d49d757220 */ /* 0x040fe40000410000 */
[----:B------:R-:W-:Y:S02]  /*9200*/  FMUL.FTZ R239, R157, R116 ;  /* 0x000000749def7220 */ /* 0x000fe40000410000 */
[----:B------:R-:W-:Y:S02]  /*9210*/  FMUL.FTZ R226, R237, R222 ;  /* 0x000000deede27220 */ /* 0x000fe40000410000 */
[----:B------:R-:W-:-:S02]  /*9220*/  FFMA.FTZ R117, R158, R116, R117 ;  /* 0x000000749e757223 */ /* 0x000fc40000010075 */
[----:B------:R-:W-:Y:S02]  /*9230*/  FFMA.FTZ R222, R158, R212, -R239 ;  /* 0x000000d49ede7223 */ /* 0x000fe400000108ef */
[----:B------:R-:W-:Y:S02]  /*9240*/  FADD.FTZ R117, RZ, R117 ;  /* 0x00000075ff757221 */ /* 0x000fe40000010000 */
[----:B------:R-:W-:Y:S02]  /*9250*/  FFMA.FTZ R222, R77, R9, R222 ;  /* 0x000000094dde7223 */ /* 0x000fe400000100de */
[----:B0-----:R-:W-:Y:S02]  /*9260*/  FFMA.FTZ R221, R237, R234, RZ ;  /* 0x000000eaeddd7223 */ /* 0x001fe400000100ff */
[C---:B------:R-:W-:Y:S02]  /*9270*/  FMUL.FTZ R234, R118.reuse, R117 ;  /* 0x0000007576ea7220 */ /* 0x040fe40000410000 */
[----:B------:R-:W-:-:S02]  /*9280*/  FMUL.FTZ R118, R118, R222 ;  /* 0x000000de76767220 */ /* 0x000fc40000410000 */
[----:B------:R-:W-:Y:S02]  /*9290*/  FFMA.FTZ R230, -R237, R230, RZ ;  /* 0x000000e6ede67223 */ /* 0x000fe400000101ff */
[----:B------:R-:W-:Y:S02]  /*92a0*/  FFMA.FTZ R118, R213, R117, R118 ;  /* 0x00000075d5767223 */ /* 0x000fe40000010076 */
[----:B------:R-:W-:Y:S02]  /*92b0*/  FFMA.FTZ R206, R158, R231, -R206 ;  /* 0x000000e79ece7223 */ /* 0x000fe400000108ce */
[C---:B------:R-:W-:Y:S02]  /*92c0*/  FMUL.FTZ R235, R116.reuse, UR37 ;  /* 0x0000002574eb7c20 */ /* 0x040fe40008410000 */
[----:B------:R-:W-:Y:S02]  /*92d0*/  FMUL.FTZ R231, R116, UR36 ;  /* 0x0000002474e77c20 */ /* 0x000fe40008410000 */
[----:B------:R-:W-:-:S02]  /*92e0*/  FFMA.FTZ R230, -R208, R118, R230 ;  /* 0x00000076d0e67223 */ /* 0x000fc400000101e6 */
[----:B------:R-:W-:Y:S02]  /*92f0*/  FMUL.FTZ R118, R155, R222 ;  /* 0x000000de9b767220 */ /* 0x000fe40000410000 */
[----:B------:R-:W-:Y:S02]  /*9300*/  FMUL.FTZ R225, R237, R232 ;  /* 0x000000e8ede17220 */ /* 0x000fe40000410000 */
[C---:B------:R-:W-:Y:S02]  /*9310*/  FFMA.FTZ R240, R212.reuse, UR36, -R235 ;  /* 0x00000024d4f07c23 */ /* 0x040fe400080108eb */
[----:B------:R-:W-:Y:S02]  /*9320*/  FFMA.FTZ R232, R212, UR37, R231 ;  /* 0x00000025d4e87c23 */ /* 0x000fe400080100e7 */
[----:B------:R-:W-:Y:S02]  /*9330*/  FFMA.FTZ R234, R213, R222, -R234 ;  /* 0x000000ded5ea7223 */ /* 0x000fe400000108ea */
[----:B------:R-:W-:-:S02]  /*9340*/  FMUL.FTZ R213, R155, R117 ;  /* 0x000000759bd57220 */ /* 0x000fc40000410000 */
[C---:B------:R-:W-:Y:S02]  /*9350*/  FFMA.FTZ R118, R156.reuse, R117, R118 ;  /* 0x000000759c767223 */ /* 0x040fe40000010076 */
[C---:B------:R-:W-:Y:S02]  /*9360*/  FMUL.FTZ R240, R237.reuse, R240 ;  /* 0x000000f0edf07220 */ /* 0x040fe40000410000 */
[----:B------:R-:W-:Y:S02]  /*9370*/  FFMA.FTZ R237, -R237, R232, -RZ ;  /* 0x000000e8eded7223 */ /* 0x000fe400000109ff */
[C---:B------:R-:W-:Y:S02]  /*9380*/  FMUL.FTZ R231, R117.reuse, UR37 ;  /* 0x0000002575e77c20 */ /* 0x040fe40008410000 */
[----:B------:R-:W-:Y:S02]  /*9390*/  FMUL.FTZ R232, R117, UR36 ;  /* 0x0000002475e87c20 */ /* 0x000fe40008410000 */
[----:B------:R-:W-:-:S02]  /*93a0*/  FFMA.FTZ R213, R156, R222, -R213 ;  /* 0x000000de9cd57223 */ /* 0x000fc400000108d5 */
[----:B------:R-:W-:Y:S02]  /*93b0*/  FADD.FTZ R118, RZ, R118 ;  /* 0x00000076ff767221 */ /* 0x000fe40000010000 */
[C---:B------:R-:W-:Y:S02]  /*93c0*/  FFMA.FTZ R231, R222.reuse, UR36, -R231 ;  /* 0x00000024dee77c23 */ /* 0x040fe400080108e7 */
[----:B------:R-:W-:Y:S02]  /*93d0*/  FFMA.FTZ R232, R222, UR37, R232 ;  /* 0x00000025dee87c23 */ /* 0x000fe400080100e8 */
[----:B------:R-:W-:Y:S02]  /*93e0*/  FFMA.FTZ R213, R76, R8, R213 ;  /* 0x000000084cd57223 */ /* 0x000fe400000100d5 */
[----:B------:R-:W-:Y:S02]  /*93f0*/  FMUL.FTZ R236, R216, R118 ;  /* 0x00000076d8ec7220 */ /* 0x000fe40000410000 */
[----:B------:R-:W-:-:S02]  /*9400*/  FADD.FTZ R205, R226, R205 ;  /* 0x000000cde2cd7221 */ /* 0x000fc40000010000 */
[----:B------:R-:W-:Y:S02]  /*9410*/  FADD.FTZ R245, -R225, R245 ;  /* 0x000000f5e1f57221 */ /* 0x000fe40000010100 */
[C---:B------:R-:W-:Y:S02]  /*9420*/  FFMA.FTZ R221, R208.reuse, R234, R221 ;  /* 0x000000ead0dd7223 */ /* 0x040fe400000100dd */
[----:B------:R-:W-:Y:S01]  /*9430*/  FMUL.FTZ R239, R208, R231 ;  /* 0x000000e7d0ef7220 */ /* 0x000fe20000410000 */
[----:B------:R0:W2:Y:S01]  /*9440*/  SHFL.DOWN PT, R234, R205, 0x1, 0x1f ;  /* 0x08201f00cdea7f89 */ /* 0x0000a200000e0000 */
[-C--:B------:R-:W-:Y:S02]  /*9450*/  FMUL.FTZ R235, R216, R213.reuse ;  /* 0x000000d5d8eb7220 */ /* 0x080fe40000410000 */
[----:B------:R-:W-:Y:S01]  /*9460*/  FFMA.FTZ R208, -R208, R232, -RZ ;  /* 0x000000e8d0d07223 */ /* 0x000fe200000109ff */
[----:B------:R0:W3:Y:S01]  /*9470*/  SHFL.DOWN PT, R231, R206, 0x1, 0x1f ;  /* 0x08201f00cee77f89 */ /* 0x0000e200000e0000 */
[----:B------:R-:W-:-:S03]  /*9480*/  FFMA.FTZ R216, R119, R213, -R236 ;  /* 0x000000d577d87223 */ /* 0x000fc600000108ec */
[----:B------:R0:W4:Y:S04]  /*9490*/  SHFL.DOWN PT, R232, R228, 0x1, 0x1f ;  /* 0x08201f00e4e87f89 */ /* 0x00012800000e0000 */
[----:B------:R0:W0:Y:S01]  /*94a0*/  SHFL.DOWN PT, R236, R245, 0x1, 0x1f ;  /* 0x08201f00f5ec7f89 */ /* 0x00002200000e0000 */
[----:B------:R-:W-:Y:S05]  /*94b0*/  @!P0 BRA `(.L_x_8399) ;  /* 0x000000b000008947 */ /* 0x000fea0003800000 */
[----:B01----:R-:W-:-:S04]  /*94c0*/  FMUL.FTZ R238, R228, R236 ;  /* 0x000000ece4ee7220 */ /* 0x003fc80000410000 */
[-C--:B--2---:R-:W-:Y:S02]  /*94d0*/  FFMA.FTZ R238, R206, R234.reuse, -R238 ;  /* 0x000000eaceee7223 */ /* 0x084fe400000108ee */
[----:B------:R-:W-:Y:S02]  /*94e0*/  FMUL.FTZ R234, R228, R234 ;  /* 0x000000eae4ea7220 */ /* 0x000fe40000410000 */
[----:B------:R-:W-:Y:S02]  /*94f0*/  FADD.FTZ R205, R205, R238 ;  /* 0x000000eecdcd7221 */ /* 0x000fe40000010000 */
[----:B------:R-:W-:Y:S02]  /*9500*/  FFMA.FTZ R234, R206, R236, R234 ;  /* 0x000000ecceea7223 */ /* 0x000fe400000100ea */
[C---:B----4-:R-:W-:Y:S02]  /*9510*/  FMUL.FTZ R236, R228.reuse, R232 ;  /* 0x000000e8e4ec7220 */ /* 0x050fe40000410000 */
[----:B---3--:R-:W-:-:S02]  /*9520*/  FMUL.FTZ R228, R228, R231 ;  /* 0x000000e7e4e47220 */ /* 0x008fc40000410000 */
[C---:B------:R-:W-:Y:S02]  /*9530*/  FFMA.FTZ R236, R206.reuse, R231, -R236 ;  /* 0x000000e7ceec7223 */ /* 0x040fe400000108ec */
[----:B------:R-:W-:Y:S02]  /*9540*/  FFMA.FTZ R228, R206, R232, R228 ;  /* 0x000000e8cee47223 */ /* 0x000fe400000100e4 */
[----:B------:R-:W-:Y:S01]  /*9550*/  FADD.FTZ R245, R245, R234 ;  /* 0x000000eaf5f57221 */ /* 0x000fe20000010000 */
[----:B------:R-:W-:Y:S02]  /*9560*/  MOV R206, R236 ;  /* 0x000000ec00ce7202 */ /* 0x000fe40000000f00 */
.L_x_8399:
[----:B-1----:R-:W-:Y:S05]  /*9570*/  BSYNC B0 ;  /* 0x0000000000007941 */ /* 0x002fea0003800000 */
.L_x_8398:
[----:B------:R-:W-:Y:S01]  /*9580*/  FFMA.FTZ R235, R119, R118, R235 ;  /* 0x0000007677eb7223 */ /* 0x000fe200000100eb */
[----:B------:R-:W-:Y:S01]  /*9590*/  ISETP.GT.U32.AND P0, PT, R246, 0x1d, PT ;  /* 0x0000001df600780c */ /* 0x000fe20003f04070 */
[----:B------:R-:W-:Y:S01]  /*95a0*/  FFMA.FTZ R221, R215, R216, R221 ;  /* 0x000000d8d7dd7223 */ /* 0x000fe200000100dd */
[----:B------:R-:W-:Y:S01]  /*95b0*/  BSSY B0, `(.L_x_8400) ;  /* 0x0000022000007945 */ /* 0x000fe20003800000 */
[C---:B------:R-:W-:Y:S02]  /*95c0*/  FMUL.FTZ R119, R153.reuse, R213 ;  /* 0x000000d599777220 */ /* 0x040fe40000410000 */
[----:B------:R-:W-:-:S02]  /*95d0*/  FMUL.FTZ R216, R153, R118 ;  /* 0x0000007699d87220 */ /* 0x000fc40000410000 */
[C---:B------:R-:W-:Y:S02]  /*95e0*/  FFMA.FTZ R119, R154.reuse, R118, R119 ;  /* 0x000000769a777223 */ /* 0x040fe40000010077 */
[----:B------:R-:W-:Y:S02]  /*95f0*/  FFMA.FTZ R216, R154, R213, -R216 ;  /* 0x000000d59ad87223 */ /* 0x000fe400000108d8 */
[C---:B------:R-:W-:Y:S02]  /*9600*/  FMUL.FTZ R238, R118.reuse, UR37 ;  /* 0x0000002576ee7c20 */ /* 0x040fe40008410000 */
[----:B--2---:R-:W-:Y:S02]  /*9610*/  FMUL.FTZ R234, R118, UR36 ;  /* 0x0000002476ea7c20 */ /* 0x004fe40008410000 */
[----:B------:R-:W-:Y:S02]  /*9620*/  FADD.FTZ R119, RZ, R119 ;  /* 0x00000077ff777221 */ /* 0x000fe40000010000 */
[----:B------:R-:W-:-:S02]  /*9630*/  FFMA.FTZ R216, R75, R7, R216 ;  /* 0x000000074bd87223 */ /* 0x000fc400000100d8 */
[C---:B------:R-:W-:Y:S02]  /*9640*/  FFMA.FTZ R238, R213.reuse, UR36, -R238 ;  /* 0x00000024d5ee7c23 */ /* 0x040fe400080108ee */
[----:B------:R-:W-:Y:S02]  /*9650*/  FFMA.FTZ R234, R213, UR37, R234 ;  /* 0x00000025d5ea7c23 */ /* 0x000fe400080100ea */
[C---:B---3--:R-:W-:Y:S02]  /*9660*/  FMUL.FTZ R231, R214.reuse, R119 ;  /* 0x00000077d6e77220 */ /* 0x048fe40000410000 */
[----:B----4-:R-:W-:Y:S02]  /*9670*/  FMUL.FTZ R232, R214, R216 ;  /* 0x000000d8d6e87220 */ /* 0x010fe40000410000 */
[C---:B------:R-:W-:Y:S02]  /*9680*/  FFMA.FTZ R230, -R215.reuse, R235, R230 ;  /* 0x000000ebd7e67223 */ /* 0x040fe400000101e6 */
[----:B------:R-:W-:Y:S01]  /*9690*/  FMUL.FTZ R238, R215, R238 ;  /* 0x000000eed7ee7220 */ /* 0x000fe20000410000 */
[----:B------:R1:W2:Y:S01]  /*96a0*/  SHFL.DOWN PT, R235, R245, 0x2, 0x1f ;  /* 0x08401f00f5eb7f89 */ /* 0x0002a200000e0000 */
[----:B------:R-:W-:-:S02]  /*96b0*/  FFMA.FTZ R214, R120, R216, -R231 ;  /* 0x000000d878d67223 */ /* 0x000fc400000108e7 */
[----:B------:R-:W-:Y:S01]  /*96c0*/  FFMA.FTZ R215, -R215, R234, -RZ ;  /* 0x000000ead7d77223 */ /* 0x000fe200000109ff */
[----:B------:R1:W3:Y:S01]  /*96d0*/  SHFL.DOWN PT, R231, R205, 0x2, 0x1f ;  /* 0x08401f00cde77f89 */ /* 0x0002e200000e0000 */
[----:B------:R-:W-:-:S03]  /*96e0*/  FFMA.FTZ R120, R120, R119, R232 ;  /* 0x0000007778787223 */ /* 0x000fc600000100e8 */
[----:B------:R1:W4:Y:S04]  /*96f0*/  SHFL.DOWN PT, R232, R206, 0x2, 0x1f ;  /* 0x08401f00cee87f89 */ /* 0x00032800000e0000 */
[----:B------:R1:W0:Y:S01]  /*9700*/  SHFL.DOWN PT, R234, R228, 0x2, 0x1f ;  /* 0x08401f00e4ea7f89 */ /* 0x00022200000e0000 */
[----:B------:R-:W-:Y:S05]  /*9710*/  @P0 BRA `(.L_x_8401) ;  /* 0x000000b000000947 */ /* 0x000fea0003800000 */
[----:B0-2---:R-:W-:-:S04]  /*9720*/  FMUL.FTZ R236, R228, R235 ;  /* 0x000000ebe4ec7220 */ /* 0x005fc80000410000 */
[-C--:B---3--:R-:W-:Y:S02]  /*9730*/  FFMA.FTZ R236, R206, R231.reuse, -R236 ;  /* 0x000000e7ceec7223 */ /* 0x088fe400000108ec */
[----:B------:R-:W-:Y:S02]  /*9740*/  FMUL.FTZ R231, R228, R231 ;  /* 0x000000e7e4e77220 */ /* 0x000fe40000410000 */
[----:B-1----:R-:W-:Y:S02]  /*9750*/  FADD.FTZ R205, R205, R236 ;  /* 0x000000eccdcd7221 */ /* 0x002fe40000010000 */
[----:B------:R-:W-:Y:S02]  /*9760*/  FFMA.FTZ R231, R206, R235, R231 ;  /* 0x000000ebcee77223 */ /* 0x000fe400000100e7 */
[C---:B------:R-:W-:Y:S02]  /*9770*/  FMUL.FTZ R235, R228.reuse, R234 ;  /* 0x000000eae4eb7220 */ /* 0x040fe40000410000 */
[----:B----4-:R-:W-:-:S02]  /*9780*/  FMUL.FTZ R228, R228, R232 ;  /* 0x000000e8e4e47220 */ /* 0x010fc40000410000 */
[C---:B------:R-:W-:Y:S02]  /*9790*/  FFMA.FTZ R235, R206.reuse, R232, -R235 ;  /* 0x000000e8ceeb7223 */ /* 0x040fe400000108eb */
[----:B------:R-:W-:Y:S02]  /*97a0*/  FFMA.FTZ R228, R206, R234, R228 ;  /* 0x000000eacee47223 */ /* 0x000fe400000100e4 */
[----:B------:R-:W-:Y:S01]  /*97b0*/  FADD.FTZ R245, R245, R231 ;  /* 0x000000e7f5f57221 */ /* 0x000fe20000010000 */
[----:B------:R-:W-:Y:S02]  /*97c0*/  MOV R206, R235 ;  /* 0x000000eb00ce7202 */ /* 0x000fe40000000f00 */
.L_x_8401:
[----:B------:R-:W-:Y:S05]  /*97d0*/  BSYNC B0 ;  /* 0x0000000000007941 */ /* 0x000fea0003800000 */
.L_x_8400:
[C---:B---3--:R-:W-:Y:S01]  /*97e0*/  FMUL.FTZ R231, R151.reuse, R216 ;  /* 0x000000d897e77220 */ /* 0x048fe20000410000 */
[----:B------:R-:W-:Y:S01]  /*97f0*/  ISETP.GT.U32.AND P0, PT, R246, 0x1b, PT ;  /* 0x0000001bf600780c */ /* 0x000fe20003f04070 */
[----:B----4-:R-:W-:Y:S01]  /*9800*/  FMUL.FTZ R232, R151, R119 ;  /* 0x0000007797e87220 */ /* 0x010fe20000410000 */
[----:B0-----:R0:W3:Y:S01]  /*9810*/  SHFL.DOWN PT, R234, R245, 0x4, 0x1f ;  /* 0x08801f00f5ea7f89 */ /* 0x0010e200000e0000 */
[C---:B------:R-:W-:Y:S01]  /*9820*/  FFMA.FTZ R230, -R233.reuse, R120, R230 ;  /* 0x00000078e9e67223 */ /* 0x040fe200000101e6 */
[----:B------:R-:W-:Y:S01]  /*9830*/  BSSY B0, `(.L_x_8402) ;  /* 0x000002f000007945 */ /* 0x000fe20003800000 */
[----:B------:R-:W-:-:S02]  /*9840*/  FFMA.FTZ R221, R233, R214, R221 ;  /* 0x000000d6e9dd7223 */ /* 0x000fc400000100dd */
[C---:B------:R-:W-:Y:S02]  /*9850*/  FFMA.FTZ R120, R152.reuse, R119, R231 ;  /* 0x0000007798787223 */ /* 0x040fe400000100e7 */
[----:B------:R-:W-:Y:S02]  /*9860*/  FFMA.FTZ R214, R152, R216, -R232 ;  /* 0x000000d898d67223 */ /* 0x000fe400000108e8 */
[----:B------:R-:W-:Y:S02]  /*9870*/  FADD.FTZ R120, RZ, R120 ;  /* 0x00000078ff787221 */ /* 0x000fe40000010000 */
[----:B------:R-:W-:Y:S02]  /*9880*/  FFMA.FTZ R214, R74, R6, R214 ;  /* 0x000000064ad67223 */ /* 0x000fe400000100d6 */
[C---:B------:R-:W-:Y:S02]  /*9890*/  FMUL.FTZ R231, R217.reuse, R120 ;  /* 0x00000078d9e77220 */ /* 0x040fe40000410000 */
[----:B------:R-:W-:-:S02]  /*98a0*/  FMUL.FTZ R217, R217, R214 ;  /* 0x000000d6d9d97220 */ /* 0x000fc40000410000 */
[C---:B------:R-:W-:Y:S02]  /*98b0*/  FFMA.FTZ R231, R121.reuse, R214, -R231 ;  /* 0x000000d679e77223 */ /* 0x040fe400000108e7 */
[----:B------:R-:W-:Y:S02]  /*98c0*/  FFMA.FTZ R244, R121, R120, R217 ;  /* 0x0000007879f47223 */ /* 0x000fe400000100d9 */
[C---:B------:R-:W-:Y:S02]  /*98d0*/  FMUL.FTZ R121, R120.reuse, UR37 ;  /* 0x0000002578797c20 */ /* 0x040fe40008410000 */
[----:B------:R-:W-:Y:S02]  /*98e0*/  FMUL.FTZ R217, R120, UR36 ;  /* 0x0000002478d97c20 */ /* 0x000fe40008410000 */
[----:B------:R-:W-:Y:S02]  /*98f0*/  FFMA.FTZ R243, R218, R231, R221 ;  /* 0x000000e7daf37223 */ /* 0x000fe400000100dd */
[----:B--2---:R-:W-:Y:S01]  /*9900*/  FFMA.FTZ R235, R214, UR36, -R121 ;  /* 0x00000024d6eb7c23 */ /* 0x004fe20008010879 */
[----:B------:R0:W2:Y:S01]  /*9910*/  SHFL.DOWN PT, R231, R228, 0x4, 0x1f ;  /* 0x08801f00e4e77f89 */ /* 0x0000a200000e0000 */
[----:B------:R-:W-:-:S02]  /*9920*/  FMUL.FTZ R236, R119, UR37 ;  /* 0x0000002577ec7c20 */ /* 0x000fc40008410000 */
[----:B------:R-:W-:Y:S02]  /*9930*/  FMUL.FTZ R232, R119, UR36 ;  /* 0x0000002477e87c20 */ /* 0x000fe40008410000 */
[----:B------:R-:W-:Y:S02]  /*9940*/  FFMA.FTZ R221, R214, UR37, R217 ;  /* 0x00000025d6dd7c23 */ /* 0x000fe400080100d9 */
[C---:B------:R-:W-:Y:S02]  /*9950*/  FMUL.FTZ R121, R149.reuse, R214 ;  /* 0x000000d695797220 */ /* 0x040fe40000410000 */
[----:B------:R-:W-:Y:S02]  /*9960*/  FMUL.FTZ R217, R149, R120 ;  /* 0x0000007895d97220 */ /* 0x000fe40000410000 */
[C---:B------:R-:W-:Y:S02]  /*9970*/  FFMA.FTZ R236, R216.reuse, UR36, -R236 ;  /* 0x00000024d8ec7c23 */ /* 0x040fe400080108ec */
[----:B------:R-:W-:-:S02]  /*9980*/  FFMA.FTZ R232, R216, UR37, R232 ;  /* 0x00000025d8e87c23 */ /* 0x000fc400080100e8 */
[C---:B------:R-:W-:Y:S02]  /*9990*/  FFMA.FTZ R121, R150.reuse, R120, R121 ;  /* 0x0000007896797223 */ /* 0x040fe40000010079 */
[----:B------:R-:W-:Y:S02]  /*99a0*/  FFMA.FTZ R217, R150, R214, -R217 ;  /* 0x000000d696d97223 */ /* 0x000fe400000108d9 */
[----:B------:R-:W-:Y:S02]  /*99b0*/  FMUL.FTZ R236, R233, R236 ;  /* 0x000000ece9ec7220 */ /* 0x000fe40000410000 */
[C---:B------:R-:W-:Y:S02]  /*99c0*/  FFMA.FTZ R244, -R218.reuse, R244, R230 ;  /* 0x000000f4daf47223 */ /* 0x040fe400000101e6 */
[----:B------:R-:W-:Y:S02]  /*99d0*/  FMUL.FTZ R235, R218, R235 ;  /* 0x000000ebdaeb7220 */ /* 0x000fe40000410000 */
[----:B------:R-:W-:-:S02]  /*99e0*/  FADD.FTZ R121, RZ, R121 ;  /* 0x00000079ff797221 */ /* 0x000fc40000010000 */
[----:B------:R-:W-:Y:S02]  /*99f0*/  FFMA.FTZ R233, -R233, R232, -RZ ;  /* 0x000000e8e9e97223 */ /* 0x000fe400000109ff */
[----:B------:R-:W-:Y:S01]  /*9a00*/  FFMA.FTZ R218, -R218, R221, -RZ ;  /* 0x000000dddada7223 */ /* 0x000fe200000109ff */
[----:B------:R0:W4:Y:S01]  /*9a10*/  SHFL.DOWN PT, R232, R205, 0x4, 0x1f ;  /* 0x08801f00cde87f89 */ /* 0x00012200000e0000 */
[----:B------:R-:W-:Y:S02]  /*9a20*/  FFMA.FTZ R217, R73, R5, R217 ;  /* 0x0000000549d97223 */ /* 0x000fe400000100d9 */
[C---:B------:R-:W-:Y:S01]  /*9a30*/  FMUL.FTZ R230, R219.reuse, R121 ;  /* 0x00000079dbe67220 */ /* 0x040fe20000410000 */
[----:B------:R0:W1:Y:S01]  /*9a40*/  SHFL.DOWN PT, R221, R206, 0x4, 0x1f ;  /* 0x08801f00cedd7f89 */ /* 0x00006200000e0000 */
[----:B------:R-:W-:Y:S01]  /*9a50*/  FMUL.FTZ R219, R219, R217 ;  /* 0x000000d9dbdb7220 */ /* 0x000fe20000410000 */
[----:B------:R-:W-:Y:S05]  /*9a60*/  @P0 BRA `(.L_x_8403) ;  /* 0x000000b000000947 */ /* 0x000fea0003800000 */
[----:B--23--:R-:W-:-:S04]  /*9a70*/  FMUL.FTZ R242, R228, R234 ;  /* 0x000000eae4f27220 */ /* 0x00cfc80000410000 */
[-C--:B----4-:R-:W-:Y:S02]  /*9a80*/  FFMA.FTZ R242, R206, R232.reuse, -R242 ;  /* 0x000000e8cef27223 */ /* 0x090fe400000108f2 */
        /* <DEDUP_REMOVED lines=9> */
.L_x_8403:
[----:B--23--:R-:W-:Y:S05]  /*9b20*/  BSYNC B0 ;  /* 0x0000000000007941 */ /* 0x00cfea0003800000 */
.L_x_8402:
[----:B------:R-:W-:Y:S01]  /*9b30*/  FFMA.FTZ R230, R122, R217, -R230 ;  /* 0x000000d97ae67223 */ /* 0x000fe200000108e6 */
[----:B------:R-:W-:Y:S01]  /*9b40*/  ISETP.GT.U32.AND P0, PT, R246, 0x17, PT ;  /* 0x00000017f600780c */ /* 0x000fe20003f04070 */
[----:B-1----:R-:W-:Y:S01]  /*9b50*/  FFMA.FTZ R221, R122, R121, R219 ;  /* 0x000000797add7223 */ /* 0x002fe200000100db */
[----:B------:R1:W2:Y:S01]  /*9b60*/  SHFL.DOWN PT, R231, R228, 0x8, 0x1f ;  /* 0x09001f00e4e77f89 */ /* 0x0002a200000e0000 */
[C---:B------:R-:W-:Y:S01]  /*9b70*/  FMUL.FTZ R122, R121.reuse, UR37 ;  /* 0x00000025797a7c20 */ /* 0x040fe20008410000 */
[----:B------:R-:W-:Y:S01]  /*9b80*/  BSSY B0, `(.L_x_8404) ;  /* 0x0000020000007945 */ /* 0x000fe20003800000 */
[----:B------:R-:W-:Y:S01]  /*9b90*/  FMUL.FTZ R219, R121, UR36 ;  /* 0x0000002479db7c20 */ /* 0x000fe20008410000 */
[----:B----4-:R1:W3:Y:S01]  /*9ba0*/  SHFL.DOWN PT, R232, R205, 0x8, 0x1f ;  /* 0x09001f00cde87f89 */ /* 0x0102e200000e0000 */
[----:B------:R-:W-:Y:S01]  /*9bb0*/  FFMA.FTZ R244, -R209, R221, R244 ;  /* 0x000000ddd1f47223 */ /* 0x000fe200000101f4 */
[----:B------:R-:W-:Y:S01]  /*9bc0*/  ISETP.GT.U32.AND P1, PT, R246, 0xf, PT ;  /* 0x0000000ff600780c */ /* 0x000fe20003f24070 */
[C---:B------:R-:W-:Y:S01]  /*9bd0*/  FFMA.FTZ R234, R217.reuse, UR36, -R122 ;  /* 0x00000024d9ea7c23 */ /* 0x040fe2000801087a */
[----:B------:R1:W4:Y:S01]  /*9be0*/  SHFL.DOWN PT, R242, R245, 0x8, 0x1f ;  /* 0x09001f00f5f27f89 */ /* 0x00032200000e0000 */
[----:B------:R-:W-:-:S02]  /*9bf0*/  FFMA.FTZ R221, R217, UR37, R219 ;  /* 0x00000025d9dd7c23 */ /* 0x000fc400080100db */
[C---:B------:R-:W-:Y:S02]  /*9c00*/  FMUL.FTZ R219, R147.reuse, R217 ;  /* 0x000000d993db7220 */ /* 0x040fe40000410000 */
[----:B------:R-:W-:Y:S02]  /*9c10*/  FMUL.FTZ R122, R147, R121 ;  /* 0x00000079937a7220 */ /* 0x000fe40000410000 */
[C---:B------:R-:W-:Y:S02]  /*9c20*/  FFMA.FTZ R243, R209.reuse, R230, R243 ;  /* 0x000000e6d1f37223 */ /* 0x040fe400000100f3 */
[C---:B------:R-:W-:Y:S02]  /*9c30*/  FMUL.FTZ R234, R209.reuse, R234 ;  /* 0x000000ead1ea7220 */ /* 0x040fe40000410000 */
[----:B------:R-:W-:Y:S02]  /*9c40*/  FFMA.FTZ R209, -R209, R221, -RZ ;  /* 0x000000ddd1d17223 */ /* 0x000fe400000109ff */
[----:B------:R-:W-:-:S02]  /*9c50*/  FFMA.FTZ R221, R148, R121, R219 ;  /* 0x0000007994dd7223 */ /* 0x000fc400000100db */
[----:B------:R-:W-:Y:S01]  /*9c60*/  FFMA.FTZ R230, R148, R217, -R122 ;  /* 0x000000d994e67223 */ /* 0x000fe2000001087a */
[----:B------:R1:W0:Y:S01]  /*9c70*/  SHFL.DOWN PT, R219, R206, 0x8, 0x1f ;  /* 0x09001f00cedb7f89 */ /* 0x00022200000e0000 */
[----:B------:R-:W-:Y:S02]  /*9c80*/  FADD.FTZ R122, RZ, R221 ;  /* 0x000000ddff7a7221 */ /* 0x000fe40000010000 */
[----:B------:R-:W-:Y:S02]  /*9c90*/  FFMA.FTZ R221, R72, R4, R230 ;  /* 0x0000000448dd7223 */ /* 0x000fe400000100e6 */
[C---:B------:R-:W-:Y:S02]  /*9ca0*/  FMUL.FTZ R230, R163.reuse, R122 ;  /* 0x0000007aa3e67220 */ /* 0x040fe40000410000 */
[----:B------:R-:W-:Y:S01]  /*9cb0*/  FMUL.FTZ R163, R163, R221 ;  /* 0x000000dda3a37220 */ /* 0x000fe20000410000 */
[----:B------:R-:W-:Y:S05]  /*9cc0*/  @P0 BRA `(.L_x_8405) ;  /* 0x000000b000000947 */ /* 0x000fea0003800000 */
[----:B-1234-:R-:W-:-:S04]  /*9cd0*/  FMUL.FTZ R246, R228, R242 ;  /* 0x000000f2e4f67220 */ /* 0x01efc80000410000 */
[-C--:B------:R-:W-:Y:S02]  /*9ce0*/  FFMA.FTZ R246, R206, R232.reuse, -R246 ;  /* 0x000000e8cef67223 */ /* 0x080fe400000108f6 */
[----:B------:R-:W-:Y:S02]  /*9cf0*/  FMUL.FTZ R232, R228, R232 ;  /* 0x000000e8e4e87220 */ /* 0x000fe40000410000 */
[----:B0-----:R-:W-:Y:S02]  /*9d00*/  FADD.FTZ R205, R205, R246 ;  /* 0x000000f6cdcd7221 */ /* 0x001fe40000010000 */
[----:B------:R-:W-:Y:S02]  /*9d10*/  FFMA.FTZ R232, R206, R242, R232 ;  /* 0x000000f2cee87223 */ /* 0x000fe400000100e8 */
[C---:B------:R-:W-:Y:S02]  /*9d20*/  FMUL.FTZ R242, R228.reuse, R231 ;  /* 0x000000e7e4f27220 */ /* 0x040fe40000410000 */
[----:B------:R-:W-:-:S02]  /*9d30*/  FMUL.FTZ R228, R228, R219 ;  /* 0x000000dbe4e47220 */ /* 0x000fc40000410000 */
[C---:B------:R-:W-:Y:S02]  /*9d40*/  FFMA.FTZ R242, R206.reuse, R219, -R242 ;  /* 0x000000dbcef27223 */ /* 0x040fe400000108f2 */
[----:B------:R-:W-:Y:S02]  /*9d50*/  FFMA.FTZ R228, R206, R231, R228 ;  /* 0x000000e7cee47223 */ /* 0x000fe400000100e4 */
[----:B------:R-:W-:Y:S01]  /*9d60*/  FADD.FTZ R245, R245, R232 ;  /* 0x000000e8f5f57221 */ /* 0x000fe20000010000 */
[----:B------:R-:W-:Y:S02]  /*9d70*/  MOV R206, R242 ;  /* 0x000000f200ce7202 */ /* 0x000fe40000000f00 */
.L_x_8405:
[----:B-1234-:R-:W-:Y:S05]  /*9d80*/  BSYNC B0 ;  /* 0x0000000000007941 */ /* 0x01efea0003800000 */
.L_x_8404:
[C---:B------:R-:W-:Y:S01]  /*9d90*/  FFMA.FTZ R230, R123.reuse, R221, -R230 ;  /* 0x000000dd7be67223 */ /* 0x040fe200000108e6 */
[----:B0-----:R0:W1:Y:S01]  /*9da0*/  SHFL.DOWN PT, R219, R206, 0x10, 0x1f ;  /* 0x0a001f00cedb7f89 */ /* 0x00106200000e0000 */
[----:B------:R-:W-:Y:S01]  /*9db0*/  FFMA.FTZ R123, R123, R122, R163 ;  /* 0x0000007a7b7b7223 */ /* 0x000fe200000100a3 */
[----:B------:R-:W-:Y:S02]  /*9dc0*/  BSSY B0, `(.L_x_8406) ;  /* 0x0000010000007945 */ /* 0x000fe40003800000 */
[----:B------:R0:W2:Y:S04]  /*9dd0*/  SHFL.DOWN PT, R231, R228, 0x10, 0x1f ;  /* 0x0a001f00e4e77f89 */ /* 0x0000a800000e0000 */
[----:B------:R0:W3:Y:S04]  /*9de0*/  SHFL.DOWN PT, R163, R205, 0x10, 0x1f ;  /* 0x0a001f00cda37f89 */ /* 0x0000e800000e0000 */
[----:B------:R0:W4:Y:S01]  /*9df0*/  SHFL.DOWN PT, R232, R245, 0x10, 0x1f ;  /* 0x0a001f00f5e87f89 */ /* 0x00012200000e0000 */
[----:B------:R-:W-:Y:S05]  /*9e00*/  @P1 BRA `(.L_x_8407) ;  /* 0x000000b000001947 */ /* 0x000fea0003800000 */
[----:B----4-:R-:W-:-:S04]  /*9e10*/  FMUL.FTZ R242, R228, R232 ;  /* 0x000000e8e4f27220 */ /* 0x010fc80000410000 */
[-C--:B---3--:R-:W-:Y:S02]  /*9e20*/  FFMA.FTZ R242, R206, R163.reuse, -R242 ;  /* 0x000000a3cef27223 */ /* 0x088fe400000108f2 */
        /* <DEDUP_REMOVED lines=9> */
.L_x_8407:
[----:B------:R-:W-:Y:S05]  /*9ec0*/  BSYNC B0 ;  /* 0x0000000000007941 */ /* 0x000fea0003800000 */
.L_x_8406:
[----:B------:R-:W-:Y:S01]  /*9ed0*/  SHFL.DOWN PT, R249, R228, 0x1, 0x1f ;  /* 0x08201f00e4f97f89 */ /* 0x000fe200000e0000 */
[----:B------:R-:W-:Y:S01]  /*9ee0*/  FFMA.FTZ R244, -R229, R123, R244 ;  /* 0x0000007be5f47223 */ /* 0x000fe200000101f4 */
[----:B------:R-:W-:Y:S01]  /*9ef0*/  ISETP.NE.AND P0, PT, R109, RZ, PT ;  /* 0x000000ff6d00720c */ /* 0x000fe20003f05270 */
[----:B------:R-:W-:Y:S01]  /*9f00*/  FMUL.FTZ R123, R145, R221 ;  /* 0x000000dd917b7220 */ /* 0x000fe20000410000 */
[----:B---3--:R-:W3:Y:S01]  /*9f10*/  SHFL.IDX PT, R163, R66, RZ, 0x1f ;  /* 0x00001fff42a37589 */ /* 0x008ee200000e0000 */
[----:B------:R-:W-:Y:S01]  /*9f20*/  FFMA.FTZ R243, R229, R230, R243 ;  /* 0x000000e6e5f37223 */ /* 0x000fe200000100f3 */
[----:B------:R-:W-:Y:S01]  /*9f30*/  BSSY B0, `(.L_x_8408) ;  /* 0x0000202000007945 */ /* 0x000fe20003800000 */
[----:B-1----:R-:W-:Y:S01]  /*9f40*/  FMUL.FTZ R219, R145, R122 ;  /* 0x0000007a91db7220 */ /* 0x002fe20000410000 */
[----:B------:R-:W-:Y:S01]  /*9f50*/  SHFL.DOWN PT, R248, R206, 0x1, 0x1f ;  /* 0x08201f00cef87f89 */ /* 0x000fe200000e0000 */
[----:B----4-:R-:W-:-:S02]  /*9f60*/  FMUL.FTZ R232, R122, UR37 ;  /* 0x000000257ae87c20 */ /* 0x010fc40008410000 */
[----:B--2---:R-:W-:Y:S01]  /*9f70*/  FMUL.FTZ R231, R122, UR36 ;  /* 0x000000247ae77c20 */ /* 0x004fe20008410000 */
[----:B------:R-:W1:Y:S01]  /*9f80*/  SHFL.IDX PT, R246, R67, RZ, 0x1f ;  /* 0x00001fff43f67589 */ /* 0x000e6200000e0000 */
[C---:B------:R-:W-:Y:S02]  /*9f90*/  FFMA.FTZ R123, R146.reuse, R122, R123 ;  /* 0x0000007a927b7223 */ /* 0x040fe4000001007b */
[----:B------:R-:W-:Y:S01]  /*9fa0*/  FFMA.FTZ R219, R146, R221, -R219 ;  /* 0x000000dd92db7223 */ /* 0x000fe200000108db */
[----:B------:R-:W2:Y:S01]  /*9fb0*/  SHFL.DOWN PT, R230, R245, 0x1, 0x1f ;  /* 0x08201f00f5e67f89 */ /* 0x000ea200000e0000 */
        /* <DEDUP_REMOVED lines=12> */
[C---:B---3--:R-:W-:Y:S02]  /*a080*/  @P2 FMUL.FTZ R220, R249.reuse, R163 ;  /* 0x000000a3f9dc2220 */ /* 0x048fe40000410000 */
[----:B------:R-:W-:Y:S02]  /*a090*/  FFMA.FTZ R244, -R210, R124, R244 ;  /* 0x0000007cd2f47223 */ /* 0x000fe400000101f4 */
[-C--:B-1----:R-:W-:Y:S02]  /*a0a0*/  @P2 FFMA.FTZ R220, R248, R246.reuse, R220 ;  /* 0x000000f6f8dc2223 */ /* 0x082fe400000100dc */
[----:B------:R-:W-:Y:S02]  /*a0b0*/  @P2 FMUL.FTZ R249, R249, R246 ;  /* 0x000000f6f9f92220 */ /* 0x000fe40000410000 */
[----:B--2---:R-:W-:-:S02]  /*a0c0*/  @P2 FADD.FTZ R246, R230, R220 ;  /* 0x000000dce6f62221 */ /* 0x004fc40000010000 */
        /* <DEDUP_REMOVED lines=13> */
[C---:B------:R-:W-:Y:S02]  /*a1a0*/  FMUL.FTZ R230, R125.reuse, R124 ;  /* 0x0000007c7de67220 */ /* 0x040fe40000410000 */
[-C--:B------:R-:W-:Y:S02]  /*a1b0*/  FMUL.FTZ R125, R125, R220.reuse ;  /* 0x000000dc7d7d7220 */ /* 0x080fe40000410000 */
[C---:B------:R-:W-:Y:S02]  /*a1c0*/  FFMA.FTZ R242, R223.reuse, R220, -R230 ;  /* 0x000000dcdff27223 */ /* 0x040fe400000108e6 */
        /* <DEDUP_REMOVED lines=29> */
[----:B------:R0:W1:Y:S01]  /*a3a0*/  SHFL.IDX PT, R207, R228, RZ, 0x1f ;  /* 0x00001fffe4cf7589 */ /* 0x00006200000e0000 */
[C---:B------:R-:W-:Y:S02]  /*a3b0*/  FFMA.FTZ R251, R250.reuse, R211, -R251 ;  /* 0x000000d3fafb7223 */ /* 0x040fe400000108fb */
[----:B------:R-:W-:Y:S02]  /*a3c0*/  FFMA.FTZ R250, R250, R128, R242 ;  /* 0x00000080fafa7223 */ /* 0x000fe400000100f2 */
[----:B------:R-:W2:Y:S01]  /*a3d0*/  SHFL.DOWN PT, R242, R205, 0x1, 0x1f ;  /* 0x08201f00cdf27f89 */ /* 0x000ea200000e0000 */
        /* <DEDUP_REMOVED lines=8> */
[----:B0-----:R-:W-:Y:S02]  /*a460*/  FMUL.FTZ R228, R125, UR37 ;  /* 0x000000257de47c20 */ /* 0x001fe40008410000 */
[C---:B-1----:R-:W-:Y:S02]  /*a470*/  FMUL.FTZ R248, R207.reuse, R66 ;  /* 0x00000042cff87220 */ /* 0x042fe40000410000 */
[-C--:B------:R-:W-:Y:S02]  /*a480*/  FMUL.FTZ R250, R207, R67.reuse ;  /* 0x00000043cffa7220 */ /* 0x080fe40000410000 */
[----:B------:R-:W-:Y:S02]  /*a490*/  FFMA.FTZ R67, R206, R67, R248 ;  /* 0x00000043ce437223 */ /* 0x000fe400000100f8 */
[----:B--2---:R-:W-:-:S02]  /*a4a0*/  @P2 FADD.FTZ R163, R242, R249 ;  /* 0x000000f9f2a32221 */ /* 0x004fc40000010000 */
        /* <DEDUP_REMOVED lines=45> */
[----:B------:R-:W-:Y:S02]  /*a780*/  FADD.FTZ R130, R130, R163 ;  /* 0x000000a382827221 */ /* 0x000fe40000010000 */
[----:B------:R-:W-:Y:S02]  /*a790*/  FADD.FTZ R159, -R159, R246 ;  /* 0x000000f69f9f7221 */ /* 0x000fe40000010100 */
[----:B------:R-:W-:Y:S02]  /*a7a0*/  FADD.FTZ R131, RZ, R131 ;  /* 0x00000083ff837221 */ /* 0x000fe40000010000 */
[----:B------:R-:W-:-:S02]  /*a7b0*/  FFMA.FTZ R163, R60, R114, R248 ;  /* 0x000000723ca37223 */ /* 0x000fc400000100f8 */
[----:B------:R-:W-:Y:S02]  /*a7c0*/  FADD.FTZ R67, R245, R67 ;  /* 0x00000043f5437221 */ /* 0x000fe40000010000 */
[C---:B------:R-:W-:Y:S02]  /*a7d0*/  FMUL.FTZ R248, R132.reuse, -R159 ;  /* 0x8000009f84f87220 */ /* 0x040fe40000410000 */
[C---:B------:R-:W-:Y:S02]  /*a7e0*/  FMUL.FTZ R245, R132.reuse, R131 ;  /* 0x0000008384f57220 */ /* 0x040fe40000410000 */
[C---:B------:R-:W-:Y:S02]  /*a7f0*/  FMUL.FTZ R246, R132.reuse, R163 ;  /* 0x000000a384f67220 */ /* 0x040fe40000410000 */
[-C--:B------:R-:W-:Y:S02]  /*a800*/  FMUL.FTZ R132, R132, -R130.reuse ;  /* 0x8000008284847220 */ /* 0x080fe40000410000 */
[----:B------:R-:W-:-:S02]  /*a810*/  FFMA.FTZ R248, R162, R130, -R248 ;  /* 0x00000082a2f87223 */ /* 0x000fc400000108f8 */
[C---:B------:R-:W-:Y:S02]  /*a820*/  FFMA.FTZ R245, R162.reuse, R163, -R245 ;  /* 0x000000a3a2f57223 */ /* 0x040fe400000108f5 */
[C---:B------:R-:W-:Y:S02]  /*a830*/  FFMA.FTZ R246, R162.reuse, R131, R246 ;  /* 0x00000083a2f67223 */ /* 0x040fe400000100f6 */
        /* <DEDUP_REMOVED lines=9> */
[----:B------:R-:W-:-:S02]  /*a8d0*/  FMUL.FTZ R161, R199, R127 ;  /* 0x0000007fc7a17220 */ /* 0x000fc40000410000 */
[----:B------:R-:W-:Y:S02]  /*a8e0*/  FMUL.FTZ R199, R199, R206 ;  /* 0x000000cec7c77220 */ /* 0x000fe40000410000 */
[C---:B------:R-:W-:Y:S02]  /*a8f0*/  FMUL.FTZ R162, R133.reuse, -R197 ;  /* 0x800000c585a27220 */ /* 0x040fe40000410000 */
[----:B------:R-:W-:Y:S02]  /*a900*/  FMUL.FTZ R133, R133, -R198 ;  /* 0x800000c685857220 */ /* 0x000fe40000410000 */
[C---:B------:R-:W-:Y:S02]  /*a910*/  FFMA.FTZ R161, R186.reuse, R206, -R161 ;  /* 0x000000cebaa17223 */ /* 0x040fe400000108a1 */
[----:B------:R-:W-:Y:S02]  /*a920*/  FFMA.FTZ R199, R186, R127, R199 ;  /* 0x0000007fbac77223 */ /* 0x000fe400000100c7 */
[----:B------:R-:W-:-:S02]  /*a930*/  FFMA.FTZ R162, R134, R198, -R162 ;  /* 0x000000c686a27223 */ /* 0x000fc400000108a2 */
[----:B------:R-:W-:Y:S02]  /*a940*/  FFMA.FTZ R186, R134, R197, R133 ;  /* 0x000000c586ba7223 */ /* 0x000fe40000010085 */
[C---:B------:R-:W-:Y:S02]  /*a950*/  FMUL.FTZ R133, R127.reuse, UR37 ;  /* 0x000000257f857c20 */ /* 0x040fe40008410000 */
[----:B------:R-:W-:Y:S02]  /*a960*/  FMUL.FTZ R134, R127, UR36 ;  /* 0x000000247f867c20 */ /* 0x000fe40008410000 */
[----:B------:R-:W-:Y:S02]  /*a970*/  FADD.FTZ R184, R184, R162 ;  /* 0x000000a2b8b87221 */ /* 0x000fe40000010000 */
[----:B------:R-:W-:Y:S02]  /*a980*/  FADD.FTZ R185, -R185, R186 ;  /* 0x000000bab9b97221 */ /* 0x000fe40000010100 */
[----:B------:R-:W-:-:S02]  /*a990*/  FFMA.FTZ R133, R206, UR36, -R133 ;  /* 0x00000024ce857c23 */ /* 0x000fc40008010885 */
[----:B------:R-:W-:Y:S02]  /*a9a0*/  FFMA.FTZ R162, R206, UR37, R134 ;  /* 0x00000025cea27c23 */ /* 0x000fe40008010086 */
[C---:B------:R-:W-:Y:S02]  /*a9b0*/  FMUL.FTZ R134, R135.reuse, -R184 ;  /* 0x800000b887867220 */ /* 0x040fe40000410000 */
[----:B------:R-:W-:Y:S02]  /*a9c0*/  FMUL.FTZ R135, R135, -R185 ;  /* 0x800000b987877220 */ /* 0x000fe40000410000 */
[C---:B------:R-:W-:Y:S02]  /*a9d0*/  FFMA.FTZ R161, R187.reuse, R161, R243 ;  /* 0x000000a1bba17223 */ /* 0x040fe400000100f3 */
[C---:B------:R-:W-:Y:S02]  /*a9e0*/  FFMA.FTZ R199, -R187.reuse, R199, R244 ;  /* 0x000000c7bbc77223 */ /* 0x040fe400000101f4 */
[----:B------:R-:W-:-:S02]  /*a9f0*/  FMUL.FTZ R133, R187, R133 ;  /* 0x00000085bb857220 */ /* 0x000fc40000410000 */
[----:B------:R-:W-:Y:S02]  /*aa00*/  FFMA.FTZ R187, -R187, R162, -RZ ;  /* 0x000000a2bbbb7223 */ /* 0x000fe400000109ff */
        /* <DEDUP_REMOVED lines=11> */
[----:B------:R-:W-:Y:S02]  /*aac0*/  FADD.FTZ R137, -R181, R137 ;  /* 0x00000089b5897221 */ /* 0x000fe40000010100 */
[----:B------:R-:W-:Y:S02]  /*aad0*/  FFMA.FTZ R135, R205, UR36, -R138 ;  /* 0x00000024cd877c23 */ /* 0x000fe4000801088a */
[----:B------:R-:W-:Y:S02]  /*aae0*/  FFMA.FTZ R134, R192, R205, -R134 ;  /* 0x000000cdc0867223 */ /* 0x000fe40000010886 */
[C---:B------:R-:W-:Y:S02]  /*aaf0*/  FMUL.FTZ R138, R139.reuse, -R180 ;  /* 0x800000b48b8a7220 */ /* 0x040fe40000410000 */
[----:B------:R-:W-:Y:S02]  /*ab00*/  FMUL.FTZ R139, R139, -R137 ;  /* 0x800000898b8b7220 */ /* 0x000fe40000410000 */
[----:B------:R-:W-:-:S02]  /*ab10*/  FFMA.FTZ R134, R196, R134, R161 ;  /* 0x00000086c4867223 */ /* 0x000fc400000100a1 */
[C---:B------:R-:W-:Y:S02]  /*ab20*/  FFMA.FTZ R138, R140.reuse, R137, R138 ;  /* 0x000000898c8a7223 */ /* 0x040fe4000001008a */
[----:B------:R-:W-:Y:S02]  /*ab30*/  FFMA.FTZ R161, R140, R180, -R139 ;  /* 0x000000b48ca17223 */ /* 0x000fe4000001088b */
[----:B------:R-:W-:Y:S02]  /*ab40*/  FMUL.FTZ R139, R188, R131 ;  /* 0x00000083bc8b7220 */ /* 0x000fe40000410000 */
[----:B------:R-:W-:Y:S02]  /*ab50*/  FADD.FTZ R138, -R179, R138 ;  /* 0x0000008ab38a7221 */ /* 0x000fe40000010100 */
[----:B------:R-:W-:Y:S02]  /*ab60*/  FADD.FTZ R178, R178, R161 ;  /* 0x000000a1b2b27221 */ /* 0x000fe40000010000 */
[----:B------:R-:W-:-:S02]  /*ab70*/  FFMA.FTZ R140, R190, R163, -R139 ;  /* 0x000000a3be8c7223 */ /* 0x000fc4000001088b */
[C---:B------:R-:W-:Y:S02]  /*ab80*/  FMUL.FTZ R139, R141.reuse, -R138 ;  /* 0x8000008a8d8b7220 */ /* 0x040fe40000410000 */
[----:B------:R-:W-:Y:S02]  /*ab90*/  FMUL.FTZ R141, R141, -R178 ;  /* 0x800000b28d8d7220 */ /* 0x000fe40000410000 */
[----:B------:R-:W-:Y:S02]  /*aba0*/  FMUL.FTZ R191, R191, R205 ;  /* 0x000000cdbfbf7220 */ /* 0x000fe40000410000 */
[----:B------:R-:W-:Y:S02]  /*abb0*/  FFMA.FTZ R140, R195, R140, R134 ;  /* 0x0000008cc38c7223 */ /* 0x000fe40000010086 */
[C---:B------:R-:W-:Y:S02]  /*abc0*/  FFMA.FTZ R134, R142.reuse, R178, -R139 ;  /* 0x000000b28e867223 */ /* 0x040fe4000001088b */
[----:B------:R-:W-:-:S02]  /*abd0*/  FFMA.FTZ R141, R142, R138, R141 ;  /* 0x0000008a8e8d7223 */ /* 0x000fc4000001008d */
[----:B------:R-:W-:Y:S02]  /*abe0*/  FFMA.FTZ R191, R192, R129, R191 ;  /* 0x00000081c0bf7223 */ /* 0x000fe400000100bf */
[----:B------:R-:W-:Y:S02]  /*abf0*/  FMUL.FTZ R188, R188, R163 ;  /* 0x000000a3bcbc7220 */ /* 0x000fe40000410000 */
[C---:B------:R-:W-:Y:S02]  /*ac00*/  FMUL.FTZ R142, R131.reuse, UR37 ;  /* 0x00000025838e7c20 */ /* 0x040fe40008410000 */
[----:B------:R-:W-:Y:S02]  /*ac10*/  FMUL.FTZ R162, R131, UR36 ;  /* 0x0000002483a27c20 */ /* 0x000fe40008410000 */
[----:B------:R-:W-:Y:S02]  /*ac20*/  FADD.FTZ R177, R177, R134 ;  /* 0x00000086b1b17221 */ /* 0x000fe40000010000 */
[----:B------:R-:W-:-:S02]  /*ac30*/  FADD.FTZ R141, -R176, R141 ;  /* 0x0000008db08d7221 */ /* 0x000fc40000010100 */
[----:B------:R-:W-:Y:S02]  /*ac40*/  FFMA.FTZ R191, -R196, R191, R199 ;  /* 0x000000bfc4bf7223 */ /* 0x000fe400000101c7 */
[----:B------:R-:W-:Y:S02]  /*ac50*/  FFMA.FTZ R188, R190, R131, R188 ;  /* 0x00000083bebc7223 */ /* 0x000fe400000100bc */
[C---:B------:R-:W-:Y:S02]  /*ac60*/  FFMA.FTZ R142, R163.reuse, UR36, -R142 ;  /* 0x00000024a38e7c23 */ /* 0x040fe4000801088e */
[----:B------:R-:W-:Y:S02]  /*ac70*/  FFMA.FTZ R162, R163, UR37, R162 ;  /* 0x00000025a3a27c23 */ /* 0x000fe400080100a2 */
[C---:B------:R-:W-:Y:S02]  /*ac80*/  FMUL.FTZ R134, R143.reuse, -R177 ;  /* 0x800000b18f867220 */ /* 0x040fe40000410000 */
[----:B------:R-:W-:-:S02]  /*ac90*/  FMUL.FTZ R143, R143, -R141 ;  /* 0x8000008d8f8f7220 */ /* 0x000fc40000410000 */
[C---:B------:R-:W-:Y:S02]  /*aca0*/  FFMA.FTZ R191, -R195.reuse, R188, R191 ;  /* 0x000000bcc3bf7223 */ /* 0x040fe400000101bf */
[C---:B------:R-:W-:Y:S02]  /*acb0*/  FMUL.FTZ R142, R195.reuse, R142 ;  /* 0x0000008ec38e7220 */ /* 0x040fe40000410000 */
[----:B------:R-:W-:Y:S02]  /*acc0*/  FFMA.FTZ R195, -R195, R162, -RZ ;  /* 0x000000a2c3c37223 */ /* 0x000fe400000109ff */
[C---:B------:R-:W-:Y:S02]  /*acd0*/  FFMA.FTZ R162, R144.reuse, R141, R134 ;  /* 0x0000008d90a27223 */ /* 0x040fe40000010086 */
[----:B------:R-:W-:Y:S02]  /*ace0*/  FFMA.FTZ R143, R144, R177, -R143 ;  /* 0x000000b1908f7223 */ /* 0x000fe4000001088f */
[----:B------:R-:W-:Y:S01]  /*acf0*/  FADD.FTZ R144, -R175, R162 ;  /* 0x000000a2af907221 */ /* 0x000fe20000010100 */
[----:B------:R-:W-:Y:S01]  /*ad00*/  MOV R162, UR7 ;  /* 0x0000000700a27c02 */ /* 0x000fe20008000f00 */
[----:B------:R-:W-:-:S02]  /*ad10*/  FADD.FTZ R174, R174, R143 ;  /* 0x0000008faeae7221 */ /* 0x000fc40000010000 */
[----:B------:R-:W-:Y:S02]  /*ad20*/  FADD.FTZ R246, RZ, R246 ;  /* 0x000000f6fff67221 */ /* 0x000fe40000010000 */
[C---:B------:R-:W-:Y:S01]  /*ad30*/  FMUL.FTZ R139, R145.reuse, -R144 ;  /* 0x80000090918b7220 */ /* 0x040fe20000410000 */
[----:B------:R0:W-:Y:S01]  /*ad40*/  @!P0 STS.128 [R162.X16+0x2e10], R64 ;  /* 0x002e1040a2008388 */ /* 0x0001e2000000cc00 */
[----:B------:R-:W-:Y:S02]  /*ad50*/  FMUL.FTZ R145, R145, -R174 ;  /* 0x800000ae91917220 */ /* 0x000fe40000410000 */
[----:B------:R-:W-:Y:S02]  /*ad60*/  FFMA.FTZ R134, R59, R115, R245 ;  /* 0x000000733b867223 */ /* 0x000fe400000100f5 */
[----:B------:R-:W-:Y:S02]  /*ad70*/  FMUL.FTZ R143, R193, R246 ;  /* 0x000000f6c18f7220 */ /* 0x000fe40000410000 */
[----:B------:R-:W-:-:S02]  /*ad80*/  FFMA.FTZ R139, R146, R174, -R139 ;  /* 0x000000ae928b7223 */ /* 0x000fc4000001088b */
[----:B------:R-:W-:Y:S02]  /*ad90*/  FFMA.FTZ R146, R146, R144, R145 ;  /* 0x0000009092927223 */ /* 0x000fe40000010091 */
[----:B------:R-:W-:Y:S02]  /*ada0*/  FFMA.FTZ R143, R189, R134, -R143 ;  /* 0x00000086bd8f7223 */ /* 0x000fe4000001088f */
[----:B------:R-:W-:Y:S02]  /*adb0*/  FADD.FTZ R173, -R173, R146 ;  /* 0x00000092adad7221 */ /* 0x000fe40000010100 */
[----:B------:R-:W-:Y:S02]  /*adc0*/  FADD.FTZ R139, R172, R139 ;  /* 0x0000008bac8b7221 */ /* 0x000fe40000010000 */
[----:B------:R-:W-:Y:S02]  /*add0*/  FMUL.FTZ R175, R194, R143 ;  /* 0x0000008fc2af7220 */ /* 0x000fe40000410000 */
[----:B------:R-:W-:-:S02]  /*ade0*/  FMUL.FTZ R143, R147, -R173 ;  /* 0x800000ad938f7220 */ /* 0x000fc40000410000 */
[-C--:B------:R-:W-:Y:S02]  /*adf0*/  FMUL.FTZ R147, R147, -R139.reuse ;  /* 0x8000008b93937220 */ /* 0x080fe40000410000 */
[C---:B------:R-:W-:Y:S02]  /*ae00*/  FFMA.FTZ R143, R148.reuse, R139, -R143 ;  /* 0x0000008b948f7223 */ /* 0x040fe4000001088f */
[----:B------:R-:W-:Y:S02]  /*ae10*/  FFMA.FTZ R148, R148, R173, R147 ;  /* 0x000000ad94947223 */ /* 0x000fe40000010093 */
[----:B------:R-:W-:Y:S02]  /*ae20*/  FADD.FTZ R170, R170, R143 ;  /* 0x0000008faaaa7221 */ /* 0x000fe40000010000 */
[----:B------:R-:W-:Y:S02]  /*ae30*/  FADD.FTZ R148, -R171, R148 ;  /* 0x00000094ab947221 */ /* 0x000fe40000010100 */
[----:B------:R-:W-:-:S02]  /*ae40*/  FMUL.FTZ R193, R193, R134 ;  /* 0x00000086c1c17220 */ /* 0x000fc40000410000 */
[C---:B------:R-:W-:Y:S02]  /*ae50*/  FMUL.FTZ R143, R149.reuse, -R148 ;  /* 0x80000094958f7220 */ /* 0x040fe40000410000 */
[-C--:B------:R-:W-:Y:S02]  /*ae60*/  FMUL.FTZ R149, R149, -R170.reuse ;  /* 0x800000aa95957220 */ /* 0x080fe40000410000 */
[C---:B------:R-:W-:Y:S02]  /*ae70*/  FFMA.FTZ R143, R150.reuse, R170, -R143 ;  /* 0x000000aa968f7223 */ /* 0x040fe4000001088f */
[----:B------:R-:W-:Y:S02]  /*ae80*/  FFMA.FTZ R150, R150, R148, R149 ;  /* 0x0000009496967223 */ /* 0x000fe40000010095 */
[----:B------:R-:W-:Y:S02]  /*ae90*/  FADD.FTZ R143, R168, R143 ;  /* 0x0000008fa88f7221 */ /* 0x000fe40000010000 */
[----:B------:R-:W-:-:S02]  /*aea0*/  FADD.FTZ R169, -R169, R150 ;  /* 0x00000096a9a97221 */ /* 0x000fc40000010100 */
        /* <DEDUP_REMOVED lines=16> */
[C---:B------:R-:W-:Y:S02]  /*afb0*/  FMUL.FTZ R145, R246.reuse, UR37 ;  /* 0x00000025f6917c20 */ /* 0x040fe40008410000 */
[----:B------:R-:W-:-:S02]  /*afc0*/  FMUL.FTZ R161, R246, UR36 ;  /* 0x00000024f6a17c20 */ /* 0x000fc40008410000 */
[----:B------:R-:W-:Y:S02]  /*afd0*/  FADD.FTZ R66, -R203, R66 ;  /* 0x00000042cb427221 */ /* 0x000fe40000010100 */
[----:B------:R-:W-:Y:S02]  /*afe0*/  FADD.FTZ R204, R204, R155 ;  /* 0x0000009bcccc7221 */ /* 0x000fe40000010000 */
[----:B------:R-:W-:Y:S02]  /*aff0*/  FFMA.FTZ R193, R189, R246, R193 ;  /* 0x000000f6bdc17223 */ /* 0x000fe400000100c1 */
[C---:B------:R-:W-:Y:S02]  /*b000*/  FFMA.FTZ R145, R134.reuse, UR36, -R145 ;  /* 0x0000002486917c23 */ /* 0x040fe40008010891 */
[----:B------:R-:W-:Y:S02]  /*b010*/  FFMA.FTZ R161, R134, UR37, R161 ;  /* 0x0000002586a17c23 */ /* 0x000fe400080100a1 */
[----:B------:R-:W-:-:S02]  /*b020*/  FMUL.FTZ R65, R157, -R66 ;  /* 0x800000429d417220 */ /* 0x000fc40000410000 */
[-C--:B------:R-:W-:Y:S02]  /*b030*/  FMUL.FTZ R157, R157, -R204.reuse ;  /* 0x800000cc9d9d7220 */ /* 0x080fe40000410000 */
[C---:B------:R-:W-:Y:S02]  /*b040*/  FMUL.FTZ R146, R194.reuse, R193 ;  /* 0x000000c1c2927220 */ /* 0x040fe40000410000 */
[C---:B------:R-:W-:Y:S02]  /*b050*/  FMUL.FTZ R145, R194.reuse, R145 ;  /* 0x00000091c2917220 */ /* 0x040fe40000410000 */
[----:B------:R-:W-:Y:S01]  /*b060*/  FFMA.FTZ R194, -R194, R161, -RZ ;  /* 0x000000a1c2c27223 */ /* 0x000fe200000109ff */
[----:B------:R-:W-:Y:S01]  /*b070*/  SHF.L.U32 R161, R109, 0x5, RZ ;  /* 0x000000056da17819 */ /* 0x000fe200000006ff */
[C---:B------:R-:W-:Y:S02]  /*b080*/  FFMA.FTZ R65, R158.reuse, R204, -R65 ;  /* 0x000000cc9e417223 */ /* 0x040fe40000010841 */
[----:B------:R-:W-:Y:S01]  /*b090*/  FFMA.FTZ R158, R158, R66, R157 ;  /* 0x000000429e9e7223 */ /* 0x000fe2000001009d */
[----:B------:R-:W-:Y:S01]  /*b0a0*/  LEA.HI.SX32 R147, R161, R161, 0x1b ;  /* 0x000000a1a1937211 */ /* 0x000fe200078fdaff */
[----:B------:R-:W-:-:S02]  /*b0b0*/  FADD.FTZ R151, R226, R65 ;  /* 0x00000041e2977221 */ /* 0x000fc40000010000 */
[----:B------:R-:W-:Y:S02]  /*b0c0*/  FADD.FTZ R225, -R225, R158 ;  /* 0x0000009ee1e17221 */ /* 0x000fe40000010100 */
[----:B------:R-:W-:Y:S01]  /*b0d0*/  FMUL.FTZ R136, R129, UR36 ;  /* 0x0000002481887c20 */ /* 0x000fe20008410000 */
[----:B------:R0:W-:Y:S01]  /*b0e0*/  STS [R147.X4+0x8a0], R133 ;  /* 0x0008a08593007388 */ /* 0x0001e20000004800 */
[----:B------:R-:W-:Y:S02]  /*b0f0*/  FMUL.FTZ R135, R196, R135 ;  /* 0x00000087c4877220 */ /* 0x000fe40000410000 */
[----:B------:R-:W-:Y:S01]  /*b100*/  FMUL.FTZ R150, R77, R204 ;  /* 0x000000cc4d967220 */ /* 0x000fe20000410000 */
[----:B------:R-:W-:Y:S01]  /*b110*/  STS [R147.X4+0x8b0], R142 ;  /* 0x0008b08e93007388 */ /* 0x000fe20000004800 */
[----:B------:R-:W-:Y:S02]  /*b120*/  FMUL.FTZ R65, R78, R225 ;  /* 0x000000e14e417220 */ /* 0x000fe40000410000 */
[----:B------:R-:W-:Y:S01]  /*b130*/  FFMA.FTZ R136, R205, UR37, R136 ;  /* 0x00000025cd887c23 */ /* 0x000fe20008010088 */
[----:B------:R1:W-:Y:S01]  /*b140*/  STS [R147.X4+0x8a8], R135 ;  /* 0x0008a88793007388 */ /* 0x0003e20000004800 */
[----:B------:R-:W-:-:S02]  /*b150*/  FFMA.FTZ R153, -R77, R9, R222 ;  /* 0x000000094d997223 */ /* 0x000fc400000101de */
[----:B0-----:R-:W-:Y:S01]  /*b160*/  FMUL.FTZ R133, R78, R151 ;  /* 0x000000974e857220 */ /* 0x001fe20000410000 */
[----:B------:R-:W-:Y:S01]  /*b170*/  STS [R147.X4+0x8b8], R145 ;  /* 0x0008b89193007388 */ /* 0x000fe20000004800 */
[----:B------:R-:W-:Y:S02]  /*b180*/  FMUL.FTZ R152, R77, R66 ;  /* 0x000000424d987220 */ /* 0x000fe40000410000 */
[----:B------:R-:W-:Y:S01]  /*b190*/  FMUL.FTZ R154, R117, R150 ;  /* 0x00000096759a7220 */ /* 0x000fe20000410000 */
[----:B------:R-:W-:Y:S01]  /*b1a0*/  STS [R147.X4+0x87c], R210 ;  /* 0x00087cd293007388 */ /* 0x000fe20000004800 */
[C---:B------:R-:W-:Y:S02]  /*b1b0*/  FMUL.FTZ R67, R116.reuse, R65 ;  /* 0x0000004174437220 */ /* 0x040fe40000410000 */
[----:B-1----:R-:W-:Y:S01]  /*b1c0*/  FMUL.FTZ R135, R116, R133 ;  /* 0x0000008574877220 */ /* 0x002fe20000410000 */
[----:B------:R-:W-:Y:S01]  /*b1d0*/  STS [R147.X4+0x86c], R209 ;  /* 0x00086cd193007388 */ /* 0x000fe20000004800 */
[----:B------:R-:W-:-:S02]  /*b1e0*/  FFMA.FTZ R136, -R196, R136, -RZ ;  /* 0x00000088c4887223 */ /* 0x000fc400000109ff */
[-C--:B------:R-:W-:Y:S01]  /*b1f0*/  FFMA.FTZ R154, R153, R152.reuse, -R154 ;  /* 0x00000098999a7223 */ /* 0x080fe2000001089a */
[----:B------:R-:W-:Y:S01]  /*b200*/  STS [R147.X4+0x8a4], R187 ;  /* 0x0008a4bb93007388 */ /* 0x000fe20000004800 */
[----:B------:R-:W-:Y:S02]  /*b210*/  FMUL.FTZ R152, R117, R152 ;  /* 0x0000009875987220 */ /* 0x000fe40000410000 */
[C---:B------:R-:W-:Y:S01]  /*b220*/  FFMA.FTZ R67, R212.reuse, R133, R67 ;  /* 0x00000085d4437223 */ /* 0x040fe20000010043 */
[----:B------:R0:W-:Y:S01]  /*b230*/  STS [R147.X4+0x8ac], R136 ;  /* 0x0008ac8893007388 */ /* 0x0001e20000004800 */
[----:B------:R-:W-:Y:S02]  /*b240*/  FFMA.FTZ R65, R212, R65, -R135 ;  /* 0x00000041d4417223 */ /* 0x000fe40000010887 */
[----:B------:R-:W-:Y:S01]  /*b250*/  FMUL.FTZ R155, R76, R165 ;  /* 0x000000a54c9b7220 */ /* 0x000fe20000410000 */
[----:B------:R-:W-:Y:S01]  /*b260*/  STS [R147.X4+0x8bc], R194 ;  /* 0x0008bcc293007388 */ /* 0x000fe20000004800 */
[----:B------:R-:W-:-:S02]  /*b270*/  FMUL.FTZ R249, R126, UR37 ;  /* 0x000000257ef97c20 */ /* 0x000fc40008410000 */
[----:B------:R-:W-:Y:S01]  /*b280*/  FFMA.FTZ R152, R153, R150, R152 ;  /* 0x0000009699987223 */ /* 0x000fe20000010098 */
[----:B------:R-:W-:Y:S01]  /*b290*/  STS [R147.X4+0x8b4], R195 ;  /* 0x0008b4c393007388 */ /* 0x000fe20000004800 */
[----:B------:R-:W-:Y:S02]  /*b2a0*/  FADD.FTZ R67, RZ, R67 ;  /* 0x00000043ff437221 */ /* 0x000fe40000010000 */
[C---:B------:R-:W-:Y:S01]  /*b2b0*/  FMUL.FTZ R135, R76.reuse, R149 ;  /* 0x000000954c877220 */ /* 0x040fe20000410000 */
[----:B------:R-:W-:Y:S01]  /*b2c0*/  STS [R147.X4+0x840], R240 ;  /* 0x000840f093007388 */ /* 0x000fe20000004800 */
[----:B0-----:R-:W-:Y:S02]  /*b2d0*/  FFMA.FTZ R136, -R76, R8, R213 ;  /* 0x000000084c887223 */ /* 0x001fe400000101d5 */
[----:B------:R-:W-:Y:S01]  /*b2e0*/  FMUL.FTZ R142, R118, R155 ;  /* 0x0000009b768e7220 */ /* 0x000fe20000410000 */
[----:B------:R-:W-:Y:S01]  /*b2f0*/  STS [R147.X4+0x844], R237 ;  /* 0x000844ed93007388 */ /* 0x000fe20000004800 */
[----:B------:R-:W-:-:S02]  /*b300*/  FADD.FTZ R65, RZ, R65 ;  /* 0x00000041ff417221 */ /* 0x000fc40000010000 */
[----:B------:R-:W-:Y:S01]  /*b310*/  FFMA.FTZ R249, R207, UR36, -R249 ;  /* 0x00000024cff97c23 */ /* 0x000fe200080108f9 */
[----:B------:R-:W-:Y:S01]  /*b320*/  STS [R147.X4+0x848], R239 ;  /* 0x000848ef93007388 */ /* 0x000fe20000004800 */
[----:B------:R-:W-:Y:S02]  /*b330*/  FADD.FTZ R67, R67, R152 ;  /* 0x0000009843437221 */ /* 0x000fe40000010000 */
[-C--:B------:R-:W-:Y:S01]  /*b340*/  FMUL.FTZ R152, R118, R135.reuse ;  /* 0x0000008776987220 */ /* 0x080fe20000410000 */
[----:B------:R-:W-:Y:S01]  /*b350*/  STS [R147.X4+0x84c], R208 ;  /* 0x00084cd093007388 */ /* 0x000fe20000004800 */
[----:B------:R-:W-:Y:S02]  /*b360*/  FFMA.FTZ R142, R136, R135, R142 ;  /* 0x00000087888e7223 */ /* 0x000fe4000001008e */
[----:B------:R-:W-:Y:S01]  /*b370*/  FADD.FTZ R65, R65, R154 ;  /* 0x0000009a41417221 */ /* 0x000fe20000010000 */
[----:B------:R-:W-:Y:S01]  /*b380*/  STS [R147.X4+0x850], R238 ;  /* 0x000850ee93007388 */ /* 0x000fe20000004800 */
[----:B------:R-:W-:-:S02]  /*b390*/  FMUL.FTZ R154, R75, R64 ;  /* 0x000000404b9a7220 */ /* 0x000fc40000410000 */
[----:B------:R-:W-:Y:S01]  /*b3a0*/  FMUL.FTZ R160, R200, R249 ;  /* 0x000000f9c8a07220 */ /* 0x000fe20000410000 */
[----:B------:R-:W-:Y:S01]  /*b3b0*/  STS [R147.X4+0x854], R215 ;  /* 0x000854d793007388 */ /* 0x000fe20000004800 */
[----:B------:R-:W-:Y:S02]  /*b3c0*/  FFMA.FTZ R152, R136, R155, -R152 ;  /* 0x0000009b88987223 */ /* 0x000fe40000010898 */
[----:B------:R-:W-:Y:S01]  /*b3d0*/  FADD.FTZ R67, R67, R142 ;  /* 0x0000008e43437221 */ /* 0x000fe20000010000 */
[----:B------:R0:W-:Y:S01]  /*b3e0*/  STS [R147.X4+0x898], R160 ;  /* 0x000898a093007388 */ /* 0x0001e20000004800 */
[----:B------:R-:W-:Y:S02]  /*b3f0*/  FMUL.FTZ R157, R74, R143 ;  /* 0x0000008f4a9d7220 */ /* 0x000fe40000410000 */
[C---:B------:R-:W-:Y:S01]  /*b400*/  FFMA.FTZ R155, -R75.reuse, R7, R216 ;  /* 0x000000074b9b7223 */ /* 0x040fe200000101d8 */
[----:B------:R-:W-:Y:S01]  /*b410*/  STS [R147.X4+0x858], R236 ;  /* 0x000858ec93007388 */ /* 0x000fe20000004800 */
[----:B------:R-:W-:-:S02]  /*b420*/  FMUL.FTZ R142, R75, R166 ;  /* 0x000000a64b8e7220 */ /* 0x000fc40000410000 */
[----:B------:R-:W-:Y:S01]  /*b430*/  FMUL.FTZ R156, R119, R154 ;  /* 0x0000009a779c7220 */ /* 0x000fe20000410000 */
[----:B------:R-:W-:Y:S01]  /*b440*/  STS [R147.X4+0x85c], R233 ;  /* 0x00085ce993007388 */ /* 0x000fe20000004800 */
[----:B------:R-:W-:Y:S02]  /*b450*/  FMUL.FTZ R161, R74, R169 ;  /* 0x000000a94aa17220 */ /* 0x000fe40000410000 */
[----:B0-----:R-:W-:Y:S01]  /*b460*/  FMUL.FTZ R160, R120, R157 ;  /* 0x0000009d78a07220 */ /* 0x001fe20000410000 */
[----:B------:R-:W-:Y:S01]  /*b470*/  STS [R147.X4+0x860], R235 ;  /* 0x000860eb93007388 */ /* 0x000fe20000004800 */
[-C--:B------:R-:W-:Y:S02]  /*b480*/  FFMA.FTZ R156, R155, R142.reuse, R156 ;  /* 0x0000008e9b9c7223 */ /* 0x080fe4000001009c */
[----:B------:R-:W-:Y:S01]  /*b490*/  FMUL.FTZ R158, R119, R142 ;  /* 0x0000008e779e7220 */ /* 0x000fe20000410000 */
[----:B------:R-:W-:Y:S01]  /*b4a0*/  STS [R147.X4+0x864], R218 ;  /* 0x000864da93007388 */ /* 0x000fe20000004800 */
[----:B------:R-:W-:-:S02]  /*b4b0*/  FFMA.FTZ R160, R214, R161, -R160 ;  /* 0x000000a1d6a07223 */ /* 0x000fc400000108a0 */
[----:B------:R-:W-:Y:S01]  /*b4c0*/  FADD.FTZ R67, R67, R156 ;  /* 0x0000009c43437221 */ /* 0x000fe20000010000 */
[----:B------:R-:W-:Y:S01]  /*b4d0*/  STS [R147.X4+0x868], R234 ;  /* 0x000868ea93007388 */ /* 0x000fe20000004800 */
[----:B------:R-:W-:Y:S02]  /*b4e0*/  FMUL.FTZ R161, R120, R161 ;  /* 0x000000a178a17220 */ /* 0x000fe40000410000 */
[----:B------:R-:W-:Y:S01]  /*b4f0*/  FMUL.FTZ R156, R73, R148 ;  /* 0x00000094499c7220 */ /* 0x000fe20000410000 */
[----:B------:R-:W-:Y:S01]  /*b500*/  STS [R147.X4+0x870], R232 ;  /* 0x000870e893007388 */ /* 0x000fe20000004800 */
[----:B------:R-:W-:Y:S02]  /*b510*/  FFMA.FTZ R158, R155, R154, -R158 ;  /* 0x0000009a9b9e7223 */ /* 0x000fe4000001089e */
[----:B------:R-:W-:Y:S01]  /*b520*/  FADD.FTZ R65, R65, R152 ;  /* 0x0000009841417221 */ /* 0x000fe20000010000 */
[----:B------:R-:W-:Y:S01]  /*b530*/  STS [R147.X4+0x874], R229 ;  /* 0x000874e593007388 */ /* 0x000fe20000004800 */
[----:B------:R-:W-:-:S02]  /*b540*/  FFMA.FTZ R154, R214, R157, R161 ;  /* 0x0000009dd69a7223 */ /* 0x000fc400000100a1 */
[----:B------:R-:W-:Y:S01]  /*b550*/  FMUL.FTZ R152, R73, R170 ;  /* 0x000000aa49987220 */ /* 0x000fe20000410000 */
[----:B------:R-:W-:Y:S01]  /*b560*/  STS [R147.X4+0x878], R231 ;  /* 0x000878e793007388 */ /* 0x000fe20000004800 */
[----:B------:R-:W-:Y:S02]  /*b570*/  FMUL.FTZ R161, R121, R156 ;  /* 0x0000009c79a17220 */ /* 0x000fe40000410000 */
[----:B------:R-:W-:Y:S01]  /*b580*/  FADD.FTZ R65, R65, R158 ;  /* 0x0000009e41417221 */ /* 0x000fe20000010000 */
[----:B------:R-:W-:Y:S01]  /*b590*/  STS [R147.X4+0x880], R230 ;  /* 0x000880e693007388 */ /* 0x000fe20000004800 */
[----:B------:R-:W-:Y:S02]  /*b5a0*/  FADD.FTZ R67, R67, R154 ;  /* 0x0000009a43437221 */ /* 0x000fe40000010000 */
[-C--:B------:R-:W-:Y:S01]  /*b5b0*/  FMUL.FTZ R158, R121, R152.reuse ;  /* 0x00000098799e7220 */ /* 0x080fe20000410000 */
[----:B------:R-:W-:Y:S01]  /*b5c0*/  STS [R147.X4+0x884], R224 ;  /* 0x000884e093007388 */ /* 0x000fe20000004800 */
[----:B------:R-:W-:-:S02]  /*b5d0*/  FFMA.FTZ R154, R217, R152, R161 ;  /* 0x00000098d99a7223 */ /* 0x000fc400000100a1 */
[C---:B------:R-:W-:Y:S01]  /*b5e0*/  FMUL.FTZ R161, R72.reuse, R139 ;  /* 0x0000008b48a17220 */ /* 0x040fe20000410000 */
[----:B------:R-:W-:Y:S01]  /*b5f0*/  STS [R147.X4+0x890], R242 ;  /* 0x000890f293007388 */ /* 0x000fe20000004800 */
[----:B------:R-:W-:Y:S02]  /*b600*/  FFMA.FTZ R158, R217, R156, -R158 ;  /* 0x0000009cd99e7223 */ /* 0x000fe4000001089e */
[----:B------:R-:W-:Y:S01]  /*b610*/  FADD.FTZ R65, R65, R160 ;  /* 0x000000a041417221 */ /* 0x000fe20000010000 */
[----:B------:R-:W-:Y:S01]  /*b620*/  STS [R147.X4+0x894], R241 ;  /* 0x000894f193007388 */ /* 0x000fe20000004800 */
[----:B------:R-:W-:Y:S02]  /*b630*/  FADD.FTZ R67, R67, R154 ;  /* 0x0000009a43437221 */ /* 0x000fe40000010000 */
[C---:B------:R-:W-:Y:S02]  /*b640*/  FFMA.FTZ R154, -R72.reuse, R4, R221 ;  /* 0x00000004489a7223 */ /* 0x040fe400000101dd */
[----:B------:R-:W-:-:S02]  /*b650*/  FMUL.FTZ R171, R72, R173 ;  /* 0x000000ad48ab7220 */ /* 0x000fc40000410000 */
[----:B------:R-:W-:Y:S02]  /*b660*/  FMUL.FTZ R160, R122, R161 ;  /* 0x000000a17aa07220 */ /* 0x000fe40000410000 */
[C---:B------:R-:W-:Y:S02]  /*b670*/  FMUL.FTZ R156, R71.reuse, R174 ;  /* 0x000000ae479c7220 */ /* 0x040fe40000410000 */
[----:B------:R-:W-:Y:S02]  /*b680*/  FMUL.FTZ R167, R70, R177 ;  /* 0x000000b146a77220 */ /* 0x000fe40000410000 */
[----:B------:R-:W-:Y:S02]  /*b690*/  FMUL.FTZ R164, R71, R144 ;  /* 0x0000009047a47220 */ /* 0x000fe40000410000 */
[----:B------:R-:W-:Y:S02]  /*b6a0*/  FFMA.FTZ R162, R154, R171, -R160 ;  /* 0x000000ab9aa27223 */ /* 0x000fe400000108a0 */
[----:B------:R-:W-:-:S02]  /*b6b0*/  FMUL.FTZ R145, R123, R156 ;  /* 0x0000009c7b917220 */ /* 0x000fc40000410000 */
[----:B------:R-:W-:Y:S02]  /*b6c0*/  FADD.FTZ R65, R65, R158 ;  /* 0x0000009e41417221 */ /* 0x000fe40000010000 */
[----:B------:R-:W-:Y:S02]  /*b6d0*/  FADD.FTZ R140, R140, R175 ;  /* 0x000000af8c8c7221 */ /* 0x000fe40000010000 */
[----:B------:R-:W-:Y:S02]  /*b6e0*/  FMUL.FTZ R171, R122, R171 ;  /* 0x000000ab7aab7220 */ /* 0x000fe40000410000 */
[----:B------:R-:W-:Y:S02]  /*b6f0*/  FMUL.FTZ R175, R70, R141 ;  /* 0x0000008d46af7220 */ /* 0x000fe40000410000 */
[----:B------:R-:W-:Y:S02]  /*b700*/  FMUL.FTZ R172, R124, R167 ;  /* 0x000000a77cac7220 */ /* 0x000fe40000410000 */
[----:B------:R-:W-:-:S02]  /*b710*/  FFMA.FTZ R168, R219, R164, -R145 ;  /* 0x000000a4dba87223 */ /* 0x000fc40000010891 */
[----:B------:R-:W-:Y:S02]  /*b720*/  FADD.FTZ R65, R65, R162 ;  /* 0x000000a241417221 */ /* 0x000fe40000010000 */
[----:B------:R-:W-:Y:S02]  /*b730*/  FFMA.FTZ R160, R154, R161, R171 ;  /* 0x000000a19aa07223 */ /* 0x000fe400000100ab */
[----:B------:R-:W-:Y:S02]  /*b740*/  FMUL.FTZ R164, R123, R164 ;  /* 0x000000a47ba47220 */ /* 0x000fe40000410000 */
[----:B------:R-:W-:Y:S02]  /*b750*/  FFMA.FTZ R172, R220, R175, -R172 ;  /* 0x000000afdcac7223 */ /* 0x000fe400000108ac */
[----:B------:R-:W-:Y:S02]  /*b760*/  FADD.FTZ R65, R65, R168 ;  /* 0x000000a841417221 */ /* 0x000fe40000010000 */
[----:B------:R-:W-:Y:S01]  /*b770*/  FADD.FTZ R67, R67, R160 ;  /* 0x000000a043437221 */ /* 0x000fe20000010000 */
[----:B------:R-:W-:Y:S01]  /*b780*/  MOV R160, UR39 ;  /* 0x0000002700a07c02 */ /* 0x000fe20008000f00 */
[----:B------:R-:W-:-:S02]  /*b790*/  FFMA.FTZ R164, R219, R156, R164 ;  /* 0x0000009cdba47223 */ /* 0x000fc400000100a4 */
[----:B------:R-:W-:Y:S01]  /*b7a0*/  FADD.FTZ R210, R65, R172 ;  /* 0x000000ac41d27221 */ /* 0x000fe20000010000 */
[----:B------:R-:W-:Y:S01]  /*b7b0*/  LEA R181, R160, -R109, 0x1 ;  /* 0x8000006da0b57211 */ /* 0x000fe200078e08ff */
[----:B------:R-:W-:Y:S02]  /*b7c0*/  FMUL.FTZ R65, R197, UR43 ;  /* 0x0000002bc5417c20 */ /* 0x000fe40008410000 */
[----:B------:R-:W-:Y:S01]  /*b7d0*/  FADD.FTZ R67, R67, R164 ;  /* 0x000000a443437221 */ /* 0x000fe20000010000 */
[----:B------:R-:W-:Y:S01]  /*b7e0*/  ISETP.GE.AND P0, PT, R181, 0x1, PT ;  /* 0x00000001b500780c */ /* 0x000fe20003f06270 */
[----:B------:R-:W-:Y:S02]  /*b7f0*/  FFMA.FTZ R164, R198, UR45, R65 ;  /* 0x0000002dc6a47c23 */ /* 0x000fe40008010041 */
[----:B------:R-:W-:Y:S02]  /*b800*/  FMUL.FTZ R175, R124, R175 ;  /* 0x000000af7caf7220 */ /* 0x000fe40000410000 */
[----:B------:R-:W-:-:S02]  /*b810*/  FMUL.FTZ R65, R185, UR43 ;  /* 0x0000002bb9417c20 */ /* 0x000fc40008410000 */
[----:B------:R-:W-:Y:S02]  /*b820*/  FFMA.FTZ R158, R220, R167, R175 ;  /* 0x000000a7dc9e7223 */ /* 0x000fe400000100af */
[----:B------:R-:W-:Y:S02]  /*b830*/  FFMA.FTZ R160, R184, UR45, R65 ;  /* 0x0000002db8a07c23 */ /* 0x000fe40008010041 */
[----:B------:R-:W-:Y:S02]  /*b840*/  FMUL.FTZ R188, R180, UR43 ;  /* 0x0000002bb4bc7c20 */ /* 0x000fe40008410000 */
[----:B------:R-:W-:Y:S02]  /*b850*/  FMUL.FTZ R65, R178, UR43 ;  /* 0x0000002bb2417c20 */ /* 0x000fe40008410000 */
[----:B------:R-:W-:Y:S02]  /*b860*/  FMUL.FTZ R202, R126, UR36 ;  /* 0x000000247eca7c20 */ /* 0x000fe40008410000 */
[----:B------:R-:W-:-:S02]  /*b870*/  FADD.FTZ R209, R67, R158 ;  /* 0x0000009e43d17221 */ /* 0x000fc40000010000 */
[----:B------:R-:W-:Y:S02]  /*b880*/  FFMA.FTZ R145, R137, UR45, -R188 ;  /* 0x0000002d89917c23 */ /* 0x000fe400080108bc */
[----:B------:R-:W-:Y:S02]  /*b890*/  FMUL.FTZ R67, R201, UR43 ;  /* 0x0000002bc9437c20 */ /* 0x000fe40008410000 */
[----:B------:R-:W-:Y:S02]  /*b8a0*/  FFMA.FTZ R188, R138, UR45, -R65 ;  /* 0x0000002d8abc7c23 */ /* 0x000fe40008010841 */
[----:B------:R-:W-:Y:S02]  /*b8b0*/  FMUL.FTZ R192, R177, UR43 ;  /* 0x0000002bb1c07c20 */ /* 0x000fe40008410000 */
[----:B------:R-:W-:Y:S02]  /*b8c0*/  FMUL.FTZ R65, R174, UR43 ;  /* 0x0000002bae417c20 */ /* 0x000fe40008410000 */
[----:B------:R-:W-:-:S02]  /*b8d0*/  FFMA.FTZ R202, R207, UR37, R202 ;  /* 0x00000025cfca7c23 */ /* 0x000fc400080100ca */
[----:B------:R-:W-:Y:S02]  /*b8e0*/  FFMA.FTZ R172, R132, UR45, R67 ;  /* 0x0000002d84ac7c23 */ /* 0x000fe40008010043 */
[----:B------:R-:W-:Y:S02]  /*b8f0*/  FFMA.FTZ R187, R141, UR45, -R192 ;  /* 0x0000002d8dbb7c23 */ /* 0x000fe400080108c0 */
[----:B------:R-:W-:Y:S02]  /*b900*/  FMUL.FTZ R67, R137, UR43 ;  /* 0x0000002b89437c20 */ /* 0x000fe40008410000 */
[----:B------:R-:W-:Y:S02]  /*b910*/  FMUL.FTZ R196, R141, UR43 ;  /* 0x0000002b8dc47c20 */ /* 0x000fe40008410000 */
[C---:B------:R-:W-:Y:S02]  /*b920*/  FFMA.FTZ R192, R144.reuse, UR45, -R65 ;  /* 0x0000002d90c07c23 */ /* 0x040fe40008010841 */
[----:B------:R-:W-:-:S02]  /*b930*/  FMUL.FTZ R65, R144, UR43 ;  /* 0x0000002b90417c20 */ /* 0x000fc40008410000 */
[----:B------:R-:W-:Y:S02]  /*b940*/  FFMA.FTZ R200, -R200, R202, -RZ ;  /* 0x000000cac8c87223 */ /* 0x000fe400000109ff */
[C---:B------:R-:W-:Y:S02]  /*b950*/  FFMA.FTZ R186, -R68.reuse, R110, R211 ;  /* 0x0000006e44ba7223 */ /* 0x040fe400000101d3 */
[----:B------:R-:W-:Y:S01]  /*b960*/  FMUL.FTZ R211, R68, R137 ;  /* 0x0000008944d37220 */ /* 0x000fe20000410000 */
[----:B------:R0:W-:Y:S01]  /*b970*/  STS [R147.X4+0x89c], R200 ;  /* 0x00089cc893007388 */ /* 0x0001e20000004800 */
[----:B------:R-:W-:Y:S02]  /*b980*/  FFMA.FTZ R137, R180, UR45, R67 ;  /* 0x0000002db4897c23 */ /* 0x000fe40008010043 */
[----:B------:R-:W-:Y:S02]  /*b990*/  FMUL.FTZ R194, R139, UR43 ;  /* 0x0000002b8bc27c20 */ /* 0x000fe40008410000 */
[----:B------:R-:W-:-:S02]  /*b9a0*/  FFMA.FTZ R141, R177, UR45, R196 ;  /* 0x0000002db18d7c23 */ /* 0x000fc400080100c4 */
[----:B------:R-:W-:Y:S02]  /*b9b0*/  FMUL.FTZ R67, R138, UR43 ;  /* 0x0000002b8a437c20 */ /* 0x000fe40008410000 */
[----:B------:R-:W-:Y:S02]  /*b9c0*/  FFMA.FTZ R144, R174, UR45, R65 ;  /* 0x0000002dae907c23 */ /* 0x000fe40008010041 */
[----:B------:R-:W-:Y:S02]  /*b9d0*/  FMUL.FTZ R196, R143, UR43 ;  /* 0x0000002b8fc47c20 */ /* 0x000fe40008410000 */
[----:B------:R-:W-:Y:S02]  /*b9e0*/  FMUL.FTZ R65, R170, UR43 ;  /* 0x0000002baa417c20 */ /* 0x000fe40008410000 */
[----:B------:R-:W-:Y:S02]  /*b9f0*/  FMUL.FTZ R252, R125, UR36 ;  /* 0x000000247dfc7c20 */ /* 0x000fe40008410000 */
[----:B------:R-:W-:-:S02]  /*ba00*/  FFMA.FTZ R189, R173, UR45, -R194 ;  /* 0x0000002dadbd7c23 */ /* 0x000fc400080108c2 */
[----:B0-----:R-:W-:Y:S02]  /*ba10*/  FMUL.FTZ R200, R173, UR43 ;  /* 0x0000002badc87c20 */ /* 0x001fe40008410000 */
[----:B------:R-:W-:Y:S02]  /*ba20*/  FFMA.FTZ R190, R178, UR45, R67 ;  /* 0x0000002db2be7c23 */ /* 0x000fe40008010043 */
[----:B------:R-:W-:Y:S02]  /*ba30*/  FFMA.FTZ R173, R169, UR45, -R196 ;  /* 0x0000002da9ad7c23 */ /* 0x000fe400080108c4 */
[----:B------:R-:W-:Y:S02]  /*ba40*/  FFMA.FTZ R228, R223, UR36, -R228 ;  /* 0x00000024dfe47c23 */ /* 0x000fe400080108e4 */
[C---:B------:R-:W-:Y:S02]  /*ba50*/  FFMA.FTZ R194, R148.reuse, UR45, -R65 ;  /* 0x0000002d94c27c23 */ /* 0x040fe40008010841 */
[----:B------:R-:W-:-:S02]  /*ba60*/  FMUL.FTZ R67, R148, UR43 ;  /* 0x0000002b94437c20 */ /* 0x000fc40008410000 */
[----:B------:R-:W-:Y:S02]  /*ba70*/  FMUL.FTZ R196, R169, UR43 ;  /* 0x0000002ba9c47c20 */ /* 0x000fe40008410000 */
[----:B------:R-:W-:Y:S02]  /*ba80*/  FFMA.FTZ R252, R223, UR37, R252 ;  /* 0x00000025dffc7c23 */ /* 0x000fe400080100fc */
[----:B------:R-:W-:Y:S02]  /*ba90*/  FMUL.FTZ R65, R166, UR43 ;  /* 0x0000002ba6417c20 */ /* 0x000fe40008410000 */
[----:B------:R-:W-:Y:S02]  /*baa0*/  FMUL.FTZ R228, R227, R228 ;  /* 0x000000e4e3e47220 */ /* 0x000fe40000410000 */
[----:B------:R-:W-:Y:S02]  /*bab0*/  FFMA.FTZ R169, R139, UR45, R200 ;  /* 0x0000002d8ba97c23 */ /* 0x000fe400080100c8 */
[----:B------:R-:W-:Y:S01]  /*bac0*/  FFMA.FTZ R148, R170, UR45, R67 ;  /* 0x0000002daa947c23 */ /* 0x000fe20008010043 */
[----:B------:R-:W-:Y:S01]  /*bad0*/  STS [R147.X4+0x888], R228 ;  /* 0x000888e493007388 */ /* 0x000fe20000004800 */
[----:B------:R-:W-:-:S02]  /*bae0*/  FFMA.FTZ R193, R143, UR45, R196 ;  /* 0x0000002d8fc17c23 */ /* 0x000fc400080100c4 */
[----:B------:R-:W-:Y:S02]  /*baf0*/  FFMA.FTZ R227, -R227, R252, -RZ ;  /* 0x000000fce3e37223 */ /* 0x000fe400000109ff */
[----:B------:R-:W-:Y:S02]  /*bb00*/  FMUL.FTZ R200, R149, UR43 ;  /* 0x0000002b95c87c20 */ /* 0x000fe40008410000 */
[C---:B------:R-:W-:Y:S01]  /*bb10*/  FFMA.FTZ R196, R64.reuse, UR45, -R65 ;  /* 0x0000002d40c47c23 */ /* 0x040fe20008010841 */
[----:B------:R0:W-:Y:S01]  /*bb20*/  STS [R147.X4+0x88c], R227 ;  /* 0x00088ce393007388 */ /* 0x0001e20000004800 */
[----:B------:R-:W-:Y:S02]  /*bb30*/  FMUL.FTZ R67, R64, UR43 ;  /* 0x0000002b40437c20 */ /* 0x000fe40008410000 */
[----:B------:R-:W-:Y:S02]  /*bb40*/  FMUL.FTZ R158, R130, UR43 ;  /* 0x0000002b829e7c20 */ /* 0x000fe40008410000 */
[----:B------:R-:W-:-:S02]  /*bb50*/  FMUL.FTZ R65, R204, UR43 ;  /* 0x0000002bcc417c20 */ /* 0x000fc40008410000 */
[----:B------:R-:W-:Y:S02]  /*bb60*/  FMUL.FTZ R64, R151, UR43 ;  /* 0x0000002b97407c20 */ /* 0x000fe40008410000 */
[C---:B------:R-:W-:Y:S02]  /*bb70*/  FFMA.FTZ R195, R165.reuse, UR45, -R200 ;  /* 0x0000002da5c37c23 */ /* 0x040fe400080108c8 */
[----:B------:R-:W-:Y:S02]  /*bb80*/  FMUL.FTZ R202, R165, UR43 ;  /* 0x0000002ba5ca7c20 */ /* 0x000fe40008410000 */
[----:B------:R-:W-:Y:S02]  /*bb90*/  FFMA.FTZ R179, R159, UR45, -R158 ;  /* 0x0000002d9fb37c23 */ /* 0x000fe4000801089e */
[----:B------:R-:W-:Y:S02]  /*bba0*/  FMUL.FTZ R216, R69, R138 ;  /* 0x0000008a45d87220 */ /* 0x000fe40000410000 */
[----:B------:R-:W-:-:S02]  /*bbb0*/  FFMA.FTZ R200, R66, UR45, -R65 ;  /* 0x0000002d42c87c23 */ /* 0x000fc40008010841 */
[----:B------:R-:W-:Y:S02]  /*bbc0*/  FFMA.FTZ R165, R225, UR45, -R64 ;  /* 0x0000002de1a57c23 */ /* 0x000fe40008010840 */
[----:B------:R-:W-:Y:S02]  /*bbd0*/  FMUL.FTZ R175, R159, UR43 ;  /* 0x0000002b9faf7c20 */ /* 0x000fe40008410000 */
[----:B------:R-:W-:Y:S02]  /*bbe0*/  FMUL.FTZ R176, R132, UR43 ;  /* 0x0000002b84b07c20 */ /* 0x000fe40008410000 */
[----:B------:R-:W-:Y:S02]  /*bbf0*/  FMUL.FTZ R168, R198, UR43 ;  /* 0x0000002bc6a87c20 */ /* 0x000fe40008410000 */
[----:B------:R-:W-:Y:S02]  /*bc00*/  FMUL.FTZ R162, R184, UR43 ;  /* 0x0000002bb8a27c20 */ /* 0x000fe40008410000 */
[----:B------:R-:W-:-:S02]  /*bc10*/  FMUL.FTZ R171, R183, UR43 ;  /* 0x0000002bb7ab7c20 */ /* 0x000fc40008410000 */
[----:B------:R-:W-:Y:S02]  /*bc20*/  FMUL.FTZ R158, R182, UR43 ;  /* 0x0000002bb69e7c20 */ /* 0x000fe40008410000 */
[----:B0-----:R-:W-:Y:S02]  /*bc30*/  FMUL.FTZ R147, R68, R180 ;  /* 0x000000b444937220 */ /* 0x001fe40000410000 */
[----:B------:R-:W-:Y:S02]  /*bc40*/  FMUL.FTZ R138, R69, R178 ;  /* 0x000000b2458a7220 */ /* 0x000fe40000410000 */
[----:B------:R-:W-:Y:S02]  /*bc50*/  FMUL.FTZ R65, R66, UR43 ;  /* 0x0000002b42417c20 */ /* 0x000fe40008410000 */
[----:B------:R-:W-:Y:S02]  /*bc60*/  FMUL.FTZ R64, R225, UR43 ;  /* 0x0000002be1407c20 */ /* 0x000fe40008410000 */
[----:B------:R-:W-:-:S02]  /*bc70*/  FFMA.FTZ R203, R149, UR45, R202 ;  /* 0x0000002d95cb7c23 */ /* 0x000fc400080100ca */
[----:B------:R-:W-:Y:S02]  /*bc80*/  FFMA.FTZ R223, -R69, R0, R223 ;  /* 0x0000000045df7223 */ /* 0x000fe400000101df */
[----:B------:R-:W-:Y:S02]  /*bc90*/  FFMA.FTZ R175, R130, UR45, R175 ;  /* 0x0000002d82af7c23 */ /* 0x000fe400080100af */
[----:B------:R-:W-:Y:S02]  /*bca0*/  FFMA.FTZ R176, R201, UR45, -R176 ;  /* 0x0000002dc9b07c23 */ /* 0x000fe400080108b0 */
[----:B------:R-:W-:Y:S02]  /*bcb0*/  FFMA.FTZ R168, R197, UR45, -R168 ;  /* 0x0000002dc5a87c23 */ /* 0x000fe400080108a8 */
[----:B------:R-:W-:Y:S02]  /*bcc0*/  FFMA.FTZ R162, R185, UR45, -R162 ;  /* 0x0000002db9a27c23 */ /* 0x000fe400080108a2 */
[----:B------:R-:W-:-:S02]  /*bcd0*/  FFMA.FTZ R171, R182, UR45, -R171 ;  /* 0x0000002db6ab7c23 */ /* 0x000fc400080108ab */
[----:B------:R-:W-:Y:S02]  /*bce0*/  FFMA.FTZ R158, R183, UR45, R158 ;  /* 0x0000002db79e7c23 */ /* 0x000fe4000801009e */
[----:B------:R-:W-:Y:S02]  /*bcf0*/  FMUL.FTZ R213, R128, R147 ;  /* 0x0000009380d57220 */ /* 0x000fe40000410000 */
[----:B------:R-:W-:Y:S02]  /*bd00*/  FMUL.FTZ R215, R125, R138 ;  /* 0x0000008a7dd77220 */ /* 0x000fe40000410000 */
[----:B------:R-:W-:Y:S02]  /*bd10*/  FFMA.FTZ R208, R166, UR45, R67 ;  /* 0x0000002da6d07c23 */ /* 0x000fe40008010043 */
[----:B------:R-:W-:Y:S02]  /*bd20*/  FFMA.FTZ R202, R204, UR45, R65 ;  /* 0x0000002dccca7c23 */ /* 0x000fe40008010041 */
[----:B------:R-:W-:Y:S01]  /*bd30*/  FFMA.FTZ R199, R151, UR45, R64 ;  /* 0x0000002d97c77c23 */ /* 0x000fe20008010040 */
[----:B------:R-:W-:Y:S06]  /*bd40*/  BAR.SYNC.DEFER_BLOCKING 0x0 ;  /* 0x0000000000007b1d */ /* 0x000fec0000010000 */
[----:B------:R-:W-:Y:S05]  /*bd50*/  @!P0 BRA `(.L_x_8409) ;  /* 0x000001f000008947 */ /* 0x000fea0003800000 */
[----:B------:R-:W-:Y:S01]  /*bd60*/  LEA.HI.SX32 R66, R109, R109, 0x1b ;  /* 0x0000006d6d427211 */ /* 0x000fe200078fdaff */
[----:B------:R-:W-:Y:S01]  /*bd70*/  ULEA UR34, UR24, 0xfffffc00, 0xa ;  /* 0xfffffc0018227891 */ /* 0x000fe2000f8e503f */
[----:B------:R-:W-:Y:S01]  /*bd80*/  MOV R67, UR7 ;  /* 0x0000000700437c02 */ /* 0x000fe20008000f00 */
[----:B------:R-:W-:-:S02]  /*bd90*/  ULDC.64 UR36, c[0x0][0x2c0] ;  /* 0x0000b00000247ab9 */ /* 0x000fc40000000a00 */
[----:B------:R0:W1:Y:S01]  /*bda0*/  LDS R221, [R66.X4+0x840] ;  /* 0x0008400042dd7984 */ /* 0x0000620000004800 */
[----:B------:R-:W-:Y:S01]  /*bdb0*/  UIMAD UR45, UR15, UR36, URZ ;  /* 0x000000240f2d72a4 */ /* 0x000fe2000f8e023f */
[----:B------:R-:W-:Y:S01]  /*bdc0*/  IADD3 R64, P0, R109, UR34, RZ ;  /* 0x000000226d407c10 */ /* 0x000fe2000ff1e0ff */
[----:B------:R-:W-:Y:S01]  /*bdd0*/  UIMAD.WIDE.U32 UR42, UR14, UR36, URZ ;  /* 0x000000240e2a72a5 */ /* 0x000fe2000f8e003f */
[----:B------:R-:W-:Y:S01]  /*bde0*/  MOV R65, UR34 ;  /* 0x0000002200417c02 */ /* 0x000fe20008000f00 */
[----:B------:R-:W-:Y:S02]  /*bdf0*/  ULDC.64 UR34, c[0x0][0x2b8] ;  /* 0x0000ae0000227ab9 */ /* 0x000fe40000000a00 */
[----:B------:R-:W-:Y:S01]  /*be00*/  UIMAD UR37, UR14, UR37, UR45 ;  /* 0x000000250e2572a4 */ /* 0x000fe2000f8e022d */
[----:B------:R-:W-:Y:S01]  /*be10*/  LEA.HI.X.SX32 R65, R65, RZ, 0x1, P0 ;  /* 0x000000ff41417211 */ /* 0x000fe200000f0eff */
[----:B------:R-:W-:Y:S02]  /*be20*/  USHF.R.U32.HI UR46, URZ, 0x1, UR35 ;  /* 0x000000013f2e7899 */ /* 0x000fe40008011623 */
[----:B------:R-:W-:-:S02]  /*be30*/  USHF.R.U64 UR45, UR34, 0x1, UR35 ;  /* 0x00000001222d7899 */ /* 0x000fc40008001223 */
[----:B------:R-:W-:Y:S01]  /*be40*/  UIMAD UR46, UR46, UR12, URZ ;  /* 0x0000000c2e2e72a4 */ /* 0x000fe2000f8e023f */
[----:B------:R-:W-:Y:S01]  /*be50*/  IMAD.WIDE.U32 R64, R67, c[0x0][0x2d0], R64 ;  /* 0x0000b40043407a25 */ /* 0x000fe200078e0040 */
[----:B------:R-:W-:Y:S02]  /*be60*/  ULDC.64 UR34, c[0x0][0x2d0] ;  /* 0x0000b40000227ab9 */ /* 0x000fe40000000a00 */
[----:B------:R-:W-:Y:S02]  /*be70*/  UIMAD UR34, UR44, UR34, URZ ;  /* 0x000000222c2272a4 */ /* 0x000fe4000f8e023f */
[----:B------:R-:W-:Y:S02]  /*be80*/  UIADD3 UR37, UR43, UR37, URZ ;  /* 0x000000252b257290 */ /* 0x000fe4000fffe03f */
[----:B------:R-:W-:Y:S02]  /*be90*/  UMOV UR36, UR42 ;  /* 0x0000002a00247c82 */ /* 0x000fe40008000000 */
[----:B------:R-:W-:-:S02]  /*bea0*/  UIMAD UR46, UR13, UR45, UR46 ;  /* 0x0000002d0d2e72a4 */ /* 0x000fc4000f8e022e */
[----:B------:R-:W-:Y:S02]  /*beb0*/  UIMAD.WIDE.U32 UR36, UR12, UR45, UR36 ;  /* 0x0000002d0c2472a5 */ /* 0x000fe4000f8e0024 */
        /* <DEDUP_REMOVED lines=9> */
.L_x_8409:
[----:B------:R-:W-:Y:S05]  /*bf50*/  BSYNC B0 ;  /* 0x0000000000007941 */ /* 0x000fea0003800000 */
.L_x_8408:
[----:B------:R-:W-:Y:S01]  /*bf60*/  ULDC.64 UR34, c[0x0][0x2b8] ;  /* 0x0000ae0000227ab9 */ /* 0x000fe20000000a00 */
[-C--:B------:R-:W-:Y:S01]  /*bf70*/  FFMA.FTZ R215, R223, R216.reuse, -R215 ;  /* 0x000000d8dfd77223 */ /* 0x080fe200000108d7 */
[----:B------:R-:W-:Y:S01]  /*bf80*/  USHF.R.U32.HI UR36, URZ, 0x1, UR35 ;  /* 0x000000013f247899 */ /* 0x000fe20008011623 */
[----:B------:R-:W-:Y:S01]  /*bf90*/  FMUL.FTZ R216, R125, R216 ;  /* 0x000000d87dd87220 */ /* 0x000fe20000410000 */
[----:B------:R-:W-:Y:S01]  /*bfa0*/  USHF.R.U64 UR34, UR34, 0x1, UR35 ;  /* 0x0000000122227899 */ /* 0x000fe20008001223 */
[-C--:B------:R-:W-:Y:S01]  /*bfb0*/  FFMA.FTZ R213, R186, R211.reuse, -R213 ;  /* 0x000000d3bad57223 */ /* 0x080fe200000108d5 */
[----:B------:R-:W-:Y:S01]  /*bfc0*/  UIMAD UR35, UR36, UR12, URZ ;  /* 0x0000000c242372a4 */ /* 0x000fe2000f8e023f */
[----:B------:R-:W-:Y:S01]  /*bfd0*/  FFMA.FTZ R216, R223, R138, R216 ;  /* 0x0000008adfd87223 */ /* 0x000fe200000100d8 */
[----:B------:R-:W-:Y:S01]  /*bfe0*/  UIMAD.WIDE.U32 UR36, UR34, UR12, URZ ;  /* 0x0000000c222472a5 */ /* 0x000fe2000f8e003f */
[----:B------:R-:W-:Y:S01]  /*bff0*/  FMUL.FTZ R211, R128, R211 ;  /* 0x000000d380d37220 */ /* 0x000fe20000410000 */
[----:B------:R-:W-:Y:S01]  /*c000*/  UIMAD UR42, UR13, UR34, UR35 ;  /* 0x000000220d2a72a4 */ /* 0x000fe2000f8e0223 */
[----:B------:R-:W-:Y:S01]  /*c010*/  FADD.FTZ R209, R209, R216 ;  /* 0x000000d8d1d17221 */ /* 0x000fe20000010000 */
[----:B------:R-:W-:Y:S01]  /*c020*/  ULDC UR43, c[0x0][0x174] ;  /* 0x00005d00002b7ab9 */ /* 0x000fe20000000800 */
[----:B------:R-:W-:Y:S01]  /*c030*/  FFMA.FTZ R64, R186, R147, R211 ;  /* 0x00000093ba407223 */ /* 0x000fe200000100d3 */
[----:B------:R-:W-:Y:S01]  /*c040*/  ULDC.64 UR34, c[0x0][0x2c0] ;  /* 0x0000b00000227ab9 */ /* 0x000fe20000000a00 */
[----:B------:R-:W-:Y:S01]  /*c050*/  FADD.FTZ R146, R191, -R146 ;  /* 0x80000092bf927221 */ /* 0x000fe20000010000 */
[----:B------:R-:W-:Y:S01]  /*c060*/  UIADD3 UR37, UR42, UR37, URZ ;  /* 0x000000252a257290 */ /* 0x000fe2000fffe03f */
[----:B------:R-:W-:Y:S01]  /*c070*/  FMUL.FTZ R191, R63, R183 ;  /* 0x000000b73fbf7220 */ /* 0x000fe20000410000 */
        /* <DEDUP_REMOVED lines=11> */
[C---:B------:R-:W-:Y:S01]  /*c130*/  FFMA.FTZ R206, -R62.reuse, R112, R206 ;  /* 0x000000703ece7223 */ /* 0x040fe200000101ce */
[----:B------:R-:W-:Y:S01]  /*c140*/  ULEA UR37, UP0, UR36, UR34, 0x3 ;  /* 0x0000002224257291 */ /* 0x000fe2000f80183f */
[----:B------:R-:W-:Y:S01]  /*c150*/  FMUL.FTZ R185, R62, R185 ;  /* 0x000000b93eb97220 */ /* 0x000fe20000410000 */
[----:B------:R-:W-:Y:S01]  /*c160*/  UIADD3 UR34, UR6, -UR43, URZ ;  /* 0x8000002b06227290 */ /* 0x000fe2000fffe03f */
[----:B0-----:R-:W-:Y:S01]  /*c170*/  FMUL.FTZ R66, R127, R209 ;  /* 0x000000d17f427220 */ /* 0x001fe20000410000 */
[----:B------:R-:W-:Y:S01]  /*c180*/  ULEA.HI.X UR35, UR36, UR35, UR42, 0x3, UP0 ;  /* 0x0000002324237291 */ /* 0x000fe200080f1c2a */
[-C--:B------:R-:W-:Y:S01]  /*c190*/  FFMA.FTZ R67, R207, R182.reuse, -R65 ;  /* 0x000000b6cf437223 */ /* 0x080fe20000010841 */
[----:B------:R-:W-:Y:S01]  /*c1a0*/  UIMAD UR34, UR34, -0x400, URZ ;  /* 0xfffffc00222278a4 */ /* 0x000fe2000f8e023f */
[----:B------:R-:W-:Y:S01]  /*c1b0*/  FADD.FTZ R210, R210, R215 ;  /* 0x000000d7d2d27221 */ /* 0x000fe20000010000 */
[----:B------:R-:W-:Y:S01]  /*c1c0*/  USHF.L.U32 UR36, UR8, 0x2, URZ ;  /* 0x0000000208247899 */ /* 0x000fe2000800063f */
[----:B------:R-:W-:Y:S01]  /*c1d0*/  FMUL.FTZ R182, R126, R182 ;  /* 0x000000b67eb67220 */ /* 0x000fe20000410000 */
[C---:B------:R-:W-:Y:S01]  /*c1e0*/  ISETP.GE.AND P1, PT, R181.reuse, 0x41, PT ;  /* 0x00000041b500780c */ /* 0x040fe20003f26270 */
[----:B------:R-:W-:Y:S01]  /*c1f0*/  FFMA.FTZ R216, R206, R185, -R66 ;  /* 0x000000b9ced87223 */ /* 0x000fe20000010842 */
[----:B------:R-:W-:Y:S01]  /*c200*/  ISETP.GE.AND P2, PT, R181, 0x61, PT ;  /* 0x00000061b500780c */ /* 0x000fe20003f46270 */
[----:B------:R-:W-:-:S02]  /*c210*/  FADD.FTZ R210, R210, R213 ;  /* 0x000000d5d2d27221 */ /* 0x000fc40000010000 */
[----:B------:R-:W-:Y:S02]  /*c220*/  FFMA.FTZ R65, R207, R191, R182 ;  /* 0x000000bfcf417223 */ /* 0x000fe400000100b6 */
[----:B------:R-:W-:Y:S02]  /*c230*/  FMUL.FTZ R185, R127, R185 ;  /* 0x000000b97fb97220 */ /* 0x000fe40000410000 */
[----:B------:R-:W-:Y:S02]  /*c240*/  FMUL.FTZ R182, R61, R198 ;  /* 0x000000c63db67220 */ /* 0x000fe40000410000 */
[----:B------:R-:W-:Y:S01]  /*c250*/  FADD.FTZ R65, R64, R65 ;  /* 0x0000004140417221 */ /* 0x000fe20000010000 */
[----:B------:R-:W-:Y:S01]  /*c260*/  LEA R64, P0, R109, UR37, 0x2 ;  /* 0x000000256d407c11 */ /* 0x000fe2000f8010ff */
[----:B------:R-:W-:Y:S01]  /*c270*/  FFMA.FTZ R66, R206, R209, R185 ;  /* 0x000000d1ce427223 */ /* 0x000fe200000100b9 */
[----:B------:R-:W-:Y:S01]  /*c280*/  USHF.L.U64.HI UR37, UR8, 0x2, UR9 ;  /* 0x0000000208257899 */ /* 0x000fe20008010209 */
[----:B------:R-:W-:-:S02]  /*c290*/  FADD.FTZ R67, R210, R67 ;  /* 0x00000043d2437221 */ /* 0x000fc40000010000 */
[C---:B------:R-:W-:Y:S01]  /*c2a0*/  FMUL.FTZ R210, R61.reuse, R197 ;  /* 0x000000c53dd27220 */ /* 0x040fe20000410000 */
[----:B------:R-:W-:Y:S01]  /*c2b0*/  MOV R197, UR34 ;  /* 0x0000002200c57c02 */ /* 0x000fe20008000f00 */
[----:B------:R-:W-:Y:S02]  /*c2c0*/  FFMA.FTZ R205, -R61, R113, R205 ;  /* 0x000000713dcd7223 */ /* 0x000fe400000101cd */
[----:B------:R-:W-:Y:S02]  /*c2d0*/  FMUL.FTZ R185, R129, R182 ;  /* 0x000000b681b97220 */ /* 0x000fe40000410000 */
[----:B------:R-:W-:Y:S01]  /*c2e0*/  FADD.FTZ R66, R65, R66 ;  /* 0x0000004241427221 */ /* 0x000fe20000010000 */
[----:B------:R-:W-:Y:S01]  /*c2f0*/  LEA.HI.X R65, R109, UR35, RZ, 0x2, P0 ;  /* 0x000000236d417c11 */ /* 0x000fe200080f14ff */
[----:B------:R-:W-:Y:S01]  /*c300*/  FADD.FTZ R67, R67, R216 ;  /* 0x000000d843437221 */ /* 0x000fe20000010000 */
[----:B------:R-:W-:Y:S01]  /*c310*/  ULDC.64 UR34, c[0x0][0x2d0] ;  /* 0x0000b40000227ab9 */ /* 0x000fe20000000a00 */
[-C--:B------:R-:W-:Y:S01]  /*c320*/  FFMA.FTZ R216, R205, R210.reuse, -R185 ;  /* 0x000000d2cdd87223 */ /* 0x080fe200000108b9 */
[----:B------:R-:W-:Y:S01]  /*c330*/  ISETP.GE.AND P0, PT, R181, 0x21, PT ;  /* 0x00000021b500780c */ /* 0x000fe20003f06270 */
[----:B------:R-:W-:Y:S01]  /*c340*/  FMUL.FTZ R185, R129, R210 ;  /* 0x000000d281b97220 */ /* 0x000fe20000410000 */
[----:B------:R-:W-:Y:S01]  /*c350*/  UIMAD UR34, UR37, UR34, URZ ;  /* 0x00000022252272a4 */ /* 0x000fe2000f8e023f */
[----:B------:R-:W-:-:S02]  /*c360*/  FMUL.FTZ R210, R60, R132 ;  /* 0x000000843cd27220 */ /* 0x000fc40000410000 */
[----:B------:R-:W-:Y:S01]  /*c370*/  IMAD.WIDE R64, R197, 0x4, R64 ;  /* 0x00000004c5407825 */ /* 0x000fe200078e0240 */
[----:B------:R-:W-:-:S03]  /*c380*/  UIMAD UR34, UR36, UR35, UR34 ;  /* 0x00000023242272a4 */ /* 0x000fc6000f8e0222 */
[C---:B------:R-:W-:Y:S01]  /*c390*/  FMUL.FTZ R218, R60.reuse, R201 ;  /* 0x000000c93cda7220 */ /* 0x040fe20000410000 */
[----:B------:R-:W-:Y:S01]  /*c3a0*/  MOV R201, UR36 ;  /* 0x0000002400c97c02 */ /* 0x000fe20008000f00 */
[----:B------:R-:W-:Y:S02]  /*c3b0*/  FFMA.FTZ R163, -R60, R114, R163 ;  /* 0x000000723ca37223 */ /* 0x000fe400000101a3 */
[----:B------:R-:W-:Y:S02]  /*c3c0*/  FMUL.FTZ R197, R131, R210 ;  /* 0x000000d283c57220 */ /* 0x000fe40000410000 */
[----:B------:R-:W-:Y:S02]  /*c3d0*/  FFMA.FTZ R185, R205, R182, R185 ;  /* 0x000000b6cdb97223 */ /* 0x000fe400000100b9 */
[-C--:B------:R-:W-:Y:S02]  /*c3e0*/  FFMA.FTZ R222, R163, R218.reuse, -R197 ;  /* 0x000000daa3de7223 */ /* 0x080fe400000108c5 */
[----:B------:R-:W-:-:S02]  /*c3f0*/  FMUL.FTZ R218, R131, R218 ;  /* 0x000000da83da7220 */ /* 0x000fc40000410000 */
[C---:B------:R-:W-:Y:S02]  /*c400*/  FMUL.FTZ R197, R59.reuse, R159 ;  /* 0x0000009f3bc57220 */ /* 0x040fe40000410000 */
[----:B------:R-:W-:Y:S02]  /*c410*/  FADD.FTZ R66, R66, R185 ;  /* 0x000000b942427221 */ /* 0x000fe40000010000 */
[----:B------:R-:W-:Y:S02]  /*c420*/  FMUL.FTZ R159, R59, R130 ;  /* 0x000000823b9f7220 */ /* 0x000fe40000410000 */
[----:B------:R-:W-:Y:S02]  /*c430*/  FFMA.FTZ R185, R163, R210, R218 ;  /* 0x000000d2a3b97223 */ /* 0x000fe400000100da */
[----:B------:R-:W-:-:S04]  /*c440*/  IMAD.WIDE.U32 R64, R201, c[0x0][0x2d0], R64 ;  /* 0x0000b400c9407a25 */ /* 0x000fc800078e0040 */
[----:B------:R-:W-:Y:S01]  /*c450*/  FADD.FTZ R67, R67, R216 ;  /* 0x000000d843437221 */ /* 0x000fe20000010000 */
[----:B------:R-:W-:Y:S01]  /*c460*/  IADD3 R216, R109, 0x40, RZ ;  /* 0x000000406dd87810 */ /* 0x000fe20007ffe0ff */
[----:B------:R-:W-:Y:S01]  /*c470*/  FFMA.FTZ R134, -R59, R115, R134 ;  /* 0x000000733b867223 */ /* 0x000fe20000010186 */
[----:B------:R-:W-:Y:S01]  /*c480*/  IADD3 R65, R65, UR34, RZ ;  /* 0x0000002241417c10 */ /* 0x000fe2000fffe0ff */
[----:B------:R-:W-:Y:S01]  /*c490*/  FMUL.FTZ R201, R246, R159 ;  /* 0x0000009ff6c97220 */ /* 0x000fe20000410000 */
[----:B------:R-:W-:Y:S01]  /*c4a0*/  LEA.HI.SX32 R216, R216, R109, 0x1b ;  /* 0x0000006dd8d87211 */ /* 0x000fe200078fdaff */
[----:B------:R-:W-:Y:S01]  /*c4b0*/  FADD.FTZ R185, R66, R185 ;  /* 0x000000b942b97221 */ /* 0x000fe20000010000 */
[----:B------:R-:W-:Y:S01]  /*c4c0*/  IADD3 R66, R109, 0x20, RZ ;  /* 0x000000206d427810 */ /* 0x000fe20007ffe0ff */
[----:B------:R-:W-:Y:S02]  /*c4d0*/  FADD.FTZ R67, R67, R222 ;  /* 0x000000de43437221 */ /* 0x000fe40000010000 */
[----:B------:R-:W-:Y:S01]  /*c4e0*/  FFMA.FTZ R222, R134, R197, -R201 ;  /* 0x000000c586de7223 */ /* 0x000fe200000108c9 */
[----:B------:R-:W-:Y:S01]  /*c4f0*/  LEA.HI.SX32 R66, R66, R109, 0x1b ;  /* 0x0000006d42427211 */ /* 0x000fe200078fdaff */
[----:B------:R-:W-:-:S04]  /*c500*/  FMUL.FTZ R197, R246, R197 ;  /* 0x000000c5f6c57220 */ /* 0x000fc80000410000 */
[----:B------:R-:W-:Y:S02]  /*c510*/  FFMA.FTZ R218, R134, R159, R197 ;  /* 0x0000009f86da7223 */ /* 0x000fe400000100c5 */
[----:B------:R-:W-:Y:S02]  /*c520*/  FADD.FTZ R197, R67, R222 ;  /* 0x000000de43c57221 */ /* 0x000fe40000010000 */
[----:B------:R0:W1:Y:S01]  /*c530*/  LDS R67, [R66.X4+0x8c0] ;  /* 0x0008c00042437984 */ /* 0x0000620000004800 */
[----:B------:R-:W-:Y:S01]  /*c540*/  FADD.FTZ R185, R185, R218 ;  /* 0x000000dab9b97221 */ /* 0x000fe20000010000 */
[----:B------:R-:W-:Y:S01]  /*c550*/  IADD3 R218, R109, 0x60, RZ ;  /* 0x000000606dda7810 */ /* 0x000fe20007ffe0ff */
[----:B------:R-:W-:Y:S05]  /*c560*/  @!P0 BRA `(.L_x_8411) ;  /* 0x0000001000008947 */ /* 0x000fea0003800000 */
[----:B-1----:R1:W-:Y:S02]  /*c570*/  RED.E.ADD.F32.FTZ.RN.STRONG.GPU [R64.64+-0xf80], R67 ;  /* 0xfff080434000798e */ /* 0x0023e4000c10e7a0 */
.L_x_8411:
[----:B------:R-:W-:Y:S05]  /*c580*/  BSYNC B0 ;  /* 0x0000000000007941 */ /* 0x000fea0003800000 */
.L_x_8410:
[----:B-1----:R1:W2:Y:S01]  /*c590*/  LDS R67, [R216.X4+0x940] ;  /* 0x00094000d8437984 */ /* 0x0022a20000004800 */
[----:B------:R-:W-:Y:S01]  /*c5a0*/  BSSY B0, `(.L_x_8412) ;  /* 0x0000004000007945 */ /* 0x000fe20003800000 */
[----:B------:R-:W-:Y:S01]  /*c5b0*/  LEA.HI.SX32 R218, R218, R109, 0x1b ;  /* 0x0000006ddada7211 */ /* 0x000fe200078fdaff */
[----:B------:R-:W-:Y:S05]  /*c5c0*/  @!P1 BRA `(.L_x_8413) ;  /* 0x0000001000009947 */ /* 0x000fea0003800000 */
[----:B--2---:R2:W-:Y:S02]  /*c5d0*/  RED.E.ADD.F32.FTZ.RN.STRONG.GPU [R64.64+-0xf00], R67 ;  /* 0xfff100434000798e */ /* 0x0045e4000c10e7a0 */
.L_x_8413:
[----:B------:R-:W-:Y:S05]  /*c5e0*/  BSYNC B0 ;  /* 0x0000000000007941 */ /* 0x000fea0003800000 */
.L_x_8412:
[----:B--2---:R2:W3:Y:S01]  /*c5f0*/  LDS R67, [R218.X4+0x9c0] ;  /* 0x0009c000da437984 */ /* 0x0044e20000004800 */
[----:B------:R-:W-:Y:S01]  /*c600*/  BSSY B0, `(.L_x_8414) ;  /* 0x0000005000007945 */ /* 0x000fe20003800000 */
[----:B0-----:R-:W-:-:S02]  /*c610*/  IADD3 R66, R109, 0x80, RZ ;  /* 0x000000806d427810 */ /* 0x001fc40007ffe0ff */
[----:B-1----:R-:W-:Y:S01]  /*c620*/  IADD3 R216, R109, 0xa0, RZ ;  /* 0x000000a06dd87810 */ /* 0x002fe20007ffe0ff */
[----:B------:R-:W-:Y:S05]  /*c630*/  @!P2 BRA `(.L_x_8415) ;  /* 0x000000100000a947 */ /* 0x000fea0003800000 */
[----:B---3--:R0:W-:Y:S02]  /*c640*/  RED.E.ADD.F32.FTZ.RN.STRONG.GPU [R64.64+-0xe80], R67 ;  /* 0xfff180434000798e */ /* 0x0081e4000c10e7a0 */
.L_x_8415:
[----:B------:R-:W-:Y:S05]  /*c650*/  BSYNC B0 ;  /* 0x0000000000007941 */ /* 0x000fea0003800000 */
.L_x_8414:
        /* <DEDUP_REMOVED lines=14> */
.L_x_8417:
[----:B0-----:R-:W-:Y:S05]  /*c740*/  BSYNC B0 ;  /* 0x0000000000007941 */ /* 0x001fea0003800000 */
.L_x_8416:
[----:B-1----:R0:W1:Y:S01]  /*c750*/  LDS R67, [R216.X4+0xac0] ;  /* 0x000ac000d8437984 */ /* 0x0020620000004800 */
[----:B------:R-:W-:Y:S01]  /*c760*/  BSSY B0, `(.L_x_8418) ;  /* 0x0000005000007945 */ /* 0x000fe20003800000 */
[----:B------:R-:W-:Y:S02]  /*c770*/  IADD3 R66, R109, 0xe0, RZ ;  /* 0x000000e06d427810 */ /* 0x000fe40007ffe0ff */
[----:B------:R-:W-:Y:S01]  /*c780*/  LEA.HI.SX32 R218, R218, R109, 0x1b ;  /* 0x0000006ddada7211 */ /* 0x000fe200078fdaff */
[----:B------:R-:W-:Y:S05]  /*c790*/  @!P0 BRA `(.L_x_8419) ;  /* 0x0000001000008947 */ /* 0x000fea0003800000 */
[----:B-1----:R1:W-:Y:S02]  /*c7a0*/  RED.E.ADD.F32.FTZ.RN.STRONG.GPU [R64.64+-0xd80], R67 ;  /* 0xfff280434000798e */ /* 0x0023e4000c10e7a0 */
.L_x_8419:
[----:B------:R-:W-:Y:S05]  /*c7b0*/  BSYNC B0 ;  /* 0x0000000000007941 */ /* 0x000fea0003800000 */
.L_x_8418:
[----:B-1----:R1:W2:Y:S01]  /*c7c0*/  LDS R67, [R218.X4+0xb40] ;  /* 0x000b4000da437984 */ /* 0x0022a20000004800 */
[----:B------:R-:W-:Y:S01]  /*c7d0*/  BSSY B0, `(.L_x_8420) ;  /* 0x0000005000007945 */ /* 0x000fe20003800000 */
[----:B0-----:R-:W-:-:S02]  /*c7e0*/  IADD3 R216, R109, 0x100, RZ ;  /* 0x000001006dd87810 */ /* 0x001fc40007ffe0ff */
[----:B------:R-:W-:Y:S01]  /*c7f0*/  LEA.HI.SX32 R66, R66, R109, 0x1b ;  /* 0x0000006d42427211 */ /* 0x000fe200078fdaff */
[----:B------:R-:W-:Y:S05]  /*c800*/  @!P1 BRA `(.L_x_8421) ;  /* 0x0000001000009947 */ /* 0x000fea0003800000 */
[----:B--2---:R0:W-:Y:S02]  /*c810*/  RED.E.ADD.F32.FTZ.RN.STRONG.GPU [R64.64+-0xd00], R67 ;  /* 0xfff300434000798e */ /* 0x0041e4000c10e7a0 */
.L_x_8421:
[----:B------:R-:W-:Y:S05]  /*c820*/  BSYNC B0 ;  /* 0x0000000000007941 */ /* 0x000fea0003800000 */
.L_x_8420:
[----:B0-2---:R0:W2:Y:S01]  /*c830*/  LDS R67, [R66.X4+0xbc0] ;  /* 0x000bc00042437984 */ /* 0x0050a20000004800 */
[----:B------:R-:W-:Y:S01]  /*c840*/  BSSY B0, `(.L_x_8422) ;  /* 0x0000005000007945 */ /* 0x000fe20003800000 */
[----:B-1----:R-:W-:Y:S02]  /*c850*/  IADD3 R218, R109, 0x120, RZ ;  /* 0x000001206dda7810 */ /* 0x002fe40007ffe0ff */
[----:B------:R-:W-:Y:S01]  /*c860*/  LEA.HI.SX32 R216, R216, R109, 0x1b ;  /* 0x0000006dd8d87211 */ /* 0x000fe200078fdaff */
[----:B------:R-:W-:Y:S05]  /*c870*/  @!P2 BRA `(.L_x_8423) ;  /* 0x000000100000a947 */ /* 0x000fea0003800000 */
[----:B--2---:R1:W-:Y:S02]  /*c880*/  RED.E.ADD.F32.FTZ.RN.STRONG.GPU [R64.64+-0xc80], R67 ;  /* 0xfff380434000798e */ /* 0x0043e4000c10e7a0 */
.L_x_8423:
[----:B------:R-:W-:Y:S05]  /*c890*/  BSYNC B0 ;  /* 0x0000000000007941 */ /* 0x000fea0003800000 */
.L_x_8422:
[----:B-12---:R1:W2:Y:S01]  /*c8a0*/  LDS R67, [R216.X4+0xc40] ;  /* 0x000c4000d8437984 */ /* 0x0062a20000004800 */
[----:B------:R-:W-:Y:S01]  /*c8b0*/  BSSY B0, `(.L_x_8424) ;  /* 0x0000005000007945 */ /* 0x000fe20003800000 */
[----:B0-----:R-:W-:Y:S02]  /*c8c0*/  IADD3 R66, R109, 0x140, RZ ;  /* 0x000001406d427810 */ /* 0x001fe40007ffe0ff */
[----:B------:R-:W-:Y:S01]  /*c8d0*/  LEA.HI.SX32 R218, R218, R109, 0x1b ;  /* 0x0000006ddada7211 */ /* 0x000fe200078fdaff */
[----:B------:R-:W-:Y:S05]  /*c8e0*/  @!P3 BRA `(.L_x_8425) ;  /* 0x000000100000b947 */ /* 0x000fea0003800000 */
[----:B--2---:R0:W-:Y:S02]  /*c8f0*/  RED.E.ADD.F32.FTZ.RN.STRONG.GPU [R64.64+-0xc00], R67 ;  /* 0xfff400434000798e */ /* 0x0041e4000c10e7a0 */
.L_x_8425:
[----:B------:R-:W-:Y:S05]  /*c900*/  BSYNC B0 ;  /* 0x0000000000007941 */ /* 0x000fea0003800000 */
.L_x_8424:
[----:B0-2---:R0:W2:Y:S01]  /*c910*/  LDS R67, [R218.X4+0xcc0] ;  /* 0x000cc000da437984 */ /* 0x0050a20000004800 */
[----:B------:R-:W-:Y:S01]  /*c920*/  BSSY B0, `(.L_x_8426) ;  /* 0x0000004000007945 */ /* 0x000fe20003800000 */
[----:B------:R-:W-:Y:S01]  /*c930*/  LEA.HI.SX32 R66, R66, R109, 0x1b ;  /* 0x0000006d42427211 */ /* 0x000fe200078fdaff */
[----:B------:R-:W-:Y:S05]  /*c940*/  @!P4 BRA `(.L_x_8427) ;  /* 0x000000100000c947 */ /* 0x000fea0003800000 */
[----:B--2---:R2:W-:Y:S02]  /*c950*/  RED.E.ADD.F32.FTZ.RN.STRONG.GPU [R64.64+-0xb80], R67 ;  /* 0xfff480434000798e */ /* 0x0045e4000c10e7a0 */
.L_x_8427:
[----:B------:R-:W-:Y:S05]  /*c960*/  BSYNC B0 ;  /* 0x0000000000007941 */ /* 0x000fea0003800000 */
.L_x_8426:
[----:B--2---:R2:W3:Y:S01]  /*c970*/  LDS R67, [R66.X4+0xd40] ;  /* 0x000d400042437984 */ /* 0x0044e20000004800 */
[----:B------:R-:W-:Y:S01]  /*c980*/  BSSY B0, `(.L_x_8428) ;  /* 0x0000005000007945 */ /* 0x000fe20003800000 */
[----:B-1----:R-:W-:-:S02]  /*c990*/  IADD3 R216, R109, 0x160, RZ ;  /* 0x000001606dd87810 */ /* 0x002fc40007ffe0ff */
[----:B0-----:R-:W-:Y:S01]  /*c9a0*/  IADD3 R218, R109, 0x180, RZ ;  /* 0x000001806dda7810 */ /* 0x001fe20007ffe0ff */
[----:B------:R-:W-:Y:S05]  /*c9b0*/  @!P5 BRA `(.L_x_8429) ;  /* 0x000000100000d947 */ /* 0x000fea0003800000 */
[----:B---3--:R0:W-:Y:S02]  /*c9c0*/  RED.E.ADD.F32.FTZ.RN.STRONG.GPU [R64.64+-0xb00], R67 ;  /* 0xfff500434000798e */ /* 0x0081e4000c10e7a0 */
.L_x_8429:
[----:B------:R-:W-:Y:S05]  /*c9d0*/  BSYNC B0 ;  /* 0x0000000000007941 */ /* 0x000fea0003800000 */
.L_x_8428:
        /* <DEDUP_REMOVED lines=14> */
.L_x_8431:
[----:B0-----:R-:W-:Y:S05]  /*cac0*/  BSYNC B0 ;  /* 0x0000000000007941 */ /* 0x001fea0003800000 */
.L_x_8430:
[----:B-1----:R0:W1:Y:S01]  /*cad0*/  LDS R67, [R218.X4+0xe40] ;  /* 0x000e4000da437984 */ /* 0x0020620000004800 */
[----:B------:R-:W-:Y:S01]  /*cae0*/  BSSY B0, `(.L_x_8432) ;  /* 0x0000005000007945 */ /* 0x000fe20003800000 */
[----:B------:R-:W-:Y:S02]  /*caf0*/  IADD3 R216, R109, 0x1c0, RZ ;  /* 0x000001c06dd87810 */ /* 0x000fe40007ffe0ff */
[----:B------:R-:W-:Y:S01]  /*cb00*/  LEA.HI.SX32 R66, R66, R109, 0x1b ;  /* 0x0000006d42427211 */ /* 0x000fe200078fdaff */
[----:B------:R-:W-:Y:S05]  /*cb10*/  @!P0 BRA `(.L_x_8433) ;  /* 0x0000001000008947 */ /* 0x000fea0003800000 */
[----:B-1----:R1:W-:Y:S02]  /*cb20*/  RED.E.ADD.F32.FTZ.RN.STRONG.GPU [R64.64+-0xa00], R67 ;  /* 0xfff600434000798e */ /* 0x0023e4000c10e7a0 */
.L_x_8433:
[----:B------:R-:W-:Y:S05]  /*cb30*/  BSYNC B0 ;  /* 0x0000000000007941 */ /* 0x000fea0003800000 */
.L_x_8432:
[----:B-1----:R1:W2:Y:S01]  /*cb40*/  LDS R67, [R66.X4+0xec0] ;  /* 0x000ec00042437984 */ /* 0x0022a20000004800 */
[----:B------:R-:W-:Y:S01]  /*cb50*/  BSSY B0, `(.L_x_8434) ;  /* 0x0000005000007945 */ /* 0x000fe20003800000 */
[----:B0-----:R-:W-:-:S02]  /*cb60*/  IADD3 R218, R109, 0x1e0, RZ ;  /* 0x000001e06dda7810 */ /* 0x001fc40007ffe0ff */
[----:B------:R-:W-:Y:S01]  /*cb70*/  LEA.HI.SX32 R216, R216, R109, 0x1b ;  /* 0x0000006dd8d87211 */ /* 0x000fe200078fdaff */
[----:B------:R-:W-:Y:S05]  /*cb80*/  @!P1 BRA `(.L_x_8435) ;  /* 0x0000001000009947 */ /* 0x000fea0003800000 */
[----:B--2---:R0:W-:Y:S02]  /*cb90*/  RED.E.ADD.F32.FTZ.RN.STRONG.GPU [R64.64+-0x980], R67 ;  /* 0xfff680434000798e */ /* 0x0041e4000c10e7a0 */
.L_x_8435:
[----:B------:R-:W-:Y:S05]  /*cba0*/  BSYNC B0 ;  /* 0x0000000000007941 */ /* 0x000fea0003800000 */
.L_x_8434:
[----:B0-2---:R0:W2:Y:S01]  /*cbb0*/  LDS R67, [R216.X4+0xf40] ;  /* 0x000f4000d8437984 */ /* 0x0050a20000004800 */
[----:B------:R-:W-:Y:S01]  /*cbc0*/  BSSY B0, `(.L_x_8436) ;  /* 0x0000004000007945 */ /* 0x000fe20003800000 */
[----:B------:R-:W-:Y:S01]  /*cbd0*/  LEA.HI.SX32 R218, R218, R109, 0x1b ;  /* 0x0000006ddada7211 */ /* 0x000fe200078fdaff */
[----:B------:R-:W-:Y:S05]  /*cbe0*/  @!P2 BRA `(.L_x_8437) ;  /* 0x000000100000a947 */ /* 0x000fea0003800000 */
[----:B--2---:R2:W-:Y:S02]  /*cbf0*/  RED.E.ADD.F32.FTZ.RN.STRONG.GPU [R64.64+-0x900], R67 ;  /* 0xfff700434000798e */ /* 0x0045e4000c10e7a0 */
.L_x_8437:
[----:B------:R-:W-:Y:S05]  /*cc00*/  BSYNC B0 ;  /* 0x0000000000007941 */ /* 0x000fea0003800000 */
.L_x_8436:
[----:B--2---:R2:W3:Y:S01]  /*cc10*/  LDS R67, [R218.X4+0xfc0] ;  /* 0x000fc000da437984 */ /* 0x0044e20000004800 */
[C---:B-1----:R-:W-:Y:S01]  /*cc20*/  IADD3 R66, R109.reuse, 0x200, RZ ;  /* 0x000002006d427810 */ /* 0x042fe20007ffe0ff */
[----:B------:R-:W-:Y:S01]  /*cc30*/  BSSY B0, `(.L_x_8438) ;  /* 0x0000005000007945 */ /* 0x000fe20003800000 */
[----:B0-----:R-:W-:Y:S02]  /*cc40*/  IADD3 R216, R109, 0x220, RZ ;  /* 0x000002206dd87810 */ /* 0x001fe40007ffe0ff */
[----:B------:R-:W-:Y:S01]  /*cc50*/  LEA.HI.SX32 R66, R66, R109, 0x1b ;  /* 0x0000006d42427211 */ /* 0x000fe200078fdaff */
[----:B------:R-:W-:Y:S05]  /*cc60*/  @!P3 BRA `(.L_x_8439) ;  /* 0x000000100000b947 */ /* 0x000fea0003800000 */
[----:B---3--:R0:W-:Y:S02]  /*cc70*/  RED.E.ADD.F32.FTZ.RN.STRONG.GPU [R64.64+-0x880], R67 ;  /* 0xfff780434000798e */ /* 0x0081e4000c10e7a0 */
.L_x_8439:
[----:B------:R-:W-:Y:S05]  /*cc80*/  BSYNC B0 ;  /* 0x0000000000007941 */ /* 0x000fea0003800000 */
.L_x_8438:
[----:B0--3--:R0:W1:Y:S01]  /*cc90*/  LDS R67, [R66.X4+0x1040] ;  /* 0x0010400042437984 */ /* 0x0090620000004800 */
[----:B------:R-:W-:Y:S01]  /*cca0*/  BSSY B0, `(.L_x_8440) ;  /* 0x0000004000007945 */ /* 0x000fe20003800000 */
[----:B------:R-:W-:Y:S01]  /*ccb0*/  LEA.HI.SX32 R216, R216, R109, 0x1b ;  /* 0x0000006dd8d87211 */ /* 0x000fe200078fdaff */
[----:B------:R-:W-:Y:S05]  /*ccc0*/  @!P4 BRA `(.L_x_8441) ;  /* 0x000000100000c947 */ /* 0x000fea0003800000 */
[----:B-1----:R1:W-:Y:S02]  /*ccd0*/  RED.E.ADD.F32.FTZ.RN.STRONG.GPU [R64.64+-0x800], R67 ;  /* 0xfff800434000798e */ /* 0x0023e4000c10e7a0 */
.L_x_8441:
[----:B------:R-:W-:Y:S05]  /*cce0*/  BSYNC B0 ;  /* 0x0000000000007941 */ /* 0x000fea0003800000 */
.L_x_8440:
[----:B-1----:R1:W3:Y:S01]  /*ccf0*/  LDS R67, [R216.X4+0x10c0] ;  /* 0x0010c000d8437984 */ /* 0x0022e20000004800 */
[----:B------:R-:W-:Y:S01]  /*cd00*/  BSSY B0, `(.L_x_8442) ;  /* 0x0000005000007945 */ /* 0x000fe20003800000 */
[----:B0-----:R-:W-:-:S02]  /*cd10*/  IADD3 R66, R109, 0x240, RZ ;  /* 0x000002406d427810 */ /* 0x001fc40007ffe0ff */
[----:B--2---:R-:W-:Y:S01]  /*cd20*/  IADD3 R218, R109, 0x260, RZ ;  /* 0x000002606dda7810 */ /* 0x004fe20007ffe0ff */
[----:B------:R-:W-:Y:S05]  /*cd30*/  @!P5 BRA `(.L_x_8443) ;  /* 0x000000100000d947 */ /* 0x000fea0003800000 */
[----:B---3--:R0:W-:Y:S02]  /*cd40*/  RED.E.ADD.F32.FTZ.RN.STRONG.GPU [R64.64+-0x780], R67 ;  /* 0xfff880434000798e */ /* 0x0081e4000c10e7a0 */
.L_x_8443:
[----:B------:R-:W-:Y:S05]  /*cd50*/  BSYNC B0 ;  /* 0x0000000000007941 */ /* 0x000fea0003800000 */
.L_x_8442:
[-C--:B------:R-:W-:Y:S01]  /*cd60*/  LEA.HI.SX32 R66, R66, R109.reuse, 0x1b ;  /* 0x0000006d42427211 */ /* 0x080fe200078fdaff */
[----:B------:R-:W-:Y:S01]  /*cd70*/  BSSY B0, `(.L_x_8444) ;  /* 0x000000d000007945 */ /* 0x000fe20003800000 */
[----:B------:R-:W-:Y:S02]  /*cd80*/  ISETP.GE.AND P6, PT, R181, 0x241, PT ;  /* 0x00000241b500780c */ /* 0x000fe40003fc6270 */
[----:B-1----:R-:W-:Y:S01]  /*cd90*/  IADD3 R216, R109, 0x280, RZ ;  /* 0x000002806dd87810 */ /* 0x002fe20007ffe0ff */
        /* <DEDUP_REMOVED lines=10> */
.L_x_8445:
[----:B0-----:R-:W-:Y:S05]  /*ce40*/  BSYNC B0 ;  /* 0x0000000000007941 */ /* 0x001fea0003800000 */
.L_x_8444:
[----:B-1----:R0:W1:Y:S01]  /*ce50*/  LDS R67, [R218.X4+0x11c0] ;  /* 0x0011c000da437984 */ /* 0x0020620000004800 */
[----:B------:R-:W-:Y:S01]  /*ce60*/  BSSY B0, `(.L_x_8446) ;  /* 0x0000005000007945 */ /* 0x000fe20003800000 */
[----:B------:R-:W-:Y:S02]  /*ce70*/  IADD3 R66, R109, 0x2a0, RZ ;  /* 0x000002a06d427810 */ /* 0x000fe40007ffe0ff */
[----:B------:R-:W-:Y:S01]  /*ce80*/  LEA.HI.SX32 R216, R216, R109, 0x1b ;  /* 0x0000006dd8d87211 */ /* 0x000fe200078fdaff */
[----:B------:R-:W-:Y:S05]  /*ce90*/  @!P0 BRA `(.L_x_8447) ;  /* 0x0000001000008947 */ /* 0x000fea0003800000 */
[----:B-1----:R1:W-:Y:S02]  /*cea0*/  RED.E.ADD.F32.FTZ.RN.STRONG.GPU [R64.64+-0x680], R67 ;  /* 0xfff980434000798e */ /* 0x0023e4000c10e7a0 */
.L_x_8447:
[----:B------:R-:W-:Y:S05]  /*ceb0*/  BSYNC B0 ;  /* 0x0000000000007941 */ /* 0x000fea0003800000 */
.L_x_8446:
[----:B-1----:R1:W2:Y:S01]  /*cec0*/  LDS R67, [R216.X4+0x1240] ;  /* 0x00124000d8437984 */ /* 0x0022a20000004800 */
[----:B------:R-:W-:Y:S01]  /*ced0*/  BSSY B0, `(.L_x_8448) ;  /* 0x0000005000007945 */ /* 0x000fe20003800000 */
[----:B0-----:R-:W-:-:S02]  /*cee0*/  IADD3 R218, R109, 0x2c0, RZ ;  /* 0x000002c06dda7810 */ /* 0x001fc40007ffe0ff */
[----:B------:R-:W-:Y:S01]  /*cef0*/  LEA.HI.SX32 R66, R66, R109, 0x1b ;  /* 0x0000006d42427211 */ /* 0x000fe200078fdaff */
[----:B------:R-:W-:Y:S05]  /*cf00*/  @!P1 BRA `(.L_x_8449) ;  /* 0x0000001000009947 */ /* 0x000fea0003800000 */
[----:B--2---:R0:W-:Y:S02]  /*cf10*/  RED.E.ADD.F32.FTZ.RN.STRONG.GPU [R64.64+-0x600], R67 ;  /* 0xfffa00434000798e */ /* 0x0041e4000c10e7a0 */
.L_x_8449:
[----:B------:R-:W-:Y:S05]  /*cf20*/  BSYNC B0 ;  /* 0x0000000000007941 */ /* 0x000fea0003800000 */
.L_x_8448:
[----:B0-2---:R0:W2:Y:S01]  /*cf30*/  LDS R67, [R66.X4+0x12c0] ;  /* 0x0012c00042437984 */ /* 0x0050a20000004800 */
[----:B------:R-:W-:Y:S01]  /*cf40*/  BSSY B0, `(.L_x_8450) ;  /* 0x0000005000007945 */ /* 0x000fe20003800000 */
[----:B-1----:R-:W-:Y:S02]  /*cf50*/  IADD3 R216, R109, 0x2e0, RZ ;  /* 0x000002e06dd87810 */ /* 0x002fe40007ffe0ff */
[----:B------:R-:W-:Y:S01]  /*cf60*/  LEA.HI.SX32 R218, R218, R109, 0x1b ;  /* 0x0000006ddada7211 */ /* 0x000fe200078fdaff */
[----:B------:R-:W-:Y:S05]  /*cf70*/  @!P2 BRA `(.L_x_8451) ;  /* 0x000000100000a947 */ /* 0x000fea0003800000 */
[----:B--2---:R1:W-:Y:S02]  /*cf80*/  RED.E.ADD.F32.FTZ.RN.STRONG.GPU [R64.64+-0x580], R67 ;  /* 0xfffa80434000798e */ /* 0x0043e4000c10e7a0 */
.L_x_8451:
[----:B------:R-:W-:Y:S05]  /*cf90*/  BSYNC B0 ;  /* 0x0000000000007941 */ /* 0x000fea0003800000 */
.L_x_8450:
[----:B-12---:R1:W2:Y:S01]  /*cfa0*/  LDS R67, [R218.X4+0x1340] ;  /* 0x00134000da437984 */ /* 0x0062a20000004800 */
[----:B------:R-:W-:Y:S01]  /*cfb0*/  BSSY B0, `(.L_x_8452) ;  /* 0x0000005000007945 */ /* 0x000fe20003800000 */
[----:B0-----:R-:W-:Y:S02]  /*cfc0*/  IADD3 R66, R109, 0x300, RZ ;  /* 0x000003006d427810 */ /* 0x001fe40007ffe0ff */
[----:B------:R-:W-:Y:S01]  /*cfd0*/  LEA.HI.SX32 R216, R216, R109, 0x1b ;  /* 0x0000006dd8d87211 */ /* 0x000fe200078fdaff */
[----:B------:R-:W-:Y:S05]  /*cfe0*/  @!P3 BRA `(.L_x_8453) ;  /* 0x000000100000b947 */ /* 0x000fea0003800000 */
[----:B--2---:R0:W-:Y:S02]  /*cff0*/  RED.E.ADD.F32.FTZ.RN.STRONG.GPU [R64.64+-0x500], R67 ;  /* 0xfffb00434000798e */ /* 0x0041e4000c10e7a0 */
.L_x_8453:
[----:B------:R-:W-:Y:S05]  /*d000*/  BSYNC B0 ;  /* 0x0000000000007941 */ /* 0x000fea0003800000 */
.L_x_8452:
[----:B0-2---:R0:W2:Y:S01]  /*d010*/  LDS R67, [R216.X4+0x13c0] ;  /* 0x0013c000d8437984 */ /* 0x0050a20000004800 */
[----:B------:R-:W-:Y:S01]  /*d020*/  BSSY B0, `(.L_x_8454) ;  /* 0x0000004000007945 */ /* 0x000fe20003800000 */
[----:B------:R-:W-:Y:S01]  /*d030*/  LEA.HI.SX32 R66, R66, R109, 0x1b ;  /* 0x0000006d42427211 */ /* 0x000fe200078fdaff */
[----:B------:R-:W-:Y:S05]  /*d040*/  @!P4 BRA `(.L_x_8455) ;  /* 0x000000100000c947 */ /* 0x000fea0003800000 */
[----:B--2---:R2:W-:Y:S02]  /*d050*/  RED.E.ADD.F32.FTZ.RN.STRONG.GPU [R64.64+-0x480], R67 ;  /* 0xfffb80434000798e */ /* 0x0045e4000c10e7a0 */
.L_x_8455:
[----:B------:R-:W-:Y:S05]  /*d060*/  BSYNC B0 ;  /* 0x0000000000007941 */ /* 0x000fea0003800000 */
.L_x_8454:
[----:B--2---:R2:W3:Y:S01]  /*d070*/  LDS R67, [R66.X4+0x1440] ;  /* 0x0014400042437984 */ /* 0x0044e20000004800 */
[----:B------:R-:W-:Y:S01]  /*d080*/  BSSY B0, `(.L_x_8456) ;  /* 0x0000005000007945 */ /* 0x000fe20003800000 */
[----:B0-----:R-:W-:-:S02]  /*d090*/  IADD3 R216, R109, 0x320, RZ ;  /* 0x000003206dd87810 */ /* 0x001fc40007ffe0ff */
[----:B-1----:R-:W-:Y:S01]  /*d0a0*/  IADD3 R218, R109, 0x340, RZ ;  /* 0x000003406dda7810 */ /* 0x002fe20007ffe0ff */
[----:B------:R-:W-:Y:S05]  /*d0b0*/  @!P5 BRA `(.L_x_8457) ;  /* 0x000000100000d947 */ /* 0x000fea0003800000 */
[----:B---3--:R0:W-:Y:S02]  /*d0c0*/  RED.E.ADD.F32.FTZ.RN.STRONG.GPU [R64.64+-0x400], R67 ;  /* 0xfffc00434000798e */ /* 0x0081e4000c10e7a0 */
.L_x_8457:
[----:B------:R-:W-:Y:S05]  /*d0d0*/  BSYNC B0 ;  /* 0x0000000000007941 */ /* 0x000fea0003800000 */
.L_x_8456:
        /* <DEDUP_REMOVED lines=14> */
.L_x_8459:
[----:B0-----:R-:W-:Y:S05]  /*d1c0*/  BSYNC B0 ;  /* 0x0000000000007941 */ /* 0x001fea0003800000 */
.L_x_8458:
[----:B-1----:R0:W1:Y:S01]  /*d1d0*/  LDS R67, [R218.X4+0x1540] ;  /* 0x00154000da437984 */ /* 0x0020620000004800 */
[----:B------:R-:W-:Y:S01]  /*d1e0*/  BSSY B0, `(.L_x_8460) ;  /* 0x0000005000007945 */ /* 0x000fe20003800000 */
[----:B------:R-:W-:Y:S02]  /*d1f0*/  IADD3 R216, R109, 0x380, RZ ;  /* 0x000003806dd87810 */ /* 0x000fe40007ffe0ff */
[----:B------:R-:W-:Y:S01]  /*d200*/  LEA.HI.SX32 R66, R66, R109, 0x1b ;  /* 0x0000006d42427211 */ /* 0x000fe200078fdaff */
[----:B------:R-:W-:Y:S05]  /*d210*/  @!P0 BRA `(.L_x_8461) ;  /* 0x0000001000008947 */ /* 0x000fea0003800000 */
[----:B-1----:R1:W-:Y:S02]  /*d220*/  RED.E.ADD.F32.FTZ.RN.STRONG.GPU [R64.64+-0x300], R67 ;  /* 0xfffd00434000798e */ /* 0x0023e4000c10e7a0 */
.L_x_8461:
[----:B------:R-:W-:Y:S05]  /*d230*/  BSYNC B0 ;  /* 0x0000000000007941 */ /* 0x000fea0003800000 */
.L_x_8460:
[----:B-1----:R1:W2:Y:S01]  /*d240*/  LDS R67, [R66.X4+0x15c0] ;  /* 0x0015c00042437984 */ /* 0x0022a20000004800 */
[----:B------:R-:W-:Y:S01]  /*d250*/  BSSY B0, `(.L_x_8462) ;  /* 0x0000005000007945 */ /* 0x000fe20003800000 */
[----:B0-----:R-:W-:-:S02]  /*d260*/  IADD3 R218, R109, 0x3a0, RZ ;  /* 0x000003a06dda7810 */ /* 0x001fc40007ffe0ff */
[----:B------:R-:W-:Y:S01]  /*d270*/  LEA.HI.SX32 R216, R216, R109, 0x1b ;  /* 0x0000006dd8d87211 */ /* 0x000fe200078fdaff */
[----:B------:R-:W-:Y:S05]  /*d280*/  @!P1 BRA `(.L_x_8463) ;  /* 0x0000001000009947 */ /* 0x000fea0003800000 */
[----:B--2---:R0:W-:Y:S02]  /*d290*/  RED.E.ADD.F32.FTZ.RN.STRONG.GPU [R64.64+-0x280], R67 ;  /* 0xfffd80434000798e */ /* 0x0041e4000c10e7a0 */
.L_x_8463:
[----:B------:R-:W-:Y:S05]  /*d2a0*/  BSYNC B0 ;  /* 0x0000000000007941 */ /* 0x000fea0003800000 */
.L_x_8462:
[----:B0-2---:R0:W2:Y:S01]  /*d2b0*/  LDS R67, [R216.X4+0x1640] ;  /* 0x00164000d8437984 */ /* 0x0050a20000004800 */
[----:B------:R-:W-:Y:S01]  /*d2c0*/  BSSY B0, `(.L_x_8464) ;  /* 0x0000005000007945 */ /* 0x000fe20003800000 */
[----:B-1----:R-:W-:Y:S02]  /*d2d0*/  IADD3 R66, R109, 0x3c0, RZ ;  /* 0x000003c06d427810 */ /* 0x002fe40007ffe0ff */
[----:B------:R-:W-:Y:S01]  /*d2e0*/  LEA.HI.SX32 R218, R218, R109, 0x1b ;  /* 0x0000006ddada7211 */ /* 0x000fe200078fdaff */
[----:B------:R-:W-:Y:S05]  /*d2f0*/  @!P2 BRA `(.L_x_8465) ;  /* 0x000000100000a947 */ /* 0x000fea0003800000 */
[----:B--2---:R1:W-:Y:S02]  /*d300*/  RED.E.ADD.F32.FTZ.RN.STRONG.GPU [R64.64+-0x200], R67 ;  /* 0xfffe00434000798e */ /* 0x0043e4000c10e7a0 */
.L_x_8465:
[----:B------:R-:W-:Y:S05]  /*d310*/  BSYNC B0 ;  /* 0x0000000000007941 */ /* 0x000fea0003800000 */
.L_x_8464:
[----:B-12---:R1:W2:Y:S01]  /*d320*/  LDS R67, [R218.X4+0x16c0] ;  /* 0x0016c000da437984 */ /* 0x0062a20000004800 */
[----:B------:R-:W-:Y:S01]  /*d330*/  BSSY B0, `(.L_x_8466) ;  /* 0x0000005000007945 */ /* 0x000fe20003800000 */
[----:B0-----:R-:W-:Y:S02]  /*d340*/  IADD3 R216, R109, 0x3e0, RZ ;  /* 0x000003e06dd87810 */ /* 0x001fe40007ffe0ff */
[----:B------:R-:W-:Y:S01]  /*d350*/  LEA.HI.SX32 R66, R66, R109, 0x1b ;  /* 0x0000006d42427211 */ /* 0x000fe200078fdaff */
[----:B------:R-:W-:Y:S05]  /*d360*/  @!P3 BRA `(.L_x_8467) ;  /* 0x000000100000b947 */ /* 0x000fea0003800000 */
[----:B--2---:R0:W-:Y:S02]  /*d370*/  RED.E.ADD.F32.FTZ.RN.STRONG.GPU [R64.64+-0x180], R67 ;  /* 0xfffe80434000798e */ /* 0x0041e4000c10e7a0 */
.L_x_8467:
[----:B------:R-:W-:Y:S05]  /*d380*/  BSYNC B0 ;  /* 0x0000000000007941 */ /* 0x000fea0003800000 */
.L_x_8466:
[----:B0-2---:R0:W2:Y:S01]  /*d390*/  LDS R67, [R66.X4+0x1740] ;  /* 0x0017400042437984 */ /* 0x0050a20000004800 */
[----:B------:R-:W-:Y:S01]  /*d3a0*/  BSSY B0, `(.L_x_8468) ;  /* 0x0000004000007945 */ /* 0x000fe20003800000 */
[----:B------:R-:W-:Y:S01]  /*d3b0*/  LEA.HI.SX32 R216, R216, R109, 0x1b ;  /* 0x0000006dd8d87211 */ /* 0x000fe200078fdaff */
[----:B------:R-:W-:Y:S05]  /*d3c0*/  @!P4 BRA `(.L_x_8469) ;  /* 0x000000100000c947 */ /* 0x000fea0003800000 */
[----:B--2---:R2:W-:Y:S02]  /*d3d0*/  RED.E.ADD.F32.FTZ.RN.STRONG.GPU [R64.64+-0x100], R67 ;  /* 0xffff00434000798e */ /* 0x0045e4000c10e7a0 */
.L_x_8469:
[----:B------:R-:W-:Y:S05]  /*d3e0*/  BSYNC B0 ;  /* 0x0000000000007941 */ /* 0x000fea0003800000 */
.L_x_8468:
[----:B--2---:R2:W3:Y:S01]  /*d3f0*/  LDS R67, [R216.X4+0x17c0] ;  /* 0x0017c000d8437984 */ /* 0x0044e20000004800 */
[----:B------:R-:W-:Y:S01]  /*d400*/  BSSY B0, `(.L_x_8470) ;  /* 0x0000003000007945 */ /* 0x000fe20003800000 */
[----:B------:R-:W-:Y:S05]  /*d410*/  @!P5 BRA `(.L_x_8471) ;  /* 0x000000100000d947 */ /* 0x000fea0003800000 */
[----:B---3--:R3:W-:Y:S02]  /*d420*/  RED.E.ADD.F32.FTZ.RN.STRONG.GPU [R64.64+-0x80], R67 ;  /* 0xffff80434000798e */ /* 0x0087e4000c10e7a0 */
.L_x_8471:
[----:B------:R-:W-:Y:S05]  /*d430*/  BSYNC B0 ;  /* 0x0000000000007941 */ /* 0x000fea0003800000 */
.L_x_8470:
[----:B--2---:R-:W2:Y:S01]  /*d440*/  SHFL.DOWN PT, R216, R197, 0x1, 0x1f ;  /* 0x08201f00c5d87f89 */ /* 0x004ea200000e0000 */
[C---:B------:R-:W-:Y:S01]  /*d450*/  ISETP.GT.AND P0, PT, R108.reuse, 0x1e, PT ;  /* 0x0000001e6c00780c */ /* 0x040fe20003f04270 */
[----:B------:R-:W-:Y:S01]  /*d460*/  FMUL.FTZ R168, R129, R168 ;  /* 0x000000a881a87220 */ /* 0x000fe20000410000 */
        /* <DEDUP_REMOVED lines=17> */
[----:B------:R-:W-:Y:S02]  /*d580*/  FFMA.FTZ R114, R114, R132, R163 ;  /* 0x0000008472727223 */ /* 0x000fe400000100a3 */
[----:B--2---:R-:W-:Y:S02]  /*d590*/  @!P0 FADD.FTZ R65, R65, R216 ;  /* 0x000000d841418221 */ /* 0x004fe40000010000 */
[----:B------:R-:W-:Y:S02]  /*d5a0*/  FADD.FTZ R24, R113, R24 ;  /* 0x0000001871187221 */ /* 0x000fe40000010000 */
[----:B---3--:R-:W-:Y:S01]  /*d5b0*/  @!P0 FADD.FTZ R66, R66, R201 ;  /* 0x000000c942428221 */ /* 0x008fe20000010000 */
[----:B------:R-:W2:Y:S01]  /*d5c0*/  SHFL.DOWN PT, R140, R65, 0x2, 0x1f ;  /* 0x08401f00418c7f89 */ /* 0x000ea200000e0000 */
[----:B------:R-:W-:-:S02]  /*d5d0*/  FADD.FTZ R23, R112, R23 ;  /* 0x0000001770177221 */ /* 0x000fc40000010000 */
[----:B0-----:R-:W-:Y:S01]  /*d5e0*/  @!P0 FADD.FTZ R67, R67, R218 ;  /* 0x000000da43438221 */ /* 0x001fe20000010000 */
[----:B------:R-:W0:Y:S01]  /*d5f0*/  SHFL.DOWN PT, R185, R66, 0x2, 0x1f ;  /* 0x08401f0042b97f89 */ /* 0x000e2200000e0000 */
[----:B------:R-:W-:Y:S02]  /*d600*/  FADD.FTZ R25, R114, R25 ;  /* 0x0000001972197221 */ /* 0x000fe40000010000 */
[----:B-1----:R-:W-:Y:S01]  /*d610*/  @!P0 FADD.FTZ R64, R64, R181 ;  /* 0x000000b540408221 */ /* 0x002fe20000010000 */
[----:B------:R-:W1:Y:S01]  /*d620*/  SHFL.DOWN PT, R146, R67, 0x2, 0x1f ;  /* 0x08401f0043927f89 */ /* 0x000e6200000e0000 */
[----:B------:R-:W-:Y:S01]  /*d630*/  ISETP.GT.AND P0, PT, R108, 0x1d, PT ;  /* 0x0000001d6c00780c */ /* 0x000fe20003f04270 */
[----:B------:R-:W-:Y:S02]  /*d640*/  FMUL.FTZ R171, R126, R171 ;  /* 0x000000ab7eab7220 */ /* 0x000fe40000410000 */
[----:B------:R-:W3:Y:S01]  /*d650*/  SHFL.DOWN PT, R181, R64, 0x2, 0x1f ;  /* 0x08401f0040b57f89 */ /* 0x000ee200000e0000 */
[----:B------:R-:W-:-:S02]  /*d660*/  FMUL.FTZ R145, R128, R145 ;  /* 0x0000009180917220 */ /* 0x000fc40000410000 */
[----:B------:R-:W-:Y:S02]  /*d670*/  FFMA.FTZ R158, R207, R158, R171 ;  /* 0x0000009ecf9e7223 */ /* 0x000fe400000100ab */
[----:B------:R-:W-:Y:S02]  /*d680*/  FFMA.FTZ R137, R186, R137, R145 ;  /* 0x00000089ba897223 */ /* 0x000fe40000010091 */
[----:B------:R-:W-:Y:S02]  /*d690*/  FMUL.FTZ R188, R125, R188 ;  /* 0x000000bc7dbc7220 */ /* 0x000fe40000410000 */
[----:B------:R-:W-:Y:S02]  /*d6a0*/  FFMA.FTZ R111, R111, R183, R158 ;  /* 0x000000b76f6f7223 */ /* 0x000fe4000001009e */
[----:B------:R-:W-:Y:S02]  /*d6b0*/  FFMA.FTZ R110, R110, R180, R137 ;  /* 0x000000b46e6e7223 */ /* 0x000fe40000010089 */
[----:B--2---:R-:W-:-:S02]  /*d6c0*/  @!P0 FADD.FTZ R65, R65, R140 ;  /* 0x0000008c41418221 */ /* 0x004fc40000010000 */
[----:B------:R-:W-:Y:S02]  /*d6d0*/  FFMA.FTZ R223, R223, R190, R188 ;  /* 0x000000bedfdf7223 */ /* 0x000fe400000100bc */
[----:B0-----:R-:W-:Y:S01]  /*d6e0*/  @!P0 FADD.FTZ R66, R66, R185 ;  /* 0x000000b942428221 */ /* 0x001fe20000010000 */
[----:B------:R-:W0:Y:S01]  /*d6f0*/  SHFL.DOWN PT, R140, R65, 0x4, 0x1f ;  /* 0x08801f00418c7f89 */ /* 0x000e2200000e0000 */
[----:B------:R-:W-:Y:S02]  /*d700*/  FADD.FTZ R22, R111, R22 ;  /* 0x000000166f167221 */ /* 0x000fe40000010000 */
[----:B-1----:R-:W-:Y:S02]  /*d710*/  @!P0 FADD.FTZ R67, R67, R146 ;  /* 0x0000009243438221 */ /* 0x002fe40000010000 */
[----:B------:R-:W-:Y:S02]  /*d720*/  FFMA.FTZ R223, R0, R178, R223 ;  /* 0x000000b200df7223 */ /* 0x000fe400000100df */
[----:B---3--:R-:W-:Y:S01]  /*d730*/  @!P0 FADD.FTZ R64, R64, R181 ;  /* 0x000000b540408221 */ /* 0x008fe20000010000 */
[----:B------:R-:W1:Y:S01]  /*d740*/  SHFL.DOWN PT, R146, R67, 0x4, 0x1f ;  /* 0x08801f0043927f89 */ /* 0x000e6200000e0000 */
[----:B------:R-:W-:Y:S01]  /*d750*/  ISETP.GT.AND P0, PT, R108, 0x1b, PT ;  /* 0x0000001b6c00780c */ /* 0x000fe20003f04270 */
[----:B------:R-:W-:-:S02]  /*d760*/  FADD.FTZ R21, R110, R21 ;  /* 0x000000156e157221 */ /* 0x000fc40000010000 */
[----:B------:R-:W2:Y:S01]  /*d770*/  SHFL.DOWN PT, R181, R66, 0x4, 0x1f ;  /* 0x08801f0042b57f89 */ /* 0x000ea200000e0000 */
[----:B------:R-:W-:Y:S02]  /*d780*/  FMUL.FTZ R179, R246, R179 ;  /* 0x000000b3f6b37220 */ /* 0x000fe40000410000 */
[----:B------:R-:W-:Y:S01]  /*d790*/  FMUL.FTZ R187, R124, R187 ;  /* 0x000000bb7cbb7220 */ /* 0x000fe20000410000 */
[----:B------:R-:W3:Y:S01]  /*d7a0*/  SHFL.DOWN PT, R129, R64, 0x4, 0x1f ;  /* 0x08801f0040817f89 */ /* 0x000ee200000e0000 */
[----:B------:R-:W-:Y:S02]  /*d7b0*/  FMUL.FTZ R192, R123, R192 ;  /* 0x000000c07bc07220 */ /* 0x000fe40000410000 */
[----:B------:R-:W-:Y:S02]  /*d7c0*/  FMUL.FTZ R189, R122, R189 ;  /* 0x000000bd7abd7220 */ /* 0x000fe40000410000 */
[----:B------:R-:W-:Y:S02]  /*d7d0*/  FMUL.FTZ R194, R121, R194 ;  /* 0x000000c279c27220 */ /* 0x000fe40000410000 */
[----:B------:R-:W-:-:S02]  /*d7e0*/  FMUL.FTZ R173, R120, R173 ;  /* 0x000000ad78ad7220 */ /* 0x000fc40000410000 */
[----:B0-----:R-:W-:Y:S02]  /*d7f0*/  @!P0 FADD.FTZ R65, R65, R140 ;  /* 0x0000008c41418221 */ /* 0x001fe40000010000 */
[----:B------:R-:W-:Y:S02]  /*d800*/  FMUL.FTZ R196, R119, R196 ;  /* 0x000000c477c47220 */ /* 0x000fe40000410000 */
[----:B------:R-:W-:Y:S01]  /*d810*/  FMUL.FTZ R195, R118, R195 ;  /* 0x000000c376c37220 */ /* 0x000fe20000410000 */
[----:B------:R-:W0:Y:S01]  /*d820*/  SHFL.DOWN PT, R112, R65, 0x8, 0x1f ;  /* 0x09001f0041707f89 */ /* 0x000e2200000e0000 */
[----:B------:R-:W-:Y:S02]  /*d830*/  FMUL.FTZ R200, R117, R200 ;  /* 0x000000c875c87220 */ /* 0x000fe40000410000 */
[----:B-1----:R-:W-:Y:S02]  /*d840*/  @!P0 FADD.FTZ R67, R67, R146 ;  /* 0x0000009243438221 */ /* 0x002fe40000010000 */
[----:B------:R-:W-:-:S02]  /*d850*/  FMUL.FTZ R165, R116, R165 ;  /* 0x000000a574a57220 */ /* 0x000fc40000410000 */
        /* <DEDUP_REMOVED lines=23> */
[----:B------:R-:W-:Y:S01]  /*d9d0*/  ISETP.GT.AND P0, PT, R108, 0xf, PT ;  /* 0x0000000f6c00780c */ /* 0x000fe20003f04270 */
[----:B------:R-:W2:Y:S01]  /*d9e0*/  SHFL.DOWN PT, R113, R66, 0x10, 0x1f ;  /* 0x0a001f0042717f89 */ /* 0x000ea200000e0000 */
[----:B------:R-:W-:-:S02]  /*d9f0*/  FFMA.FTZ R2, R2, R177, R141 ;  /* 0x000000b102027223 */ /* 0x000fc4000001008d */
[----:B------:R-:W-:Y:S01]  /*da00*/  FFMA.FTZ R3, R3, R174, R144 ;  /* 0x000000ae03037223 */ /* 0x000fe20000010090 */
[----:B------:R-:W3:Y:S01]  /*da10*/  SHFL.DOWN PT, R111, R64, 0x10, 0x1f ;  /* 0x0a001f00406f7f89 */ /* 0x000ee200000e0000 */
        /* <DEDUP_REMOVED lines=9> */
[----:B------:R-:W-:Y:S02]  /*dab0*/  FADD.FTZ R27, R159, R27 ;  /* 0x0000001b9f1b7221 */ /* 0x000fe40000010000 */
[----:B--2---:R-:W-:-:S02]  /*dac0*/  @!P0 FADD.FTZ R66, R66, R113 ;  /* 0x0000007142428221 */ /* 0x004fc40000010000 */
[----:B------:R-:W-:Y:S02]  /*dad0*/  FADD.FTZ R28, R210, R28 ;  /* 0x0000001cd21c7221 */ /* 0x000fe40000010000 */
[----:B---3--:R-:W-:Y:S02]  /*dae0*/  @!P0 FADD.FTZ R64, R64, R111 ;  /* 0x0000006f40408221 */ /* 0x008fe40000010000 */
[----:B------:R-:W-:Y:S02]  /*daf0*/  FADD.FTZ R29, R182, R29 ;  /* 0x0000001db61d7221 */ /* 0x000fe40000010000 */
[----:B------:R-:W-:Y:S01]  /*db00*/  FADD.FTZ R30, R209, R30 ;  /* 0x0000001ed11e7221 */ /* 0x000fe20000010000 */
[----:B------:R0:W-:Y:S01]  /*db10*/  @!P1 STS.128 [0x18d0], R64 ;  /* 0x0018d040ff009388 */ /* 0x0001e20000000c00 */
        /* <DEDUP_REMOVED lines=37> */
.L_x_8473:
[----:B0-----:R-:W-:Y:S05]  /*dd70*/  BSYNC B0 ;  /* 0x0000000000007941 */ /* 0x001fea0003800000 */
.L_x_8472:
        /* <DEDUP_REMOVED lines=8> */
.L_x_8395:
[----:B------:R1:W5:Y:S01]  /*de00*/  LDL.64 R110, [R1+0x18] ;  /* 0x00001800016e7983 */ /* 0x0003620000100a00 */
        /* <DEDUP_REMOVED lines=8> */
[----:B0-----:R-:W-:Y:S01]  /*de90*/  PRMT R0, R39, 0x7632, R0 ;  /* 0x0000763227007816 */ /* 0x001fe20000000000 */
[----:B------:R-:W-:Y:S01]  /*dea0*/  ULDC.64 UR36, c[0x0][0x2f8] ;  /* 0x0000be0000247ab9 */ /* 0x000fe20000000a00 */
[----:B------:R-:W-:Y:S01]  /*deb0*/  ISETP.NE.AND P6, PT, R109, RZ, PT ;  /* 0x000000ff6d00720c */ /* 0x000fe20003fc5270 */
        /* <DEDUP_REMOVED lines=11> */
[----:B------:R-:W-:-:S02]  /*df70*/  PRMT R2, R37, 0x7632, R2 ;  /* 0x0000763225027816 */ /* 0x000fc40000000002 */
[----:B------:R-:W-:Y:S02]  /*df80*/  PRMT R3, R33, 0x7632, R3 ;  /* 0x0000763221037816 */ /* 0x000fe40000000003 */
[C---:B------:R-:W-:Y:S01]  /*df90*/  PRMT R4, R29.reuse, 0x7610, R4 ;  /* 0x000076101d047816 */ /* 0x040fe20000000004 */
[----:B------:R0:W-:Y:S01]  /*dfa0*/  STS.U16 [R90+0x2], R45 ;  /* 0x0000022d5a007388 */ /* 0x0001e20000000400 */
[----:B------:R-:W-:Y:S02]  /*dfb0*/  PRMT R5, R29, 0x7632, R5 ;  /* 0x000076321d057816 */ /* 0x000fe40000000005 */
[C---:B------:R-:W-:Y:S01]  /*dfc0*/  PRMT R6, R27.reuse, 0x7610, R6 ;  /* 0x000076101b067816 */ /* 0x040fe20000000006 */
[----:B------:R2:W-:Y:S01]  /*dfd0*/  STS.U16 [R90+0x6], R0 ;  /* 0x000006005a007388 */ /* 0x0005e20000000400 */
[----:B------:R-:W-:-:S03]  /*dfe0*/  PRMT R8, R27, 0x7632, R8 ;  /* 0x000076321b087816 */ /* 0x000fc60000000008 */
[----:B------:R3:W-:Y:S01]  /*dff0*/  STS.U16 [R90+0xa], R2 ;  /* 0x00000a025a007388 */ /* 0x0007e20000000400 */
[----:B0-----:R-:W-:-:S03]  /*e000*/  PRMT R45, R35, 0x7632, R45 ;  /* 0x00007632232d7816 */ /* 0x001fc6000000002d */
[----:B------:R-:W-:Y:S01]  /*e010*/  STS.U16 [R90], R41 ;  /* 0x000000295a007388 */ /* 0x000fe20000000400 */
[----:B--2---:R-:W-:-:S03]  /*e020*/  PRMT R0, R31, 0x7632, R0 ;  /* 0x000076321f007816 */ /* 0x004fc60000000000 */
[----:B------:R-:W-:Y:S01]  /*e030*/  STS.U16 [R90+0x4], R39 ;  /* 0x000004275a007388 */ /* 0x000fe20000000400 */
[----:B---3--:R-:W-:-:S03]  /*e040*/  MOV R2, UR39 ;  /* 0x0000002700027c02 */ /* 0x008fc60008000f00 */
        /* <DEDUP_REMOVED lines=47> */
.L_x_8476:
[----:B-1----:R-:W-:Y:S05]  /*e340*/  BSYNC B0 ;  /* 0x0000000000007941 */ /* 0x002fea0003800000 */
.L_x_8475:
[----:B------:R-:W2:Y:S01]  /*e350*/  LDL.LU R28, [R1+0x14] ;  /* 0x00001400011c7983 */ /* 0x000ea20000300800 */
[----:B------:R-:W-:Y:S01]  /*e360*/  ULDC.64 UR36, c[0x0][0x2e0] ;  /* 0x0000b80000247ab9 */ /* 0x000fe20000000a00 */
[C---:B------:R-:W-:Y:S01]  /*e370*/  LEA R2, P0, R107.reuse, c[0x0][0x330], 0x1 ;  /* 0x0000cc006b027a11 */ /* 0x040fe200078008ff */
[----:B------:R-:W-:Y:S01]  /*e380*/  UMOV UR35, UR7 ;  /* 0x0000000700237c82 */ /* 0x000fe20008000000 */
[----:B------:R-:W-:Y:S01]  /*e390*/  SHF.R.S32.HI R3, RZ, 0x1f, R107 ;  /* 0x0000001fff037819 */ /* 0x000fe2000001146b */
[----:B------:R-:W-:Y:S01]  /*e3a0*/  UIMAD.WIDE.U32 UR34, UR10, UR36, UR34 ;  /* 0x000000240a2272a5 */ /* 0x000fe2000f8e0022 */
[C---:B------:R-:W-:Y:S01]  /*e3b0*/  LOP3.LUT R55, R107.reuse, 0x20, RZ, 0xfc, !PT ;  /* 0x000000206b377812 */ /* 0x040fe200078efcff */
[----:B------:R-:W-:Y:S01]  /*e3c0*/  UIMAD UR36, UR11, UR36, URZ ;  /* 0x000000240b2472a4 */ /* 0x000fe2000f8e023f */
[----:B------:R-:W-:Y:S01]  /*e3d0*/  LEA.HI.X R3, R107, c[0x0][0x334], R3, 0x1, P0 ;  /* 0x0000cd006b037a11 */ /* 0x000fe200000f0c03 */
[----:B------:R-:W-:Y:S02]  /*e3e0*/  UIADD3 UR7, UP0, UR26, UR34, URZ ;  /* 0x000000221a077290 */ /* 0x000fe4000ff1e03f */
[----:B------:R-:W-:-:S04]  /*e3f0*/  UIMAD UR34, UR10, UR37, UR36 ;  /* 0x000000250a2272a4 */ /* 0x000fc8000f8e0224 */
[----:B------:R-:W-:Y:S01]  /*e400*/  UIADD3.X UR34, UR27, UR34, UR35, UP0, !UPT ;  /* 0x000000221b227290 */ /* 0x000fe200087fe423 */
[----:B0-----:R-:W-:Y:S02]  /*e410*/  MOV R4, UR7 ;  /* 0x0000000700047c02 */ /* 0x001fe40008000f00 */
[C---:B------:R-:W-:Y:S02]  /*e420*/  LOP3.LUT R57, R107.reuse, 0x40, RZ, 0xfc, !PT ;  /* 0x000000406b397812 */ /* 0x040fe400078efcff */
[C---:B------:R-:W-:Y:S02]  /*e430*/  LEA R2, P1, R4.reuse, R2, 0x1 ;  /* 0x0000000204027211 */ /* 0x040fe400078208ff */
[----:B------:R-:W-:Y:S02]  /*e440*/  MOV R5, UR34 ;  /* 0x0000002200057c02 */ /* 0x000fe40008000f00 */
[----:B------:R-:W-:Y:S02]  /*e450*/  LOP3.LUT R59, R107, 0x60, RZ, 0xfc, !PT ;  /* 0x000000606b3b7812 */ /* 0x000fe400078efcff */
[----:B------:R-:W-:-:S02]  /*e460*/  LEA.HI.X R3, R4, R3, R5, 0x1, P1 ;  /* 0x0000000304037211 */ /* 0x000fc400008f0c05 */
[-C--:B------:R-:W-:Y:S02]  /*e470*/  ISETP.GE.AND P0, PT, R55, R0.reuse, PT ;  /* 0x000000003700720c */ /* 0x080fe40003f06270 */
[-C--:B------:R-:W-:Y:S02]  /*e480*/  ISETP.GE.AND P1, PT, R57, R0.reuse, PT ;  /* 0x000000003900720c */ /* 0x080fe40003f26270 */
[----:B------:R-:W-:Y:S02]  /*e490*/  ISETP.GE.AND P2, PT, R59, R0, PT ;  /* 0x000000003b00720c */ /* 0x000fe40003f46270 */
[C---:B------:R-:W-:Y:S02]  /*e4a0*/  LOP3.LUT R65, R107.reuse, 0xc0, RZ, 0xfc, !PT ;  /* 0x000000c06b417812 */ /* 0x040fe400078efcff */
[C---:B------:R-:W-:Y:S02]  /*e4b0*/  LOP3.LUT R61, R107.reuse, 0x80, RZ, 0xfc, !PT ;  /* 0x000000806b3d7812 */ /* 0x040fe400078efcff */
[----:B------:R-:W-:-:S02]  /*e4c0*/  LOP3.LUT R63, R107, 0xa0, RZ, 0xfc, !PT ;  /* 0x000000a06b3f7812 */ /* 0x000fc400078efcff */
[----:B------:R-:W-:Y:S02]  /*e4d0*/  LOP3.LUT R67, R107, 0xe0, RZ, 0xfc, !PT ;  /* 0x000000e06b437812 */ /* 0x000fe400078efcff */
[-C--:B------:R-:W-:Y:S02]  /*e4e0*/  ISETP.GE.AND P5, PT, R65, R0.reuse, PT ;  /* 0x000000004100720c */ /* 0x080fe40003fa6270 */
        /* <DEDUP_REMOVED lines=9> */
[----:B------:R-:W-:Y:S02]  /*e580*/  ISETP.GE.AND P2, PT, R71, R0, PT ;  /* 0x000000004700720c */ /* 0x000fe40003f46270 */
[C---:B------:R-:W-:Y:S01]  /*e590*/  LOP3.LUT R73, R107.reuse, 0x140, RZ, 0xfc, !PT ;  /* 0x000001406b497812 */ /* 0x040fe200078efcff */
[----:B------:R0:W-:Y:S01]  /*e5a0*/  @!P5 STG.E.U16 [R2.64+-0x280], R35 ;  /* 0xfffd80230200d986 */ /* 0x0001e2000c101520 */
[C---:B------:R-:W-:Y:S02]  /*e5b0*/  LOP3.LUT R75, R107.reuse, 0x160, RZ, 0xfc, !PT ;  /* 0x000001606b4b7812 */ /* 0x040fe400078efcff */
[C---:B------:R-:W-:Y:S02]  /*e5c0*/  LOP3.LUT R77, R107.reuse, 0x180, RZ, 0xfc, !PT ;  /* 0x000001806b4d7812 */ /* 0x040fe400078efcff */
[----:B------:R-:W-:-:S02]  /*e5d0*/  LOP3.LUT R79, R107, 0x1a0, RZ, 0xfc, !PT ;  /* 0x000001a06b4f7812 */ /* 0x000fc400078efcff */
[C---:B------:R-:W-:Y:S01]  /*e5e0*/  LOP3.LUT R81, R107.reuse, 0x1c0, RZ, 0xfc, !PT ;  /* 0x000001c06b517812 */ /* 0x040fe200078efcff */
[----:B------:R-:W-:Y:S01]  /*e5f0*/  @!P3 STG.E.U16 [R2.64+-0x300], R31 ;  /* 0xfffd001f0200b986 */ /* 0x000fe2000c101520 */
[----:B0-----:R-:W-:-:S03]  /*e600*/  LOP3.LUT R35, R107, 0x1e0, RZ, 0xfc, !PT ;  /* 0x000001e06b237812 */ /* 0x001fc600078efcff */
[----:B------:R-:W-:Y:S01]  /*e610*/  @!P4 STG.E.U16 [R2.64+-0x2c0], R33 ;  /* 0xfffd40210200c986 */ /* 0x000fe2000c101520 */
        /* <DEDUP_REMOVED lines=15> */
[----:B------:R-:W-:-:S03]  /*e710*/  F2FP.PACK_AB R4, R22, R21 ;  /* 0x000000151604723e */ /* 0x000fc600000000ff */
[----:B------:R-:W-:Y:S01]  /*e720*/  BAR.SYNC.DEFER_BLOCKING 0x0 ;  /* 0x0000000000007b1d */ /* 0x000fe20000010000 */
[----:B0-----:R-:W-:Y:S02]  /*e730*/  F2FP.PACK_AB R3, R16, R15 ;  /* 0x0000000f1003723e */ /* 0x001fe400000000ff */
[----:B------:R-:W-:Y:S02]  /*e740*/  F2FP.PACK_AB R2, R18, R17 ;  /* 0x000000111202723e */ /* 0x000fe400000000ff */
[C---:B------:R-:W-:Y:S02]  /*e750*/  PRMT R6, R3.reuse, 0x7610, R6 ;  /* 0x0000761003067816 */ /* 0x040fe40000000006 */
[----:B------:R-:W-:Y:S02]  /*e760*/  PRMT R7, R3, 0x7632, R7 ;  /* 0x0000763203077816 */ /* 0x000fe40000000007 */
[----:B------:R-:W-:Y:S02]  /*e770*/  F2FP.PACK_AB R3, R20, R19 ;  /* 0x000000131403723e */ /* 0x000fe400000000ff */
[----:B------:R-:W-:-:S02]  /*e780*/  PRMT R8, R2, 0x7610, R8 ;  /* 0x0000761002087816 */ /* 0x000fc40000000008 */
[C---:B------:R-:W-:Y:S02]  /*e790*/  PRMT R9, R3.reuse, 0x7610, R9 ;  /* 0x0000761003097816 */ /* 0x040fe40000000009 */
[----:B------:R-:W-:Y:S02]  /*e7a0*/  PRMT R10, R3, 0x7632, R10 ;  /* 0x00007632030a7816 */ /* 0x000fe4000000000a */
[----:B------:R-:W-:Y:S01]  /*e7b0*/  F2FP.PACK_AB R3, R26, R25 ;  /* 0x000000191a03723e */ /* 0x000fe200000000ff */
[----:B------:R-:W-:Y:S04]  /*e7c0*/  STS.U16 [R90+0x8], R6 ;  /* 0x000008065a007388 */ /* 0x000fe80000000400 */
[----:B------:R0:W-:Y:S04]  /*e7d0*/  STS.U16 [R90+0xc], R8 ;  /* 0x00000c085a007388 */ /* 0x0001e80000000400 */
[----:B------:R-:W-:Y:S01]  /*e7e0*/  STS.U16 [R90+0xa], R7 ;  /* 0x00000a075a007388 */ /* 0x000fe20000000400 */
[----:B0-----:R-:W-:-:S03]  /*e7f0*/  PRMT R8, R3, 0x7632, R8 ;  /* 0x0000763203087816 */ /* 0x001fc60000000008 */
[----:B------:R-:W-:Y:S04]  /*e800*/  STS.U16 [R90+0x10], R9 ;  /* 0x000010095a007388 */ /* 0x000fe80000000400 */
[----:B------:R-:W-:Y:S04]  /*e810*/  STS.U16 [R90+0x12], R10 ;  /* 0x0000120a5a007388 */ /* 0x000fe80000000400 */
[----:B------:R-:W-:Y:S04]  /*e820*/  STS.U16 [R90+0x14], R4 ;  /* 0x000014045a007388 */ /* 0x000fe80000000400 */
[----:B------:R-:W-:Y:S04]  /*e830*/  STS.U16 [R90+0x1c], R3 ;  /* 0x00001c035a007388 */ /* 0x000fe80000000400 */
[----:B------:R-:W-:Y:S01]  /*e840*/  STS.U16 [R90+0x1e], R8 ;  /* 0x00001e085a007388 */ /* 0x000fe20000000400 */
[----:B------:R-:W-:Y:S01]  /*e850*/  UIADD3 UR7, UR9, UR38, URZ ;  /* 0x0000002609077290 */ /* 0x000fe2000fffe03f */
[----:B------:R-:W-:Y:S01]  /*e860*/  BSSY B0, `(.L_x_8477) ;  /* 0x0000048000007945 */ /* 0x000fe20003800000 */
[----:B--2---:R-:W-:Y:S01]  /*e870*/  FADD.FTZ R5, R11, R28 ;  /* 0x0000001c0b057221 */ /* 0x004fe20000010000 */
[----:B------:R-:W-:-:S03]  /*e880*/  F2FP.PACK_AB R11, R12, R11 ;  /* 0x0000000b0c0b723e */ /* 0x000fc600000000ff */
[----:B------:R-:W-:Y:S01]  /*e890*/  FADD.FTZ R0, R5, R12 ;  /* 0x0000000c05007221 */ /* 0x000fe20000010000 */
[----:B------:R-:W-:-:S03]  /*e8a0*/  PRMT R45, R11, 0x7632, R45 ;  /* 0x000076320b2d7816 */ /* 0x000fc6000000002d */
[----:B------:R-:W-:Y:S01]  /*e8b0*/  FADD.FTZ R5, R0, R13 ;  /* 0x0000000d00057221 */ /* 0x000fe20000010000 */
[----:B------:R-:W-:Y:S01]  /*e8c0*/  F2FP.PACK_AB R13, R14, R13 ;  /* 0x0000000d0e0d723e */ /* 0x000fe200000000ff */
[----:B------:R0:W-:Y:S02]  /*e8d0*/  STS.U16 [R90+0x2], R45 ;  /* 0x0000022d5a007388 */ /* 0x0001e40000000400 */
[----:B------:R-:W-:Y:S01]  /*e8e0*/  FADD.FTZ R0, R5, R14 ;  /* 0x0000000e05007221 */ /* 0x000fe20000010000 */
[----:B------:R-:W-:Y:S02]  /*e8f0*/  PRMT R5, R13, 0x7632, R5 ;  /* 0x000076320d057816 */ /* 0x000fe40000000005 */
[----:B0-----:R-:W-:Y:S02]  /*e900*/  PRMT R45, R2, 0x7632, R45 ;  /* 0x00007632022d7816 */ /* 0x001fe4000000002d */
[----:B------:R-:W-:Y:S01]  /*e910*/  F2FP.PACK_AB R2, R24, R23 ;  /* 0x000000171802723e */ /* 0x000fe200000000ff */
[----:B------:R0:W-:Y:S03]  /*e920*/  STS.U16 [R90+0x6], R5 ;  /* 0x000006055a007388 */ /* 0x0001e60000000400 */
[----:B------:R-:W-:-:S02]  /*e930*/  PRMT R6, R2, 0x7610, R6 ;  /* 0x0000761002067816 */ /* 0x000fc40000000006 */
[----:B------:R-:W-:Y:S02]  /*e940*/  PRMT R12, R2, 0x7632, R12 ;  /* 0x00007632020c7816 */ /* 0x000fe4000000000c */
[----:B------:R-:W-:Y:S02]  /*e950*/  MOV R2, UR39 ;  /* 0x0000002700027c02 */ /* 0x000fe40008000f00 */
[----:B0-----:R-:W-:Y:S01]  /*e960*/  PRMT R5, R4, 0x7632, R5 ;  /* 0x0000763204057816 */ /* 0x001fe20000000005 */
[----:B------:R-:W-:Y:S04]  /*e970*/  STS.U16 [R90], R11 ;  /* 0x0000000b5a007388 */ /* 0x000fe80000000400 */
        /* <DEDUP_REMOVED lines=54> */
.L_x_8478:
[----:B-1----:R-:W-:Y:S05]  /*ece0*/  BSYNC B0 ;  /* 0x0000000000007941 */ /* 0x002fea0003800000 */
.L_x_8477:
        /* <DEDUP_REMOVED lines=9> */
[----:B------:R-:W-:Y:S01]  /*ed80*/  ISETP.GE.AND P3, PT, R55, R6, PT ;  /* 0x000000063700720c */ /* 0x000fe20003f66270 */
        /* <DEDUP_REMOVED lines=9> */
[----:B------:R-:W-:Y:S01]  /*ee20*/  LEA R2, P0, R3, R2, 0x1 ;  /* 0x0000000203027211 */ /* 0x000fe200078008ff */
[----:B------:R-:W-:Y:S01]  /*ee30*/  UIADD3 UR18, UP3, UR18, -0x400, URZ ;  /* 0xfffffc0012127890 */ /* 0x000fe2000ff7e03f */
[----:B0-----:R-:W-:Y:S01]  /*ee40*/  MOV R4, UR8 ;  /* 0x0000000800047c02 */ /* 0x001fe20008000f00 */
        /* <DEDUP_REMOVED lines=39> */
.L_x_8389:
[----:B------:R-:W-:Y:S02]  /*f0c0*/  ISETP.NE.U32.AND P0, PT, RZ, c[0x0][0x328], PT ;  /* 0x0000ca00ff007a0c */ /* 0x000fe40003f05070 */
[----:B------:R-:W-:Y:S02]  /*f0d0*/  ISETP.NE.U32.AND P2, PT, RZ, c[0x0][0x348], PT ;  /* 0x0000d200ff007a0c */ /* 0x000fe40003f45070 */
[----:B------:R-:W-:Y:S02]  /*f0e0*/  ISETP.NE.AND.EX P1, PT, RZ, c[0x0][0x32c], PT, P0 ;  /* 0x0000cb00ff007a0c */ /* 0x000fe40003f25300 */
[----:B------:R-:W-:-:S11]  /*f0f0*/  ISETP.NE.AND.EX P0, PT, RZ, c[0x0][0x34c], PT, P2 ;  /* 0x0000d300ff007a0c */ /* 0x000fd60003f05320 */
[----:B------:R-:W-:Y:S05]  /*f100*/  @!P1 BRA `(.L_x_8480) ;  /* 0x0000017000009947 */ /* 0x000fea0003800000 */
[----:B------:R-:W3:Y:S01]  /*f110*/  LDL.LU R2, [R1+0x20] ;  /* 0x0000200001027983 */ /* 0x000ee20000300800 */
[----:B------:R-:W-:Y:S03]  /*f120*/  BSSY B0, `(.L_x_8480) ;  /* 0x0000015000007945 */ /* 0x000fe60003800000 */
[----:B------:R-:W4:Y:S02]  /*f130*/  S2R R6, SR_LANEID ;  /* 0x0000000000067919 */ /* 0x000f240000000000 */
[----:B----4-:R-:W-:Y:S02]  /*f140*/  ISETP.NE.AND P2, PT, R6, RZ, PT ;  /* 0x000000ff0600720c */ /* 0x010fe40003f45270 */
[----:B------:R-:W4:Y:S04]  /*f150*/  S2R R6, SR_TID.X ;  /* 0x0000000000067919 */ /* 0x000f280000002100 */
        /* <DEDUP_REMOVED lines=10> */
[----:B----4-:R-:W-:-:S04]  /*f200*/  ISETP.NE.AND P1, PT, R6, RZ, PT ;  /* 0x000000ff0600720c */ /* 0x010fc80003f25270 */
[----:B------:R1:W-:Y:S04]  /*f210*/  @!P2 STS [0x18c4], R4 ;  /* 0x0018c404ff00a388 */ /* 0x0003e80000000800 */
[----:B------:R-:W-:Y:S06]  /*f220*/  BAR.SYNC.DEFER_BLOCKING 0x0 ;  /* 0x0000000000007b1d */ /* 0x000fec0000010000 */
[----:B------:R-:W-:Y:S05]  /*f230*/  @P1 BRA `(.L_x_8481) ;  /* 0x0000003000001947 */ /* 0x000fea0003800000 */
[----:B-1----:R-:W-:Y:S02]  /*f240*/  MOV R2, UR30 ;  /* 0x0000001e00027c02 */ /* 0x002fe40008000f00 */
[----:B------:R-:W-:-:S05]  /*f250*/  MOV R3, UR31 ;  /* 0x0000001f00037c02 */ /* 0x000fca0008000f00 */
[----:B------:R1:W-:Y:S02]  /*f260*/  RED.E.ADD.F32.FTZ.RN.STRONG.GPU [R2.64], R4 ;  /* 0x000000040200798e */ /* 0x0003e4000c10e7a0 */
.L_x_8481:
[----:B-1----:R-:W-:Y:S05]  /*f270*/  BSYNC B0 ;  /* 0x0000000000007941 */ /* 0x002fea0003800000 */
.L_x_8480:
[----:B------:R-:W-:Y:S01]  /*f280*/  BSSY B0, `(.L_x_8482) ;  /* 0x000001b000007945 */ /* 0x000fe20003800000 */
[----:B------:R-:W-:Y:S05]  /*f290*/  @!P0 BRA `(.L_x_8483) ;  /* 0x0000018000008947 */ /* 0x000fea0003800000 */
[----:B------:R-:W3:Y:S04]  /*f2a0*/  LDL.LU R2, [R1+0x14] ;  /* 0x0000140001027983 */ /* 0x000ee80000300800 */
[----:B------:R-:W4:Y:S04]  /*f2b0*/  S2R R6, SR_LANEID ;  /* 0x0000000000067919 */ /* 0x000f280000000000 */
[----:B------:R-:W1:Y:S04]  /*f2c0*/  S2R R11, SR_TID.X ;  /* 0x00000000000b7919 */ /* 0x000e680000002100 */
        /* <DEDUP_REMOVED lines=21> */
.L_x_8483:
[----:B------:R-:W3:Y:S02]  /*f420*/  S2R R11, SR_TID.X ;  /* 0x00000000000b7919 */ /* 0x000ee40000002100 */
.L_x_8484:
[----:B-1----:R-:W-:Y:S05]  /*f430*/  BSYNC B0 ;  /* 0x0000000000007941 */ /* 0x002fea0003800000 */
.L_x_8482:
        /* <DEDUP_REMOVED lines=12> */
.L_x_8485:
        /* <DEDUP_REMOVED lines=32> */
.L_x_8486:
        /* <DEDUP_REMOVED lines=16> */
.L_x_14693:


//--------------------- .text._Z25selective_scan_bwd_kernelI32Selective_Scan_bwd_kernel_traitsILi32ELi16ELb0ELb0ELb1ELb1ELb0EN3c104HalfENS1_7complexIfEEEEv12SSMParamsBwd --------------------------
	.section	.text._Z25selective_scan_bwd_kernelI32Selective_Scan_bwd_kernel_traitsILi32ELi16ELb0ELb0ELb1ELb1ELb0EN3c104HalfENS1_7complexIfEEEEv12SSMParamsBwd,"ax",@progbits
	.sectioninfo	@"SHI_REGISTERS=255"
	.align	128
        .global         _Z25selective_scan_bwd_kernelI32Selective_Scan_bwd_kernel_traitsILi32ELi16ELb0ELb0ELb1ELb1ELb0EN3c104HalfENS1_7complexIfEEEEv12SSMParamsBwd
        .type           _Z25selective_scan_bwd_kernelI32Selective_Scan_bwd_kernel_traitsILi32ELi16ELb0ELb0ELb1ELb1ELb0EN3c104HalfENS1_7complexIfEEEEv12SSMParamsBwd,@function
        .size           _Z25selective_scan_bwd_kernelI32Selective_Scan_bwd_kernel_traitsILi32ELi16ELb0ELb0ELb1ELb1ELb0EN3c104HalfENS1_7complexIfEEEEv12SSMParamsBwd,(.L_x_14694 - _Z25selective_scan_bwd_kernelI32Selective_Scan_bwd_kernel_traitsILi32ELi16ELb0ELb0ELb1ELb1ELb0EN3c104HalfENS1_7complexIfEEEEv12SSMParamsBwd)
        .other          _Z25selective_scan_bwd_kernelI32Selective_Scan_bwd_kernel_traitsILi32ELi16ELb0ELb0ELb1ELb1ELb0EN3c104HalfENS1_7complexIfEEEEv12SSMParamsBwd,@"STO_CUDA_ENTRY STV_DEFAULT"
_Z25selective_scan_bwd_kernelI32Selective_Scan_bwd_kernel_traitsILi32ELi16ELb0ELb0ELb1ELb1ELb0EN3c104HalfENS1_7complexIfEEEEv12SSMParamsBwd:
.text._Z25selective_scan_bwd_kernelI32Selective_Scan_bwd_kernel_traitsILi32ELi16ELb0ELb0ELb1ELb1ELb0EN3c104HalfENS1_7complexIfEEEEv12SSMParamsBwd:
        /* <DEDUP_REMOVED lines=159> */
.L_x_8604:
        /* <DEDUP_REMOVED lines=75> */
[----:B------:R-:W-:-:S02]  /*0ea0*/  LEA.HI.SX32 R3, R2, R2, 0x1b ;  /* 0x0000000202037211 */ /* 0x000fc400078fdaff */
[C---:B------:R-:W-:Y:S02]  /*0eb0*/  IADD3 R25, R2.reuse, 0x60, RZ ;  /* 0x0000006002197810 */ /* 0x040fe40007ffe0ff */
[----:B------:R-:W-:Y:S02]  /*0ec0*/  SHF.L.U32 R3, R3, 0x1, RZ ;  /* 0x0000000103037819 */ /* 0x000fe400000006ff */
[C---:B------:R-:W-:Y:S02]  /*0ed0*/  IADD3 R7, R2.reuse, 0x20, RZ ;  /* 0x0000002002077810 */ /* 0x040fe40007ffe0ff */
[-C--:B------:R-:W-:Y:S02]  /*0ee0*/  LEA.HI.SX32 R25, R25, R2.reuse, 0x1b ;  /* 0x0000000219197211 */ /* 0x080fe400078fdaff */
[----:B-1----:R-:W-:Y:S02]  /*0ef0*/  LEA.HI.SX32 R4, R7, R2, 0x1b ;  /* 0x0000000207047211 */ /* 0x002fe400078fdaff */
[----:B------:R-:W-:-:S02]  /*0f00*/  IADD3 R5, R2, 0x40, RZ ;  /* 0x0000004002057810 */ /* 0x000fc40007ffe0ff */
[C---:B------:R-:W-:Y:S02]  /*0f10*/  IADD3 R27, R2.reuse, 0x80, RZ ;  /* 0x00000080021b7810 */ /* 0x040fe40007ffe0ff */
[----:B------:R-:W-:Y:S02]  /*0f20*/  IADD3 R29, R2, 0xa0, RZ ;  /* 0x000000a0021d7810 */ /* 0x000fe40007ffe0ff */
[----:B------:R-:W-:Y:S02]  /*0f30*/  SHF.L.U32 R4, R4, 0x1, RZ ;  /* 0x0000000104047819 */ /* 0x000fe400000006ff */
[-C--:B------:R-:W-:Y:S02]  /*0f40*/  LEA.HI.SX32 R5, R5, R2.reuse, 0x1b ;  /* 0x0000000205057211 */ /* 0x080fe400078fdaff */
[-C--:B------:R-:W-:Y:S02]  /*0f50*/  LEA.HI.SX32 R7, R27, R2.reuse, 0x1b ;  /* 0x000000021b077211 */ /* 0x080fe400078fdaff */
[----:B------:R-:W-:-:S02]  /*0f60*/  LEA.HI.SX32 R8, R29, R2, 0x1b ;  /* 0x000000021d087211 */ /* 0x000fc400078fdaff */
[C---:B------:R-:W-:Y:S02]  /*0f70*/  IADD3 R27, R2.reuse, 0xe0, RZ ;  /* 0x000000e0021b7810 */ /* 0x040fe40007ffe0ff */
[C---:B------:R-:W-:Y:S02]  /*0f80*/  IADD3 R29, R2.reuse, 0x100, RZ ;  /* 0x00000100021d7810 */ /* 0x040fe40007ffe0ff */
[----:B------:R-:W-:Y:S02]  /*0f90*/  SHF.L.U32 R5, R5, 0x1, RZ ;  /* 0x0000000105057819 */ /* 0x000fe400000006ff */
[C---:B------:R-:W-:Y:S02]  /*0fa0*/  IADD3 R37, R2.reuse, 0x120, RZ ;  /* 0x0000012002257810 */ /* 0x040fe40007ffe0ff */
[----:B------:R-:W-:Y:S02]  /*0fb0*/  IADD3 R39, R2, 0x140, RZ ;  /* 0x0000014002277810 */ /* 0x000fe40007ffe0ff */
[----:B------:R-:W-:-:S02]  /*0fc0*/  SHF.L.U32 R7, R7, 0x1, RZ ;  /* 0x0000000107077819 */ /* 0x000fc400000006ff */
[-C--:B------:R-:W-:Y:S02]  /*0fd0*/  LEA.HI.SX32 R27, R27, R2.reuse, 0x1b ;  /* 0x000000021b1b7211 */ /* 0x080fe400078fdaff */
[----:B------:R-:W-:Y:S02]  /*0fe0*/  SHF.L.U32 R8, R8, 0x1, RZ ;  /* 0x0000000108087819 */ /* 0x000fe400000006ff */
[-C--:B------:R-:W-:Y:S02]  /*0ff0*/  LEA.HI.SX32 R29, R29, R2.reuse, 0x1b ;  /* 0x000000021d1d7211 */ /* 0x080fe400078fdaff */
[-C--:B------:R-:W-:Y:S02]  /*1000*/  LEA.HI.SX32 R37, R37, R2.reuse, 0x1b ;  /* 0x0000000225257211 */ /* 0x080fe400078fdaff */
[----:B------:R-:W-:Y:S02]  /*1010*/  LEA.HI.SX32 R39, R39, R2, 0x1b ;  /* 0x0000000227277211 */ /* 0x000fe400078fdaff */
[----:B------:R-:W-:-:S02]  /*1020*/  SHF.L.U32 R24, R2, 0x4, RZ ;  /* 0x0000000402187819 */ /* 0x000fc400000006ff */
[----:B------:R-:W-:Y:S02]  /*1030*/  ISETP.GE.AND P0, PT, R32, UR26, PT ;  /* 0x0000001a20007c0c */ /* 0x000fe4000bf06270 */
[----:B------:R-:W-:Y:S02]  /*1040*/  MOV R124, UR18 ;  /* 0x00000012007c7c02 */ /* 0x000fe40008000f00 */
[----:B------:R-:W-:Y:S02]  /*1050*/  MOV R125, UR19 ;  /* 0x00000013007d7c02 */ /* 0x000fe40008000f00 */
[----:B------:R-:W-:-:S03]  /*1060*/  PRMT R40, RZ, 0x7610, R40 ;  /* 0x00007610ff287816 */ /* 0x000fc60000000028 */
[----:B------:R-:W-:Y:S01]  /*1070*/  IMAD.WIDE R124, R64, 0x2, R124 ;  /* 0x00000002407c7825 */ /* 0x000fe200078e027c */
[----:B------:R-:W-:Y:S02]  /*1080*/  PRMT R43, RZ, 0x7610, R43 ;  /* 0x00007610ff2b7816 */ /* 0x000fe4000000002b */
[----:B------:R-:W-:Y:S02]  /*1090*/  ISETP.GE.AND P1, PT, R58, UR26, PT ;  /* 0x0000001a3a007c0c */ /* 0x000fe4000bf26270 */
        /* <DEDUP_REMOVED lines=17> */
[----:B----4-:R1:W-:Y:S02]  /*11b0*/  STS.U16 [R3], R6 ;  /* 0x0000000603007388 */ /* 0x0103e40000000400 */
[----:B-1----:R-:W-:Y:S02]  /*11c0*/  SHF.L.U32 R6, R25, 0x1, RZ ;  /* 0x0000000119067819 */ /* 0x002fe400000006ff */
[----:B------:R-:W-:-:S04]  /*11d0*/  IADD3 R25, R2, 0xc0, RZ ;  /* 0x000000c002197810 */ /* 0x000fc80007ffe0ff */
[----:B------:R-:W-:Y:S01]  /*11e0*/  LEA.HI.SX32 R25, R25, R2, 0x1b ;  /* 0x0000000219197211 */ /* 0x000fe200078fdaff */
[----:B-----5:R1:W-:Y:S04]  /*11f0*/  STS.U16 [R4+0x40], R9 ;  /* 0x0000400904007388 */ /* 0x0203e80000000400 */
[----:B---3--:R3:W-:Y:S01]  /*1200*/  STS.U16 [R5+0x80], R10 ;  /* 0x0000800a05007388 */ /* 0x0087e20000000400 */
[----:B-1----:R-:W-:Y:S02]  /*1210*/  SHF.L.U32 R9, R25, 0x1, RZ ;  /* 0x0000000119097819 */ /* 0x002fe400000006ff */
[----:B------:R-:W-:Y:S01]  /*1220*/  IADD3 R25, R2, 0x160, RZ ;  /* 0x0000016002197810 */ /* 0x000fe20007ffe0ff */
[----:B--2---:R1:W-:Y:S01]  /*1230*/  STS.U16 [R6+0xc0], R11 ;  /* 0x0000c00b06007388 */ /* 0x0043e20000000400 */
[----:B---3--:R-:W-:-:S02]  /*1240*/  SHF.L.U32 R10, R27, 0x1, RZ ;  /* 0x000000011b0a7819 */ /* 0x008fc400000006ff */
[----:B------:R-:W-:Y:S01]  /*1250*/  LEA.HI.SX32 R25, R25, R2, 0x1b ;  /* 0x0000000219197211 */ /* 0x000fe200078fdaff */
[----:B------:R2:W-:Y:S01]  /*1260*/  STS.U16 [R7+0x100], R12 ;  /* 0x0001000c07007388 */ /* 0x0005e20000000400 */
[----:B------:R-:W-:-:S03]  /*1270*/  IADD3 R27, R2, 0x180, RZ ;  /* 0x00000180021b7810 */ /* 0x000fc60007ffe0ff */
[----:B------:R3:W-:Y:S01]  /*1280*/  STS.U16 [R8+0x140], R13 ;  /* 0x0001400d08007388 */ /* 0x0007e20000000400 */
[----:B-1----:R-:W-:Y:S02]  /*1290*/  SHF.L.U32 R11, R29, 0x1, RZ ;  /* 0x000000011d0b7819 */ /* 0x002fe400000006ff */
[C---:B------:R-:W-:Y:S02]  /*12a0*/  IADD3 R29, R2.reuse, 0x1a0, RZ ;  /* 0x000001a0021d7810 */ /* 0x040fe40007ffe0ff */
[----:B--2---:R-:W-:Y:S01]  /*12b0*/  SHF.L.U32 R12, R37, 0x1, RZ ;  /* 0x00000001250c7819 */ /* 0x004fe200000006ff */
[----:B------:R1:W-:Y:S01]  /*12c0*/  STS.U16 [R9+0x180], R14 ;  /* 0x0001800e09007388 */ /* 0x0003e20000000400 */
[C---:B------:R-:W-:Y:S02]  /*12d0*/  IADD3 R37, R2.reuse, 0x1c0, RZ ;  /* 0x000001c002257810 */ /* 0x040fe40007ffe0ff */
[----:B---3--:R-:W-:Y:S02]  /*12e0*/  SHF.L.U32 R13, R39, 0x1, RZ ;  /* 0x00000001270d7819 */ /* 0x008fe400000006ff */
[----:B------:R-:W-:Y:S01]  /*12f0*/  IADD3 R39, R2, 0x1e0, RZ ;  /* 0x000001e002277810 */ /* 0x000fe20007ffe0ff */
[----:B------:R2:W-:Y:S01]  /*1300*/  STS.U16 [R10+0x1c0], R15 ;  /* 0x0001c00f0a007388 */ /* 0x0005e20000000400 */
[----:B------:R-:W-:-:S02]  /*1310*/  LEA.HI.SX32 R27, R27, R2, 0x1b ;  /* 0x000000021b1b7211 */ /* 0x000fc400078fdaff */
[----:B-1----:R-:W-:Y:S01]  /*1320*/  SHF.L.U32 R14, R25, 0x1, RZ ;  /* 0x00000001190e7819 */ /* 0x002fe200000006ff */
[----:B------:R1:W-:Y:S01]  /*1330*/  STS.U16 [R11+0x200], R16 ;  /* 0x000200100b007388 */ /* 0x0003e20000000400 */
[-C--:B------:R-:W-:Y:S02]  /*1340*/  LEA.HI.SX32 R29, R29, R2.reuse, 0x1b ;  /* 0x000000021d1d7211 */ /* 0x080fe400078fdaff */
[-C--:B------:R-:W-:Y:S01]  /*1350*/  LEA.HI.SX32 R37, R37, R2.reuse, 0x1b ;  /* 0x0000000225257211 */ /* 0x080fe200078fdaff */
[----:B------:R3:W-:Y:S01]  /*1360*/  STS.U16 [R12+0x240], R17 ;  /* 0x000240110c007388 */ /* 0x0007e20000000400 */
[----:B------:R-:W-:Y:S02]  /*1370*/  LEA.HI.SX32 R39, R39, R2, 0x1b ;  /* 0x0000000227277211 */ /* 0x000fe400078fdaff */
[----:B--2---:R-:W-:Y:S01]  /*1380*/  SHF.L.U32 R15, R27, 0x1, RZ ;  /* 0x000000011b0f7819 */ /* 0x004fe200000006ff */
[----:B------:R2:W-:Y:S01]  /*1390*/  STS.U16 [R13+0x280], R18 ;  /* 0x000280120d007388 */ /* 0x0005e20000000400 */
[----:B-1----:R-:W-:-:S02]  /*13a0*/  SHF.L.U32 R16, R29, 0x1, RZ ;  /* 0x000000011d107819 */ /* 0x002fc400000006ff */
[----:B---3--:R-:W-:Y:S01]  /*13b0*/  SHF.L.U32 R17, R37, 0x1, RZ ;  /* 0x0000000125117819 */ /* 0x008fe200000006ff */
[----:B------:R1:W-:Y:S01]  /*13c0*/  STS.U16 [R14+0x2c0], R19 ;  /* 0x0002c0130e007388 */ /* 0x0003e20000000400 */
[----:B--2---:R-:W-:-:S03]  /*13d0*/  SHF.L.U32 R18, R39, 0x1, RZ ;  /* 0x0000000127127819 */ /* 0x004fc600000006ff */
[----:B------:R-:W-:Y:S01]  /*13e0*/  STS.U16 [R15+0x300], R20 ;  /* 0x000300140f007388 */ /* 0x000fe20000000400 */
[----:B-1----:R-:W-:-:S03]  /*13f0*/  LEA.HI.SX32 R19, R24, R24, 0x1b ;  /* 0x0000001818137211 */ /* 0x002fc600078fdaff */
        /* <DEDUP_REMOVED lines=15> */
[----:B------:R-:W2:Y:S04]  /*14f0*/  LDS.U16 R68, [R19+0x14] ;  /* 0x0000140013447984 */ /* 0x000ea80000000400 */
[----:B------:R-:W3:Y:S04]  /*1500*/  LDS.U16 R73, [R19+0x16] ;  /* 0x0000160013497984 */ /* 0x000ee80000000400 */
[----:B------:R-:W4:Y:S04]  /*1510*/  LDS.U16 R72, [R19+0x18] ;  /* 0x0000180013487984 */ /* 0x000f280000000400 */
[----:B------:R-:W2:Y:S04]  /*1520*/  LDS.U16 R70, [R19+0x1a] ;  /* 0x00001a0013467984 */ /* 0x000ea80000000400 */
[----:B------:R-:W-:Y:S04]  /*1530*/  LDS.U16 R248, [R19+0x1c] ;  /* 0x00001c0013f87984 */ /* 0x000fe80000000400 */
[----:B------:R-:W-:Y:S04]  /*1540*/  LDS.U16 R29, [R19+0x1e] ;  /* 0x00001e00131d7984 */ /* 0x000fe80000000400 */
[----:B------:R-:W-:Y:S01]  /*1550*/  BAR.SYNC.DEFER_BLOCKING 0x0 ;  /* 0x0000000000007b1d */ /* 0x000fe20000010000 */
[----:B------:R-:W-:-:S05]  /*1560*/  PRMT R39, RZ, 0x7610, R39 ;  /* 0x00007610ff277816 */ /* 0x000fca0000000027 */
[----:B------:R-:W5:Y:S01]  /*1570*/  @!P0 LDG.E.U16 R40, [R124.64+0x100] ;  /* 0x0001001c7c288981 */ /* 0x000f62000c1e1500 */
[----:B------:R-:W-:Y:S02]  /*1580*/  ISETP.GE.AND P0, PT, R62, UR26, PT ;  /* 0x0000001a3e007c0c */ /* 0x000fe4000bf06270 */
[----:B------:R-:W-:Y:S01]  /*1590*/  PRMT R37, RZ, 0x7610, R37 ;  /* 0x00007610ff257816 */ /* 0x000fe20000000025 */
[----:B------:R-:W5:Y:S04]  /*15a0*/  @!P1 LDG.E.U16 R39, [R124.64+0xc0] ;  /* 0x0000c01c7c279981 */ /* 0x000f68000c1e1500 */
[----:B------:R-:W5:Y:S04]  /*15b0*/  @!P2 LDG.E.U16 R38, [R124.64+0x80] ;  /* 0x0000801c7c26a981 */ /* 0x000f68000c1e1500 */
[----:B------:R-:W5:Y:S04]  /*15c0*/  @!P4 LDG.E.U16 R36, [R124.64] ;  /* 0x0000001c7c24c981 */ /* 0x000f68000c1e1500 */
[----:B------:R-:W5:Y:S01]  /*15d0*/  @!P0 LDG.E.U16 R43, [R124.64+0x1c0] ;  /* 0x0001c01c7c2b8981 */ /* 0x000f62000c1e1500 */
[----:B------:R-:W-:-:S02]  /*15e0*/  ISETP.GE.AND P0, PT, R63, UR26, PT ;  /* 0x0000001a3f007c0c */ /* 0x000fc4000bf06270 */
[----:B------:R-:W-:Y:S01]  /*15f0*/  ISETP.GE.AND P1, PT, R31, UR26, PT ;  /* 0x0000001a1f007c0c */ /* 0x000fe2000bf26270 */
[----:B------:R-:W5:Y:S01]  /*1600*/  @!P3 LDG.E.U16 R37, [R124.64+0x40] ;  /* 0x0000401c7c25b981 */ /* 0x000f62000c1e1500 */
[----:B------:R-:W-:Y:S02]  /*1610*/  ISETP.GE.AND P2, PT, R53, UR26, PT ;  /* 0x0000001a35007c0c */ /* 0x000fe4000bf46270 */
[----:B------:R-:W-:Y:S01]  /*1620*/  ISETP.GE.AND P3, PT, R55, UR26, PT ;  /* 0x0000001a37007c0c */ /* 0x000fe2000bf66270 */
[----:B------:R-:W5:Y:S01]  /*1630*/  @!P5 LDG.E.U16 R42, [R124.64+0x180] ;  /* 0x0001801c7c2ad981 */ /* 0x000f62000c1e1500 */
[----:B------:R-:W-:-:S03]  /*1640*/  ISETP.GE.AND P4, PT, R59, UR26, PT ;  /* 0x0000001a3b007c0c */ /* 0x000fc6000bf86270 */
[----:B------:R-:W5:Y:S04]  /*1650*/  @!P6 LDG.E.U16 R41, [R124.64+0x140] ;  /* 0x0001401c7c29e981 */ /* 0x000f68000c1e1500 */
[----:B------:R-:W5:Y:S01]  /*1660*/  @!P0 LDG.E.U16 R44, [R124.64+0x200] ;  /* 0x0002001c7c2c8981 */ /* 0x000f62000c1e1500 */
[----:B------:R-:W-:Y:S02]  /*1670*/  ISETP.GE.AND P0, PT, R30, UR26, PT ;  /* 0x0000001a1e007c0c */ /* 0x000fe4000bf06270 */
[----:B------:R-:W-:Y:S01]  /*1680*/  ISETP.GE.AND P5, PT, R34, UR26, PT ;  /* 0x0000001a22007c0c */ /* 0x000fe2000bfa6270 */
[----:B------:R-:W5:Y:S01]  /*1690*/  @!P1 LDG.E.U16 R46, [R124.64+0x280] ;  /* 0x0002801c7c2e9981 */ /* 0x000f62000c1e1500 */
[----:B------:R-:W-:-:S03]  /*16a0*/  ISETP.GE.AND P6, PT, R35, UR26, PT ;  /* 0x0000001a23007c0c */ /* 0x000fc6000bfc6270 */
[----:B------:R-:W5:Y:S04]  /*16b0*/  @!P2 LDG.E.U16 R47, [R124.64+0x2c0] ;  /* 0x0002c01c7c2fa981 */ /* 0x000f68000c1e1500 */
[----:B------:R-:W5:Y:S04]  /*16c0*/  @!P3 LDG.E.U16 R48, [R124.64+0x300] ;  /* 0x0003001c7c30b981 */ /* 0x000f68000c1e1500 */
[----:B------:R-:W5:Y:S04]  /*16d0*/  @!P0 LDG.E.U16 R45, [R124.64+0x240] ;  /* 0x0002401c7c2d8981 */ /* 0x000f68000c1e1500 */
[----:B------:R-:W5:Y:S04]  /*16e0*/  @!P4 LDG.E.U16 R49, [R124.64+0x340] ;  /* 0x0003401c7c31c981 */ /* 0x000f68000c1e1500 */
[----:B------:R-:W5:Y:S04]  /*16f0*/  @!P5 LDG.E.U16 R50, [R124.64+0x380] ;  /* 0x0003801c7c32d981 */ /* 0x000f68000c1e1500 */
[----:B------:R-:W5:Y:S01]  /*1700*/  @!P6 LDG.E.U16 R51, [R124.64+0x3c0] ;  /* 0x0003c01c7c33e981 */ /* 0x000f62000c1e1500 */
[----:B------:R-:W-:-:S02]  /*1710*/  MOV R30, UR20 ;  /* 0x00000014001e7c02 */ /* 0x000fc40008000f00 */
[----:B------:R-:W-:Y:S02]  /*1720*/  MOV R31, UR21 ;  /* 0x00000015001f7c02 */ /* 0x000fe40008000f00 */
[----:B------:R-:W-:Y:S02]  /*1730*/  P2R R54, PR, RZ, 0x1 ;  /* 0x00000001ff367803 */ /* 0x000fe40000000000 */
[C---:B------:R-:W-:Y:S01]  /*1740*/  ISETP.GE.AND P0, PT, R64.reuse, UR26, PT ;  /* 0x0000001a40007c0c */ /* 0x040fe2000bf06270 */
[----:B------:R-:W-:Y:S01]  /*1750*/  IMAD.WIDE R30, R64, 0x2, R30 ;  /* 0x00000002401e7825 */ /* 0x000fe200078e021e */
[----:B------:R-:W-:Y:S02]  /*1760*/  PRMT R34, RZ, 0x7610, R34 ;  /* 0x00007610ff227816 */ /* 0x000fe40000000022 */
[----:B------:R-:W-:Y:S02]  /*1770*/  P2R R52, PR, RZ, 0x2 ;  /* 0x00000002ff347803 */ /* 0x000fe40000000000 */
[----:B------:R-:W-:-:S02]  /*1780*/  ISETP.GE.AND P1, PT, R56, UR26, PT ;  /* 0x0000001a38007c0c */ /* 0x000fc4000bf26270 */
[----:B------:R-:W-:Y:S02]  /*1790*/  PRMT R35, RZ, 0x7610, R35 ;  /* 0x00007610ff237816 */ /* 0x000fe40000000023 */
[----:B------:R-:W-:Y:S02]  /*17a0*/  PRMT R65, RZ, 0x7610, R65 ;  /* 0x00007610ff417816 */ /* 0x000fe40000000041 */
[----:B------:R-:W-:Y:S02]  /*17b0*/  PRMT R67, RZ, 0x7610, R67 ;  /* 0x00007610ff437816 */ /* 0x000fe40000000043 */
[----:B------:R-:W-:Y:S01]  /*17c0*/  PRMT R69, RZ, 0x7610, R69 ;  /* 0x00007610ff457816 */ /* 0x000fe20000000045 */
[----:B-1----:R-:W-:Y:S04]  /*17d0*/  STL [R1+0x10], R66 ;  /* 0x0000104201007387 */ /* 0x002fe80000100800 */
[----:B--2---:R-:W-:Y:S04]  /*17e0*/  STL [R1+0xc], R68 ;  /* 0x00000c4401007387 */ /* 0x004fe80000100800 */
[----:B---3--:R-:W-:Y:S04]  /*17f0*/  STL [R1+0x8], R73 ;  /* 0x0000084901007387 */ /* 0x008fe80000100800 */
[----:B----4-:R-:W-:Y:S04]  /*1800*/  STL [R1+0x4], R72 ;  /* 0x0000044801007387 */ /* 0x010fe80000100800 */
[----:B------:R-:W-:Y:S04]  /*1810*/  STL [R1], R70 ;  /* 0x0000004601007387 */ /* 0x000fe80000100800 */
[----:B------:R-:W2:Y:S04]  /*1820*/  LDL.LU R71, [R1+0x18] ;  /* 0x0000180001477983 */ /* 0x000ea80000300800 */
[----:B-----5:R1:W-:Y:S04]  /*1830*/  STS.U16 [R3], R36 ;  /* 0x0000002403007388 */ /* 0x0203e80000000400 */
        /* <DEDUP_REMOVED lines=34> */
[----:B------:R-:W2:Y:S01]  /*1a60*/  @!P0 LDG.E.U16 R34, [R30.64] ;  /* 0x0000001c1e228981 */ /* 0x000ea2000c1e1500 */
[----:B------:R-:W-:-:S03]  /*1a70*/  ISETP.GE.AND P0, PT, R57, UR26, PT ;  /* 0x0000001a39007c0c */ /* 0x000fc6000bf06270 */
[----:B------:R-:W2:Y:S01]  /*1a80*/  @!P1 LDG.E.U16 R35, [R30.64+0x40] ;  /* 0x0000401c1e239981 */ /* 0x000ea2000c1e1500 */
[----:B------:R-:W-:Y:S02]  /*1a90*/  ISETP.GE.AND P1, PT, R58, UR26, PT ;  /* 0x0000001a3a007c0c */ /* 0x000fe4000bf26270 */
[----:B---3--:R-:W-:Y:S01]  /*1aa0*/  PRMT R37, RZ, 0x7610, R37 ;  /* 0x00007610ff257816 */ /* 0x008fe20000000025 */
[----:B------:R-:W3:Y:S01]  /*1ab0*/  @!P2 LDG.E.U16 R65, [R30.64+0x2c0] ;  /* 0x0002c01c1e41a981 */ /* 0x000ee2000c1e1500 */
[----:B----4-:R-:W-:Y:S02]  /*1ac0*/  PRMT R46, RZ, 0x7610, R46 ;  /* 0x00007610ff2e7816 */ /* 0x010fe4000000002e */
[----:B-----5:R-:W-:Y:S01]  /*1ad0*/  PRMT R48, RZ, 0x7610, R48 ;  /* 0x00007610ff307816 */ /* 0x020fe20000000030 */
[----:B------:R-:W4:Y:S04]  /*1ae0*/  @!P4 LDG.E.U16 R67, [R30.64+0x340] ;  /* 0x0003401c1e43c981 */ /* 0x000f28000c1e1500 */
[----:B------:R-:W5:Y:S01]  /*1af0*/  @!P0 LDG.E.U16 R36, [R30.64+0x80] ;  /* 0x0000801c1e248981 */ /* 0x000f62000c1e1500 */
[----:B------:R-:W-:-:S02]  /*1b00*/  ISETP.GE.AND P0, PT, R32, UR26, PT ;  /* 0x0000001a20007c0c */ /* 0x000fc4000bf06270 */
[----:B------:R-:W-:Y:S01]  /*1b10*/  PRMT R32, RZ, 0x7610, R32 ;  /* 0x00007610ff207816 */ /* 0x000fe20000000020 */
[----:B------:R-:W3:Y:S01]  /*1b20*/  @!P1 LDG.E.U16 R37, [R30.64+0xc0] ;  /* 0x0000c01c1e259981 */ /* 0x000ee2000c1e1500 */
[----:B------:R-:W-:Y:S02]  /*1b30*/  ISETP.GE.AND P1, PT, R33, UR26, PT ;  /* 0x0000001a21007c0c */ /* 0x000fe4000bf26270 */
[----:B0-----:R-:W-:Y:S01]  /*1b40*/  PRMT R50, RZ, 0x7610, R50 ;  /* 0x00007610ff327816 */ /* 0x001fe20000000032 */
[----:B------:R-:W4:Y:S06]  /*1b50*/  @!P6 LDG.E.U16 R69, [R30.64+0x3c0] ;  /* 0x0003c01c1e45e981 */ /* 0x000f2c000c1e1500 */
[----:B------:R-:W4:Y:S01]  /*1b60*/  @!P0 LDG.E.U16 R32, [R30.64+0x100] ;  /* 0x0001001c1e208981 */ /* 0x000f22000c1e1500 */
[----:B------:R-:W-:-:S02]  /*1b70*/  ISETP.GE.AND P0, PT, R60, UR26, PT ;  /* 0x0000001a3c007c0c */ /* 0x000fc4000bf06270 */
[----:B------:R-:W-:-:S06]  /*1b80*/  PRMT R33, RZ, 0x7610, R33 ;  /* 0x00007610ff217816 */ /* 0x000fcc0000000021 */
[----:B------:R-:W4:Y:S01]  /*1b90*/  @!P1 LDG.E.U16 R33, [R30.64+0x140] ;  /* 0x0001401c1e219981 */ /* 0x000f22000c1e1500 */
[----:B------:R-:W-:-:S04]  /*1ba0*/  ISETP.GE.AND P1, PT, R62, UR26, PT ;  /* 0x0000001a3e007c0c */ /* 0x000fc8000bf26270 */
[----:B------:R-:W4:Y:S01]  /*1bb0*/  @!P0 LDG.E.U16 R46, [R30.64+0x180] ;  /* 0x0001801c1e2e8981 */ /* 0x000f22000c1e1500 */
[----:B------:R-:W-:Y:S02]  /*1bc0*/  ISETP.GE.AND P0, PT, R63, UR26, PT ;  /* 0x0000001a3f007c0c */ /* 0x000fe4000bf06270 */
[----:B------:R-:W-:-:S06]  /*1bd0*/  PRMT R57, RZ, 0x7610, R57 ;  /* 0x00007610ff397816 */ /* 0x000fcc0000000039 */
[----:B------:R-:W4:Y:S01]  /*1be0*/  @!P1 LDG.E.U16 R57, [R30.64+0x1c0] ;  /* 0x0001c01c1e399981 */ /* 0x000f22000c1e1500 */
[----:B------:R-:W-:-:S04]  /*1bf0*/  ISETP.NE.AND P1, PT, R52, RZ, PT ;  /* 0x000000ff3400720c */ /* 0x000fc80003f25270 */
[----:B------:R-:W4:Y:S01]  /*1c00*/  @!P0 LDG.E.U16 R48, [R30.64+0x200] ;  /* 0x0002001c1e308981 */ /* 0x000f22000c1e1500 */
[----:B------:R-:W-:Y:S02]  /*1c10*/  ISETP.NE.AND P0, PT, R54, RZ, PT ;  /* 0x000000ff3600720c */ /* 0x000fe40003f05270 */
[----:B------:R-:W-:Y:S02]  /*1c20*/  PRMT R63, RZ, 0x7610, R63 ;  /* 0x00007610ff3f7816 */ /* 0x000fe4000000003f */
[----:B------:R-:W-:Y:S02]  /*1c30*/  PRMT R52, RZ, 0x7610, R52 ;  /* 0x00007610ff347816 */ /* 0x000fe40000000034 */
[----:B------:R-:W-:Y:S02]  /*1c40*/  PRMT R54, RZ, 0x7610, R54 ;  /* 0x00007610ff367816 */ /* 0x000fe40000000036 */
[----:B------:R-:W4:Y:S04]  /*1c50*/  @!P1 LDG.E.U16 R50, [R30.64+0x280] ;  /* 0x0002801c1e329981 */ /* 0x000f28000c1e1500 */
[----:B------:R-:W4:Y:S04]  /*1c60*/  @!P3 LDG.E.U16 R52, [R30.64+0x300] ;  /* 0x0003001c1e34b981 */ /* 0x000f28000c1e1500 */
[----:B------:R-:W4:Y:S04]  /*1c70*/  @!P0 LDG.E.U16 R63, [R30.64+0x240] ;  /* 0x0002401c1e3f8981 */ /* 0x000f28000c1e1500 */
[----:B------:R-:W4:Y:S01]  /*1c80*/  @!P5 LDG.E.U16 R54, [R30.64+0x380] ;  /* 0x0003801c1e36d981 */ /* 0x000f22000c1e1500 */
[----:B------:R-:W-:-:S05]  /*1c90*/  HADD2.F32 R38, -RZ, R38.H0_H0 ;  /* 0x20000026ff267230 */ /* 0x000fca0000004100 */
        /* <DEDUP_REMOVED lines=16> */
[----:B------:R-:W-:Y:S01]  /*1da0*/  HADD2.F32 R66, -RZ, R66.H0_H0 ;  /* 0x20000042ff427230 */ /* 0x000fe20000004100 */
[----:B------:R-:W-:-:S02]  /*1db0*/  FSETP.GTU.FTZ.AND P2, PT, R40, 20, PT ;  /* 0x41a000002800780b */ /* 0x000fc40003f5c000 */
[----:B------:R-:W-:Y:S02]  /*1dc0*/  FSETP.GTU.FTZ.AND P1, PT, R41, 20, PT ;  /* 0x41a000002900780b */ /* 0x000fe40003f3c000 */
[----:B------:R-:W-:Y:S02]  /*1dd0*/  FSETP.GTU.FTZ.AND P0, PT, R42, 20, PT ;  /* 0x41a000002a00780b */ /* 0x000fe40003f1c000 */
[----:B------:R-:W-:Y:S01]  /*1de0*/  FSETP.GTU.FTZ.AND P6, PT, R43, 20, PT ;  /* 0x41a000002b00780b */ /* 0x000fe20003fdc000 */
[----:B--2---:R-:W-:Y:S04]  /*1df0*/  STS.U16 [R3], R34 ;  /* 0x0000002203007388 */ /* 0x004fe80000000400 */
[----:B------:R-:W-:Y:S04]  /*1e00*/  STS.U16 [R4+0x40], R35 ;  /* 0x0000402304007388 */ /* 0x000fe80000000400 */
[----:B-----5:R-:W-:Y:S04]  /*1e10*/  STS.U16 [R5+0x80], R36 ;  /* 0x0000802405007388 */ /* 0x020fe80000000400 */
[----:B---3--:R-:W-:Y:S04]  /*1e20*/  STS.U16 [R6+0xc0], R37 ;  /* 0x0000c02506007388 */ /* 0x008fe80000000400 */
[----:B----4-:R-:W-:Y:S04]  /*1e30*/  STS.U16 [R7+0x100], R32 ;  /* 0x0001002007007388 */ /* 0x010fe80000000400 */
[----:B------:R-:W-:Y:S04]  /*1e40*/  STS.U16 [R8+0x140], R33 ;  /* 0x0001402108007388 */ /* 0x000fe80000000400 */
[----:B------:R-:W-:Y:S04]  /*1e50*/  STS.U16 [R9+0x180], R46 ;  /* 0x0001802e09007388 */ /* 0x000fe80000000400 */
[----:B------:R0:W-:Y:S04]  /*1e60*/  STS.U16 [R10+0x1c0], R57 ;  /* 0x0001c0390a007388 */ /* 0x0001e80000000400 */
[----:B------:R1:W-:Y:S04]  /*1e70*/  STS.U16 [R11+0x200], R48 ;  /* 0x000200300b007388 */ /* 0x0003e80000000400 */
        /* <DEDUP_REMOVED lines=8> */
[----:B------:R-:W3:Y:S04]  /*1f00*/  LDS.U16 R30, [R19] ;  /* 0x00000000131e7984 */ /* 0x000ee80000000400 */
[----:B------:R-:W4:Y:S04]  /*1f10*/  LDS.U16 R31, [R19+0x2] ;  /* 0x00000200131f7984 */ /* 0x000f280000000400 */
[----:B------:R-:W5:Y:S04]  /*1f20*/  LDS.U16 R32, [R19+0x4] ;  /* 0x0000040013207984 */ /* 0x000f680000000400 */
[----:B------:R-:W5:Y:S04]  /*1f30*/  LDS.U16 R33, [R19+0x6] ;  /* 0x0000060013217984 */ /* 0x000f680000000400 */
[----:B------:R-:W5:Y:S04]  /*1f40*/  LDS.U16 R34, [R19+0x8] ;  /* 0x0000080013227984 */ /* 0x000f680000000400 */
[----:B------:R-:W5:Y:S01]  /*1f50*/  LDS.U16 R35, [R19+0xa] ;  /* 0x00000a0013237984 */ /* 0x000f620000000400 */
[----:B0-----:R-:W-:-:S02]  /*1f60*/  HADD2.F32 R57, -RZ, R20.H0_H0 ;  /* 0x20000014ff397230 */ /* 0x001fc40000004100 */
[----:B-1----:R-:W-:Y:S01]  /*1f70*/  HADD2.F32 R48, -RZ, R21.H0_H0 ;  /* 0x20000015ff307230 */ /* 0x002fe20000004100 */
[----:B------:R-:W0:Y:S01]  /*1f80*/  LDS.U16 R36, [R19+0xc] ;  /* 0x00000c0013247984 */ /* 0x000e220000000400 */
[----:B--2---:R-:W-:-:S03]  /*1f90*/  HADD2.F32 R50, -RZ, R22.H0_H0 ;  /* 0x20000016ff327230 */ /* 0x004fc60000004100 */
[----:B------:R-:W1:Y:S04]  /*1fa0*/  LDS.U16 R37, [R19+0xe] ;  /* 0x00000e0013257984 */ /* 0x000e680000000400 */
[----:B------:R-:W-:Y:S04]  /*1fb0*/  LDS.U16 R52, [R19+0x16] ;  /* 0x0000160013347984 */ /* 0x000fe80000000400 */
[----:B------:R-:W-:Y:S01]  /*1fc0*/  LDS.U16 R54, [R19+0x18] ;  /* 0x0000180013367984 */ /* 0x000fe20000000400 */
[----:B---3--:R-:W-:-:S03]  /*1fd0*/  HADD2.F32 R30, -RZ, R30.H0_H0 ;  /* 0x2000001eff1e7230 */ /* 0x008fc60000004100 */
[----:B------:R-:W-:Y:S01]  /*1fe0*/  LDS.U16 R56, [R19+0x1a] ;  /* 0x00001a0013387984 */ /* 0x000fe20000000400 */
[----:B----4-:R-:W-:Y:S01]  /*1ff0*/  HADD2.F32 R31, -RZ, R31.H0_H0 ;  /* 0x2000001fff1f7230 */ /* 0x010fe20000004100 */
[----:B------:R-:W-:Y:S02]  /*2000*/  FFMA.FTZ R46, R30, R57, R71 ;  /* 0x000000391e2e7223 */ /* 0x000fe40000010047 */
[----:B------:R-:W-:Y:S01]  /*2010*/  LDS.U16 R58, [R19+0x1e] ;  /* 0x00001e00133a7984 */ /* 0x000fe20000000400 */
[----:B-----5:R-:W-:Y:S01]  /*2020*/  HADD2.F32 R32, -RZ, R32.H0_H0 ;  /* 0x20000020ff207230 */ /* 0x020fe20000004100 */
[----:B------:R-:W-:Y:S01]  /*2030*/  FFMA.FTZ R57, R31, R48, R46 ;  /* 0x000000301f397223 */ /* 0x000fe2000001002e */
[----:B------:R-:W-:Y:S02]  /*2040*/  HADD2.F32 R46, -RZ, R23.H0_H0 ;  /* 0x20000017ff2e7230 */ /* 0x000fe40000004100 */
[----:B------:R-:W-:Y:S01]  /*2050*/  HADD2.F32 R33, -RZ, R33.H0_H0 ;  /* 0x20000021ff217230 */ /* 0x000fe20000004100 */
[----:B------:R-:W-:Y:S01]  /*2060*/  FFMA.FTZ R50, R32, R50, R57 ;  /* 0x0000003220327223 */ /* 0x000fe20000010039 */
[----:B------:R-:W-:-:S02]  /*2070*/  HADD2.F32 R48, -RZ, R24.H0_H0 ;  /* 0x20000018ff307230 */ /* 0x000fc40000004100 */
[----:B------:R-:W-:Y:S01]  /*2080*/  HADD2.F32 R34, -RZ, R34.H0_H0 ;  /* 0x20000022ff227230 */ /* 0x000fe20000004100 */
[----:B------:R-:W-:Y:S01]  /*2090*/  FFMA.FTZ R57, R33, R46, R50 ;  /* 0x0000002e21397223 */ /* 0x000fe20000010032 */
[----:B------:R-:W-:Y:S01]  /*20a0*/  HADD2.F32 R50, -RZ, R25.H0_H0 ;  /* 0x20000019ff327230 */ /* 0x000fe20000004100 */
[----:B------:R-:W2:Y:S01]  /*20b0*/  LDS.U16 R46, [R19+0x10] ;  /* 0x00001000132e7984 */ /* 0x000ea20000000400 */
[----:B------:R-:W-:Y:S01]  /*20c0*/  HADD2.F32 R35, -RZ, R35.H0_H0 ;  /* 0x20000023ff237230 */ /* 0x000fe20000004100 */
[----:B------:R-:W-:Y:S02]  /*20d0*/  FFMA.FTZ R48, R34, R48, R57 ;  /* 0x0000003022307223 */ /* 0x000fe40000010039 */
[----:B------:R-:W-:Y:S02]  /*20e0*/  LDS.U16 R57, [R19+0x1c] ;  /* 0x00001c0013397984 */ /* 0x000fe40000000400 */
[----:B------:R-:W-:Y:S02]  /*20f0*/  FFMA.FTZ R63, R35, R50, R48 ;  /* 0x00000032233f7223 */ /* 0x000fe40000010030 */
[----:B------:R-:W3:Y:S04]  /*2100*/  LDS.U16 R48, [R19+0x12] ;  /* 0x0000120013307984 */ /* 0x000ee80000000400 */
[----:B------:R4:W4:Y:S01]  /*2110*/  LDS.U16 R50, [R19+0x14] ;  /* 0x0000140013327984 */ /* 0x0009220000000400 */
[----:B0-----:R-:W-:-:S02]  /*2120*/  HADD2.F32 R36, -RZ, R36.H0_H0 ;  /* 0x20000024ff247230 */ /* 0x001fc40000004100 */
[----:B-1----:R-:W-:-:S03]  /*2130*/  HADD2.F32 R37, -RZ, R37.H0_H0 ;  /* 0x20000025ff257230 */ /* 0x002fc60000004100 */
[----:B------:R-:W-:Y:S01]  /*2140*/  FFMA.FTZ R60, R36, R60, R63 ;  /* 0x0000003c243c7223 */ /* 0x000fe2000001003f */
[----:B------:R-:W-:-:S03]  /*2150*/  MOV R65, c[0x0][0x16c] ;  /* 0x00005b0000417a02 */ /* 0x000fc60000000f00 */
[----:B------:R-:W-:Y:S01]  /*2160*/  FFMA.FTZ R63, R37, R62, R60 ;  /* 0x0000003e253f7223 */ /* 0x000fe2000001003c */
[----:B------:R-:W-:Y:S02]  /*2170*/  HADD2.F32 R60, -RZ, R44.H0_H0 ;  /* 0x2000002cff3c7230 */ /* 0x000fe40000004100 */
[----:B------:R-:W-:Y:S01]  /*2180*/  HADD2.F32 R62, -RZ, R28.H0_H0 ;  /* 0x2000001cff3e7230 */ /* 0x000fe20000004100 */
[----:B------:R-:W-:Y:S01]  /*2190*/  ISETP.GE.AND P5, PT, R65, 0x1, PT ;  /* 0x000000014100780c */ /* 0x000fe20003fa6270 */
[----:B------:R-:W-:Y:S01]  /*21a0*/  HADD2.F32 R65, -RZ, R45.H0_H0 ;  /* 0x2000002dff417230 */ /* 0x000fe20000004100 */
[----:B------:R-:W-:Y:S01]  /*21b0*/  FADD.FTZ R45, R60, UR5 ;  /* 0x000000053c2d7e21 */ /* 0x000fe20008010000 */
[----:B--2---:R-:W-:-:S05]  /*21c0*/  HADD2.F32 R44, -RZ, R46.H0_H0 ;  /* 0x2000002eff2c7230 */ /* 0x004fca0000004100 */
[----:B------:R-:W-:Y:S01]  /*21d0*/  FFMA.FTZ R67, R44, R62, R63 ;  /* 0x0000003e2c437223 */ /* 0x000fe2000001003f */
        /* <DEDUP_REMOVED lines=33> */
.L_x_8489:
[----:B------:R-:W-:Y:S05]  /*23f0*/  BSYNC B0 ;  /* 0x0000000000007941 */ /* 0x000fea0003800000 */
.L_x_8488:
[----:B------:R-:W-:Y:S01]  /*2400*/  BSSY B0, `(.L_x_8490) ;  /* 0x0000027000007945 */ /* 0x000fe20003800000 */
[----:B------:R-:W-:Y:S01]  /*2410*/  FFMA.FTZ R67, R46, R66, R67 ;  /* 0x000000422e437223 */ /* 0x000fe20000010043 */
[----:B------:R-:W-:Y:S01]  /*2420*/  HADD2.F32 R66, -RZ, R47.H0_H0 ;  /* 0x2000002fff427230 */ /* 0x000fe20000004100 */
[----:B------:R-:W-:Y:S01]  /*2430*/  FSETP.GTU.FTZ.AND P4, PT, R45, 20, PT ;  /* 0x41a000002d00780b */ /* 0x000fe20003f9c000 */
[----:B------:R-:W-:Y:S01]  /*2440*/  HADD2.F32 R68, -RZ, R68.H0_H0 ;  /* 0x20000044ff447230 */ /* 0x000fe20000004100 */
[----:B------:R-:W-:Y:S01]  /*2450*/  FADD.FTZ R47, R65, UR5 ;  /* 0x00000005412f7e21 */ /* 0x000fe20008010000 */
[----:B----4-:R-:W-:Y:S01]  /*2460*/  HADD2.F32 R48, -RZ, R50.H0_H0 ;  /* 0x20000032ff307230 */ /* 0x010fe20000004100 */
        /* <DEDUP_REMOVED lines=32> */
.L_x_8491:
[----:B------:R-:W-:Y:S05]  /*2670*/  BSYNC B0 ;  /* 0x0000000000007941 */ /* 0x000fea0003800000 */
.L_x_8490:
        /* <DEDUP_REMOVED lines=39> */
.L_x_8493:
[----:B------:R-:W-:Y:S05]  /*28f0*/  BSYNC B0 ;  /* 0x0000000000007941 */ /* 0x000fea0003800000 */
.L_x_8492:
        /* <DEDUP_REMOVED lines=39> */
.L_x_8495:
[----:B------:R-:W-:Y:S05]  /*2b70*/  BSYNC B0 ;  /* 0x0000000000007941 */ /* 0x000fea0003800000 */
.L_x_8494:
        /* <DEDUP_REMOVED lines=39> */
.L_x_8497:
[----:B------:R-:W-:Y:S05]  /*2df0*/  BSYNC B0 ;  /* 0x0000000000007941 */ /* 0x000fea0003800000 */
.L_x_8496:
        /* <DEDUP_REMOVED lines=39> */
.L_x_8499:
[----:B------:R-:W-:Y:S05]  /*3070*/  BSYNC B0 ;  /* 0x0000000000007941 */ /* 0x000fea0003800000 */
.L_x_8498:
        /* <DEDUP_REMOVED lines=38> */
.L_x_8501:
[----:B------:R-:W-:Y:S05]  /*32e0*/  BSYNC B0 ;  /* 0x0000000000007941 */ /* 0x000fea0003800000 */
.L_x_8500:
        /* <DEDUP_REMOVED lines=12> */
[C---:B01----:R-:W-:Y:S01]  /*33b0*/  FADD.FTZ.RZ R62, R67.reuse, 1 ;  /* 0x3f800000433e7421 */ /* 0x043fe2000001c000 */
        /* <DEDUP_REMOVED lines=26> */
.L_x_8503:
[----:B------:R-:W-:Y:S05]  /*3560*/  BSYNC B0 ;  /* 0x0000000000007941 */ /* 0x000fea0003800000 */
.L_x_8502:
[----:B------:R-:W-:Y:S01]  /*3570*/  HADD2.F32 R69, -RZ, R61.H0_H0 ;  /* 0x2000003dff457230 */ /* 0x000fe20000004100 */
[----:B------:R-:W-:Y:S01]  /*3580*/  BSSY B0, `(.L_x_8504) ;  /* 0x0000026000007945 */ /* 0x000fe20003800000 */
[----:B------:R-:W-:Y:S01]  /*3590*/  HFMA2.MMA R61, -RZ, RZ, 0, 0 ;  /* 0x00000000ff3d7435 */ /* 0x000fe200000001ff */
[----:B------:R-:W-:Y:S01]  /*35a0*/  FSETP.GTU.FTZ.AND P3, PT, R60, 20, PT ;  /* 0x41a000003c00780b */ /* 0x000fe20003f7c000 */
[----:B0-----:R-:W-:Y:S01]  /*35b0*/  CS2R R62, SRZ ;  /* 0x00000000003e7805 */ /* 0x001fe2000001ff00 */
        /* <DEDUP_REMOVED lines=34> */
.L_x_8505:
[----:B------:R-:W-:Y:S05]  /*37e0*/  BSYNC B0 ;  /* 0x0000000000007941 */ /* 0x000fea0003800000 */
.L_x_8504:
        /* <DEDUP_REMOVED lines=38> */
.L_x_8507:
[----:B------:R-:W-:Y:S05]  /*3a50*/  BSYNC B0 ;  /* 0x0000000000007941 */ /* 0x000fea0003800000 */
.L_x_8506:
        /* <DEDUP_REMOVED lines=38> */
.L_x_8509:
[----:B------:R-:W-:Y:S05]  /*3cc0*/  BSYNC B0 ;  /* 0x0000000000007941 */ /* 0x000fea0003800000 */
.L_x_8508:
        /* <DEDUP_REMOVED lines=33> */
.L_x_8511:
[----:B------:R-:W-:Y:S05]  /*3ee0*/  BSYNC B0 ;  /* 0x0000000000007941 */ /* 0x000fea0003800000 */
.L_x_8510:
        /* <DEDUP_REMOVED lines=33> */
.L_x_8513:
[----:B------:R-:W-:Y:S05]  /*4100*/  BSYNC B0 ;  /* 0x0000000000007941 */ /* 0x000fea0003800000 */
.L_x_8512:
        /* <DEDUP_REMOVED lines=33> */
.L_x_8515:
[----:B------:R-:W-:Y:S05]  /*4320*/  BSYNC B0 ;  /* 0x0000000000007941 */ /* 0x000fea0003800000 */
.L_x_8514:
        /* <DEDUP_REMOVED lines=33> */
.L_x_8517:
[----:B------:R-:W-:Y:S05]  /*4540*/  BSYNC B0 ;  /* 0x0000000000007941 */ /* 0x000fea0003800000 */
.L_x_8516:
        /* <DEDUP_REMOVED lines=33> */
.L_x_8519:
[----:B------:R-:W-:Y:S05]  /*4760*/  BSYNC B0 ;  /* 0x0000000000007941 */ /* 0x000fea0003800000 */
.L_x_8518:
        /* <DEDUP_REMOVED lines=22> */
[----:B------:R-:W-:Y:S01]  /*48d0*/  MOV R61, RZ ;  /* 0x000000ff003d7202 */ /* 0x000fe20000000f00 */
[----:B------:R-:W-:Y:S01]  /*48e0*/  ULEA.HI UR9, UR27, UR27, URZ, 0x1 ;  /* 0x0000001b1b097291 */ /* 0x000fe2000f8f083f */
[----:B------:R-:W-:Y:S01]  /*48f0*/  MOV R68, RZ ;  /* 0x000000ff00447202 */ /* 0x000fe20000000f00 */
[----:B------:R-:W-:Y:S01]  /*4900*/  CS2R R70, SRZ ;  /* 0x0000000000467805 */ /* 0x000fe2000001ff00 */
[----:B------:R-:W-:Y:S01]  /*4910*/  CS2R R72, SRZ ;  /* 0x0000000000487805 */ /* 0x000fe2000001ff00 */
[----:B------:R-:W-:Y:S01]  /*4920*/  ULOP3.LUT UR9, UR9, 0xfffffe, URZ, 0xc0, !UPT ;  /* 0x00fffffe09097892 */ /* 0x000fe2000f8ec03f */
[----:B------:R-:W-:Y:S01]  /*4930*/  MOV R75, RZ ;  /* 0x000000ff004b7202 */ /* 0x000fe20000000f00 */
[----:B------:R-:W-:Y:S01]  /*4940*/  CS2R R76, SRZ ;  /* 0x00000000004c7805 */ /* 0x000fe2000001ff00 */
[----:B------:R-:W-:Y:S01]  /*4950*/  CS2R R78, SRZ ;  /* 0x00000000004e7805 */ /* 0x000fe2000001ff00 */
[----:B------:R-:W-:Y:S01]  /*4960*/  CS2R R80, SRZ ;  /* 0x0000000000507805 */ /* 0x000fe2000001ff00 */
[----:B------:R-:W-:-:S02]  /*4970*/  UIADD3 UR27, UR27, -UR9, URZ ;  /* 0x800000091b1b7290 */ /* 0x000fc4000fffe03f */
[----:B------:R-:W-:Y:S02]  /*4980*/  UMOV UR7, URZ ;  /* 0x0000003f00077c82 */ /* 0x000fe40008000000 */
[----:B------:R-:W-:Y:S02]  /*4990*/  UMOV UR8, URZ ;  /* 0x0000003f00087c82 */ /* 0x000fe40008000000 */
[----:B------:R-:W-:Y:S02]  /*49a0*/  UMOV UR9, URZ ;  /* 0x0000003f00097c82 */ /* 0x000fe40008000000 */
.L_x_8599:
        /* <DEDUP_REMOVED lines=10> */
[----:B------:R-:W-:Y:S01]  /*4a50*/  ULDC.64 UR36, c[0x0][0x188] ;  /* 0x0000620000247ab9 */ /* 0x000fe20000000a00 */
[----:B------:R-:W-:Y:S01]  /*4a60*/  MOV R101, UR7 ;  /* 0x0000000700657c02 */ /* 0x000fe20008000f00 */
[----:B------:R-:W-:Y:S01]  /*4a70*/  UIADD3 UR39, UR39, UR26, URZ ;  /* 0x0000001a27277290 */ /* 0x000fe2000fffe03f */
[----:B------:R-:W-:Y:S01]  /*4a80*/  PRMT R106, RZ, 0x7610, R106 ;  /* 0x00007610ff6a7816 */ /* 0x000fe2000000006a */
[----:B------:R-:W-:Y:S01]  /*4a90*/  UIMAD UR26, UR40, UR36, URZ ;  /* 0x00000024281a72a4 */ /* 0x000fe2000f8e023f */
[----:B------:R-:W-:Y:S01]  /*4aa0*/  PRMT R112, RZ, 0x7610, R112 ;  /* 0x00007610ff707816 */ /* 0x000fe20000000070 */
[----:B------:R-:W-:Y:S01]  /*4ab0*/  UIMAD.WIDE.U32 UR38, UR7, UR36, UR38 ;  /* 0x00000024072672a5 */ /* 0x000fe2000f8e0026 */
[----:B------:R-:W-:Y:S01]  /*4ac0*/  PRMT R113, RZ, 0x7610, R113 ;  /* 0x00007610ff717816 */ /* 0x000fe20000000071 */
[----:B------:R-:W-:Y:S01]  /*4ad0*/  UIMAD UR26, UR7, UR37, UR26 ;  /* 0x00000025071a72a4 */ /* 0x000fe2000f8e021a */
[----:B------:R-:W-:Y:S01]  /*4ae0*/  PRMT R116, RZ, 0x7610, R116 ;  /* 0x00007610ff747816 */ /* 0x000fe20000000074 */
[----:B------:R-:W2:Y:S01]  /*4af0*/  LDL R166, [R1+0x4] ;  /* 0x0000040001a67983 */ /* 0x000ea20000100800 */
[----:B------:R-:W-:-:S02]  /*4b00*/  ULDC.64 UR36, c[0x0][0x220] ;  /* 0x0000880000247ab9 */ /* 0x000fc40000000a00 */
[----:B------:R-:W-:Y:S01]  /*4b10*/  UIADD3 UR26, UR39, UR26, URZ ;  /* 0x0000001a271a7290 */ /* 0x000fe2000fffe03f */
[----:B------:R-:W-:Y:S01]  /*4b20*/  PRMT R117, RZ, 0x7610, R117 ;  /* 0x00007610ff757816 */ /* 0x000fe20000000075 */
[----:B------:R-:W-:Y:S01]  /*4b30*/  ULEA UR36, UP0, UR38, UR36, 0x3 ;  /* 0x0000002426247291 */ /* 0x000fe2000f80183f */
[----:B------:R-:W-:Y:S01]  /*4b40*/  PRMT R119, RZ, 0x7610, R119 ;  /* 0x00007610ff777816 */ /* 0x000fe20000000077 */
[----:B------:R-:W3:Y:S02]  /*4b50*/  LDL R168, [R1] ;  /* 0x0000000001a87983 */ /* 0x000ee40000100800 */
[----:B------:R-:W-:Y:S02]  /*4b60*/  ULEA.HI.X UR37, UR38, UR37, UR26, 0x3, UP0 ;  /* 0x0000002526257291 */ /* 0x000fe400080f1c1a */
[----:B------:R-:W-:-:S04]  /*4b70*/  MOV R64, UR36 ;  /* 0x0000002400407c02 */ /* 0x000fc80008000f00 */
[----:B------:R-:W-:Y:S01]  /*4b80*/  MOV R65, UR37 ;  /* 0x0000002500417c02 */ /* 0x000fe20008000f00 */
[----:B------:R-:W-:Y:S01]  /*4b90*/  ULDC UR26, c[0x0][0x168] ;  /* 0x00005a00001a7ab9 */ /* 0x000fe20000000800 */
[----:B------:R-:W-:Y:S01]  /*4ba0*/  IADD3 R98, R66, R67, RZ ;  /* 0x0000004342627210 */ /* 0x000fe20007ffe0ff */
[----:B------:R-:W-:-:S03]  /*4bb0*/  ULDC.64 UR36, c[0x0][0x1c0] ;  /* 0x0000700000247ab9 */ /* 0x000fc60000000a00 */
[----:B------:R-:W4:Y:S01]  /*4bc0*/  LDG.E.64 R64, [R64.64] ;  /* 0x0000001c40407981 */ /* 0x000f22000c1e1b00 */
[----:B------:R-:W-:Y:S01]  /*4bd0*/  UIADD3 UR26, -UR25, UR26, URZ ;  /* 0x0000001a191a7290 */ /* 0x000fe2000fffe13f */
[--C-:B------:R-:W-:Y:S01]  /*4be0*/  SHF.R.S32.HI R99, RZ, 0x1f, R98.reuse ;  /* 0x0000001fff637819 */ /* 0x100fe20000011462 */
[----:B------:R-:W-:Y:S01]  /*4bf0*/  UIMAD UR36, UR40, UR36, URZ ;  /* 0x00000024282472a4 */ /* 0x000fe2000f8e023f */
[C---:B------:R-:W-:Y:S01]  /*4c00*/  IADD3 R66, R98.reuse, 0x20, RZ ;  /* 0x0000002062427810 */ /* 0x040fe20007ffe0ff */
[----:B------:R-:W-:Y:S01]  /*4c10*/  USHF.L.U32 UR38, UR26, 0x1, URZ ;  /* 0x000000011a267899 */ /* 0x000fe2000800063f */
[C---:B------:R-:W-:Y:S01]  /*4c20*/  IADD3 R67, R98.reuse, 0x40, RZ ;  /* 0x0000004062437810 */ /* 0x040fe20007ffe0ff */
[----:B------:R-:W-:Y:S01]  /*4c30*/  UIMAD UR36, UR7, UR37, UR36 ;  /* 0x00000025072472a4 */ /* 0x000fe2000f8e0224 */
[----:B------:R-:W-:Y:S01]  /*4c40*/  IMAD.WIDE.U32 R100, R101, c[0x0][0x1c0], R98 ;  /* 0x0000700065647a25 */ /* 0x000fe200078e0062 */
[C---:B------:R-:W-:Y:S02]  /*4c50*/  IADD3 R99, R98.reuse, 0x60, RZ ;  /* 0x0000006062637810 */ /* 0x040fe40007ffe0ff */
[----:B------:R-:W-:-:S02]  /*4c60*/  ISETP.GE.AND P4, PT, R98, UR38, PT ;  /* 0x0000002662007c0c */ /* 0x000fc4000bf86270 */
[----:B------:R-:W-:Y:S02]  /*4c70*/  ISETP.GE.AND P5, PT, R66, UR38, PT ;  /* 0x0000002642007c0c */ /* 0x000fe4000bfa6270 */
[----:B------:R-:W-:Y:S02]  /*4c80*/  ISETP.GE.AND P6, PT, R67, UR38, PT ;  /* 0x0000002643007c0c */ /* 0x000fe4000bfc6270 */
[----:B------:R-:W-:Y:S02]  /*4c90*/  ISETP.GE.AND P0, PT, R99, UR38, PT ;  /* 0x0000002663007c0c */ /* 0x000fe4000bf06270 */
[----:B------:R-:W-:Y:S02]  /*4ca0*/  IADD3 R67, R101, UR36, RZ ;  /* 0x0000002465437c10 */ /* 0x000fe4000fffe0ff */
[----:B------:R-:W-:Y:S02]  /*4cb0*/  LEA R66, P3, R100, UR22, 0x1 ;  /* 0x0000001664427c11 */ /* 0x000fe4000f8608ff */
[----:B------:R-:W-:-:S02]  /*4cc0*/  IADD3 R99, R98, 0x80, RZ ;  /* 0x0000008062637810 */ /* 0x000fc40007ffe0ff */
[----:B------:R-:W-:Y:S02]  /*4cd0*/  LEA.HI.X R67, R100, UR23, R67, 0x1, P3 ;  /* 0x0000001764437c11 */ /* 0x000fe400098f0c43 */
[----:B------:R-:W-:Y:S02]  /*4ce0*/  ISETP.GE.AND P1, PT, R99, UR38, PT ;  /* 0x0000002663007c0c */ /* 0x000fe4000bf26270 */
[C---:B------:R-:W-:Y:S01]  /*4cf0*/  IADD3 R99, R98.reuse, 0xe0, RZ ;  /* 0x000000e062637810 */ /* 0x040fe20007ffe0ff */
[----:B------:R0:W2:Y:S01]  /*4d00*/  @!P4 LDG.E.U16 R106, [R66.64] ;  /* 0x0000001c426ac981 */ /* 0x0000a2000c1e1500 */
[----:B------:R-:W-:Y:S02]  /*4d10*/  IADD3 R102, R98, 0xa0, RZ ;  /* 0x000000a062667810 */ /* 0x000fe40007ffe0ff */
[----:B------:R-:W-:Y:S01]  /*4d20*/  ISETP.GE.AND P4, PT, R99, UR38, PT ;  /* 0x0000002663007c0c */ /* 0x000fe2000bf86270 */
[----:B------:R0:W2:Y:S01]  /*4d30*/  @!P6 LDG.E.U16 R112, [R66.64+0x80] ;  /* 0x0000801c4270e981 */ /* 0x0000a2000c1e1500 */
[----:B------:R-:W-:-:S02]  /*4d40*/  ISETP.GE.AND P2, PT, R102, UR38, PT ;  /* 0x0000002666007c0c */ /* 0x000fc4000bf46270 */
[C---:B------:R-:W-:Y:S01]  /*4d50*/  IADD3 R99, R98.reuse, 0x120, RZ ;  /* 0x0000012062637810 */ /* 0x040fe20007ffe0ff */
[----:B------:R0:W2:Y:S01]  /*4d60*/  @!P5 LDG.E.U16 R113, [R66.64+0x40] ;  /* 0x0000401c4271d981 */ /* 0x0000a2000c1e1500 */
[C---:B------:R-:W-:Y:S02]  /*4d70*/  IADD3 R101, R98.reuse, 0xc0, RZ ;  /* 0x000000c062657810 */ /* 0x040fe40007ffe0ff */
[----:B------:R-:W-:Y:S01]  /*4d80*/  IADD3 R100, R98, 0x100, RZ ;  /* 0x0000010062647810 */ /* 0x000fe20007ffe0ff */
[----:B------:R0:W2:Y:S01]  /*4d90*/  @!P1 LDG.E.U16 R116, [R66.64+0x100] ;  /* 0x0001001c42749981 */ /* 0x0000a2000c1e1500 */
[----:B------:R-:W-:Y:S02]  /*4da0*/  ISETP.GE.AND P6, PT, R99, UR38, PT ;  /* 0x0000002663007c0c */ /* 0x000fe4000bfc6270 */
[----:B------:R-:W-:Y:S01]  /*4db0*/  ISETP.GE.AND P3, PT, R101, UR38, PT ;  /* 0x0000002665007c0c */ /* 0x000fe2000bf66270 */
[----:B------:R0:W2:Y:S01]  /*4dc0*/  @!P0 LDG.E.U16 R117, [R66.64+0xc0] ;  /* 0x0000c01c42758981 */ /* 0x0000a2000c1e1500 */
[----:B------:R-:W-:-:S02]  /*4dd0*/  ISETP.GE.AND P5, PT, R100, UR38, PT ;  /* 0x0000002664007c0c */ /* 0x000fc4000bfa6270 */
[C---:B------:R-:W-:Y:S01]  /*4de0*/  IADD3 R99, R98.reuse, 0x160, RZ ;  /* 0x0000016062637810 */ /* 0x040fe20007ffe0ff */
[----:B------:R0:W2:Y:S01]  /*4df0*/  @!P2 LDG.E.U16 R119, [R66.64+0x140] ;  /* 0x0001401c4277a981 */ /* 0x0000a2000c1e1500 */
[----:B------:R-:W-:Y:S02]  /*4e00*/  IADD3 R100, R98, 0x140, RZ ;  /* 0x0000014062647810 */ /* 0x000fe40007ffe0ff */
[----:B------:R-:W-:Y:S02]  /*4e10*/  ISETP.GE.AND P1, PT, R99, UR38, PT ;  /* 0x0000002663007c0c */ /* 0x000fe4000bf26270 */
[----:B------:R-:W-:Y:S02]  /*4e20*/  ISETP.GE.AND P0, PT, R100, UR38, PT ;  /* 0x0000002664007c0c */ /* 0x000fe4000bf06270 */
[----:B------:R-:W-:Y:S02]  /*4e30*/  IADD3 R99, R98, 0x180, RZ ;  /* 0x0000018062637810 */ /* 0x000fe40007ffe0ff */
[----:B------:R-:W-:-:S02]  /*4e40*/  PRMT R118, RZ, 0x7610, R118 ;  /* 0x00007610ff767816 */ /* 0x000fc40000000076 */
[----:B------:R-:W-:Y:S02]  /*4e50*/  ISETP.GE.AND P2, PT, R99, UR38, PT ;  /* 0x0000002663007c0c */ /* 0x000fe4000bf46270 */
[C---:B------:R-:W-:Y:S02]  /*4e60*/  IADD3 R99, R98.reuse, 0x1a0, RZ ;  /* 0x000001a062637810 */ /* 0x040fe40007ffe0ff */
[----:B------:R-:W-:Y:S01]  /*4e70*/  PRMT R122, RZ, 0x7610, R122 ;  /* 0x00007610ff7a7816 */ /* 0x000fe2000000007a */
[----:B------:R0:W2:Y:S01]  /*4e80*/  @!P3 LDG.E.U16 R118, [R66.64+0x180] ;  /* 0x0001801c4276b981 */ /* 0x0000a2000c1e1500 */
[----:B------:R-:W-:Y:S02]  /*4e90*/  ISETP.GE.AND P3, PT, R99, UR38, PT ;  /* 0x0000002663007c0c */ /* 0x000fe4000bf66270 */
[----:B------:R-:W-:Y:S02]  /*4ea0*/  IADD3 R99, R98, 0x1c0, RZ ;  /* 0x000001c062637810 */ /* 0x000fe40007ffe0ff */
[----:B------:R-:W-:Y:S01]  /*4eb0*/  PRMT R127, RZ, 0x7610, R127 ;  /* 0x00007610ff7f7816 */ /* 0x000fe2000000007f */
[----:B------:R0:W2:Y:S01]  /*4ec0*/  @!P0 LDG.E.U16 R122, [R66.64+0x280] ;  /* 0x0002801c427a8981 */ /* 0x0000a2000c1e1500 */
[----:B------:R-:W-:-:S02]  /*4ed0*/  ISETP.GE.AND P0, PT, R99, UR38, PT ;  /* 0x0000002663007c0c */ /* 0x000fc4000bf06270 */
[----:B------:R-:W-:Y:S02]  /*4ee0*/  IADD3 R100, R98, 0x1e0, RZ ;  /* 0x000001e062647810 */ /* 0x000fe40007ffe0ff */
[----:B------:R0:W2:Y:S02]  /*4ef0*/  @!P1 LDG.E.U16 R127, [R66.64+0x2c0] ;  /* 0x0002c01c427f9981 */ /* 0x0000a4000c1e1500 */
[----:B------:R-:W-:Y:S02]  /*4f00*/  ISETP.GE.AND P1, PT, R100, UR38, PT ;  /* 0x0000002664007c0c */ /* 0x000fe4000bf26270 */
[----:B------:R-:W-:Y:S02]  /*4f10*/  PRMT R128, RZ, 0x7610, R128 ;  /* 0x00007610ff807816 */ /* 0x000fe40000000080 */
[----:B------:R-:W-:Y:S02]  /*4f20*/  IADD3 R99, R98, 0x200, RZ ;  /* 0x0000020062637810 */ /* 0x000fe40007ffe0ff */
[----:B------:R-:W-:-:S02]  /*4f30*/  PRMT R131, RZ, 0x7610, R131 ;  /* 0x00007610ff837816 */ /* 0x000fc40000000083 */
[----:B------:R-:W-:Y:S01]  /*4f40*/  PRMT R126, RZ, 0x7610, R126 ;  /* 0x00007610ff7e7816 */ /* 0x000fe2000000007e */
[----:B------:R0:W2:Y:S01]  /*4f50*/  @!P0 LDG.E.U16 R128, [R66.64+0x380] ;  /* 0x0003801c42808981 */ /* 0x0000a2000c1e1500 */
[----:B------:R-:W-:Y:S02]  /*4f60*/  PRMT R129, RZ, 0x7610, R129 ;  /* 0x00007610ff817816 */ /* 0x000fe40000000081 */
[----:B------:R-:W-:Y:S01]  /*4f70*/  ISETP.GE.AND P0, PT, R99, UR38, PT ;  /* 0x0000002663007c0c */ /* 0x000fe2000bf06270 */
[----:B------:R0:W2:Y:S01]  /*4f80*/  @!P1 LDG.E.U16 R131, [R66.64+0x3c0] ;  /* 0x0003c01c42839981 */ /* 0x0000a2000c1e1500 */
[C---:B------:R-:W-:Y:S02]  /*4f90*/  IADD3 R99, R98.reuse, 0x220, RZ ;  /* 0x0000022062637810 */ /* 0x040fe40007ffe0ff */
[C---:B------:R-:W-:Y:S01]  /*4fa0*/  IADD3 R100, R98.reuse, 0x240, RZ ;  /* 0x0000024062647810 */ /* 0x040fe20007ffe0ff */
[----:B------:R0:W2:Y:S01]  /*4fb0*/  @!P2 LDG.E.U16 R126, [R66.64+0x300] ;  /* 0x0003001c427ea981 */ /* 0x0000a2000c1e1500 */
[----:B------:R-:W-:-:S02]  /*4fc0*/  IADD3 R101, R98, 0x260, RZ ;  /* 0x0000026062657810 */ /* 0x000fc40007ffe0ff */
[----:B------:R-:W-:Y:S01]  /*4fd0*/  ISETP.GE.AND P1, PT, R99, UR38, PT ;  /* 0x0000002663007c0c */ /* 0x000fe2000bf26270 */
[----:B------:R0:W2:Y:S01]  /*4fe0*/  @!P3 LDG.E.U16 R129, [R66.64+0x340] ;  /* 0x0003401c4281b981 */ /* 0x0000a2000c1e1500 */
[----:B------:R-:W-:Y:S02]  /*4ff0*/  ISETP.GE.AND P2, PT, R100, UR38, PT ;  /* 0x0000002664007c0c */ /* 0x000fe4000bf46270 */
[----:B------:R-:W-:Y:S02]  /*5000*/  ISETP.GE.AND P3, PT, R101, UR38, PT ;  /* 0x0000002665007c0c */ /* 0x000fe4000bf66270 */
[----:B------:R-:W-:Y:S02]  /*5010*/  PRMT R130, RZ, 0x7610, R130 ;  /* 0x00007610ff827816 */ /* 0x000fe40000000082 */
[----:B------:R-:W-:Y:S02]  /*5020*/  IADD3 R99, R98, 0x280, RZ ;  /* 0x0000028062637810 */ /* 0x000fe40007ffe0ff */
[----:B------:R-:W-:-:S02]  /*5030*/  PRMT R132, RZ, 0x7610, R132 ;  /* 0x00007610ff847816 */ /* 0x000fc40000000084 */
[----:B------:R-:W-:Y:S01]  /*5040*/  PRMT R121, RZ, 0x7610, R121 ;  /* 0x00007610ff797816 */ /* 0x000fe20000000079 */
[----:B------:R0:W2:Y:S01]  /*5050*/  @!P0 LDG.E.U16 R130, [R66.64+0x400] ;  /* 0x0004001c42828981 */ /* 0x0000a2000c1e1500 */
[----:B------:R-:W-:Y:S02]  /*5060*/  PRMT R134, RZ, 0x7610, R134 ;  /* 0x00007610ff867816 */ /* 0x000fe40000000086 */
[----:B------:R-:W-:Y:S01]  /*5070*/  PRMT R120, RZ, 0x7610, R120 ;  /* 0x00007610ff787816 */ /* 0x000fe20000000078 */
[----:B------:R0:W2:Y:S01]  /*5080*/  @!P1 LDG.E.U16 R132, [R66.64+0x440] ;  /* 0x0004401c42849981 */ /* 0x0000a2000c1e1500 */
[----:B------:R-:W-:Y:S02]  /*5090*/  PRMT R159, RZ, 0x7610, R159 ;  /* 0x00007610ff9f7816 */ /* 0x000fe4000000009f */
[----:B------:R-:W-:Y:S01]  /*50a0*/  PRMT R123, RZ, 0x7610, R123 ;  /* 0x00007610ff7b7816 */ /* 0x000fe2000000007b */
[----:B------:R0:W2:Y:S01]  /*50b0*/  @!P4 LDG.E.U16 R121, [R66.64+0x1c0] ;  /* 0x0001c01c4279c981 */ /* 0x0000a2000c1e1500 */
[----:B------:R-:W-:-:S02]  /*50c0*/  IADD3 R100, R98, 0x2a0, RZ ;  /* 0x000002a062647810 */ /* 0x000fc40007ffe0ff */
[----:B------:R-:W-:Y:S01]  /*50d0*/  ISETP.GE.AND P0, PT, R99, UR38, PT ;  /* 0x0000002663007c0c */ /* 0x000fe2000bf06270 */
        /* <DEDUP_REMOVED lines=8> */
[----:B------:R-:W-:Y:S01]  /*5160*/  PRMT R111, RZ, 0x7610, R111 ;  /* 0x00007610ff6f7816 */ /* 0x000fe2000000006f */
[----:B------:R0:W2:Y:S01]  /*5170*/  @!P6 LDG.E.U16 R123, [R66.64+0x240] ;  /* 0x0002401c427be981 */ /* 0x0000a2000c1e1500 */
[C---:B------:R-:W-:Y:S02]  /*5180*/  IADD3 R100, R98.reuse, 0x300, RZ ;  /* 0x0000030062647810 */ /* 0x040fe40007ffe0ff */
[----:B------:R-:W-:Y:S02]  /*5190*/  PRMT R110, RZ, 0x7610, R110 ;  /* 0x00007610ff6e7816 */ /* 0x000fe4000000006e */
[----:B------:R-:W-:Y:S01]  /*51a0*/  PRMT R109, RZ, 0x7610, R109 ;  /* 0x00007610ff6d7816 */ /* 0x000fe2000000006d */
[----:B------:R0:W2:Y:S01]  /*51b0*/  @!P0 LDG.E.U16 R111, [R66.64+0x500] ;  /* 0x0005001c426f8981 */ /* 0x0000a2000c1e1500 */
[----:B------:R-:W-:Y:S02]  /*51c0*/  PRMT R108, RZ, 0x7610, R108 ;  /* 0x00007610ff6c7816 */ /* 0x000fe4000000006c */
[----:B------:R-:W-:Y:S01]  /*51d0*/  IADD3 R99, R98, 0x320, RZ ;  /* 0x0000032062637810 */ /* 0x000fe20007ffe0ff */
[----:B------:R0:W2:Y:S01]  /*51e0*/  @!P1 LDG.E.U16 R110, [R66.64+0x540] ;  /* 0x0005401c426e9981 */ /* 0x0000a2000c1e1500 */
[----:B------:R-:W-:-:S02]  /*51f0*/  ISETP.GE.AND P0, PT, R100, UR38, PT ;  /* 0x0000002664007c0c */ /* 0x000fc4000bf06270 */
[C---:B------:R-:W-:Y:S01]  /*5200*/  IADD3 R100, R98.reuse, 0x340, RZ ;  /* 0x0000034062647810 */ /* 0x040fe20007ffe0ff */
[----:B------:R0:W2:Y:S01]  /*5210*/  @!P2 LDG.E.U16 R109, [R66.64+0x580] ;  /* 0x0005801c426da981 */ /* 0x0000a2000c1e1500 */
[----:B------:R-:W-:Y:S02]  /*5220*/  IADD3 R101, R98, 0x360, RZ ;  /* 0x0000036062657810 */ /* 0x000fe40007ffe0ff */
[----:B------:R-:W-:Y:S01]  /*5230*/  ISETP.GE.AND P1, PT, R99, UR38, PT ;  /* 0x0000002663007c0c */ /* 0x000fe2000bf26270 */
[----:B------:R0:W2:Y:S01]  /*5240*/  @!P3 LDG.E.U16 R108, [R66.64+0x5c0] ;  /* 0x0005c01c426cb981 */ /* 0x0000a2000c1e1500 */
[----:B------:R-:W-:Y:S02]  /*5250*/  ISETP.GE.AND P2, PT, R100, UR38, PT ;  /* 0x0000002664007c0c */ /* 0x000fe4000bf46270 */
[----:B------:R-:W-:Y:S02]  /*5260*/  ISETP.GE.AND P3, PT, R101, UR38, PT ;  /* 0x0000002665007c0c */ /* 0x000fe4000bf66270 */
[----:B------:R-:W-:-:S02]  /*5270*/  PRMT R107, RZ, 0x7610, R107 ;  /* 0x00007610ff6b7816 */ /* 0x000fc4000000006b */
[----:B------:R-:W-:Y:S02]  /*5280*/  PRMT R105, RZ, 0x7610, R105 ;  /* 0x00007610ff697816 */ /* 0x000fe40000000069 */
[----:B------:R-:W-:Y:S02]  /*5290*/  PRMT R104, RZ, 0x7610, R104 ;  /* 0x00007610ff687816 */ /* 0x000fe40000000068 */
[----:B------:R-:W-:Y:S01]  /*52a0*/  PRMT R103, RZ, 0x7610, R103 ;  /* 0x00007610ff677816 */ /* 0x000fe20000000067 */
[----:B------:R0:W2:Y:S04]  /*52b0*/  @!P0 LDG.E.U16 R107, [R66.64+0x600] ;  /* 0x0006001c426b8981 */ /* 0x0000a8000c1e1500 */
[----:B------:R0:W2:Y:S04]  /*52c0*/  @!P1 LDG.E.U16 R105, [R66.64+0x640] ;  /* 0x0006401c42699981 */ /* 0x0000a8000c1e1500 */
[----:B------:R0:W2:Y:S04]  /*52d0*/  @!P2 LDG.E.U16 R104, [R66.64+0x680] ;  /* 0x0006801c4268a981 */ /* 0x0000a8000c1e1500 */
[----:B------:R0:W2:Y:S01]  /*52e0*/  @!P3 LDG.E.U16 R103, [R66.64+0x6c0] ;  /* 0x0006c01c4267b981 */ /* 0x0000a2000c1e1500 */
[----:B------:R-:W-:-:S04]  /*52f0*/  IADD3 R99, R98, 0x380, RZ ;  /* 0x0000038062637810 */ /* 0x000fc80007ffe0ff */
[----:B------:R-:W-:Y:S02]  /*5300*/  ISETP.GE.AND P0, PT, R99, UR38, PT ;  /* 0x0000002663007c0c */ /* 0x000fe4000bf06270 */
[C---:B------:R-:W-:Y:S02]  /*5310*/  IADD3 R99, R98.reuse, 0x3a0, RZ ;  /* 0x000003a062637810 */ /* 0x040fe40007ffe0ff */
[C---:B------:R-:W-:Y:S02]  /*5320*/  IADD3 R100, R98.reuse, 0x3c0, RZ ;  /* 0x000003c062647810 */ /* 0x040fe40007ffe0ff */
[----:B------:R-:W-:Y:S02]  /*5330*/  ISETP.GE.AND P1, PT, R99, UR38, PT ;  /* 0x0000002663007c0c */ /* 0x000fe4000bf26270 */
[----:B------:R-:W-:Y:S02]  /*5340*/  IADD3 R98, R98, 0x3e0, RZ ;  /* 0x000003e062627810 */ /* 0x000fe40007ffe0ff */
[----:B------:R-:W-:-:S02]  /*5350*/  ISETP.GE.AND P2, PT, R100, UR38, PT ;  /* 0x0000002664007c0c */ /* 0x000fc4000bf46270 */
[----:B------:R-:W-:Y:S01]  /*5360*/  ISETP.GE.AND P3, PT, R98, UR38, PT ;  /* 0x0000002662007c0c */ /* 0x000fe2000bf66270 */
[----:B------:R-:W-:Y:S01]  /*5370*/  ULDC.64 UR38, c[0x0][0x198] ;  /* 0x0000660000267ab9 */ /* 0x000fe20000000a00 */
[----:B------:R-:W-:Y:S02]  /*5380*/  PRMT R102, RZ, 0x7610, R102 ;  /* 0x00007610ff667816 */ /* 0x000fe40000000066 */
[----:B------:R-:W-:Y:S02]  /*5390*/  PRMT R98, RZ, 0x7610, R98 ;  /* 0x00007610ff627816 */ /* 0x000fe40000000062 */
[----:B------:R-:W-:Y:S02]  /*53a0*/  PRMT R99, RZ, 0x7610, R99 ;  /* 0x00007610ff637816 */ /* 0x000fe40000000063 */
[----:B------:R0:W2:Y:S04]  /*53b0*/  @!P0 LDG.E.U16 R102, [R66.64+0x700] ;  /* 0x0007001c42668981 */ /* 0x0000a8000c1e1500 */
[----:B------:R0:W3:Y:S01]  /*53c0*/  @!P1 LDG.E.U16 R98, [R66.64+0x740] ;  /* 0x0007401c42629981 */ /* 0x0000e2000c1e1500 */
[----:B------:R-:W-:-:S03]  /*53d0*/  PRMT R101, RZ, 0x7610, R101 ;  /* 0x00007610ff657816 */ /* 0x000fc60000000065 */
[----:B------:R0:W3:Y:S04]  /*53e0*/  @!P2 LDG.E.U16 R99, [R66.64+0x780] ;  /* 0x0007801c4263a981 */ /* 0x0000e8000c1e1500 */
[----:B------:R0:W3:Y:S01]  /*53f0*/  @!P3 LDG.E.U16 R101, [R66.64+0x7c0] ;  /* 0x0007c01c4265b981 */ /* 0x0000e2000c1e1500 */
[----:B------:R-:W-:-:S04]  /*5400*/  LOP3.LUT R243, R0, 0x1f, RZ, 0xc0, !PT ;  /* 0x0000001f00f37812 */ /* 0x000fc800078ec0ff */
[----:B------:R-:W-:Y:S01]  /*5410*/  ISETP.NE.AND P0, PT, R243, RZ, PT ;  /* 0x000000fff300720c */ /* 0x000fe20003f05270 */
[----:B----4-:R-:W1:Y:S02]  /*5420*/  R2UR UR42, R65 ;  /* 0x00000000412a73c2 */ /* 0x010e6400000e0000 */
        /* <DEDUP_REMOVED lines=47> */
[----:B--2---:R-:W-:Y:S03]  /*5720*/  STS.U16 [R3], R106 ;  /* 0x0000006a03007388 */ /* 0x004fe60000000400 */
[----:B------:R-:W-:Y:S01]  /*5730*/  FMUL.RZ R65, R65, 0.15915493667125701904 ;  /* 0x3e22f98341417820 */ /* 0x000fe2000040c000 */
[----:B------:R-:W-:Y:S01]  /*5740*/  MUFU.SIN R157, R135 ;  /* 0x00000087009d7308 */ /* 0x000fe20000000400 */
[----:B------:R0:W-:Y:S04]  /*5750*/  STS.U16 [R4+0x40], R113 ;  /* 0x0000407104007388 */ /* 0x0001e80000000400 */
[----:B------:R-:W-:Y:S03]  /*5760*/  STS.U16 [R5+0x80], R112 ;  /* 0x0000807005007388 */ /* 0x000fe60000000400 */
[----:B------:R-:W-:Y:S01]  /*5770*/  MUFU.COS R158, R135 ;  /* 0x00000087009e7308 */ /* 0x000fe20000000000 */
[----:B------:R1:W-:Y:S01]  /*5780*/  STS.U16 [R6+0xc0], R117 ;  /* 0x0000c07506007388 */ /* 0x0003e20000000400 */
[----:B0-----:R-:W-:-:S03]  /*5790*/  IADD3 R113, R2, 0x220, RZ ;  /* 0x0000022002717810 */ /* 0x001fc60007ffe0ff */
[----:B------:R-:W-:Y:S03]  /*57a0*/  STS.U16 [R7+0x100], R116 ;  /* 0x0001007407007388 */ /* 0x000fe60000000400 */
[----:B------:R-:W-:Y:S01]  /*57b0*/  MUFU.SIN R135, R65 ;  /* 0x0000004100877308 */ /* 0x000fe20000000400 */
[----:B------:R0:W-:Y:S01]  /*57c0*/  STS.U16 [R8+0x140], R119 ;  /* 0x0001407708007388 */ /* 0x0001e20000000400 */
[----:B-1----:R-:W-:-:S06]  /*57d0*/  IADD3 R117, R2, 0x240, RZ ;  /* 0x0000024002757810 */ /* 0x002fcc0007ffe0ff */
[----:B------:R1:W-:Y:S01]  /*57e0*/  MUFU.COS R136, R65 ;  /* 0x0000004100887308 */ /* 0x0003e20000000000 */
[----:B------:R-:W-:Y:S01]  /*57f0*/  STS.U16 [R9+0x180], R118 ;  /* 0x0001807609007388 */ /* 0x000fe20000000400 */
[C---:B0-----:R-:W-:Y:S02]  /*5800*/  IADD3 R119, R2.reuse, 0x260, RZ ;  /* 0x0000026002777810 */ /* 0x041fe40007ffe0ff */
[----:B-1----:R-:W-:Y:S01]  /*5810*/  IADD3 R65, R2, 0x200, RZ ;  /* 0x0000020002417810 */ /* 0x002fe20007ffe0ff */
[----:B------:R0:W-:Y:S01]  /*5820*/  STS.U16 [R10+0x1c0], R121 ;  /* 0x0001c0790a007388 */ /* 0x0001e20000000400 */
[-C--:B------:R-:W-:Y:S02]  /*5830*/  LEA.HI.SX32 R113, R113, R2.reuse, 0x1b ;  /* 0x0000000271717211 */ /* 0x080fe400078fdaff */
[-C--:B------:R-:W-:Y:S01]  /*5840*/  LEA.HI.SX32 R65, R65, R2.reuse, 0x1b ;  /* 0x0000000241417211 */ /* 0x080fe200078fdaff */
[----:B------:R-:W-:Y:S01]  /*5850*/  STS.U16 [R11+0x200], R120 ;  /* 0x000200780b007388 */ /* 0x000fe20000000400 */
[----:B------:R-:W-:-:S02]  /*5860*/  LEA.HI.SX32 R117, R117, R2, 0x1b ;  /* 0x0000000275757211 */ /* 0x000fc400078fdaff */
[----:B------:R-:W-:Y:S01]  /*5870*/  LEA.HI.SX32 R119, R119, R2, 0x1b ;  /* 0x0000000277777211 */ /* 0x000fe200078fdaff */
[----:B------:R1:W-:Y:S01]  /*5880*/  STS.U16 [R12+0x240], R123 ;  /* 0x0002407b0c007388 */ /* 0x0003e20000000400 */
[----:B0-----:R-:W-:-:S03]  /*5890*/  SHF.L.U32 R121, R65, 0x1, RZ ;  /* 0x0000000141797819 */ /* 0x001fc600000006ff */
[----:B------:R0:W-:Y:S01]  /*58a0*/  STS.U16 [R13+0x280], R122 ;  /* 0x0002807a0d007388 */ /* 0x0001e20000000400 */
[----:B------:R-:W-:-:S03]  /*58b0*/  IADD3 R65, R2, 0x280, RZ ;  /* 0x0000028002417810 */ /* 0x000fc60007ffe0ff */
[----:B------:R2:W-:Y:S01]  /*58c0*/  STS.U16 [R14+0x2c0], R127 ;  /* 0x0002c07f0e007388 */ /* 0x0005e20000000400 */
[----:B-1----:R-:W-:Y:S02]  /*58d0*/  SHF.L.U32 R123, R113, 0x1, RZ ;  /* 0x00000001717b7819 */ /* 0x002fe400000006ff */
[C---:B------:R-:W-:Y:S01]  /*58e0*/  IADD3 R113, R2.reuse, 0x2a0, RZ ;  /* 0x000002a002717810 */ /* 0x040fe20007ffe0ff */
[----:B------:R1:W-:Y:S01]  /*58f0*/  STS.U16 [R15+0x300], R126 ;  /* 0x0003007e0f007388 */ /* 0x0003e20000000400 */
[----:B0-----:R-:W-:Y:S02]  /*5900*/  SHF.L.U32 R122, R119, 0x1, RZ ;  /* 0x00000001777a7819 */ /* 0x001fe400000006ff */
[C---:B------:R-:W-:Y:S02]  /*5910*/  IADD3 R119, R2.reuse, 0x2e0, RZ ;  /* 0x000002e002777810 */ /* 0x040fe40007ffe0ff */
[----:B--2---:R-:W-:Y:S02]  /*5920*/  SHF.L.U32 R127, R117, 0x1, RZ ;  /* 0x00000001757f7819 */ /* 0x004fe400000006ff */
[----:B------:R-:W-:Y:S01]  /*5930*/  IADD3 R117, R2, 0x2c0, RZ ;  /* 0x000002c002757810 */ /* 0x000fe20007ffe0ff */
[----:B------:R-:W-:Y:S01]  /*5940*/  STS.U16 [R16+0x340], R129 ;  /* 0x0003408110007388 */ /* 0x000fe20000000400 */
[----:B------:R-:W-:-:S02]  /*5950*/  LEA.HI.SX32 R65, R65, R2, 0x1b ;  /* 0x0000000241417211 */ /* 0x000fc400078fdaff */
[-C--:B------:R-:W-:Y:S01]  /*5960*/  LEA.HI.SX32 R113, R113, R2.reuse, 0x1b ;  /* 0x0000000271717211 */ /* 0x080fe200078fdaff */
[----:B------:R0:W-:Y:S01]  /*5970*/  STS.U16 [R17+0x380], R128 ;  /* 0x0003808011007388 */ /* 0x0001e20000000400 */
[-C--:B------:R-:W-:Y:S02]  /*5980*/  LEA.HI.SX32 R117, R117, R2.reuse, 0x1b ;  /* 0x0000000275757211 */ /* 0x080fe400078fdaff */
[----:B------:R-:W-:Y:S01]  /*5990*/  LEA.HI.SX32 R119, R119, R2, 0x1b ;  /* 0x0000000277777211 */ /* 0x000fe200078fdaff */
[----:B------:R-:W-:Y:S01]  /*59a0*/  STS.U16 [R18+0x3c0], R131 ;  /* 0x0003c08312007388 */ /* 0x000fe20000000400 */
[----:B-1----:R-:W-:-:S03]  /*59b0*/  SHF.L.U32 R126, R65, 0x1, RZ ;  /* 0x00000001417e7819 */ /* 0x002fc600000006ff */
[----:B------:R-:W-:Y:S01]  /*59c0*/  STS.U16 [R121+0x400], R130 ;  /* 0x0004008279007388 */ /* 0x000fe20000000400 */
[----:B------:R-:W-:-:S03]  /*59d0*/  IADD3 R65, R2, 0x300, RZ ;  /* 0x0000030002417810 */ /* 0x000fc60007ffe0ff */
[----:B------:R1:W-:Y:S01]  /*59e0*/  STS.U16 [R123+0x440], R132 ;  /* 0x000440847b007388 */ /* 0x0003e20000000400 */
[----:B0-----:R-:W-:Y:S02]  /*59f0*/  SHF.L.U32 R128, R117, 0x1, RZ ;  /* 0x0000000175807819 */ /* 0x001fe400000006ff */
[C---:B------:R-:W-:Y:S01]  /*5a00*/  IADD3 R117, R2.reuse, 0x340, RZ ;  /* 0x0000034002757810 */ /* 0x040fe20007ffe0ff */
[----:B------:R0:W-:Y:S01]  /*5a10*/  STS.U16 [R127+0x480], R134 ;  /* 0x000480867f007388 */ /* 0x0001e20000000400 */
[----:B------:R-:W-:Y:S02]  /*5a20*/  LEA.HI.SX32 R65, R65, R2, 0x1b ;  /* 0x0000000241417211 */ /* 0x000fe400078fdaff */
[----:B-1----:R-:W-:Y:S02]  /*5a30*/  SHF.L.U32 R123, R113, 0x1, RZ ;  /* 0x00000001717b7819 */ /* 0x002fe400000006ff */
[----:B------:R-:W-:Y:S02]  /*5a40*/  IADD3 R113, R2, 0x320, RZ ;  /* 0x0000032002717810 */ /* 0x000fe40007ffe0ff */
[----:B0-----:R-:W-:-:S02]  /*5a50*/  SHF.L.U32 R127, R119, 0x1, RZ ;  /* 0x00000001777f7819 */ /* 0x001fc400000006ff */
[----:B------:R-:W-:Y:S01]  /*5a60*/  IADD3 R119, R2, 0x360, RZ ;  /* 0x0000036002777810 */ /* 0x000fe20007ffe0ff */
[----:B------:R-:W-:Y:S01]  /*5a70*/  STS.U16 [R122+0x4c0], R159 ;  /* 0x0004c09f7a007388 */ /* 0x000fe20000000400 */
[-C--:B------:R-:W-:Y:S02]  /*5a80*/  LEA.HI.SX32 R113, R113, R2.reuse, 0x1b ;  /* 0x0000000271717211 */ /* 0x080fe400078fdaff */
[-C--:B------:R-:W-:Y:S01]  /*5a90*/  LEA.HI.SX32 R117, R117, R2.reuse, 0x1b ;  /* 0x0000000275757211 */ /* 0x080fe200078fdaff */
[----:B------:R0:W-:Y:S01]  /*5aa0*/  STS.U16 [R126+0x500], R111 ;  /* 0x0005006f7e007388 */ /* 0x0001e20000000400 */
[----:B------:R-:W-:-:S03]  /*5ab0*/  LEA.HI.SX32 R119, R119, R2, 0x1b ;  /* 0x0000000277777211 */ /* 0x000fc600078fdaff */
[----:B------:R1:W-:Y:S01]  /*5ac0*/  STS.U16 [R123+0x540], R110 ;  /* 0x0005406e7b007388 */ /* 0x0003e20000000400 */
[----:B------:R-:W-:-:S03]  /*5ad0*/  SHF.L.U32 R130, R119, 0x1, RZ ;  /* 0x0000000177827819 */ /* 0x000fc600000006ff */
[----:B------:R2:W-:Y:S01]  /*5ae0*/  STS.U16 [R128+0x580], R109 ;  /* 0x0005806d80007388 */ /* 0x0005e20000000400 */
[----:B0-----:R-:W-:-:S03]  /*5af0*/  SHF.L.U32 R126, R65, 0x1, RZ ;  /* 0x00000001417e7819 */ /* 0x001fc600000006ff */
[----:B------:R-:W-:Y:S01]  /*5b00*/  STS.U16 [R127+0x5c0], R108 ;  /* 0x0005c06c7f007388 */ /* 0x000fe20000000400 */
[----:B-1----:R-:W-:Y:S01]  /*5b10*/  SHF.L.U32 R123, R117, 0x1, RZ ;  /* 0x00000001757b7819 */ /* 0x002fe200000006ff */
[----:B------:R-:W0:Y:S01]  /*5b20*/  R2UR UR43, R64 ;  /* 0x00000000402b73c2 */ /* 0x000e2200000e0000 */
[----:B------:R-:W-:Y:S02]  /*5b30*/  UIMAD UR41, UR11, UR38, URZ ;  /* 0x000000260b2972a4 */ /* 0x000fe4000f8e023f */
[----:B------:R-:W-:Y:S01]  /*5b40*/  UIMAD.WIDE.U32 UR36, UR10, UR38, URZ ;  /* 0x000000260a2472a5 */ /* 0x000fe2000f8e003f */
[----:B--2---:R-:W-:Y:S01]  /*5b50*/  SHF.L.U32 R128, R113, 0x1, RZ ;  /* 0x0000000171807819 */ /* 0x004fe200000006ff */
[----:B------:R-:W-:Y:S04]  /*5b60*/  STS.U16 [R126+0x600], R107 ;  /* 0x0006006b7e007388 */ /* 0x000fe80000000400 */
[----:B------:R-:W-:Y:S04]  /*5b70*/  STS.U16 [R128+0x640], R105 ;  /* 0x0006406980007388 */ /* 0x000fe80000000400 */
[----:B------:R-:W-:Y:S04]  /*5b80*/  STS.U16 [R123+0x680], R104 ;  /* 0x000680687b007388 */ /* 0x000fe80000000400 */
[----:B------:R1:W-:Y:S01]  /*5b90*/  STS.U16 [R130+0x6c0], R103 ;  /* 0x0006c06782007388 */ /* 0x0003e20000000400 */
[----:B------:R-:W-:Y:S01]  /*5ba0*/  MUFU.SIN R137, R67 ;  /* 0x0000004300897308 */ /* 0x000fe20000000400 */
[----:B------:R-:W-:-:S02]  /*5bb0*/  ISETP.NE.AND P1, PT, R0, RZ, PT ;  /* 0x000000ff0000720c */ /* 0x000fc40003f25270 */
[----:B------:R-:W-:Y:S01]  /*5bc0*/  IADD3 R162, R0, 0x200, RZ ;  /* 0x0000020000a27810 */ /* 0x000fe20007ffe0ff */
[----:B------:R-:W2:Y:S04]  /*5bd0*/  LDL R159, [R1+0xc] ;  /* 0x00000c00019f7983 */ /* 0x000ea80000100800 */
[----:B-1----:R-:W4:Y:S01]  /*5be0*/  LDL R130, [R1+0x10] ;  /* 0x0000100001827983 */ /* 0x002f220000100800 */
[----:B0-----:R-:W-:Y:S02]  /*5bf0*/  MOV R106, UR43 ;  /* 0x0000002b006a7c02 */ /* 0x001fe40008000f00 */
[----:B------:R-:W-:-:S03]  /*5c00*/  IADD3 R65, R2, 0x380, RZ ;  /* 0x0000038002417810 */ /* 0x000fc60007ffe0ff */
[----:B------:R-:W-:Y:S01]  /*5c10*/  FMUL.FTZ R106, R106, 1.4426950216293334961 ;  /* 0x3fb8aa3b6a6a7820 */ /* 0x000fe20000410000 */
[----:B------:R-:W-:Y:S01]  /*5c20*/  LEA.HI.SX32 R65, R65, R2, 0x1b ;  /* 0x0000000241417211 */ /* 0x000fe200078fdaff */
[----:B------:R-:W-:-:S03]  /*5c30*/  UIMAD UR41, UR10, UR39, UR41 ;  /* 0x000000270a2972a4 */ /* 0x000fc6000f8e0229 */
[----:B------:R-:W-:Y:S01]  /*5c40*/  SHF.L.U32 R105, R65, 0x1, RZ ;  /* 0x0000000141697819 */ /* 0x000fe200000006ff */
[----:B------:R-:W-:Y:S01]  /*5c50*/  FMUL.FTZ R65, R106, R55 ;  /* 0x000000376a417220 */ /* 0x000fe20000410000 */
[----:B------:R-:W-:Y:S01]  /*5c60*/  ULDC.64 UR38, c[0x0][0x1a0] ;  /* 0x0000680000267ab9 */ /* 0x000fe20000000a00 */
[----:B------:R-:W-:Y:S01]  /*5c70*/  FMUL.FTZ R64, R60, UR42 ;  /* 0x0000002a3c407c20 */ /* 0x000fe20008410000 */
[----:B------:R-:W-:Y:S01]  /*5c80*/  UIADD3 UR37, UR37, UR41, URZ ;  /* 0x0000002925257290 */ /* 0x000fe2000fffe03f */
[----:B------:R-:W-:Y:S01]  /*5c90*/  MUFU.COS R138, R67 ;  /* 0x00000043008a7308 */ /* 0x000fe20000000000 */
[----:B------:R-:W-:Y:S01]  /*5ca0*/  UIMAD UR41, UR40, UR38, URZ ;  /* 0x00000026282972a4 */ /* 0x000fe2000f8e023f */
[----:B------:R-:W-:Y:S01]  /*5cb0*/  FMUL.FTZ R111, R106, R47 ;  /* 0x0000002f6a6f7220 */ /* 0x000fe20000410000 */
[----:B------:R-:W-:Y:S01]  /*5cc0*/  IADD3 R109, R2, 0x3a0, RZ ;  /* 0x000003a0026d7810 */ /* 0x000fe20007ffe0ff */
[----:B------:R-:W-:-:S04]  /*5cd0*/  FMUL.RZ R161, R64, 0.15915493667125701904 ;  /* 0x3e22f98340a17820 */ /* 0x000fc8000040c000 */
[----:B------:R-:W0:Y:S01]  /*5ce0*/  MUFU.EX2 R65, R65 ;  /* 0x0000004100417308 */ /* 0x000e220000000800 */
[C---:B------:R-:W-:Y:S01]  /*5cf0*/  FMUL.FTZ R103, R106.reuse, R57 ;  /* 0x000000396a677220 */ /* 0x040fe20000410000 */
[----:B------:R-:W-:Y:S01]  /*5d00*/  UIMAD UR41, UR7, UR39, UR41 ;  /* 0x00000027072972a4 */ /* 0x000fe2000f8e0229 */
[C---:B------:R-:W-:Y:S01]  /*5d10*/  FMUL.FTZ R64, R106.reuse, R38 ;  /* 0x000000266a407220 */ /* 0x040fe20000410000 */
[----:B------:R-:W-:Y:S01]  /*5d20*/  UIMAD.WIDE.U32 UR38, UR7, UR38, UR36 ;  /* 0x00000026072672a5 */ /* 0x000fe2000f8e0024 */
[----:B------:R-:W-:Y:S01]  /*5d30*/  LEA.HI.SX32 R109, R109, R2, 0x1b ;  /* 0x000000026d6d7211 */ /* 0x000fe200078fdaff */
[C---:B------:R-:W-:Y:S01]  /*5d40*/  FMUL.FTZ R118, R106.reuse, R41 ;  /* 0x000000296a767220 */ /* 0x040fe20000410000 */
[----:B------:R-:W-:Y:S01]  /*5d50*/  ULDC.64 UR36, c[0x0][0x228] ;  /* 0x00008a0000247ab9 */ /* 0x000fe20000000a00 */
[----:B------:R1:W0:Y:S01]  /*5d60*/  MUFU.EX2 R108, R111 ;  /* 0x0000006f006c7308 */ /* 0x0002220000000800 */
[C---:B------:R-:W-:Y:S02]  /*5d70*/  FMUL.FTZ R120, R106.reuse, R42 ;  /* 0x0000002a6a787220 */ /* 0x040fe40000410000 */
[----:B------:R-:W-:-:S02]  /*5d80*/  FMUL.FTZ R121, R106, R43 ;  /* 0x0000002b6a797220 */ /* 0x000fc40000410000 */
[C---:B------:R-:W-:Y:S02]  /*5d90*/  FMUL.FTZ R122, R106.reuse, R45 ;  /* 0x0000002d6a7a7220 */ /* 0x040fe40000410000 */
[----:B------:R-:W-:Y:S01]  /*5da0*/  FMUL.FTZ R117, R106, R51 ;  /* 0x000000336a757220 */ /* 0x000fe20000410000 */
[----:B-1----:R-:W-:Y:S01]  /*5db0*/  IADD3 R111, R2, 0x3c0, RZ ;  /* 0x000003c0026f7810 */ /* 0x002fe20007ffe0ff */
[----:B------:R-:W-:Y:S01]  /*5dc0*/  FMUL.FTZ R104, R106, R53 ;  /* 0x000000356a687220 */ /* 0x000fe20000410000 */
[----:B------:R-:W-:Y:S01]  /*5dd0*/  ULEA UR36, UP0, UR38, UR36, 0x3 ;  /* 0x0000002426247291 */ /* 0x000fe2000f80183f */
[----:B------:R-:W1:Y:S01]  /*5de0*/  MUFU.EX2 R103, R103 ;  /* 0x0000006700677308 */ /* 0x000e620000000800 */
[----:B------:R-:W-:Y:S02]  /*5df0*/  LEA.HI.SX32 R111, R111, R2, 0x1b ;  /* 0x000000026f6f7211 */ /* 0x000fe400078fdaff */
[----:B------:R-:W-:Y:S01]  /*5e00*/  SHF.L.U32 R109, R109, 0x1, RZ ;  /* 0x000000016d6d7819 */ /* 0x000fe200000006ff */
[----:B------:R-:W-:-:S04]  /*5e10*/  UIADD3 UR39, UR39, UR41, URZ ;  /* 0x0000002927277290 */ /* 0x000fc8000fffe03f */
[----:B------:R-:W1:Y:S01]  /*5e20*/  MUFU.EX2 R64, R64 ;  /* 0x0000004000407308 */ /* 0x000e620000000800 */
[----:B------:R-:W-:Y:S01]  /*5e30*/  SHF.L.U32 R126, R111, 0x1, RZ ;  /* 0x000000016f7e7819 */ /* 0x000fe200000006ff */
[----:B------:R-:W-:Y:S01]  /*5e40*/  STS.U16 [R105+0x700], R102 ;  /* 0x0007006669007388 */ /* 0x000fe20000000400 */
[C---:B------:R-:W-:Y:S01]  /*5e50*/  IADD3 R113, R2.reuse, 0x3e0, RZ ;  /* 0x000003e002717810 */ /* 0x040fe20007ffe0ff */
[----:B------:R-:W-:Y:S01]  /*5e60*/  ULEA.HI.X UR37, UR38, UR37, UR39, 0x3, UP0 ;  /* 0x0000002526257291 */ /* 0x000fe200080f1c27 */
[C---:B0-----:R-:W-:Y:S01]  /*5e70*/  FMUL.FTZ R138, R65.reuse, R138 ;  /* 0x0000008a418a7220 */ /* 0x041fe20000410000 */
[----:B---3--:R0:W-:Y:S02]  /*5e80*/  STS.U16 [R109+0x740], R98 ;  /* 0x000740626d007388 */ /* 0x0081e40000000400 */
[----:B------:R-:W-:Y:S01]  /*5e90*/  MUFU.SIN R141, R133 ;  /* 0x00000085008d7308 */ /* 0x000fe20000000400 */
[----:B------:R-:W-:Y:S01]  /*5ea0*/  FMUL.FTZ R137, R65, R137 ;  /* 0x0000008941897220 */ /* 0x000fe20000410000 */
[----:B------:R-:W-:-:S06]  /*5eb0*/  SHF.L.U32 R65, R2, 0x5, RZ ;  /* 0x0000000502417819 */ /* 0x000fcc00000006ff */
[----:B------:R-:W-:Y:S01]  /*5ec0*/  MUFU.COS R142, R133 ;  /* 0x00000085008e7308 */ /* 0x000fe20000000000 */
[----:B0-----:R-:W-:Y:S01]  /*5ed0*/  FMUL.FTZ R98, R69, UR42 ;  /* 0x0000002a45627c20 */ /* 0x001fe20008410000 */
[----:B------:R-:W-:-:S06]  /*5ee0*/  LEA.HI.SX32 R113, R113, R2, 0x1b ;  /* 0x0000000271717211 */ /* 0x000fcc00078fdaff */
[----:B------:R-:W-:Y:S01]  /*5ef0*/  MUFU.SIN R139, R66 ;  /* 0x00000042008b7308 */ /* 0x000fe20000000400 */
[----:B------:R0:W-:Y:S07]  /*5f00*/  STS.U16 [R126+0x780], R99 ;  /* 0x000780637e007388 */ /* 0x0001ee0000000400 */
[----:B------:R3:W-:Y:S08]  /*5f10*/  MUFU.COS R140, R66 ;  /* 0x00000042008c7308 */ /* 0x0007f00000000000 */
[----:B------:R-:W1:Y:S01]  /*5f20*/  MUFU.EX2 R118, R118 ;  /* 0x0000007600767308 */ /* 0x000e620000000800 */
[----:B---3--:R-:W-:Y:S01]  /*5f30*/  MOV R66, UR36 ;  /* 0x0000002400427c02 */ /* 0x008fe20008000f00 */
[----:B------:R-:W-:-:S06]  /*5f40*/  ULEA UR36, UR27, UR7, 0x8 ;  /* 0x000000071b247291 */ /* 0x000fcc000f8e403f */
[----:B------:R-:W3:Y:S01]  /*5f50*/  MUFU.EX2 R120, R120 ;  /* 0x0000007800787308 */ /* 0x000ee20000000800 */
[----:B0-----:R-:W-:-:S07]  /*5f60*/  FMUL.RZ R99, R98, 0.15915493667125701904 ;  /* 0x3e22f98362637820 */ /* 0x001fce000040c000 */
[----:B------:R-:W0:Y:S08]  /*5f70*/  MUFU.EX2 R121, R121 ;  /* 0x0000007900797308 */ /* 0x000e300000000800 */
[----:B------:R-:W0:Y:S08]  /*5f80*/  MUFU.EX2 R122, R122 ;  /* 0x0000007a007a7308 */ /* 0x000e300000000800 */
[----:B------:R-:W0:Y:S08]  /*5f90*/  MUFU.EX2 R117, R117 ;  /* 0x0000007500757308 */ /* 0x000e300000000800 */
[----:B------:R-:W0:Y:S01]  /*5fa0*/  MUFU.EX2 R104, R104 ;  /* 0x0000006800687308 */ /* 0x000e220000000800 */
[----:B------:R-:W-:Y:S01]  /*5fb0*/  FMUL.FTZ R112, R106, R39 ;  /* 0x000000276a707220 */ /* 0x000fe20000410000 */
[----:B------:R-:W-:Y:S01]  /*5fc0*/  LEA.HI.SX32 R98, R65, R65, 0x1b ;  /* 0x0000004141627211 */ /* 0x000fe200078fdaff */
[C---:B------:R-:W-:Y:S01]  /*5fd0*/  FMUL.FTZ R146, R108.reuse, R146 ;  /* 0x000000926c927220 */ /* 0x040fe20000410000 */
[----:B------:R-:W-:Y:S01]  /*5fe0*/  MOV R67, UR37 ;  /* 0x0000002500437c02 */ /* 0x000fe20008000f00 */
[----:B------:R-:W-:Y:S01]  /*5ff0*/  FMUL.FTZ R145, R108, R145 ;  /* 0x000000916c917220 */ /* 0x000fe20000410000 */
[----:B------:R-:W-:-:S02]  /*6000*/  MOV R102, UR36 ;  /* 0x0000002400667c02 */ /* 0x000fc40008000f00 */
[----:B------:R-:W-:Y:S01]  /*6010*/  SHF.L.U32 R128, R113, 0x1, RZ ;  /* 0x0000000171807819 */ /* 0x000fe200000006ff */
[----:B------:R-:W-:Y:S01]  /*6020*/  MUFU.SIN R160, R99 ;  /* 0x0000006300a07308 */ /* 0x000fe20000000400 */
[C---:B-1----:R-:W-:Y:S01]  /*6030*/  FMUL.FTZ R136, R103.reuse, R136 ;  /* 0x0000008867887220 */ /* 0x042fe20000410000 */
[----:B------:R-:W-:Y:S01]  /*6040*/  SEL R102, R102, R162, !P1 ;  /* 0x000000a266667207 */ /* 0x000fe20004800000 */
[----:B------:R-:W-:Y:S01]  /*6050*/  FMUL.FTZ R135, R103, R135 ;  /* 0x0000008767877220 */ /* 0x000fe20000410000 */
[----:B------:R-:W2:Y:S01]  /*6060*/  LDG.E.64 R66, [R66.64] ;  /* 0x0000001c42427981 */ /* 0x000ea2000c1e1b00 */
[----:B------:R-:W-:-:S03]  /*6070*/  FMUL.FTZ R114, R64, R114 ;  /* 0x0000007240727220 */ /* 0x000fc60000410000 */
[----:B------:R1:W-:Y:S01]  /*6080*/  MUFU.COS R108, R99 ;  /* 0x00000063006c7308 */ /* 0x0003e20000000000 */
[----:B------:R-:W-:Y:S02]  /*6090*/  FMUL.FTZ R115, R64, R115 ;  /* 0x0000007340737220 */ /* 0x000fe40000410000 */
[C---:B------:R-:W-:Y:S01]  /*60a0*/  FMUL.FTZ R103, R106.reuse, R60 ;  /* 0x0000003c6a677220 */ /* 0x040fe20000410000 */
[----:B------:R0:W-:Y:S01]  /*60b0*/  STS.U16 [R128+0x7c0], R101 ;  /* 0x0007c06580007388 */ /* 0x0001e20000000400 */
[----:B------:R-:W-:Y:S01]  /*60c0*/  FMUL.FTZ R116, R106, R40 ;  /* 0x000000286a747220 */ /* 0x000fe20000410000 */
[----:B-1----:R-:W-:Y:S02]  /*60d0*/  SHF.L.U32 R99, R98, 0x1, RZ ;  /* 0x0000000162637819 */ /* 0x002fe400000006ff */
[----:B------:R-:W1:Y:S01]  /*60e0*/  MUFU.EX2 R112, R112 ;  /* 0x0000007000707308 */ /* 0x000e620000000800 */
[----:B------:R-:W-:Y:S01]  /*60f0*/  FMUL.FTZ R154, R118, R154 ;  /* 0x0000009a769a7220 */ /* 0x000fe20000410000 */
[----:B------:R-:W-:-:S06]  /*6100*/  NOP ;  /* 0x0000000000007918 */ /* 0x000fcc0000000000 */
[----:B------:R-:W-:Y:S01]  /*6110*/  FMUL.FTZ R153, R118, R153 ;  /* 0x0000009976997220 */ /* 0x000fe20000410000 */
[----:B------:R-:W-:Y:S01]  /*6120*/  MUFU.COS R105, R161 ;  /* 0x000000a100697308 */ /* 0x000fe20000000000 */
[C---:B---3--:R-:W-:Y:S01]  /*6130*/  FMUL.FTZ R152, R120.reuse, R152 ;  /* 0x0000009878987220 */ /* 0x048fe20000410000 */
[----:B------:R-:W-:Y:S01]  /*6140*/  LDS.U16 R215, [R99] ;  /* 0x0000000063d77984 */ /* 0x000fe20000000400 */
[----:B------:R-:W-:Y:S02]  /*6150*/  FMUL.FTZ R151, R120, R151 ;  /* 0x0000009778977220 */ /* 0x000fe40000410000 */
[C---:B0-----:R-:W-:Y:S01]  /*6160*/  FMUL.FTZ R150, R121.reuse, R150 ;  /* 0x0000009679967220 */ /* 0x041fe20000410000 */
[----:B------:R-:W-:Y:S01]  /*6170*/  LDS.U16 R220, [R99+0x2] ;  /* 0x0000020063dc7984 */ /* 0x000fe20000000400 */
[----:B------:R-:W-:Y:S02]  /*6180*/  FMUL.FTZ R149, R121, R149 ;  /* 0x0000009579957220 */ /* 0x000fe40000410000 */
[C---:B------:R-:W-:Y:S01]  /*6190*/  FMUL.FTZ R148, R122.reuse, R148 ;  /* 0x000000947a947220 */ /* 0x040fe20000410000 */
[----:B------:R-:W-:Y:S01]  /*61a0*/  LDS.U16 R232, [R99+0x4] ;  /* 0x0000040063e87984 */ /* 0x000fe20000000400 */
[----:B------:R-:W-:-:S02]  /*61b0*/  FMUL.FTZ R147, R122, R147 ;  /* 0x000000937a937220 */ /* 0x000fc40000410000 */
[C---:B------:R-:W-:Y:S01]  /*61c0*/  FMUL.FTZ R142, R117.reuse, R142 ;  /* 0x0000008e758e7220 */ /* 0x040fe20000410000 */
[----:B------:R-:W-:Y:S01]  /*61d0*/  LDS.U16 R214, [R99+0x6] ;  /* 0x0000060063d67984 */ /* 0x000fe20000000400 */
[----:B------:R-:W-:Y:S02]  /*61e0*/  FMUL.FTZ R141, R117, R141 ;  /* 0x0000008d758d7220 */ /* 0x000fe40000410000 */
[C---:B------:R-:W-:Y:S01]  /*61f0*/  FMUL.FTZ R140, R104.reuse, R140 ;  /* 0x0000008c688c7220 */ /* 0x040fe20000410000 */
[----:B------:R-:W-:Y:S01]  /*6200*/  LDS.U16 R117, [R99+0x8] ;  /* 0x0000080063757984 */ /* 0x000fe20000000400 */
[----:B------:R-:W-:Y:S02]  /*6210*/  FMUL.FTZ R139, R104, R139 ;  /* 0x0000008b688b7220 */ /* 0x000fe40000410000 */
[----:B------:R-:W0:Y:S01]  /*6220*/  MUFU.EX2 R104, R103 ;  /* 0x0000006700687308 */ /* 0x000e220000000800 */
        /* <DEDUP_REMOVED lines=26> */
[----:B------:R3:W2:Y:S04]  /*63d0*/  LDS.U16 R193, [R99+0x3e] ;  /* 0x00003e0063c17984 */ /* 0x0006a80000000400 */
[----:B------:R3:W-:Y:S01]  /*63e0*/  STS.64 [R102.X8+0x1d10], R114 ;  /* 0x001d107266007388 */ /* 0x0007e20000008a00 */
[----:B------:R-:W3:Y:S01]  /*63f0*/  MUFU.EX2 R116, R116 ;  /* 0x0000007400747308 */ /* 0x000ee20000000800 */
[----:B------:R-:W-:Y:S01]  /*6400*/  HFMA2.MMA R101, -RZ, RZ, 0, 9.5367431640625e-07 ;  /* 0x00000010ff657435 */ /* 0x000fe200000001ff */
[----:B-1----:R-:W-:Y:S01]  /*6410*/  FMUL.FTZ R157, R112, R157 ;  /* 0x0000009d709d7220 */ /* 0x002fe20000410000 */
[----:B------:R-:W-:Y:S01]  /*6420*/  HADD2.F32 R98, -RZ, R20.H0_H0 ;  /* 0x20000014ff627230 */ /* 0x000fe20000004100 */
[----:B------:R-:W-:-:S04]  /*6430*/  FMUL.FTZ R107, R106, R69 ;  /* 0x000000456a6b7220 */ /* 0x000fc80000410000 */
[----:B------:R-:W1:Y:S01]  /*6440*/  MUFU.SIN R133, R161 ;  /* 0x000000a100857308 */ /* 0x000e620000000400 */
[----:B0-----:R-:W-:Y:S02]  /*6450*/  FMUL.FTZ R134, R104, R105 ;  /* 0x0000006968867220 */ /* 0x001fe40000410000 */
[----:B------:R-:W-:Y:S02]  /*6460*/  FMUL.FTZ R158, R112, R158 ;  /* 0x0000009e709e7220 */ /* 0x000fe40000410000 */
[----:B------:R-:W-:Y:S01]  /*6470*/  FMUL.FTZ R105, R114, R157 ;  /* 0x0000009d72697220 */ /* 0x000fe20000410000 */
[----:B------:R-:W-:Y:S01]  /*6480*/  CS2R R64, SRZ ;  /* 0x0000000000407805 */ /* 0x000fe2000001ff00 */
[----:B------:R-:W-:Y:S01]  /*6490*/  @!P2 IMAD.WIDE R100, R100, R101, UR30 ;  /* 0x0000001e6464ae25 */ /* 0x000fe2000f8e0265 */
[----:B------:R-:W-:Y:S03]  /*64a0*/  BAR.SYNC.DEFER_BLOCKING 0x0 ;  /* 0x0000000000007b1d */ /* 0x000fe60000010000 */
[----:B---3--:R-:W-:-:S02]  /*64b0*/  FMUL.FTZ R155, R116, R155 ;  /* 0x0000009b749b7220 */ /* 0x008fc40000410000 */
[----:B------:R-:W-:Y:S01]  /*64c0*/  FMUL.FTZ R213, R98, R38 ;  /* 0x0000002662d57220 */ /* 0x000fe20000410000 */
[----:B------:R-:W0:Y:S01]  /*64d0*/  MUFU.EX2 R107, R107 ;  /* 0x0000006b006b7308 */ /* 0x000e220000000800 */
[C---:B------:R-:W-:Y:S02]  /*64e0*/  FMUL.FTZ R103, R115.reuse, R157 ;  /* 0x0000009d73677220 */ /* 0x040fe40000410000 */
[----:B------:R-:W-:Y:S02]  /*64f0*/  FFMA.FTZ R105, R115, R158, R105 ;  /* 0x0000009e73697223 */ /* 0x000fe40000010069 */
[----:B------:R-:W-:Y:S02]  /*6500*/  FMUL.FTZ R156, R116, R156 ;  /* 0x0000009c749c7220 */ /* 0x000fe40000410000 */
[----:B------:R-:W-:Y:S02]  /*6510*/  FMUL.FTZ R99, R157, R213 ;  /* 0x000000d59d637220 */ /* 0x000fe40000410000 */
[----:B------:R-:W-:-:S02]  /*6520*/  FFMA.FTZ R103, R114, R158, -R103 ;  /* 0x0000009e72677223 */ /* 0x000fc40000010867 */
[C---:B------:R-:W-:Y:S02]  /*6530*/  FMUL.FTZ R102, R155.reuse, R105 ;  /* 0x000000699b667220 */ /* 0x040fe40000410000 */
[----:B-1----:R-:W-:Y:S02]  /*6540*/  FMUL.FTZ R133, R104, R133 ;  /* 0x0000008568857220 */ /* 0x002fe40000410000 */
[-C--:B------:R-:W-:Y:S01]  /*6550*/  FFMA.FTZ R104, R156, R103.reuse, -R102 ;  /* 0x000000679c687223 */ /* 0x080fe20000010866 */
[----:B------:R1:W5:Y:S01]  /*6560*/  @!P2 LDG.E.64 R64, [R100.64+0x8] ;  /* 0x0000081c6440a981 */ /* 0x000362000c1e1b00 */
[----:B------:R-:W-:Y:S02]  /*6570*/  FMUL.FTZ R103, R155, R103 ;  /* 0x000000679b677220 */ /* 0x000fe40000410000 */
[----:B-1----:R-:W-:Y:S02]  /*6580*/  FMUL.FTZ R100, RZ, R157 ;  /* 0x0000009dff647220 */ /* 0x002fe40000410000 */
[----:B------:R-:W-:Y:S01]  /*6590*/  FFMA.FTZ R101, RZ, R158, R99 ;  /* 0x0000009eff657223 */ /* 0x000fe20000010063 */
[----:B------:R-:W-:Y:S01]  /*65a0*/  HADD2.F32 R99, -RZ, R21.H0_H0 ;  /* 0x20000015ff637230 */ /* 0x000fe20000004100 */
[----:B------:R-:W-:-:S02]  /*65b0*/  FFMA.FTZ R102, R158, R213, -R100 ;  /* 0x000000d59e667223 */ /* 0x000fc40000010864 */
[----:B------:R-:W-:Y:S02]  /*65c0*/  FADD.FTZ R101, RZ, R101 ;  /* 0x00000065ff657221 */ /* 0x000fe40000010000 */
[----:B------:R-:W-:Y:S02]  /*65d0*/  FFMA.FTZ R103, R156, R105, R103 ;  /* 0x000000699c677223 */ /* 0x000fe40000010067 */
[----:B------:R-:W-:Y:S02]  /*65e0*/  FFMA.FTZ R102, R99, R39, R102 ;  /* 0x0000002763667223 */ /* 0x000fe40000010066 */
[----:B0-----:R-:W-:Y:S02]  /*65f0*/  FMUL.FTZ R161, R107, R108 ;  /* 0x0000006c6ba17220 */ /* 0x001fe40000410000 */
[----:B------:R-:W-:Y:S02]  /*6600*/  FMUL.FTZ R105, R155, R101 ;  /* 0x000000659b697220 */ /* 0x000fe40000410000 */
[----:B------:R-:W-:-:S02]  /*6610*/  FMUL.FTZ R160, R107, R160 ;  /* 0x000000a06ba07220 */ /* 0x000fc40000410000 */
[CC--:B------:R-:W-:Y:S02]  /*6620*/  FMUL.FTZ R109, R153.reuse, R103.reuse ;  /* 0x00000067996d7220 */ /* 0x0c0fe40000410000 */
[----:B------:R-:W-:Y:S01]  /*6630*/  FMUL.FTZ R108, R153, R104 ;  /* 0x00000068996c7220 */ /* 0x000fe20000410000 */
[----:B------:R-:W-:Y:S01]  /*6640*/  HADD2.F32 R100, -RZ, R22.H0_H0 ;  /* 0x20000016ff647230 */ /* 0x000fe20000004100 */
[-C--:B------:R-:W-:Y:S02]  /*6650*/  FMUL.FTZ R107, R155, R102.reuse ;  /* 0x000000669b6b7220 */ /* 0x080fe40000410000 */
[----:B------:R-:W-:Y:S02]  /*6660*/  FFMA.FTZ R105, R156, R102, -R105 ;  /* 0x000000669c697223 */ /* 0x000fe40000010869 */
[C---:B------:R-:W-:Y:S02]  /*6670*/  FFMA.FTZ R109, R154.reuse, R104, -R109 ;  /* 0x000000689a6d7223 */ /* 0x040fe4000001086d */
[----:B------:R-:W-:-:S02]  /*6680*/  FFMA.FTZ R108, R154, R103, R108 ;  /* 0x000000679a6c7223 */ /* 0x000fc4000001006c */
[----:B------:R-:W-:Y:S02]  /*6690*/  FMUL.FTZ R110, R106, R49 ;  /* 0x000000316a6e7220 */ /* 0x000fe40000410000 */
[----:B------:R-:W-:Y:S02]  /*66a0*/  FFMA.FTZ R107, R156, R101, R107 ;  /* 0x000000659c6b7223 */ /* 0x000fe4000001006b */
[----:B------:R-:W-:Y:S02]  /*66b0*/  FFMA.FTZ R105, R100, R40, R105 ;  /* 0x0000002864697223 */ /* 0x000fe40000010069 */
[C---:B------:R-:W-:Y:S02]  /*66c0*/  FMUL.FTZ R103, R151.reuse, R109 ;  /* 0x0000006d97677220 */ /* 0x040fe40000410000 */
[----:B------:R-:W-:Y:S02]  /*66d0*/  FMUL.FTZ R102, R151, R108 ;  /* 0x0000006c97667220 */ /* 0x000fe40000410000 */
[----:B------:R-:W-:Y:S01]  /*66e0*/  FADD.FTZ R107, RZ, R107 ;  /* 0x0000006bff6b7221 */ /* 0x000fe20000010000 */
[----:B------:R-:W0:Y:S01]  /*66f0*/  MUFU.EX2 R110, R110 ;  /* 0x0000006e006e7308 */ /* 0x000e220000000800 */
[----:B------:R-:W-:-:S02]  /*6700*/  FMUL.FTZ R101, R153, R105 ;  /* 0x0000006999657220 */ /* 0x000fc40000410000 */
[C---:B------:R-:W-:Y:S02]  /*6710*/  FFMA.FTZ R108, R152.reuse, R108, R103 ;  /* 0x0000006c986c7223 */ /* 0x040fe40000010067 */
[----:B------:R-:W-:Y:S02]  /*6720*/  FFMA.FTZ R109, R152, R109, -R102 ;  /* 0x0000006d986d7223 */ /* 0x000fe40000010866 */
[-C--:B------:R-:W-:Y:S02]  /*6730*/  FMUL.FTZ R102, R153, R107.reuse ;  /* 0x0000006b99667220 */ /* 0x080fe40000410000 */
[C---:B------:R-:W-:Y:S01]  /*6740*/  FFMA.FTZ R107, R154.reuse, R107, R101 ;  /* 0x0000006b9a6b7223 */ /* 0x040fe20000010065 */
[----:B------:R-:W-:Y:S01]  /*6750*/  HADD2.F32 R101, -RZ, R23.H0_H0 ;  /* 0x20000017ff657230 */ /* 0x000fe20000004100 */
[----:B------:R-:W-:Y:S02]  /*6760*/  FMUL.FTZ R103, R149, R108 ;  /* 0x0000006c95677220 */ /* 0x000fe40000410000 */
[----:B------:R-:W-:-:S02]  /*6770*/  FFMA.FTZ R102, R154, R105, -R102 ;  /* 0x000000699a667223 */ /* 0x000fc40000010866 */
[-C--:B------:R-:W-:Y:S02]  /*6780*/  FMUL.FTZ R105, R149, R109.reuse ;  /* 0x0000006d95697220 */ /* 0x080fe40000410000 */
[----:B------:R-:W-:Y:S02]  /*6790*/  FADD.FTZ R107, RZ, R107 ;  /* 0x0000006bff6b7221 */ /* 0x000fe40000010000 */
[C---:B------:R-:W-:Y:S02]  /*67a0*/  FFMA.FTZ R109, R150.reuse, R109, -R103 ;  /* 0x0000006d966d7223 */ /* 0x040fe40000010867 */
[----:B------:R-:W-:Y:S02]  /*67b0*/  FFMA.FTZ R103, R101, R41, R102 ;  /* 0x0000002965677223 */ /* 0x000fe40000010066 */
[C---:B------:R-:W-:Y:S02]  /*67c0*/  FMUL.FTZ R104, R151.reuse, R107 ;  /* 0x0000006b97687220 */ /* 0x040fe40000410000 */
[----:B------:R-:W-:Y:S01]  /*67d0*/  FFMA.FTZ R108, R150, R108, R105 ;  /* 0x0000006c966c7223 */ /* 0x000fe20000010069 */
[----:B------:R-:W-:Y:S01]  /*67e0*/  HADD2.F32 R102, -RZ, R24.H0_H0 ;  /* 0x20000018ff667230 */ /* 0x000fe20000004100 */
[----:B------:R-:W-:-:S02]  /*67f0*/  FMUL.FTZ R105, R151, R103 ;  /* 0x0000006797697220 */ /* 0x000fc40000410000 */
[C---:B0-----:R-:W-:Y:S02]  /*6800*/  FMUL.FTZ R144, R110.reuse, R144 ;  /* 0x000000906e907220 */ /* 0x041fe40000410000 */
[----:B------:R-:W-:Y:S02]  /*6810*/  FMUL.FTZ R143, R110, R143 ;  /* 0x0000008f6e8f7220 */ /* 0x000fe40000410000 */
[C---:B------:R-:W-:Y:S02]  /*6820*/  FFMA.FTZ R103, R152.reuse, R103, -R104 ;  /* 0x0000006798677223 */ /* 0x040fe40000010868 */
[C---:B------:R-:W-:Y:S02]  /*6830*/  FMUL.FTZ R110, R147.reuse, R108 ;  /* 0x0000006c936e7220 */ /* 0x040fe40000410000 */
[----:B------:R-:W-:Y:S02]  /*6840*/  FFMA.FTZ R105, R152, R107, R105 ;  /* 0x0000006b98697223 */ /* 0x000fe40000010069 */
[----:B------:R-:W-:-:S02]  /*6850*/  FMUL.FTZ R111, R147, R109 ;  /* 0x0000006d936f7220 */ /* 0x000fc40000410000 */
[----:B------:R-:W-:Y:S02]  /*6860*/  FFMA.FTZ R103, R102, R42, R103 ;  /* 0x0000002a66677223 */ /* 0x000fe40000010067 */
[C---:B------:R-:W-:Y:S02]  /*6870*/  FFMA.FTZ R110, R148.reuse, R109, -R110 ;  /* 0x0000006d946e7223 */ /* 0x040fe4000001086e */
[----:B------:R-:W-:Y:S02]  /*6880*/  FADD.FTZ R105, RZ, R105 ;  /* 0x00000069ff697221 */ /* 0x000fe40000010000 */
[----:B------:R-:W-:Y:S02]  /*6890*/  FFMA.FTZ R111, R148, R108, R111 ;  /* 0x0000006c946f7223 */ /* 0x000fe4000001006f */
[----:B------:R-:W-:Y:S02]  /*68a0*/  FMUL.FTZ R107, R149, R103 ;  /* 0x00000067956b7220 */ /* 0x000fe40000410000 */
[----:B------:R-:W-:-:S02]  /*68b0*/  FMUL.FTZ R108, R145, R110 ;  /* 0x0000006e916c7220 */ /* 0x000fc40000410000 */
[----:B------:R-:W-:Y:S02]  /*68c0*/  FMUL.FTZ R104, R149, R105 ;  /* 0x0000006995687220 */ /* 0x000fe40000410000 */
[----:B------:R-:W-:Y:S02]  /*68d0*/  FMUL.FTZ R109, R145, R111 ;  /* 0x0000006f916d7220 */ /* 0x000fe40000410000 */
[----:B------:R-:W-:Y:S02]  /*68e0*/  FFMA.FTZ R107, R150, R105, R107 ;  /* 0x00000069966b7223 */ /* 0x000fe4000001006b */
[----:B------:R-:W-:Y:S02]  /*68f0*/  FFMA.FTZ R111, R146, R111, R108 ;  /* 0x0000006f926f7223 */ /* 0x000fe4000001006c */
[----:B------:R-:W-:Y:S01]  /*6900*/  FFMA.FTZ R108, R150, R103, -R104 ;  /* 0x00000067966c7223 */ /* 0x000fe20000010868 */
[----:B------:R-:W-:Y:S01]  /*6910*/  HADD2.F32 R103, -RZ, R25.H0_H0 ;  /* 0x20000019ff677230 */ /* 0x000fe20000004100 */
[----:B------:R-:W-:-:S02]  /*6920*/  FADD.FTZ R107, RZ, R107 ;  /* 0x0000006bff6b7221 */ /* 0x000fc40000010000 */
[----:B------:R-:W-:Y:S02]  /*6930*/  FFMA.FTZ R109, R146, R110, -R109 ;  /* 0x0000006e926d7223 */ /* 0x000fe4000001086d */
[----:B------:R-:W-:Y:S02]  /*6940*/  FFMA.FTZ R108, R103, R43, R108 ;  /* 0x0000002b676c7223 */ /* 0x000fe4000001006c */
[----:B------:R-:W-:Y:S02]  /*6950*/  FMUL.FTZ R105, R147, R107 ;  /* 0x0000006b93697220 */ /* 0x000fe40000410000 */
[----:B------:R-:W-:Y:S02]  /*6960*/  FMUL.FTZ R112, R143, R109 ;  /* 0x0000006d8f707220 */ /* 0x000fe40000410000 */
[-C--:B------:R-:W-:Y:S02]  /*6970*/  FFMA.FTZ R105, R148, R108.reuse, -R105 ;  /* 0x0000006c94697223 */ /* 0x080fe40000010869 */
[----:B------:R-:W-:-:S02]  /*6980*/  FMUL.FTZ R108, R147, R108 ;  /* 0x0000006c936c7220 */ /* 0x000fc40000410000 */
[----:B------:R-:W-:Y:S02]  /*6990*/  FMUL.FTZ R104, R74, UR42 ;  /* 0x0000002a4a687c20 */ /* 0x000fe40008410000 */
[-C--:B------:R-:W-:Y:S02]  /*69a0*/  FMUL.FTZ R110, R143, R111.reuse ;  /* 0x0000006f8f6e7220 */ /* 0x080fe40000410000 */
[----:B------:R-:W-:Y:S02]  /*69b0*/  FFMA.FTZ R112, R144, R111, R112 ;  /* 0x0000006f90707223 */ /* 0x000fe40000010070 */
[----:B------:R-:W-:Y:S02]  /*69c0*/  FFMA.FTZ R108, R148, R107, R108 ;  /* 0x0000006b946c7223 */ /* 0x000fe4000001006c */
[----:B------:R-:W-:Y:S01]  /*69d0*/  FMUL.RZ R128, R104, 0.15915493667125701904 ;  /* 0x3e22f98368807820 */ /* 0x000fe2000040c000 */
[----:B------:R-:W-:Y:S01]  /*69e0*/  HADD2.F32 R104, -RZ, R26.H0_H0 ;  /* 0x2000001aff687230 */ /* 0x000fe20000004100 */
[----:B------:R-:W-:-:S02]  /*69f0*/  FFMA.FTZ R110, R144, R109, -R110 ;  /* 0x0000006d906e7223 */ /* 0x000fc4000001086e */
[C---:B------:R-:W-:Y:S02]  /*6a00*/  FMUL.FTZ R111, R141.reuse, R112 ;  /* 0x000000708d6f7220 */ /* 0x040fe40000410000 */
[----:B------:R-:W-:Y:S02]  /*6a10*/  FADD.FTZ R108, RZ, R108 ;  /* 0x0000006cff6c7221 */ /* 0x000fe40000010000 */
[-C--:B------:R-:W-:Y:S02]  /*6a20*/  FFMA.FTZ R113, R142, R110.reuse, -R111 ;  /* 0x0000006e8e717223 */ /* 0x080fe4000001086f */
[----:B------:R-:W-:Y:S02]  /*6a30*/  FFMA.FTZ R107, R104, R45, R105 ;  /* 0x0000002d686b7223 */ /* 0x000fe40000010069 */
[----:B------:R-:W-:Y:S02]  /*6a40*/  FMUL.FTZ R111, R141, R110 ;  /* 0x0000006e8d6f7220 */ /* 0x000fe40000410000 */
[----:B------:R-:W-:-:S02]  /*6a50*/  FMUL.FTZ R106, R106, R74 ;  /* 0x0000004a6a6a7220 */ /* 0x000fc40000410000 */
[C---:B------:R-:W-:Y:S01]  /*6a60*/  FMUL.FTZ R110, R145.reuse, R108 ;  /* 0x0000006c916e7220 */ /* 0x040fe20000410000 */
[----:B------:R-:W-:Y:S01]  /*6a70*/  MUFU.COS R109, R128 ;  /* 0x00000080006d7308 */ /* 0x000fe20000000000 */
[-C--:B------:R-:W-:Y:S02]  /*6a80*/  FMUL.FTZ R105, R145, R107.reuse ;  /* 0x0000006b91697220 */ /* 0x080fe40000410000 */
[----:B------:R-:W-:-:S05]  /*6a90*/  FFMA.FTZ R110, R146, R107, -R110 ;  /* 0x0000006b926e7223 */ /* 0x000fca000001086e */
[----:B------:R-:W0:Y:S08]  /*6aa0*/  MUFU.EX2 R132, R106 ;  /* 0x0000006a00847308 */ /* 0x000e300000000800 */
[----:B------:R-:W1:Y:S01]  /*6ab0*/  MUFU.SIN R107, R128 ;  /* 0x00000080006b7308 */ /* 0x000e620000000400 */
[C---:B0-----:R-:W-:Y:S02]  /*6ac0*/  FMUL.FTZ R162, R132.reuse, R109 ;  /* 0x0000006d84a27220 */ /* 0x041fe40000410000 */
[----:B-1----:R-:W-:Y:S01]  /*6ad0*/  FMUL.FTZ R132, R132, R107 ;  /* 0x0000006b84847220 */ /* 0x002fe20000410000 */
[----:B----4-:R-:W-:-:S02]  /*6ae0*/  HADD2.F32 R107, -RZ, R130.H0_H0 ;  /* 0x20000082ff6b7230 */ /* 0x010fc40000004100 */
[----:B------:R-:W3:Y:S01]  /*6af0*/  LDL R130, [R1+0x8] ;  /* 0x0000080001827983 */ /* 0x000ee20000100800 */
[----:B------:R-:W-:Y:S02]  /*6b00*/  FFMA.FTZ R112, R142, R112, R111 ;  /* 0x000000708e707223 */ /* 0x000fe4000001006f */
[----:B------:R-:W-:Y:S01]  /*6b10*/  FFMA.FTZ R108, R146, R108, R105 ;  /* 0x0000006c926c7223 */ /* 0x000fe20000010069 */
[----:B------:R-:W-:Y:S01]  /*6b20*/  HADD2.F32 R105, -RZ, R27.H0_H0 ;  /* 0x2000001bff697230 */ /* 0x000fe20000004100 */
[----:B------:R-:W-:Y:S02]  /*6b30*/  FMUL.FTZ R111, R139, R112 ;  /* 0x000000708b6f7220 */ /* 0x000fe40000410000 */
[----:B------:R-:W-:Y:S02]  /*6b40*/  FADD.FTZ R108, RZ, R108 ;  /* 0x0000006cff6c7221 */ /* 0x000fe40000010000 */
[----:B------:R-:W-:Y:S02]  /*6b50*/  FFMA.FTZ R116, R140, R113, -R111 ;  /* 0x000000718c747223 */ /* 0x000fe4000001086f */
[----:B------:R-:W-:-:S02]  /*6b60*/  FFMA.FTZ R110, R105, R47, R110 ;  /* 0x0000002f696e7223 */ /* 0x000fc4000001006e */
[----:B------:R-:W-:Y:S02]  /*6b70*/  FMUL.FTZ R111, R143, R108 ;  /* 0x0000006c8f6f7220 */ /* 0x000fe40000410000 */
[----:B------:R-:W-:Y:S01]  /*6b80*/  FMUL.FTZ R127, R139, R113 ;  /* 0x000000718b7f7220 */ /* 0x000fe20000410000 */
[----:B------:R-:W-:Y:S01]  /*6b90*/  HADD2.F32 R106, -RZ, R28.H0_H0 ;  /* 0x2000001cff6a7230 */ /* 0x000fe20000004100 */
[-C--:B------:R-:W-:Y:S02]  /*6ba0*/  FMUL.FTZ R113, R143, R110.reuse ;  /* 0x0000006e8f717220 */ /* 0x080fe40000410000 */
[----:B------:R-:W-:Y:S02]  /*6bb0*/  FFMA.FTZ R111, R144, R110, -R111 ;  /* 0x0000006e906f7223 */ /* 0x000fe4000001086f */
[----:B------:R-:W-:Y:S02]  /*6bc0*/  FFMA.FTZ R127, R140, R112, R127 ;  /* 0x000000708c7f7223 */ /* 0x000fe4000001007f */
[----:B------:R-:W-:-:S02]  /*6bd0*/  FFMA.FTZ R113, R144, R108, R113 ;  /* 0x0000006c90717223 */ /* 0x000fc40000010071 */
[----:B------:R-:W-:Y:S02]  /*6be0*/  FFMA.FTZ R111, R106, R49, R111 ;  /* 0x000000316a6f7223 */ /* 0x000fe4000001006f */
[C---:B------:R-:W-:Y:S02]  /*6bf0*/  FMUL.FTZ R109, R137.reuse, R127 ;  /* 0x0000007f896d7220 */ /* 0x040fe40000410000 */
[-C--:B------:R-:W-:Y:S02]  /*6c00*/  FMUL.FTZ R110, R137, R116.reuse ;  /* 0x00000074896e7220 */ /* 0x080fe40000410000 */
[----:B------:R-:W-:Y:S02]  /*6c10*/  FADD.FTZ R113, RZ, R113 ;  /* 0x00000071ff717221 */ /* 0x000fe40000010000 */
[----:B------:R-:W-:Y:S02]  /*6c20*/  FMUL.FTZ R108, R141, R111 ;  /* 0x0000006f8d6c7220 */ /* 0x000fe40000410000 */
[----:B------:R-:W-:-:S02]  /*6c30*/  FFMA.FTZ R116, R138, R116, -R109 ;  /* 0x000000748a747223 */ /* 0x000fc4000001086d */
[----:B------:R-:W-:Y:S02]  /*6c40*/  FFMA.FTZ R110, R138, R127, R110 ;  /* 0x0000007f8a6e7223 */ /* 0x000fe4000001006e */
[CC--:B------:R-:W-:Y:S02]  /*6c50*/  FFMA.FTZ R109, R142.reuse, R113.reuse, R108 ;  /* 0x000000718e6d7223 */ /* 0x0c0fe4000001006c */
[----:B------:R-:W-:Y:S02]  /*6c60*/  FMUL.FTZ R113, R141, R113 ;  /* 0x000000718d717220 */ /* 0x000fe40000410000 */
[C---:B------:R-:W-:Y:S02]  /*6c70*/  FMUL.FTZ R129, R135.reuse, R116 ;  /* 0x0000007487817220 */ /* 0x040fe40000410000 */
[----:B------:R-:W-:Y:S01]  /*6c80*/  FMUL.FTZ R127, R135, R110 ;  /* 0x0000006e877f7220 */ /* 0x000fe20000410000 */
[----:B--2---:R0:W1:Y:S01]  /*6c90*/  R2UR UR38, R66 ;  /* 0x00000000422673c2 */ /* 0x00406200000e0000 */
[----:B------:R-:W-:-:S02]  /*6ca0*/  FFMA.FTZ R108, R142, R111, -R113 ;  /* 0x0000006f8e6c7223 */ /* 0x000fc40000010871 */
[C---:B------:R-:W-:Y:S02]  /*6cb0*/  FFMA.FTZ R129, R136.reuse, R110, R129 ;  /* 0x0000006e88817223 */ /* 0x040fe40000010081 */
[----:B------:R-:W-:Y:S02]  /*6cc0*/  FADD.FTZ R109, RZ, R109 ;  /* 0x0000006dff6d7221 */ /* 0x000fe40000010000 */
[----:B------:R-:W-:Y:S01]  /*6cd0*/  FFMA.FTZ R127, R136, R116, -R127 ;  /* 0x00000074887f7223 */ /* 0x000fe2000001087f */
[----:B------:R-:W2:Y:S01]  /*6ce0*/  R2UR UR39, R67 ;  /* 0x00000000432773c2 */ /* 0x000ea200000e0000 */
[----:B------:R-:W-:Y:S02]  /*6cf0*/  FFMA.FTZ R108, R107, R51, R108 ;  /* 0x000000336b6c7223 */ /* 0x000fe4000001006c */
[----:B------:R-:W-:Y:S02]  /*6d00*/  FMUL.FTZ R112, R133, R129 ;  /* 0x0000008185707220 */ /* 0x000fe40000410000 */
[----:B------:R-:W-:-:S02]  /*6d10*/  FMUL.FTZ R111, R139, R109 ;  /* 0x0000006d8b6f7220 */ /* 0x000fc40000410000 */
[-C--:B------:R-:W-:Y:S02]  /*6d20*/  FMUL.FTZ R113, R133, R127.reuse ;  /* 0x0000007f85717220 */ /* 0x080fe40000410000 */
[-C--:B------:R-:W-:Y:S02]  /*6d30*/  FMUL.FTZ R110, R139, R108.reuse ;  /* 0x0000006c8b6e7220 */ /* 0x080fe40000410000 */
[----:B------:R-:W-:Y:S02]  /*6d40*/  FFMA.FTZ R112, R134, R127, -R112 ;  /* 0x0000007f86707223 */ /* 0x000fe40000010870 */
[----:B------:R-:W-:Y:S01]  /*6d50*/  FFMA.FTZ R111, R140, R108, -R111 ;  /* 0x0000006c8c6f7223 */ /* 0x000fe2000001086f */
[----:B------:R-:W-:Y:S01]  /*6d60*/  HADD2.F32 R108, -RZ, R159.H0_H0 ;  /* 0x2000009fff6c7230 */ /* 0x000fe20000004100 */
[----:B------:R-:W-:Y:S02]  /*6d70*/  FFMA.FTZ R113, R134, R129, R113 ;  /* 0x0000008186717223 */ /* 0x000fe40000010071 */
[----:B------:R-:W-:-:S02]  /*6d80*/  FFMA.FTZ R110, R140, R109, R110 ;  /* 0x0000006d8c6e7223 */ /* 0x000fc4000001006e */
[CC--:B------:R-:W-:Y:S02]  /*6d90*/  FMUL.FTZ R116, R160.reuse, R112.reuse ;  /* 0x00000070a0747220 */ /* 0x0c0fe40000410000 */
[----:B------:R-:W-:Y:S02]  /*6da0*/  FMUL.FTZ R109, R160, R113 ;  /* 0x00000071a06d7220 */ /* 0x000fe40000410000 */
[----:B------:R-:W-:Y:S02]  /*6db0*/  FFMA.FTZ R111, R108, R53, R111 ;  /* 0x000000356c6f7223 */ /* 0x000fe4000001006f */
[C---:B------:R-:W-:Y:S01]  /*6dc0*/  FFMA.FTZ R127, R161.reuse, R113, R116 ;  /* 0x00000071a17f7223 */ /* 0x040fe20000010074 */
[----:B------:R-:W-:Y:S01]  /*6dd0*/  HADD2.F32 R193, -RZ, R193.H0_H0 ;  /* 0x200000c1ffc17230 */ /* 0x000fe20000004100 */
[----:B------:R-:W-:Y:S02]  /*6de0*/  FFMA.FTZ R113, R161, R112, -R109 ;  /* 0x00000070a1717223 */ /* 0x000fe4000001086d */
[----:B------:R-:W-:-:S02]  /*6df0*/  FADD.FTZ R110, RZ, R110 ;  /* 0x0000006eff6e7221 */ /* 0x000fc40000010000 */
[C---:B------:R-:W-:Y:S01]  /*6e00*/  FMUL.FTZ R109, R137.reuse, R111 ;  /* 0x0000006f896d7220 */ /* 0x040fe20000410000 */
[----:B------:R-:W-:Y:S01]  /*6e10*/  HADD2.F32 R189, -RZ, R189.H0_H0 ;  /* 0x200000bdffbd7230 */ /* 0x000fe20000004100 */
[----:B------:R-:W-:Y:S02]  /*6e20*/  FMUL.FTZ R112, R132, R113 ;  /* 0x0000007184707220 */ /* 0x000fe40000410000 */
[-C--:B0-----:R-:W-:Y:S02]  /*6e30*/  FMUL.FTZ R66, R137, R110.reuse ;  /* 0x0000006e89427220 */ /* 0x081fe40000410000 */
[----:B------:R-:W-:Y:S02]  /*6e40*/  FFMA.FTZ R128, R138, R110, R109 ;  /* 0x0000006e8a807223 */ /* 0x000fe4000001006d */
[----:B-1----:R-:W-:Y:S01]  /*6e50*/  FMUL.FTZ R110, R193, UR38 ;  /* 0x00000026c16e7c20 */ /* 0x002fe20008410000 */
[----:B------:R-:W-:Y:S01]  /*6e60*/  HADD2.F32 R188, -RZ, R188.H0_H0 ;  /* 0x200000bcffbc7230 */ /* 0x000fe20000004100 */
[----:B------:R-:W-:-:S02]  /*6e70*/  FMUL.FTZ R116, R132, R127 ;  /* 0x0000007f84747220 */ /* 0x000fc40000410000 */
[----:B------:R-:W-:Y:S02]  /*6e80*/  FFMA.FTZ R127, R162, R127, R112 ;  /* 0x0000007fa27f7223 */ /* 0x000fe40000010070 */
[----:B------:R-:W-:Y:S02]  /*6e90*/  FFMA.FTZ R112, R138, R111, -R66 ;  /* 0x0000006f8a707223 */ /* 0x000fe40000010842 */
[----:B------:R-:W-:Y:S02]  /*6ea0*/  FADD.FTZ R194, R58, R58 ;  /* 0x0000003a3ac27221 */ /* 0x000fe40000010000 */
[----:B--2---:R-:W-:Y:S02]  /*6eb0*/  FMUL.FTZ R66, R193, UR39 ;  /* 0x00000027c1427c20 */ /* 0x004fe40008410000 */
[----:B------:R-:W-:Y:S01]  /*6ec0*/  FFMA.FTZ R159, R189, UR39, R110 ;  /* 0x00000027bd9f7c23 */ /* 0x000fe2000801006e */
[----:B------:R-:W-:Y:S01]  /*6ed0*/  HADD2.F32 R190, -RZ, R190.H0_H0 ;  /* 0x200000beffbe7230 */ /* 0x000fe20000004100 */
[----:B------:R-:W-:-:S02]  /*6ee0*/  FFMA.FTZ R116, R162, R113, -R116 ;  /* 0x00000071a2747223 */ /* 0x000fc40000010874 */
[----:B------:R-:W-:Y:S02]  /*6ef0*/  FMUL.FTZ R113, R188, UR39 ;  /* 0x00000027bc717c20 */ /* 0x000fe40008410000 */
[----:B------:R-:W-:Y:S02]  /*6f00*/  FFMA.FTZ R165, R189, UR38, -R66 ;  /* 0x00000026bda57c23 */ /* 0x000fe40008010842 */
[----:B------:R-:W-:Y:S02]  /*6f10*/  FMUL.FTZ R159, R194, R159 ;  /* 0x0000009fc29f7220 */ /* 0x000fe40000410000 */
[----:B------:R-:W-:Y:S02]  /*6f20*/  FMUL.FTZ R129, R188, UR38 ;  /* 0x00000026bc817c20 */ /* 0x000fe40008410000 */
[----:B------:R-:W-:Y:S02]  /*6f30*/  FFMA.FTZ R202, R190, UR38, -R113 ;  /* 0x00000026beca7c23 */ /* 0x000fe40008010871 */
[----:B------:R-:W-:-:S02]  /*6f40*/  FADD.FTZ R195, R56, R56 ;  /* 0x0000003838c37221 */ /* 0x000fc40000010000 */
[-C--:B------:R-:W-:Y:S01]  /*6f50*/  FMUL.FTZ R113, R132, R159.reuse ;  /* 0x0000009f84717220 */ /* 0x080fe20000410000 */
[----:B------:R-:W-:Y:S01]  /*6f60*/  HADD2.F32 R191, -RZ, R191.H0_H0 ;  /* 0x200000bfffbf7230 */ /* 0x000fe20000004100 */
[----:B------:R-:W-:Y:S02]  /*6f70*/  FFMA.FTZ R66, R190, UR39, R129 ;  /* 0x00000027be427c23 */ /* 0x000fe40008010081 */
[C---:B------:R-:W-:Y:S02]  /*6f80*/  FMUL.FTZ R202, R195.reuse, R202 ;  /* 0x000000cac3ca7220 */ /* 0x040fe40000410000 */
[----:B------:R-:W-:Y:S01]  /*6f90*/  FMUL.FTZ R129, R162, R159 ;  /* 0x0000009fa2817220 */ /* 0x000fe20000410000 */
[----:B------:R-:W-:Y:S01]  /*6fa0*/  HADD2.F32 R192, -RZ, R192.H0_H0 ;  /* 0x200000c0ffc07230 */ /* 0x000fe20000004100 */
[----:B------:R-:W-:Y:S02]  /*6fb0*/  FMUL.FTZ R201, R195, R66 ;  /* 0x00000042c3c97220 */ /* 0x000fe40000410000 */
[----:B------:R-:W-:-:S02]  /*6fc0*/  FMUL.FTZ R111, R191, UR38 ;  /* 0x00000026bf6f7c20 */ /* 0x000fc40008410000 */
[----:B------:R-:W-:Y:S02]  /*6fd0*/  FADD.FTZ R196, R54, R54 ;  /* 0x0000003636c47221 */ /* 0x000fe40000010000 */
[----:B------:R-:W-:Y:S02]  /*6fe0*/  FMUL.FTZ R67, R191, UR39 ;  /* 0x00000027bf437c20 */ /* 0x000fe40008410000 */
[C---:B------:R-:W-:Y:S02]  /*6ff0*/  FFMA.FTZ R111, R192.reuse, UR39, R111 ;  /* 0x00000027c06f7c23 */ /* 0x040fe4000801006f */
[----:B------:R-:W-:Y:S02]  /*7000*/  FFMA.FTZ R67, R192, UR38, -R67 ;  /* 0x00000026c0437c23 */ /* 0x000fe40008010843 */
[C---:B------:R-:W-:Y:S01]  /*7010*/  FMUL.FTZ R197, R196.reuse, R111 ;  /* 0x0000006fc4c57220 */ /* 0x040fe20000410000 */
[----:B------:R-:W-:Y:S01]  /*7020*/  HADD2.F32 R199, -RZ, R199.H0_H0 ;  /* 0x200000c7ffc77230 */ /* 0x000fe20000004100 */
[----:B------:R-:W-:Y:S01]  /*7030*/  FMUL.FTZ R198, R196, R67 ;  /* 0x00000043c4c67220 */ /* 0x000fe20000410000 */
[----:B------:R-:W-:Y:S01]  /*7040*/  HADD2.F32 R186, -RZ, R186.H0_H0 ;  /* 0x200000baffba7230 */ /* 0x000fe20000004100 */
[----:B------:R-:W-:-:S02]  /*7050*/  FADD.FTZ R128, RZ, R128 ;  /* 0x00000080ff807221 */ /* 0x000fc40000010000 */
[----:B------:R-:W-:Y:S02]  /*7060*/  FADD.FTZ R187, R52, R52 ;  /* 0x0000003434bb7221 */ /* 0x000fe40000010000 */
[----:B------:R-:W-:-:S04]  /*7070*/  FMUL.FTZ R67, R199, UR39 ;  /* 0x00000027c7437c20 */ /* 0x000fc80008410000 */
[----:B------:R-:W-:-:S04]  /*7080*/  FFMA.FTZ R184, R186, UR38, -R67 ;  /* 0x00000026bab87c23 */ /* 0x000fc80008010843 */
[----:B------:R-:W-:Y:S01]  /*7090*/  FMUL.FTZ R184, R187, R184 ;  /* 0x000000b8bbb87220 */ /* 0x000fe20000410000 */
[----:B------:R-:W-:Y:S02]  /*70a0*/  HADD2.F32 R163, -RZ, R163.H0_H0 ;  /* 0x200000a3ffa37230 */ /* 0x000fe40000004100 */
[----:B------:R-:W-:Y:S01]  /*70b0*/  HADD2.F32 R131, -RZ, R131.H0_H0 ;  /* 0x20000083ff837230 */ /* 0x000fe20000004100 */
[----:B------:R-:W-:Y:S01]  /*70c0*/  FADD.FTZ R200, R50, R50 ;  /* 0x0000003232c87221 */ /* 0x000fe20000010000 */
[----:B------:R-:W-:Y:S02]  /*70d0*/  HADD2.F32 R206, -RZ, R206.H0_H0 ;  /* 0x200000ceffce7230 */ /* 0x000fe40000004100 */
[----:B------:R-:W-:Y:S01]  /*70e0*/  HADD2.F32 R250, -RZ, R250.H0_H0 ;  /* 0x200000fafffa7230 */ /* 0x000fe20000004100 */
[----:B------:R-:W-:Y:S01]  /*70f0*/  FADD.FTZ R241, R48, R48 ;  /* 0x0000003030f17221 */ /* 0x000fe20000010000 */
[----:B------:R-:W-:Y:S02]  /*7100*/  HADD2.F32 R211, -RZ, R211.H0_H0 ;  /* 0x200000d3ffd37230 */ /* 0x000fe40000004100 */
[----:B------:R-:W-:Y:S01]  /*7110*/  HADD2.F32 R126, -RZ, R126.H0_H0 ;  /* 0x2000007eff7e7230 */ /* 0x000fe20000004100 */
[----:B------:R-:W-:Y:S01]  /*7120*/  FADD.FTZ R227, R46, R46 ;  /* 0x0000002e2ee37221 */ /* 0x000fe20000010000 */
[----:B------:R-:W-:Y:S01]  /*7130*/  ISETP.NE.AND P2, PT, R0, 0x1f, PT ;  /* 0x0000001f0000780c */ /* 0x000fe20003f45270 */
[----:B------:R-:W-:-:S02]  /*7140*/  HADD2.F32 R123, -RZ, R123.H0_H0 ;  /* 0x2000007bff7b7230 */ /* 0x000fc40000004100 */
[----:B------:R-:W-:Y:S02]  /*7150*/  HADD2.F32 R223, -RZ, R223.H0_H0 ;  /* 0x200000dfffdf7230 */ /* 0x000fe40000004100 */
[----:B---3--:R-:W-:Y:S01]  /*7160*/  HADD2.F32 R109, -RZ, R130.H0_H0 ;  /* 0x20000082ff6d7230 */ /* 0x008fe20000004100 */
[----:B------:R-:W-:-:S04]  /*7170*/  FMUL.FTZ R130, R194, R165 ;  /* 0x000000a5c2827220 */ /* 0x000fc80000410000 */
[-C--:B------:R-:W-:Y:S02]  /*7180*/  FFMA.FTZ R113, R162, R130.reuse, -R113 ;  /* 0x00000082a2717223 */ /* 0x080fe40000010871 */
[----:B------:R-:W-:Y:S02]  /*7190*/  FFMA.FTZ R66, -R132, R130, -R129 ;  /* 0x0000008284427223 */ /* 0x000fe40000010981 */
[----:B------:R-:W-:Y:S02]  /*71a0*/  FADD.FTZ R110, R202, R113 ;  /* 0x00000071ca6e7221 */ /* 0x000fe40000010000 */
[----:B------:R-:W-:Y:S02]  /*71b0*/  FADD.FTZ R66, -R201, R66 ;  /* 0x00000042c9427221 */ /* 0x000fe40000010100 */
[----:B------:R-:W-:-:S04]  /*71c0*/  FMUL.FTZ R164, R160, -R110 ;  /* 0x8000006ea0a47220 */ /* 0x000fc80000410000 */
[-C--:B------:R-:W-:Y:S02]  /*71d0*/  FFMA.FTZ R164, R161, R66.reuse, R164 ;  /* 0x00000042a1a47223 */ /* 0x080fe400000100a4 */
[----:B------:R-:W-:Y:S02]  /*71e0*/  FMUL.FTZ R66, R160, -R66 ;  /* 0x80000042a0427220 */ /* 0x000fe40000410000 */
[----:B------:R-:W-:Y:S02]  /*71f0*/  FFMA.FTZ R112, R109, R55, R112 ;  /* 0x000000376d707223 */ /* 0x000fe40000010070 */
[----:B------:R-:W-:Y:S02]  /*7200*/  FFMA.FTZ R111, R161, R110, -R66 ;  /* 0x0000006ea16f7223 */ /* 0x000fe40000010842 */
[----:B------:R-:W-:Y:S02]  /*7210*/  FADD.FTZ R164, -R197, R164 ;  /* 0x000000a4c5a47221 */ /* 0x000fe40000010100 */
[----:B------:R-:W-:-:S02]  /*7220*/  FMUL.FTZ R129, R135, R112 ;  /* 0x0000007087817220 */ /* 0x000fc40000410000 */
[----:B------:R-:W-:Y:S02]  /*7230*/  FADD.FTZ R66, R198, R111 ;  /* 0x0000006fc6427221 */ /* 0x000fe40000010000 */
[----:B------:R-:W-:Y:S02]  /*7240*/  FMUL.FTZ R165, R133, -R164 ;  /* 0x800000a485a57220 */ /* 0x000fe40000410000 */
[----:B------:R-:W-:Y:S02]  /*7250*/  FMUL.FTZ R111, R199, UR38 ;  /* 0x00000026c76f7c20 */ /* 0x000fe40008410000 */
[-C--:B------:R-:W-:Y:S02]  /*7260*/  FMUL.FTZ R113, R135, R128.reuse ;  /* 0x0000008087717220 */ /* 0x080fe40000410000 */
[----:B------:R-:W-:Y:S02]  /*7270*/  FFMA.FTZ R129, R136, R128, R129 ;  /* 0x0000008088817223 */ /* 0x000fe40000010081 */
[----:B------:R-:W-:-:S02]  /*7280*/  FFMA.FTZ R165, R134, R66, -R165 ;  /* 0x0000004286a57223 */ /* 0x000fc400000108a5 */
[----:B------:R-:W-:Y:S02]  /*7290*/  FMUL.FTZ R167, R133, -R66 ;  /* 0x8000004285a77220 */ /* 0x000fe40000410000 */
[----:B------:R-:W-:Y:S01]  /*72a0*/  FFMA.FTZ R66, R186, UR39, R111 ;  /* 0x00000027ba427c23 */ /* 0x000fe2000801006f */
[----:B------:R-:W-:Y:S01]  /*72b0*/  HADD2.F32 R110, -RZ, R166.H0_H0 ;  /* 0x200000a6ff6e7230 */ /* 0x000fe20000004100 */
[----:B------:R-:W-:Y:S02]  /*72c0*/  FFMA.FTZ R113, R136, R112, -R113 ;  /* 0x0000007088717223 */ /* 0x000fe40000010871 */
[----:B------:R-:W-:Y:S02]  /*72d0*/  FADD.FTZ R129, RZ, R129 ;  /* 0x00000081ff817221 */ /* 0x000fe40000010000 */
[----:B------:R-:W-:Y:S02]  /*72e0*/  FFMA.FTZ R164, R134, R164, R167 ;  /* 0x000000a486a47223 */ /* 0x000fe400000100a7 */
[----:B------:R-:W-:-:S02]  /*72f0*/  FMUL.FTZ R185, R187, R66 ;  /* 0x00000042bbb97220 */ /* 0x000fc40000410000 */
[----:B------:R-:W-:Y:S02]  /*7300*/  FFMA.FTZ R113, R110, R57, R113 ;  /* 0x000000396e717223 */ /* 0x000fe40000010071 */
[----:B------:R-:W-:Y:S02]  /*7310*/  FMUL.FTZ R66, R133, R129 ;  /* 0x0000008185427220 */ /* 0x000fe40000410000 */
[----:B------:R-:W-:Y:S02]  /*7320*/  FADD.FTZ R111, -R185, R164 ;  /* 0x000000a4b96f7221 */ /* 0x000fe40000010100 */
[----:B------:R-:W-:Y:S02]  /*7330*/  FFMA.FTZ R128, R134, R113, -R66 ;  /* 0x0000007186807223 */ /* 0x000fe40000010842 */
[----:B------:R-:W-:Y:S02]  /*7340*/  FADD.FTZ R165, R184, R165 ;  /* 0x000000a5b8a57221 */ /* 0x000fe40000010000 */
[----:B------:R-:W-:-:S02]  /*7350*/  FMUL.FTZ R66, R135, -R111 ;  /* 0x8000006f87427220 */ /* 0x000fc40000410000 */
[-C--:B------:R-:W-:Y:S02]  /*7360*/  FMUL.FTZ R112, R135, -R165.reuse ;  /* 0x800000a587707220 */ /* 0x080fe40000410000 */
[C---:B------:R-:W-:Y:S02]  /*7370*/  FFMA.FTZ R166, R136.reuse, R165, -R66 ;  /* 0x000000a588a67223 */ /* 0x040fe40000010842 */
[----:B------:R-:W-:Y:S02]  /*7380*/  FMUL.FTZ R66, R163, UR39 ;  /* 0x00000027a3427c20 */ /* 0x000fe40008410000 */
[----:B------:R-:W-:Y:S02]  /*7390*/  FMUL.FTZ R67, R133, R113 ;  /* 0x0000007185437220 */ /* 0x000fe40000410000 */
[----:B------:R-:W-:Y:S02]  /*73a0*/  FFMA.FTZ R165, R136, R111, R112 ;  /* 0x0000006f88a57223 */ /* 0x000fe40000010070 */
[----:B------:R-:W-:-:S02]  /*73b0*/  FMUL.FTZ R112, R163, UR38 ;  /* 0x00000026a3707c20 */ /* 0x000fc40008410000 */
[C---:B------:R-:W-:Y:S02]  /*73c0*/  FFMA.FTZ R183, R131.reuse, UR38, -R66 ;  /* 0x0000002683b77c23 */ /* 0x040fe40008010842 */
[----:B------:R-:W-:Y:S02]  /*73d0*/  FFMA.FTZ R164, R134, R129, R67 ;  /* 0x0000008186a47223 */ /* 0x000fe40000010043 */
[----:B------:R-:W-:Y:S02]  /*73e0*/  FFMA.FTZ R129, R131, UR39, R112 ;  /* 0x0000002783817c23 */ /* 0x000fe40008010070 */
[C---:B------:R-:W-:Y:S02]  /*73f0*/  FMUL.FTZ R183, R200.reuse, R183 ;  /* 0x000000b7c8b77220 */ /* 0x040fe40000410000 */
[----:B------:R-:W-:Y:S02]  /*7400*/  FMUL.FTZ R182, R200, R129 ;  /* 0x00000081c8b67220 */ /* 0x000fe40000410000 */
[----:B------:R-:W-:-:S02]  /*7410*/  FADD.FTZ R166, R183, R166 ;  /* 0x000000a6b7a67221 */ /* 0x000fc40000010000 */
[----:B------:R-:W-:Y:S01]  /*7420*/  FMUL.FTZ R113, R206, UR38 ;  /* 0x00000026ce717c20 */ /* 0x000fe20008410000 */
[----:B------:R-:W-:Y:S01]  /*7430*/  HADD2.F32 R111, -RZ, R168.H0_H0 ;  /* 0x200000a8ff6f7230 */ /* 0x000fe20000004100 */
[----:B------:R-:W-:Y:S02]  /*7440*/  FADD.FTZ R165, -R182, R165 ;  /* 0x000000a5b6a57221 */ /* 0x000fe40000010100 */
[----:B------:R-:W-:Y:S02]  /*7450*/  FMUL.FTZ R112, R137, -R166 ;  /* 0x800000a689707220 */ /* 0x000fe40000410000 */
[----:B------:R-:W-:Y:S02]  /*7460*/  FMUL.FTZ R67, R206, UR39 ;  /* 0x00000027ce437c20 */ /* 0x000fe40008410000 */
[----:B------:R-:W-:Y:S02]  /*7470*/  FADD.FTZ R164, RZ, R164 ;  /* 0x000000a4ffa47221 */ /* 0x000fe40000010000 */
[----:B------:R-:W-:-:S02]  /*7480*/  FFMA.FTZ R66, R250, UR39, R113 ;  /* 0x00000027fa427c23 */ /* 0x000fc40008010071 */
[-C--:B------:R-:W-:Y:S02]  /*7490*/  FFMA.FTZ R112, R138, R165.reuse, R112 ;  /* 0x000000a58a707223 */ /* 0x080fe40000010070 */
[----:B------:R-:W-:Y:S02]  /*74a0*/  FFMA.FTZ R180, R250, UR38, -R67 ;  /* 0x00000026fab47c23 */ /* 0x000fe40008010843 */
[----:B------:R-:W-:Y:S02]  /*74b0*/  FMUL.FTZ R165, R137, -R165 ;  /* 0x800000a589a57220 */ /* 0x000fe40000410000 */
[----:B------:R-:W-:Y:S02]  /*74c0*/  FFMA.FTZ R128, R111, R60, R128 ;  /* 0x0000003c6f807223 */ /* 0x000fe40000010080 */
[----:B------:R-:W-:Y:S02]  /*74d0*/  FMUL.FTZ R67, R160, R164 ;  /* 0x000000a4a0437220 */ /* 0x000fe40000410000 */
[----:B------:R-:W-:-:S02]  /*74e0*/  FMUL.FTZ R181, R241, R66 ;  /* 0x00000042f1b57220 */ /* 0x000fc40000410000 */
[----:B------:R-:W-:Y:S02]  /*74f0*/  FFMA.FTZ R165, R138, R166, -R165 ;  /* 0x000000a68aa57223 */ /* 0x000fe400000108a5 */
[----:B------:R-:W-:Y:S02]  /*7500*/  FFMA.FTZ R129, R161, R128, -R67 ;  /* 0x00000080a1817223 */ /* 0x000fe40000010843 */
[----:B------:R-:W-:Y:S02]  /*7510*/  FMUL.FTZ R180, R241, R180 ;  /* 0x000000b4f1b47220 */ /* 0x000fe40000410000 */
[----:B------:R-:W-:Y:S02]  /*7520*/  FADD.FTZ R166, -R181, R112 ;  /* 0x00000070b5a67221 */ /* 0x000fe40000010100 */
[----:B------:R-:W-:Y:S01]  /*7530*/  FMUL.FTZ R67, R211, UR39 ;  /* 0x00000027d3437c20 */ /* 0x000fe20008410000 */
[----:B------:R-:W-:Y:S01]  /*7540*/  HADD2.F32 R112, -RZ, R248.H0_H0 ;  /* 0x200000f8ff707230 */ /* 0x000fe20000004100 */
[----:B------:R-:W-:-:S02]  /*7550*/  FMUL.FTZ R128, R160, R128 ;  /* 0x00000080a0807220 */ /* 0x000fc40000410000 */
[----:B------:R-:W-:Y:S02]  /*7560*/  FADD.FTZ R165, R180, R165 ;  /* 0x000000a5b4a57221 */ /* 0x000fe40000010000 */
[----:B------:R-:W-:Y:S02]  /*7570*/  FMUL.FTZ R66, R139, -R166 ;  /* 0x800000a68b427220 */ /* 0x000fe40000410000 */
[----:B------:R-:W-:Y:S02]  /*7580*/  FMUL.FTZ R113, R211, UR38 ;  /* 0x00000026d3717c20 */ /* 0x000fe40008410000 */
[----:B------:R-:W-:Y:S02]  /*7590*/  FFMA.FTZ R178, R126, UR38, -R67 ;  /* 0x000000267eb27c23 */ /* 0x000fe40008010843 */
[----:B------:R-:W-:Y:S02]  /*75a0*/  FFMA.FTZ R128, R161, R164, R128 ;  /* 0x000000a4a1807223 */ /* 0x000fe40000010080 */
[----:B------:R-:W-:-:S02]  /*75b0*/  FFMA.FTZ R167, R140, R165, -R66 ;  /* 0x000000a58ca77223 */ /* 0x000fc40000010842 */
[----:B------:R-:W-:Y:S02]  /*75c0*/  FFMA.FTZ R129, R112, R69, R129 ;  /* 0x0000004570817223 */ /* 0x000fe40000010081 */
[----:B------:R-:W-:Y:S02]  /*75d0*/  FMUL.FTZ R165, R139, -R165 ;  /* 0x800000a58ba57220 */ /* 0x000fe40000410000 */
[----:B------:R-:W-:Y:S02]  /*75e0*/  FFMA.FTZ R66, R126, UR39, R113 ;  /* 0x000000277e427c23 */ /* 0x000fe40008010071 */
[----:B------:R-:W-:Y:S02]  /*75f0*/  FMUL.FTZ R178, R227, R178 ;  /* 0x000000b2e3b27220 */ /* 0x000fe40000410000 */
[----:B------:R-:W-:Y:S02]  /*7600*/  FADD.FTZ R67, RZ, R128 ;  /* 0x00000080ff437221 */ /* 0x000fe40000010000 */
[----:B------:R-:W-:-:S02]  /*7610*/  FMUL.FTZ R113, R132, R129 ;  /* 0x0000008184717220 */ /* 0x000fc40000410000 */
[----:B------:R-:W-:Y:S02]  /*7620*/  FFMA.FTZ R166, R140, R166, R165 ;  /* 0x000000a68ca67223 */ /* 0x000fe400000100a5 */
[----:B------:R-:W-:Y:S02]  /*7630*/  FMUL.FTZ R179, R227, R66 ;  /* 0x00000042e3b37220 */ /* 0x000fe40000410000 */
[----:B------:R-:W-:Y:S02]  /*7640*/  FADD.FTZ R167, R178, R167 ;  /* 0x000000a7b2a77221 */ /* 0x000fe40000010000 */
[-C--:B------:R-:W-:Y:S02]  /*7650*/  FMUL.FTZ R66, R132, R67.reuse ;  /* 0x0000004384427220 */ /* 0x080fe40000410000 */
[----:B------:R-:W-:Y:S02]  /*7660*/  FFMA.FTZ R67, R162, R67, R113 ;  /* 0x00000043a2437223 */ /* 0x000fe40000010071 */
[----:B------:R-:W-:-:S02]  /*7670*/  FADD.FTZ R128, -R179, R166 ;  /* 0x000000a6b3807221 */ /* 0x000fc40000010100 */
[C---:B------:R-:W-:Y:S02]  /*7680*/  FMUL.FTZ R113, R141.reuse, -R167 ;  /* 0x800000a78d717220 */ /* 0x040fe40000410000 */
[-C--:B------:R-:W-:Y:S02]  /*7690*/  FMUL.FTZ R164, R141, -R128.reuse ;  /* 0x800000808da47220 */ /* 0x080fe40000410000 */
[----:B------:R-:W-:Y:S02]  /*76a0*/  FFMA.FTZ R171, R142, R128, R113 ;  /* 0x000000808eab7223 */ /* 0x000fe40000010071 */
[----:B------:R-:W-:Y:S02]  /*76b0*/  FMUL.FTZ R128, R123, UR38 ;  /* 0x000000267b807c20 */ /* 0x000fe40008410000 */
[----:B------:R-:W-:Y:S02]  /*76c0*/  FFMA.FTZ R166, R162, R129, -R66 ;  /* 0x00000081a2a67223 */ /* 0x000fe40000010842 */
[----:B------:R-:W-:-:S02]  /*76d0*/  FFMA.FTZ R165, R223, UR39, R128 ;  /* 0x00000027dfa57c23 */ /* 0x000fc40008010080 */
[----:B------:R0:W1:Y:S01]  /*76e0*/  @P2 LDS.64 R128, [R0.X8+0x2d18] ;  /* 0x002d180000802984 */ /* 0x0000620000008a00 */
[----:B------:R-:W-:Y:S01]  /*76f0*/  FMUL.FTZ R66, R123, UR39 ;  /* 0x000000277b427c20 */ /* 0x000fe20008410000 */
[----:B------:R-:W-:Y:S01]  /*7700*/  HADD2.F32 R122, -RZ, R122.H0_H0 ;  /* 0x2000007aff7a7230 */ /* 0x000fe20000004100 */
[----:B------:R-:W-:Y:S01]  /*7710*/  FADD.FTZ R224, R44, R44 ;  /* 0x0000002c2ce07221 */ /* 0x000fe20000010000 */
[----:B------:R-:W-:Y:S01]  /*7720*/  BSSY B0, `(.L_x_8521) ;  /* 0x0000014000007945 */ /* 0x000fe20003800000 */
[----:B------:R-:W-:Y:S01]  /*7730*/  FFMA.FTZ R177, R223, UR38, -R66 ;  /* 0x00000026dfb17c23 */ /* 0x000fe20008010842 */
[----:B------:R-:W-:Y:S01]  /*7740*/  HADD2.F32 R113, -RZ, R29.H0_H0 ;  /* 0x2000001dff717230 */ /* 0x000fe20000004100 */
[----:B------:R-:W-:Y:S01]  /*7750*/  FFMA.FTZ R170, R142, R167, -R164 ;  /* 0x000000a78eaa7223 */ /* 0x000fe200000108a4 */
[----:B------:R-:W-:Y:S01]  /*7760*/  HADD2.F32 R221, -RZ, R221.H0_H0 ;  /* 0x200000ddffdd7230 */ /* 0x000fe20000004100 */
[----:B------:R-:W-:Y:S02]  /*7770*/  FMUL.FTZ R168, R122, UR38 ;  /* 0x000000267aa87c20 */ /* 0x000fe40008410000 */
        /* <DEDUP_REMOVED lines=14> */
.L_x_8522:
[----:B0-----:R-:W-:Y:S05]  /*7860*/  BSYNC B0 ;  /* 0x0000000000007941 */ /* 0x001fea0003800000 */
.L_x_8521:
[----:B------:R-:W0:Y:S01]  /*7870*/  SHFL.UP PT, R164, R116, 0x1, RZ ;  /* 0x0420000074a47989 */ /* 0x000e2200000e00ff */
[----:B------:R-:W-:Y:S01]  /*7880*/  FADD.FTZ R67, RZ, R67 ;  /* 0x00000043ff437221 */ /* 0x000fe20000010000 */
[----:B------:R-:W-:Y:S01]  /*7890*/  ISETP.GE.AND P3, PT, R2, 0x1, PT ;  /* 0x000000010200780c */ /* 0x000fe20003f66270 */
[----:B------:R-:W-:Y:S01]  /*78a0*/  FFMA.FTZ R66, R113, R74, R166 ;  /* 0x0000004a71427223 */ /* 0x000fe200000100a6 */
[----:B------:R-:W2:Y:S01]  /*78b0*/  SHFL.UP PT, R167, R127, 0x1, RZ ;  /* 0x042000007fa77989 */ /* 0x000ea200000e00ff */
[----:B------:R-:W-:Y:S01]  /*78c0*/  FADD.FTZ R172, R177, R170 ;  /* 0x000000aab1ac7221 */ /* 0x000fe20000010000 */
[----:B------:R-:W-:Y:S01]  /*78d0*/  HADD2.F32 R228, -RZ, R228.H0_H0 ;  /* 0x200000e4ffe47230 */ /* 0x000fe20000004100 */
[----:B------:R-:W-:Y:S01]  /*78e0*/  FMUL.FTZ R176, R224, R165 ;  /* 0x000000a5e0b07220 */ /* 0x000fe20000410000 */
[----:B------:R-:W3:Y:S01]  /*78f0*/  SHFL.UP PT, R170, R67, 0x1, RZ ;  /* 0x0420000043aa7989 */ /* 0x000ee200000e00ff */
[-C--:B------:R-:W-:Y:S01]  /*7900*/  FMUL.FTZ R165, R143, -R172.reuse ;  /* 0x800000ac8fa57220 */ /* 0x080fe20000410000 */
[----:B------:R-:W-:Y:S01]  /*7910*/  HADD2.F32 R244, -RZ, R244.H0_H0 ;  /* 0x200000f4fff47230 */ /* 0x000fe20000004100 */
[----:B------:R-:W-:Y:S01]  /*7920*/  FADD.FTZ R171, -R176, R171 ;  /* 0x000000abb0ab7221 */ /* 0x000fe20000010100 */
        /* <DEDUP_REMOVED lines=21> */
[----:B0-----:R-:W-:Y:S01]  /*7a80*/  FMUL.FTZ R166, R127, R164 ;  /* 0x000000a47fa67220 */ /* 0x001fe20000410000 */
[----:B-----5:R-:W-:Y:S01]  /*7a90*/  SHFL.IDX PT, R64, R64, RZ, 0x1f ;  /* 0x00001fff40407589 */ /* 0x020fe200000e0000 */
[----:B------:R-:W-:Y:S01]  /*7aa0*/  FADD.FTZ R171, R174, R171 ;  /* 0x000000abaeab7221 */ /* 0x000fe20000010000 */
[----:B------:R-:W-:Y:S01]  /*7ab0*/  HADD2.F32 R220, -RZ, R220.H0_H0 ;  /* 0x200000dcffdc7230 */ /* 0x000fe20000004100 */
[----:B------:R-:W-:Y:S01]  /*7ac0*/  FMUL.FTZ R165, R145, -R172 ;  /* 0x800000ac91a57220 */ /* 0x000fe20000410000 */
[----:B------:R-:W-:Y:S01]  /*7ad0*/  HADD2.F32 R215, -RZ, R215.H0_H0 ;  /* 0x200000d7ffd77230 */ /* 0x000fe20000004100 */
[----:B--2---:R-:W-:Y:S01]  /*7ae0*/  FFMA.FTZ R168, R116, R167, R166 ;  /* 0x000000a774a87223 */ /* 0x004fe200000100a6 */
[----:B------:R-:W-:Y:S01]  /*7af0*/  BSSY B0, `(.L_x_8523) ;  /* 0x0000120000007945 */ /* 0x000fe20003800000 */
[----:B---3--:R-:W-:-:S02]  /*7b00*/  FMUL.FTZ R166, R127, R170 ;  /* 0x000000aa7fa67220 */ /* 0x008fc40000410000 */
[-C--:B------:R-:W-:Y:S02]  /*7b10*/  FMUL.FTZ R173, R145, -R171.reuse ;  /* 0x800000ab91ad7220 */ /* 0x080fe40000410000 */
[----:B------:R-:W-:Y:S02]  /*7b20*/  FFMA.FTZ R165, R146, R171, -R165 ;  /* 0x000000ab92a57223 */ /* 0x000fe400000108a5 */
[C---:B----4-:R-:W-:Y:S02]  /*7b30*/  FMUL.FTZ R171, R127.reuse, R169 ;  /* 0x000000a97fab7220 */ /* 0x050fe40000410000 */
[C---:B------:R-:W-:Y:S01]  /*7b40*/  FMUL.FTZ R167, R127.reuse, R167 ;  /* 0x000000a77fa77220 */ /* 0x040fe20000410000 */
[----:B------:R-:W-:Y:S01]  /*7b50*/  FSEL R127, R127, R168, !P3 ;  /* 0x000000a87f7f7208 */ /* 0x000fe20005800000 */
[C---:B------:R-:W-:Y:S02]  /*7b60*/  FFMA.FTZ R169, R116.reuse, R169, -R166 ;  /* 0x000000a974a97223 */ /* 0x040fe400000108a6 */
[----:B------:R-:W-:-:S02]  /*7b70*/  FFMA.FTZ R170, R116, R170, R171 ;  /* 0x000000aa74aa7223 */ /* 0x000fc400000100ab */
[----:B------:R-:W-:Y:S02]  /*7b80*/  @P3 FFMA.FTZ R116, R116, R164, -R167 ;  /* 0x000000a474743223 */ /* 0x000fe400000108a7 */
[----:B------:R-:W-:Y:S02]  /*7b90*/  @P3 FADD.FTZ R66, R66, R169 ;  /* 0x000000a942423221 */ /* 0x000fe40000010000 */
[C---:B------:R-:W-:Y:S01]  /*7ba0*/  FMUL.FTZ R169, R228.reuse, UR38 ;  /* 0x00000026e4a97c20 */ /* 0x040fe20008410000 */
[----:B------:R-:W-:Y:S01]  /*7bb0*/  SHFL.UP PT, R166, R116, 0x2, RZ ;  /* 0x0440000074a67989 */ /* 0x000fe200000e00ff */
[----:B------:R-:W-:Y:S02]  /*7bc0*/  FMUL.FTZ R167, R228, UR39 ;  /* 0x00000027e4a77c20 */ /* 0x000fe40008410000 */
[----:B------:R-:W-:Y:S02]  /*7bd0*/  FFMA.FTZ R204, R146, R172, R173 ;  /* 0x000000ac92cc7223 */ /* 0x000fe400000100ad */
[----:B------:R-:W-:Y:S01]  /*7be0*/  @P3 FADD.FTZ R67, R67, R170 ;  /* 0x000000aa43433221 */ /* 0x000fe20000010000 */
[----:B------:R-:W-:Y:S01]  /*7bf0*/  ISETP.GE.AND P3, PT, R2, 0x2, PT ;  /* 0x000000020200780c */ /* 0x000fe20003f66270 */
[----:B------:R-:W-:-:S02]  /*7c00*/  FADD.FTZ R229, R36, R36 ;  /* 0x0000002424e57221 */ /* 0x000fc40000010000 */
[C---:B------:R-:W-:Y:S01]  /*7c10*/  FFMA.FTZ R164, R244.reuse, UR39, R169 ;  /* 0x00000027f4a47c23 */ /* 0x040fe200080100a9 */
[----:B------:R-:W0:Y:S01]  /*7c20*/  SHFL.UP PT, R168, R67, 0x2, RZ ;  /* 0x0440000043a87989 */ /* 0x000e2200000e00ff */
[----:B------:R-:W-:Y:S02]  /*7c30*/  FFMA.FTZ R172, R244, UR38, -R167 ;  /* 0x00000026f4ac7c23 */ /* 0x000fe400080108a7 */
[C---:B------:R-:W-:Y:S01]  /*7c40*/  FMUL.FTZ R173, R229.reuse, R164 ;  /* 0x000000a4e5ad7220 */ /* 0x040fe20000410000 */
[----:B------:R-:W2:Y:S01]  /*7c50*/  SHFL.UP PT, R167, R66, 0x2, RZ ;  /* 0x0440000042a77989 */ /* 0x000ea200000e00ff */
[----:B------:R-:W-:Y:S02]  /*7c60*/  FMUL.FTZ R172, R229, R172 ;  /* 0x000000ace5ac7220 */ /* 0x000fe40000410000 */
[C---:B------:R-:W-:Y:S01]  /*7c70*/  FMUL.FTZ R171, R121.reuse, UR39 ;  /* 0x0000002779ab7c20 */ /* 0x040fe20008410000 */
[----:B------:R-:W3:Y:S01]  /*7c80*/  SHFL.UP PT, R169, R127, 0x2, RZ ;  /* 0x044000007fa97989 */ /* 0x000ee200000e00ff */
[----:B------:R-:W-:-:S02]  /*7c90*/  FMUL.FTZ R203, R121, UR38 ;  /* 0x0000002679cb7c20 */ /* 0x000fc40008410000 */
[----:B------:R-:W-:Y:S02]  /*7ca0*/  FADD.FTZ R204, -R173, R204 ;  /* 0x000000ccadcc7221 */ /* 0x000fe40000010100 */
[----:B------:R-:W-:Y:S02]  /*7cb0*/  FADD.FTZ R165, R172, R165 ;  /* 0x000000a5aca57221 */ /* 0x000fe40000010000 */
[----:B------:R-:W-:Y:S02]  /*7cc0*/  FADD.FTZ R209, R35, R35 ;  /* 0x0000002323d17221 */ /* 0x000fe40000010000 */
[C---:B------:R-:W-:Y:S02]  /*7cd0*/  FMUL.FTZ R205, R147.reuse, -R204 ;  /* 0x800000cc93cd7220 */ /* 0x040fe40000410000 */
[----:B------:R-:W-:Y:S02]  /*7ce0*/  FMUL.FTZ R207, R147, -R165 ;  /* 0x800000a593cf7220 */ /* 0x000fe40000410000 */
[----:B------:R-:W-:-:S02]  /*7cf0*/  FFMA.FTZ R164, R120, UR39, R203 ;  /* 0x0000002778a47c23 */ /* 0x000fc400080100cb */
[----:B------:R-:W-:Y:S02]  /*7d00*/  FFMA.FTZ R170, R120, UR38, -R171 ;  /* 0x0000002678aa7c23 */ /* 0x000fe400080108ab */
[C---:B------:R-:W-:Y:S02]  /*7d10*/  FFMA.FTZ R205, R148.reuse, R165, -R205 ;  /* 0x000000a594cd7223 */ /* 0x040fe400000108cd */
[----:B------:R-:W-:Y:S02]  /*7d20*/  FFMA.FTZ R204, R148, R204, R207 ;  /* 0x000000cc94cc7223 */ /* 0x000fe400000100cf */
[C---:B------:R-:W-:Y:S01]  /*7d30*/  FMUL.FTZ R171, R209.reuse, R164 ;  /* 0x000000a4d1ab7220 */ /* 0x040fe20000410000 */
[----:B------:R-:W-:Y:S01]  /*7d40*/  MOV R164, UR24 ;  /* 0x0000001800a47c02 */ /* 0x000fe20008000f00 */
[----:B------:R-:W-:Y:S02]  /*7d50*/  FMUL.FTZ R170, R209, R170 ;  /* 0x000000aad1aa7220 */ /* 0x000fe40000410000 */
[----:B------:R-:W-:Y:S01]  /*7d60*/  FADD.FTZ R204, -R171, R204 ;  /* 0x000000ccabcc7221 */ /* 0x000fe20000010100 */
[----:B------:R-:W-:Y:S01]  /*7d70*/  ISETP.GE.OR P0, PT, R164, c[0x0][0x174], P0 ;  /* 0x00005d00a4007a0c */ /* 0x000fe20000706670 */
[----:B------:R-:W-:-:S02]  /*7d80*/  FADD.FTZ R205, R170, R205 ;  /* 0x000000cdaacd7221 */ /* 0x000fc40000010000 */
[CC--:B------:R-:W-:Y:S02]  /*7d90*/  FMUL.FTZ R165, R149.reuse, -R204.reuse ;  /* 0x800000cc95a57220 */ /* 0x0c0fe40000410000 */
[-C--:B------:R-:W-:Y:S02]  /*7da0*/  FMUL.FTZ R203, R149, -R205.reuse ;  /* 0x800000cd95cb7220 */ /* 0x080fe40000410000 */
[C---:B------:R-:W-:Y:S02]  /*7db0*/  FFMA.FTZ R165, R150.reuse, R205, -R165 ;  /* 0x000000cd96a57223 */ /* 0x040fe400000108a5 */
[----:B------:R-:W-:Y:S02]  /*7dc0*/  FFMA.FTZ R164, R150, R204, R203 ;  /* 0x000000cc96a47223 */ /* 0x000fe400000100cb */
[C---:B0-----:R-:W-:Y:S02]  /*7dd0*/  FMUL.FTZ R205, R127.reuse, R168 ;  /* 0x000000a87fcd7220 */ /* 0x041fe40000410000 */
[----:B------:R-:W-:-:S02]  /*7de0*/  FMUL.FTZ R204, R127, R166 ;  /* 0x000000a67fcc7220 */ /* 0x000fc40000410000 */
[C---:B--2---:R-:W-:Y:S02]  /*7df0*/  FMUL.FTZ R207, R127.reuse, R167 ;  /* 0x000000a77fcf7220 */ /* 0x044fe40000410000 */
[----:B---3--:R-:W-:Y:S02]  /*7e00*/  FMUL.FTZ R203, R127, R169 ;  /* 0x000000a97fcb7220 */ /* 0x008fe40000410000 */
[C---:B------:R-:W-:Y:S02]  /*7e10*/  FFMA.FTZ R205, R116.reuse, R167, -R205 ;  /* 0x000000a774cd7223 */ /* 0x040fe400000108cd */
[----:B------:R-:W-:Y:S02]  /*7e20*/  FFMA.FTZ R204, R116, R169, R204 ;  /* 0x000000a974cc7223 */ /* 0x000fe400000100cc */
[----:B-1----:R-:W-:Y:S02]  /*7e30*/  FMUL.FTZ R167, R132, R129 ;  /* 0x0000008184a77220 */ /* 0x002fe40000410000 */
[----:B------:R-:W-:-:S02]  /*7e40*/  FFMA.FTZ R168, R116, R168, R207 ;  /* 0x000000a874a87223 */ /* 0x000fc400000100cf */
[----:B------:R-:W-:Y:S01]  /*7e50*/  @P3 FFMA.FTZ R116, R116, R166, -R203 ;  /* 0x000000a674743223 */ /* 0x000fe200000108cb */
[----:B------:R-:W-:Y:S01]  /*7e60*/  FSEL R203, R127, R204, !P3 ;  /* 0x000000cc7fcb7208 */ /* 0x000fe20005800000 */
[----:B------:R-:W-:Y:S02]  /*7e70*/  @P3 FADD.FTZ R66, R66, R205 ;  /* 0x000000cd42423221 */ /* 0x000fe40000010000 */
[-C--:B------:R-:W-:Y:S02]  /*7e80*/  FFMA.FTZ R217, R162, R128.reuse, -R167 ;  /* 0x00000080a2d97223 */ /* 0x080fe400000108a7 */
[----:B------:R-:W-:Y:S01]  /*7e90*/  FMUL.FTZ R127, R132, -R128 ;  /* 0x80000080847f7220 */ /* 0x000fe20000410000 */
[----:B------:R-:W0:Y:S01]  /*7ea0*/  SHFL.UP PT, R207, R66, 0x4, RZ ;  /* 0x0480000042cf7989 */ /* 0x000e2200000e00ff */
[----:B------:R-:W-:Y:S01]  /*7eb0*/  @P3 FADD.FTZ R67, R67, R168 ;  /* 0x000000a843433221 */ /* 0x000fe20000010000 */
[----:B------:R-:W-:Y:S01]  /*7ec0*/  ISETP.GE.AND P3, PT, R2, 0x4, PT ;  /* 0x000000040200780c */ /* 0x000fe20003f66270 */
[----:B------:R-:W-:Y:S01]  /*7ed0*/  FMUL.FTZ R204, R160, -R217 ;  /* 0x800000d9a0cc7220 */ /* 0x000fe20000410000 */
[----:B------:R-:W-:Y:S01]  /*7ee0*/  SHFL.UP PT, R167, R116, 0x4, RZ ;  /* 0x0480000074a77989 */ /* 0x000fe200000e00ff */
[----:B------:R-:W-:-:S02]  /*7ef0*/  FFMA.FTZ R127, R162, -R129, R127 ;  /* 0x80000081a27f7223 */ /* 0x000fc4000001007f */
[----:B------:R-:W-:Y:S01]  /*7f00*/  FMUL.FTZ R168, R219, UR38 ;  /* 0x00000026dba87c20 */ /* 0x000fe20008410000 */
[----:B------:R-:W1:Y:S01]  /*7f10*/  SHFL.UP PT, R205, R67, 0x4, RZ ;  /* 0x0480000043cd7989 */ /* 0x000e6200000e00ff */
[-C--:B------:R-:W-:Y:S02]  /*7f20*/  FFMA.FTZ R222, R161, R127.reuse, R204 ;  /* 0x0000007fa1de7223 */ /* 0x080fe400000100cc */
[----:B------:R-:W-:Y:S01]  /*7f30*/  FMUL.FTZ R166, R219, UR39 ;  /* 0x00000027dba67c20 */ /* 0x000fe20008410000 */
[----:B------:R-:W2:Y:S01]  /*7f40*/  SHFL.UP PT, R204, R203, 0x4, RZ ;  /* 0x04800000cbcc7989 */ /* 0x000ea200000e00ff */
[----:B------:R-:W-:Y:S02]  /*7f50*/  FMUL.FTZ R218, R160, -R127 ;  /* 0x8000007fa0da7220 */ /* 0x000fe40000410000 */
[----:B------:R-:W-:Y:S02]  /*7f60*/  FADD.FTZ R212, R34, R34 ;  /* 0x0000002222d47221 */ /* 0x000fe40000010000 */
[----:B------:R-:W-:-:S02]  /*7f70*/  FFMA.FTZ R169, R119, UR39, R168 ;  /* 0x0000002777a97c23 */ /* 0x000fc400080100a8 */
[----:B------:R-:W-:Y:S02]  /*7f80*/  FFMA.FTZ R127, R119, UR38, -R166 ;  /* 0x00000026777f7c23 */ /* 0x000fe400080108a6 */
[----:B------:R-:W-:Y:S02]  /*7f90*/  FFMA.FTZ R218, R161, R217, -R218 ;  /* 0x000000d9a1da7223 */ /* 0x000fe400000108da */
[C---:B------:R-:W-:Y:S02]  /*7fa0*/  FMUL.FTZ R217, R133.reuse, -R222 ;  /* 0x800000de85d97220 */ /* 0x040fe40000410000 */
[C---:B------:R-:W-:Y:S02]  /*7fb0*/  FMUL.FTZ R169, R212.reuse, R169 ;  /* 0x000000a9d4a97220 */ /* 0x040fe40000410000 */
[----:B------:R-:W-:Y:S02]  /*7fc0*/  FMUL.FTZ R168, R212, R127 ;  /* 0x0000007fd4a87220 */ /* 0x000fe40000410000 */
[----:B------:R-:W-:-:S02]  /*7fd0*/  FMUL.FTZ R127, R133, -R218 ;  /* 0x800000da857f7220 */ /* 0x000fc40000410000 */
[----:B------:R-:W-:Y:S02]  /*7fe0*/  FFMA.FTZ R217, R134, R218, -R217 ;  /* 0x000000da86d97223 */ /* 0x000fe400000108d9 */
[----:B------:R-:W-:Y:S02]  /*7ff0*/  FADD.FTZ R218, -R169, R164 ;  /* 0x000000a4a9da7221 */ /* 0x000fe40000010100 */
[----:B------:R-:W-:Y:S02]  /*8000*/  FADD.FTZ R164, R168, R165 ;  /* 0x000000a5a8a47221 */ /* 0x000fe40000010000 */
[----:B------:R-:W-:Y:S02]  /*8010*/  FFMA.FTZ R166, R134, R222, R127 ;  /* 0x000000de86a67223 */ /* 0x000fe4000001007f */
[C---:B------:R-:W-:Y:S02]  /*8020*/  FMUL.FTZ R127, R151.reuse, -R218 ;  /* 0x800000da977f7220 */ /* 0x040fe40000410000 */
[----:B------:R-:W-:-:S02]  /*8030*/  FMUL.FTZ R231, R151, -R164 ;  /* 0x800000a497e77220 */ /* 0x000fc40000410000 */
[C---:B------:R-:W-:Y:S02]  /*8040*/  FMUL.FTZ R225, R135.reuse, -R217 ;  /* 0x800000d987e17220 */ /* 0x040fe40000410000 */
[----:B------:R-:W-:Y:S02]  /*8050*/  FMUL.FTZ R165, R135, -R166 ;  /* 0x800000a687a57220 */ /* 0x000fe40000410000 */
[C---:B------:R-:W-:Y:S02]  /*8060*/  FFMA.FTZ R127, R152.reuse, R164, -R127 ;  /* 0x000000a4987f7223 */ /* 0x040fe4000001087f */
[----:B0-----:R-:W-:Y:S02]  /*8070*/  FMUL.FTZ R222, R203, R207 ;  /* 0x000000cfcbde7220 */ /* 0x001fe40000410000 */
[----:B------:R-:W-:Y:S02]  /*8080*/  FFMA.FTZ R164, R152, R218, R231 ;  /* 0x000000da98a47223 */ /* 0x000fe400000100e7 */
[----:B------:R-:W-:-:S02]  /*8090*/  FFMA.FTZ R166, R136, R166, R225 ;  /* 0x000000a688a67223 */ /* 0x000fc400000100e1 */
[C---:B-1----:R-:W-:Y:S02]  /*80a0*/  FMUL.FTZ R218, R203.reuse, R205 ;  /* 0x000000cdcbda7220 */ /* 0x042fe40000410000 */
[C---:B------:R-:W-:Y:S02]  /*80b0*/  FMUL.FTZ R225, R203.reuse, R167 ;  /* 0x000000a7cbe17220 */ /* 0x040fe40000410000 */
[----:B------:R-:W-:Y:S02]  /*80c0*/  FFMA.FTZ R165, R136, R217, -R165 ;  /* 0x000000d988a57223 */ /* 0x000fe400000108a5 */
[C---:B------:R-:W-:Y:S02]  /*80d0*/  FFMA.FTZ R222, R116.reuse, R205, R222 ;  /* 0x000000cd74de7223 */ /* 0x040fe400000100de */
[----:B--2---:R-:W-:Y:S02]  /*80e0*/  FMUL.FTZ R217, R203, R204 ;  /* 0x000000cccbd97220 */ /* 0x004fe40000410000 */
[----:B------:R-:W-:-:S02]  /*80f0*/  FFMA.FTZ R207, R116, R207, -R218 ;  /* 0x000000cf74cf7223 */ /* 0x000fc400000108da */
[C---:B------:R-:W-:Y:S02]  /*8100*/  FFMA.FTZ R204, R116.reuse, R204, R225 ;  /* 0x000000cc74cc7223 */ /* 0x040fe400000100e1 */
[----:B------:R-:W-:Y:S02]  /*8110*/  @P3 FADD.FTZ R67, R67, R222 ;  /* 0x000000de43433221 */ /* 0x000fe40000010000 */
[----:B------:R-:W-:Y:S01]  /*8120*/  FMUL.FTZ R205, R137, -R165 ;  /* 0x800000a589cd7220 */ /* 0x000fe20000410000 */
[----:B------:R-:W-:Y:S01]  /*8130*/  FSEL R203, R203, R204, !P3 ;  /* 0x000000cccbcb7208 */ /* 0x000fe20005800000 */
[----:B------:R-:W-:Y:S01]  /*8140*/  @P3 FFMA.FTZ R116, R116, R167, -R217 ;  /* 0x000000a774743223 */ /* 0x000fe200000108d9 */
[----:B------:R-:W0:Y:S01]  /*8150*/  SHFL.UP PT, R218, R67, 0x8, RZ ;  /* 0x0500000043da7989 */ /* 0x000e2200000e00ff */
[----:B------:R-:W-:Y:S01]  /*8160*/  @P3 FADD.FTZ R66, R66, R207 ;  /* 0x000000cf42423221 */ /* 0x000fe20000010000 */
[----:B------:R-:W-:Y:S01]  /*8170*/  ISETP.GE.AND P3, PT, R2, 0x8, PT ;  /* 0x000000080200780c */ /* 0x000fe20003f66270 */
[----:B------:R-:W-:Y:S01]  /*8180*/  FFMA.FTZ R204, R138, R166, R205 ;  /* 0x000000a68acc7223 */ /* 0x000fe200000100cd */
[----:B------:R-:W-:Y:S01]  /*8190*/  SHFL.UP PT, R207, R203, 0x8, RZ ;  /* 0x05000000cbcf7989 */ /* 0x000fe200000e00ff */
[----:B------:R-:W-:-:S02]  /*81a0*/  FMUL.FTZ R225, R216, UR38 ;  /* 0x00000026d8e17c20 */ /* 0x000fc40008410000 */
[----:B------:R-:W-:Y:S01]  /*81b0*/  FMUL.FTZ R167, R216, UR39 ;  /* 0x00000027d8a77c20 */ /* 0x000fe20008410000 */
[----:B------:R-:W1:Y:S01]  /*81c0*/  SHFL.UP PT, R205, R116, 0x8, RZ ;  /* 0x0500000074cd7989 */ /* 0x000e6200000e00ff */
[----:B------:R-:W-:Y:S02]  /*81d0*/  FMUL.FTZ R226, R137, -R166 ;  /* 0x800000a689e27220 */ /* 0x000fe40000410000 */
[----:B------:R-:W-:Y:S01]  /*81e0*/  FADD.FTZ R233, R33, R33 ;  /* 0x0000002121e97221 */ /* 0x000fe20000010000 */
[----:B------:R-:W2:Y:S01]  /*81f0*/  SHFL.UP PT, R217, R66, 0x8, RZ ;  /* 0x0500000042d97989 */ /* 0x000ea200000e00ff */
[C---:B------:R-:W-:Y:S02]  /*8200*/  FFMA.FTZ R222, R118.reuse, UR39, R225 ;  /* 0x0000002776de7c23 */ /* 0x040fe400080100e1 */
[----:B------:R-:W-:Y:S02]  /*8210*/  FFMA.FTZ R166, R118, UR38, -R167 ;  /* 0x0000002676a67c23 */ /* 0x000fe400080108a7 */
[----:B------:R-:W-:-:S02]  /*8220*/  FFMA.FTZ R165, R138, R165, -R226 ;  /* 0x000000a58aa57223 */ /* 0x000fc400000108e2 */
[----:B------:R-:W-:Y:S02]  /*8230*/  FMUL.FTZ R225, R139, -R204 ;  /* 0x800000cc8be17220 */ /* 0x000fe40000410000 */
[C---:B------:R-:W-:Y:S02]  /*8240*/  FMUL.FTZ R167, R233.reuse, R222 ;  /* 0x000000dee9a77220 */ /* 0x040fe40000410000 */
[----:B------:R-:W-:Y:S02]  /*8250*/  FMUL.FTZ R166, R233, R166 ;  /* 0x000000a6e9a67220 */ /* 0x000fe40000410000 */
[-C--:B------:R-:W-:Y:S02]  /*8260*/  FMUL.FTZ R231, R139, -R165.reuse ;  /* 0x800000a58be77220 */ /* 0x080fe40000410000 */
[----:B------:R-:W-:Y:S02]  /*8270*/  FFMA.FTZ R165, R140, R165, -R225 ;  /* 0x000000a58ca57223 */ /* 0x000fe400000108e1 */
[----:B------:R-:W-:-:S02]  /*8280*/  FADD.FTZ R225, -R167, R164 ;  /* 0x000000a4a7e17221 */ /* 0x000fc40000010100 */
[----:B------:R-:W-:Y:S02]  /*8290*/  FADD.FTZ R127, R166, R127 ;  /* 0x0000007fa67f7221 */ /* 0x000fe40000010000 */
[----:B------:R-:W-:Y:S02]  /*82a0*/  FFMA.FTZ R231, R140, R204, R231 ;  /* 0x000000cc8ce77223 */ /* 0x000fe400000100e7 */
[C---:B------:R-:W-:Y:S02]  /*82b0*/  FMUL.FTZ R204, R153.reuse, -R225 ;  /* 0x800000e199cc7220 */ /* 0x040fe40000410000 */
[----:B------:R-:W-:Y:S02]  /*82c0*/  FMUL.FTZ R226, R153, -R127 ;  /* 0x8000007f99e27220 */ /* 0x000fe40000410000 */
[C---:B------:R-:W-:Y:S02]  /*82d0*/  FMUL.FTZ R164, R141.reuse, -R231 ;  /* 0x800000e78da47220 */ /* 0x040fe40000410000 */
[----:B------:R-:W-:-:S02]  /*82e0*/  FMUL.FTZ R222, R141, -R165 ;  /* 0x800000a58dde7220 */ /* 0x000fc40000410000 */
[C---:B------:R-:W-:Y:S02]  /*82f0*/  FFMA.FTZ R127, R154.reuse, R127, -R204 ;  /* 0x0000007f9a7f7223 */ /* 0x040fe400000108cc */
[----:B------:R-:W-:Y:S02]  /*8300*/  FFMA.FTZ R204, R154, R225, R226 ;  /* 0x000000e19acc7223 */ /* 0x000fe400000100e2 */
[C---:B------:R-:W-:Y:S02]  /*8310*/  FFMA.FTZ R164, R142.reuse, R165, -R164 ;  /* 0x000000a58ea47223 */ /* 0x040fe400000108a4 */
[C---:B0-----:R-:W-:Y:S02]  /*8320*/  FMUL.FTZ R226, R203.reuse, R218 ;  /* 0x000000dacbe27220 */ /* 0x041fe40000410000 */
[----:B------:R-:W-:Y:S02]  /*8330*/  FFMA.FTZ R165, R142, R231, R222 ;  /* 0x000000e78ea57223 */ /* 0x000fe400000100de */
[----:B-1----:R-:W-:-:S02]  /*8340*/  FMUL.FTZ R225, R203, R205 ;  /* 0x000000cdcbe17220 */ /* 0x002fc40000410000 */
[C---:B--2---:R-:W-:Y:S02]  /*8350*/  FMUL.FTZ R231, R203.reuse, R217 ;  /* 0x000000d9cbe77220 */ /* 0x044fe40000410000 */
[C---:B------:R-:W-:Y:S02]  /*8360*/  FMUL.FTZ R222, R203.reuse, R207 ;  /* 0x000000cfcbde7220 */ /* 0x040fe40000410000 */
[C---:B------:R-:W-:Y:S02]  /*8370*/  FFMA.FTZ R217, R116.reuse, R217, -R226 ;  /* 0x000000d974d97223 */ /* 0x040fe400000108e2 */
[C---:B------:R-:W-:Y:S02]  /*8380*/  FFMA.FTZ R226, R116.reuse, R207, R225 ;  /* 0x000000cf74e27223 */ /* 0x040fe400000100e1 */
[C---:B------:R-:W-:Y:S02]  /*8390*/  FFMA.FTZ R218, R116.reuse, R218, R231 ;  /* 0x000000da74da7223 */ /* 0x040fe400000100e7 */
[----:B------:R-:W-:Y:S01]  /*83a0*/  @P3 FFMA.FTZ R116, R116, R205, -R222 ;  /* 0x000000cd74743223 */ /* 0x000fe200000108de */
[----:B------:R-:W-:Y:S01]  /*83b0*/  FSEL R203, R203, R226, !P3 ;  /* 0x000000e2cbcb7208 */ /* 0x000fe20005800000 */
[----:B------:R-:W-:-:S02]  /*83c0*/  @P3 FADD.FTZ R67, R67, R218 ;  /* 0x000000da43433221 */ /* 0x000fc40000010000 */
[----:B------:R-:W-:Y:S01]  /*83d0*/  @P3 FADD.FTZ R66, R66, R217 ;  /* 0x000000d942423221 */ /* 0x000fe20000010000 */
[----:B------:R-:W0:Y:S01]  /*83e0*/  SHFL.UP PT, R207, R116, 0x10, RZ ;  /* 0x0600000074cf7989 */ /* 0x000e2200000e00ff */
[C---:B------:R-:W-:Y:S01]  /*83f0*/  FMUL.FTZ R205, R143.reuse, -R164 ;  /* 0x800000a48fcd7220 */ /* 0x040fe20000410000 */
[----:B------:R-:W-:Y:S01]  /*8400*/  ISETP.GE.AND P3, PT, R2, 0x10, PT ;  /* 0x000000100200780c */ /* 0x000fe20003f66270 */
[C---:B------:R-:W-:Y:S01]  /*8410*/  FMUL.FTZ R230, R208.reuse, UR38 ;  /* 0x00000026d0e67c20 */ /* 0x040fe20008410000 */
[----:B------:R-:W1:Y:S01]  /*8420*/  SHFL.UP PT, R225, R67, 0x10, RZ ;  /* 0x0600000043e17989 */ /* 0x000e6200000e00ff */
[----:B------:R-:W-:Y:S02]  /*8430*/  FMUL.FTZ R226, R208, UR39 ;  /* 0x00000027d0e27c20 */ /* 0x000fe40008410000 */
[-C--:B------:R-:W-:Y:S01]  /*8440*/  FFMA.FTZ R205, R144, R165.reuse, R205 ;  /* 0x000000a590cd7223 */ /* 0x080fe200000100cd */
[----:B------:R-:W2:Y:S01]  /*8450*/  SHFL.UP PT, R222, R66, 0x10, RZ ;  /* 0x0600000042de7989 */ /* 0x000ea200000e00ff */
[----:B------:R-:W-:-:S02]  /*8460*/  FMUL.FTZ R165, R143, -R165 ;  /* 0x800000a58fa57220 */ /* 0x000fc40000410000 */
[----:B------:R-:W-:Y:S01]  /*8470*/  FADD.FTZ R217, R32, R32 ;  /* 0x0000002020d97221 */ /* 0x000fe20000010000 */
[----:B------:R-:W3:Y:S01]  /*8480*/  SHFL.UP PT, R218, R203, 0x10, RZ ;  /* 0x06000000cbda7989 */ /* 0x000ee200000e00ff */
[C---:B------:R-:W-:Y:S02]  /*8490*/  FFMA.FTZ R230, R117.reuse, UR39, R230 ;  /* 0x0000002775e67c23 */ /* 0x040fe400080100e6 */
[----:B------:R-:W-:Y:S02]  /*84a0*/  FFMA.FTZ R226, R117, UR38, -R226 ;  /* 0x0000002675e27c23 */ /* 0x000fe400080108e2 */
[----:B------:R-:W-:Y:S02]  /*84b0*/  FFMA.FTZ R231, R144, R164, -R165 ;  /* 0x000000a490e77223 */ /* 0x000fe400000108a5 */
        /* <DEDUP_REMOVED lines=8> */
[----:B------:R-:W-:Y:S02]  /*8540*/  FMUL.FTZ R231, R147, -R230 ;  /* 0x800000e693e77220 */ /* 0x000fe40000410000 */
[C---:B------:R-:W-:Y:S02]  /*8550*/  FMUL.FTZ R226, R155.reuse, -R204 ;  /* 0x800000cc9be27220 */ /* 0x040fe40000410000 */
[----:B------:R-:W-:Y:S02]  /*8560*/  FMUL.FTZ R237, R155, -R127 ;  /* 0x8000007f9bed7220 */ /* 0x000fe40000410000 */
[-C--:B------:R-:W-:Y:S02]  /*8570*/  FMUL.FTZ R235, R147, -R205.reuse ;  /* 0x800000cd93eb7220 */ /* 0x080fe40000410000 */
[----:B------:R-:W-:Y:S02]  /*8580*/  FFMA.FTZ R205, R148, R205, R231 ;  /* 0x000000cd94cd7223 */ /* 0x000fe400000100e7 */
[----:B------:R-:W-:-:S02]  /*8590*/  FFMA.FTZ R127, R156, R127, -R226 ;  /* 0x0000007f9c7f7223 */ /* 0x000fc400000108e2 */
[C---:B0-----:R-:W-:Y:S02]  /*85a0*/  FMUL.FTZ R231, R203.reuse, R207 ;  /* 0x000000cfcbe77220 */ /* 0x041fe40000410000 */
[----:B------:R-:W-:Y:S02]  /*85b0*/  FFMA.FTZ R226, R156, R204, R237 ;  /* 0x000000cc9ce27223 */ /* 0x000fe400000100ed */
[----:B------:R-:W-:Y:S02]  /*85c0*/  FFMA.FTZ R204, R148, R230, -R235 ;  /* 0x000000e694cc7223 */ /* 0x000fe400000108eb */
[C---:B-1----:R-:W-:Y:S02]  /*85d0*/  FMUL.FTZ R235, R203.reuse, R225 ;  /* 0x000000e1cbeb7220 */ /* 0x042fe40000410000 */
[C---:B--2---:R-:W-:Y:S02]  /*85e0*/  FMUL.FTZ R234, R203.reuse, R222 ;  /* 0x000000decbea7220 */ /* 0x044fe40000410000 */
[----:B---3--:R-:W-:-:S02]  /*85f0*/  FMUL.FTZ R230, R203, R218 ;  /* 0x000000dacbe67220 */ /* 0x008fc40000410000 */
[C---:B------:R-:W-:Y:S02]  /*8600*/  FFMA.FTZ R218, R116.reuse, R218, R231 ;  /* 0x000000da74da7223 */ /* 0x040fe400000100e7 */
[C---:B------:R-:W-:Y:S02]  /*8610*/  FFMA.FTZ R235, R116.reuse, R222, -R235 ;  /* 0x000000de74eb7223 */ /* 0x040fe400000108eb */
[C---:B------:R-:W-:Y:S01]  /*8620*/  FFMA.FTZ R234, R116.reuse, R225, R234 ;  /* 0x000000e174ea7223 */ /* 0x040fe200000100ea */
[----:B------:R0:W-:Y:S01]  /*8630*/  SHFL.IDX PT, R222, R65, RZ, 0x1f ;  /* 0x00001fff41de7589 */ /* 0x0001e200000e0000 */
[----:B------:R-:W-:Y:S01]  /*8640*/  @P3 FFMA.FTZ R116, R116, R207, -R230 ;  /* 0x000000cf74743223 */ /* 0x000fe200000108e6 */
[----:B------:R-:W-:Y:S01]  /*8650*/  FSEL R207, R203, R218, !P3 ;  /* 0x000000dacbcf7208 */ /* 0x000fe20005800000 */
[----:B------:R-:W-:Y:S02]  /*8660*/  FMUL.FTZ R225, R214, UR38 ;  /* 0x00000026d6e17c20 */ /* 0x000fe40008410000 */
[----:B------:R-:W-:-:S02]  /*8670*/  @P3 FADD.FTZ R66, R66, R235 ;  /* 0x000000eb42423221 */ /* 0x000fc40000010000 */
[----:B------:R-:W-:Y:S01]  /*8680*/  @P3 FADD.FTZ R67, R67, R234 ;  /* 0x000000ea43433221 */ /* 0x000fe20000010000 */
[----:B------:R-:W1:Y:S01]  /*8690*/  SHFL.UP PT, R207, R207, 0x1, RZ ;  /* 0x04200000cfcf7989 */ /* 0x000e6200000e00ff */
[----:B------:R-:W-:Y:S02]  /*86a0*/  FMUL.FTZ R203, R214, UR39 ;  /* 0x00000027d6cb7c20 */ /* 0x000fe40008410000 */
[C---:B------:R-:W-:Y:S01]  /*86b0*/  FFMA.FTZ R235, R232.reuse, UR39, R225 ;  /* 0x00000027e8eb7c23 */ /* 0x040fe200080100e1 */
[----:B------:R-:W-:Y:S01]  /*86c0*/  SHFL.UP PT, R66, R66, 0x1, RZ ;  /* 0x0420000042427989 */ /* 0x000fe200000e00ff */
[----:B------:R-:W-:Y:S02]  /*86d0*/  FMUL.FTZ R237, R149, -R205 ;  /* 0x800000cd95ed7220 */ /* 0x000fe40000410000 */
[----:B------:R-:W-:Y:S01]  /*86e0*/  FADD.FTZ R218, R31, R31 ;  /* 0x0000001f1fda7221 */ /* 0x000fe20000010000 */
[----:B------:R2:W3:Y:S01]  /*86f0*/  SHFL.UP PT, R225, R116, 0x1, RZ ;  /* 0x0420000074e17989 */ /* 0x0004e200000e00ff */
[----:B------:R-:W-:-:S02]  /*8700*/  FFMA.FTZ R231, R232, UR38, -R203 ;  /* 0x00000026e8e77c23 */ /* 0x000fc400080108cb */
[-C--:B0-----:R-:W-:Y:S01]  /*8710*/  FFMA.FTZ R65, R150, R204.reuse, -R237 ;  /* 0x000000cc96417223 */ /* 0x081fe200000108ed */
[----:B------:R-:W0:Y:S01]  /*8720*/  SHFL.UP PT, R67, R67, 0x1, RZ ;  /* 0x0420000043437989 */ /* 0x000e2200000e00ff */
[----:B------:R-:W-:Y:S02]  /*8730*/  FMUL.FTZ R230, R149, -R204 ;  /* 0x800000cc95e67220 */ /* 0x000fe40000410000 */
[----:B------:R-:W-:Y:S02]  /*8740*/  FMUL.FTZ R204, R218, R231 ;  /* 0x000000e7dacc7220 */ /* 0x000fe40000410000 */
[----:B------:R-:W-:Y:S02]  /*8750*/  FFMA.FTZ R205, R150, R205, R230 ;  /* 0x000000cd96cd7223 */ /* 0x000fe400000100e6 */
[----:B------:R-:W-:Y:S02]  /*8760*/  FMUL.FTZ R203, R218, R235 ;  /* 0x000000ebdacb7220 */ /* 0x000fe40000410000 */
[----:B------:R-:W-:-:S02]  /*8770*/  FADD.FTZ R127, R204, R127 ;  /* 0x0000007fcc7f7221 */ /* 0x000fc40000010000 */
[C---:B------:R-:W-:Y:S02]  /*8780*/  FMUL.FTZ R230, R151.reuse, -R65 ;  /* 0x8000004197e67220 */ /* 0x040fe40000410000 */
[----:B--2---:R-:W-:Y:S02]  /*8790*/  FMUL.FTZ R116, R151, -R205 ;  /* 0x800000cd97747220 */ /* 0x004fe40000410000 */
[----:B------:R-:W-:Y:S02]  /*87a0*/  FADD.FTZ R226, -R203, R226 ;  /* 0x000000e2cbe27221 */ /* 0x000fe40000010100 */
[----:B------:R-:W-:Y:S02]  /*87b0*/  FMUL.FTZ R235, R157, -R127 ;  /* 0x8000007f9deb7220 */ /* 0x000fe40000410000 */
[C---:B------:R-:W-:Y:S02]  /*87c0*/  FFMA.FTZ R205, R152.reuse, R205, R230 ;  /* 0x000000cd98cd7223 */ /* 0x040fe400000100e6 */
[----:B------:R-:W-:-:S02]  /*87d0*/  FFMA.FTZ R65, R152, R65, -R116 ;  /* 0x0000004198417223 */ /* 0x000fc40000010874 */
[-C--:B------:R-:W-:Y:S02]  /*87e0*/  FMUL.FTZ R231, R157, -R226.reuse ;  /* 0x800000e29de77220 */ /* 0x080fe40000410000 */
[C---:B------:R-:W-:Y:S02]  /*87f0*/  FFMA.FTZ R116, R158.reuse, R226, R235 ;  /* 0x000000e29e747223 */ /* 0x040fe400000100eb */
[----:B-1----:R-:W-:Y:S02]  /*8800*/  FMUL.FTZ R226, R207, R64 ;  /* 0x00000040cfe27220 */ /* 0x002fe40000410000 */
[----:B------:R-:W-:Y:S02]  /*8810*/  FMUL.FTZ R230, R153, -R205 ;  /* 0x800000cd99e67220 */ /* 0x000fe40000410000 */
[----:B------:R-:W-:Y:S02]  /*8820*/  FMUL.FTZ R207, R207, R222 ;  /* 0x000000decfcf7220 */ /* 0x000fe40000410000 */
[----:B------:R-:W-:-:S02]  /*8830*/  FFMA.FTZ R127, R158, R127, -R231 ;  /* 0x0000007f9e7f7223 */ /* 0x000fc400000108e7 */
[-C--:B------:R-:W-:Y:S02]  /*8840*/  FMUL.FTZ R231, R153, -R65.reuse ;  /* 0x8000004199e77220 */ /* 0x080fe40000410000 */
[C---:B---3--:R-:W-:Y:S02]  /*8850*/  FFMA.FTZ R226, R225.reuse, R222, R226 ;  /* 0x000000dee1e27223 */ /* 0x048fe400000100e2 */
[C---:B------:R-:W-:Y:S02]  /*8860*/  FFMA.FTZ R65, R154.reuse, R65, -R230 ;  /* 0x000000419a417223 */ /* 0x040fe400000108e6 */
[----:B------:R-:W-:Y:S02]  /*8870*/  FFMA.FTZ R225, R225, R64, -R207 ;  /* 0x00000040e1e17223 */ /* 0x000fe400000108cf */
[----:B------:R-:W-:Y:S02]  /*8880*/  FFMA.FTZ R231, R154, R205, R231 ;  /* 0x000000cd9ae77223 */ /* 0x000fe400000100e7 */
[----:B0-----:R-:W-:-:S02]  /*8890*/  @P1 FADD.FTZ R222, R67, R226 ;  /* 0x000000e243de1221 */ /* 0x001fc40000010000 */
[C---:B------:R-:W-:Y:S02]  /*88a0*/  FMUL.FTZ R230, R155.reuse, -R65 ;  /* 0x800000419be67220 */ /* 0x040fe40000410000 */
[----:B------:R-:W-:Y:S02]  /*88b0*/  @P1 FADD.FTZ R64, R66, R225 ;  /* 0x000000e142401221 */ /* 0x000fe40000010000 */
[-C--:B------:R-:W-:Y:S02]  /*88c0*/  FMUL.FTZ R205, R155, -R231.reuse ;  /* 0x800000e79bcd7220 */ /* 0x080fe40000410000 */
[C---:B------:R-:W-:Y:S02]  /*88d0*/  FMUL.FTZ R67, R115.reuse, R222 ;  /* 0x000000de73437220 */ /* 0x040fe40000410000 */
[C---:B------:R-:W-:Y:S02]  /*88e0*/  FFMA.FTZ R207, R156.reuse, R231, R230 ;  /* 0x000000e79ccf7223 */ /* 0x040fe400000100e6 */
[-C--:B------:R-:W-:Y:S01]  /*88f0*/  FMUL.FTZ R225, R115, R64.reuse ;  /* 0x0000004073e17220 */ /* 0x080fe20000410000 */
[----:B------:R-:W-:Y:S01]  /*8900*/  MOV R115, UR7 ;  /* 0x0000000700737c02 */ /* 0x000fe20008000f00 */
[----:B------:R-:W-:Y:S01]  /*8910*/  FFMA.FTZ R66, R156, R65, -R205 ;  /* 0x000000419c427223 */ /* 0x000fe200000108cd */
[----:B------:R-:W-:Y:S01]  /*8920*/  MOV R65, RZ ;  /* 0x000000ff00417202 */ /* 0x000fe20000000f00 */
[----:B------:R-:W-:Y:S01]  /*8930*/  FFMA.FTZ R226, R114, R64, -R67 ;  /* 0x0000004072e27223 */ /* 0x000fe20000010843 */
[----:B------:R-:W-:Y:S01]  /*8940*/  HFMA2.MMA R64, -RZ, RZ, 1.875, 0 ;  /* 0x3f800000ff407435 */ /* 0x000fe200000001ff */
[----:B------:R-:W-:-:S02]  /*8950*/  FMUL.FTZ R205, R157, -R207 ;  /* 0x800000cf9dcd7220 */ /* 0x000fc40000410000 */
[----:B------:R-:W-:Y:S02]  /*8960*/  FFMA.FTZ R114, R114, R222, R225 ;  /* 0x000000de72727223 */ /* 0x000fe400000100e1 */
[-C--:B------:R-:W-:Y:S02]  /*8970*/  FMUL.FTZ R230, R157, -R66.reuse ;  /* 0x800000429de67220 */ /* 0x080fe40000410000 */
[C---:B------:R-:W-:Y:S02]  /*8980*/  FFMA.FTZ R205, R158.reuse, R66, -R205 ;  /* 0x000000429ecd7223 */ /* 0x040fe400000108cd */
[----:B------:R-:W-:Y:S01]  /*8990*/  FADD.FTZ R213, R213, R226 ;  /* 0x000000e2d5d57221 */ /* 0x000fe20000010000 */
[----:B------:R-:W-:Y:S01]  /*89a0*/  CS2R R66, SRZ ;  /* 0x0000000000427805 */ /* 0x000fe2000001ff00 */
[----:B------:R-:W-:Y:S02]  /*89b0*/  FADD.FTZ R114, RZ, R114 ;  /* 0x00000072ff727221 */ /* 0x000fe40000010000 */
[----:B------:R-:W-:-:S02]  /*89c0*/  FFMA.FTZ R207, R158, R207, R230 ;  /* 0x000000cf9ecf7223 */ /* 0x000fc400000100e6 */
[C---:B------:R-:W-:Y:S01]  /*89d0*/  FMUL.FTZ R222, R220.reuse, UR39 ;  /* 0x00000027dcde7c20 */ /* 0x040fe20008410000 */
[----:B------:R0:W1:Y:S01]  /*89e0*/  @!P0 LDS.128 R64, [R115.X16+0x2e10] ;  /* 0x002e100073408984 */ /* 0x000062000000cc00 */
[C---:B------:R-:W-:Y:S01]  /*89f0*/  FMUL.FTZ R230, R220.reuse, UR38 ;  /* 0x00000026dce67c20 */ /* 0x040fe20008410000 */
[----:B------:R-:W-:Y:S01]  /*8a00*/  ISETP.NE.AND P0, PT, R243, 0x1f, PT ;  /* 0x0000001ff300780c */ /* 0x000fe20003f05270 */
[C---:B------:R-:W-:Y:S02]  /*8a10*/  FMUL.FTZ R234, R220.reuse, R114 ;  /* 0x00000072dcea7220 */ /* 0x040fe40000410000 */
[----:B------:R-:W-:Y:S02]  /*8a20*/  FMUL.FTZ R225, R220, R213 ;  /* 0x000000d5dce17220 */ /* 0x000fe40000410000 */
[C---:B------:R-:W-:Y:S02]  /*8a30*/  FFMA.FTZ R226, R215.reuse, UR38, -R222 ;  /* 0x00000026d7e27c23 */ /* 0x040fe400080108de */
[----:B------:R-:W-:-:S02]  /*8a40*/  FFMA.FTZ R230, R215, UR39, R230 ;  /* 0x00000027d7e67c23 */ /* 0x000fc400080100e6 */
[CC--:B------:R-:W-:Y:S02]  /*8a50*/  FFMA.FTZ R220, R215.reuse, R213.reuse, -R234 ;  /* 0x000000d5d7dc7223 */ /* 0x0c0fe400000108ea */
[-C--:B------:R-:W-:Y:S02]  /*8a60*/  FFMA.FTZ R222, R215, R114.reuse, R225 ;  /* 0x00000072d7de7223 */ /* 0x080fe400000100e1 */
[C---:B0-----:R-:W-:Y:S02]  /*8a70*/  FMUL.FTZ R115, R157.reuse, R114 ;  /* 0x000000729d737220 */ /* 0x041fe40000410000 */
[-C--:B------:R-:W-:Y:S02]  /*8a80*/  FMUL.FTZ R215, R157, R213.reuse ;  /* 0x000000d59dd77220 */ /* 0x080fe40000410000 */
[----:B------:R-:W-:Y:S02]  /*8a90*/  FFMA.FTZ R234, R158, R213, -R115 ;  /* 0x000000d59eea7223 */ /* 0x000fe40000010873 */
[----:B------:R-:W-:-:S02]  /*8aa0*/  FADD.FTZ R237, R30, R30 ;  /* 0x0000001e1eed7221 */ /* 0x000fc40000010000 */
[----:B------:R-:W-:Y:S02]  /*8ab0*/  FFMA.FTZ R115, R158, R114, R215 ;  /* 0x000000729e737223 */ /* 0x000fe400000100d7 */
[----:B------:R-:W-:Y:S02]  /*8ac0*/  FMUL.FTZ R225, R237, R230 ;  /* 0x000000e6ede17220 */ /* 0x000fe40000410000 */
[----:B------:R-:W-:Y:S02]  /*8ad0*/  FADD.FTZ R115, RZ, R115 ;  /* 0x00000073ff737221 */ /* 0x000fe40000010000 */
[C---:B------:R-:W-:Y:S02]  /*8ae0*/  FMUL.FTZ R240, R114.reuse, UR39 ;  /* 0x0000002772f07c20 */ /* 0x040fe40008410000 */
[----:B------:R-:W-:Y:S02]  /*8af0*/  FMUL.FTZ R230, R114, UR38 ;  /* 0x0000002672e67c20 */ /* 0x000fe40008410000 */
[----:B------:R-:W-:-:S02]  /*8b00*/  FFMA.FTZ R215, R99, R39, R234 ;  /* 0x0000002763d77223 */ /* 0x000fc400000100ea */
[----:B------:R-:W-:Y:S01]  /*8b10*/  FMUL.FTZ R226, R237, R226 ;  /* 0x000000e2ede27220 */ /* 0x000fe20000410000 */
[----:B------:R0:W2:Y:S01]  /*8b20*/  SHFL.DOWN PT, R234, R207, 0x1, 0x1f ;  /* 0x08201f00cfea7f89 */ /* 0x0000a200000e0000 */
[C---:B------:R-:W-:Y:S02]  /*8b30*/  FMUL.FTZ R231, R214.reuse, R115 ;  /* 0x00000073d6e77220 */ /* 0x040fe40000410000 */
[C---:B------:R-:W-:Y:S02]  /*8b40*/  FFMA.FTZ R240, R213.reuse, UR38, -R240 ;  /* 0x00000026d5f07c23 */ /* 0x040fe400080108f0 */
[----:B------:R-:W-:Y:S02]  /*8b50*/  FFMA.FTZ R230, R213, UR39, R230 ;  /* 0x00000027d5e67c23 */ /* 0x000fe400080100e6 */
[----:B------:R-:W-:Y:S02]  /*8b60*/  FMUL.FTZ R214, R214, R215 ;  /* 0x000000d7d6d67220 */ /* 0x000fe40000410000 */
[----:B------:R-:W-:-:S02]  /*8b70*/  FADD.FTZ R127, R226, R127 ;  /* 0x0000007fe27f7221 */ /* 0x000fc40000010000 */
[----:B------:R-:W-:Y:S02]  /*8b80*/  FADD.FTZ R245, -R225, R116 ;  /* 0x00000074e1f57221 */ /* 0x000fe40000010100 */
[C---:B------:R-:W-:Y:S02]  /*8b90*/  FFMA.FTZ R220, R237.reuse, R220, RZ ;  /* 0x000000dceddc7223 */ /* 0x040fe400000100ff */
[C---:B------:R-:W-:Y:S01]  /*8ba0*/  FFMA.FTZ R222, -R237.reuse, R222, RZ ;  /* 0x000000deedde7223 */ /* 0x040fe200000101ff */
[----:B------:R0:W3:Y:S01]  /*8bb0*/  SHFL.DOWN PT, R235, R245, 0x1, 0x1f ;  /* 0x08201f00f5eb7f89 */ /* 0x0000e200000e0000 */
[C---:B------:R-:W-:Y:S02]  /*8bc0*/  FMUL.FTZ R240, R237.reuse, R240 ;  /* 0x000000f0edf07220 */ /* 0x040fe40000410000 */
[----:B------:R-:W-:Y:S02]  /*8bd0*/  FFMA.FTZ R231, R232, R215, -R231 ;  /* 0x000000d7e8e77223 */ /* 0x000fe400000108e7 */
[----:B------:R-:W-:-:S02]  /*8be0*/  FFMA.FTZ R237, -R237, R230, -RZ ;  /* 0x000000e6eded7223 */ /* 0x000fc400000109ff */
[----:B------:R-:W-:Y:S01]  /*8bf0*/  FFMA.FTZ R232, R232, R115, R214 ;  /* 0x00000073e8e87223 */ /* 0x000fe200000100d6 */
[----:B------:R0:W4:Y:S01]  /*8c00*/  SHFL.DOWN PT, R230, R205, 0x1, 0x1f ;  /* 0x08201f00cde67f89 */ /* 0x00012200000e0000 */
[----:B------:R-:W-:-:S03]  /*8c10*/  FMUL.FTZ R116, R155, R215 ;  /* 0x000000d79b747220 */ /* 0x000fc60000410000 */
[----:B------:R0:W0:Y:S01]  /*8c20*/  SHFL.DOWN PT, R214, R127, 0x1, 0x1f ;  /* 0x08201f007fd67f89 */ /* 0x00002200000e0000 */
[----:B------:R-:W-:Y:S05]  /*8c30*/  @!P0 BRA `(.L_x_8524) ;  /* 0x000000b000008947 */ /* 0x000fea0003800000 */
[----:B-123--:R-:W-:-:S04]  /*8c40*/  FMUL.FTZ R236, R207, R235 ;  /* 0x000000ebcfec7220 */ /* 0x00efc80000410000 */
[-C--:B0-----:R-:W-:Y:S02]  /*8c50*/  FFMA.FTZ R236, R205, R214.reuse, -R236 ;  /* 0x000000d6cdec7223 */ /* 0x081fe400000108ec */
[----:B------:R-:W-:Y:S02]  /*8c60*/  FMUL.FTZ R214, R207, R214 ;  /* 0x000000d6cfd67220 */ /* 0x000fe40000410000 */
[----:B------:R-:W-:Y:S02]  /*8c70*/  FADD.FTZ R127, R127, R236 ;  /* 0x000000ec7f7f7221 */ /* 0x000fe40000010000 */
[----:B------:R-:W-:Y:S02]  /*8c80*/  FFMA.FTZ R214, R205, R235, R214 ;  /* 0x000000ebcdd67223 */ /* 0x000fe400000100d6 */
[C---:B------:R-:W-:Y:S02]  /*8c90*/  FMUL.FTZ R235, R207.reuse, R234 ;  /* 0x000000eacfeb7220 */ /* 0x040fe40000410000 */
[----:B----4-:R-:W-:-:S02]  /*8ca0*/  FMUL.FTZ R207, R207, R230 ;  /* 0x000000e6cfcf7220 */ /* 0x010fc40000410000 */
[C---:B------:R-:W-:Y:S02]  /*8cb0*/  FFMA.FTZ R235, R205.reuse, R230, -R235 ;  /* 0x000000e6cdeb7223 */ /* 0x040fe400000108eb */
[----:B------:R-:W-:Y:S02]  /*8cc0*/  FFMA.FTZ R207, R205, R234, R207 ;  /* 0x000000eacdcf7223 */ /* 0x000fe400000100cf */
[----:B------:R-:W-:Y:S01]  /*8cd0*/  FADD.FTZ R245, R245, R214 ;  /* 0x000000d6f5f57221 */ /* 0x000fe20000010000 */
[----:B------:R-:W-:Y:S02]  /*8ce0*/  MOV R205, R235 ;  /* 0x000000eb00cd7202 */ /* 0x000fe40000000f00 */
.L_x_8524:
[----:B-12---:R-:W-:Y:S05]  /*8cf0*/  BSYNC B0 ;  /* 0x0000000000007941 */ /* 0x006fea0003800000 */
.L_x_8523:
[----:B0-----:R-:W-:Y:S01]  /*8d00*/  FMUL.FTZ R214, R155, R115 ;  /* 0x000000739bd67220 */ /* 0x001fe20000410000 */
[----:B------:R-:W-:Y:S01]  /*8d10*/  ISETP.GT.U32.AND P0, PT, R243, 0x1d, PT ;  /* 0x0000001df300780c */ /* 0x000fe20003f04070 */
[----:B------:R-:W-:Y:S01]  /*8d20*/  FFMA.FTZ R220, R218, R231, R220 ;  /* 0x000000e7dadc7223 */ /* 0x000fe200000100dc */
[----:B------:R-:W-:Y:S01]  /*8d30*/  BSSY B0, `(.L_x_8525) ;  /* 0x0000031000007945 */ /* 0x000fe20003800000 */
[C---:B------:R-:W-:Y:S02]  /*8d40*/  FFMA.FTZ R116, R156.reuse, R115, R116 ;  /* 0x000000739c747223 */ /* 0x040fe40000010074 */
[----:B------:R-:W-:-:S02]  /*8d50*/  FFMA.FTZ R231, R156, R215, -R214 ;  /* 0x000000d79ce77223 */ /* 0x000fc400000108d6 */
[----:B----4-:R-:W-:Y:S02]  /*8d60*/  FFMA.FTZ R230, -R218, R232, R222 ;  /* 0x000000e8dae67223 */ /* 0x010fe400000101de */
[C---:B------:R-:W-:Y:S02]  /*8d70*/  FMUL.FTZ R234, R115.reuse, UR39 ;  /* 0x0000002773ea7c20 */ /* 0x040fe40008410000 */
[----:B------:R-:W-:Y:S02]  /*8d80*/  FMUL.FTZ R222, R115, UR38 ;  /* 0x0000002673de7c20 */ /* 0x000fe40008410000 */
[----:B------:R-:W-:Y:S02]  /*8d90*/  FADD.FTZ R116, RZ, R116 ;  /* 0x00000074ff747221 */ /* 0x000fe40000010000 */
[----:B------:R-:W-:Y:S02]  /*8da0*/  FFMA.FTZ R214, R100, R40, R231 ;  /* 0x0000002864d67223 */ /* 0x000fe400000100e7 */
[----:B------:R-:W-:-:S02]  /*8db0*/  FFMA.FTZ R239, R215, UR38, -R234 ;  /* 0x00000026d7ef7c23 */ /* 0x000fc400080108ea */
[----:B------:R-:W-:Y:S02]  /*8dc0*/  FFMA.FTZ R231, R215, UR39, R222 ;  /* 0x00000027d7e77c23 */ /* 0x000fe400080100de */
[C---:B------:R-:W-:Y:S02]  /*8dd0*/  FMUL.FTZ R232, R208.reuse, R116 ;  /* 0x00000074d0e87220 */ /* 0x040fe40000410000 */
[-C--:B------:R-:W-:Y:S02]  /*8de0*/  FMUL.FTZ R222, R208, R214.reuse ;  /* 0x000000d6d0de7220 */ /* 0x080fe40000410000 */
[C---:B------:R-:W-:Y:S02]  /*8df0*/  FMUL.FTZ R239, R218.reuse, R239 ;  /* 0x000000efdaef7220 */ /* 0x040fe40000410000 */
[----:B------:R-:W-:Y:S02]  /*8e00*/  FFMA.FTZ R208, -R218, R231, -RZ ;  /* 0x000000e7dad07223 */ /* 0x000fe400000109ff */
[----:B------:R-:W-:-:S02]  /*8e10*/  FFMA.FTZ R232, R117, R214, -R232 ;  /* 0x000000d675e87223 */ /* 0x000fc400000108e8 */
[----:B------:R-:W-:Y:S02]  /*8e20*/  FFMA.FTZ R218, R117, R116, R222 ;  /* 0x0000007475da7223 */ /* 0x000fe400000100de */
[----:B------:R-:W-:Y:S02]  /*8e30*/  FMUL.FTZ R117, R116, UR38 ;  /* 0x0000002674757c20 */ /* 0x000fe40008410000 */
[----:B------:R-:W-:Y:S02]  /*8e40*/  FMUL.FTZ R231, R153, R214 ;  /* 0x000000d699e77220 */ /* 0x000fe40000410000 */
[C---:B------:R-:W-:Y:S02]  /*8e50*/  FFMA.FTZ R222, R217.reuse, R232, R220 ;  /* 0x000000e8d9de7223 */ /* 0x040fe400000100dc */
[----:B------:R-:W-:Y:S02]  /*8e60*/  FFMA.FTZ R220, R214, UR39, R117 ;  /* 0x00000027d6dc7c23 */ /* 0x000fe40008010075 */
[----:B------:R-:W-:-:S02]  /*8e70*/  FFMA.FTZ R230, -R217, R218, R230 ;  /* 0x000000dad9e67223 */ /* 0x000fc400000101e6 */
[-C--:B------:R-:W-:Y:S02]  /*8e80*/  FMUL.FTZ R117, R153, R116.reuse ;  /* 0x0000007499757220 */ /* 0x080fe40000410000 */
[----:B------:R-:W-:Y:S02]  /*8e90*/  FFMA.FTZ R218, R154, R116, R231 ;  /* 0x000000749ada7223 */ /* 0x000fe400000100e7 */
[----:B---3--:R-:W-:Y:S01]  /*8ea0*/  FMUL.FTZ R235, R116, UR39 ;  /* 0x0000002774eb7c20 */ /* 0x008fe20008410000 */
[----:B------:R0:W1:Y:S01]  /*8eb0*/  SHFL.DOWN PT, R231, R207, 0x2, 0x1f ;  /* 0x08401f00cfe77f89 */ /* 0x00006200000e0000 */
[----:B------:R-:W-:Y:S02]  /*8ec0*/  FFMA.FTZ R232, R154, R214, -R117 ;  /* 0x000000d69ae87223 */ /* 0x000fe40000010875 */
[----:B------:R-:W-:Y:S02]  /*8ed0*/  FADD.FTZ R117, RZ, R218 ;  /* 0x000000daff757221 */ /* 0x000fe40000010000 */
[----:B------:R-:W-:-:S02]  /*8ee0*/  FFMA.FTZ R238, R214, UR38, -R235 ;  /* 0x00000026d6ee7c23 */ /* 0x000fc400080108eb */
[----:B------:R-:W-:Y:S02]  /*8ef0*/  FFMA.FTZ R218, R101, R41, R232 ;  /* 0x0000002965da7223 */ /* 0x000fe400000100e8 */
[C---:B------:R-:W-:Y:S01]  /*8f00*/  FMUL.FTZ R235, R216.reuse, R117 ;  /* 0x00000075d8eb7220 */ /* 0x040fe20000410000 */
[----:B------:R0:W2:Y:S01]  /*8f10*/  SHFL.DOWN PT, R232, R127, 0x2, 0x1f ;  /* 0x08401f007fe87f89 */ /* 0x0000a200000e0000 */
[C---:B------:R-:W-:Y:S02]  /*8f20*/  FMUL.FTZ R238, R217.reuse, R238 ;  /* 0x000000eed9ee7220 */ /* 0x040fe40000410000 */
[----:B------:R-:W-:Y:S02]  /*8f30*/  FMUL.FTZ R234, R216, R218 ;  /* 0x000000dad8ea7220 */ /* 0x000fe40000410000 */
[----:B------:R-:W-:Y:S02]  /*8f40*/  FFMA.FTZ R217, -R217, R220, -RZ ;  /* 0x000000dcd9d97223 */ /* 0x000fe400000109ff */
[----:B------:R-:W-:Y:S01]  /*8f50*/  FFMA.FTZ R216, R118, R218, -R235 ;  /* 0x000000da76d87223 */ /* 0x000fe200000108eb */
[----:B------:R0:W3:Y:S04]  /*8f60*/  SHFL.DOWN PT, R220, R205, 0x2, 0x1f ;  /* 0x08401f00cddc7f89 */ /* 0x0000e800000e0000 */
[----:B------:R0:W4:Y:S01]  /*8f70*/  SHFL.DOWN PT, R235, R245, 0x2, 0x1f ;  /* 0x08401f00f5eb7f89 */ /* 0x00012200000e0000 */
[----:B------:R-:W-:Y:S05]  /*8f80*/  @P0 BRA `(.L_x_8526) ;  /* 0x000000b000000947 */ /* 0x000fea0003800000 */
[----:B----4-:R-:W-:-:S04]  /*8f90*/  FMUL.FTZ R236, R207, R235 ;  /* 0x000000ebcfec7220 */ /* 0x010fc80000410000 */
[-C--:B--2---:R-:W-:Y:S02]  /*8fa0*/  FFMA.FTZ R236, R205, R232.reuse, -R236 ;  /* 0x000000e8cdec7223 */ /* 0x084fe400000108ec */
[----:B------:R-:W-:Y:S02]  /*8fb0*/  FMUL.FTZ R232, R207, R232 ;  /* 0x000000e8cfe87220 */ /* 0x000fe40000410000 */
[----:B0-----:R-:W-:Y:S02]  /*8fc0*/  FADD.FTZ R127, R127, R236 ;  /* 0x000000ec7f7f7221 */ /* 0x001fe40000010000 */
[----:B------:R-:W-:Y:S02]  /*8fd0*/  FFMA.FTZ R232, R205, R235, R232 ;  /* 0x000000ebcde87223 */ /* 0x000fe400000100e8 */
[C---:B-1----:R-:W-:Y:S02]  /*8fe0*/  FMUL.FTZ R235, R207.reuse, R231 ;  /* 0x000000e7cfeb7220 */ /* 0x042fe40000410000 */
[----:B---3--:R-:W-:-:S02]  /*8ff0*/  FMUL.FTZ R207, R207, R220 ;  /* 0x000000dccfcf7220 */ /* 0x008fc40000410000 */
[C---:B------:R-:W-:Y:S02]  /*9000*/  FFMA.FTZ R235, R205.reuse, R220, -R235 ;  /* 0x000000dccdeb7223 */ /* 0x040fe400000108eb */
[----:B------:R-:W-:Y:S02]  /*9010*/  FFMA.FTZ R207, R205, R231, R207 ;  /* 0x000000e7cdcf7223 */ /* 0x000fe400000100cf */
[----:B------:R-:W-:Y:S01]  /*9020*/  FADD.FTZ R245, R245, R232 ;  /* 0x000000e8f5f57221 */ /* 0x000fe20000010000 */
[----:B------:R-:W-:Y:S02]  /*9030*/  MOV R205, R235 ;  /* 0x000000eb00cd7202 */ /* 0x000fe40000000f00 */
.L_x_8526:
[----:B------:R-:W-:Y:S05]  /*9040*/  BSYNC B0 ;  /* 0x0000000000007941 */ /* 0x000fea0003800000 */
.L_x_8525:
[----:B------:R-:W-:Y:S01]  /*9050*/  FFMA.FTZ R222, R233, R216, R222 ;  /* 0x000000d8e9de7223 */ /* 0x000fe200000100de */
[----:B------:R-:W-:Y:S01]  /*9060*/  ISETP.GT.U32.AND P0, PT, R243, 0x1b, PT ;  /* 0x0000001bf300780c */ /* 0x000fe20003f04070 */
[C---:B------:R-:W-:Y:S01]  /*9070*/  FMUL.FTZ R216, R151.reuse, R218 ;  /* 0x000000da97d87220 */ /* 0x040fe20000410000 */
[----:B--2---:R2:W0:Y:S01]  /*9080*/  SHFL.DOWN PT, R232, R127, 0x4, 0x1f ;  /* 0x08801f007fe87f89 */ /* 0x00442200000e0000 */
[-C--:B------:R-:W-:Y:S01]  /*9090*/  FFMA.FTZ R234, R118, R117.reuse, R234 ;  /* 0x0000007576ea7223 */ /* 0x080fe200000100ea */
[----:B------:R-:W-:Y:S01]  /*90a0*/  BSSY B0, `(.L_x_8527) ;  /* 0x000001f000007945 */ /* 0x000fe20003800000 */
[----:B------:R-:W-:-:S02]  /*90b0*/  FMUL.FTZ R118, R151, R117 ;  /* 0x0000007597767220 */ /* 0x000fc40000410000 */
[C---:B------:R-:W-:Y:S02]  /*90c0*/  FFMA.FTZ R216, R152.reuse, R117, R216 ;  /* 0x0000007598d87223 */ /* 0x040fe400000100d8 */
[----:B-1----:R-:W-:Y:S02]  /*90d0*/  FFMA.FTZ R231, R152, R218, -R118 ;  /* 0x000000da98e77223 */ /* 0x002fe40000010876 */
[C---:B------:R-:W-:Y:S02]  /*90e0*/  FMUL.FTZ R236, R117.reuse, UR39 ;  /* 0x0000002775ec7c20 */ /* 0x040fe40008410000 */
[----:B---3--:R-:W-:Y:S02]  /*90f0*/  FMUL.FTZ R220, R117, UR38 ;  /* 0x0000002675dc7c20 */ /* 0x008fe40008410000 */
[----:B------:R-:W-:Y:S02]  /*9100*/  FADD.FTZ R118, RZ, R216 ;  /* 0x000000d8ff767221 */ /* 0x000fe40000010000 */
[----:B------:R-:W-:-:S02]  /*9110*/  FFMA.FTZ R236, R218, UR38, -R236 ;  /* 0x00000026daec7c23 */ /* 0x000fc400080108ec */
[----:B------:R-:W-:Y:S02]  /*9120*/  FFMA.FTZ R220, R218, UR39, R220 ;  /* 0x00000027dadc7c23 */ /* 0x000fe400080100dc */
[----:B------:R-:W-:Y:S02]  /*9130*/  FFMA.FTZ R216, R102, R42, R231 ;  /* 0x0000002a66d87223 */ /* 0x000fe400000100e7 */
[----:B----4-:R-:W-:Y:S01]  /*9140*/  FMUL.FTZ R235, R219, R118 ;  /* 0x00000076dbeb7220 */ /* 0x010fe20000410000 */
[----:B------:R2:W1:Y:S01]  /*9150*/  SHFL.DOWN PT, R231, R207, 0x4, 0x1f ;  /* 0x08801f00cfe77f89 */ /* 0x00046200000e0000 */
[C---:B------:R-:W-:Y:S02]  /*9160*/  FFMA.FTZ R230, -R233.reuse, R234, R230 ;  /* 0x000000eae9e67223 */ /* 0x040fe400000101e6 */
[----:B------:R-:W-:Y:S02]  /*9170*/  FMUL.FTZ R236, R233, R236 ;  /* 0x000000ece9ec7220 */ /* 0x000fe40000410000 */
[----:B------:R-:W-:-:S02]  /*9180*/  FMUL.FTZ R234, R219, R216 ;  /* 0x000000d8dbea7220 */ /* 0x000fc40000410000 */
[----:B------:R-:W-:Y:S02]  /*9190*/  FFMA.FTZ R233, -R233, R220, -RZ ;  /* 0x000000dce9e97223 */ /* 0x000fe400000109ff */
[----:B------:R-:W-:Y:S01]  /*91a0*/  FFMA.FTZ R219, R119, R216, -R235 ;  /* 0x000000d877db7223 */ /* 0x000fe200000108eb */
[----:B------:R2:W3:Y:S04]  /*91b0*/  SHFL.DOWN PT, R220, R205, 0x4, 0x1f ;  /* 0x08801f00cddc7f89 */ /* 0x0004e800000e0000 */
[----:B------:R2:W4:Y:S01]  /*91c0*/  SHFL.DOWN PT, R235, R245, 0x4, 0x1f ;  /* 0x08801f00f5eb7f89 */ /* 0x00052200000e0000 */
[----:B------:R-:W-:Y:S05]  /*91d0*/  @P0 BRA `(.L_x_8528) ;  /* 0x000000b000000947 */ /* 0x000fea0003800000 */
[----:B0---4-:R-:W-:-:S04]  /*91e0*/  FMUL.FTZ R242, R207, R235 ;  /* 0x000000ebcff27220 */ /* 0x011fc80000410000 */
[-C--:B------:R-:W-:Y:S02]  /*91f0*/  FFMA.FTZ R242, R205, R232.reuse, -R242 ;  /* 0x000000e8cdf27223 */ /* 0x080fe400000108f2 */
[----:B------:R-:W-:Y:S02]  /*9200*/  FMUL.FTZ R232, R207, R232 ;  /* 0x000000e8cfe87220 */ /* 0x000fe40000410000 */
[----:B--2---:R-:W-:Y:S02]  /*9210*/  FADD.FTZ R127, R127, R242 ;  /* 0x000000f27f7f7221 */ /* 0x004fe40000010000 */
[----:B------:R-:W-:Y:S02]  /*9220*/  FFMA.FTZ R232, R205, R235, R232 ;  /* 0x000000ebcde87223 */ /* 0x000fe400000100e8 */
[C---:B-1----:R-:W-:Y:S02]  /*9230*/  FMUL.FTZ R235, R207.reuse, R231 ;  /* 0x000000e7cfeb7220 */ /* 0x042fe40000410000 */
[----:B---3--:R-:W-:-:S02]  /*9240*/  FMUL.FTZ R207, R207, R220 ;  /* 0x000000dccfcf7220 */ /* 0x008fc40000410000 */
[C---:B------:R-:W-:Y:S02]  /*9250*/  FFMA.FTZ R235, R205.reuse, R220, -R235 ;  /* 0x000000dccdeb7223 */ /* 0x040fe400000108eb */
[----:B------:R-:W-:Y:S02]  /*9260*/  FFMA.FTZ R207, R205, R231, R207 ;  /* 0x000000e7cdcf7223 */ /* 0x000fe400000100cf */
[----:B------:R-:W-:Y:S01]  /*9270*/  FADD.FTZ R245, R245, R232 ;  /* 0x000000e8f5f57221 */ /* 0x000fe20000010000 */
[----:B------:R-:W-:Y:S02]  /*9280*/  MOV R205, R235 ;  /* 0x000000eb00cd7202 */ /* 0x000fe40000000f00 */
.L_x_8528:
[----:B0-----:R-:W-:Y:S05]  /*9290*/  BSYNC B0 ;  /* 0x0000000000007941 */ /* 0x001fea0003800000 */
.L_x_8527:
[----:B------:R-:W-:Y:S01]  /*92a0*/  FFMA.FTZ R234, R119, R118, R234 ;  /* 0x0000007677ea7223 */ /* 0x000fe200000100ea */
[----:B------:R-:W-:Y:S01]  /*92b0*/  ISETP.GT.U32.AND P0, PT, R243, 0x17, PT ;  /* 0x00000017f300780c */ /* 0x000fe20003f04070 */
[----:B---3--:R-:W-:Y:S01]  /*92c0*/  FFMA.FTZ R220, R212, R219, R222 ;  /* 0x000000dbd4dc7223 */ /* 0x008fe200000100de */
[----:B------:R0:W3:Y:S01]  /*92d0*/  SHFL.DOWN PT, R232, R207, 0x8, 0x1f ;  /* 0x09001f00cfe87f89 */ /* 0x0000e200000e0000 */
[C---:B------:R-:W-:Y:S01]  /*92e0*/  FMUL.FTZ R119, R149.reuse, R216 ;  /* 0x000000d895777220 */ /* 0x040fe20000410000 */
[----:B------:R-:W-:Y:S01]  /*92f0*/  BSSY B0, `(.L_x_8529) ;  /* 0x0000020000007945 */ /* 0x000fe20003800000 */
[----:B------:R-:W-:-:S02]  /*9300*/  FMUL.FTZ R219, R149, R118 ;  /* 0x0000007695db7220 */ /* 0x000fc40000410000 */
[C---:B------:R-:W-:Y:S02]  /*9310*/  FFMA.FTZ R119, R150.reuse, R118, R119 ;  /* 0x0000007696777223 */ /* 0x040fe40000010077 */
[----:B------:R-:W-:Y:S02]  /*9320*/  FFMA.FTZ R219, R150, R216, -R219 ;  /* 0x000000d896db7223 */ /* 0x000fe400000108db */
[C---:B----4-:R-:W-:Y:S02]  /*9330*/  FMUL.FTZ R235, R118.reuse, UR39 ;  /* 0x0000002776eb7c20 */ /* 0x050fe40008410000 */
[----:B-1----:R-:W-:Y:S02]  /*9340*/  FMUL.FTZ R231, R118, UR38 ;  /* 0x0000002676e77c20 */ /* 0x002fe40008410000 */
[----:B------:R-:W-:Y:S02]  /*9350*/  FADD.FTZ R119, RZ, R119 ;  /* 0x00000077ff777221 */ /* 0x000fe40000010000 */
[----:B------:R-:W-:-:S02]  /*9360*/  FFMA.FTZ R219, R103, R43, R219 ;  /* 0x0000002b67db7223 */ /* 0x000fc400000100db */
[C---:B------:R-:W-:Y:S02]  /*9370*/  FFMA.FTZ R235, R216.reuse, UR38, -R235 ;  /* 0x00000026d8eb7c23 */ /* 0x040fe400080108eb */
[----:B------:R-:W-:Y:S02]  /*9380*/  FFMA.FTZ R231, R216, UR39, R231 ;  /* 0x00000027d8e77c23 */ /* 0x000fe400080100e7 */
[C---:B------:R-:W-:Y:S02]  /*9390*/  FMUL.FTZ R222, R121.reuse, R119 ;  /* 0x0000007779de7220 */ /* 0x040fe40000410000 */
[----:B------:R-:W-:Y:S02]  /*93a0*/  FMUL.FTZ R121, R121, R219 ;  /* 0x000000db79797220 */ /* 0x000fe40000410000 */
[C---:B------:R-:W-:Y:S02]  /*93b0*/  FFMA.FTZ R230, -R212.reuse, R234, R230 ;  /* 0x000000ead4e67223 */ /* 0x040fe400000101e6 */
[C---:B------:R-:W-:Y:S01]  /*93c0*/  FMUL.FTZ R235, R212.reuse, R235 ;  /* 0x000000ebd4eb7220 */ /* 0x040fe20000410000 */
[----:B------:R0:W1:Y:S01]  /*93d0*/  SHFL.DOWN PT, R234, R245, 0x8, 0x1f ;  /* 0x09001f00f5ea7f89 */ /* 0x00006200000e0000 */
[----:B------:R-:W-:-:S02]  /*93e0*/  FFMA.FTZ R212, -R212, R231, -RZ ;  /* 0x000000e7d4d47223 */ /* 0x000fc400000109ff */
[C---:B------:R-:W-:Y:S01]  /*93f0*/  FFMA.FTZ R222, R120.reuse, R219, -R222 ;  /* 0x000000db78de7223 */ /* 0x040fe200000108de */
[----:B------:R0:W4:Y:S01]  /*9400*/  SHFL.DOWN PT, R231, R205, 0x8, 0x1f ;  /* 0x09001f00cde77f89 */ /* 0x00012200000e0000 */
[----:B------:R-:W-:-:S03]  /*9410*/  FFMA.FTZ R121, R120, R119, R121 ;  /* 0x0000007778797223 */ /* 0x000fc60000010079 */
[----:B------:R0:W2:Y:S01]  /*9420*/  SHFL.DOWN PT, R120, R127, 0x8, 0x1f ;  /* 0x09001f007f787f89 */ /* 0x0000a200000e0000 */
[----:B------:R-:W-:Y:S05]  /*9430*/  @P0 BRA `(.L_x_8530) ;  /* 0x000000b000000947 */ /* 0x000fea0003800000 */
[----:B-1-3--:R-:W-:-:S04]  /*9440*/  FMUL.FTZ R242, R207, R234 ;  /* 0x000000eacff27220 */ /* 0x00afc80000410000 */
[-C--:B--2---:R-:W-:Y:S02]  /*9450*/  FFMA.FTZ R242, R205, R120.reuse, -R242 ;  /* 0x00000078cdf27223 */ /* 0x084fe400000108f2 */
[----:B------:R-:W-:Y:S02]  /*9460*/  FMUL.FTZ R120, R207, R120 ;  /* 0x00000078cf787220 */ /* 0x000fe40000410000 */
[----:B0-----:R-:W-:Y:S02]  /*9470*/  FADD.FTZ R127, R127, R242 ;  /* 0x000000f27f7f7221 */ /* 0x001fe40000010000 */
[----:B------:R-:W-:Y:S02]  /*9480*/  FFMA.FTZ R120, R205, R234, R120 ;  /* 0x000000eacd787223 */ /* 0x000fe40000010078 */
[C---:B------:R-:W-:Y:S02]  /*9490*/  FMUL.FTZ R234, R207.reuse, R232 ;  /* 0x000000e8cfea7220 */ /* 0x040fe40000410000 */
[----:B----4-:R-:W-:-:S02]  /*94a0*/  FMUL.FTZ R207, R207, R231 ;  /* 0x000000e7cfcf7220 */ /* 0x010fc40000410000 */
[C---:B------:R-:W-:Y:S02]  /*94b0*/  FFMA.FTZ R234, R205.reuse, R231, -R234 ;  /* 0x000000e7cdea7223 */ /* 0x040fe400000108ea */
[----:B------:R-:W-:Y:S02]  /*94c0*/  FFMA.FTZ R207, R205, R232, R207 ;  /* 0x000000e8cdcf7223 */ /* 0x000fe400000100cf */
[----:B------:R-:W-:Y:S01]  /*94d0*/  FADD.FTZ R245, R245, R120 ;  /* 0x00000078f5f57221 */ /* 0x000fe20000010000 */
[----:B------:R-:W-:Y:S02]  /*94e0*/  MOV R205, R234 ;  /* 0x000000ea00cd7202 */ /* 0x000fe40000000f00 */
.L_x_8530:
[----:B---3--:R-:W-:Y:S05]  /*94f0*/  BSYNC B0 ;  /* 0x0000000000007941 */ /* 0x008fea0003800000 */
.L_x_8529:
[----:B------:R-:W-:Y:S01]  /*9500*/  FFMA.FTZ R220, R209, R222, R220 ;  /* 0x000000ded1dc7223 */ /* 0x000fe200000100dc */
[----:B------:R-:W-:Y:S01]  /*9510*/  ISETP.GT.U32.AND P0, PT, R243, 0xf, PT ;  /* 0x0000000ff300780c */ /* 0x000fe20003f04070 */
[C---:B--2---:R-:W-:Y:S01]  /*9520*/  FMUL.FTZ R120, R147.reuse, R219 ;  /* 0x000000db93787220 */ /* 0x044fe20000410000 */
[----:B----4-:R2:W3:Y:S01]  /*9530*/  SHFL.DOWN PT, R231, R207, 0x10, 0x1f ;  /* 0x0a001f00cfe77f89 */ /* 0x0104e200000e0000 */
[-C--:B------:R-:W-:Y:S01]  /*9540*/  FMUL.FTZ R222, R147, R119.reuse ;  /* 0x0000007793de7220 */ /* 0x080fe20000410000 */
[----:B------:R-:W-:Y:S01]  /*9550*/  BSSY B0, `(.L_x_8531) ;  /* 0x000001f000007945 */ /* 0x000fe20003800000 */
[C---:B------:R-:W-:Y:S01]  /*9560*/  FFMA.FTZ R120, R148.reuse, R119, R120 ;  /* 0x0000007794787223 */ /* 0x040fe20000010078 */
[----:B------:R2:W4:Y:S01]  /*9570*/  SHFL.DOWN PT, R232, R245, 0x10, 0x1f ;  /* 0x0a001f00f5e87f89 */ /* 0x00052200000e0000 */
[----:B------:R-:W-:-:S02]  /*9580*/  FFMA.FTZ R222, R148, R219, -R222 ;  /* 0x000000db94de7223 */ /* 0x000fc400000108de */
[----:B------:R-:W-:Y:S02]  /*9590*/  FFMA.FTZ R121, -R209, R121, R230 ;  /* 0x00000079d1797223 */ /* 0x000fe400000101e6 */
[----:B------:R-:W-:Y:S02]  /*95a0*/  FADD.FTZ R120, RZ, R120 ;  /* 0x00000078ff787221 */ /* 0x000fe40000010000 */
[C---:B-1----:R-:W-:Y:S02]  /*95b0*/  FMUL.FTZ R234, R119.reuse, UR39 ;  /* 0x0000002777ea7c20 */ /* 0x042fe40008410000 */
[----:B------:R-:W-:Y:S02]  /*95c0*/  FMUL.FTZ R230, R119, UR38 ;  /* 0x0000002677e67c20 */ /* 0x000fe40008410000 */
[----:B------:R-:W-:Y:S02]  /*95d0*/  FFMA.FTZ R222, R104, R45, R222 ;  /* 0x0000002d68de7223 */ /* 0x000fe400000100de */
[----:B------:R-:W-:-:S02]  /*95e0*/  FMUL.FTZ R243, R228, R120 ;  /* 0x00000078e4f37220 */ /* 0x000fc40000410000 */
[C---:B------:R-:W-:Y:S02]  /*95f0*/  FFMA.FTZ R234, R219.reuse, UR38, -R234 ;  /* 0x00000026dbea7c23 */ /* 0x040fe400080108ea */
[----:B------:R-:W-:Y:S02]  /*9600*/  FFMA.FTZ R230, R219, UR39, R230 ;  /* 0x00000027dbe67c23 */ /* 0x000fe400080100e6 */
[----:B------:R-:W-:Y:S02]  /*9610*/  FMUL.FTZ R228, R228, R222 ;  /* 0x000000dee4e47220 */ /* 0x000fe40000410000 */
[C---:B------:R-:W-:Y:S02]  /*9620*/  FMUL.FTZ R234, R209.reuse, R234 ;  /* 0x000000ead1ea7220 */ /* 0x040fe40000410000 */
[----:B------:R-:W-:Y:S02]  /*9630*/  FFMA.FTZ R243, R244, R222, -R243 ;  /* 0x000000def4f37223 */ /* 0x000fe400000108f3 */
[----:B------:R-:W-:-:S02]  /*9640*/  FFMA.FTZ R209, -R209, R230, -RZ ;  /* 0x000000e6d1d17223 */ /* 0x000fc400000109ff */
[----:B------:R-:W-:Y:S01]  /*9650*/  FFMA.FTZ R244, R244, R120, R228 ;  /* 0x00000078f4f47223 */ /* 0x000fe200000100e4 */
[----:B------:R2:W1:Y:S04]  /*9660*/  SHFL.DOWN PT, R230, R205, 0x10, 0x1f ;  /* 0x0a001f00cde67f89 */ /* 0x00046800000e0000 */
[----:B------:R2:W0:Y:S01]  /*9670*/  SHFL.DOWN PT, R228, R127, 0x10, 0x1f ;  /* 0x0a001f007fe47f89 */ /* 0x00042200000e0000 */
[----:B------:R-:W-:Y:S05]  /*9680*/  @P0 BRA `(.L_x_8532) ;  /* 0x000000b000000947 */ /* 0x000fea0003800000 */
[----:B---34-:R-:W-:-:S04]  /*9690*/  FMUL.FTZ R242, R207, R232 ;  /* 0x000000e8cff27220 */ /* 0x018fc80000410000 */
[-C--:B0-----:R-:W-:Y:S02]  /*96a0*/  FFMA.FTZ R242, R205, R228.reuse, -R242 ;  /* 0x000000e4cdf27223 */ /* 0x081fe400000108f2 */
[----:B------:R-:W-:Y:S02]  /*96b0*/  FMUL.FTZ R228, R207, R228 ;  /* 0x000000e4cfe47220 */ /* 0x000fe40000410000 */
[----:B--2---:R-:W-:Y:S02]  /*96c0*/  FADD.FTZ R127, R127, R242 ;  /* 0x000000f27f7f7221 */ /* 0x004fe40000010000 */
[----:B------:R-:W-:Y:S02]  /*96d0*/  FFMA.FTZ R228, R205, R232, R228 ;  /* 0x000000e8cde47223 */ /* 0x000fe400000100e4 */
[C---:B------:R-:W-:Y:S02]  /*96e0*/  FMUL.FTZ R232, R207.reuse, R231 ;  /* 0x000000e7cfe87220 */ /* 0x040fe40000410000 */
[----:B-1----:R-:W-:-:S02]  /*96f0*/  FMUL.FTZ R207, R207, R230 ;  /* 0x000000e6cfcf7220 */ /* 0x002fc40000410000 */
[C---:B------:R-:W-:Y:S02]  /*9700*/  FFMA.FTZ R232, R205.reuse, R230, -R232 ;  /* 0x000000e6cde87223 */ /* 0x040fe400000108e8 */
[----:B------:R-:W-:Y:S02]  /*9710*/  FFMA.FTZ R207, R205, R231, R207 ;  /* 0x000000e7cdcf7223 */ /* 0x000fe400000100cf */
[----:B------:R-:W-:Y:S01]  /*9720*/  FADD.FTZ R245, R245, R228 ;  /* 0x000000e4f5f57221 */ /* 0x000fe20000010000 */
[----:B------:R-:W-:Y:S02]  /*9730*/  MOV R205, R232 ;  /* 0x000000e800cd7202 */ /* 0x000fe40000000f00 */
.L_x_8532:
[----:B---34-:R-:W-:Y:S05]  /*9740*/  BSYNC B0 ;  /* 0x0000000000007941 */ /* 0x018fea0003800000 */
.L_x_8531:
[----:B------:R-:W-:Y:S01]  /*9750*/  SHFL.DOWN PT, R249, R207, 0x1, 0x1f ;  /* 0x08201f00cff97f89 */ /* 0x000fe200000e0000 */
[C---:B------:R-:W-:Y:S01]  /*9760*/  FFMA.FTZ R244, -R229.reuse, R244, R121 ;  /* 0x000000f4e5f47223 */ /* 0x040fe20000010179 */
[----:B------:R-:W-:Y:S01]  /*9770*/  ISETP.NE.AND P0, PT, R0, RZ, PT ;  /* 0x000000ff0000720c */ /* 0x000fe20003f05270 */
[----:B------:R-:W-:Y:S01]  /*9780*/  FFMA.FTZ R243, R229, R243, R220 ;  /* 0x000000f3e5f37223 */ /* 0x000fe200000100dc */
[----:B------:R-:W3:Y:S01]  /*9790*/  SHFL.IDX PT, R246, R66, RZ, 0x1f ;  /* 0x00001fff42f67589 */ /* 0x000ee200000e0000 */
[C---:B------:R-:W-:Y:S01]  /*97a0*/  FMUL.FTZ R121, R145.reuse, R222 ;  /* 0x000000de91797220 */ /* 0x040fe20000410000 */
[----:B------:R-:W-:Y:S01]  /*97b0*/  BSSY B0, `(.L_x_8533) ;  /* 0x0000201000007945 */ /* 0x000fe20003800000 */
[----:B------:R-:W-:Y:S01]  /*97c0*/  FMUL.FTZ R220, R145, R120 ;  /* 0x0000007891dc7220 */ /* 0x000fe20000410000 */
[----:B------:R-:W-:Y:S01]  /*97d0*/  SHFL.DOWN PT, R242, R205, 0x1, 0x1f ;  /* 0x08201f00cdf27f89 */ /* 0x000fe200000e0000 */
[----:B------:R-:W-:-:S02]  /*97e0*/  FMUL.FTZ R232, R120, UR39 ;  /* 0x0000002778e87c20 */ /* 0x000fc40008410000 */
[----:B-1----:R-:W-:Y:S01]  /*97f0*/  FMUL.FTZ R230, R120, UR38 ;  /* 0x0000002678e67c20 */ /* 0x002fe20008410000 */
[----:B------:R-:W1:Y:S01]  /*9800*/  SHFL.IDX PT, R247, R67, RZ, 0x1f ;  /* 0x00001fff43f77589 */ /* 0x000e6200000e0000 */
[C---:B------:R-:W-:Y:S02]  /*9810*/  FFMA.FTZ R121, R146.reuse, R120, R121 ;  /* 0x0000007892797223 */ /* 0x040fe40000010079 */
[----:B------:R-:W-:Y:S01]  /*9820*/  FFMA.FTZ R220, R146, R222, -R220 ;  /* 0x000000de92dc7223 */ /* 0x000fe200000108dc */
[----:B0-----:R-:W0:Y:S01]  /*9830*/  SHFL.DOWN PT, R228, R245, 0x1, 0x1f ;  /* 0x08201f00f5e47f89 */ /* 0x001e2200000e0000 */
[C---:B------:R-:W-:Y:S02]  /*9840*/  FFMA.FTZ R232, R222.reuse, UR38, -R232 ;  /* 0x00000026dee87c23 */ /* 0x040fe400080108e8 */
[----:B------:R-:W-:Y:S01]  /*9850*/  FFMA.FTZ R230, R222, UR39, R230 ;  /* 0x00000027dee67c23 */ /* 0x000fe200080100e6 */
[----:B--2---:R-:W-:Y:S01]  /*9860*/  SHFL.IDX PT, R205, R205, RZ, 0x1f ;  /* 0x00001fffcdcd7589 */ /* 0x004fe200000e0000 */
        /* <DEDUP_REMOVED lines=13> */
[----:B0-----:R-:W-:-:S02]  /*9940*/  @P2 FADD.FTZ R247, R228, R221 ;  /* 0x000000dde4f72221 */ /* 0x001fc40000010000 */
[CC--:B------:R-:W-:Y:S02]  /*9950*/  FMUL.FTZ R122, R143.reuse, R220.reuse ;  /* 0x000000dc8f7a7220 */ /* 0x0c0fe40000410000 */
[-C--:B------:R-:W-:Y:S02]  /*9960*/  FMUL.FTZ R221, R143, R121.reuse ;  /* 0x000000798fdd7220 */ /* 0x080fe40000410000 */
[C---:B------:R-:W-:Y:S02]  /*9970*/  FMUL.FTZ R231, R121.reuse, UR39 ;  /* 0x0000002779e77c20 */ /* 0x040fe40008410000 */
[----:B------:R-:W-:Y:S02]  /*9980*/  FMUL.FTZ R228, R121, UR38 ;  /* 0x0000002679e47c20 */ /* 0x000fe40008410000 */
[C---:B------:R-:W-:Y:S02]  /*9990*/  FFMA.FTZ R122, R144.reuse, R121, R122 ;  /* 0x00000079907a7223 */ /* 0x040fe4000001007a */
[----:B------:R-:W-:-:S02]  /*99a0*/  FFMA.FTZ R221, R144, R220, -R221 ;  /* 0x000000dc90dd7223 */ /* 0x000fc400000108dd */
[C---:B------:R-:W-:Y:S02]  /*99b0*/  FFMA.FTZ R231, R220.reuse, UR38, -R231 ;  /* 0x00000026dce77c23 */ /* 0x040fe400080108e7 */
[----:B------:R-:W-:Y:S02]  /*99c0*/  FFMA.FTZ R228, R220, UR39, R228 ;  /* 0x00000027dce47c23 */ /* 0x000fe400080100e4 */
[----:B------:R-:W-:Y:S02]  /*99d0*/  FADD.FTZ R122, RZ, R122 ;  /* 0x0000007aff7a7221 */ /* 0x000fe40000010000 */
[----:B------:R-:W-:Y:S02]  /*99e0*/  FFMA.FTZ R221, R106, R49, R221 ;  /* 0x000000316add7223 */ /* 0x000fe400000100dd */
[C---:B------:R-:W-:Y:S02]  /*99f0*/  FFMA.FTZ R243, R210.reuse, R230, R243 ;  /* 0x000000e6d2f37223 */ /* 0x040fe400000100f3 */
        /* <DEDUP_REMOVED lines=36> */
[----:B------:R-:W-:Y:S01]  /*9c40*/  FFMA.FTZ R250, R250, R126, R228 ;  /* 0x0000007efafa7223 */ /* 0x000fe200000100e4 */
[----:B------:R-:W1:Y:S01]  /*9c50*/  SHFL.DOWN PT, R207, R127, 0x1, 0x1f ;  /* 0x08201f007fcf7f89 */ /* 0x000e6200000e0000 */
[----:B------:R-:W-:-:S02]  /*9c60*/  @P2 FFMA.FTZ R249, R242, R246, -R249 ;  /* 0x000000f6f2f92223 */ /* 0x000fc400000108f9 */
[C---:B------:R-:W-:Y:S02]  /*9c70*/  FFMA.FTZ R244, -R241.reuse, R250, R244 ;  /* 0x000000faf1f47223 */ /* 0x040fe400000101f4 */
[----:B------:R-:W-:Y:S02]  /*9c80*/  FFMA.FTZ R243, R241, R251, R243 ;  /* 0x000000fbf1f37223 */ /* 0x000fe400000100f3 */
[----:B------:R-:W-:Y:S02]  /*9c90*/  FFMA.FTZ R215, R99, -R39, R215 ;  /* 0x8000002763d77223 */ /* 0x000fe400000100d7 */
[----:B------:R-:W-:Y:S02]  /*9ca0*/  FFMA.FTZ R214, R100, -R40, R214 ;  /* 0x8000002864d67223 */ /* 0x000fe400000100d6 */
[----:B------:R-:W-:Y:S02]  /*9cb0*/  FFMA.FTZ R216, R102, -R42, R216 ;  /* 0x8000002a66d87223 */ /* 0x000fe400000100d8 */
[----:B------:R-:W-:-:S02]  /*9cc0*/  FFMA.FTZ R219, R103, -R43, R219 ;  /* 0x8000002b67db7223 */ /* 0x000fc400000100db */
[----:B------:R-:W-:Y:S02]  /*9cd0*/  FFMA.FTZ R222, R104, -R45, R222 ;  /* 0x8000002d68de7223 */ /* 0x000fe400000100de */
[----:B------:R-:W-:Y:S02]  /*9ce0*/  FFMA.FTZ R220, R105, -R47, R220 ;  /* 0x8000002f69dc7223 */ /* 0x000fe400000100dc */
[----:B------:R-:W-:Y:S02]  /*9cf0*/  FMUL.FTZ R228, R123, UR39 ;  /* 0x000000277be47c20 */ /* 0x000fe40008410000 */
[C---:B0-----:R-:W-:Y:S02]  /*9d00*/  FMUL.FTZ R242, R206.reuse, R66 ;  /* 0x00000042cef27220 */ /* 0x041fe40000410000 */
[----:B------:R-:W-:Y:S02]  /*9d10*/  FMUL.FTZ R250, R206, R67 ;  /* 0x00000043cefa7220 */ /* 0x000fe40000410000 */
[----:B-1----:R-:W-:-:S02]  /*9d20*/  @P2 FADD.FTZ R246, R207, R249 ;  /* 0x000000f9cff62221 */ /* 0x002fc40000010000 */
[----:B------:R-:W-:Y:S01]  /*9d30*/  FFMA.FTZ R67, R205, R67, R242 ;  /* 0x00000043cd437223 */ /* 0x000fe200000100f2 */
[----:B------:R0:W1:Y:S01]  /*9d40*/  SHFL.IDX PT, R249, R127, RZ, 0x1f ;  /* 0x00001fff7ff97589 */ /* 0x00006200000e0000 */
[C---:B------:R-:W-:Y:S02]  /*9d50*/  FMUL.FTZ R207, R206.reuse, R65 ;  /* 0x00000041cecf7220 */ /* 0x040fe40000410000 */
[-C--:B------:R-:W-:Y:S02]  /*9d60*/  FMUL.FTZ R242, R206, R64.reuse ;  /* 0x00000040cef27220 */ /* 0x080fe40000410000 */
[-C--:B------:R-:W-:Y:S02]  /*9d70*/  FMUL.FTZ R206, R247, -R129.reuse ;  /* 0x80000081f7ce7220 */ /* 0x080fe40000410000 */
[----:B------:R-:W-:Y:S02]  /*9d80*/  FMUL.FTZ R129, R246, -R129 ;  /* 0x80000081f6817220 */ /* 0x000fe40000410000 */
[----:B------:R-:W-:-:S02]  /*9d90*/  FFMA.FTZ R64, R205, R64, -R207 ;  /* 0x00000040cd407223 */ /* 0x000fc400000108cf */
[-C--:B------:R-:W-:Y:S02]  /*9da0*/  FFMA.FTZ R246, R246, R128.reuse, -R206 ;  /* 0x00000080f6f67223 */ /* 0x080fe400000108ce */
[----:B------:R-:W-:Y:S02]  /*9db0*/  FFMA.FTZ R247, R247, R128, R129 ;  /* 0x00000080f7f77223 */ /* 0x000fe40000010081 */
[CC--:B------:R-:W-:Y:S02]  /*9dc0*/  FMUL.FTZ R207, R137.reuse, R126.reuse ;  /* 0x0000007e89cf7220 */ /* 0x0c0fe40000410000 */
[-C--:B------:R-:W-:Y:S02]  /*9dd0*/  FMUL.FTZ R128, R137, R211.reuse ;  /* 0x000000d389807220 */ /* 0x080fe40000410000 */
[C---:B------:R-:W-:Y:S02]  /*9de0*/  FFMA.FTZ R207, R138.reuse, R211, -R207 ;  /* 0x000000d38acf7223 */ /* 0x040fe400000108cf */
[----:B0-----:R-:W-:-:S02]  /*9df0*/  FFMA.FTZ R127, R138, R126, R128 ;  /* 0x0000007e8a7f7223 */ /* 0x001fc40000010080 */
[----:B------:R-:W-:Y:S02]  /*9e00*/  FFMA.FTZ R65, R205, R65, R242 ;  /* 0x00000041cd417223 */ /* 0x000fe400000100f2 */
[C---:B------:R-:W-:Y:S02]  /*9e10*/  FMUL.FTZ R242, R126.reuse, UR39 ;  /* 0x000000277ef27c20 */ /* 0x040fe40008410000 */
[----:B------:R-:W-:Y:S02]  /*9e20*/  FFMA.FTZ R207, R109, R55, R207 ;  /* 0x000000376dcf7223 */ /* 0x000fe400000100cf */
[----:B------:R-:W-:Y:S02]  /*9e30*/  FADD.FTZ R127, RZ, R127 ;  /* 0x0000007fff7f7221 */ /* 0x000fe40000010000 */
[----:B------:R-:W-:Y:S02]  /*9e40*/  FMUL.FTZ R129, R126, UR38 ;  /* 0x000000267e817c20 */ /* 0x000fe40008410000 */
[----:B------:R-:W-:-:S02]  /*9e50*/  FFMA.FTZ R242, R211, UR38, -R242 ;  /* 0x00000026d3f27c23 */ /* 0x000fc400080108f2 */
[C---:B------:R-:W-:Y:S02]  /*9e60*/  FMUL.FTZ R128, R135.reuse, R207 ;  /* 0x000000cf87807220 */ /* 0x040fe40000410000 */
[-C--:B------:R-:W-:Y:S02]  /*9e70*/  FMUL.FTZ R206, R135, R127.reuse ;  /* 0x0000007f87ce7220 */ /* 0x080fe40000410000 */
[----:B------:R-:W-:Y:S02]  /*9e80*/  FFMA.FTZ R129, R211, UR39, R129 ;  /* 0x00000027d3817c23 */ /* 0x000fe40008010081 */
[----:B------:R-:W-:Y:S02]  /*9e90*/  FMUL.FTZ R242, R241, R242 ;  /* 0x000000f2f1f27220 */ /* 0x000fe40000410000 */
[C---:B------:R-:W-:Y:S02]  /*9ea0*/  FFMA.FTZ R128, R136.reuse, R127, R128 ;  /* 0x0000007f88807223 */ /* 0x040fe40000010080 */
[----:B------:R-:W-:-:S02]  /*9eb0*/  FFMA.FTZ R206, R136, R207, -R206 ;  /* 0x000000cf88ce7223 */ /* 0x000fc400000108ce */
[----:B------:R-:W-:Y:S02]  /*9ec0*/  FFMA.FTZ R241, -R241, R129, -RZ ;  /* 0x00000081f1f17223 */ /* 0x000fe400000109ff */
[----:B------:R-:W-:Y:S02]  /*9ed0*/  FFMA.FTZ R66, R205, R66, -R250 ;  /* 0x00000042cd427223 */ /* 0x000fe400000108fa */
[C---:B------:R-:W-:Y:S02]  /*9ee0*/  FMUL.FTZ R129, R163.reuse, R127 ;  /* 0x0000007fa3817220 */ /* 0x040fe40000410000 */
[----:B------:R-:W-:Y:S02]  /*9ef0*/  FMUL.FTZ R205, R163, R207 ;  /* 0x000000cfa3cd7220 */ /* 0x000fe40000410000 */
[----:B------:R-:W-:Y:S02]  /*9f00*/  FADD.FTZ R128, RZ, R128 ;  /* 0x00000080ff807221 */ /* 0x000fe40000010000 */
[----:B------:R-:W-:-:S02]  /*9f10*/  FFMA.FTZ R206, R110, R57, R206 ;  /* 0x000000396ece7223 */ /* 0x000fc400000100ce */
[C---:B------:R-:W-:Y:S02]  /*9f20*/  FFMA.FTZ R163, R131.reuse, R207, -R129 ;  /* 0x000000cf83a37223 */ /* 0x040fe40000010881 */
[----:B------:R-:W-:Y:S02]  /*9f30*/  FFMA.FTZ R131, R131, R127, R205 ;  /* 0x0000007f83837223 */ /* 0x000fe400000100cd */
[C---:B------:R-:W-:Y:S02]  /*9f40*/  FMUL.FTZ R205, R133.reuse, R128 ;  /* 0x0000008085cd7220 */ /* 0x040fe40000410000 */
[-C--:B------:R-:W-:Y:S02]  /*9f50*/  FMUL.FTZ R129, R133, R206.reuse ;  /* 0x000000ce85817220 */ /* 0x080fe40000410000 */
[C---:B------:R-:W-:Y:S02]  /*9f60*/  FFMA.FTZ R205, R134.reuse, R206, -R205 ;  /* 0x000000ce86cd7223 */ /* 0x040fe400000108cd */
[----:B------:R-:W-:-:S02]  /*9f70*/  FFMA.FTZ R129, R134, R128, R129 ;  /* 0x0000008086817223 */ /* 0x000fc40000010081 */
[----:B------:R-:W-:Y:S02]  /*9f80*/  FFMA.FTZ R205, R111, R60, R205 ;  /* 0x0000003c6fcd7223 */ /* 0x000fe400000100cd */
[----:B------:R-:W-:Y:S02]  /*9f90*/  FADD.FTZ R129, RZ, R129 ;  /* 0x00000081ff817221 */ /* 0x000fe40000010000 */
[----:B------:R-:W-:Y:S02]  /*9fa0*/  FFMA.FTZ R243, R200, R163, R243 ;  /* 0x000000a3c8f37223 */ /* 0x000fe400000100f3 */
[----:B-1----:R-:W-:Y:S02]  /*9fb0*/  FADD.FTZ R66, R249, R66 ;  /* 0x00000042f9427221 */ /* 0x002fe40000010000 */
[C---:B------:R-:W-:Y:S02]  /*9fc0*/  FMUL.FTZ R249, R160.reuse, R205 ;  /* 0x000000cda0f97220 */ /* 0x040fe40000410000 */
[----:B------:R-:W-:-:S02]  /*9fd0*/  FMUL.FTZ R163, R160, R129 ;  /* 0x00000081a0a37220 */ /* 0x000fc40000410000 */
[----:B------:R-:W-:Y:S02]  /*9fe0*/  FFMA.FTZ R244, -R200, R131, R244 ;  /* 0x00000083c8f47223 */ /* 0x000fe400000101f4 */
[C---:B------:R-:W-:Y:S02]  /*9ff0*/  FFMA.FTZ R131, R161.reuse, R129, R249 ;  /* 0x00000081a1837223 */ /* 0x040fe400000100f9 */
[----:B------:R-:W-:Y:S02]  /*a000*/  FFMA.FTZ R163, R161, R205, -R163 ;  /* 0x000000cda1a37223 */ /* 0x000fe400000108a3 */
[----:B------:R-:W-:Y:S02]  /*a010*/  FADD.FTZ R159, -R159, R247 ;  /* 0x000000f79f9f7221 */ /* 0x000fe40000010100 */
[----:B------:R-:W-:Y:S02]  /*a020*/  FADD.FTZ R130, R130, R246 ;  /* 0x000000f682827221 */ /* 0x000fe40000010000 */
[----:B------:R-:W-:-:S02]  /*a030*/  FADD.FTZ R131, RZ, R131 ;  /* 0x00000083ff837221 */ /* 0x000fc40000010000 */
[----:B------:R-:W-:Y:S02]  /*a040*/  FFMA.FTZ R163, R112, R69, R163 ;  /* 0x0000004570a37223 */ /* 0x000fe400000100a3 */
[C---:B------:R-:W-:Y:S02]  /*a050*/  FMUL.FTZ R249, R132.reuse, -R159 ;  /* 0x8000009f84f97220 */ /* 0x040fe40000410000 */
[C---:B------:R-:W-:Y:S02]  /*a060*/  FMUL.FTZ R247, R132.reuse, -R130 ;  /* 0x8000008284f77220 */ /* 0x040fe40000410000 */
[----:B------:R-:W-:Y:S02]  /*a070*/  FADD.FTZ R67, R245, R67 ;  /* 0x00000043f5437221 */ /* 0x000fe40000010000 */
[C---:B------:R-:W-:Y:S02]  /*a080*/  FMUL.FTZ R245, R132.reuse, R131 ;  /* 0x0000008384f57220 */ /* 0x040fe40000410000 */
[----:B------:R-:W-:-:S02]  /*a090*/  FMUL.FTZ R246, R132, R163 ;  /* 0x000000a384f67220 */ /* 0x000fc40000410000 */
[C---:B------:R-:W-:Y:S02]  /*a0a0*/  FFMA.FTZ R132, R162.reuse, R130, -R249 ;  /* 0x00000082a2847223 */ /* 0x040fe400000108f9 */
[----:B------:R-:W-:Y:S02]  /*a0b0*/  FFMA.FTZ R247, R162, R159, R247 ;  /* 0x0000009fa2f77223 */ /* 0x000fe400000100f7 */
[----:B------:R-:W-:Y:S02]  /*a0c0*/  FADD.FTZ R132, R202, R132 ;  /* 0x00000084ca847221 */ /* 0x000fe40000010000 */
[----:B------:R-:W-:Y:S02]  /*a0d0*/  FADD.FTZ R201, -R201, R247 ;  /* 0x000000f7c9c97221 */ /* 0x000fe40000010100 */
[C---:B------:R-:W-:Y:S02]  /*a0e0*/  FMUL.FTZ R247, R160.reuse, -R132 ;  /* 0x80000084a0f77220 */ /* 0x040fe40000410000 */
[----:B------:R-:W-:-:S02]  /*a0f0*/  FMUL.FTZ R202, R160, -R201 ;  /* 0x800000c9a0ca7220 */ /* 0x000fc40000410000 */
[C---:B------:R-:W-:Y:S02]  /*a100*/  FFMA.FTZ R245, R162.reuse, R163, -R245 ;  /* 0x000000a3a2f57223 */ /* 0x040fe400000108f5 */
[----:B------:R-:W-:Y:S02]  /*a110*/  FFMA.FTZ R246, R162, R131, R246 ;  /* 0x00000083a2f67223 */ /* 0x000fe400000100f6 */
[C---:B------:R-:W-:Y:S02]  /*a120*/  FMUL.FTZ R249, R127.reuse, UR39 ;  /* 0x000000277ff97c20 */ /* 0x040fe40008410000 */
[----:B------:R-:W-:Y:S02]  /*a130*/  FMUL.FTZ R162, R127, UR38 ;  /* 0x000000267fa27c20 */ /* 0x000fe40008410000 */
[C---:B------:R-:W-:Y:S02]  /*a140*/  FFMA.FTZ R247, R161.reuse, R201, R247 ;  /* 0x000000c9a1f77223 */ /* 0x040fe400000100f7 */
[----:B------:R-:W-:-:S02]  /*a150*/  FFMA.FTZ R202, R161, R132, -R202 ;  /* 0x00000084a1ca7223 */ /* 0x000fc400000108ca */
[C---:B------:R-:W-:Y:S02]  /*a160*/  FFMA.FTZ R249, R207.reuse, UR38, -R249 ;  /* 0x00000026cff97c23 */ /* 0x040fe400080108f9 */
[----:B------:R-:W-:Y:S02]  /*a170*/  FFMA.FTZ R162, R207, UR39, R162 ;  /* 0x00000027cfa27c23 */ /* 0x000fe400080100a2 */
[----:B------:R-:W-:Y:S02]  /*a180*/  FADD.FTZ R197, -R197, R247 ;  /* 0x000000f7c5c57221 */ /* 0x000fe40000010100 */
[----:B------:R-:W-:Y:S02]  /*a190*/  FADD.FTZ R198, R198, R202 ;  /* 0x000000cac6c67221 */ /* 0x000fe40000010000 */
[C---:B------:R-:W-:Y:S02]  /*a1a0*/  FMUL.FTZ R160, R200.reuse, R249 ;  /* 0x000000f9c8a07220 */ /* 0x040fe40000410000 */
[----:B------:R-:W-:-:S02]  /*a1b0*/  FFMA.FTZ R200, -R200, R162, -RZ ;  /* 0x000000a2c8c87223 */ /* 0x000fc400000109ff */
[CC--:B------:R-:W-:Y:S02]  /*a1c0*/  FMUL.FTZ R162, R133.reuse, -R197.reuse ;  /* 0x800000c585a27220 */ /* 0x0c0fe40000410000 */
[-C--:B------:R-:W-:Y:S02]  /*a1d0*/  FMUL.FTZ R133, R133, -R198.reuse ;  /* 0x800000c685857220 */ /* 0x080fe40000410000 */
[C---:B------:R-:W-:Y:S02]  /*a1e0*/  FFMA.FTZ R162, R134.reuse, R198, -R162 ;  /* 0x000000c686a27223 */ /* 0x040fe400000108a2 */
[----:B------:R-:W-:Y:S02]  /*a1f0*/  FFMA.FTZ R133, R134, R197, R133 ;  /* 0x000000c586857223 */ /* 0x000fe40000010085 */
[----:B------:R-:W-:Y:S02]  /*a200*/  FADD.FTZ R184, R184, R162 ;  /* 0x000000a2b8b87221 */ /* 0x000fe40000010000 */
[----:B------:R-:W-:-:S02]  /*a210*/  FADD.FTZ R185, -R185, R133 ;  /* 0x00000085b9b97221 */ /* 0x000fc40000010100 */
[C---:B------:R-:W-:Y:S02]  /*a220*/  FMUL.FTZ R161, R199.reuse, R128 ;  /* 0x00000080c7a17220 */ /* 0x040fe40000410000 */
[----:B------:R-:W-:Y:S02]  /*a230*/  FMUL.FTZ R199, R199, R206 ;  /* 0x000000cec7c77220 */ /* 0x000fe40000410000 */
[C---:B------:R-:W-:Y:S02]  /*a240*/  FMUL.FTZ R133, R135.reuse, -R184 ;  /* 0x800000b887857220 */ /* 0x040fe40000410000 */
[----:B------:R-:W-:Y:S02]  /*a250*/  FMUL.FTZ R135, R135, -R185 ;  /* 0x800000b987877220 */ /* 0x000fe40000410000 */
        /* <DEDUP_REMOVED lines=8> */
[----:B------:R-:W-:Y:S02]  /*a2e0*/  FMUL.FTZ R162, R128, UR39 ;  /* 0x0000002780a27c20 */ /* 0x000fe40008410000 */
[C---:B------:R-:W-:Y:S02]  /*a2f0*/  FFMA.FTZ R135, R138.reuse, R183, -R135 ;  /* 0x000000b78a877223 */ /* 0x040fe40000010887 */
[----:B------:R-:W-:Y:S02]  /*a300*/  FFMA.FTZ R138, R138, R182, R137 ;  /* 0x000000b68a8a7223 */ /* 0x000fe40000010089 */
[----:B------:R-:W-:Y:S02]  /*a310*/  FFMA.FTZ R162, R206, UR38, -R162 ;  /* 0x00000026cea27c23 */ /* 0x000fe400080108a2 */
[----:B------:R-:W-:Y:S02]  /*a320*/  FADD.FTZ R180, R180, R135 ;  /* 0x00000087b4b47221 */ /* 0x000fe40000010000 */
[----:B------:R-:W-:-:S02]  /*a330*/  FADD.FTZ R138, -R181, R138 ;  /* 0x0000008ab58a7221 */ /* 0x000fc40000010100 */
[----:B------:R-:W-:Y:S02]  /*a340*/  FMUL.FTZ R133, R187, R162 ;  /* 0x000000a2bb857220 */ /* 0x000fe40000410000 */
[----:B------:R-:W-:Y:S02]  /*a350*/  FMUL.FTZ R134, R128, UR38 ;  /* 0x0000002680867c20 */ /* 0x000fe40008410000 */
[----:B------:R-:W-:Y:S02]  /*a360*/  FMUL.FTZ R162, R129, UR39 ;  /* 0x0000002781a27c20 */ /* 0x000fe40008410000 */
[C---:B------:R-:W-:Y:S02]  /*a370*/  FMUL.FTZ R135, R139.reuse, -R180 ;  /* 0x800000b48b877220 */ /* 0x040fe40000410000 */
[----:B------:R-:W-:Y:S02]  /*a380*/  FMUL.FTZ R139, R139, -R138 ;  /* 0x8000008a8b8b7220 */ /* 0x000fe40000410000 */
[----:B------:R-:W-:-:S02]  /*a390*/  FFMA.FTZ R134, R206, UR39, R134 ;  /* 0x00000027ce867c23 */ /* 0x000fc40008010086 */
[----:B------:R-:W-:Y:S02]  /*a3a0*/  FFMA.FTZ R137, R205, UR38, -R162 ;  /* 0x00000026cd897c23 */ /* 0x000fe400080108a2 */
[C---:B------:R-:W-:Y:S02]  /*a3b0*/  FFMA.FTZ R162, R140.reuse, R138, R135 ;  /* 0x0000008a8ca27223 */ /* 0x040fe40000010087 */
[----:B------:R-:W-:Y:S02]  /*a3c0*/  FFMA.FTZ R139, R140, R180, -R139 ;  /* 0x000000b48c8b7223 */ /* 0x000fe4000001088b */
[C---:B------:R-:W-:Y:S02]  /*a3d0*/  FFMA.FTZ R161, R187.reuse, R161, R243 ;  /* 0x000000a1bba17223 */ /* 0x040fe400000100f3 */
[C---:B------:R-:W-:Y:S02]  /*a3e0*/  FFMA.FTZ R199, -R187.reuse, R199, R244 ;  /* 0x000000c7bbc77223 */ /* 0x040fe400000101f4 */
[----:B------:R-:W-:-:S02]  /*a3f0*/  FFMA.FTZ R187, -R187, R134, -RZ ;  /* 0x00000086bbbb7223 */ /* 0x000fc400000109ff */
[----:B------:R-:W-:Y:S02]  /*a400*/  FMUL.FTZ R134, R191, R129 ;  /* 0x00000081bf867220 */ /* 0x000fe40000410000 */
[----:B------:R-:W-:Y:S02]  /*a410*/  FADD.FTZ R140, -R179, R162 ;  /* 0x000000a2b38c7221 */ /* 0x000fe40000010100 */
[----:B------:R-:W-:Y:S02]  /*a420*/  FADD.FTZ R178, R178, R139 ;  /* 0x0000008bb2b27221 */ /* 0x000fe40000010000 */
[----:B------:R-:W-:Y:S02]  /*a430*/  FMUL.FTZ R135, R196, R137 ;  /* 0x00000089c4877220 */ /* 0x000fe40000410000 */
[-C--:B------:R-:W-:Y:S02]  /*a440*/  FMUL.FTZ R191, R191, R205.reuse ;  /* 0x000000cdbfbf7220 */ /* 0x080fe40000410000 */
[----:B------:R-:W-:-:S02]  /*a450*/  FFMA.FTZ R134, R192, R205, -R134 ;  /* 0x000000cdc0867223 */ /* 0x000fc40000010886 */
[----:B------:R-:W-:Y:S02]  /*a460*/  FMUL.FTZ R137, R141, -R140 ;  /* 0x8000008c8d897220 */ /* 0x000fe40000410000 */
[----:B------:R-:W-:Y:S02]  /*a470*/  FMUL.FTZ R186, R129, UR38 ;  /* 0x0000002681ba7c20 */ /* 0x000fe40008410000 */
[----:B------:R-:W-:Y:S02]  /*a480*/  FMUL.FTZ R141, R141, -R178 ;  /* 0x800000b28d8d7220 */ /* 0x000fe40000410000 */
[----:B------:R-:W-:Y:S02]  /*a490*/  FFMA.FTZ R191, R192, R129, R191 ;  /* 0x00000081c0bf7223 */ /* 0x000fe400000100bf */
[----:B------:R-:W-:Y:S02]  /*a4a0*/  FFMA.FTZ R134, R196, R134, R161 ;  /* 0x00000086c4867223 */ /* 0x000fe400000100a1 */
[----:B------:R-:W-:-:S02]  /*a4b0*/  FFMA.FTZ R162, R142, R178, -R137 ;  /* 0x000000b28ea27223 */ /* 0x000fc40000010889 */
[----:B------:R-:W-:Y:S02]  /*a4c0*/  FFMA.FTZ R161, R205, UR39, R186 ;  /* 0x00000027cda17c23 */ /* 0x000fe400080100ba */
[----:B------:R-:W-:Y:S02]  /*a4d0*/  FFMA.FTZ R141, R142, R140, R141 ;  /* 0x0000008c8e8d7223 */ /* 0x000fe4000001008d */
[C---:B------:R-:W-:Y:S02]  /*a4e0*/  FFMA.FTZ R136, -R196.reuse, R191, R199 ;  /* 0x000000bfc4887223 */ /* 0x040fe400000101c7 */
[----:B------:R-:W-:Y:S02]  /*a4f0*/  FADD.FTZ R177, R177, R162 ;  /* 0x000000a2b1b17221 */ /* 0x000fe40000010000 */
[----:B------:R-:W-:Y:S02]  /*a500*/  FFMA.FTZ R196, -R196, R161, -RZ ;  /* 0x000000a1c4c47223 */ /* 0x000fe400000109ff */
[----:B------:R-:W-:-:S02]  /*a510*/  FADD.FTZ R176, -R176, R141 ;  /* 0x0000008db0b07221 */ /* 0x000fc40000010100 */
[----:B------:R-:W-:Y:S02]  /*a520*/  FMUL.FTZ R161, R188, R131 ;  /* 0x00000083bca17220 */ /* 0x000fe40000410000 */
[----:B------:R-:W-:Y:S02]  /*a530*/  FMUL.FTZ R142, R131, UR38 ;  /* 0x00000026838e7c20 */ /* 0x000fe40008410000 */
[C---:B------:R-:W-:Y:S02]  /*a540*/  FMUL.FTZ R139, R143.reuse, -R177 ;  /* 0x800000b18f8b7220 */ /* 0x040fe40000410000 */
[----:B------:R-:W-:Y:S02]  /*a550*/  FMUL.FTZ R143, R143, -R176 ;  /* 0x800000b08f8f7220 */ /* 0x000fe40000410000 */
[----:B------:R-:W-:Y:S02]  /*a560*/  FFMA.FTZ R161, R190, R163, -R161 ;  /* 0x000000a3bea17223 */ /* 0x000fe400000108a1 */
[----:B------:R-:W-:-:S02]  /*a570*/  FFMA.FTZ R162, R163, UR39, R142 ;  /* 0x00000027a3a27c23 */ /* 0x000fc4000801008e */
[C---:B------:R-:W-:Y:S02]  /*a580*/  FFMA.FTZ R142, R144.reuse, R176, R139 ;  /* 0x000000b0908e7223 */ /* 0x040fe4000001008b */
[----:B------:R-:W-:Y:S02]  /*a590*/  FFMA.FTZ R143, R144, R177, -R143 ;  /* 0x000000b1908f7223 */ /* 0x000fe4000001088f */
[----:B------:R-:W-:Y:S02]  /*a5a0*/  FFMA.FTZ R137, R195, R161, R134 ;  /* 0x000000a1c3897223 */ /* 0x000fe40000010086 */
[----:B------:R-:W-:Y:S02]  /*a5b0*/  FMUL.FTZ R134, R131, UR39 ;  /* 0x0000002783867c20 */ /* 0x000fe40008410000 */
[----:B------:R-:W-:Y:S02]  /*a5c0*/  FADD.FTZ R142, -R175, R142 ;  /* 0x0000008eaf8e7221 */ /* 0x000fe40000010100 */
[----:B------:R-:W-:-:S02]  /*a5d0*/  FADD.FTZ R174, R174, R143 ;  /* 0x0000008faeae7221 */ /* 0x000fc40000010000 */
[----:B------:R-:W-:Y:S02]  /*a5e0*/  FFMA.FTZ R134, R163, UR38, -R134 ;  /* 0x00000026a3867c23 */ /* 0x000fe40008010886 */
[----:B------:R-:W-:Y:S02]  /*a5f0*/  FADD.FTZ R246, RZ, R246 ;  /* 0x000000f6fff67221 */ /* 0x000fe40000010000 */
[C---:B------:R-:W-:Y:S02]  /*a600*/  FMUL.FTZ R141, R145.reuse, -R142 ;  /* 0x8000008e918d7220 */ /* 0x040fe40000410000 */
[----:B------:R-:W-:Y:S02]  /*a610*/  FMUL.FTZ R145, R145, -R174 ;  /* 0x800000ae91917220 */ /* 0x000fe40000410000 */
[----:B------:R-:W-:Y:S02]  /*a620*/  FMUL.FTZ R188, R188, R163 ;  /* 0x000000a3bcbc7220 */ /* 0x000fe40000410000 */
[----:B------:R-:W-:-:S02]  /*a630*/  FMUL.FTZ R139, R195, R134 ;  /* 0x00000086c38b7220 */ /* 0x000fc40000410000 */
[----:B------:R-:W-:Y:S02]  /*a640*/  FFMA.FTZ R134, R113, R74, R245 ;  /* 0x0000004a71867223 */ /* 0x000fe400000100f5 */
[----:B------:R-:W-:Y:S02]  /*a650*/  FMUL.FTZ R143, R193, R246 ;  /* 0x000000f6c18f7220 */ /* 0x000fe40000410000 */
[----:B------:R-:W-:Y:S02]  /*a660*/  FFMA.FTZ R144, R146, R142, R145 ;  /* 0x0000008e92907223 */ /* 0x000fe40000010091 */
[----:B------:R-:W-:Y:S02]  /*a670*/  FFMA.FTZ R188, R190, R131, R188 ;  /* 0x00000083bebc7223 */ /* 0x000fe400000100bc */
[----:B------:R-:W-:Y:S01]  /*a680*/  FFMA.FTZ R141, R146, R174, -R141 ;  /* 0x000000ae928d7223 */ /* 0x000fe2000001088d */
[----:B------:R-:W-:Y:S01]  /*a690*/  SHF.L.U32 R146, R0, 0x5, RZ ;  /* 0x0000000500927819 */ /* 0x000fe200000006ff */
[----:B------:R-:W-:-:S02]  /*a6a0*/  FFMA.FTZ R143, R189, R134, -R143 ;  /* 0x00000086bd8f7223 */ /* 0x000fc4000001088f */
[----:B------:R-:W-:Y:S01]  /*a6b0*/  FADD.FTZ R144, -R173, R144 ;  /* 0x00000090ad907221 */ /* 0x000fe20000010100 */
[----:B------:R-:W-:Y:S01]  /*a6c0*/  LEA.HI.SX32 R146, R146, R146, 0x1b ;  /* 0x0000009292927211 */ /* 0x000fe200078fdaff */
[C---:B------:R-:W-:Y:S02]  /*a6d0*/  FFMA.FTZ R136, -R195.reuse, R188, R136 ;  /* 0x000000bcc3887223 */ /* 0x040fe40000010188 */
[----:B------:R-:W-:Y:S02]  /*a6e0*/  FADD.FTZ R172, R172, R141 ;  /* 0x0000008dacac7221 */ /* 0x000fe40000010000 */
[----:B------:R-:W-:Y:S02]  /*a6f0*/  FFMA.FTZ R195, -R195, R162, -RZ ;  /* 0x000000a2c3c37223 */ /* 0x000fe400000109ff */
[----:B------:R-:W-:Y:S02]  /*a700*/  FMUL.FTZ R162, R194, R143 ;  /* 0x0000008fc2a27220 */ /* 0x000fe40000410000 */
[----:B------:R-:W-:-:S02]  /*a710*/  FMUL.FTZ R143, R147, -R144 ;  /* 0x80000090938f7220 */ /* 0x000fc40000410000 */
[-C--:B------:R-:W-:Y:S02]  /*a720*/  FMUL.FTZ R147, R147, -R172.reuse ;  /* 0x800000ac93937220 */ /* 0x080fe40000410000 */
[C---:B------:R-:W-:Y:S02]  /*a730*/  FFMA.FTZ R143, R148.reuse, R172, -R143 ;  /* 0x000000ac948f7223 */ /* 0x040fe4000001088f */
[----:B------:R-:W-:Y:S01]  /*a740*/  FFMA.FTZ R148, R148, R144, R147 ;  /* 0x0000009094947223 */ /* 0x000fe20000010093 */
[----:B------:R-:W-:Y:S01]  /*a750*/  MOV R147, UR7 ;  /* 0x0000000700937c02 */ /* 0x000fe20008000f00 */
[----:B------:R-:W-:Y:S02]  /*a760*/  FADD.FTZ R170, R170, R143 ;  /* 0x0000008faaaa7221 */ /* 0x000fe40000010000 */
[----:B------:R-:W-:Y:S02]  /*a770*/  FADD.FTZ R148, -R171, R148 ;  /* 0x00000094ab947221 */ /* 0x000fe40000010100 */
[----:B------:R0:W-:Y:S01]  /*a780*/  @!P0 STS.128 [R147.X16+0x2e10], R64 ;  /* 0x002e104093008388 */ /* 0x0001e2000000cc00 */
[----:B------:R-:W-:-:S02]  /*a790*/  FADD.FTZ R137, R137, R162 ;  /* 0x000000a289897221 */ /* 0x000fc40000010000 */
[C---:B------:R-:W-:Y:S01]  /*a7a0*/  FMUL.FTZ R143, R149.reuse, -R148 ;  /* 0x80000094958f7220 */ /* 0x040fe20000410000 */
[----:B------:R1:W-:Y:S01]  /*a7b0*/  STS [R146.X4+0x8a0], R133 ;  /* 0x0008a08592007388 */ /* 0x0003e20000004800 */
[-C--:B------:R-:W-:Y:S02]  /*a7c0*/  FMUL.FTZ R149, R149, -R170.reuse ;  /* 0x800000aa95957220 */ /* 0x080fe40000410000 */
[C---:B------:R-:W-:Y:S01]  /*a7d0*/  FFMA.FTZ R143, R150.reuse, R170, -R143 ;  /* 0x000000aa968f7223 */ /* 0x040fe2000001088f */
[----:B------:R2:W-:Y:S01]  /*a7e0*/  STS [R146.X4+0x8a8], R135 ;  /* 0x0008a88792007388 */ /* 0x0005e20000004800 */
[----:B------:R-:W-:Y:S02]  /*a7f0*/  FFMA.FTZ R150, R150, R148, R149 ;  /* 0x0000009496967223 */ /* 0x000fe40000010095 */
[----:B------:R-:W-:Y:S01]  /*a800*/  FADD.FTZ R143, R168, R143 ;  /* 0x0000008fa88f7221 */ /* 0x000fe20000010000 */
[----:B------:R3:W-:Y:S01]  /*a810*/  STS [R146.X4+0x8b0], R139 ;  /* 0x0008b08b92007388 */ /* 0x0007e20000004800 */
[----:B------:R-:W-:-:S02]  /*a820*/  FADD.FTZ R169, -R169, R150 ;  /* 0x00000096a9a97221 */ /* 0x000fc40000010100 */
[----:B------:R-:W-:Y:S01]  /*a830*/  FMUL.FTZ R193, R193, R134 ;  /* 0x00000086c1c17220 */ /* 0x000fe20000410000 */
[----:B------:R4:W-:Y:S01]  /*a840*/  STS [R146.X4+0x898], R160 ;  /* 0x000898a092007388 */ /* 0x0009e20000004800 */
[C---:B0-----:R-:W-:Y:S02]  /*a850*/  FMUL.FTZ R64, R151.reuse, -R143 ;  /* 0x8000008f97407220 */ /* 0x041fe40000410000 */
        /* <DEDUP_REMOVED lines=35> */
[-C--:B------:R-:W-:Y:S02]  /*aa90*/  FMUL.FTZ R150, R204, R39.reuse ;  /* 0x00000027cc967220 */ /* 0x080fe40000410000 */
[-C--:B------:R-:W-:Y:S01]  /*aaa0*/  FMUL.FTZ R65, R225, R38.reuse ;  /* 0x00000026e1417220 */ /* 0x080fe20000410000 */
[----:B------:R-:W-:Y:S01]  /*aab0*/  STS [R146.X4+0x870], R232 ;  /* 0x000870e892007388 */ /* 0x000fe20000004800 */
[----:B-1----:R-:W-:Y:S02]  /*aac0*/  FMUL.FTZ R133, R149, R38 ;  /* 0x0000002695857220 */ /* 0x002fe40000410000 */
[----:B------:R-:W-:Y:S01]  /*aad0*/  FMUL.FTZ R154, R66, R39 ;  /* 0x00000027429a7220 */ /* 0x000fe20000410000 */
[----:B------:R-:W-:Y:S01]  /*aae0*/  STS [R146.X4+0x874], R229 ;  /* 0x000874e592007388 */ /* 0x000fe20000004800 */
[----:B------:R-:W-:-:S02]  /*aaf0*/  FMUL.FTZ R151, R115, R150 ;  /* 0x0000009673977220 */ /* 0x000fc40000410000 */
[----:B------:R-:W-:Y:S01]  /*ab00*/  FFMA.FTZ R152, R98, -R38, R213 ;  /* 0x8000002662987223 */ /* 0x000fe200000100d5 */
[----:B------:R-:W-:Y:S01]  /*ab10*/  STS [R146.X4+0x878], R231 ;  /* 0x000878e792007388 */ /* 0x000fe20000004800 */
[C---:B------:R-:W-:Y:S02]  /*ab20*/  FMUL.FTZ R67, R114.reuse, R65 ;  /* 0x0000004172437220 */ /* 0x040fe40000410000 */
[-C--:B--2---:R-:W-:Y:S01]  /*ab30*/  FMUL.FTZ R135, R114, R133.reuse ;  /* 0x0000008572877220 */ /* 0x084fe20000410000 */
[----:B------:R-:W-:Y:S01]  /*ab40*/  STS [R146.X4+0x87c], R210 ;  /* 0x00087cd292007388 */ /* 0x000fe20000004800 */
[-C--:B------:R-:W-:Y:S02]  /*ab50*/  FFMA.FTZ R156, R215, R154.reuse, -R151 ;  /* 0x0000009ad79c7223 */ /* 0x080fe40000010897 */
[----:B------:R-:W-:Y:S01]  /*ab60*/  FMUL.FTZ R154, R115, R154 ;  /* 0x0000009a739a7220 */ /* 0x000fe20000410000 */
[----:B------:R-:W-:Y:S01]  /*ab70*/  STS [R146.X4+0x880], R230 ;  /* 0x000880e692007388 */ /* 0x000fe20000004800 */
[----:B------:R-:W-:-:S02]  /*ab80*/  FFMA.FTZ R67, R152, R133, R67 ;  /* 0x0000008598437223 */ /* 0x000fc40000010043 */
[----:B------:R-:W-:Y:S01]  /*ab90*/  FFMA.FTZ R65, R152, R65, -R135 ;  /* 0x0000004198417223 */ /* 0x000fe20000010887 */
[----:B------:R-:W-:Y:S01]  /*aba0*/  STS [R146.X4+0x884], R224 ;  /* 0x000884e092007388 */ /* 0x000fe20000004800 */
[----:B---3--:R-:W-:Y:S02]  /*abb0*/  FMUL.FTZ R139, R165, R40 ;  /* 0x00000028a58b7220 */ /* 0x008fe40000410000 */
[----:B------:R-:W-:Y:S01]  /*abc0*/  FFMA.FTZ R154, R215, R150, R154 ;  /* 0x00000096d79a7223 */ /* 0x000fe2000001009a */
[----:B------:R-:W-:Y:S01]  /*abd0*/  STS [R146.X4+0x890], R242 ;  /* 0x000890f292007388 */ /* 0x000fe20000004800 */
[----:B------:R-:W-:Y:S02]  /*abe0*/  FADD.FTZ R67, RZ, R67 ;  /* 0x00000043ff437221 */ /* 0x000fe40000010000 */
[----:B------:R-:W-:Y:S01]  /*abf0*/  FMUL.FTZ R135, R147, R40 ;  /* 0x0000002893877220 */ /* 0x000fe20000410000 */
[----:B------:R-:W-:Y:S01]  /*ac00*/  STS [R146.X4+0x894], R241 ;  /* 0x000894f192007388 */ /* 0x000fe20000004800 */
[----:B------:R-:W-:-:S02]  /*ac10*/  FMUL.FTZ R151, R116, R139 ;  /* 0x0000008b74977220 */ /* 0x000fc40000410000 */
[----:B------:R-:W-:Y:S01]  /*ac20*/  FADD.FTZ R65, RZ, R65 ;  /* 0x00000041ff417221 */ /* 0x000fe20000010000 */
        /* <DEDUP_REMOVED lines=8> */
[----:B------:R-:W-:Y:S01]  /*acb0*/  FFMA.FTZ R158, R214, R139, -R153 ;  /* 0x0000008bd69e7223 */ /* 0x000fe20000010899 */
[----:B------:R-:W-:Y:S01]  /*acc0*/  STS [R146.X4+0x8b4], R195 ;  /* 0x0008b4c392007388 */ /* 0x000fe20000004800 */
[----:B------:R-:W-:Y:S02]  /*acd0*/  FADD.FTZ R67, R67, R154 ;  /* 0x0000009a43437221 */ /* 0x000fe40000010000 */
[-C--:B------:R-:W-:Y:S02]  /*ace0*/  FFMA.FTZ R139, R101, -R41.reuse, R218 ;  /* 0x80000029658b7223 */ /* 0x080fe400000100da */
[----:B------:R-:W-:Y:S02]  /*acf0*/  FMUL.FTZ R154, R166, R41 ;  /* 0x00000029a69a7220 */ /* 0x000fe40000410000 */
[----:B------:R-:W-:Y:S02]  /*ad00*/  FMUL.FTZ R153, R117, R156 ;  /* 0x0000009c75997220 */ /* 0x000fe40000410000 */
[----:B------:R-:W-:-:S02]  /*ad10*/  FMUL.FTZ R151, R143, R42 ;  /* 0x0000002a8f977220 */ /* 0x000fc40000410000 */
[----:B----4-:R-:W-:Y:S02]  /*ad20*/  FFMA.FTZ R160, R139, R154, R153 ;  /* 0x0000009a8ba07223 */ /* 0x010fe40000010099 */
[----:B------:R-:W-:Y:S02]  /*ad30*/  FMUL.FTZ R157, R169, R42 ;  /* 0x0000002aa99d7220 */ /* 0x000fe40000410000 */
[----:B------:R-:W-:Y:S02]  /*ad40*/  FMUL.FTZ R153, R118, R151 ;  /* 0x0000009776997220 */ /* 0x000fe40000410000 */
[----:B------:R-:W-:Y:S02]  /*ad50*/  FADD.FTZ R67, R67, R160 ;  /* 0x000000a043437221 */ /* 0x000fe40000010000 */
[----:B------:R-:W-:Y:S02]  /*ad60*/  FFMA.FTZ R160, R216, R157, -R153 ;  /* 0x0000009dd8a07223 */ /* 0x000fe40000010899 */
[----:B------:R-:W-:-:S02]  /*ad70*/  FMUL.FTZ R155, R117, R154 ;  /* 0x0000009a759b7220 */ /* 0x000fc40000410000 */
[----:B------:R-:W-:Y:S02]  /*ad80*/  FMUL.FTZ R157, R118, R157 ;  /* 0x0000009d769d7220 */ /* 0x000fe40000410000 */
[----:B------:R-:W-:Y:S02]  /*ad90*/  FMUL.FTZ R164, R148, R43 ;  /* 0x0000002b94a47220 */ /* 0x000fe40000410000 */
[----:B------:R-:W-:Y:S02]  /*ada0*/  FADD.FTZ R65, R65, R158 ;  /* 0x0000009e41417221 */ /* 0x000fe40000010000 */
[----:B------:R-:W-:Y:S02]  /*adb0*/  FMUL.FTZ R141, R246, UR39 ;  /* 0x00000027f68d7c20 */ /* 0x000fe40008410000 */
[----:B------:R-:W-:Y:S02]  /*adc0*/  FFMA.FTZ R162, R139, R156, -R155 ;  /* 0x0000009c8ba27223 */ /* 0x000fe4000001089b */
[----:B------:R-:W-:-:S02]  /*add0*/  FFMA.FTZ R158, R216, R151, R157 ;  /* 0x00000097d89e7223 */ /* 0x000fc4000001009d */
[----:B------:R-:W-:Y:S02]  /*ade0*/  FMUL.FTZ R161, R246, UR38 ;  /* 0x00000026f6a17c20 */ /* 0x000fe40008410000 */
[----:B------:R-:W-:Y:S02]  /*adf0*/  FMUL.FTZ R156, R170, R43 ;  /* 0x0000002baa9c7220 */ /* 0x000fe40000410000 */
[----:B------:R-:W-:Y:S02]  /*ae00*/  FMUL.FTZ R153, R119, R164 ;  /* 0x000000a477997220 */ /* 0x000fe40000410000 */
[----:B------:R-:W-:Y:S02]  /*ae10*/  FFMA.FTZ R193, R189, R246, R193 ;  /* 0x000000f6bdc17223 */ /* 0x000fe400000100c1 */
[----:B------:R-:W-:Y:S02]  /*ae20*/  FFMA.FTZ R145, R134, UR38, -R141 ;  /* 0x0000002686917c23 */ /* 0x000fe4000801088d */
[----:B------:R-:W-:-:S02]  /*ae30*/  FADD.FTZ R67, R67, R158 ;  /* 0x0000009e43437221 */ /* 0x000fc40000010000 */
[----:B------:R-:W-:Y:S02]  /*ae40*/  FFMA.FTZ R161, R134, UR39, R161 ;  /* 0x0000002786a17c23 */ /* 0x000fe400080100a1 */
[----:B------:R-:W-:Y:S02]  /*ae50*/  FFMA.FTZ R158, R219, R156, R153 ;  /* 0x0000009cdb9e7223 */ /* 0x000fe40000010099 */
[----:B------:R-:W-:Y:S02]  /*ae60*/  FMUL.FTZ R153, R172, R45 ;  /* 0x0000002dac997220 */ /* 0x000fe40000410000 */
[C---:B------:R-:W-:Y:S02]  /*ae70*/  FMUL.FTZ R141, R194.reuse, R193 ;  /* 0x000000c1c28d7220 */ /* 0x040fe40000410000 */
[C---:B------:R-:W-:Y:S02]  /*ae80*/  FMUL.FTZ R145, R194.reuse, R145 ;  /* 0x00000091c2917220 */ /* 0x040fe40000410000 */
[----:B------:R-:W-:-:S02]  /*ae90*/  FFMA.FTZ R194, -R194, R161, -RZ ;  /* 0x000000a1c2c27223 */ /* 0x000fc400000109ff */
[----:B------:R-:W-:Y:S01]  /*aea0*/  FADD.FTZ R67, R67, R158 ;  /* 0x0000009e43437221 */ /* 0x000fe20000010000 */
[----:B------:R0:W-:Y:S01]  /*aeb0*/  STS [R146.X4+0x8b8], R145 ;  /* 0x0008b89192007388 */ /* 0x0001e20000004800 */
[----:B------:R-:W-:Y:S02]  /*aec0*/  FMUL.FTZ R157, R144, R45 ;  /* 0x0000002d909d7220 */ /* 0x000fe40000410000 */
[----:B------:R-:W-:Y:S01]  /*aed0*/  FMUL.FTZ R161, R120, R153 ;  /* 0x0000009978a17220 */ /* 0x000fe20000410000 */
[----:B------:R-:W-:Y:S01]  /*aee0*/  STS [R146.X4+0x8bc], R194 ;  /* 0x0008bcc292007388 */ /* 0x000fe20000004800 */
[----:B------:R-:W-:Y:S02]  /*aef0*/  FMUL.FTZ R158, R174, R47 ;  /* 0x0000002fae9e7220 */ /* 0x000fe40000410000 */
[----:B------:R-:W-:Y:S02]  /*af00*/  FADD.FTZ R65, R65, R162 ;  /* 0x000000a241417221 */ /* 0x000fe40000010000 */
[----:B------:R-:W-:-:S02]  /*af10*/  FMUL.FTZ R155, R119, R156 ;  /* 0x0000009c779b7220 */ /* 0x000fc40000410000 */
[----:B------:R-:W-:Y:S02]  /*af20*/  FFMA.FTZ R168, R222, R157, -R161 ;  /* 0x0000009ddea87223 */ /* 0x000fe400000108a1 */
[----:B0-----:R-:W-:Y:S02]  /*af30*/  FMUL.FTZ R145, R142, R47 ;  /* 0x0000002f8e917220 */ /* 0x001fe40000410000 */
[----:B------:R-:W-:Y:S02]  /*af40*/  FMUL.FTZ R157, R120, R157 ;  /* 0x0000009d789d7220 */ /* 0x000fe40000410000 */
[----:B------:R-:W-:Y:S02]  /*af50*/  FMUL.FTZ R161, R121, R158 ;  /* 0x0000009e79a17220 */ /* 0x000fe40000410000 */
[----:B------:R-:W-:Y:S02]  /*af60*/  FFMA.FTZ R164, R219, R164, -R155 ;  /* 0x000000a4dba47223 */ /* 0x000fe4000001089b */
[----:B------:R-:W-:-:S02]  /*af70*/  FADD.FTZ R65, R65, R160 ;  /* 0x000000a041417221 */ /* 0x000fc40000010000 */
[----:B------:R-:W-:Y:S02]  /*af80*/  FFMA.FTZ R162, R222, R153, R157 ;  /* 0x00000099dea27223 */ /* 0x000fe4000001009d */
[-C--:B------:R-:W-:Y:S02]  /*af90*/  FFMA.FTZ R186, R220, R145.reuse, -R161 ;  /* 0x00000091dcba7223 */ /* 0x080fe400000108a1 */
[----:B------:R-:W-:Y:S02]  /*afa0*/  FMUL.FTZ R145, R121, R145 ;  /* 0x0000009179917220 */ /* 0x000fe40000410000 */
[----:B------:R-:W-:Y:S02]  /*afb0*/  FMUL.FTZ R155, R177, R49 ;  /* 0x00000031b19b7220 */ /* 0x000fe40000410000 */
[----:B------:R-:W-:Y:S02]  /*afc0*/  FADD.FTZ R65, R65, R164 ;  /* 0x000000a441417221 */ /* 0x000fe40000010000 */
[----:B------:R-:W-:-:S02]  /*afd0*/  FADD.FTZ R67, R67, R162 ;  /* 0x000000a243437221 */ /* 0x000fc40000010000 */
[----:B------:R-:W-:Y:S02]  /*afe0*/  FMUL.FTZ R252, R123, UR38 ;  /* 0x000000267bfc7c20 */ /* 0x000fe40008410000 */
[----:B------:R-:W-:Y:S01]  /*aff0*/  FFMA.FTZ R162, R220, R158, R145 ;  /* 0x0000009edca27223 */ /* 0x000fe20000010091 */
[----:B------:R-:W-:Y:S01]  /*b000*/  MOV R145, UR26 ;  /* 0x0000001a00917c02 */ /* 0x000fe20008000f00 */
[-C--:B------:R-:W-:Y:S02]  /*b010*/  FFMA.FTZ R160, R106, -R49.reuse, R221 ;  /* 0x800000316aa07223 */ /* 0x080fe400000100dd */
[----:B------:R-:W-:Y:S01]  /*b020*/  FMUL.FTZ R167, R176, R49 ;  /* 0x00000031b0a77220 */ /* 0x000fe20000410000 */
[----:B------:R-:W-:Y:S01]  /*b030*/  LEA R145, R145, -R0, 0x1 ;  /* 0x8000000091917211 */ /* 0x000fe200078e08ff */
[----:B------:R-:W-:Y:S02]  /*b040*/  FMUL.FTZ R171, R122, R155 ;  /* 0x0000009b7aab7220 */ /* 0x000fe40000410000 */
[----:B------:R-:W-:Y:S01]  /*b050*/  FADD.FTZ R65, R65, R168 ;  /* 0x000000a841417221 */ /* 0x000fe20000010000 */
[----:B------:R-:W-:Y:S01]  /*b060*/  ISETP.GE.AND P0, PT, R145, 0x1, PT ;  /* 0x000000019100780c */ /* 0x000fe20003f06270 */
[----:B------:R-:W-:-:S02]  /*b070*/  FFMA.FTZ R228, R223, UR38, -R228 ;  /* 0x00000026dfe47c23 */ /* 0x000fc400080108e4 */
[----:B------:R-:W-:Y:S02]  /*b080*/  FFMA.FTZ R252, R223, UR39, R252 ;  /* 0x00000027dffc7c23 */ /* 0x000fe400080100fc */
[----:B------:R-:W-:Y:S02]  /*b090*/  FADD.FTZ R67, R67, R162 ;  /* 0x000000a243437221 */ /* 0x000fe40000010000 */
[----:B------:R-:W-:Y:S02]  /*b0a0*/  FMUL.FTZ R162, R130, UR42 ;  /* 0x0000002a82a27c20 */ /* 0x000fe40008410000 */
[----:B------:R-:W-:Y:S02]  /*b0b0*/  FFMA.FTZ R202, R160, R167, -R171 ;  /* 0x000000a7a0ca7223 */ /* 0x000fe400000108ab */
[----:B------:R-:W-:Y:S02]  /*b0c0*/  FADD.FTZ R65, R65, R186 ;  /* 0x000000ba41417221 */ /* 0x000fe40000010000 */
[----:B------:R-:W-:-:S02]  /*b0d0*/  FMUL.FTZ R228, R227, R228 ;  /* 0x000000e4e3e47220 */ /* 0x000fc40000410000 */
[----:B------:R-:W-:Y:S02]  /*b0e0*/  FFMA.FTZ R227, -R227, R252, -RZ ;  /* 0x000000fce3e37223 */ /* 0x000fe400000109ff */
[----:B------:R-:W-:Y:S01]  /*b0f0*/  FFMA.FTZ R157, R159, UR43, -R162 ;  /* 0x0000002b9f9d7c23 */ /* 0x000fe200080108a2 */
[----:B------:R-:W-:Y:S01]  /*b100*/  STS [R146.X4+0x888], R228 ;  /* 0x000888e492007388 */ /* 0x000fe20000004800 */
[----:B------:R-:W-:Y:S02]  /*b110*/  FADD.FTZ R202, R65, R202 ;  /* 0x000000ca41ca7221 */ /* 0x000fe40000010000 */
[----:B------:R-:W-:Y:S01]  /*b120*/  FMUL.FTZ R162, R132, UR42 ;  /* 0x0000002a84a27c20 */ /* 0x000fe20008410000 */
[----:B------:R0:W-:Y:S01]  /*b130*/  STS [R146.X4+0x88c], R227 ;  /* 0x00088ce392007388 */ /* 0x0001e20000004800 */
[----:B------:R-:W-:Y:S02]  /*b140*/  FMUL.FTZ R65, R201, UR42 ;  /* 0x0000002ac9417c20 */ /* 0x000fe40008410000 */
[----:B------:R-:W-:-:S02]  /*b150*/  FMUL.FTZ R179, R180, UR42 ;  /* 0x0000002ab4b37c20 */ /* 0x000fc40008410000 */
[----:B------:R-:W-:Y:S02]  /*b160*/  FMUL.FTZ R167, R122, R167 ;  /* 0x000000a77aa77220 */ /* 0x000fe40000410000 */
[C---:B------:R-:W-:Y:S02]  /*b170*/  FFMA.FTZ R179, R138.reuse, UR43, -R179 ;  /* 0x0000002b8ab37c23 */ /* 0x040fe400080108b3 */
[----:B------:R-:W-:Y:S02]  /*b180*/  FMUL.FTZ R208, R138, R53 ;  /* 0x000000358ad07220 */ /* 0x000fe40000410000 */
[----:B0-----:R-:W-:Y:S02]  /*b190*/  FFMA.FTZ R146, R201, UR43, -R162 ;  /* 0x0000002bc9927c23 */ /* 0x001fe400080108a2 */
[----:B------:R-:W-:Y:S02]  /*b1a0*/  FFMA.FTZ R162, R132, UR43, R65 ;  /* 0x0000002b84a27c23 */ /* 0x000fe40008010041 */
[----:B------:R-:W-:-:S02]  /*b1b0*/  FMUL.FTZ R65, R183, UR42 ;  /* 0x0000002ab7417c20 */ /* 0x000fc40008410000 */
[----:B------:R-:W-:Y:S02]  /*b1c0*/  FFMA.FTZ R200, R160, R155, R167 ;  /* 0x0000009ba0c87223 */ /* 0x000fe400000100a7 */
[----:B------:R-:W-:Y:S02]  /*b1d0*/  FFMA.FTZ R186, R182, UR43, -R65 ;  /* 0x0000002bb6ba7c23 */ /* 0x000fe40008010841 */
[----:B------:R-:W-:Y:S02]  /*b1e0*/  FMUL.FTZ R65, R138, UR42 ;  /* 0x0000002a8a417c20 */ /* 0x000fe40008410000 */
[----:B------:R-:W-:Y:S02]  /*b1f0*/  FADD.FTZ R200, R67, R200 ;  /* 0x000000c843c87221 */ /* 0x000fe40000010000 */
[----:B------:R-:W-:Y:S02]  /*b200*/  FFMA.FTZ R138, R180, UR43, R65 ;  /* 0x0000002bb48a7c23 */ /* 0x000fe40008010041 */
[----:B------:R-:W-:-:S02]  /*b210*/  FMUL.FTZ R65, R140, UR42 ;  /* 0x0000002a8c417c20 */ /* 0x000fc40008410000 */
[----:B------:R-:W-:Y:S02]  /*b220*/  FMUL.FTZ R168, R184, UR42 ;  /* 0x0000002ab8a87c20 */ /* 0x000fe40008410000 */
[----:B------:R-:W-:Y:S02]  /*b230*/  FMUL.FTZ R67, R185, UR42 ;  /* 0x0000002ab9437c20 */ /* 0x000fe40008410000 */
[----:B------:R-:W-:Y:S02]  /*b240*/  FMUL.FTZ R181, R177, UR42 ;  /* 0x0000002ab1b57c20 */ /* 0x000fe40008410000 */
[----:B------:R-:W-:Y:S02]  /*b250*/  FFMA.FTZ R190, R178, UR43, R65 ;  /* 0x0000002bb2be7c23 */ /* 0x000fe40008010041 */
[----:B------:R-:W-:Y:S02]  /*b260*/  FMUL.FTZ R65, R174, UR42 ;  /* 0x0000002aae417c20 */ /* 0x000fe40008410000 */
[----:B------:R-:W-:-:S02]  /*b270*/  FFMA.FTZ R171, R185, UR43, -R168 ;  /* 0x0000002bb9ab7c23 */ /* 0x000fc400080108a8 */
[----:B------:R-:W-:Y:S02]  /*b280*/  FMUL.FTZ R188, R182, UR42 ;  /* 0x0000002ab6bc7c20 */ /* 0x000fe40008410000 */
[----:B------:R-:W-:Y:S02]  /*b290*/  FFMA.FTZ R168, R184, UR43, R67 ;  /* 0x0000002bb8a87c23 */ /* 0x000fe40008010043 */
[C---:B------:R-:W-:Y:S02]  /*b2a0*/  FFMA.FTZ R181, R176.reuse, UR43, -R181 ;  /* 0x0000002bb0b57c23 */ /* 0x040fe400080108b5 */
[----:B------:R-:W-:Y:S02]  /*b2b0*/  FMUL.FTZ R192, R176, UR42 ;  /* 0x0000002ab0c07c20 */ /* 0x000fe40008410000 */
[----:B------:R-:W-:Y:S02]  /*b2c0*/  FMUL.FTZ R67, R178, UR42 ;  /* 0x0000002ab2437c20 */ /* 0x000fe40008410000 */
[----:B------:R-:W-:-:S02]  /*b2d0*/  FFMA.FTZ R176, R142, UR43, -R65 ;  /* 0x0000002b8eb07c23 */ /* 0x000fc40008010841 */
[----:B------:R-:W-:Y:S02]  /*b2e0*/  FMUL.FTZ R191, R172, UR42 ;  /* 0x0000002aacbf7c20 */ /* 0x000fe40008410000 */
[----:B------:R-:W-:Y:S02]  /*b2f0*/  FMUL.FTZ R65, R170, UR42 ;  /* 0x0000002aaa417c20 */ /* 0x000fe40008410000 */
[----:B------:R-:W-:Y:S02]  /*b300*/  FFMA.FTZ R173, R183, UR43, R188 ;  /* 0x0000002bb7ad7c23 */ /* 0x000fe400080100bc */
[----:B------:R-:W-:Y:S02]  /*b310*/  FFMA.FTZ R187, R177, UR43, R192 ;  /* 0x0000002bb1bb7c23 */ /* 0x000fe400080100c0 */
[----:B------:R-:W-:Y:S02]  /*b320*/  FFMA.FTZ R188, R140, UR43, -R67 ;  /* 0x0000002b8cbc7c23 */ /* 0x000fe40008010843 */
[----:B------:R-:W-:-:S02]  /*b330*/  FMUL.FTZ R189, R142, UR42 ;  /* 0x0000002a8ebd7c20 */ /* 0x000fc40008410000 */
        /* <DEDUP_REMOVED lines=9> */
[----:B------:R-:W-:Y:S02]  /*b3d0*/  FFMA.FTZ R169, R143, UR43, R144 ;  /* 0x0000002b8fa97c23 */ /* 0x000fe40008010090 */
[----:B------:R-:W-:Y:S02]  /*b3e0*/  FMUL.FTZ R192, R147, UR42 ;  /* 0x0000002a93c07c20 */ /* 0x000fe40008410000 */
[----:B------:R-:W-:-:S02]  /*b3f0*/  FFMA.FTZ R144, R64, UR43, -R65 ;  /* 0x0000002b40907c23 */ /* 0x000fc40008010841 */
[----:B------:R-:W-:Y:S02]  /*b400*/  FMUL.FTZ R67, R64, UR42 ;  /* 0x0000002a40437c20 */ /* 0x000fe40008410000 */
[----:B------:R-:W-:Y:S02]  /*b410*/  FMUL.FTZ R65, R204, UR42 ;  /* 0x0000002acc417c20 */ /* 0x000fe40008410000 */
[----:B------:R-:W-:Y:S02]  /*b420*/  FMUL.FTZ R64, R149, UR42 ;  /* 0x0000002a95407c20 */ /* 0x000fe40008410000 */
[C---:B------:R-:W-:Y:S02]  /*b430*/  FFMA.FTZ R199, R165.reuse, UR43, -R192 ;  /* 0x0000002ba5c77c23 */ /* 0x040fe400080108c0 */
[----:B------:R-:W-:Y:S02]  /*b440*/  FMUL.FTZ R194, R165, UR42 ;  /* 0x0000002aa5c27c20 */ /* 0x000fe40008410000 */
[----:B------:R-:W-:-:S02]  /*b450*/  FMUL.FTZ R212, R140, R51 ;  /* 0x000000338cd47220 */ /* 0x000fc40000410000 */
[----:B------:R-:W-:Y:S02]  /*b460*/  FFMA.FTZ R192, R66, UR43, -R65 ;  /* 0x0000002b42c07c23 */ /* 0x000fe40008010841 */
[----:B------:R-:W-:Y:S02]  /*b470*/  FFMA.FTZ R165, R225, UR43, -R64 ;  /* 0x0000002be1a57c23 */ /* 0x000fe40008010840 */
[----:B------:R-:W-:Y:S02]  /*b480*/  FMUL.FTZ R161, R159, UR42 ;  /* 0x0000002a9fa17c20 */ /* 0x000fe40008410000 */
[----:B------:R-:W-:Y:S02]  /*b490*/  FMUL.FTZ R164, R198, UR42 ;  /* 0x0000002ac6a47c20 */ /* 0x000fe40008410000 */
[----:B------:R-:W-:Y:S02]  /*b4a0*/  FMUL.FTZ R167, R197, UR42 ;  /* 0x0000002ac5a77c20 */ /* 0x000fe40008410000 */
[----:B------:R-:W-:-:S02]  /*b4b0*/  FMUL.FTZ R175, R180, R53 ;  /* 0x00000035b4af7220 */ /* 0x000fc40000410000 */
[-C--:B------:R-:W-:Y:S02]  /*b4c0*/  FMUL.FTZ R140, R178, R51.reuse ;  /* 0x00000033b28c7220 */ /* 0x080fe40000410000 */
[----:B------:R-:W-:Y:S02]  /*b4d0*/  FMUL.FTZ R65, R66, UR42 ;  /* 0x0000002a42417c20 */ /* 0x000fe40008410000 */
[----:B------:R-:W-:Y:S02]  /*b4e0*/  FMUL.FTZ R64, R225, UR42 ;  /* 0x0000002ae1407c20 */ /* 0x000fe40008410000 */
[----:B------:R-:W-:Y:S02]  /*b4f0*/  FFMA.FTZ R209, R147, UR43, R194 ;  /* 0x0000002b93d17c23 */ /* 0x000fe400080100c2 */
[----:B------:R-:W-:Y:S02]  /*b500*/  FFMA.FTZ R223, R107, -R51, R223 ;  /* 0x800000336bdf7223 */ /* 0x000fe400000100df */
[----:B------:R-:W-:-:S02]  /*b510*/  FFMA.FTZ R211, R108, -R53, R211 ;  /* 0x800000356cd37223 */ /* 0x000fc400000100d3 */
[----:B------:R-:W-:Y:S02]  /*b520*/  FFMA.FTZ R161, R130, UR43, R161 ;  /* 0x0000002b82a17c23 */ /* 0x000fe400080100a1 */
[----:B------:R-:W-:Y:S02]  /*b530*/  FFMA.FTZ R164, R197, UR43, -R164 ;  /* 0x0000002bc5a47c23 */ /* 0x000fe400080108a4 */
[----:B------:R-:W-:Y:S02]  /*b540*/  FFMA.FTZ R167, R198, UR43, R167 ;  /* 0x0000002bc6a77c23 */ /* 0x000fe400080100a7 */
[----:B------:R-:W-:Y:S02]  /*b550*/  FMUL.FTZ R210, R126, R175 ;  /* 0x000000af7ed27220 */ /* 0x000fe40000410000 */
[----:B------:R-:W-:Y:S02]  /*b560*/  FMUL.FTZ R213, R123, R140 ;  /* 0x0000008c7bd57220 */ /* 0x000fe40000410000 */
        /* <DEDUP_REMOVED lines=37> */
.L_x_8534:
[----:B------:R-:W-:Y:S05]  /*b7c0*/  BSYNC B0 ;  /* 0x0000000000007941 */ /* 0x000fea0003800000 */
.L_x_8533:
[----:B------:R-:W-:Y:S01]  /*b7d0*/  ULDC.64 UR36, c[0x0][0x2b8] ;  /* 0x0000ae0000247ab9 */ /* 0x000fe20000000a00 */
[-C--:B------:R-:W-:Y:S01]  /*b7e0*/  FFMA.FTZ R213, R223, R212.reuse, -R213 ;  /* 0x000000d4dfd57223 */ /* 0x080fe200000108d5 */
[----:B------:R-:W-:Y:S01]  /*b7f0*/  USHF.R.U32.HI UR38, URZ, 0x1, UR37 ;  /* 0x000000013f267899 */ /* 0x000fe20008011625 */
[----:B------:R-:W-:Y:S01]  /*b800*/  FMUL.FTZ R212, R123, R212 ;  /* 0x000000d47bd47220 */ /* 0x000fe20000410000 */
[----:B------:R-:W-:Y:S01]  /*b810*/  USHF.R.U64 UR36, UR36, 0x1, UR37 ;  /* 0x0000000124247899 */ /* 0x000fe20008001225 */
[----:B------:R-:W-:Y:S01]  /*b820*/  FADD.FTZ R136, R136, -R141 ;  /* 0x8000008d88887221 */ /* 0x000fe20000010000 */
[----:B------:R-:W-:Y:S01]  /*b830*/  UIMAD UR37, UR38, UR12, URZ ;  /* 0x0000000c262572a4 */ /* 0x000fe2000f8e023f */
[----:B------:R-:W-:Y:S01]  /*b840*/  FFMA.FTZ R65, R223, R140, R212 ;  /* 0x0000008cdf417223 */ /* 0x000fe200000100d4 */
[----:B------:R-:W-:Y:S01]  /*b850*/  UIMAD.WIDE.U32 UR38, UR36, UR12, URZ ;  /* 0x0000000c242672a5 */ /* 0x000fe2000f8e003f */
[----:B0-----:R-:W-:Y:S01]  /*b860*/  FFMA.FTZ R67, R211, R208, -R210 ;  /* 0x000000d0d3437223 */ /* 0x001fe200000108d2 */
[----:B------:R-:W-:Y:S01]  /*b870*/  UIMAD UR40, UR13, UR36, UR37 ;  /* 0x000000240d2872a4 */ /* 0x000fe2000f8e0225 */
[----:B------:R-:W-:Y:S01]  /*b880*/  FADD.FTZ R65, R200, R65 ;  /* 0x00000041c8417221 */ /* 0x000fe20000010000 */
[----:B------:R-:W-:Y:S01]  /*b890*/  ULDC UR41, c[0x0][0x174] ;  /* 0x00005d0000297ab9 */ /* 0x000fe20000000800 */
[-C--:B------:R-:W-:Y:S01]  /*b8a0*/  FMUL.FTZ R200, R183, R55.reuse ;  /* 0x00000037b7c87220 */ /* 0x080fe20000410000 */
[----:B------:R-:W-:Y:S01]  /*b8b0*/  ULDC.64 UR36, c[0x0][0x2c0] ;  /* 0x0000b00000247ab9 */ /* 0x000fe20000000a00 */
[----:B------:R-:W-:Y:S01]  /*b8c0*/  FFMA.FTZ R207, R109, -R55, R207 ;  /* 0x800000376dcf7223 */ /* 0x000fe200000100cf */
[----:B------:R-:W-:Y:S01]  /*b8d0*/  UIADD3 UR39, UR40, UR39, URZ ;  /* 0x0000002728277290 */ /* 0x000fe2000fffe03f */
[----:B------:R-:W-:Y:S01]  /*b8e0*/  FMUL.FTZ R141, R184, R57 ;  /* 0x00000039b88d7220 */ /* 0x000fe20000410000 */
[----:B------:R-:W-:Y:S01]  /*b8f0*/  UIMAD UR40, UR15, UR36, URZ ;  /* 0x000000240f2872a4 */ /* 0x000fe2000f8e023f */
[----:B------:R-:W-:Y:S01]  /*b900*/  FMUL.FTZ R182, R182, R55 ;  /* 0x00000037b6b67220 */ /* 0x000fe20000410000 */
[----:B------:R-:W-:Y:S01]  /*b910*/  UIMAD.WIDE.U32 UR38, UR14, UR36, UR38 ;  /* 0x000000240e2672a5 */ /* 0x000fe2000f8e0026 */
[----:B------:R-:W-:Y:S01]  /*b920*/  FMUL.FTZ R64, R127, R200 ;  /* 0x000000c87f407220 */ /* 0x000fe20000410000 */
[----:B------:R-:W-:Y:S01]  /*b930*/  UIMAD UR40, UR14, UR37, UR40 ;  /* 0x000000250e2872a4 */ /* 0x000fe2000f8e0228 */
[----:B------:R-:W-:Y:S01]  /*b940*/  FMUL.FTZ R208, R126, R208 ;  /* 0x000000d07ed07220 */ /* 0x000fe20000410000 */
[----:B------:R-:W-:Y:S01]  /*b950*/  BSSY B0, `(.L_x_8535) ;  /* 0x000004a000007945 */ /* 0x000fe20003800000 */
[----:B------:R-:W-:Y:S01]  /*b960*/  FADD.FTZ R202, R202, R213 ;  /* 0x000000d5caca7221 */ /* 0x000fe20000010000 */
[----:B------:R-:W-:Y:S01]  /*b970*/  ULDC.64 UR36, c[0x0][0x320] ;  /* 0x0000c80000247ab9 */ /* 0x000fe20000000a00 */
[-C--:B------:R-:W-:Y:S01]  /*b980*/  FFMA.FTZ R206, R110, -R57.reuse, R206 ;  /* 0x800000396ece7223 */ /* 0x080fe200000100ce */
[----:B------:R-:W-:Y:S01]  /*b990*/  UIADD3 UR40, UR40, UR39, URZ ;  /* 0x0000002728287290 */ /* 0x000fe2000fffe03f */
[----:B------:R-:W-:Y:S01]  /*b9a0*/  FMUL.FTZ R185, R185, R57 ;  /* 0x00000039b9b97220 */ /* 0x000fe20000410000 */
[----:B------:R-:W-:Y:S01]  /*b9b0*/  ULEA UR39, UP0, UR38, UR36, 0x3 ;  /* 0x0000002426277291 */ /* 0x000fe2000f80183f */
[----:B------:R-:W-:Y:S01]  /*b9c0*/  FMUL.FTZ R66, R128, R141 ;  /* 0x0000008d80427220 */ /* 0x000fe20000410000 */
[----:B------:R-:W-:Y:S01]  /*b9d0*/  UIADD3 UR36, UR6, -UR41, URZ ;  /* 0x8000002906247290 */ /* 0x000fe2000fffe03f */
[-C--:B------:R-:W-:Y:S01]  /*b9e0*/  FFMA.FTZ R64, R207, R182.reuse, -R64 ;  /* 0x000000b6cf407223 */ /* 0x080fe20000010840 */
[----:B------:R-:W-:Y:S01]  /*b9f0*/  ULEA.HI.X UR37, UR38, UR37, UR40, 0x3, UP0 ;  /* 0x0000002526257291 */ /* 0x000fe200080f1c28 */
[----:B------:R-:W-:Y:S01]  /*ba00*/  FFMA.FTZ R208, R211, R175, R208 ;  /* 0x000000afd3d07223 */ /* 0x000fe200000100d0 */
[----:B------:R-:W-:Y:S01]  /*ba10*/  UIMAD UR36, UR36, -0x400, URZ ;  /* 0xfffffc00242478a4 */ /* 0x000fe2000f8e023f */
[----:B------:R-:W-:Y:S01]  /*ba20*/  FMUL.FTZ R182, R127, R182 ;  /* 0x000000b67fb67220 */ /* 0x000fe20000410000 */
[----:B------:R-:W-:Y:S01]  /*ba30*/  USHF.L.U32 UR38, UR8, 0x2, URZ ;  /* 0x0000000208267899 */ /* 0x000fe2000800063f */
[----:B------:R-:W-:Y:S01]  /*ba40*/  FADD.FTZ R67, R202, R67 ;  /* 0x00000043ca437221 */ /* 0x000fe20000010000 */
[C---:B------:R-:W-:Y:S01]  /*ba50*/  ISETP.GE.AND P1, PT, R145.reuse, 0x41, PT ;  /* 0x000000419100780c */ /* 0x040fe20003f26270 */
[----:B------:R-:W-:Y:S01]  /*ba60*/  FFMA.FTZ R202, R206, R185, -R66 ;  /* 0x000000b9ceca7223 */ /* 0x000fe20000010842 */
[----:B------:R-:W-:Y:S01]  /*ba70*/  ISETP.GE.AND P2, PT, R145, 0x61, PT ;  /* 0x000000619100780c */ /* 0x000fe20003f46270 */
[----:B------:R-:W-:-:S02]  /*ba80*/  FADD.FTZ R65, R65, R208 ;  /* 0x000000d041417221 */ /* 0x000fc40000010000 */
[----:B------:R-:W-:Y:S02]  /*ba90*/  FFMA.FTZ R182, R207, R200, R182 ;  /* 0x000000c8cfb67223 */ /* 0x000fe400000100b6 */
[----:B------:R-:W-:Y:S02]  /*baa0*/  FMUL.FTZ R185, R128, R185 ;  /* 0x000000b980b97220 */ /* 0x000fe40000410000 */
[----:B------:R-:W-:Y:S02]  /*bab0*/  FADD.FTZ R65, R65, R182 ;  /* 0x000000b641417221 */ /* 0x000fe40000010000 */
[----:B------:R-:W-:Y:S02]  /*bac0*/  FFMA.FTZ R66, R206, R141, R185 ;  /* 0x0000008dce427223 */ /* 0x000fe400000100b9 */
[----:B------:R-:W-:Y:S01]  /*bad0*/  FADD.FTZ R67, R67, R64 ;  /* 0x0000004043437221 */ /* 0x000fe20000010000 */
[----:B------:R-:W-:Y:S01]  /*bae0*/  LEA R64, P0, R0, UR39, 0x2 ;  /* 0x0000002700407c11 */ /* 0x000fe2000f8010ff */
[-C--:B------:R-:W-:Y:S01]  /*baf0*/  FMUL.FTZ R182, R198, R60.reuse ;  /* 0x0000003cc6b67220 */ /* 0x080fe20000410000 */
[----:B------:R-:W-:Y:S01]  /*bb00*/  USHF.L.U64.HI UR39, UR8, 0x2, UR9 ;  /* 0x0000000208277899 */ /* 0x000fe20008010209 */
[----:B------:R-:W-:Y:S01]  /*bb10*/  FADD.FTZ R66, R65, R66 ;  /* 0x0000004241427221 */ /* 0x000fe20000010000 */
[----:B------:R-:W-:Y:S01]  /*bb20*/  LEA.HI.X R65, R0, UR37, RZ, 0x2, P0 ;  /* 0x0000002500417c11 */ /* 0x000fe200080f14ff */
[-C--:B------:R-:W-:Y:S01]  /*bb30*/  FMUL.FTZ R208, R197, R60.reuse ;  /* 0x0000003cc5d07220 */ /* 0x080fe20000410000 */
[----:B------:R-:W-:Y:S01]  /*bb40*/  MOV R197, UR36 ;  /* 0x0000002400c57c02 */ /* 0x000fe20008000f00 */
[----:B------:R-:W-:Y:S01]  /*bb50*/  FFMA.FTZ R205, R111, -R60, R205 ;  /* 0x8000003c6fcd7223 */ /* 0x000fe200000100cd */
[----:B------:R-:W-:Y:S01]  /*bb60*/  ULDC.64 UR36, c[0x0][0x2d0] ;  /* 0x0000b40000247ab9 */ /* 0x000fe20000000a00 */
[----:B------:R-:W-:Y:S01]  /*bb70*/  FMUL.FTZ R185, R129, R182 ;  /* 0x000000b681b97220 */ /* 0x000fe20000410000 */
[----:B------:R-:W-:Y:S01]  /*bb80*/  ISETP.GE.AND P0, PT, R145, 0x21, PT ;  /* 0x000000219100780c */ /* 0x000fe20003f06270 */
[----:B------:R-:W-:Y:S01]  /*bb90*/  FADD.FTZ R67, R67, R202 ;  /* 0x000000ca43437221 */ /* 0x000fe20000010000 */
[----:B------:R-:W-:Y:S01]  /*bba0*/  UIMAD UR36, UR39, UR36, URZ ;  /* 0x00000024272472a4 */ /* 0x000fe2000f8e023f */
[----:B------:R-:W-:-:S02]  /*bbb0*/  FMUL.FTZ R202, R132, R69 ;  /* 0x0000004584ca7220 */ /* 0x000fc40000410000 */
[----:B------:R-:W-:Y:S01]  /*bbc0*/  FFMA.FTZ R210, R205, R208, -R185 ;  /* 0x000000d0cdd27223 */ /* 0x000fe200000108b9 */
[----:B------:R-:W-:Y:S01]  /*bbd0*/  UIMAD UR36, UR38, UR37, UR36 ;  /* 0x00000025262472a4 */ /* 0x000fe2000f8e0224 */
[----:B------:R-:W-:-:S04]  /*bbe0*/  IMAD.WIDE R64, R197, 0x4, R64 ;  /* 0x00000004c5407825 */ /* 0x000fc800078e0240 */
[----:B------:R-:W-:Y:S02]  /*bbf0*/  FMUL.FTZ R208, R129, R208 ;  /* 0x000000d081d07220 */ /* 0x000fe40000410000 */
[-C--:B------:R-:W-:Y:S01]  /*bc00*/  FMUL.FTZ R212, R201, R69.reuse ;  /* 0x00000045c9d47220 */ /* 0x080fe20000410000 */
[----:B------:R-:W-:Y:S01]  /*bc10*/  MOV R201, UR38 ;  /* 0x0000002600c97c02 */ /* 0x000fe20008000f00 */
[----:B------:R-:W-:Y:S02]  /*bc20*/  FFMA.FTZ R163, R112, -R69, R163 ;  /* 0x8000004570a37223 */ /* 0x000fe400000100a3 */
[----:B------:R-:W-:Y:S02]  /*bc30*/  FMUL.FTZ R197, R131, R202 ;  /* 0x000000ca83c57220 */ /* 0x000fe40000410000 */
[----:B------:R-:W-:Y:S02]  /*bc40*/  FFMA.FTZ R185, R205, R182, R208 ;  /* 0x000000b6cdb97223 */ /* 0x000fe400000100d0 */
[----:B------:R-:W-:-:S02]  /*bc50*/  FFMA.FTZ R208, R163, R212, -R197 ;  /* 0x000000d4a3d07223 */ /* 0x000fc400000108c5 */
[----:B------:R-:W-:Y:S02]  /*bc60*/  FADD.FTZ R67, R67, R210 ;  /* 0x000000d243437221 */ /* 0x000fe40000010000 */
[-C--:B------:R-:W-:Y:S02]  /*bc70*/  FMUL.FTZ R197, R159, R74.reuse ;  /* 0x0000004a9fc57220 */ /* 0x080fe40000410000 */
[----:B------:R-:W-:Y:S01]  /*bc80*/  FADD.FTZ R208, R67, R208 ;  /* 0x000000d043d07221 */ /* 0x000fe20000010000 */
[----:B------:R-:W-:Y:S01]  /*bc90*/  IADD3 R67, R0, 0x20, RZ ;  /* 0x0000002000437810 */ /* 0x000fe20007ffe0ff */
[----:B------:R-:W-:Y:S02]  /*bca0*/  FMUL.FTZ R159, R130, R74 ;  /* 0x0000004a829f7220 */ /* 0x000fe40000410000 */
[----:B------:R-:W-:Y:S01]  /*bcb0*/  IMAD.WIDE.U32 R64, R201, c[0x0][0x2d0], R64 ;  /* 0x0000b400c9407a25 */ /* 0x000fe200078e0040 */
[----:B------:R-:W-:-:S03]  /*bcc0*/  LEA.HI.SX32 R67, R67, R0, 0x1b ;  /* 0x0000000043437211 */ /* 0x000fc600078fdaff */
[----:B------:R-:W-:Y:S01]  /*bcd0*/  FMUL.FTZ R212, R131, R212 ;  /* 0x000000d483d47220 */ /* 0x000fe20000410000 */
[----:B------:R-:W-:Y:S01]  /*bce0*/  IADD3 R65, R65, UR36, RZ ;  /* 0x0000002441417c10 */ /* 0x000fe2000fffe0ff */
[----:B------:R-:W-:Y:S01]  /*bcf0*/  FFMA.FTZ R134, R113, -R74, R134 ;  /* 0x8000004a71867223 */ /* 0x000fe20000010086 */
[----:B------:R-:W0:Y:S01]  /*bd00*/  LDS R67, [R67.X4+0x8c0] ;  /* 0x0008c00043437984 */ /* 0x000e220000004800 */
[----:B------:R-:W-:Y:S02]  /*bd10*/  FMUL.FTZ R201, R246, R159 ;  /* 0x0000009ff6c97220 */ /* 0x000fe40000410000 */
[----:B------:R-:W-:Y:S02]  /*bd20*/  FADD.FTZ R66, R66, R185 ;  /* 0x000000b942427221 */ /* 0x000fe40000010000 */
[----:B------:R-:W-:Y:S02]  /*bd30*/  FFMA.FTZ R185, R163, R202, R212 ;  /* 0x000000caa3b97223 */ /* 0x000fe400000100d4 */
[-C--:B------:R-:W-:Y:S01]  /*bd40*/  FFMA.FTZ R213, R134, R197.reuse, -R201 ;  /* 0x000000c586d57223 */ /* 0x080fe200000108c9 */
[----:B------:R-:W-:Y:S01]  /*bd50*/  IADD3 R201, R0, 0x40, RZ ;  /* 0x0000004000c97810 */ /* 0x000fe20007ffe0ff */
[----:B------:R-:W-:-:S02]  /*bd60*/  FMUL.FTZ R197, R246, R197 ;  /* 0x000000c5f6c57220 */ /* 0x000fc40000410000 */
[----:B------:R-:W-:Y:S01]  /*bd70*/  FADD.FTZ R185, R66, R185 ;  /* 0x000000b942b97221 */ /* 0x000fe20000010000 */
[----:B------:R-:W-:Y:S01]  /*bd80*/  LEA.HI.SX32 R201, R201, R0, 0x1b ;  /* 0x00000000c9c97211 */ /* 0x000fe200078fdaff */
[----:B------:R-:W-:Y:S02]  /*bd90*/  FFMA.FTZ R66, R134, R159, R197 ;  /* 0x0000009f86427223 */ /* 0x000fe400000100c5 */
[----:B------:R-:W-:Y:S01]  /*bda0*/  FADD.FTZ R197, R208, R213 ;  /* 0x000000d5d0c57221 */ /* 0x000fe20000010000 */
[----:B------:R-:W-:Y:S01]  /*bdb0*/  IADD3 R213, R0, 0x60, RZ ;  /* 0x0000006000d57810 */ /* 0x000fe20007ffe0ff */
[----:B------:R-:W-:Y:S01]  /*bdc0*/  FADD.FTZ R185, R185, R66 ;  /* 0x00000042b9b97221 */ /* 0x000fe20000010000 */
[----:B------:R-:W-:Y:S05]  /*bdd0*/  @!P0 BRA `(.L_x_8536) ;  /* 0x0000001000008947 */ /* 0x000fea0003800000 */
[----:B0-----:R0:W-:Y:S02]  /*bde0*/  RED.E.ADD.F32.FTZ.RN.STRONG.GPU [R64.64+-0xf80], R67 ;  /* 0xfff080434000798e */ /* 0x0011e4000c10e79c */
.L_x_8536:
[----:B------:R-:W-:Y:S05]  /*bdf0*/  BSYNC B0 ;  /* 0x0000000000007941 */ /* 0x000fea0003800000 */
.L_x_8535:
[----:B------:R-:W1:Y:S01]  /*be00*/  LDS R201, [R201.X4+0x940] ;  /* 0x00094000c9c97984 */ /* 0x000e620000004800 */
[----:B------:R-:W-:Y:S01]  /*be10*/  BSSY B0, `(.L_x_8537) ;  /* 0x0000004000007945 */ /* 0x000fe20003800000 */
[----:B------:R-:W-:Y:S01]  /*be20*/  LEA.HI.SX32 R213, R213, R0, 0x1b ;  /* 0x00000000d5d57211 */ /* 0x000fe200078fdaff */
[----:B------:R-:W-:Y:S05]  /*be30*/  @!P1 BRA `(.L_x_8538) ;  /* 0x0000001000009947 */ /* 0x000fea0003800000 */
[----:B-1----:R1:W-:Y:S02]  /*be40*/  RED.E.ADD.F32.FTZ.RN.STRONG.GPU [R64.64+-0xf00], R201 ;  /* 0xfff100c94000798e */ /* 0x0023e4000c10e79c */
.L_x_8538:
[----:B------:R-:W-:Y:S05]  /*be50*/  BSYNC B0 ;  /* 0x0000000000007941 */ /* 0x000fea0003800000 */
.L_x_8537:
[----:B------:R-:W2:Y:S01]  /*be60*/  LDS R213, [R213.X4+0x9c0] ;  /* 0x0009c000d5d57984 */ /* 0x000ea20000004800 */
[----:B------:R-:W-:Y:S01]  /*be70*/  BSSY B0, `(.L_x_8539) ;  /* 0x0000005000007945 */ /* 0x000fe20003800000 */
[----:B0-----:R-:W-:-:S02]  /*be80*/  IADD3 R67, R0, 0x80, RZ ;  /* 0x0000008000437810 */ /* 0x001fc40007ffe0ff */
[----:B-1----:R-:W-:Y:S01]  /*be90*/  IADD3 R201, R0, 0xa0, RZ ;  /* 0x000000a000c97810 */ /* 0x002fe20007ffe0ff */
[----:B------:R-:W-:Y:S05]  /*bea0*/  @!P2 BRA `(.L_x_8540) ;  /* 0x000000100000a947 */ /* 0x000fea0003800000 */
[----:B--2---:R0:W-:Y:S02]  /*beb0*/  RED.E.ADD.F32.FTZ.RN.STRONG.GPU [R64.64+-0xe80], R213 ;  /* 0xfff180d54000798e */ /* 0x0041e4000c10e79c */
.L_x_8540:
[----:B------:R-:W-:Y:S05]  /*bec0*/  BSYNC B0 ;  /* 0x0000000000007941 */ /* 0x000fea0003800000 */
.L_x_8539:
        /* <DEDUP_REMOVED lines=14> */
.L_x_8542:
[----:B------:R-:W-:Y:S05]  /*bfb0*/  BSYNC B0 ;  /* 0x0000000000007941 */ /* 0x000fea0003800000 */
.L_x_8541:
[----:B------:R-:W1:Y:S01]  /*bfc0*/  LDS R201, [R201.X4+0xac0] ;  /* 0x000ac000c9c97984 */ /* 0x000e620000004800 */
[----:B------:R-:W-:Y:S01]  /*bfd0*/  BSSY B0, `(.L_x_8543) ;  /* 0x0000005000007945 */ /* 0x000fe20003800000 */
[----:B0-----:R-:W-:-:S02]  /*bfe0*/  IADD3 R67, R0, 0xe0, RZ ;  /* 0x000000e000437810 */ /* 0x001fc40007ffe0ff */
[----:B------:R-:W-:Y:S01]  /*bff0*/  LEA.HI.SX32 R213, R213, R0, 0x1b ;  /* 0x00000000d5d57211 */ /* 0x000fe200078fdaff */
[----:B------:R-:W-:Y:S05]  /*c000*/  @!P0 BRA `(.L_x_8544) ;  /* 0x0000001000008947 */ /* 0x000fea0003800000 */
[----:B-1----:R0:W-:Y:S02]  /*c010*/  RED.E.ADD.F32.FTZ.RN.STRONG.GPU [R64.64+-0xd80], R201 ;  /* 0xfff280c94000798e */ /* 0x0021e4000c10e79c */
.L_x_8544:
[----:B------:R-:W-:Y:S05]  /*c020*/  BSYNC B0 ;  /* 0x0000000000007941 */ /* 0x000fea0003800000 */
.L_x_8543:
[----:B------:R-:W2:Y:S01]  /*c030*/  LDS R213, [R213.X4+0xb40] ;  /* 0x000b4000d5d57984 */ /* 0x000ea20000004800 */
[----:B------:R-:W-:Y:S01]  /*c040*/  BSSY B0, `(.L_x_8545) ;  /* 0x0000005000007945 */ /* 0x000fe20003800000 */
[----:B01----:R-:W-:Y:S02]  /*c050*/  IADD3 R201, R0, 0x100, RZ ;  /* 0x0000010000c97810 */ /* 0x003fe40007ffe0ff */
[----:B------:R-:W-:Y:S01]  /*c060*/  LEA.HI.SX32 R67, R67, R0, 0x1b ;  /* 0x0000000043437211 */ /* 0x000fe200078fdaff */
[----:B------:R-:W-:Y:S05]  /*c070*/  @!P1 BRA `(.L_x_8546) ;  /* 0x0000001000009947 */ /* 0x000fea0003800000 */
[----:B--2---:R0:W-:Y:S02]  /*c080*/  RED.E.ADD.F32.FTZ.RN.STRONG.GPU [R64.64+-0xd00], R213 ;  /* 0xfff300d54000798e */ /* 0x0041e4000c10e79c */
.L_x_8546:
[----:B------:R-:W-:Y:S05]  /*c090*/  BSYNC B0 ;  /* 0x0000000000007941 */ /* 0x000fea0003800000 */
.L_x_8545:
[----:B------:R-:W1:Y:S01]  /*c0a0*/  LDS R67, [R67.X4+0xbc0] ;  /* 0x000bc00043437984 */ /* 0x000e620000004800 */
[----:B------:R-:W-:Y:S01]  /*c0b0*/  BSSY B0, `(.L_x_8547) ;  /* 0x0000005000007945 */ /* 0x000fe20003800000 */
[----:B0-2---:R-:W-:Y:S02]  /*c0c0*/  IADD3 R213, R0, 0x120, RZ ;  /* 0x0000012000d57810 */ /* 0x005fe40007ffe0ff */
[----:B------:R-:W-:Y:S01]  /*c0d0*/  LEA.HI.SX32 R201, R201, R0, 0x1b ;  /* 0x00000000c9c97211 */ /* 0x000fe200078fdaff */
[----:B------:R-:W-:Y:S05]  /*c0e0*/  @!P2 BRA `(.L_x_8548) ;  /* 0x000000100000a947 */ /* 0x000fea0003800000 */
[----:B-1----:R0:W-:Y:S02]  /*c0f0*/  RED.E.ADD.F32.FTZ.RN.STRONG.GPU [R64.64+-0xc80], R67 ;  /* 0xfff380434000798e */ /* 0x0021e4000c10e79c */
.L_x_8548:
[----:B------:R-:W-:Y:S05]  /*c100*/  BSYNC B0 ;  /* 0x0000000000007941 */ /* 0x000fea0003800000 */
.L_x_8547:
[----:B------:R-:W2:Y:S01]  /*c110*/  LDS R201, [R201.X4+0xc40] ;  /* 0x000c4000c9c97984 */ /* 0x000ea20000004800 */
[----:B------:R-:W-:Y:S01]  /*c120*/  BSSY B0, `(.L_x_8549) ;  /* 0x0000005000007945 */ /* 0x000fe20003800000 */
[----:B01----:R-:W-:-:S02]  /*c130*/  IADD3 R67, R0, 0x140, RZ ;  /* 0x0000014000437810 */ /* 0x003fc40007ffe0ff */
[----:B------:R-:W-:Y:S01]  /*c140*/  LEA.HI.SX32 R213, R213, R0, 0x1b ;  /* 0x00000000d5d57211 */ /* 0x000fe200078fdaff */
[----:B------:R-:W-:Y:S05]  /*c150*/  @!P3 BRA `(.L_x_8550) ;  /* 0x000000100000b947 */ /* 0x000fea0003800000 */
[----:B--2---:R0:W-:Y:S02]  /*c160*/  RED.E.ADD.F32.FTZ.RN.STRONG.GPU [R64.64+-0xc00], R201 ;  /* 0xfff400c94000798e */ /* 0x0041e4000c10e79c */
.L_x_8550:
[----:B------:R-:W-:Y:S05]  /*c170*/  BSYNC B0 ;  /* 0x0000000000007941 */ /* 0x000fea0003800000 */
.L_x_8549:
[----:B------:R-:W1:Y:S01]  /*c180*/  LDS R213, [R213.X4+0xcc0] ;  /* 0x000cc000d5d57984 */ /* 0x000e620000004800 */
[----:B------:R-:W-:Y:S01]  /*c190*/  BSSY B0, `(.L_x_8551) ;  /* 0x0000004000007945 */ /* 0x000fe20003800000 */
[----:B------:R-:W-:Y:S01]  /*c1a0*/  LEA.HI.SX32 R67, R67, R0, 0x1b ;  /* 0x0000000043437211 */ /* 0x000fe200078fdaff */
[----:B------:R-:W-:Y:S05]  /*c1b0*/  @!P4 BRA `(.L_x_8552) ;  /* 0x000000100000c947 */ /* 0x000fea0003800000 */
[----:B-1----:R1:W-:Y:S02]  /*c1c0*/  RED.E.ADD.F32.FTZ.RN.STRONG.GPU [R64.64+-0xb80], R213 ;  /* 0xfff480d54000798e */ /* 0x0023e4000c10e79c */
.L_x_8552:
[----:B------:R-:W-:Y:S05]  /*c1d0*/  BSYNC B0 ;  /* 0x0000000000007941 */ /* 0x000fea0003800000 */
.L_x_8551:
[----:B------:R-:W3:Y:S01]  /*c1e0*/  LDS R67, [R67.X4+0xd40] ;  /* 0x000d400043437984 */ /* 0x000ee20000004800 */
[----:B------:R-:W-:Y:S01]  /*c1f0*/  BSSY B0, `(.L_x_8553) ;  /* 0x0000005000007945 */ /* 0x000fe20003800000 */
[C---:B0-2---:R-:W-:Y:S02]  /*c200*/  IADD3 R201, R0.reuse, 0x160, RZ ;  /* 0x0000016000c97810 */ /* 0x045fe40007ffe0ff */
[----:B-1----:R-:W-:Y:S01]  /*c210*/  IADD3 R213, R0, 0x180, RZ ;  /* 0x0000018000d57810 */ /* 0x002fe20007ffe0ff */
[----:B------:R-:W-:Y:S05]  /*c220*/  @!P5 BRA `(.L_x_8554) ;  /* 0x000000100000d947 */ /* 0x000fea0003800000 */
[----:B---3--:R0:W-:Y:S02]  /*c230*/  RED.E.ADD.F32.FTZ.RN.STRONG.GPU [R64.64+-0xb00], R67 ;  /* 0xfff500434000798e */ /* 0x0081e4000c10e79c */
.L_x_8554:
[----:B------:R-:W-:Y:S05]  /*c240*/  BSYNC B0 ;  /* 0x0000000000007941 */ /* 0x000fea0003800000 */
.L_x_8553:
        /* <DEDUP_REMOVED lines=14> */
.L_x_8556:
[----:B------:R-:W-:Y:S05]  /*c330*/  BSYNC B0 ;  /* 0x0000000000007941 */ /* 0x000fea0003800000 */
.L_x_8555:
[----:B------:R-:W1:Y:S01]  /*c340*/  LDS R213, [R213.X4+0xe40] ;  /* 0x000e4000d5d57984 */ /* 0x000e620000004800 */
[----:B------:R-:W-:Y:S01]  /*c350*/  BSSY B0, `(.L_x_8557) ;  /* 0x0000005000007945 */ /* 0x000fe20003800000 */
[----:B0-----:R-:W-:Y:S02]  /*c360*/  IADD3 R201, R0, 0x1c0, RZ ;  /* 0x000001c000c97810 */ /* 0x001fe40007ffe0ff */
[----:B------:R-:W-:Y:S01]  /*c370*/  LEA.HI.SX32 R67, R67, R0, 0x1b ;  /* 0x0000000043437211 */ /* 0x000fe200078fdaff */
[----:B------:R-:W-:Y:S05]  /*c380*/  @!P0 BRA `(.L_x_8558) ;  /* 0x0000001000008947 */ /* 0x000fea0003800000 */
[----:B-1----:R0:W-:Y:S02]  /*c390*/  RED.E.ADD.F32.FTZ.RN.STRONG.GPU [R64.64+-0xa00], R213 ;  /* 0xfff600d54000798e */ /* 0x0021e4000c10e79c */
.L_x_8558:
[----:B------:R-:W-:Y:S05]  /*c3a0*/  BSYNC B0 ;  /* 0x0000000000007941 */ /* 0x000fea0003800000 */
.L_x_8557:
[----:B------:R-:W2:Y:S01]  /*c3b0*/  LDS R67, [R67.X4+0xec0] ;  /* 0x000ec00043437984 */ /* 0x000ea20000004800 */
[----:B------:R-:W-:Y:S01]  /*c3c0*/  BSSY B0, `(.L_x_8559) ;  /* 0x0000005000007945 */ /* 0x000fe20003800000 */
[----:B01----:R-:W-:-:S02]  /*c3d0*/  IADD3 R213, R0, 0x1e0, RZ ;  /* 0x000001e000d57810 */ /* 0x003fc40007ffe0ff */
[----:B------:R-:W-:Y:S01]  /*c3e0*/  LEA.HI.SX32 R201, R201, R0, 0x1b ;  /* 0x00000000c9c97211 */ /* 0x000fe200078fdaff */
[----:B------:R-:W-:Y:S05]  /*c3f0*/  @!P1 BRA `(.L_x_8560) ;  /* 0x0000001000009947 */ /* 0x000fea0003800000 */
[----:B--2---:R0:W-:Y:S02]  /*c400*/  RED.E.ADD.F32.FTZ.RN.STRONG.GPU [R64.64+-0x980], R67 ;  /* 0xfff680434000798e */ /* 0x0041e4000c10e79c */
.L_x_8560:
[----:B------:R-:W-:Y:S05]  /*c410*/  BSYNC B0 ;  /* 0x0000000000007941 */ /* 0x000fea0003800000 */
.L_x_8559:
[----:B------:R-:W1:Y:S01]  /*c420*/  LDS R201, [R201.X4+0xf40] ;  /* 0x000f4000c9c97984 */ /* 0x000e620000004800 */
[----:B------:R-:W-:Y:S01]  /*c430*/  BSSY B0, `(.L_x_8561) ;  /* 0x0000004000007945 */ /* 0x000fe20003800000 */
[----:B------:R-:W-:Y:S01]  /*c440*/  LEA.HI.SX32 R213, R213, R0, 0x1b ;  /* 0x00000000d5d57211 */ /* 0x000fe200078fdaff */
[----:B------:R-:W-:Y:S05]  /*c450*/  @!P2 BRA `(.L_x_8562) ;  /* 0x000000100000a947 */ /* 0x000fea0003800000 */
[----:B-1----:R1:W-:Y:S02]  /*c460*/  RED.E.ADD.F32.FTZ.RN.STRONG.GPU [R64.64+-0x900], R201 ;  /* 0xfff700c94000798e */ /* 0x0023e4000c10e79c */
.L_x_8562:
[----:B------:R-:W-:Y:S05]  /*c470*/  BSYNC B0 ;  /* 0x0000000000007941 */ /* 0x000fea0003800000 */
.L_x_8561:
[----:B------:R-:W3:Y:S01]  /*c480*/  LDS R213, [R213.X4+0xfc0] ;  /* 0x000fc000d5d57984 */ /* 0x000ee20000004800 */
[C---:B------:R-:W-:Y:S01]  /*c490*/  IADD3 R66, R0.reuse, 0x200, RZ ;  /* 0x0000020000427810 */ /* 0x040fe20007ffe0ff */
[----:B------:R-:W-:Y:S01]  /*c4a0*/  BSSY B0, `(.L_x_8563) ;  /* 0x0000005000007945 */ /* 0x000fe20003800000 */
[----:B0-2---:R-:W-:Y:S02]  /*c4b0*/  IADD3 R67, R0, 0x220, RZ ;  /* 0x0000022000437810 */ /* 0x005fe40007ffe0ff */
[----:B------:R-:W-:Y:S01]  /*c4c0*/  LEA.HI.SX32 R66, R66, R0, 0x1b ;  /* 0x0000000042427211 */ /* 0x000fe200078fdaff */
[----:B------:R-:W-:Y:S05]  /*c4d0*/  @!P3 BRA `(.L_x_8564) ;  /* 0x000000100000b947 */ /* 0x000fea0003800000 */
[----:B---3--:R0:W-:Y:S02]  /*c4e0*/  RED.E.ADD.F32.FTZ.RN.STRONG.GPU [R64.64+-0x880], R213 ;  /* 0xfff780d54000798e */ /* 0x0081e4000c10e79c */
.L_x_8564:
[----:B------:R-:W-:Y:S05]  /*c4f0*/  BSYNC B0 ;  /* 0x0000000000007941 */ /* 0x000fea0003800000 */
.L_x_8563:
[----:B-1----:R-:W-:Y:S01]  /*c500*/  LEA.HI.SX32 R201, R67, R0, 0x1b ;  /* 0x0000000043c97211 */ /* 0x002fe200078fdaff */
[----:B------:R-:W-:Y:S01]  /*c510*/  BSSY B0, `(.L_x_8565) ;  /* 0x0000004000007945 */ /* 0x000fe20003800000 */
[----:B------:R1:W2:Y:S01]  /*c520*/  LDS R67, [R66.X4+0x1040] ;  /* 0x0010400042437984 */ /* 0x0002a20000004800 */
[----:B------:R-:W-:Y:S05]  /*c530*/  @!P4 BRA `(.L_x_8566) ;  /* 0x000000100000c947 */ /* 0x000fea0003800000 */
[----:B--2---:R2:W-:Y:S02]  /*c540*/  RED.E.ADD.F32.FTZ.RN.STRONG.GPU [R64.64+-0x800], R67 ;  /* 0xfff800434000798e */ /* 0x0045e4000c10e79c */
.L_x_8566:
[----:B------:R-:W-:Y:S05]  /*c550*/  BSYNC B0 ;  /* 0x0000000000007941 */ /* 0x000fea0003800000 */
.L_x_8565:
[----:B------:R-:W4:Y:S01]  /*c560*/  LDS R201, [R201.X4+0x10c0] ;  /* 0x0010c000c9c97984 */ /* 0x000f220000004800 */
[----:B------:R-:W-:Y:S01]  /*c570*/  BSSY B0, `(.L_x_8567) ;  /* 0x0000005000007945 */ /* 0x000fe20003800000 */
[----:B--2---:R-:W-:-:S02]  /*c580*/  IADD3 R67, R0, 0x240, RZ ;  /* 0x0000024000437810 */ /* 0x004fc40007ffe0ff */
[----:B0--3--:R-:W-:Y:S01]  /*c590*/  IADD3 R213, R0, 0x260, RZ ;  /* 0x0000026000d57810 */ /* 0x009fe20007ffe0ff */
[----:B------:R-:W-:Y:S05]  /*c5a0*/  @!P5 BRA `(.L_x_8568) ;  /* 0x000000100000d947 */ /* 0x000fea0003800000 */
[----:B----4-:R0:W-:Y:S02]  /*c5b0*/  RED.E.ADD.F32.FTZ.RN.STRONG.GPU [R64.64+-0x780], R201 ;  /* 0xfff880c94000798e */ /* 0x0101e4000c10e79c */
.L_x_8568:
[----:B------:R-:W-:Y:S05]  /*c5c0*/  BSYNC B0 ;  /* 0x0000000000007941 */ /* 0x000fea0003800000 */
.L_x_8567:
        /* <DEDUP_REMOVED lines=14> */
.L_x_8570:
[----:B------:R-:W-:Y:S05]  /*c6b0*/  BSYNC B0 ;  /* 0x0000000000007941 */ /* 0x000fea0003800000 */
.L_x_8569:
[----:B------:R-:W2:Y:S01]  /*c6c0*/  LDS R213, [R213.X4+0x11c0] ;  /* 0x0011c000d5d57984 */ /* 0x000ea20000004800 */
[----:B------:R-:W-:Y:S01]  /*c6d0*/  BSSY B0, `(.L_x_8571) ;  /* 0x0000005000007945 */ /* 0x000fe20003800000 */
[----:B0-----:R-:W-:-:S02]  /*c6e0*/  IADD3 R67, R0, 0x2a0, RZ ;  /* 0x000002a000437810 */ /* 0x001fc40007ffe0ff */
[----:B------:R-:W-:Y:S01]  /*c6f0*/  LEA.HI.SX32 R201, R201, R0, 0x1b ;  /* 0x00000000c9c97211 */ /* 0x000fe200078fdaff */
[----:B------:R-:W-:Y:S05]  /*c700*/  @!P0 BRA `(.L_x_8572) ;  /* 0x0000001000008947 */ /* 0x000fea0003800000 */
[----:B--2---:R0:W-:Y:S02]  /*c710*/  RED.E.ADD.F32.FTZ.RN.STRONG.GPU [R64.64+-0x680], R213 ;  /* 0xfff980d54000798e */ /* 0x0041e4000c10e79c */
.L_x_8572:
[----:B------:R-:W-:Y:S05]  /*c720*/  BSYNC B0 ;  /* 0x0000000000007941 */ /* 0x000fea0003800000 */
.L_x_8571:
[----:B------:R-:W3:Y:S01]  /*c730*/  LDS R201, [R201.X4+0x1240] ;  /* 0x00124000c9c97984 */ /* 0x000ee20000004800 */
[----:B------:R-:W-:Y:S01]  /*c740*/  BSSY B0, `(.L_x_8573) ;  /* 0x0000005000007945 */ /* 0x000fe20003800000 */
[----:B0-2---:R-:W-:Y:S02]  /*c750*/  IADD3 R213, R0, 0x2c0, RZ ;  /* 0x000002c000d57810 */ /* 0x005fe40007ffe0ff */
[----:B------:R-:W-:Y:S01]  /*c760*/  LEA.HI.SX32 R67, R67, R0, 0x1b ;  /* 0x0000000043437211 */ /* 0x000fe200078fdaff */
[----:B------:R-:W-:Y:S05]  /*c770*/  @!P1 BRA `(.L_x_8574) ;  /* 0x0000001000009947 */ /* 0x000fea0003800000 */
[----:B---3--:R0:W-:Y:S02]  /*c780*/  RED.E.ADD.F32.FTZ.RN.STRONG.GPU [R64.64+-0x600], R201 ;  /* 0xfffa00c94000798e */ /* 0x0081e4000c10e79c */
.L_x_8574:
[----:B------:R-:W-:Y:S05]  /*c790*/  BSYNC B0 ;  /* 0x0000000000007941 */ /* 0x000fea0003800000 */
.L_x_8573:
[----:B------:R-:W2:Y:S01]  /*c7a0*/  LDS R67, [R67.X4+0x12c0] ;  /* 0x0012c00043437984 */ /* 0x000ea20000004800 */
[----:B------:R-:W-:Y:S01]  /*c7b0*/  BSSY B0, `(.L_x_8575) ;  /* 0x0000005000007945 */ /* 0x000fe20003800000 */
[----:B0--3--:R-:W-:Y:S02]  /*c7c0*/  IADD3 R201, R0, 0x2e0, RZ ;  /* 0x000002e000c97810 */ /* 0x009fe40007ffe0ff */
[----:B------:R-:W-:Y:S01]  /*c7d0*/  LEA.HI.SX32 R213, R213, R0, 0x1b ;  /* 0x00000000d5d57211 */ /* 0x000fe200078fdaff */
[----:B------:R-:W-:Y:S05]  /*c7e0*/  @!P2 BRA `(.L_x_8576) ;  /* 0x000000100000a947 */ /* 0x000fea0003800000 */
[----:B--2---:R0:W-:Y:S02]  /*c7f0*/  RED.E.ADD.F32.FTZ.RN.STRONG.GPU [R64.64+-0x580], R67 ;  /* 0xfffa80434000798e */ /* 0x0041e4000c10e79c */
.L_x_8576:
[----:B------:R-:W-:Y:S05]  /*c800*/  BSYNC B0 ;  /* 0x0000000000007941 */ /* 0x000fea0003800000 */
.L_x_8575:
[----:B------:R-:W3:Y:S01]  /*c810*/  LDS R213, [R213.X4+0x1340] ;  /* 0x00134000d5d57984 */ /* 0x000ee20000004800 */
[----:B------:R-:W-:Y:S01]  /*c820*/  BSSY B0, `(.L_x_8577) ;  /* 0x0000005000007945 */ /* 0x000fe20003800000 */
[----:B0-2---:R-:W-:-:S02]  /*c830*/  IADD3 R67, R0, 0x300, RZ ;  /* 0x0000030000437810 */ /* 0x005fc40007ffe0ff */
[----:B------:R-:W-:Y:S01]  /*c840*/  LEA.HI.SX32 R201, R201, R0, 0x1b ;  /* 0x00000000c9c97211 */ /* 0x000fe200078fdaff */
[----:B------:R-:W-:Y:S05]  /*c850*/  @!P3 BRA `(.L_x_8578) ;  /* 0x000000100000b947 */ /* 0x000fea0003800000 */
[----:B---3--:R0:W-:Y:S02]  /*c860*/  RED.E.ADD.F32.FTZ.RN.STRONG.GPU [R64.64+-0x500], R213 ;  /* 0xfffb00d54000798e */ /* 0x0081e4000c10e79c */
.L_x_8578:
[----:B------:R-:W-:Y:S05]  /*c870*/  BSYNC B0 ;  /* 0x0000000000007941 */ /* 0x000fea0003800000 */
.L_x_8577:
[----:B------:R-:W2:Y:S01]  /*c880*/  LDS R201, [R201.X4+0x13c0] ;  /* 0x0013c000c9c97984 */ /* 0x000ea20000004800 */
[----:B------:R-:W-:Y:S01]  /*c890*/  BSSY B0, `(.L_x_8579) ;  /* 0x0000004000007945 */ /* 0x000fe20003800000 */
[----:B------:R-:W-:Y:S01]  /*c8a0*/  LEA.HI.SX32 R67, R67, R0, 0x1b ;  /* 0x0000000043437211 */ /* 0x000fe200078fdaff */
[----:B------:R-:W-:Y:S05]  /*c8b0*/  @!P4 BRA `(.L_x_8580) ;  /* 0x000000100000c947 */ /* 0x000fea0003800000 */
[----:B--2---:R2:W-:Y:S02]  /*c8c0*/  RED.E.ADD.F32.FTZ.RN.STRONG.GPU [R64.64+-0x480], R201 ;  /* 0xfffb80c94000798e */ /* 0x0045e4000c10e79c */
.L_x_8580:
[----:B------:R-:W-:Y:S05]  /*c8d0*/  BSYNC B0 ;  /* 0x0000000000007941 */ /* 0x000fea0003800000 */
.L_x_8579:
[----:B------:R-:W4:Y:S01]  /*c8e0*/  LDS R67, [R67.X4+0x1440] ;  /* 0x0014400043437984 */ /* 0x000f220000004800 */
[----:B------:R-:W-:Y:S01]  /*c8f0*/  BSSY B0, `(.L_x_8581) ;  /* 0x0000005000007945 */ /* 0x000fe20003800000 */
[C---:B--2---:R-:W-:Y:S02]  /*c900*/  IADD3 R201, R0.reuse, 0x320, RZ ;  /* 0x0000032000c97810 */ /* 0x044fe40007ffe0ff */
[----:B0--3--:R-:W-:Y:S01]  /*c910*/  IADD3 R213, R0, 0x340, RZ ;  /* 0x0000034000d57810 */ /* 0x009fe20007ffe0ff */
[----:B------:R-:W-:Y:S05]  /*c920*/  @!P5 BRA `(.L_x_8582) ;  /* 0x000000100000d947 */ /* 0x000fea0003800000 */
[----:B----4-:R0:W-:Y:S02]  /*c930*/  RED.E.ADD.F32.FTZ.RN.STRONG.GPU [R64.64+-0x400], R67 ;  /* 0xfffc00434000798e */ /* 0x0101e4000c10e79c */
.L_x_8582:
[----:B------:R-:W-:Y:S05]  /*c940*/  BSYNC B0 ;  /* 0x0000000000007941 */ /* 0x000fea0003800000 */
.L_x_8581:
        /* <DEDUP_REMOVED lines=14> */
.L_x_8584:
[----:B------:R-:W-:Y:S05]  /*ca30*/  BSYNC B0 ;  /* 0x0000000000007941 */ /* 0x000fea0003800000 */
.L_x_8583:
[----:B------:R-:W2:Y:S01]  /*ca40*/  LDS R213, [R213.X4+0x1540] ;  /* 0x00154000d5d57984 */ /* 0x000ea20000004800 */
[----:B------:R-:W-:Y:S01]  /*ca50*/  BSSY B0, `(.L_x_8585) ;  /* 0x0000005000007945 */ /* 0x000fe20003800000 */
[----:B------:R-:W-:Y:S02]  /*ca60*/  IADD3 R145, R0, 0x380, RZ ;  /* 0x0000038000917810 */ /* 0x000fe40007ffe0ff */
[----:B------:R-:W-:Y:S01]  /*ca70*/  LEA.HI.SX32 R67, R67, R0, 0x1b ;  /* 0x0000000043437211 */ /* 0x000fe200078fdaff */
[----:B------:R-:W-:Y:S05]  /*ca80*/  @!P0 BRA `(.L_x_8586) ;  /* 0x0000001000008947 */ /* 0x000fea0003800000 */
[----:B--2---:R2:W-:Y:S02]  /*ca90*/  RED.E.ADD.F32.FTZ.RN.STRONG.GPU [R64.64+-0x300], R213 ;  /* 0xfffd00d54000798e */ /* 0x0045e4000c10e79c */
.L_x_8586:
[----:B------:R-:W-:Y:S05]  /*caa0*/  BSYNC B0 ;  /* 0x0000000000007941 */ /* 0x000fea0003800000 */
.L_x_8585:
[----:B------:R-:W3:Y:S01]  /*cab0*/  LDS R67, [R67.X4+0x15c0] ;  /* 0x0015c00043437984 */ /* 0x000ee20000004800 */
[----:B------:R-:W-:Y:S01]  /*cac0*/  BSSY B0, `(.L_x_8587) ;  /* 0x0000005000007945 */ /* 0x000fe20003800000 */
[----:B0-----:R-:W-:-:S02]  /*cad0*/  IADD3 R201, R0, 0x3a0, RZ ;  /* 0x000003a000c97810 */ /* 0x001fc40007ffe0ff */
[----:B------:R-:W-:Y:S01]  /*cae0*/  LEA.HI.SX32 R145, R145, R0, 0x1b ;  /* 0x0000000091917211 */ /* 0x000fe200078fdaff */
[----:B------:R-:W-:Y:S05]  /*caf0*/  @!P1 BRA `(.L_x_8588) ;  /* 0x0000001000009947 */ /* 0x000fea0003800000 */
[----:B---3--:R0:W-:Y:S02]  /*cb00*/  RED.E.ADD.F32.FTZ.RN.STRONG.GPU [R64.64+-0x280], R67 ;  /* 0xfffd80434000798e */ /* 0x0081e4000c10e79c */
.L_x_8588:
[----:B------:R-:W-:Y:S05]  /*cb10*/  BSYNC B0 ;  /* 0x0000000000007941 */ /* 0x000fea0003800000 */
.L_x_8587:
[----:B------:R-:W4:Y:S01]  /*cb20*/  LDS R145, [R145.X4+0x1640] ;  /* 0x0016400091917984 */ /* 0x000f220000004800 */
[----:B------:R-:W-:Y:S01]  /*cb30*/  BSSY B0, `(.L_x_8589) ;  /* 0x0000005000007945 */ /* 0x000fe20003800000 */
[----:B0--3--:R-:W-:Y:S02]  /*cb40*/  IADD3 R67, R0, 0x3c0, RZ ;  /* 0x000003c000437810 */ /* 0x009fe40007ffe0ff */
[----:B------:R-:W-:Y:S01]  /*cb50*/  LEA.HI.SX32 R201, R201, R0, 0x1b ;  /* 0x00000000c9c97211 */ /* 0x000fe200078fdaff */
[----:B------:R-:W-:Y:S05]  /*cb60*/  @!P2 BRA `(.L_x_8590) ;  /* 0x000000100000a947 */ /* 0x000fea0003800000 */
[----:B----4-:R0:W-:Y:S02]  /*cb70*/  RED.E.ADD.F32.FTZ.RN.STRONG.GPU [R64.64+-0x200], R145 ;  /* 0xfffe00914000798e */ /* 0x0101e4000c10e79c */
.L_x_8590:
[----:B------:R-:W-:Y:S05]  /*cb80*/  BSYNC B0 ;  /* 0x0000000000007941 */ /* 0x000fea0003800000 */
.L_x_8589:
[----:B------:R-:W3:Y:S01]  /*cb90*/  LDS R201, [R201.X4+0x16c0] ;  /* 0x0016c000c9c97984 */ /* 0x000ee20000004800 */
[----:B------:R-:W-:Y:S01]  /*cba0*/  BSSY B0, `(.L_x_8591) ;  /* 0x0000005000007945 */ /* 0x000fe20003800000 */
[----:B0---4-:R-:W-:Y:S02]  /*cbb0*/  IADD3 R145, R0, 0x3e0, RZ ;  /* 0x000003e000917810 */ /* 0x011fe40007ffe0ff */
[----:B------:R-:W-:Y:S01]  /*cbc0*/  LEA.HI.SX32 R67, R67, R0, 0x1b ;  /* 0x0000000043437211 */ /* 0x000fe200078fdaff */
[----:B------:R-:W-:Y:S05]  /*cbd0*/  @!P3 BRA `(.L_x_8592) ;  /* 0x000000100000b947 */ /* 0x000fea0003800000 */
[----:B---3--:R0:W-:Y:S02]  /*cbe0*/  RED.E.ADD.F32.FTZ.RN.STRONG.GPU [R64.64+-0x180], R201 ;  /* 0xfffe80c94000798e */ /* 0x0081e4000c10e79c */
.L_x_8592:
[----:B------:R-:W-:Y:S05]  /*cbf0*/  BSYNC B0 ;  /* 0x0000000000007941 */ /* 0x000fea0003800000 */
.L_x_8591:
[----:B------:R-:W4:Y:S01]  /*cc00*/  LDS R67, [R67.X4+0x1740] ;  /* 0x0017400043437984 */ /* 0x000f220000004800 */
[----:B------:R-:W-:Y:S01]  /*cc10*/  BSSY B0, `(.L_x_8593) ;  /* 0x0000004000007945 */ /* 0x000fe20003800000 */
[----:B------:R-:W-:Y:S01]  /*cc20*/  LEA.HI.SX32 R145, R145, R0, 0x1b ;  /* 0x0000000091917211 */ /* 0x000fe200078fdaff */
[----:B------:R-:W-:Y:S05]  /*cc30*/  @!P4 BRA `(.L_x_8594) ;  /* 0x000000100000c947 */ /* 0x000fea0003800000 */
[----:B----4-:R4:W-:Y:S02]  /*cc40*/  RED.E.ADD.F32.FTZ.RN.STRONG.GPU [R64.64+-0x100], R67 ;  /* 0xffff00434000798e */ /* 0x0109e4000c10e79c */
.L_x_8594:
[----:B------:R-:W-:Y:S05]  /*cc50*/  BSYNC B0 ;  /* 0x0000000000007941 */ /* 0x000fea0003800000 */
.L_x_8593:
[----:B------:R-:W0:Y:S01]  /*cc60*/  LDS R145, [R145.X4+0x17c0] ;  /* 0x0017c00091917984 */ /* 0x000e220000004800 */
[----:B------:R-:W-:Y:S01]  /*cc70*/  BSSY B0, `(.L_x_8595) ;  /* 0x0000003000007945 */ /* 0x000fe20003800000 */
[----:B------:R-:W-:Y:S05]  /*cc80*/  @!P5 BRA `(.L_x_8596) ;  /* 0x000000100000d947 */ /* 0x000fea0003800000 */
[----:B0-----:R0:W-:Y:S02]  /*cc90*/  RED.E.ADD.F32.FTZ.RN.STRONG.GPU [R64.64+-0x80], R145 ;  /* 0xffff80914000798e */ /* 0x0011e4000c10e79c */
.L_x_8596:
[----:B------:R-:W-:Y:S05]  /*cca0*/  BSYNC B0 ;  /* 0x0000000000007941 */ /* 0x000fea0003800000 */
.L_x_8595:
[----:B------:R-:W5:Y:S01]  /*ccb0*/  SHFL.DOWN PT, R208, R197, 0x1, 0x1f ;  /* 0x08201f00c5d07f89 */ /* 0x000f6200000e0000 */
[----:B------:R-:W-:Y:S01]  /*ccc0*/  ISETP.GT.AND P0, PT, R2, 0x1e, PT ;  /* 0x0000001e0200780c */ /* 0x000fe20003f04270 */
        /* <DEDUP_REMOVED lines=20> */
[----:B------:R-:W-:Y:S02]  /*ce10*/  FFMA.FTZ R186, R207, R173, R186 ;  /* 0x000000adcfba7223 */ /* 0x000fe400000100ba */
[----:B0-----:R-:W-:Y:S01]  /*ce20*/  @!P0 FADD.FTZ R66, R66, R201 ;  /* 0x000000c942428221 */ /* 0x001fe20000010000 */
[----:B------:R-:W0:Y:S01]  /*ce30*/  SHFL.DOWN PT, R136, R65, 0x2, 0x1f ;  /* 0x08401f0041887f89 */ /* 0x000e2200000e0000 */
[----:B------:R-:W-:-:S02]  /*ce40*/  FMUL.FTZ R179, R126, R179 ;  /* 0x000000b37eb37220 */ /* 0x000fc40000410000 */
[----:B-1----:R-:W-:Y:S02]  /*ce50*/  @!P0 FADD.FTZ R67, R67, R210 ;  /* 0x000000d243438221 */ /* 0x002fe40000010000 */
[----:B------:R-:W-:Y:S02]  /*ce60*/  FMUL.FTZ R188, R123, R188 ;  /* 0x000000bc7bbc7220 */ /* 0x000fe40000410000 */
[----:B--2---:R-:W-:Y:S01]  /*ce70*/  @!P0 FADD.FTZ R64, R64, R145 ;  /* 0x0000009140408221 */ /* 0x004fe20000010000 */
[----:B------:R-:W1:Y:S01]  /*ce80*/  SHFL.DOWN PT, R208, R67, 0x2, 0x1f ;  /* 0x08401f0043d07f89 */ /* 0x000e6200000e0000 */
[----:B------:R-:W-:Y:S01]  /*ce90*/  ISETP.GT.AND P0, PT, R2, 0x1d, PT ;  /* 0x0000001d0200780c */ /* 0x000fe20003f04270 */
[----:B------:R-:W-:Y:S02]  /*cea0*/  FMUL.FTZ R181, R122, R181 ;  /* 0x000000b57ab57220 */ /* 0x000fe40000410000 */
[----:B------:R-:W2:Y:S01]  /*ceb0*/  SHFL.DOWN PT, R145, R66, 0x2, 0x1f ;  /* 0x08401f0042917f89 */ /* 0x000ea200000e0000 */
[----:B------:R-:W-:-:S02]  /*cec0*/  FFMA.FTZ R109, R109, R183, R186 ;  /* 0x000000b76d6d7223 */ /* 0x000fc400000100ba */
[----:B------:R-:W-:Y:S01]  /*ced0*/  FFMA.FTZ R179, R211, R138, R179 ;  /* 0x0000008ad3b37223 */ /* 0x000fe200000100b3 */
[----:B------:R-:W3:Y:S01]  /*cee0*/  SHFL.DOWN PT, R137, R64, 0x2, 0x1f ;  /* 0x08401f0040897f89 */ /* 0x000ee200000e0000 */
[----:B------:R-:W-:Y:S02]  /*cef0*/  FFMA.FTZ R188, R223, R190, R188 ;  /* 0x000000bedfbc7223 */ /* 0x000fe400000100bc */
[----:B------:R-:W-:Y:S02]  /*cf00*/  FFMA.FTZ R181, R160, R187, R181 ;  /* 0x000000bba0b57223 */ /* 0x000fe400000100b5 */
[----:B------:R-:W-:Y:S02]  /*cf10*/  FADD.FTZ R68, R109, R68 ;  /* 0x000000446d447221 */ /* 0x000fe40000010000 */
[----:B------:R-:W-:Y:S02]  /*cf20*/  FFMA.FTZ R179, R108, R180, R179 ;  /* 0x000000b46cb37223 */ /* 0x000fe400000100b3 */
[----:B0-----:R-:W-:-:S02]  /*cf30*/  @!P0 FADD.FTZ R65, R65, R136 ;  /* 0x0000008841418221 */ /* 0x001fc40000010000 */
[----:B------:R-:W-:Y:S02]  /*cf40*/  FFMA.FTZ R188, R107, R178, R188 ;  /* 0x000000b26bbc7223 */ /* 0x000fe400000100bc */
[----:B------:R-:W-:Y:S01]  /*cf50*/  FFMA.FTZ R181, R106, R177, R181 ;  /* 0x000000b16ab57223 */ /* 0x000fe200000100b5 */
        /* <DEDUP_REMOVED lines=14> */
[----:B------:R-:W-:-:S02]  /*d040*/  FMUL.FTZ R144, R117, R144 ;  /* 0x0000009075907220 */ /* 0x000fc40000410000 */
[----:B------:R-:W-:Y:S02]  /*d050*/  FMUL.FTZ R199, R116, R199 ;  /* 0x000000c774c77220 */ /* 0x000fe40000410000 */
[----:B------:R-:W-:Y:S02]  /*d060*/  FMUL.FTZ R192, R115, R192 ;  /* 0x000000c073c07220 */ /* 0x000fe40000410000 */
[----:B0-----:R-:W-:Y:S02]  /*d070*/  @!P0 FADD.FTZ R65, R65, R136 ;  /* 0x0000008841418221 */ /* 0x001fe40000010000 */
[----:B------:R-:W-:Y:S02]  /*d080*/  FMUL.FTZ R165, R114, R165 ;  /* 0x000000a572a57220 */ /* 0x000fe40000410000 */
        /* <DEDUP_REMOVED lines=46> */
[----:B------:R0:W-:Y:S01]  /*d370*/  @!P1 STS.128 [0x18d0], R64 ;  /* 0x0018d040ff009388 */ /* 0x0001e20000000c00 */
        /* <DEDUP_REMOVED lines=38> */
.L_x_8598:
[----:B0-----:R-:W-:Y:S05]  /*d5e0*/  BSYNC B0 ;  /* 0x0000000000007941 */ /* 0x001fea0003800000 */
.L_x_8597:
        /* <DEDUP_REMOVED lines=8> */
.L_x_8520:
[----:B------:R-:W-:Y:S01]  /*d670*/  SHF.L.U32 R64, R0, 0x4, RZ ;  /* 0x0000000400407819 */ /* 0x000fe200000006ff */
[----:B------:R-:W-:Y:S01]  /*d680*/  BAR.SYNC.DEFER_BLOCKING 0x0 ;  /* 0x0000000000007b1d */ /* 0x000fe20000010000 */
[----:B------:R-:W-:Y:S02]  /*d690*/  PRMT R20, RZ, 0x7610, R20 ;  /* 0x00007610ff147816 */ /* 0x000fe40000000014 */
[----:B------:R-:W-:Y:S02]  /*d6a0*/  LOP3.LUT R64, R64, 0xfffffe00, RZ, 0xc0, !PT ;  /* 0xfffffe0040407812 */ /* 0x000fe400078ec0ff */
[----:B------:R-:W-:Y:S01]  /*d6b0*/  PRMT R21, RZ, 0x7610, R21 ;  /* 0x00007610ff157816 */ /* 0x000fe20000000015 */
[----:B------:R-:W-:Y:S01]  /*d6c0*/  ULDC.64 UR8, c[0x0][0x2d8] ;  /* 0x0000b60000087ab9 */ /* 0x000fe20000000a00 */
[----:B------:R-:W-:Y:S01]  /*d6d0*/  LOP3.LUT R64, R64, 0x1f, R0, 0xf8, !PT ;  /* 0x0000001f40407812 */ /* 0x000fe200078ef800 */
[----:B------:R-:W-:Y:S01]  /*d6e0*/  ULDC.64 UR38, c[0x0][0x2f8] ;  /* 0x0000be0000267ab9 */ /* 0x000fe20000000a00 */
[----:B------:R-:W-:-:S02]  /*d6f0*/  PRMT R38, RZ, 0x7610, R38 ;  /* 0x00007610ff267816 */ /* 0x000fc40000000026 */
[C---:B------:R-:W-:Y:S02]  /*d700*/  LOP3.LUT R36, R64.reuse, 0x20, RZ, 0xfc, !PT ;  /* 0x0000002040247812 */ /* 0x040fe400078efcff */
[----:B------:R-:W-:Y:S02]  /*d710*/  ISETP.GE.AND P2, PT, R64, UR26, PT ;  /* 0x0000001a40007c0c */ /* 0x000fe4000bf46270 */
[----:B------:R-:W-:Y:S02]  /*d720*/  ISETP.GE.AND P1, PT, R36, UR26, PT ;  /* 0x0000001a24007c0c */ /* 0x000fe4000bf26270 */
[C---:B------:R-:W-:Y:S02]  /*d730*/  LOP3.LUT R35, R64.reuse, 0x40, RZ, 0xfc, !PT ;  /* 0x0000004040237812 */ /* 0x040fe400078efcff */
[C---:B------:R-:W-:Y:S02]  /*d740*/  LOP3.LUT R34, R64.reuse, 0x60, RZ, 0xfc, !PT ;  /* 0x0000006040227812 */ /* 0x040fe400078efcff */
[----:B------:R-:W-:-:S02]  /*d750*/  LOP3.LUT R33, R64, 0x80, RZ, 0xfc, !PT ;  /* 0x0000008040217812 */ /* 0x000fc400078efcff */
[C---:B------:R-:W-:Y:S02]  /*d760*/  LOP3.LUT R32, R64.reuse, 0xa0, RZ, 0xfc, !PT ;  /* 0x000000a040207812 */ /* 0x040fe400078efcff */
[C---:B------:R-:W-:Y:S01]  /*d770*/  LOP3.LUT R31, R64.reuse, 0xc0, RZ, 0xfc, !PT ;  /* 0x000000c0401f7812 */ /* 0x040fe200078efcff */
[----:B------:R-:W2:Y:S01]  /*d780*/  @!P2 LDG.E.U16 R20, [R124.64] ;  /* 0x0000001c7c14a981 */ /* 0x000ea2000c1e1500 */
[----:B------:R-:W-:Y:S02]  /*d790*/  ISETP.GE.AND P0, PT, R35, UR26, PT ;  /* 0x0000001a23007c0c */ /* 0x000fe4000bf06270 */
[----:B------:R-:W-:Y:S01]  /*d7a0*/  LOP3.LUT R30, R64, 0xe0, RZ, 0xfc, !PT ;  /* 0x000000e0401e7812 */ /* 0x000fe200078efcff */
[----:B------:R-:W3:Y:S01]  /*d7b0*/  @!P1 LDG.E.U16 R21, [R124.64+0x40] ;  /* 0x0000401c7c159981 */ /* 0x000ee2000c1e1500 */
[----:B------:R-:W-:Y:S02]  /*d7c0*/  ISETP.GE.AND P4, PT, R34, UR26, PT ;  /* 0x0000001a22007c0c */ /* 0x000fe4000bf86270 */
[----:B------:R-:W-:-:S02]  /*d7d0*/  LOP3.LUT R29, R64, 0x100, RZ, 0xfc, !PT ;  /* 0x00000100401d7812 */ /* 0x000fc400078efcff */
[----:B------:R-:W-:Y:S02]  /*d7e0*/  ISETP.GE.AND P6, PT, R33, UR26, PT ;  /* 0x0000001a21007c0c */ /* 0x000fe4000bfc6270 */
[----:B------:R-:W-:Y:S02]  /*d7f0*/  ISETP.GE.AND P5, PT, R32, UR26, PT ;  /* 0x0000001a20007c0c */ /* 0x000fe4000bfa6270 */
[----:B------:R-:W-:Y:S01]  /*d800*/  ISETP.GE.AND P3, PT, R31, UR26, PT ;  /* 0x0000001a1f007c0c */ /* 0x000fe2000bf66270 */
[----:B------:R-:W4:Y:S01]  /*d810*/  @!P0 LDG.E.U16 R38, [R124.64+0x80] ;  /* 0x0000801c7c268981 */ /* 0x000f22000c1e1500 */
[----:B------:R-:W-:Y:S02]  /*d820*/  ISETP.GE.AND P2, PT, R30, UR26, PT ;  /* 0x0000001a1e007c0c */ /* 0x000fe4000bf46270 */
[----:B------:R-:W-:Y:S02]  /*d830*/  ISETP.GE.AND P1, PT, R29, UR26, PT ;  /* 0x0000001a1d007c0c */ /* 0x000fe4000bf26270 */
[----:B------:R-:W-:-:S02]  /*d840*/  PRMT R37, RZ, 0x7610, R37 ;  /* 0x00007610ff257816 */ /* 0x000fc40000000025 */
[----:B------:R-:W-:Y:S02]  /*d850*/  PRMT R40, RZ, 0x7610, R40 ;  /* 0x00007610ff287816 */ /* 0x000fe40000000028 */
[----:B------:R-:W-:Y:S02]  /*d860*/  PRMT R39, RZ, 0x7610, R39 ;  /* 0x00007610ff277816 */ /* 0x000fe40000000027 */
[C---:B------:R-:W-:Y:S01]  /*d870*/  LOP3.LUT R28, R64.reuse, 0x120, RZ, 0xfc, !PT ;  /* 0x00000120401c7812 */ /* 0x040fe200078efcff */
[----:B------:R-:W5:Y:S01]  /*d880*/  @!P4 LDG.E.U16 R37, [R124.64+0xc0] ;  /* 0x0000c01c7c25c981 */ /* 0x000f62000c1e1500 */
[----:B------:R-:W-:Y:S02]  /*d890*/  PRMT R42, RZ, 0x7610, R42 ;  /* 0x00007610ff2a7816 */ /* 0x000fe4000000002a */
[----:B------:R-:W-:Y:S01]  /*d8a0*/  LOP3.LUT R27, R64, 0x140, RZ, 0xfc, !PT ;  /* 0x00000140401b7812 */ /* 0x000fe200078efcff */
[----:B------:R-:W5:Y:S01]  /*d8b0*/  @!P6 LDG.E.U16 R40, [R124.64+0x100] ;  /* 0x0001001c7c28e981 */ /* 0x000f62000c1e1500 */
[----:B------:R-:W-:-:S02]  /*d8c0*/  PRMT R41, RZ, 0x7610, R41 ;  /* 0x00007610ff297816 */ /* 0x000fc40000000029 */
[C---:B------:R-:W-:Y:S01]  /*d8d0*/  LOP3.LUT R26, R64.reuse, 0x160, RZ, 0xfc, !PT ;  /* 0x00000160401a7812 */ /* 0x040fe200078efcff */
[----:B------:R-:W5:Y:S01]  /*d8e0*/  @!P5 LDG.E.U16 R39, [R124.64+0x140] ;  /* 0x0001401c7c27d981 */ /* 0x000f62000c1e1500 */
[----:B------:R-:W-:Y:S02]  /*d8f0*/  PRMT R44, RZ, 0x7610, R44 ;  /* 0x00007610ff2c7816 */ /* 0x000fe4000000002c */
[C---:B------:R-:W-:Y:S01]  /*d900*/  LOP3.LUT R25, R64.reuse, 0x180, RZ, 0xfc, !PT ;  /* 0x0000018040197812 */ /* 0x040fe200078efcff */
[----:B------:R-:W5:Y:S01]  /*d910*/  @!P3 LDG.E.U16 R42, [R124.64+0x180] ;  /* 0x0001801c7c2ab981 */ /* 0x000f62000c1e1500 */
[----:B------:R-:W-:Y:S02]  /*d920*/  LOP3.LUT R24, R64, 0x1a0, RZ, 0xfc, !PT ;  /* 0x000001a040187812 */ /* 0x000fe400078efcff */
[----:B------:R-:W-:Y:S01]  /*d930*/  ISETP.GE.AND P0, PT, R28, UR26, PT ;  /* 0x0000001a1c007c0c */ /* 0x000fe2000bf06270 */
[----:B------:R-:W5:Y:S01]  /*d940*/  @!P2 LDG.E.U16 R41, [R124.64+0x1c0] ;  /* 0x0001c01c7c29a981 */ /* 0x000f62000c1e1500 */
[----:B------:R-:W-:-:S02]  /*d950*/  LOP3.LUT R23, R64, 0x1c0, RZ, 0xfc, !PT ;  /* 0x000001c040177812 */ /* 0x000fc400078efcff */
[----:B------:R-:W-:Y:S01]  /*d960*/  ISETP.GE.AND P4, PT, R27, UR26, PT ;  /* 0x0000001a1b007c0c */ /* 0x000fe2000bf86270 */
[----:B------:R-:W5:Y:S01]  /*d970*/  @!P1 LDG.E.U16 R44, [R124.64+0x200] ;  /* 0x0002001c7c2c9981 */ /* 0x000f62000c1e1500 */
        /* <DEDUP_REMOVED lines=51> */
[----:B------:R-:W-:Y:S02]  /*dcb0*/  FADD.FTZ R42, R21, UR5 ;  /* 0x00000005152a7e21 */ /* 0x000fe40008010000 */
[----:B------:R-:W1:Y:S02]  /*dcc0*/  LDS.U16 R21, [R19+0xa] ;  /* 0x00000a0013157984 */ /* 0x000e640000000400 */
[----:B------:R-:W-:Y:S01]  /*dcd0*/  FADD.FTZ R43, R37, UR5 ;  /* 0x00000005252b7e21 */ /* 0x000fe20008010000 */
[----:B------:R-:W-:Y:S01]  /*dce0*/  FSETP.GTU.FTZ.AND P1, PT, R41, 20, PT ;  /* 0x41a000002900780b */ /* 0x000fe20003f3c000 */
[----:B---3--:R-:W-:Y:S01]  /*dcf0*/  HADD2.F32 R38, -RZ, R38.H0_H0 ;  /* 0x20000026ff267230 */ /* 0x008fe20000004100 */
[----:B------:R-:W-:Y:S01]  /*dd00*/  FSETP.GTU.FTZ.AND P6, PT, R42, 20, PT ;  /* 0x41a000002a00780b */ /* 0x000fe20003fdc000 */
[----:B------:R-:W-:Y:S01]  /*dd10*/  LDS.U16 R37, [R19+0xc] ;  /* 0x00000c0013257984 */ /* 0x000fe20000000400 */
[----:B------:R-:W-:-:S02]  /*dd20*/  FSETP.GTU.FTZ.AND P5, PT, R43, 20, PT ;  /* 0x41a000002b00780b */ /* 0x000fc40003fbc000 */
[----:B------:R-:W-:Y:S02]  /*dd30*/  FADD.FTZ R44, R38, UR5 ;  /* 0x00000005262c7e21 */ /* 0x000fe40008010000 */
[----:B------:R-:W2:Y:S05]  /*dd40*/  LDS.U16 R38, [R19+0xe] ;  /* 0x00000e0013267984 */ /* 0x000eaa0000000400 */
[----:B------:R-:W-:Y:S02]  /*dd50*/  @!P1 FMUL.FTZ R41, R41, -1.4426950216293334961 ;  /* 0xbfb8aa3b29299820 */ /* 0x000fe40000410000 */
[----:B------:R-:W-:Y:S02]  /*dd60*/  @!P6 FMUL.FTZ R42, R42, -1.4426950216293334961 ;  /* 0xbfb8aa3b2a2ae820 */ /* 0x000fe40000410000 */
[----:B------:R-:W-:-:S02]  /*dd70*/  @!P5 FMUL.FTZ R43, R43, -1.4426950216293334961 ;  /* 0xbfb8aa3b2b2bd820 */ /* 0x000fc40000410000 */
[----:B------:R-:W3:Y:S08]  /*dd80*/  @!P1 MUFU.EX2 R41, R41 ;  /* 0x0000002900299308 */ /* 0x000ef00000000800 */
[----:B------:R-:W4:Y:S08]  /*dd90*/  @!P6 MUFU.EX2 R42, R42 ;  /* 0x0000002a002ae308 */ /* 0x000f300000000800 */
[----:B------:R-:W5:Y:S01]  /*dda0*/  @!P5 MUFU.EX2 R43, R43 ;  /* 0x0000002b002bd308 */ /* 0x000f620000000800 */
[----:B0-----:R-:W-:Y:S01]  /*ddb0*/  HADD2.F32 R20, -RZ, R20.H0_H0 ;  /* 0x20000014ff147230 */ /* 0x001fe20000004100 */
[----:B---3--:R-:W-:Y:S01]  /*ddc0*/  @!P1 FADD.FTZ R41, R41, 1 ;  /* 0x3f80000029299421 */ /* 0x008fe20000010000 */
[----:B-1----:R-:W-:Y:S01]  /*ddd0*/  HADD2.F32 R21, -RZ, R21.H0_H0 ;  /* 0x20000015ff157230 */ /* 0x002fe20000004100 */
[----:B----4-:R-:W-:-:S04]  /*dde0*/  @!P6 FADD.FTZ R42, R42, 1 ;  /* 0x3f8000002a2ae421 */ /* 0x010fc80000010000 */
[----:B------:R-:W0:Y:S01]  /*ddf0*/  @!P1 MUFU.RCP R46, R41 ;  /* 0x00000029002e9308 */ /* 0x000e220000001000 */
[----:B------:R-:W-:Y:S02]  /*de00*/  FADD.FTZ R20, R20, UR5 ;  /* 0x0000000514147e21 */ /* 0x000fe40008010000 */
[----:B-----5:R-:W-:-:S05]  /*de10*/  @!P5 FADD.FTZ R43, R43, 1 ;  /* 0x3f8000002b2bd421 */ /* 0x020fca0000010000 */
[----:B------:R-:W1:Y:S01]  /*de20*/  @!P6 MUFU.RCP R45, R42 ;  /* 0x0000002a002de308 */ /* 0x000e620000001000 */
[----:B------:R-:W-:Y:S01]  /*de30*/  FADD.FTZ R21, R21, UR5 ;  /* 0x0000000515157e21 */ /* 0x000fe20008010000 */
[----:B------:R-:W-:-:S06]  /*de40*/  FSETP.GTU.FTZ.AND P4, PT, R20, 20, PT ;  /* 0x41a000001400780b */ /* 0x000fcc0003f9c000 */
[----:B------:R-:W3:Y:S01]  /*de50*/  @!P5 MUFU.RCP R48, R43 ;  /* 0x0000002b0030d308 */ /* 0x000ee20000001000 */
[----:B--2---:R-:W-:Y:S01]  /*de60*/  HADD2.F32 R38, -RZ, R38.H0_H0 ;  /* 0x20000026ff267230 */ /* 0x004fe20000004100 */
[----:B------:R-:W-:Y:S01]  /*de70*/  FSETP.GTU.FTZ.AND P3, PT, R21, 20, PT ;  /* 0x41a000001500780b */ /* 0x000fe20003f7c000 */
[----:B------:R-:W-:Y:S02]  /*de80*/  HADD2.F32 R39, -RZ, R39.H0_H0 ;  /* 0x20000027ff277230 */ /* 0x000fe40000004100 */
[----:B------:R-:W-:Y:S01]  /*de90*/  HADD2.F32 R40, -RZ, R40.H0_H0 ;  /* 0x20000028ff287230 */ /* 0x000fe20000004100 */
[----:B------:R-:W-:Y:S02]  /*dea0*/  FADD.FTZ R38, R38, UR5 ;  /* 0x0000000526267e21 */ /* 0x000fe40008010000 */
[----:B------:R-:W-:Y:S02]  /*deb0*/  FADD.FTZ R39, R39, UR5 ;  /* 0x0000000527277e21 */ /* 0x000fe40008010000 */
[----:B------:R-:W-:-:S02]  /*dec0*/  FADD.FTZ R40, R40, UR5 ;  /* 0x0000000528287e21 */ /* 0x000fc40008010000 */
[----:B0-----:R-:W-:Y:S01]  /*ded0*/  @!P1 FMUL.FTZ R81, R81, R46 ;  /* 0x0000002e51519220 */ /* 0x001fe20000410000 */
[----:B------:R-:W-:Y:S01]  /*dee0*/  FSETP.GTU.FTZ.AND P1, PT, R38, 20, PT ;  /* 0x41a000002600780b */ /* 0x000fe20003f3c000 */
[----:B-1----:R-:W-:Y:S01]  /*def0*/  @!P6 FMUL.FTZ R80, R80, R45 ;  /* 0x0000002d5050e220 */ /* 0x002fe20000410000 */
[----:B------:R-:W-:Y:S01]  /*df00*/  FSETP.GTU.FTZ.AND P6, PT, R39, 20, PT ;  /* 0x41a000002700780b */ /* 0x000fe20003fdc000 */
[----:B---3--:R-:W-:Y:S01]  /*df10*/  @!P5 FMUL.FTZ R79, R79, R48 ;  /* 0x000000304f4fd220 */ /* 0x008fe20000410000 */
[----:B------:R-:W-:Y:S01]  /*df20*/  FSETP.GTU.FTZ.AND P5, PT, R40, 20, PT ;  /* 0x41a000002800780b */ /* 0x000fe20003fbc000 */
[----:B------:R-:W-:Y:S02]  /*df30*/  @!P4 FMUL.FTZ R20, R20, -1.4426950216293334961 ;  /* 0xbfb8aa3b1414c820 */ /* 0x000fe40000410000 */
[----:B------:R-:W-:Y:S01]  /*df40*/  @!P3 FMUL.FTZ R21, R21, -1.4426950216293334961 ;  /* 0xbfb8aa3b1515b820 */ /* 0x000fe20000410000 */
[----:B------:R-:W-:-:S03]  /*df50*/  HADD2.F32 R37, -RZ, R37.H0_H0 ;  /* 0x20000025ff257230 */ /* 0x000fc60000004100 */
[----:B------:R-:W0:Y:S02]  /*df60*/  @!P4 MUFU.EX2 R20, R20 ;  /* 0x000000140014c308 */ /* 0x000e240000000800 */
[----:B------:R-:W-:Y:S02]  /*df70*/  FADD.FTZ R37, R37, UR5 ;  /* 0x0000000525257e21 */ /* 0x000fe40008010000 */
[----:B------:R-:W-:-:S04]  /*df80*/  @!P1 FMUL.FTZ R38, R38, -1.4426950216293334961 ;  /* 0xbfb8aa3b26269820 */ /* 0x000fc80000410000 */
[----:B------:R-:W1:Y:S01]  /*df90*/  @!P3 MUFU.EX2 R21, R21 ;  /* 0x000000150015b308 */ /* 0x000e620000000800 */
[----:B------:R-:W-:Y:S02]  /*dfa0*/  @!P6 FMUL.FTZ R39, R39, -1.4426950216293334961 ;  /* 0xbfb8aa3b2727e820 */ /* 0x000fe40000410000 */
[----:B------:R-:W-:Y:S01]  /*dfb0*/  @!P5 FMUL.FTZ R40, R40, -1.4426950216293334961 ;  /* 0xbfb8aa3b2828d820 */ /* 0x000fe20000410000 */
[----:B------:R-:W-:-:S04]  /*dfc0*/  FSETP.GTU.FTZ.AND P2, PT, R37, 20, PT ;  /* 0x41a000002500780b */ /* 0x000fc80003f5c000 */
[----:B------:R-:W2:Y:S01]  /*dfd0*/  @!P1 MUFU.EX2 R38, R38 ;  /* 0x0000002600269308 */ /* 0x000ea20000000800 */
[----:B------:R-:W-:Y:S01]  /*dfe0*/  FSETP.GTU.FTZ.AND P0, PT, R44, 20, PT ;  /* 0x41a000002c00780b */ /* 0x000fe20003f1c000 */
[----:B0-----:R-:W-:-:S06]  /*dff0*/  @!P4 FADD.FTZ R20, R20, 1 ;  /* 0x3f8000001414c421 */ /* 0x001fcc0000010000 */
[----:B------:R-:W0:Y:S01]  /*e000*/  @!P6 MUFU.EX2 R39, R39 ;  /* 0x000000270027e308 */ /* 0x000e220000000800 */
[----:B-1----:R-:W-:-:S07]  /*e010*/  @!P3 FADD.FTZ R21, R21, 1 ;  /* 0x3f8000001515b421 */ /* 0x002fce0000010000 */
[----:B------:R-:W1:Y:S01]  /*e020*/  @!P5 MUFU.EX2 R40, R40 ;  /* 0x000000280028d308 */ /* 0x000e620000000800 */
[----:B------:R-:W-:-:S07]  /*e030*/  @!P2 FMUL.FTZ R37, R37, -1.4426950216293334961 ;  /* 0xbfb8aa3b2525a820 */ /* 0x000fce0000410000 */
[----:B------:R-:W3:Y:S01]  /*e040*/  @!P4 MUFU.RCP R20, R20 ;  /* 0x000000140014c308 */ /* 0x000ee20000001000 */
[----:B------:R-:W-:Y:S02]  /*e050*/  @!P0 FMUL.FTZ R44, R44, -1.4426950216293334961 ;  /* 0xbfb8aa3b2c2c8820 */ /* 0x000fe40000410000 */
[----:B--2---:R-:W-:Y:S02]  /*e060*/  @!P1 FADD.FTZ R38, R38, 1 ;  /* 0x3f80000026269421 */ /* 0x004fe40000010000 */
[----:B0-----:R-:W-:-:S03]  /*e070*/  @!P6 FADD.FTZ R39, R39, 1 ;  /* 0x3f8000002727e421 */ /* 0x001fc60000010000 */
[----:B------:R-:W0:Y:S01]  /*e080*/  @!P3 MUFU.RCP R21, R21 ;  /* 0x000000150015b308 */ /* 0x000e220000001000 */
[----:B-1----:R-:W-:-:S07]  /*e090*/  @!P5 FADD.FTZ R40, R40, 1 ;  /* 0x3f8000002828d421 */ /* 0x002fce0000010000 */
[----:B------:R-:W1:Y:S01]  /*e0a0*/  @!P2 MUFU.EX2 R37, R37 ;  /* 0x000000250025a308 */ /* 0x000e620000000800 */
[----:B---3--:R-:W-:Y:S02]  /*e0b0*/  @!P4 FMUL.FTZ R77, R77, R20 ;  /* 0x000000144d4dc220 */ /* 0x008fe40000410000 */
[----:B------:R-:W2:Y:S05]  /*e0c0*/  LDS.U16 R20, [R19+0x14] ;  /* 0x0000140013147984 */ /* 0x000eaa0000000400 */
[----:B------:R-:W3:Y:S01]  /*e0d0*/  @!P0 MUFU.EX2 R44, R44 ;  /* 0x0000002c002c8308 */ /* 0x000ee20000000800 */
[----:B0-----:R-:W-:Y:S02]  /*e0e0*/  @!P3 FMUL.FTZ R76, R76, R21 ;  /* 0x000000154c4cb220 */ /* 0x001fe40000410000 */
[----:B------:R-:W0:Y:S05]  /*e0f0*/  LDS.U16 R21, [R19+0x16] ;  /* 0x0000160013157984 */ /* 0x000e2a0000000400 */
[----:B------:R-:W4:Y:S08]  /*e100*/  @!P1 MUFU.RCP R38, R38 ;  /* 0x0000002600269308 */ /* 0x000f300000001000 */
[----:B------:R-:W5:Y:S08]  /*e110*/  @!P6 MUFU.RCP R39, R39 ;  /* 0x000000270027e308 */ /* 0x000f700000001000 */
[----:B------:R-:W2:Y:S01]  /*e120*/  @!P5 MUFU.RCP R40, R40 ;  /* 0x000000280028d308 */ /* 0x000ea20000001000 */
[----:B-1----:R-:W-:-:S02]  /*e130*/  @!P2 FADD.FTZ R37, R37, 1 ;  /* 0x3f8000002525a421 */ /* 0x002fc40000010000 */
[----:B---3--:R-:W-:Y:S02]  /*e140*/  @!P0 FADD.FTZ R44, R44, 1 ;  /* 0x3f8000002c2c8421 */ /* 0x008fe40000010000 */
[----:B----4-:R-:W-:Y:S02]  /*e150*/  @!P1 FMUL.FTZ R73, R73, R38 ;  /* 0x0000002649499220 */ /* 0x010fe40000410000 */
[----:B------:R-:W-:Y:S01]  /*e160*/  LDS.U16 R38, [R19+0x1a] ;  /* 0x00001a0013267984 */ /* 0x000fe20000000400 */
[----:B------:R1:W3:Y:S01]  /*e170*/  @!P2 MUFU.RCP R42, R37 ;  /* 0x00000025002aa308 */ /* 0x0002e20000001000 */
[----:B-----5:R-:W-:Y:S02]  /*e180*/  @!P6 FMUL.FTZ R72, R72, R39 ;  /* 0x000000274848e220 */ /* 0x020fe40000410000 */
[----:B------:R-:W-:Y:S01]  /*e190*/  LDS.U16 R39, [R19+0x1c] ;  /* 0x00001c0013277984 */ /* 0x000fe20000000400 */
[----:B--2---:R-:W-:-:S03]  /*e1a0*/  @!P5 FMUL.FTZ R71, R71, R40 ;  /* 0x000000284747d220 */ /* 0x004fc60000410000 */
[----:B-1----:R-:W1:Y:S01]  /*e1b0*/  LDS.U16 R37, [R19+0x18] ;  /* 0x0000180013257984 */ /* 0x002e620000000400 */
[----:B------:R-:W2:Y:S03]  /*e1c0*/  @!P0 MUFU.RCP R41, R44 ;  /* 0x0000002c00298308 */ /* 0x000ea60000001000 */
[----:B------:R-:W4:Y:S04]  /*e1d0*/  LDS.U16 R40, [R19+0x1e] ;  /* 0x00001e0013287984 */ /* 0x000f280000000400 */
[----:B------:R-:W-:Y:S01]  /*e1e0*/  BAR.SYNC.DEFER_BLOCKING 0x0 ;  /* 0x0000000000007b1d */ /* 0x000fe20000010000 */
[----:B------:R-:W-:Y:S01]  /*e1f0*/  F2FP.PACK_AB R88, R89, R88 ;  /* 0x000000585958723e */ /* 0x000fe200000000ff */
[----:B---3--:R-:W-:Y:S01]  /*e200*/  @!P2 FMUL.FTZ R75, R75, R42 ;  /* 0x0000002a4b4ba220 */ /* 0x008fe20000410000 */
[----:B------:R-:W-:Y:S01]  /*e210*/  F2FP.PACK_AB R90, R91, R90 ;  /* 0x0000005a5b5a723e */ /* 0x000fe200000000ff */
[----:B--2---:R-:W-:Y:S01]  /*e220*/  @!P0 FMUL.FTZ R78, R78, R41 ;  /* 0x000000294e4e8220 */ /* 0x004fe20000410000 */
[----:B------:R-:W-:-:S02]  /*e230*/  PRMT R41, R82, 0x7632, R41 ;  /* 0x0000763252297816 */ /* 0x000fc40000000029 */
[----:B------:R-:W-:Y:S02]  /*e240*/  PRMT R42, R84, 0x7632, R42 ;  /* 0x00007632542a7816 */ /* 0x000fe4000000002a */
[----:B------:R-:W-:Y:S02]  /*e250*/  PRMT R43, R86, 0x7632, R43 ;  /* 0x00007632562b7816 */ /* 0x000fe4000000002b */
[----:B------:R-:W-:Y:S01]  /*e260*/  PRMT R44, R88, 0x7632, R44 ;  /* 0x00007632582c7816 */ /* 0x000fe2000000002c */
[----:B------:R-:W-:Y:S01]  /*e270*/  HADD2.F32 R20, -RZ, R20.H0_H0 ;  /* 0x20000014ff147230 */ /* 0x000fe20000004100 */
[----:B------:R-:W-:Y:S02]  /*e280*/  F2FP.PACK_AB R92, R93, R92 ;  /* 0x0000005c5d5c723e */ /* 0x000fe400000000ff */
[----:B------:R-:W-:Y:S02]  /*e290*/  ISETP.NE.AND P6, PT, R0, RZ, PT ;  /* 0x000000ff0000720c */ /* 0x000fe40003fc5270 */
[----:B------:R-:W-:Y:S01]  /*e2a0*/  F2FP.PACK_AB R94, R95, R94 ;  /* 0x0000005e5f5e723e */ /* 0x000fe200000000ff */
[----:B------:R2:W-:Y:S01]  /*e2b0*/  STS.U16 [R19+0x2], R41 ;  /* 0x0000022913007388 */ /* 0x0005e20000000400 */
[----:B------:R-:W-:Y:S01]  /*e2c0*/  F2FP.PACK_AB R96, R97, R96 ;  /* 0x000000606160723e */ /* 0x000fe200000000ff */
[----:B0-----:R-:W-:-:S02]  /*e2d0*/  HADD2.F32 R21, -RZ, R21.H0_H0 ;  /* 0x20000015ff157230 */ /* 0x001fc40000004100 */
[----:B------:R0:W-:Y:S01]  /*e2e0*/  STS.U16 [R19+0x6], R42 ;  /* 0x0000062a13007388 */ /* 0x0001e20000000400 */
[----:B--2---:R-:W-:-:S03]  /*e2f0*/  PRMT R41, R90, 0x7632, R41 ;  /* 0x000076325a297816 */ /* 0x004fc60000000029 */
[----:B------:R2:W-:Y:S01]  /*e300*/  STS.U16 [R19+0xa], R43 ;  /* 0x00000a2b13007388 */ /* 0x0005e20000000400 */
[----:B------:R-:W-:Y:S02]  /*e310*/  MOV R45, UR25 ;  /* 0x00000019002d7c02 */ /* 0x000fe40008000f00 */
[----:B0-----:R-:W-:Y:S01]  /*e320*/  PRMT R42, R92, 0x7632, R42 ;  /* 0x000076325c2a7816 */ /* 0x001fe2000000002a */
[----:B------:R0:W-:Y:S01]  /*e330*/  STS.U16 [R19+0xe], R44 ;  /* 0x00000e2c13007388 */ /* 0x0001e20000000400 */
[----:B------:R-:W-:-:S03]  /*e340*/  SHF.R.S32.HI R46, RZ, 0x1f, R64 ;  /* 0x0000001fff2e7819 */ /* 0x000fc60000011440 */
[----:B------:R3:W-:Y:S01]  /*e350*/  STS.U16 [R19+0x12], R41 ;  /* 0x0000122913007388 */ /* 0x0007e20000000400 */
[----:B--2---:R-:W-:Y:S02]  /*e360*/  PRMT R43, R94, 0x7632, R43 ;  /* 0x000076325e2b7816 */ /* 0x004fe4000000002b */
[----:B0-----:R-:W-:Y:S01]  /*e370*/  PRMT R44, R96, 0x7632, R44 ;  /* 0x00007632602c7816 */ /* 0x001fe2000000002c */
[----:B------:R0:W-:Y:S01]  /*e380*/  STS.U16 [R19+0x16], R42 ;  /* 0x0000162a13007388 */ /* 0x0001e20000000400 */
[----:B------:R-:W-:Y:S01]  /*e390*/  MOV R52, UR26 ;  /* 0x0000001a00347c02 */ /* 0x000fe20008000f00 */
[----:B---3--:R-:W-:Y:S01]  /*e3a0*/  FADD.FTZ R41, R20, UR5 ;  /* 0x0000000514297e21 */ /* 0x008fe20008010000 */
[----:B------:R-:W-:Y:S01]  /*e3b0*/  IADD3 R20, P4, R64, UR25, RZ ;  /* 0x0000001940147c10 */ /* 0x000fe2000ff9e0ff */
[----:B------:R-:W-:Y:S04]  /*e3c0*/  STS.U16 [R19], R82 ;  /* 0x0000005213007388 */ /* 0x000fe80000000400 */
[----:B------:R-:W-:Y:S01]  /*e3d0*/  STS.U16 [R19+0x4], R84 ;  /* 0x0000045413007388 */ /* 0x000fe20000000400 */
[----:B0-----:R-:W-:Y:S01]  /*e3e0*/  FADD.FTZ R42, R21, UR5 ;  /* 0x00000005152a7e21 */ /* 0x001fe20008010000 */
[----:B------:R-:W-:-:S02]  /*e3f0*/  LEA.HI.X.SX32 R21, R45, R46, 0x1, P4 ;  /* 0x0000002e2d157211 */ /* 0x000fc400020f0eff */
        /* <DEDUP_REMOVED lines=28> */
[----:B------:R-:W-:-:S03]  /*e5c0*/  HADD2.F32 R38, -RZ, R38.H0_H0 ;  /* 0x20000026ff267230 */ /* 0x000fc60000004100 */
[----:B0-----:R-:W-:Y:S02]  /*e5d0*/  FADD.FTZ R43, R37, UR5 ;  /* 0x00000005252b7e21 */ /* 0x001fe40008010000 */
[----:B--2---:R-:W-:Y:S01]  /*e5e0*/  FADD.FTZ R44, R38, UR5 ;  /* 0x00000005262c7e21 */ /* 0x004fe20008010000 */
[----:B------:R-:W-:Y:S02]  /*e5f0*/  FSETP.GTU.FTZ.AND P0, PT, R41, 20, PT ;  /* 0x41a000002900780b */ /* 0x000fe40003f1c000 */
[----:B------:R-:W-:Y:S02]  /*e600*/  FSETP.GTU.FTZ.AND P1, PT, R42, 20, PT ;  /* 0x41a000002a00780b */ /* 0x000fe40003f3c000 */
[----:B------:R-:W-:Y:S02]  /*e610*/  FSETP.GTU.FTZ.AND P2, PT, R43, 20, PT ;  /* 0x41a000002b00780b */ /* 0x000fe40003f5c000 */
[----:B------:R-:W-:Y:S01]  /*e620*/  FSETP.GTU.FTZ.AND P3, PT, R44, 20, PT ;  /* 0x41a000002c00780b */ /* 0x000fe20003f7c000 */
[----:B------:R-:W0:Y:S01]  /*e630*/  LDS R95, [0x420] ;  /* 0x00042000ff5f7984 */ /* 0x000e220000000800 */
[----:B------:R-:W-:-:S02]  /*e640*/  HADD2.F32 R39, -RZ, R39.H0_H0 ;  /* 0x20000027ff277230 */ /* 0x000fc40000004100 */
[----:B----4-:R-:W-:-:S03]  /*e650*/  HADD2.F32 R40, -RZ, R40.H0_H0 ;  /* 0x20000028ff287230 */ /* 0x010fc60000004100 */
[----:B------:R-:W-:Y:S02]  /*e660*/  @!P0 FMUL.FTZ R37, R41, -1.4426950216293334961 ;  /* 0xbfb8aa3b29258820 */ /* 0x000fe40000410000 */
[----:B------:R-:W-:Y:S02]  /*e670*/  FADD.FTZ R48, R39, UR5 ;  /* 0x0000000527307e21 */ /* 0x000fe40008010000 */
[----:B------:R-:W-:Y:S02]  /*e680*/  FADD.FTZ R50, R40, UR5 ;  /* 0x0000000528327e21 */ /* 0x000fe40008010000 */
[----:B------:R-:W-:Y:S02]  /*e690*/  @!P1 FMUL.FTZ R38, R42, -1.4426950216293334961 ;  /* 0xbfb8aa3b2a269820 */ /* 0x000fe40000410000 */
[----:B------:R-:W-:Y:S02]  /*e6a0*/  @!P2 FMUL.FTZ R39, R43, -1.4426950216293334961 ;  /* 0xbfb8aa3b2b27a820 */ /* 0x000fe40000410000 */
[----:B------:R-:W-:Y:S01]  /*e6b0*/  @!P3 FMUL.FTZ R40, R44, -1.4426950216293334961 ;  /* 0xbfb8aa3b2c28b820 */ /* 0x000fe20000410000 */
[----:B------:R-:W1:Y:S01]  /*e6c0*/  @!P0 MUFU.EX2 R37, R37 ;  /* 0x0000002500258308 */ /* 0x000e620000000800 */
[----:B------:R-:W-:-:S02]  /*e6d0*/  FSETP.GTU.FTZ.AND P5, PT, R50, 20, PT ;  /* 0x41a000003200780b */ /* 0x000fc40003fbc000 */
[----:B------:R-:W-:-:S05]  /*e6e0*/  FSETP.GTU.FTZ.AND P4, PT, R48, 20, PT ;  /* 0x41a000003000780b */ /* 0x000fca0003f9c000 */
[----:B------:R-:W2:Y:S08]  /*e6f0*/  @!P1 MUFU.EX2 R38, R38 ;  /* 0x0000002600269308 */ /* 0x000eb00000000800 */
[----:B------:R-:W3:Y:S08]  /*e700*/  @!P2 MUFU.EX2 R39, R39 ;  /* 0x000000270027a308 */ /* 0x000ef00000000800 */
[----:B------:R-:W4:Y:S01]  /*e710*/  @!P3 MUFU.EX2 R40, R40 ;  /* 0x000000280028b308 */ /* 0x000f220000000800 */
[----:B------:R-:W-:-:S02]  /*e720*/  @!P5 FMUL.FTZ R43, R50, -1.4426950216293334961 ;  /* 0xbfb8aa3b322bd820 */ /* 0x000fc40000410000 */
[----:B-1----:R-:W-:Y:S01]  /*e730*/  @!P0 FADD.FTZ R37, R37, 1 ;  /* 0x3f80000025258421 */ /* 0x002fe20000010000 */
[----:B0-----:R-:W-:Y:S01]  /*e740*/  ISETP.GE.AND P6, PT, R64, R95, PT ;  /* 0x0000005f4000720c */ /* 0x001fe20003fc6270 */
[----:B------:R-:W-:Y:S02]  /*e750*/  @!P4 FMUL.FTZ R41, R48, -1.4426950216293334961 ;  /* 0xbfb8aa3b3029c820 */ /* 0x000fe40000410000 */
[----:B--2---:R-:W-:Y:S02]  /*e760*/  @!P1 FADD.FTZ R38, R38, 1 ;  /* 0x3f80000026269421 */ /* 0x004fe40000010000 */
[----:B---3--:R-:W-:Y:S01]  /*e770*/  @!P2 FADD.FTZ R39, R39, 1 ;  /* 0x3f8000002727a421 */ /* 0x008fe20000010000 */
[----:B------:R-:W-:Y:S01]  /*e780*/  UIMAD UR7, UR13, UR8, URZ ;  /* 0x000000080d0772a4 */ /* 0x000fe2000f8e023f */
[----:B------:R0:W1:Y:S01]  /*e790*/  @!P4 MUFU.EX2 R42, R41 ;  /* 0x00000029002ac308 */ /* 0x0000620000000800 */
[----:B----4-:R-:W-:-:S07]  /*e7a0*/  @!P3 FADD.FTZ R40, R40, 1 ;  /* 0x3f8000002828b421 */ /* 0x010fce0000010000 */
[----:B------:R-:W2:Y:S01]  /*e7b0*/  @!P5 MUFU.EX2 R43, R43 ;  /* 0x0000002b002bd308 */ /* 0x000ea20000000800 */
[----:B------:R-:W-:Y:S02]  /*e7c0*/  UIMAD UR25, UR12, UR9, UR7 ;  /* 0x000000090c1972a4 */ /* 0x000fe4000f8e0207 */
[----:B------:R-:W-:-:S05]  /*e7d0*/  UIMAD UR7, UR13, UR38, URZ ;  /* 0x000000260d0772a4 */ /* 0x000fca000f8e023f */
[----:B------:R-:W3:Y:S01]  /*e7e0*/  @!P0 MUFU.RCP R37, R37 ;  /* 0x0000002500258308 */ /* 0x000ee20000001000 */
        /* <DEDUP_REMOVED lines=21> */
.L_x_8601:
[----:B-1234-:R-:W-:Y:S05]  /*e940*/  BSYNC B0 ;  /* 0x0000000000007941 */ /* 0x01efea0003800000 */
.L_x_8600:
        /* <DEDUP_REMOVED lines=86> */
[----:B------:R-:W-:Y:S01]  /*eeb0*/  STS.U16 [R19+0x4], R78 ;  /* 0x0000044e13007388 */ /* 0x000fe20000000400 */
[----:B------:R-:W-:Y:S01]  /*eec0*/  F2FP.PACK_AB R77, R76, R77 ;  /* 0x0000004d4c4d723e */ /* 0x000fe200000000ff */
[----:B------:R-:W-:Y:S01]  /*eed0*/  FADD.FTZ R76, R37, R76 ;  /* 0x0000004c254c7221 */ /* 0x000fe20000010000 */
[----:B------:R-:W-:Y:S01]  /*eee0*/  F2FP.PACK_AB R40, R68, R70 ;  /* 0x000000464428723e */ /* 0x000fe200000000ff */
[----:B------:R1:W-:Y:S01]  /*eef0*/  STS.U16 [R19+0x6], R42 ;  /* 0x0000062a13007388 */ /* 0x0003e20000000400 */
[----:B------:R-:W-:Y:S01]  /*ef00*/  PRMT R43, R77, 0x7632, R43 ;  /* 0x000076324d2b7816 */ /* 0x000fe2000000002b */
[----:B------:R-:W-:Y:S01]  /*ef10*/  FADD.FTZ R76, R76, R75 ;  /* 0x0000004b4c4c7221 */ /* 0x000fe20000010000 */
[----:B0-----:R-:W-:Y:S01]  /*ef20*/  PRMT R41, R38, 0x7632, R41 ;  /* 0x0000763226297816 */ /* 0x001fe20000000029 */
[----:B------:R-:W-:Y:S01]  /*ef30*/  STS.U16 [R19+0x8], R77 ;  /* 0x0000084d13007388 */ /* 0x000fe20000000400 */
[----:B------:R-:W-:Y:S01]  /*ef40*/  F2FP.PACK_AB R38, R62, R63 ;  /* 0x0000003f3e26723e */ /* 0x000fe200000000ff */
[----:B------:R-:W-:-:S02]  /*ef50*/  FADD.FTZ R73, R76, R73 ;  /* 0x000000494c497221 */ /* 0x000fc40000010000 */
[----:B------:R-:W-:Y:S01]  /*ef60*/  STS.U16 [R19+0xa], R43 ;  /* 0x00000a2b13007388 */ /* 0x000fe20000000400 */
[----:B------:R-:W-:Y:S01]  /*ef70*/  PRMT R48, R38, 0x7610, R48 ;  /* 0x0000761026307816 */ /* 0x000fe20000000030 */
[----:B------:R-:W-:Y:S01]  /*ef80*/  FADD.FTZ R72, R73, R72 ;  /* 0x0000004849487221 */ /* 0x000fe20000010000 */
[----:B-1----:R-:W-:Y:S01]  /*ef90*/  PRMT R42, R40, 0x7632, R42 ;  /* 0x00007632282a7816 */ /* 0x002fe2000000002a */
[----:B------:R-:W-:Y:S01]  /*efa0*/  STS.U16 [R19+0xe], R41 ;  /* 0x00000e2913007388 */ /* 0x000fe20000000400 */
[----:B------:R-:W-:Y:S01]  /*efb0*/  PRMT R49, R38, 0x7632, R49 ;  /* 0x0000763226317816 */ /* 0x000fe20000000031 */
[----:B------:R-:W-:Y:S01]  /*efc0*/  FADD.FTZ R71, R72, R71 ;  /* 0x0000004748477221 */ /* 0x000fe20000010000 */
[----:B------:R-:W-:Y:S01]  /*efd0*/  MOV R38, UR26 ;  /* 0x0000001a00267c02 */ /* 0x000fe20008000f00 */
[----:B------:R-:W-:Y:S02]  /*efe0*/  STS.U16 [R19+0x14], R40 ;  /* 0x0000142813007388 */ /* 0x000fe40000000400 */
[----:B------:R-:W-:-:S02]  /*eff0*/  FADD.FTZ R71, R71, R70 ;  /* 0x0000004647477221 */ /* 0x000fc40000010000 */
[----:B------:R-:W-:Y:S02]  /*f000*/  STS.U16 [R19+0x16], R42 ;  /* 0x0000162a13007388 */ /* 0x000fe40000000400 */
[----:B------:R-:W-:Y:S02]  /*f010*/  FADD.FTZ R68, R71, R68 ;  /* 0x0000004447447221 */ /* 0x000fe40000010000 */
[----:B------:R-:W-:Y:S02]  /*f020*/  STS.U16 [R19+0x18], R48 ;  /* 0x0000183013007388 */ /* 0x000fe40000000400 */
[----:B------:R-:W-:Y:S02]  /*f030*/  FADD.FTZ R63, R68, R63 ;  /* 0x0000003f443f7221 */ /* 0x000fe40000010000 */
        /* <DEDUP_REMOVED lines=43> */
.L_x_8603:
[----:B------:R-:W-:Y:S05]  /*f2f0*/  BSYNC B0 ;  /* 0x0000000000007941 */ /* 0x000fea0003800000 */
.L_x_8602:
[----:B------:R-:W-:Y:S01]  /*f300*/  ULDC.64 UR26, c[0x0][0x300] ;  /* 0x0000c000001a7ab9 */ /* 0x000fe20000000a00 */
[----:B------:R-:W-:Y:S01]  /*f310*/  LEA R4, P0, R8, c[0x0][0x340], 0x1 ;  /* 0x0000d00008047a11 */ /* 0x000fe200078008ff */
        /* <DEDUP_REMOVED lines=54> */
.L_x_8487:
        /* <DEDUP_REMOVED lines=27> */
.L_x_8606:
[----:B-1----:R-:W-:Y:S05]  /*f830*/  BSYNC B0 ;  /* 0x0000000000007941 */ /* 0x002fea0003800000 */
.L_x_8605:
        /* <DEDUP_REMOVED lines=26> */
.L_x_8608:
[----:B------:R-:W3:Y:S02]  /*f9e0*/  S2R R11, SR_TID.X ;  /* 0x00000000000b7919 */ /* 0x000ee40000002100 */
.L_x_8609:
[----:B-1----:R-:W-:Y:S05]  /*f9f0*/  BSYNC B0 ;  /* 0x0000000000007941 */ /* 0x002fea0003800000 */
.L_x_8607:
        /* <DEDUP_REMOVED lines=12> */
.L_x_8610:
        /* <DEDUP_REMOVED lines=32> */
.L_x_8611:
        /* <DEDUP_REMOVED lines=12> */
.L_x_14694:


//--------------------- .text._Z25selective_scan_bwd_kernelI32Selective_Scan_bwd_kernel_traitsILi32ELi16ELb0ELb0ELb1ELb1ELb1EN3c104HalfENS1_7complexIfEEEEv12SSMParamsBwd --------------------------
	.section	.text._Z25selective_scan_bwd_kernelI32Selective_Scan_bwd_kernel_traitsILi32ELi16ELb0ELb0ELb1ELb1ELb1EN3c104HalfENS1_7complexIfEEEEv12SSMParamsBwd,"ax",@progbits
	.sectioninfo	@"SHI_REGISTERS=255"
	.align	128
        .global         _Z25selective_scan_bwd_kernelI32Selective_Scan_bwd_kernel_traitsILi32ELi16ELb0ELb0ELb1ELb1ELb1EN3c104HalfENS1_7complexIfEEEEv12SSMParamsBwd
        .type           _Z25selective_scan_bwd_kernelI32Selective_Scan_bwd_kernel_traitsILi32ELi16ELb0ELb0ELb1ELb1ELb1EN3c104HalfENS1_7complexIfEEEEv12SSMParamsBwd,@function
        .size           _Z25selective_scan_bwd_kernelI32Selective_Scan_bwd_kernel_traitsILi32ELi16ELb0ELb0ELb1ELb1ELb1EN3c104HalfENS1_7complexIfEEEEv12SSMParamsBwd,(.L_x_14695 - _Z25selective_scan_bwd_kernelI32Selective_Scan_bwd_kernel_traitsILi32ELi16ELb0ELb0ELb1ELb1ELb1EN3c104HalfENS1_7complexIfEEEEv12SSMParamsBwd)
        .other          _Z25selective_scan_bwd_kernelI32Selective_Scan_bwd_kernel_traitsILi32ELi16ELb0ELb0ELb1ELb1ELb1EN3c104HalfENS1_7complexIfEEEEv12SSMParamsBwd,@"STO_CUDA_ENTRY STV_DEFAULT"
_Z25selective_scan_bwd_kernelI32Selective_Scan_bwd_kernel_traitsILi32ELi16ELb0ELb0ELb1ELb1ELb1EN3c104HalfENS1_7complexIfEEEEv12SSMParamsBwd:
.text._Z25selective_scan_bwd_kernelI32Selective_Scan_bwd_kernel_traitsILi32ELi16ELb0ELb0ELb1ELb1ELb1EN3c104HalfENS1_7complexIfEEEEv12SSMParamsBwd:
        /* <DEDUP_REMOVED lines=163> */
.L_x_8734:
        /* <DEDUP_REMOVED lines=10> */
[----:B------:R-:W-:-:S02]  /*0ad0*/  LOP3.LUT R18, R105, 0x20, RZ, 0xfc, !PT ;  /* 0x0000002069127812 */ /* 0x000fc400078efcff */
[C---:B------:R-:W-:Y:S02]  /*0ae0*/  LOP3.LUT R19, R105.reuse, 0x40, RZ, 0xfc, !PT ;  /* 0x0000004069137812 */ /* 0x040fe400078efcff */
[C---:B------:R-:W-:Y:S02]  /*0af0*/  LOP3.LUT R0, R105.reuse, 0x60, RZ, 0xfc, !PT ;  /* 0x0000006069007812 */ /* 0x040fe400078efcff */
[C---:B------:R-:W-:Y:S02]  /*0b00*/  ISETP.GE.AND P0, PT, R105.reuse, UR39, PT ;  /* 0x0000002769007c0c */ /* 0x040fe4000bf06270 */
[C---:B------:R-:W-:Y:S02]  /*0b10*/  LOP3.LUT R6, R105.reuse, 0x80, RZ, 0xfc, !PT ;  /* 0x0000008069067812 */ /* 0x040fe400078efcff */
[----:B------:R-:W-:Y:S02]  /*0b20*/  LOP3.LUT R7, R105, 0xa0, RZ, 0xfc, !PT ;  /* 0x000000a069077812 */ /* 0x000fe400078efcff */
[----:B------:R-:W-:-:S02]  /*0b30*/  ISETP.GE.AND P1, PT, R19, UR39, PT ;  /* 0x0000002713007c0c */ /* 0x000fc4000bf26270 */
        /* <DEDUP_REMOVED lines=60> */
[----:B------:R-:W-:Y:S02]  /*0f00*/  IADD3 R41, R106, 0x80, RZ ;  /* 0x000000806a297810 */ /* 0x000fe40007ffe0ff */
[----:B------:R-:W-:-:S02]  /*0f10*/  LEA.HI.SX32 R35, R35, R106, 0x1b ;  /* 0x0000006a23237211 */ /* 0x000fc400078fdaff */
[-C--:B------:R-:W-:Y:S02]  /*0f20*/  LEA.HI.SX32 R37, R37, R106.reuse, 0x1b ;  /* 0x0000006a25257211 */ /* 0x080fe400078fdaff */
[C---:B-1----:R-:W-:Y:S02]  /*0f30*/  IADD3 R3, R106.reuse, 0xc0, RZ ;  /* 0x000000c06a037810 */ /* 0x042fe40007ffe0ff */
[-C--:B------:R-:W-:Y:S02]  /*0f40*/  LEA.HI.SX32 R39, R39, R106.reuse, 0x1b ;  /* 0x0000006a27277211 */ /* 0x080fe400078fdaff */
[----:B------:R-:W-:Y:S02]  /*0f50*/  LEA.HI.SX32 R41, R41, R106, 0x1b ;  /* 0x0000006a29297211 */ /* 0x000fe400078fdaff */
[----:B------:R-:W-:Y:S02]  /*0f60*/  IADD3 R43, R106, 0xa0, RZ ;  /* 0x000000a06a2b7810 */ /* 0x000fe40007ffe0ff */
[----:B------:R-:W-:-:S02]  /*0f70*/  SHF.L.U32 R103, R35, 0x1, RZ ;  /* 0x0000000123677819 */ /* 0x000fc400000006ff */
[----:B------:R-:W-:Y:S02]  /*0f80*/  SHF.L.U32 R102, R37, 0x1, RZ ;  /* 0x0000000125667819 */ /* 0x000fe400000006ff */
[----:B------:R-:W-:Y:S02]  /*0f90*/  IADD3 R35, R106, 0x100, RZ ;  /* 0x000001006a237810 */ /* 0x000fe40007ffe0ff */
[-C--:B------:R-:W-:Y:S02]  /*0fa0*/  LEA.HI.SX32 R3, R3, R106.reuse, 0x1b ;  /* 0x0000006a03037211 */ /* 0x080fe400078fdaff */
[----:B------:R-:W-:Y:S02]  /*0fb0*/  SHF.L.U32 R101, R39, 0x1, RZ ;  /* 0x0000000127657819 */ /* 0x000fe400000006ff */
[----:B------:R-:W-:Y:S02]  /*0fc0*/  SHF.L.U32 R100, R41, 0x1, RZ ;  /* 0x0000000129647819 */ /* 0x000fe400000006ff */
[----:B------:R-:W-:-:S02]  /*0fd0*/  LEA.HI.SX32 R43, R43, R106, 0x1b ;  /* 0x0000006a2b2b7211 */ /* 0x000fc400078fdaff */
[C---:B------:R-:W-:Y:S02]  /*0fe0*/  IADD3 R37, R106.reuse, 0x120, RZ ;  /* 0x000001206a257810 */ /* 0x040fe40007ffe0ff */
[C---:B------:R-:W-:Y:S02]  /*0ff0*/  IADD3 R39, R106.reuse, 0x140, RZ ;  /* 0x000001406a277810 */ /* 0x040fe40007ffe0ff */
[----:B------:R-:W-:Y:S02]  /*1000*/  LEA.HI.SX32 R35, R35, R106, 0x1b ;  /* 0x0000006a23237211 */ /* 0x000fe400078fdaff */
[----:B------:R-:W-:Y:S02]  /*1010*/  SHF.L.U32 R98, R3, 0x1, RZ ;  /* 0x0000000103627819 */ /* 0x000fe400000006ff */
[----:B------:R-:W-:Y:S02]  /*1020*/  IADD3 R3, R106, 0x160, RZ ;  /* 0x000001606a037810 */ /* 0x000fe40007ffe0ff */
[----:B------:R-:W-:-:S02]  /*1030*/  SHF.L.U32 R99, R43, 0x1, RZ ;  /* 0x000000012b637819 */ /* 0x000fc400000006ff */
[-C--:B------:R-:W-:Y:S02]  /*1040*/  LEA.HI.SX32 R37, R37, R106.reuse, 0x1b ;  /* 0x0000006a25257211 */ /* 0x080fe400078fdaff */
[-C--:B------:R-:W-:Y:S02]  /*1050*/  LEA.HI.SX32 R39, R39, R106.reuse, 0x1b ;  /* 0x0000006a27277211 */ /* 0x080fe400078fdaff */
[----:B------:R-:W-:Y:S02]  /*1060*/  SHF.L.U32 R96, R35, 0x1, RZ ;  /* 0x0000000123607819 */ /* 0x000fe400000006ff */
[----:B------:R-:W-:Y:S02]  /*1070*/  IADD3 R35, R106, 0x1e0, RZ ;  /* 0x000001e06a237810 */ /* 0x000fe40007ffe0ff */
[----:B------:R-:W-:Y:S02]  /*1080*/  LEA.HI.SX32 R3, R3, R106, 0x1b ;  /* 0x0000006a03037211 */ /* 0x000fe400078fdaff */
        /* <DEDUP_REMOVED lines=18> */
[----:B------:R-:W-:Y:S02]  /*11b0*/  PRMT R3, RZ, 0x7610, R3 ;  /* 0x00007610ff037816 */ /* 0x000fe40000000003 */
[----:B------:R-:W-:Y:S01]  /*11c0*/  PRMT R2, RZ, 0x7610, R2 ;  /* 0x00007610ff027816 */ /* 0x000fe20000000002 */
        /* <DEDUP_REMOVED lines=11> */
[----:B------:R-:W-:Y:S01]  /*1280*/  STS.U16 [R99+0x140], R22 ;  /* 0x0001401663007388 */ /* 0x000fe20000000400 */
[-C--:B------:R-:W-:Y:S02]  /*1290*/  LEA.HI.SX32 R21, R21, R106.reuse, 0x1b ;  /* 0x0000006a15157211 */ /* 0x080fe400078fdaff */
[----:B--2---:R-:W-:Y:S02]  /*12a0*/  IADD3 R23, R106, 0x1c0, RZ ;  /* 0x000001c06a177810 */ /* 0x004fe40007ffe0ff */
[----:B------:R-:W-:Y:S02]  /*12b0*/  SHF.L.U32 R92, R5, 0x1, RZ ;  /* 0x00000001055c7819 */ /* 0x000fe400000006ff */
[----:B------:R-:W-:Y:S01]  /*12c0*/  LEA.HI.SX32 R23, R23, R106, 0x1b ;  /* 0x0000006a17177211 */ /* 0x000fe200078fdaff */
[----:B------:R-:W-:Y:S01]  /*12d0*/  STS.U16 [R98+0x180], R25 ;  /* 0x0001801962007388 */ /* 0x000fe20000000400 */
[----:B------:R-:W-:-:S03]  /*12e0*/  SHF.L.U32 R91, R21, 0x1, RZ ;  /* 0x00000001155b7819 */ /* 0x000fc600000006ff */
        /* <DEDUP_REMOVED lines=30> */
[----:B------:R-:W-:-:S04]  /*14d0*/  LEA R20, P1, R105, UR20, 0x1 ;  /* 0x0000001469147c11 */ /* 0x000fc8000f8208ff */
[----:B------:R-:W-:Y:S01]  /*14e0*/  LEA.HI.X R21, R105, UR21, R158, 0x1, P1 ;  /* 0x0000001569157c11 */ /* 0x000fe200088f0c9e */
[----:B------:R-:W5:Y:S01]  /*14f0*/  @!P0 LDG.E.U16 R4, [R124.64+0x40] ;  /* 0x000040207c048981 */ /* 0x000f62000c1e1500 */
[----:B------:R-:W-:Y:S02]  /*1500*/  ISETP.GE.AND P0, PT, R9, UR39, PT ;  /* 0x0000002709007c0c */ /* 0x000fe4000bf06270 */
[----:B------:R-:W-:Y:S02]  /*1510*/  ISETP.GE.AND P1, PT, R105, UR39, PT ;  /* 0x0000002769007c0c */ /* 0x000fe4000bf26270 */
[----:B------:R-:W-:-:S09]  /*1520*/  PRMT R27, RZ, 0x7610, R27 ;  /* 0x00007610ff1b7816 */ /* 0x000fd2000000001b */
[----:B------:R-:W5:Y:S01]  /*1530*/  @!P0 LDG.E.U16 R26, [R124.64+0x1c0] ;  /* 0x0001c0207c1a8981 */ /* 0x000f62000c1e1500 */
[----:B------:R-:W-:Y:S02]  /*1540*/  ISETP.GE.AND P0, PT, R10, UR39, PT ;  /* 0x000000270a007c0c */ /* 0x000fe4000bf06270 */
[----:B------:R-:W-:Y:S01]  /*1550*/  PRMT R23, RZ, 0x7610, R23 ;  /* 0x00007610ff177816 */ /* 0x000fe20000000017 */
[----:B------:R-:W5:Y:S01]  /*1560*/  @!P1 LDG.E.U16 R3, [R124.64] ;  /* 0x000000207c039981 */ /* 0x000f62000c1e1500 */
[----:B------:R-:W-:Y:S02]  /*1570*/  PRMT R22, RZ, 0x7610, R22 ;  /* 0x00007610ff167816 */ /* 0x000fe40000000016 */
[----:B------:R-:W-:Y:S02]  /*1580*/  PRMT R5, RZ, 0x7610, R5 ;  /* 0x00007610ff057816 */ /* 0x000fe40000000005 */
[----:B------:R-:W-:Y:S01]  /*1590*/  PRMT R25, RZ, 0x7610, R25 ;  /* 0x00007610ff197816 */ /* 0x000fe20000000019 */
[----:B------:R-:W5:Y:S01]  /*15a0*/  @!P2 LDG.E.U16 R23, [R124.64+0x100] ;  /* 0x000100207c17a981 */ /* 0x000f62000c1e1500 */
[----:B------:R-:W-:-:S03]  /*15b0*/  PRMT R24, RZ, 0x7610, R24 ;  /* 0x00007610ff187816 */ /* 0x000fc60000000018 */
[----:B------:R-:W5:Y:S01]  /*15c0*/  @!P0 LDG.E.U16 R27, [R124.64+0x200] ;  /* 0x000200207c1b8981 */ /* 0x000f62000c1e1500 */
[----:B------:R-:W-:Y:S02]  /*15d0*/  ISETP.GE.AND P0, PT, R11, UR39, PT ;  /* 0x000000270b007c0c */ /* 0x000fe4000bf06270 */
[----:B------:R-:W-:Y:S01]  /*15e0*/  ISETP.GE.AND P1, PT, R12, UR39, PT ;  /* 0x000000270c007c0c */ /* 0x000fe2000bf26270 */
[----:B------:R-:W5:Y:S01]  /*15f0*/  @!P3 LDG.E.U16 R22, [R124.64+0xc0] ;  /* 0x0000c0207c16b981 */ /* 0x000f62000c1e1500 */
[----:B------:R-:W-:Y:S02]  /*1600*/  ISETP.GE.AND P2, PT, R13, UR39, PT ;  /* 0x000000270d007c0c */ /* 0x000fe4000bf46270 */
[----:B------:R-:W-:Y:S01]  /*1610*/  ISETP.GE.AND P3, PT, R14, UR39, PT ;  /* 0x000000270e007c0c */ /* 0x000fe2000bf66270 */
[----:B------:R-:W5:Y:S01]  /*1620*/  @!P4 LDG.E.U16 R5, [R124.64+0x80] ;  /* 0x000080207c05c981 */ /* 0x000f62000c1e1500 */
[----:B------:R-:W-:-:S03]  /*1630*/  ISETP.GE.AND P4, PT, R15, UR39, PT ;  /* 0x000000270f007c0c */ /* 0x000fc6000bf86270 */
[----:B------:R-:W5:Y:S01]  /*1640*/  @!P5 LDG.E.U16 R25, [R124.64+0x180] ;  /* 0x000180207c19d981 */ /* 0x000f62000c1e1500 */
[----:B------:R-:W-:-:S03]  /*1650*/  ISETP.GE.AND P5, PT, R16, UR39, PT ;  /* 0x0000002710007c0c */ /* 0x000fc6000bfa6270 */
[----:B------:R-:W5:Y:S01]  /*1660*/  @!P6 LDG.E.U16 R24, [R124.64+0x140] ;  /* 0x000140207c18e981 */ /* 0x000f62000c1e1500 */
[----:B------:R-:W-:Y:S02]  /*1670*/  ISETP.GE.AND P6, PT, R17, UR39, PT ;  /* 0x0000002711007c0c */ /* 0x000fe4000bfc6270 */
[----:B--2---:R-:W-:Y:S02]  /*1680*/  PRMT R28, RZ, 0x7610, R28 ;  /* 0x00007610ff1c7816 */ /* 0x004fe4000000001c */
[----:B------:R-:W-:Y:S02]  /*1690*/  PRMT R29, RZ, 0x7610, R29 ;  /* 0x00007610ff1d7816 */ /* 0x000fe4000000001d */
[----:B---3--:R-:W-:Y:S02]  /*16a0*/  PRMT R30, RZ, 0x7610, R30 ;  /* 0x00007610ff1e7816 */ /* 0x008fe4000000001e */
[----:B------:R-:W-:Y:S01]  /*16b0*/  PRMT R31, RZ, 0x7610, R31 ;  /* 0x00007610ff1f7816 */ /* 0x000fe2000000001f */
[----:B------:R-:W2:Y:S01]  /*16c0*/  @!P0 LDG.E.U16 R28, [R124.64+0x240] ;  /* 0x000240207c1c8981 */ /* 0x000ea2000c1e1500 */
[----:B----4-:R-:W-:-:S02]  /*16d0*/  PRMT R32, RZ, 0x7610, R32 ;  /* 0x00007610ff207816 */ /* 0x010fc40000000020 */
[----:B------:R-:W-:Y:S01]  /*16e0*/  PRMT R33, RZ, 0x7610, R33 ;  /* 0x00007610ff217816 */ /* 0x000fe20000000021 */
[----:B------:R-:W3:Y:S04]  /*16f0*/  @!P1 LDG.E.U16 R29, [R124.64+0x280] ;  /* 0x000280207c1d9981 */ /* 0x000ee8000c1e1500 */
[----:B------:R-:W4:Y:S04]  /*1700*/  @!P2 LDG.E.U16 R30, [R124.64+0x2c0] ;  /* 0x0002c0207c1ea981 */ /* 0x000f28000c1e1500 */
[----:B------:R-:W3:Y:S04]  /*1710*/  @!P3 LDG.E.U16 R31, [R124.64+0x300] ;  /* 0x000300207c1fb981 */ /* 0x000ee8000c1e1500 */
[----:B------:R-:W4:Y:S04]  /*1720*/  @!P4 LDG.E.U16 R32, [R124.64+0x340] ;  /* 0x000340207c20c981 */ /* 0x000f28000c1e1500 */
[----:B------:R-:W4:Y:S04]  /*1730*/  @!P5 LDG.E.U16 R33, [R124.64+0x380] ;  /* 0x000380207c21d981 */ /* 0x000f28000c1e1500 */
[----:B------:R-:W4:Y:S01]  /*1740*/  @!P6 LDG.E.U16 R2, [R124.64+0x3c0] ;  /* 0x0003c0207c02e981 */ /* 0x000f22000c1e1500 */
        /* <DEDUP_REMOVED lines=29> */
[----:B----4-:R-:W-:Y:S04]  /*1920*/  STS.U16 [R93+0x2c0], R30 ;  /* 0x0002c01e5d007388 */ /* 0x010fe80000000400 */
        /* <DEDUP_REMOVED lines=50> */
[----:B------:R1:W-:Y:S04]  /*1c50*/  STL [R1+0x14], R156 ;  /* 0x0000149c01007387 */ /* 0x0003e80000100800 */
[----:B------:R1:W-:Y:S01]  /*1c60*/  STL [R1+0x10], R154 ;  /* 0x0000109a01007387 */ /* 0x0003e20000100800 */
[----:B------:R-:W-:-:S03]  /*1c70*/  FADD.FTZ R78, R5, UR5 ;  /* 0x00000005054e7e21 */ /* 0x000fc60008010000 */
[----:B------:R1:W-:Y:S04]  /*1c80*/  STL [R1+0xc], R152 ;  /* 0x00000c9801007387 */ /* 0x0003e80000100800 */
        /* <DEDUP_REMOVED lines=74> */
.L_x_8614:
[----:B------:R-:W-:Y:S05]  /*2130*/  BSYNC B0 ;  /* 0x0000000000007941 */ /* 0x000fea0003800000 */
.L_x_8613:
        /* <DEDUP_REMOVED lines=36> */
.L_x_8616:
[----:B------:R-:W-:Y:S05]  /*2380*/  BSYNC B0 ;  /* 0x0000000000007941 */ /* 0x000fea0003800000 */
.L_x_8615:
        /* <DEDUP_REMOVED lines=36> */
.L_x_8618:
[----:B------:R-:W-:Y:S05]  /*25d0*/  BSYNC B0 ;  /* 0x0000000000007941 */ /* 0x000fea0003800000 */
.L_x_8617:
        /* <DEDUP_REMOVED lines=36> */
.L_x_8620:
[----:B------:R-:W-:Y:S05]  /*2820*/  BSYNC B0 ;  /* 0x0000000000007941 */ /* 0x000fea0003800000 */
.L_x_8619:
        /* <DEDUP_REMOVED lines=36> */
.L_x_8622:
[----:B------:R-:W-:Y:S05]  /*2a70*/  BSYNC B0 ;  /* 0x0000000000007941 */ /* 0x000fea0003800000 */
.L_x_8621:
        /* <DEDUP_REMOVED lines=36> */
.L_x_8624:
[----:B------:R-:W-:Y:S05]  /*2cc0*/  BSYNC B0 ;  /* 0x0000000000007941 */ /* 0x000fea0003800000 */
.L_x_8623:
        /* <DEDUP_REMOVED lines=36> */
.L_x_8626:
[----:B------:R-:W-:Y:S05]  /*2f10*/  BSYNC B0 ;  /* 0x0000000000007941 */ /* 0x000fea0003800000 */
.L_x_8625:
        /* <DEDUP_REMOVED lines=36> */
.L_x_8628:
[----:B------:R-:W-:Y:S05]  /*3160*/  BSYNC B0 ;  /* 0x0000000000007941 */ /* 0x000fea0003800000 */
.L_x_8627:
        /* <DEDUP_REMOVED lines=36> */
.L_x_8630:
[----:B------:R-:W-:Y:S05]  /*33b0*/  BSYNC B0 ;  /* 0x0000000000007941 */ /* 0x000fea0003800000 */
.L_x_8629:
        /* <DEDUP_REMOVED lines=34> */
.L_x_8632:
[----:B------:R-:W-:Y:S05]  /*35e0*/  BSYNC B0 ;  /* 0x0000000000007941 */ /* 0x000fea0003800000 */
.L_x_8631:
        /* <DEDUP_REMOVED lines=33> */
.L_x_8634:
[----:B------:R-:W-:Y:S05]  /*3800*/  BSYNC B0 ;  /* 0x0000000000007941 */ /* 0x000fea0003800000 */
.L_x_8633:
        /* <DEDUP_REMOVED lines=33> */
.L_x_8636:
[----:B------:R-:W-:Y:S05]  /*3a20*/  BSYNC B0 ;  /* 0x0000000000007941 */ /* 0x000fea0003800000 */
.L_x_8635:
        /* <DEDUP_REMOVED lines=33> */
.L_x_8638:
[----:B------:R-:W-:Y:S05]  /*3c40*/  BSYNC B0 ;  /* 0x0000000000007941 */ /* 0x000fea0003800000 */
.L_x_8637:
        /* <DEDUP_REMOVED lines=33> */
.L_x_8640:
[----:B------:R-:W-:Y:S05]  /*3e60*/  BSYNC B0 ;  /* 0x0000000000007941 */ /* 0x000fea0003800000 */
.L_x_8639:
        /* <DEDUP_REMOVED lines=33> */
.L_x_8642:
[----:B------:R-:W-:Y:S05]  /*4080*/  BSYNC B0 ;  /* 0x0000000000007941 */ /* 0x000fea0003800000 */
.L_x_8641:
        /* <DEDUP_REMOVED lines=33> */
.L_x_8644:
[----:B------:R-:W-:Y:S05]  /*42a0*/  BSYNC B0 ;  /* 0x0000000000007941 */ /* 0x000fea0003800000 */
.L_x_8643:
[----:B------:R-:W-:Y:S01]  /*42b0*/  ULDC.64 UR8, c[0x0][0x1f0] ;  /* 0x00007c0000087ab9 */ /* 0x000fe20000000a00 */
[----:B------:R-:W-:Y:S01]  /*42c0*/  ISETP.GE.AND P0, PT, R105, UR39, PT ;  /* 0x0000002769007c0c */ /* 0x000fe2000bf06270 */
        /* <DEDUP_REMOVED lines=13> */
[----:B-1----:R-:W0:Y:S01]  /*43a0*/  LDS.U16 R49, [R88] ;  /* 0x0000000058317984 */ /* 0x002e220000000400 */
[----:B------:R-:W-:Y:S01]  /*43b0*/  ULDC.64 UR34, c[0x0][0x1f8] ;  /* 0x00007e0000227ab9 */ /* 0x000fe20000000a00 */
[----:B------:R-:W-:Y:S01]  /*43c0*/  @!P0 IMAD.WIDE.U32 R4, R23, c[0x0][0x200], R4 ;  /* 0x0000800017048a25 */ /* 0x000fe200078e0004 */
[----:B------:R-:W-:Y:S01]  /*43d0*/  UIMAD UR38, UR11, UR34, URZ ;  /* 0x000000220b2672a4 */ /* 0x000fe2000f8e023f */
[----:B------:R-:W-:Y:S01]  /*43e0*/  MOV R23, UR10 ;  /* 0x0000000a00177c02 */ /* 0x000fe20008000f00 */
[----:B------:R-:W-:Y:S01]  /*43f0*/  UIMAD UR43, UR12, UR37, UR36 ;  /* 0x000000250c2b72a4 */ /* 0x000fe2000f8e0224 */
[----:B------:R-:W-:Y:S01]  /*4400*/  @!P0 IMAD.WIDE.U32 R2, R21, c[0x0][0x1f0], R2 ;  /* 0x00007c0015028a25 */ /* 0x000fe200078e0002 */
[----:B------:R-:W-:Y:S01]  /*4410*/  UIADD3 UR27, UR27, UR7, URZ ;  /* 0x000000071b1b7290 */ /* 0x000fe2000fffe03f */
[----:B------:R-:W-:Y:S01]  /*4420*/  MOV R21, UR10 ;  /* 0x0000000a00157c02 */ /* 0x000fe20008000f00 */
[----:B------:R-:W-:Y:S01]  /*4430*/  UIMAD UR38, UR10, UR35, UR38 ;  /* 0x000000230a2672a4 */ /* 0x000fe2000f8e0226 */
[----:B------:R-:W1:Y:S01]  /*4440*/  LDS.U16 R52, [R88+0x2] ;  /* 0x0000020058347984 */ /* 0x000e620000000400 */
[----:B------:R-:W-:Y:S01]  /*4450*/  UIMAD.WIDE.U32 UR34, UR10, UR34, UR26 ;  /* 0x000000220a2272a5 */ /* 0x000fe2000f8e001a */
[----:B------:R-:W-:Y:S01]  /*4460*/  @!P0 IADD3 R5, R5, UR43, RZ ;  /* 0x0000002b05058c10 */ /* 0x000fe2000fffe0ff */
[----:B------:R-:W-:Y:S01]  /*4470*/  ULDC.64 UR36, c[0x0][0x208] ;  /* 0x0000820000247ab9 */ /* 0x000fe20000000a00 */
[----:B------:R-:W-:Y:S01]  /*4480*/  @!P0 IADD3 R3, R3, UR7, RZ ;  /* 0x0000000703038c10 */ /* 0x000fe2000fffe0ff */
[----:B------:R-:W-:Y:S01]  /*4490*/  ULDC UR26, c[0x0][0x174] ;  /* 0x00005d00001a7ab9 */ /* 0x000fe20000000800 */
[----:B------:R-:W2:Y:S01]  /*44a0*/  LDS.U16 R51, [R88+0x4] ;  /* 0x0000040058337984 */ /* 0x000ea20000000400 */
[----:B------:R-:W-:Y:S01]  /*44b0*/  UIADD3 UR26, UR6, -UR26, URZ ;  /* 0x8000001a061a7290 */ /* 0x000fe2000fffe03f */
[----:B------:R-:W-:Y:S01]  /*44c0*/  @!P0 IMAD.WIDE.U32 R4, R23, c[0x0][0x208], R4 ;  /* 0x0000820017048a25 */ /* 0x000fe200078e0004 */
[----:B------:R-:W-:Y:S01]  /*44d0*/  UIADD3 UR9, UR9, UR43, URZ ;  /* 0x0000002b09097290 */ /* 0x000fe2000fffe03f */
[----:B------:R-:W-:Y:S01]  /*44e0*/  LDS.U16 R110, [R88+0x6] ;  /* 0x00000600586e7984 */ /* 0x000fe20000000400 */
[----:B------:R-:W-:Y:S01]  /*44f0*/  UIMAD UR7, UR11, UR36, URZ ;  /* 0x000000240b0772a4 */ /* 0x000fe2000f8e023f */
[----:B------:R-:W-:Y:S01]  /*4500*/  @!P0 IMAD.WIDE.U32 R2, R21, c[0x0][0x1f8], R2 ;  /* 0x00007e0015028a25 */ /* 0x000fe200078e0002 */
[----:B------:R-:W-:Y:S01]  /*4510*/  UIMAD UR26, UR26, -0x200, URZ ;  /* 0xfffffe001a1a78a4 */ /* 0x000fe2000f8e023f */
[C---:B------:R-:W-:Y:S01]  /*4520*/  @!P0 IADD3 R20, P2, R105.reuse, R4, RZ ;  /* 0x0000000469148210 */ /* 0x040fe20007f5e0ff */
[----:B------:R-:W-:Y:S01]  /*4530*/  UIMAD.WIDE.U32 UR8, UR10, UR36, UR8 ;  /* 0x000000240a0872a5 */ /* 0x000fe2000f8e0008 */
[----:B------:R-:W-:Y:S01]  /*4540*/  LDS.U16 R111, [R88+0x8] ;  /* 0x00000800586f7984 */ /* 0x000fe20000000400 */
[----:B------:R-:W-:Y:S01]  /*4550*/  UIMAD UR7, UR10, UR37, UR7 ;  /* 0x000000250a0772a4 */ /* 0x000fe2000f8e0207 */
[C---:B------:R-:W-:Y:S01]  /*4560*/  @!P0 IADD3 R22, P1, R105.reuse, R2, RZ ;  /* 0x0000000269168210 */ /* 0x040fe20007f3e0ff */
[----:B------:R-:W-:Y:S01]  /*4570*/  USHF.R.S32.HI UR27, URZ, 0x1f, UR26 ;  /* 0x0000001f3f1b7899 */ /* 0x000fe2000801141a */
[----:B------:R-:W-:Y:S01]  /*4580*/  @!P0 LEA R4, P3, R20, c[0x0][0x258], 0x1 ;  /* 0x0000960014048a11 */ /* 0x000fe200078608ff */
[----:B------:R-:W-:Y:S01]  /*4590*/  UIADD3 UR37, UP0, UR26, UR34, URZ ;  /* 0x000000221a257290 */ /* 0x000fe2000ff1e03f */
[C---:B------:R-:W-:Y:S01]  /*45a0*/  @!P0 IADD3.X R23, R158.reuse, UR38, R3, P1, !PT ;  /* 0x000000269e178c10 */ /* 0x040fe20008ffe403 */
[----:B------:R-:W-:Y:S01]  /*45b0*/  UIADD3 UR36, UP1, UR26, UR8, URZ ;  /* 0x000000081a247290 */ /* 0x000fe2000ff3e03f */
[----:B------:R-:W-:Y:S01]  /*45c0*/  @!P0 IADD3.X R5, R158, UR7, R5, P2, !PT ;  /* 0x000000079e058c10 */ /* 0x000fe200097fe405 */
[----:B------:R-:W-:Y:S01]  /*45d0*/  UIADD3.X UR34, UR27, UR38, UR35, UP0, !UPT ;  /* 0x000000261b227290 */ /* 0x000fe200087fe423 */
[C---:B------:R-:W-:Y:S01]  /*45e0*/  LEA R2, P2, R105.reuse, c[0x0][0x258], 0x1 ;  /* 0x0000960069027a11 */ /* 0x040fe200078408ff */
[----:B------:R-:W-:Y:S01]  /*45f0*/  UIADD3.X UR8, UR27, UR7, UR9, UP1, !UPT ;  /* 0x000000071b087290 */ /* 0x000fe20008ffe409 */
[----:B------:R-:W-:Y:S01]  /*4600*/  LEA R32, P1, R105, c[0x0][0x268], 0x1 ;  /* 0x00009a0069207a11 */ /* 0x000fe200078208ff */
[----:B------:R-:W-:Y:S01]  /*4610*/  LDS.U16 R112, [R88+0xa] ;  /* 0x00000a0058707984 */ /* 0x000fe20000000400 */
[----:B------:R-:W-:-:S02]  /*4620*/  MOV R25, UR37 ;  /* 0x0000002500197c02 */ /* 0x000fc40008000f00 */
[----:B------:R-:W-:Y:S01]  /*4630*/  MOV R27, UR36 ;  /* 0x00000024001b7c02 */ /* 0x000fe20008000f00 */
[----:B------:R-:W-:Y:S01]  /*4640*/  LDS.U16 R45, [R88+0xc] ;  /* 0x00000c00582d7984 */ /* 0x000fe20000000400 */
[C-C-:B------:R-:W-:Y:S02]  /*4650*/  LEA.HI.X R3, R105.reuse, c[0x0][0x25c], R158.reuse, 0x1, P2 ;  /* 0x0000970069037a11 */ /* 0x140fe400010f0c9e */
[----:B------:R-:W-:Y:S01]  /*4660*/  LEA.HI.X R21, R105, c[0x0][0x26c], R158, 0x1, P1 ;  /* 0x00009b0069157a11 */ /* 0x000fe200008f0c9e */
[----:B------:R-:W-:Y:S01]  /*4670*/  LDS.U16 R40, [R88+0xe] ;  /* 0x00000e0058287984 */ /* 0x000fe20000000400 */
[----:B------:R-:W-:Y:S02]  /*4680*/  LEA R32, P2, R25, R32, 0x1 ;  /* 0x0000002019207211 */ /* 0x000fe400078408ff */
[----:B------:R-:W-:Y:S01]  /*4690*/  MOV R26, UR34 ;  /* 0x00000022001a7c02 */ /* 0x000fe20008000f00 */
[----:B------:R-:W-:Y:S01]  /*46a0*/  LDS.U16 R37, [R88+0x10] ;  /* 0x0000100058257984 */ /* 0x000fe20000000400 */
[----:B------:R-:W-:-:S03]  /*46b0*/  MOV R28, UR8 ;  /* 0x00000008001c7c02 */ /* 0x000fc60008000f00 */
[----:B------:R-:W-:Y:S01]  /*46c0*/  LDS.U16 R30, [R88+0x12] ;  /* 0x00001200581e7984 */ /* 0x000fe20000000400 */
[----:B------:R-:W-:Y:S02]  /*46d0*/  LEA R2, P4, R27, R2, 0x1 ;  /* 0x000000021b027211 */ /* 0x000fe400078808ff */
[----:B------:R-:W-:Y:S02]  /*46e0*/  PRMT R29, RZ, 0x7610, R29 ;  /* 0x00007610ff1d7816 */ /* 0x000fe4000000001d */
[----:B------:R-:W-:Y:S02]  /*46f0*/  PRMT R42, RZ, 0x7610, R42 ;  /* 0x00007610ff2a7816 */ /* 0x000fe4000000002a */
[----:B------:R-:W-:Y:S02]  /*4700*/  PRMT R39, RZ, 0x7610, R39 ;  /* 0x00007610ff277816 */ /* 0x000fe40000000027 */
        /* <DEDUP_REMOVED lines=8> */
[----:B------:R-:W-:Y:S02]  /*4790*/  @!P0 LEA.HI.X R5, R20, c[0x0][0x25c], R5, 0x1, P3 ;  /* 0x0000970014058a11 */ /* 0x000fe400018f0c05 */
[----:B------:R-:W-:Y:S01]  /*47a0*/  PRMT R41, RZ, 0x7610, R41 ;  /* 0x00007610ff297816 */ /* 0x000fe20000000029 */
[----:B------:R-:W-:Y:S01]  /*47b0*/  LDS.U16 R20, [R88+0x1e] ;  /* 0x00001e0058147984 */ /* 0x000fe20000000400 */
[----:B------:R-:W-:Y:S02]  /*47c0*/  @!P0 LEA R24, P1, R22, c[0x0][0x268], 0x1 ;  /* 0x00009a0016188a11 */ /* 0x000fe400078208ff */
        /* <DEDUP_REMOVED lines=15> */
[----:B0-----:R-:W-:Y:S01]  /*48c0*/  HADD2.F32 R49, -RZ, R49.H0_H0 ;  /* 0x20000031ff317230 */ /* 0x001fe20000004100 */
[----:B------:R-:W-:Y:S01]  /*48d0*/  LEA.HI.X R33, R25, R21, R26, 0x1, P2 ;  /* 0x0000001519217211 */ /* 0x000fe200010f0c1a */
[----:B-1----:R-:W-:Y:S01]  /*48e0*/  HADD2.F32 R52, -RZ, R52.H0_H0 ;  /* 0x20000034ff347230 */ /* 0x002fe20000004100 */
[----:B------:R-:W-:Y:S01]  /*48f0*/  LEA.HI.X R3, R27, R3, R28, 0x1, P4 ;  /* 0x000000031b037211 */ /* 0x000fe200020f0c1c */
[----:B------:R-:W-:Y:S01]  /*4900*/  LDS.U16 R26, [R88+0x16] ;  /* 0x00001600581a7984 */ /* 0x000fe20000000400 */
[----:B------:R-:W-:Y:S01]  /*4910*/  @!P0 LEA.HI.X R25, R22, c[0x0][0x26c], R23, 0x1, P1 ;  /* 0x00009b0016198a11 */ /* 0x000fe200008f0c17 */
[----:B--2---:R-:W-:Y:S01]  /*4920*/  HADD2.F32 R51, -RZ, R51.H0_H0 ;  /* 0x20000033ff337230 */ /* 0x004fe20000004100 */
[----:B------:R-:W-:Y:S01]  /*4930*/  ULDC.64 UR34, c[0x0][0x2e8] ;  /* 0x0000ba0000227ab9 */ /* 0x000fe20000000a00 */
[----:B------:R-:W-:Y:S04]  /*4940*/  LDS.U16 R28, [R88+0x14] ;  /* 0x00001400581c7984 */ /* 0x000fe80000000400 */
[----:B------:R-:W-:Y:S01]  /*4950*/  LDS.U16 R21, [R88+0x1c] ;  /* 0x00001c0058157984 */ /* 0x000fe20000000400 */
[----:B------:R-:W-:-:S02]  /*4960*/  ISETP.GE.AND P2, PT, R6, UR39, PT ;  /* 0x0000002706007c0c */ /* 0x000fc4000bf46270 */
[----:B------:R-:W-:Y:S01]  /*4970*/  ISETP.GE.AND P3, PT, R18, UR39, PT ;  /* 0x0000002712007c0c */ /* 0x000fe2000bf66270 */
[----:B------:R-:W-:Y:S01]  /*4980*/  LDS.U16 R23, [R88+0x18] ;  /* 0x0000180058177984 */ /* 0x000fe20000000400 */
[----:B------:R-:W-:-:S03]  /*4990*/  PRMT R27, RZ, 0x7610, R27 ;  /* 0x00007610ff1b7816 */ /* 0x000fc6000000001b */
[----:B------:R-:W-:Y:S04]  /*49a0*/  LDS.U16 R22, [R88+0x1a] ;  /* 0x00001a0058167984 */ /* 0x000fe80000000400 */
[----:B------:R-:W-:Y:S01]  /*49b0*/  BAR.SYNC.DEFER_BLOCKING 0x0 ;  /* 0x0000000000007b1d */ /* 0x000fe20000010000 */
[----:B------:R-:W-:-:S13]  /*49c0*/  ISETP.GE.AND P1, PT, R19, UR39, PT ;  /* 0x0000002713007c0c */ /* 0x000fda000bf26270 */
[----:B------:R-:W2:Y:S01]  /*49d0*/  @!P1 LDG.E.U16 R29, [R32.64+-0x380] ;  /* 0xfffc8020201d9981 */ /* 0x000ea2000c1e1500 */
[----:B------:R-:W-:Y:S02]  /*49e0*/  ISETP.GE.AND P1, PT, R9, UR39, PT ;  /* 0x0000002709007c0c */ /* 0x000fe4000bf26270 */
[----:B------:R-:W-:Y:S01]  /*49f0*/  ISETP.GE.AND P4, PT, R0, UR39, PT ;  /* 0x0000002700007c0c */ /* 0x000fe2000bf86270 */
[----:B------:R-:W3:Y:S04]  /*4a00*/  @!P2 LDG.E.U16 R31, [R32.64+-0x300] ;  /* 0xfffd0020201fa981 */ /* 0x000ee8000c1e1500 */
[----:B------:R-:W4:Y:S04]  /*4a10*/  @!P3 LDG.E.U16 R34, [R32.64+-0x3c0] ;  /* 0xfffc40202022b981 */ /* 0x000f28000c1e1500 */
[----:B------:R0:W5:Y:S04]  /*4a20*/  @!P0 LDG.E.U16 R27, [R24.64] ;  /* 0x00000020181b8981 */ /* 0x000168000c1e1500 */
[----:B------:R-:W2:Y:S01]  /*4a30*/  @!P1 LDG.E.U16 R42, [R32.64+-0x240] ;  /* 0xfffdc020202a9981 */ /* 0x000ea2000c1e1500 */
[----:B------:R-:W-:-:S02]  /*4a40*/  ISETP.GE.AND P1, PT, R10, UR39, PT ;  /* 0x000000270a007c0c */ /* 0x000fc4000bf26270 */
[----:B------:R-:W-:Y:S01]  /*4a50*/  ISETP.GE.AND P2, PT, R13, UR39, PT ;  /* 0x000000270d007c0c */ /* 0x000fe2000bf46270 */
[----:B------:R-:W2:Y:S01]  /*4a60*/  @!P4 LDG.E.U16 R36, [R32.64+-0x340] ;  /* 0xfffcc0202024c981 */ /* 0x000ea2000c1e1500 */
[----:B------:R-:W-:Y:S02]  /*4a70*/  ISETP.GE.AND P3, PT, R14, UR39, PT ;  /* 0x000000270e007c0c */ /* 0x000fe4000bf66270 */
[----:B0-----:R-:W-:Y:S01]  /*4a80*/  PRMT R25, RZ, 0x7610, R25 ;  /* 0x00007610ff197816 */ /* 0x001fe20000000019 */
[----:B------:R-:W3:Y:S01]  /*4a90*/  @!P5 LDG.E.U16 R35, [R32.64+-0x280] ;  /* 0xfffd80202023d981 */ /* 0x000ee2000c1e1500 */
[----:B------:R-:W-:-:S03]  /*4aa0*/  PRMT R24, RZ, 0x7610, R24 ;  /* 0x00007610ff187816 */ /* 0x000fc60000000018 */
[----:B------:R-:W3:Y:S04]  /*4ab0*/  @!P6 LDG.E.U16 R38, [R32.64+-0x2c0] ;  /* 0xfffd40202026e981 */ /* 0x000ee8000c1e1500 */
[----:B------:R-:W3:Y:S01]  /*4ac0*/  @!P1 LDG.E.U16 R39, [R32.64+-0x200] ;  /* 0xfffe002020279981 */ /* 0x000ee2000c1e1500 */
[----:B------:R-:W-:Y:S02]  /*4ad0*/  ISETP.GE.AND P1, PT, R11, UR39, PT ;  /* 0x000000270b007c0c */ /* 0x000fe4000bf26270 */
[----:B------:R-:W-:Y:S01]  /*4ae0*/  ISETP.GE.AND P4, PT, R15, UR39, PT ;  /* 0x000000270f007c0c */ /* 0x000fe2000bf86270 */
[----:B------:R-:W3:Y:S01]  /*4af0*/  @!P2 LDG.E.U16 R24, [R32.64+-0x140] ;  /* 0xfffec0202018a981 */ /* 0x000ee2000c1e1500 */
[----:B------:R-:W-:Y:S02]  /*4b00*/  ISETP.GE.AND P5, PT, R16, UR39, PT ;  /* 0x0000002710007c0c */ /* 0x000fe4000bfa6270 */
[----:B------:R-:W-:Y:S01]  /*4b10*/  ISETP.GE.AND P6, PT, R17, UR39, PT ;  /* 0x0000002711007c0c */ /* 0x000fe2000bfc6270 */
[----:B------:R-:W3:Y:S06]  /*4b20*/  @!P3 LDG.E.U16 R41, [R32.64+-0x100] ;  /* 0xffff00202029b981 */ /* 0x000eec000c1e1500 */
[----:B------:R-:W3:Y:S01]  /*4b30*/  @!P1 LDG.E.U16 R44, [R32.64+-0x1c0] ;  /* 0xfffe4020202c9981 */ /* 0x000ee2000c1e1500 */
[----:B------:R-:W-:-:S03]  /*4b40*/  ISETP.GE.AND P1, PT, R12, UR39, PT ;  /* 0x000000270c007c0c */ /* 0x000fc6000bf26270 */
[----:B------:R-:W3:Y:S04]  /*4b50*/  @!P4 LDG.E.U16 R46, [R32.64+-0xc0] ;  /* 0xffff4020202ec981 */ /* 0x000ee8000c1e1500 */
[----:B------:R-:W3:Y:S04]  /*4b60*/  @!P5 LDG.E.U16 R43, [R32.64+-0x80] ;  /* 0xffff8020202bd981 */ /* 0x000ee8000c1e1500 */
[----:B------:R-:W3:Y:S04]  /*4b70*/  @!P6 LDG.E.U16 R48, [R32.64+-0x40] ;  /* 0xffffc0202030e981 */ /* 0x000ee8000c1e1500 */
[----:B------:R-:W3:Y:S01]  /*4b80*/  @!P1 LDG.E.U16 R25, [R32.64+-0x180] ;  /* 0xfffe802020199981 */ /* 0x000ee2000c1e1500 */
[----:B------:R-:W-:-:S02]  /*4b90*/  P2R R56, PR, RZ, 0x2 ;  /* 0x00000002ff387803 */ /* 0x000fc40000000000 */
[----:B------:R-:W-:Y:S01]  /*4ba0*/  ISETP.GE.AND P1, PT, R18, UR39, PT ;  /* 0x0000002712007c0c */ /* 0x000fe2000bf26270 */
[----:B-----5:R-:W-:Y:S04]  /*4bb0*/  STS.U16 [R104], R27 ;  /* 0x0000001b68007388 */ /* 0x020fe80000000400 */
[----:B----4-:R-:W-:Y:S04]  /*4bc0*/  STS.U16 [R103+0x40], R34 ;  /* 0x0000402267007388 */ /* 0x010fe80000000400 */
[----:B--2---:R-:W-:Y:S04]  /*4bd0*/  STS.U16 [R102+0x80], R29 ;  /* 0x0000801d66007388 */ /* 0x004fe80000000400 */
        /* <DEDUP_REMOVED lines=60> */
[----:B-1----:R-:W-:Y:S02]  /*4fa0*/  HADD2.F32 R25, -RZ, R29.H0_H0 ;  /* 0x2000001dff197230 */ /* 0x002fe40000004100 */
[----:B--2---:R-:W-:Y:S02]  /*4fb0*/  HADD2.F32 R29, -RZ, R32.H0_H0 ;  /* 0x20000020ff1d7230 */ /* 0x004fe40000004100 */
[----:B---3--:R-:W-:-:S02]  /*4fc0*/  HADD2.F32 R32, -RZ, R34.H0_H0 ;  /* 0x20000022ff207230 */ /* 0x008fc40000004100 */
[----:B----4-:R-:W-:Y:S01]  /*4fd0*/  HADD2.F32 R34, -RZ, R36.H0_H0 ;  /* 0x20000024ff227230 */ /* 0x010fe20000004100 */
[----:B0-----:R-:W-:Y:S01]  /*4fe0*/  FMUL.FTZ R2, R29, -1.4426950216293334961 ;  /* 0xbfb8aa3b1d027820 */ /* 0x001fe20000410000 */
[----:B------:R-:W-:Y:S02]  /*4ff0*/  HADD2.F32 R36, -RZ, R39.H0_H0 ;  /* 0x20000027ff247230 */ /* 0x000fe40000004100 */
[----:B------:R-:W-:Y:S01]  /*5000*/  HADD2.F32 R39, -RZ, R42.H0_H0 ;  /* 0x2000002aff277230 */ /* 0x000fe20000004100 */
[----:B------:R0:W-:Y:S01]  /*5010*/  MUFU.EX2 R116, R2 ;  /* 0x0000000200747308 */ /* 0x0001e20000000800 */
[----:B------:R-:W-:Y:S02]  /*5020*/  HADD2.F32 R24, -RZ, R27.H0_H0 ;  /* 0x2000001bff187230 */ /* 0x000fe40000004100 */
[----:B------:R-:W-:Y:S02]  /*5030*/  HADD2.F32 R27, -RZ, R31.H0_H0 ;  /* 0x2000001fff1b7230 */ /* 0x000fe40000004100 */
[----:B------:R-:W-:Y:S01]  /*5040*/  HADD2.F32 R42, -RZ, R44.H0_H0 ;  /* 0x2000002cff2a7230 */ /* 0x000fe20000004100 */
[----:B0-----:R-:W-:Y:S01]  /*5050*/  FMUL.FTZ R2, R34, -1.4426950216293334961 ;  /* 0xbfb8aa3b22027820 */ /* 0x001fe20000410000 */
[----:B------:R-:W-:-:S02]  /*5060*/  HADD2.F32 R31, -RZ, R33.H0_H0 ;  /* 0x20000021ff1f7230 */ /* 0x000fc40000004100 */
[----:B------:R-:W-:Y:S01]  /*5070*/  HADD2.F32 R44, -RZ, R47.H0_H0 ;  /* 0x2000002fff2c7230 */ /* 0x000fe20000004100 */
[----:B------:R0:W-:Y:S02]  /*5080*/  MUFU.EX2 R120, R2 ;  /* 0x0000000200787308 */ /* 0x0001e40000000800 */
[----:B------:R-:W-:Y:S02]  /*5090*/  FMUL.FTZ R3, R31, -1.4426950216293334961 ;  /* 0xbfb8aa3b1f037820 */ /* 0x000fe40000410000 */
[----:B0-----:R-:W-:-:S04]  /*50a0*/  FMUL.FTZ R2, R39, -1.4426950216293334961 ;  /* 0xbfb8aa3b27027820 */ /* 0x001fc80000410000 */
[----:B------:R0:W-:Y:S01]  /*50b0*/  MUFU.EX2 R126, R2 ;  /* 0x00000002007e7308 */ /* 0x0001e20000000800 */
[----:B------:R-:W-:Y:S02]  /*50c0*/  FMUL.FTZ R108, R24, -1.4426950216293334961 ;  /* 0xbfb8aa3b186c7820 */ /* 0x000fe40000410000 */
[----:B0-----:R-:W-:-:S05]  /*50d0*/  FMUL.FTZ R2, R44, -1.4426950216293334961 ;  /* 0xbfb8aa3b2c027820 */ /* 0x001fca0000410000 */
[----:B------:R0:W-:Y:S08]  /*50e0*/  MUFU.EX2 R117, R3 ;  /* 0x0000000300757308 */ /* 0x0001f00000000800 */
[----:B------:R-:W-:Y:S01]  /*50f0*/  MUFU.EX2 R138, R2 ;  /* 0x00000002008a7308 */ /* 0x000fe20000000800 */
[----:B0-----:R-:W-:Y:S02]  /*5100*/  FMUL.FTZ R3, R36, -1.4426950216293334961 ;  /* 0xbfb8aa3b24037820 */ /* 0x001fe40000410000 */
[----:B------:R-:W-:-:S05]  /*5110*/  FMUL.FTZ R114, R25, -1.4426950216293334961 ;  /* 0xbfb8aa3b19727820 */ /* 0x000fca0000410000 */
[----:B------:R0:W-:Y:S02]  /*5120*/  MUFU.EX2 R122, R3 ;  /* 0x00000003007a7308 */ /* 0x0001e40000000800 */
[----:B0-----:R-:W-:-:S06]  /*5130*/  FMUL.FTZ R3, R42, -1.4426950216293334961 ;  /* 0xbfb8aa3b2a037820 */ /* 0x001fcc0000410000 */
[----:B------:R-:W0:Y:S01]  /*5140*/  MUFU.EX2 R108, R108 ;  /* 0x0000006c006c7308 */ /* 0x000e220000000800 */
[----:B------:R-:W-:-:S07]  /*5150*/  HADD2.F32 R33, -RZ, R35.H0_H0 ;  /* 0x20000023ff217230 */ /* 0x000fce0000004100 */
[----:B------:R-:W-:Y:S01]  /*5160*/  MUFU.EX2 R129, R3 ;  /* 0x0000000300817308 */ /* 0x000fe20000000800 */
[----:B------:R-:W-:Y:S02]  /*5170*/  HADD2.F32 R35, -RZ, R38.H0_H0 ;  /* 0x20000026ff237230 */ /* 0x000fe40000004100 */
[----:B------:R-:W-:-:S05]  /*5180*/  HADD2.F32 R38, -RZ, R41.H0_H0 ;  /* 0x20000029ff267230 */ /* 0x000fca0000004100 */
[----:B------:R-:W1:Y:S01]  /*5190*/  MUFU.EX2 R114, R114 ;  /* 0x0000007200727308 */ /* 0x000e620000000800 */
[----:B------:R-:W-:Y:S02]  /*51a0*/  HADD2.F32 R41, -RZ, R43.H0_H0 ;  /* 0x2000002bff297230 */ /* 0x000fe40000004100 */
[----:B------:R-:W-:Y:S01]  /*51b0*/  HADD2.F32 R43, -RZ, R46.H0_H0 ;  /* 0x2000002eff2b7230 */ /* 0x000fe20000004100 */
[----:B------:R-:W-:Y:S02]  /*51c0*/  FMUL.FTZ R115, R27, -1.4426950216293334961 ;  /* 0xbfb8aa3b1b737820 */ /* 0x000fe40000410000 */
[----:B0-----:R-:W-:Y:S02]  /*51d0*/  FADD.FTZ R47, R108, 1 ;  /* 0x3f8000006c2f7421 */ /* 0x001fe40000010000 */
[----:B------:R-:W-:Y:S02]  /*51e0*/  FMUL.FTZ R46, R43, -1.4426950216293334961 ;  /* 0xbfb8aa3b2b2e7820 */ /* 0x000fe40000410000 */
[----:B------:R-:W0:Y:S08]  /*51f0*/  MUFU.EX2 R115, R115 ;  /* 0x0000007300737308 */ /* 0x000e300000000800 */
[----:B------:R1:W-:Y:S08]  /*5200*/  MUFU.EX2 R131, R46 ;  /* 0x0000002e00837308 */ /* 0x0003f00000000800 */
[----:B------:R-:W2:Y:S01]  /*5210*/  MUFU.RCP R47, R47 ;  /* 0x0000002f002f7308 */ /* 0x000ea20000001000 */
[----:B-1----:R-:W-:-:S07]  /*5220*/  FADD.FTZ R46, R114, 1 ;  /* 0x3f800000722e7421 */ /* 0x002fce0000010000 */
[----:B------:R-:W1:Y:S01]  /*5230*/  MUFU.RCP R46, R46 ;  /* 0x0000002e002e7308 */ /* 0x000e620000001000 */
[----:B------:R-:W-:Y:S02]  /*5240*/  FMUL.FTZ R119, R33, -1.4426950216293334961 ;  /* 0xbfb8aa3b21777820 */ /* 0x000fe40000410000 */
[----:B------:R-:W-:-:S05]  /*5250*/  FMUL.FTZ R118, R32, -1.4426950216293334961 ;  /* 0xbfb8aa3b20767820 */ /* 0x000fca0000410000 */
[----:B------:R-:W3:Y:S08]  /*5260*/  MUFU.EX2 R119, R119 ;  /* 0x0000007700777308 */ /* 0x000ef00000000800 */
[----:B------:R-:W-:Y:S01]  /*5270*/  MUFU.EX2 R118, R118 ;  /* 0x0000007600767308 */ /* 0x000fe20000000800 */
[----:B------:R-:W-:Y:S01]  /*5280*/  FMUL.FTZ R121, R35, -1.4426950216293334961 ;  /* 0xbfb8aa3b23797820 */ /* 0x000fe20000410000 */
[----:B-----5:R-:W-:Y:S04]  /*5290*/  STS.U16 [R104], R53 ;  /* 0x0000003568007388 */ /* 0x020fe80000000400 */
[----:B------:R0:W-:Y:S04]  /*52a0*/  STS.U16 [R103+0x40], R48 ;  /* 0x0000403067007388 */ /* 0x0001e80000000400 */
        /* <DEDUP_REMOVED lines=15> */
[----:B------:R-:W4:Y:S04]  /*53a0*/  LDS.U16 R2, [R88] ;  /* 0x0000000058027984 */ /* 0x000f280000000400 */
[----:B------:R-:W5:Y:S04]  /*53b0*/  LDS.U16 R65, [R88+0x2] ;  /* 0x0000020058417984 */ /* 0x000f680000000400 */
[----:B------:R-:W3:Y:S04]  /*53c0*/  LDS.U16 R3, [R88+0x4] ;  /* 0x0000040058037984 */ /* 0x000ee80000000400 */
[----:B------:R-:W3:Y:S04]  /*53d0*/  LDS.U16 R108, [R88+0x8] ;  /* 0x00000800586c7984 */ /* 0x000ee80000000400 */
[----:B------:R-:W3:Y:S01]  /*53e0*/  LDS.U16 R67, [R88+0x6] ;  /* 0x0000060058437984 */ /* 0x000ee20000000400 */
[----:B0-----:R-:W-:-:S03]  /*53f0*/  FADD.FTZ R48, R115, 1 ;  /* 0x3f80000073307421 */ /* 0x001fc60000010000 */
[----:B------:R-:W0:Y:S01]  /*5400*/  LDS.U16 R113, [R88+0xc] ;  /* 0x00000c0058717984 */ /* 0x000e220000000400 */
[----:B--2---:R-:W-:-:S03]  /*5410*/  FADD.FTZ R5, -R47, 1 ;  /* 0x3f8000002f057421 */ /* 0x004fc60000010100 */
[----:B------:R-:W2:Y:S01]  /*5420*/  LDS.U16 R109, [R88+0xa] ;  /* 0x00000a00586d7984 */ /* 0x000ea20000000400 */
[----:B------:R-:W0:Y:S01]  /*5430*/  MUFU.RCP R48, R48 ;  /* 0x0000003000307308 */ /* 0x000e220000001000 */
[----:B------:R-:W-:Y:S02]  /*5440*/  FFMA.FTZ R5, R24, R5, 1 ;  /* 0x3f80000018057423 */ /* 0x000fe40000010005 */
[----:B-1----:R-:W-:Y:S01]  /*5450*/  FADD.FTZ R4, -R46, 1 ;  /* 0x3f8000002e047421 */ /* 0x002fe20000010100 */
[----:B----4-:R-:W-:Y:S02]  /*5460*/  HADD2.F32 R64, -RZ, R2.H0_H0 ;  /* 0x20000002ff407230 */ /* 0x010fe40000004100 */
[----:B-----5:R-:W-:-:S03]  /*5470*/  HADD2.F32 R65, -RZ, R65.H0_H0 ;  /* 0x20000041ff417230 */ /* 0x020fc60000004100 */
[----:B------:R-:W-:Y:S01]  /*5480*/  FMUL.FTZ R2, R49, R64 ;  /* 0x0000004031027220 */ /* 0x000fe20000410000 */
[----:B---3--:R-:W-:-:S03]  /*5490*/  HADD2.F32 R66, -RZ, R3.H0_H0 ;  /* 0x20000003ff427230 */ /* 0x008fc60000004100 */
[----:B------:R-:W-:Y:S02]  /*54a0*/  FMUL.FTZ R2, R47, R2 ;  /* 0x000000022f027220 */ /* 0x000fe40000410000 */
[----:B------:R-:W-:Y:S02]  /*54b0*/  FMUL.FTZ R3, R52, R65 ;  /* 0x0000004134037220 */ /* 0x000fe40000410000 */
[----:B------:R-:W-:Y:S02]  /*54c0*/  FADD.FTZ R54, R117, 1 ;  /* 0x3f80000075367421 */ /* 0x000fe40000010000 */
[----:B------:R-:W-:Y:S02]  /*54d0*/  FMUL.FTZ R5, R2, R5 ;  /* 0x0000000502057220 */ /* 0x000fe40000410000 */
[----:B------:R-:W-:Y:S01]  /*54e0*/  FMUL.FTZ R3, R46, R3 ;  /* 0x000000032e037220 */ /* 0x000fe20000410000 */
[----:B------:R-:W1:Y:S01]  /*54f0*/  LDS.U16 R2, [R88+0xe] ;  /* 0x00000e0058027984 */ /* 0x000e620000000400 */
[----:B------:R-:W-:-:S02]  /*5500*/  FFMA.FTZ R4, R25, R4, 1 ;  /* 0x3f80000019047423 */ /* 0x000fc40000010004 */
[----:B------:R-:W-:Y:S01]  /*5510*/  FADD.FTZ R50, R116, 1 ;  /* 0x3f80000074327421 */ /* 0x000fe20000010000 */
[----:B------:R-:W3:Y:S01]  /*5520*/  MUFU.RCP R54, R54 ;  /* 0x0000003600367308 */ /* 0x000ee20000001000 */
[----:B------:R-:W-:Y:S02]  /*5530*/  FMUL.FTZ R128, R3, R4 ;  /* 0x0000000403807220 */ /* 0x000fe40000410000 */
[----:B------:R-:W4:Y:S01]  /*5540*/  LDS.U16 R3, [R88+0x10] ;  /* 0x0000100058037984 */ /* 0x000f220000000400 */
[----:B------:R-:W-:-:S04]  /*5550*/  FADD.FTZ R56, R119, 1 ;  /* 0x3f80000077387421 */ /* 0x000fc80000010000 */
[----:B------:R-:W5:Y:S01]  /*5560*/  MUFU.RCP R50, R50 ;  /* 0x0000003200327308 */ /* 0x000f620000001000 */
[----:B0-----:R-:W-:Y:S02]  /*5570*/  FADD.FTZ R58, -R48, 1 ;  /* 0x3f800000303a7421 */ /* 0x001fe40000010100 */
[----:B------:R-:W-:Y:S01]  /*5580*/  FMUL.FTZ R57, R51, R66 ;  /* 0x0000004233397220 */ /* 0x000fe20000410000 */
[----:B------:R-:W-:Y:S01]  /*5590*/  HADD2.F32 R111, -RZ, R111.H0_H0 ;  /* 0x2000006fff6f7230 */ /* 0x000fe20000004100 */
[----:B------:R-:W-:Y:S01]  /*55a0*/  FADD.FTZ R53, R118, 1 ;  /* 0x3f80000076357421 */ /* 0x000fe20000010000 */
[----:B------:R-:W-:Y:S01]  /*55b0*/  HADD2.F32 R108, -RZ, R108.H0_H0 ;  /* 0x2000006cff6c7230 */ /* 0x000fe20000004100 */
[----:B------:R-:W-:Y:S01]  /*55c0*/  FFMA.FTZ R114, R27, R58, 1 ;  /* 0x3f8000001b727423 */ /* 0x000fe2000001003a */
[----:B------:R-:W0:Y:S01]  /*55d0*/  MUFU.EX2 R121, R121 ;  /* 0x0000007900797308 */ /* 0x000e220000000800 */
[----:B------:R-:W-:Y:S02]  /*55e0*/  FMUL.FTZ R57, R48, R57 ;  /* 0x0000003930397220 */ /* 0x000fe40000410000 */
[----:B------:R-:W-:Y:S01]  /*55f0*/  FMUL.FTZ R123, R38, -1.4426950216293334961 ;  /* 0xbfb8aa3b267b7820 */ /* 0x000fe20000410000 */
[----:B------:R-:W-:Y:S01]  /*5600*/  HADD2.F32 R110, -RZ, R110.H0_H0 ;  /* 0x2000006eff6e7230 */ /* 0x000fe20000004100 */
[----:B------:R-:W-:Y:S01]  /*5610*/  FMUL.FTZ R130, R57, R114 ;  /* 0x0000007239827220 */ /* 0x000fe20000410000 */
[----:B------:R-:W-:-:S02]  /*5620*/  HADD2.F32 R67, -RZ, R67.H0_H0 ;  /* 0x20000043ff437230 */ /* 0x000fc40000004100 */
[----:B------:R-:W0:Y:S01]  /*5630*/  MUFU.RCP R56, R56 ;  /* 0x0000003800387308 */ /* 0x000e220000001000 */
[----:B---3--:R-:W-:Y:S02]  /*5640*/  FADD.FTZ R114, -R54, 1 ;  /* 0x3f80000036727421 */ /* 0x008fe40000010100 */
[----:B------:R-:W-:Y:S02]  /*5650*/  FMUL.FTZ R117, R111, R108 ;  /* 0x0000006c6f757220 */ /* 0x000fe40000410000 */
[----:B------:R-:W-:-:S03]  /*5660*/  FMUL.FTZ R127, R41, -1.4426950216293334961 ;  /* 0xbfb8aa3b297f7820 */ /* 0x000fc60000410000 */
[----:B------:R-:W3:Y:S01]  /*5670*/  MUFU.RCP R53, R53 ;  /* 0x0000003500357308 */ /* 0x000ee20000001000 */
[----:B------:R-:W-:Y:S02]  /*5680*/  FADD.FTZ R55, R120, 1 ;  /* 0x3f80000078377421 */ /* 0x000fe40000010000 */
[----:B-----5:R-:W-:Y:S02]  /*5690*/  FADD.FTZ R4, -R50, 1 ;  /* 0x3f80000032047421 */ /* 0x020fe40000010100 */
[----:B------:R-:W-:Y:S02]  /*56a0*/  FMUL.FTZ R115, R110, R67 ;  /* 0x000000436e737220 */ /* 0x000fe40000410000 */
[----:B------:R-:W-:Y:S01]  /*56b0*/  FFMA.FTZ R114, R31, R114, 1 ;  /* 0x3f8000001f727423 */ /* 0x000fe20000010072 */
[----:B------:R-:W5:Y:S01]  /*56c0*/  MUFU.EX2 R123, R123 ;  /* 0x0000007b007b7308 */ /* 0x000f620000000800 */
[----:B------:R-:W-:Y:S01]  /*56d0*/  FMUL.FTZ R117, R54, R117 ;  /* 0x0000007536757220 */ /* 0x000fe20000410000 */
[----:B------:R-:W-:Y:S01]  /*56e0*/  HADD2.F32 R113, -RZ, R113.H0_H0 ;  /* 0x20000071ff717230 */ /* 0x000fe20000004100 */
[----:B------:R-:W-:-:S02]  /*56f0*/  FFMA.FTZ R4, R29, R4, 1 ;  /* 0x3f8000001d047423 */ /* 0x000fc40000010004 */
[----:B------:R-:W-:Y:S02]  /*5700*/  FMUL.FTZ R115, R50, R115 ;  /* 0x0000007332737220 */ /* 0x000fe40000410000 */
[----:B------:R-:W-:Y:S01]  /*5710*/  FMUL.FTZ R132, R117, R114 ;  /* 0x0000007275847220 */ /* 0x000fe20000410000 */
[----:B------:R-:W1:Y:S01]  /*5720*/  MUFU.EX2 R127, R127 ;  /* 0x0000007f007f7308 */ /* 0x000e620000000800 */
[----:B------:R-:W-:Y:S01]  /*5730*/  HADD2.F32 R114, -RZ, R45.H0_H0 ;  /* 0x2000002dff727230 */ /* 0x000fe20000004100 */
[----:B0-----:R-:W-:Y:S01]  /*5740*/  FADD.FTZ R121, R121, 1 ;  /* 0x3f80000079797421 */ /* 0x001fe20000010000 */
[----:B------:R-:W-:Y:S01]  /*5750*/  HADD2.F32 R112, -RZ, R112.H0_H0 ;  /* 0x20000070ff707230 */ /* 0x000fe20000004100 */
[----:B------:R-:W-:Y:S01]  /*5760*/  FMUL.FTZ R133, R115, R4 ;  /* 0x0000000473857220 */ /* 0x000fe20000410000 */
[----:B--2---:R-:W-:-:S03]  /*5770*/  HADD2.F32 R109, -RZ, R109.H0_H0 ;  /* 0x2000006dff6d7230 */ /* 0x004fc60000004100 */
[----:B------:R-:W0:Y:S01]  /*5780*/  MUFU.RCP R55, R55 ;  /* 0x0000003700377308 */ /* 0x000e220000001000 */
[----:B------:R-:W-:Y:S02]  /*5790*/  FADD.FTZ R4, -R56, 1 ;  /* 0x3f80000038047421 */ /* 0x000fe40000010100 */
[----:B------:R-:W-:Y:S02]  /*57a0*/  FMUL.FTZ R45, R114, R113 ;  /* 0x00000071722d7220 */ /* 0x000fe40000410000 */
[----:B---3--:R-:W-:-:S03]  /*57b0*/  FADD.FTZ R119, -R53, 1 ;  /* 0x3f80000035777421 */ /* 0x008fc60000010100 */
[----:B------:R2:W3:Y:S01]  /*57c0*/  MUFU.RCP R58, R121 ;  /* 0x00000079003a7308 */ /* 0x0004e20000001000 */
[----:B------:R-:W-:Y:S02]  /*57d0*/  FMUL.FTZ R116, R112, R109 ;  /* 0x0000006d70747220 */ /* 0x000fe40000410000 */
[----:B------:R-:W-:Y:S02]  /*57e0*/  FFMA.FTZ R117, R33, R4, 1 ;  /* 0x3f80000021757423 */ /* 0x000fe40000010004 */
[----:B------:R-:W-:Y:S01]  /*57f0*/  FMUL.FTZ R4, R56, R45 ;  /* 0x0000002d38047220 */ /* 0x000fe20000410000 */
[----:B------:R-:W-:Y:S01]  /*5800*/  HADD2.F32 R45, -RZ, R40.H0_H0 ;  /* 0x20000028ff2d7230 */ /* 0x000fe20000004100 */
[----:B-----5:R-:W-:Y:S01]  /*5810*/  FADD.FTZ R123, R123, 1 ;  /* 0x3f8000007b7b7421 */ /* 0x020fe20000010000 */
[----:B-1----:R-:W-:Y:S01]  /*5820*/  HADD2.F32 R40, -RZ, R2.H0_H0 ;  /* 0x20000002ff287230 */ /* 0x002fe20000004100 */
[----:B------:R-:W-:Y:S01]  /*5830*/  FFMA.FTZ R119, R32, R119, 1 ;  /* 0x3f80000020777423 */ /* 0x000fe20000010077 */
[----:B--2---:R-:W-:Y:S01]  /*5840*/  LDS.U16 R121, [R88+0x14] ;  /* 0x0000140058797984 */ /* 0x004fe20000000400 */
[----:B------:R-:W-:Y:S01]  /*5850*/  FMUL.FTZ R116, R53, R116 ;  /* 0x0000007435747220 */ /* 0x000fe20000410000 */
[----:B------:R1:W-:Y:S01]  /*5860*/  MUFU.RCP R115, R123 ;  /* 0x0000007b00737308 */ /* 0x0003e20000001000 */
[----:B------:R-:W-:-:S02]  /*5870*/  FADD.FTZ R120, R127, 1 ;  /* 0x3f8000007f787421 */ /* 0x000fc40000010000 */
[----:B------:R-:W-:Y:S01]  /*5880*/  FMUL.FTZ R135, R116, R119 ;  /* 0x0000007774877220 */ /* 0x000fe20000410000 */
[----:B------:R-:W-:Y:S01]  /*5890*/  HADD2.F32 R116, -RZ, R37.H0_H0 ;  /* 0x20000025ff747230 */ /* 0x000fe20000004100 */
[----:B0-----:R-:W-:Y:S01]  /*58a0*/  FADD.FTZ R127, -R55, 1 ;  /* 0x3f800000377f7421 */ /* 0x001fe20000010100 */
[----:B------:R-:W-:Y:S01]  /*58b0*/  LDS.U16 R119, [R88+0x12] ;  /* 0x0000120058777984 */ /* 0x000fe20000000400 */
[----:B------:R-:W-:Y:S01]  /*58c0*/  FMUL.FTZ R2, R45, R40 ;  /* 0x000000282d027220 */ /* 0x000fe20000410000 */
[----:B----4-:R-:W-:Y:S02]  /*58d0*/  HADD2.F32 R37, -RZ, R3.H0_H0 ;  /* 0x20000003ff257230 */ /* 0x010fe40000004100 */
[----:B-1----:R-:W0:Y:S01]  /*58e0*/  LDS.U16 R123, [R88+0x16] ;  /* 0x00001600587b7984 */ /* 0x002e220000000400 */
[----:B------:R-:W-:Y:S02]  /*58f0*/  FMUL.FTZ R134, R4, R117 ;  /* 0x0000007504867220 */ /* 0x000fe40000410000 */
[----:B------:R-:W-:-:S02]  /*5900*/  FFMA.FTZ R127, R34, R127, 1 ;  /* 0x3f800000227f7423 */ /* 0x000fc4000001007f */
[----:B------:R-:W-:Y:S02]  /*5910*/  FMUL.FTZ R2, R55, R2 ;  /* 0x0000000237027220 */ /* 0x000fe40000410000 */
[----:B---3--:R-:W-:Y:S02]  /*5920*/  FADD.FTZ R4, -R58, 1 ;  /* 0x3f8000003a047421 */ /* 0x008fe40000010100 */
[----:B------:R-:W-:Y:S02]  /*5930*/  FMUL.FTZ R3, R116, R37 ;  /* 0x0000002574037220 */ /* 0x000fe40000410000 */
[----:B------:R-:W-:Y:S02]  /*5940*/  FMUL.FTZ R137, R2, R127 ;  /* 0x0000007f02897220 */ /* 0x000fe40000410000 */
[----:B------:R-:W-:Y:S01]  /*5950*/  FFMA.FTZ R127, R35, R4, 1 ;  /* 0x3f800000237f7423 */ /* 0x000fe20000010004 */
[----:B------:R-:W-:Y:S01]  /*5960*/  LDS.U16 R2, [R88+0x1a] ;  /* 0x00001a0058027984 */ /* 0x000fe20000000400 */
[----:B------:R-:W-:-:S02]  /*5970*/  FMUL.FTZ R4, R58, R3 ;  /* 0x000000033a047220 */ /* 0x000fc40000410000 */
[----:B------:R-:W-:Y:S01]  /*5980*/  FADD.FTZ R57, R122, 1 ;  /* 0x3f8000007a397421 */ /* 0x000fe20000010000 */
[----:B------:R-:W-:Y:S01]  /*5990*/  LDS.U16 R3, [R88+0x1c] ;  /* 0x00001c0058037984 */ /* 0x000fe20000000400 */
[----:B------:R-:W-:-:S03]  /*59a0*/  FMUL.FTZ R136, R4, R127 ;  /* 0x0000007f04887220 */ /* 0x000fc60000410000 */
[----:B------:R-:W1:Y:S01]  /*59b0*/  LDS.U16 R122, [R88+0x18] ;  /* 0x00001800587a7984 */ /* 0x000e620000000400 */
[----:B------:R-:W-:-:S03]  /*59c0*/  FADD.FTZ R118, R126, 1 ;  /* 0x3f8000007e767421 */ /* 0x000fc60000010000 */
[----:B------:R-:W2:Y:S01]  /*59d0*/  LDS.U16 R4, [R88+0x1e] ;  /* 0x00001e0058047984 */ /* 0x000ea20000000400 */
[----:B------:R-:W3:Y:S08]  /*59e0*/  MUFU.RCP R120, R120 ;  /* 0x0000007800787308 */ /* 0x000ef00000001000 */
[----:B------:R-:W4:Y:S08]  /*59f0*/  MUFU.RCP R118, R118 ;  /* 0x0000007600767308 */ /* 0x000f300000001000 */
[----:B------:R-:W5:Y:S01]  /*5a00*/  MUFU.RCP R57, R57 ;  /* 0x0000003900397308 */ /* 0x000f620000001000 */
[----:B------:R-:W-:Y:S01]  /*5a10*/  FADD.FTZ R117, R129, 1 ;  /* 0x3f80000081757421 */ /* 0x000fe20000010000 */
[----:B------:R-:W-:Y:S01]  /*5a20*/  HADD2.F32 R26, -RZ, R26.H0_H0 ;  /* 0x2000001aff1a7230 */ /* 0x000fe20000004100 */
[----:B------:R-:W-:Y:S01]  /*5a30*/  FADD.FTZ R126, R131, 1 ;  /* 0x3f800000837e7421 */ /* 0x000fe20000010000 */
[----:B0-----:R-:W-:Y:S01]  /*5a40*/  HADD2.F32 R123, -RZ, R123.H0_H0 ;  /* 0x2000007bff7b7230 */ /* 0x001fe20000004100 */
[----:B------:R-:W-:Y:S01]  /*5a50*/  FADD.FTZ R127, R138, 1 ;  /* 0x3f8000008a7f7421 */ /* 0x000fe20000010000 */
[----:B------:R-:W-:Y:S01]  /*5a60*/  HADD2.F32 R30, -RZ, R30.H0_H0 ;  /* 0x2000001eff1e7230 */ /* 0x000fe20000004100 */
[----:B---3--:R-:W-:Y:S01]  /*5a70*/  FADD.FTZ R140, -R120, 1 ;  /* 0x3f800000788c7421 */ /* 0x008fe20000010100 */
[----:B------:R-:W-:Y:S01]  /*5a80*/  HADD2.F32 R28, -RZ, R28.H0_H0 ;  /* 0x2000001cff1c7230 */ /* 0x000fe20000004100 */
[----:B----4-:R-:W-:Y:S01]  /*5a90*/  FADD.FTZ R138, -R118, 1 ;  /* 0x3f800000768a7421 */ /* 0x010fe20000010100 */
[----:B------:R-:W-:-:S02]  /*5aa0*/  HADD2.F32 R119, -RZ, R119.H0_H0 ;  /* 0x20000077ff777230 */ /* 0x000fc40000004100 */
[----:B------:R-:W-:Y:S01]  /*5ab0*/  HADD2.F32 R121, -RZ, R121.H0_H0 ;  /* 0x20000079ff797230 */ /* 0x000fe20000004100 */
[----:B------:R-:W0:Y:S01]  /*5ac0*/  MUFU.RCP R117, R117 ;  /* 0x0000007500757308 */ /* 0x000e220000001000 */
[----:B------:R-:W-:Y:S02]  /*5ad0*/  FFMA.FTZ R142, R39, R138, 1 ;  /* 0x3f800000278e7423 */ /* 0x000fe4000001008a */
[----:B------:R-:W-:Y:S02]  /*5ae0*/  FFMA.FTZ R144, R41, R140, 1 ;  /* 0x3f80000029907423 */ /* 0x000fe4000001008c */
[----:B------:R-:W-:Y:S02]  /*5af0*/  FMUL.FTZ R139, R26, R123 ;  /* 0x0000007b1a8b7220 */ /* 0x000fe40000410000 */
[----:B-----5:R-:W-:Y:S01]  /*5b00*/  FADD.FTZ R129, -R57, 1 ;  /* 0x3f80000039817421 */ /* 0x020fe20000010100 */
[----:B------:R-:W3:Y:S01]  /*5b10*/  MUFU.RCP R126, R126 ;  /* 0x0000007e007e7308 */ /* 0x000ee20000001000 */
[----:B------:R-:W-:-:S02]  /*5b20*/  FADD.FTZ R131, -R115, 1 ;  /* 0x3f80000073837421 */ /* 0x000fc40000010100 */
[----:B------:R-:W-:Y:S02]  /*5b30*/  FMUL.FTZ R138, R30, R119 ;  /* 0x000000771e8a7220 */ /* 0x000fe40000410000 */
[----:B------:R-:W-:-:S03]  /*5b40*/  FMUL.FTZ R140, R28, R121 ;  /* 0x000000791c8c7220 */ /* 0x000fc60000410000 */
[----:B------:R-:W4:Y:S01]  /*5b50*/  MUFU.RCP R127, R127 ;  /* 0x0000007f007f7308 */ /* 0x000f220000001000 */
[----:B------:R-:W-:Y:S02]  /*5b60*/  FMUL.FTZ R141, R118, R139 ;  /* 0x0000008b768d7220 */ /* 0x000fe40000410000 */
[----:B------:R-:W-:Y:S02]  /*5b70*/  FFMA.FTZ R129, R36, R129, 1 ;  /* 0x3f80000024817423 */ /* 0x000fe40000010081 */
[----:B------:R-:W-:Y:S02]  /*5b80*/  FFMA.FTZ R131, R38, R131, 1 ;  /* 0x3f80000026837423 */ /* 0x000fe40000010083 */
        /* <DEDUP_REMOVED lines=11> */
[----:B-1----:R-:W-:Y:S02]  /*5c40*/  HADD2.F32 R122, -RZ, R122.H0_H0 ;  /* 0x2000007aff7a7230 */ /* 0x002fe40000004100 */
[----:B------:R-:W-:Y:S02]  /*5c50*/  HADD2.F32 R20, -RZ, R2.H0_H0 ;  /* 0x20000002ff147230 */ /* 0x000fe40000004100 */
[----:B------:R-:W-:Y:S02]  /*5c60*/  HADD2.F32 R21, -RZ, R3.H0_H0 ;  /* 0x20000003ff157230 */ /* 0x000fe40000004100 */
[----:B--2---:R-:W-:Y:S01]  /*5c70*/  HADD2.F32 R22, -RZ, R4.H0_H0 ;  /* 0x20000004ff167230 */ /* 0x004fe20000004100 */
[----:B------:R-:W-:-:S02]  /*5c80*/  FMUL.FTZ R143, R23, R122 ;  /* 0x0000007a178f7220 */ /* 0x000fc40000410000 */
[----:B0-----:R-:W-:Y:S02]  /*5c90*/  FADD.FTZ R5, -R117, 1 ;  /* 0x3f80000075057421 */ /* 0x001fe40000010100 */
[----:B---3--:R-:W-:Y:S02]  /*5ca0*/  FADD.FTZ R138, -R126, 1 ;  /* 0x3f8000007e8a7421 */ /* 0x008fe40000010100 */
[----:B----4-:R-:W-:Y:S02]  /*5cb0*/  FADD.FTZ R145, -R127, 1 ;  /* 0x3f8000007f917421 */ /* 0x010fe40000010100 */
        /* <DEDUP_REMOVED lines=14> */
[----:B------:R-:W-:Y:S02]  /*5da0*/  PRMT R5, R142, 0x7632, R5 ;  /* 0x000076328e057816 */ /* 0x000fe40000000005 */
[----:B------:R-:W-:-:S02]  /*5db0*/  F2FP.PACK_AB R130, R133, R130 ;  /* 0x000000828582723e */ /* 0x000fc400000000ff */
[----:B------:R-:W-:Y:S02]  /*5dc0*/  F2FP.PACK_AB R132, R135, R132 ;  /* 0x000000848784723e */ /* 0x000fe400000000ff */
        /* <DEDUP_REMOVED lines=10> */
[----:B------:R-:W-:Y:S02]  /*5e70*/  PRMT R137, R136, 0x7632, R137 ;  /* 0x0000763288897816 */ /* 0x000fe40000000089 */
[----:B------:R-:W-:Y:S01]  /*5e80*/  PRMT R4, R140, 0x7632, R4 ;  /* 0x000076328c047816 */ /* 0x000fe20000000004 */
        /* <DEDUP_REMOVED lines=61> */
.L_x_8646:
[----:B-1----:R-:W-:Y:S05]  /*6260*/  BSYNC B0 ;  /* 0x0000000000007941 */ /* 0x002fea0003800000 */
.L_x_8645:
        /* <DEDUP_REMOVED lines=114> */
[----:B------:R2:W-:Y:S01]  /*6990*/  STS.U16 [R88+0xa], R5 ;  /* 0x00000a0558007388 */ /* 0x0005e20000000400 */
[----:B------:R-:W-:Y:S01]  /*69a0*/  BSSY B0, `(.L_x_8648) ;  /* 0x0000038000007945 */ /* 0x000fe20003800000 */
[----:B0-----:R-:W-:Y:S01]  /*69b0*/  PRMT R3, R33, 0x7632, R3 ;  /* 0x0000763221037816 */ /* 0x001fe20000000003 */
[----:B------:R-:W-:Y:S01]  /*69c0*/  UIADD3 UR7, UR35, UR36, URZ ;  /* 0x0000002423077290 */ /* 0x000fe2000fffe03f */
[----:B------:R-:W-:Y:S01]  /*69d0*/  PRMT R22, R21, 0x7610, R22 ;  /* 0x0000761015167816 */ /* 0x000fe20000000016 */
[----:B------:R0:W-:Y:S01]  /*69e0*/  STS.U16 [R88+0x4], R2 ;  /* 0x0000040258007388 */ /* 0x0001e20000000400 */
[----:B-1----:R-:W-:-:S02]  /*69f0*/  PRMT R4, R38, 0x7632, R4 ;  /* 0x0000763226047816 */ /* 0x002fc40000000004 */
[----:B------:R-:W-:Y:S01]  /*6a00*/  PRMT R24, R21, 0x7632, R24 ;  /* 0x0000763215187816 */ /* 0x000fe20000000018 */
[----:B------:R-:W-:Y:S01]  /*6a10*/  STS.U16 [R88+0x8], R31 ;  /* 0x0000081f58007388 */ /* 0x000fe20000000400 */
[----:B--2---:R-:W-:-:S03]  /*6a20*/  PRMT R5, R20, 0x7632, R5 ;  /* 0x0000763214057816 */ /* 0x004fc60000000005 */
        /* <DEDUP_REMOVED lines=47> */
.L_x_8649:
[----:B------:R-:W-:Y:S05]  /*6d20*/  BSYNC B0 ;  /* 0x0000000000007941 */ /* 0x000fea0003800000 */
.L_x_8648:
        /* <DEDUP_REMOVED lines=43> */
.L_x_8647:
        /* <DEDUP_REMOVED lines=79> */
.L_x_8729:
        /* <DEDUP_REMOVED lines=16> */
[C---:B0-----:R-:W-:Y:S01]  /*75d0*/  LOP3.LUT R0, R107.reuse, 0x7ffffe0, RZ, 0xc0, !PT ;  /* 0x07ffffe06b007812 */ /* 0x041fe200078ec0ff */
[----:B------:R-:W-:Y:S01]  /*75e0*/  ULDC UR39, c[0x0][0x168] ;  /* 0x00005a0000277ab9 */ /* 0x000fe20000000800 */
[----:B------:R-:W-:Y:S01]  /*75f0*/  LOP3.LUT R246, R107, 0x1f, RZ, 0xc0, !PT ;  /* 0x0000001f6bf67812 */ /* 0x000fe200078ec0ff */
        /* <DEDUP_REMOVED lines=23> */
[----:B------:R-:W-:Y:S02]  /*7770*/  LOP3.LUT R0, R6, 0xa0, RZ, 0xfc, !PT ;  /* 0x000000a006007812 */ /* 0x000fe400078efcff */
[----:B------:R-:W-:-:S02]  /*7780*/  LEA.HI.X R5, R8, UR23, R5, 0x1, P1 ;  /* 0x0000001708057c11 */ /* 0x000fc400088f0c05 */
[----:B------:R-:W-:Y:S02]  /*7790*/  ISETP.GE.AND P0, PT, R7, UR36, PT ;  /* 0x0000002407007c0c */ /* 0x000fe4000bf06270 */
[----:B------:R-:W-:Y:S01]  /*77a0*/  LOP3.LUT R7, R6, 0xc0, RZ, 0xfc, !PT ;  /* 0x000000c006077812 */ /* 0x000fe200078efcff */
[----:B------:R0:W3:Y:S01]  /*77b0*/  @!P2 LDG.E.U16 R109, [R4.64] ;  /* 0x00000020046da981 */ /* 0x0000e2000c1e1500 */
[----:B------:R-:W-:Y:S02]  /*77c0*/  ISETP.GE.AND P1, PT, R0, UR36, PT ;  /* 0x0000002400007c0c */ /* 0x000fe4000bf26270 */
[----:B------:R-:W-:Y:S02]  /*77d0*/  PRMT R0, RZ, 0x7610, R0 ;  /* 0x00007610ff007816 */ /* 0x000fe40000000000 */
[----:B------:R-:W-:Y:S02]  /*77e0*/  ISETP.GE.AND P2, PT, R7, UR36, PT ;  /* 0x0000002407007c0c */ /* 0x000fe4000bf46270 */
[----:B------:R-:W-:-:S02]  /*77f0*/  LOP3.LUT R7, R6, 0xe0, RZ, 0xfc, !PT ;  /* 0x000000e006077812 */ /* 0x000fc400078efcff */
[----:B------:R-:W-:Y:S01]  /*7800*/  PRMT R108, RZ, 0x7610, R108 ;  /* 0x00007610ff6c7816 */ /* 0x000fe2000000006c */
[----:B------:R0:W4:Y:S01]  /*7810*/  @!P3 LDG.E.U16 R0, [R4.64+0x40] ;  /* 0x000040200400b981 */ /* 0x000122000c1e1500 */
[----:B------:R-:W-:Y:S02]  /*7820*/  PRMT R115, RZ, 0x7610, R115 ;  /* 0x00007610ff737816 */ /* 0x000fe40000000073 */
[----:B------:R-:W-:Y:S02]  /*7830*/  ISETP.GE.AND P3, PT, R7, UR36, PT ;  /* 0x0000002407007c0c */ /* 0x000fe4000bf66270 */
[C---:B------:R-:W-:Y:S01]  /*7840*/  LOP3.LUT R7, R6.reuse, 0x120, RZ, 0xfc, !PT ;  /* 0x0000012006077812 */ /* 0x040fe200078efcff */
[----:B------:R0:W3:Y:S01]  /*7850*/  @!P5 LDG.E.U16 R108, [R4.64+0xc0] ;  /* 0x0000c020046cd981 */ /* 0x0000e2000c1e1500 */
[----:B------:R-:W-:Y:S02]  /*7860*/  LOP3.LUT R8, R6, 0x100, RZ, 0xfc, !PT ;  /* 0x0000010006087812 */ /* 0x000fe400078efcff */
[----:B------:R-:W-:Y:S01]  /*7870*/  PRMT R116, RZ, 0x7610, R116 ;  /* 0x00007610ff747816 */ /* 0x000fe20000000074 */
[----:B------:R0:W3:Y:S01]  /*7880*/  @!P4 LDG.E.U16 R115, [R4.64+0x80] ;  /* 0x000080200473c981 */ /* 0x0000e2000c1e1500 */
[----:B------:R-:W-:-:S02]  /*7890*/  PRMT R117, RZ, 0x7610, R117 ;  /* 0x00007610ff757816 */ /* 0x000fc40000000075 */
[----:B------:R-:W-:Y:S02]  /*78a0*/  ISETP.GE.AND P5, PT, R7, UR36, PT ;  /* 0x0000002407007c0c */ /* 0x000fe4000bfa6270 */
[----:B------:R-:W-:Y:S01]  /*78b0*/  ISETP.GE.AND P4, PT, R8, UR36, PT ;  /* 0x0000002408007c0c */ /* 0x000fe2000bf86270 */
[----:B------:R0:W3:Y:S01]  /*78c0*/  @!P1 LDG.E.U16 R116, [R4.64+0x140] ;  /* 0x0001402004749981 */ /* 0x0000e2000c1e1500 */
[C---:B------:R-:W-:Y:S02]  /*78d0*/  LOP3.LUT R7, R6.reuse, 0x160, RZ, 0xfc, !PT ;  /* 0x0000016006077812 */ /* 0x040fe400078efcff */
[----:B------:R-:W-:Y:S01]  /*78e0*/  LOP3.LUT R8, R6, 0x140, RZ, 0xfc, !PT ;  /* 0x0000014006087812 */ /* 0x000fe200078efcff */
[----:B------:R0:W3:Y:S01]  /*78f0*/  @!P0 LDG.E.U16 R117, [R4.64+0x100] ;  /* 0x0001002004758981 */ /* 0x0000e2000c1e1500 */
[----:B------:R-:W-:Y:S02]  /*7900*/  PRMT R118, RZ, 0x7610, R118 ;  /* 0x00007610ff767816 */ /* 0x000fe40000000076 */
[----:B------:R-:W-:-:S02]  /*7910*/  ISETP.GE.AND P1, PT, R7, UR36, PT ;  /* 0x0000002407007c0c */ /* 0x000fc4000bf26270 */
[----:B------:R-:W-:Y:S02]  /*7920*/  ISETP.GE.AND P0, PT, R8, UR36, PT ;  /* 0x0000002408007c0c */ /* 0x000fe4000bf06270 */
        /* <DEDUP_REMOVED lines=24> */
[----:B------:R-:W-:Y:S01]  /*7ab0*/  ISETP.GE.AND P1, PT, R7, UR36, PT ;  /* 0x0000002407007c0c */ /* 0x000fe2000bf26270 */
[----:B------:R0:W3:Y:S01]  /*7ac0*/  @!P2 LDG.E.U16 R126, [R4.64+0x340] ;  /* 0x00034020047ea981 */ /* 0x0000e2000c1e1500 */
        /* <DEDUP_REMOVED lines=18> */
[----:B------:R-:W-:-:S03]  /*7bf0*/  ISETP.GE.AND P1, PT, R8, UR36, PT ;  /* 0x0000002408007c0c */ /* 0x000fc6000bf26270 */
[----:B------:R0:W3:Y:S01]  /*7c00*/  @!P2 LDG.E.U16 R132, [R4.64+0x480] ;  /* 0x000480200484a981 */ /* 0x0000e2000c1e1500 */
[----:B------:R-:W-:Y:S02]  /*7c10*/  ISETP.GE.AND P2, PT, R9, UR36, PT ;  /* 0x0000002409007c0c */ /* 0x000fe4000bf46270 */
[----:B------:R-:W-:Y:S02]  /*7c20*/  PRMT R134, RZ, 0x7610, R134 ;  /* 0x00007610ff867816 */ /* 0x000fe40000000086 */
[----:B------:R-:W-:Y:S02]  /*7c30*/  PRMT R113, RZ, 0x7610, R113 ;  /* 0x00007610ff717816 */ /* 0x000fe40000000071 */
[----:B------:R-:W-:Y:S02]  /*7c40*/  PRMT R114, RZ, 0x7610, R114 ;  /* 0x00007610ff727816 */ /* 0x000fe40000000072 */
[----:B------:R0:W4:Y:S01]  /*7c50*/  @!P3 LDG.E.U16 R134, [R4.64+0x4c0] ;  /* 0x0004c0200486b981 */ /* 0x000122000c1e1500 */
[----:B------:R-:W-:-:S03]  /*7c60*/  PRMT R112, RZ, 0x7610, R112 ;  /* 0x00007610ff707816 */ /* 0x000fc60000000070 */
[----:B------:R0:W4:Y:S04]  /*7c70*/  @!P0 LDG.E.U16 R113, [R4.64+0x500] ;  /* 0x0005002004718981 */ /* 0x000128000c1e1500 */
[----:B------:R0:W4:Y:S04]  /*7c80*/  @!P1 LDG.E.U16 R114, [R4.64+0x540] ;  /* 0x0005402004729981 */ /* 0x000128000c1e1500 */
[----:B------:R0:W4:Y:S01]  /*7c90*/  @!P2 LDG.E.U16 R112, [R4.64+0x580] ;  /* 0x000580200470a981 */ /* 0x000122000c1e1500 */
[----:B------:R-:W-:-:S04]  /*7ca0*/  LOP3.LUT R7, R6, 0x2e0, RZ, 0xfc, !PT ;  /* 0x000002e006077812 */ /* 0x000fc800078efcff */
[----:B------:R-:W-:Y:S02]  /*7cb0*/  ISETP.GE.AND P3, PT, R7, UR36, PT ;  /* 0x0000002407007c0c */ /* 0x000fe4000bf66270 */
[----:B------:R-:W-:Y:S02]  /*7cc0*/  LOP3.LUT R8, R6, 0x300, RZ, 0xfc, !PT ;  /* 0x0000030006087812 */ /* 0x000fe400078efcff */
[----:B------:R-:W-:Y:S02]  /*7cd0*/  PRMT R111, RZ, 0x7610, R111 ;  /* 0x00007610ff6f7816 */ /* 0x000fe4000000006f */
[----:B------:R-:W-:Y:S02]  /*7ce0*/  ISETP.GE.AND P0, PT, R8, UR36, PT ;  /* 0x0000002408007c0c */ /* 0x000fe4000bf06270 */
[C---:B------:R-:W-:Y:S02]  /*7cf0*/  LOP3.LUT R7, R6.reuse, 0x320, RZ, 0xfc, !PT ;  /* 0x0000032006077812 */ /* 0x040fe400078efcff */
[----:B------:R-:W-:-:S02]  /*7d00*/  LOP3.LUT R8, R6, 0x340, RZ, 0xfc, !PT ;  /* 0x0000034006087812 */ /* 0x000fc400078efcff */
[----:B------:R-:W-:Y:S01]  /*7d10*/  LOP3.LUT R9, R6, 0x360, RZ, 0xfc, !PT ;  /* 0x0000036006097812 */ /* 0x000fe200078efcff */
[----:B------:R0:W4:Y:S01]  /*7d20*/  @!P3 LDG.E.U16 R111, [R4.64+0x5c0] ;  /* 0x0005c020046fb981 */ /* 0x000122000c1e1500 */
[----:B------:R-:W-:Y:S02]  /*7d30*/  ISETP.GE.AND P1, PT, R7, UR36, PT ;  /* 0x0000002407007c0c */ /* 0x000fe4000bf26270 */
[----:B------:R-:W-:Y:S02]  /*7d40*/  ISETP.GE.AND P2, PT, R8, UR36, PT ;  /* 0x0000002408007c0c */ /* 0x000fe4000bf46270 */
[----:B------:R-:W-:Y:S02]  /*7d50*/  ISETP.GE.AND P3, PT, R9, UR36, PT ;  /* 0x0000002409007c0c */ /* 0x000fe4000bf66270 */
[----:B------:R-:W-:Y:S02]  /*7d60*/  PRMT R110, RZ, 0x7610, R110 ;  /* 0x00007610ff6e7816 */ /* 0x000fe4000000006e */
[----:B------:R-:W-:-:S02]  /*7d70*/  SHF.L.U32 R8, R107, 0x5, RZ ;  /* 0x000000056b087819 */ /* 0x000fc400000006ff */
[----:B------:R-:W-:Y:S02]  /*7d80*/  LOP3.LUT R7, R6, 0x380, RZ, 0xfc, !PT ;  /* 0x0000038006077812 */ /* 0x000fe400078efcff */
[----:B------:R-:W-:Y:S01]  /*7d90*/  LOP3.LUT R8, R8, 0xffffffe0, R246, 0xe2, !PT ;  /* 0xffffffe008087812 */ /* 0x000fe200078ee2f6 */
[----:B------:R0:W4:Y:S01]  /*7da0*/  @!P0 LDG.E.U16 R110, [R4.64+0x600] ;  /* 0x00060020046e8981 */ /* 0x000122000c1e1500 */
[----:B------:R-:W-:Y:S02]  /*7db0*/  PRMT R67, RZ, 0x7610, R67 ;  /* 0x00007610ff437816 */ /* 0x000fe40000000043 */
[----:B------:R-:W-:Y:S02]  /*7dc0*/  PRMT R66, RZ, 0x7610, R66 ;  /* 0x00007610ff427816 */ /* 0x000fe40000000042 */
[----:B------:R-:W-:Y:S02]  /*7dd0*/  PRMT R10, RZ, 0x7610, R10 ;  /* 0x00007610ff0a7816 */ /* 0x000fe4000000000a */
[----:B------:R-:W-:Y:S01]  /*7de0*/  ISETP.GE.AND P0, PT, R7, UR36, PT ;  /* 0x0000002407007c0c */ /* 0x000fe2000bf06270 */
[----:B------:R0:W4:Y:S01]  /*7df0*/  @!P1 LDG.E.U16 R67, [R4.64+0x640] ;  /* 0x0006402004439981 */ /* 0x000122000c1e1500 */
[----:B------:R-:W-:-:S02]  /*7e00*/  LOP3.LUT R7, R6, 0x3a0, RZ, 0xfc, !PT ;  /* 0x000003a006077812 */ /* 0x000fc400078efcff */
[----:B------:R-:W-:Y:S01]  /*7e10*/  LOP3.LUT R6, R6, 0x3c0, RZ, 0xfc, !PT ;  /* 0x000003c006067812 */ /* 0x000fe200078efcff */
[----:B------:R0:W4:Y:S01]  /*7e20*/  @!P2 LDG.E.U16 R66, [R4.64+0x680] ;  /* 0x000680200442a981 */ /* 0x000122000c1e1500 */
[----:B------:R-:W-:Y:S02]  /*7e30*/  LOP3.LUT R8, R8, 0x3e0, RZ, 0xfc, !PT ;  /* 0x000003e008087812 */ /* 0x000fe400078efcff */
[----:B------:R-:W-:Y:S01]  /*7e40*/  ISETP.GE.AND P1, PT, R7, UR36, PT ;  /* 0x0000002407007c0c */ /* 0x000fe2000bf26270 */
[----:B------:R0:W4:Y:S01]  /*7e50*/  @!P3 LDG.E.U16 R10, [R4.64+0x6c0] ;  /* 0x0006c020040ab981 */ /* 0x000122000c1e1500 */
[----:B------:R-:W-:Y:S02]  /*7e60*/  ISETP.GE.AND P2, PT, R6, UR36, PT ;  /* 0x0000002406007c0c */ /* 0x000fe4000bf46270 */
[----:B------:R-:W-:Y:S02]  /*7e70*/  ISETP.GE.AND P3, PT, R8, UR36, PT ;  /* 0x0000002408007c0c */ /* 0x000fe4000bf66270 */
[----:B------:R-:W-:-:S02]  /*7e80*/  PRMT R9, RZ, 0x7610, R9 ;  /* 0x00007610ff097816 */ /* 0x000fc40000000009 */
[----:B------:R-:W-:Y:S02]  /*7e90*/  PRMT R6, RZ, 0x7610, R6 ;  /* 0x00007610ff067816 */ /* 0x000fe40000000006 */
[----:B------:R-:W-:Y:S02]  /*7ea0*/  PRMT R7, RZ, 0x7610, R7 ;  /* 0x00007610ff077816 */ /* 0x000fe40000000007 */
[----:B------:R-:W-:Y:S01]  /*7eb0*/  PRMT R8, RZ, 0x7610, R8 ;  /* 0x00007610ff087816 */ /* 0x000fe20000000008 */
[----:B------:R0:W4:Y:S04]  /*7ec0*/  @!P0 LDG.E.U16 R9, [R4.64+0x700] ;  /* 0x0007002004098981 */ /* 0x000128000c1e1500 */
[----:B------:R0:W4:Y:S04]  /*7ed0*/  @!P1 LDG.E.U16 R6, [R4.64+0x740] ;  /* 0x0007402004069981 */ /* 0x000128000c1e1500 */
[----:B------:R0:W4:Y:S04]  /*7ee0*/  @!P2 LDG.E.U16 R7, [R4.64+0x780] ;  /* 0x000780200407a981 */ /* 0x000128000c1e1500 */
[----:B------:R0:W4:Y:S01]  /*7ef0*/  @!P3 LDG.E.U16 R8, [R4.64+0x7c0] ;  /* 0x0007c0200408b981 */ /* 0x000122000c1e1500 */
[----:B------:R-:W-:Y:S01]  /*7f00*/  ISETP.NE.AND P0, PT, R246, RZ, PT ;  /* 0x000000fff600720c */ /* 0x000fe20003f05270 */
[----:B--2---:R-:W1:Y:S02]  /*7f10*/  R2UR UR43, R3 ;  /* 0x00000000032b73c2 */ /* 0x004e6400000e0000 */
[----:B-1----:R-:W-:-:S02]  /*7f20*/  FMUL.FTZ R3, R75, UR43 ;  /* 0x0000002b4b037c20 */ /* 0x002fc40008410000 */
[----:B------:R-:W-:Y:S02]  /*7f30*/  FMUL.FTZ R64, R78, UR43 ;  /* 0x0000002b4e407c20 */ /* 0x000fe40008410000 */
[----:B0-----:R-:W-:Y:S02]  /*7f40*/  FMUL.RZ R4, R3, 0.15915493667125701904 ;  /* 0x3e22f98303047820 */ /* 0x001fe4000040c000 */
[----:B------:R-:W-:Y:S02]  /*7f50*/  FMUL.FTZ R133, R77, UR43 ;  /* 0x0000002b4d857c20 */ /* 0x000fe40008410000 */
[----:B------:R-:W-:Y:S02]  /*7f60*/  FMUL.FTZ R3, R74, UR43 ;  /* 0x0000002b4a037c20 */ /* 0x000fe40008410000 */
[----:B------:R-:W-:Y:S02]  /*7f70*/  FMUL.RZ R135, R64, 0.15915493667125701904 ;  /* 0x3e22f98340877820 */ /* 0x000fe4000040c000 */
[----:B------:R-:W-:-:S02]  /*7f80*/  FMUL.RZ R136, R133, 0.15915493667125701904 ;  /* 0x3e22f98385887820 */ /* 0x000fc4000040c000 */
        /* <DEDUP_REMOVED lines=39> */
[----:B-1----:R-:W-:-:S07]  /*8200*/  MOV R136, c[0x0][0x16c] ;  /* 0x00005b0000887a02 */ /* 0x002fce0000000f00 */
[----:B------:R1:W-:Y:S01]  /*8210*/  MUFU.COS R144, R5 ;  /* 0x0000000500907308 */ /* 0x0003e20000000000 */
[----:B------:R-:W-:Y:S01]  /*8220*/  @!P2 IMAD R3, R3, R136, UR7 ;  /* 0x000000070303ae24 */ /* 0x000fe2000f8e0288 */
[----:B------:R-:W-:Y:S01]  /*8230*/  STS.U16 [R101+0xc0], R108 ;  /* 0x0000c06c65007388 */ /* 0x000fe20000000400 */
[----:B-1----:R-:W-:-:S05]  /*8240*/  FMUL.RZ R5, R0, 0.15915493667125701904 ;  /* 0x3e22f98300057820 */ /* 0x002fca000040c000 */
[----:B------:R-:W-:Y:S01]  /*8250*/  MUFU.SIN R141, R135 ;  /* 0x00000087008d7308 */ /* 0x000fe20000000400 */
[----:B------:R1:W-:Y:S01]  /*8260*/  STS.U16 [R100+0x100], R117 ;  /* 0x0001007564007388 */ /* 0x0003e20000000400 */
[----:B--2---:R-:W-:-:S06]  /*8270*/  IADD3 R115, R106, 0x220, RZ ;  /* 0x000002206a737810 */ /* 0x004fcc0007ffe0ff */
[----:B------:R-:W-:Y:S01]  /*8280*/  MUFU.COS R142, R135 ;  /* 0x00000087008e7308 */ /* 0x000fe20000000000 */
[----:B------:R-:W-:Y:S01]  /*8290*/  STS.U16 [R99+0x140], R116 ;  /* 0x0001407463007388 */ /* 0x000fe20000000400 */
[----:B-1----:R-:W-:-:S06]  /*82a0*/  IADD3 R117, R106, 0x240, RZ ;  /* 0x000002406a757810 */ /* 0x002fcc0007ffe0ff */
[----:B------:R-:W-:Y:S01]  /*82b0*/  MUFU.SIN R135, R5 ;  /* 0x0000000500877308 */ /* 0x000fe20000000400 */
[----:B------:R1:W-:Y:S07]  /*82c0*/  STS.U16 [R98+0x180], R119 ;  /* 0x0001807762007388 */ /* 0x0003ee0000000400 */
[----:B------:R2:W-:Y:S01]  /*82d0*/  MUFU.COS R136, R5 ;  /* 0x0000000500887308 */ /* 0x0005e20000000000 */
[----:B------:R-:W-:Y:S01]  /*82e0*/  STS.U16 [R97+0x1c0], R118 ;  /* 0x0001c07661007388 */ /* 0x000fe20000000400 */
[----:B------:R-:W-:-:S02]  /*82f0*/  LEA.HI.SX32 R115, R115, R106, 0x1b ;  /* 0x0000006a73737211 */ /* 0x000fc400078fdaff */
[C---:B--2---:R-:W-:Y:S01]  /*8300*/  IADD3 R5, R106.reuse, 0x200, RZ ;  /* 0x000002006a057810 */ /* 0x044fe20007ffe0ff */
[----:B------:R2:W-:Y:S03]  /*8310*/  STS.U16 [R96+0x200], R121 ;  /* 0x0002007960007388 */ /* 0x0005e60000000400 */
[-C--:B------:R-:W-:Y:S01]  /*8320*/  LEA.HI.SX32 R5, R5, R106.reuse, 0x1b ;  /* 0x0000006a05057211 */ /* 0x080fe200078fdaff */
[----:B------:R-:W-:Y:S01]  /*8330*/  STS.U16 [R95+0x240], R120 ;  /* 0x000240785f007388 */ /* 0x000fe20000000400 */
[----:B-1----:R-:W-:Y:S02]  /*8340*/  IADD3 R119, R106, 0x260, RZ ;  /* 0x000002606a777810 */ /* 0x002fe40007ffe0ff */
[----:B------:R-:W-:Y:S01]  /*8350*/  LEA.HI.SX32 R117, R117, R106, 0x1b ;  /* 0x0000006a75757211 */ /* 0x000fe200078fdaff */
[----:B------:R1:W-:Y:S01]  /*8360*/  STS.U16 [R94+0x280], R123 ;  /* 0x0002807b5e007388 */ /* 0x0003e20000000400 */
[----:B--2---:R-:W-:-:S02]  /*8370*/  SHF.L.U32 R121, R5, 0x1, RZ ;  /* 0x0000000105797819 */ /* 0x004fc400000006ff */
[C---:B------:R-:W-:Y:S01]  /*8380*/  IADD3 R5, R106.reuse, 0x280, RZ ;  /* 0x000002806a057810 */ /* 0x040fe20007ffe0ff */
[----:B------:R2:W-:Y:S01]  /*8390*/  STS.U16 [R93+0x2c0], R122 ;  /* 0x0002c07a5d007388 */ /* 0x0005e20000000400 */
[-C--:B------:R-:W-:Y:S01]  /*83a0*/  LEA.HI.SX32 R119, R119, R106.reuse, 0x1b ;  /* 0x0000006a77777211 */ /* 0x080fe200078fdaff */
[----:B------:R-:W-:Y:S01]  /*83b0*/  FMUL.FTZ R0, R61, UR43 ;  /* 0x0000002b3d007c20 */ /* 0x000fe20008410000 */
[----:B------:R-:W-:Y:S01]  /*83c0*/  LEA.HI.SX32 R5, R5, R106, 0x1b ;  /* 0x0000006a05057211 */ /* 0x000fe200078fdaff */
[----:B------:R3:W-:Y:S01]  /*83d0*/  STS.U16 [R92+0x300], R127 ;  /* 0x0003007f5c007388 */ /* 0x0007e20000000400 */
[----:B-1----:R-:W-:Y:S02]  /*83e0*/  SHF.L.U32 R123, R117, 0x1, RZ ;  /* 0x00000001757b7819 */ /* 0x002fe400000006ff */
[----:B------:R-:W-:Y:S02]  /*83f0*/  IADD3 R117, R106, 0x2c0, RZ ;  /* 0x000002c06a757810 */ /* 0x000fe40007ffe0ff */
[----:B--2---:R-:W-:-:S02]  /*8400*/  SHF.L.U32 R122, R115, 0x1, RZ ;  /* 0x00000001737a7819 */ /* 0x004fc400000006ff */
[----:B------:R-:W-:Y:S01]  /*8410*/  IADD3 R115, R106, 0x2a0, RZ ;  /* 0x000002a06a737810 */ /* 0x000fe20007ffe0ff */
[----:B------:R1:W-:Y:S01]  /*8420*/  STS.U16 [R91+0x340], R126 ;  /* 0x0003407e5b007388 */ /* 0x0003e20000000400 */
[----:B0-----:R-:W-:Y:S02]  /*8430*/  MOV R2, UR45 ;  /* 0x0000002d00027c02 */ /* 0x001fe40008000f00 */
[----:B---3--:R-:W-:Y:S01]  /*8440*/  SHF.L.U32 R127, R119, 0x1, RZ ;  /* 0x00000001777f7819 */ /* 0x008fe200000006ff */
[----:B------:R-:W-:Y:S01]  /*8450*/  STS.U16 [R90+0x380], R129 ;  /* 0x000380815a007388 */ /* 0x000fe20000000400 */
[-C--:B------:R-:W-:Y:S01]  /*8460*/  LEA.HI.SX32 R115, R115, R106.reuse, 0x1b ;  /* 0x0000006a73737211 */ /* 0x080fe200078fdaff */
[----:B------:R-:W-:Y:S01]  /*8470*/  FMUL.RZ R159, R0, 0.15915493667125701904 ;  /* 0x3e22f983009f7820 */ /* 0x000fe2000040c000 */
[----:B------:R-:W-:Y:S01]  /*8480*/  LEA.HI.SX32 R117, R117, R106, 0x1b ;  /* 0x0000006a75757211 */ /* 0x000fe200078fdaff */
[----:B------:R-:W-:Y:S01]  /*8490*/  STS.U16 [R89+0x3c0], R128 ;  /* 0x0003c08059007388 */ /* 0x000fe20000000400 */
[----:B-1----:R-:W-:-:S03]  /*84a0*/  SHF.L.U32 R126, R5, 0x1, RZ ;  /* 0x00000001057e7819 */ /* 0x002fc600000006ff */
[----:B------:R-:W-:Y:S01]  /*84b0*/  STS.U16 [R121+0x400], R130 ;  /* 0x0004008279007388 */ /* 0x000fe20000000400 */
[----:B------:R-:W-:-:S03]  /*84c0*/  FMUL.FTZ R0, R2, 1.4426950216293334961 ;  /* 0x3fb8aa3b02007820 */ /* 0x000fc60000410000 */
[----:B------:R-:W-:Y:S04]  /*84d0*/  STS.U16 [R122+0x440], R131 ;  /* 0x000440837a007388 */ /* 0x000fe80000000400 */
[----:B------:R0:W-:Y:S04]  /*84e0*/  STS.U16 [R123+0x480], R132 ;  /* 0x000480847b007388 */ /* 0x0001e80000000400 */
[----:B------:R1:W-:Y:S04]  /*84f0*/  STS.U16 [R127+0x4c0], R134 ;  /* 0x0004c0867f007388 */ /* 0x0003e80000000400 */
[----:B------:R2:W-:Y:S01]  /*8500*/  STS.U16 [R126+0x500], R113 ;  /* 0x000500717e007388 */ /* 0x0005e20000000400 */
[----:B0-----:R-:W-:-:S02]  /*8510*/  SHF.L.U32 R123, R115, 0x1, RZ ;  /* 0x00000001737b7819 */ /* 0x001fc400000006ff */
[----:B-1----:R-:W-:-:S03]  /*8520*/  SHF.L.U32 R127, R117, 0x1, RZ ;  /* 0x00000001757f7819 */ /* 0x002fc600000006ff */
[----:B------:R-:W-:Y:S01]  /*8530*/  STS.U16 [R123+0x540], R114 ;  /* 0x000540727b007388 */ /* 0x000fe20000000400 */
[----:B--2---:R-:W-:-:S03]  /*8540*/  FMUL.FTZ R113, R0, R71 ;  /* 0x0000004700717220 */ /* 0x004fc60000410000 */
[----:B------:R0:W-:Y:S01]  /*8550*/  STS.U16 [R127+0x580], R112 ;  /* 0x000580707f007388 */ /* 0x0001e20000000400 */
[----:B------:R-:W-:Y:S08]  /*8560*/  MUFU.SIN R145, R4 ;  /* 0x0000000400917308 */ /* 0x000ff00000000400 */
[----:B------:R-:W-:Y:S08]  /*8570*/  MUFU.COS R146, R4 ;  /* 0x0000000400927308 */ /* 0x000ff00000000000 */
[----:B0-----:R-:W0:Y:S02]  /*8580*/  MUFU.EX2 R112, R113 ;  /* 0x0000007100707308 */ /* 0x001e240000000800 */
[----:B0-----:R-:W-:-:S02]  /*8590*/  FMUL.FTZ R146, R112, R146 ;  /* 0x0000009270927220 */ /* 0x001fc40000410000 */
[----:B------:R-:W-:Y:S02]  /*85a0*/  FMUL.FTZ R145, R112, R145 ;  /* 0x0000009170917220 */ /* 0x000fe40000410000 */
[----:B------:R-:W2:Y:S01]  /*85b0*/  LDL R112, [R1+0x10] ;  /* 0x0000100001707983 */ /* 0x000ea20000100800 */
[C---:B------:R-:W-:Y:S02]  /*85c0*/  IADD3 R119, R106.reuse, 0x2e0, RZ ;  /* 0x000002e06a777810 */ /* 0x040fe40007ffe0ff */
[C---:B------:R-:W-:Y:S02]  /*85d0*/  IADD3 R5, R106.reuse, 0x300, RZ ;  /* 0x000003006a057810 */ /* 0x040fe40007ffe0ff */
[----:B------:R-:W-:Y:S02]  /*85e0*/  LEA.HI.SX32 R119, R119, R106, 0x1b ;  /* 0x0000006a77777211 */ /* 0x000fe400078fdaff */
[----:B------:R-:W-:Y:S02]  /*85f0*/  IADD3 R115, R106, 0x320, RZ ;  /* 0x000003206a737810 */ /* 0x000fe40007ffe0ff */
[----:B------:R-:W-:-:S02]  /*8600*/  SHF.L.U32 R128, R119, 0x1, RZ ;  /* 0x0000000177807819 */ /* 0x000fc400000006ff */
[C---:B------:R-:W-:Y:S02]  /*8610*/  IADD3 R117, R106.reuse, 0x340, RZ ;  /* 0x000003406a757810 */ /* 0x040fe40007ffe0ff */
[----:B------:R-:W-:Y:S02]  /*8620*/  IADD3 R119, R106, 0x360, RZ ;  /* 0x000003606a777810 */ /* 0x000fe40007ffe0ff */
[-C--:B------:R-:W-:Y:S02]  /*8630*/  LEA.HI.SX32 R5, R5, R106.reuse, 0x1b ;  /* 0x0000006a05057211 */ /* 0x080fe400078fdaff */
[-C--:B------:R-:W-:Y:S02]  /*8640*/  LEA.HI.SX32 R115, R115, R106.reuse, 0x1b ;  /* 0x0000006a73737211 */ /* 0x080fe400078fdaff */
[-C--:B------:R-:W-:Y:S02]  /*8650*/  LEA.HI.SX32 R117, R117, R106.reuse, 0x1b ;  /* 0x0000006a75757211 */ /* 0x080fe400078fdaff */
[----:B------:R-:W-:Y:S01]  /*8660*/  LEA.HI.SX32 R119, R119, R106, 0x1b ;  /* 0x0000006a77777211 */ /* 0x000fe200078fdaff */
[----:B------:R0:W-:Y:S01]  /*8670*/  STS.U16 [R128+0x5c0], R111 ;  /* 0x0005c06f80007388 */ /* 0x0001e20000000400 */
[----:B------:R-:W-:-:S02]  /*8680*/  SHF.L.U32 R123, R5, 0x1, RZ ;  /* 0x00000001057b7819 */ /* 0x000fc400000006ff */
[----:B------:R-:W-:Y:S02]  /*8690*/  SHF.L.U32 R126, R115, 0x1, RZ ;  /* 0x00000001737e7819 */ /* 0x000fe400000006ff */
[C---:B------:R-:W-:Y:S02]  /*86a0*/  IADD3 R5, R106.reuse, 0x380, RZ ;  /* 0x000003806a057810 */ /* 0x040fe40007ffe0ff */
[----:B------:R-:W-:Y:S02]  /*86b0*/  SHF.L.U32 R127, R117, 0x1, RZ ;  /* 0x00000001757f7819 */ /* 0x000fe400000006ff */
[----:B------:R-:W-:Y:S02]  /*86c0*/  SHF.L.U32 R119, R119, 0x1, RZ ;  /* 0x0000000177777819 */ /* 0x000fe400000006ff */
[C---:B0-----:R-:W-:Y:S02]  /*86d0*/  IADD3 R111, R106.reuse, 0x3a0, RZ ;  /* 0x000003a06a6f7810 */ /* 0x041fe40007ffe0ff */
[----:B------:R-:W-:Y:S01]  /*86e0*/  IADD3 R113, R106, 0x3c0, RZ ;  /* 0x000003c06a717810 */ /* 0x000fe20007ffe0ff */
[----:B------:R0:W-:Y:S01]  /*86f0*/  STS.U16 [R123+0x600], R110 ;  /* 0x0006006e7b007388 */ /* 0x0001e20000000400 */
[----:B------:R-:W-:-:S02]  /*8700*/  LEA.HI.SX32 R5, R5, R106, 0x1b ;  /* 0x0000006a05057211 */ /* 0x000fc400078fdaff */
[-C--:B------:R-:W-:Y:S01]  /*8710*/  LEA.HI.SX32 R111, R111, R106.reuse, 0x1b ;  /* 0x0000006a6f6f7211 */ /* 0x080fe200078fdaff */
[----:B------:R-:W-:Y:S01]  /*8720*/  STS.U16 [R126+0x640], R67 ;  /* 0x000640437e007388 */ /* 0x000fe20000000400 */
[----:B------:R-:W-:-:S03]  /*8730*/  LEA.HI.SX32 R113, R113, R106, 0x1b ;  /* 0x0000006a71717211 */ /* 0x000fc600078fdaff */
[----:B------:R-:W-:Y:S01]  /*8740*/  STS.U16 [R127+0x680], R66 ;  /* 0x000680427f007388 */ /* 0x000fe20000000400 */
[----:B------:R-:W-:-:S03]  /*8750*/  SHF.L.U32 R111, R111, 0x1, RZ ;  /* 0x000000016f6f7819 */ /* 0x000fc600000006ff */
[----:B------:R1:W-:Y:S01]  /*8760*/  STS.U16 [R119+0x6c0], R10 ;  /* 0x0006c00a77007388 */ /* 0x0003e20000000400 */
[----:B0-----:R-:W-:Y:S02]  /*8770*/  SHF.L.U32 R110, R113, 0x1, RZ ;  /* 0x00000001716e7819 */ /* 0x001fe400000006ff */
[----:B------:R-:W-:Y:S01]  /*8780*/  IADD3 R115, R106, 0x3e0, RZ ;  /* 0x000003e06a737810 */ /* 0x000fe20007ffe0ff */
[----:B------:R-:W-:Y:S01]  /*8790*/  UIMAD UR42, UR11, UR34, URZ ;  /* 0x000000220b2a72a4 */ /* 0x000fe2000f8e023f */
[----:B------:R-:W-:Y:S01]  /*87a0*/  FMUL.FTZ R4, R63, UR43 ;  /* 0x0000002b3f047c20 */ /* 0x000fe20008410000 */
[----:B------:R-:W-:Y:S01]  /*87b0*/  UIMAD.WIDE.U32 UR36, UR10, UR34, URZ ;  /* 0x000000220a2472a5 */ /* 0x000fe2000f8e003f */
[----:B------:R-:W-:Y:S01]  /*87c0*/  ISETP.NE.AND P1, PT, R107, RZ, PT ;  /* 0x000000ff6b00720c */ /* 0x000fe20003f25270 */
[----:B------:R-:W3:Y:S01]  /*87d0*/  LDL R113, [R1+0x8] ;  /* 0x0000080001717983 */ /* 0x000ee20000100800 */
[----:B-1----:R-:W-:Y:S02]  /*87e0*/  SHF.L.U32 R10, R5, 0x1, RZ ;  /* 0x00000001050a7819 */ /* 0x002fe400000006ff */
[----:B------:R-:W-:Y:S01]  /*87f0*/  IADD3 R160, R107, 0x200, RZ ;  /* 0x000002006ba07810 */ /* 0x000fe20007ffe0ff */
[----:B------:R-:W4:Y:S04]  /*8800*/  LDL R127, [R1] ;  /* 0x00000000017f7983 */ /* 0x000f280000100800 */
[----:B------:R-:W-:Y:S04]  /*8810*/  STS.U16 [R10+0x700], R9 ;  /* 0x000700090a007388 */ /* 0x000fe80000000400 */
[----:B------:R0:W-:Y:S04]  /*8820*/  STS.U16 [R111+0x740], R6 ;  /* 0x000740066f007388 */ /* 0x0001e80000000400 */
[----:B------:R1:W-:Y:S01]  /*8830*/  STS.U16 [R110+0x780], R7 ;  /* 0x000780076e007388 */ /* 0x0003e20000000400 */
[----:B------:R-:W-:Y:S01]  /*8840*/  LEA.HI.SX32 R115, R115, R106, 0x1b ;  /* 0x0000006a73737211 */ /* 0x000fe200078fdaff */
[----:B------:R-:W-:Y:S01]  /*8850*/  UIMAD UR42, UR10, UR35, UR42 ;  /* 0x000000230a2a72a4 */ /* 0x000fe2000f8e022a */
[----:B------:R-:W-:-:S02]  /*8860*/  FMUL.FTZ R5, R0, R63 ;  /* 0x0000003f00057220 */ /* 0x000fc40000410000 */
[----:B0-----:R-:W-:Y:S01]  /*8870*/  FMUL.FTZ R6, R60, UR43 ;  /* 0x0000002b3c067c20 */ /* 0x001fe20008410000 */
[----:B------:R-:W3:Y:S04]  /*8880*/  LDL R111, [R1+0xc] ;  /* 0x00000c00016f7983 */ /* 0x000ee80000100800 */
[----:B-1----:R-:W3:Y:S01]  /*8890*/  LDL R110, [R1+0x14] ;  /* 0x00001400016e7983 */ /* 0x002ee20000100800 */
[----:B------:R-:W-:Y:S01]  /*88a0*/  SHF.L.U32 R115, R115, 0x1, RZ ;  /* 0x0000000173737819 */ /* 0x000fe200000006ff */
[----:B------:R-:W-:Y:S01]  /*88b0*/  ULDC.64 UR34, c[0x0][0x1a0] ;  /* 0x0000680000227ab9 */ /* 0x000fe20000000a00 */
[----:B------:R-:W-:Y:S01]  /*88c0*/  FMUL.RZ R4, R4, 0.15915493667125701904 ;  /* 0x3e22f98304047820 */ /* 0x000fe2000040c000 */
[----:B------:R-:W-:Y:S02]  /*88d0*/  UIADD3 UR37, UR37, UR42, URZ ;  /* 0x0000002a25257290 */ /* 0x000fe4000fffe03f */
[----:B------:R0:W-:Y:S01]  /*88e0*/  STS.U16 [R115+0x7c0], R8 ;  /* 0x0007c00873007388 */ /* 0x0001e20000000400 */
[----:B------:R-:W-:Y:S01]  /*88f0*/  UIMAD UR42, UR44, UR34, URZ ;  /* 0x000000222c2a72a4 */ /* 0x000fe2000f8e023f */
[----:B------:R-:W-:Y:S01]  /*8900*/  MUFU.SIN R137, R4 ;  /* 0x0000000400897308 */ /* 0x000fe20000000400 */
[----:B------:R-:W-:Y:S01]  /*8910*/  UIMAD.WIDE.U32 UR36, UR7, UR34, UR36 ;  /* 0x00000022072472a5 */ /* 0x000fe2000f8e0024 */
[----:B0-----:R-:W-:-:S06]  /*8920*/  FMUL.RZ R8, R6, 0.15915493667125701904 ;  /* 0x3e22f98306087820 */ /* 0x001fcc000040c000 */
[----:B------:R-:W-:Y:S01]  /*8930*/  MUFU.COS R138, R4 ;  /* 0x00000004008a7308 */ /* 0x000fe20000000000 */
[----:B------:R-:W-:-:S03]  /*8940*/  UIMAD UR42, UR7, UR35, UR42 ;  /* 0x00000023072a72a4 */ /* 0x000fc6000f8e022a */
[----:B------:R-:W-:-:S04]  /*8950*/  ULDC.64 UR34, c[0x0][0x228] ;  /* 0x00008a0000227ab9 */ /* 0x000fc80000000a00 */
[----:B------:R-:W-:Y:S01]  /*8960*/  MUFU.SIN R9, R8 ;  /* 0x0000000800097308 */ /* 0x000fe20000000400 */
[----:B------:R-:W-:-:S07]  /*8970*/  ULEA UR34, UP0, UR36, UR34, 0x3 ;  /* 0x0000002224227291 */ /* 0x000fce000f80183f */
[----:B------:R0:W-:Y:S08]  /*8980*/  MUFU.COS R161, R8 ;  /* 0x0000000800a17308 */ /* 0x0001f00000000000 */
[----:B------:R-:W1:Y:S01]  /*8990*/  MUFU.EX2 R5, R5 ;  /* 0x0000000500057308 */ /* 0x000e620000000800 */
[----:B0-----:R-:W-:Y:S01]  /*89a0*/  FMUL.FTZ R8, R0, R60 ;  /* 0x0000003c00087220 */ /* 0x001fe20000410000 */
[----:B------:R-:W-:Y:S01]  /*89b0*/  MOV R108, UR34 ;  /* 0x00000022006c7c02 */ /* 0x000fe20008000f00 */
[----:B------:R-:W-:-:S05]  /*89c0*/  ULEA UR34, UR38, UR7, 0x8 ;  /* 0x0000000726227291 */ /* 0x000fca000f8e403f */
[----:B------:R-:W0:Y:S01]  /*89d0*/  MUFU.EX2 R8, R8 ;  /* 0x0000000800087308 */ /* 0x000e220000000800 */
[C---:B-1----:R-:W-:Y:S02]  /*89e0*/  FMUL.FTZ R138, R5.reuse, R138 ;  /* 0x0000008a058a7220 */ /* 0x042fe40000410000 */
[----:B------:R-:W-:Y:S01]  /*89f0*/  FMUL.FTZ R137, R5, R137 ;  /* 0x0000008905897220 */ /* 0x000fe20000410000 */
[----:B------:R-:W-:-:S04]  /*8a00*/  MOV R5, UR34 ;  /* 0x0000002200057c02 */ /* 0x000fc80008000f00 */
[----:B------:R-:W-:Y:S01]  /*8a10*/  SEL R5, R5, R160, !P1 ;  /* 0x000000a005057207 */ /* 0x000fe20004800000 */
[----:B0-----:R-:W-:Y:S01]  /*8a20*/  FMUL.FTZ R160, R8, R9 ;  /* 0x0000000908a07220 */ /* 0x001fe20000410000 */
[----:B------:R-:W-:-:S04]  /*8a30*/  UIADD3 UR37, UR37, UR42, URZ ;  /* 0x0000002a25257290 */ /* 0x000fc8000fffe03f */
[----:B------:R-:W-:-:S06]  /*8a40*/  ULEA.HI.X UR35, UR36, UR35, UR37, 0x3, UP0 ;  /* 0x0000002324237291 */ /* 0x000fcc00080f1c25 */
[----:B------:R-:W-:-:S06]  /*8a50*/  MOV R109, UR35 ;  /* 0x00000023006d7c02 */ /* 0x000fcc0008000f00 */
[----:B------:R-:W3:Y:S01]  /*8a60*/  LDG.E.64 R108, [R108.64] ;  /* 0x000000206c6c7981 */ /* 0x000ee2000c1e1b00 */
[----:B--2---:R-:W-:-:S03]  /*8a70*/  HADD2.F32 R9, -RZ, R112.H0_H0 ;  /* 0x20000070ff097230 */ /* 0x004fc60000004100 */
[----:B------:R-:W2:Y:S01]  /*8a80*/  LDL R112, [R1+0x4] ;  /* 0x0000040001707983 */ /* 0x000ea20000100800 */
[----:B------:R-:W-:-:S06]  /*8a90*/  FMUL.FTZ R4, R0, R77 ;  /* 0x0000004d00047220 */ /* 0x000fcc0000410000 */
[----:B------:R-:W0:Y:S01]  /*8aa0*/  MUFU.EX2 R4, R4 ;  /* 0x0000000400047308 */ /* 0x000e220000000800 */
[----:B------:R-:W-:-:S07]  /*8ab0*/  FMUL.FTZ R2, R0, R78 ;  /* 0x0000004e00027220 */ /* 0x000fce0000410000 */
[----:B------:R-:W1:Y:S01]  /*8ac0*/  MUFU.EX2 R2, R2 ;  /* 0x0000000200027308 */ /* 0x000e620000000800 */
[----:B------:R-:W-:Y:S02]  /*8ad0*/  FMUL.FTZ R116, R0, R76 ;  /* 0x0000004c00747220 */ /* 0x000fe40000410000 */
[C---:B0-----:R-:W-:Y:S02]  /*8ae0*/  FMUL.FTZ R158, R4.reuse, R158 ;  /* 0x0000009e049e7220 */ /* 0x041fe40000410000 */
[----:B------:R-:W-:Y:S02]  /*8af0*/  FMUL.FTZ R157, R4, R157 ;  /* 0x0000009d049d7220 */ /* 0x000fe40000410000 */
[C---:B------:R-:W-:Y:S02]  /*8b00*/  FMUL.FTZ R4, R0.reuse, R62 ;  /* 0x0000003e00047220 */ /* 0x040fe40000410000 */
[C---:B------:R-:W-:Y:S02]  /*8b10*/  FMUL.FTZ R118, R0.reuse, R75 ;  /* 0x0000004b00767220 */ /* 0x040fe40000410000 */
[----:B------:R-:W-:-:S02]  /*8b20*/  FMUL.FTZ R120, R0, R74 ;  /* 0x0000004a00787220 */ /* 0x000fc40000410000 */
[C---:B------:R-:W-:Y:S01]  /*8b30*/  FMUL.FTZ R121, R0.reuse, R73 ;  /* 0x0000004900797220 */ /* 0x040fe20000410000 */
[----:B------:R-:W0:Y:S01]  /*8b40*/  MUFU.EX2 R4, R4 ;  /* 0x0000000400047308 */ /* 0x000e220000000800 */
[C---:B------:R-:W-:Y:S02]  /*8b50*/  FMUL.FTZ R122, R0.reuse, R72 ;  /* 0x00000048007a7220 */ /* 0x040fe40000410000 */
[C---:B------:R-:W-:Y:S02]  /*8b60*/  FMUL.FTZ R114, R0.reuse, R70 ;  /* 0x0000004600727220 */ /* 0x040fe40000410000 */
[----:B------:R-:W-:-:S03]  /*8b70*/  FMUL.FTZ R117, R0, R69 ;  /* 0x0000004500757220 */ /* 0x000fc60000410000 */
[----:B------:R-:W0:Y:S01]  /*8b80*/  MUFU.EX2 R116, R116 ;  /* 0x0000007400747308 */ /* 0x000e220000000800 */
[C---:B-1----:R-:W-:Y:S02]  /*8b90*/  FMUL.FTZ R64, R2.reuse, R64 ;  /* 0x0000004002407220 */ /* 0x042fe40000410000 */
[----:B------:R-:W-:Y:S01]  /*8ba0*/  FMUL.FTZ R65, R2, R65 ;  /* 0x0000004102417220 */ /* 0x000fe20000410000 */
[----:B------:R-:W-:-:S04]  /*8bb0*/  SHF.L.U32 R2, R106, 0x5, RZ ;  /* 0x000000056a027819 */ /* 0x000fc800000006ff */
[----:B------:R-:W1:Y:S08]  /*8bc0*/  MUFU.EX2 R118, R118 ;  /* 0x0000007600767308 */ /* 0x000e700000000800 */
[----:B------:R-:W0:Y:S08]  /*8bd0*/  MUFU.EX2 R120, R120 ;  /* 0x0000007800787308 */ /* 0x000e300000000800 */
[----:B------:R-:W0:Y:S08]  /*8be0*/  MUFU.EX2 R121, R121 ;  /* 0x0000007900797308 */ /* 0x000e300000000800 */
[----:B------:R-:W0:Y:S08]  /*8bf0*/  MUFU.EX2 R122, R122 ;  /* 0x0000007a007a7308 */ /* 0x000e300000000800 */
[----:B------:R-:W1:Y:S08]  /*8c00*/  MUFU.EX2 R114, R114 ;  /* 0x0000007200727308 */ /* 0x000e700000000800 */
[----:B------:R-:W1:Y:S01]  /*8c10*/  MUFU.EX2 R117, R117 ;  /* 0x0000007500757308 */ /* 0x000e620000000800 */
[----:B------:R-:W-:Y:S01]  /*8c20*/  LEA.HI.SX32 R2, R2, R2, 0x1b ;  /* 0x0000000202027211 */ /* 0x000fe200078fdaff */
[----:B0-----:R-:W-:-:S02]  /*8c30*/  FMUL.FTZ R136, R4, R136 ;  /* 0x0000008804887220 */ /* 0x001fc40000410000 */
[----:B------:R-:W-:Y:S01]  /*8c40*/  FMUL.FTZ R135, R4, R135 ;  /* 0x0000008704877220 */ /* 0x000fe20000410000 */
[----:B------:R-:W-:Y:S01]  /*8c50*/  SHF.L.U32 R4, R2, 0x1, RZ ;  /* 0x0000000102047819 */ /* 0x000fe200000006ff */
[----:B------:R-:W-:Y:S01]  /*8c60*/  FMUL.FTZ R66, R0, R68 ;  /* 0x0000004400427220 */ /* 0x000fe20000410000 */
[----:B------:R-:W-:-:S06]  /*8c70*/  NOP ;  /* 0x0000000000007918 */ /* 0x000fcc0000000000 */
[C---:B------:R-:W-:Y:S01]  /*8c80*/  FMUL.FTZ R156, R116.reuse, R156 ;  /* 0x0000009c749c7220 */ /* 0x040fe20000410000 */
[----:B------:R-:W-:Y:S01]  /*8c90*/  LDS.U16 R115, [R4] ;  /* 0x0000000004737984 */ /* 0x000fe20000000400 */
[----:B------:R-:W-:Y:S02]  /*8ca0*/  FMUL.FTZ R155, R116, R155 ;  /* 0x0000009b749b7220 */ /* 0x000fe40000410000 */
[C---:B-1----:R-:W-:Y:S01]  /*8cb0*/  FMUL.FTZ R154, R118.reuse, R154 ;  /* 0x0000009a769a7220 */ /* 0x042fe20000410000 */
        /* <DEDUP_REMOVED lines=17> */
[----:B------:R-:W-:Y:S01]  /*8dd0*/  FMUL.FTZ R6, R0, R61 ;  /* 0x0000003d00067220 */ /* 0x000fe20000410000 */
        /* <DEDUP_REMOVED lines=30> */
[----:B------:R-:W-:Y:S08]  /*8fc0*/  MUFU.COS R7, R159 ;  /* 0x0000009f00077308 */ /* 0x000ff00000000000 */
[----:B------:R-:W4:Y:S01]  /*8fd0*/  MUFU.EX2 R6, R6 ;  /* 0x0000000600067308 */ /* 0x000f220000000800 */
[----:B------:R-:W-:Y:S01]  /*8fe0*/  @!P2 IMAD.WIDE R2, R3, R10, UR40 ;  /* 0x000000280302ae25 */ /* 0x000fe2000f8e020a */
[----:B---3--:R-:W-:-:S03]  /*8ff0*/  HADD2.F32 R10, -RZ, R110.H0_H0 ;  /* 0x2000006eff0a7230 */ /* 0x008fc60000004100 */
[C---:B0-----:R-:W-:Y:S02]  /*9000*/  FMUL.FTZ R140, R66.reuse, R140 ;  /* 0x0000008c428c7220 */ /* 0x041fe40000410000 */
[----:B------:R-:W-:Y:S02]  /*9010*/  FMUL.FTZ R139, R66, R139 ;  /* 0x0000008b428b7220 */ /* 0x000fe40000410000 */
[----:B------:R-:W-:Y:S01]  /*9020*/  CS2R R66, SRZ ;  /* 0x0000000000427805 */ /* 0x000fe2000001ff00 */
[----:B------:R-:W-:Y:S01]  /*9030*/  BAR.SYNC.DEFER_BLOCKING 0x0 ;  /* 0x0000000000007b1d */ /* 0x000fe20000010000 */
[----:B------:R-:W-:Y:S02]  /*9040*/  FMUL.FTZ R110, R64, R157 ;  /* 0x0000009d406e7220 */ /* 0x000fe40000410000 */
[----:B------:R-:W-:-:S03]  /*9050*/  FMUL.FTZ R212, R10, R78 ;  /* 0x0000004e0ad47220 */ /* 0x000fc60000410000 */
[----:B------:R-:W0:Y:S01]  /*9060*/  MUFU.SIN R133, R159 ;  /* 0x0000009f00857308 */ /* 0x000e220000000400 */
[----:B----4-:R-:W-:Y:S02]  /*9070*/  FMUL.FTZ R134, R6, R7 ;  /* 0x0000000706867220 */ /* 0x010fe40000410000 */
[C---:B------:R-:W-:Y:S02]  /*9080*/  FMUL.FTZ R7, R65.reuse, R157 ;  /* 0x0000009d41077220 */ /* 0x040fe40000410000 */
[----:B------:R-:W-:Y:S02]  /*9090*/  FFMA.FTZ R110, R65, R158, R110 ;  /* 0x0000009e416e7223 */ /* 0x000fe4000001006e */
[----:B------:R-:W-:Y:S02]  /*90a0*/  FMUL.FTZ R5, R157, R212 ;  /* 0x000000d49d057220 */ /* 0x000fe40000410000 */
[----:B------:R-:W-:Y:S02]  /*90b0*/  FFMA.FTZ R7, R64, R158, -R7 ;  /* 0x0000009e40077223 */ /* 0x000fe40000010807 */
[----:B------:R-:W-:-:S02]  /*90c0*/  FMUL.FTZ R4, R155, R110 ;  /* 0x0000006e9b047220 */ /* 0x000fc40000410000 */
[----:B------:R-:W-:Y:S01]  /*90d0*/  FFMA.FTZ R5, RZ, R158, R5 ;  /* 0x0000009eff057223 */ /* 0x000fe20000010005 */
[----:B------:R3:W5:Y:S01]  /*90e0*/  @!P2 LDG.E.64 R66, [R2.64+0x8] ;  /* 0x000008200242a981 */ /* 0x000762000c1e1b00 */
[-C--:B------:R-:W-:Y:S02]  /*90f0*/  FFMA.FTZ R4, R156, R7.reuse, -R4 ;  /* 0x000000079c047223 */ /* 0x080fe40000010804 */
[----:B------:R-:W-:Y:S02]  /*9100*/  FMUL.FTZ R7, R155, R7 ;  /* 0x000000079b077220 */ /* 0x000fe40000410000 */
[----:B---3--:R-:W-:Y:S02]  /*9110*/  FMUL.FTZ R3, RZ, R157 ;  /* 0x0000009dff037220 */ /* 0x008fe40000410000 */
[----:B------:R-:W-:Y:S02]  /*9120*/  FADD.FTZ R5, RZ, R5 ;  /* 0x00000005ff057221 */ /* 0x000fe40000010000 */
[----:B------:R-:W-:-:S02]  /*9130*/  FFMA.FTZ R2, R158, R212, -R3 ;  /* 0x000000d49e027223 */ /* 0x000fc40000010803 */
[----:B------:R-:W-:Y:S02]  /*9140*/  FFMA.FTZ R7, R156, R110, R7 ;  /* 0x0000006e9c077223 */ /* 0x000fe40000010007 */
[----:B------:R-:W-:Y:S02]  /*9150*/  FFMA.FTZ R2, R9, R77, R2 ;  /* 0x0000004d09027223 */ /* 0x000fe40000010002 */
[----:B------:R-:W-:Y:S02]  /*9160*/  FMUL.FTZ R3, R155, R5 ;  /* 0x000000059b037220 */ /* 0x000fe40000410000 */
[----:B0-----:R-:W-:Y:S02]  /*9170*/  FMUL.FTZ R133, R6, R133 ;  /* 0x0000008506857220 */ /* 0x001fe40000410000 */
[----:B------:R-:W-:Y:S02]  /*9180*/  FMUL.FTZ R110, R153, R4 ;  /* 0x00000004996e7220 */ /* 0x000fe40000410000 */
[----:B------:R-:W-:Y:S01]  /*9190*/  FMUL.FTZ R161, R8, R161 ;  /* 0x000000a108a17220 */ /* 0x000fe20000410000 */
[----:B------:R-:W-:Y:S01]  /*91a0*/  HADD2.F32 R8, -RZ, R111.H0_H0 ;  /* 0x2000006fff087230 */ /* 0x000fe20000004100 */
[----:B------:R-:W-:-:S02]  /*91b0*/  FMUL.FTZ R6, R155, R2 ;  /* 0x000000029b067220 */ /* 0x000fc40000410000 */
[-C--:B------:R-:W-:Y:S02]  /*91c0*/  FMUL.FTZ R111, R153, R7.reuse ;  /* 0x00000007996f7220 */ /* 0x080fe40000410000 */
[----:B------:R-:W-:Y:S02]  /*91d0*/  FFMA.FTZ R3, R156, R2, -R3 ;  /* 0x000000029c037223 */ /* 0x000fe40000010803 */
[----:B------:R-:W-:Y:S02]  /*91e0*/  FFMA.FTZ R110, R154, R7, R110 ;  /* 0x000000079a6e7223 */ /* 0x000fe4000001006e */
[----:B------:R-:W-:Y:S02]  /*91f0*/  FFMA.FTZ R6, R156, R5, R6 ;  /* 0x000000059c067223 */ /* 0x000fe40000010006 */
[----:B------:R-:W-:Y:S02]  /*9200*/  FFMA.FTZ R111, R154, R4, -R111 ;  /* 0x000000049a6f7223 */ /* 0x000fe4000001086f */
[----:B------:R-:W-:-:S02]  /*9210*/  FFMA.FTZ R3, R8, R76, R3 ;  /* 0x0000004c08037223 */ /* 0x000fc40000010003 */
[C---:B------:R-:W-:Y:S02]  /*9220*/  FMUL.FTZ R2, R151.reuse, R110 ;  /* 0x0000006e97027220 */ /* 0x040fe40000410000 */
[----:B------:R-:W-:Y:S02]  /*9230*/  FADD.FTZ R6, RZ, R6 ;  /* 0x00000006ff067221 */ /* 0x000fe40000010000 */
[----:B------:R-:W-:Y:S02]  /*9240*/  FMUL.FTZ R7, R151, R111 ;  /* 0x0000006f97077220 */ /* 0x000fe40000410000 */
[C---:B------:R-:W-:Y:S02]  /*9250*/  FMUL.FTZ R5, R153.reuse, R3 ;  /* 0x0000000399057220 */ /* 0x040fe40000410000 */
[----:B------:R-:W-:Y:S02]  /*9260*/  FFMA.FTZ R111, R152, R111, -R2 ;  /* 0x0000006f986f7223 */ /* 0x000fe40000010802 */
[----:B------:R-:W-:-:S02]  /*9270*/  FMUL.FTZ R2, R153, R6 ;  /* 0x0000000699027220 */ /* 0x000fc40000410000 */
[----:B------:R-:W-:Y:S02]  /*9280*/  FFMA.FTZ R5, R154, R6, R5 ;  /* 0x000000069a057223 */ /* 0x000fe40000010005 */
[----:B------:R-:W-:Y:S01]  /*9290*/  FFMA.FTZ R110, R152, R110, R7 ;  /* 0x0000006e986e7223 */ /* 0x000fe20000010007 */
[----:B------:R-:W-:Y:S01]  /*92a0*/  HADD2.F32 R7, -RZ, R113.H0_H0 ;  /* 0x20000071ff077230 */ /* 0x000fe20000004100 */
[----:B------:R-:W-:Y:S02]  /*92b0*/  FFMA.FTZ R2, R154, R3, -R2 ;  /* 0x000000039a027223 */ /* 0x000fe40000010802 */
[C---:B------:R-:W-:Y:S02]  /*92c0*/  FMUL.FTZ R3, R149.reuse, R111 ;  /* 0x0000006f95037220 */ /* 0x040fe40000410000 */
[----:B------:R-:W-:Y:S02]  /*92d0*/  FADD.FTZ R5, RZ, R5 ;  /* 0x00000005ff057221 */ /* 0x000fe40000010000 */
[----:B------:R-:W-:-:S02]  /*92e0*/  FMUL.FTZ R4, R149, R110 ;  /* 0x0000006e95047220 */ /* 0x000fc40000410000 */
[C---:B------:R-:W-:Y:S02]  /*92f0*/  FFMA.FTZ R110, R150.reuse, R110, R3 ;  /* 0x0000006e966e7223 */ /* 0x040fe40000010003 */
[----:B------:R-:W-:Y:S02]  /*9300*/  FFMA.FTZ R2, R7, R75, R2 ;  /* 0x0000004b07027223 */ /* 0x000fe40000010002 */
[----:B------:R-:W-:Y:S01]  /*9310*/  FMUL.FTZ R3, R151, R5 ;  /* 0x0000000597037220 */ /* 0x000fe20000410000 */
[----:B--2---:R-:W-:Y:S01]  /*9320*/  HADD2.F32 R6, -RZ, R112.H0_H0 ;  /* 0x20000070ff067230 */ /* 0x004fe20000004100 */
[----:B------:R-:W-:Y:S02]  /*9330*/  FFMA.FTZ R111, R150, R111, -R4 ;  /* 0x0000006f966f7223 */ /* 0x000fe40000010804 */
[----:B------:R-:W-:Y:S02]  /*9340*/  FMUL.FTZ R112, R147, R110 ;  /* 0x0000006e93707220 */ /* 0x000fe40000410000 */
[----:B------:R-:W-:-:S02]  /*9350*/  FMUL.FTZ R4, R151, R2 ;  /* 0x0000000297047220 */ /* 0x000fc40000410000 */
[----:B------:R-:W-:Y:S02]  /*9360*/  FFMA.FTZ R3, R152, R2, -R3 ;  /* 0x0000000298037223 */ /* 0x000fe40000010803 */
[-C--:B------:R-:W-:Y:S02]  /*9370*/  FMUL.FTZ R113, R147, R111.reuse ;  /* 0x0000006f93717220 */ /* 0x080fe40000410000 */
[----:B------:R-:W-:Y:S02]  /*9380*/  FFMA.FTZ R112, R148, R111, -R112 ;  /* 0x0000006f94707223 */ /* 0x000fe40000010870 */
[----:B------:R-:W-:Y:S02]  /*9390*/  FFMA.FTZ R4, R152, R5, R4 ;  /* 0x0000000598047223 */ /* 0x000fe40000010004 */
[----:B------:R-:W-:Y:S02]  /*93a0*/  FFMA.FTZ R3, R6, R74, R3 ;  /* 0x0000004a06037223 */ /* 0x000fe40000010003 */
[----:B------:R-:W-:-:S02]  /*93b0*/  FFMA.FTZ R113, R148, R110, R113 ;  /* 0x0000006e94717223 */ /* 0x000fc40000010071 */
[----:B------:R-:W-:Y:S02]  /*93c0*/  FMUL.FTZ R110, R145, R112 ;  /* 0x00000070916e7220 */ /* 0x000fe40000410000 */
[----:B------:R-:W-:Y:S02]  /*93d0*/  FADD.FTZ R4, RZ, R4 ;  /* 0x00000004ff047221 */ /* 0x000fe40000010000 */
[----:B------:R-:W-:Y:S02]  /*93e0*/  FMUL.FTZ R5, R149, R3 ;  /* 0x0000000395057220 */ /* 0x000fe40000410000 */
[-C--:B------:R-:W-:Y:S02]  /*93f0*/  FMUL.FTZ R111, R145, R113.reuse ;  /* 0x00000071916f7220 */ /* 0x080fe40000410000 */
[----:B------:R-:W-:Y:S02]  /*9400*/  FFMA.FTZ R113, R146, R113, R110 ;  /* 0x0000007192717223 */ /* 0x000fe4000001006e */
[----:B------:R-:W-:-:S02]  /*9410*/  FMUL.FTZ R2, R149, R4 ;  /* 0x0000000495027220 */ /* 0x000fc40000410000 */
[C---:B------:R-:W-:Y:S01]  /*9420*/  FFMA.FTZ R110, R150.reuse, R4, R5 ;  /* 0x00000004966e7223 */ /* 0x040fe20000010005 */
[----:B------:R-:W-:Y:S01]  /*9430*/  HADD2.F32 R5, -RZ, R127.H0_H0 ;  /* 0x2000007fff057230 */ /* 0x000fe20000004100 */
[----:B------:R-:W-:Y:S02]  /*9440*/  FFMA.FTZ R4, R150, R3, -R2 ;  /* 0x0000000396047223 */ /* 0x000fe40000010802 */
[----:B------:R-:W-:Y:S02]  /*9450*/  FADD.FTZ R110, RZ, R110 ;  /* 0x0000006eff6e7221 */ /* 0x000fe40000010000 */
[----:B------:R-:W-:Y:S02]  /*9460*/  FFMA.FTZ R111, R146, R112, -R111 ;  /* 0x00000070926f7223 */ /* 0x000fe4000001086f */
[----:B------:R-:W-:Y:S02]  /*9470*/  FMUL.FTZ R112, R143, R113 ;  /* 0x000000718f707220 */ /* 0x000fe40000410000 */
[----:B------:R-:W-:-:S02]  /*9480*/  FFMA.FTZ R4, R5, R73, R4 ;  /* 0x0000004905047223 */ /* 0x000fc40000010004 */
[----:B------:R-:W-:Y:S02]  /*9490*/  FMUL.FTZ R3, R147, R110 ;  /* 0x0000006e93037220 */ /* 0x000fe40000410000 */
[-C--:B------:R-:W-:Y:S02]  /*94a0*/  FMUL.FTZ R127, R143, R111.reuse ;  /* 0x0000006f8f7f7220 */ /* 0x080fe40000410000 */
[----:B------:R-:W-:Y:S02]  /*94b0*/  FFMA.FTZ R112, R144, R111, -R112 ;  /* 0x0000006f90707223 */ /* 0x000fe40000010870 */
[-C--:B------:R-:W-:Y:S02]  /*94c0*/  FFMA.FTZ R3, R148, R4.reuse, -R3 ;  /* 0x0000000494037223 */ /* 0x080fe40000010803 */
[----:B------:R-:W-:Y:S01]  /*94d0*/  FMUL.FTZ R111, R147, R4 ;  /* 0x00000004936f7220 */ /* 0x000fe20000410000 */
[----:B------:R-:W-:Y:S01]  /*94e0*/  HADD2.F32 R4, -RZ, R248.H0_H0 ;  /* 0x200000f8ff047230 */ /* 0x000fe20000004100 */
[----:B------:R-:W-:-:S02]  /*94f0*/  FMUL.FTZ R2, R59, UR43 ;  /* 0x0000002b3b027c20 */ /* 0x000fc40008410000 */
[----:B------:R-:W-:Y:S02]  /*9500*/  FFMA.FTZ R128, R144, R113, R127 ;  /* 0x0000007190807223 */ /* 0x000fe4000001007f */
[----:B------:R-:W-:Y:S02]  /*9510*/  FFMA.FTZ R111, R148, R110, R111 ;  /* 0x0000006e946f7223 */ /* 0x000fe4000001006f */
[----:B------:R-:W-:Y:S02]  /*9520*/  FMUL.RZ R132, R2, 0.15915493667125701904 ;  /* 0x3e22f98302847820 */ /* 0x000fe4000040c000 */
[----:B------:R-:W-:Y:S02]  /*9530*/  FFMA.FTZ R2, R4, R72, R3 ;  /* 0x0000004804027223 */ /* 0x000fe40000010003 */
[----:B------:R-:W-:Y:S02]  /*9540*/  FMUL.FTZ R127, R141, R128 ;  /* 0x000000808d7f7220 */ /* 0x000fe40000410000 */
[----:B------:R-:W-:-:S02]  /*9550*/  FMUL.FTZ R0, R0, R59 ;  /* 0x0000003b00007220 */ /* 0x000fc40000410000 */
[----:B------:R-:W-:Y:S02]  /*9560*/  FADD.FTZ R111, RZ, R111 ;  /* 0x0000006fff6f7221 */ /* 0x000fe40000010000 */
[----:B------:R-:W-:Y:S02]  /*9570*/  FMUL.FTZ R159, R141, R112 ;  /* 0x000000708d9f7220 */ /* 0x000fe40000410000 */
[C---:B------:R-:W-:Y:S02]  /*9580*/  FMUL.FTZ R3, R145.reuse, R2 ;  /* 0x0000000291037220 */ /* 0x040fe40000410000 */
[C---:B------:R-:W-:Y:S01]  /*9590*/  FFMA.FTZ R129, R142.reuse, R112, -R127 ;  /* 0x000000708e817223 */ /* 0x040fe2000001087f */
[----:B------:R-:W-:Y:S01]  /*95a0*/  MUFU.COS R113, R132 ;  /* 0x0000008400717308 */ /* 0x000fe20000000000 */
[----:B------:R-:W-:Y:S02]  /*95b0*/  FMUL.FTZ R127, R145, R111 ;  /* 0x0000006f917f7220 */ /* 0x000fe40000410000 */
[----:B------:R-:W-:-:S02]  /*95c0*/  FFMA.FTZ R159, R142, R128, R159 ;  /* 0x000000808e9f7223 */ /* 0x000fc4000001009f */
[----:B------:R-:W-:-:S03]  /*95d0*/  FFMA.FTZ R111, R146, R111, R3 ;  /* 0x0000006f926f7223 */ /* 0x000fc60000010003 */
[----:B------:R-:W0:Y:S01]  /*95e0*/  MUFU.EX2 R0, R0 ;  /* 0x0000000000007308 */ /* 0x000e220000000800 */
[----:B------:R-:W-:Y:S01]  /*95f0*/  FFMA.FTZ R2, R146, R2, -R127 ;  /* 0x0000000292027223 */ /* 0x000fe2000001087f */
[----:B------:R-:W-:Y:S01]  /*9600*/  HADD2.F32 R3, -RZ, R87.H0_H0 ;  /* 0x20000057ff037230 */ /* 0x000fe20000004100 */
[----:B------:R-:W-:Y:S02]  /*9610*/  FMUL.FTZ R127, R139, R159 ;  /* 0x0000009f8b7f7220 */ /* 0x000fe40000410000 */
[----:B------:R-:W-:Y:S02]  /*9620*/  FADD.FTZ R112, RZ, R111 ;  /* 0x0000006fff707221 */ /* 0x000fe40000010000 */
[----:B------:R-:W-:Y:S02]  /*9630*/  FFMA.FTZ R128, R140, R129, -R127 ;  /* 0x000000818c807223 */ /* 0x000fe4000001087f */
[----:B------:R-:W-:Y:S02]  /*9640*/  FFMA.FTZ R110, R3, R71, R2 ;  /* 0x00000047036e7223 */ /* 0x000fe40000010002 */
[----:B------:R-:W-:-:S02]  /*9650*/  FMUL.FTZ R127, R143, R112 ;  /* 0x000000708f7f7220 */ /* 0x000fc40000410000 */
[----:B------:R-:W-:Y:S01]  /*9660*/  FMUL.FTZ R130, R139, R129 ;  /* 0x000000818b827220 */ /* 0x000fe20000410000 */
[----:B------:R-:W2:Y:S01]  /*9670*/  MUFU.SIN R111, R132 ;  /* 0x00000084006f7308 */ /* 0x000ea20000000400 */
[----:B------:R-:W-:Y:S01]  /*9680*/  HADD2.F32 R2, -RZ, R86.H0_H0 ;  /* 0x20000056ff027230 */ /* 0x000fe20000004100 */
[-C--:B------:R-:W-:Y:S02]  /*9690*/  FMUL.FTZ R129, R143, R110.reuse ;  /* 0x0000006e8f817220 */ /* 0x080fe40000410000 */
[----:B------:R-:W-:Y:S02]  /*96a0*/  FFMA.FTZ R127, R144, R110, -R127 ;  /* 0x0000006e907f7223 */ /* 0x000fe4000001087f */
[----:B------:R-:W-:Y:S02]  /*96b0*/  FFMA.FTZ R130, R140, R159, R130 ;  /* 0x0000009f8c827223 */ /* 0x000fe40000010082 */
[----:B0-----:R-:W-:Y:S02]  /*96c0*/  FMUL.FTZ R162, R0, R113 ;  /* 0x0000007100a27220 */ /* 0x001fe40000410000 */
        /* <DEDUP_REMOVED lines=8> */
[----:B------:R-:W-:Y:S02]  /*9750*/  FFMA.FTZ R110, R142, R129, R110 ;  /* 0x000000818e6e7223 */ /* 0x000fe4000001006e */
[----:B------:R-:W-:Y:S01]  /*9760*/  FMUL.FTZ R112, R135, R113 ;  /* 0x0000007187707220 */ /* 0x000fe20000410000 */
[----:B------:R0:W3:Y:S01]  /*9770*/  R2UR UR36, R108 ;  /* 0x000000006c2473c2 */ /* 0x0000e200000e0000 */
[----:B------:R-:W-:Y:S02]  /*9780*/  FMUL.FTZ R129, R141, R129 ;  /* 0x000000818d817220 */ /* 0x000fe40000410000 */
[----:B--2---:R-:W-:Y:S01]  /*9790*/  FMUL.FTZ R132, R0, R111 ;  /* 0x0000006f00847220 */ /* 0x004fe20000410000 */
[----:B------:R-:W-:Y:S01]  /*97a0*/  HADD2.F32 R0, -RZ, R85.H0_H0 ;  /* 0x20000055ff007230 */ /* 0x000fe20000004100 */
[----:B------:R-:W-:-:S02]  /*97b0*/  FMUL.FTZ R111, R135, R159 ;  /* 0x0000009f876f7220 */ /* 0x000fc40000410000 */
[----:B------:R-:W-:Y:S01]  /*97c0*/  FFMA.FTZ R159, R136, R159, R112 ;  /* 0x0000009f889f7223 */ /* 0x000fe20000010070 */
[----:B------:R-:W2:Y:S01]  /*97d0*/  R2UR UR37, R109 ;  /* 0x000000006d2573c2 */ /* 0x000ea200000e0000 */
[----:B------:R-:W-:Y:S02]  /*97e0*/  FFMA.FTZ R129, R142, R127, -R129 ;  /* 0x0000007f8e817223 */ /* 0x000fe40000010881 */
[----:B------:R-:W-:Y:S02]  /*97f0*/  FADD.FTZ R110, RZ, R110 ;  /* 0x0000006eff6e7221 */ /* 0x000fe40000010000 */
[----:B------:R-:W-:Y:S02]  /*9800*/  FFMA.FTZ R112, R136, R113, -R111 ;  /* 0x0000007188707223 */ /* 0x000fe4000001086f */
[----:B------:R-:W-:Y:S02]  /*9810*/  FMUL.FTZ R127, R133, R159 ;  /* 0x0000009f857f7220 */ /* 0x000fe40000410000 */
[----:B------:R-:W-:-:S02]  /*9820*/  FFMA.FTZ R129, R0, R69, R129 ;  /* 0x0000004500817223 */ /* 0x000fc40000010081 */
[----:B------:R-:W-:Y:S01]  /*9830*/  FMUL.FTZ R111, R139, R110 ;  /* 0x0000006e8b6f7220 */ /* 0x000fe20000410000 */
[----:B0-----:R-:W-:Y:S01]  /*9840*/  HADD2.F32 R108, -RZ, R84.H0_H0 ;  /* 0x20000054ff6c7230 */ /* 0x001fe20000004100 */
[-C--:B------:R-:W-:Y:S02]  /*9850*/  FMUL.FTZ R128, R133, R112.reuse ;  /* 0x0000007085807220 */ /* 0x080fe40000410000 */
[----:B------:R-:W-:Y:S02]  /*9860*/  FFMA.FTZ R127, R134, R112, -R127 ;  /* 0x00000070867f7223 */ /* 0x000fe4000001087f */
[-C--:B------:R-:W-:Y:S02]  /*9870*/  FMUL.FTZ R113, R139, R129.reuse ;  /* 0x000000818b717220 */ /* 0x080fe40000410000 */
[----:B------:R-:W-:Y:S02]  /*9880*/  FFMA.FTZ R111, R140, R129, -R111 ;  /* 0x000000818c6f7223 */ /* 0x000fe4000001086f */
[----:B------:R-:W-:-:S02]  /*9890*/  FFMA.FTZ R128, R134, R159, R128 ;  /* 0x0000009f86807223 */ /* 0x000fc40000010080 */
[----:B------:R-:W-:Y:S02]  /*98a0*/  FMUL.FTZ R112, R160, R127 ;  /* 0x0000007fa0707220 */ /* 0x000fe40000410000 */
[----:B------:R-:W-:Y:S02]  /*98b0*/  FFMA.FTZ R113, R140, R110, R113 ;  /* 0x0000006e8c717223 */ /* 0x000fe40000010071 */
[----:B------:R-:W-:Y:S01]  /*98c0*/  FFMA.FTZ R111, R108, R68, R111 ;  /* 0x000000446c6f7223 */ /* 0x000fe2000001006f */
[----:B-1----:R-:W-:Y:S01]  /*98d0*/  HADD2.F32 R193, -RZ, R193.H0_H0 ;  /* 0x200000c1ffc17230 */ /* 0x002fe20000004100 */
[-C--:B------:R-:W-:Y:S02]  /*98e0*/  FMUL.FTZ R110, R160, R128.reuse ;  /* 0x00000080a06e7220 */ /* 0x080fe40000410000 */
[----:B------:R-:W-:Y:S02]  /*98f0*/  FFMA.FTZ R129, R161, R128, R112 ;  /* 0x00000080a1817223 */ /* 0x000fe40000010070 */
[----:B------:R-:W-:-:S02]  /*9900*/  FADD.FTZ R113, RZ, R113 ;  /* 0x00000071ff717221 */ /* 0x000fc40000010000 */
[----:B------:R-:W-:Y:S01]  /*9910*/  FMUL.FTZ R112, R137, R111 ;  /* 0x0000006f89707220 */ /* 0x000fe20000410000 */
[----:B------:R-:W-:Y:S01]  /*9920*/  HADD2.F32 R189, -RZ, R189.H0_H0 ;  /* 0x200000bdffbd7230 */ /* 0x000fe20000004100 */
[----:B------:R-:W-:Y:S02]  /*9930*/  FFMA.FTZ R127, R161, R127, -R110 ;  /* 0x0000007fa17f7223 */ /* 0x000fe4000001086e */
[-C--:B------:R-:W-:Y:S02]  /*9940*/  FMUL.FTZ R110, R137, R113.reuse ;  /* 0x00000071896e7220 */ /* 0x080fe40000410000 */
[----:B------:R-:W-:Y:S02]  /*9950*/  FFMA.FTZ R164, R138, R113, R112 ;  /* 0x000000718aa47223 */ /* 0x000fe40000010070 */
[----:B---3--:R-:W-:Y:S01]  /*9960*/  FMUL.FTZ R112, R193, UR36 ;  /* 0x00000024c1707c20 */ /* 0x008fe20008410000 */
[----:B------:R-:W-:Y:S01]  /*9970*/  HADD2.F32 R188, -RZ, R188.H0_H0 ;  /* 0x200000bcffbc7230 */ /* 0x000fe20000004100 */
[----:B------:R-:W-:-:S02]  /*9980*/  FMUL.FTZ R203, R132, R129 ;  /* 0x0000008184cb7220 */ /* 0x000fc40000410000 */
[----:B------:R-:W-:Y:S02]  /*9990*/  FFMA.FTZ R128, R138, R111, -R110 ;  /* 0x0000006f8a807223 */ /* 0x000fe4000001086e */
[----:B------:R-:W-:Y:S02]  /*99a0*/  FADD.FTZ R194, R43, R43 ;  /* 0x0000002b2bc27221 */ /* 0x000fe40000010000 */
[----:B--2---:R-:W-:Y:S02]  /*99b0*/  FMUL.FTZ R110, R193, UR37 ;  /* 0x00000025c16e7c20 */ /* 0x004fe40008410000 */
[----:B------:R-:W-:Y:S01]  /*99c0*/  FFMA.FTZ R159, R189, UR37, R112 ;  /* 0x00000025bd9f7c23 */ /* 0x000fe20008010070 */
[----:B------:R-:W-:Y:S01]  /*99d0*/  HADD2.F32 R190, -RZ, R190.H0_H0 ;  /* 0x200000beffbe7230 */ /* 0x000fe20000004100 */
[-C--:B------:R-:W-:Y:S02]  /*99e0*/  FMUL.FTZ R208, R132, R127.reuse ;  /* 0x0000007f84d07220 */ /* 0x080fe40000410000 */
[----:B------:R-:W-:-:S02]  /*99f0*/  FFMA.FTZ R203, R162, R127, -R203 ;  /* 0x0000007fa2cb7223 */ /* 0x000fc400000108cb */
[----:B------:R-:W-:Y:S02]  /*9a00*/  FMUL.FTZ R127, R188, UR37 ;  /* 0x00000025bc7f7c20 */ /* 0x000fe40008410000 */
[----:B------:R-:W-:Y:S02]  /*9a10*/  FFMA.FTZ R165, R189, UR36, -R110 ;  /* 0x00000024bda57c23 */ /* 0x000fe4000801086e */
[----:B------:R-:W-:Y:S02]  /*9a20*/  FMUL.FTZ R159, R194, R159 ;  /* 0x0000009fc29f7220 */ /* 0x000fe40000410000 */
[----:B------:R-:W-:Y:S02]  /*9a30*/  FFMA.FTZ R208, R162, R129, R208 ;  /* 0x00000081a2d07223 */ /* 0x000fe400000100d0 */
[----:B------:R-:W-:Y:S02]  /*9a40*/  FMUL.FTZ R129, R188, UR36 ;  /* 0x00000024bc817c20 */ /* 0x000fe40008410000 */
[----:B------:R-:W-:-:S02]  /*9a50*/  FFMA.FTZ R202, R190, UR36, -R127 ;  /* 0x00000024beca7c23 */ /* 0x000fc4000801087f */
[----:B------:R-:W-:Y:S02]  /*9a60*/  FADD.FTZ R195, R44, R44 ;  /* 0x0000002c2cc37221 */ /* 0x000fe40000010000 */
[----:B------:R-:W-:Y:S02]  /*9a70*/  FMUL.FTZ R130, R194, R165 ;  /* 0x000000a5c2827220 */ /* 0x000fe40000410000 */
[-C--:B------:R-:W-:Y:S01]  /*9a80*/  FMUL.FTZ R127, R132, R159.reuse ;  /* 0x0000009f847f7220 */ /* 0x080fe20000410000 */
[----:B------:R-:W-:Y:S01]  /*9a90*/  HADD2.F32 R191, -RZ, R191.H0_H0 ;  /* 0x200000bfffbf7230 */ /* 0x000fe20000004100 */
[----:B------:R-:W-:Y:S02]  /*9aa0*/  FFMA.FTZ R110, R190, UR37, R129 ;  /* 0x00000025be6e7c23 */ /* 0x000fe40008010081 */
[----:B------:R-:W-:Y:S02]  /*9ab0*/  FMUL.FTZ R202, R195, R202 ;  /* 0x000000cac3ca7220 */ /* 0x000fe40000410000 */
[----:B------:R-:W-:-:S02]  /*9ac0*/  FMUL.FTZ R129, R162, R159 ;  /* 0x0000009fa2817220 */ /* 0x000fc40000410000 */
[----:B------:R-:W-:Y:S01]  /*9ad0*/  FFMA.FTZ R127, R162, R130, -R127 ;  /* 0x00000082a27f7223 */ /* 0x000fe2000001087f */
[----:B------:R-:W-:Y:S01]  /*9ae0*/  HADD2.F32 R109, -RZ, R83.H0_H0 ;  /* 0x20000053ff6d7230 */ /* 0x000fe20000004100 */
[----:B------:R-:W-:Y:S01]  /*9af0*/  FMUL.FTZ R201, R195, R110 ;  /* 0x0000006ec3c97220 */ /* 0x000fe20000410000 */
[----:B------:R-:W-:Y:S01]  /*9b00*/  HADD2.F32 R192, -RZ, R192.H0_H0 ;  /* 0x200000c0ffc07230 */ /* 0x000fe20000004100 */
[----:B------:R-:W-:Y:S02]  /*9b10*/  FADD.FTZ R164, RZ, R164 ;  /* 0x000000a4ffa47221 */ /* 0x000fe40000010000 */
[----:B------:R-:W-:Y:S02]  /*9b20*/  FFMA.FTZ R110, -R132, R130, -R129 ;  /* 0x00000082846e7223 */ /* 0x000fe40000010981 */
[----:B------:R-:W-:Y:S02]  /*9b30*/  FADD.FTZ R112, R202, R127 ;  /* 0x0000007fca707221 */ /* 0x000fe40000010000 */
[----:B------:R-:W-:-:S02]  /*9b40*/  FMUL.FTZ R113, R191, UR36 ;  /* 0x00000024bf717c20 */ /* 0x000fc40008410000 */
[----:B------:R-:W-:Y:S02]  /*9b50*/  FFMA.FTZ R128, R109, R63, R128 ;  /* 0x0000003f6d807223 */ /* 0x000fe40000010080 */
[----:B------:R-:W-:Y:S02]  /*9b60*/  FMUL.FTZ R127, R135, R164 ;  /* 0x000000a4877f7220 */ /* 0x000fe40000410000 */
[----:B------:R-:W-:Y:S02]  /*9b70*/  FADD.FTZ R110, -R201, R110 ;  /* 0x0000006ec96e7221 */ /* 0x000fe40000010100 */
[----:B------:R-:W-:Y:S02]  /*9b80*/  FMUL.FTZ R165, R160, -R112 ;  /* 0x80000070a0a57220 */ /* 0x000fe40000410000 */
[----:B------:R-:W-:Y:S02]  /*9b90*/  FADD.FTZ R196, R45, R45 ;  /* 0x0000002d2dc47221 */ /* 0x000fe40000010000 */
[----:B------:R-:W-:-:S02]  /*9ba0*/  FMUL.FTZ R111, R191, UR37 ;  /* 0x00000025bf6f7c20 */ /* 0x000fc40008410000 */
[----:B------:R-:W-:Y:S02]  /*9bb0*/  FFMA.FTZ R113, R192, UR37, R113 ;  /* 0x00000025c0717c23 */ /* 0x000fe40008010071 */
[-C--:B------:R-:W-:Y:S02]  /*9bc0*/  FFMA.FTZ R127, R136, R128.reuse, -R127 ;  /* 0x00000080887f7223 */ /* 0x080fe4000001087f */
[----:B------:R-:W-:Y:S02]  /*9bd0*/  FMUL.FTZ R129, R135, R128 ;  /* 0x0000008087817220 */ /* 0x000fe40000410000 */
[-C--:B------:R-:W-:Y:S02]  /*9be0*/  FFMA.FTZ R128, R161, R110.reuse, R165 ;  /* 0x0000006ea1807223 */ /* 0x080fe400000100a5 */
[----:B------:R-:W-:Y:S02]  /*9bf0*/  FMUL.FTZ R110, R160, -R110 ;  /* 0x8000006ea06e7220 */ /* 0x000fe40000410000 */
[----:B------:R-:W-:-:S02]  /*9c00*/  FFMA.FTZ R111, R192, UR36, -R111 ;  /* 0x00000024c06f7c23 */ /* 0x000fc4000801086f */
[C---:B------:R-:W-:Y:S01]  /*9c10*/  FMUL.FTZ R197, R196.reuse, R113 ;  /* 0x00000071c4c57220 */ /* 0x040fe20000410000 */
[----:B------:R-:W-:Y:S01]  /*9c20*/  HADD2.F32 R199, -RZ, R199.H0_H0 ;  /* 0x200000c7ffc77230 */ /* 0x000fe20000004100 */
[----:B------:R-:W-:Y:S02]  /*9c30*/  FFMA.FTZ R113, R161, R112, -R110 ;  /* 0x00000070a1717223 */ /* 0x000fe4000001086e */
[----:B------:R-:W-:Y:S02]  /*9c40*/  FMUL.FTZ R198, R196, R111 ;  /* 0x0000006fc4c67220 */ /* 0x000fe40000410000 */
[----:B------:R-:W-:Y:S01]  /*9c50*/  FADD.FTZ R128, -R197, R128 ;  /* 0x00000080c5807221 */ /* 0x000fe20000010100 */
[----:B------:R-:W-:Y:S01]  /*9c60*/  HADD2.F32 R186, -RZ, R186.H0_H0 ;  /* 0x200000baffba7230 */ /* 0x000fe20000004100 */
[----:B------:R-:W-:Y:S02]  /*9c70*/  FADD.FTZ R110, R198, R113 ;  /* 0x00000071c66e7221 */ /* 0x000fe40000010000 */
[----:B------:R-:W-:-:S02]  /*9c80*/  FMUL.FTZ R165, R133, -R128 ;  /* 0x8000008085a57220 */ /* 0x000fc40000410000 */
[----:B------:R-:W-:Y:S02]  /*9c90*/  FMUL.FTZ R111, R199, UR37 ;  /* 0x00000025c76f7c20 */ /* 0x000fe40008410000 */
[-C--:B------:R-:W-:Y:S02]  /*9ca0*/  FFMA.FTZ R165, R134, R110.reuse, -R165 ;  /* 0x0000006e86a57223 */ /* 0x080fe400000108a5 */
[----:B------:R-:W-:Y:S01]  /*9cb0*/  FMUL.FTZ R167, R133, -R110 ;  /* 0x8000006e85a77220 */ /* 0x000fe20000410000 */
[----:B------:R-:W-:Y:S01]  /*9cc0*/  HADD2.F32 R110, -RZ, R82.H0_H0 ;  /* 0x20000052ff6e7230 */ /* 0x000fe20000004100 */
[----:B------:R-:W-:Y:S02]  /*9cd0*/  FFMA.FTZ R129, R136, R164, R129 ;  /* 0x000000a488817223 */ /* 0x000fe40000010081 */
[----:B------:R-:W-:Y:S02]  /*9ce0*/  FMUL.FTZ R113, R199, UR36 ;  /* 0x00000024c7717c20 */ /* 0x000fe40008410000 */
[----:B------:R-:W-:-:S02]  /*9cf0*/  FADD.FTZ R187, R46, R46 ;  /* 0x0000002e2ebb7221 */ /* 0x000fc40000010000 */
        /* <DEDUP_REMOVED lines=42> */
[----:B------:R-:W-:Y:S02]  /*9fa0*/  FMUL.FTZ R113, R160, R165 ;  /* 0x000000a5a0717220 */ /* 0x000fe40000410000 */
[----:B------:R-:W-:Y:S02]  /*9fb0*/  FFMA.FTZ R167, R138, R166, -R167 ;  /* 0x000000a68aa77223 */ /* 0x000fe400000108a7 */
[----:B------:R-:W-:Y:S02]  /*9fc0*/  FMUL.FTZ R180, R241, R180 ;  /* 0x000000b4f1b47220 */ /* 0x000fe40000410000 */
[----:B------:R-:W-:Y:S02]  /*9fd0*/  FADD.FTZ R166, -R181, R128 ;  /* 0x00000080b5a67221 */ /* 0x000fe40000010100 */
[-C--:B------:R-:W-:Y:S01]  /*9fe0*/  FFMA.FTZ R129, R161, R164.reuse, -R113 ;  /* 0x000000a4a1817223 */ /* 0x080fe20000010871 */
[----:B------:R-:W-:Y:S01]  /*9ff0*/  HADD2.F32 R211, -RZ, R211.H0_H0 ;  /* 0x200000d3ffd37230 */ /* 0x000fe20000004100 */
[----:B------:R-:W-:-:S02]  /*a000*/  FMUL.FTZ R164, R160, R164 ;  /* 0x000000a4a0a47220 */ /* 0x000fc40000410000 */
[----:B------:R-:W-:Y:S02]  /*a010*/  FADD.FTZ R167, R180, R167 ;  /* 0x000000a7b4a77221 */ /* 0x000fe40000010000 */
[----:B------:R-:W-:Y:S01]  /*a020*/  FMUL.FTZ R112, R139, -R166 ;  /* 0x800000a68b707220 */ /* 0x000fe20000410000 */
[----:B------:R-:W-:Y:S01]  /*a030*/  HADD2.F32 R126, -RZ, R126.H0_H0 ;  /* 0x2000007eff7e7230 */ /* 0x000fe20000004100 */
[----:B------:R-:W-:Y:S02]  /*a040*/  FFMA.FTZ R164, R161, R165, R164 ;  /* 0x000000a5a1a47223 */ /* 0x000fe400000100a4 */
[----:B------:R-:W-:Y:S01]  /*a050*/  FFMA.FTZ R165, R140, R167, -R112 ;  /* 0x000000a78ca57223 */ /* 0x000fe20000010870 */
[----:B------:R-:W-:Y:S01]  /*a060*/  HADD2.F32 R112, -RZ, R80.H0_H0 ;  /* 0x20000050ff707230 */ /* 0x000fe20000004100 */
[----:B------:R-:W-:Y:S02]  /*a070*/  FMUL.FTZ R127, R211, UR36 ;  /* 0x00000024d37f7c20 */ /* 0x000fe40008410000 */
[----:B------:R-:W-:-:S02]  /*a080*/  FADD.FTZ R227, R49, R49 ;  /* 0x0000003131e37221 */ /* 0x000fc40000010000 */
[----:B------:R-:W-:Y:S02]  /*a090*/  FMUL.FTZ R113, R211, UR37 ;  /* 0x00000025d3717c20 */ /* 0x000fe40008410000 */
[----:B------:R-:W-:Y:S02]  /*a0a0*/  FFMA.FTZ R128, R126, UR37, R127 ;  /* 0x000000257e807c23 */ /* 0x000fe4000801007f */
[----:B------:R-:W-:Y:S01]  /*a0b0*/  FFMA.FTZ R129, R112, R60, R129 ;  /* 0x0000003c70817223 */ /* 0x000fe20000010081 */
[----:B------:R-:W-:Y:S01]  /*a0c0*/  ISETP.NE.AND P2, PT, R107, 0x1f, PT ;  /* 0x0000001f6b00780c */ /* 0x000fe20003f45270 */
[----:B------:R-:W-:Y:S01]  /*a0d0*/  FFMA.FTZ R178, R126, UR36, -R113 ;  /* 0x000000247eb27c23 */ /* 0x000fe20008010871 */
[----:B------:R-:W-:Y:S01]  /*a0e0*/  HADD2.F32 R123, -RZ, R123.H0_H0 ;  /* 0x2000007bff7b7230 */ /* 0x000fe20000004100 */
[----:B------:R-:W-:Y:S02]  /*a0f0*/  FMUL.FTZ R179, R227, R128 ;  /* 0x00000080e3b37220 */ /* 0x000fe40000410000 */
[----:B------:R-:W-:-:S02]  /*a100*/  FADD.FTZ R113, RZ, R164 ;  /* 0x000000a4ff717221 */ /* 0x000fc40000010000 */
[C---:B------:R-:W-:Y:S01]  /*a110*/  FMUL.FTZ R128, R132.reuse, R129 ;  /* 0x0000008184807220 */ /* 0x040fe20000410000 */
[----:B------:R-:W-:Y:S01]  /*a120*/  HADD2.F32 R223, -RZ, R223.H0_H0 ;  /* 0x200000dfffdf7230 */ /* 0x000fe20000004100 */
[-C--:B------:R-:W-:Y:S02]  /*a130*/  FMUL.FTZ R127, R132, R113.reuse ;  /* 0x00000071847f7220 */ /* 0x080fe40000410000 */
[C---:B------:R-:W-:Y:S02]  /*a140*/  FFMA.FTZ R204, R162.reuse, R113, R128 ;  /* 0x00000071a2cc7223 */ /* 0x040fe40000010080 */
[----:B------:R-:W-:Y:S02]  /*a150*/  FMUL.FTZ R128, R123, UR37 ;  /* 0x000000257b807c20 */ /* 0x000fe40008410000 */
[----:B------:R-:W-:Y:S02]  /*a160*/  FFMA.FTZ R168, R162, R129, -R127 ;  /* 0x00000081a2a87223 */ /* 0x000fe4000001087f */
        /* <DEDUP_REMOVED lines=33> */
.L_x_8652:
[----:B0-----:R-:W-:Y:S05]  /*a380*/  BSYNC B0 ;  /* 0x0000000000007941 */ /* 0x001fea0003800000 */
.L_x_8651:
        /* <DEDUP_REMOVED lines=15> */
[-C--:B------:R-:W-:Y:S01]  /*a480*/  FFMA.FTZ R164, R144, R173.reuse, R164 ;  /* 0x000000ad90a47223 */ /* 0x080fe200000100a4 */
[----:B------:R-:W-:Y:S01]  /*a490*/  HADD2.F32 R120, -RZ, R120.H0_H0 ;  /* 0x20000078ff787230 */ /* 0x000fe20000004100 */
[----:B------:R-:W-:Y:S01]  /*a4a0*/  FADD.FTZ R210, R51, R51 ;  /* 0x0000003333d27221 */ /* 0x000fe20000010000 */
[----:B------:R-:W-:Y:S01]  /*a4b0*/  HADD2.F32 R217, -RZ, R217.H0_H0 ;  /* 0x200000d9ffd97230 */ /* 0x000fe20000004100 */
[----:B------:R-:W-:Y:S01]  /*a4c0*/  FMUL.FTZ R173, R143, -R173 ;  /* 0x800000ad8fad7220 */ /* 0x000fe20000410000 */
[----:B------:R-:W-:Y:S01]  /*a4d0*/  HADD2.F32 R119, -RZ, R119.H0_H0 ;  /* 0x20000077ff777230 */ /* 0x000fe20000004100 */
[C---:B------:R-:W-:Y:S01]  /*a4e0*/  FFMA.FTZ R165, R220.reuse, UR36, -R165 ;  /* 0x00000024dca57c23 */ /* 0x040fe200080108a5 */
[----:B------:R-:W-:Y:S01]  /*a4f0*/  HADD2.F32 R214, -RZ, R214.H0_H0 ;  /* 0x200000d6ffd67230 */ /* 0x000fe20000004100 */
[----:B------:R-:W-:Y:S01]  /*a500*/  FFMA.FTZ R171, R220, UR37, R171 ;  /* 0x00000025dcab7c23 */ /* 0x000fe200080100ab */
[----:B------:R-:W-:Y:S01]  /*a510*/  HADD2.F32 R118, -RZ, R118.H0_H0 ;  /* 0x20000076ff767230 */ /* 0x000fe20000004100 */
[----:B------:R-:W-:Y:S01]  /*a520*/  FFMA.FTZ R173, R144, R170, -R173 ;  /* 0x000000aa90ad7223 */ /* 0x000fe200000108ad */
[----:B------:R-:W-:Y:S01]  /*a530*/  HADD2.F32 R216, -RZ, R216.H0_H0 ;  /* 0x200000d8ffd87230 */ /* 0x000fe20000004100 */
[C---:B------:R-:W-:Y:S01]  /*a540*/  FMUL.FTZ R174, R210.reuse, R165 ;  /* 0x000000a5d2ae7220 */ /* 0x040fe20000410000 */
[----:B------:R-:W-:Y:S01]  /*a550*/  HADD2.F32 R117, -RZ, R117.H0_H0 ;  /* 0x20000075ff757230 */ /* 0x000fe20000004100 */
[----:B------:R-:W-:Y:S01]  /*a560*/  FMUL.FTZ R175, R210, R171 ;  /* 0x000000abd2af7220 */ /* 0x000fe20000410000 */
[----:B------:R-:W-:Y:S01]  /*a570*/  HADD2.F32 R116, -RZ, R116.H0_H0 ;  /* 0x20000074ff747230 */ /* 0x000fe20000004100 */
[----:B------:R-:W-:Y:S01]  /*a580*/  FADD.FTZ R173, R174, R173 ;  /* 0x000000adaead7221 */ /* 0x000fe20000010000 */
[----:B------:R-:W-:Y:S01]  /*a590*/  HADD2.F32 R213, -RZ, R213.H0_H0 ;  /* 0x200000d5ffd57230 */ /* 0x000fe20000004100 */
[----:B------:R-:W-:Y:S01]  /*a5a0*/  FADD.FTZ R172, -R175, R164 ;  /* 0x000000a4afac7221 */ /* 0x000fe20000010100 */
[----:B-----5:R-:W-:Y:S01]  /*a5b0*/  SHFL.IDX PT, R67, R67, RZ, 0x1f ;  /* 0x00001fff43437589 */ /* 0x020fe200000e0000 */
[----:B0-----:R-:W-:Y:S01]  /*a5c0*/  FMUL.FTZ R164, R208, R166 ;  /* 0x000000a6d0a47220 */ /* 0x001fe20000410000 */
[----:B------:R-:W-:Y:S01]  /*a5d0*/  HADD2.F32 R115, -RZ, R115.H0_H0 ;  /* 0x20000073ff737230 */ /* 0x000fe20000004100 */
[----:B------:R-:W-:Y:S01]  /*a5e0*/  FMUL.FTZ R205, R145, -R173 ;  /* 0x800000ad91cd7220 */ /* 0x000fe20000410000 */
[----:B------:R-:W-:Y:S01]  /*a5f0*/  BSSY B0, `(.L_x_8653) ;  /* 0x0000132000007945 */ /* 0x000fe20003800000 */
[----:B--2---:R-:W-:-:S02]  /*a600*/  FFMA.FTZ R171, R203, R169, R164 ;  /* 0x000000a9cbab7223 */ /* 0x004fc400000100a4 */
[-C--:B------:R-:W-:Y:S02]  /*a610*/  FMUL.FTZ R165, R145, -R172.reuse ;  /* 0x800000ac91a57220 */ /* 0x080fe40000410000 */
[----:B---3--:R-:W-:Y:S02]  /*a620*/  FMUL.FTZ R170, R208, R167 ;  /* 0x000000a7d0aa7220 */ /* 0x008fe40000410000 */
[----:B------:R-:W-:Y:S02]  /*a630*/  FFMA.FTZ R164, R146, R172, R205 ;  /* 0x000000ac92a47223 */ /* 0x000fe400000100cd */
[CC--:B----4-:R-:W-:Y:S02]  /*a640*/  FMUL.FTZ R172, R208.reuse, R168.reuse ;  /* 0x000000a8d0ac7220 */ /* 0x0d0fe40000410000 */
[C---:B------:R-:W-:Y:S01]  /*a650*/  FMUL.FTZ R169, R208.reuse, R169 ;  /* 0x000000a9d0a97220 */ /* 0x040fe20000410000 */
[----:B------:R-:W-:Y:S01]  /*a660*/  FSEL R208, R208, R171, !P3 ;  /* 0x000000abd0d07208 */ /* 0x000fe20005800000 */
[----:B------:R-:W-:-:S02]  /*a670*/  FFMA.FTZ R170, R203, R168, -R170 ;  /* 0x000000a8cbaa7223 */ /* 0x000fc400000108aa */
[----:B------:R-:W-:Y:S02]  /*a680*/  FFMA.FTZ R167, R203, R167, R172 ;  /* 0x000000a7cba77223 */ /* 0x000fe400000100ac */
[----:B------:R-:W-:Y:S02]  /*a690*/  FMUL.FTZ R168, R219, UR36 ;  /* 0x00000024dba87c20 */ /* 0x000fe40008410000 */
[----:B------:R-:W-:Y:S02]  /*a6a0*/  @P3 FFMA.FTZ R203, R203, R166, -R169 ;  /* 0x000000a6cbcb3223 */ /* 0x000fe400000108a9 */
[----:B------:R-:W-:Y:S01]  /*a6b0*/  FMUL.FTZ R166, R219, UR37 ;  /* 0x00000025dba67c20 */ /* 0x000fe20008410000 */
[----:B------:R-:W-:Y:S01]  /*a6c0*/  SHFL.UP PT, R169, R208, 0x2, RZ ;  /* 0x04400000d0a97989 */ /* 0x000fe200000e00ff */
[----:B------:R-:W-:Y:S02]  /*a6d0*/  FFMA.FTZ R168, R121, UR37, R168 ;  /* 0x0000002579a87c23 */ /* 0x000fe400080100a8 */
[----:B------:R-:W-:-:S02]  /*a6e0*/  @P3 FADD.FTZ R204, R204, R167 ;  /* 0x000000a7cccc3221 */ /* 0x000fc40000010000 */
[----:B------:R-:W-:Y:S02]  /*a6f0*/  FADD.FTZ R229, R52, R52 ;  /* 0x0000003434e57221 */ /* 0x000fe40000010000 */
[----:B------:R-:W-:Y:S02]  /*a700*/  FFMA.FTZ R166, R121, UR36, -R166 ;  /* 0x0000002479a67c23 */ /* 0x000fe400080108a6 */
[----:B------:R-:W-:Y:S01]  /*a710*/  @P3 FADD.FTZ R127, R127, R170 ;  /* 0x000000aa7f7f3221 */ /* 0x000fe20000010000 */
[----:B------:R-:W-:Y:S01]  /*a720*/  ISETP.GE.AND P3, PT, R106, 0x2, PT ;  /* 0x000000026a00780c */ /* 0x000fe20003f66270 */
[----:B------:R-:W-:Y:S02]  /*a730*/  FFMA.FTZ R165, R146, R173, -R165 ;  /* 0x000000ad92a57223 */ /* 0x000fe400000108a5 */
[C---:B------:R-:W-:Y:S01]  /*a740*/  FMUL.FTZ R173, R229.reuse, R168 ;  /* 0x000000a8e5ad7220 */ /* 0x040fe20000410000 */
[----:B------:R-:W-:Y:S01]  /*a750*/  SHFL.UP PT, R167, R127, 0x2, RZ ;  /* 0x044000007fa77989 */ /* 0x000fe200000e00ff */
[----:B------:R-:W-:-:S02]  /*a760*/  FMUL.FTZ R172, R229, R166 ;  /* 0x000000a6e5ac7220 */ /* 0x000fc40000410000 */
[----:B------:R-:W-:Y:S01]  /*a770*/  FMUL.FTZ R171, R221, UR37 ;  /* 0x00000025ddab7c20 */ /* 0x000fe20008410000 */
[----:B------:R-:W0:Y:S01]  /*a780*/  SHFL.UP PT, R168, R204, 0x2, RZ ;  /* 0x04400000cca87989 */ /* 0x000e2200000e00ff */
[----:B------:R-:W-:Y:S02]  /*a790*/  FADD.FTZ R207, -R173, R164 ;  /* 0x000000a4adcf7221 */ /* 0x000fe40000010100 */
[----:B------:R-:W-:Y:S01]  /*a7a0*/  FADD.FTZ R209, R53, R53 ;  /* 0x0000003535d17221 */ /* 0x000fe20000010000 */
[----:B------:R-:W2:Y:S01]  /*a7b0*/  SHFL.UP PT, R166, R203, 0x2, RZ ;  /* 0x04400000cba67989 */ /* 0x000ea200000e00ff */
[----:B------:R-:W-:Y:S02]  /*a7c0*/  FMUL.FTZ R205, R221, UR36 ;  /* 0x00000024ddcd7c20 */ /* 0x000fe40008410000 */
[----:B------:R-:W-:Y:S02]  /*a7d0*/  FADD.FTZ R165, R172, R165 ;  /* 0x000000a5aca57221 */ /* 0x000fe40000010000 */
[----:B------:R-:W-:-:S02]  /*a7e0*/  FMUL.FTZ R215, R147, -R207 ;  /* 0x800000cf93d77220 */ /* 0x000fc40000410000 */
[C---:B------:R-:W-:Y:S02]  /*a7f0*/  FFMA.FTZ R170, R120.reuse, UR36, -R171 ;  /* 0x0000002478aa7c23 */ /* 0x040fe400080108ab */
[-C--:B------:R-:W-:Y:S02]  /*a800*/  FMUL.FTZ R218, R147, -R165.reuse ;  /* 0x800000a593da7220 */ /* 0x080fe40000410000 */
[----:B------:R-:W-:Y:S02]  /*a810*/  FFMA.FTZ R164, R120, UR37, R205 ;  /* 0x0000002578a47c23 */ /* 0x000fe400080100cd */
[C---:B------:R-:W-:Y:S02]  /*a820*/  FFMA.FTZ R215, R148.reuse, R165, -R215 ;  /* 0x000000a594d77223 */ /* 0x040fe400000108d7 */
[----:B------:R-:W-:Y:S02]  /*a830*/  FMUL.FTZ R170, R209, R170 ;  /* 0x000000aad1aa7220 */ /* 0x000fe40000410000 */
[----:B------:R-:W-:-:S02]  /*a840*/  FFMA.FTZ R218, R148, R207, R218 ;  /* 0x000000cf94da7223 */ /* 0x000fc400000100da */
[----:B------:R-:W-:Y:S01]  /*a850*/  FMUL.FTZ R171, R209, R164 ;  /* 0x000000a4d1ab7220 */ /* 0x000fe20000410000 */
[----:B------:R-:W-:Y:S01]  /*a860*/  MOV R164, UR24 ;  /* 0x0000001800a47c02 */ /* 0x000fe20008000f00 */
[----:B------:R-:W-:Y:S02]  /*a870*/  FADD.FTZ R215, R170, R215 ;  /* 0x000000d7aad77221 */ /* 0x000fe40000010000 */
[----:B------:R-:W-:Y:S01]  /*a880*/  FADD.FTZ R218, -R171, R218 ;  /* 0x000000daabda7221 */ /* 0x000fe20000010100 */
[----:B------:R-:W-:Y:S01]  /*a890*/  ISETP.GE.OR P0, PT, R164, c[0x0][0x174], P0 ;  /* 0x00005d00a4007a0c */ /* 0x000fe20000706670 */
[C---:B------:R-:W-:Y:S02]  /*a8a0*/  FMUL.FTZ R205, R149.reuse, -R215 ;  /* 0x800000d795cd7220 */ /* 0x040fe40000410000 */
[----:B0-----:R-:W-:Y:S02]  /*a8b0*/  FMUL.FTZ R222, R208, R168 ;  /* 0x000000a8d0de7220 */ /* 0x001fe40000410000 */
[----:B------:R-:W-:-:S02]  /*a8c0*/  FMUL.FTZ R165, R149, -R218 ;  /* 0x800000da95a57220 */ /* 0x000fc40000410000 */
[----:B------:R-:W-:Y:S02]  /*a8d0*/  FFMA.FTZ R164, R150, R218, R205 ;  /* 0x000000da96a47223 */ /* 0x000fe400000100cd */
[C---:B------:R-:W-:Y:S02]  /*a8e0*/  FMUL.FTZ R207, R208.reuse, R167 ;  /* 0x000000a7d0cf7220 */ /* 0x040fe40000410000 */
[C---:B--2---:R-:W-:Y:S02]  /*a8f0*/  FMUL.FTZ R218, R208.reuse, R166 ;  /* 0x000000a6d0da7220 */ /* 0x044fe40000410000 */
[----:B------:R-:W-:Y:S02]  /*a900*/  FMUL.FTZ R205, R208, R169 ;  /* 0x000000a9d0cd7220 */ /* 0x000fe40000410000 */
[----:B------:R-:W-:Y:S02]  /*a910*/  FFMA.FTZ R222, R203, R167, -R222 ;  /* 0x000000a7cbde7223 */ /* 0x000fe400000108de */
[----:B-1----:R-:W-:-:S02]  /*a920*/  FMUL.FTZ R167, R132, R129 ;  /* 0x0000008184a77220 */ /* 0x002fc40000410000 */
[C---:B------:R-:W-:Y:S02]  /*a930*/  FFMA.FTZ R207, R203.reuse, R168, R207 ;  /* 0x000000a8cbcf7223 */ /* 0x040fe400000100cf */
[C---:B------:R-:W-:Y:S02]  /*a940*/  FFMA.FTZ R169, R203.reuse, R169, R218 ;  /* 0x000000a9cba97223 */ /* 0x040fe400000100da */
[----:B------:R-:W-:Y:S02]  /*a950*/  @P3 FFMA.FTZ R203, R203, R166, -R205 ;  /* 0x000000a6cbcb3223 */ /* 0x000fe400000108cd */
[-C--:B------:R-:W-:Y:S01]  /*a960*/  FMUL.FTZ R166, R132, -R128.reuse ;  /* 0x8000008084a67220 */ /* 0x080fe20000410000 */
[----:B------:R-:W-:Y:S01]  /*a970*/  FSEL R208, R208, R169, !P3 ;  /* 0x000000a9d0d07208 */ /* 0x000fe20005800000 */
[----:B------:R-:W-:Y:S02]  /*a980*/  FFMA.FTZ R226, R162, R128, -R167 ;  /* 0x00000080a2e27223 */ /* 0x000fe400000108a7 */
[----:B------:R-:W-:-:S02]  /*a990*/  @P3 FADD.FTZ R127, R127, R222 ;  /* 0x000000de7f7f3221 */ /* 0x000fc40000010000 */
[----:B------:R-:W-:Y:S01]  /*a9a0*/  FFMA.FTZ R167, R162, -R129, R166 ;  /* 0x80000081a2a77223 */ /* 0x000fe200000100a6 */
[----:B------:R-:W-:Y:S01]  /*a9b0*/  SHFL.UP PT, R205, R208, 0x4, RZ ;  /* 0x04800000d0cd7989 */ /* 0x000fe200000e00ff */
[----:B------:R-:W-:Y:S02]  /*a9c0*/  FMUL.FTZ R166, R160, -R226 ;  /* 0x800000e2a0a67220 */ /* 0x000fe40000410000 */
[----:B------:R-:W-:Y:S01]  /*a9d0*/  @P3 FADD.FTZ R204, R204, R207 ;  /* 0x000000cfcccc3221 */ /* 0x000fe20000010000 */
[----:B------:R-:W-:Y:S01]  /*a9e0*/  ISETP.GE.AND P3, PT, R106, 0x4, PT ;  /* 0x000000046a00780c */ /* 0x000fe20003f66270 */
[----:B------:R-:W-:Y:S02]  /*a9f0*/  FFMA.FTZ R165, R150, R215, -R165 ;  /* 0x000000d796a57223 */ /* 0x000fe400000108a5 */
[----:B------:R-:W0:Y:S01]  /*aa00*/  SHFL.UP PT, R215, R127, 0x4, RZ ;  /* 0x048000007fd77989 */ /* 0x000e2200000e00ff */
[-C--:B------:R-:W-:Y:S02]  /*aa10*/  FFMA.FTZ R166, R161, R167.reuse, R166 ;  /* 0x000000a7a1a67223 */ /* 0x080fe400000100a6 */
[----:B------:R-:W-:Y:S01]  /*aa20*/  FMUL.FTZ R228, R160, -R167 ;  /* 0x800000a7a0e47220 */ /* 0x000fe20000410000 */
[----:B------:R-:W-:Y:S01]  /*aa30*/  SHFL.UP PT, R207, R204, 0x4, RZ ;  /* 0x04800000cccf7989 */ /* 0x000fe200000e00ff */
[----:B------:R-:W-:-:S02]  /*aa40*/  FMUL.FTZ R168, R217, UR37 ;  /* 0x00000025d9a87c20 */ /* 0x000fc40008410000 */
[----:B------:R-:W-:Y:S01]  /*aa50*/  FMUL.FTZ R222, R217, UR36 ;  /* 0x00000024d9de7c20 */ /* 0x000fe20008410000 */
[----:B------:R-:W1:Y:S01]  /*aa60*/  SHFL.UP PT, R167, R203, 0x4, RZ ;  /* 0x04800000cba77989 */ /* 0x000e6200000e00ff */
[----:B------:R-:W-:Y:S02]  /*aa70*/  FADD.FTZ R218, R54, R54 ;  /* 0x0000003636da7221 */ /* 0x000fe40000010000 */
[C---:B------:R-:W-:Y:S02]  /*aa80*/  FFMA.FTZ R169, R119.reuse, UR37, R222 ;  /* 0x0000002577a97c23 */ /* 0x040fe400080100de */
[----:B------:R-:W-:Y:S02]  /*aa90*/  FFMA.FTZ R225, R119, UR36, -R168 ;  /* 0x0000002477e17c23 */ /* 0x000fe400080108a8 */
[----:B------:R-:W-:Y:S02]  /*aaa0*/  FFMA.FTZ R228, R161, R226, -R228 ;  /* 0x000000e2a1e47223 */ /* 0x000fe400000108e4 */
[----:B------:R-:W-:-:S02]  /*aab0*/  FMUL.FTZ R169, R218, R169 ;  /* 0x000000a9daa97220 */ /* 0x000fc40000410000 */
[----:B------:R-:W-:Y:S02]  /*aac0*/  FMUL.FTZ R168, R218, R225 ;  /* 0x000000e1daa87220 */ /* 0x000fe40000410000 */
[C---:B------:R-:W-:Y:S02]  /*aad0*/  FMUL.FTZ R225, R133.reuse, -R228 ;  /* 0x800000e485e17220 */ /* 0x040fe40000410000 */
[-C--:B------:R-:W-:Y:S02]  /*aae0*/  FMUL.FTZ R231, R133, -R166.reuse ;  /* 0x800000a685e77220 */ /* 0x080fe40000410000 */
[----:B------:R-:W-:Y:S02]  /*aaf0*/  FADD.FTZ R164, -R169, R164 ;  /* 0x000000a4a9a47221 */ /* 0x000fe40000010100 */
[C---:B------:R-:W-:Y:S02]  /*ab00*/  FFMA.FTZ R225, R134.reuse, R166, R225 ;  /* 0x000000a686e17223 */ /* 0x040fe400000100e1 */
[----:B------:R-:W-:-:S02]  /*ab10*/  FFMA.FTZ R222, R134, R228, -R231 ;  /* 0x000000e486de7223 */ /* 0x000fc400000108e7 */
[----:B------:R-:W-:Y:S02]  /*ab20*/  FADD.FTZ R165, R168, R165 ;  /* 0x000000a5a8a57221 */ /* 0x000fe40000010000 */
[----:B------:R-:W-:Y:S02]  /*ab30*/  FMUL.FTZ R166, R151, -R164 ;  /* 0x800000a497a67220 */ /* 0x000fe40000410000 */
[C---:B------:R-:W-:Y:S02]  /*ab40*/  FMUL.FTZ R231, R135.reuse, -R225 ;  /* 0x800000e187e77220 */ /* 0x040fe40000410000 */
[----:B------:R-:W-:Y:S02]  /*ab50*/  FMUL.FTZ R226, R135, -R222 ;  /* 0x800000de87e27220 */ /* 0x000fe40000410000 */
[----:B0-----:R-:W-:Y:S02]  /*ab60*/  FMUL.FTZ R232, R208, R215 ;  /* 0x000000d7d0e87220 */ /* 0x001fe40000410000 */
[----:B------:R-:W-:-:S02]  /*ab70*/  FMUL.FTZ R233, R151, -R165 ;  /* 0x800000a597e97220 */ /* 0x000fc40000410000 */
[----:B------:R-:W-:Y:S02]  /*ab80*/  FFMA.FTZ R165, R152, R165, -R166 ;  /* 0x000000a598a57223 */ /* 0x000fe400000108a6 */
[----:B-1----:R-:W-:Y:S02]  /*ab90*/  FMUL.FTZ R228, R208, R167 ;  /* 0x000000a7d0e47220 */ /* 0x002fe40000410000 */
[----:B------:R-:W-:Y:S02]  /*aba0*/  FFMA.FTZ R166, R136, R222, -R231 ;  /* 0x000000de88a67223 */ /* 0x000fe400000108e7 */
[----:B------:R-:W-:Y:S02]  /*abb0*/  FMUL.FTZ R230, R208, R207 ;  /* 0x000000cfd0e67220 */ /* 0x000fe40000410000 */
[----:B------:R-:W-:Y:S02]  /*abc0*/  FFMA.FTZ R222, R136, R225, R226 ;  /* 0x000000e188de7223 */ /* 0x000fe400000100e2 */
[----:B------:R-:W-:-:S02]  /*abd0*/  FFMA.FTZ R207, R203, R207, R232 ;  /* 0x000000cfcbcf7223 */ /* 0x000fc400000100e8 */
[-C--:B------:R-:W-:Y:S02]  /*abe0*/  FMUL.FTZ R226, R208, R205.reuse ;  /* 0x000000cdd0e27220 */ /* 0x080fe40000410000 */
[C---:B------:R-:W-:Y:S02]  /*abf0*/  FFMA.FTZ R205, R203.reuse, R205, R228 ;  /* 0x000000cdcbcd7223 */ /* 0x040fe400000100e4 */
[C---:B------:R-:W-:Y:S02]  /*ac00*/  FFMA.FTZ R230, R203.reuse, R215, -R230 ;  /* 0x000000d7cbe67223 */ /* 0x040fe400000108e6 */
[----:B------:R-:W-:Y:S01]  /*ac10*/  @P3 FADD.FTZ R204, R204, R207 ;  /* 0x000000cfcccc3221 */ /* 0x000fe20000010000 */
[----:B------:R-:W-:Y:S01]  /*ac20*/  FSEL R208, R208, R205, !P3 ;  /* 0x000000cdd0d07208 */ /* 0x000fe20005800000 */
[----:B------:R-:W-:Y:S02]  /*ac30*/  @P3 FFMA.FTZ R203, R203, R167, -R226 ;  /* 0x000000a7cbcb3223 */ /* 0x000fe400000108e2 */
[----:B------:R-:W-:Y:S01]  /*ac40*/  @P3 FADD.FTZ R127, R127, R230 ;  /* 0x000000e67f7f3221 */ /* 0x000fe20000010000 */
[----:B------:R-:W0:Y:S01]  /*ac50*/  SHFL.UP PT, R225, R204, 0x8, RZ ;  /* 0x05000000cce17989 */ /* 0x000e2200000e00ff */
[C---:B------:R-:W-:Y:S01]  /*ac60*/  FMUL.FTZ R205, R137.reuse, -R166 ;  /* 0x800000a689cd7220 */ /* 0x040fe20000410000 */
[----:B------:R-:W-:Y:S01]  /*ac70*/  ISETP.GE.AND P3, PT, R106, 0x8, PT ;  /* 0x000000086a00780c */ /* 0x000fe20003f66270 */
[-C--:B------:R-:W-:Y:S01]  /*ac80*/  FMUL.FTZ R235, R137, -R222.reuse ;  /* 0x800000de89eb7220 */ /* 0x080fe20000410000 */
[----:B------:R-:W1:Y:S01]  /*ac90*/  SHFL.UP PT, R215, R127, 0x8, RZ ;  /* 0x050000007fd77989 */ /* 0x000e6200000e00ff */
[----:B------:R-:W-:-:S02]  /*aca0*/  FFMA.FTZ R205, R138, R222, R205 ;  /* 0x000000de8acd7223 */ /* 0x000fc400000100cd */
[C---:B------:R-:W-:Y:S01]  /*acb0*/  FMUL.FTZ R231, R214.reuse, UR36 ;  /* 0x00000024d6e77c20 */ /* 0x040fe20008410000 */
[----:B------:R-:W2:Y:S01]  /*acc0*/  SHFL.UP PT, R207, R203, 0x8, RZ ;  /* 0x05000000cbcf7989 */ /* 0x000ea200000e00ff */
[----:B------:R-:W-:Y:S02]  /*acd0*/  FMUL.FTZ R167, R214, UR37 ;  /* 0x00000025d6a77c20 */ /* 0x000fe40008410000 */
[----:B------:R-:W-:Y:S01]  /*ace0*/  FFMA.FTZ R164, R152, R164, R233 ;  /* 0x000000a498a47223 */ /* 0x000fe200000100e9 */
[----:B------:R-:W3:Y:S01]  /*acf0*/  SHFL.UP PT, R222, R208, 0x8, RZ ;  /* 0x05000000d0de7989 */ /* 0x000ee200000e00ff */
[----:B------:R-:W-:Y:S02]  /*ad00*/  FADD.FTZ R233, R55, R55 ;  /* 0x0000003737e97221 */ /* 0x000fe40000010000 */
[C---:B------:R-:W-:Y:S02]  /*ad10*/  FFMA.FTZ R228, R118.reuse, UR37, R231 ;  /* 0x0000002576e47c23 */ /* 0x040fe400080100e7 */
[----:B------:R-:W-:-:S02]  /*ad20*/  FFMA.FTZ R226, R118, UR36, -R167 ;  /* 0x0000002476e27c23 */ /* 0x000fc400080108a7 */
[----:B------:R-:W-:Y:S02]  /*ad30*/  FFMA.FTZ R235, R138, R166, -R235 ;  /* 0x000000a68aeb7223 */ /* 0x000fe400000108eb */
[----:B------:R-:W-:Y:S02]  /*ad40*/  FMUL.FTZ R230, R139, -R205 ;  /* 0x800000cd8be67220 */ /* 0x000fe40000410000 */
[C---:B------:R-:W-:Y:S02]  /*ad50*/  FMUL.FTZ R167, R233.reuse, R228 ;  /* 0x000000e4e9a77220 */ /* 0x040fe40000410000 */
[----:B------:R-:W-:Y:S02]  /*ad60*/  FMUL.FTZ R166, R233, R226 ;  /* 0x000000e2e9a67220 */ /* 0x000fe40000410000 */
[-C--:B------:R-:W-:Y:S02]  /*ad70*/  FMUL.FTZ R231, R139, -R235.reuse ;  /* 0x800000eb8be77220 */ /* 0x080fe40000410000 */
[----:B------:R-:W-:-:S02]  /*ad80*/  FFMA.FTZ R226, R140, R235, -R230 ;  /* 0x000000eb8ce27223 */ /* 0x000fc400000108e6 */
[----:B------:R-:W-:Y:S02]  /*ad90*/  FADD.FTZ R164, -R167, R164 ;  /* 0x000000a4a7a47221 */ /* 0x000fe40000010100 */
[----:B------:R-:W-:Y:S02]  /*ada0*/  FADD.FTZ R228, R166, R165 ;  /* 0x000000a5a6e47221 */ /* 0x000fe40000010000 */
[----:B------:R-:W-:Y:S02]  /*adb0*/  FFMA.FTZ R231, R140, R205, R231 ;  /* 0x000000cd8ce77223 */ /* 0x000fe400000100e7 */
[----:B------:R-:W-:Y:S02]  /*adc0*/  FMUL.FTZ R205, R153, -R164 ;  /* 0x800000a499cd7220 */ /* 0x000fe40000410000 */
[----:B------:R-:W-:Y:S02]  /*add0*/  FMUL.FTZ R165, R141, -R226 ;  /* 0x800000e28da57220 */ /* 0x000fe40000410000 */
[----:B------:R-:W-:-:S02]  /*ade0*/  FMUL.FTZ R237, R153, -R228 ;  /* 0x800000e499ed7220 */ /* 0x000fc40000410000 */
[----:B0-----:R-:W-:Y:S02]  /*adf0*/  FMUL.FTZ R230, R208, R225 ;  /* 0x000000e1d0e67220 */ /* 0x001fe40000410000 */
[-C--:B------:R-:W-:Y:S02]  /*ae00*/  FMUL.FTZ R235, R141, -R231.reuse ;  /* 0x800000e78deb7220 */ /* 0x080fe40000410000 */
[----:B------:R-:W-:Y:S02]  /*ae10*/  FFMA.FTZ R205, R154, R228, -R205 ;  /* 0x000000e49acd7223 */ /* 0x000fe400000108cd */
[----:B------:R-:W-:Y:S02]  /*ae20*/  FFMA.FTZ R231, R142, R231, R165 ;  /* 0x000000e78ee77223 */ /* 0x000fe400000100a5 */
[----:B------:R-:W-:Y:S02]  /*ae30*/  FFMA.FTZ R228, R154, R164, R237 ;  /* 0x000000a49ae47223 */ /* 0x000fe400000100ed */
[----:B-1----:R-:W-:-:S02]  /*ae40*/  FMUL.FTZ R232, R208, R215 ;  /* 0x000000d7d0e87220 */ /* 0x002fc40000410000 */
[C---:B--2---:R-:W-:Y:S02]  /*ae50*/  FMUL.FTZ R165, R208.reuse, R207 ;  /* 0x000000cfd0a57220 */ /* 0x044fe40000410000 */
[-C--:B---3--:R-:W-:Y:S02]  /*ae60*/  FMUL.FTZ R164, R208, R222.reuse ;  /* 0x000000ded0a47220 */ /* 0x088fe40000410000 */
[C---:B------:R-:W-:Y:S02]  /*ae70*/  FFMA.FTZ R230, R203.reuse, R215, -R230 ;  /* 0x000000d7cbe67223 */ /* 0x040fe400000108e6 */
[C---:B------:R-:W-:Y:S02]  /*ae80*/  FFMA.FTZ R225, R203.reuse, R225, R232 ;  /* 0x000000e1cbe17223 */ /* 0x040fe400000100e8 */
[C---:B------:R-:W-:Y:S02]  /*ae90*/  FFMA.FTZ R165, R203.reuse, R222, R165 ;  /* 0x000000decba57223 */ /* 0x040fe400000100a5 */
[----:B------:R-:W-:-:S02]  /*aea0*/  @P3 FFMA.FTZ R203, R203, R207, -R164 ;  /* 0x000000cfcbcb3223 */ /* 0x000fc400000108a4 */
[----:B------:R-:W-:Y:S01]  /*aeb0*/  @P3 FADD.FTZ R127, R127, R230 ;  /* 0x000000e67f7f3221 */ /* 0x000fe20000010000 */
[----:B------:R-:W-:Y:S01]  /*aec0*/  FSEL R208, R208, R165, !P3 ;  /* 0x000000a5d0d07208 */ /* 0x000fe20005800000 */
[----:B------:R-:W-:Y:S01]  /*aed0*/  @P3 FADD.FTZ R204, R204, R225 ;  /* 0x000000e1cccc3221 */ /* 0x000fe20000010000 */
[----:B------:R-:W0:Y:S01]  /*aee0*/  SHFL.UP PT, R230, R203, 0x10, RZ ;  /* 0x06000000cbe67989 */ /* 0x000e2200000e00ff */
[----:B------:R-:W-:Y:S01]  /*aef0*/  FFMA.FTZ R226, R142, R226, -R235 ;  /* 0x000000e28ee27223 */ /* 0x000fe200000108eb */
[----:B------:R-:W-:Y:S01]  /*af00*/  ISETP.GE.AND P3, PT, R106, 0x10, PT ;  /* 0x000000106a00780c */ /* 0x000fe20003f66270 */
[C---:B------:R-:W-:Y:S01]  /*af10*/  FMUL.FTZ R164, R216.reuse, UR37 ;  /* 0x00000025d8a47c20 */ /* 0x040fe20008410000 */
[----:B------:R-:W1:Y:S01]  /*af20*/  SHFL.UP PT, R234, R127, 0x10, RZ ;  /* 0x060000007fea7989 */ /* 0x000e6200000e00ff */
[----:B------:R-:W-:Y:S02]  /*af30*/  FMUL.FTZ R222, R216, UR36 ;  /* 0x00000024d8de7c20 */ /* 0x000fe40008410000 */
[----:B------:R-:W-:Y:S01]  /*af40*/  FMUL.FTZ R165, R143, -R226 ;  /* 0x800000e28fa57220 */ /* 0x000fe20000410000 */
[----:B------:R-:W-:Y:S01]  /*af50*/  SHFL.UP PT, R232, R204, 0x10, RZ ;  /* 0x06000000cce87989 */ /* 0x000fe200000e00ff */
[----:B------:R-:W-:-:S02]  /*af60*/  FADD.FTZ R215, R56, R56 ;  /* 0x0000003838d77221 */ /* 0x000fc40000010000 */
[C---:B------:R-:W-:Y:S01]  /*af70*/  FFMA.FTZ R222, R117.reuse, UR37, R222 ;  /* 0x0000002575de7c23 */ /* 0x040fe200080100de */
[----:B------:R-:W2:Y:S01]  /*af80*/  SHFL.UP PT, R236, R208, 0x10, RZ ;  /* 0x06000000d0ec7989 */ /* 0x000ea200000e00ff */
[----:B------:R-:W-:Y:S02]  /*af90*/  FFMA.FTZ R164, R117, UR36, -R164 ;  /* 0x0000002475a47c23 */ /* 0x000fe400080108a4 */
[-C--:B------:R-:W-:Y:S02]  /*afa0*/  FMUL.FTZ R207, R143, -R231.reuse ;  /* 0x800000e78fcf7220 */ /* 0x080fe40000410000 */
[----:B------:R-:W-:Y:S02]  /*afb0*/  FFMA.FTZ R231, R144, R231, R165 ;  /* 0x000000e790e77223 */ /* 0x000fe400000100a5 */
[C---:B------:R-:W-:Y:S02]  /*afc0*/  FMUL.FTZ R165, R215.reuse, R222 ;  /* 0x000000ded7a57220 */ /* 0x040fe40000410000 */
[----:B------:R-:W-:-:S02]  /*afd0*/  FMUL.FTZ R164, R215, R164 ;  /* 0x000000a4d7a47220 */ /* 0x000fc40000410000 */
[----:B------:R-:W-:Y:S02]  /*afe0*/  FFMA.FTZ R226, R144, R226, -R207 ;  /* 0x000000e290e27223 */ /* 0x000fe400000108cf */
[----:B------:R-:W-:Y:S02]  /*aff0*/  FMUL.FTZ R225, R145, -R231 ;  /* 0x800000e791e17220 */ /* 0x000fe40000410000 */
[----:B------:R-:W-:Y:S02]  /*b000*/  FADD.FTZ R207, -R165, R228 ;  /* 0x000000e4a5cf7221 */ /* 0x000fe40000010100 */
[----:B------:R-:W-:Y:S02]  /*b010*/  FADD.FTZ R205, R164, R205 ;  /* 0x000000cda4cd7221 */ /* 0x000fe40000010000 */
[-C--:B------:R-:W-:Y:S02]  /*b020*/  FMUL.FTZ R222, R145, -R226.reuse ;  /* 0x800000e291de7220 */ /* 0x080fe40000410000 */
[----:B------:R-:W-:-:S02]  /*b030*/  FFMA.FTZ R226, R146, R226, -R225 ;  /* 0x000000e292e27223 */ /* 0x000fc400000108e1 */
[C---:B------:R-:W-:Y:S02]  /*b040*/  FMUL.FTZ R228, R155.reuse, -R207 ;  /* 0x800000cf9be47220 */ /* 0x040fe40000410000 */
[-C--:B------:R-:W-:Y:S02]  /*b050*/  FMUL.FTZ R225, R155, -R205.reuse ;  /* 0x800000cd9be17220 */ /* 0x080fe40000410000 */
[C---:B------:R-:W-:Y:S02]  /*b060*/  FFMA.FTZ R205, R156.reuse, R205, -R228 ;  /* 0x000000cd9ccd7223 */ /* 0x040fe400000108e4 */
[----:B------:R-:W-:Y:S02]  /*b070*/  FFMA.FTZ R207, R156, R207, R225 ;  /* 0x000000cf9ccf7223 */ /* 0x000fe400000100e1 */
[C---:B0-----:R-:W-:Y:S02]  /*b080*/  FMUL.FTZ R225, R208.reuse, R230 ;  /* 0x000000e6d0e17220 */ /* 0x041fe40000410000 */
[----:B-1----:R-:W-:-:S02]  /*b090*/  FMUL.FTZ R228, R208, R234 ;  /* 0x000000ead0e47220 */ /* 0x002fc40000410000 */
[----:B------:R-:W-:Y:S02]  /*b0a0*/  FFMA.FTZ R231, R146, R231, R222 ;  /* 0x000000e792e77223 */ /* 0x000fe400000100de */
[C---:B--2---:R-:W-:Y:S02]  /*b0b0*/  FFMA.FTZ R225, R203.reuse, R236, R225 ;  /* 0x000000eccbe17223 */ /* 0x044fe400000100e1 */
[-C--:B------:R-:W-:Y:S02]  /*b0c0*/  FFMA.FTZ R228, R203, R232.reuse, R228 ;  /* 0x000000e8cbe47223 */ /* 0x080fe400000100e4 */
[----:B------:R-:W-:Y:S02]  /*b0d0*/  FMUL.FTZ R222, R147, -R231 ;  /* 0x800000e793de7220 */ /* 0x000fe40000410000 */
[C---:B------:R-:W-:Y:S02]  /*b0e0*/  FMUL.FTZ R235, R208.reuse, R232 ;  /* 0x000000e8d0eb7220 */ /* 0x040fe40000410000 */
[----:B------:R-:W-:-:S02]  /*b0f0*/  FMUL.FTZ R236, R208, R236 ;  /* 0x000000ecd0ec7220 */ /* 0x000fc40000410000 */
[----:B------:R-:W-:Y:S01]  /*b100*/  @P3 FADD.FTZ R204, R204, R228 ;  /* 0x000000e4cccc3221 */ /* 0x000fe20000010000 */
[----:B------:R-:W-:Y:S01]  /*b110*/  FSEL R228, R208, R225, !P3 ;  /* 0x000000e1d0e47208 */ /* 0x000fe20005800000 */
[-C--:B------:R-:W-:Y:S01]  /*b120*/  FFMA.FTZ R222, R148, R226.reuse, -R222 ;  /* 0x000000e294de7223 */ /* 0x080fe200000108de */
[----:B------:R-:W-:Y:S01]  /*b130*/  SHFL.IDX PT, R225, R66, RZ, 0x1f ;  /* 0x00001fff42e17589 */ /* 0x000fe200000e0000 */
[----:B------:R-:W-:Y:S02]  /*b140*/  FMUL.FTZ R226, R147, -R226 ;  /* 0x800000e293e27220 */ /* 0x000fe40000410000 */
[C---:B------:R-:W-:Y:S01]  /*b150*/  FFMA.FTZ R235, R203.reuse, R234, -R235 ;  /* 0x000000eacbeb7223 */ /* 0x040fe200000108eb */
[----:B------:R-:W0:Y:S01]  /*b160*/  SHFL.UP PT, R228, R228, 0x1, RZ ;  /* 0x04200000e4e47989 */ /* 0x000e2200000e00ff */
[----:B------:R-:W-:Y:S02]  /*b170*/  @P3 FFMA.FTZ R203, R203, R230, -R236 ;  /* 0x000000e6cbcb3223 */ /* 0x000fe400000108ec */
[----:B------:R-:W-:-:S02]  /*b180*/  FMUL.FTZ R230, R116, UR36 ;  /* 0x0000002474e67c20 */ /* 0x000fc40008410000 */
[----:B------:R-:W-:Y:S02]  /*b190*/  FFMA.FTZ R226, R148, R231, R226 ;  /* 0x000000e794e27223 */ /* 0x000fe400000100e2 */
[----:B------:R-:W-:Y:S02]  /*b1a0*/  FMUL.FTZ R232, R116, UR37 ;  /* 0x0000002574e87c20 */ /* 0x000fe40008410000 */
[----:B------:R-:W-:Y:S02]  /*b1b0*/  FMUL.FTZ R231, R149, -R226 ;  /* 0x800000e295e77220 */ /* 0x000fe40000410000 */
[----:B------:R-:W-:Y:S02]  /*b1c0*/  FFMA.FTZ R237, R213, UR37, R230 ;  /* 0x00000025d5ed7c23 */ /* 0x000fe400080100e6 */
[----:B------:R1:W2:Y:S01]  /*b1d0*/  SHFL.UP PT, R230, R203, 0x1, RZ ;  /* 0x04200000cbe67989 */ /* 0x0002a200000e00ff */
[----:B------:R-:W-:Y:S02]  /*b1e0*/  @P3 FADD.FTZ R127, R127, R235 ;  /* 0x000000eb7f7f3221 */ /* 0x000fe40000010000 */
[----:B------:R-:W-:-:S02]  /*b1f0*/  FADD.FTZ R208, R57, R57 ;  /* 0x0000003939d07221 */ /* 0x000fc40000010000 */
[-C--:B------:R-:W-:Y:S02]  /*b200*/  FMUL.FTZ R239, R149, -R222.reuse ;  /* 0x800000de95ef7220 */ /* 0x080fe40000410000 */
[----:B------:R-:W-:Y:S02]  /*b210*/  FFMA.FTZ R231, R150, R222, -R231 ;  /* 0x000000de96e77223 */ /* 0x000fe400000108e7 */
[----:B------:R-:W-:Y:S01]  /*b220*/  FFMA.FTZ R235, R213, UR36, -R232 ;  /* 0x00000024d5eb7c23 */ /* 0x000fe200080108e8 */
[----:B------:R3:W4:Y:S01]  /*b230*/  SHFL.UP PT, R222, R204, 0x1, RZ ;  /* 0x04200000ccde7989 */ /* 0x00072200000e00ff */
[----:B-1----:R-:W-:Y:S02]  /*b240*/  FMUL.FTZ R203, R208, R237 ;  /* 0x000000edd0cb7220 */ /* 0x002fe40000410000 */
[----:B------:R-:W-:Y:S02]  /*b250*/  FFMA.FTZ R232, R150, R226, R239 ;  /* 0x000000e296e87223 */ /* 0x000fe400000100ef */
[----:B------:R1:W0:Y:S01]  /*b260*/  SHFL.UP PT, R226, R127, 0x1, RZ ;  /* 0x042000007fe27989 */ /* 0x00022200000e00ff */
[----:B------:R-:W-:-:S02]  /*b270*/  FADD.FTZ R207, -R203, R207 ;  /* 0x000000cfcbcf7221 */ /* 0x000fc40000010100 */
[----:B---3--:R-:W-:Y:S02]  /*b280*/  FMUL.FTZ R204, R208, R235 ;  /* 0x000000ebd0cc7220 */ /* 0x008fe40000410000 */
[C---:B------:R-:W-:Y:S02]  /*b290*/  FMUL.FTZ R66, R151.reuse, -R231 ;  /* 0x800000e797427220 */ /* 0x040fe40000410000 */
[----:B------:R-:W-:Y:S02]  /*b2a0*/  FADD.FTZ R234, R204, R205 ;  /* 0x000000cdccea7221 */ /* 0x000fe40000010000 */
[-C--:B-1----:R-:W-:Y:S02]  /*b2b0*/  FMUL.FTZ R127, R151, -R232.reuse ;  /* 0x800000e8977f7220 */ /* 0x082fe40000410000 */
[----:B------:R-:W-:Y:S02]  /*b2c0*/  FMUL.FTZ R205, R157, -R207 ;  /* 0x800000cf9dcd7220 */ /* 0x000fe40000410000 */
[----:B------:R-:W-:-:S02]  /*b2d0*/  FFMA.FTZ R232, R152, R232, R66 ;  /* 0x000000e898e87223 */ /* 0x000fc40000010042 */
[----:B------:R-:W-:Y:S02]  /*b2e0*/  FFMA.FTZ R231, R152, R231, -R127 ;  /* 0x000000e798e77223 */ /* 0x000fe4000001087f */
[-C--:B------:R-:W-:Y:S02]  /*b2f0*/  FMUL.FTZ R245, R157, -R234.reuse ;  /* 0x800000ea9df57220 */ /* 0x080fe40000410000 */
[C---:B------:R-:W-:Y:S02]  /*b300*/  FFMA.FTZ R127, R158.reuse, R234, -R205 ;  /* 0x000000ea9e7f7223 */ /* 0x040fe400000108cd */
[C---:B------:R-:W-:Y:S02]  /*b310*/  FMUL.FTZ R66, R153.reuse, -R232 ;  /* 0x800000e899427220 */ /* 0x040fe40000410000 */
[----:B------:R-:W-:Y:S02]  /*b320*/  FMUL.FTZ R205, R153, -R231 ;  /* 0x800000e799cd7220 */ /* 0x000fe40000410000 */
[----:B------:R-:W-:-:S02]  /*b330*/  FFMA.FTZ R245, R158, R207, R245 ;  /* 0x000000cf9ef57223 */ /* 0x000fc400000100f5 */
[----:B0-----:R-:W-:Y:S02]  /*b340*/  FMUL.FTZ R207, R228, R225 ;  /* 0x000000e1e4cf7220 */ /* 0x001fe40000410000 */
[C---:B------:R-:W-:Y:S02]  /*b350*/  FFMA.FTZ R66, R154.reuse, R231, -R66 ;  /* 0x000000e79a427223 */ /* 0x040fe40000010842 */
[----:B------:R-:W-:Y:S01]  /*b360*/  FFMA.FTZ R205, R154, R232, R205 ;  /* 0x000000e89acd7223 */ /* 0x000fe200000100cd */
[----:B------:R-:W-:Y:S01]  /*b370*/  MOV R232, UR7 ;  /* 0x0000000700e87c02 */ /* 0x000fe20008000f00 */
[-C--:B------:R-:W-:Y:S02]  /*b380*/  FMUL.FTZ R228, R228, R67.reuse ;  /* 0x00000043e4e47220 */ /* 0x080fe40000410000 */
[----:B--2---:R-:W-:Y:S02]  /*b390*/  FFMA.FTZ R235, R230, R67, R207 ;  /* 0x00000043e6eb7223 */ /* 0x004fe400000100cf */
[----:B------:R-:W-:-:S02]  /*b3a0*/  FMUL.FTZ R231, R155, -R66 ;  /* 0x800000429be77220 */ /* 0x000fc40000410000 */
[----:B------:R-:W-:Y:S02]  /*b3b0*/  FMUL.FTZ R207, R155, -R205 ;  /* 0x800000cd9bcf7220 */ /* 0x000fe40000410000 */
[----:B------:R-:W-:Y:S02]  /*b3c0*/  FFMA.FTZ R237, R230, R225, -R228 ;  /* 0x000000e1e6ed7223 */ /* 0x000fe400000108e4 */
[----:B----4-:R-:W-:Y:S02]  /*b3d0*/  @P1 FADD.FTZ R67, R222, R235 ;  /* 0x000000ebde431221 */ /* 0x010fe40000010000 */
[C---:B------:R-:W-:Y:S02]  /*b3e0*/  FFMA.FTZ R231, R156.reuse, R205, R231 ;  /* 0x000000cd9ce77223 */ /* 0x040fe400000100e7 */
[----:B------:R-:W-:Y:S02]  /*b3f0*/  FFMA.FTZ R207, R156, R66, -R207 ;  /* 0x000000429ccf7223 */ /* 0x000fe400000108cf */
[----:B------:R-:W-:-:S02]  /*b400*/  @P1 FADD.FTZ R225, R226, R237 ;  /* 0x000000ede2e11221 */ /* 0x000fc40000010000 */
[----:B------:R-:W-:Y:S02]  /*b410*/  FMUL.FTZ R66, R65, R67 ;  /* 0x0000004341427220 */ /* 0x000fe40000410000 */
[----:B------:R-:W-:Y:S02]  /*b420*/  FMUL.FTZ R205, R157, -R231 ;  /* 0x800000e79dcd7220 */ /* 0x000fe40000410000 */
[----:B------:R-:W-:Y:S02]  /*b430*/  FMUL.FTZ R65, R65, R225 ;  /* 0x000000e141417220 */ /* 0x000fe40000410000 */
[----:B------:R-:W-:Y:S02]  /*b440*/  FMUL.FTZ R222, R157, -R207 ;  /* 0x800000cf9dde7220 */ /* 0x000fe40000410000 */
[----:B------:R-:W-:Y:S02]  /*b450*/  FFMA.FTZ R225, R64, R225, -R66 ;  /* 0x000000e140e17223 */ /* 0x000fe40000010842 */
[----:B------:R-:W-:-:S02]  /*b460*/  FFMA.FTZ R205, R158, R207, -R205 ;  /* 0x000000cf9ecd7223 */ /* 0x000fc400000108cd */
[----:B------:R-:W-:Y:S02]  /*b470*/  FFMA.FTZ R207, R158, R231, R222 ;  /* 0x000000e79ecf7223 */ /* 0x000fe400000100de */
[----:B------:R-:W-:Y:S01]  /*b480*/  FADD.FTZ R212, R212, R225 ;  /* 0x000000e1d4d47221 */ /* 0x000fe20000010000 */
[----:B------:R-:W-:Y:S01]  /*b490*/  HADD2.F32 R225, -RZ, R114.H0_H0 ;  /* 0x20000072ffe17230 */ /* 0x000fe20000004100 */
[----:B------:R-:W-:Y:S01]  /*b4a0*/  FFMA.FTZ R222, R64, R67, R65 ;  /* 0x0000004340de7223 */ /* 0x000fe20000010041 */
[----:B------:R-:W-:Y:S01]  /*b4b0*/  HFMA2.MMA R64, -RZ, RZ, 1.875, 0 ;  /* 0x3f800000ff407435 */ /* 0x000fe200000001ff */
[----:B------:R-:W-:Y:S01]  /*b4c0*/  FADD.FTZ R237, R58, R58 ;  /* 0x0000003a3aed7221 */ /* 0x000fe20000010000 */
[----:B------:R-:W-:Y:S01]  /*b4d0*/  MOV R65, RZ ;  /* 0x000000ff00417202 */ /* 0x000fe20000000f00 */
[----:B------:R-:W-:Y:S01]  /*b4e0*/  FADD.FTZ R114, RZ, R222 ;  /* 0x000000deff727221 */ /* 0x000fe20000010000 */
[----:B------:R-:W-:Y:S01]  /*b4f0*/  CS2R R66, SRZ ;  /* 0x0000000000427805 */ /* 0x000fe2000001ff00 */
[----:B------:R-:W-:-:S02]  /*b500*/  FMUL.FTZ R222, R225, UR36 ;  /* 0x00000024e1de7c20 */ /* 0x000fc40008410000 */
[C---:B------:R-:W-:Y:S02]  /*b510*/  FMUL.FTZ R226, R225.reuse, UR37 ;  /* 0x00000025e1e27c20 */ /* 0x040fe40008410000 */
[C---:B------:R-:W-:Y:S01]  /*b520*/  FMUL.FTZ R228, R225.reuse, R114 ;  /* 0x00000072e1e47220 */ /* 0x040fe20000410000 */
[----:B------:R0:W1:Y:S01]  /*b530*/  @!P0 LDS.128 R64, [R232.X16+0x2e10] ;  /* 0x002e1000e8408984 */ /* 0x000062000000cc00 */
[-C--:B------:R-:W-:Y:S01]  /*b540*/  FMUL.FTZ R230, R225, R212.reuse ;  /* 0x000000d4e1e67220 */ /* 0x080fe20000410000 */
[----:B------:R-:W-:Y:S01]  /*b550*/  ISETP.NE.AND P0, PT, R246, 0x1f, PT ;  /* 0x0000001ff600780c */ /* 0x000fe20003f05270 */
[C---:B------:R-:W-:Y:S02]  /*b560*/  FFMA.FTZ R222, R115.reuse, UR37, R222 ;  /* 0x0000002573de7c23 */ /* 0x040fe400080100de */
[C---:B------:R-:W-:Y:S02]  /*b570*/  FFMA.FTZ R226, R115.reuse, UR36, -R226 ;  /* 0x0000002473e27c23 */ /* 0x040fe400080108e2 */
[----:B------:R-:W-:-:S02]  /*b580*/  FFMA.FTZ R228, R115, R212, -R228 ;  /* 0x000000d473e47223 */ /* 0x000fc400000108e4 */
[----:B------:R-:W-:Y:S02]  /*b590*/  FFMA.FTZ R230, R115, R114, R230 ;  /* 0x0000007273e67223 */ /* 0x000fe400000100e6 */
[----:B------:R-:W-:Y:S02]  /*b5a0*/  FMUL.FTZ R225, R237, R222 ;  /* 0x000000deede17220 */ /* 0x000fe40000410000 */
[C---:B------:R-:W-:Y:S02]  /*b5b0*/  FMUL.FTZ R115, R157.reuse, R212 ;  /* 0x000000d49d737220 */ /* 0x040fe40000410000 */
[-C--:B------:R-:W-:Y:S02]  /*b5c0*/  FMUL.FTZ R222, R157, R114.reuse ;  /* 0x000000729dde7220 */ /* 0x080fe40000410000 */
[----:B------:R-:W-:Y:S02]  /*b5d0*/  FFMA.FTZ R115, R158, R114, R115 ;  /* 0x000000729e737223 */ /* 0x000fe40000010073 */
[----:B------:R-:W-:-:S02]  /*b5e0*/  FMUL.FTZ R240, R114, UR37 ;  /* 0x0000002572f07c20 */ /* 0x000fc40008410000 */
[----:B------:R-:W-:Y:S02]  /*b5f0*/  FFMA.FTZ R222, R158, R212, -R222 ;  /* 0x000000d49ede7223 */ /* 0x000fe400000108de */
[----:B------:R-:W-:Y:S02]  /*b600*/  FMUL.FTZ R231, R114, UR36 ;  /* 0x0000002472e77c20 */ /* 0x000fe40008410000 */
[----:B------:R-:W-:Y:S02]  /*b610*/  FADD.FTZ R115, RZ, R115 ;  /* 0x00000073ff737221 */ /* 0x000fe40000010000 */
[C---:B------:R-:W-:Y:S02]  /*b620*/  FFMA.FTZ R240, R212.reuse, UR36, -R240 ;  /* 0x00000024d4f07c23 */ /* 0x040fe400080108f0 */
[----:B------:R-:W-:Y:S02]  /*b630*/  FFMA.FTZ R222, R9, R77, R222 ;  /* 0x0000004d09de7223 */ /* 0x000fe400000100de */
[----:B------:R-:W-:-:S02]  /*b640*/  FFMA.FTZ R231, R212, UR37, R231 ;  /* 0x00000025d4e77c23 */ /* 0x000fc400080100e7 */
[C---:B0-----:R-:W-:Y:S02]  /*b650*/  FMUL.FTZ R232, R116.reuse, R115 ;  /* 0x0000007374e87220 */ /* 0x041fe40000410000 */
[C---:B------:R-:W-:Y:S02]  /*b660*/  FMUL.FTZ R226, R237.reuse, R226 ;  /* 0x000000e2ede27220 */ /* 0x040fe40000410000 */
[C---:B------:R-:W-:Y:S02]  /*b670*/  FFMA.FTZ R228, R237.reuse, R228, RZ ;  /* 0x000000e4ede47223 */ /* 0x040fe400000100ff */
[C---:B------:R-:W-:Y:S02]  /*b680*/  FFMA.FTZ R230, -R237.reuse, R230, RZ ;  /* 0x000000e6ede67223 */ /* 0x040fe400000101ff */
[----:B------:R-:W-:Y:S02]  /*b690*/  FMUL.FTZ R240, R237, R240 ;  /* 0x000000f0edf07220 */ /* 0x000fe40000410000 */
[----:B------:R-:W-:-:S02]  /*b6a0*/  FMUL.FTZ R234, R116, R222 ;  /* 0x000000de74ea7220 */ /* 0x000fc40000410000 */
[----:B------:R-:W-:Y:S02]  /*b6b0*/  FFMA.FTZ R237, -R237, R231, -RZ ;  /* 0x000000e7eded7223 */ /* 0x000fe400000109ff */
[----:B------:R-:W-:Y:S02]  /*b6c0*/  FMUL.FTZ R231, R115, UR37 ;  /* 0x0000002573e77c20 */ /* 0x000fe40008410000 */
[----:B------:R-:W-:Y:S02]  /*b6d0*/  FFMA.FTZ R232, R213, R222, -R232 ;  /* 0x000000ded5e87223 */ /* 0x000fe400000108e8 */
[----:B------:R-:W-:Y:S02]  /*b6e0*/  FMUL.FTZ R116, R115, UR36 ;  /* 0x0000002473747c20 */ /* 0x000fe40008410000 */
[----:B------:R-:W-:Y:S02]  /*b6f0*/  FFMA.FTZ R213, R213, R115, R234 ;  /* 0x00000073d5d57223 */ /* 0x000fe400000100ea */
[----:B------:R-:W-:-:S02]  /*b700*/  FFMA.FTZ R231, R222, UR36, -R231 ;  /* 0x00000024dee77c23 */ /* 0x000fc400080108e7 */
[----:B------:R-:W-:Y:S02]  /*b710*/  FFMA.FTZ R116, R222, UR37, R116 ;  /* 0x00000025de747c23 */ /* 0x000fe40008010074 */
[C---:B------:R-:W-:Y:S02]  /*b720*/  FFMA.FTZ R230, -R208.reuse, R213, R230 ;  /* 0x000000d5d0e67223 */ /* 0x040fe400000101e6 */
[C---:B------:R-:W-:Y:S02]  /*b730*/  FMUL.FTZ R213, R155.reuse, R222 ;  /* 0x000000de9bd57220 */ /* 0x040fe40000410000 */
[C---:B------:R-:W-:Y:S02]  /*b740*/  FFMA.FTZ R228, R208.reuse, R232, R228 ;  /* 0x000000e8d0e47223 */ /* 0x040fe400000100e4 */
[C---:B------:R-:W-:Y:S02]  /*b750*/  FMUL.FTZ R239, R208.reuse, R231 ;  /* 0x000000e7d0ef7220 */ /* 0x040fe40000410000 */
[----:B------:R-:W-:Y:S01]  /*b760*/  FFMA.FTZ R208, -R208, R116, -RZ ;  /* 0x00000074d0d07223 */ /* 0x000fe200000109ff */
[----:B------:R0:W2:Y:S01]  /*b770*/  SHFL.DOWN PT, R231, R205, 0x1, 0x1f ;  /* 0x08201f00cde77f89 */ /* 0x0000a200000e0000 */
[----:B------:R-:W-:-:S02]  /*b780*/  FMUL.FTZ R116, R155, R115 ;  /* 0x000000739b747220 */ /* 0x000fc40000410000 */
[C---:B------:R-:W-:Y:S02]  /*b790*/  FFMA.FTZ R232, R156.reuse, R115, R213 ;  /* 0x000000739ce87223 */ /* 0x040fe400000100d5 */
[----:B------:R-:W-:Y:S02]  /*b7a0*/  FFMA.FTZ R213, R156, R222, -R116 ;  /* 0x000000de9cd57223 */ /* 0x000fe40000010874 */
[----:B------:R-:W-:Y:S02]  /*b7b0*/  FADD.FTZ R116, RZ, R232 ;  /* 0x000000e8ff747221 */ /* 0x000fe40000010000 */
[----:B------:R-:W-:Y:S01]  /*b7c0*/  FFMA.FTZ R213, R8, R76, R213 ;  /* 0x0000004c08d57223 */ /* 0x000fe200000100d5 */
[----:B------:R0:W3:Y:S01]  /*b7d0*/  SHFL.DOWN PT, R232, R207, 0x1, 0x1f ;  /* 0x08201f00cfe87f89 */ /* 0x0000e200000e0000 */
[----:B------:R-:W-:Y:S02]  /*b7e0*/  FMUL.FTZ R236, R216, R116 ;  /* 0x00000074d8ec7220 */ /* 0x000fe40000410000 */
[----:B------:R-:W-:-:S02]  /*b7f0*/  FADD.FTZ R127, R226, R127 ;  /* 0x0000007fe27f7221 */ /* 0x000fc40000010000 */
[----:B------:R-:W-:Y:S02]  /*b800*/  FADD.FTZ R245, -R225, R245 ;  /* 0x000000f5e1f57221 */ /* 0x000fe40000010100 */
[-C--:B------:R-:W-:Y:S01]  /*b810*/  FMUL.FTZ R235, R216, R213.reuse ;  /* 0x000000d5d8eb7220 */ /* 0x080fe20000410000 */
[----:B------:R0:W4:Y:S01]  /*b820*/  SHFL.DOWN PT, R234, R127, 0x1, 0x1f ;  /* 0x08201f007fea7f89 */ /* 0x00012200000e0000 */
[----:B------:R-:W-:-:S03]  /*b830*/  FFMA.FTZ R216, R117, R213, -R236 ;  /* 0x000000d575d87223 */ /* 0x000fc600000108ec */
[----:B------:R0:W0:Y:S01]  /*b840*/  SHFL.DOWN PT, R236, R245, 0x1, 0x1f ;  /* 0x08201f00f5ec7f89 */ /* 0x00002200000e0000 */
[----:B------:R-:W-:Y:S05]  /*b850*/  @!P0 BRA `(.L_x_8654) ;  /* 0x000000b000008947 */ /* 0x000fea0003800000 */
[----:B01----:R-:W-:-:S04]  /*b860*/  FMUL.FTZ R238, R207, R236 ;  /* 0x000000eccfee7220 */ /* 0x003fc80000410000 */
[-C--:B----4-:R-:W-:Y:S02]  /*b870*/  FFMA.FTZ R238, R205, R234.reuse, -R238 ;  /* 0x000000eacdee7223 */ /* 0x090fe400000108ee */
[----:B------:R-:W-:Y:S02]  /*b880*/  FMUL.FTZ R234, R207, R234 ;  /* 0x000000eacfea7220 */ /* 0x000fe40000410000 */
[----:B------:R-:W-:Y:S02]  /*b890*/  FADD.FTZ R127, R127, R238 ;  /* 0x000000ee7f7f7221 */ /* 0x000fe40000010000 */
[----:B------:R-:W-:Y:S02]  /*b8a0*/  FFMA.FTZ R234, R205, R236, R234 ;  /* 0x000000eccdea7223 */ /* 0x000fe400000100ea */
[C---:B---3--:R-:W-:Y:S02]  /*b8b0*/  FMUL.FTZ R236, R207.reuse, R232 ;  /* 0x000000e8cfec7220 */ /* 0x048fe40000410000 */
[----:B--2---:R-:W-:-:S02]  /*b8c0*/  FMUL.FTZ R207, R207, R231 ;  /* 0x000000e7cfcf7220 */ /* 0x004fc40000410000 */
[C---:B------:R-:W-:Y:S02]  /*b8d0*/  FFMA.FTZ R236, R205.reuse, R231, -R236 ;  /* 0x000000e7cdec7223 */ /* 0x040fe400000108ec */
[----:B------:R-:W-:Y:S02]  /*b8e0*/  FFMA.FTZ R207, R205, R232, R207 ;  /* 0x000000e8cdcf7223 */ /* 0x000fe400000100cf */
[----:B------:R-:W-:Y:S01]  /*b8f0*/  FADD.FTZ R245, R245, R234 ;  /* 0x000000eaf5f57221 */ /* 0x000fe20000010000 */
[----:B------:R-:W-:Y:S02]  /*b900*/  MOV R205, R236 ;  /* 0x000000ec00cd7202 */ /* 0x000fe40000000f00 */
.L_x_8654:
[----:B-1----:R-:W-:Y:S05]  /*b910*/  BSYNC B0 ;  /* 0x0000000000007941 */ /* 0x002fea0003800000 */
.L_x_8653:
        /* <DEDUP_REMOVED lines=9> */
[----:B----4-:R-:W-:Y:S02]  /*b9b0*/  FMUL.FTZ R234, R116, UR36 ;  /* 0x0000002474ea7c20 */ /* 0x010fe40008410000 */
[----:B------:R-:W-:Y:S02]  /*b9c0*/  FADD.FTZ R117, RZ, R117 ;  /* 0x00000075ff757221 */ /* 0x000fe40000010000 */
[----:B------:R-:W-:-:S02]  /*b9d0*/  FFMA.FTZ R216, R7, R75, R216 ;  /* 0x0000004b07d87223 */ /* 0x000fc400000100d8 */
[C---:B------:R-:W-:Y:S02]  /*b9e0*/  FFMA.FTZ R238, R213.reuse, UR36, -R238 ;  /* 0x00000024d5ee7c23 */ /* 0x040fe400080108ee */
[----:B------:R-:W-:Y:S02]  /*b9f0*/  FFMA.FTZ R234, R213, UR37, R234 ;  /* 0x00000025d5ea7c23 */ /* 0x000fe400080100ea */
[C---:B--2---:R-:W-:Y:S02]  /*ba00*/  FMUL.FTZ R231, R214.reuse, R117 ;  /* 0x00000075d6e77220 */ /* 0x044fe40000410000 */
[----:B---3--:R-:W-:Y:S02]  /*ba10*/  FMUL.FTZ R232, R214, R216 ;  /* 0x000000d8d6e87220 */ /* 0x008fe40000410000 */
        /* <DEDUP_REMOVED lines=10> */
[----:B0-----:R-:W-:-:S04]  /*bac0*/  FMUL.FTZ R236, R207, R234 ;  /* 0x000000eacfec7220 */ /* 0x001fc80000410000 */
[-C--:B--2---:R-:W-:Y:S02]  /*bad0*/  FFMA.FTZ R236, R205, R235.reuse, -R236 ;  /* 0x000000ebcdec7223 */ /* 0x084fe400000108ec */
[----:B------:R-:W-:Y:S02]  /*bae0*/  FMUL.FTZ R235, R207, R235 ;  /* 0x000000ebcfeb7220 */ /* 0x000fe40000410000 */
[----:B-1----:R-:W-:Y:S02]  /*baf0*/  FADD.FTZ R127, R127, R236 ;  /* 0x000000ec7f7f7221 */ /* 0x002fe40000010000 */
[----:B------:R-:W-:Y:S02]  /*bb00*/  FFMA.FTZ R235, R205, R234, R235 ;  /* 0x000000eacdeb7223 */ /* 0x000fe400000100eb */
[C---:B----4-:R-:W-:Y:S02]  /*bb10*/  FMUL.FTZ R234, R207.reuse, R232 ;  /* 0x000000e8cfea7220 */ /* 0x050fe40000410000 */
[----:B---3--:R-:W-:-:S02]  /*bb20*/  FMUL.FTZ R207, R207, R231 ;  /* 0x000000e7cfcf7220 */ /* 0x008fc40000410000 */
[C---:B------:R-:W-:Y:S02]  /*bb30*/  FFMA.FTZ R234, R205.reuse, R231, -R234 ;  /* 0x000000e7cdea7223 */ /* 0x040fe400000108ea */
[----:B------:R-:W-:Y:S02]  /*bb40*/  FFMA.FTZ R207, R205, R232, R207 ;  /* 0x000000e8cdcf7223 */ /* 0x000fe400000100cf */
[----:B------:R-:W-:Y:S01]  /*bb50*/  FADD.FTZ R245, R245, R235 ;  /* 0x000000ebf5f57221 */ /* 0x000fe20000010000 */
[----:B------:R-:W-:Y:S02]  /*bb60*/  MOV R205, R234 ;  /* 0x000000ea00cd7202 */ /* 0x000fe40000000f00 */
.L_x_8656:
[----:B------:R-:W-:Y:S05]  /*bb70*/  BSYNC B0 ;  /* 0x0000000000007941 */ /* 0x000fea0003800000 */
.L_x_8655:
        /* <DEDUP_REMOVED lines=52> */
.L_x_8658:
[----:B--23--:R-:W-:Y:S05]  /*bec0*/  BSYNC B0 ;  /* 0x0000000000007941 */ /* 0x00cfea0003800000 */
.L_x_8657:
[----:B-1----:R-:W-:Y:S01]  /*bed0*/  FFMA.FTZ R228, R120, R119, R221 ;  /* 0x0000007778e47223 */ /* 0x002fe200000100dd */
[----:B------:R-:W-:Y:S01]  /*bee0*/  ISETP.GT.U32.AND P0, PT, R246, 0x17, PT ;  /* 0x00000017f600780c */ /* 0x000fe20003f04070 */
[----:B------:R-:W-:Y:S01]  /*bef0*/  FFMA.FTZ R230, R120, R217, -R230 ;  /* 0x000000d978e67223 */ /* 0x000fe200000108e6 */
        /* <DEDUP_REMOVED lines=11> */
[-C--:B------:R-:W-:Y:S02]  /*bfb0*/  FMUL.FTZ R120, R147, R119.reuse ;  /* 0x0000007793787220 */ /* 0x080fe40000410000 */
[C---:B------:R-:W-:Y:S02]  /*bfc0*/  FFMA.FTZ R243, R209.reuse, R230, R243 ;  /* 0x000000e6d1f37223 */ /* 0x040fe400000100f3 */
[C---:B------:R-:W-:Y:S02]  /*bfd0*/  FFMA.FTZ R221, R148.reuse, R119, R221 ;  /* 0x0000007794dd7223 */ /* 0x040fe400000100dd */
[----:B------:R-:W-:Y:S02]  /*bfe0*/  FFMA.FTZ R230, R148, R217, -R120 ;  /* 0x000000d994e67223 */ /* 0x000fe40000010878 */
[----:B------:R-:W-:-:S02]  /*bff0*/  FMUL.FTZ R234, R209, R234 ;  /* 0x000000ead1ea7220 */ /* 0x000fc40000410000 */
[----:B------:R-:W-:Y:S02]  /*c000*/  FADD.FTZ R120, RZ, R221 ;  /* 0x000000ddff787221 */ /* 0x000fe40000010000 */
[----:B------:R-:W-:Y:S02]  /*c010*/  FFMA.FTZ R209, -R209, R228, -RZ ;  /* 0x000000e4d1d17223 */ /* 0x000fe400000109ff */
[----:B------:R-:W-:Y:S01]  /*c020*/  FFMA.FTZ R221, R4, R72, R230 ;  /* 0x0000004804dd7223 */ /* 0x000fe200000100e6 */
[----:B------:R1:W0:Y:S01]  /*c030*/  SHFL.DOWN PT, R228, R205, 0x8, 0x1f ;  /* 0x09001f00cde47f89 */ /* 0x00022200000e0000 */
[C---:B------:R-:W-:Y:S02]  /*c040*/  FMUL.FTZ R230, R219.reuse, R120 ;  /* 0x00000078dbe67220 */ /* 0x040fe40000410000 */
[----:B------:R-:W-:Y:S01]  /*c050*/  FMUL.FTZ R219, R219, R221 ;  /* 0x000000dddbdb7220 */ /* 0x000fe20000410000 */
[----:B------:R-:W-:Y:S05]  /*c060*/  @P0 BRA `(.L_x_8660) ;  /* 0x000000b000000947 */ /* 0x000fea0003800000 */
[----:B--234-:R-:W-:-:S04]  /*c070*/  FMUL.FTZ R246, R207, R242 ;  /* 0x000000f2cff67220 */ /* 0x01cfc80000410000 */
[-C--:B------:R-:W-:Y:S02]  /*c080*/  FFMA.FTZ R246, R205, R232.reuse, -R246 ;  /* 0x000000e8cdf67223 */ /* 0x080fe400000108f6 */
        /* <DEDUP_REMOVED lines=9> */
.L_x_8660:
[----:B--234-:R-:W-:Y:S05]  /*c120*/  BSYNC B0 ;  /* 0x0000000000007941 */ /* 0x01cfea0003800000 */
.L_x_8659:
[C---:B------:R-:W-:Y:S01]  /*c130*/  FFMA.FTZ R230, R121.reuse, R221, -R230 ;  /* 0x000000dd79e67223 */ /* 0x040fe200000108e6 */
[----:B0-----:R0:W2:Y:S01]  /*c140*/  SHFL.DOWN PT, R228, R205, 0x10, 0x1f ;  /* 0x0a001f00cde47f89 */ /* 0x0010a200000e0000 */
[----:B------:R-:W-:Y:S01]  /*c150*/  FFMA.FTZ R219, R121, R120, R219 ;  /* 0x0000007879db7223 */ /* 0x000fe200000100db */
[----:B------:R-:W-:Y:S02]  /*c160*/  BSSY B0, `(.L_x_8661) ;  /* 0x0000010000007945 */ /* 0x000fe40003800000 */
[----:B------:R0:W3:Y:S04]  /*c170*/  SHFL.DOWN PT, R231, R207, 0x10, 0x1f ;  /* 0x0a001f00cfe77f89 */ /* 0x0000e800000e0000 */
[----:B------:R0:W4:Y:S04]  /*c180*/  SHFL.DOWN PT, R121, R127, 0x10, 0x1f ;  /* 0x0a001f007f797f89 */ /* 0x00012800000e0000 */
[----:B------:R0:W1:Y:S01]  /*c190*/  SHFL.DOWN PT, R232, R245, 0x10, 0x1f ;  /* 0x0a001f00f5e87f89 */ /* 0x00006200000e0000 */
[----:B------:R-:W-:Y:S05]  /*c1a0*/  @P1 BRA `(.L_x_8662) ;  /* 0x000000b000001947 */ /* 0x000fea0003800000 */
[----:B-1----:R-:W-:-:S04]  /*c1b0*/  FMUL.FTZ R242, R207, R232 ;  /* 0x000000e8cff27220 */ /* 0x002fc80000410000 */
[-C--:B----4-:R-:W-:Y:S02]  /*c1c0*/  FFMA.FTZ R242, R205, R121.reuse, -R242 ;  /* 0x00000079cdf27223 */ /* 0x090fe400000108f2 */
[----:B------:R-:W-:Y:S02]  /*c1d0*/  FMUL.FTZ R121, R207, R121 ;  /* 0x00000079cf797220 */ /* 0x000fe40000410000 */
[----:B0-----:R-:W-:Y:S02]  /*c1e0*/  FADD.FTZ R127, R127, R242 ;  /* 0x000000f27f7f7221 */ /* 0x001fe40000010000 */
[----:B------:R-:W-:Y:S02]  /*c1f0*/  FFMA.FTZ R121, R205, R232, R121 ;  /* 0x000000e8cd797223 */ /* 0x000fe40000010079 */
[C---:B---3--:R-:W-:Y:S02]  /*c200*/  FMUL.FTZ R232, R207.reuse, R231 ;  /* 0x000000e7cfe87220 */ /* 0x048fe40000410000 */
[----:B--2---:R-:W-:-:S02]  /*c210*/  FMUL.FTZ R207, R207, R228 ;  /* 0x000000e4cfcf7220 */ /* 0x004fc40000410000 */
[C---:B------:R-:W-:Y:S02]  /*c220*/  FFMA.FTZ R232, R205.reuse, R228, -R232 ;  /* 0x000000e4cde87223 */ /* 0x040fe400000108e8 */
[----:B------:R-:W-:Y:S02]  /*c230*/  FFMA.FTZ R207, R205, R231, R207 ;  /* 0x000000e7cdcf7223 */ /* 0x000fe400000100cf */
[----:B------:R-:W-:Y:S01]  /*c240*/  FADD.FTZ R245, R245, R121 ;  /* 0x00000079f5f57221 */ /* 0x000fe20000010000 */
[----:B------:R-:W-:Y:S02]  /*c250*/  MOV R205, R232 ;  /* 0x000000e800cd7202 */ /* 0x000fe40000000f00 */
.L_x_8662:
[----:B------:R-:W-:Y:S05]  /*c260*/  BSYNC B0 ;  /* 0x0000000000007941 */ /* 0x000fea0003800000 */
.L_x_8661:
[----:B------:R-:W-:Y:S01]  /*c270*/  SHFL.DOWN PT, R249, R207, 0x1, 0x1f ;  /* 0x08201f00cff97f89 */ /* 0x000fe200000e0000 */
[----:B------:R-:W-:Y:S01]  /*c280*/  FFMA.FTZ R244, -R229, R219, R244 ;  /* 0x000000dbe5f47223 */ /* 0x000fe200000101f4 */
[----:B------:R-:W-:Y:S01]  /*c290*/  ISETP.NE.AND P0, PT, R107, RZ, PT ;  /* 0x000000ff6b00720c */ /* 0x000fe20003f05270 */
[C---:B----4-:R-:W-:Y:S01]  /*c2a0*/  FMUL.FTZ R121, R145.reuse, R221 ;  /* 0x000000dd91797220 */ /* 0x050fe20000410000 */
[----:B------:R-:W4:Y:S01]  /*c2b0*/  SHFL.IDX PT, R246, R66, RZ, 0x1f ;  /* 0x00001fff42f67589 */ /* 0x000f2200000e0000 */
[----:B------:R-:W-:Y:S01]  /*c2c0*/  FMUL.FTZ R219, R145, R120 ;  /* 0x0000007891db7220 */ /* 0x000fe20000410000 */
[----:B------:R-:W-:Y:S01]  /*c2d0*/  BSSY B0, `(.L_x_8663) ;  /* 0x0000202000007945 */ /* 0x000fe20003800000 */
[----:B------:R-:W-:Y:S01]  /*c2e0*/  FFMA.FTZ R243, R229, R230, R243 ;  /* 0x000000e6e5f37223 */ /* 0x000fe200000100f3 */
[----:B------:R-:W-:Y:S01]  /*c2f0*/  SHFL.DOWN PT, R242, R205, 0x1, 0x1f ;  /* 0x08201f00cdf27f89 */ /* 0x000fe200000e0000 */
[----:B-1----:R-:W-:-:S02]  /*c300*/  FMUL.FTZ R232, R120, UR37 ;  /* 0x0000002578e87c20 */ /* 0x002fc40008410000 */
[----:B------:R-:W-:Y:S01]  /*c310*/  FMUL.FTZ R230, R120, UR36 ;  /* 0x0000002478e67c20 */ /* 0x000fe20008410000 */
[----:B------:R-:W1:Y:S01]  /*c320*/  SHFL.IDX PT, R247, R67, RZ, 0x1f ;  /* 0x00001fff43f77589 */ /* 0x000e6200000e0000 */
[C---:B------:R-:W-:Y:S02]  /*c330*/  FFMA.FTZ R121, R146.reuse, R120, R121 ;  /* 0x0000007892797223 */ /* 0x040fe40000010079 */
[----:B------:R-:W-:Y:S01]  /*c340*/  FFMA.FTZ R219, R146, R221, -R219 ;  /* 0x000000dd92db7223 */ /* 0x000fe200000108db */
[----:B--2---:R-:W2:Y:S01]  /*c350*/  SHFL.DOWN PT, R228, R245, 0x1, 0x1f ;  /* 0x08201f00f5e47f89 */ /* 0x004ea200000e0000 */
        /* <DEDUP_REMOVED lines=12> */
[C---:B----4-:R-:W-:Y:S02]  /*c420*/  @P2 FMUL.FTZ R220, R249.reuse, R246 ;  /* 0x000000f6f9dc2220 */ /* 0x050fe40000410000 */
[----:B------:R-:W-:Y:S02]  /*c430*/  FFMA.FTZ R244, -R210, R122, R244 ;  /* 0x0000007ad2f47223 */ /* 0x000fe400000101f4 */
[-C--:B-1----:R-:W-:Y:S02]  /*c440*/  @P2 FFMA.FTZ R220, R242, R247.reuse, R220 ;  /* 0x000000f7f2dc2223 */ /* 0x082fe400000100dc */
[----:B------:R-:W-:Y:S02]  /*c450*/  @P2 FMUL.FTZ R249, R249, R247 ;  /* 0x000000f7f9f92220 */ /* 0x000fe40000410000 */
[----:B--2---:R-:W-:-:S02]  /*c460*/  @P2 FADD.FTZ R247, R228, R220 ;  /* 0x000000dce4f72221 */ /* 0x004fc40000010000 */
[C---:B------:R-:W-:Y:S02]  /*c470*/  FMUL.FTZ R122, R143.reuse, R219 ;  /* 0x000000db8f7a7220 */ /* 0x040fe40000410000 */
[-C--:B------:R-:W-:Y:S02]  /*c480*/  FMUL.FTZ R220, R143, R121.reuse ;  /* 0x000000798fdc7220 */ /* 0x080fe40000410000 */
[C---:B---3--:R-:W-:Y:S02]  /*c490*/  FMUL.FTZ R231, R121.reuse, UR37 ;  /* 0x0000002579e77c20 */ /* 0x048fe40008410000 */
        /* <DEDUP_REMOVED lines=54> */
[C---:B------:R-:W-:Y:S02]  /*c800*/  FMUL.FTZ R228, R123.reuse, UR37 ;  /* 0x000000257be47c20 */ /* 0x040fe40008410000 */
        /* <DEDUP_REMOVED lines=51> */
[----:B------:R-:W-:Y:S02]  /*cb40*/  FADD.FTZ R131, RZ, R131 ;  /* 0x00000083ff837221 */ /* 0x000fe40000010000 */
[----:B------:R-:W-:-:S02]  /*cb50*/  FFMA.FTZ R163, R112, R60, R163 ;  /* 0x0000003c70a37223 */ /* 0x000fc400000100a3 */
[----:B------:R-:W-:Y:S02]  /*cb60*/  FADD.FTZ R130, R130, R246 ;  /* 0x000000f682827221 */ /* 0x000fe40000010000 */
[----:B------:R-:W-:Y:S02]  /*cb70*/  FADD.FTZ R67, R245, R67 ;  /* 0x00000043f5437221 */ /* 0x000fe40000010000 */
[C---:B------:R-:W-:Y:S02]  /*cb80*/  FMUL.FTZ R247, R132.reuse, -R159 ;  /* 0x8000009f84f77220 */ /* 0x040fe40000410000 */
[C---:B------:R-:W-:Y:S02]  /*cb90*/  FMUL.FTZ R245, R132.reuse, R131 ;  /* 0x0000008384f57220 */ /* 0x040fe40000410000 */
[C---:B------:R-:W-:Y:S02]  /*cba0*/  FMUL.FTZ R246, R132.reuse, R163 ;  /* 0x000000a384f67220 */ /* 0x040fe40000410000 */
[----:B------:R-:W-:-:S02]  /*cbb0*/  FMUL.FTZ R132, R132, -R130 ;  /* 0x8000008284847220 */ /* 0x000fc40000410000 */
[C---:B------:R-:W-:Y:S02]  /*cbc0*/  FFMA.FTZ R247, R162.reuse, R130, -R247 ;  /* 0x00000082a2f77223 */ /* 0x040fe400000108f7 */
[C---:B------:R-:W-:Y:S02]  /*cbd0*/  FFMA.FTZ R245, R162.reuse, R163, -R245 ;  /* 0x000000a3a2f57223 */ /* 0x040fe400000108f5 */
[C---:B------:R-:W-:Y:S02]  /*cbe0*/  FFMA.FTZ R246, R162.reuse, R131, R246 ;  /* 0x00000083a2f67223 */ /* 0x040fe400000100f6 */
        /* <DEDUP_REMOVED lines=9> */
[C---:B------:R-:W-:Y:S02]  /*cc80*/  FMUL.FTZ R161, R199.reuse, R128 ;  /* 0x00000080c7a17220 */ /* 0x040fe40000410000 */
[----:B------:R-:W-:Y:S02]  /*cc90*/  FMUL.FTZ R199, R199, R206 ;  /* 0x000000cec7c77220 */ /* 0x000fe40000410000 */
[C---:B------:R-:W-:Y:S02]  /*cca0*/  FMUL.FTZ R162, R133.reuse, -R197 ;  /* 0x800000c585a27220 */ /* 0x040fe40000410000 */
[----:B------:R-:W-:Y:S02]  /*ccb0*/  FMUL.FTZ R133, R133, -R198 ;  /* 0x800000c685857220 */ /* 0x000fe40000410000 */
[C---:B------:R-:W-:Y:S02]  /*ccc0*/  FFMA.FTZ R161, R186.reuse, R206, -R161 ;  /* 0x000000cebaa17223 */ /* 0x040fe400000108a1 */
[----:B------:R-:W-:-:S02]  /*ccd0*/  FFMA.FTZ R199, R186, R128, R199 ;  /* 0x00000080bac77223 */ /* 0x000fc400000100c7 */
[C---:B------:R-:W-:Y:S02]  /*cce0*/  FFMA.FTZ R162, R134.reuse, R198, -R162 ;  /* 0x000000c686a27223 */ /* 0x040fe400000108a2 */
[----:B------:R-:W-:Y:S02]  /*ccf0*/  FFMA.FTZ R186, R134, R197, R133 ;  /* 0x000000c586ba7223 */ /* 0x000fe40000010085 */
[----:B------:R-:W-:Y:S02]  /*cd00*/  FMUL.FTZ R134, R128, UR36 ;  /* 0x0000002480867c20 */ /* 0x000fe40008410000 */
[----:B------:R-:W-:Y:S02]  /*cd10*/  FADD.FTZ R184, R184, R162 ;  /* 0x000000a2b8b87221 */ /* 0x000fe40000010000 */
[----:B------:R-:W-:Y:S02]  /*cd20*/  FADD.FTZ R185, -R185, R186 ;  /* 0x000000bab9b97221 */ /* 0x000fe40000010100 */
[----:B------:R-:W-:-:S02]  /*cd30*/  FFMA.FTZ R162, R206, UR37, R134 ;  /* 0x00000025cea27c23 */ /* 0x000fc40008010086 */
        /* <DEDUP_REMOVED lines=10> */
[----:B------:R-:W-:Y:S02]  /*cde0*/  FMUL.FTZ R137, R129, UR37 ;  /* 0x0000002581897c20 */ /* 0x000fe40008410000 */
[----:B------:R-:W-:-:S02]  /*cdf0*/  FMUL.FTZ R135, R191, R129 ;  /* 0x00000081bf877220 */ /* 0x000fc40000410000 */
[----:B------:R-:W-:Y:S02]  /*ce00*/  FMUL.FTZ R136, R129, UR36 ;  /* 0x0000002481887c20 */ /* 0x000fe40008410000 */
[----:B------:R-:W-:Y:S02]  /*ce10*/  FADD.FTZ R180, R180, R134 ;  /* 0x00000086b4b47221 */ /* 0x000fe40000010000 */
[----:B------:R-:W-:Y:S02]  /*ce20*/  FADD.FTZ R138, -R181, R138 ;  /* 0x0000008ab58a7221 */ /* 0x000fe40000010100 */
[----:B------:R-:W-:Y:S02]  /*ce30*/  FFMA.FTZ R134, R205, UR36, -R137 ;  /* 0x00000024cd867c23 */ /* 0x000fe40008010889 */
[----:B------:R-:W-:Y:S02]  /*ce40*/  FFMA.FTZ R161, R187, R161, R243 ;  /* 0x000000a1bba17223 */ /* 0x000fe400000100f3 */
[----:B------:R-:W-:-:S02]  /*ce50*/  FFMA.FTZ R135, R192, R205, -R135 ;  /* 0x000000cdc0877223 */ /* 0x000fc40000010887 */
[----:B------:R-:W-:Y:S02]  /*ce60*/  FFMA.FTZ R137, R205, UR37, R136 ;  /* 0x00000025cd897c23 */ /* 0x000fe40008010088 */
[C---:B------:R-:W-:Y:S02]  /*ce70*/  FMUL.FTZ R136, R139.reuse, -R180 ;  /* 0x800000b48b887220 */ /* 0x040fe40000410000 */
[-C--:B------:R-:W-:Y:S02]  /*ce80*/  FMUL.FTZ R139, R139, -R138.reuse ;  /* 0x8000008a8b8b7220 */ /* 0x080fe40000410000 */
[----:B------:R-:W-:Y:S02]  /*ce90*/  FFMA.FTZ R135, R196, R135, R161 ;  /* 0x00000087c4877223 */ /* 0x000fe400000100a1 */
[C---:B------:R-:W-:Y:S02]  /*cea0*/  FFMA.FTZ R161, R140.reuse, R138, R136 ;  /* 0x0000008a8ca17223 */ /* 0x040fe40000010088 */
[----:B------:R-:W-:-:S02]  /*ceb0*/  FFMA.FTZ R139, R140, R180, -R139 ;  /* 0x000000b48c8b7223 */ /* 0x000fc4000001088b */
[----:B------:R-:W-:Y:S02]  /*cec0*/  FMUL.FTZ R136, R188, R131 ;  /* 0x00000083bc887220 */ /* 0x000fe40000410000 */
[----:B------:R-:W-:Y:S02]  /*ced0*/  FADD.FTZ R179, -R179, R161 ;  /* 0x000000a1b3b37221 */ /* 0x000fe40000010100 */
[----:B------:R-:W-:Y:S02]  /*cee0*/  FADD.FTZ R178, R178, R139 ;  /* 0x0000008bb2b27221 */ /* 0x000fe40000010000 */
[----:B------:R-:W-:Y:S02]  /*cef0*/  FFMA.FTZ R136, R190, R163, -R136 ;  /* 0x000000a3be887223 */ /* 0x000fe40000010888 */
[C---:B------:R-:W-:Y:S02]  /*cf00*/  FMUL.FTZ R139, R141.reuse, -R179 ;  /* 0x800000b38d8b7220 */ /* 0x040fe40000410000 */
[----:B------:R-:W-:-:S02]  /*cf10*/  FMUL.FTZ R141, R141, -R178 ;  /* 0x800000b28d8d7220 */ /* 0x000fc40000410000 */
[----:B------:R-:W-:Y:S02]  /*cf20*/  FFMA.FTZ R135, R195, R136, R135 ;  /* 0x00000088c3877223 */ /* 0x000fe40000010087 */
[C---:B------:R-:W-:Y:S02]  /*cf30*/  FFMA.FTZ R136, R142.reuse, R178, -R139 ;  /* 0x000000b28e887223 */ /* 0x040fe4000001088b */
[----:B------:R-:W-:Y:S02]  /*cf40*/  FFMA.FTZ R139, R142, R179, R141 ;  /* 0x000000b38e8b7223 */ /* 0x000fe4000001008d */
[----:B------:R-:W-:Y:S02]  /*cf50*/  FMUL.FTZ R140, R131, UR37 ;  /* 0x00000025838c7c20 */ /* 0x000fe40008410000 */
[----:B------:R-:W-:Y:S02]  /*cf60*/  FADD.FTZ R177, R177, R136 ;  /* 0x00000088b1b17221 */ /* 0x000fe40000010000 */
[----:B------:R-:W-:-:S02]  /*cf70*/  FADD.FTZ R139, -R176, R139 ;  /* 0x0000008bb08b7221 */ /* 0x000fc40000010100 */
[----:B------:R-:W-:Y:S02]  /*cf80*/  FFMA.FTZ R136, R163, UR36, -R140 ;  /* 0x00000024a3887c23 */ /* 0x000fe4000801088c */
[C---:B------:R-:W-:Y:S02]  /*cf90*/  FMUL.FTZ R140, R143.reuse, -R177 ;  /* 0x800000b18f8c7220 */ /* 0x040fe40000410000 */
[----:B------:R-:W-:Y:S02]  /*cfa0*/  FMUL.FTZ R143, R143, -R139 ;  /* 0x8000008b8f8f7220 */ /* 0x000fe40000410000 */
[----:B------:R-:W-:Y:S02]  /*cfb0*/  FMUL.FTZ R191, R191, R205 ;  /* 0x000000cdbfbf7220 */ /* 0x000fe40000410000 */
[C---:B------:R-:W-:Y:S02]  /*cfc0*/  FFMA.FTZ R140, R144.reuse, R139, R140 ;  /* 0x0000008b908c7223 */ /* 0x040fe4000001008c */
[----:B------:R-:W-:-:S02]  /*cfd0*/  FFMA.FTZ R143, R144, R177, -R143 ;  /* 0x000000b1908f7223 */ /* 0x000fc4000001088f */
[----:B------:R-:W-:Y:S02]  /*cfe0*/  FFMA.FTZ R199, -R187, R199, R244 ;  /* 0x000000c7bbc77223 */ /* 0x000fe400000101f4 */
[----:B------:R-:W-:Y:S02]  /*cff0*/  FFMA.FTZ R191, R192, R129, R191 ;  /* 0x00000081c0bf7223 */ /* 0x000fe400000100bf */
[----:B------:R-:W-:Y:S02]  /*d000*/  FMUL.FTZ R188, R188, R163 ;  /* 0x000000a3bcbc7220 */ /* 0x000fe40000410000 */
[----:B------:R-:W-:Y:S02]  /*d010*/  FMUL.FTZ R142, R131, UR36 ;  /* 0x00000024838e7c20 */ /* 0x000fe40008410000 */
[----:B------:R-:W-:Y:S02]  /*d020*/  FADD.FTZ R140, -R175, R140 ;  /* 0x0000008caf8c7221 */ /* 0x000fe40000010100 */
[----:B------:R-:W-:-:S02]  /*d030*/  FADD.FTZ R174, R174, R143 ;  /* 0x0000008faeae7221 */ /* 0x000fc40000010000 */
[----:B------:R-:W-:Y:S02]  /*d040*/  FFMA.FTZ R191, -R196, R191, R199 ;  /* 0x000000bfc4bf7223 */ /* 0x000fe400000101c7 */
[----:B------:R-:W-:Y:S02]  /*d050*/  FFMA.FTZ R188, R190, R131, R188 ;  /* 0x00000083bebc7223 */ /* 0x000fe400000100bc */
[----:B------:R-:W-:Y:S02]  /*d060*/  FFMA.FTZ R142, R163, UR37, R142 ;  /* 0x00000025a38e7c23 */ /* 0x000fe4000801008e */
[----:B------:R-:W-:Y:S02]  /*d070*/  FADD.FTZ R246, RZ, R246 ;  /* 0x000000f6fff67221 */ /* 0x000fe40000010000 */
[C---:B------:R-:W-:Y:S02]  /*d080*/  FMUL.FTZ R143, R145.reuse, -R140 ;  /* 0x8000008c918f7220 */ /* 0x040fe40000410000 */
[----:B------:R-:W-:-:S02]  /*d090*/  FMUL.FTZ R145, R145, -R174 ;  /* 0x800000ae91917220 */ /* 0x000fc40000410000 */
[C---:B------:R-:W-:Y:S02]  /*d0a0*/  FFMA.FTZ R191, -R195.reuse, R188, R191 ;  /* 0x000000bcc3bf7223 */ /* 0x040fe400000101bf */
[C---:B------:R-:W-:Y:S02]  /*d0b0*/  FMUL.FTZ R136, R195.reuse, R136 ;  /* 0x00000088c3887220 */ /* 0x040fe40000410000 */
[----:B------:R-:W-:Y:S02]  /*d0c0*/  FFMA.FTZ R195, -R195, R142, -RZ ;  /* 0x0000008ec3c37223 */ /* 0x000fe400000109ff */
[----:B------:R-:W-:Y:S02]  /*d0d0*/  FFMA.FTZ R245, R113, R59, R245 ;  /* 0x0000003b71f57223 */ /* 0x000fe400000100f5 */
[----:B------:R-:W-:Y:S02]  /*d0e0*/  FMUL.FTZ R142, R193, R246 ;  /* 0x000000f6c18e7220 */ /* 0x000fe40000410000 */
[----:B------:R-:W-:-:S02]  /*d0f0*/  FFMA.FTZ R143, R146, R174, -R143 ;  /* 0x000000ae928f7223 */ /* 0x000fc4000001088f */
[----:B------:R-:W-:Y:S02]  /*d100*/  FFMA.FTZ R146, R146, R140, R145 ;  /* 0x0000008c92927223 */ /* 0x000fe40000010091 */
[----:B------:R-:W-:Y:S02]  /*d110*/  FMUL.FTZ R144, R246, UR36 ;  /* 0x00000024f6907c20 */ /* 0x000fe40008410000 */
[----:B------:R-:W-:Y:S02]  /*d120*/  FFMA.FTZ R141, R189, R245, -R142 ;  /* 0x000000f5bd8d7223 */ /* 0x000fe4000001088e */
[----:B------:R-:W-:Y:S01]  /*d130*/  FADD.FTZ R173, -R173, R146 ;  /* 0x00000092adad7221 */ /* 0x000fe20000010100 */
[----:B------:R-:W-:Y:S01]  /*d140*/  MOV R146, UR7 ;  /* 0x0000000700927c02 */ /* 0x000fe20008000f00 */
[----:B------:R-:W-:Y:S02]  /*d150*/  FADD.FTZ R172, R172, R143 ;  /* 0x0000008facac7221 */ /* 0x000fe40000010000 */
[----:B------:R-:W-:-:S02]  /*d160*/  FFMA.FTZ R145, R245, UR37, R144 ;  /* 0x00000025f5917c23 */ /* 0x000fc40008010090 */
[----:B------:R-:W-:Y:S01]  /*d170*/  FMUL.FTZ R144, R194, R141 ;  /* 0x0000008dc2907220 */ /* 0x000fe20000410000 */
[----:B------:R0:W-:Y:S01]  /*d180*/  @!P0 STS.128 [R146.X16+0x2e10], R64 ;  /* 0x002e104092008388 */ /* 0x0001e2000000cc00 */
[CC--:B------:R-:W-:Y:S02]  /*d190*/  FMUL.FTZ R141, R147.reuse, -R173.reuse ;  /* 0x800000ad938d7220 */ /* 0x0c0fe40000410000 */
        /* <DEDUP_REMOVED lines=12> */
[C---:B0-----:R-:W-:Y:S02]  /*d260*/  FMUL.FTZ R64, R151.reuse, -R141 ;  /* 0x8000008d97407220 */ /* 0x041fe40000410000 */
[-C--:B------:R-:W-:Y:S02]  /*d270*/  FMUL.FTZ R151, R151, -R169.reuse ;  /* 0x800000a997977220 */ /* 0x080fe40000410000 */
[C---:B------:R-:W-:Y:S02]  /*d280*/  FFMA.FTZ R64, R152.reuse, R169, R64 ;  /* 0x000000a998407223 */ /* 0x040fe40000010040 */
[----:B------:R-:W-:-:S02]  /*d290*/  FFMA.FTZ R151, R152, R141, -R151 ;  /* 0x0000008d98977223 */ /* 0x000fc40000010897 */
        /* <DEDUP_REMOVED lines=8> */
[C---:B------:R-:W-:Y:S02]  /*d320*/  FMUL.FTZ R65, R155.reuse, -R147 ;  /* 0x800000939b417220 */ /* 0x040fe40000410000 */
[-C--:B------:R-:W-:Y:S02]  /*d330*/  FMUL.FTZ R155, R155, -R165.reuse ;  /* 0x800000a59b9b7220 */ /* 0x080fe40000410000 */
[C---:B------:R-:W-:Y:S02]  /*d340*/  FFMA.FTZ R66, R156.reuse, R165, R65 ;  /* 0x000000a59c427223 */ /* 0x040fe40000010041 */
[----:B------:R-:W-:-:S02]  /*d350*/  FFMA.FTZ R155, R156, R147, -R155 ;  /* 0x000000939c9b7223 */ /* 0x000fc4000001089b */
[----:B------:R-:W-:Y:S02]  /*d360*/  FMUL.FTZ R193, R193, R245 ;  /* 0x000000f5c1c17220 */ /* 0x000fe40000410000 */
[----:B------:R-:W-:Y:S02]  /*d370*/  FMUL.FTZ R142, R246, UR37 ;  /* 0x00000025f68e7c20 */ /* 0x000fe40008410000 */
[----:B------:R-:W-:Y:S02]  /*d380*/  FADD.FTZ R66, -R203, R66 ;  /* 0x00000042cb427221 */ /* 0x000fe40000010100 */
[----:B------:R-:W-:Y:S02]  /*d390*/  FADD.FTZ R204, R204, R155 ;  /* 0x0000009bcccc7221 */ /* 0x000fe40000010000 */
[----:B------:R-:W-:Y:S02]  /*d3a0*/  FFMA.FTZ R189, R189, R246, R193 ;  /* 0x000000f6bdbd7223 */ /* 0x000fe400000100c1 */
[----:B------:R-:W-:-:S02]  /*d3b0*/  FFMA.FTZ R143, R245, UR36, -R142 ;  /* 0x00000024f58f7c23 */ /* 0x000fc4000801088e */
[----:B------:R-:W-:Y:S02]  /*d3c0*/  FMUL.FTZ R133, R128, UR37 ;  /* 0x0000002580857c20 */ /* 0x000fe40008410000 */
[C---:B------:R-:W-:Y:S02]  /*d3d0*/  FMUL.FTZ R65, R157.reuse, -R66 ;  /* 0x800000429d417220 */ /* 0x040fe40000410000 */
[----:B------:R-:W-:Y:S02]  /*d3e0*/  FMUL.FTZ R157, R157, -R204 ;  /* 0x800000cc9d9d7220 */ /* 0x000fe40000410000 */
[C---:B------:R-:W-:Y:S02]  /*d3f0*/  FMUL.FTZ R142, R194.reuse, R189 ;  /* 0x000000bdc28e7220 */ /* 0x040fe40000410000 */
[C---:B------:R-:W-:Y:S02]  /*d400*/  FMUL.FTZ R143, R194.reuse, R143 ;  /* 0x0000008fc28f7220 */ /* 0x040fe40000410000 */
[----:B------:R-:W-:Y:S01]  /*d410*/  FFMA.FTZ R194, -R194, R145, -RZ ;  /* 0x00000091c2c27223 */ /* 0x000fe200000109ff */
[----:B------:R-:W-:Y:S01]  /*d420*/  SHF.L.U32 R145, R107, 0x5, RZ ;  /* 0x000000056b917819 */ /* 0x000fe200000006ff */
[----:B------:R-:W-:-:S02]  /*d430*/  FFMA.FTZ R133, R206, UR36, -R133 ;  /* 0x00000024ce857c23 */ /* 0x000fc40008010885 */
[C---:B------:R-:W-:Y:S01]  /*d440*/  FFMA.FTZ R65, R158.reuse, R204, -R65 ;  /* 0x000000cc9e417223 */ /* 0x040fe20000010841 */
[----:B------:R-:W-:Y:S01]  /*d450*/  LEA.HI.SX32 R145, R145, R145, 0x1b ;  /* 0x0000009191917211 */ /* 0x000fe200078fdaff */
[----:B------:R-:W-:Y:S02]  /*d460*/  FFMA.FTZ R158, R158, R66, R157 ;  /* 0x000000429e9e7223 */ /* 0x000fe4000001009d */
[----:B------:R-:W-:Y:S02]  /*d470*/  FMUL.FTZ R133, R187, R133 ;  /* 0x00000085bb857220 */ /* 0x000fe40000410000 */
[----:B------:R-:W-:Y:S01]  /*d480*/  FADD.FTZ R225, -R225, R158 ;  /* 0x0000009ee1e17221 */ /* 0x000fe20000010100 */
[----:B------:R-:W-:Y:S01]  /*d490*/  STS [R145.X4+0x8b0], R136 ;  /* 0x0008b08891007388 */ /* 0x000fe20000004800 */
[----:B------:R-:W-:Y:S02]  /*d4a0*/  FADD.FTZ R149, R226, R65 ;  /* 0x00000041e2957221 */ /* 0x000fe40000010000 */
[----:B------:R-:W-:Y:S01]  /*d4b0*/  FMUL.FTZ R134, R196, R134 ;  /* 0x00000086c4867220 */ /* 0x000fe20000410000 */
[----:B------:R0:W-:Y:S01]  /*d4c0*/  STS [R145.X4+0x8a0], R133 ;  /* 0x0008a08591007388 */ /* 0x0001e20000004800 */
[----:B------:R-:W-:-:S02]  /*d4d0*/  FMUL.FTZ R146, R204, R77 ;  /* 0x0000004dcc927220 */ /* 0x000fc40000410000 */
[----:B------:R-:W-:Y:S01]  /*d4e0*/  FMUL.FTZ R65, R225, R78 ;  /* 0x0000004ee1417220 */ /* 0x000fe20000410000 */
[----:B------:R1:W-:Y:S01]  /*d4f0*/  STS [R145.X4+0x8a8], R134 ;  /* 0x0008a88691007388 */ /* 0x0003e20000004800 */
[-C--:B------:R-:W-:Y:S02]  /*d500*/  FFMA.FTZ R151, R9, -R77.reuse, R222 ;  /* 0x8000004d09977223 */ /* 0x080fe400000100de */
[----:B------:R-:W-:Y:S01]  /*d510*/  FMUL.FTZ R148, R66, R77 ;  /* 0x0000004d42947220 */ /* 0x000fe20000410000 */
[----:B------:R-:W-:Y:S01]  /*d520*/  STS [R145.X4+0x8b8], R143 ;  /* 0x0008b88f91007388 */ /* 0x000fe20000004800 */
[----:B------:R-:W-:Y:S02]  /*d530*/  FMUL.FTZ R150, R115, R146 ;  /* 0x0000009273967220 */ /* 0x000fe40000410000 */
[----:B0-----:R-:W-:Y:S01]  /*d540*/  FMUL.FTZ R133, R149, R78 ;  /* 0x0000004e95857220 */ /* 0x001fe20000410000 */
[----:B------:R-:W-:Y:S01]  /*d550*/  STS [R145.X4+0x84c], R208 ;  /* 0x00084cd091007388 */ /* 0x000fe20000004800 */
[----:B------:R-:W-:-:S02]  /*d560*/  FMUL.FTZ R67, R114, R65 ;  /* 0x0000004172437220 */ /* 0x000fc40000410000 */
[----:B-1----:R-:W-:Y:S01]  /*d570*/  FMUL.FTZ R134, R114, R133 ;  /* 0x0000008572867220 */ /* 0x002fe20000410000 */
[----:B------:R-:W-:Y:S01]  /*d580*/  STS [R145.X4+0x86c], R209 ;  /* 0x00086cd191007388 */ /* 0x000fe20000004800 */
[----:B------:R-:W-:Y:S02]  /*d590*/  FFMA.FTZ R137, -R196, R137, -RZ ;  /* 0x00000089c4897223 */ /* 0x000fe400000109ff */
[-C--:B------:R-:W-:Y:S01]  /*d5a0*/  FFMA.FTZ R150, R151, R148.reuse, -R150 ;  /* 0x0000009497967223 */ /* 0x080fe20000010896 */
[----:B------:R-:W-:Y:S01]  /*d5b0*/  STS [R145.X4+0x8bc], R194 ;  /* 0x0008bcc291007388 */ /* 0x000fe20000004800 */
[----:B------:R-:W-:Y:S02]  /*d5c0*/  FMUL.FTZ R148, R115, R148 ;  /* 0x0000009473947220 */ /* 0x000fe40000410000 */
[C---:B------:R-:W-:Y:S01]  /*d5d0*/  FFMA.FTZ R67, R212.reuse, R133, R67 ;  /* 0x00000085d4437223 */ /* 0x040fe20000010043 */
[----:B------:R0:W-:Y:S01]  /*d5e0*/  STS [R145.X4+0x8ac], R137 ;  /* 0x0008ac8991007388 */ /* 0x0001e20000004800 */
[----:B------:R-:W-:-:S02]  /*d5f0*/  FFMA.FTZ R65, R212, R65, -R134 ;  /* 0x00000041d4417223 */ /* 0x000fc40000010886 */
[----:B------:R-:W-:Y:S01]  /*d600*/  FMUL.FTZ R153, R165, R76 ;  /* 0x0000004ca5997220 */ /* 0x000fe20000410000 */
[----:B------:R-:W-:Y:S01]  /*d610*/  STS [R145.X4+0x8b4], R195 ;  /* 0x0008b4c391007388 */ /* 0x000fe20000004800 */
[----:B------:R-:W-:Y:S02]  /*d620*/  FFMA.FTZ R148, R151, R146, R148 ;  /* 0x0000009297947223 */ /* 0x000fe40000010094 */
[----:B------:R-:W-:Y:S01]  /*d630*/  FADD.FTZ R67, RZ, R67 ;  /* 0x00000043ff437221 */ /* 0x000fe20000010000 */
[----:B------:R-:W-:Y:S01]  /*d640*/  STS [R145.X4+0x840], R240 ;  /* 0x000840f091007388 */ /* 0x000fe20000004800 */
[-C--:B------:R-:W-:Y:S02]  /*d650*/  FFMA.FTZ R134, R8, -R76.reuse, R213 ;  /* 0x8000004c08867223 */ /* 0x080fe400000100d5 */
[----:B0-----:R-:W-:Y:S01]  /*d660*/  FMUL.FTZ R137, R147, R76 ;  /* 0x0000004c93897220 */ /* 0x001fe20000410000 */
        /* <DEDUP_REMOVED lines=14> */
[----:B------:R-:W-:Y:S01]  /*d750*/  FMUL.FTZ R155, R141, R74 ;  /* 0x0000004a8d9b7220 */ /* 0x000fe20000410000 */
[----:B------:R-:W-:Y:S01]  /*d760*/  STS [R145.X4+0x85c], R233 ;  /* 0x00085ce991007388 */ /* 0x000fe20000004800 */
[-C--:B------:R-:W-:Y:S02]  /*d770*/  FFMA.FTZ R153, R7, -R75.reuse, R216 ;  /* 0x8000004b07997223 */ /* 0x080fe400000100d8 */
[----:B------:R-:W-:Y:S01]  /*d780*/  FMUL.FTZ R136, R166, R75 ;  /* 0x0000004ba6887220 */ /* 0x000fe20000410000 */
[----:B------:R-:W-:Y:S01]  /*d790*/  STS [R145.X4+0x860], R235 ;  /* 0x000860eb91007388 */ /* 0x000fe20000004800 */
[----:B------:R-:W-:-:S02]  /*d7a0*/  FMUL.FTZ R152, R117, R150 ;  /* 0x0000009675987220 */ /* 0x000fc40000410000 */
[----:B------:R-:W-:Y:S01]  /*d7b0*/  FMUL.FTZ R157, R169, R74 ;  /* 0x0000004aa99d7220 */ /* 0x000fe20000410000 */
[----:B------:R-:W-:Y:S01]  /*d7c0*/  STS [R145.X4+0x864], R218 ;  /* 0x000864da91007388 */ /* 0x000fe20000004800 */
[----:B------:R-:W-:Y:S02]  /*d7d0*/  FMUL.FTZ R156, R118, R155 ;  /* 0x0000009b769c7220 */ /* 0x000fe40000410000 */
[-C--:B------:R-:W-:Y:S01]  /*d7e0*/  FFMA.FTZ R152, R153, R136.reuse, R152 ;  /* 0x0000008899987223 */ /* 0x080fe20000010098 */
[----:B------:R-:W-:Y:S01]  /*d7f0*/  STS [R145.X4+0x868], R234 ;  /* 0x000868ea91007388 */ /* 0x000fe20000004800 */
[----:B------:R-:W-:Y:S02]  /*d800*/  FMUL.FTZ R154, R117, R136 ;  /* 0x00000088759a7220 */ /* 0x000fe40000410000 */
[----:B------:R-:W-:Y:S01]  /*d810*/  FFMA.FTZ R156, R214, R157, -R156 ;  /* 0x0000009dd69c7223 */ /* 0x000fe2000001089c */
[----:B------:R-:W-:Y:S01]  /*d820*/  STS [R145.X4+0x870], R232 ;  /* 0x000870e891007388 */ /* 0x000fe20000004800 */
[----:B------:R-:W-:-:S02]  /*d830*/  FADD.FTZ R67, R67, R152 ;  /* 0x0000009843437221 */ /* 0x000fc40000010000 */
[----:B------:R-:W-:Y:S01]  /*d840*/  FMUL.FTZ R157, R118, R157 ;  /* 0x0000009d769d7220 */ /* 0x000fe20000410000 */
[----:B------:R-:W-:Y:S01]  /*d850*/  STS [R145.X4+0x874], R229 ;  /* 0x000874e591007388 */ /* 0x000fe20000004800 */
[----:B------:R-:W-:Y:S02]  /*d860*/  FMUL.FTZ R152, R144, R73 ;  /* 0x0000004990987220 */ /* 0x000fe40000410000 */
[----:B------:R-:W-:Y:S01]  /*d870*/  FFMA.FTZ R154, R153, R150, -R154 ;  /* 0x00000096999a7223 */ /* 0x000fe2000001089a */
[----:B------:R-:W-:Y:S01]  /*d880*/  STS [R145.X4+0x878], R231 ;  /* 0x000878e791007388 */ /* 0x000fe20000004800 */
[----:B------:R-:W-:Y:S02]  /*d890*/  FMUL.FTZ R249, R127, UR37 ;  /* 0x000000257ff97c20 */ /* 0x000fe40008410000 */
[----:B------:R-:W-:Y:S01]  /*d8a0*/  FADD.FTZ R65, R65, R148 ;  /* 0x0000009441417221 */ /* 0x000fe20000010000 */
[----:B------:R-:W-:Y:S01]  /*d8b0*/  STS [R145.X4+0x87c], R210 ;  /* 0x00087cd291007388 */ /* 0x000fe20000004800 */
[----:B------:R-:W-:-:S02]  /*d8c0*/  FFMA.FTZ R150, R214, R155, R157 ;  /* 0x0000009bd6967223 */ /* 0x000fc4000001009d */
[----:B------:R-:W-:Y:S01]  /*d8d0*/  FMUL.FTZ R148, R170, R73 ;  /* 0x00000049aa947220 */ /* 0x000fe20000410000 */
[----:B------:R-:W-:Y:S01]  /*d8e0*/  STS [R145.X4+0x880], R230 ;  /* 0x000880e691007388 */ /* 0x000fe20000004800 */
[----:B------:R-:W-:Y:S02]  /*d8f0*/  FMUL.FTZ R157, R119, R152 ;  /* 0x00000098779d7220 */ /* 0x000fe40000410000 */
[----:B------:R-:W-:Y:S01]  /*d900*/  FFMA.FTZ R249, R207, UR36, -R249 ;  /* 0x00000024cff97c23 */ /* 0x000fe200080108f9 */
[----:B------:R-:W-:Y:S01]  /*d910*/  STS [R145.X4+0x884], R224 ;  /* 0x000884e091007388 */ /* 0x000fe20000004800 */
[----:B------:R-:W-:Y:S02]  /*d920*/  FADD.FTZ R65, R65, R154 ;  /* 0x0000009a41417221 */ /* 0x000fe40000010000 */
[----:B------:R-:W-:Y:S01]  /*d930*/  FADD.FTZ R67, R67, R150 ;  /* 0x0000009643437221 */ /* 0x000fe20000010000 */
[----:B------:R-:W-:Y:S01]  /*d940*/  STS [R145.X4+0x890], R242 ;  /* 0x000890f291007388 */ /* 0x000fe20000004800 */
[----:B------:R-:W-:-:S02]  /*d950*/  FMUL.FTZ R154, R119, R148 ;  /* 0x00000094779a7220 */ /* 0x000fc40000410000 */
[C---:B------:R-:W-:Y:S01]  /*d960*/  FFMA.FTZ R150, R217.reuse, R148, R157 ;  /* 0x00000094d9967223 */ /* 0x040fe2000001009d */
[----:B------:R-:W-:Y:S01]  /*d970*/  STS [R145.X4+0x894], R241 ;  /* 0x000894f191007388 */ /* 0x000fe20000004800 */
[----:B------:R-:W-:Y:S02]  /*d980*/  FMUL.FTZ R157, R172, R72 ;  /* 0x00000048ac9d7220 */ /* 0x000fe40000410000 */
[----:B------:R-:W-:Y:S02]  /*d990*/  FMUL.FTZ R160, R200, R249 ;  /* 0x000000f9c8a07220 */ /* 0x000fe40000410000 */
[----:B------:R-:W-:Y:S02]  /*d9a0*/  FFMA.FTZ R154, R217, R152, -R154 ;  /* 0x00000098d99a7223 */ /* 0x000fe4000001089a */
[----:B------:R-:W-:Y:S01]  /*d9b0*/  FADD.FTZ R65, R65, R156 ;  /* 0x0000009c41417221 */ /* 0x000fe20000010000 */
[----:B------:R0:W-:Y:S01]  /*d9c0*/  STS [R145.X4+0x898], R160 ;  /* 0x000898a091007388 */ /* 0x0001e20000004800 */
[----:B------:R-:W-:-:S02]  /*d9d0*/  FADD.FTZ R67, R67, R150 ;  /* 0x0000009643437221 */ /* 0x000fc40000010000 */
[-C--:B------:R-:W-:Y:S02]  /*d9e0*/  FFMA.FTZ R150, R4, -R72.reuse, R221 ;  /* 0x8000004804967223 */ /* 0x080fe400000100dd */
[----:B------:R-:W-:Y:S02]  /*d9f0*/  FMUL.FTZ R167, R173, R72 ;  /* 0x00000048ada77220 */ /* 0x000fe40000410000 */
[----:B------:R-:W-:Y:S02]  /*da00*/  FMUL.FTZ R156, R120, R157 ;  /* 0x0000009d789c7220 */ /* 0x000fe40000410000 */
[-C--:B------:R-:W-:Y:S02]  /*da10*/  FMUL.FTZ R152, R174, R71.reuse ;  /* 0x00000047ae987220 */ /* 0x080fe40000410000 */
[----:B------:R-:W-:Y:S02]  /*da20*/  FMUL.FTZ R161, R177, R70 ;  /* 0x00000046b1a17220 */ /* 0x000fe40000410000 */
[----:B0-----:R-:W-:-:S02]  /*da30*/  FMUL.FTZ R160, R140, R71 ;  /* 0x000000478ca07220 */ /* 0x001fc40000410000 */
[-C--:B------:R-:W-:Y:S02]  /*da40*/  FFMA.FTZ R158, R150, R167.reuse, -R156 ;  /* 0x000000a7969e7223 */ /* 0x080fe4000001089c */
[----:B------:R-:W-:Y:S02]  /*da50*/  FMUL.FTZ R143, R121, R152 ;  /* 0x00000098798f7220 */ /* 0x000fe40000410000 */
[----:B------:R-:W-:Y:S02]  /*da60*/  FMUL.FTZ R167, R120, R167 ;  /* 0x000000a778a77220 */ /* 0x000fe40000410000 */
[----:B------:R-:W-:Y:S02]  /*da70*/  FFMA.FTZ R187, -R187, R162, -RZ ;  /* 0x000000a2bbbb7223 */ /* 0x000fe400000109ff */
[----:B------:R-:W-:Y:S01]  /*da80*/  FADD.FTZ R65, R65, R154 ;  /* 0x0000009a41417221 */ /* 0x000fe20000010000 */
[----:B------:R-:W-:Y:S01]  /*da90*/  MOV R154, UR39 ;  /* 0x00000027009a7c02 */ /* 0x000fe20008000f00 */
[----:B------:R-:W-:Y:S01]  /*daa0*/  FMUL.FTZ R171, R139, R70 ;  /* 0x000000468bab7220 */ /* 0x000fe20000410000 */
[----:B------:R0:W-:Y:S01]  /*dab0*/  STS [R145.X4+0x8a4], R187 ;  /* 0x0008a4bb91007388 */ /* 0x0001e20000004800 */
[----:B------:R-:W-:Y:S01]  /*dac0*/  FMUL.FTZ R164, R122, R161 ;  /* 0x000000a17aa47220 */ /* 0x000fe20000410000 */
[----:B------:R-:W-:Y:S01]  /*dad0*/  LEA R181, R154, -R107, 0x1 ;  /* 0x8000006b9ab57211 */ /* 0x000fe200078e08ff */
[----:B------:R-:W-:-:S02]  /*dae0*/  FFMA.FTZ R162, R219, R160, -R143 ;  /* 0x000000a0dba27223 */ /* 0x000fc4000001088f */
[----:B------:R-:W-:Y:S01]  /*daf0*/  FFMA.FTZ R156, R150, R157, R167 ;  /* 0x0000009d969c7223 */ /* 0x000fe200000100a7 */
[----:B------:R-:W-:Y:S01]  /*db00*/  ISETP.GE.AND P0, PT, R181, 0x1, PT ;  /* 0x00000001b500780c */ /* 0x000fe20003f06270 */
[----:B------:R-:W-:Y:S02]  /*db10*/  FMUL.FTZ R160, R121, R160 ;  /* 0x000000a079a07220 */ /* 0x000fe40000410000 */
[----:B------:R-:W-:Y:S02]  /*db20*/  FADD.FTZ R65, R65, R158 ;  /* 0x0000009e41417221 */ /* 0x000fe40000010000 */
[----:B------:R-:W-:Y:S02]  /*db30*/  FFMA.FTZ R164, R220, R171, -R164 ;  /* 0x000000abdca47223 */ /* 0x000fe400000108a4 */
[----:B------:R-:W-:Y:S02]  /*db40*/  FADD.FTZ R67, R67, R156 ;  /* 0x0000009c43437221 */ /* 0x000fe40000010000 */
[----:B------:R-:W-:-:S02]  /*db50*/  FFMA.FTZ R160, R219, R152, R160 ;  /* 0x00000098dba07223 */ /* 0x000fc400000100a0 */
[----:B------:R-:W-:Y:S02]  /*db60*/  FMUL.FTZ R171, R122, R171 ;  /* 0x000000ab7aab7220 */ /* 0x000fe40000410000 */
[----:B------:R-:W-:Y:S02]  /*db70*/  FADD.FTZ R65, R65, R162 ;  /* 0x000000a241417221 */ /* 0x000fe40000010000 */
[----:B------:R-:W-:Y:S02]  /*db80*/  FADD.FTZ R67, R67, R160 ;  /* 0x000000a043437221 */ /* 0x000fe40000010000 */
[----:B------:R-:W-:Y:S02]  /*db90*/  FFMA.FTZ R208, R220, R161, R171 ;  /* 0x000000a1dcd07223 */ /* 0x000fe400000100ab */
[----:B------:R-:W-:Y:S02]  /*dba0*/  FADD.FTZ R209, R65, R164 ;  /* 0x000000a441d17221 */ /* 0x000fe40000010000 */
[----:B------:R-:W-:-:S02]  /*dbb0*/  FMUL.FTZ R65, R197, UR43 ;  /* 0x0000002bc5417c20 */ /* 0x000fc40008410000 */
[----:B------:R-:W-:Y:S02]  /*dbc0*/  FADD.FTZ R208, R67, R208 ;  /* 0x000000d043d07221 */ /* 0x000fe40000010000 */
[----:B------:R-:W-:Y:S02]  /*dbd0*/  FMUL.FTZ R67, R201, UR43 ;  /* 0x0000002bc9437c20 */ /* 0x000fe40008410000 */
[----:B------:R-:W-:Y:S02]  /*dbe0*/  FMUL.FTZ R143, R180, UR43 ;  /* 0x0000002bb48f7c20 */ /* 0x000fe40008410000 */
[----:B------:R-:W-:Y:S02]  /*dbf0*/  FFMA.FTZ R160, R198, UR45, R65 ;  /* 0x0000002dc6a07c23 */ /* 0x000fe40008010041 */
[----:B------:R-:W-:Y:S02]  /*dc00*/  FMUL.FTZ R65, R183, UR43 ;  /* 0x0000002bb7417c20 */ /* 0x000fe40008410000 */
[----:B------:R-:W-:-:S02]  /*dc10*/  FFMA.FTZ R176, R108, -R68, R211 ;  /* 0x800000446cb07223 */ /* 0x000fc400000100d3 */
[----:B------:R-:W-:Y:S02]  /*dc20*/  FFMA.FTZ R164, R132, UR45, R67 ;  /* 0x0000002d84a47c23 */ /* 0x000fe40008010043 */
[----:B------:R-:W-:Y:S02]  /*dc30*/  FMUL.FTZ R67, R185, UR43 ;  /* 0x0000002bb9437c20 */ /* 0x000fe40008410000 */
[C---:B0-----:R-:W-:Y:S02]  /*dc40*/  FMUL.FTZ R187, R138.reuse, UR43 ;  /* 0x0000002b8abb7c20 */ /* 0x041fe40008410000 */
[C---:B------:R-:W-:Y:S02]  /*dc50*/  FFMA.FTZ R143, R138.reuse, UR45, -R143 ;  /* 0x0000002d8a8f7c23 */ /* 0x040fe4000801088f */
[----:B------:R-:W-:Y:S02]  /*dc60*/  FMUL.FTZ R211, R138, R68 ;  /* 0x000000448ad37220 */ /* 0x000fe40000410000 */
[----:B------:R-:W-:-:S02]  /*dc70*/  FMUL.FTZ R138, R178, UR43 ;  /* 0x0000002bb28a7c20 */ /* 0x000fc40008410000 */
[----:B------:R-:W-:Y:S02]  /*dc80*/  FFMA.FTZ R156, R182, UR45, -R65 ;  /* 0x0000002db69c7c23 */ /* 0x000fe40008010841 */
[----:B------:R-:W-:Y:S02]  /*dc90*/  FMUL.FTZ R190, R177, UR43 ;  /* 0x0000002bb1be7c20 */ /* 0x000fe40008410000 */
[----:B------:R-:W-:Y:S02]  /*dca0*/  FMUL.FTZ R65, R174, UR43 ;  /* 0x0000002bae417c20 */ /* 0x000fe40008410000 */
[----:B------:R-:W-:Y:S02]  /*dcb0*/  FFMA.FTZ R158, R184, UR45, R67 ;  /* 0x0000002db89e7c23 */ /* 0x000fe40008010043 */
[C---:B------:R-:W-:Y:S02]  /*dcc0*/  FMUL.FTZ R67, R179.reuse, UR43 ;  /* 0x0000002bb3437c20 */ /* 0x040fe40008410000 */
[----:B------:R-:W-:-:S02]  /*dcd0*/  FFMA.FTZ R138, R179, UR45, -R138 ;  /* 0x0000002db38a7c23 */ /* 0x000fc4000801088a */
[----:B------:R-:W-:Y:S02]  /*dce0*/  FMUL.FTZ R216, R179, R69 ;  /* 0x00000045b3d87220 */ /* 0x000fe40000410000 */
[C---:B------:R-:W-:Y:S02]  /*dcf0*/  FFMA.FTZ R179, R139.reuse, UR45, -R190 ;  /* 0x0000002d8bb37c23 */ /* 0x040fe400080108be */
[----:B------:R-:W-:Y:S02]  /*dd00*/  FMUL.FTZ R194, R139, UR43 ;  /* 0x0000002b8bc27c20 */ /* 0x000fe40008410000 */
[C---:B------:R-:W-:Y:S02]  /*dd10*/  FFMA.FTZ R190, R140.reuse, UR45, -R65 ;  /* 0x0000002d8cbe7c23 */ /* 0x040fe40008010841 */
[----:B------:R-:W-:Y:S02]  /*dd20*/  FMUL.FTZ R65, R140, UR43 ;  /* 0x0000002b8c417c20 */ /* 0x000fe40008410000 */
        /* <DEDUP_REMOVED lines=8> */
[----:B------:R-:W-:Y:S02]  /*ddb0*/  FFMA.FTZ R202, R207, UR37, R202 ;  /* 0x00000025cfca7c23 */ /* 0x000fe400080100ca */
[----:B------:R-:W-:Y:S02]  /*ddc0*/  FFMA.FTZ R186, R178, UR45, R67 ;  /* 0x0000002db2ba7c23 */ /* 0x000fe40008010043 */
[----:B------:R-:W-:Y:S02]  /*ddd0*/  FFMA.FTZ R173, R169, UR45, -R194 ;  /* 0x0000002da9ad7c23 */ /* 0x000fe400080108c2 */
[----:B------:R-:W-:Y:S02]  /*dde0*/  FFMA.FTZ R228, R223, UR36, -R228 ;  /* 0x00000024dfe47c23 */ /* 0x000fe400080108e4 */
[----:B------:R-:W-:-:S02]  /*ddf0*/  FFMA.FTZ R192, R144, UR45, -R65 ;  /* 0x0000002d90c07c23 */ /* 0x000fc40008010841 */
[----:B------:R-:W-:Y:S02]  /*de00*/  FMUL.FTZ R67, R144, UR43 ;  /* 0x0000002b90437c20 */ /* 0x000fe40008410000 */
[----:B------:R-:W-:Y:S02]  /*de10*/  FMUL.FTZ R194, R169, UR43 ;  /* 0x0000002ba9c27c20 */ /* 0x000fe40008410000 */
[----:B------:R-:W-:Y:S02]  /*de20*/  FFMA.FTZ R252, R223, UR37, R252 ;  /* 0x00000025dffc7c23 */ /* 0x000fe400080100fc */
[----:B------:R-:W-:Y:S02]  /*de30*/  FMUL.FTZ R154, R130, UR43 ;  /* 0x0000002b829a7c20 */ /* 0x000fe40008410000 */
[----:B------:R-:W-:Y:S02]  /*de40*/  FMUL.FTZ R65, R166, UR43 ;  /* 0x0000002ba6417c20 */ /* 0x000fe40008410000 */
[----:B------:R-:W-:-:S02]  /*de50*/  FFMA.FTZ R200, -R200, R202, -RZ ;  /* 0x000000cac8c87223 */ /* 0x000fc400000109ff */
[----:B------:R-:W-:Y:S02]  /*de60*/  FFMA.FTZ R169, R172, UR45, R193 ;  /* 0x0000002daca97c23 */ /* 0x000fe400080100c1 */
[----:B------:R-:W-:Y:S01]  /*de70*/  FMUL.FTZ R228, R227, R228 ;  /* 0x000000e4e3e47220 */ /* 0x000fe20000410000 */
[----:B------:R0:W-:Y:S01]  /*de80*/  STS [R145.X4+0x89c], R200 ;  /* 0x00089cc891007388 */ /* 0x0001e20000004800 */
[----:B------:R-:W-:Y:S02]  /*de90*/  FFMA.FTZ R144, R170, UR45, R67 ;  /* 0x0000002daa907c23 */ /* 0x000fe40008010043 */
[----:B------:R-:W-:Y:S01]  /*dea0*/  FFMA.FTZ R193, R141, UR45, R194 ;  /* 0x0000002d8dc17c23 */ /* 0x000fe200080100c2 */
[----:B------:R-:W-:Y:S01]  /*deb0*/  STS [R145.X4+0x888], R228 ;  /* 0x000888e491007388 */ /* 0x000fe20000004800 */
[----:B------:R-:W-:Y:S02]  /*dec0*/  FFMA.FTZ R227, -R227, R252, -RZ ;  /* 0x000000fce3e37223 */ /* 0x000fe400000109ff */
[----:B------:R-:W-:-:S02]  /*ded0*/  FFMA.FTZ R175, R159, UR45, -R154 ;  /* 0x0000002d9faf7c23 */ /* 0x000fc4000801089a */
[----:B------:R-:W-:Y:S01]  /*dee0*/  FMUL.FTZ R196, R147, UR43 ;  /* 0x0000002b93c47c20 */ /* 0x000fe20008410000 */
[----:B------:R1:W-:Y:S01]  /*def0*/  STS [R145.X4+0x88c], R227 ;  /* 0x00088ce391007388 */ /* 0x0003e20000004800 */
[C---:B------:R-:W-:Y:S02]  /*df00*/  FFMA.FTZ R194, R64.reuse, UR45, -R65 ;  /* 0x0000002d40c27c23 */ /* 0x040fe40008010841 */
[----:B------:R-:W-:Y:S02]  /*df10*/  FMUL.FTZ R67, R64, UR43 ;  /* 0x0000002b40437c20 */ /* 0x000fe40008410000 */
[----:B------:R-:W-:Y:S02]  /*df20*/  FMUL.FTZ R154, R184, UR43 ;  /* 0x0000002bb89a7c20 */ /* 0x000fe40008410000 */
[----:B------:R-:W-:Y:S02]  /*df30*/  FMUL.FTZ R65, R204, UR43 ;  /* 0x0000002bcc417c20 */ /* 0x000fe40008410000 */
[----:B------:R-:W-:-:S02]  /*df40*/  FMUL.FTZ R64, R149, UR43 ;  /* 0x0000002b95407c20 */ /* 0x000fc40008410000 */
[C---:B------:R-:W-:Y:S02]  /*df50*/  FFMA.FTZ R195, R165.reuse, UR45, -R196 ;  /* 0x0000002da5c37c23 */ /* 0x040fe400080108c4 */
[----:B0-----:R-:W-:Y:S02]  /*df60*/  FMUL.FTZ R200, R165, UR43 ;  /* 0x0000002ba5c87c20 */ /* 0x001fe40008410000 */
[----:B------:R-:W-:Y:S02]  /*df70*/  FFMA.FTZ R167, R185, UR45, -R154 ;  /* 0x0000002db9a77c23 */ /* 0x000fe4000801089a */
[----:B------:R-:W-:Y:S02]  /*df80*/  FFMA.FTZ R196, R66, UR45, -R65 ;  /* 0x0000002d42c47c23 */ /* 0x000fe40008010841 */
[----:B------:R-:W-:Y:S02]  /*df90*/  FFMA.FTZ R165, R225, UR45, -R64 ;  /* 0x0000002de1a57c23 */ /* 0x000fe40008010840 */
[----:B------:R-:W-:-:S02]  /*dfa0*/  FMUL.FTZ R171, R159, UR43 ;  /* 0x0000002b9fab7c20 */ /* 0x000fc40008410000 */
[----:B------:R-:W-:Y:S02]  /*dfb0*/  FMUL.FTZ R168, R132, UR43 ;  /* 0x0000002b84a87c20 */ /* 0x000fe40008410000 */
[----:B------:R-:W-:Y:S02]  /*dfc0*/  FMUL.FTZ R162, R198, UR43 ;  /* 0x0000002bc6a27c20 */ /* 0x000fe40008410000 */
[----:B------:R-:W-:Y:S02]  /*dfd0*/  FMUL.FTZ R154, R182, UR43 ;  /* 0x0000002bb69a7c20 */ /* 0x000fe40008410000 */
[----:B-1----:R-:W-:Y:S02]  /*dfe0*/  FMUL.FTZ R145, R180, R68 ;  /* 0x00000044b4917220 */ /* 0x002fe40000410000 */
[----:B------:R-:W-:Y:S02]  /*dff0*/  FMUL.FTZ R188, R178, R69 ;  /* 0x00000045b2bc7220 */ /* 0x000fe40000410000 */
[----:B------:R-:W-:-:S02]  /*e000*/  FMUL.FTZ R65, R66, UR43 ;  /* 0x0000002b42417c20 */ /* 0x000fc40008410000 */
[----:B------:R-:W-:Y:S02]  /*e010*/  FMUL.FTZ R64, R225, UR43 ;  /* 0x0000002be1407c20 */ /* 0x000fe40008410000 */
[----:B------:R-:W-:Y:S02]  /*e020*/  FFMA.FTZ R203, R147, UR45, R200 ;  /* 0x0000002d93cb7c23 */ /* 0x000fe400080100c8 */
[----:B------:R-:W-:Y:S02]  /*e030*/  FFMA.FTZ R223, R0, -R69, R223 ;  /* 0x8000004500df7223 */ /* 0x000fe400000100df */
[----:B------:R-:W-:Y:S02]  /*e040*/  FFMA.FTZ R171, R130, UR45, R171 ;  /* 0x0000002d82ab7c23 */ /* 0x000fe400080100ab */
[----:B------:R-:W-:Y:S02]  /*e050*/  FFMA.FTZ R168, R201, UR45, -R168 ;  /* 0x0000002dc9a87c23 */ /* 0x000fe400080108a8 */
[----:B------:R-:W-:-:S02]  /*e060*/  FFMA.FTZ R162, R197, UR45, -R162 ;  /* 0x0000002dc5a27c23 */ /* 0x000fc400080108a2 */
[----:B------:R-:W-:Y:S02]  /*e070*/  FFMA.FTZ R154, R183, UR45, R154 ;  /* 0x0000002db79a7c23 */ /* 0x000fe4000801009a */
[----:B------:R-:W-:Y:S02]  /*e080*/  FFMA.FTZ R187, R180, UR45, R187 ;  /* 0x0000002db4bb7c23 */ /* 0x000fe400080100bb */
[----:B------:R-:W-:Y:S02]  /*e090*/  FMUL.FTZ R210, R126, R145 ;  /* 0x000000917ed27220 */ /* 0x000fe40000410000 */
[----:B------:R-:W-:Y:S02]  /*e0a0*/  FMUL.FTZ R213, R123, R188 ;  /* 0x000000bc7bd57220 */ /* 0x000fe40000410000 */
[----:B------:R-:W-:Y:S02]  /*e0b0*/  FFMA.FTZ R202, R166, UR45, R67 ;  /* 0x0000002da6ca7c23 */ /* 0x000fe40008010043 */
[----:B------:R-:W-:-:S02]  /*e0c0*/  FFMA.FTZ R200, R204, UR45, R65 ;  /* 0x0000002dccc87c23 */ /* 0x000fc40008010041 */
        /* <DEDUP_REMOVED lines=34> */
.L_x_8664:
[----:B------:R-:W-:Y:S05]  /*e2f0*/  BSYNC B0 ;  /* 0x0000000000007941 */ /* 0x000fea0003800000 */
.L_x_8663:
[----:B------:R-:W-:Y:S01]  /*e300*/  ULDC.64 UR34, c[0x0][0x2b8] ;  /* 0x0000ae0000227ab9 */ /* 0x000fe20000000a00 */
[-C--:B------:R-:W-:Y:S01]  /*e310*/  FFMA.FTZ R64, R223, R216.reuse, -R213 ;  /* 0x000000d8df407223 */ /* 0x080fe200000108d5 */
[----:B------:R-:W-:Y:S01]  /*e320*/  USHF.R.U32.HI UR36, URZ, 0x1, UR35 ;  /* 0x000000013f247899 */ /* 0x000fe20008011623 */
[----:B------:R-:W-:Y:S01]  /*e330*/  FMUL.FTZ R216, R123, R216 ;  /* 0x000000d87bd87220 */ /* 0x000fe20000410000 */
[----:B------:R-:W-:Y:S01]  /*e340*/  USHF.R.U64 UR34, UR34, 0x1, UR35 ;  /* 0x0000000122227899 */ /* 0x000fe20008001223 */
[-C--:B0-----:R-:W-:Y:S01]  /*e350*/  FFMA.FTZ R67, R176, R211.reuse, -R210 ;  /* 0x000000d3b0437223 */ /* 0x081fe200000108d2 */
        /* <DEDUP_REMOVED lines=9> */
[-C--:B------:R-:W-:Y:S01]  /*e3f0*/  FMUL.FTZ R208, R183, R63.reuse ;  /* 0x0000003fb7d07220 */ /* 0x080fe20000410000 */
[----:B------:R-:W-:Y:S01]  /*e400*/  UIADD3 UR37, UR42, UR37, URZ ;  /* 0x000000252a257290 */ /* 0x000fe2000fffe03f */
[----:B------:R-:W-:Y:S01]  /*e410*/  FADD.FTZ R64, R209, R64 ;  /* 0x00000040d1407221 */ /* 0x000fe20000010000 */
[----:B------:R-:W-:Y:S01]  /*e420*/  UIMAD UR42, UR15, UR34, URZ ;  /* 0x000000220f2a72a4 */ /* 0x000fe2000f8e023f */
[----:B------:R-:W-:Y:S01]  /*e430*/  FADD.FTZ R142, R191, -R142 ;  /* 0x8000008ebf8e7221 */ /* 0x000fe20000010000 */
[----:B------:R-:W-:Y:S01]  /*e440*/  UIMAD.WIDE.U32 UR36, UR14, UR34, UR36 ;  /* 0x000000220e2472a5 */ /* 0x000fe2000f8e0024 */
[----:B------:R-:W-:Y:S01]  /*e450*/  FADD.FTZ R65, R65, R66 ;  /* 0x0000004241417221 */ /* 0x000fe20000010000 */
[----:B------:R-:W-:Y:S01]  /*e460*/  UIMAD UR42, UR14, UR35, UR42 ;  /* 0x000000230e2a72a4 */ /* 0x000fe2000f8e022a */
[-C--:B------:R-:W-:Y:S01]  /*e470*/  FFMA.FTZ R207, R109, -R63.reuse, R207 ;  /* 0x8000003f6dcf7223 */ /* 0x080fe200000100cf */
[----:B------:R-:W-:Y:S01]  /*e480*/  BSSY B0, `(.L_x_8665) ;  /* 0x000004a000007945 */ /* 0x000fe20003800000 */
[----:B------:R-:W-:Y:S01]  /*e490*/  FMUL.FTZ R191, R184, R62 ;  /* 0x0000003eb8bf7220 */ /* 0x000fe20000410000 */
[----:B------:R-:W-:Y:S01]  /*e4a0*/  ULDC.64 UR34, c[0x0][0x320] ;  /* 0x0000c80000227ab9 */ /* 0x000fe20000000a00 */
[----:B------:R-:W-:Y:S01]  /*e4b0*/  FMUL.FTZ R182, R182, R63 ;  /* 0x0000003fb6b67220 */ /* 0x000fe20000410000 */
[----:B------:R-:W-:Y:S01]  /*e4c0*/  UIADD3 UR42, UR42, UR37, URZ ;  /* 0x000000252a2a7290 */ /* 0x000fe2000fffe03f */
[----:B------:R-:W-:Y:S01]  /*e4d0*/  FMUL.FTZ R66, R127, R208 ;  /* 0x000000d07f427220 */ /* 0x000fe20000410000 */
[----:B------:R-:W-:Y:S01]  /*e4e0*/  ULEA UR37, UP0, UR36, UR34, 0x3 ;  /* 0x0000002224257291 */ /* 0x000fe2000f80183f */
[----:B------:R-:W-:Y:S01]  /*e4f0*/  FADD.FTZ R64, R64, R67 ;  /* 0x0000004340407221 */ /* 0x000fe20000010000 */
[----:B------:R-:W-:Y:S01]  /*e500*/  UIADD3 UR34, UR6, -UR43, URZ ;  /* 0x8000002b06227290 */ /* 0x000fe2000fffe03f */
[-C--:B------:R-:W-:Y:S01]  /*e510*/  FFMA.FTZ R206, R110, -R62.reuse, R206 ;  /* 0x8000003e6ece7223 */ /* 0x080fe200000100ce */
[----:B------:R-:W-:Y:S01]  /*e520*/  ULEA.HI.X UR35, UR36, UR35, UR42, 0x3, UP0 ;  /* 0x0000002324237291 */ /* 0x000fe200080f1c2a */
[----:B------:R-:W-:Y:S01]  /*e530*/  FMUL.FTZ R185, R185, R62 ;  /* 0x0000003eb9b97220 */ /* 0x000fe20000410000 */
[----:B------:R-:W-:Y:S01]  /*e540*/  UIMAD UR34, UR34, -0x400, URZ ;  /* 0xfffffc00222278a4 */ /* 0x000fe2000f8e023f */
[----:B------:R-:W-:Y:S01]  /*e550*/  FMUL.FTZ R209, R128, R191 ;  /* 0x000000bf80d17220 */ /* 0x000fe20000410000 */
[----:B------:R-:W-:Y:S01]  /*e560*/  USHF.L.U32 UR36, UR8, 0x2, URZ ;  /* 0x0000000208247899 */ /* 0x000fe2000800063f */
[-C--:B------:R-:W-:Y:S01]  /*e570*/  FFMA.FTZ R67, R207, R182.reuse, -R66 ;  /* 0x000000b6cf437223 */ /* 0x080fe20000010842 */
[----:B------:R-:W-:Y:S01]  /*e580*/  ISETP.GE.AND P1, PT, R181, 0x41, PT ;  /* 0x00000041b500780c */ /* 0x000fe20003f26270 */
[----:B------:R-:W-:Y:S01]  /*e590*/  FMUL.FTZ R182, R127, R182 ;  /* 0x000000b67fb67220 */ /* 0x000fe20000410000 */
[----:B------:R-:W-:Y:S01]  /*e5a0*/  ISETP.GE.AND P2, PT, R181, 0x61, PT ;  /* 0x00000061b500780c */ /* 0x000fe20003f46270 */
[----:B------:R-:W-:-:S02]  /*e5b0*/  FFMA.FTZ R210, R206, R185, -R209 ;  /* 0x000000b9ced27223 */ /* 0x000fc400000108d1 */
        /* <DEDUP_REMOVED lines=19> */
[----:B------:R-:W-:Y:S01]  /*e6f0*/  IMAD.WIDE R64, R197, 0x4, R64 ;  /* 0x00000004c5407825 */ /* 0x000fe200078e0240 */
[----:B------:R-:W-:-:S03]  /*e700*/  UIMAD UR34, UR36, UR35, UR34 ;  /* 0x00000023242272a4 */ /* 0x000fc6000f8e0222 */
[-C--:B------:R-:W-:Y:S02]  /*e710*/  FFMA.FTZ R218, R205, R216.reuse, -R185 ;  /* 0x000000d8cdda7223 */ /* 0x080fe400000108b9 */
[----:B------:R-:W-:Y:S02]  /*e720*/  FMUL.FTZ R216, R129, R216 ;  /* 0x000000d881d87220 */ /* 0x000fe40000410000 */
[-C--:B------:R-:W-:Y:S01]  /*e730*/  FMUL.FTZ R222, R201, R60.reuse ;  /* 0x0000003cc9de7220 */ /* 0x080fe20000410000 */
[----:B------:R-:W-:Y:S01]  /*e740*/  MOV R201, UR36 ;  /* 0x0000002400c97c02 */ /* 0x000fe20008000f00 */
[----:B------:R-:W-:Y:S02]  /*e750*/  FFMA.FTZ R163, R112, -R60, R163 ;  /* 0x8000003c70a37223 */ /* 0x000fe400000100a3 */
[----:B------:R-:W-:Y:S02]  /*e760*/  FMUL.FTZ R197, R131, R210 ;  /* 0x000000d283c57220 */ /* 0x000fe40000410000 */
[----:B------:R-:W-:-:S02]  /*e770*/  FFMA.FTZ R185, R205, R182, R216 ;  /* 0x000000b6cdb97223 */ /* 0x000fc400000100d8 */
[-C--:B------:R-:W-:Y:S02]  /*e780*/  FFMA.FTZ R224, R163, R222.reuse, -R197 ;  /* 0x000000dea3e07223 */ /* 0x080fe400000108c5 */
[----:B------:R-:W-:Y:S02]  /*e790*/  FMUL.FTZ R222, R131, R222 ;  /* 0x000000de83de7220 */ /* 0x000fe40000410000 */
[-C--:B------:R-:W-:Y:S02]  /*e7a0*/  FMUL.FTZ R197, R159, R59.reuse ;  /* 0x0000003b9fc57220 */ /* 0x080fe40000410000 */
[----:B------:R-:W-:Y:S02]  /*e7b0*/  FADD.FTZ R66, R66, R185 ;  /* 0x000000b942427221 */ /* 0x000fe40000010000 */
[----:B------:R-:W-:Y:S02]  /*e7c0*/  FMUL.FTZ R159, R130, R59 ;  /* 0x0000003b829f7220 */ /* 0x000fe40000410000 */
[----:B------:R-:W-:-:S02]  /*e7d0*/  FFMA.FTZ R185, R163, R210, R222 ;  /* 0x000000d2a3b97223 */ /* 0x000fc400000100de */
[----:B------:R-:W-:-:S04]  /*e7e0*/  IMAD.WIDE.U32 R64, R201, c[0x0][0x2d0], R64 ;  /* 0x0000b400c9407a25 */ /* 0x000fc800078e0040 */
[----:B------:R-:W-:Y:S01]  /*e7f0*/  FADD.FTZ R67, R67, R218 ;  /* 0x000000da43437221 */ /* 0x000fe20000010000 */
[----:B------:R-:W-:Y:S01]  /*e800*/  IADD3 R218, R107, 0x40, RZ ;  /* 0x000000406bda7810 */ /* 0x000fe20007ffe0ff */
[----:B------:R-:W-:Y:S01]  /*e810*/  FFMA.FTZ R216, R113, -R59, R245 ;  /* 0x8000003b71d87223 */ /* 0x000fe200000100f5 */
        /* <DEDUP_REMOVED lines=16> */
.L_x_8666:
[----:B------:R-:W-:Y:S05]  /*e920*/  BSYNC B0 ;  /* 0x0000000000007941 */ /* 0x000fea0003800000 */
.L_x_8665:
[----:B-1----:R1:W2:Y:S01]  /*e930*/  LDS R67, [R218.X4+0x940] ;  /* 0x00094000da437984 */ /* 0x0022a20000004800 */
[----:B------:R-:W-:Y:S01]  /*e940*/  BSSY B0, `(.L_x_8667) ;  /* 0x0000004000007945 */ /* 0x000fe20003800000 */
[----:B------:R-:W-:Y:S01]  /*e950*/  LEA.HI.SX32 R222, R222, R107, 0x1b ;  /* 0x0000006bdede7211 */ /* 0x000fe200078fdaff */
[----:B------:R-:W-:Y:S05]  /*e960*/  @!P1 BRA `(.L_x_8668) ;  /* 0x0000001000009947 */ /* 0x000fea0003800000 */
[----:B--2---:R2:W-:Y:S02]  /*e970*/  RED.E.ADD.F32.FTZ.RN.STRONG.GPU [R64.64+-0xf00], R67 ;  /* 0xfff100434000798e */ /* 0x0045e4000c10e7a0 */
.L_x_8668:
[----:B------:R-:W-:Y:S05]  /*e980*/  BSYNC B0 ;  /* 0x0000000000007941 */ /* 0x000fea0003800000 */
.L_x_8667:
[----:B--2---:R2:W3:Y:S01]  /*e990*/  LDS R67, [R222.X4+0x9c0] ;  /* 0x0009c000de437984 */ /* 0x0044e20000004800 */
[----:B------:R-:W-:Y:S01]  /*e9a0*/  BSSY B0, `(.L_x_8669) ;  /* 0x0000005000007945 */ /* 0x000fe20003800000 */
[----:B0-----:R-:W-:-:S02]  /*e9b0*/  IADD3 R66, R107, 0x80, RZ ;  /* 0x000000806b427810 */ /* 0x001fc40007ffe0ff */
[----:B-1----:R-:W-:Y:S01]  /*e9c0*/  IADD3 R218, R107, 0xa0, RZ ;  /* 0x000000a06bda7810 */ /* 0x002fe20007ffe0ff */
[----:B------:R-:W-:Y:S05]  /*e9d0*/  @!P2 BRA `(.L_x_8670) ;  /* 0x000000100000a947 */ /* 0x000fea0003800000 */
[----:B---3--:R0:W-:Y:S02]  /*e9e0*/  RED.E.ADD.F32.FTZ.RN.STRONG.GPU [R64.64+-0xe80], R67 ;  /* 0xfff180434000798e */ /* 0x0081e4000c10e7a0 */
.L_x_8670:
[----:B------:R-:W-:Y:S05]  /*e9f0*/  BSYNC B0 ;  /* 0x0000000000007941 */ /* 0x000fea0003800000 */
.L_x_8669:
        /* <DEDUP_REMOVED lines=14> */
.L_x_8672:
[----:B0-----:R-:W-:Y:S05]  /*eae0*/  BSYNC B0 ;  /* 0x0000000000007941 */ /* 0x001fea0003800000 */
.L_x_8671:
[----:B-1----:R0:W1:Y:S01]  /*eaf0*/  LDS R67, [R218.X4+0xac0] ;  /* 0x000ac000da437984 */ /* 0x0020620000004800 */
[----:B------:R-:W-:Y:S01]  /*eb00*/  BSSY B0, `(.L_x_8673) ;  /* 0x0000005000007945 */ /* 0x000fe20003800000 */
[----:B------:R-:W-:Y:S02]  /*eb10*/  IADD3 R66, R107, 0xe0, RZ ;  /* 0x000000e06b427810 */ /* 0x000fe40007ffe0ff */
[----:B------:R-:W-:Y:S01]  /*eb20*/  LEA.HI.SX32 R222, R222, R107, 0x1b ;  /* 0x0000006bdede7211 */ /* 0x000fe200078fdaff */
[----:B------:R-:W-:Y:S05]  /*eb30*/  @!P0 BRA `(.L_x_8674) ;  /* 0x0000001000008947 */ /* 0x000fea0003800000 */
[----:B-1----:R1:W-:Y:S02]  /*eb40*/  RED.E.ADD.F32.FTZ.RN.STRONG.GPU [R64.64+-0xd80], R67 ;  /* 0xfff280434000798e */ /* 0x0023e4000c10e7a0 */
.L_x_8674:
[----:B------:R-:W-:Y:S05]  /*eb50*/  BSYNC B0 ;  /* 0x0000000000007941 */ /* 0x000fea0003800000 */
.L_x_8673:
[----:B-1----:R1:W2:Y:S01]  /*eb60*/  LDS R67, [R222.X4+0xb40] ;  /* 0x000b4000de437984 */ /* 0x0022a20000004800 */
[----:B------:R-:W-:Y:S01]  /*eb70*/  BSSY B0, `(.L_x_8675) ;  /* 0x0000005000007945 */ /* 0x000fe20003800000 */
[----:B0-----:R-:W-:-:S02]  /*eb80*/  IADD3 R218, R107, 0x100, RZ ;  /* 0x000001006bda7810 */ /* 0x001fc40007ffe0ff */
[----:B------:R-:W-:Y:S01]  /*eb90*/  LEA.HI.SX32 R66, R66, R107, 0x1b ;  /* 0x0000006b42427211 */ /* 0x000fe200078fdaff */
[----:B------:R-:W-:Y:S05]  /*eba0*/  @!P1 BRA `(.L_x_8676) ;  /* 0x0000001000009947 */ /* 0x000fea0003800000 */
[----:B--2---:R0:W-:Y:S02]  /*ebb0*/  RED.E.ADD.F32.FTZ.RN.STRONG.GPU [R64.64+-0xd00], R67 ;  /* 0xfff300434000798e */ /* 0x0041e4000c10e7a0 */
.L_x_8676:
[----:B------:R-:W-:Y:S05]  /*ebc0*/  BSYNC B0 ;  /* 0x0000000000007941 */ /* 0x000fea0003800000 */
.L_x_8675:
[----:B0-2---:R0:W2:Y:S01]  /*ebd0*/  LDS R67, [R66.X4+0xbc0] ;  /* 0x000bc00042437984 */ /* 0x0050a20000004800 */
[----:B------:R-:W-:Y:S01]  /*ebe0*/  BSSY B0, `(.L_x_8677) ;  /* 0x0000005000007945 */ /* 0x000fe20003800000 */
[----:B-1----:R-:W-:Y:S02]  /*ebf0*/  IADD3 R222, R107, 0x120, RZ ;  /* 0x000001206bde7810 */ /* 0x002fe40007ffe0ff */
[----:B------:R-:W-:Y:S01]  /*ec00*/  LEA.HI.SX32 R218, R218, R107, 0x1b ;  /* 0x0000006bdada7211 */ /* 0x000fe200078fdaff */
[----:B------:R-:W-:Y:S05]  /*ec10*/  @!P2 BRA `(.L_x_8678) ;  /* 0x000000100000a947 */ /* 0x000fea0003800000 */
[----:B--2---:R1:W-:Y:S02]  /*ec20*/  RED.E.ADD.F32.FTZ.RN.STRONG.GPU [R64.64+-0xc80], R67 ;  /* 0xfff380434000798e */ /* 0x0043e4000c10e7a0 */
.L_x_8678:
[----:B------:R-:W-:Y:S05]  /*ec30*/  BSYNC B0 ;  /* 0x0000000000007941 */ /* 0x000fea0003800000 */
.L_x_8677:
[----:B-12---:R1:W2:Y:S01]  /*ec40*/  LDS R67, [R218.X4+0xc40] ;  /* 0x000c4000da437984 */ /* 0x0062a20000004800 */
[----:B------:R-:W-:Y:S01]  /*ec50*/  BSSY B0, `(.L_x_8679) ;  /* 0x0000005000007945 */ /* 0x000fe20003800000 */
[----:B0-----:R-:W-:Y:S02]  /*ec60*/  IADD3 R66, R107, 0x140, RZ ;  /* 0x000001406b427810 */ /* 0x001fe40007ffe0ff */
[----:B------:R-:W-:Y:S01]  /*ec70*/  LEA.HI.SX32 R222, R222, R107, 0x1b ;  /* 0x0000006bdede7211 */ /* 0x000fe200078fdaff */
[----:B------:R-:W-:Y:S05]  /*ec80*/  @!P3 BRA `(.L_x_8680) ;  /* 0x000000100000b947 */ /* 0x000fea0003800000 */
[----:B--2---:R0:W-:Y:S02]  /*ec90*/  RED.E.ADD.F32.FTZ.RN.STRONG.GPU [R64.64+-0xc00], R67 ;  /* 0xfff400434000798e */ /* 0x0041e4000c10e7a0 */
.L_x_8680:
[----:B------:R-:W-:Y:S05]  /*eca0*/  BSYNC B0 ;  /* 0x0000000000007941 */ /* 0x000fea0003800000 */
.L_x_8679:
[----:B0-2---:R0:W2:Y:S01]  /*ecb0*/  LDS R67, [R222.X4+0xcc0] ;  /* 0x000cc000de437984 */ /* 0x0050a20000004800 */
[----:B------:R-:W-:Y:S01]  /*ecc0*/  BSSY B0, `(.L_x_8681) ;  /* 0x0000004000007945 */ /* 0x000fe20003800000 */
[----:B------:R-:W-:Y:S01]  /*ecd0*/  LEA.HI.SX32 R66, R66, R107, 0x1b ;  /* 0x0000006b42427211 */ /* 0x000fe200078fdaff */
[----:B------:R-:W-:Y:S05]  /*ece0*/  @!P4 BRA `(.L_x_8682) ;  /* 0x000000100000c947 */ /* 0x000fea0003800000 */
[----:B--2---:R2:W-:Y:S02]  /*ecf0*/  RED.E.ADD.F32.FTZ.RN.STRONG.GPU [R64.64+-0xb80], R67 ;  /* 0xfff480434000798e */ /* 0x0045e4000c10e7a0 */
.L_x_8682:
[----:B------:R-:W-:Y:S05]  /*ed00*/  BSYNC B0 ;  /* 0x0000000000007941 */ /* 0x000fea0003800000 */
.L_x_8681:
[----:B--2---:R2:W3:Y:S01]  /*ed10*/  LDS R67, [R66.X4+0xd40] ;  /* 0x000d400042437984 */ /* 0x0044e20000004800 */
[----:B------:R-:W-:Y:S01]  /*ed20*/  BSSY B0, `(.L_x_8683) ;  /* 0x0000005000007945 */ /* 0x000fe20003800000 */
[----:B-1----:R-:W-:-:S02]  /*ed30*/  IADD3 R218, R107, 0x160, RZ ;  /* 0x000001606bda7810 */ /* 0x002fc40007ffe0ff */
[----:B0-----:R-:W-:Y:S01]  /*ed40*/  IADD3 R222, R107, 0x180, RZ ;  /* 0x000001806bde7810 */ /* 0x001fe20007ffe0ff */
[----:B------:R-:W-:Y:S05]  /*ed50*/  @!P5 BRA `(.L_x_8684) ;  /* 0x000000100000d947 */ /* 0x000fea0003800000 */
[----:B---3--:R0:W-:Y:S02]  /*ed60*/  RED.E.ADD.F32.FTZ.RN.STRONG.GPU [R64.64+-0xb00], R67 ;  /* 0xfff500434000798e */ /* 0x0081e4000c10e7a0 */
.L_x_8684:
[----:B------:R-:W-:Y:S05]  /*ed70*/  BSYNC B0 ;  /* 0x0000000000007941 */ /* 0x000fea0003800000 */
.L_x_8683:
        /* <DEDUP_REMOVED lines=14> */
.L_x_8686:
[----:B0-----:R-:W-:Y:S05]  /*ee60*/  BSYNC B0 ;  /* 0x0000000000007941 */ /* 0x001fea0003800000 */
.L_x_8685:
[----:B-1----:R0:W1:Y:S01]  /*ee70*/  LDS R67, [R222.X4+0xe40] ;  /* 0x000e4000de437984 */ /* 0x0020620000004800 */
[----:B------:R-:W-:Y:S01]  /*ee80*/  BSSY B0, `(.L_x_8687) ;  /* 0x0000005000007945 */ /* 0x000fe20003800000 */
[----:B------:R-:W-:Y:S02]  /*ee90*/  IADD3 R218, R107, 0x1c0, RZ ;  /* 0x000001c06bda7810 */ /* 0x000fe40007ffe0ff */
[----:B------:R-:W-:Y:S01]  /*eea0*/  LEA.HI.SX32 R66, R66, R107, 0x1b ;  /* 0x0000006b42427211 */ /* 0x000fe200078fdaff */
[----:B------:R-:W-:Y:S05]  /*eeb0*/  @!P0 BRA `(.L_x_8688) ;  /* 0x0000001000008947 */ /* 0x000fea0003800000 */
[----:B-1----:R1:W-:Y:S02]  /*eec0*/  RED.E.ADD.F32.FTZ.RN.STRONG.GPU [R64.64+-0xa00], R67 ;  /* 0xfff600434000798e */ /* 0x0023e4000c10e7a0 */
.L_x_8688:
[----:B------:R-:W-:Y:S05]  /*eed0*/  BSYNC B0 ;  /* 0x0000000000007941 */ /* 0x000fea0003800000 */
.L_x_8687:
[----:B-1----:R1:W2:Y:S01]  /*eee0*/  LDS R67, [R66.X4+0xec0] ;  /* 0x000ec00042437984 */ /* 0x0022a20000004800 */
[----:B------:R-:W-:Y:S01]  /*eef0*/  BSSY B0, `(.L_x_8689) ;  /* 0x0000005000007945 */ /* 0x000fe20003800000 */
[----:B0-----:R-:W-:-:S02]  /*ef00*/  IADD3 R222, R107, 0x1e0, RZ ;  /* 0x000001e06bde7810 */ /* 0x001fc40007ffe0ff */
[----:B------:R-:W-:Y:S01]  /*ef10*/  LEA.HI.SX32 R218, R218, R107, 0x1b ;  /* 0x0000006bdada7211 */ /* 0x000fe200078fdaff */
[----:B------:R-:W-:Y:S05]  /*ef20*/  @!P1 BRA `(.L_x_8690) ;  /* 0x0000001000009947 */ /* 0x000fea0003800000 */
[----:B--2---:R0:W-:Y:S02]  /*ef30*/  RED.E.ADD.F32.FTZ.RN.STRONG.GPU [R64.64+-0x980], R67 ;  /* 0xfff680434000798e */ /* 0x0041e4000c10e7a0 */
.L_x_8690:
[----:B------:R-:W-:Y:S05]  /*ef40*/  BSYNC B0 ;  /* 0x0000000000007941 */ /* 0x000fea0003800000 */
.L_x_8689:
[----:B0-2---:R0:W2:Y:S01]  /*ef50*/  LDS R67, [R218.X4+0xf40] ;  /* 0x000f4000da437984 */ /* 0x0050a20000004800 */
[----:B------:R-:W-:Y:S01]  /*ef60*/  BSSY B0, `(.L_x_8691) ;  /* 0x0000004000007945 */ /* 0x000fe20003800000 */
[----:B------:R-:W-:Y:S01]  /*ef70*/  LEA.HI.SX32 R222, R222, R107, 0x1b ;  /* 0x0000006bdede7211 */ /* 0x000fe200078fdaff */
[----:B------:R-:W-:Y:S05]  /*ef80*/  @!P2 BRA `(.L_x_8692) ;  /* 0x000000100000a947 */ /* 0x000fea0003800000 */
[----:B--2---:R2:W-:Y:S02]  /*ef90*/  RED.E.ADD.F32.FTZ.RN.STRONG.GPU [R64.64+-0x900], R67 ;  /* 0xfff700434000798e */ /* 0x0045e4000c10e7a0 */
.L_x_8692:
[----:B------:R-:W-:Y:S05]  /*efa0*/  BSYNC B0 ;  /* 0x0000000000007941 */ /* 0x000fea0003800000 */
.L_x_8691:
[----:B--2---:R2:W3:Y:S01]  /*efb0*/  LDS R67, [R222.X4+0xfc0] ;  /* 0x000fc000de437984 */ /* 0x0044e20000004800 */
[C---:B-1----:R-:W-:Y:S01]  /*efc0*/  IADD3 R66, R107.reuse, 0x200, RZ ;  /* 0x000002006b427810 */ /* 0x042fe20007ffe0ff */
[----:B------:R-:W-:Y:S01]  /*efd0*/  BSSY B0, `(.L_x_8693) ;  /* 0x0000005000007945 */ /* 0x000fe20003800000 */
[----:B0-----:R-:W-:Y:S02]  /*efe0*/  IADD3 R218, R107, 0x220, RZ ;  /* 0x000002206bda7810 */ /* 0x001fe40007ffe0ff */
[----:B------:R-:W-:Y:S01]  /*eff0*/  LEA.HI.SX32 R66, R66, R107, 0x1b ;  /* 0x0000006b42427211 */ /* 0x000fe200078fdaff */
[----:B------:R-:W-:Y:S05]  /*f000*/  @!P3 BRA `(.L_x_8694) ;  /* 0x000000100000b947 */ /* 0x000fea0003800000 */
[----:B---3--:R0:W-:Y:S02]  /*f010*/  RED.E.ADD.F32.FTZ.RN.STRONG.GPU [R64.64+-0x880], R67 ;  /* 0xfff780434000798e */ /* 0x0081e4000c10e7a0 */
.L_x_8694:
[----:B------:R-:W-:Y:S05]  /*f020*/  BSYNC B0 ;  /* 0x0000000000007941 */ /* 0x000fea0003800000 */
.L_x_8693:
[----:B0--3--:R0:W1:Y:S01]  /*f030*/  LDS R67, [R66.X4+0x1040] ;  /* 0x0010400042437984 */ /* 0x0090620000004800 */
[----:B------:R-:W-:Y:S01]  /*f040*/  BSSY B0, `(.L_x_8695) ;  /* 0x0000004000007945 */ /* 0x000fe20003800000 */
[----:B------:R-:W-:Y:S01]  /*f050*/  LEA.HI.SX32 R218, R218, R107, 0x1b ;  /* 0x0000006bdada7211 */ /* 0x000fe200078fdaff */
[----:B------:R-:W-:Y:S05]  /*f060*/  @!P4 BRA `(.L_x_8696) ;  /* 0x000000100000c947 */ /* 0x000fea0003800000 */
[----:B-1----:R1:W-:Y:S02]  /*f070*/  RED.E.ADD.F32.FTZ.RN.STRONG.GPU [R64.64+-0x800], R67 ;  /* 0xfff800434000798e */ /* 0x0023e4000c10e7a0 */
.L_x_8696:
[----:B------:R-:W-:Y:S05]  /*f080*/  BSYNC B0 ;  /* 0x0000000000007941 */ /* 0x000fea0003800000 */
.L_x_8695:
[----:B-1----:R1:W3:Y:S01]  /*f090*/  LDS R67, [R218.X4+0x10c0] ;  /* 0x0010c000da437984 */ /* 0x0022e20000004800 */
[----:B------:R-:W-:Y:S01]  /*f0a0*/  BSSY B0, `(.L_x_8697) ;  /* 0x0000005000007945 */ /* 0x000fe20003800000 */
[----:B0-----:R-:W-:-:S02]  /*f0b0*/  IADD3 R66, R107, 0x240, RZ ;  /* 0x000002406b427810 */ /* 0x001fc40007ffe0ff */
[----:B--2---:R-:W-:Y:S01]  /*f0c0*/  IADD3 R222, R107, 0x260, RZ ;  /* 0x000002606bde7810 */ /* 0x004fe20007ffe0ff */
[----:B------:R-:W-:Y:S05]  /*f0d0*/  @!P5 BRA `(.L_x_8698) ;  /* 0x000000100000d947 */ /* 0x000fea0003800000 */
[----:B---3--:R0:W-:Y:S02]  /*f0e0*/  RED.E.ADD.F32.FTZ.RN.STRONG.GPU [R64.64+-0x780], R67 ;  /* 0xfff880434000798e */ /* 0x0081e4000c10e7a0 */
.L_x_8698:
[----:B------:R-:W-:Y:S05]  /*f0f0*/  BSYNC B0 ;  /* 0x0000000000007941 */ /* 0x000fea0003800000 */
.L_x_8697:
        /* <DEDUP_REMOVED lines=14> */
.L_x_8700:
[----:B0-----:R-:W-:Y:S05]  /*f1e0*/  BSYNC B0 ;  /* 0x0000000000007941 */ /* 0x001fea0003800000 */
.L_x_8699:
[----:B-1----:R0:W1:Y:S01]  /*f1f0*/  LDS R67, [R222.X4+0x11c0] ;  /* 0x0011c000de437984 */ /* 0x0020620000004800 */
[----:B------:R-:W-:Y:S01]  /*f200*/  BSSY B0, `(.L_x_8701) ;  /* 0x0000005000007945 */ /* 0x000fe20003800000 */
[----:B------:R-:W-:Y:S02]  /*f210*/  IADD3 R66, R107, 0x2a0, RZ ;  /* 0x000002a06b427810 */ /* 0x000fe40007ffe0ff */
[----:B------:R-:W-:Y:S01]  /*f220*/  LEA.HI.SX32 R218, R218, R107, 0x1b ;  /* 0x0000006bdada7211 */ /* 0x000fe200078fdaff */
[----:B------:R-:W-:Y:S05]  /*f230*/  @!P0 BRA `(.L_x_8702) ;  /* 0x0000001000008947 */ /* 0x000fea0003800000 */
[----:B-1----:R1:W-:Y:S02]  /*f240*/  RED.E.ADD.F32.FTZ.RN.STRONG.GPU [R64.64+-0x680], R67 ;  /* 0xfff980434000798e */ /* 0x0023e4000c10e7a0 */
.L_x_8702:
[----:B------:R-:W-:Y:S05]  /*f250*/  BSYNC B0 ;  /* 0x0000000000007941 */ /* 0x000fea0003800000 */
.L_x_8701:
[----:B-1----:R1:W2:Y:S01]  /*f260*/  LDS R67, [R218.X4+0x1240] ;  /* 0x00124000da437984 */ /* 0x0022a20000004800 */
[----:B------:R-:W-:Y:S01]  /*f270*/  BSSY B0, `(.L_x_8703) ;  /* 0x0000005000007945 */ /* 0x000fe20003800000 */
[----:B0-----:R-:W-:-:S02]  /*f280*/  IADD3 R222, R107, 0x2c0, RZ ;  /* 0x000002c06bde7810 */ /* 0x001fc40007ffe0ff */
[----:B------:R-:W-:Y:S01]  /*f290*/  LEA.HI.SX32 R66, R66, R107, 0x1b ;  /* 0x0000006b42427211 */ /* 0x000fe200078fdaff */
[----:B------:R-:W-:Y:S05]  /*f2a0*/  @!P1 BRA `(.L_x_8704) ;  /* 0x0000001000009947 */ /* 0x000fea0003800000 */
[----:B--2---:R0:W-:Y:S02]  /*f2b0*/  RED.E.ADD.F32.FTZ.RN.STRONG.GPU [R64.64+-0x600], R67 ;  /* 0xfffa00434000798e */ /* 0x0041e4000c10e7a0 */
.L_x_8704:
[----:B------:R-:W-:Y:S05]  /*f2c0*/  BSYNC B0 ;  /* 0x0000000000007941 */ /* 0x000fea0003800000 */
.L_x_8703:
[----:B0-2---:R0:W2:Y:S01]  /*f2d0*/  LDS R67, [R66.X4+0x12c0] ;  /* 0x0012c00042437984 */ /* 0x0050a20000004800 */
[----:B------:R-:W-:Y:S01]  /*f2e0*/  BSSY B0, `(.L_x_8705) ;  /* 0x0000005000007945 */ /* 0x000fe20003800000 */
[----:B-1----:R-:W-:Y:S02]  /*f2f0*/  IADD3 R218, R107, 0x2e0, RZ ;  /* 0x000002e06bda7810 */ /* 0x002fe40007ffe0ff */
[----:B------:R-:W-:Y:S01]  /*f300*/  LEA.HI.SX32 R222, R222, R107, 0x1b ;  /* 0x0000006bdede7211 */ /* 0x000fe200078fdaff */
[----:B------:R-:W-:Y:S05]  /*f310*/  @!P2 BRA `(.L_x_8706) ;  /* 0x000000100000a947 */ /* 0x000fea0003800000 */
[----:B--2---:R1:W-:Y:S02]  /*f320*/  RED.E.ADD.F32.FTZ.RN.STRONG.GPU [R64.64+-0x580], R67 ;  /* 0xfffa80434000798e */ /* 0x0043e4000c10e7a0 */
.L_x_8706:
[----:B------:R-:W-:Y:S05]  /*f330*/  BSYNC B0 ;  /* 0x0000000000007941 */ /* 0x000fea0003800000 */
.L_x_8705:
[----:B-12---:R1:W2:Y:S01]  /*f340*/  LDS R67, [R222.X4+0x1340] ;  /* 0x00134000de437984 */ /* 0x0062a20000004800 */
[----:B------:R-:W-:Y:S01]  /*f350*/  BSSY B0, `(.L_x_8707) ;  /* 0x0000005000007945 */ /* 0x000fe20003800000 */
[----:B0-----:R-:W-:Y:S02]  /*f360*/  IADD3 R66, R107, 0x300, RZ ;  /* 0x000003006b427810 */ /* 0x001fe40007ffe0ff */
[----:B------:R-:W-:Y:S01]  /*f370*/  LEA.HI.SX32 R218, R218, R107, 0x1b ;  /* 0x0000006bdada7211 */ /* 0x000fe200078fdaff */
[----:B------:R-:W-:Y:S05]  /*f380*/  @!P3 BRA `(.L_x_8708) ;  /* 0x000000100000b947 */ /* 0x000fea0003800000 */
[----:B--2---:R0:W-:Y:S02]  /*f390*/  RED.E.ADD.F32.FTZ.RN.STRONG.GPU [R64.64+-0x500], R67 ;  /* 0xfffb00434000798e */ /* 0x0041e4000c10e7a0 */
.L_x_8708:
[----:B------:R-:W-:Y:S05]  /*f3a0*/  BSYNC B0 ;  /* 0x0000000000007941 */ /* 0x000fea0003800000 */
.L_x_8707:
[----:B0-2---:R0:W2:Y:S01]  /*f3b0*/  LDS R67, [R218.X4+0x13c0] ;  /* 0x0013c000da437984 */ /* 0x0050a20000004800 */
[----:B------:R-:W-:Y:S01]  /*f3c0*/  BSSY B0, `(.L_x_8709) ;  /* 0x0000004000007945 */ /* 0x000fe20003800000 */
[----:B------:R-:W-:Y:S01]  /*f3d0*/  LEA.HI.SX32 R66, R66, R107, 0x1b ;  /* 0x0000006b42427211 */ /* 0x000fe200078fdaff */
[----:B------:R-:W-:Y:S05]  /*f3e0*/  @!P4 BRA `(.L_x_8710) ;  /* 0x000000100000c947 */ /* 0x000fea0003800000 */
[----:B--2---:R2:W-:Y:S02]  /*f3f0*/  RED.E.ADD.F32.FTZ.RN.STRONG.GPU [R64.64+-0x480], R67 ;  /* 0xfffb80434000798e */ /* 0x0045e4000c10e7a0 */
.L_x_8710:
[----:B------:R-:W-:Y:S05]  /*f400*/  BSYNC B0 ;  /* 0x0000000000007941 */ /* 0x000fea0003800000 */
.L_x_8709:
[----:B--2---:R2:W3:Y:S01]  /*f410*/  LDS R67, [R66.X4+0x1440] ;  /* 0x0014400042437984 */ /* 0x0044e20000004800 */
[----:B------:R-:W-:Y:S01]  /*f420*/  BSSY B0, `(.L_x_8711) ;  /* 0x0000005000007945 */ /* 0x000fe20003800000 */
[----:B0-----:R-:W-:-:S02]  /*f430*/  IADD3 R218, R107, 0x320, RZ ;  /* 0x000003206bda7810 */ /* 0x001fc40007ffe0ff */
[----:B-1----:R-:W-:Y:S01]  /*f440*/  IADD3 R222, R107, 0x340, RZ ;  /* 0x000003406bde7810 */ /* 0x002fe20007ffe0ff */
[----:B------:R-:W-:Y:S05]  /*f450*/  @!P5 BRA `(.L_x_8712) ;  /* 0x000000100000d947 */ /* 0x000fea0003800000 */
[----:B---3--:R0:W-:Y:S02]  /*f460*/  RED.E.ADD.F32.FTZ.RN.STRONG.GPU [R64.64+-0x400], R67 ;  /* 0xfffc00434000798e */ /* 0x0081e4000c10e7a0 */
.L_x_8712:
[----:B------:R-:W-:Y:S05]  /*f470*/  BSYNC B0 ;  /* 0x0000000000007941 */ /* 0x000fea0003800000 */
.L_x_8711:
        /* <DEDUP_REMOVED lines=14> */
.L_x_8714:
[----:B0-----:R-:W-:Y:S05]  /*f560*/  BSYNC B0 ;  /* 0x0000000000007941 */ /* 0x001fea0003800000 */
.L_x_8713:
[----:B-1----:R0:W1:Y:S01]  /*f570*/  LDS R67, [R222.X4+0x1540] ;  /* 0x00154000de437984 */ /* 0x0020620000004800 */
[----:B------:R-:W-:Y:S01]  /*f580*/  BSSY B0, `(.L_x_8715) ;  /* 0x0000005000007945 */ /* 0x000fe20003800000 */
[----:B------:R-:W-:Y:S02]  /*f590*/  IADD3 R218, R107, 0x380, RZ ;  /* 0x000003806bda7810 */ /* 0x000fe40007ffe0ff */
[----:B------:R-:W-:Y:S01]  /*f5a0*/  LEA.HI.SX32 R66, R66, R107, 0x1b ;  /* 0x0000006b42427211 */ /* 0x000fe200078fdaff */
[----:B------:R-:W-:Y:S05]  /*f5b0*/  @!P0 BRA `(.L_x_8716) ;  /* 0x0000001000008947 */ /* 0x000fea0003800000 */
[----:B-1----:R1:W-:Y:S02]  /*f5c0*/  RED.E.ADD.F32.FTZ.RN.STRONG.GPU [R64.64+-0x300], R67 ;  /* 0xfffd00434000798e */ /* 0x0023e4000c10e7a0 */
.L_x_8716:
[----:B------:R-:W-:Y:S05]  /*f5d0*/  BSYNC B0 ;  /* 0x0000000000007941 */ /* 0x000fea0003800000 */
.L_x_8715:
[----:B-1----:R1:W2:Y:S01]  /*f5e0*/  LDS R67, [R66.X4+0x15c0] ;  /* 0x0015c00042437984 */ /* 0x0022a20000004800 */
[----:B------:R-:W-:Y:S01]  /*f5f0*/  BSSY B0, `(.L_x_8717) ;  /* 0x0000005000007945 */ /* 0x000fe20003800000 */
[----:B0-----:R-:W-:-:S02]  /*f600*/  IADD3 R222, R107, 0x3a0, RZ ;  /* 0x000003a06bde7810 */ /* 0x001fc40007ffe0ff */
[----:B------:R-:W-:Y:S01]  /*f610*/  LEA.HI.SX32 R218, R218, R107, 0x1b ;  /* 0x0000006bdada7211 */ /* 0x000fe200078fdaff */
[----:B------:R-:W-:Y:S05]  /*f620*/  @!P1 BRA `(.L_x_8718) ;  /* 0x0000001000009947 */ /* 0x000fea0003800000 */
[----:B--2---:R0:W-:Y:S02]  /*f630*/  RED.E.ADD.F32.FTZ.RN.STRONG.GPU [R64.64+-0x280], R67 ;  /* 0xfffd80434000798e */ /* 0x0041e4000c10e7a0 */
.L_x_8718:
[----:B------:R-:W-:Y:S05]  /*f640*/  BSYNC B0 ;  /* 0x0000000000007941 */ /* 0x000fea0003800000 */
.L_x_8717:
[----:B0-2---:R0:W2:Y:S01]  /*f650*/  LDS R67, [R218.X4+0x1640] ;  /* 0x00164000da437984 */ /* 0x0050a20000004800 */
[----:B------:R-:W-:Y:S01]  /*f660*/  BSSY B0, `(.L_x_8719) ;  /* 0x0000005000007945 */ /* 0x000fe20003800000 */
[----:B-1----:R-:W-:Y:S02]  /*f670*/  IADD3 R66, R107, 0x3c0, RZ ;  /* 0x000003c06b427810 */ /* 0x002fe40007ffe0ff */
[----:B------:R-:W-:Y:S01]  /*f680*/  LEA.HI.SX32 R222, R222, R107, 0x1b ;  /* 0x0000006bdede7211 */ /* 0x000fe200078fdaff */
[----:B------:R-:W-:Y:S05]  /*f690*/  @!P2 BRA `(.L_x_8720) ;  /* 0x000000100000a947 */ /* 0x000fea0003800000 */
[----:B--2---:R1:W-:Y:S02]  /*f6a0*/  RED.E.ADD.F32.FTZ.RN.STRONG.GPU [R64.64+-0x200], R67 ;  /* 0xfffe00434000798e */ /* 0x0043e4000c10e7a0 */
.L_x_8720:
[----:B------:R-:W-:Y:S05]  /*f6b0*/  BSYNC B0 ;  /* 0x0000000000007941 */ /* 0x000fea0003800000 */
.L_x_8719:
[----:B-12---:R1:W2:Y:S01]  /*f6c0*/  LDS R67, [R222.X4+0x16c0] ;  /* 0x0016c000de437984 */ /* 0x0062a20000004800 */
[----:B------:R-:W-:Y:S01]  /*f6d0*/  BSSY B0, `(.L_x_8721) ;  /* 0x0000005000007945 */ /* 0x000fe20003800000 */
[----:B0-----:R-:W-:Y:S02]  /*f6e0*/  IADD3 R218, R107, 0x3e0, RZ ;  /* 0x000003e06bda7810 */ /* 0x001fe40007ffe0ff */
[----:B------:R-:W-:Y:S01]  /*f6f0*/  LEA.HI.SX32 R66, R66, R107, 0x1b ;  /* 0x0000006b42427211 */ /* 0x000fe200078fdaff */
[----:B------:R-:W-:Y:S05]  /*f700*/  @!P3 BRA `(.L_x_8722) ;  /* 0x000000100000b947 */ /* 0x000fea0003800000 */
[----:B--2---:R0:W-:Y:S02]  /*f710*/  RED.E.ADD.F32.FTZ.RN.STRONG.GPU [R64.64+-0x180], R67 ;  /* 0xfffe80434000798e */ /* 0x0041e4000c10e7a0 */
.L_x_8722:
[----:B------:R-:W-:Y:S05]  /*f720*/  BSYNC B0 ;  /* 0x0000000000007941 */ /* 0x000fea0003800000 */
.L_x_8721:
[----:B0-2---:R0:W2:Y:S01]  /*f730*/  LDS R67, [R66.X4+0x1740] ;  /* 0x0017400042437984 */ /* 0x0050a20000004800 */
[----:B------:R-:W-:Y:S01]  /*f740*/  BSSY B0, `(.L_x_8723) ;  /* 0x0000004000007945 */ /* 0x000fe20003800000 */
[----:B------:R-:W-:Y:S01]  /*f750*/  LEA.HI.SX32 R218, R218, R107, 0x1b ;  /* 0x0000006bdada7211 */ /* 0x000fe200078fdaff */
[----:B------:R-:W-:Y:S05]  /*f760*/  @!P4 BRA `(.L_x_8724) ;  /* 0x000000100000c947 */ /* 0x000fea0003800000 */
[----:B--2---:R2:W-:Y:S02]  /*f770*/  RED.E.ADD.F32.FTZ.RN.STRONG.GPU [R64.64+-0x100], R67 ;  /* 0xffff00434000798e */ /* 0x0045e4000c10e7a0 */
.L_x_8724:
[----:B------:R-:W-:Y:S05]  /*f780*/  BSYNC B0 ;  /* 0x0000000000007941 */ /* 0x000fea0003800000 */
.L_x_8723:
[----:B--2---:R2:W3:Y:S01]  /*f790*/  LDS R67, [R218.X4+0x17c0] ;  /* 0x0017c000da437984 */ /* 0x0044e20000004800 */
[----:B------:R-:W-:Y:S01]  /*f7a0*/  BSSY B0, `(.L_x_8725) ;  /* 0x0000003000007945 */ /* 0x000fe20003800000 */
[----:B------:R-:W-:Y:S05]  /*f7b0*/  @!P5 BRA `(.L_x_8726) ;  /* 0x000000100000d947 */ /* 0x000fea0003800000 */
[----:B---3--:R3:W-:Y:S02]  /*f7c0*/  RED.E.ADD.F32.FTZ.RN.STRONG.GPU [R64.64+-0x80], R67 ;  /* 0xffff80434000798e */ /* 0x0087e4000c10e7a0 */
.L_x_8726:
[----:B------:R-:W-:Y:S05]  /*f7d0*/  BSYNC B0 ;  /* 0x0000000000007941 */ /* 0x000fea0003800000 */
.L_x_8725:
[----:B--2---:R-:W2:Y:S01]  /*f7e0*/  SHFL.DOWN PT, R218, R197, 0x1, 0x1f ;  /* 0x08201f00c5da7f89 */ /* 0x004ea200000e0000 */
[----:B------:R-:W-:Y:S01]  /*f7f0*/  ISETP.GT.AND P0, PT, R106, 0x1e, PT ;  /* 0x0000001e6a00780c */ /* 0x000fe20003f04270 */
        /* <DEDUP_REMOVED lines=23> */
[----:B------:R-:W-:-:S02]  /*f970*/  FMUL.FTZ R156, R127, R156 ;  /* 0x0000009c7f9c7220 */ /* 0x000fc40000410000 */
[----:B0-----:R-:W-:Y:S02]  /*f980*/  @!P0 FADD.FTZ R67, R67, R222 ;  /* 0x000000de43438221 */ /* 0x001fe40000010000 */
[----:B------:R-:W-:Y:S02]  /*f990*/  FADD.FTZ R23, R110, R23 ;  /* 0x000000176e177221 */ /* 0x000fe40000010000 */
[----:B-1----:R-:W-:Y:S01]  /*f9a0*/  @!P0 FADD.FTZ R64, R64, R181 ;  /* 0x000000b540408221 */ /* 0x002fe20000010000 */
[----:B------:R-:W0:Y:S01]  /*f9b0*/  SHFL.DOWN PT, R218, R67, 0x2, 0x1f ;  /* 0x08401f0043da7f89 */ /* 0x000e2200000e0000 */
[----:B------:R-:W-:Y:S01]  /*f9c0*/  ISETP.GT.AND P0, PT, R106, 0x1d, PT ;  /* 0x0000001d6a00780c */ /* 0x000fe20003f04270 */
[----:B------:R-:W-:Y:S02]  /*f9d0*/  FADD.FTZ R25, R112, R25 ;  /* 0x0000001970197221 */ /* 0x000fe40000010000 */
[----:B------:R-:W1:Y:S01]  /*f9e0*/  SHFL.DOWN PT, R181, R66, 0x2, 0x1f ;  /* 0x08401f0042b57f89 */ /* 0x000e6200000e0000 */
[----:B------:R-:W-:-:S02]  /*f9f0*/  FMUL.FTZ R143, R126, R143 ;  /* 0x0000008f7e8f7220 */ /* 0x000fc40000410000 */
[----:B------:R-:W-:Y:S01]  /*fa00*/  FFMA.FTZ R154, R207, R154, R156 ;  /* 0x0000009acf9a7223 */ /* 0x000fe2000001009c */
[----:B------:R-:W3:Y:S01]  /*fa10*/  SHFL.DOWN PT, R135, R64, 0x2, 0x1f ;  /* 0x08401f0040877f89 */ /* 0x000ee200000e0000 */
[----:B------:R-:W-:Y:S02]  /*fa20*/  FFMA.FTZ R143, R176, R187, R143 ;  /* 0x000000bbb08f7223 */ /* 0x000fe4000001008f */
[----:B------:R-:W-:Y:S02]  /*fa30*/  FMUL.FTZ R138, R123, R138 ;  /* 0x0000008a7b8a7220 */ /* 0x000fe40000410000 */
[----:B------:R-:W-:Y:S02]  /*fa40*/  FFMA.FTZ R109, R109, R183, R154 ;  /* 0x000000b76d6d7223 */ /* 0x000fe4000001009a */
[----:B------:R-:W-:Y:S02]  /*fa50*/  FFMA.FTZ R108, R108, R180, R143 ;  /* 0x000000b46c6c7223 */ /* 0x000fe4000001008f */
[----:B--2---:R-:W-:-:S02]  /*fa60*/  @!P0 FADD.FTZ R65, R65, R142 ;  /* 0x0000008e41418221 */ /* 0x004fc40000010000 */
[----:B------:R-:W-:Y:S02]  /*fa70*/  FFMA.FTZ R223, R223, R186, R138 ;  /* 0x000000badfdf7223 */ /* 0x000fe4000001008a */
[----:B------:R-:W-:Y:S01]  /*fa80*/  FADD.FTZ R22, R109, R22 ;  /* 0x000000166d167221 */ /* 0x000fe20000010000 */
[----:B------:R-:W2:Y:S01]  /*fa90*/  SHFL.DOWN PT, R142, R65, 0x4, 0x1f ;  /* 0x08801f00418e7f89 */ /* 0x000ea200000e0000 */
[----:B------:R-:W-:Y:S02]  /*faa0*/  FFMA.FTZ R223, R0, R178, R223 ;  /* 0x000000b200df7223 */ /* 0x000fe400000100df */
[----:B0-----:R-:W-:Y:S02]  /*fab0*/  @!P0 FADD.FTZ R67, R67, R218 ;  /* 0x000000da43438221 */ /* 0x001fe40000010000 */
[----:B------:R-:W-:Y:S02]  /*fac0*/  FADD.FTZ R21, R108, R21 ;  /* 0x000000156c157221 */ /* 0x000fe40000010000 */
[----:B-1----:R-:W-:Y:S01]  /*fad0*/  @!P0 FADD.FTZ R66, R66, R181 ;  /* 0x000000b542428221 */ /* 0x002fe20000010000 */
[----:B------:R-:W0:Y:S01]  /*fae0*/  SHFL.DOWN PT, R218, R67, 0x4, 0x1f ;  /* 0x08801f0043da7f89 */ /* 0x000e2200000e0000 */
[----:B------:R-:W-:-:S02]  /*faf0*/  FMUL.FTZ R175, R246, R175 ;  /* 0x000000aff6af7220 */ /* 0x000fc40000410000 */
[----:B---3--:R-:W-:Y:S01]  /*fb00*/  @!P0 FADD.FTZ R64, R64, R135 ;  /* 0x0000008740408221 */ /* 0x008fe20000010000 */
[----:B------:R-:W-:Y:S01]  /*fb10*/  ISETP.GT.AND P0, PT, R106, 0x1b, PT ;  /* 0x0000001b6a00780c */ /* 0x000fe20003f04270 */
[----:B------:R-:W1:Y:S01]  /*fb20*/  SHFL.DOWN PT, R135, R66, 0x4, 0x1f ;  /* 0x08801f0042877f89 */ /* 0x000e6200000e0000 */
[----:B------:R-:W-:Y:S02]  /*fb30*/  FMUL.FTZ R179, R122, R179 ;  /* 0x000000b37ab37220 */ /* 0x000fe40000410000 */
[----:B------:R-:W-:Y:S01]  /*fb40*/  FMUL.FTZ R190, R121, R190 ;  /* 0x000000be79be7220 */ /* 0x000fe20000410000 */
[----:B------:R-:W3:Y:S01]  /*fb50*/  SHFL.DOWN PT, R129, R64, 0x4, 0x1f ;  /* 0x08801f0040817f89 */ /* 0x000ee200000e0000 */
[----:B------:R-:W-:Y:S02]  /*fb60*/  FMUL.FTZ R189, R120, R189 ;  /* 0x000000bd78bd7220 */ /* 0x000fe40000410000 */
[----:B------:R-:W-:Y:S02]  /*fb70*/  FMUL.FTZ R192, R119, R192 ;  /* 0x000000c077c07220 */ /* 0x000fe40000410000 */
[----:B------:R-:W-:-:S02]  /*fb80*/  FMUL.FTZ R173, R118, R173 ;  /* 0x000000ad76ad7220 */ /* 0x000fc40000410000 */
[----:B------:R-:W-:Y:S02]  /*fb90*/  FMUL.FTZ R194, R117, R194 ;  /* 0x000000c275c27220 */ /* 0x000fe40000410000 */
[----:B--2---:R-:W-:Y:S02]  /*fba0*/  @!P0 FADD.FTZ R65, R65, R142 ;  /* 0x0000008e41418221 */ /* 0x004fe40000010000 */
[----:B------:R-:W-:Y:S02]  /*fbb0*/  FMUL.FTZ R195, R116, R195 ;  /* 0x000000c374c37220 */ /* 0x000fe40000410000 */
[----:B------:R-:W-:Y:S01]  /*fbc0*/  FMUL.FTZ R196, R115, R196 ;  /* 0x000000c473c47220 */ /* 0x000fe20000410000 */
[----:B------:R-:W2:Y:S01]  /*fbd0*/  SHFL.DOWN PT, R110, R65, 0x8, 0x1f ;  /* 0x09001f00416e7f89 */ /* 0x000ea200000e0000 */
[----:B0-----:R-:W-:Y:S02]  /*fbe0*/  @!P0 FADD.FTZ R67, R67, R218 ;  /* 0x000000da43438221 */ /* 0x001fe40000010000 */
[----:B------:R-:W-:-:S02]  /*fbf0*/  FMUL.FTZ R165, R114, R165 ;  /* 0x000000a572a57220 */ /* 0x000fc40000410000 */
        /* <DEDUP_REMOVED lines=24> */
[----:B------:R-:W-:Y:S01]  /*fd80*/  ISETP.GT.AND P0, PT, R106, 0xf, PT ;  /* 0x0000000f6a00780c */ /* 0x000fe20003f04270 */
[----:B------:R-:W1:Y:S01]  /*fd90*/  SHFL.DOWN PT, R111, R66, 0x10, 0x1f ;  /* 0x0a001f00426f7f89 */ /* 0x000e6200000e0000 */
        /* <DEDUP_REMOVED lines=11> */
[----:B------:R-:W-:Y:S02]  /*fe50*/  FADD.FTZ R27, R159, R27 ;  /* 0x0000001b9f1b7221 */ /* 0x000fe40000010000 */
[----:B------:R-:W-:Y:S02]  /*fe60*/  FADD.FTZ R28, R210, R28 ;  /* 0x0000001cd21c7221 */ /* 0x000fe40000010000 */
[----:B-1----:R-:W-:-:S02]  /*fe70*/  @!P0 FADD.FTZ R66, R66, R111 ;  /* 0x0000006f42428221 */ /* 0x002fc40000010000 */
        /* <DEDUP_REMOVED lines=41> */
.L_x_8728:
[----:B0-----:R-:W-:Y:S05]  /*10110*/  BSYNC B0 ;  /* 0x0000000000007941 */ /* 0x001fea0003800000 */
.L_x_8727:
        /* <DEDUP_REMOVED lines=8> */
.L_x_8650:
[----:B------:R-:W-:Y:S01]  /*101a0*/  BAR.SYNC.DEFER_BLOCKING 0x0 ;  /* 0x0000000000007b1d */ /* 0x000fe20000010000 */
[C---:B------:R-:W-:Y:S02]  /*101b0*/  LOP3.LUT R47, R105.reuse, 0x20, RZ, 0xfc, !PT ;  /* 0x00000020692f7812 */ /* 0x040fe400078efcff */
[C---:B------:R-:W-:Y:S02]  /*101c0*/  LOP3.LUT R46, R105.reuse, 0x40, RZ, 0xfc, !PT ;  /* 0x00000040692e7812 */ /* 0x040fe400078efcff */
[C---:B------:R-:W-:Y:S01]  /*101d0*/  LOP3.LUT R45, R105.reuse, 0x60, RZ, 0xfc, !PT ;  /* 0x00000060692d7812 */ /* 0x040fe200078efcff */
[----:B------:R1:W5:Y:S01]  /*101e0*/  LDL.64 R108, [R1+0x20] ;  /* 0x00002000016c7983 */ /* 0x0003620000100a00 */
[----:B------:R-:W-:Y:S01]  /*101f0*/  ISETP.GE.AND P1, PT, R105, UR39, PT ;  /* 0x0000002769007c0c */ /* 0x000fe2000bf26270 */
[----:B------:R-:W-:Y:S01]  /*10200*/  ULDC.64 UR8, c[0x0][0x2d8] ;  /* 0x0000b60000087ab9 */ /* 0x000fe20000000a00 */
[----:B------:R-:W-:Y:S01]  /*10210*/  ISETP.GE.AND P2, PT, R47, UR39, PT ;  /* 0x000000272f007c0c */ /* 0x000fe2000bf46270 */
[----:B------:R-:W-:Y:S01]  /*10220*/  ULDC.64 UR36, c[0x0][0x2f8] ;  /* 0x0000be0000247ab9 */ /* 0x000fe20000000a00 */
[----:B------:R-:W-:-:S02]  /*10230*/  ISETP.GE.AND P3, PT, R46, UR39, PT ;  /* 0x000000272e007c0c */ /* 0x000fc4000bf66270 */
[----:B------:R-:W-:Y:S02]  /*10240*/  ISETP.GE.AND P4, PT, R45, UR39, PT ;  /* 0x000000272d007c0c */ /* 0x000fe4000bf86270 */
[----:B------:R-:W-:Y:S02]  /*10250*/  PRMT R49, RZ, 0x7610, R49 ;  /* 0x00007610ff317816 */ /* 0x000fe40000000031 */
[----:B------:R-:W-:Y:S02]  /*10260*/  PRMT R48, RZ, 0x7610, R48 ;  /* 0x00007610ff307816 */ /* 0x000fe40000000030 */
[C---:B------:R-:W-:Y:S02]  /*10270*/  LOP3.LUT R44, R105.reuse, 0x80, RZ, 0xfc, !PT ;  /* 0x00000080692c7812 */ /* 0x040fe400078efcff */
[----:B------:R-:W-:Y:S02]  /*10280*/  PRMT R51, RZ, 0x7610, R51 ;  /* 0x00007610ff337816 */ /* 0x000fe40000000033 */
[----:B------:R-:W-:Y:S01]  /*10290*/  LOP3.LUT R43, R105, 0xa0, RZ, 0xfc, !PT ;  /* 0x000000a0692b7812 */ /* 0x000fe200078efcff */
[----:B------:R-:W2:Y:S01]  /*102a0*/  @!P1 LDG.E.U16 R49, [R124.64] ;  /* 0x000000207c319981 */ /* 0x000ea2000c1e1500 */
[----:B------:R-:W-:-:S02]  /*102b0*/  PRMT R50, RZ, 0x7610, R50 ;  /* 0x00007610ff327816 */ /* 0x000fc40000000032 */
[C---:B------:R-:W-:Y:S01]  /*102c0*/  LOP3.LUT R10, R105.reuse, 0xc0, RZ, 0xfc, !PT ;  /* 0x000000c0690a7812 */ /* 0x040fe200078efcff */
[----:B------:R-:W3:Y:S01]  /*102d0*/  @!P2 LDG.E.U16 R48, [R124.64+0x40] ;  /* 0x000040207c30a981 */ /* 0x000ee2000c1e1500 */
[C---:B------:R-:W-:Y:S02]  /*102e0*/  LOP3.LUT R9, R105.reuse, 0xe0, RZ, 0xfc, !PT ;  /* 0x000000e069097812 */ /* 0x040fe400078efcff */
[C---:B------:R-:W-:Y:S01]  /*102f0*/  LOP3.LUT R8, R105.reuse, 0x100, RZ, 0xfc, !PT ;  /* 0x0000010069087812 */ /* 0x040fe200078efcff */
[----:B------:R-:W4:Y:S01]  /*10300*/  @!P3 LDG.E.U16 R51, [R124.64+0x80] ;  /* 0x000080207c33b981 */ /* 0x000f22000c1e1500 */
[----:B------:R-:W-:Y:S02]  /*10310*/  ISETP.GE.AND P5, PT, R44, UR39, PT ;  /* 0x000000272c007c0c */ /* 0x000fe4000bfa6270 */
[----:B------:R-:W-:Y:S01]  /*10320*/  LOP3.LUT R7, R105, 0x120, RZ, 0xfc, !PT ;  /* 0x0000012069077812 */ /* 0x000fe200078efcff */
[----:B------:R-:W4:Y:S01]  /*10330*/  @!P4 LDG.E.U16 R50, [R124.64+0xc0] ;  /* 0x0000c0207c32c981 */ /* 0x000f22000c1e1500 */
        /* <DEDUP_REMOVED lines=19> */
[C---:B------:R-:W-:Y:S02]  /*10470*/  LOP3.LUT R2, R105.reuse, 0x1c0, RZ, 0xfc, !PT ;  /* 0x000001c069027812 */ /* 0x040fe400078efcff */
[----:B------:R-:W-:Y:S01]  /*10480*/  ISETP.GE.AND P5, PT, R6, UR39, PT ;  /* 0x0000002706007c0c */ /* 0x000fe2000bfa6270 */
[----:B------:R-:W4:Y:S01]  /*10490*/  @!P3 LDG.E.U16 R57, [R124.64+0x200] ;  /* 0x000200207c39b981 */ /* 0x000f22000c1e1500 */
[----:B0-----:R-:W-:Y:S02]  /*104a0*/  LOP3.LUT R0, R105, 0x1e0, RZ, 0xfc, !PT ;  /* 0x000001e069007812 */ /* 0x001fe400078efcff */
        /* <DEDUP_REMOVED lines=18> */
[----:B------:R-:W-:-:S03]  /*105d0*/  F2FP.PACK_AB R42, R41, R42 ;  /* 0x0000002a292a723e */ /* 0x000fc600000000ff */
        /* <DEDUP_REMOVED lines=21> */
[----:B------:R-:W-:Y:S04]  /*10730*/  LDS.U16 R52, [R88+0x10] ;  /* 0x0000100058347984 */ /* 0x000fe80000000400 */
[----:B------:R-:W-:Y:S01]  /*10740*/  LDS.U16 R41, [R88+0x14] ;  /* 0x0000140058297984 */ /* 0x000fe20000000400 */
[----:B0-----:R-:W-:-:S05]  /*10750*/  HADD2.F32 R48, -RZ, R48.H0_H0 ;  /* 0x20000030ff307230 */ /* 0x001fca0000004100 */
[----:B------:R-:W-:Y:S01]  /*10760*/  FADD.FTZ R53, R48, UR5 ;  /* 0x0000000530357e21 */ /* 0x000fe20008010000 */
[----:B--2---:R-:W-:Y:S01]  /*10770*/  HADD2.F32 R50, -RZ, R50.H0_H0 ;  /* 0x20000032ff327230 */ /* 0x004fe20000004100 */
[----:B------:R-:W-:Y:S03]  /*10780*/  LDS.U16 R48, [R88+0x8] ;  /* 0x0000080058307984 */ /* 0x000fe60000000400 */
[----:B------:R-:W-:Y:S01]  /*10790*/  FSETP.GTU.FTZ.AND P4, PT, R53, 20, PT ;  /* 0x41a000003500780b */ /* 0x000fe20003f9c000 */
[----:B------:R-:W-:Y:S02]  /*107a0*/  FADD.FTZ R56, R50, UR5 ;  /* 0x0000000532387e21 */ /* 0x000fe40008010000 */
[----:B------:R-:W0:Y:S01]  /*107b0*/  LDS.U16 R50, [R88+0xc] ;  /* 0x00000c0058327984 */ /* 0x000e220000000400 */
[----:B---3--:R-:W-:-:S09]  /*107c0*/  HADD2.F32 R49, -RZ, R49.H0_H0 ;  /* 0x20000031ff317230 */ /* 0x008fd20000004100 */
[----:B------:R-:W-:-:S04]  /*107d0*/  @!P4 FMUL.FTZ R53, R53, -1.4426950216293334961 ;  /* 0xbfb8aa3b3535c820 */ /* 0x000fc80000410000 */
[----:B------:R2:W3:Y:S01]  /*107e0*/  @!P4 MUFU.EX2 R54, R53 ;  /* 0x000000350036c308 */ /* 0x0004e20000000800 */
[----:B------:R-:W-:Y:S01]  /*107f0*/  FADD.FTZ R55, R49, UR5 ;  /* 0x0000000531377e21 */ /* 0x000fe20008010000 */
[----:B------:R-:W-:Y:S01]  /*10800*/  FSETP.GTU.FTZ.AND P0, PT, R56, 20, PT ;  /* 0x41a000003800780b */ /* 0x000fe20003f1c000 */
[----:B------:R-:W1:Y:S01]  /*10810*/  LDS.U16 R49, [R88+0xa] ;  /* 0x00000a0058317984 */ /* 0x000e620000000400 */
[----:B----4-:R-:W-:Y:S02]  /*10820*/  HADD2.F32 R51, -RZ, R51.H0_H0 ;  /* 0x20000033ff337230 */ /* 0x010fe40000004100 */
[----:B------:R-:W-:-:S03]  /*10830*/  FSETP.GTU.FTZ.AND P5, PT, R55, 20, PT ;  /* 0x41a000003700780b */ /* 0x000fc60003fbc000 */
[----:B------:R-:W-:Y:S01]  /*10840*/  FADD.FTZ R57, R51, UR5 ;  /* 0x0000000533397e21 */ /* 0x000fe20008010000 */
[----:B--2---:R-:W-:Y:S04]  /*10850*/  LDS.U16 R53, [R88+0x12] ;  /* 0x0000120058357984 */ /* 0x004fe80000000400 */
[----:B------:R-:W2:Y:S01]  /*10860*/  LDS.U16 R51, [R88+0xe] ;  /* 0x00000e0058337984 */ /* 0x000ea20000000400 */
[----:B---3--:R-:W-:Y:S02]  /*10870*/  @!P4 FADD.FTZ R54, R54, 1 ;  /* 0x3f8000003636c421 */ /* 0x008fe40000010000 */
[----:B------:R-:W-:Y:S02]  /*10880*/  @!P0 FMUL.FTZ R56, R56, -1.4426950216293334961 ;  /* 0xbfb8aa3b38388820 */ /* 0x000fe40000410000 */
[----:B------:R-:W-:-:S02]  /*10890*/  @!P5 FMUL.FTZ R55, R55, -1.4426950216293334961 ;  /* 0xbfb8aa3b3737d820 */ /* 0x000fc40000410000 */
[----:B------:R-:W3:Y:S01]  /*108a0*/  @!P4 MUFU.RCP R54, R54 ;  /* 0x000000360036c308 */ /* 0x000ee20000001000 */
[----:B0-----:R-:W-:-:S07]  /*108b0*/  HADD2.F32 R50, -RZ, R50.H0_H0 ;  /* 0x20000032ff327230 */ /* 0x001fce0000004100 */
[----:B------:R-:W0:Y:S01]  /*108c0*/  @!P5 MUFU.EX2 R55, R55 ;  /* 0x000000370037d308 */ /* 0x000e220000000800 */
[----:B------:R-:W-:-:S07]  /*108d0*/  FADD.FTZ R50, R50, UR5 ;  /* 0x0000000532327e21 */ /* 0x000fce0008010000 */
[----:B------:R-:W4:Y:S01]  /*108e0*/  @!P0 MUFU.EX2 R56, R56 ;  /* 0x0000003800388308 */ /* 0x000f220000000800 */
[----:B---3--:R-:W-:Y:S01]  /*108f0*/  @!P4 FMUL.FTZ R11, R11, R54 ;  /* 0x000000360b0bc220 */ /* 0x008fe20000410000 */
[----:B------:R-:W-:Y:S02]  /*10900*/  FSETP.GTU.FTZ.AND P4, PT, R50, 20, PT ;  /* 0x41a000003200780b */ /* 0x000fe40003f9c000 */
[----:B------:R-:W-:Y:S01]  /*10910*/  FSETP.GTU.FTZ.AND P1, PT, R57, 20, PT ;  /* 0x41a000003900780b */ /* 0x000fe20003f3c000 */
[----:B0-----:R-:W-:Y:S01]  /*10920*/  @!P5 FADD.FTZ R55, R55, 1 ;  /* 0x3f8000003737d421 */ /* 0x001fe20000010000 */
[----:B-1----:R-:W-:Y:S01]  /*10930*/  HADD2.F32 R49, -RZ, R49.H0_H0 ;  /* 0x20000031ff317230 */ /* 0x002fe20000004100 */
[----:B----4-:R-:W-:-:S04]  /*10940*/  @!P0 FADD.FTZ R56, R56, 1 ;  /* 0x3f80000038388421 */ /* 0x010fc80000010000 */
[----:B------:R-:W0:Y:S04]  /*10950*/  @!P5 MUFU.RCP R55, R55 ;  /* 0x000000370037d308 */ /* 0x000e280000001000 */
[----:B------:R-:W-:Y:S02]  /*10960*/  @!P4 FMUL.FTZ R50, R50, -1.4426950216293334961 ;  /* 0xbfb8aa3b3232c820 */ /* 0x000fe40000410000 */
[----:B------:R-:W-:Y:S02]  /*10970*/  FADD.FTZ R49, R49, UR5 ;  /* 0x0000000531317e21 */ /* 0x000fe40008010000 */
[----:B------:R-:W1:Y:S01]  /*10980*/  @!P0 MUFU.RCP R56, R56 ;  /* 0x0000003800388308 */ /* 0x000e620000001000 */
[----:B--2---:R-:W-:Y:S02]  /*10990*/  HADD2.F32 R51, -RZ, R51.H0_H0 ;  /* 0x20000033ff337230 */ /* 0x004fe40000004100 */
[----:B------:R-:W-:Y:S01]  /*109a0*/  FSETP.GTU.FTZ.AND P3, PT, R49, 20, PT ;  /* 0x41a000003100780b */ /* 0x000fe20003f7c000 */
[----:B------:R-:W-:Y:S01]  /*109b0*/  HADD2.F32 R52, -RZ, R52.H0_H0 ;  /* 0x20000034ff347230 */ /* 0x000fe20000004100 */
[----:B------:R-:W-:Y:S01]  /*109c0*/  @!P1 FMUL.FTZ R57, R57, -1.4426950216293334961 ;  /* 0xbfb8aa3b39399820 */ /* 0x000fe20000410000 */
[----:B------:R-:W-:-:S02]  /*109d0*/  HADD2.F32 R48, -RZ, R48.H0_H0 ;  /* 0x20000030ff307230 */ /* 0x000fc40000004100 */
[----:B------:R-:W2:Y:S01]  /*109e0*/  @!P4 MUFU.EX2 R50, R50 ;  /* 0x000000320032c308 */ /* 0x000ea20000000800 */
[----:B------:R-:W-:Y:S02]  /*109f0*/  FADD.FTZ R51, R51, UR5 ;  /* 0x0000000533337e21 */ /* 0x000fe40008010000 */
[----:B------:R-:W-:Y:S02]  /*10a00*/  FADD.FTZ R52, R52, UR5 ;  /* 0x0000000534347e21 */ /* 0x000fe40008010000 */
[----:B------:R-:W-:Y:S02]  /*10a10*/  FADD.FTZ R48, R48, UR5 ;  /* 0x0000000530307e21 */ /* 0x000fe40008010000 */
[----:B0-----:R-:W-:Y:S01]  /*10a20*/  @!P5 FMUL.FTZ R12, R12, R55 ;  /* 0x000000370c0cd220 */ /* 0x001fe20000410000 */
[----:B------:R-:W0:Y:S01]  /*10a30*/  @!P1 MUFU.EX2 R57, R57 ;  /* 0x0000003900399308 */ /* 0x000e220000000800 */
[----:B-1----:R-:W-:Y:S01]  /*10a40*/  @!P0 FMUL.FTZ R13, R13, R56 ;  /* 0x000000380d0d8220 */ /* 0x002fe20000410000 */
[----:B------:R-:W-:-:S02]  /*10a50*/  FSETP.GTU.FTZ.AND P5, PT, R51, 20, PT ;  /* 0x41a000003300780b */ /* 0x000fc40003fbc000 */
[----:B------:R-:W-:Y:S02]  /*10a60*/  FSETP.GTU.FTZ.AND P0, PT, R52, 20, PT ;  /* 0x41a000003400780b */ /* 0x000fe40003f1c000 */
[----:B------:R-:W-:Y:S01]  /*10a70*/  FSETP.GTU.FTZ.AND P2, PT, R48, 20, PT ;  /* 0x41a000003000780b */ /* 0x000fe20003f5c000 */
[----:B------:R-:W-:Y:S02]  /*10a80*/  @!P3 FMUL.FTZ R49, R49, -1.4426950216293334961 ;  /* 0xbfb8aa3b3131b820 */ /* 0x000fe40000410000 */
[----:B--2---:R-:W-:-:S04]  /*10a90*/  @!P4 FADD.FTZ R50, R50, 1 ;  /* 0x3f8000003232c421 */ /* 0x004fc80000010000 */
[----:B------:R-:W1:Y:S02]  /*10aa0*/  @!P3 MUFU.EX2 R49, R49 ;  /* 0x000000310031b308 */ /* 0x000e640000000800 */
[----:B------:R-:W-:Y:S02]  /*10ab0*/  @!P5 FMUL.FTZ R51, R51, -1.4426950216293334961 ;  /* 0xbfb8aa3b3333d820 */ /* 0x000fe40000410000 */
[----:B------:R-:W-:Y:S02]  /*10ac0*/  @!P0 FMUL.FTZ R52, R52, -1.4426950216293334961 ;  /* 0xbfb8aa3b34348820 */ /* 0x000fe40000410000 */
[----:B0-----:R-:W-:Y:S02]  /*10ad0*/  @!P1 FADD.FTZ R57, R57, 1 ;  /* 0x3f80000039399421 */ /* 0x001fe40000010000 */
[----:B------:R-:W0:Y:S01]  /*10ae0*/  @!P4 MUFU.RCP R50, R50 ;  /* 0x000000320032c308 */ /* 0x000e220000001000 */
[----:B------:R-:W-:-:S07]  /*10af0*/  @!P2 FMUL.FTZ R48, R48, -1.4426950216293334961 ;  /* 0xbfb8aa3b3030a820 */ /* 0x000fce0000410000 */
[----:B------:R-:W2:Y:S01]  /*10b00*/  @!P5 MUFU.EX2 R51, R51 ;  /* 0x000000330033d308 */ /* 0x000ea20000000800 */
[----:B-1----:R-:W-:-:S07]  /*10b10*/  @!P3 FADD.FTZ R49, R49, 1 ;  /* 0x3f8000003131b421 */ /* 0x002fce0000010000 */
[----:B------:R-:W1:Y:S01]  /*10b20*/  @!P0 MUFU.EX2 R52, R52 ;  /* 0x0000003400348308 */ /* 0x000e620000000800 */
[----:B------:R-:W-:-:S07]  /*10b30*/  HADD2.F32 R53, -RZ, R53.H0_H0 ;  /* 0x20000035ff357230 */ /* 0x000fce0000004100 */
[----:B------:R-:W3:Y:S08]  /*10b40*/  @!P1 MUFU.RCP R57, R57 ;  /* 0x0000003900399308 */ /* 0x000ef00000001000 */
[----:B------:R-:W4:Y:S01]  /*10b50*/  @!P2 MUFU.EX2 R48, R48 ;  /* 0x000000300030a308 */ /* 0x000f220000000800 */
[----:B0-----:R-:W-:Y:S01]  /*10b60*/  @!P4 FMUL.FTZ R17, R17, R50 ;  /* 0x000000321111c220 */ /* 0x001fe20000410000 */
[----:B------:R-:W-:Y:S01]  /*10b70*/  F2FP.PACK_AB R50, R39, R40 ;  /* 0x000000282732723e */ /* 0x000fe200000000ff */
[----:B------:R-:W-:Y:S01]  /*10b80*/  FADD.FTZ R53, R53, UR5 ;  /* 0x0000000535357e21 */ /* 0x000fe20008010000 */
[----:B------:R-:W0:Y:S01]  /*10b90*/  LDS.U16 R39, [R88+0x16] ;  /* 0x0000160058277984 */ /* 0x000e220000000400 */
[----:B--2---:R-:W-:-:S03]  /*10ba0*/  @!P5 FADD.FTZ R51, R51, 1 ;  /* 0x3f8000003333d421 */ /* 0x004fc60000010000 */
[----:B------:R-:W2:Y:S01]  /*10bb0*/  @!P3 MUFU.RCP R49, R49 ;  /* 0x000000310031b308 */ /* 0x000ea20000001000 */
[----:B-1----:R-:W-:Y:S01]  /*10bc0*/  @!P0 FADD.FTZ R52, R52, 1 ;  /* 0x3f80000034348421 */ /* 0x002fe20000010000 */
[----:B------:R-:W-:Y:S01]  /*10bd0*/  LDS.U16 R40, [R88+0x18] ;  /* 0x0000180058287984 */ /* 0x000fe20000000400 */
[----:B---3--:R-:W-:Y:S01]  /*10be0*/  @!P1 FMUL.FTZ R14, R14, R57 ;  /* 0x000000390e0e9220 */ /* 0x008fe20000410000 */
[----:B------:R-:W-:Y:S01]  /*10bf0*/  FSETP.GTU.FTZ.AND P1, PT, R53, 20, PT ;  /* 0x41a000003500780b */ /* 0x000fe20003f3c000 */
[----:B----4-:R-:W-:-:S03]  /*10c00*/  @!P2 FADD.FTZ R48, R48, 1 ;  /* 0x3f8000003030a421 */ /* 0x010fc60000010000 */
[----:B------:R-:W1:Y:S08]  /*10c10*/  @!P5 MUFU.RCP R51, R51 ;  /* 0x000000330033d308 */ /* 0x000e700000001000 */
[----:B------:R-:W3:Y:S01]  /*10c20*/  @!P0 MUFU.RCP R52, R52 ;  /* 0x0000003400348308 */ /* 0x000ee20000001000 */
[----:B--2---:R-:W-:Y:S02]  /*10c30*/  @!P3 FMUL.FTZ R16, R16, R49 ;  /* 0x000000311010b220 */ /* 0x004fe40000410000 */
[----:B------:R-:W2:Y:S05]  /*10c40*/  LDS.U16 R49, [R88+0x1e] ;  /* 0x00001e0058317984 */ /* 0x000eaa0000000400 */
[----:B------:R-:W4:Y:S01]  /*10c50*/  @!P2 MUFU.RCP R48, R48 ;  /* 0x000000300030a308 */ /* 0x000f220000001000 */
[----:B------:R-:W-:-:S02]  /*10c60*/  @!P1 FMUL.FTZ R53, R53, -1.4426950216293334961 ;  /* 0xbfb8aa3b35359820 */ /* 0x000fc40000410000 */
[----:B-1----:R-:W-:Y:S01]  /*10c70*/  @!P5 FMUL.FTZ R18, R18, R51 ;  /* 0x000000331212d220 */ /* 0x002fe20000410000 */
[----:B------:R-:W-:-:S04]  /*10c80*/  PRMT R51, R42, 0x7610, R51 ;  /* 0x000076102a337816 */ /* 0x000fc80000000033 */
[----:B------:R-:W1:Y:S01]  /*10c90*/  @!P1 MUFU.EX2 R53, R53 ;  /* 0x0000003500359308 */ /* 0x000e620000000800 */
[----:B---3--:R-:W-:Y:S01]  /*10ca0*/  @!P0 FMUL.FTZ R19, R19, R52 ;  /* 0x0000003413138220 */ /* 0x008fe20000410000 */
[----:B------:R-:W-:Y:S02]  /*10cb0*/  PRMT R52, R42, 0x7632, R52 ;  /* 0x000076322a347816 */ /* 0x000fe40000000034 */
[----:B------:R-:W3:Y:S01]  /*10cc0*/  LDS.U16 R42, [R88+0x1a] ;  /* 0x00001a00582a7984 */ /* 0x000ee20000000400 */
[----:B----4-:R-:W-:-:S03]  /*10cd0*/  @!P2 FMUL.FTZ R15, R15, R48 ;  /* 0x000000300f0fa220 */ /* 0x010fc60000410000 */
[----:B------:R-:W4:Y:S04]  /*10ce0*/  LDS.U16 R48, [R88+0x1c] ;  /* 0x00001c0058307984 */ /* 0x000f280000000400 */
[----:B------:R-:W-:Y:S01]  /*10cf0*/  BAR.SYNC.DEFER_BLOCKING 0x0 ;  /* 0x0000000000007b1d */ /* 0x000fe20000010000 */
[----:B------:R-:W-:Y:S01]  /*10d00*/  HADD2.F32 R41, -RZ, R41.H0_H0 ;  /* 0x20000029ff297230 */ /* 0x000fe20000004100 */
[----:B-1----:R-:W-:Y:S01]  /*10d10*/  @!P1 FADD.FTZ R53, R53, 1 ;  /* 0x3f80000035359421 */ /* 0x002fe20000010000 */
[----:B0-----:R-:W-:Y:S01]  /*10d20*/  HADD2.F32 R39, -RZ, R39.H0_H0 ;  /* 0x20000027ff277230 */ /* 0x001fe20000004100 */
[----:B------:R-:W-:Y:S02]  /*10d30*/  F2FP.PACK_AB R37, R37, R38 ;  /* 0x000000262525723e */ /* 0x000fe400000000ff */
[----:B------:R-:W-:-:S02]  /*10d40*/  FADD.FTZ R41, R41, UR5 ;  /* 0x0000000529297e21 */ /* 0x000fc40008010000 */
[----:B------:R-:W-:Y:S01]  /*10d50*/  FADD.FTZ R39, R39, UR5 ;  /* 0x0000000527277e21 */ /* 0x000fe20008010000 */
[----:B------:R-:W0:Y:S01]  /*10d60*/  @!P1 MUFU.RCP R53, R53 ;  /* 0x0000003500359308 */ /* 0x000e220000001000 */
[----:B------:R-:W-:Y:S02]  /*10d70*/  PRMT R38, R50, 0x7632, R38 ;  /* 0x0000763232267816 */ /* 0x000fe40000000026 */
[----:B------:R-:W-:Y:S02]  /*10d80*/  F2FP.PACK_AB R31, R31, R32 ;  /* 0x000000201f1f723e */ /* 0x000fe400000000ff */
[----:B------:R-:W-:Y:S02]  /*10d90*/  FSETP.GTU.FTZ.AND P5, PT, R41, 20, PT ;  /* 0x41a000002900780b */ /* 0x000fe40003fbc000 */
[----:B------:R-:W-:Y:S02]  /*10da0*/  FSETP.GTU.FTZ.AND P4, PT, R39, 20, PT ;  /* 0x41a000002700780b */ /* 0x000fe40003f9c000 */
[----:B------:R-:W-:-:S02]  /*10db0*/  ISETP.NE.AND P6, PT, R107, RZ, PT ;  /* 0x000000ff6b00720c */ /* 0x000fc40003fc5270 */
[----:B------:R-:W-:Y:S02]  /*10dc0*/  F2FP.PACK_AB R35, R35, R36 ;  /* 0x000000242323723e */ /* 0x000fe400000000ff */
[----:B------:R-:W-:Y:S01]  /*10dd0*/  F2FP.PACK_AB R33, R33, R34 ;  /* 0x000000222121723e */ /* 0x000fe200000000ff */
[----:B------:R1:W-:Y:S01]  /*10de0*/  STS.U16 [R88+0x6], R38 ;  /* 0x0000062658007388 */ /* 0x0003e20000000400 */
[----:B------:R-:W-:Y:S02]  /*10df0*/  F2FP.PACK_AB R29, R29, R30 ;  /* 0x0000001e1d1d723e */ /* 0x000fe400000000ff */
[----:B------:R-:W-:Y:S01]  /*10e00*/  F2FP.PACK_AB R27, R27, R28 ;  /* 0x0000001c1b1b723e */ /* 0x000fe200000000ff */
[----:B--2---:R-:W-:Y:S01]  /*10e10*/  HADD2.F32 R49, -RZ, R49.H0_H0 ;  /* 0x20000031ff317230 */ /* 0x004fe20000004100 */
[----:B------:R-:W-:Y:S02]  /*10e20*/  PRMT R36, R37, 0x7632, R36 ;  /* 0x0000763225247816 */ /* 0x000fe40000000024 */
[----:B------:R-:W-:-:S02]  /*10e30*/  PRMT R34, R35, 0x7632, R34 ;  /* 0x0000763223227816 */ /* 0x000fc40000000022 */
[----:B-1----:R-:W-:Y:S02]  /*10e40*/  PRMT R38, R31, 0x7632, R38 ;  /* 0x000076321f267816 */ /* 0x002fe40000000026 */
[----:B------:R-:W-:Y:S02]  /*10e50*/  PRMT R32, R33, 0x7632, R32 ;  /* 0x0000763221207816 */ /* 0x000fe40000000020 */
[----:B------:R-:W-:Y:S02]  /*10e60*/  PRMT R28, R29, 0x7632, R28 ;  /* 0x000076321d1c7816 */ /* 0x000fe4000000001c */
[----:B------:R-:W-:Y:S01]  /*10e70*/  PRMT R30, R27, 0x7632, R30 ;  /* 0x000076321b1e7816 */ /* 0x000fe2000000001e */
[----:B------:R1:W-:Y:S01]  /*10e80*/  STS.U16 [R88+0x16], R38 ;  /* 0x0000162658007388 */ /* 0x0003e20000000400 */
[----:B0-----:R-:W-:-:S03]  /*10e90*/  @!P1 FMUL.FTZ R20, R20, R53 ;  /* 0x0000003514149220 */ /* 0x001fc60000410000 */
[----:B------:R-:W-:Y:S04]  /*10ea0*/  STS.U16 [R88], R51 ;  /* 0x0000003358007388 */ /* 0x000fe80000000400 */
        /* <DEDUP_REMOVED lines=11> */
[----:B0-----:R-:W-:-:S03]  /*10f60*/  FADD.FTZ R32, R49, UR5 ;  /* 0x0000000531207e21 */ /* 0x001fc60008010000 */
[----:B------:R-:W-:Y:S04]  /*10f70*/  STS.U16 [R88+0x1a], R28 ;  /* 0x00001a1c58007388 */ /* 0x000fe80000000400 */
[----:B------:R0:W-:Y:S04]  /*10f80*/  STS.U16 [R88+0x1c], R27 ;  /* 0x00001c1b58007388 */ /* 0x0001e80000000400 */
[----:B------:R1:W-:Y:S01]  /*10f90*/  STS.U16 [R88+0x1e], R30 ;  /* 0x00001e1e58007388 */ /* 0x0003e20000000400 */
[----:B------:R-:W-:-:S06]  /*10fa0*/  NOP ;  /* 0x0000000000007918 */ /* 0x000fcc0000000000 */
[----:B0-----:R-:W-:Y:S01]  /*10fb0*/  @!P5 FMUL.FTZ R27, R41, -1.4426950216293334961 ;  /* 0xbfb8aa3b291bd820 */ /* 0x001fe20000410000 */
[----:B------:R-:W-:Y:S01]  /*10fc0*/  LDS.U16 R33, [R104] ;  /* 0x0000000068217984 */ /* 0x000fe20000000400 */
[----:B------:R-:W-:-:S03]  /*10fd0*/  @!P4 FMUL.FTZ R28, R39, -1.4426950216293334961 ;  /* 0xbfb8aa3b271cc820 */ /* 0x000fc60000410000 */
        /* <DEDUP_REMOVED lines=24> */
[----:B------:R-:W2:Y:S01]  /*11160*/  @!P5 MUFU.EX2 R27, R27 ;  /* 0x0000001b001bd308 */ /* 0x000ea20000000800 */
[----:B------:R-:W-:-:S02]  /*11170*/  FSETP.GTU.FTZ.AND P0, PT, R42, 20, PT ;  /* 0x41a000002a00780b */ /* 0x000fc40003f1c000 */
[----:B------:R-:W-:Y:S01]  /*11180*/  FSETP.GTU.FTZ.AND P1, PT, R48, 20, PT ;  /* 0x41a000003000780b */ /* 0x000fe20003f3c000 */
[----:B------:R-:W3:Y:S08]  /*11190*/  LDS R34, [0x420] ;  /* 0x00042000ff227984 */ /* 0x000ef00000000800 */
[----:B------:R-:W-:Y:S02]  /*111a0*/  @!P3 FMUL.FTZ R29, R40, -1.4426950216293334961 ;  /* 0xbfb8aa3b281db820 */ /* 0x000fe40000410000 */
[----:B-1----:R-:W-:-:S02]  /*111b0*/  @!P0 FMUL.FTZ R30, R42, -1.4426950216293334961 ;  /* 0xbfb8aa3b2a1e8820 */ /* 0x002fc40000410000 */
[----:B------:R-:W-:Y:S01]  /*111c0*/  @!P1 FMUL.FTZ R31, R48, -1.4426950216293334961 ;  /* 0xbfb8aa3b301f9820 */ /* 0x000fe20000410000 */
[----:B------:R-:W1:Y:S01]  /*111d0*/  @!P4 MUFU.EX2 R28, R28 ;  /* 0x0000001c001cc308 */ /* 0x000e620000000800 */
[----:B--2---:R-:W-:Y:S01]  /*111e0*/  @!P5 FADD.FTZ R27, R27, 1 ;  /* 0x3f8000001b1bd421 */ /* 0x004fe20000010000 */
[----:B------:R-:W-:-:S06]  /*111f0*/  FSETP.GTU.FTZ.AND P2, PT, R32, 20, PT ;  /* 0x41a000002000780b */ /* 0x000fcc0003f5c000 */
[----:B------:R-:W2:Y:S08]  /*11200*/  @!P3 MUFU.EX2 R29, R29 ;  /* 0x0000001d001db308 */ /* 0x000eb00000000800 */
        /* <DEDUP_REMOVED lines=40> */
.L_x_8731:
[----:B---34-:R-:W-:Y:S05]  /*11490*/  BSYNC B0 ;  /* 0x0000000000007941 */ /* 0x018fea0003800000 */
.L_x_8730:
[----:B--2---:R-:W-:Y:S01]  /*114a0*/  @!P1 FMUL.FTZ R25, R25, R36 ;  /* 0x0000002419199220 */ /* 0x004fe20000410000 */
[----:B------:R-:W-:Y:S01]  /*114b0*/  ULDC.64 UR36, c[0x0][0x2e0] ;  /* 0x0000b80000247ab9 */ /* 0x000fe20000000a00 */
[----:B------:R-:W2:Y:S01]  /*114c0*/  LDL.LU R36, [R1+0x1c] ;  /* 0x00001c0001247983 */ /* 0x000ea20000300800 */
[----:B------:R-:W-:Y:S01]  /*114d0*/  UMOV UR35, UR7 ;  /* 0x0000000700237c82 */ /* 0x000fe20008000000 */
[----:B------:R-:W-:Y:S01]  /*114e0*/  @!P2 FADD.FTZ R32, R32, 1 ;  /* 0x3f8000002020a421 */ /* 0x000fe20000010000 */
[----:B------:R-:W-:Y:S01]  /*114f0*/  UIMAD.WIDE.U32 UR34, UR10, UR36, UR34 ;  /* 0x000000240a2272a5 */ /* 0x000fe2000f8e0022 */
[----:B------:R-:W-:Y:S01]  /*11500*/  LEA R28, P3, R105, c[0x0][0x330], 0x1 ;  /* 0x0000cc00691c7a11 */ /* 0x000fe200078608ff */
[----:B------:R-:W-:Y:S01]  /*11510*/  UIMAD UR36, UR11, UR36, URZ ;  /* 0x000000240b2472a4 */ /* 0x000fe2000f8e023f */
[----:B------:R-:W1:Y:S01]  /*11520*/  @!P2 MUFU.RCP R27, R32 ;  /* 0x00000020001ba308 */ /* 0x000e620000001000 */
[----:B------:R-:W-:Y:S01]  /*11530*/  UIADD3 UR7, UP0, UR26, UR34, URZ ;  /* 0x000000221a077290 */ /* 0x000fe2000ff1e03f */
[----:B------:R-:W-:Y:S01]  /*11540*/  SHF.R.S32.HI R29, RZ, 0x1f, R105 ;  /* 0x0000001fff1d7819 */ /* 0x000fe20000011469 */
        /* <DEDUP_REMOVED lines=42> */
[----:B--2---:R-:W-:-:S04]  /*117f0*/  FADD.FTZ R27, R11, R36 ;  /* 0x000000240b1b7221 */ /* 0x004fc80000010000 */
[----:B------:R-:W-:Y:S01]  /*11800*/  FADD.FTZ R30, R27, R12 ;  /* 0x0000000c1b1e7221 */ /* 0x000fe20000010000 */
[----:B------:R-:W-:-:S03]  /*11810*/  F2FP.PACK_AB R27, R12, R11 ;  /* 0x0000000b0c1b723e */ /* 0x000fc600000000ff */
[----:B------:R-:W-:Y:S01]  /*11820*/  FADD.FTZ R11, R30, R13 ;  /* 0x0000000d1e0b7221 */ /* 0x000fe20000010000 */
[----:B------:R-:W-:-:S03]  /*11830*/  F2FP.PACK_AB R13, R14, R13 ;  /* 0x0000000d0e0d723e */ /* 0x000fc600000000ff */
[----:B------:R-:W-:Y:S01]  /*11840*/  FADD.FTZ R12, R11, R14 ;  /* 0x0000000e0b0c7221 */ /* 0x000fe20000010000 */
[----:B------:R-:W-:Y:S02]  /*11850*/  F2FP.PACK_AB R11, R16, R15 ;  /* 0x0000000f100b723e */ /* 0x000fe400000000ff */
[----:B0-----:R-:W-:Y:S02]  /*11860*/  PRMT R29, R27, 0x7632, R29 ;  /* 0x000076321b1d7816 */ /* 0x001fe4000000001d */
[C---:B------:R-:W-:Y:S02]  /*11870*/  PRMT R30, R13.reuse, 0x7610, R30 ;  /* 0x000076100d1e7816 */ /* 0x040fe4000000001e */
[----:B------:R-:W-:Y:S02]  /*11880*/  PRMT R31, R13, 0x7632, R31 ;  /* 0x000076320d1f7816 */ /* 0x000fe4000000001f */
[C---:B------:R-:W-:Y:S02]  /*11890*/  PRMT R28, R11.reuse, 0x7610, R28 ;  /* 0x000076100b1c7816 */ /* 0x040fe4000000001c */
[----:B------:R-:W-:-:S02]  /*118a0*/  PRMT R32, R11, 0x7632, R32 ;  /* 0x000076320b207816 */ /* 0x000fc40000000020 */
[----:B------:R-:W-:Y:S02]  /*118b0*/  F2FP.PACK_AB R11, R18, R17 ;  /* 0x00000011120b723e */ /* 0x000fe400000000ff */
[----:B------:R-:W-:Y:S01]  /*118c0*/  F2FP.PACK_AB R13, R20, R19 ;  /* 0x00000013140d723e */ /* 0x000fe200000000ff */
[----:B------:R0:W-:Y:S01]  /*118d0*/  STS.U16 [R88], R27 ;  /* 0x0000001b58007388 */ /* 0x0001e20000000400 */
[----:B------:R-:W-:Y:S02]  /*118e0*/  F2FP.PACK_AB R14, R22, R21 ;  /* 0x00000015160e723e */ /* 0x000fe400000000ff */
[C---:B------:R-:W-:Y:S01]  /*118f0*/  PRMT R33, R13.reuse, 0x7610, R33 ;  /* 0x000076100d217816 */ /* 0x040fe20000000021 */
[----:B------:R1:W-:Y:S01]  /*11900*/  STS.U16 [R88+0x2], R29 ;  /* 0x0000021d58007388 */ /* 0x0003e20000000400 */
[----:B------:R-:W-:Y:S02]  /*11910*/  PRMT R34, R13, 0x7632, R34 ;  /* 0x000076320d227816 */ /* 0x000fe40000000022 */
[----:B------:R-:W-:-:S02]  /*11920*/  F2FP.PACK_AB R13, R26, R25 ;  /* 0x000000191a0d723e */ /* 0x000fc400000000ff */
[C---:B0-----:R-:W-:Y:S02]  /*11930*/  PRMT R27, R11.reuse, 0x7610, R27 ;  /* 0x000076100b1b7816 */ /* 0x041fe4000000001b */
[----:B-1----:R-:W-:Y:S02]  /*11940*/  PRMT R29, R11, 0x7632, R29 ;  /* 0x000076320b1d7816 */ /* 0x002fe4000000001d */
        /* <DEDUP_REMOVED lines=70> */
.L_x_8733:
[----:B-1----:R-:W-:Y:S05]  /*11db0*/  BSYNC B0 ;  /* 0x0000000000007941 */ /* 0x002fea0003800000 */
.L_x_8732:
[----:B------:R-:W-:Y:S01]  /*11dc0*/  ULDC.64 UR34, c[0x0][0x300] ;  /* 0x0000c00000227ab9 */ /* 0x000fe20000000a00 */
[C---:B------:R-:W-:Y:S01]  /*11dd0*/  SHF.L.U32 R12, R105.reuse, 0x1, RZ ;  /* 0x00000001690c7819 */ /* 0x040fe200000006ff */
[----:B------:R-:W-:Y:S01]  /*11de0*/  UMOV UR9, UR7 ;  /* 0x0000000700097c82 */ /* 0x000fe20008000000 */
[----:B0-----:R-:W-:Y:S01]  /*11df0*/  SHF.R.S32.HI R11, RZ, 0x1f, R105 ;  /* 0x0000001fff0b7819 */ /* 0x001fe20000011469 */
        /* <DEDUP_REMOVED lines=57> */
.L_x_8612:
        /* <DEDUP_REMOVED lines=27> */
.L_x_8736:
[----:B-1----:R-:W-:Y:S05]  /*12340*/  BSYNC B0 ;  /* 0x0000000000007941 */ /* 0x002fea0003800000 */
.L_x_8735:
        /* <DEDUP_REMOVED lines=26> */
.L_x_8738:
[----:B------:R-:W3:Y:S02]  /*124f0*/  S2R R11, SR_TID.X ;  /* 0x00000000000b7919 */ /* 0x000ee40000002100 */
.L_x_8739:
[----:B-1----:R-:W-:Y:S05]  /*12500*/  BSYNC B0 ;  /* 0x0000000000007941 */ /* 0x002fea0003800000 */
.L_x_8737:
        /* <DEDUP_REMOVED lines=12> */
.L_x_8740:
        /* <DEDUP_REMOVED lines=32> */
.L_x_8741:
        /* <DEDUP_REMOVED lines=11> */
.L_x_14695:


//--------------------- .text._Z25selective_scan_bwd_kernelI32Selective_Scan_bwd_kernel_traitsILi32ELi16ELb0ELb1ELb0ELb0ELb0EN3c104HalfENS1_7complexIfEEEEv12SSMParamsBwd --------------------------
	.section	.text._Z25selective_scan_bwd_kernelI32Selective_Scan_bwd_kernel_traitsILi32ELi16ELb0ELb1ELb0ELb0ELb0EN3c104HalfENS1_7complexIfEEEEv12SSMParamsBwd,"ax",@progbits
	.sectioninfo	@"SHI_REGISTERS=255"
	.align	128
        .global         _Z25selective_scan_bwd_kernelI32Selective_Scan_bwd_kernel_traitsILi32ELi16ELb0ELb1ELb0ELb0ELb0EN3c104HalfENS1_7complexIfEEEEv12SSMParamsBwd
        .type           _Z25selective_scan_bwd_kernelI32Selective_Scan_bwd_kernel_traitsILi32ELi16ELb0ELb1ELb0ELb0ELb0EN3c104HalfENS1_7complexIfEEEEv12SSMParamsBwd,@function
        .size           _Z25selective_scan_bwd_kernelI32Selective_Scan_bwd_kernel_traitsILi32ELi16ELb0ELb1ELb0ELb0ELb0EN3c104HalfENS1_7complexIfEEEEv12SSMParamsBwd,(.L_x_14696 - _Z25selective_scan_bwd_kernelI32Selective_Scan_bwd_kernel_traitsILi32ELi16ELb0ELb1ELb0ELb0ELb0EN3c104HalfENS1_7complexIfEEEEv12SSMParamsBwd)
        .other          _Z25selective_scan_bwd_kernelI32Selective_Scan_bwd_kernel_traitsILi32ELi16ELb0ELb1ELb0ELb0ELb0EN3c104HalfENS1_7complexIfEEEEv12SSMParamsBwd,@"STO_CUDA_ENTRY STV_DEFAULT"
_Z25selective_scan_bwd_kernelI32Selective_Scan_bwd_kernel_traitsILi32ELi16ELb0ELb1ELb0ELb0ELb0EN3c104HalfENS1_7complexIfEEEEv12SSMParamsBwd:
.text._Z25selective_scan_bwd_kernelI32Selective_Scan_bwd_kernel_traitsILi32ELi16ELb0ELb1ELb0ELb0ELb0EN3c104HalfENS1_7complexIfEEEEv12SSMParamsBwd:
        /* <DEDUP_REMOVED lines=159> */
.L_x_8827:
[----:B------:R-:W-:Y:S01]  /*09f0*/  ULDC UR24, c[0x0][0x174] ;  /* 0x00005d0000187ab9 */ /* 0x000fe20000000800 */
[----:B----4-:R-:W-:Y:S01]  /*0a00*/  SHF.L.U32 R2, R134, 0x4, RZ ;  /* 0x0000000486027819 */ /* 0x010fe200000006ff */
[----:B------:R-:W-:Y:S01]  /*0a10*/  UIADD3 UR24, -UR6, UR24, URZ ;  /* 0x0000001806187290 */ /* 0x000fe2000fffe13f */
[----:B------:R-:W-:Y:S01]  /*0a20*/  BAR.SYNC.DEFER_BLOCKING 0x0 ;  /* 0x0000000000007b1d */ /* 0x000fe20000010000 */
[----:B-1----:R-:W-:-:S02]  /*0a30*/  MOV R3, UR17 ;  /* 0x0000001100037c02 */ /* 0x002fc40008000f00 */
[----:B------:R-:W-:Y:S01]  /*0a40*/  ULEA UR25, UR24, 0xfffffe00, 0x9 ;  /* 0xfffffe0018197891 */ /* 0x000fe2000f8e483f */
[----:B------:R-:W-:Y:S02]  /*0a50*/  LOP3.LUT R2, R2, 0xfffffe00, RZ, 0xc0, !PT ;  /* 0xfffffe0002027812 */ /* 0x000fe400078ec0ff */
[----:B------:R-:W-:Y:S01]  /*0a60*/  ULDC UR26, c[0x0][0x168] ;  /* 0x00005a00001a7ab9 */ /* 0x000fe20000000800 */
[----:B------:R-:W-:Y:S01]  /*0a70*/  PRMT R5, RZ, 0x7610, R5 ;  /* 0x00007610ff057816 */ /* 0x000fe20000000005 */
[----:B------:R-:W-:Y:S01]  /*0a80*/  UIADD3 UR26, -UR25, UR26, URZ ;  /* 0x0000001a191a7290 */ /* 0x000fe2000fffe13f */
[----:B------:R-:W-:Y:S02]  /*0a90*/  LOP3.LUT R44, R2, 0x1f, R134, 0xf8, !PT ;  /* 0x0000001f022c7812 */ /* 0x000fe400078ef886 */
[----:B------:R-:W-:Y:S02]  /*0aa0*/  MOV R2, UR16 ;  /* 0x0000001000027c02 */ /* 0x000fe40008000f00 */
[----:B------:R-:W-:-:S02]  /*0ab0*/  LOP3.LUT R25, R44, 0x20, RZ, 0xfc, !PT ;  /* 0x000000202c197812 */ /* 0x000fc400078efcff */
[C---:B------:R-:W-:Y:S01]  /*0ac0*/  ISETP.GE.AND P0, PT, R44.reuse, UR26, PT ;  /* 0x0000001a2c007c0c */ /* 0x040fe2000bf06270 */
[C---:B------:R-:W-:Y:S01]  /*0ad0*/  IMAD.WIDE R2, R44.reuse, 0x2, R2 ;  /* 0x000000022c027825 */ /* 0x040fe200078e0202 */
[C---:B------:R-:W-:Y:S02]  /*0ae0*/  LOP3.LUT R27, R44.reuse, 0x40, RZ, 0xfc, !PT ;  /* 0x000000402c1b7812 */ /* 0x040fe400078efcff */
[C---:B------:R-:W-:Y:S02]  /*0af0*/  LOP3.LUT R29, R44.reuse, 0x60, RZ, 0xfc, !PT ;  /* 0x000000602c1d7812 */ /* 0x040fe400078efcff */
[C---:B------:R-:W-:Y:S02]  /*0b00*/  LOP3.LUT R18, R44.reuse, 0x80, RZ, 0xfc, !PT ;  /* 0x000000802c127812 */ /* 0x040fe400078efcff */
[----:B------:R-:W-:Y:S02]  /*0b10*/  LOP3.LUT R20, R44, 0xa0, RZ, 0xfc, !PT ;  /* 0x000000a02c147812 */ /* 0x000fe400078efcff */
[----:B------:R-:W-:-:S03]  /*0b20*/  ISETP.GE.AND P1, PT, R27, UR26, PT ;  /* 0x0000001a1b007c0c */ /* 0x000fc6000bf26270 */
[----:B------:R1:W4:Y:S01]  /*0b30*/  @!P0 LDG.E.U16 R5, [R2.64] ;  /* 0x0000001c02058981 */ /* 0x000322000c1e1500 */
        /* <DEDUP_REMOVED lines=8> */
[----:B------:R1:W5:Y:S01]  /*0bc0*/  @!P0 LDG.E.U16 R0, [R2.64+0x40] ;  /* 0x0000401c02008981 */ /* 0x000362000c1e1500 */
[C---:B------:R-:W-:Y:S02]  /*0bd0*/  LOP3.LUT R31, R44.reuse, 0xc0, RZ, 0xfc, !PT ;  /* 0x000000c02c1f7812 */ /* 0x040fe400078efcff */
[----:B------:R-:W-:Y:S01]  /*0be0*/  PRMT R6, RZ, 0x7610, R6 ;  /* 0x00007610ff067816 */ /* 0x000fe20000000006 */
[----:B---3--:R1:W3:Y:S01]  /*0bf0*/  @!P1 LDG.E.U16 R7, [R2.64+0x80] ;  /* 0x0000801c02079981 */ /* 0x0082e2000c1e1500 */
        /* <DEDUP_REMOVED lines=54> */
[----:B-1----:R-:W-:-:S02]  /*0f60*/  IADD3 R2, R133, 0xc0, RZ ;  /* 0x000000c085027810 */ /* 0x002fc40007ffe0ff */
        /* <DEDUP_REMOVED lines=35> */
[----:B----4-:R-:W-:Y:S04]  /*11a0*/  STS.U16 [R132], R5 ;  /* 0x0000000584007388 */ /* 0x010fe80000000400 */
[----:B-----5:R1:W-:Y:S04]  /*11b0*/  STS.U16 [R131+0x40], R0 ;  /* 0x0000400083007388 */ /* 0x0203e80000000400 */
[----:B---3--:R-:W-:Y:S01]  /*11c0*/  STS.U16 [R130+0x80], R7 ;  /* 0x0000800782007388 */ /* 0x008fe20000000400 */
[----:B-1----:R-:W-:-:S03]  /*11d0*/  IADD3 R0, R133, 0x160, RZ ;  /* 0x0000016085007810 */ /* 0x002fc60007ffe0ff */
[----:B--2---:R1:W-:Y:S01]  /*11e0*/  STS.U16 [R125+0xc0], R4 ;  /* 0x0000c0047d007388 */ /* 0x0043e20000000400 */
[----:B------:R-:W-:-:S03]  /*11f0*/  LEA.HI.SX32 R0, R0, R133, 0x1b ;  /* 0x0000008500007211 */ /* 0x000fc600078fdaff */
[----:B------:R-:W-:Y:S04]  /*1200*/  STS.U16 [R124+0x100], R9 ;  /* 0x000100097c007388 */ /* 0x000fe80000000400 */
[----:B------:R2:W-:Y:S01]  /*1210*/  STS.U16 [R123+0x140], R6 ;  /* 0x000140067b007388 */ /* 0x0005e20000000400 */
[C---:B-1----:R-:W-:Y:S02]  /*1220*/  IADD3 R4, R133.reuse, 0x1a0, RZ ;  /* 0x000001a085047810 */ /* 0x042fe40007ffe0ff */
        /* <DEDUP_REMOVED lines=70> */
[----:B0-----:R-:W-:Y:S01]  /*1690*/  PRMT R19, RZ, 0x7610, R19 ;  /* 0x00007610ff137816 */ /* 0x001fe20000000013 */
        /* <DEDUP_REMOVED lines=10> */
[----:B-1----:R-:W-:Y:S02]  /*1740*/  MOV R2, UR20 ;  /* 0x0000001400027c02 */ /* 0x002fe40008000f00 */
        /* <DEDUP_REMOVED lines=17> */
[----:B------:R-:W-:Y:S04]  /*1860*/  STL [R1+0x10], R43 ;  /* 0x0000102b01007387 */ /* 0x000fe80000100800 */
[----:B------:R-:W-:Y:S04]  /*1870*/  STL [R1+0xc], R42 ;  /* 0x00000c2a01007387 */ /* 0x000fe80000100800 */
[----:B------:R-:W-:Y:S04]  /*1880*/  STL [R1+0x8], R41 ;  /* 0x0000082901007387 */ /* 0x000fe80000100800 */
[----:B------:R-:W-:Y:S04]  /*1890*/  STL [R1+0x4], R40 ;  /* 0x0000042801007387 */ /* 0x000fe80000100800 */
[----:B------:R-:W-:Y:S04]  /*18a0*/  STL [R1], R39 ;  /* 0x0000002701007387 */ /* 0x000fe80000100800 */
        /* <DEDUP_REMOVED lines=63> */
[----:B------:R-:W5:Y:S04]  /*1ca0*/  @!P1 LDG.E.U16 R34, [R2.64+0x3c0] ;  /* 0x0003c01c02229981 */ /* 0x000f68000c1e1500 */
[----:B------:R-:W5:Y:S01]  /*1cb0*/  LDL.LU R35, [R1+0x18] ;  /* 0x0000180001237983 */ /* 0x000f620000300800 */
        /* <DEDUP_REMOVED lines=166> */
.L_x_8822:
        /* <DEDUP_REMOVED lines=38> */
[----:B------:R-:W-:Y:S02]  /*2980*/  IADD3 R5, R9, UR36, RZ ;  /* 0x0000002409057c10 */ /* 0x000fe4000fffe0ff */
[----:B------:R-:W-:Y:S02]  /*2990*/  LEA R4, P2, R8, UR22, 0x1 ;  /* 0x0000001608047c11 */ /* 0x000fe4000f8408ff */
[----:B------:R-:W-:-:S02]  /*29a0*/  ISETP.GE.AND P0, PT, R0, UR38, PT ;  /* 0x0000002600007c0c */ /* 0x000fc4000bf06270 */
[C---:B------:R-:W-:Y:S02]  /*29b0*/  IADD3 R7, R6.reuse, 0xa0, RZ ;  /* 0x000000a006077810 */ /* 0x040fe40007ffe0ff */
[----:B------:R-:W-:Y:S02]  /*29c0*/  IADD3 R0, R6, 0x80, RZ ;  /* 0x0000008006007810 */ /* 0x000fe40007ffe0ff */
[----:B------:R-:W-:Y:S02]  /*29d0*/  PRMT R11, RZ, 0x7610, R11 ;  /* 0x00007610ff0b7816 */ /* 0x000fe4000000000b */
[----:B------:R-:W-:Y:S02]  /*29e0*/  LEA.HI.X R5, R8, UR23, R5, 0x1, P2 ;  /* 0x0000001708057c11 */ /* 0x000fe400090f0c05 */
[----:B------:R-:W-:Y:S02]  /*29f0*/  ISETP.GE.AND P5, PT, R7, UR38, PT ;  /* 0x0000002607007c0c */ /* 0x000fe4000bfa6270 */
[----:B------:R-:W-:Y:S01]  /*2a00*/  ISETP.GE.AND P6, PT, R0, UR38, PT ;  /* 0x0000002600007c0c */ /* 0x000fe2000bfc6270 */
[----:B------:R0:W3:Y:S01]  /*2a10*/  @!P1 LDG.E.U16 R11, [R4.64] ;  /* 0x0000001c040b9981 */ /* 0x0000e2000c1e1500 */
[----:B------:R-:W-:-:S02]  /*2a20*/  IADD3 R7, R6, 0xe0, RZ ;  /* 0x000000e006077810 */ /* 0x000fc40007ffe0ff */
[----:B------:R-:W-:Y:S02]  /*2a30*/  PRMT R13, RZ, 0x7610, R13 ;  /* 0x00007610ff0d7816 */ /* 0x000fe4000000000d */
[----:B------:R-:W-:Y:S02]  /*2a40*/  ISETP.GE.AND P1, PT, R7, UR38, PT ;  /* 0x0000002607007c0c */ /* 0x000fe4000bf26270 */
[----:B------:R-:W-:Y:S02]  /*2a50*/  IADD3 R7, R6, 0x120, RZ ;  /* 0x0000012006077810 */ /* 0x000fe40007ffe0ff */
[----:B------:R-:W-:Y:S01]  /*2a60*/  PRMT R15, RZ, 0x7610, R15 ;  /* 0x00007610ff0f7816 */ /* 0x000fe2000000000f */
[----:B------:R0:W4:Y:S01]  /*2a70*/  @!P4 LDG.E.U16 R13, [R4.64+0x80] ;  /* 0x0000801c040dc981 */ /* 0x000122000c1e1500 */
[----:B------:R-:W-:Y:S02]  /*2a80*/  PRMT R0, RZ, 0x7610, R0 ;  /* 0x00007610ff007816 */ /* 0x000fe40000000000 */
[----:B------:R-:W-:-:S02]  /*2a90*/  ISETP.GE.AND P4, PT, R7, UR38, PT ;  /* 0x0000002607007c0c */ /* 0x000fc4000bf86270 */
[C---:B------:R-:W-:Y:S01]  /*2aa0*/  IADD3 R9, R6.reuse, 0xc0, RZ ;  /* 0x000000c006097810 */ /* 0x040fe20007ffe0ff */
[----:B------:R0:W3:Y:S01]  /*2ab0*/  @!P6 LDG.E.U16 R15, [R4.64+0x100] ;  /* 0x0001001c040fe981 */ /* 0x0000e2000c1e1500 */
[C---:B------:R-:W-:Y:S02]  /*2ac0*/  IADD3 R7, R6.reuse, 0x160, RZ ;  /* 0x0000016006077810 */ /* 0x040fe40007ffe0ff */
[----:B------:R-:W-:Y:S01]  /*2ad0*/  IADD3 R8, R6, 0x100, RZ ;  /* 0x0000010006087810 */ /* 0x000fe20007ffe0ff */
[----:B------:R0:W3:Y:S01]  /*2ae0*/  @!P0 LDG.E.U16 R0, [R4.64+0x40] ;  /* 0x0000401c04008981 */ /* 0x0000e2000c1e1500 */
[----:B------:R-:W-:Y:S02]  /*2af0*/  PRMT R14, RZ, 0x7610, R14 ;  /* 0x00007610ff0e7816 */ /* 0x000fe4000000000e */
[----:B------:R-:W-:Y:S02]  /*2b00*/  ISETP.GE.AND P2, PT, R9, UR38, PT ;  /* 0x0000002609007c0c */ /* 0x000fe4000bf46270 */
[----:B------:R-:W-:-:S02]  /*2b10*/  ISETP.GE.AND P6, PT, R7, UR38, PT ;  /* 0x0000002607007c0c */ /* 0x000fc4000bfc6270 */
[----:B------:R-:W-:Y:S01]  /*2b20*/  ISETP.GE.AND P0, PT, R8, UR38, PT ;  /* 0x0000002608007c0c */ /* 0x000fe2000bf06270 */
[----:B------:R0:W3:Y:S01]  /*2b30*/  @!P5 LDG.E.U16 R14, [R4.64+0x140] ;  /* 0x0001401c040ed981 */ /* 0x0000e2000c1e1500 */
[C---:B------:R-:W-:Y:S02]  /*2b40*/  IADD3 R7, R6.reuse, 0x180, RZ ;  /* 0x0000018006077810 */ /* 0x040fe40007ffe0ff */
[----:B------:R-:W-:Y:S02]  /*2b50*/  PRMT R12, RZ, 0x7610, R12 ;  /* 0x00007610ff0c7816 */ /* 0x000fe4000000000c */
[----:B------:R-:W-:Y:S02]  /*2b60*/  PRMT R16, RZ, 0x7610, R16 ;  /* 0x00007610ff107816 */ /* 0x000fe40000000010 */
[C---:B------:R-:W-:Y:S02]  /*2b70*/  IADD3 R8, R6.reuse, 0x140, RZ ;  /* 0x0000014006087810 */ /* 0x040fe40007ffe0ff */
[----:B------:R-:W-:Y:S01]  /*2b80*/  ISETP.GE.AND P5, PT, R7, UR38, PT ;  /* 0x0000002607007c0c */ /* 0x000fe2000bfa6270 */
[----:B------:R0:W3:Y:S01]  /*2b90*/  @!P3 LDG.E.U16 R12, [R4.64+0xc0] ;  /* 0x0000c01c040cb981 */ /* 0x0000e2000c1e1500 */
[----:B------:R-:W-:-:S02]  /*2ba0*/  IADD3 R7, R6, 0x1c0, RZ ;  /* 0x000001c006077810 */ /* 0x000fc40007ffe0ff */
[----:B------:R-:W-:Y:S01]  /*2bb0*/  PRMT R17, RZ, 0x7610, R17 ;  /* 0x00007610ff117816 */ /* 0x000fe20000000011 */
[----:B------:R0:W3:Y:S01]  /*2bc0*/  @!P1 LDG.E.U16 R16, [R4.64+0x1c0] ;  /* 0x0001c01c04109981 */ /* 0x0000e2000c1e1500 */
[----:B------:R-:W-:Y:S02]  /*2bd0*/  PRMT R19, RZ, 0x7610, R19 ;  /* 0x00007610ff137816 */ /* 0x000fe40000000013 */
[----:B------:R-:W-:Y:S02]  /*2be0*/  ISETP.GE.AND P3, PT, R8, UR38, PT ;  /* 0x0000002608007c0c */ /* 0x000fe4000bf66270 */
[C---:B------:R-:W-:Y:S01]  /*2bf0*/  IADD3 R8, R6.reuse, 0x1a0, RZ ;  /* 0x000001a006087810 */ /* 0x040fe20007ffe0ff */
[----:B------:R0:W3:Y:S01]  /*2c00*/  @!P2 LDG.E.U16 R17, [R4.64+0x180] ;  /* 0x0001801c0411a981 */ /* 0x0000e2000c1e1500 */
[----:B------:R-:W-:Y:S02]  /*2c10*/  ISETP.GE.AND P1, PT, R7, UR38, PT ;  /* 0x0000002607007c0c */ /* 0x000fe4000bf26270 */
[----:B------:R-:W-:Y:S01]  /*2c20*/  IADD3 R7, R6, 0x1e0, RZ ;  /* 0x000001e006077810 */ /* 0x000fe20007ffe0ff */
[----:B------:R0:W3:Y:S01]  /*2c30*/  @!P0 LDG.E.U16 R19, [R4.64+0x200] ;  /* 0x0002001c04138981 */ /* 0x0000e2000c1e1500 */
[----:B------:R-:W-:-:S02]  /*2c40*/  ISETP.GE.AND P2, PT, R8, UR38, PT ;  /* 0x0000002608007c0c */ /* 0x000fc4000bf46270 */
[----:B------:R-:W-:Y:S02]  /*2c50*/  ISETP.GE.AND P0, PT, R7, UR38, PT ;  /* 0x0000002607007c0c */ /* 0x000fe4000bf06270 */
[----:B------:R-:W-:Y:S02]  /*2c60*/  PRMT R22, RZ, 0x7610, R22 ;  /* 0x00007610ff167816 */ /* 0x000fe40000000016 */
[----:B------:R-:W-:Y:S02]  /*2c70*/  PRMT R21, RZ, 0x7610, R21 ;  /* 0x00007610ff157816 */ /* 0x000fe40000000015 */
[----:B------:R-:W-:Y:S02]  /*2c80*/  PRMT R24, RZ, 0x7610, R24 ;  /* 0x00007610ff187816 */ /* 0x000fe40000000018 */
[C---:B------:R-:W-:Y:S02]  /*2c90*/  IADD3 R8, R6.reuse, 0x200, RZ ;  /* 0x0000020006087810 */ /* 0x040fe40007ffe0ff */
        /* <DEDUP_REMOVED lines=11> */
[----:B------:R-:W-:-:S02]  /*2d50*/  IADD3 R10, R6, 0x240, RZ ;  /* 0x00000240060a7810 */ /* 0x000fc40007ffe0ff */
[----:B------:R-:W-:Y:S01]  /*2d60*/  IADD3 R7, R6, 0x280, RZ ;  /* 0x0000028006077810 */ /* 0x000fe20007ffe0ff */
[----:B------:R0:W4:Y:S01]  /*2d70*/  @!P1 LDG.E.U16 R25, [R4.64+0x380] ;  /* 0x0003801c04199981 */ /* 0x000122000c1e1500 */
[----:B------:R-:W-:Y:S02]  /*2d80*/  PRMT R20, RZ, 0x7610, R20 ;  /* 0x00007610ff147816 */ /* 0x000fe40000000014 */
[----:B------:R-:W-:Y:S02]  /*2d90*/  ISETP.GE.AND P4, PT, R10, UR38, PT ;  /* 0x000000260a007c0c */ /* 0x000fe4000bf86270 */
[----:B------:R-:W-:Y:S02]  /*2da0*/  ISETP.GE.AND P1, PT, R7, UR38, PT ;  /* 0x0000002607007c0c */ /* 0x000fe4000bf26270 */
[----:B------:R-:W-:Y:S01]  /*2db0*/  PRMT R23, RZ, 0x7610, R23 ;  /* 0x00007610ff177816 */ /* 0x000fe20000000017 */
[----:B------:R0:W4:Y:S01]  /*2dc0*/  @!P6 LDG.E.U16 R20, [R4.64+0x2c0] ;  /* 0x0002c01c0414e981 */ /* 0x000122000c1e1500 */
[----:B------:R-:W-:-:S02]  /*2dd0*/  PRMT R26, RZ, 0x7610, R26 ;  /* 0x00007610ff1a7816 */ /* 0x000fc4000000001a */
[----:B------:R-:W-:Y:S02]  /*2de0*/  PRMT R27, RZ, 0x7610, R27 ;  /* 0x00007610ff1b7816 */ /* 0x000fe4000000001b */
[C---:B------:R-:W-:Y:S01]  /*2df0*/  IADD3 R8, R6.reuse, 0x2a0, RZ ;  /* 0x000002a006087810 */ /* 0x040fe20007ffe0ff */
[----:B------:R0:W4:Y:S01]  /*2e00*/  @!P5 LDG.E.U16 R23, [R4.64+0x300] ;  /* 0x0003001c0417d981 */ /* 0x000122000c1e1500 */
[----:B------:R-:W-:Y:S02]  /*2e10*/  IADD3 R9, R6, 0x2c0, RZ ;  /* 0x000002c006097810 */ /* 0x000fe40007ffe0ff */
[----:B------:R-:W-:Y:S01]  /*2e20*/  PRMT R29, RZ, 0x7610, R29 ;  /* 0x00007610ff1d7816 */ /* 0x000fe2000000001d */
[----:B------:R0:W4:Y:S01]  /*2e30*/  @!P2 LDG.E.U16 R26, [R4.64+0x400] ;  /* 0x0004001c041aa981 */ /* 0x000122000c1e1500 */
[----:B------:R-:W-:Y:S02]  /*2e40*/  PRMT R28, RZ, 0x7610, R28 ;  /* 0x00007610ff1c7816 */ /* 0x000fe4000000001c */
[----:B------:R-:W-:Y:S01]  /*2e50*/  PRMT R30, RZ, 0x7610, R30 ;  /* 0x00007610ff1e7816 */ /* 0x000fe2000000001e */
[----:B------:R0:W4:Y:S01]  /*2e60*/  @!P3 LDG.E.U16 R27, [R4.64+0x440] ;  /* 0x0004401c041bb981 */ /* 0x000122000c1e1500 */
[----:B------:R-:W-:-:S02]  /*2e70*/  ISETP.GE.AND P2, PT, R8, UR38, PT ;  /* 0x0000002608007c0c */ /* 0x000fc4000bf46270 */
[----:B------:R-:W-:Y:S01]  /*2e80*/  ISETP.GE.AND P3, PT, R9, UR38, PT ;  /* 0x0000002609007c0c */ /* 0x000fe2000bf66270 */
[----:B------:R0:W4:Y:S01]  /*2e90*/  @!P0 LDG.E.U16 R29, [R4.64+0x4c0] ;  /* 0x0004c01c041d8981 */ /* 0x000122000c1e1500 */
[C---:B------:R-:W-:Y:S02]  /*2ea0*/  IADD3 R7, R6.reuse, 0x2e0, RZ ;  /* 0x000002e006077810 */ /* 0x040fe40007ffe0ff */
[----:B------:R-:W-:Y:S01]  /*2eb0*/  IADD3 R8, R6, 0x300, RZ ;  /* 0x0000030006087810 */ /* 0x000fe20007ffe0ff */
[----:B------:R0:W4:Y:S01]  /*2ec0*/  @!P4 LDG.E.U16 R28, [R4.64+0x480] ;  /* 0x0004801c041cc981 */ /* 0x000122000c1e1500 */
[----:B------:R-:W-:-:S03]  /*2ed0*/  ISETP.GE.AND P0, PT, R7, UR38, PT ;  /* 0x0000002607007c0c */ /* 0x000fc6000bf06270 */
[----:B------:R0:W4:Y:S01]  /*2ee0*/  @!P1 LDG.E.U16 R30, [R4.64+0x500] ;  /* 0x0005001c041e9981 */ /* 0x000122000c1e1500 */
[----:B------:R-:W-:Y:S02]  /*2ef0*/  ISETP.GE.AND P1, PT, R8, UR38, PT ;  /* 0x0000002608007c0c */ /* 0x000fe4000bf26270 */
[----:B------:R-:W-:Y:S02]  /*2f00*/  PRMT R31, RZ, 0x7610, R31 ;  /* 0x00007610ff1f7816 */ /* 0x000fe4000000001f */
[----:B------:R-:W-:Y:S02]  /*2f10*/  PRMT R32, RZ, 0x7610, R32 ;  /* 0x00007610ff207816 */ /* 0x000fe40000000020 */
[C---:B------:R-:W-:Y:S02]  /*2f20*/  IADD3 R7, R6.reuse, 0x320, RZ ;  /* 0x0000032006077810 */ /* 0x040fe40007ffe0ff */
[----:B------:R-:W-:Y:S01]  /*2f30*/  IADD3 R8, R6, 0x340, RZ ;  /* 0x0000034006087810 */ /* 0x000fe20007ffe0ff */
[----:B------:R0:W4:Y:S01]  /*2f40*/  @!P2 LDG.E.U16 R31, [R4.64+0x540] ;  /* 0x0005401c041fa981 */ /* 0x000122000c1e1500 */
[----:B------:R-:W-:-:S02]  /*2f50*/  PRMT R33, RZ, 0x7610, R33 ;  /* 0x00007610ff217816 */ /* 0x000fc40000000021 */
[----:B------:R-:W-:Y:S01]  /*2f60*/  PRMT R66, RZ, 0x7610, R66 ;  /* 0x00007610ff427816 */ /* 0x000fe20000000042 */
[----:B------:R0:W4:Y:S01]  /*2f70*/  @!P3 LDG.E.U16 R32, [R4.64+0x580] ;  /* 0x0005801c0420b981 */ /* 0x000122000c1e1500 */
[----:B------:R-:W-:Y:S02]  /*2f80*/  ISETP.GE.AND P2, PT, R7, UR38, PT ;  /* 0x0000002607007c0c */ /* 0x000fe4000bf46270 */
[----:B------:R-:W-:Y:S01]  /*2f90*/  ISETP.GE.AND P3, PT, R8, UR38, PT ;  /* 0x0000002608007c0c */ /* 0x000fe2000bf66270 */
[----:B------:R0:W4:Y:S01]  /*2fa0*/  @!P0 LDG.E.U16 R33, [R4.64+0x5c0] ;  /* 0x0005c01c04218981 */ /* 0x000122000c1e1500 */
[C---:B------:R-:W-:Y:S02]  /*2fb0*/  IADD3 R7, R6.reuse, 0x360, RZ ;  /* 0x0000036006077810 */ /* 0x040fe40007ffe0ff */
[----:B------:R-:W-:Y:S01]  /*2fc0*/  IADD3 R8, R6, 0x380, RZ ;  /* 0x0000038006087810 */ /* 0x000fe20007ffe0ff */
[----:B------:R0:W4:Y:S01]  /*2fd0*/  @!P1 LDG.E.U16 R66, [R4.64+0x600] ;  /* 0x0006001c04429981 */ /* 0x000122000c1e1500 */
[----:B------:R-:W-:-:S02]  /*2fe0*/  ISETP.GE.AND P0, PT, R7, UR38, PT ;  /* 0x0000002607007c0c */ /* 0x000fc4000bf06270 */
[----:B------:R-:W-:Y:S02]  /*2ff0*/  ISETP.GE.AND P1, PT, R8, UR38, PT ;  /* 0x0000002608007c0c */ /* 0x000fe4000bf26270 */
[----:B------:R-:W-:Y:S02]  /*3000*/  PRMT R67, RZ, 0x7610, R67 ;  /* 0x00007610ff437816 */ /* 0x000fe40000000043 */
[----:B------:R-:W-:Y:S02]  /*3010*/  PRMT R126, RZ, 0x7610, R126 ;  /* 0x00007610ff7e7816 */ /* 0x000fe4000000007e */
[----:B------:R-:W-:Y:S02]  /*3020*/  PRMT R10, RZ, 0x7610, R10 ;  /* 0x00007610ff0a7816 */ /* 0x000fe4000000000a */
[----:B------:R0:W4:Y:S01]  /*3030*/  @!P2 LDG.E.U16 R67, [R4.64+0x640] ;  /* 0x0006401c0443a981 */ /* 0x000122000c1e1500 */
[----:B------:R-:W-:Y:S02]  /*3040*/  PRMT R9, RZ, 0x7610, R9 ;  /* 0x00007610ff097816 */ /* 0x000fe40000000009 */
[C---:B------:R-:W-:Y:S01]  /*3050*/  IADD3 R7, R6.reuse, 0x3a0, RZ ;  /* 0x000003a006077810 */ /* 0x040fe20007ffe0ff */
[----:B------:R0:W4:Y:S01]  /*3060*/  @!P3 LDG.E.U16 R126, [R4.64+0x680] ;  /* 0x0006801c047eb981 */ /* 0x000122000c1e1500 */
[----:B------:R-:W-:-:S02]  /*3070*/  IADD3 R8, R6, 0x3c0, RZ ;  /* 0x000003c006087810 */ /* 0x000fc40007ffe0ff */
[----:B------:R-:W-:Y:S01]  /*3080*/  IADD3 R6, R6, 0x3e0, RZ ;  /* 0x000003e006067810 */ /* 0x000fe20007ffe0ff */
[----:B------:R0:W4:Y:S01]  /*3090*/  @!P0 LDG.E.U16 R10, [R4.64+0x6c0] ;  /* 0x0006c01c040a8981 */ /* 0x000122000c1e1500 */
[----:B------:R-:W-:-:S03]  /*30a0*/  ISETP.GE.AND P0, PT, R7, UR38, PT ;  /* 0x0000002607007c0c */ /* 0x000fc6000bf06270 */
[----:B------:R0:W4:Y:S01]  /*30b0*/  @!P1 LDG.E.U16 R9, [R4.64+0x700] ;  /* 0x0007001c04099981 */ /* 0x000122000c1e1500 */
[----:B------:R-:W-:Y:S02]  /*30c0*/  ISETP.GE.AND P1, PT, R8, UR38, PT ;  /* 0x0000002608007c0c */ /* 0x000fe4000bf26270 */
[----:B------:R-:W-:Y:S01]  /*30d0*/  ISETP.GE.AND P2, PT, R6, UR38, PT ;  /* 0x0000002606007c0c */ /* 0x000fe2000bf46270 */
[----:B------:R-:W-:Y:S01]  /*30e0*/  ULDC.64 UR38, c[0x0][0x1b8] ;  /* 0x00006e0000267ab9 */ /* 0x000fe20000000a00 */
[----:B------:R-:W-:Y:S02]  /*30f0*/  PRMT R7, RZ, 0x7610, R7 ;  /* 0x00007610ff077816 */ /* 0x000fe40000000007 */
[----:B------:R-:W-:Y:S02]  /*3100*/  PRMT R8, RZ, 0x7610, R8 ;  /* 0x00007610ff087816 */ /* 0x000fe40000000008 */
[----:B------:R-:W-:Y:S02]  /*3110*/  PRMT R6, RZ, 0x7610, R6 ;  /* 0x00007610ff067816 */ /* 0x000fe40000000006 */
[----:B------:R0:W4:Y:S04]  /*3120*/  @!P0 LDG.E.U16 R7, [R4.64+0x740] ;  /* 0x0007401c04078981 */ /* 0x000128000c1e1500 */
[----:B------:R0:W4:Y:S04]  /*3130*/  @!P1 LDG.E.U16 R8, [R4.64+0x780] ;  /* 0x0007801c04089981 */ /* 0x000128000c1e1500 */
[----:B------:R0:W4:Y:S01]  /*3140*/  @!P2 LDG.E.U16 R6, [R4.64+0x7c0] ;  /* 0x0007c01c0406a981 */ /* 0x000122000c1e1500 */
[----:B------:R-:W-:-:S04]  /*3150*/  LOP3.LUT R251, R134, 0x1f, RZ, 0xc0, !PT ;  /* 0x0000001f86fb7812 */ /* 0x000fc800078ec0ff */
[----:B------:R-:W-:Y:S02]  /*3160*/  ISETP.NE.AND P0, PT, R251, RZ, PT ;  /* 0x000000fffb00720c */ /* 0x000fe40003f05270 */
[----:B------:R-:W-:Y:S01]  /*3170*/  MOV R135, c[0x0][0x16c] ;  /* 0x00005b0000877a02 */ /* 0x000fe20000000f00 */
        /* <DEDUP_REMOVED lines=27> */
[----:B------:R0:W-:Y:S01]  /*3330*/  MUFU.COS R203, R4 ;  /* 0x0000000400cb7308 */ /* 0x0001e20000000000 */
[----:B---3--:R-:W-:Y:S01]  /*3340*/  STS.U16 [R132], R11 ;  /* 0x0000000b84007388 */ /* 0x008fe20000000400 */
[----:B0-----:R-:W-:-:S06]  /*3350*/  MOV R4, UR24 ;  /* 0x0000001800047c02 */ /* 0x001fcc0008000f00 */
[----:B------:R-:W-:Y:S01]  /*3360*/  MUFU.SIN R200, R5 ;  /* 0x0000000500c87308 */ /* 0x000fe20000000400 */
[----:B------:R-:W-:-:S07]  /*3370*/  @!P1 IADD3 R4, R4, -0x2, RZ ;  /* 0xfffffffe04049810 */ /* 0x000fce0007ffe0ff */
[----:B------:R0:W-:Y:S01]  /*3380*/  MUFU.COS R201, R5 ;  /* 0x0000000500c97308 */ /* 0x0001e20000000000 */
[----:B------:R1:W-:Y:S01]  /*3390*/  STS.U16 [R131+0x40], R0 ;  /* 0x0000400083007388 */ /* 0x0003e20000000400 */
[----:B0-----:R-:W-:Y:S02]  /*33a0*/  FMUL.RZ R5, R3, 0.15915493667125701904 ;  /* 0x3e22f98303057820 */ /* 0x001fe4000040c000 */
[----:B------:R-:W-:-:S04]  /*33b0*/  FMUL.FTZ R3, R40, UR42 ;  /* 0x0000002a28037c20 */ /* 0x000fc80008410000 */
[----:B------:R-:W-:Y:S01]  /*33c0*/  MUFU.SIN R196, R127 ;  /* 0x0000007f00c47308 */ /* 0x000fe20000000400 */
[----:B-1----:R-:W-:Y:S01]  /*33d0*/  IADD3 R0, R133, 0x200, RZ ;  /* 0x0000020085007810 */ /* 0x002fe20007ffe0ff */
[----:B----4-:R-:W-:Y:S06]  /*33e0*/  STS.U16 [R130+0x80], R13 ;  /* 0x0000800d82007388 */ /* 0x010fec0000000400 */
[----:B------:R0:W-:Y:S01]  /*33f0*/  MUFU.COS R197, R127 ;  /* 0x0000007f00c57308 */ /* 0x0001e20000000000 */
[----:B------:R-:W-:Y:S01]  /*3400*/  LEA.HI.SX32 R0, R0, R133, 0x1b ;  /* 0x0000008500007211 */ /* 0x000fe200078fdaff */
[----:B------:R1:W-:Y:S01]  /*3410*/  STS.U16 [R125+0xc0], R12 ;  /* 0x0000c00c7d007388 */ /* 0x0003e20000000400 */
[----:B0-----:R-:W-:-:S02]  /*3420*/  FMUL.RZ R127, R3, 0.15915493667125701904 ;  /* 0x3e22f983037f7820 */ /* 0x001fc4000040c000 */
[----:B------:R-:W-:Y:S02]  /*3430*/  @!P1 IMAD R3, R4, R135, UR7 ;  /* 0x0000000704039e24 */ /* 0x000fe4000f8e0287 */
[----:B------:R-:W-:Y:S01]  /*3440*/  FMUL.FTZ R4, R39, UR42 ;  /* 0x0000002a27047c20 */ /* 0x000fe20008410000 */
[----:B------:R-:W-:Y:S01]  /*3450*/  MUFU.SIN R198, R128 ;  /* 0x0000008000c67308 */ /* 0x000fe20000000400 */
[----:B------:R-:W-:Y:S01]  /*3460*/  STS.U16 [R124+0x100], R15 ;  /* 0x0001000f7c007388 */ /* 0x000fe20000000400 */
[C---:B-1----:R-:W-:Y:S02]  /*3470*/  IADD3 R12, R133.reuse, 0x240, RZ ;  /* 0x00000240850c7810 */ /* 0x042fe40007ffe0ff */
[----:B------:R-:W-:Y:S01]  /*3480*/  SHF.L.U32 R11, R0, 0x1, RZ ;  /* 0x00000001000b7819 */ /* 0x000fe200000006ff */
[----:B------:R-:W-:Y:S03]  /*3490*/  STS.U16 [R123+0x140], R14 ;  /* 0x0001400e7b007388 */ /* 0x000fe60000000400 */
[----:B------:R0:W-:Y:S01]  /*34a0*/  MUFU.COS R199, R128 ;  /* 0x0000008000c77308 */ /* 0x0001e20000000000 */
[----:B------:R-:W-:Y:S01]  /*34b0*/  STS.U16 [R122+0x180], R17 ;  /* 0x000180117a007388 */ /* 0x000fe20000000400 */
[----:B------:R-:W-:-:S03]  /*34c0*/  IADD3 R0, R133, 0x260, RZ ;  /* 0x0000026085007810 */ /* 0x000fc60007ffe0ff */
[----:B------:R1:W-:Y:S01]  /*34d0*/  STS.U16 [R121+0x1c0], R16 ;  /* 0x0001c01079007388 */ /* 0x0003e20000000400 */
[----:B0-----:R-:W-:Y:S01]  /*34e0*/  FMUL.RZ R128, R4, 0.15915493667125701904 ;  /* 0x3e22f98304807820 */ /* 0x001fe2000040c000 */
[----:B------:R-:W-:Y:S02]  /*34f0*/  IADD3 R4, R133, 0x220, RZ ;  /* 0x0000022085047810 */ /* 0x000fe40007ffe0ff */
[----:B------:R-:W-:Y:S01]  /*3500*/  STS.U16 [R120+0x200], R19 ;  /* 0x0002001378007388 */ /* 0x000fe20000000400 */
[-C--:B------:R-:W-:Y:S02]  /*3510*/  LEA.HI.SX32 R12, R12, R133.reuse, 0x1b ;  /* 0x000000850c0c7211 */ /* 0x080fe400078fdaff */
[-C--:B------:R-:W-:Y:S01]  /*3520*/  LEA.HI.SX32 R4, R4, R133.reuse, 0x1b ;  /* 0x0000008504047211 */ /* 0x080fe200078fdaff */
[----:B------:R0:W-:Y:S01]  /*3530*/  STS.U16 [R119+0x240], R18 ;  /* 0x0002401277007388 */ /* 0x0001e20000000400 */
[----:B------:R-:W-:Y:S01]  /*3540*/  MUFU.SIN R192, R5 ;  /* 0x0000000500c07308 */ /* 0x000fe20000000400 */
[----:B------:R-:W-:-:S02]  /*3550*/  LEA.HI.SX32 R0, R0, R133, 0x1b ;  /* 0x0000008500007211 */ /* 0x000fc400078fdaff */
[----:B------:R-:W-:Y:S01]  /*3560*/  STS.U16 [R118+0x280], R21 ;  /* 0x0002801576007388 */ /* 0x000fe20000000400 */
[----:B-1----:R-:W-:-:S03]  /*3570*/  SHF.L.U32 R16, R4, 0x1, RZ ;  /* 0x0000000104107819 */ /* 0x002fc600000006ff */
[----:B------:R-:W-:Y:S01]  /*3580*/  STS.U16 [R117+0x2c0], R20 ;  /* 0x0002c01475007388 */ /* 0x000fe20000000400 */
[----:B------:R1:W-:Y:S01]  /*3590*/  MUFU.COS R193, R5 ;  /* 0x0000000500c17308 */ /* 0x0003e20000000000 */
[----:B------:R-:W-:Y:S02]  /*35a0*/  SHF.L.U32 R13, R12, 0x1, RZ ;  /* 0x000000010c0d7819 */ /* 0x000fe400000006ff */
[----:B------:R-:W-:Y:S01]  /*35b0*/  STS.U16 [R116+0x300], R23 ;  /* 0x0003001774007388 */ /* 0x000fe20000000400 */
[C---:B------:R-:W-:Y:S02]  /*35c0*/  IADD3 R4, R133.reuse, 0x280, RZ ;  /* 0x0000028085047810 */ /* 0x040fe40007ffe0ff */
[----:B------:R-:W-:Y:S01]  /*35d0*/  IADD3 R12, R133, 0x2a0, RZ ;  /* 0x000002a0850c7810 */ /* 0x000fe20007ffe0ff */
[----:B------:R-:W-:Y:S01]  /*35e0*/  STS.U16 [R115+0x340], R22 ;  /* 0x0003401673007388 */ /* 0x000fe20000000400 */
[----:B-1----:R-:W-:Y:S01]  /*35f0*/  FMUL.FTZ R5, R38, UR42 ;  /* 0x0000002a26057c20 */ /* 0x002fe20008410000 */
[----:B0-----:R-:W-:-:S02]  /*3600*/  SHF.L.U32 R18, R0, 0x1, RZ ;  /* 0x0000000100127819 */ /* 0x001fc400000006ff */
[----:B------:R-:W-:Y:S01]  /*3610*/  STS.U16 [R114+0x380], R25 ;  /* 0x0003801972007388 */ /* 0x000fe20000000400 */
[----:B------:R-:W-:Y:S02]  /*3620*/  FMUL.FTZ R0, R36, UR42 ;  /* 0x0000002a24007c20 */ /* 0x000fe40008410000 */
[----:B------:R-:W-:Y:S01]  /*3630*/  FMUL.RZ R15, R5, 0.15915493667125701904 ;  /* 0x3e22f983050f7820 */ /* 0x000fe2000040c000 */
[----:B------:R-:W-:Y:S01]  /*3640*/  STS.U16 [R113+0x3c0], R24 ;  /* 0x0003c01871007388 */ /* 0x000fe20000000400 */
[----:B------:R-:W-:Y:S01]  /*3650*/  FMUL.FTZ R5, R37, UR42 ;  /* 0x0000002a25057c20 */ /* 0x000fe20008410000 */
[-C--:B------:R-:W-:Y:S02]  /*3660*/  LEA.HI.SX32 R4, R4, R133.reuse, 0x1b ;  /* 0x0000008504047211 */ /* 0x080fe400078fdaff */
[----:B------:R-:W-:Y:S01]  /*3670*/  STS.U16 [R11+0x400], R26 ;  /* 0x0004001a0b007388 */ /* 0x000fe20000000400 */
[----:B------:R-:W-:-:S03]  /*3680*/  LEA.HI.SX32 R12, R12, R133, 0x1b ;  /* 0x000000850c0c7211 */ /* 0x000fc600078fdaff */
[----:B------:R0:W-:Y:S01]  /*3690*/  STS.U16 [R16+0x440], R27 ;  /* 0x0004401b10007388 */ /* 0x0001e20000000400 */
[----:B------:R-:W-:Y:S01]  /*36a0*/  IADD3 R14, R133, 0x2c0, RZ ;  /* 0x000002c0850e7810 */ /* 0x000fe20007ffe0ff */
[----:B------:R-:W-:Y:S02]  /*36b0*/  FMUL.RZ R17, R5, 0.15915493667125701904 ;  /* 0x3e22f98305117820 */ /* 0x000fe4000040c000 */
[----:B------:R1:W-:Y:S01]  /*36c0*/  STS.U16 [R13+0x480], R28 ;  /* 0x0004801c0d007388 */ /* 0x0003e20000000400 */
[----:B------:R-:W-:Y:S01]  /*36d0*/  SHF.L.U32 R5, R4, 0x1, RZ ;  /* 0x0000000104057819 */ /* 0x000fe200000006ff */
[----:B------:R2:W3:Y:S01]  /*36e0*/  R2UR UR43, R2 ;  /* 0x00000000022b73c2 */ /* 0x0004e200000e0000 */
[----:B------:R-:W-:Y:S02]  /*36f0*/  LEA.HI.SX32 R14, R14, R133, 0x1b ;  /* 0x000000850e0e7211 */ /* 0x000fe400078fdaff */
[----:B0-----:R-:W-:Y:S01]  /*3700*/  SHF.L.U32 R16, R12, 0x1, RZ ;  /* 0x000000010c107819 */ /* 0x001fe200000006ff */
[----:B-1----:R-:W-:Y:S01]  /*3710*/  FMUL.RZ R13, R0, 0.15915493667125701904 ;  /* 0x3e22f983000d7820 */ /* 0x002fe2000040c000 */
[C---:B------:R-:W-:Y:S01]  /*3720*/  IADD3 R0, R133.reuse, 0x2e0, RZ ;  /* 0x000002e085007810 */ /* 0x040fe20007ffe0ff */
[----:B------:R-:W-:Y:S01]  /*3730*/  STS.U16 [R18+0x4c0], R29 ;  /* 0x0004c01d12007388 */ /* 0x000fe20000000400 */
[----:B------:R-:W-:-:S02]  /*3740*/  IADD3 R4, R133, 0x300, RZ ;  /* 0x0000030085047810 */ /* 0x000fc40007ffe0ff */
[-C--:B------:R-:W-:Y:S01]  /*3750*/  LEA.HI.SX32 R0, R0, R133.reuse, 0x1b ;  /* 0x0000008500007211 */ /* 0x080fe200078fdaff */
[----:B------:R-:W-:Y:S01]  /*3760*/  STS.U16 [R5+0x500], R30 ;  /* 0x0005001e05007388 */ /* 0x000fe20000000400 */
[----:B------:R-:W-:Y:S02]  /*3770*/  SHF.L.U32 R11, R14, 0x1, RZ ;  /* 0x000000010e0b7819 */ /* 0x000fe400000006ff */
[C---:B------:R-:W-:Y:S01]  /*3780*/  IADD3 R12, R133.reuse, 0x320, RZ ;  /* 0x00000320850c7810 */ /* 0x040fe20007ffe0ff */
[----:B------:R0:W-:Y:S01]  /*3790*/  STS.U16 [R16+0x540], R31 ;  /* 0x0005401f10007388 */ /* 0x0001e20000000400 */
[----:B------:R-:W-:Y:S02]  /*37a0*/  IADD3 R14, R133, 0x340, RZ ;  /* 0x00000340850e7810 */ /* 0x000fe40007ffe0ff */
[-C--:B------:R-:W-:Y:S01]  /*37b0*/  LEA.HI.SX32 R4, R4, R133.reuse, 0x1b ;  /* 0x0000008504047211 */ /* 0x080fe200078fdaff */
[----:B------:R-:W-:Y:S01]  /*37c0*/  MUFU.SIN R186, R15 ;  /* 0x0000000f00ba7308 */ /* 0x000fe20000000400 */
[----:B------:R-:W-:-:S02]  /*37d0*/  LEA.HI.SX32 R12, R12, R133, 0x1b ;  /* 0x000000850c0c7211 */ /* 0x000fc400078fdaff */
[----:B0-----:R-:W-:Y:S01]  /*37e0*/  SHF.L.U32 R16, R0, 0x1, RZ ;  /* 0x0000000100107819 */ /* 0x001fe200000006ff */
[----:B------:R-:W-:-:S04]  /*37f0*/  FMUL.FTZ R0, R35, UR42 ;  /* 0x0000002a23007c20 */ /* 0x000fc80008410000 */
[----:B------:R0:W-:Y:S01]  /*3800*/  MUFU.COS R187, R15 ;  /* 0x0000000f00bb7308 */ /* 0x0001e20000000000 */
[----:B------:R-:W-:Y:S01]  /*3810*/  LEA.HI.SX32 R14, R14, R133, 0x1b ;  /* 0x000000850e0e7211 */ /* 0x000fe200078fdaff */
[----:B------:R1:W-:Y:S01]  /*3820*/  STS.U16 [R11+0x580], R32 ;  /* 0x000580200b007388 */ /* 0x0003e20000000400 */
[----:B------:R-:W-:Y:S02]  /*3830*/  SHF.L.U32 R5, R4, 0x1, RZ ;  /* 0x0000000104057819 */ /* 0x000fe400000006ff */
[----:B------:R-:W-:Y:S01]  /*3840*/  SHF.L.U32 R12, R12, 0x1, RZ ;  /* 0x000000010c0c7819 */ /* 0x000fe200000006ff */
[----:B------:R-:W4:Y:S01]  /*3850*/  LDL R31, [R1+0x10] ;  /* 0x00001000011f7983 */ /* 0x000f220000100800 */
[----:B0-----:R-:W-:Y:S01]  /*3860*/  FMUL.RZ R15, R0, 0.15915493667125701904 ;  /* 0x3e22f983000f7820 */ /* 0x001fe2000040c000 */
[C---:B------:R-:W-:Y:S02]  /*3870*/  IADD3 R0, R133.reuse, 0x360, RZ ;  /* 0x0000036085007810 */ /* 0x040fe40007ffe0ff */
[----:B-1----:R-:W-:Y:S01]  /*3880*/  SHF.L.U32 R11, R14, 0x1, RZ ;  /* 0x000000010e0b7819 */ /* 0x002fe200000006ff */
[----:B------:R-:W-:Y:S01]  /*3890*/  STS.U16 [R16+0x5c0], R33 ;  /* 0x0005c02110007388 */ /* 0x000fe20000000400 */
[----:B--2---:R-:W-:-:S02]  /*38a0*/  IADD3 R2, R133, 0x380, RZ ;  /* 0x0000038085027810 */ /* 0x004fc40007ffe0ff */
[-C--:B------:R-:W-:Y:S01]  /*38b0*/  LEA.HI.SX32 R0, R0, R133.reuse, 0x1b ;  /* 0x0000008500007211 */ /* 0x080fe200078fdaff */
[----:B------:R-:W-:Y:S01]  /*38c0*/  STS.U16 [R5+0x600], R66 ;  /* 0x0006004205007388 */ /* 0x000fe20000000400 */
[----:B------:R-:W-:Y:S01]  /*38d0*/  LEA.HI.SX32 R2, R2, R133, 0x1b ;  /* 0x0000008502027211 */ /* 0x000fe200078fdaff */
[----:B------:R-:W-:Y:S02]  /*38e0*/  FMUL.FTZ R4, R34, UR42 ;  /* 0x0000002a22047c20 */ /* 0x000fe40008410000 */
[----:B------:R0:W-:Y:S04]  /*38f0*/  STS.U16 [R12+0x640], R67 ;  /* 0x000640430c007388 */ /* 0x0001e80000000400 */
[----:B------:R1:W-:Y:S01]  /*3900*/  STS.U16 [R11+0x680], R126 ;  /* 0x0006807e0b007388 */ /* 0x0003e20000000400 */
[----:B------:R-:W-:Y:S01]  /*3910*/  MUFU.SIN R182, R13 ;  /* 0x0000000d00b67308 */ /* 0x000fe20000000400 */
[----:B0-----:R-:W-:-:S02]  /*3920*/  SHF.L.U32 R12, R2, 0x1, RZ ;  /* 0x00000001020c7819 */ /* 0x001fc400000006ff */
[----:B-1----:R-:W-:-:S05]  /*3930*/  SHF.L.U32 R11, R0, 0x1, RZ ;  /* 0x00000001000b7819 */ /* 0x002fca00000006ff */
[----:B------:R0:W-:Y:S01]  /*3940*/  MUFU.COS R183, R13 ;  /* 0x0000000d00b77308 */ /* 0x0001e20000000000 */
[----:B------:R-:W-:Y:S01]  /*3950*/  IADD3 R2, R133, 0x3a0, RZ ;  /* 0x000003a085027810 */ /* 0x000fe20007ffe0ff */
[----:B------:R-:W2:Y:S01]  /*3960*/  LDL R126, [R1+0xc] ;  /* 0x00000c00017e7983 */ /* 0x000ea20000100800 */
[----:B---3--:R-:W-:-:S03]  /*3970*/  MOV R0, UR43 ;  /* 0x0000002b00007c02 */ /* 0x008fc60008000f00 */
[----:B------:R1:W-:Y:S01]  /*3980*/  STS.U16 [R11+0x6c0], R10 ;  /* 0x0006c00a0b007388 */ /* 0x0003e20000000400 */
[----:B0-----:R-:W-:Y:S01]  /*3990*/  FMUL.RZ R13, R4, 0.15915493667125701904 ;  /* 0x3e22f983040d7820 */ /* 0x001fe2000040c000 */
[C---:B------:R-:W-:Y:S02]  /*39a0*/  IADD3 R4, R133.reuse, 0x3c0, RZ ;  /* 0x000003c085047810 */ /* 0x040fe40007ffe0ff */
[-C--:B------:R-:W-:Y:S02]  /*39b0*/  LEA.HI.SX32 R2, R2, R133.reuse, 0x1b ;  /* 0x0000008502027211 */ /* 0x080fe400078fdaff */
[----:B-1----:R-:W-:Y:S01]  /*39c0*/  IADD3 R10, R133, 0x3e0, RZ ;  /* 0x000003e0850a7810 */ /* 0x002fe20007ffe0ff */
[----:B------:R-:W-:Y:S01]  /*39d0*/  FMUL.FTZ R0, R0, 1.4426950216293334961 ;  /* 0x3fb8aa3b00007820 */ /* 0x000fe20000410000 */
[-C--:B------:R-:W-:Y:S02]  /*39e0*/  LEA.HI.SX32 R4, R4, R133.reuse, 0x1b ;  /* 0x0000008504047211 */ /* 0x080fe400078fdaff */
[----:B------:R-:W-:Y:S01]  /*39f0*/  LEA.HI.SX32 R10, R10, R133, 0x1b ;  /* 0x000000850a0a7211 */ /* 0x000fe200078fdaff */
[----:B------:R-:W-:Y:S01]  /*3a00*/  MUFU.SIN R178, R13 ;  /* 0x0000000d00b27308 */ /* 0x000fe20000000400 */
[----:B------:R-:W-:-:S02]  /*3a10*/  SHF.L.U32 R14, R2, 0x1, RZ ;  /* 0x00000001020e7819 */ /* 0x000fc400000006ff */
[----:B------:R-:W-:Y:S01]  /*3a20*/  SHF.L.U32 R11, R4, 0x1, RZ ;  /* 0x00000001040b7819 */ /* 0x000fe200000006ff */
[----:B------:R-:W-:Y:S01]  /*3a30*/  FMUL.FTZ R4, R47, R0 ;  /* 0x000000002f047220 */ /* 0x000fe20000410000 */
[----:B------:R0:W-:Y:S03]  /*3a40*/  STS.U16 [R12+0x700], R9 ;  /* 0x000700090c007388 */ /* 0x0001e60000000400 */
[----:B------:R1:W-:Y:S01]  /*3a50*/  MUFU.COS R179, R13 ;  /* 0x0000000d00b37308 */ /* 0x0003e20000000000 */
[----:B------:R-:W-:Y:S04]  /*3a60*/  STS.U16 [R14+0x740], R7 ;  /* 0x000740070e007388 */ /* 0x000fe80000000400 */
[----:B------:R-:W-:Y:S01]  /*3a70*/  STS.U16 [R11+0x780], R8 ;  /* 0x000780080b007388 */ /* 0x000fe20000000400 */
[----:B-1----:R-:W-:-:S02]  /*3a80*/  SHF.L.U32 R13, R10, 0x1, RZ ;  /* 0x000000010a0d7819 */ /* 0x002fc400000006ff */
[----:B0-----:R-:W0:Y:S03]  /*3a90*/  MUFU.EX2 R12, R4 ;  /* 0x00000004000c7308 */ /* 0x001e260000000800 */
[----:B------:R1:W-:Y:S02]  /*3aa0*/  STS.U16 [R13+0x7c0], R6 ;  /* 0x0007c0060d007388 */ /* 0x0003e40000000400 */
[----:B-1----:R-:W-:-:S06]  /*3ab0*/  FMUL.FTZ R6, R45, R0 ;  /* 0x000000002d067220 */ /* 0x002fcc0000410000 */
[----:B------:R-:W1:Y:S01]  /*3ac0*/  MUFU.EX2 R6, R6 ;  /* 0x0000000600067308 */ /* 0x000e620000000800 */
[C---:B0-----:R-:W-:Y:S02]  /*3ad0*/  FMUL.FTZ R205, R12.reuse, R205 ;  /* 0x000000cd0ccd7220 */ /* 0x041fe40000410000 */
[----:B------:R-:W-:Y:S02]  /*3ae0*/  FMUL.FTZ R204, R12, R204 ;  /* 0x000000cc0ccc7220 */ /* 0x000fe40000410000 */
[----:B------:R-:W3:Y:S01]  /*3af0*/  LDL R12, [R1+0x8] ;  /* 0x00000800010c7983 */ /* 0x000ee20000100800 */
[----:B------:R-:W-:-:S06]  /*3b00*/  FMUL.FTZ R9, R48, R0 ;  /* 0x0000000030097220 */ /* 0x000fcc0000410000 */
[----:B------:R-:W0:Y:S01]  /*3b10*/  MUFU.EX2 R9, R9 ;  /* 0x0000000900097308 */ /* 0x000e220000000800 */
[C---:B-1----:R-:W-:Y:S02]  /*3b20*/  FMUL.FTZ R201, R6.reuse, R201 ;  /* 0x000000c906c97220 */ /* 0x042fe40000410000 */
[----:B------:R-:W-:Y:S02]  /*3b30*/  FMUL.FTZ R200, R6, R200 ;  /* 0x000000c806c87220 */ /* 0x000fe40000410000 */
[----:B------:R-:W3:Y:S01]  /*3b40*/  LDL R6, [R1+0x4] ;  /* 0x0000040001067983 */ /* 0x000ee20000100800 */
[C---:B0-----:R-:W-:Y:S02]  /*3b50*/  FMUL.FTZ R207, R9.reuse, R207 ;  /* 0x000000cf09cf7220 */ /* 0x041fe40000410000 */
[----:B------:R-:W-:Y:S02]  /*3b60*/  FMUL.FTZ R206, R9, R206 ;  /* 0x000000ce09ce7220 */ /* 0x000fe40000410000 */
[----:B------:R-:W3:Y:S01]  /*3b70*/  LDL R9, [R1] ;  /* 0x0000000001097983 */ /* 0x000ee20000100800 */
[----:B------:R-:W-:-:S02]  /*3b80*/  UIMAD.WIDE.U32 UR36, UR10, UR38, URZ ;  /* 0x000000260a2472a5 */ /* 0x000fc4000f8e003f */
[----:B------:R-:W-:-:S04]  /*3b90*/  UIMAD UR38, UR11, UR38, URZ ;  /* 0x000000260b2672a4 */ /* 0x000fc8000f8e023f */
[----:B------:R-:W-:-:S03]  /*3ba0*/  UIMAD UR41, UR10, UR39, UR38 ;  /* 0x000000270a2972a4 */ /* 0x000fc6000f8e0226 */
[----:B------:R-:W-:Y:S02]  /*3bb0*/  ULDC.64 UR38, c[0x0][0x1c0] ;  /* 0x0000700000267ab9 */ /* 0x000fe40000000a00 */
[----:B------:R-:W-:Y:S01]  /*3bc0*/  UIADD3 UR37, UR37, UR41, URZ ;  /* 0x0000002925257290 */ /* 0x000fe2000fffe03f */
[----:B------:R-:W-:Y:S01]  /*3bd0*/  FMUL.FTZ R5, R49, R0 ;  /* 0x0000000031057220 */ /* 0x000fe20000410000 */
[----:B------:R-:W-:-:S04]  /*3be0*/  UIMAD UR41, UR40, UR38, URZ ;  /* 0x00000026282972a4 */ /* 0x000fc8000f8e023f */
[----:B------:R-:W-:Y:S02]  /*3bf0*/  UIMAD UR41, UR7, UR39, UR41 ;  /* 0x00000027072972a4 */ /* 0x000fe4000f8e0229 */
[----:B------:R-:W-:Y:S01]  /*3c00*/  UIMAD.WIDE.U32 UR38, UR7, UR38, UR36 ;  /* 0x00000026072672a5 */ /* 0x000fe2000f8e0024 */
[----:B------:R-:W0:Y:S02]  /*3c10*/  MUFU.EX2 R5, R5 ;  /* 0x0000000500057308 */ /* 0x000e240000000800 */
[----:B------:R-:W-:Y:S02]  /*3c20*/  ULDC.64 UR36, c[0x0][0x230] ;  /* 0x00008c0000247ab9 */ /* 0x000fe40000000a00 */
[----:B------:R-:W-:Y:S02]  /*3c30*/  UIADD3 UR39, UR39, UR41, URZ ;  /* 0x0000002927277290 */ /* 0x000fe4000fffe03f */
[----:B------:R-:W-:Y:S01]  /*3c40*/  ULEA UR36, UP0, UR38, UR36, 0x3 ;  /* 0x0000002426247291 */ /* 0x000fe2000f80183f */
[----:B------:R-:W-:-:S03]  /*3c50*/  SHF.L.U32 R2, R133, 0x5, RZ ;  /* 0x0000000585027819 */ /* 0x000fc600000006ff */
[----:B------:R-:W-:Y:S02]  /*3c60*/  ULEA.HI.X UR37, UR38, UR37, UR39, 0x3, UP0 ;  /* 0x0000002526257291 */ /* 0x000fe400080f1c27 */
[----:B------:R-:W-:Y:S01]  /*3c70*/  ULEA UR38, UR27, UR7, 0x8 ;  /* 0x000000071b267291 */ /* 0x000fe2000f8e403f */
[----:B------:R-:W-:Y:S02]  /*3c80*/  LEA.HI.SX32 R2, R2, R2, 0x1b ;  /* 0x0000000202027211 */ /* 0x000fe400078fdaff */
[C---:B------:R-:W-:Y:S02]  /*3c90*/  ISETP.NE.AND P2, PT, R134.reuse, RZ, PT ;  /* 0x000000ff8600720c */ /* 0x040fe40003f45270 */
[----:B------:R-:W-:Y:S02]  /*3ca0*/  IADD3 R136, R134, 0x200, RZ ;  /* 0x0000020086887810 */ /* 0x000fe40007ffe0ff */
[----:B------:R-:W-:Y:S01]  /*3cb0*/  MOV R7, UR38 ;  /* 0x0000002600077c02 */ /* 0x000fe20008000f00 */
[----:B------:R-:W-:Y:S01]  /*3cc0*/  MUFU.SIN R194, R129 ;  /* 0x0000008100c27308 */ /* 0x000fe20000000400 */
[----:B------:R-:W-:Y:S01]  /*3cd0*/  FMUL.FTZ R10, R46, R0 ;  /* 0x000000002e0a7220 */ /* 0x000fe20000410000 */
[----:B------:R-:W-:Y:S01]  /*3ce0*/  SHF.L.U32 R4, R2, 0x1, RZ ;  /* 0x0000000102047819 */ /* 0x000fe200000006ff */
[----:B0-----:R-:W-:Y:S01]  /*3cf0*/  FMUL.FTZ R64, R5, R64 ;  /* 0x0000004005407220 */ /* 0x001fe20000410000 */
[----:B------:R-:W-:-:S06]  /*3d00*/  NOP ;  /* 0x0000000000007918 */ /* 0x000fcc0000000000 */
[----:B------:R0:W-:Y:S01]  /*3d10*/  MUFU.COS R195, R129 ;  /* 0x0000008100c37308 */ /* 0x0001e20000000000 */
[----:B------:R-:W-:Y:S01]  /*3d20*/  FMUL.FTZ R65, R5, R65 ;  /* 0x0000004105417220 */ /* 0x000fe20000410000 */
[----:B------:R-:W-:Y:S01]  /*3d30*/  SEL R5, R7, R136, !P2 ;  /* 0x0000008807057207 */ /* 0x000fe20005000000 */
[----:B------:R-:W-:Y:S04]  /*3d40*/  LDS.U16 R33, [R4] ;  /* 0x0000000004217984 */ /* 0x000fe80000000400 */
[----:B------:R-:W1:Y:S01]  /*3d50*/  LDS.U16 R32, [R4+0x2] ;  /* 0x0000020004207984 */ /* 0x000e620000000400 */
[----:B------:R-:W-:Y:S01]  /*3d60*/  MUFU.SIN R188, R128 ;  /* 0x0000008000bc7308 */ /* 0x000fe20000000400 */
[----:B0-----:R-:W-:Y:S02]  /*3d70*/  MOV R129, UR37 ;  /* 0x0000002500817c02 */ /* 0x001fe40008000f00 */
[----:B------:R-:W0:Y:S04]  /*3d80*/  LDS.U16 R28, [R4+0x4] ;  /* 0x00000400041c7984 */ /* 0x000e280000000400 */
[----:B------:R-:W0:Y:S01]  /*3d90*/  LDS.U16 R29, [R4+0x6] ;  /* 0x00000600041d7984 */ /* 0x000e220000000400 */
[----:B------:R1:W-:Y:S03]  /*3da0*/  MUFU.COS R189, R128 ;  /* 0x0000008000bd7308 */ /* 0x0003e60000000000 */
[----:B------:R-:W-:Y:S04]  /*3db0*/  LDS.U16 R25, [R4+0x8] ;  /* 0x0000080004197984 */ /* 0x000fe80000000400 */
[----:B------:R-:W0:Y:S01]  /*3dc0*/  LDS.U16 R27, [R4+0xa] ;  /* 0x00000a00041b7984 */ /* 0x000e220000000400 */
[----:B-1----:R-:W-:Y:S01]  /*3dd0*/  MOV R128, UR36 ;  /* 0x0000002400807c02 */ /* 0x002fe20008000f00 */
[----:B------:R-:W-:Y:S02]  /*3de0*/  MUFU.SIN R180, R15 ;  /* 0x0000000f00b47308 */ /* 0x000fe40000000400 */
[----:B------:R-:W1:Y:S04]  /*3df0*/  LDS.U16 R23, [R4+0xc] ;  /* 0x00000c0004177984 */ /* 0x000e680000000400 */
[----:B------:R-:W0:Y:S02]  /*3e00*/  LDS.U16 R22, [R4+0xe] ;  /* 0x00000e0004167984 */ /* 0x000e240000000400 */
[----:B------:R-:W-:Y:S02]  /*3e10*/  MUFU.COS R181, R15 ;  /* 0x0000000f00b57308 */ /* 0x000fe40000000000 */
[----:B------:R-:W-:Y:S04]  /*3e20*/  LDS.U16 R19, [R4+0x10] ;  /* 0x0000100004137984 */ /* 0x000fe80000000400 */
[----:B------:R-:W0:Y:S02]  /*3e30*/  LDS.U16 R20, [R4+0x12] ;  /* 0x0000120004147984 */ /* 0x000e240000000400 */
[----:B------:R-:W-:Y:S02]  /*3e40*/  MUFU.SIN R184, R17 ;  /* 0x0000001100b87308 */ /* 0x000fe40000000400 */
[----:B------:R-:W-:Y:S04]  /*3e50*/  LDS.U16 R16, [R4+0x16] ;  /* 0x0000160004107984 */ /* 0x000fe80000000400 */
[----:B------:R-:W-:Y:S02]  /*3e60*/  LDS.U16 R13, [R4+0x18] ;  /* 0x00001800040d7984 */ /* 0x000fe40000000400 */
[----:B------:R1:W-:Y:S02]  /*3e70*/  MUFU.COS R185, R17 ;  /* 0x0000001100b97308 */ /* 0x0003e40000000000 */
[----:B------:R-:W-:Y:S04]  /*3e80*/  LDS.U16 R14, [R4+0x1a] ;  /* 0x00001a00040e7984 */ /* 0x000fe80000000400 */
[----:B------:R-:W-:Y:S02]  /*3e90*/  LDS.U16 R11, [R4+0x1c] ;  /* 0x00001c00040b7984 */ /* 0x000fe40000000400 */
[----:B------:R1:W-:Y:S02]  /*3ea0*/  MUFU.EX2 R15, R10 ;  /* 0x0000000a000f7308 */ /* 0x0003e40000000800 */
[----:B-1----:R-:W1:Y:S04]  /*3eb0*/  LDS.U16 R17, [R4+0x14] ;  /* 0x0000140004117984 */ /* 0x002e680000000400 */
[----:B------:R-:W-:Y:S04]  /*3ec0*/  LDS.U16 R7, [R4+0x20] ;  /* 0x0000200004077984 */ /* 0x000fe80000000400 */
[----:B------:R-:W0:Y:S04]  /*3ed0*/  LDS.U16 R10, [R4+0x1e] ;  /* 0x00001e00040a7984 */ /* 0x000e280000000400 */
        /* <DEDUP_REMOVED lines=14> */
[----:B------:R1:W0:Y:S04]  /*3fc0*/  LDS.U16 R163, [R4+0x3e] ;  /* 0x00003e0004a37984 */ /* 0x0002280000000400 */
[----:B------:R4:W-:Y:S04]  /*3fd0*/  STS.64 [R5.X8+0x1d10], R64 ;  /* 0x001d104005007388 */ /* 0x0009e80000008a00 */
[----:B------:R-:W5:Y:S01]  /*3fe0*/  LDG.E.64 R128, [R128.64] ;  /* 0x0000001c80807981 */ /* 0x000f62000c1e1b00 */
[----:B------:R-:W-:Y:S01]  /*3ff0*/  MOV R2, 0x10 ;  /* 0x0000001000027802 */ /* 0x000fe20000000f00 */
[----:B------:R-:W-:Y:S01]  /*4000*/  CS2R R66, SRZ ;  /* 0x0000000000427805 */ /* 0x000fe2000001ff00 */
[----:B-1----:R-:W-:-:S03]  /*4010*/  FMUL.FTZ R4, R42, R0 ;  /* 0x000000002a047220 */ /* 0x002fc60000410000 */
[----:B------:R-:W-:Y:S01]  /*4020*/  @!P1 IMAD.WIDE R2, R3, R2, UR30 ;  /* 0x0000001e03029e25 */ /* 0x000fe2000f8e0202 */
[----:B------:R-:W-:Y:S06]  /*4030*/  BAR.SYNC.DEFER_BLOCKING 0x0 ;  /* 0x0000000000007b1d */ /* 0x000fec0000010000 */
[----:B------:R-:W1:Y:S01]  /*4040*/  MUFU.EX2 R4, R4 ;  /* 0x0000000400047308 */ /* 0x000e620000000800 */
[-C--:B----4-:R-:W-:Y:S02]  /*4050*/  FMUL.FTZ R5, R41, R0.reuse ;  /* 0x0000000029057220 */ /* 0x090fe40000410000 */
[-C--:B------:R-:W-:Y:S01]  /*4060*/  FMUL.FTZ R30, R38, R0.reuse ;  /* 0x00000000261e7220 */ /* 0x080fe20000410000 */
[----:B------:R4:W5:Y:S02]  /*4070*/  @!P1 LDG.E.64 R66, [R2.64+0x8] ;  /* 0x0000081c02429981 */ /* 0x000964000c1e1b00 */
[----:B----4-:R-:W-:-:S06]  /*4080*/  FMUL.FTZ R2, R37, R0 ;  /* 0x0000000025027220 */ /* 0x010fcc0000410000 */
[----:B------:R-:W4:Y:S01]  /*4090*/  MUFU.EX2 R2, R2 ;  /* 0x0000000200027308 */ /* 0x000f220000000800 */
[----:B------:R-:W-:Y:S01]  /*40a0*/  HADD2.F32 R32, -RZ, R32.H0_H0 ;  /* 0x20000020ff207230 */ /* 0x000fe20000004100 */
[C---:B-1----:R-:W-:Y:S01]  /*40b0*/  FMUL.FTZ R195, R4.reuse, R195 ;  /* 0x000000c304c37220 */ /* 0x042fe20000410000 */
[----:B------:R-:W-:Y:S01]  /*40c0*/  HADD2.F32 R33, -RZ, R33.H0_H0 ;  /* 0x20000021ff217230 */ /* 0x000fe20000004100 */
[----:B------:R-:W-:-:S04]  /*40d0*/  FMUL.FTZ R194, R4, R194 ;  /* 0x000000c204c27220 */ /* 0x000fc80000410000 */
[----:B------:R-:W1:Y:S01]  /*40e0*/  MUFU.EX2 R5, R5 ;  /* 0x0000000500057308 */ /* 0x000e620000000800 */
[-C--:B------:R-:W-:Y:S01]  /*40f0*/  FMUL.FTZ R4, R35, R0.reuse ;  /* 0x0000000023047220 */ /* 0x080fe20000410000 */
[----:B------:R-:W-:Y:S01]  /*4100*/  HADD2.F32 R31, -RZ, R31.H0_H0 ;  /* 0x2000001fff1f7230 */ /* 0x000fe20000004100 */
[----:B------:R-:W-:-:S05]  /*4110*/  FMUL.FTZ R3, R36, R0 ;  /* 0x0000000024037220 */ /* 0x000fca0000410000 */
[----:B------:R-:W1:Y:S01]  /*4120*/  MUFU.EX2 R30, R30 ;  /* 0x0000001e001e7308 */ /* 0x000e620000000800 */
[----:B------:R-:W-:Y:S02]  /*4130*/  FMUL.FTZ R26, R39, R0 ;  /* 0x00000000271a7220 */ /* 0x000fe40000410000 */
[C---:B------:R-:W-:Y:S02]  /*4140*/  FMUL.FTZ R242, R49.reuse, R32 ;  /* 0x0000002031f27220 */ /* 0x040fe40000410000 */
[C---:B----4-:R-:W-:Y:S02]  /*4150*/  FMUL.FTZ R185, R2.reuse, R185 ;  /* 0x000000b902b97220 */ /* 0x050fe40000410000 */
[----:B------:R-:W-:Y:S01]  /*4160*/  FMUL.FTZ R184, R2, R184 ;  /* 0x000000b802b87220 */ /* 0x000fe20000410000 */
[----:B------:R-:W4:Y:S01]  /*4170*/  MUFU.EX2 R4, R4 ;  /* 0x0000000400047308 */ /* 0x000f220000000800 */
[----:B------:R-:W-:Y:S02]  /*4180*/  FMUL.FTZ R2, R49, R33 ;  /* 0x0000002131027220 */ /* 0x000fe40000410000 */
[C---:B------:R-:W-:Y:S01]  /*4190*/  FMUL.FTZ R242, R31.reuse, R242 ;  /* 0x000000f21ff27220 */ /* 0x040fe20000410000 */
[----:B0-----:R-:W-:Y:S01]  /*41a0*/  HADD2.F32 R28, -RZ, R28.H0_H0 ;  /* 0x2000001cff1c7230 */ /* 0x001fe20000004100 */
[----:B------:R-:W-:-:S03]  /*41b0*/  FMUL.FTZ R243, R31, R2 ;  /* 0x000000021ff37220 */ /* 0x000fc60000410000 */
[----:B------:R-:W0:Y:S01]  /*41c0*/  MUFU.EX2 R3, R3 ;  /* 0x0000000300037308 */ /* 0x000e220000000800 */
[-C--:B------:R-:W-:Y:S02]  /*41d0*/  FMUL.FTZ R18, R44, R0.reuse ;  /* 0x000000002c127220 */ /* 0x080fe40000410000 */
[-C--:B------:R-:W-:Y:S02]  /*41e0*/  FMUL.FTZ R21, R43, R0.reuse ;  /* 0x000000002b157220 */ /* 0x080fe40000410000 */
[----:B------:R-:W-:-:S03]  /*41f0*/  FMUL.FTZ R24, R40, R0 ;  /* 0x0000000028187220 */ /* 0x000fc60000410000 */
[----:B------:R-:W0:Y:S01]  /*4200*/  MUFU.EX2 R26, R26 ;  /* 0x0000001a001a7308 */ /* 0x000e220000000800 */
[----:B------:R-:W-:Y:S01]  /*4210*/  FMUL.FTZ R0, R34, R0 ;  /* 0x0000000022007220 */ /* 0x000fe20000410000 */
[----:B------:R-:W-:Y:S01]  /*4220*/  HADD2.F32 R29, -RZ, R29.H0_H0 ;  /* 0x2000001dff1d7230 */ /* 0x000fe20000004100 */
[----:B------:R-:W-:Y:S02]  /*4230*/  FMUL.FTZ R2, R206, R242 ;  /* 0x000000f2ce027220 */ /* 0x000fe40000410000 */
[C---:B-1----:R-:W-:Y:S02]  /*4240*/  FMUL.FTZ R193, R5.reuse, R193 ;  /* 0x000000c105c17220 */ /* 0x042fe40000410000 */
[----:B------:R-:W-:Y:S02]  /*4250*/  FMUL.FTZ R192, R5, R192 ;  /* 0x000000c005c07220 */ /* 0x000fe40000410000 */
[C---:B------:R-:W-:Y:S02]  /*4260*/  FMUL.FTZ R187, R30.reuse, R187 ;  /* 0x000000bb1ebb7220 */ /* 0x040fe40000410000 */
[----:B------:R-:W-:Y:S01]  /*4270*/  FMUL.FTZ R186, R30, R186 ;  /* 0x000000ba1eba7220 */ /* 0x000fe20000410000 */
[----:B--2---:R-:W-:Y:S01]  /*4280*/  HADD2.F32 R30, -RZ, R126.H0_H0 ;  /* 0x2000007eff1e7230 */ /* 0x004fe20000004100 */
[----:B------:R-:W-:-:S02]  /*4290*/  FMUL.FTZ R5, R206, R243 ;  /* 0x000000f3ce057220 */ /* 0x000fc40000410000 */
[C---:B------:R-:W-:Y:S02]  /*42a0*/  FMUL.FTZ R241, R48.reuse, R28 ;  /* 0x0000001c30f17220 */ /* 0x040fe40000410000 */
[C---:B------:R-:W-:Y:S01]  /*42b0*/  FFMA.FTZ R2, R207.reuse, R243, -R2 ;  /* 0x000000f3cf027223 */ /* 0x040fe20000010802 */
[----:B------:R-:W-:Y:S01]  /*42c0*/  MUFU.SIN R190, R127 ;  /* 0x0000007f00be7308 */ /* 0x000fe20000000400 */
[----:B------:R-:W-:Y:S02]  /*42d0*/  FMUL.FTZ R240, R48, R29 ;  /* 0x0000001d30f07220 */ /* 0x000fe40000410000 */
[----:B------:R-:W-:Y:S02]  /*42e0*/  FFMA.FTZ R5, R207, R242, R5 ;  /* 0x000000f2cf057223 */ /* 0x000fe40000010005 */
[----:B------:R-:W-:-:S03]  /*42f0*/  FFMA.FTZ R2, R30, R241, R2 ;  /* 0x000000f11e027223 */ /* 0x000fc60000010002 */
[----:B------:R-:W-:Y:S01]  /*4300*/  MUFU.COS R191, R127 ;  /* 0x0000007f00bf7308 */ /* 0x000fe20000000000 */
[----:B------:R-:W-:Y:S01]  /*4310*/  FFMA.FTZ R5, R30, R240, R5 ;  /* 0x000000f01e057223 */ /* 0x000fe20000010005 */
[----:B------:R-:W-:Y:S01]  /*4320*/  HADD2.F32 R27, -RZ, R27.H0_H0 ;  /* 0x2000001bff1b7230 */ /* 0x000fe20000004100 */
[----:B----4-:R-:W-:-:S05]  /*4330*/  FMUL.FTZ R181, R4, R181 ;  /* 0x000000b504b57220 */ /* 0x010fca0000410000 */
[----:B------:R-:W1:Y:S01]  /*4340*/  MUFU.EX2 R24, R24 ;  /* 0x0000001800187308 */ /* 0x000e620000000800 */
[----:B------:R-:W-:-:S07]  /*4350*/  FMUL.FTZ R180, R4, R180 ;  /* 0x000000b404b47220 */ /* 0x000fce0000410000 */
[----:B------:R-:W2:Y:S01]  /*4360*/  MUFU.EX2 R0, R0 ;  /* 0x0000000000007308 */ /* 0x000ea20000000800 */
[----:B------:R-:W-:Y:S02]  /*4370*/  FMUL.FTZ R4, R204, R2 ;  /* 0x00000002cc047220 */ /* 0x000fe40000410000 */
[C---:B0-----:R-:W-:Y:S02]  /*4380*/  FMUL.FTZ R183, R3.reuse, R183 ;  /* 0x000000b703b77220 */ /* 0x041fe40000410000 */
[----:B------:R-:W-:Y:S01]  /*4390*/  FMUL.FTZ R182, R3, R182 ;  /* 0x000000b603b67220 */ /* 0x000fe20000410000 */
[----:B------:R-:W-:Y:S01]  /*43a0*/  HADD2.F32 R25, -RZ, R25.H0_H0 ;  /* 0x20000019ff197230 */ /* 0x000fe20000004100 */
[C---:B------:R-:W-:Y:S02]  /*43b0*/  FMUL.FTZ R189, R26.reuse, R189 ;  /* 0x000000bd1abd7220 */ /* 0x040fe40000410000 */
[----:B------:R-:W-:Y:S01]  /*43c0*/  FMUL.FTZ R188, R26, R188 ;  /* 0x000000bc1abc7220 */ /* 0x000fe20000410000 */
[----:B---3--:R-:W-:Y:S01]  /*43d0*/  HADD2.F32 R26, -RZ, R12.H0_H0 ;  /* 0x2000000cff1a7230 */ /* 0x008fe20000004100 */
[----:B------:R-:W-:-:S02]  /*43e0*/  FMUL.FTZ R3, R204, R5 ;  /* 0x00000005cc037220 */ /* 0x000fc40000410000 */
[----:B------:R-:W-:Y:S02]  /*43f0*/  FFMA.FTZ R5, R205, R5, R4 ;  /* 0x00000005cd057223 */ /* 0x000fe40000010004 */
[----:B------:R-:W-:Y:S02]  /*4400*/  FMUL.FTZ R138, R47, R27 ;  /* 0x0000001b2f8a7220 */ /* 0x000fe40000410000 */
[----:B------:R-:W-:Y:S02]  /*4410*/  FFMA.FTZ R3, R205, R2, -R3 ;  /* 0x00000002cd037223 */ /* 0x000fe40000010803 */
[----:B------:R-:W-:Y:S02]  /*4420*/  FMUL.FTZ R2, R64, R206 ;  /* 0x000000ce40027220 */ /* 0x000fe40000410000 */
[----:B------:R-:W-:Y:S02]  /*4430*/  FMUL.FTZ R202, R15, R202 ;  /* 0x000000ca0fca7220 */ /* 0x000fe40000410000 */
[----:B------:R-:W-:-:S02]  /*4440*/  FMUL.FTZ R137, R47, R25 ;  /* 0x000000192f897220 */ /* 0x000fc40000410000 */
[----:B------:R-:W-:Y:S02]  /*4450*/  FFMA.FTZ R5, R26, R138, R5 ;  /* 0x0000008a1a057223 */ /* 0x000fe40000010005 */
[C---:B-1----:R-:W-:Y:S02]  /*4460*/  FMUL.FTZ R191, R24.reuse, R191 ;  /* 0x000000bf18bf7220 */ /* 0x042fe40000410000 */
[----:B------:R-:W-:Y:S01]  /*4470*/  FMUL.FTZ R190, R24, R190 ;  /* 0x000000be18be7220 */ /* 0x000fe20000410000 */
[----:B------:R-:W-:Y:S01]  /*4480*/  HADD2.F32 R24, -RZ, R6.H0_H0 ;  /* 0x20000006ff187230 */ /* 0x000fe20000004100 */
[C---:B--2---:R-:W-:Y:S02]  /*4490*/  FMUL.FTZ R179, R0.reuse, R179 ;  /* 0x000000b300b37220 */ /* 0x044fe40000410000 */
[----:B------:R-:W-:Y:S01]  /*44a0*/  FMUL.FTZ R178, R0, R178 ;  /* 0x000000b200b27220 */ /* 0x000fe20000410000 */
[----:B------:R-:W0:Y:S01]  /*44b0*/  MUFU.EX2 R21, R21 ;  /* 0x0000001500157308 */ /* 0x000e220000000800 */
[C---:B------:R-:W-:Y:S01]  /*44c0*/  FMUL.FTZ R0, R65.reuse, R206 ;  /* 0x000000ce41007220 */ /* 0x040fe20000410000 */
[----:B------:R-:W-:Y:S01]  /*44d0*/  HADD2.F32 R23, -RZ, R23.H0_H0 ;  /* 0x20000017ff177230 */ /* 0x000fe20000004100 */
[----:B------:R-:W-:-:S02]  /*44e0*/  FFMA.FTZ R2, R65, R207, R2 ;  /* 0x000000cf41027223 */ /* 0x000fc40000010002 */
[----:B------:R-:W-:Y:S02]  /*44f0*/  FMUL.FTZ R203, R15, R203 ;  /* 0x000000cb0fcb7220 */ /* 0x000fe40000410000 */
[----:B------:R-:W-:Y:S02]  /*4500*/  FFMA.FTZ R4, R26, R137, R3 ;  /* 0x000000891a047223 */ /* 0x000fe40000010003 */
[----:B------:R-:W-:Y:S01]  /*4510*/  FMUL.FTZ R6, R202, R5 ;  /* 0x00000005ca067220 */ /* 0x000fe20000410000 */
[----:B------:R-:W-:Y:S01]  /*4520*/  HADD2.F32 R22, -RZ, R22.H0_H0 ;  /* 0x20000016ff167230 */ /* 0x000fe20000004100 */
[----:B------:R-:W-:Y:S02]  /*4530*/  FFMA.FTZ R0, R64, R207, -R0 ;  /* 0x000000cf40007223 */ /* 0x000fe40000010800 */
[----:B------:R-:W-:Y:S02]  /*4540*/  FMUL.FTZ R3, R204, R2 ;  /* 0x00000002cc037220 */ /* 0x000fe40000410000 */
[-C--:B------:R-:W-:Y:S01]  /*4550*/  FFMA.FTZ R6, R203, R4.reuse, -R6 ;  /* 0x00000004cb067223 */ /* 0x080fe20000010806 */
[----:B------:R-:W1:Y:S01]  /*4560*/  MUFU.EX2 R18, R18 ;  /* 0x0000001200127308 */ /* 0x000e620000000800 */
[----:B------:R-:W-:-:S02]  /*4570*/  FMUL.FTZ R4, R202, R4 ;  /* 0x00000004ca047220 */ /* 0x000fc40000410000 */
[----:B------:R-:W-:Y:S02]  /*4580*/  FMUL.FTZ R139, R46, R23 ;  /* 0x000000172e8b7220 */ /* 0x000fe40000410000 */
[-C--:B------:R-:W-:Y:S02]  /*4590*/  FFMA.FTZ R3, R205, R0.reuse, -R3 ;  /* 0x00000000cd037223 */ /* 0x080fe40000010803 */
[----:B------:R-:W-:Y:S02]  /*45a0*/  FMUL.FTZ R0, R204, R0 ;  /* 0x00000000cc007220 */ /* 0x000fe40000410000 */
[----:B------:R-:W-:Y:S02]  /*45b0*/  FFMA.FTZ R5, R203, R5, R4 ;  /* 0x00000005cb057223 */ /* 0x000fe40000010004 */
[----:B------:R-:W-:Y:S02]  /*45c0*/  FMUL.FTZ R140, R46, R22 ;  /* 0x000000162e8c7220 */ /* 0x000fe40000410000 */
[----:B------:R-:W-:Y:S01]  /*45d0*/  FFMA.FTZ R6, R24, R139, R6 ;  /* 0x0000008b18067223 */ /* 0x000fe20000010006 */
[----:B------:R-:W-:Y:S01]  /*45e0*/  HADD2.F32 R20, -RZ, R20.H0_H0 ;  /* 0x20000014ff147230 */ /* 0x000fe20000004100 */
[----:B------:R-:W-:-:S02]  /*45f0*/  FFMA.FTZ R0, R205, R2, R0 ;  /* 0x00000002cd007223 */ /* 0x000fc40000010000 */
[----:B------:R-:W-:Y:S02]  /*4600*/  FFMA.FTZ R5, R24, R140, R5 ;  /* 0x0000008c18057223 */ /* 0x000fe40000010005 */
[----:B------:R-:W-:Y:S01]  /*4610*/  FMUL.FTZ R4, R200, R6 ;  /* 0x00000006c8047220 */ /* 0x000fe20000410000 */
[----:B------:R-:W-:Y:S01]  /*4620*/  HADD2.F32 R19, -RZ, R19.H0_H0 ;  /* 0x20000013ff137230 */ /* 0x000fe20000004100 */
[C---:B0-----:R-:W-:Y:S02]  /*4630*/  FMUL.FTZ R197, R21.reuse, R197 ;  /* 0x000000c515c57220 */ /* 0x041fe40000410000 */
[----:B------:R-:W-:Y:S01]  /*4640*/  FMUL.FTZ R196, R21, R196 ;  /* 0x000000c415c47220 */ /* 0x000fe20000410000 */
[----:B------:R-:W-:Y:S01]  /*4650*/  HADD2.F32 R21, -RZ, R9.H0_H0 ;  /* 0x20000009ff157230 */ /* 0x000fe20000004100 */
[----:B------:R-:W-:Y:S02]  /*4660*/  FMUL.FTZ R2, R202, R0 ;  /* 0x00000000ca027220 */ /* 0x000fe40000410000 */
[----:B------:R-:W-:-:S02]  /*4670*/  FFMA.FTZ R4, R201, R5, R4 ;  /* 0x00000005c9047223 */ /* 0x000fc40000010004 */
[----:B------:R-:W-:Y:S02]  /*4680*/  FMUL.FTZ R5, R200, R5 ;  /* 0x00000005c8057220 */ /* 0x000fe40000410000 */
[----:B------:R-:W-:Y:S02]  /*4690*/  FMUL.FTZ R142, R45, R20 ;  /* 0x000000142d8e7220 */ /* 0x000fe40000410000 */
[-C--:B------:R-:W-:Y:S02]  /*46a0*/  FFMA.FTZ R2, R203, R3.reuse, -R2 ;  /* 0x00000003cb027223 */ /* 0x080fe40000010802 */
[----:B------:R-:W-:Y:S02]  /*46b0*/  FMUL.FTZ R3, R202, R3 ;  /* 0x00000003ca037220 */ /* 0x000fe40000410000 */
[----:B-1----:R-:W-:Y:S02]  /*46c0*/  FMUL.FTZ R198, R18, R198 ;  /* 0x000000c612c67220 */ /* 0x002fe40000410000 */
[----:B------:R-:W-:-:S02]  /*46d0*/  FFMA.FTZ R6, R201, R6, -R5 ;  /* 0x00000006c9067223 */ /* 0x000fc40000010805 */
[----:B------:R-:W-:Y:S02]  /*46e0*/  FMUL.FTZ R141, R45, R19 ;  /* 0x000000132d8d7220 */ /* 0x000fe40000410000 */
[----:B------:R-:W-:Y:S01]  /*46f0*/  FFMA.FTZ R4, R21, R142, R4 ;  /* 0x0000008e15047223 */ /* 0x000fe20000010004 */
[----:B------:R-:W-:Y:S01]  /*4700*/  HADD2.F32 R17, -RZ, R17.H0_H0 ;  /* 0x20000011ff117230 */ /* 0x000fe20000004100 */
[----:B------:R-:W-:Y:S02]  /*4710*/  FFMA.FTZ R3, R203, R0, R3 ;  /* 0x00000000cb037223 */ /* 0x000fe40000010003 */
[----:B------:R-:W-:Y:S02]  /*4720*/  FMUL.FTZ R199, R18, R199 ;  /* 0x000000c712c77220 */ /* 0x000fe40000410000 */
[----:B------:R-:W-:Y:S02]  /*4730*/  FFMA.FTZ R6, R21, R141, R6 ;  /* 0x0000008d15067223 */ /* 0x000fe40000010006 */
[----:B------:R-:W-:Y:S01]  /*4740*/  FMUL.FTZ R5, R198, R4 ;  /* 0x00000004c6057220 */ /* 0x000fe20000410000 */
[----:B------:R-:W-:Y:S01]  /*4750*/  HADD2.F32 R18, -RZ, R252.H0_H0 ;  /* 0x200000fcff127230 */ /* 0x000fe20000004100 */
[----:B------:R-:W-:Y:S01]  /*4760*/  FMUL.FTZ R0, R200, R3 ;  /* 0x00000003c8007220 */ /* 0x000fe20000410000 */
[----:B------:R-:W-:Y:S01]  /*4770*/  HADD2.F32 R16, -RZ, R16.H0_H0 ;  /* 0x20000010ff107230 */ /* 0x000fe20000004100 */
[----:B------:R-:W-:-:S02]  /*4780*/  FFMA.FTZ R5, R199, R6, -R5 ;  /* 0x00000006c7057223 */ /* 0x000fc40000010805 */
[----:B------:R-:W-:Y:S02]  /*4790*/  FMUL.FTZ R6, R198, R6 ;  /* 0x00000006c6067220 */ /* 0x000fe40000410000 */
[----:B------:R-:W-:Y:S02]  /*47a0*/  FMUL.FTZ R143, R44, R17 ;  /* 0x000000112c8f7220 */ /* 0x000fe40000410000 */
[-C--:B------:R-:W-:Y:S02]  /*47b0*/  FFMA.FTZ R0, R201, R2.reuse, -R0 ;  /* 0x00000002c9007223 */ /* 0x080fe40000010800 */
[----:B------:R-:W-:Y:S02]  /*47c0*/  FMUL.FTZ R2, R200, R2 ;  /* 0x00000002c8027220 */ /* 0x000fe40000410000 */
[----:B------:R-:W-:Y:S02]  /*47d0*/  FFMA.FTZ R9, R199, R4, R6 ;  /* 0x00000004c7097223 */ /* 0x000fe40000010006 */
[----:B------:R-:W-:-:S02]  /*47e0*/  FMUL.FTZ R144, R44, R16 ;  /* 0x000000102c907220 */ /* 0x000fc40000410000 */
[C---:B------:R-:W-:Y:S01]  /*47f0*/  FFMA.FTZ R5, R18.reuse, R143, R5 ;  /* 0x0000008f12057223 */ /* 0x040fe20000010005 */
[----:B------:R-:W-:Y:S01]  /*4800*/  HADD2.F32 R14, -RZ, R14.H0_H0 ;  /* 0x2000000eff0e7230 */ /* 0x000fe20000004100 */
[----:B------:R-:W-:Y:S02]  /*4810*/  FFMA.FTZ R2, R201, R3, R2 ;  /* 0x00000003c9027223 */ /* 0x000fe40000010002 */
[----:B------:R-:W-:Y:S02]  /*4820*/  FFMA.FTZ R9, R18, R144, R9 ;  /* 0x0000009012097223 */ /* 0x000fe40000010009 */
[----:B------:R-:W-:Y:S01]  /*4830*/  FMUL.FTZ R4, R196, R5 ;  /* 0x00000005c4047220 */ /* 0x000fe20000410000 */
[----:B------:R-:W-:Y:S01]  /*4840*/  HADD2.F32 R15, -RZ, R111.H0_H0 ;  /* 0x2000006fff0f7230 */ /* 0x000fe20000004100 */
[----:B------:R-:W-:Y:S01]  /*4850*/  FMUL.FTZ R3, R198, R2 ;  /* 0x00000002c6037220 */ /* 0x000fe20000410000 */
[----:B------:R-:W-:Y:S01]  /*4860*/  HADD2.F32 R13, -RZ, R13.H0_H0 ;  /* 0x2000000dff0d7230 */ /* 0x000fe20000004100 */
[----:B------:R-:W-:-:S02]  /*4870*/  FFMA.FTZ R6, R197, R9, R4 ;  /* 0x00000009c5067223 */ /* 0x000fc40000010004 */
[----:B------:R-:W-:Y:S02]  /*4880*/  FMUL.FTZ R4, R196, R9 ;  /* 0x00000009c4047220 */ /* 0x000fe40000410000 */
[----:B------:R-:W-:Y:S02]  /*4890*/  FMUL.FTZ R146, R43, R14 ;  /* 0x0000000e2b927220 */ /* 0x000fe40000410000 */
[-C--:B------:R-:W-:Y:S02]  /*48a0*/  FFMA.FTZ R3, R199, R0.reuse, -R3 ;  /* 0x00000000c7037223 */ /* 0x080fe40000010803 */
[----:B------:R-:W-:Y:S02]  /*48b0*/  FMUL.FTZ R0, R198, R0 ;  /* 0x00000000c6007220 */ /* 0x000fe40000410000 */
[----:B------:R-:W-:Y:S02]  /*48c0*/  FFMA.FTZ R4, R197, R5, -R4 ;  /* 0x00000005c5047223 */ /* 0x000fe40000010804 */
[----:B------:R-:W-:-:S02]  /*48d0*/  FMUL.FTZ R145, R43, R13 ;  /* 0x0000000d2b917220 */ /* 0x000fc40000410000 */
[----:B------:R-:W-:Y:S01]  /*48e0*/  FFMA.FTZ R6, R15, R146, R6 ;  /* 0x000000920f067223 */ /* 0x000fe20000010006 */
[----:B------:R-:W-:Y:S01]  /*48f0*/  HADD2.F32 R11, -RZ, R11.H0_H0 ;  /* 0x2000000bff0b7230 */ /* 0x000fe20000004100 */
[----:B------:R-:W-:Y:S02]  /*4900*/  FFMA.FTZ R0, R199, R2, R0 ;  /* 0x00000002c7007223 */ /* 0x000fe40000010000 */
        /* <DEDUP_REMOVED lines=12> */
[C---:B------:R-:W-:Y:S02]  /*49d0*/  FFMA.FTZ R5, R12.reuse, R147, R5 ;  /* 0x000000930c057223 */ /* 0x040fe40000010005 */
[----:B------:R-:W-:Y:S01]  /*49e0*/  FFMA.FTZ R3, R197, R0, R3 ;  /* 0x00000000c5037223 */ /* 0x000fe20000010003 */
[----:B------:R-:W-:Y:S01]  /*49f0*/  HADD2.F32 R8, -RZ, R8.H0_H0 ;  /* 0x20000008ff087230 */ /* 0x000fe20000004100 */
[----:B------:R-:W-:Y:S02]  /*4a00*/  FFMA.FTZ R127, R12, R148, R127 ;  /* 0x000000940c7f7223 */ /* 0x000fe4000001007f */
[----:B------:R-:W-:Y:S02]  /*4a10*/  FMUL.FTZ R4, R192, R5 ;  /* 0x00000005c0047220 */ /* 0x000fe40000410000 */
[----:B------:R-:W-:Y:S01]  /*4a20*/  FMUL.FTZ R0, R194, R3 ;  /* 0x00000003c2007220 */ /* 0x000fe20000410000 */
[----:B------:R-:W-:Y:S01]  /*4a30*/  HADD2.F32 R9, -RZ, R109.H0_H0 ;  /* 0x2000006dff097230 */ /* 0x000fe20000004100 */
[-C--:B------:R-:W-:Y:S01]  /*4a40*/  FFMA.FTZ R6, R193, R127.reuse, R4 ;  /* 0x0000007fc1067223 */ /* 0x080fe20000010004 */
[----:B------:R-:W-:Y:S01]  /*4a50*/  HADD2.F32 R7, -RZ, R7.H0_H0 ;  /* 0x20000007ff077230 */ /* 0x000fe20000004100 */
[----:B------:R-:W-:-:S02]  /*4a60*/  FMUL.FTZ R4, R192, R127 ;  /* 0x0000007fc0047220 */ /* 0x000fc40000410000 */
[----:B------:R-:W-:Y:S02]  /*4a70*/  FMUL.FTZ R150, R41, R8 ;  /* 0x0000000829967220 */ /* 0x000fe40000410000 */
[-C--:B------:R-:W-:Y:S02]  /*4a80*/  FFMA.FTZ R0, R195, R2.reuse, -R0 ;  /* 0x00000002c3007223 */ /* 0x080fe40000010800 */
[----:B------:R-:W-:Y:S02]  /*4a90*/  FMUL.FTZ R2, R194, R2 ;  /* 0x00000002c2027220 */ /* 0x000fe40000410000 */
[----:B------:R-:W-:Y:S02]  /*4aa0*/  FFMA.FTZ R4, R193, R5, -R4 ;  /* 0x00000005c1047223 */ /* 0x000fe40000010804 */
[----:B------:R-:W-:Y:S02]  /*4ab0*/  FMUL.FTZ R149, R41, R7 ;  /* 0x0000000729957220 */ /* 0x000fe40000410000 */
[----:B------:R-:W-:-:S02]  /*4ac0*/  FFMA.FTZ R5, R9, R150, R6 ;  /* 0x0000009609057223 */ /* 0x000fc40000010006 */
[----:B------:R-:W-:Y:S01]  /*4ad0*/  FFMA.FTZ R2, R195, R3, R2 ;  /* 0x00000003c3027223 */ /* 0x000fe20000010002 */
[----:B------:R-:W-:Y:S01]  /*4ae0*/  HADD2.F32 R177, -RZ, R177.H0_H0 ;  /* 0x200000b1ffb17230 */ /* 0x000fe20000004100 */
[----:B------:R-:W-:Y:S02]  /*4af0*/  FFMA.FTZ R4, R9, R149, R4 ;  /* 0x0000009509047223 */ /* 0x000fe40000010004 */
[----:B------:R-:W-:Y:S02]  /*4b00*/  FMUL.FTZ R126, R190, R5 ;  /* 0x00000005be7e7220 */ /* 0x000fe40000410000 */
[----:B------:R-:W-:Y:S01]  /*4b10*/  FMUL.FTZ R3, R192, R2 ;  /* 0x00000002c0037220 */ /* 0x000fe20000410000 */
[----:B------:R-:W-:Y:S01]  /*4b20*/  HADD2.F32 R6, -RZ, R108.H0_H0 ;  /* 0x2000006cff067230 */ /* 0x000fe20000004100 */
[-C--:B------:R-:W-:Y:S01]  /*4b30*/  FFMA.FTZ R127, R191, R4.reuse, -R126 ;  /* 0x00000004bf7f7223 */ /* 0x080fe2000001087e */
[----:B------:R-:W-:Y:S01]  /*4b40*/  HADD2.F32 R176, -RZ, R176.H0_H0 ;  /* 0x200000b0ffb07230 */ /* 0x000fe20000004100 */
[----:B------:R-:W-:-:S02]  /*4b50*/  FMUL.FTZ R4, R190, R4 ;  /* 0x00000004be047220 */ /* 0x000fc40000410000 */
[----:B------:R-:W-:Y:S02]  /*4b60*/  FMUL.FTZ R226, R40, R177 ;  /* 0x000000b128e27220 */ /* 0x000fe40000410000 */
[-C--:B------:R-:W-:Y:S02]  /*4b70*/  FFMA.FTZ R3, R193, R0.reuse, -R3 ;  /* 0x00000000c1037223 */ /* 0x080fe40000010803 */
[----:B------:R-:W-:Y:S02]  /*4b80*/  FMUL.FTZ R0, R192, R0 ;  /* 0x00000000c0007220 */ /* 0x000fe40000410000 */
[----:B------:R-:W-:Y:S02]  /*4b90*/  FFMA.FTZ R4, R191, R5, R4 ;  /* 0x00000005bf047223 */ /* 0x000fe40000010004 */
        /* <DEDUP_REMOVED lines=37> */
[----:B------:R-:W-:Y:S01]  /*4df0*/  FMUL.FTZ R3, R186, R2 ;  /* 0x00000002ba037220 */ /* 0x000fe20000410000 */
[----:B------:R-:W-:Y:S01]  /*4e00*/  HADD2.F32 R169, -RZ, R169.H0_H0 ;  /* 0x200000a9ffa97230 */ /* 0x000fe20000004100 */
[-C--:B------:R-:W-:Y:S02]  /*4e10*/  FFMA.FTZ R135, R185, R126.reuse, R135 ;  /* 0x0000007eb9877223 */ /* 0x080fe40000010087 */
[----:B------:R-:W-:Y:S02]  /*4e20*/  FMUL.FTZ R136, R184, R126 ;  /* 0x0000007eb8887220 */ /* 0x000fe40000410000 */
[----:B------:R-:W-:-:S02]  /*4e30*/  FMUL.FTZ R233, R37, R170 ;  /* 0x000000aa25e97220 */ /* 0x000fc40000410000 */
[-C--:B------:R-:W-:Y:S02]  /*4e40*/  FFMA.FTZ R126, R187, R0.reuse, -R3 ;  /* 0x00000000bb7e7223 */ /* 0x080fe40000010803 */
[----:B------:R-:W-:Y:S02]  /*4e50*/  FMUL.FTZ R0, R186, R0 ;  /* 0x00000000ba007220 */ /* 0x000fe40000410000 */
[----:B------:R-:W-:Y:S02]  /*4e60*/  FFMA.FTZ R127, R185, R127, -R136 ;  /* 0x0000007fb97f7223 */ /* 0x000fe40000010888 */
        /* <DEDUP_REMOVED lines=9> */
[-C--:B------:R-:W-:Y:S02]  /*4f00*/  FFMA.FTZ R136, R183, R127.reuse, -R136 ;  /* 0x0000007fb7887223 */ /* 0x080fe40000010888 */
[----:B------:R-:W-:Y:S02]  /*4f10*/  FMUL.FTZ R152, R182, R127 ;  /* 0x0000007fb6987220 */ /* 0x000fe40000410000 */
[----:B------:R-:W-:-:S02]  /*4f20*/  FMUL.FTZ R234, R36, R168 ;  /* 0x000000a824ea7220 */ /* 0x000fc40000410000 */
[-C--:B------:R-:W-:Y:S02]  /*4f30*/  FFMA.FTZ R127, R185, R126.reuse, -R2 ;  /* 0x0000007eb97f7223 */ /* 0x080fe40000010802 */
[----:B------:R-:W-:Y:S02]  /*4f40*/  FMUL.FTZ R126, R184, R126 ;  /* 0x0000007eb87e7220 */ /* 0x000fe40000410000 */
[----:B------:R-:W-:Y:S02]  /*4f50*/  FFMA.FTZ R152, R183, R135, R152 ;  /* 0x00000087b7987223 */ /* 0x000fe40000010098 */
[----:B------:R-:W-:Y:S02]  /*4f60*/  FMUL.FTZ R235, R36, R167 ;  /* 0x000000a724eb7220 */ /* 0x000fe40000410000 */
[----:B------:R-:W-:Y:S02]  /*4f70*/  FFMA.FTZ R136, R3, R234, R136 ;  /* 0x000000ea03887223 */ /* 0x000fe40000010088 */
[----:B------:R-:W-:-:S02]  /*4f80*/  FFMA.FTZ R126, R185, R0, R126 ;  /* 0x00000000b97e7223 */ /* 0x000fc4000001007e */
[----:B------:R-:W-:Y:S02]  /*4f90*/  FFMA.FTZ R152, R3, R235, R152 ;  /* 0x000000eb03987223 */ /* 0x000fe40000010098 */
[----:B------:R-:W-:Y:S02]  /*4fa0*/  FMUL.FTZ R135, R180, R136 ;  /* 0x00000088b4877220 */ /* 0x000fe40000410000 */
[----:B------:R-:W-:Y:S01]  /*4fb0*/  FMUL.FTZ R0, R182, R127 ;  /* 0x0000007fb6007220 */ /* 0x000fe20000410000 */
[----:B------:R-:W-:Y:S01]  /*4fc0*/  HADD2.F32 R166, -RZ, R166.H0_H0 ;  /* 0x200000a6ffa67230 */ /* 0x000fe20000004100 */
[-C--:B------:R-:W-:Y:S02]  /*4fd0*/  FFMA.FTZ R151, R181, R152.reuse, R135 ;  /* 0x00000098b5977223 */ /* 0x080fe40000010087 */
[----:B------:R-:W-:Y:S02]  /*4fe0*/  FMUL.FTZ R152, R180, R152 ;  /* 0x00000098b4987220 */ /* 0x000fe40000410000 */
[----:B------:R-:W-:-:S02]  /*4ff0*/  FFMA.FTZ R0, R183, R126, R0 ;  /* 0x0000007eb7007223 */ /* 0x000fc40000010000 */
[----:B------:R-:W-:Y:S01]  /*5000*/  FMUL.FTZ R126, R182, R126 ;  /* 0x0000007eb67e7220 */ /* 0x000fe20000410000 */
[----:B------:R-:W-:Y:S01]  /*5010*/  HADD2.F32 R2, -RZ, R103.H0_H0 ;  /* 0x20000067ff027230 */ /* 0x000fe20000004100 */
[----:B------:R-:W-:Y:S01]  /*5020*/  FFMA.FTZ R135, R181, R136, -R152 ;  /* 0x00000088b5877223 */ /* 0x000fe20000010898 */
[----:B------:R-:W-:Y:S01]  /*5030*/  HADD2.F32 R165, -RZ, R165.H0_H0 ;  /* 0x200000a5ffa57230 */ /* 0x000fe20000004100 */
[----:B------:R-:W-:Y:S02]  /*5040*/  FMUL.FTZ R236, R35, R166 ;  /* 0x000000a623ec7220 */ /* 0x000fe40000410000 */
[----:B------:R-:W-:Y:S01]  /*5050*/  FFMA.FTZ R126, R183, R127, -R126 ;  /* 0x0000007fb77e7223 */ /* 0x000fe2000001087e */
[----:B------:R-:W-:Y:S01]  /*5060*/  ISETP.NE.AND P1, PT, R134, 0x1f, PT ;  /* 0x0000001f8600780c */ /* 0x000fe20003f25270 */
[----:B------:R-:W-:Y:S02]  /*5070*/  FMUL.FTZ R237, R35, R165 ;  /* 0x000000a523ed7220 */ /* 0x000fe40000410000 */
[----:B------:R-:W-:-:S02]  /*5080*/  FMUL.FTZ R127, R180, R0 ;  /* 0x00000000b47f7220 */ /* 0x000fc40000410000 */
[----:B------:R-:W-:Y:S02]  /*5090*/  FFMA.FTZ R136, R2, R236, R135 ;  /* 0x000000ec02887223 */ /* 0x000fe40000010087 */
[-C--:B------:R-:W-:Y:S02]  /*50a0*/  FMUL.FTZ R135, R180, R126.reuse ;  /* 0x0000007eb4877220 */ /* 0x080fe40000410000 */
[----:B------:R-:W-:Y:S02]  /*50b0*/  FFMA.FTZ R151, R2, R237, R151 ;  /* 0x000000ed02977223 */ /* 0x000fe40000010097 */
[C---:B------:R-:W-:Y:S02]  /*50c0*/  FFMA.FTZ R127, R181.reuse, R126, -R127 ;  /* 0x0000007eb57f7223 */ /* 0x040fe4000001087f */
[----:B------:R-:W-:Y:S02]  /*50d0*/  FMUL.FTZ R154, R178, R136 ;  /* 0x00000088b29a7220 */ /* 0x000fe40000410000 */
[----:B------:R-:W-:-:S02]  /*50e0*/  FFMA.FTZ R126, R181, R0, R135 ;  /* 0x00000000b57e7223 */ /* 0x000fc40000010087 */
[CC--:B------:R-:W-:Y:S02]  /*50f0*/  FMUL.FTZ R152, R178.reuse, R151.reuse ;  /* 0x00000097b2987220 */ /* 0x0c0fe40000410000 */
[C---:B------:R-:W-:Y:S02]  /*5100*/  FFMA.FTZ R153, R179.reuse, R151, R154 ;  /* 0x00000097b3997223 */ /* 0x040fe4000001009a */
[CC--:B------:R-:W-:Y:S02]  /*5110*/  FMUL.FTZ R210, R178.reuse, R126.reuse ;  /* 0x0000007eb2d27220 */ /* 0x0c0fe40000410000 */
[-C--:B------:R-:W-:Y:S02]  /*5120*/  FMUL.FTZ R151, R178, R127.reuse ;  /* 0x0000007fb2977220 */ /* 0x080fe40000410000 */
[C---:B------:R-:W-:Y:S02]  /*5130*/  FFMA.FTZ R210, R179.reuse, R127, -R210 ;  /* 0x0000007fb3d27223 */ /* 0x040fe400000108d2 */
[----:B------:R-:W-:-:S02]  /*5140*/  FFMA.FTZ R151, R179, R126, R151 ;  /* 0x0000007eb3977223 */ /* 0x000fc40000010097 */
[----:B------:R0:W1:Y:S01]  /*5150*/  @P1 LDS.64 R126, [R134.X8+0x2d18] ;  /* 0x002d1800867e1984 */ /* 0x0000620000008a00 */
[----:B------:R-:W-:Y:S02]  /*5160*/  HADD2.F32 R164, -RZ, R164.H0_H0 ;  /* 0x200000a4ffa47230 */ /* 0x000fe40000004100 */
[----:B------:R-:W-:Y:S01]  /*5170*/  HADD2.F32 R163, -RZ, R163.H0_H0 ;  /* 0x200000a3ffa37230 */ /* 0x000fe20000004100 */
[----:B------:R-:W-:Y:S01]  /*5180*/  FFMA.FTZ R152, R179, R136, -R152 ;  /* 0x00000088b3987223 */ /* 0x000fe20000010898 */
[----:B------:R-:W-:Y:S01]  /*5190*/  HADD2.F32 R0, -RZ, R102.H0_H0 ;  /* 0x20000066ff007230 */ /* 0x000fe20000004100 */
[C---:B------:R-:W-:Y:S01]  /*51a0*/  FMUL.FTZ R135, R34.reuse, R164 ;  /* 0x000000a422877220 */ /* 0x040fe20000410000 */
[----:B------:R-:W-:Y:S01]  /*51b0*/  BSSY B0, `(.L_x_8744) ;  /* 0x0000011000007945 */ /* 0x000fe20003800000 */
[----:B------:R-:W-:Y:S02]  /*51c0*/  FMUL.FTZ R136, R34, R163 ;  /* 0x000000a322887220 */ /* 0x000fe40000410000 */
[----:B------:R-:W-:-:S02]  /*51d0*/  FFMA.FTZ R209, R0, R135, R152 ;  /* 0x0000008700d17223 */ /* 0x000fc40000010098 */
[----:B------:R-:W-:Y:S01]  /*51e0*/  FFMA.FTZ R208, R0, R136, R153 ;  /* 0x0000008800d07223 */ /* 0x000fe20000010099 */
        /* <DEDUP_REMOVED lines=13> */
.L_x_8745:
[----:B0-----:R-:W-:Y:S05]  /*52c0*/  BSYNC B0 ;  /* 0x0000000000007941 */ /* 0x001fea0003800000 */
.L_x_8744:
[----:B------:R-:W0:Y:S01]  /*52d0*/  SHFL.UP PT, R152, R210, 0x1, RZ ;  /* 0x04200000d2987989 */ /* 0x000e2200000e00ff */
[----:B------:R-:W-:Y:S01]  /*52e0*/  ISETP.GE.AND P3, PT, R133, 0x1, PT ;  /* 0x000000018500780c */ /* 0x000fe20003f66270 */
[CC--:B-----5:R-:W-:Y:S01]  /*52f0*/  FMUL.FTZ R162, R50.reuse, R129.reuse ;  /* 0x0000008132a27220 */ /* 0x0e0fe20000410000 */
[----:B------:R-:W-:Y:S01]  /*5300*/  BSSY B0, `(.L_x_8746) ;  /* 0x0000183000007945 */ /* 0x000fe20003800000 */
[----:B------:R-:W2:Y:S01]  /*5310*/  SHFL.UP PT, R155, R208, 0x1, RZ ;  /* 0x04200000d09b7989 */ /* 0x000ea200000e00ff */
[-C--:B------:R-:W-:Y:S02]  /*5320*/  FMUL.FTZ R161, R50, R128.reuse ;  /* 0x0000008032a17220 */ /* 0x080fe40000410000 */
[-C--:B------:R-:W-:Y:S01]  /*5330*/  FMUL.FTZ R160, R51, R128.reuse ;  /* 0x0000008033a07220 */ /* 0x080fe20000410000 */
[----:B------:R-:W3:Y:S01]  /*5340*/  SHFL.UP PT, R154, R209, 0x1, RZ ;  /* 0x04200000d19a7989 */ /* 0x000ee200000e00ff */
[C---:B------:R-:W-:Y:S02]  /*5350*/  FMUL.FTZ R224, R60.reuse, R128 ;  /* 0x000000803ce07220 */ /* 0x040fe40000410000 */
[-C--:B------:R-:W-:Y:S01]  /*5360*/  FMUL.FTZ R225, R60, R129.reuse ;  /* 0x000000813ce17220 */ /* 0x080fe20000410000 */
[----:B------:R-:W4:Y:S01]  /*5370*/  SHFL.UP PT, R153, R151, 0x1, RZ ;  /* 0x0420000097997989 */ /* 0x000f2200000e00ff */
[----:B------:R-:W-:-:S02]  /*5380*/  FMUL.FTZ R223, R61, R129 ;  /* 0x000000813ddf7220 */ /* 0x000fc40000410000 */
[----:B------:R-:W-:Y:S01]  /*5390*/  FMUL.FTZ R222, R61, R128 ;  /* 0x000000803dde7220 */ /* 0x000fe20000410000 */
[----:B------:R-:W-:Y:S01]  /*53a0*/  SHFL.IDX PT, R66, R66, RZ, 0x1f ;  /* 0x00001fff42427589 */ /* 0x000fe200000e0000 */
[----:B------:R-:W-:Y:S02]  /*53b0*/  FMUL.FTZ R221, R62, R129 ;  /* 0x000000813edd7220 */ /* 0x000fe40000410000 */
[C---:B-1----:R-:W-:Y:S02]  /*53c0*/  FMUL.FTZ R244, R178.reuse, R127 ;  /* 0x0000007fb2f47220 */ /* 0x042fe40000410000 */
[-C--:B------:R-:W-:Y:S02]  /*53d0*/  FMUL.FTZ R245, R178, -R126.reuse ;  /* 0x8000007eb2f57220 */ /* 0x080fe40000410000 */
[----:B------:R-:W-:Y:S02]  /*53e0*/  FFMA.FTZ R244, R179, R126, -R244 ;  /* 0x0000007eb3f47223 */ /* 0x000fe400000108f4 */
[----:B0-----:R-:W-:-:S02]  /*53f0*/  FMUL.FTZ R156, R151, R152 ;  /* 0x00000098979c7220 */ /* 0x001fc40000410000 */
[----:B------:R-:W-:Y:S02]  /*5400*/  FFMA.FTZ R245, R179, -R127, R245 ;  /* 0x8000007fb3f57223 */ /* 0x000fe400000100f5 */
[----:B--2---:R-:W-:Y:S02]  /*5410*/  FMUL.FTZ R157, R151, R155 ;  /* 0x0000009b979d7220 */ /* 0x004fe40000410000 */
[----:B------:R-:W-:Y:S02]  /*5420*/  FMUL.FTZ R238, R69, R128 ;  /* 0x0000008045ee7220 */ /* 0x000fe40000410000 */
[-C--:B---3--:R-:W-:Y:S02]  /*5430*/  FMUL.FTZ R158, R151, R154.reuse ;  /* 0x0000009a979e7220 */ /* 0x088fe40000410000 */
[C---:B------:R-:W-:Y:S02]  /*5440*/  FFMA.FTZ R154, R210.reuse, R154, -R157 ;  /* 0x0000009ad29a7223 */ /* 0x040fe4000001089d */
[----:B----4-:R-:W-:-:S02]  /*5450*/  FFMA.FTZ R156, R210, R153, R156 ;  /* 0x00000099d29c7223 */ /* 0x010fc4000001009c */
[----:B------:R-:W-:Y:S02]  /*5460*/  FFMA.FTZ R155, R210, R155, R158 ;  /* 0x0000009bd29b7223 */ /* 0x000fe4000001009e */
[C---:B------:R-:W-:Y:S01]  /*5470*/  FMUL.FTZ R153, R151.reuse, R153 ;  /* 0x0000009997997220 */ /* 0x040fe20000410000 */
[----:B------:R-:W-:Y:S01]  /*5480*/  FSEL R156, R151, R156, !P3 ;  /* 0x0000009c979c7208 */ /* 0x000fe20005800000 */
[----:B------:R-:W-:Y:S02]  /*5490*/  @P3 FADD.FTZ R208, R208, R155 ;  /* 0x0000009bd0d03221 */ /* 0x000fe40000010000 */
[----:B------:R-:W-:Y:S02]  /*54a0*/  @P3 FADD.FTZ R209, R209, R154 ;  /* 0x0000009ad1d13221 */ /* 0x000fe40000010000 */
[----:B------:R-:W-:Y:S01]  /*54b0*/  @P3 FFMA.FTZ R210, R210, R152, -R153 ;  /* 0x00000098d2d23223 */ /* 0x000fe20000010899 */
[----:B------:R-:W0:Y:S01]  /*54c0*/  SHFL.UP PT, R157, R208, 0x2, RZ ;  /* 0x04400000d09d7989 */ /* 0x000e2200000e00ff */
[----:B------:R-:W-:Y:S01]  /*54d0*/  ISETP.GE.AND P3, PT, R133, 0x2, PT ;  /* 0x000000028500780c */ /* 0x000fe20003f66270 */
[----:B------:R-:W-:-:S02]  /*54e0*/  FMUL.FTZ R239, R69, R129 ;  /* 0x0000008145ef7220 */ /* 0x000fc40000410000 */
[----:B------:R-:W1:Y:S04]  /*54f0*/  SHFL.UP PT, R155, R209, 0x2, RZ ;  /* 0x04400000d19b7989 */ /* 0x000e6800000e00ff */
[----:B------:R-:W2:Y:S04]  /*5500*/  SHFL.UP PT, R151, R210, 0x2, RZ ;  /* 0x04400000d2977989 */ /* 0x000ea800000e00ff */
[----:B------:R-:W3:Y:S01]  /*5510*/  SHFL.UP PT, R153, R156, 0x2, RZ ;  /* 0x044000009c997989 */ /* 0x000ee200000e00ff */
[C---:B0-----:R-:W-:Y:S02]  /*5520*/  FMUL.FTZ R158, R156.reuse, R157 ;  /* 0x0000009d9c9e7220 */ /* 0x041fe40000410000 */
[----:B-1----:R-:W-:-:S02]  /*5530*/  FMUL.FTZ R159, R156, R155 ;  /* 0x0000009b9c9f7220 */ /* 0x002fc40000410000 */
[----:B------:R-:W-:Y:S02]  /*5540*/  FFMA.FTZ R158, R210, R155, -R158 ;  /* 0x0000009bd29e7223 */ /* 0x000fe4000001089e */
[----:B--2---:R-:W-:Y:S02]  /*5550*/  FMUL.FTZ R154, R156, R151 ;  /* 0x000000979c9a7220 */ /* 0x004fe40000410000 */
[----:B------:R-:W-:Y:S02]  /*5560*/  FFMA.FTZ R159, R210, R157, R159 ;  /* 0x0000009dd29f7223 */ /* 0x000fe4000001009f */
[-C--:B---3--:R-:W-:Y:S02]  /*5570*/  FMUL.FTZ R152, R156, R153.reuse ;  /* 0x000000999c987220 */ /* 0x088fe40000410000 */
[C---:B------:R-:W-:Y:S02]  /*5580*/  FFMA.FTZ R153, R210.reuse, R153, R154 ;  /* 0x00000099d2997223 */ /* 0x040fe4000001009a */
[----:B------:R-:W-:-:S02]  /*5590*/  @P3 FFMA.FTZ R210, R210, R151, -R152 ;  /* 0x00000097d2d23223 */ /* 0x000fc40000010898 */
[----:B------:R-:W-:Y:S01]  /*55a0*/  @P3 FADD.FTZ R208, R208, R159 ;  /* 0x0000009fd0d03221 */ /* 0x000fe20000010000 */
        /* <DEDUP_REMOVED lines=12> */
[----:B------:R-:W-:Y:S02]  /*5670*/  FMUL.FTZ R152, R153, R152 ;  /* 0x0000009899987220 */ /* 0x000fe40000410000 */
[C---:B------:R-:W-:Y:S02]  /*5680*/  FFMA.FTZ R155, R210.reuse, R155, R156 ;  /* 0x0000009bd29b7223 */ /* 0x040fe4000001009c */
[----:B------:R-:W-:-:S02]  /*5690*/  @P3 FFMA.FTZ R210, R210, R151, -R152 ;  /* 0x00000097d2d23223 */ /* 0x000fc40000010898 */
[CC--:B------:R-:W-:Y:S02]  /*56a0*/  FMUL.FTZ R152, R178.reuse, R162.reuse ;  /* 0x000000a2b2987220 */ /* 0x0c0fe40000410000 */
[C---:B------:R-:W-:Y:S02]  /*56b0*/  FMUL.FTZ R151, R179.reuse, R162 ;  /* 0x000000a2b3977220 */ /* 0x040fe40000410000 */
[-C--:B------:R-:W-:Y:S02]  /*56c0*/  FFMA.FTZ R157, R179, R161.reuse, -R152 ;  /* 0x000000a1b39d7223 */ /* 0x080fe40000010898 */
[----:B------:R-:W-:Y:S02]  /*56d0*/  @P3 FADD.FTZ R209, R209, R154 ;  /* 0x0000009ad1d13221 */ /* 0x000fe40000010000 */
[----:B------:R-:W-:Y:S01]  /*56e0*/  FFMA.FTZ R152, -R178, R161, -R151 ;  /* 0x000000a1b2987223 */ /* 0x000fe20000010997 */
[----:B------:R-:W-:Y:S01]  /*56f0*/  FSEL R151, R153, R158, !P3 ;  /* 0x0000009e99977208 */ /* 0x000fe20005800000 */
[----:B------:R-:W-:Y:S01]  /*5700*/  FMUL.FTZ R159, R51, R129 ;  /* 0x00000081339f7220 */ /* 0x000fe20000410000 */
[----:B------:R-:W0:Y:S01]  /*5710*/  SHFL.UP PT, R153, R209, 0x8, RZ ;  /* 0x05000000d1997989 */ /* 0x000e2200000e00ff */
[----:B------:R-:W-:Y:S01]  /*5720*/  @P3 FADD.FTZ R208, R208, R155 ;  /* 0x0000009bd0d03221 */ /* 0x000fe20000010000 */
[----:B------:R-:W-:Y:S01]  /*5730*/  ISETP.GE.AND P3, PT, R133, 0x8, PT ;  /* 0x000000088500780c */ /* 0x000fe20003f66270 */
[----:B------:R-:W-:Y:S01]  /*5740*/  FADD.FTZ R156, -R159, R152 ;  /* 0x000000989f9c7221 */ /* 0x000fe20000010100 */
[----:B------:R-:W-:Y:S01]  /*5750*/  SHFL.UP PT, R154, R151, 0x8, RZ ;  /* 0x05000000979a7989 */ /* 0x000fe200000e00ff */
[----:B------:R-:W-:-:S02]  /*5760*/  FADD.FTZ R157, R160, R157 ;  /* 0x0000009da09d7221 */ /* 0x000fc40000010000 */
[CC--:B------:R-:W-:Y:S01]  /*5770*/  FMUL.FTZ R158, R180.reuse, -R156.reuse ;  /* 0x8000009cb49e7220 */ /* 0x0c0fe20000410000 */
[----:B------:R-:W1:Y:S01]  /*5780*/  SHFL.UP PT, R152, R210, 0x8, RZ ;  /* 0x05000000d2987989 */ /* 0x000e6200000e00ff */
[-C--:B------:R-:W-:Y:S02]  /*5790*/  FMUL.FTZ R211, R180, -R157.reuse ;  /* 0x8000009db4d37220 */ /* 0x080fe40000410000 */
[C---:B------:R-:W-:Y:S01]  /*57a0*/  FFMA.FTZ R212, R181.reuse, R157, -R158 ;  /* 0x0000009db5d47223 */ /* 0x040fe2000001089e */
[----:B------:R-:W2:Y:S01]  /*57b0*/  SHFL.UP PT, R155, R208, 0x8, RZ ;  /* 0x05000000d09b7989 */ /* 0x000ea200000e00ff */
[----:B------:R-:W-:Y:S02]  /*57c0*/  FFMA.FTZ R211, R181, R156, R211 ;  /* 0x0000009cb5d37223 */ /* 0x000fe400000100d3 */
[C---:B------:R-:W-:Y:S02]  /*57d0*/  FMUL.FTZ R158, R52.reuse, R129 ;  /* 0x00000081349e7220 */ /* 0x040fe40000410000 */
[----:B------:R-:W-:-:S02]  /*57e0*/  FMUL.FTZ R157, R52, R128 ;  /* 0x00000080349d7220 */ /* 0x000fc40000410000 */
[----:B------:R-:W-:Y:S02]  /*57f0*/  FADD.FTZ R211, -R158, R211 ;  /* 0x000000d39ed37221 */ /* 0x000fe40000010100 */
[----:B------:R-:W-:Y:S02]  /*5800*/  FADD.FTZ R212, R157, R212 ;  /* 0x000000d49dd47221 */ /* 0x000fe40000010000 */
[C---:B------:R-:W-:Y:S02]  /*5810*/  FMUL.FTZ R156, R182.reuse, -R211 ;  /* 0x800000d3b69c7220 */ /* 0x040fe40000410000 */
[-C--:B------:R-:W-:Y:S02]  /*5820*/  FMUL.FTZ R214, R182, -R212.reuse ;  /* 0x800000d4b6d67220 */ /* 0x080fe40000410000 */
[----:B------:R-:W-:Y:S02]  /*5830*/  FFMA.FTZ R215, R183, R212, -R156 ;  /* 0x000000d4b7d77223 */ /* 0x000fe4000001089c */
[----:B0-----:R-:W-:-:S02]  /*5840*/  FMUL.FTZ R212, R151, R153 ;  /* 0x0000009997d47220 */ /* 0x001fc40000410000 */
[----:B------:R-:W-:Y:S02]  /*5850*/  FFMA.FTZ R214, R183, R211, R214 ;  /* 0x000000d3b7d67223 */ /* 0x000fe400000100d6 */
[C---:B-1----:R-:W-:Y:S02]  /*5860*/  FMUL.FTZ R213, R151.reuse, R152 ;  /* 0x0000009897d57220 */ /* 0x042fe40000410000 */
[CC--:B------:R-:W-:Y:S02]  /*5870*/  FMUL.FTZ R211, R151.reuse, R154.reuse ;  /* 0x0000009a97d37220 */ /* 0x0c0fe40000410000 */
[-C--:B--2---:R-:W-:Y:S02]  /*5880*/  FMUL.FTZ R156, R151, R155.reuse ;  /* 0x0000009b979c7220 */ /* 0x084fe40000410000 */
        /* <DEDUP_REMOVED lines=9> */
[----:B------:R-:W-:Y:S01]  /*5920*/  @P3 FADD.FTZ R209, R209, R154 ;  /* 0x0000009ad1d13221 */ /* 0x000fe20000010000 */
[----:B------:R-:W-:Y:S01]  /*5930*/  ISETP.GE.AND P3, PT, R133, 0x10, PT ;  /* 0x000000108500780c */ /* 0x000fe20003f66270 */
[----:B------:R-:W-:-:S02]  /*5940*/  FADD.FTZ R153, R156, R215 ;  /* 0x000000d79c997221 */ /* 0x000fc40000010000 */
[----:B------:R-:W-:Y:S01]  /*5950*/  FADD.FTZ R154, -R155, R214 ;  /* 0x000000d69b9a7221 */ /* 0x000fe20000010100 */
[----:B------:R-:W-:Y:S01]  /*5960*/  SHFL.UP PT, R215, R208, 0x10, RZ ;  /* 0x06000000d0d77989 */ /* 0x000fe200000e00ff */
[C---:B------:R-:W-:Y:S02]  /*5970*/  FMUL.FTZ R211, R184.reuse, -R153 ;  /* 0x80000099b8d37220 */ /* 0x040fe40000410000 */
[-C--:B------:R-:W-:Y:S01]  /*5980*/  FMUL.FTZ R212, R184, -R154.reuse ;  /* 0x8000009ab8d47220 */ /* 0x080fe20000410000 */
[----:B------:R-:W1:Y:S01]  /*5990*/  SHFL.UP PT, R214, R151, 0x10, RZ ;  /* 0x0600000097d67989 */ /* 0x000e6200000e00ff */
[C---:B------:R-:W-:Y:S02]  /*59a0*/  FFMA.FTZ R211, R185.reuse, R154, R211 ;  /* 0x0000009ab9d37223 */ /* 0x040fe400000100d3 */
[----:B------:R-:W-:Y:S01]  /*59b0*/  FMUL.FTZ R154, R54, R129 ;  /* 0x00000081369a7220 */ /* 0x000fe20000410000 */
[----:B------:R-:W2:Y:S01]  /*59c0*/  SHFL.UP PT, R213, R209, 0x10, RZ ;  /* 0x06000000d1d57989 */ /* 0x000ea200000e00ff */
[----:B------:R-:W-:-:S02]  /*59d0*/  FFMA.FTZ R212, R185, R153, -R212 ;  /* 0x00000099b9d47223 */ /* 0x000fc400000108d4 */
[----:B------:R-:W-:Y:S02]  /*59e0*/  FMUL.FTZ R153, R54, R128 ;  /* 0x0000008036997220 */ /* 0x000fe40000410000 */
[----:B------:R-:W-:Y:S02]  /*59f0*/  FADD.FTZ R216, -R154, R211 ;  /* 0x000000d39ad87221 */ /* 0x000fe40000010100 */
[----:B------:R-:W-:Y:S02]  /*5a00*/  FADD.FTZ R212, R153, R212 ;  /* 0x000000d499d47221 */ /* 0x000fe40000010000 */
[----:B------:R-:W-:Y:S02]  /*5a10*/  FMUL.FTZ R211, R186, -R216 ;  /* 0x800000d8bad37220 */ /* 0x000fe40000410000 */
[----:B0-----:R-:W-:Y:S02]  /*5a20*/  FMUL.FTZ R217, R151, R152 ;  /* 0x0000009897d97220 */ /* 0x001fe40000410000 */
[----:B------:R-:W-:-:S02]  /*5a30*/  FFMA.FTZ R211, R187, R212, -R211 ;  /* 0x000000d4bbd37223 */ /* 0x000fc400000108d3 */
[----:B------:R-:W-:-:S04]  /*5a40*/  FMUL.FTZ R212, R186, -R212 ;  /* 0x800000d4bad47220 */ /* 0x000fc80000410000 */
[----:B------:R-:W-:Y:S02]  /*5a50*/  FFMA.FTZ R212, R187, R216, R212 ;  /* 0x000000d8bbd47223 */ /* 0x000fe400000100d4 */
[CC--:B-1----:R-:W-:Y:S02]  /*5a60*/  FFMA.FTZ R218, R210.reuse, R214.reuse, R217 ;  /* 0x000000d6d2da7223 */ /* 0x0c2fe400000100d9 */
[C---:B------:R-:W-:Y:S02]  /*5a70*/  FMUL.FTZ R217, R151.reuse, R214 ;  /* 0x000000d697d97220 */ /* 0x040fe40000410000 */
[C---:B------:R-:W-:Y:S02]  /*5a80*/  FMUL.FTZ R214, R151.reuse, R215 ;  /* 0x000000d797d67220 */ /* 0x040fe40000410000 */
[-C--:B--2---:R-:W-:Y:S02]  /*5a90*/  FMUL.FTZ R216, R151, R213.reuse ;  /* 0x000000d597d87220 */ /* 0x084fe40000410000 */
[----:B------:R-:W-:-:S02]  /*5aa0*/  FFMA.FTZ R214, R210, R213, -R214 ;  /* 0x000000d5d2d67223 */ /* 0x000fc400000108d6 */
[C---:B------:R-:W-:Y:S02]  /*5ab0*/  FFMA.FTZ R215, R210.reuse, R215, R216 ;  /* 0x000000d7d2d77223 */ /* 0x040fe400000100d8 */
[----:B------:R-:W-:Y:S01]  /*5ac0*/  @P3 FFMA.FTZ R210, R210, R152, -R217 ;  /* 0x00000098d2d23223 */ /* 0x000fe200000108d9 */
[----:B------:R-:W-:Y:S01]  /*5ad0*/  FSEL R217, R151, R218, !P3 ;  /* 0x000000da97d97208 */ /* 0x000fe20005800000 */
[----:B------:R0:W-:Y:S01]  /*5ae0*/  SHFL.IDX PT, R216, R67, RZ, 0x1f ;  /* 0x00001fff43d87589 */ /* 0x0001e200000e0000 */
[----:B------:R-:W-:Y:S02]  /*5af0*/  @P3 FADD.FTZ R209, R209, R214 ;  /* 0x000000d6d1d13221 */ /* 0x000fe40000010000 */
[C---:B------:R-:W-:Y:S01]  /*5b00*/  FMUL.FTZ R152, R55.reuse, R128 ;  /* 0x0000008037987220 */ /* 0x040fe20000410000 */
[----:B------:R-:W-:Y:S01]  /*5b10*/  SHFL.UP PT, R219, R210, 0x1, RZ ;  /* 0x04200000d2db7989 */ /* 0x000fe200000e00ff */
[----:B------:R-:W-:Y:S02]  /*5b20*/  FMUL.FTZ R151, R55, R129 ;  /* 0x0000008137977220 */ /* 0x000fe40000410000 */
[----:B------:R-:W-:Y:S01]  /*5b30*/  FADD.FTZ R211, R152, R211 ;  /* 0x000000d398d37221 */ /* 0x000fe20000010000 */
[----:B------:R-:W1:Y:S01]  /*5b40*/  SHFL.UP PT, R217, R217, 0x1, RZ ;  /* 0x04200000d9d97989 */ /* 0x000e6200000e00ff */
[----:B------:R-:W-:-:S02]  /*5b50*/  FADD.FTZ R212, -R151, R212 ;  /* 0x000000d497d47221 */ /* 0x000fc40000010100 */
[C---:B------:R-:W-:Y:S01]  /*5b60*/  FMUL.FTZ R213, R188.reuse, -R211 ;  /* 0x800000d3bcd57220 */ /* 0x040fe20000410000 */
[----:B------:R-:W2:Y:S01]  /*5b70*/  SHFL.UP PT, R209, R209, 0x1, RZ ;  /* 0x04200000d1d17989 */ /* 0x000ea200000e00ff */
[-C--:B------:R-:W-:Y:S02]  /*5b80*/  FMUL.FTZ R214, R188, -R212.reuse ;  /* 0x800000d4bcd67220 */ /* 0x080fe40000410000 */
[C---:B------:R-:W-:Y:S02]  /*5b90*/  FFMA.FTZ R218, R189.reuse, R212, R213 ;  /* 0x000000d4bdda7223 */ /* 0x040fe400000100d5 */
[C---:B------:R-:W-:Y:S02]  /*5ba0*/  FMUL.FTZ R213, R56.reuse, R129 ;  /* 0x0000008138d57220 */ /* 0x040fe40000410000 */
[----:B------:R-:W-:Y:S02]  /*5bb0*/  FFMA.FTZ R211, R189, R211, -R214 ;  /* 0x000000d3bdd37223 */ /* 0x000fe400000108d6 */
[----:B------:R-:W-:-:S02]  /*5bc0*/  FMUL.FTZ R212, R56, R128 ;  /* 0x0000008038d47220 */ /* 0x000fc40000410000 */
[----:B------:R-:W-:Y:S02]  /*5bd0*/  FADD.FTZ R218, -R213, R218 ;  /* 0x000000dad5da7221 */ /* 0x000fe40000010100 */
[----:B------:R-:W-:Y:S02]  /*5be0*/  FADD.FTZ R211, R212, R211 ;  /* 0x000000d3d4d37221 */ /* 0x000fe40000010000 */
[----:B------:R-:W-:Y:S02]  /*5bf0*/  FMUL.FTZ R214, R190, -R218 ;  /* 0x800000dabed67220 */ /* 0x000fe40000410000 */
[----:B------:R-:W-:Y:S02]  /*5c00*/  @P3 FADD.FTZ R208, R208, R215 ;  /* 0x000000d7d0d03221 */ /* 0x000fe40000010000 */
[-C--:B0-----:R-:W-:Y:S02]  /*5c10*/  FFMA.FTZ R67, R191, R211.reuse, -R214 ;  /* 0x000000d3bf437223 */ /* 0x081fe400000108d6 */
[----:B-1----:R-:W-:Y:S01]  /*5c20*/  FMUL.FTZ R210, R217, R216 ;  /* 0x000000d8d9d27220 */ /* 0x002fe20000410000 */
[----:B------:R0:W1:Y:S01]  /*5c30*/  SHFL.UP PT, R214, R208, 0x1, RZ ;  /* 0x04200000d0d67989 */ /* 0x00006200000e00ff */
[----:B------:R-:W-:-:S02]  /*5c40*/  FMUL.FTZ R211, R190, -R211 ;  /* 0x800000d3bed37220 */ /* 0x000fc40000410000 */
[-C--:B------:R-:W-:Y:S02]  /*5c50*/  FFMA.FTZ R210, R219, R66.reuse, -R210 ;  /* 0x00000042dbd27223 */ /* 0x080fe400000108d2 */
[----:B------:R-:W-:Y:S02]  /*5c60*/  FMUL.FTZ R217, R217, R66 ;  /* 0x00000042d9d97220 */ /* 0x000fe40000410000 */
[----:B------:R-:W-:Y:S02]  /*5c70*/  FFMA.FTZ R218, R191, R218, R211 ;  /* 0x000000dabfda7223 */ /* 0x000fe400000100d3 */
[----:B--2---:R-:W-:Y:S02]  /*5c80*/  @P2 FADD.FTZ R66, R209, R210 ;  /* 0x000000d2d1422221 */ /* 0x004fe40000010000 */
[C---:B------:R-:W-:Y:S02]  /*5c90*/  FMUL.FTZ R211, R57.reuse, R129 ;  /* 0x0000008139d37220 */ /* 0x040fe40000410000 */
[----:B------:R-:W-:-:S02]  /*5ca0*/  FMUL.FTZ R210, R57, R128 ;  /* 0x0000008039d27220 */ /* 0x000fc40000410000 */
[----:B------:R-:W-:Y:S02]  /*5cb0*/  FADD.FTZ R218, -R211, R218 ;  /* 0x000000dad3da7221 */ /* 0x000fe40000010100 */
[----:B------:R-:W-:Y:S02]  /*5cc0*/  FADD.FTZ R67, R210, R67 ;  /* 0x00000043d2437221 */ /* 0x000fe40000010000 */
[CC--:B------:R-:W-:Y:S02]  /*5cd0*/  FMUL.FTZ R220, R192.reuse, -R218.reuse ;  /* 0x800000dac0dc7220 */ /* 0x0c0fe40000410000 */
[-C--:B------:R-:W-:Y:S02]  /*5ce0*/  FMUL.FTZ R209, R192, -R67.reuse ;  /* 0x80000043c0d17220 */ /* 0x080fe40000410000 */
[C---:B------:R-:W-:Y:S02]  /*5cf0*/  FFMA.FTZ R67, R193.reuse, R67, -R220 ;  /* 0x00000043c1437223 */ /* 0x040fe400000108dc */
[----:B------:R-:W-:-:S02]  /*5d00*/  FFMA.FTZ R218, R193, R218, R209 ;  /* 0x000000dac1da7223 */ /* 0x000fc400000100d1 */
[C---:B0-----:R-:W-:Y:S02]  /*5d10*/  FMUL.FTZ R208, R58.reuse, R128 ;  /* 0x000000803ad07220 */ /* 0x041fe40000410000 */
[----:B------:R-:W-:Y:S02]  /*5d20*/  FMUL.FTZ R209, R58, R129 ;  /* 0x000000813ad17220 */ /* 0x000fe40000410000 */
[----:B------:R-:W-:Y:S02]  /*5d30*/  FFMA.FTZ R217, R219, R216, R217 ;  /* 0x000000d8dbd97223 */ /* 0x000fe400000100d9 */
[----:B------:R-:W-:Y:S02]  /*5d40*/  FADD.FTZ R67, R208, R67 ;  /* 0x00000043d0437221 */ /* 0x000fe40000010000 */
[----:B------:R-:W-:Y:S02]  /*5d50*/  FADD.FTZ R218, -R209, R218 ;  /* 0x000000dad1da7221 */ /* 0x000fe40000010100 */
[----:B-1----:R-:W-:Y:S01]  /*5d60*/  @P2 FADD.FTZ R216, R214, R217 ;  /* 0x000000d9d6d82221 */ /* 0x002fe20000010000 */
[----:B------:R-:W-:Y:S01]  /*5d70*/  ISETP.NE.AND P2, PT, R251, 0x1f, PT ;  /* 0x0000001ffb00780c */ /* 0x000fe20003f45270 */
[----:B------:R-:W-:-:S02]  /*5d80*/  FMUL.FTZ R215, R194, -R67 ;  /* 0x80000043c2d77220 */ /* 0x000fc40000410000 */
[-C--:B------:R-:W-:Y:S02]  /*5d90*/  FMUL.FTZ R214, R194, -R218.reuse ;  /* 0x800000dac2d67220 */ /* 0x080fe40000410000 */
[C---:B------:R-:W-:Y:S02]  /*5da0*/  FFMA.FTZ R218, R195.reuse, R218, R215 ;  /* 0x000000dac3da7223 */ /* 0x040fe400000100d7 */
[----:B------:R-:W-:Y:S02]  /*5db0*/  FFMA.FTZ R217, R195, R67, -R214 ;  /* 0x00000043c3d97223 */ /* 0x000fe400000108d6 */
[C---:B------:R-:W-:Y:S02]  /*5dc0*/  FMUL.FTZ R215, R59.reuse, R129 ;  /* 0x000000813bd77220 */ /* 0x040fe40000410000 */
[----:B------:R-:W-:Y:S02]  /*5dd0*/  FMUL.FTZ R214, R59, R128 ;  /* 0x000000803bd67220 */ /* 0x000fe40000410000 */
[----:B------:R-:W-:-:S02]  /*5de0*/  FMUL.FTZ R67, R65, R216 ;  /* 0x000000d841437220 */ /* 0x000fc40000410000 */
[-C--:B------:R-:W-:Y:S02]  /*5df0*/  FMUL.FTZ R65, R65, R66.reuse ;  /* 0x0000004241417220 */ /* 0x080fe40000410000 */
[----:B------:R-:W-:Y:S02]  /*5e00*/  FADD.FTZ R218, -R215, R218 ;  /* 0x000000dad7da7221 */ /* 0x000fe40000010100 */
[----:B------:R-:W-:Y:S02]  /*5e10*/  FADD.FTZ R217, R214, R217 ;  /* 0x000000d9d6d97221 */ /* 0x000fe40000010000 */
[C---:B------:R-:W-:Y:S02]  /*5e20*/  FFMA.FTZ R67, R64.reuse, R66, -R67 ;  /* 0x0000004240437223 */ /* 0x040fe40000010843 */
[----:B------:R-:W-:Y:S02]  /*5e30*/  FFMA.FTZ R66, R64, R216, R65 ;  /* 0x000000d840427223 */ /* 0x000fe40000010041 */
        /* <DEDUP_REMOVED lines=15> */
[----:B------:R-:W-:Y:S02]  /*5f30*/  FMUL.FTZ R220, R62, R128 ;  /* 0x000000803edc7220 */ /* 0x000fe40000410000 */
[----:B------:R-:W-:Y:S02]  /*5f40*/  FFMA.FTZ R64, R201, R218, R65 ;  /* 0x000000dac9407223 */ /* 0x000fe40000010041 */
[----:B------:R-:W-:Y:S02]  /*5f50*/  FADD.FTZ R217, R220, R217 ;  /* 0x000000d9dcd97221 */ /* 0x000fe40000010000 */
[----:B------:R-:W-:-:S02]  /*5f60*/  FADD.FTZ R64, -R221, R64 ;  /* 0x00000040dd407221 */ /* 0x000fc40000010100 */
[C---:B------:R-:W-:Y:S02]  /*5f70*/  FMUL.FTZ R65, R202.reuse, -R217 ;  /* 0x800000d9ca417220 */ /* 0x040fe40000410000 */
[-C--:B------:R-:W-:Y:S02]  /*5f80*/  FMUL.FTZ R216, R202, -R64.reuse ;  /* 0x80000040cad87220 */ /* 0x080fe40000410000 */
[----:B------:R-:W-:Y:S02]  /*5f90*/  FFMA.FTZ R64, R203, R64, R65 ;  /* 0x00000040cb407223 */ /* 0x000fe40000010041 */
[----:B------:R-:W-:Y:S02]  /*5fa0*/  FMUL.FTZ R219, R63, R129 ;  /* 0x000000813fdb7220 */ /* 0x000fe40000410000 */
[----:B------:R-:W-:Y:S02]  /*5fb0*/  FFMA.FTZ R217, R203, R217, -R216 ;  /* 0x000000d9cbd97223 */ /* 0x000fe400000108d8 */
[----:B------:R-:W-:-:S02]  /*5fc0*/  FMUL.FTZ R218, R63, R128 ;  /* 0x000000803fda7220 */ /* 0x000fc40000410000 */
[----:B------:R-:W-:Y:S02]  /*5fd0*/  FADD.FTZ R65, -R219, R64 ;  /* 0x00000040db417221 */ /* 0x000fe40000010100 */
[----:B------:R-:W-:Y:S02]  /*5fe0*/  FADD.FTZ R64, R218, R217 ;  /* 0x000000d9da407221 */ /* 0x000fe40000010000 */
[CC--:B------:R-:W-:Y:S02]  /*5ff0*/  FMUL.FTZ R217, R204.reuse, -R65.reuse ;  /* 0x80000041ccd97220 */ /* 0x0c0fe40000410000 */
[-C--:B------:R-:W-:Y:S02]  /*6000*/  FMUL.FTZ R216, R204, -R64.reuse ;  /* 0x80000040ccd87220 */ /* 0x080fe40000410000 */
[C---:B------:R-:W-:Y:S02]  /*6010*/  FFMA.FTZ R64, R205.reuse, R64, -R217 ;  /* 0x00000040cd407223 */ /* 0x040fe400000108d9 */
[----:B------:R-:W-:-:S02]  /*6020*/  FFMA.FTZ R65, R205, R65, R216 ;  /* 0x00000041cd417223 */ /* 0x000fc400000100d8 */
[C---:B------:R-:W-:Y:S02]  /*6030*/  FMUL.FTZ R217, R68.reuse, R129 ;  /* 0x0000008144d97220 */ /* 0x040fe40000410000 */
[----:B------:R-:W-:Y:S02]  /*6040*/  FMUL.FTZ R216, R68, R128 ;  /* 0x0000008044d87220 */ /* 0x000fe40000410000 */
[----:B------:R-:W-:Y:S02]  /*6050*/  FADD.FTZ R242, R242, R66 ;  /* 0x00000042f2f27221 */ /* 0x000fe40000010000 */
[----:B------:R-:W-:Y:S02]  /*6060*/  FADD.FTZ R66, -R217, R65 ;  /* 0x00000041d9427221 */ /* 0x000fe40000010100 */
[----:B------:R-:W-:Y:S02]  /*6070*/  FADD.FTZ R64, R216, R64 ;  /* 0x00000040d8407221 */ /* 0x000fe40000010000 */
[----:B------:R-:W-:-:S02]  /*6080*/  FADD.FTZ R243, R243, R67 ;  /* 0x00000043f3f37221 */ /* 0x000fc40000010000 */
[C---:B------:R-:W-:Y:S02]  /*6090*/  FMUL.FTZ R65, R206.reuse, -R66 ;  /* 0x80000042ce417220 */ /* 0x040fe40000410000 */
[CC--:B------:R-:W-:Y:S02]  /*60a0*/  FMUL.FTZ R67, R206.reuse, -R64.reuse ;  /* 0x80000040ce437220 */ /* 0x0c0fe40000410000 */
[C---:B------:R-:W-:Y:S02]  /*60b0*/  FFMA.FTZ R65, R207.reuse, R64, -R65 ;  /* 0x00000040cf417223 */ /* 0x040fe40000010841 */
[----:B------:R-:W-:Y:S02]  /*60c0*/  FFMA.FTZ R64, R207, R66, R67 ;  /* 0x00000042cf407223 */ /* 0x000fe40000010043 */
[C---:B------:R-:W-:Y:S02]  /*60d0*/  FMUL.FTZ R66, R206.reuse, R243 ;  /* 0x000000f3ce427220 */ /* 0x040fe40000410000 */
[----:B------:R-:W-:-:S02]  /*60e0*/  FMUL.FTZ R67, R206, R242 ;  /* 0x000000f2ce437220 */ /* 0x000fc40000410000 */
[C---:B------:R-:W-:Y:S02]  /*60f0*/  FFMA.FTZ R66, R207.reuse, R242, R66 ;  /* 0x000000f2cf427223 */ /* 0x040fe40000010042 */
[----:B------:R-:W-:Y:S02]  /*6100*/  FFMA.FTZ R67, R207, R243, -R67 ;  /* 0x000000f3cf437223 */ /* 0x000fe40000010843 */
[----:B------:R-:W-:Y:S02]  /*6110*/  FFMA.FTZ R240, R30, R240, R66 ;  /* 0x000000f01ef07223 */ /* 0x000fe40000010042 */
[----:B------:R-:W-:Y:S02]  /*6120*/  FMUL.FTZ R66, R180, -R244 ;  /* 0x800000f4b4427220 */ /* 0x000fe40000410000 */
[----:B------:R-:W-:Y:S02]  /*6130*/  FFMA.FTZ R241, R30, R241, R67 ;  /* 0x000000f11ef17223 */ /* 0x000fe40000010043 */
[----:B------:R-:W-:-:S02]  /*6140*/  FMUL.FTZ R67, R180, -R245 ;  /* 0x800000f5b4437220 */ /* 0x000fc40000410000 */
[C---:B------:R-:W-:Y:S02]  /*6150*/  FFMA.FTZ R245, R181.reuse, R245, R66 ;  /* 0x000000f5b5f57223 */ /* 0x040fe40000010042 */
[CC--:B------:R-:W-:Y:S02]  /*6160*/  FMUL.FTZ R66, R204.reuse, R241.reuse ;  /* 0x000000f1cc427220 */ /* 0x0c0fe40000410000 */
[----:B------:R-:W-:Y:S02]  /*6170*/  FFMA.FTZ R244, R181, R244, -R67 ;  /* 0x000000f4b5f47223 */ /* 0x000fe40000010843 */
[-C--:B------:R-:W-:Y:S02]  /*6180*/  FMUL.FTZ R67, R204, R240.reuse ;  /* 0x000000f0cc437220 */ /* 0x080fe40000410000 */
[C---:B------:R-:W-:Y:S02]  /*6190*/  FFMA.FTZ R66, R205.reuse, R240, R66 ;  /* 0x000000f0cd427223 */ /* 0x040fe40000010042 */
[----:B------:R-:W-:-:S02]  /*61a0*/  FFMA.FTZ R67, R205, R241, -R67 ;  /* 0x000000f1cd437223 */ /* 0x000fc40000010843 */
[----:B------:R-:W-:Y:S02]  /*61b0*/  FFMA.FTZ R138, R26, R138, R66 ;  /* 0x0000008a1a8a7223 */ /* 0x000fe40000010042 */
[----:B------:R-:W-:Y:S02]  /*61c0*/  FMUL.FTZ R66, R182, -R244 ;  /* 0x800000f4b6427220 */ /* 0x000fe40000410000 */
[----:B------:R-:W-:Y:S02]  /*61d0*/  FFMA.FTZ R137, R26, R137, R67 ;  /* 0x000000891a897223 */ /* 0x000fe40000010043 */
[-C--:B------:R-:W-:Y:S02]  /*61e0*/  FMUL.FTZ R67, R182, -R245.reuse ;  /* 0x800000f5b6437220 */ /* 0x080fe40000410000 */
[----:B------:R-:W-:Y:S02]  /*61f0*/  FFMA.FTZ R245, R183, R245, R66 ;  /* 0x000000f5b7f57223 */ /* 0x000fe40000010042 */
[----:B------:R-:W-:-:S02]  /*6200*/  FMUL.FTZ R66, R202, R137 ;  /* 0x00000089ca427220 */ /* 0x000fc40000410000 */
[----:B------:R-:W-:Y:S02]  /*6210*/  FFMA.FTZ R244, R183, R244, -R67 ;  /* 0x000000f4b7f47223 */ /* 0x000fe40000010843 */
[-C--:B------:R-:W-:Y:S02]  /*6220*/  FMUL.FTZ R67, R202, R138.reuse ;  /* 0x0000008aca437220 */ /* 0x080fe40000410000 */
[C---:B------:R-:W-:Y:S02]  /*6230*/  FFMA.FTZ R66, R203.reuse, R138, R66 ;  /* 0x0000008acb427223 */ /* 0x040fe40000010042 */
[----:B------:R-:W-:Y:S02]  /*6240*/  FFMA.FTZ R67, R203, R137, -R67 ;  /* 0x00000089cb437223 */ /* 0x000fe40000010843 */
[----:B------:R-:W-:Y:S02]  /*6250*/  FFMA.FTZ R140, R24, R140, R66 ;  /* 0x0000008c188c7223 */ /* 0x000fe40000010042 */
[----:B------:R-:W-:-:S02]  /*6260*/  FMUL.FTZ R66, R184, -R244 ;  /* 0x800000f4b8427220 */ /* 0x000fc40000410000 */
[----:B------:R-:W-:Y:S02]  /*6270*/  FFMA.FTZ R139, R24, R139, R67 ;  /* 0x0000008b188b7223 */ /* 0x000fe40000010043 */
[-C--:B------:R-:W-:Y:S02]  /*6280*/  FMUL.FTZ R67, R184, -R245.reuse ;  /* 0x800000f5b8437220 */ /* 0x080fe40000410000 */
[C---:B------:R-:W-:Y:S02]  /*6290*/  FFMA.FTZ R245, R185.reuse, R245, R66 ;  /* 0x000000f5b9f57223 */ /* 0x040fe40000010042 */
[C---:B------:R-:W-:Y:S02]  /*62a0*/  FMUL.FTZ R66, R200.reuse, R139 ;  /* 0x0000008bc8427220 */ /* 0x040fe40000410000 */
[----:B------:R-:W-:Y:S02]  /*62b0*/  FFMA.FTZ R244, R185, R244, -R67 ;  /* 0x000000f4b9f47223 */ /* 0x000fe40000010843 */
[----:B------:R-:W-:-:S02]  /*62c0*/  FMUL.FTZ R67, R200, R140 ;  /* 0x0000008cc8437220 */ /* 0x000fc40000410000 */
[C---:B------:R-:W-:Y:S02]  /*62d0*/  FFMA.FTZ R66, R201.reuse, R140, R66 ;  /* 0x0000008cc9427223 */ /* 0x040fe40000010042 */
[----:B------:R-:W-:Y:S02]  /*62e0*/  FFMA.FTZ R67, R201, R139, -R67 ;  /* 0x0000008bc9437223 */ /* 0x000fe40000010843 */
[C---:B------:R-:W-:Y:S02]  /*62f0*/  FFMA.FTZ R142, R21.reuse, R142, R66 ;  /* 0x0000008e158e7223 */ /* 0x040fe40000010042 */
[C---:B------:R-:W-:Y:S02]  /*6300*/  FMUL.FTZ R66, R186.reuse, -R244 ;  /* 0x800000f4ba427220 */ /* 0x040fe40000410000 */
        /* <DEDUP_REMOVED lines=34> */
[C---:B------:R-:W-:Y:S02]  /*6530*/  FFMA.FTZ R244, R193.reuse, R244, -R67 ;  /* 0x000000f4c1f47223 */ /* 0x040fe40000010843 */
[-C--:B------:R-:W-:Y:S02]  /*6540*/  FMUL.FTZ R67, R192, R148.reuse ;  /* 0x00000094c0437220 */ /* 0x080fe40000410000 */
[C---:B------:R-:W-:Y:S02]  /*6550*/  FFMA.FTZ R66, R193.reuse, R148, R66 ;  /* 0x00000094c1427223 */ /* 0x040fe40000010042 */
[----:B------:R-:W-:-:S02]  /*6560*/  FFMA.FTZ R67, R193, R147, -R67 ;  /* 0x00000093c1437223 */ /* 0x000fc40000010843 */
[C---:B------:R-:W-:Y:S02]  /*6570*/  FFMA.FTZ R150, R9.reuse, R150, R66 ;  /* 0x0000009609967223 */ /* 0x040fe40000010042 */
[C---:B------:R-:W-:Y:S02]  /*6580*/  FMUL.FTZ R66, R194.reuse, -R244 ;  /* 0x800000f4c2427220 */ /* 0x040fe40000410000 */
        /* <DEDUP_REMOVED lines=23> */
[C---:B------:R-:W-:Y:S02]  /*6700*/  FMUL.FTZ R66, R186.reuse, R228 ;  /* 0x000000e4ba427220 */ /* 0x040fe40000410000 */
[----:B------:R-:W-:Y:S02]  /*6710*/  FFMA.FTZ R244, R199, R244, -R67 ;  /* 0x000000f4c7f47223 */ /* 0x000fe40000010843 */
        /* <DEDUP_REMOVED lines=40> */
[CC--:B------:R-:W-:Y:S02]  /*69a0*/  FFMA.FTZ R66, R179.reuse, R237.reuse, R66 ;  /* 0x000000edb3427223 */ /* 0x0c0fe40000010042 */
[----:B------:R-:W-:Y:S02]  /*69b0*/  FMUL.FTZ R67, R178, R237 ;  /* 0x000000edb2437220 */ /* 0x000fe40000410000 */
[----:B------:R-:W-:Y:S01]  /*69c0*/  FFMA.FTZ R136, R0, R136, R66 ;  /* 0x0000008800887223 */ /* 0x000fe20000010042 */
[----:B------:R-:W-:Y:S01]  /*69d0*/  MOV R66, UR24 ;  /* 0x0000001800427c02 */ /* 0x000fe20008000f00 */
[----:B------:R-:W-:Y:S02]  /*69e0*/  FFMA.FTZ R67, R179, R236, -R67 ;  /* 0x000000ecb3437223 */ /* 0x000fe40000010843 */
[----:B------:R-:W-:Y:S01]  /*69f0*/  FADD.FTZ R128, R238, R65 ;  /* 0x00000041ee807221 */ /* 0x000fe20000010000 */
[----:B------:R-:W-:Y:S01]  /*6a00*/  ISETP.GE.OR P0, PT, R66, c[0x0][0x174], P0 ;  /* 0x00005d0042007a0c */ /* 0x000fe20000706670 */
[----:B------:R-:W-:Y:S01]  /*6a10*/  FADD.FTZ R129, -R239, R64 ;  /* 0x00000040ef817221 */ /* 0x000fe20000010100 */
[----:B------:R0:W1:Y:S01]  /*6a20*/  SHFL.DOWN PT, R65, R244, 0x1, 0x1f ;  /* 0x08201f00f4417f89 */ /* 0x00006200000e0000 */
[----:B------:R-:W-:-:S03]  /*6a30*/  FFMA.FTZ R135, R0, R135, R67 ;  /* 0x0000008700877223 */ /* 0x000fc60000010043 */
[----:B------:R0:W2:Y:S04]  /*6a40*/  SHFL.DOWN PT, R66, R245, 0x1, 0x1f ;  /* 0x08201f00f5427f89 */ /* 0x0000a800000e0000 */
[----:B------:R0:W3:Y:S04]  /*6a50*/  SHFL.DOWN PT, R64, R128, 0x1, 0x1f ;  /* 0x08201f0080407f89 */ /* 0x0000e800000e0000 */
[----:B------:R0:W4:Y:S01]  /*6a60*/  SHFL.DOWN PT, R67, R129, 0x1, 0x1f ;  /* 0x08201f0081437f89 */ /* 0x00012200000e0000 */
[----:B------:R-:W-:Y:S05]  /*6a70*/  @!P2 BRA `(.L_x_8747) ;  /* 0x000000b00000a947 */ /* 0x000fea0003800000 */
[----:B----4-:R-:W-:-:S04]  /*6a80*/  FMUL.FTZ R246, R245, R67 ;  /* 0x00000043f5f67220 */ /* 0x010fc80000410000 */
[-C--:B---3--:R-:W-:Y:S02]  /*6a90*/  FFMA.FTZ R246, R244, R64.reuse, -R246 ;  /* 0x00000040f4f67223 */ /* 0x088fe400000108f6 */
[C---:B------:R-:W-:Y:S02]  /*6aa0*/  FMUL.FTZ R64, R245.reuse, R64 ;  /* 0x00000040f5407220 */ /* 0x040fe40000410000 */
        /* <DEDUP_REMOVED lines=8> */
.L_x_8747:
[----:B------:R-:W-:Y:S05]  /*6b30*/  BSYNC B0 ;  /* 0x0000000000007941 */ /* 0x000fea0003800000 */
.L_x_8746:
[----:B-1----:R-:W-:Y:S01]  /*6b40*/  HFMA2.MMA R65, -RZ, RZ, 0, 0 ;  /* 0x00000000ff417435 */ /* 0x002fe200000001ff */
[----:B------:R-:W-:Y:S01]  /*6b50*/  USHF.L.U32 UR36, UR7, 0x4, URZ ;  /* 0x0000000407247899 */ /* 0x000fe2000800063f */
[----:B---3--:R-:W-:Y:S01]  /*6b60*/  MOV R64, 0x3f800000 ;  /* 0x3f80000000407802 */ /* 0x008fe20000000f00 */
[----:B--2-4-:R-:W-:Y:S01]  /*6b70*/  CS2R R66, SRZ ;  /* 0x0000000000427805 */ /* 0x014fe2000001ff00 */
[----:B------:R-:W-:Y:S01]  /*6b80*/  ISETP.GT.U32.AND P2, PT, R251, 0x1d, PT ;  /* 0x0000001dfb00780c */ /* 0x000fe20003f44070 */
[----:B------:R1:W2:Y:S01]  /*6b90*/  SHFL.DOWN PT, R247, R244, 0x2, 0x1f ;  /* 0x08401f00f4f77f89 */ /* 0x0002a200000e0000 */
[----:B------:R-:W-:Y:S03]  /*6ba0*/  BSSY B0, `(.L_x_8748) ;  /* 0x0000011000007945 */ /* 0x000fe60003800000 */
[----:B------:R1:W3:Y:S04]  /*6bb0*/  SHFL.DOWN PT, R248, R245, 0x2, 0x1f ;  /* 0x08401f00f5f87f89 */ /* 0x0002e800000e0000 */
[----:B------:R-:W4:Y:S04]  /*6bc0*/  @!P0 LDS.128 R64, [UR36+0x2e10] ;  /* 0x002e1024ff408984 */ /* 0x000f280008000c00 */
[----:B------:R1:W0:Y:S04]  /*6bd0*/  SHFL.DOWN PT, R246, R128, 0x2, 0x1f ;  /* 0x08401f0080f67f89 */ /* 0x00022800000e0000 */
[----:B------:R1:W0:Y:S01]  /*6be0*/  SHFL.DOWN PT, R249, R129, 0x2, 0x1f ;  /* 0x08401f0081f97f89 */ /* 0x00022200000e0000 */
[----:B------:R-:W-:Y:S05]  /*6bf0*/  @P2 BRA `(.L_x_8749) ;  /* 0x000000b000002947 */ /* 0x000fea0003800000 */
[----:B0-----:R-:W-:-:S04]  /*6c00*/  FMUL.FTZ R250, R245, R249 ;  /* 0x000000f9f5fa7220 */ /* 0x001fc80000410000 */
[-C--:B------:R-:W-:Y:S02]  /*6c10*/  FFMA.FTZ R250, R244, R246.reuse, -R250 ;  /* 0x000000f6f4fa7223 */ /* 0x080fe400000108fa */
[C---:B------:R-:W-:Y:S02]  /*6c20*/  FMUL.FTZ R246, R245.reuse, R246 ;  /* 0x000000f6f5f67220 */ /* 0x040fe40000410000 */
[----:B-1----:R-:W-:Y:S02]  /*6c30*/  FADD.FTZ R128, R128, R250 ;  /* 0x000000fa80807221 */ /* 0x002fe40000010000 */
[----:B------:R-:W-:Y:S02]  /*6c40*/  FFMA.FTZ R246, R244, R249, R246 ;  /* 0x000000f9f4f67223 */ /* 0x000fe400000100f6 */
[C---:B---3--:R-:W-:Y:S02]  /*6c50*/  FMUL.FTZ R249, R245.reuse, R248 ;  /* 0x000000f8f5f97220 */ /* 0x048fe40000410000 */
[----:B--2---:R-:W-:-:S02]  /*6c60*/  FMUL.FTZ R245, R245, R247 ;  /* 0x000000f7f5f57220 */ /* 0x004fc40000410000 */
[C---:B------:R-:W-:Y:S02]  /*6c70*/  FFMA.FTZ R249, R244.reuse, R247, -R249 ;  /* 0x000000f7f4f97223 */ /* 0x040fe400000108f9 */
[----:B------:R-:W-:Y:S02]  /*6c80*/  FFMA.FTZ R245, R244, R248, R245 ;  /* 0x000000f8f4f57223 */ /* 0x000fe400000100f5 */
[----:B------:R-:W-:Y:S01]  /*6c90*/  FADD.FTZ R129, R129, R246 ;  /* 0x000000f681817221 */ /* 0x000fe20000010000 */
[----:B------:R-:W-:Y:S02]  /*6ca0*/  MOV R244, R249 ;  /* 0x000000f900f47202 */ /* 0x000fe40000000f00 */
.L_x_8749:
[----:B------:R-:W-:Y:S05]  /*6cb0*/  BSYNC B0 ;  /* 0x0000000000007941 */ /* 0x000fea0003800000 */
.L_x_8748:
[----:B------:R-:W-:Y:S01]  /*6cc0*/  ISETP.GT.U32.AND P0, PT, R251, 0x1b, PT ;  /* 0x0000001bfb00780c */ /* 0x000fe20003f04070 */
[----:B--2---:R2:W1:Y:S01]  /*6cd0*/  SHFL.DOWN PT, R247, R244, 0x4, 0x1f ;  /* 0x08801f00f4f77f89 */ /* 0x00446200000e0000 */
[----:B------:R-:W-:Y:S03]  /*6ce0*/  BSSY B0, `(.L_x_8750) ;  /* 0x0000010000007945 */ /* 0x000fe60003800000 */
[----:B---3--:R2:W3:Y:S04]  /*6cf0*/  SHFL.DOWN PT, R248, R245, 0x4, 0x1f ;  /* 0x08801f00f5f87f89 */ /* 0x0084e800000e0000 */
[----:B0-----:R2:W0:Y:S04]  /*6d00*/  SHFL.DOWN PT, R246, R128, 0x4, 0x1f ;  /* 0x08801f0080f67f89 */ /* 0x00142800000e0000 */
[----:B------:R2:W4:Y:S01]  /*6d10*/  SHFL.DOWN PT, R249, R129, 0x4, 0x1f ;  /* 0x08801f0081f97f89 */ /* 0x00052200000e0000 */
[----:B------:R-:W-:Y:S05]  /*6d20*/  @P0 BRA `(.L_x_8751) ;  /* 0x000000b000000947 */ /* 0x000fea0003800000 */
[----:B----4-:R-:W-:-:S04]  /*6d30*/  FMUL.FTZ R250, R245, R249 ;  /* 0x000000f9f5fa7220 */ /* 0x010fc80000410000 */
[-C--:B0-----:R-:W-:Y:S02]  /*6d40*/  FFMA.FTZ R250, R244, R246.reuse, -R250 ;  /* 0x000000f6f4fa7223 */ /* 0x081fe400000108fa */
[C---:B------:R-:W-:Y:S02]  /*6d50*/  FMUL.FTZ R246, R245.reuse, R246 ;  /* 0x000000f6f5f67220 */ /* 0x040fe40000410000 */
[----:B-12---:R-:W-:Y:S02]  /*6d60*/  FADD.FTZ R128, R128, R250 ;  /* 0x000000fa80807221 */ /* 0x006fe40000010000 */
[----:B------:R-:W-:Y:S02]  /*6d70*/  FFMA.FTZ R246, R244, R249, R246 ;  /* 0x000000f9f4f67223 */ /* 0x000fe400000100f6 */
[C---:B---3--:R-:W-:Y:S02]  /*6d80*/  FMUL.FTZ R249, R245.reuse, R248 ;  /* 0x000000f8f5f97220 */ /* 0x048fe40000410000 */
[----:B------:R-:W-:-:S02]  /*6d90*/  FMUL.FTZ R245, R245, R247 ;  /* 0x000000f7f5f57220 */ /* 0x000fc40000410000 */
[C---:B------:R-:W-:Y:S02]  /*6da0*/  FFMA.FTZ R249, R244.reuse, R247, -R249 ;  /* 0x000000f7f4f97223 */ /* 0x040fe400000108f9 */
[----:B------:R-:W-:Y:S02]  /*6db0*/  FFMA.FTZ R245, R244, R248, R245 ;  /* 0x000000f8f4f57223 */ /* 0x000fe400000100f5 */
[----:B------:R-:W-:Y:S01]  /*6dc0*/  FADD.FTZ R129, R129, R246 ;  /* 0x000000f681817221 */ /* 0x000fe20000010000 */
[----:B------:R-:W-:Y:S02]  /*6dd0*/  MOV R244, R249 ;  /* 0x000000f900f47202 */ /* 0x000fe40000000f00 */
.L_x_8751:
[----:B------:R-:W-:Y:S05]  /*6de0*/  BSYNC B0 ;  /* 0x0000000000007941 */ /* 0x000fea0003800000 */
.L_x_8750:
[----:B------:R-:W-:Y:S01]  /*6df0*/  ISETP.GT.U32.AND P0, PT, R251, 0x17, PT ;  /* 0x00000017fb00780c */ /* 0x000fe20003f04070 */
[----:B-1----:R1:W2:Y:S01]  /*6e00*/  SHFL.DOWN PT, R247, R244, 0x8, 0x1f ;  /* 0x09001f00f4f77f89 */ /* 0x0022a200000e0000 */
[----:B------:R-:W-:Y:S03]  /*6e10*/  BSSY B0, `(.L_x_8752) ;  /* 0x0000010000007945 */ /* 0x000fe60003800000 */
[----:B---3--:R1:W3:Y:S04]  /*6e20*/  SHFL.DOWN PT, R248, R245, 0x8, 0x1f ;  /* 0x09001f00f5f87f89 */ /* 0x0082e800000e0000 */
[----:B0-----:R1:W0:Y:S04]  /*6e30*/  SHFL.DOWN PT, R246, R128, 0x8, 0x1f ;  /* 0x09001f0080f67f89 */ /* 0x00122800000e0000 */
[----:B----4-:R1:W4:Y:S01]  /*6e40*/  SHFL.DOWN PT, R249, R129, 0x8, 0x1f ;  /* 0x09001f0081f97f89 */ /* 0x01032200000e0000 */
        /* <DEDUP_REMOVED lines=12> */
.L_x_8753:
[----:B------:R-:W-:Y:S05]  /*6f10*/  BSYNC B0 ;  /* 0x0000000000007941 */ /* 0x000fea0003800000 */
.L_x_8752:
[----:B------:R-:W-:Y:S01]  /*6f20*/  ISETP.GT.U32.AND P0, PT, R251, 0xf, PT ;  /* 0x0000000ffb00780c */ /* 0x000fe20003f04070 */
[----:B--2---:R2:W1:Y:S01]  /*6f30*/  SHFL.DOWN PT, R247, R244, 0x10, 0x1f ;  /* 0x0a001f00f4f77f89 */ /* 0x00446200000e0000 */
        /* <DEDUP_REMOVED lines=16> */
.L_x_8755:
[----:B------:R-:W-:Y:S05]  /*7040*/  BSYNC B0 ;  /* 0x0000000000007941 */ /* 0x000fea0003800000 */
.L_x_8754:
[----:B0-----:R-:W0:Y:S01]  /*7050*/  SHFL.IDX PT, R246, R245, RZ, 0x1f ;  /* 0x00001ffff5f67589 */ /* 0x001e2200000e0000 */
[----:B------:R-:W-:Y:S01]  /*7060*/  ISETP.NE.AND P0, PT, R134, RZ, PT ;  /* 0x000000ff8600720c */ /* 0x000fe20003f05270 */
[----:B------:R-:W-:Y:S02]  /*7070*/  BSSY B0, `(.L_x_8756) ;  /* 0x0000200000007945 */ /* 0x000fe40003800000 */
[----:B-1----:R-:W1:Y:S04]  /*7080*/  SHFL.IDX PT, R247, R244, RZ, 0x1f ;  /* 0x00001ffff4f77589 */ /* 0x002e6800000e0000 */
[----:B------:R-:W5:Y:S04]  /*7090*/  SHFL.IDX PT, R250, R128, RZ, 0x1f ;  /* 0x00001fff80fa7589 */ /* 0x000f6800000e0000 */
[----:B--2---:R-:W-:Y:S04]  /*70a0*/  SHFL.DOWN PT, R245, R245, 0x1, 0x1f ;  /* 0x08201f00f5f57f89 */ /* 0x004fe800000e0000 */
[----:B------:R-:W-:Y:S04]  /*70b0*/  SHFL.IDX PT, R251, R67, RZ, 0x1f ;  /* 0x00001fff43fb7589 */ /* 0x000fe800000e0000 */
[----:B------:R-:W-:Y:S01]  /*70c0*/  SHFL.DOWN PT, R244, R244, 0x1, 0x1f ;  /* 0x08201f00f4f47f89 */ /* 0x000fe200000e0000 */
[----:B0--3--:R-:W-:-:S03]  /*70d0*/  FMUL.FTZ R248, R246, R64 ;  /* 0x00000040f6f87220 */ /* 0x009fc60000410000 */
[----:B------:R-:W-:Y:S01]  /*70e0*/  SHFL.DOWN PT, R128, R128, 0x1, 0x1f ;  /* 0x08201f0080807f89 */ /* 0x000fe200000e0000 */
[CC--:B----4-:R-:W-:Y:S02]  /*70f0*/  FMUL.FTZ R249, R246.reuse, R65.reuse ;  /* 0x00000041f6f97220 */ /* 0x0d0fe40000410000 */
[C---:B-1----:R-:W-:Y:S02]  /*7100*/  FFMA.FTZ R65, R247.reuse, R65, R248 ;  /* 0x00000041f7417223 */ /* 0x042fe400000100f8 */
[----:B------:R-:W0:Y:S01]  /*7110*/  SHFL.IDX PT, R248, R129, RZ, 0x1f ;  /* 0x00001fff81f87589 */ /* 0x000e2200000e0000 */
[----:B------:R-:W-:Y:S02]  /*7120*/  FFMA.FTZ R64, R247, R64, -R249 ;  /* 0x00000040f7407223 */ /* 0x000fe400000108f9 */
[C---:B------:R-:W-:Y:S01]  /*7130*/  FMUL.FTZ R249, R246.reuse, R67 ;  /* 0x00000043f6f97220 */ /* 0x040fe20000410000 */
[----:B------:R-:W-:Y:S01]  /*7140*/  SHFL.DOWN PT, R129, R129, 0x1, 0x1f ;  /* 0x08201f0081817f89 */ /* 0x000fe200000e0000 */
[----:B------:R-:W-:-:S02]  /*7150*/  FMUL.FTZ R246, R246, R66 ;  /* 0x00000042f6f67220 */ /* 0x000fc40000410000 */
[C---:B------:R-:W-:Y:S02]  /*7160*/  FFMA.FTZ R249, R247.reuse, R66, -R249 ;  /* 0x00000042f7f97223 */ /* 0x040fe400000108f9 */
[----:B------:R-:W-:Y:S02]  /*7170*/  FFMA.FTZ R247, R247, R67, R246 ;  /* 0x00000043f7f77223 */ /* 0x000fe400000100f6 */
[----:B------:R5:W1:Y:S02]  /*7180*/  SHFL.IDX PT, R246, R66, RZ, 0x1f ;  /* 0x00001fff42f67589 */ /* 0x000a6400000e0000 */
[----:B-----5:R-:W-:Y:S02]  /*7190*/  FADD.FTZ R66, R250, R249 ;  /* 0x000000f9fa427221 */ /* 0x020fe40000010000 */
[----:B0-----:R-:W-:-:S05]  /*71a0*/  FADD.FTZ R67, R248, R247 ;  /* 0x000000f7f8437221 */ /* 0x001fca0000010000 */
[----:B------:R0:W-:Y:S02]  /*71b0*/  @!P0 STS.128 [UR36+0x2e10], R64 ;  /* 0x002e1040ff008988 */ /* 0x0001e40008000c24 */
[C---:B0-----:R-:W-:Y:S02]  /*71c0*/  FFMA.FTZ R66, R69.reuse, R243, RZ ;  /* 0x000000f345427223 */ /* 0x041fe400000100ff */
[----:B------:R-:W-:Y:S02]  /*71d0*/  FFMA.FTZ R67, R69, -R242, RZ ;  /* 0x800000f245437223 */ /* 0x000fe400000100ff */
[C---:B------:R-:W-:Y:S02]  /*71e0*/  FFMA.FTZ R66, R68.reuse, R241, R66 ;  /* 0x000000f144427223 */ /* 0x040fe40000010042 */
[----:B------:R-:W-:Y:S02]  /*71f0*/  FFMA.FTZ R67, R68, -R240, R67 ;  /* 0x800000f044437223 */ /* 0x000fe40000010043 */
[----:B------:R-:W-:-:S02]  /*7200*/  FFMA.FTZ R66, R63, R137, R66 ;  /* 0x000000893f427223 */ /* 0x000fc40000010042 */
[----:B------:R-:W-:Y:S02]  /*7210*/  FFMA.FTZ R67, R63, -R138, R67 ;  /* 0x8000008a3f437223 */ /* 0x000fe40000010043 */
[C---:B-1----:R-:W-:Y:S02]  /*7220*/  @P1 FMUL.FTZ R64, R245.reuse, R246 ;  /* 0x000000f6f5401220 */ /* 0x042fe40000410000 */
[C---:B------:R-:W-:Y:S02]  /*7230*/  FFMA.FTZ R66, R62.reuse, R139, R66 ;  /* 0x0000008b3e427223 */ /* 0x040fe40000010042 */
[----:B------:R-:W-:Y:S02]  /*7240*/  FFMA.FTZ R67, R62, -R140, R67 ;  /* 0x8000008c3e437223 */ /* 0x000fe40000010043 */
[-C--:B------:R-:W-:Y:S02]  /*7250*/  @P1 FMUL.FTZ R245, R245, R251.reuse ;  /* 0x000000fbf5f51220 */ /* 0x080fe40000410000 */
[----:B------:R-:W-:-:S02]  /*7260*/  @P1 FFMA.FTZ R64, R244, R251, R64 ;  /* 0x000000fbf4401223 */ /* 0x000fc40000010040 */
[C---:B------:R-:W-:Y:S02]  /*7270*/  FFMA.FTZ R66, R61.reuse, R141, R66 ;  /* 0x0000008d3d427223 */ /* 0x040fe40000010042 */
[----:B------:R-:W-:Y:S02]  /*7280*/  FFMA.FTZ R67, R61, -R142, R67 ;  /* 0x8000008e3d437223 */ /* 0x000fe40000010043 */
[----:B------:R-:W-:Y:S02]  /*7290*/  @P1 FFMA.FTZ R245, R244, R246, -R245 ;  /* 0x000000f6f4f51223 */ /* 0x000fe400000108f5 */
[----:B------:R-:W-:Y:S02]  /*72a0*/  @P1 FADD.FTZ R251, R129, R64 ;  /* 0x0000004081fb1221 */ /* 0x000fe40000010000 */
[C---:B------:R-:W-:Y:S02]  /*72b0*/  FFMA.FTZ R66, R60.reuse, R143, R66 ;  /* 0x0000008f3c427223 */ /* 0x040fe40000010042 */
[----:B------:R-:W-:-:S02]  /*72c0*/  FFMA.FTZ R67, R60, -R144, R67 ;  /* 0x800000903c437223 */ /* 0x000fc40000010043 */
[----:B------:R-:W-:Y:S02]  /*72d0*/  @P1 FADD.FTZ R246, R128, R245 ;  /* 0x000000f580f61221 */ /* 0x000fe40000010000 */
[----:B------:R-:W-:Y:S02]  /*72e0*/  FMUL.FTZ R64, R251, -R127 ;  /* 0x8000007ffb407220 */ /* 0x000fe40000410000 */
[C---:B------:R-:W-:Y:S02]  /*72f0*/  FFMA.FTZ R66, R59.reuse, R145, R66 ;  /* 0x000000913b427223 */ /* 0x040fe40000010042 */
[----:B------:R-:W-:Y:S02]  /*7300*/  FFMA.FTZ R67, R59, -R146, R67 ;  /* 0x800000923b437223 */ /* 0x000fe40000010043 */
[C---:B------:R-:W-:Y:S02]  /*7310*/  FMUL.FTZ R65, R246.reuse, -R127 ;  /* 0x8000007ff6417220 */ /* 0x040fe40000410000 */
[----:B------:R-:W-:-:S02]  /*7320*/  FFMA.FTZ R64, R246, R126, -R64 ;  /* 0x0000007ef6407223 */ /* 0x000fc40000010840 */
[C---:B------:R-:W-:Y:S02]  /*7330*/  FFMA.FTZ R66, R58.reuse, R147, R66 ;  /* 0x000000933a427223 */ /* 0x040fe40000010042 */
[----:B------:R-:W-:Y:S02]  /*7340*/  FFMA.FTZ R67, R58, -R148, R67 ;  /* 0x800000943a437223 */ /* 0x000fe40000010043 */
[----:B------:R-:W-:Y:S02]  /*7350*/  FFMA.FTZ R65, R251, R126, R65 ;  /* 0x0000007efb417223 */ /* 0x000fe40000010041 */
[C---:B------:R-:W-:Y:S02]  /*7360*/  FFMA.FTZ R66, R57.reuse, R149, R66 ;  /* 0x0000009539427223 */ /* 0x040fe40000010042 */
[----:B------:R-:W-:Y:S02]  /*7370*/  FFMA.FTZ R67, R57, -R150, R67 ;  /* 0x8000009639437223 */ /* 0x000fe40000010043 */
[----:B------:R-:W-:-:S02]  /*7380*/  FADD.FTZ R64, R161, R64 ;  /* 0x00000040a1407221 */ /* 0x000fc40000010000 */
[----:B------:R-:W-:Y:S02]  /*7390*/  FMUL.FTZ R161, R40, R6 ;  /* 0x0000000628a17220 */ /* 0x000fe40000410000 */
[----:B------:R-:W-:Y:S02]  /*73a0*/  FADD.FTZ R65, -R162, R65 ;  /* 0x00000041a2417221 */ /* 0x000fe40000010100 */
[C---:B------:R-:W-:Y:S02]  /*73b0*/  FFMA.FTZ R66, R56.reuse, R226, R66 ;  /* 0x000000e238427223 */ /* 0x040fe40000010042 */
[----:B------:R-:W-:Y:S02]  /*73c0*/  FFMA.FTZ R67, R56, -R227, R67 ;  /* 0x800000e338437223 */ /* 0x000fe40000010043 */
[-C--:B------:R-:W-:Y:S02]  /*73d0*/  FFMA.FTZ R226, R177, -R161.reuse, R226 ;  /* 0x800000a1b1e27223 */ /* 0x080fe400000100e2 */
[----:B------:R-:W-:-:S02]  /*73e0*/  FFMA.FTZ R227, R176, -R161, R227 ;  /* 0x800000a1b0e37223 */ /* 0x000fc400000100e3 */
[CC--:B------:R-:W-:Y:S02]  /*73f0*/  FMUL.FTZ R161, R178.reuse, -R65.reuse ;  /* 0x80000041b2a17220 */ /* 0x0c0fe40000410000 */
[-C--:B------:R-:W-:Y:S02]  /*7400*/  FMUL.FTZ R178, R178, -R64.reuse ;  /* 0x80000040b2b27220 */ /* 0x080fe40000410000 */
[C---:B------:R-:W-:Y:S02]  /*7410*/  FFMA.FTZ R161, R179.reuse, R64, -R161 ;  /* 0x00000040b3a17223 */ /* 0x040fe400000108a1 */
[----:B------:R-:W-:Y:S02]  /*7420*/  FFMA.FTZ R179, R179, R65, R178 ;  /* 0x00000041b3b37223 */ /* 0x000fe400000100b2 */
[----:B------:R-:W-:Y:S02]  /*7430*/  FADD.FTZ R160, R160, R161 ;  /* 0x000000a1a0a07221 */ /* 0x000fe40000010000 */
[----:B------:R-:W-:-:S02]  /*7440*/  FADD.FTZ R159, -R159, R179 ;  /* 0x000000b39f9f7221 */ /* 0x000fc40000010100 */
[----:B------:R-:W-:Y:S02]  /*7450*/  FMUL.FTZ R162, R39, R5 ;  /* 0x0000000527a27220 */ /* 0x000fe40000410000 */
[C---:B------:R-:W-:Y:S02]  /*7460*/  FFMA.FTZ R66, R55.reuse, R228, R66 ;  /* 0x000000e437427223 */ /* 0x040fe40000010042 */
[----:B------:R-:W-:Y:S02]  /*7470*/  FFMA.FTZ R67, R55, -R229, R67 ;  /* 0x800000e537437223 */ /* 0x000fe40000010043 */
[C---:B------:R-:W-:Y:S02]  /*7480*/  FMUL.FTZ R178, R180.reuse, -R159 ;  /* 0x8000009fb4b27220 */ /* 0x040fe40000410000 */
[----:B------:R-:W-:Y:S02]  /*7490*/  FMUL.FTZ R180, R180, -R160 ;  /* 0x800000a0b4b47220 */ /* 0x000fe40000410000 */
[----:B------:R-:W-:-:S02]  /*74a0*/  FFMA.FTZ R228, R174, -R162, R228 ;  /* 0x800000a2aee47223 */ /* 0x000fc400000100e4 */
[----:B------:R-:W-:Y:S02]  /*74b0*/  FFMA.FTZ R229, R175, -R162, R229 ;  /* 0x800000a2afe57223 */ /* 0x000fe400000100e5 */
[----:B------:R-:W-:Y:S02]  /*74c0*/  FMUL.FTZ R161, R38, R173 ;  /* 0x000000ad26a17220 */ /* 0x000fe40000410000 */
[C---:B------:R-:W-:Y:S02]  /*74d0*/  FFMA.FTZ R66, R54.reuse, R230, R66 ;  /* 0x000000e636427223 */ /* 0x040fe40000010042 */
[----:B------:R-:W-:Y:S02]  /*74e0*/  FFMA.FTZ R162, R54, -R231, R67 ;  /* 0x800000e736a27223 */ /* 0x000fe40000010043 */
[C---:B------:R-:W-:Y:S02]  /*74f0*/  FFMA.FTZ R67, R181.reuse, R159, R180 ;  /* 0x0000009fb5437223 */ /* 0x040fe400000100b4 */
[----:B------:R-:W-:-:S02]  /*7500*/  FFMA.FTZ R178, R181, R160, -R178 ;  /* 0x000000a0b5b27223 */ /* 0x000fc400000108b2 */
[-C--:B------:R-:W-:Y:S02]  /*7510*/  FFMA.FTZ R230, R172, -R161.reuse, R230 ;  /* 0x800000a1ace67223 */ /* 0x080fe400000100e6 */
[----:B------:R-:W-:Y:S02]  /*7520*/  FFMA.FTZ R231, R171, -R161, R231 ;  /* 0x800000a1abe77223 */ /* 0x000fe400000100e7 */
[----:B------:R-:W-:Y:S02]  /*7530*/  FFMA.FTZ R161, R53, R232, R66 ;  /* 0x000000e835a17223 */ /* 0x000fe40000010042 */
[----:B------:R-:W-:Y:S02]  /*7540*/  FADD.FTZ R67, -R158, R67 ;  /* 0x000000439e437221 */ /* 0x000fe40000010100 */
[----:B------:R-:W-:Y:S02]  /*7550*/  FADD.FTZ R66, R157, R178 ;  /* 0x000000b29d427221 */ /* 0x000fe40000010000 */
[----:B------:R-:W-:-:S02]  /*7560*/  FFMA.FTZ R162, R53, -R233, R162 ;  /* 0x800000e935a27223 */ /* 0x000fc400000100a2 */
[----:B------:R-:W-:Y:S02]  /*7570*/  FFMA.FTZ R157, R52, R234, R161 ;  /* 0x000000ea349d7223 */ /* 0x000fe400000100a1 */
[C---:B------:R-:W-:Y:S02]  /*7580*/  FMUL.FTZ R161, R182.reuse, -R67 ;  /* 0x80000043b6a17220 */ /* 0x040fe40000410000 */
[----:B------:R-:W-:Y:S02]  /*7590*/  FMUL.FTZ R182, R182, -R66 ;  /* 0x80000042b6b67220 */ /* 0x000fe40000410000 */
[----:B------:R-:W-:Y:S02]  /*75a0*/  FFMA.FTZ R158, R52, -R235, R162 ;  /* 0x800000eb349e7223 */ /* 0x000fe400000100a2 */
[----:B------:R-:W-:Y:S02]  /*75b0*/  FMUL.FTZ R162, R35, R2 ;  /* 0x0000000223a27220 */ /* 0x000fe40000410000 */
[----:B------:R-:W-:-:S02]  /*75c0*/  FFMA.FTZ R161, R183, R66, -R161 ;  /* 0x00000042b7a17223 */ /* 0x000fc400000108a1 */
[----:B------:R-:W-:Y:S02]  /*75d0*/  FFMA.FTZ R182, R183, R67, R182 ;  /* 0x00000043b7b67223 */ /* 0x000fe400000100b6 */
[C---:B------:R-:W-:Y:S02]  /*75e0*/  FFMA.FTZ R157, R51.reuse, R236, R157 ;  /* 0x000000ec339d7223 */ /* 0x040fe4000001009d */
[----:B------:R-:W-:Y:S02]  /*75f0*/  FFMA.FTZ R158, R51, -R237, R158 ;  /* 0x800000ed339e7223 */ /* 0x000fe4000001009e */
[-C--:B------:R-:W-:Y:S02]  /*7600*/  FFMA.FTZ R236, R166, -R162.reuse, R236 ;  /* 0x800000a2a6ec7223 */ /* 0x080fe400000100ec */
[----:B------:R-:W-:Y:S02]  /*7610*/  FFMA.FTZ R237, R165, -R162, R237 ;  /* 0x800000a2a5ed7223 */ /* 0x000fe400000100ed */
[----:B------:R-:W-:-:S02]  /*7620*/  FADD.FTZ R162, R156, R161 ;  /* 0x000000a19ca27221 */ /* 0x000fc40000010000 */
[----:B------:R-:W-:Y:S02]  /*7630*/  FADD.FTZ R161, -R155, R182 ;  /* 0x000000b69ba17221 */ /* 0x000fe40000010100 */
[----:B------:R-:W-:Y:S02]  /*7640*/  FMUL.FTZ R178, R36, R3 ;  /* 0x0000000324b27220 */ /* 0x000fe40000410000 */
[CC--:B------:R-:W-:Y:S02]  /*7650*/  FMUL.FTZ R156, R184.reuse, -R161.reuse ;  /* 0x800000a1b89c7220 */ /* 0x0c0fe40000410000 */
[-C--:B------:R-:W-:Y:S02]  /*7660*/  FMUL.FTZ R184, R184, -R162.reuse ;  /* 0x800000a2b8b87220 */ /* 0x080fe40000410000 */
[C---:B------:R-:W-:Y:S02]  /*7670*/  FFMA.FTZ R156, R185.reuse, R162, -R156 ;  /* 0x000000a2b99c7223 */ /* 0x040fe4000001089c */
[----:B------:R-:W-:-:S02]  /*7680*/  FFMA.FTZ R185, R185, R161, R184 ;  /* 0x000000a1b9b97223 */ /* 0x000fc400000100b8 */
[----:B------:R-:W-:Y:S02]  /*7690*/  FMUL.FTZ R165, R165, R159 ;  /* 0x0000009fa5a57220 */ /* 0x000fe40000410000 */
[-C--:B------:R-:W-:Y:S02]  /*76a0*/  FFMA.FTZ R234, R168, -R178.reuse, R234 ;  /* 0x800000b2a8ea7223 */ /* 0x080fe400000100ea */
[----:B------:R-:W-:Y:S02]  /*76b0*/  FFMA.FTZ R235, R167, -R178, R235 ;  /* 0x800000b2a7eb7223 */ /* 0x000fe400000100eb */
[----:B------:R-:W-:Y:S02]  /*76c0*/  FADD.FTZ R178, -R154, R185 ;  /* 0x000000b99ab27221 */ /* 0x000fe40000010100 */
[----:B------:R-:W-:Y:S02]  /*76d0*/  FFMA.FTZ R166, R166, R160, R165 ;  /* 0x000000a0a6a67223 */ /* 0x000fe400000100a5 */
[----:B------:R-:W-:-:S02]  /*76e0*/  FADD.FTZ R165, R153, R156 ;  /* 0x0000009c99a57221 */ /* 0x000fc40000010000 */
[----:B------:R-:W-:Y:S02]  /*76f0*/  FMUL.FTZ R167, R167, R67 ;  /* 0x00000043a7a77220 */ /* 0x000fe40000410000 */
[----:B------:R-:W-:Y:S02]  /*7700*/  FMUL.FTZ R154, R186, -R178 ;  /* 0x800000b2ba9a7220 */ /* 0x000fe40000410000 */
[----:B------:R-:W-:Y:S02]  /*7710*/  FMUL.FTZ R179, R37, R4 ;  /* 0x0000000425b37220 */ /* 0x000fe40000410000 */
[----:B------:R-:W-:Y:S02]  /*7720*/  FMUL.FTZ R156, R64, UR42 ;  /* 0x0000002a409c7c20 */ /* 0x000fe40008410000 */
[----:B------:R-:W-:Y:S02]  /*7730*/  FMUL.FTZ R182, R186, -R165 ;  /* 0x800000a5bab67220 */ /* 0x000fe40000410000 */
[----:B------:R-:W-:-:S02]  /*7740*/  FFMA.FTZ R168, R168, R66, R167 ;  /* 0x00000042a8a87223 */ /* 0x000fc400000100a7 */
[----:B------:R-:W-:Y:S02]  /*7750*/  FMUL.FTZ R155, R34, R0 ;  /* 0x00000000229b7220 */ /* 0x000fe40000410000 */
[----:B------:R-:W-:Y:S02]  /*7760*/  FFMA.FTZ R167, R187, R165, -R154 ;  /* 0x000000a5bba77223 */ /* 0x000fe4000001089a */
[-C--:B------:R-:W-:Y:S02]  /*7770*/  FFMA.FTZ R232, R169, -R179.reuse, R232 ;  /* 0x800000b3a9e87223 */ /* 0x080fe400000100e8 */
[----:B------:R-:W-:Y:S02]  /*7780*/  FFMA.FTZ R233, R170, -R179, R233 ;  /* 0x800000b3aae97223 */ /* 0x000fe400000100e9 */
[----:B------:R-:W-:Y:S02]  /*7790*/  FFMA.FTZ R154, R65, UR43, -R156 ;  /* 0x0000002b419a7c23 */ /* 0x000fe4000801089c */
[----:B------:R-:W-:-:S02]  /*77a0*/  FMUL.FTZ R179, R163, R65 ;  /* 0x00000041a3b37220 */ /* 0x000fc40000410000 */
[----:B------:R-:W-:Y:S02]  /*77b0*/  FFMA.FTZ R182, R187, R178, R182 ;  /* 0x000000b2bbb67223 */ /* 0x000fe400000100b6 */
[----:B------:R-:W-:Y:S02]  /*77c0*/  FMUL.FTZ R156, R170, R161 ;  /* 0x000000a1aa9c7220 */ /* 0x000fe40000410000 */
[-C--:B------:R-:W-:Y:S02]  /*77d0*/  FFMA.FTZ R163, R163, -R155.reuse, R136 ;  /* 0x8000009ba3a37223 */ /* 0x080fe40000010088 */
[C---:B------:R-:W-:Y:S02]  /*77e0*/  FFMA.FTZ R155, R164.reuse, -R155, R135 ;  /* 0x8000009ba49b7223 */ /* 0x040fe40000010087 */
[----:B------:R-:W-:Y:S01]  /*77f0*/  FFMA.FTZ R164, R164, R64, R179 ;  /* 0x00000040a4a47223 */ /* 0x000fe200000100b3 */
[----:B------:R-:W-:Y:S01]  /*7800*/  SHF.L.U32 R179, R134, 0x5, RZ ;  /* 0x0000000586b37819 */ /* 0x000fe200000006ff */
[----:B------:R-:W-:-:S02]  /*7810*/  FMUL.FTZ R153, R65, UR42 ;  /* 0x0000002a41997c20 */ /* 0x000fc40008410000 */
[----:B------:R-:W-:Y:S01]  /*7820*/  FMUL.FTZ R180, R34, R65 ;  /* 0x0000004122b47220 */ /* 0x000fe20000410000 */
[----:B------:R-:W-:Y:S01]  /*7830*/  LEA.HI.SX32 R179, R179, R179, 0x1b ;  /* 0x000000b3b3b37211 */ /* 0x000fe200078fdaff */
[----:B------:R-:W-:Y:S02]  /*7840*/  FFMA.FTZ R156, R169, R162, R156 ;  /* 0x000000a2a99c7223 */ /* 0x000fe4000001009c */
[----:B------:R-:W-:Y:S02]  /*7850*/  FADD.FTZ R170, -R151, R182 ;  /* 0x000000b697aa7221 */ /* 0x000fe40000010100 */
[----:B------:R-:W-:Y:S02]  /*7860*/  FMUL.FTZ R65, R35, R160 ;  /* 0x000000a023417220 */ /* 0x000fe40000410000 */
[----:B------:R-:W-:Y:S02]  /*7870*/  FADD.FTZ R169, R152, R167 ;  /* 0x000000a798a97221 */ /* 0x000fe40000010000 */
[----:B------:R-:W-:-:S02]  /*7880*/  FMUL.FTZ R151, R159, UR42 ;  /* 0x0000002a9f977c20 */ /* 0x000fc40008410000 */
[----:B------:R-:W-:Y:S02]  /*7890*/  FMUL.FTZ R152, R188, -R170 ;  /* 0x800000aabc987220 */ /* 0x000fe40000410000 */
[----:B------:R-:W-:Y:S02]  /*78a0*/  FMUL.FTZ R184, R2, R65 ;  /* 0x0000004102b87220 */ /* 0x000fe40000410000 */
[----:B------:R-:W-:Y:S02]  /*78b0*/  FMUL.FTZ R188, R188, -R169 ;  /* 0x800000a9bcbc7220 */ /* 0x000fe40000410000 */
[C---:B------:R-:W-:Y:S01]  /*78c0*/  FFMA.FTZ R151, R160.reuse, UR43, R151 ;  /* 0x0000002ba0977c23 */ /* 0x040fe20008010097 */
[----:B------:R0:W-:Y:S01]  /*78d0*/  STS [R179.X4+0x8b0], R184 ;  /* 0x0008b0b8b3007388 */ /* 0x0001e20000004800 */
[----:B------:R-:W-:Y:S02]  /*78e0*/  FMUL.FTZ R160, R160, UR42 ;  /* 0x0000002aa0a07c20 */ /* 0x000fe40008410000 */
[----:B------:R-:W-:-:S02]  /*78f0*/  FMUL.FTZ R181, R35, R159 ;  /* 0x0000009f23b57220 */ /* 0x000fc40000410000 */
[----:B------:R-:W-:Y:S02]  /*7900*/  FMUL.FTZ R183, R67, UR42 ;  /* 0x0000002a43b77c20 */ /* 0x000fe40008410000 */
[----:B------:R-:W-:Y:S02]  /*7910*/  FFMA.FTZ R153, R64, UR43, R153 ;  /* 0x0000002b40997c23 */ /* 0x000fe40008010099 */
[C---:B------:R-:W-:Y:S02]  /*7920*/  FFMA.FTZ R167, R189.reuse, R169, -R152 ;  /* 0x000000a9bda77223 */ /* 0x040fe40000010898 */
[----:B------:R-:W-:Y:S02]  /*7930*/  FFMA.FTZ R188, R189, R170, R188 ;  /* 0x000000aabdbc7223 */ /* 0x000fe400000100bc */
[----:B------:R-:W-:Y:S02]  /*7940*/  FMUL.FTZ R64, R34, R64 ;  /* 0x0000004022407220 */ /* 0x000fe40000410000 */
[----:B------:R-:W-:-:S02]  /*7950*/  FMUL.FTZ R171, R171, R178 ;  /* 0x000000b2abab7220 */ /* 0x000fc40000410000 */
[----:B------:R-:W-:Y:S02]  /*7960*/  FFMA.FTZ R152, R159, UR43, -R160 ;  /* 0x0000002b9f987c23 */ /* 0x000fe400080108a0 */
[----:B------:R-:W-:Y:S02]  /*7970*/  FMUL.FTZ R160, R66, UR42 ;  /* 0x0000002a42a07c20 */ /* 0x000fe40008410000 */
[----:B0-----:R-:W-:Y:S02]  /*7980*/  FMUL.FTZ R184, R2, R181 ;  /* 0x000000b502b87220 */ /* 0x001fe40000410000 */
[----:B------:R-:W-:Y:S02]  /*7990*/  FFMA.FTZ R159, R66, UR43, R183 ;  /* 0x0000002b429f7c23 */ /* 0x000fe400080100b7 */
[----:B------:R-:W-:Y:S01]  /*79a0*/  FADD.FTZ R213, -R213, R188 ;  /* 0x000000bcd5d57221 */ /* 0x000fe20000010100 */
[----:B------:R0:W-:Y:S01]  /*79b0*/  STS [R179.X4+0x8b4], R184 ;  /* 0x0008b4b8b3007388 */ /* 0x0001e20000004800 */
[----:B------:R-:W-:-:S02]  /*79c0*/  FMUL.FTZ R183, R161, UR42 ;  /* 0x0000002aa1b77c20 */ /* 0x000fc40008410000 */
[----:B------:R-:W-:Y:S02]  /*79d0*/  FADD.FTZ R212, R212, R167 ;  /* 0x000000a7d4d47221 */ /* 0x000fe40000010000 */
[----:B------:R-:W-:Y:S02]  /*79e0*/  FMUL.FTZ R186, R0, R64 ;  /* 0x0000004000ba7220 */ /* 0x000fe40000410000 */
[----:B------:R-:W-:Y:S02]  /*79f0*/  FFMA.FTZ R171, R172, R165, R171 ;  /* 0x000000a5acab7223 */ /* 0x000fe400000100ab */
[----:B------:R-:W-:Y:S01]  /*7a00*/  FFMA.FTZ R160, R67, UR43, -R160 ;  /* 0x0000002b43a07c23 */ /* 0x000fe200080108a0 */
[----:B------:R1:W-:Y:S01]  /*7a10*/  STS [R179.X4+0x8b8], R186 ;  /* 0x0008b8bab3007388 */ /* 0x0003e20000004800 */
[----:B------:R-:W-:Y:S02]  /*7a20*/  FMUL.FTZ R172, R36, R67 ;  /* 0x0000004324ac7220 */ /* 0x000fe40000410000 */
[----:B------:R-:W-:-:S02]  /*7a30*/  FMUL.FTZ R67, R37, R162 ;  /* 0x000000a225437220 */ /* 0x000fc40000410000 */
[----:B------:R-:W-:Y:S02]  /*7a40*/  FFMA.FTZ R167, R162, UR43, R183 ;  /* 0x0000002ba2a77c23 */ /* 0x000fe400080100b7 */
[C---:B------:R-:W-:Y:S02]  /*7a50*/  FMUL.FTZ R182, R190.reuse, -R213 ;  /* 0x800000d5beb67220 */ /* 0x040fe40000410000 */
[-C--:B0-----:R-:W-:Y:S02]  /*7a60*/  FMUL.FTZ R184, R190, -R212.reuse ;  /* 0x800000d4beb87220 */ /* 0x081fe40000410000 */
[----:B------:R-:W-:Y:S02]  /*7a70*/  FMUL.FTZ R162, R162, UR42 ;  /* 0x0000002aa2a27c20 */ /* 0x000fe40008410000 */
[----:B-1----:R-:W-:Y:S02]  /*7a80*/  FMUL.FTZ R186, R4, R67 ;  /* 0x0000004304ba7220 */ /* 0x002fe40000410000 */
[----:B------:R-:W-:-:S02]  /*7a90*/  FFMA.FTZ R183, R191, R212, -R182 ;  /* 0x000000d4bfb77223 */ /* 0x000fc400000108b6 */
[----:B------:R-:W-:Y:S01]  /*7aa0*/  FFMA.FTZ R184, R191, R213, R184 ;  /* 0x000000d5bfb87223 */ /* 0x000fe200000100b8 */
[----:B------:R0:W-:Y:S01]  /*7ab0*/  STS [R179.X4+0x8a0], R186 ;  /* 0x0008a0bab3007388 */ /* 0x0001e20000004800 */
[----:B------:R-:W-:Y:S02]  /*7ac0*/  FFMA.FTZ R182, R161, UR43, -R162 ;  /* 0x0000002ba1b67c23 */ /* 0x000fe400080108a2 */
[----:B------:R-:W-:Y:S02]  /*7ad0*/  FMUL.FTZ R185, R165, UR42 ;  /* 0x0000002aa5b97c20 */ /* 0x000fe40008410000 */
[----:B------:R-:W-:Y:S02]  /*7ae0*/  FMUL.FTZ R162, R178, UR42 ;  /* 0x0000002ab2a27c20 */ /* 0x000fe40008410000 */
[----:B------:R-:W-:Y:S02]  /*7af0*/  FADD.FTZ R211, -R211, R184 ;  /* 0x000000b8d3d37221 */ /* 0x000fe40000010100 */
[----:B------:R-:W-:-:S02]  /*7b00*/  FADD.FTZ R210, R210, R183 ;  /* 0x000000b7d2d27221 */ /* 0x000fc40000010000 */
[----:B0-----:R-:W-:Y:S02]  /*7b10*/  FFMA.FTZ R186, R178, UR43, -R185 ;  /* 0x0000002bb2ba7c23 */ /* 0x001fe400080108b9 */
[----:B------:R-:W-:Y:S02]  /*7b20*/  FFMA.FTZ R183, R165, UR43, R162 ;  /* 0x0000002ba5b77c23 */ /* 0x000fe400080100a2 */
[----:B------:R-:W-:Y:S02]  /*7b30*/  FMUL.FTZ R162, R38, R165 ;  /* 0x000000a526a27220 */ /* 0x000fe40000410000 */
[C---:B------:R-:W-:Y:S02]  /*7b40*/  FMUL.FTZ R165, R192.reuse, -R211 ;  /* 0x800000d3c0a57220 */ /* 0x040fe40000410000 */
[----:B------:R-:W-:Y:S02]  /*7b50*/  FMUL.FTZ R184, R231, R186 ;  /* 0x000000bae7b87220 */ /* 0x000fe40000410000 */
[----:B------:R-:W-:-:S02]  /*7b60*/  FMUL.FTZ R192, R192, -R210 ;  /* 0x800000d2c0c07220 */ /* 0x000fc40000410000 */
[----:B------:R-:W-:Y:S02]  /*7b70*/  FMUL.FTZ R178, R38, R178 ;  /* 0x000000b226b27220 */ /* 0x000fe40000410000 */
[----:B------:R-:W-:Y:S02]  /*7b80*/  FMUL.FTZ R129, R48, R30 ;  /* 0x0000001e30817220 */ /* 0x000fe40000410000 */
[----:B------:R-:W-:Y:S02]  /*7b90*/  FFMA.FTZ R184, R230, R183, R184 ;  /* 0x000000b7e6b87223 */ /* 0x000fe400000100b8 */
[C---:B------:R-:W-:Y:S02]  /*7ba0*/  FFMA.FTZ R192, R193.reuse, R211, R192 ;  /* 0x000000d3c1c07223 */ /* 0x040fe400000100c0 */
[----:B------:R-:W-:Y:S02]  /*7bb0*/  FFMA.FTZ R183, R193, R210, -R165 ;  /* 0x000000d2c1b77223 */ /* 0x000fe400000108a5 */
[----:B------:R-:W-:-:S02]  /*7bc0*/  FMUL.FTZ R185, R231, R178 ;  /* 0x000000b2e7b97220 */ /* 0x000fc40000410000 */
[-C--:B------:R-:W-:Y:S02]  /*7bd0*/  FFMA.FTZ R128, R28, -R129.reuse, R241 ;  /* 0x800000811c807223 */ /* 0x080fe400000100f1 */
[----:B------:R-:W-:Y:S02]  /*7be0*/  FFMA.FTZ R129, R29, -R129, R240 ;  /* 0x800000811d817223 */ /* 0x000fe400000100f0 */
[----:B------:R-:W-:Y:S02]  /*7bf0*/  FADD.FTZ R209, -R209, R192 ;  /* 0x000000c0d1d17221 */ /* 0x000fe40000010100 */
[----:B------:R-:W-:Y:S02]  /*7c00*/  FMUL.FTZ R240, R47, R26 ;  /* 0x0000001a2ff07220 */ /* 0x000fe40000410000 */
[----:B------:R-:W-:Y:S02]  /*7c10*/  FADD.FTZ R208, R208, R183 ;  /* 0x000000b7d0d07221 */ /* 0x000fe40000010000 */
[----:B------:R-:W-:-:S02]  /*7c20*/  FMUL.FTZ R188, R173, R162 ;  /* 0x000000a2adbc7220 */ /* 0x000fc40000410000 */
[-C--:B------:R-:W-:Y:S02]  /*7c30*/  FMUL.FTZ R231, R231, R162.reuse ;  /* 0x000000a2e7e77220 */ /* 0x080fe40000410000 */
[----:B------:R-:W-:Y:S01]  /*7c40*/  FFMA.FTZ R165, R230, R162, R185 ;  /* 0x000000a2e6a57223 */ /* 0x000fe200000100b9 */
[----:B------:R-:W-:Y:S01]  /*7c50*/  STS [R179.X4+0x898], R188 ;  /* 0x000898bcb3007388 */ /* 0x000fe20000004800 */
[-C--:B------:R-:W-:Y:S02]  /*7c60*/  FFMA.FTZ R74, R38, R171.reuse, R74 ;  /* 0x000000ab264a7223 */ /* 0x080fe4000001004a */
[----:B------:R-:W-:Y:S02]  /*7c70*/  FFMA.FTZ R162, R173, R171, R184 ;  /* 0x000000abada27223 */ /* 0x000fe400000100b8 */
[----:B------:R-:W-:Y:S02]  /*7c80*/  FMUL.FTZ R171, R194, -R209 ;  /* 0x800000d1c2ab7220 */ /* 0x000fe40000410000 */
[----:B------:R-:W-:-:S02]  /*7c90*/  FFMA.FTZ R137, R25, -R240, R137 ;  /* 0x800000f019897223 */ /* 0x000fc40000010089 */
[----:B------:R-:W-:Y:S02]  /*7ca0*/  FFMA.FTZ R138, R27, -R240, R138 ;  /* 0x800000f01b8a7223 */ /* 0x000fe4000001008a */
[----:B------:R-:W-:Y:S02]  /*7cb0*/  FMUL.FTZ R190, R173, R178 ;  /* 0x000000b2adbe7220 */ /* 0x000fe40000410000 */
[----:B------:R-:W-:Y:S02]  /*7cc0*/  FMUL.FTZ R194, R194, -R208 ;  /* 0x800000d0c2c27220 */ /* 0x000fe40000410000 */
[----:B------:R-:W-:Y:S01]  /*7cd0*/  FMUL.FTZ R240, R46, R24 ;  /* 0x000000182ef07220 */ /* 0x000fe20000410000 */
[----:B------:R-:W-:Y:S01]  /*7ce0*/  STS [R179.X4+0x89c], R190 ;  /* 0x00089cbeb3007388 */ /* 0x000fe20000004800 */
[----:B------:R-:W-:Y:S02]  /*7cf0*/  FFMA.FTZ R230, R230, R178, -R231 ;  /* 0x000000b2e6e67223 */ /* 0x000fe400000108e7 */
[----:B------:R-:W-:-:S02]  /*7d00*/  FMUL.FTZ R175, R175, R170 ;  /* 0x000000aaafaf7220 */ /* 0x000fc40000410000 */
[----:B------:R-:W-:Y:S02]  /*7d10*/  FMUL.FTZ R173, R169, UR42 ;  /* 0x0000002aa9ad7c20 */ /* 0x000fe40008410000 */
[----:B------:R-:W-:Y:S02]  /*7d20*/  FMUL.FTZ R178, R170, UR42 ;  /* 0x0000002aaab27c20 */ /* 0x000fe40008410000 */
[----:B------:R-:W-:Y:S02]  /*7d30*/  FMUL.FTZ R186, R39, R170 ;  /* 0x000000aa27ba7220 */ /* 0x000fe40000410000 */
[----:B------:R-:W-:Y:S02]  /*7d40*/  FFMA.FTZ R194, R195, R209, R194 ;  /* 0x000000d1c3c27223 */ /* 0x000fe400000100c2 */
[-C--:B------:R-:W-:Y:S02]  /*7d50*/  FFMA.FTZ R139, R23, -R240.reuse, R139 ;  /* 0x800000f0178b7223 */ /* 0x080fe4000001008b */
[----:B------:R-:W-:-:S02]  /*7d60*/  FFMA.FTZ R140, R22, -R240, R140 ;  /* 0x800000f0168c7223 */ /* 0x000fc4000001008c */
[----:B------:R-:W-:Y:S02]  /*7d70*/  FFMA.FTZ R174, R174, R169, R175 ;  /* 0x000000a9aeae7223 */ /* 0x000fe400000100af */
[----:B------:R-:W-:Y:S02]  /*7d80*/  FFMA.FTZ R184, R170, UR43, -R173 ;  /* 0x0000002baab87c23 */ /* 0x000fe400080108ad */
[----:B------:R-:W-:Y:S02]  /*7d90*/  FMUL.FTZ R240, R45, R21 ;  /* 0x000000152df07220 */ /* 0x000fe40000410000 */
[----:B------:R-:W-:Y:S02]  /*7da0*/  FFMA.FTZ R171, R195, R208, -R171 ;  /* 0x000000d0c3ab7223 */ /* 0x000fe400000108ab */
[----:B------:R-:W-:Y:S02]  /*7db0*/  FFMA.FTZ R175, R169, UR43, R178 ;  /* 0x0000002ba9af7c23 */ /* 0x000fe400080100b2 */
[----:B------:R-:W-:-:S02]  /*7dc0*/  FMUL.FTZ R170, R39, R169 ;  /* 0x000000a927aa7220 */ /* 0x000fc40000410000 */
[----:B------:R-:W-:Y:S02]  /*7dd0*/  FMUL.FTZ R169, R229, R186 ;  /* 0x000000bae5a97220 */ /* 0x000fe40000410000 */
[----:B------:R-:W-:Y:S02]  /*7de0*/  FADD.FTZ R215, -R215, R194 ;  /* 0x000000c2d7d77221 */ /* 0x000fe40000010100 */
[-C--:B------:R-:W-:Y:S02]  /*7df0*/  FFMA.FTZ R141, R19, -R240.reuse, R141 ;  /* 0x800000f0138d7223 */ /* 0x080fe4000001008d */
[----:B------:R-:W-:Y:S02]  /*7e00*/  FFMA.FTZ R142, R20, -R240, R142 ;  /* 0x800000f0148e7223 */ /* 0x000fe4000001008e */
[----:B------:R-:W-:Y:S02]  /*7e10*/  FADD.FTZ R214, R214, R171 ;  /* 0x000000abd6d67221 */ /* 0x000fe40000010000 */
[----:B------:R-:W-:-:S02]  /*7e20*/  FMUL.FTZ R240, R44, R18 ;  /* 0x000000122cf07220 */ /* 0x000fc40000410000 */
[-C--:B------:R-:W-:Y:S02]  /*7e30*/  FMUL.FTZ R171, R229, R170.reuse ;  /* 0x000000aae5ab7220 */ /* 0x080fe40000410000 */
[-C--:B------:R-:W-:Y:S02]  /*7e40*/  FFMA.FTZ R169, R228, R170.reuse, R169 ;  /* 0x000000aae4a97223 */ /* 0x080fe400000100a9 */
[----:B------:R-:W-:Y:S02]  /*7e50*/  FMUL.FTZ R178, R5, R170 ;  /* 0x000000aa05b27220 */ /* 0x000fe40000410000 */
[----:B------:R-:W-:Y:S02]  /*7e60*/  FMUL.FTZ R170, R196, -R215 ;  /* 0x800000d7c4aa7220 */ /* 0x000fe40000410000 */
[-C--:B------:R-:W-:Y:S01]  /*7e70*/  FFMA.FTZ R143, R17, -R240.reuse, R143 ;  /* 0x800000f0118f7223 */ /* 0x080fe2000001008f */
[----:B------:R-:W-:Y:S01]  /*7e80*/  STS [R179.X4+0x890], R178 ;  /* 0x000890b2b3007388 */ /* 0x000fe20000004800 */
[----:B------:R-:W-:-:S02]  /*7e90*/  FFMA.FTZ R144, R16, -R240, R144 ;  /* 0x800000f010907223 */ /* 0x000fc40000010090 */
[----:B------:R-:W-:Y:S02]  /*7ea0*/  FMUL.FTZ R161, R37, R161 ;  /* 0x000000a125a17220 */ /* 0x000fe40000410000 */
[----:B------:R-:W-:Y:S02]  /*7eb0*/  FMUL.FTZ R240, R43, R15 ;  /* 0x0000000f2bf07220 */ /* 0x000fe40000410000 */
[-C--:B------:R-:W-:Y:S02]  /*7ec0*/  FMUL.FTZ R196, R196, -R214.reuse ;  /* 0x800000d6c4c47220 */ /* 0x080fe40000410000 */
[----:B------:R-:W-:Y:S02]  /*7ed0*/  FFMA.FTZ R173, R197, R214, -R170 ;  /* 0x000000d6c5ad7223 */ /* 0x000fe400000108aa */
[----:B------:R-:W-:Y:S02]  /*7ee0*/  FMUL.FTZ R184, R229, R184 ;  /* 0x000000b8e5b87220 */ /* 0x000fe40000410000 */
[----:B------:R-:W-:-:S02]  /*7ef0*/  FMUL.FTZ R170, R233, R161 ;  /* 0x000000a1e9aa7220 */ /* 0x000fc40000410000 */
[-C--:B------:R-:W-:Y:S02]  /*7f00*/  FFMA.FTZ R145, R13, -R240.reuse, R145 ;  /* 0x800000f00d917223 */ /* 0x080fe40000010091 */
[----:B------:R-:W-:Y:S02]  /*7f10*/  FFMA.FTZ R146, R14, -R240, R146 ;  /* 0x800000f00e927223 */ /* 0x000fe40000010092 */
[----:B------:R-:W-:Y:S02]  /*7f20*/  FFMA.FTZ R171, R228, R186, -R171 ;  /* 0x000000bae4ab7223 */ /* 0x000fe400000108ab */
[----:B------:R-:W-:Y:S02]  /*7f30*/  FFMA.FTZ R196, R197, R215, R196 ;  /* 0x000000d7c5c47223 */ /* 0x000fe400000100c4 */
[----:B------:R-:W-:Y:S02]  /*7f40*/  FADD.FTZ R224, R224, R173 ;  /* 0x000000ade0e07221 */ /* 0x000fe40000010000 */
[----:B------:R-:W-:-:S02]  /*7f50*/  FMUL.FTZ R240, R42, R12 ;  /* 0x0000000c2af07220 */ /* 0x000fc40000410000 */
[----:B------:R-:W-:Y:S02]  /*7f60*/  FFMA.FTZ R228, R228, R175, R184 ;  /* 0x000000afe4e47223 */ /* 0x000fe400000100b8 */
[-C--:B------:R-:W-:Y:S02]  /*7f70*/  FMUL.FTZ R175, R233, R67.reuse ;  /* 0x00000043e9af7220 */ /* 0x080fe40000410000 */
[----:B------:R-:W-:Y:S02]  /*7f80*/  FFMA.FTZ R67, R232, R67, R170 ;  /* 0x00000043e8437223 */ /* 0x000fe400000100aa */
[----:B------:R-:W-:Y:S02]  /*7f90*/  FADD.FTZ R225, -R225, R196 ;  /* 0x000000c4e1e17221 */ /* 0x000fe40000010100 */
[----:B------:R-:W-:Y:S02]  /*7fa0*/  FMUL.FTZ R170, R198, -R224 ;  /* 0x800000e0c6aa7220 */ /* 0x000fe40000410000 */
[----:B------:R-:W-:-:S02]  /*7fb0*/  FFMA.FTZ R147, R11, -R240, R147 ;  /* 0x800000f00b937223 */ /* 0x000fc40000010093 */
[----:B------:R-:W-:Y:S02]  /*7fc0*/  FFMA.FTZ R148, R10, -R240, R148 ;  /* 0x800000f00a947223 */ /* 0x000fe40000010094 */
[----:B------:R-:W-:Y:S02]  /*7fd0*/  FMUL.FTZ R240, R41, R9 ;  /* 0x0000000929f07220 */ /* 0x000fe40000410000 */
[-C--:B------:R-:W-:Y:S02]  /*7fe0*/  FMUL.FTZ R198, R198, -R225.reuse ;  /* 0x800000e1c6c67220 */ /* 0x080fe40000410000 */
[----:B------:R-:W-:Y:S02]  /*7ff0*/  FFMA.FTZ R170, R199, R225, R170 ;  /* 0x000000e1c7aa7223 */ /* 0x000fe400000100aa */
[-C--:B------:R-:W-:Y:S02]  /*8000*/  FFMA.FTZ R149, R7, -R240.reuse, R149 ;  /* 0x800000f007957223 */ /* 0x080fe40000010095 */
[----:B------:R-:W-:-:S02]  /*8010*/  FFMA.FTZ R150, R8, -R240, R150 ;  /* 0x800000f008967223 */ /* 0x000fc40000010096 */
[----:B------:R-:W-:Y:S02]  /*8020*/  FMUL.FTZ R240, R0, R180 ;  /* 0x000000b400f07220 */ /* 0x000fe40000410000 */
[----:B------:R-:W-:Y:S02]  /*8030*/  FFMA.FTZ R199, R199, R224, -R198 ;  /* 0x000000e0c7c77223 */ /* 0x000fe400000108c6 */
[----:B------:R-:W-:Y:S01]  /*8040*/  FADD.FTZ R223, -R223, R170 ;  /* 0x000000aadfdf7221 */ /* 0x000fe20000010100 */
[----:B------:R0:W-:Y:S01]  /*8050*/  STS [R179.X4+0x8bc], R240 ;  /* 0x0008bcf0b3007388 */ /* 0x0001e20000004800 */
[----:B------:R-:W-:Y:S02]  /*8060*/  FMUL.FTZ R66, R36, R66 ;  /* 0x0000004224427220 */ /* 0x000fe40000410000 */
[----:B------:R-:W-:Y:S02]  /*8070*/  FMUL.FTZ R176, R176, R213 ;  /* 0x000000d5b0b07220 */ /* 0x000fe40000410000 */
[----:B------:R-:W-:-:S02]  /*8080*/  FADD.FTZ R222, R222, R199 ;  /* 0x000000c7dede7221 */ /* 0x000fc40000010000 */
[----:B------:R-:W-:Y:S02]  /*8090*/  FMUL.FTZ R173, R200, -R223 ;  /* 0x800000dfc8ad7220 */ /* 0x000fe40000410000 */
[----:B------:R-:W-:Y:S02]  /*80a0*/  FFMA.FTZ R177, R177, R212, R176 ;  /* 0x000000d4b1b17223 */ /* 0x000fe400000100b0 */
[----:B0-----:R-:W-:Y:S02]  /*80b0*/  FMUL.FTZ R240, R3, R66 ;  /* 0x0000004203f07220 */ /* 0x001fe40000410000 */
[----:B------:R-:W-:Y:S02]  /*80c0*/  FMUL.FTZ R176, R212, UR42 ;  /* 0x0000002ad4b07c20 */ /* 0x000fe40008410000 */
[-C--:B------:R-:W-:Y:S01]  /*80d0*/  FMUL.FTZ R200, R200, -R222.reuse ;  /* 0x800000dec8c87220 */ /* 0x080fe20000410000 */
[----:B------:R0:W-:Y:S01]  /*80e0*/  STS [R179.X4+0x8a8], R240 ;  /* 0x0008a8f0b3007388 */ /* 0x0001e20000004800 */
[----:B------:R-:W-:-:S02]  /*80f0*/  FFMA.FTZ R173, R201, R222, -R173 ;  /* 0x000000dec9ad7223 */ /* 0x000fc400000108ad */
[----:B------:R-:W-:Y:S02]  /*8100*/  FFMA.FTZ R175, R232, R161, -R175 ;  /* 0x000000a1e8af7223 */ /* 0x000fe400000108af */
[----:B------:R-:W-:Y:S02]  /*8110*/  FFMA.FTZ R170, R213, UR43, -R176 ;  /* 0x0000002bd5aa7c23 */ /* 0x000fe400080108b0 */
[----:B------:R-:W-:Y:S02]  /*8120*/  FFMA.FTZ R200, R201, R223, R200 ;  /* 0x000000dfc9c87223 */ /* 0x000fe400000100c8 */
[----:B------:R-:W-:Y:S02]  /*8130*/  FADD.FTZ R220, R220, R173 ;  /* 0x000000addcdc7221 */ /* 0x000fe40000010000 */
[----:B0-----:R-:W-:Y:S02]  /*8140*/  FMUL.FTZ R240, R4, R161 ;  /* 0x000000a104f07220 */ /* 0x001fe40000410000 */
[----:B------:R-:W-:-:S02]  /*8150*/  FMUL.FTZ R161, R213, UR42 ;  /* 0x0000002ad5a17c20 */ /* 0x000fc40008410000 */
[C---:B------:R-:W-:Y:S01]  /*8160*/  FMUL.FTZ R213, R40.reuse, R213 ;  /* 0x000000d528d57220 */ /* 0x040fe20000410000 */
[----:B------:R-:W-:Y:S01]  /*8170*/  STS [R179.X4+0x8a4], R240 ;  /* 0x0008a4f0b3007388 */ /* 0x000fe20000004800 */
[----:B------:R-:W-:Y:S02]  /*8180*/  FMUL.FTZ R183, R40, R212 ;  /* 0x000000d428b77220 */ /* 0x000fe40000410000 */
[----:B------:R-:W-:Y:S02]  /*8190*/  FADD.FTZ R221, -R221, R200 ;  /* 0x000000c8dddd7221 */ /* 0x000fe40000010100 */
[----:B------:R-:W-:Y:S02]  /*81a0*/  FMUL.FTZ R176, R202, -R220 ;  /* 0x800000dccab07220 */ /* 0x000fe40000410000 */
[C---:B------:R-:W-:Y:S02]  /*81b0*/  FMUL.FTZ R178, R227.reuse, R213 ;  /* 0x000000d5e3b27220 */ /* 0x040fe40000410000 */
[----:B------:R-:W-:-:S02]  /*81c0*/  FMUL.FTZ R173, R227, R183 ;  /* 0x000000b7e3ad7220 */ /* 0x000fc40000410000 */
[-C--:B------:R-:W-:Y:S02]  /*81d0*/  FMUL.FTZ R202, R202, -R221.reuse ;  /* 0x800000ddcaca7220 */ /* 0x080fe40000410000 */
[----:B------:R-:W-:Y:S02]  /*81e0*/  FFMA.FTZ R176, R203, R221, R176 ;  /* 0x000000ddcbb07223 */ /* 0x000fe400000100b0 */
[-C--:B------:R-:W-:Y:S02]  /*81f0*/  FFMA.FTZ R178, R226, R183.reuse, R178 ;  /* 0x000000b7e2b27223 */ /* 0x080fe400000100b2 */
[----:B------:R-:W-:Y:S02]  /*8200*/  FMUL.FTZ R184, R6, R183 ;  /* 0x000000b706b87220 */ /* 0x000fe40000410000 */
[----:B------:R-:W-:Y:S02]  /*8210*/  FFMA.FTZ R183, R226, R213, -R173 ;  /* 0x000000d5e2b77223 */ /* 0x000fe400000108ad */
[----:B------:R-:W-:Y:S01]  /*8220*/  FMUL.FTZ R173, R235, R172 ;  /* 0x000000acebad7220 */ /* 0x000fe20000410000 */
[----:B------:R-:W-:Y:S01]  /*8230*/  STS [R179.X4+0x888], R184 ;  /* 0x000888b8b3007388 */ /* 0x000fe20000004800 */
[----:B------:R-:W-:-:S02]  /*8240*/  FFMA.FTZ R203, R203, R220, -R202 ;  /* 0x000000dccbcb7223 */ /* 0x000fc400000108ca */
[----:B------:R-:W-:Y:S02]  /*8250*/  FADD.FTZ R176, -R219, R176 ;  /* 0x000000b0dbb07221 */ /* 0x000fe40000010100 */
[----:B------:R-:W-:Y:S02]  /*8260*/  FMUL.FTZ R185, R235, R66 ;  /* 0x00000042ebb97220 */ /* 0x000fe40000410000 */
[----:B------:R-:W-:Y:S02]  /*8270*/  FMUL.FTZ R188, R5, R186 ;  /* 0x000000ba05bc7220 */ /* 0x000fe40000410000 */
[----:B------:R-:W-:Y:S02]  /*8280*/  FFMA.FTZ R66, R234, R66, R173 ;  /* 0x00000042ea427223 */ /* 0x000fe400000100ad */
[----:B------:R-:W-:Y:S01]  /*8290*/  FMUL.FTZ R127, R49, R31 ;  /* 0x0000001f317f7220 */ /* 0x000fe20000410000 */
[----:B------:R0:W-:Y:S01]  /*82a0*/  STS [R179.X4+0x894], R188 ;  /* 0x000894bcb3007388 */ /* 0x0001e20000004800 */
[----:B------:R-:W-:-:S02]  /*82b0*/  FADD.FTZ R218, R218, R203 ;  /* 0x000000cbdada7221 */ /* 0x000fc40000010000 */
[C---:B------:R-:W-:Y:S02]  /*82c0*/  FMUL.FTZ R173, R204.reuse, -R176 ;  /* 0x800000b0ccad7220 */ /* 0x040fe40000410000 */
[----:B------:R-:W-:Y:S02]  /*82d0*/  FMUL.FTZ R186, R41, R211 ;  /* 0x000000d329ba7220 */ /* 0x000fe40000410000 */
[-C--:B------:R-:W-:Y:S02]  /*82e0*/  FFMA.FTZ R126, R33, -R127.reuse, R243 ;  /* 0x8000007f217e7223 */ /* 0x080fe400000100f3 */
[-C--:B------:R-:W-:Y:S02]  /*82f0*/  FMUL.FTZ R204, R204, -R218.reuse ;  /* 0x800000dacccc7220 */ /* 0x080fe40000410000 */
[----:B------:R-:W-:Y:S02]  /*8300*/  FFMA.FTZ R173, R205, R218, -R173 ;  /* 0x000000dacdad7223 */ /* 0x000fe400000108ad */
[----:B------:R-:W-:-:S02]  /*8310*/  FFMA.FTZ R127, R32, -R127, R242 ;  /* 0x8000007f207f7223 */ /* 0x000fc400000100f2 */
[----:B0-----:R-:W-:Y:S02]  /*8320*/  FMUL.FTZ R188, R6, R213 ;  /* 0x000000d506bc7220 */ /* 0x001fe40000410000 */
[-C--:B------:R-:W-:Y:S02]  /*8330*/  FMUL.FTZ R242, R3, R172.reuse ;  /* 0x000000ac03f27220 */ /* 0x080fe40000410000 */
[----:B------:R-:W-:Y:S01]  /*8340*/  FFMA.FTZ R184, R234, R172, -R185 ;  /* 0x000000aceab87223 */ /* 0x000fe200000108b9 */
[----:B------:R0:W-:Y:S01]  /*8350*/  STS [R179.X4+0x88c], R188 ;  /* 0x00088cbcb3007388 */ /* 0x0001e20000004800 */
[----:B------:R-:W-:Y:S02]  /*8360*/  FMUL.FTZ R172, R41, R210 ;  /* 0x000000d229ac7220 */ /* 0x000fe40000410000 */
[----:B------:R-:W-:Y:S01]  /*8370*/  FMUL.FTZ R185, R150, R186 ;  /* 0x000000ba96b97220 */ /* 0x000fe20000410000 */
[----:B------:R-:W-:Y:S01]  /*8380*/  STS [R179.X4+0x8ac], R242 ;  /* 0x0008acf2b3007388 */ /* 0x000fe20000004800 */
[----:B------:R-:W-:-:S02]  /*8390*/  FFMA.FTZ R204, R205, R176, R204 ;  /* 0x000000b0cdcc7223 */ /* 0x000fc400000100cc */
[----:B------:R-:W-:Y:S02]  /*83a0*/  FADD.FTZ R173, R216, R173 ;  /* 0x000000add8ad7221 */ /* 0x000fe40000010000 */
[-C--:B------:R-:W-:Y:S02]  /*83b0*/  FMUL.FTZ R187, R150, R172.reuse ;  /* 0x000000ac96bb7220 */ /* 0x080fe40000410000 */
[-C--:B------:R-:W-:Y:S02]  /*83c0*/  FFMA.FTZ R185, R149, R172.reuse, R185 ;  /* 0x000000ac95b97223 */ /* 0x080fe400000100b9 */
[----:B0-----:R-:W-:Y:S02]  /*83d0*/  FMUL.FTZ R188, R9, R172 ;  /* 0x000000ac09bc7220 */ /* 0x001fe40000410000 */
[----:B------:R-:W-:Y:S02]  /*83e0*/  FADD.FTZ R217, -R217, R204 ;  /* 0x000000ccd9d97221 */ /* 0x000fe40000010100 */
[C---:B------:R-:W-:Y:S01]  /*83f0*/  FMUL.FTZ R172, R206.reuse, -R173 ;  /* 0x800000adceac7220 */ /* 0x040fe20000410000 */
[----:B------:R0:W-:Y:S01]  /*8400*/  STS [R179.X4+0x880], R188 ;  /* 0x000880bcb3007388 */ /* 0x0001e20000004800 */
[----:B------:R-:W-:-:S02]  /*8410*/  FMUL.FTZ R206, R206, -R217 ;  /* 0x800000d9cece7220 */ /* 0x000fc40000410000 */
[----:B------:R-:W-:Y:S02]  /*8420*/  FFMA.FTZ R172, R207, R217, R172 ;  /* 0x000000d9cfac7223 */ /* 0x000fe400000100ac */
[-C--:B------:R-:W-:Y:S02]  /*8430*/  FMUL.FTZ R190, R9, R186.reuse ;  /* 0x000000ba09be7220 */ /* 0x080fe40000410000 */
[----:B------:R-:W-:Y:S02]  /*8440*/  FFMA.FTZ R207, R207, R173, -R206 ;  /* 0x000000adcfcf7223 */ /* 0x000fe400000108ce */
[----:B------:R-:W-:Y:S01]  /*8450*/  FADD.FTZ R239, -R239, R172 ;  /* 0x000000acefef7221 */ /* 0x000fe20000010100 */
[----:B------:R1:W-:Y:S01]  /*8460*/  STS [R179.X4+0x884], R190 ;  /* 0x000884beb3007388 */ /* 0x0003e20000004800 */
[----:B------:R-:W-:Y:S02]  /*8470*/  FFMA.FTZ R186, R149, R186, -R187 ;  /* 0x000000ba95ba7223 */ /* 0x000fe400000108bb */
[----:B------:R-:W-:-:S02]  /*8480*/  FMUL.FTZ R187, R237, R181 ;  /* 0x000000b5edbb7220 */ /* 0x000fc40000410000 */
[----:B------:R-:W-:Y:S02]  /*8490*/  FADD.FTZ R238, R238, R207 ;  /* 0x000000cfeeee7221 */ /* 0x000fe40000010000 */
[----:B0-----:R-:W-:Y:S02]  /*84a0*/  FMUL.FTZ R188, R49, R239 ;  /* 0x000000ef31bc7220 */ /* 0x001fe40000410000 */
[-C--:B------:R-:W-:Y:S02]  /*84b0*/  FMUL.FTZ R189, R237, R65.reuse ;  /* 0x00000041edbd7220 */ /* 0x080fe40000410000 */
[----:B------:R-:W-:Y:S02]  /*84c0*/  FFMA.FTZ R65, R236, R65, R187 ;  /* 0x00000041ec417223 */ /* 0x000fe400000100bb */
[----:B------:R-:W-:Y:S02]  /*84d0*/  FMUL.FTZ R187, R48, R217 ;  /* 0x000000d930bb7220 */ /* 0x000fe40000410000 */
[----:B-1----:R-:W-:-:S02]  /*84e0*/  FMUL.FTZ R190, R49, R238 ;  /* 0x000000ee31be7220 */ /* 0x002fc40000410000 */
[----:B------:R-:W-:Y:S02]  /*84f0*/  FMUL.FTZ R191, R127, R188 ;  /* 0x000000bc7fbf7220 */ /* 0x000fe40000410000 */
[----:B------:R-:W-:Y:S02]  /*8500*/  FFMA.FTZ R181, R236, R181, -R189 ;  /* 0x000000b5ecb57223 */ /* 0x000fe400000108bd */
[----:B------:R-:W-:Y:S02]  /*8510*/  FMUL.FTZ R189, R48, R173 ;  /* 0x000000ad30bd7220 */ /* 0x000fe40000410000 */
[----:B------:R-:W-:Y:S02]  /*8520*/  FMUL.FTZ R172, R129, R187 ;  /* 0x000000bb81ac7220 */ /* 0x000fe40000410000 */
[----:B------:R-:W-:Y:S02]  /*8530*/  FMUL.FTZ R197, R42, R209 ;  /* 0x000000d12ac57220 */ /* 0x000fe40000410000 */
[----:B------:R-:W-:-:S02]  /*8540*/  FFMA.FTZ R191, R126, R190, R191 ;  /* 0x000000be7ebf7223 */ /* 0x000fc400000100bf */
[----:B------:R-:W-:Y:S02]  /*8550*/  FMUL.FTZ R195, R42, R208 ;  /* 0x000000d02ac37220 */ /* 0x000fe40000410000 */
[----:B------:R-:W-:Y:S02]  /*8560*/  FFMA.FTZ R193, R128, R189, R172 ;  /* 0x000000bd80c17223 */ /* 0x000fe400000100ac */
[C---:B------:R-:W-:Y:S02]  /*8570*/  FMUL.FTZ R192, R148.reuse, R197 ;  /* 0x000000c594c07220 */ /* 0x040fe40000410000 */
[----:B------:R-:W-:Y:S02]  /*8580*/  FADD.FTZ R172, RZ, R191 ;  /* 0x000000bfffac7221 */ /* 0x000fe40000010000 */
[----:B------:R-:W-:Y:S02]  /*8590*/  FMUL.FTZ R194, R148, R195 ;  /* 0x000000c394c27220 */ /* 0x000fe40000410000 */
[----:B------:R-:W-:-:S02]  /*85a0*/  FMUL.FTZ R199, R127, R190 ;  /* 0x000000be7fc77220 */ /* 0x000fc40000410000 */
[-C--:B------:R-:W-:Y:S02]  /*85b0*/  FMUL.FTZ R198, R12, R195.reuse ;  /* 0x000000c30cc67220 */ /* 0x080fe40000410000 */
[C---:B------:R-:W-:Y:S02]  /*85c0*/  FFMA.FTZ R191, R147.reuse, R195, R192 ;  /* 0x000000c393bf7223 */ /* 0x040fe400000100c0 */
[----:B------:R-:W-:Y:S01]  /*85d0*/  FADD.FTZ R196, R172, R193 ;  /* 0x000000c1acc47221 */ /* 0x000fe20000010000 */
[----:B------:R0:W-:Y:S01]  /*85e0*/  STS [R179.X4+0x878], R198 ;  /* 0x000878c6b3007388 */ /* 0x0001e20000004800 */
[----:B------:R-:W-:Y:S02]  /*85f0*/  FFMA.FTZ R192, R147, R197, -R194 ;  /* 0x000000c593c07223 */ /* 0x000fe400000108c2 */
[----:B------:R-:W-:Y:S02]  /*8600*/  FMUL.FTZ R193, R47, R176 ;  /* 0x000000b02fc17220 */ /* 0x000fe40000410000 */
[----:B------:R-:W-:-:S02]  /*8610*/  FMUL.FTZ R194, R129, R189 ;  /* 0x000000bd81c27220 */ /* 0x000fc40000410000 */
[----:B------:R-:W-:Y:S02]  /*8620*/  FFMA.FTZ R172, R126, R188, -R199 ;  /* 0x000000bc7eac7223 */ /* 0x000fe400000108c7 */
[----:B------:R-:W-:Y:S02]  /*8630*/  FMUL.FTZ R199, R47, R218 ;  /* 0x000000da2fc77220 */ /* 0x000fe40000410000 */
[----:B------:R-:W-:Y:S02]  /*8640*/  FMUL.FTZ R202, R12, R197 ;  /* 0x000000c50cca7220 */ /* 0x000fe40000410000 */
[----:B0-----:R-:W-:Y:S02]  /*8650*/  FMUL.FTZ R198, R138, R193 ;  /* 0x000000c18ac67220 */ /* 0x001fe40000410000 */
[----:B------:R-:W-:Y:S01]  /*8660*/  FMUL.FTZ R197, R46, R221 ;  /* 0x000000dd2ec57220 */ /* 0x000fe20000410000 */
[----:B------:R0:W-:Y:S01]  /*8670*/  STS [R179.X4+0x87c], R202 ;  /* 0x00087ccab3007388 */ /* 0x0001e20000004800 */
[----:B------:R-:W-:-:S02]  /*8680*/  FFMA.FTZ R201, R128, R187, -R194 ;  /* 0x000000bb80c97223 */ /* 0x000fc400000108c2 */
[----:B------:R-:W-:Y:S02]  /*8690*/  FADD.FTZ R172, RZ, R172 ;  /* 0x000000acffac7221 */ /* 0x000fe40000010000 */
[-C--:B------:R-:W-:Y:S02]  /*86a0*/  FMUL.FTZ R194, R138, R199.reuse ;  /* 0x000000c78ac27220 */ /* 0x080fe40000410000 */
[----:B------:R-:W-:Y:S02]  /*86b0*/  FFMA.FTZ R203, R137, R199, R198 ;  /* 0x000000c789cb7223 */ /* 0x000fe400000100c6 */
[----:B------:R-:W-:Y:S02]  /*86c0*/  FMUL.FTZ R195, R46, R220 ;  /* 0x000000dc2ec37220 */ /* 0x000fe40000410000 */
[----:B------:R-:W-:Y:S02]  /*86d0*/  FMUL.FTZ R198, R140, R197 ;  /* 0x000000c58cc67220 */ /* 0x000fe40000410000 */
[----:B------:R-:W-:-:S02]  /*86e0*/  FADD.FTZ R172, R172, R201 ;  /* 0x000000c9acac7221 */ /* 0x000fc40000010000 */
[----:B------:R-:W-:Y:S02]  /*86f0*/  FFMA.FTZ R201, R137, R193, -R194 ;  /* 0x000000c189c97223 */ /* 0x000fe400000108c2 */
[----:B------:R-:W-:Y:S02]  /*8700*/  FADD.FTZ R196, R196, R203 ;  /* 0x000000cbc4c47221 */ /* 0x000fe40000010000 */
[----:B------:R-:W-:Y:S02]  /*8710*/  FFMA.FTZ R203, R139, R195, R198 ;  /* 0x000000c38bcb7223 */ /* 0x000fe400000100c6 */
[----:B------:R-:W-:Y:S02]  /*8720*/  FADD.FTZ R201, R172, R201 ;  /* 0x000000c9acc97221 */ /* 0x000fe40000010000 */
[----:B------:R-:W-:Y:S02]  /*8730*/  FMUL.FTZ R194, R45, R223 ;  /* 0x000000df2dc27220 */ /* 0x000fe40000410000 */
[----:B------:R-:W-:-:S02]  /*8740*/  FMUL.FTZ R172, R140, R195 ;  /* 0x000000c38cac7220 */ /* 0x000fc40000410000 */
[----:B------:R-:W-:Y:S02]  /*8750*/  FADD.FTZ R203, R196, R203 ;  /* 0x000000cbc4cb7221 */ /* 0x000fe40000010000 */
[----:B------:R-:W-:Y:S02]  /*8760*/  FMUL.FTZ R196, R45, R222 ;  /* 0x000000de2dc47220 */ /* 0x000fe40000410000 */
[----:B------:R-:W-:Y:S02]  /*8770*/  FMUL.FTZ R200, R142, R194 ;  /* 0x000000c28ec87220 */ /* 0x000fe40000410000 */
[----:B------:R-:W-:Y:S02]  /*8780*/  FMUL.FTZ R204, R163, R180 ;  /* 0x000000b4a3cc7220 */ /* 0x000fe40000410000 */
[----:B------:R-:W-:Y:S02]  /*8790*/  FFMA.FTZ R198, R139, R197, -R172 ;  /* 0x000000c58bc67223 */ /* 0x000fe400000108ac */
[----:B------:R-:W-:-:S02]  /*87a0*/  FMUL.FTZ R205, R163, R64 ;  /* 0x00000040a3cd7220 */ /* 0x000fc40000410000 */
[----:B------:R-:W-:Y:S02]  /*87b0*/  FFMA.FTZ R200, R141, R196, R200 ;  /* 0x000000c48dc87223 */ /* 0x000fe400000100c8 */
[----:B------:R-:W-:Y:S02]  /*87c0*/  FFMA.FTZ R172, R155, R64, R204 ;  /* 0x000000409bac7223 */ /* 0x000fe400000100cc */
[----:B------:R-:W-:Y:S02]  /*87d0*/  FADD.FTZ R198, R201, R198 ;  /* 0x000000c6c9c67221 */ /* 0x000fe40000010000 */
[----:B------:R-:W-:Y:S02]  /*87e0*/  FMUL.FTZ R64, R142, R196 ;  /* 0x000000c48e407220 */ /* 0x000fe40000410000 */
[----:B------:R-:W-:Y:S02]  /*87f0*/  FMUL.FTZ R201, R44, R225 ;  /* 0x000000e12cc97220 */ /* 0x000fe40000410000 */
[----:B------:R-:W-:-:S02]  /*8800*/  FADD.FTZ R200, R203, R200 ;  /* 0x000000c8cbc87221 */ /* 0x000fc40000010000 */
[----:B------:R-:W-:Y:S02]  /*8810*/  FMUL.FTZ R204, R43, R215 ;  /* 0x000000d72bcc7220 */ /* 0x000fe40000410000 */
[----:B------:R-:W-:Y:S02]  /*8820*/  FFMA.FTZ R180, R155, R180, -R205 ;  /* 0x000000b49bb47223 */ /* 0x000fe400000108cd */
[----:B------:R-:W-:Y:S02]  /*8830*/  FFMA.FTZ R203, R141, R194, -R64 ;  /* 0x000000c28dcb7223 */ /* 0x000fe40000010840 */
[----:B------:R-:W-:Y:S02]  /*8840*/  FMUL.FTZ R205, R44, R224 ;  /* 0x000000e02ccd7220 */ /* 0x000fe40000410000 */
[----:B------:R-:W-:Y:S02]  /*8850*/  FMUL.FTZ R64, R144, R201 ;  /* 0x000000c990407220 */ /* 0x000fe40000410000 */
[----:B0-----:R-:W-:-:S02]  /*8860*/  FMUL.FTZ R202, R43, R214 ;  /* 0x000000d62bca7220 */ /* 0x001fc40000410000 */
[----:B------:R-:W-:Y:S02]  /*8870*/  FMUL.FTZ R206, R146, R204 ;  /* 0x000000cc92ce7220 */ /* 0x000fe40000410000 */
[----:B------:R-:W-:Y:S02]  /*8880*/  FADD.FTZ R198, R198, R203 ;  /* 0x000000cbc6c67221 */ /* 0x000fe40000010000 */
[----:B------:R-:W-:Y:S02]  /*8890*/  FFMA.FTZ R203, R143, R205, R64 ;  /* 0x000000cd8fcb7223 */ /* 0x000fe40000010040 */
[-C--:B------:R-:W-:Y:S02]  /*88a0*/  FMUL.FTZ R207, R146, R202.reuse ;  /* 0x000000ca92cf7220 */ /* 0x080fe40000410000 */
[-C--:B------:R-:W-:Y:S02]  /*88b0*/  FFMA.FTZ R64, R145, R202.reuse, R206 ;  /* 0x000000ca91407223 */ /* 0x080fe400000100ce */
[----:B------:R-:W-:-:S02]  /*88c0*/  FMUL.FTZ R216, R15, R202 ;  /* 0x000000ca0fd87220 */ /* 0x000fc40000410000 */
[-C--:B------:R-:W-:Y:S02]  /*88d0*/  FMUL.FTZ R202, R144, R205.reuse ;  /* 0x000000cd90ca7220 */ /* 0x080fe40000410000 */
[----:B------:R-:W-:Y:S01]  /*88e0*/  FADD.FTZ R203, R200, R203 ;  /* 0x000000cbc8cb7221 */ /* 0x000fe20000010000 */
[----:B------:R-:W-:Y:S01]  /*88f0*/  STS [R179.X4+0x870], R216 ;  /* 0x000870d8b3007388 */ /* 0x000fe20000004800 */
[----:B------:R-:W-:Y:S02]  /*8900*/  FMUL.FTZ R206, R18, R205 ;  /* 0x000000cd12ce7220 */ /* 0x000fe40000410000 */
[----:B------:R-:W-:Y:S02]  /*8910*/  FFMA.FTZ R205, R143, R201, -R202 ;  /* 0x000000c98fcd7223 */ /* 0x000fe400000108ca */
[----:B------:R-:W-:Y:S01]  /*8920*/  FADD.FTZ R64, R203, R64 ;  /* 0x00000040cb407221 */ /* 0x000fe20000010000 */
[----:B------:R-:W-:Y:S01]  /*8930*/  STS [R179.X4+0x868], R206 ;  /* 0x000868ceb3007388 */ /* 0x000fe20000004800 */
[----:B------:R-:W-:-:S02]  /*8940*/  FFMA.FTZ R200, R145, R204, -R207 ;  /* 0x000000cc91c87223 */ /* 0x000fc400000108cf */
[----:B------:R-:W-:Y:S02]  /*8950*/  FADD.FTZ R205, R198, R205 ;  /* 0x000000cdc6cd7221 */ /* 0x000fe40000010000 */
[----:B------:R-:W-:Y:S01]  /*8960*/  FADD.FTZ R64, R64, R191 ;  /* 0x000000bf40407221 */ /* 0x000fe20000010000 */
[----:B------:R-:W-:Y:S01]  /*8970*/  MOV R191, UR26 ;  /* 0x0000001a00bf7c02 */ /* 0x000fe20008000f00 */
[----:B------:R-:W-:Y:S02]  /*8980*/  FMUL.FTZ R202, R21, R196 ;  /* 0x000000c415ca7220 */ /* 0x000fe40000410000 */
[----:B------:R-:W-:Y:S01]  /*8990*/  FMUL.FTZ R196, R24, R195 ;  /* 0x000000c318c47220 */ /* 0x000fe20000410000 */
[----:B------:R-:W-:Y:S01]  /*89a0*/  LEA R191, R191, -R134, 0x1 ;  /* 0x80000086bfbf7211 */ /* 0x000fe200078e08ff */
[----:B------:R-:W-:Y:S01]  /*89b0*/  FADD.FTZ R205, R205, R200 ;  /* 0x000000c8cdcd7221 */ /* 0x000fe20000010000 */
[----:B------:R-:W-:Y:S01]  /*89c0*/  STS [R179.X4+0x860], R202 ;  /* 0x000860cab3007388 */ /* 0x000fe20000004800 */
[----:B------:R-:W-:Y:S01]  /*89d0*/  FADD.FTZ R185, R64, R185 ;  /* 0x000000b940b97221 */ /* 0x000fe20000010000 */
[----:B------:R-:W-:Y:S01]  /*89e0*/  ISETP.GE.AND P0, PT, R191, 0x1, PT ;  /* 0x00000001bf00780c */ /* 0x000fe20003f06270 */
[----:B------:R-:W-:Y:S01]  /*89f0*/  FADD.FTZ R205, R205, R192 ;  /* 0x000000c0cdcd7221 */ /* 0x000fe20000010000 */
[----:B------:R0:W-:Y:S01]  /*8a00*/  STS [R179.X4+0x858], R196 ;  /* 0x000858c4b3007388 */ /* 0x0001e20000004800 */
[----:B------:R-:W-:-:S02]  /*8a10*/  FMUL.FTZ R64, R30, R189 ;  /* 0x000000bd1e407220 */ /* 0x000fc40000410000 */
[----:B------:R-:W-:Y:S02]  /*8a20*/  FADD.FTZ R186, R205, R186 ;  /* 0x000000bacdba7221 */ /* 0x000fe40000010000 */
[----:B------:R-:W-:Y:S01]  /*8a30*/  FMUL.FTZ R240, R15, R204 ;  /* 0x000000cc0ff07220 */ /* 0x000fe20000410000 */
[----:B------:R1:W-:Y:S01]  /*8a40*/  STS [R179.X4+0x848], R64 ;  /* 0x00084840b3007388 */ /* 0x0003e20000004800 */
[----:B------:R-:W-:Y:S02]  /*8a50*/  FADD.FTZ R186, R186, R183 ;  /* 0x000000b7baba7221 */ /* 0x000fe40000010000 */
[----:B------:R-:W-:Y:S01]  /*8a60*/  FFMA.FTZ R161, R212, UR43, R161 ;  /* 0x0000002bd4a17c23 */ /* 0x000fe200080100a1 */
[----:B------:R-:W-:Y:S01]  /*8a70*/  STS [R179.X4+0x874], R240 ;  /* 0x000874f0b3007388 */ /* 0x000fe20000004800 */
[----:B0-----:R-:W-:Y:S02]  /*8a80*/  FADD.FTZ R196, R185, R178 ;  /* 0x000000b2b9c47221 */ /* 0x001fe40000010000 */
[----:B------:R-:W-:-:S02]  /*8a90*/  FADD.FTZ R171, R186, R171 ;  /* 0x000000abbaab7221 */ /* 0x000fc40000010000 */
[----:B------:R-:W-:Y:S02]  /*8aa0*/  FADD.FTZ R196, R196, R169 ;  /* 0x000000a9c4c47221 */ /* 0x000fe40000010000 */
[----:B-1----:R-:W-:Y:S02]  /*8ab0*/  FMUL.FTZ R64, R210, UR42 ;  /* 0x0000002ad2407c20 */ /* 0x002fe40008410000 */
[----:B------:R-:W-:Y:S02]  /*8ac0*/  FADD.FTZ R196, R196, R165 ;  /* 0x000000a5c4c47221 */ /* 0x000fe40000010000 */
[----:B------:R-:W-:Y:S02]  /*8ad0*/  FMUL.FTZ R204, R21, R194 ;  /* 0x000000c215cc7220 */ /* 0x000fe40000410000 */
[----:B------:R-:W-:Y:S02]  /*8ae0*/  FADD.FTZ R67, R196, R67 ;  /* 0x00000043c4437221 */ /* 0x000fe40000010000 */
[----:B------:R-:W-:Y:S01]  /*8af0*/  FMUL.FTZ R212, R18, R201 ;  /* 0x000000c912d47220 */ /* 0x000fe20000410000 */
[----:B------:R-:W-:Y:S01]  /*8b00*/  STS [R179.X4+0x864], R204 ;  /* 0x000864ccb3007388 */ /* 0x000fe20000004800 */
[----:B------:R-:W-:-:S02]  /*8b10*/  FMUL.FTZ R198, R24, R197 ;  /* 0x000000c518c67220 */ /* 0x000fc40000410000 */
[C---:B------:R-:W-:Y:S01]  /*8b20*/  FMUL.FTZ R194, R26.reuse, R199 ;  /* 0x000000c71ac27220 */ /* 0x040fe20000410000 */
[----:B------:R-:W-:Y:S01]  /*8b30*/  STS [R179.X4+0x86c], R212 ;  /* 0x00086cd4b3007388 */ /* 0x000fe20000004800 */
[----:B------:R-:W-:Y:S02]  /*8b40*/  FMUL.FTZ R192, R26, R193 ;  /* 0x000000c11ac07220 */ /* 0x000fe40000410000 */
[----:B------:R-:W-:Y:S01]  /*8b50*/  FMUL.FTZ R178, R30, R187 ;  /* 0x000000bb1eb27220 */ /* 0x000fe20000410000 */
[----:B------:R-:W-:Y:S01]  /*8b60*/  STS [R179.X4+0x85c], R198 ;  /* 0x00085cc6b3007388 */ /* 0x000fe20000004800 */
[----:B------:R-:W-:Y:S02]  /*8b70*/  FMUL.FTZ R190, R31, R190 ;  /* 0x000000be1fbe7220 */ /* 0x000fe40000410000 */
[----:B------:R-:W-:Y:S01]  /*8b80*/  FADD.FTZ R230, R171, R230 ;  /* 0x000000e6abe67221 */ /* 0x000fe20000010000 */
[----:B------:R-:W-:Y:S01]  /*8b90*/  STS [R179.X4+0x850], R194 ;  /* 0x000850c2b3007388 */ /* 0x000fe20000004800 */
[----:B------:R-:W-:-:S02]  /*8ba0*/  FMUL.FTZ R188, R31, R188 ;  /* 0x000000bc1fbc7220 */ /* 0x000fc40000410000 */
[----:B------:R-:W-:Y:S01]  /*8bb0*/  FADD.FTZ R66, R67, R66 ;  /* 0x0000004243427221 */ /* 0x000fe20000010000 */
[----:B------:R-:W-:Y:S01]  /*8bc0*/  STS [R179.X4+0x854], R192 ;  /* 0x000854c0b3007388 */ /* 0x000fe20000004800 */
[C---:B------:R-:W-:Y:S02]  /*8bd0*/  FFMA.FTZ R171, R211.reuse, UR43, -R64 ;  /* 0x0000002bd3ab7c23 */ /* 0x040fe40008010840 */
[----:B------:R-:W-:Y:S01]  /*8be0*/  FMUL.FTZ R67, R211, UR42 ;  /* 0x0000002ad3437c20 */ /* 0x000fe20008410000 */
[----:B------:R-:W-:Y:S01]  /*8bf0*/  STS [R179.X4+0x84c], R178 ;  /* 0x00084cb2b3007388 */ /* 0x000fe20000004800 */
[----:B------:R-:W-:Y:S02]  /*8c00*/  FMUL.FTZ R64, R214, UR42 ;  /* 0x0000002ad6407c20 */ /* 0x000fe40008410000 */
[----:B------:R-:W-:Y:S01]  /*8c10*/  FADD.FTZ R193, R66, R65 ;  /* 0x0000004142c17221 */ /* 0x000fe20000010000 */
[----:B------:R0:W-:Y:S01]  /*8c20*/  STS [R179.X4+0x840], R190 ;  /* 0x000840beb3007388 */ /* 0x0001e20000004800 */
[----:B------:R-:W-:-:S02]  /*8c30*/  FFMA.FTZ R186, R210, UR43, R67 ;  /* 0x0000002bd2ba7c23 */ /* 0x000fc40008010043 */
[----:B------:R-:W-:Y:S01]  /*8c40*/  FMUL.FTZ R67, R209, UR42 ;  /* 0x0000002ad1437c20 */ /* 0x000fe20008410000 */
[----:B------:R1:W-:Y:S01]  /*8c50*/  STS [R179.X4+0x844], R188 ;  /* 0x000844bcb3007388 */ /* 0x0003e20000004800 */
[----:B------:R-:W-:Y:S02]  /*8c60*/  FMUL.FTZ R65, R215, UR42 ;  /* 0x0000002ad7417c20 */ /* 0x000fe40008410000 */
[----:B------:R-:W-:Y:S02]  /*8c70*/  FADD.FTZ R175, R230, R175 ;  /* 0x000000afe6af7221 */ /* 0x000fe40000010000 */
[----:B------:R-:W-:Y:S02]  /*8c80*/  FMUL.FTZ R66, R208, UR42 ;  /* 0x0000002ad0427c20 */ /* 0x000fe40008410000 */
[----:B0-----:R-:W-:Y:S02]  /*8c90*/  FFMA.FTZ R190, R214, UR43, R65 ;  /* 0x0000002bd6be7c23 */ /* 0x001fe40008010041 */
[----:B------:R-:W-:-:S02]  /*8ca0*/  FMUL.FTZ R65, R223, UR42 ;  /* 0x0000002adf417c20 */ /* 0x000fc40008410000 */
[----:B-1----:R-:W-:Y:S02]  /*8cb0*/  FFMA.FTZ R179, R215, UR43, -R64 ;  /* 0x0000002bd7b37c23 */ /* 0x002fe40008010840 */
[----:B------:R-:W-:Y:S02]  /*8cc0*/  FMUL.FTZ R64, R222, UR42 ;  /* 0x0000002ade407c20 */ /* 0x000fe40008410000 */
[----:B------:R-:W-:Y:S02]  /*8cd0*/  FFMA.FTZ R188, R208, UR43, R67 ;  /* 0x0000002bd0bc7c23 */ /* 0x000fe40008010043 */
[----:B------:R-:W-:Y:S02]  /*8ce0*/  FFMA.FTZ R185, R223, UR43, -R64 ;  /* 0x0000002bdfb97c23 */ /* 0x000fe40008010840 */
[----:B------:R-:W-:Y:S02]  /*8cf0*/  FMUL.FTZ R67, R225, UR42 ;  /* 0x0000002ae1437c20 */ /* 0x000fe40008410000 */
[----:B------:R-:W-:-:S02]  /*8d00*/  FMUL.FTZ R64, R220, UR42 ;  /* 0x0000002adc407c20 */ /* 0x000fc40008410000 */
[----:B------:R-:W-:Y:S02]  /*8d10*/  FADD.FTZ R200, R175, R184 ;  /* 0x000000b8afc87221 */ /* 0x000fe40000010000 */
[----:B------:R-:W-:Y:S02]  /*8d20*/  FFMA.FTZ R175, R209, UR43, -R66 ;  /* 0x0000002bd1af7c23 */ /* 0x000fe40008010842 */
[----:B------:R-:W-:Y:S02]  /*8d30*/  FFMA.FTZ R192, R224, UR43, R67 ;  /* 0x0000002be0c07c23 */ /* 0x000fe40008010043 */
[----:B------:R-:W-:Y:S02]  /*8d40*/  FFMA.FTZ R194, R222, UR43, R65 ;  /* 0x0000002bdec27c23 */ /* 0x000fe40008010041 */
[----:B------:R-:W-:Y:S02]  /*8d50*/  FFMA.FTZ R187, R221, UR43, -R64 ;  /* 0x0000002bddbb7c23 */ /* 0x000fe40008010840 */
        /* <DEDUP_REMOVED lines=8> */
[----:B------:R-:W-:Y:S02]  /*8de0*/  FMUL.FTZ R182, R233, R182 ;  /* 0x000000b6e9b67220 */ /* 0x000fe40000410000 */
        /* <DEDUP_REMOVED lines=40> */
.L_x_8757:
[----:B------:R-:W-:Y:S05]  /*9070*/  BSYNC B0 ;  /* 0x0000000000007941 */ /* 0x000fea0003800000 */
.L_x_8756:
[----:B------:R-:W-:Y:S01]  /*9080*/  ULDC.64 UR36, c[0x0][0x298] ;  /* 0x0000a60000247ab9 */ /* 0x000fe20000000a00 */
[----:B0-----:R-:W-:Y:S01]  /*9090*/  FMUL.FTZ R66, R50, R135 ;  /* 0x0000008732427220 */ /* 0x001fe20000410000 */
[----:B------:R-:W-:Y:S01]  /*90a0*/  USHF.R.U32.HI UR38, URZ, 0x1, UR37 ;  /* 0x000000013f267899 */ /* 0x000fe20008011625 */
[----:B------:R-:W-:Y:S01]  /*90b0*/  FADD.FTZ R181, R200, R181 ;  /* 0x000000b5c8b57221 */ /* 0x000fe20000010000 */
[----:B------:R-:W-:Y:S01]  /*90c0*/  USHF.R.U64 UR36, UR36, 0x1, UR37 ;  /* 0x0000000124247899 */ /* 0x000fe20008001225 */
[----:B------:R-:W-:Y:S01]  /*90d0*/  BSSY B0, `(.L_x_8758) ;  /* 0x000002c000007945 */ /* 0x000fe20003800000 */
[----:B------:R-:W-:Y:S01]  /*90e0*/  UIMAD UR37, UR38, UR12, URZ ;  /* 0x0000000c262572a4 */ /* 0x000fe2000f8e023f */
[----:B------:R-:W-:Y:S01]  /*90f0*/  FADD.FTZ R180, R181, R180 ;  /* 0x000000b4b5b47221 */ /* 0x000fe20000010000 */
[----:B------:R-:W-:Y:S01]  /*9100*/  UIMAD.WIDE.U32 UR38, UR36, UR12, URZ ;  /* 0x0000000c242672a5 */ /* 0x000fe2000f8e003f */
[----:B------:R-:W-:Y:S01]  /*9110*/  FADD.FTZ R157, R157, R66 ;  /* 0x000000429d9d7221 */ /* 0x000fe20000010000 */
[----:B------:R-:W-:Y:S01]  /*9120*/  UIMAD UR40, UR13, UR36, UR37 ;  /* 0x000000240d2872a4 */ /* 0x000fe2000f8e0225 */
[----:B------:R-:W-:Y:S01]  /*9130*/  FADD.FTZ R172, R193, R172 ;  /* 0x000000acc1ac7221 */ /* 0x000fe20000010000 */
[----:B------:R-:W-:Y:S01]  /*9140*/  ULDC UR41, c[0x0][0x174] ;  /* 0x00005d0000297ab9 */ /* 0x000fe20000000800 */
[C---:B------:R-:W-:Y:S01]  /*9150*/  ISETP.GE.AND P1, PT, R191.reuse, 0x41, PT ;  /* 0x00000041bf00780c */ /* 0x040fe20003f26270 */
[----:B------:R-:W-:Y:S01]  /*9160*/  ULDC.64 UR36, c[0x0][0x2a0] ;  /* 0x0000a80000247ab9 */ /* 0x000fe20000000a00 */
[----:B------:R-:W-:Y:S01]  /*9170*/  ISETP.GE.AND P2, PT, R191, 0x61, PT ;  /* 0x00000061bf00780c */ /* 0x000fe20003f46270 */
[----:B------:R-:W-:Y:S01]  /*9180*/  UIADD3 UR39, UR40, UR39, URZ ;  /* 0x0000002728277290 */ /* 0x000fe2000fffe03f */
[----:B------:R-:W-:Y:S01]  /*9190*/  IADD3 R181, R134, 0x60, RZ ;  /* 0x0000006086b57810 */ /* 0x000fe20007ffe0ff */
[----:B------:R-:W-:-:S02]  /*91a0*/  UIMAD UR40, UR15, UR36, URZ ;  /* 0x000000240f2872a4 */ /* 0x000fc4000f8e023f */
        /* <DEDUP_REMOVED lines=19> */
[----:B------:R-:W-:Y:S02]  /*92e0*/  FMUL.FTZ R67, R50, R136 ;  /* 0x0000008832437220 */ /* 0x000fe40000410000 */
[----:B------:R-:W-:Y:S01]  /*92f0*/  IMAD.WIDE.U32 R64, R135, c[0x0][0x2b0], R64 ;  /* 0x0000ac0087407a25 */ /* 0x000fe200078e0040 */
[----:B------:R-:W-:-:S03]  /*9300*/  IADD3 R135, R134, 0x40, RZ ;  /* 0x0000004086877810 */ /* 0x000fc60007ffe0ff */
[----:B------:R-:W-:Y:S01]  /*9310*/  FADD.FTZ R158, R158, -R67 ;  /* 0x800000439e9e7221 */ /* 0x000fe20000010000 */
[----:B------:R-:W-:Y:S02]  /*9320*/  IADD3 R67, R134, 0x20, RZ ;  /* 0x0000002086437810 */ /* 0x000fe40007ffe0ff */
[----:B------:R-:W-:Y:S02]  /*9330*/  IADD3 R65, R65, UR36, RZ ;  /* 0x0000002441417c10 */ /* 0x000fe4000fffe0ff */
[-C--:B------:R-:W-:Y:S02]  /*9340*/  LEA.HI.SX32 R67, R67, R134.reuse, 0x1b ;  /* 0x0000008643437211 */ /* 0x080fe400078fdaff */
[----:B------:R-:W-:-:S04]  /*9350*/  LEA.HI.SX32 R135, R135, R134, 0x1b ;  /* 0x0000008687877211 */ /* 0x000fc800078fdaff */
[----:B------:R-:W0:Y:S01]  /*9360*/  LDS R67, [R67.X4+0x8c0] ;  /* 0x0008c00043437984 */ /* 0x000e220000004800 */
[----:B------:R-:W-:Y:S05]  /*9370*/  @!P0 BRA `(.L_x_8759) ;  /* 0x0000001000008947 */ /* 0x000fea0003800000 */
[----:B0-----:R0:W-:Y:S02]  /*9380*/  RED.E.ADD.F32.FTZ.RN.STRONG.GPU [R64.64+-0xf80], R67 ;  /* 0xfff080434000798e */ /* 0x0011e4000c10e79c */
.L_x_8759:
[----:B------:R-:W-:Y:S05]  /*9390*/  BSYNC B0 ;  /* 0x0000000000007941 */ /* 0x000fea0003800000 */
.L_x_8758:
[----:B------:R-:W1:Y:S01]  /*93a0*/  LDS R135, [R135.X4+0x940] ;  /* 0x0009400087877984 */ /* 0x000e620000004800 */
[----:B------:R-:W-:Y:S01]  /*93b0*/  BSSY B0, `(.L_x_8760) ;  /* 0x0000004000007945 */ /* 0x000fe20003800000 */
[----:B------:R-:W-:Y:S01]  /*93c0*/  LEA.HI.SX32 R181, R181, R134, 0x1b ;  /* 0x00000086b5b57211 */ /* 0x000fe200078fdaff */
[----:B------:R-:W-:Y:S05]  /*93d0*/  @!P1 BRA `(.L_x_8761) ;  /* 0x0000001000009947 */ /* 0x000fea0003800000 */
[----:B-1----:R1:W-:Y:S02]  /*93e0*/  RED.E.ADD.F32.FTZ.RN.STRONG.GPU [R64.64+-0xf00], R135 ;  /* 0xfff100874000798e */ /* 0x0023e4000c10e79c */
.L_x_8761:
[----:B------:R-:W-:Y:S05]  /*93f0*/  BSYNC B0 ;  /* 0x0000000000007941 */ /* 0x000fea0003800000 */
.L_x_8760:
[----:B------:R-:W2:Y:S01]  /*9400*/  LDS R181, [R181.X4+0x9c0] ;  /* 0x0009c000b5b57984 */ /* 0x000ea20000004800 */
[----:B------:R-:W-:Y:S01]  /*9410*/  BSSY B0, `(.L_x_8762) ;  /* 0x0000005000007945 */ /* 0x000fe20003800000 */
[C---:B0-----:R-:W-:Y:S02]  /*9420*/  IADD3 R67, R134.reuse, 0x80, RZ ;  /* 0x0000008086437810 */ /* 0x041fe40007ffe0ff */
[----:B-1----:R-:W-:Y:S01]  /*9430*/  IADD3 R135, R134, 0xa0, RZ ;  /* 0x000000a086877810 */ /* 0x002fe20007ffe0ff */
[----:B------:R-:W-:Y:S05]  /*9440*/  @!P2 BRA `(.L_x_8763) ;  /* 0x000000100000a947 */ /* 0x000fea0003800000 */
[----:B--2---:R0:W-:Y:S02]  /*9450*/  RED.E.ADD.F32.FTZ.RN.STRONG.GPU [R64.64+-0xe80], R181 ;  /* 0xfff180b54000798e */ /* 0x0041e4000c10e79c */
.L_x_8763:
[----:B------:R-:W-:Y:S05]  /*9460*/  BSYNC B0 ;  /* 0x0000000000007941 */ /* 0x000fea0003800000 */
.L_x_8762:
        /* <DEDUP_REMOVED lines=14> */
.L_x_8765:
[----:B------:R-:W-:Y:S05]  /*9550*/  BSYNC B0 ;  /* 0x0000000000007941 */ /* 0x000fea0003800000 */
.L_x_8764:
[----:B------:R-:W1:Y:S01]  /*9560*/  LDS R135, [R135.X4+0xac0] ;  /* 0x000ac00087877984 */ /* 0x000e620000004800 */
[----:B------:R-:W-:Y:S01]  /*9570*/  BSSY B0, `(.L_x_8766) ;  /* 0x0000005000007945 */ /* 0x000fe20003800000 */
[----:B0-----:R-:W-:Y:S02]  /*9580*/  IADD3 R67, R134, 0xe0, RZ ;  /* 0x000000e086437810 */ /* 0x001fe40007ffe0ff */
[----:B------:R-:W-:Y:S01]  /*9590*/  LEA.HI.SX32 R181, R181, R134, 0x1b ;  /* 0x00000086b5b57211 */ /* 0x000fe200078fdaff */
[----:B------:R-:W-:Y:S05]  /*95a0*/  @!P0 BRA `(.L_x_8767) ;  /* 0x0000001000008947 */ /* 0x000fea0003800000 */
[----:B-1----:R0:W-:Y:S02]  /*95b0*/  RED.E.ADD.F32.FTZ.RN.STRONG.GPU [R64.64+-0xd80], R135 ;  /* 0xfff280874000798e */ /* 0x0021e4000c10e79c */
.L_x_8767:
[----:B------:R-:W-:Y:S05]  /*95c0*/  BSYNC B0 ;  /* 0x0000000000007941 */ /* 0x000fea0003800000 */
.L_x_8766:
[----:B------:R-:W2:Y:S01]  /*95d0*/  LDS R181, [R181.X4+0xb40] ;  /* 0x000b4000b5b57984 */ /* 0x000ea20000004800 */
[----:B------:R-:W-:Y:S01]  /*95e0*/  BSSY B0, `(.L_x_8768) ;  /* 0x0000005000007945 */ /* 0x000fe20003800000 */
[----:B01----:R-:W-:-:S02]  /*95f0*/  IADD3 R135, R134, 0x100, RZ ;  /* 0x0000010086877810 */ /* 0x003fc40007ffe0ff */
[----:B------:R-:W-:Y:S01]  /*9600*/  LEA.HI.SX32 R67, R67, R134, 0x1b ;  /* 0x0000008643437211 */ /* 0x000fe200078fdaff */
[----:B------:R-:W-:Y:S05]  /*9610*/  @!P1 BRA `(.L_x_8769) ;  /* 0x0000001000009947 */ /* 0x000fea0003800000 */
[----:B--2---:R0:W-:Y:S02]  /*9620*/  RED.E.ADD.F32.FTZ.RN.STRONG.GPU [R64.64+-0xd00], R181 ;  /* 0xfff300b54000798e */ /* 0x0041e4000c10e79c */
.L_x_8769:
[----:B------:R-:W-:Y:S05]  /*9630*/  BSYNC B0 ;  /* 0x0000000000007941 */ /* 0x000fea0003800000 */
.L_x_8768:
[----:B------:R-:W1:Y:S01]  /*9640*/  LDS R67, [R67.X4+0xbc0] ;  /* 0x000bc00043437984 */ /* 0x000e620000004800 */
[----:B------:R-:W-:Y:S01]  /*9650*/  BSSY B0, `(.L_x_8770) ;  /* 0x0000005000007945 */ /* 0x000fe20003800000 */
[----:B0-2---:R-:W-:Y:S02]  /*9660*/  IADD3 R181, R134, 0x120, RZ ;  /* 0x0000012086b57810 */ /* 0x005fe40007ffe0ff */
[----:B------:R-:W-:Y:S01]  /*9670*/  LEA.HI.SX32 R135, R135, R134, 0x1b ;  /* 0x0000008687877211 */ /* 0x000fe200078fdaff */
[----:B------:R-:W-:Y:S05]  /*9680*/  @!P2 BRA `(.L_x_8771) ;  /* 0x000000100000a947 */ /* 0x000fea0003800000 */
[----:B-1----:R0:W-:Y:S02]  /*9690*/  RED.E.ADD.F32.FTZ.RN.STRONG.GPU [R64.64+-0xc80], R67 ;  /* 0xfff380434000798e */ /* 0x0021e4000c10e79c */
.L_x_8771:
[----:B------:R-:W-:Y:S05]  /*96a0*/  BSYNC B0 ;  /* 0x0000000000007941 */ /* 0x000fea0003800000 */
.L_x_8770:
[----:B------:R-:W2:Y:S01]  /*96b0*/  LDS R135, [R135.X4+0xc40] ;  /* 0x000c400087877984 */ /* 0x000ea20000004800 */
[----:B------:R-:W-:Y:S01]  /*96c0*/  BSSY B0, `(.L_x_8772) ;  /* 0x0000005000007945 */ /* 0x000fe20003800000 */
[----:B01----:R-:W-:Y:S02]  /*96d0*/  IADD3 R67, R134, 0x140, RZ ;  /* 0x0000014086437810 */ /* 0x003fe40007ffe0ff */
[----:B------:R-:W-:Y:S01]  /*96e0*/  LEA.HI.SX32 R181, R181, R134, 0x1b ;  /* 0x00000086b5b57211 */ /* 0x000fe200078fdaff */
[----:B------:R-:W-:Y:S05]  /*96f0*/  @!P3 BRA `(.L_x_8773) ;  /* 0x000000100000b947 */ /* 0x000fea0003800000 */
[----:B--2---:R0:W-:Y:S02]  /*9700*/  RED.E.ADD.F32.FTZ.RN.STRONG.GPU [R64.64+-0xc00], R135 ;  /* 0xfff400874000798e */ /* 0x0041e4000c10e79c */
.L_x_8773:
[----:B------:R-:W-:Y:S05]  /*9710*/  BSYNC B0 ;  /* 0x0000000000007941 */ /* 0x000fea0003800000 */
.L_x_8772:
[----:B------:R-:W1:Y:S01]  /*9720*/  LDS R181, [R181.X4+0xcc0] ;  /* 0x000cc000b5b57984 */ /* 0x000e620000004800 */
[----:B------:R-:W-:Y:S01]  /*9730*/  BSSY B0, `(.L_x_8774) ;  /* 0x0000004000007945 */ /* 0x000fe20003800000 */
[----:B------:R-:W-:Y:S01]  /*9740*/  LEA.HI.SX32 R67, R67, R134, 0x1b ;  /* 0x0000008643437211 */ /* 0x000fe200078fdaff */
[----:B------:R-:W-:Y:S05]  /*9750*/  @!P4 BRA `(.L_x_8775) ;  /* 0x000000100000c947 */ /* 0x000fea0003800000 */
[----:B-1----:R1:W-:Y:S02]  /*9760*/  RED.E.ADD.F32.FTZ.RN.STRONG.GPU [R64.64+-0xb80], R181 ;  /* 0xfff480b54000798e */ /* 0x0023e4000c10e79c */
.L_x_8775:
[----:B------:R-:W-:Y:S05]  /*9770*/  BSYNC B0 ;  /* 0x0000000000007941 */ /* 0x000fea0003800000 */
.L_x_8774:
[----:B------:R-:W3:Y:S01]  /*9780*/  LDS R67, [R67.X4+0xd40] ;  /* 0x000d400043437984 */ /* 0x000ee20000004800 */
[----:B------:R-:W-:Y:S01]  /*9790*/  BSSY B0, `(.L_x_8776) ;  /* 0x0000005000007945 */ /* 0x000fe20003800000 */
[----:B0-2---:R-:W-:-:S02]  /*97a0*/  IADD3 R135, R134, 0x160, RZ ;  /* 0x0000016086877810 */ /* 0x005fc40007ffe0ff */
[----:B-1----:R-:W-:Y:S01]  /*97b0*/  IADD3 R181, R134, 0x180, RZ ;  /* 0x0000018086b57810 */ /* 0x002fe20007ffe0ff */
[----:B------:R-:W-:Y:S05]  /*97c0*/  @!P5 BRA `(.L_x_8777) ;  /* 0x000000100000d947 */ /* 0x000fea0003800000 */
[----:B---3--:R0:W-:Y:S02]  /*97d0*/  RED.E.ADD.F32.FTZ.RN.STRONG.GPU [R64.64+-0xb00], R67 ;  /* 0xfff500434000798e */ /* 0x0081e4000c10e79c */
.L_x_8777:
[----:B------:R-:W-:Y:S05]  /*97e0*/  BSYNC B0 ;  /* 0x0000000000007941 */ /* 0x000fea0003800000 */
.L_x_8776:
        /* <DEDUP_REMOVED lines=14> */
.L_x_8779:
[----:B------:R-:W-:Y:S05]  /*98d0*/  BSYNC B0 ;  /* 0x0000000000007941 */ /* 0x000fea0003800000 */
.L_x_8778:
[----:B------:R-:W1:Y:S01]  /*98e0*/  LDS R181, [R181.X4+0xe40] ;  /* 0x000e4000b5b57984 */ /* 0x000e620000004800 */
[----:B------:R-:W-:Y:S01]  /*98f0*/  BSSY B0, `(.L_x_8780) ;  /* 0x0000005000007945 */ /* 0x000fe20003800000 */
[----:B0-----:R-:W-:-:S02]  /*9900*/  IADD3 R135, R134, 0x1c0, RZ ;  /* 0x000001c086877810 */ /* 0x001fc40007ffe0ff */
[----:B------:R-:W-:Y:S01]  /*9910*/  LEA.HI.SX32 R67, R67, R134, 0x1b ;  /* 0x0000008643437211 */ /* 0x000fe200078fdaff */
[----:B------:R-:W-:Y:S05]  /*9920*/  @!P0 BRA `(.L_x_8781) ;  /* 0x0000001000008947 */ /* 0x000fea0003800000 */
[----:B-1----:R0:W-:Y:S02]  /*9930*/  RED.E.ADD.F32.FTZ.RN.STRONG.GPU [R64.64+-0xa00], R181 ;  /* 0xfff600b54000798e */ /* 0x0021e4000c10e79c */
.L_x_8781:
[----:B------:R-:W-:Y:S05]  /*9940*/  BSYNC B0 ;  /* 0x0000000000007941 */ /* 0x000fea0003800000 */
.L_x_8780:
[----:B------:R-:W2:Y:S01]  /*9950*/  LDS R67, [R67.X4+0xec0] ;  /* 0x000ec00043437984 */ /* 0x000ea20000004800 */
[----:B------:R-:W-:Y:S01]  /*9960*/  BSSY B0, `(.L_x_8782) ;  /* 0x0000005000007945 */ /* 0x000fe20003800000 */
[----:B01----:R-:W-:Y:S02]  /*9970*/  IADD3 R181, R134, 0x1e0, RZ ;  /* 0x000001e086b57810 */ /* 0x003fe40007ffe0ff */
[----:B------:R-:W-:Y:S01]  /*9980*/  LEA.HI.SX32 R135, R135, R134, 0x1b ;  /* 0x0000008687877211 */ /* 0x000fe200078fdaff */
[----:B------:R-:W-:Y:S05]  /*9990*/  @!P1 BRA `(.L_x_8783) ;  /* 0x0000001000009947 */ /* 0x000fea0003800000 */
[----:B--2---:R0:W-:Y:S02]  /*99a0*/  RED.E.ADD.F32.FTZ.RN.STRONG.GPU [R64.64+-0x980], R67 ;  /* 0xfff680434000798e */ /* 0x0041e4000c10e79c */
.L_x_8783:
[----:B------:R-:W-:Y:S05]  /*99b0*/  BSYNC B0 ;  /* 0x0000000000007941 */ /* 0x000fea0003800000 */
.L_x_8782:
[----:B------:R-:W1:Y:S01]  /*99c0*/  LDS R135, [R135.X4+0xf40] ;  /* 0x000f400087877984 */ /* 0x000e620000004800 */
[----:B------:R-:W-:Y:S01]  /*99d0*/  BSSY B0, `(.L_x_8784) ;  /* 0x0000004000007945 */ /* 0x000fe20003800000 */
[----:B------:R-:W-:Y:S01]  /*99e0*/  LEA.HI.SX32 R181, R181, R134, 0x1b ;  /* 0x00000086b5b57211 */ /* 0x000fe200078fdaff */
[----:B------:R-:W-:Y:S05]  /*99f0*/  @!P2 BRA `(.L_x_8785) ;  /* 0x000000100000a947 */ /* 0x000fea0003800000 */
[----:B-1----:R1:W-:Y:S02]  /*9a00*/  RED.E.ADD.F32.FTZ.RN.STRONG.GPU [R64.64+-0x900], R135 ;  /* 0xfff700874000798e */ /* 0x0023e4000c10e79c */
.L_x_8785:
[----:B------:R-:W-:Y:S05]  /*9a10*/  BSYNC B0 ;  /* 0x0000000000007941 */ /* 0x000fea0003800000 */
.L_x_8784:
[----:B------:R-:W3:Y:S01]  /*9a20*/  LDS R181, [R181.X4+0xfc0] ;  /* 0x000fc000b5b57984 */ /* 0x000ee20000004800 */
[C---:B------:R-:W-:Y:S01]  /*9a30*/  IADD3 R66, R134.reuse, 0x200, RZ ;  /* 0x0000020086427810 */ /* 0x040fe20007ffe0ff */
[----:B------:R-:W-:Y:S01]  /*9a40*/  BSSY B0, `(.L_x_8786) ;  /* 0x0000005000007945 */ /* 0x000fe20003800000 */
[----:B0-2---:R-:W-:-:S02]  /*9a50*/  IADD3 R67, R134, 0x220, RZ ;  /* 0x0000022086437810 */ /* 0x005fc40007ffe0ff */
[----:B------:R-:W-:Y:S01]  /*9a60*/  LEA.HI.SX32 R66, R66, R134, 0x1b ;  /* 0x0000008642427211 */ /* 0x000fe200078fdaff */
[----:B------:R-:W-:Y:S05]  /*9a70*/  @!P3 BRA `(.L_x_8787) ;  /* 0x000000100000b947 */ /* 0x000fea0003800000 */
[----:B---3--:R0:W-:Y:S02]  /*9a80*/  RED.E.ADD.F32.FTZ.RN.STRONG.GPU [R64.64+-0x880], R181 ;  /* 0xfff780b54000798e */ /* 0x0081e4000c10e79c */
.L_x_8787:
[----:B------:R-:W-:Y:S05]  /*9a90*/  BSYNC B0 ;  /* 0x0000000000007941 */ /* 0x000fea0003800000 */
.L_x_8786:
[----:B-1----:R-:W-:Y:S01]  /*9aa0*/  LEA.HI.SX32 R135, R67, R134, 0x1b ;  /* 0x0000008643877211 */ /* 0x002fe200078fdaff */
[----:B------:R-:W-:Y:S01]  /*9ab0*/  BSSY B0, `(.L_x_8788) ;  /* 0x0000004000007945 */ /* 0x000fe20003800000 */
[----:B------:R1:W2:Y:S01]  /*9ac0*/  LDS R67, [R66.X4+0x1040] ;  /* 0x0010400042437984 */ /* 0x0002a20000004800 */
[----:B------:R-:W-:Y:S05]  /*9ad0*/  @!P4 BRA `(.L_x_8789) ;  /* 0x000000100000c947 */ /* 0x000fea0003800000 */
[----:B--2---:R2:W-:Y:S02]  /*9ae0*/  RED.E.ADD.F32.FTZ.RN.STRONG.GPU [R64.64+-0x800], R67 ;  /* 0xfff800434000798e */ /* 0x0045e4000c10e79c */
.L_x_8789:
[----:B------:R-:W-:Y:S05]  /*9af0*/  BSYNC B0 ;  /* 0x0000000000007941 */ /* 0x000fea0003800000 */
.L_x_8788:
[----:B------:R-:W4:Y:S01]  /*9b00*/  LDS R135, [R135.X4+0x10c0] ;  /* 0x0010c00087877984 */ /* 0x000f220000004800 */
[----:B------:R-:W-:Y:S01]  /*9b10*/  BSSY B0, `(.L_x_8790) ;  /* 0x0000005000007945 */ /* 0x000fe20003800000 */
[C---:B--2---:R-:W-:Y:S02]  /*9b20*/  IADD3 R67, R134.reuse, 0x240, RZ ;  /* 0x0000024086437810 */ /* 0x044fe40007ffe0ff */
[----:B0--3--:R-:W-:Y:S01]  /*9b30*/  IADD3 R181, R134, 0x260, RZ ;  /* 0x0000026086b57810 */ /* 0x009fe20007ffe0ff */
[----:B------:R-:W-:Y:S05]  /*9b40*/  @!P5 BRA `(.L_x_8791) ;  /* 0x000000100000d947 */ /* 0x000fea0003800000 */
[----:B----4-:R0:W-:Y:S02]  /*9b50*/  RED.E.ADD.F32.FTZ.RN.STRONG.GPU [R64.64+-0x780], R135 ;  /* 0xfff880874000798e */ /* 0x0101e4000c10e79c */
.L_x_8791:
[----:B------:R-:W-:Y:S05]  /*9b60*/  BSYNC B0 ;  /* 0x0000000000007941 */ /* 0x000fea0003800000 */
.L_x_8790:
        /* <DEDUP_REMOVED lines=14> */
.L_x_8793:
[----:B------:R-:W-:Y:S05]  /*9c50*/  BSYNC B0 ;  /* 0x0000000000007941 */ /* 0x000fea0003800000 */
.L_x_8792:
[----:B------:R-:W2:Y:S01]  /*9c60*/  LDS R181, [R181.X4+0x11c0] ;  /* 0x0011c000b5b57984 */ /* 0x000ea20000004800 */
[----:B------:R-:W-:Y:S01]  /*9c70*/  BSSY B0, `(.L_x_8794) ;  /* 0x0000005000007945 */ /* 0x000fe20003800000 */
[----:B0-----:R-:W-:Y:S02]  /*9c80*/  IADD3 R67, R134, 0x2a0, RZ ;  /* 0x000002a086437810 */ /* 0x001fe40007ffe0ff */
[----:B------:R-:W-:Y:S01]  /*9c90*/  LEA.HI.SX32 R135, R135, R134, 0x1b ;  /* 0x0000008687877211 */ /* 0x000fe200078fdaff */
[----:B------:R-:W-:Y:S05]  /*9ca0*/  @!P0 BRA `(.L_x_8795) ;  /* 0x0000001000008947 */ /* 0x000fea0003800000 */
[----:B--2---:R0:W-:Y:S02]  /*9cb0*/  RED.E.ADD.F32.FTZ.RN.STRONG.GPU [R64.64+-0x680], R181 ;  /* 0xfff980b54000798e */ /* 0x0041e4000c10e79c */
.L_x_8795:
[----:B------:R-:W-:Y:S05]  /*9cc0*/  BSYNC B0 ;  /* 0x0000000000007941 */ /* 0x000fea0003800000 */
.L_x_8794:
[----:B------:R-:W3:Y:S01]  /*9cd0*/  LDS R135, [R135.X4+0x1240] ;  /* 0x0012400087877984 */ /* 0x000ee20000004800 */
[----:B------:R-:W-:Y:S01]  /*9ce0*/  BSSY B0, `(.L_x_8796) ;  /* 0x0000005000007945 */ /* 0x000fe20003800000 */
[----:B0-2---:R-:W-:-:S02]  /*9cf0*/  IADD3 R181, R134, 0x2c0, RZ ;  /* 0x000002c086b57810 */ /* 0x005fc40007ffe0ff */
[----:B------:R-:W-:Y:S01]  /*9d00*/  LEA.HI.SX32 R67, R67, R134, 0x1b ;  /* 0x0000008643437211 */ /* 0x000fe200078fdaff */
[----:B------:R-:W-:Y:S05]  /*9d10*/  @!P1 BRA `(.L_x_8797) ;  /* 0x0000001000009947 */ /* 0x000fea0003800000 */
[----:B---3--:R0:W-:Y:S02]  /*9d20*/  RED.E.ADD.F32.FTZ.RN.STRONG.GPU [R64.64+-0x600], R135 ;  /* 0xfffa00874000798e */ /* 0x0081e4000c10e79c */
.L_x_8797:
[----:B------:R-:W-:Y:S05]  /*9d30*/  BSYNC B0 ;  /* 0x0000000000007941 */ /* 0x000fea0003800000 */
.L_x_8796:
[----:B------:R-:W2:Y:S01]  /*9d40*/  LDS R67, [R67.X4+0x12c0] ;  /* 0x0012c00043437984 */ /* 0x000ea20000004800 */
[----:B------:R-:W-:Y:S01]  /*9d50*/  BSSY B0, `(.L_x_8798) ;  /* 0x0000005000007945 */ /* 0x000fe20003800000 */
[----:B0--3--:R-:W-:Y:S02]  /*9d60*/  IADD3 R135, R134, 0x2e0, RZ ;  /* 0x000002e086877810 */ /* 0x009fe40007ffe0ff */
[----:B------:R-:W-:Y:S01]  /*9d70*/  LEA.HI.SX32 R181, R181, R134, 0x1b ;  /* 0x00000086b5b57211 */ /* 0x000fe200078fdaff */
[----:B------:R-:W-:Y:S05]  /*9d80*/  @!P2 BRA `(.L_x_8799) ;  /* 0x000000100000a947 */ /* 0x000fea0003800000 */
[----:B--2---:R0:W-:Y:S02]  /*9d90*/  RED.E.ADD.F32.FTZ.RN.STRONG.GPU [R64.64+-0x580], R67 ;  /* 0xfffa80434000798e */ /* 0x0041e4000c10e79c */
.L_x_8799:
[----:B------:R-:W-:Y:S05]  /*9da0*/  BSYNC B0 ;  /* 0x0000000000007941 */ /* 0x000fea0003800000 */
.L_x_8798:
[----:B------:R-:W3:Y:S01]  /*9db0*/  LDS R181, [R181.X4+0x1340] ;  /* 0x00134000b5b57984 */ /* 0x000ee20000004800 */
[----:B------:R-:W-:Y:S01]  /*9dc0*/  BSSY B0, `(.L_x_8800) ;  /* 0x0000005000007945 */ /* 0x000fe20003800000 */
[----:B0-2---:R-:W-:Y:S02]  /*9dd0*/  IADD3 R67, R134, 0x300, RZ ;  /* 0x0000030086437810 */ /* 0x005fe40007ffe0ff */
[----:B------:R-:W-:Y:S01]  /*9de0*/  LEA.HI.SX32 R135, R135, R134, 0x1b ;  /* 0x0000008687877211 */ /* 0x000fe200078fdaff */
[----:B------:R-:W-:Y:S05]  /*9df0*/  @!P3 BRA `(.L_x_8801) ;  /* 0x000000100000b947 */ /* 0x000fea0003800000 */
[----:B---3--:R0:W-:Y:S02]  /*9e00*/  RED.E.ADD.F32.FTZ.RN.STRONG.GPU [R64.64+-0x500], R181 ;  /* 0xfffb00b54000798e */ /* 0x0081e4000c10e79c */
.L_x_8801:
[----:B------:R-:W-:Y:S05]  /*9e10*/  BSYNC B0 ;  /* 0x0000000000007941 */ /* 0x000fea0003800000 */
.L_x_8800:
[----:B------:R-:W2:Y:S01]  /*9e20*/  LDS R135, [R135.X4+0x13c0] ;  /* 0x0013c00087877984 */ /* 0x000ea20000004800 */
[----:B------:R-:W-:Y:S01]  /*9e30*/  BSSY B0, `(.L_x_8802) ;  /* 0x0000004000007945 */ /* 0x000fe20003800000 */
[----:B------:R-:W-:Y:S01]  /*9e40*/  LEA.HI.SX32 R67, R67, R134, 0x1b ;  /* 0x0000008643437211 */ /* 0x000fe200078fdaff */
[----:B------:R-:W-:Y:S05]  /*9e50*/  @!P4 BRA `(.L_x_8803) ;  /* 0x000000100000c947 */ /* 0x000fea0003800000 */
[----:B--2---:R2:W-:Y:S02]  /*9e60*/  RED.E.ADD.F32.FTZ.RN.STRONG.GPU [R64.64+-0x480], R135 ;  /* 0xfffb80874000798e */ /* 0x0045e4000c10e79c */
.L_x_8803:
[----:B------:R-:W-:Y:S05]  /*9e70*/  BSYNC B0 ;  /* 0x0000000000007941 */ /* 0x000fea0003800000 */
.L_x_8802:
[----:B------:R-:W4:Y:S01]  /*9e80*/  LDS R67, [R67.X4+0x1440] ;  /* 0x0014400043437984 */ /* 0x000f220000004800 */
[----:B------:R-:W-:Y:S01]  /*9e90*/  BSSY B0, `(.L_x_8804) ;  /* 0x0000005000007945 */ /* 0x000fe20003800000 */
[----:B--2---:R-:W-:-:S02]  /*9ea0*/  IADD3 R135, R134, 0x320, RZ ;  /* 0x0000032086877810 */ /* 0x004fc40007ffe0ff */
[----:B0--3--:R-:W-:Y:S01]  /*9eb0*/  IADD3 R181, R134, 0x340, RZ ;  /* 0x0000034086b57810 */ /* 0x009fe20007ffe0ff */
[----:B------:R-:W-:Y:S05]  /*9ec0*/  @!P5 BRA `(.L_x_8805) ;  /* 0x000000100000d947 */ /* 0x000fea0003800000 */
[----:B----4-:R0:W-:Y:S02]  /*9ed0*/  RED.E.ADD.F32.FTZ.RN.STRONG.GPU [R64.64+-0x400], R67 ;  /* 0xfffc00434000798e */ /* 0x0101e4000c10e79c */
.L_x_8805:
[----:B------:R-:W-:Y:S05]  /*9ee0*/  BSYNC B0 ;  /* 0x0000000000007941 */ /* 0x000fea0003800000 */
.L_x_8804:
        /* <DEDUP_REMOVED lines=14> */
.L_x_8807:
[----:B------:R-:W-:Y:S05]  /*9fd0*/  BSYNC B0 ;  /* 0x0000000000007941 */ /* 0x000fea0003800000 */
.L_x_8806:
[----:B------:R-:W2:Y:S01]  /*9fe0*/  LDS R181, [R181.X4+0x1540] ;  /* 0x00154000b5b57984 */ /* 0x000ea20000004800 */
[----:B------:R-:W-:Y:S01]  /*9ff0*/  BSSY B0, `(.L_x_8808) ;  /* 0x0000005000007945 */ /* 0x000fe20003800000 */
[----:B0-----:R-:W-:-:S02]  /*a000*/  IADD3 R135, R134, 0x380, RZ ;  /* 0x0000038086877810 */ /* 0x001fc40007ffe0ff */
[----:B------:R-:W-:Y:S01]  /*a010*/  LEA.HI.SX32 R67, R67, R134, 0x1b ;  /* 0x0000008643437211 */ /* 0x000fe200078fdaff */
[----:B------:R-:W-:Y:S05]  /*a020*/  @!P0 BRA `(.L_x_8809) ;  /* 0x0000001000008947 */ /* 0x000fea0003800000 */
[----:B--2---:R0:W-:Y:S02]  /*a030*/  RED.E.ADD.F32.FTZ.RN.STRONG.GPU [R64.64+-0x300], R181 ;  /* 0xfffd00b54000798e */ /* 0x0041e4000c10e79c */
.L_x_8809:
[----:B------:R-:W-:Y:S05]  /*a040*/  BSYNC B0 ;  /* 0x0000000000007941 */ /* 0x000fea0003800000 */
.L_x_8808:
[----:B------:R-:W3:Y:S01]  /*a050*/  LDS R67, [R67.X4+0x15c0] ;  /* 0x0015c00043437984 */ /* 0x000ee20000004800 */
[----:B------:R-:W-:Y:S01]  /*a060*/  BSSY B0, `(.L_x_8810) ;  /* 0x0000005000007945 */ /* 0x000fe20003800000 */
[----:B0-2---:R-:W-:Y:S02]  /*a070*/  IADD3 R181, R134, 0x3a0, RZ ;  /* 0x000003a086b57810 */ /* 0x005fe40007ffe0ff */
[----:B------:R-:W-:Y:S01]  /*a080*/  LEA.HI.SX32 R135, R135, R134, 0x1b ;  /* 0x0000008687877211 */ /* 0x000fe200078fdaff */
[----:B------:R-:W-:Y:S05]  /*a090*/  @!P1 BRA `(.L_x_8811) ;  /* 0x0000001000009947 */ /* 0x000fea0003800000 */
[----:B---3--:R0:W-:Y:S02]  /*a0a0*/  RED.E.ADD.F32.FTZ.RN.STRONG.GPU [R64.64+-0x280], R67 ;  /* 0xfffd80434000798e */ /* 0x0081e4000c10e79c */
.L_x_8811:
[----:B------:R-:W-:Y:S05]  /*a0b0*/  BSYNC B0 ;  /* 0x0000000000007941 */ /* 0x000fea0003800000 */
.L_x_8810:
[----:B------:R-:W2:Y:S01]  /*a0c0*/  LDS R135, [R135.X4+0x1640] ;  /* 0x0016400087877984 */ /* 0x000ea20000004800 */
[----:B------:R-:W-:Y:S01]  /*a0d0*/  BSSY B0, `(.L_x_8812) ;  /* 0x0000005000007945 */ /* 0x000fe20003800000 */
[----:B0--3--:R-:W-:Y:S02]  /*a0e0*/  IADD3 R67, R134, 0x3c0, RZ ;  /* 0x000003c086437810 */ /* 0x009fe40007ffe0ff */
[----:B------:R-:W-:Y:S01]  /*a0f0*/  LEA.HI.SX32 R181, R181, R134, 0x1b ;  /* 0x00000086b5b57211 */ /* 0x000fe200078fdaff */
[----:B------:R-:W-:Y:S05]  /*a100*/  @!P2 BRA `(.L_x_8813) ;  /* 0x000000100000a947 */ /* 0x000fea0003800000 */
[----:B--2---:R0:W-:Y:S02]  /*a110*/  RED.E.ADD.F32.FTZ.RN.STRONG.GPU [R64.64+-0x200], R135 ;  /* 0xfffe00874000798e */ /* 0x0041e4000c10e79c */
.L_x_8813:
[----:B------:R-:W-:Y:S05]  /*a120*/  BSYNC B0 ;  /* 0x0000000000007941 */ /* 0x000fea0003800000 */
.L_x_8812:
[----:B------:R-:W3:Y:S01]  /*a130*/  LDS R181, [R181.X4+0x16c0] ;  /* 0x0016c000b5b57984 */ /* 0x000ee20000004800 */
[----:B------:R-:W-:Y:S01]  /*a140*/  BSSY B0, `(.L_x_8814) ;  /* 0x0000005000007945 */ /* 0x000fe20003800000 */
[----:B0-2---:R-:W-:-:S02]  /*a150*/  IADD3 R135, R134, 0x3e0, RZ ;  /* 0x000003e086877810 */ /* 0x005fc40007ffe0ff */
[----:B------:R-:W-:Y:S01]  /*a160*/  LEA.HI.SX32 R67, R67, R134, 0x1b ;  /* 0x0000008643437211 */ /* 0x000fe200078fdaff */
[----:B------:R-:W-:Y:S05]  /*a170*/  @!P3 BRA `(.L_x_8815) ;  /* 0x000000100000b947 */ /* 0x000fea0003800000 */
[----:B---3--:R0:W-:Y:S02]  /*a180*/  RED.E.ADD.F32.FTZ.RN.STRONG.GPU [R64.64+-0x180], R181 ;  /* 0xfffe80b54000798e */ /* 0x0081e4000c10e79c */
.L_x_8815:
[----:B------:R-:W-:Y:S05]  /*a190*/  BSYNC B0 ;  /* 0x0000000000007941 */ /* 0x000fea0003800000 */
.L_x_8814:
[----:B------:R-:W2:Y:S01]  /*a1a0*/  LDS R67, [R67.X4+0x1740] ;  /* 0x0017400043437984 */ /* 0x000ea20000004800 */
[----:B------:R-:W-:Y:S01]  /*a1b0*/  BSSY B0, `(.L_x_8816) ;  /* 0x0000004000007945 */ /* 0x000fe20003800000 */
[----:B------:R-:W-:Y:S01]  /*a1c0*/  LEA.HI.SX32 R135, R135, R134, 0x1b ;  /* 0x0000008687877211 */ /* 0x000fe200078fdaff */
[----:B------:R-:W-:Y:S05]  /*a1d0*/  @!P4 BRA `(.L_x_8817) ;  /* 0x000000100000c947 */ /* 0x000fea0003800000 */
[----:B--2---:R2:W-:Y:S02]  /*a1e0*/  RED.E.ADD.F32.FTZ.RN.STRONG.GPU [R64.64+-0x100], R67 ;  /* 0xffff00434000798e */ /* 0x0045e4000c10e79c */
.L_x_8817:
[----:B------:R-:W-:Y:S05]  /*a1f0*/  BSYNC B0 ;  /* 0x0000000000007941 */ /* 0x000fea0003800000 */
.L_x_8816:
[----:B------:R-:W4:Y:S01]  /*a200*/  LDS R135, [R135.X4+0x17c0] ;  /* 0x0017c00087877984 */ /* 0x000f220000004800 */
[----:B------:R-:W-:Y:S01]  /*a210*/  BSSY B0, `(.L_x_8818) ;  /* 0x0000003000007945 */ /* 0x000fe20003800000 */
[----:B------:R-:W-:Y:S05]  /*a220*/  @!P5 BRA `(.L_x_8819) ;  /* 0x000000100000d947 */ /* 0x000fea0003800000 */
[----:B----4-:R4:W-:Y:S02]  /*a230*/  RED.E.ADD.F32.FTZ.RN.STRONG.GPU [R64.64+-0x80], R135 ;  /* 0xffff80874000798e */ /* 0x0109e4000c10e79c */
.L_x_8819:
[----:B------:R-:W-:Y:S05]  /*a240*/  BSYNC B0 ;  /* 0x0000000000007941 */ /* 0x000fea0003800000 */
.L_x_8818:
[----:B------:R-:W5:Y:S01]  /*a250*/  SHFL.DOWN PT, R136, R180, 0x1, 0x1f ;  /* 0x08201f00b4887f89 */ /* 0x000f6200000e0000 */
[----:B------:R-:W-:Y:S01]  /*a260*/  ISETP.GT.AND P0, PT, R133, 0x1e, PT ;  /* 0x0000001e8500780c */ /* 0x000fe20003f04270 */
[----:B------:R-:W-:Y:S01]  /*a270*/  FFMA.FTZ R5, R5, R174, R228 ;  /* 0x000000ae05057223 */ /* 0x000fe200000100e4 */
[----:B0-2-4-:R-:W-:Y:S01]  /*a280*/  MOV R65, R180 ;  /* 0x000000b400417202 */ /* 0x015fe20000000f00 */
[----:B---3--:R-:W0:Y:S01]  /*a290*/  SHFL.DOWN PT, R181, R157, 0x1, 0x1f ;  /* 0x08201f009db57f89 */ /* 0x008e2200000e0000 */
[----:B-1----:R-:W-:Y:S01]  /*a2a0*/  MOV R66, R157 ;  /* 0x0000009d00427202 */ /* 0x002fe20000000f00 */
[----:B------:R-:W-:Y:S01]  /*a2b0*/  FFMA.FTZ R167, R232, R167, R182 ;  /* 0x000000a7e8a77223 */ /* 0x000fe200000100b6 */
[----:B------:R-:W-:Y:S01]  /*a2c0*/  MOV R67, R158 ;  /* 0x0000009e00437202 */ /* 0x000fe20000000f00 */
[----:B------:R-:W1:Y:S01]  /*a2d0*/  SHFL.DOWN PT, R200, R158, 0x1, 0x1f ;  /* 0x08201f009ec87f89 */ /* 0x000e6200000e0000 */
[----:B------:R-:W-:Y:S01]  /*a2e0*/  MOV R64, R172 ;  /* 0x000000ac00407202 */ /* 0x000fe20000000f00 */
[----:B------:R-:W-:Y:S01]  /*a2f0*/  FFMA.FTZ R167, R4, R156, R167 ;  /* 0x0000009c04a77223 */ /* 0x000fe200000100a7 */
[----:B------:R-:W-:Y:S01]  /*a300*/  ISETP.NE.AND P1, PT, R133, RZ, PT ;  /* 0x000000ff8500720c */ /* 0x000fe20003f25270 */
[----:B------:R-:W2:Y:S01]  /*a310*/  SHFL.DOWN PT, R135, R172, 0x1, 0x1f ;  /* 0x08201f00ac877f89 */ /* 0x000ea200000e0000 */
[----:B------:R-:W-:Y:S01]  /*a320*/  FADD.FTZ R96, R5, R96 ;  /* 0x0000006005607221 */ /* 0x000fe20000010000 */
[----:B------:R-:W-:Y:S01]  /*a330*/  ISETP.NE.AND P2, PT, R134, RZ, PT ;  /* 0x000000ff8600720c */ /* 0x000fe20003f45270 */
[----:B------:R-:W-:Y:S01]  /*a340*/  FMUL.FTZ R160, R235, R160 ;  /* 0x000000a0eba07220 */ /* 0x000fe20000410000 */
[----:B------:R-:W-:Y:S01]  /*a350*/  BSSY B0, `(.L_x_8820) ;  /* 0x000008e000007945 */ /* 0x000fe20003800000 */
[----:B------:R-:W-:-:S02]  /*a360*/  FMUL.FTZ R152, R237, R152 ;  /* 0x00000098ed987220 */ /* 0x000fc40000410000 */
[----:B------:R-:W-:Y:S02]  /*a370*/  FFMA.FTZ R159, R234, R159, R160 ;  /* 0x0000009fea9f7223 */ /* 0x000fe400000100a0 */
[----:B------:R-:W-:Y:S02]  /*a380*/  FFMA.FTZ R151, R236, R151, R152 ;  /* 0x00000097ec977223 */ /* 0x000fe40000010098 */
[-C--:B------:R-:W-:Y:S02]  /*a390*/  FFMA.FTZ R72, R36, R168.reuse, R72 ;  /* 0x000000a824487223 */ /* 0x080fe40000010048 */
[----:B-----5:R-:W-:Y:S02]  /*a3a0*/  @!P0 FADD.FTZ R65, R65, R136 ;  /* 0x0000008841418221 */ /* 0x020fe40000010000 */
[----:B------:R-:W-:Y:S02]  /*a3b0*/  FFMA.FTZ R168, R3, R168, R159 ;  /* 0x000000a803a87223 */ /* 0x000fe4000001009f */
        /* <DEDUP_REMOVED lines=9> */
[----:B------:R-:W-:Y:S02]  /*a450*/  FFMA.FTZ R153, R155, R153, R154 ;  /* 0x000000999b997223 */ /* 0x000fe4000001009a */
[----:B------:R-:W3:Y:S01]  /*a460*/  SHFL.DOWN PT, R135, R64, 0x2, 0x1f ;  /* 0x08401f0040877f89 */ /* 0x000ee200000e0000 */
[----:B------:R-:W-:-:S02]  /*a470*/  FMUL.FTZ R170, R227, R170 ;  /* 0x000000aae3aa7220 */ /* 0x000fc40000410000 */
[----:B------:R-:W-:Y:S02]  /*a480*/  FFMA.FTZ R0, R0, R164, R153 ;  /* 0x000000a400007223 */ /* 0x000fe40000010099 */
[----:B------:R-:W-:Y:S02]  /*a490*/  FMUL.FTZ R8, R8, R211 ;  /* 0x000000d308087220 */ /* 0x000fe40000410000 */
[----:B------:R-:W-:Y:S02]  /*a4a0*/  FADD.FTZ R101, R0, R101 ;  /* 0x0000006500657221 */ /* 0x000fe40000010000 */
[----:B------:R-:W-:Y:S02]  /*a4b0*/  FMUL.FTZ R171, R150, R171 ;  /* 0x000000ab96ab7220 */ /* 0x000fe40000410000 */
[----:B------:R-:W-:Y:S02]  /*a4c0*/  FMUL.FTZ R10, R10, R209 ;  /* 0x000000d10a0a7220 */ /* 0x000fe40000410000 */
[----:B0-----:R-:W-:-:S02]  /*a4d0*/  @!P0 FADD.FTZ R65, R65, R136 ;  /* 0x0000008841418221 */ /* 0x001fc40000010000 */
[----:B------:R-:W-:Y:S02]  /*a4e0*/  FMUL.FTZ R175, R148, R175 ;  /* 0x000000af94af7220 */ /* 0x000fe40000410000 */
[----:B-1----:R-:W-:Y:S01]  /*a4f0*/  @!P0 FADD.FTZ R66, R66, R157 ;  /* 0x0000009d42428221 */ /* 0x002fe20000010000 */
[----:B------:R-:W0:Y:S01]  /*a500*/  SHFL.DOWN PT, R4, R65, 0x4, 0x1f ;  /* 0x08801f0041047f89 */ /* 0x000e2200000e0000 */
[----:B------:R-:W-:Y:S02]  /*a510*/  FMUL.FTZ R14, R14, R215 ;  /* 0x000000d70e0e7220 */ /* 0x000fe40000410000 */
[----:B--2---:R-:W-:Y:S02]  /*a520*/  @!P0 FADD.FTZ R67, R67, R158 ;  /* 0x0000009e43438221 */ /* 0x004fe40000010000 */
[----:B------:R-:W-:Y:S02]  /*a530*/  FMUL.FTZ R179, R146, R179 ;  /* 0x000000b392b37220 */ /* 0x000fe40000410000 */
[----:B---3--:R-:W-:Y:S01]  /*a540*/  @!P0 FADD.FTZ R64, R64, R135 ;  /* 0x0000008740408221 */ /* 0x008fe20000010000 */
[----:B------:R-:W1:Y:S01]  /*a550*/  SHFL.DOWN PT, R136, R67, 0x4, 0x1f ;  /* 0x08801f0043887f89 */ /* 0x000e6200000e0000 */
[----:B------:R-:W-:Y:S01]  /*a560*/  ISETP.GT.AND P0, PT, R133, 0x1b, PT ;  /* 0x0000001b8500780c */ /* 0x000fe20003f04270 */
[----:B------:R-:W-:-:S02]  /*a570*/  FMUL.FTZ R16, R16, R225 ;  /* 0x000000e110107220 */ /* 0x000fc40000410000 */
        /* <DEDUP_REMOVED lines=17> */
[----:B------:R-:W-:Y:S02]  /*a690*/  FMUL.FTZ R178, R127, R178 ;  /* 0x000000b27fb27220 */ /* 0x000fe40000410000 */
[----:B---3--:R-:W-:Y:S01]  /*a6a0*/  @!P0 FADD.FTZ R64, R64, R5 ;  /* 0x0000000540408221 */ /* 0x008fe20000010000 */
[----:B------:R-:W-:Y:S01]  /*a6b0*/  ISETP.GT.AND P0, PT, R133, 0x17, PT ;  /* 0x000000178500780c */ /* 0x000fe20003f04270 */
        /* <DEDUP_REMOVED lines=14> */
[----:B------:R-:W-:Y:S01]  /*a7a0*/  FFMA.FTZ R20, R19, R222, R20 ;  /* 0x000000de13147223 */ /* 0x000fe20000010014 */
[----:B------:R-:W1:Y:S01]  /*a7b0*/  SHFL.DOWN PT, R2, R67, 0x10, 0x1f ;  /* 0x0a001f0043027f89 */ /* 0x000e6200000e0000 */
        /* <DEDUP_REMOVED lines=16> */
[----:B------:R-:W-:Y:S02]  /*a8c0*/  FFMA.FTZ R6, R6, R177, R161 ;  /* 0x000000b106067223 */ /* 0x000fe400000100a1 */
[----:B--2---:R-:W-:Y:S02]  /*a8d0*/  @!P0 FADD.FTZ R66, R66, R5 ;  /* 0x0000000542428221 */ /* 0x004fe40000010000 */
[----:B------:R-:W-:-:S02]  /*a8e0*/  FFMA.FTZ R171, R9, R8, R171 ;  /* 0x0000000809ab7223 */ /* 0x000fc400000100ab */
        /* <DEDUP_REMOVED lines=14> */
[----:B------:R-:W-:Y:S02]  /*a9d0*/  FFMA.FTZ R76, R40, R177, R76 ;  /* 0x000000b1284c7223 */ /* 0x000fe4000001004c */
[----:B------:R-:W-:Y:S02]  /*a9e0*/  FADD.FTZ R95, R6, R95 ;  /* 0x0000005f065f7221 */ /* 0x000fe40000010000 */
        /* <DEDUP_REMOVED lines=24> */
[----:B0-----:R-:W-:Y:S02]  /*ab70*/  ULDC UR36, c[0x0][0x174] ;  /* 0x00005d0000247ab9 */ /* 0x001fe40000000800 */
[----:B------:R-:W-:Y:S02]  /*ab80*/  UISETP.NE.AND UP0, UPT, UR24, UR36, UPT ;  /* 0x000000241800728c */ /* 0x000fe4000bf05270 */
        /* <DEDUP_REMOVED lines=10> */
.L_x_8821:
[----:B0-----:R-:W-:Y:S05]  /*ac30*/  BSYNC B0 ;  /* 0x0000000000007941 */ /* 0x001fea0003800000 */
.L_x_8820:
        /* <DEDUP_REMOVED lines=8> */
.L_x_8743:
        /* <DEDUP_REMOVED lines=25> */
[----:B------:R-:W-:Y:S02]  /*ae50*/  MOV R4, UR26 ;  /* 0x0000001a00047c02 */ /* 0x000fe40008000f00 */
        /* <DEDUP_REMOVED lines=8> */
[----:B--2---:R-:W-:Y:S01]  /*aee0*/  PRMT R2, R72, 0x7632, R2 ;  /* 0x0000763248027816 */ /* 0x004fe20000000002 */
[----:B------:R-:W-:Y:S01]  /*aef0*/  STS.U16 [R112+0x8], R80 ;  /* 0x0000085070007388 */ /* 0x000fe20000000400 */
[----:B------:R-:W-:-:S03]  /*af00*/  SHF.R.S32.HI R8, RZ, 0x1f, R16 ;  /* 0x0000001fff087819 */ /* 0x000fc60000011410 */
[----:B------:R-:W-:Y:S04]  /*af10*/  STS.U16 [R112+0xc], R78 ;  /* 0x00000c4e70007388 */ /* 0x000fe80000000400 */
        /* <DEDUP_REMOVED lines=9> */
[----:B------:R-:W-:Y:S01]  /*afb0*/  STS.U16 [R112+0x1e], R5 ;  /* 0x00001e0570007388 */ /* 0x000fe20000000400 */
[----:B------:R-:W-:-:S06]  /*afc0*/  NOP ;  /* 0x0000000000007918 */ /* 0x000fcc0000000000 */
[----:B------:R-:W-:Y:S01]  /*afd0*/  LDS.U16 R9, [R132] ;  /* 0x0000000084097984 */ /* 0x000fe20000000400 */
[C---:B0-----:R-:W-:Y:S01]  /*afe0*/  IADD3 R2, P2, R16.reuse, UR25, RZ ;  /* 0x0000001910027c10 */ /* 0x041fe2000ff5e0ff */
[----:B------:R-:W-:Y:S02]  /*aff0*/  UIMAD UR25, UR12, UR39, UR7 ;  /* 0x000000270c1972a4 */ /* 0x000fe4000f8e0207 */
[----:B------:R-:W-:Y:S01]  /*b000*/  LDS.U16 R11, [R131+0x40] ;  /* 0x00004000830b7984 */ /* 0x000fe20000000400 */
[----:B------:R-:W-:Y:S01]  /*b010*/  UIADD3 UR7, UR37, UR27, URZ ;  /* 0x0000001b25077290 */ /* 0x000fe2000fffe03f */
[----:B------:R-:W-:Y:S02]  /*b020*/  LEA.HI.X.SX32 R3, R3, R8, 0x1, P2 ;  /* 0x0000000803037211 */ /* 0x000fe400010f0eff */
        /* <DEDUP_REMOVED lines=31> */
.L_x_8824:
[----:B------:R-:W-:Y:S05]  /*b220*/  BSYNC B0 ;  /* 0x0000000000007941 */ /* 0x000fea0003800000 */
.L_x_8823:
        /* <DEDUP_REMOVED lines=40> */
[----:B------:R0:W-:Y:S01]  /*b4b0*/  @!P1 STG.E.U16 [R4.64+-0x380], R13 ;  /* 0xfffc800d04009986 */ /* 0x0001e2000c10151c */
        /* <DEDUP_REMOVED lines=16> */
[----:B------:R-:W-:Y:S01]  /*b5c0*/  F2FP.PACK_AB R6, R97, R96 ;  /* 0x000000606106723e */ /* 0x000fe200000000ff */
[----:B------:R-:W-:Y:S01]  /*b5d0*/  @!P6 STG.E.U16 [R4.64+-0x1c0], R27 ;  /* 0xfffe401b0400e986 */ /* 0x000fe2000c10151c */
[----:B------:R-:W-:Y:S02]  /*b5e0*/  ISETP.GE.AND P6, PT, R69, R0, PT ;  /* 0x000000004500720c */ /* 0x000fe40003fc6270 */
[----:B0-----:R-:W-:Y:S01]  /*b5f0*/  PRMT R13, R6, 0x7632, R13 ;  /* 0x00007632060d7816 */ /* 0x001fe2000000000d */
[----:B------:R-:W-:Y:S04]  /*b600*/  @!P5 STG.E.U16 [R4.64+-0x140], R31 ;  /* 0xfffec01f0400d986 */ /* 0x000fe8000c10151c */
[----:B------:R-:W-:Y:S04]  /*b610*/  @!P2 STG.E.U16 [R4.64+-0x180], R29 ;  /* 0xfffe801d0400a986 */ /* 0x000fe8000c10151c */
[----:B------:R-:W-:Y:S04]  /*b620*/  @!P4 STG.E.U16 [R4.64+-0x100], R33 ;  /* 0xffff00210400c986 */ /* 0x000fe8000c10151c */
[----:B------:R-:W-:Y:S04]  /*b630*/  @!P3 STG.E.U16 [R4.64+-0xc0], R35 ;  /* 0xffff40230400b986 */ /* 0x000fe8000c10151c */
[----:B------:R-:W-:Y:S04]  /*b640*/  @!P1 STG.E.U16 [R4.64+-0x80], R37 ;  /* 0xffff802504009986 */ /* 0x000fe8000c10151c */
[----:B------:R0:W-:Y:S04]  /*b650*/  @!P6 STG.E.U16 [R4.64+-0x40], R39 ;  /* 0xffffc0270400e986 */ /* 0x0001e8000c10151c */
[----:B------:R-:W-:Y:S01]  /*b660*/  BAR.SYNC.DEFER_BLOCKING 0x0 ;  /* 0x0000000000007b1d */ /* 0x000fe20000010000 */
[----:B0-----:R-:W-:-:S02]  /*b670*/  F2FP.PACK_AB R4, R93, R92 ;  /* 0x0000005c5d04723e */ /* 0x001fc400000000ff */
[----:B------:R-:W-:Y:S02]  /*b680*/  F2FP.PACK_AB R5, R95, R94 ;  /* 0x0000005e5f05723e */ /* 0x000fe400000000ff */
[----:B------:R-:W-:Y:S02]  /*b690*/  PRMT R10, R4, 0x7610, R10 ;  /* 0x00007610040a7816 */ /* 0x000fe4000000000a */
[C---:B------:R-:W-:Y:S02]  /*b6a0*/  PRMT R11, R5.reuse, 0x7610, R11 ;  /* 0x00007610050b7816 */ /* 0x040fe4000000000b */
[----:B------:R-:W-:Y:S02]  /*b6b0*/  PRMT R12, R5, 0x7632, R12 ;  /* 0x00007632050c7816 */ /* 0x000fe4000000000c */
[----:B------:R-:W-:Y:S01]  /*b6c0*/  F2FP.PACK_AB R5, R101, R100 ;  /* 0x000000646505723e */ /* 0x000fe200000000ff */
[----:B------:R0:W-:Y:S04]  /*b6d0*/  STS.U16 [R112+0xc], R10 ;  /* 0x00000c0a70007388 */ /* 0x0001e80000000400 */
[----:B------:R-:W-:Y:S04]  /*b6e0*/  STS.U16 [R112+0x10], R11 ;  /* 0x0000100b70007388 */ /* 0x000fe80000000400 */
[----:B------:R-:W-:Y:S01]  /*b6f0*/  STS.U16 [R112+0x12], R12 ;  /* 0x0000120c70007388 */ /* 0x000fe20000000400 */
[----:B0-----:R-:W-:-:S03]  /*b700*/  PRMT R10, R5, 0x7632, R10 ;  /* 0x00007632050a7816 */ /* 0x001fc6000000000a */
[----:B------:R-:W-:Y:S04]  /*b710*/  STS.U16 [R112+0x14], R6 ;  /* 0x0000140670007388 */ /* 0x000fe80000000400 */
[----:B------:R-:W-:Y:S04]  /*b720*/  STS.U16 [R112+0x16], R13 ;  /* 0x0000160d70007388 */ /* 0x000fe80000000400 */
[----:B------:R-:W-:Y:S04]  /*b730*/  STS.U16 [R112+0x1c], R5 ;  /* 0x00001c0570007388 */ /* 0x000fe80000000400 */
[----:B------:R-:W-:Y:S01]  /*b740*/  STS.U16 [R112+0x1e], R10 ;  /* 0x00001e0a70007388 */ /* 0x000fe20000000400 */
        /* <DEDUP_REMOVED lines=8> */
[----:B------:R-:W-:Y:S02]  /*b7d0*/  FADD.FTZ R7, R0, R89 ;  /* 0x0000005900077221 */ /* 0x000fe40000010000 */
[----:B------:R-:W-:Y:S02]  /*b7e0*/  STS.U16 [R112+0x4], R88 ;  /* 0x0000045870007388 */ /* 0x000fe40000000400 */
[----:B------:R-:W-:Y:S01]  /*b7f0*/  FADD.FTZ R0, R7, R90 ;  /* 0x0000005a07007221 */ /* 0x000fe20000010000 */
[----:B------:R-:W-:-:S02]  /*b800*/  F2FP.PACK_AB R90, R91, R90 ;  /* 0x0000005a5b5a723e */ /* 0x000fc400000000ff */
        /* <DEDUP_REMOVED lines=13> */
[----:B------:R-:W-:Y:S01]  /*b8e0*/  FADD.FTZ R94, R93, R94 ;  /* 0x0000005e5d5e7221 */ /* 0x000fe20000010000 */
[----:B------:R-:W-:Y:S01]  /*b8f0*/  IADD3 R0, P1, R16, -0x1e0, RZ ;  /* 0xfffffe2010007810 */ /* 0x000fe20007f3e0ff */
[----:B------:R-:W-:Y:S02]  /*b900*/  STS.U16 [R112+0xe], R56 ;  /* 0x00000e3870007388 */ /* 0x000fe40000000400 */
[----:B------:R-:W-:Y:S01]  /*b910*/  FADD.FTZ R95, R94, R95 ;  /* 0x0000005f5e5f7221 */ /* 0x000fe20000010000 */
[----:B------:R-:W-:Y:S01]  /*b920*/  IADD3.X R23, R8, -0x1, RZ, P1, !PT ;  /* 0xffffffff08177810 */ /* 0x000fe20000ffe4ff */
[----:B------:R-:W-:Y:S02]  /*b930*/  STS.U16 [R112+0x18], R14 ;  /* 0x0000180e70007388 */ /* 0x000fe40000000400 */
[----:B------:R-:W-:-:S02]  /*b940*/  FADD.FTZ R96, R95, R96 ;  /* 0x000000605f607221 */ /* 0x000fc40000010000 */
[----:B------:R-:W-:Y:S01]  /*b950*/  STS.U16 [R112+0x1a], R15 ;  /* 0x00001a0f70007388 */ /* 0x000fe20000000400 */
[----:B------:R-:W-:-:S06]  /*b960*/  NOP ;  /* 0x0000000000007918 */ /* 0x000fcc0000000000 */
[----:B------:R-:W-:Y:S01]  /*b970*/  LDS.U16 R7, [R132] ;  /* 0x0000000084077984 */ /* 0x000fe20000000400 */
[----:B------:R-:W-:-:S03]  /*b980*/  FADD.FTZ R97, R96, R97 ;  /* 0x0000006160617221 */ /* 0x000fc60000010000 */
[----:B------:R-:W-:Y:S01]  /*b990*/  LDS.U16 R131, [R131+0x40] ;  /* 0x0000400083837984 */ /* 0x000fe20000000400 */
[----:B------:R-:W-:-:S03]  /*b9a0*/  FADD.FTZ R98, R97, R98 ;  /* 0x0000006261627221 */ /* 0x000fc60000010000 */
[----:B------:R-:W-:Y:S01]  /*b9b0*/  LDS.U16 R9, [R130+0x80] ;  /* 0x0000800082097984 */ /* 0x000fe20000000400 */
[----:B------:R-:W-:-:S03]  /*b9c0*/  FADD.FTZ R99, R98, R99 ;  /* 0x0000006362637221 */ /* 0x000fc60000010000 */
[----:B------:R-:W-:Y:S01]  /*b9d0*/  LDS.U16 R125, [R125+0xc0] ;  /* 0x0000c0007d7d7984 */ /* 0x000fe20000000400 */
[----:B------:R-:W-:-:S03]  /*b9e0*/  FADD.FTZ R100, R99, R100 ;  /* 0x0000006463647221 */ /* 0x000fc60000010000 */
        /* <DEDUP_REMOVED lines=31> */
.L_x_8826:
[----:B------:R-:W-:Y:S05]  /*bbe0*/  BSYNC B0 ;  /* 0x0000000000007941 */ /* 0x000fea0003800000 */
.L_x_8825:
        /* <DEDUP_REMOVED lines=56> */
.L_x_8742:
        /* <DEDUP_REMOVED lines=27> */
.L_x_8829:
[----:B-1----:R-:W-:Y:S05]  /*c120*/  BSYNC B0 ;  /* 0x0000000000007941 */ /* 0x002fea0003800000 */
.L_x_8828:
        /* <DEDUP_REMOVED lines=26> */
.L_x_8831:
[----:B------:R-:W3:Y:S02]  /*c2d0*/  S2R R11, SR_TID.X ;  /* 0x00000000000b7919 */ /* 0x000ee40000002100 */
.L_x_8832:
[----:B-1----:R-:W-:Y:S05]  /*c2e0*/  BSYNC B0 ;  /* 0x0000000000007941 */ /* 0x002fea0003800000 */
.L_x_8830:
        /* <DEDUP_REMOVED lines=12> */
.L_x_8833:
        /* <DEDUP_REMOVED lines=32> */
.L_x_8834:
        /* <DEDUP_REMOVED lines=13> */
.L_x_14696:


//--------------------- .text._Z25selective_scan_bwd_kernelI32Selective_Scan_bwd_kernel_traitsILi32ELi16ELb0ELb1ELb0ELb0ELb1EN3c104HalfENS1_7complexIfEEEEv12SSMParamsBwd --------------------------
	.section	.text._Z25selective_scan_bwd_kernelI32Selective_Scan_bwd_kernel_traitsILi32ELi16ELb0ELb1ELb0ELb0ELb1EN3c104HalfENS1_7complexIfEEEEv12SSMParamsBwd,"ax",@progbits
	.sectioninfo	@"SHI_REGISTERS=255"
	.align	128
        .global         _Z25selective_scan_bwd_kernelI32Selective_Scan_bwd_kernel_traitsILi32ELi16ELb0ELb1ELb0ELb0ELb1EN3c104HalfENS1_7complexIfEEEEv12SSMParamsBwd
        .type           _Z25selective_scan_bwd_kernelI32Selective_Scan_bwd_kernel_traitsILi32ELi16ELb0ELb1ELb0ELb0ELb1EN3c104HalfENS1_7complexIfEEEEv12SSMParamsBwd,@function
        .size           _Z25selective_scan_bwd_kernelI32Selective_Scan_bwd_kernel_traitsILi32ELi16ELb0ELb1ELb0ELb0ELb1EN3c104HalfENS1_7complexIfEEEEv12SSMParamsBwd,(.L_x_14697 - _Z25selective_scan_bwd_kernelI32Selective_Scan_bwd_kernel_traitsILi32ELi16ELb0ELb1ELb0ELb0ELb1EN3c104HalfENS1_7complexIfEEEEv12SSMParamsBwd)
        .other          _Z25selective_scan_bwd_kernelI32Selective_Scan_bwd_kernel_traitsILi32ELi16ELb0ELb1ELb0ELb0ELb1EN3c104HalfENS1_7complexIfEEEEv12SSMParamsBwd,@"STO_CUDA_ENTRY STV_DEFAULT"
_Z25selective_scan_bwd_kernelI32Selective_Scan_bwd_kernel_traitsILi32ELi16ELb0ELb1ELb0ELb0ELb1EN3c104HalfENS1_7complexIfEEEEv12SSMParamsBwd:
.text._Z25selective_scan_bwd_kernelI32Selective_Scan_bwd_kernel_traitsILi32ELi16ELb0ELb1ELb0ELb0ELb1EN3c104HalfENS1_7complexIfEEEEv12SSMParamsBwd:
        /* <DEDUP_REMOVED lines=160> */
[----:B-1----:R-:W-:-:S04]  /*0a00*/  LOP3.LUT R3, R0, 0xfffffe00, RZ, 0xc0, !PT ;  /* 0xfffffe0000037812 */ /* 0x002fc800078ec0ff */
[----:B------:R-:W-:-:S04]  /*0a10*/  LOP3.LUT R136, R3, 0x1f, R138, 0xf8, !PT ;  /* 0x0000001f03887812 */ /* 0x000fc800078ef88a */
[----:B----4-:R-:W-:Y:S02]  /*0a20*/  SHF.R.S32.HI R0, RZ, 0x1f, R136 ;  /* 0x0000001fff007819 */ /* 0x010fe40000011488 */
.L_x_8925:
        /* <DEDUP_REMOVED lines=236> */
[----:B--2---:R0:W-:Y:S04]  /*18f0*/  STS.U16 [R135], R4 ;  /* 0x0000000487007388 */ /* 0x0041e80000000400 */
        /* <DEDUP_REMOVED lines=67> */
[----:B-1----:R-:W-:Y:S02]  /*1d30*/  MOV R5, UR38 ;  /* 0x0000002600057c02 */ /* 0x002fe40008000f00 */
[----:B------:R-:W-:-:S02]  /*1d40*/  MOV R43, UR12 ;  /* 0x0000000c002b7c02 */ /* 0x000fc40008000f00 */
[----:B--2---:R-:W-:Y:S02]  /*1d50*/  MOV R2, UR25 ;  /* 0x0000001900027c02 */ /* 0x004fe40008000f00 */
[----:B------:R-:W-:Y:S01]  /*1d60*/  MOV R3, UR38 ;  /* 0x0000002600037c02 */ /* 0x000fe20008000f00 */
[----:B------:R-:W-:Y:S01]  /*1d70*/  UIMAD UR42, UR11, UR34, URZ ;  /* 0x000000220b2a72a4 */ /* 0x000fe2000f8e023f */
[----:B------:R-:W-:Y:S01]  /*1d80*/  @!P0 IMAD.WIDE.U32 R4, R51, c[0x0][0x200], R4 ;  /* 0x0000800033048a25 */ /* 0x000fe200078e0004 */
[----:B------:R-:W-:Y:S02]  /*1d90*/  UIADD3 UR27, UR27, UR7, URZ ;  /* 0x000000071b1b7290 */ /* 0x000fe4000fffe03f */
[----:B------:R-:W-:Y:S01]  /*1da0*/  UIMAD UR43, UR12, UR37, UR36 ;  /* 0x000000250c2b72a4 */ /* 0x000fe2000f8e0224 */
[----:B------:R-:W-:Y:S01]  /*1db0*/  @!P0 IMAD.WIDE.U32 R2, R43, c[0x0][0x1f0], R2 ;  /* 0x00007c002b028a25 */ /* 0x000fe200078e0002 */
[----:B------:R-:W-:Y:S02]  /*1dc0*/  UIMAD UR42, UR10, UR35, UR42 ;  /* 0x000000230a2a72a4 */ /* 0x000fe4000f8e022a */
[----:B------:R-:W-:Y:S01]  /*1dd0*/  UIMAD.WIDE.U32 UR34, UR10, UR34, UR26 ;  /* 0x000000220a2272a5 */ /* 0x000fe2000f8e001a */
[----:B------:R-:W-:Y:S01]  /*1de0*/  MOV R51, UR10 ;  /* 0x0000000a00337c02 */ /* 0x000fe20008000f00 */
[----:B------:R-:W-:Y:S01]  /*1df0*/  ULDC.64 UR36, c[0x0][0x208] ;  /* 0x0000820000247ab9 */ /* 0x000fe20000000a00 */
[----:B------:R-:W-:Y:S01]  /*1e00*/  @!P0 IADD3 R5, R5, UR43, RZ ;  /* 0x0000002b05058c10 */ /* 0x000fe2000fffe0ff */
[----:B------:R-:W-:Y:S01]  /*1e10*/  ULDC UR26, c[0x0][0x174] ;  /* 0x00005d00001a7ab9 */ /* 0x000fe20000000800 */
[----:B------:R-:W-:Y:S01]  /*1e20*/  @!P0 IADD3 R3, R3, UR7, RZ ;  /* 0x0000000703038c10 */ /* 0x000fe2000fffe0ff */
[----:B------:R-:W-:Y:S01]  /*1e30*/  UIADD3 UR26, UR6, -UR26, URZ ;  /* 0x8000001a061a7290 */ /* 0x000fe2000fffe03f */
[----:B------:R-:W-:Y:S01]  /*1e40*/  MOV R43, UR10 ;  /* 0x0000000a002b7c02 */ /* 0x000fe20008000f00 */
[----:B------:R-:W-:Y:S01]  /*1e50*/  UIMAD UR7, UR11, UR36, URZ ;  /* 0x000000240b0772a4 */ /* 0x000fe2000f8e023f */
[----:B------:R-:W-:Y:S01]  /*1e60*/  @!P0 IMAD.WIDE.U32 R4, R51, c[0x0][0x208], R4 ;  /* 0x0000820033048a25 */ /* 0x000fe200078e0004 */
[----:B------:R-:W-:-:S03]  /*1e70*/  UIMAD UR26, UR26, -0x200, URZ ;  /* 0xfffffe001a1a78a4 */ /* 0x000fc6000f8e023f */
[----:B------:R-:W-:Y:S01]  /*1e80*/  @!P0 IMAD.WIDE.U32 R2, R43, c[0x0][0x1f8], R2 ;  /* 0x00007e002b028a25 */ /* 0x000fe200078e0002 */
        /* <DEDUP_REMOVED lines=12> */
[----:B------:R-:W-:Y:S01]  /*1f50*/  MOV R60, UR34 ;  /* 0x00000022003c7c02 */ /* 0x000fe20008000f00 */
[----:B------:R-:W-:Y:S01]  /*1f60*/  UIADD3 UR9, UR9, UR43, URZ ;  /* 0x0000002b09097290 */ /* 0x000fe2000fffe03f */
[----:B------:R-:W-:-:S02]  /*1f70*/  LEA.HI.X R43, R136, c[0x0][0x26c], R156, 0x1, P1 ;  /* 0x00009b00882b7a11 */ /* 0x000fc400008f0c9c */
        /* <DEDUP_REMOVED lines=17> */
[----:B------:R-:W-:-:S04]  /*2090*/  UIMAD.WIDE.U32 UR8, UR10, UR36, UR8 ;  /* 0x000000240a0872a5 */ /* 0x000fc8000f8e0008 */
[----:B------:R-:W-:Y:S01]  /*20a0*/  UIADD3 UR36, UP1, UR26, UR8, URZ ;  /* 0x000000081a247290 */ /* 0x000fe2000ff3e03f */
[----:B------:R-:W-:-:S03]  /*20b0*/  PRMT R58, RZ, 0x7610, R58 ;  /* 0x00007610ff3a7816 */ /* 0x000fc6000000003a */
[----:B------:R-:W-:Y:S02]  /*20c0*/  UIADD3.X UR8, UR27, UR7, UR9, UP1, !UPT ;  /* 0x000000071b087290 */ /* 0x000fe40008ffe409 */
[----:B------:R-:W-:Y:S02]  /*20d0*/  MOV R59, UR36 ;  /* 0x00000024003b7c02 */ /* 0x000fe40008000f00 */
[C---:B------:R-:W-:Y:S02]  /*20e0*/  @!P0 LEA R4, P3, R56.reuse, c[0x0][0x258], 0x1 ;  /* 0x0000960038048a11 */ /* 0x040fe400078608ff */
[----:B------:R-:W-:Y:S02]  /*20f0*/  LEA R2, P4, R59, R2, 0x1 ;  /* 0x000000023b027211 */ /* 0x000fe400078808ff */
[----:B------:R-:W-:Y:S02]  /*2100*/  MOV R62, UR8 ;  /* 0x00000008003e7c02 */ /* 0x000fe40008000f00 */
[----:B------:R-:W-:-:S02]  /*2110*/  @!P0 LEA.HI.X R5, R56, c[0x0][0x25c], R5, 0x1, P3 ;  /* 0x0000970038058a11 */ /* 0x000fc400018f0c05 */
[----:B------:R-:W-:Y:S02]  /*2120*/  ISETP.GE.AND P2, PT, R6, UR39, PT ;  /* 0x0000002706007c0c */ /* 0x000fe4000bf46270 */
[----:B------:R-:W-:Y:S02]  /*2130*/  LEA.HI.X R3, R59, R3, R62, 0x1, P4 ;  /* 0x000000033b037211 */ /* 0x000fe400020f0c3e */
        /* <DEDUP_REMOVED lines=43> */
[----:B------:R-:W-:-:S04]  /*23f0*/  PRMT R49, RZ, 0x7610, R49 ;  /* 0x00007610ff317816 */ /* 0x000fc80000000031 */
[----:B------:R-:W3:Y:S01]  /*2400*/  @!P1 LDG.E.U16 R52, [R42.64+-0x380] ;  /* 0xfffc80202a349981 */ /* 0x000ee2000c1e1500 */
[----:B------:R-:W-:Y:S02]  /*2410*/  ISETP.GE.AND P1, PT, R9, UR39, PT ;  /* 0x0000002709007c0c */ /* 0x000fe4000bf26270 */
[----:B-1----:R-:W-:Y:S01]  /*2420*/  PRMT R53, RZ, 0x7610, R53 ;  /* 0x00007610ff357816 */ /* 0x002fe20000000035 */
[----:B------:R-:W4:Y:S10]  /*2430*/  @!P6 LDG.E.U16 R56, [R42.64+-0x280] ;  /* 0xfffd80202a38e981 */ /* 0x000f34000c1e1500 */
[----:B------:R-:W5:Y:S01]  /*2440*/  @!P1 LDG.E.U16 R49, [R42.64+-0x240] ;  /* 0xfffdc0202a319981 */ /* 0x000f62000c1e1500 */
[----:B------:R-:W-:-:S02]  /*2450*/  ISETP.GE.AND P1, PT, R10, UR39, PT ;  /* 0x000000270a007c0c */ /* 0x000fc4000bf26270 */
[----:B--2---:R-:W-:Y:S02]  /*2460*/  PRMT R54, RZ, 0x7610, R54 ;  /* 0x00007610ff367816 */ /* 0x004fe40000000036 */
[----:B------:R-:W-:Y:S02]  /*2470*/  PRMT R39, RZ, 0x7610, R39 ;  /* 0x00007610ff277816 */ /* 0x000fe40000000027 */
[----:B------:R-:W-:Y:S02]  /*2480*/  PRMT R45, RZ, 0x7610, R45 ;  /* 0x00007610ff2d7816 */ /* 0x000fe4000000002d */
        /* <DEDUP_REMOVED lines=22> */
[----:B------:R-:W5:Y:S04]  /*25f0*/  @!P5 LDG.E.U16 R68, [R42.64+-0x80] ;  /* 0xffff80202a44d981 */ /* 0x000f68000c1e1500 */
[----:B------:R-:W5:Y:S01]  /*2600*/  @!P6 LDG.E.U16 R59, [R42.64+-0x40] ;  /* 0xffffc0202a3be981 */ /* 0x000f62000c1e1500 */
[----:B------:R-:W-:-:S02]  /*2610*/  P2R R69, PR, RZ, 0x2 ;  /* 0x00000002ff457803 */ /* 0x000fc40000000000 */
[----:B------:R-:W-:Y:S01]  /*2620*/  ISETP.GE.AND P1, PT, R18, UR39, PT ;  /* 0x0000002712007c0c */ /* 0x000fe2000bf26270 */
[----:B--2---:R0:W-:Y:S04]  /*2630*/  STS.U16 [R135], R40 ;  /* 0x0000002887007388 */ /* 0x0041e80000000400 */
[----:B------:R-:W-:Y:S04]  /*2640*/  STS.U16 [R134+0x40], R39 ;  /* 0x0000402786007388 */ /* 0x000fe80000000400 */
[----:B---3--:R-:W-:Y:S04]  /*2650*/  STS.U16 [R133+0x80], R52 ;  /* 0x0000803485007388 */ /* 0x008fe80000000400 */
[----:B------:R-:W-:Y:S04]  /*2660*/  STS.U16 [R132+0xc0], R45 ;  /* 0x0000c02d84007388 */ /* 0x000fe80000000400 */
[----:B------:R-:W-:Y:S04]  /*2670*/  STS.U16 [R129+0x100], R54 ;  /* 0x0001003681007388 */ /* 0x000fe80000000400 */
[----:B------:R-:W-:Y:S04]  /*2680*/  STS.U16 [R128+0x140], R47 ;  /* 0x0001402f80007388 */ /* 0x000fe80000000400 */
        /* <DEDUP_REMOVED lines=13> */
[----:B------:R-:W-:Y:S04]  /*2760*/  LDS.U16 R45, [R117+0x4] ;  /* 0x00000400752d7984 */ /* 0x000fe80000000400 */
[----:B------:R-:W3:Y:S04]  /*2770*/  LDS.U16 R47, [R117+0x6] ;  /* 0x00000600752f7984 */ /* 0x000ee80000000400 */
[----:B------:R-:W4:Y:S04]  /*2780*/  LDS.U16 R50, [R117+0x8] ;  /* 0x0000080075327984 */ /* 0x000f280000000400 */
[----:B------:R-:W2:Y:S04]  /*2790*/  LDS.U16 R51, [R117+0xa] ;  /* 0x00000a0075337984 */ /* 0x000ea80000000400 */
[----:B------:R-:W0:Y:S04]  /*27a0*/  LDS.U16 R52, [R117+0xc] ;  /* 0x00000c0075347984 */ /* 0x000e280000000400 */
[----:B------:R-:W2:Y:S04]  /*27b0*/  LDS.U16 R53, [R117+0xe] ;  /* 0x00000e0075357984 */ /* 0x000ea80000000400 */
[----:B------:R-:W2:Y:S04]  /*27c0*/  LDS.U16 R54, [R117+0x10] ;  /* 0x0000100075367984 */ /* 0x000ea80000000400 */
[----:B------:R-:W2:Y:S04]  /*27d0*/  LDS.U16 R56, [R117+0x12] ;  /* 0x0000120075387984 */ /* 0x000ea80000000400 */
[----:B------:R-:W-:Y:S04]  /*27e0*/  LDS.U16 R57, [R117+0x14] ;  /* 0x0000140075397984 */ /* 0x000fe80000000400 */
[----:B------:R-:W2:Y:S04]  /*27f0*/  LDS.U16 R58, [R117+0x16] ;  /* 0x00001600753a7984 */ /* 0x000ea80000000400 */
[----:B------:R-:W-:Y:S04]  /*2800*/  LDS.U16 R59, [R117+0x18] ;  /* 0x00001800753b7984 */ /* 0x000fe80000000400 */
[----:B------:R-:W-:Y:S04]  /*2810*/  LDS.U16 R61, [R117+0x1a] ;  /* 0x00001a00753d7984 */ /* 0x000fe80000000400 */
[----:B------:R-:W2:Y:S04]  /*2820*/  LDS.U16 R62, [R117+0x1c] ;  /* 0x00001c00753e7984 */ /* 0x000ea80000000400 */
[----:B------:R-:W2:Y:S04]  /*2830*/  LDS.U16 R65, [R117+0x1e] ;  /* 0x00001e0075417984 */ /* 0x000ea80000000400 */
[----:B------:R-:W-:Y:S01]  /*2840*/  BAR.SYNC.DEFER_BLOCKING 0x0 ;  /* 0x0000000000007b1d */ /* 0x000fe20000010000 */
[----:B0-----:R-:W-:-:S02]  /*2850*/  PRMT R40, RZ, 0x7610, R40 ;  /* 0x00007610ff287816 */ /* 0x001fc40000000028 */
[----:B-1----:R-:W-:Y:S02]  /*2860*/  PRMT R68, RZ, 0x7610, R68 ;  /* 0x00007610ff447816 */ /* 0x002fe40000000044 */
[----:B------:R-:W-:Y:S02]  /*2870*/  PRMT R39, RZ, 0x7610, R39 ;  /* 0x00007610ff277816 */ /* 0x000fe40000000027 */
[----:B------:R0:W5:Y:S01]  /*2880*/  @!P0 LDG.E.U16 R40, [R4.64] ;  /* 0x0000002004288981 */ /* 0x000162000c1e1500 */
[----:B------:R-:W-:-:S03]  /*2890*/  ISETP.GE.AND P0, PT, R19, UR39, PT ;  /* 0x0000002713007c0c */ /* 0x000fc6000bf06270 */
[----:B------:R1:W5:Y:S01]  /*28a0*/  @!P1 LDG.E.U16 R39, [R2.64+-0x3c0] ;  /* 0xfffc402002279981 */ /* 0x000362000c1e1500 */
[----:B------:R-:W-:Y:S02]  /*28b0*/  ISETP.GE.AND P1, PT, R0, UR39, PT ;  /* 0x0000002700007c0c */ /* 0x000fe4000bf26270 */
[----:B------:R-:W-:Y:S01]  /*28c0*/  PRMT R49, RZ, 0x7610, R49 ;  /* 0x00007610ff317816 */ /* 0x000fe20000000031 */
        /* <DEDUP_REMOVED lines=24> */
[----:B--2---:R-:W-:Y:S02]  /*2a50*/  HADD2.F32 R43, -RZ, R43.H0_H0 ;  /* 0x2000002bff2b7230 */ /* 0x004fe40000004100 */
[----:B------:R-:W-:-:S03]  /*2a60*/  HADD2.F32 R42, -RZ, R42.H0_H0 ;  /* 0x2000002aff2a7230 */ /* 0x000fc60000004100 */
[----:B------:R-:W-:Y:S02]  /*2a70*/  FMUL.FTZ R83, R43, -1.4426950216293334961 ;  /* 0xbfb8aa3b2b537820 */ /* 0x000fe40000410000 */
[----:B------:R-:W-:-:S04]  /*2a80*/  FMUL.FTZ R75, R42, -1.4426950216293334961 ;  /* 0xbfb8aa3b2a4b7820 */ /* 0x000fc80000410000 */
[----:B------:R-:W-:Y:S01]  /*2a90*/  MUFU.EX2 R83, R83 ;  /* 0x0000005300537308 */ /* 0x000fe20000000800 */
[----:B---3--:R-:W-:-:S07]  /*2aa0*/  HADD2.F32 R47, -RZ, R47.H0_H0 ;  /* 0x2000002fff2f7230 */ /* 0x008fce0000004100 */
[----:B------:R-:W0:Y:S01]  /*2ab0*/  MUFU.EX2 R75, R75 ;  /* 0x0000004b004b7308 */ /* 0x000e220000000800 */
[----:B-1----:R-:W-:Y:S01]  /*2ac0*/  FMUL.FTZ R2, R47, -1.4426950216293334961 ;  /* 0xbfb8aa3b2f027820 */ /* 0x002fe20000410000 */
[----:B----4-:R-:W-:-:S05]  /*2ad0*/  HADD2.F32 R50, -RZ, R50.H0_H0 ;  /* 0x20000032ff327230 */ /* 0x010fca0000004100 */
[----:B------:R-:W-:Y:S01]  /*2ae0*/  FMUL.FTZ R3, R50, -1.4426950216293334961 ;  /* 0xbfb8aa3b32037820 */ /* 0x000fe20000410000 */
[----:B------:R-:W1:Y:S01]  /*2af0*/  MUFU.EX2 R2, R2 ;  /* 0x0000000200027308 */ /* 0x000e620000000800 */
[----:B0-----:R-:W-:-:S07]  /*2b00*/  FADD.FTZ R75, R75, 1 ;  /* 0x3f8000004b4b7421 */ /* 0x001fce0000010000 */
[----:B------:R-:W0:Y:S01]  /*2b10*/  MUFU.EX2 R3, R3 ;  /* 0x0000000300037308 */ /* 0x000e220000000800 */
[----:B------:R-:W-:-:S07]  /*2b20*/  HADD2.F32 R45, -RZ, R45.H0_H0 ;  /* 0x2000002dff2d7230 */ /* 0x000fce0000004100 */
[----:B------:R-:W-:Y:S01]  /*2b30*/  MUFU.RCP R75, R75 ;  /* 0x0000004b004b7308 */ /* 0x000fe20000001000 */
[----:B-1----:R-:W-:Y:S02]  /*2b40*/  FADD.FTZ R2, R2, 1 ;  /* 0x3f80000002027421 */ /* 0x002fe40000010000 */
[----:B------:R-:W-:Y:S01]  /*2b50*/  FMUL.FTZ R84, R45, -1.4426950216293334961 ;  /* 0xbfb8aa3b2d547820 */ /* 0x000fe20000410000 */
[----:B------:R-:W-:Y:S02]  /*2b60*/  HADD2.F32 R51, -RZ, R51.H0_H0 ;  /* 0x20000033ff337230 */ /* 0x000fe40000004100 */
[----:B------:R-:W-:Y:S01]  /*2b70*/  HADD2.F32 R52, -RZ, R52.H0_H0 ;  /* 0x20000034ff347230 */ /* 0x000fe20000004100 */
[----:B0-----:R-:W-:Y:S01]  /*2b80*/  FADD.FTZ R3, R3, 1 ;  /* 0x3f80000003037421 */ /* 0x001fe20000010000 */
[----:B------:R-:W-:Y:S01]  /*2b90*/  HADD2.F32 R64, -RZ, R64.H0_H0 ;  /* 0x20000040ff407230 */ /* 0x000fe20000004100 */
[----:B------:R-:W-:Y:S01]  /*2ba0*/  MUFU.EX2 R84, R84 ;  /* 0x0000005400547308 */ /* 0x000fe20000000800 */
[----:B------:R-:W-:Y:S01]  /*2bb0*/  HADD2.F32 R63, -RZ, R63.H0_H0 ;  /* 0x2000003fff3f7230 */ /* 0x000fe20000004100 */
[----:B------:R-:W-:-:S02]  /*2bc0*/  FMUL.FTZ R85, R51, -1.4426950216293334961 ;  /* 0xbfb8aa3b33557820 */ /* 0x000fc40000410000 */
[----:B------:R-:W-:Y:S01]  /*2bd0*/  FMUL.FTZ R86, R52, -1.4426950216293334961 ;  /* 0xbfb8aa3b34567820 */ /* 0x000fe20000410000 */
[----:B------:R-:W-:-:S03]  /*2be0*/  HADD2.F32 R53, -RZ, R53.H0_H0 ;  /* 0x20000035ff357230 */ /* 0x000fc60000004100 */
[----:B------:R-:W-:Y:S02]  /*2bf0*/  MUFU.EX2 R85, R85 ;  /* 0x0000005500557308 */ /* 0x000fe40000000800 */
[----:B------:R-:W-:-:S06]  /*2c00*/  FMUL.FTZ R87, R53, -1.4426950216293334961 ;  /* 0xbfb8aa3b35577820 */ /* 0x000fcc0000410000 */
[----:B------:R-:W-:Y:S01]  /*2c10*/  MUFU.EX2 R86, R86 ;  /* 0x0000005600567308 */ /* 0x000fe20000000800 */
[----:B------:R-:W-:Y:S02]  /*2c20*/  HADD2.F32 R54, -RZ, R54.H0_H0 ;  /* 0x20000036ff367230 */ /* 0x000fe40000004100 */
[----:B------:R-:W-:-:S03]  /*2c30*/  HADD2.F32 R56, -RZ, R56.H0_H0 ;  /* 0x20000038ff387230 */ /* 0x000fc60000004100 */
[----:B------:R-:W-:Y:S02]  /*2c40*/  FMUL.FTZ R88, R54, -1.4426950216293334961 ;  /* 0xbfb8aa3b36587820 */ /* 0x000fe40000410000 */
[----:B------:R-:W-:Y:S01]  /*2c50*/  MUFU.EX2 R87, R87 ;  /* 0x0000005700577308 */ /* 0x000fe20000000800 */
[----:B------:R-:W-:Y:S01]  /*2c60*/  FMUL.FTZ R89, R56, -1.4426950216293334961 ;  /* 0xbfb8aa3b38597820 */ /* 0x000fe20000410000 */
[----:B------:R-:W-:-:S06]  /*2c70*/  HADD2.F32 R70, -RZ, R70.H0_H0 ;  /* 0x20000046ff467230 */ /* 0x000fcc0000004100 */
[----:B------:R-:W0:Y:S01]  /*2c80*/  MUFU.EX2 R88, R88 ;  /* 0x0000005800587308 */ /* 0x000e220000000800 */
[----:B------:R-:W-:-:S07]  /*2c90*/  HADD2.F32 R58, -RZ, R58.H0_H0 ;  /* 0x2000003aff3a7230 */ /* 0x000fce0000004100 */
[----:B------:R-:W1:Y:S01]  /*2ca0*/  MUFU.EX2 R89, R89 ;  /* 0x0000005900597308 */ /* 0x000e620000000800 */
[----:B------:R-:W-:Y:S01]  /*2cb0*/  HADD2.F32 R66, -RZ, R66.H0_H0 ;  /* 0x20000042ff427230 */ /* 0x000fe20000004100 */
[----:B------:R-:W-:Y:S01]  /*2cc0*/  FMUL.FTZ R91, R58, -1.4426950216293334961 ;  /* 0xbfb8aa3b3a5b7820 */ /* 0x000fe20000410000 */
[----:B------:R-:W-:Y:S02]  /*2cd0*/  HADD2.F32 R62, -RZ, R62.H0_H0 ;  /* 0x2000003eff3e7230 */ /* 0x000fe40000004100 */
[----:B------:R-:W-:Y:S02]  /*2ce0*/  HADD2.F32 R65, -RZ, R65.H0_H0 ;  /* 0x20000041ff417230 */ /* 0x000fe40000004100 */
[----:B------:R-:W-:Y:S01]  /*2cf0*/  HADD2.F32 R61, -RZ, R61.H0_H0 ;  /* 0x2000003dff3d7230 */ /* 0x000fe20000004100 */
[----:B------:R2:W-:Y:S01]  /*2d00*/  MUFU.EX2 R92, R91 ;  /* 0x0000005b005c7308 */ /* 0x0005e20000000800 */
[----:B------:R-:W-:Y:S01]  /*2d10*/  FMUL.FTZ R97, R62, -1.4426950216293334961 ;  /* 0xbfb8aa3b3e617820 */ /* 0x000fe20000410000 */
[----:B------:R-:W-:Y:S01]  /*2d20*/  HADD2.F32 R59, -RZ, R59.H0_H0 ;  /* 0x2000003bff3b7230 */ /* 0x000fe20000004100 */
[----:B0-----:R-:W-:Y:S01]  /*2d30*/  FADD.FTZ R88, R88, 1 ;  /* 0x3f80000058587421 */ /* 0x001fe20000010000 */
[----:B------:R-:W-:-:S02]  /*2d40*/  HADD2.F32 R72, -RZ, R72.H0_H0 ;  /* 0x20000048ff487230 */ /* 0x000fc40000004100 */
[----:B------:R-:W-:Y:S01]  /*2d50*/  HADD2.F32 R73, -RZ, R73.H0_H0 ;  /* 0x20000049ff497230 */ /* 0x000fe20000004100 */
[----:B-1----:R-:W-:Y:S02]  /*2d60*/  FADD.FTZ R89, R89, 1 ;  /* 0x3f80000059597421 */ /* 0x002fe40000010000 */
[----:B--2---:R-:W-:Y:S01]  /*2d70*/  FMUL.FTZ R91, R65, -1.4426950216293334961 ;  /* 0xbfb8aa3b415b7820 */ /* 0x004fe20000410000 */
[----:B------:R-:W-:Y:S01]  /*2d80*/  MUFU.EX2 R103, R97 ;  /* 0x0000006100677308 */ /* 0x000fe20000000800 */
[----:B------:R-:W-:Y:S01]  /*2d90*/  FMUL.FTZ R95, R61, -1.4426950216293334961 ;  /* 0xbfb8aa3b3d5f7820 */ /* 0x000fe20000410000 */
[----:B------:R-:W-:Y:S01]  /*2da0*/  HADD2.F32 R57, -RZ, R57.H0_H0 ;  /* 0x20000039ff397230 */ /* 0x000fe20000004100 */
[----:B------:R-:W-:Y:S01]  /*2db0*/  FMUL.FTZ R93, R59, -1.4426950216293334961 ;  /* 0xbfb8aa3b3b5d7820 */ /* 0x000fe20000410000 */
        /* <DEDUP_REMOVED lines=14> */
[----:B------:R3:W-:Y:S04]  /*2ea0*/  STS.U16 [R119+0x380], R82 ;  /* 0x0003805277007388 */ /* 0x0007e80000000400 */
[----:B------:R-:W-:Y:S01]  /*2eb0*/  STS.U16 [R118+0x3c0], R81 ;  /* 0x0003c05176007388 */ /* 0x000fe20000000400 */
        /* <DEDUP_REMOVED lines=8> */
[----:B-1----:R1:W0:Y:S01]  /*2f40*/  MUFU.RCP R78, R2 ;  /* 0x00000002004e7308 */ /* 0x0022220000001000 */
[----:B------:R-:W-:Y:S07]  /*2f50*/  LDS.U16 R68, [R117+0x8] ;  /* 0x0000080075447984 */ /* 0x000fee0000000400 */
[----:B--2---:R2:W-:Y:S01]  /*2f60*/  MUFU.RCP R77, R3 ;  /* 0x00000003004d7308 */ /* 0x0045e20000001000 */
[----:B-1----:R-:W-:Y:S01]  /*2f70*/  FADD.FTZ R2, -R74, 1 ;  /* 0x3f8000004a027421 */ /* 0x002fe20000010100 */
[----:B------:R-:W-:Y:S03]  /*2f80*/  LDS.U16 R139, [R117+0x1c] ;  /* 0x00001c00758b7984 */ /* 0x000fe60000000400 */
[----:B---3--:R-:W-:Y:S01]  /*2f90*/  FFMA.FTZ R82, R43, R2, 1 ;  /* 0x3f8000002b527423 */ /* 0x008fe20000010002 */
[----:B------:R-:W-:Y:S01]  /*2fa0*/  LDS.U16 R130, [R117+0x1e] ;  /* 0x00001e0075827984 */ /* 0x000fe20000000400 */
[----:B--2---:R-:W-:-:S03]  /*2fb0*/  FADD.FTZ R3, -R75, 1 ;  /* 0x3f8000004b037421 */ /* 0x004fc60000010100 */
[----:B------:R-:W1:Y:S01]  /*2fc0*/  LDS.U16 R2, [R117+0xc] ;  /* 0x00000c0075027984 */ /* 0x000e620000000400 */
[----:B----4-:R-:W-:Y:S02]  /*2fd0*/  HADD2.F32 R39, -RZ, R39.H0_H0 ;  /* 0x20000027ff277230 */ /* 0x010fe40000004100 */
[----:B-----5:R-:W-:-:S03]  /*2fe0*/  HADD2.F32 R40, -RZ, R40.H0_H0 ;  /* 0x20000028ff287230 */ /* 0x020fc60000004100 */
[----:B------:R-:W-:Y:S02]  /*2ff0*/  FMUL.FTZ R4, R64, R39 ;  /* 0x0000002740047220 */ /* 0x000fe40000410000 */
[----:B------:R-:W-:Y:S02]  /*3000*/  FFMA.FTZ R3, R42, R3, 1 ;  /* 0x3f8000002a037423 */ /* 0x000fe40000010003 */
[----:B------:R-:W-:Y:S02]  /*3010*/  FMUL.FTZ R5, R63, R40 ;  /* 0x000000283f057220 */ /* 0x000fe40000410000 */
[----:B------:R-:W-:Y:S02]  /*3020*/  FMUL.FTZ R4, R75, R4 ;  /* 0x000000044b047220 */ /* 0x000fe40000410000 */
[----:B------:R-:W-:Y:S02]  /*3030*/  FMUL.FTZ R81, R74, R5 ;  /* 0x000000054a517220 */ /* 0x000fe40000410000 */
[----:B------:R-:W-:-:S02]  /*3040*/  FMUL.FTZ R5, R4, R3 ;  /* 0x0000000304057220 */ /* 0x000fc40000410000 */
[----:B------:R-:W2:Y:S01]  /*3050*/  LDS.U16 R3, [R117+0xe] ;  /* 0x00000e0075037984 */ /* 0x000ea20000000400 */
[----:B------:R-:W-:Y:S02]  /*3060*/  FADD.FTZ R76, R84, 1 ;  /* 0x3f800000544c7421 */ /* 0x000fe40000010000 */
[----:B------:R-:W-:Y:S01]  /*3070*/  FADD.FTZ R80, R85, 1 ;  /* 0x3f80000055507421 */ /* 0x000fe20000010000 */
[----:B------:R-:W3:Y:S01]  /*3080*/  LDS.U16 R4, [R117+0x10] ;  /* 0x0000100075047984 */ /* 0x000ee20000000400 */
[----:B------:R-:W-:Y:S02]  /*3090*/  FADD.FTZ R79, R86, 1 ;  /* 0x3f800000564f7421 */ /* 0x000fe40000010000 */
[----:B------:R-:W4:Y:S01]  /*30a0*/  MUFU.RCP R76, R76 ;  /* 0x0000004c004c7308 */ /* 0x000f220000001000 */
[----:B0-----:R-:W-:Y:S01]  /*30b0*/  HADD2.F32 R67, -RZ, R67.H0_H0 ;  /* 0x20000043ff437230 */ /* 0x001fe20000004100 */
[----:B------:R-:W-:Y:S01]  /*30c0*/  FMUL.FTZ R98, R81, R82 ;  /* 0x0000005251627220 */ /* 0x000fe20000410000 */
[----:B------:R-:W-:Y:S01]  /*30d0*/  HADD2.F32 R49, -RZ, R49.H0_H0 ;  /* 0x20000031ff317230 */ /* 0x000fe20000004100 */
[----:B------:R-:W-:-:S02]  /*30e0*/  FADD.FTZ R82, -R78, 1 ;  /* 0x3f8000004e527421 */ /* 0x000fc40000010100 */
[----:B------:R-:W-:Y:S02]  /*30f0*/  FMUL.FTZ R81, R70, R67 ;  /* 0x0000004346517220 */ /* 0x000fe40000410000 */
[----:B------:R-:W-:Y:S01]  /*3100*/  MUFU.RCP R80, R80 ;  /* 0x0000005000507308 */ /* 0x000fe20000001000 */
[----:B------:R-:W-:-:S07]  /*3110*/  FADD.FTZ R84, R87, 1 ;  /* 0x3f80000057547421 */ /* 0x000fce0000010000 */
[----:B------:R-:W0:Y:S01]  /*3120*/  MUFU.RCP R79, R79 ;  /* 0x0000004f004f7308 */ /* 0x000e220000001000 */
[----:B------:R-:W-:Y:S02]  /*3130*/  FFMA.FTZ R82, R47, R82, 1 ;  /* 0x3f8000002f527423 */ /* 0x000fe40000010052 */
[----:B------:R-:W-:Y:S02]  /*3140*/  FMUL.FTZ R81, R78, R81 ;  /* 0x000000514e517220 */ /* 0x000fe40000410000 */
[----:B----4-:R-:W-:Y:S02]  /*3150*/  FADD.FTZ R86, -R76, 1 ;  /* 0x3f8000004c567421 */ /* 0x010fe40000010100 */
[----:B------:R-:W-:Y:S01]  /*3160*/  FMUL.FTZ R83, R66, R49 ;  /* 0x0000003142537220 */ /* 0x000fe20000410000 */
[----:B------:R-:W4:Y:S01]  /*3170*/  MUFU.RCP R84, R84 ;  /* 0x0000005400547308 */ /* 0x000f220000001000 */
[----:B------:R-:W-:Y:S01]  /*3180*/  FMUL.FTZ R100, R81, R82 ;  /* 0x0000005251647220 */ /* 0x000fe20000410000 */
[----:B------:R-:W-:Y:S01]  /*3190*/  HADD2.F32 R82, -RZ, R71.H0_H0 ;  /* 0x20000047ff527230 */ /* 0x000fe20000004100 */
[----:B------:R-:W-:Y:S01]  /*31a0*/  FFMA.FTZ R86, R45, R86, 1 ;  /* 0x3f8000002d567423 */ /* 0x000fe20000010056 */
[----:B------:R-:W-:Y:S01]  /*31b0*/  HADD2.F32 R69, -RZ, R69.H0_H0 ;  /* 0x20000045ff457230 */ /* 0x000fe20000004100 */
[----:B------:R-:W-:Y:S01]  /*31c0*/  FMUL.FTZ R85, R76, R83 ;  /* 0x000000534c557220 */ /* 0x000fe20000410000 */
[----:B-1----:R-:W-:-:S02]  /*31d0*/  HADD2.F32 R71, -RZ, R2.H0_H0 ;  /* 0x20000002ff477230 */ /* 0x002fc40000004100 */
[----:B------:R-:W-:Y:S01]  /*31e0*/  HADD2.F32 R68, -RZ, R68.H0_H0 ;  /* 0x20000044ff447230 */ /* 0x000fe20000004100 */
[----:B------:R1:W-:Y:S01]  /*31f0*/  MUFU.RCP R83, R88 ;  /* 0x0000005800537308 */ /* 0x0003e20000001000 */
[----:B------:R-:W-:Y:S02]  /*3200*/  FMUL.FTZ R97, R85, R86 ;  /* 0x0000005655617220 */ /* 0x000fe40000410000 */
[----:B0-----:R-:W-:Y:S02]  /*3210*/  FADD.FTZ R81, -R79, 1 ;  /* 0x3f8000004f517421 */ /* 0x001fe40000010100 */
[----:B------:R-:W-:Y:S02]  /*3220*/  FADD.FTZ R85, -R77, 1 ;  /* 0x3f8000004d557421 */ /* 0x000fe40000010100 */
[----:B------:R-:W-:Y:S01]  /*3230*/  FMUL.FTZ R87, R72, R69 ;  /* 0x0000004548577220 */ /* 0x000fe20000410000 */
[----:B------:R-:W-:Y:S01]  /*3240*/  MUFU.EX2 R104, R91 ;  /* 0x0000005b00687308 */ /* 0x000fe20000000800 */
[----:B-1----:R-:W-:-:S02]  /*3250*/  FADD.FTZ R88, -R80, 1 ;  /* 0x3f80000050587421 */ /* 0x002fc40000010100 */
[----:B------:R-:W-:Y:S02]  /*3260*/  FMUL.FTZ R2, R82, R71 ;  /* 0x0000004752027220 */ /* 0x000fe40000410000 */
[----:B------:R-:W-:-:S03]  /*3270*/  FMUL.FTZ R86, R73, R68 ;  /* 0x0000004449567220 */ /* 0x000fc60000410000 */
[----:B------:R0:W-:Y:S01]  /*3280*/  MUFU.RCP R91, R89 ;  /* 0x00000059005b7308 */ /* 0x0001e20000001000 */
[----:B------:R-:W-:Y:S02]  /*3290*/  FFMA.FTZ R88, R51, R88, 1 ;  /* 0x3f80000033587423 */ /* 0x000fe40000010058 */
[----:B------:R-:W-:Y:S02]  /*32a0*/  FFMA.FTZ R85, R50, R85, 1 ;  /* 0x3f80000032557423 */ /* 0x000fe40000010055 */
[----:B------:R-:W-:-:S03]  /*32b0*/  FMUL.FTZ R87, R80, R87 ;  /* 0x0000005750577220 */ /* 0x000fc60000410000 */
[----:B------:R1:W-:Y:S01]  /*32c0*/  MUFU.EX2 R96, R95 ;  /* 0x0000005f00607308 */ /* 0x0003e20000000800 */
[----:B0-----:R-:W0:Y:S01]  /*32d0*/  LDS.U16 R89, [R117+0x16] ;  /* 0x0000160075597984 */ /* 0x001e220000000400 */
[----:B------:R-:W-:Y:S02]  /*32e0*/  FMUL.FTZ R2, R79, R2 ;  /* 0x000000024f027220 */ /* 0x000fe40000410000 */
[----:B------:R-:W-:Y:S02]  /*32f0*/  FMUL.FTZ R86, R77, R86 ;  /* 0x000000564d567220 */ /* 0x000fe40000410000 */
[----:B------:R-:W-:Y:S02]  /*3300*/  FMUL.FTZ R90, R57, -1.4426950216293334961 ;  /* 0xbfb8aa3b395a7820 */ /* 0x000fe40000410000 */
[----:B------:R5:W3:Y:S01]  /*3310*/  MUFU.EX2 R94, R93 ;  /* 0x0000005d005e7308 */ /* 0x000ae20000000800 */
[----:B-1----:R-:W-:Y:S01]  /*3320*/  FFMA.FTZ R95, R52, R81, 1 ;  /* 0x3f800000345f7423 */ /* 0x002fe20000010051 */
[----:B------:R-:W-:-:S02]  /*3330*/  HADD2.F32 R81, -RZ, R60.H0_H0 ;  /* 0x2000003cff517230 */ /* 0x000fc40000004100 */
[----:B--2---:R-:W-:Y:S01]  /*3340*/  HADD2.F32 R60, -RZ, R3.H0_H0 ;  /* 0x20000003ff3c7230 */ /* 0x004fe20000004100 */
[----:B------:R-:W-:Y:S02]  /*3350*/  FMUL.FTZ R102, R87, R88 ;  /* 0x0000005857667220 */ /* 0x000fe40000410000 */
[----:B------:R-:W-:Y:S01]  /*3360*/  FMUL.FTZ R3, R2, R95 ;  /* 0x0000005f02037220 */ /* 0x000fe20000410000 */
[----:B------:R-:W1:Y:S01]  /*3370*/  LDS.U16 R88, [R117+0x18] ;  /* 0x0000180075587984 */ /* 0x000e620000000400 */
[----:B------:R-:W-:Y:S02]  /*3380*/  FMUL.FTZ R99, R86, R85 ;  /* 0x0000005556637220 */ /* 0x000fe40000410000 */
[----:B----4-:R-:W-:Y:S01]  /*3390*/  FADD.FTZ R2, -R84, 1 ;  /* 0x3f80000054027421 */ /* 0x010fe20000010100 */
[----:B------:R-:W2:Y:S01]  /*33a0*/  LDS.U16 R85, [R117+0x12] ;  /* 0x0000120075557984 */ /* 0x000ea20000000400 */
[----:B------:R-:W-:Y:S01]  /*33b0*/  FMUL.FTZ R95, R81, R60 ;  /* 0x0000003c515f7220 */ /* 0x000fe20000410000 */
[----:B------:R-:W4:Y:S02]  /*33c0*/  MUFU.EX2 R90, R90 ;  /* 0x0000005a005a7308 */ /* 0x000f240000000800 */
[----:B------:R-:W1:Y:S01]  /*33d0*/  LDS.U16 R87, [R117+0x14] ;  /* 0x0000140075577984 */ /* 0x000e620000000400 */
[----:B------:R-:W-:-:S02]  /*33e0*/  FFMA.FTZ R2, R53, R2, 1 ;  /* 0x3f80000035027423 */ /* 0x000fc40000010002 */
[----:B------:R-:W-:Y:S01]  /*33f0*/  FMUL.FTZ R95, R84, R95 ;  /* 0x0000005f545f7220 */ /* 0x000fe20000410000 */
[----:B------:R-:W-:Y:S02]  /*3400*/  HADD2.F32 R86, -RZ, R55.H0_H0 ;  /* 0x20000037ff567230 */ /* 0x000fe40000004100 */
[----:B---3--:R-:W-:Y:S01]  /*3410*/  HADD2.F32 R55, -RZ, R4.H0_H0 ;  /* 0x20000004ff377230 */ /* 0x008fe20000004100 */
[----:B------:R-:W-:Y:S02]  /*3420*/  FMUL.FTZ R4, R95, R2 ;  /* 0x000000025f047220 */ /* 0x000fe40000410000 */
[----:B-----5:R-:W-:Y:S01]  /*3430*/  FADD.FTZ R93, R92, 1 ;  /* 0x3f8000005c5d7421 */ /* 0x020fe20000010000 */
[----:B------:R-:W3:Y:S01]  /*3440*/  LDS.U16 R2, [R117+0x1a] ;  /* 0x00001a0075027984 */ /* 0x000ee20000000400 */
[----:B------:R-:W-:Y:S02]  /*3450*/  FADD.FTZ R92, R94, 1 ;  /* 0x3f8000005e5c7421 */ /* 0x000fe40000010000 */
[----:B----4-:R-:W-:-:S04]  /*3460*/  FADD.FTZ R90, R90, 1 ;  /* 0x3f8000005a5a7421 */ /* 0x010fc80000010000 */
[----:B------:R-:W4:Y:S01]  /*3470*/  MUFU.RCP R92, R92 ;  /* 0x0000005c005c7308 */ /* 0x000f220000001000 */
[----:B------:R-:W-:Y:S02]  /*3480*/  FADD.FTZ R94, R96, 1 ;  /* 0x3f800000605e7421 */ /* 0x000fe40000010000 */
[----:B------:R-:W-:Y:S02]  /*3490*/  FADD.FTZ R101, -R83, 1 ;  /* 0x3f80000053657421 */ /* 0x000fe40000010100 */
[----:B------:R-:W-:-:S03]  /*34a0*/  FMUL.FTZ R96, R86, R55 ;  /* 0x0000003756607220 */ /* 0x000fc60000410000 */
[----:B------:R-:W5:Y:S01]  /*34b0*/  MUFU.RCP R93, R93 ;  /* 0x0000005d005d7308 */ /* 0x000f620000001000 */
[----:B------:R-:W-:Y:S02]  /*34c0*/  FFMA.FTZ R101, R54, R101, 1 ;  /* 0x3f80000036657423 */ /* 0x000fe40000010065 */
[----:B------:R-:W-:-:S05]  /*34d0*/  FMUL.FTZ R96, R83, R96 ;  /* 0x0000006053607220 */ /* 0x000fca0000410000 */
[----:B------:R-:W1:Y:S01]  /*34e0*/  MUFU.RCP R90, R90 ;  /* 0x0000005a005a7308 */ /* 0x000e620000001000 */
[----:B------:R-:W-:Y:S01]  /*34f0*/  FMUL.FTZ R101, R96, R101 ;  /* 0x0000006560657220 */ /* 0x000fe20000410000 */
[----:B------:R-:W-:Y:S01]  /*3500*/  HADD2.F32 R44, -RZ, R44.H0_H0 ;  /* 0x2000002cff2c7230 */ /* 0x000fe20000004100 */
[----:B------:R-:W-:Y:S01]  /*3510*/  FADD.FTZ R96, R104, 1 ;  /* 0x3f80000068607421 */ /* 0x000fe20000010000 */
[----:B0-----:R-:W-:Y:S01]  /*3520*/  HADD2.F32 R89, -RZ, R89.H0_H0 ;  /* 0x20000059ff597230 */ /* 0x001fe20000004100 */
[----:B----4-:R-:W-:Y:S02]  /*3530*/  FADD.FTZ R142, -R92, 1 ;  /* 0x3f8000005c8e7421 */ /* 0x010fe40000010100 */
[----:B------:R-:W-:Y:S02]  /*3540*/  FADD.FTZ R103, R103, 1 ;  /* 0x3f80000067677421 */ /* 0x000fe40000010000 */
[----:B------:R-:W-:Y:S01]  /*3550*/  FFMA.FTZ R144, R59, R142, 1 ;  /* 0x3f8000003b907423 */ /* 0x000fe2000001008e */
[----:B------:R-:W0:Y:S01]  /*3560*/  MUFU.RCP R94, R94 ;  /* 0x0000005e005e7308 */ /* 0x000e220000001000 */
[----:B-----5:R-:W-:-:S02]  /*3570*/  FADD.FTZ R105, -R93, 1 ;  /* 0x3f8000005d697421 */ /* 0x020fc40000010100 */
[----:B------:R-:W-:Y:S01]  /*3580*/  FMUL.FTZ R142, R44, R89 ;  /* 0x000000592c8e7220 */ /* 0x000fe20000410000 */
[----:B------:R-:W-:Y:S02]  /*3590*/  HADD2.F32 R41, -RZ, R41.H0_H0 ;  /* 0x20000029ff297230 */ /* 0x000fe40000004100 */
[----:B-1----:R-:W-:Y:S02]  /*35a0*/  HADD2.F32 R88, -RZ, R88.H0_H0 ;  /* 0x20000058ff587230 */ /* 0x002fe40000004100 */
[----:B------:R1:W4:Y:S01]  /*35b0*/  MUFU.RCP R95, R103 ;  /* 0x00000067005f7308 */ /* 0x0003220000001000 */
[----:B------:R-:W-:Y:S01]  /*35c0*/  HADD2.F32 R48, -RZ, R48.H0_H0 ;  /* 0x20000030ff307230 */ /* 0x000fe20000004100 */
[----:B------:R-:W-:Y:S01]  /*35d0*/  FADD.FTZ R104, -R90, 1 ;  /* 0x3f8000005a687421 */ /* 0x000fe20000010100 */
[----:B------:R-:W-:Y:S01]  /*35e0*/  HADD2.F32 R46, -RZ, R46.H0_H0 ;  /* 0x2000002eff2e7230 */ /* 0x000fe20000004100 */
[----:B------:R-:W-:Y:S01]  /*35f0*/  FFMA.FTZ R131, R58, R105, 1 ;  /* 0x3f8000003a837423 */ /* 0x000fe20000010069 */
[----:B--2---:R-:W-:-:S03]  /*3600*/  HADD2.F32 R85, -RZ, R85.H0_H0 ;  /* 0x20000055ff557230 */ /* 0x004fc60000004100 */
[----:B------:R-:W2:Y:S01]  /*3610*/  MUFU.RCP R96, R96 ;  /* 0x0000006000607308 */ /* 0x000ea20000001000 */
[----:B------:R-:W-:Y:S01]  /*3620*/  HADD2.F32 R87, -RZ, R87.H0_H0 ;  /* 0x20000057ff577230 */ /* 0x000fe20000004100 */
[----:B------:R-:W-:Y:S02]  /*3630*/  FMUL.FTZ R142, R93, R142 ;  /* 0x0000008e5d8e7220 */ /* 0x000fe40000410000 */
[----:B------:R-:W-:Y:S02]  /*3640*/  FFMA.FTZ R140, R57, R104, 1 ;  /* 0x3f800000398c7423 */ /* 0x000fe40000010068 */
[----:B------:R-:W-:Y:S02]  /*3650*/  FMUL.FTZ R141, R41, R88 ;  /* 0x00000058298d7220 */ /* 0x000fe40000410000 */
[----:B-1----:R-:W-:Y:S02]  /*3660*/  FADD.FTZ R103, -R91, 1 ;  /* 0x3f8000005b677421 */ /* 0x002fe40000010100 */
[----:B------:R-:W-:-:S02]  /*3670*/  FMUL.FTZ R104, R48, R85 ;  /* 0x0000005530687220 */ /* 0x000fc40000410000 */
        /* <DEDUP_REMOVED lines=8> */
[----:B---3--:R-:W-:Y:S01]  /*3700*/  HADD2.F32 R36, -RZ, R2.H0_H0 ;  /* 0x20000002ff247230 */ /* 0x008fe20000004100 */
[----:B------:R-:W-:Y:S01]  /*3710*/  FMUL.FTZ R105, R90, R105 ;  /* 0x000000695a697220 */ /* 0x000fe20000410000 */
[----:B------:R-:W-:-:S02]  /*3720*/  HADD2.F32 R139, -RZ, R139.H0_H0 ;  /* 0x2000008bff8b7230 */ /* 0x000fc40000004100 */
[----:B------:R-:W-:Y:S01]  /*3730*/  HADD2.F32 R130, -RZ, R130.H0_H0 ;  /* 0x20000082ff827230 */ /* 0x000fe20000004100 */
[----:B------:R-:W-:Y:S01]  /*3740*/  FMUL.FTZ R141, R141, R144 ;  /* 0x000000908d8d7220 */ /* 0x000fe20000410000 */
[----:B------:R-:W-:Y:S01]  /*3750*/  F2FP.PACK_AB R144, R98, R5 ;  /* 0x000000056290723e */ /* 0x000fe200000000ff */
[----:B------:R-:W-:Y:S01]  /*3760*/  BAR.SYNC.DEFER_BLOCKING 0x0 ;  /* 0x0000000000007b1d */ /* 0x000fe20000010000 */
[----:B------:R-:W-:Y:S02]  /*3770*/  FMUL.FTZ R104, R104, R103 ;  /* 0x0000006768687220 */ /* 0x000fe40000410000 */
[----:B------:R-:W-:Y:S02]  /*3780*/  FMUL.FTZ R105, R105, R140 ;  /* 0x0000008c69697220 */ /* 0x000fe40000410000 */
[----:B0-----:R-:W-:Y:S02]  /*3790*/  FADD.FTZ R98, -R94, 1 ;  /* 0x3f8000005e627421 */ /* 0x001fe40000010100 */
[----:B----4-:R-:W-:-:S02]  /*37a0*/  FADD.FTZ R103, -R95, 1 ;  /* 0x3f8000005f677421 */ /* 0x010fc40000010100 */
[----:B--2---:R-:W-:Y:S02]  /*37b0*/  FADD.FTZ R140, -R96, 1 ;  /* 0x3f800000608c7421 */ /* 0x004fe40000010100 */
        /* <DEDUP_REMOVED lines=17> */
[----:B------:R-:W-:Y:S02]  /*38d0*/  F2FP.PACK_AB R3, R4, R3 ;  /* 0x000000030403723e */ /* 0x000fe400000000ff */
[----:B------:R-:W-:Y:S02]  /*38e0*/  ISETP.NE.AND P6, PT, R138, RZ, PT ;  /* 0x000000ff8a00720c */ /* 0x000fe40003fc5270 */
[----:B------:R-:W-:-:S02]  /*38f0*/  F2FP.PACK_AB R101, R104, R101 ;  /* 0x000000656865723e */ /* 0x000fc400000000ff */
        /* <DEDUP_REMOVED lines=46> */
[----:B------:R-:W-:-:S03]  /*3be0*/  IADD3 R164, P1, R136, UR25, RZ ;  /* 0x0000001988a47c10 */ /* 0x000fc6000ff3e0ff */
[----:B------:R1:W-:Y:S01]  /*3bf0*/  STL [R1+0xc], R152 ;  /* 0x00000c9801007387 */ /* 0x0003e20000100800 */
[----:B------:R-:W-:-:S03]  /*3c00*/  IADD3.X R165, R156, UR38, RZ, P1, !PT ;  /* 0x000000269ca57c10 */ /* 0x000fc60008ffe4ff */
[----:B------:R1:W-:Y:S04]  /*3c10*/  STL [R1+0x8], R150 ;  /* 0x0000089601007387 */ /* 0x0003e80000100800 */
[----:B------:R1:W-:Y:S04]  /*3c20*/  STL [R1+0x4], R148 ;  /* 0x0000049401007387 */ /* 0x0003e80000100800 */
[----:B------:R1:W-:Y:S04]  /*3c30*/  STL [R1], R146 ;  /* 0x0000009201007387 */ /* 0x0003e80000100800 */
[----:B------:R1:W-:Y:S01]  /*3c40*/  STL.64 [R1+0x18], R164 ;  /* 0x000018a401007387 */ /* 0x0003e20000100a00 */
[----:B------:R-:W-:-:S02]  /*3c50*/  UIMAD UR7, UR13, UR34, URZ ;  /* 0x000000220d0772a4 */ /* 0x000fc4000f8e023f */
[----:B------:R-:W-:Y:S02]  /*3c60*/  UIMAD.WIDE.U32 UR8, UR12, UR34, URZ ;  /* 0x000000220c0872a5 */ /* 0x000fe4000f8e003f */
[----:B------:R-:W-:Y:S01]  /*3c70*/  UIMAD UR36, UR12, UR35, UR7 ;  /* 0x000000230c2472a4 */ /* 0x000fe2000f8e0207 */
[----:B------:R-:W-:Y:S01]  /*3c80*/  BSSY B0, `(.L_x_8836) ;  /* 0x0000010000007945 */ /* 0x000fe20003800000 */
[----:B0-----:R-:W-:Y:S02]  /*3c90*/  ISETP.GE.AND P0, PT, R136, R163, PT ;  /* 0x000000a38800720c */ /* 0x001fe40003f06270 */
[----:B------:R-:W-:-:S11]  /*3ca0*/  UIADD3 UR7, UR9, UR36, URZ ;  /* 0x0000002409077290 */ /* 0x000fd6000fffe03f */
        /* <DEDUP_REMOVED lines=13> */
.L_x_8837:
[----:B-1----:R-:W-:Y:S05]  /*3d80*/  BSYNC B0 ;  /* 0x0000000000007941 */ /* 0x002fea0003800000 */
.L_x_8836:
        /* <DEDUP_REMOVED lines=74> */
[----:B0-----:R-:W-:-:S02]  /*4230*/  FADD.FTZ R105, R35, UR5 ;  /* 0x0000000523697e21 */ /* 0x001fc40008010000 */
[----:B------:R-:W-:Y:S01]  /*4240*/  FADD.FTZ R104, R34, UR5 ;  /* 0x0000000522687e21 */ /* 0x000fe20008010000 */
[----:B------:R0:W-:Y:S01]  /*4250*/  @!P2 STG.E.U16 [R2.64+-0x3c0], R99 ;  /* 0xfffc40630200a986 */ /* 0x0001e2000c101520 */
[----:B------:R-:W-:Y:S02]  /*4260*/  FADD.FTZ R92, R22, UR5 ;  /* 0x00000005165c7e21 */ /* 0x000fe40008010000 */
[----:B------:R-:W-:Y:S01]  /*4270*/  FADD.FTZ R91, R21, UR5 ;  /* 0x00000005155b7e21 */ /* 0x000fe20008010000 */
[----:B------:R-:W-:Y:S01]  /*4280*/  @!P1 STG.E.U16 [R2.64+-0x80], R159 ;  /* 0xffff809f02009986 */ /* 0x000fe2000c101520 */
[----:B------:R-:W-:Y:S02]  /*4290*/  FADD.FTZ R90, R20, UR5 ;  /* 0x00000005145a7e21 */ /* 0x000fe40008010000 */
[----:B------:R-:W-:Y:S01]  /*42a0*/  FADD.FTZ R103, R33, UR5 ;  /* 0x0000000521677e21 */ /* 0x000fe20008010000 */
[----:B------:R1:W-:Y:S01]  /*42b0*/  @!P3 STG.E.U16 [R2.64+-0x40], R161 ;  /* 0xffffc0a10200b986 */ /* 0x0003e2000c101520 */
[----:B------:R-:W-:-:S02]  /*42c0*/  FADD.FTZ R102, R32, UR5 ;  /* 0x0000000520667e21 */ /* 0x000fc40008010000 */
[----:B------:R-:W-:Y:S02]  /*42d0*/  FADD.FTZ R101, R31, UR5 ;  /* 0x000000051f657e21 */ /* 0x000fe40008010000 */
[----:B------:R-:W-:Y:S02]  /*42e0*/  FADD.FTZ R100, R30, UR5 ;  /* 0x000000051e647e21 */ /* 0x000fe40008010000 */
[----:B0-----:R-:W-:Y:S02]  /*42f0*/  FADD.FTZ R99, R29, UR5 ;  /* 0x000000051d637e21 */ /* 0x001fe40008010000 */
[----:B------:R-:W-:Y:S02]  /*4300*/  FADD.FTZ R98, R28, UR5 ;  /* 0x000000051c627e21 */ /* 0x000fe40008010000 */
[----:B------:R-:W-:Y:S02]  /*4310*/  FADD.FTZ R97, R27, UR5 ;  /* 0x000000051b617e21 */ /* 0x000fe40008010000 */
[----:B------:R-:W-:-:S02]  /*4320*/  FADD.FTZ R96, R26, UR5 ;  /* 0x000000051a607e21 */ /* 0x000fc40008010000 */
[----:B------:R-:W-:Y:S02]  /*4330*/  FADD.FTZ R95, R25, UR5 ;  /* 0x00000005195f7e21 */ /* 0x000fe40008010000 */
[----:B------:R-:W-:Y:S02]  /*4340*/  FADD.FTZ R94, R24, UR5 ;  /* 0x00000005185e7e21 */ /* 0x000fe40008010000 */
[----:B------:R-:W-:Y:S02]  /*4350*/  FADD.FTZ R93, R23, UR5 ;  /* 0x00000005175d7e21 */ /* 0x000fe40008010000 */
[----:B------:R-:W-:Y:S02]  /*4360*/  FMUL.FTZ R64, R64, R75 ;  /* 0x0000004b40407220 */ /* 0x000fe40000410000 */
[----:B-1----:R-:W-:Y:S02]  /*4370*/  FMUL.FTZ R2, R63, R74 ;  /* 0x0000004a3f027220 */ /* 0x002fe40000410000 */
        /* <DEDUP_REMOVED lines=48> */
[----:B------:R2:W-:Y:S01]  /*4680*/  STS.U16 [R117+0x6], R24 ;  /* 0x0000061875007388 */ /* 0x0005e20000000400 */
[----:B------:R-:W-:Y:S01]  /*4690*/  F2FP.PACK_AB R62, R65, R62 ;  /* 0x0000003e413e723e */ /* 0x000fe200000000ff */
[----:B------:R-:W-:Y:S01]  /*46a0*/  UIMAD UR36, UR12, UR9, UR7 ;  /* 0x000000090c2472a4 */ /* 0x000fe2000f8e0207 */
[----:B0-----:R-:W-:Y:S01]  /*46b0*/  PRMT R23, R52, 0x7632, R23 ;  /* 0x0000763234177816 */ /* 0x001fe20000000017 */
[----:B------:R-:W-:Y:S01]  /*46c0*/  STS.U16 [R117], R39 ;  /* 0x0000002775007388 */ /* 0x000fe20000000400 */
[----:B-1----:R-:W-:Y:S01]  /*46d0*/  PRMT R25, R57, 0x7632, R25 ;  /* 0x0000763239197816 */ /* 0x002fe20000000019 */
[----:B------:R-:W-:Y:S01]  /*46e0*/  UIADD3 UR7, UR35, UR36, URZ ;  /* 0x0000002423077290 */ /* 0x000fe2000fffe03f */
[----:B------:R-:W-:Y:S01]  /*46f0*/  PRMT R27, R36, 0x7632, R27 ;  /* 0x00007632241b7816 */ /* 0x000fe2000000001b */
[----:B------:R-:W-:Y:S01]  /*4700*/  STS.U16 [R117+0x4], R49 ;  /* 0x0000043175007388 */ /* 0x000fe20000000400 */
[----:B------:R-:W-:Y:S01]  /*4710*/  PRMT R28, R62, 0x7632, R28 ;  /* 0x000076323e1c7816 */ /* 0x000fe2000000001c */
[----:B------:R-:W-:Y:S01]  /*4720*/  BSSY B0, `(.L_x_8839) ;  /* 0x0000031000007945 */ /* 0x000fe20003800000 */
[----:B--2---:R-:W-:Y:S01]  /*4730*/  MOV R24, UR39 ;  /* 0x0000002700187c02 */ /* 0x004fe20008000f00 */
        /* <DEDUP_REMOVED lines=47> */
.L_x_8840:
[----:B------:R-:W-:Y:S05]  /*4a30*/  BSYNC B0 ;  /* 0x0000000000007941 */ /* 0x000fea0003800000 */
.L_x_8839:
        /* <DEDUP_REMOVED lines=43> */
.L_x_8838:
[----:B------:R-:W2:Y:S01]  /*4cf0*/  LDL.LU R6, [R1+0x24] ;  /* 0x0000240001067983 */ /* 0x000ea20000300800 */
[----:B------:R-:W-:Y:S01]  /*4d00*/  HADD2.F32 R7, -RZ, R154.H0_H0 ;  /* 0x2000009aff077230 */ /* 0x000fe20000004100 */
[----:B------:R-:W-:Y:S01]  /*4d10*/  FMUL.FTZ R89, R64, UR4 ;  /* 0x0000000440597c20 */ /* 0x000fe20008410000 */
[----:B------:R-:W-:Y:S01]  /*4d20*/  HADD2.F32 R0, -RZ, R152.H0_H0 ;  /* 0x20000098ff007230 */ /* 0x000fe20000004100 */
[----:B------:R-:W-:Y:S01]  /*4d30*/  FMUL.FTZ R88, R2, UR4 ;  /* 0x0000000402587c20 */ /* 0x000fe20008410000 */
[----:B------:R-:W-:Y:S01]  /*4d40*/  HADD2.F32 R8, -RZ, R148.H0_H0 ;  /* 0x20000094ff087230 */ /* 0x000fe20000004100 */
[----:B------:R-:W-:Y:S01]  /*4d50*/  FMUL.FTZ R87, R47, UR4 ;  /* 0x000000042f577c20 */ /* 0x000fe20008410000 */
[----:B------:R-:W-:Y:S01]  /*4d60*/  CS2R R72, SRZ ;  /* 0x0000000000487805 */ /* 0x000fe2000001ff00 */
        /* <DEDUP_REMOVED lines=50> */
[----:B------:R-:W-:-:S04]  /*5090*/  FFMA.FTZ R7, R35, R7, R0 ;  /* 0x0000000723077223 */ /* 0x000fc80000010000 */
[----:B------:R-:W-:-:S05]  /*50a0*/  FFMA.FTZ R0, R34, R6, R7 ;  /* 0x0000000622007223 */ /* 0x000fca0000010007 */
[----:B------:R0:W-:Y:S01]  /*50b0*/  STL [R1+0x24], R0 ;  /* 0x0000240001007387 */ /* 0x0001e20000100800 */
[----:B------:R-:W-:Y:S05]  /*50c0*/  @!P0 BRA `(.L_x_8841) ;  /* 0x0000875000008947 */ /* 0x000fea0003800000 */
[----:B------:R-:W-:Y:S01]  /*50d0*/  UIADD3 UR38, UR24, -0x1, URZ ;  /* 0xffffffff18267890 */ /* 0x000fe2000fffe03f */
[----:B------:R-:W-:Y:S01]  /*50e0*/  HFMA2.MMA R73, -RZ, RZ, 0, 0 ;  /* 0x00000000ff497435 */ /* 0x000fe200000001ff */
[----:B------:R-:W-:Y:S01]  /*50f0*/  FADD.FTZ R49, R64, R64 ;  /* 0x0000004040317221 */ /* 0x000fe20000010000 */
[----:B------:R-:W-:Y:S01]  /*5100*/  UMOV UR8, URZ ;  /* 0x0000003f00087c82 */ /* 0x000fe20008000000 */
[----:B------:R-:W-:Y:S01]  /*5110*/  FADD.FTZ R48, R2, R2 ;  /* 0x0000000202307221 */ /* 0x000fe20000010000 */
[----:B------:R-:W-:Y:S01]  /*5120*/  ULEA.HI UR7, UR38, UR38, URZ, 0x1 ;  /* 0x0000002626077291 */ /* 0x000fe2000f8f083f */
[----:B------:R-:W-:Y:S01]  /*5130*/  FADD.FTZ R47, R47, R47 ;  /* 0x0000002f2f2f7221 */ /* 0x000fe20000010000 */
[----:B------:R-:W-:Y:S01]  /*5140*/  UMOV UR9, URZ ;  /* 0x0000003f00097c82 */ /* 0x000fe20008000000 */
[----:B------:R-:W-:Y:S01]  /*5150*/  FADD.FTZ R46, R70, R70 ;  /* 0x00000046462e7221 */ /* 0x000fe20000010000 */
[----:B------:R-:W-:Y:S01]  /*5160*/  ULOP3.LUT UR7, UR7, 0xfffffe, URZ, 0xc0, !UPT ;  /* 0x00fffffe07077892 */ /* 0x000fe2000f8ec03f */
[----:B------:R-:W-:-:S02]  /*5170*/  FADD.FTZ R45, R45, R45 ;  /* 0x0000002d2d2d7221 */ /* 0x000fc40000010000 */
[----:B------:R-:W-:Y:S01]  /*5180*/  FADD.FTZ R44, R3, R3 ;  /* 0x00000003032c7221 */ /* 0x000fe20000010000 */
[----:B------:R-:W-:Y:S01]  /*5190*/  UIADD3 UR38, UR38, -UR7, URZ ;  /* 0x8000000726267290 */ /* 0x000fe2000fffe03f */
[----:B------:R-:W-:Y:S02]  /*51a0*/  FADD.FTZ R43, R43, R43 ;  /* 0x0000002b2b2b7221 */ /* 0x000fe40000010000 */
[----:B------:R-:W-:Y:S01]  /*51b0*/  FADD.FTZ R42, R42, R42 ;  /* 0x0000002a2a2a7221 */ /* 0x000fe20000010000 */
[----:B------:R-:W-:Y:S01]  /*51c0*/  UMOV UR7, URZ ;  /* 0x0000003f00077c82 */ /* 0x000fe20008000000 */
        /* <DEDUP_REMOVED lines=8> */
.L_x_8920:
        /* <DEDUP_REMOVED lines=42> */
[----:B------:R-:W-:Y:S02]  /*54f0*/  PRMT R0, RZ, 0x7610, R0 ;  /* 0x00007610ff007816 */ /* 0x000fe40000000000 */
[----:B------:R-:W-:-:S02]  /*5500*/  LEA.HI.X R5, R8, UR23, R5, 0x1, P0 ;  /* 0x0000001708057c11 */ /* 0x000fc400080f0c05 */
[----:B------:R-:W-:Y:S02]  /*5510*/  ISETP.GE.AND P5, PT, R7, UR36, PT ;  /* 0x0000002407007c0c */ /* 0x000fe4000bfa6270 */
[C---:B------:R-:W-:Y:S01]  /*5520*/  LOP3.LUT R7, R6.reuse, 0xc0, RZ, 0xfc, !PT ;  /* 0x000000c006077812 */ /* 0x040fe200078efcff */
[----:B------:R0:W3:Y:S01]  /*5530*/  @!P1 LDG.E.U16 R0, [R4.64] ;  /* 0x0000002004009981 */ /* 0x0000e2000c1e1500 */
[C---:B------:R-:W-:Y:S02]  /*5540*/  LOP3.LUT R9, R6.reuse, 0xa0, RZ, 0xfc, !PT ;  /* 0x000000a006097812 */ /* 0x040fe400078efcff */
[----:B------:R-:W-:Y:S01]  /*5550*/  ISETP.GE.AND P1, PT, R7, UR36, PT ;  /* 0x0000002407007c0c */ /* 0x000fe2000bf26270 */
[----:B------:R0:W4:Y:S01]  /*5560*/  @!P3 LDG.E.U16 R12, [R4.64+0x80] ;  /* 0x00008020040cb981 */ /* 0x000122000c1e1500 */
[----:B------:R-:W-:Y:S02]  /*5570*/  ISETP.GE.AND P0, PT, R9, UR36, PT ;  /* 0x0000002409007c0c */ /* 0x000fe4000bf06270 */
[----:B------:R-:W-:-:S02]  /*5580*/  LOP3.LUT R7, R6, 0x100, RZ, 0xfc, !PT ;  /* 0x0000010006077812 */ /* 0x000fc400078efcff */
        /* <DEDUP_REMOVED lines=10> */
[C---:B------:R-:W-:Y:S01]  /*5630*/  LOP3.LUT R7, R6.reuse, 0x160, RZ, 0xfc, !PT ;  /* 0x0000016006077812 */ /* 0x040fe200078efcff */
        /* <DEDUP_REMOVED lines=10> */
[----:B------:R-:W-:Y:S02]  /*56e0*/  ISETP.GE.AND P5, PT, R8, UR36, PT ;  /* 0x0000002408007c0c */ /* 0x000fe4000bfa6270 */
[----:B------:R-:W-:Y:S01]  /*56f0*/  ISETP.GE.AND P1, PT, R7, UR36, PT ;  /* 0x0000002407007c0c */ /* 0x000fe2000bf26270 */
[----:B------:R0:W3:Y:S01]  /*5700*/  @!P2 LDG.E.U16 R17, [R4.64+0x1c0] ;  /* 0x0001c0200411a981 */ /* 0x0000e2000c1e1500 */
[C---:B------:R-:W-:Y:S02]  /*5710*/  LOP3.LUT R8, R6.reuse, 0x1a0, RZ, 0xfc, !PT ;  /* 0x000001a006087812 */ /* 0x040fe400078efcff */
[----:B------:R-:W-:Y:S01]  /*5720*/  LOP3.LUT R7, R6, 0x1c0, RZ, 0xfc, !PT ;  /* 0x000001c006077812 */ /* 0x000fe200078efcff */
[----:B------:R0:W3:Y:S01]  /*5730*/  @!P3 LDG.E.U16 R18, [R4.64+0x200] ;  /* 0x000200200412b981 */ /* 0x0000e2000c1e1500 */
[----:B------:R-:W-:-:S02]  /*5740*/  PRMT R21, RZ, 0x7610, R21 ;  /* 0x00007610ff157816 */ /* 0x000fc40000000015 */
[----:B------:R-:W-:Y:S02]  /*5750*/  ISETP.GE.AND P2, PT, R8, UR36, PT ;  /* 0x0000002408007c0c */ /* 0x000fe4000bf46270 */
[----:B------:R-:W-:Y:S02]  /*5760*/  ISETP.GE.AND P3, PT, R7, UR36, PT ;  /* 0x0000002407007c0c */ /* 0x000fe4000bf66270 */
[C---:B------:R-:W-:Y:S01]  /*5770*/  LOP3.LUT R7, R6.reuse, 0x1e0, RZ, 0xfc, !PT ;  /* 0x000001e006077812 */ /* 0x040fe200078efcff */
[----:B------:R0:W3:Y:S01]  /*5780*/  @!P0 LDG.E.U16 R21, [R4.64+0x2c0] ;  /* 0x0002c02004158981 */ /* 0x0000e2000c1e1500 */
[----:B------:R-:W-:Y:S02]  /*5790*/  PRMT R22, RZ, 0x7610, R22 ;  /* 0x00007610ff167816 */ /* 0x000fe40000000016 */
[----:B------:R-:W-:Y:S02]  /*57a0*/  ISETP.GE.AND P0, PT, R7, UR36, PT ;  /* 0x0000002407007c0c */ /* 0x000fe4000bf06270 */
[----:B------:R-:W-:-:S02]  /*57b0*/  LOP3.LUT R8, R6, 0x200, RZ, 0xfc, !PT ;  /* 0x0000020006087812 */ /* 0x000fc400078efcff */
[----:B------:R-:W-:Y:S01]  /*57c0*/  PRMT R23, RZ, 0x7610, R23 ;  /* 0x00007610ff177816 */ /* 0x000fe20000000017 */
[----:B------:R0:W3:Y:S01]  /*57d0*/  @!P1 LDG.E.U16 R22, [R4.64+0x300] ;  /* 0x0003002004169981 */ /* 0x0000e2000c1e1500 */
[----:B------:R-:W-:Y:S02]  /*57e0*/  LOP3.LUT R9, R6, 0x220, RZ, 0xfc, !PT ;  /* 0x0000022006097812 */ /* 0x000fe400078efcff */
[----:B------:R-:W-:Y:S02]  /*57f0*/  ISETP.GE.AND P1, PT, R8, UR36, PT ;  /* 0x0000002408007c0c */ /* 0x000fe4000bf26270 */
[----:B------:R-:W-:Y:S01]  /*5800*/  PRMT R25, RZ, 0x7610, R25 ;  /* 0x00007610ff197816 */ /* 0x000fe20000000019 */
[----:B------:R0:W3:Y:S01]  /*5810*/  @!P2 LDG.E.U16 R23, [R4.64+0x340] ;  /* 0x000340200417a981 */ /* 0x0000e2000c1e1500 */
[----:B------:R-:W-:Y:S02]  /*5820*/  PRMT R19, RZ, 0x7610, R19 ;  /* 0x00007610ff137816 */ /* 0x000fe40000000013 */
[----:B------:R-:W-:-:S02]  /*5830*/  ISETP.GE.AND P2, PT, R9, UR36, PT ;  /* 0x0000002409007c0c */ /* 0x000fc4000bf46270 */
[C---:B------:R-:W-:Y:S01]  /*5840*/  LOP3.LUT R7, R6.reuse, 0x260, RZ, 0xfc, !PT ;  /* 0x0000026006077812 */ /* 0x040fe200078efcff */
[----:B------:R0:W3:Y:S01]  /*5850*/  @!P0 LDG.E.U16 R25, [R4.64+0x3c0] ;  /* 0x0003c02004198981 */ /* 0x0000e2000c1e1500 */
[----:B------:R-:W-:Y:S02]  /*5860*/  LOP3.LUT R10, R6, 0x240, RZ, 0xfc, !PT ;  /* 0x00000240060a7812 */ /* 0x000fe400078efcff */
[----:B------:R-:W-:Y:S01]  /*5870*/  PRMT R26, RZ, 0x7610, R26 ;  /* 0x00007610ff1a7816 */ /* 0x000fe2000000001a */
[----:B------:R0:W4:Y:S01]  /*5880*/  @!P4 LDG.E.U16 R19, [R4.64+0x240] ;  /* 0x000240200413c981 */ /* 0x000122000c1e1500 */
[----:B------:R-:W-:Y:S02]  /*5890*/  PRMT R20, RZ, 0x7610, R20 ;  /* 0x00007610ff147816 */ /* 0x000fe40000000014 */
[----:B------:R-:W-:Y:S02]  /*58a0*/  ISETP.GE.AND P0, PT, R7, UR36, PT ;  /* 0x0000002407007c0c */ /* 0x000fe4000bf06270 */
[----:B------:R-:W-:Y:S01]  /*58b0*/  ISETP.GE.AND P4, PT, R10, UR36, PT ;  /* 0x000000240a007c0c */ /* 0x000fe2000bf86270 */
[----:B------:R0:W4:Y:S01]  /*58c0*/  @!P1 LDG.E.U16 R26, [R4.64+0x400] ;  /* 0x00040020041a9981 */ /* 0x000122000c1e1500 */
[----:B------:R-:W-:-:S02]  /*58d0*/  LOP3.LUT R7, R6, 0x280, RZ, 0xfc, !PT ;  /* 0x0000028006077812 */ /* 0x000fc400078efcff */
[----:B------:R-:W-:Y:S01]  /*58e0*/  PRMT R27, RZ, 0x7610, R27 ;  /* 0x00007610ff1b7816 */ /* 0x000fe2000000001b */
[----:B------:R0:W4:Y:S01]  /*58f0*/  @!P5 LDG.E.U16 R20, [R4.64+0x280] ;  /* 0x000280200414d981 */ /* 0x000122000c1e1500 */
[----:B------:R-:W-:Y:S02]  /*5900*/  PRMT R24, RZ, 0x7610, R24 ;  /* 0x00007610ff187816 */ /* 0x000fe40000000018 */
[C---:B------:R-:W-:Y:S02]  /*5910*/  LOP3.LUT R8, R6.reuse, 0x2a0, RZ, 0xfc, !PT ;  /* 0x000002a006087812 */ /* 0x040fe400078efcff */
[----:B------:R-:W-:Y:S01]  /*5920*/  ISETP.GE.AND P1, PT, R7, UR36, PT ;  /* 0x0000002407007c0c */ /* 0x000fe2000bf26270 */
[----:B------:R0:W4:Y:S01]  /*5930*/  @!P2 LDG.E.U16 R27, [R4.64+0x440] ;  /* 0x00044020041ba981 */ /* 0x000122000c1e1500 */
[----:B------:R-:W-:Y:S02]  /*5940*/  LOP3.LUT R9, R6, 0x2c0, RZ, 0xfc, !PT ;  /* 0x000002c006097812 */ /* 0x000fe400078efcff */
[----:B------:R-:W-:Y:S01]  /*5950*/  PRMT R28, RZ, 0x7610, R28 ;  /* 0x00007610ff1c7816 */ /* 0x000fe2000000001c */
[----:B------:R0:W4:Y:S01]  /*5960*/  @!P3 LDG.E.U16 R24, [R4.64+0x380] ;  /* 0x000380200418b981 */ /* 0x000122000c1e1500 */
[----:B------:R-:W-:-:S02]  /*5970*/  ISETP.GE.AND P2, PT, R8, UR36, PT ;  /* 0x0000002408007c0c */ /* 0x000fc4000bf46270 */
[----:B------:R-:W-:Y:S02]  /*5980*/  ISETP.GE.AND P3, PT, R9, UR36, PT ;  /* 0x0000002409007c0c */ /* 0x000fe4000bf66270 */
[----:B------:R-:W-:Y:S01]  /*5990*/  PRMT R29, RZ, 0x7610, R29 ;  /* 0x00007610ff1d7816 */ /* 0x000fe2000000001d */
[----:B------:R0:W4:Y:S01]  /*59a0*/  @!P4 LDG.E.U16 R28, [R4.64+0x480] ;  /* 0x00048020041cc981 */ /* 0x000122000c1e1500 */
[----:B------:R-:W-:Y:S02]  /*59b0*/  PRMT R30, RZ, 0x7610, R30 ;  /* 0x00007610ff1e7816 */ /* 0x000fe4000000001e */
[C---:B------:R-:W-:Y:S02]  /*59c0*/  LOP3.LUT R7, R6.reuse, 0x2e0, RZ, 0xfc, !PT ;  /* 0x000002e006077812 */ /* 0x040fe400078efcff */
[----:B------:R-:W-:Y:S01]  /*59d0*/  LOP3.LUT R8, R6, 0x300, RZ, 0xfc, !PT ;  /* 0x0000030006087812 */ /* 0x000fe200078efcff */
[----:B------:R0:W4:Y:S01]  /*59e0*/  @!P0 LDG.E.U16 R29, [R4.64+0x4c0] ;  /* 0x0004c020041d8981 */ /* 0x000122000c1e1500 */
[----:B------:R-:W-:-:S02]  /*59f0*/  PRMT R31, RZ, 0x7610, R31 ;  /* 0x00007610ff1f7816 */ /* 0x000fc4000000001f */
[----:B------:R-:W-:Y:S01]  /*5a00*/  PRMT R32, RZ, 0x7610, R32 ;  /* 0x00007610ff207816 */ /* 0x000fe20000000020 */
        /* <DEDUP_REMOVED lines=9> */
[----:B------:R-:W-:Y:S02]  /*5aa0*/  PRMT R33, RZ, 0x7610, R33 ;  /* 0x00007610ff217816 */ /* 0x000fe40000000021 */
[----:B------:R-:W-:Y:S02]  /*5ab0*/  PRMT R66, RZ, 0x7610, R66 ;  /* 0x00007610ff427816 */ /* 0x000fe40000000042 */
[----:B------:R-:W-:Y:S02]  /*5ac0*/  PRMT R67, RZ, 0x7610, R67 ;  /* 0x00007610ff437816 */ /* 0x000fe40000000043 */
[----:B------:R-:W-:Y:S01]  /*5ad0*/  PRMT R68, RZ, 0x7610, R68 ;  /* 0x00007610ff447816 */ /* 0x000fe20000000044 */
[----:B------:R0:W4:Y:S01]  /*5ae0*/  @!P0 LDG.E.U16 R33, [R4.64+0x5c0] ;  /* 0x0005c02004218981 */ /* 0x000122000c1e1500 */
[----:B------:R-:W-:-:S03]  /*5af0*/  LOP3.LUT R7, R6, 0x360, RZ, 0xfc, !PT ;  /* 0x0000036006077812 */ /* 0x000fc600078efcff */
[----:B------:R0:W4:Y:S04]  /*5b00*/  @!P1 LDG.E.U16 R66, [R4.64+0x600] ;  /* 0x0006002004429981 */ /* 0x000128000c1e1500 */
[----:B------:R0:W4:Y:S04]  /*5b10*/  @!P2 LDG.E.U16 R67, [R4.64+0x640] ;  /* 0x000640200443a981 */ /* 0x000128000c1e1500 */
[----:B------:R0:W4:Y:S01]  /*5b20*/  @!P3 LDG.E.U16 R68, [R4.64+0x680] ;  /* 0x000680200444b981 */ /* 0x000122000c1e1500 */
[----:B------:R-:W-:Y:S02]  /*5b30*/  ISETP.GE.AND P0, PT, R7, UR36, PT ;  /* 0x0000002407007c0c */ /* 0x000fe4000bf06270 */
[----:B------:R-:W-:-:S02]  /*5b40*/  PRMT R10, RZ, 0x7610, R10 ;  /* 0x00007610ff0a7816 */ /* 0x000fc4000000000a */
[----:B------:R-:W-:-:S09]  /*5b50*/  LOP3.LUT R8, R6, 0x380, RZ, 0xfc, !PT ;  /* 0x0000038006087812 */ /* 0x000fd200078efcff */
[----:B------:R0:W4:Y:S01]  /*5b60*/  @!P0 LDG.E.U16 R10, [R4.64+0x6c0] ;  /* 0x0006c020040a8981 */ /* 0x000122000c1e1500 */
[----:B------:R-:W-:Y:S02]  /*5b70*/  ISETP.GE.AND P1, PT, R8, UR36, PT ;  /* 0x0000002408007c0c */ /* 0x000fe4000bf26270 */
[----:B------:R-:W-:-:S11]  /*5b80*/  PRMT R9, RZ, 0x7610, R9 ;  /* 0x00007610ff097816 */ /* 0x000fd60000000009 */
[----:B------:R0:W4:Y:S01]  /*5b90*/  @!P1 LDG.E.U16 R9, [R4.64+0x700] ;  /* 0x0007002004099981 */ /* 0x000122000c1e1500 */
[----:B------:R-:W-:-:S04]  /*5ba0*/  SHF.L.U32 R8, R138, 0x5, RZ ;  /* 0x000000058a087819 */ /* 0x000fc800000006ff */
[----:B------:R-:W-:Y:S02]  /*5bb0*/  LOP3.LUT R8, R8, 0xffffffe0, R251, 0xe2, !PT ;  /* 0xffffffe008087812 */ /* 0x000fe400078ee2fb */
[C---:B------:R-:W-:Y:S02]  /*5bc0*/  LOP3.LUT R7, R6.reuse, 0x3a0, RZ, 0xfc, !PT ;  /* 0x000003a006077812 */ /* 0x040fe400078efcff */
[----:B------:R-:W-:Y:S02]  /*5bd0*/  LOP3.LUT R6, R6, 0x3c0, RZ, 0xfc, !PT ;  /* 0x000003c006067812 */ /* 0x000fe400078efcff */
[----:B------:R-:W-:Y:S02]  /*5be0*/  LOP3.LUT R8, R8, 0x3e0, RZ, 0xfc, !PT ;  /* 0x000003e008087812 */ /* 0x000fe400078efcff */
[----:B------:R-:W-:Y:S02]  /*5bf0*/  ISETP.GE.AND P0, PT, R7, UR36, PT ;  /* 0x0000002407007c0c */ /* 0x000fe4000bf06270 */
[----:B------:R-:W-:-:S02]  /*5c00*/  ISETP.GE.AND P1, PT, R6, UR36, PT ;  /* 0x0000002406007c0c */ /* 0x000fc4000bf26270 */
[----:B------:R-:W-:Y:S02]  /*5c10*/  ISETP.GE.AND P2, PT, R8, UR36, PT ;  /* 0x0000002408007c0c */ /* 0x000fe4000bf46270 */
[----:B------:R-:W-:Y:S02]  /*5c20*/  PRMT R7, RZ, 0x7610, R7 ;  /* 0x00007610ff077816 */ /* 0x000fe40000000007 */
[----:B------:R-:W-:Y:S02]  /*5c30*/  PRMT R8, RZ, 0x7610, R8 ;  /* 0x00007610ff087816 */ /* 0x000fe40000000008 */
[----:B------:R-:W-:-:S03]  /*5c40*/  PRMT R6, RZ, 0x7610, R6 ;  /* 0x00007610ff067816 */ /* 0x000fc60000000006 */
        /* <DEDUP_REMOVED lines=30> */
[----:B------:R-:W-:Y:S01]  /*5e30*/  FMUL.FTZ R3, R97, UR43 ;  /* 0x0000002b61037c20 */ /* 0x000fe20008410000 */
[----:B------:R-:W-:-:S06]  /*5e40*/  MOV R131, c[0x0][0x16c] ;  /* 0x00005b0000837a02 */ /* 0x000fcc0000000f00 */
[----:B------:R0:W-:Y:S01]  /*5e50*/  MUFU.COS R204, R4 ;  /* 0x0000000400cc7308 */ /* 0x0001e20000000000 */
[----:B---3--:R1:W-:Y:S01]  /*5e60*/  STS.U16 [R135], R0 ;  /* 0x0000000087007388 */ /* 0x0083e20000000400 */
[----:B0-----:R-:W-:-:S06]  /*5e70*/  MOV R4, UR24 ;  /* 0x0000001800047c02 */ /* 0x001fcc0008000f00 */
[----:B------:R-:W-:Y:S01]  /*5e80*/  MUFU.SIN R201, R5 ;  /* 0x0000000500c97308 */ /* 0x000fe20000000400 */
[----:B------:R-:W-:-:S07]  /*5e90*/  @!P1 IADD3 R4, R4, -0x2, RZ ;  /* 0xfffffffe04049810 */ /* 0x000fce0007ffe0ff */
[----:B------:R0:W-:Y:S01]  /*5ea0*/  MUFU.COS R202, R5 ;  /* 0x0000000500ca7308 */ /* 0x0001e20000000000 */
[----:B-1----:R-:W-:Y:S01]  /*5eb0*/  IADD3 R0, R137, 0x200, RZ ;  /* 0x0000020089007810 */ /* 0x002fe20007ffe0ff */
[----:B0-----:R-:W-:Y:S02]  /*5ec0*/  FMUL.RZ R5, R3, 0.15915493667125701904 ;  /* 0x3e22f98303057820 */ /* 0x001fe4000040c000 */
[----:B------:R-:W-:-:S04]  /*5ed0*/  FMUL.FTZ R3, R96, UR43 ;  /* 0x0000002b60037c20 */ /* 0x000fc80008410000 */
[----:B------:R-:W-:Y:S01]  /*5ee0*/  MUFU.SIN R197, R69 ;  /* 0x0000004500c57308 */ /* 0x000fe20000000400 */
[----:B------:R-:W-:Y:S01]  /*5ef0*/  STS.U16 [R134+0x40], R11 ;  /* 0x0000400b86007388 */ /* 0x000fe20000000400 */
[----:B------:R-:W-:-:S06]  /*5f00*/  LEA.HI.SX32 R0, R0, R137, 0x1b ;  /* 0x0000008900007211 */ /* 0x000fcc00078fdaff */
[----:B------:R0:W-:Y:S01]  /*5f10*/  MUFU.COS R198, R69 ;  /* 0x0000004500c67308 */ /* 0x0001e20000000000 */
[----:B----4-:R1:W-:Y:S01]  /*5f20*/  STS.U16 [R133+0x80], R12 ;  /* 0x0000800c85007388 */ /* 0x0103e20000000400 */
[----:B0-----:R-:W-:Y:S02]  /*5f30*/  FMUL.RZ R69, R3, 0.15915493667125701904 ;  /* 0x3e22f98303457820 */ /* 0x001fe4000040c000 */
[----:B------:R-:W-:Y:S02]  /*5f40*/  @!P1 IMAD R3, R4, R131, UR7 ;  /* 0x0000000704039e24 */ /* 0x000fe4000f8e0283 */
[----:B------:R-:W-:Y:S02]  /*5f50*/  FMUL.FTZ R4, R95, UR43 ;  /* 0x0000002b5f047c20 */ /* 0x000fe40008410000 */
[----:B------:R-:W-:Y:S01]  /*5f60*/  MUFU.SIN R199, R70 ;  /* 0x0000004600c77308 */ /* 0x000fe20000000400 */
[----:B------:R-:W-:Y:S01]  /*5f70*/  STS.U16 [R132+0xc0], R13 ;  /* 0x0000c00d84007388 */ /* 0x000fe20000000400 */
[----:B-1----:R-:W-:-:S02]  /*5f80*/  IADD3 R12, R137, 0x240, RZ ;  /* 0x00000240890c7810 */ /* 0x002fc40007ffe0ff */
        /* <DEDUP_REMOVED lines=20> */
[----:B------:R-:W-:-:S03]  /*60d0*/  IADD3 R4, R137, 0x280, RZ ;  /* 0x0000028089047810 */ /* 0x000fc60007ffe0ff */
[----:B------:R-:W-:Y:S01]  /*60e0*/  STS.U16 [R121+0x300], R22 ;  /* 0x0003001679007388 */ /* 0x000fe20000000400 */
[----:B-1----:R-:W-:Y:S01]  /*60f0*/  FMUL.FTZ R5, R94, UR43 ;  /* 0x0000002b5e057c20 */ /* 0x002fe20008410000 */
[----:B------:R-:W-:Y:S02]  /*6100*/  IADD3 R12, R137, 0x2a0, RZ ;  /* 0x000002a0890c7810 */ /* 0x000fe40007ffe0ff */
[----:B------:R-:W-:Y:S01]  /*6110*/  STS.U16 [R120+0x340], R23 ;  /* 0x0003401778007388 */ /* 0x000fe20000000400 */
[----:B0-----:R-:W-:Y:S01]  /*6120*/  SHF.L.U32 R18, R0, 0x1, RZ ;  /* 0x0000000100127819 */ /* 0x001fe200000006ff */
[----:B------:R-:W-:Y:S02]  /*6130*/  FMUL.RZ R15, R5, 0.15915493667125701904 ;  /* 0x3e22f983050f7820 */ /* 0x000fe4000040c000 */
[----:B------:R-:W-:Y:S01]  /*6140*/  STS.U16 [R119+0x380], R24 ;  /* 0x0003801877007388 */ /* 0x000fe20000000400 */
[----:B------:R-:W-:Y:S01]  /*6150*/  FMUL.FTZ R0, R92, UR43 ;  /* 0x0000002b5c007c20 */ /* 0x000fe20008410000 */
[-C--:B------:R-:W-:Y:S01]  /*6160*/  LEA.HI.SX32 R4, R4, R137.reuse, 0x1b ;  /* 0x0000008904047211 */ /* 0x080fe200078fdaff */
[----:B------:R-:W-:Y:S01]  /*6170*/  FMUL.FTZ R5, R93, UR43 ;  /* 0x0000002b5d057c20 */ /* 0x000fe20008410000 */
[----:B------:R-:W-:Y:S01]  /*6180*/  STS.U16 [R118+0x3c0], R25 ;  /* 0x0003c01976007388 */ /* 0x000fe20000000400 */
[----:B------:R-:W-:-:S03]  /*6190*/  LEA.HI.SX32 R12, R12, R137, 0x1b ;  /* 0x000000890c0c7211 */ /* 0x000fc600078fdaff */
[----:B------:R-:W-:Y:S01]  /*61a0*/  STS.U16 [R11+0x400], R26 ;  /* 0x0004001a0b007388 */ /* 0x000fe20000000400 */
[----:B------:R-:W-:Y:S01]  /*61b0*/  IADD3 R14, R137, 0x2c0, RZ ;  /* 0x000002c0890e7810 */ /* 0x000fe20007ffe0ff */
[----:B------:R-:W0:Y:S02]  /*61c0*/  R2UR UR45, R2 ;  /* 0x00000000022d73c2 */ /* 0x000e2400000e0000 */
[----:B------:R1:W-:Y:S01]  /*61d0*/  STS.U16 [R16+0x440], R27 ;  /* 0x0004401b10007388 */ /* 0x0003e20000000400 */
[----:B------:R-:W-:-:S03]  /*61e0*/  FMUL.RZ R17, R5, 0.15915493667125701904 ;  /* 0x3e22f98305117820 */ /* 0x000fc6000040c000 */
[----:B------:R2:W-:Y:S01]  /*61f0*/  STS.U16 [R13+0x480], R28 ;  /* 0x0004801c0d007388 */ /* 0x0005e20000000400 */
[----:B------:R-:W-:Y:S02]  /*6200*/  SHF.L.U32 R5, R4, 0x1, RZ ;  /* 0x0000000104057819 */ /* 0x000fe400000006ff */
[-C--:B------:R-:W-:Y:S02]  /*6210*/  LEA.HI.SX32 R14, R14, R137.reuse, 0x1b ;  /* 0x000000890e0e7211 */ /* 0x080fe400078fdaff */
[----:B-1----:R-:W-:Y:S01]  /*6220*/  SHF.L.U32 R16, R12, 0x1, RZ ;  /* 0x000000010c107819 */ /* 0x002fe200000006ff */
[----:B--2---:R-:W-:Y:S01]  /*6230*/  FMUL.RZ R13, R0, 0.15915493667125701904 ;  /* 0x3e22f983000d7820 */ /* 0x004fe2000040c000 */
[C---:B------:R-:W-:Y:S01]  /*6240*/  IADD3 R0, R137.reuse, 0x2e0, RZ ;  /* 0x000002e089007810 */ /* 0x040fe20007ffe0ff */
[----:B------:R-:W-:Y:S01]  /*6250*/  STS.U16 [R18+0x4c0], R29 ;  /* 0x0004c01d12007388 */ /* 0x000fe20000000400 */
[----:B------:R-:W-:Y:S02]  /*6260*/  IADD3 R4, R137, 0x300, RZ ;  /* 0x0000030089047810 */ /* 0x000fe40007ffe0ff */
[----:B------:R-:W-:Y:S01]  /*6270*/  LEA.HI.SX32 R0, R0, R137, 0x1b ;  /* 0x0000008900007211 */ /* 0x000fe200078fdaff */
[----:B------:R-:W-:Y:S01]  /*6280*/  STS.U16 [R5+0x500], R30 ;  /* 0x0005001e05007388 */ /* 0x000fe20000000400 */
[----:B------:R-:W-:-:S02]  /*6290*/  SHF.L.U32 R11, R14, 0x1, RZ ;  /* 0x000000010e0b7819 */ /* 0x000fc400000006ff */
[C---:B------:R-:W-:Y:S01]  /*62a0*/  IADD3 R12, R137.reuse, 0x320, RZ ;  /* 0x00000320890c7810 */ /* 0x040fe20007ffe0ff */
[----:B------:R1:W-:Y:S01]  /*62b0*/  STS.U16 [R16+0x540], R31 ;  /* 0x0005401f10007388 */ /* 0x0003e20000000400 */
[----:B------:R-:W-:Y:S02]  /*62c0*/  IADD3 R14, R137, 0x340, RZ ;  /* 0x00000340890e7810 */ /* 0x000fe40007ffe0ff */
[-C--:B------:R-:W-:Y:S01]  /*62d0*/  LEA.HI.SX32 R4, R4, R137.reuse, 0x1b ;  /* 0x0000008904047211 */ /* 0x080fe200078fdaff */
[----:B------:R-:W-:Y:S01]  /*62e0*/  MUFU.SIN R187, R15 ;  /* 0x0000000f00bb7308 */ /* 0x000fe20000000400 */
[----:B------:R-:W-:Y:S02]  /*62f0*/  LEA.HI.SX32 R12, R12, R137, 0x1b ;  /* 0x000000890c0c7211 */ /* 0x000fe400078fdaff */
[----:B-1----:R-:W-:Y:S01]  /*6300*/  SHF.L.U32 R16, R0, 0x1, RZ ;  /* 0x0000000100107819 */ /* 0x002fe200000006ff */
[----:B------:R-:W-:-:S04]  /*6310*/  FMUL.FTZ R0, R91, UR43 ;  /* 0x0000002b5b007c20 */ /* 0x000fc80008410000 */
[----:B------:R1:W-:Y:S01]  /*6320*/  MUFU.COS R188, R15 ;  /* 0x0000000f00bc7308 */ /* 0x0003e20000000000 */
[-C--:B------:R-:W-:Y:S01]  /*6330*/  LEA.HI.SX32 R14, R14, R137.reuse, 0x1b ;  /* 0x000000890e0e7211 */ /* 0x080fe200078fdaff */
[----:B------:R2:W-:Y:S01]  /*6340*/  STS.U16 [R11+0x580], R32 ;  /* 0x000580200b007388 */ /* 0x0005e20000000400 */
[----:B------:R-:W-:Y:S02]  /*6350*/  SHF.L.U32 R5, R4, 0x1, RZ ;  /* 0x0000000104057819 */ /* 0x000fe400000006ff */
[----:B------:R-:W-:Y:S01]  /*6360*/  SHF.L.U32 R12, R12, 0x1, RZ ;  /* 0x000000010c0c7819 */ /* 0x000fe200000006ff */
[----:B------:R-:W3:Y:S01]  /*6370*/  LDL R31, [R1+0x10] ;  /* 0x00001000011f7983 */ /* 0x000ee20000100800 */
[----:B-1----:R-:W-:Y:S01]  /*6380*/  FMUL.RZ R15, R0, 0.15915493667125701904 ;  /* 0x3e22f983000f7820 */ /* 0x002fe2000040c000 */
[----:B------:R-:W-:Y:S02]  /*6390*/  IADD3 R0, R137, 0x360, RZ ;  /* 0x0000036089007810 */ /* 0x000fe40007ffe0ff */
[----:B--2---:R-:W-:Y:S01]  /*63a0*/  SHF.L.U32 R11, R14, 0x1, RZ ;  /* 0x000000010e0b7819 */ /* 0x004fe200000006ff */
[----:B------:R-:W-:Y:S01]  /*63b0*/  STS.U16 [R16+0x5c0], R33 ;  /* 0x0005c02110007388 */ /* 0x000fe20000000400 */
[----:B------:R-:W-:-:S03]  /*63c0*/  LEA.HI.SX32 R0, R0, R137, 0x1b ;  /* 0x0000008900007211 */ /* 0x000fc600078fdaff */
[----:B------:R-:W-:Y:S04]  /*63d0*/  STS.U16 [R5+0x600], R66 ;  /* 0x0006004205007388 */ /* 0x000fe80000000400 */
[----:B------:R-:W-:Y:S04]  /*63e0*/  STS.U16 [R12+0x640], R67 ;  /* 0x000640430c007388 */ /* 0x000fe80000000400 */
[----:B------:R1:W-:Y:S02]  /*63f0*/  STS.U16 [R11+0x680], R68 ;  /* 0x000680440b007388 */ /* 0x0003e40000000400 */
[----:B-1----:R-:W-:-:S02]  /*6400*/  SHF.L.U32 R11, R0, 0x1, RZ ;  /* 0x00000001000b7819 */ /* 0x002fc400000006ff */
[----:B0-----:R-:W-:-:S05]  /*6410*/  MOV R0, UR45 ;  /* 0x0000002d00007c02 */ /* 0x001fca0008000f00 */
[----:B------:R-:W-:-:S04]  /*6420*/  FMUL.FTZ R0, R0, 1.4426950216293334961 ;  /* 0x3fb8aa3b00007820 */ /* 0x000fc80000410000 */
[----:B------:R-:W-:Y:S01]  /*6430*/  FMUL.FTZ R18, R100, R0 ;  /* 0x0000000064127220 */ /* 0x000fe20000410000 */
[----:B------:R0:W-:Y:S01]  /*6440*/  STS.U16 [R11+0x6c0], R10 ;  /* 0x0006c00a0b007388 */ /* 0x0001e20000000400 */
[----:B------:R-:W-:Y:S01]  /*6450*/  FMUL.FTZ R4, R90, UR43 ;  /* 0x0000002b5a047c20 */ /* 0x000fe20008410000 */
[----:B------:R-:W-:Y:S08]  /*6460*/  MUFU.SIN R183, R13 ;  /* 0x0000000d00b77308 */ /* 0x000ff00000000400 */
[----:B------:R-:W1:Y:S01]  /*6470*/  MUFU.EX2 R18, R18 ;  /* 0x0000001200127308 */ /* 0x000e620000000800 */
[----:B0-----:R-:W-:-:S04]  /*6480*/  IADD3 R10, R137, 0x3e0, RZ ;  /* 0x000003e0890a7810 */ /* 0x001fc80007ffe0ff */
[----:B------:R-:W-:-:S03]  /*6490*/  LEA.HI.SX32 R10, R10, R137, 0x1b ;  /* 0x000000890a0a7211 */ /* 0x000fc600078fdaff */
[----:B------:R0:W-:Y:S08]  /*64a0*/  MUFU.COS R184, R13 ;  /* 0x0000000d00b87308 */ /* 0x0001f00000000000 */
[----:B------:R-:W-:Y:S01]  /*64b0*/  MUFU.SIN R189, R70 ;  /* 0x0000004600bd7308 */ /* 0x000fe20000000400 */
[----:B0-----:R-:W-:-:S07]  /*64c0*/  FMUL.RZ R13, R4, 0.15915493667125701904 ;  /* 0x3e22f983040d7820 */ /* 0x001fce000040c000 */
[----:B------:R0:W-:Y:S01]  /*64d0*/  MUFU.COS R190, R70 ;  /* 0x0000004600be7308 */ /* 0x0001e20000000000 */
[C---:B------:R-:W-:Y:S01]  /*64e0*/  IADD3 R2, R137.reuse, 0x380, RZ ;  /* 0x0000038089027810 */ /* 0x040fe20007ffe0ff */
[----:B0-----:R-:W2:Y:S06]  /*64f0*/  LDL R70, [R1+0xc] ;  /* 0x00000c0001467983 */ /* 0x001eac0000100800 */
[----:B------:R-:W-:Y:S01]  /*6500*/  MUFU.SIN R179, R13 ;  /* 0x0000000d00b37308 */ /* 0x000fe20000000400 */
[----:B------:R-:W-:-:S07]  /*6510*/  IADD3 R4, R137, 0x3c0, RZ ;  /* 0x000003c089047810 */ /* 0x000fce0007ffe0ff */
[----:B------:R0:W-:Y:S01]  /*6520*/  MUFU.COS R180, R13 ;  /* 0x0000000d00b47308 */ /* 0x0001e20000000000 */
[----:B-1----:R-:W-:Y:S01]  /*6530*/  FMUL.FTZ R200, R18, R200 ;  /* 0x000000c812c87220 */ /* 0x002fe20000410000 */
[----:B0-----:R-:W-:Y:S01]  /*6540*/  SHF.L.U32 R13, R10, 0x1, RZ ;  /* 0x000000010a0d7819 */ /* 0x001fe200000006ff */
[----:B------:R-:W-:-:S05]  /*6550*/  FMUL.FTZ R10, R102, R0 ;  /* 0x00000000660a7220 */ /* 0x000fca0000410000 */
[----:B------:R-:W-:Y:S01]  /*6560*/  MUFU.SIN R181, R15 ;  /* 0x0000000f00b57308 */ /* 0x000fe20000000400 */
[----:B------:R-:W-:Y:S01]  /*6570*/  FMUL.FTZ R199, R18, R199 ;  /* 0x000000c712c77220 */ /* 0x000fe20000410000 */
[-C--:B------:R-:W-:Y:S01]  /*6580*/  LEA.HI.SX32 R2, R2, R137.reuse, 0x1b ;  /* 0x0000008902027211 */ /* 0x080fe200078fdaff */
[----:B------:R-:W4:Y:S05]  /*6590*/  LDL R18, [R1+0x8] ;  /* 0x0000080001127983 */ /* 0x000f2a0000100800 */
[----:B------:R-:W-:Y:S01]  /*65a0*/  MUFU.COS R182, R15 ;  /* 0x0000000f00b67308 */ /* 0x000fe20000000000 */
[----:B------:R-:W-:-:S07]  /*65b0*/  LEA.HI.SX32 R4, R4, R137, 0x1b ;  /* 0x0000008904047211 */ /* 0x000fce00078fdaff */
[----:B------:R-:W0:Y:S01]  /*65c0*/  MUFU.EX2 R15, R10 ;  /* 0x0000000a000f7308 */ /* 0x000e220000000800 */
[----:B------:R-:W-:Y:S02]  /*65d0*/  SHF.L.U32 R12, R2, 0x1, RZ ;  /* 0x00000001020c7819 */ /* 0x000fe400000006ff */
[----:B------:R-:W-:Y:S01]  /*65e0*/  SHF.L.U32 R11, R4, 0x1, RZ ;  /* 0x00000001040b7819 */ /* 0x000fe200000006ff */
[----:B------:R-:W-:Y:S02]  /*65f0*/  FMUL.FTZ R4, R103, R0 ;  /* 0x0000000067047220 */ /* 0x000fe40000410000 */
[----:B------:R1:W-:Y:S02]  /*6600*/  STS.U16 [R12+0x700], R9 ;  /* 0x000700090c007388 */ /* 0x0003e40000000400 */
[----:B-1----:R-:W1:Y:S01]  /*6610*/  MUFU.EX2 R12, R4 ;  /* 0x00000004000c7308 */ /* 0x002e620000000800 */
[C---:B0-----:R-:W-:Y:S02]  /*6620*/  FMUL.FTZ R204, R15.reuse, R204 ;  /* 0x000000cc0fcc7220 */ /* 0x041fe40000410000 */
[----:B------:R-:W-:-:S02]  /*6630*/  FMUL.FTZ R203, R15, R203 ;  /* 0x000000cb0fcb7220 */ /* 0x000fc40000410000 */
[----:B------:R-:W2:Y:S01]  /*6640*/  LDL R15, [R1+0x4] ;  /* 0x00000400010f7983 */ /* 0x000ea20000100800 */
[C---:B-1----:R-:W-:Y:S02]  /*6650*/  FMUL.FTZ R206, R12.reuse, R206 ;  /* 0x000000ce0cce7220 */ /* 0x042fe40000410000 */
[----:B------:R-:W-:Y:S02]  /*6660*/  FMUL.FTZ R205, R12, R205 ;  /* 0x000000cd0ccd7220 */ /* 0x000fe40000410000 */
[----:B------:R-:W2:Y:S01]  /*6670*/  LDL R12, [R1] ;  /* 0x00000000010c7983 */ /* 0x000ea20000100800 */
[----:B------:R-:W-:Y:S02]  /*6680*/  UIMAD.WIDE.U32 UR36, UR10, UR34, URZ ;  /* 0x000000220a2472a5 */ /* 0x000fe4000f8e003f */
[----:B------:R-:W-:-:S04]  /*6690*/  UIMAD UR34, UR11, UR34, URZ ;  /* 0x000000220b2272a4 */ /* 0x000fc8000f8e023f */
[----:B------:R-:W-:Y:S01]  /*66a0*/  UIMAD UR42, UR10, UR35, UR34 ;  /* 0x000000230a2a72a4 */ /* 0x000fe2000f8e0222 */
[----:B------:R-:W-:Y:S02]  /*66b0*/  FMUL.FTZ R5, R105, R0 ;  /* 0x0000000069057220 */ /* 0x000fe40000410000 */
[----:B------:R-:W-:Y:S02]  /*66c0*/  ULDC.64 UR34, c[0x0][0x1c0] ;  /* 0x0000700000227ab9 */ /* 0x000fe40000000a00 */
[----:B------:R-:W-:Y:S02]  /*66d0*/  UIADD3 UR37, UR37, UR42, URZ ;  /* 0x0000002a25257290 */ /* 0x000fe4000fffe03f */
[----:B------:R-:W-:Y:S01]  /*66e0*/  UIMAD UR42, UR44, UR34, URZ ;  /* 0x000000222c2a72a4 */ /* 0x000fe2000f8e023f */
[----:B------:R-:W-:Y:S01]  /*66f0*/  IADD3 R2, R137, 0x3a0, RZ ;  /* 0x000003a089027810 */ /* 0x000fe20007ffe0ff */
[----:B------:R-:W-:Y:S02]  /*6700*/  UIMAD.WIDE.U32 UR36, UR7, UR34, UR36 ;  /* 0x00000022072472a5 */ /* 0x000fe4000f8e0024 */
[----:B------:R-:W-:Y:S01]  /*6710*/  UIMAD UR42, UR7, UR35, UR42 ;  /* 0x00000023072a72a4 */ /* 0x000fe2000f8e022a */
[----:B------:R-:W0:Y:S02]  /*6720*/  MUFU.EX2 R5, R5 ;  /* 0x0000000500057308 */ /* 0x000e240000000800 */
[----:B------:R-:W-:Y:S01]  /*6730*/  ULDC.64 UR34, c[0x0][0x230] ;  /* 0x00008c0000227ab9 */ /* 0x000fe20000000a00 */
[----:B------:R-:W-:Y:S01]  /*6740*/  LEA.HI.SX32 R2, R2, R137, 0x1b ;  /* 0x0000008902027211 */ /* 0x000fe200078fdaff */
[----:B------:R-:W-:-:S02]  /*6750*/  UIADD3 UR37, UR37, UR42, URZ ;  /* 0x0000002a25257290 */ /* 0x000fc4000fffe03f */
[----:B------:R-:W-:Y:S01]  /*6760*/  ULEA UR34, UP0, UR36, UR34, 0x3 ;  /* 0x0000002224227291 */ /* 0x000fe2000f80183f */
[----:B------:R-:W-:-:S03]  /*6770*/  SHF.L.U32 R14, R2, 0x1, RZ ;  /* 0x00000001020e7819 */ /* 0x000fc600000006ff */
[----:B------:R-:W-:Y:S01]  /*6780*/  ULEA.HI.X UR35, UR36, UR35, UR37, 0x3, UP0 ;  /* 0x0000002324237291 */ /* 0x000fe200080f1c25 */
[----:B------:R-:W-:Y:S01]  /*6790*/  SHF.L.U32 R2, R137, 0x5, RZ ;  /* 0x0000000589027819 */ /* 0x000fe200000006ff */
[----:B------:R-:W-:Y:S01]  /*67a0*/  ULEA UR36, UR38, UR7, 0x8 ;  /* 0x0000000726247291 */ /* 0x000fe2000f8e403f */
[----:B------:R1:W-:Y:S01]  /*67b0*/  STS.U16 [R14+0x740], R7 ;  /* 0x000740070e007388 */ /* 0x0003e20000000400 */
[----:B------:R-:W-:Y:S02]  /*67c0*/  ISETP.NE.AND P2, PT, R138, RZ, PT ;  /* 0x000000ff8a00720c */ /* 0x000fe40003f45270 */
[----:B------:R-:W-:Y:S02]  /*67d0*/  LEA.HI.SX32 R2, R2, R2, 0x1b ;  /* 0x0000000202027211 */ /* 0x000fe400078fdaff */
[----:B------:R-:W-:Y:S01]  /*67e0*/  IADD3 R130, R138, 0x200, RZ ;  /* 0x000002008a827810 */ /* 0x000fe20007ffe0ff */
[----:B------:R-:W-:Y:S01]  /*67f0*/  MUFU.SIN R191, R69 ;  /* 0x0000004500bf7308 */ /* 0x000fe20000000400 */
[C---:B0-----:R-:W-:Y:S01]  /*6800*/  FMUL.FTZ R64, R5.reuse, R64 ;  /* 0x0000004005407220 */ /* 0x041fe20000410000 */
[----:B-1----:R-:W-:Y:S01]  /*6810*/  MOV R7, UR36 ;  /* 0x0000002400077c02 */ /* 0x002fe20008000f00 */
[----:B------:R-:W-:Y:S01]  /*6820*/  FMUL.FTZ R65, R5, R65 ;  /* 0x0000004105417220 */ /* 0x000fe20000410000 */
[----:B------:R-:W-:-:S04]  /*6830*/  SHF.L.U32 R4, R2, 0x1, RZ ;  /* 0x0000000102047819 */ /* 0x000fc800000006ff */
[----:B------:R0:W-:Y:S01]  /*6840*/  MUFU.COS R192, R69 ;  /* 0x0000004500c07308 */ /* 0x0001e20000000000 */
[----:B------:R-:W-:Y:S01]  /*6850*/  MOV R68, UR34 ;  /* 0x0000002200447c02 */ /* 0x000fe20008000f00 */
[----:B------:R-:W-:Y:S01]  /*6860*/  STS.U16 [R11+0x780], R8 ;  /* 0x000780080b007388 */ /* 0x000fe20000000400 */
[----:B------:R-:W-:-:S03]  /*6870*/  SEL R5, R7, R130, !P2 ;  /* 0x0000008207057207 */ /* 0x000fc60005000000 */
[----:B------:R1:W-:Y:S01]  /*6880*/  STS.U16 [R13+0x7c0], R6 ;  /* 0x0007c0060d007388 */ /* 0x0003e20000000400 */
[----:B------:R-:W-:-:S06]  /*6890*/  NOP ;  /* 0x0000000000007918 */ /* 0x000fcc0000000000 */
[----:B0-----:R-:W-:Y:S01]  /*68a0*/  MOV R69, UR35 ;  /* 0x0000002300457c02 */ /* 0x001fe20008000f00 */
[----:B------:R-:W-:Y:S01]  /*68b0*/  MUFU.SIN R185, R17 ;  /* 0x0000001100b97308 */ /* 0x000fe20000000400 */
[----:B------:R-:W0:Y:S04]  /*68c0*/  LDS.U16 R33, [R4] ;  /* 0x0000000004217984 */ /* 0x000e280000000400 */
[----:B------:R-:W0:Y:S03]  /*68d0*/  LDS.U16 R32, [R4+0x2] ;  /* 0x0000020004207984 */ /* 0x000e260000000400 */
[----:B------:R1:W-:Y:S01]  /*68e0*/  MUFU.COS R186, R17 ;  /* 0x0000001100ba7308 */ /* 0x0003e20000000000 */
        /* <DEDUP_REMOVED lines=8> */
[----:B-1----:R-:W1:Y:S04]  /*6970*/  LDS.U16 R17, [R4+0x14] ;  /* 0x0000140004117984 */ /* 0x002e680000000400 */
        /* <DEDUP_REMOVED lines=24> */
[----:B------:R-:W-:-:S04]  /*6b00*/  CS2R R66, SRZ ;  /* 0x0000000000427805 */ /* 0x000fc8000001ff00 */
[----:B------:R-:W-:Y:S01]  /*6b10*/  @!P1 IMAD.WIDE R2, R3, R2, UR40 ;  /* 0x0000002803029e25 */ /* 0x000fe2000f8e0202 */
[----:B------:R-:W-:Y:S03]  /*6b20*/  BAR.SYNC.DEFER_BLOCKING 0x0 ;  /* 0x0000000000007b1d */ /* 0x000fe60000010000 */
[-C--:B------:R-:W-:Y:S02]  /*6b30*/  FMUL.FTZ R6, R101, R0.reuse ;  /* 0x0000000065067220 */ /* 0x080fe40000410000 */
[-C--:B-1----:R-:W-:Y:S02]  /*6b40*/  FMUL.FTZ R4, R98, R0.reuse ;  /* 0x0000000062047220 */ /* 0x082fe40000410000 */
[-C--:B------:R-:W-:Y:S02]  /*6b50*/  FMUL.FTZ R9, R104, R0.reuse ;  /* 0x0000000068097220 */ /* 0x080fe40000410000 */
[----:B------:R-:W-:Y:S01]  /*6b60*/  MUFU.EX2 R6, R6 ;  /* 0x0000000600067308 */ /* 0x000fe20000000800 */
[-C--:B------:R-:W-:Y:S01]  /*6b70*/  FMUL.FTZ R5, R97, R0.reuse ;  /* 0x0000000061057220 */ /* 0x080fe20000410000 */
[----:B------:R1:W5:Y:S06]  /*6b80*/  @!P1 LDG.E.64 R66, [R2.64+0x8] ;  /* 0x0000082002429981 */ /* 0x00036c000c1e1b00 */
[----:B------:R-:W-:Y:S01]  /*6b90*/  MUFU.SIN R195, R71 ;  /* 0x0000004700c37308 */ /* 0x000fe20000000400 */
[----:B-1----:R-:W-:-:S07]  /*6ba0*/  FMUL.FTZ R2, R93, R0 ;  /* 0x000000005d027220 */ /* 0x002fce0000410000 */
[----:B------:R-:W-:Y:S01]  /*6bb0*/  MUFU.COS R196, R71 ;  /* 0x0000004700c47308 */ /* 0x000fe20000000000 */
[----:B------:R-:W-:-:S07]  /*6bc0*/  FMUL.FTZ R30, R94, R0 ;  /* 0x000000005e1e7220 */ /* 0x000fce0000410000 */
[----:B------:R-:W1:Y:S08]  /*6bd0*/  MUFU.EX2 R2, R2 ;  /* 0x0000000200027308 */ /* 0x000e700000000800 */
[----:B------:R-:W1:Y:S01]  /*6be0*/  MUFU.EX2 R4, R4 ;  /* 0x0000000400047308 */ /* 0x000e620000000800 */
[----:B0-----:R-:W-:-:S07]  /*6bf0*/  HADD2.F32 R33, -RZ, R33.H0_H0 ;  /* 0x20000021ff217230 */ /* 0x001fce0000004100 */
[----:B------:R-:W0:Y:S01]  /*6c00*/  MUFU.EX2 R9, R9 ;  /* 0x0000000900097308 */ /* 0x000e220000000800 */
[----:B------:R-:W-:-:S07]  /*6c10*/  HADD2.F32 R32, -RZ, R32.H0_H0 ;  /* 0x20000020ff207230 */ /* 0x000fce0000004100 */
[----:B------:R-:W0:Y:S01]  /*6c20*/  MUFU.EX2 R5, R5 ;  /* 0x0000000500057308 */ /* 0x000e220000000800 */
[----:B------:R-:W-:Y:S01]  /*6c30*/  FMUL.FTZ R3, R92, R0 ;  /* 0x000000005c037220 */ /* 0x000fe20000410000 */
[----:B---3--:R-:W-:Y:S01]  /*6c40*/  HADD2.F32 R31, -RZ, R31.H0_H0 ;  /* 0x2000001fff1f7230 */ /* 0x008fe20000004100 */
[----:B-1----:R-:W-:-:S05]  /*6c50*/  FMUL.FTZ R186, R2, R186 ;  /* 0x000000ba02ba7220 */ /* 0x002fca0000410000 */
[----:B------:R-:W1:Y:S01]  /*6c60*/  MUFU.EX2 R30, R30 ;  /* 0x0000001e001e7308 */ /* 0x000e620000000800 */
[----:B------:R-:W-:Y:S02]  /*6c70*/  FMUL.FTZ R185, R2, R185 ;  /* 0x000000b902b97220 */ /* 0x000fe40000410000 */
[C---:B------:R-:W-:Y:S02]  /*6c80*/  FMUL.FTZ R202, R6.reuse, R202 ;  /* 0x000000ca06ca7220 */ /* 0x040fe40000410000 */
[----:B------:R-:W-:Y:S02]  /*6c90*/  FMUL.FTZ R201, R6, R201 ;  /* 0x000000c906c97220 */ /* 0x000fe40000410000 */
[----:B------:R-:W-:Y:S02]  /*6ca0*/  FMUL.FTZ R2, R105, R33 ;  /* 0x0000002169027220 */ /* 0x000fe40000410000 */
[----:B------:R-:W-:Y:S02]  /*6cb0*/  FMUL.FTZ R26, R95, R0 ;  /* 0x000000005f1a7220 */ /* 0x000fe40000410000 */
[----:B------:R-:W-:-:S02]  /*6cc0*/  FMUL.FTZ R6, R105, R32 ;  /* 0x0000002069067220 */ /* 0x000fc40000410000 */
[C---:B------:R-:W-:Y:S02]  /*6cd0*/  FMUL.FTZ R196, R4.reuse, R196 ;  /* 0x000000c404c47220 */ /* 0x040fe40000410000 */
[----:B------:R-:W-:Y:S01]  /*6ce0*/  FMUL.FTZ R195, R4, R195 ;  /* 0x000000c304c37220 */ /* 0x000fe20000410000 */
[----:B------:R-:W3:Y:S01]  /*6cf0*/  MUFU.EX2 R3, R3 ;  /* 0x0000000300037308 */ /* 0x000ee20000000800 */
[-C--:B------:R-:W-:Y:S02]  /*6d00*/  FMUL.FTZ R21, R99, R0.reuse ;  /* 0x0000000063157220 */ /* 0x080fe40000410000 */
[-C--:B------:R-:W-:Y:S02]  /*6d10*/  FMUL.FTZ R24, R96, R0.reuse ;  /* 0x0000000060187220 */ /* 0x080fe40000410000 */
[----:B------:R-:W-:Y:S02]  /*6d20*/  FMUL.FTZ R4, R91, R0 ;  /* 0x000000005b047220 */ /* 0x000fe40000410000 */
[----:B0-----:R-:W-:-:S02]  /*6d30*/  FMUL.FTZ R207, R9, R207 ;  /* 0x000000cf09cf7220 */ /* 0x001fc40000410000 */
[----:B------:R-:W-:Y:S02]  /*6d40*/  FMUL.FTZ R0, R90, R0 ;  /* 0x000000005a007220 */ /* 0x000fe40000410000 */
[C---:B------:R-:W-:Y:S02]  /*6d50*/  FMUL.FTZ R247, R31.reuse, R2 ;  /* 0x000000021ff77220 */ /* 0x040fe40000410000 */
[----:B------:R-:W-:Y:S01]  /*6d60*/  FMUL.FTZ R245, R31, R6 ;  /* 0x000000061ff57220 */ /* 0x000fe20000410000 */
[----:B------:R-:W0:Y:S01]  /*6d70*/  MUFU.EX2 R26, R26 ;  /* 0x0000001a001a7308 */ /* 0x000e220000000800 */
[C---:B------:R-:W-:Y:S01]  /*6d80*/  FMUL.FTZ R194, R5.reuse, R194 ;  /* 0x000000c205c27220 */ /* 0x040fe20000410000 */
[----:B------:R-:W-:Y:S01]  /*6d90*/  HADD2.F32 R28, -RZ, R28.H0_H0 ;  /* 0x2000001cff1c7230 */ /* 0x000fe20000004100 */
[----:B------:R-:W-:Y:S02]  /*6da0*/  FMUL.FTZ R193, R5, R193 ;  /* 0x000000c105c17220 */ /* 0x000fe40000410000 */
[----:B------:R-:W-:-:S02]  /*6db0*/  FMUL.FTZ R208, R9, R208 ;  /* 0x000000d009d07220 */ /* 0x000fc40000410000 */
[C---:B------:R-:W-:Y:S01]  /*6dc0*/  FMUL.FTZ R5, R207.reuse, R247 ;  /* 0x000000f7cf057220 */ /* 0x040fe20000410000 */
[----:B------:R-:W0:Y:S01]  /*6dd0*/  MUFU.EX2 R0, R0 ;  /* 0x0000000000007308 */ /* 0x000e220000000800 */
[----:B------:R-:W-:Y:S01]  /*6de0*/  FMUL.FTZ R2, R207, R245 ;  /* 0x000000f5cf027220 */ /* 0x000fe20000410000 */
[----:B------:R-:W-:Y:S01]  /*6df0*/  HADD2.F32 R29, -RZ, R29.H0_H0 ;  /* 0x2000001dff1d7230 */ /* 0x000fe20000004100 */
[C---:B-1----:R-:W-:Y:S02]  /*6e00*/  FMUL.FTZ R188, R30.reuse, R188 ;  /* 0x000000bc1ebc7220 */ /* 0x042fe40000410000 */
[----:B------:R-:W-:Y:S01]  /*6e10*/  FMUL.FTZ R187, R30, R187 ;  /* 0x000000bb1ebb7220 */ /* 0x000fe20000410000 */
[----:B--2---:R-:W-:Y:S01]  /*6e20*/  HADD2.F32 R30, -RZ, R70.H0_H0 ;  /* 0x20000046ff1e7230 */ /* 0x004fe20000004100 */
[----:B------:R-:W-:Y:S02]  /*6e30*/  FFMA.FTZ R9, R208, R245, R5 ;  /* 0x000000f5d0097223 */ /* 0x000fe40000010005 */
[----:B------:R-:W-:-:S02]  /*6e40*/  FMUL.FTZ R246, R104, R28 ;  /* 0x0000001c68f67220 */ /* 0x000fc40000410000 */
[----:B------:R-:W-:Y:S01]  /*6e50*/  FFMA.FTZ R5, R208, R247, -R2 ;  /* 0x000000f7d0057223 */ /* 0x000fe20000010802 */
[----:B------:R-:W1:Y:S01]  /*6e60*/  MUFU.EX2 R4, R4 ;  /* 0x0000000400047308 */ /* 0x000e620000000800 */
[----:B------:R-:W-:Y:S02]  /*6e70*/  FMUL.FTZ R244, R104, R29 ;  /* 0x0000001d68f47220 */ /* 0x000fe40000410000 */
[C---:B------:R-:W-:Y:S01]  /*6e80*/  FFMA.FTZ R5, R30.reuse, R246, R5 ;  /* 0x000000f61e057223 */ /* 0x040fe20000010005 */
[----:B------:R-:W-:Y:S01]  /*6e90*/  HADD2.F32 R27, -RZ, R27.H0_H0 ;  /* 0x2000001bff1b7230 */ /* 0x000fe20000004100 */
[C---:B---3--:R-:W-:Y:S02]  /*6ea0*/  FMUL.FTZ R184, R3.reuse, R184 ;  /* 0x000000b803b87220 */ /* 0x048fe40000410000 */
[----:B------:R-:W-:Y:S01]  /*6eb0*/  FMUL.FTZ R183, R3, R183 ;  /* 0x000000b703b77220 */ /* 0x000fe20000410000 */
[----:B------:R-:W2:Y:S01]  /*6ec0*/  MUFU.EX2 R24, R24 ;  /* 0x0000001800187308 */ /* 0x000ea20000000800 */
[----:B------:R-:W-:-:S02]  /*6ed0*/  FFMA.FTZ R9, R30, R244, R9 ;  /* 0x000000f41e097223 */ /* 0x000fc40000010009 */
[C---:B------:R-:W-:Y:S01]  /*6ee0*/  FMUL.FTZ R3, R205.reuse, R5 ;  /* 0x00000005cd037220 */ /* 0x040fe20000410000 */
[----:B------:R-:W-:Y:S01]  /*6ef0*/  HADD2.F32 R25, -RZ, R25.H0_H0 ;  /* 0x20000019ff197230 */ /* 0x000fe20000004100 */
[C---:B0-----:R-:W-:Y:S02]  /*6f00*/  FMUL.FTZ R190, R26.reuse, R190 ;  /* 0x000000be1abe7220 */ /* 0x041fe40000410000 */
[----:B------:R-:W-:Y:S01]  /*6f10*/  FMUL.FTZ R189, R26, R189 ;  /* 0x000000bd1abd7220 */ /* 0x000fe20000410000 */
[----:B----4-:R-:W-:Y:S01]  /*6f20*/  HADD2.F32 R26, -RZ, R18.H0_H0 ;  /* 0x20000012ff1a7230 */ /* 0x010fe20000004100 */
[-C--:B------:R-:W-:Y:S02]  /*6f30*/  FMUL.FTZ R2, R205, R9.reuse ;  /* 0x00000009cd027220 */ /* 0x080fe40000410000 */
[----:B------:R-:W-:Y:S02]  /*6f40*/  FFMA.FTZ R9, R206, R9, R3 ;  /* 0x00000009ce097223 */ /* 0x000fe40000010003 */
[----:B------:R-:W-:-:S02]  /*6f50*/  FMUL.FTZ R242, R103, R27 ;  /* 0x0000001b67f27220 */ /* 0x000fc40000410000 */
[C---:B------:R-:W-:Y:S02]  /*6f60*/  FMUL.FTZ R180, R0.reuse, R180 ;  /* 0x000000b400b47220 */ /* 0x040fe40000410000 */
[----:B------:R-:W-:Y:S02]  /*6f70*/  FMUL.FTZ R179, R0, R179 ;  /* 0x000000b300b37220 */ /* 0x000fe40000410000 */
[----:B------:R-:W-:Y:S02]  /*6f80*/  FMUL.FTZ R0, R64, R207 ;  /* 0x000000cf40007220 */ /* 0x000fe40000410000 */
[----:B------:R-:W-:Y:S02]  /*6f90*/  FFMA.FTZ R2, R206, R5, -R2 ;  /* 0x00000005ce027223 */ /* 0x000fe40000010802 */
[----:B------:R-:W-:Y:S02]  /*6fa0*/  FMUL.FTZ R243, R103, R25 ;  /* 0x0000001967f37220 */ /* 0x000fe40000410000 */
[----:B------:R-:W-:-:S02]  /*6fb0*/  FFMA.FTZ R9, R26, R242, R9 ;  /* 0x000000f21a097223 */ /* 0x000fc40000010009 */
[C---:B------:R-:W-:Y:S02]  /*6fc0*/  FMUL.FTZ R3, R65.reuse, R207 ;  /* 0x000000cf41037220 */ /* 0x040fe40000410000 */
[----:B------:R-:W-:Y:S02]  /*6fd0*/  FFMA.FTZ R0, R65, R208, R0 ;  /* 0x000000d041007223 */ /* 0x000fe40000010000 */
[C---:B-1----:R-:W-:Y:S02]  /*6fe0*/  FMUL.FTZ R182, R4.reuse, R182 ;  /* 0x000000b604b67220 */ /* 0x042fe40000410000 */
[----:B------:R-:W-:Y:S01]  /*6ff0*/  FMUL.FTZ R181, R4, R181 ;  /* 0x000000b504b57220 */ /* 0x000fe20000410000 */
[----:B------:R-:W0:Y:S01]  /*7000*/  MUFU.EX2 R21, R21 ;  /* 0x0000001500157308 */ /* 0x000e220000000800 */
[----:B------:R-:W-:Y:S01]  /*7010*/  FFMA.FTZ R4, R26, R243, R2 ;  /* 0x000000f31a047223 */ /* 0x000fe20000010002 */
[----:B------:R-:W-:Y:S01]  /*7020*/  HADD2.F32 R23, -RZ, R23.H0_H0 ;  /* 0x20000017ff177230 */ /* 0x000fe20000004100 */
[----:B------:R-:W-:-:S02]  /*7030*/  FMUL.FTZ R5, R203, R9 ;  /* 0x00000009cb057220 */ /* 0x000fc40000410000 */
[----:B------:R-:W-:Y:S02]  /*7040*/  FFMA.FTZ R3, R64, R208, -R3 ;  /* 0x000000d040037223 */ /* 0x000fe40000010803 */
[----:B------:R-:W-:Y:S01]  /*7050*/  FMUL.FTZ R2, R205, R0 ;  /* 0x00000000cd027220 */ /* 0x000fe20000410000 */
[----:B------:R-:W-:Y:S01]  /*7060*/  HADD2.F32 R22, -RZ, R22.H0_H0 ;  /* 0x20000016ff167230 */ /* 0x000fe20000004100 */
[C---:B--2---:R-:W-:Y:S02]  /*7070*/  FMUL.FTZ R192, R24.reuse, R192 ;  /* 0x000000c018c07220 */ /* 0x044fe40000410000 */
[----:B------:R-:W-:Y:S01]  /*7080*/  FMUL.FTZ R191, R24, R191 ;  /* 0x000000bf18bf7220 */ /* 0x000fe20000410000 */
[----:B------:R-:W-:Y:S01]  /*7090*/  HADD2.F32 R24, -RZ, R15.H0_H0 ;  /* 0x2000000fff187230 */ /* 0x000fe20000004100 */
[-C--:B------:R-:W-:Y:S02]  /*70a0*/  FFMA.FTZ R5, R204, R4.reuse, -R5 ;  /* 0x00000004cc057223 */ /* 0x080fe40000010805 */
[----:B------:R-:W-:-:S02]  /*70b0*/  FMUL.FTZ R4, R203, R4 ;  /* 0x00000004cb047220 */ /* 0x000fc40000410000 */
[----:B------:R-:W-:Y:S02]  /*70c0*/  FFMA.FTZ R2, R206, R3, -R2 ;  /* 0x00000003ce027223 */ /* 0x000fe40000010802 */
[----:B------:R-:W-:Y:S02]  /*70d0*/  FMUL.FTZ R141, R102, R23 ;  /* 0x00000017668d7220 */ /* 0x000fe40000410000 */
        /* <DEDUP_REMOVED lines=10> */
[C---:B0-----:R-:W-:Y:S02]  /*7180*/  FMUL.FTZ R198, R21.reuse, R198 ;  /* 0x000000c615c67220 */ /* 0x041fe40000410000 */
[----:B------:R-:W-:Y:S01]  /*7190*/  FMUL.FTZ R197, R21, R197 ;  /* 0x000000c515c57220 */ /* 0x000fe20000410000 */
[----:B------:R-:W-:Y:S01]  /*71a0*/  HADD2.F32 R21, -RZ, R12.H0_H0 ;  /* 0x2000000cff157230 */ /* 0x000fe20000004100 */
[----:B------:R-:W-:-:S02]  /*71b0*/  FFMA.FTZ R0, R202, R9, R0 ;  /* 0x00000009ca007223 */ /* 0x000fc40000010000 */
[----:B------:R-:W-:Y:S02]  /*71c0*/  FMUL.FTZ R9, R201, R9 ;  /* 0x00000009c9097220 */ /* 0x000fe40000410000 */
[----:B------:R-:W-:Y:S02]  /*71d0*/  FFMA.FTZ R5, R204, R2, -R5 ;  /* 0x00000002cc057223 */ /* 0x000fe40000010805 */
[----:B------:R-:W-:Y:S02]  /*71e0*/  FMUL.FTZ R144, R101, R20 ;  /* 0x0000001465907220 */ /* 0x000fe40000410000 */
[----:B------:R-:W-:Y:S02]  /*71f0*/  FMUL.FTZ R2, R203, R2 ;  /* 0x00000002cb027220 */ /* 0x000fe40000410000 */
[----:B------:R-:W-:Y:S02]  /*7200*/  FFMA.FTZ R4, R202, R4, -R9 ;  /* 0x00000004ca047223 */ /* 0x000fe40000010809 */
        /* <DEDUP_REMOVED lines=65> */
[C---:B------:R-:W-:Y:S01]  /*7620*/  FMUL.FTZ R3, R191.reuse, R70 ;  /* 0x00000046bf037220 */ /* 0x040fe20000410000 */
[----:B------:R-:W-:Y:S01]  /*7630*/  HADD2.F32 R6, -RZ, R112.H0_H0 ;  /* 0x20000070ff067230 */ /* 0x000fe20000004100 */
[-C--:B------:R-:W-:Y:S01]  /*7640*/  FMUL.FTZ R71, R191, R4.reuse ;  /* 0x00000004bf477220 */ /* 0x080fe20000410000 */
[----:B------:R-:W-:Y:S01]  /*7650*/  HADD2.F32 R177, -RZ, R177.H0_H0 ;  /* 0x200000b1ffb17230 */ /* 0x000fe20000004100 */
[----:B------:R-:W-:Y:S02]  /*7660*/  FFMA.FTZ R3, R192, R4, -R3 ;  /* 0x00000004c0037223 */ /* 0x000fe40000010803 */
[----:B------:R-:W-:Y:S02]  /*7670*/  FMUL.FTZ R153, R96, R178 ;  /* 0x000000b260997220 */ /* 0x000fe40000410000 */
[----:B------:R-:W-:-:S02]  /*7680*/  FMUL.FTZ R0, R193, R2 ;  /* 0x00000002c1007220 */ /* 0x000fc40000410000 */
[----:B------:R-:W-:Y:S02]  /*7690*/  FFMA.FTZ R71, R192, R70, R71 ;  /* 0x00000046c0477223 */ /* 0x000fe40000010047 */
[----:B------:R-:W-:Y:S02]  /*76a0*/  FMUL.FTZ R229, R96, R177 ;  /* 0x000000b160e57220 */ /* 0x000fe40000410000 */
[----:B------:R-:W-:Y:S02]  /*76b0*/  FFMA.FTZ R4, R6, R153, R3 ;  /* 0x0000009906047223 */ /* 0x000fe40000010003 */
[-C--:B------:R-:W-:Y:S01]  /*76c0*/  FFMA.FTZ R0, R194, R5.reuse, -R0 ;  /* 0x00000005c2007223 */ /* 0x080fe20000010800 */
[----:B------:R-:W-:Y:S01]  /*76d0*/  HADD2.F32 R176, -RZ, R176.H0_H0 ;  /* 0x200000b0ffb07230 */ /* 0x000fe20000004100 */
[----:B------:R-:W-:Y:S02]  /*76e0*/  FMUL.FTZ R5, R193, R5 ;  /* 0x00000005c1057220 */ /* 0x000fe40000410000 */
[----:B------:R-:W-:-:S02]  /*76f0*/  FFMA.FTZ R71, R6, R229, R71 ;  /* 0x000000e506477223 */ /* 0x000fc40000010047 */
[C---:B------:R-:W-:Y:S01]  /*7700*/  FMUL.FTZ R70, R189.reuse, R4 ;  /* 0x00000004bd467220 */ /* 0x040fe20000410000 */
[----:B------:R-:W-:Y:S01]  /*7710*/  HADD2.F32 R175, -RZ, R175.H0_H0 ;  /* 0x200000afffaf7230 */ /* 0x000fe20000004100 */
[----:B------:R-:W-:Y:S01]  /*7720*/  FFMA.FTZ R2, R194, R2, R5 ;  /* 0x00000002c2027223 */ /* 0x000fe20000010005 */
[----:B------:R-:W-:Y:S01]  /*7730*/  HADD2.F32 R5, -RZ, R111.H0_H0 ;  /* 0x2000006fff057230 */ /* 0x000fe20000004100 */
[-C--:B------:R-:W-:Y:S02]  /*7740*/  FFMA.FTZ R70, R190, R71.reuse, R70 ;  /* 0x00000047be467223 */ /* 0x080fe40000010046 */
[----:B------:R-:W-:Y:S02]  /*7750*/  FMUL.FTZ R131, R189, R71 ;  /* 0x00000047bd837220 */ /* 0x000fe40000410000 */
[----:B------:R-:W-:Y:S02]  /*7760*/  FMUL.FTZ R231, R95, R176 ;  /* 0x000000b05fe77220 */ /* 0x000fe40000410000 */
[----:B------:R-:W-:-:S02]  /*7770*/  FMUL.FTZ R71, R191, R0 ;  /* 0x00000000bf477220 */ /* 0x000fc40000410000 */
[----:B------:R-:W-:Y:S02]  /*7780*/  FFMA.FTZ R131, R190, R4, -R131 ;  /* 0x00000004be837223 */ /* 0x000fe40000010883 */
[----:B------:R-:W-:Y:S02]  /*7790*/  FMUL.FTZ R230, R95, R175 ;  /* 0x000000af5fe67220 */ /* 0x000fe40000410000 */
[----:B------:R-:W-:Y:S01]  /*77a0*/  FFMA.FTZ R70, R5, R231, R70 ;  /* 0x000000e705467223 */ /* 0x000fe20000010046 */
[----:B------:R-:W-:Y:S01]  /*77b0*/  HADD2.F32 R173, -RZ, R173.H0_H0 ;  /* 0x200000adffad7230 */ /* 0x000fe20000004100 */
[-C--:B------:R-:W-:Y:S02]  /*77c0*/  FMUL.FTZ R3, R191, R2.reuse ;  /* 0x00000002bf037220 */ /* 0x080fe40000410000 */
[----:B------:R-:W-:Y:S02]  /*77d0*/  FFMA.FTZ R71, R192, R2, R71 ;  /* 0x00000002c0477223 */ /* 0x000fe40000010047 */
[----:B------:R-:W-:-:S02]  /*77e0*/  FFMA.FTZ R131, R5, R230, R131 ;  /* 0x000000e605837223 */ /* 0x000fc40000010083 */
[----:B------:R-:W-:Y:S01]  /*77f0*/  FMUL.FTZ R2, R187, R70 ;  /* 0x00000046bb027220 */ /* 0x000fe20000410000 */
[----:B------:R-:W-:Y:S01]  /*7800*/  HADD2.F32 R174, -RZ, R110.H0_H0 ;  /* 0x2000006effae7230 */ /* 0x000fe20000004100 */
[----:B------:R-:W-:Y:S01]  /*7810*/  FFMA.FTZ R3, R192, R0, -R3 ;  /* 0x00000000c0037223 */ /* 0x000fe20000010803 */
[----:B------:R-:W-:Y:S01]  /*7820*/  HADD2.F32 R172, -RZ, R172.H0_H0 ;  /* 0x200000acffac7230 */ /* 0x000fe20000004100 */
[----:B------:R-:W-:Y:S02]  /*7830*/  FMUL.FTZ R0, R189, R71 ;  /* 0x00000047bd007220 */ /* 0x000fe40000410000 */
        /* <DEDUP_REMOVED lines=43> */
[-C--:B------:R-:W-:Y:S01]  /*7af0*/  FFMA.FTZ R131, R182, R130.reuse, R131 ;  /* 0x00000082b6837223 */ /* 0x080fe20000010083 */
[----:B------:R-:W-:Y:S01]  /*7b00*/  HADD2.F32 R166, -RZ, R166.H0_H0 ;  /* 0x200000a6ffa67230 */ /* 0x000fe20000004100 */
[----:B------:R-:W-:Y:S02]  /*7b10*/  FMUL.FTZ R130, R181, R130 ;  /* 0x00000082b5827220 */ /* 0x000fe40000410000 */
[----:B------:R-:W-:-:S02]  /*7b20*/  FFMA.FTZ R0, R184, R71, R0 ;  /* 0x00000047b8007223 */ /* 0x000fc40000010000 */
[----:B------:R-:W-:Y:S01]  /*7b30*/  FMUL.FTZ R71, R183, R71 ;  /* 0x00000047b7477220 */ /* 0x000fe20000410000 */
[----:B------:R-:W-:Y:S01]  /*7b40*/  HADD2.F32 R2, -RZ, R107.H0_H0 ;  /* 0x2000006bff027230 */ /* 0x000fe20000004100 */
[C---:B------:R-:W-:Y:S02]  /*7b50*/  FMUL.FTZ R239, R91.reuse, R166 ;  /* 0x000000a65bef7220 */ /* 0x040fe40000410000 */
[----:B------:R-:W-:Y:S02]  /*7b60*/  FFMA.FTZ R139, R182, R139, -R130 ;  /* 0x0000008bb68b7223 */ /* 0x000fe40000010882 */
[----:B------:R-:W-:Y:S02]  /*7b70*/  FMUL.FTZ R238, R91, R167 ;  /* 0x000000a75bee7220 */ /* 0x000fe40000410000 */
[----:B------:R-:W-:Y:S02]  /*7b80*/  FFMA.FTZ R71, R184, R70, -R71 ;  /* 0x00000046b8477223 */ /* 0x000fe40000010847 */
[----:B------:R-:W-:-:S02]  /*7b90*/  FMUL.FTZ R70, R181, R0 ;  /* 0x00000000b5467220 */ /* 0x000fc40000410000 */
[C---:B------:R-:W-:Y:S02]  /*7ba0*/  FFMA.FTZ R130, R2.reuse, R239, R131 ;  /* 0x000000ef02827223 */ /* 0x040fe40000010083 */
[----:B------:R-:W-:Y:S01]  /*7bb0*/  FFMA.FTZ R139, R2, R238, R139 ;  /* 0x000000ee028b7223 */ /* 0x000fe2000001008b */
[----:B------:R-:W-:Y:S01]  /*7bc0*/  ISETP.NE.AND P1, PT, R138, 0x1f, PT ;  /* 0x0000001f8a00780c */ /* 0x000fe20003f25270 */
[-C--:B------:R-:W-:Y:S02]  /*7bd0*/  FMUL.FTZ R131, R181, R71.reuse ;  /* 0x00000047b5837220 */ /* 0x080fe40000410000 */
        /* <DEDUP_REMOVED lines=32> */
.L_x_8843:
[----:B0-----:R-:W-:Y:S05]  /*7de0*/  BSYNC B0 ;  /* 0x0000000000007941 */ /* 0x001fea0003800000 */
.L_x_8842:
[----:B------:R-:W0:Y:S01]  /*7df0*/  SHFL.UP PT, R161, R71, 0x1, RZ ;  /* 0x0420000047a17989 */ /* 0x000e2200000e00ff */
[----:B------:R-:W-:Y:S01]  /*7e00*/  ISETP.GE.AND P3, PT, R137, 0x1, PT ;  /* 0x000000018900780c */ /* 0x000fe20003f66270 */
[C---:B-----5:R-:W-:Y:S01]  /*7e10*/  FMUL.FTZ R163, R34.reuse, R69 ;  /* 0x0000004522a37220 */ /* 0x060fe20000410000 */
[----:B------:R-:W-:Y:S01]  /*7e20*/  BSSY B0, `(.L_x_8844) ;  /* 0x0000183000007945 */ /* 0x000fe20003800000 */
[----:B------:R-:W2:Y:S01]  /*7e30*/  SHFL.UP PT, R159, R209, 0x1, RZ ;  /* 0x04200000d19f7989 */ /* 0x000ea200000e00ff */
[-C--:B------:R-:W-:Y:S02]  /*7e40*/  FMUL.FTZ R162, R34, R68.reuse ;  /* 0x0000004422a27220 */ /* 0x080fe40000410000 */
[----:B------:R-:W-:Y:S01]  /*7e50*/  FMUL.FTZ R213, R179, R163 ;  /* 0x000000a3b3d57220 */ /* 0x000fe20000410000 */
[----:B------:R-:W3:Y:S01]  /*7e60*/  SHFL.UP PT, R155, R210, 0x1, RZ ;  /* 0x04200000d29b7989 */ /* 0x000ee200000e00ff */
[-C--:B------:R-:W-:Y:S02]  /*7e70*/  FMUL.FTZ R160, R35, R69.reuse ;  /* 0x0000004523a07220 */ /* 0x080fe40000410000 */
[C---:B------:R-:W-:Y:S01]  /*7e80*/  FMUL.FTZ R227, R43.reuse, R68 ;  /* 0x000000442be37220 */ /* 0x040fe20000410000 */
[----:B------:R-:W4:Y:S01]  /*7e90*/  SHFL.UP PT, R157, R70, 0x1, RZ ;  /* 0x04200000469d7989 */ /* 0x000f2200000e00ff */
[----:B------:R-:W-:-:S02]  /*7ea0*/  FMUL.FTZ R228, R43, R69 ;  /* 0x000000452be47220 */ /* 0x000fc40000410000 */
[CC--:B------:R-:W-:Y:S01]  /*7eb0*/  FMUL.FTZ R226, R44.reuse, R69.reuse ;  /* 0x000000452ce27220 */ /* 0x0c0fe20000410000 */
[----:B------:R-:W-:Y:S01]  /*7ec0*/  SHFL.IDX PT, R66, R66, RZ, 0x1f ;  /* 0x00001fff42427589 */ /* 0x000fe200000e0000 */
[-C--:B------:R-:W-:Y:S02]  /*7ed0*/  FMUL.FTZ R225, R44, R68.reuse ;  /* 0x000000442ce17220 */ /* 0x080fe40000410000 */
[C---:B------:R-:W-:Y:S02]  /*7ee0*/  FMUL.FTZ R223, R45.reuse, R68 ;  /* 0x000000442ddf7220 */ /* 0x040fe40000410000 */
[-C--:B------:R-:W-:Y:S02]  /*7ef0*/  FMUL.FTZ R224, R45, R69.reuse ;  /* 0x000000452de07220 */ /* 0x080fe40000410000 */
[----:B------:R-:W-:Y:S02]  /*7f00*/  FMUL.FTZ R222, R46, R69 ;  /* 0x000000452ede7220 */ /* 0x000fe40000410000 */
[----:B0-----:R-:W-:-:S02]  /*7f10*/  FMUL.FTZ R156, R70, R161 ;  /* 0x000000a1469c7220 */ /* 0x001fc40000410000 */
[----:B------:R-:W-:Y:S02]  /*7f20*/  FMUL.FTZ R221, R46, R68 ;  /* 0x000000442edd7220 */ /* 0x000fe40000410000 */
[-C--:B--2---:R-:W-:Y:S02]  /*7f30*/  FMUL.FTZ R158, R70, R159.reuse ;  /* 0x0000009f469e7220 */ /* 0x084fe40000410000 */
[----:B------:R-:W-:Y:S02]  /*7f40*/  FFMA.FTZ R156, R210, R159, -R156 ;  /* 0x0000009fd29c7223 */ /* 0x000fe4000001089c */
[----:B---3--:R-:W-:Y:S02]  /*7f50*/  FMUL.FTZ R154, R70, R155 ;  /* 0x0000009b469a7220 */ /* 0x008fe40000410000 */
[C---:B------:R-:W-:Y:S02]  /*7f60*/  FFMA.FTZ R158, R210.reuse, R161, R158 ;  /* 0x000000a1d29e7223 */ /* 0x040fe4000001009e */
[----:B----4-:R-:W-:-:S02]  /*7f70*/  FFMA.FTZ R159, R210, R157, R154 ;  /* 0x0000009dd29f7223 */ /* 0x010fc4000001009a */
[C---:B------:R-:W-:Y:S02]  /*7f80*/  FMUL.FTZ R157, R70.reuse, R157 ;  /* 0x0000009d469d7220 */ /* 0x040fe40000410000 */
[----:B------:R-:W-:Y:S01]  /*7f90*/  @P3 FADD.FTZ R209, R209, R156 ;  /* 0x0000009cd1d13221 */ /* 0x000fe20000010000 */
[----:B------:R-:W-:Y:S01]  /*7fa0*/  FSEL R159, R70, R159, !P3 ;  /* 0x0000009f469f7208 */ /* 0x000fe20005800000 */
[----:B------:R-:W-:Y:S02]  /*7fb0*/  @P3 FADD.FTZ R71, R71, R158 ;  /* 0x0000009e47473221 */ /* 0x000fe40000010000 */
[----:B------:R-:W-:Y:S01]  /*7fc0*/  @P3 FFMA.FTZ R210, R210, R155, -R157 ;  /* 0x0000009bd2d23223 */ /* 0x000fe2000001089d */
[----:B------:R-:W-:Y:S01]  /*7fd0*/  ISETP.GE.AND P3, PT, R137, 0x2, PT ;  /* 0x000000028900780c */ /* 0x000fe20003f66270 */
[----:B------:R-:W0:Y:S01]  /*7fe0*/  SHFL.UP PT, R155, R209, 0x2, RZ ;  /* 0x04400000d19b7989 */ /* 0x000e2200000e00ff */
[----:B------:R-:W-:Y:S02]  /*7ff0*/  FMUL.FTZ R220, R47, R69 ;  /* 0x000000452fdc7220 */ /* 0x000fe40000410000 */
[----:B-1----:R-:W-:Y:S01]  /*8000*/  FMUL.FTZ R248, R179, R131 ;  /* 0x00000083b3f87220 */ /* 0x002fe20000410000 */
[----:B------:R-:W1:Y:S01]  /*8010*/  SHFL.UP PT, R156, R71, 0x2, RZ ;  /* 0x04400000479c7989 */ /* 0x000e6200000e00ff */
[----:B------:R-:W-:-:S02]  /*8020*/  FMUL.FTZ R240, R49, R68 ;  /* 0x0000004431f07220 */ /* 0x000fc40000410000 */
[----:B------:R-:W-:Y:S01]  /*8030*/  FFMA.FTZ R248, R180, R130, -R248 ;  /* 0x00000082b4f87223 */ /* 0x000fe200000108f8 */
[----:B------:R-:W2:Y:S01]  /*8040*/  SHFL.UP PT, R70, R210, 0x2, RZ ;  /* 0x04400000d2467989 */ /* 0x000ea200000e00ff */
[----:B------:R-:W-:-:S03]  /*8050*/  FMUL.FTZ R241, R49, R69 ;  /* 0x0000004531f17220 */ /* 0x000fc60000410000 */
[----:B------:R-:W3:Y:S01]  /*8060*/  SHFL.UP PT, R154, R159, 0x2, RZ ;  /* 0x044000009f9a7989 */ /* 0x000ee200000e00ff */
[CC--:B0-----:R-:W-:Y:S02]  /*8070*/  FMUL.FTZ R157, R159.reuse, R155.reuse ;  /* 0x0000009b9f9d7220 */ /* 0x0c1fe40000410000 */
[CC--:B-1----:R-:W-:Y:S02]  /*8080*/  FMUL.FTZ R158, R159.reuse, R156.reuse ;  /* 0x0000009c9f9e7220 */ /* 0x0c2fe40000410000 */
[C---:B------:R-:W-:Y:S02]  /*8090*/  FFMA.FTZ R156, R210.reuse, R156, R157 ;  /* 0x0000009cd29c7223 */ /* 0x040fe4000001009d */
[C---:B--2---:R-:W-:Y:S02]  /*80a0*/  FMUL.FTZ R161, R159.reuse, R70 ;  /* 0x000000469fa17220 */ /* 0x044fe40000410000 */
[----:B------:R-:W-:Y:S02]  /*80b0*/  FFMA.FTZ R158, R210, R155, -R158 ;  /* 0x0000009bd29e7223 */ /* 0x000fe4000001089e */
[----:B---3--:R-:W-:-:S02]  /*80c0*/  FMUL.FTZ R157, R159, R154 ;  /* 0x0000009a9f9d7220 */ /* 0x008fc40000410000 */
[C---:B------:R-:W-:Y:S02]  /*80d0*/  FFMA.FTZ R154, R210.reuse, R154, R161 ;  /* 0x0000009ad29a7223 */ /* 0x040fe400000100a1 */
[----:B------:R-:W-:Y:S02]  /*80e0*/  @P3 FADD.FTZ R71, R71, R156 ;  /* 0x0000009c47473221 */ /* 0x000fe40000010000 */
        /* <DEDUP_REMOVED lines=11> */
[C---:B------:R-:W-:Y:S02]  /*81a0*/  FFMA.FTZ R156, R210.reuse, R159, -R156 ;  /* 0x0000009fd29c7223 */ /* 0x040fe4000001089c */
[-C--:B---3--:R-:W-:Y:S02]  /*81b0*/  FFMA.FTZ R159, R210, R157.reuse, R70 ;  /* 0x0000009dd29f7223 */ /* 0x088fe40000010046 */
[----:B------:R-:W-:Y:S02]  /*81c0*/  FMUL.FTZ R157, R154, R157 ;  /* 0x0000009d9a9d7220 */ /* 0x000fe40000410000 */
[----:B------:R-:W-:Y:S01]  /*81d0*/  FFMA.FTZ R158, R210, R161, R158 ;  /* 0x000000a1d29e7223 */ /* 0x000fe2000001009e */
[----:B------:R-:W-:Y:S01]  /*81e0*/  FSEL R70, R154, R159, !P3 ;  /* 0x0000009f9a467208 */ /* 0x000fe20005800000 */
[----:B------:R-:W-:-:S02]  /*81f0*/  @P3 FADD.FTZ R209, R209, R156 ;  /* 0x0000009cd1d13221 */ /* 0x000fc40000010000 */
[----:B------:R-:W-:Y:S02]  /*8200*/  @P3 FFMA.FTZ R210, R210, R155, -R157 ;  /* 0x0000009bd2d23223 */ /* 0x000fe4000001089d */
[----:B------:R-:W-:Y:S01]  /*8210*/  @P3 FADD.FTZ R71, R71, R158 ;  /* 0x0000009e47473221 */ /* 0x000fe20000010000 */
[----:B------:R-:W0:Y:S01]  /*8220*/  SHFL.UP PT, R157, R209, 0x8, RZ ;  /* 0x05000000d19d7989 */ /* 0x000e2200000e00ff */
[C---:B------:R-:W-:Y:S01]  /*8230*/  FMUL.FTZ R154, R180.reuse, R163 ;  /* 0x000000a3b49a7220 */ /* 0x040fe20000410000 */
[----:B------:R-:W-:Y:S01]  /*8240*/  ISETP.GE.AND P3, PT, R137, 0x8, PT ;  /* 0x000000088900780c */ /* 0x000fe20003f66270 */
[----:B------:R-:W-:Y:S01]  /*8250*/  FMUL.FTZ R161, R35, R68 ;  /* 0x0000004423a17220 */ /* 0x000fe20000410000 */
[----:B------:R-:W1:Y:S01]  /*8260*/  SHFL.UP PT, R155, R210, 0x8, RZ ;  /* 0x05000000d29b7989 */ /* 0x000e6200000e00ff */
[-C--:B------:R-:W-:Y:S02]  /*8270*/  FFMA.FTZ R215, -R179, R162.reuse, -R154 ;  /* 0x000000a2b3d77223 */ /* 0x080fe4000001099a */
[----:B------:R-:W-:Y:S01]  /*8280*/  FFMA.FTZ R154, R180, R162, -R213 ;  /* 0x000000a2b49a7223 */ /* 0x000fe200000108d5 */
[----:B------:R-:W2:Y:S01]  /*8290*/  SHFL.UP PT, R211, R71, 0x8, RZ ;  /* 0x0500000047d37989 */ /* 0x000ea200000e00ff */
[----:B------:R-:W-:-:S02]  /*82a0*/  FADD.FTZ R215, -R160, R215 ;  /* 0x000000d7a0d77221 */ /* 0x000fc40000010100 */
[----:B------:R-:W-:Y:S01]  /*82b0*/  FADD.FTZ R154, R161, R154 ;  /* 0x0000009aa19a7221 */ /* 0x000fe20000010000 */
[----:B------:R-:W3:Y:S01]  /*82c0*/  SHFL.UP PT, R159, R70, 0x8, RZ ;  /* 0x05000000469f7989 */ /* 0x000ee200000e00ff */
[CC--:B------:R-:W-:Y:S02]  /*82d0*/  FMUL.FTZ R213, R181.reuse, -R215.reuse ;  /* 0x800000d7b5d57220 */ /* 0x0c0fe40000410000 */
[-C--:B------:R-:W-:Y:S02]  /*82e0*/  FMUL.FTZ R156, R181, -R154.reuse ;  /* 0x8000009ab59c7220 */ /* 0x080fe40000410000 */
[C---:B------:R-:W-:Y:S02]  /*82f0*/  FFMA.FTZ R154, R182.reuse, R154, -R213 ;  /* 0x0000009ab69a7223 */ /* 0x040fe400000108d5 */
[----:B------:R-:W-:Y:S02]  /*8300*/  FFMA.FTZ R213, R182, R215, R156 ;  /* 0x000000d7b6d57223 */ /* 0x000fe4000001009c */
[----:B0-----:R-:W-:-:S02]  /*8310*/  FMUL.FTZ R214, R70, R157 ;  /* 0x0000009d46d67220 */ /* 0x001fc40000410000 */
[C---:B-1----:R-:W-:Y:S02]  /*8320*/  FMUL.FTZ R158, R70.reuse, R155 ;  /* 0x0000009b469e7220 */ /* 0x042fe40000410000 */
[-C--:B--2---:R-:W-:Y:S02]  /*8330*/  FMUL.FTZ R212, R70, R211.reuse ;  /* 0x000000d346d47220 */ /* 0x084fe40000410000 */
[----:B------:R-:W-:Y:S02]  /*8340*/  FFMA.FTZ R214, R210, R211, R214 ;  /* 0x000000d3d2d67223 */ /* 0x000fe400000100d6 */
[-C--:B---3--:R-:W-:Y:S02]  /*8350*/  FMUL.FTZ R156, R70, R159.reuse ;  /* 0x0000009f469c7220 */ /* 0x088fe40000410000 */
[C---:B------:R-:W-:Y:S02]  /*8360*/  FFMA.FTZ R211, R210.reuse, R159, R158 ;  /* 0x0000009fd2d37223 */ /* 0x040fe4000001009e */
[----:B------:R-:W-:-:S02]  /*8370*/  FFMA.FTZ R212, R210, R157, -R212 ;  /* 0x0000009dd2d47223 */ /* 0x000fc400000108d4 */
[----:B------:R-:W-:Y:S01]  /*8380*/  @P3 FFMA.FTZ R210, R210, R155, -R156 ;  /* 0x0000009bd2d23223 */ /* 0x000fe2000001089c */
[----:B------:R-:W-:Y:S01]  /*8390*/  FSEL R70, R70, R211, !P3 ;  /* 0x000000d346467208 */ /* 0x000fe20005800000 */
[C---:B------:R-:W-:Y:S02]  /*83a0*/  FMUL.FTZ R159, R36.reuse, R68 ;  /* 0x00000044249f7220 */ /* 0x040fe40000410000 */
[----:B------:R-:W-:Y:S01]  /*83b0*/  @P3 FADD.FTZ R71, R71, R214 ;  /* 0x000000d647473221 */ /* 0x000fe20000010000 */
[----:B------:R-:W0:Y:S01]  /*83c0*/  SHFL.UP PT, R155, R210, 0x10, RZ ;  /* 0x06000000d29b7989 */ /* 0x000e2200000e00ff */
[----:B------:R-:W-:Y:S02]  /*83d0*/  FMUL.FTZ R158, R36, R69 ;  /* 0x00000045249e7220 */ /* 0x000fe40000410000 */
[----:B------:R-:W-:Y:S01]  /*83e0*/  @P3 FADD.FTZ R209, R209, R212 ;  /* 0x000000d4d1d13221 */ /* 0x000fe20000010000 */
[----:B------:R-:W1:Y:S01]  /*83f0*/  SHFL.UP PT, R217, R70, 0x10, RZ ;  /* 0x0600000046d97989 */ /* 0x000e6200000e00ff */
[----:B------:R-:W-:Y:S01]  /*8400*/  FADD.FTZ R154, R159, R154 ;  /* 0x0000009a9f9a7221 */ /* 0x000fe20000010000 */
[----:B------:R-:W-:Y:S01]  /*8410*/  ISETP.GE.AND P3, PT, R137, 0x10, PT ;  /* 0x000000108900780c */ /* 0x000fe20003f66270 */
[----:B------:R-:W-:Y:S01]  /*8420*/  FADD.FTZ R156, -R158, R213 ;  /* 0x000000d59e9c7221 */ /* 0x000fe20000010100 */
[----:B------:R-:W-:Y:S01]  /*8430*/  SHFL.UP PT, R215, R209, 0x10, RZ ;  /* 0x06000000d1d77989 */ /* 0x000fe200000e00ff */
[----:B------:R-:W-:-:S02]  /*8440*/  FMUL.FTZ R157, R183, -R154 ;  /* 0x8000009ab79d7220 */ /* 0x000fc40000410000 */
[-C--:B------:R-:W-:Y:S01]  /*8450*/  FMUL.FTZ R211, R183, -R156.reuse ;  /* 0x8000009cb7d37220 */ /* 0x080fe20000410000 */
[----:B------:R-:W2:Y:S01]  /*8460*/  SHFL.UP PT, R213, R71, 0x10, RZ ;  /* 0x0600000047d57989 */ /* 0x000ea200000e00ff */
[C---:B------:R-:W-:Y:S02]  /*8470*/  FFMA.FTZ R212, R184.reuse, R156, R157 ;  /* 0x0000009cb8d47223 */ /* 0x040fe4000001009d */
[C---:B------:R-:W-:Y:S02]  /*8480*/  FMUL.FTZ R157, R37.reuse, R69 ;  /* 0x00000045259d7220 */ /* 0x040fe40000410000 */
[----:B------:R-:W-:Y:S02]  /*8490*/  FFMA.FTZ R211, R184, R154, -R211 ;  /* 0x0000009ab8d37223 */ /* 0x000fe400000108d3 */
[----:B------:R-:W-:Y:S02]  /*84a0*/  FMUL.FTZ R156, R37, R68 ;  /* 0x00000044259c7220 */ /* 0x000fe40000410000 */
[----:B------:R-:W-:-:S02]  /*84b0*/  FADD.FTZ R212, -R157, R212 ;  /* 0x000000d49dd47221 */ /* 0x000fc40000010100 */
[----:B------:R-:W-:Y:S02]  /*84c0*/  FADD.FTZ R211, R156, R211 ;  /* 0x000000d39cd37221 */ /* 0x000fe40000010000 */
[C---:B------:R-:W-:Y:S02]  /*84d0*/  FMUL.FTZ R214, R185.reuse, -R212 ;  /* 0x800000d4b9d67220 */ /* 0x040fe40000410000 */
[----:B0-----:R-:W-:Y:S02]  /*84e0*/  FMUL.FTZ R154, R70, R155 ;  /* 0x0000009b469a7220 */ /* 0x001fe40000410000 */
[-C--:B------:R-:W-:Y:S02]  /*84f0*/  FFMA.FTZ R214, R186, R211.reuse, -R214 ;  /* 0x000000d3bad67223 */ /* 0x080fe400000108d6 */
[----:B------:R-:W-:Y:S02]  /*8500*/  FMUL.FTZ R211, R185, -R211 ;  /* 0x800000d3b9d37220 */ /* 0x000fe40000410000 */
[----:B-1----:R-:W-:-:S02]  /*8510*/  FFMA.FTZ R219, R210, R217, R154 ;  /* 0x000000d9d2db7223 */ /* 0x002fc4000001009a */
[----:B------:R-:W-:Y:S02]  /*8520*/  FFMA.FTZ R211, R186, R212, R211 ;  /* 0x000000d4bad37223 */ /* 0x000fe400000100d3 */
[C---:B--2---:R-:W-:Y:S02]  /*8530*/  FMUL.FTZ R154, R70.reuse, R213 ;  /* 0x000000d5469a7220 */ /* 0x044fe40000410000 */
[C---:B------:R-:W-:Y:S02]  /*8540*/  FMUL.FTZ R212, R70.reuse, R215 ;  /* 0x000000d746d47220 */ /* 0x040fe40000410000 */
[----:B------:R-:W-:Y:S02]  /*8550*/  FMUL.FTZ R217, R70, R217 ;  /* 0x000000d946d97220 */ /* 0x000fe40000410000 */
[C---:B------:R-:W-:Y:S02]  /*8560*/  FFMA.FTZ R154, R210.reuse, R215, -R154 ;  /* 0x000000d7d29a7223 */ /* 0x040fe4000001089a */
[----:B------:R-:W-:-:S02]  /*8570*/  FFMA.FTZ R212, R210, R213, R212 ;  /* 0x000000d5d2d47223 */ /* 0x000fc400000100d4 */
[----:B------:R-:W-:Y:S01]  /*8580*/  @P3 FFMA.FTZ R210, R210, R155, -R217 ;  /* 0x0000009bd2d23223 */ /* 0x000fe200000108d9 */
[----:B------:R-:W-:Y:S01]  /*8590*/  FSEL R217, R70, R219, !P3 ;  /* 0x000000db46d97208 */ /* 0x000fe20005800000 */
[C---:B------:R-:W-:Y:S01]  /*85a0*/  FMUL.FTZ R155, R38.reuse, R68 ;  /* 0x00000044269b7220 */ /* 0x040fe20000410000 */
[----:B------:R0:W-:Y:S01]  /*85b0*/  SHFL.IDX PT, R70, R67, RZ, 0x1f ;  /* 0x00001fff43467589 */ /* 0x0001e200000e0000 */
[----:B------:R-:W-:Y:S02]  /*85c0*/  @P3 FADD.FTZ R209, R209, R154 ;  /* 0x0000009ad1d13221 */ /* 0x000fe40000010000 */
[----:B------:R-:W-:Y:S01]  /*85d0*/  FMUL.FTZ R154, R38, R69 ;  /* 0x00000045269a7220 */ /* 0x000fe20000410000 */
[----:B------:R-:W1:Y:S01]  /*85e0*/  SHFL.UP PT, R217, R217, 0x1, RZ ;  /* 0x04200000d9d97989 */ /* 0x000e6200000e00ff */
[----:B------:R-:W-:Y:S02]  /*85f0*/  FADD.FTZ R213, R155, R214 ;  /* 0x000000d69bd57221 */ /* 0x000fe40000010000 */
[----:B------:R-:W-:Y:S01]  /*8600*/  FADD.FTZ R211, -R154, R211 ;  /* 0x000000d39ad37221 */ /* 0x000fe20000010100 */
[----:B------:R2:W3:Y:S01]  /*8610*/  SHFL.UP PT, R215, R210, 0x1, RZ ;  /* 0x04200000d2d77989 */ /* 0x0004e200000e00ff */
[----:B------:R-:W-:-:S02]  /*8620*/  FMUL.FTZ R214, R187, -R213 ;  /* 0x800000d5bbd67220 */ /* 0x000fc40000410000 */
[-C--:B------:R-:W-:Y:S01]  /*8630*/  FMUL.FTZ R216, R187, -R211.reuse ;  /* 0x800000d3bbd87220 */ /* 0x080fe20000410000 */
[----:B------:R-:W4:Y:S01]  /*8640*/  SHFL.UP PT, R209, R209, 0x1, RZ ;  /* 0x04200000d1d17989 */ /* 0x000f2200000e00ff */
[C---:B------:R-:W-:Y:S02]  /*8650*/  FFMA.FTZ R211, R188.reuse, R211, R214 ;  /* 0x000000d3bcd37223 */ /* 0x040fe400000100d6 */
[C---:B------:R-:W-:Y:S02]  /*8660*/  FMUL.FTZ R214, R39.reuse, R69 ;  /* 0x0000004527d67220 */ /* 0x040fe40000410000 */
[----:B------:R-:W-:Y:S02]  /*8670*/  FFMA.FTZ R216, R188, R213, -R216 ;  /* 0x000000d5bcd87223 */ /* 0x000fe400000108d8 */
[----:B------:R-:W-:Y:S02]  /*8680*/  FMUL.FTZ R213, R39, R68 ;  /* 0x0000004427d57220 */ /* 0x000fe40000410000 */
[----:B------:R-:W-:-:S02]  /*8690*/  FADD.FTZ R211, -R214, R211 ;  /* 0x000000d3d6d37221 */ /* 0x000fc40000010100 */
[----:B------:R-:W-:Y:S02]  /*86a0*/  FADD.FTZ R216, R213, R216 ;  /* 0x000000d8d5d87221 */ /* 0x000fe40000010000 */
[----:B0-----:R-:W-:Y:S02]  /*86b0*/  FMUL.FTZ R67, R189, -R211 ;  /* 0x800000d3bd437220 */ /* 0x001fe40000410000 */
[----:B------:R-:W-:Y:S02]  /*86c0*/  @P3 FADD.FTZ R71, R71, R212 ;  /* 0x000000d447473221 */ /* 0x000fe40000010000 */
[----:B--2---:R-:W-:Y:S02]  /*86d0*/  FFMA.FTZ R210, R190, R216, -R67 ;  /* 0x000000d8bed27223 */ /* 0x004fe40000010843 */
[----:B-1----:R-:W-:Y:S02]  /*86e0*/  FMUL.FTZ R67, R217, R70 ;  /* 0x00000046d9437220 */ /* 0x002fe40000410000 */
[----:B------:R-:W-:Y:S01]  /*86f0*/  FMUL.FTZ R216, R189, -R216 ;  /* 0x800000d8bdd87220 */ /* 0x000fe20000410000 */
[----:B------:R-:W0:Y:S01]  /*8700*/  SHFL.UP PT, R71, R71, 0x1, RZ ;  /* 0x0420000047477989 */ /* 0x000e2200000e00ff */
[----:B---3--:R-:W-:-:S02]  /*8710*/  FFMA.FTZ R212, R215, R66, -R67 ;  /* 0x00000042d7d47223 */ /* 0x008fc40000010843 */
[----:B------:R-:W-:Y:S02]  /*8720*/  FFMA.FTZ R219, R190, R211, R216 ;  /* 0x000000d3bedb7223 */ /* 0x000fe400000100d8 */
[----:B------:R-:W-:Y:S02]  /*8730*/  FMUL.FTZ R217, R217, R66 ;  /* 0x00000042d9d97220 */ /* 0x000fe40000410000 */
[----:B----4-:R-:W-:Y:S02]  /*8740*/  @P2 FADD.FTZ R66, R209, R212 ;  /* 0x000000d4d1422221 */ /* 0x010fe40000010000 */
[C---:B------:R-:W-:Y:S02]  /*8750*/  FMUL.FTZ R211, R40.reuse, R68 ;  /* 0x0000004428d37220 */ /* 0x040fe40000410000 */
[----:B------:R-:W-:Y:S02]  /*8760*/  FMUL.FTZ R212, R40, R69 ;  /* 0x0000004528d47220 */ /* 0x000fe40000410000 */
[----:B------:R-:W-:-:S02]  /*8770*/  FADD.FTZ R210, R211, R210 ;  /* 0x000000d2d3d27221 */ /* 0x000fc40000010000 */
[----:B------:R-:W-:Y:S02]  /*8780*/  FADD.FTZ R219, -R212, R219 ;  /* 0x000000dbd4db7221 */ /* 0x000fe40000010100 */
[CC--:B------:R-:W-:Y:S02]  /*8790*/  FMUL.FTZ R209, R191.reuse, -R210.reuse ;  /* 0x800000d2bfd17220 */ /* 0x0c0fe40000410000 */
[-C--:B------:R-:W-:Y:S02]  /*87a0*/  FMUL.FTZ R67, R191, -R219.reuse ;  /* 0x800000dbbf437220 */ /* 0x080fe40000410000 */
[C---:B------:R-:W-:Y:S02]  /*87b0*/  FFMA.FTZ R219, R192.reuse, R219, R209 ;  /* 0x000000dbc0db7223 */ /* 0x040fe400000100d1 */
[----:B------:R-:W-:Y:S02]  /*87c0*/  FFMA.FTZ R218, R192, R210, -R67 ;  /* 0x000000d2c0da7223 */ /* 0x000fe40000010843 */
[----:B------:R-:W-:-:S02]  /*87d0*/  FMUL.FTZ R209, R41, R68 ;  /* 0x0000004429d17220 */ /* 0x000fc40000410000 */
[----:B------:R-:W-:Y:S02]  /*87e0*/  FMUL.FTZ R210, R41, R69 ;  /* 0x0000004529d27220 */ /* 0x000fe40000410000 */
[----:B------:R-:W-:Y:S02]  /*87f0*/  FFMA.FTZ R216, R215, R70, R217 ;  /* 0x00000046d7d87223 */ /* 0x000fe400000100d9 */
[----:B------:R-:W-:Y:S02]  /*8800*/  FADD.FTZ R218, R209, R218 ;  /* 0x000000dad1da7221 */ /* 0x000fe40000010000 */
[----:B------:R-:W-:Y:S02]  /*8810*/  FADD.FTZ R219, -R210, R219 ;  /* 0x000000dbd2db7221 */ /* 0x000fe40000010100 */
[----:B0-----:R-:W-:Y:S01]  /*8820*/  @P2 FADD.FTZ R70, R71, R216 ;  /* 0x000000d847462221 */ /* 0x001fe20000010000 */
[----:B------:R-:W-:Y:S01]  /*8830*/  ISETP.NE.AND P2, PT, R251, 0x1f, PT ;  /* 0x0000001ffb00780c */ /* 0x000fe20003f45270 */
[----:B------:R-:W-:-:S02]  /*8840*/  FMUL.FTZ R71, R193, -R218 ;  /* 0x800000dac1477220 */ /* 0x000fc40000410000 */
[-C--:B------:R-:W-:Y:S02]  /*8850*/  FMUL.FTZ R67, R193, -R219.reuse ;  /* 0x800000dbc1437220 */ /* 0x080fe40000410000 */
[----:B------:R-:W-:Y:S02]  /*8860*/  FFMA.FTZ R71, R194, R219, R71 ;  /* 0x000000dbc2477223 */ /* 0x000fe40000010047 */
[----:B------:R-:W-:Y:S02]  /*8870*/  FMUL.FTZ R216, R42, R69 ;  /* 0x000000452ad87220 */ /* 0x000fe40000410000 */
[----:B------:R-:W-:Y:S02]  /*8880*/  FFMA.FTZ R218, R194, R218, -R67 ;  /* 0x000000dac2da7223 */ /* 0x000fe40000010843 */
[----:B------:R-:W-:Y:S02]  /*8890*/  FMUL.FTZ R67, R65, R70 ;  /* 0x0000004641437220 */ /* 0x000fe40000410000 */
[----:B------:R-:W-:-:S02]  /*88a0*/  FMUL.FTZ R215, R42, R68 ;  /* 0x000000442ad77220 */ /* 0x000fc40000410000 */
[-C--:B------:R-:W-:Y:S02]  /*88b0*/  FMUL.FTZ R65, R65, R66.reuse ;  /* 0x0000004241417220 */ /* 0x080fe40000410000 */
[----:B------:R-:W-:Y:S02]  /*88c0*/  FADD.FTZ R71, -R216, R71 ;  /* 0x00000047d8477221 */ /* 0x000fe40000010100 */
[C---:B------:R-:W-:Y:S02]  /*88d0*/  FFMA.FTZ R67, R64.reuse, R66, -R67 ;  /* 0x0000004240437223 */ /* 0x040fe40000010843 */
[----:B------:R-:W-:Y:S02]  /*88e0*/  FADD.FTZ R218, R215, R218 ;  /* 0x000000dad7da7221 */ /* 0x000fe40000010000 */
        /* <DEDUP_REMOVED lines=32> */
[CC--:B------:R-:W-:Y:S02]  /*8af0*/  FMUL.FTZ R70, R205.reuse, -R64.reuse ;  /* 0x80000040cd467220 */ /* 0x0c0fe40000410000 */
[-C--:B------:R-:W-:Y:S02]  /*8b00*/  FMUL.FTZ R71, R205, -R65.reuse ;  /* 0x80000041cd477220 */ /* 0x080fe40000410000 */
[----:B------:R-:W-:Y:S02]  /*8b10*/  FFMA.FTZ R65, R206, R65, R70 ;  /* 0x00000041ce417223 */ /* 0x000fe40000010046 */
[----:B------:R-:W-:Y:S02]  /*8b20*/  FMUL.FTZ R218, R48, R69 ;  /* 0x0000004530da7220 */ /* 0x000fe40000410000 */
[----:B------:R-:W-:Y:S02]  /*8b30*/  FFMA.FTZ R64, R206, R64, -R71 ;  /* 0x00000040ce407223 */ /* 0x000fe40000010847 */
[----:B------:R-:W-:-:S02]  /*8b40*/  FMUL.FTZ R217, R48, R68 ;  /* 0x0000004430d97220 */ /* 0x000fc40000410000 */
[----:B------:R-:W-:Y:S02]  /*8b50*/  FADD.FTZ R65, -R218, R65 ;  /* 0x00000041da417221 */ /* 0x000fe40000010100 */
[----:B------:R-:W-:Y:S02]  /*8b60*/  FADD.FTZ R64, R217, R64 ;  /* 0x00000040d9407221 */ /* 0x000fe40000010000 */
[----:B------:R-:W-:Y:S02]  /*8b70*/  FMUL.FTZ R250, R207, -R65 ;  /* 0x80000041cffa7220 */ /* 0x000fe40000410000 */
[----:B------:R-:W-:Y:S02]  /*8b80*/  FADD.FTZ R247, R247, R67 ;  /* 0x00000043f7f77221 */ /* 0x000fe40000010000 */
[----:B------:R-:W-:Y:S02]  /*8b90*/  FMUL.FTZ R249, R207, -R64 ;  /* 0x80000040cff97220 */ /* 0x000fe40000410000 */
[----:B------:R-:W-:-:S02]  /*8ba0*/  FADD.FTZ R245, R245, R66 ;  /* 0x00000042f5f57221 */ /* 0x000fc40000010000 */
[C---:B------:R-:W-:Y:S02]  /*8bb0*/  FFMA.FTZ R250, R208.reuse, R64, -R250 ;  /* 0x00000040d0fa7223 */ /* 0x040fe400000108fa */
[C---:B------:R-:W-:Y:S02]  /*8bc0*/  FMUL.FTZ R64, R207.reuse, R247 ;  /* 0x000000f7cf407220 */ /* 0x040fe40000410000 */
[C---:B------:R-:W-:Y:S02]  /*8bd0*/  FFMA.FTZ R249, R208.reuse, R65, R249 ;  /* 0x00000041d0f97223 */ /* 0x040fe400000100f9 */
[-C--:B------:R-:W-:Y:S02]  /*8be0*/  FMUL.FTZ R65, R207, R245.reuse ;  /* 0x000000f5cf417220 */ /* 0x080fe40000410000 */
[----:B------:R-:W-:Y:S02]  /*8bf0*/  FMUL.FTZ R71, R179, -R130 ;  /* 0x80000082b3477220 */ /* 0x000fe40000410000 */
[----:B------:R-:W-:-:S02]  /*8c00*/  FFMA.FTZ R64, R208, R245, R64 ;  /* 0x000000f5d0407223 */ /* 0x000fc40000010040 */
[----:B------:R-:W-:Y:S02]  /*8c10*/  FFMA.FTZ R65, R208, R247, -R65 ;  /* 0x000000f7d0417223 */ /* 0x000fe40000010841 */
[----:B------:R-:W-:Y:S02]  /*8c20*/  FFMA.FTZ R71, R180, -R131, R71 ;  /* 0x80000083b4477223 */ /* 0x000fe40000010047 */
        /* <DEDUP_REMOVED lines=136> */
[----:B------:R-:W-:Y:S01]  /*94b0*/  FFMA.FTZ R248, R208, R248, -R65 ;  /* 0x000000f8d0f87223 */ /* 0x000fe20000010841 */
[----:B------:R0:W1:Y:S01]  /*94c0*/  SHFL.DOWN PT, R66, R71, 0x1, 0x1f ;  /* 0x08201f0047427f89 */ /* 0x00006200000e0000 */
[-C--:B------:R-:W-:Y:S02]  /*94d0*/  FFMA.FTZ R64, R180, R239.reuse, R64 ;  /* 0x000000efb4407223 */ /* 0x080fe40000010040 */
[----:B------:R-:W-:Y:S02]  /*94e0*/  FMUL.FTZ R65, R179, R239 ;  /* 0x000000efb3417220 */ /* 0x000fe40000410000 */
[----:B------:R-:W-:Y:S01]  /*94f0*/  FFMA.FTZ R140, R0, R140, R64 ;  /* 0x0000008c008c7223 */ /* 0x000fe20000010040 */
[----:B------:R-:W-:Y:S01]  /*9500*/  MOV R64, UR24 ;  /* 0x0000001800407c02 */ /* 0x000fe20008000f00 */
[----:B------:R-:W-:Y:S02]  /*9510*/  FFMA.FTZ R65, R180, R238, -R65 ;  /* 0x000000eeb4417223 */ /* 0x000fe40000010841 */
[----:B------:R-:W-:Y:S01]  /*9520*/  FADD.FTZ R250, R240, R250 ;  /* 0x000000faf0fa7221 */ /* 0x000fe20000010000 */
[----:B------:R-:W-:Y:S01]  /*9530*/  ISETP.GE.OR P0, PT, R64, c[0x0][0x174], P0 ;  /* 0x00005d0040007a0c */ /* 0x000fe20000706670 */
[----:B------:R-:W-:-:S02]  /*9540*/  FADD.FTZ R249, -R241, R249 ;  /* 0x000000f9f1f97221 */ /* 0x000fc40000010100 */
[----:B------:R-:W-:Y:S01]  /*9550*/  FFMA.FTZ R139, R0, R139, R65 ;  /* 0x0000008b008b7223 */ /* 0x000fe20000010041 */
[----:B------:R0:W2:Y:S04]  /*9560*/  SHFL.DOWN PT, R64, R250, 0x1, 0x1f ;  /* 0x08201f00fa407f89 */ /* 0x0000a800000e0000 */
[----:B------:R0:W3:Y:S04]  /*9570*/  SHFL.DOWN PT, R65, R248, 0x1, 0x1f ;  /* 0x08201f00f8417f89 */ /* 0x0000e800000e0000 */
[----:B------:R0:W4:Y:S01]  /*9580*/  SHFL.DOWN PT, R67, R249, 0x1, 0x1f ;  /* 0x08201f00f9437f89 */ /* 0x00012200000e0000 */
[----:B------:R-:W-:Y:S05]  /*9590*/  @!P2 BRA `(.L_x_8845) ;  /* 0x000000b00000a947 */ /* 0x000fea0003800000 */
[----:B----4-:R-:W-:-:S04]  /*95a0*/  FMUL.FTZ R68, R71, R67 ;  /* 0x0000004347447220 */ /* 0x010fc80000410000 */
[-C--:B--2---:R-:W-:Y:S02]  /*95b0*/  FFMA.FTZ R68, R248, R64.reuse, -R68 ;  /* 0x00000040f8447223 */ /* 0x084fe40000010844 */
[C---:B------:R-:W-:Y:S02]  /*95c0*/  FMUL.FTZ R64, R71.reuse, R64 ;  /* 0x0000004047407220 */ /* 0x040fe40000410000 */
        /* <DEDUP_REMOVED lines=8> */
.L_x_8845:
[----:B------:R-:W-:Y:S05]  /*9650*/  BSYNC B0 ;  /* 0x0000000000007941 */ /* 0x000fea0003800000 */
.L_x_8844:
[----:B---3--:R-:W-:Y:S01]  /*9660*/  HFMA2.MMA R65, -RZ, RZ, 0, 0 ;  /* 0x00000000ff417435 */ /* 0x008fe200000001ff */
[----:B------:R-:W-:Y:S01]  /*9670*/  USHF.L.U32 UR34, UR7, 0x4, URZ ;  /* 0x0000000407227899 */ /* 0x000fe2000800063f */
[----:B--2---:R-:W-:Y:S01]  /*9680*/  MOV R64, 0x3f800000 ;  /* 0x3f80000000407802 */ /* 0x004fe20000000f00 */
[----:B-1--4-:R-:W-:Y:S01]  /*9690*/  CS2R R66, SRZ ;  /* 0x0000000000427805 */ /* 0x012fe2000001ff00 */
        /* <DEDUP_REMOVED lines=19> */
.L_x_8847:
[----:B------:R-:W-:Y:S05]  /*97d0*/  BSYNC B0 ;  /* 0x0000000000007941 */ /* 0x000fea0003800000 */
.L_x_8846:
[----:B0-----:R-:W-:Y:S01]  /*97e0*/  LOP3.LUT R68, R138, 0x1f, RZ, 0xc0, !PT ;  /* 0x0000001f8a447812 */ /* 0x001fe200078ec0ff */
[----:B--2---:R0:W2:Y:S01]  /*97f0*/  SHFL.DOWN PT, R69, R248, 0x4, 0x1f ;  /* 0x08801f00f8457f89 */ /* 0x0040a200000e0000 */
[----:B------:R-:W-:Y:S02]  /*9800*/  BSSY B0, `(.L_x_8848) ;  /* 0x0000011000007945 */ /* 0x000fe40003800000 */
[----:B------:R-:W-:Y:S01]  /*9810*/  ISETP.GT.U32.AND P0, PT, R68, 0x1b, PT ;  /* 0x0000001b4400780c */ /* 0x000fe20003f04070 */
[----:B---3--:R0:W3:Y:S04]  /*9820*/  SHFL.DOWN PT, R70, R71, 0x4, 0x1f ;  /* 0x08801f0047467f89 */ /* 0x0080e800000e0000 */
[----:B------:R0:W1:Y:S04]  /*9830*/  SHFL.DOWN PT, R68, R250, 0x4, 0x1f ;  /* 0x08801f00fa447f89 */ /* 0x00006800000e0000 */
[----:B------:R0:W4:Y:S04]  /*9840*/  SHFL.DOWN PT, R251, R249, 0x4, 0x1f ;  /* 0x08801f00f9fb7f89 */ /* 0x00012800000e0000 */
[----:B------:R-:W-:Y:S05]  /*9850*/  @P0 BRA `(.L_x_8849) ;  /* 0x000000b000000947 */ /* 0x000fea0003800000 */
[----:B----4-:R-:W-:-:S04]  /*9860*/  FMUL.FTZ R252, R71, R251 ;  /* 0x000000fb47fc7220 */ /* 0x010fc80000410000 */
[-C--:B-1----:R-:W-:Y:S02]  /*9870*/  FFMA.FTZ R252, R248, R68.reuse, -R252 ;  /* 0x00000044f8fc7223 */ /* 0x082fe400000108fc */
[C---:B------:R-:W-:Y:S02]  /*9880*/  FMUL.FTZ R68, R71.reuse, R68 ;  /* 0x0000004447447220 */ /* 0x040fe40000410000 */
        /* <DEDUP_REMOVED lines=8> */
.L_x_8849:
[----:B------:R-:W-:Y:S05]  /*9910*/  BSYNC B0 ;  /* 0x0000000000007941 */ /* 0x000fea0003800000 */
.L_x_8848:
[----:B-1----:R-:W-:Y:S01]  /*9920*/  LOP3.LUT R68, R138, 0x1f, RZ, 0xc0, !PT ;  /* 0x0000001f8a447812 */ /* 0x002fe200078ec0ff */
[----:B--2---:R1:W2:Y:S01]  /*9930*/  SHFL.DOWN PT, R69, R248, 0x8, 0x1f ;  /* 0x09001f00f8457f89 */ /* 0x0042a200000e0000 */
[----:B------:R-:W-:Y:S02]  /*9940*/  BSSY B0, `(.L_x_8850) ;  /* 0x0000011000007945 */ /* 0x000fe40003800000 */
[----:B------:R-:W-:Y:S01]  /*9950*/  ISETP.GT.U32.AND P0, PT, R68, 0x17, PT ;  /* 0x000000174400780c */ /* 0x000fe20003f04070 */
[----:B---3--:R1:W3:Y:S04]  /*9960*/  SHFL.DOWN PT, R70, R71, 0x8, 0x1f ;  /* 0x09001f0047467f89 */ /* 0x0082e800000e0000 */
[----:B------:R1:W0:Y:S04]  /*9970*/  SHFL.DOWN PT, R68, R250, 0x8, 0x1f ;  /* 0x09001f00fa447f89 */ /* 0x00022800000e0000 */
[----:B----4-:R1:W4:Y:S04]  /*9980*/  SHFL.DOWN PT, R251, R249, 0x8, 0x1f ;  /* 0x09001f00f9fb7f89 */ /* 0x01032800000e0000 */
[----:B------:R-:W-:Y:S05]  /*9990*/  @P0 BRA `(.L_x_8851) ;  /* 0x000000b000000947 */ /* 0x000fea0003800000 */
[----:B----4-:R-:W-:-:S04]  /*99a0*/  FMUL.FTZ R252, R71, R251 ;  /* 0x000000fb47fc7220 */ /* 0x010fc80000410000 */
[-C--:B0-----:R-:W-:Y:S02]  /*99b0*/  FFMA.FTZ R252, R248, R68.reuse, -R252 ;  /* 0x00000044f8fc7223 */ /* 0x081fe400000108fc */
        /* <DEDUP_REMOVED lines=9> */
.L_x_8851:
[----:B------:R-:W-:Y:S05]  /*9a50*/  BSYNC B0 ;  /* 0x0000000000007941 */ /* 0x000fea0003800000 */
.L_x_8850:
[----:B0-----:R-:W-:Y:S01]  /*9a60*/  LOP3.LUT R68, R138, 0x1f, RZ, 0xc0, !PT ;  /* 0x0000001f8a447812 */ /* 0x001fe200078ec0ff */
[----:B--2---:R0:W2:Y:S01]  /*9a70*/  SHFL.DOWN PT, R69, R248, 0x10, 0x1f ;  /* 0x0a001f00f8457f89 */ /* 0x0040a200000e0000 */
[----:B------:R-:W-:Y:S02]  /*9a80*/  BSSY B0, `(.L_x_8852) ;  /* 0x0000011000007945 */ /* 0x000fe40003800000 */
[----:B------:R-:W-:Y:S01]  /*9a90*/  ISETP.GT.U32.AND P0, PT, R68, 0xf, PT ;  /* 0x0000000f4400780c */ /* 0x000fe20003f04070 */
[----:B---3--:R0:W3:Y:S04]  /*9aa0*/  SHFL.DOWN PT, R70, R71, 0x10, 0x1f ;  /* 0x0a001f0047467f89 */ /* 0x0080e800000e0000 */
[----:B------:R0:W1:Y:S04]  /*9ab0*/  SHFL.DOWN PT, R68, R250, 0x10, 0x1f ;  /* 0x0a001f00fa447f89 */ /* 0x00006800000e0000 */
[----:B----4-:R0:W4:Y:S04]  /*9ac0*/  SHFL.DOWN PT, R251, R249, 0x10, 0x1f ;  /* 0x0a001f00f9fb7f89 */ /* 0x01012800000e0000 */
        /* <DEDUP_REMOVED lines=12> */
.L_x_8853:
[----:B------:R-:W-:Y:S05]  /*9b90*/  BSYNC B0 ;  /* 0x0000000000007941 */ /* 0x000fea0003800000 */
.L_x_8852:
[----:B---3--:R-:W3:Y:S01]  /*9ba0*/  SHFL.IDX PT, R70, R71, RZ, 0x1f ;  /* 0x00001fff47467589 */ /* 0x008ee200000e0000 */
[----:B------:R-:W-:Y:S01]  /*9bb0*/  ISETP.NE.AND P0, PT, R138, RZ, PT ;  /* 0x000000ff8a00720c */ /* 0x000fe20003f05270 */
[----:B------:R-:W-:Y:S02]  /*9bc0*/  BSSY B0, `(.L_x_8854) ;  /* 0x0000202000007945 */ /* 0x000fe40003800000 */
[----:B--2---:R-:W2:Y:S04]  /*9bd0*/  SHFL.IDX PT, R69, R248, RZ, 0x1f ;  /* 0x00001ffff8457589 */ /* 0x004ea800000e0000 */
[----:B01----:R-:W-:Y:S01]  /*9be0*/  SHFL.DOWN PT, R248, R248, 0x1, 0x1f ;  /* 0x08201f00f8f87f89 */ /* 0x003fe200000e0000 */
[----:B---3--:R-:W-:-:S02]  /*9bf0*/  FMUL.FTZ R68, R70, R65 ;  /* 0x0000004146447220 */ /* 0x008fc40000410000 */
[CC--:B----4-:R-:W-:Y:S02]  /*9c00*/  FMUL.FTZ R251, R70.reuse, R64.reuse ;  /* 0x0000004046fb7220 */ /* 0x0d0fe40000410000 */
[C---:B--2---:R-:W-:Y:S02]  /*9c10*/  FFMA.FTZ R68, R69.reuse, R64, -R68 ;  /* 0x0000004045447223 */ /* 0x044fe40000010844 */
[CC--:B------:R-:W-:Y:S02]  /*9c20*/  FMUL.FTZ R64, R70.reuse, R67.reuse ;  /* 0x0000004346407220 */ /* 0x0c0fe40000410000 */
[-C--:B------:R-:W-:Y:S02]  /*9c30*/  FMUL.FTZ R252, R70, R66.reuse ;  /* 0x0000004246fc7220 */ /* 0x080fe40000410000 */
[C---:B------:R-:W-:Y:S02]  /*9c40*/  FFMA.FTZ R70, R69.reuse, R66, -R64 ;  /* 0x0000004245467223 */ /* 0x040fe40000010840 */
[C---:B------:R-:W-:Y:S01]  /*9c50*/  FFMA.FTZ R64, R69.reuse, R67, R252 ;  /* 0x0000004345407223 */ /* 0x040fe200000100fc */
[----:B------:R-:W-:Y:S01]  /*9c60*/  SHFL.IDX PT, R66, R66, RZ, 0x1f ;  /* 0x00001fff42427589 */ /* 0x000fe200000e0000 */
[----:B------:R-:W-:-:S03]  /*9c70*/  FFMA.FTZ R69, R69, R65, R251 ;  /* 0x0000004145457223 */ /* 0x000fc600000100fb */
[----:B------:R-:W0:Y:S04]  /*9c80*/  SHFL.IDX PT, R65, R250, RZ, 0x1f ;  /* 0x00001ffffa417589 */ /* 0x000e2800000e0000 */
[----:B------:R-:W1:Y:S04]  /*9c90*/  SHFL.IDX PT, R251, R249, RZ, 0x1f ;  /* 0x00001ffff9fb7589 */ /* 0x000e6800000e0000 */
[----:B------:R-:W-:Y:S04]  /*9ca0*/  SHFL.DOWN PT, R249, R249, 0x1, 0x1f ;  /* 0x08201f00f9f97f89 */ /* 0x000fe800000e0000 */
[----:B------:R-:W-:Y:S01]  /*9cb0*/  SHFL.DOWN PT, R250, R250, 0x1, 0x1f ;  /* 0x08201f00fafa7f89 */ /* 0x000fe200000e0000 */
[----:B0-----:R-:W-:-:S03]  /*9cc0*/  FADD.FTZ R70, R65, R70 ;  /* 0x0000004641467221 */ /* 0x001fc60000010000 */
[----:B------:R-:W-:Y:S04]  /*9cd0*/  SHFL.IDX PT, R65, R67, RZ, 0x1f ;  /* 0x00001fff43417589 */ /* 0x000fe800000e0000 */
[----:B------:R1:W0:Y:S02]  /*9ce0*/  SHFL.DOWN PT, R67, R71, 0x1, 0x1f ;  /* 0x08201f0047437f89 */ /* 0x00022400000e0000 */
[----:B-1----:R-:W-:-:S05]  /*9cf0*/  FADD.FTZ R71, R251, R64 ;  /* 0x00000040fb477221 */ /* 0x002fca0000010000 */
[----:B------:R-:W-:Y:S01]  /*9d00*/  @!P0 STS.128 [UR34+0x2e10], R68 ;  /* 0x002e1044ff008988 */ /* 0x000fe20008000c22 */
[CC--:B0-----:R-:W-:Y:S02]  /*9d10*/  @P1 FMUL.FTZ R64, R67.reuse, R65.reuse ;  /* 0x0000004143401220 */ /* 0x0c1fe40000410000 */
[-C--:B------:R-:W-:Y:S02]  /*9d20*/  @P1 FMUL.FTZ R67, R67, R66.reuse ;  /* 0x0000004243431220 */ /* 0x080fe40000410000 */
[C---:B------:R-:W-:Y:S02]  /*9d30*/  @P1 FFMA.FTZ R64, R248.reuse, R66, -R64 ;  /* 0x00000042f8401223 */ /* 0x040fe40000010840 */
[----:B------:R-:W-:Y:S02]  /*9d40*/  @P1 FFMA.FTZ R67, R248, R65, R67 ;  /* 0x00000041f8431223 */ /* 0x000fe40000010043 */
[----:B------:R-:W-:Y:S02]  /*9d50*/  @P1 FADD.FTZ R66, R250, R64 ;  /* 0x00000040fa421221 */ /* 0x000fe40000010000 */
[----:B------:R-:W-:-:S02]  /*9d60*/  @P1 FADD.FTZ R65, R249, R67 ;  /* 0x00000043f9411221 */ /* 0x000fc40000010000 */
[----:B------:R-:W-:Y:S02]  /*9d70*/  FFMA.FTZ R67, R49, -R245, RZ ;  /* 0x800000f531437223 */ /* 0x000fe400000100ff */
[-C--:B------:R-:W-:Y:S02]  /*9d80*/  FMUL.FTZ R64, R65, -R131.reuse ;  /* 0x8000008341407220 */ /* 0x080fe40000410000 */
[C---:B------:R-:W-:Y:S02]  /*9d90*/  FMUL.FTZ R131, R66.reuse, -R131 ;  /* 0x8000008342837220 */ /* 0x040fe40000410000 */
[----:B------:R-:W-:Y:S02]  /*9da0*/  FFMA.FTZ R64, R66, R130, -R64 ;  /* 0x0000008242407223 */ /* 0x000fe40000010840 */
[----:B------:R-:W-:Y:S02]  /*9db0*/  FFMA.FTZ R66, R49, R247, RZ ;  /* 0x000000f731427223 */ /* 0x000fe400000100ff */
[----:B------:R-:W-:-:S02]  /*9dc0*/  FFMA.FTZ R67, R48, -R244, R67 ;  /* 0x800000f430437223 */ /* 0x000fc40000010043 */
[----:B------:R-:W-:Y:S02]  /*9dd0*/  FFMA.FTZ R66, R48, R246, R66 ;  /* 0x000000f630427223 */ /* 0x000fe40000010042 */
[C---:B------:R-:W-:Y:S02]  /*9de0*/  FFMA.FTZ R67, R47.reuse, -R242, R67 ;  /* 0x800000f22f437223 */ /* 0x040fe40000010043 */
[----:B------:R-:W-:Y:S02]  /*9df0*/  FFMA.FTZ R66, R47, R243, R66 ;  /* 0x000000f32f427223 */ /* 0x000fe40000010042 */
[C---:B------:R-:W-:Y:S02]  /*9e00*/  FFMA.FTZ R67, R46.reuse, -R142, R67 ;  /* 0x8000008e2e437223 */ /* 0x040fe40000010043 */
[----:B------:R-:W-:Y:S02]  /*9e10*/  FFMA.FTZ R66, R46, R141, R66 ;  /* 0x0000008d2e427223 */ /* 0x000fe40000010042 */
[----:B------:R-:W-:-:S02]  /*9e20*/  FFMA.FTZ R67, R45, -R144, R67 ;  /* 0x800000902d437223 */ /* 0x000fc40000010043 */
[----:B------:R-:W-:Y:S02]  /*9e30*/  FFMA.FTZ R66, R45, R143, R66 ;  /* 0x0000008f2d427223 */ /* 0x000fe40000010042 */
[C---:B------:R-:W-:Y:S02]  /*9e40*/  FFMA.FTZ R67, R44.reuse, -R146, R67 ;  /* 0x800000922c437223 */ /* 0x040fe40000010043 */
[----:B------:R-:W-:Y:S02]  /*9e50*/  FFMA.FTZ R66, R44, R145, R66 ;  /* 0x000000912c427223 */ /* 0x000fe40000010042 */
[C---:B------:R-:W-:Y:S02]  /*9e60*/  FFMA.FTZ R67, R43.reuse, -R148, R67 ;  /* 0x800000942b437223 */ /* 0x040fe40000010043 */
[----:B------:R-:W-:Y:S02]  /*9e70*/  FFMA.FTZ R66, R43, R147, R66 ;  /* 0x000000932b427223 */ /* 0x000fe40000010042 */
[----:B------:R-:W-:-:S02]  /*9e80*/  FFMA.FTZ R65, R65, R130, R131 ;  /* 0x0000008241417223 */ /* 0x000fc40000010083 */
[C---:B------:R-:W-:Y:S02]  /*9e90*/  FFMA.FTZ R66, R42.reuse, R149, R66 ;  /* 0x000000952a427223 */ /* 0x040fe40000010042 */
[----:B------:R-:W-:Y:S02]  /*9ea0*/  FFMA.FTZ R67, R42, -R150, R67 ;  /* 0x800000962a437223 */ /* 0x000fe40000010043 */
[----:B------:R-:W-:Y:S02]  /*9eb0*/  FFMA.FTZ R66, R41, R151, R66 ;  /* 0x0000009729427223 */ /* 0x000fe40000010042 */
[----:B------:R-:W-:Y:S02]  /*9ec0*/  FADD.FTZ R65, -R163, R65 ;  /* 0x00000041a3417221 */ /* 0x000fe40000010100 */
[----:B------:R-:W-:Y:S02]  /*9ed0*/  FFMA.FTZ R66, R40, R153, R66 ;  /* 0x0000009928427223 */ /* 0x000fe40000010042 */
[----:B------:R-:W-:-:S02]  /*9ee0*/  FFMA.FTZ R67, R41, -R152, R67 ;  /* 0x8000009829437223 */ /* 0x000fc40000010043 */
[----:B------:R-:W-:Y:S02]  /*9ef0*/  FFMA.FTZ R66, R39, R230, R66 ;  /* 0x000000e627427223 */ /* 0x000fe40000010042 */
[----:B------:R-:W-:Y:S02]  /*9f00*/  FADD.FTZ R64, R162, R64 ;  /* 0x00000040a2407221 */ /* 0x000fe40000010000 */
[C---:B------:R-:W-:Y:S02]  /*9f10*/  FMUL.FTZ R162, R179.reuse, -R65 ;  /* 0x80000041b3a27220 */ /* 0x040fe40000410000 */
[----:B------:R-:W-:Y:S02]  /*9f20*/  FFMA.FTZ R67, R40, -R229, R67 ;  /* 0x800000e528437223 */ /* 0x000fe40000010043 */
[----:B------:R-:W-:Y:S02]  /*9f30*/  FFMA.FTZ R66, R38, R232, R66 ;  /* 0x000000e826427223 */ /* 0x000fe40000010042 */
[----:B------:R-:W-:-:S02]  /*9f40*/  FMUL.FTZ R179, R179, -R64 ;  /* 0x80000040b3b37220 */ /* 0x000fc40000410000 */
[C---:B------:R-:W-:Y:S02]  /*9f50*/  FFMA.FTZ R162, R180.reuse, R64, -R162 ;  /* 0x00000040b4a27223 */ /* 0x040fe400000108a2 */
[----:B------:R-:W-:Y:S02]  /*9f60*/  FMUL.FTZ R131, R103, R26 ;  /* 0x0000001a67837220 */ /* 0x000fe40000410000 */
[----:B------:R-:W-:Y:S02]  /*9f70*/  FFMA.FTZ R67, R39, -R231, R67 ;  /* 0x800000e727437223 */ /* 0x000fe40000010043 */
[----:B------:R-:W-:Y:S02]  /*9f80*/  FFMA.FTZ R66, R37, R234, R66 ;  /* 0x000000ea25427223 */ /* 0x000fe40000010042 */
[----:B------:R-:W-:Y:S02]  /*9f90*/  FFMA.FTZ R180, R180, R65, R179 ;  /* 0x00000041b4b47223 */ /* 0x000fe400000100b3 */
[----:B------:R-:W-:-:S02]  /*9fa0*/  FADD.FTZ R161, R161, R162 ;  /* 0x000000a2a1a17221 */ /* 0x000fc40000010000 */
[----:B------:R-:W-:Y:S02]  /*9fb0*/  FFMA.FTZ R130, R25, -R131, R243 ;  /* 0x8000008319827223 */ /* 0x000fe400000100f3 */
[----:B------:R-:W-:Y:S02]  /*9fc0*/  FFMA.FTZ R67, R38, -R233, R67 ;  /* 0x800000e926437223 */ /* 0x000fe40000010043 */
[----:B------:R-:W-:Y:S02]  /*9fd0*/  FFMA.FTZ R131, R27, -R131, R242 ;  /* 0x800000831b837223 */ /* 0x000fe400000100f2 */
[----:B------:R-:W-:Y:S02]  /*9fe0*/  FMUL.FTZ R163, R93, R4 ;  /* 0x000000045da37220 */ /* 0x000fe40000410000 */
[----:B------:R-:W-:Y:S02]  /*9ff0*/  FFMA.FTZ R162, R36, R236, R66 ;  /* 0x000000ec24a27223 */ /* 0x000fe40000010042 */
[----:B------:R-:W-:-:S02]  /*a000*/  FMUL.FTZ R242, R102, R24 ;  /* 0x0000001866f27220 */ /* 0x000fc40000410000 */
[----:B------:R-:W-:Y:S02]  /*a010*/  FADD.FTZ R66, -R160, R180 ;  /* 0x000000b4a0427221 */ /* 0x000fe40000010100 */
[----:B------:R-:W-:Y:S02]  /*a020*/  FMUL.FTZ R160, R181, -R161 ;  /* 0x800000a1b5a07220 */ /* 0x000fe40000410000 */
[----:B------:R-:W-:Y:S02]  /*a030*/  FFMA.FTZ R67, R37, -R235, R67 ;  /* 0x800000eb25437223 */ /* 0x000fe40000010043 */
[-C--:B------:R-:W-:Y:S02]  /*a040*/  FFMA.FTZ R234, R170, -R163.reuse, R234 ;  /* 0x800000a3aaea7223 */ /* 0x080fe400000100ea */
[----:B------:R-:W-:Y:S02]  /*a050*/  FFMA.FTZ R235, R171, -R163, R235 ;  /* 0x800000a3abeb7223 */ /* 0x000fe400000100eb */
[----:B------:R-:W-:-:S02]  /*a060*/  FFMA.FTZ R141, R23, -R242, R141 ;  /* 0x800000f2178d7223 */ /* 0x000fc4000001008d */
[----:B------:R-:W-:Y:S02]  /*a070*/  FFMA.FTZ R142, R22, -R242, R142 ;  /* 0x800000f2168e7223 */ /* 0x000fe4000001008e */
[----:B------:R-:W-:Y:S02]  /*a080*/  FMUL.FTZ R163, R92, R3 ;  /* 0x000000035ca37220 */ /* 0x000fe40000410000 */
[-C--:B------:R-:W-:Y:S02]  /*a090*/  FMUL.FTZ R181, R181, -R66.reuse ;  /* 0x80000042b5b57220 */ /* 0x080fe40000410000 */
[----:B------:R-:W-:Y:S02]  /*a0a0*/  FMUL.FTZ R242, R101, R21 ;  /* 0x0000001565f27220 */ /* 0x000fe40000410000 */
[----:B------:R-:W-:Y:S02]  /*a0b0*/  FFMA.FTZ R160, R182, R66, R160 ;  /* 0x00000042b6a07223 */ /* 0x000fe400000100a0 */
[----:B------:R-:W-:-:S02]  /*a0c0*/  FFMA.FTZ R67, R36, -R237, R67 ;  /* 0x800000ed24437223 */ /* 0x000fc40000010043 */
[-C--:B------:R-:W-:Y:S02]  /*a0d0*/  FFMA.FTZ R236, R169, -R163.reuse, R236 ;  /* 0x800000a3a9ec7223 */ /* 0x080fe400000100ec */
[----:B------:R-:W-:Y:S02]  /*a0e0*/  FFMA.FTZ R237, R168, -R163, R237 ;  /* 0x800000a3a8ed7223 */ /* 0x000fe400000100ed */
[----:B------:R-:W-:Y:S02]  /*a0f0*/  FFMA.FTZ R182, R182, R161, -R181 ;  /* 0x000000a1b6b67223 */ /* 0x000fe400000108b5 */
[-C--:B------:R-:W-:Y:S02]  /*a100*/  FFMA.FTZ R143, R19, -R242.reuse, R143 ;  /* 0x800000f2138f7223 */ /* 0x080fe4000001008f */
[----:B------:R-:W-:Y:S02]  /*a110*/  FFMA.FTZ R144, R20, -R242, R144 ;  /* 0x800000f214907223 */ /* 0x000fe40000010090 */
[----:B------:R-:W-:-:S02]  /*a120*/  FADD.FTZ R163, -R158, R160 ;  /* 0x000000a09ea37221 */ /* 0x000fc40000010100 */
[----:B------:R-:W-:Y:S02]  /*a130*/  FMUL.FTZ R242, R100, R18 ;  /* 0x0000001264f27220 */ /* 0x000fe40000410000 */
[----:B------:R-:W-:Y:S02]  /*a140*/  FFMA.FTZ R158, R35, -R239, R67 ;  /* 0x800000ef239e7223 */ /* 0x000fe40000010043 */
[----:B------:R-:W-:Y:S02]  /*a150*/  FADD.FTZ R182, R159, R182 ;  /* 0x000000b69fb67221 */ /* 0x000fe40000010000 */
[----:B------:R-:W-:Y:S02]  /*a160*/  FMUL.FTZ R67, R183, -R163 ;  /* 0x800000a3b7437220 */ /* 0x000fe40000410000 */
[-C--:B------:R-:W-:Y:S02]  /*a170*/  FFMA.FTZ R145, R17, -R242.reuse, R145 ;  /* 0x800000f211917223 */ /* 0x080fe40000010091 */
[----:B------:R-:W-:-:S02]  /*a180*/  FFMA.FTZ R146, R16, -R242, R146 ;  /* 0x800000f210927223 */ /* 0x000fc40000010092 */
[----:B------:R-:W-:Y:S02]  /*a190*/  FMUL.FTZ R242, R99, R15 ;  /* 0x0000000f63f27220 */ /* 0x000fe40000410000 */
[-C--:B------:R-:W-:Y:S02]  /*a1a0*/  FMUL.FTZ R183, R183, -R182.reuse ;  /* 0x800000b6b7b77220 */ /* 0x080fe40000410000 */
[----:B------:R-:W-:Y:S02]  /*a1b0*/  FFMA.FTZ R67, R184, R182, -R67 ;  /* 0x000000b6b8437223 */ /* 0x000fe40000010843 */
[-C--:B------:R-:W-:Y:S02]  /*a1c0*/  FFMA.FTZ R147, R13, -R242.reuse, R147 ;  /* 0x800000f20d937223 */ /* 0x080fe40000010093 */
[----:B------:R-:W-:Y:S02]  /*a1d0*/  FFMA.FTZ R148, R14, -R242, R148 ;  /* 0x800000f20e947223 */ /* 0x000fe40000010094 */
[----:B------:R-:W-:-:S02]  /*a1e0*/  FMUL.FTZ R242, R98, R12 ;  /* 0x0000000c62f27220 */ /* 0x000fc40000410000 */
[----:B------:R-:W-:Y:S02]  /*a1f0*/  FFMA.FTZ R184, R184, R163, R183 ;  /* 0x000000a3b8b87223 */ /* 0x000fe400000100b7 */
[----:B------:R-:W-:Y:S02]  /*a200*/  FADD.FTZ R67, R156, R67 ;  /* 0x000000439c437221 */ /* 0x000fe40000010000 */
[-C--:B------:R-:W-:Y:S02]  /*a210*/  FFMA.FTZ R149, R11, -R242.reuse, R149 ;  /* 0x800000f20b957223 */ /* 0x080fe40000010095 */
[----:B------:R-:W-:Y:S02]  /*a220*/  FFMA.FTZ R150, R10, -R242, R150 ;  /* 0x800000f20a967223 */ /* 0x000fe40000010096 */
[----:B------:R-:W-:Y:S02]  /*a230*/  FADD.FTZ R184, -R157, R184 ;  /* 0x000000b89db87221 */ /* 0x000fe40000010100 */
[----:B------:R-:W-:-:S02]  /*a240*/  FMUL.FTZ R242, R97, R9 ;  /* 0x0000000961f27220 */ /* 0x000fc40000410000 */
[C---:B------:R-:W-:Y:S02]  /*a250*/  FMUL.FTZ R157, R185.reuse, -R67 ;  /* 0x80000043b99d7220 */ /* 0x040fe40000410000 */
[----:B------:R-:W-:Y:S02]  /*a260*/  FMUL.FTZ R185, R185, -R184 ;  /* 0x800000b8b9b97220 */ /* 0x000fe40000410000 */
[-C--:B------:R-:W-:Y:S02]  /*a270*/  FFMA.FTZ R151, R7, -R242.reuse, R151 ;  /* 0x800000f207977223 */ /* 0x080fe40000010097 */
[----:B------:R-:W-:Y:S02]  /*a280*/  FFMA.FTZ R152, R8, -R242, R152 ;  /* 0x800000f208987223 */ /* 0x000fe40000010098 */
[----:B------:R-:W-:Y:S02]  /*a290*/  FFMA.FTZ R157, R186, R184, R157 ;  /* 0x000000b8ba9d7223 */ /* 0x000fe4000001009d */
[----:B------:R-:W-:-:S02]  /*a2a0*/  FMUL.FTZ R242, R96, R6 ;  /* 0x0000000660f27220 */ /* 0x000fc40000410000 */
[----:B------:R-:W-:Y:S02]  /*a2b0*/  FFMA.FTZ R186, R186, R67, -R185 ;  /* 0x00000043baba7223 */ /* 0x000fe400000108b9 */
[----:B------:R-:W-:Y:S02]  /*a2c0*/  FADD.FTZ R181, -R154, R157 ;  /* 0x0000009d9ab57221 */ /* 0x000fe40000010100 */
[-C--:B------:R-:W-:Y:S02]  /*a2d0*/  FFMA.FTZ R153, R178, -R242.reuse, R153 ;  /* 0x800000f2b2997223 */ /* 0x080fe40000010099 */
[----:B------:R-:W-:Y:S02]  /*a2e0*/  FFMA.FTZ R229, R177, -R242, R229 ;  /* 0x800000f2b1e57223 */ /* 0x000fe400000100e5 */
[----:B------:R-:W-:Y:S02]  /*a2f0*/  FMUL.FTZ R242, R95, R5 ;  /* 0x000000055ff27220 */ /* 0x000fe40000410000 */
[----:B------:R-:W-:-:S02]  /*a300*/  FADD.FTZ R155, R155, R186 ;  /* 0x000000ba9b9b7221 */ /* 0x000fc40000010000 */
[----:B------:R-:W-:Y:S02]  /*a310*/  FMUL.FTZ R154, R187, -R181 ;  /* 0x800000b5bb9a7220 */ /* 0x000fe40000410000 */
[-C--:B------:R-:W-:Y:S02]  /*a320*/  FFMA.FTZ R230, R175, -R242.reuse, R230 ;  /* 0x800000f2afe67223 */ /* 0x080fe400000100e6 */
[----:B------:R-:W-:Y:S02]  /*a330*/  FFMA.FTZ R231, R176, -R242, R231 ;  /* 0x800000f2b0e77223 */ /* 0x000fe400000100e7 */
[----:B------:R-:W-:Y:S02]  /*a340*/  FMUL.FTZ R242, R94, R174 ;  /* 0x000000ae5ef27220 */ /* 0x000fe40000410000 */
[----:B------:R-:W-:Y:S02]  /*a350*/  FMUL.FTZ R168, R168, R163 ;  /* 0x000000a3a8a87220 */ /* 0x000fe40000410000 */
[----:B------:R-:W-:-:S02]  /*a360*/  FMUL.FTZ R157, R187, -R155 ;  /* 0x8000009bbb9d7220 */ /* 0x000fc40000410000 */
[----:B------:R-:W-:Y:S02]  /*a370*/  FFMA.FTZ R160, R35, R238, R162 ;  /* 0x000000ee23a07223 */ /* 0x000fe400000100a2 */
[----:B------:R-:W-:Y:S02]  /*a380*/  FFMA.FTZ R154, R188, R155, -R154 ;  /* 0x0000009bbc9a7223 */ /* 0x000fe4000001089a */
[----:B------:R-:W-:Y:S02]  /*a390*/  FMUL.FTZ R162, R155, UR43 ;  /* 0x0000002b9ba27c20 */ /* 0x000fe40008410000 */
[----:B------:R-:W-:Y:S02]  /*a3a0*/  FFMA.FTZ R233, R172, -R242, R233 ;  /* 0x800000f2ace97223 */ /* 0x000fe400000100e9 */
[----:B------:R-:W-:Y:S02]  /*a3b0*/  FMUL.FTZ R179, R91, R2 ;  /* 0x000000025bb37220 */ /* 0x000fe40000410000 */
[----:B------:R-:W-:-:S02]  /*a3c0*/  FFMA.FTZ R169, R169, R182, R168 ;  /* 0x000000b6a9a97223 */ /* 0x000fc400000100a8 */
[-C--:B------:R-:W-:Y:S02]  /*a3d0*/  FFMA.FTZ R157, R188, R181.reuse, R157 ;  /* 0x000000b5bc9d7223 */ /* 0x080fe4000001009d */
[----:B------:R-:W-:Y:S02]  /*a3e0*/  FMUL.FTZ R172, R172, R181 ;  /* 0x000000b5acac7220 */ /* 0x000fe40000410000 */
[----:B------:R-:W-:Y:S02]  /*a3f0*/  FADD.FTZ R168, R213, R154 ;  /* 0x0000009ad5a87221 */ /* 0x000fe40000010000 */
[C---:B------:R-:W-:Y:S02]  /*a400*/  FMUL.FTZ R154, R181.reuse, UR43 ;  /* 0x0000002bb59a7c20 */ /* 0x040fe40008410000 */
[----:B------:R-:W-:Y:S02]  /*a410*/  FFMA.FTZ R162, R181, UR45, -R162 ;  /* 0x0000002db5a27c23 */ /* 0x000fe400080108a2 */
[----:B------:R-:W-:-:S02]  /*a420*/  FFMA.FTZ R232, R173, -R242, R232 ;  /* 0x800000f2ade87223 */ /* 0x000fc400000100e8 */
[-C--:B------:R-:W-:Y:S02]  /*a430*/  FFMA.FTZ R238, R167, -R179.reuse, R238 ;  /* 0x800000b3a7ee7223 */ /* 0x080fe400000100ee */
[----:B------:R-:W-:Y:S02]  /*a440*/  FFMA.FTZ R239, R166, -R179, R239 ;  /* 0x800000b3a6ef7223 */ /* 0x000fe400000100ef */
[----:B------:R-:W-:Y:S02]  /*a450*/  FADD.FTZ R214, -R214, R157 ;  /* 0x0000009dd6d67221 */ /* 0x000fe40000010100 */
[----:B------:R-:W-:Y:S02]  /*a460*/  FMUL.FTZ R166, R166, R66 ;  /* 0x00000042a6a67220 */ /* 0x000fe40000410000 */
[----:B------:R-:W-:Y:S02]  /*a470*/  FMUL.FTZ R171, R171, R184 ;  /* 0x000000b8abab7220 */ /* 0x000fe40000410000 */
[----:B------:R-:W-:-:S02]  /*a480*/  FFMA.FTZ R173, R173, R155, R172 ;  /* 0x0000009badad7223 */ /* 0x000fc400000100ac */
[----:B------:R-:W-:Y:S02]  /*a490*/  FMUL.FTZ R179, R94, R155 ;  /* 0x0000009b5eb37220 */ /* 0x000fe40000410000 */
[----:B------:R-:W-:Y:S02]  /*a4a0*/  FMUL.FTZ R156, R90, R0 ;  /* 0x000000005a9c7220 */ /* 0x000fe40000410000 */
[----:B------:R-:W-:Y:S02]  /*a4b0*/  FFMA.FTZ R155, R155, UR45, R154 ;  /* 0x0000002d9b9b7c23 */ /* 0x000fe4000801009a */
[----:B------:R-:W-:Y:S02]  /*a4c0*/  FMUL.FTZ R181, R94, R181 ;  /* 0x000000b55eb57220 */ /* 0x000fe40000410000 */
[----:B------:R-:W-:Y:S02]  /*a4d0*/  FMUL.FTZ R162, R233, R162 ;  /* 0x000000a2e9a27220 */ /* 0x000fe40000410000 */
[----:B------:R-:W-:-:S02]  /*a4e0*/  FMUL.FTZ R187, R189, -R168 ;  /* 0x800000a8bdbb7220 */ /* 0x000fc40000410000 */
[----:B------:R-:W-:Y:S02]  /*a4f0*/  FMUL.FTZ R159, R164, R65 ;  /* 0x00000041a49f7220 */ /* 0x000fe40000410000 */
[----:B------:R-:W-:Y:S02]  /*a500*/  FMUL.FTZ R157, R189, -R214 ;  /* 0x800000d6bd9d7220 */ /* 0x000fe40000410000 */
[----:B------:R-:W-:Y:S01]  /*a510*/  FFMA.FTZ R167, R167, R161, R166 ;  /* 0x000000a1a7a77223 */ /* 0x000fe200000100a6 */
[----:B------:R-:W-:Y:S01]  /*a520*/  SHF.L.U32 R166, R138, 0x5, RZ ;  /* 0x000000058aa67819 */ /* 0x000fe200000006ff */
[----:B------:R-:W-:Y:S02]  /*a530*/  FFMA.FTZ R170, R170, R67, R171 ;  /* 0x00000043aaaa7223 */ /* 0x000fe400000100ab */
[----:B------:R-:W-:Y:S01]  /*a540*/  FFMA.FTZ R164, R164, -R156, R140 ;  /* 0x8000009ca4a47223 */ /* 0x000fe2000001008c */
[----:B------:R-:W-:Y:S01]  /*a550*/  LEA.HI.SX32 R166, R166, R166, 0x1b ;  /* 0x000000a6a6a67211 */ /* 0x000fe200078fdaff */
[----:B------:R-:W-:-:S02]  /*a560*/  FMUL.FTZ R171, R90, R64 ;  /* 0x000000405aab7220 */ /* 0x000fc40000410000 */
[----:B------:R-:W-:Y:S02]  /*a570*/  FMUL.FTZ R154, R233, R181 ;  /* 0x000000b5e99a7220 */ /* 0x000fe40000410000 */
[----:B------:R-:W-:Y:S02]  /*a580*/  FFMA.FTZ R180, R232, R155, R162 ;  /* 0x0000009be8b47223 */ /* 0x000fe400000100a2 */
[----:B------:R-:W-:Y:S02]  /*a590*/  FFMA.FTZ R156, R165, -R156, R139 ;  /* 0x8000009ca59c7223 */ /* 0x000fe4000001008b */
[----:B------:R-:W-:Y:S02]  /*a5a0*/  FMUL.FTZ R155, R65, UR43 ;  /* 0x0000002b419b7c20 */ /* 0x000fe40008410000 */
[----:B------:R-:W-:Y:S02]  /*a5b0*/  FFMA.FTZ R187, R190, R214, R187 ;  /* 0x000000d6bebb7223 */ /* 0x000fe400000100bb */
[----:B------:R-:W-:-:S02]  /*a5c0*/  FFMA.FTZ R165, R165, R64, R159 ;  /* 0x00000040a5a57223 */ /* 0x000fc4000001009f */
[----:B------:R-:W-:Y:S02]  /*a5d0*/  FFMA.FTZ R162, R190, R168, -R157 ;  /* 0x000000a8bea27223 */ /* 0x000fe4000001089d */
[-C--:B------:R-:W-:Y:S02]  /*a5e0*/  FMUL.FTZ R159, R174, R179.reuse ;  /* 0x000000b3ae9f7220 */ /* 0x080fe40000410000 */
[----:B------:R-:W-:Y:S02]  /*a5f0*/  FMUL.FTZ R233, R233, R179 ;  /* 0x000000b3e9e97220 */ /* 0x000fe40000410000 */
[----:B------:R-:W-:Y:S01]  /*a600*/  FMUL.FTZ R183, R0, R171 ;  /* 0x000000ab00b77220 */ /* 0x000fe20000410000 */
[----:B------:R0:W-:Y:S01]  /*a610*/  STS [R166.X4+0x898], R159 ;  /* 0x0008989fa6007388 */ /* 0x0001e20000004800 */
[----:B------:R-:W-:Y:S02]  /*a620*/  FFMA.FTZ R179, R232, R179, R154 ;  /* 0x000000b3e8b37223 */ /* 0x000fe4000001009a */
[C---:B------:R-:W-:Y:S01]  /*a630*/  FFMA.FTZ R155, R64.reuse, UR45, R155 ;  /* 0x0000002d409b7c23 */ /* 0x040fe2000801009b */
[----:B------:R1:W-:Y:S01]  /*a640*/  STS [R166.X4+0x8b8], R183 ;  /* 0x0008b8b7a6007388 */ /* 0x0003e20000004800 */
[----:B------:R-:W-:-:S02]  /*a650*/  FMUL.FTZ R154, R64, UR43 ;  /* 0x0000002b409a7c20 */ /* 0x000fc40008410000 */
[----:B------:R-:W-:Y:S02]  /*a660*/  FADD.FTZ R212, -R212, R187 ;  /* 0x000000bbd4d47221 */ /* 0x000fe40000010100 */
[----:B------:R-:W-:Y:S02]  /*a670*/  FMUL.FTZ R64, R66, UR43 ;  /* 0x0000002b42407c20 */ /* 0x000fe40008410000 */
[----:B------:R-:W-:Y:S02]  /*a680*/  FADD.FTZ R211, R211, R162 ;  /* 0x000000a2d3d37221 */ /* 0x000fe40000010000 */
[----:B------:R-:W-:Y:S02]  /*a690*/  FMUL.FTZ R172, R191, -R212 ;  /* 0x800000d4bfac7220 */ /* 0x000fe40000410000 */
[C---:B------:R-:W-:Y:S02]  /*a6a0*/  FMUL.FTZ R185, R161.reuse, UR43 ;  /* 0x0000002ba1b97c20 */ /* 0x040fe40008410000 */
[----:B0-----:R-:W-:-:S02]  /*a6b0*/  FFMA.FTZ R159, R161, UR45, R64 ;  /* 0x0000002da19f7c23 */ /* 0x001fc40008010040 */
[----:B-1----:R-:W-:Y:S02]  /*a6c0*/  FMUL.FTZ R183, R91, R161 ;  /* 0x000000a15bb77220 */ /* 0x002fe40000410000 */
[----:B------:R-:W-:Y:S02]  /*a6d0*/  FMUL.FTZ R191, R191, -R211 ;  /* 0x800000d3bfbf7220 */ /* 0x000fe40000410000 */
[----:B------:R-:W-:Y:S02]  /*a6e0*/  FMUL.FTZ R161, R163, UR43 ;  /* 0x0000002ba3a17c20 */ /* 0x000fe40008410000 */
[----:B------:R-:W-:Y:S02]  /*a6f0*/  FMUL.FTZ R162, R182, UR43 ;  /* 0x0000002bb6a27c20 */ /* 0x000fe40008410000 */
[----:B------:R-:W-:Y:S02]  /*a700*/  FFMA.FTZ R157, R65, UR45, -R154 ;  /* 0x0000002d419d7c23 */ /* 0x000fe4000801089a */
[----:B------:R-:W-:-:S02]  /*a710*/  FFMA.FTZ R154, R66, UR45, -R185 ;  /* 0x0000002d429a7c23 */ /* 0x000fc400080108b9 */
[----:B------:R-:W-:Y:S02]  /*a720*/  FFMA.FTZ R191, R192, R212, R191 ;  /* 0x000000d4c0bf7223 */ /* 0x000fe400000100bf */
[----:B------:R-:W-:Y:S02]  /*a730*/  FMUL.FTZ R185, R91, R66 ;  /* 0x000000425bb97220 */ /* 0x000fe40000410000 */
[----:B------:R-:W-:Y:S02]  /*a740*/  FMUL.FTZ R64, R92, R182 ;  /* 0x000000b65c407220 */ /* 0x000fe40000410000 */
[----:B------:R-:W-:Y:S02]  /*a750*/  FFMA.FTZ R161, R182, UR45, R161 ;  /* 0x0000002db6a17c23 */ /* 0x000fe400080100a1 */
[----:B------:R-:W-:Y:S02]  /*a760*/  FFMA.FTZ R172, R192, R211, -R172 ;  /* 0x000000d3c0ac7223 */ /* 0x000fe400000108ac */
[----:B------:R-:W-:-:S02]  /*a770*/  FFMA.FTZ R162, R163, UR45, -R162 ;  /* 0x0000002da3a27c23 */ /* 0x000fc400080108a2 */
[----:B------:R-:W-:Y:S02]  /*a780*/  FMUL.FTZ R66, R92, R163 ;  /* 0x000000a35c427220 */ /* 0x000fe40000410000 */
[----:B------:R-:W-:Y:S02]  /*a790*/  FMUL.FTZ R182, R184, UR43 ;  /* 0x0000002bb8b67c20 */ /* 0x000fe40008410000 */
[----:B------:R-:W-:Y:S02]  /*a7a0*/  FMUL.FTZ R163, R67, UR43 ;  /* 0x0000002b43a37c20 */ /* 0x000fe40008410000 */
[----:B------:R-:W-:Y:S02]  /*a7b0*/  FADD.FTZ R210, -R210, R191 ;  /* 0x000000bfd2d27221 */ /* 0x000fe40000010100 */
[----:B------:R-:W-:Y:S02]  /*a7c0*/  FMUL.FTZ R189, R3, R64 ;  /* 0x0000004003bd7220 */ /* 0x000fe40000410000 */
[----:B------:R-:W-:-:S02]  /*a7d0*/  FADD.FTZ R172, R209, R172 ;  /* 0x000000acd1ac7221 */ /* 0x000fc40000010000 */
[----:B------:R-:W-:Y:S01]  /*a7e0*/  FFMA.FTZ R187, R67, UR45, R182 ;  /* 0x0000002d43bb7c23 */ /* 0x000fe200080100b6 */
[----:B------:R0:W-:Y:S01]  /*a7f0*/  STS [R166.X4+0x8a8], R189 ;  /* 0x0008a8bda6007388 */ /* 0x0001e20000004800 */
[----:B------:R-:W-:Y:S02]  /*a800*/  FFMA.FTZ R182, R184, UR45, -R163 ;  /* 0x0000002db8b67c23 */ /* 0x000fe400080108a3 */
[C---:B------:R-:W-:Y:S02]  /*a810*/  FMUL.FTZ R163, R193.reuse, -R210 ;  /* 0x800000d2c1a37220 */ /* 0x040fe40000410000 */
[----:B------:R-:W-:Y:S02]  /*a820*/  FMUL.FTZ R193, R193, -R172 ;  /* 0x800000acc1c17220 */ /* 0x000fe40000410000 */
[----:B------:R-:W-:Y:S02]  /*a830*/  FMUL.FTZ R191, R174, R181 ;  /* 0x000000b5aebf7220 */ /* 0x000fe40000410000 */
[----:B------:R-:W-:-:S02]  /*a840*/  FMUL.FTZ R176, R176, R214 ;  /* 0x000000d6b0b07220 */ /* 0x000fc40000410000 */
[----:B0-----:R-:W-:Y:S01]  /*a850*/  FMUL.FTZ R189, R93, R184 ;  /* 0x000000b85dbd7220 */ /* 0x001fe20000410000 */
[----:B------:R0:W-:Y:S01]  /*a860*/  STS [R166.X4+0x89c], R191 ;  /* 0x00089cbfa6007388 */ /* 0x0001e20000004800 */
[C---:B------:R-:W-:Y:S02]  /*a870*/  FFMA.FTZ R184, R194.reuse, R172, -R163 ;  /* 0x000000acc2b87223 */ /* 0x040fe400000108a3 */
[----:B------:R-:W-:Y:S02]  /*a880*/  FFMA.FTZ R163, R194, R210, R193 ;  /* 0x000000d2c2a37223 */ /* 0x000fe400000100c1 */
[----:B------:R-:W-:Y:S02]  /*a890*/  FADD.FTZ R215, R215, R184 ;  /* 0x000000b8d7d77221 */ /* 0x000fe40000010000 */
[----:B------:R-:W-:Y:S02]  /*a8a0*/  FADD.FTZ R163, -R216, R163 ;  /* 0x000000a3d8a37221 */ /* 0x000fe40000010100 */
[----:B------:R-:W-:-:S02]  /*a8b0*/  FFMA.FTZ R180, R174, R173, R180 ;  /* 0x000000adaeb47223 */ /* 0x000fc400000100b4 */
[C---:B------:R-:W-:Y:S02]  /*a8c0*/  FMUL.FTZ R174, R195.reuse, -R163 ;  /* 0x800000a3c3ae7220 */ /* 0x040fe40000410000 */
[----:B------:R-:W-:Y:S02]  /*a8d0*/  FFMA.FTZ R232, R232, R181, -R233 ;  /* 0x000000b5e8e87223 */ /* 0x000fe400000108e9 */
[----:B------:R-:W-:Y:S02]  /*a8e0*/  FMUL.FTZ R195, R195, -R215 ;  /* 0x800000d7c3c37220 */ /* 0x000fe40000410000 */
[----:B------:R-:W-:Y:S02]  /*a8f0*/  FMUL.FTZ R181, R168, UR43 ;  /* 0x0000002ba8b57c20 */ /* 0x000fe40008410000 */
[----:B------:R-:W-:Y:S02]  /*a900*/  FFMA.FTZ R176, R175, R168, R176 ;  /* 0x000000a8afb07223 */ /* 0x000fe400000100b0 */
[----:B------:R-:W-:-:S02]  /*a910*/  FMUL.FTZ R175, R214, UR43 ;  /* 0x0000002bd6af7c20 */ /* 0x000fc40008410000 */
[----:B------:R-:W-:Y:S02]  /*a920*/  FFMA.FTZ R195, R196, R163, R195 ;  /* 0x000000a3c4c37223 */ /* 0x000fe400000100c3 */
[----:B------:R-:W-:Y:S02]  /*a930*/  FFMA.FTZ R184, R214, UR45, -R181 ;  /* 0x0000002dd6b87c23 */ /* 0x000fe400080108b5 */
[C---:B------:R-:W-:Y:S02]  /*a940*/  FMUL.FTZ R214, R95.reuse, R214 ;  /* 0x000000d65fd67220 */ /* 0x040fe40000410000 */
[----:B------:R-:W-:Y:S02]  /*a950*/  FFMA.FTZ R175, R168, UR45, R175 ;  /* 0x0000002da8af7c23 */ /* 0x000fe400080100af */
[----:B------:R-:W-:Y:S02]  /*a960*/  FMUL.FTZ R186, R95, R168 ;  /* 0x000000a85fba7220 */ /* 0x000fe40000410000 */
[----:B------:R-:W-:-:S02]  /*a970*/  FFMA.FTZ R168, R196, R215, -R174 ;  /* 0x000000d7c4a87223 */ /* 0x000fc400000108ae */
[----:B------:R-:W-:Y:S02]  /*a980*/  FADD.FTZ R228, -R228, R195 ;  /* 0x000000c3e4e47221 */ /* 0x000fe40000010100 */
[----:B------:R-:W-:Y:S02]  /*a990*/  FMUL.FTZ R181, R231, R214 ;  /* 0x000000d6e7b57220 */ /* 0x000fe40000410000 */
[----:B------:R-:W-:Y:S02]  /*a9a0*/  FADD.FTZ R168, R227, R168 ;  /* 0x000000a8e3a87221 */ /* 0x000fe40000010000 */
[----:B0-----:R-:W-:Y:S02]  /*a9b0*/  FMUL.FTZ R191, R197, -R228 ;  /* 0x800000e4c5bf7220 */ /* 0x001fe40000410000 */
[C---:B------:R-:W-:Y:S02]  /*a9c0*/  FMUL.FTZ R184, R231.reuse, R184 ;  /* 0x000000b8e7b87220 */ /* 0x040fe40000410000 */
[----:B------:R-:W-:-:S02]  /*a9d0*/  FMUL.FTZ R231, R231, R186 ;  /* 0x000000bae7e77220 */ /* 0x000fc40000410000 */
[-C--:B------:R-:W-:Y:S02]  /*a9e0*/  FFMA.FTZ R174, R230, R186.reuse, R181 ;  /* 0x000000bae6ae7223 */ /* 0x080fe400000100b5 */
[----:B------:R-:W-:Y:S02]  /*a9f0*/  FMUL.FTZ R193, R5, R186 ;  /* 0x000000ba05c17220 */ /* 0x000fe40000410000 */
[----:B------:R-:W-:Y:S02]  /*aa00*/  FMUL.FTZ R186, R235, R182 ;  /* 0x000000b6ebba7220 */ /* 0x000fe40000410000 */
[-C--:B------:R-:W-:Y:S01]  /*aa10*/  FMUL.FTZ R197, R197, -R168.reuse ;  /* 0x800000a8c5c57220 */ /* 0x080fe20000410000 */
[----:B------:R-:W-:Y:S01]  /*aa20*/  STS [R166.X4+0x890], R193 ;  /* 0x000890c1a6007388 */ /* 0x000fe20000004800 */
[C---:B------:R-:W-:Y:S02]  /*aa30*/  FFMA.FTZ R182, R198.reuse, R168, -R191 ;  /* 0x000000a8c6b67223 */ /* 0x040fe400000108bf */
[----:B------:R-:W-:-:S02]  /*aa40*/  FFMA.FTZ R197, R198, R228, R197 ;  /* 0x000000e4c6c57223 */ /* 0x000fc400000100c5 */
[----:B------:R-:W-:Y:S02]  /*aa50*/  FADD.FTZ R225, R225, R182 ;  /* 0x000000b6e1e17221 */ /* 0x000fe40000010000 */
[C---:B------:R-:W-:Y:S02]  /*aa60*/  FFMA.FTZ R181, R230.reuse, R214, -R231 ;  /* 0x000000d6e6b57223 */ /* 0x040fe400000108e7 */
[----:B------:R-:W-:Y:S02]  /*aa70*/  FFMA.FTZ R230, R230, R175, R184 ;  /* 0x000000afe6e67223 */ /* 0x000fe400000100b8 */
[----:B------:R-:W-:Y:S02]  /*aa80*/  FADD.FTZ R175, -R226, R197 ;  /* 0x000000c5e2af7221 */ /* 0x000fe40000010100 */
[----:B------:R-:W-:Y:S02]  /*aa90*/  FMUL.FTZ R182, R199, -R225 ;  /* 0x800000e1c7b67220 */ /* 0x000fe40000410000 */
[----:B------:R-:W-:-:S02]  /*aaa0*/  FMUL.FTZ R213, R2, R183 ;  /* 0x000000b702d57220 */ /* 0x000fc40000410000 */
[----:B------:R-:W-:Y:S02]  /*aab0*/  FMUL.FTZ R67, R93, R67 ;  /* 0x000000435d437220 */ /* 0x000fe40000410000 */
[-C--:B------:R-:W-:Y:S01]  /*aac0*/  FMUL.FTZ R199, R199, -R175.reuse ;  /* 0x800000afc7c77220 */ /* 0x080fe20000410000 */
[----:B------:R0:W-:Y:S01]  /*aad0*/  STS [R166.X4+0x8b0], R213 ;  /* 0x0008b0d5a6007388 */ /* 0x0001e20000004800 */
[----:B------:R-:W-:Y:S02]  /*aae0*/  FFMA.FTZ R191, R200, R175, R182 ;  /* 0x000000afc8bf7223 */ /* 0x000fe400000100b6 */
[----:B------:R-:W-:Y:S02]  /*aaf0*/  FMUL.FTZ R233, R2, R185 ;  /* 0x000000b902e97220 */ /* 0x000fe40000410000 */
[C---:B------:R-:W-:Y:S02]  /*ab00*/  FMUL.FTZ R184, R235.reuse, R189 ;  /* 0x000000bdebb87220 */ /* 0x040fe40000410000 */
[----:B------:R-:W-:Y:S01]  /*ab10*/  FMUL.FTZ R235, R235, R67 ;  /* 0x00000043ebeb7220 */ /* 0x000fe20000410000 */
[----:B------:R1:W-:Y:S01]  /*ab20*/  STS [R166.X4+0x8b4], R233 ;  /* 0x0008b4e9a6007388 */ /* 0x0003e20000004800 */
[----:B------:R-:W-:-:S02]  /*ab30*/  FMUL.FTZ R177, R177, R212 ;  /* 0x000000d4b1b17220 */ /* 0x000fc40000410000 */
[----:B------:R-:W-:Y:S02]  /*ab40*/  FFMA.FTZ R200, R200, R225, -R199 ;  /* 0x000000e1c8c87223 */ /* 0x000fe400000108c7 */
[----:B------:R-:W-:Y:S02]  /*ab50*/  FADD.FTZ R224, -R224, R191 ;  /* 0x000000bfe0e07221 */ /* 0x000fe40000010100 */
[----:B0-----:R-:W-:Y:S02]  /*ab60*/  FMUL.FTZ R213, R4, R67 ;  /* 0x0000004304d57220 */ /* 0x001fe40000410000 */
[C---:B------:R-:W-:Y:S02]  /*ab70*/  FFMA.FTZ R187, R234.reuse, R187, R186 ;  /* 0x000000bbeabb7223 */ /* 0x040fe400000100ba */
[----:B------:R-:W-:Y:S01]  /*ab80*/  FFMA.FTZ R67, R234, R67, R184 ;  /* 0x00000043ea437223 */ /* 0x000fe200000100b8 */
[----:B------:R-:W-:Y:S01]  /*ab90*/  STS [R166.X4+0x8a0], R213 ;  /* 0x0008a0d5a6007388 */ /* 0x000fe20000004800 */
[----:B-1----:R-:W-:-:S02]  /*aba0*/  FMUL.FTZ R233, R4, R189 ;  /* 0x000000bd04e97220 */ /* 0x002fc40000410000 */
[----:B------:R-:W-:Y:S02]  /*abb0*/  FFMA.FTZ R234, R234, R189, -R235 ;  /* 0x000000bdeaea7223 */ /* 0x000fe400000108eb */
[----:B------:R-:W-:Y:S01]  /*abc0*/  FFMA.FTZ R177, R178, R211, R177 ;  /* 0x000000d3b2b17223 */ /* 0x000fe200000100b1 */
[----:B------:R-:W-:Y:S01]  /*abd0*/  STS [R166.X4+0x8a4], R233 ;  /* 0x0008a4e9a6007388 */ /* 0x000fe20000004800 */
[----:B------:R-:W-:Y:S02]  /*abe0*/  FADD.FTZ R178, R223, R200 ;  /* 0x000000c8dfb27221 */ /* 0x000fe40000010000 */
[----:B------:R-:W-:Y:S02]  /*abf0*/  FMUL.FTZ R189, R201, -R224 ;  /* 0x800000e0c9bd7220 */ /* 0x000fe40000410000 */
[----:B------:R-:W-:Y:S02]  /*ac00*/  FMUL.FTZ R191, R211, UR43 ;  /* 0x0000002bd3bf7c20 */ /* 0x000fe40008410000 */
[----:B------:R-:W-:-:S02]  /*ac10*/  FMUL.FTZ R201, R201, -R178 ;  /* 0x800000b2c9c97220 */ /* 0x000fc40000410000 */
[----:B------:R-:W-:Y:S02]  /*ac20*/  FFMA.FTZ R184, R202, R178, -R189 ;  /* 0x000000b2cab87223 */ /* 0x000fe400000108bd */
[----:B------:R-:W-:Y:S02]  /*ac30*/  FFMA.FTZ R186, R212, UR45, -R191 ;  /* 0x0000002dd4ba7c23 */ /* 0x000fe400080108bf */
[----:B------:R-:W-:Y:S02]  /*ac40*/  FFMA.FTZ R189, R202, R224, R201 ;  /* 0x000000e0cabd7223 */ /* 0x000fe400000100c9 */
[----:B------:R-:W-:Y:S02]  /*ac50*/  FADD.FTZ R221, R221, R184 ;  /* 0x000000b8dddd7221 */ /* 0x000fe40000010000 */
[----:B------:R-:W-:Y:S02]  /*ac60*/  FMUL.FTZ R184, R229, R186 ;  /* 0x000000bae5b87220 */ /* 0x000fe40000410000 */
[----:B------:R-:W-:-:S02]  /*ac70*/  FADD.FTZ R189, -R222, R189 ;  /* 0x000000bddebd7221 */ /* 0x000fc40000010100 */
[C---:B------:R-:W-:Y:S02]  /*ac80*/  FMUL.FTZ R186, R203.reuse, -R221 ;  /* 0x800000ddcbba7220 */ /* 0x040fe40000410000 */
[-C--:B------:R-:W-:Y:S02]  /*ac90*/  FMUL.FTZ R203, R203, -R189.reuse ;  /* 0x800000bdcbcb7220 */ /* 0x080fe40000410000 */
[C---:B------:R-:W-:Y:S02]  /*aca0*/  FFMA.FTZ R191, R204.reuse, R189, R186 ;  /* 0x000000bdccbf7223 */ /* 0x040fe400000100ba */
[----:B------:R-:W-:Y:S02]  /*acb0*/  FFMA.FTZ R186, R204, R221, -R203 ;  /* 0x000000ddccba7223 */ /* 0x000fe400000108cb */
[----:B------:R-:W-:Y:S02]  /*acc0*/  FADD.FTZ R220, -R220, R191 ;  /* 0x000000bfdcdc7221 */ /* 0x000fe40000010100 */
[----:B------:R-:W-:-:S02]  /*acd0*/  FADD.FTZ R186, R219, R186 ;  /* 0x000000badbba7221 */ /* 0x000fc40000010000 */
[----:B------:R-:W-:Y:S02]  /*ace0*/  FMUL.FTZ R191, R205, -R220 ;  /* 0x800000dccdbf7220 */ /* 0x000fe40000410000 */
[----:B------:R-:W-:Y:S02]  /*acf0*/  FMUL.FTZ R190, R96, R211 ;  /* 0x000000d360be7220 */ /* 0x000fe40000410000 */
[----:B------:R-:W-:Y:S02]  /*ad00*/  FMUL.FTZ R195, R5, R214 ;  /* 0x000000d605c37220 */ /* 0x000fe40000410000 */
[----:B------:R-:W-:Y:S02]  /*ad10*/  FMUL.FTZ R182, R212, UR43 ;  /* 0x0000002bd4b67c20 */ /* 0x000fe40008410000 */
[-C--:B------:R-:W-:Y:S01]  /*ad20*/  FMUL.FTZ R205, R205, -R186.reuse ;  /* 0x800000bacdcd7220 */ /* 0x080fe20000410000 */
[----:B------:R0:W-:Y:S01]  /*ad30*/  STS [R166.X4+0x894], R195 ;  /* 0x000894c3a6007388 */ /* 0x0001e20000004800 */
[----:B------:R-:W-:-:S02]  /*ad40*/  FFMA.FTZ R192, R206, R186, -R191 ;  /* 0x000000bacec07223 */ /* 0x000fc400000108bf */
[----:B------:R-:W-:Y:S02]  /*ad50*/  FMUL.FTZ R212, R96, R212 ;  /* 0x000000d460d47220 */ /* 0x000fe40000410000 */
[----:B------:R-:W-:Y:S02]  /*ad60*/  FMUL.FTZ R193, R6, R190 ;  /* 0x000000be06c17220 */ /* 0x000fe40000410000 */
[----:B------:R-:W-:Y:S02]  /*ad70*/  FMUL.FTZ R196, R97, R210 ;  /* 0x000000d261c47220 */ /* 0x000fe40000410000 */
[----:B------:R-:W-:Y:S01]  /*ad80*/  FFMA.FTZ R205, R206, R220, R205 ;  /* 0x000000dccecd7223 */ /* 0x000fe200000100cd */
[----:B------:R1:W-:Y:S01]  /*ad90*/  STS [R166.X4+0x888], R193 ;  /* 0x000888c1a6007388 */ /* 0x0003e20000004800 */
[----:B------:R-:W-:Y:S02]  /*ada0*/  FADD.FTZ R217, R217, R192 ;  /* 0x000000c0d9d97221 */ /* 0x000fe40000010000 */
[----:B0-----:R-:W-:-:S02]  /*adb0*/  FMUL.FTZ R195, R6, R212 ;  /* 0x000000d406c37220 */ /* 0x001fc40000410000 */
[----:B------:R-:W-:Y:S02]  /*adc0*/  FMUL.FTZ R194, R97, R172 ;  /* 0x000000ac61c27220 */ /* 0x000fe40000410000 */
[----:B------:R-:W-:Y:S01]  /*add0*/  FMUL.FTZ R191, R152, R196 ;  /* 0x000000c498bf7220 */ /* 0x000fe20000410000 */
[----:B------:R0:W-:Y:S01]  /*ade0*/  STS [R166.X4+0x88c], R195 ;  /* 0x00088cc3a6007388 */ /* 0x0001e20000004800 */
[----:B------:R-:W-:Y:S02]  /*adf0*/  FADD.FTZ R218, -R218, R205 ;  /* 0x000000cddada7221 */ /* 0x000fe40000010100 */
[----:B-1----:R-:W-:Y:S02]  /*ae00*/  FMUL.FTZ R193, R207, -R217 ;  /* 0x800000d9cfc17220 */ /* 0x002fe40000410000 */
[-C--:B------:R-:W-:Y:S02]  /*ae10*/  FMUL.FTZ R192, R152, R194.reuse ;  /* 0x000000c298c07220 */ /* 0x080fe40000410000 */
[----:B------:R-:W-:-:S02]  /*ae20*/  FFMA.FTZ R191, R151, R194, R191 ;  /* 0x000000c297bf7223 */ /* 0x000fc400000100bf */
[----:B------:R-:W-:Y:S02]  /*ae30*/  FMUL.FTZ R207, R207, -R218 ;  /* 0x800000dacfcf7220 */ /* 0x000fe40000410000 */
[----:B0-----:R-:W-:Y:S02]  /*ae40*/  FMUL.FTZ R195, R9, R194 ;  /* 0x000000c209c37220 */ /* 0x001fe40000410000 */
[----:B------:R-:W-:Y:S02]  /*ae50*/  FFMA.FTZ R194, R208, R218, R193 ;  /* 0x000000dad0c27223 */ /* 0x000fe400000100c1 */
[----:B------:R-:W-:Y:S01]  /*ae60*/  FMUL.FTZ R197, R237, R66 ;  /* 0x00000042edc57220 */ /* 0x000fe20000410000 */
[----:B------:R0:W-:Y:S01]  /*ae70*/  STS [R166.X4+0x880], R195 ;  /* 0x000880c3a6007388 */ /* 0x0001e20000004800 */
[----:B------:R-:W-:Y:S02]  /*ae80*/  FMUL.FTZ R69, R105, R31 ;  /* 0x0000001f69457220 */ /* 0x000fe40000410000 */
[----:B------:R-:W-:-:S02]  /*ae90*/  FMUL.FTZ R199, R237, R64 ;  /* 0x00000040edc77220 */ /* 0x000fc40000410000 */
[----:B------:R-:W-:Y:S02]  /*aea0*/  FFMA.FTZ R207, R208, R217, -R207 ;  /* 0x000000d9d0cf7223 */ /* 0x000fe400000108cf */
[----:B------:R-:W-:Y:S02]  /*aeb0*/  FADD.FTZ R241, -R241, R194 ;  /* 0x000000c2f1f17221 */ /* 0x000fe40000010100 */
[----:B------:R-:W-:Y:S02]  /*aec0*/  FFMA.FTZ R64, R236, R64, R197 ;  /* 0x00000040ec407223 */ /* 0x000fe400000100c5 */
[-C--:B------:R-:W-:Y:S02]  /*aed0*/  FMUL.FTZ R197, R9, R196.reuse ;  /* 0x000000c409c57220 */ /* 0x080fe40000410000 */
[----:B------:R-:W-:Y:S02]  /*aee0*/  FFMA.FTZ R192, R151, R196, -R192 ;  /* 0x000000c497c07223 */ /* 0x000fe400000108c0 */
[----:B------:R-:W-:Y:S01]  /*aef0*/  FFMA.FTZ R68, R33, -R69, R247 ;  /* 0x8000004521447223 */ /* 0x000fe200000100f7 */
[----:B------:R1:W-:Y:S01]  /*af00*/  STS [R166.X4+0x884], R197 ;  /* 0x000884c5a6007388 */ /* 0x0003e20000004800 */
[----:B------:R-:W-:-:S02]  /*af10*/  FMUL.FTZ R71, R104, R30 ;  /* 0x0000001e68477220 */ /* 0x000fc40000410000 */
[----:B------:R-:W-:Y:S02]  /*af20*/  FMUL.FTZ R65, R90, R65 ;  /* 0x000000415a417220 */ /* 0x000fe40000410000 */
[C---:B------:R-:W-:Y:S02]  /*af30*/  FMUL.FTZ R193, R239.reuse, R185 ;  /* 0x000000b9efc17220 */ /* 0x040fe40000410000 */
[----:B------:R-:W-:Y:S02]  /*af40*/  FMUL.FTZ R196, R239, R183 ;  /* 0x000000b7efc47220 */ /* 0x000fe40000410000 */
[----:B------:R-:W-:Y:S02]  /*af50*/  FFMA.FTZ R69, R32, -R69, R245 ;  /* 0x8000004520457223 */ /* 0x000fe400000100f5 */
[----:B------:R-:W-:Y:S02]  /*af60*/  FADD.FTZ R240, R240, R207 ;  /* 0x000000cff0f07221 */ /* 0x000fe40000010000 */
[----:B------:R-:W-:-:S02]  /*af70*/  FMUL.FTZ R194, R105, R241 ;  /* 0x000000f169c27220 */ /* 0x000fc40000410000 */
[----:B------:R-:W-:Y:S02]  /*af80*/  FFMA.FTZ R70, R28, -R71, R246 ;  /* 0x800000471c467223 */ /* 0x000fe400000100f6 */
[----:B------:R-:W-:Y:S02]  /*af90*/  FMUL.FTZ R243, R0, R65 ;  /* 0x0000004100f37220 */ /* 0x000fe40000410000 */
[C---:B------:R-:W-:Y:S02]  /*afa0*/  FFMA.FTZ R193, R238.reuse, R183, R193 ;  /* 0x000000b7eec17223 */ /* 0x040fe400000100c1 */
[----:B------:R-:W-:Y:S01]  /*afb0*/  FFMA.FTZ R185, R238, R185, -R196 ;  /* 0x000000b9eeb97223 */ /* 0x000fe200000108c4 */
[----:B------:R2:W-:Y:S01]  /*afc0*/  STS [R166.X4+0x8bc], R243 ;  /* 0x0008bcf3a6007388 */ /* 0x0005e20000004800 */
[----:B------:R-:W-:Y:S02]  /*afd0*/  FFMA.FTZ R71, R29, -R71, R244 ;  /* 0x800000471d477223 */ /* 0x000fe400000100f4 */
[----:B0-----:R-:W-:-:S02]  /*afe0*/  FMUL.FTZ R195, R104, R218 ;  /* 0x000000da68c37220 */ /* 0x001fc40000410000 */
[----:B------:R-:W-:Y:S02]  /*aff0*/  FMUL.FTZ R196, R105, R240 ;  /* 0x000000f069c47220 */ /* 0x000fe40000410000 */
[----:B------:R-:W-:Y:S02]  /*b000*/  FMUL.FTZ R183, R69, R194 ;  /* 0x000000c245b77220 */ /* 0x000fe40000410000 */
[----:B------:R-:W-:Y:S02]  /*b010*/  FMUL.FTZ R201, R98, R163 ;  /* 0x000000a362c97220 */ /* 0x000fe40000410000 */
[----:B-1----:R-:W-:Y:S02]  /*b020*/  FMUL.FTZ R197, R104, R217 ;  /* 0x000000d968c57220 */ /* 0x002fe40000410000 */
[----:B------:R-:W-:Y:S02]  /*b030*/  FMUL.FTZ R198, R71, R195 ;  /* 0x000000c347c67220 */ /* 0x000fe40000410000 */
[----:B------:R-:W-:-:S02]  /*b040*/  FFMA.FTZ R183, R68, R196, R183 ;  /* 0x000000c444b77223 */ /* 0x000fc400000100b7 */
[-C--:B--2---:R-:W-:Y:S02]  /*b050*/  FMUL.FTZ R243, R3, R66.reuse ;  /* 0x0000004203f37220 */ /* 0x084fe40000410000 */
[----:B------:R-:W-:Y:S02]  /*b060*/  FFMA.FTZ R66, R236, R66, -R199 ;  /* 0x00000042ec427223 */ /* 0x000fe400000108c7 */
[----:B------:R-:W-:Y:S01]  /*b070*/  FMUL.FTZ R199, R98, R215 ;  /* 0x000000d762c77220 */ /* 0x000fe20000410000 */
[----:B------:R-:W-:Y:S01]  /*b080*/  STS [R166.X4+0x8ac], R243 ;  /* 0x0008acf3a6007388 */ /* 0x000fe20000004800 */
[----:B------:R-:W-:Y:S02]  /*b090*/  FMUL.FTZ R202, R150, R201 ;  /* 0x000000c996ca7220 */ /* 0x000fe40000410000 */
[----:B------:R-:W-:Y:S02]  /*b0a0*/  FFMA.FTZ R200, R70, R197, R198 ;  /* 0x000000c546c87223 */ /* 0x000fe400000100c6 */
[----:B------:R-:W-:-:S02]  /*b0b0*/  FADD.FTZ R183, RZ, R183 ;  /* 0x000000b7ffb77221 */ /* 0x000fc40000010000 */
[-C--:B------:R-:W-:Y:S02]  /*b0c0*/  FMUL.FTZ R207, R12, R199.reuse ;  /* 0x000000c70ccf7220 */ /* 0x080fe40000410000 */
[-C--:B------:R-:W-:Y:S02]  /*b0d0*/  FMUL.FTZ R206, R150, R199.reuse ;  /* 0x000000c796ce7220 */ /* 0x080fe40000410000 */
[----:B------:R-:W-:Y:S01]  /*b0e0*/  FFMA.FTZ R198, R149, R199, R202 ;  /* 0x000000c795c67223 */ /* 0x000fe200000100ca */
[----:B------:R0:W-:Y:S01]  /*b0f0*/  STS [R166.X4+0x878], R207 ;  /* 0x000878cfa6007388 */ /* 0x0001e20000004800 */
[----:B------:R-:W-:Y:S02]  /*b100*/  FADD.FTZ R204, R183, R200 ;  /* 0x000000c8b7cc7221 */ /* 0x000fe40000010000 */
[----:B------:R-:W-:Y:S02]  /*b110*/  FMUL.FTZ R199, R103, R220 ;  /* 0x000000dc67c77220 */ /* 0x000fe40000410000 */
[----:B------:R-:W-:-:S02]  /*b120*/  FMUL.FTZ R183, R69, R196 ;  /* 0x000000c445b77220 */ /* 0x000fc40000410000 */
[----:B------:R-:W-:Y:S02]  /*b130*/  FFMA.FTZ R200, R149, R201, -R206 ;  /* 0x000000c995c87223 */ /* 0x000fe400000108ce */
[----:B------:R-:W-:Y:S02]  /*b140*/  FMUL.FTZ R205, R103, R186 ;  /* 0x000000ba67cd7220 */ /* 0x000fe40000410000 */
[----:B------:R-:W-:Y:S02]  /*b150*/  FMUL.FTZ R206, R131, R199 ;  /* 0x000000c783ce7220 */ /* 0x000fe40000410000 */
[----:B------:R-:W-:Y:S02]  /*b160*/  FMUL.FTZ R203, R102, R189 ;  /* 0x000000bd66cb7220 */ /* 0x000fe40000410000 */
[----:B------:R-:W-:Y:S02]  /*b170*/  FMUL.FTZ R202, R71, R197 ;  /* 0x000000c547ca7220 */ /* 0x000fe40000410000 */
[----:B------:R-:W-:-:S02]  /*b180*/  FFMA.FTZ R183, R68, R194, -R183 ;  /* 0x000000c244b77223 */ /* 0x000fc400000108b7 */
[----:B------:R-:W-:Y:S02]  /*b190*/  FFMA.FTZ R182, R211, UR45, R182 ;  /* 0x0000002dd3b67c23 */ /* 0x000fe400080100b6 */
[----:B------:R-:W-:Y:S02]  /*b1a0*/  FMUL.FTZ R211, R12, R201 ;  /* 0x000000c90cd37220 */ /* 0x000fe40000410000 */
[----:B0-----:R-:W-:Y:S02]  /*b1b0*/  FFMA.FTZ R207, R130, R205, R206 ;  /* 0x000000cd82cf7223 */ /* 0x001fe400000100ce */
[----:B------:R-:W-:Y:S01]  /*b1c0*/  FMUL.FTZ R201, R102, R221 ;  /* 0x000000dd66c97220 */ /* 0x000fe20000410000 */
[----:B------:R0:W-:Y:S01]  /*b1d0*/  STS [R166.X4+0x87c], R211 ;  /* 0x00087cd3a6007388 */ /* 0x0001e20000004800 */
[----:B------:R-:W-:Y:S02]  /*b1e0*/  FFMA.FTZ R202, R70, R195, -R202 ;  /* 0x000000c346ca7223 */ /* 0x000fe400000108ca */
[----:B------:R-:W-:-:S02]  /*b1f0*/  FADD.FTZ R183, RZ, R183 ;  /* 0x000000b7ffb77221 */ /* 0x000fc40000010000 */
[----:B------:R-:W-:Y:S02]  /*b200*/  FMUL.FTZ R208, R131, R205 ;  /* 0x000000cd83d07220 */ /* 0x000fe40000410000 */
[----:B------:R-:W-:Y:S02]  /*b210*/  FMUL.FTZ R206, R142, R203 ;  /* 0x000000cb8ece7220 */ /* 0x000fe40000410000 */
[----:B------:R-:W-:Y:S02]  /*b220*/  FADD.FTZ R204, R204, R207 ;  /* 0x000000cfcccc7221 */ /* 0x000fe40000010000 */
[----:B------:R-:W-:Y:S02]  /*b230*/  FADD.FTZ R183, R183, R202 ;  /* 0x000000cab7b77221 */ /* 0x000fe40000010000 */
[----:B------:R-:W-:Y:S02]  /*b240*/  FFMA.FTZ R208, R130, R199, -R208 ;  /* 0x000000c782d07223 */ /* 0x000fe400000108d0 */
[----:B------:R-:W-:-:S02]  /*b250*/  FFMA.FTZ R207, R141, R201, R206 ;  /* 0x000000c98dcf7223 */ /* 0x000fc400000100ce */
[----:B------:R-:W-:Y:S02]  /*b260*/  FMUL.FTZ R202, R101, R224 ;  /* 0x000000e065ca7220 */ /* 0x000fe40000410000 */
[----:B------:R-:W-:Y:S02]  /*b270*/  FMUL.FTZ R206, R142, R201 ;  /* 0x000000c98ece7220 */ /* 0x000fe40000410000 */
[C---:B------:R-:W-:Y:S02]  /*b280*/  FMUL.FTZ R188, R229.reuse, R212 ;  /* 0x000000d4e5bc7220 */ /* 0x040fe40000410000 */
[----:B------:R-:W-:Y:S02]  /*b290*/  FMUL.FTZ R229, R229, R190 ;  /* 0x000000bee5e57220 */ /* 0x000fe40000410000 */
[----:B------:R-:W-:Y:S02]  /*b2a0*/  FADD.FTZ R208, R183, R208 ;  /* 0x000000d0b7d07221 */ /* 0x000fe40000010000 */
[----:B------:R-:W-:-:S02]  /*b2b0*/  FADD.FTZ R209, R204, R207 ;  /* 0x000000cfccd17221 */ /* 0x000fc40000010000 */
[----:B------:R-:W-:Y:S02]  /*b2c0*/  FMUL.FTZ R204, R101, R178 ;  /* 0x000000b265cc7220 */ /* 0x000fe40000410000 */
[----:B------:R-:W-:Y:S02]  /*b2d0*/  FMUL.FTZ R183, R144, R202 ;  /* 0x000000ca90b77220 */ /* 0x000fe40000410000 */
[----:B------:R-:W-:Y:S02]  /*b2e0*/  FFMA.FTZ R207, R141, R203, -R206 ;  /* 0x000000cb8dcf7223 */ /* 0x000fe400000108ce */
[C---:B------:R-:W-:Y:S02]  /*b2f0*/  FFMA.FTZ R188, R153.reuse, R190, R188 ;  /* 0x000000be99bc7223 */ /* 0x040fe400000100bc */
[----:B------:R-:W-:Y:S02]  /*b300*/  FMUL.FTZ R213, R164, R65 ;  /* 0x00000041a4d57220 */ /* 0x000fe40000410000 */
[----:B------:R-:W-:-:S02]  /*b310*/  FFMA.FTZ R190, R153, R212, -R229 ;  /* 0x000000d499be7223 */ /* 0x000fc400000108e5 */
[----:B------:R-:W-:Y:S02]  /*b320*/  FMUL.FTZ R214, R164, R171 ;  /* 0x000000aba4d67220 */ /* 0x000fe40000410000 */
[----:B------:R-:W-:Y:S02]  /*b330*/  FFMA.FTZ R212, R143, R204, R183 ;  /* 0x000000cc8fd47223 */ /* 0x000fe400000100b7 */
[----:B------:R-:W-:Y:S02]  /*b340*/  FADD.FTZ R206, R208, R207 ;  /* 0x000000cfd0ce7221 */ /* 0x000fe40000010000 */
[----:B------:R-:W-:Y:S02]  /*b350*/  FMUL.FTZ R207, R100, R175 ;  /* 0x000000af64cf7220 */ /* 0x000fe40000410000 */
[C---:B------:R-:W-:Y:S02]  /*b360*/  FFMA.FTZ R183, R156.reuse, R171, R213 ;  /* 0x000000ab9cb77223 */ /* 0x040fe400000100d5 */
[----:B------:R-:W-:-:S02]  /*b370*/  FFMA.FTZ R171, R156, R65, -R214 ;  /* 0x000000419cab7223 */ /* 0x000fc400000108d6 */
[----:B------:R-:W-:Y:S02]  /*b380*/  FADD.FTZ R212, R209, R212 ;  /* 0x000000d4d1d47221 */ /* 0x000fe40000010000 */
[----:B------:R-:W-:Y:S02]  /*b390*/  FMUL.FTZ R65, R144, R204 ;  /* 0x000000cc90417220 */ /* 0x000fe40000410000 */
[----:B------:R-:W-:Y:S02]  /*b3a0*/  FMUL.FTZ R208, R99, R228 ;  /* 0x000000e463d07220 */ /* 0x000fe40000410000 */
[----:B------:R-:W-:Y:S02]  /*b3b0*/  FMUL.FTZ R209, R100, R225 ;  /* 0x000000e164d17220 */ /* 0x000fe40000410000 */
[----:B------:R-:W-:Y:S02]  /*b3c0*/  FMUL.FTZ R214, R146, R207 ;  /* 0x000000cf92d67220 */ /* 0x000fe40000410000 */
[----:B------:R-:W-:-:S02]  /*b3d0*/  FFMA.FTZ R65, R143, R202, -R65 ;  /* 0x000000ca8f417223 */ /* 0x000fc40000010841 */
[----:B------:R-:W-:Y:S02]  /*b3e0*/  FMUL.FTZ R216, R99, R168 ;  /* 0x000000a863d87220 */ /* 0x000fe40000410000 */
[----:B------:R-:W-:Y:S02]  /*b3f0*/  FMUL.FTZ R213, R148, R208 ;  /* 0x000000d094d57220 */ /* 0x000fe40000410000 */
[----:B0-----:R-:W-:Y:S02]  /*b400*/  FFMA.FTZ R211, R145, R209, R214 ;  /* 0x000000d191d37223 */ /* 0x001fe400000100d6 */
[----:B------:R-:W-:Y:S02]  /*b410*/  FADD.FTZ R206, R206, R65 ;  /* 0x00000041cece7221 */ /* 0x000fe40000010000 */
[----:B------:R-:W-:Y:S02]  /*b420*/  FFMA.FTZ R65, R147, R216, R213 ;  /* 0x000000d893417223 */ /* 0x000fe400000100d5 */
[----:B------:R-:W-:-:S02]  /*b430*/  FADD.FTZ R212, R212, R211 ;  /* 0x000000d3d4d47221 */ /* 0x000fc40000010000 */
[----:B------:R-:W-:Y:S02]  /*b440*/  FMUL.FTZ R214, R148, R216 ;  /* 0x000000d894d67220 */ /* 0x000fe40000410000 */
[----:B------:R-:W-:Y:S02]  /*b450*/  FADD.FTZ R65, R212, R65 ;  /* 0x00000041d4417221 */ /* 0x000fe40000010000 */
[----:B------:R-:W-:Y:S02]  /*b460*/  FFMA.FTZ R211, R147, R208, -R214 ;  /* 0x000000d093d37223 */ /* 0x000fe400000108d6 */
[----:B------:R-:W-:Y:S02]  /*b470*/  FADD.FTZ R198, R65, R198 ;  /* 0x000000c641c67221 */ /* 0x000fe40000010000 */
[----:B------:R-:W-:Y:S02]  /*b480*/  FMUL.FTZ R214, R146, R209 ;  /* 0x000000d192d67220 */ /* 0x000fe40000410000 */
[----:B------:R-:W-:-:S02]  /*b490*/  FADD.FTZ R191, R198, R191 ;  /* 0x000000bfc6bf7221 */ /* 0x000fc40000010000 */
[----:B------:R-:W-:Y:S02]  /*b4a0*/  FFMA.FTZ R213, R145, R207, -R214 ;  /* 0x000000cf91d57223 */ /* 0x000fe400000108d6 */
[----:B------:R-:W-:Y:S02]  /*b4b0*/  FADD.FTZ R191, R191, R188 ;  /* 0x000000bcbfbf7221 */ /* 0x000fe40000010000 */
[----:B------:R-:W-:Y:S02]  /*b4c0*/  FADD.FTZ R206, R206, R213 ;  /* 0x000000d5cece7221 */ /* 0x000fe40000010000 */
[----:B------:R-:W-:Y:S01]  /*b4d0*/  FADD.FTZ R174, R191, R174 ;  /* 0x000000aebfae7221 */ /* 0x000fe20000010000 */
[----:B------:R-:W-:Y:S01]  /*b4e0*/  MOV R191, UR39 ;  /* 0x0000002700bf7c02 */ /* 0x000fe20008000f00 */
[----:B------:R-:W-:Y:S02]  /*b4f0*/  FADD.FTZ R211, R206, R211 ;  /* 0x000000d3ced37221 */ /* 0x000fe40000010000 */
[----:B------:R-:W-:-:S02]  /*b500*/  FADD.FTZ R174, R174, R179 ;  /* 0x000000b3aeae7221 */ /* 0x000fc40000010000 */
[----:B------:R-:W-:Y:S02]  /*b510*/  FADD.FTZ R211, R211, R200 ;  /* 0x000000c8d3d37221 */ /* 0x000fe40000010000 */
[----:B------:R-:W-:Y:S02]  /*b520*/  FADD.FTZ R67, R174, R67 ;  /* 0x00000043ae437221 */ /* 0x000fe40000010000 */
[----:B------:R-:W-:Y:S02]  /*b530*/  FMUL.FTZ R65, R31, R196 ;  /* 0x000000c41f417220 */ /* 0x000fe40000410000 */
[----:B------:R-:W-:Y:S02]  /*b540*/  FADD.FTZ R64, R67, R64 ;  /* 0x0000004043407221 */ /* 0x000fe40000010000 */
[C---:B------:R-:W-:Y:S01]  /*b550*/  FMUL.FTZ R223, R18.reuse, R207 ;  /* 0x000000cf12df7220 */ /* 0x040fe20000410000 */
[----:B------:R0:W-:Y:S01]  /*b560*/  STS [R166.X4+0x840], R65 ;  /* 0x00084041a6007388 */ /* 0x0001e20000004800 */
[----:B------:R-:W-:-:S02]  /*b570*/  FMUL.FTZ R219, R18, R209 ;  /* 0x000000d112db7220 */ /* 0x000fc40000410000 */
[----:B------:R-:W-:Y:S01]  /*b580*/  FMUL.FTZ R207, R21, R204 ;  /* 0x000000cc15cf7220 */ /* 0x000fe20000410000 */
[----:B------:R-:W-:Y:S01]  /*b590*/  STS [R166.X4+0x86c], R223 ;  /* 0x00086cdfa6007388 */ /* 0x000fe20000004800 */
[----:B------:R-:W-:Y:S02]  /*b5a0*/  FMUL.FTZ R201, R24, R201 ;  /* 0x000000c918c97220 */ /* 0x000fe40000410000 */
[----:B------:R-:W-:Y:S01]  /*b5b0*/  FADD.FTZ R211, R211, R192 ;  /* 0x000000c0d3d37221 */ /* 0x000fe20000010000 */
[----:B------:R-:W-:Y:S01]  /*b5c0*/  STS [R166.X4+0x868], R219 ;  /* 0x000868dba6007388 */ /* 0x000fe20000004800 */
[----:B------:R-:W-:Y:S01]  /*b5d0*/  FMUL.FTZ R209, R21, R202 ;  /* 0x000000ca15d17220 */ /* 0x000fe20000410000 */
[----:B------:R-:W-:Y:S01]  /*b5e0*/  LEA R202, R191, -R138, 0x1 ;  /* 0x8000008abfca7211 */ /* 0x000fe200078e08ff */
[----:B------:R-:W-:Y:S01]  /*b5f0*/  FADD.FTZ R204, R64, R193 ;  /* 0x000000c140cc7221 */ /* 0x000fe20000010000 */
[----:B------:R1:W-:Y:S01]  /*b600*/  STS [R166.X4+0x858], R201 ;  /* 0x000858c9a6007388 */ /* 0x0003e20000004800 */
[----:B------:R-:W-:Y:S01]  /*b610*/  FMUL.FTZ R64, R215, UR43 ;  /* 0x0000002bd7407c20 */ /* 0x000fe20008410000 */
[----:B------:R-:W-:Y:S01]  /*b620*/  ISETP.GE.AND P0, PT, R202, 0x1, PT ;  /* 0x00000001ca00780c */ /* 0x000fe20003f06270 */
[----:B0-----:R-:W-:Y:S01]  /*b630*/  FMUL.FTZ R65, R228, UR43 ;  /* 0x0000002be4417c20 */ /* 0x001fe20008410000 */
[----:B------:R-:W-:Y:S01]  /*b640*/  STS [R166.X4+0x860], R207 ;  /* 0x000860cfa6007388 */ /* 0x000fe20000004800 */
[----:B------:R-:W-:-:S02]  /*b650*/  FADD.FTZ R190, R211, R190 ;  /* 0x000000bed3be7221 */ /* 0x000fc40000010000 */
[----:B------:R-:W-:Y:S01]  /*b660*/  FMUL.FTZ R197, R30, R197 ;  /* 0x000000c51ec57220 */ /* 0x000fe20000410000 */
[----:B------:R-:W-:Y:S01]  /*b670*/  STS [R166.X4+0x864], R209 ;  /* 0x000864d1a6007388 */ /* 0x000fe20000004800 */
[----:B------:R-:W-:Y:S02]  /*b680*/  FFMA.FTZ R196, R168, UR45, R65 ;  /* 0x0000002da8c47c23 */ /* 0x000fe40008010041 */
[----:B-1----:R-:W-:Y:S01]  /*b690*/  FFMA.FTZ R201, R163, UR45, -R64 ;  /* 0x0000002da3c97c23 */ /* 0x002fe20008010840 */
[----:B------:R0:W-:Y:S01]  /*b6a0*/  STS [R166.X4+0x848], R197 ;  /* 0x000848c5a6007388 */ /* 0x0001e20000004800 */
[----:B------:R-:W-:Y:S02]  /*b6b0*/  FMUL.FTZ R64, R225, UR43 ;  /* 0x0000002be1407c20 */ /* 0x000fe40008410000 */
[----:B------:R-:W-:Y:S02]  /*b6c0*/  FMUL.FTZ R65, R224, UR43 ;  /* 0x0000002be0417c20 */ /* 0x000fe40008410000 */
[----:B------:R-:W-:-:S02]  /*b6d0*/  FADD.FTZ R181, R190, R181 ;  /* 0x000000b5beb57221 */ /* 0x000fc40000010000 */
[C---:B------:R-:W-:Y:S02]  /*b6e0*/  FMUL.FTZ R227, R15.reuse, R216 ;  /* 0x000000d80fe37220 */ /* 0x040fe40000410000 */
[----:B------:R-:W-:Y:S02]  /*b6f0*/  FMUL.FTZ R229, R15, R208 ;  /* 0x000000d00fe57220 */ /* 0x000fe40000410000 */
[----:B------:R-:W-:Y:S01]  /*b700*/  FMUL.FTZ R203, R24, R203 ;  /* 0x000000cb18cb7220 */ /* 0x000fe20000410000 */
[----:B------:R-:W-:Y:S01]  /*b710*/  STS [R166.X4+0x870], R227 ;  /* 0x000870e3a6007388 */ /* 0x000fe20000004800 */
[C---:B------:R-:W-:Y:S02]  /*b720*/  FMUL.FTZ R205, R26.reuse, R205 ;  /* 0x000000cd1acd7220 */ /* 0x040fe40000410000 */
[----:B------:R-:W-:Y:S01]  /*b730*/  FMUL.FTZ R199, R26, R199 ;  /* 0x000000c71ac77220 */ /* 0x000fe20000410000 */
[----:B------:R-:W-:Y:S01]  /*b740*/  STS [R166.X4+0x874], R229 ;  /* 0x000874e5a6007388 */ /* 0x000fe20000004800 */
[----:B------:R-:W-:-:S02]  /*b750*/  FMUL.FTZ R195, R30, R195 ;  /* 0x000000c31ec37220 */ /* 0x000fc40000410000 */
[----:B------:R-:W-:Y:S01]  /*b760*/  FMUL.FTZ R179, R31, R194 ;  /* 0x000000c21fb37220 */ /* 0x000fe20000410000 */
[----:B------:R1:W-:Y:S01]  /*b770*/  STS [R166.X4+0x85c], R203 ;  /* 0x00085ccba6007388 */ /* 0x0003e20000004800 */
[----:B0-----:R-:W-:Y:S02]  /*b780*/  FFMA.FTZ R197, R175, UR45, -R64 ;  /* 0x0000002dafc57c23 */ /* 0x001fe40008010840 */
[----:B------:R-:W-:Y:S01]  /*b790*/  FFMA.FTZ R192, R178, UR45, R65 ;  /* 0x0000002db2c07c23 */ /* 0x000fe20008010041 */
[----:B------:R-:W-:Y:S01]  /*b7a0*/  STS [R166.X4+0x850], R205 ;  /* 0x000850cda6007388 */ /* 0x000fe20000004800 */
[----:B------:R-:W-:Y:S02]  /*b7b0*/  FADD.FTZ R181, R181, R232 ;  /* 0x000000e8b5b57221 */ /* 0x000fe40000010000 */
[----:B------:R-:W-:Y:S01]  /*b7c0*/  FMUL.FTZ R64, R221, UR43 ;  /* 0x0000002bdd407c20 */ /* 0x000fe20008410000 */
[----:B------:R0:W-:Y:S01]  /*b7d0*/  STS [R166.X4+0x854], R199 ;  /* 0x000854c7a6007388 */ /* 0x0001e20000004800 */
[----:B------:R-:W-:-:S02]  /*b7e0*/  FMUL.FTZ R65, R186, UR43 ;  /* 0x0000002bba417c20 */ /* 0x000fc40008410000 */
[----:B------:R-:W-:Y:S01]  /*b7f0*/  FADD.FTZ R181, R181, R234 ;  /* 0x000000eab5b57221 */ /* 0x000fe20000010000 */
[----:B------:R2:W-:Y:S01]  /*b800*/  STS [R166.X4+0x84c], R195 ;  /* 0x00084cc3a6007388 */ /* 0x0005e20000004800 */
[----:B------:R-:W-:Y:S02]  /*b810*/  FFMA.FTZ R193, R189, UR45, -R64 ;  /* 0x0000002dbdc17c23 */ /* 0x000fe40008010840 */
[----:B------:R-:W-:Y:S01]  /*b820*/  FFMA.FTZ R188, R220, UR45, -R65 ;  /* 0x0000002ddcbc7c23 */ /* 0x000fe20008010841 */
[----:B------:R3:W-:Y:S01]  /*b830*/  STS [R166.X4+0x844], R179 ;  /* 0x000844b3a6007388 */ /* 0x0007e20000004800 */
[----:B-1----:R-:W-:Y:S02]  /*b840*/  FMUL.FTZ R203, R172, UR43 ;  /* 0x0000002baccb7c20 */ /* 0x002fe40008410000 */
[----:B------:R-:W-:Y:S02]  /*b850*/  FMUL.FTZ R67, R210, UR43 ;  /* 0x0000002bd2437c20 */ /* 0x000fe40008410000 */
[----:B------:R-:W-:-:S02]  /*b860*/  FMUL.FTZ R198, R163, UR43 ;  /* 0x0000002ba3c67c20 */ /* 0x000fc40008410000 */
[----:B0-----:R-:W-:Y:S02]  /*b870*/  FMUL.FTZ R199, R168, UR43 ;  /* 0x0000002ba8c77c20 */ /* 0x001fe40008410000 */
[----:B------:R-:W-:Y:S02]  /*b880*/  FMUL.FTZ R194, R175, UR43 ;  /* 0x0000002bafc27c20 */ /* 0x000fe40008410000 */
[----:B--2---:R-:W-:Y:S02]  /*b890*/  FMUL.FTZ R195, R178, UR43 ;  /* 0x0000002bb2c37c20 */ /* 0x004fe40008410000 */
[----:B------:R-:W-:Y:S02]  /*b8a0*/  FMUL.FTZ R190, R189, UR43 ;  /* 0x0000002bbdbe7c20 */ /* 0x000fe40008410000 */
[----:B------:R-:W-:Y:S02]  /*b8b0*/  FMUL.FTZ R191, R220, UR43 ;  /* 0x0000002bdcbf7c20 */ /* 0x000fe40008410000 */
[----:B------:R-:W-:-:S02]  /*b8c0*/  FMUL.FTZ R65, R217, UR43 ;  /* 0x0000002bd9417c20 */ /* 0x000fc40008410000 */
[----:B------:R-:W-:Y:S02]  /*b8d0*/  FMUL.FTZ R64, R218, UR43 ;  /* 0x0000002bda407c20 */ /* 0x000fe40008410000 */
[----:B---3--:R-:W-:Y:S02]  /*b8e0*/  FMUL.FTZ R166, R240, UR43 ;  /* 0x0000002bf0a67c20 */ /* 0x008fe40008410000 */
[----:B------:R-:W-:Y:S02]  /*b8f0*/  FMUL.FTZ R179, R241, UR43 ;  /* 0x0000002bf1b37c20 */ /* 0x000fe40008410000 */
[----:B------:R-:W-:Y:S02]  /*b900*/  FADD.FTZ R206, R181, R66 ;  /* 0x00000042b5ce7221 */ /* 0x000fe40000010000 */
[----:B------:R-:W-:Y:S02]  /*b910*/  FFMA.FTZ R203, R210, UR45, -R203 ;  /* 0x0000002dd2cb7c23 */ /* 0x000fe400080108cb */
[----:B------:R-:W-:-:S02]  /*b920*/  FFMA.FTZ R200, R172, UR45, R67 ;  /* 0x0000002dacc87c23 */ /* 0x000fc40008010043 */
        /* <DEDUP_REMOVED lines=43> */
.L_x_8855:
[----:B------:R-:W-:Y:S05]  /*bbe0*/  BSYNC B0 ;  /* 0x0000000000007941 */ /* 0x000fea0003800000 */
.L_x_8854:
[----:B------:R-:W-:Y:S01]  /*bbf0*/  ULDC.64 UR34, c[0x0][0x298] ;  /* 0x0000a60000227ab9 */ /* 0x000fe20000000a00 */
[----:B------:R-:W-:Y:S01]  /*bc00*/  FMUL.FTZ R139, R34, R139 ;  /* 0x0000008b228b7220 */ /* 0x000fe20000410000 */
[----:B------:R-:W-:Y:S01]  /*bc10*/  USHF.R.U32.HI UR36, URZ, 0x1, UR35 ;  /* 0x000000013f247899 */ /* 0x000fe20008011623 */
[----:B------:R-:W-:Y:S01]  /*bc20*/  FADD.FTZ R206, R206, R185 ;  /* 0x000000b9cece7221 */ /* 0x000fe20000010000 */
[----:B------:R-:W-:Y:S01]  /*bc30*/  USHF.R.U64 UR34, UR34, 0x1, UR35 ;  /* 0x0000000122227899 */ /* 0x000fe20008001223 */
[----:B------:R-:W-:Y:S01]  /*bc40*/  FADD.FTZ R160, R160, R139 ;  /* 0x0000008ba0a07221 */ /* 0x000fe20000010000 */
[----:B------:R-:W-:Y:S01]  /*bc50*/  UIMAD UR35, UR36, UR12, URZ ;  /* 0x0000000c242372a4 */ /* 0x000fe2000f8e023f */
[----:B------:R-:W-:Y:S01]  /*bc60*/  IADD3 R139, R138, 0x40, RZ ;  /* 0x000000408a8b7810 */ /* 0x000fe20007ffe0ff */
[----:B------:R-:W-:Y:S01]  /*bc70*/  UIMAD.WIDE.U32 UR36, UR34, UR12, URZ ;  /* 0x0000000c222472a5 */ /* 0x000fe2000f8e003f */
[----:B------:R-:W-:Y:S01]  /*bc80*/  BSSY B0, `(.L_x_8856) ;  /* 0x0000028000007945 */ /* 0x000fe20003800000 */
[----:B------:R-:W-:Y:S01]  /*bc90*/  UIMAD UR42, UR13, UR34, UR35 ;  /* 0x000000220d2a72a4 */ /* 0x000fe2000f8e0223 */
[----:B------:R-:W-:Y:S01]  /*bca0*/  FADD.FTZ R183, R204, R183 ;  /* 0x000000b7ccb77221 */ /* 0x000fe20000010000 */
[----:B------:R-:W-:Y:S01]  /*bcb0*/  ULDC UR43, c[0x0][0x174] ;  /* 0x00005d00002b7ab9 */ /* 0x000fe20000000800 */
[C---:B------:R-:W-:Y:S01]  /*bcc0*/  ISETP.GE.AND P1, PT, R202.reuse, 0x41, PT ;  /* 0x00000041ca00780c */ /* 0x040fe20003f26270 */
[----:B------:R-:W-:Y:S01]  /*bcd0*/  ULDC.64 UR34, c[0x0][0x2a0] ;  /* 0x0000a80000227ab9 */ /* 0x000fe20000000a00 */
[----:B------:R-:W-:Y:S01]  /*bce0*/  ISETP.GE.AND P2, PT, R202, 0x61, PT ;  /* 0x00000061ca00780c */ /* 0x000fe20003f46270 */
[----:B------:R-:W-:Y:S01]  /*bcf0*/  UIADD3 UR37, UR42, UR37, URZ ;  /* 0x000000252a257290 */ /* 0x000fe2000fffe03f */
[----:B------:R-:W-:Y:S01]  /*bd00*/  FADD.FTZ R171, R206, R171 ;  /* 0x000000abceab7221 */ /* 0x000fe20000010000 */
[----:B------:R-:W-:Y:S01]  /*bd10*/  UIMAD UR42, UR15, UR34, URZ ;  /* 0x000000220f2a72a4 */ /* 0x000fe2000f8e023f */
[----:B------:R-:W-:Y:S01]  /*bd20*/  IADD3 R185, R138, 0x60, RZ ;  /* 0x000000608ab97810 */ /* 0x000fe20007ffe0ff */
[----:B------:R-:W-:Y:S01]  /*bd30*/  UIMAD.WIDE.U32 UR36, UR14, UR34, UR36 ;  /* 0x000000220e2472a5 */ /* 0x000fe2000f8e0024 */
[----:B------:R-:W-:Y:S01]  /*bd40*/  LEA.HI.SX32 R139, R139, R138, 0x1b ;  /* 0x0000008a8b8b7211 */ /* 0x000fe200078fdaff */
        /* <DEDUP_REMOVED lines=11> */
[----:B0-----:R-:W-:Y:S01]  /*be00*/  MOV R67, UR34 ;  /* 0x0000002200437c02 */ /* 0x001fe20008000f00 */
[----:B------:R-:W-:Y:S01]  /*be10*/  ULDC.64 UR34, c[0x0][0x2b0] ;  /* 0x0000ac0000227ab9 */ /* 0x000fe20000000a00 */
[----:B------:R-:W-:Y:S01]  /*be20*/  ISETP.GE.AND P0, PT, R202, 0x21, PT ;  /* 0x00000021ca00780c */ /* 0x000fe20003f06270 */
[----:B------:R-:W-:Y:S01]  /*be30*/  UIMAD UR34, UR37, UR34, URZ ;  /* 0x00000022252272a4 */ /* 0x000fe2000f8e023f */
[----:B------:R-:W-:Y:S01]  /*be40*/  MOV R205, UR36 ;  /* 0x0000002400cd7c02 */ /* 0x000fe20008000f00 */
[----:B------:R-:W-:Y:S02]  /*be50*/  IMAD.WIDE R64, R67, 0x4, R64 ;  /* 0x0000000443407825 */ /* 0x000fe400078e0240 */
[----:B------:R-:W-:-:S02]  /*be60*/  UIMAD UR34, UR36, UR35, UR34 ;  /* 0x00000023242272a4 */ /* 0x000fc4000f8e0222 */
[----:B------:R-:W-:Y:S02]  /*be70*/  FMUL.FTZ R67, R34, R140 ;  /* 0x0000008c22437220 */ /* 0x000fe40000410000 */
[----:B------:R-:W-:-:S04]  /*be80*/  IMAD.WIDE.U32 R64, R205, c[0x0][0x2b0], R64 ;  /* 0x0000ac00cd407a25 */ /* 0x000fc800078e0040 */
[----:B------:R-:W-:Y:S01]  /*be90*/  FADD.FTZ R158, R158, -R67 ;  /* 0x800000439e9e7221 */ /* 0x000fe20000010000 */
[----:B------:R-:W-:Y:S02]  /*bea0*/  IADD3 R67, R138, 0x20, RZ ;  /* 0x000000208a437810 */ /* 0x000fe40007ffe0ff */
[----:B------:R-:W-:Y:S02]  /*beb0*/  IADD3 R65, R65, UR34, RZ ;  /* 0x0000002241417c10 */ /* 0x000fe4000fffe0ff */
[----:B------:R-:W-:-:S06]  /*bec0*/  LEA.HI.SX32 R67, R67, R138, 0x1b ;  /* 0x0000008a43437211 */ /* 0x000fcc00078fdaff */
[----:B------:R-:W0:Y:S01]  /*bed0*/  LDS R67, [R67.X4+0x8c0] ;  /* 0x0008c00043437984 */ /* 0x000e220000004800 */
[----:B------:R-:W-:Y:S05]  /*bee0*/  @!P0 BRA `(.L_x_8857) ;  /* 0x0000001000008947 */ /* 0x000fea0003800000 */
[----:B0-----:R0:W-:Y:S02]  /*bef0*/  RED.E.ADD.F32.FTZ.RN.STRONG.GPU [R64.64+-0xf80], R67 ;  /* 0xfff080434000798e */ /* 0x0011e4000c10e7a0 */
.L_x_8857:
[----:B------:R-:W-:Y:S05]  /*bf00*/  BSYNC B0 ;  /* 0x0000000000007941 */ /* 0x000fea0003800000 */
.L_x_8856:
[----:B------:R-:W1:Y:S01]  /*bf10*/  LDS R139, [R139.X4+0x940] ;  /* 0x000940008b8b7984 */ /* 0x000e620000004800 */
[----:B------:R-:W-:Y:S01]  /*bf20*/  BSSY B0, `(.L_x_8858) ;  /* 0x0000004000007945 */ /* 0x000fe20003800000 */
[----:B------:R-:W-:Y:S01]  /*bf30*/  LEA.HI.SX32 R185, R185, R138, 0x1b ;  /* 0x0000008ab9b97211 */ /* 0x000fe200078fdaff */
[----:B------:R-:W-:Y:S05]  /*bf40*/  @!P1 BRA `(.L_x_8859) ;  /* 0x0000001000009947 */ /* 0x000fea0003800000 */
[----:B-1----:R1:W-:Y:S02]  /*bf50*/  RED.E.ADD.F32.FTZ.RN.STRONG.GPU [R64.64+-0xf00], R139 ;  /* 0xfff1008b4000798e */ /* 0x0023e4000c10e7a0 */
.L_x_8859:
[----:B------:R-:W-:Y:S05]  /*bf60*/  BSYNC B0 ;  /* 0x0000000000007941 */ /* 0x000fea0003800000 */
.L_x_8858:
[----:B------:R-:W2:Y:S01]  /*bf70*/  LDS R185, [R185.X4+0x9c0] ;  /* 0x0009c000b9b97984 */ /* 0x000ea20000004800 */
[----:B------:R-:W-:Y:S01]  /*bf80*/  BSSY B0, `(.L_x_8860) ;  /* 0x0000005000007945 */ /* 0x000fe20003800000 */
[C---:B0-----:R-:W-:Y:S02]  /*bf90*/  IADD3 R67, R138.reuse, 0x80, RZ ;  /* 0x000000808a437810 */ /* 0x041fe40007ffe0ff */
[----:B-1----:R-:W-:Y:S01]  /*bfa0*/  IADD3 R139, R138, 0xa0, RZ ;  /* 0x000000a08a8b7810 */ /* 0x002fe20007ffe0ff */
[----:B------:R-:W-:Y:S05]  /*bfb0*/  @!P2 BRA `(.L_x_8861) ;  /* 0x000000100000a947 */ /* 0x000fea0003800000 */
[----:B--2---:R0:W-:Y:S02]  /*bfc0*/  RED.E.ADD.F32.FTZ.RN.STRONG.GPU [R64.64+-0xe80], R185 ;  /* 0xfff180b94000798e */ /* 0x0041e4000c10e7a0 */
.L_x_8861:
[----:B------:R-:W-:Y:S05]  /*bfd0*/  BSYNC B0 ;  /* 0x0000000000007941 */ /* 0x000fea0003800000 */
.L_x_8860:
        /* <DEDUP_REMOVED lines=14> */
.L_x_8863:
[----:B------:R-:W-:Y:S05]  /*c0c0*/  BSYNC B0 ;  /* 0x0000000000007941 */ /* 0x000fea0003800000 */
.L_x_8862:
[----:B------:R-:W1:Y:S01]  /*c0d0*/  LDS R139, [R139.X4+0xac0] ;  /* 0x000ac0008b8b7984 */ /* 0x000e620000004800 */
[----:B------:R-:W-:Y:S01]  /*c0e0*/  BSSY B0, `(.L_x_8864) ;  /* 0x0000005000007945 */ /* 0x000fe20003800000 */
[----:B0-----:R-:W-:Y:S02]  /*c0f0*/  IADD3 R67, R138, 0xe0, RZ ;  /* 0x000000e08a437810 */ /* 0x001fe40007ffe0ff */
[----:B------:R-:W-:Y:S01]  /*c100*/  LEA.HI.SX32 R185, R185, R138, 0x1b ;  /* 0x0000008ab9b97211 */ /* 0x000fe200078fdaff */
[----:B------:R-:W-:Y:S05]  /*c110*/  @!P0 BRA `(.L_x_8865) ;  /* 0x0000001000008947 */ /* 0x000fea0003800000 */
[----:B-1----:R0:W-:Y:S02]  /*c120*/  RED.E.ADD.F32.FTZ.RN.STRONG.GPU [R64.64+-0xd80], R139 ;  /* 0xfff2808b4000798e */ /* 0x0021e4000c10e7a0 */
.L_x_8865:
[----:B------:R-:W-:Y:S05]  /*c130*/  BSYNC B0 ;  /* 0x0000000000007941 */ /* 0x000fea0003800000 */
.L_x_8864:
[----:B------:R-:W2:Y:S01]  /*c140*/  LDS R185, [R185.X4+0xb40] ;  /* 0x000b4000b9b97984 */ /* 0x000ea20000004800 */
[----:B------:R-:W-:Y:S01]  /*c150*/  BSSY B0, `(.L_x_8866) ;  /* 0x0000005000007945 */ /* 0x000fe20003800000 */
[----:B01----:R-:W-:-:S02]  /*c160*/  IADD3 R139, R138, 0x100, RZ ;  /* 0x000001008a8b7810 */ /* 0x003fc40007ffe0ff */
[----:B------:R-:W-:Y:S01]  /*c170*/  LEA.HI.SX32 R67, R67, R138, 0x1b ;  /* 0x0000008a43437211 */ /* 0x000fe200078fdaff */
[----:B------:R-:W-:Y:S05]  /*c180*/  @!P1 BRA `(.L_x_8867) ;  /* 0x0000001000009947 */ /* 0x000fea0003800000 */
[----:B--2---:R0:W-:Y:S02]  /*c190*/  RED.E.ADD.F32.FTZ.RN.STRONG.GPU [R64.64+-0xd00], R185 ;  /* 0xfff300b94000798e */ /* 0x0041e4000c10e7a0 */
.L_x_8867:
[----:B------:R-:W-:Y:S05]  /*c1a0*/  BSYNC B0 ;  /* 0x0000000000007941 */ /* 0x000fea0003800000 */
.L_x_8866:
[----:B------:R-:W1:Y:S01]  /*c1b0*/  LDS R67, [R67.X4+0xbc0] ;  /* 0x000bc00043437984 */ /* 0x000e620000004800 */
[----:B------:R-:W-:Y:S01]  /*c1c0*/  BSSY B0, `(.L_x_8868) ;  /* 0x0000005000007945 */ /* 0x000fe20003800000 */
[----:B0-2---:R-:W-:Y:S02]  /*c1d0*/  IADD3 R185, R138, 0x120, RZ ;  /* 0x000001208ab97810 */ /* 0x005fe40007ffe0ff */
[----:B------:R-:W-:Y:S01]  /*c1e0*/  LEA.HI.SX32 R139, R139, R138, 0x1b ;  /* 0x0000008a8b8b7211 */ /* 0x000fe200078fdaff */
[----:B------:R-:W-:Y:S05]  /*c1f0*/  @!P2 BRA `(.L_x_8869) ;  /* 0x000000100000a947 */ /* 0x000fea0003800000 */
[----:B-1----:R0:W-:Y:S02]  /*c200*/  RED.E.ADD.F32.FTZ.RN.STRONG.GPU [R64.64+-0xc80], R67 ;  /* 0xfff380434000798e */ /* 0x0021e4000c10e7a0 */
.L_x_8869:
[----:B------:R-:W-:Y:S05]  /*c210*/  BSYNC B0 ;  /* 0x0000000000007941 */ /* 0x000fea0003800000 */
.L_x_8868:
[----:B------:R-:W2:Y:S01]  /*c220*/  LDS R139, [R139.X4+0xc40] ;  /* 0x000c40008b8b7984 */ /* 0x000ea20000004800 */
[----:B------:R-:W-:Y:S01]  /*c230*/  BSSY B0, `(.L_x_8870) ;  /* 0x0000005000007945 */ /* 0x000fe20003800000 */
[----:B01----:R-:W-:Y:S02]  /*c240*/  IADD3 R67, R138, 0x140, RZ ;  /* 0x000001408a437810 */ /* 0x003fe40007ffe0ff */
[----:B------:R-:W-:Y:S01]  /*c250*/  LEA.HI.SX32 R185, R185, R138, 0x1b ;  /* 0x0000008ab9b97211 */ /* 0x000fe200078fdaff */
[----:B------:R-:W-:Y:S05]  /*c260*/  @!P3 BRA `(.L_x_8871) ;  /* 0x000000100000b947 */ /* 0x000fea0003800000 */
[----:B--2---:R0:W-:Y:S02]  /*c270*/  RED.E.ADD.F32.FTZ.RN.STRONG.GPU [R64.64+-0xc00], R139 ;  /* 0xfff4008b4000798e */ /* 0x0041e4000c10e7a0 */
.L_x_8871:
[----:B------:R-:W-:Y:S05]  /*c280*/  BSYNC B0 ;  /* 0x0000000000007941 */ /* 0x000fea0003800000 */
.L_x_8870:
[----:B------:R-:W1:Y:S01]  /*c290*/  LDS R185, [R185.X4+0xcc0] ;  /* 0x000cc000b9b97984 */ /* 0x000e620000004800 */
[----:B------:R-:W-:Y:S01]  /*c2a0*/  BSSY B0, `(.L_x_8872) ;  /* 0x0000004000007945 */ /* 0x000fe20003800000 */
[----:B------:R-:W-:Y:S01]  /*c2b0*/  LEA.HI.SX32 R67, R67, R138, 0x1b ;  /* 0x0000008a43437211 */ /* 0x000fe200078fdaff */
[----:B------:R-:W-:Y:S05]  /*c2c0*/  @!P4 BRA `(.L_x_8873) ;  /* 0x000000100000c947 */ /* 0x000fea0003800000 */
[----:B-1----:R1:W-:Y:S02]  /*c2d0*/  RED.E.ADD.F32.FTZ.RN.STRONG.GPU [R64.64+-0xb80], R185 ;  /* 0xfff480b94000798e */ /* 0x0023e4000c10e7a0 */
.L_x_8873:
[----:B------:R-:W-:Y:S05]  /*c2e0*/  BSYNC B0 ;  /* 0x0000000000007941 */ /* 0x000fea0003800000 */
.L_x_8872:
[----:B------:R-:W3:Y:S01]  /*c2f0*/  LDS R67, [R67.X4+0xd40] ;  /* 0x000d400043437984 */ /* 0x000ee20000004800 */
[----:B------:R-:W-:Y:S01]  /*c300*/  BSSY B0, `(.L_x_8874) ;  /* 0x0000005000007945 */ /* 0x000fe20003800000 */
[----:B0-2---:R-:W-:-:S02]  /*c310*/  IADD3 R139, R138, 0x160, RZ ;  /* 0x000001608a8b7810 */ /* 0x005fc40007ffe0ff */
[----:B-1----:R-:W-:Y:S01]  /*c320*/  IADD3 R185, R138, 0x180, RZ ;  /* 0x000001808ab97810 */ /* 0x002fe20007ffe0ff */
[----:B------:R-:W-:Y:S05]  /*c330*/  @!P5 BRA `(.L_x_8875) ;  /* 0x000000100000d947 */ /* 0x000fea0003800000 */
[----:B---3--:R0:W-:Y:S02]  /*c340*/  RED.E.ADD.F32.FTZ.RN.STRONG.GPU [R64.64+-0xb00], R67 ;  /* 0xfff500434000798e */ /* 0x0081e4000c10e7a0 */
.L_x_8875:
[----:B------:R-:W-:Y:S05]  /*c350*/  BSYNC B0 ;  /* 0x0000000000007941 */ /* 0x000fea0003800000 */
.L_x_8874:
        /* <DEDUP_REMOVED lines=14> */
.L_x_8877:
[----:B------:R-:W-:Y:S05]  /*c440*/  BSYNC B0 ;  /* 0x0000000000007941 */ /* 0x000fea0003800000 */
.L_x_8876:
[----:B------:R-:W1:Y:S01]  /*c450*/  LDS R185, [R185.X4+0xe40] ;  /* 0x000e4000b9b97984 */ /* 0x000e620000004800 */
[----:B------:R-:W-:Y:S01]  /*c460*/  BSSY B0, `(.L_x_8878) ;  /* 0x0000005000007945 */ /* 0x000fe20003800000 */
[----:B0-----:R-:W-:-:S02]  /*c470*/  IADD3 R139, R138, 0x1c0, RZ ;  /* 0x000001c08a8b7810 */ /* 0x001fc40007ffe0ff */
[----:B------:R-:W-:Y:S01]  /*c480*/  LEA.HI.SX32 R67, R67, R138, 0x1b ;  /* 0x0000008a43437211 */ /* 0x000fe200078fdaff */
[----:B------:R-:W-:Y:S05]  /*c490*/  @!P0 BRA `(.L_x_8879) ;  /* 0x0000001000008947 */ /* 0x000fea0003800000 */
[----:B-1----:R0:W-:Y:S02]  /*c4a0*/  RED.E.ADD.F32.FTZ.RN.STRONG.GPU [R64.64+-0xa00], R185 ;  /* 0xfff600b94000798e */ /* 0x0021e4000c10e7a0 */
.L_x_8879:
[----:B------:R-:W-:Y:S05]  /*c4b0*/  BSYNC B0 ;  /* 0x0000000000007941 */ /* 0x000fea0003800000 */
.L_x_8878:
[----:B------:R-:W2:Y:S01]  /*c4c0*/  LDS R67, [R67.X4+0xec0] ;  /* 0x000ec00043437984 */ /* 0x000ea20000004800 */
[----:B------:R-:W-:Y:S01]  /*c4d0*/  BSSY B0, `(.L_x_8880) ;  /* 0x0000005000007945 */ /* 0x000fe20003800000 */
[----:B01----:R-:W-:Y:S02]  /*c4e0*/  IADD3 R185, R138, 0x1e0, RZ ;  /* 0x000001e08ab97810 */ /* 0x003fe40007ffe0ff */
[----:B------:R-:W-:Y:S01]  /*c4f0*/  LEA.HI.SX32 R139, R139, R138, 0x1b ;  /* 0x0000008a8b8b7211 */ /* 0x000fe200078fdaff */
[----:B------:R-:W-:Y:S05]  /*c500*/  @!P1 BRA `(.L_x_8881) ;  /* 0x0000001000009947 */ /* 0x000fea0003800000 */
[----:B--2---:R0:W-:Y:S02]  /*c510*/  RED.E.ADD.F32.FTZ.RN.STRONG.GPU [R64.64+-0x980], R67 ;  /* 0xfff680434000798e */ /* 0x0041e4000c10e7a0 */
.L_x_8881:
[----:B------:R-:W-:Y:S05]  /*c520*/  BSYNC B0 ;  /* 0x0000000000007941 */ /* 0x000fea0003800000 */
.L_x_8880:
[----:B------:R-:W1:Y:S01]  /*c530*/  LDS R139, [R139.X4+0xf40] ;  /* 0x000f40008b8b7984 */ /* 0x000e620000004800 */
[----:B------:R-:W-:Y:S01]  /*c540*/  BSSY B0, `(.L_x_8882) ;  /* 0x0000004000007945 */ /* 0x000fe20003800000 */
[----:B------:R-:W-:Y:S01]  /*c550*/  LEA.HI.SX32 R185, R185, R138, 0x1b ;  /* 0x0000008ab9b97211 */ /* 0x000fe200078fdaff */
[----:B------:R-:W-:Y:S05]  /*c560*/  @!P2 BRA `(.L_x_8883) ;  /* 0x000000100000a947 */ /* 0x000fea0003800000 */
[----:B-1----:R1:W-:Y:S02]  /*c570*/  RED.E.ADD.F32.FTZ.RN.STRONG.GPU [R64.64+-0x900], R139 ;  /* 0xfff7008b4000798e */ /* 0x0023e4000c10e7a0 */
.L_x_8883:
[----:B------:R-:W-:Y:S05]  /*c580*/  BSYNC B0 ;  /* 0x0000000000007941 */ /* 0x000fea0003800000 */
.L_x_8882:
[----:B------:R-:W3:Y:S01]  /*c590*/  LDS R185, [R185.X4+0xfc0] ;  /* 0x000fc000b9b97984 */ /* 0x000ee20000004800 */
[C---:B------:R-:W-:Y:S01]  /*c5a0*/  IADD3 R66, R138.reuse, 0x200, RZ ;  /* 0x000002008a427810 */ /* 0x040fe20007ffe0ff */
[----:B------:R-:W-:Y:S01]  /*c5b0*/  BSSY B0, `(.L_x_8884) ;  /* 0x0000005000007945 */ /* 0x000fe20003800000 */
[----:B0-2---:R-:W-:-:S02]  /*c5c0*/  IADD3 R67, R138, 0x220, RZ ;  /* 0x000002208a437810 */ /* 0x005fc40007ffe0ff */
[----:B------:R-:W-:Y:S01]  /*c5d0*/  LEA.HI.SX32 R66, R66, R138, 0x1b ;  /* 0x0000008a42427211 */ /* 0x000fe200078fdaff */
[----:B------:R-:W-:Y:S05]  /*c5e0*/  @!P3 BRA `(.L_x_8885) ;  /* 0x000000100000b947 */ /* 0x000fea0003800000 */
[----:B---3--:R0:W-:Y:S02]  /*c5f0*/  RED.E.ADD.F32.FTZ.RN.STRONG.GPU [R64.64+-0x880], R185 ;  /* 0xfff780b94000798e */ /* 0x0081e4000c10e7a0 */
.L_x_8885:
[----:B------:R-:W-:Y:S05]  /*c600*/  BSYNC B0 ;  /* 0x0000000000007941 */ /* 0x000fea0003800000 */
.L_x_8884:
[----:B-1----:R-:W-:Y:S01]  /*c610*/  LEA.HI.SX32 R139, R67, R138, 0x1b ;  /* 0x0000008a438b7211 */ /* 0x002fe200078fdaff */
[----:B------:R-:W-:Y:S01]  /*c620*/  BSSY B0, `(.L_x_8886) ;  /* 0x0000004000007945 */ /* 0x000fe20003800000 */
[----:B------:R1:W2:Y:S01]  /*c630*/  LDS R67, [R66.X4+0x1040] ;  /* 0x0010400042437984 */ /* 0x0002a20000004800 */
[----:B------:R-:W-:Y:S05]  /*c640*/  @!P4 BRA `(.L_x_8887) ;  /* 0x000000100000c947 */ /* 0x000fea0003800000 */
[----:B--2---:R2:W-:Y:S02]  /*c650*/  RED.E.ADD.F32.FTZ.RN.STRONG.GPU [R64.64+-0x800], R67 ;  /* 0xfff800434000798e */ /* 0x0045e4000c10e7a0 */
.L_x_8887:
[----:B------:R-:W-:Y:S05]  /*c660*/  BSYNC B0 ;  /* 0x0000000000007941 */ /* 0x000fea0003800000 */
.L_x_8886:
[----:B------:R-:W4:Y:S01]  /*c670*/  LDS R139, [R139.X4+0x10c0] ;  /* 0x0010c0008b8b7984 */ /* 0x000f220000004800 */
[----:B------:R-:W-:Y:S01]  /*c680*/  BSSY B0, `(.L_x_8888) ;  /* 0x0000005000007945 */ /* 0x000fe20003800000 */
[C---:B--2---:R-:W-:Y:S02]  /*c690*/  IADD3 R67, R138.reuse, 0x240, RZ ;  /* 0x000002408a437810 */ /* 0x044fe40007ffe0ff */
[----:B0--3--:R-:W-:Y:S01]  /*c6a0*/  IADD3 R185, R138, 0x260, RZ ;  /* 0x000002608ab97810 */ /* 0x009fe20007ffe0ff */
[----:B------:R-:W-:Y:S05]  /*c6b0*/  @!P5 BRA `(.L_x_8889) ;  /* 0x000000100000d947 */ /* 0x000fea0003800000 */
[----:B----4-:R0:W-:Y:S02]  /*c6c0*/  RED.E.ADD.F32.FTZ.RN.STRONG.GPU [R64.64+-0x780], R139 ;  /* 0xfff8808b4000798e */ /* 0x0101e4000c10e7a0 */
.L_x_8889:
[----:B------:R-:W-:Y:S05]  /*c6d0*/  BSYNC B0 ;  /* 0x0000000000007941 */ /* 0x000fea0003800000 */
.L_x_8888:
        /* <DEDUP_REMOVED lines=14> */
.L_x_8891:
[----:B------:R-:W-:Y:S05]  /*c7c0*/  BSYNC B0 ;  /* 0x0000000000007941 */ /* 0x000fea0003800000 */
.L_x_8890:
[----:B------:R-:W2:Y:S01]  /*c7d0*/  LDS R185, [R185.X4+0x11c0] ;  /* 0x0011c000b9b97984 */ /* 0x000ea20000004800 */
[----:B------:R-:W-:Y:S01]  /*c7e0*/  BSSY B0, `(.L_x_8892) ;  /* 0x0000005000007945 */ /* 0x000fe20003800000 */
[----:B0-----:R-:W-:Y:S02]  /*c7f0*/  IADD3 R67, R138, 0x2a0, RZ ;  /* 0x000002a08a437810 */ /* 0x001fe40007ffe0ff */
[----:B------:R-:W-:Y:S01]  /*c800*/  LEA.HI.SX32 R139, R139, R138, 0x1b ;  /* 0x0000008a8b8b7211 */ /* 0x000fe200078fdaff */
[----:B------:R-:W-:Y:S05]  /*c810*/  @!P0 BRA `(.L_x_8893) ;  /* 0x0000001000008947 */ /* 0x000fea0003800000 */
[----:B--2---:R0:W-:Y:S02]  /*c820*/  RED.E.ADD.F32.FTZ.RN.STRONG.GPU [R64.64+-0x680], R185 ;  /* 0xfff980b94000798e */ /* 0x0041e4000c10e7a0 */
.L_x_8893:
[----:B------:R-:W-:Y:S05]  /*c830*/  BSYNC B0 ;  /* 0x0000000000007941 */ /* 0x000fea0003800000 */
.L_x_8892:
[----:B------:R-:W3:Y:S01]  /*c840*/  LDS R139, [R139.X4+0x1240] ;  /* 0x001240008b8b7984 */ /* 0x000ee20000004800 */
[----:B------:R-:W-:Y:S01]  /*c850*/  BSSY B0, `(.L_x_8894) ;  /* 0x0000005000007945 */ /* 0x000fe20003800000 */
[----:B0-2---:R-:W-:-:S02]  /*c860*/  IADD3 R185, R138, 0x2c0, RZ ;  /* 0x000002c08ab97810 */ /* 0x005fc40007ffe0ff */
[----:B------:R-:W-:Y:S01]  /*c870*/  LEA.HI.SX32 R67, R67, R138, 0x1b ;  /* 0x0000008a43437211 */ /* 0x000fe200078fdaff */
[----:B------:R-:W-:Y:S05]  /*c880*/  @!P1 BRA `(.L_x_8895) ;  /* 0x0000001000009947 */ /* 0x000fea0003800000 */
[----:B---3--:R0:W-:Y:S02]  /*c890*/  RED.E.ADD.F32.FTZ.RN.STRONG.GPU [R64.64+-0x600], R139 ;  /* 0xfffa008b4000798e */ /* 0x0081e4000c10e7a0 */
.L_x_8895:
[----:B------:R-:W-:Y:S05]  /*c8a0*/  BSYNC B0 ;  /* 0x0000000000007941 */ /* 0x000fea0003800000 */
.L_x_8894:
[----:B------:R-:W2:Y:S01]  /*c8b0*/  LDS R67, [R67.X4+0x12c0] ;  /* 0x0012c00043437984 */ /* 0x000ea20000004800 */
[----:B------:R-:W-:Y:S01]  /*c8c0*/  BSSY B0, `(.L_x_8896) ;  /* 0x0000005000007945 */ /* 0x000fe20003800000 */
[----:B0--3--:R-:W-:Y:S02]  /*c8d0*/  IADD3 R139, R138, 0x2e0, RZ ;  /* 0x000002e08a8b7810 */ /* 0x009fe40007ffe0ff */
[----:B------:R-:W-:Y:S01]  /*c8e0*/  LEA.HI.SX32 R185, R185, R138, 0x1b ;  /* 0x0000008ab9b97211 */ /* 0x000fe200078fdaff */
[----:B------:R-:W-:Y:S05]  /*c8f0*/  @!P2 BRA `(.L_x_8897) ;  /* 0x000000100000a947 */ /* 0x000fea0003800000 */
[----:B--2---:R0:W-:Y:S02]  /*c900*/  RED.E.ADD.F32.FTZ.RN.STRONG.GPU [R64.64+-0x580], R67 ;  /* 0xfffa80434000798e */ /* 0x0041e4000c10e7a0 */
.L_x_8897:
[----:B------:R-:W-:Y:S05]  /*c910*/  BSYNC B0 ;  /* 0x0000000000007941 */ /* 0x000fea0003800000 */
.L_x_8896:
[----:B------:R-:W3:Y:S01]  /*c920*/  LDS R185, [R185.X4+0x1340] ;  /* 0x00134000b9b97984 */ /* 0x000ee20000004800 */
[----:B------:R-:W-:Y:S01]  /*c930*/  BSSY B0, `(.L_x_8898) ;  /* 0x0000005000007945 */ /* 0x000fe20003800000 */
[----:B0-2---:R-:W-:Y:S02]  /*c940*/  IADD3 R67, R138, 0x300, RZ ;  /* 0x000003008a437810 */ /* 0x005fe40007ffe0ff */
[----:B------:R-:W-:Y:S01]  /*c950*/  LEA.HI.SX32 R139, R139, R138, 0x1b ;  /* 0x0000008a8b8b7211 */ /* 0x000fe200078fdaff */
[----:B------:R-:W-:Y:S05]  /*c960*/  @!P3 BRA `(.L_x_8899) ;  /* 0x000000100000b947 */ /* 0x000fea0003800000 */
[----:B---3--:R0:W-:Y:S02]  /*c970*/  RED.E.ADD.F32.FTZ.RN.STRONG.GPU [R64.64+-0x500], R185 ;  /* 0xfffb00b94000798e */ /* 0x0081e4000c10e7a0 */
.L_x_8899:
[----:B------:R-:W-:Y:S05]  /*c980*/  BSYNC B0 ;  /* 0x0000000000007941 */ /* 0x000fea0003800000 */
.L_x_8898:
[----:B------:R-:W2:Y:S01]  /*c990*/  LDS R139, [R139.X4+0x13c0] ;  /* 0x0013c0008b8b7984 */ /* 0x000ea20000004800 */
[----:B------:R-:W-:Y:S01]  /*c9a0*/  BSSY B0, `(.L_x_8900) ;  /* 0x0000004000007945 */ /* 0x000fe20003800000 */
[----:B------:R-:W-:Y:S01]  /*c9b0*/  LEA.HI.SX32 R67, R67, R138, 0x1b ;  /* 0x0000008a43437211 */ /* 0x000fe200078fdaff */
[----:B------:R-:W-:Y:S05]  /*c9c0*/  @!P4 BRA `(.L_x_8901) ;  /* 0x000000100000c947 */ /* 0x000fea0003800000 */
[----:B--2---:R2:W-:Y:S02]  /*c9d0*/  RED.E.ADD.F32.FTZ.RN.STRONG.GPU [R64.64+-0x480], R139 ;  /* 0xfffb808b4000798e */ /* 0x0045e4000c10e7a0 */
.L_x_8901:
[----:B------:R-:W-:Y:S05]  /*c9e0*/  BSYNC B0 ;  /* 0x0000000000007941 */ /* 0x000fea0003800000 */
.L_x_8900:
[----:B------:R-:W4:Y:S01]  /*c9f0*/  LDS R67, [R67.X4+0x1440] ;  /* 0x0014400043437984 */ /* 0x000f220000004800 */
[----:B------:R-:W-:Y:S01]  /*ca00*/  BSSY B0, `(.L_x_8902) ;  /* 0x0000005000007945 */ /* 0x000fe20003800000 */
[----:B--2---:R-:W-:-:S02]  /*ca10*/  IADD3 R139, R138, 0x320, RZ ;  /* 0x000003208a8b7810 */ /* 0x004fc40007ffe0ff */
[----:B0--3--:R-:W-:Y:S01]  /*ca20*/  IADD3 R185, R138, 0x340, RZ ;  /* 0x000003408ab97810 */ /* 0x009fe20007ffe0ff */
[----:B------:R-:W-:Y:S05]  /*ca30*/  @!P5 BRA `(.L_x_8903) ;  /* 0x000000100000d947 */ /* 0x000fea0003800000 */
[----:B----4-:R0:W-:Y:S02]  /*ca40*/  RED.E.ADD.F32.FTZ.RN.STRONG.GPU [R64.64+-0x400], R67 ;  /* 0xfffc00434000798e */ /* 0x0101e4000c10e7a0 */
.L_x_8903:
[----:B------:R-:W-:Y:S05]  /*ca50*/  BSYNC B0 ;  /* 0x0000000000007941 */ /* 0x000fea0003800000 */
.L_x_8902:
        /* <DEDUP_REMOVED lines=14> */
.L_x_8905:
[----:B------:R-:W-:Y:S05]  /*cb40*/  BSYNC B0 ;  /* 0x0000000000007941 */ /* 0x000fea0003800000 */
.L_x_8904:
[----:B------:R-:W2:Y:S01]  /*cb50*/  LDS R185, [R185.X4+0x1540] ;  /* 0x00154000b9b97984 */ /* 0x000ea20000004800 */
[----:B------:R-:W-:Y:S01]  /*cb60*/  BSSY B0, `(.L_x_8906) ;  /* 0x0000005000007945 */ /* 0x000fe20003800000 */
[----:B0-----:R-:W-:-:S02]  /*cb70*/  IADD3 R139, R138, 0x380, RZ ;  /* 0x000003808a8b7810 */ /* 0x001fc40007ffe0ff */
[----:B------:R-:W-:Y:S01]  /*cb80*/  LEA.HI.SX32 R67, R67, R138, 0x1b ;  /* 0x0000008a43437211 */ /* 0x000fe200078fdaff */
[----:B------:R-:W-:Y:S05]  /*cb90*/  @!P0 BRA `(.L_x_8907) ;  /* 0x0000001000008947 */ /* 0x000fea0003800000 */
[----:B--2---:R0:W-:Y:S02]  /*cba0*/  RED.E.ADD.F32.FTZ.RN.STRONG.GPU [R64.64+-0x300], R185 ;  /* 0xfffd00b94000798e */ /* 0x0041e4000c10e7a0 */
.L_x_8907:
[----:B------:R-:W-:Y:S05]  /*cbb0*/  BSYNC B0 ;  /* 0x0000000000007941 */ /* 0x000fea0003800000 */
.L_x_8906:
[----:B------:R-:W3:Y:S01]  /*cbc0*/  LDS R67, [R67.X4+0x15c0] ;  /* 0x0015c00043437984 */ /* 0x000ee20000004800 */
[----:B------:R-:W-:Y:S01]  /*cbd0*/  BSSY B0, `(.L_x_8908) ;  /* 0x0000005000007945 */ /* 0x000fe20003800000 */
[----:B0-2---:R-:W-:Y:S02]  /*cbe0*/  IADD3 R185, R138, 0x3a0, RZ ;  /* 0x000003a08ab97810 */ /* 0x005fe40007ffe0ff */
[----:B------:R-:W-:Y:S01]  /*cbf0*/  LEA.HI.SX32 R139, R139, R138, 0x1b ;  /* 0x0000008a8b8b7211 */ /* 0x000fe200078fdaff */
[----:B------:R-:W-:Y:S05]  /*cc00*/  @!P1 BRA `(.L_x_8909) ;  /* 0x0000001000009947 */ /* 0x000fea0003800000 */
[----:B---3--:R0:W-:Y:S02]  /*cc10*/  RED.E.ADD.F32.FTZ.RN.STRONG.GPU [R64.64+-0x280], R67 ;  /* 0xfffd80434000798e */ /* 0x0081e4000c10e7a0 */
.L_x_8909:
[----:B------:R-:W-:Y:S05]  /*cc20*/  BSYNC B0 ;  /* 0x0000000000007941 */ /* 0x000fea0003800000 */
.L_x_8908:
[----:B------:R-:W2:Y:S01]  /*cc30*/  LDS R139, [R139.X4+0x1640] ;  /* 0x001640008b8b7984 */ /* 0x000ea20000004800 */
[----:B------:R-:W-:Y:S01]  /*cc40*/  BSSY B0, `(.L_x_8910) ;  /* 0x0000005000007945 */ /* 0x000fe20003800000 */
[----:B0--3--:R-:W-:Y:S02]  /*cc50*/  IADD3 R67, R138, 0x3c0, RZ ;  /* 0x000003c08a437810 */ /* 0x009fe40007ffe0ff */
[----:B------:R-:W-:Y:S01]  /*cc60*/  LEA.HI.SX32 R185, R185, R138, 0x1b ;  /* 0x0000008ab9b97211 */ /* 0x000fe200078fdaff */
[----:B------:R-:W-:Y:S05]  /*cc70*/  @!P2 BRA `(.L_x_8911) ;  /* 0x000000100000a947 */ /* 0x000fea0003800000 */
[----:B--2---:R0:W-:Y:S02]  /*cc80*/  RED.E.ADD.F32.FTZ.RN.STRONG.GPU [R64.64+-0x200], R139 ;  /* 0xfffe008b4000798e */ /* 0x0041e4000c10e7a0 */
.L_x_8911:
[----:B------:R-:W-:Y:S05]  /*cc90*/  BSYNC B0 ;  /* 0x0000000000007941 */ /* 0x000fea0003800000 */
.L_x_8910:
[----:B------:R-:W3:Y:S01]  /*cca0*/  LDS R185, [R185.X4+0x16c0] ;  /* 0x0016c000b9b97984 */ /* 0x000ee20000004800 */
[----:B------:R-:W-:Y:S01]  /*ccb0*/  BSSY B0, `(.L_x_8912) ;  /* 0x0000005000007945 */ /* 0x000fe20003800000 */
[----:B0-2---:R-:W-:-:S02]  /*ccc0*/  IADD3 R139, R138, 0x3e0, RZ ;  /* 0x000003e08a8b7810 */ /* 0x005fc40007ffe0ff */
[----:B------:R-:W-:Y:S01]  /*ccd0*/  LEA.HI.SX32 R67, R67, R138, 0x1b ;  /* 0x0000008a43437211 */ /* 0x000fe200078fdaff */
[----:B------:R-:W-:Y:S05]  /*cce0*/  @!P3 BRA `(.L_x_8913) ;  /* 0x000000100000b947 */ /* 0x000fea0003800000 */
[----:B---3--:R0:W-:Y:S02]  /*ccf0*/  RED.E.ADD.F32.FTZ.RN.STRONG.GPU [R64.64+-0x180], R185 ;  /* 0xfffe80b94000798e */ /* 0x0081e4000c10e7a0 */
.L_x_8913:
[----:B------:R-:W-:Y:S05]  /*cd00*/  BSYNC B0 ;  /* 0x0000000000007941 */ /* 0x000fea0003800000 */
.L_x_8912:
[----:B------:R-:W2:Y:S01]  /*cd10*/  LDS R67, [R67.X4+0x1740] ;  /* 0x0017400043437984 */ /* 0x000ea20000004800 */
[----:B------:R-:W-:Y:S01]  /*cd20*/  BSSY B0, `(.L_x_8914) ;  /* 0x0000004000007945 */ /* 0x000fe20003800000 */
[----:B------:R-:W-:Y:S01]  /*cd30*/  LEA.HI.SX32 R139, R139, R138, 0x1b ;  /* 0x0000008a8b8b7211 */ /* 0x000fe200078fdaff */
[----:B------:R-:W-:Y:S05]  /*cd40*/  @!P4 BRA `(.L_x_8915) ;  /* 0x000000100000c947 */ /* 0x000fea0003800000 */
[----:B--2---:R2:W-:Y:S02]  /*cd50*/  RED.E.ADD.F32.FTZ.RN.STRONG.GPU [R64.64+-0x100], R67 ;  /* 0xffff00434000798e */ /* 0x0045e4000c10e7a0 */
.L_x_8915:
[----:B------:R-:W-:Y:S05]  /*cd60*/  BSYNC B0 ;  /* 0x0000000000007941 */ /* 0x000fea0003800000 */
.L_x_8914:
[----:B------:R-:W4:Y:S01]  /*cd70*/  LDS R139, [R139.X4+0x17c0] ;  /* 0x0017c0008b8b7984 */ /* 0x000f220000004800 */
[----:B------:R-:W-:Y:S01]  /*cd80*/  BSSY B0, `(.L_x_8916) ;  /* 0x0000003000007945 */ /* 0x000fe20003800000 */
[----:B------:R-:W-:Y:S05]  /*cd90*/  @!P5 BRA `(.L_x_8917) ;  /* 0x000000100000d947 */ /* 0x000fea0003800000 */
[----:B----4-:R4:W-:Y:S02]  /*cda0*/  RED.E.ADD.F32.FTZ.RN.STRONG.GPU [R64.64+-0x80], R139 ;  /* 0xffff808b4000798e */ /* 0x0109e4000c10e7a0 */
.L_x_8917:
[----:B------:R-:W-:Y:S05]  /*cdb0*/  BSYNC B0 ;  /* 0x0000000000007941 */ /* 0x000fea0003800000 */
.L_x_8916:
        /* <DEDUP_REMOVED lines=10> */
[----:B------:R-:W-:Y:S01]  /*ce60*/  FADD.FTZ R60, R5, R60 ;  /* 0x0000003c053c7221 */ /* 0x000fe20000010000 */
[----:B------:R-:W-:Y:S01]  /*ce70*/  ISETP.NE.AND P1, PT, R137, RZ, PT ;  /* 0x000000ff8900720c */ /* 0x000fe20003f25270 */
[----:B------:R-:W2:Y:S01]  /*ce80*/  SHFL.DOWN PT, R139, R183, 0x1, 0x1f ;  /* 0x08201f00b78b7f89 */ /* 0x000ea200000e0000 */
        /* <DEDUP_REMOVED lines=8> */
[----:B-----5:R-:W-:Y:S02]  /*cf10*/  @!P0 FADD.FTZ R65, R65, R140 ;  /* 0x0000008c41418221 */ /* 0x020fe40000010000 */
[----:B------:R-:W-:Y:S02]  /*cf20*/  FFMA.FTZ R167, R2, R167, R154 ;  /* 0x000000a702a77223 */ /* 0x000fe4000001009a */
        /* <DEDUP_REMOVED lines=11> */
[----:B------:R-:W-:-:S02]  /*cfe0*/  FMUL.FTZ R8, R8, R210 ;  /* 0x000000d208087220 */ /* 0x000fc40000410000 */
[----:B------:R-:W-:Y:S02]  /*cff0*/  FADD.FTZ R73, R0, R73 ;  /* 0x0000004900497221 */ /* 0x000fe40000010000 */
        /* <DEDUP_REMOVED lines=29> */
[----:B------:R-:W-:-:S02]  /*d1d0*/  FFMA.FTZ R182, R153, R182, R184 ;  /* 0x000000b699b67223 */ /* 0x000fc400000100b8 */
[----:B--2---:R-:W-:Y:S01]  /*d1e0*/  @!P0 FADD.FTZ R66, R66, R139 ;  /* 0x0000008b42428221 */ /* 0x004fe20000010000 */
[----:B------:R-:W1:Y:S01]  /*d1f0*/  SHFL.DOWN PT, R4, R67, 0x8, 0x1f ;  /* 0x09001f0043047f89 */ /* 0x000e6200000e0000 */
[----:B------:R-:W-:Y:S02]  /*d200*/  FFMA.FTZ R8, R7, R172, R8 ;  /* 0x000000ac07087223 */ /* 0x000fe40000010008 */
        /* <DEDUP_REMOVED lines=51> */
[----:B------:R-:W-:Y:S02]  /*d540*/  FFMA.FTZ R76, R92, R169, R76 ;  /* 0x000000a95c4c7223 */ /* 0x000fe4000001004c */
[----:B------:R-:W-:Y:S02]  /*d550*/  FADD.FTZ R59, R182, R59 ;  /* 0x0000003bb63b7221 */ /* 0x000fe40000010000 */
[----:B------:R-:W-:Y:S02]  /*d560*/  FADD.FTZ R63, R162, R63 ;  /* 0x0000003fa23f7221 */ /* 0x000fe40000010000 */
        /* <DEDUP_REMOVED lines=34> */
.L_x_8919:
[----:B0-----:R-:W-:Y:S05]  /*d790*/  BSYNC B0 ;  /* 0x0000000000007941 */ /* 0x001fea0003800000 */
.L_x_8918:
        /* <DEDUP_REMOVED lines=8> */
.L_x_8841:
        /* <DEDUP_REMOVED lines=31> */
[----:B--2---:R-:W-:-:S03]  /*da10*/  PRMT R2, R78, 0x7632, R2 ;  /* 0x000076324e027816 */ /* 0x004fc60000000002 */
[----:B------:R0:W-:Y:S01]  /*da20*/  STS.U16 [R117+0xe], R0 ;  /* 0x00000e0075007388 */ /* 0x0001e20000000400 */
[----:B---3--:R-:W-:-:S03]  /*da30*/  PRMT R3, R76, 0x7632, R3 ;  /* 0x000076324c037816 */ /* 0x008fc60000000003 */
        /* <DEDUP_REMOVED lines=48> */
.L_x_8922:
[----:B-1----:R-:W-:Y:S05]  /*dd40*/  BSYNC B0 ;  /* 0x0000000000007941 */ /* 0x002fea0003800000 */
.L_x_8921:
[----:B0-----:R-:W2:Y:S01]  /*dd50*/  LDL.LU R5, [R1+0x20] ;  /* 0x0000200001057983 */ /* 0x001ea20000300800 */
        /* <DEDUP_REMOVED lines=11> */
[----:B------:R-:W-:Y:S02]  /*de10*/  MOV R3, UR7 ;  /* 0x0000000700037c02 */ /* 0x000fe40008000f00 */
        /* <DEDUP_REMOVED lines=11> */
[C---:B------:R-:W-:Y:S02]  /*ded0*/  LOP3.LUT R18, R136.reuse, 0xe0, RZ, 0xfc, !PT ;  /* 0x000000e088127812 */ /* 0x040fe400078efcff */
        /* <DEDUP_REMOVED lines=36> */
[----:B------:R-:W-:Y:S01]  /*e120*/  F2FP.PACK_AB R3, R61, R60 ;  /* 0x0000003c3d03723e */ /* 0x000fe200000000ff */
[----:B------:R-:W-:Y:S01]  /*e130*/  BAR.SYNC.DEFER_BLOCKING 0x0 ;  /* 0x0000000000007b1d */ /* 0x000fe20000010000 */
[C---:B------:R-:W-:Y:S02]  /*e140*/  PRMT R15, R2.reuse, 0x7610, R15 ;  /* 0x00007610020f7816 */ /* 0x040fe4000000000f */
[----:B------:R-:W-:Y:S02]  /*e150*/  PRMT R17, R2, 0x7632, R17 ;  /* 0x0000763202117816 */ /* 0x000fe40000000011 */
[----:B------:R-:W-:-:S04]  /*e160*/  F2FP.PACK_AB R2, R73, R72 ;  /* 0x000000484902723e */ /* 0x000fc800000000ff */
[----:B------:R-:W-:Y:S01]  /*e170*/  PRMT R23, R2, 0x7632, R23 ;  /* 0x0000763202177816 */ /* 0x000fe20000000017 */
[----:B------:R-:W-:Y:S04]  /*e180*/  STS.U16 [R117+0x10], R15 ;  /* 0x0000100f75007388 */ /* 0x000fe80000000400 */
[----:B------:R-:W-:Y:S04]  /*e190*/  STS.U16 [R117+0x12], R17 ;  /* 0x0000121175007388 */ /* 0x000fe80000000400 */
[----:B------:R-:W-:Y:S04]  /*e1a0*/  STS.U16 [R117+0x14], R3 ;  /* 0x0000140375007388 */ /* 0x000fe80000000400 */
[----:B------:R-:W-:Y:S04]  /*e1b0*/  STS.U16 [R117+0x1c], R2 ;  /* 0x00001c0275007388 */ /* 0x000fe80000000400 */
[----:B------:R-:W-:Y:S01]  /*e1c0*/  STS.U16 [R117+0x1e], R23 ;  /* 0x00001e1775007388 */ /* 0x000fe20000000400 */
[----:B------:R-:W-:Y:S01]  /*e1d0*/  UIADD3 UR7, UR9, UR38, URZ ;  /* 0x0000002609077290 */ /* 0x000fe2000fffe03f */
[----:B------:R-:W-:Y:S01]  /*e1e0*/  BSSY B0, `(.L_x_8923) ;  /* 0x0000050000007945 */ /* 0x000fe20003800000 */
[----:B--2---:R-:W-:-:S04]  /*e1f0*/  FADD.FTZ R0, R50, R5 ;  /* 0x0000000532007221 */ /* 0x004fc80000010000 */
[----:B------:R-:W-:-:S04]  /*e200*/  FADD.FTZ R5, R0, R51 ;  /* 0x0000003300057221 */ /* 0x000fc80000010000 */
[----:B------:R-:W-:Y:S01]  /*e210*/  FADD.FTZ R0, R5, R52 ;  /* 0x0000003405007221 */ /* 0x000fe20000010000 */
[----:B------:R-:W-:-:S03]  /*e220*/  F2FP.PACK_AB R50, R51, R50 ;  /* 0x000000323332723e */ /* 0x000fc600000000ff */
[----:B------:R-:W-:Y:S01]  /*e230*/  FADD.FTZ R5, R0, R53 ;  /* 0x0000003500057221 */ /* 0x000fe20000010000 */
[----:B------:R-:W-:Y:S02]  /*e240*/  F2FP.PACK_AB R0, R55, R54 ;  /* 0x000000363700723e */ /* 0x000fe400000000ff */
[----:B------:R-:W-:Y:S02]  /*e250*/  PRMT R4, R50, 0x7632, R4 ;  /* 0x0000763232047816 */ /* 0x000fe40000000004 */
[C---:B------:R-:W-:Y:S02]  /*e260*/  PRMT R9, R0.reuse, 0x7610, R9 ;  /* 0x0000761000097816 */ /* 0x040fe40000000009 */
[----:B------:R-:W-:Y:S02]  /*e270*/  PRMT R11, R0, 0x7632, R11 ;  /* 0x00007632000b7816 */ /* 0x000fe4000000000b */
[----:B------:R-:W-:Y:S01]  /*e280*/  F2FP.PACK_AB R0, R57, R56 ;  /* 0x000000383900723e */ /* 0x000fe200000000ff */
[----:B------:R0:W-:Y:S01]  /*e290*/  STS.U16 [R117+0x2], R4 ;  /* 0x0000020475007388 */ /* 0x0001e20000000400 */
[----:B------:R-:W-:-:S02]  /*e2a0*/  F2FP.PACK_AB R52, R53, R52 ;  /* 0x000000343534723e */ /* 0x000fc400000000ff */
[----:B------:R-:W-:Y:S01]  /*e2b0*/  PRMT R13, R0, 0x7610, R13 ;  /* 0x00007610000d7816 */ /* 0x000fe2000000000d */
[----:B------:R1:W-:Y:S01]  /*e2c0*/  STS.U16 [R117+0xa], R11 ;  /* 0x00000a0b75007388 */ /* 0x0003e20000000400 */
[----:B------:R-:W-:Y:S02]  /*e2d0*/  PRMT R7, R52, 0x7632, R7 ;  /* 0x0000763234077816 */ /* 0x000fe40000000007 */
[----:B0-----:R-:W-:Y:S02]  /*e2e0*/  PRMT R4, R0, 0x7632, R4 ;  /* 0x0000763200047816 */ /* 0x001fe40000000004 */
[----:B------:R-:W-:Y:S02]  /*e2f0*/  F2FP.PACK_AB R0, R63, R62 ;  /* 0x0000003e3f00723e */ /* 0x000fe400000000ff */
[----:B-1----:R-:W-:Y:S02]  /*e300*/  PRMT R11, R3, 0x7632, R11 ;  /* 0x00007632030b7816 */ /* 0x002fe4000000000b */
[----:B------:R-:W-:-:S02]  /*e310*/  PRMT R19, R0, 0x7610, R19 ;  /* 0x0000761000137816 */ /* 0x000fc40000000013 */
[----:B------:R-:W-:Y:S02]  /*e320*/  PRMT R21, R0, 0x7632, R21 ;  /* 0x0000763200157816 */ /* 0x000fe40000000015 */
        /* <DEDUP_REMOVED lines=59> */
.L_x_8924:
[----:B0-----:R-:W-:Y:S05]  /*e6e0*/  BSYNC B0 ;  /* 0x0000000000007941 */ /* 0x001fea0003800000 */
.L_x_8923:
        /* <DEDUP_REMOVED lines=61> */
.L_x_8835:
        /* <DEDUP_REMOVED lines=27> */
.L_x_8927:
[----:B-1----:R-:W-:Y:S05]  /*ec70*/  BSYNC B0 ;  /* 0x0000000000007941 */ /* 0x002fea0003800000 */
.L_x_8926:
        /* <DEDUP_REMOVED lines=26> */
.L_x_8929:
[----:B------:R-:W3:Y:S02]  /*ee20*/  S2R R11, SR_TID.X ;  /* 0x00000000000b7919 */ /* 0x000ee40000002100 */
.L_x_8930:
[----:B-1----:R-:W-:Y:S05]  /*ee30*/  BSYNC B0 ;  /* 0x0000000000007941 */ /* 0x002fea0003800000 */
.L_x_8928:
        /* <DEDUP_REMOVED lines=12> */
.L_x_8931:
        /* <DEDUP_REMOVED lines=32> */
.L_x_8932:
        /* <DEDUP_REMOVED lines=16> */
.L_x_14697:


//--------------------- .text._Z25selective_scan_bwd_kernelI32Selective_Scan_bwd_kernel_traitsILi32ELi16ELb0ELb1ELb0ELb1ELb0EN3c104HalfENS1_7complexIfEEEEv12SSMParamsBwd --------------------------
	.section	.text._Z25selective_scan_bwd_kernelI32Selective_Scan_bwd_kernel_traitsILi32ELi16ELb0ELb1ELb0ELb1ELb0EN3c104HalfENS1_7complexIfEEEEv12SSMParamsBwd,"ax",@progbits
	.sectioninfo	@"SHI_REGISTERS=255"
	.align	128
        .global         _Z25selective_scan_bwd_kernelI32Selective_Scan_bwd_kernel_traitsILi32ELi16ELb0ELb1ELb0ELb1ELb0EN3c104HalfENS1_7complexIfEEEEv12SSMParamsBwd
        .type           _Z25selective_scan_bwd_kernelI32Selective_Scan_bwd_kernel_traitsILi32ELi16ELb0ELb1ELb0ELb1ELb0EN3c104HalfENS1_7complexIfEEEEv12SSMParamsBwd,@function
        .size           _Z25selective_scan_bwd_kernelI32Selective_Scan_bwd_kernel_traitsILi32ELi16ELb0ELb1ELb0ELb1ELb0EN3c104HalfENS1_7complexIfEEEEv12SSMParamsBwd,(.L_x_14698 - _Z25selective_scan_bwd_kernelI32Selective_Scan_bwd_kernel_traitsILi32ELi16ELb0ELb1ELb0ELb1ELb0EN3c104HalfENS1_7complexIfEEEEv12SSMParamsBwd)
        .other          _Z25selective_scan_bwd_kernelI32Selective_Scan_bwd_kernel_traitsILi32ELi16ELb0ELb1ELb0ELb1ELb0EN3c104HalfENS1_7complexIfEEEEv12SSMParamsBwd,@"STO_CUDA_ENTRY STV_DEFAULT"
_Z25selective_scan_bwd_kernelI32Selective_Scan_bwd_kernel_traitsILi32ELi16ELb0ELb1ELb0ELb1ELb0EN3c104HalfENS1_7complexIfEEEEv12SSMParamsBwd:
.text._Z25selective_scan_bwd_kernelI32Selective_Scan_bwd_kernel_traitsILi32ELi16ELb0ELb1ELb0ELb1ELb0EN3c104HalfENS1_7complexIfEEEEv12SSMParamsBwd:
        /* <DEDUP_REMOVED lines=159> */
.L_x_9050:
        /* <DEDUP_REMOVED lines=78> */
[C---:B-1----:R-:W-:Y:S02]  /*0ed0*/  IADD3 R2, R133.reuse, 0x40, RZ ;  /* 0x0000004085027810 */ /* 0x042fe40007ffe0ff */
[-C--:B------:R-:W-:Y:S02]  /*0ee0*/  LEA.HI.SX32 R26, R26, R133.reuse, 0x1b ;  /* 0x000000851a1a7211 */ /* 0x080fe400078fdaff */
[----:B------:R-:W-:Y:S02]  /*0ef0*/  LEA.HI.SX32 R2, R2, R133, 0x1b ;  /* 0x0000008502027211 */ /* 0x000fe400078fdaff */
[----:B------:R-:W-:-:S02]  /*0f00*/  IADD3 R30, R133, 0x80, RZ ;  /* 0x00000080851e7810 */ /* 0x000fc40007ffe0ff */
[----:B------:R-:W-:Y:S02]  /*0f10*/  IADD3 R32, R133, 0xa0, RZ ;  /* 0x000000a085207810 */ /* 0x000fe40007ffe0ff */
[----:B------:R-:W-:Y:S02]  /*0f20*/  SHF.L.U32 R132, R132, 0x1, RZ ;  /* 0x0000000184847819 */ /* 0x000fe400000006ff */
[-C--:B------:R-:W-:Y:S02]  /*0f30*/  LEA.HI.SX32 R28, R28, R133.reuse, 0x1b ;  /* 0x000000851c1c7211 */ /* 0x080fe400078fdaff */
[----:B------:R-:W-:Y:S02]  /*0f40*/  SHF.L.U32 R129, R26, 0x1, RZ ;  /* 0x000000011a817819 */ /* 0x000fe400000006ff */
[----:B------:R-:W-:Y:S02]  /*0f50*/  SHF.L.U32 R128, R2, 0x1, RZ ;  /* 0x0000000102807819 */ /* 0x000fe400000006ff */
[----:B------:R-:W-:-:S02]  /*0f60*/  LEA.HI.SX32 R30, R30, R133, 0x1b ;  /* 0x000000851e1e7211 */ /* 0x000fc400078fdaff */
[C---:B------:R-:W-:Y:S02]  /*0f70*/  IADD3 R2, R133.reuse, 0xc0, RZ ;  /* 0x000000c085027810 */ /* 0x040fe40007ffe0ff */
[-C--:B------:R-:W-:Y:S02]  /*0f80*/  LEA.HI.SX32 R32, R32, R133.reuse, 0x1b ;  /* 0x0000008520207211 */ /* 0x080fe400078fdaff */
        /* <DEDUP_REMOVED lines=73> */
[----:B------:R-:W2:Y:S04]  /*1420*/  LDS.U16 R56, [R110+0x12] ;  /* 0x000012006e387984 */ /* 0x000ea80000000400 */
[----:B------:R-:W0:Y:S04]  /*1430*/  LDS.U16 R55, [R110+0x14] ;  /* 0x000014006e377984 */ /* 0x000e280000000400 */
[----:B------:R-:W0:Y:S04]  /*1440*/  LDS.U16 R54, [R110+0x16] ;  /* 0x000016006e367984 */ /* 0x000e280000000400 */
[----:B------:R-:W0:Y:S04]  /*1450*/  LDS.U16 R53, [R110+0x18] ;  /* 0x000018006e357984 */ /* 0x000e280000000400 */
[----:B------:R-:W0:Y:S04]  /*1460*/  LDS.U16 R52, [R110+0x1a] ;  /* 0x00001a006e347984 */ /* 0x000e280000000400 */
[----:B------:R-:W0:Y:S04]  /*1470*/  LDS.U16 R51, [R110+0x1c] ;  /* 0x00001c006e337984 */ /* 0x000e280000000400 */
[----:B------:R-:W0:Y:S04]  /*1480*/  LDS.U16 R50, [R110+0x1e] ;  /* 0x00001e006e327984 */ /* 0x000e280000000400 */
[----:B------:R-:W-:Y:S01]  /*1490*/  BAR.SYNC.DEFER_BLOCKING 0x0 ;  /* 0x0000000000007b1d */ /* 0x000fe20000010000 */
[----:B------:R-:W-:-:S02]  /*14a0*/  PRMT R7, RZ, 0x7610, R7 ;  /* 0x00007610ff077816 */ /* 0x000fc40000000007 */
[----:B-1----:R-:W-:-:S04]  /*14b0*/  PRMT R8, RZ, 0x7610, R8 ;  /* 0x00007610ff087816 */ /* 0x002fc80000000008 */
[----:B------:R-:W5:Y:S01]  /*14c0*/  @!P0 LDG.E.U16 R7, [R124.64+0x100] ;  /* 0x000100207c078981 */ /* 0x000f62000c1e1500 */
[----:B------:R-:W-:Y:S02]  /*14d0*/  ISETP.GE.AND P0, PT, R33, UR40, PT ;  /* 0x0000002821007c0c */ /* 0x000fe4000bf06270 */
[----:B------:R-:W-:Y:S01]  /*14e0*/  PRMT R11, RZ, 0x7610, R11 ;  /* 0x00007610ff0b7816 */ /* 0x000fe2000000000b */
[----:B------:R-:W5:Y:S01]  /*14f0*/  @!P3 LDG.E.U16 R2, [R124.64+0x40] ;  /* 0x000040207c02b981 */ /* 0x000f62000c1e1500 */
[----:B------:R-:W-:Y:S02]  /*1500*/  PRMT R4, RZ, 0x7610, R4 ;  /* 0x00007610ff047816 */ /* 0x000fe40000000004 */
[----:B------:R-:W-:Y:S01]  /*1510*/  PRMT R5, RZ, 0x7610, R5 ;  /* 0x00007610ff057816 */ /* 0x000fe20000000005 */
[----:B------:R-:W5:Y:S06]  /*1520*/  @!P4 LDG.E.U16 R3, [R124.64] ;  /* 0x000000207c03c981 */ /* 0x000f6c000c1e1500 */
[----:B------:R-:W5:Y:S01]  /*1530*/  @!P0 LDG.E.U16 R8, [R124.64+0x1c0] ;  /* 0x0001c0207c088981 */ /* 0x000f62000c1e1500 */
[----:B------:R-:W-:-:S02]  /*1540*/  ISETP.GE.AND P0, PT, R34, UR40, PT ;  /* 0x0000002822007c0c */ /* 0x000fc4000bf06270 */
[----:B------:R-:W-:Y:S01]  /*1550*/  PRMT R9, RZ, 0x7610, R9 ;  /* 0x00007610ff097816 */ /* 0x000fe20000000009 */
[----:B------:R-:W5:Y:S01]  /*1560*/  @!P1 LDG.E.U16 R4, [R124.64+0xc0] ;  /* 0x0000c0207c049981 */ /* 0x000f62000c1e1500 */
[----:B------:R-:W-:Y:S02]  /*1570*/  PRMT R6, RZ, 0x7610, R6 ;  /* 0x00007610ff067816 */ /* 0x000fe40000000006 */
[----:B------:R-:W-:Y:S01]  /*1580*/  ISETP.GE.AND P1, PT, R22, UR40, PT ;  /* 0x0000002816007c0c */ /* 0x000fe2000bf26270 */
[----:B------:R-:W5:Y:S01]  /*1590*/  @!P2 LDG.E.U16 R5, [R124.64+0x80] ;  /* 0x000080207c05a981 */ /* 0x000f62000c1e1500 */
[----:B------:R-:W-:Y:S02]  /*15a0*/  ISETP.GE.AND P2, PT, R35, UR40, PT ;  /* 0x0000002823007c0c */ /* 0x000fe4000bf46270 */
[----:B------:R-:W-:Y:S01]  /*15b0*/  ISETP.GE.AND P3, PT, R36, UR40, PT ;  /* 0x0000002824007c0c */ /* 0x000fe2000bf66270 */
[----:B------:R-:W5:Y:S04]  /*15c0*/  @!P5 LDG.E.U16 R9, [R124.64+0x180] ;  /* 0x000180207c09d981 */ /* 0x000f68000c1e1500 */
[----:B------:R-:W5:Y:S01]  /*15d0*/  @!P0 LDG.E.U16 R11, [R124.64+0x200] ;  /* 0x000200207c0b8981 */ /* 0x000f62000c1e1500 */
[----:B------:R-:W-:-:S02]  /*15e0*/  ISETP.GE.AND P0, PT, R21, UR40, PT ;  /* 0x0000002815007c0c */ /* 0x000fc4000bf06270 */
[----:B------:R-:W-:Y:S01]  /*15f0*/  ISETP.GE.AND P4, PT, R37, UR40, PT ;  /* 0x0000002825007c0c */ /* 0x000fe2000bf86270 */
[----:B------:R-:W5:Y:S01]  /*1600*/  @!P6 LDG.E.U16 R6, [R124.64+0x140] ;  /* 0x000140207c06e981 */ /* 0x000f62000c1e1500 */
[----:B------:R-:W-:Y:S02]  /*1610*/  ISETP.GE.AND P5, PT, R23, UR40, PT ;  /* 0x0000002817007c0c */ /* 0x000fe4000bfa6270 */
[----:B------:R-:W-:Y:S02]  /*1620*/  ISETP.GE.AND P6, PT, R24, UR40, PT ;  /* 0x0000002818007c0c */ /* 0x000fe4000bfc6270 */
[----:B--2---:R-:W-:Y:S02]  /*1630*/  PRMT R10, RZ, 0x7610, R10 ;  /* 0x00007610ff0a7816 */ /* 0x004fe4000000000a */
[----:B------:R-:W-:Y:S02]  /*1640*/  PRMT R13, RZ, 0x7610, R13 ;  /* 0x00007610ff0d7816 */ /* 0x000fe4000000000d */
[----:B---3--:R-:W-:-:S02]  /*1650*/  PRMT R12, RZ, 0x7610, R12 ;  /* 0x00007610ff0c7816 */ /* 0x008fc4000000000c */
[----:B------:R-:W-:Y:S01]  /*1660*/  PRMT R15, RZ, 0x7610, R15 ;  /* 0x00007610ff0f7816 */ /* 0x000fe2000000000f */
[----:B------:R-:W2:Y:S01]  /*1670*/  @!P0 LDG.E.U16 R10, [R124.64+0x240] ;  /* 0x000240207c0a8981 */ /* 0x000ea2000c1e1500 */
[----:B----4-:R-:W-:Y:S02]  /*1680*/  PRMT R14, RZ, 0x7610, R14 ;  /* 0x00007610ff0e7816 */ /* 0x010fe4000000000e */
[----:B------:R-:W-:Y:S01]  /*1690*/  PRMT R17, RZ, 0x7610, R17 ;  /* 0x00007610ff117816 */ /* 0x000fe20000000011 */
[----:B------:R-:W3:Y:S01]  /*16a0*/  @!P1 LDG.E.U16 R13, [R124.64+0x280] ;  /* 0x000280207c0d9981 */ /* 0x000ee2000c1e1500 */
[----:B------:R-:W-:-:S03]  /*16b0*/  PRMT R0, RZ, 0x7610, R0 ;  /* 0x00007610ff007816 */ /* 0x000fc60000000000 */
[----:B------:R-:W4:Y:S04]  /*16c0*/  @!P2 LDG.E.U16 R12, [R124.64+0x2c0] ;  /* 0x0002c0207c0ca981 */ /* 0x000f28000c1e1500 */
[----:B------:R-:W4:Y:S04]  /*16d0*/  @!P3 LDG.E.U16 R15, [R124.64+0x300] ;  /* 0x000300207c0fb981 */ /* 0x000f28000c1e1500 */
        /* <DEDUP_REMOVED lines=14> */
[----:B------:R-:W-:Y:S01]  /*17c0*/  PRMT R32, RZ, 0x7610, R32 ;  /* 0x00007610ff207816 */ /* 0x000fe20000000020 */
[----:B------:R-:W-:Y:S04]  /*17d0*/  STL [R1+0x18], R56 ;  /* 0x0000183801007387 */ /* 0x000fe80000100800 */
[----:B0-----:R-:W-:Y:S04]  /*17e0*/  STL [R1+0x14], R55 ;  /* 0x0000143701007387 */ /* 0x001fe80000100800 */
[----:B------:R-:W-:Y:S04]  /*17f0*/  STL [R1+0x10], R54 ;  /* 0x0000103601007387 */ /* 0x000fe80000100800 */
[----:B------:R-:W-:Y:S04]  /*1800*/  STL [R1+0xc], R53 ;  /* 0x00000c3501007387 */ /* 0x000fe80000100800 */
[----:B------:R-:W-:Y:S04]  /*1810*/  STL [R1+0x8], R52 ;  /* 0x0000083401007387 */ /* 0x000fe80000100800 */
[----:B------:R-:W-:Y:S04]  /*1820*/  STL [R1+0x4], R51 ;  /* 0x0000043301007387 */ /* 0x000fe80000100800 */
[----:B------:R-:W-:Y:S04]  /*1830*/  STL [R1], R50 ;  /* 0x0000003201007387 */ /* 0x000fe80000100800 */
[----:B------:R-:W4:Y:S04]  /*1840*/  LDL.LU R36, [R1+0x20] ;  /* 0x0000200001247983 */ /* 0x000f280000300800 */
[----:B-----5:R-:W-:Y:S04]  /*1850*/  STS.U16 [R132], R3 ;  /* 0x0000000384007388 */ /* 0x020fe80000000400 */
[----:B------:R0:W-:Y:S04]  /*1860*/  STS.U16 [R129+0x40], R2 ;  /* 0x0000400281007388 */ /* 0x0001e80000000400 */
[----:B------:R-:W-:Y:S04]  /*1870*/  STS.U16 [R128+0x80], R5 ;  /* 0x0000800580007388 */ /* 0x000fe80000000400 */
[----:B------:R-:W-:Y:S04]  /*1880*/  STS.U16 [R123+0xc0], R4 ;  /* 0x0000c0047b007388 */ /* 0x000fe80000000400 */
[----:B------:R-:W-:Y:S04]  /*1890*/  STS.U16 [R122+0x100], R7 ;  /* 0x000100077a007388 */ /* 0x000fe80000000400 */
[----:B------:R1:W-:Y:S04]  /*18a0*/  STS.U16 [R121+0x140], R6 ;  /* 0x0001400679007388 */ /* 0x0003e80000000400 */
[----:B------:R-:W-:Y:S04]  /*18b0*/  STS.U16 [R120+0x180], R9 ;  /* 0x0001800978007388 */ /* 0x000fe80000000400 */
[----:B------:R-:W-:Y:S01]  /*18c0*/  STS.U16 [R119+0x1c0], R8 ;  /* 0x0001c00877007388 */ /* 0x000fe20000000400 */
[----:B0-----:R-:W-:-:S03]  /*18d0*/  MOV R2, UR20 ;  /* 0x0000001400027c02 */ /* 0x001fc60008000f00 */
[----:B------:R-:W-:Y:S01]  /*18e0*/  STS.U16 [R118+0x200], R11 ;  /* 0x0002000b76007388 */ /* 0x000fe20000000400 */
[----:B------:R-:W-:-:S03]  /*18f0*/  MOV R3, UR21 ;  /* 0x0000001500037c02 */ /* 0x000fc60008000f00 */
[----:B--2---:R-:W-:Y:S04]  /*1900*/  STS.U16 [R117+0x240], R10 ;  /* 0x0002400a75007388 */ /* 0x004fe80000000400 */
[----:B---3--:R-:W-:Y:S04]  /*1910*/  STS.U16 [R116+0x280], R13 ;  /* 0x0002800d74007388 */ /* 0x008fe80000000400 */
[----:B----4-:R-:W-:Y:S04]  /*1920*/  STS.U16 [R115+0x2c0], R12 ;  /* 0x0002c00c73007388 */ /* 0x010fe80000000400 */
[----:B------:R-:W-:Y:S01]  /*1930*/  STS.U16 [R114+0x300], R15 ;  /* 0x0003000f72007388 */ /* 0x000fe20000000400 */
[----:B-1----:R-:W-:-:S03]  /*1940*/  IMAD.WIDE R6, R38, 0x2, R2 ;  /* 0x0000000226067825 */ /* 0x002fc600078e0202 */
        /* <DEDUP_REMOVED lines=33> */
[----:B------:R-:W-:Y:S02]  /*1b60*/  ISETP.GE.AND P0, PT, R31, UR40, PT ;  /* 0x000000281f007c0c */ /* 0x000fe4000bf06270 */
[----:B------:R-:W-:Y:S02]  /*1b70*/  PRMT R27, RZ, 0x7610, R27 ;  /* 0x00007610ff1b7816 */ /* 0x000fe4000000001b */
[----:B------:R-:W-:-:S06]  /*1b80*/  PRMT R18, RZ, 0x7610, R18 ;  /* 0x00007610ff127816 */ /* 0x000fcc0000000012 */
[----:B------:R0:W5:Y:S01]  /*1b90*/  @!P1 LDG.E.U16 R18, [R6.64+0x140] ;  /* 0x0001402006129981 */ /* 0x000162000c1e1500 */
[----:B------:R-:W-:-:S03]  /*1ba0*/  ISETP.GE.AND P1, PT, R33, UR40, PT ;  /* 0x0000002821007c0c */ /* 0x000fc6000bf26270 */
[----:B------:R0:W5:Y:S01]  /*1bb0*/  @!P0 LDG.E.U16 R27, [R6.64+0x180] ;  /* 0x00018020061b8981 */ /* 0x000162000c1e1500 */
[----:B------:R-:W-:Y:S02]  /*1bc0*/  ISETP.GE.AND P0, PT, R34, UR40, PT ;  /* 0x0000002822007c0c */ /* 0x000fe4000bf06270 */
[----:B------:R-:W-:Y:S02]  /*1bd0*/  PRMT R29, RZ, 0x7610, R29 ;  /* 0x00007610ff1d7816 */ /* 0x000fe4000000001d */
[----:B------:R-:W-:-:S06]  /*1be0*/  PRMT R20, RZ, 0x7610, R20 ;  /* 0x00007610ff147816 */ /* 0x000fcc0000000014 */
[----:B------:R0:W5:Y:S01]  /*1bf0*/  @!P1 LDG.E.U16 R20, [R6.64+0x1c0] ;  /* 0x0001c02006149981 */ /* 0x000162000c1e1500 */
[----:B------:R-:W-:-:S03]  /*1c00*/  ISETP.NE.AND P1, PT, R26, RZ, PT ;  /* 0x000000ff1a00720c */ /* 0x000fc60003f25270 */
[----:B------:R0:W5:Y:S01]  /*1c10*/  @!P0 LDG.E.U16 R29, [R6.64+0x200] ;  /* 0x00020020061d8981 */ /* 0x000162000c1e1500 */
[----:B------:R-:W-:Y:S02]  /*1c20*/  ISETP.NE.AND P0, PT, R28, RZ, PT ;  /* 0x000000ff1c00720c */ /* 0x000fe40003f05270 */
[----:B------:R-:W-:Y:S02]  /*1c30*/  PRMT R26, RZ, 0x7610, R26 ;  /* 0x00007610ff1a7816 */ /* 0x000fe4000000001a */
        /* <DEDUP_REMOVED lines=54> */
[----:B------:R-:W2:Y:S04]  /*1fa0*/  LDS.U16 R43, [R110+0xc] ;  /* 0x00000c006e2b7984 */ /* 0x000ea80000000400 */
[----:B------:R-:W3:Y:S04]  /*1fb0*/  LDS.U16 R42, [R110+0xe] ;  /* 0x00000e006e2a7984 */ /* 0x000ee80000000400 */
[----:B------:R-:W4:Y:S04]  /*1fc0*/  LDS.U16 R41, [R110+0x10] ;  /* 0x000010006e297984 */ /* 0x000f280000000400 */
[----:B------:R-:W5:Y:S01]  /*1fd0*/  LDS.U16 R40, [R110+0x12] ;  /* 0x000012006e287984 */ /* 0x000f620000000400 */
[----:B0-----:R-:W-:-:S03]  /*1fe0*/  HADD2.F32 R49, -RZ, R49.H0_H0 ;  /* 0x20000031ff317230 */ /* 0x001fc60000004100 */
[----:B------:R0:W0:Y:S02]  /*1ff0*/  LDS.U16 R39, [R110+0x14] ;  /* 0x000014006e277984 */ /* 0x0000240000000400 */
[----:B------:R-:W-:Y:S02]  /*2000*/  FFMA.FTZ R7, R49, R6, R36 ;  /* 0x0000000631077223 */ /* 0x000fe40000010024 */
[----:B------:R0:W0:Y:S01]  /*2010*/  LDS.U16 R38, [R110+0x16] ;  /* 0x000016006e267984 */ /* 0x0000220000000400 */
[----:B------:R-:W-:-:S03]  /*2020*/  HADD2.F32 R18, -RZ, R109.H0_H0 ;  /* 0x2000006dff127230 */ /* 0x000fc60000004100 */
[----:B------:R0:W0:Y:S01]  /*2030*/  LDS.U16 R37, [R110+0x18] ;  /* 0x000018006e257984 */ /* 0x0000220000000400 */
[----:B-1----:R-:W-:-:S03]  /*2040*/  HADD2.F32 R48, -RZ, R48.H0_H0 ;  /* 0x20000030ff307230 */ /* 0x002fc60000004100 */
[----:B------:R1:W0:Y:S04]  /*2050*/  LDS.U16 R36, [R110+0x1a] ;  /* 0x00001a006e247984 */ /* 0x0002280000000400 */
[----:B------:R1:W0:Y:S04]  /*2060*/  LDS.U16 R35, [R110+0x1c] ;  /* 0x00001c006e237984 */ /* 0x0002280000000400 */
[----:B------:R1:W0:Y:S01]  /*2070*/  LDS.U16 R34, [R110+0x1e] ;  /* 0x00001e006e227984 */ /* 0x0002220000000400 */
[----:B------:R-:W-:Y:S01]  /*2080*/  HADD2.F32 R6, -RZ, R108.H0_H0 ;  /* 0x2000006cff067230 */ /* 0x000fe20000004100 */
[----:B------:R-:W-:Y:S01]  /*2090*/  FFMA.FTZ R18, R48, R18, R7 ;  /* 0x0000001230127223 */ /* 0x000fe20000010007 */
[----:B--2---:R-:W-:-:S02]  /*20a0*/  HADD2.F32 R47, -RZ, R47.H0_H0 ;  /* 0x2000002fff2f7230 */ /* 0x004fc40000004100 */
[----:B------:R-:W-:Y:S02]  /*20b0*/  HADD2.F32 R20, -RZ, R107.H0_H0 ;  /* 0x2000006bff147230 */ /* 0x000fe40000004100 */
[----:B---3--:R-:W-:Y:S01]  /*20c0*/  HADD2.F32 R46, -RZ, R46.H0_H0 ;  /* 0x2000002eff2e7230 */ /* 0x008fe20000004100 */
[----:B------:R-:W-:Y:S01]  /*20d0*/  FFMA.FTZ R7, R47, R6, R18 ;  /* 0x000000062f077223 */ /* 0x000fe20000010012 */
[----:B------:R-:W-:Y:S02]  /*20e0*/  HADD2.F32 R6, -RZ, R106.H0_H0 ;  /* 0x2000006aff067230 */ /* 0x000fe40000004100 */
[----:B----4-:R-:W-:Y:S01]  /*20f0*/  HADD2.F32 R45, -RZ, R45.H0_H0 ;  /* 0x2000002dff2d7230 */ /* 0x010fe20000004100 */
[----:B------:R-:W-:Y:S01]  /*2100*/  FFMA.FTZ R20, R46, R20, R7 ;  /* 0x000000142e147223 */ /* 0x000fe20000010007 */
[----:B------:R-:W-:Y:S02]  /*2110*/  HADD2.F32 R18, -RZ, R105.H0_H0 ;  /* 0x20000069ff127230 */ /* 0x000fe40000004100 */
        /* <DEDUP_REMOVED lines=8> */
[----:B------:R-:W-:Y:S01]  /*21a0*/  HADD2.F32 R6, -RZ, R102.H0_H0 ;  /* 0x20000066ff067230 */ /* 0x000fe20000004100 */
[----:B------:R-:W-:Y:S01]  /*21b0*/  MOV R21, c[0x0][0x16c] ;  /* 0x00005b0000157a02 */ /* 0x000fe20000000f00 */
[----:B------:R-:W-:Y:S01]  /*21c0*/  HADD2.F32 R41, -RZ, R41.H0_H0 ;  /* 0x20000029ff297230 */ /* 0x000fe20000004100 */
[----:B------:R-:W-:Y:S01]  /*21d0*/  FFMA.FTZ R20, R42, R20, R7 ;  /* 0x000000142a147223 */ /* 0x000fe20000010007 */
[----:B------:R-:W-:Y:S01]  /*21e0*/  HADD2.F32 R40, -RZ, R40.H0_H0 ;  /* 0x20000028ff287230 */ /* 0x000fe20000004100 */
[----:B------:R-:W-:-:S02]  /*21f0*/  ISETP.GE.AND P5, PT, R21, 0x1, PT ;  /* 0x000000011500780c */ /* 0x000fc40003fa6270 */
[----:B------:R-:W-:Y:S01]  /*2200*/  FFMA.FTZ R9, R41, R6, R20 ;  /* 0x0000000629097223 */ /* 0x000fe20000010014 */
[----:B------:R-:W-:Y:S05]  /*2210*/  @P4 BRA `(.L_x_8935) ;  /* 0x000001f000004947 */ /* 0x000fea0003800000 */
[----:B-1----:R-:W-:Y:S01]  /*2220*/  FMUL.FTZ R101, R101, 1.4426950216293334961 ;  /* 0x3fb8aa3b65657820 */ /* 0x002fe20000410000 */
        /* <DEDUP_REMOVED lines=30> */
.L_x_8935:
[----:B-1----:R-:W-:Y:S05]  /*2410*/  BSYNC B0 ;  /* 0x0000000000007941 */ /* 0x002fea0003800000 */
.L_x_8934:
[----:B------:R-:W-:Y:S01]  /*2420*/  BSSY B0, `(.L_x_8936) ;  /* 0x0000027000007945 */ /* 0x000fe20003800000 */
[----:B------:R-:W-:Y:S01]  /*2430*/  FFMA.FTZ R10, R40, R10, R9 ;  /* 0x0000000a280a7223 */ /* 0x000fe20000010009 */
[----:B------:R-:W-:Y:S01]  /*2440*/  FSETP.GTU.FTZ.AND P4, PT, R95, 20, PT ;  /* 0x41a000005f00780b */ /* 0x000fe20003f9c000 */
[----:B------:R-:W-:Y:S01]  /*2450*/  HADD2.F32 R9, -RZ, R55.H0_H0 ;  /* 0x20000037ff097230 */ /* 0x000fe20000004100 */
[----:B------:R-:W-:Y:S01]  /*2460*/  FADD.FTZ R94, R15, UR5 ;  /* 0x000000050f5e7e21 */ /* 0x000fe20008010000 */
[----:B------:R-:W-:Y:S02]  /*2470*/  HADD2.F32 R16, -RZ, R16.H0_H0 ;  /* 0x20000010ff107230 */ /* 0x000fe40000004100 */
[----:B0-----:R-:W-:Y:S01]  /*2480*/  HADD2.F32 R39, -RZ, R39.H0_H0 ;  /* 0x20000027ff277230 */ /* 0x001fe20000004100 */
        /* <DEDUP_REMOVED lines=32> */
.L_x_8937:
[----:B------:R-:W-:Y:S05]  /*2690*/  BSYNC B0 ;  /* 0x0000000000007941 */ /* 0x000fea0003800000 */
.L_x_8936:
        /* <DEDUP_REMOVED lines=39> */
.L_x_8939:
[----:B------:R-:W-:Y:S05]  /*2910*/  BSYNC B0 ;  /* 0x0000000000007941 */ /* 0x000fea0003800000 */
.L_x_8938:
        /* <DEDUP_REMOVED lines=39> */
.L_x_8941:
[----:B------:R-:W-:Y:S05]  /*2b90*/  BSYNC B0 ;  /* 0x0000000000007941 */ /* 0x000fea0003800000 */
.L_x_8940:
        /* <DEDUP_REMOVED lines=39> */
.L_x_8943:
[----:B------:R-:W-:Y:S05]  /*2e10*/  BSYNC B0 ;  /* 0x0000000000007941 */ /* 0x000fea0003800000 */
.L_x_8942:
        /* <DEDUP_REMOVED lines=39> */
.L_x_8945:
[----:B------:R-:W-:Y:S05]  /*3090*/  BSYNC B0 ;  /* 0x0000000000007941 */ /* 0x000fea0003800000 */
.L_x_8944:
        /* <DEDUP_REMOVED lines=38> */
.L_x_8947:
[----:B------:R-:W-:Y:S05]  /*3300*/  BSYNC B0 ;  /* 0x0000000000007941 */ /* 0x000fea0003800000 */
.L_x_8946:
        /* <DEDUP_REMOVED lines=39> */
.L_x_8949:
[----:B------:R-:W-:Y:S05]  /*3580*/  BSYNC B0 ;  /* 0x0000000000007941 */ /* 0x000fea0003800000 */
.L_x_8948:
        /* <DEDUP_REMOVED lines=39> */
.L_x_8951:
[----:B------:R-:W-:Y:S05]  /*3800*/  BSYNC B0 ;  /* 0x0000000000007941 */ /* 0x000fea0003800000 */
.L_x_8950:
        /* <DEDUP_REMOVED lines=38> */
.L_x_8953:
[----:B------:R-:W-:Y:S05]  /*3a70*/  BSYNC B0 ;  /* 0x0000000000007941 */ /* 0x000fea0003800000 */
.L_x_8952:
        /* <DEDUP_REMOVED lines=38> */
.L_x_8955:
[----:B------:R-:W-:Y:S05]  /*3ce0*/  BSYNC B0 ;  /* 0x0000000000007941 */ /* 0x000fea0003800000 */
.L_x_8954:
        /* <DEDUP_REMOVED lines=33> */
.L_x_8957:
[----:B------:R-:W-:Y:S05]  /*3f00*/  BSYNC B0 ;  /* 0x0000000000007941 */ /* 0x000fea0003800000 */
.L_x_8956:
        /* <DEDUP_REMOVED lines=33> */
.L_x_8959:
[----:B------:R-:W-:Y:S05]  /*4120*/  BSYNC B0 ;  /* 0x0000000000007941 */ /* 0x000fea0003800000 */
.L_x_8958:
        /* <DEDUP_REMOVED lines=33> */
.L_x_8961:
[----:B------:R-:W-:Y:S05]  /*4340*/  BSYNC B0 ;  /* 0x0000000000007941 */ /* 0x000fea0003800000 */
.L_x_8960:
        /* <DEDUP_REMOVED lines=33> */
.L_x_8963:
[----:B------:R-:W-:Y:S05]  /*4560*/  BSYNC B0 ;  /* 0x0000000000007941 */ /* 0x000fea0003800000 */
.L_x_8962:
        /* <DEDUP_REMOVED lines=33> */
.L_x_8965:
[----:B------:R-:W-:Y:S05]  /*4780*/  BSYNC B0 ;  /* 0x0000000000007941 */ /* 0x000fea0003800000 */
.L_x_8964:
        /* <DEDUP_REMOVED lines=25> */
[----:B------:R-:W-:Y:S01]  /*4920*/  MOV R86, RZ ;  /* 0x000000ff00567202 */ /* 0x000fe20000000f00 */
        /* <DEDUP_REMOVED lines=26> */
.L_x_9045:
        /* <DEDUP_REMOVED lines=9> */
[----:B0-----:R-:W-:Y:S01]  /*4b60*/  LOP3.LUT R4, R2, 0x1f, R134, 0xf8, !PT ;  /* 0x0000001f02047812 */ /* 0x001fe200078ef886 */
[----:B------:R-:W-:-:S02]  /*4b70*/  ULDC.64 UR34, c[0x0][0x188] ;  /* 0x0000620000227ab9 */ /* 0x000fc40000000a00 */
[----:B------:R-:W-:Y:S01]  /*4b80*/  ULDC UR40, c[0x0][0x168] ;  /* 0x00005a0000287ab9 */ /* 0x000fe20000000800 */
        /* <DEDUP_REMOVED lines=15> */
[----:B------:R-:W3:Y:S02]  /*4c80*/  LDL R151, [R1+0x4] ;  /* 0x0000040001977983 */ /* 0x000ee40000100800 */
[----:B------:R-:W-:Y:S02]  /*4c90*/  ULEA.HI.X UR35, UR36, UR35, UR37, 0x3, UP0 ;  /* 0x0000002324237291 */ /* 0x000fe400080f1c25 */
[----:B------:R-:W-:Y:S01]  /*4ca0*/  MOV R2, UR34 ;  /* 0x0000002200027c02 */ /* 0x000fe20008000f00 */
[----:B------:R-:W4:Y:S03]  /*4cb0*/  LDL R155, [R1] ;  /* 0x00000000019b7983 */ /* 0x000f260000100800 */
[----:B------:R-:W-:Y:S01]  /*4cc0*/  MOV R3, UR35 ;  /* 0x0000002300037c02 */ /* 0x000fe20008000f00 */
[----:B------:R-:W-:Y:S01]  /*4cd0*/  UIADD3 UR40, -UR25, UR40, URZ ;  /* 0x0000002819287290 */ /* 0x000fe2000fffe13f */
[----:B------:R-:W-:Y:S01]  /*4ce0*/  IADD3 R6, R0, R4, RZ ;  /* 0x0000000400067210 */ /* 0x000fe20007ffe0ff */
[----:B------:R-:W-:-:S03]  /*4cf0*/  ULDC.64 UR34, c[0x0][0x1a0] ;  /* 0x0000680000227ab9 */ /* 0x000fc60000000a00 */
[----:B------:R-:W2:Y:S01]  /*4d00*/  LDG.E.64 R2, [R2.64] ;  /* 0x0000002002027981 */ /* 0x000ea2000c1e1b00 */
[--C-:B------:R-:W-:Y:S01]  /*4d10*/  SHF.R.S32.HI R7, RZ, 0x1f, R6.reuse ;  /* 0x0000001fff077819 */ /* 0x100fe20000011406 */
[----:B------:R-:W-:Y:S01]  /*4d20*/  USHF.L.U32 UR36, UR40, 0x1, URZ ;  /* 0x0000000128247899 */ /* 0x000fe2000800063f */
[C---:B------:R-:W-:Y:S01]  /*4d30*/  IADD3 R4, R6.reuse, 0x40, RZ ;  /* 0x0000004006047810 */ /* 0x040fe20007ffe0ff */
[----:B------:R-:W-:Y:S01]  /*4d40*/  UIMAD UR34, UR42, UR34, URZ ;  /* 0x000000222a2272a4 */ /* 0x000fe2000f8e023f */
[C---:B------:R-:W-:Y:S01]  /*4d50*/  IADD3 R5, R6.reuse, 0x60, RZ ;  /* 0x0000006006057810 */ /* 0x040fe20007ffe0ff */
[----:B------:R-:W-:Y:S01]  /*4d60*/  IMAD.WIDE.U32 R8, R9, c[0x0][0x1a0], R6 ;  /* 0x0000680009087a25 */ /* 0x000fe200078e0006 */
[C---:B------:R-:W-:Y:S01]  /*4d70*/  IADD3 R0, R6.reuse, 0x20, RZ ;  /* 0x0000002006007810 */ /* 0x040fe20007ffe0ff */
[----:B------:R-:W-:Y:S01]  /*4d80*/  UIMAD UR34, UR7, UR35, UR34 ;  /* 0x00000023072272a4 */ /* 0x000fe2000f8e0222 */
[----:B------:R-:W-:Y:S02]  /*4d90*/  ISETP.GE.AND P1, PT, R6, UR36, PT ;  /* 0x0000002406007c0c */ /* 0x000fe4000bf26270 */
[----:B------:R-:W-:-:S02]  /*4da0*/  ISETP.GE.AND P4, PT, R4, UR36, PT ;  /* 0x0000002404007c0c */ /* 0x000fc4000bf86270 */
[----:B------:R-:W-:Y:S02]  /*4db0*/  ISETP.GE.AND P3, PT, R5, UR36, PT ;  /* 0x0000002405007c0c */ /* 0x000fe4000bf66270 */
        /* <DEDUP_REMOVED lines=10> */
[----:B------:R-:W-:Y:S01]  /*4e60*/  IADD3 R9, R6, 0xc0, RZ ;  /* 0x000000c006097810 */ /* 0x000fe20007ffe0ff */
[----:B------:R0:W3:Y:S01]  /*4e70*/  @!P4 LDG.E.U16 R13, [R4.64+0x80] ;  /* 0x00008020040dc981 */ /* 0x0000e2000c1e1500 */
[----:B------:R-:W-:-:S02]  /*4e80*/  ISETP.GE.AND P1, PT, R7, UR36, PT ;  /* 0x0000002407007c0c */ /* 0x000fc4000bf26270 */
[C---:B------:R-:W-:Y:S01]  /*4e90*/  IADD3 R7, R6.reuse, 0x120, RZ ;  /* 0x0000012006077810 */ /* 0x040fe20007ffe0ff */
[----:B------:R0:W3:Y:S01]  /*4ea0*/  @!P3 LDG.E.U16 R12, [R4.64+0xc0] ;  /* 0x0000c020040cb981 */ /* 0x0000e2000c1e1500 */
[----:B------:R-:W-:Y:S02]  /*4eb0*/  PRMT R0, RZ, 0x7610, R0 ;  /* 0x00007610ff007816 */ /* 0x000fe40000000000 */
[----:B------:R-:W-:Y:S01]  /*4ec0*/  ISETP.GE.AND P4, PT, R7, UR36, PT ;  /* 0x0000002407007c0c */ /* 0x000fe2000bf86270 */
[----:B------:R0:W3:Y:S01]  /*4ed0*/  @!P6 LDG.E.U16 R15, [R4.64+0x100] ;  /* 0x00010020040fe981 */ /* 0x0000e2000c1e1500 */
[----:B------:R-:W-:Y:S02]  /*4ee0*/  ISETP.GE.AND P2, PT, R9, UR36, PT ;  /* 0x0000002409007c0c */ /* 0x000fe4000bf46270 */
[C---:B------:R-:W-:Y:S01]  /*4ef0*/  IADD3 R8, R6.reuse, 0x100, RZ ;  /* 0x0000010006087810 */ /* 0x040fe20007ffe0ff */
[----:B------:R0:W3:Y:S01]  /*4f00*/  @!P0 LDG.E.U16 R0, [R4.64+0x40] ;  /* 0x0000402004008981 */ /* 0x0000e2000c1e1500 */
[----:B------:R-:W-:-:S02]  /*4f10*/  IADD3 R7, R6, 0x160, RZ ;  /* 0x0000016006077810 */ /* 0x000fc40007ffe0ff */
[----:B------:R-:W-:Y:S01]  /*4f20*/  ISETP.GE.AND P0, PT, R8, UR36, PT ;  /* 0x0000002408007c0c */ /* 0x000fe2000bf06270 */
[----:B------:R0:W3:Y:S01]  /*4f30*/  @!P5 LDG.E.U16 R14, [R4.64+0x140] ;  /* 0x00014020040ed981 */ /* 0x0000e2000c1e1500 */
[----:B------:R-:W-:Y:S02]  /*4f40*/  ISETP.GE.AND P6, PT, R7, UR36, PT ;  /* 0x0000002407007c0c */ /* 0x000fe4000bfc6270 */
[C---:B------:R-:W-:Y:S02]  /*4f50*/  IADD3 R8, R6.reuse, 0x140, RZ ;  /* 0x0000014006087810 */ /* 0x040fe40007ffe0ff */
[----:B------:R-:W-:Y:S01]  /*4f60*/  IADD3 R7, R6, 0x180, RZ ;  /* 0x0000018006077810 */ /* 0x000fe20007ffe0ff */
[----:B------:R0:W3:Y:S01]  /*4f70*/  @!P2 LDG.E.U16 R17, [R4.64+0x180] ;  /* 0x000180200411a981 */ /* 0x0000e2000c1e1500 */
[----:B------:R-:W-:Y:S02]  /*4f80*/  PRMT R16, RZ, 0x7610, R16 ;  /* 0x00007610ff107816 */ /* 0x000fe40000000010 */
[----:B------:R-:W-:-:S02]  /*4f90*/  ISETP.GE.AND P3, PT, R8, UR36, PT ;  /* 0x0000002408007c0c */ /* 0x000fc4000bf66270 */
[----:B------:R-:W-:Y:S02]  /*4fa0*/  ISETP.GE.AND P5, PT, R7, UR36, PT ;  /* 0x0000002407007c0c */ /* 0x000fe4000bfa6270 */
[C---:B------:R-:W-:Y:S01]  /*4fb0*/  IADD3 R8, R6.reuse, 0x1a0, RZ ;  /* 0x000001a006087810 */ /* 0x040fe20007ffe0ff */
[----:B------:R0:W3:Y:S01]  /*4fc0*/  @!P1 LDG.E.U16 R16, [R4.64+0x1c0] ;  /* 0x0001c02004109981 */ /* 0x0000e2000c1e1500 */
[----:B------:R-:W-:Y:S02]  /*4fd0*/  IADD3 R7, R6, 0x1c0, RZ ;  /* 0x000001c006077810 */ /* 0x000fe40007ffe0ff */
[----:B------:R-:W-:Y:S02]  /*4fe0*/  PRMT R19, RZ, 0x7610, R19 ;  /* 0x00007610ff137816 */ /* 0x000fe40000000013 */
[----:B------:R-:W-:Y:S02]  /*4ff0*/  ISETP.GE.AND P2, PT, R8, UR36, PT ;  /* 0x0000002408007c0c */ /* 0x000fe4000bf46270 */
[----:B------:R-:W-:-:S02]  /*5000*/  ISETP.GE.AND P1, PT, R7, UR36, PT ;  /* 0x0000002407007c0c */ /* 0x000fc4000bf26270 */
[C---:B------:R-:W-:Y:S01]  /*5010*/  IADD3 R7, R6.reuse, 0x1e0, RZ ;  /* 0x000001e006077810 */ /* 0x040fe20007ffe0ff */
[----:B------:R0:W3:Y:S01]  /*5020*/  @!P0 LDG.E.U16 R19, [R4.64+0x200] ;  /* 0x0002002004138981 */ /* 0x0000e2000c1e1500 */
[----:B------:R-:W-:Y:S02]  /*5030*/  PRMT R22, RZ, 0x7610, R22 ;  /* 0x00007610ff167816 */ /* 0x000fe40000000016 */
[----:B------:R-:W-:Y:S02]  /*5040*/  ISETP.GE.AND P0, PT, R7, UR36, PT ;  /* 0x0000002407007c0c */ /* 0x000fe4000bf06270 */
[----:B------:R-:W-:Y:S02]  /*5050*/  PRMT R21, RZ, 0x7610, R21 ;  /* 0x00007610ff157816 */ /* 0x000fe40000000015 */
[C---:B------:R-:W-:Y:S01]  /*5060*/  IADD3 R8, R6.reuse, 0x200, RZ ;  /* 0x0000020006087810 */ /* 0x040fe20007ffe0ff */
[----:B------:R0:W3:Y:S01]  /*5070*/  @!P2 LDG.E.U16 R22, [R4.64+0x340] ;  /* 0x000340200416a981 */ /* 0x0000e2000c1e1500 */
[----:B------:R-:W-:-:S02]  /*5080*/  IADD3 R9, R6, 0x220, RZ ;  /* 0x0000022006097810 */ /* 0x000fc40007ffe0ff */
[----:B------:R-:W-:Y:S01]  /*5090*/  PRMT R24, RZ, 0x7610, R24 ;  /* 0x00007610ff187816 */ /* 0x000fe20000000018 */
[----:B------:R0:W3:Y:S01]  /*50a0*/  @!P3 LDG.E.U16 R21, [R4.64+0x280] ;  /* 0x000280200415b981 */ /* 0x0000e2000c1e1500 */
[----:B------:R-:W-:Y:S02]  /*50b0*/  ISETP.GE.AND P2, PT, R8, UR36, PT ;  /* 0x0000002408007c0c */ /* 0x000fe4000bf46270 */
[----:B------:R-:W-:Y:S02]  /*50c0*/  ISETP.GE.AND P3, PT, R9, UR36, PT ;  /* 0x0000002409007c0c */ /* 0x000fe4000bf66270 */
[----:B------:R-:W-:Y:S01]  /*50d0*/  IADD3 R7, R6, 0x260, RZ ;  /* 0x0000026006077810 */ /* 0x000fe20007ffe0ff */
[----:B------:R0:W3:Y:S01]  /*50e0*/  @!P0 LDG.E.U16 R24, [R4.64+0x3c0] ;  /* 0x0003c02004188981 */ /* 0x0000e2000c1e1500 */
[----:B------:R-:W-:Y:S02]  /*50f0*/  PRMT R25, RZ, 0x7610, R25 ;  /* 0x00007610ff197816 */ /* 0x000fe40000000019 */
[----:B------:R-:W-:-:S02]  /*5100*/  PRMT R18, RZ, 0x7610, R18 ;  /* 0x00007610ff127816 */ /* 0x000fc40000000012 */
[----:B------:R-:W-:Y:S02]  /*5110*/  ISETP.GE.AND P0, PT, R7, UR36, PT ;  /* 0x0000002407007c0c */ /* 0x000fe4000bf06270 */
[C---:B------:R-:W-:Y:S01]  /*5120*/  IADD3 R7, R6.reuse, 0x280, RZ ;  /* 0x0000028006077810 */ /* 0x040fe20007ffe0ff */
[----:B------:R0:W3:Y:S01]  /*5130*/  @!P1 LDG.E.U16 R25, [R4.64+0x380] ;  /* 0x0003802004199981 */ /* 0x0000e2000c1e1500 */
[C---:B------:R-:W-:Y:S02]  /*5140*/  IADD3 R10, R6.reuse, 0x240, RZ ;  /* 0x00000240060a7810 */ /* 0x040fe40007ffe0ff */
[----:B------:R-:W-:Y:S01]  /*5150*/  PRMT R26, RZ, 0x7610, R26 ;  /* 0x00007610ff1a7816 */ /* 0x000fe2000000001a */
[----:B------:R0:W3:Y:S01]  /*5160*/  @!P4 LDG.E.U16 R18, [R4.64+0x240] ;  /* 0x000240200412c981 */ /* 0x0000e2000c1e1500 */
[----:B------:R-:W-:Y:S02]  /*5170*/  PRMT R27, RZ, 0x7610, R27 ;  /* 0x00007610ff1b7816 */ /* 0x000fe4000000001b */
[----:B------:R-:W-:-:S02]  /*5180*/  IADD3 R8, R6, 0x2a0, RZ ;  /* 0x000002a006087810 */ /* 0x000fc40007ffe0ff */
[----:B------:R-:W-:Y:S01]  /*5190*/  ISETP.GE.AND P1, PT, R7, UR36, PT ;  /* 0x0000002407007c0c */ /* 0x000fe2000bf26270 */
[----:B------:R0:W3:Y:S01]  /*51a0*/  @!P2 LDG.E.U16 R26, [R4.64+0x400] ;  /* 0x00040020041aa981 */ /* 0x0000e2000c1e1500 */
[----:B------:R-:W-:Y:S02]  /*51b0*/  PRMT R20, RZ, 0x7610, R20 ;  /* 0x00007610ff147816 */ /* 0x000fe40000000014 */
[----:B------:R-:W-:Y:S01]  /*51c0*/  ISETP.GE.AND P4, PT, R10, UR36, PT ;  /* 0x000000240a007c0c */ /* 0x000fe2000bf86270 */
[----:B------:R0:W3:Y:S01]  /*51d0*/  @!P3 LDG.E.U16 R27, [R4.64+0x440] ;  /* 0x00044020041bb981 */ /* 0x0000e2000c1e1500 */
[----:B------:R-:W-:Y:S02]  /*51e0*/  IADD3 R9, R6, 0x2c0, RZ ;  /* 0x000002c006097810 */ /* 0x000fe40007ffe0ff */
[----:B------:R-:W-:Y:S01]  /*51f0*/  PRMT R23, RZ, 0x7610, R23 ;  /* 0x00007610ff177816 */ /* 0x000fe20000000017 */
[----:B------:R0:W4:Y:S01]  /*5200*/  @!P6 LDG.E.U16 R20, [R4.64+0x2c0] ;  /* 0x0002c0200414e981 */ /* 0x000122000c1e1500 */
[----:B------:R-:W-:-:S02]  /*5210*/  ISETP.GE.AND P2, PT, R8, UR36, PT ;  /* 0x0000002408007c0c */ /* 0x000fc4000bf46270 */
[----:B------:R-:W-:Y:S02]  /*5220*/  ISETP.GE.AND P3, PT, R9, UR36, PT ;  /* 0x0000002409007c0c */ /* 0x000fe4000bf66270 */
[----:B------:R-:W-:Y:S01]  /*5230*/  PRMT R29, RZ, 0x7610, R29 ;  /* 0x00007610ff1d7816 */ /* 0x000fe2000000001d */
[----:B------:R0:W4:Y:S01]  /*5240*/  @!P5 LDG.E.U16 R23, [R4.64+0x300] ;  /* 0x000300200417d981 */ /* 0x000122000c1e1500 */
[----:B------:R-:W-:Y:S02]  /*5250*/  PRMT R30, RZ, 0x7610, R30 ;  /* 0x00007610ff1e7816 */ /* 0x000fe4000000001e */
[----:B------:R-:W-:Y:S02]  /*5260*/  PRMT R28, RZ, 0x7610, R28 ;  /* 0x00007610ff1c7816 */ /* 0x000fe4000000001c */
[C---:B------:R-:W-:Y:S01]  /*5270*/  IADD3 R7, R6.reuse, 0x2e0, RZ ;  /* 0x000002e006077810 */ /* 0x040fe20007ffe0ff */
[----:B------:R0:W4:Y:S01]  /*5280*/  @!P0 LDG.E.U16 R29, [R4.64+0x4c0] ;  /* 0x0004c020041d8981 */ /* 0x000122000c1e1500 */
[----:B------:R-:W-:-:S02]  /*5290*/  IADD3 R8, R6, 0x300, RZ ;  /* 0x0000030006087810 */ /* 0x000fc40007ffe0ff */
[----:B------:R-:W-:Y:S01]  /*52a0*/  PRMT R31, RZ, 0x7610, R31 ;  /* 0x00007610ff1f7816 */ /* 0x000fe2000000001f */
[----:B------:R0:W4:Y:S01]  /*52b0*/  @!P1 LDG.E.U16 R30, [R4.64+0x500] ;  /* 0x00050020041e9981 */ /* 0x000122000c1e1500 */
[----:B------:R-:W-:Y:S02]  /*52c0*/  PRMT R32, RZ, 0x7610, R32 ;  /* 0x00007610ff207816 */ /* 0x000fe40000000020 */
[----:B------:R-:W-:Y:S01]  /*52d0*/  ISETP.GE.AND P0, PT, R7, UR36, PT ;  /* 0x0000002407007c0c */ /* 0x000fe2000bf06270 */
[----:B------:R0:W4:Y:S01]  /*52e0*/  @!P4 LDG.E.U16 R28, [R4.64+0x480] ;  /* 0x00048020041cc981 */ /* 0x000122000c1e1500 */
[----:B------:R-:W-:Y:S02]  /*52f0*/  IADD3 R7, R6, 0x320, RZ ;  /* 0x0000032006077810 */ /* 0x000fe40007ffe0ff */
[----:B------:R-:W-:Y:S01]  /*5300*/  ISETP.GE.AND P1, PT, R8, UR36, PT ;  /* 0x0000002408007c0c */ /* 0x000fe2000bf26270 */
[----:B------:R0:W4:Y:S01]  /*5310*/  @!P2 LDG.E.U16 R31, [R4.64+0x540] ;  /* 0x00054020041fa981 */ /* 0x000122000c1e1500 */
[----:B------:R-:W-:-:S02]  /*5320*/  IADD3 R8, R6, 0x340, RZ ;  /* 0x0000034006087810 */ /* 0x000fc40007ffe0ff */
[----:B------:R-:W-:Y:S01]  /*5330*/  ISETP.GE.AND P2, PT, R7, UR36, PT ;  /* 0x0000002407007c0c */ /* 0x000fe2000bf46270 */
[----:B------:R0:W4:Y:S01]  /*5340*/  @!P3 LDG.E.U16 R32, [R4.64+0x580] ;  /* 0x000580200420b981 */ /* 0x000122000c1e1500 */
[----:B------:R-:W-:Y:S02]  /*5350*/  ISETP.GE.AND P3, PT, R8, UR36, PT ;  /* 0x0000002408007c0c */ /* 0x000fe4000bf66270 */
[----:B------:R-:W-:Y:S02]  /*5360*/  PRMT R33, RZ, 0x7610, R33 ;  /* 0x00007610ff217816 */ /* 0x000fe40000000021 */
[----:B------:R-:W-:Y:S02]  /*5370*/  PRMT R66, RZ, 0x7610, R66 ;  /* 0x00007610ff427816 */ /* 0x000fe40000000042 */
[----:B------:R-:W-:Y:S02]  /*5380*/  PRMT R67, RZ, 0x7610, R67 ;  /* 0x00007610ff437816 */ /* 0x000fe40000000043 */
[----:B------:R-:W-:Y:S01]  /*5390*/  PRMT R126, RZ, 0x7610, R126 ;  /* 0x00007610ff7e7816 */ /* 0x000fe2000000007e */
[----:B------:R0:W4:Y:S04]  /*53a0*/  @!P0 LDG.E.U16 R33, [R4.64+0x5c0] ;  /* 0x0005c02004218981 */ /* 0x000128000c1e1500 */
[----:B------:R0:W4:Y:S04]  /*53b0*/  @!P1 LDG.E.U16 R66, [R4.64+0x600] ;  /* 0x0006002004429981 */ /* 0x000128000c1e1500 */
[----:B------:R0:W4:Y:S04]  /*53c0*/  @!P2 LDG.E.U16 R67, [R4.64+0x640] ;  /* 0x000640200443a981 */ /* 0x000128000c1e1500 */
[----:B------:R0:W4:Y:S01]  /*53d0*/  @!P3 LDG.E.U16 R126, [R4.64+0x680] ;  /* 0x00068020047eb981 */ /* 0x000122000c1e1500 */
[----:B------:R-:W-:-:S02]  /*53e0*/  IADD3 R7, R6, 0x360, RZ ;  /* 0x0000036006077810 */ /* 0x000fc40007ffe0ff */
[----:B------:R-:W-:Y:S02]  /*53f0*/  IADD3 R8, R6, 0x380, RZ ;  /* 0x0000038006087810 */ /* 0x000fe40007ffe0ff */
[----:B------:R-:W-:Y:S02]  /*5400*/  ISETP.GE.AND P0, PT, R7, UR36, PT ;  /* 0x0000002407007c0c */ /* 0x000fe4000bf06270 */
[----:B------:R-:W-:Y:S02]  /*5410*/  ISETP.GE.AND P1, PT, R8, UR36, PT ;  /* 0x0000002408007c0c */ /* 0x000fe4000bf26270 */
[----:B------:R-:W-:Y:S02]  /*5420*/  PRMT R10, RZ, 0x7610, R10 ;  /* 0x00007610ff0a7816 */ /* 0x000fe4000000000a */
[----:B------:R-:W-:Y:S02]  /*5430*/  IADD3 R7, R6, 0x3a0, RZ ;  /* 0x000003a006077810 */ /* 0x000fe40007ffe0ff */
[----:B------:R-:W-:-:S02]  /*5440*/  PRMT R9, RZ, 0x7610, R9 ;  /* 0x00007610ff097816 */ /* 0x000fc40000000009 */
[----:B------:R-:W-:-:S03]  /*5450*/  IADD3 R8, R6, 0x3c0, RZ ;  /* 0x000003c006087810 */ /* 0x000fc60007ffe0ff */
[----:B------:R0:W4:Y:S01]  /*5460*/  @!P0 LDG.E.U16 R10, [R4.64+0x6c0] ;  /* 0x0006c020040a8981 */ /* 0x000122000c1e1500 */
[----:B------:R-:W-:Y:S02]  /*5470*/  ISETP.GE.AND P0, PT, R7, UR36, PT ;  /* 0x0000002407007c0c */ /* 0x000fe4000bf06270 */
[----:B------:R-:W-:Y:S01]  /*5480*/  IADD3 R6, R6, 0x3e0, RZ ;  /* 0x000003e006067810 */ /* 0x000fe20007ffe0ff */
[----:B------:R0:W4:Y:S01]  /*5490*/  @!P1 LDG.E.U16 R9, [R4.64+0x700] ;  /* 0x0007002004099981 */ /* 0x000122000c1e1500 */
[----:B------:R-:W-:Y:S02]  /*54a0*/  ISETP.GE.AND P1, PT, R8, UR36, PT ;  /* 0x0000002408007c0c */ /* 0x000fe4000bf26270 */
[----:B------:R-:W-:Y:S01]  /*54b0*/  ISETP.GE.AND P2, PT, R6, UR36, PT ;  /* 0x0000002406007c0c */ /* 0x000fe2000bf46270 */
[----:B------:R-:W-:Y:S01]  /*54c0*/  ULDC.64 UR36, c[0x0][0x1b8] ;  /* 0x00006e0000247ab9 */ /* 0x000fe20000000a00 */
[----:B------:R-:W-:Y:S02]  /*54d0*/  PRMT R7, RZ, 0x7610, R7 ;  /* 0x00007610ff077816 */ /* 0x000fe40000000007 */
[----:B------:R-:W-:-:S02]  /*54e0*/  PRMT R8, RZ, 0x7610, R8 ;  /* 0x00007610ff087816 */ /* 0x000fc40000000008 */
        /* <DEDUP_REMOVED lines=44> */
[----:B-1----:R-:W-:-:S07]  /*57b0*/  IADD3 R0, R133, 0x200, RZ ;  /* 0x0000020085007810 */ /* 0x002fce0007ffe0ff */
[----:B------:R0:W-:Y:S01]  /*57c0*/  MUFU.COS R197, R127 ;  /* 0x0000007f00c57308 */ /* 0x0001e20000000000 */
[----:B------:R-:W-:Y:S01]  /*57d0*/  LEA.HI.SX32 R0, R0, R133, 0x1b ;  /* 0x0000008500007211 */ /* 0x000fe200078fdaff */
[----:B------:R-:W-:Y:S01]  /*57e0*/  STS.U16 [R128+0x80], R13 ;  /* 0x0000800d80007388 */ /* 0x000fe20000000400 */
[----:B0-----:R-:W-:Y:S02]  /*57f0*/  FMUL.RZ R127, R3, 0.15915493667125701904 ;  /* 0x3e22f983037f7820 */ /* 0x001fe4000040c000 */
[----:B------:R-:W-:Y:S02]  /*5800*/  @!P1 IMAD R3, R4, R135, UR7 ;  /* 0x0000000704039e24 */ /* 0x000fe4000f8e0287 */
[----:B------:R-:W-:Y:S01]  /*5810*/  FMUL.FTZ R4, R91, UR39 ;  /* 0x000000275b047c20 */ /* 0x000fe20008410000 */
[----:B------:R-:W-:Y:S01]  /*5820*/  MUFU.SIN R198, R130 ;  /* 0x0000008200c67308 */ /* 0x000fe20000000400 */
[----:B------:R0:W-:Y:S01]  /*5830*/  STS.U16 [R123+0xc0], R12 ;  /* 0x0000c00c7b007388 */ /* 0x0001e20000000400 */
[----:B------:R-:W-:-:S03]  /*5840*/  SHF.L.U32 R11, R0, 0x1, RZ ;  /* 0x00000001000b7819 */ /* 0x000fc600000006ff */
[----:B------:R-:W-:Y:S03]  /*5850*/  STS.U16 [R122+0x100], R15 ;  /* 0x0001000f7a007388 */ /* 0x000fe60000000400 */
[----:B------:R1:W-:Y:S01]  /*5860*/  MUFU.COS R199, R130 ;  /* 0x0000008200c77308 */ /* 0x0003e20000000000 */
[----:B------:R-:W-:Y:S01]  /*5870*/  STS.U16 [R121+0x140], R14 ;  /* 0x0001400e79007388 */ /* 0x000fe20000000400 */
[----:B0-----:R-:W-:-:S03]  /*5880*/  IADD3 R12, R133, 0x240, RZ ;  /* 0x00000240850c7810 */ /* 0x001fc60007ffe0ff */
[----:B------:R-:W-:Y:S01]  /*5890*/  STS.U16 [R120+0x180], R17 ;  /* 0x0001801178007388 */ /* 0x000fe20000000400 */
[----:B-1----:R-:W-:Y:S01]  /*58a0*/  FMUL.RZ R130, R4, 0.15915493667125701904 ;  /* 0x3e22f98304827820 */ /* 0x002fe2000040c000 */
[C---:B------:R-:W-:Y:S02]  /*58b0*/  IADD3 R4, R133.reuse, 0x220, RZ ;  /* 0x0000022085047810 */ /* 0x040fe40007ffe0ff */
[----:B------:R0:W-:Y:S01]  /*58c0*/  STS.U16 [R119+0x1c0], R16 ;  /* 0x0001c01077007388 */ /* 0x0001e20000000400 */
[----:B------:R-:W-:Y:S02]  /*58d0*/  IADD3 R0, R133, 0x260, RZ ;  /* 0x0000026085007810 */ /* 0x000fe40007ffe0ff */
[-C--:B------:R-:W-:Y:S01]  /*58e0*/  LEA.HI.SX32 R4, R4, R133.reuse, 0x1b ;  /* 0x0000008504047211 */ /* 0x080fe200078fdaff */
[----:B------:R-:W-:Y:S01]  /*58f0*/  STS.U16 [R118+0x200], R19 ;  /* 0x0002001376007388 */ /* 0x000fe20000000400 */
[-C--:B------:R-:W-:Y:S01]  /*5900*/  LEA.HI.SX32 R12, R12, R133.reuse, 0x1b ;  /* 0x000000850c0c7211 */ /* 0x080fe200078fdaff */
[----:B------:R-:W-:Y:S01]  /*5910*/  MUFU.SIN R192, R5 ;  /* 0x0000000500c07308 */ /* 0x000fe20000000400 */
[----:B------:R-:W-:Y:S01]  /*5920*/  LEA.HI.SX32 R0, R0, R133, 0x1b ;  /* 0x0000008500007211 */ /* 0x000fe200078fdaff */
[----:B------:R1:W-:Y:S01]  /*5930*/  STS.U16 [R117+0x240], R18 ;  /* 0x0002401275007388 */ /* 0x0003e20000000400 */
[----:B------:R-:W-:-:S02]  /*5940*/  SHF.L.U32 R13, R12, 0x1, RZ ;  /* 0x000000010c0d7819 */ /* 0x000fc400000006ff */
[----:B0-----:R-:W-:Y:S01]  /*5950*/  SHF.L.U32 R16, R4, 0x1, RZ ;  /* 0x0000000104107819 */ /* 0x001fe200000006ff */
[----:B------:R-:W-:Y:S02]  /*5960*/  STS.U16 [R116+0x280], R21 ;  /* 0x0002801574007388 */ /* 0x000fe40000000400 */
[----:B------:R0:W-:Y:S01]  /*5970*/  MUFU.COS R193, R5 ;  /* 0x0000000500c17308 */ /* 0x0001e20000000000 */
[C---:B------:R-:W-:Y:S01]  /*5980*/  IADD3 R4, R133.reuse, 0x280, RZ ;  /* 0x0000028085047810 */ /* 0x040fe20007ffe0ff */
[----:B----4-:R-:W-:Y:S01]  /*5990*/  STS.U16 [R115+0x2c0], R20 ;  /* 0x0002c01473007388 */ /* 0x010fe20000000400 */
[----:B------:R-:W-:-:S03]  /*59a0*/  IADD3 R12, R133, 0x2a0, RZ ;  /* 0x000002a0850c7810 */ /* 0x000fc60007ffe0ff */
[----:B------:R-:W-:Y:S01]  /*59b0*/  STS.U16 [R114+0x300], R23 ;  /* 0x0003001772007388 */ /* 0x000fe20000000400 */
[----:B0-----:R-:W-:-:S03]  /*59c0*/  FMUL.FTZ R5, R90, UR39 ;  /* 0x000000275a057c20 */ /* 0x001fc60008410000 */
[----:B------:R-:W-:Y:S01]  /*59d0*/  STS.U16 [R113+0x340], R22 ;  /* 0x0003401671007388 */ /* 0x000fe20000000400 */
[----:B------:R-:W-:Y:S01]  /*59e0*/  IADD3 R14, R133, 0x2c0, RZ ;  /* 0x000002c0850e7810 */ /* 0x000fe20007ffe0ff */
[----:B------:R-:W-:Y:S02]  /*59f0*/  FMUL.RZ R15, R5, 0.15915493667125701904 ;  /* 0x3e22f983050f7820 */ /* 0x000fe4000040c000 */
[----:B------:R-:W-:Y:S01]  /*5a00*/  STS.U16 [R112+0x380], R25 ;  /* 0x0003801970007388 */ /* 0x000fe20000000400 */
[----:B-1----:R-:W-:Y:S01]  /*5a10*/  SHF.L.U32 R18, R0, 0x1, RZ ;  /* 0x0000000100127819 */ /* 0x002fe200000006ff */
[----:B------:R-:W-:Y:S01]  /*5a20*/  FMUL.FTZ R5, R89, UR39 ;  /* 0x0000002759057c20 */ /* 0x000fe20008410000 */
[-C--:B------:R-:W-:Y:S01]  /*5a30*/  LEA.HI.SX32 R4, R4, R133.reuse, 0x1b ;  /* 0x0000008504047211 */ /* 0x080fe200078fdaff */
[----:B------:R-:W-:Y:S01]  /*5a40*/  STS.U16 [R111+0x3c0], R24 ;  /* 0x0003c0186f007388 */ /* 0x000fe20000000400 */
[----:B------:R-:W-:Y:S01]  /*5a50*/  FMUL.FTZ R0, R87, UR39 ;  /* 0x0000002757007c20 */ /* 0x000fe20008410000 */
[----:B------:R-:W-:-:S02]  /*5a60*/  LEA.HI.SX32 R12, R12, R133, 0x1b ;  /* 0x000000850c0c7211 */ /* 0x000fc400078fdaff */
[----:B------:R0:W-:Y:S01]  /*5a70*/  STS.U16 [R11+0x400], R26 ;  /* 0x0004001a0b007388 */ /* 0x0001e20000000400 */
[----:B------:R-:W-:Y:S01]  /*5a80*/  LEA.HI.SX32 R14, R14, R133, 0x1b ;  /* 0x000000850e0e7211 */ /* 0x000fe200078fdaff */
[----:B------:R-:W-:Y:S02]  /*5a90*/  FMUL.RZ R17, R5, 0.15915493667125701904 ;  /* 0x3e22f98305117820 */ /* 0x000fe4000040c000 */
[----:B------:R1:W-:Y:S01]  /*5aa0*/  STS.U16 [R16+0x440], R27 ;  /* 0x0004401b10007388 */ /* 0x0003e20000000400 */
[----:B------:R-:W-:-:S03]  /*5ab0*/  SHF.L.U32 R5, R4, 0x1, RZ ;  /* 0x0000000104057819 */ /* 0x000fc600000006ff */
[----:B------:R2:W-:Y:S01]  /*5ac0*/  STS.U16 [R13+0x480], R28 ;  /* 0x0004801c0d007388 */ /* 0x0005e20000000400 */
[C---:B------:R-:W-:Y:S02]  /*5ad0*/  IADD3 R4, R133.reuse, 0x300, RZ ;  /* 0x0000030085047810 */ /* 0x040fe40007ffe0ff */
[----:B0-----:R-:W-:Y:S01]  /*5ae0*/  SHF.L.U32 R11, R14, 0x1, RZ ;  /* 0x000000010e0b7819 */ /* 0x001fe200000006ff */
[----:B------:R-:W3:Y:S01]  /*5af0*/  LDL R135, [R1+0x14] ;  /* 0x0000140001877983 */ /* 0x000ee20000100800 */
[----:B-1----:R-:W-:Y:S01]  /*5b00*/  SHF.L.U32 R16, R12, 0x1, RZ ;  /* 0x000000010c107819 */ /* 0x002fe200000006ff */
[----:B--2---:R-:W-:Y:S01]  /*5b10*/  FMUL.RZ R13, R0, 0.15915493667125701904 ;  /* 0x3e22f983000d7820 */ /* 0x004fe2000040c000 */
[C---:B------:R-:W-:Y:S02]  /*5b20*/  IADD3 R0, R133.reuse, 0x2e0, RZ ;  /* 0x000002e085007810 */ /* 0x040fe40007ffe0ff */
[C---:B------:R-:W-:Y:S02]  /*5b30*/  IADD3 R12, R133.reuse, 0x320, RZ ;  /* 0x00000320850c7810 */ /* 0x040fe40007ffe0ff */
[----:B------:R-:W-:Y:S01]  /*5b40*/  IADD3 R14, R133, 0x340, RZ ;  /* 0x00000340850e7810 */ /* 0x000fe20007ffe0ff */
[----:B------:R-:W-:Y:S01]  /*5b50*/  STS.U16 [R18+0x4c0], R29 ;  /* 0x0004c01d12007388 */ /* 0x000fe20000000400 */
[----:B------:R-:W-:-:S02]  /*5b60*/  LEA.HI.SX32 R0, R0, R133, 0x1b ;  /* 0x0000008500007211 */ /* 0x000fc400078fdaff */
[-C--:B------:R-:W-:Y:S01]  /*5b70*/  LEA.HI.SX32 R4, R4, R133.reuse, 0x1b ;  /* 0x0000008504047211 */ /* 0x080fe200078fdaff */
[----:B------:R0:W-:Y:S01]  /*5b80*/  STS.U16 [R5+0x500], R30 ;  /* 0x0005001e05007388 */ /* 0x0001e20000000400 */
[-C--:B------:R-:W-:Y:S02]  /*5b90*/  LEA.HI.SX32 R12, R12, R133.reuse, 0x1b ;  /* 0x000000850c0c7211 */ /* 0x080fe400078fdaff */
[----:B------:R-:W-:Y:S01]  /*5ba0*/  LEA.HI.SX32 R14, R14, R133, 0x1b ;  /* 0x000000850e0e7211 */ /* 0x000fe200078fdaff */
[----:B------:R1:W-:Y:S01]  /*5bb0*/  STS.U16 [R16+0x540], R31 ;  /* 0x0005401f10007388 */ /* 0x0003e20000000400 */
[----:B------:R-:W-:-:S03]  /*5bc0*/  SHF.L.U32 R12, R12, 0x1, RZ ;  /* 0x000000010c0c7819 */ /* 0x000fc600000006ff */
[----:B------:R2:W-:Y:S01]  /*5bd0*/  STS.U16 [R11+0x580], R32 ;  /* 0x000580200b007388 */ /* 0x0005e20000000400 */
[----:B0-----:R-:W-:Y:S02]  /*5be0*/  SHF.L.U32 R5, R4, 0x1, RZ ;  /* 0x0000000104057819 */ /* 0x001fe400000006ff */
[----:B-1----:R-:W-:Y:S02]  /*5bf0*/  SHF.L.U32 R16, R0, 0x1, RZ ;  /* 0x0000000100107819 */ /* 0x002fe400000006ff */
[----:B--2---:R-:W-:-:S03]  /*5c00*/  SHF.L.U32 R11, R14, 0x1, RZ ;  /* 0x000000010e0b7819 */ /* 0x004fc600000006ff */
[----:B------:R-:W-:Y:S04]  /*5c10*/  STS.U16 [R16+0x5c0], R33 ;  /* 0x0005c02110007388 */ /* 0x000fe80000000400 */
[----:B------:R-:W-:Y:S04]  /*5c20*/  STS.U16 [R5+0x600], R66 ;  /* 0x0006004205007388 */ /* 0x000fe80000000400 */
[----:B------:R-:W-:Y:S04]  /*5c30*/  STS.U16 [R12+0x640], R67 ;  /* 0x000640430c007388 */ /* 0x000fe80000000400 */
[----:B------:R0:W-:Y:S04]  /*5c40*/  STS.U16 [R11+0x680], R126 ;  /* 0x0006807e0b007388 */ /* 0x0001e80000000400 */
[----:B0-----:R-:W2:Y:S01]  /*5c50*/  LDL R126, [R1+0x18] ;  /* 0x00001800017e7983 */ /* 0x001ea20000100800 */
[----:B------:R-:W0:Y:S01]  /*5c60*/  R2UR UR43, R2 ;  /* 0x00000000022b73c2 */ /* 0x000e2200000e0000 */
[----:B------:R-:W-:Y:S01]  /*5c70*/  FMUL.FTZ R0, R82, UR39 ;  /* 0x0000002752007c20 */ /* 0x000fe20008410000 */
[----:B------:R-:W-:Y:S08]  /*5c80*/  MUFU.SIN R186, R15 ;  /* 0x0000000f00ba7308 */ /* 0x000ff00000000400 */
[----:B------:R1:W-:Y:S01]  /*5c90*/  MUFU.COS R187, R15 ;  /* 0x0000000f00bb7308 */ /* 0x0003e20000000000 */
[----:B------:R-:W-:Y:S01]  /*5ca0*/  UIMAD.WIDE.U32 UR34, UR10, UR36, URZ ;  /* 0x000000240a2272a5 */ /* 0x000fe2000f8e003f */
[----:B-1----:R-:W-:Y:S01]  /*5cb0*/  FMUL.RZ R15, R0, 0.15915493667125701904 ;  /* 0x3e22f983000f7820 */ /* 0x002fe2000040c000 */
[----:B------:R-:W-:-:S04]  /*5cc0*/  IADD3 R0, R133, 0x360, RZ ;  /* 0x0000036085007810 */ /* 0x000fc80007ffe0ff */
[----:B------:R-:W-:Y:S01]  /*5cd0*/  LEA.HI.SX32 R0, R0, R133, 0x1b ;  /* 0x0000008500007211 */ /* 0x000fe200078fdaff */
[----:B------:R-:W-:-:S03]  /*5ce0*/  UIMAD UR36, UR11, UR36, URZ ;  /* 0x000000240b2472a4 */ /* 0x000fc6000f8e023f */
[----:B------:R-:W-:Y:S02]  /*5cf0*/  SHF.L.U32 R11, R0, 0x1, RZ ;  /* 0x00000001000b7819 */ /* 0x000fe400000006ff */
[----:B0-----:R-:W-:Y:S01]  /*5d00*/  MOV R0, UR43 ;  /* 0x0000002b00007c02 */ /* 0x001fe20008000f00 */
[----:B------:R-:W-:Y:S01]  /*5d10*/  UIMAD UR38, UR10, UR37, UR36 ;  /* 0x000000250a2672a4 */ /* 0x000fe2000f8e0224 */
[----:B------:R-:W-:Y:S02]  /*5d20*/  IADD3 R2, R133, 0x380, RZ ;  /* 0x0000038085027810 */ /* 0x000fe40007ffe0ff */
[----:B------:R-:W-:Y:S01]  /*5d30*/  ULDC.64 UR36, c[0x0][0x1c0] ;  /* 0x0000700000247ab9 */ /* 0x000fe20000000a00 */
[----:B------:R-:W-:Y:S01]  /*5d40*/  FMUL.FTZ R0, R0, 1.4426950216293334961 ;  /* 0x3fb8aa3b00007820 */ /* 0x000fe20000410000 */
[----:B------:R-:W-:Y:S01]  /*5d50*/  UIADD3 UR35, UR35, UR38, URZ ;  /* 0x0000002623237290 */ /* 0x000fe2000fffe03f */
[----:B------:R-:W-:Y:S01]  /*5d60*/  LEA.HI.SX32 R2, R2, R133, 0x1b ;  /* 0x0000008502027211 */ /* 0x000fe200078fdaff */
[----:B------:R-:W-:Y:S01]  /*5d70*/  UIMAD UR38, UR42, UR36, URZ ;  /* 0x000000242a2672a4 */ /* 0x000fe2000f8e023f */
[----:B------:R-:W-:-:S02]  /*5d80*/  FMUL.FTZ R5, R0, R101 ;  /* 0x0000006500057220 */ /* 0x000fc40000410000 */
[----:B------:R-:W-:Y:S01]  /*5d90*/  FMUL.FTZ R4, R77, UR39 ;  /* 0x000000274d047c20 */ /* 0x000fe20008410000 */
[----:B------:R-:W-:Y:S01]  /*5da0*/  UIMAD UR38, UR7, UR37, UR38 ;  /* 0x00000025072672a4 */ /* 0x000fe2000f8e0226 */
[----:B------:R-:W-:Y:S01]  /*5db0*/  SHF.L.U32 R12, R2, 0x1, RZ ;  /* 0x00000001020c7819 */ /* 0x000fe200000006ff */
[----:B------:R-:W-:Y:S01]  /*5dc0*/  UIMAD.WIDE.U32 UR36, UR7, UR36, UR34 ;  /* 0x00000024072472a5 */ /* 0x000fe2000f8e0022 */
[----:B------:R-:W-:Y:S01]  /*5dd0*/  IADD3 R2, R133, 0x3a0, RZ ;  /* 0x000003a085027810 */ /* 0x000fe20007ffe0ff */
[----:B------:R-:W-:Y:S01]  /*5de0*/  MUFU.SIN R182, R13 ;  /* 0x0000000d00b67308 */ /* 0x000fe20000000400 */
[----:B------:R-:W-:Y:S02]  /*5df0*/  ULDC.64 UR34, c[0x0][0x230] ;  /* 0x00008c0000227ab9 */ /* 0x000fe40000000a00 */
[----:B------:R-:W-:Y:S01]  /*5e00*/  UIADD3 UR37, UR37, UR38, URZ ;  /* 0x0000002625257290 */ /* 0x000fe2000fffe03f */
[----:B------:R-:W-:Y:S01]  /*5e10*/  LEA.HI.SX32 R2, R2, R133, 0x1b ;  /* 0x0000008502027211 */ /* 0x000fe200078fdaff */
[----:B------:R-:W-:-:S03]  /*5e20*/  ULEA UR34, UP0, UR36, UR34, 0x3 ;  /* 0x0000002224227291 */ /* 0x000fc6000f80183f */
[----:B------:R0:W-:Y:S01]  /*5e30*/  MUFU.COS R183, R13 ;  /* 0x0000000d00b77308 */ /* 0x0001e20000000000 */
[----:B------:R1:W-:Y:S01]  /*5e40*/  STS.U16 [R11+0x6c0], R10 ;  /* 0x0006c00a0b007388 */ /* 0x0003e20000000400 */
[----:B------:R-:W-:-:S06]  /*5e50*/  ULEA.HI.X UR35, UR36, UR35, UR37, 0x3, UP0 ;  /* 0x0000002324237291 */ /* 0x000fcc00080f1c25 */
[----:B------:R-:W4:Y:S01]  /*5e60*/  MUFU.EX2 R5, R5 ;  /* 0x0000000500057308 */ /* 0x000f220000000800 */
[----:B0-----:R-:W-:Y:S01]  /*5e70*/  FMUL.RZ R13, R4, 0.15915493667125701904 ;  /* 0x3e22f983040d7820 */ /* 0x001fe2000040c000 */
[C---:B------:R-:W-:Y:S01]  /*5e80*/  IADD3 R4, R133.reuse, 0x3c0, RZ ;  /* 0x000003c085047810 */ /* 0x040fe20007ffe0ff */
[----:B------:R-:W-:Y:S01]  /*5e90*/  ULEA UR36, UR41, UR7, 0x8 ;  /* 0x0000000729247291 */ /* 0x000fe2000f8e403f */
[C---:B-1----:R-:W-:Y:S02]  /*5ea0*/  IADD3 R10, R133.reuse, 0x3e0, RZ ;  /* 0x000003e0850a7810 */ /* 0x042fe40007ffe0ff */
[-C--:B------:R-:W-:Y:S02]  /*5eb0*/  LEA.HI.SX32 R4, R4, R133.reuse, 0x1b ;  /* 0x0000008504047211 */ /* 0x080fe400078fdaff */
[----:B------:R-:W-:Y:S02]  /*5ec0*/  SHF.L.U32 R14, R2, 0x1, RZ ;  /* 0x00000001020e7819 */ /* 0x000fe400000006ff */
[----:B------:R-:W-:Y:S01]  /*5ed0*/  SHF.L.U32 R2, R133, 0x5, RZ ;  /* 0x0000000585027819 */ /* 0x000fe200000006ff */
[----:B------:R-:W-:Y:S01]  /*5ee0*/  STS.U16 [R12+0x700], R9 ;  /* 0x000700090c007388 */ /* 0x000fe20000000400 */
[----:B------:R-:W-:-:S02]  /*5ef0*/  LEA.HI.SX32 R10, R10, R133, 0x1b ;  /* 0x000000850a0a7211 */ /* 0x000fc400078fdaff */
[----:B------:R-:W-:Y:S01]  /*5f00*/  SHF.L.U32 R11, R4, 0x1, RZ ;  /* 0x00000001040b7819 */ /* 0x000fe200000006ff */
[----:B------:R-:W-:Y:S01]  /*5f10*/  FMUL.FTZ R4, R0, R99 ;  /* 0x0000006300047220 */ /* 0x000fe20000410000 */
[----:B------:R0:W-:Y:S01]  /*5f20*/  STS.U16 [R14+0x740], R7 ;  /* 0x000740070e007388 */ /* 0x0001e20000000400 */
[----:B------:R-:W-:Y:S01]  /*5f30*/  LEA.HI.SX32 R2, R2, R2, 0x1b ;  /* 0x0000000202027211 */ /* 0x000fe200078fdaff */
[----:B------:R-:W-:Y:S01]  /*5f40*/  MUFU.SIN R178, R13 ;  /* 0x0000000d00b27308 */ /* 0x000fe20000000400 */
[C---:B------:R-:W-:Y:S02]  /*5f50*/  ISETP.NE.AND P2, PT, R134.reuse, RZ, PT ;  /* 0x000000ff8600720c */ /* 0x040fe40003f45270 */
[----:B------:R-:W-:Y:S01]  /*5f60*/  IADD3 R136, R134, 0x200, RZ ;  /* 0x0000020086887810 */ /* 0x000fe20007ffe0ff */
[----:B----4-:R-:W-:-:S04]  /*5f70*/  FMUL.FTZ R64, R5, R64 ;  /* 0x0000004005407220 */ /* 0x010fc80000410000 */
[----:B------:R1:W-:Y:S01]  /*5f80*/  MUFU.COS R179, R13 ;  /* 0x0000000d00b37308 */ /* 0x0003e20000000000 */
[----:B0-----:R-:W-:Y:S01]  /*5f90*/  MOV R7, UR36 ;  /* 0x0000002400077c02 */ /* 0x001fe20008000f00 */
[----:B------:R-:W-:Y:S01]  /*5fa0*/  FMUL.FTZ R65, R5, R65 ;  /* 0x0000004105417220 */ /* 0x000fe20000410000 */
[----:B------:R-:W-:Y:S02]  /*5fb0*/  STS.U16 [R11+0x780], R8 ;  /* 0x000780080b007388 */ /* 0x000fe40000000400 */
[----:B------:R-:W-:-:S03]  /*5fc0*/  SEL R5, R7, R136, !P2 ;  /* 0x0000008807057207 */ /* 0x000fc60005000000 */
[----:B------:R-:W-:Y:S01]  /*5fd0*/  MUFU.SIN R194, R131 ;  /* 0x0000008300c27308 */ /* 0x000fe20000000400 */
[----:B-1----:R-:W-:Y:S01]  /*5fe0*/  SHF.L.U32 R13, R10, 0x1, RZ ;  /* 0x000000010a0d7819 */ /* 0x002fe200000006ff */
[----:B------:R-:W-:-:S06]  /*5ff0*/  FMUL.FTZ R10, R0, R98 ;  /* 0x00000062000a7220 */ /* 0x000fcc0000410000 */
[----:B------:R0:W-:Y:S01]  /*6000*/  MUFU.COS R195, R131 ;  /* 0x0000008300c37308 */ /* 0x0001e20000000000 */
[----:B------:R-:W-:Y:S07]  /*6010*/  STS.U16 [R13+0x7c0], R6 ;  /* 0x0007c0060d007388 */ /* 0x000fee0000000400 */
[----:B------:R-:W-:Y:S01]  /*6020*/  MUFU.SIN R188, R130 ;  /* 0x0000008200bc7308 */ /* 0x000fe20000000400 */
[----:B0-----:R-:W-:-:S07]  /*6030*/  MOV R131, UR35 ;  /* 0x0000002300837c02 */ /* 0x001fce0008000f00 */
[----:B------:R0:W-:Y:S08]  /*6040*/  MUFU.COS R189, R130 ;  /* 0x0000008200bd7308 */ /* 0x0001f00000000000 */
[----:B------:R-:W-:Y:S01]  /*6050*/  MUFU.SIN R180, R15 ;  /* 0x0000000f00b47308 */ /* 0x000fe20000000400 */
[----:B0-----:R-:W-:Y:S01]  /*6060*/  MOV R130, UR34 ;  /* 0x0000002200827c02 */ /* 0x001fe20008000f00 */
[----:B------:R-:W-:-:S06]  /*6070*/  NOP ;  /* 0x0000000000007918 */ /* 0x000fcc0000000000 */
[----:B------:R0:W-:Y:S01]  /*6080*/  MUFU.EX2 R12, R4 ;  /* 0x00000004000c7308 */ /* 0x0001e20000000800 */
[----:B------:R-:W5:Y:S07]  /*6090*/  LDG.E.64 R130, [R130.64] ;  /* 0x0000002082827981 */ /* 0x000f6e000c1e1b00 */
[----:B------:R-:W-:Y:S01]  /*60a0*/  MUFU.COS R181, R15 ;  /* 0x0000000f00b57308 */ /* 0x000fe20000000000 */
[----:B0-----:R-:W-:-:S07]  /*60b0*/  SHF.L.U32 R4, R2, 0x1, RZ ;  /* 0x0000000102047819 */ /* 0x001fce00000006ff */
[----:B------:R-:W-:Y:S01]  /*60c0*/  MUFU.SIN R184, R17 ;  /* 0x0000001100b87308 */ /* 0x000fe20000000400 */
[----:B------:R-:W-:Y:S04]  /*60d0*/  LDS.U16 R33, [R4] ;  /* 0x0000000004217984 */ /* 0x000fe80000000400 */
[----:B------:R-:W0:Y:S03]  /*60e0*/  LDS.U16 R32, [R4+0x2] ;  /* 0x0000020004207984 */ /* 0x000e260000000400 */
[----:B------:R1:W-:Y:S01]  /*60f0*/  MUFU.COS R185, R17 ;  /* 0x0000001100b97308 */ /* 0x0003e20000000000 */
[----:B------:R-:W4:Y:S04]  /*6100*/  LDS.U16 R28, [R4+0x4] ;  /* 0x00000400041c7984 */ /* 0x000f280000000400 */
[----:B------:R-:W0:Y:S03]  /*6110*/  LDS.U16 R29, [R4+0x6] ;  /* 0x00000600041d7984 */ /* 0x000e260000000400 */
[----:B------:R0:W-:Y:S01]  /*6120*/  MUFU.EX2 R15, R10 ;  /* 0x0000000a000f7308 */ /* 0x0001e20000000800 */
[----:B------:R-:W-:Y:S04]  /*6130*/  LDS.U16 R25, [R4+0x8] ;  /* 0x0000080004197984 */ /* 0x000fe80000000400 */
[----:B------:R-:W0:Y:S04]  /*6140*/  LDS.U16 R27, [R4+0xa] ;  /* 0x00000a00041b7984 */ /* 0x000e280000000400 */
[----:B------:R-:W2:Y:S04]  /*6150*/  LDS.U16 R23, [R4+0xc] ;  /* 0x00000c0004177984 */ /* 0x000ea80000000400 */
[----:B------:R-:W2:Y:S04]  /*6160*/  LDS.U16 R22, [R4+0xe] ;  /* 0x00000e0004167984 */ /* 0x000ea80000000400 */
[----:B------:R-:W-:Y:S04]  /*6170*/  LDS.U16 R19, [R4+0x10] ;  /* 0x0000100004137984 */ /* 0x000fe80000000400 */
[----:B------:R-:W2:Y:S04]  /*6180*/  LDS.U16 R20, [R4+0x12] ;  /* 0x0000120004147984 */ /* 0x000ea80000000400 */
[----:B-1----:R-:W1:Y:S04]  /*6190*/  LDS.U16 R17, [R4+0x14] ;  /* 0x0000140004117984 */ /* 0x002e680000000400 */
[----:B------:R-:W1:Y:S04]  /*61a0*/  LDS.U16 R16, [R4+0x16] ;  /* 0x0000160004107984 */ /* 0x000e680000000400 */
[----:B------:R-:W-:Y:S04]  /*61b0*/  LDS.U16 R13, [R4+0x18] ;  /* 0x00001800040d7984 */ /* 0x000fe80000000400 */
[----:B------:R-:W1:Y:S04]  /*61c0*/  LDS.U16 R14, [R4+0x1a] ;  /* 0x00001a00040e7984 */ /* 0x000e680000000400 */
        /* <DEDUP_REMOVED lines=18> */
[----:B------:R2:W-:Y:S01]  /*62f0*/  STS.64 [R5.X8+0x1d10], R64 ;  /* 0x001d104005007388 */ /* 0x0005e20000008a00 */
[----:B------:R-:W-:Y:S01]  /*6300*/  HFMA2.MMA R2, -RZ, RZ, 0, 9.5367431640625e-07 ;  /* 0x00000010ff027435 */ /* 0x000fe200000001ff */
[----:B------:R-:W-:Y:S01]  /*6310*/  CS2R R66, SRZ ;  /* 0x0000000000427805 */ /* 0x000fe2000001ff00 */
[C---:B-1----:R-:W-:Y:S01]  /*6320*/  FMUL.FTZ R4, R0.reuse, R94 ;  /* 0x0000005e00047220 */ /* 0x042fe20000410000 */
[----:B------:R-:W-:Y:S01]  /*6330*/  HADD2.F32 R31, -RZ, R252.H0_H0 ;  /* 0x200000fcff1f7230 */ /* 0x000fe20000004100 */
[C---:B------:R-:W-:Y:S01]  /*6340*/  FMUL.FTZ R9, R0.reuse, R100 ;  /* 0x0000006400097220 */ /* 0x040fe20000410000 */
[----:B------:R-:W-:Y:S01]  /*6350*/  MUFU.SIN R190, R127 ;  /* 0x0000007f00be7308 */ /* 0x000fe20000000400 */
[C---:B------:R-:W-:Y:S01]  /*6360*/  FMUL.FTZ R30, R0.reuse, R90 ;  /* 0x0000005a001e7220 */ /* 0x040fe20000410000 */
[----:B------:R-:W3:Y:S03]  /*6370*/  LDL R136, [R1+0x10] ;  /* 0x0000100001887983 */ /* 0x000ee60000100800 */
[----:B------:R-:W-:Y:S01]  /*6380*/  @!P1 IMAD.WIDE R2, R3, R2, UR30 ;  /* 0x0000001e03029e25 */ /* 0x000fe2000f8e0202 */
[----:B------:R-:W-:Y:S06]  /*6390*/  BAR.SYNC.DEFER_BLOCKING 0x0 ;  /* 0x0000000000007b1d */ /* 0x000fec0000010000 */
[----:B------:R-:W1:Y:S01]  /*63a0*/  MUFU.EX2 R4, R4 ;  /* 0x0000000400047308 */ /* 0x000e620000000800 */
[----:B--2---:R-:W-:-:S07]  /*63b0*/  FMUL.FTZ R5, R0, R93 ;  /* 0x0000005d00057220 */ /* 0x004fce0000410000 */
[----:B------:R-:W-:Y:S01]  /*63c0*/  MUFU.EX2 R9, R9 ;  /* 0x0000000900097308 */ /* 0x000fe20000000800 */
[----:B------:R2:W5:Y:S02]  /*63d0*/  @!P1 LDG.E.64 R66, [R2.64+0x8] ;  /* 0x0000082002429981 */ /* 0x000564000c1e1b00 */
[----:B--2---:R-:W-:-:S06]  /*63e0*/  FMUL.FTZ R2, R0, R89 ;  /* 0x0000005900027220 */ /* 0x004fcc0000410000 */
[----:B------:R-:W2:Y:S01]  /*63f0*/  MUFU.EX2 R2, R2 ;  /* 0x0000000200027308 */ /* 0x000ea20000000800 */
[----:B------:R-:W-:Y:S01]  /*6400*/  HADD2.F32 R32, -RZ, R32.H0_H0 ;  /* 0x20000020ff207230 */ /* 0x000fe20000004100 */
[C---:B-1----:R-:W-:Y:S02]  /*6410*/  FMUL.FTZ R195, R4.reuse, R195 ;  /* 0x000000c304c37220 */ /* 0x042fe40000410000 */
[----:B------:R-:W-:-:S04]  /*6420*/  FMUL.FTZ R194, R4, R194 ;  /* 0x000000c204c27220 */ /* 0x000fc80000410000 */
[----:B------:R-:W1:Y:S01]  /*6430*/  MUFU.EX2 R5, R5 ;  /* 0x0000000500057308 */ /* 0x000e620000000800 */
[----:B------:R-:W-:Y:S01]  /*6440*/  FMUL.FTZ R4, R0, R82 ;  /* 0x0000005200047220 */ /* 0x000fe20000410000 */
[----:B------:R-:W-:-:S06]  /*6450*/  HADD2.F32 R33, -RZ, R33.H0_H0 ;  /* 0x20000021ff217230 */ /* 0x000fcc0000004100 */
[----:B------:R-:W0:Y:S01]  /*6460*/  MUFU.EX2 R30, R30 ;  /* 0x0000001e001e7308 */ /* 0x000e220000000800 */
[C---:B------:R-:W-:Y:S02]  /*6470*/  FMUL.FTZ R26, R0.reuse, R91 ;  /* 0x0000005b001a7220 */ /* 0x040fe40000410000 */
[----:B------:R-:W-:Y:S02]  /*6480*/  FMUL.FTZ R3, R0, R87 ;  /* 0x0000005700037220 */ /* 0x000fe40000410000 */
[----:B------:R-:W-:Y:S02]  /*6490*/  FMUL.FTZ R242, R32, R101 ;  /* 0x0000006520f27220 */ /* 0x000fe40000410000 */
[C---:B--2---:R-:W-:Y:S01]  /*64a0*/  FMUL.FTZ R185, R2.reuse, R185 ;  /* 0x000000b902b97220 */ /* 0x044fe20000410000 */
[----:B------:R-:W2:Y:S01]  /*64b0*/  MUFU.EX2 R4, R4 ;  /* 0x0000000400047308 */ /* 0x000ea20000000800 */
[----:B------:R-:W-:Y:S02]  /*64c0*/  FMUL.FTZ R184, R2, R184 ;  /* 0x000000b802b87220 */ /* 0x000fe40000410000 */
[----:B------:R-:W-:-:S02]  /*64d0*/  FMUL.FTZ R2, R33, R101 ;  /* 0x0000006521027220 */ /* 0x000fc40000410000 */
[----:B------:R-:W-:Y:S02]  /*64e0*/  FMUL.FTZ R206, R9, R206 ;  /* 0x000000ce09ce7220 */ /* 0x000fe40000410000 */
[C---:B------:R-:W-:Y:S01]  /*64f0*/  FMUL.FTZ R242, R31.reuse, R242 ;  /* 0x000000f21ff27220 */ /* 0x040fe20000410000 */
[----:B------:R-:W2:Y:S01]  /*6500*/  MUFU.EX2 R26, R26 ;  /* 0x0000001a001a7308 */ /* 0x000ea20000000800 */
[----:B------:R-:W-:Y:S01]  /*6510*/  FMUL.FTZ R243, R31, R2 ;  /* 0x000000021ff37220 */ /* 0x000fe20000410000 */
[----:B----4-:R-:W-:Y:S01]  /*6520*/  HADD2.F32 R28, -RZ, R28.H0_H0 ;  /* 0x2000001cff1c7230 */ /* 0x010fe20000004100 */
[----:B------:R-:W-:Y:S02]  /*6530*/  FMUL.FTZ R207, R9, R207 ;  /* 0x000000cf09cf7220 */ /* 0x000fe40000410000 */
[----:B------:R-:W-:-:S03]  /*6540*/  FMUL.FTZ R2, R206, R242 ;  /* 0x000000f2ce027220 */ /* 0x000fc60000410000 */
[----:B------:R-:W4:Y:S01]  /*6550*/  MUFU.EX2 R3, R3 ;  /* 0x0000000300037308 */ /* 0x000f220000000800 */
[----:B------:R-:W-:Y:S01]  /*6560*/  FMUL.FTZ R6, R0, R97 ;  /* 0x0000006100067220 */ /* 0x000fe20000410000 */
[----:B------:R-:W-:Y:S01]  /*6570*/  HADD2.F32 R29, -RZ, R29.H0_H0 ;  /* 0x2000001dff1d7230 */ /* 0x000fe20000004100 */
[C---:B-1----:R-:W-:Y:S02]  /*6580*/  FMUL.FTZ R193, R5.reuse, R193 ;  /* 0x000000c105c17220 */ /* 0x042fe40000410000 */
[----:B------:R-:W-:Y:S02]  /*6590*/  FMUL.FTZ R192, R5, R192 ;  /* 0x000000c005c07220 */ /* 0x000fe40000410000 */
[C---:B0-----:R-:W-:Y:S02]  /*65a0*/  FMUL.FTZ R187, R30.reuse, R187 ;  /* 0x000000bb1ebb7220 */ /* 0x041fe40000410000 */
[----:B------:R-:W-:Y:S01]  /*65b0*/  FMUL.FTZ R186, R30, R186 ;  /* 0x000000ba1eba7220 */ /* 0x000fe20000410000 */
[----:B------:R-:W-:Y:S01]  /*65c0*/  HADD2.F32 R30, -RZ, R109.H0_H0 ;  /* 0x2000006dff1e7230 */ /* 0x000fe20000004100 */
[----:B------:R-:W-:-:S02]  /*65d0*/  FMUL.FTZ R5, R206, R243 ;  /* 0x000000f3ce057220 */ /* 0x000fc40000410000 */
[----:B------:R-:W-:Y:S02]  /*65e0*/  FMUL.FTZ R241, R28, R100 ;  /* 0x000000641cf17220 */ /* 0x000fe40000410000 */
[----:B------:R-:W-:Y:S02]  /*65f0*/  FFMA.FTZ R2, R207, R243, -R2 ;  /* 0x000000f3cf027223 */ /* 0x000fe40000010802 */
[----:B------:R-:W-:Y:S01]  /*6600*/  FMUL.FTZ R24, R0, R92 ;  /* 0x0000005c00187220 */ /* 0x000fe20000410000 */
[----:B------:R-:W0:Y:S01]  /*6610*/  MUFU.EX2 R6, R6 ;  /* 0x0000000600067308 */ /* 0x000e220000000800 */
[----:B------:R-:W-:Y:S02]  /*6620*/  FMUL.FTZ R240, R29, R100 ;  /* 0x000000641df07220 */ /* 0x000fe40000410000 */
[----:B------:R-:W-:Y:S02]  /*6630*/  FFMA.FTZ R5, R207, R242, R5 ;  /* 0x000000f2cf057223 */ /* 0x000fe40000010005 */
[----:B------:R-:W-:-:S02]  /*6640*/  FMUL.FTZ R204, R12, R204 ;  /* 0x000000cc0ccc7220 */ /* 0x000fc40000410000 */
[C---:B------:R-:W-:Y:S01]  /*6650*/  FFMA.FTZ R2, R30.reuse, R241, R2 ;  /* 0x000000f11e027223 */ /* 0x040fe20000010002 */
[----:B------:R-:W-:Y:S01]  /*6660*/  MUFU.COS R191, R127 ;  /* 0x0000007f00bf7308 */ /* 0x000fe20000000000 */
[----:B------:R-:W-:Y:S01]  /*6670*/  FFMA.FTZ R5, R30, R240, R5 ;  /* 0x000000f01e057223 */ /* 0x000fe20000010005 */
[----:B------:R-:W-:Y:S01]  /*6680*/  HADD2.F32 R27, -RZ, R27.H0_H0 ;  /* 0x2000001bff1b7230 */ /* 0x000fe20000004100 */
[C---:B--2---:R-:W-:Y:S02]  /*6690*/  FMUL.FTZ R181, R4.reuse, R181 ;  /* 0x000000b504b57220 */ /* 0x044fe40000410000 */
[----:B------:R-:W-:Y:S02]  /*66a0*/  FMUL.FTZ R180, R4, R180 ;  /* 0x000000b404b47220 */ /* 0x000fe40000410000 */
[----:B------:R-:W-:Y:S01]  /*66b0*/  FMUL.FTZ R205, R12, R205 ;  /* 0x000000cd0ccd7220 */ /* 0x000fe20000410000 */
[----:B------:R-:W1:Y:S01]  /*66c0*/  MUFU.EX2 R24, R24 ;  /* 0x0000001800187308 */ /* 0x000e620000000800 */
[----:B------:R-:W-:Y:S01]  /*66d0*/  FMUL.FTZ R4, R204, R2 ;  /* 0x00000002cc047220 */ /* 0x000fe20000410000 */
[----:B------:R-:W-:Y:S01]  /*66e0*/  HADD2.F32 R25, -RZ, R25.H0_H0 ;  /* 0x20000019ff197230 */ /* 0x000fe20000004100 */
[----:B------:R-:W-:-:S02]  /*66f0*/  FMUL.FTZ R189, R26, R189 ;  /* 0x000000bd1abd7220 */ /* 0x000fc40000410000 */
[----:B------:R-:W-:Y:S01]  /*6700*/  FMUL.FTZ R188, R26, R188 ;  /* 0x000000bc1abc7220 */ /* 0x000fe20000410000 */
[----:B------:R-:W-:Y:S01]  /*6710*/  HADD2.F32 R26, -RZ, R108.H0_H0 ;  /* 0x2000006cff1a7230 */ /* 0x000fe20000004100 */
[C---:B----4-:R-:W-:Y:S02]  /*6720*/  FMUL.FTZ R183, R3.reuse, R183 ;  /* 0x000000b703b77220 */ /* 0x050fe40000410000 */
[----:B------:R-:W-:Y:S02]  /*6730*/  FMUL.FTZ R182, R3, R182 ;  /* 0x000000b603b67220 */ /* 0x000fe40000410000 */
[-C--:B------:R-:W-:Y:S02]  /*6740*/  FMUL.FTZ R3, R204, R5.reuse ;  /* 0x00000005cc037220 */ /* 0x080fe40000410000 */
[----:B------:R-:W-:Y:S02]  /*6750*/  FFMA.FTZ R5, R205, R5, R4 ;  /* 0x00000005cd057223 */ /* 0x000fe40000010004 */
[----:B------:R-:W-:-:S02]  /*6760*/  FMUL.FTZ R138, R27, R99 ;  /* 0x000000631b8a7220 */ /* 0x000fc40000410000 */
[----:B------:R-:W-:Y:S02]  /*6770*/  FMUL.FTZ R21, R0, R95 ;  /* 0x0000005f00157220 */ /* 0x000fe40000410000 */
[----:B------:R-:W-:Y:S02]  /*6780*/  FMUL.FTZ R202, R15, R202 ;  /* 0x000000ca0fca7220 */ /* 0x000fe40000410000 */
[----:B------:R-:W-:Y:S02]  /*6790*/  FFMA.FTZ R3, R205, R2, -R3 ;  /* 0x00000002cd037223 */ /* 0x000fe40000010803 */
[----:B------:R-:W-:Y:S02]  /*67a0*/  FMUL.FTZ R137, R25, R99 ;  /* 0x0000006319897220 */ /* 0x000fe40000410000 */
[----:B------:R-:W-:Y:S01]  /*67b0*/  FFMA.FTZ R5, R26, R138, R5 ;  /* 0x0000008a1a057223 */ /* 0x000fe20000010005 */
[----:B------:R-:W2:Y:S01]  /*67c0*/  MUFU.EX2 R21, R21 ;  /* 0x0000001500157308 */ /* 0x000ea20000000800 */
[C---:B0-----:R-:W-:Y:S01]  /*67d0*/  FMUL.FTZ R201, R6.reuse, R201 ;  /* 0x000000c906c97220 */ /* 0x041fe20000410000 */
[----:B------:R-:W-:Y:S01]  /*67e0*/  HADD2.F32 R23, -RZ, R23.H0_H0 ;  /* 0x20000017ff177230 */ /* 0x000fe20000004100 */
[----:B------:R-:W-:-:S02]  /*67f0*/  FMUL.FTZ R200, R6, R200 ;  /* 0x000000c806c87220 */ /* 0x000fc40000410000 */
[----:B------:R-:W-:Y:S02]  /*6800*/  FMUL.FTZ R18, R0, R96 ;  /* 0x0000006000127220 */ /* 0x000fe40000410000 */
[----:B------:R-:W-:Y:S02]  /*6810*/  FMUL.FTZ R203, R15, R203 ;  /* 0x000000cb0fcb7220 */ /* 0x000fe40000410000 */
[----:B------:R-:W-:Y:S02]  /*6820*/  FFMA.FTZ R4, R26, R137, R3 ;  /* 0x000000891a047223 */ /* 0x000fe40000010003 */
[----:B------:R-:W-:Y:S01]  /*6830*/  FMUL.FTZ R6, R202, R5 ;  /* 0x00000005ca067220 */ /* 0x000fe20000410000 */
[----:B------:R-:W-:Y:S01]  /*6840*/  HADD2.F32 R22, -RZ, R22.H0_H0 ;  /* 0x20000016ff167230 */ /* 0x000fe20000004100 */
[C---:B-1----:R-:W-:Y:S02]  /*6850*/  FMUL.FTZ R191, R24.reuse, R191 ;  /* 0x000000bf18bf7220 */ /* 0x042fe40000410000 */
[----:B------:R-:W-:Y:S01]  /*6860*/  FMUL.FTZ R190, R24, R190 ;  /* 0x000000be18be7220 */ /* 0x000fe20000410000 */
[----:B------:R-:W-:Y:S01]  /*6870*/  HADD2.F32 R24, -RZ, R107.H0_H0 ;  /* 0x2000006bff187230 */ /* 0x000fe20000004100 */
[-C--:B------:R-:W-:Y:S01]  /*6880*/  FFMA.FTZ R6, R203, R4.reuse, -R6 ;  /* 0x00000004cb067223 */ /* 0x080fe20000010806 */
[----:B------:R-:W0:Y:S01]  /*6890*/  MUFU.EX2 R18, R18 ;  /* 0x0000001200127308 */ /* 0x000e220000000800 */
[----:B------:R-:W-:-:S02]  /*68a0*/  FMUL.FTZ R4, R202, R4 ;  /* 0x00000004ca047220 */ /* 0x000fc40000410000 */
[-C--:B------:R-:W-:Y:S02]  /*68b0*/  FMUL.FTZ R139, R23, R98.reuse ;  /* 0x00000062178b7220 */ /* 0x080fe40000410000 */
[----:B------:R-:W-:Y:S02]  /*68c0*/  FFMA.FTZ R5, R203, R5, R4 ;  /* 0x00000005cb057223 */ /* 0x000fe40000010004 */
[----:B------:R-:W-:Y:S02]  /*68d0*/  FMUL.FTZ R140, R22, R98 ;  /* 0x00000062168c7220 */ /* 0x000fe40000410000 */
[C---:B------:R-:W-:Y:S01]  /*68e0*/  FFMA.FTZ R6, R24.reuse, R139, R6 ;  /* 0x0000008b18067223 */ /* 0x040fe20000010006 */
[----:B------:R-:W-:Y:S01]  /*68f0*/  HADD2.F32 R20, -RZ, R20.H0_H0 ;  /* 0x20000014ff147230 */ /* 0x000fe20000004100 */
[----:B------:R-:W-:Y:S02]  /*6900*/  FFMA.FTZ R5, R24, R140, R5 ;  /* 0x0000008c18057223 */ /* 0x000fe40000010005 */
[----:B------:R-:W-:Y:S01]  /*6910*/  FMUL.FTZ R4, R200, R6 ;  /* 0x00000006c8047220 */ /* 0x000fe20000410000 */
[----:B------:R-:W-:Y:S01]  /*6920*/  HADD2.F32 R19, -RZ, R19.H0_H0 ;  /* 0x20000013ff137230 */ /* 0x000fe20000004100 */
[----:B--2---:R-:W-:-:S02]  /*6930*/  FMUL.FTZ R197, R21, R197 ;  /* 0x000000c515c57220 */ /* 0x004fc40000410000 */
[----:B------:R-:W-:Y:S01]  /*6940*/  FMUL.FTZ R196, R21, R196 ;  /* 0x000000c415c47220 */ /* 0x000fe20000410000 */
[----:B------:R-:W-:Y:S01]  /*6950*/  HADD2.F32 R21, -RZ, R106.H0_H0 ;  /* 0x2000006aff157230 */ /* 0x000fe20000004100 */
[CC--:B------:R-:W-:Y:S02]  /*6960*/  FFMA.FTZ R4, R201.reuse, R5.reuse, R4 ;  /* 0x00000005c9047223 */ /* 0x0c0fe40000010004 */
[----:B------:R-:W-:Y:S02]  /*6970*/  FMUL.FTZ R5, R200, R5 ;  /* 0x00000005c8057220 */ /* 0x000fe40000410000 */
[----:B------:R-:W-:Y:S02]  /*6980*/  FMUL.FTZ R142, R20, R97 ;  /* 0x00000061148e7220 */ /* 0x000fe40000410000 */
[----:B0-----:R-:W-:Y:S02]  /*6990*/  FMUL.FTZ R198, R18, R198 ;  /* 0x000000c612c67220 */ /* 0x001fe40000410000 */
[----:B------:R-:W-:-:S02]  /*69a0*/  FFMA.FTZ R6, R201, R6, -R5 ;  /* 0x00000006c9067223 */ /* 0x000fc40000010805 */
[----:B------:R-:W-:Y:S02]  /*69b0*/  FMUL.FTZ R141, R19, R97 ;  /* 0x00000061138d7220 */ /* 0x000fe40000410000 */
[C---:B------:R-:W-:Y:S01]  /*69c0*/  FFMA.FTZ R4, R21.reuse, R142, R4 ;  /* 0x0000008e15047223 */ /* 0x040fe20000010004 */
[----:B------:R-:W-:Y:S01]  /*69d0*/  HADD2.F32 R17, -RZ, R17.H0_H0 ;  /* 0x20000011ff117230 */ /* 0x000fe20000004100 */
        /* <DEDUP_REMOVED lines=10> */
[C---:B------:R-:W-:Y:S01]  /*6a80*/  FFMA.FTZ R5, R18.reuse, R143, R5 ;  /* 0x0000008f12057223 */ /* 0x040fe20000010005 */
[----:B------:R-:W-:Y:S01]  /*6a90*/  HADD2.F32 R14, -RZ, R14.H0_H0 ;  /* 0x2000000eff0e7230 */ /* 0x000fe20000004100 */
        /* <DEDUP_REMOVED lines=8> */
[----:B------:R-:W-:Y:S02]  /*6b20*/  FFMA.FTZ R4, R197, R5, -R4 ;  /* 0x00000005c5047223 */ /* 0x000fe40000010804 */
[C---:B------:R-:W-:Y:S01]  /*6b30*/  FFMA.FTZ R6, R15.reuse, R146, R6 ;  /* 0x000000920f067223 */ /* 0x040fe20000010006 */
[----:B------:R-:W-:Y:S01]  /*6b40*/  HADD2.F32 R11, -RZ, R11.H0_H0 ;  /* 0x2000000bff0b7230 */ /* 0x000fe20000004100 */
        /* <DEDUP_REMOVED lines=23> */
[----:B------:R-:W-:-:S04]  /*6cc0*/  FMUL.FTZ R126, R190, R5 ;  /* 0x00000005be7e7220 */ /* 0x000fc80000410000 */
[-C--:B------:R-:W-:Y:S02]  /*6cd0*/  FFMA.FTZ R127, R191, R4.reuse, -R126 ;  /* 0x00000004bf7f7223 */ /* 0x080fe4000001087e */
[----:B------:R-:W-:-:S04]  /*6ce0*/  FMUL.FTZ R4, R190, R4 ;  /* 0x00000004be047220 */ /* 0x000fc80000410000 */
[----:B------:R-:W-:Y:S01]  /*6cf0*/  FFMA.FTZ R4, R191, R5, R4 ;  /* 0x00000005bf047223 */ /* 0x000fe20000010004 */
[----:B---3--:R-:W-:Y:S02]  /*6d00*/  HADD2.F32 R5, -RZ, R135.H0_H0 ;  /* 0x20000087ff057230 */ /* 0x008fe40000004100 */
[----:B------:R-:W2:Y:S01]  /*6d10*/  LDL R135, [R1+0xc] ;  /* 0x00000c0001877983 */ /* 0x000ea20000100800 */
[----:B------:R-:W-:-:S06]  /*6d20*/  FMUL.FTZ R0, R0, R77 ;  /* 0x0000004d00007220 */ /* 0x000fcc0000410000 */
[----:B------:R-:W0:Y:S01]  /*6d30*/  MUFU.EX2 R0, R0 ;  /* 0x0000000000007308 */ /* 0x000e220000000800 */
[----:B------:R-:W-:-:S04]  /*6d40*/  FMUL.FTZ R2, R64, R206 ;  /* 0x000000ce40027220 */ /* 0x000fc80000410000 */
[----:B------:R-:W-:-:S04]  /*6d50*/  FFMA.FTZ R2, R65, R207, R2 ;  /* 0x000000cf41027223 */ /* 0x000fc80000010002 */
[----:B------:R-:W-:Y:S02]  /*6d60*/  FMUL.FTZ R3, R204, R2 ;  /* 0x00000002cc037220 */ /* 0x000fe40000410000 */
[C---:B0-----:R-:W-:Y:S02]  /*6d70*/  FMUL.FTZ R179, R0.reuse, R179 ;  /* 0x000000b300b37220 */ /* 0x041fe40000410000 */
[----:B------:R-:W-:Y:S02]  /*6d80*/  FMUL.FTZ R178, R0, R178 ;  /* 0x000000b200b27220 */ /* 0x000fe40000410000 */
[----:B------:R-:W-:-:S04]  /*6d90*/  FMUL.FTZ R0, R65, R206 ;  /* 0x000000ce41007220 */ /* 0x000fc80000410000 */
[----:B------:R-:W-:-:S04]  /*6da0*/  FFMA.FTZ R0, R64, R207, -R0 ;  /* 0x000000cf40007223 */ /* 0x000fc80000010800 */
[-C--:B------:R-:W-:Y:S02]  /*6db0*/  FFMA.FTZ R3, R205, R0.reuse, -R3 ;  /* 0x00000000cd037223 */ /* 0x080fe40000010803 */
[----:B------:R-:W-:-:S04]  /*6dc0*/  FMUL.FTZ R0, R204, R0 ;  /* 0x00000000cc007220 */ /* 0x000fc80000410000 */
[----:B------:R-:W-:-:S04]  /*6dd0*/  FFMA.FTZ R0, R205, R2, R0 ;  /* 0x00000002cd007223 */ /* 0x000fc80000010000 */
[----:B------:R-:W-:-:S04]  /*6de0*/  FMUL.FTZ R2, R202, R0 ;  /* 0x00000000ca027220 */ /* 0x000fc80000410000 */
        /* <DEDUP_REMOVED lines=17> */
[----:B------:R-:W-:Y:S01]  /*6f00*/  FMUL.FTZ R2, R194, R2 ;  /* 0x00000002c2027220 */ /* 0x000fe20000410000 */
[----:B------:R-:W-:-:S03]  /*6f10*/  HADD2.F32 R177, -RZ, R177.H0_H0 ;  /* 0x200000b1ffb17230 */ /* 0x000fc60000004100 */
[----:B------:R-:W-:Y:S01]  /*6f20*/  FFMA.FTZ R2, R195, R3, R2 ;  /* 0x00000003c3027223 */ /* 0x000fe20000010002 */
[----:B------:R-:W-:-:S03]  /*6f30*/  HADD2.F32 R176, -RZ, R176.H0_H0 ;  /* 0x200000b0ffb07230 */ /* 0x000fc60000004100 */
[C---:B------:R-:W-:Y:S02]  /*6f40*/  FMUL.FTZ R3, R192.reuse, R2 ;  /* 0x00000002c0037220 */ /* 0x040fe40000410000 */
[----:B------:R-:W-:Y:S02]  /*6f50*/  FMUL.FTZ R226, R177, R92 ;  /* 0x0000005cb1e27220 */ /* 0x000fe40000410000 */
[-C--:B------:R-:W-:Y:S02]  /*6f60*/  FFMA.FTZ R3, R193, R0.reuse, -R3 ;  /* 0x00000000c1037223 */ /* 0x080fe40000010803 */
[----:B------:R-:W-:Y:S02]  /*6f70*/  FMUL.FTZ R0, R192, R0 ;  /* 0x00000000c0007220 */ /* 0x000fe40000410000 */
        /* <DEDUP_REMOVED lines=8> */
[-C--:B------:R-:W-:Y:S02]  /*7000*/  FFMA.FTZ R126, R189, R4.reuse, R126 ;  /* 0x00000004bd7e7223 */ /* 0x080fe4000001007e */
        /* <DEDUP_REMOVED lines=24> */
[----:B------:R-:W-:Y:S01]  /*7190*/  FFMA.FTZ R126, R173, R231, R126 ;  /* 0x000000e7ad7e7223 */ /* 0x000fe2000001007e */
[----:B------:R-:W-:Y:S01]  /*71a0*/  HADD2.F32 R169, -RZ, R169.H0_H0 ;  /* 0x200000a9ffa97230 */ /* 0x000fe20000004100 */
[----:B------:R-:W-:Y:S02]  /*71b0*/  FMUL.FTZ R3, R186, R2 ;  /* 0x00000002ba037220 */ /* 0x000fe40000410000 */
[----:B------:R-:W-:Y:S02]  /*71c0*/  FMUL.FTZ R136, R184, R126 ;  /* 0x0000007eb8887220 */ /* 0x000fe40000410000 */
[-C--:B------:R-:W-:Y:S02]  /*71d0*/  FMUL.FTZ R233, R170, R89.reuse ;  /* 0x00000059aae97220 */ /* 0x080fe40000410000 */
[----:B------:R-:W-:Y:S01]  /*71e0*/  FMUL.FTZ R232, R169, R89 ;  /* 0x00000059a9e87220 */ /* 0x000fe20000410000 */
[----:B------:R-:W-:Y:S02]  /*71f0*/  HADD2.F32 R168, -RZ, R168.H0_H0 ;  /* 0x200000a8ffa87230 */ /* 0x000fe40000004100 */
[----:B------:R-:W-:-:S03]  /*7200*/  HADD2.F32 R167, -RZ, R167.H0_H0 ;  /* 0x200000a7ffa77230 */ /* 0x000fc60000004100 */
[-C--:B------:R-:W-:Y:S02]  /*7210*/  FMUL.FTZ R234, R168, R87.reuse ;  /* 0x00000057a8ea7220 */ /* 0x080fe40000410000 */
[----:B------:R-:W-:Y:S01]  /*7220*/  FMUL.FTZ R235, R167, R87 ;  /* 0x00000057a7eb7220 */ /* 0x000fe20000410000 */
[----:B------:R-:W-:Y:S02]  /*7230*/  HADD2.F32 R166, -RZ, R166.H0_H0 ;  /* 0x200000a6ffa67230 */ /* 0x000fe40000004100 */
[----:B------:R-:W-:-:S03]  /*7240*/  HADD2.F32 R165, -RZ, R165.H0_H0 ;  /* 0x200000a5ffa57230 */ /* 0x000fc60000004100 */
[-C--:B------:R-:W-:Y:S01]  /*7250*/  FMUL.FTZ R236, R166, R82.reuse ;  /* 0x00000052a6ec7220 */ /* 0x080fe20000410000 */
[----:B------:R-:W-:Y:S01]  /*7260*/  ISETP.NE.AND P1, PT, R134, 0x1f, PT ;  /* 0x0000001f8600780c */ /* 0x000fe20003f25270 */
[----:B------:R-:W-:Y:S01]  /*7270*/  FMUL.FTZ R237, R165, R82 ;  /* 0x00000052a5ed7220 */ /* 0x000fe20000410000 */
[----:B------:R-:W-:Y:S02]  /*7280*/  HADD2.F32 R164, -RZ, R164.H0_H0 ;  /* 0x200000a4ffa47230 */ /* 0x000fe40000004100 */
[----:B------:R-:W-:Y:S01]  /*7290*/  HADD2.F32 R163, -RZ, R163.H0_H0 ;  /* 0x200000a3ffa37230 */ /* 0x000fe20000004100 */
[----:B------:R-:W-:Y:S01]  /*72a0*/  BSSY B0, `(.L_x_8967) ;  /* 0x000003f000007945 */ /* 0x000fe20003800000 */
[----:B--2---:R-:W-:Y:S01]  /*72b0*/  HADD2.F32 R4, -RZ, R135.H0_H0 ;  /* 0x20000087ff047230 */ /* 0x004fe20000004100 */
[----:B------:R-:W-:-:S04]  /*72c0*/  FMUL.FTZ R135, R184, R127 ;  /* 0x0000007fb8877220 */ /* 0x000fc80000410000 */
[----:B------:R-:W-:Y:S02]  /*72d0*/  FFMA.FTZ R135, R185, R126, R135 ;  /* 0x0000007eb9877223 */ /* 0x000fe40000010087 */
[-C--:B------:R-:W-:Y:S02]  /*72e0*/  FFMA.FTZ R126, R187, R0.reuse, -R3 ;  /* 0x00000000bb7e7223 */ /* 0x080fe40000010803 */
[----:B------:R-:W-:Y:S02]  /*72f0*/  FMUL.FTZ R0, R186, R0 ;  /* 0x00000000ba007220 */ /* 0x000fe40000410000 */
[----:B------:R-:W-:Y:S02]  /*7300*/  FFMA.FTZ R127, R185, R127, -R136 ;  /* 0x0000007fb97f7223 */ /* 0x000fe40000010888 */
[----:B------:R-:W-:Y:S02]  /*7310*/  FFMA.FTZ R135, R4, R233, R135 ;  /* 0x000000e904877223 */ /* 0x000fe40000010087 */
[----:B------:R-:W-:-:S02]  /*7320*/  FFMA.FTZ R0, R187, R2, R0 ;  /* 0x00000002bb007223 */ /* 0x000fc40000010000 */
[----:B------:R-:W-:Y:S02]  /*7330*/  FFMA.FTZ R127, R4, R232, R127 ;  /* 0x000000e8047f7223 */ /* 0x000fe4000001007f */
[----:B------:R-:W-:Y:S01]  /*7340*/  FMUL.FTZ R136, R182, R135 ;  /* 0x00000087b6887220 */ /* 0x000fe20000410000 */
[----:B------:R-:W-:Y:S01]  /*7350*/  HADD2.F32 R3, -RZ, R152.H0_H0 ;  /* 0x20000098ff037230 */ /* 0x000fe20000004100 */
[----:B------:R-:W-:Y:S02]  /*7360*/  FMUL.FTZ R2, R184, R0 ;  /* 0x00000000b8027220 */ /* 0x000fe40000410000 */
[-C--:B------:R-:W-:Y:S02]  /*7370*/  FFMA.FTZ R136, R183, R127.reuse, -R136 ;  /* 0x0000007fb7887223 */ /* 0x080fe40000010888 */
[----:B------:R-:W-:Y:S02]  /*7380*/  FMUL.FTZ R152, R182, R127 ;  /* 0x0000007fb6987220 */ /* 0x000fe40000410000 */
[----:B------:R-:W-:-:S02]  /*7390*/  FFMA.FTZ R127, R185, R126, -R2 ;  /* 0x0000007eb97f7223 */ /* 0x000fc40000010802 */
[----:B------:R-:W-:Y:S02]  /*73a0*/  FMUL.FTZ R126, R184, R126 ;  /* 0x0000007eb87e7220 */ /* 0x000fe40000410000 */
[----:B------:R-:W-:Y:S02]  /*73b0*/  FFMA.FTZ R152, R183, R135, R152 ;  /* 0x00000087b7987223 */ /* 0x000fe40000010098 */
[----:B------:R-:W-:Y:S02]  /*73c0*/  FFMA.FTZ R136, R3, R234, R136 ;  /* 0x000000ea03887223 */ /* 0x000fe40000010088 */
[----:B------:R-:W-:Y:S02]  /*73d0*/  FFMA.FTZ R126, R185, R0, R126 ;  /* 0x00000000b97e7223 */ /* 0x000fe4000001007e */
[----:B------:R-:W-:Y:S02]  /*73e0*/  FFMA.FTZ R152, R3, R235, R152 ;  /* 0x000000eb03987223 */ /* 0x000fe40000010098 */
[----:B------:R-:W-:-:S02]  /*73f0*/  FMUL.FTZ R135, R180, R136 ;  /* 0x00000088b4877220 */ /* 0x000fc40000410000 */
[----:B------:R-:W-:Y:S01]  /*7400*/  FMUL.FTZ R0, R182, R127 ;  /* 0x0000007fb6007220 */ /* 0x000fe20000410000 */
[----:B------:R-:W-:Y:S01]  /*7410*/  HADD2.F32 R2, -RZ, R151.H0_H0 ;  /* 0x20000097ff027230 */ /* 0x000fe20000004100 */
[-C--:B------:R-:W-:Y:S02]  /*7420*/  FFMA.FTZ R151, R181, R152.reuse, R135 ;  /* 0x00000098b5977223 */ /* 0x080fe40000010087 */
[----:B------:R-:W-:Y:S02]  /*7430*/  FMUL.FTZ R152, R180, R152 ;  /* 0x00000098b4987220 */ /* 0x000fe40000410000 */
[-C--:B------:R-:W-:Y:S02]  /*7440*/  FFMA.FTZ R0, R183, R126.reuse, R0 ;  /* 0x0000007eb7007223 */ /* 0x080fe40000010000 */
[----:B------:R-:W-:Y:S02]  /*7450*/  FMUL.FTZ R126, R182, R126 ;  /* 0x0000007eb67e7220 */ /* 0x000fe40000410000 */
[----:B------:R-:W-:-:S02]  /*7460*/  FFMA.FTZ R135, R181, R136, -R152 ;  /* 0x00000088b5877223 */ /* 0x000fc40000010898 */
[----:B------:R-:W-:Y:S02]  /*7470*/  FFMA.FTZ R126, R183, R127, -R126 ;  /* 0x0000007fb77e7223 */ /* 0x000fe4000001087e */
[----:B------:R-:W-:Y:S02]  /*7480*/  FMUL.FTZ R127, R180, R0 ;  /* 0x00000000b47f7220 */ /* 0x000fe40000410000 */
[----:B------:R-:W-:Y:S02]  /*7490*/  FFMA.FTZ R136, R2, R236, R135 ;  /* 0x000000ec02887223 */ /* 0x000fe40000010087 */
[-C--:B------:R-:W-:Y:S02]  /*74a0*/  FMUL.FTZ R135, R180, R126.reuse ;  /* 0x0000007eb4877220 */ /* 0x080fe40000410000 */
[----:B------:R-:W-:Y:S02]  /*74b0*/  FFMA.FTZ R151, R2, R237, R151 ;  /* 0x000000ed02977223 */ /* 0x000fe40000010097 */
[----:B------:R-:W-:-:S02]  /*74c0*/  FFMA.FTZ R127, R181, R126, -R127 ;  /* 0x0000007eb57f7223 */ /* 0x000fc4000001087f */
[C---:B------:R-:W-:Y:S02]  /*74d0*/  FMUL.FTZ R154, R178.reuse, R136 ;  /* 0x00000088b29a7220 */ /* 0x040fe40000410000 */
[----:B------:R-:W-:Y:S02]  /*74e0*/  FFMA.FTZ R126, R181, R0, R135 ;  /* 0x00000000b57e7223 */ /* 0x000fe40000010087 */
[CC--:B------:R-:W-:Y:S02]  /*74f0*/  FMUL.FTZ R152, R178.reuse, R151.reuse ;  /* 0x00000097b2987220 */ /* 0x0c0fe40000410000 */
[----:B------:R-:W-:Y:S02]  /*7500*/  FFMA.FTZ R153, R179, R151, R154 ;  /* 0x00000097b3997223 */ /* 0x000fe4000001009a */
[C---:B------:R-:W-:Y:S02]  /*7510*/  FMUL.FTZ R210, R178.reuse, R126 ;  /* 0x0000007eb2d27220 */ /* 0x040fe40000410000 */
[----:B------:R-:W-:-:S02]  /*7520*/  FMUL.FTZ R151, R178, R127 ;  /* 0x0000007fb2977220 */ /* 0x000fc40000410000 */
[C---:B------:R-:W-:Y:S02]  /*7530*/  FFMA.FTZ R210, R179.reuse, R127, -R210 ;  /* 0x0000007fb3d27223 */ /* 0x040fe400000108d2 */
[C---:B------:R-:W-:Y:S02]  /*7540*/  FFMA.FTZ R151, R179.reuse, R126, R151 ;  /* 0x0000007eb3977223 */ /* 0x040fe40000010097 */
[----:B------:R0:W1:Y:S01]  /*7550*/  @P1 LDS.64 R126, [R134.X8+0x2d18] ;  /* 0x002d1800867e1984 */ /* 0x0000620000008a00 */
[----:B------:R-:W-:Y:S01]  /*7560*/  FFMA.FTZ R152, R179, R136, -R152 ;  /* 0x00000088b3987223 */ /* 0x000fe20000010898 */
[----:B------:R-:W-:Y:S01]  /*7570*/  HADD2.F32 R0, -RZ, R155.H0_H0 ;  /* 0x2000009bff007230 */ /* 0x000fe20000004100 */
[-C--:B------:R-:W-:Y:S02]  /*7580*/  FMUL.FTZ R135, R164, R77.reuse ;  /* 0x0000004da4877220 */ /* 0x080fe40000410000 */
[----:B------:R-:W-:Y:S02]  /*7590*/  FMUL.FTZ R136, R163, R77 ;  /* 0x0000004da3887220 */ /* 0x000fe40000410000 */
[----:B------:R-:W-:-:S02]  /*75a0*/  FFMA.FTZ R209, R0, R135, R152 ;  /* 0x0000008700d17223 */ /* 0x000fc40000010098 */
[----:B------:R-:W-:Y:S01]  /*75b0*/  FFMA.FTZ R208, R0, R136, R153 ;  /* 0x0000008800d07223 */ /* 0x000fe20000010099 */
        /* <DEDUP_REMOVED lines=13> */
.L_x_8968:
[----:B0-----:R-:W-:Y:S05]  /*7690*/  BSYNC B0 ;  /* 0x0000000000007941 */ /* 0x001fea0003800000 */
.L_x_8967:
        /* <DEDUP_REMOVED lines=12> */
[-C--:B------:R-:W-:Y:S01]  /*7760*/  FMUL.FTZ R223, R45, R131.reuse ;  /* 0x000000832ddf7220 */ /* 0x080fe20000410000 */
[----:B------:R-:W-:Y:S01]  /*7770*/  SHFL.IDX PT, R66, R66, RZ, 0x1f ;  /* 0x00001fff42427589 */ /* 0x000fe200000e0000 */
[-C--:B------:R-:W-:Y:S02]  /*7780*/  FMUL.FTZ R221, R46, R131.reuse ;  /* 0x000000832edd7220 */ /* 0x080fe40000410000 */
[----:B------:R-:W-:Y:S02]  /*7790*/  FMUL.FTZ R219, R47, R131 ;  /* 0x000000832fdb7220 */ /* 0x000fe40000410000 */
[C---:B-1----:R-:W-:Y:S02]  /*77a0*/  FMUL.FTZ R244, R178.reuse, R127 ;  /* 0x0000007fb2f47220 */ /* 0x042fe40000410000 */
[----:B------:R-:W-:Y:S02]  /*77b0*/  FMUL.FTZ R245, R178, -R126 ;  /* 0x8000007eb2f57220 */ /* 0x000fe40000410000 */
[----:B0-----:R-:W-:-:S02]  /*77c0*/  FMUL.FTZ R156, R151, R152 ;  /* 0x00000098979c7220 */ /* 0x001fc40000410000 */
[----:B------:R-:W-:Y:S02]  /*77d0*/  FFMA.FTZ R244, R179, R126, -R244 ;  /* 0x0000007eb3f47223 */ /* 0x000fe400000108f4 */
[----:B--2---:R-:W-:Y:S02]  /*77e0*/  FMUL.FTZ R157, R151, R155 ;  /* 0x0000009b979d7220 */ /* 0x004fe40000410000 */
[----:B------:R-:W-:Y:S02]  /*77f0*/  FFMA.FTZ R245, R179, -R127, R245 ;  /* 0x8000007fb3f57223 */ /* 0x000fe400000100f5 */
        /* <DEDUP_REMOVED lines=12> */
[----:B------:R-:W1:Y:S01]  /*78c0*/  SHFL.UP PT, R155, R209, 0x2, RZ ;  /* 0x04400000d19b7989 */ /* 0x000e6200000e00ff */
[----:B------:R-:W-:-:S03]  /*78d0*/  FMUL.FTZ R239, R49, R131 ;  /* 0x0000008331ef7220 */ /* 0x000fc60000410000 */
[----:B------:R-:W2:Y:S04]  /*78e0*/  SHFL.UP PT, R151, R210, 0x2, RZ ;  /* 0x04400000d2977989 */ /* 0x000ea800000e00ff */
[----:B------:R-:W3:Y:S01]  /*78f0*/  SHFL.UP PT, R153, R156, 0x2, RZ ;  /* 0x044000009c997989 */ /* 0x000ee200000e00ff */
[C---:B0-----:R-:W-:Y:S02]  /*7900*/  FMUL.FTZ R158, R156.reuse, R157 ;  /* 0x0000009d9c9e7220 */ /* 0x041fe40000410000 */
[-C--:B-1----:R-:W-:Y:S02]  /*7910*/  FMUL.FTZ R159, R156, R155.reuse ;  /* 0x0000009b9c9f7220 */ /* 0x082fe40000410000 */
[----:B------:R-:W-:Y:S02]  /*7920*/  FFMA.FTZ R158, R210, R155, -R158 ;  /* 0x0000009bd29e7223 */ /* 0x000fe4000001089e */
[----:B--2---:R-:W-:-:S02]  /*7930*/  FMUL.FTZ R154, R156, R151 ;  /* 0x000000979c9a7220 */ /* 0x004fc40000410000 */
[----:B------:R-:W-:Y:S02]  /*7940*/  FFMA.FTZ R159, R210, R157, R159 ;  /* 0x0000009dd29f7223 */ /* 0x000fe4000001009f */
[-C--:B---3--:R-:W-:Y:S02]  /*7950*/  FMUL.FTZ R152, R156, R153.reuse ;  /* 0x000000999c987220 */ /* 0x088fe40000410000 */
[C---:B------:R-:W-:Y:S02]  /*7960*/  FFMA.FTZ R153, R210.reuse, R153, R154 ;  /* 0x00000099d2997223 */ /* 0x040fe4000001009a */
[----:B------:R-:W-:Y:S02]  /*7970*/  @P3 FFMA.FTZ R210, R210, R151, -R152 ;  /* 0x00000097d2d23223 */ /* 0x000fe40000010898 */
        /* <DEDUP_REMOVED lines=52> */
[----:B------:R-:W-:Y:S02]  /*7cc0*/  FMUL.FTZ R156, R37, R130 ;  /* 0x00000082259c7220 */ /* 0x000fe40000410000 */
[----:B------:R-:W-:Y:S01]  /*7cd0*/  @P3 FADD.FTZ R208, R208, R155 ;  /* 0x0000009bd0d03221 */ /* 0x000fe20000010000 */
[----:B------:R-:W0:Y:S01]  /*7ce0*/  SHFL.UP PT, R152, R210, 0x10, RZ ;  /* 0x06000000d2987989 */ /* 0x000e2200000e00ff */
[----:B------:R-:W-:Y:S01]  /*7cf0*/  @P3 FADD.FTZ R209, R209, R154 ;  /* 0x0000009ad1d13221 */ /* 0x000fe20000010000 */
[----:B------:R-:W-:Y:S01]  /*7d00*/  ISETP.GE.AND P3, PT, R133, 0x10, PT ;  /* 0x000000108500780c */ /* 0x000fe20003f66270 */
[----:B------:R-:W-:Y:S01]  /*7d10*/  FMUL.FTZ R155, R37, R131 ;  /* 0x00000083259b7220 */ /* 0x000fe20000410000 */
[----:B------:R-:W1:Y:S01]  /*7d20*/  SHFL.UP PT, R215, R151, 0x10, RZ ;  /* 0x0600000097d77989 */ /* 0x000e6200000e00ff */
[----:B------:R-:W-:-:S02]  /*7d30*/  FADD.FTZ R153, R156, R211 ;  /* 0x000000d39c997221 */ /* 0x000fc40000010000 */
[----:B------:R-:W-:Y:S01]  /*7d40*/  FADD.FTZ R212, -R155, R212 ;  /* 0x000000d49bd47221 */ /* 0x000fe20000010100 */
[----:B------:R-:W2:Y:S01]  /*7d50*/  SHFL.UP PT, R211, R208, 0x10, RZ ;  /* 0x06000000d0d37989 */ /* 0x000ea200000e00ff */
[C---:B------:R-:W-:Y:S02]  /*7d60*/  FMUL.FTZ R154, R184.reuse, -R153 ;  /* 0x80000099b89a7220 */ /* 0x040fe40000410000 */
[-C--:B------:R-:W-:Y:S01]  /*7d70*/  FMUL.FTZ R216, R184, -R212.reuse ;  /* 0x800000d4b8d87220 */ /* 0x080fe20000410000 */
[----:B------:R-:W3:Y:S01]  /*7d80*/  SHFL.UP PT, R214, R209, 0x10, RZ ;  /* 0x06000000d1d67989 */ /* 0x000ee200000e00ff */
[C---:B------:R-:W-:Y:S02]  /*7d90*/  FFMA.FTZ R213, R185.reuse, R212, R154 ;  /* 0x000000d4b9d57223 */ /* 0x040fe4000001009a */
[----:B------:R-:W-:Y:S02]  /*7da0*/  FMUL.FTZ R154, R38, R131 ;  /* 0x00000083269a7220 */ /* 0x000fe40000410000 */
[----:B------:R-:W-:-:S02]  /*7db0*/  FFMA.FTZ R216, R185, R153, -R216 ;  /* 0x00000099b9d87223 */ /* 0x000fc400000108d8 */
[----:B------:R-:W-:Y:S02]  /*7dc0*/  FMUL.FTZ R153, R38, R130 ;  /* 0x0000008226997220 */ /* 0x000fe40000410000 */
[----:B------:R-:W-:Y:S02]  /*7dd0*/  FADD.FTZ R212, -R154, R213 ;  /* 0x000000d59ad47221 */ /* 0x000fe40000010100 */
[----:B------:R-:W-:Y:S02]  /*7de0*/  FADD.FTZ R216, R153, R216 ;  /* 0x000000d899d87221 */ /* 0x000fe40000010000 */
[C---:B------:R-:W-:Y:S02]  /*7df0*/  FMUL.FTZ R213, R186.reuse, -R212 ;  /* 0x800000d4bad57220 */ /* 0x040fe40000410000 */
[-C--:B------:R-:W-:Y:S02]  /*7e00*/  FMUL.FTZ R217, R186, -R216.reuse ;  /* 0x800000d8bad97220 */ /* 0x080fe40000410000 */
[----:B------:R-:W-:-:S02]  /*7e10*/  FFMA.FTZ R213, R187, R216, -R213 ;  /* 0x000000d8bbd57223 */ /* 0x000fc400000108d5 */
[----:B0-----:R-:W-:Y:S02]  /*7e20*/  FMUL.FTZ R216, R151, R152 ;  /* 0x0000009897d87220 */ /* 0x001fe40000410000 */
[----:B------:R-:W-:Y:S02]  /*7e30*/  FFMA.FTZ R212, R187, R212, R217 ;  /* 0x000000d4bbd47223 */ /* 0x000fe400000100d9 */
[----:B-1----:R-:W-:Y:S02]  /*7e40*/  FFMA.FTZ R218, R210, R215, R216 ;  /* 0x000000d7d2da7223 */ /* 0x002fe400000100d8 */
[C---:B--2---:R-:W-:Y:S02]  /*7e50*/  FMUL.FTZ R217, R151.reuse, R211 ;  /* 0x000000d397d97220 */ /* 0x044fe40000410000 */
[C---:B---3--:R-:W-:Y:S02]  /*7e60*/  FMUL.FTZ R216, R151.reuse, R214 ;  /* 0x000000d697d87220 */ /* 0x048fe40000410000 */
[----:B------:R-:W-:-:S02]  /*7e70*/  FMUL.FTZ R215, R151, R215 ;  /* 0x000000d797d77220 */ /* 0x000fc40000410000 */
[C---:B------:R-:W-:Y:S01]  /*7e80*/  FFMA.FTZ R214, R210.reuse, R214, -R217 ;  /* 0x000000d6d2d67223 */ /* 0x040fe200000108d9 */
[----:B------:R-:W-:Y:S01]  /*7e90*/  FSEL R217, R151, R218, !P3 ;  /* 0x000000da97d97208 */ /* 0x000fe20005800000 */
[C---:B------:R-:W-:Y:S02]  /*7ea0*/  FFMA.FTZ R211, R210.reuse, R211, R216 ;  /* 0x000000d3d2d37223 */ /* 0x040fe400000100d8 */
[----:B------:R-:W-:Y:S01]  /*7eb0*/  @P3 FFMA.FTZ R210, R210, R152, -R215 ;  /* 0x00000098d2d23223 */ /* 0x000fe200000108d7 */
[----:B------:R0:W-:Y:S01]  /*7ec0*/  SHFL.IDX PT, R216, R67, RZ, 0x1f ;  /* 0x00001fff43d87589 */ /* 0x0001e200000e0000 */
[----:B------:R-:W-:Y:S02]  /*7ed0*/  FMUL.FTZ R152, R39, R130 ;  /* 0x0000008227987220 */ /* 0x000fe40000410000 */
[----:B------:R-:W-:Y:S01]  /*7ee0*/  @P3 FADD.FTZ R209, R209, R214 ;  /* 0x000000d6d1d13221 */ /* 0x000fe20000010000 */
[----:B------:R-:W1:Y:S01]  /*7ef0*/  SHFL.UP PT, R217, R217, 0x1, RZ ;  /* 0x04200000d9d97989 */ /* 0x000e6200000e00ff */
[----:B------:R-:W-:-:S02]  /*7f00*/  FMUL.FTZ R151, R39, R131 ;  /* 0x0000008327977220 */ /* 0x000fc40000410000 */
[----:B------:R-:W-:Y:S01]  /*7f10*/  FADD.FTZ R214, R152, R213 ;  /* 0x000000d598d67221 */ /* 0x000fe20000010000 */
[----:B------:R1:W2:Y:S01]  /*7f20*/  SHFL.UP PT, R215, R210, 0x1, RZ ;  /* 0x04200000d2d77989 */ /* 0x0002a200000e00ff */
[----:B------:R-:W-:Y:S02]  /*7f30*/  FADD.FTZ R212, -R151, R212 ;  /* 0x000000d497d47221 */ /* 0x000fe40000010100 */
[C---:B------:R-:W-:Y:S01]  /*7f40*/  FMUL.FTZ R213, R188.reuse, -R214 ;  /* 0x800000d6bcd57220 */ /* 0x040fe20000410000 */
[----:B------:R-:W3:Y:S01]  /*7f50*/  SHFL.UP PT, R209, R209, 0x1, RZ ;  /* 0x04200000d1d17989 */ /* 0x000ee200000e00ff */
[-C--:B------:R-:W-:Y:S02]  /*7f60*/  FMUL.FTZ R218, R188, -R212.reuse ;  /* 0x800000d4bcda7220 */ /* 0x080fe40000410000 */
[----:B------:R-:W-:Y:S02]  /*7f70*/  FFMA.FTZ R220, R189, R212, R213 ;  /* 0x000000d4bddc7223 */ /* 0x000fe400000100d5 */
[----:B------:R-:W-:-:S02]  /*7f80*/  FMUL.FTZ R213, R40, R131 ;  /* 0x0000008328d57220 */ /* 0x000fc40000410000 */
[----:B0-----:R-:W-:Y:S02]  /*7f90*/  FFMA.FTZ R67, R189, R214, -R218 ;  /* 0x000000d6bd437223 */ /* 0x001fe400000108da */
[----:B------:R-:W-:Y:S02]  /*7fa0*/  FMUL.FTZ R212, R40, R130 ;  /* 0x0000008228d47220 */ /* 0x000fe40000410000 */
[----:B------:R-:W-:Y:S02]  /*7fb0*/  FADD.FTZ R220, -R213, R220 ;  /* 0x000000dcd5dc7221 */ /* 0x000fe40000010100 */
[----:B------:R-:W-:Y:S02]  /*7fc0*/  FADD.FTZ R214, R212, R67 ;  /* 0x00000043d4d67221 */ /* 0x000fe40000010000 */
[----:B------:R-:W-:Y:S02]  /*7fd0*/  FMUL.FTZ R67, R190, -R220 ;  /* 0x800000dcbe437220 */ /* 0x000fe40000410000 */
[----:B------:R-:W-:-:S02]  /*7fe0*/  @P3 FADD.FTZ R208, R208, R211 ;  /* 0x000000d3d0d03221 */ /* 0x000fc40000010000 */
[-C--:B------:R-:W-:Y:S02]  /*7ff0*/  FFMA.FTZ R67, R191, R214.reuse, -R67 ;  /* 0x000000d6bf437223 */ /* 0x080fe40000010843 */
[----:B------:R-:W-:Y:S02]  /*8000*/  FMUL.FTZ R214, R190, -R214 ;  /* 0x800000d6bed67220 */ /* 0x000fe40000410000 */
[----:B-1----:R-:W-:Y:S02]  /*8010*/  FMUL.FTZ R210, R217, R216 ;  /* 0x000000d8d9d27220 */ /* 0x002fe40000410000 */
[----:B------:R-:W-:Y:S02]  /*8020*/  FFMA.FTZ R220, R191, R220, R214 ;  /* 0x000000dcbfdc7223 */ /* 0x000fe400000100d6 */
[-C--:B--2---:R-:W-:Y:S01]  /*8030*/  FFMA.FTZ R210, R215, R66.reuse, -R210 ;  /* 0x00000042d7d27223 */ /* 0x084fe200000108d2 */
[----:B------:R0:W1:Y:S01]  /*8040*/  SHFL.UP PT, R214, R208, 0x1, RZ ;  /* 0x04200000d0d67989 */ /* 0x00006200000e00ff */
[----:B------:R-:W-:-:S02]  /*8050*/  FMUL.FTZ R217, R217, R66 ;  /* 0x00000042d9d97220 */ /* 0x000fc40000410000 */
[----:B---3--:R-:W-:Y:S02]  /*8060*/  @P2 FADD.FTZ R66, R209, R210 ;  /* 0x000000d2d1422221 */ /* 0x008fe40000010000 */
[C---:B------:R-:W-:Y:S02]  /*8070*/  FMUL.FTZ R210, R41.reuse, R130 ;  /* 0x0000008229d27220 */ /* 0x040fe40000410000 */
[----:B------:R-:W-:Y:S02]  /*8080*/  FMUL.FTZ R211, R41, R131 ;  /* 0x0000008329d37220 */ /* 0x000fe40000410000 */
[----:B------:R-:W-:Y:S02]  /*8090*/  FADD.FTZ R67, R210, R67 ;  /* 0x00000043d2437221 */ /* 0x000fe40000010000 */
[----:B------:R-:W-:Y:S02]  /*80a0*/  FADD.FTZ R220, -R211, R220 ;  /* 0x000000dcd3dc7221 */ /* 0x000fe40000010100 */
[----:B------:R-:W-:-:S02]  /*80b0*/  FMUL.FTZ R209, R192, -R67 ;  /* 0x80000043c0d17220 */ /* 0x000fc40000410000 */
[-C--:B------:R-:W-:Y:S02]  /*80c0*/  FMUL.FTZ R218, R192, -R220.reuse ;  /* 0x800000dcc0da7220 */ /* 0x080fe40000410000 */
[C---:B------:R-:W-:Y:S02]  /*80d0*/  FFMA.FTZ R220, R193.reuse, R220, R209 ;  /* 0x000000dcc1dc7223 */ /* 0x040fe400000100d1 */
[C---:B------:R-:W-:Y:S02]  /*80e0*/  FMUL.FTZ R209, R42.reuse, R131 ;  /* 0x000000832ad17220 */ /* 0x040fe40000410000 */
[----:B------:R-:W-:Y:S02]  /*80f0*/  FFMA.FTZ R67, R193, R67, -R218 ;  /* 0x00000043c1437223 */ /* 0x000fe400000108da */
[----:B0-----:R-:W-:Y:S02]  /*8100*/  FMUL.FTZ R208, R42, R130 ;  /* 0x000000822ad07220 */ /* 0x001fe40000410000 */
[----:B------:R-:W-:-:S02]  /*8110*/  FFMA.FTZ R217, R215, R216, R217 ;  /* 0x000000d8d7d97223 */ /* 0x000fc400000100d9 */
[----:B------:R-:W-:Y:S02]  /*8120*/  FADD.FTZ R220, -R209, R220 ;  /* 0x000000dcd1dc7221 */ /* 0x000fe40000010100 */
[----:B------:R-:W-:Y:S02]  /*8130*/  FADD.FTZ R67, R208, R67 ;  /* 0x00000043d0437221 */ /* 0x000fe40000010000 */
[----:B-1----:R-:W-:Y:S01]  /*8140*/  @P2 FADD.FTZ R216, R214, R217 ;  /* 0x000000d9d6d82221 */ /* 0x002fe20000010000 */
[----:B------:R-:W-:Y:S01]  /*8150*/  ISETP.NE.AND P2, PT, R251, 0x1f, PT ;  /* 0x0000001ffb00780c */ /* 0x000fe20003f45270 */
[C---:B------:R-:W-:Y:S02]  /*8160*/  FMUL.FTZ R214, R194.reuse, -R220 ;  /* 0x800000dcc2d67220 */ /* 0x040fe40000410000 */
[-C--:B------:R-:W-:Y:S02]  /*8170*/  FMUL.FTZ R215, R194, -R67.reuse ;  /* 0x80000043c2d77220 */ /* 0x080fe40000410000 */
[----:B------:R-:W-:-:S02]  /*8180*/  FFMA.FTZ R217, R195, R67, -R214 ;  /* 0x00000043c3d97223 */ /* 0x000fc400000108d6 */
[----:B------:R-:W-:Y:S02]  /*8190*/  FFMA.FTZ R220, R195, R220, R215 ;  /* 0x000000dcc3dc7223 */ /* 0x000fe400000100d7 */
[C---:B------:R-:W-:Y:S02]  /*81a0*/  FMUL.FTZ R214, R43.reuse, R130 ;  /* 0x000000822bd67220 */ /* 0x040fe40000410000 */
[----:B------:R-:W-:Y:S02]  /*81b0*/  FMUL.FTZ R215, R43, R131 ;  /* 0x000000832bd77220 */ /* 0x000fe40000410000 */
[C---:B------:R-:W-:Y:S02]  /*81c0*/  FMUL.FTZ R67, R65.reuse, R216 ;  /* 0x000000d841437220 */ /* 0x040fe40000410000 */
[----:B------:R-:W-:Y:S02]  /*81d0*/  FMUL.FTZ R65, R65, R66 ;  /* 0x0000004241417220 */ /* 0x000fe40000410000 */
[----:B------:R-:W-:-:S02]  /*81e0*/  FADD.FTZ R217, R214, R217 ;  /* 0x000000d9d6d97221 */ /* 0x000fc40000010000 */
[----:B------:R-:W-:Y:S02]  /*81f0*/  FADD.FTZ R220, -R215, R220 ;  /* 0x000000dcd7dc7221 */ /* 0x000fe40000010100 */
[C---:B------:R-:W-:Y:S02]  /*8200*/  FFMA.FTZ R67, R64.reuse, R66, -R67 ;  /* 0x0000004240437223 */ /* 0x040fe40000010843 */
[----:B------:R-:W-:Y:S02]  /*8210*/  FFMA.FTZ R66, R64, R216, R65 ;  /* 0x000000d840427223 */ /* 0x000fe40000010041 */
        /* <DEDUP_REMOVED lines=16> */
[----:B------:R-:W-:Y:S02]  /*8320*/  FMUL.FTZ R220, R46, R130 ;  /* 0x000000822edc7220 */ /* 0x000fe40000410000 */
[----:B------:R-:W-:Y:S02]  /*8330*/  FADD.FTZ R65, -R221, R64 ;  /* 0x00000040dd417221 */ /* 0x000fe40000010100 */
[----:B------:R-:W-:Y:S02]  /*8340*/  FADD.FTZ R64, R220, R217 ;  /* 0x000000d9dc407221 */ /* 0x000fe40000010000 */
[C---:B------:R-:W-:Y:S02]  /*8350*/  FMUL.FTZ R217, R202.reuse, -R65 ;  /* 0x80000041cad97220 */ /* 0x040fe40000410000 */
[----:B------:R-:W-:-:S02]  /*8360*/  FMUL.FTZ R216, R202, -R64 ;  /* 0x80000040cad87220 */ /* 0x000fc40000410000 */
[C---:B------:R-:W-:Y:S02]  /*8370*/  FFMA.FTZ R64, R203.reuse, R64, -R217 ;  /* 0x00000040cb407223 */ /* 0x040fe400000108d9 */
[----:B------:R-:W-:Y:S02]  /*8380*/  FFMA.FTZ R65, R203, R65, R216 ;  /* 0x00000041cb417223 */ /* 0x000fe400000100d8 */
[----:B------:R-:W-:Y:S02]  /*8390*/  FMUL.FTZ R218, R47, R130 ;  /* 0x000000822fda7220 */ /* 0x000fe40000410000 */
[----:B------:R-:W-:Y:S02]  /*83a0*/  FADD.FTZ R65, -R219, R65 ;  /* 0x00000041db417221 */ /* 0x000fe40000010100 */
[----:B------:R-:W-:Y:S02]  /*83b0*/  FADD.FTZ R64, R218, R64 ;  /* 0x00000040da407221 */ /* 0x000fe40000010000 */
[----:B------:R-:W-:-:S02]  /*83c0*/  FMUL.FTZ R217, R204, -R65 ;  /* 0x80000041ccd97220 */ /* 0x000fc40000410000 */
[-C--:B------:R-:W-:Y:S02]  /*83d0*/  FMUL.FTZ R216, R204, -R64.reuse ;  /* 0x80000040ccd87220 */ /* 0x080fe40000410000 */
[C---:B------:R-:W-:Y:S02]  /*83e0*/  FFMA.FTZ R64, R205.reuse, R64, -R217 ;  /* 0x00000040cd407223 */ /* 0x040fe400000108d9 */
[----:B------:R-:W-:Y:S02]  /*83f0*/  FFMA.FTZ R65, R205, R65, R216 ;  /* 0x00000041cd417223 */ /* 0x000fe400000100d8 */
[C---:B------:R-:W-:Y:S02]  /*8400*/  FMUL.FTZ R217, R48.reuse, R131 ;  /* 0x0000008330d97220 */ /* 0x040fe40000410000 */
[----:B------:R-:W-:Y:S02]  /*8410*/  FMUL.FTZ R216, R48, R130 ;  /* 0x0000008230d87220 */ /* 0x000fe40000410000 */
[----:B------:R-:W-:-:S02]  /*8420*/  FADD.FTZ R242, R242, R66 ;  /* 0x00000042f2f27221 */ /* 0x000fc40000010000 */
[----:B------:R-:W-:Y:S02]  /*8430*/  FADD.FTZ R66, -R217, R65 ;  /* 0x00000041d9427221 */ /* 0x000fe40000010100 */
[----:B------:R-:W-:Y:S02]  /*8440*/  FADD.FTZ R65, R216, R64 ;  /* 0x00000040d8417221 */ /* 0x000fe40000010000 */
[----:B------:R-:W-:Y:S02]  /*8450*/  FADD.FTZ R243, R243, R67 ;  /* 0x00000043f3f37221 */ /* 0x000fe40000010000 */
[C---:B------:R-:W-:Y:S02]  /*8460*/  FMUL.FTZ R64, R206.reuse, -R65 ;  /* 0x80000041ce407220 */ /* 0x040fe40000410000 */
[-C--:B------:R-:W-:Y:S02]  /*8470*/  FMUL.FTZ R67, R206, -R66.reuse ;  /* 0x80000042ce437220 */ /* 0x080fe40000410000 */
[----:B------:R-:W-:-:S02]  /*8480*/  FFMA.FTZ R64, R207, R66, R64 ;  /* 0x00000042cf407223 */ /* 0x000fc40000010040 */
[C---:B------:R-:W-:Y:S02]  /*8490*/  FMUL.FTZ R66, R206.reuse, R243 ;  /* 0x000000f3ce427220 */ /* 0x040fe40000410000 */
[C---:B------:R-:W-:Y:S02]  /*84a0*/  FFMA.FTZ R65, R207.reuse, R65, -R67 ;  /* 0x00000041cf417223 */ /* 0x040fe40000010843 */
[-C--:B------:R-:W-:Y:S02]  /*84b0*/  FMUL.FTZ R67, R206, R242.reuse ;  /* 0x000000f2ce437220 */ /* 0x080fe40000410000 */
[C---:B------:R-:W-:Y:S02]  /*84c0*/  FFMA.FTZ R66, R207.reuse, R242, R66 ;  /* 0x000000f2cf427223 */ /* 0x040fe40000010042 */
[----:B------:R-:W-:Y:S02]  /*84d0*/  FFMA.FTZ R67, R207, R243, -R67 ;  /* 0x000000f3cf437223 */ /* 0x000fe40000010843 */
[----:B------:R-:W-:-:S02]  /*84e0*/  FFMA.FTZ R240, R30, R240, R66 ;  /* 0x000000f01ef07223 */ /* 0x000fc40000010042 */
[-C--:B------:R-:W-:Y:S02]  /*84f0*/  FMUL.FTZ R66, R180, -R244.reuse ;  /* 0x800000f4b4427220 */ /* 0x080fe40000410000 */
[----:B------:R-:W-:Y:S02]  /*8500*/  FFMA.FTZ R241, R30, R241, R67 ;  /* 0x000000f11ef17223 */ /* 0x000fe40000010043 */
[-C--:B------:R-:W-:Y:S02]  /*8510*/  FMUL.FTZ R67, R180, -R245.reuse ;  /* 0x800000f5b4437220 */ /* 0x080fe40000410000 */
[C---:B------:R-:W-:Y:S02]  /*8520*/  FFMA.FTZ R245, R181.reuse, R245, R66 ;  /* 0x000000f5b5f57223 */ /* 0x040fe40000010042 */
[----:B------:R-:W-:Y:S02]  /*8530*/  FMUL.FTZ R66, R204, R241 ;  /* 0x000000f1cc427220 */ /* 0x000fe40000410000 */
[----:B------:R-:W-:-:S02]  /*8540*/  FFMA.FTZ R244, R181, R244, -R67 ;  /* 0x000000f4b5f47223 */ /* 0x000fc40000010843 */
[-C--:B------:R-:W-:Y:S02]  /*8550*/  FMUL.FTZ R67, R204, R240.reuse ;  /* 0x000000f0cc437220 */ /* 0x080fe40000410000 */
[C---:B------:R-:W-:Y:S02]  /*8560*/  FFMA.FTZ R66, R205.reuse, R240, R66 ;  /* 0x000000f0cd427223 */ /* 0x040fe40000010042 */
[----:B------:R-:W-:Y:S02]  /*8570*/  FFMA.FTZ R67, R205, R241, -R67 ;  /* 0x000000f1cd437223 */ /* 0x000fe40000010843 */
[----:B------:R-:W-:Y:S02]  /*8580*/  FFMA.FTZ R138, R26, R138, R66 ;  /* 0x0000008a1a8a7223 */ /* 0x000fe40000010042 */
[----:B------:R-:W-:Y:S02]  /*8590*/  FMUL.FTZ R66, R182, -R244 ;  /* 0x800000f4b6427220 */ /* 0x000fe40000410000 */
[----:B------:R-:W-:-:S02]  /*85a0*/  FFMA.FTZ R137, R26, R137, R67 ;  /* 0x000000891a897223 */ /* 0x000fc40000010043 */
[-C--:B------:R-:W-:Y:S02]  /*85b0*/  FMUL.FTZ R67, R182, -R245.reuse ;  /* 0x800000f5b6437220 */ /* 0x080fe40000410000 */
[C---:B------:R-:W-:Y:S02]  /*85c0*/  FFMA.FTZ R245, R183.reuse, R245, R66 ;  /* 0x000000f5b7f57223 */ /* 0x040fe40000010042 */
[C---:B------:R-:W-:Y:S02]  /*85d0*/  FMUL.FTZ R66, R202.reuse, R137 ;  /* 0x00000089ca427220 */ /* 0x040fe40000410000 */
[----:B------:R-:W-:Y:S02]  /*85e0*/  FFMA.FTZ R244, R183, R244, -R67 ;  /* 0x000000f4b7f47223 */ /* 0x000fe40000010843 */
[-C--:B------:R-:W-:Y:S02]  /*85f0*/  FMUL.FTZ R67, R202, R138.reuse ;  /* 0x0000008aca437220 */ /* 0x080fe40000410000 */
[----:B------:R-:W-:-:S02]  /*8600*/  FFMA.FTZ R66, R203, R138, R66 ;  /* 0x0000008acb427223 */ /* 0x000fc40000010042 */
[----:B------:R-:W-:Y:S02]  /*8610*/  FFMA.FTZ R67, R203, R137, -R67 ;  /* 0x00000089cb437223 */ /* 0x000fe40000010843 */
[----:B------:R-:W-:Y:S02]  /*8620*/  FFMA.FTZ R140, R24, R140, R66 ;  /* 0x0000008c188c7223 */ /* 0x000fe40000010042 */
[----:B------:R-:W-:Y:S02]  /*8630*/  FMUL.FTZ R66, R184, -R244 ;  /* 0x800000f4b8427220 */ /* 0x000fe40000410000 */
[----:B------:R-:W-:Y:S02]  /*8640*/  FFMA.FTZ R139, R24, R139, R67 ;  /* 0x0000008b188b7223 */ /* 0x000fe40000010043 */
[-C--:B------:R-:W-:Y:S02]  /*8650*/  FMUL.FTZ R67, R184, -R245.reuse ;  /* 0x800000f5b8437220 */ /* 0x080fe40000410000 */
[----:B------:R-:W-:-:S02]  /*8660*/  FFMA.FTZ R245, R185, R245, R66 ;  /* 0x000000f5b9f57223 */ /* 0x000fc40000010042 */
[CC--:B------:R-:W-:Y:S02]  /*8670*/  FMUL.FTZ R66, R200.reuse, R139.reuse ;  /* 0x0000008bc8427220 */ /* 0x0c0fe40000410000 */
[----:B------:R-:W-:Y:S02]  /*8680*/  FFMA.FTZ R244, R185, R244, -R67 ;  /* 0x000000f4b9f47223 */ /* 0x000fe40000010843 */
[-C--:B------:R-:W-:Y:S02]  /*8690*/  FMUL.FTZ R67, R200, R140.reuse ;  /* 0x0000008cc8437220 */ /* 0x080fe40000410000 */
[C---:B------:R-:W-:Y:S02]  /*86a0*/  FFMA.FTZ R66, R201.reuse, R140, R66 ;  /* 0x0000008cc9427223 */ /* 0x040fe40000010042 */
[----:B------:R-:W-:Y:S02]  /*86b0*/  FFMA.FTZ R67, R201, R139, -R67 ;  /* 0x0000008bc9437223 */ /* 0x000fe40000010843 */
[----:B------:R-:W-:-:S02]  /*86c0*/  FFMA.FTZ R142, R21, R142, R66 ;  /* 0x0000008e158e7223 */ /* 0x000fc40000010042 */
[CC--:B------:R-:W-:Y:S02]  /*86d0*/  FMUL.FTZ R66, R186.reuse, -R244.reuse ;  /* 0x800000f4ba427220 */ /* 0x0c0fe40000410000 */
        /* <DEDUP_REMOVED lines=18> */
[C---:B------:R-:W-:Y:S02]  /*8800*/  FFMA.FTZ R146, R15.reuse, R146, R66 ;  /* 0x000000920f927223 */ /* 0x040fe40000010042 */
[C---:B------:R-:W-:Y:S02]  /*8810*/  FMUL.FTZ R66, R190.reuse, -R244 ;  /* 0x800000f4be427220 */ /* 0x040fe40000410000 */
        /* <DEDUP_REMOVED lines=9> */
[-C--:B------:R-:W-:Y:S02]  /*88b0*/  FMUL.FTZ R66, R192, -R244.reuse ;  /* 0x800000f4c0427220 */ /* 0x080fe40000410000 */
[----:B------:R-:W-:Y:S02]  /*88c0*/  FFMA.FTZ R147, R12, R147, R67 ;  /* 0x000000930c937223 */ /* 0x000fe40000010043 */
[CC--:B------:R-:W-:Y:S02]  /*88d0*/  FMUL.FTZ R67, R192.reuse, -R245.reuse ;  /* 0x800000f5c0437220 */ /* 0x0c0fe40000410000 */
[C---:B------:R-:W-:Y:S02]  /*88e0*/  FFMA.FTZ R245, R193.reuse, R245, R66 ;  /* 0x000000f5c1f57223 */ /* 0x040fe40000010042 */
[----:B------:R-:W-:Y:S02]  /*88f0*/  FMUL.FTZ R66, R192, R147 ;  /* 0x00000093c0427220 */ /* 0x000fe40000410000 */
[----:B------:R-:W-:-:S02]  /*8900*/  FFMA.FTZ R244, R193, R244, -R67 ;  /* 0x000000f4c1f47223 */ /* 0x000fc40000010843 */
[-C--:B------:R-:W-:Y:S02]  /*8910*/  FMUL.FTZ R67, R192, R148.reuse ;  /* 0x00000094c0437220 */ /* 0x080fe40000410000 */
[C---:B------:R-:W-:Y:S02]  /*8920*/  FFMA.FTZ R66, R193.reuse, R148, R66 ;  /* 0x00000094c1427223 */ /* 0x040fe40000010042 */
[----:B------:R-:W-:Y:S02]  /*8930*/  FFMA.FTZ R67, R193, R147, -R67 ;  /* 0x00000093c1437223 */ /* 0x000fe40000010843 */
[C---:B------:R-:W-:Y:S02]  /*8940*/  FFMA.FTZ R150, R9.reuse, R150, R66 ;  /* 0x0000009609967223 */ /* 0x040fe40000010042 */
        /* <DEDUP_REMOVED lines=14> */
[C---:B------:R-:W-:Y:S02]  /*8a30*/  FMUL.FTZ R66, R188.reuse, R226 ;  /* 0x000000e2bc427220 */ /* 0x040fe40000410000 */
[----:B------:R-:W-:Y:S02]  /*8a40*/  FFMA.FTZ R244, R197, R244, -R67 ;  /* 0x000000f4c5f47223 */ /* 0x000fe40000010843 */
[-C--:B------:R-:W-:Y:S02]  /*8a50*/  FMUL.FTZ R67, R188, R227.reuse ;  /* 0x000000e3bc437220 */ /* 0x080fe40000410000 */
[C---:B------:R-:W-:Y:S02]  /*8a60*/  FFMA.FTZ R66, R189.reuse, R227, R66 ;  /* 0x000000e3bd427223 */ /* 0x040fe40000010042 */
[----:B------:R-:W-:Y:S02]  /*8a70*/  FFMA.FTZ R67, R189, R226, -R67 ;  /* 0x000000e2bd437223 */ /* 0x000fe40000010843 */
[----:B------:R-:W-:-:S02]  /*8a80*/  FFMA.FTZ R229, R5, R229, R66 ;  /* 0x000000e505e57223 */ /* 0x000fc40000010042 */
[C---:B------:R-:W-:Y:S02]  /*8a90*/  FMUL.FTZ R66, R198.reuse, -R244 ;  /* 0x800000f4c6427220 */ /* 0x040fe40000410000 */
        /* <DEDUP_REMOVED lines=45> */
[-C--:B------:R-:W-:Y:S02]  /*8d70*/  FFMA.FTZ R66, R179, R237.reuse, R66 ;  /* 0x000000edb3427223 */ /* 0x080fe40000010042 */
[----:B------:R-:W-:-:S02]  /*8d80*/  FMUL.FTZ R67, R178, R237 ;  /* 0x000000edb2437220 */ /* 0x000fc40000410000 */
        /* <DEDUP_REMOVED lines=23> */
.L_x_8970:
[----:B------:R-:W-:Y:S05]  /*8f00*/  BSYNC B0 ;  /* 0x0000000000007941 */ /* 0x000fea0003800000 */
.L_x_8969:
        /* <DEDUP_REMOVED lines=23> */
.L_x_8972:
[----:B------:R-:W-:Y:S05]  /*9080*/  BSYNC B0 ;  /* 0x0000000000007941 */ /* 0x000fea0003800000 */
.L_x_8971:
        /* <DEDUP_REMOVED lines=18> */
.L_x_8974:
[----:B------:R-:W-:Y:S05]  /*91b0*/  BSYNC B0 ;  /* 0x0000000000007941 */ /* 0x000fea0003800000 */
.L_x_8973:
        /* <DEDUP_REMOVED lines=18> */
.L_x_8976:
[----:B------:R-:W-:Y:S05]  /*92e0*/  BSYNC B0 ;  /* 0x0000000000007941 */ /* 0x000fea0003800000 */
.L_x_8975:
        /* <DEDUP_REMOVED lines=18> */
.L_x_8978:
[----:B------:R-:W-:Y:S05]  /*9410*/  BSYNC B0 ;  /* 0x0000000000007941 */ /* 0x000fea0003800000 */
.L_x_8977:
        /* <DEDUP_REMOVED lines=62> */
[----:B------:R-:W-:Y:S02]  /*9800*/  FMUL.FTZ R162, R5, R91 ;  /* 0x0000005b05a27220 */ /* 0x000fe40000410000 */
[----:B------:R-:W-:-:S02]  /*9810*/  FADD.FTZ R159, -R159, R179 ;  /* 0x000000b39f9f7221 */ /* 0x000fc40000010100 */
[----:B------:R-:W-:Y:S02]  /*9820*/  FADD.FTZ R160, R160, R161 ;  /* 0x000000a1a0a07221 */ /* 0x000fe40000010000 */
[C---:B------:R-:W-:Y:S02]  /*9830*/  FFMA.FTZ R66, R39.reuse, R228, R66 ;  /* 0x000000e427427223 */ /* 0x040fe40000010042 */
[----:B------:R-:W-:Y:S02]  /*9840*/  FFMA.FTZ R67, R39, -R229, R67 ;  /* 0x800000e527437223 */ /* 0x000fe40000010043 */
[-C--:B------:R-:W-:Y:S02]  /*9850*/  FFMA.FTZ R228, R174, -R162.reuse, R228 ;  /* 0x800000a2aee47223 */ /* 0x080fe400000100e4 */
[----:B------:R-:W-:Y:S02]  /*9860*/  FFMA.FTZ R229, R175, -R162, R229 ;  /* 0x800000a2afe57223 */ /* 0x000fe400000100e5 */
[----:B------:R-:W-:-:S02]  /*9870*/  FMUL.FTZ R162, R180, -R159 ;  /* 0x8000009fb4a27220 */ /* 0x000fc40000410000 */
[----:B------:R-:W-:Y:S02]  /*9880*/  FMUL.FTZ R180, R180, -R160 ;  /* 0x800000a0b4b47220 */ /* 0x000fe40000410000 */
[----:B------:R-:W-:Y:S02]  /*9890*/  FMUL.FTZ R161, R173, R90 ;  /* 0x0000005aada17220 */ /* 0x000fe40000410000 */
[C---:B------:R-:W-:Y:S02]  /*98a0*/  FFMA.FTZ R66, R38.reuse, R230, R66 ;  /* 0x000000e626427223 */ /* 0x040fe40000010042 */
[----:B------:R-:W-:Y:S02]  /*98b0*/  FFMA.FTZ R67, R38, -R231, R67 ;  /* 0x800000e726437223 */ /* 0x000fe40000010043 */
[C---:B------:R-:W-:Y:S02]  /*98c0*/  FFMA.FTZ R162, R181.reuse, R160, -R162 ;  /* 0x000000a0b5a27223 */ /* 0x040fe400000108a2 */
[----:B------:R-:W-:-:S02]  /*98d0*/  FFMA.FTZ R181, R181, R159, R180 ;  /* 0x0000009fb5b57223 */ /* 0x000fc400000100b4 */
[-C--:B------:R-:W-:Y:S02]  /*98e0*/  FFMA.FTZ R230, R172, -R161.reuse, R230 ;  /* 0x800000a1ace67223 */ /* 0x080fe400000100e6 */
[----:B------:R-:W-:Y:S02]  /*98f0*/  FFMA.FTZ R231, R171, -R161, R231 ;  /* 0x800000a1abe77223 */ /* 0x000fe400000100e7 */
[C---:B------:R-:W-:Y:S02]  /*9900*/  FFMA.FTZ R161, R37.reuse, R232, R66 ;  /* 0x000000e825a17223 */ /* 0x040fe40000010042 */
[----:B------:R-:W-:Y:S02]  /*9910*/  FFMA.FTZ R178, R37, -R233, R67 ;  /* 0x800000e925b27223 */ /* 0x000fe40000010043 */
[----:B------:R-:W-:Y:S02]  /*9920*/  FADD.FTZ R66, R157, R162 ;  /* 0x000000a29d427221 */ /* 0x000fe40000010000 */
[----:B------:R-:W-:-:S02]  /*9930*/  FADD.FTZ R67, -R158, R181 ;  /* 0x000000b59e437221 */ /* 0x000fc40000010100 */
[----:B------:R-:W-:Y:S02]  /*9940*/  FMUL.FTZ R162, R3, R87 ;  /* 0x0000005703a27220 */ /* 0x000fe40000410000 */
[C---:B------:R-:W-:Y:S02]  /*9950*/  FFMA.FTZ R157, R36.reuse, R234, R161 ;  /* 0x000000ea249d7223 */ /* 0x040fe400000100a1 */
[----:B------:R-:W-:Y:S02]  /*9960*/  FFMA.FTZ R158, R36, -R235, R178 ;  /* 0x800000eb249e7223 */ /* 0x000fe400000100b2 */
[-C--:B------:R-:W-:Y:S02]  /*9970*/  FFMA.FTZ R234, R168, -R162.reuse, R234 ;  /* 0x800000a2a8ea7223 */ /* 0x080fe400000100ea */
[----:B------:R-:W-:Y:S02]  /*9980*/  FFMA.FTZ R235, R167, -R162, R235 ;  /* 0x800000a2a7eb7223 */ /* 0x000fe400000100eb */
        /* <DEDUP_REMOVED lines=8> */
[----:B------:R-:W-:Y:S02]  /*9a10*/  FFMA.FTZ R158, R35, -R237, R158 ;  /* 0x800000ed239e7223 */ /* 0x000fe4000001009e */
[----:B------:R-:W-:Y:S02]  /*9a20*/  FMUL.FTZ R184, R184, -R156 ;  /* 0x8000009cb8b87220 */ /* 0x000fe40000410000 */
[C---:B------:R-:W-:Y:S02]  /*9a30*/  FFMA.FTZ R237, R165.reuse, -R178, R237 ;  /* 0x800000b2a5ed7223 */ /* 0x040fe400000100ed */
[----:B------:R-:W-:Y:S02]  /*9a40*/  FMUL.FTZ R165, R165, R159 ;  /* 0x0000009fa5a57220 */ /* 0x000fe40000410000 */
[----:B------:R-:W-:-:S02]  /*9a50*/  FFMA.FTZ R162, R185, R156, -R162 ;  /* 0x0000009cb9a27223 */ /* 0x000fc400000108a2 */
[----:B------:R-:W-:Y:S02]  /*9a60*/  FMUL.FTZ R179, R4, R89 ;  /* 0x0000005904b37220 */ /* 0x000fe40000410000 */
[----:B------:R-:W-:Y:S02]  /*9a70*/  FFMA.FTZ R157, R35, R236, R157 ;  /* 0x000000ec239d7223 */ /* 0x000fe4000001009d */
[----:B------:R-:W-:Y:S02]  /*9a80*/  FFMA.FTZ R185, R185, R161, R184 ;  /* 0x000000a1b9b97223 */ /* 0x000fe400000100b8 */
[C---:B------:R-:W-:Y:S02]  /*9a90*/  FFMA.FTZ R236, R166.reuse, -R178, R236 ;  /* 0x800000b2a6ec7223 */ /* 0x040fe400000100ec */
[----:B------:R-:W-:Y:S02]  /*9aa0*/  FFMA.FTZ R166, R166, R160, R165 ;  /* 0x000000a0a6a67223 */ /* 0x000fe400000100a5 */
[----:B------:R-:W-:-:S02]  /*9ab0*/  FMUL.FTZ R155, R0, R77 ;  /* 0x0000004d009b7220 */ /* 0x000fc40000410000 */
[----:B------:R-:W-:Y:S02]  /*9ac0*/  FADD.FTZ R165, R153, R162 ;  /* 0x000000a299a57221 */ /* 0x000fe40000010000 */
[-C--:B------:R-:W-:Y:S02]  /*9ad0*/  FFMA.FTZ R232, R169, -R179.reuse, R232 ;  /* 0x800000b3a9e87223 */ /* 0x080fe400000100e8 */
[----:B------:R-:W-:Y:S02]  /*9ae0*/  FFMA.FTZ R233, R170, -R179, R233 ;  /* 0x800000b3aae97223 */ /* 0x000fe400000100e9 */
[----:B------:R-:W-:Y:S02]  /*9af0*/  FADD.FTZ R162, -R154, R185 ;  /* 0x000000b99aa27221 */ /* 0x000fe40000010100 */
[C---:B------:R-:W-:Y:S02]  /*9b00*/  FMUL.FTZ R179, R163.reuse, R65 ;  /* 0x00000041a3b37220 */ /* 0x040fe40000410000 */
[----:B------:R-:W-:-:S02]  /*9b10*/  FFMA.FTZ R163, R163, -R155, R136 ;  /* 0x8000009ba3a37223 */ /* 0x000fc40000010088 */
[----:B------:R-:W-:Y:S02]  /*9b20*/  FMUL.FTZ R167, R167, R67 ;  /* 0x00000043a7a77220 */ /* 0x000fe40000410000 */
[----:B------:R-:W-:Y:S02]  /*9b30*/  FFMA.FTZ R155, R164, -R155, R135 ;  /* 0x8000009ba49b7223 */ /* 0x000fe40000010087 */
[----:B------:R-:W-:Y:S02]  /*9b40*/  FMUL.FTZ R178, R186, -R162 ;  /* 0x800000a2bab27220 */ /* 0x000fe40000410000 */
[----:B------:R-:W-:Y:S01]  /*9b50*/  FFMA.FTZ R164, R164, R64, R179 ;  /* 0x00000040a4a47223 */ /* 0x000fe200000100b3 */
[----:B------:R-:W-:Y:S01]  /*9b60*/  SHF.L.U32 R179, R134, 0x5, RZ ;  /* 0x0000000586b37819 */ /* 0x000fe200000006ff */
[----:B------:R-:W-:Y:S02]  /*9b70*/  FMUL.FTZ R182, R186, -R165 ;  /* 0x800000a5bab67220 */ /* 0x000fe40000410000 */
[----:B------:R-:W-:-:S02]  /*9b80*/  FMUL.FTZ R153, R65, UR39 ;  /* 0x0000002741997c20 */ /* 0x000fc40008410000 */
[----:B------:R-:W-:Y:S02]  /*9b90*/  FFMA.FTZ R168, R168, R66, R167 ;  /* 0x00000042a8a87223 */ /* 0x000fe400000100a7 */
[----:B------:R-:W-:Y:S01]  /*9ba0*/  FFMA.FTZ R167, R187, R165, -R178 ;  /* 0x000000a5bba77223 */ /* 0x000fe200000108b2 */
[----:B------:R-:W-:Y:S01]  /*9bb0*/  LEA.HI.SX32 R178, R179, R179, 0x1b ;  /* 0x000000b3b3b27211 */ /* 0x000fe200078fdaff */
[----:B------:R-:W-:Y:S02]  /*9bc0*/  FMUL.FTZ R170, R170, R161 ;  /* 0x000000a1aaaa7220 */ /* 0x000fe40000410000 */
[C---:B------:R-:W-:Y:S02]  /*9bd0*/  FMUL.FTZ R154, R64.reuse, UR39 ;  /* 0x00000027409a7c20 */ /* 0x040fe40008410000 */
[----:B------:R-:W-:Y:S02]  /*9be0*/  FFMA.FTZ R182, R187, R162, R182 ;  /* 0x000000a2bbb67223 */ /* 0x000fe400000100b6 */
[----:B------:R-:W-:-:S02]  /*9bf0*/  FFMA.FTZ R153, R64, UR43, R153 ;  /* 0x0000002b40997c23 */ /* 0x000fc40008010099 */
[-C--:B------:R-:W-:Y:S02]  /*9c00*/  FMUL.FTZ R64, R64, R77.reuse ;  /* 0x0000004d40407220 */ /* 0x080fe40000410000 */
[----:B------:R-:W-:Y:S02]  /*9c10*/  FMUL.FTZ R179, R171, R162 ;  /* 0x000000a2abb37220 */ /* 0x000fe40000410000 */
[----:B------:R-:W-:Y:S02]  /*9c20*/  FFMA.FTZ R169, R169, R156, R170 ;  /* 0x0000009ca9a97223 */ /* 0x000fe400000100aa */
[----:B------:R-:W-:Y:S02]  /*9c30*/  FADD.FTZ R171, R152, R167 ;  /* 0x000000a798ab7221 */ /* 0x000fe40000010000 */
[C---:B------:R-:W-:Y:S02]  /*9c40*/  FFMA.FTZ R154, R65.reuse, UR43, -R154 ;  /* 0x0000002b419a7c23 */ /* 0x040fe4000801089a */
[----:B------:R-:W-:-:S02]  /*9c50*/  FMUL.FTZ R180, R65, R77 ;  /* 0x0000004d41b47220 */ /* 0x000fc40000410000 */
[----:B------:R-:W-:Y:S02]  /*9c60*/  FADD.FTZ R170, -R151, R182 ;  /* 0x000000b697aa7221 */ /* 0x000fe40000010100 */
[----:B------:R-:W-:Y:S02]  /*9c70*/  FMUL.FTZ R65, R160, R82 ;  /* 0x00000052a0417220 */ /* 0x000fe40000410000 */
[----:B------:R-:W-:Y:S02]  /*9c80*/  FMUL.FTZ R183, R0, R64 ;  /* 0x0000004000b77220 */ /* 0x000fe40000410000 */
[----:B------:R-:W-:Y:S02]  /*9c90*/  FMUL.FTZ R151, R159, UR39 ;  /* 0x000000279f977c20 */ /* 0x000fe40008410000 */
[C---:B------:R-:W-:Y:S01]  /*9ca0*/  FMUL.FTZ R182, R188.reuse, -R171 ;  /* 0x800000abbcb67220 */ /* 0x040fe20000410000 */
[----:B------:R0:W-:Y:S01]  /*9cb0*/  STS [R178.X4+0x8b8], R183 ;  /* 0x0008b8b7b2007388 */ /* 0x0001e20000004800 */
[----:B------:R-:W-:-:S02]  /*9cc0*/  FMUL.FTZ R152, R188, -R170 ;  /* 0x800000aabc987220 */ /* 0x000fc40000410000 */
[----:B------:R-:W-:Y:S02]  /*9cd0*/  FMUL.FTZ R181, R2, R65 ;  /* 0x0000004102b57220 */ /* 0x000fe40000410000 */
[C---:B------:R-:W-:Y:S02]  /*9ce0*/  FFMA.FTZ R151, R160.reuse, UR43, R151 ;  /* 0x0000002ba0977c23 */ /* 0x040fe40008010097 */
[----:B------:R-:W-:Y:S01]  /*9cf0*/  FMUL.FTZ R160, R160, UR39 ;  /* 0x00000027a0a07c20 */ /* 0x000fe20008410000 */
[----:B------:R1:W-:Y:S01]  /*9d00*/  STS [R178.X4+0x8b0], R181 ;  /* 0x0008b0b5b2007388 */ /* 0x0003e20000004800 */
[C---:B------:R-:W-:Y:S02]  /*9d10*/  FFMA.FTZ R182, R189.reuse, R170, R182 ;  /* 0x000000aabdb67223 */ /* 0x040fe400000100b6 */
[----:B------:R-:W-:Y:S02]  /*9d20*/  FFMA.FTZ R167, R189, R171, -R152 ;  /* 0x000000abbda77223 */ /* 0x000fe40000010898 */
[----:B0-----:R-:W-:-:S02]  /*9d30*/  FMUL.FTZ R183, R67, UR39 ;  /* 0x0000002743b77c20 */ /* 0x001fc40008410000 */
[----:B------:R-:W-:Y:S02]  /*9d40*/  FMUL.FTZ R185, R0, R180 ;  /* 0x000000b400b97220 */ /* 0x000fe40000410000 */
[C---:B------:R-:W-:Y:S02]  /*9d50*/  FFMA.FTZ R152, R159.reuse, UR43, -R160 ;  /* 0x0000002b9f987c23 */ /* 0x040fe400080108a0 */
[----:B-1----:R-:W-:Y:S01]  /*9d60*/  FMUL.FTZ R181, R159, R82 ;  /* 0x000000529fb57220 */ /* 0x002fe20000410000 */
[----:B------:R0:W-:Y:S01]  /*9d70*/  STS [R178.X4+0x8bc], R185 ;  /* 0x0008bcb9b2007388 */ /* 0x0001e20000004800 */
[----:B------:R-:W-:Y:S02]  /*9d80*/  FADD.FTZ R213, -R213, R182 ;  /* 0x000000b6d5d57221 */ /* 0x000fe40000010100 */
[C---:B------:R-:W-:Y:S02]  /*9d90*/  FMUL.FTZ R160, R66.reuse, UR39 ;  /* 0x0000002742a07c20 */ /* 0x040fe40008410000 */
[----:B------:R-:W-:-:S02]  /*9da0*/  FFMA.FTZ R159, R66, UR43, R183 ;  /* 0x0000002b429f7c23 */ /* 0x000fc400080100b7 */
[----:B------:R-:W-:Y:S02]  /*9db0*/  FADD.FTZ R212, R212, R167 ;  /* 0x000000a7d4d47221 */ /* 0x000fe40000010000 */
[----:B------:R-:W-:Y:S02]  /*9dc0*/  FMUL.FTZ R66, R66, R87 ;  /* 0x0000005742427220 */ /* 0x000fe40000410000 */
[----:B------:R-:W-:Y:S02]  /*9dd0*/  FMUL.FTZ R183, R161, UR39 ;  /* 0x00000027a1b77c20 */ /* 0x000fe40008410000 */
[C---:B------:R-:W-:Y:S02]  /*9de0*/  FMUL.FTZ R182, R190.reuse, -R213 ;  /* 0x800000d5beb67220 */ /* 0x040fe40000410000 */
[----:B------:R-:W-:Y:S02]  /*9df0*/  FMUL.FTZ R190, R190, -R212 ;  /* 0x800000d4bebe7220 */ /* 0x000fe40000410000 */
[----:B------:R-:W-:-:S02]  /*9e00*/  FFMA.FTZ R179, R172, R165, R179 ;  /* 0x000000a5acb37223 */ /* 0x000fc400000100b3 */
[----:B0-----:R-:W-:Y:S02]  /*9e10*/  FMUL.FTZ R185, R3, R66 ;  /* 0x0000004203b97220 */ /* 0x001fe40000410000 */
[C---:B------:R-:W-:Y:S02]  /*9e20*/  FFMA.FTZ R160, R67.reuse, UR43, -R160 ;  /* 0x0000002b43a07c23 */ /* 0x040fe400080108a0 */
[----:B------:R-:W-:Y:S01]  /*9e30*/  FMUL.FTZ R172, R67, R87 ;  /* 0x0000005743ac7220 */ /* 0x000fe20000410000 */
[----:B------:R0:W-:Y:S01]  /*9e40*/  STS [R178.X4+0x8a8], R185 ;  /* 0x0008a8b9b2007388 */ /* 0x0001e20000004800 */
[C---:B------:R-:W-:Y:S02]  /*9e50*/  FMUL.FTZ R67, R156.reuse, R89 ;  /* 0x000000599c437220 */ /* 0x040fe40000410000 */
[C---:B------:R-:W-:Y:S02]  /*9e60*/  FFMA.FTZ R167, R156.reuse, UR43, R183 ;  /* 0x0000002b9ca77c23 */ /* 0x040fe400080100b7 */
[----:B------:R-:W-:-:S02]  /*9e70*/  FMUL.FTZ R184, R156, UR39 ;  /* 0x000000279cb87c20 */ /* 0x000fc40008410000 */
[C---:B------:R-:W-:Y:S02]  /*9e80*/  FFMA.FTZ R156, R191.reuse, R213, R190 ;  /* 0x000000d5bf9c7223 */ /* 0x040fe400000100be */
[----:B------:R-:W-:Y:S02]  /*9e90*/  FFMA.FTZ R183, R191, R212, -R182 ;  /* 0x000000d4bfb77223 */ /* 0x000fe400000108b6 */
[----:B0-----:R-:W-:Y:S02]  /*9ea0*/  FMUL.FTZ R185, R165, UR39 ;  /* 0x00000027a5b97c20 */ /* 0x001fe40008410000 */
[----:B------:R-:W-:Y:S02]  /*9eb0*/  FADD.FTZ R211, -R211, R156 ;  /* 0x0000009cd3d37221 */ /* 0x000fe40000010100 */
[----:B------:R-:W-:Y:S02]  /*9ec0*/  FADD.FTZ R210, R210, R183 ;  /* 0x000000b7d2d27221 */ /* 0x000fe40000010000 */
[----:B------:R-:W-:-:S02]  /*9ed0*/  FFMA.FTZ R182, R161, UR43, -R184 ;  /* 0x0000002ba1b67c23 */ /* 0x000fc400080108b8 */
[C---:B------:R-:W-:Y:S02]  /*9ee0*/  FMUL.FTZ R184, R162.reuse, UR39 ;  /* 0x00000027a2b87c20 */ /* 0x040fe40008410000 */
[C---:B------:R-:W-:Y:S02]  /*9ef0*/  FFMA.FTZ R188, R162.reuse, UR43, -R185 ;  /* 0x0000002ba2bc7c23 */ /* 0x040fe400080108b9 */
[----:B------:R-:W-:Y:S02]  /*9f00*/  FMUL.FTZ R186, R162, R90 ;  /* 0x0000005aa2ba7220 */ /* 0x000fe40000410000 */
[C---:B------:R-:W-:Y:S02]  /*9f10*/  FMUL.FTZ R162, R192.reuse, -R211 ;  /* 0x800000d3c0a27220 */ /* 0x040fe40000410000 */
[----:B------:R-:W-:Y:S02]  /*9f20*/  FMUL.FTZ R192, R192, -R210 ;  /* 0x800000d2c0c07220 */ /* 0x000fe40000410000 */
[----:B------:R-:W-:-:S02]  /*9f30*/  FFMA.FTZ R183, R165, UR43, R184 ;  /* 0x0000002ba5b77c23 */ /* 0x000fc400080100b8 */
[----:B------:R-:W-:Y:S02]  /*9f40*/  FFMA.FTZ R192, R193, R211, R192 ;  /* 0x000000d3c1c07223 */ /* 0x000fe400000100c0 */
[----:B------:R-:W-:Y:S02]  /*9f50*/  FMUL.FTZ R184, R165, R90 ;  /* 0x0000005aa5b87220 */ /* 0x000fe40000410000 */
[----:B------:R-:W-:Y:S02]  /*9f60*/  FFMA.FTZ R165, R193, R210, -R162 ;  /* 0x000000d2c1a57223 */ /* 0x000fe400000108a2 */
[----:B------:R-:W-:Y:S02]  /*9f70*/  FMUL.FTZ R156, R231, R188 ;  /* 0x000000bce79c7220 */ /* 0x000fe40000410000 */
[----:B------:R-:W-:Y:S02]  /*9f80*/  FADD.FTZ R209, -R209, R192 ;  /* 0x000000c0d1d17221 */ /* 0x000fe40000010100 */
[----:B------:R-:W-:-:S02]  /*9f90*/  FMUL.FTZ R187, R4, R67 ;  /* 0x0000004304bb7220 */ /* 0x000fc40000410000 */
[----:B------:R-:W-:Y:S02]  /*9fa0*/  FADD.FTZ R208, R208, R165 ;  /* 0x000000a5d0d07221 */ /* 0x000fe40000010000 */
[----:B------:R-:W-:Y:S01]  /*9fb0*/  FFMA.FTZ R156, R230, R183, R156 ;  /* 0x000000b7e69c7223 */ /* 0x000fe2000001009c */
[----:B------:R0:W-:Y:S01]  /*9fc0*/  STS [R178.X4+0x8a0], R187 ;  /* 0x0008a0bbb2007388 */ /* 0x0001e20000004800 */
[C---:B------:R-:W-:Y:S02]  /*9fd0*/  FMUL.FTZ R165, R194.reuse, -R209 ;  /* 0x800000d1c2a57220 */ /* 0x040fe40000410000 */
[----:B------:R-:W-:Y:S02]  /*9fe0*/  FMUL.FTZ R183, R231, R186 ;  /* 0x000000bae7b77220 */ /* 0x000fe40000410000 */
[----:B------:R-:W-:Y:S02]  /*9ff0*/  FMUL.FTZ R194, R194, -R208 ;  /* 0x800000d0c2c27220 */ /* 0x000fe40000410000 */
[----:B------:R-:W-:-:S02]  /*a000*/  FMUL.FTZ R185, R173, R184 ;  /* 0x000000b8adb97220 */ /* 0x000fc40000410000 */
[----:B------:R-:W-:Y:S02]  /*a010*/  FMUL.FTZ R231, R231, R184 ;  /* 0x000000b8e7e77220 */ /* 0x000fe40000410000 */
[C---:B0-----:R-:W-:Y:S01]  /*a020*/  FMUL.FTZ R187, R173.reuse, R186 ;  /* 0x000000baadbb7220 */ /* 0x041fe20000410000 */
[----:B------:R-:W-:Y:S01]  /*a030*/  STS [R178.X4+0x898], R185 ;  /* 0x000898b9b2007388 */ /* 0x000fe20000004800 */
[----:B------:R-:W-:Y:S02]  /*a040*/  FFMA.FTZ R156, R173, R179, R156 ;  /* 0x000000b3ad9c7223 */ /* 0x000fe4000001009c */
[----:B------:R-:W-:Y:S01]  /*a050*/  FMUL.FTZ R173, R171, UR39 ;  /* 0x00000027abad7c20 */ /* 0x000fe20008410000 */
[----:B------:R-:W-:Y:S01]  /*a060*/  STS [R178.X4+0x89c], R187 ;  /* 0x00089cbbb2007388 */ /* 0x000fe20000004800 */
[----:B------:R-:W-:Y:S02]  /*a070*/  FFMA.FTZ R165, R195, R208, -R165 ;  /* 0x000000d0c3a57223 */ /* 0x000fe400000108a5 */
[----:B------:R-:W-:-:S02]  /*a080*/  FMUL.FTZ R188, R170, R91 ;  /* 0x0000005baabc7220 */ /* 0x000fc40000410000 */
[C---:B------:R-:W-:Y:S02]  /*a090*/  FFMA.FTZ R162, R230.reuse, R184, R183 ;  /* 0x000000b8e6a27223 */ /* 0x040fe400000100b7 */
[----:B------:R-:W-:Y:S02]  /*a0a0*/  FFMA.FTZ R194, R195, R209, R194 ;  /* 0x000000d1c3c27223 */ /* 0x000fe400000100c2 */
[----:B------:R-:W-:Y:S02]  /*a0b0*/  FFMA.FTZ R230, R230, R186, -R231 ;  /* 0x000000bae6e67223 */ /* 0x000fe400000108e7 */
[----:B------:R-:W-:Y:S02]  /*a0c0*/  FMUL.FTZ R175, R175, R170 ;  /* 0x000000aaafaf7220 */ /* 0x000fe40000410000 */
[C---:B------:R-:W-:Y:S02]  /*a0d0*/  FMUL.FTZ R184, R170.reuse, UR39 ;  /* 0x00000027aab87c20 */ /* 0x040fe40008410000 */
[----:B------:R-:W-:-:S02]  /*a0e0*/  FFMA.FTZ R186, R170, UR43, -R173 ;  /* 0x0000002baaba7c23 */ /* 0x000fc400080108ad */
[----:B------:R-:W-:Y:S02]  /*a0f0*/  FADD.FTZ R214, R214, R165 ;  /* 0x000000a5d6d67221 */ /* 0x000fe40000010000 */
[----:B------:R-:W-:Y:S02]  /*a100*/  FMUL.FTZ R170, R171, R91 ;  /* 0x0000005babaa7220 */ /* 0x000fe40000410000 */
[----:B------:R-:W-:Y:S02]  /*a110*/  FMUL.FTZ R165, R229, R188 ;  /* 0x000000bce5a57220 */ /* 0x000fe40000410000 */
[----:B------:R-:W-:Y:S02]  /*a120*/  FADD.FTZ R215, -R215, R194 ;  /* 0x000000c2d7d77221 */ /* 0x000fe40000010100 */
[----:B------:R-:W-:Y:S02]  /*a130*/  FFMA.FTZ R174, R174, R171, R175 ;  /* 0x000000abaeae7223 */ /* 0x000fe400000100af */
[----:B------:R-:W-:-:S02]  /*a140*/  FFMA.FTZ R54, R179, R90, R54 ;  /* 0x0000005ab3367223 */ /* 0x000fc40000010036 */
[----:B------:R-:W-:Y:S02]  /*a150*/  FFMA.FTZ R175, R171, UR43, R184 ;  /* 0x0000002babaf7c23 */ /* 0x000fe400080100b8 */
[-C--:B------:R-:W-:Y:S02]  /*a160*/  FMUL.FTZ R171, R229, R170.reuse ;  /* 0x000000aae5ab7220 */ /* 0x080fe40000410000 */
[-C--:B------:R-:W-:Y:S02]  /*a170*/  FFMA.FTZ R165, R228, R170.reuse, R165 ;  /* 0x000000aae4a57223 */ /* 0x080fe400000100a5 */
[----:B------:R-:W-:Y:S02]  /*a180*/  FMUL.FTZ R179, R5, R170 ;  /* 0x000000aa05b37220 */ /* 0x000fe40000410000 */
[C---:B------:R-:W-:Y:S02]  /*a190*/  FMUL.FTZ R170, R196.reuse, -R215 ;  /* 0x800000d7c4aa7220 */ /* 0x040fe40000410000 */
[----:B------:R-:W-:Y:S01]  /*a1a0*/  FMUL.FTZ R161, R161, R89 ;  /* 0x00000059a1a17220 */ /* 0x000fe20000410000 */
[----:B------:R-:W-:Y:S01]  /*a1b0*/  STS [R178.X4+0x890], R179 ;  /* 0x000890b3b2007388 */ /* 0x000fe20000004800 */
[----:B------:R-:W-:-:S02]  /*a1c0*/  FMUL.FTZ R196, R196, -R214 ;  /* 0x800000d6c4c47220 */ /* 0x000fc40000410000 */
[----:B------:R-:W-:Y:S02]  /*a1d0*/  FFMA.FTZ R173, R197, R214, -R170 ;  /* 0x000000d6c5ad7223 */ /* 0x000fe400000108aa */
[----:B------:R-:W-:Y:S02]  /*a1e0*/  FMUL.FTZ R186, R229, R186 ;  /* 0x000000bae5ba7220 */ /* 0x000fe40000410000 */
[----:B------:R-:W-:Y:S02]  /*a1f0*/  FMUL.FTZ R170, R233, R161 ;  /* 0x000000a1e9aa7220 */ /* 0x000fe40000410000 */
[----:B------:R-:W-:Y:S02]  /*a200*/  FFMA.FTZ R171, R228, R188, -R171 ;  /* 0x000000bce4ab7223 */ /* 0x000fe400000108ab */
[----:B------:R-:W-:Y:S02]  /*a210*/  FFMA.FTZ R196, R197, R215, R196 ;  /* 0x000000d7c5c47223 */ /* 0x000fe400000100c4 */
[----:B------:R-:W-:-:S02]  /*a220*/  FADD.FTZ R224, R224, R173 ;  /* 0x000000ade0e07221 */ /* 0x000fc40000010000 */
[----:B------:R-:W-:Y:S02]  /*a230*/  FFMA.FTZ R228, R228, R175, R186 ;  /* 0x000000afe4e47223 */ /* 0x000fe400000100ba */
[-C--:B------:R-:W-:Y:S02]  /*a240*/  FMUL.FTZ R175, R233, R67.reuse ;  /* 0x00000043e9af7220 */ /* 0x080fe40000410000 */
[----:B------:R-:W-:Y:S02]  /*a250*/  FMUL.FTZ R131, R30, R100 ;  /* 0x000000641e837220 */ /* 0x000fe40000410000 */
[----:B------:R-:W-:Y:S02]  /*a260*/  FFMA.FTZ R67, R232, R67, R170 ;  /* 0x00000043e8437223 */ /* 0x000fe400000100aa */
[----:B------:R-:W-:Y:S02]  /*a270*/  FADD.FTZ R225, -R225, R196 ;  /* 0x000000c4e1e17221 */ /* 0x000fe40000010100 */
[----:B------:R-:W-:-:S02]  /*a280*/  FMUL.FTZ R170, R198, -R224 ;  /* 0x800000e0c6aa7220 */ /* 0x000fc40000410000 */
[-C--:B------:R-:W-:Y:S02]  /*a290*/  FFMA.FTZ R130, R28, -R131.reuse, R241 ;  /* 0x800000831c827223 */ /* 0x080fe400000100f1 */
[----:B------:R-:W-:Y:S02]  /*a2a0*/  FFMA.FTZ R131, R29, -R131, R240 ;  /* 0x800000831d837223 */ /* 0x000fe400000100f0 */
[-C--:B------:R-:W-:Y:S02]  /*a2b0*/  FMUL.FTZ R198, R198, -R225.reuse ;  /* 0x800000e1c6c67220 */ /* 0x080fe40000410000 */
[C---:B------:R-:W-:Y:S02]  /*a2c0*/  FFMA.FTZ R170, R199.reuse, R225, R170 ;  /* 0x000000e1c7aa7223 */ /* 0x040fe400000100aa */
[----:B------:R-:W-:Y:S02]  /*a2d0*/  FMUL.FTZ R240, R26, R99 ;  /* 0x000000631af07220 */ /* 0x000fe40000410000 */
[----:B------:R-:W-:-:S02]  /*a2e0*/  FFMA.FTZ R199, R199, R224, -R198 ;  /* 0x000000e0c7c77223 */ /* 0x000fc400000108c6 */
[----:B------:R-:W-:Y:S02]  /*a2f0*/  FADD.FTZ R223, -R223, R170 ;  /* 0x000000aadfdf7221 */ /* 0x000fe40000010100 */
[-C--:B------:R-:W-:Y:S02]  /*a300*/  FFMA.FTZ R137, R25, -R240.reuse, R137 ;  /* 0x800000f019897223 */ /* 0x080fe40000010089 */
[----:B------:R-:W-:Y:S02]  /*a310*/  FFMA.FTZ R138, R27, -R240, R138 ;  /* 0x800000f01b8a7223 */ /* 0x000fe4000001008a */
[----:B------:R-:W-:Y:S02]  /*a320*/  FMUL.FTZ R240, R24, R98 ;  /* 0x0000006218f07220 */ /* 0x000fe40000410000 */
[----:B------:R-:W-:Y:S02]  /*a330*/  FMUL.FTZ R176, R176, R213 ;  /* 0x000000d5b0b07220 */ /* 0x000fe40000410000 */
[----:B------:R-:W-:-:S02]  /*a340*/  FADD.FTZ R222, R222, R199 ;  /* 0x000000c7dede7221 */ /* 0x000fc40000010000 */
[----:B------:R-:W-:Y:S02]  /*a350*/  FMUL.FTZ R173, R200, -R223 ;  /* 0x800000dfc8ad7220 */ /* 0x000fe40000410000 */
[----:B------:R-:W-:Y:S02]  /*a360*/  FMUL.FTZ R189, R3, R172 ;  /* 0x000000ac03bd7220 */ /* 0x000fe40000410000 */
[-C--:B------:R-:W-:Y:S02]  /*a370*/  FFMA.FTZ R139, R23, -R240.reuse, R139 ;  /* 0x800000f0178b7223 */ /* 0x080fe4000001008b */
[----:B------:R-:W-:Y:S01]  /*a380*/  FFMA.FTZ R140, R22, -R240, R140 ;  /* 0x800000f0168c7223 */ /* 0x000fe2000001008c */
[----:B------:R0:W-:Y:S01]  /*a390*/  STS [R178.X4+0x8ac], R189 ;  /* 0x0008acbdb2007388 */ /* 0x0001e20000004800 */
[----:B------:R-:W-:Y:S02]  /*a3a0*/  FMUL.FTZ R240, R21, R97 ;  /* 0x0000006115f07220 */ /* 0x000fe40000410000 */
[----:B------:R-:W-:-:S02]  /*a3b0*/  FFMA.FTZ R177, R177, R212, R176 ;  /* 0x000000d4b1b17223 */ /* 0x000fc400000100b0 */
[----:B------:R-:W-:Y:S02]  /*a3c0*/  FMUL.FTZ R183, R5, R188 ;  /* 0x000000bc05b77220 */ /* 0x000fe40000410000 */
[----:B------:R-:W-:Y:S02]  /*a3d0*/  FMUL.FTZ R176, R212, UR39 ;  /* 0x00000027d4b07c20 */ /* 0x000fe40008410000 */
[-C--:B------:R-:W-:Y:S01]  /*a3e0*/  FMUL.FTZ R200, R200, -R222.reuse ;  /* 0x800000dec8c87220 */ /* 0x080fe20000410000 */
[----:B------:R1:W-:Y:S01]  /*a3f0*/  STS [R178.X4+0x894], R183 ;  /* 0x000894b7b2007388 */ /* 0x0003e20000004800 */
[----:B------:R-:W-:Y:S02]  /*a400*/  FFMA.FTZ R173, R201, R222, -R173 ;  /* 0x000000dec9ad7223 */ /* 0x000fe400000108ad */
[-C--:B------:R-:W-:Y:S02]  /*a410*/  FFMA.FTZ R141, R19, -R240.reuse, R141 ;  /* 0x800000f0138d7223 */ /* 0x080fe4000001008d */
[----:B------:R-:W-:-:S02]  /*a420*/  FFMA.FTZ R142, R20, -R240, R142 ;  /* 0x800000f0148e7223 */ /* 0x000fc4000001008e */
[-C--:B0-----:R-:W-:Y:S02]  /*a430*/  FMUL.FTZ R189, R4, R161.reuse ;  /* 0x000000a104bd7220 */ /* 0x081fe40000410000 */
[----:B------:R-:W-:Y:S02]  /*a440*/  FFMA.FTZ R175, R232, R161, -R175 ;  /* 0x000000a1e8af7223 */ /* 0x000fe400000108af */
[----:B------:R-:W-:Y:S01]  /*a450*/  FMUL.FTZ R240, R18, R96 ;  /* 0x0000006012f07220 */ /* 0x000fe20000410000 */
[----:B------:R0:W-:Y:S01]  /*a460*/  STS [R178.X4+0x8a4], R189 ;  /* 0x0008a4bdb2007388 */ /* 0x0001e20000004800 */
[C---:B------:R-:W-:Y:S02]  /*a470*/  FMUL.FTZ R161, R213.reuse, UR39 ;  /* 0x00000027d5a17c20 */ /* 0x040fe40008410000 */
[----:B------:R-:W-:Y:S02]  /*a480*/  FFMA.FTZ R170, R213, UR43, -R176 ;  /* 0x0000002bd5aa7c23 */ /* 0x000fe400080108b0 */
[----:B------:R-:W-:-:S02]  /*a490*/  FFMA.FTZ R200, R201, R223, R200 ;  /* 0x000000dfc9c87223 */ /* 0x000fc400000100c8 */
[----:B------:R-:W-:Y:S02]  /*a4a0*/  FADD.FTZ R220, R220, R173 ;  /* 0x000000addcdc7221 */ /* 0x000fe40000010000 */
[-C--:B------:R-:W-:Y:S02]  /*a4b0*/  FMUL.FTZ R213, R213, R92.reuse ;  /* 0x0000005cd5d57220 */ /* 0x080fe40000410000 */
[----:B-1----:R-:W-:Y:S02]  /*a4c0*/  FMUL.FTZ R183, R212, R92 ;  /* 0x0000005cd4b77220 */ /* 0x002fe40000410000 */
[-C--:B------:R-:W-:Y:S02]  /*a4d0*/  FFMA.FTZ R143, R17, -R240.reuse, R143 ;  /* 0x800000f0118f7223 */ /* 0x080fe4000001008f */
[----:B------:R-:W-:Y:S02]  /*a4e0*/  FFMA.FTZ R144, R16, -R240, R144 ;  /* 0x800000f010907223 */ /* 0x000fe40000010090 */
[----:B------:R-:W-:-:S02]  /*a4f0*/  FADD.FTZ R221, -R221, R200 ;  /* 0x000000c8dddd7221 */ /* 0x000fc40000010100 */
[C---:B------:R-:W-:Y:S02]  /*a500*/  FMUL.FTZ R176, R202.reuse, -R220 ;  /* 0x800000dccab07220 */ /* 0x040fe40000410000 */
[----:B------:R-:W-:Y:S02]  /*a510*/  FMUL.FTZ R240, R15, R95 ;  /* 0x0000005f0ff07220 */ /* 0x000fe40000410000 */
[C---:B------:R-:W-:Y:S02]  /*a520*/  FMUL.FTZ R179, R227.reuse, R213 ;  /* 0x000000d5e3b37220 */ /* 0x040fe40000410000 */
[----:B------:R-:W-:Y:S02]  /*a530*/  FMUL.FTZ R173, R227, R183 ;  /* 0x000000b7e3ad7220 */ /* 0x000fe40000410000 */
[-C--:B------:R-:W-:Y:S02]  /*a540*/  FMUL.FTZ R202, R202, -R221.reuse ;  /* 0x800000ddcaca7220 */ /* 0x080fe40000410000 */
[----:B------:R-:W-:-:S02]  /*a550*/  FFMA.FTZ R176, R203, R221, R176 ;  /* 0x000000ddcbb07223 */ /* 0x000fc400000100b0 */
[-C--:B------:R-:W-:Y:S02]  /*a560*/  FFMA.FTZ R145, R13, -R240.reuse, R145 ;  /* 0x800000f00d917223 */ /* 0x080fe40000010091 */
[----:B------:R-:W-:Y:S02]  /*a570*/  FFMA.FTZ R146, R14, -R240, R146 ;  /* 0x800000f00e927223 */ /* 0x000fe40000010092 */
[-C--:B------:R-:W-:Y:S02]  /*a580*/  FFMA.FTZ R179, R226, R183.reuse, R179 ;  /* 0x000000b7e2b37223 */ /* 0x080fe400000100b3 */
[----:B------:R-:W-:Y:S02]  /*a590*/  FMUL.FTZ R185, R6, R183 ;  /* 0x000000b706b97220 */ /* 0x000fe40000410000 */
[----:B------:R-:W-:Y:S02]  /*a5a0*/  FMUL.FTZ R240, R12, R94 ;  /* 0x0000005e0cf07220 */ /* 0x000fe40000410000 */
[----:B------:R-:W-:Y:S01]  /*a5b0*/  FFMA.FTZ R183, R226, R213, -R173 ;  /* 0x000000d5e2b77223 */ /* 0x000fe200000108ad */
[----:B------:R1:W-:Y:S01]  /*a5c0*/  STS [R178.X4+0x888], R185 ;  /* 0x000888b9b2007388 */ /* 0x0003e20000004800 */
[----:B------:R-:W-:-:S02]  /*a5d0*/  FMUL.FTZ R173, R235, R172 ;  /* 0x000000acebad7220 */ /* 0x000fc40000410000 */
[----:B------:R-:W-:Y:S02]  /*a5e0*/  FFMA.FTZ R203, R203, R220, -R202 ;  /* 0x000000dccbcb7223 */ /* 0x000fe400000108ca */
[----:B------:R-:W-:Y:S02]  /*a5f0*/  FADD.FTZ R176, -R219, R176 ;  /* 0x000000b0dbb07221 */ /* 0x000fe40000010100 */
[-C--:B------:R-:W-:Y:S02]  /*a600*/  FFMA.FTZ R147, R11, -R240.reuse, R147 ;  /* 0x800000f00b937223 */ /* 0x080fe40000010093 */
[----:B------:R-:W-:Y:S02]  /*a610*/  FFMA.FTZ R148, R10, -R240, R148 ;  /* 0x800000f00a947223 */ /* 0x000fe40000010094 */
[----:B0-----:R-:W-:Y:S02]  /*a620*/  FMUL.FTZ R189, R235, R66 ;  /* 0x00000042ebbd7220 */ /* 0x001fe40000410000 */
[----:B------:R-:W-:-:S02]  /*a630*/  FMUL.FTZ R240, R9, R93 ;  /* 0x0000005d09f07220 */ /* 0x000fc40000410000 */
[----:B------:R-:W-:Y:S02]  /*a640*/  FFMA.FTZ R66, R234, R66, R173 ;  /* 0x00000042ea427223 */ /* 0x000fe400000100ad */
[----:B------:R-:W-:Y:S02]  /*a650*/  FADD.FTZ R218, R218, R203 ;  /* 0x000000cbdada7221 */ /* 0x000fe40000010000 */
[----:B------:R-:W-:Y:S02]  /*a660*/  FMUL.FTZ R173, R204, -R176 ;  /* 0x800000b0ccad7220 */ /* 0x000fe40000410000 */
[----:B------:R-:W-:Y:S02]  /*a670*/  FFMA.FTZ R150, R8, -R240, R150 ;  /* 0x800000f008967223 */ /* 0x000fe40000010096 */
[----:B------:R-:W-:Y:S02]  /*a680*/  FMUL.FTZ R186, R211, R93 ;  /* 0x0000005dd3ba7220 */ /* 0x000fe40000410000 */
[----:B------:R-:W-:-:S02]  /*a690*/  FMUL.FTZ R204, R204, -R218 ;  /* 0x800000dacccc7220 */ /* 0x000fc40000410000 */
[----:B------:R-:W-:Y:S02]  /*a6a0*/  FFMA.FTZ R173, R205, R218, -R173 ;  /* 0x000000dacdad7223 */ /* 0x000fe400000108ad */
[----:B------:R-:W-:Y:S02]  /*a6b0*/  FMUL.FTZ R187, R6, R213 ;  /* 0x000000d506bb7220 */ /* 0x000fe40000410000 */
[----:B------:R-:W-:Y:S02]  /*a6c0*/  FFMA.FTZ R184, R234, R172, -R189 ;  /* 0x000000aceab87223 */ /* 0x000fe400000108bd */
[----:B------:R-:W-:Y:S01]  /*a6d0*/  FFMA.FTZ R149, R7, -R240, R149 ;  /* 0x800000f007957223 */ /* 0x000fe20000010095 */
[----:B------:R0:W-:Y:S01]  /*a6e0*/  STS [R178.X4+0x88c], R187 ;  /* 0x00088cbbb2007388 */ /* 0x0001e20000004800 */
[----:B------:R-:W-:Y:S02]  /*a6f0*/  FMUL.FTZ R172, R210, R93 ;  /* 0x0000005dd2ac7220 */ /* 0x000fe40000410000 */
[----:B-1----:R-:W-:-:S02]  /*a700*/  FMUL.FTZ R185, R150, R186 ;  /* 0x000000ba96b97220 */ /* 0x002fc40000410000 */
[----:B------:R-:W-:Y:S02]  /*a710*/  FFMA.FTZ R204, R205, R176, R204 ;  /* 0x000000b0cdcc7223 */ /* 0x000fe400000100cc */
[----:B------:R-:W-:Y:S02]  /*a720*/  FADD.FTZ R173, R216, R173 ;  /* 0x000000add8ad7221 */ /* 0x000fe40000010000 */
[-C--:B------:R-:W-:Y:S02]  /*a730*/  FFMA.FTZ R185, R149, R172.reuse, R185 ;  /* 0x000000ac95b97223 */ /* 0x080fe400000100b9 */
[-C--:B0-----:R-:W-:Y:S02]  /*a740*/  FMUL.FTZ R187, R150, R172.reuse ;  /* 0x000000ac96bb7220 */ /* 0x081fe40000410000 */
[----:B------:R-:W-:Y:S02]  /*a750*/  FMUL.FTZ R189, R9, R172 ;  /* 0x000000ac09bd7220 */ /* 0x000fe40000410000 */
[----:B------:R-:W-:-:S02]  /*a760*/  FADD.FTZ R217, -R217, R204 ;  /* 0x000000ccd9d97221 */ /* 0x000fc40000010100 */
[C---:B------:R-:W-:Y:S01]  /*a770*/  FMUL.FTZ R172, R206.reuse, -R173 ;  /* 0x800000adceac7220 */ /* 0x040fe20000410000 */
[----:B------:R-:W-:Y:S01]  /*a780*/  STS [R178.X4+0x880], R189 ;  /* 0x000880bdb2007388 */ /* 0x000fe20000004800 */
[-C--:B------:R-:W-:Y:S02]  /*a790*/  FMUL.FTZ R206, R206, -R217.reuse ;  /* 0x800000d9cece7220 */ /* 0x080fe40000410000 */
[----:B------:R-:W-:Y:S02]  /*a7a0*/  FFMA.FTZ R172, R207, R217, R172 ;  /* 0x000000d9cfac7223 */ /* 0x000fe400000100ac */
[----:B------:R-:W-:Y:S02]  /*a7b0*/  FMUL.FTZ R127, R31, R101 ;  /* 0x000000651f7f7220 */ /* 0x000fe40000410000 */
[----:B------:R-:W-:Y:S02]  /*a7c0*/  FMUL.FTZ R188, R237, R65 ;  /* 0x00000041edbc7220 */ /* 0x000fe40000410000 */
[----:B------:R-:W-:-:S02]  /*a7d0*/  FMUL.FTZ R191, R9, R186 ;  /* 0x000000ba09bf7220 */ /* 0x000fc40000410000 */
[----:B------:R-:W-:Y:S02]  /*a7e0*/  FFMA.FTZ R207, R207, R173, -R206 ;  /* 0x000000adcfcf7223 */ /* 0x000fe400000108ce */
[----:B------:R-:W-:Y:S01]  /*a7f0*/  FADD.FTZ R239, -R239, R172 ;  /* 0x000000acefef7221 */ /* 0x000fe20000010100 */
[----:B------:R0:W-:Y:S01]  /*a800*/  STS [R178.X4+0x884], R191 ;  /* 0x000884bfb2007388 */ /* 0x0001e20000004800 */
[----:B------:R-:W-:Y:S02]  /*a810*/  FFMA.FTZ R186, R149, R186, -R187 ;  /* 0x000000ba95ba7223 */ /* 0x000fe400000108bb */
[-C--:B------:R-:W-:Y:S02]  /*a820*/  FMUL.FTZ R241, R2, R181.reuse ;  /* 0x000000b502f17220 */ /* 0x080fe40000410000 */
[----:B------:R-:W-:Y:S02]  /*a830*/  FMUL.FTZ R187, R237, R181 ;  /* 0x000000b5edbb7220 */ /* 0x000fe40000410000 */
[----:B------:R-:W-:Y:S01]  /*a840*/  FFMA.FTZ R126, R33, -R127, R243 ;  /* 0x8000007f217e7223 */ /* 0x000fe200000100f3 */
[----:B------:R-:W-:Y:S01]  /*a850*/  STS [R178.X4+0x8b4], R241 ;  /* 0x0008b4f1b2007388 */ /* 0x000fe20000004800 */
[----:B------:R-:W-:-:S02]  /*a860*/  FFMA.FTZ R181, R236, R181, -R188 ;  /* 0x000000b5ecb57223 */ /* 0x000fc400000108bc */
[----:B------:R-:W-:Y:S02]  /*a870*/  FFMA.FTZ R127, R32, -R127, R242 ;  /* 0x8000007f207f7223 */ /* 0x000fe400000100f2 */
[----:B------:R-:W-:Y:S02]  /*a880*/  FADD.FTZ R238, R238, R207 ;  /* 0x000000cfeeee7221 */ /* 0x000fe40000010000 */
[----:B------:R-:W-:Y:S02]  /*a890*/  FMUL.FTZ R188, R239, R101 ;  /* 0x00000065efbc7220 */ /* 0x000fe40000410000 */
[----:B------:R-:W-:Y:S02]  /*a8a0*/  FFMA.FTZ R65, R236, R65, R187 ;  /* 0x00000041ec417223 */ /* 0x000fe400000100bb */
[----:B------:R-:W-:Y:S02]  /*a8b0*/  FMUL.FTZ R187, R217, R100 ;  /* 0x00000064d9bb7220 */ /* 0x000fe40000410000 */
[----:B------:R-:W-:-:S02]  /*a8c0*/  FMUL.FTZ R190, R238, R101 ;  /* 0x00000065eebe7220 */ /* 0x000fc40000410000 */
[----:B0-----:R-:W-:Y:S02]  /*a8d0*/  FMUL.FTZ R191, R127, R188 ;  /* 0x000000bc7fbf7220 */ /* 0x001fe40000410000 */
[----:B------:R-:W-:Y:S02]  /*a8e0*/  FMUL.FTZ R197, R209, R94 ;  /* 0x0000005ed1c57220 */ /* 0x000fe40000410000 */
[----:B------:R-:W-:Y:S02]  /*a8f0*/  FMUL.FTZ R189, R173, R100 ;  /* 0x00000064adbd7220 */ /* 0x000fe40000410000 */
[----:B------:R-:W-:Y:S02]  /*a900*/  FMUL.FTZ R172, R131, R187 ;  /* 0x000000bb83ac7220 */ /* 0x000fe40000410000 */
[----:B------:R-:W-:Y:S02]  /*a910*/  FMUL.FTZ R195, R208, R94 ;  /* 0x0000005ed0c37220 */ /* 0x000fe40000410000 */
[----:B------:R-:W-:-:S02]  /*a920*/  FFMA.FTZ R191, R126, R190, R191 ;  /* 0x000000be7ebf7223 */ /* 0x000fc400000100bf */
[----:B------:R-:W-:Y:S02]  /*a930*/  FMUL.FTZ R192, R148, R197 ;  /* 0x000000c594c07220 */ /* 0x000fe40000410000 */
[----:B------:R-:W-:Y:S02]  /*a940*/  FFMA.FTZ R193, R130, R189, R172 ;  /* 0x000000bd82c17223 */ /* 0x000fe400000100ac */
[----:B------:R-:W-:Y:S02]  /*a950*/  FADD.FTZ R172, RZ, R191 ;  /* 0x000000bfffac7221 */ /* 0x000fe40000010000 */
[-C--:B------:R-:W-:Y:S02]  /*a960*/  FMUL.FTZ R194, R148, R195.reuse ;  /* 0x000000c394c27220 */ /* 0x080fe40000410000 */
[----:B------:R-:W-:Y:S02]  /*a970*/  FMUL.FTZ R199, R127, R190 ;  /* 0x000000be7fc77220 */ /* 0x000fe40000410000 */
[----:B------:R-:W-:-:S02]  /*a980*/  FMUL.FTZ R201, R12, R195 ;  /* 0x000000c30cc97220 */ /* 0x000fc40000410000 */
[C---:B------:R-:W-:Y:S02]  /*a990*/  FFMA.FTZ R191, R147.reuse, R195, R192 ;  /* 0x000000c393bf7223 */ /* 0x040fe400000100c0 */
[----:B------:R-:W-:Y:S01]  /*a9a0*/  FADD.FTZ R196, R172, R193 ;  /* 0x000000c1acc47221 */ /* 0x000fe20000010000 */
[----:B------:R0:W-:Y:S01]  /*a9b0*/  STS [R178.X4+0x878], R201 ;  /* 0x000878c9b2007388 */ /* 0x0001e20000004800 */
[----:B------:R-:W-:Y:S02]  /*a9c0*/  FFMA.FTZ R192, R147, R197, -R194 ;  /* 0x000000c593c07223 */ /* 0x000fe400000108c2 */
[----:B------:R-:W-:Y:S02]  /*a9d0*/  FMUL.FTZ R193, R176, R99 ;  /* 0x00000063b0c17220 */ /* 0x000fe40000410000 */
[----:B------:R-:W-:Y:S02]  /*a9e0*/  FMUL.FTZ R194, R131, R189 ;  /* 0x000000bd83c27220 */ /* 0x000fe40000410000 */
[----:B------:R-:W-:-:S02]  /*a9f0*/  FFMA.FTZ R172, R126, R188, -R199 ;  /* 0x000000bc7eac7223 */ /* 0x000fc400000108c7 */
[----:B------:R-:W-:Y:S02]  /*aa00*/  FMUL.FTZ R199, R218, R99 ;  /* 0x00000063dac77220 */ /* 0x000fe40000410000 */
[----:B------:R-:W-:Y:S02]  /*aa10*/  FMUL.FTZ R205, R12, R197 ;  /* 0x000000c50ccd7220 */ /* 0x000fe40000410000 */
[----:B------:R-:W-:Y:S02]  /*aa20*/  FMUL.FTZ R198, R138, R193 ;  /* 0x000000c18ac67220 */ /* 0x000fe40000410000 */
[----:B0-----:R-:W-:Y:S01]  /*aa30*/  FFMA.FTZ R201, R130, R187, -R194 ;  /* 0x000000bb82c97223 */ /* 0x001fe200000108c2 */
[----:B------:R0:W-:Y:S01]  /*aa40*/  STS [R178.X4+0x87c], R205 ;  /* 0x00087ccdb2007388 */ /* 0x0001e20000004800 */
[----:B------:R-:W-:Y:S02]  /*aa50*/  FADD.FTZ R172, RZ, R172 ;  /* 0x000000acffac7221 */ /* 0x000fe40000010000 */
[----:B------:R-:W-:-:S02]  /*aa60*/  FMUL.FTZ R197, R221, R98 ;  /* 0x00000062ddc57220 */ /* 0x000fc40000410000 */
[-C--:B------:R-:W-:Y:S02]  /*aa70*/  FMUL.FTZ R194, R138, R199.reuse ;  /* 0x000000c78ac27220 */ /* 0x080fe40000410000 */
[C---:B------:R-:W-:Y:S02]  /*aa80*/  FFMA.FTZ R203, R137.reuse, R199, R198 ;  /* 0x000000c789cb7223 */ /* 0x040fe400000100c6 */
[----:B------:R-:W-:Y:S02]  /*aa90*/  FADD.FTZ R172, R172, R201 ;  /* 0x000000c9acac7221 */ /* 0x000fe40000010000 */
[----:B------:R-:W-:Y:S02]  /*aaa0*/  FMUL.FTZ R195, R220, R98 ;  /* 0x00000062dcc37220 */ /* 0x000fe40000410000 */
[----:B------:R-:W-:Y:S02]  /*aab0*/  FMUL.FTZ R198, R140, R197 ;  /* 0x000000c58cc67220 */ /* 0x000fe40000410000 */
[----:B------:R-:W-:-:S02]  /*aac0*/  FFMA.FTZ R201, R137, R193, -R194 ;  /* 0x000000c189c97223 */ /* 0x000fc400000108c2 */
[----:B------:R-:W-:Y:S02]  /*aad0*/  FADD.FTZ R196, R196, R203 ;  /* 0x000000cbc4c47221 */ /* 0x000fe40000010000 */
[----:B------:R-:W-:Y:S02]  /*aae0*/  FFMA.FTZ R203, R139, R195, R198 ;  /* 0x000000c38bcb7223 */ /* 0x000fe400000100c6 */
[----:B------:R-:W-:Y:S02]  /*aaf0*/  FADD.FTZ R201, R172, R201 ;  /* 0x000000c9acc97221 */ /* 0x000fe40000010000 */
[----:B------:R-:W-:Y:S02]  /*ab00*/  FMUL.FTZ R194, R223, R97 ;  /* 0x00000061dfc27220 */ /* 0x000fe40000410000 */
[----:B------:R-:W-:Y:S02]  /*ab10*/  FMUL.FTZ R172, R140, R195 ;  /* 0x000000c38cac7220 */ /* 0x000fe40000410000 */
[----:B------:R-:W-:-:S02]  /*ab20*/  FADD.FTZ R203, R196, R203 ;  /* 0x000000cbc4cb7221 */ /* 0x000fc40000010000 */
[----:B------:R-:W-:Y:S02]  /*ab30*/  FMUL.FTZ R202, R163, R180 ;  /* 0x000000b4a3ca7220 */ /* 0x000fe40000410000 */
[----:B------:R-:W-:Y:S02]  /*ab40*/  FMUL.FTZ R196, R222, R97 ;  /* 0x00000061dec47220 */ /* 0x000fe40000410000 */
[----:B------:R-:W-:Y:S02]  /*ab50*/  FMUL.FTZ R200, R142, R194 ;  /* 0x000000c28ec87220 */ /* 0x000fe40000410000 */
[----:B------:R-:W-:Y:S02]  /*ab60*/  FFMA.FTZ R198, R139, R197, -R172 ;  /* 0x000000c58bc67223 */ /* 0x000fe400000108ac */
[-C--:B------:R-:W-:Y:S02]  /*ab70*/  FMUL.FTZ R204, R163, R64.reuse ;  /* 0x00000040a3cc7220 */ /* 0x080fe40000410000 */
[----:B------:R-:W-:-:S02]  /*ab80*/  FFMA.FTZ R172, R155, R64, R202 ;  /* 0x000000409bac7223 */ /* 0x000fc400000100ca */
[-C--:B------:R-:W-:Y:S02]  /*ab90*/  FFMA.FTZ R200, R141, R196.reuse, R200 ;  /* 0x000000c48dc87223 */ /* 0x080fe400000100c8 */
[----:B------:R-:W-:Y:S02]  /*aba0*/  FADD.FTZ R198, R201, R198 ;  /* 0x000000c6c9c67221 */ /* 0x000fe40000010000 */
[----:B------:R-:W-:Y:S02]  /*abb0*/  FMUL.FTZ R64, R142, R196 ;  /* 0x000000c48e407220 */ /* 0x000fe40000410000 */
[----:B------:R-:W-:Y:S02]  /*abc0*/  FMUL.FTZ R201, R225, R96 ;  /* 0x00000060e1c97220 */ /* 0x000fe40000410000 */
[----:B------:R-:W-:Y:S02]  /*abd0*/  FADD.FTZ R202, R203, R200 ;  /* 0x000000c8cbca7221 */ /* 0x000fe40000010000 */
[----:B0-----:R-:W-:-:S02]  /*abe0*/  FFMA.FTZ R205, R141, R194, -R64 ;  /* 0x000000c28dcd7223 */ /* 0x001fc40000010840 */
[----:B------:R-:W-:Y:S02]  /*abf0*/  FMUL.FTZ R200, R215, R95 ;  /* 0x0000005fd7c87220 */ /* 0x000fe40000410000 */
[----:B------:R-:W-:Y:S02]  /*ac00*/  FMUL.FTZ R203, R224, R96 ;  /* 0x00000060e0cb7220 */ /* 0x000fe40000410000 */
[----:B------:R-:W-:Y:S02]  /*ac10*/  FMUL.FTZ R64, R144, R201 ;  /* 0x000000c990407220 */ /* 0x000fe40000410000 */
[----:B------:R-:W-:Y:S02]  /*ac20*/  FFMA.FTZ R180, R155, R180, -R204 ;  /* 0x000000b49bb47223 */ /* 0x000fe400000108cc */
[----:B------:R-:W-:Y:S02]  /*ac30*/  FADD.FTZ R198, R198, R205 ;  /* 0x000000cdc6c67221 */ /* 0x000fe40000010000 */
[----:B------:R-:W-:-:S02]  /*ac40*/  FMUL.FTZ R204, R214, R95 ;  /* 0x0000005fd6cc7220 */ /* 0x000fc40000410000 */
[----:B------:R-:W-:Y:S02]  /*ac50*/  FMUL.FTZ R206, R146, R200 ;  /* 0x000000c892ce7220 */ /* 0x000fe40000410000 */
[----:B------:R-:W-:Y:S02]  /*ac60*/  FFMA.FTZ R205, R143, R203, R64 ;  /* 0x000000cb8fcd7223 */ /* 0x000fe40000010040 */
[-C--:B------:R-:W-:Y:S02]  /*ac70*/  FFMA.FTZ R64, R145, R204.reuse, R206 ;  /* 0x000000cc91407223 */ /* 0x080fe400000100ce */
[----:B------:R-:W-:Y:S02]  /*ac80*/  FADD.FTZ R205, R202, R205 ;  /* 0x000000cdcacd7221 */ /* 0x000fe40000010000 */
[----:B------:R-:W-:Y:S02]  /*ac90*/  FMUL.FTZ R207, R146, R204 ;  /* 0x000000cc92cf7220 */ /* 0x000fe40000410000 */
[----:B------:R-:W-:-:S02]  /*aca0*/  FADD.FTZ R64, R205, R64 ;  /* 0x00000040cd407221 */ /* 0x000fc40000010000 */
[----:B------:R-:W-:Y:S02]  /*acb0*/  FMUL.FTZ R229, R15, R204 ;  /* 0x000000cc0fe57220 */ /* 0x000fe40000410000 */
[----:B------:R-:W-:Y:S02]  /*acc0*/  FMUL.FTZ R204, R144, R203 ;  /* 0x000000cb90cc7220 */ /* 0x000fe40000410000 */
[----:B------:R-:W-:Y:S01]  /*acd0*/  FADD.FTZ R64, R64, R191 ;  /* 0x000000bf40407221 */ /* 0x000fe20000010000 */
[----:B------:R-:W-:Y:S01]  /*ace0*/  STS [R178.X4+0x870], R229 ;  /* 0x000870e5b2007388 */ /* 0x000fe20000004800 */
[----:B------:R-:W-:Y:S02]  /*acf0*/  FFMA.FTZ R202, R145, R200, -R207 ;  /* 0x000000c891ca7223 */ /* 0x000fe400000108cf */
[----:B------:R-:W-:Y:S02]  /*ad00*/  FFMA.FTZ R207, R143, R201, -R204 ;  /* 0x000000c98fcf7223 */ /* 0x000fe400000108cc */
        /* <DEDUP_REMOVED lines=11> */
[----:B------:R-:W-:Y:S02]  /*adc0*/  FMUL.FTZ R64, R210, UR39 ;  /* 0x00000027d2407c20 */ /* 0x000fe40008410000 */
[----:B------:R-:W-:Y:S02]  /*add0*/  FMUL.FTZ R195, R24, R195 ;  /* 0x000000c318c37220 */ /* 0x000fe40000410000 */
[----:B------:R-:W-:-:S02]  /*ade0*/  FADD.FTZ R186, R186, R183 ;  /* 0x000000b7baba7221 */ /* 0x000fc40000010000 */
[----:B------:R-:W-:Y:S01]  /*adf0*/  FMUL.FTZ R187, R30, R187 ;  /* 0x000000bb1ebb7220 */ /* 0x000fe20000410000 */
[----:B0-----:R-:W-:Y:S01]  /*ae00*/  MOV R193, UR40 ;  /* 0x0000002800c17c02 */ /* 0x001fe20008000f00 */
[----:B------:R-:W-:Y:S01]  /*ae10*/  FADD.FTZ R66, R67, R66 ;  /* 0x0000004243427221 */ /* 0x000fe20000010000 */
[----:B------:R0:W-:Y:S01]  /*ae20*/  STS [R178.X4+0x858], R195 ;  /* 0x000858c3b2007388 */ /* 0x0001e20000004800 */
[----:B------:R-:W-:Y:S01]  /*ae30*/  FFMA.FTZ R191, R211, UR43, -R64 ;  /* 0x0000002bd3bf7c23 */ /* 0x000fe20008010840 */
[----:B------:R-:W-:Y:S01]  /*ae40*/  LEA R193, R193, -R134, 0x1 ;  /* 0x80000086c1c17211 */ /* 0x000fe200078e08ff */
[----:B------:R-:W-:Y:S01]  /*ae50*/  FMUL.FTZ R67, R211, UR39 ;  /* 0x00000027d3437c20 */ /* 0x000fe20008410000 */
[----:B------:R1:W-:Y:S01]  /*ae60*/  STS [R178.X4+0x84c], R187 ;  /* 0x00084cbbb2007388 */ /* 0x0003e20000004800 */
[----:B------:R-:W-:Y:S01]  /*ae70*/  FMUL.FTZ R64, R214, UR39 ;  /* 0x00000027d6407c20 */ /* 0x000fe20008410000 */
[----:B------:R-:W-:Y:S01]  /*ae80*/  ISETP.GE.AND P0, PT, R193, 0x1, PT ;  /* 0x00000001c100780c */ /* 0x000fe20003f06270 */
[----:B------:R-:W-:-:S02]  /*ae90*/  FMUL.FTZ R219, R18, R201 ;  /* 0x000000c912db7220 */ /* 0x000fc40000410000 */
[----:B------:R-:W-:Y:S02]  /*aea0*/  FADD.FTZ R171, R186, R171 ;  /* 0x000000abbaab7221 */ /* 0x000fe40000010000 */
[----:B------:R-:W-:Y:S01]  /*aeb0*/  FMUL.FTZ R201, R21, R196 ;  /* 0x000000c415c97220 */ /* 0x000fe20000410000 */
[----:B------:R-:W-:Y:S01]  /*aec0*/  STS [R178.X4+0x86c], R219 ;  /* 0x00086cdbb2007388 */ /* 0x000fe20000004800 */
[----:B0-----:R-:W-:Y:S02]  /*aed0*/  FADD.FTZ R195, R66, R65 ;  /* 0x0000004142c37221 */ /* 0x001fe40000010000 */
[----:B------:R-:W-:Y:S01]  /*aee0*/  FFMA.FTZ R196, R210, UR43, R67 ;  /* 0x0000002bd2c47c23 */ /* 0x000fe20008010043 */
[----:B------:R-:W-:Y:S01]  /*aef0*/  STS [R178.X4+0x860], R201 ;  /* 0x000860c9b2007388 */ /* 0x000fe20000004800 */
[----:B-1----:R-:W-:Y:S02]  /*af00*/  FFMA.FTZ R187, R215, UR43, -R64 ;  /* 0x0000002bd7bb7c23 */ /* 0x002fe40008010840 */
[----:B------:R-:W-:-:S02]  /*af10*/  FMUL.FTZ R67, R209, UR39 ;  /* 0x00000027d1437c20 */ /* 0x000fc40008410000 */
[----:B------:R-:W-:Y:S02]  /*af20*/  FMUL.FTZ R65, R215, UR39 ;  /* 0x00000027d7417c20 */ /* 0x000fe40008410000 */
[----:B------:R-:W-:Y:S02]  /*af30*/  FMUL.FTZ R64, R222, UR39 ;  /* 0x00000027de407c20 */ /* 0x000fe40008410000 */
[----:B------:R-:W-:Y:S02]  /*af40*/  FADD.FTZ R230, R171, R230 ;  /* 0x000000e6abe67221 */ /* 0x000fe40000010000 */
[----:B------:R-:W-:Y:S02]  /*af50*/  FMUL.FTZ R213, R18, R203 ;  /* 0x000000cb12d57220 */ /* 0x000fe40000410000 */
[----:B------:R-:W-:Y:S02]  /*af60*/  FMUL.FTZ R203, R21, R194 ;  /* 0x000000c215cb7220 */ /* 0x000fe40000410000 */
[----:B------:R-:W-:Y:S01]  /*af70*/  FMUL.FTZ R189, R30, R189 ;  /* 0x000000bd1ebd7220 */ /* 0x000fe20000410000 */
[----:B------:R-:W-:Y:S01]  /*af80*/  STS [R178.X4+0x868], R213 ;  /* 0x000868d5b2007388 */ /* 0x000fe20000004800 */
[----:B------:R-:W-:-:S02]  /*af90*/  FMUL.FTZ R231, R15, R200 ;  /* 0x000000c80fe77220 */ /* 0x000fc40000410000 */
[----:B------:R-:W-:Y:S01]  /*afa0*/  FMUL.FTZ R197, R24, R197 ;  /* 0x000000c518c57220 */ /* 0x000fe20000410000 */
[----:B------:R0:W-:Y:S01]  /*afb0*/  STS [R178.X4+0x848], R189 ;  /* 0x000848bdb2007388 */ /* 0x0001e20000004800 */
[----:B------:R-:W-:Y:S02]  /*afc0*/  FMUL.FTZ R199, R26, R199 ;  /* 0x000000c71ac77220 */ /* 0x000fe40000410000 */
[C---:B------:R-:W-:Y:S01]  /*afd0*/  FMUL.FTZ R165, R31.reuse, R190 ;  /* 0x000000be1fa57220 */ /* 0x040fe20000410000 */
[----:B------:R-:W-:Y:S01]  /*afe0*/  STS [R178.X4+0x874], R231 ;  /* 0x000874e7b2007388 */ /* 0x000fe20000004800 */
[----:B------:R-:W-:Y:S02]  /*aff0*/  FMUL.FTZ R171, R31, R188 ;  /* 0x000000bc1fab7220 */ /* 0x000fe40000410000 */
[----:B------:R-:W-:Y:S01]  /*b000*/  FFMA.FTZ R194, R208, UR43, R67 ;  /* 0x0000002bd0c27c23 */ /* 0x000fe20008010043 */
[----:B------:R-:W-:Y:S01]  /*b010*/  STS [R178.X4+0x864], R203 ;  /* 0x000864cbb2007388 */ /* 0x000fe20000004800 */
[----:B------:R-:W-:-:S02]  /*b020*/  FFMA.FTZ R192, R214, UR43, R65 ;  /* 0x0000002bd6c07c23 */ /* 0x000fc40008010041 */
[----:B------:R-:W-:Y:S01]  /*b030*/  FFMA.FTZ R183, R223, UR43, -R64 ;  /* 0x0000002bdfb77c23 */ /* 0x000fe20008010840 */
[----:B------:R-:W-:Y:S01]  /*b040*/  STS [R178.X4+0x85c], R197 ;  /* 0x00085cc5b2007388 */ /* 0x000fe20000004800 */
[----:B------:R-:W-:Y:S02]  /*b050*/  FADD.FTZ R175, R230, R175 ;  /* 0x000000afe6af7221 */ /* 0x000fe40000010000 */
[----:B------:R-:W-:Y:S01]  /*b060*/  FMUL.FTZ R66, R208, UR39 ;  /* 0x00000027d0427c20 */ /* 0x000fe20008410000 */
[----:B------:R-:W-:Y:S01]  /*b070*/  STS [R178.X4+0x850], R199 ;  /* 0x000850c7b2007388 */ /* 0x000fe20000004800 */
[----:B------:R-:W-:Y:S02]  /*b080*/  FMUL.FTZ R67, R225, UR39 ;  /* 0x00000027e1437c20 */ /* 0x000fe40008410000 */
[----:B------:R-:W-:Y:S01]  /*b090*/  FMUL.FTZ R65, R223, UR39 ;  /* 0x00000027df417c20 */ /* 0x000fe20008410000 */
[----:B------:R-:W-:Y:S01]  /*b0a0*/  STS [R178.X4+0x840], R165 ;  /* 0x000840a5b2007388 */ /* 0x000fe20000004800 */
[----:B------:R-:W-:-:S02]  /*b0b0*/  FMUL.FTZ R64, R220, UR39 ;  /* 0x00000027dc407c20 */ /* 0x000fc40008410000 */
[----:B------:R-:W-:Y:S01]  /*b0c0*/  FADD.FTZ R198, R175, R184 ;  /* 0x000000b8afc67221 */ /* 0x000fe20000010000 */
[----:B------:R1:W-:Y:S01]  /*b0d0*/  STS [R178.X4+0x844], R171 ;  /* 0x000844abb2007388 */ /* 0x0003e20000004800 */
[----:B0-----:R-:W-:Y:S02]  /*b0e0*/  FFMA.FTZ R189, R209, UR43, -R66 ;  /* 0x0000002bd1bd7c23 */ /* 0x001fe40008010842 */
[----:B------:R-:W-:Y:S02]  /*b0f0*/  FFMA.FTZ R190, R224, UR43, R67 ;  /* 0x0000002be0be7c23 */ /* 0x000fe40008010043 */
[----:B------:R-:W-:Y:S02]  /*b100*/  FFMA.FTZ R188, R222, UR43, R65 ;  /* 0x0000002bdebc7c23 */ /* 0x000fe40008010041 */
[----:B------:R-:W-:Y:S02]  /*b110*/  FFMA.FTZ R179, R221, UR43, -R64 ;  /* 0x0000002bddb37c23 */ /* 0x000fe40008010840 */
[----:B------:R-:W-:-:S02]  /*b120*/  FMUL.FTZ R66, R224, UR39 ;  /* 0x00000027e0427c20 */ /* 0x000fc40008410000 */
[----:B------:R-:W-:Y:S02]  /*b130*/  FMUL.FTZ R67, R221, UR39 ;  /* 0x00000027dd437c20 */ /* 0x000fe40008410000 */
[----:B------:R-:W-:Y:S02]  /*b140*/  FMUL.FTZ R175, R218, UR39 ;  /* 0x00000027daaf7c20 */ /* 0x000fe40008410000 */
[----:B------:R-:W-:Y:S02]  /*b150*/  FMUL.FTZ R65, R176, UR39 ;  /* 0x00000027b0417c20 */ /* 0x000fe40008410000 */
[----:B-1----:R-:W-:Y:S02]  /*b160*/  FMUL.FTZ R178, R173, UR39 ;  /* 0x00000027adb27c20 */ /* 0x002fe40008410000 */
[----:B------:R-:W-:Y:S02]  /*b170*/  FMUL.FTZ R64, R217, UR39 ;  /* 0x00000027d9407c20 */ /* 0x000fe40008410000 */
[----:B------:R-:W-:-:S02]  /*b180*/  FMUL.FTZ R162, R238, UR39 ;  /* 0x00000027eea27c20 */ /* 0x000fc40008410000 */
[----:B------:R-:W-:Y:S02]  /*b190*/  FMUL.FTZ R165, R239, UR39 ;  /* 0x00000027efa57c20 */ /* 0x000fe40008410000 */
[----:B------:R-:W-:Y:S02]  /*b1a0*/  FMUL.FTZ R182, R233, R182 ;  /* 0x000000b6e9b67220 */ /* 0x000fe40000410000 */
[----:B------:R-:W-:Y:S02]  /*b1b0*/  FFMA.FTZ R161, R212, UR43, R161 ;  /* 0x0000002bd4a17c23 */ /* 0x000fe400080100a1 */
[----:B------:R-:W-:Y:S02]  /*b1c0*/  FFMA.FTZ R185, R225, UR43, -R66 ;  /* 0x0000002be1b97c23 */ /* 0x000fe40008010842 */
        /* <DEDUP_REMOVED lines=40> */
.L_x_8980:
[----:B------:R-:W-:Y:S05]  /*b450*/  BSYNC B0 ;  /* 0x0000000000007941 */ /* 0x000fea0003800000 */
.L_x_8979:
        /* <DEDUP_REMOVED lines=49> */
.L_x_8982:
[----:B------:R-:W-:Y:S05]  /*b770*/  BSYNC B0 ;  /* 0x0000000000007941 */ /* 0x000fea0003800000 */
.L_x_8981:
[----:B------:R-:W1:Y:S01]  /*b780*/  LDS R135, [R135.X4+0x940] ;  /* 0x0009400087877984 */ /* 0x000e620000004800 */
[----:B------:R-:W-:Y:S01]  /*b790*/  BSSY B0, `(.L_x_8983) ;  /* 0x0000004000007945 */ /* 0x000fe20003800000 */
[----:B------:R-:W-:Y:S01]  /*b7a0*/  LEA.HI.SX32 R181, R181, R134, 0x1b ;  /* 0x00000086b5b57211 */ /* 0x000fe200078fdaff */
[----:B------:R-:W-:Y:S05]  /*b7b0*/  @!P1 BRA `(.L_x_8984) ;  /* 0x0000001000009947 */ /* 0x000fea0003800000 */
[----:B-1----:R1:W-:Y:S02]  /*b7c0*/  RED.E.ADD.F32.FTZ.RN.STRONG.GPU [R64.64+-0xf00], R135 ;  /* 0xfff100874000798e */ /* 0x0023e4000c10e7a0 */
.L_x_8984:
[----:B------:R-:W-:Y:S05]  /*b7d0*/  BSYNC B0 ;  /* 0x0000000000007941 */ /* 0x000fea0003800000 */
.L_x_8983:
[----:B------:R-:W2:Y:S01]  /*b7e0*/  LDS R181, [R181.X4+0x9c0] ;  /* 0x0009c000b5b57984 */ /* 0x000ea20000004800 */
[----:B------:R-:W-:Y:S01]  /*b7f0*/  BSSY B0, `(.L_x_8985) ;  /* 0x0000005000007945 */ /* 0x000fe20003800000 */
[C---:B0-----:R-:W-:Y:S02]  /*b800*/  IADD3 R67, R134.reuse, 0x80, RZ ;  /* 0x0000008086437810 */ /* 0x041fe40007ffe0ff */
[----:B-1----:R-:W-:Y:S01]  /*b810*/  IADD3 R135, R134, 0xa0, RZ ;  /* 0x000000a086877810 */ /* 0x002fe20007ffe0ff */
[----:B------:R-:W-:Y:S05]  /*b820*/  @!P2 BRA `(.L_x_8986) ;  /* 0x000000100000a947 */ /* 0x000fea0003800000 */
[----:B--2---:R0:W-:Y:S02]  /*b830*/  RED.E.ADD.F32.FTZ.RN.STRONG.GPU [R64.64+-0xe80], R181 ;  /* 0xfff180b54000798e */ /* 0x0041e4000c10e7a0 */
.L_x_8986:
[----:B------:R-:W-:Y:S05]  /*b840*/  BSYNC B0 ;  /* 0x0000000000007941 */ /* 0x000fea0003800000 */
.L_x_8985:
        /* <DEDUP_REMOVED lines=14> */
.L_x_8988:
[----:B------:R-:W-:Y:S05]  /*b930*/  BSYNC B0 ;  /* 0x0000000000007941 */ /* 0x000fea0003800000 */
.L_x_8987:
[----:B------:R-:W1:Y:S01]  /*b940*/  LDS R135, [R135.X4+0xac0] ;  /* 0x000ac00087877984 */ /* 0x000e620000004800 */
[----:B------:R-:W-:Y:S01]  /*b950*/  BSSY B0, `(.L_x_8989) ;  /* 0x0000005000007945 */ /* 0x000fe20003800000 */
[----:B0-----:R-:W-:Y:S02]  /*b960*/  IADD3 R67, R134, 0xe0, RZ ;  /* 0x000000e086437810 */ /* 0x001fe40007ffe0ff */
[----:B------:R-:W-:Y:S01]  /*b970*/  LEA.HI.SX32 R181, R181, R134, 0x1b ;  /* 0x00000086b5b57211 */ /* 0x000fe200078fdaff */
[----:B------:R-:W-:Y:S05]  /*b980*/  @!P0 BRA `(.L_x_8990) ;  /* 0x0000001000008947 */ /* 0x000fea0003800000 */
[----:B-1----:R0:W-:Y:S02]  /*b990*/  RED.E.ADD.F32.FTZ.RN.STRONG.GPU [R64.64+-0xd80], R135 ;  /* 0xfff280874000798e */ /* 0x0021e4000c10e7a0 */
.L_x_8990:
[----:B------:R-:W-:Y:S05]  /*b9a0*/  BSYNC B0 ;  /* 0x0000000000007941 */ /* 0x000fea0003800000 */
.L_x_8989:
[----:B------:R-:W2:Y:S01]  /*b9b0*/  LDS R181, [R181.X4+0xb40] ;  /* 0x000b4000b5b57984 */ /* 0x000ea20000004800 */
[----:B------:R-:W-:Y:S01]  /*b9c0*/  BSSY B0, `(.L_x_8991) ;  /* 0x0000005000007945 */ /* 0x000fe20003800000 */
[----:B01----:R-:W-:-:S02]  /*b9d0*/  IADD3 R135, R134, 0x100, RZ ;  /* 0x0000010086877810 */ /* 0x003fc40007ffe0ff */
[----:B------:R-:W-:Y:S01]  /*b9e0*/  LEA.HI.SX32 R67, R67, R134, 0x1b ;  /* 0x0000008643437211 */ /* 0x000fe200078fdaff */
[----:B------:R-:W-:Y:S05]  /*b9f0*/  @!P1 BRA `(.L_x_8992) ;  /* 0x0000001000009947 */ /* 0x000fea0003800000 */
[----:B--2---:R0:W-:Y:S02]  /*ba00*/  RED.E.ADD.F32.FTZ.RN.STRONG.GPU [R64.64+-0xd00], R181 ;  /* 0xfff300b54000798e */ /* 0x0041e4000c10e7a0 */
.L_x_8992:
[----:B------:R-:W-:Y:S05]  /*ba10*/  BSYNC B0 ;  /* 0x0000000000007941 */ /* 0x000fea0003800000 */
.L_x_8991:
[----:B------:R-:W1:Y:S01]  /*ba20*/  LDS R67, [R67.X4+0xbc0] ;  /* 0x000bc00043437984 */ /* 0x000e620000004800 */
[----:B------:R-:W-:Y:S01]  /*ba30*/  BSSY B0, `(.L_x_8993) ;  /* 0x0000005000007945 */ /* 0x000fe20003800000 */
[----:B0-2---:R-:W-:Y:S02]  /*ba40*/  IADD3 R181, R134, 0x120, RZ ;  /* 0x0000012086b57810 */ /* 0x005fe40007ffe0ff */
[----:B------:R-:W-:Y:S01]  /*ba50*/  LEA.HI.SX32 R135, R135, R134, 0x1b ;  /* 0x0000008687877211 */ /* 0x000fe200078fdaff */
[----:B------:R-:W-:Y:S05]  /*ba60*/  @!P2 BRA `(.L_x_8994) ;  /* 0x000000100000a947 */ /* 0x000fea0003800000 */
[----:B-1----:R0:W-:Y:S02]  /*ba70*/  RED.E.ADD.F32.FTZ.RN.STRONG.GPU [R64.64+-0xc80], R67 ;  /* 0xfff380434000798e */ /* 0x0021e4000c10e7a0 */
.L_x_8994:
[----:B------:R-:W-:Y:S05]  /*ba80*/  BSYNC B0 ;  /* 0x0000000000007941 */ /* 0x000fea0003800000 */
.L_x_8993:
[----:B------:R-:W2:Y:S01]  /*ba90*/  LDS R135, [R135.X4+0xc40] ;  /* 0x000c400087877984 */ /* 0x000ea20000004800 */
[----:B------:R-:W-:Y:S01]  /*baa0*/  BSSY B0, `(.L_x_8995) ;  /* 0x0000005000007945 */ /* 0x000fe20003800000 */
[----:B01----:R-:W-:Y:S02]  /*bab0*/  IADD3 R67, R134, 0x140, RZ ;  /* 0x0000014086437810 */ /* 0x003fe40007ffe0ff */
[----:B------:R-:W-:Y:S01]  /*bac0*/  LEA.HI.SX32 R181, R181, R134, 0x1b ;  /* 0x00000086b5b57211 */ /* 0x000fe200078fdaff */
[----:B------:R-:W-:Y:S05]  /*bad0*/  @!P3 BRA `(.L_x_8996) ;  /* 0x000000100000b947 */ /* 0x000fea0003800000 */
[----:B--2---:R0:W-:Y:S02]  /*bae0*/  RED.E.ADD.F32.FTZ.RN.STRONG.GPU [R64.64+-0xc00], R135 ;  /* 0xfff400874000798e */ /* 0x0041e4000c10e7a0 */
.L_x_8996:
[----:B------:R-:W-:Y:S05]  /*baf0*/  BSYNC B0 ;  /* 0x0000000000007941 */ /* 0x000fea0003800000 */
.L_x_8995:
[----:B------:R-:W1:Y:S01]  /*bb00*/  LDS R181, [R181.X4+0xcc0] ;  /* 0x000cc000b5b57984 */ /* 0x000e620000004800 */
[----:B------:R-:W-:Y:S01]  /*bb10*/  BSSY B0, `(.L_x_8997) ;  /* 0x0000004000007945 */ /* 0x000fe20003800000 */
[----:B------:R-:W-:Y:S01]  /*bb20*/  LEA.HI.SX32 R67, R67, R134, 0x1b ;  /* 0x0000008643437211 */ /* 0x000fe200078fdaff */
[----:B------:R-:W-:Y:S05]  /*bb30*/  @!P4 BRA `(.L_x_8998) ;  /* 0x000000100000c947 */ /* 0x000fea0003800000 */
[----:B-1----:R1:W-:Y:S02]  /*bb40*/  RED.E.ADD.F32.FTZ.RN.STRONG.GPU [R64.64+-0xb80], R181 ;  /* 0xfff480b54000798e */ /* 0x0023e4000c10e7a0 */
.L_x_8998:
[----:B------:R-:W-:Y:S05]  /*bb50*/  BSYNC B0 ;  /* 0x0000000000007941 */ /* 0x000fea0003800000 */
.L_x_8997:
[----:B------:R-:W3:Y:S01]  /*bb60*/  LDS R67, [R67.X4+0xd40] ;  /* 0x000d400043437984 */ /* 0x000ee20000004800 */
[----:B------:R-:W-:Y:S01]  /*bb70*/  BSSY B0, `(.L_x_8999) ;  /* 0x0000005000007945 */ /* 0x000fe20003800000 */
[----:B0-2---:R-:W-:-:S02]  /*bb80*/  IADD3 R135, R134, 0x160, RZ ;  /* 0x0000016086877810 */ /* 0x005fc40007ffe0ff */
[----:B-1----:R-:W-:Y:S01]  /*bb90*/  IADD3 R181, R134, 0x180, RZ ;  /* 0x0000018086b57810 */ /* 0x002fe20007ffe0ff */
[----:B------:R-:W-:Y:S05]  /*bba0*/  @!P5 BRA `(.L_x_9000) ;  /* 0x000000100000d947 */ /* 0x000fea0003800000 */
[----:B---3--:R0:W-:Y:S02]  /*bbb0*/  RED.E.ADD.F32.FTZ.RN.STRONG.GPU [R64.64+-0xb00], R67 ;  /* 0xfff500434000798e */ /* 0x0081e4000c10e7a0 */
.L_x_9000:
[----:B------:R-:W-:Y:S05]  /*bbc0*/  BSYNC B0 ;  /* 0x0000000000007941 */ /* 0x000fea0003800000 */
.L_x_8999:
        /* <DEDUP_REMOVED lines=14> */
.L_x_9002:
[----:B------:R-:W-:Y:S05]  /*bcb0*/  BSYNC B0 ;  /* 0x0000000000007941 */ /* 0x000fea0003800000 */
.L_x_9001:
[----:B------:R-:W1:Y:S01]  /*bcc0*/  LDS R181, [R181.X4+0xe40] ;  /* 0x000e4000b5b57984 */ /* 0x000e620000004800 */
[----:B------:R-:W-:Y:S01]  /*bcd0*/  BSSY B0, `(.L_x_9003) ;  /* 0x0000005000007945 */ /* 0x000fe20003800000 */
[----:B0-----:R-:W-:-:S02]  /*bce0*/  IADD3 R135, R134, 0x1c0, RZ ;  /* 0x000001c086877810 */ /* 0x001fc40007ffe0ff */
[----:B------:R-:W-:Y:S01]  /*bcf0*/  LEA.HI.SX32 R67, R67, R134, 0x1b ;  /* 0x0000008643437211 */ /* 0x000fe200078fdaff */
[----:B------:R-:W-:Y:S05]  /*bd00*/  @!P0 BRA `(.L_x_9004) ;  /* 0x0000001000008947 */ /* 0x000fea0003800000 */
[----:B-1----:R0:W-:Y:S02]  /*bd10*/  RED.E.ADD.F32.FTZ.RN.STRONG.GPU [R64.64+-0xa00], R181 ;  /* 0xfff600b54000798e */ /* 0x0021e4000c10e7a0 */
.L_x_9004:
[----:B------:R-:W-:Y:S05]  /*bd20*/  BSYNC B0 ;  /* 0x0000000000007941 */ /* 0x000fea0003800000 */
.L_x_9003:
[----:B------:R-:W2:Y:S01]  /*bd30*/  LDS R67, [R67.X4+0xec0] ;  /* 0x000ec00043437984 */ /* 0x000ea20000004800 */
[----:B------:R-:W-:Y:S01]  /*bd40*/  BSSY B0, `(.L_x_9005) ;  /* 0x0000005000007945 */ /* 0x000fe20003800000 */
[----:B01----:R-:W-:Y:S02]  /*bd50*/  IADD3 R181, R134, 0x1e0, RZ ;  /* 0x000001e086b57810 */ /* 0x003fe40007ffe0ff */
[----:B------:R-:W-:Y:S01]  /*bd60*/  LEA.HI.SX32 R135, R135, R134, 0x1b ;  /* 0x0000008687877211 */ /* 0x000fe200078fdaff */
[----:B------:R-:W-:Y:S05]  /*bd70*/  @!P1 BRA `(.L_x_9006) ;  /* 0x0000001000009947 */ /* 0x000fea0003800000 */
[----:B--2---:R0:W-:Y:S02]  /*bd80*/  RED.E.ADD.F32.FTZ.RN.STRONG.GPU [R64.64+-0x980], R67 ;  /* 0xfff680434000798e */ /* 0x0041e4000c10e7a0 */
.L_x_9006:
[----:B------:R-:W-:Y:S05]  /*bd90*/  BSYNC B0 ;  /* 0x0000000000007941 */ /* 0x000fea0003800000 */
.L_x_9005:
[----:B------:R-:W1:Y:S01]  /*bda0*/  LDS R135, [R135.X4+0xf40] ;  /* 0x000f400087877984 */ /* 0x000e620000004800 */
[----:B------:R-:W-:Y:S01]  /*bdb0*/  BSSY B0, `(.L_x_9007) ;  /* 0x0000004000007945 */ /* 0x000fe20003800000 */
[----:B------:R-:W-:Y:S01]  /*bdc0*/  LEA.HI.SX32 R181, R181, R134, 0x1b ;  /* 0x00000086b5b57211 */ /* 0x000fe200078fdaff */
[----:B------:R-:W-:Y:S05]  /*bdd0*/  @!P2 BRA `(.L_x_9008) ;  /* 0x000000100000a947 */ /* 0x000fea0003800000 */
[----:B-1----:R1:W-:Y:S02]  /*bde0*/  RED.E.ADD.F32.FTZ.RN.STRONG.GPU [R64.64+-0x900], R135 ;  /* 0xfff700874000798e */ /* 0x0023e4000c10e7a0 */
.L_x_9008:
[----:B------:R-:W-:Y:S05]  /*bdf0*/  BSYNC B0 ;  /* 0x0000000000007941 */ /* 0x000fea0003800000 */
.L_x_9007:
[----:B------:R-:W3:Y:S01]  /*be00*/  LDS R181, [R181.X4+0xfc0] ;  /* 0x000fc000b5b57984 */ /* 0x000ee20000004800 */
[C---:B------:R-:W-:Y:S01]  /*be10*/  IADD3 R66, R134.reuse, 0x200, RZ ;  /* 0x0000020086427810 */ /* 0x040fe20007ffe0ff */
[----:B------:R-:W-:Y:S01]  /*be20*/  BSSY B0, `(.L_x_9009) ;  /* 0x0000005000007945 */ /* 0x000fe20003800000 */
[----:B0-2---:R-:W-:-:S02]  /*be30*/  IADD3 R67, R134, 0x220, RZ ;  /* 0x0000022086437810 */ /* 0x005fc40007ffe0ff */
[----:B------:R-:W-:Y:S01]  /*be40*/  LEA.HI.SX32 R66, R66, R134, 0x1b ;  /* 0x0000008642427211 */ /* 0x000fe200078fdaff */
[----:B------:R-:W-:Y:S05]  /*be50*/  @!P3 BRA `(.L_x_9010) ;  /* 0x000000100000b947 */ /* 0x000fea0003800000 */
[----:B---3--:R0:W-:Y:S02]  /*be60*/  RED.E.ADD.F32.FTZ.RN.STRONG.GPU [R64.64+-0x880], R181 ;  /* 0xfff780b54000798e */ /* 0x0081e4000c10e7a0 */
.L_x_9010:
[----:B------:R-:W-:Y:S05]  /*be70*/  BSYNC B0 ;  /* 0x0000000000007941 */ /* 0x000fea0003800000 */
.L_x_9009:
[----:B-1----:R-:W-:Y:S01]  /*be80*/  LEA.HI.SX32 R135, R67, R134, 0x1b ;  /* 0x0000008643877211 */ /* 0x002fe200078fdaff */
[----:B------:R-:W-:Y:S01]  /*be90*/  BSSY B0, `(.L_x_9011) ;  /* 0x0000004000007945 */ /* 0x000fe20003800000 */
[----:B------:R1:W2:Y:S01]  /*bea0*/  LDS R67, [R66.X4+0x1040] ;  /* 0x0010400042437984 */ /* 0x0002a20000004800 */
[----:B------:R-:W-:Y:S05]  /*beb0*/  @!P4 BRA `(.L_x_9012) ;  /* 0x000000100000c947 */ /* 0x000fea0003800000 */
[----:B--2---:R2:W-:Y:S02]  /*bec0*/  RED.E.ADD.F32.FTZ.RN.STRONG.GPU [R64.64+-0x800], R67 ;  /* 0xfff800434000798e */ /* 0x0045e4000c10e7a0 */
.L_x_9012:
[----:B------:R-:W-:Y:S05]  /*bed0*/  BSYNC B0 ;  /* 0x0000000000007941 */ /* 0x000fea0003800000 */
.L_x_9011:
[----:B------:R-:W4:Y:S01]  /*bee0*/  LDS R135, [R135.X4+0x10c0] ;  /* 0x0010c00087877984 */ /* 0x000f220000004800 */
[----:B------:R-:W-:Y:S01]  /*bef0*/  BSSY B0, `(.L_x_9013) ;  /* 0x0000005000007945 */ /* 0x000fe20003800000 */
[C---:B--2---:R-:W-:Y:S02]  /*bf00*/  IADD3 R67, R134.reuse, 0x240, RZ ;  /* 0x0000024086437810 */ /* 0x044fe40007ffe0ff */
[----:B0--3--:R-:W-:Y:S01]  /*bf10*/  IADD3 R181, R134, 0x260, RZ ;  /* 0x0000026086b57810 */ /* 0x009fe20007ffe0ff */
[----:B------:R-:W-:Y:S05]  /*bf20*/  @!P5 BRA `(.L_x_9014) ;  /* 0x000000100000d947 */ /* 0x000fea0003800000 */
[----:B----4-:R0:W-:Y:S02]  /*bf30*/  RED.E.ADD.F32.FTZ.RN.STRONG.GPU [R64.64+-0x780], R135 ;  /* 0xfff880874000798e */ /* 0x0101e4000c10e7a0 */
.L_x_9014:
[----:B------:R-:W-:Y:S05]  /*bf40*/  BSYNC B0 ;  /* 0x0000000000007941 */ /* 0x000fea0003800000 */
.L_x_9013:
        /* <DEDUP_REMOVED lines=14> */
.L_x_9016:
[----:B------:R-:W-:Y:S05]  /*c030*/  BSYNC B0 ;  /* 0x0000000000007941 */ /* 0x000fea0003800000 */
.L_x_9015:
[----:B------:R-:W2:Y:S01]  /*c040*/  LDS R181, [R181.X4+0x11c0] ;  /* 0x0011c000b5b57984 */ /* 0x000ea20000004800 */
[----:B------:R-:W-:Y:S01]  /*c050*/  BSSY B0, `(.L_x_9017) ;  /* 0x0000005000007945 */ /* 0x000fe20003800000 */
[----:B0-----:R-:W-:Y:S02]  /*c060*/  IADD3 R67, R134, 0x2a0, RZ ;  /* 0x000002a086437810 */ /* 0x001fe40007ffe0ff */
[----:B------:R-:W-:Y:S01]  /*c070*/  LEA.HI.SX32 R135, R135, R134, 0x1b ;  /* 0x0000008687877211 */ /* 0x000fe200078fdaff */
[----:B------:R-:W-:Y:S05]  /*c080*/  @!P0 BRA `(.L_x_9018) ;  /* 0x0000001000008947 */ /* 0x000fea0003800000 */
[----:B--2---:R0:W-:Y:S02]  /*c090*/  RED.E.ADD.F32.FTZ.RN.STRONG.GPU [R64.64+-0x680], R181 ;  /* 0xfff980b54000798e */ /* 0x0041e4000c10e7a0 */
.L_x_9018:
[----:B------:R-:W-:Y:S05]  /*c0a0*/  BSYNC B0 ;  /* 0x0000000000007941 */ /* 0x000fea0003800000 */
.L_x_9017:
[----:B------:R-:W3:Y:S01]  /*c0b0*/  LDS R135, [R135.X4+0x1240] ;  /* 0x0012400087877984 */ /* 0x000ee20000004800 */
[----:B------:R-:W-:Y:S01]  /*c0c0*/  BSSY B0, `(.L_x_9019) ;  /* 0x0000005000007945 */ /* 0x000fe20003800000 */
[----:B0-2---:R-:W-:-:S02]  /*c0d0*/  IADD3 R181, R134, 0x2c0, RZ ;  /* 0x000002c086b57810 */ /* 0x005fc40007ffe0ff */
[----:B------:R-:W-:Y:S01]  /*c0e0*/  LEA.HI.SX32 R67, R67, R134, 0x1b ;  /* 0x0000008643437211 */ /* 0x000fe200078fdaff */
[----:B------:R-:W-:Y:S05]  /*c0f0*/  @!P1 BRA `(.L_x_9020) ;  /* 0x0000001000009947 */ /* 0x000fea0003800000 */
[----:B---3--:R0:W-:Y:S02]  /*c100*/  RED.E.ADD.F32.FTZ.RN.STRONG.GPU [R64.64+-0x600], R135 ;  /* 0xfffa00874000798e */ /* 0x0081e4000c10e7a0 */
.L_x_9020:
[----:B------:R-:W-:Y:S05]  /*c110*/  BSYNC B0 ;  /* 0x0000000000007941 */ /* 0x000fea0003800000 */
.L_x_9019:
[----:B------:R-:W2:Y:S01]  /*c120*/  LDS R67, [R67.X4+0x12c0] ;  /* 0x0012c00043437984 */ /* 0x000ea20000004800 */
[----:B------:R-:W-:Y:S01]  /*c130*/  BSSY B0, `(.L_x_9021) ;  /* 0x0000005000007945 */ /* 0x000fe20003800000 */
[----:B0--3--:R-:W-:Y:S02]  /*c140*/  IADD3 R135, R134, 0x2e0, RZ ;  /* 0x000002e086877810 */ /* 0x009fe40007ffe0ff */
[----:B------:R-:W-:Y:S01]  /*c150*/  LEA.HI.SX32 R181, R181, R134, 0x1b ;  /* 0x00000086b5b57211 */ /* 0x000fe200078fdaff */
[----:B------:R-:W-:Y:S05]  /*c160*/  @!P2 BRA `(.L_x_9022) ;  /* 0x000000100000a947 */ /* 0x000fea0003800000 */
[----:B--2---:R0:W-:Y:S02]  /*c170*/  RED.E.ADD.F32.FTZ.RN.STRONG.GPU [R64.64+-0x580], R67 ;  /* 0xfffa80434000798e */ /* 0x0041e4000c10e7a0 */
.L_x_9022:
[----:B------:R-:W-:Y:S05]  /*c180*/  BSYNC B0 ;  /* 0x0000000000007941 */ /* 0x000fea0003800000 */
.L_x_9021:
[----:B------:R-:W3:Y:S01]  /*c190*/  LDS R181, [R181.X4+0x1340] ;  /* 0x00134000b5b57984 */ /* 0x000ee20000004800 */
[----:B------:R-:W-:Y:S01]  /*c1a0*/  BSSY B0, `(.L_x_9023) ;  /* 0x0000005000007945 */ /* 0x000fe20003800000 */
[----:B0-2---:R-:W-:Y:S02]  /*c1b0*/  IADD3 R67, R134, 0x300, RZ ;  /* 0x0000030086437810 */ /* 0x005fe40007ffe0ff */
[----:B------:R-:W-:Y:S01]  /*c1c0*/  LEA.HI.SX32 R135, R135, R134, 0x1b ;  /* 0x0000008687877211 */ /* 0x000fe200078fdaff */
[----:B------:R-:W-:Y:S05]  /*c1d0*/  @!P3 BRA `(.L_x_9024) ;  /* 0x000000100000b947 */ /* 0x000fea0003800000 */
[----:B---3--:R0:W-:Y:S02]  /*c1e0*/  RED.E.ADD.F32.FTZ.RN.STRONG.GPU [R64.64+-0x500], R181 ;  /* 0xfffb00b54000798e */ /* 0x0081e4000c10e7a0 */
.L_x_9024:
[----:B------:R-:W-:Y:S05]  /*c1f0*/  BSYNC B0 ;  /* 0x0000000000007941 */ /* 0x000fea0003800000 */
.L_x_9023:
[----:B------:R-:W2:Y:S01]  /*c200*/  LDS R135, [R135.X4+0x13c0] ;  /* 0x0013c00087877984 */ /* 0x000ea20000004800 */
[----:B------:R-:W-:Y:S01]  /*c210*/  BSSY B0, `(.L_x_9025) ;  /* 0x0000004000007945 */ /* 0x000fe20003800000 */
[----:B------:R-:W-:Y:S01]  /*c220*/  LEA.HI.SX32 R67, R67, R134, 0x1b ;  /* 0x0000008643437211 */ /* 0x000fe200078fdaff */
[----:B------:R-:W-:Y:S05]  /*c230*/  @!P4 BRA `(.L_x_9026) ;  /* 0x000000100000c947 */ /* 0x000fea0003800000 */
[----:B--2---:R2:W-:Y:S02]  /*c240*/  RED.E.ADD.F32.FTZ.RN.STRONG.GPU [R64.64+-0x480], R135 ;  /* 0xfffb80874000798e */ /* 0x0045e4000c10e7a0 */
.L_x_9026:
[----:B------:R-:W-:Y:S05]  /*c250*/  BSYNC B0 ;  /* 0x0000000000007941 */ /* 0x000fea0003800000 */
.L_x_9025:
[----:B------:R-:W4:Y:S01]  /*c260*/  LDS R67, [R67.X4+0x1440] ;  /* 0x0014400043437984 */ /* 0x000f220000004800 */
[----:B------:R-:W-:Y:S01]  /*c270*/  BSSY B0, `(.L_x_9027) ;  /* 0x0000005000007945 */ /* 0x000fe20003800000 */
[----:B--2---:R-:W-:-:S02]  /*c280*/  IADD3 R135, R134, 0x320, RZ ;  /* 0x0000032086877810 */ /* 0x004fc40007ffe0ff */
[----:B0--3--:R-:W-:Y:S01]  /*c290*/  IADD3 R181, R134, 0x340, RZ ;  /* 0x0000034086b57810 */ /* 0x009fe20007ffe0ff */
[----:B------:R-:W-:Y:S05]  /*c2a0*/  @!P5 BRA `(.L_x_9028) ;  /* 0x000000100000d947 */ /* 0x000fea0003800000 */
[----:B----4-:R0:W-:Y:S02]  /*c2b0*/  RED.E.ADD.F32.FTZ.RN.STRONG.GPU [R64.64+-0x400], R67 ;  /* 0xfffc00434000798e */ /* 0x0101e4000c10e7a0 */
.L_x_9028:
[----:B------:R-:W-:Y:S05]  /*c2c0*/  BSYNC B0 ;  /* 0x0000000000007941 */ /* 0x000fea0003800000 */
.L_x_9027:
        /* <DEDUP_REMOVED lines=14> */
.L_x_9030:
[----:B------:R-:W-:Y:S05]  /*c3b0*/  BSYNC B0 ;  /* 0x0000000000007941 */ /* 0x000fea0003800000 */
.L_x_9029:
[----:B------:R-:W2:Y:S01]  /*c3c0*/  LDS R181, [R181.X4+0x1540] ;  /* 0x00154000b5b57984 */ /* 0x000ea20000004800 */
[----:B------:R-:W-:Y:S01]  /*c3d0*/  BSSY B0, `(.L_x_9031) ;  /* 0x0000005000007945 */ /* 0x000fe20003800000 */
[----:B0-----:R-:W-:-:S02]  /*c3e0*/  IADD3 R135, R134, 0x380, RZ ;  /* 0x0000038086877810 */ /* 0x001fc40007ffe0ff */
[----:B------:R-:W-:Y:S01]  /*c3f0*/  LEA.HI.SX32 R67, R67, R134, 0x1b ;  /* 0x0000008643437211 */ /* 0x000fe200078fdaff */
[----:B------:R-:W-:Y:S05]  /*c400*/  @!P0 BRA `(.L_x_9032) ;  /* 0x0000001000008947 */ /* 0x000fea0003800000 */
[----:B--2---:R0:W-:Y:S02]  /*c410*/  RED.E.ADD.F32.FTZ.RN.STRONG.GPU [R64.64+-0x300], R181 ;  /* 0xfffd00b54000798e */ /* 0x0041e4000c10e7a0 */
.L_x_9032:
[----:B------:R-:W-:Y:S05]  /*c420*/  BSYNC B0 ;  /* 0x0000000000007941 */ /* 0x000fea0003800000 */
.L_x_9031:
[----:B------:R-:W3:Y:S01]  /*c430*/  LDS R67, [R67.X4+0x15c0] ;  /* 0x0015c00043437984 */ /* 0x000ee20000004800 */
[----:B------:R-:W-:Y:S01]  /*c440*/  BSSY B0, `(.L_x_9033) ;  /* 0x0000005000007945 */ /* 0x000fe20003800000 */
[----:B0-2---:R-:W-:Y:S02]  /*c450*/  IADD3 R181, R134, 0x3a0, RZ ;  /* 0x000003a086b57810 */ /* 0x005fe40007ffe0ff */
[----:B------:R-:W-:Y:S01]  /*c460*/  LEA.HI.SX32 R135, R135, R134, 0x1b ;  /* 0x0000008687877211 */ /* 0x000fe200078fdaff */
[----:B------:R-:W-:Y:S05]  /*c470*/  @!P1 BRA `(.L_x_9034) ;  /* 0x0000001000009947 */ /* 0x000fea0003800000 */
[----:B---3--:R0:W-:Y:S02]  /*c480*/  RED.E.ADD.F32.FTZ.RN.STRONG.GPU [R64.64+-0x280], R67 ;  /* 0xfffd80434000798e */ /* 0x0081e4000c10e7a0 */
.L_x_9034:
[----:B------:R-:W-:Y:S05]  /*c490*/  BSYNC B0 ;  /* 0x0000000000007941 */ /* 0x000fea0003800000 */
.L_x_9033:
[----:B------:R-:W2:Y:S01]  /*c4a0*/  LDS R135, [R135.X4+0x1640] ;  /* 0x0016400087877984 */ /* 0x000ea20000004800 */
[----:B------:R-:W-:Y:S01]  /*c4b0*/  BSSY B0, `(.L_x_9035) ;  /* 0x0000005000007945 */ /* 0x000fe20003800000 */
[----:B0--3--:R-:W-:Y:S02]  /*c4c0*/  IADD3 R67, R134, 0x3c0, RZ ;  /* 0x000003c086437810 */ /* 0x009fe40007ffe0ff */
[----:B------:R-:W-:Y:S01]  /*c4d0*/  LEA.HI.SX32 R181, R181, R134, 0x1b ;  /* 0x00000086b5b57211 */ /* 0x000fe200078fdaff */
[----:B------:R-:W-:Y:S05]  /*c4e0*/  @!P2 BRA `(.L_x_9036) ;  /* 0x000000100000a947 */ /* 0x000fea0003800000 */
[----:B--2---:R0:W-:Y:S02]  /*c4f0*/  RED.E.ADD.F32.FTZ.RN.STRONG.GPU [R64.64+-0x200], R135 ;  /* 0xfffe00874000798e */ /* 0x0041e4000c10e7a0 */
.L_x_9036:
[----:B------:R-:W-:Y:S05]  /*c500*/  BSYNC B0 ;  /* 0x0000000000007941 */ /* 0x000fea0003800000 */
.L_x_9035:
[----:B------:R-:W3:Y:S01]  /*c510*/  LDS R181, [R181.X4+0x16c0] ;  /* 0x0016c000b5b57984 */ /* 0x000ee20000004800 */
[----:B------:R-:W-:Y:S01]  /*c520*/  BSSY B0, `(.L_x_9037) ;  /* 0x0000005000007945 */ /* 0x000fe20003800000 */
[----:B0-2---:R-:W-:-:S02]  /*c530*/  IADD3 R135, R134, 0x3e0, RZ ;  /* 0x000003e086877810 */ /* 0x005fc40007ffe0ff */
[----:B------:R-:W-:Y:S01]  /*c540*/  LEA.HI.SX32 R67, R67, R134, 0x1b ;  /* 0x0000008643437211 */ /* 0x000fe200078fdaff */
[----:B------:R-:W-:Y:S05]  /*c550*/  @!P3 BRA `(.L_x_9038) ;  /* 0x000000100000b947 */ /* 0x000fea0003800000 */
[----:B---3--:R0:W-:Y:S02]  /*c560*/  RED.E.ADD.F32.FTZ.RN.STRONG.GPU [R64.64+-0x180], R181 ;  /* 0xfffe80b54000798e */ /* 0x0081e4000c10e7a0 */
.L_x_9038:
[----:B------:R-:W-:Y:S05]  /*c570*/  BSYNC B0 ;  /* 0x0000000000007941 */ /* 0x000fea0003800000 */
.L_x_9037:
[----:B------:R-:W2:Y:S01]  /*c580*/  LDS R67, [R67.X4+0x1740] ;  /* 0x0017400043437984 */ /* 0x000ea20000004800 */
[----:B------:R-:W-:Y:S01]  /*c590*/  BSSY B0, `(.L_x_9039) ;  /* 0x0000004000007945 */ /* 0x000fe20003800000 */
[----:B------:R-:W-:Y:S01]  /*c5a0*/  LEA.HI.SX32 R135, R135, R134, 0x1b ;  /* 0x0000008687877211 */ /* 0x000fe200078fdaff */
[----:B------:R-:W-:Y:S05]  /*c5b0*/  @!P4 BRA `(.L_x_9040) ;  /* 0x000000100000c947 */ /* 0x000fea0003800000 */
[----:B--2---:R2:W-:Y:S02]  /*c5c0*/  RED.E.ADD.F32.FTZ.RN.STRONG.GPU [R64.64+-0x100], R67 ;  /* 0xffff00434000798e */ /* 0x0045e4000c10e7a0 */
.L_x_9040:
[----:B------:R-:W-:Y:S05]  /*c5d0*/  BSYNC B0 ;  /* 0x0000000000007941 */ /* 0x000fea0003800000 */
.L_x_9039:
[----:B------:R-:W4:Y:S01]  /*c5e0*/  LDS R135, [R135.X4+0x17c0] ;  /* 0x0017c00087877984 */ /* 0x000f220000004800 */
[----:B------:R-:W-:Y:S01]  /*c5f0*/  BSSY B0, `(.L_x_9041) ;  /* 0x0000003000007945 */ /* 0x000fe20003800000 */
[----:B------:R-:W-:Y:S05]  /*c600*/  @!P5 BRA `(.L_x_9042) ;  /* 0x000000100000d947 */ /* 0x000fea0003800000 */
[----:B----4-:R4:W-:Y:S02]  /*c610*/  RED.E.ADD.F32.FTZ.RN.STRONG.GPU [R64.64+-0x80], R135 ;  /* 0xffff80874000798e */ /* 0x0109e4000c10e7a0 */
.L_x_9042:
[----:B------:R-:W-:Y:S05]  /*c620*/  BSYNC B0 ;  /* 0x0000000000007941 */ /* 0x000fea0003800000 */
.L_x_9041:
        /* <DEDUP_REMOVED lines=158> */
.L_x_9044:
[----:B0-----:R-:W-:Y:S05]  /*d010*/  BSYNC B0 ;  /* 0x0000000000007941 */ /* 0x001fea0003800000 */
.L_x_9043:
        /* <DEDUP_REMOVED lines=8> */
.L_x_8966:
        /* <DEDUP_REMOVED lines=10> */
[C---:B------:R-:W-:Y:S02]  /*d140*/  ISETP.GE.AND P2, PT, R64.reuse, UR40, PT ;  /* 0x0000002840007c0c */ /* 0x040fe4000bf46270 */
[----:B------:R-:W-:Y:S02]  /*d150*/  ISETP.GE.AND P1, PT, R17, UR40, PT ;  /* 0x0000002811007c0c */ /* 0x000fe4000bf26270 */
[C---:B------:R-:W-:Y:S02]  /*d160*/  LOP3.LUT R16, R64.reuse, 0x40, RZ, 0xfc, !PT ;  /* 0x0000004040107812 */ /* 0x040fe400078efcff */
[C---:B------:R-:W-:Y:S02]  /*d170*/  LOP3.LUT R15, R64.reuse, 0x60, RZ, 0xfc, !PT ;  /* 0x00000060400f7812 */ /* 0x040fe400078efcff */
[----:B------:R-:W-:-:S02]  /*d180*/  LOP3.LUT R14, R64, 0x80, RZ, 0xfc, !PT ;  /* 0x00000080400e7812 */ /* 0x000fc400078efcff */
[C---:B------:R-:W-:Y:S02]  /*d190*/  LOP3.LUT R13, R64.reuse, 0xa0, RZ, 0xfc, !PT ;  /* 0x000000a0400d7812 */ /* 0x040fe400078efcff */
[----:B------:R-:W-:Y:S01]  /*d1a0*/  LOP3.LUT R12, R64, 0xc0, RZ, 0xfc, !PT ;  /* 0x000000c0400c7812 */ /* 0x000fe200078efcff */
[----:B------:R-:W2:Y:S01]  /*d1b0*/  @!P2 LDG.E.U16 R3, [R124.64] ;  /* 0x000000207c03a981 */ /* 0x000ea2000c1e1500 */
[----:B------:R-:W-:Y:S02]  /*d1c0*/  ISETP.GE.AND P0, PT, R16, UR40, PT ;  /* 0x0000002810007c0c */ /* 0x000fe4000bf06270 */
[C---:B------:R-:W-:Y:S01]  /*d1d0*/  LOP3.LUT R11, R64.reuse, 0xe0, RZ, 0xfc, !PT ;  /* 0x000000e0400b7812 */ /* 0x040fe200078efcff */
        /* <DEDUP_REMOVED lines=23> */
[C---:B------:R-:W-:Y:S02]  /*d350*/  LOP3.LUT R5, R64.reuse, 0x1a0, RZ, 0xfc, !PT ;  /* 0x000001a040057812 */ /* 0x040fe400078efcff */
[----:B------:R-:W-:Y:S01]  /*d360*/  ISETP.GE.AND P0, PT, R9, UR40, PT ;  /* 0x0000002809007c0c */ /* 0x000fe2000bf06270 */
[----:B------:R-:W5:Y:S01]  /*d370*/  @!P2 LDG.E.U16 R22, [R124.64+0x1c0] ;  /* 0x0001c0207c16a981 */ /* 0x000f62000c1e1500 */
[----:B0-----:R-:W-:-:S02]  /*d380*/  LOP3.LUT R4, R64, 0x1c0, RZ, 0xfc, !PT ;  /* 0x000001c040047812 */ /* 0x001fc400078efcff */
        /* <DEDUP_REMOVED lines=21> */
[----:B------:R-:W5:Y:S04]  /*d4e0*/  @!P1 LDG.E.U16 R30, [R124.64+0x3c0] ;  /* 0x0003c0207c1e9981 */ /* 0x000f68000c1e1500 */
        /* <DEDUP_REMOVED lines=23> */
[----:B0-----:R-:W-:-:S05]  /*d660*/  HADD2.F32 R2, -RZ, R2.H0_H0 ;  /* 0x20000002ff027230 */ /* 0x001fca0000004100 */
[----:B------:R-:W-:Y:S01]  /*d670*/  FADD.FTZ R22, R2, UR5 ;  /* 0x0000000502167e21 */ /* 0x000fe20008010000 */
[----:B-1----:R-:W-:Y:S01]  /*d680*/  HADD2.F32 R19, -RZ, R19.H0_H0 ;  /* 0x20000013ff137230 */ /* 0x002fe20000004100 */
[----:B------:R-:W-:Y:S03]  /*d690*/  LDS.U16 R2, [R110+0x8] ;  /* 0x000008006e027984 */ /* 0x000fe60000000400 */
[----:B------:R-:W-:Y:S01]  /*d6a0*/  FSETP.GTU.FTZ.AND P1, PT, R22, 20, PT ;  /* 0x41a000001600780b */ /* 0x000fe20003f3c000 */
[----:B--2---:R-:W-:Y:S02]  /*d6b0*/  HADD2.F32 R3, -RZ, R3.H0_H0 ;  /* 0x20000003ff037230 */ /* 0x004fe40000004100 */
[----:B---3--:R-:W-:Y:S01]  /*d6c0*/  HADD2.F32 R18, -RZ, R18.H0_H0 ;  /* 0x20000012ff127230 */ /* 0x008fe20000004100 */
[----:B------:R-:W-:Y:S02]  /*d6d0*/  FADD.FTZ R25, R19, UR5 ;  /* 0x0000000513197e21 */ /* 0x000fe40008010000 */
[----:B------:R-:W0:Y:S01]  /*d6e0*/  LDS.U16 R19, [R110+0xe] ;  /* 0x00000e006e137984 */ /* 0x000e220000000400 */
[----:B------:R-:W-:-:S02]  /*d6f0*/  FADD.FTZ R23, R3, UR5 ;  /* 0x0000000503177e21 */ /* 0x000fc40008010000 */
[----:B------:R-:W-:Y:S01]  /*d700*/  FADD.FTZ R24, R18, UR5 ;  /* 0x0000000512187e21 */ /* 0x000fe20008010000 */
[----:B------:R-:W1:Y:S02]  /*d710*/  LDS.U16 R3, [R110+0xa] ;  /* 0x00000a006e037984 */ /* 0x000e640000000400 */
[C---:B------:R-:W-:Y:S01]  /*d720*/  FSETP.GTU.FTZ.AND P6, PT, R23.reuse, 20, PT ;  /* 0x41a000001700780b */ /* 0x040fe20003fdc000 */
[----:B------:R-:W-:Y:S01]  /*d730*/  @!P1 FMUL.FTZ R22, R22, -1.4426950216293334961 ;  /* 0xbfb8aa3b16169820 */ /* 0x000fe20000410000 */
[----:B------:R-:W-:Y:S01]  /*d740*/  FSETP.GTU.FTZ.AND P5, PT, R24, 20, PT ;  /* 0x41a000001800780b */ /* 0x000fe20003fbc000 */
[----:B------:R-:W2:Y:S04]  /*d750*/  LDS.U16 R18, [R110+0xc] ;  /* 0x00000c006e127984 */ /* 0x000ea80000000400 */
[----:B------:R-:W3:Y:S06]  /*d760*/  @!P1 MUFU.EX2 R22, R22 ;  /* 0x0000001600169308 */ /* 0x000eec0000000800 */
[----:B------:R-:W-:-:S02]  /*d770*/  @!P6 FMUL.FTZ R23, R23, -1.4426950216293334961 ;  /* 0xbfb8aa3b1717e820 */ /* 0x000fc40000410000 */
[----:B------:R-:W-:-:S04]  /*d780*/  @!P5 FMUL.FTZ R24, R24, -1.4426950216293334961 ;  /* 0xbfb8aa3b1818d820 */ /* 0x000fc80000410000 */
[----:B------:R-:W4:Y:S01]  /*d790*/  @!P6 MUFU.EX2 R23, R23 ;  /* 0x000000170017e308 */ /* 0x000f220000000800 */
[----:B---3--:R-:W-:-:S07]  /*d7a0*/  @!P1 FADD.FTZ R22, R22, 1 ;  /* 0x3f80000016169421 */ /* 0x008fce0000010000 */
[----:B------:R-:W3:Y:S08]  /*d7b0*/  @!P5 MUFU.EX2 R24, R24 ;  /* 0x000000180018d308 */ /* 0x000ef00000000800 */
[----:B------:R-:W5:Y:S01]  /*d7c0*/  @!P1 MUFU.RCP R27, R22 ;  /* 0x00000016001b9308 */ /* 0x000f620000001000 */
[----:B0-----:R-:W-:Y:S01]  /*d7d0*/  HADD2.F32 R19, -RZ, R19.H0_H0 ;  /* 0x20000013ff137230 */ /* 0x001fe20000004100 */
[----:B----4-:R-:W-:-:S02]  /*d7e0*/  @!P6 FADD.FTZ R23, R23, 1 ;  /* 0x3f8000001717e421 */ /* 0x010fc40000010000 */
[----:B---3--:R-:W-:-:S04]  /*d7f0*/  @!P5 FADD.FTZ R24, R24, 1 ;  /* 0x3f8000001818d421 */ /* 0x008fc80000010000 */
[----:B------:R-:W0:Y:S01]  /*d800*/  @!P6 MUFU.RCP R26, R23 ;  /* 0x00000017001ae308 */ /* 0x000e220000001000 */
[----:B------:R-:W-:-:S07]  /*d810*/  FADD.FTZ R19, R19, UR5 ;  /* 0x0000000513137e21 */ /* 0x000fce0008010000 */
[----:B------:R-:W3:Y:S01]  /*d820*/  @!P5 MUFU.RCP R29, R24 ;  /* 0x00000018001dd308 */ /* 0x000ee20000001000 */
[----:B-----5:R-:W-:Y:S01]  /*d830*/  @!P1 FMUL.FTZ R70, R70, R27 ;  /* 0x0000001b46469220 */ /* 0x020fe20000410000 */
[----:B------:R-:W-:Y:S01]  /*d840*/  FSETP.GTU.FTZ.AND P1, PT, R19, 20, PT ;  /* 0x41a000001300780b */ /* 0x000fe20003f3c000 */
[----:B------:R-:W-:Y:S02]  /*d850*/  HADD2.F32 R20, -RZ, R20.H0_H0 ;  /* 0x20000014ff147230 */ /* 0x000fe40000004100 */
[----:B------:R-:W-:-:S03]  /*d860*/  HADD2.F32 R21, -RZ, R21.H0_H0 ;  /* 0x20000015ff157230 */ /* 0x000fc60000004100 */
[----:B------:R-:W-:Y:S02]  /*d870*/  FADD.FTZ R20, R20, UR5 ;  /* 0x0000000514147e21 */ /* 0x000fe40008010000 */
[----:B------:R-:W-:Y:S02]  /*d880*/  FADD.FTZ R21, R21, UR5 ;  /* 0x0000000515157e21 */ /* 0x000fe40008010000 */
[----:B0-----:R-:W-:Y:S01]  /*d890*/  @!P6 FMUL.FTZ R71, R71, R26 ;  /* 0x0000001a4747e220 */ /* 0x001fe20000410000 */
[----:B------:R-:W-:Y:S02]  /*d8a0*/  FSETP.GTU.FTZ.AND P6, PT, R20, 20, PT ;  /* 0x41a000001400780b */ /* 0x000fe40003fdc000 */
[----:B------:R-:W-:Y:S02]  /*d8b0*/  @!P1 FMUL.FTZ R19, R19, -1.4426950216293334961 ;  /* 0xbfb8aa3b13139820 */ /* 0x000fe40000410000 */
[----:B---3--:R-:W-:Y:S01]  /*d8c0*/  @!P5 FMUL.FTZ R72, R72, R29 ;  /* 0x0000001d4848d220 */ /* 0x008fe20000410000 */
[----:B------:R-:W-:Y:S01]  /*d8d0*/  FSETP.GTU.FTZ.AND P5, PT, R21, 20, PT ;  /* 0x41a000001500780b */ /* 0x000fe20003fbc000 */
[----:B------:R-:W-:-:S02]  /*d8e0*/  HADD2.F32 R2, -RZ, R2.H0_H0 ;  /* 0x20000002ff027230 */ /* 0x000fc40000004100 */
[----:B------:R-:W0:Y:S01]  /*d8f0*/  @!P1 MUFU.EX2 R19, R19 ;  /* 0x0000001300139308 */ /* 0x000e220000000800 */
[----:B-1----:R-:W-:Y:S02]  /*d900*/  HADD2.F32 R3, -RZ, R3.H0_H0 ;  /* 0x20000003ff037230 */ /* 0x002fe40000004100 */
[----:B--2---:R-:W-:Y:S01]  /*d910*/  HADD2.F32 R18, -RZ, R18.H0_H0 ;  /* 0x20000012ff127230 */ /* 0x004fe20000004100 */
[----:B------:R-:W-:Y:S02]  /*d920*/  FADD.FTZ R2, R2, UR5 ;  /* 0x0000000502027e21 */ /* 0x000fe40008010000 */
[----:B------:R-:W-:Y:S02]  /*d930*/  FADD.FTZ R3, R3, UR5 ;  /* 0x0000000503037e21 */ /* 0x000fe40008010000 */
[----:B------:R-:W-:Y:S02]  /*d940*/  FADD.FTZ R18, R18, UR5 ;  /* 0x0000000512127e21 */ /* 0x000fe40008010000 */
[----:B------:R-:W-:-:S02]  /*d950*/  @!P6 FMUL.FTZ R20, R20, -1.4426950216293334961 ;  /* 0xbfb8aa3b1414e820 */ /* 0x000fc40000410000 */
[----:B------:R-:W-:Y:S01]  /*d960*/  @!P5 FMUL.FTZ R21, R21, -1.4426950216293334961 ;  /* 0xbfb8aa3b1515d820 */ /* 0x000fe20000410000 */
[----:B------:R-:W-:Y:S02]  /*d970*/  FSETP.GTU.FTZ.AND P4, PT, R2, 20, PT ;  /* 0x41a000000200780b */ /* 0x000fe40003f9c000 */
[----:B------:R-:W-:Y:S02]  /*d980*/  FSETP.GTU.FTZ.AND P3, PT, R3, 20, PT ;  /* 0x41a000000300780b */ /* 0x000fe40003f7c000 */
[----:B------:R-:W-:Y:S01]  /*d990*/  FSETP.GTU.FTZ.AND P2, PT, R18, 20, PT ;  /* 0x41a000001200780b */ /* 0x000fe20003f5c000 */
[----:B------:R-:W1:Y:S01]  /*d9a0*/  @!P6 MUFU.EX2 R20, R20 ;  /* 0x000000140014e308 */ /* 0x000e620000000800 */
[----:B0-----:R-:W-:-:S07]  /*d9b0*/  @!P1 FADD.FTZ R19, R19, 1 ;  /* 0x3f80000013139421 */ /* 0x001fce0000010000 */
[----:B------:R-:W0:Y:S01]  /*d9c0*/  @!P5 MUFU.EX2 R21, R21 ;  /* 0x000000150015d308 */ /* 0x000e220000000800 */
[----:B------:R-:W-:Y:S02]  /*d9d0*/  @!P4 FMUL.FTZ R2, R2, -1.4426950216293334961 ;  /* 0xbfb8aa3b0202c820 */ /* 0x000fe40000410000 */
[----:B------:R-:W-:Y:S02]  /*d9e0*/  @!P3 FMUL.FTZ R3, R3, -1.4426950216293334961 ;  /* 0xbfb8aa3b0303b820 */ /* 0x000fe40000410000 */
[----:B------:R-:W-:-:S03]  /*d9f0*/  @!P2 FMUL.FTZ R18, R18, -1.4426950216293334961 ;  /* 0xbfb8aa3b1212a820 */ /* 0x000fc60000410000 */
[----:B------:R-:W2:Y:S01]  /*da00*/  @!P1 MUFU.RCP R19, R19 ;  /* 0x0000001300139308 */ /* 0x000ea20000001000 */
[----:B-1----:R-:W-:Y:S01]  /*da10*/  @!P6 FADD.FTZ R20, R20, 1 ;  /* 0x3f8000001414e421 */ /* 0x002fe20000010000 */
[----:B------:R-:W-:Y:S01]  /*da20*/  FSETP.GTU.FTZ.AND P0, PT, R25, 20, PT ;  /* 0x41a000001900780b */ /* 0x000fe20003f1c000 */
[----:B0-----:R-:W-:-:S05]  /*da30*/  @!P5 FADD.FTZ R21, R21, 1 ;  /* 0x3f8000001515d421 */ /* 0x001fca0000010000 */
[----:B------:R-:W0:Y:S08]  /*da40*/  @!P4 MUFU.EX2 R2, R2 ;  /* 0x000000020002c308 */ /* 0x000e300000000800 */
[----:B------:R-:W1:Y:S08]  /*da50*/  @!P3 MUFU.EX2 R3, R3 ;  /* 0x000000030003b308 */ /* 0x000e700000000800 */
[----:B------:R-:W3:Y:S01]  /*da60*/  @!P2 MUFU.EX2 R18, R18 ;  /* 0x000000120012a308 */ /* 0x000ee20000000800 */
[----:B--2---:R-:W-:-:S02]  /*da70*/  @!P1 FMUL.FTZ R78, R78, R19 ;  /* 0x000000134e4e9220 */ /* 0x004fc40000410000 */
[----:B------:R-:W2:Y:S05]  /*da80*/  LDS.U16 R19, [R110+0x1a] ;  /* 0x00001a006e137984 */ /* 0x000eaa0000000400 */
[----:B------:R-:W4:Y:S08]  /*da90*/  @!P6 MUFU.RCP R20, R20 ;  /* 0x000000140014e308 */ /* 0x000f300000001000 */
[----:B------:R-:W5:Y:S01]  /*daa0*/  @!P5 MUFU.RCP R21, R21 ;  /* 0x000000150015d308 */ /* 0x000f620000001000 */
[----:B------:R-:W-:-:S02]  /*dab0*/  @!P0 FMUL.FTZ R25, R25, -1.4426950216293334961 ;  /* 0xbfb8aa3b19198820 */ /* 0x000fc40000410000 */
[----:B0-----:R-:W-:Y:S02]  /*dac0*/  @!P4 FADD.FTZ R2, R2, 1 ;  /* 0x3f8000000202c421 */ /* 0x001fe40000010000 */
[----:B-1----:R-:W-:Y:S02]  /*dad0*/  @!P3 FADD.FTZ R3, R3, 1 ;  /* 0x3f8000000303b421 */ /* 0x002fe40000010000 */
[----:B---3--:R-:W-:Y:S01]  /*dae0*/  @!P2 FADD.FTZ R18, R18, 1 ;  /* 0x3f8000001212a421 */ /* 0x008fe20000010000 */
[----:B------:R-:W0:Y:S01]  /*daf0*/  @!P0 MUFU.EX2 R25, R25 ;  /* 0x0000001900198308 */ /* 0x000e220000000800 */
[----:B----4-:R-:W-:Y:S02]  /*db00*/  @!P6 FMUL.FTZ R79, R79, R20 ;  /* 0x000000144f4fe220 */ /* 0x010fe40000410000 */
[----:B------:R-:W-:Y:S05]  /*db10*/  LDS.U16 R20, [R110+0x1c] ;  /* 0x00001c006e147984 */ /* 0x000fea0000000400 */
[----:B------:R1:W3:Y:S01]  /*db20*/  @!P4 MUFU.RCP R23, R2 ;  /* 0x000000020017c308 */ /* 0x0002e20000001000 */
[----:B-----5:R-:W-:-:S02]  /*db30*/  @!P5 FMUL.FTZ R80, R80, R21 ;  /* 0x000000155050d220 */ /* 0x020fc40000410000 */
[----:B------:R-:W-:Y:S05]  /*db40*/  LDS.U16 R21, [R110+0x1e] ;  /* 0x00001e006e157984 */ /* 0x000fea0000000400 */
[----:B------:R4:W5:Y:S01]  /*db50*/  @!P3 MUFU.RCP R24, R3 ;  /* 0x000000030018b308 */ /* 0x0009620000001000 */
[----:B-1----:R-:W1:Y:S07]  /*db60*/  LDS.U16 R2, [R110+0x14] ;  /* 0x000014006e027984 */ /* 0x002e6e0000000400 */
[----:B------:R0:W-:Y:S01]  /*db70*/  @!P2 MUFU.RCP R27, R18 ;  /* 0x00000012001ba308 */ /* 0x0001e20000001000 */
[----:B----4-:R-:W4:Y:S04]  /*db80*/  LDS.U16 R3, [R110+0x16] ;  /* 0x000016006e037984 */ /* 0x010f280000000400 */
[----:B0-----:R-:W0:Y:S01]  /*db90*/  LDS.U16 R18, [R110+0x18] ;  /* 0x000018006e127984 */ /* 0x001e220000000400 */
[----:B------:R-:W-:Y:S01]  /*dba0*/  @!P0 FADD.FTZ R25, R25, 1 ;  /* 0x3f80000019198421 */ /* 0x000fe20000010000 */
[----:B------:R-:W-:-:S02]  /*dbb0*/  F2FP.PACK_AB R58, R58, R59 ;  /* 0x0000003b3a3a723e */ /* 0x000fc400000000ff */
[----:B------:R-:W-:Y:S01]  /*dbc0*/  BAR.SYNC.DEFER_BLOCKING 0x0 ;  /* 0x0000000000007b1d */ /* 0x000fe20000010000 */
[----:B------:R-:W-:-:S05]  /*dbd0*/  F2FP.PACK_AB R50, R50, R51 ;  /* 0x000000333232723e */ /* 0x000fca00000000ff */
[----:B------:R3:W0:Y:S01]  /*dbe0*/  @!P0 MUFU.RCP R22, R25 ;  /* 0x0000001900168308 */ /* 0x0006220000001000 */
[----:B--2---:R-:W-:Y:S01]  /*dbf0*/  HADD2.F32 R19, -RZ, R19.H0_H0 ;  /* 0x20000013ff137230 */ /* 0x004fe20000004100 */
[----:B---3--:R-:W-:-:S05]  /*dc00*/  PRMT R25, R58, 0x7632, R25 ;  /* 0x000076323a197816 */ /* 0x008fca0000000019 */
[----:B------:R2:W-:Y:S01]  /*dc10*/  STS.U16 [R110+0xe], R25 ;  /* 0x00000e196e007388 */ /* 0x0005e20000000400 */
[----:B------:R-:W-:Y:S02]  /*dc20*/  F2FP.PACK_AB R62, R62, R63 ;  /* 0x0000003f3e3e723e */ /* 0x000fe400000000ff */
[----:B--2---:R-:W-:Y:S02]  /*dc30*/  PRMT R25, R50, 0x7632, R25 ;  /* 0x0000763232197816 */ /* 0x004fe40000000019 */
[----:B------:R-:W-:-:S03]  /*dc40*/  F2FP.PACK_AB R60, R60, R61 ;  /* 0x0000003d3c3c723e */ /* 0x000fc600000000ff */
[----:B------:R2:W-:Y:S01]  /*dc50*/  STS.U16 [R110+0x1e], R25 ;  /* 0x00001e196e007388 */ /* 0x0005e20000000400 */
[----:B------:R-:W-:Y:S01]  /*dc60*/  F2FP.PACK_AB R68, R68, R69 ;  /* 0x000000454444723e */ /* 0x000fe200000000ff */
[----:B------:R-:W-:Y:S01]  /*dc70*/  @!P4 FMUL.FTZ R74, R74, R23 ;  /* 0x000000174a4ac220 */ /* 0x000fe20000410000 */
[----:B------:R-:W-:Y:S01]  /*dc80*/  PRMT R23, R62, 0x7632, R23 ;  /* 0x000076323e177816 */ /* 0x000fe20000000017 */
[----:B-----5:R-:W-:Y:S02]  /*dc90*/  @!P3 FMUL.FTZ R75, R75, R24 ;  /* 0x000000184b4bb220 */ /* 0x020fe40000410000 */
[----:B--2---:R-:W-:Y:S01]  /*dca0*/  FADD.FTZ R25, R19, UR5 ;  /* 0x0000000513197e21 */ /* 0x004fe20008010000 */
[----:B------:R-:W-:Y:S01]  /*dcb0*/  PRMT R24, R60, 0x7632, R24 ;  /* 0x000076323c187816 */ /* 0x000fe20000000018 */
[----:B0-----:R-:W-:Y:S01]  /*dcc0*/  @!P0 FMUL.FTZ R73, R73, R22 ;  /* 0x0000001649498220 */ /* 0x001fe20000410000 */
[----:B------:R-:W-:Y:S02]  /*dcd0*/  PRMT R22, R68, 0x7632, R22 ;  /* 0x0000763244167816 */ /* 0x000fe40000000016 */
[----:B------:R-:W-:Y:S01]  /*dce0*/  FSETP.GTU.FTZ.AND P3, PT, R25, 20, PT ;  /* 0x41a000001900780b */ /* 0x000fe20003f7c000 */
[----:B-1----:R-:W-:Y:S01]  /*dcf0*/  HADD2.F32 R2, -RZ, R2.H0_H0 ;  /* 0x20000002ff027230 */ /* 0x002fe20000004100 */
[----:B------:R-:W-:-:S02]  /*dd00*/  F2FP.PACK_AB R54, R54, R55 ;  /* 0x000000373636723e */ /* 0x000fc400000000ff */
[----:B------:R-:W-:Y:S02]  /*dd10*/  ISETP.NE.AND P6, PT, R134, RZ, PT ;  /* 0x000000ff8600720c */ /* 0x000fe40003fc5270 */
[----:B------:R-:W-:Y:S02]  /*dd20*/  F2FP.PACK_AB R56, R56, R57 ;  /* 0x000000393838723e */ /* 0x000fe400000000ff */
[----:B------:R-:W-:Y:S01]  /*dd30*/  F2FP.PACK_AB R52, R52, R53 ;  /* 0x000000353434723e */ /* 0x000fe200000000ff */
[----:B------:R0:W-:Y:S01]  /*dd40*/  STS.U16 [R110+0x6], R23 ;  /* 0x000006176e007388 */ /* 0x0001e20000000400 */
[----:B------:R-:W-:Y:S01]  /*dd50*/  @!P2 FMUL.FTZ R76, R76, R27 ;  /* 0x0000001b4c4ca220 */ /* 0x000fe20000410000 */
[----:B------:R-:W-:Y:S01]  /*dd60*/  PRMT R55, R56, 0x7632, R55 ;  /* 0x0000763238377816 */ /* 0x000fe20000000037 */
[----:B----4-:R-:W-:Y:S01]  /*dd70*/  HADD2.F32 R3, -RZ, R3.H0_H0 ;  /* 0x20000003ff037230 */ /* 0x010fe20000004100 */
[----:B------:R1:W-:Y:S01]  /*dd80*/  STS.U16 [R110+0xa], R24 ;  /* 0x00000a186e007388 */ /* 0x0003e20000000400 */
[----:B------:R-:W-:Y:S01]  /*dd90*/  HADD2.F32 R21, -RZ, R21.H0_H0 ;  /* 0x20000015ff157230 */ /* 0x000fe20000004100 */
[----:B------:R-:W-:-:S02]  /*dda0*/  MOV R27, UR25 ;  /* 0x00000019001b7c02 */ /* 0x000fc40008000f00 */
[----:B------:R2:W-:Y:S01]  /*ddb0*/  STS.U16 [R110+0x2], R22 ;  /* 0x000002166e007388 */ /* 0x0005e20000000400 */
[----:B0-----:R-:W-:Y:S02]  /*ddc0*/  PRMT R23, R54, 0x7632, R23 ;  /* 0x0000763236177816 */ /* 0x001fe40000000017 */
[----:B------:R-:W-:Y:S02]  /*ddd0*/  SHF.R.S32.HI R30, RZ, 0x1f, R64 ;  /* 0x0000001fff1e7819 */ /* 0x000fe40000011440 */
[----:B-1----:R-:W-:Y:S01]  /*dde0*/  PRMT R24, R52, 0x7632, R24 ;  /* 0x0000763234187816 */ /* 0x002fe20000000018 */
[----:B------:R0:W-:Y:S01]  /*ddf0*/  STS.U16 [R110+0x16], R23 ;  /* 0x000016176e007388 */ /* 0x0001e20000000400 */
[----:B------:R-:W-:Y:S01]  /*de00*/  MOV R32, UR40 ;  /* 0x0000002800207c02 */ /* 0x000fe20008000f00 */
[----:B--2---:R-:W-:Y:S01]  /*de10*/  FADD.FTZ R22, R2, UR5 ;  /* 0x0000000502167e21 */ /* 0x004fe20008010000 */
[----:B------:R-:W-:Y:S01]  /*de20*/  IADD3 R2, P4, R64, UR25, RZ ;  /* 0x0000001940027c10 */ /* 0x000fe2000ff9e0ff */
[----:B------:R-:W-:Y:S01]  /*de30*/  STS.U16 [R110], R68 ;  /* 0x000000446e007388 */ /* 0x000fe20000000400 */
[----:B------:R-:W-:-:S02]  /*de40*/  FADD.FTZ R28, R21, UR5 ;  /* 0x00000005151c7e21 */ /* 0x000fc40008010000 */
[----:B------:R-:W-:Y:S01]  /*de50*/  @!P3 FMUL.FTZ R21, R25, -1.4426950216293334961 ;  /* 0xbfb8aa3b1915b820 */ /* 0x000fe20000410000 */
[----:B------:R-:W-:Y:S01]  /*de60*/  STS.U16 [R110+0x4], R62 ;  /* 0x0000043e6e007388 */ /* 0x000fe20000000400 */
[----:B0-----:R-:W-:Y:S01]  /*de70*/  FADD.FTZ R23, R3, UR5 ;  /* 0x0000000503177e21 */ /* 0x001fe20008010000 */
[----:B------:R-:W-:Y:S02]  /*de80*/  LEA.HI.X.SX32 R3, R27, R30, 0x1, P4 ;  /* 0x0000001e1b037211 */ /* 0x000fe400020f0eff */
        /* <DEDUP_REMOVED lines=27> */
[----:B------:R-:W-:-:S05]  /*e040*/  HADD2.F32 R18, -RZ, R18.H0_H0 ;  /* 0x20000012ff127230 */ /* 0x000fca0000004100 */
[----:B0-----:R-:W-:Y:S01]  /*e050*/  FADD.FTZ R24, R18, UR5 ;  /* 0x0000000512187e21 */ /* 0x001fe20008010000 */
[----:B------:R-:W-:Y:S02]  /*e060*/  FSETP.GTU.FTZ.AND P0, PT, R22, 20, PT ;  /* 0x41a000001600780b */ /* 0x000fe40003f1c000 */
[----:B------:R-:W-:Y:S02]  /*e070*/  FSETP.GTU.FTZ.AND P1, PT, R23, 20, PT ;  /* 0x41a000001700780b */ /* 0x000fe40003f3c000 */
[----:B------:R-:W-:Y:S01]  /*e080*/  FSETP.GTU.FTZ.AND P2, PT, R24, 20, PT ;  /* 0x41a000001800780b */ /* 0x000fe20003f5c000 */
[----:B------:R-:W-:Y:S01]  /*e090*/  HADD2.F32 R20, -RZ, R20.H0_H0 ;  /* 0x20000014ff147230 */ /* 0x000fe20000004100 */
[----:B------:R-:W0:Y:S04]  /*e0a0*/  LDS R57, [0x420] ;  /* 0x00042000ff397984 */ /* 0x000e280000000800 */
[----:B------:R-:W-:-:S03]  /*e0b0*/  FADD.FTZ R26, R20, UR5 ;  /* 0x00000005141a7e21 */ /* 0x000fc60008010000 */
[----:B------:R-:W-:Y:S02]  /*e0c0*/  @!P0 FMUL.FTZ R18, R22, -1.4426950216293334961 ;  /* 0xbfb8aa3b16128820 */ /* 0x000fe40000410000 */
[----:B------:R-:W-:Y:S02]  /*e0d0*/  @!P1 FMUL.FTZ R19, R23, -1.4426950216293334961 ;  /* 0xbfb8aa3b17139820 */ /* 0x000fe40000410000 */
[----:B------:R-:W-:Y:S01]  /*e0e0*/  @!P2 FMUL.FTZ R20, R24, -1.4426950216293334961 ;  /* 0xbfb8aa3b1814a820 */ /* 0x000fe20000410000 */
[----:B------:R-:W-:Y:S01]  /*e0f0*/  @!P3 MUFU.EX2 R21, R21 ;  /* 0x000000150015b308 */ /* 0x000fe20000000800 */
[----:B------:R-:W-:Y:S02]  /*e100*/  FSETP.GTU.FTZ.AND P4, PT, R26, 20, PT ;  /* 0x41a000001a00780b */ /* 0x000fe40003f9c000 */
[----:B------:R-:W-:-:S05]  /*e110*/  FSETP.GTU.FTZ.AND P5, PT, R28, 20, PT ;  /* 0x41a000001c00780b */ /* 0x000fca0003fbc000 */
[----:B------:R-:W1:Y:S08]  /*e120*/  @!P0 MUFU.EX2 R18, R18 ;  /* 0x0000001200128308 */ /* 0x000e700000000800 */
[----:B------:R-:W2:Y:S08]  /*e130*/  @!P1 MUFU.EX2 R19, R19 ;  /* 0x0000001300139308 */ /* 0x000eb00000000800 */
[----:B------:R-:W3:Y:S01]  /*e140*/  @!P2 MUFU.EX2 R20, R20 ;  /* 0x000000140014a308 */ /* 0x000ee20000000800 */
[----:B------:R-:W-:-:S02]  /*e150*/  @!P4 FMUL.FTZ R22, R26, -1.4426950216293334961 ;  /* 0xbfb8aa3b1a16c820 */ /* 0x000fc40000410000 */
[----:B------:R-:W-:Y:S02]  /*e160*/  @!P5 FMUL.FTZ R23, R28, -1.4426950216293334961 ;  /* 0xbfb8aa3b1c17d820 */ /* 0x000fe40000410000 */
[----:B-1----:R-:W-:Y:S02]  /*e170*/  @!P0 FADD.FTZ R18, R18, 1 ;  /* 0x3f80000012128421 */ /* 0x002fe40000010000 */
[----:B------:R-:W-:Y:S01]  /*e180*/  @!P3 FADD.FTZ R21, R21, 1 ;  /* 0x3f8000001515b421 */ /* 0x000fe20000010000 */
[----:B0-----:R-:W-:Y:S01]  /*e190*/  ISETP.GE.AND P6, PT, R64, R57, PT ;  /* 0x000000394000720c */ /* 0x001fe20003fc6270 */
[----:B--2---:R-:W-:Y:S01]  /*e1a0*/  @!P1 FADD.FTZ R19, R19, 1 ;  /* 0x3f80000013139421 */ /* 0x004fe20000010000 */
[----:B------:R-:W-:Y:S01]  /*e1b0*/  UIMAD UR7, UR13, UR8, URZ ;  /* 0x000000080d0772a4 */ /* 0x000fe2000f8e023f */
[----:B------:R-:W0:Y:S01]  /*e1c0*/  @!P4 MUFU.EX2 R22, R22 ;  /* 0x000000160016c308 */ /* 0x000e220000000800 */
[----:B---3--:R-:W-:-:S07]  /*e1d0*/  @!P2 FADD.FTZ R20, R20, 1 ;  /* 0x3f8000001414a421 */ /* 0x008fce0000010000 */
[----:B------:R-:W1:Y:S01]  /*e1e0*/  @!P5 MUFU.EX2 R23, R23 ;  /* 0x000000170017d308 */ /* 0x000e620000000800 */
        /* <DEDUP_REMOVED lines=24> */
.L_x_9047:
[----:B-1-34-:R-:W-:Y:S05]  /*e370*/  BSYNC B0 ;  /* 0x0000000000007941 */ /* 0x01afea0003800000 */
.L_x_9046:
[----:B------:R-:W3:Y:S01]  /*e380*/  LDL.LU R32, [R1+0x1c] ;  /* 0x00001c0001207983 */ /* 0x000ee20000300800 */
[----:B------:R-:W-:Y:S01]  /*e390*/  ULDC UR25, c[0x0][0x174] ;  /* 0x00005d0000197ab9 */ /* 0x000fe20000000800 */
[----:B------:R-:W-:Y:S01]  /*e3a0*/  @!P5 FADD.FTZ R23, R23, 1 ;  /* 0x3f8000001717d421 */ /* 0x000fe20000010000 */
[----:B------:R-:W-:Y:S01]  /*e3b0*/  UIADD3 UR25, UR6, -UR25, URZ ;  /* 0x8000001906197290 */ /* 0x000fe2000fffe03f */
[----:B0-----:R-:W-:Y:S01]  /*e3c0*/  @!P4 FADD.FTZ R22, R22, 1 ;  /* 0x3f8000001616c421 */ /* 0x001fe20000010000 */
[----:B------:R-:W-:Y:S01]  /*e3d0*/  ULDC.64 UR36, c[0x0][0x2e0] ;  /* 0x0000b80000247ab9 */ /* 0x000fe20000000a00 */
[----:B------:R-:W-:Y:S01]  /*e3e0*/  @!P0 FMUL.FTZ R81, R81, R24 ;  /* 0x0000001851518220 */ /* 0x000fe20000410000 */
[----:B------:R-:W-:Y:S01]  /*e3f0*/  UMOV UR35, UR7 ;  /* 0x0000000700237c82 */ /* 0x000fe20008000000 */
[----:B--2---:R-:W-:Y:S01]  /*e400*/  LEA R18, P0, R64, c[0x0][0x330], 0x1 ;  /* 0x0000cc0040127a11 */ /* 0x004fe200078008ff */
        /* <DEDUP_REMOVED lines=64> */
[----:B------:R-:W-:Y:S01]  /*e810*/  STS.U16 [R110+0x1e], R24 ;  /* 0x00001e186e007388 */ /* 0x000fe20000000400 */
[----:B---3--:R-:W-:Y:S01]  /*e820*/  FADD.FTZ R20, R70, R32 ;  /* 0x0000002046147221 */ /* 0x008fe20000010000 */
        /* <DEDUP_REMOVED lines=12> */
[----:B------:R-:W-:Y:S01]  /*e8f0*/  STS.U16 [R110+0x6], R23 ;  /* 0x000006176e007388 */ /* 0x000fe20000000400 */
[----:B------:R-:W-:Y:S01]  /*e900*/  F2FP.PACK_AB R21, R83, R81 ;  /* 0x000000515315723e */ /* 0x000fe200000000ff */
[----:B------:R-:W-:Y:S01]  /*e910*/  FADD.FTZ R75, R20, R75 ;  /* 0x0000004b144b7221 */ /* 0x000fe20000010000 */
[----:B------:R-:W-:Y:S01]  /*e920*/  PRMT R55, R74, 0x7632, R55 ;  /* 0x000076324a377816 */ /* 0x000fe20000000037 */
[----:B------:R-:W-:Y:S01]  /*e930*/  STS.U16 [R110+0x8], R74 ;  /* 0x0000084a6e007388 */ /* 0x000fe20000000400 */
[----:B0-----:R-:W-:Y:S01]  /*e940*/  PRMT R22, R18, 0x7632, R22 ;  /* 0x0000763212167816 */ /* 0x001fe20000000016 */
[----:B------:R-:W-:Y:S01]  /*e950*/  FADD.FTZ R75, R75, R76 ;  /* 0x0000004c4b4b7221 */ /* 0x000fe20000010000 */
[----:B------:R-:W-:Y:S01]  /*e960*/  F2FP.PACK_AB R18, R85, R84 ;  /* 0x000000545512723e */ /* 0x000fe200000000ff */
[----:B------:R0:W-:Y:S01]  /*e970*/  STS.U16 [R110+0xa], R55 ;  /* 0x00000a376e007388 */ /* 0x0001e20000000400 */
[----:B------:R-:W-:Y:S01]  /*e980*/  IADD3 R20, P1, R64, -0x1e0, RZ ;  /* 0xfffffe2040147810 */ /* 0x000fe20007f3e0ff */
[----:B------:R-:W-:Y:S01]  /*e990*/  FADD.FTZ R78, R75, R78 ;  /* 0x0000004e4b4e7221 */ /* 0x000fe20000010000 */
[C---:B------:R-:W-:Y:S01]  /*e9a0*/  PRMT R27, R18.reuse, 0x7610, R27 ;  /* 0x00007610121b7816 */ /* 0x040fe2000000001b */
[----:B------:R-:W-:Y:S01]  /*e9b0*/  STS.U16 [R110+0xe], R22 ;  /* 0x00000e166e007388 */ /* 0x000fe20000000400 */
[----:B------:R-:W-:Y:S01]  /*e9c0*/  PRMT R28, R18, 0x7632, R28 ;  /* 0x00007632121c7816 */ /* 0x000fe2000000001c */
[----:B------:R-:W-:Y:S01]  /*e9d0*/  FADD.FTZ R79, R78, R79 ;  /* 0x0000004f4e4f7221 */ /* 0x000fe20000010000 */
[----:B------:R-:W-:Y:S01]  /*e9e0*/  MOV R18, UR40 ;  /* 0x0000002800127c02 */ /* 0x000fe20008000f00 */
[----:B------:R-:W-:Y:S01]  /*e9f0*/  STS.U16 [R110+0x14], R21 ;  /* 0x000014156e007388 */ /* 0x000fe20000000400 */
[----:B------:R-:W-:Y:S01]  /*ea00*/  IADD3.X R39, R30, -0x1, RZ, P1, !PT ;  /* 0xffffffff1e277810 */ /* 0x000fe20000ffe4ff */
[----:B------:R-:W-:Y:S01]  /*ea10*/  FADD.FTZ R80, R79, R80 ;  /* 0x000000504f507221 */ /* 0x000fe20000010000 */
[----:B0-----:R-:W-:Y:S01]  /*ea20*/  PRMT R55, R21, 0x7632, R55 ;  /* 0x0000763215377816 */ /* 0x001fe20000000037 */
[----:B------:R-:W-:Y:S02]  /*ea30*/  STS.U16 [R110+0x18], R27 ;  /* 0x0000181b6e007388 */ /* 0x000fe40000000400 */
[----:B------:R-:W-:-:S02]  /*ea40*/  FADD.FTZ R80, R80, R81 ;  /* 0x0000005150507221 */ /* 0x000fc40000010000 */
[----:B------:R-:W-:Y:S02]  /*ea50*/  STS.U16 [R110+0x16], R55 ;  /* 0x000016376e007388 */ /* 0x000fe40000000400 */
[----:B------:R-:W-:Y:S02]  /*ea60*/  FADD.FTZ R83, R80, R83 ;  /* 0x0000005350537221 */ /* 0x000fe40000010000 */
        /* <DEDUP_REMOVED lines=40> */
.L_x_9049:
[----:B------:R-:W-:Y:S05]  /*ecf0*/  BSYNC B0 ;  /* 0x0000000000007941 */ /* 0x000fea0003800000 */
.L_x_9048:
        /* <DEDUP_REMOVED lines=56> */
.L_x_8933:
        /* <DEDUP_REMOVED lines=27> */
.L_x_9052:
[----:B-1----:R-:W-:Y:S05]  /*f230*/  BSYNC B0 ;  /* 0x0000000000007941 */ /* 0x002fea0003800000 */
.L_x_9051:
        /* <DEDUP_REMOVED lines=26> */
.L_x_9054:
[----:B------:R-:W3:Y:S02]  /*f3e0*/  S2R R11, SR_TID.X ;  /* 0x00000000000b7919 */ /* 0x000ee40000002100 */
.L_x_9055:
[----:B-1----:R-:W-:Y:S05]  /*f3f0*/  BSYNC B0 ;  /* 0x0000000000007941 */ /* 0x002fea0003800000 */
.L_x_9053:
        /* <DEDUP_REMOVED lines=12> */
.L_x_9056:
        /* <DEDUP_REMOVED lines=32> */
.L_x_9057:
        /* <DEDUP_REMOVED lines=12> */
.L_x_14698:


//--------------------- .text._Z25selective_scan_bwd_kernelI32Selective_Scan_bwd_kernel_traitsILi32ELi16ELb0ELb1ELb0ELb1ELb1EN3c104HalfENS1_7complexIfEEEEv12SSMParamsBwd --------------------------
	.section	.text._Z25selective_scan_bwd_kernelI32Selective_Scan_bwd_kernel_traitsILi32ELi16ELb0ELb1ELb0ELb1ELb1EN3c104HalfENS1_7complexIfEEEEv12SSMParamsBwd,"ax",@progbits
	.sectioninfo	@"SHI_REGISTERS=255"
	.align	128
        .global         _Z25selective_scan_bwd_kernelI32Selective_Scan_bwd_kernel_traitsILi32ELi16ELb0ELb1ELb0ELb1ELb1EN3c104HalfENS1_7complexIfEEEEv12SSMParamsBwd
        .type           _Z25selective_scan_bwd_kernelI32Selective_Scan_bwd_kernel_traitsILi32ELi16ELb0ELb1ELb0ELb1ELb1EN3c104HalfENS1_7complexIfEEEEv12SSMParamsBwd,@function
        .size           _Z25selective_scan_bwd_kernelI32Selective_Scan_bwd_kernel_traitsILi32ELi16ELb0ELb1ELb0ELb1ELb1EN3c104HalfENS1_7complexIfEEEEv12SSMParamsBwd,(.L_x_14699 - _Z25selective_scan_bwd_kernelI32Selective_Scan_bwd_kernel_traitsILi32ELi16ELb0ELb1ELb0ELb1ELb1EN3c104HalfENS1_7complexIfEEEEv12SSMParamsBwd)
        .other          _Z25selective_scan_bwd_kernelI32Selective_Scan_bwd_kernel_traitsILi32ELi16ELb0ELb1ELb0ELb1ELb1EN3c104HalfENS1_7complexIfEEEEv12SSMParamsBwd,@"STO_CUDA_ENTRY STV_DEFAULT"
_Z25selective_scan_bwd_kernelI32Selective_Scan_bwd_kernel_traitsILi32ELi16ELb0ELb1ELb0ELb1ELb1EN3c104HalfENS1_7complexIfEEEEv12SSMParamsBwd:
.text._Z25selective_scan_bwd_kernelI32Selective_Scan_bwd_kernel_traitsILi32ELi16ELb0ELb1ELb0ELb1ELb1EN3c104HalfENS1_7complexIfEEEEv12SSMParamsBwd:
        /* <DEDUP_REMOVED lines=163> */
.L_x_9180:
        /* <DEDUP_REMOVED lines=115> */
[----:B------:R-:W-:Y:S02]  /*1160*/  PRMT R3, RZ, 0x7610, R3 ;  /* 0x00007610ff037816 */ /* 0x000fe40000000003 */
[----:B------:R-:W-:Y:S02]  /*1170*/  ISETP.GE.AND P2, PT, R6, UR39, PT ;  /* 0x0000002706007c0c */ /* 0x000fe4000bf46270 */
[----:B------:R-:W-:Y:S02]  /*1180*/  ISETP.GE.AND P3, PT, R0, UR39, PT ;  /* 0x0000002700007c0c */ /* 0x000fe4000bf66270 */
[----:B------:R-:W-:-:S02]  /*1190*/  ISETP.GE.AND P4, PT, R19, UR39, PT ;  /* 0x0000002713007c0c */ /* 0x000fc4000bf86270 */
[----:B------:R-:W-:Y:S02]  /*11a0*/  ISETP.GE.AND P5, PT, R8, UR39, PT ;  /* 0x0000002708007c0c */ /* 0x000fe4000bfa6270 */
[----:B------:R-:W-:Y:S02]  /*11b0*/  ISETP.GE.AND P6, PT, R7, UR39, PT ;  /* 0x0000002707007c0c */ /* 0x000fe4000bfc6270 */
        /* <DEDUP_REMOVED lines=19> */
[----:B------:R1:W-:Y:S01]  /*12f0*/  STS.U16 [R124+0x1c0], R25 ;  /* 0x0001c0197c007388 */ /* 0x0003e20000000400 */
[----:B------:R-:W-:-:S03]  /*1300*/  SHF.L.U32 R117, R22, 0x1, RZ ;  /* 0x0000000116757819 */ /* 0x000fc600000006ff */
        /* <DEDUP_REMOVED lines=27> */
[----:B------:R-:W-:-:S04]  /*14c0*/  LEA R20, P1, R136, UR20, 0x1 ;  /* 0x0000001488147c11 */ /* 0x000fc8000f8208ff */
[C---:B------:R-:W-:Y:S01]  /*14d0*/  LEA.HI.X R21, R136.reuse, UR21, R162, 0x1, P1 ;  /* 0x0000001588157c11 */ /* 0x040fe200088f0ca2 */
[----:B------:R-:W5:Y:S01]  /*14e0*/  @!P0 LDG.E.U16 R3, [R128.64+0x40] ;  /* 0x0000402080038981 */ /* 0x000f62000c1e1500 */
[----:B------:R-:W-:Y:S02]  /*14f0*/  ISETP.GE.AND P0, PT, R9, UR39, PT ;  /* 0x0000002709007c0c */ /* 0x000fe4000bf06270 */
[----:B------:R-:W-:Y:S02]  /*1500*/  ISETP.GE.AND P1, PT, R136, UR39, PT ;  /* 0x0000002788007c0c */ /* 0x000fe4000bf26270 */
[----:B--2---:R-:W-:-:S09]  /*1510*/  PRMT R28, RZ, 0x7610, R28 ;  /* 0x00007610ff1c7816 */ /* 0x004fd2000000001c */
[----:B------:R-:W2:Y:S01]  /*1520*/  @!P0 LDG.E.U16 R25, [R128.64+0x1c0] ;  /* 0x0001c02080198981 */ /* 0x000ea2000c1e1500 */
[----:B------:R-:W-:Y:S02]  /*1530*/  ISETP.GE.AND P0, PT, R10, UR39, PT ;  /* 0x000000270a007c0c */ /* 0x000fe4000bf06270 */
[----:B------:R-:W-:Y:S02]  /*1540*/  PRMT R4, RZ, 0x7610, R4 ;  /* 0x00007610ff047816 */ /* 0x000fe40000000004 */
[----:B------:R-:W-:Y:S02]  /*1550*/  PRMT R24, RZ, 0x7610, R24 ;  /* 0x00007610ff187816 */ /* 0x000fe40000000018 */
[----:B------:R-:W-:Y:S02]  /*1560*/  PRMT R5, RZ, 0x7610, R5 ;  /* 0x00007610ff057816 */ /* 0x000fe40000000005 */
[----:B------:R-:W-:Y:S01]  /*1570*/  PRMT R22, RZ, 0x7610, R22 ;  /* 0x00007610ff167816 */ /* 0x000fe20000000016 */
[----:B------:R-:W2:Y:S01]  /*1580*/  @!P1 LDG.E.U16 R4, [R128.64] ;  /* 0x0000002080049981 */ /* 0x000ea2000c1e1500 */
[----:B------:R-:W-:-:S02]  /*1590*/  PRMT R26, RZ, 0x7610, R26 ;  /* 0x00007610ff1a7816 */ /* 0x000fc4000000001a */
[----:B------:R-:W-:Y:S01]  /*15a0*/  PRMT R23, RZ, 0x7610, R23 ;  /* 0x00007610ff177816 */ /* 0x000fe20000000017 */
        /* <DEDUP_REMOVED lines=8> */
[----:B------:R-:W-:-:S03]  /*1630*/  ISETP.GE.AND P4, PT, R15, UR39, PT ;  /* 0x000000270f007c0c */ /* 0x000fc6000bf86270 */
[----:B------:R-:W5:Y:S01]  /*1640*/  @!P5 LDG.E.U16 R26, [R128.64+0x180] ;  /* 0x00018020801ad981 */ /* 0x000f62000c1e1500 */
[----:B------:R-:W-:-:S03]  /*1650*/  ISETP.GE.AND P5, PT, R16, UR39, PT ;  /* 0x0000002710007c0c */ /* 0x000fc6000bfa6270 */
[----:B------:R-:W5:Y:S01]  /*1660*/  @!P6 LDG.E.U16 R23, [R128.64+0x140] ;  /* 0x000140208017e981 */ /* 0x000f62000c1e1500 */
[----:B------:R-:W-:Y:S02]  /*1670*/  ISETP.GE.AND P6, PT, R17, UR39, PT ;  /* 0x0000002711007c0c */ /* 0x000fe4000bfc6270 */
[----:B------:R-:W-:Y:S02]  /*1680*/  PRMT R27, RZ, 0x7610, R27 ;  /* 0x00007610ff1b7816 */ /* 0x000fe4000000001b */
[----:B---3--:R-:W-:Y:S02]  /*1690*/  PRMT R30, RZ, 0x7610, R30 ;  /* 0x00007610ff1e7816 */ /* 0x008fe4000000001e */
[----:B------:R-:W-:Y:S02]  /*16a0*/  PRMT R29, RZ, 0x7610, R29 ;  /* 0x00007610ff1d7816 */ /* 0x000fe4000000001d */
[----:B----4-:R-:W-:Y:S01]  /*16b0*/  PRMT R32, RZ, 0x7610, R32 ;  /* 0x00007610ff207816 */ /* 0x010fe20000000020 */
[----:B------:R-:W3:Y:S01]  /*16c0*/  @!P0 LDG.E.U16 R27, [R128.64+0x240] ;  /* 0x00024020801b8981 */ /* 0x000ee2000c1e1500 */
[----:B------:R-:W-:-:S02]  /*16d0*/  PRMT R31, RZ, 0x7610, R31 ;  /* 0x00007610ff1f7816 */ /* 0x000fc4000000001f */
[----:B------:R-:W-:Y:S01]  /*16e0*/  PRMT R33, RZ, 0x7610, R33 ;  /* 0x00007610ff217816 */ /* 0x000fe20000000021 */
[----:B------:R-:W4:Y:S04]  /*16f0*/  @!P1 LDG.E.U16 R30, [R128.64+0x280] ;  /* 0x00028020801e9981 */ /* 0x000f28000c1e1500 */
[----:B------:R-:W3:Y:S04]  /*1700*/  @!P2 LDG.E.U16 R29, [R128.64+0x2c0] ;  /* 0x0002c020801da981 */ /* 0x000ee8000c1e1500 */
[----:B------:R-:W4:Y:S04]  /*1710*/  @!P3 LDG.E.U16 R32, [R128.64+0x300] ;  /* 0x000300208020b981 */ /* 0x000f28000c1e1500 */
[----:B------:R-:W4:Y:S04]  /*1720*/  @!P4 LDG.E.U16 R31, [R128.64+0x340] ;  /* 0x00034020801fc981 */ /* 0x000f28000c1e1500 */
[----:B------:R-:W4:Y:S04]  /*1730*/  @!P5 LDG.E.U16 R2, [R128.64+0x380] ;  /* 0x000380208002d981 */ /* 0x000f28000c1e1500 */
[----:B------:R-:W4:Y:S01]  /*1740*/  @!P6 LDG.E.U16 R33, [R128.64+0x3c0] ;  /* 0x0003c0208021e981 */ /* 0x000f22000c1e1500 */
        /* <DEDUP_REMOVED lines=68> */
[----:B------:R-:W5:Y:S06]  /*1b90*/  @!P6 LDG.E.U16 R49, [R20.64+0x3c0] ;  /* 0x0003c0201431e981 */ /* 0x000f6c000c1e1500 */
[----:B------:R-:W5:Y:S01]  /*1ba0*/  @!P0 LDG.E.U16 R40, [R20.64+0x180] ;  /* 0x0001802014288981 */ /* 0x000f62000c1e1500 */
[----:B------:R-:W-:-:S03]  /*1bb0*/  ISETP.GE.AND P0, PT, R10, UR39, PT ;  /* 0x000000270a007c0c */ /* 0x000fc6000bf06270 */
[----:B------:R-:W5:Y:S01]  /*1bc0*/  @!P1 LDG.E.U16 R41, [R20.64+0x1c0] ;  /* 0x0001c02014299981 */ /* 0x000f62000c1e1500 */
[----:B------:R-:W-:Y:S02]  /*1bd0*/  ISETP.NE.AND P1, PT, R42, RZ, PT ;  /* 0x000000ff2a00720c */ /* 0x000fe40003f25270 */
[----:B------:R-:W-:-:S07]  /*1be0*/  PRMT R42, RZ, 0x7610, R42 ;  /* 0x00007610ff2a7816 */ /* 0x000fce000000002a */
[----:B------:R-:W5:Y:S01]  /*1bf0*/  @!P0 LDG.E.U16 R42, [R20.64+0x200] ;  /* 0x00020020142a8981 */ /* 0x000f62000c1e1500 */
[----:B------:R-:W-:Y:S02]  /*1c00*/  ISETP.NE.AND P0, PT, R43, RZ, PT ;  /* 0x000000ff2b00720c */ /* 0x000fe40003f05270 */
[----:B------:R-:W-:Y:S01]  /*1c10*/  PRMT R43, RZ, 0x7610, R43 ;  /* 0x00007610ff2b7816 */ /* 0x000fe2000000002b */
[----:B------:R-:W5:Y:S10]  /*1c20*/  @!P1 LDG.E.U16 R44, [R20.64+0x280] ;  /* 0x00028020142c9981 */ /* 0x000f74000c1e1500 */
[----:B------:R-:W5:Y:S01]  /*1c30*/  @!P0 LDG.E.U16 R43, [R20.64+0x240] ;  /* 0x00024020142b8981 */ /* 0x000f62000c1e1500 */
[----:B-1----:R-:W-:-:S03]  /*1c40*/  HADD2.F32 R5, -RZ, R5.H0_H0 ;  /* 0x20000005ff057230 */ /* 0x002fc60000004100 */
[----:B------:R1:W-:Y:S04]  /*1c50*/  STL [R1+0x18], R160 ;  /* 0x000018a001007387 */ /* 0x0003e80000100800 */
        /* <DEDUP_REMOVED lines=78> */
.L_x_9060:
[----:B------:R-:W-:Y:S05]  /*2140*/  BSYNC B0 ;  /* 0x0000000000007941 */ /* 0x000fea0003800000 */
.L_x_9059:
        /* <DEDUP_REMOVED lines=36> */
.L_x_9062:
[----:B------:R-:W-:Y:S05]  /*2390*/  BSYNC B0 ;  /* 0x0000000000007941 */ /* 0x000fea0003800000 */
.L_x_9061:
        /* <DEDUP_REMOVED lines=36> */
.L_x_9064:
[----:B------:R-:W-:Y:S05]  /*25e0*/  BSYNC B0 ;  /* 0x0000000000007941 */ /* 0x000fea0003800000 */
.L_x_9063:
        /* <DEDUP_REMOVED lines=36> */
.L_x_9066:
[----:B------:R-:W-:Y:S05]  /*2830*/  BSYNC B0 ;  /* 0x0000000000007941 */ /* 0x000fea0003800000 */
.L_x_9065:
        /* <DEDUP_REMOVED lines=36> */
.L_x_9068:
[----:B------:R-:W-:Y:S05]  /*2a80*/  BSYNC B0 ;  /* 0x0000000000007941 */ /* 0x000fea0003800000 */
.L_x_9067:
        /* <DEDUP_REMOVED lines=36> */
.L_x_9070:
[----:B------:R-:W-:Y:S05]  /*2cd0*/  BSYNC B0 ;  /* 0x0000000000007941 */ /* 0x000fea0003800000 */
.L_x_9069:
        /* <DEDUP_REMOVED lines=36> */
.L_x_9072:
[----:B------:R-:W-:Y:S05]  /*2f20*/  BSYNC B0 ;  /* 0x0000000000007941 */ /* 0x000fea0003800000 */
.L_x_9071:
        /* <DEDUP_REMOVED lines=36> */
.L_x_9074:
[----:B------:R-:W-:Y:S05]  /*3170*/  BSYNC B0 ;  /* 0x0000000000007941 */ /* 0x000fea0003800000 */
.L_x_9073:
        /* <DEDUP_REMOVED lines=36> */
.L_x_9076:
[----:B------:R-:W-:Y:S05]  /*33c0*/  BSYNC B0 ;  /* 0x0000000000007941 */ /* 0x000fea0003800000 */
.L_x_9075:
        /* <DEDUP_REMOVED lines=34> */
.L_x_9078:
[----:B------:R-:W-:Y:S05]  /*35f0*/  BSYNC B0 ;  /* 0x0000000000007941 */ /* 0x000fea0003800000 */
.L_x_9077:
        /* <DEDUP_REMOVED lines=33> */
.L_x_9080:
[----:B------:R-:W-:Y:S05]  /*3810*/  BSYNC B0 ;  /* 0x0000000000007941 */ /* 0x000fea0003800000 */
.L_x_9079:
        /* <DEDUP_REMOVED lines=33> */
.L_x_9082:
[----:B------:R-:W-:Y:S05]  /*3a30*/  BSYNC B0 ;  /* 0x0000000000007941 */ /* 0x000fea0003800000 */
.L_x_9081:
        /* <DEDUP_REMOVED lines=33> */
.L_x_9084:
[----:B------:R-:W-:Y:S05]  /*3c50*/  BSYNC B0 ;  /* 0x0000000000007941 */ /* 0x000fea0003800000 */
.L_x_9083:
        /* <DEDUP_REMOVED lines=33> */
.L_x_9086:
[----:B------:R-:W-:Y:S05]  /*3e70*/  BSYNC B0 ;  /* 0x0000000000007941 */ /* 0x000fea0003800000 */
.L_x_9085:
        /* <DEDUP_REMOVED lines=33> */
.L_x_9088:
[----:B------:R-:W-:Y:S05]  /*4090*/  BSYNC B0 ;  /* 0x0000000000007941 */ /* 0x000fea0003800000 */
.L_x_9087:
        /* <DEDUP_REMOVED lines=33> */
.L_x_9090:
[----:B------:R-:W-:Y:S05]  /*42b0*/  BSYNC B0 ;  /* 0x0000000000007941 */ /* 0x000fea0003800000 */
.L_x_9089:
[----:B------:R-:W-:Y:S01]  /*42c0*/  ULDC.64 UR8, c[0x0][0x1f0] ;  /* 0x00007c0000087ab9 */ /* 0x000fe20000000a00 */
[C---:B------:R-:W-:Y:S01]  /*42d0*/  ISETP.GE.AND P0, PT, R136.reuse, UR39, PT ;  /* 0x0000002788007c0c */ /* 0x040fe2000bf06270 */
        /* <DEDUP_REMOVED lines=23> */
[----:B------:R-:W2:Y:S01]  /*4450*/  LDS.U16 R53, [R115+0x2] ;  /* 0x0000020073357984 */ /* 0x000ea20000000400 */
[----:B------:R-:W-:Y:S01]  /*4460*/  UIMAD.WIDE.U32 UR34, UR10, UR34, UR26 ;  /* 0x000000220a2272a5 */ /* 0x000fe2000f8e001a */
[----:B------:R-:W-:Y:S01]  /*4470*/  @!P0 IADD3 R5, R5, UR43, RZ ;  /* 0x0000002b05058c10 */ /* 0x000fe2000fffe0ff */
[----:B------:R-:W-:Y:S01]  /*4480*/  ULDC.64 UR36, c[0x0][0x208] ;  /* 0x0000820000247ab9 */ /* 0x000fe20000000a00 */
[----:B------:R-:W-:Y:S01]  /*4490*/  @!P0 IADD3 R3, R3, UR7, RZ ;  /* 0x0000000703038c10 */ /* 0x000fe2000fffe0ff */
[----:B------:R-:W-:Y:S01]  /*44a0*/  ULDC UR26, c[0x0][0x174] ;  /* 0x00005d00001a7ab9 */ /* 0x000fe20000000800 */
[----:B------:R-:W3:Y:S01]  /*44b0*/  LDS.U16 R56, [R115+0x4] ;  /* 0x0000040073387984 */ /* 0x000ee20000000400 */
        /* <DEDUP_REMOVED lines=11> */
[----:B------:R-:W-:Y:S01]  /*4570*/  @!P0 IADD3 R22, P1, R136, R2, RZ ;  /* 0x0000000288168210 */ /* 0x000fe20007f3e0ff */
        /* <DEDUP_REMOVED lines=13> */
[----:B-1----:R-:W-:Y:S01]  /*4650*/  LDS.U16 R45, [R115+0xc] ;  /* 0x00000c00732d7984 */ /* 0x002fe20000000400 */
[C-C-:B------:R-:W-:Y:S02]  /*4660*/  LEA.HI.X R3, R136.reuse, c[0x0][0x25c], R162.reuse, 0x1, P2 ;  /* 0x0000970088037a11 */ /* 0x140fe400010f0ca2 */
[----:B------:R-:W-:Y:S01]  /*4670*/  LEA.HI.X R21, R136, c[0x0][0x26c], R162, 0x1, P1 ;  /* 0x00009b0088157a11 */ /* 0x000fe200008f0ca2 */
[----:B------:R-:W-:Y:S01]  /*4680*/  LDS.U16 R40, [R115+0xe] ;  /* 0x00000e0073287984 */ /* 0x000fe20000000400 */
[----:B------:R-:W-:Y:S02]  /*4690*/  LEA R32, P2, R25, R32, 0x1 ;  /* 0x0000002019207211 */ /* 0x000fe400078408ff */
[----:B------:R-:W-:Y:S01]  /*46a0*/  MOV R26, UR34 ;  /* 0x00000022001a7c02 */ /* 0x000fe20008000f00 */
[----:B------:R-:W-:Y:S01]  /*46b0*/  LDS.U16 R37, [R115+0x10] ;  /* 0x0000100073257984 */ /* 0x000fe20000000400 */
[----:B------:R-:W-:-:S02]  /*46c0*/  MOV R28, UR8 ;  /* 0x00000008001c7c02 */ /* 0x000fc40008000f00 */
[----:B------:R-:W-:Y:S01]  /*46d0*/  PRMT R34, RZ, 0x7610, R34 ;  /* 0x00007610ff227816 */ /* 0x000fe20000000022 */
[----:B------:R-:W-:Y:S01]  /*46e0*/  LDS.U16 R30, [R115+0x12] ;  /* 0x00001200731e7984 */ /* 0x000fe20000000400 */
[----:B------:R-:W-:Y:S02]  /*46f0*/  LEA R2, P4, R27, R2, 0x1 ;  /* 0x000000021b027211 */ /* 0x000fe400078808ff */
[----:B------:R-:W-:Y:S02]  /*4700*/  PRMT R36, RZ, 0x7610, R36 ;  /* 0x00007610ff247816 */ /* 0x000fe40000000024 */
[----:B------:R-:W-:Y:S02]  /*4710*/  PRMT R35, RZ, 0x7610, R35 ;  /* 0x00007610ff237816 */ /* 0x000fe40000000023 */
[----:B------:R-:W-:Y:S02]  /*4720*/  PRMT R44, RZ, 0x7610, R44 ;  /* 0x00007610ff2c7816 */ /* 0x000fe4000000002c */
        /* <DEDUP_REMOVED lines=8> */
[----:B------:R-:W-:Y:S02]  /*47b0*/  @!P0 LEA.HI.X R5, R20, c[0x0][0x25c], R5, 0x1, P3 ;  /* 0x0000970014058a11 */ /* 0x000fe400018f0c05 */
[----:B------:R-:W-:Y:S01]  /*47c0*/  PRMT R41, RZ, 0x7610, R41 ;  /* 0x00007610ff297816 */ /* 0x000fe20000000029 */
[----:B------:R-:W-:Y:S01]  /*47d0*/  LDS.U16 R20, [R115+0x1e] ;  /* 0x00001e0073147984 */ /* 0x000fe20000000400 */
[----:B------:R-:W-:Y:S02]  /*47e0*/  @!P0 LEA R24, P1, R22, c[0x0][0x268], 0x1 ;  /* 0x00009a0016188a11 */ /* 0x000fe400078208ff */
        /* <DEDUP_REMOVED lines=16> */
[----:B--2---:R-:W-:Y:S01]  /*48f0*/  HADD2.F32 R53, -RZ, R53.H0_H0 ;  /* 0x20000035ff357230 */ /* 0x004fe20000004100 */
[----:B------:R-:W-:Y:S01]  /*4900*/  LEA.HI.X R3, R27, R3, R28, 0x1, P4 ;  /* 0x000000031b037211 */ /* 0x000fe200020f0c1c */
[----:B------:R-:W-:Y:S01]  /*4910*/  LDS.U16 R26, [R115+0x16] ;  /* 0x00001600731a7984 */ /* 0x000fe20000000400 */
[----:B------:R-:W-:Y:S01]  /*4920*/  @!P0 LEA.HI.X R25, R22, c[0x0][0x26c], R23, 0x1, P1 ;  /* 0x00009b0016198a11 */ /* 0x000fe200008f0c17 */
[----:B---3--:R-:W-:Y:S01]  /*4930*/  HADD2.F32 R56, -RZ, R56.H0_H0 ;  /* 0x20000038ff387230 */ /* 0x008fe20000004100 */
[----:B------:R-:W-:Y:S01]  /*4940*/  ULDC.64 UR34, c[0x0][0x2e8] ;  /* 0x0000ba0000227ab9 */ /* 0x000fe20000000a00 */
[----:B------:R-:W-:Y:S04]  /*4950*/  LDS.U16 R28, [R115+0x14] ;  /* 0x00001400731c7984 */ /* 0x000fe80000000400 */
[----:B------:R-:W-:Y:S04]  /*4960*/  LDS.U16 R23, [R115+0x18] ;  /* 0x0000180073177984 */ /* 0x000fe80000000400 */
[----:B------:R-:W-:Y:S04]  /*4970*/  LDS.U16 R22, [R115+0x1a] ;  /* 0x00001a0073167984 */ /* 0x000fe80000000400 */
[----:B------:R-:W-:Y:S04]  /*4980*/  LDS.U16 R21, [R115+0x1c] ;  /* 0x00001c0073157984 */ /* 0x000fe80000000400 */
[----:B------:R-:W-:Y:S01]  /*4990*/  BAR.SYNC.DEFER_BLOCKING 0x0 ;  /* 0x0000000000007b1d */ /* 0x000fe20000010000 */
[----:B------:R-:W-:-:S13]  /*49a0*/  ISETP.GE.AND P1, PT, R19, UR39, PT ;  /* 0x0000002713007c0c */ /* 0x000fda000bf26270 */
[----:B------:R-:W2:Y:S01]  /*49b0*/  @!P1 LDG.E.U16 R36, [R32.64+-0x380] ;  /* 0xfffc802020249981 */ /* 0x000ea2000c1e1500 */
[----:B------:R-:W-:Y:S02]  /*49c0*/  ISETP.GE.AND P1, PT, R9, UR39, PT ;  /* 0x0000002709007c0c */ /* 0x000fe4000bf26270 */
[----:B------:R-:W-:Y:S01]  /*49d0*/  ISETP.GE.AND P2, PT, R6, UR39, PT ;  /* 0x0000002706007c0c */ /* 0x000fe2000bf46270 */
[----:B------:R0:W3:Y:S01]  /*49e0*/  @!P0 LDG.E.U16 R34, [R24.64] ;  /* 0x0000002018228981 */ /* 0x0000e2000c1e1500 */
[----:B------:R-:W-:Y:S02]  /*49f0*/  ISETP.GE.AND P3, PT, R18, UR39, PT ;  /* 0x0000002712007c0c */ /* 0x000fe4000bf66270 */
[----:B------:R-:W-:Y:S01]  /*4a00*/  ISETP.GE.AND P4, PT, R0, UR39, PT ;  /* 0x0000002700007c0c */ /* 0x000fe2000bf86270 */
[----:B------:R-:W4:Y:S01]  /*4a10*/  @!P5 LDG.E.U16 R42, [R32.64+-0x280] ;  /* 0xfffd8020202ad981 */ /* 0x000f22000c1e1500 */
[----:B------:R-:W-:-:S03]  /*4a20*/  PRMT R27, RZ, 0x7610, R27 ;  /* 0x00007610ff1b7816 */ /* 0x000fc6000000001b */
[----:B------:R-:W5:Y:S04]  /*4a30*/  @!P6 LDG.E.U16 R31, [R32.64+-0x2c0] ;  /* 0xfffd4020201fe981 */ /* 0x000f68000c1e1500 */
[----:B------:R-:W2:Y:S01]  /*4a40*/  @!P1 LDG.E.U16 R35, [R32.64+-0x240] ;  /* 0xfffdc02020239981 */ /* 0x000ea2000c1e1500 */
[----:B------:R-:W-:Y:S02]  /*4a50*/  ISETP.GE.AND P1, PT, R10, UR39, PT ;  /* 0x000000270a007c0c */ /* 0x000fe4000bf26270 */
[----:B0-----:R-:W-:Y:S01]  /*4a60*/  PRMT R24, RZ, 0x7610, R24 ;  /* 0x00007610ff187816 */ /* 0x001fe20000000018 */
[----:B------:R-:W2:Y:S01]  /*4a70*/  @!P2 LDG.E.U16 R38, [R32.64+-0x300] ;  /* 0xfffd00202026a981 */ /* 0x000ea2000c1e1500 */
[----:B------:R-:W-:Y:S02]  /*4a80*/  ISETP.GE.AND P5, PT, R16, UR39, PT ;  /* 0x0000002710007c0c */ /* 0x000fe4000bfa6270 */
[----:B------:R-:W-:Y:S01]  /*4a90*/  PRMT R25, RZ, 0x7610, R25 ;  /* 0x00007610ff197816 */ /* 0x000fe20000000019 */
[----:B------:R-:W2:Y:S04]  /*4aa0*/  @!P3 LDG.E.U16 R27, [R32.64+-0x3c0] ;  /* 0xfffc4020201bb981 */ /* 0x000ea8000c1e1500 */
[----:B------:R-:W4:Y:S04]  /*4ab0*/  @!P4 LDG.E.U16 R29, [R32.64+-0x340] ;  /* 0xfffcc020201dc981 */ /* 0x000f28000c1e1500 */
[----:B------:R-:W4:Y:S01]  /*4ac0*/  @!P1 LDG.E.U16 R44, [R32.64+-0x200] ;  /* 0xfffe0020202c9981 */ /* 0x000f22000c1e1500 */
[----:B------:R-:W-:-:S02]  /*4ad0*/  ISETP.GE.AND P1, PT, R11, UR39, PT ;  /* 0x000000270b007c0c */ /* 0x000fc4000bf26270 */
[----:B------:R-:W-:Y:S01]  /*4ae0*/  ISETP.GE.AND P2, PT, R13, UR39, PT ;  /* 0x000000270d007c0c */ /* 0x000fe2000bf46270 */
[----:B------:R-:W5:Y:S01]  /*4af0*/  @!P5 LDG.E.U16 R48, [R32.64+-0x80] ;  /* 0xffff80202030d981 */ /* 0x000f62000c1e1500 */
[----:B------:R-:W-:Y:S02]  /*4b00*/  ISETP.GE.AND P3, PT, R14, UR39, PT ;  /* 0x000000270e007c0c */ /* 0x000fe4000bf66270 */
[----:B------:R-:W-:-:S07]  /*4b10*/  ISETP.GE.AND P4, PT, R15, UR39, PT ;  /* 0x000000270f007c0c */ /* 0x000fce000bf86270 */
[----:B------:R-:W5:Y:S01]  /*4b20*/  @!P1 LDG.E.U16 R39, [R32.64+-0x1c0] ;  /* 0xfffe402020279981 */ /* 0x000f62000c1e1500 */
[----:B------:R-:W-:Y:S02]  /*4b30*/  ISETP.GE.AND P1, PT, R12, UR39, PT ;  /* 0x000000270c007c0c */ /* 0x000fe4000bf26270 */
        /* <DEDUP_REMOVED lines=8> */
[----:B---3--:R-:W-:Y:S04]  /*4bc0*/  STS.U16 [R135], R34 ;  /* 0x0000002287007388 */ /* 0x008fe80000000400 */
[----:B--2---:R-:W-:Y:S04]  /*4bd0*/  STS.U16 [R134+0x40], R27 ;  /* 0x0000401b86007388 */ /* 0x004fe80000000400 */
[----:B------:R-:W-:Y:S04]  /*4be0*/  STS.U16 [R133+0x80], R36 ;  /* 0x0000802485007388 */ /* 0x000fe80000000400 */
[----:B----4-:R-:W-:Y:S04]  /*4bf0*/  STS.U16 [R132+0xc0], R29 ;  /* 0x0000c01d84007388 */ /* 0x010fe80000000400 */
        /* <DEDUP_REMOVED lines=59> */
[----:B-1----:R-:W-:-:S02]  /*4fb0*/  HADD2.F32 R25, -RZ, R29.H0_H0 ;  /* 0x2000001dff197230 */ /* 0x002fc40000004100 */
[----:B--2---:R-:W-:Y:S02]  /*4fc0*/  HADD2.F32 R29, -RZ, R32.H0_H0 ;  /* 0x20000020ff1d7230 */ /* 0x004fe40000004100 */
        /* <DEDUP_REMOVED lines=37> */
[----:B------:R-:W-:-:S07]  /*5220*/  HADD2.F32 R64, -RZ, R64.H0_H0 ;  /* 0x20000040ff407230 */ /* 0x000fce0000004100 */
[----:B------:R-:W0:Y:S01]  /*5230*/  MUFU.EX2 R74, R74 ;  /* 0x0000004a004a7308 */ /* 0x000e220000000800 */
[----:B------:R-:W-:Y:S02]  /*5240*/  FMUL.FTZ R77, R39, -1.4426950216293334961 ;  /* 0xbfb8aa3b274d7820 */ /* 0x000fe40000410000 */
[----:B------:R-:W-:Y:S02]  /*5250*/  FMUL.FTZ R75, R36, -1.4426950216293334961 ;  /* 0xbfb8aa3b244b7820 */ /* 0x000fe40000410000 */
[----:B------:R-:W-:Y:S02]  /*5260*/  FMUL.FTZ R76, R38, -1.4426950216293334961 ;  /* 0xbfb8aa3b264c7820 */ /* 0x000fe40000410000 */
[----:B------:R-:W-:Y:S01]  /*5270*/  FMUL.FTZ R78, R41, -1.4426950216293334961 ;  /* 0xbfb8aa3b294e7820 */ /* 0x000fe20000410000 */
[----:B------:R-:W-:Y:S01]  /*5280*/  HADD2.F32 R66, -RZ, R66.H0_H0 ;  /* 0x20000042ff427230 */ /* 0x000fe20000004100 */
[----:B------:R-:W-:Y:S01]  /*5290*/  MUFU.EX2 R77, R77 ;  /* 0x0000004d004d7308 */ /* 0x000fe20000000800 */
[----:B------:R-:W-:Y:S01]  /*52a0*/  FMUL.FTZ R82, R44, -1.4426950216293334961 ;  /* 0xbfb8aa3b2c527820 */ /* 0x000fe20000410000 */
[----:B------:R-:W-:Y:S01]  /*52b0*/  HADD2.F32 R63, -RZ, R63.H0_H0 ;  /* 0x2000003fff3f7230 */ /* 0x000fe20000004100 */
[----:B0-----:R-:W-:-:S05]  /*52c0*/  FADD.FTZ R74, R74, 1 ;  /* 0x3f8000004a4a7421 */ /* 0x001fca0000010000 */
[----:B------:R-:W-:Y:S01]  /*52d0*/  MUFU.EX2 R75, R75 ;  /* 0x0000004b004b7308 */ /* 0x000fe20000000800 */
        /* <DEDUP_REMOVED lines=58> */
[----:B------:R-:W-:Y:S01]  /*5680*/  FADD.FTZ R57, R73, 1 ;  /* 0x3f80000049397421 */ /* 0x000fe20000010000 */
[----:B-1----:R-:W-:Y:S01]  /*5690*/  HADD2.F32 R62, -RZ, R62.H0_H0 ;  /* 0x2000003eff3e7230 */ /* 0x002fe20000004100 */
[----:B------:R-:W-:-:S02]  /*56a0*/  FFMA.FTZ R70, R29, R70, 1 ;  /* 0x3f8000001d467423 */ /* 0x000fc40000010046 */
[----:B------:R-:W-:Y:S02]  /*56b0*/  FMUL.FTZ R67, R54, R67 ;  /* 0x0000004336437220 */ /* 0x000fe40000410000 */
[----:B0-----:R-:W-:Y:S01]  /*56c0*/  FADD.FTZ R71, -R55, 1 ;  /* 0x3f80000037477421 */ /* 0x001fe20000010100 */
[----:B------:R-:W0:Y:S01]  /*56d0*/  MUFU.EX2 R78, R78 ;  /* 0x0000004e004e7308 */ /* 0x000e220000000800 */
[----:B------:R-:W-:Y:S02]  /*56e0*/  FADD.FTZ R72, -R58, 1 ;  /* 0x3f8000003a487421 */ /* 0x000fe40000010100 */
[----:B------:R-:W-:Y:S02]  /*56f0*/  FMUL.FTZ R69, R66, R61 ;  /* 0x0000003d42457220 */ /* 0x000fe40000410000 */
[----:B------:R-:W-:Y:S01]  /*5700*/  FMUL.FTZ R85, R67, R70 ;  /* 0x0000004643557220 */ /* 0x000fe20000410000 */
[----:B------:R-:W-:Y:S02]  /*5710*/  HADD2.F32 R70, -RZ, R45.H0_H0 ;  /* 0x2000002dff467230 */ /* 0x000fe40000004100 */
[----:B------:R1:W-:Y:S01]  /*5720*/  MUFU.EX2 R83, R82 ;  /* 0x0000005200537308 */ /* 0x0003e20000000800 */
[----:B------:R-:W-:Y:S01]  /*5730*/  FFMA.FTZ R73, R32, R71, 1 ;  /* 0x3f80000020497423 */ /* 0x000fe20000010047 */
[----:B-----5:R-:W-:Y:S01]  /*5740*/  HADD2.F32 R45, -RZ, R2.H0_H0 ;  /* 0x20000002ff2d7230 */ /* 0x020fe20000004100 */
[----:B------:R-:W-:-:S02]  /*5750*/  FFMA.FTZ R72, R31, R72, 1 ;  /* 0x3f8000001f487423 */ /* 0x000fc40000010048 */
[----:B------:R-:W-:Y:S02]  /*5760*/  FMUL.FTZ R71, R58, R69 ;  /* 0x000000453a477220 */ /* 0x000fe40000410000 */
[----:B-1----:R-:W-:Y:S01]  /*5770*/  FMUL.FTZ R82, R65, R68 ;  /* 0x0000004441527220 */ /* 0x002fe20000410000 */
[----:B------:R-:W1:Y:S01]  /*5780*/  MUFU.RCP R57, R57 ;  /* 0x0000003900397308 */ /* 0x000e620000001000 */
[----:B------:R-:W-:-:S07]  /*5790*/  FMUL.FTZ R86, R71, R72 ;  /* 0x0000004847567220 */ /* 0x000fce0000410000 */
[----:B------:R5:W0:Y:S01]  /*57a0*/  MUFU.RCP R68, R74 ;  /* 0x0000004a00447308 */ /* 0x000a220000001000 */
[----:B------:R-:W-:Y:S02]  /*57b0*/  FMUL.FTZ R67, R70, R45 ;  /* 0x0000002d46437220 */ /* 0x000fe40000410000 */
[----:B--2---:R-:W-:Y:S02]  /*57c0*/  FADD.FTZ R72, -R60, 1 ;  /* 0x3f8000003c487421 */ /* 0x004fe40000010100 */
[----:B-----5:R-:W-:-:S04]  /*57d0*/  FMUL.FTZ R74, R63, R62 ;  /* 0x0000003e3f4a7220 */ /* 0x020fc80000410000 */
[----:B------:R-:W-:Y:S02]  /*57e0*/  FMUL.FTZ R74, R55, R74 ;  /* 0x0000004a374a7220 */ /* 0x000fe40000410000 */
[----:B------:R-:W-:Y:S02]  /*57f0*/  FMUL.FTZ R79, R43, -1.4426950216293334961 ;  /* 0xbfb8aa3b2b4f7820 */ /* 0x000fe40000410000 */
[----:B------:R-:W-:Y:S02]  /*5800*/  FMUL.FTZ R87, R74, R73 ;  /* 0x000000494a577220 */ /* 0x000fe40000410000 */
[----:B------:R-:W-:Y:S02]  /*5810*/  FADD.FTZ R74, R77, 1 ;  /* 0x3f8000004d4a7421 */ /* 0x000fe40000010000 */
[----:B------:R-:W-:Y:S01]  /*5820*/  FMUL.FTZ R2, R60, R67 ;  /* 0x000000433c027220 */ /* 0x000fe20000410000 */
[----:B------:R-:W2:Y:S01]  /*5830*/  LDS.U16 R77, [R115+0x16] ;  /* 0x00001600734d7984 */ /* 0x000ea20000000400 */
[----:B------:R-:W-:Y:S01]  /*5840*/  FADD.FTZ R65, R75, 1 ;  /* 0x3f8000004b417421 */ /* 0x000fe20000010000 */
[----:B------:R-:W-:Y:S01]  /*5850*/  HADD2.F32 R67, -RZ, R40.H0_H0 ;  /* 0x20000028ff437230 */ /* 0x000fe20000004100 */
[----:B------:R-:W-:Y:S01]  /*5860*/  FADD.FTZ R76, R76, 1 ;  /* 0x3f8000004c4c7421 */ /* 0x000fe20000010000 */
[----:B------:R0:W5:Y:S01]  /*5870*/  MUFU.EX2 R81, R79 ;  /* 0x0000004f00517308 */ /* 0x0001620000000800 */
[----:B------:R-:W-:Y:S01]  /*5880*/  FFMA.FTZ R71, R33, R72, 1 ;  /* 0x3f80000021477423 */ /* 0x000fe20000010048 */
[----:B------:R-:W2:Y:S01]  /*5890*/  LDS.U16 R73, [R115+0x12] ;  /* 0x0000120073497984 */ /* 0x000ea20000000400 */
[----:B---3--:R-:W-:-:S02]  /*58a0*/  HADD2.F32 R40, -RZ, R3.H0_H0 ;  /* 0x20000003ff287230 */ /* 0x008fc40000004100 */
[----:B------:R-:W-:Y:S01]  /*58b0*/  HADD2.F32 R72, -RZ, R37.H0_H0 ;  /* 0x20000025ff487230 */ /* 0x000fe20000004100 */
[----:B------:R-:W3:Y:S01]  /*58c0*/  LDS.U16 R75, [R115+0x14] ;  /* 0x00001400734b7984 */ /* 0x000ee20000000400 */
[----:B----4-:R-:W-:Y:S01]  /*58d0*/  HADD2.F32 R37, -RZ, R4.H0_H0 ;  /* 0x20000004ff257230 */ /* 0x010fe20000004100 */
[----:B0-----:R-:W-:Y:S01]  /*58e0*/  FADD.FTZ R79, R78, 1 ;  /* 0x3f8000004e4f7421 */ /* 0x001fe20000010000 */
[----:B------:R-:W-:Y:S01]  /*58f0*/  MUFU.RCP R69, R76 ;  /* 0x0000004c00457308 */ /* 0x000fe20000001000 */
[----:B------:R-:W-:Y:S01]  /*5900*/  FMUL.FTZ R88, R2, R71 ;  /* 0x0000004702587220 */ /* 0x000fe20000410000 */
[----:B------:R-:W0:Y:S01]  /*5910*/  LDS.U16 R78, [R115+0x18] ;  /* 0x00001800734e7984 */ /* 0x000e220000000400 */
[----:B-1----:R-:W-:Y:S02]  /*5920*/  FADD.FTZ R3, -R57, 1 ;  /* 0x3f80000039037421 */ /* 0x002fe40000010100 */
[----:B------:R-:W-:Y:S02]  /*5930*/  FMUL.FTZ R2, R67, R40 ;  /* 0x0000002843027220 */ /* 0x000fe40000410000 */
[----:B------:R-:W-:Y:S01]  /*5940*/  FADD.FTZ R4, -R68, 1 ;  /* 0x3f80000044047421 */ /* 0x000fe20000010100 */
[----:B------:R1:W4:Y:S01]  /*5950*/  MUFU.RCP R76, R79 ;  /* 0x0000004f004c7308 */ /* 0x0003220000001000 */
[----:B------:R-:W-:-:S02]  /*5960*/  FFMA.FTZ R3, R34, R3, 1 ;  /* 0x3f80000022037423 */ /* 0x000fc40000010003 */
[----:B------:R-:W-:Y:S02]  /*5970*/  FMUL.FTZ R2, R57, R2 ;  /* 0x0000000239027220 */ /* 0x000fe40000410000 */
[----:B------:R-:W-:Y:S02]  /*5980*/  FFMA.FTZ R4, R35, R4, 1 ;  /* 0x3f80000023047423 */ /* 0x000fe40000010004 */
[----:B-1----:R-:W-:-:S04]  /*5990*/  FMUL.FTZ R79, R72, R37 ;  /* 0x00000025484f7220 */ /* 0x002fc80000410000 */
[----:B------:R-:W-:Y:S02]  /*59a0*/  FMUL.FTZ R79, R68, R79 ;  /* 0x0000004f444f7220 */ /* 0x000fe40000410000 */
[----:B------:R-:W-:Y:S02]  /*59b0*/  FMUL.FTZ R89, R2, R3 ;  /* 0x0000000302597220 */ /* 0x000fe40000410000 */
[----:B------:R-:W-:Y:S01]  /*59c0*/  FMUL.FTZ R130, R79, R4 ;  /* 0x000000044f827220 */ /* 0x000fe20000410000 */
[----:B------:R-:W1:Y:S04]  /*59d0*/  LDS.U16 R2, [R115+0x1a] ;  /* 0x00001a0073027984 */ /* 0x000e680000000400 */
[----:B------:R-:W0:Y:S04]  /*59e0*/  LDS.U16 R3, [R115+0x1c] ;  /* 0x00001c0073037984 */ /* 0x000e280000000400 */
[----:B------:R-:W0:Y:S01]  /*59f0*/  LDS.U16 R4, [R115+0x1e] ;  /* 0x00001e0073047984 */ /* 0x000e220000000400 */
[----:B------:R-:W3:Y:S08]  /*5a00*/  MUFU.RCP R74, R74 ;  /* 0x0000004a004a7308 */ /* 0x000ef00000001000 */
[----:B------:R-:W1:Y:S01]  /*5a10*/  MUFU.RCP R65, R65 ;  /* 0x0000004100417308 */ /* 0x000e620000001000 */
[----:B------:R-:W-:Y:S01]  /*5a20*/  FADD.FTZ R71, R80, 1 ;  /* 0x3f80000050477421 */ /* 0x000fe20000010000 */
[----:B------:R-:W-:Y:S01]  /*5a30*/  HADD2.F32 R26, -RZ, R26.H0_H0 ;  /* 0x2000001aff1a7230 */ /* 0x000fe20000004100 */
[----:B-----5:R-:W-:Y:S01]  /*5a40*/  FADD.FTZ R80, R81, 1 ;  /* 0x3f80000051507421 */ /* 0x020fe20000010000 */
[----:B--2---:R-:W-:Y:S01]  /*5a50*/  HADD2.F32 R77, -RZ, R77.H0_H0 ;  /* 0x2000004dff4d7230 */ /* 0x004fe20000004100 */
[----:B------:R-:W-:Y:S01]  /*5a60*/  FADD.FTZ R79, R83, 1 ;  /* 0x3f800000534f7421 */ /* 0x000fe20000010000 */
[----:B------:R-:W-:Y:S01]  /*5a70*/  HADD2.F32 R30, -RZ, R30.H0_H0 ;  /* 0x2000001eff1e7230 */ /* 0x000fe20000004100 */
[----:B----4-:R-:W-:Y:S01]  /*5a80*/  FADD.FTZ R142, -R76, 1 ;  /* 0x3f8000004c8e7421 */ /* 0x010fe20000010100 */
[----:B------:R-:W-:Y:S01]  /*5a90*/  HADD2.F32 R28, -RZ, R28.H0_H0 ;  /* 0x2000001cff1c7230 */ /* 0x000fe20000004100 */
[----:B---3--:R-:W-:Y:S01]  /*5aa0*/  FADD.FTZ R140, -R74, 1 ;  /* 0x3f8000004a8c7421 */ /* 0x008fe20000010100 */
[----:B------:R-:W-:-:S02]  /*5ab0*/  HADD2.F32 R73, -RZ, R73.H0_H0 ;  /* 0x20000049ff497230 */ /* 0x000fc40000004100 */
[----:B------:R-:W-:Y:S01]  /*5ac0*/  HADD2.F32 R75, -RZ, R75.H0_H0 ;  /* 0x2000004bff4b7230 */ /* 0x000fe20000004100 */
[----:B------:R-:W2:Y:S01]  /*5ad0*/  MUFU.RCP R71, R71 ;  /* 0x0000004700477308 */ /* 0x000ea20000001000 */
[----:B------:R-:W-:Y:S02]  /*5ae0*/  FFMA.FTZ R144, R39, R140, 1 ;  /* 0x3f80000027907423 */ /* 0x000fe4000001008c */
[----:B------:R-:W-:Y:S02]  /*5af0*/  FFMA.FTZ R146, R41, R142, 1 ;  /* 0x3f80000029927423 */ /* 0x000fe4000001008e */
[----:B------:R-:W-:Y:S02]  /*5b00*/  FMUL.FTZ R131, R26, R77 ;  /* 0x0000004d1a837220 */ /* 0x000fe40000410000 */
[----:B-1----:R-:W-:Y:S01]  /*5b10*/  FADD.FTZ R81, -R65, 1 ;  /* 0x3f80000041517421 */ /* 0x002fe20000010100 */
[----:B------:R-:W1:Y:S01]  /*5b20*/  MUFU.RCP R80, R80 ;  /* 0x0000005000507308 */ /* 0x000e620000001000 */
[----:B------:R-:W-:-:S02]  /*5b30*/  FADD.FTZ R83, -R69, 1 ;  /* 0x3f80000045537421 */ /* 0x000fc40000010100 */
[----:B------:R-:W-:Y:S02]  /*5b40*/  FMUL.FTZ R140, R30, R73 ;  /* 0x000000491e8c7220 */ /* 0x000fe40000410000 */
[----:B------:R-:W-:-:S03]  /*5b50*/  FMUL.FTZ R142, R28, R75 ;  /* 0x0000004b1c8e7220 */ /* 0x000fc60000410000 */
[----:B------:R-:W3:Y:S01]  /*5b60*/  MUFU.RCP R79, R79 ;  /* 0x0000004f004f7308 */ /* 0x000ee20000001000 */
        /* <DEDUP_REMOVED lines=14> */
[----:B0-----:R-:W-:Y:S02]  /*5c50*/  HADD2.F32 R78, -RZ, R78.H0_H0 ;  /* 0x2000004eff4e7230 */ /* 0x001fe40000004100 */
[----:B------:R-:W-:Y:S02]  /*5c60*/  HADD2.F32 R20, -RZ, R2.H0_H0 ;  /* 0x20000002ff147230 */ /* 0x000fe40000004100 */
[----:B------:R-:W-:Y:S02]  /*5c70*/  HADD2.F32 R21, -RZ, R3.H0_H0 ;  /* 0x20000003ff157230 */ /* 0x000fe40000004100 */
[----:B------:R-:W-:Y:S01]  /*5c80*/  HADD2.F32 R22, -RZ, R4.H0_H0 ;  /* 0x20000004ff167230 */ /* 0x000fe20000004100 */
[----:B------:R-:W-:-:S02]  /*5c90*/  FMUL.FTZ R141, R23, R78 ;  /* 0x0000004e178d7220 */ /* 0x000fc40000410000 */
[----:B--2---:R-:W-:Y:S02]  /*5ca0*/  FADD.FTZ R5, -R71, 1 ;  /* 0x3f80000047057421 */ /* 0x004fe40000010100 */
[----:B-1----:R-:W-:Y:S02]  /*5cb0*/  FADD.FTZ R140, -R80, 1 ;  /* 0x3f800000508c7421 */ /* 0x002fe40000010100 */
        /* <DEDUP_REMOVED lines=91> */
.L_x_9092:
[----:B-1----:R-:W-:Y:S05]  /*6270*/  BSYNC B0 ;  /* 0x0000000000007941 */ /* 0x002fea0003800000 */
.L_x_9091:
        /* <DEDUP_REMOVED lines=115> */
[----:B------:R-:W-:Y:S01]  /*69b0*/  UIADD3 UR7, UR35, UR36, URZ ;  /* 0x0000002423077290 */ /* 0x000fe2000fffe03f */
[----:B------:R-:W-:Y:S01]  /*69c0*/  PRMT R22, R71, 0x7632, R22 ;  /* 0x0000763247167816 */ /* 0x000fe20000000016 */
[----:B------:R0:W-:Y:S01]  /*69d0*/  STS.U16 [R115+0x4], R2 ;  /* 0x0000040273007388 */ /* 0x0001e20000000400 */
[----:B------:R-:W-:-:S02]  /*69e0*/  PRMT R32, R21, 0x7632, R32 ;  /* 0x0000763215207816 */ /* 0x000fc40000000020 */
[----:B-1----:R-:W-:Y:S01]  /*69f0*/  PRMT R3, R33, 0x7632, R3 ;  /* 0x0000763221037816 */ /* 0x002fe20000000003 */
        /* <DEDUP_REMOVED lines=50> */
.L_x_9095:
[----:B------:R-:W-:Y:S05]  /*6d20*/  BSYNC B0 ;  /* 0x0000000000007941 */ /* 0x000fea0003800000 */
.L_x_9094:
        /* <DEDUP_REMOVED lines=43> */
.L_x_9093:
[----:B0-----:R-:W2:Y:S01]  /*6fe0*/  LDL.LU R0, [R1+0x2c] ;  /* 0x00002c0001007983 */ /* 0x001ea20000300800 */
[----:B------:R-:W-:Y:S01]  /*6ff0*/  HADD2.F32 R3, -RZ, R160.H0_H0 ;  /* 0x200000a0ff037230 */ /* 0x000fe20000004100 */
[----:B------:R-:W-:Y:S01]  /*7000*/  MOV R7, c[0x0][0x16c] ;  /* 0x00005b0000077a02 */ /* 0x000fe20000000f00 */
[----:B------:R-:W-:Y:S01]  /*7010*/  HADD2.F32 R2, -RZ, R158.H0_H0 ;  /* 0x2000009eff027230 */ /* 0x000fe20000004100 */
[----:B------:R-:W-:Y:S01]  /*7020*/  FMUL.FTZ R89, R4, UR4 ;  /* 0x0000000404597c20 */ /* 0x000fe20008410000 */
[----:B------:R-:W-:Y:S01]  /*7030*/  HADD2.F32 R6, -RZ, R114.H0_H0 ;  /* 0x20000072ff067230 */ /* 0x000fe20000004100 */
[----:B------:R-:W-:Y:S01]  /*7040*/  ISETP.GE.AND P0, PT, R7, 0x1, PT ;  /* 0x000000010700780c */ /* 0x000fe20003f06270 */
        /* <DEDUP_REMOVED lines=86> */
.L_x_9175:
        /* <DEDUP_REMOVED lines=115> */
[----:B------:R-:W-:Y:S02]  /*7ce0*/  PRMT R29, RZ, 0x7610, R29 ;  /* 0x00007610ff1d7816 */ /* 0x000fe4000000001d */
[----:B------:R-:W-:Y:S01]  /*7cf0*/  ISETP.GE.AND P3, PT, R9, UR36, PT ;  /* 0x0000002409007c0c */ /* 0x000fe2000bf66270 */
[----:B------:R0:W4:Y:S01]  /*7d00*/  @!P4 LDG.E.U16 R28, [R4.64+0x480] ;  /* 0x00048020041cc981 */ /* 0x000122000c1e1500 */
[----:B------:R-:W-:Y:S02]  /*7d10*/  PRMT R30, RZ, 0x7610, R30 ;  /* 0x00007610ff1e7816 */ /* 0x000fe4000000001e */
[C---:B------:R-:W-:Y:S01]  /*7d20*/  LOP3.LUT R7, R6.reuse, 0x2e0, RZ, 0xfc, !PT ;  /* 0x000002e006077812 */ /* 0x040fe200078efcff */
[----:B------:R0:W4:Y:S01]  /*7d30*/  @!P0 LDG.E.U16 R29, [R4.64+0x4c0] ;  /* 0x0004c020041d8981 */ /* 0x000122000c1e1500 */
[----:B------:R-:W-:Y:S02]  /*7d40*/  LOP3.LUT R8, R6, 0x300, RZ, 0xfc, !PT ;  /* 0x0000030006087812 */ /* 0x000fe400078efcff */
[----:B------:R-:W-:Y:S01]  /*7d50*/  PRMT R31, RZ, 0x7610, R31 ;  /* 0x00007610ff1f7816 */ /* 0x000fe2000000001f */
[----:B------:R0:W4:Y:S01]  /*7d60*/  @!P1 LDG.E.U16 R30, [R4.64+0x500] ;  /* 0x00050020041e9981 */ /* 0x000122000c1e1500 */
[----:B------:R-:W-:-:S02]  /*7d70*/  ISETP.GE.AND P0, PT, R7, UR36, PT ;  /* 0x0000002407007c0c */ /* 0x000fc4000bf06270 */
[----:B------:R-:W-:Y:S02]  /*7d80*/  PRMT R32, RZ, 0x7610, R32 ;  /* 0x00007610ff207816 */ /* 0x000fe40000000020 */
[----:B------:R-:W-:Y:S01]  /*7d90*/  LOP3.LUT R7, R6, 0x320, RZ, 0xfc, !PT ;  /* 0x0000032006077812 */ /* 0x000fe200078efcff */
[----:B------:R0:W4:Y:S01]  /*7da0*/  @!P2 LDG.E.U16 R31, [R4.64+0x540] ;  /* 0x00054020041fa981 */ /* 0x000122000c1e1500 */
[----:B------:R-:W-:Y:S02]  /*7db0*/  ISETP.GE.AND P1, PT, R8, UR36, PT ;  /* 0x0000002408007c0c */ /* 0x000fe4000bf26270 */
[----:B------:R-:W-:Y:S01]  /*7dc0*/  LOP3.LUT R8, R6, 0x340, RZ, 0xfc, !PT ;  /* 0x0000034006087812 */ /* 0x000fe200078efcff */
[----:B------:R0:W4:Y:S01]  /*7dd0*/  @!P3 LDG.E.U16 R32, [R4.64+0x580] ;  /* 0x000580200420b981 */ /* 0x000122000c1e1500 */
[----:B------:R-:W-:Y:S02]  /*7de0*/  ISETP.GE.AND P2, PT, R7, UR36, PT ;  /* 0x0000002407007c0c */ /* 0x000fe4000bf46270 */
[----:B------:R-:W-:-:S02]  /*7df0*/  PRMT R33, RZ, 0x7610, R33 ;  /* 0x00007610ff217816 */ /* 0x000fc40000000021 */
[----:B------:R-:W-:Y:S02]  /*7e00*/  ISETP.GE.AND P3, PT, R8, UR36, PT ;  /* 0x0000002408007c0c */ /* 0x000fe4000bf66270 */
[----:B------:R-:W-:Y:S02]  /*7e10*/  LOP3.LUT R7, R6, 0x360, RZ, 0xfc, !PT ;  /* 0x0000036006077812 */ /* 0x000fe400078efcff */
[----:B------:R-:W-:Y:S01]  /*7e20*/  PRMT R66, RZ, 0x7610, R66 ;  /* 0x00007610ff427816 */ /* 0x000fe20000000042 */
[----:B------:R0:W4:Y:S01]  /*7e30*/  @!P0 LDG.E.U16 R33, [R4.64+0x5c0] ;  /* 0x0005c02004218981 */ /* 0x000122000c1e1500 */
[----:B------:R-:W-:Y:S02]  /*7e40*/  PRMT R67, RZ, 0x7610, R67 ;  /* 0x00007610ff437816 */ /* 0x000fe40000000043 */
[----:B------:R-:W-:Y:S02]  /*7e50*/  ISETP.GE.AND P0, PT, R7, UR36, PT ;  /* 0x0000002407007c0c */ /* 0x000fe4000bf06270 */
[----:B------:R-:W-:Y:S01]  /*7e60*/  PRMT R68, RZ, 0x7610, R68 ;  /* 0x00007610ff447816 */ /* 0x000fe20000000044 */
[----:B------:R0:W4:Y:S01]  /*7e70*/  @!P1 LDG.E.U16 R66, [R4.64+0x600] ;  /* 0x0006002004429981 */ /* 0x000122000c1e1500 */
[----:B------:R-:W-:-:S03]  /*7e80*/  PRMT R10, RZ, 0x7610, R10 ;  /* 0x00007610ff0a7816 */ /* 0x000fc6000000000a */
[----:B------:R0:W4:Y:S04]  /*7e90*/  @!P2 LDG.E.U16 R67, [R4.64+0x640] ;  /* 0x000640200443a981 */ /* 0x000128000c1e1500 */
[----:B------:R0:W4:Y:S04]  /*7ea0*/  @!P3 LDG.E.U16 R68, [R4.64+0x680] ;  /* 0x000680200444b981 */ /* 0x000128000c1e1500 */
[----:B------:R0:W4:Y:S01]  /*7eb0*/  @!P0 LDG.E.U16 R10, [R4.64+0x6c0] ;  /* 0x0006c020040a8981 */ /* 0x000122000c1e1500 */
[----:B------:R-:W-:-:S04]  /*7ec0*/  LOP3.LUT R8, R6, 0x380, RZ, 0xfc, !PT ;  /* 0x0000038006087812 */ /* 0x000fc800078efcff */
        /* <DEDUP_REMOVED lines=100> */
[----:B------:R-:W-:-:S03]  /*8510*/  IADD3 R14, R137, 0x2c0, RZ ;  /* 0x000002c0890e7810 */ /* 0x000fc60007ffe0ff */
[----:B------:R0:W-:Y:S01]  /*8520*/  STS.U16 [R16+0x440], R27 ;  /* 0x0004401b10007388 */ /* 0x0001e20000000400 */
[----:B------:R-:W-:-:S03]  /*8530*/  FMUL.RZ R17, R5, 0.15915493667125701904 ;  /* 0x3e22f98305117820 */ /* 0x000fc6000040c000 */
[----:B------:R1:W-:Y:S01]  /*8540*/  STS.U16 [R13+0x480], R28 ;  /* 0x0004801c0d007388 */ /* 0x0003e20000000400 */
[----:B------:R-:W-:Y:S01]  /*8550*/  SHF.L.U32 R5, R4, 0x1, RZ ;  /* 0x0000000104057819 */ /* 0x000fe200000006ff */
[----:B------:R-:W2:Y:S01]  /*8560*/  R2UR UR45, R2 ;  /* 0x00000000022d73c2 */ /* 0x000ea200000e0000 */
[-C--:B------:R-:W-:Y:S02]  /*8570*/  LEA.HI.SX32 R14, R14, R137.reuse, 0x1b ;  /* 0x000000890e0e7211 */ /* 0x080fe400078fdaff */
[----:B0-----:R-:W-:Y:S01]  /*8580*/  SHF.L.U32 R16, R12, 0x1, RZ ;  /* 0x000000010c107819 */ /* 0x001fe200000006ff */
[----:B-1----:R-:W-:Y:S01]  /*8590*/  FMUL.RZ R13, R0, 0.15915493667125701904 ;  /* 0x3e22f983000d7820 */ /* 0x002fe2000040c000 */
        /* <DEDUP_REMOVED lines=12> */
[----:B0-----:R-:W-:Y:S01]  /*8660*/  SHF.L.U32 R16, R0, 0x1, RZ ;  /* 0x0000000100107819 */ /* 0x001fe200000006ff */
[----:B------:R-:W-:-:S04]  /*8670*/  FMUL.FTZ R0, R91, UR43 ;  /* 0x0000002b5b007c20 */ /* 0x000fc80008410000 */
[----:B------:R0:W-:Y:S01]  /*8680*/  MUFU.COS R188, R15 ;  /* 0x0000000f00bc7308 */ /* 0x0001e20000000000 */
[-C--:B------:R-:W-:Y:S01]  /*8690*/  LEA.HI.SX32 R14, R14, R137.reuse, 0x1b ;  /* 0x000000890e0e7211 */ /* 0x080fe200078fdaff */
[----:B------:R1:W-:Y:S01]  /*86a0*/  STS.U16 [R11+0x580], R32 ;  /* 0x000580200b007388 */ /* 0x0003e20000000400 */
[----:B------:R-:W-:Y:S02]  /*86b0*/  SHF.L.U32 R5, R4, 0x1, RZ ;  /* 0x0000000104057819 */ /* 0x000fe400000006ff */
[----:B------:R-:W-:Y:S01]  /*86c0*/  SHF.L.U32 R12, R12, 0x1, RZ ;  /* 0x000000010c0c7819 */ /* 0x000fe200000006ff */
[----:B------:R-:W3:Y:S01]  /*86d0*/  LDL R31, [R1+0x18] ;  /* 0x00001800011f7983 */ /* 0x000ee20000100800 */
[----:B0-----:R-:W-:Y:S01]  /*86e0*/  FMUL.RZ R15, R0, 0.15915493667125701904 ;  /* 0x3e22f983000f7820 */ /* 0x001fe2000040c000 */
[----:B------:R-:W-:Y:S02]  /*86f0*/  IADD3 R0, R137, 0x360, RZ ;  /* 0x0000036089007810 */ /* 0x000fe40007ffe0ff */
[----:B-1----:R-:W-:Y:S01]  /*8700*/  SHF.L.U32 R11, R14, 0x1, RZ ;  /* 0x000000010e0b7819 */ /* 0x002fe200000006ff */
[----:B------:R-:W-:Y:S01]  /*8710*/  STS.U16 [R16+0x5c0], R33 ;  /* 0x0005c02110007388 */ /* 0x000fe20000000400 */
[----:B------:R-:W-:-:S03]  /*8720*/  LEA.HI.SX32 R0, R0, R137, 0x1b ;  /* 0x0000008900007211 */ /* 0x000fc600078fdaff */
[----:B------:R-:W-:Y:S04]  /*8730*/  STS.U16 [R5+0x600], R66 ;  /* 0x0006004205007388 */ /* 0x000fe80000000400 */
[----:B------:R-:W-:Y:S04]  /*8740*/  STS.U16 [R12+0x640], R67 ;  /* 0x000640430c007388 */ /* 0x000fe80000000400 */
[----:B------:R0:W-:Y:S01]  /*8750*/  STS.U16 [R11+0x680], R68 ;  /* 0x000680440b007388 */ /* 0x0001e20000000400 */
[----:B------:R-:W-:Y:S01]  /*8760*/  FMUL.FTZ R4, R90, UR43 ;  /* 0x0000002b5a047c20 */ /* 0x000fe20008410000 */
[----:B------:R-:W-:Y:S01]  /*8770*/  MUFU.SIN R183, R13 ;  /* 0x0000000d00b77308 */ /* 0x000fe20000000400 */
[----:B0-----:R-:W-:-:S02]  /*8780*/  SHF.L.U32 R11, R0, 0x1, RZ ;  /* 0x00000001000b7819 */ /* 0x001fc400000006ff */
[----:B--2---:R-:W-:-:S03]  /*8790*/  MOV R0, UR45 ;  /* 0x0000002d00007c02 */ /* 0x004fc60008000f00 */
[----:B------:R0:W-:Y:S02]  /*87a0*/  STS.U16 [R11+0x6c0], R10 ;  /* 0x0006c00a0b007388 */ /* 0x0001e40000000400 */
[----:B------:R1:W-:Y:S01]  /*87b0*/  MUFU.COS R184, R13 ;  /* 0x0000000d00b87308 */ /* 0x0003e20000000000 */
[----:B------:R-:W-:Y:S01]  /*87c0*/  FMUL.FTZ R0, R0, 1.4426950216293334961 ;  /* 0x3fb8aa3b00007820 */ /* 0x000fe20000410000 */
[----:B0-----:R-:W-:Y:S01]  /*87d0*/  IADD3 R10, R137, 0x3e0, RZ ;  /* 0x000003e0890a7810 */ /* 0x001fe20007ffe0ff */
[----:B-1----:R-:W-:-:S03]  /*87e0*/  FMUL.RZ R13, R4, 0.15915493667125701904 ;  /* 0x3e22f983040d7820 */ /* 0x002fc6000040c000 */
[----:B------:R-:W-:Y:S02]  /*87f0*/  LEA.HI.SX32 R10, R10, R137, 0x1b ;  /* 0x000000890a0a7211 */ /* 0x000fe400078fdaff */
[----:B------:R-:W-:Y:S01]  /*8800*/  MUFU.SIN R179, R13 ;  /* 0x0000000d00b37308 */ /* 0x000fe20000000400 */
[----:B------:R-:W-:-:S07]  /*8810*/  IADD3 R2, R137, 0x380, RZ ;  /* 0x0000038089027810 */ /* 0x000fce0007ffe0ff */
[----:B------:R0:W-:Y:S01]  /*8820*/  MUFU.COS R180, R13 ;  /* 0x0000000d00b47308 */ /* 0x0001e20000000000 */
[----:B------:R-:W-:Y:S02]  /*8830*/  IADD3 R4, R137, 0x3c0, RZ ;  /* 0x000003c089047810 */ /* 0x000fe40007ffe0ff */
[----:B0-----:R-:W-:Y:S01]  /*8840*/  SHF.L.U32 R13, R10, 0x1, RZ ;  /* 0x000000010a0d7819 */ /* 0x001fe200000006ff */
[----:B------:R-:W-:-:S04]  /*8850*/  FMUL.FTZ R10, R0, R102 ;  /* 0x00000066000a7220 */ /* 0x000fc80000410000 */
[----:B------:R-:W-:Y:S01]  /*8860*/  MUFU.SIN R181, R15 ;  /* 0x0000000f00b57308 */ /* 0x000fe20000000400 */
[-C--:B------:R-:W-:Y:S02]  /*8870*/  LEA.HI.SX32 R2, R2, R137.reuse, 0x1b ;  /* 0x0000008902027211 */ /* 0x080fe400078fdaff */
[----:B------:R-:W-:-:S05]  /*8880*/  LEA.HI.SX32 R4, R4, R137, 0x1b ;  /* 0x0000008904047211 */ /* 0x000fca00078fdaff */
[----:B------:R-:W-:Y:S01]  /*8890*/  MUFU.COS R182, R15 ;  /* 0x0000000f00b67308 */ /* 0x000fe20000000000 */
[----:B------:R-:W-:-:S07]  /*88a0*/  SHF.L.U32 R12, R2, 0x1, RZ ;  /* 0x00000001020c7819 */ /* 0x000fce00000006ff */
[----:B------:R-:W0:Y:S01]  /*88b0*/  MUFU.EX2 R15, R10 ;  /* 0x0000000a000f7308 */ /* 0x000e220000000800 */
[----:B------:R-:W-:Y:S01]  /*88c0*/  SHF.L.U32 R11, R4, 0x1, RZ ;  /* 0x00000001040b7819 */ /* 0x000fe200000006ff */
[----:B------:R-:W-:Y:S01]  /*88d0*/  FMUL.FTZ R4, R0, R103 ;  /* 0x0000006700047220 */ /* 0x000fe20000410000 */
[----:B------:R1:W-:Y:S05]  /*88e0*/  STS.U16 [R12+0x700], R9 ;  /* 0x000700090c007388 */ /* 0x0003ea0000000400 */
[----:B-1----:R-:W1:Y:S01]  /*88f0*/  MUFU.EX2 R12, R4 ;  /* 0x00000004000c7308 */ /* 0x002e620000000800 */
[C---:B0-----:R-:W-:Y:S02]  /*8900*/  FMUL.FTZ R204, R15.reuse, R204 ;  /* 0x000000cc0fcc7220 */ /* 0x041fe40000410000 */
[----:B------:R-:W-:-:S02]  /*8910*/  FMUL.FTZ R203, R15, R203 ;  /* 0x000000cb0fcb7220 */ /* 0x000fc40000410000 */
[----:B------:R-:W2:Y:S01]  /*8920*/  LDL R15, [R1+0x10] ;  /* 0x00001000010f7983 */ /* 0x000ea20000100800 */
[C---:B-1----:R-:W-:Y:S02]  /*8930*/  FMUL.FTZ R206, R12.reuse, R206 ;  /* 0x000000ce0cce7220 */ /* 0x042fe40000410000 */
[----:B------:R-:W-:Y:S02]  /*8940*/  FMUL.FTZ R205, R12, R205 ;  /* 0x000000cd0ccd7220 */ /* 0x000fe40000410000 */
[----:B------:R-:W4:Y:S01]  /*8950*/  LDL R12, [R1+0xc] ;  /* 0x00000c00010c7983 */ /* 0x000f220000100800 */
[----:B------:R-:W-:Y:S08]  /*8960*/  MUFU.SIN R189, R70 ;  /* 0x0000004600bd7308 */ /* 0x000ff00000000400 */
[----:B------:R0:W-:Y:S02]  /*8970*/  MUFU.COS R190, R70 ;  /* 0x0000004600be7308 */ /* 0x0001e40000000000 */
[----:B0-----:R-:W3:Y:S01]  /*8980*/  LDL R70, [R1+0x14] ;  /* 0x0000140001467983 */ /* 0x001ee20000100800 */
[----:B------:R-:W-:-:S06]  /*8990*/  FMUL.FTZ R18, R0, R100 ;  /* 0x0000006400127220 */ /* 0x000fcc0000410000 */
[----:B------:R-:W0:Y:S01]  /*89a0*/  MUFU.EX2 R18, R18 ;  /* 0x0000001200127308 */ /* 0x000e220000000800 */
[----:B------:R-:W-:-:S07]  /*89b0*/  FMUL.FTZ R26, R0, R95 ;  /* 0x0000005f001a7220 */ /* 0x000fce0000410000 */
[----:B------:R-:W1:Y:S01]  /*89c0*/  MUFU.EX2 R26, R26 ;  /* 0x0000001a001a7308 */ /* 0x000e620000000800 */
[----:B------:R-:W-:Y:S02]  /*89d0*/  FMUL.FTZ R24, R0, R96 ;  /* 0x0000006000187220 */ /* 0x000fe40000410000 */
[C---:B0-----:R-:W-:Y:S02]  /*89e0*/  FMUL.FTZ R200, R18.reuse, R200 ;  /* 0x000000c812c87220 */ /* 0x041fe40000410000 */
[----:B------:R-:W-:Y:S02]  /*89f0*/  FMUL.FTZ R199, R18, R199 ;  /* 0x000000c712c77220 */ /* 0x000fe40000410000 */
[----:B------:R-:W3:Y:S01]  /*8a00*/  LDL R18, [R1+0x8] ;  /* 0x0000080001127983 */ /* 0x000ee20000100800 */
[----:B------:R-:W-:Y:S01]  /*8a10*/  MUFU.SIN R191, R69 ;  /* 0x0000004500bf7308 */ /* 0x000fe20000000400 */
[C---:B-1----:R-:W-:Y:S02]  /*8a20*/  FMUL.FTZ R190, R26.reuse, R190 ;  /* 0x000000be1abe7220 */ /* 0x042fe40000410000 */
[----:B------:R-:W-:-:S05]  /*8a30*/  FMUL.FTZ R189, R26, R189 ;  /* 0x000000bd1abd7220 */ /* 0x000fca0000410000 */
[----:B------:R-:W-:Y:S08]  /*8a40*/  MUFU.COS R192, R69 ;  /* 0x0000004500c07308 */ /* 0x000ff00000000000 */
[----:B------:R-:W0:Y:S02]  /*8a50*/  MUFU.EX2 R24, R24 ;  /* 0x0000001800187308 */ /* 0x000e240000000800 */
[----:B0-----:R-:W-:-:S02]  /*8a60*/  FMUL.FTZ R192, R24, R192 ;  /* 0x000000c018c07220 */ /* 0x001fc40000410000 */
[----:B------:R-:W-:Y:S01]  /*8a70*/  FMUL.FTZ R191, R24, R191 ;  /* 0x000000bf18bf7220 */ /* 0x000fe20000410000 */
        /* <DEDUP_REMOVED lines=19> */
[----:B--2---:R-:W-:Y:S02]  /*8bb0*/  HADD2.F32 R26, -RZ, R15.H0_H0 ;  /* 0x2000000fff1a7230 */ /* 0x004fe40000004100 */
[----:B------:R-:W2:Y:S01]  /*8bc0*/  LDL R15, [R1+0x4] ;  /* 0x00000400010f7983 */ /* 0x000ea20000100800 */
[----:B----4-:R-:W-:-:S03]  /*8bd0*/  HADD2.F32 R24, -RZ, R12.H0_H0 ;  /* 0x2000000cff187230 */ /* 0x010fc60000004100 */
[----:B------:R-:W4:Y:S01]  /*8be0*/  LDL R12, [R1] ;  /* 0x00000000010c7983 */ /* 0x000f220000100800 */
[----:B------:R-:W-:Y:S02]  /*8bf0*/  LEA.HI.SX32 R2, R2, R2, 0x1b ;  /* 0x0000000202027211 */ /* 0x000fe400078fdaff */
[C---:B------:R-:W-:Y:S01]  /*8c00*/  ISETP.NE.AND P2, PT, R138.reuse, RZ, PT ;  /* 0x000000ff8a00720c */ /* 0x040fe20003f45270 */
[----:B------:R1:W-:Y:S01]  /*8c10*/  STS.U16 [R14+0x740], R7 ;  /* 0x000740070e007388 */ /* 0x0003e20000000400 */
[----:B------:R-:W-:Y:S01]  /*8c20*/  IADD3 R130, R138, 0x200, RZ ;  /* 0x000002008a827810 */ /* 0x000fe20007ffe0ff */
[C---:B0-----:R-:W-:Y:S01]  /*8c30*/  FMUL.FTZ R64, R5.reuse, R64 ;  /* 0x0000004005407220 */ /* 0x041fe20000410000 */
[----:B------:R-:W-:Y:S01]  /*8c40*/  SHF.L.U32 R4, R2, 0x1, RZ ;  /* 0x0000000102047819 */ /* 0x000fe200000006ff */
[----:B------:R-:W-:Y:S01]  /*8c50*/  FMUL.FTZ R65, R5, R65 ;  /* 0x0000004105417220 */ /* 0x000fe20000410000 */
[----:B------:R-:W-:Y:S02]  /*8c60*/  MOV R68, UR34 ;  /* 0x0000002200447c02 */ /* 0x000fe40008000f00 */
[----:B------:R-:W-:-:S02]  /*8c70*/  MOV R69, UR35 ;  /* 0x0000002300457c02 */ /* 0x000fc40008000f00 */
[----:B-1----:R-:W-:Y:S01]  /*8c80*/  MOV R7, UR36 ;  /* 0x0000002400077c02 */ /* 0x002fe20008000f00 */
[----:B------:R-:W-:Y:S03]  /*8c90*/  STS.U16 [R11+0x780], R8 ;  /* 0x000780080b007388 */ /* 0x000fe60000000400 */
[----:B------:R-:W-:Y:S01]  /*8ca0*/  SEL R5, R7, R130, !P2 ;  /* 0x0000008207057207 */ /* 0x000fe20005000000 */
[----:B------:R0:W-:Y:S01]  /*8cb0*/  STS.U16 [R13+0x7c0], R6 ;  /* 0x0007c0060d007388 */ /* 0x0001e20000000400 */
[----:B------:R-:W-:Y:S01]  /*8cc0*/  MUFU.SIN R185, R17 ;  /* 0x0000001100b97308 */ /* 0x000fe20000000400 */
[----:B------:R-:W-:-:S06]  /*8cd0*/  NOP ;  /* 0x0000000000007918 */ /* 0x000fcc0000000000 */
[----:B------:R-:W1:Y:S01]  /*8ce0*/  LDS.U16 R33, [R4] ;  /* 0x0000000004217984 */ /* 0x000e620000000400 */
[----:B------:R0:W-:Y:S03]  /*8cf0*/  MUFU.COS R186, R17 ;  /* 0x0000001100ba7308 */ /* 0x0001e60000000000 */
[----:B------:R-:W1:Y:S04]  /*8d00*/  LDS.U16 R32, [R4+0x2] ;  /* 0x0000020004207984 */ /* 0x000e680000000400 */
[----:B------:R-:W1:Y:S04]  /*8d10*/  LDS.U16 R28, [R4+0x4] ;  /* 0x00000400041c7984 */ /* 0x000e680000000400 */
[----:B------:R-:W1:Y:S04]  /*8d20*/  LDS.U16 R29, [R4+0x6] ;  /* 0x00000600041d7984 */ /* 0x000e680000000400 */
[----:B------:R-:W-:Y:S04]  /*8d30*/  LDS.U16 R25, [R4+0x8] ;  /* 0x0000080004197984 */ /* 0x000fe80000000400 */
[----:B------:R-:W1:Y:S04]  /*8d40*/  LDS.U16 R27, [R4+0xa] ;  /* 0x00000a00041b7984 */ /* 0x000e680000000400 */
[----:B------:R-:W1:Y:S04]  /*8d50*/  LDS.U16 R23, [R4+0xc] ;  /* 0x00000c0004177984 */ /* 0x000e680000000400 */
[----:B------:R-:W1:Y:S04]  /*8d60*/  LDS.U16 R22, [R4+0xe] ;  /* 0x00000e0004167984 */ /* 0x000e680000000400 */
[----:B------:R-:W-:Y:S04]  /*8d70*/  LDS.U16 R19, [R4+0x10] ;  /* 0x0000100004137984 */ /* 0x000fe80000000400 */
[----:B------:R-:W1:Y:S04]  /*8d80*/  LDS.U16 R20, [R4+0x12] ;  /* 0x0000120004147984 */ /* 0x000e680000000400 */
[----:B0-----:R-:W0:Y:S04]  /*8d90*/  LDS.U16 R17, [R4+0x14] ;  /* 0x0000140004117984 */ /* 0x001e280000000400 */
        /* <DEDUP_REMOVED lines=20> */
[----:B------:R1:W0:Y:S04]  /*8ee0*/  LDS.U16 R164, [R4+0x3e] ;  /* 0x00003e0004a47984 */ /* 0x0002280000000400 */
[----:B------:R1:W-:Y:S04]  /*8ef0*/  STS.64 [R5.X8+0x1d10], R64 ;  /* 0x001d104005007388 */ /* 0x0003e80000008a00 */
[----:B------:R-:W5:Y:S01]  /*8f00*/  LDG.E.64 R68, [R68.64] ;  /* 0x0000002044447981 */ /* 0x000f62000c1e1b00 */
[----:B------:R-:W-:Y:S01]  /*8f10*/  HFMA2.MMA R2, -RZ, RZ, 0, 9.5367431640625e-07 ;  /* 0x00000010ff027435 */ /* 0x000fe200000001ff */
[----:B------:R-:W-:Y:S01]  /*8f20*/  CS2R R66, SRZ ;  /* 0x0000000000427805 */ /* 0x000fe2000001ff00 */
[----:B------:R-:W-:-:S08]  /*8f30*/  FMUL.FTZ R6, R0, R101 ;  /* 0x0000006500067220 */ /* 0x000fd00000410000 */
[----:B------:R-:W-:Y:S01]  /*8f40*/  @!P1 IMAD.WIDE R2, R3, R2, UR40 ;  /* 0x0000002803029e25 */ /* 0x000fe2000f8e0202 */
[----:B------:R-:W-:Y:S03]  /*8f50*/  BAR.SYNC.DEFER_BLOCKING 0x0 ;  /* 0x0000000000007b1d */ /* 0x000fe60000010000 */
[C---:B-1----:R-:W-:Y:S02]  /*8f60*/  FMUL.FTZ R4, R0.reuse, R98 ;  /* 0x0000006200047220 */ /* 0x042fe40000410000 */
[C---:B------:R-:W-:Y:S01]  /*8f70*/  FMUL.FTZ R9, R0.reuse, R104 ;  /* 0x0000006800097220 */ /* 0x040fe20000410000 */
[----:B------:R-:W-:Y:S01]  /*8f80*/  MUFU.EX2 R6, R6 ;  /* 0x0000000600067308 */ /* 0x000fe20000000800 */
[C---:B------:R-:W-:Y:S02]  /*8f90*/  FMUL.FTZ R5, R0.reuse, R97 ;  /* 0x0000006100057220 */ /* 0x040fe40000410000 */
[----:B------:R-:W-:-:S05]  /*8fa0*/  FMUL.FTZ R30, R0, R94 ;  /* 0x0000005e001e7220 */ /* 0x000fca0000410000 */
[----:B------:R-:W-:Y:S01]  /*8fb0*/  MUFU.SIN R195, R71 ;  /* 0x0000004700c37308 */ /* 0x000fe20000000400 */
[----:B------:R1:W5:Y:S07]  /*8fc0*/  @!P1 LDG.E.64 R66, [R2.64+0x8] ;  /* 0x0000082002429981 */ /* 0x00036e000c1e1b00 */
[----:B------:R-:W-:Y:S01]  /*8fd0*/  MUFU.COS R196, R71 ;  /* 0x0000004700c47308 */ /* 0x000fe20000000000 */
[----:B-1----:R-:W-:-:S07]  /*8fe0*/  FMUL.FTZ R2, R0, R93 ;  /* 0x0000005d00027220 */ /* 0x002fce0000410000 */
[----:B------:R-:W-:Y:S08]  /*8ff0*/  MUFU.EX2 R4, R4 ;  /* 0x0000000400047308 */ /* 0x000ff00000000800 */
[----:B------:R-:W1:Y:S01]  /*9000*/  MUFU.EX2 R2, R2 ;  /* 0x0000000200027308 */ /* 0x000e620000000800 */
[----:B------:R-:W-:-:S07]  /*9010*/  HADD2.F32 R33, -RZ, R33.H0_H0 ;  /* 0x20000021ff217230 */ /* 0x000fce0000004100 */
        /* <DEDUP_REMOVED lines=10> */
[-C--:B------:R-:W-:Y:S02]  /*90c0*/  FMUL.FTZ R2, R33, R105.reuse ;  /* 0x0000006921027220 */ /* 0x080fe40000410000 */
[----:B------:R-:W-:Y:S02]  /*90d0*/  FMUL.FTZ R6, R32, R105 ;  /* 0x0000006920067220 */ /* 0x000fe40000410000 */
[----:B------:R-:W-:-:S02]  /*90e0*/  FMUL.FTZ R196, R4, R196 ;  /* 0x000000c404c47220 */ /* 0x000fc40000410000 */
[----:B------:R-:W-:Y:S01]  /*90f0*/  FMUL.FTZ R195, R4, R195 ;  /* 0x000000c304c37220 */ /* 0x000fe20000410000 */
[----:B------:R-:W3:Y:S01]  /*9100*/  MUFU.EX2 R3, R3 ;  /* 0x0000000300037308 */ /* 0x000ee20000000800 */
[C---:B------:R-:W-:Y:S02]  /*9110*/  FMUL.FTZ R21, R0.reuse, R99 ;  /* 0x0000006300157220 */ /* 0x040fe40000410000 */
[C---:B------:R-:W-:Y:S02]  /*9120*/  FMUL.FTZ R4, R0.reuse, R91 ;  /* 0x0000005b00047220 */ /* 0x040fe40000410000 */
[----:B0-----:R-:W-:Y:S02]  /*9130*/  FMUL.FTZ R207, R9, R207 ;  /* 0x000000cf09cf7220 */ /* 0x001fe40000410000 */
[----:B------:R-:W-:Y:S02]  /*9140*/  FMUL.FTZ R0, R0, R90 ;  /* 0x0000005a00007220 */ /* 0x000fe40000410000 */
[----:B------:R-:W-:-:S02]  /*9150*/  FMUL.FTZ R247, R31, R2 ;  /* 0x000000021ff77220 */ /* 0x000fc40000410000 */
[----:B------:R-:W-:Y:S01]  /*9160*/  FMUL.FTZ R245, R31, R6 ;  /* 0x000000061ff57220 */ /* 0x000fe20000410000 */
[----:B------:R-:W-:Y:S01]  /*9170*/  HADD2.F32 R28, -RZ, R28.H0_H0 ;  /* 0x2000001cff1c7230 */ /* 0x000fe20000004100 */
[C---:B------:R-:W-:Y:S02]  /*9180*/  FMUL.FTZ R194, R5.reuse, R194 ;  /* 0x000000c205c27220 */ /* 0x040fe40000410000 */
[----:B------:R-:W-:Y:S02]  /*9190*/  FMUL.FTZ R193, R5, R193 ;  /* 0x000000c105c17220 */ /* 0x000fe40000410000 */
[----:B------:R-:W-:Y:S02]  /*91a0*/  FMUL.FTZ R208, R9, R208 ;  /* 0x000000d009d07220 */ /* 0x000fe40000410000 */
[C---:B------:R-:W-:Y:S01]  /*91b0*/  FMUL.FTZ R5, R207.reuse, R247 ;  /* 0x000000f7cf057220 */ /* 0x040fe20000410000 */
[----:B------:R-:W0:Y:S01]  /*91c0*/  MUFU.EX2 R0, R0 ;  /* 0x0000000000007308 */ /* 0x000e220000000800 */
[----:B------:R-:W-:Y:S01]  /*91d0*/  FMUL.FTZ R2, R207, R245 ;  /* 0x000000f5cf027220 */ /* 0x000fe20000410000 */
[----:B------:R-:W-:Y:S01]  /*91e0*/  HADD2.F32 R29, -RZ, R29.H0_H0 ;  /* 0x2000001dff1d7230 */ /* 0x000fe20000004100 */
[----:B-1----:R-:W-:-:S02]  /*91f0*/  FMUL.FTZ R188, R30, R188 ;  /* 0x000000bc1ebc7220 */ /* 0x002fc40000410000 */
[----:B------:R-:W-:Y:S01]  /*9200*/  FMUL.FTZ R187, R30, R187 ;  /* 0x000000bb1ebb7220 */ /* 0x000fe20000410000 */
[----:B------:R-:W-:Y:S01]  /*9210*/  HADD2.F32 R30, -RZ, R70.H0_H0 ;  /* 0x20000046ff1e7230 */ /* 0x000fe20000004100 */
[----:B------:R-:W-:Y:S02]  /*9220*/  FFMA.FTZ R9, R208, R245, R5 ;  /* 0x000000f5d0097223 */ /* 0x000fe40000010005 */
[-C--:B------:R-:W-:Y:S02]  /*9230*/  FMUL.FTZ R246, R28, R104.reuse ;  /* 0x000000681cf67220 */ /* 0x080fe40000410000 */
[----:B------:R-:W-:Y:S01]  /*9240*/  FFMA.FTZ R5, R208, R247, -R2 ;  /* 0x000000f7d0057223 */ /* 0x000fe20000010802 */
[----:B------:R-:W1:Y:S01]  /*9250*/  MUFU.EX2 R4, R4 ;  /* 0x0000000400047308 */ /* 0x000e620000000800 */
[----:B------:R-:W-:Y:S02]  /*9260*/  FMUL.FTZ R244, R29, R104 ;  /* 0x000000681df47220 */ /* 0x000fe40000410000 */
[----:B------:R-:W-:Y:S01]  /*9270*/  FFMA.FTZ R5, R30, R246, R5 ;  /* 0x000000f61e057223 */ /* 0x000fe20000010005 */
[----:B------:R-:W-:Y:S01]  /*9280*/  HADD2.F32 R27, -RZ, R27.H0_H0 ;  /* 0x2000001bff1b7230 */ /* 0x000fe20000004100 */
[----:B---3--:R-:W-:-:S02]  /*9290*/  FMUL.FTZ R184, R3, R184 ;  /* 0x000000b803b87220 */ /* 0x008fc40000410000 */
[----:B------:R-:W-:Y:S02]  /*92a0*/  FMUL.FTZ R183, R3, R183 ;  /* 0x000000b703b77220 */ /* 0x000fe40000410000 */
[----:B------:R-:W-:Y:S02]  /*92b0*/  FFMA.FTZ R9, R30, R244, R9 ;  /* 0x000000f41e097223 */ /* 0x000fe40000010009 */
[C---:B------:R-:W-:Y:S01]  /*92c0*/  FMUL.FTZ R3, R205.reuse, R5 ;  /* 0x00000005cd037220 */ /* 0x040fe20000410000 */
[----:B------:R-:W-:Y:S01]  /*92d0*/  HADD2.F32 R25, -RZ, R25.H0_H0 ;  /* 0x20000019ff197230 */ /* 0x000fe20000004100 */
[-C--:B------:R-:W-:Y:S02]  /*92e0*/  FMUL.FTZ R2, R205, R9.reuse ;  /* 0x00000009cd027220 */ /* 0x080fe40000410000 */
[----:B------:R-:W-:Y:S02]  /*92f0*/  FFMA.FTZ R9, R206, R9, R3 ;  /* 0x00000009ce097223 */ /* 0x000fe40000010003 */
[----:B------:R-:W-:-:S02]  /*9300*/  FMUL.FTZ R242, R27, R103 ;  /* 0x000000671bf27220 */ /* 0x000fc40000410000 */
[C---:B0-----:R-:W-:Y:S02]  /*9310*/  FMUL.FTZ R180, R0.reuse, R180 ;  /* 0x000000b400b47220 */ /* 0x041fe40000410000 */
        /* <DEDUP_REMOVED lines=16> */
[-C--:B------:R-:W-:Y:S02]  /*9420*/  FFMA.FTZ R5, R204, R4.reuse, -R5 ;  /* 0x00000004cc057223 */ /* 0x080fe40000010805 */
[----:B------:R-:W-:Y:S02]  /*9430*/  FMUL.FTZ R4, R203, R4 ;  /* 0x00000004cb047220 */ /* 0x000fe40000410000 */
[----:B------:R-:W-:Y:S02]  /*9440*/  FFMA.FTZ R2, R206, R3, -R2 ;  /* 0x00000003ce027223 */ /* 0x000fe40000010802 */
[----:B------:R-:W-:-:S02]  /*9450*/  FMUL.FTZ R141, R23, R102 ;  /* 0x00000066178d7220 */ /* 0x000fc40000410000 */
[----:B------:R-:W-:Y:S02]  /*9460*/  FMUL.FTZ R3, R205, R3 ;  /* 0x00000003cd037220 */ /* 0x000fe40000410000 */
[----:B------:R-:W-:Y:S02]  /*9470*/  FFMA.FTZ R9, R204, R9, R4 ;  /* 0x00000009cc097223 */ /* 0x000fe40000010004 */
[----:B------:R-:W-:Y:S02]  /*9480*/  FMUL.FTZ R142, R22, R102 ;  /* 0x00000066168e7220 */ /* 0x000fe40000410000 */
[----:B------:R-:W-:Y:S02]  /*9490*/  FFMA.FTZ R4, R24, R141, R5 ;  /* 0x0000008d18047223 */ /* 0x000fe40000010005 */
[----:B------:R-:W-:Y:S01]  /*94a0*/  FFMA.FTZ R3, R206, R0, R3 ;  /* 0x00000000ce037223 */ /* 0x000fe20000010003 */
[----:B------:R-:W-:Y:S01]  /*94b0*/  HADD2.F32 R20, -RZ, R20.H0_H0 ;  /* 0x20000014ff147230 */ /* 0x000fe20000004100 */
[----:B------:R-:W-:-:S02]  /*94c0*/  FFMA.FTZ R9, R24, R142, R9 ;  /* 0x0000008e18097223 */ /* 0x000fc40000010009 */
[----:B------:R-:W-:Y:S02]  /*94d0*/  FMUL.FTZ R0, R201, R4 ;  /* 0x00000004c9007220 */ /* 0x000fe40000410000 */
[----:B------:R-:W-:Y:S01]  /*94e0*/  FMUL.FTZ R5, R203, R3 ;  /* 0x00000003cb057220 */ /* 0x000fe20000410000 */
[----:B------:R-:W-:Y:S01]  /*94f0*/  HADD2.F32 R19, -RZ, R19.H0_H0 ;  /* 0x20000013ff137230 */ /* 0x000fe20000004100 */
[C---:B0-----:R-:W-:Y:S02]  /*9500*/  FMUL.FTZ R198, R21.reuse, R198 ;  /* 0x000000c615c67220 */ /* 0x041fe40000410000 */
[----:B------:R-:W-:Y:S01]  /*9510*/  FMUL.FTZ R197, R21, R197 ;  /* 0x000000c515c57220 */ /* 0x000fe20000410000 */
[----:B------:R-:W-:Y:S01]  /*9520*/  HADD2.F32 R21, -RZ, R18.H0_H0 ;  /* 0x20000012ff157230 */ /* 0x000fe20000004100 */
[-C--:B------:R-:W-:Y:S02]  /*9530*/  FFMA.FTZ R0, R202, R9.reuse, R0 ;  /* 0x00000009ca007223 */ /* 0x080fe40000010000 */
[----:B------:R-:W-:-:S02]  /*9540*/  FMUL.FTZ R9, R201, R9 ;  /* 0x00000009c9097220 */ /* 0x000fc40000410000 */
[-C--:B------:R-:W-:Y:S02]  /*9550*/  FFMA.FTZ R5, R204, R2.reuse, -R5 ;  /* 0x00000002cc057223 */ /* 0x080fe40000010805 */
[-C--:B------:R-:W-:Y:S02]  /*9560*/  FMUL.FTZ R144, R20, R101.reuse ;  /* 0x0000006514907220 */ /* 0x080fe40000410000 */
        /* <DEDUP_REMOVED lines=9> */
[----:B--2---:R-:W-:Y:S01]  /*9600*/  HADD2.F32 R18, -RZ, R15.H0_H0 ;  /* 0x2000000fff127230 */ /* 0x004fe20000004100 */
        /* <DEDUP_REMOVED lines=14> */
[----:B----4-:R-:W-:Y:S01]  /*96f0*/  HADD2.F32 R15, -RZ, R12.H0_H0 ;  /* 0x2000000cff0f7230 */ /* 0x010fe20000004100 */
[-C--:B------:R-:W-:Y:S01]  /*9700*/  FFMA.FTZ R2, R198, R9.reuse, R2 ;  /* 0x00000009c6027223 */ /* 0x080fe20000010002 */
[----:B------:R-:W-:Y:S01]  /*9710*/  HADD2.F32 R13, -RZ, R13.H0_H0 ;  /* 0x2000000dff0d7230 */ /* 0x000fe20000004100 */
[----:B------:R-:W-:-:S02]  /*9720*/  FMUL.FTZ R9, R197, R9 ;  /* 0x00000009c5097220 */ /* 0x000fc40000410000 */
[-C--:B------:R-:W-:Y:S02]  /*9730*/  FMUL.FTZ R148, R14, R99.reuse ;  /* 0x000000630e947220 */ /* 0x080fe40000410000 */
        /* <DEDUP_REMOVED lines=62> */
[----:B------:R-:W-:Y:S02]  /*9b20*/  FFMA.FTZ R70, R5, R231, R70 ;  /* 0x000000e705467223 */ /* 0x000fe40000010046 */
[-C--:B------:R-:W-:Y:S01]  /*9b30*/  FMUL.FTZ R3, R191, R2.reuse ;  /* 0x00000002bf037220 */ /* 0x080fe20000410000 */
[----:B------:R-:W-:Y:S01]  /*9b40*/  HADD2.F32 R173, -RZ, R173.H0_H0 ;  /* 0x200000adffad7230 */ /* 0x000fe20000004100 */
[----:B------:R-:W-:Y:S02]  /*9b50*/  FFMA.FTZ R71, R192, R2, R71 ;  /* 0x00000002c0477223 */ /* 0x000fe40000010047 */
[----:B------:R-:W-:-:S02]  /*9b60*/  FFMA.FTZ R131, R5, R230, R131 ;  /* 0x000000e605837223 */ /* 0x000fc40000010083 */
[----:B------:R-:W-:Y:S02]  /*9b70*/  FMUL.FTZ R2, R187, R70 ;  /* 0x00000046bb027220 */ /* 0x000fe40000410000 */
[----:B------:R-:W-:Y:S01]  /*9b80*/  FFMA.FTZ R3, R192, R0, -R3 ;  /* 0x00000000c0037223 */ /* 0x000fe20000010803 */
        /* <DEDUP_REMOVED lines=48> */
[----:B------:R-:W-:Y:S02]  /*9e90*/  FFMA.FTZ R0, R184, R71, R0 ;  /* 0x00000047b8007223 */ /* 0x000fe40000010000 */
[----:B------:R-:W-:-:S02]  /*9ea0*/  FMUL.FTZ R130, R181, R130 ;  /* 0x00000082b5827220 */ /* 0x000fc40000410000 */
[----:B------:R-:W-:Y:S01]  /*9eb0*/  FMUL.FTZ R71, R183, R71 ;  /* 0x00000047b7477220 */ /* 0x000fe20000410000 */
[----:B------:R-:W-:Y:S01]  /*9ec0*/  HADD2.F32 R2, -RZ, R107.H0_H0 ;  /* 0x2000006bff027230 */ /* 0x000fe20000004100 */
[----:B------:R-:W-:Y:S02]  /*9ed0*/  FMUL.FTZ R239, R166, R91 ;  /* 0x0000005ba6ef7220 */ /* 0x000fe40000410000 */
[----:B------:R-:W-:Y:S02]  /*9ee0*/  FFMA.FTZ R139, R182, R139, -R130 ;  /* 0x0000008bb68b7223 */ /* 0x000fe40000010882 */
[----:B------:R-:W-:Y:S02]  /*9ef0*/  FMUL.FTZ R238, R167, R91 ;  /* 0x0000005ba7ee7220 */ /* 0x000fe40000410000 */
[----:B------:R-:W-:Y:S02]  /*9f00*/  FFMA.FTZ R71, R184, R70, -R71 ;  /* 0x00000046b8477223 */ /* 0x000fe40000010847 */
[----:B------:R-:W-:-:S02]  /*9f10*/  FFMA.FTZ R130, R2, R239, R131 ;  /* 0x000000ef02827223 */ /* 0x000fc40000010083 */
[C---:B------:R-:W-:Y:S01]  /*9f20*/  FMUL.FTZ R70, R181.reuse, R0 ;  /* 0x00000000b5467220 */ /* 0x040fe20000410000 */
[----:B------:R-:W-:Y:S01]  /*9f30*/  ISETP.NE.AND P1, PT, R138, 0x1f, PT ;  /* 0x0000001f8a00780c */ /* 0x000fe20003f25270 */
[----:B------:R-:W-:Y:S02]  /*9f40*/  FFMA.FTZ R139, R2, R238, R139 ;  /* 0x000000ee028b7223 */ /* 0x000fe4000001008b */
[-C--:B------:R-:W-:Y:S02]  /*9f50*/  FMUL.FTZ R131, R181, R71.reuse ;  /* 0x00000047b5837220 */ /* 0x080fe40000410000 */
[C---:B------:R-:W-:Y:S02]  /*9f60*/  FFMA.FTZ R70, R182.reuse, R71, -R70 ;  /* 0x00000047b6467223 */ /* 0x040fe40000010846 */
[----:B------:R-:W-:Y:S02]  /*9f70*/  FMUL.FTZ R71, R179, R139 ;  /* 0x0000008bb3477220 */ /* 0x000fe40000410000 */
[----:B------:R-:W-:-:S02]  /*9f80*/  FFMA.FTZ R131, R182, R0, R131 ;  /* 0x00000000b6837223 */ /* 0x000fc40000010083 */
[C---:B------:R-:W-:Y:S02]  /*9f90*/  FFMA.FTZ R155, R180.reuse, R130, R71 ;  /* 0x00000082b49b7223 */ /* 0x040fe40000010047 */
[CC--:B------:R-:W-:Y:S02]  /*9fa0*/  FMUL.FTZ R211, R179.reuse, R131.reuse ;  /* 0x00000083b3d37220 */ /* 0x0c0fe40000410000 */
[CC--:B------:R-:W-:Y:S02]  /*9fb0*/  FMUL.FTZ R71, R179.reuse, R70.reuse ;  /* 0x00000046b3477220 */ /* 0x0c0fe40000410000 */
[C---:B------:R-:W-:Y:S02]  /*9fc0*/  FFMA.FTZ R211, R180.reuse, R70, -R211 ;  /* 0x00000046b4d37223 */ /* 0x040fe400000108d3 */
[----:B------:R-:W-:Y:S02]  /*9fd0*/  FMUL.FTZ R140, R179, R130 ;  /* 0x00000082b38c7220 */ /* 0x000fe40000410000 */
[----:B------:R-:W-:-:S02]  /*9fe0*/  FFMA.FTZ R70, R180, R131, R71 ;  /* 0x00000083b4467223 */ /* 0x000fc40000010047 */
[----:B------:R0:W1:Y:S01]  /*9ff0*/  @P1 LDS.64 R130, [R138.X8+0x2d18] ;  /* 0x002d18008a821984 */ /* 0x0000620000008a00 */
[----:B------:R-:W-:Y:S02]  /*a000*/  HADD2.F32 R165, -RZ, R165.H0_H0 ;  /* 0x200000a5ffa57230 */ /* 0x000fe40000004100 */
[----:B------:R-:W-:Y:S01]  /*a010*/  HADD2.F32 R164, -RZ, R164.H0_H0 ;  /* 0x200000a4ffa47230 */ /* 0x000fe20000004100 */
[----:B------:R-:W-:Y:S01]  /*a020*/  FFMA.FTZ R209, R180, R139, -R140 ;  /* 0x0000008bb4d17223 */ /* 0x000fe2000001088c */
[----:B------:R-:W-:Y:S01]  /*a030*/  HADD2.F32 R0, -RZ, R106.H0_H0 ;  /* 0x2000006aff007230 */ /* 0x000fe20000004100 */
[-C--:B------:R-:W-:Y:S01]  /*a040*/  FMUL.FTZ R139, R165, R90.reuse ;  /* 0x0000005aa58b7220 */ /* 0x080fe20000410000 */
[----:B------:R-:W-:Y:S01]  /*a050*/  BSSY B0, `(.L_x_9097) ;  /* 0x0000011000007945 */ /* 0x000fe20003800000 */
        /* <DEDUP_REMOVED lines=16> */
.L_x_9098:
[----:B0-----:R-:W-:Y:S05]  /*a160*/  BSYNC B0 ;  /* 0x0000000000007941 */ /* 0x001fea0003800000 */
.L_x_9097:
        /* <DEDUP_REMOVED lines=8> */
[CC--:B------:R-:W-:Y:S02]  /*a1f0*/  FMUL.FTZ R228, R43.reuse, R69.reuse ;  /* 0x000000452be47220 */ /* 0x0c0fe40000410000 */
[----:B------:R-:W-:Y:S01]  /*a200*/  FMUL.FTZ R227, R43, R68 ;  /* 0x000000442be37220 */ /* 0x000fe20000410000 */
[----:B------:R-:W4:Y:S01]  /*a210*/  SHFL.UP PT, R155, R70, 0x1, RZ ;  /* 0x04200000469b7989 */ /* 0x000f2200000e00ff */
[----:B------:R-:W-:-:S02]  /*a220*/  FMUL.FTZ R226, R44, R69 ;  /* 0x000000452ce27220 */ /* 0x000fc40000410000 */
[-C--:B------:R-:W-:Y:S01]  /*a230*/  FMUL.FTZ R225, R44, R68.reuse ;  /* 0x000000442ce17220 */ /* 0x080fe20000410000 */
[----:B------:R-:W-:Y:S01]  /*a240*/  SHFL.IDX PT, R66, R66, RZ, 0x1f ;  /* 0x00001fff42427589 */ /* 0x000fe200000e0000 */
[C---:B------:R-:W-:Y:S02]  /*a250*/  FMUL.FTZ R223, R45.reuse, R68 ;  /* 0x000000442ddf7220 */ /* 0x040fe40000410000 */
[-C--:B------:R-:W-:Y:S02]  /*a260*/  FMUL.FTZ R224, R45, R69.reuse ;  /* 0x000000452de07220 */ /* 0x080fe40000410000 */
[-C--:B------:R-:W-:Y:S02]  /*a270*/  FMUL.FTZ R222, R46, R69.reuse ;  /* 0x000000452ede7220 */ /* 0x080fe40000410000 */
[----:B------:R-:W-:Y:S02]  /*a280*/  FMUL.FTZ R220, R47, R69 ;  /* 0x000000452fdc7220 */ /* 0x000fe40000410000 */
[----:B0-----:R-:W-:-:S02]  /*a290*/  FMUL.FTZ R159, R70, R157 ;  /* 0x0000009d469f7220 */ /* 0x001fc40000410000 */
[----:B-1----:R-:W-:Y:S02]  /*a2a0*/  FMUL.FTZ R248, R179, R131 ;  /* 0x00000083b3f87220 */ /* 0x002fe40000410000 */
[CC--:B--2---:R-:W-:Y:S02]  /*a2b0*/  FMUL.FTZ R160, R70.reuse, R156.reuse ;  /* 0x0000009c46a07220 */ /* 0x0c4fe40000410000 */
[C---:B------:R-:W-:Y:S02]  /*a2c0*/  FFMA.FTZ R156, R211.reuse, R156, -R159 ;  /* 0x0000009cd39c7223 */ /* 0x040fe4000001089f */
        /* <DEDUP_REMOVED lines=8> */
[----:B------:R-:W0:Y:S01]  /*a350*/  SHFL.UP PT, R156, R209, 0x2, RZ ;  /* 0x04400000d19c7989 */ /* 0x000e2200000e00ff */
[----:B------:R-:W-:Y:S01]  /*a360*/  ISETP.GE.AND P3, PT, R137, 0x2, PT ;  /* 0x000000028900780c */ /* 0x000fe20003f66270 */
[----:B------:R-:W-:Y:S02]  /*a370*/  FFMA.FTZ R248, R180, R130, -R248 ;  /* 0x00000082b4f87223 */ /* 0x000fe400000108f8 */
[----:B------:R-:W1:Y:S01]  /*a380*/  SHFL.UP PT, R158, R71, 0x2, RZ ;  /* 0x04400000479e7989 */ /* 0x000e6200000e00ff */
[----:B------:R-:W-:-:S02]  /*a390*/  FMUL.FTZ R240, R49, R68 ;  /* 0x0000004431f07220 */ /* 0x000fc40000410000 */
[----:B------:R-:W-:Y:S01]  /*a3a0*/  FMUL.FTZ R241, R49, R69 ;  /* 0x0000004531f17220 */ /* 0x000fe20000410000 */
[----:B------:R-:W2:Y:S04]  /*a3b0*/  SHFL.UP PT, R70, R211, 0x2, RZ ;  /* 0x04400000d3467989 */ /* 0x000ea800000e00ff */
[----:B------:R-:W3:Y:S01]  /*a3c0*/  SHFL.UP PT, R154, R157, 0x2, RZ ;  /* 0x044000009d9a7989 */ /* 0x000ee200000e00ff */
[C---:B0-----:R-:W-:Y:S02]  /*a3d0*/  FMUL.FTZ R155, R157.reuse, R156 ;  /* 0x0000009c9d9b7220 */ /* 0x041fe40000410000 */
[-C--:B-1----:R-:W-:Y:S02]  /*a3e0*/  FMUL.FTZ R160, R157, R158.reuse ;  /* 0x0000009e9da07220 */ /* 0x082fe40000410000 */
[----:B------:R-:W-:-:S02]  /*a3f0*/  FFMA.FTZ R158, R211, R158, R155 ;  /* 0x0000009ed39e7223 */ /* 0x000fc4000001009b */
[----:B--2---:R-:W-:Y:S02]  /*a400*/  FMUL.FTZ R159, R157, R70 ;  /* 0x000000469d9f7220 */ /* 0x004fe40000410000 */
[----:B------:R-:W-:Y:S02]  /*a410*/  FFMA.FTZ R160, R211, R156, -R160 ;  /* 0x0000009cd3a07223 */ /* 0x000fe400000108a0 */
[-C--:B---3--:R-:W-:Y:S02]  /*a420*/  FMUL.FTZ R155, R157, R154.reuse ;  /* 0x0000009a9d9b7220 */ /* 0x088fe40000410000 */
[----:B------:R-:W-:Y:S02]  /*a430*/  FFMA.FTZ R154, R211, R154, R159 ;  /* 0x0000009ad39a7223 */ /* 0x000fe4000001009f */
        /* <DEDUP_REMOVED lines=20> */
[----:B------:R-:W0:Y:S01]  /*a580*/  SHFL.UP PT, R156, R211, 0x8, RZ ;  /* 0x05000000d39c7989 */ /* 0x000e2200000e00ff */
[CC--:B------:R-:W-:Y:S01]  /*a590*/  FMUL.FTZ R70, R180.reuse, R163.reuse ;  /* 0x000000a3b4467220 */ /* 0x0c0fe20000410000 */
[----:B------:R-:W-:Y:S01]  /*a5a0*/  ISETP.GE.AND P3, PT, R137, 0x8, PT ;  /* 0x000000088900780c */ /* 0x000fe20003f66270 */
[----:B------:R-:W-:Y:S01]  /*a5b0*/  FMUL.FTZ R155, R179, R163 ;  /* 0x000000a3b39b7220 */ /* 0x000fe20000410000 */
[----:B------:R-:W1:Y:S01]  /*a5c0*/  SHFL.UP PT, R157, R209, 0x8, RZ ;  /* 0x05000000d19d7989 */ /* 0x000e6200000e00ff */
[----:B------:R-:W-:Y:S02]  /*a5d0*/  FMUL.FTZ R160, R35, R69 ;  /* 0x0000004523a07220 */ /* 0x000fe40000410000 */
[-C--:B------:R-:W-:Y:S01]  /*a5e0*/  FFMA.FTZ R213, -R179, R162.reuse, -R70 ;  /* 0x000000a2b3d57223 */ /* 0x080fe20000010946 */
[----:B------:R-:W2:Y:S01]  /*a5f0*/  SHFL.UP PT, R159, R71, 0x8, RZ ;  /* 0x05000000479f7989 */ /* 0x000ea200000e00ff */
[----:B------:R-:W-:-:S02]  /*a600*/  FFMA.FTZ R70, R180, R162, -R155 ;  /* 0x000000a2b4467223 */ /* 0x000fc4000001089b */
[----:B------:R-:W-:Y:S01]  /*a610*/  FADD.FTZ R213, -R160, R213 ;  /* 0x000000d5a0d57221 */ /* 0x000fe20000010100 */
[----:B------:R-:W3:Y:S01]  /*a620*/  SHFL.UP PT, R158, R154, 0x8, RZ ;  /* 0x050000009a9e7989 */ /* 0x000ee200000e00ff */
[----:B------:R-:W-:Y:S02]  /*a630*/  FADD.FTZ R70, R161, R70 ;  /* 0x00000046a1467221 */ /* 0x000fe40000010000 */
[CC--:B------:R-:W-:Y:S02]  /*a640*/  FMUL.FTZ R155, R181.reuse, -R213.reuse ;  /* 0x800000d5b59b7220 */ /* 0x0c0fe40000410000 */
[-C--:B------:R-:W-:Y:S02]  /*a650*/  FMUL.FTZ R210, R181, -R70.reuse ;  /* 0x80000046b5d27220 */ /* 0x080fe40000410000 */
[C---:B------:R-:W-:Y:S02]  /*a660*/  FFMA.FTZ R70, R182.reuse, R70, -R155 ;  /* 0x00000046b6467223 */ /* 0x040fe4000001089b */
[----:B------:R-:W-:-:S02]  /*a670*/  FFMA.FTZ R155, R182, R213, R210 ;  /* 0x000000d5b69b7223 */ /* 0x000fc400000100d2 */
[C---:B0-----:R-:W-:Y:S02]  /*a680*/  FMUL.FTZ R212, R154.reuse, R156 ;  /* 0x0000009c9ad47220 */ /* 0x041fe40000410000 */
[C---:B-1----:R-:W-:Y:S02]  /*a690*/  FMUL.FTZ R216, R154.reuse, R157 ;  /* 0x0000009d9ad87220 */ /* 0x042fe40000410000 */
[CC--:B--2---:R-:W-:Y:S02]  /*a6a0*/  FMUL.FTZ R214, R154.reuse, R159.reuse ;  /* 0x0000009f9ad67220 */ /* 0x0c4fe40000410000 */
[C---:B------:R-:W-:Y:S02]  /*a6b0*/  FFMA.FTZ R216, R211.reuse, R159, R216 ;  /* 0x0000009fd3d87223 */ /* 0x040fe400000100d8 */
[-C--:B---3--:R-:W-:Y:S02]  /*a6c0*/  FMUL.FTZ R210, R154, R158.reuse ;  /* 0x0000009e9ad27220 */ /* 0x088fe40000410000 */
[----:B------:R-:W-:-:S02]  /*a6d0*/  FFMA.FTZ R213, R211, R158, R212 ;  /* 0x0000009ed3d57223 */ /* 0x000fc400000100d4 */
[C---:B------:R-:W-:Y:S02]  /*a6e0*/  FFMA.FTZ R212, R211.reuse, R157, -R214 ;  /* 0x0000009dd3d47223 */ /* 0x040fe400000108d6 */
[----:B------:R-:W-:Y:S01]  /*a6f0*/  @P3 FFMA.FTZ R211, R211, R156, -R210 ;  /* 0x0000009cd3d33223 */ /* 0x000fe200000108d2 */
[----:B------:R-:W-:Y:S01]  /*a700*/  FSEL R154, R154, R213, !P3 ;  /* 0x000000d59a9a7208 */ /* 0x000fe20005800000 */
[C---:B------:R-:W-:Y:S02]  /*a710*/  FMUL.FTZ R159, R36.reuse, R68 ;  /* 0x00000044249f7220 */ /* 0x040fe40000410000 */
        /* <DEDUP_REMOVED lines=9> */
[CC--:B------:R-:W-:Y:S02]  /*a7b0*/  FMUL.FTZ R157, R183.reuse, -R156.reuse ;  /* 0x8000009cb79d7220 */ /* 0x0c0fe40000410000 */
        /* <DEDUP_REMOVED lines=14> */
[C---:B--2---:R-:W-:Y:S02]  /*a8a0*/  FMUL.FTZ R216, R154.reuse, R210 ;  /* 0x000000d29ad87220 */ /* 0x044fe40000410000 */
[CC--:B---3--:R-:W-:Y:S02]  /*a8b0*/  FMUL.FTZ R217, R154.reuse, R70.reuse ;  /* 0x000000469ad97220 */ /* 0x0c8fe40000410000 */
[----:B------:R-:W-:Y:S02]  /*a8c0*/  FMUL.FTZ R215, R154, R215 ;  /* 0x000000d79ad77220 */ /* 0x000fe40000410000 */
[----:B------:R-:W-:-:S02]  /*a8d0*/  FFMA.FTZ R216, R211, R70, -R216 ;  /* 0x00000046d3d87223 */ /* 0x000fc400000108d8 */
[C---:B------:R-:W-:Y:S01]  /*a8e0*/  FFMA.FTZ R210, R211.reuse, R210, R217 ;  /* 0x000000d2d3d27223 */ /* 0x040fe200000100d9 */
[----:B------:R0:W-:Y:S01]  /*a8f0*/  SHFL.IDX PT, R70, R67, RZ, 0x1f ;  /* 0x00001fff43467589 */ /* 0x0001e200000e0000 */
[----:B------:R-:W-:Y:S01]  /*a900*/  @P3 FFMA.FTZ R211, R211, R214, -R215 ;  /* 0x000000d6d3d33223 */ /* 0x000fe200000108d7 */
[----:B------:R-:W-:Y:S01]  /*a910*/  FSEL R215, R154, R155, !P3 ;  /* 0x0000009b9ad77208 */ /* 0x000fe20005800000 */
[C---:B------:R-:W-:Y:S02]  /*a920*/  FMUL.FTZ R155, R38.reuse, R68 ;  /* 0x00000044269b7220 */ /* 0x040fe40000410000 */
[----:B------:R-:W-:Y:S01]  /*a930*/  FMUL.FTZ R154, R38, R69 ;  /* 0x00000045269a7220 */ /* 0x000fe20000410000 */
[----:B------:R-:W-:Y:S01]  /*a940*/  SHFL.UP PT, R217, R211, 0x1, RZ ;  /* 0x04200000d3d97989 */ /* 0x000fe200000e00ff */
[----:B------:R-:W-:Y:S02]  /*a950*/  FADD.FTZ R212, R155, R212 ;  /* 0x000000d49bd47221 */ /* 0x000fe40000010000 */
[----:B------:R-:W-:Y:S01]  /*a960*/  @P3 FADD.FTZ R209, R209, R216 ;  /* 0x000000d8d1d13221 */ /* 0x000fe20000010000 */
[----:B------:R-:W1:Y:S01]  /*a970*/  SHFL.UP PT, R215, R215, 0x1, RZ ;  /* 0x04200000d7d77989 */ /* 0x000e6200000e00ff */
[----:B------:R-:W-:-:S02]  /*a980*/  FADD.FTZ R213, -R154, R213 ;  /* 0x000000d59ad57221 */ /* 0x000fc40000010100 */
[CC--:B------:R-:W-:Y:S02]  /*a990*/  FMUL.FTZ R214, R187.reuse, -R212.reuse ;  /* 0x800000d4bbd67220 */ /* 0x0c0fe40000410000 */
[----:B------:R-:W2:Y:S01]  /*a9a0*/  SHFL.UP PT, R209, R209, 0x1, RZ ;  /* 0x04200000d1d17989 */ /* 0x000ea200000e00ff */
[-C--:B------:R-:W-:Y:S02]  /*a9b0*/  FMUL.FTZ R219, R187, -R213.reuse ;  /* 0x800000d5bbdb7220 */ /* 0x080fe40000410000 */
[C---:B------:R-:W-:Y:S02]  /*a9c0*/  FFMA.FTZ R221, R188.reuse, R213, R214 ;  /* 0x000000d5bcdd7223 */ /* 0x040fe400000100d6 */
[C---:B------:R-:W-:Y:S02]  /*a9d0*/  FMUL.FTZ R214, R39.reuse, R69 ;  /* 0x0000004527d67220 */ /* 0x040fe40000410000 */
[----:B------:R-:W-:Y:S02]  /*a9e0*/  FFMA.FTZ R212, R188, R212, -R219 ;  /* 0x000000d4bcd47223 */ /* 0x000fe400000108db */
[----:B------:R-:W-:-:S02]  /*a9f0*/  FMUL.FTZ R213, R39, R68 ;  /* 0x0000004427d57220 */ /* 0x000fc40000410000 */
[----:B0-----:R-:W-:Y:S02]  /*aa00*/  FADD.FTZ R67, -R214, R221 ;  /* 0x000000ddd6437221 */ /* 0x001fe40000010100 */
[----:B------:R-:W-:Y:S02]  /*aa10*/  FADD.FTZ R212, R213, R212 ;  /* 0x000000d4d5d47221 */ /* 0x000fe40000010000 */
[----:B------:R-:W-:Y:S02]  /*aa20*/  FMUL.FTZ R219, R189, -R67 ;  /* 0x80000043bddb7220 */ /* 0x000fe40000410000 */
[----:B------:R-:W-:Y:S02]  /*aa30*/  @P3 FADD.FTZ R71, R71, R210 ;  /* 0x000000d247473221 */ /* 0x000fe40000010000 */
[-C--:B------:R-:W-:Y:S02]  /*aa40*/  FFMA.FTZ R210, R190, R212.reuse, -R219 ;  /* 0x000000d4bed27223 */ /* 0x080fe400000108db */
[----:B------:R-:W-:-:S02]  /*aa50*/  FMUL.FTZ R212, R189, -R212 ;  /* 0x800000d4bdd47220 */ /* 0x000fc40000410000 */
[----:B-1----:R-:W-:Y:S01]  /*aa60*/  FMUL.FTZ R211, R215, R70 ;  /* 0x00000046d7d37220 */ /* 0x002fe20000410000 */
[----:B------:R-:W0:Y:S01]  /*aa70*/  SHFL.UP PT, R71, R71, 0x1, RZ ;  /* 0x0420000047477989 */ /* 0x000e2200000e00ff */
[----:B------:R-:W-:Y:S02]  /*aa80*/  FFMA.FTZ R67, R190, R67, R212 ;  /* 0x00000043be437223 */ /* 0x000fe400000100d4 */
[-C--:B------:R-:W-:Y:S02]  /*aa90*/  FFMA.FTZ R212, R217, R66.reuse, -R211 ;  /* 0x00000042d9d47223 */ /* 0x080fe400000108d3 */
[----:B------:R-:W-:Y:S02]  /*aaa0*/  FMUL.FTZ R215, R215, R66 ;  /* 0x00000042d7d77220 */ /* 0x000fe40000410000 */
[----:B--2---:R-:W-:Y:S02]  /*aab0*/  @P2 FADD.FTZ R66, R209, R212 ;  /* 0x000000d4d1422221 */ /* 0x004fe40000010000 */
[----:B------:R-:W-:-:S02]  /*aac0*/  FMUL.FTZ R212, R40, R69 ;  /* 0x0000004528d47220 */ /* 0x000fc40000410000 */
[----:B------:R-:W-:Y:S02]  /*aad0*/  FMUL.FTZ R211, R40, R68 ;  /* 0x0000004428d37220 */ /* 0x000fe40000410000 */
[----:B------:R-:W-:Y:S02]  /*aae0*/  FADD.FTZ R67, -R212, R67 ;  /* 0x00000043d4437221 */ /* 0x000fe40000010100 */
[----:B------:R-:W-:Y:S02]  /*aaf0*/  FADD.FTZ R210, R211, R210 ;  /* 0x000000d2d3d27221 */ /* 0x000fe40000010000 */
[C---:B------:R-:W-:Y:S02]  /*ab00*/  FMUL.FTZ R209, R191.reuse, -R67 ;  /* 0x80000043bfd17220 */ /* 0x040fe40000410000 */
[-C--:B------:R-:W-:Y:S02]  /*ab10*/  FMUL.FTZ R218, R191, -R210.reuse ;  /* 0x800000d2bfda7220 */ /* 0x080fe40000410000 */
[----:B------:R-:W-:-:S02]  /*ab20*/  FFMA.FTZ R216, R192, R210, -R209 ;  /* 0x000000d2c0d87223 */ /* 0x000fc400000108d1 */
[----:B------:R-:W-:Y:S02]  /*ab30*/  FFMA.FTZ R67, R192, R67, R218 ;  /* 0x00000043c0437223 */ /* 0x000fe400000100da */
[C---:B------:R-:W-:Y:S02]  /*ab40*/  FMUL.FTZ R210, R41.reuse, R69 ;  /* 0x0000004529d27220 */ /* 0x040fe40000410000 */
[----:B------:R-:W-:Y:S02]  /*ab50*/  FMUL.FTZ R209, R41, R68 ;  /* 0x0000004429d17220 */ /* 0x000fe40000410000 */
[----:B------:R-:W-:Y:S02]  /*ab60*/  FFMA.FTZ R218, R217, R70, R215 ;  /* 0x00000046d9da7223 */ /* 0x000fe400000100d7 */
[----:B------:R-:W-:Y:S02]  /*ab70*/  FADD.FTZ R67, -R210, R67 ;  /* 0x00000043d2437221 */ /* 0x000fe40000010100 */
[----:B------:R-:W-:-:S02]  /*ab80*/  FADD.FTZ R216, R209, R216 ;  /* 0x000000d8d1d87221 */ /* 0x000fc40000010000 */
[----:B0-----:R-:W-:Y:S01]  /*ab90*/  @P2 FADD.FTZ R70, R71, R218 ;  /* 0x000000da47462221 */ /* 0x001fe20000010000 */
[----:B------:R-:W-:Y:S01]  /*aba0*/  ISETP.NE.AND P2, PT, R251, 0x1f, PT ;  /* 0x0000001ffb00780c */ /* 0x000fe20003f45270 */
[CC--:B------:R-:W-:Y:S02]  /*abb0*/  FMUL.FTZ R71, R193.reuse, -R67.reuse ;  /* 0x80000043c1477220 */ /* 0x0c0fe40000410000 */
[-C--:B------:R-:W-:Y:S02]  /*abc0*/  FMUL.FTZ R215, R193, -R216.reuse ;  /* 0x800000d8c1d77220 */ /* 0x080fe40000410000 */
[C---:B------:R-:W-:Y:S02]  /*abd0*/  FFMA.FTZ R218, R194.reuse, R216, -R71 ;  /* 0x000000d8c2da7223 */ /* 0x040fe40000010847 */
[----:B------:R-:W-:Y:S02]  /*abe0*/  FFMA.FTZ R217, R194, R67, R215 ;  /* 0x00000043c2d97223 */ /* 0x000fe400000100d7 */
[----:B------:R-:W-:-:S02]  /*abf0*/  FMUL.FTZ R71, R65, R70 ;  /* 0x0000004641477220 */ /* 0x000fc40000410000 */
[C---:B------:R-:W-:Y:S02]  /*ac00*/  FMUL.FTZ R215, R42.reuse, R68 ;  /* 0x000000442ad77220 */ /* 0x040fe40000410000 */
[----:B------:R-:W-:Y:S02]  /*ac10*/  FMUL.FTZ R216, R42, R69 ;  /* 0x000000452ad87220 */ /* 0x000fe40000410000 */
[-C--:B------:R-:W-:Y:S02]  /*ac20*/  FMUL.FTZ R65, R65, R66.reuse ;  /* 0x0000004241417220 */ /* 0x080fe40000410000 */
[----:B------:R-:W-:Y:S02]  /*ac30*/  FFMA.FTZ R67, R64, R66, -R71 ;  /* 0x0000004240437223 */ /* 0x000fe40000010847 */
[----:B------:R-:W-:Y:S02]  /*ac40*/  FADD.FTZ R218, R215, R218 ;  /* 0x000000dad7da7221 */ /* 0x000fe40000010000 */
[----:B------:R-:W-:-:S02]  /*ac50*/  FADD.FTZ R71, -R216, R217 ;  /* 0x000000d9d8477221 */ /* 0x000fc40000010100 */
[----:B------:R-:W-:Y:S02]  /*ac60*/  FFMA.FTZ R66, R64, R70, R65 ;  /* 0x0000004640427223 */ /* 0x000fe40000010041 */
[CC--:B------:R-:W-:Y:S02]  /*ac70*/  FMUL.FTZ R64, R195.reuse, -R218.reuse ;  /* 0x800000dac3407220 */ /* 0x0c0fe40000410000 */
        /* <DEDUP_REMOVED lines=11> */
[CC--:B------:R-:W-:Y:S02]  /*ad30*/  FMUL.FTZ R70, R199.reuse, -R64.reuse ;  /* 0x80000040c7467220 */ /* 0x0c0fe40000410000 */
[-C--:B------:R-:W-:Y:S02]  /*ad40*/  FMUL.FTZ R71, R199, -R65.reuse ;  /* 0x80000041c7477220 */ /* 0x080fe40000410000 */
[C---:B------:R-:W-:Y:S02]  /*ad50*/  FFMA.FTZ R65, R200.reuse, R65, R70 ;  /* 0x00000041c8417223 */ /* 0x040fe40000010046 */
[----:B------:R-:W-:Y:S02]  /*ad60*/  FFMA.FTZ R64, R200, R64, -R71 ;  /* 0x00000040c8407223 */ /* 0x000fe40000010847 */
        /* <DEDUP_REMOVED lines=8> */
[----:B------:R-:W-:Y:S02]  /*adf0*/  FADD.FTZ R64, R221, R64 ;  /* 0x00000040dd407221 */ /* 0x000fe40000010000 */
[C---:B------:R-:W-:Y:S02]  /*ae00*/  FMUL.FTZ R71, R203.reuse, -R65 ;  /* 0x80000041cb477220 */ /* 0x040fe40000410000 */
[-C--:B------:R-:W-:Y:S02]  /*ae10*/  FMUL.FTZ R70, R203, -R64.reuse ;  /* 0x80000040cb467220 */ /* 0x080fe40000410000 */
[----:B------:R-:W-:Y:S02]  /*ae20*/  FFMA.FTZ R64, R204, R64, -R71 ;  /* 0x00000040cc407223 */ /* 0x000fe40000010847 */
[----:B------:R-:W-:-:S02]  /*ae30*/  FMUL.FTZ R219, R47, R68 ;  /* 0x000000442fdb7220 */ /* 0x000fc40000410000 */
[----:B------:R-:W-:Y:S02]  /*ae40*/  FFMA.FTZ R65, R204, R65, R70 ;  /* 0x00000041cc417223 */ /* 0x000fe40000010046 */
[----:B------:R-:W-:Y:S02]  /*ae50*/  FADD.FTZ R64, R219, R64 ;  /* 0x00000040db407221 */ /* 0x000fe40000010000 */
[----:B------:R-:W-:Y:S02]  /*ae60*/  FADD.FTZ R65, -R220, R65 ;  /* 0x00000041dc417221 */ /* 0x000fe40000010100 */
[C---:B------:R-:W-:Y:S02]  /*ae70*/  FMUL.FTZ R70, R205.reuse, -R64 ;  /* 0x80000040cd467220 */ /* 0x040fe40000410000 */
[-C--:B------:R-:W-:Y:S02]  /*ae80*/  FMUL.FTZ R71, R205, -R65.reuse ;  /* 0x80000041cd477220 */ /* 0x080fe40000410000 */
[----:B------:R-:W-:-:S02]  /*ae90*/  FFMA.FTZ R65, R206, R65, R70 ;  /* 0x00000041ce417223 */ /* 0x000fc40000010046 */
[----:B------:R-:W-:Y:S02]  /*aea0*/  FMUL.FTZ R218, R48, R69 ;  /* 0x0000004530da7220 */ /* 0x000fe40000410000 */
[----:B------:R-:W-:Y:S02]  /*aeb0*/  FFMA.FTZ R64, R206, R64, -R71 ;  /* 0x00000040ce407223 */ /* 0x000fe40000010847 */
[----:B------:R-:W-:Y:S02]  /*aec0*/  FMUL.FTZ R217, R48, R68 ;  /* 0x0000004430d97220 */ /* 0x000fe40000410000 */
[----:B------:R-:W-:Y:S02]  /*aed0*/  FADD.FTZ R65, -R218, R65 ;  /* 0x00000041da417221 */ /* 0x000fe40000010100 */
[----:B------:R-:W-:Y:S02]  /*aee0*/  FADD.FTZ R64, R217, R64 ;  /* 0x00000040d9407221 */ /* 0x000fe40000010000 */
[----:B------:R-:W-:-:S02]  /*aef0*/  FMUL.FTZ R250, R207, -R65 ;  /* 0x80000041cffa7220 */ /* 0x000fc40000410000 */
[----:B------:R-:W-:Y:S02]  /*af00*/  FADD.FTZ R247, R247, R67 ;  /* 0x00000043f7f77221 */ /* 0x000fe40000010000 */
[-C--:B------:R-:W-:Y:S02]  /*af10*/  FMUL.FTZ R249, R207, -R64.reuse ;  /* 0x80000040cff97220 */ /* 0x080fe40000410000 */
[----:B------:R-:W-:Y:S02]  /*af20*/  FADD.FTZ R245, R245, R66 ;  /* 0x00000042f5f57221 */ /* 0x000fe40000010000 */
[C---:B------:R-:W-:Y:S02]  /*af30*/  FFMA.FTZ R250, R208.reuse, R64, -R250 ;  /* 0x00000040d0fa7223 */ /* 0x040fe400000108fa */
[----:B------:R-:W-:Y:S02]  /*af40*/  FMUL.FTZ R64, R207, R247 ;  /* 0x000000f7cf407220 */ /* 0x000fe40000410000 */
[----:B------:R-:W-:-:S02]  /*af50*/  FFMA.FTZ R249, R208, R65, R249 ;  /* 0x00000041d0f97223 */ /* 0x000fc400000100f9 */
[-C--:B------:R-:W-:Y:S02]  /*af60*/  FMUL.FTZ R65, R207, R245.reuse ;  /* 0x000000f5cf417220 */ /* 0x080fe40000410000 */
[----:B------:R-:W-:Y:S02]  /*af70*/  FMUL.FTZ R71, R179, -R130 ;  /* 0x80000082b3477220 */ /* 0x000fe40000410000 */
[C---:B------:R-:W-:Y:S02]  /*af80*/  FFMA.FTZ R64, R208.reuse, R245, R64 ;  /* 0x000000f5d0407223 */ /* 0x040fe40000010040 */
[----:B------:R-:W-:Y:S02]  /*af90*/  FFMA.FTZ R65, R208, R247, -R65 ;  /* 0x000000f7d0417223 */ /* 0x000fe40000010841 */
[----:B------:R-:W-:Y:S02]  /*afa0*/  FFMA.FTZ R71, R180, -R131, R71 ;  /* 0x80000083b4477223 */ /* 0x000fe40000010047 */
        /* <DEDUP_REMOVED lines=91> */
[----:B------:R-:W-:Y:S02]  /*b560*/  FMUL.FTZ R64, R199, -R248 ;  /* 0x800000f8c7407220 */ /* 0x000fe40000410000 */
        /* <DEDUP_REMOVED lines=44> */
[----:B------:R-:W-:Y:S01]  /*b830*/  FFMA.FTZ R248, R208, R248, -R65 ;  /* 0x000000f8d0f87223 */ /* 0x000fe20000010841 */
[----:B------:R0:W1:Y:S01]  /*b840*/  SHFL.DOWN PT, R66, R71, 0x1, 0x1f ;  /* 0x08201f0047427f89 */ /* 0x00006200000e0000 */
[-C--:B------:R-:W-:Y:S02]  /*b850*/  FFMA.FTZ R64, R180, R239.reuse, R64 ;  /* 0x000000efb4407223 */ /* 0x080fe40000010040 */
[----:B------:R-:W-:-:S02]  /*b860*/  FMUL.FTZ R65, R179, R239 ;  /* 0x000000efb3417220 */ /* 0x000fc40000410000 */
[----:B------:R-:W-:Y:S01]  /*b870*/  FFMA.FTZ R140, R0, R140, R64 ;  /* 0x0000008c008c7223 */ /* 0x000fe20000010040 */
[----:B------:R-:W-:Y:S01]  /*b880*/  MOV R64, UR24 ;  /* 0x0000001800407c02 */ /* 0x000fe20008000f00 */
[----:B------:R-:W-:Y:S02]  /*b890*/  FFMA.FTZ R65, R180, R238, -R65 ;  /* 0x000000eeb4417223 */ /* 0x000fe40000010841 */
[----:B------:R-:W-:Y:S01]  /*b8a0*/  FADD.FTZ R250, R240, R250 ;  /* 0x000000faf0fa7221 */ /* 0x000fe20000010000 */
[----:B------:R-:W-:Y:S01]  /*b8b0*/  ISETP.GE.OR P0, PT, R64, c[0x0][0x174], P0 ;  /* 0x00005d0040007a0c */ /* 0x000fe20000706670 */
[----:B------:R-:W-:Y:S02]  /*b8c0*/  FADD.FTZ R249, -R241, R249 ;  /* 0x000000f9f1f97221 */ /* 0x000fe40000010100 */
        /* <DEDUP_REMOVED lines=16> */
.L_x_9100:
[----:B------:R-:W-:Y:S05]  /*b9d0*/  BSYNC B0 ;  /* 0x0000000000007941 */ /* 0x000fea0003800000 */
.L_x_9099:
        /* <DEDUP_REMOVED lines=23> */
.L_x_9102:
[----:B------:R-:W-:Y:S05]  /*bb50*/  BSYNC B0 ;  /* 0x0000000000007941 */ /* 0x000fea0003800000 */
.L_x_9101:
        /* <DEDUP_REMOVED lines=19> */
.L_x_9104:
[----:B------:R-:W-:Y:S05]  /*bc90*/  BSYNC B0 ;  /* 0x0000000000007941 */ /* 0x000fea0003800000 */
.L_x_9103:
        /* <DEDUP_REMOVED lines=19> */
.L_x_9106:
[----:B------:R-:W-:Y:S05]  /*bdd0*/  BSYNC B0 ;  /* 0x0000000000007941 */ /* 0x000fea0003800000 */
.L_x_9105:
        /* <DEDUP_REMOVED lines=19> */
.L_x_9108:
[----:B------:R-:W-:Y:S05]  /*bf10*/  BSYNC B0 ;  /* 0x0000000000007941 */ /* 0x000fea0003800000 */
.L_x_9107:
        /* <DEDUP_REMOVED lines=60> */
[----:B------:R-:W-:Y:S02]  /*c2e0*/  FFMA.FTZ R67, R39, -R231, R67 ;  /* 0x800000e727437223 */ /* 0x000fe40000010043 */
[----:B------:R-:W-:Y:S02]  /*c2f0*/  FFMA.FTZ R66, R37, R234, R66 ;  /* 0x000000ea25427223 */ /* 0x000fe40000010042 */
[----:B------:R-:W-:Y:S02]  /*c300*/  FFMA.FTZ R180, R180, R65, R179 ;  /* 0x00000041b4b47223 */ /* 0x000fe400000100b3 */
[----:B------:R-:W-:Y:S02]  /*c310*/  FADD.FTZ R161, R161, R162 ;  /* 0x000000a2a1a17221 */ /* 0x000fe40000010000 */
[----:B------:R-:W-:-:S02]  /*c320*/  FFMA.FTZ R67, R38, -R233, R67 ;  /* 0x800000e926437223 */ /* 0x000fc40000010043 */
[----:B------:R-:W-:Y:S02]  /*c330*/  FMUL.FTZ R163, R4, R93 ;  /* 0x0000005d04a37220 */ /* 0x000fe40000410000 */
[----:B------:R-:W-:Y:S02]  /*c340*/  FFMA.FTZ R162, R36, R236, R66 ;  /* 0x000000ec24a27223 */ /* 0x000fe40000010042 */
[----:B------:R-:W-:Y:S02]  /*c350*/  FADD.FTZ R66, -R160, R180 ;  /* 0x000000b4a0427221 */ /* 0x000fe40000010100 */
[----:B------:R-:W-:Y:S02]  /*c360*/  FMUL.FTZ R131, R26, R103 ;  /* 0x000000671a837220 */ /* 0x000fe40000410000 */
[----:B------:R-:W-:Y:S02]  /*c370*/  FMUL.FTZ R160, R181, -R161 ;  /* 0x800000a1b5a07220 */ /* 0x000fe40000410000 */
[----:B------:R-:W-:-:S02]  /*c380*/  FFMA.FTZ R67, R37, -R235, R67 ;  /* 0x800000eb25437223 */ /* 0x000fc40000010043 */
[-C--:B------:R-:W-:Y:S02]  /*c390*/  FFMA.FTZ R234, R170, -R163.reuse, R234 ;  /* 0x800000a3aaea7223 */ /* 0x080fe400000100ea */
[----:B------:R-:W-:Y:S02]  /*c3a0*/  FFMA.FTZ R235, R171, -R163, R235 ;  /* 0x800000a3abeb7223 */ /* 0x000fe400000100eb */
[----:B------:R-:W-:Y:S02]  /*c3b0*/  FMUL.FTZ R163, R3, R92 ;  /* 0x0000005c03a37220 */ /* 0x000fe40000410000 */
[-C--:B------:R-:W-:Y:S02]  /*c3c0*/  FMUL.FTZ R181, R181, -R66.reuse ;  /* 0x80000042b5b57220 */ /* 0x080fe40000410000 */
[----:B------:R-:W-:Y:S02]  /*c3d0*/  FFMA.FTZ R130, R25, -R131, R243 ;  /* 0x8000008319827223 */ /* 0x000fe400000100f3 */
[----:B------:R-:W-:-:S02]  /*c3e0*/  FFMA.FTZ R160, R182, R66, R160 ;  /* 0x00000042b6a07223 */ /* 0x000fc400000100a0 */
[----:B------:R-:W-:Y:S02]  /*c3f0*/  FFMA.FTZ R131, R27, -R131, R242 ;  /* 0x800000831b837223 */ /* 0x000fe400000100f2 */
[----:B------:R-:W-:Y:S02]  /*c400*/  FMUL.FTZ R242, R24, R102 ;  /* 0x0000006618f27220 */ /* 0x000fe40000410000 */
[----:B------:R-:W-:Y:S02]  /*c410*/  FFMA.FTZ R67, R36, -R237, R67 ;  /* 0x800000ed24437223 */ /* 0x000fe40000010043 */
[-C--:B------:R-:W-:Y:S02]  /*c420*/  FFMA.FTZ R236, R169, -R163.reuse, R236 ;  /* 0x800000a3a9ec7223 */ /* 0x080fe400000100ec */
[----:B------:R-:W-:Y:S02]  /*c430*/  FFMA.FTZ R237, R168, -R163, R237 ;  /* 0x800000a3a8ed7223 */ /* 0x000fe400000100ed */
[----:B------:R-:W-:-:S02]  /*c440*/  FFMA.FTZ R182, R182, R161, -R181 ;  /* 0x000000a1b6b67223 */ /* 0x000fc400000108b5 */
[----:B------:R-:W-:Y:S02]  /*c450*/  FADD.FTZ R163, -R158, R160 ;  /* 0x000000a09ea37221 */ /* 0x000fe40000010100 */
[-C--:B------:R-:W-:Y:S02]  /*c460*/  FFMA.FTZ R141, R23, -R242.reuse, R141 ;  /* 0x800000f2178d7223 */ /* 0x080fe4000001008d */
[----:B------:R-:W-:Y:S02]  /*c470*/  FFMA.FTZ R142, R22, -R242, R142 ;  /* 0x800000f2168e7223 */ /* 0x000fe4000001008e */
[----:B------:R-:W-:Y:S02]  /*c480*/  FMUL.FTZ R242, R21, R101 ;  /* 0x0000006515f27220 */ /* 0x000fe40000410000 */
[----:B------:R-:W-:Y:S02]  /*c490*/  FFMA.FTZ R158, R35, -R239, R67 ;  /* 0x800000ef239e7223 */ /* 0x000fe40000010043 */
[----:B------:R-:W-:-:S02]  /*c4a0*/  FADD.FTZ R182, R159, R182 ;  /* 0x000000b69fb67221 */ /* 0x000fc40000010000 */
[----:B------:R-:W-:Y:S02]  /*c4b0*/  FMUL.FTZ R67, R183, -R163 ;  /* 0x800000a3b7437220 */ /* 0x000fe40000410000 */
[-C--:B------:R-:W-:Y:S02]  /*c4c0*/  FFMA.FTZ R143, R19, -R242.reuse, R143 ;  /* 0x800000f2138f7223 */ /* 0x080fe4000001008f */
[----:B------:R-:W-:Y:S02]  /*c4d0*/  FFMA.FTZ R144, R20, -R242, R144 ;  /* 0x800000f214907223 */ /* 0x000fe40000010090 */
[----:B------:R-:W-:Y:S02]  /*c4e0*/  FMUL.FTZ R183, R183, -R182 ;  /* 0x800000b6b7b77220 */ /* 0x000fe40000410000 */
[----:B------:R-:W-:Y:S02]  /*c4f0*/  FMUL.FTZ R242, R18, R100 ;  /* 0x0000006412f27220 */ /* 0x000fe40000410000 */
[----:B------:R-:W-:-:S02]  /*c500*/  FFMA.FTZ R67, R184, R182, -R67 ;  /* 0x000000b6b8437223 */ /* 0x000fc40000010843 */
[----:B------:R-:W-:Y:S02]  /*c510*/  FFMA.FTZ R184, R184, R163, R183 ;  /* 0x000000a3b8b87223 */ /* 0x000fe400000100b7 */
[-C--:B------:R-:W-:Y:S02]  /*c520*/  FFMA.FTZ R145, R17, -R242.reuse, R145 ;  /* 0x800000f211917223 */ /* 0x080fe40000010091 */
[----:B------:R-:W-:Y:S02]  /*c530*/  FFMA.FTZ R146, R16, -R242, R146 ;  /* 0x800000f210927223 */ /* 0x000fe40000010092 */
[----:B------:R-:W-:Y:S02]  /*c540*/  FADD.FTZ R67, R156, R67 ;  /* 0x000000439c437221 */ /* 0x000fe40000010000 */
[----:B------:R-:W-:Y:S02]  /*c550*/  FMUL.FTZ R242, R15, R99 ;  /* 0x000000630ff27220 */ /* 0x000fe40000410000 */
[----:B------:R-:W-:-:S02]  /*c560*/  FADD.FTZ R184, -R157, R184 ;  /* 0x000000b89db87221 */ /* 0x000fc40000010100 */
[----:B------:R-:W-:Y:S02]  /*c570*/  FMUL.FTZ R157, R185, -R67 ;  /* 0x80000043b99d7220 */ /* 0x000fe40000410000 */
[-C--:B------:R-:W-:Y:S02]  /*c580*/  FFMA.FTZ R147, R13, -R242.reuse, R147 ;  /* 0x800000f20d937223 */ /* 0x080fe40000010093 */
[----:B------:R-:W-:Y:S02]  /*c590*/  FFMA.FTZ R148, R14, -R242, R148 ;  /* 0x800000f20e947223 */ /* 0x000fe40000010094 */
[----:B------:R-:W-:Y:S02]  /*c5a0*/  FMUL.FTZ R242, R12, R98 ;  /* 0x000000620cf27220 */ /* 0x000fe40000410000 */
[-C--:B------:R-:W-:Y:S02]  /*c5b0*/  FMUL.FTZ R185, R185, -R184.reuse ;  /* 0x800000b8b9b97220 */ /* 0x080fe40000410000 */
[----:B------:R-:W-:-:S02]  /*c5c0*/  FFMA.FTZ R157, R186, R184, R157 ;  /* 0x000000b8ba9d7223 */ /* 0x000fc4000001009d */
[-C--:B------:R-:W-:Y:S02]  /*c5d0*/  FFMA.FTZ R149, R11, -R242.reuse, R149 ;  /* 0x800000f20b957223 */ /* 0x080fe40000010095 */
[----:B------:R-:W-:Y:S02]  /*c5e0*/  FFMA.FTZ R150, R10, -R242, R150 ;  /* 0x800000f20a967223 */ /* 0x000fe40000010096 */
[----:B------:R-:W-:Y:S02]  /*c5f0*/  FMUL.FTZ R242, R9, R97 ;  /* 0x0000006109f27220 */ /* 0x000fe40000410000 */
[----:B------:R-:W-:Y:S02]  /*c600*/  FFMA.FTZ R186, R186, R67, -R185 ;  /* 0x00000043baba7223 */ /* 0x000fe400000108b9 */
[----:B------:R-:W-:Y:S02]  /*c610*/  FADD.FTZ R154, -R154, R157 ;  /* 0x0000009d9a9a7221 */ /* 0x000fe40000010100 */
[----:B------:R-:W-:-:S02]  /*c620*/  FFMA.FTZ R151, R7, -R242, R151 ;  /* 0x800000f207977223 */ /* 0x000fc40000010097 */
[----:B------:R-:W-:Y:S02]  /*c630*/  FFMA.FTZ R152, R8, -R242, R152 ;  /* 0x800000f208987223 */ /* 0x000fe40000010098 */
[----:B------:R-:W-:Y:S02]  /*c640*/  FMUL.FTZ R242, R6, R96 ;  /* 0x0000006006f27220 */ /* 0x000fe40000410000 */
[----:B------:R-:W-:Y:S02]  /*c650*/  FADD.FTZ R155, R155, R186 ;  /* 0x000000ba9b9b7221 */ /* 0x000fe40000010000 */
[----:B------:R-:W-:Y:S02]  /*c660*/  FMUL.FTZ R157, R187, -R154 ;  /* 0x8000009abb9d7220 */ /* 0x000fe40000410000 */
[----:B------:R-:W-:Y:S02]  /*c670*/  FMUL.FTZ R179, R2, R91 ;  /* 0x0000005b02b37220 */ /* 0x000fe40000410000 */
[----:B------:R-:W-:-:S02]  /*c680*/  FFMA.FTZ R160, R35, R238, R162 ;  /* 0x000000ee23a07223 */ /* 0x000fc400000100a2 */
[-C--:B------:R-:W-:Y:S02]  /*c690*/  FFMA.FTZ R153, R178, -R242.reuse, R153 ;  /* 0x800000f2b2997223 */ /* 0x080fe40000010099 */
[----:B------:R-:W-:Y:S02]  /*c6a0*/  FFMA.FTZ R229, R177, -R242, R229 ;  /* 0x800000f2b1e57223 */ /* 0x000fe400000100e5 */
[----:B------:R-:W-:Y:S02]  /*c6b0*/  FFMA.FTZ R162, R188, R155, -R157 ;  /* 0x0000009bbca27223 */ /* 0x000fe4000001089d */
[----:B------:R-:W-:Y:S02]  /*c6c0*/  FMUL.FTZ R242, R5, R95 ;  /* 0x0000005f05f27220 */ /* 0x000fe40000410000 */
[----:B------:R-:W-:Y:S02]  /*c6d0*/  FMUL.FTZ R171, R171, R184 ;  /* 0x000000b8abab7220 */ /* 0x000fe40000410000 */
[----:B------:R-:W-:-:S02]  /*c6e0*/  FFMA.FTZ R239, R166, -R179, R239 ;  /* 0x800000b3a6ef7223 */ /* 0x000fc400000100ef */
[----:B------:R-:W-:Y:S02]  /*c6f0*/  FMUL.FTZ R166, R166, R66 ;  /* 0x00000042a6a67220 */ /* 0x000fe40000410000 */
[----:B------:R-:W-:Y:S02]  /*c700*/  FMUL.FTZ R168, R168, R163 ;  /* 0x000000a3a8a87220 */ /* 0x000fe40000410000 */
[----:B------:R-:W-:Y:S02]  /*c710*/  FADD.FTZ R213, R213, R162 ;  /* 0x000000a2d5d57221 */ /* 0x000fe40000010000 */
[-C--:B------:R-:W-:Y:S02]  /*c720*/  FFMA.FTZ R230, R175, -R242.reuse, R230 ;  /* 0x800000f2afe67223 */ /* 0x080fe400000100e6 */
[----:B------:R-:W-:Y:S02]  /*c730*/  FFMA.FTZ R231, R176, -R242, R231 ;  /* 0x800000f2b0e77223 */ /* 0x000fe400000100e7 */
[----:B------:R-:W-:-:S02]  /*c740*/  FFMA.FTZ R170, R170, R67, R171 ;  /* 0x00000043aaaa7223 */ /* 0x000fc400000100ab */
[----:B------:R-:W-:Y:S02]  /*c750*/  FMUL.FTZ R162, R154, UR43 ;  /* 0x0000002b9aa27c20 */ /* 0x000fe40008410000 */
[----:B------:R-:W-:Y:S02]  /*c760*/  FMUL.FTZ R242, R174, R94 ;  /* 0x0000005eaef27220 */ /* 0x000fe40000410000 */
[----:B------:R-:W-:Y:S02]  /*c770*/  FFMA.FTZ R238, R167, -R179, R238 ;  /* 0x800000b3a7ee7223 */ /* 0x000fe400000100ee */
[----:B------:R-:W-:Y:S02]  /*c780*/  FMUL.FTZ R171, R155, UR43 ;  /* 0x0000002b9bab7c20 */ /* 0x000fe40008410000 */
[----:B------:R-:W-:Y:S02]  /*c790*/  FFMA.FTZ R167, R167, R161, R166 ;  /* 0x000000a1a7a77223 */ /* 0x000fe400000100a6 */
[----:B------:R-:W-:Y:S01]  /*c7a0*/  FFMA.FTZ R169, R169, R182, R168 ;  /* 0x000000b6a9a97223 */ /* 0x000fe200000100a8 */
[----:B------:R-:W-:Y:S01]  /*c7b0*/  SHF.L.U32 R168, R138, 0x5, RZ ;  /* 0x000000058aa87819 */ /* 0x000fe200000006ff */
[----:B------:R-:W-:-:S02]  /*c7c0*/  FMUL.FTZ R187, R187, -R155 ;  /* 0x8000009bbbbb7220 */ /* 0x000fc40000410000 */
[----:B------:R-:W-:Y:S01]  /*c7d0*/  FMUL.FTZ R166, R64, R90 ;  /* 0x0000005a40a67220 */ /* 0x000fe20000410000 */
[----:B------:R-:W-:Y:S01]  /*c7e0*/  LEA.HI.SX32 R168, R168, R168, 0x1b ;  /* 0x000000a8a8a87211 */ /* 0x000fe200078fdaff */
[----:B------:R-:W-:Y:S02]  /*c7f0*/  FFMA.FTZ R179, R155, UR45, R162 ;  /* 0x0000002d9bb37c23 */ /* 0x000fe400080100a2 */
[----:B------:R-:W-:Y:S02]  /*c800*/  FFMA.FTZ R233, R172, -R242, R233 ;  /* 0x800000f2ace97223 */ /* 0x000fe400000100e9 */
[----:B------:R-:W-:Y:S02]  /*c810*/  FMUL.FTZ R156, R0, R90 ;  /* 0x0000005a009c7220 */ /* 0x000fe40000410000 */
[----:B------:R-:W-:Y:S02]  /*c820*/  FFMA.FTZ R162, R154, UR45, -R171 ;  /* 0x0000002d9aa27c23 */ /* 0x000fe400080108ab */
[----:B------:R-:W-:-:S02]  /*c830*/  FFMA.FTZ R157, R188, R154, R187 ;  /* 0x0000009abc9d7223 */ /* 0x000fc400000100bb */
[----:B------:R-:W-:Y:S02]  /*c840*/  FMUL.FTZ R159, R164, R65 ;  /* 0x00000041a49f7220 */ /* 0x000fe40000410000 */
[----:B------:R-:W-:Y:S02]  /*c850*/  FMUL.FTZ R172, R172, R154 ;  /* 0x0000009aacac7220 */ /* 0x000fe40000410000 */
[----:B------:R-:W-:Y:S02]  /*c860*/  FMUL.FTZ R181, R0, R166 ;  /* 0x000000a600b57220 */ /* 0x000fe40000410000 */
[----:B------:R-:W-:Y:S02]  /*c870*/  FMUL.FTZ R171, R154, R94 ;  /* 0x0000005e9aab7220 */ /* 0x000fe40000410000 */
[----:B------:R-:W-:Y:S01]  /*c880*/  FFMA.FTZ R232, R173, -R242, R232 ;  /* 0x800000f2ade87223 */ /* 0x000fe200000100e8 */
[----:B------:R0:W-:Y:S01]  /*c890*/  STS [R168.X4+0x8b8], R181 ;  /* 0x0008b8b5a8007388 */ /* 0x0001e20000004800 */
[----:B------:R-:W-:-:S02]  /*c8a0*/  FFMA.FTZ R164, R164, -R156, R140 ;  /* 0x8000009ca4a47223 */ /* 0x000fc4000001008c */
[----:B------:R-:W-:Y:S02]  /*c8b0*/  FMUL.FTZ R162, R233, R162 ;  /* 0x000000a2e9a27220 */ /* 0x000fe40000410000 */
[C---:B------:R-:W-:Y:S02]  /*c8c0*/  FFMA.FTZ R156, R165.reuse, -R156, R139 ;  /* 0x8000009ca59c7223 */ /* 0x040fe4000001008b */
[----:B------:R-:W-:Y:S02]  /*c8d0*/  FADD.FTZ R214, -R214, R157 ;  /* 0x0000009dd6d67221 */ /* 0x000fe40000010100 */
[----:B------:R-:W-:Y:S02]  /*c8e0*/  FFMA.FTZ R165, R165, R64, R159 ;  /* 0x00000040a5a57223 */ /* 0x000fe4000001009f */
[----:B------:R-:W-:Y:S02]  /*c8f0*/  FFMA.FTZ R173, R173, R155, R172 ;  /* 0x0000009badad7223 */ /* 0x000fe400000100ac */
[----:B------:R-:W-:-:S02]  /*c900*/  FMUL.FTZ R159, R155, R94 ;  /* 0x0000005e9b9f7220 */ /* 0x000fc40000410000 */
[----:B------:R-:W-:Y:S02]  /*c910*/  FMUL.FTZ R172, R233, R171 ;  /* 0x000000abe9ac7220 */ /* 0x000fe40000410000 */
[----:B------:R-:W-:Y:S02]  /*c920*/  FFMA.FTZ R179, R232, R179, R162 ;  /* 0x000000b3e8b37223 */ /* 0x000fe400000100a2 */
[C---:B0-----:R-:W-:Y:S02]  /*c930*/  FMUL.FTZ R181, R189.reuse, -R213 ;  /* 0x800000d5bdb57220 */ /* 0x041fe40000410000 */
[----:B------:R-:W-:Y:S02]  /*c940*/  FMUL.FTZ R162, R189, -R214 ;  /* 0x800000d6bda27220 */ /* 0x000fe40000410000 */
[----:B------:R-:W-:Y:S02]  /*c950*/  FMUL.FTZ R157, R65, UR43 ;  /* 0x0000002b419d7c20 */ /* 0x000fe40008410000 */
[----:B------:R-:W-:-:S02]  /*c960*/  FMUL.FTZ R155, R174, R159 ;  /* 0x0000009fae9b7220 */ /* 0x000fc40000410000 */
[-C--:B------:R-:W-:Y:S02]  /*c970*/  FMUL.FTZ R233, R233, R159.reuse ;  /* 0x0000009fe9e97220 */ /* 0x080fe40000410000 */
[----:B------:R-:W-:Y:S01]  /*c980*/  FFMA.FTZ R172, R232, R159, R172 ;  /* 0x0000009fe8ac7223 */ /* 0x000fe200000100ac */
[----:B------:R0:W-:Y:S01]  /*c990*/  STS [R168.X4+0x898], R155 ;  /* 0x0008989ba8007388 */ /* 0x0001e20000004800 */
[C---:B------:R-:W-:Y:S02]  /*c9a0*/  FFMA.FTZ R181, R190.reuse, R214, R181 ;  /* 0x000000d6beb57223 */ /* 0x040fe400000100b5 */
[----:B------:R-:W-:Y:S02]  /*c9b0*/  FMUL.FTZ R159, R161, UR43 ;  /* 0x0000002ba19f7c20 */ /* 0x000fe40008410000 */
[----:B------:R-:W-:Y:S02]  /*c9c0*/  FFMA.FTZ R162, R190, R213, -R162 ;  /* 0x000000d5bea27223 */ /* 0x000fe400000108a2 */
[----:B------:R-:W-:-:S02]  /*c9d0*/  FFMA.FTZ R154, R64, UR45, R157 ;  /* 0x0000002d409a7c23 */ /* 0x000fc4000801009d */
[----:B------:R-:W-:Y:S02]  /*c9e0*/  FMUL.FTZ R180, R64, UR43 ;  /* 0x0000002b40b47c20 */ /* 0x000fe40008410000 */
[C---:B------:R-:W-:Y:S02]  /*c9f0*/  FMUL.FTZ R64, R66.reuse, UR43 ;  /* 0x0000002b42407c20 */ /* 0x040fe40008410000 */
[----:B------:R-:W-:Y:S02]  /*ca00*/  FFMA.FTZ R159, R66, UR45, -R159 ;  /* 0x0000002d429f7c23 */ /* 0x000fe4000801089f */
[----:B------:R-:W-:Y:S02]  /*ca10*/  FADD.FTZ R212, -R212, R181 ;  /* 0x000000b5d4d47221 */ /* 0x000fe40000010100 */
[----:B------:R-:W-:Y:S02]  /*ca20*/  FMUL.FTZ R66, R66, R91 ;  /* 0x0000005b42427220 */ /* 0x000fe40000410000 */
[----:B------:R-:W-:-:S02]  /*ca30*/  FADD.FTZ R211, R211, R162 ;  /* 0x000000a2d3d37221 */ /* 0x000fc40000010000 */
[C---:B------:R-:W-:Y:S02]  /*ca40*/  FFMA.FTZ R157, R161.reuse, UR45, R64 ;  /* 0x0000002da19d7c23 */ /* 0x040fe40008010040 */
[----:B------:R-:W-:Y:S02]  /*ca50*/  FMUL.FTZ R64, R161, R91 ;  /* 0x0000005ba1407220 */ /* 0x000fe40000410000 */
[----:B------:R-:W-:Y:S02]  /*ca60*/  FMUL.FTZ R183, R191, -R212 ;  /* 0x800000d4bfb77220 */ /* 0x000fe40000410000 */
[----:B------:R-:W-:Y:S02]  /*ca70*/  FMUL.FTZ R187, R2, R66 ;  /* 0x0000004202bb7220 */ /* 0x000fe40000410000 */
[----:B------:R-:W-:Y:S02]  /*ca80*/  FMUL.FTZ R161, R163, UR43 ;  /* 0x0000002ba3a17c20 */ /* 0x000fe40008410000 */
[----:B------:R-:W-:Y:S01]  /*ca90*/  FMUL.FTZ R191, R191, -R211 ;  /* 0x800000d3bfbf7220 */ /* 0x000fe20000410000 */
[----:B------:R1:W-:Y:S01]  /*caa0*/  STS [R168.X4+0x8b4], R187 ;  /* 0x0008b4bba8007388 */ /* 0x0003e20000004800 */
[----:B0-----:R-:W-:-:S02]  /*cab0*/  FFMA.FTZ R155, R65, UR45, -R180 ;  /* 0x0000002d419b7c23 */ /* 0x001fc400080108b4 */
[C---:B------:R-:W-:Y:S02]  /*cac0*/  FMUL.FTZ R180, R182.reuse, R92 ;  /* 0x0000005cb6b47220 */ /* 0x040fe40000410000 */
[C---:B------:R-:W-:Y:S02]  /*cad0*/  FFMA.FTZ R161, R182.reuse, UR45, R161 ;  /* 0x0000002db6a17c23 */ /* 0x040fe400080100a1 */
[----:B------:R-:W-:Y:S02]  /*cae0*/  FMUL.FTZ R162, R182, UR43 ;  /* 0x0000002bb6a27c20 */ /* 0x000fe40008410000 */
[C---:B------:R-:W-:Y:S02]  /*caf0*/  FFMA.FTZ R191, R192.reuse, R212, R191 ;  /* 0x000000d4c0bf7223 */ /* 0x040fe400000100bf */
[----:B------:R-:W-:Y:S02]  /*cb00*/  FFMA.FTZ R183, R192, R211, -R183 ;  /* 0x000000d3c0b77223 */ /* 0x000fe400000108b7 */
[----:B------:R-:W-:-:S02]  /*cb10*/  FMUL.FTZ R182, R184, UR43 ;  /* 0x0000002bb8b67c20 */ /* 0x000fc40008410000 */
[C---:B-1----:R-:W-:Y:S02]  /*cb20*/  FMUL.FTZ R187, R67.reuse, UR43 ;  /* 0x0000002b43bb7c20 */ /* 0x042fe40008410000 */
[----:B------:R-:W-:Y:S02]  /*cb30*/  FADD.FTZ R210, -R210, R191 ;  /* 0x000000bfd2d27221 */ /* 0x000fe40000010100 */
[----:B------:R-:W-:Y:S02]  /*cb40*/  FFMA.FTZ R181, R67, UR45, R182 ;  /* 0x0000002d43b57c23 */ /* 0x000fe400080100b6 */
[----:B------:R-:W-:Y:S02]  /*cb50*/  FADD.FTZ R209, R209, R183 ;  /* 0x000000b7d1d17221 */ /* 0x000fe40000010000 */
[----:B------:R-:W-:Y:S02]  /*cb60*/  FFMA.FTZ R182, R184, UR45, -R187 ;  /* 0x0000002db8b67c23 */ /* 0x000fe400080108bb */
[----:B------:R-:W-:-:S02]  /*cb70*/  FFMA.FTZ R232, R232, R171, -R233 ;  /* 0x000000abe8e87223 */ /* 0x000fc400000108e9 */
[----:B------:R-:W-:Y:S02]  /*cb80*/  FMUL.FTZ R187, R174, R171 ;  /* 0x000000abaebb7220 */ /* 0x000fe40000410000 */
[C---:B------:R-:W-:Y:S02]  /*cb90*/  FMUL.FTZ R171, R193.reuse, -R210 ;  /* 0x800000d2c1ab7220 */ /* 0x040fe40000410000 */
[----:B------:R-:W-:Y:S01]  /*cba0*/  FMUL.FTZ R176, R176, R214 ;  /* 0x000000d6b0b07220 */ /* 0x000fe20000410000 */
[----:B------:R-:W-:Y:S01]  /*cbb0*/  STS [R168.X4+0x89c], R187 ;  /* 0x00089cbba8007388 */ /* 0x000fe20000004800 */
[----:B------:R-:W-:Y:S02]  /*cbc0*/  FMUL.FTZ R193, R193, -R209 ;  /* 0x800000d1c1c17220 */ /* 0x000fe40000410000 */
[----:B------:R-:W-:Y:S02]  /*cbd0*/  FFMA.FTZ R175, R175, R213, R176 ;  /* 0x000000d5afaf7223 */ /* 0x000fe400000100b0 */
[----:B------:R-:W-:-:S02]  /*cbe0*/  FFMA.FTZ R193, R194, R210, R193 ;  /* 0x000000d2c2c17223 */ /* 0x000fc400000100c1 */
[----:B------:R-:W-:Y:S02]  /*cbf0*/  FFMA.FTZ R176, R194, R209, -R171 ;  /* 0x000000d1c2b07223 */ /* 0x000fe400000108ab */
[----:B------:R-:W-:Y:S02]  /*cc00*/  FFMA.FTZ R179, R174, R173, R179 ;  /* 0x000000adaeb37223 */ /* 0x000fe400000100b3 */
[----:B------:R-:W-:Y:S02]  /*cc10*/  FMUL.FTZ R171, R213, UR43 ;  /* 0x0000002bd5ab7c20 */ /* 0x000fe40008410000 */
[----:B------:R-:W-:Y:S02]  /*cc20*/  FMUL.FTZ R174, R214, UR43 ;  /* 0x0000002bd6ae7c20 */ /* 0x000fe40008410000 */
[----:B------:R-:W-:Y:S02]  /*cc30*/  FADD.FTZ R216, -R216, R193 ;  /* 0x000000c1d8d87221 */ /* 0x000fe40000010100 */
[----:B------:R-:W-:-:S02]  /*cc40*/  FADD.FTZ R215, R215, R176 ;  /* 0x000000b0d7d77221 */ /* 0x000fc40000010000 */
[----:B------:R-:W-:Y:S02]  /*cc50*/  FFMA.FTZ R176, R214, UR45, -R171 ;  /* 0x0000002dd6b07c23 */ /* 0x000fe400080108ab */
[----:B------:R-:W-:Y:S02]  /*cc60*/  FFMA.FTZ R171, R213, UR45, R174 ;  /* 0x0000002dd5ab7c23 */ /* 0x000fe400080100ae */
[C---:B------:R-:W-:Y:S02]  /*cc70*/  FMUL.FTZ R174, R195.reuse, -R216 ;  /* 0x800000d8c3ae7220 */ /* 0x040fe40000410000 */
[----:B------:R-:W-:Y:S02]  /*cc80*/  FMUL.FTZ R185, R2, R64 ;  /* 0x0000004002b97220 */ /* 0x000fe40000410000 */
[----:B------:R-:W-:Y:S02]  /*cc90*/  FMUL.FTZ R195, R195, -R215 ;  /* 0x800000d7c3c37220 */ /* 0x000fe40000410000 */
[C---:B------:R-:W-:Y:S01]  /*cca0*/  FFMA.FTZ R162, R163.reuse, UR45, -R162 ;  /* 0x0000002da3a27c23 */ /* 0x040fe200080108a2 */
[----:B------:R0:W-:Y:S01]  /*ccb0*/  STS [R168.X4+0x8b0], R185 ;  /* 0x0008b0b9a8007388 */ /* 0x0001e20000004800 */
[----:B------:R-:W-:-:S02]  /*ccc0*/  FMUL.FTZ R163, R163, R92 ;  /* 0x0000005ca3a37220 */ /* 0x000fc40000410000 */
[C---:B------:R-:W-:Y:S02]  /*ccd0*/  FFMA.FTZ R195, R196.reuse, R216, R195 ;  /* 0x000000d8c4c37223 */ /* 0x040fe400000100c3 */
[----:B------:R-:W-:Y:S02]  /*cce0*/  FFMA.FTZ R186, R196, R215, -R174 ;  /* 0x000000d7c4ba7223 */ /* 0x000fe400000108ae */
[----:B------:R-:W-:Y:S02]  /*ccf0*/  FADD.FTZ R228, -R228, R195 ;  /* 0x000000c3e4e47221 */ /* 0x000fe40000010100 */
[----:B------:R-:W-:Y:S02]  /*cd00*/  FADD.FTZ R227, R227, R186 ;  /* 0x000000bae3e37221 */ /* 0x000fe40000010000 */
[----:B0-----:R-:W-:Y:S02]  /*cd10*/  FMUL.FTZ R185, R3, R163 ;  /* 0x000000a303b97220 */ /* 0x001fe40000410000 */
[----:B------:R-:W-:-:S02]  /*cd20*/  FMUL.FTZ R214, R214, R95 ;  /* 0x0000005fd6d67220 */ /* 0x000fc40000410000 */
[----:B------:R-:W-:Y:S01]  /*cd30*/  FMUL.FTZ R188, R213, R95 ;  /* 0x0000005fd5bc7220 */ /* 0x000fe20000410000 */
[----:B------:R0:W-:Y:S01]  /*cd40*/  STS [R168.X4+0x8ac], R185 ;  /* 0x0008acb9a8007388 */ /* 0x0001e20000004800 */
[----:B------:R-:W-:Y:S02]  /*cd50*/  FMUL.FTZ R186, R235, R182 ;  /* 0x000000b6ebba7220 */ /* 0x000fe40000410000 */
[C---:B------:R-:W-:Y:S02]  /*cd60*/  FMUL.FTZ R183, R231.reuse, R214 ;  /* 0x000000d6e7b77220 */ /* 0x040fe40000410000 */
[C---:B------:R-:W-:Y:S02]  /*cd70*/  FMUL.FTZ R176, R231.reuse, R176 ;  /* 0x000000b0e7b07220 */ /* 0x040fe40000410000 */
[-C--:B------:R-:W-:Y:S02]  /*cd80*/  FMUL.FTZ R231, R231, R188.reuse ;  /* 0x000000bce7e77220 */ /* 0x080fe40000410000 */
[----:B------:R-:W-:-:S02]  /*cd90*/  FFMA.FTZ R174, R230, R188, R183 ;  /* 0x000000bce6ae7223 */ /* 0x000fc400000100b7 */
[CC--:B0-----:R-:W-:Y:S02]  /*cda0*/  FMUL.FTZ R185, R197.reuse, -R228.reuse ;  /* 0x800000e4c5b97220 */ /* 0x0c1fe40000410000 */
[-C--:B------:R-:W-:Y:S02]  /*cdb0*/  FMUL.FTZ R197, R197, -R227.reuse ;  /* 0x800000e3c5c57220 */ /* 0x080fe40000410000 */
[C---:B------:R-:W-:Y:S02]  /*cdc0*/  FFMA.FTZ R182, R198.reuse, R227, -R185 ;  /* 0x000000e3c6b67223 */ /* 0x040fe400000108b9 */
[----:B------:R-:W-:Y:S02]  /*cdd0*/  FFMA.FTZ R197, R198, R228, R197 ;  /* 0x000000e4c6c57223 */ /* 0x000fe400000100c5 */
[----:B------:R-:W-:Y:S02]  /*cde0*/  FADD.FTZ R225, R225, R182 ;  /* 0x000000b6e1e17221 */ /* 0x000fe40000010000 */
[----:B------:R-:W-:-:S02]  /*cdf0*/  FFMA.FTZ R183, R230, R214, -R231 ;  /* 0x000000d6e6b77223 */ /* 0x000fc400000108e7 */
[----:B------:R-:W-:Y:S02]  /*ce00*/  FFMA.FTZ R230, R230, R171, R176 ;  /* 0x000000abe6e67223 */ /* 0x000fe400000100b0 */
[----:B------:R-:W-:Y:S02]  /*ce10*/  FADD.FTZ R171, -R226, R197 ;  /* 0x000000c5e2ab7221 */ /* 0x000fe40000010100 */
[C---:B------:R-:W-:Y:S02]  /*ce20*/  FMUL.FTZ R176, R199.reuse, -R225 ;  /* 0x800000e1c7b07220 */ /* 0x040fe40000410000 */
[-C--:B------:R-:W-:Y:S02]  /*ce30*/  FMUL.FTZ R199, R199, -R171.reuse ;  /* 0x800000abc7c77220 */ /* 0x080fe40000410000 */
[----:B------:R-:W-:Y:S02]  /*ce40*/  FFMA.FTZ R185, R200, R171, R176 ;  /* 0x000000abc8b97223 */ /* 0x000fe400000100b0 */
[----:B------:R-:W-:-:S02]  /*ce50*/  FMUL.FTZ R184, R184, R93 ;  /* 0x0000005db8b87220 */ /* 0x000fc40000410000 */
[----:B------:R-:W-:Y:S02]  /*ce60*/  FMUL.FTZ R189, R3, R180 ;  /* 0x000000b403bd7220 */ /* 0x000fe40000410000 */
[----:B------:R-:W-:Y:S02]  /*ce70*/  FFMA.FTZ R176, R200, R225, -R199 ;  /* 0x000000e1c8b07223 */ /* 0x000fe400000108c7 */
[----:B------:R-:W-:Y:S01]  /*ce80*/  FADD.FTZ R224, -R224, R185 ;  /* 0x000000b9e0e07221 */ /* 0x000fe20000010100 */
[----:B------:R0:W-:Y:S01]  /*ce90*/  STS [R168.X4+0x8a8], R189 ;  /* 0x0008a8bda8007388 */ /* 0x0001e20000004800 */
[----:B------:R-:W-:Y:S02]  /*cea0*/  FMUL.FTZ R187, R5, R188 ;  /* 0x000000bc05bb7220 */ /* 0x000fe40000410000 */
[----:B------:R-:W-:Y:S02]  /*ceb0*/  FMUL.FTZ R67, R67, R93 ;  /* 0x0000005d43437220 */ /* 0x000fe40000410000 */
[----:B------:R-:W-:Y:S01]  /*cec0*/  FMUL.FTZ R182, R235, R184 ;  /* 0x000000b8ebb67220 */ /* 0x000fe20000410000 */
[----:B------:R1:W-:Y:S01]  /*ced0*/  STS [R168.X4+0x890], R187 ;  /* 0x000890bba8007388 */ /* 0x0003e20000004800 */
[----:B------:R-:W-:-:S02]  /*cee0*/  FADD.FTZ R176, R223, R176 ;  /* 0x000000b0dfb07221 */ /* 0x000fc40000010000 */
[----:B------:R-:W-:Y:S02]  /*cef0*/  FMUL.FTZ R185, R201, -R224 ;  /* 0x800000e0c9b97220 */ /* 0x000fe40000410000 */
[-C--:B0-----:R-:W-:Y:S02]  /*cf00*/  FMUL.FTZ R189, R4, R67.reuse ;  /* 0x0000004304bd7220 */ /* 0x081fe40000410000 */
[-C--:B------:R-:W-:Y:S02]  /*cf10*/  FMUL.FTZ R235, R235, R67.reuse ;  /* 0x00000043ebeb7220 */ /* 0x080fe40000410000 */
[----:B------:R-:W-:Y:S01]  /*cf20*/  FFMA.FTZ R67, R234, R67, R182 ;  /* 0x00000043ea437223 */ /* 0x000fe200000100b6 */
[----:B------:R0:W-:Y:S01]  /*cf30*/  STS [R168.X4+0x8a0], R189 ;  /* 0x0008a0bda8007388 */ /* 0x0001e20000004800 */
[----:B-1----:R-:W-:Y:S02]  /*cf40*/  FMUL.FTZ R187, R211, UR43 ;  /* 0x0000002bd3bb7c20 */ /* 0x002fe40008410000 */
[----:B------:R-:W-:-:S02]  /*cf50*/  FMUL.FTZ R201, R201, -R176 ;  /* 0x800000b0c9c97220 */ /* 0x000fc40000410000 */
[----:B------:R-:W-:Y:S02]  /*cf60*/  FFMA.FTZ R182, R202, R176, -R185 ;  /* 0x000000b0cab67223 */ /* 0x000fe400000108b9 */
[----:B------:R-:W-:Y:S02]  /*cf70*/  FFMA.FTZ R181, R234, R181, R186 ;  /* 0x000000b5eab57223 */ /* 0x000fe400000100ba */
[----:B------:R-:W-:Y:S02]  /*cf80*/  FFMA.FTZ R186, R212, UR45, -R187 ;  /* 0x0000002dd4ba7c23 */ /* 0x000fe400080108bb */
[----:B------:R-:W-:Y:S02]  /*cf90*/  FFMA.FTZ R185, R202, R224, R201 ;  /* 0x000000e0cab97223 */ /* 0x000fe400000100c9 */
[----:B------:R-:W-:Y:S02]  /*cfa0*/  FADD.FTZ R221, R221, R182 ;  /* 0x000000b6dddd7221 */ /* 0x000fe40000010000 */
[----:B0-----:R-:W-:-:S02]  /*cfb0*/  FMUL.FTZ R189, R5, R214 ;  /* 0x000000d605bd7220 */ /* 0x001fc40000410000 */
[----:B------:R-:W-:Y:S02]  /*cfc0*/  FMUL.FTZ R182, R229, R186 ;  /* 0x000000bae5b67220 */ /* 0x000fe40000410000 */
[----:B------:R-:W-:Y:S01]  /*cfd0*/  FADD.FTZ R185, -R222, R185 ;  /* 0x000000b9deb97221 */ /* 0x000fe20000010100 */
[----:B------:R0:W-:Y:S01]  /*cfe0*/  STS [R168.X4+0x894], R189 ;  /* 0x000894bda8007388 */ /* 0x0001e20000004800 */
[C---:B------:R-:W-:Y:S02]  /*cff0*/  FMUL.FTZ R186, R203.reuse, -R221 ;  /* 0x800000ddcbba7220 */ /* 0x040fe40000410000 */
[----:B------:R-:W-:Y:S02]  /*d000*/  FMUL.FTZ R191, R4, R184 ;  /* 0x000000b804bf7220 */ /* 0x000fe40000410000 */
[----:B------:R-:W-:Y:S02]  /*d010*/  FMUL.FTZ R203, R203, -R185 ;  /* 0x800000b9cbcb7220 */ /* 0x000fe40000410000 */
[----:B------:R-:W-:Y:S01]  /*d020*/  FMUL.FTZ R190, R237, R180 ;  /* 0x000000b4edbe7220 */ /* 0x000fe20000410000 */
[----:B------:R1:W-:Y:S01]  /*d030*/  STS [R168.X4+0x8a4], R191 ;  /* 0x0008a4bfa8007388 */ /* 0x0003e20000004800 */
[----:B------:R-:W-:-:S02]  /*d040*/  FMUL.FTZ R177, R177, R212 ;  /* 0x000000d4b1b17220 */ /* 0x000fc40000410000 */
[C---:B0-----:R-:W-:Y:S02]  /*d050*/  FFMA.FTZ R189, R204.reuse, R185, R186 ;  /* 0x000000b9ccbd7223 */ /* 0x041fe400000100ba */
[----:B------:R-:W-:Y:S02]  /*d060*/  FFMA.FTZ R204, R204, R221, -R203 ;  /* 0x000000ddcccc7223 */ /* 0x000fe400000108cb */
[----:B------:R-:W-:Y:S02]  /*d070*/  FADD.FTZ R220, -R220, R189 ;  /* 0x000000bddcdc7221 */ /* 0x000fe40000010100 */
[-C--:B------:R-:W-:Y:S02]  /*d080*/  FFMA.FTZ R190, R236, R163.reuse, -R190 ;  /* 0x000000a3ecbe7223 */ /* 0x080fe400000108be */
[----:B-1----:R-:W-:Y:S02]  /*d090*/  FMUL.FTZ R191, R237, R163 ;  /* 0x000000a3edbf7220 */ /* 0x002fe40000410000 */
[----:B------:R-:W-:-:S02]  /*d0a0*/  FMUL.FTZ R188, R211, R96 ;  /* 0x00000060d3bc7220 */ /* 0x000fc40000410000 */
[----:B------:R-:W-:Y:S02]  /*d0b0*/  FFMA.FTZ R189, R236, R180, R191 ;  /* 0x000000b4ecbd7223 */ /* 0x000fe400000100bf */
[----:B------:R-:W-:Y:S02]  /*d0c0*/  FADD.FTZ R180, R219, R204 ;  /* 0x000000ccdbb47221 */ /* 0x000fe40000010000 */
[C---:B------:R-:W-:Y:S02]  /*d0d0*/  FMUL.FTZ R191, R205.reuse, -R220 ;  /* 0x800000dccdbf7220 */ /* 0x040fe40000410000 */
[-C--:B------:R-:W-:Y:S02]  /*d0e0*/  FMUL.FTZ R205, R205, -R180.reuse ;  /* 0x800000b4cdcd7220 */ /* 0x080fe40000410000 */
[C---:B------:R-:W-:Y:S02]  /*d0f0*/  FFMA.FTZ R186, R206.reuse, R180, -R191 ;  /* 0x000000b4ceba7223 */ /* 0x040fe400000108bf */
[----:B------:R-:W-:-:S02]  /*d100*/  FFMA.FTZ R205, R206, R220, R205 ;  /* 0x000000dccecd7223 */ /* 0x000fc400000100cd */
[----:B------:R-:W-:Y:S02]  /*d110*/  FADD.FTZ R217, R217, R186 ;  /* 0x000000bad9d97221 */ /* 0x000fe40000010000 */
[----:B------:R-:W-:Y:S02]  /*d120*/  FADD.FTZ R218, -R218, R205 ;  /* 0x000000cddada7221 */ /* 0x000fe40000010100 */
[----:B------:R-:W-:Y:S02]  /*d130*/  FMUL.FTZ R163, R207, -R217 ;  /* 0x800000d9cfa37220 */ /* 0x000fe40000410000 */
[----:B------:R-:W-:Y:S02]  /*d140*/  FFMA.FTZ R177, R178, R211, R177 ;  /* 0x000000d3b2b17223 */ /* 0x000fe400000100b1 */
[C---:B------:R-:W-:Y:S02]  /*d150*/  FMUL.FTZ R178, R212.reuse, UR43 ;  /* 0x0000002bd4b27c20 */ /* 0x040fe40008410000 */
[----:B------:R-:W-:-:S02]  /*d160*/  FMUL.FTZ R212, R212, R96 ;  /* 0x00000060d4d47220 */ /* 0x000fc40000410000 */
[----:B------:R-:W-:Y:S02]  /*d170*/  FMUL.FTZ R193, R6, R188 ;  /* 0x000000bc06c17220 */ /* 0x000fe40000410000 */
[-C--:B------:R-:W-:Y:S02]  /*d180*/  FMUL.FTZ R207, R207, -R218.reuse ;  /* 0x800000dacfcf7220 */ /* 0x080fe40000410000 */
[----:B------:R-:W-:Y:S01]  /*d190*/  FFMA.FTZ R186, R208, R218, R163 ;  /* 0x000000dad0ba7223 */ /* 0x000fe200000100a3 */
[----:B------:R0:W-:Y:S01]  /*d1a0*/  STS [R168.X4+0x888], R193 ;  /* 0x000888c1a8007388 */ /* 0x0001e20000004800 */
[----:B------:R-:W-:Y:S02]  /*d1b0*/  FMUL.FTZ R194, R209, R97 ;  /* 0x00000061d1c27220 */ /* 0x000fe40000410000 */
[----:B------:R-:W-:Y:S02]  /*d1c0*/  FMUL.FTZ R69, R31, R105 ;  /* 0x000000691f457220 */ /* 0x000fe40000410000 */
[----:B------:R-:W-:-:S02]  /*d1d0*/  FMUL.FTZ R196, R210, R97 ;  /* 0x00000061d2c47220 */ /* 0x000fc40000410000 */
[----:B------:R-:W-:Y:S02]  /*d1e0*/  FMUL.FTZ R197, R239, R64 ;  /* 0x00000040efc57220 */ /* 0x000fe40000410000 */
[----:B------:R-:W-:Y:S02]  /*d1f0*/  FMUL.FTZ R195, R6, R212 ;  /* 0x000000d406c37220 */ /* 0x000fe40000410000 */
[----:B------:R-:W-:Y:S02]  /*d200*/  FFMA.FTZ R207, R208, R217, -R207 ;  /* 0x000000d9d0cf7223 */ /* 0x000fe400000108cf */
[----:B------:R-:W-:Y:S01]  /*d210*/  FADD.FTZ R241, -R241, R186 ;  /* 0x000000baf1f17221 */ /* 0x000fe20000010100 */
[----:B------:R1:W-:Y:S01]  /*d220*/  STS [R168.X4+0x88c], R195 ;  /* 0x00088cc3a8007388 */ /* 0x0003e20000004800 */
[----:B0-----:R-:W-:Y:S02]  /*d230*/  FMUL.FTZ R193, R9, R194 ;  /* 0x000000c209c17220 */ /* 0x001fe40000410000 */
[----:B------:R-:W-:-:S02]  /*d240*/  FFMA.FTZ R68, R33, -R69, R247 ;  /* 0x8000004521447223 */ /* 0x000fc400000100f7 */
[----:B------:R-:W-:Y:S01]  /*d250*/  FMUL.FTZ R71, R30, R104 ;  /* 0x000000681e477220 */ /* 0x000fe20000410000 */
[----:B------:R0:W-:Y:S01]  /*d260*/  STS [R168.X4+0x880], R193 ;  /* 0x000880c1a8007388 */ /* 0x0001e20000004800 */
[----:B------:R-:W-:Y:S02]  /*d270*/  FMUL.FTZ R192, R152, R196 ;  /* 0x000000c498c07220 */ /* 0x000fe40000410000 */
[-C--:B------:R-:W-:Y:S02]  /*d280*/  FMUL.FTZ R163, R239, R66.reuse ;  /* 0x00000042efa37220 */ /* 0x080fe40000410000 */
[----:B------:R-:W-:Y:S02]  /*d290*/  FFMA.FTZ R186, R238, R66, -R197 ;  /* 0x00000042eeba7223 */ /* 0x000fe400000108c5 */
[----:B------:R-:W-:Y:S02]  /*d2a0*/  FFMA.FTZ R69, R32, -R69, R245 ;  /* 0x8000004520457223 */ /* 0x000fe400000100f5 */
[----:B------:R-:W-:-:S02]  /*d2b0*/  FADD.FTZ R240, R240, R207 ;  /* 0x000000cff0f07221 */ /* 0x000fc40000010000 */
[----:B------:R-:W-:Y:S02]  /*d2c0*/  FMUL.FTZ R66, R241, R105 ;  /* 0x00000069f1427220 */ /* 0x000fe40000410000 */
[----:B-1----:R-:W-:Y:S02]  /*d2d0*/  FMUL.FTZ R195, R9, R196 ;  /* 0x000000c409c37220 */ /* 0x002fe40000410000 */
[----:B------:R-:W-:Y:S02]  /*d2e0*/  FFMA.FTZ R70, R28, -R71, R246 ;  /* 0x800000471c467223 */ /* 0x000fe400000100f6 */
[-C--:B------:R-:W-:Y:S01]  /*d2f0*/  FMUL.FTZ R191, R152, R194.reuse ;  /* 0x000000c298bf7220 */ /* 0x080fe20000410000 */
[----:B------:R1:W-:Y:S01]  /*d300*/  STS [R168.X4+0x884], R195 ;  /* 0x000884c3a8007388 */ /* 0x0003e20000004800 */
[----:B------:R-:W-:Y:S02]  /*d310*/  FFMA.FTZ R192, R151, R194, R192 ;  /* 0x000000c297c07223 */ /* 0x000fe400000100c0 */
[----:B------:R-:W-:-:S02]  /*d320*/  FFMA.FTZ R64, R238, R64, R163 ;  /* 0x00000040ee407223 */ /* 0x000fc400000100a3 */
[----:B------:R-:W-:Y:S02]  /*d330*/  FFMA.FTZ R71, R29, -R71, R244 ;  /* 0x800000471d477223 */ /* 0x000fe400000100f4 */
[----:B0-----:R-:W-:Y:S02]  /*d340*/  FMUL.FTZ R193, R218, R104 ;  /* 0x00000068dac17220 */ /* 0x001fe40000410000 */
[----:B------:R-:W-:Y:S02]  /*d350*/  FMUL.FTZ R194, R240, R105 ;  /* 0x00000069f0c27220 */ /* 0x000fe40000410000 */
[----:B------:R-:W-:Y:S02]  /*d360*/  FMUL.FTZ R163, R69, R66 ;  /* 0x0000004245a37220 */ /* 0x000fe40000410000 */
[----:B------:R-:W-:Y:S02]  /*d370*/  FFMA.FTZ R191, R151, R196, -R191 ;  /* 0x000000c497bf7223 */ /* 0x000fe400000108bf */
[----:B------:R-:W-:-:S02]  /*d380*/  FMUL.FTZ R199, R216, R98 ;  /* 0x00000062d8c77220 */ /* 0x000fc40000410000 */
[----:B-1----:R-:W-:Y:S02]  /*d390*/  FMUL.FTZ R195, R217, R104 ;  /* 0x00000068d9c37220 */ /* 0x002fe40000410000 */
[----:B------:R-:W-:Y:S02]  /*d3a0*/  FMUL.FTZ R196, R71, R193 ;  /* 0x000000c147c47220 */ /* 0x000fe40000410000 */
[----:B------:R-:W-:Y:S02]  /*d3b0*/  FFMA.FTZ R163, R68, R194, R163 ;  /* 0x000000c244a37223 */ /* 0x000fe400000100a3 */
[----:B------:R-:W-:Y:S02]  /*d3c0*/  FMUL.FTZ R197, R215, R98 ;  /* 0x00000062d7c57220 */ /* 0x000fe40000410000 */
[----:B------:R-:W-:Y:S02]  /*d3d0*/  FMUL.FTZ R200, R150, R199 ;  /* 0x000000c796c87220 */ /* 0x000fe40000410000 */
[----:B------:R-:W-:-:S02]  /*d3e0*/  FFMA.FTZ R198, R70, R195, R196 ;  /* 0x000000c346c67223 */ /* 0x000fc400000100c4 */
[----:B------:R-:W-:Y:S02]  /*d3f0*/  FADD.FTZ R163, RZ, R163 ;  /* 0x000000a3ffa37221 */ /* 0x000fe40000010000 */
[-C--:B------:R-:W-:Y:S02]  /*d400*/  FMUL.FTZ R205, R12, R197.reuse ;  /* 0x000000c50ccd7220 */ /* 0x080fe40000410000 */
[-C--:B------:R-:W-:Y:S02]  /*d410*/  FMUL.FTZ R204, R150, R197.reuse ;  /* 0x000000c596cc7220 */ /* 0x080fe40000410000 */
[----:B------:R-:W-:Y:S01]  /*d420*/  FFMA.FTZ R196, R149, R197, R200 ;  /* 0x000000c595c47223 */ /* 0x000fe200000100c8 */
[----:B------:R0:W-:Y:S01]  /*d430*/  STS [R168.X4+0x878], R205 ;  /* 0x000878cda8007388 */ /* 0x0001e20000004800 */
[----:B------:R-:W-:Y:S02]  /*d440*/  FADD.FTZ R202, R163, R198 ;  /* 0x000000c6a3ca7221 */ /* 0x000fe40000010000 */
[----:B------:R-:W-:-:S02]  /*d450*/  FMUL.FTZ R197, R220, R103 ;  /* 0x00000067dcc57220 */ /* 0x000fc40000410000 */
[----:B------:R-:W-:Y:S02]  /*d460*/  FMUL.FTZ R163, R69, R194 ;  /* 0x000000c245a37220 */ /* 0x000fe40000410000 */
[----:B------:R-:W-:Y:S02]  /*d470*/  FFMA.FTZ R198, R149, R199, -R204 ;  /* 0x000000c795c67223 */ /* 0x000fe400000108cc */
[----:B------:R-:W-:Y:S02]  /*d480*/  FMUL.FTZ R203, R180, R103 ;  /* 0x00000067b4cb7220 */ /* 0x000fe40000410000 */
[----:B------:R-:W-:Y:S02]  /*d490*/  FMUL.FTZ R204, R131, R197 ;  /* 0x000000c583cc7220 */ /* 0x000fe40000410000 */
[----:B------:R-:W-:Y:S02]  /*d4a0*/  FMUL.FTZ R201, R185, R102 ;  /* 0x00000066b9c97220 */ /* 0x000fe40000410000 */
[----:B------:R-:W-:-:S02]  /*d4b0*/  FMUL.FTZ R200, R71, R195 ;  /* 0x000000c347c87220 */ /* 0x000fc40000410000 */
[----:B------:R-:W-:Y:S02]  /*d4c0*/  FFMA.FTZ R163, R68, R66, -R163 ;  /* 0x0000004244a37223 */ /* 0x000fe400000108a3 */
[----:B------:R-:W-:Y:S02]  /*d4d0*/  FFMA.FTZ R178, R211, UR45, R178 ;  /* 0x0000002dd3b27c23 */ /* 0x000fe400080100b2 */
[----:B------:R-:W-:Y:S02]  /*d4e0*/  FMUL.FTZ R211, R12, R199 ;  /* 0x000000c70cd37220 */ /* 0x000fe40000410000 */
[----:B0-----:R-:W-:Y:S02]  /*d4f0*/  FFMA.FTZ R205, R130, R203, R204 ;  /* 0x000000cb82cd7223 */ /* 0x001fe400000100cc */
[----:B------:R-:W-:Y:S01]  /*d500*/  FMUL.FTZ R199, R221, R102 ;  /* 0x00000066ddc77220 */ /* 0x000fe20000410000 */
[----:B------:R0:W-:Y:S01]  /*d510*/  STS [R168.X4+0x87c], R211 ;  /* 0x00087cd3a8007388 */ /* 0x0001e20000004800 */
[----:B------:R-:W-:-:S02]  /*d520*/  FFMA.FTZ R200, R70, R193, -R200 ;  /* 0x000000c146c87223 */ /* 0x000fc400000108c8 */
[----:B------:R-:W-:Y:S02]  /*d530*/  FADD.FTZ R163, RZ, R163 ;  /* 0x000000a3ffa37221 */ /* 0x000fe40000010000 */
[----:B------:R-:W-:Y:S02]  /*d540*/  FMUL.FTZ R206, R131, R203 ;  /* 0x000000cb83ce7220 */ /* 0x000fe40000410000 */
[----:B------:R-:W-:Y:S02]  /*d550*/  FMUL.FTZ R204, R142, R201 ;  /* 0x000000c98ecc7220 */ /* 0x000fe40000410000 */
[----:B------:R-:W-:Y:S02]  /*d560*/  FADD.FTZ R202, R202, R205 ;  /* 0x000000cdcaca7221 */ /* 0x000fe40000010000 */
[----:B------:R-:W-:Y:S02]  /*d570*/  FADD.FTZ R163, R163, R200 ;  /* 0x000000c8a3a37221 */ /* 0x000fe40000010000 */
[----:B------:R-:W-:-:S02]  /*d580*/  FFMA.FTZ R206, R130, R197, -R206 ;  /* 0x000000c582ce7223 */ /* 0x000fc400000108ce */
[----:B------:R-:W-:Y:S02]  /*d590*/  FFMA.FTZ R205, R141, R199, R204 ;  /* 0x000000c78dcd7223 */ /* 0x000fe400000100cc */
[----:B------:R-:W-:Y:S02]  /*d5a0*/  FMUL.FTZ R200, R224, R101 ;  /* 0x00000065e0c87220 */ /* 0x000fe40000410000 */
[----:B------:R-:W-:Y:S02]  /*d5b0*/  FMUL.FTZ R204, R142, R199 ;  /* 0x000000c78ecc7220 */ /* 0x000fe40000410000 */
[C---:B------:R-:W-:Y:S02]  /*d5c0*/  FMUL.FTZ R187, R229.reuse, R212 ;  /* 0x000000d4e5bb7220 */ /* 0x040fe40000410000 */
[----:B------:R-:W-:Y:S02]  /*d5d0*/  FMUL.FTZ R229, R229, R188 ;  /* 0x000000bce5e57220 */ /* 0x000fe40000410000 */
[----:B------:R-:W-:-:S02]  /*d5e0*/  FADD.FTZ R206, R163, R206 ;  /* 0x000000cea3ce7221 */ /* 0x000fc40000010000 */
[----:B------:R-:W-:Y:S02]  /*d5f0*/  FADD.FTZ R208, R202, R205 ;  /* 0x000000cdcad07221 */ /* 0x000fe40000010000 */
[----:B------:R-:W-:Y:S02]  /*d600*/  FMUL.FTZ R202, R176, R101 ;  /* 0x00000065b0ca7220 */ /* 0x000fe40000410000 */
[----:B------:R-:W-:Y:S02]  /*d610*/  FMUL.FTZ R163, R144, R200 ;  /* 0x000000c890a37220 */ /* 0x000fe40000410000 */
[----:B------:R-:W-:Y:S02]  /*d620*/  FFMA.FTZ R205, R141, R201, -R204 ;  /* 0x000000c98dcd7223 */ /* 0x000fe400000108cc */
[C---:B------:R-:W-:Y:S02]  /*d630*/  FFMA.FTZ R187, R153.reuse, R188, R187 ;  /* 0x000000bc99bb7223 */ /* 0x040fe400000100bb */
[----:B------:R-:W-:-:S02]  /*d640*/  FFMA.FTZ R188, R153, R212, -R229 ;  /* 0x000000d499bc7223 */ /* 0x000fc400000108e5 */
[----:B------:R-:W-:Y:S02]  /*d650*/  FMUL.FTZ R65, R65, R90 ;  /* 0x0000005a41417220 */ /* 0x000fe40000410000 */
[----:B------:R-:W-:Y:S02]  /*d660*/  FMUL.FTZ R212, R164, R166 ;  /* 0x000000a6a4d47220 */ /* 0x000fe40000410000 */
[----:B------:R-:W-:Y:S02]  /*d670*/  FFMA.FTZ R207, R143, R202, R163 ;  /* 0x000000ca8fcf7223 */ /* 0x000fe400000100a3 */
[----:B------:R-:W-:Y:S02]  /*d680*/  FADD.FTZ R204, R206, R205 ;  /* 0x000000cdcecc7221 */ /* 0x000fe40000010000 */
[----:B------:R-:W-:Y:S02]  /*d690*/  FMUL.FTZ R205, R171, R100 ;  /* 0x00000064abcd7220 */ /* 0x000fe40000410000 */
[----:B------:R-:W-:-:S02]  /*d6a0*/  FMUL.FTZ R233, R0, R65 ;  /* 0x0000004100e97220 */ /* 0x000fc40000410000 */
[-C--:B------:R-:W-:Y:S02]  /*d6b0*/  FMUL.FTZ R213, R164, R65.reuse ;  /* 0x00000041a4d57220 */ /* 0x080fe40000410000 */
[----:B------:R-:W-:Y:S01]  /*d6c0*/  FFMA.FTZ R163, R156, R65, -R212 ;  /* 0x000000419ca37223 */ /* 0x000fe200000108d4 */
[----:B------:R-:W-:Y:S01]  /*d6d0*/  STS [R168.X4+0x8bc], R233 ;  /* 0x0008bce9a8007388 */ /* 0x000fe20000004800 */
[----:B------:R-:W-:Y:S02]  /*d6e0*/  FADD.FTZ R208, R208, R207 ;  /* 0x000000cfd0d07221 */ /* 0x000fe40000010000 */
[----:B------:R-:W-:Y:S02]  /*d6f0*/  FMUL.FTZ R65, R144, R202 ;  /* 0x000000ca90417220 */ /* 0x000fe40000410000 */
[----:B------:R-:W-:Y:S02]  /*d700*/  FMUL.FTZ R212, R228, R99 ;  /* 0x00000063e4d47220 */ /* 0x000fe40000410000 */
[----:B------:R-:W-:-:S02]  /*d710*/  FMUL.FTZ R207, R225, R100 ;  /* 0x00000064e1cf7220 */ /* 0x000fc40000410000 */
[----:B------:R-:W-:Y:S02]  /*d720*/  FMUL.FTZ R206, R146, R205 ;  /* 0x000000cd92ce7220 */ /* 0x000fe40000410000 */
[----:B------:R-:W-:Y:S02]  /*d730*/  FFMA.FTZ R166, R156, R166, R213 ;  /* 0x000000a69ca67223 */ /* 0x000fe400000100d5 */
[----:B------:R-:W-:Y:S02]  /*d740*/  FFMA.FTZ R65, R143, R200, -R65 ;  /* 0x000000c88f417223 */ /* 0x000fe40000010841 */
[----:B------:R-:W-:Y:S02]  /*d750*/  FMUL.FTZ R214, R227, R99 ;  /* 0x00000063e3d67220 */ /* 0x000fe40000410000 */
[----:B------:R-:W-:Y:S02]  /*d760*/  FMUL.FTZ R213, R148, R212 ;  /* 0x000000d494d57220 */ /* 0x000fe40000410000 */
[----:B0-----:R-:W-:-:S02]  /*d770*/  FFMA.FTZ R211, R145, R207, R206 ;  /* 0x000000cf91d37223 */ /* 0x001fc400000100ce */
[----:B------:R-:W-:Y:S02]  /*d780*/  FADD.FTZ R204, R204, R65 ;  /* 0x00000041cccc7221 */ /* 0x000fe40000010000 */
[-C--:B------:R-:W-:Y:S02]  /*d790*/  FFMA.FTZ R65, R147, R214.reuse, R213 ;  /* 0x000000d693417223 */ /* 0x080fe400000100d5 */
[----:B------:R-:W-:Y:S02]  /*d7a0*/  FADD.FTZ R208, R208, R211 ;  /* 0x000000d3d0d07221 */ /* 0x000fe40000010000 */
[-C--:B------:R-:W-:Y:S02]  /*d7b0*/  FMUL.FTZ R206, R148, R214.reuse ;  /* 0x000000d694ce7220 */ /* 0x080fe40000410000 */
[----:B------:R-:W-:Y:S02]  /*d7c0*/  FADD.FTZ R65, R208, R65 ;  /* 0x00000041d0417221 */ /* 0x000fe40000010000 */
[----:B------:R-:W-:-:S02]  /*d7d0*/  FMUL.FTZ R223, R15, R214 ;  /* 0x000000d60fdf7220 */ /* 0x000fc40000410000 */
[----:B------:R-:W-:Y:S02]  /*d7e0*/  FMUL.FTZ R214, R146, R207 ;  /* 0x000000cf92d67220 */ /* 0x000fe40000410000 */
[----:B------:R-:W-:Y:S01]  /*d7f0*/  FADD.FTZ R65, R65, R196 ;  /* 0x000000c441417221 */ /* 0x000fe20000010000 */
[----:B------:R-:W-:Y:S01]  /*d800*/  STS [R168.X4+0x870], R223 ;  /* 0x000870dfa8007388 */ /* 0x000fe20000004800 */
        /* <DEDUP_REMOVED lines=11> */
[----:B------:R-:W-:Y:S01]  /*d8c0*/  MOV R67, UR39 ;  /* 0x0000002700437c02 */ /* 0x000fe20008000f00 */
[----:B------:R-:W-:Y:S02]  /*d8d0*/  FMUL.FTZ R203, R26, R203 ;  /* 0x000000cb1acb7220 */ /* 0x000fe40000410000 */
[----:B------:R-:W-:Y:S01]  /*d8e0*/  FADD.FTZ R188, R191, R188 ;  /* 0x000000bcbfbc7221 */ /* 0x000fe20000010000 */
[----:B------:R-:W-:Y:S01]  /*d8f0*/  LEA R198, R67, -R138, 0x1 ;  /* 0x8000008a43c67211 */ /* 0x000fe200078e08ff */
[----:B------:R-:W-:Y:S01]  /*d900*/  FMUL.FTZ R65, R31, R194 ;  /* 0x000000c21f417220 */ /* 0x000fe20000410000 */
[----:B------:R0:W-:Y:S01]  /*d910*/  STS [R168.X4+0x850], R203 ;  /* 0x000850cba8007388 */ /* 0x0001e20000004800 */
[----:B------:R-:W-:Y:S01]  /*d920*/  FADD.FTZ R189, R172, R189 ;  /* 0x000000bdacbd7221 */ /* 0x000fe20000010000 */
[----:B------:R-:W-:Y:S01]  /*d930*/  ISETP.GE.AND P0, PT, R198, 0x1, PT ;  /* 0x00000001c600780c */ /* 0x000fe20003f06270 */
[----:B------:R-:W-:Y:S01]  /*d940*/  FADD.FTZ R183, R188, R183 ;  /* 0x000000b7bcb77221 */ /* 0x000fe20000010000 */
[----:B------:R1:W-:Y:S01]  /*d950*/  STS [R168.X4+0x840], R65 ;  /* 0x00084041a8007388 */ /* 0x0003e20000004800 */
[----:B------:R-:W-:-:S02]  /*d960*/  FMUL.FTZ R195, R30, R195 ;  /* 0x000000c31ec37220 */ /* 0x000fc40000410000 */
[----:B------:R-:W-:Y:S02]  /*d970*/  FFMA.FTZ R184, R234, R184, -R235 ;  /* 0x000000b8eab87223 */ /* 0x000fe400000108eb */
[----:B------:R-:W-:Y:S01]  /*d980*/  FADD.FTZ R187, R183, R232 ;  /* 0x000000e8b7bb7221 */ /* 0x000fe20000010000 */
[----:B------:R2:W-:Y:S01]  /*d990*/  STS [R168.X4+0x848], R195 ;  /* 0x000848c3a8007388 */ /* 0x0005e20000004800 */
[----:B0-----:R-:W-:Y:S02]  /*d9a0*/  FADD.FTZ R203, R189, R64 ;  /* 0x00000040bdcb7221 */ /* 0x001fe40000010000 */
[----:B------:R-:W-:Y:S02]  /*d9b0*/  FMUL.FTZ R64, R225, UR43 ;  /* 0x0000002be1407c20 */ /* 0x000fe40008410000 */
[----:B-1----:R-:W-:Y:S02]  /*d9c0*/  FMUL.FTZ R65, R224, UR43 ;  /* 0x0000002be0417c20 */ /* 0x002fe40008410000 */
[----:B------:R-:W-:-:S02]  /*d9d0*/  FMUL.FTZ R219, R18, R205 ;  /* 0x000000cd12db7220 */ /* 0x000fc40000410000 */
[----:B------:R-:W-:Y:S02]  /*d9e0*/  FMUL.FTZ R213, R18, R207 ;  /* 0x000000cf12d57220 */ /* 0x000fe40000410000 */
[----:B------:R-:W-:Y:S01]  /*d9f0*/  FMUL.FTZ R205, R21, R202 ;  /* 0x000000ca15cd7220 */ /* 0x000fe20000410000 */
[----:B------:R-:W-:Y:S01]  /*da00*/  STS [R168.X4+0x86c], R219 ;  /* 0x00086cdba8007388 */ /* 0x000fe20000004800 */
[----:B------:R-:W-:Y:S02]  /*da10*/  FMUL.FTZ R229, R15, R212 ;  /* 0x000000d40fe57220 */ /* 0x000fe40000410000 */
[----:B------:R-:W-:Y:S01]  /*da20*/  FMUL.FTZ R207, R21, R200 ;  /* 0x000000c815cf7220 */ /* 0x000fe20000410000 */
[----:B------:R0:W-:Y:S01]  /*da30*/  STS [R168.X4+0x860], R205 ;  /* 0x000860cda8007388 */ /* 0x0001e20000004800 */
[C---:B------:R-:W-:Y:S02]  /*da40*/  FMUL.FTZ R199, R24.reuse, R199 ;  /* 0x000000c718c77220 */ /* 0x040fe40000410000 */
[----:B------:R-:W-:Y:S01]  /*da50*/  FMUL.FTZ R201, R24, R201 ;  /* 0x000000c918c97220 */ /* 0x000fe20000410000 */
[----:B------:R-:W-:Y:S01]  /*da60*/  STS [R168.X4+0x874], R229 ;  /* 0x000874e5a8007388 */ /* 0x000fe20000004800 */
[----:B------:R-:W-:-:S02]  /*da70*/  FMUL.FTZ R197, R26, R197 ;  /* 0x000000c51ac57220 */ /* 0x000fc40000410000 */
[----:B------:R-:W-:Y:S01]  /*da80*/  FMUL.FTZ R193, R30, R193 ;  /* 0x000000c11ec17220 */ /* 0x000fe20000410000 */
[----:B------:R-:W-:Y:S01]  /*da90*/  STS [R168.X4+0x868], R213 ;  /* 0x000868d5a8007388 */ /* 0x000fe20000004800 */
[----:B------:R-:W-:Y:S02]  /*daa0*/  FMUL.FTZ R183, R31, R66 ;  /* 0x000000421fb77220 */ /* 0x000fe40000410000 */
[----:B--2---:R-:W-:Y:S01]  /*dab0*/  FFMA.FTZ R195, R171, UR45, -R64 ;  /* 0x0000002dabc37c23 */ /* 0x004fe20008010840 */
[----:B------:R-:W-:Y:S01]  /*dac0*/  STS [R168.X4+0x864], R207 ;  /* 0x000864cfa8007388 */ /* 0x000fe20000004800 */
[----:B------:R-:W-:Y:S02]  /*dad0*/  FFMA.FTZ R188, R176, UR45, R65 ;  /* 0x0000002db0bc7c23 */ /* 0x000fe40008010041 */
[----:B------:R-:W-:Y:S01]  /*dae0*/  FADD.FTZ R187, R187, R184 ;  /* 0x000000b8bbbb7221 */ /* 0x000fe20000010000 */
[----:B------:R1:W-:Y:S01]  /*daf0*/  STS [R168.X4+0x858], R199 ;  /* 0x000858c7a8007388 */ /* 0x0003e20000004800 */
[----:B------:R-:W-:-:S02]  /*db00*/  FMUL.FTZ R64, R221, UR43 ;  /* 0x0000002bdd407c20 */ /* 0x000fc40008410000 */
[----:B------:R-:W-:Y:S01]  /*db10*/  FMUL.FTZ R65, R180, UR43 ;  /* 0x0000002bb4417c20 */ /* 0x000fe20008410000 */
[----:B------:R2:W-:Y:S01]  /*db20*/  STS [R168.X4+0x85c], R201 ;  /* 0x00085cc9a8007388 */ /* 0x0005e20000004800 */
[----:B0-----:R-:W-:Y:S02]  /*db30*/  FADD.FTZ R205, R187, R190 ;  /* 0x000000bebbcd7221 */ /* 0x001fe40000010000 */
[----:B------:R-:W-:Y:S01]  /*db40*/  FFMA.FTZ R191, R185, UR45, -R64 ;  /* 0x0000002db9bf7c23 */ /* 0x000fe20008010840 */
[----:B------:R0:W-:Y:S01]  /*db50*/  STS [R168.X4+0x854], R197 ;  /* 0x000854c5a8007388 */ /* 0x0001e20000004800 */
[----:B------:R-:W-:Y:S02]  /*db60*/  FFMA.FTZ R174, R220, UR45, -R65 ;  /* 0x0000002ddcae7c23 */ /* 0x000fe40008010841 */
[----:B------:R-:W-:Y:S01]  /*db70*/  FMUL.FTZ R196, R210, UR43 ;  /* 0x0000002bd2c47c20 */ /* 0x000fe20008410000 */
[----:B------:R3:W-:Y:S01]  /*db80*/  STS [R168.X4+0x84c], R193 ;  /* 0x00084cc1a8007388 */ /* 0x0007e20000004800 */
[----:B-1----:R-:W-:-:S02]  /*db90*/  FMUL.FTZ R199, R215, UR43 ;  /* 0x0000002bd7c77c20 */ /* 0x002fc40008410000 */
[----:B--2---:R-:W-:Y:S01]  /*dba0*/  FMUL.FTZ R201, R209, UR43 ;  /* 0x0000002bd1c97c20 */ /* 0x004fe20008410000 */
[----:B------:R1:W-:Y:S01]  /*dbb0*/  STS [R168.X4+0x844], R183 ;  /* 0x000844b7a8007388 */ /* 0x0003e20000004800 */
[----:B------:R-:W-:Y:S02]  /*dbc0*/  FMUL.FTZ R194, R216, UR43 ;  /* 0x0000002bd8c27c20 */ /* 0x000fe40008410000 */
[----:B0-----:R-:W-:Y:S02]  /*dbd0*/  FMUL.FTZ R197, R227, UR43 ;  /* 0x0000002be3c57c20 */ /* 0x001fe40008410000 */
[----:B------:R-:W-:Y:S02]  /*dbe0*/  FMUL.FTZ R192, R228, UR43 ;  /* 0x0000002be4c07c20 */ /* 0x000fe40008410000 */
[----:B------:R-:W-:Y:S02]  /*dbf0*/  FMUL.FTZ R190, R171, UR43 ;  /* 0x0000002babbe7c20 */ /* 0x000fe40008410000 */
[----:B---3--:R-:W-:-:S02]  /*dc00*/  FMUL.FTZ R193, R176, UR43 ;  /* 0x0000002bb0c17c20 */ /* 0x008fc40008410000 */
[----:B------:R-:W-:Y:S02]  /*dc10*/  FMUL.FTZ R184, R185, UR43 ;  /* 0x0000002bb9b87c20 */ /* 0x000fe40008410000 */
[----:B------:R-:W-:Y:S02]  /*dc20*/  FMUL.FTZ R189, R220, UR43 ;  /* 0x0000002bdcbd7c20 */ /* 0x000fe40008410000 */
[----:B------:R-:W-:Y:S02]  /*dc30*/  FMUL.FTZ R65, R217, UR43 ;  /* 0x0000002bd9417c20 */ /* 0x000fe40008410000 */
[----:B------:R-:W-:Y:S02]  /*dc40*/  FMUL.FTZ R64, R218, UR43 ;  /* 0x0000002bda407c20 */ /* 0x000fe40008410000 */
[----:B-1----:R-:W-:Y:S02]  /*dc50*/  FMUL.FTZ R168, R240, UR43 ;  /* 0x0000002bf0a87c20 */ /* 0x002fe40008410000 */
[----:B------:R-:W-:-:S02]  /*dc60*/  FMUL.FTZ R183, R241, UR43 ;  /* 0x0000002bf1b77c20 */ /* 0x000fc40008410000 */
        /* <DEDUP_REMOVED lines=9> */
[----:B------:R-:W-:Y:S02]  /*dd00*/  FFMA.FTZ R189, R180, UR45, R189 ;  /* 0x0000002db4bd7c23 */ /* 0x000fe400080100bd */
[----:B------:R-:W-:Y:S02]  /*dd10*/  FFMA.FTZ R172, R218, UR45, -R65 ;  /* 0x0000002ddaac7c23 */ /* 0x000fe40008010841 */
[----:B------:R-:W-:-:S02]  /*dd20*/  FFMA.FTZ R187, R217, UR45, R64 ;  /* 0x0000002dd9bb7c23 */ /* 0x000fc40008010040 */
        /* <DEDUP_REMOVED lines=35> */
.L_x_9110:
[----:B------:R-:W-:Y:S05]  /*df60*/  BSYNC B0 ;  /* 0x0000000000007941 */ /* 0x000fea0003800000 */
.L_x_9109:
        /* <DEDUP_REMOVED lines=49> */
.L_x_9112:
[----:B------:R-:W-:Y:S05]  /*e280*/  BSYNC B0 ;  /* 0x0000000000007941 */ /* 0x000fea0003800000 */
.L_x_9111:
[----:B------:R-:W1:Y:S01]  /*e290*/  LDS R139, [R139.X4+0x940] ;  /* 0x000940008b8b7984 */ /* 0x000e620000004800 */
[----:B------:R-:W-:Y:S01]  /*e2a0*/  BSSY B0, `(.L_x_9113) ;  /* 0x0000004000007945 */ /* 0x000fe20003800000 */
[----:B------:R-:W-:Y:S01]  /*e2b0*/  LEA.HI.SX32 R203, R203, R138, 0x1b ;  /* 0x0000008acbcb7211 */ /* 0x000fe200078fdaff */
[----:B------:R-:W-:Y:S05]  /*e2c0*/  @!P1 BRA `(.L_x_9114) ;  /* 0x0000001000009947 */ /* 0x000fea0003800000 */
[----:B-1----:R1:W-:Y:S02]  /*e2d0*/  RED.E.ADD.F32.FTZ.RN.STRONG.GPU [R64.64+-0xf00], R139 ;  /* 0xfff1008b4000798e */ /* 0x0023e4000c10e7a0 */
.L_x_9114:
[----:B------:R-:W-:Y:S05]  /*e2e0*/  BSYNC B0 ;  /* 0x0000000000007941 */ /* 0x000fea0003800000 */
.L_x_9113:
[----:B------:R-:W2:Y:S01]  /*e2f0*/  LDS R203, [R203.X4+0x9c0] ;  /* 0x0009c000cbcb7984 */ /* 0x000ea20000004800 */
[----:B------:R-:W-:Y:S01]  /*e300*/  BSSY B0, `(.L_x_9115) ;  /* 0x0000005000007945 */ /* 0x000fe20003800000 */
[C---:B0-----:R-:W-:Y:S02]  /*e310*/  IADD3 R67, R138.reuse, 0x80, RZ ;  /* 0x000000808a437810 */ /* 0x041fe40007ffe0ff */
[----:B-1----:R-:W-:Y:S01]  /*e320*/  IADD3 R139, R138, 0xa0, RZ ;  /* 0x000000a08a8b7810 */ /* 0x002fe20007ffe0ff */
[----:B------:R-:W-:Y:S05]  /*e330*/  @!P2 BRA `(.L_x_9116) ;  /* 0x000000100000a947 */ /* 0x000fea0003800000 */
[----:B--2---:R0:W-:Y:S02]  /*e340*/  RED.E.ADD.F32.FTZ.RN.STRONG.GPU [R64.64+-0xe80], R203 ;  /* 0xfff180cb4000798e */ /* 0x0041e4000c10e7a0 */
.L_x_9116:
[----:B------:R-:W-:Y:S05]  /*e350*/  BSYNC B0 ;  /* 0x0000000000007941 */ /* 0x000fea0003800000 */
.L_x_9115:
        /* <DEDUP_REMOVED lines=14> */
.L_x_9118:
[----:B------:R-:W-:Y:S05]  /*e440*/  BSYNC B0 ;  /* 0x0000000000007941 */ /* 0x000fea0003800000 */
.L_x_9117:
[----:B------:R-:W1:Y:S01]  /*e450*/  LDS R139, [R139.X4+0xac0] ;  /* 0x000ac0008b8b7984 */ /* 0x000e620000004800 */
[----:B------:R-:W-:Y:S01]  /*e460*/  BSSY B0, `(.L_x_9119) ;  /* 0x0000005000007945 */ /* 0x000fe20003800000 */
[----:B0-----:R-:W-:Y:S02]  /*e470*/  IADD3 R67, R138, 0xe0, RZ ;  /* 0x000000e08a437810 */ /* 0x001fe40007ffe0ff */
[----:B------:R-:W-:Y:S01]  /*e480*/  LEA.HI.SX32 R203, R203, R138, 0x1b ;  /* 0x0000008acbcb7211 */ /* 0x000fe200078fdaff */
[----:B------:R-:W-:Y:S05]  /*e490*/  @!P0 BRA `(.L_x_9120) ;  /* 0x0000001000008947 */ /* 0x000fea0003800000 */
[----:B-1----:R0:W-:Y:S02]  /*e4a0*/  RED.E.ADD.F32.FTZ.RN.STRONG.GPU [R64.64+-0xd80], R139 ;  /* 0xfff2808b4000798e */ /* 0x0021e4000c10e7a0 */
.L_x_9120:
[----:B------:R-:W-:Y:S05]  /*e4b0*/  BSYNC B0 ;  /* 0x0000000000007941 */ /* 0x000fea0003800000 */
.L_x_9119:
[----:B------:R-:W2:Y:S01]  /*e4c0*/  LDS R203, [R203.X4+0xb40] ;  /* 0x000b4000cbcb7984 */ /* 0x000ea20000004800 */
[----:B------:R-:W-:Y:S01]  /*e4d0*/  BSSY B0, `(.L_x_9121) ;  /* 0x0000005000007945 */ /* 0x000fe20003800000 */
[----:B01----:R-:W-:-:S02]  /*e4e0*/  IADD3 R139, R138, 0x100, RZ ;  /* 0x000001008a8b7810 */ /* 0x003fc40007ffe0ff */
[----:B------:R-:W-:Y:S01]  /*e4f0*/  LEA.HI.SX32 R67, R67, R138, 0x1b ;  /* 0x0000008a43437211 */ /* 0x000fe200078fdaff */
[----:B------:R-:W-:Y:S05]  /*e500*/  @!P1 BRA `(.L_x_9122) ;  /* 0x0000001000009947 */ /* 0x000fea0003800000 */
[----:B--2---:R0:W-:Y:S02]  /*e510*/  RED.E.ADD.F32.FTZ.RN.STRONG.GPU [R64.64+-0xd00], R203 ;  /* 0xfff300cb4000798e */ /* 0x0041e4000c10e7a0 */
.L_x_9122:
[----:B------:R-:W-:Y:S05]  /*e520*/  BSYNC B0 ;  /* 0x0000000000007941 */ /* 0x000fea0003800000 */
.L_x_9121:
[----:B------:R-:W1:Y:S01]  /*e530*/  LDS R67, [R67.X4+0xbc0] ;  /* 0x000bc00043437984 */ /* 0x000e620000004800 */
[----:B------:R-:W-:Y:S01]  /*e540*/  BSSY B0, `(.L_x_9123) ;  /* 0x0000005000007945 */ /* 0x000fe20003800000 */
[----:B0-2---:R-:W-:Y:S02]  /*e550*/  IADD3 R203, R138, 0x120, RZ ;  /* 0x000001208acb7810 */ /* 0x005fe40007ffe0ff */
[----:B------:R-:W-:Y:S01]  /*e560*/  LEA.HI.SX32 R139, R139, R138, 0x1b ;  /* 0x0000008a8b8b7211 */ /* 0x000fe200078fdaff */
[----:B------:R-:W-:Y:S05]  /*e570*/  @!P2 BRA `(.L_x_9124) ;  /* 0x000000100000a947 */ /* 0x000fea0003800000 */
[----:B-1----:R0:W-:Y:S02]  /*e580*/  RED.E.ADD.F32.FTZ.RN.STRONG.GPU [R64.64+-0xc80], R67 ;  /* 0xfff380434000798e */ /* 0x0021e4000c10e7a0 */
.L_x_9124:
[----:B------:R-:W-:Y:S05]  /*e590*/  BSYNC B0 ;  /* 0x0000000000007941 */ /* 0x000fea0003800000 */
.L_x_9123:
[----:B------:R-:W2:Y:S01]  /*e5a0*/  LDS R139, [R139.X4+0xc40] ;  /* 0x000c40008b8b7984 */ /* 0x000ea20000004800 */
[----:B------:R-:W-:Y:S01]  /*e5b0*/  BSSY B0, `(.L_x_9125) ;  /* 0x0000005000007945 */ /* 0x000fe20003800000 */
[----:B01----:R-:W-:Y:S02]  /*e5c0*/  IADD3 R67, R138, 0x140, RZ ;  /* 0x000001408a437810 */ /* 0x003fe40007ffe0ff */
[----:B------:R-:W-:Y:S01]  /*e5d0*/  LEA.HI.SX32 R203, R203, R138, 0x1b ;  /* 0x0000008acbcb7211 */ /* 0x000fe200078fdaff */
[----:B------:R-:W-:Y:S05]  /*e5e0*/  @!P3 BRA `(.L_x_9126) ;  /* 0x000000100000b947 */ /* 0x000fea0003800000 */
[----:B--2---:R0:W-:Y:S02]  /*e5f0*/  RED.E.ADD.F32.FTZ.RN.STRONG.GPU [R64.64+-0xc00], R139 ;  /* 0xfff4008b4000798e */ /* 0x0041e4000c10e7a0 */
.L_x_9126:
[----:B------:R-:W-:Y:S05]  /*e600*/  BSYNC B0 ;  /* 0x0000000000007941 */ /* 0x000fea0003800000 */
.L_x_9125:
[----:B------:R-:W1:Y:S01]  /*e610*/  LDS R203, [R203.X4+0xcc0] ;  /* 0x000cc000cbcb7984 */ /* 0x000e620000004800 */
[----:B------:R-:W-:Y:S01]  /*e620*/  BSSY B0, `(.L_x_9127) ;  /* 0x0000004000007945 */ /* 0x000fe20003800000 */
[----:B------:R-:W-:Y:S01]  /*e630*/  LEA.HI.SX32 R67, R67, R138, 0x1b ;  /* 0x0000008a43437211 */ /* 0x000fe200078fdaff */
[----:B------:R-:W-:Y:S05]  /*e640*/  @!P4 BRA `(.L_x_9128) ;  /* 0x000000100000c947 */ /* 0x000fea0003800000 */
[----:B-1----:R1:W-:Y:S02]  /*e650*/  RED.E.ADD.F32.FTZ.RN.STRONG.GPU [R64.64+-0xb80], R203 ;  /* 0xfff480cb4000798e */ /* 0x0023e4000c10e7a0 */
.L_x_9128:
[----:B------:R-:W-:Y:S05]  /*e660*/  BSYNC B0 ;  /* 0x0000000000007941 */ /* 0x000fea0003800000 */
.L_x_9127:
[----:B------:R-:W3:Y:S01]  /*e670*/  LDS R67, [R67.X4+0xd40] ;  /* 0x000d400043437984 */ /* 0x000ee20000004800 */
[----:B------:R-:W-:Y:S01]  /*e680*/  BSSY B0, `(.L_x_9129) ;  /* 0x0000005000007945 */ /* 0x000fe20003800000 */
[----:B0-2---:R-:W-:-:S02]  /*e690*/  IADD3 R139, R138, 0x160, RZ ;  /* 0x000001608a8b7810 */ /* 0x005fc40007ffe0ff */
[----:B-1----:R-:W-:Y:S01]  /*e6a0*/  IADD3 R203, R138, 0x180, RZ ;  /* 0x000001808acb7810 */ /* 0x002fe20007ffe0ff */
[----:B------:R-:W-:Y:S05]  /*e6b0*/  @!P5 BRA `(.L_x_9130) ;  /* 0x000000100000d947 */ /* 0x000fea0003800000 */
[----:B---3--:R0:W-:Y:S02]  /*e6c0*/  RED.E.ADD.F32.FTZ.RN.STRONG.GPU [R64.64+-0xb00], R67 ;  /* 0xfff500434000798e */ /* 0x0081e4000c10e7a0 */
.L_x_9130:
[----:B------:R-:W-:Y:S05]  /*e6d0*/  BSYNC B0 ;  /* 0x0000000000007941 */ /* 0x000fea0003800000 */
.L_x_9129:
        /* <DEDUP_REMOVED lines=14> */
.L_x_9132:
[----:B------:R-:W-:Y:S05]  /*e7c0*/  BSYNC B0 ;  /* 0x0000000000007941 */ /* 0x000fea0003800000 */
.L_x_9131:
[----:B------:R-:W1:Y:S01]  /*e7d0*/  LDS R203, [R203.X4+0xe40] ;  /* 0x000e4000cbcb7984 */ /* 0x000e620000004800 */
[----:B------:R-:W-:Y:S01]  /*e7e0*/  BSSY B0, `(.L_x_9133) ;  /* 0x0000005000007945 */ /* 0x000fe20003800000 */
[----:B0-----:R-:W-:-:S02]  /*e7f0*/  IADD3 R139, R138, 0x1c0, RZ ;  /* 0x000001c08a8b7810 */ /* 0x001fc40007ffe0ff */
[----:B------:R-:W-:Y:S01]  /*e800*/  LEA.HI.SX32 R67, R67, R138, 0x1b ;  /* 0x0000008a43437211 */ /* 0x000fe200078fdaff */
[----:B------:R-:W-:Y:S05]  /*e810*/  @!P0 BRA `(.L_x_9134) ;  /* 0x0000001000008947 */ /* 0x000fea0003800000 */
[----:B-1----:R0:W-:Y:S02]  /*e820*/  RED.E.ADD.F32.FTZ.RN.STRONG.GPU [R64.64+-0xa00], R203 ;  /* 0xfff600cb4000798e */ /* 0x0021e4000c10e7a0 */
.L_x_9134:
[----:B------:R-:W-:Y:S05]  /*e830*/  BSYNC B0 ;  /* 0x0000000000007941 */ /* 0x000fea0003800000 */
.L_x_9133:
[----:B------:R-:W2:Y:S01]  /*e840*/  LDS R67, [R67.X4+0xec0] ;  /* 0x000ec00043437984 */ /* 0x000ea20000004800 */
[----:B------:R-:W-:Y:S01]  /*e850*/  BSSY B0, `(.L_x_9135) ;  /* 0x0000005000007945 */ /* 0x000fe20003800000 */
[----:B01----:R-:W-:Y:S02]  /*e860*/  IADD3 R203, R138, 0x1e0, RZ ;  /* 0x000001e08acb7810 */ /* 0x003fe40007ffe0ff */
[----:B------:R-:W-:Y:S01]  /*e870*/  LEA.HI.SX32 R139, R139, R138, 0x1b ;  /* 0x0000008a8b8b7211 */ /* 0x000fe200078fdaff */
[----:B------:R-:W-:Y:S05]  /*e880*/  @!P1 BRA `(.L_x_9136) ;  /* 0x0000001000009947 */ /* 0x000fea0003800000 */
[----:B--2---:R0:W-:Y:S02]  /*e890*/  RED.E.ADD.F32.FTZ.RN.STRONG.GPU [R64.64+-0x980], R67 ;  /* 0xfff680434000798e */ /* 0x0041e4000c10e7a0 */
.L_x_9136:
[----:B------:R-:W-:Y:S05]  /*e8a0*/  BSYNC B0 ;  /* 0x0000000000007941 */ /* 0x000fea0003800000 */
.L_x_9135:
[----:B------:R-:W1:Y:S01]  /*e8b0*/  LDS R139, [R139.X4+0xf40] ;  /* 0x000f40008b8b7984 */ /* 0x000e620000004800 */
[----:B------:R-:W-:Y:S01]  /*e8c0*/  BSSY B0, `(.L_x_9137) ;  /* 0x0000004000007945 */ /* 0x000fe20003800000 */
[----:B------:R-:W-:Y:S01]  /*e8d0*/  LEA.HI.SX32 R203, R203, R138, 0x1b ;  /* 0x0000008acbcb7211 */ /* 0x000fe200078fdaff */
[----:B------:R-:W-:Y:S05]  /*e8e0*/  @!P2 BRA `(.L_x_9138) ;  /* 0x000000100000a947 */ /* 0x000fea0003800000 */
[----:B-1----:R1:W-:Y:S02]  /*e8f0*/  RED.E.ADD.F32.FTZ.RN.STRONG.GPU [R64.64+-0x900], R139 ;  /* 0xfff7008b4000798e */ /* 0x0023e4000c10e7a0 */
.L_x_9138:
[----:B------:R-:W-:Y:S05]  /*e900*/  BSYNC B0 ;  /* 0x0000000000007941 */ /* 0x000fea0003800000 */
.L_x_9137:
[----:B------:R-:W3:Y:S01]  /*e910*/  LDS R203, [R203.X4+0xfc0] ;  /* 0x000fc000cbcb7984 */ /* 0x000ee20000004800 */
[C---:B------:R-:W-:Y:S01]  /*e920*/  IADD3 R66, R138.reuse, 0x200, RZ ;  /* 0x000002008a427810 */ /* 0x040fe20007ffe0ff */
[----:B------:R-:W-:Y:S01]  /*e930*/  BSSY B0, `(.L_x_9139) ;  /* 0x0000005000007945 */ /* 0x000fe20003800000 */
[----:B0-2---:R-:W-:-:S02]  /*e940*/  IADD3 R67, R138, 0x220, RZ ;  /* 0x000002208a437810 */ /* 0x005fc40007ffe0ff */
[----:B------:R-:W-:Y:S01]  /*e950*/  LEA.HI.SX32 R66, R66, R138, 0x1b ;  /* 0x0000008a42427211 */ /* 0x000fe200078fdaff */
[----:B------:R-:W-:Y:S05]  /*e960*/  @!P3 BRA `(.L_x_9140) ;  /* 0x000000100000b947 */ /* 0x000fea0003800000 */
[----:B---3--:R0:W-:Y:S02]  /*e970*/  RED.E.ADD.F32.FTZ.RN.STRONG.GPU [R64.64+-0x880], R203 ;  /* 0xfff780cb4000798e */ /* 0x0081e4000c10e7a0 */
.L_x_9140:
[----:B------:R-:W-:Y:S05]  /*e980*/  BSYNC B0 ;  /* 0x0000000000007941 */ /* 0x000fea0003800000 */
.L_x_9139:
[----:B-1----:R-:W-:Y:S01]  /*e990*/  LEA.HI.SX32 R139, R67, R138, 0x1b ;  /* 0x0000008a438b7211 */ /* 0x002fe200078fdaff */
[----:B------:R-:W-:Y:S01]  /*e9a0*/  BSSY B0, `(.L_x_9141) ;  /* 0x0000004000007945 */ /* 0x000fe20003800000 */
[----:B------:R1:W2:Y:S01]  /*e9b0*/  LDS R67, [R66.X4+0x1040] ;  /* 0x0010400042437984 */ /* 0x0002a20000004800 */
[----:B------:R-:W-:Y:S05]  /*e9c0*/  @!P4 BRA `(.L_x_9142) ;  /* 0x000000100000c947 */ /* 0x000fea0003800000 */
[----:B--2---:R2:W-:Y:S02]  /*e9d0*/  RED.E.ADD.F32.FTZ.RN.STRONG.GPU [R64.64+-0x800], R67 ;  /* 0xfff800434000798e */ /* 0x0045e4000c10e7a0 */
.L_x_9142:
[----:B------:R-:W-:Y:S05]  /*e9e0*/  BSYNC B0 ;  /* 0x0000000000007941 */ /* 0x000fea0003800000 */
.L_x_9141:
[----:B------:R-:W4:Y:S01]  /*e9f0*/  LDS R139, [R139.X4+0x10c0] ;  /* 0x0010c0008b8b7984 */ /* 0x000f220000004800 */
[----:B------:R-:W-:Y:S01]  /*ea00*/  BSSY B0, `(.L_x_9143) ;  /* 0x0000005000007945 */ /* 0x000fe20003800000 */
[C---:B--2---:R-:W-:Y:S02]  /*ea10*/  IADD3 R67, R138.reuse, 0x240, RZ ;  /* 0x000002408a437810 */ /* 0x044fe40007ffe0ff */
[----:B0--3--:R-:W-:Y:S01]  /*ea20*/  IADD3 R203, R138, 0x260, RZ ;  /* 0x000002608acb7810 */ /* 0x009fe20007ffe0ff */
[----:B------:R-:W-:Y:S05]  /*ea30*/  @!P5 BRA `(.L_x_9144) ;  /* 0x000000100000d947 */ /* 0x000fea0003800000 */
[----:B----4-:R0:W-:Y:S02]  /*ea40*/  RED.E.ADD.F32.FTZ.RN.STRONG.GPU [R64.64+-0x780], R139 ;  /* 0xfff8808b4000798e */ /* 0x0101e4000c10e7a0 */
.L_x_9144:
[----:B------:R-:W-:Y:S05]  /*ea50*/  BSYNC B0 ;  /* 0x0000000000007941 */ /* 0x000fea0003800000 */
.L_x_9143:
        /* <DEDUP_REMOVED lines=14> */
.L_x_9146:
[----:B------:R-:W-:Y:S05]  /*eb40*/  BSYNC B0 ;  /* 0x0000000000007941 */ /* 0x000fea0003800000 */
.L_x_9145:
[----:B------:R-:W2:Y:S01]  /*eb50*/  LDS R203, [R203.X4+0x11c0] ;  /* 0x0011c000cbcb7984 */ /* 0x000ea20000004800 */
[----:B------:R-:W-:Y:S01]  /*eb60*/  BSSY B0, `(.L_x_9147) ;  /* 0x0000005000007945 */ /* 0x000fe20003800000 */
[----:B0-----:R-:W-:Y:S02]  /*eb70*/  IADD3 R67, R138, 0x2a0, RZ ;  /* 0x000002a08a437810 */ /* 0x001fe40007ffe0ff */
[----:B------:R-:W-:Y:S01]  /*eb80*/  LEA.HI.SX32 R139, R139, R138, 0x1b ;  /* 0x0000008a8b8b7211 */ /* 0x000fe200078fdaff */
[----:B------:R-:W-:Y:S05]  /*eb90*/  @!P0 BRA `(.L_x_9148) ;  /* 0x0000001000008947 */ /* 0x000fea0003800000 */
[----:B--2---:R0:W-:Y:S02]  /*eba0*/  RED.E.ADD.F32.FTZ.RN.STRONG.GPU [R64.64+-0x680], R203 ;  /* 0xfff980cb4000798e */ /* 0x0041e4000c10e7a0 */
.L_x_9148:
[----:B------:R-:W-:Y:S05]  /*ebb0*/  BSYNC B0 ;  /* 0x0000000000007941 */ /* 0x000fea0003800000 */
.L_x_9147:
[----:B------:R-:W3:Y:S01]  /*ebc0*/  LDS R139, [R139.X4+0x1240] ;  /* 0x001240008b8b7984 */ /* 0x000ee20000004800 */
[----:B------:R-:W-:Y:S01]  /*ebd0*/  BSSY B0, `(.L_x_9149) ;  /* 0x0000005000007945 */ /* 0x000fe20003800000 */
[----:B0-2---:R-:W-:-:S02]  /*ebe0*/  IADD3 R203, R138, 0x2c0, RZ ;  /* 0x000002c08acb7810 */ /* 0x005fc40007ffe0ff */
[----:B------:R-:W-:Y:S01]  /*ebf0*/  LEA.HI.SX32 R67, R67, R138, 0x1b ;  /* 0x0000008a43437211 */ /* 0x000fe200078fdaff */
[----:B------:R-:W-:Y:S05]  /*ec00*/  @!P1 BRA `(.L_x_9150) ;  /* 0x0000001000009947 */ /* 0x000fea0003800000 */
[----:B---3--:R0:W-:Y:S02]  /*ec10*/  RED.E.ADD.F32.FTZ.RN.STRONG.GPU [R64.64+-0x600], R139 ;  /* 0xfffa008b4000798e */ /* 0x0081e4000c10e7a0 */
.L_x_9150:
[----:B------:R-:W-:Y:S05]  /*ec20*/  BSYNC B0 ;  /* 0x0000000000007941 */ /* 0x000fea0003800000 */
.L_x_9149:
[----:B------:R-:W2:Y:S01]  /*ec30*/  LDS R67, [R67.X4+0x12c0] ;  /* 0x0012c00043437984 */ /* 0x000ea20000004800 */
[----:B------:R-:W-:Y:S01]  /*ec40*/  BSSY B0, `(.L_x_9151) ;  /* 0x0000005000007945 */ /* 0x000fe20003800000 */
[----:B0--3--:R-:W-:Y:S02]  /*ec50*/  IADD3 R139, R138, 0x2e0, RZ ;  /* 0x000002e08a8b7810 */ /* 0x009fe40007ffe0ff */
[----:B------:R-:W-:Y:S01]  /*ec60*/  LEA.HI.SX32 R203, R203, R138, 0x1b ;  /* 0x0000008acbcb7211 */ /* 0x000fe200078fdaff */
[----:B------:R-:W-:Y:S05]  /*ec70*/  @!P2 BRA `(.L_x_9152) ;  /* 0x000000100000a947 */ /* 0x000fea0003800000 */
[----:B--2---:R0:W-:Y:S02]  /*ec80*/  RED.E.ADD.F32.FTZ.RN.STRONG.GPU [R64.64+-0x580], R67 ;  /* 0xfffa80434000798e */ /* 0x0041e4000c10e7a0 */
.L_x_9152:
[----:B------:R-:W-:Y:S05]  /*ec90*/  BSYNC B0 ;  /* 0x0000000000007941 */ /* 0x000fea0003800000 */
.L_x_9151:
[----:B------:R-:W3:Y:S01]  /*eca0*/  LDS R203, [R203.X4+0x1340] ;  /* 0x00134000cbcb7984 */ /* 0x000ee20000004800 */
[----:B------:R-:W-:Y:S01]  /*ecb0*/  BSSY B0, `(.L_x_9153) ;  /* 0x0000005000007945 */ /* 0x000fe20003800000 */
[----:B0-2---:R-:W-:Y:S02]  /*ecc0*/  IADD3 R67, R138, 0x300, RZ ;  /* 0x000003008a437810 */ /* 0x005fe40007ffe0ff */
[----:B------:R-:W-:Y:S01]  /*ecd0*/  LEA.HI.SX32 R139, R139, R138, 0x1b ;  /* 0x0000008a8b8b7211 */ /* 0x000fe200078fdaff */
[----:B------:R-:W-:Y:S05]  /*ece0*/  @!P3 BRA `(.L_x_9154) ;  /* 0x000000100000b947 */ /* 0x000fea0003800000 */
[----:B---3--:R0:W-:Y:S02]  /*ecf0*/  RED.E.ADD.F32.FTZ.RN.STRONG.GPU [R64.64+-0x500], R203 ;  /* 0xfffb00cb4000798e */ /* 0x0081e4000c10e7a0 */
.L_x_9154:
[----:B------:R-:W-:Y:S05]  /*ed00*/  BSYNC B0 ;  /* 0x0000000000007941 */ /* 0x000fea0003800000 */
.L_x_9153:
[----:B------:R-:W2:Y:S01]  /*ed10*/  LDS R139, [R139.X4+0x13c0] ;  /* 0x0013c0008b8b7984 */ /* 0x000ea20000004800 */
[----:B------:R-:W-:Y:S01]  /*ed20*/  BSSY B0, `(.L_x_9155) ;  /* 0x0000004000007945 */ /* 0x000fe20003800000 */
[----:B------:R-:W-:Y:S01]  /*ed30*/  LEA.HI.SX32 R67, R67, R138, 0x1b ;  /* 0x0000008a43437211 */ /* 0x000fe200078fdaff */
[----:B------:R-:W-:Y:S05]  /*ed40*/  @!P4 BRA `(.L_x_9156) ;  /* 0x000000100000c947 */ /* 0x000fea0003800000 */
[----:B--2---:R2:W-:Y:S02]  /*ed50*/  RED.E.ADD.F32.FTZ.RN.STRONG.GPU [R64.64+-0x480], R139 ;  /* 0xfffb808b4000798e */ /* 0x0045e4000c10e7a0 */
.L_x_9156:
[----:B------:R-:W-:Y:S05]  /*ed60*/  BSYNC B0 ;  /* 0x0000000000007941 */ /* 0x000fea0003800000 */
.L_x_9155:
[----:B------:R-:W4:Y:S01]  /*ed70*/  LDS R67, [R67.X4+0x1440] ;  /* 0x0014400043437984 */ /* 0x000f220000004800 */
[----:B------:R-:W-:Y:S01]  /*ed80*/  BSSY B0, `(.L_x_9157) ;  /* 0x0000005000007945 */ /* 0x000fe20003800000 */
[----:B--2---:R-:W-:-:S02]  /*ed90*/  IADD3 R139, R138, 0x320, RZ ;  /* 0x000003208a8b7810 */ /* 0x004fc40007ffe0ff */
[----:B0--3--:R-:W-:Y:S01]  /*eda0*/  IADD3 R203, R138, 0x340, RZ ;  /* 0x000003408acb7810 */ /* 0x009fe20007ffe0ff */
[----:B------:R-:W-:Y:S05]  /*edb0*/  @!P5 BRA `(.L_x_9158) ;  /* 0x000000100000d947 */ /* 0x000fea0003800000 */
[----:B----4-:R0:W-:Y:S02]  /*edc0*/  RED.E.ADD.F32.FTZ.RN.STRONG.GPU [R64.64+-0x400], R67 ;  /* 0xfffc00434000798e */ /* 0x0101e4000c10e7a0 */
.L_x_9158:
[----:B------:R-:W-:Y:S05]  /*edd0*/  BSYNC B0 ;  /* 0x0000000000007941 */ /* 0x000fea0003800000 */
.L_x_9157:
        /* <DEDUP_REMOVED lines=14> */
.L_x_9160:
[----:B------:R-:W-:Y:S05]  /*eec0*/  BSYNC B0 ;  /* 0x0000000000007941 */ /* 0x000fea0003800000 */
.L_x_9159:
[----:B------:R-:W2:Y:S01]  /*eed0*/  LDS R203, [R203.X4+0x1540] ;  /* 0x00154000cbcb7984 */ /* 0x000ea20000004800 */
[----:B------:R-:W-:Y:S01]  /*eee0*/  BSSY B0, `(.L_x_9161) ;  /* 0x0000005000007945 */ /* 0x000fe20003800000 */
[----:B0-----:R-:W-:-:S02]  /*eef0*/  IADD3 R139, R138, 0x380, RZ ;  /* 0x000003808a8b7810 */ /* 0x001fc40007ffe0ff */
[----:B------:R-:W-:Y:S01]  /*ef00*/  LEA.HI.SX32 R67, R67, R138, 0x1b ;  /* 0x0000008a43437211 */ /* 0x000fe200078fdaff */
[----:B------:R-:W-:Y:S05]  /*ef10*/  @!P0 BRA `(.L_x_9162) ;  /* 0x0000001000008947 */ /* 0x000fea0003800000 */
[----:B--2---:R0:W-:Y:S02]  /*ef20*/  RED.E.ADD.F32.FTZ.RN.STRONG.GPU [R64.64+-0x300], R203 ;  /* 0xfffd00cb4000798e */ /* 0x0041e4000c10e7a0 */
.L_x_9162:
[----:B------:R-:W-:Y:S05]  /*ef30*/  BSYNC B0 ;  /* 0x0000000000007941 */ /* 0x000fea0003800000 */
.L_x_9161:
[----:B------:R-:W3:Y:S01]  /*ef40*/  LDS R67, [R67.X4+0x15c0] ;  /* 0x0015c00043437984 */ /* 0x000ee20000004800 */
[----:B------:R-:W-:Y:S01]  /*ef50*/  BSSY B0, `(.L_x_9163) ;  /* 0x0000005000007945 */ /* 0x000fe20003800000 */
[----:B0-2---:R-:W-:Y:S02]  /*ef60*/  IADD3 R203, R138, 0x3a0, RZ ;  /* 0x000003a08acb7810 */ /* 0x005fe40007ffe0ff */
[----:B------:R-:W-:Y:S01]  /*ef70*/  LEA.HI.SX32 R139, R139, R138, 0x1b ;  /* 0x0000008a8b8b7211 */ /* 0x000fe200078fdaff */
[----:B------:R-:W-:Y:S05]  /*ef80*/  @!P1 BRA `(.L_x_9164) ;  /* 0x0000001000009947 */ /* 0x000fea0003800000 */
[----:B---3--:R0:W-:Y:S02]  /*ef90*/  RED.E.ADD.F32.FTZ.RN.STRONG.GPU [R64.64+-0x280], R67 ;  /* 0xfffd80434000798e */ /* 0x0081e4000c10e7a0 */
.L_x_9164:
[----:B------:R-:W-:Y:S05]  /*efa0*/  BSYNC B0 ;  /* 0x0000000000007941 */ /* 0x000fea0003800000 */
.L_x_9163:
[----:B------:R-:W2:Y:S01]  /*efb0*/  LDS R139, [R139.X4+0x1640] ;  /* 0x001640008b8b7984 */ /* 0x000ea20000004800 */
[----:B------:R-:W-:Y:S01]  /*efc0*/  BSSY B0, `(.L_x_9165) ;  /* 0x0000005000007945 */ /* 0x000fe20003800000 */
[----:B0--3--:R-:W-:Y:S02]  /*efd0*/  IADD3 R67, R138, 0x3c0, RZ ;  /* 0x000003c08a437810 */ /* 0x009fe40007ffe0ff */
[----:B------:R-:W-:Y:S01]  /*efe0*/  LEA.HI.SX32 R203, R203, R138, 0x1b ;  /* 0x0000008acbcb7211 */ /* 0x000fe200078fdaff */
[----:B------:R-:W-:Y:S05]  /*eff0*/  @!P2 BRA `(.L_x_9166) ;  /* 0x000000100000a947 */ /* 0x000fea0003800000 */
[----:B--2---:R0:W-:Y:S02]  /*f000*/  RED.E.ADD.F32.FTZ.RN.STRONG.GPU [R64.64+-0x200], R139 ;  /* 0xfffe008b4000798e */ /* 0x0041e4000c10e7a0 */
.L_x_9166:
[----:B------:R-:W-:Y:S05]  /*f010*/  BSYNC B0 ;  /* 0x0000000000007941 */ /* 0x000fea0003800000 */
.L_x_9165:
[----:B------:R-:W3:Y:S01]  /*f020*/  LDS R203, [R203.X4+0x16c0] ;  /* 0x0016c000cbcb7984 */ /* 0x000ee20000004800 */
[----:B------:R-:W-:Y:S01]  /*f030*/  BSSY B0, `(.L_x_9167) ;  /* 0x0000005000007945 */ /* 0x000fe20003800000 */
[----:B0-2---:R-:W-:-:S02]  /*f040*/  IADD3 R139, R138, 0x3e0, RZ ;  /* 0x000003e08a8b7810 */ /* 0x005fc40007ffe0ff */
[----:B------:R-:W-:Y:S01]  /*f050*/  LEA.HI.SX32 R67, R67, R138, 0x1b ;  /* 0x0000008a43437211 */ /* 0x000fe200078fdaff */
[----:B------:R-:W-:Y:S05]  /*f060*/  @!P3 BRA `(.L_x_9168) ;  /* 0x000000100000b947 */ /* 0x000fea0003800000 */
[----:B---3--:R0:W-:Y:S02]  /*f070*/  RED.E.ADD.F32.FTZ.RN.STRONG.GPU [R64.64+-0x180], R203 ;  /* 0xfffe80cb4000798e */ /* 0x0081e4000c10e7a0 */
.L_x_9168:
[----:B------:R-:W-:Y:S05]  /*f080*/  BSYNC B0 ;  /* 0x0000000000007941 */ /* 0x000fea0003800000 */
.L_x_9167:
[----:B------:R-:W2:Y:S01]  /*f090*/  LDS R67, [R67.X4+0x1740] ;  /* 0x0017400043437984 */ /* 0x000ea20000004800 */
[----:B------:R-:W-:Y:S01]  /*f0a0*/  BSSY B0, `(.L_x_9169) ;  /* 0x0000004000007945 */ /* 0x000fe20003800000 */
[----:B------:R-:W-:Y:S01]  /*f0b0*/  LEA.HI.SX32 R139, R139, R138, 0x1b ;  /* 0x0000008a8b8b7211 */ /* 0x000fe200078fdaff */
[----:B------:R-:W-:Y:S05]  /*f0c0*/  @!P4 BRA `(.L_x_9170) ;  /* 0x000000100000c947 */ /* 0x000fea0003800000 */
[----:B--2---:R2:W-:Y:S02]  /*f0d0*/  RED.E.ADD.F32.FTZ.RN.STRONG.GPU [R64.64+-0x100], R67 ;  /* 0xffff00434000798e */ /* 0x0045e4000c10e7a0 */
.L_x_9170:
[----:B------:R-:W-:Y:S05]  /*f0e0*/  BSYNC B0 ;  /* 0x0000000000007941 */ /* 0x000fea0003800000 */
.L_x_9169:
[----:B------:R-:W4:Y:S01]  /*f0f0*/  LDS R139, [R139.X4+0x17c0] ;  /* 0x0017c0008b8b7984 */ /* 0x000f220000004800 */
[----:B------:R-:W-:Y:S01]  /*f100*/  BSSY B0, `(.L_x_9171) ;  /* 0x0000003000007945 */ /* 0x000fe20003800000 */
[----:B------:R-:W-:Y:S05]  /*f110*/  @!P5 BRA `(.L_x_9172) ;  /* 0x000000100000d947 */ /* 0x000fea0003800000 */
[----:B----4-:R4:W-:Y:S02]  /*f120*/  RED.E.ADD.F32.FTZ.RN.STRONG.GPU [R64.64+-0x80], R139 ;  /* 0xffff808b4000798e */ /* 0x0109e4000c10e7a0 */
.L_x_9172:
[----:B------:R-:W-:Y:S05]  /*f130*/  BSYNC B0 ;  /* 0x0000000000007941 */ /* 0x000fea0003800000 */
.L_x_9171:
        /* <DEDUP_REMOVED lines=22> */
[----:B------:R-:W-:Y:S02]  /*f2a0*/  FMUL.FTZ R155, R164, R155 ;  /* 0x0000009ba49b7220 */ /* 0x000fe40000410000 */
[----:B0-----:R-:W-:Y:S01]  /*f2b0*/  @!P0 FADD.FTZ R66, R66, R203 ;  /* 0x000000cb42428221 */ /* 0x001fe20000010000 */
[----:B------:R-:W0:Y:S01]  /*f2c0*/  SHFL.DOWN PT, R140, R65, 0x2, 0x1f ;  /* 0x08401f00418c7f89 */ /* 0x000e2200000e0000 */
[----:B------:R-:W-:-:S02]  /*f2d0*/  FFMA.FTZ R154, R156, R154, R155 ;  /* 0x0000009a9c9a7223 */ /* 0x000fc4000001009b */
[----:B-1----:R-:W-:Y:S01]  /*f2e0*/  @!P0 FADD.FTZ R67, R67, R186 ;  /* 0x000000ba43438221 */ /* 0x002fe20000010000 */
[----:B------:R-:W1:Y:S01]  /*f2f0*/  SHFL.DOWN PT, R163, R66, 0x2, 0x1f ;  /* 0x08401f0042a37f89 */ /* 0x000e6200000e0000 */
[----:B------:R-:W-:Y:S02]  /*f300*/  FFMA.FTZ R154, R0, R165, R154 ;  /* 0x000000a5009a7223 */ /* 0x000fe4000001009a */
        /* <DEDUP_REMOVED lines=32> */
[----:B------:R-:W-:Y:S01]  /*f510*/  FFMA.FTZ R178, R153, R178, R182 ;  /* 0x000000b299b27223 */ /* 0x000fe200000100b6 */
[----:B------:R-:W0:Y:S01]  /*f520*/  SHFL.DOWN PT, R2, R65, 0x8, 0x1f ;  /* 0x09001f0041027f89 */ /* 0x000e2200000e0000 */
[----:B------:R-:W-:Y:S02]  /*f530*/  FFMA.FTZ R8, R7, R209, R8 ;  /* 0x000000d107087223 */ /* 0x000fe40000010008 */
        /* <DEDUP_REMOVED lines=93> */
.L_x_9174:
[----:B0-----:R-:W-:Y:S05]  /*fb10*/  BSYNC B0 ;  /* 0x0000000000007941 */ /* 0x001fea0003800000 */
.L_x_9173:
        /* <DEDUP_REMOVED lines=8> */
.L_x_9096:
        /* <DEDUP_REMOVED lines=21> */
[----:B------:R-:W-:Y:S01]  /*fcf0*/  LOP3.LUT R8, R136, 0x100, RZ, 0xfc, !PT ;  /* 0x0000010088087812 */ /* 0x000fe200078efcff */
        /* <DEDUP_REMOVED lines=75> */
[----:B------:R-:W0:Y:S03]  /*101b0*/  LDS.U16 R16, [R115+0x8] ;  /* 0x0000080073107984 */ /* 0x000e260000000400 */
[----:B------:R-:W-:Y:S01]  /*101c0*/  FSETP.GTU.FTZ.AND P4, PT, R21, 20, PT ;  /* 0x41a000001500780b */ /* 0x000fe20003f9c000 */
[----:B---3--:R-:W-:Y:S02]  /*101d0*/  HADD2.F32 R18, -RZ, R18.H0_H0 ;  /* 0x20000012ff127230 */ /* 0x008fe40000004100 */
[----:B----4-:R-:W-:Y:S01]  /*101e0*/  HADD2.F32 R19, -RZ, R19.H0_H0 ;  /* 0x20000013ff137230 */ /* 0x010fe20000004100 */
[----:B------:R-:W-:Y:S02]  /*101f0*/  FADD.FTZ R23, R17, UR5 ;  /* 0x0000000511177e21 */ /* 0x000fe40008010000 */
[----:B------:R-:W-:Y:S01]  /*10200*/  FADD.FTZ R24, R18, UR5 ;  /* 0x0000000512187e21 */ /* 0x000fe20008010000 */
[----:B------:R-:W2:Y:S01]  /*10210*/  LDS.U16 R17, [R115+0xa] ;  /* 0x00000a0073117984 */ /* 0x000ea20000000400 */
[----:B------:R-:W-:Y:S01]  /*10220*/  FADD.FTZ R25, R19, UR5 ;  /* 0x0000000513197e21 */ /* 0x000fe20008010000 */
[----:B------:R-:W-:-:S02]  /*10230*/  FSETP.GTU.FTZ.AND P5, PT, R23, 20, PT ;  /* 0x41a000001700780b */ /* 0x000fc40003fbc000 */
[----:B------:R-:W-:Y:S01]  /*10240*/  FSETP.GTU.FTZ.AND P0, PT, R24, 20, PT ;  /* 0x41a000001800780b */ /* 0x000fe20003f1c000 */
[----:B------:R-:W3:Y:S01]  /*10250*/  LDS.U16 R18, [R115+0xc] ;  /* 0x00000c0073127984 */ /* 0x000ee20000000400 */
[----:B------:R-:W-:Y:S01]  /*10260*/  @!P4 FMUL.FTZ R21, R21, -1.4426950216293334961 ;  /* 0xbfb8aa3b1515c820 */ /* 0x000fe20000410000 */
[----:B------:R-:W-:Y:S02]  /*10270*/  FSETP.GTU.FTZ.AND P1, PT, R25, 20, PT ;  /* 0x41a000001900780b */ /* 0x000fe40003f3c000 */
[----:B------:R-:W4:Y:S01]  /*10280*/  LDS.U16 R19, [R115+0xe] ;  /* 0x00000e0073137984 */ /* 0x000f220000000400 */
[----:B------:R1:W0:Y:S03]  /*10290*/  @!P4 MUFU.EX2 R22, R21 ;  /* 0x000000150016c308 */ /* 0x0002260000000800 */
[----:B-1----:R-:W1:Y:S02]  /*102a0*/  LDS.U16 R21, [R115+0x12] ;  /* 0x0000120073157984 */ /* 0x002e640000000400 */
[----:B------:R-:W-:-:S02]  /*102b0*/  @!P5 FMUL.FTZ R23, R23, -1.4426950216293334961 ;  /* 0xbfb8aa3b1717d820 */ /* 0x000fc40000410000 */
[----:B------:R-:W-:-:S03]  /*102c0*/  @!P0 FMUL.FTZ R24, R24, -1.4426950216293334961 ;  /* 0xbfb8aa3b18188820 */ /* 0x000fc60000410000 */
[----:B------:R-:W-:Y:S01]  /*102d0*/  @!P1 FMUL.FTZ R25, R25, -1.4426950216293334961 ;  /* 0xbfb8aa3b19199820 */ /* 0x000fe20000410000 */
[----:B------:R-:W0:Y:S08]  /*102e0*/  @!P5 MUFU.EX2 R23, R23 ;  /* 0x000000170017d308 */ /* 0x000e300000000800 */
[----:B------:R-:W2:Y:S08]  /*102f0*/  @!P0 MUFU.EX2 R24, R24 ;  /* 0x0000001800188308 */ /* 0x000eb00000000800 */
[----:B------:R-:W3:Y:S01]  /*10300*/  @!P1 MUFU.EX2 R25, R25 ;  /* 0x0000001900199308 */ /* 0x000ee20000000800 */
[----:B0-----:R-:W-:-:S02]  /*10310*/  @!P4 FADD.FTZ R22, R22, 1 ;  /* 0x3f8000001616c421 */ /* 0x001fc40000010000 */
[----:B------:R-:W-:Y:S02]  /*10320*/  @!P5 FADD.FTZ R23, R23, 1 ;  /* 0x3f8000001717d421 */ /* 0x000fe40000010000 */
[----:B--2---:R-:W-:-:S03]  /*10330*/  @!P0 FADD.FTZ R24, R24, 1 ;  /* 0x3f80000018188421 */ /* 0x004fc60000010000 */
[----:B------:R-:W0:Y:S01]  /*10340*/  @!P4 MUFU.RCP R27, R22 ;  /* 0x00000016001bc308 */ /* 0x000e220000001000 */
[----:B---3--:R-:W-:-:S07]  /*10350*/  @!P1 FADD.FTZ R25, R25, 1 ;  /* 0x3f80000019199421 */ /* 0x008fce0000010000 */
[----:B------:R-:W2:Y:S01]  /*10360*/  @!P5 MUFU.RCP R26, R23 ;  /* 0x00000017001ad308 */ /* 0x000ea20000001000 */
[----:B------:R-:W-:-:S07]  /*10370*/  HADD2.F32 R16, -RZ, R16.H0_H0 ;  /* 0x20000010ff107230 */ /* 0x000fce0000004100 */
[----:B------:R-:W3:Y:S01]  /*10380*/  @!P0 MUFU.RCP R29, R24 ;  /* 0x00000018001d8308 */ /* 0x000ee20000001000 */
[----:B------:R-:W-:-:S07]  /*10390*/  HADD2.F32 R17, -RZ, R17.H0_H0 ;  /* 0x20000011ff117230 */ /* 0x000fce0000004100 */
[----:B------:R-:W0:Y:S01]  /*103a0*/  @!P1 MUFU.RCP R22, R25 ;  /* 0x0000001900169308 */ /* 0x000e220000001000 */
[----:B------:R-:W-:Y:S02]  /*103b0*/  HADD2.F32 R18, -RZ, R18.H0_H0 ;  /* 0x20000012ff127230 */ /* 0x000fe40000004100 */
[----:B----4-:R-:W-:Y:S02]  /*103c0*/  HADD2.F32 R19, -RZ, R19.H0_H0 ;  /* 0x20000013ff137230 */ /* 0x010fe40000004100 */
[----:B------:R-:W-:Y:S02]  /*103d0*/  HADD2.F32 R20, -RZ, R20.H0_H0 ;  /* 0x20000014ff147230 */ /* 0x000fe40000004100 */
[----:B-1----:R-:W-:Y:S01]  /*103e0*/  HADD2.F32 R21, -RZ, R21.H0_H0 ;  /* 0x20000015ff157230 */ /* 0x002fe20000004100 */
        /* <DEDUP_REMOVED lines=9> */
[----:B--2---:R-:W-:Y:S01]  /*10480*/  @!P5 FMUL.FTZ R51, R51, R26 ;  /* 0x0000001a3333d220 */ /* 0x004fe20000410000 */
[----:B------:R-:W-:Y:S01]  /*10490*/  FSETP.GTU.FTZ.AND P4, PT, R18, 20, PT ;  /* 0x41a000001200780b */ /* 0x000fe20003f9c000 */
[----:B---3--:R-:W-:Y:S01]  /*104a0*/  @!P0 FMUL.FTZ R52, R52, R29 ;  /* 0x0000001d34348220 */ /* 0x008fe20000410000 */
[----:B------:R-:W-:Y:S01]  /*104b0*/  FSETP.GTU.FTZ.AND P5, PT, R19, 20, PT ;  /* 0x41a000001300780b */ /* 0x000fe20003fbc000 */
[----:B------:R-:W-:Y:S01]  /*104c0*/  @!P1 FMUL.FTZ R53, R53, R22 ;  /* 0x0000001635359220 */ /* 0x000fe20000410000 */
        /* <DEDUP_REMOVED lines=8> */
[----:B------:R-:W0:Y:S08]  /*10550*/  @!P2 MUFU.EX2 R16, R16 ;  /* 0x000000100010a308 */ /* 0x000e300000000800 */
[----:B------:R-:W1:Y:S08]  /*10560*/  @!P3 MUFU.EX2 R17, R17 ;  /* 0x000000110011b308 */ /* 0x000e700000000800 */
[----:B------:R-:W2:Y:S08]  /*10570*/  @!P4 MUFU.EX2 R18, R18 ;  /* 0x000000120012c308 */ /* 0x000eb00000000800 */
[----:B------:R-:W3:Y:S08]  /*10580*/  @!P5 MUFU.EX2 R19, R19 ;  /* 0x000000130013d308 */ /* 0x000ef00000000800 */
[----:B------:R-:W4:Y:S08]  /*10590*/  @!P0 MUFU.EX2 R20, R20 ;  /* 0x0000001400148308 */ /* 0x000f300000000800 */
[----:B------:R-:W4:Y:S01]  /*105a0*/  @!P1 MUFU.EX2 R21, R21 ;  /* 0x0000001500159308 */ /* 0x000f220000000800 */
[----:B0-----:R-:W-:-:S02]  /*105b0*/  @!P2 FADD.FTZ R16, R16, 1 ;  /* 0x3f8000001010a421 */ /* 0x001fc40000010000 */
[----:B-1----:R-:W-:Y:S02]  /*105c0*/  @!P3 FADD.FTZ R17, R17, 1 ;  /* 0x3f8000001111b421 */ /* 0x002fe40000010000 */
[----:B--2---:R-:W-:Y:S02]  /*105d0*/  @!P4 FADD.FTZ R18, R18, 1 ;  /* 0x3f8000001212c421 */ /* 0x004fe40000010000 */
[----:B---3--:R-:W-:Y:S02]  /*105e0*/  @!P5 FADD.FTZ R19, R19, 1 ;  /* 0x3f8000001313d421 */ /* 0x008fe40000010000 */
[----:B----4-:R-:W-:Y:S01]  /*105f0*/  @!P0 FADD.FTZ R20, R20, 1 ;  /* 0x3f80000014148421 */ /* 0x010fe20000010000 */
[----:B------:R0:W-:Y:S01]  /*10600*/  @!P2 MUFU.RCP R23, R16 ;  /* 0x000000100017a308 */ /* 0x0001e20000001000 */
[----:B------:R-:W-:-:S07]  /*10610*/  @!P1 FADD.FTZ R21, R21, 1 ;  /* 0x3f80000015159421 */ /* 0x000fce0000010000 */
[----:B------:R1:W2:Y:S01]  /*10620*/  @!P3 MUFU.RCP R22, R17 ;  /* 0x000000110016b308 */ /* 0x0002a20000001000 */
[----:B0-----:R-:W0:Y:S07]  /*10630*/  LDS.U16 R16, [R115+0x14] ;  /* 0x0000140073107984 */ /* 0x001e2e0000000400 */
[----:B------:R3:W-:Y:S01]  /*10640*/  @!P4 MUFU.RCP R25, R18 ;  /* 0x000000120019c308 */ /* 0x0007e20000001000 */
[----:B-1----:R-:W1:Y:S07]  /*10650*/  LDS.U16 R17, [R115+0x16] ;  /* 0x0000160073117984 */ /* 0x002e6e0000000400 */
[----:B------:R4:W0:Y:S01]  /*10660*/  @!P5 MUFU.RCP R24, R19 ;  /* 0x000000130018d308 */ /* 0x0008220000001000 */
[----:B---3--:R-:W3:Y:S07]  /*10670*/  LDS.U16 R18, [R115+0x18] ;  /* 0x0000180073127984 */ /* 0x008eee0000000400 */
[----:B------:R2:W0:Y:S01]  /*10680*/  @!P0 MUFU.RCP R27, R20 ;  /* 0x00000014001b8308 */ /* 0x0004220000001000 */
[----:B----4-:R-:W4:Y:S07]  /*10690*/  LDS.U16 R19, [R115+0x1a] ;  /* 0x00001a0073137984 */ /* 0x010f2e0000000400 */
[----:B------:R0:W1:Y:S01]  /*106a0*/  @!P1 MUFU.RCP R26, R21 ;  /* 0x00000015001a9308 */ /* 0x0000620000001000 */
[----:B--2---:R-:W2:Y:S04]  /*106b0*/  LDS.U16 R20, [R115+0x1c] ;  /* 0x00001c0073147984 */ /* 0x004ea80000000400 */
[----:B0-----:R-:W0:Y:S04]  /*106c0*/  LDS.U16 R21, [R115+0x1e] ;  /* 0x00001e0073157984 */ /* 0x001e280000000400 */
[----:B------:R-:W-:Y:S01]  /*106d0*/  BAR.SYNC.DEFER_BLOCKING 0x0 ;  /* 0x0000000000007b1d */ /* 0x000fe20000010000 */
[----:B------:R-:W-:Y:S01]  /*106e0*/  @!P3 FMUL.FTZ R55, R55, R22 ;  /* 0x000000163737b220 */ /* 0x000fe20000410000 */
[----:B------:R-:W-:Y:S01]  /*106f0*/  PRMT R22, R88, 0x7632, R22 ;  /* 0x0000763258167816 */ /* 0x000fe20000000016 */
[----:B------:R-:W-:Y:S01]  /*10700*/  @!P5 FMUL.FTZ R57, R57, R24 ;  /* 0x000000183939d220 */ /* 0x000fe20000410000 */
[----:B------:R-:W-:Y:S01]  /*10710*/  PRMT R24, R84, 0x7632, R24 ;  /* 0x0000763254187816 */ /* 0x000fe20000000018 */
[----:B------:R-:W-:Y:S01]  /*10720*/  @!P2 FMUL.FTZ R54, R54, R23 ;  /* 0x000000173636a220 */ /* 0x000fe20000410000 */
[----:B------:R-:W-:-:S02]  /*10730*/  PRMT R23, R86, 0x7632, R23 ;  /* 0x0000763256177816 */ /* 0x000fc40000000017 */
[----:B------:R-:W-:Y:S02]  /*10740*/  ISETP.NE.AND P6, PT, R138, RZ, PT ;  /* 0x000000ff8a00720c */ /* 0x000fe40003fc5270 */
[----:B------:R-:W-:Y:S02]  /*10750*/  F2FP.PACK_AB R80, R80, R81 ;  /* 0x000000515050723e */ /* 0x000fe400000000ff */
[----:B------:R-:W-:Y:S02]  /*10760*/  F2FP.PACK_AB R78, R78, R79 ;  /* 0x0000004f4e4e723e */ /* 0x000fe400000000ff */
[----:B------:R-:W-:Y:S01]  /*10770*/  F2FP.PACK_AB R76, R76, R77 ;  /* 0x0000004d4c4c723e */ /* 0x000fe200000000ff */
[----:B------:R-:W-:Y:S01]  /*10780*/  @!P4 FMUL.FTZ R56, R56, R25 ;  /* 0x000000193838c220 */ /* 0x000fe20000410000 */
[----:B------:R-:W-:Y:S01]  /*10790*/  PRMT R25, R80, 0x7632, R25 ;  /* 0x0000763250197816 */ /* 0x000fe20000000019 */
[----:B------:R1:W-:Y:S04]  /*107a0*/  STS.U16 [R115+0x2], R22 ;  /* 0x0000021673007388 */ /* 0x0003e80000000400 */
[----:B------:R0:W-:Y:S01]  /*107b0*/  STS.U16 [R115+0xa], R24 ;  /* 0x00000a1873007388 */ /* 0x0001e20000000400 */
[----:B-1----:R-:W-:-:S03]  /*107c0*/  PRMT R22, R82, 0x7632, R22 ;  /* 0x0000763252167816 */ /* 0x002fc60000000016 */
[----:B------:R1:W-:Y:S01]  /*107d0*/  STS.U16 [R115+0x6], R23 ;  /* 0x0000061773007388 */ /* 0x0003e20000000400 */
[----:B0-----:R-:W-:-:S03]  /*107e0*/  PRMT R24, R74, 0x7632, R24 ;  /* 0x000076324a187816 */ /* 0x001fc60000000018 */
[----:B------:R0:W-:Y:S04]  /*107f0*/  STS.U16 [R115+0xe], R22 ;  /* 0x00000e1673007388 */ /* 0x0001e80000000400 */
[----:B------:R2:W-:Y:S01]  /*10800*/  STS.U16 [R115+0x1e], R24 ;  /* 0x00001e1873007388 */ /* 0x0005e20000000400 */
[----:B-1----:R-:W-:Y:S02]  /*10810*/  PRMT R23, R78, 0x7632, R23 ;  /* 0x000076324e177816 */ /* 0x002fe40000000017 */
[----:B0-----:R-:W-:Y:S01]  /*10820*/  PRMT R22, R76, 0x7632, R22 ;  /* 0x000076324c167816 */ /* 0x001fe20000000016 */
[----:B------:R-:W-:Y:S01]  /*10830*/  STS.U16 [R115], R88 ;  /* 0x0000005873007388 */ /* 0x000fe20000000400 */
[----:B--2---:R-:W-:-:S03]  /*10840*/  MOV R24, UR39 ;  /* 0x0000002700187c02 */ /* 0x004fc60008000f00 */
[----:B------:R-:W-:Y:S01]  /*10850*/  STS.U16 [R115+0x4], R86 ;  /* 0x0000045673007388 */ /* 0x000fe20000000400 */
[----:B------:R-:W-:Y:S01]  /*10860*/  @!P0 FMUL.FTZ R58, R58, R27 ;  /* 0x0000001b3a3a8220 */ /* 0x000fe20000410000 */
[----:B------:R-:W-:Y:S02]  /*10870*/  HADD2.F32 R16, -RZ, R16.H0_H0 ;  /* 0x20000010ff107230 */ /* 0x000fe40000004100 */
        /* <DEDUP_REMOVED lines=31> */
[----:B---3--:R-:W-:Y:S02]  /*10a70*/  HADD2.F32 R18, -RZ, R18.H0_H0 ;  /* 0x20000012ff127230 */ /* 0x008fe40000004100 */
[----:B----4-:R-:W-:Y:S01]  /*10a80*/  HADD2.F32 R19, -RZ, R19.H0_H0 ;  /* 0x20000013ff137230 */ /* 0x010fe20000004100 */
[----:B------:R-:W-:Y:S01]  /*10a90*/  FADD.FTZ R17, R17, UR5 ;  /* 0x0000000511117e21 */ /* 0x000fe20008010000 */
[----:B------:R-:W-:Y:S01]  /*10aa0*/  HADD2.F32 R20, -RZ, R20.H0_H0 ;  /* 0x20000014ff147230 */ /* 0x000fe20000004100 */
[----:B------:R-:W-:-:S02]  /*10ab0*/  FADD.FTZ R18, R18, UR5 ;  /* 0x0000000512127e21 */ /* 0x000fc40008010000 */
        /* <DEDUP_REMOVED lines=8> */
[----:B------:R-:W2:Y:S01]  /*10b40*/  LDS R69, [0x420] ;  /* 0x00042000ff457984 */ /* 0x000ea20000000800 */
[----:B------:R-:W-:Y:S01]  /*10b50*/  FSETP.GTU.FTZ.AND P1, PT, R20, 20, PT ;  /* 0x41a000001400780b */ /* 0x000fe20003f3c000 */
[----:B------:R-:W-:-:S05]  /*10b60*/  HADD2.F32 R21, -RZ, R21.H0_H0 ;  /* 0x20000015ff157230 */ /* 0x000fca0000004100 */
[----:B------:R-:W-:Y:S02]  /*10b70*/  @!P4 FMUL.FTZ R17, R17, -1.4426950216293334961 ;  /* 0xbfb8aa3b1111c820 */ /* 0x000fe40000410000 */
[----:B------:R-:W-:Y:S02]  /*10b80*/  @!P3 FMUL.FTZ R18, R18, -1.4426950216293334961 ;  /* 0xbfb8aa3b1212b820 */ /* 0x000fe40000410000 */
[----:B------:R-:W-:Y:S02]  /*10b90*/  @!P0 FMUL.FTZ R19, R19, -1.4426950216293334961 ;  /* 0xbfb8aa3b13138820 */ /* 0x000fe40000410000 */
[----:B------:R-:W-:Y:S01]  /*10ba0*/  FADD.FTZ R21, R21, UR5 ;  /* 0x0000000515157e21 */ /* 0x000fe20008010000 */
[----:B------:R-:W3:Y:S01]  /*10bb0*/  @!P4 MUFU.EX2 R17, R17 ;  /* 0x000000110011c308 */ /* 0x000ee20000000800 */
[----:B------:R-:W-:Y:S02]  /*10bc0*/  @!P1 FMUL.FTZ R20, R20, -1.4426950216293334961 ;  /* 0xbfb8aa3b14149820 */ /* 0x000fe40000410000 */
[----:B-1----:R-:W-:-:S05]  /*10bd0*/  @!P5 FADD.FTZ R16, R16, 1 ;  /* 0x3f8000001010d421 */ /* 0x002fca0000010000 */
[----:B------:R-:W1:Y:S01]  /*10be0*/  @!P3 MUFU.EX2 R18, R18 ;  /* 0x000000120012b308 */ /* 0x000e620000000800 */
[----:B------:R-:W-:-:S07]  /*10bf0*/  FSETP.GTU.FTZ.AND P2, PT, R21, 20, PT ;  /* 0x41a000001500780b */ /* 0x000fce0003f5c000 */
[----:B------:R-:W4:Y:S08]  /*10c00*/  @!P0 MUFU.EX2 R19, R19 ;  /* 0x0000001300138308 */ /* 0x000f300000000800 */
[----:B------:R-:W0:Y:S08]  /*10c10*/  @!P1 MUFU.EX2 R20, R20 ;  /* 0x0000001400149308 */ /* 0x000e300000000800 */
[----:B------:R-:W2:Y:S01]  /*10c20*/  @!P5 MUFU.RCP R71, R16 ;  /* 0x000000100047d308 */ /* 0x000ea20000001000 */
[----:B---3--:R-:W-:-:S02]  /*10c30*/  @!P4 FADD.FTZ R17, R17, 1 ;  /* 0x3f8000001111c421 */ /* 0x008fc40000010000 */
[----:B-1----:R-:W-:Y:S02]  /*10c40*/  @!P3 FADD.FTZ R18, R18, 1 ;  /* 0x3f8000001212b421 */ /* 0x002fe40000010000 */
[----:B------:R-:W-:Y:S02]  /*10c50*/  @!P2 FMUL.FTZ R21, R21, -1.4426950216293334961 ;  /* 0xbfb8aa3b1515a820 */ /* 0x000fe40000410000 */
[----:B----4-:R-:W-:Y:S01]  /*10c60*/  @!P0 FADD.FTZ R19, R19, 1 ;  /* 0x3f80000013138421 */ /* 0x010fe20000010000 */
[----:B0-----:R-:W0:Y:S01]  /*10c70*/  @!P4 MUFU.RCP R22, R17 ;  /* 0x000000110016c308 */ /* 0x001e220000001000 */
[----:B------:R-:W-:Y:S01]  /*10c80*/  @!P1 FADD.FTZ R20, R20, 1 ;  /* 0x3f80000014149421 */ /* 0x000fe20000010000 */
[----:B------:R-:W-:-:S06]  /*10c90*/  UIMAD UR7, UR13, UR8, URZ ;  /* 0x000000080d0772a4 */ /* 0x000fcc000f8e023f */
[----:B------:R-:W1:Y:S01]  /*10ca0*/  @!P3 MUFU.RCP R75, R18 ;  /* 0x00000012004bb308 */ /* 0x000e620000001000 */
[----:B--2---:R-:W-:Y:S01]  /*10cb0*/  @!P5 FMUL.FTZ R60, R60, R71 ;  /* 0x000000473c3cd220 */ /* 0x004fe20000410000 */
        /* <DEDUP_REMOVED lines=28> */
.L_x_9177:
[----:B---34-:R-:W-:Y:S05]  /*10e80*/  BSYNC B0 ;  /* 0x0000000000007941 */ /* 0x018fea0003800000 */
.L_x_9176:
[----:B------:R-:W3:Y:S01]  /*10e90*/  LDL.LU R30, [R1+0x28] ;  /* 0x00002800011e7983 */ /* 0x000ee20000300800 */
[----:B------:R-:W-:Y:S01]  /*10ea0*/  ULDC.64 UR36, c[0x0][0x2e0] ;  /* 0x0000b80000247ab9 */ /* 0x000fe20000000a00 */
[----:B--2---:R-:W-:Y:S01]  /*10eb0*/  @!P2 FADD.FTZ R21, R21, 1 ;  /* 0x3f8000001515a421 */ /* 0x004fe20000010000 */
[----:B------:R-:W-:Y:S01]  /*10ec0*/  UMOV UR35, UR7 ;  /* 0x0000000700237c82 */ /* 0x000fe20008000000 */
[----:B------:R-:W-:Y:S01]  /*10ed0*/  LEA R16, P3, R136, c[0x0][0x330], 0x1 ;  /* 0x0000cc0088107a11 */ /* 0x000fe200078608ff */
[----:B------:R-:W-:Y:S01]  /*10ee0*/  UIMAD.WIDE.U32 UR34, UR10, UR36, UR34 ;  /* 0x000000240a2272a5 */ /* 0x000fe2000f8e0022 */
[----:B0-----:R-:W0:Y:S01]  /*10ef0*/  @!P2 MUFU.RCP R18, R21 ;  /* 0x000000150012a308 */ /* 0x001e220000001000 */
        /* <DEDUP_REMOVED lines=45> */
[C---:B------:R-:W-:Y:S01]  /*111d0*/  PRMT R22, R17.reuse, 0x7610, R22 ;  /* 0x0000761011167816 */ /* 0x040fe20000000016 */
[----:B------:R-:W-:Y:S01]  /*111e0*/  BAR.SYNC.DEFER_BLOCKING 0x0 ;  /* 0x0000000000007b1d */ /* 0x000fe20000010000 */
[----:B------:R-:W-:Y:S02]  /*111f0*/  PRMT R23, R17, 0x7632, R23 ;  /* 0x0000763211177816 */ /* 0x000fe40000000017 */
[----:B------:R-:W-:Y:S02]  /*11200*/  F2FP.PACK_AB R17, R59, R58 ;  /* 0x0000003a3b11723e */ /* 0x000fe400000000ff */
[----:B------:R-:W-:Y:S02]  /*11210*/  PRMT R24, R16, 0x7610, R24 ;  /* 0x0000761010187816 */ /* 0x000fe40000000018 */
[----:B------:R-:W-:-:S02]  /*11220*/  PRMT R25, R17, 0x7610, R25 ;  /* 0x0000761011197816 */ /* 0x000fc40000000019 */
        /* <DEDUP_REMOVED lines=9> */
[----:B------:R-:W-:Y:S01]  /*112c0*/  STS.U16 [R115+0x1e], R24 ;  /* 0x00001e1873007388 */ /* 0x000fe20000000400 */
[----:B------:R-:W-:Y:S01]  /*112d0*/  UIADD3 UR7, UR9, UR38, URZ ;  /* 0x0000002609077290 */ /* 0x000fe2000fffe03f */
[----:B------:R-:W-:Y:S01]  /*112e0*/  BSSY B0, `(.L_x_9178) ;  /* 0x000004a000007945 */ /* 0x000fe20003800000 */
[----:B---3--:R-:W-:Y:S01]  /*112f0*/  FADD.FTZ R18, R50, R30 ;  /* 0x0000001e32127221 */ /* 0x008fe20000010000 */
[----:B------:R-:W-:-:S03]  /*11300*/  F2FP.PACK_AB R50, R51, R50 ;  /* 0x000000323332723e */ /* 0x000fc600000000ff */
[----:B------:R-:W-:Y:S01]  /*11310*/  FADD.FTZ R19, R18, R51 ;  /* 0x0000003312137221 */ /* 0x000fe20000010000 */
[----:B------:R-:W-:-:S03]  /*11320*/  PRMT R20, R50, 0x7632, R20 ;  /* 0x0000763232147816 */ /* 0x000fc60000000014 */
[----:B------:R-:W-:Y:S02]  /*11330*/  FADD.FTZ R18, R19, R52 ;  /* 0x0000003413127221 */ /* 0x000fe40000010000 */
[----:B------:R0:W-:Y:S01]  /*11340*/  STS.U16 [R115+0x2], R20 ;  /* 0x0000021473007388 */ /* 0x0001e20000000400 */
[----:B------:R-:W-:Y:S01]  /*11350*/  F2FP.PACK_AB R52, R53, R52 ;  /* 0x000000343534723e */ /* 0x000fe200000000ff */
[----:B------:R-:W-:Y:S01]  /*11360*/  FADD.FTZ R19, R18, R53 ;  /* 0x0000003512137221 */ /* 0x000fe20000010000 */
[----:B------:R-:W-:Y:S02]  /*11370*/  F2FP.PACK_AB R18, R61, R60 ;  /* 0x0000003c3d12723e */ /* 0x000fe400000000ff */
[----:B------:R-:W-:Y:S02]  /*11380*/  PRMT R21, R52, 0x7632, R21 ;  /* 0x0000763234157816 */ /* 0x000fe40000000015 */
[----:B0-----:R-:W-:Y:S02]  /*11390*/  PRMT R20, R16, 0x7632, R20 ;  /* 0x0000763210147816 */ /* 0x001fe40000000014 */
[----:B------:R-:W-:-:S02]  /*113a0*/  F2FP.PACK_AB R16, R63, R62 ;  /* 0x0000003e3f10723e */ /* 0x000fc400000000ff */
[----:B------:R-:W-:Y:S02]  /*113b0*/  PRMT R22, R18, 0x7632, R22 ;  /* 0x0000763212167816 */ /* 0x000fe40000000016 */
[C---:B------:R-:W-:Y:S02]  /*113c0*/  PRMT R27, R16.reuse, 0x7610, R27 ;  /* 0x00007610101b7816 */ /* 0x040fe4000000001b */
        /* <DEDUP_REMOVED lines=59> */
.L_x_9179:
[----:B0-----:R-:W-:Y:S05]  /*11780*/  BSYNC B0 ;  /* 0x0000000000007941 */ /* 0x001fea0003800000 */
.L_x_9178:
        /* <DEDUP_REMOVED lines=17> */
[-C--:B------:R-:W-:Y:S01]  /*118a0*/  ISETP.GE.AND P4, PT, R14, R37.reuse, PT ;  /* 0x000000250e00720c */ /* 0x080fe20003f86270 */
[----:B------:R-:W-:Y:S01]  /*118b0*/  UIADD3 UR18, UP2, UR18, -0x400, URZ ;  /* 0xfffffc0012127890 */ /* 0x000fe2000ff5e03f */
[----:B------:R-:W-:Y:S01]  /*118c0*/  IADD3.X R15, R17, c[0x0][0x344], RZ, P0, !PT ;  /* 0x0000d100110f7a10 */ /* 0x000fe200007fe4ff */
[----:B------:R-:W-:Y:S01]  /*118d0*/  UIADD3 UR16, UP3, UR16, -0x400, URZ ;  /* 0xfffffc0010107890 */ /* 0x000fe2000ff7e03f */
[C---:B------:R-:W-:Y:S01]  /*118e0*/  LEA R14, P0, R18.reuse, R16, 0x1 ;  /* 0x00000010120e7211 */ /* 0x040fe200078008ff */
        /* <DEDUP_REMOVED lines=39> */
.L_x_9058:
        /* <DEDUP_REMOVED lines=27> */
.L_x_9182:
[----:B-1----:R-:W-:Y:S05]  /*11d10*/  BSYNC B0 ;  /* 0x0000000000007941 */ /* 0x002fea0003800000 */
.L_x_9181:
        /* <DEDUP_REMOVED lines=26> */
.L_x_9184:
[----:B------:R-:W3:Y:S02]  /*11ec0*/  S2R R11, SR_TID.X ;  /* 0x00000000000b7919 */ /* 0x000ee40000002100 */
.L_x_9185:
[----:B-1----:R-:W-:Y:S05]  /*11ed0*/  BSYNC B0 ;  /* 0x0000000000007941 */ /* 0x002fea0003800000 */
.L_x_9183:
        /* <DEDUP_REMOVED lines=12> */
.L_x_9186:
        /* <DEDUP_REMOVED lines=32> */
.L_x_9187:
        /* <DEDUP_REMOVED lines=14> */
.L_x_14699:


//--------------------- .text._Z25selective_scan_bwd_kernelI32Selective_Scan_bwd_kernel_traitsILi32ELi16ELb0ELb1ELb1ELb0ELb0EN3c104HalfENS1_7complexIfEEEEv12SSMParamsBwd --------------------------
	.section	.text._Z25selective_scan_bwd_kernelI32Selective_Scan_bwd_kernel_traitsILi32ELi16ELb0ELb1ELb1ELb0ELb0EN3c104HalfENS1_7complexIfEEEEv12SSMParamsBwd,"ax",@progbits
	.sectioninfo	@"SHI_REGISTERS=255"
	.align	128
        .global         _Z25selective_scan_bwd_kernelI32Selective_Scan_bwd_kernel_traitsILi32ELi16ELb0ELb1ELb1ELb0ELb0EN3c104HalfENS1_7complexIfEEEEv12SSMParamsBwd
        .type           _Z25selective_scan_bwd_kernelI32Selective_Scan_bwd_kernel_traitsILi32ELi16ELb0ELb1ELb1ELb0ELb0EN3c104HalfENS1_7complexIfEEEEv12SSMParamsBwd,@function
        .size           _Z25selective_scan_bwd_kernelI32Selective_Scan_bwd_kernel_traitsILi32ELi16ELb0ELb1ELb1ELb0ELb0EN3c104HalfENS1_7complexIfEEEEv12SSMParamsBwd,(.L_x_14700 - _Z25selective_scan_bwd_kernelI32Selective_Scan_bwd_kernel_traitsILi32ELi16ELb0ELb1ELb1ELb0ELb0EN3c104HalfENS1_7complexIfEEEEv12SSMParamsBwd)
        .other          _Z25selective_scan_bwd_kernelI32Selective_Scan_bwd_kernel_traitsILi32ELi16ELb0ELb1ELb1ELb0ELb0EN3c104HalfENS1_7complexIfEEEEv12SSMParamsBwd,@"STO_CUDA_ENTRY STV_DEFAULT"
_Z25selective_scan_bwd_kernelI32Selective_Scan_bwd_kernel_traitsILi32ELi16ELb0ELb1ELb1ELb0ELb0EN3c104HalfENS1_7complexIfEEEEv12SSMParamsBwd:
.text._Z25selective_scan_bwd_kernelI32Selective_Scan_bwd_kernel_traitsILi32ELi16ELb0ELb1ELb1ELb0ELb0EN3c104HalfENS1_7complexIfEEEEv12SSMParamsBwd:
        /* <DEDUP_REMOVED lines=168> */
[----:B------:R3:W-:Y:S01]  /*0a80*/  STL [R1+0x14], RZ ;  /* 0x000014ff01007387 */ /* 0x0007e20000100800 */
[----:B------:R-:W-:Y:S02]  /*0a90*/  UMOV UR16, UR17 ;  /* 0x0000001100107c82 */ /* 0x000fe40008000000 */
[----:B------:R-:W-:Y:S01]  /*0aa0*/  UMOV UR17, UR18 ;  /* 0x0000001200117c82 */ /* 0x000fe20008000000 */
[----:B------:R-:W4:Y:S01]  /*0ab0*/  S2R R116, SR_TID.X ;  /* 0x0000000000747919 */ /* 0x000f220000002100 */
        /* <DEDUP_REMOVED lines=8> */
[----:B------:R-:W-:-:S02]  /*0b40*/  UMOV UR6, URZ ;  /* 0x0000003f00067c82 */ /* 0x000fc40008000000 */
.L_x_9273:
        /* <DEDUP_REMOVED lines=468> */
.L_x_9268:
[----:B------:R-:W-:Y:S01]  /*2890*/  SHF.L.U32 R0, R116, 0x4, RZ ;  /* 0x0000000474007819 */ /* 0x000fe200000006ff */
[----:B------:R-:W-:Y:S01]  /*28a0*/  USHF.R.S32.HI UR40, URZ, 0x1f, UR7 ;  /* 0x0000001f3f287899 */ /* 0x000fe20008011407 */
[----:B------:R-:W-:Y:S01]  /*28b0*/  MOV R5, UR7 ;  /* 0x0000000700057c02 */ /* 0x000fe20008000f00 */
[----:B------:R-:W-:Y:S01]  /*28c0*/  ULDC.64 UR32, c[0x0][0x1a0] ;  /* 0x0000680000207ab9 */ /* 0x000fe20000000a00 */
[----:B------:R-:W-:Y:S01]  /*28d0*/  LOP3.LUT R0, R0, 0xfffffe00, RZ, 0xc0, !PT ;  /* 0xfffffe0000007812 */ /* 0x000fe200078ec0ff */
[----:B------:R-:W-:Y:S01]  /*28e0*/  UIMAD UR32, UR40, UR32, URZ ;  /* 0x00000020282072a4 */ /* 0x000fe2000f8e023f */
[----:B------:R-:W-:Y:S01]  /*28f0*/  PRMT R13, RZ, 0x7610, R13 ;  /* 0x00007610ff0d7816 */ /* 0x000fe2000000000d */
[----:B------:R-:W-:Y:S01]  /*2900*/  ULDC UR38, c[0x0][0x168] ;  /* 0x00005a0000267ab9 */ /* 0x000fe20000000800 */
[----:B------:R-:W-:Y:S01]  /*2910*/  LOP3.LUT R2, R0, 0x1f, R116, 0xf8, !PT ;  /* 0x0000001f00027812 */ /* 0x000fe200078ef874 */
[----:B------:R-:W-:Y:S01]  /*2920*/  UIMAD UR32, UR7, UR33, UR32 ;  /* 0x00000021072072a4 */ /* 0x000fe2000f8e0220 */
[----:B------:R-:W-:Y:S01]  /*2930*/  SHF.L.U32 R0, R116, 0x4, RZ ;  /* 0x0000000474007819 */ /* 0x000fe200000006ff */
[----:B------:R-:W-:Y:S01]  /*2940*/  UIADD3 UR38, -UR27, UR38, URZ ;  /* 0x000000261b267290 */ /* 0x000fe2000fffe13f */
[----:B------:R-:W-:-:S02]  /*2950*/  PRMT R10, RZ, 0x7610, R10 ;  /* 0x00007610ff0a7816 */ /* 0x000fc4000000000a */
[----:B------:R-:W-:Y:S01]  /*2960*/  LOP3.LUT R0, R0, 0xfffffe00, RZ, 0xc0, !PT ;  /* 0xfffffe0000007812 */ /* 0x000fe200078ec0ff */
[----:B------:R-:W-:Y:S01]  /*2970*/  USHF.L.U32 UR37, UR38, 0x1, URZ ;  /* 0x0000000126257899 */ /* 0x000fe2000800063f */
[----:B------:R-:W-:Y:S02]  /*2980*/  PRMT R15, RZ, 0x7610, R15 ;  /* 0x00007610ff0f7816 */ /* 0x000fe4000000000f */
[----:B------:R-:W-:Y:S02]  /*2990*/  IADD3 R6, R0, R2, RZ ;  /* 0x0000000200067210 */ /* 0x000fe40007ffe0ff */
[----:B------:R-:W-:Y:S02]  /*29a0*/  PRMT R14, RZ, 0x7610, R14 ;  /* 0x00007610ff0e7816 */ /* 0x000fe4000000000e */
[----:B------:R-:W-:Y:S02]  /*29b0*/  SHF.R.S32.HI R7, RZ, 0x1f, R6 ;  /* 0x0000001fff077819 */ /* 0x000fe40000011406 */
[----:B------:R-:W-:-:S02]  /*29c0*/  IADD3 R64, R6, 0x40, RZ ;  /* 0x0000004006407810 */ /* 0x000fc40007ffe0ff */
[----:B------:R-:W-:Y:S01]  /*29d0*/  ISETP.GE.AND P2, PT, R6, UR37, PT ;  /* 0x0000002506007c0c */ /* 0x000fe2000bf46270 */
[----:B------:R-:W-:Y:S01]  /*29e0*/  IMAD.WIDE.U32 R4, R5, c[0x0][0x1a0], R6 ;  /* 0x0000680005047a25 */ /* 0x000fe200078e0006 */
[----:B------:R-:W-:Y:S02]  /*29f0*/  ISETP.GE.AND P4, PT, R64, UR37, PT ;  /* 0x0000002540007c0c */ /* 0x000fe4000bf86270 */
[----:B------:R-:W-:Y:S02]  /*2a00*/  IADD3 R150, R6, 0xa0, RZ ;  /* 0x000000a006967810 */ /* 0x000fe40007ffe0ff */
[----:B------:R-:W-:Y:S01]  /*2a10*/  IADD3 R3, R5, UR32, RZ ;  /* 0x0000002005037c10 */ /* 0x000fe2000fffe0ff */
[----:B------:R-:W-:Y:S01]  /*2a20*/  ULDC.64 UR32, c[0x0][0x180] ;  /* 0x0000600000207ab9 */ /* 0x000fe20000000a00 */
[----:B------:R-:W-:Y:S02]  /*2a30*/  LEA R2, P0, R4, UR22, 0x1 ;  /* 0x0000001604027c11 */ /* 0x000fe4000f8008ff */
[----:B-1----:R-:W-:-:S02]  /*2a40*/  IADD3 R153, R6, 0xc0, RZ ;  /* 0x000000c006997810 */ /* 0x002fc40007ffe0ff */
[----:B------:R-:W-:Y:S02]  /*2a50*/  LEA.HI.X R3, R4, UR23, R3, 0x1, P0 ;  /* 0x0000001704037c11 */ /* 0x000fe400080f0c03 */
[C---:B------:R-:W-:Y:S02]  /*2a60*/  IADD3 R4, R6.reuse, 0x20, RZ ;  /* 0x0000002006047810 */ /* 0x040fe40007ffe0ff */
[----:B------:R-:W-:Y:S01]  /*2a70*/  IADD3 R157, R6, 0xe0, RZ ;  /* 0x000000e0069d7810 */ /* 0x000fe20007ffe0ff */
[----:B0-2---:R0:W2:Y:S01]  /*2a80*/  @!P2 LDG.E.U16 R13, [R2.64] ;  /* 0x0000002a020da981 */ /* 0x0050a2000c1e1500 */
[----:B------:R-:W-:Y:S02]  /*2a90*/  ISETP.GE.AND P3, PT, R4, UR37, PT ;  /* 0x0000002504007c0c */ /* 0x000fe4000bf66270 */
[C---:B------:R-:W-:Y:S01]  /*2aa0*/  IADD3 R158, R6.reuse, 0x100, RZ ;  /* 0x00000100069e7810 */ /* 0x040fe20007ffe0ff */
[----:B------:R0:W3:Y:S01]  /*2ab0*/  @!P4 LDG.E.U16 R15, [R2.64+0x80] ;  /* 0x0000802a020fc981 */ /* 0x0000e2000c1e1500 */
[----:B------:R-:W-:-:S02]  /*2ac0*/  IADD3 R159, R6, 0x120, RZ ;  /* 0x00000120069f7810 */ /* 0x000fc40007ffe0ff */
[----:B------:R-:W-:Y:S02]  /*2ad0*/  ISETP.GE.AND P0, PT, R150, UR37, PT ;  /* 0x0000002596007c0c */ /* 0x000fe4000bf06270 */
[----:B------:R-:W-:Y:S02]  /*2ae0*/  ISETP.GE.AND P1, PT, R153, UR37, PT ;  /* 0x0000002599007c0c */ /* 0x000fe4000bf26270 */
[----:B------:R-:W-:Y:S02]  /*2af0*/  ISETP.GE.AND P2, PT, R157, UR37, PT ;  /* 0x000000259d007c0c */ /* 0x000fe4000bf46270 */
[----:B------:R-:W-:Y:S01]  /*2b00*/  PRMT R65, RZ, 0x7610, R65 ;  /* 0x00007610ff417816 */ /* 0x000fe20000000041 */
[----:B------:R0:W4:Y:S01]  /*2b10*/  @!P3 LDG.E.U16 R10, [R2.64+0x40] ;  /* 0x0000402a020ab981 */ /* 0x000122000c1e1500 */
[----:B------:R-:W-:Y:S02]  /*2b20*/  ISETP.GE.AND P3, PT, R158, UR37, PT ;  /* 0x000000259e007c0c */ /* 0x000fe4000bf66270 */
[----:B------:R-:W-:-:S02]  /*2b30*/  ISETP.GE.AND P4, PT, R159, UR37, PT ;  /* 0x000000259f007c0c */ /* 0x000fc4000bf86270 */
[----:B------:R-:W-:Y:S01]  /*2b40*/  PRMT R16, RZ, 0x7610, R16 ;  /* 0x00007610ff107816 */ /* 0x000fe20000000010 */
[----:B------:R0:W3:Y:S01]  /*2b50*/  @!P0 LDG.E.U16 R14, [R2.64+0x140] ;  /* 0x0001402a020e8981 */ /* 0x0000e2000c1e1500 */
[----:B------:R-:W-:Y:S02]  /*2b60*/  PRMT R67, RZ, 0x7610, R67 ;  /* 0x00007610ff437816 */ /* 0x000fe40000000043 */
[C---:B------:R-:W-:Y:S01]  /*2b70*/  IADD3 R162, R6.reuse, 0x180, RZ ;  /* 0x0000018006a27810 */ /* 0x040fe20007ffe0ff */
[----:B------:R0:W3:Y:S01]  /*2b80*/  @!P1 LDG.E.U16 R65, [R2.64+0x180] ;  /* 0x0001802a02419981 */ /* 0x0000e2000c1e1500 */
[----:B------:R-:W-:Y:S02]  /*2b90*/  PRMT R18, RZ, 0x7610, R18 ;  /* 0x00007610ff127816 */ /* 0x000fe40000000012 */
[C---:B------:R-:W-:Y:S01]  /*2ba0*/  IADD3 R163, R6.reuse, 0x1a0, RZ ;  /* 0x000001a006a37810 */ /* 0x040fe20007ffe0ff */
[----:B------:R0:W3:Y:S01]  /*2bb0*/  @!P2 LDG.E.U16 R16, [R2.64+0x1c0] ;  /* 0x0001c02a0210a981 */ /* 0x0000e2000c1e1500 */
[----:B------:R-:W-:-:S02]  /*2bc0*/  IADD3 R164, R6, 0x1c0, RZ ;  /* 0x000001c006a47810 */ /* 0x000fc40007ffe0ff */
[C---:B------:R-:W-:Y:S01]  /*2bd0*/  IADD3 R165, R6.reuse, 0x1e0, RZ ;  /* 0x000001e006a57810 */ /* 0x040fe20007ffe0ff */
[----:B------:R0:W3:Y:S01]  /*2be0*/  @!P3 LDG.E.U16 R67, [R2.64+0x200] ;  /* 0x0002002a0243b981 */ /* 0x0000e2000c1e1500 */
[C---:B------:R-:W-:Y:S02]  /*2bf0*/  IADD3 R124, R6.reuse, 0x60, RZ ;  /* 0x00000060067c7810 */ /* 0x040fe40007ffe0ff */
[----:B------:R-:W-:Y:S01]  /*2c00*/  IADD3 R166, R6, 0x200, RZ ;  /* 0x0000020006a67810 */ /* 0x000fe20007ffe0ff */
[----:B------:R0:W3:Y:S01]  /*2c10*/  @!P4 LDG.E.U16 R18, [R2.64+0x240] ;  /* 0x0002402a0212c981 */ /* 0x0000e2000c1e1500 */
[----:B------:R-:W-:Y:S02]  /*2c20*/  ISETP.GE.AND P0, PT, R162, UR37, PT ;  /* 0x00000025a2007c0c */ /* 0x000fe4000bf06270 */
[----:B------:R-:W-:Y:S02]  /*2c30*/  IADD3 R149, R6, 0x80, RZ ;  /* 0x0000008006957810 */ /* 0x000fe40007ffe0ff */
[----:B------:R-:W-:-:S02]  /*2c40*/  ISETP.GE.AND P1, PT, R163, UR37, PT ;  /* 0x00000025a3007c0c */ /* 0x000fc4000bf26270 */
        /* <DEDUP_REMOVED lines=9> */
[----:B------:R0:W3:Y:S01]  /*2ce0*/  @!P0 LDG.E.U16 R119, [R2.64+0x300] ;  /* 0x0003002a02778981 */ /* 0x0000e2000c1e1500 */
[----:B------:R-:W-:Y:S02]  /*2cf0*/  IADD3 R143, R6, 0x220, RZ ;  /* 0x00000220068f7810 */ /* 0x000fe40007ffe0ff */
[----:B------:R-:W-:Y:S01]  /*2d00*/  PRMT R12, RZ, 0x7610, R12 ;  /* 0x00007610ff0c7816 */ /* 0x000fe2000000000c */
[----:B------:R0:W3:Y:S01]  /*2d10*/  @!P1 LDG.E.U16 R118, [R2.64+0x340] ;  /* 0x0003402a02769981 */ /* 0x0000e2000c1e1500 */
[----:B------:R-:W-:-:S02]  /*2d20*/  PRMT R123, RZ, 0x7610, R123 ;  /* 0x00007610ff7b7816 */ /* 0x000fc4000000007b */
[C---:B------:R-:W-:Y:S01]  /*2d30*/  IADD3 R145, R6.reuse, 0x240, RZ ;  /* 0x0000024006917810 */ /* 0x040fe20007ffe0ff */
[----:B------:R0:W3:Y:S01]  /*2d40*/  @!P2 LDG.E.U16 R121, [R2.64+0x380] ;  /* 0x0003802a0279a981 */ /* 0x0000e2000c1e1500 */
[----:B------:R-:W-:Y:S02]  /*2d50*/  PRMT R17, RZ, 0x7610, R17 ;  /* 0x00007610ff117816 */ /* 0x000fe40000000011 */
[C---:B------:R-:W-:Y:S01]  /*2d60*/  IADD3 R146, R6.reuse, 0x260, RZ ;  /* 0x0000026006927810 */ /* 0x040fe20007ffe0ff */
[----:B------:R0:W3:Y:S01]  /*2d70*/  @!P3 LDG.E.U16 R120, [R2.64+0x3c0] ;  /* 0x0003c02a0278b981 */ /* 0x0000e2000c1e1500 */
[C---:B------:R-:W-:Y:S02]  /*2d80*/  IADD3 R148, R6.reuse, 0x280, RZ ;  /* 0x0000028006947810 */ /* 0x040fe40007ffe0ff */
[C---:B------:R-:W-:Y:S01]  /*2d90*/  IADD3 R160, R6.reuse, 0x140, RZ ;  /* 0x0000014006a07810 */ /* 0x040fe20007ffe0ff */
[----:B------:R0:W3:Y:S01]  /*2da0*/  @!P5 LDG.E.U16 R12, [R2.64+0xc0] ;  /* 0x0000c02a020cd981 */ /* 0x0000e2000c1e1500 */
[----:B------:R-:W-:-:S02]  /*2db0*/  IADD3 R151, R6, 0x2a0, RZ ;  /* 0x000002a006977810 */ /* 0x000fc40007ffe0ff */
[----:B------:R-:W-:Y:S01]  /*2dc0*/  ISETP.GE.AND P0, PT, R143, UR37, PT ;  /* 0x000000258f007c0c */ /* 0x000fe2000bf06270 */
[----:B------:R0:W3:Y:S01]  /*2dd0*/  @!P4 LDG.E.U16 R123, [R2.64+0x400] ;  /* 0x0004002a027bc981 */ /* 0x0000e2000c1e1500 */
[----:B------:R-:W-:Y:S02]  /*2de0*/  IADD3 R161, R6, 0x160, RZ ;  /* 0x0000016006a17810 */ /* 0x000fe40007ffe0ff */
[----:B------:R-:W-:Y:S01]  /*2df0*/  ISETP.GE.AND P1, PT, R145, UR37, PT ;  /* 0x0000002591007c0c */ /* 0x000fe2000bf26270 */
        /* <DEDUP_REMOVED lines=11> */
[----:B------:R-:W-:-:S02]  /*2eb0*/  IADD3 R167, R6, 0x2c0, RZ ;  /* 0x000002c006a77810 */ /* 0x000fc40007ffe0ff */
        /* <DEDUP_REMOVED lines=9> */
[----:B------:R-:W-:Y:S01]  /*2f50*/  IADD3 R154, R6, 0x340, RZ ;  /* 0x00000340069a7810 */ /* 0x000fe20007ffe0ff */
[----:B------:R0:W3:Y:S01]  /*2f60*/  @!P5 LDG.E.U16 R117, [R2.64+0x280] ;  /* 0x0002802a0275d981 */ /* 0x0000e2000c1e1500 */
[----:B------:R-:W-:Y:S02]  /*2f70*/  ISETP.GE.AND P0, PT, R167, UR37, PT ;  /* 0x00000025a7007c0c */ /* 0x000fe4000bf06270 */
[----:B------:R-:W-:Y:S01]  /*2f80*/  ISETP.GE.AND P1, PT, R169, UR37, PT ;  /* 0x00000025a9007c0c */ /* 0x000fe2000bf26270 */
[----:B------:R0:W3:Y:S01]  /*2f90*/  @!P4 LDG.E.U16 R129, [R2.64+0x540] ;  /* 0x0005402a0281c981 */ /* 0x0000e2000c1e1500 */
[----:B------:R-:W-:Y:S02]  /*2fa0*/  ISETP.GE.AND P2, PT, R170, UR37, PT ;  /* 0x00000025aa007c0c */ /* 0x000fe4000bf46270 */
        /* <DEDUP_REMOVED lines=8> */
[C---:B------:R-:W-:Y:S02]  /*3030*/  IADD3 R171, R6.reuse, 0x360, RZ ;  /* 0x0000036006ab7810 */ /* 0x040fe40007ffe0ff */
[----:B------:R-:W-:Y:S01]  /*3040*/  PRMT R136, RZ, 0x7610, R136 ;  /* 0x00007610ff887816 */ /* 0x000fe20000000088 */
        /* <DEDUP_REMOVED lines=8> */
[----:B------:R-:W-:Y:S01]  /*30d0*/  ISETP.GE.AND P1, PT, R156, UR37, PT ;  /* 0x000000259c007c0c */ /* 0x000fe2000bf26270 */
[----:B------:R0:W3:Y:S01]  /*30e0*/  @!P4 LDG.E.U16 R136, [R2.64+0x680] ;  /* 0x0006802a0288c981 */ /* 0x0000e2000c1e1500 */
        /* <DEDUP_REMOVED lines=8> */
[----:B------:R-:W-:-:S03]  /*3170*/  PRMT R144, RZ, 0x7610, R144 ;  /* 0x00007610ff907816 */ /* 0x000fc60000000090 */
        /* <DEDUP_REMOVED lines=22> */
[----:B------:R-:W-:-:S03]  /*32e0*/  ISETP.GE.AND P0, PT, R6, UR37, PT ;  /* 0x0000002506007c0c */ /* 0x000fc6000bf06270 */
[----:B------:R-:W-:Y:S01]  /*32f0*/  UIMAD UR32, UR7, UR33, UR32 ;  /* 0x00000021072072a4 */ /* 0x000fe2000f8e0220 */
[----:B------:R-:W-:Y:S01]  /*3300*/  IMAD.WIDE.U32 R8, R9, c[0x0][0x1c0], R6 ;  /* 0x0000700009087a25 */ /* 0x000fe200078e0006 */
[----:B------:R-:W-:Y:S02]  /*3310*/  IADD3 R6, R115, 0x200, RZ ;  /* 0x0000020073067810 */ /* 0x000fe40007ffe0ff */
[----:B------:R-:W-:Y:S02]  /*3320*/  ISETP.GE.AND P1, PT, R4, UR37, PT ;  /* 0x0000002504007c0c */ /* 0x000fe4000bf26270 */
[----:B------:R-:W-:Y:S02]  /*3330*/  LEA.HI.SX32 R6, R6, R115, 0x1b ;  /* 0x0000007306067211 */ /* 0x000fe400078fdaff */
[----:B------:R-:W-:Y:S02]  /*3340*/  IADD3 R5, R9, UR32, RZ ;  /* 0x0000002009057c10 */ /* 0x000fe4000fffe0ff */
[----:B------:R-:W-:-:S02]  /*3350*/  LEA R4, P4, R8, UR24, 0x1 ;  /* 0x0000001808047c11 */ /* 0x000fc4000f8808ff */
[----:B------:R-:W-:Y:S02]  /*3360*/  ISETP.GE.AND P2, PT, R64, UR37, PT ;  /* 0x0000002540007c0c */ /* 0x000fe4000bf46270 */
[----:B------:R-:W-:Y:S02]  /*3370*/  SHF.L.U32 R64, R6, 0x1, RZ ;  /* 0x0000000106407819 */ /* 0x000fe400000006ff */
[----:B------:R-:W-:Y:S02]  /*3380*/  LEA.HI.X R5, R8, UR25, R5, 0x1, P4 ;  /* 0x0000001908057c11 */ /* 0x000fe4000a0f0c05 */
[C---:B------:R-:W-:Y:S02]  /*3390*/  IADD3 R6, R115.reuse, 0x220, RZ ;  /* 0x0000022073067810 */ /* 0x040fe40007ffe0ff */
[----:B------:R-:W-:Y:S02]  /*33a0*/  IADD3 R8, R115, 0x240, RZ ;  /* 0x0000024073087810 */ /* 0x000fe40007ffe0ff */
[----:B------:R-:W-:-:S02]  /*33b0*/  LEA.HI.SX32 R6, R6, R115, 0x1b ;  /* 0x0000007306067211 */ /* 0x000fc400078fdaff */
[----:B------:R-:W-:Y:S02]  /*33c0*/  LEA.HI.SX32 R8, R8, R115, 0x1b ;  /* 0x0000007308087211 */ /* 0x000fe400078fdaff */
[----:B------:R-:W-:Y:S02]  /*33d0*/  ISETP.GE.AND P3, PT, R124, UR37, PT ;  /* 0x000000257c007c0c */ /* 0x000fe4000bf66270 */
[----:B------:R-:W-:Y:S02]  /*33e0*/  SHF.L.U32 R124, R8, 0x1, RZ ;  /* 0x00000001087c7819 */ /* 0x000fe400000006ff */
[----:B------:R-:W-:-:S04]  /*33f0*/  IADD3 R8, R115, 0x2e0, RZ ;  /* 0x000002e073087810 */ /* 0x000fc80007ffe0ff */
[----:B------:R-:W-:Y:S02]  /*3400*/  LEA.HI.SX32 R8, R8, R115, 0x1b ;  /* 0x0000007308087211 */ /* 0x000fe400078fdaff */
[----:B------:R-:W-:Y:S01]  /*3410*/  ISETP.GE.AND P6, PT, R153, UR37, PT ;  /* 0x0000002599007c0c */ /* 0x000fe2000bfc6270 */
[----:B--2---:R-:W-:Y:S04]  /*3420*/  STS.U16 [R114], R13 ;  /* 0x0000000d72007388 */ /* 0x004fe80000000400 */
[----:B----4-:R0:W-:Y:S04]  /*3430*/  STS.U16 [R113+0x40], R10 ;  /* 0x0000400a71007388 */ /* 0x0101e80000000400 */
[----:B---3--:R-:W-:Y:S01]  /*3440*/  STS.U16 [R112+0x80], R15 ;  /* 0x0000800f70007388 */ /* 0x008fe20000000400 */
[----:B0-----:R-:W-:-:S04]  /*3450*/  IADD3 R10, R115, 0x260, RZ ;  /* 0x00000260730a7810 */ /* 0x001fc80007ffe0ff */
[----:B------:R-:W-:-:S04]  /*3460*/  LEA.HI.SX32 R10, R10, R115, 0x1b ;  /* 0x000000730a0a7211 */ /* 0x000fc800078fdaff */
[----:B------:R-:W-:Y:S02]  /*3470*/  SHF.L.U32 R126, R10, 0x1, RZ ;  /* 0x000000010a7e7819 */ /* 0x000fe400000006ff */
[----:B------:R-:W-:-:S04]  /*3480*/  IADD3 R10, R115, 0x300, RZ ;  /* 0x00000300730a7810 */ /* 0x000fc80007ffe0ff */
[----:B------:R-:W-:Y:S02]  /*3490*/  LEA.HI.SX32 R10, R10, R115, 0x1b ;  /* 0x000000730a0a7211 */ /* 0x000fe400078fdaff */
[----:B------:R-:W-:Y:S01]  /*34a0*/  ISETP.GE.AND P4, PT, R149, UR37, PT ;  /* 0x0000002595007c0c */ /* 0x000fe2000bf86270 */
[----:B------:R0:W-:Y:S04]  /*34b0*/  STS.U16 [R111+0xc0], R12 ;  /* 0x0000c00c6f007388 */ /* 0x0001e80000000400 */
[----:B------:R-:W-:Y:S01]  /*34c0*/  STS.U16 [R110+0x100], R17 ;  /* 0x000100116e007388 */ /* 0x000fe20000000400 */
[----:B0-----:R-:W-:-:S03]  /*34d0*/  IADD3 R12, R115, 0x280, RZ ;  /* 0x00000280730c7810 */ /* 0x001fc60007ffe0ff */
[----:B------:R0:W-:Y:S04]  /*34e0*/  STS.U16 [R109+0x140], R14 ;  /* 0x0001400e6d007388 */ /* 0x0001e80000000400 */
[----:B------:R1:W-:Y:S01]  /*34f0*/  STS.U16 [R108+0x180], R65 ;  /* 0x000180416c007388 */ /* 0x0003e20000000400 */
[----:B------:R-:W-:-:S03]  /*3500*/  LEA.HI.SX32 R12, R12, R115, 0x1b ;  /* 0x000000730c0c7211 */ /* 0x000fc600078fdaff */
[----:B------:R-:W-:Y:S01]  /*3510*/  STS.U16 [R107+0x1c0], R16 ;  /* 0x0001c0106b007388 */ /* 0x000fe20000000400 */
[----:B0-----:R-:W-:-:S03]  /*3520*/  IADD3 R14, R115, 0x2a0, RZ ;  /* 0x000002a0730e7810 */ /* 0x001fc60007ffe0ff */
[----:B------:R0:W-:Y:S01]  /*3530*/  STS.U16 [R106+0x200], R67 ;  /* 0x000200436a007388 */ /* 0x0001e20000000400 */
[----:B------:R-:W-:-:S03]  /*3540*/  LEA.HI.SX32 R14, R14, R115, 0x1b ;  /* 0x000000730e0e7211 */ /* 0x000fc600078fdaff */
[----:B------:R-:W-:Y:S01]  /*3550*/  STS.U16 [R105+0x240], R18 ;  /* 0x0002401269007388 */ /* 0x000fe20000000400 */
[----:B-1----:R-:W-:Y:S02]  /*3560*/  SHF.L.U32 R65, R12, 0x1, RZ ;  /* 0x000000010c417819 */ /* 0x002fe400000006ff */
[----:B0-----:R-:W-:Y:S02]  /*3570*/  SHF.L.U32 R67, R6, 0x1, RZ ;  /* 0x0000000106437819 */ /* 0x001fe400000006ff */
[C---:B------:R-:W-:Y:S01]  /*3580*/  IADD3 R6, R115.reuse, 0x2c0, RZ ;  /* 0x000002c073067810 */ /* 0x040fe20007ffe0ff */
[----:B------:R-:W-:Y:S01]  /*3590*/  STS.U16 [R104+0x280], R117 ;  /* 0x0002807568007388 */ /* 0x000fe20000000400 */
[----:B------:R-:W-:Y:S02]  /*35a0*/  IADD3 R12, R115, 0x320, RZ ;  /* 0x00000320730c7810 */ /* 0x000fe40007ffe0ff */
[----:B------:R-:W-:Y:S01]  /*35b0*/  LEA.HI.SX32 R6, R6, R115, 0x1b ;  /* 0x0000007306067211 */ /* 0x000fe200078fdaff */
[----:B------:R0:W-:Y:S04]  /*35c0*/  STS.U16 [R103+0x2c0], R66 ;  /* 0x0002c04267007388 */ /* 0x0001e80000000400 */
[----:B------:R-:W-:Y:S04]  /*35d0*/  STS.U16 [R102+0x300], R119 ;  /* 0x0003007766007388 */ /* 0x000fe80000000400 */
[----:B------:R-:W-:Y:S01]  /*35e0*/  STS.U16 [R101+0x340], R118 ;  /* 0x0003407665007388 */ /* 0x000fe20000000400 */
[----:B0-----:R-:W-:-:S03]  /*35f0*/  SHF.L.U32 R66, R14, 0x1, RZ ;  /* 0x000000010e427819 */ /* 0x001fc600000006ff */
[----:B------:R-:W-:Y:S01]  /*3600*/  STS.U16 [R100+0x380], R121 ;  /* 0x0003807964007388 */ /* 0x000fe20000000400 */
[----:B------:R-:W-:-:S03]  /*3610*/  IADD3 R14, R115, 0x340, RZ ;  /* 0x00000340730e7810 */ /* 0x000fc60007ffe0ff */
[----:B------:R-:W-:Y:S01]  /*3620*/  STS.U16 [R99+0x3c0], R120 ;  /* 0x0003c07863007388 */ /* 0x000fe20000000400 */
[----:B------:R-:W-:-:S03]  /*3630*/  LEA.HI.SX32 R12, R12, R115, 0x1b ;  /* 0x000000730c0c7211 */ /* 0x000fc600078fdaff */
[----:B------:R-:W-:Y:S01]  /*3640*/  STS.U16 [R64+0x400], R123 ;  /* 0x0004007b40007388 */ /* 0x000fe20000000400 */
[----:B------:R-:W-:-:S03]  /*3650*/  LEA.HI.SX32 R14, R14, R115, 0x1b ;  /* 0x000000730e0e7211 */ /* 0x000fc600078fdaff */
[----:B------:R-:W-:Y:S04]  /*3660*/  STS.U16 [R67+0x440], R122 ;  /* 0x0004407a43007388 */ /* 0x000fe80000000400 */
[----:B------:R-:W-:Y:S04]  /*3670*/  STS.U16 [R124+0x480], R125 ;  /* 0x0004807d7c007388 */ /* 0x000fe80000000400 */
[----:B------:R0:W-:Y:S01]  /*3680*/  STS.U16 [R126+0x4c0], R127 ;  /* 0x0004c07f7e007388 */ /* 0x0001e20000000400 */
[----:B------:R-:W-:-:S03]  /*3690*/  SHF.L.U32 R131, R12, 0x1, RZ ;  /* 0x000000010c837819 */ /* 0x000fc600000006ff */
[----:B------:R1:W-:Y:S01]  /*36a0*/  STS.U16 [R65+0x500], R128 ;  /* 0x0005008041007388 */ /* 0x0003e20000000400 */
[----:B------:R-:W-:-:S03]  /*36b0*/  SHF.L.U32 R133, R14, 0x1, RZ ;  /* 0x000000010e857819 */ /* 0x000fc600000006ff */
[----:B------:R2:W-:Y:S01]  /*36c0*/  STS.U16 [R66+0x540], R129 ;  /* 0x0005408142007388 */ /* 0x0005e20000000400 */
[----:B0-----:R-:W-:Y:S02]  /*36d0*/  SHF.L.U32 R127, R6, 0x1, RZ ;  /* 0x00000001067f7819 */ /* 0x001fe400000006ff */
[C---:B------:R-:W-:Y:S02]  /*36e0*/  IADD3 R6, R115.reuse, 0x360, RZ ;  /* 0x0000036073067810 */ /* 0x040fe40007ffe0ff */
[----:B-1----:R-:W-:Y:S02]  /*36f0*/  SHF.L.U32 R128, R8, 0x1, RZ ;  /* 0x0000000108807819 */ /* 0x002fe400000006ff */
[C---:B------:R-:W-:Y:S02]  /*3700*/  IADD3 R8, R115.reuse, 0x380, RZ ;  /* 0x0000038073087810 */ /* 0x040fe40007ffe0ff */
[----:B--2---:R-:W-:Y:S02]  /*3710*/  SHF.L.U32 R129, R10, 0x1, RZ ;  /* 0x000000010a817819 */ /* 0x004fe400000006ff */
[C---:B------:R-:W-:Y:S01]  /*3720*/  IADD3 R10, R115.reuse, 0x3a0, RZ ;  /* 0x000003a0730a7810 */ /* 0x040fe20007ffe0ff */
[----:B------:R-:W-:Y:S01]  /*3730*/  STS.U16 [R127+0x580], R130 ;  /* 0x000580827f007388 */ /* 0x000fe20000000400 */
[----:B------:R-:W-:-:S02]  /*3740*/  IADD3 R12, R115, 0x3c0, RZ ;  /* 0x000003c0730c7810 */ /* 0x000fc40007ffe0ff */
[----:B------:R-:W-:Y:S01]  /*3750*/  IADD3 R14, R115, 0x3e0, RZ ;  /* 0x000003e0730e7810 */ /* 0x000fe20007ffe0ff */
[----:B------:R0:W-:Y:S01]  /*3760*/  STS.U16 [R128+0x5c0], R135 ;  /* 0x0005c08780007388 */ /* 0x0001e20000000400 */
[-C--:B------:R-:W-:Y:S02]  /*3770*/  LEA.HI.SX32 R6, R6, R115.reuse, 0x1b ;  /* 0x0000007306067211 */ /* 0x080fe400078fdaff */
[-C--:B------:R-:W-:Y:S01]  /*3780*/  LEA.HI.SX32 R8, R8, R115.reuse, 0x1b ;  /* 0x0000007308087211 */ /* 0x080fe200078fdaff */
[----:B------:R-:W-:Y:S01]  /*3790*/  STS.U16 [R129+0x600], R132 ;  /* 0x0006008481007388 */ /* 0x000fe20000000400 */
[-C--:B------:R-:W-:Y:S02]  /*37a0*/  LEA.HI.SX32 R10, R10, R115.reuse, 0x1b ;  /* 0x000000730a0a7211 */ /* 0x080fe400078fdaff */
[-C--:B------:R-:W-:Y:S01]  /*37b0*/  LEA.HI.SX32 R12, R12, R115.reuse, 0x1b ;  /* 0x000000730c0c7211 */ /* 0x080fe200078fdaff */
[----:B------:R-:W-:Y:S01]  /*37c0*/  STS.U16 [R131+0x640], R134 ;  /* 0x0006408683007388 */ /* 0x000fe20000000400 */
[----:B------:R-:W-:-:S02]  /*37d0*/  LEA.HI.SX32 R14, R14, R115, 0x1b ;  /* 0x000000730e0e7211 */ /* 0x000fc400078fdaff */
[----:B0-----:R-:W-:Y:S01]  /*37e0*/  SHF.L.U32 R135, R6, 0x1, RZ ;  /* 0x0000000106877819 */ /* 0x001fe200000006ff */
[----:B------:R0:W-:Y:S01]  /*37f0*/  STS.U16 [R133+0x680], R136 ;  /* 0x0006808885007388 */ /* 0x0001e20000000400 */
[----:B------:R-:W-:Y:S02]  /*3800*/  SHF.L.U32 R141, R10, 0x1, RZ ;  /* 0x000000010a8d7819 */ /* 0x000fe400000006ff */
[----:B------:R-:W-:Y:S01]  /*3810*/  SHF.L.U32 R142, R12, 0x1, RZ ;  /* 0x000000010c8e7819 */ /* 0x000fe200000006ff */
[----:B------:R1:W-:Y:S01]  /*3820*/  STS.U16 [R135+0x6c0], R138 ;  /* 0x0006c08a87007388 */ /* 0x0003e20000000400 */
[----:B------:R-:W-:Y:S02]  /*3830*/  SHF.L.U32 R147, R14, 0x1, RZ ;  /* 0x000000010e937819 */ /* 0x000fe400000006ff */
[----:B0-----:R-:W-:Y:S02]  /*3840*/  SHF.L.U32 R136, R8, 0x1, RZ ;  /* 0x0000000108887819 */ /* 0x001fe400000006ff */
[----:B------:R-:W-:-:S02]  /*3850*/  PRMT R105, RZ, 0x7610, R105 ;  /* 0x00007610ff697816 */ /* 0x000fc40000000069 */
[----:B------:R-:W-:Y:S01]  /*3860*/  PRMT R108, RZ, 0x7610, R108 ;  /* 0x00007610ff6c7816 */ /* 0x000fe2000000006c */
[----:B------:R-:W-:Y:S01]  /*3870*/  STS.U16 [R136+0x700], R137 ;  /* 0x0007008988007388 */ /* 0x000fe20000000400 */
[----:B------:R-:W-:-:S03]  /*3880*/  PRMT R103, RZ, 0x7610, R103 ;  /* 0x00007610ff677816 */ /* 0x000fc60000000067 */
[----:B------:R-:W-:Y:S01]  /*3890*/  STS.U16 [R141+0x740], R140 ;  /* 0x0007408c8d007388 */ /* 0x000fe20000000400 */
[----:B------:R-:W-:-:S03]  /*38a0*/  PRMT R106, RZ, 0x7610, R106 ;  /* 0x00007610ff6a7816 */ /* 0x000fc6000000006a */
[----:B------:R0:W-:Y:S01]  /*38b0*/  STS.U16 [R142+0x780], R139 ;  /* 0x0007808b8e007388 */ /* 0x0001e20000000400 */
[----:B------:R-:W-:-:S03]  /*38c0*/  ISETP.GE.AND P5, PT, R150, UR37, PT ;  /* 0x0000002596007c0c */ /* 0x000fc6000bfa6270 */
[----:B------:R-:W-:Y:S01]  /*38d0*/  STS.U16 [R147+0x7c0], R144 ;  /* 0x0007c09093007388 */ /* 0x000fe20000000400 */
[----:B------:R-:W-:-:S06]  /*38e0*/  NOP ;  /* 0x0000000000007918 */ /* 0x000fcc0000000000 */
[----:B------:R2:W3:Y:S01]  /*38f0*/  @!P0 LDG.E.U16 R105, [R4.64] ;  /* 0x0000002a04698981 */ /* 0x0004e2000c1e1500 */
[----:B------:R-:W-:-:S03]  /*3900*/  ISETP.GE.AND P0, PT, R157, UR37, PT ;  /* 0x000000259d007c0c */ /* 0x000fc6000bf06270 */
[----:B------:R2:W4:Y:S01]  /*3910*/  @!P1 LDG.E.U16 R108, [R4.64+0x40] ;  /* 0x0000402a046c9981 */ /* 0x000522000c1e1500 */
[----:B------:R-:W-:Y:S02]  /*3920*/  ISETP.GE.AND P1, PT, R158, UR37, PT ;  /* 0x000000259e007c0c */ /* 0x000fe4000bf26270 */
[----:B------:R-:W-:Y:S01]  /*3930*/  PRMT R13, RZ, 0x7610, R13 ;  /* 0x00007610ff0d7816 */ /* 0x000fe2000000000d */
[----:B------:R2:W3:Y:S01]  /*3940*/  @!P2 LDG.E.U16 R103, [R4.64+0x80] ;  /* 0x0000802a0467a981 */ /* 0x0004e2000c1e1500 */
[----:B------:R-:W-:Y:S02]  /*3950*/  ISETP.GE.AND P2, PT, R159, UR37, PT ;  /* 0x000000259f007c0c */ /* 0x000fe4000bf46270 */
        /* <DEDUP_REMOVED lines=50> */
[----:B------:R-:W-:-:S03]  /*3c80*/  PRMT R171, RZ, 0x7610, R171 ;  /* 0x00007610ffab7816 */ /* 0x000fc600000000ab */
[----:B------:R2:W3:Y:S04]  /*3c90*/  @!P5 LDG.E.U16 R173, [R4.64+0x4c0] ;  /* 0x0004c02a04add981 */ /* 0x0004e8000c1e1500 */
[----:B------:R2:W3:Y:S04]  /*3ca0*/  @!P0 LDG.E.U16 R199, [R4.64+0x540] ;  /* 0x0005402a04c78981 */ /* 0x0004e8000c1e1500 */
[----:B------:R2:W3:Y:S04]  /*3cb0*/  @!P1 LDG.E.U16 R200, [R4.64+0x580] ;  /* 0x0005802a04c89981 */ /* 0x0004e8000c1e1500 */
[----:B------:R2:W3:Y:S01]  /*3cc0*/  @!P2 LDG.E.U16 R171, [R4.64+0x5c0] ;  /* 0x0005c02a04aba981 */ /* 0x0004e2000c1e1500 */
[----:B------:R-:W-:-:S02]  /*3cd0*/  ISETP.GE.AND P3, PT, R170, UR37, PT ;  /* 0x00000025aa007c0c */ /* 0x000fc4000bf66270 */
[----:B------:R-:W-:Y:S02]  /*3ce0*/  PRMT R170, RZ, 0x7610, R170 ;  /* 0x00007610ffaa7816 */ /* 0x000fe400000000aa */
[----:B------:R-:W-:Y:S02]  /*3cf0*/  ISETP.GE.AND P4, PT, R152, UR37, PT ;  /* 0x0000002598007c0c */ /* 0x000fe4000bf86270 */
[----:B------:R-:W-:Y:S02]  /*3d00*/  ISETP.GE.AND P5, PT, R154, UR37, PT ;  /* 0x000000259a007c0c */ /* 0x000fe4000bfa6270 */
[----:B------:R-:W-:Y:S02]  /*3d10*/  ISETP.GE.AND P0, PT, R156, UR37, PT ;  /* 0x000000259c007c0c */ /* 0x000fe4000bf06270 */
        /* <DEDUP_REMOVED lines=18> */
[----:B------:R-:W0:Y:S02]  /*3e40*/  R2UR UR35, R3 ;  /* 0x00000000032373c2 */ /* 0x000e2400000e0000 */
[----:B0-----:R-:W-:-:S04]  /*3e50*/  FMUL.FTZ R0, R34, UR35 ;  /* 0x0000002322007c20 */ /* 0x001fc80008410000 */
[----:B------:R-:W-:Y:S02]  /*3e60*/  FMUL.RZ R6, R0, 0.15915493667125701904 ;  /* 0x3e22f98300067820 */ /* 0x000fe4000040c000 */
[----:B------:R-:W-:-:S04]  /*3e70*/  FMUL.FTZ R0, R33, UR35 ;  /* 0x0000002321007c20 */ /* 0x000fc80008410000 */
[----:B------:R-:W-:Y:S02]  /*3e80*/  FMUL.RZ R8, R0, 0.15915493667125701904 ;  /* 0x3e22f98300087820 */ /* 0x000fe4000040c000 */
[----:B------:R-:W-:-:S04]  /*3e90*/  FMUL.FTZ R0, R32, UR35 ;  /* 0x0000002320007c20 */ /* 0x000fc80008410000 */
[----:B--2---:R-:W-:Y:S02]  /*3ea0*/  FMUL.RZ R4, R0, 0.15915493667125701904 ;  /* 0x3e22f98300047820 */ /* 0x004fe4000040c000 */
[----:B------:R-:W-:-:S04]  /*3eb0*/  FMUL.FTZ R0, R31, UR35 ;  /* 0x000000231f007c20 */ /* 0x000fc80008410000 */
        /* <DEDUP_REMOVED lines=8> */
[----:B-1----:R-:W-:Y:S08]  /*3f40*/  MUFU.SIN R138, R4 ;  /* 0x00000004008a7308 */ /* 0x002ff00000000400 */
        /* <DEDUP_REMOVED lines=12> */
[----:B------:R0:W-:Y:S01]  /*4010*/  MUFU.COS R146, R6 ;  /* 0x0000000600927308 */ /* 0x0001e20000000000 */
[----:B------:R-:W-:Y:S01]  /*4020*/  LOP3.LUT R252, R116, 0x1f, RZ, 0xc0, !PT ;  /* 0x0000001f74fc7812 */ /* 0x000fe200078ec0ff */
[----:B0-----:R-:W-:-:S02]  /*4030*/  FMUL.RZ R6, R0, 0.15915493667125701904 ;  /* 0x3e22f98300067820 */ /* 0x001fc4000040c000 */
[----:B------:R-:W-:-:S04]  /*4040*/  FMUL.FTZ R0, R24, UR35 ;  /* 0x0000002318007c20 */ /* 0x000fc80008410000 */
[----:B------:R-:W-:Y:S01]  /*4050*/  MUFU.SIN R166, R4 ;  /* 0x0000000400a67308 */ /* 0x000fe20000000400 */
[----:B------:R-:W-:-:S07]  /*4060*/  ISETP.NE.AND P0, PT, R252, RZ, PT ;  /* 0x000000fffc00720c */ /* 0x000fce0003f05270 */
[----:B------:R0:W-:Y:S02]  /*4070*/  MUFU.COS R167, R4 ;  /* 0x0000000400a77308 */ /* 0x0001e40000000000 */
[----:B0-----:R-:W-:Y:S02]  /*4080*/  FMUL.RZ R4, R0, 0.15915493667125701904 ;  /* 0x3e22f98300047820 */ /* 0x001fe4000040c000 */
[----:B------:R-:W-:-:S04]  /*4090*/  FMUL.FTZ R0, R23, UR35 ;  /* 0x0000002317007c20 */ /* 0x000fc80008410000 */
[----:B------:R-:W-:Y:S08]  /*40a0*/  MUFU.SIN R132, R8 ;  /* 0x0000000800847308 */ /* 0x000ff00000000400 */
[----:B------:R0:W-:Y:S02]  /*40b0*/  MUFU.COS R134, R8 ;  /* 0x0000000800867308 */ /* 0x0001e40000000000 */
[----:B0-----:R-:W-:Y:S01]  /*40c0*/  FMUL.RZ R8, R0, 0.15915493667125701904 ;  /* 0x3e22f98300087820 */ /* 0x001fe2000040c000 */
[----:B------:R-:W-:-:S04]  /*40d0*/  MOV R0, UR26 ;  /* 0x0000001a00007c02 */ /* 0x000fc80008000f00 */
[----:B------:R-:W-:Y:S01]  /*40e0*/  ISETP.LT.OR P1, PT, R0, 0x2, P0 ;  /* 0x000000020000780c */ /* 0x000fe20000721670 */
[----:B------:R-:W-:Y:S01]  /*40f0*/  FMUL.FTZ R0, R22, UR35 ;  /* 0x0000002316007c20 */ /* 0x000fe20008410000 */
[----:B------:R-:W-:Y:S08]  /*4100*/  MUFU.SIN R162, R5 ;  /* 0x0000000500a27308 */ /* 0x000ff00000000400 */
[----:B------:R0:W-:Y:S01]  /*4110*/  MUFU.COS R163, R5 ;  /* 0x0000000500a37308 */ /* 0x0001e20000000000 */
[----:B------:R-:W-:Y:S01]  /*4120*/  IADD3 R12, R115, 0x20, RZ ;  /* 0x00000020730c7810 */ /* 0x000fe20007ffe0ff */
[----:B0-----:R-:W-:-:S06]  /*4130*/  FMUL.RZ R5, R0, 0.15915493667125701904 ;  /* 0x3e22f98300057820 */ /* 0x001fcc000040c000 */
[----:B------:R-:W-:Y:S01]  /*4140*/  MUFU.SIN R164, R3 ;  /* 0x0000000300a47308 */ /* 0x000fe20000000400 */
[----:B------:R-:W-:-:S07]  /*4150*/  FMUL.FTZ R0, R21, UR35 ;  /* 0x0000002315007c20 */ /* 0x000fce0008410000 */
[----:B------:R0:W-:Y:S01]  /*4160*/  MUFU.COS R165, R3 ;  /* 0x0000000300a57308 */ /* 0x0001e20000000000 */
[----:B------:R-:W-:-:S07]  /*4170*/  LEA.HI.SX32 R114, R115, R115, 0x1b ;  /* 0x0000007373727211 */ /* 0x000fce00078fdaff */
[----:B------:R-:W-:Y:S01]  /*4180*/  MUFU.SIN R158, R4 ;  /* 0x00000004009e7308 */ /* 0x000fe20000000400 */
[----:B0-----:R-:W-:-:S04]  /*4190*/  MOV R3, UR26 ;  /* 0x0000001a00037c02 */ /* 0x001fc80008000f00 */
[----:B------:R-:W-:-:S03]  /*41a0*/  @!P1 IADD3 R3, R3, -0x2, RZ ;  /* 0xfffffffe03039810 */ /* 0x000fc60007ffe0ff */
[----:B------:R0:W-:Y:S01]  /*41b0*/  MUFU.COS R159, R4 ;  /* 0x00000004009f7308 */ /* 0x0001e20000000000 */
[----:B------:R-:W-:-:S07]  /*41c0*/  LEA.HI.SX32 R12, R12, R115, 0x1b ;  /* 0x000000730c0c7211 */ /* 0x000fce00078fdaff */
[----:B------:R-:W-:Y:S01]  /*41d0*/  MUFU.SIN R160, R6 ;  /* 0x0000000600a07308 */ /* 0x000fe20000000400 */
[----:B0-----:R-:W-:Y:S01]  /*41e0*/  FMUL.RZ R4, R0, 0.15915493667125701904 ;  /* 0x3e22f98300047820 */ /* 0x001fe2000040c000 */
[----:B------:R-:W-:-:S06]  /*41f0*/  SHF.L.U32 R0, R115, 0x5, RZ ;  /* 0x0000000573007819 */ /* 0x000fcc00000006ff */
[----:B------:R0:W-:Y:S01]  /*4200*/  MUFU.COS R161, R6 ;  /* 0x0000000600a17308 */ /* 0x0001e20000000000 */
[----:B------:R-:W-:Y:S01]  /*4210*/  LEA.HI.SX32 R120, R0, R0, 0x1b ;  /* 0x0000000000787211 */ /* 0x000fe200078fdaff */
[----:B------:R-:W-:-:S06]  /*4220*/  FMUL.FTZ R0, R20, UR35 ;  /* 0x0000002314007c20 */ /* 0x000fcc0008410000 */
[----:B------:R-:W-:Y:S01]  /*4230*/  MUFU.SIN R183, R8 ;  /* 0x0000000800b77308 */ /* 0x000fe20000000400 */
[----:B0-----:R-:W-:-:S07]  /*4240*/  MOV R6, c[0x0][0x16c] ;  /* 0x00005b0000067a02 */ /* 0x001fce0000000f00 */
[----:B------:R0:W-:Y:S01]  /*4250*/  MUFU.COS R184, R8 ;  /* 0x0000000800b87308 */ /* 0x0001e20000000000 */
[----:B------:R-:W-:Y:S01]  /*4260*/  @!P1 IMAD R3, R3, R6, UR7 ;  /* 0x0000000703039e24 */ /* 0x000fe2000f8e0206 */
[C---:B------:R-:W-:Y:S02]  /*4270*/  IADD3 R6, R115.reuse, 0x60, RZ ;  /* 0x0000006073067810 */ /* 0x040fe40007ffe0ff */
[----:B------:R-:W-:Y:S02]  /*4280*/  SHF.L.U32 R120, R120, 0x1, RZ ;  /* 0x0000000178787819 */ /* 0x000fe400000006ff */
[----:B0-----:R-:W-:Y:S02]  /*4290*/  IADD3 R8, R115, 0x40, RZ ;  /* 0x0000004073087810 */ /* 0x001fe40007ffe0ff */
[----:B------:R-:W-:Y:S02]  /*42a0*/  SHF.L.U32 R114, R114, 0x1, RZ ;  /* 0x0000000172727819 */ /* 0x000fe400000006ff */
[----:B------:R-:W-:Y:S01]  /*42b0*/  SHF.L.U32 R113, R12, 0x1, RZ ;  /* 0x000000010c717819 */ /* 0x000fe200000006ff */
[----:B------:R-:W-:Y:S01]  /*42c0*/  MUFU.SIN R178, R5 ;  /* 0x0000000500b27308 */ /* 0x000fe20000000400 */
[-C--:B------:R-:W-:Y:S01]  /*42d0*/  LEA.HI.SX32 R8, R8, R115.reuse, 0x1b ;  /* 0x0000007308087211 */ /* 0x080fe200078fdaff */
[----:B------:R-:W-:Y:S01]  /*42e0*/  FMUL.RZ R195, R0, 0.15915493667125701904 ;  /* 0x3e22f98300c37820 */ /* 0x000fe2000040c000 */
[----:B------:R-:W-:Y:S01]  /*42f0*/  LEA.HI.SX32 R111, R6, R115, 0x1b ;  /* 0x00000073066f7211 */ /* 0x000fe200078fdaff */
[----:B------:R-:W0:Y:S01]  /*4300*/  LDS.U16 R18, [R120] ;  /* 0x0000000078127984 */ /* 0x000e220000000400 */
[----:B------:R-:W-:-:S03]  /*4310*/  SHF.L.U32 R112, R8, 0x1, RZ ;  /* 0x0000000108707819 */ /* 0x000fc600000006ff */
[----:B------:R1:W-:Y:S01]  /*4320*/  MUFU.COS R179, R5 ;  /* 0x0000000500b37308 */ /* 0x0003e20000000000 */
[----:B------:R-:W2:Y:S01]  /*4330*/  LDS.U16 R17, [R120+0x2] ;  /* 0x0000020078117984 */ /* 0x000ea20000000400 */
[----:B------:R-:W-:-:S03]  /*4340*/  IADD3 R118, R115, 0x80, RZ ;  /* 0x0000008073767810 */ /* 0x000fc60007ffe0ff */
[----:B------:R-:W-:Y:S04]  /*4350*/  LDS.U16 R15, [R120+0x4] ;  /* 0x00000400780f7984 */ /* 0x000fe80000000400 */
[----:B------:R-:W0:Y:S04]  /*4360*/  LDS.U16 R14, [R120+0x6] ;  /* 0x00000600780e7984 */ /* 0x000e280000000400 */
[----:B------:R-:W0:Y:S04]  /*4370*/  LDS.U16 R11, [R120+0x8] ;  /* 0x00000800780b7984 */ /* 0x000e280000000400 */
[----:B------:R-:W0:Y:S04]  /*4380*/  LDS.U16 R12, [R120+0xa] ;  /* 0x00000a00780c7984 */ /* 0x000e280000000400 */
[----:B------:R-:W0:Y:S04]  /*4390*/  LDS.U16 R8, [R120+0xc] ;  /* 0x00000c0078087984 */ /* 0x000e280000000400 */
[----:B------:R-:W0:Y:S04]  /*43a0*/  LDS.U16 R9, [R120+0xe] ;  /* 0x00000e0078097984 */ /* 0x000e280000000400 */
[----:B-1----:R-:W-:Y:S04]  /*43b0*/  LDS.U16 R5, [R120+0x10] ;  /* 0x0000100078057984 */ /* 0x002fe80000000400 */
[----:B------:R-:W1:Y:S04]  /*43c0*/  LDS.U16 R6, [R120+0x12] ;  /* 0x0000120078067984 */ /* 0x000e680000000400 */
[----:B------:R-:W-:Y:S04]  /*43d0*/  LDS.U16 R0, [R120+0x14] ;  /* 0x0000140078007984 */ /* 0x000fe80000000400 */
[----:B------:R-:W0:Y:S04]  /*43e0*/  LDS.U16 R234, [R120+0x16] ;  /* 0x0000160078ea7984 */ /* 0x000e280000000400 */
        /* <DEDUP_REMOVED lines=19> */
[----:B------:R-:W0:Y:S01]  /*4520*/  LDS.U16 R186, [R120+0x3e] ;  /* 0x00003e0078ba7984 */ /* 0x000e220000000400 */
[----:B------:R1:W0:Y:S03]  /*4530*/  R2UR UR34, R2 ;  /* 0x00000000022273c2 */ /* 0x00022600000e0000 */
[----:B---3--:R-:W-:Y:S01]  /*4540*/  STS.U16 [R114+0x840], R105 ;  /* 0x0008406972007388 */ /* 0x008fe20000000400 */
[----:B------:R-:W-:-:S03]  /*4550*/  IADD3 R110, R115, 0xc0, RZ ;  /* 0x000000c0736e7810 */ /* 0x000fc60007ffe0ff */
[----:B----4-:R3:W-:Y:S01]  /*4560*/  STS.U16 [R113+0x880], R108 ;  /* 0x0008806c71007388 */ /* 0x0107e20000000400 */
[----:B------:R-:W-:Y:S02]  /*4570*/  SHF.L.U32 R111, R111, 0x1, RZ ;  /* 0x000000016f6f7819 */ /* 0x000fe400000006ff */
[C---:B-1----:R-:W-:Y:S02]  /*4580*/  IADD3 R2, R115.reuse, 0xe0, RZ ;  /* 0x000000e073027810 */ /* 0x042fe40007ffe0ff */
[-C--:B------:R-:W-:Y:S02]  /*4590*/  LEA.HI.SX32 R118, R118, R115.reuse, 0x1b ;  /* 0x0000007376767211 */ /* 0x080fe400078fdaff */
[C---:B---3--:R-:W-:Y:S01]  /*45a0*/  IADD3 R108, R115.reuse, 0xa0, RZ ;  /* 0x000000a0736c7810 */ /* 0x048fe20007ffe0ff */
[----:B------:R-:W-:Y:S01]  /*45b0*/  STS.U16 [R112+0x8c0], R103 ;  /* 0x0008c06770007388 */ /* 0x000fe20000000400 */
[----:B------:R-:W-:Y:S02]  /*45c0*/  IADD3 R208, R115, 0x100, RZ ;  /* 0x0000010073d07810 */ /* 0x000fe40007ffe0ff */
[----:B------:R-:W-:-:S02]  /*45d0*/  LEA.HI.SX32 R109, R108, R115, 0x1b ;  /* 0x000000736c6d7211 */ /* 0x000fc400078fdaff */
[-C--:B------:R-:W-:Y:S01]  /*45e0*/  LEA.HI.SX32 R108, R110, R115.reuse, 0x1b ;  /* 0x000000736e6c7211 */ /* 0x080fe200078fdaff */
[----:B------:R1:W-:Y:S01]  /*45f0*/  STS.U16 [R111+0x900], R106 ;  /* 0x0009006a6f007388 */ /* 0x0003e20000000400 */
[----:B------:R-:W-:Y:S02]  /*4600*/  LEA.HI.SX32 R107, R2, R115, 0x1b ;  /* 0x00000073026b7211 */ /* 0x000fe400078fdaff */
[----:B------:R-:W-:Y:S02]  /*4610*/  IADD3 R206, R115, 0x120, RZ ;  /* 0x0000012073ce7810 */ /* 0x000fe40007ffe0ff */
[----:B------:R-:W-:Y:S02]  /*4620*/  SHF.L.U32 R110, R118, 0x1, RZ ;  /* 0x00000001766e7819 */ /* 0x000fe400000006ff */
[----:B------:R-:W-:Y:S02]  /*4630*/  SHF.L.U32 R109, R109, 0x1, RZ ;  /* 0x000000016d6d7819 */ /* 0x000fe400000006ff */
[----:B------:R-:W-:-:S02]  /*4640*/  SHF.L.U32 R108, R108, 0x1, RZ ;  /* 0x000000016c6c7819 */ /* 0x000fc400000006ff */
[----:B-1----:R-:W-:Y:S02]  /*4650*/  IADD3 R106, R115, 0x160, RZ ;  /* 0x00000160736a7810 */ /* 0x002fe40007ffe0ff */
[-C--:B------:R-:W-:Y:S02]  /*4660*/  LEA.HI.SX32 R208, R208, R115.reuse, 0x1b ;  /* 0x00000073d0d07211 */ /* 0x080fe400078fdaff */
[----:B------:R-:W-:Y:S02]  /*4670*/  SHF.L.U32 R107, R107, 0x1, RZ ;  /* 0x000000016b6b7819 */ /* 0x000fe400000006ff */
[----:B------:R-:W-:Y:S02]  /*4680*/  IADD3 R118, R115, 0x140, RZ ;  /* 0x0000014073767810 */ /* 0x000fe40007ffe0ff */
[-C--:B------:R-:W-:Y:S01]  /*4690*/  LEA.HI.SX32 R206, R206, R115.reuse, 0x1b ;  /* 0x00000073cece7211 */ /* 0x080fe200078fdaff */
[----:B------:R-:W-:Y:S01]  /*46a0*/  STS.U16 [R110+0x940], R101 ;  /* 0x000940656e007388 */ /* 0x000fe20000000400 */
[----:B------:R-:W-:-:S02]  /*46b0*/  LEA.HI.SX32 R103, R106, R115, 0x1b ;  /* 0x000000736a677211 */ /* 0x000fc400078fdaff */
[----:B------:R-:W-:Y:S01]  /*46c0*/  SHF.L.U32 R106, R208, 0x1, RZ ;  /* 0x00000001d06a7819 */ /* 0x000fe200000006ff */
[----:B------:R1:W-:Y:S01]  /*46d0*/  STS.U16 [R109+0x980], R104 ;  /* 0x000980686d007388 */ /* 0x0003e20000000400 */
[C---:B------:R-:W-:Y:S02]  /*46e0*/  IADD3 R210, R115.reuse, 0x180, RZ ;  /* 0x0000018073d27810 */ /* 0x040fe40007ffe0ff */
[----:B------:R-:W-:Y:S01]  /*46f0*/  LEA.HI.SX32 R118, R118, R115, 0x1b ;  /* 0x0000007376767211 */ /* 0x000fe200078fdaff */
[----:B------:R-:W-:Y:S01]  /*4700*/  STS.U16 [R108+0x9c0], R13 ;  /* 0x0009c00d6c007388 */ /* 0x000fe20000000400 */
[----:B------:R-:W-:Y:S02]  /*4710*/  SHF.L.U32 R105, R206, 0x1, RZ ;  /* 0x00000001ce697819 */ /* 0x000fe400000006ff */
[C---:B------:R-:W-:Y:S01]  /*4720*/  IADD3 R208, R115.reuse, 0x1a0, RZ ;  /* 0x000001a073d07810 */ /* 0x040fe20007ffe0ff */
[----:B------:R3:W-:Y:S01]  /*4730*/  STS.U16 [R107+0xa00], R102 ;  /* 0x000a00666b007388 */ /* 0x0007e20000000400 */
[----:B------:R-:W-:-:S02]  /*4740*/  IADD3 R206, R115, 0x1c0, RZ ;  /* 0x000001c073ce7810 */ /* 0x000fc40007ffe0ff */
[-C--:B------:R-:W-:Y:S02]  /*4750*/  LEA.HI.SX32 R210, R210, R115.reuse, 0x1b ;  /* 0x00000073d2d27211 */ /* 0x080fe400078fdaff */
[----:B-1----:R-:W-:Y:S02]  /*4760*/  SHF.L.U32 R104, R118, 0x1, RZ ;  /* 0x0000000176687819 */ /* 0x002fe400000006ff */
[-C--:B------:R-:W-:Y:S02]  /*4770*/  LEA.HI.SX32 R208, R208, R115.reuse, 0x1b ;  /* 0x00000073d0d07211 */ /* 0x080fe400078fdaff */
[----:B---3--:R-:W-:Y:S02]  /*4780*/  IADD3 R102, R115, 0x1e0, RZ ;  /* 0x000001e073667810 */ /* 0x008fe40007ffe0ff */
[----:B------:R-:W-:Y:S01]  /*4790*/  LEA.HI.SX32 R206, R206, R115, 0x1b ;  /* 0x00000073cece7211 */ /* 0x000fe200078fdaff */
[----:B------:R-:W-:Y:S01]  /*47a0*/  STS.U16 [R106+0xa40], R7 ;  /* 0x000a40076a007388 */ /* 0x000fe20000000400 */
[----:B------:R-:W-:-:S02]  /*47b0*/  SHF.L.U32 R103, R103, 0x1, RZ ;  /* 0x0000000167677819 */ /* 0x000fc400000006ff */
[----:B------:R-:W-:Y:S01]  /*47c0*/  LEA.HI.SX32 R118, R102, R115, 0x1b ;  /* 0x0000007366767211 */ /* 0x000fe200078fdaff */
[----:B------:R1:W-:Y:S01]  /*47d0*/  STS.U16 [R105+0xa80], R100 ;  /* 0x000a806469007388 */ /* 0x0003e20000000400 */
[----:B------:R-:W-:Y:S02]  /*47e0*/  SHF.L.U32 R102, R210, 0x1, RZ ;  /* 0x00000001d2667819 */ /* 0x000fe400000006ff */
[----:B------:R-:W-:Y:S01]  /*47f0*/  SHF.L.U32 R101, R208, 0x1, RZ ;  /* 0x00000001d0657819 */ /* 0x000fe200000006ff */
[----:B------:R3:W-:Y:S04]  /*4800*/  STS.U16 [R104+0xac0], R99 ;  /* 0x000ac06368007388 */ /* 0x0007e80000000400 */
[----:B------:R-:W-:Y:S01]  /*4810*/  STS.U16 [R103+0xb00], R10 ;  /* 0x000b000a67007388 */ /* 0x000fe20000000400 */
[----:B-1----:R-:W-:-:S03]  /*4820*/  SHF.L.U32 R100, R206, 0x1, RZ ;  /* 0x00000001ce647819 */ /* 0x002fc600000006ff */
[----:B------:R-:W-:Y:S01]  /*4830*/  STS.U16 [R102+0xb40], R149 ;  /* 0x000b409566007388 */ /* 0x000fe20000000400 */
[----:B---3--:R-:W-:-:S03]  /*4840*/  SHF.L.U32 R99, R118, 0x1, RZ ;  /* 0x0000000176637819 */ /* 0x008fc600000006ff */
[----:B------:R-:W-:Y:S04]  /*4850*/  STS.U16 [R101+0xb80], R150 ;  /* 0x000b809665007388 */ /* 0x000fe80000000400 */
[----:B------:R1:W-:Y:S04]  /*4860*/  STS.U16 [R100+0xbc0], R153 ;  /* 0x000bc09964007388 */ /* 0x0003e80000000400 */
[----:B------:R-:W-:Y:S04]  /*4870*/  STS.U16 [R99+0xc00], R168 ;  /* 0x000c00a863007388 */ /* 0x000fe80000000400 */
[----:B------:R-:W-:Y:S04]  /*4880*/  STS.U16 [R64+0xc40], R181 ;  /* 0x000c40b540007388 */ /* 0x000fe80000000400 */
[----:B------:R3:W-:Y:S01]  /*4890*/  STS.U16 [R67+0xc80], R172 ;  /* 0x000c80ac43007388 */ /* 0x0007e20000000400 */
[----:B0-----:R-:W-:-:S03]  /*48a0*/  MOV R16, UR34 ;  /* 0x0000002200107c02 */ /* 0x001fc60008000f00 */
[----:B------:R-:W-:Y:S04]  /*48b0*/  STS.U16 [R124+0xcc0], R169 ;  /* 0x000cc0a97c007388 */ /* 0x000fe80000000400 */
[----:B-1----:R-:W3:Y:S04]  /*48c0*/  LDL R153, [R1+0x8] ;  /* 0x0000080001997983 */ /* 0x002ee80000100800 */
[----:B---3--:R-:W3:Y:S04]  /*48d0*/  LDL R172, [R1+0x10] ;  /* 0x0000100001ac7983 */ /* 0x008ee80000100800 */
[----:B------:R-:W-:Y:S01]  /*48e0*/  STS.U16 [R126+0xd00], R173 ;  /* 0x000d00ad7e007388 */ /* 0x000fe20000000400 */
[----:B------:R-:W-:-:S03]  /*48f0*/  FMUL.FTZ R16, R16, 1.4426950216293334961 ;  /* 0x3fb8aa3b10107820 */ /* 0x000fc60000410000 */
[----:B------:R-:W-:Y:S04]  /*4900*/  STS.U16 [R65+0xd40], R148 ;  /* 0x000d409441007388 */ /* 0x000fe80000000400 */
[----:B------:R-:W-:Y:S04]  /*4910*/  STS.U16 [R66+0xd80], R199 ;  /* 0x000d80c742007388 */ /* 0x000fe80000000400 */
[----:B------:R-:W-:Y:S04]  /*4920*/  STS.U16 [R127+0xdc0], R200 ;  /* 0x000dc0c87f007388 */ /* 0x000fe80000000400 */
[----:B------:R0:W-:Y:S01]  /*4930*/  STS.U16 [R128+0xe00], R171 ;  /* 0x000e00ab80007388 */ /* 0x0001e20000000400 */
[----:B------:R-:W-:-:S03]  /*4940*/  FMUL.FTZ R118, R27, R16 ;  /* 0x000000101b767220 */ /* 0x000fc60000410000 */
[----:B0-----:R-:W3:Y:S03]  /*4950*/  LDL R171, [R1+0xc] ;  /* 0x00000c0001ab7983 */ /* 0x001ee60000100800 */
[----:B------:R-:W0:Y:S01]  /*4960*/  MUFU.EX2 R118, R118 ;  /* 0x0000007600767308 */ /* 0x000e220000000800 */
[----:B------:R-:W-:Y:S01]  /*4970*/  FMUL.FTZ R2, R34, R16 ;  /* 0x0000001022027220 */ /* 0x000fe20000410000 */
[----:B------:R-:W-:-:S06]  /*4980*/  ULEA UR32, UR39, UR7, 0x8 ;  /* 0x0000000727207291 */ /* 0x000fcc000f8e403f */
[----:B------:R-:W1:Y:S01]  /*4990*/  MUFU.EX2 R2, R2 ;  /* 0x0000000200027308 */ /* 0x000e620000000800 */
[----:B------:R-:W-:Y:S01]  /*49a0*/  STS.U16 [R129+0xe40], R170 ;  /* 0x000e40aa81007388 */ /* 0x000fe20000000400 */
[----:B------:R-:W-:Y:S01]  /*49b0*/  ISETP.NE.AND P2, PT, R116, RZ, PT ;  /* 0x000000ff7400720c */ /* 0x000fe20003f45270 */
[C---:B0-----:R-:W-:Y:S02]  /*49c0*/  FMUL.FTZ R165, R118.reuse, R165 ;  /* 0x000000a576a57220 */ /* 0x041fe40000410000 */
[----:B------:R-:W-:Y:S02]  /*49d0*/  FMUL.FTZ R164, R118, R164 ;  /* 0x000000a476a47220 */ /* 0x000fe40000410000 */
[----:B------:R-:W3:Y:S01]  /*49e0*/  LDL R118, [R1+0x4] ;  /* 0x0000040001767983 */ /* 0x000ee20000100800 */
[----:B------:R-:W-:Y:S02]  /*49f0*/  IADD3 R205, R116, 0x200, RZ ;  /* 0x0000020074cd7810 */ /* 0x000fe40007ffe0ff */
[----:B------:R-:W-:Y:S01]  /*4a00*/  MOV R124, UR32 ;  /* 0x00000020007c7c02 */ /* 0x000fe20008000f00 */
[----:B------:R-:W-:Y:S01]  /*4a10*/  STS.U16 [R131+0xe80], R204 ;  /* 0x000e80cc83007388 */ /* 0x000fe20000000400 */
[----:B-1----:R-:W-:-:S03]  /*4a20*/  FMUL.FTZ R66, R2, R203 ;  /* 0x000000cb02427220 */ /* 0x002fc60000410000 */
[----:B------:R-:W-:Y:S01]  /*4a30*/  STS.U16 [R133+0xec0], R198 ;  /* 0x000ec0c685007388 */ /* 0x000fe20000000400 */
[----:B------:R-:W-:Y:S01]  /*4a40*/  FMUL.FTZ R67, R2, R202 ;  /* 0x000000ca02437220 */ /* 0x000fe20000410000 */
[----:B------:R-:W-:Y:S02]  /*4a50*/  SEL R124, R124, R205, !P2 ;  /* 0x000000cd7c7c7207 */ /* 0x000fe40005000000 */
        /* <DEDUP_REMOVED lines=38> */
[----:B------:R1:W-:Y:S04]  /*4cc0*/  STS.64 [R124.X8+0x35d0], R66 ;  /* 0x0035d0427c007388 */ /* 0x0003e80000008a00 */
[----:B-1----:R-:W4:Y:S01]  /*4cd0*/  LDL R124, [R1] ;  /* 0x00000000017c7983 */ /* 0x002f220000100800 */
[----:B------:R-:W-:Y:S01]  /*4ce0*/  HFMA2.MMA R2, -RZ, RZ, 0, 9.5367431640625e-07 ;  /* 0x00000010ff027435 */ /* 0x000fe200000001ff */
[----:B------:R-:W-:-:S02]  /*4cf0*/  FMUL.FTZ R125, R33, R16 ;  /* 0x00000010217d7220 */ /* 0x000fc40000410000 */
[-C--:B------:R-:W-:Y:S01]  /*4d00*/  FMUL.FTZ R65, R25, R16.reuse ;  /* 0x0000001019417220 */ /* 0x080fe20000410000 */
[----:B------:R-:W-:Y:S01]  /*4d10*/  MUFU.SIN R196, R4 ;  /* 0x0000000400c47308 */ /* 0x000fe20000000400 */
[-C--:B------:R-:W-:Y:S02]  /*4d20*/  FMUL.FTZ R13, R30, R16.reuse ;  /* 0x000000101e0d7220 */ /* 0x080fe40000410000 */
[-C--:B------:R-:W-:Y:S02]  /*4d30*/  FMUL.FTZ R7, R29, R16.reuse ;  /* 0x000000101d077220 */ /* 0x080fe40000410000 */
[----:B------:R-:W-:-:S03]  /*4d40*/  FMUL.FTZ R119, R32, R16 ;  /* 0x0000001020777220 */ /* 0x000fc60000410000 */
[----:B------:R1:W-:Y:S01]  /*4d50*/  MUFU.COS R197, R4 ;  /* 0x0000000400c57308 */ /* 0x0003e20000000000 */
[-C--:B------:R-:W-:Y:S02]  /*4d60*/  FMUL.FTZ R117, R31, R16.reuse ;  /* 0x000000101f757220 */ /* 0x080fe40000410000 */
[-C--:B------:R-:W-:Y:S02]  /*4d70*/  FMUL.FTZ R10, R28, R16.reuse ;  /* 0x000000101c0a7220 */ /* 0x080fe40000410000 */
[----:B------:R-:W-:-:S03]  /*4d80*/  FMUL.FTZ R149, R26, R16 ;  /* 0x000000101a957220 */ /* 0x000fc60000410000 */
[----:B------:R-:W0:Y:S01]  /*4d90*/  MUFU.EX2 R125, R125 ;  /* 0x0000007d007d7308 */ /* 0x000e220000000800 */
[----:B-1----:R-:W-:Y:S02]  /*4da0*/  FMUL.FTZ R4, R19, UR35 ;  /* 0x0000002313047c20 */ /* 0x002fe40008410000 */
[-C--:B------:R-:W-:Y:S02]  /*4db0*/  FMUL.FTZ R127, R24, R16.reuse ;  /* 0x00000010187f7220 */ /* 0x080fe40000410000 */
[-C--:B------:R-:W-:Y:S02]  /*4dc0*/  FMUL.FTZ R128, R23, R16.reuse ;  /* 0x0000001017807220 */ /* 0x080fe40000410000 */
[-C--:B------:R-:W-:Y:S01]  /*4dd0*/  FMUL.FTZ R129, R22, R16.reuse ;  /* 0x0000001016817220 */ /* 0x080fe20000410000 */
[----:B------:R1:W-:Y:S01]  /*4de0*/  MUFU.EX2 R126, R65 ;  /* 0x00000041007e7308 */ /* 0x0003e20000000800 */
[-C--:B------:R-:W-:Y:S02]  /*4df0*/  FMUL.FTZ R148, R21, R16.reuse ;  /* 0x0000001015947220 */ /* 0x080fe40000410000 */
[----:B------:R-:W-:-:S02]  /*4e00*/  FMUL.FTZ R150, R20, R16 ;  /* 0x0000001014967220 */ /* 0x000fc40000410000 */
[----:B------:R-:W-:Y:S01]  /*4e10*/  @!P1 IMAD.WIDE R2, R3, R2, UR44 ;  /* 0x0000002c03029e25 */ /* 0x000fe2000f8e0202 */
[----:B-1----:R-:W-:Y:S01]  /*4e20*/  CS2R R64, SRZ ;  /* 0x0000000000407805 */ /* 0x002fe2000001ff00 */
[----:B------:R-:W-:Y:S02]  /*4e30*/  BAR.SYNC.DEFER_BLOCKING 0x0 ;  /* 0x0000000000007b1d */ /* 0x000fe40000010000 */
[----:B------:R-:W-:Y:S02]  /*4e40*/  FMUL.FTZ R16, R19, R16 ;  /* 0x0000001013107220 */ /* 0x000fe40000410000 */
[----:B------:R-:W-:Y:S02]  /*4e50*/  FMUL.RZ R4, R4, 0.15915493667125701904 ;  /* 0x3e22f98304047820 */ /* 0x000fe4000040c000 */
[----:B------:R-:W1:Y:S08]  /*4e60*/  MUFU.EX2 R13, R13 ;  /* 0x0000000d000d7308 */ /* 0x000e700000000800 */
[----:B------:R-:W0:Y:S08]  /*4e70*/  MUFU.EX2 R7, R7 ;  /* 0x0000000700077308 */ /* 0x000e300000000800 */
[----:B------:R-:W1:Y:S01]  /*4e80*/  MUFU.EX2 R119, R119 ;  /* 0x0000007700777308 */ /* 0x000e620000000800 */
[----:B------:R1:W5:Y:S07]  /*4e90*/  @!P1 LDG.E.64 R64, [R2.64+0x8] ;  /* 0x0000082a02409981 */ /* 0x00036e000c1e1b00 */
[----:B------:R-:W-:Y:S01]  /*4ea0*/  MUFU.COS R193, R4 ;  /* 0x0000000400c17308 */ /* 0x000fe20000000000 */
[----:B0-----:R-:W-:-:S07]  /*4eb0*/  FMUL.FTZ R132, R125, R132 ;  /* 0x000000847d847220 */ /* 0x001fce0000410000 */
[----:B------:R-:W0:Y:S08]  /*4ec0*/  MUFU.EX2 R16, R16 ;  /* 0x0000001000107308 */ /* 0x000e300000000800 */
[----:B-1----:R-:W1:Y:S01]  /*4ed0*/  MUFU.SIN R3, R4 ;  /* 0x0000000400037308 */ /* 0x002e620000000400 */
[----:B------:R-:W-:Y:S02]  /*4ee0*/  FMUL.FTZ R134, R125, R134 ;  /* 0x000000867d867220 */ /* 0x000fe40000410000 */
[----:B------:R-:W-:Y:S01]  /*4ef0*/  FMUL.FTZ R2, R66, R132 ;  /* 0x0000008442027220 */ /* 0x000fe20000410000 */
[----:B------:R-:W-:Y:S01]  /*4f00*/  HADD2.F32 R18, -RZ, R18.H0_H0 ;  /* 0x20000012ff127230 */ /* 0x000fe20000004100 */
[----:B------:R-:W-:-:S03]  /*4f10*/  FMUL.FTZ R140, R13, R140 ;  /* 0x0000008c0d8c7220 */ /* 0x000fc60000410000 */
[----:B------:R-:W3:Y:S01]  /*4f20*/  MUFU.EX2 R10, R10 ;  /* 0x0000000a000a7308 */ /* 0x000ee20000000800 */
[----:B------:R-:W-:Y:S01]  /*4f30*/  FMUL.FTZ R139, R13, R139 ;  /* 0x0000008b0d8b7220 */ /* 0x000fe20000410000 */
[----:B--2---:R-:W-:Y:S01]  /*4f40*/  HADD2.F32 R17, -RZ, R17.H0_H0 ;  /* 0x20000011ff117230 */ /* 0x004fe20000004100 */
[C---:B------:R-:W-:Y:S02]  /*4f50*/  FMUL.FTZ R146, R7.reuse, R146 ;  /* 0x0000009207927220 */ /* 0x040fe40000410000 */
[----:B------:R-:W-:Y:S02]  /*4f60*/  FMUL.FTZ R145, R7, R145 ;  /* 0x0000009107917220 */ /* 0x000fe40000410000 */
[----:B------:R-:W-:Y:S01]  /*4f70*/  FMUL.FTZ R138, R119, R138 ;  /* 0x0000008a778a7220 */ /* 0x000fe20000410000 */
[----:B------:R-:W2:Y:S01]  /*4f80*/  MUFU.EX2 R117, R117 ;  /* 0x0000007500757308 */ /* 0x000ea20000000800 */
[C---:B------:R-:W-:Y:S02]  /*4f90*/  FMUL.FTZ R7, R67.reuse, R132 ;  /* 0x0000008443077220 */ /* 0x040fe40000410000 */
[----:B------:R-:W-:-:S02]  /*4fa0*/  FFMA.FTZ R13, R67, R134, R2 ;  /* 0x00000086430d7223 */ /* 0x000fc40000010002 */
[C---:B0-----:R-:W-:Y:S02]  /*4fb0*/  FMUL.FTZ R193, R16.reuse, R193 ;  /* 0x000000c110c17220 */ /* 0x041fe40000410000 */
[----:B-1----:R-:W-:Y:S01]  /*4fc0*/  FMUL.FTZ R192, R16, R3 ;  /* 0x0000000310c07220 */ /* 0x002fe20000410000 */
[----:B---3--:R-:W-:Y:S01]  /*4fd0*/  HADD2.F32 R16, -RZ, R172.H0_H0 ;  /* 0x200000acff107230 */ /* 0x008fe20000004100 */
[----:B------:R-:W-:Y:S02]  /*4fe0*/  FMUL.FTZ R3, R34, R18 ;  /* 0x0000001222037220 */ /* 0x000fe40000410000 */
[----:B------:R-:W-:Y:S02]  /*4ff0*/  FMUL.FTZ R130, R119, R130 ;  /* 0x0000008277827220 */ /* 0x000fe40000410000 */
[----:B------:R-:W-:Y:S02]  /*5000*/  FFMA.FTZ R7, R66, R134, -R7 ;  /* 0x0000008642077223 */ /* 0x000fe40000010807 */
[----:B------:R-:W-:-:S02]  /*5010*/  FMUL.FTZ R2, R138, R13 ;  /* 0x0000000d8a027220 */ /* 0x000fc40000410000 */
[----:B------:R-:W-:Y:S02]  /*5020*/  FMUL.FTZ R181, R34, R17 ;  /* 0x0000001122b57220 */ /* 0x000fe40000410000 */
[----:B------:R-:W-:Y:S02]  /*5030*/  FMUL.FTZ R180, R16, R3 ;  /* 0x0000000310b47220 */ /* 0x000fe40000410000 */
[-C--:B------:R-:W-:Y:S01]  /*5040*/  FFMA.FTZ R4, R130, R7.reuse, -R2 ;  /* 0x0000000782047223 */ /* 0x080fe20000010802 */
[----:B------:R-:W-:Y:S01]  /*5050*/  HADD2.F32 R14, -RZ, R14.H0_H0 ;  /* 0x2000000eff0e7230 */ /* 0x000fe20000004100 */
[----:B------:R-:W-:Y:S02]  /*5060*/  FMUL.FTZ R7, R138, R7 ;  /* 0x000000078a077220 */ /* 0x000fe40000410000 */
[----:B------:R-:W-:Y:S01]  /*5070*/  FMUL.FTZ R181, R16, R181 ;  /* 0x000000b510b57220 */ /* 0x000fe20000410000 */
[----:B------:R-:W-:Y:S01]  /*5080*/  HADD2.F32 R15, -RZ, R15.H0_H0 ;  /* 0x2000000fff0f7230 */ /* 0x000fe20000004100 */
[----:B------:R-:W-:-:S02]  /*5090*/  FMUL.FTZ R2, R132, R180 ;  /* 0x000000b484027220 */ /* 0x000fc40000410000 */
[C---:B------:R-:W-:Y:S02]  /*50a0*/  FMUL.FTZ R167, R10.reuse, R167 ;  /* 0x000000a70aa77220 */ /* 0x040fe40000410000 */
[----:B------:R-:W-:Y:S02]  /*50b0*/  FMUL.FTZ R166, R10, R166 ;  /* 0x000000a60aa67220 */ /* 0x000fe40000410000 */
[----:B------:R-:W-:Y:S01]  /*50c0*/  FFMA.FTZ R10, R130, R13, R7 ;  /* 0x0000000d820a7223 */ /* 0x000fe20000010007 */
[----:B------:R-:W-:Y:S01]  /*50d0*/  HADD2.F32 R13, -RZ, R171.H0_H0 ;  /* 0x200000abff0d7230 */ /* 0x000fe20000004100 */
[-C--:B------:R-:W-:Y:S02]  /*50e0*/  FMUL.FTZ R3, R132, R181.reuse ;  /* 0x000000b584037220 */ /* 0x080fe40000410000 */
[----:B------:R-:W-:Y:S02]  /*50f0*/  FMUL.FTZ R233, R33, R14 ;  /* 0x0000000e21e97220 */ /* 0x000fe40000410000 */
[----:B------:R-:W-:-:S02]  /*5100*/  FFMA.FTZ R2, R134, R181, R2 ;  /* 0x000000b586027223 */ /* 0x000fc40000010002 */
[----:B--2---:R-:W-:Y:S02]  /*5110*/  FMUL.FTZ R121, R117, R121 ;  /* 0x0000007975797220 */ /* 0x004fe40000410000 */
[----:B------:R-:W-:Y:S02]  /*5120*/  FMUL.FTZ R182, R33, R15 ;  /* 0x0000000f21b67220 */ /* 0x000fe40000410000 */
[----:B------:R-:W-:Y:S02]  /*5130*/  FFMA.FTZ R3, R134, R180, -R3 ;  /* 0x000000b486037223 */ /* 0x000fe40000010803 */
[----:B------:R-:W-:Y:S02]  /*5140*/  FMUL.FTZ R122, R117, R122 ;  /* 0x0000007a757a7220 */ /* 0x000fe40000410000 */
[----:B------:R-:W-:Y:S02]  /*5150*/  FFMA.FTZ R7, R13, R233, R2 ;  /* 0x000000e90d077223 */ /* 0x000fe40000010002 */
[C---:B------:R-:W-:Y:S01]  /*5160*/  FMUL.FTZ R117, R121.reuse, R10 ;  /* 0x0000000a79757220 */ /* 0x040fe20000410000 */
[----:B------:R-:W-:Y:S01]  /*5170*/  HADD2.F32 R11, -RZ, R11.H0_H0 ;  /* 0x2000000bff0b7230 */ /* 0x000fe20000004100 */
[----:B------:R-:W-:-:S02]  /*5180*/  FMUL.FTZ R119, R121, R4 ;  /* 0x0000000479777220 */ /* 0x000fc40000410000 */
[----:B------:R-:W-:Y:S01]  /*5190*/  FFMA.FTZ R3, R13, R182, R3 ;  /* 0x000000b60d037223 */ /* 0x000fe20000010003 */
[----:B------:R-:W-:Y:S01]  /*51a0*/  HADD2.F32 R12, -RZ, R12.H0_H0 ;  /* 0x2000000cff0c7230 */ /* 0x000fe20000004100 */
[----:B------:R-:W-:Y:S02]  /*51b0*/  FMUL.FTZ R2, R138, R7 ;  /* 0x000000078a027220 */ /* 0x000fe40000410000 */
[C---:B------:R-:W-:Y:S02]  /*51c0*/  FFMA.FTZ R117, R122.reuse, R4, -R117 ;  /* 0x000000047a757223 */ /* 0x040fe40000010875 */
[----:B------:R-:W-:Y:S01]  /*51d0*/  FFMA.FTZ R119, R122, R10, R119 ;  /* 0x0000000a7a777223 */ /* 0x000fe20000010077 */
[----:B------:R-:W-:Y:S01]  /*51e0*/  HADD2.F32 R10, -RZ, R153.H0_H0 ;  /* 0x20000099ff0a7230 */ /* 0x000fe20000004100 */
[-C--:B------:R-:W-:Y:S02]  /*51f0*/  FMUL.FTZ R4, R138, R3.reuse ;  /* 0x000000038a047220 */ /* 0x080fe40000410000 */
[----:B------:R-:W-:-:S02]  /*5200*/  FFMA.FTZ R3, R130, R3, -R2 ;  /* 0x0000000382037223 */ /* 0x000fc40000010802 */
[----:B------:R-:W-:Y:S02]  /*5210*/  FMUL.FTZ R232, R32, R11 ;  /* 0x0000000b20e87220 */ /* 0x000fe40000410000 */
[----:B------:R-:W-:Y:S02]  /*5220*/  FFMA.FTZ R4, R130, R7, R4 ;  /* 0x0000000782047223 */ /* 0x000fe40000010004 */
[----:B------:R-:W-:Y:S02]  /*5230*/  FMUL.FTZ R231, R32, R12 ;  /* 0x0000000c20e77220 */ /* 0x000fe40000410000 */
[C---:B------:R-:W-:Y:S02]  /*5240*/  FMUL.FTZ R7, R139.reuse, R117 ;  /* 0x000000758b077220 */ /* 0x040fe40000410000 */
[----:B------:R-:W-:Y:S02]  /*5250*/  FFMA.FTZ R3, R10, R232, R3 ;  /* 0x000000e80a037223 */ /* 0x000fe40000010003 */
[----:B------:R-:W-:-:S02]  /*5260*/  FMUL.FTZ R2, R139, R119 ;  /* 0x000000778b027220 */ /* 0x000fc40000410000 */
[----:B------:R-:W-:Y:S02]  /*5270*/  FFMA.FTZ R4, R10, R231, R4 ;  /* 0x000000e70a047223 */ /* 0x000fe40000010004 */
[C---:B------:R-:W-:Y:S01]  /*5280*/  FFMA.FTZ R119, R140.reuse, R119, R7 ;  /* 0x000000778c777223 */ /* 0x040fe20000010007 */
[----:B------:R-:W-:Y:S01]  /*5290*/  HADD2.F32 R8, -RZ, R8.H0_H0 ;  /* 0x20000008ff087230 */ /* 0x000fe20000004100 */
[C---:B------:R-:W-:Y:S02]  /*52a0*/  FMUL.FTZ R7, R121.reuse, R3 ;  /* 0x0000000379077220 */ /* 0x040fe40000410000 */
[----:B------:R-:W-:Y:S02]  /*52b0*/  FFMA.FTZ R117, R140, R117, -R2 ;  /* 0x000000758c757223 */ /* 0x000fe40000010802 */
[-C--:B------:R-:W-:Y:S01]  /*52c0*/  FMUL.FTZ R2, R121, R4.reuse ;  /* 0x0000000479027220 */ /* 0x080fe20000410000 */
[----:B------:R-:W-:Y:S01]  /*52d0*/  HADD2.F32 R9, -RZ, R9.H0_H0 ;  /* 0x20000009ff097230 */ /* 0x000fe20000004100 */
[C---:B------:R-:W-:Y:S01]  /*52e0*/  FFMA.FTZ R4, R122.reuse, R4, R7 ;  /* 0x000000047a047223 */ /* 0x040fe20000010007 */
[----:B------:R-:W-:Y:S01]  /*52f0*/  HADD2.F32 R7, -RZ, R118.H0_H0 ;  /* 0x20000076ff077230 */ /* 0x000fe20000004100 */
[----:B------:R-:W-:-:S02]  /*5300*/  FFMA.FTZ R2, R122, R3, -R2 ;  /* 0x000000037a027223 */ /* 0x000fc40000010802 */
[----:B------:R-:W-:Y:S02]  /*5310*/  FMUL.FTZ R230, R31, R8 ;  /* 0x000000081fe67220 */ /* 0x000fe40000410000 */
[----:B------:R-:W-:Y:S02]  /*5320*/  FMUL.FTZ R3, R145, R119 ;  /* 0x0000007791037220 */ /* 0x000fe40000410000 */
[----:B------:R-:W-:Y:S02]  /*5330*/  FMUL.FTZ R229, R31, R9 ;  /* 0x000000091fe57220 */ /* 0x000fe40000410000 */
[----:B------:R-:W-:Y:S02]  /*5340*/  FFMA.FTZ R2, R7, R230, R2 ;  /* 0x000000e607027223 */ /* 0x000fe40000010002 */
[-C--:B------:R-:W-:Y:S02]  /*5350*/  FMUL.FTZ R120, R145, R117.reuse ;  /* 0x0000007591787220 */ /* 0x080fe40000410000 */
[----:B------:R-:W-:Y:S01]  /*5360*/  FFMA.FTZ R118, R146, R117, -R3 ;  /* 0x0000007592767223 */ /* 0x000fe20000010803 */
[----:B------:R-:W-:Y:S01]  /*5370*/  HADD2.F32 R6, -RZ, R6.H0_H0 ;  /* 0x20000006ff067230 */ /* 0x000fe20000004100 */
[----:B------:R-:W-:-:S02]  /*5380*/  FFMA.FTZ R4, R7, R229, R4 ;  /* 0x000000e507047223 */ /* 0x000fc40000010004 */
[C---:B------:R-:W-:Y:S01]  /*5390*/  FMUL.FTZ R117, R139.reuse, R2 ;  /* 0x000000028b757220 */ /* 0x040fe20000410000 */
[----:B------:R-:W-:Y:S01]  /*53a0*/  HADD2.F32 R5, -RZ, R5.H0_H0 ;  /* 0x20000005ff057230 */ /* 0x000fe20000004100 */
[-C--:B------:R-:W-:Y:S02]  /*53b0*/  FMUL.FTZ R3, R139, R4.reuse ;  /* 0x000000048b037220 */ /* 0x080fe40000410000 */
[----:B------:R-:W-:Y:S02]  /*53c0*/  FFMA.FTZ R117, R140, R4, R117 ;  /* 0x000000048c757223 */ /* 0x000fe40000010075 */
[----:B------:R-:W-:Y:S02]  /*53d0*/  FFMA.FTZ R120, R146, R119, R120 ;  /* 0x0000007792787223 */ /* 0x000fe40000010078 */
[----:B------:R-:W-:Y:S02]  /*53e0*/  FMUL.FTZ R227, R30, R6 ;  /* 0x000000061ee37220 */ /* 0x000fe40000410000 */
[----:B------:R-:W-:-:S02]  /*53f0*/  FFMA.FTZ R3, R140, R2, -R3 ;  /* 0x000000028c037223 */ /* 0x000fc40000010803 */
[----:B------:R-:W-:Y:S02]  /*5400*/  FMUL.FTZ R228, R30, R5 ;  /* 0x000000051ee47220 */ /* 0x000fe40000410000 */
[C---:B------:R-:W-:Y:S01]  /*5410*/  FMUL.FTZ R119, R166.reuse, R120 ;  /* 0x00000078a6777220 */ /* 0x040fe20000410000 */
[----:B------:R-:W-:Y:S01]  /*5420*/  HADD2.F32 R234, -RZ, R234.H0_H0 ;  /* 0x200000eaffea7230 */ /* 0x000fe20000004100 */
[----:B------:R-:W-:Y:S01]  /*5430*/  FMUL.FTZ R125, R166, R118 ;  /* 0x00000076a67d7220 */ /* 0x000fe20000410000 */
[----:B------:R-:W0:Y:S03]  /*5440*/  MUFU.EX2 R149, R149 ;  /* 0x0000009500957308 */ /* 0x000e260000000800 */
[----:B------:R-:W-:Y:S02]  /*5450*/  FFMA.FTZ R125, R167, R120, R125 ;  /* 0x00000078a77d7223 */ /* 0x000fe4000001007d */
[----:B------:R-:W-:Y:S01]  /*5460*/  FMUL.FTZ R225, R29, R234 ;  /* 0x000000ea1de17220 */ /* 0x000fe20000410000 */
[----:B------:R-:W-:-:S02]  /*5470*/  HADD2.F32 R123, -RZ, R123.H0_H0 ;  /* 0x2000007bff7b7230 */ /* 0x000fc40000004100 */
[----:B------:R-:W-:-:S03]  /*5480*/  HADD2.F32 R137, -RZ, R137.H0_H0 ;  /* 0x20000089ff897230 */ /* 0x000fc60000004100 */
[C---:B------:R-:W-:Y:S02]  /*5490*/  FMUL.FTZ R224, R28.reuse, R123 ;  /* 0x0000007b1ce07220 */ /* 0x040fe40000410000 */
[----:B------:R-:W-:Y:S02]  /*54a0*/  FMUL.FTZ R223, R28, R137 ;  /* 0x000000891cdf7220 */ /* 0x000fe40000410000 */
[C---:B0-----:R-:W-:Y:S01]  /*54b0*/  FMUL.FTZ R162, R149.reuse, R162 ;  /* 0x000000a295a27220 */ /* 0x041fe20000410000 */
[----:B------:R-:W0:Y:S01]  /*54c0*/  MUFU.EX2 R128, R128 ;  /* 0x0000008000807308 */ /* 0x000e220000000800 */
[----:B------:R-:W-:Y:S01]  /*54d0*/  FMUL.FTZ R163, R149, R163 ;  /* 0x000000a395a37220 */ /* 0x000fe20000410000 */
[----:B------:R-:W-:Y:S01]  /*54e0*/  HADD2.F32 R143, -RZ, R143.H0_H0 ;  /* 0x2000008fff8f7230 */ /* 0x000fe20000004100 */
[----:B------:R-:W-:Y:S01]  /*54f0*/  FMUL.FTZ R160, R126, R160 ;  /* 0x000000a07ea07220 */ /* 0x000fe20000410000 */
[----:B------:R-:W-:-:S04]  /*5500*/  HADD2.F32 R144, -RZ, R144.H0_H0 ;  /* 0x20000090ff907230 */ /* 0x000fc80000004100 */
[----:B------:R-:W1:Y:S01]  /*5510*/  MUFU.EX2 R127, R127 ;  /* 0x0000007f007f7308 */ /* 0x000e620000000800 */
[----:B------:R-:W-:Y:S02]  /*5520*/  FMUL.FTZ R222, R27, R143 ;  /* 0x0000008f1bde7220 */ /* 0x000fe40000410000 */
[----:B------:R-:W-:Y:S01]  /*5530*/  FMUL.FTZ R161, R126, R161 ;  /* 0x000000a17ea17220 */ /* 0x000fe20000410000 */
[----:B----4-:R-:W-:Y:S01]  /*5540*/  HADD2.F32 R4, -RZ, R124.H0_H0 ;  /* 0x2000007cff047230 */ /* 0x010fe20000004100 */
[----:B------:R-:W-:-:S04]  /*5550*/  FFMA.FTZ R124, R167, R118, -R119 ;  /* 0x00000076a77c7223 */ /* 0x000fc80000010877 */
[C---:B------:R-:W-:Y:S02]  /*5560*/  FFMA.FTZ R117, R4.reuse, R227, R117 ;  /* 0x000000e304757223 */ /* 0x040fe40000010075 */
[----:B------:R-:W-:Y:S02]  /*5570*/  FFMA.FTZ R2, R4, R228, R3 ;  /* 0x000000e404027223 */ /* 0x000fe40000010003 */
[CC--:B------:R-:W-:Y:S02]  /*5580*/  FMUL.FTZ R119, R145.reuse, R117.reuse ;  /* 0x0000007591777220 */ /* 0x0c0fe40000410000 */
[-C--:B------:R-:W-:Y:S01]  /*5590*/  FMUL.FTZ R118, R145, R2.reuse ;  /* 0x0000000291767220 */ /* 0x080fe20000410000 */
[----:B------:R-:W-:Y:S01]  /*55a0*/  HADD2.F32 R3, -RZ, R0.H0_H0 ;  /* 0x20000000ff037230 */ /* 0x000fe20000004100 */
[C---:B------:R-:W-:Y:S01]  /*55b0*/  FFMA.FTZ R119, R146.reuse, R2, -R119 ;  /* 0x0000000292777223 */ /* 0x040fe20000010877 */
[----:B------:R-:W-:Y:S01]  /*55c0*/  HADD2.F32 R2, -RZ, R97.H0_H0 ;  /* 0x20000061ff027230 */ /* 0x000fe20000004100 */
[----:B------:R-:W-:-:S02]  /*55d0*/  FFMA.FTZ R118, R146, R117, R118 ;  /* 0x0000007592767223 */ /* 0x000fc40000010076 */
[----:B------:R-:W-:Y:S02]  /*55e0*/  FMUL.FTZ R226, R29, R3 ;  /* 0x000000031de27220 */ /* 0x000fe40000410000 */
[----:B------:R-:W-:Y:S02]  /*55f0*/  FMUL.FTZ R0, R164, R125 ;  /* 0x0000007da4007220 */ /* 0x000fe40000410000 */
[----:B------:R-:W-:Y:S02]  /*5600*/  FFMA.FTZ R118, R2, R225, R118 ;  /* 0x000000e102767223 */ /* 0x000fe40000010076 */
[----:B------:R-:W-:Y:S02]  /*5610*/  FMUL.FTZ R120, R164, R124 ;  /* 0x0000007ca4787220 */ /* 0x000fe40000410000 */
[----:B------:R-:W-:Y:S02]  /*5620*/  FFMA.FTZ R119, R2, R226, R119 ;  /* 0x000000e202777223 */ /* 0x000fe40000010077 */
[----:B------:R-:W-:-:S02]  /*5630*/  FFMA.FTZ R124, R165, R124, -R0 ;  /* 0x0000007ca57c7223 */ /* 0x000fc40000010800 */
[CC--:B------:R-:W-:Y:S02]  /*5640*/  FMUL.FTZ R0, R166.reuse, R118.reuse ;  /* 0x00000076a6007220 */ /* 0x0c0fe40000410000 */
[-C--:B------:R-:W-:Y:S02]  /*5650*/  FMUL.FTZ R117, R166, R119.reuse ;  /* 0x00000077a6757220 */ /* 0x080fe40000410000 */
[----:B------:R-:W-:Y:S01]  /*5660*/  FFMA.FTZ R119, R167, R119, -R0 ;  /* 0x00000077a7777223 */ /* 0x000fe20000010800 */
[----:B------:R-:W-:Y:S01]  /*5670*/  HADD2.F32 R0, -RZ, R96.H0_H0 ;  /* 0x20000060ff007230 */ /* 0x000fe20000004100 */
[----:B------:R-:W-:Y:S02]  /*5680*/  FFMA.FTZ R120, R165, R125, R120 ;  /* 0x0000007da5787223 */ /* 0x000fe40000010078 */
[----:B------:R-:W-:Y:S02]  /*5690*/  FFMA.FTZ R117, R167, R118, R117 ;  /* 0x00000076a7757223 */ /* 0x000fe40000010075 */
[----:B------:R-:W-:-:S02]  /*56a0*/  FMUL.FTZ R125, R162, R124 ;  /* 0x0000007ca27d7220 */ /* 0x000fc40000410000 */
[----:B------:R-:W-:Y:S02]  /*56b0*/  FFMA.FTZ R119, R0, R224, R119 ;  /* 0x000000e000777223 */ /* 0x000fe40000010077 */
[-C--:B------:R-:W-:Y:S02]  /*56c0*/  FMUL.FTZ R118, R162, R120.reuse ;  /* 0x00000078a2767220 */ /* 0x080fe40000410000 */
[----:B------:R-:W-:Y:S02]  /*56d0*/  FFMA.FTZ R117, R0, R223, R117 ;  /* 0x000000df00757223 */ /* 0x000fe40000010075 */
[C---:B------:R-:W-:Y:S02]  /*56e0*/  FFMA.FTZ R125, R163.reuse, R120, R125 ;  /* 0x00000078a37d7223 */ /* 0x040fe4000001007d */
[----:B------:R-:W-:Y:S02]  /*56f0*/  FMUL.FTZ R120, R164, R119 ;  /* 0x00000077a4787220 */ /* 0x000fe40000410000 */
[----:B------:R-:W-:-:S02]  /*5700*/  FFMA.FTZ R124, R163, R124, -R118 ;  /* 0x0000007ca37c7223 */ /* 0x000fc40000010876 */
[-C--:B------:R-:W-:Y:S02]  /*5710*/  FMUL.FTZ R118, R164, R117.reuse ;  /* 0x00000075a4767220 */ /* 0x080fe40000410000 */
[C---:B------:R-:W-:Y:S01]  /*5720*/  FFMA.FTZ R117, R165.reuse, R117, R120 ;  /* 0x00000075a5757223 */ /* 0x040fe20000010078 */
[----:B------:R-:W-:Y:S01]  /*5730*/  HADD2.F32 R120, -RZ, R95.H0_H0 ;  /* 0x2000005fff787230 */ /* 0x000fe20000004100 */
[----:B------:R-:W-:Y:S02]  /*5740*/  FFMA.FTZ R119, R165, R119, -R118 ;  /* 0x00000077a5777223 */ /* 0x000fe40000010876 */
[----:B------:R-:W-:Y:S02]  /*5750*/  FMUL.FTZ R221, R27, R144 ;  /* 0x000000901bdd7220 */ /* 0x000fe40000410000 */
[----:B------:R-:W-:Y:S02]  /*5760*/  FMUL.FTZ R118, R160, R125 ;  /* 0x0000007da0767220 */ /* 0x000fe40000410000 */
[----:B------:R-:W-:-:S02]  /*5770*/  FFMA.FTZ R119, R120, R222, R119 ;  /* 0x000000de78777223 */ /* 0x000fc40000010077 */
[C---:B0-----:R-:W-:Y:S02]  /*5780*/  FMUL.FTZ R184, R128.reuse, R184 ;  /* 0x000000b880b87220 */ /* 0x041fe40000410000 */
[----:B------:R-:W-:Y:S02]  /*5790*/  FMUL.FTZ R183, R128, R183 ;  /* 0x000000b780b77220 */ /* 0x000fe40000410000 */
[-C--:B------:R-:W-:Y:S02]  /*57a0*/  FMUL.FTZ R128, R160, R124.reuse ;  /* 0x0000007ca0807220 */ /* 0x080fe40000410000 */
[----:B------:R-:W-:Y:S02]  /*57b0*/  FFMA.FTZ R117, R120, R221, R117 ;  /* 0x000000dd78757223 */ /* 0x000fe40000010075 */
[----:B------:R-:W-:Y:S01]  /*57c0*/  FFMA.FTZ R126, R161, R124, -R118 ;  /* 0x0000007ca17e7223 */ /* 0x000fe20000010876 */
[----:B------:R-:W-:Y:S01]  /*57d0*/  HADD2.F32 R157, -RZ, R157.H0_H0 ;  /* 0x2000009dff9d7230 */ /* 0x000fe20000004100 */
[C---:B------:R-:W-:Y:S01]  /*57e0*/  FMUL.FTZ R124, R162.reuse, R119 ;  /* 0x00000077a27c7220 */ /* 0x040fe20000410000 */
[----:B------:R-:W-:Y:S01]  /*57f0*/  HADD2.F32 R156, -RZ, R156.H0_H0 ;  /* 0x2000009cff9c7230 */ /* 0x000fe20000004100 */
[----:B------:R-:W-:-:S02]  /*5800*/  FMUL.FTZ R118, R162, R117 ;  /* 0x00000075a2767220 */ /* 0x000fc40000410000 */
[----:B------:R-:W-:Y:S01]  /*5810*/  FFMA.FTZ R124, R163, R117, R124 ;  /* 0x00000075a37c7223 */ /* 0x000fe2000001007c */
[----:B------:R-:W-:Y:S01]  /*5820*/  HADD2.F32 R117, -RZ, R94.H0_H0 ;  /* 0x2000005eff757230 */ /* 0x000fe20000004100 */
[----:B-1----:R-:W-:Y:S02]  /*5830*/  FMUL.FTZ R158, R127, R158 ;  /* 0x0000009e7f9e7220 */ /* 0x002fe40000410000 */
[----:B------:R-:W-:Y:S02]  /*5840*/  FFMA.FTZ R128, R161, R125, R128 ;  /* 0x0000007da1807223 */ /* 0x000fe40000010080 */
[C---:B------:R-:W-:Y:S02]  /*5850*/  FMUL.FTZ R219, R26.reuse, R157 ;  /* 0x0000009d1adb7220 */ /* 0x040fe40000410000 */
[----:B------:R-:W-:Y:S02]  /*5860*/  FFMA.FTZ R118, R163, R119, -R118 ;  /* 0x00000077a3767223 */ /* 0x000fe40000010876 */
[----:B------:R-:W-:-:S02]  /*5870*/  FMUL.FTZ R220, R26, R156 ;  /* 0x0000009c1adc7220 */ /* 0x000fc40000410000 */
[----:B------:R-:W-:Y:S02]  /*5880*/  FMUL.FTZ R159, R127, R159 ;  /* 0x0000009f7f9f7220 */ /* 0x000fe40000410000 */
[C---:B------:R-:W-:Y:S01]  /*5890*/  FMUL.FTZ R119, R158.reuse, R128 ;  /* 0x000000809e777220 */ /* 0x040fe20000410000 */
[----:B------:R-:W-:Y:S01]  /*58a0*/  MUFU.SIN R194, R195 ;  /* 0x000000c300c27308 */ /* 0x000fe20000000400 */
[----:B------:R-:W-:Y:S02]  /*58b0*/  FMUL.FTZ R125, R158, R126 ;  /* 0x0000007e9e7d7220 */ /* 0x000fe40000410000 */
[C---:B------:R-:W-:Y:S02]  /*58c0*/  FFMA.FTZ R124, R117.reuse, R219, R124 ;  /* 0x000000db757c7223 */ /* 0x040fe4000001007c */
[----:B------:R-:W-:Y:S01]  /*58d0*/  FFMA.FTZ R118, R117, R220, R118 ;  /* 0x000000dc75767223 */ /* 0x000fe20000010076 */
[----:B------:R-:W-:Y:S01]  /*58e0*/  HADD2.F32 R154, -RZ, R154.H0_H0 ;  /* 0x2000009aff9a7230 */ /* 0x000fe20000004100 */
[C---:B------:R-:W-:Y:S01]  /*58f0*/  FFMA.FTZ R126, R159.reuse, R126, -R119 ;  /* 0x0000007e9f7e7223 */ /* 0x040fe20000010877 */
[----:B------:R-:W-:Y:S01]  /*5900*/  MUFU.COS R195, R195 ;  /* 0x000000c300c37308 */ /* 0x000fe20000000000 */
[----:B------:R-:W-:Y:S01]  /*5910*/  FFMA.FTZ R128, R159, R128, R125 ;  /* 0x000000809f807223 */ /* 0x000fe2000001007d */
[----:B------:R-:W-:Y:S01]  /*5920*/  HADD2.F32 R155, -RZ, R155.H0_H0 ;  /* 0x2000009bff9b7230 */ /* 0x000fe20000004100 */
[----:B------:R-:W-:-:S02]  /*5930*/  FMUL.FTZ R119, R160, R124 ;  /* 0x0000007ca0777220 */ /* 0x000fc40000410000 */
[----:B------:R-:W-:-:S03]  /*5940*/  FMUL.FTZ R125, R160, R118 ;  /* 0x00000076a07d7220 */ /* 0x000fc60000410000 */
[----:B------:R-:W0:Y:S01]  /*5950*/  MUFU.EX2 R150, R150 ;  /* 0x0000009600967308 */ /* 0x000e220000000800 */
[----:B------:R-:W-:Y:S01]  /*5960*/  HADD2.F32 R153, -RZ, R93.H0_H0 ;  /* 0x2000005dff997230 */ /* 0x000fe20000004100 */
[----:B------:R-:W-:-:S06]  /*5970*/  FFMA.FTZ R119, R161, R118, -R119 ;  /* 0x00000076a1777223 */ /* 0x000fcc0000010877 */
[----:B------:R-:W1:Y:S01]  /*5980*/  MUFU.EX2 R129, R129 ;  /* 0x0000008100817308 */ /* 0x000e620000000800 */
[----:B------:R-:W-:Y:S02]  /*5990*/  FMUL.FTZ R218, R25, R154 ;  /* 0x0000009a19da7220 */ /* 0x000fe40000410000 */
[----:B------:R-:W-:Y:S02]  /*59a0*/  FFMA.FTZ R124, R161, R124, R125 ;  /* 0x0000007ca17c7223 */ /* 0x000fe4000001007d */
[----:B------:R-:W-:Y:S02]  /*59b0*/  FMUL.FTZ R217, R25, R155 ;  /* 0x0000009b19d97220 */ /* 0x000fe40000410000 */
[----:B------:R-:W-:Y:S02]  /*59c0*/  FMUL.FTZ R125, R183, R128 ;  /* 0x00000080b77d7220 */ /* 0x000fe40000410000 */
[C---:B------:R-:W-:Y:S02]  /*59d0*/  FFMA.FTZ R119, R153.reuse, R218, R119 ;  /* 0x000000da99777223 */ /* 0x040fe40000010077 */
[----:B------:R-:W-:Y:S01]  /*59e0*/  FFMA.FTZ R124, R153, R217, R124 ;  /* 0x000000d9997c7223 */ /* 0x000fe2000001007c */
[----:B------:R-:W-:Y:S01]  /*59f0*/  HADD2.F32 R152, -RZ, R152.H0_H0 ;  /* 0x20000098ff987230 */ /* 0x000fe20000004100 */
[-C--:B------:R-:W-:Y:S01]  /*5a00*/  FMUL.FTZ R127, R183, R126.reuse ;  /* 0x0000007eb77f7220 */ /* 0x080fe20000410000 */
[----:B------:R-:W2:Y:S01]  /*5a10*/  MUFU.EX2 R148, R148 ;  /* 0x0000009400947308 */ /* 0x000ea20000000800 */
[----:B------:R-:W-:Y:S01]  /*5a20*/  FFMA.FTZ R126, R184, R126, -R125 ;  /* 0x0000007eb87e7223 */ /* 0x000fe2000001087d */
[----:B------:R-:W-:Y:S01]  /*5a30*/  HADD2.F32 R151, -RZ, R151.H0_H0 ;  /* 0x20000097ff977230 */ /* 0x000fe20000004100 */
[----:B------:R-:W-:-:S02]  /*5a40*/  FMUL.FTZ R125, R158, R119 ;  /* 0x000000779e7d7220 */ /* 0x000fc40000410000 */
[----:B------:R-:W-:Y:S02]  /*5a50*/  FMUL.FTZ R118, R158, R124 ;  /* 0x0000007c9e767220 */ /* 0x000fe40000410000 */
[C---:B0-----:R-:W-:Y:S02]  /*5a60*/  FMUL.FTZ R195, R150.reuse, R195 ;  /* 0x000000c396c37220 */ /* 0x041fe40000410000 */
[----:B------:R-:W-:Y:S01]  /*5a70*/  FMUL.FTZ R194, R150, R194 ;  /* 0x000000c296c27220 */ /* 0x000fe20000410000 */
[----:B------:R-:W-:Y:S01]  /*5a80*/  HADD2.F32 R150, -RZ, R92.H0_H0 ;  /* 0x2000005cff967230 */ /* 0x000fe20000004100 */
[----:B-1----:R-:W-:Y:S02]  /*5a90*/  FMUL.FTZ R178, R129, R178 ;  /* 0x000000b281b27220 */ /* 0x002fe40000410000 */
[----:B------:R-:W-:Y:S02]  /*5aa0*/  FFMA.FTZ R125, R159, R124, R125 ;  /* 0x0000007c9f7d7223 */ /* 0x000fe4000001007d */
        /* <DEDUP_REMOVED lines=9> */
[----:B------:R-:W-:Y:S01]  /*5b40*/  FFMA.FTZ R249, R179, R127, R118 ;  /* 0x0000007fb3f97223 */ /* 0x000fe20000010076 */
[----:B------:R-:W-:Y:S01]  /*5b50*/  HADD2.F32 R176, -RZ, R176.H0_H0 ;  /* 0x200000b0ffb07230 */ /* 0x000fe20000004100 */
[C---:B------:R-:W-:Y:S02]  /*5b60*/  FMUL.FTZ R118, R183.reuse, R125 ;  /* 0x0000007db7767220 */ /* 0x040fe40000410000 */
[----:B------:R-:W-:Y:S01]  /*5b70*/  FMUL.FTZ R124, R183, R119 ;  /* 0x00000077b77c7220 */ /* 0x000fe20000410000 */
[----:B------:R-:W-:Y:S01]  /*5b80*/  HADD2.F32 R149, -RZ, R91.H0_H0 ;  /* 0x2000005bff957230 */ /* 0x000fe20000004100 */
[----:B------:R-:W-:Y:S02]  /*5b90*/  FMUL.FTZ R247, R178, R127 ;  /* 0x0000007fb2f77220 */ /* 0x000fe40000410000 */
[----:B--2---:R-:W-:-:S02]  /*5ba0*/  FMUL.FTZ R196, R148, R196 ;  /* 0x000000c494c47220 */ /* 0x004fc40000410000 */
[C---:B------:R-:W-:Y:S02]  /*5bb0*/  FFMA.FTZ R119, R184.reuse, R119, -R118 ;  /* 0x00000077b8777223 */ /* 0x040fe40000010876 */
[----:B------:R-:W-:Y:S02]  /*5bc0*/  FFMA.FTZ R118, R184, R125, R124 ;  /* 0x0000007db8767223 */ /* 0x000fe4000001007c */
[C---:B------:R-:W-:Y:S02]  /*5bd0*/  FMUL.FTZ R213, R23.reuse, R177 ;  /* 0x000000b117d57220 */ /* 0x040fe40000410000 */
[----:B------:R-:W-:Y:S02]  /*5be0*/  FMUL.FTZ R214, R23, R176 ;  /* 0x000000b017d67220 */ /* 0x000fe40000410000 */
[----:B------:R-:W-:Y:S02]  /*5bf0*/  FFMA.FTZ R247, R179, R126, -R247 ;  /* 0x0000007eb3f77223 */ /* 0x000fe400000108f7 */
[----:B------:R-:W-:-:S02]  /*5c00*/  FMUL.FTZ R197, R148, R197 ;  /* 0x000000c594c57220 */ /* 0x000fc40000410000 */
[C---:B------:R-:W-:Y:S02]  /*5c10*/  FMUL.FTZ R124, R196.reuse, R249 ;  /* 0x000000f9c47c7220 */ /* 0x040fe40000410000 */
[C---:B------:R-:W-:Y:S02]  /*5c20*/  FFMA.FTZ R118, R149.reuse, R213, R118 ;  /* 0x000000d595767223 */ /* 0x040fe40000010076 */
[----:B------:R-:W-:Y:S01]  /*5c30*/  FFMA.FTZ R119, R149, R214, R119 ;  /* 0x000000d695777223 */ /* 0x000fe20000010077 */
[----:B------:R-:W-:Y:S01]  /*5c40*/  HADD2.F32 R175, -RZ, R175.H0_H0 ;  /* 0x200000afffaf7230 */ /* 0x000fe20000004100 */
[-C--:B------:R-:W-:Y:S01]  /*5c50*/  FMUL.FTZ R126, R196, R247.reuse ;  /* 0x000000f7c47e7220 */ /* 0x080fe20000410000 */
[----:B------:R-:W-:Y:S01]  /*5c60*/  HADD2.F32 R174, -RZ, R174.H0_H0 ;  /* 0x200000aeffae7230 */ /* 0x000fe20000004100 */
[----:B------:R-:W-:Y:S02]  /*5c70*/  FFMA.FTZ R247, R197, R247, -R124 ;  /* 0x000000f7c5f77223 */ /* 0x000fe4000001087c */
[----:B------:R-:W-:-:S02]  /*5c80*/  FMUL.FTZ R124, R178, R118 ;  /* 0x00000076b27c7220 */ /* 0x000fc40000410000 */
[-C--:B------:R-:W-:Y:S01]  /*5c90*/  FMUL.FTZ R125, R178, R119.reuse ;  /* 0x00000077b27d7220 */ /* 0x080fe20000410000 */
[----:B------:R-:W-:Y:S01]  /*5ca0*/  HADD2.F32 R173, -RZ, R90.H0_H0 ;  /* 0x2000005affad7230 */ /* 0x000fe20000004100 */
[C---:B------:R-:W-:Y:S02]  /*5cb0*/  FFMA.FTZ R124, R179.reuse, R119, -R124 ;  /* 0x00000077b37c7223 */ /* 0x040fe4000001087c */
[----:B------:R-:W-:Y:S02]  /*5cc0*/  FFMA.FTZ R118, R179, R118, R125 ;  /* 0x00000076b3767223 */ /* 0x000fe4000001007d */
[C---:B------:R-:W-:Y:S02]  /*5cd0*/  FMUL.FTZ R211, R22.reuse, R175 ;  /* 0x000000af16d37220 */ /* 0x040fe40000410000 */
[----:B------:R-:W-:Y:S02]  /*5ce0*/  FMUL.FTZ R212, R22, R174 ;  /* 0x000000ae16d47220 */ /* 0x000fe40000410000 */
[----:B------:R-:W-:-:S02]  /*5cf0*/  FFMA.FTZ R119, R173, R211, R118 ;  /* 0x000000d3ad777223 */ /* 0x000fc40000010076 */
[----:B------:R-:W-:Y:S01]  /*5d00*/  FFMA.FTZ R124, R173, R212, R124 ;  /* 0x000000d4ad7c7223 */ /* 0x000fe2000001007c */
[----:B------:R-:W-:Y:S01]  /*5d10*/  HADD2.F32 R191, -RZ, R191.H0_H0 ;  /* 0x200000bfffbf7230 */ /* 0x000fe20000004100 */
[C---:B------:R-:W-:Y:S01]  /*5d20*/  FFMA.FTZ R249, R197.reuse, R249, R126 ;  /* 0x000000f9c5f97223 */ /* 0x040fe2000001007e */
[----:B------:R-:W-:Y:S01]  /*5d30*/  HADD2.F32 R190, -RZ, R190.H0_H0 ;  /* 0x200000beffbe7230 */ /* 0x000fe20000004100 */
[CC--:B------:R-:W-:Y:S02]  /*5d40*/  FMUL.FTZ R118, R196.reuse, R119.reuse ;  /* 0x00000077c4767220 */ /* 0x0c0fe40000410000 */
[-C--:B------:R-:W-:Y:S01]  /*5d50*/  FMUL.FTZ R126, R196, R124.reuse ;  /* 0x0000007cc47e7220 */ /* 0x080fe20000410000 */
[----:B------:R-:W-:Y:S01]  /*5d60*/  HADD2.F32 R172, -RZ, R89.H0_H0 ;  /* 0x20000059ffac7230 */ /* 0x000fe20000004100 */
[C---:B------:R-:W-:Y:S02]  /*5d70*/  FFMA.FTZ R118, R197.reuse, R124, -R118 ;  /* 0x0000007cc5767223 */ /* 0x040fe40000010876 */
[----:B------:R-:W-:-:S02]  /*5d80*/  FFMA.FTZ R119, R197, R119, R126 ;  /* 0x00000077c5777223 */ /* 0x000fc4000001007e */
[C---:B------:R-:W-:Y:S02]  /*5d90*/  FMUL.FTZ R128, R21.reuse, R191 ;  /* 0x000000bf15807220 */ /* 0x040fe40000410000 */
[----:B------:R-:W-:Y:S02]  /*5da0*/  FMUL.FTZ R129, R21, R190 ;  /* 0x000000be15817220 */ /* 0x000fe40000410000 */
[C---:B------:R-:W-:Y:S02]  /*5db0*/  FFMA.FTZ R244, R172.reuse, R128, R119 ;  /* 0x00000080acf47223 */ /* 0x040fe40000010077 */
[----:B------:R-:W-:Y:S01]  /*5dc0*/  FFMA.FTZ R118, R172, R129, R118 ;  /* 0x00000081ac767223 */ /* 0x000fe20000010076 */
[----:B------:R-:W-:Y:S01]  /*5dd0*/  HADD2.F32 R189, -RZ, R189.H0_H0 ;  /* 0x200000bdffbd7230 */ /* 0x000fe20000004100 */
[C---:B------:R-:W-:Y:S01]  /*5de0*/  FMUL.FTZ R119, R194.reuse, R244 ;  /* 0x000000f4c2777220 */ /* 0x040fe20000410000 */
[----:B------:R-:W-:Y:S01]  /*5df0*/  HADD2.F32 R188, -RZ, R188.H0_H0 ;  /* 0x200000bcffbc7230 */ /* 0x000fe20000004100 */
[-C--:B------:R-:W-:Y:S01]  /*5e00*/  FMUL.FTZ R124, R194, R118.reuse ;  /* 0x00000076c27c7220 */ /* 0x080fe20000410000 */
[----:B------:R-:W-:Y:S01]  /*5e10*/  HADD2.F32 R171, -RZ, R88.H0_H0 ;  /* 0x20000058ffab7230 */ /* 0x000fe20000004100 */
[C---:B------:R-:W-:Y:S01]  /*5e20*/  FFMA.FTZ R118, R195.reuse, R118, -R119 ;  /* 0x00000076c3767223 */ /* 0x040fe20000010877 */
[----:B------:R-:W-:Y:S01]  /*5e30*/  ISETP.NE.AND P1, PT, R116, 0x1f, PT ;  /* 0x0000001f7400780c */ /* 0x000fe20003f25270 */
[----:B------:R-:W-:-:S02]  /*5e40*/  FFMA.FTZ R244, R195, R244, R124 ;  /* 0x000000f4c3f47223 */ /* 0x000fc4000001007c */
[C---:B------:R-:W-:Y:S02]  /*5e50*/  FMUL.FTZ R126, R20.reuse, R189 ;  /* 0x000000bd147e7220 */ /* 0x040fe40000410000 */
[----:B------:R-:W-:Y:S02]  /*5e60*/  FMUL.FTZ R127, R20, R188 ;  /* 0x000000bc147f7220 */ /* 0x000fe40000410000 */
[C---:B------:R-:W-:Y:S02]  /*5e70*/  FFMA.FTZ R244, R171.reuse, R126, R244 ;  /* 0x0000007eabf47223 */ /* 0x040fe400000100f4 */
[----:B------:R-:W-:Y:S02]  /*5e80*/  FFMA.FTZ R245, R171, R127, R118 ;  /* 0x0000007fabf57223 */ /* 0x000fe40000010076 */
[C---:B------:R-:W-:Y:S02]  /*5e90*/  FMUL.FTZ R119, R192.reuse, R244 ;  /* 0x000000f4c0777220 */ /* 0x040fe40000410000 */
[----:B------:R-:W-:-:S02]  /*5ea0*/  FMUL.FTZ R118, R192, R245 ;  /* 0x000000f5c0767220 */ /* 0x000fc40000410000 */
[C---:B------:R-:W-:Y:S02]  /*5eb0*/  FFMA.FTZ R245, R193.reuse, R245, -R119 ;  /* 0x000000f5c1f57223 */ /* 0x040fe40000010877 */
[----:B------:R-:W-:Y:S02]  /*5ec0*/  FFMA.FTZ R244, R193, R244, R118 ;  /* 0x000000f4c1f47223 */ /* 0x000fe40000010076 */
[----:B------:R0:W1:Y:S01]  /*5ed0*/  @P1 LDS.64 R118, [R116.X8+0x45d8] ;  /* 0x0045d80074761984 */ /* 0x0000620000008a00 */
[----:B------:R-:W-:Y:S02]  /*5ee0*/  HADD2.F32 R187, -RZ, R187.H0_H0 ;  /* 0x200000bbffbb7230 */ /* 0x000fe40000004100 */
[----:B------:R-:W-:Y:S02]  /*5ef0*/  HADD2.F32 R186, -RZ, R186.H0_H0 ;  /* 0x200000baffba7230 */ /* 0x000fe40000004100 */
[----:B------:R-:W-:Y:S01]  /*5f00*/  HADD2.F32 R148, -RZ, R87.H0_H0 ;  /* 0x20000057ff947230 */ /* 0x000fe20000004100 */
[C---:B------:R-:W-:Y:S01]  /*5f10*/  FMUL.FTZ R125, R19.reuse, R187 ;  /* 0x000000bb137d7220 */ /* 0x040fe20000410000 */
[----:B------:R-:W-:Y:S01]  /*5f20*/  BSSY B0, `(.L_x_9190) ;  /* 0x0000011000007945 */ /* 0x000fe20003800000 */
[----:B------:R-:W-:-:S02]  /*5f30*/  FMUL.FTZ R124, R19, R186 ;  /* 0x000000ba137c7220 */ /* 0x000fc40000410000 */
[C---:B------:R-:W-:Y:S02]  /*5f40*/  FFMA.FTZ R245, R148.reuse, R125, R245 ;  /* 0x0000007d94f57223 */ /* 0x040fe400000100f5 */
        /* <DEDUP_REMOVED lines=14> */
.L_x_9191:
[----:B0-----:R-:W-:Y:S05]  /*6030*/  BSYNC B0 ;  /* 0x0000000000007941 */ /* 0x001fea0003800000 */
.L_x_9190:
[----:B------:R-:W0:Y:S01]  /*6040*/  SHFL.UP PT, R246, R245, 0x1, RZ ;  /* 0x04200000f5f67989 */ /* 0x000e2200000e00ff */
[C---:B------:R-:W-:Y:S01]  /*6050*/  FMUL.FTZ R243, R194.reuse, R249 ;  /* 0x000000f9c2f37220 */ /* 0x040fe20000410000 */
[----:B------:R-:W-:Y:S01]  /*6060*/  ISETP.GE.AND P3, PT, R115, 0x1, PT ;  /* 0x000000017300780c */ /* 0x000fe20003f66270 */
[----:B------:R-:W-:Y:S01]  /*6070*/  HADD2.F32 R210, -RZ, R210.H0_H0 ;  /* 0x200000d2ffd27230 */ /* 0x000fe20000004100 */
[----:B------:R-:W2:Y:S01]  /*6080*/  SHFL.UP PT, R248, R244, 0x1, RZ ;  /* 0x04200000f4f87989 */ /* 0x000ea200000e00ff */
[CC--:B------:R-:W-:Y:S01]  /*6090*/  FFMA.FTZ R243, R195.reuse, R247.reuse, -R243 ;  /* 0x000000f7c3f37223 */ /* 0x0c0fe200000108f3 */
[----:B------:R-:W-:Y:S01]  /*60a0*/  HADD2.F32 R235, -RZ, R235.H0_H0 ;  /* 0x200000ebffeb7230 */ /* 0x000fe20000004100 */
[----:B------:R-:W-:Y:S01]  /*60b0*/  FMUL.FTZ R247, R194, R247 ;  /* 0x000000f7c2f77220 */ /* 0x000fe20000410000 */
[----:B-----5:R-:W-:Y:S01]  /*60c0*/  SHFL.IDX PT, R64, R64, RZ, 0x1f ;  /* 0x00001fff40407589 */ /* 0x020fe200000e0000 */
[----:B------:R-:W-:Y:S01]  /*60d0*/  HADD2.F32 R209, -RZ, R209.H0_H0 ;  /* 0x200000d1ffd17230 */ /* 0x000fe20000004100 */
[----:B------:R-:W-:Y:S01]  /*60e0*/  BSSY B0, `(.L_x_9192) ;  /* 0x00001a4000007945 */ /* 0x000fe20003800000 */
[----:B------:R-:W-:Y:S01]  /*60f0*/  FFMA.FTZ R249, R195, R249, R247 ;  /* 0x000000f9c3f97223 */ /* 0x000fe200000100f7 */
[----:B------:R-:W-:Y:S01]  /*6100*/  SHFL.IDX PT, R65, R65, RZ, 0x1f ;  /* 0x00001fff41417589 */ /* 0x000fe200000e0000 */
[C---:B------:R-:W-:Y:S01]  /*6110*/  FMUL.FTZ R247, R192.reuse, R243 ;  /* 0x000000f3c0f77220 */ /* 0x040fe20000410000 */
[----:B------:R-:W-:Y:S01]  /*6120*/  HADD2.F32 R208, -RZ, R208.H0_H0 ;  /* 0x200000d0ffd07230 */ /* 0x000fe20000004100 */
[----:B------:R-:W-:Y:S01]  /*6130*/  FMUL.FTZ R209, R39, R209 ;  /* 0x000000d127d17220 */ /* 0x000fe20000410000 */
[----:B------:R-:W-:Y:S01]  /*6140*/  HADD2.F32 R206, -RZ, R206.H0_H0 ;  /* 0x200000ceffce7230 */ /* 0x000fe20000004100 */
[-C--:B------:R-:W-:Y:S01]  /*6150*/  FFMA.FTZ R247, R193, R249.reuse, R247 ;  /* 0x000000f9c1f77223 */ /* 0x080fe200000100f7 */
[----:B------:R-:W-:Y:S01]  /*6160*/  HADD2.F32 R204, -RZ, R204.H0_H0 ;  /* 0x200000ccffcc7230 */ /* 0x000fe20000004100 */
[----:B------:R-:W-:Y:S01]  /*6170*/  FMUL.FTZ R249, R192, R249 ;  /* 0x000000f9c0f97220 */ /* 0x000fe20000410000 */
[----:B------:R-:W-:Y:S01]  /*6180*/  HADD2.F32 R202, -RZ, R202.H0_H0 ;  /* 0x200000caffca7230 */ /* 0x000fe20000004100 */
[----:B------:R-:W-:Y:S01]  /*6190*/  FMUL.FTZ R208, R39, R208 ;  /* 0x000000d027d07220 */ /* 0x000fe20000410000 */
[----:B------:R-:W-:Y:S01]  /*61a0*/  HADD2.F32 R200, -RZ, R200.H0_H0 ;  /* 0x200000c8ffc87230 */ /* 0x000fe20000004100 */
[----:B------:R-:W-:Y:S01]  /*61b0*/  FFMA.FTZ R243, R193, R243, -R249 ;  /* 0x000000f3c1f37223 */ /* 0x000fe200000108f9 */
[----:B------:R-:W-:Y:S01]  /*61c0*/  HADD2.F32 R198, -RZ, R198.H0_H0 ;  /* 0x200000c6ffc67230 */ /* 0x000fe20000004100 */
[C---:B0-----:R-:W-:Y:S01]  /*61d0*/  FMUL.FTZ R249, R247.reuse, R246 ;  /* 0x000000f6f7f97220 */ /* 0x041fe20000410000 */
[----:B------:R-:W-:Y:S01]  /*61e0*/  HADD2.F32 R185, -RZ, R185.H0_H0 ;  /* 0x200000b9ffb97230 */ /* 0x000fe20000004100 */
[-C--:B--2---:R-:W-:Y:S01]  /*61f0*/  FMUL.FTZ R250, R247, R248.reuse ;  /* 0x000000f8f7fa7220 */ /* 0x084fe20000410000 */
[----:B------:R-:W-:Y:S01]  /*6200*/  HADD2.F32 R169, -RZ, R169.H0_H0 ;  /* 0x200000a9ffa97230 */ /* 0x000fe20000004100 */
[C---:B------:R-:W-:Y:S01]  /*6210*/  FFMA.FTZ R248, R243.reuse, R248, R249 ;  /* 0x000000f8f3f87223 */ /* 0x040fe200000100f9 */
[----:B------:R-:W-:Y:S01]  /*6220*/  HADD2.F32 R147, -RZ, R147.H0_H0 ;  /* 0x20000093ff937230 */ /* 0x000fe20000004100 */
[----:B------:R-:W0:Y:S01]  /*6230*/  SHFL.UP PT, R249, R243, 0x1, RZ ;  /* 0x04200000f3f97989 */ /* 0x000e2200000e00ff */
[----:B------:R-:W-:Y:S01]  /*6240*/  FFMA.FTZ R246, R243, R246, -R250 ;  /* 0x000000f6f3f67223 */ /* 0x000fe200000108fa */
[----:B------:R-:W-:Y:S01]  /*6250*/  HADD2.F32 R168, -RZ, R168.H0_H0 ;  /* 0x200000a8ffa87230 */ /* 0x000fe20000004100 */
[----:B------:R-:W-:Y:S01]  /*6260*/  @P3 FADD.FTZ R244, R244, R248 ;  /* 0x000000f8f4f43221 */ /* 0x000fe20000010000 */
[----:B------:R-:W2:Y:S01]  /*6270*/  SHFL.UP PT, R250, R247, 0x1, RZ ;  /* 0x04200000f7fa7989 */ /* 0x000ea200000e00ff */
[----:B------:R-:W-:Y:S01]  /*6280*/  @P3 FADD.FTZ R245, R245, R246 ;  /* 0x000000f6f5f53221 */ /* 0x000fe20000010000 */
[----:B------:R-:W-:Y:S01]  /*6290*/  HADD2.F32 R142, -RZ, R142.H0_H0 ;  /* 0x2000008eff8e7230 */ /* 0x000fe20000004100 */
[C---:B------:R-:W-:Y:S01]  /*62a0*/  FMUL.FTZ R147, R47.reuse, R147 ;  /* 0x000000932f937220 */ /* 0x040fe20000410000 */
[----:B------:R-:W-:Y:S01]  /*62b0*/  HADD2.F32 R141, -RZ, R141.H0_H0 ;  /* 0x2000008dff8d7230 */ /* 0x000fe20000004100 */
[----:B------:R-:W-:Y:S01]  /*62c0*/  FMUL.FTZ R168, R47, R168 ;  /* 0x000000a82fa87220 */ /* 0x000fe20000410000 */
[----:B------:R-:W3:Y:S01]  /*62d0*/  SHFL.UP PT, R248, R245, 0x2, RZ ;  /* 0x04400000f5f87989 */ /* 0x000ee200000e00ff */
[C---:B------:R-:W-:Y:S01]  /*62e0*/  FMUL.FTZ R142, R48.reuse, R142 ;  /* 0x0000008e308e7220 */ /* 0x040fe20000410000 */
[----:B------:R-:W-:Y:S01]  /*62f0*/  HADD2.F32 R131, -RZ, R131.H0_H0 ;  /* 0x20000083ff837230 */ /* 0x000fe20000004100 */
[----:B------:R-:W-:Y:S01]  /*6300*/  FMUL.FTZ R141, R48, R141 ;  /* 0x0000008d308d7220 */ /* 0x000fe20000410000 */
[----:B------:R-:W-:-:S02]  /*6310*/  HADD2.F32 R136, -RZ, R136.H0_H0 ;  /* 0x20000088ff887230 */ /* 0x000fc40000004100 */
[----:B------:R-:W-:Y:S01]  /*6320*/  HADD2.F32 R135, -RZ, R135.H0_H0 ;  /* 0x20000087ff877230 */ /* 0x000fe20000004100 */
[C---:B------:R-:W-:Y:S01]  /*6330*/  FMUL.FTZ R131, R49.reuse, R131 ;  /* 0x0000008331837220 */ /* 0x040fe20000410000 */
[----:B------:R-:W-:Y:S01]  /*6340*/  HADD2.F32 R133, -RZ, R133.H0_H0 ;  /* 0x20000085ff857230 */ /* 0x000fe20000004100 */
[----:B------:R-:W-:Y:S02]  /*6350*/  FMUL.FTZ R136, R49, R136 ;  /* 0x0000008831887220 */ /* 0x000fe40000410000 */
[C---:B------:R-:W-:Y:S02]  /*6360*/  FMUL.FTZ R135, R50.reuse, R135 ;  /* 0x0000008732877220 */ /* 0x040fe40000410000 */
[----:B------:R-:W-:Y:S02]  /*6370*/  FMUL.FTZ R133, R50, R133 ;  /* 0x0000008532857220 */ /* 0x000fe40000410000 */
        /* <DEDUP_REMOVED lines=9> */
[C---:B------:R-:W-:Y:S02]  /*6410*/  FFMA.FTZ R249, R243.reuse, R246, R249 ;  /* 0x000000f6f3f97223 */ /* 0x040fe400000100f9 */
[----:B------:R-:W0:Y:S01]  /*6420*/  SHFL.UP PT, R246, R243, 0x2, RZ ;  /* 0x04400000f3f67989 */ /* 0x000e2200000e00ff */
[----:B------:R-:W-:-:S04]  /*6430*/  FFMA.FTZ R248, R243, R248, -R250 ;  /* 0x000000f8f3f87223 */ /* 0x000fc800000108fa */
[----:B------:R-:W-:Y:S01]  /*6440*/  @P3 FADD.FTZ R244, R244, R249 ;  /* 0x000000f9f4f43221 */ /* 0x000fe20000010000 */
[----:B------:R-:W2:Y:S01]  /*6450*/  SHFL.UP PT, R250, R247, 0x2, RZ ;  /* 0x04400000f7fa7989 */ /* 0x000ea200000e00ff */
[----:B------:R-:W-:-:S05]  /*6460*/  @P3 FADD.FTZ R245, R245, R248 ;  /* 0x000000f8f5f53221 */ /* 0x000fca0000010000 */
[----:B------:R-:W-:Y:S01]  /*6470*/  SHFL.UP PT, R251, R245, 0x4, RZ ;  /* 0x04800000f5fb7989 */ /* 0x000fe200000e00ff */
[----:B0-----:R-:W-:-:S04]  /*6480*/  FMUL.FTZ R249, R247, R246 ;  /* 0x000000f6f7f97220 */ /* 0x001fc80000410000 */
[-C--:B--2---:R-:W-:Y:S02]  /*6490*/  FFMA.FTZ R249, R243, R250.reuse, R249 ;  /* 0x000000faf3f97223 */ /* 0x084fe400000100f9 */
[C---:B------:R-:W-:Y:S02]  /*64a0*/  FMUL.FTZ R248, R247.reuse, R250 ;  /* 0x000000faf7f87220 */ /* 0x040fe40000410000 */
[----:B------:R-:W0:Y:S01]  /*64b0*/  SHFL.UP PT, R250, R244, 0x4, RZ ;  /* 0x04800000f4fa7989 */ /* 0x000e2200000e00ff */
[----:B------:R-:W-:Y:S01]  /*64c0*/  FSEL R247, R247, R249, !P3 ;  /* 0x000000f9f7f77208 */ /* 0x000fe20005800000 */
[----:B------:R-:W-:Y:S01]  /*64d0*/  @P3 FFMA.FTZ R243, R243, R246, -R248 ;  /* 0x000000f6f3f33223 */ /* 0x000fe200000108f8 */
[----:B------:R-:W-:-:S03]  /*64e0*/  ISETP.GE.AND P3, PT, R115, 0x4, PT ;  /* 0x000000047300780c */ /* 0x000fc60003f66270 */
[----:B------:R-:W-:Y:S04]  /*64f0*/  SHFL.UP PT, R249, R247, 0x4, RZ ;  /* 0x04800000f7f97989 */ /* 0x000fe800000e00ff */
[----:B------:R-:W2:Y:S01]  /*6500*/  SHFL.UP PT, R248, R243, 0x4, RZ ;  /* 0x04800000f3f87989 */ /* 0x000ea200000e00ff */
[----:B0-----:R-:W-:-:S04]  /*6510*/  FMUL.FTZ R246, R247, R250 ;  /* 0x000000faf7f67220 */ /* 0x001fc80000410000 */
[-C--:B------:R-:W-:Y:S02]  /*6520*/  FFMA.FTZ R246, R243, R251.reuse, -R246 ;  /* 0x000000fbf3f67223 */ /* 0x080fe400000108f6 */
[----:B------:R-:W-:Y:S02]  /*6530*/  FMUL.FTZ R251, R247, R251 ;  /* 0x000000fbf7fb7220 */ /* 0x000fe40000410000 */
[----:B------:R-:W-:Y:S02]  /*6540*/  @P3 FADD.FTZ R245, R245, R246 ;  /* 0x000000f6f5f53221 */ /* 0x000fe40000010000 */
[----:B------:R-:W-:Y:S02]  /*6550*/  FFMA.FTZ R251, R243, R250, R251 ;  /* 0x000000faf3fb7223 */ /* 0x000fe400000100fb */
[----:B--2---:R-:W-:Y:S02]  /*6560*/  FMUL.FTZ R250, R247, R248 ;  /* 0x000000f8f7fa7220 */ /* 0x004fe40000410000 */
[----:B------:R-:W-:-:S02]  /*6570*/  @P3 FADD.FTZ R244, R244, R251 ;  /* 0x000000fbf4f43221 */ /* 0x000fc40000010000 */
[-C--:B------:R-:W-:Y:S02]  /*6580*/  FFMA.FTZ R250, R243, R249.reuse, R250 ;  /* 0x000000f9f3fa7223 */ /* 0x080fe400000100fa */
[C---:B------:R-:W-:Y:S01]  /*6590*/  FMUL.FTZ R249, R247.reuse, R249 ;  /* 0x000000f9f7f97220 */ /* 0x040fe20000410000 */
[----:B------:R-:W0:Y:S02]  /*65a0*/  SHFL.UP PT, R246, R244, 0x8, RZ ;  /* 0x05000000f4f67989 */ /* 0x000e2400000e00ff */
[----:B------:R-:W-:Y:S01]  /*65b0*/  FSEL R247, R247, R250, !P3 ;  /* 0x000000faf7f77208 */ /* 0x000fe20005800000 */
[----:B------:R-:W-:Y:S01]  /*65c0*/  @P3 FFMA.FTZ R243, R243, R248, -R249 ;  /* 0x000000f8f3f33223 */ /* 0x000fe200000108f9 */
[----:B------:R-:W2:Y:S01]  /*65d0*/  SHFL.UP PT, R250, R245, 0x8, RZ ;  /* 0x05000000f5fa7989 */ /* 0x000ea200000e00ff */
[----:B------:R-:W-:-:S03]  /*65e0*/  ISETP.GE.AND P3, PT, R115, 0x8, PT ;  /* 0x000000087300780c */ /* 0x000fc60003f66270 */
[----:B------:R-:W3:Y:S01]  /*65f0*/  SHFL.UP PT, R248, R243, 0x8, RZ ;  /* 0x05000000f3f87989 */ /* 0x000ee200000e00ff */
[----:B0-----:R-:W-:-:S04]  /*6600*/  FMUL.FTZ R249, R247, R246 ;  /* 0x000000f6f7f97220 */ /* 0x001fc80000410000 */
[-C--:B--2---:R-:W-:Y:S02]  /*6610*/  FFMA.FTZ R249, R243, R250.reuse, -R249 ;  /* 0x000000faf3f97223 */ /* 0x084fe400000108f9 */
[----:B------:R-:W-:Y:S02]  /*6620*/  FMUL.FTZ R251, R247, R250 ;  /* 0x000000faf7fb7220 */ /* 0x000fe40000410000 */
[----:B------:R-:W0:Y:S01]  /*6630*/  SHFL.UP PT, R250, R247, 0x8, RZ ;  /* 0x05000000f7fa7989 */ /* 0x000e2200000e00ff */
[----:B------:R-:W-:Y:S02]  /*6640*/  @P3 FADD.FTZ R245, R245, R249 ;  /* 0x000000f9f5f53221 */ /* 0x000fe40000010000 */
[----:B------:R-:W-:Y:S02]  /*6650*/  FFMA.FTZ R251, R243, R246, R251 ;  /* 0x000000f6f3fb7223 */ /* 0x000fe400000100fb */
[----:B---3--:R-:W-:Y:S02]  /*6660*/  FMUL.FTZ R246, R247, R248 ;  /* 0x000000f8f7f67220 */ /* 0x008fe40000410000 */
[----:B------:R-:W-:-:S02]  /*6670*/  @P3 FADD.FTZ R244, R244, R251 ;  /* 0x000000fbf4f43221 */ /* 0x000fc40000010000 */
[----:B------:R-:W-:Y:S01]  /*6680*/  SHFL.UP PT, R251, R245, 0x10, RZ ;  /* 0x06000000f5fb7989 */ /* 0x000fe200000e00ff */
[-C--:B0-----:R-:W-:Y:S02]  /*6690*/  FFMA.FTZ R246, R243, R250.reuse, R246 ;  /* 0x000000faf3f67223 */ /* 0x081fe400000100f6 */
[----:B------:R-:W-:-:S03]  /*66a0*/  FMUL.FTZ R250, R247, R250 ;  /* 0x000000faf7fa7220 */ /* 0x000fc60000410000 */
[----:B------:R-:W-:Y:S01]  /*66b0*/  FSEL R247, R247, R246, !P3 ;  /* 0x000000f6f7f77208 */ /* 0x000fe20005800000 */
[----:B------:R-:W-:Y:S01]  /*66c0*/  @P3 FFMA.FTZ R243, R243, R248, -R250 ;  /* 0x000000f8f3f33223 */ /* 0x000fe200000108fa */
[----:B------:R-:W-:Y:S01]  /*66d0*/  ISETP.GE.AND P3, PT, R115, 0x10, PT ;  /* 0x000000107300780c */ /* 0x000fe20003f66270 */
[----:B------:R-:W0:Y:S04]  /*66e0*/  SHFL.UP PT, R250, R244, 0x10, RZ ;  /* 0x06000000f4fa7989 */ /* 0x000e2800000e00ff */
[----:B------:R-:W2:Y:S04]  /*66f0*/  SHFL.UP PT, R249, R243, 0x10, RZ ;  /* 0x06000000f3f97989 */ /* 0x000ea800000e00ff */
[----:B------:R-:W3:Y:S01]  /*6700*/  SHFL.UP PT, R248, R247, 0x10, RZ ;  /* 0x06000000f7f87989 */ /* 0x000ee200000e00ff */
[----:B0-----:R-:W-:-:S04]  /*6710*/  FMUL.FTZ R246, R247, R250 ;  /* 0x000000faf7f67220 */ /* 0x001fc80000410000 */
[-C--:B------:R-:W-:Y:S02]  /*6720*/  FFMA.FTZ R246, R243, R251.reuse, -R246 ;  /* 0x000000fbf3f67223 */ /* 0x080fe400000108f6 */
[----:B------:R-:W-:Y:S02]  /*6730*/  FMUL.FTZ R251, R247, R251 ;  /* 0x000000fbf7fb7220 */ /* 0x000fe40000410000 */
[----:B------:R-:W-:Y:S02]  /*6740*/  @P3 FADD.FTZ R245, R245, R246 ;  /* 0x000000f6f5f53221 */ /* 0x000fe40000010000 */
[----:B------:R-:W-:Y:S02]  /*6750*/  FFMA.FTZ R250, R243, R250, R251 ;  /* 0x000000faf3fa7223 */ /* 0x000fe400000100fb */
[----:B--2---:R-:W-:Y:S02]  /*6760*/  FMUL.FTZ R251, R247, R249 ;  /* 0x000000f9f7fb7220 */ /* 0x004fe40000410000 */
[----:B------:R-:W-:Y:S01]  /*6770*/  @P3 FADD.FTZ R244, R244, R250 ;  /* 0x000000faf4f43221 */ /* 0x000fe20000010000 */
[----:B------:R-:W-:Y:S01]  /*6780*/  SHFL.UP PT, R245, R245, 0x1, RZ ;  /* 0x04200000f5f57989 */ /* 0x000fe200000e00ff */
[----:B---3--:R-:W-:-:S02]  /*6790*/  FFMA.FTZ R251, R243, R248, R251 ;  /* 0x000000f8f3fb7223 */ /* 0x008fc400000100fb */
[C---:B------:R-:W-:Y:S02]  /*67a0*/  FMUL.FTZ R248, R247.reuse, R248 ;  /* 0x000000f8f7f87220 */ /* 0x040fe40000410000 */
[----:B------:R-:W-:Y:S01]  /*67b0*/  SHFL.UP PT, R244, R244, 0x1, RZ ;  /* 0x04200000f4f47989 */ /* 0x000fe200000e00ff */
[----:B------:R-:W-:Y:S01]  /*67c0*/  FSEL R251, R247, R251, !P3 ;  /* 0x000000fbf7fb7208 */ /* 0x000fe20005800000 */
[----:B------:R-:W-:-:S05]  /*67d0*/  @P3 FFMA.FTZ R243, R243, R249, -R248 ;  /* 0x000000f9f3f33223 */ /* 0x000fca00000108f8 */
[----:B------:R-:W0:Y:S04]  /*67e0*/  SHFL.UP PT, R251, R251, 0x1, RZ ;  /* 0x04200000fbfb7989 */ /* 0x000e2800000e00ff */
[----:B------:R-:W2:Y:S01]  /*67f0*/  SHFL.UP PT, R243, R243, 0x1, RZ ;  /* 0x04200000f3f37989 */ /* 0x000ea200000e00ff */
[CC--:B0-----:R-:W-:Y:S02]  /*6800*/  FMUL.FTZ R246, R251.reuse, R64.reuse ;  /* 0x00000040fbf67220 */ /* 0x0c1fe40000410000 */
[-C--:B------:R-:W-:Y:S02]  /*6810*/  FMUL.FTZ R251, R251, R65.reuse ;  /* 0x00000041fbfb7220 */ /* 0x080fe40000410000 */
[C---:B--2---:R-:W-:Y:S02]  /*6820*/  FFMA.FTZ R246, R243.reuse, R65, R246 ;  /* 0x00000041f3f67223 */ /* 0x044fe400000100f6 */
[----:B------:R-:W-:-:S02]  /*6830*/  FFMA.FTZ R251, R243, R64, -R251 ;  /* 0x00000040f3fb7223 */ /* 0x000fc400000108fb */
[----:B------:R-:W-:Y:S02]  /*6840*/  @P2 FADD.FTZ R65, R244, R246 ;  /* 0x000000f6f4412221 */ /* 0x000fe40000010000 */
[----:B------:R-:W-:Y:S01]  /*6850*/  @P2 FADD.FTZ R64, R245, R251 ;  /* 0x000000fbf5402221 */ /* 0x000fe20000010000 */
[----:B------:R-:W-:Y:S01]  /*6860*/  ISETP.NE.AND P2, PT, R252, 0x1f, PT ;  /* 0x0000001ffc00780c */ /* 0x000fe20003f45270 */
[CC--:B------:R-:W-:Y:S02]  /*6870*/  FMUL.FTZ R243, R67.reuse, R65.reuse ;  /* 0x0000004143f37220 */ /* 0x0c0fe40000410000 */
[-C--:B------:R-:W-:Y:S02]  /*6880*/  FMUL.FTZ R67, R67, R64.reuse ;  /* 0x0000004043437220 */ /* 0x080fe40000410000 */
[C---:B------:R-:W-:Y:S02]  /*6890*/  FFMA.FTZ R64, R66.reuse, R64, -R243 ;  /* 0x0000004042407223 */ /* 0x040fe400000108f3 */
[----:B------:R-:W-:Y:S01]  /*68a0*/  FFMA.FTZ R66, R66, R65, R67 ;  /* 0x0000004142427223 */ /* 0x000fe20000010043 */
[----:B------:R-:W-:Y:S01]  /*68b0*/  HADD2.F32 R67, -RZ, R242.H0_H0 ;  /* 0x200000f2ff437230 */ /* 0x000fe20000004100 */
[----:B------:R-:W-:Y:S01]  /*68c0*/  FADD.FTZ R180, R180, R64 ;  /* 0x00000040b4b47221 */ /* 0x000fe20000010000 */
[----:B------:R-:W-:Y:S01]  /*68d0*/  HADD2.F32 R242, -RZ, R241.H0_H0 ;  /* 0x200000f1fff27230 */ /* 0x000fe20000004100 */
[----:B------:R-:W-:Y:S01]  /*68e0*/  FADD.FTZ R181, R181, R66 ;  /* 0x00000042b5b57221 */ /* 0x000fe20000010000 */
[----:B------:R-:W-:Y:S01]  /*68f0*/  HADD2.F32 R65, -RZ, R240.H0_H0 ;  /* 0x200000f0ff417230 */ /* 0x000fe20000004100 */
[C---:B------:R-:W-:Y:S01]  /*6900*/  FMUL.FTZ R241, R35.reuse, R67 ;  /* 0x0000004323f17220 */ /* 0x040fe20000410000 */
[----:B------:R-:W-:Y:S01]  /*6910*/  HADD2.F32 R240, -RZ, R239.H0_H0 ;  /* 0x200000effff07230 */ /* 0x000fe20000004100 */
[----:B------:R-:W-:-:S02]  /*6920*/  FMUL.FTZ R242, R35, R242 ;  /* 0x000000f223f27220 */ /* 0x000fc40000410000 */
[-C--:B------:R-:W-:Y:S02]  /*6930*/  FMUL.FTZ R243, R192, R241.reuse ;  /* 0x000000f1c0f37220 */ /* 0x080fe40000410000 */
[C---:B------:R-:W-:Y:S02]  /*6940*/  FMUL.FTZ R67, R193.reuse, R241 ;  /* 0x000000f1c1437220 */ /* 0x040fe40000410000 */
[C---:B------:R-:W-:Y:S01]  /*6950*/  FMUL.FTZ R239, R36.reuse, R65 ;  /* 0x0000004124ef7220 */ /* 0x040fe20000410000 */
[----:B------:R-:W-:Y:S01]  /*6960*/  HADD2.F32 R65, -RZ, R238.H0_H0 ;  /* 0x200000eeff417230 */ /* 0x000fe20000004100 */
[----:B------:R-:W-:Y:S02]  /*6970*/  FFMA.FTZ R243, R193, R242, -R243 ;  /* 0x000000f2c1f37223 */ /* 0x000fe400000108f3 */
[----:B------:R-:W-:Y:S02]  /*6980*/  FMUL.FTZ R240, R36, R240 ;  /* 0x000000f024f07220 */ /* 0x000fe40000410000 */
[----:B------:R-:W-:-:S02]  /*6990*/  FFMA.FTZ R67, -R192, R242, -R67 ;  /* 0x000000f2c0437223 */ /* 0x000fc40000010943 */
[----:B------:R-:W-:Y:S02]  /*69a0*/  FADD.FTZ R243, R239, R243 ;  /* 0x000000f3eff37221 */ /* 0x000fe40000010000 */
[----:B------:R-:W-:Y:S02]  /*69b0*/  FADD.FTZ R67, -R240, R67 ;  /* 0x00000043f0437221 */ /* 0x000fe40000010100 */
[C---:B------:R-:W-:Y:S02]  /*69c0*/  FMUL.FTZ R238, R194.reuse, -R243 ;  /* 0x800000f3c2ee7220 */ /* 0x040fe40000410000 */
[-C--:B------:R-:W-:Y:S02]  /*69d0*/  FMUL.FTZ R244, R194, -R67.reuse ;  /* 0x80000043c2f47220 */ /* 0x080fe40000410000 */
[----:B------:R-:W-:Y:S02]  /*69e0*/  FFMA.FTZ R67, R195, R67, R238 ;  /* 0x00000043c3437223 */ /* 0x000fe400000100ee */
[----:B------:R-:W-:-:S02]  /*69f0*/  FMUL.FTZ R238, R37, R210 ;  /* 0x000000d225ee7220 */ /* 0x000fc40000410000 */
[----:B------:R-:W-:Y:S02]  /*6a00*/  FFMA.FTZ R243, R195, R243, -R244 ;  /* 0x000000f3c3f37223 */ /* 0x000fe400000108f4 */
[----:B------:R-:W-:Y:S02]  /*6a10*/  FMUL.FTZ R210, R37, R65 ;  /* 0x0000004125d27220 */ /* 0x000fe40000410000 */
[----:B------:R-:W-:Y:S01]  /*6a20*/  FADD.FTZ R65, -R238, R67 ;  /* 0x00000043ee417221 */ /* 0x000fe20000010100 */
[----:B------:R-:W-:Y:S01]  /*6a30*/  HADD2.F32 R67, -RZ, R237.H0_H0 ;  /* 0x200000edff437230 */ /* 0x000fe20000004100 */
[----:B------:R-:W-:Y:S02]  /*6a40*/  FADD.FTZ R243, R210, R243 ;  /* 0x000000f3d2f37221 */ /* 0x000fe40000010000 */
[C---:B------:R-:W-:Y:S02]  /*6a50*/  FMUL.FTZ R244, R196.reuse, -R65 ;  /* 0x80000041c4f47220 */ /* 0x040fe40000410000 */
[----:B------:R-:W-:-:S02]  /*6a60*/  FMUL.FTZ R237, R196, -R243 ;  /* 0x800000f3c4ed7220 */ /* 0x000fc40000410000 */
[C---:B------:R-:W-:Y:S02]  /*6a70*/  FFMA.FTZ R243, R197.reuse, R243, -R244 ;  /* 0x000000f3c5f37223 */ /* 0x040fe400000108f4 */
[----:B------:R-:W-:Y:S02]  /*6a80*/  FFMA.FTZ R65, R197, R65, R237 ;  /* 0x00000041c5417223 */ /* 0x000fe400000100ed */
[C---:B------:R-:W-:Y:S02]  /*6a90*/  FMUL.FTZ R237, R38.reuse, R235 ;  /* 0x000000eb26ed7220 */ /* 0x040fe40000410000 */
[----:B------:R-:W-:Y:S02]  /*6aa0*/  FMUL.FTZ R235, R38, R67 ;  /* 0x0000004326eb7220 */ /* 0x000fe40000410000 */
[----:B------:R-:W-:Y:S02]  /*6ab0*/  FADD.FTZ R65, -R237, R65 ;  /* 0x00000041ed417221 */ /* 0x000fe40000010100 */
[----:B------:R-:W-:-:S02]  /*6ac0*/  FADD.FTZ R243, R235, R243 ;  /* 0x000000f3ebf37221 */ /* 0x000fc40000010000 */
[C---:B------:R-:W-:Y:S02]  /*6ad0*/  FMUL.FTZ R244, R178.reuse, -R65 ;  /* 0x80000041b2f47220 */ /* 0x040fe40000410000 */
[-C--:B------:R-:W-:Y:S02]  /*6ae0*/  FMUL.FTZ R67, R178, -R243.reuse ;  /* 0x800000f3b2437220 */ /* 0x080fe40000410000 */
[C---:B------:R-:W-:Y:S02]  /*6af0*/  FFMA.FTZ R243, R179.reuse, R243, -R244 ;  /* 0x000000f3b3f37223 */ /* 0x040fe400000108f4 */
[----:B------:R-:W-:Y:S01]  /*6b00*/  FFMA.FTZ R65, R179, R65, R67 ;  /* 0x00000041b3417223 */ /* 0x000fe20000010043 */
[----:B------:R-:W-:Y:S01]  /*6b10*/  HADD2.F32 R67, -RZ, R207.H0_H0 ;  /* 0x200000cfff437230 */ /* 0x000fe20000004100 */
[----:B------:R-:W-:Y:S02]  /*6b20*/  FADD.FTZ R243, R209, R243 ;  /* 0x000000f3d1f37221 */ /* 0x000fe40000010000 */
[----:B------:R-:W-:-:S02]  /*6b30*/  FADD.FTZ R65, -R208, R65 ;  /* 0x00000041d0417221 */ /* 0x000fc40000010100 */
[C---:B------:R-:W-:Y:S02]  /*6b40*/  FMUL.FTZ R207, R183.reuse, -R243 ;  /* 0x800000f3b7cf7220 */ /* 0x040fe40000410000 */
[-C--:B------:R-:W-:Y:S02]  /*6b50*/  FMUL.FTZ R244, R183, -R65.reuse ;  /* 0x80000041b7f47220 */ /* 0x080fe40000410000 */
[----:B------:R-:W-:Y:S02]  /*6b60*/  FFMA.FTZ R65, R184, R65, R207 ;  /* 0x00000041b8417223 */ /* 0x000fe400000100cf */
[----:B------:R-:W-:Y:S02]  /*6b70*/  FMUL.FTZ R207, R40, R206 ;  /* 0x000000ce28cf7220 */ /* 0x000fe40000410000 */
[----:B------:R-:W-:Y:S02]  /*6b80*/  FFMA.FTZ R243, R184, R243, -R244 ;  /* 0x000000f3b8f37223 */ /* 0x000fe400000108f4 */
[----:B------:R-:W-:Y:S01]  /*6b90*/  FMUL.FTZ R206, R40, R67 ;  /* 0x0000004328ce7220 */ /* 0x000fe20000410000 */
[----:B------:R-:W-:Y:S01]  /*6ba0*/  HADD2.F32 R67, -RZ, R205.H0_H0 ;  /* 0x200000cdff437230 */ /* 0x000fe20000004100 */
[----:B------:R-:W-:-:S02]  /*6bb0*/  FADD.FTZ R65, -R207, R65 ;  /* 0x00000041cf417221 */ /* 0x000fc40000010100 */
[----:B------:R-:W-:Y:S02]  /*6bc0*/  FADD.FTZ R243, R206, R243 ;  /* 0x000000f3cef37221 */ /* 0x000fe40000010000 */
[C---:B------:R-:W-:Y:S02]  /*6bd0*/  FMUL.FTZ R244, R158.reuse, -R65 ;  /* 0x800000419ef47220 */ /* 0x040fe40000410000 */
[-C--:B------:R-:W-:Y:S02]  /*6be0*/  FMUL.FTZ R205, R158, -R243.reuse ;  /* 0x800000f39ecd7220 */ /* 0x080fe40000410000 */
[C---:B------:R-:W-:Y:S02]  /*6bf0*/  FFMA.FTZ R243, R159.reuse, R243, -R244 ;  /* 0x000000f39ff37223 */ /* 0x040fe400000108f4 */
[----:B------:R-:W-:Y:S02]  /*6c00*/  FFMA.FTZ R65, R159, R65, R205 ;  /* 0x000000419f417223 */ /* 0x000fe400000100cd */
[----:B------:R-:W-:-:S02]  /*6c10*/  FMUL.FTZ R205, R41, R204 ;  /* 0x000000cc29cd7220 */ /* 0x000fc40000410000 */
[----:B------:R-:W-:Y:S01]  /*6c20*/  FMUL.FTZ R204, R41, R67 ;  /* 0x0000004329cc7220 */ /* 0x000fe20000410000 */
[----:B------:R-:W-:Y:S01]  /*6c30*/  HADD2.F32 R67, -RZ, R203.H0_H0 ;  /* 0x200000cbff437230 */ /* 0x000fe20000004100 */
[----:B------:R-:W-:Y:S02]  /*6c40*/  FADD.FTZ R65, -R205, R65 ;  /* 0x00000041cd417221 */ /* 0x000fe40000010100 */
[----:B------:R-:W-:Y:S02]  /*6c50*/  FADD.FTZ R243, R204, R243 ;  /* 0x000000f3ccf37221 */ /* 0x000fe40000010000 */
[C---:B------:R-:W-:Y:S02]  /*6c60*/  FMUL.FTZ R244, R160.reuse, -R65 ;  /* 0x80000041a0f47220 */ /* 0x040fe40000410000 */
[-C--:B------:R-:W-:Y:S02]  /*6c70*/  FMUL.FTZ R203, R160, -R243.reuse ;  /* 0x800000f3a0cb7220 */ /* 0x080fe40000410000 */
[----:B------:R-:W-:-:S02]  /*6c80*/  FFMA.FTZ R243, R161, R243, -R244 ;  /* 0x000000f3a1f37223 */ /* 0x000fc400000108f4 */
[----:B------:R-:W-:Y:S02]  /*6c90*/  FFMA.FTZ R65, R161, R65, R203 ;  /* 0x00000041a1417223 */ /* 0x000fe400000100cb */
[C---:B------:R-:W-:Y:S02]  /*6ca0*/  FMUL.FTZ R203, R42.reuse, R202 ;  /* 0x000000ca2acb7220 */ /* 0x040fe40000410000 */
[----:B------:R-:W-:Y:S01]  /*6cb0*/  FMUL.FTZ R202, R42, R67 ;  /* 0x000000432aca7220 */ /* 0x000fe20000410000 */
[----:B------:R-:W-:Y:S01]  /*6cc0*/  HADD2.F32 R67, -RZ, R201.H0_H0 ;  /* 0x200000c9ff437230 */ /* 0x000fe20000004100 */
[----:B------:R-:W-:Y:S02]  /*6cd0*/  FADD.FTZ R65, -R203, R65 ;  /* 0x00000041cb417221 */ /* 0x000fe40000010100 */
[----:B------:R-:W-:Y:S02]  /*6ce0*/  FADD.FTZ R243, R202, R243 ;  /* 0x000000f3caf37221 */ /* 0x000fe40000010000 */
[----:B------:R-:W-:-:S02]  /*6cf0*/  FMUL.FTZ R244, R162, -R65 ;  /* 0x80000041a2f47220 */ /* 0x000fc40000410000 */
[-C--:B------:R-:W-:Y:S02]  /*6d00*/  FMUL.FTZ R201, R162, -R243.reuse ;  /* 0x800000f3a2c97220 */ /* 0x080fe40000410000 */
[C---:B------:R-:W-:Y:S02]  /*6d10*/  FFMA.FTZ R243, R163.reuse, R243, -R244 ;  /* 0x000000f3a3f37223 */ /* 0x040fe400000108f4 */
[----:B------:R-:W-:Y:S02]  /*6d20*/  FFMA.FTZ R65, R163, R65, R201 ;  /* 0x00000041a3417223 */ /* 0x000fe400000100c9 */
[C---:B------:R-:W-:Y:S02]  /*6d30*/  FMUL.FTZ R201, R43.reuse, R200 ;  /* 0x000000c82bc97220 */ /* 0x040fe40000410000 */
        /* <DEDUP_REMOVED lines=48> */
[C---:B------:R-:W-:Y:S02]  /*7040*/  FMUL.FTZ R64, R132.reuse, R180 ;  /* 0x000000b484407220 */ /* 0x040fe40000410000 */
[C---:B------:R-:W-:Y:S02]  /*7050*/  FMUL.FTZ R244, R132.reuse, -R67 ;  /* 0x8000004384f47220 */ /* 0x040fe40000410000 */
[-C--:B------:R-:W-:Y:S02]  /*7060*/  FMUL.FTZ R245, R132, -R65.reuse ;  /* 0x8000004184f57220 */ /* 0x080fe40000410000 */
[----:B------:R-:W-:Y:S02]  /*7070*/  FFMA.FTZ R244, R134, R65, -R244 ;  /* 0x0000004186f47223 */ /* 0x000fe400000108f4 */
[----:B-1----:R-:W-:-:S02]  /*7080*/  FMUL.FTZ R243, R192, R119 ;  /* 0x00000077c0f37220 */ /* 0x002fc40000410000 */
[-C--:B------:R-:W-:Y:S02]  /*7090*/  FMUL.FTZ R65, R132, R181.reuse ;  /* 0x000000b584417220 */ /* 0x080fe40000410000 */
[-C--:B------:R-:W-:Y:S02]  /*70a0*/  FMUL.FTZ R246, R192, -R118.reuse ;  /* 0x80000076c0f67220 */ /* 0x080fe40000410000 */
[C---:B------:R-:W-:Y:S02]  /*70b0*/  FFMA.FTZ R64, R134.reuse, R181, R64 ;  /* 0x000000b586407223 */ /* 0x040fe40000010040 */
[C---:B------:R-:W-:Y:S02]  /*70c0*/  FFMA.FTZ R243, R193.reuse, R118, -R243 ;  /* 0x00000076c1f37223 */ /* 0x040fe400000108f3 */
[----:B------:R-:W-:Y:S02]  /*70d0*/  FFMA.FTZ R65, R134, R180, -R65 ;  /* 0x000000b486417223 */ /* 0x000fe40000010841 */
[----:B------:R-:W-:-:S02]  /*70e0*/  FFMA.FTZ R246, R193, -R119, R246 ;  /* 0x80000077c1f67223 */ /* 0x000fc400000100f6 */
        /* <DEDUP_REMOVED lines=14> */
[----:B------:R-:W-:Y:S02]  /*71d0*/  FFMA.FTZ R246, R197, R246, R64 ;  /* 0x000000f6c5f67223 */ /* 0x000fe40000010040 */
[----:B------:R-:W-:Y:S02]  /*71e0*/  FMUL.FTZ R64, R121, R232 ;  /* 0x000000e879407220 */ /* 0x000fe40000410000 */
        /* <DEDUP_REMOVED lines=8> */
[----:B------:R-:W-:Y:S02]  /*7270*/  FFMA.FTZ R246, R179, R246, R64 ;  /* 0x000000f6b3f67223 */ /* 0x000fe40000010040 */
[-C--:B------:R-:W-:Y:S02]  /*7280*/  FMUL.FTZ R64, R139, R230.reuse ;  /* 0x000000e68b407220 */ /* 0x080fe40000410000 */
        /* <DEDUP_REMOVED lines=37> */
[CC--:B------:R-:W-:Y:S02]  /*74e0*/  FMUL.FTZ R65, R162.reuse, -R246.reuse ;  /* 0x800000f6a2417220 */ /* 0x0c0fe40000410000 */
[----:B------:R-:W-:Y:S02]  /*74f0*/  FFMA.FTZ R246, R163, R246, R64 ;  /* 0x000000f6a3f67223 */ /* 0x000fe40000010040 */
[----:B------:R-:W-:-:S02]  /*7500*/  FMUL.FTZ R64, R162, R222 ;  /* 0x000000dea2407220 */ /* 0x000fc40000410000 */
[C---:B------:R-:W-:Y:S02]  /*7510*/  FFMA.FTZ R243, R163.reuse, R243, -R65 ;  /* 0x000000f3a3f37223 */ /* 0x040fe40000010841 */
        /* <DEDUP_REMOVED lines=69> */
[----:B------:R-:W-:Y:S01]  /*7970*/  FFMA.FTZ R243, R134, R243, -R65 ;  /* 0x000000f386f37223 */ /* 0x000fe20000010841 */
[----:B------:R0:W1:Y:S01]  /*7980*/  SHFL.DOWN PT, R66, R246, 0x1, 0x1f ;  /* 0x08201f00f6427f89 */ /* 0x00006200000e0000 */
[----:B------:R-:W-:-:S02]  /*7990*/  FFMA.FTZ R64, R193, R126, R64 ;  /* 0x0000007ec1407223 */ /* 0x000fc40000010040 */
[----:B------:R-:W-:Y:S02]  /*79a0*/  FMUL.FTZ R65, R192, R126 ;  /* 0x0000007ec0417220 */ /* 0x000fe40000410000 */
[----:B------:R-:W-:Y:S02]  /*79b0*/  FFMA.FTZ R245, R134, R67, R245 ;  /* 0x0000004386f57223 */ /* 0x000fe400000100f5 */
        /* <DEDUP_REMOVED lines=11> */
[----:B-1--4-:R-:W-:-:S04]  /*7a70*/  FMUL.FTZ R247, R246, R67 ;  /* 0x00000043f6f77220 */ /* 0x012fc80000410000 */
[CC--:B--2---:R-:W-:Y:S02]  /*7a80*/  FFMA.FTZ R247, R243.reuse, R64.reuse, -R247 ;  /* 0x00000040f3f77223 */ /* 0x0c4fe400000108f7 */
[----:B------:R-:W-:Y:S02]  /*7a90*/  FMUL.FTZ R64, R246, R64 ;  /* 0x00000040f6407220 */ /* 0x000fe40000410000 */
[----:B0-----:R-:W-:Y:S02]  /*7aa0*/  FADD.FTZ R244, R244, R247 ;  /* 0x000000f7f4f47221 */ /* 0x001fe40000010000 */
[----:B------:R-:W-:Y:S02]  /*7ab0*/  FFMA.FTZ R64, R243, R67, R64 ;  /* 0x00000043f3407223 */ /* 0x000fe40000010040 */
[C---:B------:R-:W-:Y:S02]  /*7ac0*/  FMUL.FTZ R67, R246.reuse, R66 ;  /* 0x00000042f6437220 */ /* 0x040fe40000410000 */
[----:B---3--:R-:W-:-:S02]  /*7ad0*/  FMUL.FTZ R246, R246, R65 ;  /* 0x00000041f6f67220 */ /* 0x008fc40000410000 */
[C---:B------:R-:W-:Y:S02]  /*7ae0*/  FFMA.FTZ R67, R243.reuse, R65, -R67 ;  /* 0x00000041f3437223 */ /* 0x040fe40000010843 */
[----:B------:R-:W-:Y:S02]  /*7af0*/  FFMA.FTZ R246, R243, R66, R246 ;  /* 0x00000042f3f67223 */ /* 0x000fe400000100f6 */
[----:B------:R-:W-:Y:S01]  /*7b00*/  FADD.FTZ R245, R245, R64 ;  /* 0x00000040f5f57221 */ /* 0x000fe20000010000 */
[----:B------:R-:W-:Y:S02]  /*7b10*/  MOV R243, R67 ;  /* 0x0000004300f37202 */ /* 0x000fe40000000f00 */
.L_x_9193:
[----:B-1----:R-:W-:Y:S05]  /*7b20*/  BSYNC B0 ;  /* 0x0000000000007941 */ /* 0x002fea0003800000 */
.L_x_9192:
[----:B---3--:R-:W-:Y:S01]  /*7b30*/  HFMA2.MMA R65, -RZ, RZ, 0, 0 ;  /* 0x00000000ff417435 */ /* 0x008fe200000001ff */
[----:B------:R-:W-:Y:S01]  /*7b40*/  USHF.L.U32 UR32, UR7, 0x4, URZ ;  /* 0x0000000407207899 */ /* 0x000fe2000800063f */
[----:B--2---:R-:W-:Y:S01]  /*7b50*/  MOV R64, 0x3f800000 ;  /* 0x3f80000000407802 */ /* 0x004fe20000000f00 */
[----:B----4-:R-:W-:Y:S01]  /*7b60*/  CS2R R66, SRZ ;  /* 0x0000000000427805 */ /* 0x010fe2000001ff00 */
        /* <DEDUP_REMOVED lines=9> */
[CC--:B------:R-:W-:Y:S02]  /*7c00*/  FFMA.FTZ R251, R243.reuse, R247.reuse, -R251 ;  /* 0x000000f7f3fb7223 */ /* 0x0c0fe400000108fb */
[----:B------:R-:W-:Y:S02]  /*7c10*/  FMUL.FTZ R247, R246, R247 ;  /* 0x000000f7f6f77220 */ /* 0x000fe40000410000 */
        /* <DEDUP_REMOVED lines=8> */
.L_x_9195:
[----:B------:R-:W-:Y:S05]  /*7ca0*/  BSYNC B0 ;  /* 0x0000000000007941 */ /* 0x000fea0003800000 */
.L_x_9194:
        /* <DEDUP_REMOVED lines=8> */
[CC--:B0-----:R-:W-:Y:S02]  /*7d30*/  FFMA.FTZ R251, R243.reuse, R247.reuse, -R251 ;  /* 0x000000f7f3fb7223 */ /* 0x0c1fe400000108fb */
[----:B------:R-:W-:Y:S02]  /*7d40*/  FMUL.FTZ R247, R246, R247 ;  /* 0x000000f7f6f77220 */ /* 0x000fe40000410000 */
        /* <DEDUP_REMOVED lines=8> */
.L_x_9197:
[----:B------:R-:W-:Y:S05]  /*7dd0*/  BSYNC B0 ;  /* 0x0000000000007941 */ /* 0x000fea0003800000 */
.L_x_9196:
        /* <DEDUP_REMOVED lines=18> */
.L_x_9199:
[----:B------:R-:W-:Y:S05]  /*7f00*/  BSYNC B0 ;  /* 0x0000000000007941 */ /* 0x000fea0003800000 */
.L_x_9198:
        /* <DEDUP_REMOVED lines=18> */
.L_x_9201:
[----:B------:R-:W-:Y:S05]  /*8030*/  BSYNC B0 ;  /* 0x0000000000007941 */ /* 0x000fea0003800000 */
.L_x_9200:
[----:B-1----:R-:W1:Y:S01]  /*8040*/  SHFL.IDX PT, R248, R246, RZ, 0x1f ;  /* 0x00001ffff6f87589 */ /* 0x002e6200000e0000 */
[----:B------:R-:W-:Y:S01]  /*8050*/  ISETP.NE.AND P0, PT, R116, RZ, PT ;  /* 0x000000ff7400720c */ /* 0x000fe20003f05270 */
[----:B------:R-:W-:Y:S02]  /*8060*/  BSSY B0, `(.L_x_9202) ;  /* 0x00002c9000007945 */ /* 0x000fe40003800000 */
[----:B0-----:R-:W0:Y:S04]  /*8070*/  SHFL.IDX PT, R247, R243, RZ, 0x1f ;  /* 0x00001ffff3f77589 */ /* 0x001e2800000e0000 */
[----:B------:R-:W5:Y:S04]  /*8080*/  SHFL.IDX PT, R251, R244, RZ, 0x1f ;  /* 0x00001ffff4fb7589 */ /* 0x000f6800000e0000 */
[----:B--2---:R-:W-:Y:S04]  /*8090*/  SHFL.DOWN PT, R246, R246, 0x1, 0x1f ;  /* 0x08201f00f6f67f89 */ /* 0x004fe800000e0000 */
[----:B------:R-:W-:Y:S04]  /*80a0*/  SHFL.IDX PT, R252, R67, RZ, 0x1f ;  /* 0x00001fff43fc7589 */ /* 0x000fe800000e0000 */
[----:B------:R-:W-:Y:S01]  /*80b0*/  SHFL.DOWN PT, R243, R243, 0x1, 0x1f ;  /* 0x08201f00f3f37f89 */ /* 0x000fe200000e0000 */
[----:B-1--4-:R-:W-:-:S03]  /*80c0*/  FMUL.FTZ R250, R248, R65 ;  /* 0x00000041f8fa7220 */ /* 0x012fc60000410000 */
[----:B------:R-:W-:Y:S01]  /*80d0*/  SHFL.DOWN PT, R244, R244, 0x1, 0x1f ;  /* 0x08201f00f4f47f89 */ /* 0x000fe200000e0000 */
[CC--:B---3--:R-:W-:Y:S02]  /*80e0*/  FMUL.FTZ R249, R248.reuse, R64.reuse ;  /* 0x00000040f8f97220 */ /* 0x0c8fe40000410000 */
[C---:B0-----:R-:W-:Y:S02]  /*80f0*/  FFMA.FTZ R64, R247.reuse, R64, -R250 ;  /* 0x00000040f7407223 */ /* 0x041fe400000108fa */
[C---:B------:R-:W-:Y:S02]  /*8100*/  FMUL.FTZ R250, R248.reuse, R67 ;  /* 0x00000043f8fa7220 */ /* 0x040fe40000410000 */
[-C--:B------:R-:W-:Y:S02]  /*8110*/  FMUL.FTZ R248, R248, R66.reuse ;  /* 0x00000042f8f87220 */ /* 0x080fe40000410000 */
[C---:B------:R-:W-:Y:S02]  /*8120*/  FFMA.FTZ R65, R247.reuse, R65, R249 ;  /* 0x00000041f7417223 */ /* 0x040fe400000100f9 */
[C---:B------:R-:W-:Y:S01]  /*8130*/  FFMA.FTZ R250, R247.reuse, R66, -R250 ;  /* 0x00000042f7fa7223 */ /* 0x040fe200000108fa */
[----:B------:R5:W-:Y:S01]  /*8140*/  SHFL.IDX PT, R249, R66, RZ, 0x1f ;  /* 0x00001fff42f97589 */ /* 0x000be200000e0000 */
[----:B------:R-:W-:-:S03]  /*8150*/  FFMA.FTZ R247, R247, R67, R248 ;  /* 0x00000043f7f77223 */ /* 0x000fc600000100f8 */
[----:B------:R-:W0:Y:S04]  /*8160*/  SHFL.IDX PT, R248, R245, RZ, 0x1f ;  /* 0x00001ffff5f87589 */ /* 0x000e2800000e0000 */
[----:B------:R-:W1:Y:S01]  /*8170*/  SHFL.DOWN PT, R245, R245, 0x1, 0x1f ;  /* 0x08201f00f5f57f89 */ /* 0x000e6200000e0000 */
[----:B-----5:R-:W-:Y:S01]  /*8180*/  FADD.FTZ R66, R251, R250 ;  /* 0x000000fafb427221 */ /* 0x020fe20000010000 */
[----:B------:R-:W-:Y:S01]  /*8190*/  IADD3 R250, R116, 0x200, RZ ;  /* 0x0000020074fa7810 */ /* 0x000fe20007ffe0ff */
[----:B0-----:R-:W-:Y:S02]  /*81a0*/  FADD.FTZ R67, R248, R247 ;  /* 0x000000f7f8437221 */ /* 0x001fe40000010000 */
[----:B------:R-:W-:-:S03]  /*81b0*/  FMUL.FTZ R248, R48, R232 ;  /* 0x000000e830f87220 */ /* 0x000fc60000410000 */
[----:B------:R0:W-:Y:S02]  /*81c0*/  @!P0 STS.128 [UR32+0x46d0], R64 ;  /* 0x0046d040ff008988 */ /* 0x0001e40008000c20 */
[CC--:B0-----:R-:W-:Y:S02]  /*81d0*/  @P1 FMUL.FTZ R64, R246.reuse, R249.reuse ;  /* 0x000000f9f6401220 */ /* 0x0c1fe40000410000 */
[-C--:B------:R-:W-:Y:S02]  /*81e0*/  @P1 FMUL.FTZ R246, R246, R252.reuse ;  /* 0x000000fcf6f61220 */ /* 0x080fe40000410000 */
[C---:B------:R-:W-:Y:S02]  /*81f0*/  @P1 FFMA.FTZ R64, R243.reuse, R252, R64 ;  /* 0x000000fcf3401223 */ /* 0x040fe40000010040 */
[----:B------:R-:W-:Y:S02]  /*8200*/  @P1 FFMA.FTZ R246, R243, R249, -R246 ;  /* 0x000000f9f3f61223 */ /* 0x000fe400000108f6 */
[----:B-1----:R-:W-:-:S02]  /*8210*/  @P1 FADD.FTZ R252, R245, R64 ;  /* 0x00000040f5fc1221 */ /* 0x002fc40000010000 */
[----:B------:R-:W-:Y:S02]  /*8220*/  @P1 FADD.FTZ R249, R244, R246 ;  /* 0x000000f6f4f91221 */ /* 0x000fe40000010000 */
[CC--:B------:R-:W-:Y:S02]  /*8230*/  FMUL.FTZ R243, R252.reuse, -R119.reuse ;  /* 0x80000077fcf37220 */ /* 0x0c0fe40000410000 */
[C---:B------:R-:W-:Y:S02]  /*8240*/  FMUL.FTZ R119, R249.reuse, -R119 ;  /* 0x80000077f9777220 */ /* 0x040fe40000410000 */
[-C--:B------:R-:W-:Y:S02]  /*8250*/  FFMA.FTZ R243, R249, R118.reuse, -R243 ;  /* 0x00000076f9f37223 */ /* 0x080fe400000108f3 */
        /* <DEDUP_REMOVED lines=15> */
[----:B------:R-:W-:Y:S02]  /*8350*/  FMUL.FTZ R66, R186, R241 ;  /* 0x000000f1ba427220 */ /* 0x000fe40000410000 */
[----:B------:R-:W-:Y:S02]  /*8360*/  FADD.FTZ R210, R210, R67 ;  /* 0x00000043d2d27221 */ /* 0x000fe40000010000 */
[----:B------:R-:W-:Y:S02]  /*8370*/  FMUL.FTZ R118, R20, R171 ;  /* 0x000000ab14767220 */ /* 0x000fe40000410000 */
[----:B------:R-:W-:Y:S02]  /*8380*/  FMUL.FTZ R67, R189, R240 ;  /* 0x000000f0bd437220 */ /* 0x000fe40000410000 */
[----:B------:R-:W-:-:S02]  /*8390*/  FMUL.FTZ R119, R196, -R238 ;  /* 0x800000eec4777220 */ /* 0x000fc40000410000 */
[-C--:B------:R-:W-:Y:S02]  /*83a0*/  FFMA.FTZ R64, R186, -R65.reuse, R124 ;  /* 0x80000041ba407223 */ /* 0x080fe4000001007c */
[C---:B------:R-:W-:Y:S02]  /*83b0*/  FFMA.FTZ R65, R187.reuse, -R65, R125 ;  /* 0x80000041bb417223 */ /* 0x040fe4000001007d */
[----:B------:R-:W-:Y:S02]  /*83c0*/  FFMA.FTZ R66, R187, R242, R66 ;  /* 0x000000f2bb427223 */ /* 0x000fe40000010042 */
[-C--:B------:R-:W-:Y:S02]  /*83d0*/  FFMA.FTZ R189, R189, -R118.reuse, R126 ;  /* 0x80000076bdbd7223 */ /* 0x080fe4000001007e */
[----:B------:R-:W-:Y:S02]  /*83e0*/  FMUL.FTZ R193, R210, UR35 ;  /* 0x00000023d2c17c20 */ /* 0x000fe40008410000 */
[----:B------:R-:W-:-:S02]  /*83f0*/  FFMA.FTZ R118, R188, -R118, R127 ;  /* 0x80000076bc767223 */ /* 0x000fc4000001007f */
[----:B------:R-:W-:Y:S02]  /*8400*/  FFMA.FTZ R67, R188, R239, R67 ;  /* 0x000000efbc437223 */ /* 0x000fe40000010043 */
[----:B------:R-:W-:Y:S02]  /*8410*/  FMUL.FTZ R187, R21, R172 ;  /* 0x000000ac15bb7220 */ /* 0x000fe40000410000 */
[----:B------:R-:W-:Y:S02]  /*8420*/  FFMA.FTZ R188, R197, R210, -R119 ;  /* 0x000000d2c5bc7223 */ /* 0x000fe40000010877 */
[----:B------:R-:W-:Y:S02]  /*8430*/  FMUL.FTZ R119, R191, R238 ;  /* 0x000000eebf777220 */ /* 0x000fe40000410000 */
[----:B------:R-:W-:Y:S02]  /*8440*/  FMUL.FTZ R186, R196, -R210 ;  /* 0x800000d2c4ba7220 */ /* 0x000fe40000410000 */
[----:B------:R-:W-:-:S02]  /*8450*/  FFMA.FTZ R192, R238, UR34, -R193 ;  /* 0x00000022eec07c23 */ /* 0x000fc400080108c1 */
[-C--:B------:R-:W-:Y:S02]  /*8460*/  FFMA.FTZ R191, R191, -R187.reuse, R128 ;  /* 0x800000bbbfbf7223 */ /* 0x080fe40000010080 */
[----:B------:R-:W-:Y:S02]  /*8470*/  FMUL.FTZ R193, R238, UR35 ;  /* 0x00000023eec17c20 */ /* 0x000fe40008410000 */
[C---:B------:R-:W-:Y:S02]  /*8480*/  FFMA.FTZ R187, R190.reuse, -R187, R129 ;  /* 0x800000bbbebb7223 */ /* 0x040fe40000010081 */
[----:B------:R-:W-:Y:S02]  /*8490*/  FFMA.FTZ R190, R190, R210, R119 ;  /* 0x000000d2bebe7223 */ /* 0x000fe40000010077 */
[----:B------:R-:W-:Y:S02]  /*84a0*/  FFMA.FTZ R186, R197, R238, R186 ;  /* 0x000000eec5ba7223 */ /* 0x000fe400000100ba */
[----:B------:R-:W-:Y:S01]  /*84b0*/  FADD.FTZ R119, R235, R188 ;  /* 0x000000bceb777221 */ /* 0x000fe20000010000 */
[----:B------:R-:W-:Y:S01]  /*84c0*/  SHF.L.U32 R235, R116, 0x5, RZ ;  /* 0x0000000574eb7819 */ /* 0x000fe200000006ff */
[----:B------:R-:W-:-:S02]  /*84d0*/  FFMA.FTZ R188, R210, UR34, R193 ;  /* 0x00000022d2bc7c23 */ /* 0x000fc400080100c1 */
[----:B------:R-:W-:Y:S01]  /*84e0*/  FMUL.FTZ R238, R21, R238 ;  /* 0x000000ee15ee7220 */ /* 0x000fe20000410000 */
[----:B------:R-:W-:Y:S01]  /*84f0*/  LEA.HI.SX32 R235, R235, R235, 0x1b ;  /* 0x000000ebebeb7211 */ /* 0x000fe200078fdaff */
[----:B------:R-:W-:Y:S02]  /*8500*/  FMUL.FTZ R210, R21, R210 ;  /* 0x000000d215d27220 */ /* 0x000fe40000410000 */
[----:B------:R-:W-:Y:S02]  /*8510*/  FMUL.FTZ R192, R191, R192 ;  /* 0x000000c0bfc07220 */ /* 0x000fe40000410000 */
[----:B------:R-:W-:Y:S02]  /*8520*/  FADD.FTZ R237, -R237, R186 ;  /* 0x000000baeded7221 */ /* 0x000fe40000010100 */
[C---:B------:R-:W-:Y:S02]  /*8530*/  FMUL.FTZ R186, R191.reuse, R238 ;  /* 0x000000eebfba7220 */ /* 0x040fe40000410000 */
[----:B------:R-:W-:-:S02]  /*8540*/  FMUL.FTZ R191, R191, R210 ;  /* 0x000000d2bfbf7220 */ /* 0x000fc40000410000 */
[C---:B------:R-:W-:Y:S02]  /*8550*/  FFMA.FTZ R193, R187.reuse, R188, R192 ;  /* 0x000000bcbbc17223 */ /* 0x040fe400000100c0 */
[C---:B------:R-:W-:Y:S02]  /*8560*/  FFMA.FTZ R186, R187.reuse, R210, R186 ;  /* 0x000000d2bbba7223 */ /* 0x040fe400000100ba */
[----:B------:R-:W-:Y:S02]  /*8570*/  FFMA.FTZ R187, R187, R238, -R191 ;  /* 0x000000eebbbb7223 */ /* 0x000fe400000108bf */
[C---:B------:R-:W-:Y:S02]  /*8580*/  FMUL.FTZ R210, R172.reuse, R210 ;  /* 0x000000d2acd27220 */ /* 0x040fe40000410000 */
[C---:B------:R-:W-:Y:S02]  /*8590*/  FMUL.FTZ R238, R172.reuse, R238 ;  /* 0x000000eeacee7220 */ /* 0x040fe40000410000 */
[----:B------:R-:W-:Y:S01]  /*85a0*/  FFMA.FTZ R193, R172, R190, R193 ;  /* 0x000000beacc17223 */ /* 0x000fe200000100c1 */
[----:B------:R-:W-:Y:S01]  /*85b0*/  STS [R235.X4+0x10e8], R210 ;  /* 0x0010e8d2eb007388 */ /* 0x000fe20000004800 */
[----:B------:R-:W-:-:S02]  /*85c0*/  FMUL.FTZ R172, R178, -R237 ;  /* 0x800000edb2ac7220 */ /* 0x000fc40000410000 */
[----:B------:R-:W-:Y:S01]  /*85d0*/  FFMA.FTZ R53, R21, R190, R53 ;  /* 0x000000be15357223 */ /* 0x000fe20000010035 */
[----:B------:R-:W-:Y:S01]  /*85e0*/  STS [R235.X4+0x10ec], R238 ;  /* 0x0010eceeeb007388 */ /* 0x000fe20000004800 */
[----:B------:R-:W-:Y:S02]  /*85f0*/  FMUL.FTZ R188, R178, -R119 ;  /* 0x80000077b2bc7220 */ /* 0x000fe40000410000 */
[----:B------:R-:W-:Y:S02]  /*8600*/  FMUL.FTZ R190, R22, R173 ;  /* 0x000000ad16be7220 */ /* 0x000fe40000410000 */
[----:B------:R-:W-:Y:S02]  /*8610*/  FMUL.FTZ R191, R175, R237 ;  /* 0x000000edafbf7220 */ /* 0x000fe40000410000 */
[----:B------:R-:W-:Y:S02]  /*8620*/  FFMA.FTZ R178, R179, R119, -R172 ;  /* 0x00000077b3b27223 */ /* 0x000fe400000108ac */
[----:B------:R-:W-:-:S02]  /*8630*/  FMUL.FTZ R197, R239, UR35 ;  /* 0x00000023efc57c20 */ /* 0x000fc40008410000 */
[----:B------:R-:W-:Y:S02]  /*8640*/  FMUL.FTZ R172, R240, UR35 ;  /* 0x00000023f0ac7c20 */ /* 0x000fe40008410000 */
[----:B------:R-:W-:Y:S02]  /*8650*/  FFMA.FTZ R195, R179, R237, R188 ;  /* 0x000000edb3c37223 */ /* 0x000fe400000100bc */
[C---:B------:R-:W-:Y:S02]  /*8660*/  FFMA.FTZ R179, R174.reuse, -R190, R212 ;  /* 0x800000beaeb37223 */ /* 0x040fe400000100d4 */
[----:B------:R-:W-:Y:S02]  /*8670*/  FFMA.FTZ R191, R174, R119, R191 ;  /* 0x00000077aebf7223 */ /* 0x000fe400000100bf */
[----:B------:R-:W-:Y:S02]  /*8680*/  FFMA.FTZ R174, R240, UR34, -R197 ;  /* 0x00000022f0ae7c23 */ /* 0x000fe400080108c5 */
[----:B------:R-:W-:-:S02]  /*8690*/  FFMA.FTZ R197, R239, UR34, R172 ;  /* 0x00000022efc57c23 */ /* 0x000fc400080100ac */
[C---:B------:R-:W-:Y:S02]  /*86a0*/  FMUL.FTZ R240, R20.reuse, R240 ;  /* 0x000000f014f07220 */ /* 0x040fe40000410000 */
[----:B------:R-:W-:Y:S02]  /*86b0*/  FMUL.FTZ R172, R20, R239 ;  /* 0x000000ef14ac7220 */ /* 0x000fe40000410000 */
[----:B------:R-:W-:Y:S02]  /*86c0*/  FADD.FTZ R209, R209, R178 ;  /* 0x000000b2d1d17221 */ /* 0x000fe40000010000 */
[----:B------:R-:W-:Y:S02]  /*86d0*/  FFMA.FTZ R175, R175, -R190, R211 ;  /* 0x800000beafaf7223 */ /* 0x000fe400000100d3 */
[----:B------:R-:W-:Y:S02]  /*86e0*/  FMUL.FTZ R194, R171, R240 ;  /* 0x000000f0abc27220 */ /* 0x000fe40000410000 */
[----:B------:R-:W-:-:S02]  /*86f0*/  FMUL.FTZ R178, R119, UR35 ;  /* 0x0000002377b27c20 */ /* 0x000fc40008410000 */
[----:B------:R-:W-:Y:S01]  /*8700*/  FMUL.FTZ R190, R171, R172 ;  /* 0x000000acabbe7220 */ /* 0x000fe20000410000 */
[----:B------:R0:W-:Y:S01]  /*8710*/  STS [R235.X4+0x10f4], R194 ;  /* 0x0010f4c2eb007388 */ /* 0x0001e20000004800 */
[----:B------:R-:W-:Y:S02]  /*8720*/  FMUL.FTZ R174, R189, R174 ;  /* 0x000000aebdae7220 */ /* 0x000fe40000410000 */
[C---:B------:R-:W-:Y:S01]  /*8730*/  FMUL.FTZ R192, R237.reuse, UR35 ;  /* 0x00000023edc07c20 */ /* 0x040fe20008410000 */
[----:B------:R1:W-:Y:S01]  /*8740*/  STS [R235.X4+0x10f0], R190 ;  /* 0x0010f0beeb007388 */ /* 0x0003e20000004800 */
[----:B------:R-:W-:Y:S02]  /*8750*/  FFMA.FTZ R178, R237, UR34, -R178 ;  /* 0x00000022edb27c23 */ /* 0x000fe400080108b2 */
[----:B------:R-:W-:Y:S02]  /*8760*/  FFMA.FTZ R188, R118, R197, R174 ;  /* 0x000000c576bc7223 */ /* 0x000fe400000100ae */
[----:B------:R-:W-:-:S02]  /*8770*/  FMUL.FTZ R197, R189, R240 ;  /* 0x000000f0bdc57220 */ /* 0x000fc40000410000 */
[C---:B0-----:R-:W-:Y:S02]  /*8780*/  FMUL.FTZ R194, R22.reuse, R119 ;  /* 0x0000007716c27220 */ /* 0x041fe40000410000 */
[----:B------:R-:W-:Y:S02]  /*8790*/  FADD.FTZ R84, R193, R84 ;  /* 0x00000054c1547221 */ /* 0x000fe40000010000 */
[----:B-1----:R-:W-:Y:S01]  /*87a0*/  FMUL.FTZ R190, R22, R237 ;  /* 0x000000ed16be7220 */ /* 0x002fe20000410000 */
[----:B------:R-:W-:Y:S01]  /*87b0*/  IADD3 R237, R116, 0x3e0, RZ ;  /* 0x000003e074ed7810 */ /* 0x000fe20007ffe0ff */
[----:B------:R-:W-:Y:S02]  /*87c0*/  FMUL.FTZ R189, R189, R172 ;  /* 0x000000acbdbd7220 */ /* 0x000fe40000410000 */
[----:B------:R-:W-:Y:S02]  /*87d0*/  FFMA.FTZ R192, R119, UR34, R192 ;  /* 0x0000002277c07c23 */ /* 0x000fe400080100c0 */
[----:B------:R-:W-:-:S02]  /*87e0*/  FMUL.FTZ R193, R175, R178 ;  /* 0x000000b2afc17220 */ /* 0x000fc40000410000 */
[----:B------:R-:W-:Y:S02]  /*87f0*/  FMUL.FTZ R196, R242, UR35 ;  /* 0x00000023f2c47c20 */ /* 0x000fe40008410000 */
[----:B------:R-:W-:Y:S02]  /*8800*/  FADD.FTZ R208, -R208, R195 ;  /* 0x000000c3d0d07221 */ /* 0x000fe40000010100 */
[C---:B------:R-:W-:Y:S02]  /*8810*/  FMUL.FTZ R178, R175.reuse, R194 ;  /* 0x000000c2afb27220 */ /* 0x040fe40000410000 */
[----:B------:R-:W-:Y:S01]  /*8820*/  FFMA.FTZ R174, R118, R172, R197 ;  /* 0x000000ac76ae7223 */ /* 0x000fe200000100c5 */
[----:B------:R-:W-:Y:S01]  /*8830*/  IADD3 R197, R116, 0x300, RZ ;  /* 0x0000030074c57810 */ /* 0x000fe20007ffe0ff */
[----:B------:R-:W-:Y:S02]  /*8840*/  FMUL.FTZ R195, R175, R190 ;  /* 0x000000beafc37220 */ /* 0x000fe40000410000 */
[----:B------:R-:W-:-:S02]  /*8850*/  FFMA.FTZ R172, R118, R240, -R189 ;  /* 0x000000f076ac7223 */ /* 0x000fc400000108bd */
[----:B------:R-:W-:Y:S01]  /*8860*/  FFMA.FTZ R192, R179, R192, R193 ;  /* 0x000000c0b3c07223 */ /* 0x000fe200000100c1 */
[----:B------:R-:W-:Y:S01]  /*8870*/  IADD3 R193, R116, 0x2c0, RZ ;  /* 0x000002c074c17810 */ /* 0x000fe20007ffe0ff */
[C---:B------:R-:W-:Y:S02]  /*8880*/  FMUL.FTZ R189, R241.reuse, UR35 ;  /* 0x00000023f1bd7c20 */ /* 0x040fe40008410000 */
[----:B------:R-:W-:Y:S02]  /*8890*/  FFMA.FTZ R119, R241, UR34, -R196 ;  /* 0x00000022f1777c23 */ /* 0x000fe400080108c4 */
[----:B------:R-:W-:Y:S02]  /*88a0*/  FFMA.FTZ R178, R179, R190, -R178 ;  /* 0x000000beb3b27223 */ /* 0x000fe400000108b2 */
[-C--:B------:R-:W-:Y:S02]  /*88b0*/  FFMA.FTZ R52, R20, R67.reuse, R52 ;  /* 0x0000004314347223 */ /* 0x080fe40000010034 */
[----:B------:R-:W-:-:S02]  /*88c0*/  FFMA.FTZ R196, R171, R67, R188 ;  /* 0x00000043abc47223 */ /* 0x000fc400000100bc */
[----:B------:R-:W-:Y:S01]  /*88d0*/  FFMA.FTZ R175, R179, R194, R195 ;  /* 0x000000c2b3af7223 */ /* 0x000fe200000100c3 */
[----:B------:R-:W-:Y:S01]  /*88e0*/  IADD3 R195, R116, 0x2e0, RZ ;  /* 0x000002e074c37810 */ /* 0x000fe20007ffe0ff */
[----:B------:R-:W-:Y:S02]  /*88f0*/  FMUL.FTZ R190, R173, R190 ;  /* 0x000000beadbe7220 */ /* 0x000fe40000410000 */
[----:B------:R-:W-:Y:S02]  /*8900*/  FMUL.FTZ R67, R183, -R208 ;  /* 0x800000d0b7437220 */ /* 0x000fe40000410000 */
[C---:B------:R-:W-:Y:S01]  /*8910*/  FMUL.FTZ R194, R173.reuse, R194 ;  /* 0x000000c2adc27220 */ /* 0x040fe20000410000 */
[----:B------:R0:W-:Y:S01]  /*8920*/  STS [R235.X4+0x10e4], R190 ;  /* 0x0010e4beeb007388 */ /* 0x0001e20000004800 */
[----:B------:R-:W-:Y:S02]  /*8930*/  FFMA.FTZ R188, R173, R191, R192 ;  /* 0x000000bfadbc7223 */ /* 0x000fe400000100c0 */
[----:B------:R-:W-:Y:S01]  /*8940*/  FMUL.FTZ R179, R23, R149 ;  /* 0x0000009517b37220 */ /* 0x000fe20000410000 */
[----:B------:R1:W-:Y:S01]  /*8950*/  STS [R235.X4+0x10e0], R194 ;  /* 0x0010e0c2eb007388 */ /* 0x0003e20000004800 */
[----:B------:R-:W-:-:S02]  /*8960*/  FFMA.FTZ R118, R242, UR34, R189 ;  /* 0x00000022f2767c23 */ /* 0x000fc400080100bd */
[----:B------:R-:W-:Y:S02]  /*8970*/  FMUL.FTZ R241, R19, R241 ;  /* 0x000000f113f17220 */ /* 0x000fe40000410000 */
[----:B------:R-:W-:Y:S02]  /*8980*/  FMUL.FTZ R173, R177, R208 ;  /* 0x000000d0b1ad7220 */ /* 0x000fe40000410000 */
[----:B------:R-:W-:Y:S02]  /*8990*/  FMUL.FTZ R189, R19, R242 ;  /* 0x000000f213bd7220 */ /* 0x000fe40000410000 */
[-C--:B------:R-:W-:Y:S02]  /*89a0*/  FFMA.FTZ R171, R184, R209.reuse, -R67 ;  /* 0x000000d1b8ab7223 */ /* 0x080fe40000010843 */
[----:B------:R-:W-:Y:S02]  /*89b0*/  FMUL.FTZ R183, R183, -R209 ;  /* 0x800000d1b7b77220 */ /* 0x000fe40000410000 */
[----:B------:R-:W-:-:S02]  /*89c0*/  FFMA.FTZ R67, R176, -R179, R214 ;  /* 0x800000b3b0437223 */ /* 0x000fc400000100d6 */
[----:B------:R-:W-:Y:S02]  /*89d0*/  FFMA.FTZ R176, R176, R209, R173 ;  /* 0x000000d1b0b07223 */ /* 0x000fe400000100ad */
[C---:B------:R-:W-:Y:S02]  /*89e0*/  FMUL.FTZ R119, R64.reuse, R119 ;  /* 0x0000007740777220 */ /* 0x040fe40000410000 */
[C---:B0-----:R-:W-:Y:S02]  /*89f0*/  FMUL.FTZ R190, R64.reuse, R241 ;  /* 0x000000f140be7220 */ /* 0x041fe40000410000 */
[----:B------:R-:W-:Y:S02]  /*8a00*/  FMUL.FTZ R192, R64, R189 ;  /* 0x000000bd40c07220 */ /* 0x000fe40000410000 */
[----:B------:R-:W-:Y:S02]  /*8a10*/  FMUL.FTZ R173, R209, UR35 ;  /* 0x00000023d1ad7c20 */ /* 0x000fe40008410000 */
[----:B------:R-:W-:-:S02]  /*8a20*/  FFMA.FTZ R184, R184, R208, R183 ;  /* 0x000000d0b8b87223 */ /* 0x000fc400000100b7 */
[C---:B------:R-:W-:Y:S02]  /*8a30*/  FFMA.FTZ R119, R65.reuse, R118, R119 ;  /* 0x0000007641777223 */ /* 0x040fe40000010077 */
[C---:B------:R-:W-:Y:S02]  /*8a40*/  FFMA.FTZ R64, R65.reuse, R189, R190 ;  /* 0x000000bd41407223 */ /* 0x040fe400000100be */
[----:B------:R-:W-:Y:S02]  /*8a50*/  FFMA.FTZ R65, R65, R241, -R192 ;  /* 0x000000f141417223 */ /* 0x000fe400000108c0 */
[C---:B------:R-:W-:Y:S02]  /*8a60*/  FMUL.FTZ R118, R208.reuse, UR35 ;  /* 0x00000023d0767c20 */ /* 0x040fe40008410000 */
[----:B------:R-:W-:Y:S02]  /*8a70*/  FFMA.FTZ R190, R208, UR34, -R173 ;  /* 0x00000022d0be7c23 */ /* 0x000fe400080108ad */
[----:B------:R-:W-:-:S02]  /*8a80*/  FFMA.FTZ R177, R177, -R179, R213 ;  /* 0x800000b3b1b17223 */ /* 0x000fc400000100d5 */
[C---:B------:R-:W-:Y:S02]  /*8a90*/  FMUL.FTZ R208, R23.reuse, R208 ;  /* 0x000000d017d07220 */ /* 0x040fe40000410000 */
[----:B------:R-:W-:Y:S02]  /*8aa0*/  FMUL.FTZ R192, R23, R209 ;  /* 0x000000d117c07220 */ /* 0x000fe40000410000 */
[----:B------:R-:W-:Y:S02]  /*8ab0*/  FADD.FTZ R207, -R207, R184 ;  /* 0x000000b8cfcf7221 */ /* 0x000fe40000010100 */
[----:B------:R-:W-:Y:S02]  /*8ac0*/  FADD.FTZ R206, R206, R171 ;  /* 0x000000abcece7221 */ /* 0x000fe40000010000 */
[----:B------:R-:W-:Y:S01]  /*8ad0*/  FFMA.FTZ R118, R209, UR34, R118 ;  /* 0x00000022d1767c23 */ /* 0x000fe20008010076 */
[----:B------:R-:W-:Y:S01]  /*8ae0*/  IADD3 R209, R116, 0x3c0, RZ ;  /* 0x000003c074d17810 */ /* 0x000fe20007ffe0ff */
[----:B------:R-:W-:-:S02]  /*8af0*/  FMUL.FTZ R173, R177, R208 ;  /* 0x000000d0b1ad7220 */ /* 0x000fc40000410000 */
[C---:B------:R-:W-:Y:S02]  /*8b00*/  FMUL.FTZ R190, R177.reuse, R190 ;  /* 0x000000beb1be7220 */ /* 0x040fe40000410000 */
[----:B------:R-:W-:Y:S02]  /*8b10*/  FMUL.FTZ R171, R177, R192 ;  /* 0x000000c0b1ab7220 */ /* 0x000fe40000410000 */
[-C--:B------:R-:W-:Y:S02]  /*8b20*/  FFMA.FTZ R51, R19, R66.reuse, R51 ;  /* 0x0000004213337223 */ /* 0x080fe40000010033 */
[----:B------:R-:W-:Y:S02]  /*8b30*/  FFMA.FTZ R179, R148, R66, R119 ;  /* 0x0000004294b37223 */ /* 0x000fe40000010077 */
[----:B------:R-:W-:Y:S02]  /*8b40*/  FMUL.FTZ R66, R158, -R207 ;  /* 0x800000cf9e427220 */ /* 0x000fe40000410000 */
[----:B------:R-:W-:-:S02]  /*8b50*/  FFMA.FTZ R173, R67, R192, R173 ;  /* 0x000000c043ad7223 */ /* 0x000fc400000100ad */
[C---:B------:R-:W-:Y:S02]  /*8b60*/  FFMA.FTZ R171, R67.reuse, R208, -R171 ;  /* 0x000000d043ab7223 */ /* 0x040fe400000108ab */
[----:B------:R-:W-:Y:S02]  /*8b70*/  FFMA.FTZ R118, R67, R118, R190 ;  /* 0x0000007643767223 */ /* 0x000fe400000100be */
[----:B------:R-:W-:Y:S02]  /*8b80*/  FFMA.FTZ R67, R159, R206, -R66 ;  /* 0x000000ce9f437223 */ /* 0x000fe40000010842 */
[----:B------:R-:W-:Y:S02]  /*8b90*/  FMUL.FTZ R119, R24, R150 ;  /* 0x0000009618777220 */ /* 0x000fe40000410000 */
[----:B------:R-:W-:Y:S02]  /*8ba0*/  FMUL.FTZ R66, R206, UR35 ;  /* 0x00000023ce427c20 */ /* 0x000fe40008410000 */
[----:B------:R-:W-:-:S02]  /*8bb0*/  FMUL.FTZ R158, R158, -R206 ;  /* 0x800000ce9e9e7220 */ /* 0x000fc40000410000 */
[C---:B------:R-:W-:Y:S02]  /*8bc0*/  FFMA.FTZ R177, R149.reuse, R176, R118 ;  /* 0x000000b095b17223 */ /* 0x040fe40000010076 */
[C---:B------:R-:W-:Y:S02]  /*8bd0*/  FMUL.FTZ R184, R149.reuse, R192 ;  /* 0x000000c095b87220 */ /* 0x040fe40000410000 */
[----:B-1----:R-:W-:Y:S02]  /*8be0*/  FMUL.FTZ R194, R149, R208 ;  /* 0x000000d095c27220 */ /* 0x002fe40000410000 */
[----:B------:R-:W-:Y:S01]  /*8bf0*/  FMUL.FTZ R118, R152, R207 ;  /* 0x000000cf98767220 */ /* 0x000fe20000410000 */
[----:B------:R-:W-:Y:S01]  /*8c00*/  STS [R235.X4+0x10d8], R184 ;  /* 0x0010d8b8eb007388 */ /* 0x000fe20000004800 */
[----:B------:R-:W-:Y:S02]  /*8c10*/  FADD.FTZ R204, R204, R67 ;  /* 0x00000043cccc7221 */ /* 0x000fe40000010000 */
[----:B------:R-:W-:Y:S01]  /*8c20*/  FFMA.FTZ R152, R152, -R119, R215 ;  /* 0x8000007798987223 */ /* 0x000fe200000100d7 */
[----:B------:R-:W-:Y:S01]  /*8c30*/  STS [R235.X4+0x10dc], R194 ;  /* 0x0010dcc2eb007388 */ /* 0x000fe20000004800 */
[----:B------:R-:W-:-:S02]  /*8c40*/  FMUL.FTZ R149, R207, UR35 ;  /* 0x00000023cf957c20 */ /* 0x000fc40008410000 */
[----:B------:R-:W-:Y:S02]  /*8c50*/  FFMA.FTZ R67, R207, UR34, -R66 ;  /* 0x00000022cf437c23 */ /* 0x000fe40008010842 */
[----:B------:R-:W-:Y:S02]  /*8c60*/  FFMA.FTZ R158, R159, R207, R158 ;  /* 0x000000cf9f9e7223 */ /* 0x000fe4000001009e */
[----:B------:R-:W-:Y:S02]  /*8c70*/  FFMA.FTZ R119, R151, -R119, R216 ;  /* 0x8000007797777223 */ /* 0x000fe400000100d8 */
[----:B------:R-:W-:Y:S02]  /*8c80*/  FFMA.FTZ R66, R206, UR34, R149 ;  /* 0x00000022ce427c23 */ /* 0x000fe40008010095 */
[----:B------:R-:W-:Y:S02]  /*8c90*/  FMUL.FTZ R67, R152, R67 ;  /* 0x0000004398437220 */ /* 0x000fe40000410000 */
[----:B------:R-:W-:-:S02]  /*8ca0*/  FMUL.FTZ R207, R24, R207 ;  /* 0x000000cf18cf7220 */ /* 0x000fc40000410000 */
[----:B------:R-:W-:Y:S02]  /*8cb0*/  FADD.FTZ R205, -R205, R158 ;  /* 0x0000009ecdcd7221 */ /* 0x000fe40000010100 */
[-C--:B------:R-:W-:Y:S02]  /*8cc0*/  FMUL.FTZ R149, R24, R206.reuse ;  /* 0x000000ce18957220 */ /* 0x080fe40000410000 */
[----:B------:R-:W-:Y:S01]  /*8cd0*/  FMUL.FTZ R210, R148, R189 ;  /* 0x000000bd94d27220 */ /* 0x000fe20000410000 */
[----:B------:R-:W-:Y:S01]  /*8ce0*/  IADD3 R189, R116, 0x280, RZ ;  /* 0x0000028074bd7810 */ /* 0x000fe20007ffe0ff */
[----:B------:R-:W-:Y:S02]  /*8cf0*/  FMUL.FTZ R238, R148, R241 ;  /* 0x000000f194ee7220 */ /* 0x000fe40000410000 */
[----:B------:R-:W-:Y:S01]  /*8d00*/  FFMA.FTZ R151, R151, R206, R118 ;  /* 0x000000ce97977223 */ /* 0x000fe20000010076 */
[----:B------:R-:W-:Y:S01]  /*8d10*/  STS [R235.X4+0x10f8], R210 ;  /* 0x0010f8d2eb007388 */ /* 0x000fe20000004800 */
[----:B------:R-:W-:-:S02]  /*8d20*/  FFMA.FTZ R67, R119, R66, R67 ;  /* 0x0000004277437223 */ /* 0x000fc40000010043 */
[----:B------:R-:W-:Y:S01]  /*8d30*/  FMUL.FTZ R148, R152, R207 ;  /* 0x000000cf98947220 */ /* 0x000fe20000410000 */
[----:B------:R0:W-:Y:S01]  /*8d40*/  STS [R235.X4+0x10fc], R238 ;  /* 0x0010fceeeb007388 */ /* 0x0001e20000004800 */
[----:B------:R-:W-:Y:S02]  /*8d50*/  FMUL.FTZ R66, R160, -R205 ;  /* 0x800000cda0427220 */ /* 0x000fe40000410000 */
[----:B------:R-:W-:Y:S02]  /*8d60*/  FMUL.FTZ R152, R152, R149 ;  /* 0x0000009598987220 */ /* 0x000fe40000410000 */
[----:B------:R-:W-:Y:S02]  /*8d70*/  FFMA.FTZ R55, R23, R176, R55 ;  /* 0x000000b017377223 */ /* 0x000fe40000010037 */
[----:B------:R-:W-:Y:S02]  /*8d80*/  FMUL.FTZ R160, R160, -R204 ;  /* 0x800000cca0a07220 */ /* 0x000fe40000410000 */
[----:B------:R-:W-:Y:S01]  /*8d90*/  FFMA.FTZ R176, R150, R151, R67 ;  /* 0x0000009796b07223 */ /* 0x000fe20000010043 */
[----:B0-----:R-:W-:Y:S01]  /*8da0*/  LEA.HI.SX32 R238, R116, R116, 0x1b ;  /* 0x0000007474ee7211 */ /* 0x001fe200078fdaff */
[----:B------:R-:W-:-:S02]  /*8db0*/  FMUL.FTZ R158, R150, R149 ;  /* 0x00000095969e7220 */ /* 0x000fc40000410000 */
[----:B------:R-:W-:Y:S02]  /*8dc0*/  FFMA.FTZ R148, R119, R149, R148 ;  /* 0x0000009577947223 */ /* 0x000fe40000010094 */
[----:B------:R-:W-:Y:S01]  /*8dd0*/  FMUL.FTZ R118, R25, R153 ;  /* 0x0000009919767220 */ /* 0x000fe20000410000 */
[----:B------:R0:W-:Y:S01]  /*8de0*/  STS [R235.X4+0x10d0], R158 ;  /* 0x0010d09eeb007388 */ /* 0x0001e20000004800 */
[----:B------:R-:W-:Y:S02]  /*8df0*/  FFMA.FTZ R67, R161, R204, -R66 ;  /* 0x000000cca1437223 */ /* 0x000fe40000010842 */
[----:B------:R-:W-:Y:S02]  /*8e00*/  FFMA.FTZ R149, R119, R207, -R152 ;  /* 0x000000cf77957223 */ /* 0x000fe40000010898 */
[----:B------:R-:W-:Y:S02]  /*8e10*/  FMUL.FTZ R66, R204, UR35 ;  /* 0x00000023cc427c20 */ /* 0x000fe40008410000 */
[----:B------:R-:W-:-:S02]  /*8e20*/  FFMA.FTZ R160, R161, R205, R160 ;  /* 0x000000cda1a07223 */ /* 0x000fc400000100a0 */
[C---:B------:R-:W-:Y:S02]  /*8e30*/  FMUL.FTZ R119, R155.reuse, R205 ;  /* 0x000000cd9b777220 */ /* 0x040fe40000410000 */
[-C--:B------:R-:W-:Y:S02]  /*8e40*/  FFMA.FTZ R155, R155, -R118.reuse, R217 ;  /* 0x800000769b9b7223 */ /* 0x080fe400000100d9 */
[C---:B------:R-:W-:Y:S02]  /*8e50*/  FFMA.FTZ R118, R154.reuse, -R118, R218 ;  /* 0x800000769a767223 */ /* 0x040fe400000100da */
[----:B------:R-:W-:Y:S02]  /*8e60*/  FFMA.FTZ R66, R205, UR34, -R66 ;  /* 0x00000022cd427c23 */ /* 0x000fe40008010842 */
[----:B------:R-:W-:Y:S02]  /*8e70*/  FFMA.FTZ R154, R154, R204, R119 ;  /* 0x000000cc9a9a7223 */ /* 0x000fe40000010077 */
[----:B------:R-:W-:-:S02]  /*8e80*/  FADD.FTZ R203, -R203, R160 ;  /* 0x000000a0cbcb7221 */ /* 0x000fc40000010100 */
[----:B------:R-:W-:Y:S02]  /*8e90*/  FMUL.FTZ R119, R205, UR35 ;  /* 0x00000023cd777c20 */ /* 0x000fe40008410000 */
[----:B------:R-:W-:Y:S02]  /*8ea0*/  FADD.FTZ R67, R202, R67 ;  /* 0x00000043ca437221 */ /* 0x000fe40000010000 */
[----:B------:R-:W-:Y:S02]  /*8eb0*/  FMUL.FTZ R152, R155, R66 ;  /* 0x000000429b987220 */ /* 0x000fe40000410000 */
[----:B------:R-:W-:Y:S02]  /*8ec0*/  FMUL.FTZ R66, R162, -R203 ;  /* 0x800000cba2427220 */ /* 0x000fe40000410000 */
[----:B------:R-:W-:Y:S01]  /*8ed0*/  FMUL.FTZ R184, R150, R207 ;  /* 0x000000cf96b87220 */ /* 0x000fe20000410000 */
[----:B------:R-:W-:Y:S01]  /*8ee0*/  IADD3 R207, R116, 0x3a0, RZ ;  /* 0x000003a074cf7810 */ /* 0x000fe20007ffe0ff */
[----:B------:R-:W-:-:S02]  /*8ef0*/  FFMA.FTZ R119, R204, UR34, R119 ;  /* 0x00000022cc777c23 */ /* 0x000fc40008010077 */
[----:B------:R-:W-:Y:S01]  /*8f00*/  FMUL.FTZ R162, R162, -R67 ;  /* 0x80000043a2a27220 */ /* 0x000fe20000410000 */
[----:B------:R-:W-:Y:S01]  /*8f10*/  STS [R235.X4+0x10d4], R184 ;  /* 0x0010d4b8eb007388 */ /* 0x000fe20000004800 */
[C---:B------:R-:W-:Y:S01]  /*8f20*/  FMUL.FTZ R150, R25.reuse, R205 ;  /* 0x000000cd19967220 */ /* 0x040fe20000410000 */
[----:B------:R-:W-:Y:S01]  /*8f30*/  IADD3 R205, R116, 0x380, RZ ;  /* 0x0000038074cd7810 */ /* 0x000fe20007ffe0ff */
[----:B------:R-:W-:Y:S02]  /*8f40*/  FMUL.FTZ R204, R25, R204 ;  /* 0x000000cc19cc7220 */ /* 0x000fe40000410000 */
[----:B------:R-:W-:Y:S02]  /*8f50*/  FFMA.FTZ R56, R24, R151, R56 ;  /* 0x0000009718387223 */ /* 0x000fe40000010038 */
[----:B------:R-:W-:Y:S02]  /*8f60*/  FFMA.FTZ R152, R118, R119, R152 ;  /* 0x0000007776987223 */ /* 0x000fe40000010098 */
[----:B------:R-:W-:-:S02]  /*8f70*/  FFMA.FTZ R162, R163, R203, R162 ;  /* 0x000000cba3a27223 */ /* 0x000fc400000100a2 */
[----:B------:R-:W-:Y:S02]  /*8f80*/  FMUL.FTZ R151, R155, R150 ;  /* 0x000000969b977220 */ /* 0x000fe40000410000 */
[----:B------:R-:W-:Y:S02]  /*8f90*/  FFMA.FTZ R119, R163, R67, -R66 ;  /* 0x00000043a3777223 */ /* 0x000fe40000010842 */
[----:B------:R-:W-:Y:S02]  /*8fa0*/  FMUL.FTZ R155, R155, R204 ;  /* 0x000000cc9b9b7220 */ /* 0x000fe40000410000 */
[----:B------:R-:W-:Y:S02]  /*8fb0*/  FMUL.FTZ R66, R157, R203 ;  /* 0x000000cb9d427220 */ /* 0x000fe40000410000 */
[----:B------:R-:W-:Y:S02]  /*8fc0*/  FADD.FTZ R201, -R201, R162 ;  /* 0x000000a2c9c97221 */ /* 0x000fe40000010100 */
[----:B------:R-:W-:-:S02]  /*8fd0*/  FMUL.FTZ R160, R153, R150 ;  /* 0x0000009699a07220 */ /* 0x000fc40000410000 */
[----:B------:R-:W-:Y:S02]  /*8fe0*/  FADD.FTZ R200, R200, R119 ;  /* 0x00000077c8c87221 */ /* 0x000fe40000010000 */
[----:B------:R-:W-:Y:S01]  /*8ff0*/  FFMA.FTZ R150, R118, R150, -R155 ;  /* 0x0000009676967223 */ /* 0x000fe2000001089b */
[----:B------:R1:W-:Y:S01]  /*9000*/  STS [R235.X4+0x10cc], R160 ;  /* 0x0010cca0eb007388 */ /* 0x0003e20000004800 */
[----:B------:R-:W-:Y:S02]  /*9010*/  FFMA.FTZ R155, R156, R67, R66 ;  /* 0x000000439c9b7223 */ /* 0x000fe40000010042 */
[----:B------:R-:W-:Y:S02]  /*9020*/  FFMA.FTZ R151, R118, R204, R151 ;  /* 0x000000cc76977223 */ /* 0x000fe40000010097 */
[----:B------:R-:W-:Y:S02]  /*9030*/  FMUL.FTZ R66, R164, -R201 ;  /* 0x800000c9a4427220 */ /* 0x000fe40000410000 */
[----:B------:R-:W-:-:S02]  /*9040*/  FMUL.FTZ R118, R26, R117 ;  /* 0x000000751a767220 */ /* 0x000fc40000410000 */
[----:B------:R-:W-:Y:S02]  /*9050*/  FMUL.FTZ R164, R164, -R200 ;  /* 0x800000c8a4a47220 */ /* 0x000fe40000410000 */
[C---:B0-----:R-:W-:Y:S02]  /*9060*/  FMUL.FTZ R158, R153.reuse, R204 ;  /* 0x000000cc999e7220 */ /* 0x041fe40000410000 */
[----:B------:R-:W-:Y:S02]  /*9070*/  FFMA.FTZ R161, R153, R154, R152 ;  /* 0x0000009a99a17223 */ /* 0x000fe40000010098 */
[----:B------:R-:W-:Y:S01]  /*9080*/  FMUL.FTZ R153, R67, UR35 ;  /* 0x0000002343997c20 */ /* 0x000fe20008410000 */
[----:B------:R-:W-:Y:S01]  /*9090*/  STS [R235.X4+0x10c8], R158 ;  /* 0x0010c89eeb007388 */ /* 0x000fe20000004800 */
[----:B------:R-:W-:Y:S02]  /*90a0*/  FFMA.FTZ R119, R165, R200, -R66 ;  /* 0x000000c8a5777223 */ /* 0x000fe40000010842 */
[----:B------:R-:W-:-:S02]  /*90b0*/  FFMA.FTZ R157, R157, -R118, R219 ;  /* 0x800000769d9d7223 */ /* 0x000fc400000100db */
[----:B------:R-:W-:Y:S02]  /*90c0*/  FFMA.FTZ R164, R165, R201, R164 ;  /* 0x000000c9a5a47223 */ /* 0x000fe400000100a4 */
[----:B------:R-:W-:Y:S02]  /*90d0*/  FFMA.FTZ R118, R156, -R118, R220 ;  /* 0x800000769c767223 */ /* 0x000fe400000100dc */
[C---:B------:R-:W-:Y:S02]  /*90e0*/  FMUL.FTZ R152, R203.reuse, UR35 ;  /* 0x00000023cb987c20 */ /* 0x040fe40008410000 */
[----:B------:R-:W-:Y:S02]  /*90f0*/  FFMA.FTZ R66, R203, UR34, -R153 ;  /* 0x00000022cb427c23 */ /* 0x000fe40008010899 */
[----:B------:R-:W-:Y:S01]  /*9100*/  FMUL.FTZ R156, R26, R203 ;  /* 0x000000cb1a9c7220 */ /* 0x000fe20000410000 */
[----:B------:R-:W-:Y:S01]  /*9110*/  IADD3 R203, R116, 0x360, RZ ;  /* 0x0000036074cb7810 */ /* 0x000fe20007ffe0ff */
[----:B------:R-:W-:-:S02]  /*9120*/  FADD.FTZ R198, R198, R119 ;  /* 0x00000077c6c67221 */ /* 0x000fc40000010000 */
[----:B------:R-:W-:Y:S02]  /*9130*/  FFMA.FTZ R57, R25, R154, R57 ;  /* 0x0000009a19397223 */ /* 0x000fe40000010039 */
[----:B------:R-:W-:Y:S02]  /*9140*/  FADD.FTZ R199, -R199, R164 ;  /* 0x000000a4c7c77221 */ /* 0x000fe40000010100 */
[----:B------:R-:W-:Y:S02]  /*9150*/  FFMA.FTZ R159, R67, UR34, R152 ;  /* 0x00000022439f7c23 */ /* 0x000fe40008010098 */
        /* <DEDUP_REMOVED lines=8> */
[----:B------:R-:W-:-:S02]  /*91e0*/  FMUL.FTZ R153, R157, R154 ;  /* 0x0000009a9d997220 */ /* 0x000fc40000410000 */
[----:B------:R-:W-:Y:S02]  /*91f0*/  FADD.FTZ R236, -R236, R67 ;  /* 0x00000043ecec7221 */ /* 0x000fe40000010100 */
[----:B------:R-:W-:Y:S02]  /*9200*/  FADD.FTZ R66, R185, R66 ;  /* 0x00000042b9427221 */ /* 0x000fe40000010000 */
[C---:B------:R-:W-:Y:S02]  /*9210*/  FFMA.FTZ R153, R118.reuse, R156, -R153 ;  /* 0x0000009c76997223 */ /* 0x040fe40000010899 */
[----:B------:R-:W-:Y:S02]  /*9220*/  FFMA.FTZ R118, R118, R159, R119 ;  /* 0x0000009f76767223 */ /* 0x000fe40000010077 */
[C---:B------:R-:W-:Y:S02]  /*9230*/  FMUL.FTZ R67, R145.reuse, -R236 ;  /* 0x800000ec91437220 */ /* 0x040fe40000410000 */
[----:B------:R-:W-:-:S02]  /*9240*/  FMUL.FTZ R145, R145, -R66 ;  /* 0x8000004291917220 */ /* 0x000fc40000410000 */
[C---:B-1----:R-:W-:Y:S02]  /*9250*/  FFMA.FTZ R160, R117.reuse, R155, R118 ;  /* 0x0000009b75a07223 */ /* 0x042fe40000010076 */
[C---:B------:R-:W-:Y:S02]  /*9260*/  FMUL.FTZ R154, R117.reuse, R154 ;  /* 0x0000009a759a7220 */ /* 0x040fe40000410000 */
[----:B------:R-:W-:Y:S02]  /*9270*/  FMUL.FTZ R156, R117, R156 ;  /* 0x0000009c759c7220 */ /* 0x000fe40000410000 */
[----:B------:R-:W-:Y:S01]  /*9280*/  FFMA.FTZ R118, R146, R66, -R67 ;  /* 0x0000004292767223 */ /* 0x000fe20000010843 */
[----:B------:R0:W-:Y:S01]  /*9290*/  STS [R235.X4+0x10c0], R154 ;  /* 0x0010c09aeb007388 */ /* 0x0001e20000004800 */
[----:B------:R-:W-:Y:S02]  /*92a0*/  FMUL.FTZ R117, R144, R201 ;  /* 0x000000c990757220 */ /* 0x000fe40000410000 */
[----:B------:R-:W-:Y:S01]  /*92b0*/  FFMA.FTZ R67, R146, R236, R145 ;  /* 0x000000ec92437223 */ /* 0x000fe20000010091 */
[----:B------:R1:W-:Y:S01]  /*92c0*/  STS [R235.X4+0x10c4], R156 ;  /* 0x0010c49ceb007388 */ /* 0x0003e20000004800 */
[----:B------:R-:W-:-:S02]  /*92d0*/  FMUL.FTZ R119, R27, R120 ;  /* 0x000000781b777220 */ /* 0x000fc40000410000 */
[----:B------:R-:W-:Y:S02]  /*92e0*/  FFMA.FTZ R146, R143, R200, R117 ;  /* 0x000000c88f927223 */ /* 0x000fe40000010075 */
[----:B------:R-:W-:Y:S02]  /*92f0*/  FADD.FTZ R67, -R170, R67 ;  /* 0x00000043aa437221 */ /* 0x000fe40000010100 */
[----:B------:R-:W-:Y:S02]  /*9300*/  FADD.FTZ R117, R169, R118 ;  /* 0x00000076a9757221 */ /* 0x000fe40000010000 */
[----:B0-----:R-:W-:Y:S02]  /*9310*/  FMUL.FTZ R154, R200, UR35 ;  /* 0x00000023c89a7c20 */ /* 0x001fe40008410000 */
[----:B------:R-:W-:Y:S02]  /*9320*/  FFMA.FTZ R145, R144, -R119, R221 ;  /* 0x8000007790917223 */ /* 0x000fe400000100dd */
[----:B------:R-:W-:-:S02]  /*9330*/  FMUL.FTZ R118, R139, -R67 ;  /* 0x800000438b767220 */ /* 0x000fc40000410000 */
[----:B------:R-:W-:Y:S02]  /*9340*/  FFMA.FTZ R144, R143, -R119, R222 ;  /* 0x800000778f907223 */ /* 0x000fe400000100de */
[----:B------:R-:W-:Y:S02]  /*9350*/  FMUL.FTZ R139, R139, -R117 ;  /* 0x800000758b8b7220 */ /* 0x000fe40000410000 */
[C---:B------:R-:W-:Y:S02]  /*9360*/  FMUL.FTZ R143, R201.reuse, UR35 ;  /* 0x00000023c98f7c20 */ /* 0x040fe40008410000 */
[----:B------:R-:W-:Y:S02]  /*9370*/  FFMA.FTZ R154, R201, UR34, -R154 ;  /* 0x00000022c99a7c23 */ /* 0x000fe4000801089a */
[----:B------:R-:W-:Y:S02]  /*9380*/  FMUL.FTZ R201, R27, R201 ;  /* 0x000000c91bc97220 */ /* 0x000fe40000410000 */
[----:B------:R-:W-:-:S02]  /*9390*/  FFMA.FTZ R119, R140, R117, -R118 ;  /* 0x000000758c777223 */ /* 0x000fc40000010876 */
[----:B------:R-:W-:Y:S02]  /*93a0*/  FFMA.FTZ R140, R140, R67, R139 ;  /* 0x000000438c8c7223 */ /* 0x000fe4000001008b */
[----:B------:R-:W-:Y:S02]  /*93b0*/  FMUL.FTZ R139, R27, R200 ;  /* 0x000000c81b8b7220 */ /* 0x000fe40000410000 */
[----:B-1----:R-:W-:Y:S02]  /*93c0*/  FMUL.FTZ R156, R145, R201 ;  /* 0x000000c9919c7220 */ /* 0x002fe40000410000 */
[----:B------:R-:W-:Y:S02]  /*93d0*/  FADD.FTZ R118, R168, R119 ;  /* 0x00000077a8767221 */ /* 0x000fe40000010000 */
[----:B------:R-:W-:Y:S02]  /*93e0*/  FFMA.FTZ R58, R26, R155, R58 ;  /* 0x0000009b1a3a7223 */ /* 0x000fe4000001003a */
[----:B------:R-:W-:-:S02]  /*93f0*/  FADD.FTZ R119, -R147, R140 ;  /* 0x0000008c93777221 */ /* 0x000fc40000010100 */
[C---:B------:R-:W-:Y:S02]  /*9400*/  FMUL.FTZ R155, R145.reuse, R154 ;  /* 0x0000009a919b7220 */ /* 0x040fe40000410000 */
[-C--:B------:R-:W-:Y:S02]  /*9410*/  FFMA.FTZ R154, R144, R139.reuse, R156 ;  /* 0x0000008b909a7223 */ /* 0x080fe4000001009c */
[-C--:B------:R-:W-:Y:S02]  /*9420*/  FMUL.FTZ R145, R145, R139.reuse ;  /* 0x0000008b91917220 */ /* 0x080fe40000410000 */
[----:B------:R-:W-:Y:S02]  /*9430*/  FMUL.FTZ R156, R120, R139 ;  /* 0x0000008b789c7220 */ /* 0x000fe40000410000 */
[C---:B------:R-:W-:Y:S02]  /*9440*/  FMUL.FTZ R139, R121.reuse, -R119 ;  /* 0x80000077798b7220 */ /* 0x040fe40000410000 */
[----:B------:R-:W-:Y:S01]  /*9450*/  FMUL.FTZ R140, R121, -R118 ;  /* 0x80000076798c7220 */ /* 0x000fe20000410000 */
[----:B------:R0:W-:Y:S01]  /*9460*/  STS [R235.X4+0x10b8], R156 ;  /* 0x0010b89ceb007388 */ /* 0x0001e20000004800 */
[----:B------:R-:W-:-:S02]  /*9470*/  FFMA.FTZ R143, R200, UR34, R143 ;  /* 0x00000022c88f7c23 */ /* 0x000fc4000801008f */
[C---:B------:R-:W-:Y:S02]  /*9480*/  FFMA.FTZ R121, R122.reuse, R118, -R139 ;  /* 0x000000767a797223 */ /* 0x040fe4000001088b */
[----:B------:R-:W-:Y:S02]  /*9490*/  FFMA.FTZ R122, R122, R119, R140 ;  /* 0x000000777a7a7223 */ /* 0x000fe4000001008c */
[C---:B------:R-:W-:Y:S02]  /*94a0*/  FFMA.FTZ R147, R144.reuse, R201, -R145 ;  /* 0x000000c990937223 */ /* 0x040fe40000010891 */
[----:B------:R-:W-:Y:S02]  /*94b0*/  FFMA.FTZ R143, R144, R143, R155 ;  /* 0x0000008f908f7223 */ /* 0x000fe4000001009b */
[----:B------:R-:W-:Y:S02]  /*94c0*/  FMUL.FTZ R144, R28, R0 ;  /* 0x000000001c907220 */ /* 0x000fe40000410000 */
[----:B------:R-:W-:-:S02]  /*94d0*/  FADD.FTZ R122, -R141, R122 ;  /* 0x0000007a8d7a7221 */ /* 0x000fc40000010100 */
[----:B------:R-:W-:Y:S02]  /*94e0*/  FADD.FTZ R121, R142, R121 ;  /* 0x000000798e797221 */ /* 0x000fe40000010000 */
[C---:B------:R-:W-:Y:S02]  /*94f0*/  FFMA.FTZ R141, R137.reuse, -R144, R223 ;  /* 0x80000090898d7223 */ /* 0x040fe400000100df */
[----:B------:R-:W-:Y:S02]  /*9500*/  FMUL.FTZ R140, R137, R199 ;  /* 0x000000c7898c7220 */ /* 0x000fe40000410000 */
[C---:B------:R-:W-:Y:S02]  /*9510*/  FMUL.FTZ R137, R138.reuse, -R122 ;  /* 0x8000007a8a897220 */ /* 0x040fe40000410000 */
[----:B------:R-:W-:Y:S02]  /*9520*/  FFMA.FTZ R144, R123, -R144, R224 ;  /* 0x800000907b907223 */ /* 0x000fe400000100e0 */
[----:B------:R-:W-:-:S02]  /*9530*/  FMUL.FTZ R139, R138, -R121 ;  /* 0x800000798a8b7220 */ /* 0x000fc40000410000 */
[----:B------:R-:W-:Y:S02]  /*9540*/  FFMA.FTZ R123, R123, R198, R140 ;  /* 0x000000c67b7b7223 */ /* 0x000fe4000001008c */
[----:B------:R-:W-:Y:S02]  /*9550*/  FMUL.FTZ R140, R198, UR35 ;  /* 0x00000023c68c7c20 */ /* 0x000fe40008410000 */
[----:B------:R-:W-:Y:S02]  /*9560*/  FFMA.FTZ R137, R130, R121, -R137 ;  /* 0x0000007982897223 */ /* 0x000fe40000010889 */
[----:B------:R-:W-:Y:S02]  /*9570*/  FMUL.FTZ R155, R28, R199 ;  /* 0x000000c71c9b7220 */ /* 0x000fe40000410000 */
[----:B------:R-:W-:Y:S02]  /*9580*/  FFMA.FTZ R138, R130, R122, R139 ;  /* 0x0000007a828a7223 */ /* 0x000fe4000001008b */
[----:B------:R-:W-:-:S02]  /*9590*/  FFMA.FTZ R140, R199, UR34, -R140 ;  /* 0x00000022c78c7c23 */ /* 0x000fc4000801088c */
[----:B------:R-:W-:Y:S02]  /*95a0*/  FADD.FTZ R130, R136, R137 ;  /* 0x0000008988827221 */ /* 0x000fe40000010000 */
[----:B------:R-:W-:Y:S02]  /*95b0*/  FMUL.FTZ R137, R28, R198 ;  /* 0x000000c61c897220 */ /* 0x000fe40000410000 */
[----:B0-----:R-:W-:Y:S02]  /*95c0*/  FMUL.FTZ R156, R141, R155 ;  /* 0x0000009b8d9c7220 */ /* 0x001fe40000410000 */
[----:B------:R-:W-:Y:S01]  /*95d0*/  FMUL.FTZ R158, R120, R201 ;  /* 0x000000c9789e7220 */ /* 0x000fe20000410000 */
[----:B------:R-:W-:Y:S01]  /*95e0*/  IADD3 R201, R116, 0x340, RZ ;  /* 0x0000034074c97810 */ /* 0x000fe20007ffe0ff */
[----:B------:R-:W-:Y:S02]  /*95f0*/  FADD.FTZ R131, -R131, R138 ;  /* 0x0000008a83837221 */ /* 0x000fe40000010100 */
[-C--:B------:R-:W-:Y:S01]  /*9600*/  FFMA.FTZ R59, R27, R146.reuse, R59 ;  /* 0x000000921b3b7223 */ /* 0x080fe2000001003b */
[----:B------:R0:W-:Y:S01]  /*9610*/  STS [R235.X4+0x10bc], R158 ;  /* 0x0010bc9eeb007388 */ /* 0x0001e20000004800 */
[----:B------:R-:W-:-:S02]  /*9620*/  FFMA.FTZ R120, R120, R146, R143 ;  /* 0x0000009278787223 */ /* 0x000fc4000001008f */
[C---:B------:R-:W-:Y:S02]  /*9630*/  FMUL.FTZ R146, R141.reuse, R140 ;  /* 0x0000008c8d927220 */ /* 0x040fe40000410000 */
[-C--:B------:R-:W-:Y:S02]  /*9640*/  FMUL.FTZ R141, R141, R137.reuse ;  /* 0x000000898d8d7220 */ /* 0x080fe40000410000 */
[-C--:B------:R-:W-:Y:S02]  /*9650*/  FFMA.FTZ R156, R144, R137.reuse, R156 ;  /* 0x00000089909c7223 */ /* 0x080fe4000001009c */
[----:B------:R-:W-:Y:S02]  /*9660*/  FMUL.FTZ R140, R0, R137 ;  /* 0x00000089008c7220 */ /* 0x000fe40000410000 */
[C---:B------:R-:W-:Y:S02]  /*9670*/  FMUL.FTZ R136, R132.reuse, -R130 ;  /* 0x8000008284887220 */ /* 0x040fe40000410000 */
[-C--:B------:R-:W-:Y:S01]  /*9680*/  FMUL.FTZ R137, R132, -R131.reuse ;  /* 0x8000008384897220 */ /* 0x080fe20000410000 */
[----:B------:R1:W-:Y:S01]  /*9690*/  STS [R235.X4+0x10b0], R140 ;  /* 0x0010b08ceb007388 */ /* 0x0003e20000004800 */
[----:B------:R-:W-:-:S02]  /*96a0*/  FFMA.FTZ R136, R134, R131, R136 ;  /* 0x0000008386887223 */ /* 0x000fc40000010088 */
[----:B------:R-:W-:Y:S02]  /*96b0*/  FFMA.FTZ R132, R134, R130, -R137 ;  /* 0x0000008286847223 */ /* 0x000fe40000010889 */
[----:B------:R-:W-:Y:S02]  /*96c0*/  FMUL.FTZ R137, R34, R16 ;  /* 0x0000001022897220 */ /* 0x000fe40000410000 */
[----:B------:R-:W-:Y:S02]  /*96d0*/  FADD.FTZ R133, -R133, R136 ;  /* 0x0000008885857221 */ /* 0x000fe40000010100 */
[----:B------:R-:W-:Y:S02]  /*96e0*/  FADD.FTZ R132, R135, R132 ;  /* 0x0000008487847221 */ /* 0x000fe40000010000 */
[----:B------:R-:W-:Y:S02]  /*96f0*/  FMUL.FTZ R138, R33, R13 ;  /* 0x0000000d218a7220 */ /* 0x000fe40000410000 */
[----:B------:R-:W-:Y:S01]  /*9700*/  FMUL.FTZ R139, R199, UR35 ;  /* 0x00000023c78b7c20 */ /* 0x000fe20008410000 */
[----:B------:R-:W-:Y:S01]  /*9710*/  IADD3 R199, R116, 0x320, RZ ;  /* 0x0000032074c77810 */ /* 0x000fe20007ffe0ff */
[----:B------:R-:W-:-:S02]  /*9720*/  FFMA.FTZ R135, R17, -R137, R181 ;  /* 0x8000008911877223 */ /* 0x000fc400000100b5 */
[C---:B------:R-:W-:Y:S02]  /*9730*/  FMUL.FTZ R157, R34.reuse, R133 ;  /* 0x00000085229d7220 */ /* 0x040fe40000410000 */
[----:B------:R-:W-:Y:S02]  /*9740*/  FMUL.FTZ R159, R34, R132 ;  /* 0x00000084229f7220 */ /* 0x000fe40000410000 */
[----:B------:R-:W-:Y:S02]  /*9750*/  FFMA.FTZ R134, R18, -R137, R180 ;  /* 0x8000008912867223 */ /* 0x000fe400000100b4 */
[-C--:B------:R-:W-:Y:S02]  /*9760*/  FFMA.FTZ R136, R15, -R138.reuse, R182 ;  /* 0x8000008a0f887223 */ /* 0x080fe400000100b6 */
[----:B------:R-:W-:Y:S02]  /*9770*/  FFMA.FTZ R137, R14, -R138, R233 ;  /* 0x8000008a0e897223 */ /* 0x000fe400000100e9 */
[----:B------:R-:W-:-:S02]  /*9780*/  FADD.FTZ R79, R160, R79 ;  /* 0x0000004fa04f7221 */ /* 0x000fc40000010000 */
[----:B------:R-:W-:Y:S02]  /*9790*/  FFMA.FTZ R145, R198, UR34, R139 ;  /* 0x00000022c6917c23 */ /* 0x000fe4000801008b */
[----:B------:R-:W-:Y:S02]  /*97a0*/  FMUL.FTZ R138, R135, R157 ;  /* 0x0000009d878a7220 */ /* 0x000fe40000410000 */
[C---:B0-----:R-:W-:Y:S02]  /*97b0*/  FMUL.FTZ R158, R33.reuse, R131 ;  /* 0x00000083219e7220 */ /* 0x041fe40000410000 */
[----:B------:R-:W-:Y:S02]  /*97c0*/  FMUL.FTZ R160, R33, R130 ;  /* 0x0000008221a07220 */ /* 0x000fe40000410000 */
[----:B------:R-:W-:Y:S02]  /*97d0*/  FMUL.FTZ R139, R135, R159 ;  /* 0x0000009f878b7220 */ /* 0x000fe40000410000 */
[----:B------:R-:W-:-:S02]  /*97e0*/  FMUL.FTZ R142, R0, R155 ;  /* 0x0000009b008e7220 */ /* 0x000fc40000410000 */
[----:B------:R-:W-:Y:S02]  /*97f0*/  FFMA.FTZ R155, R144, R155, -R141 ;  /* 0x0000009b909b7223 */ /* 0x000fe4000001088d */
[C---:B------:R-:W-:Y:S01]  /*9800*/  FFMA.FTZ R138, R134.reuse, R159, R138 ;  /* 0x0000009f868a7223 */ /* 0x040fe2000001008a */
[----:B------:R0:W-:Y:S01]  /*9810*/  STS [R235.X4+0x10b4], R142 ;  /* 0x0010b48eeb007388 */ /* 0x0001e20000004800 */
[C---:B------:R-:W-:Y:S02]  /*9820*/  FMUL.FTZ R141, R137.reuse, R158 ;  /* 0x0000009e898d7220 */ /* 0x040fe40000410000 */
[----:B------:R-:W-:Y:S02]  /*9830*/  FMUL.FTZ R143, R137, R160 ;  /* 0x000000a0898f7220 */ /* 0x000fe40000410000 */
[----:B------:R-:W-:Y:S02]  /*9840*/  FFMA.FTZ R139, R134, R157, -R139 ;  /* 0x0000009d868b7223 */ /* 0x000fe4000001088b */
[----:B-1----:R-:W-:-:S02]  /*9850*/  FADD.FTZ R140, RZ, R138 ;  /* 0x0000008aff8c7221 */ /* 0x002fc40000010000 */
[C---:B------:R-:W-:Y:S02]  /*9860*/  FFMA.FTZ R141, R136.reuse, R160, R141 ;  /* 0x000000a0888d7223 */ /* 0x040fe4000001008d */
[----:B0-----:R-:W-:Y:S02]  /*9870*/  FFMA.FTZ R142, R136, R158, -R143 ;  /* 0x0000009e888e7223 */ /* 0x001fe4000001088f */
[----:B------:R-:W-:Y:S02]  /*9880*/  FADD.FTZ R139, RZ, R139 ;  /* 0x0000008bff8b7221 */ /* 0x000fe40000010000 */
[----:B------:R-:W-:Y:S02]  /*9890*/  FFMA.FTZ R138, R144, R145, R146 ;  /* 0x00000091908a7223 */ /* 0x000fe40000010092 */
[----:B------:R-:W-:Y:S02]  /*98a0*/  FMUL.FTZ R145, R32, R10 ;  /* 0x0000000a20917220 */ /* 0x000fe40000410000 */
[----:B------:R-:W-:-:S02]  /*98b0*/  FADD.FTZ R80, R161, R80 ;  /* 0x00000050a1507221 */ /* 0x000fc40000010000 */
[----:B------:R-:W-:Y:S02]  /*98c0*/  FADD.FTZ R143, R140, R141 ;  /* 0x0000008d8c8f7221 */ /* 0x000fe40000010000 */
[----:B------:R-:W-:Y:S02]  /*98d0*/  FADD.FTZ R144, R139, R142 ;  /* 0x0000008e8b907221 */ /* 0x000fe40000010000 */
[----:B------:R-:W-:Y:S02]  /*98e0*/  FMUL.FTZ R142, R31, R7 ;  /* 0x000000071f8e7220 */ /* 0x000fe40000410000 */
[----:B------:R-:W-:Y:S02]  /*98f0*/  FFMA.FTZ R140, R12, -R145, R231 ;  /* 0x800000910c8c7223 */ /* 0x000fe400000100e7 */
[C---:B------:R-:W-:Y:S02]  /*9900*/  FMUL.FTZ R161, R32.reuse, R122 ;  /* 0x0000007a20a17220 */ /* 0x040fe40000410000 */
[----:B------:R-:W-:-:S02]  /*9910*/  FMUL.FTZ R163, R32, R121 ;  /* 0x0000007920a37220 */ /* 0x000fc40000410000 */
[----:B------:R-:W-:Y:S02]  /*9920*/  FFMA.FTZ R139, R11, -R145, R232 ;  /* 0x800000910b8b7223 */ /* 0x000fe400000100e8 */
[-C--:B------:R-:W-:Y:S02]  /*9930*/  FFMA.FTZ R141, R8, -R142.reuse, R230 ;  /* 0x8000008e088d7223 */ /* 0x080fe400000100e6 */
[C---:B------:R-:W-:Y:S02]  /*9940*/  FMUL.FTZ R146, R140.reuse, R161 ;  /* 0x000000a18c927220 */ /* 0x040fe40000410000 */
[----:B------:R-:W-:Y:S02]  /*9950*/  FFMA.FTZ R142, R9, -R142, R229 ;  /* 0x8000008e098e7223 */ /* 0x000fe400000100e5 */
[----:B------:R-:W-:Y:S02]  /*9960*/  FMUL.FTZ R162, R31, R119 ;  /* 0x000000771fa27220 */ /* 0x000fe40000410000 */
[----:B------:R-:W-:-:S02]  /*9970*/  FMUL.FTZ R166, R140, R163 ;  /* 0x000000a38ca67220 */ /* 0x000fc40000410000 */
[----:B------:R-:W-:Y:S02]  /*9980*/  FMUL.FTZ R164, R31, R118 ;  /* 0x000000761fa47220 */ /* 0x000fe40000410000 */
[C---:B------:R-:W-:Y:S02]  /*9990*/  FFMA.FTZ R146, R139.reuse, R163, R146 ;  /* 0x000000a38b927223 */ /* 0x040fe40000010092 */
[C---:B------:R-:W-:Y:S02]  /*99a0*/  FMUL.FTZ R165, R142.reuse, R162 ;  /* 0x000000a28ea57220 */ /* 0x040fe40000410000 */
[----:B------:R-:W-:Y:S02]  /*99b0*/  FFMA.FTZ R145, R139, R161, -R166 ;  /* 0x000000a18b917223 */ /* 0x000fe400000108a6 */
[----:B------:R-:W-:Y:S02]  /*99c0*/  FMUL.FTZ R166, R142, R164 ;  /* 0x000000a48ea67220 */ /* 0x000fe40000410000 */
[----:B------:R-:W-:-:S02]  /*99d0*/  FADD.FTZ R143, R143, R146 ;  /* 0x000000928f8f7221 */ /* 0x000fc40000010000 */
[C---:B------:R-:W-:Y:S02]  /*99e0*/  FFMA.FTZ R146, R141.reuse, R164, R165 ;  /* 0x000000a48d927223 */ /* 0x040fe400000100a5 */
[----:B------:R-:W-:Y:S02]  /*99f0*/  FADD.FTZ R144, R144, R145 ;  /* 0x0000009190907221 */ /* 0x000fe40000010000 */
[----:B------:R-:W-:Y:S02]  /*9a00*/  FFMA.FTZ R145, R141, R162, -R166 ;  /* 0x000000a28d917223 */ /* 0x000fe400000108a6 */
[----:B------:R-:W-:Y:S02]  /*9a10*/  FMUL.FTZ R167, R30, R4 ;  /* 0x000000041ea77220 */ /* 0x000fe40000410000 */
[----:B------:R-:W-:Y:S02]  /*9a20*/  FADD.FTZ R165, R143, R146 ;  /* 0x000000928fa57221 */ /* 0x000fe40000010000 */
[----:B------:R-:W-:-:S02]  /*9a30*/  FMUL.FTZ R146, R29, R2 ;  /* 0x000000021d927220 */ /* 0x000fc40000410000 */
[----:B------:R-:W-:Y:S02]  /*9a40*/  FADD.FTZ R166, R144, R145 ;  /* 0x0000009190a67221 */ /* 0x000fe40000010000 */
[----:B------:R-:W-:Y:S02]  /*9a50*/  FADD.FTZ R82, R177, R82 ;  /* 0x00000052b1527221 */ /* 0x000fe40000010000 */
[-C--:B------:R-:W-:Y:S02]  /*9a60*/  FFMA.FTZ R143, R5, -R167.reuse, R228 ;  /* 0x800000a7058f7223 */ /* 0x080fe400000100e4 */
[----:B------:R-:W-:Y:S02]  /*9a70*/  FFMA.FTZ R144, R6, -R167, R227 ;  /* 0x800000a706907223 */ /* 0x000fe400000100e3 */
[----:B------:R-:W-:Y:S02]  /*9a80*/  FMUL.FTZ R169, R30, R67 ;  /* 0x000000431ea97220 */ /* 0x000fe40000410000 */
[----:B------:R-:W-:-:S02]  /*9a90*/  FMUL.FTZ R177, R66, UR35 ;  /* 0x0000002342b17c20 */ /* 0x000fc40008410000 */
[----:B------:R-:W-:Y:S02]  /*9aa0*/  FMUL.FTZ R167, R30, R117 ;  /* 0x000000751ea77220 */ /* 0x000fe40000410000 */
[----:B------:R-:W-:Y:S02]  /*9ab0*/  FADD.FTZ R81, R176, R81 ;  /* 0x00000051b0517221 */ /* 0x000fe40000010000 */
[-C--:B------:R-:W-:Y:S02]  /*9ac0*/  FFMA.FTZ R145, R3, -R146.reuse, R226 ;  /* 0x8000009203917223 */ /* 0x080fe400000100e2 */
[----:B------:R-:W-:Y:S02]  /*9ad0*/  FFMA.FTZ R176, R234, -R146, R225 ;  /* 0x80000092eab07223 */ /* 0x000fe400000100e1 */
[----:B------:R-:W-:Y:S02]  /*9ae0*/  FADD.FTZ R86, R179, R86 ;  /* 0x00000056b3567221 */ /* 0x000fe40000010000 */
[----:B------:R-:W-:-:S02]  /*9af0*/  FMUL.FTZ R146, R144, R169 ;  /* 0x000000a990927220 */ /* 0x000fc40000410000 */
[C---:B------:R-:W-:Y:S02]  /*9b00*/  FMUL.FTZ R185, R29.reuse, R236 ;  /* 0x000000ec1db97220 */ /* 0x040fe40000410000 */
[-C--:B------:R-:W-:Y:S02]  /*9b10*/  FMUL.FTZ R170, R144, R167.reuse ;  /* 0x000000a790aa7220 */ /* 0x080fe40000410000 */
[----:B------:R-:W-:Y:S02]  /*9b20*/  FFMA.FTZ R179, R236, UR34, -R177 ;  /* 0x00000022ecb37c23 */ /* 0x000fe400080108b1 */
[----:B------:R-:W-:Y:S02]  /*9b30*/  FMUL.FTZ R183, R29, R66 ;  /* 0x000000421db77220 */ /* 0x000fe40000410000 */
[----:B------:R-:W-:Y:S02]  /*9b40*/  FFMA.FTZ R168, R143, R167, R146 ;  /* 0x000000a78fa87223 */ /* 0x000fe40000010092 */
[----:B------:R-:W-:-:S02]  /*9b50*/  FMUL.FTZ R184, R176, R185 ;  /* 0x000000b9b0b87220 */ /* 0x000fc40000410000 */
[----:B------:R-:W-:Y:S02]  /*9b60*/  FFMA.FTZ R177, R143, R169, -R170 ;  /* 0x000000a98fb17223 */ /* 0x000fe400000108aa */
[----:B------:R-:W-:Y:S01]  /*9b70*/  FMUL.FTZ R146, R176, R179 ;  /* 0x000000b3b0927220 */ /* 0x000fe20000410000 */
[----:B------:R-:W-:Y:S01]  /*9b80*/  IADD3 R179, R116, 0x1e0, RZ ;  /* 0x000001e074b37810 */ /* 0x000fe20007ffe0ff */
[-C--:B------:R-:W-:Y:S02]  /*9b90*/  FMUL.FTZ R176, R176, R183.reuse ;  /* 0x000000b7b0b07220 */ /* 0x080fe40000410000 */
[----:B------:R-:W-:Y:S02]  /*9ba0*/  FADD.FTZ R165, R165, R168 ;  /* 0x000000a8a5a57221 */ /* 0x000fe40000010000 */
[----:B------:R-:W-:Y:S02]  /*9bb0*/  FADD.FTZ R166, R166, R177 ;  /* 0x000000b1a6a67221 */ /* 0x000fe40000010000 */
[----:B------:R-:W-:-:S02]  /*9bc0*/  FFMA.FTZ R184, R145, R183, R184 ;  /* 0x000000b791b87223 */ /* 0x000fc400000100b8 */
[----:B------:R-:W-:Y:S02]  /*9bd0*/  FFMA.FTZ R177, R145, R185, -R176 ;  /* 0x000000b991b17223 */ /* 0x000fe400000108b0 */
[----:B------:R-:W-:Y:S02]  /*9be0*/  FADD.FTZ R165, R165, R184 ;  /* 0x000000b8a5a57221 */ /* 0x000fe40000010000 */
[----:B------:R-:W-:Y:S01]  /*9bf0*/  FADD.FTZ R168, R166, R177 ;  /* 0x000000b1a6a87221 */ /* 0x000fe20000010000 */
[----:B------:R-:W-:Y:S01]  /*9c00*/  IADD3 R177, R116, 0x1c0, RZ ;  /* 0x000001c074b17810 */ /* 0x000fe20007ffe0ff */
[----:B------:R-:W-:Y:S02]  /*9c10*/  FADD.FTZ R165, R165, R156 ;  /* 0x0000009ca5a57221 */ /* 0x000fe40000010000 */
[----:B------:R-:W-:Y:S01]  /*9c20*/  FADD.FTZ R156, R168, R155 ;  /* 0x0000009ba89c7221 */ /* 0x000fe20000010000 */
[----:B------:R-:W-:Y:S01]  /*9c30*/  IADD3 R155, R116, 0x60, RZ ;  /* 0x00000060749b7810 */ /* 0x000fe20007ffe0ff */
[----:B------:R-:W-:-:S02]  /*9c40*/  FADD.FTZ R165, R165, R154 ;  /* 0x0000009aa5a57221 */ /* 0x000fc40000010000 */
[----:B------:R-:W-:Y:S02]  /*9c50*/  FADD.FTZ R156, R156, R147 ;  /* 0x000000939c9c7221 */ /* 0x000fe40000010000 */
[----:B------:R-:W-:Y:S01]  /*9c60*/  FADD.FTZ R152, R165, R152 ;  /* 0x00000098a5987221 */ /* 0x000fe20000010000 */
[----:B------:R-:W-:Y:S01]  /*9c70*/  IADD3 R165, R116, 0x100, RZ ;  /* 0x0000010074a57810 */ /* 0x000fe20007ffe0ff */
[----:B------:R-:W-:Y:S02]  /*9c80*/  FADD.FTZ R153, R156, R153 ;  /* 0x000000999c997221 */ /* 0x000fe40000010000 */
[----:B------:R-:W-:Y:S02]  /*9c90*/  FADD.FTZ R151, R152, R151 ;  /* 0x0000009798977221 */ /* 0x000fe40000010000 */
[----:B------:R-:W-:Y:S01]  /*9ca0*/  FADD.FTZ R150, R153, R150 ;  /* 0x0000009699967221 */ /* 0x000fe20000010000 */
[----:B------:R-:W-:Y:S01]  /*9cb0*/  IADD3 R153, R116, 0x40, RZ ;  /* 0x0000004074997810 */ /* 0x000fe20007ffe0ff */
[----:B------:R-:W-:Y:S01]  /*9cc0*/  FMUL.FTZ R170, R2, R183 ;  /* 0x000000b702aa7220 */ /* 0x000fe20000410000 */
[----:B------:R-:W-:Y:S01]  /*9cd0*/  IADD3 R183, R116, 0x220, RZ ;  /* 0x0000022074b77810 */ /* 0x000fe20007ffe0ff */
[----:B------:R-:W-:Y:S01]  /*9ce0*/  FADD.FTZ R150, R150, R149 ;  /* 0x0000009596967221 */ /* 0x000fe20000010000 */
[----:B------:R-:W-:Y:S01]  /*9cf0*/  LEA.HI.SX32 R149, R250, R116, 0x1b ;  /* 0x00000074fa957211 */ /* 0x000fe200078fdaff */
[----:B------:R-:W-:Y:S01]  /*9d00*/  FMUL.FTZ R176, R2, R185 ;  /* 0x000000b902b07220 */ /* 0x000fe20000410000 */
[----:B------:R-:W-:Y:S01]  /*9d10*/  STS [R235.X4+0x10a8], R170 ;  /* 0x0010a8aaeb007388 */ /* 0x000fe20000004800 */
[----:B------:R-:W-:Y:S01]  /*9d20*/  FADD.FTZ R171, R150, R171 ;  /* 0x000000ab96ab7221 */ /* 0x000fe20000010000 */
        /* <DEDUP_REMOVED lines=21> */
[----:B------:R-:W-:Y:S01]  /*9e80*/  FADD.FTZ R148, R151, R148 ;  /* 0x0000009497947221 */ /* 0x000fe20000010000 */
[----:B------:R0:W-:Y:S01]  /*9e90*/  STS [R235.X4+0x1090], R154 ;  /* 0x0010909aeb007388 */ /* 0x0001e20000004800 */
        /* <DEDUP_REMOVED lines=8> */
[----:B------:R-:W-:Y:S01]  /*9f20*/  FFMA.FTZ R54, R22, R191, R54 ;  /* 0x000000bf16367223 */ /* 0x000fe20000010036 */
[C---:B------:R-:W-:Y:S01]  /*9f30*/  IADD3 R171, R116.reuse, 0x160, RZ ;  /* 0x0000016074ab7810 */ /* 0x040fe20007ffe0ff */
[----:B------:R-:W-:Y:S01]  /*9f40*/  FADD.FTZ R147, R175, R186 ;  /* 0x000000baaf937221 */ /* 0x000fe20000010000 */
[----:B------:R-:W-:Y:S01]  /*9f50*/  STS [R235.X4+0x108c], R158 ;  /* 0x00108c9eeb007388 */ /* 0x000fe20000004800 */
[----:B------:R-:W-:Y:S01]  /*9f60*/  FADD.FTZ R148, R187, R172 ;  /* 0x000000acbb947221 */ /* 0x000fe20000010000 */
[C---:B------:R-:W-:Y:S01]  /*9f70*/  IADD3 R173, R116.reuse, 0x180, RZ ;  /* 0x0000018074ad7810 */ /* 0x040fe20007ffe0ff */
[----:B------:R-:W-:Y:S01]  /*9f80*/  FADD.FTZ R147, R147, R174 ;  /* 0x000000ae93937221 */ /* 0x000fe20000010000 */
[----:B------:R2:W-:Y:S01]  /*9f90*/  STS [R235.X4+0x1080], R150 ;  /* 0x00108096eb007388 */ /* 0x0005e20000004800 */
[----:B------:R-:W-:Y:S01]  /*9fa0*/  IADD3 R175, R116, 0x1a0, RZ ;  /* 0x000001a074af7810 */ /* 0x000fe20007ffe0ff */
[----:B------:R-:W-:Y:S01]  /*9fb0*/  FFMA.FTZ R232, -R48, R231, -RZ ;  /* 0x000000e730e87223 */ /* 0x000fe200000109ff */
[C---:B------:R-:W-:Y:S01]  /*9fc0*/  IADD3 R187, R116.reuse, 0x260, RZ ;  /* 0x0000026074bb7810 */ /* 0x040fe20007ffe0ff */
[----:B------:R3:W-:Y:S01]  /*9fd0*/  STS [R235.X4+0x1084], R152 ;  /* 0x00108498eb007388 */ /* 0x0007e20000004800 */
[----:B------:R-:W-:Y:S01]  /*9fe0*/  IADD3 R191, R116, 0x2a0, RZ ;  /* 0x000002a074bf7810 */ /* 0x000fe20007ffe0ff */
[----:B------:R-:W-:Y:S01]  /*9ff0*/  FADD.FTZ R85, R196, R85 ;  /* 0x00000055c4557221 */ /* 0x000fe20000010000 */
[-C--:B0-----:R-:W-:Y:S01]  /*a000*/  LEA.HI.SX32 R154, R159, R116.reuse, 0x1b ;  /* 0x000000749f9a7211 */ /* 0x081fe200078fdaff */
[----:B------:R-:W-:Y:S01]  /*a010*/  BAR.SYNC.DEFER_BLOCKING 0x0 ;  /* 0x0000000000007b1d */ /* 0x000fe20000010000 */
[-C--:B-1----:R-:W-:Y:S01]  /*a020*/  LEA.HI.SX32 R156, R163, R116.reuse, 0x1b ;  /* 0x00000074a39c7211 */ /* 0x082fe200078fdaff */
[----:B------:R-:W-:Y:S01]  /*a030*/  FADD.FTZ R83, R188, R83 ;  /* 0x00000053bc537221 */ /* 0x000fe20000010000 */
[-C--:B--2---:R-:W-:Y:S01]  /*a040*/  LEA.HI.SX32 R150, R151, R116.reuse, 0x1b ;  /* 0x0000007497967211 */ /* 0x084fe200078fdaff */
[C---:B------:R-:W-:Y:S01]  /*a050*/  FFMA.FTZ R240, -R50.reuse, R181, -RZ ;  /* 0x000000b532f07223 */ /* 0x040fe200000109ff */
[----:B------:R-:W-:Y:S01]  /*a060*/  LEA.HI.SX32 R151, R153, R116, 0x1b ;  /* 0x0000007499977211 */ /* 0x000fe200078fdaff */
[----:B------:R-:W-:Y:S01]  /*a070*/  FMUL.FTZ R244, R50, R180 ;  /* 0x000000b432f47220 */ /* 0x000fe20000410000 */
[----:B---3--:R-:W-:Y:S01]  /*a080*/  LEA.HI.SX32 R152, R155, R116, 0x1b ;  /* 0x000000749b987211 */ /* 0x008fe200078fdaff */
[----:B------:R-:W-:Y:S01]  /*a090*/  FMUL.FTZ R246, R49, R182 ;  /* 0x000000b631f67220 */ /* 0x000fe20000410000 */
[-C--:B------:R-:W-:Y:S01]  /*a0a0*/  LEA.HI.SX32 R153, R157, R116.reuse, 0x1b ;  /* 0x000000749d997211 */ /* 0x080fe200078fdaff */
[----:B------:R-:W-:Y:S01]  /*a0b0*/  FFMA.FTZ R242, -R49, R233, -RZ ;  /* 0x000000e931f27223 */ /* 0x000fe200000109ff */
[----:B------:R-:W-:Y:S01]  /*a0c0*/  LEA.HI.SX32 R155, R161, R116, 0x1b ;  /* 0x00000074a19b7211 */ /* 0x000fe200078fdaff */
[----:B------:R-:W-:Y:S01]  /*a0d0*/  FMUL.FTZ R250, R47, R230 ;  /* 0x000000e62ffa7220 */ /* 0x000fe20000410000 */
[-C--:B------:R-:W-:Y:S01]  /*a0e0*/  LEA.HI.SX32 R157, R165, R116.reuse, 0x1b ;  /* 0x00000074a59d7211 */ /* 0x080fe200078fdaff */
[----:B------:R-:W-:Y:S01]  /*a0f0*/  FFMA.FTZ R230, -R47, R229, -RZ ;  /* 0x000000e52fe67223 */ /* 0x000fe200000109ff */
[----:B------:R-:W-:Y:S01]  /*a100*/  LEA.HI.SX32 R158, R167, R116, 0x1b ;  /* 0x00000074a79e7211 */ /* 0x000fe200078fdaff */
[----:B------:R-:W-:Y:S01]  /*a110*/  FFMA.FTZ R126, -R36, R126, -RZ ;  /* 0x0000007e247e7223 */ /* 0x000fe200000109ff */
[----:B------:R-:W-:Y:S01]  /*a120*/  LEA.HI.SX32 R159, R169, R116, 0x1b ;  /* 0x00000074a99f7211 */ /* 0x000fe200078fdaff */
[----:B------:R-:W-:Y:S01]  /*a130*/  FFMA.FTZ R128, -R37, R128, -RZ ;  /* 0x0000008025807223 */ /* 0x000fe200000109ff */
[----:B------:R-:W-:Y:S01]  /*a140*/  LEA.HI.SX32 R160, R171, R116, 0x1b ;  /* 0x00000074aba07211 */ /* 0x000fe200078fdaff */
[----:B------:R-:W-:Y:S01]  /*a150*/  FMUL.FTZ R234, R234, R236 ;  /* 0x000000eceaea7220 */ /* 0x000fe20000410000 */
[----:B------:R-:W-:-:S02]  /*a160*/  LEA.HI.SX32 R161, R173, R116, 0x1b ;  /* 0x00000074ada17211 */ /* 0x000fc400078fdaff */
[-C--:B------:R-:W-:Y:S01]  /*a170*/  LEA.HI.SX32 R162, R175, R116.reuse, 0x1b ;  /* 0x00000074afa27211 */ /* 0x080fe200078fdaff */
[----:B------:R-:W0:Y:S01]  /*a180*/  LDS R180, [R150.X4+0x1100] ;  /* 0x0011000096b47984 */ /* 0x000e220000004800 */
[-C--:B------:R-:W-:Y:S02]  /*a190*/  LEA.HI.SX32 R163, R177, R116.reuse, 0x1b ;  /* 0x00000074b1a37211 */ /* 0x080fe400078fdaff */
[-C--:B------:R-:W-:Y:S01]  /*a1a0*/  LEA.HI.SX32 R164, R179, R116.reuse, 0x1b ;  /* 0x00000074b3a47211 */ /* 0x080fe200078fdaff */
[----:B------:R-:W1:Y:S01]  /*a1b0*/  LDS R181, [R151.X4+0x1180] ;  /* 0x0011800097b57984 */ /* 0x000e620000004800 */
[-C--:B------:R-:W-:Y:S02]  /*a1c0*/  LEA.HI.SX32 R165, R183, R116.reuse, 0x1b ;  /* 0x00000074b7a57211 */ /* 0x080fe400078fdaff */
[-C--:B------:R-:W-:Y:S01]  /*a1d0*/  LEA.HI.SX32 R166, R185, R116.reuse, 0x1b ;  /* 0x00000074b9a67211 */ /* 0x080fe200078fdaff */
[----:B------:R-:W2:Y:S01]  /*a1e0*/  LDS R182, [R152.X4+0x1200] ;  /* 0x0012000098b67984 */ /* 0x000ea20000004800 */
[----:B------:R-:W-:-:S02]  /*a1f0*/  LEA.HI.SX32 R167, R187, R116, 0x1b ;  /* 0x00000074bba77211 */ /* 0x000fc400078fdaff */
[-C--:B------:R-:W-:Y:S01]  /*a200*/  LEA.HI.SX32 R168, R189, R116.reuse, 0x1b ;  /* 0x00000074bda87211 */ /* 0x080fe200078fdaff */
[----:B------:R-:W3:Y:S01]  /*a210*/  LDS R183, [R153.X4+0x1280] ;  /* 0x0012800099b77984 */ /* 0x000ee20000004800 */
[-C--:B------:R-:W-:Y:S02]  /*a220*/  LEA.HI.SX32 R169, R191, R116.reuse, 0x1b ;  /* 0x00000074bfa97211 */ /* 0x080fe400078fdaff */
[-C--:B------:R-:W-:Y:S01]  /*a230*/  LEA.HI.SX32 R170, R193, R116.reuse, 0x1b ;  /* 0x00000074c1aa7211 */ /* 0x080fe200078fdaff */
[----:B------:R-:W4:Y:S01]  /*a240*/  LDS R184, [R154.X4+0x1300] ;  /* 0x001300009ab87984 */ /* 0x000f220000004800 */
[-C--:B------:R-:W-:Y:S02]  /*a250*/  LEA.HI.SX32 R171, R195, R116.reuse, 0x1b ;  /* 0x00000074c3ab7211 */ /* 0x080fe400078fdaff */
[-C--:B------:R-:W-:Y:S01]  /*a260*/  LEA.HI.SX32 R172, R197, R116.reuse, 0x1b ;  /* 0x00000074c5ac7211 */ /* 0x080fe200078fdaff */
[----:B------:R-:W0:Y:S01]  /*a270*/  LDS R185, [R155.X4+0x1380] ;  /* 0x001380009bb97984 */ /* 0x000e220000004800 */
[----:B------:R-:W-:-:S02]  /*a280*/  LEA.HI.SX32 R173, R199, R116, 0x1b ;  /* 0x00000074c7ad7211 */ /* 0x000fc400078fdaff */
[-C--:B------:R-:W-:Y:S01]  /*a290*/  LEA.HI.SX32 R174, R201, R116.reuse, 0x1b ;  /* 0x00000074c9ae7211 */ /* 0x080fe200078fdaff */
[----:B------:R-:W0:Y:S01]  /*a2a0*/  LDS R186, [R156.X4+0x1400] ;  /* 0x001400009cba7984 */ /* 0x000e220000004800 */
[-C--:B------:R-:W-:Y:S02]  /*a2b0*/  LEA.HI.SX32 R175, R203, R116.reuse, 0x1b ;  /* 0x00000074cbaf7211 */ /* 0x080fe400078fdaff */
[-C--:B------:R-:W-:Y:S01]  /*a2c0*/  LEA.HI.SX32 R176, R205, R116.reuse, 0x1b ;  /* 0x00000074cdb07211 */ /* 0x080fe200078fdaff */
[----:B------:R-:W0:Y:S01]  /*a2d0*/  LDS R187, [R157.X4+0x1480] ;  /* 0x001480009dbb7984 */ /* 0x000e220000004800 */
[-C--:B------:R-:W-:Y:S02]  /*a2e0*/  LEA.HI.SX32 R177, R207, R116.reuse, 0x1b ;  /* 0x00000074cfb17211 */ /* 0x080fe400078fdaff */
[-C--:B------:R-:W-:Y:S01]  /*a2f0*/  LEA.HI.SX32 R178, R209, R116.reuse, 0x1b ;  /* 0x00000074d1b27211 */ /* 0x080fe200078fdaff */
[----:B------:R-:W0:Y:S01]  /*a300*/  LDS R188, [R158.X4+0x1500] ;  /* 0x001500009ebc7984 */ /* 0x000e220000004800 */
[----:B------:R-:W-:-:S03]  /*a310*/  LEA.HI.SX32 R179, R237, R116, 0x1b ;  /* 0x00000074edb37211 */ /* 0x000fc600078fdaff */
        /* <DEDUP_REMOVED lines=26> */
[----:B-----5:R-:W-:-:S02]  /*a4c0*/  FMUL.FTZ R232, R42, R220 ;  /* 0x000000dc2ae87220 */ /* 0x020fc40000410000 */
[----:B------:R-:W-:Y:S01]  /*a4d0*/  FFMA.FTZ R220, -R42, R219, -RZ ;  /* 0x000000db2adc7223 */ /* 0x000fe200000109ff */
[----:B------:R5:W-:Y:S01]  /*a4e0*/  STS [R235.X4+0x2100], R244 ;  /* 0x002100f4eb007388 */ /* 0x000be20000004800 */
[C---:B-1----:R-:W-:Y:S02]  /*a4f0*/  FMUL.FTZ R240, R46.reuse, R228 ;  /* 0x000000e42ef07220 */ /* 0x042fe40000410000 */
[----:B------:R-:W-:Y:S01]  /*a500*/  FFMA.FTZ R228, -R46, R227, -RZ ;  /* 0x000000e32ee47223 */ /* 0x000fe200000109ff */
[----:B------:R1:W-:Y:S01]  /*a510*/  STS [R235.X4+0x2144], R220 ;  /* 0x002144dceb007388 */ /* 0x0003e20000004800 */
[C---:B--2---:R-:W-:Y:S02]  /*a520*/  FMUL.FTZ R242, R44.reuse, R224 ;  /* 0x000000e02cf27220 */ /* 0x044fe40000410000 */
[----:B------:R-:W-:Y:S01]  /*a530*/  FFMA.FTZ R224, -R44, R223, -RZ ;  /* 0x000000df2ce07223 */ /* 0x000fe200000109ff */
[----:B------:R2:W-:Y:S01]  /*a540*/  STS [R235.X4+0x211c], R230 ;  /* 0x00211ce6eb007388 */ /* 0x0005e20000004800 */
[----:B-----5:R-:W-:-:S02]  /*a550*/  FMUL.FTZ R244, R45, R226 ;  /* 0x000000e22df47220 */ /* 0x020fc40000410000 */
[----:B------:R-:W-:Y:S01]  /*a560*/  FFMA.FTZ R226, -R45, R225, -RZ ;  /* 0x000000e12de27223 */ /* 0x000fe200000109ff */
[----:B------:R5:W-:Y:S01]  /*a570*/  STS [R235.X4+0x2124], R228 ;  /* 0x002124e4eb007388 */ /* 0x000be20000004800 */
[C---:B-1----:R-:W-:Y:S02]  /*a580*/  FMUL.FTZ R220, R38.reuse, R212 ;  /* 0x000000d426dc7220 */ /* 0x042fe40000410000 */
[----:B------:R-:W-:Y:S01]  /*a590*/  FFMA.FTZ R212, -R38, R211, -RZ ;  /* 0x000000d326d47223 */ /* 0x000fe200000109ff */
[----:B------:R-:W-:Y:S01]  /*a5a0*/  MOV R211, UR38 ;  /* 0x0000002600d37c02 */ /* 0x000fe20008000f00 */
[C---:B--2---:R-:W-:Y:S01]  /*a5b0*/  FMUL.FTZ R230, R43.reuse, R222 ;  /* 0x000000de2be67220 */ /* 0x044fe20000410000 */
[----:B------:R1:W-:Y:S01]  /*a5c0*/  STS [R235.X4+0x2134], R224 ;  /* 0x002134e0eb007388 */ /* 0x0003e20000004800 */
[----:B------:R-:W-:Y:S01]  /*a5d0*/  FFMA.FTZ R222, -R43, R221, -RZ ;  /* 0x000000dd2bde7223 */ /* 0x000fe200000109ff */
[----:B------:R-:W-:Y:S01]  /*a5e0*/  LEA R211, R211, -R116, 0x1 ;  /* 0x80000074d3d37211 */ /* 0x000fe200078e08ff */
[----:B------:R-:W-:Y:S01]  /*a5f0*/  FMUL.FTZ R221, R119, UR35 ;  /* 0x0000002377dd7c20 */ /* 0x000fe20008410000 */
[----:B------:R2:W-:Y:S01]  /*a600*/  STS [R235.X4+0x212c], R226 ;  /* 0x00212ce2eb007388 */ /* 0x0005e20000004800 */
[C---:B-----5:R-:W-:Y:S01]  /*a610*/  FMUL.FTZ R228, R40.reuse, R216 ;  /* 0x000000d828e47220 */ /* 0x060fe20000410000 */
[----:B------:R-:W-:Y:S01]  /*a620*/  ISETP.GE.AND P0, PT, R211, 0x1, PT ;  /* 0x00000001d300780c */ /* 0x000fe20003f06270 */
[----:B------:R-:W-:Y:S01]  /*a630*/  FFMA.FTZ R216, -R40, R215, -RZ ;  /* 0x000000d728d87223 */ /* 0x000fe200000109ff */
[----:B------:R5:W-:Y:S01]  /*a640*/  STS [R235.X4+0x213c], R222 ;  /* 0x00213cdeeb007388 */ /* 0x000be20000004800 */
[----:B------:R-:W-:-:S02]  /*a650*/  FFMA.FTZ R221, R118, UR34, R221 ;  /* 0x0000002276dd7c23 */ /* 0x000fc400080100dd */
[C---:B-1----:R-:W-:Y:S01]  /*a660*/  FMUL.FTZ R224, R39.reuse, R214 ;  /* 0x000000d627e07220 */ /* 0x042fe20000410000 */
[----:B------:R1:W-:Y:S01]  /*a670*/  STS [R235.X4+0x2154], R216 ;  /* 0x002154d8eb007388 */ /* 0x0003e20000004800 */
[----:B------:R-:W-:Y:S02]  /*a680*/  FFMA.FTZ R214, -R39, R213, -RZ ;  /* 0x000000d527d67223 */ /* 0x000fe400000109ff */
[C---:B--2---:R-:W-:Y:S01]  /*a690*/  FMUL.FTZ R226, R41.reuse, R218 ;  /* 0x000000da29e27220 */ /* 0x044fe20000410000 */
[----:B------:R2:W-:Y:S01]  /*a6a0*/  STS [R235.X4+0x2158], R224 ;  /* 0x002158e0eb007388 */ /* 0x0005e20000004800 */
[----:B------:R-:W-:Y:S02]  /*a6b0*/  FFMA.FTZ R218, -R41, R217, -RZ ;  /* 0x000000d929da7223 */ /* 0x000fe400000109ff */
[----:B-----5:R-:W-:Y:S01]  /*a6c0*/  FMUL.FTZ R222, R37, R129 ;  /* 0x0000008125de7220 */ /* 0x020fe20000410000 */
[----:B------:R5:W-:Y:S01]  /*a6d0*/  STS [R235.X4+0x2148], R226 ;  /* 0x002148e2eb007388 */ /* 0x000be20000004800 */
[----:B------:R-:W-:-:S02]  /*a6e0*/  FMUL.FTZ R217, R236, UR35 ;  /* 0x00000023ecd97c20 */ /* 0x000fc40008410000 */
[----:B-1----:R-:W-:Y:S01]  /*a6f0*/  FFMA.FTZ R216, -R35, R124, -RZ ;  /* 0x0000007c23d87223 */ /* 0x002fe200000109ff */
[----:B------:R1:W-:Y:S01]  /*a700*/  STS [R235.X4+0x2168], R222 ;  /* 0x002168deeb007388 */ /* 0x0003e20000004800 */
[----:B------:R-:W-:Y:S02]  /*a710*/  FMUL.FTZ R124, R67, UR35 ;  /* 0x00000023437c7c20 */ /* 0x000fe40008410000 */
[----:B--2---:R-:W-:Y:S01]  /*a720*/  FMUL.FTZ R224, R35, R125 ;  /* 0x0000007d23e07220 */ /* 0x004fe20000410000 */
[----:B------:R2:W-:Y:S01]  /*a730*/  STS [R235.X4+0x214c], R218 ;  /* 0x00214cdaeb007388 */ /* 0x0005e20000004800 */
[----:B------:R-:W-:Y:S02]  /*a740*/  FMUL.FTZ R125, R121, UR35 ;  /* 0x00000023797d7c20 */ /* 0x000fe40008410000 */
[----:B-----5:R-:W-:Y:S01]  /*a750*/  FMUL.FTZ R226, R36, R127 ;  /* 0x0000007f24e27220 */ /* 0x020fe20000410000 */
[----:B------:R5:W-:Y:S01]  /*a760*/  STS [R235.X4+0x2160], R220 ;  /* 0x002160dceb007388 */ /* 0x000be20000004800 */
[----:B------:R-:W-:-:S02]  /*a770*/  FFMA.FTZ R219, R117, UR34, R124 ;  /* 0x0000002275db7c23 */ /* 0x000fc4000801007c */
[----:B-1----:R-:W-:Y:S01]  /*a780*/  FFMA.FTZ R222, R122, UR34, -R125 ;  /* 0x000000227ade7c23 */ /* 0x002fe2000801087d */
[----:B------:R1:W-:Y:S01]  /*a790*/  STS [R235.X4+0x2174], R126 ;  /* 0x0021747eeb007388 */ /* 0x0003e20000004800 */
[----:B------:R-:W-:Y:S02]  /*a7a0*/  FMUL.FTZ R127, R131, UR35 ;  /* 0x00000023837f7c20 */ /* 0x000fe40008410000 */
[----:B--2---:R-:W-:Y:S01]  /*a7b0*/  FMUL.FTZ R218, R117, UR35 ;  /* 0x0000002375da7c20 */ /* 0x004fe20008410000 */
[----:B------:R2:W-:Y:S01]  /*a7c0*/  STS [R235.X4+0x217c], R216 ;  /* 0x00217cd8eb007388 */ /* 0x0005e20000004800 */
[----:B------:R-:W-:Y:S02]  /*a7d0*/  FMUL.FTZ R124, R132, UR35 ;  /* 0x00000023847c7c20 */ /* 0x000fe40008410000 */
[----:B-----5:R-:W-:Y:S01]  /*a7e0*/  FMUL.FTZ R220, R118, UR35 ;  /* 0x0000002376dc7c20 */ /* 0x020fe20008410000 */
[----:B------:R-:W-:Y:S01]  /*a7f0*/  STS [R235.X4+0x2108], R246 ;  /* 0x002108f6eb007388 */ /* 0x000fe20000004800 */
[----:B------:R-:W-:-:S02]  /*a800*/  FMUL.FTZ R125, R133, UR35 ;  /* 0x00000023857d7c20 */ /* 0x000fc40008410000 */
[----:B-1----:R-:W-:Y:S01]  /*a810*/  FMUL.FTZ R126, R130, UR35 ;  /* 0x00000023827e7c20 */ /* 0x002fe20008410000 */
[----:B------:R-:W-:Y:S01]  /*a820*/  STS [R235.X4+0x2110], R248 ;  /* 0x002110f8eb007388 */ /* 0x000fe20000004800 */
[----:B------:R-:W-:Y:S02]  /*a830*/  FFMA.FTZ R217, R66, UR34, R217 ;  /* 0x0000002242d97c23 */ /* 0x000fe400080100d9 */
[----:B--2---:R-:W-:Y:S01]  /*a840*/  FMUL.FTZ R216, R122, UR35 ;  /* 0x000000237ad87c20 */ /* 0x004fe20008410000 */
[----:B------:R-:W-:Y:S01]  /*a850*/  STS [R235.X4+0x2118], R250 ;  /* 0x002118faeb007388 */ /* 0x000fe20000004800 */
[----:B------:R-:W-:Y:S02]  /*a860*/  FFMA.FTZ R218, R67, UR34, -R218 ;  /* 0x0000002243da7c23 */ /* 0x000fe400080108da */
[----:B------:R-:W-:Y:S01]  /*a870*/  FFMA.FTZ R220, R119, UR34, -R220 ;  /* 0x0000002277dc7c23 */ /* 0x000fe200080108dc */
[----:B------:R-:W-:Y:S01]  /*a880*/  STS [R235.X4+0x2120], R240 ;  /* 0x002120f0eb007388 */ /* 0x000fe20000004800 */
[----:B------:R-:W-:-:S02]  /*a890*/  FFMA.FTZ R216, R121, UR34, R216 ;  /* 0x0000002279d87c23 */ /* 0x000fc400080100d8 */
[----:B------:R-:W-:Y:S01]  /*a8a0*/  FFMA.FTZ R215, R131, UR34, -R126 ;  /* 0x0000002283d77c23 */ /* 0x000fe2000801087e */
[----:B------:R-:W-:Y:S01]  /*a8b0*/  STS [R235.X4+0x2128], R244 ;  /* 0x002128f4eb007388 */ /* 0x000fe20000004800 */
[----:B------:R-:W-:-:S03]  /*a8c0*/  FFMA.FTZ R213, R133, UR34, -R124 ;  /* 0x0000002285d57c23 */ /* 0x000fc6000801087c */
        /* <DEDUP_REMOVED lines=8> */
[----:B------:R1:W-:Y:S01]  /*a950*/  STS [R235.X4+0x2170], R226 ;  /* 0x002170e2eb007388 */ /* 0x0003e20000004800 */
[----:B--2---:R-:W-:-:S03]  /*a960*/  FFMA.FTZ R212, R132, UR34, R125 ;  /* 0x0000002284d47c23 */ /* 0x004fc6000801007d */
[----:B------:R1:W-:Y:S04]  /*a970*/  STS [R235.X4+0x2178], R224 ;  /* 0x002178e0eb007388 */ /* 0x0003e80000004800 */
[----:B------:R-:W-:Y:S06]  /*a980*/  BAR.SYNC.DEFER_BLOCKING 0x0 ;  /* 0x0000000000007b1d */ /* 0x000fec0000010000 */
[----:B------:R-:W-:Y:S05]  /*a990*/  @!P0 BRA `(.L_x_9203) ;  /* 0x0000035000008947 */ /* 0x000fea0003800000 */
[----:B01-34-:R-:W-:Y:S01]  /*a9a0*/  ULDC.64 UR34, c[0x0][0x2b8] ;  /* 0x0000ae0000227ab9 */ /* 0x01bfe20000000a00 */
[----:B------:R-:W0:Y:S01]  /*a9b0*/  LDS R223, [R238.X4+0x2100] ;  /* 0x00210000eedf7984 */ /* 0x000e220000004800 */
[----:B------:R-:W-:Y:S01]  /*a9c0*/  USHF.R.U64 UR41, UR34, 0x1, UR35 ;  /* 0x0000000122297899 */ /* 0x000fe20008001223 */
[----:B------:R-:W-:Y:S01]  /*a9d0*/  MOV R129, UR7 ;  /* 0x0000000700817c02 */ /* 0x000fe20008000f00 */
[----:B------:R-:W-:Y:S01]  /*a9e0*/  USHF.R.U32.HI UR50, URZ, 0x1, UR35 ;  /* 0x000000013f327899 */ /* 0x000fe20008011623 */
[----:B------:R-:W-:Y:S01]  /*a9f0*/  MOV R125, UR7 ;  /* 0x00000007007d7c02 */ /* 0x000fe20008000f00 */
[----:B------:R-:W-:-:S02]  /*aa00*/  ULDC.64 UR32, c[0x0][0x298] ;  /* 0x0000a60000207ab9 */ /* 0x000fc40000000a00 */
[----:B------:R-:W-:Y:S02]  /*aa10*/  ULDC.64 UR34, c[0x0][0x2a0] ;  /* 0x0000a80000227ab9 */ /* 0x000fe40000000a00 */
[----:B------:R-:W-:Y:S02]  /*aa20*/  UIMAD UR48, UR15, UR34, URZ ;  /* 0x000000220f3072a4 */ /* 0x000fe4000f8e023f */
[----:B------:R-:W-:Y:S02]  /*aa30*/  UIMAD.WIDE.U32 UR46, UR14, UR34, URZ ;  /* 0x000000220e2e72a5 */ /* 0x000fe4000f8e003f */
[----:B------:R-:W-:Y:S02]  /*aa40*/  UIMAD UR35, UR14, UR35, UR48 ;  /* 0x000000230e2372a4 */ /* 0x000fe4000f8e0230 */
[----:B------:R-:W-:Y:S02]  /*aa50*/  USHF.R.U32.HI UR52, URZ, 0x1, UR33 ;  /* 0x000000013f347899 */ /* 0x000fe40008011621 */
[----:B------:R-:W-:-:S02]  /*aa60*/  USHF.R.U64 UR51, UR32, 0x1, UR33 ;  /* 0x0000000120337899 */ /* 0x000fc40008001221 */
[----:B------:R-:W-:Y:S02]  /*aa70*/  ULDC.64 UR36, c[0x0][0x2d0] ;  /* 0x0000b40000247ab9 */ /* 0x000fe40000000a00 */
[----:B------:R-:W-:Y:S02]  /*aa80*/  UIADD3 UR47, UR47, UR35, URZ ;  /* 0x000000232f2f7290 */ /* 0x000fe4000fffe03f */
[----:B------:R-:W-:Y:S02]  /*aa90*/  ULEA UR53, UR26, 0xfffffc00, 0xa ;  /* 0xfffffc001a357891 */ /* 0x000fe4000f8e503f */
[----:B------:R-:W-:Y:S02]  /*aaa0*/  ULDC.64 UR32, c[0x0][0x2b0] ;  /* 0x0000ac0000207ab9 */ /* 0x000fe40000000a00 */
[----:B------:R-:W-:Y:S02]  /*aab0*/  ULDC.64 UR34, c[0x0][0x2c0] ;  /* 0x0000b00000227ab9 */ /* 0x000fe40000000a00 */
[----:B------:R-:W-:Y:S01]  /*aac0*/  UIMAD UR36, UR40, UR36, URZ ;  /* 0x00000024282472a4 */ /* 0x000fe2000f8e023f */
[----:B------:R-:W-:Y:S01]  /*aad0*/  IADD3 R126, P0, R116, UR53, RZ ;  /* 0x00000035747e7c10 */ /* 0x000fe2000ff1e0ff */
[----:B------:R-:W-:Y:S01]  /*aae0*/  UIMAD UR32, UR40, UR32, URZ ;  /* 0x00000020282072a4 */ /* 0x000fe2000f8e023f */
[----:B------:R-:W-:Y:S01]  /*aaf0*/  MOV R124, UR53 ;  /* 0x00000035007c7c02 */ /* 0x000fe20008000f00 */
[----:B------:R-:W-:-:S02]  /*ab00*/  UIMAD UR52, UR52, UR12, URZ ;  /* 0x0000000c343472a4 */ /* 0x000fc4000f8e023f */
[----:B------:R-:W-:Y:S01]  /*ab10*/  UIMAD UR54, UR15, UR34, URZ ;  /* 0x000000220f3672a4 */ /* 0x000fe2000f8e023f */
[----:B------:R-:W-:Y:S01]  /*ab20*/  LEA.HI.X.SX32 R127, R124, RZ, 0x1, P0 ;  /* 0x000000ff7c7f7211 */ /* 0x000fe200000f0eff */
[----:B------:R-:W-:Y:S02]  /*ab30*/  UIMAD UR49, UR7, UR37, UR36 ;  /* 0x00000025073172a4 */ /* 0x000fe4000f8e0224 */
[----:B------:R-:W-:Y:S02]  /*ab40*/  UIMAD UR52, UR13, UR51, UR52 ;  /* 0x000000330d3472a4 */ /* 0x000fe4000f8e0234 */
[----:B------:R-:W-:Y:S01]  /*ab50*/  UIMAD.WIDE.U32 UR46, UR12, UR51, UR46 ;  /* 0x000000330c2e72a5 */ /* 0x000fe2000f8e002e */
[--C-:B------:R-:W-:Y:S01]  /*ab60*/  IMAD.WIDE.U32 R128, R129, c[0x0][0x2b0], R126.reuse ;  /* 0x0000ac0081807a25 */ /* 0x100fe200078e007e */
[----:B------:R-:W-:Y:S02]  /*ab70*/  UIMAD.WIDE.U32 UR36, UR14, UR34, URZ ;  /* 0x000000220e2472a5 */ /* 0x000fe4000f8e003f */
[----:B------:R-:W-:Y:S01]  /*ab80*/  UIMAD UR35, UR14, UR35, UR54 ;  /* 0x000000230e2372a4 */ /* 0x000fe2000f8e0236 */
[----:B------:R-:W-:Y:S01]  /*ab90*/  IMAD.WIDE.U32 R126, R125, c[0x0][0x2d0], R126 ;  /* 0x0000b4007d7e7a25 */ /* 0x000fe200078e007e */
[----:B------:R-:W-:-:S02]  /*aba0*/  UIMAD UR48, UR7, UR33, UR32 ;  /* 0x00000021073072a4 */ /* 0x000fc4000f8e0220 */
[----:B------:R-:W-:Y:S02]  /*abb0*/  UIADD3 UR51, UR47, UR52, URZ ;  /* 0x000000342f337290 */ /* 0x000fe4000fffe03f */
[----:B------:R-:W-:Y:S01]  /*abc0*/  ULDC.64 UR32, c[0x0][0x318] ;  /* 0x0000c60000207ab9 */ /* 0x000fe20000000a00 */
[----:B------:R-:W-:Y:S01]  /*abd0*/  IADD3 R127, R127, UR49, RZ ;  /* 0x000000317f7f7c10 */ /* 0x000fe2000fffe0ff */
[----:B------:R-:W-:Y:S01]  /*abe0*/  UIMAD UR50, UR50, UR12, URZ ;  /* 0x0000000c323272a4 */ /* 0x000fe2000f8e023f */
[----:B------:R-:W-:Y:S01]  /*abf0*/  IADD3 R125, R129, UR48, RZ ;  /* 0x00000030817d7c10 */ /* 0x000fe2000fffe0ff */
[----:B------:R-:W-:Y:S02]  /*ac00*/  UIADD3 UR37, UR37, UR35, URZ ;  /* 0x0000002325257290 */ /* 0x000fe4000fffe03f */
[----:B------:R-:W-:Y:S02]  /*ac10*/  ULEA UR47, UP0, UR46, UR32, 0x3 ;  /* 0x000000202e2f7291 */ /* 0x000fe4000f80183f */
[----:B------:R-:W-:-:S02]  /*ac20*/  UIMAD UR34, UR13, UR41, UR50 ;  /* 0x000000290d2272a4 */ /* 0x000fc4000f8e0232 */
[----:B------:R-:W-:Y:S02]  /*ac30*/  UIMAD.WIDE.U32 UR36, UR12, UR41, UR36 ;  /* 0x000000290c2472a5 */ /* 0x000fe4000f8e0024 */
[----:B------:R-:W-:Y:S01]  /*ac40*/  ULEA.HI.X UR46, UR46, UR33, UR51, 0x3, UP0 ;  /* 0x000000212e2e7291 */ /* 0x000fe200080f1c33 */
[C---:B------:R-:W-:Y:S01]  /*ac50*/  LEA R124, P0, R128.reuse, UR47, 0x2 ;  /* 0x0000002f807c7c11 */ /* 0x040fe2000f8010ff */
[----:B------:R-:W-:Y:S02]  /*ac60*/  UIADD3 UR34, UR37, UR34, URZ ;  /* 0x0000002225227290 */ /* 0x000fe4000fffe03f */
[----:B------:R-:W-:Y:S02]  /*ac70*/  ULDC.64 UR32, c[0x0][0x320] ;  /* 0x0000c80000207ab9 */ /* 0x000fe40000000a00 */
[----:B------:R-:W-:Y:S01]  /*ac80*/  ULEA UR32, UP0, UR36, UR32, 0x3 ;  /* 0x0000002024207291 */ /* 0x000fe2000f80183f */
[----:B------:R-:W-:-:S03]  /*ac90*/  LEA.HI.X R125, R128, UR46, R125, 0x2, P0 ;  /* 0x0000002e807d7c11 */ /* 0x000fc600080f147d */
[----:B------:R-:W-:Y:S02]  /*aca0*/  ULEA.HI.X UR33, UR36, UR33, UR34, 0x3, UP0 ;  /* 0x0000002124217291 */ /* 0x000fe400080f1c22 */
[C---:B------:R-:W-:Y:S01]  /*acb0*/  LEA R128, P0, R126.reuse, UR32, 0x2 ;  /* 0x000000207e807c11 */ /* 0x040fe2000f8010ff */
[----:B------:R1:W-:Y:S03]  /*acc0*/  RED.E.ADD.F32.FTZ.RN.STRONG.GPU [R124.64], R237 ;  /* 0x000000ed7c00798e */ /* 0x0003e6000c10e7aa */
[----:B------:R-:W-:-:S05]  /*acd0*/  LEA.HI.X R129, R126, UR33, R127, 0x2, P0 ;  /* 0x000000217e817c11 */ /* 0x000fca00080f147f */
[----:B0-----:R1:W-:Y:S04]  /*ace0*/  RED.E.ADD.F32.FTZ.RN.STRONG.GPU [R128.64], R223 ;  /* 0x000000df8000798e */ /* 0x0013e8000c10e7aa */
.L_x_9203:
[----:B01-34-:R-:W-:Y:S05]  /*acf0*/  BSYNC B0 ;  /* 0x0000000000007941 */ /* 0x01bfea0003800000 */
.L_x_9202:
        /* <DEDUP_REMOVED lines=67> */
.L_x_9205:
[----:B0-----:R-:W-:Y:S05]  /*b130*/  BSYNC B0 ;  /* 0x0000000000007941 */ /* 0x001fea0003800000 */
.L_x_9204:
[----:B------:R-:W0:Y:S01]  /*b140*/  LDS R151, [R151.X4+0x2200] ;  /* 0x0022000097977984 */ /* 0x000e220000004800 */
[----:B------:R-:W-:Y:S01]  /*b150*/  BSSY B0, `(.L_x_9206) ;  /* 0x0000004000007945 */ /* 0x000fe20003800000 */
[----:B------:R-:W-:Y:S05]  /*b160*/  @!P1 BRA `(.L_x_9207) ;  /* 0x0000002000009947 */ /* 0x000fea0003800000 */
[----:B------:R2:W-:Y:S04]  /*b170*/  RED.E.ADD.F32.FTZ.RN.STRONG.GPU [R124.64+-0xf00], R181 ;  /* 0xfff100b57c00798e */ /* 0x0005e8000c10e7aa */
[----:B0-----:R2:W-:Y:S02]  /*b180*/  RED.E.ADD.F32.FTZ.RN.STRONG.GPU [R126.64+-0xf00], R151 ;  /* 0xfff100977e00798e */ /* 0x0015e4000c10e7aa */
.L_x_9207:
[----:B------:R-:W-:Y:S05]  /*b190*/  BSYNC B0 ;  /* 0x0000000000007941 */ /* 0x000fea0003800000 */
.L_x_9206:
[----:B-1----:R1:W3:Y:S01]  /*b1a0*/  LDS R129, [R152.X4+0x2280] ;  /* 0x0022800098817984 */ /* 0x0022e20000004800 */
[----:B------:R-:W-:Y:S01]  /*b1b0*/  BSSY B0, `(.L_x_9208) ;  /* 0x0000004000007945 */ /* 0x000fe20003800000 */
[----:B------:R-:W-:Y:S05]  /*b1c0*/  @!P2 BRA `(.L_x_9209) ;  /* 0x000000200000a947 */ /* 0x000fea0003800000 */
[----:B------:R4:W-:Y:S04]  /*b1d0*/  RED.E.ADD.F32.FTZ.RN.STRONG.GPU [R124.64+-0xe80], R182 ;  /* 0xfff180b67c00798e */ /* 0x0009e8000c10e7aa */
[----:B---3--:R4:W-:Y:S02]  /*b1e0*/  RED.E.ADD.F32.FTZ.RN.STRONG.GPU [R126.64+-0xe80], R129 ;  /* 0xfff180817e00798e */ /* 0x0089e4000c10e7aa */
.L_x_9209:
[----:B------:R-:W-:Y:S05]  /*b1f0*/  BSYNC B0 ;  /* 0x0000000000007941 */ /* 0x000fea0003800000 */
.L_x_9208:
        /* <DEDUP_REMOVED lines=12> */
.L_x_9211:
[----:B------:R-:W-:Y:S05]  /*b2c0*/  BSYNC B0 ;  /* 0x0000000000007941 */ /* 0x000fea0003800000 */
.L_x_9210:
[----:B---34-:R3:W4:Y:S01]  /*b2d0*/  LDS R129, [R154.X4+0x2380] ;  /* 0x002380009a817984 */ /* 0x0187220000004800 */
[----:B------:R-:W-:Y:S01]  /*b2e0*/  BSSY B0, `(.L_x_9212) ;  /* 0x0000004000007945 */ /* 0x000fe20003800000 */
[----:B------:R-:W-:Y:S05]  /*b2f0*/  @!P0 BRA `(.L_x_9213) ;  /* 0x0000002000008947 */ /* 0x000fea0003800000 */
[----:B------:R2:W-:Y:S04]  /*b300*/  RED.E.ADD.F32.FTZ.RN.STRONG.GPU [R124.64+-0xd80], R184 ;  /* 0xfff280b87c00798e */ /* 0x0005e8000c10e7aa */
[----:B----4-:R2:W-:Y:S02]  /*b310*/  RED.E.ADD.F32.FTZ.RN.STRONG.GPU [R126.64+-0xd80], R129 ;  /* 0xfff280817e00798e */ /* 0x0105e4000c10e7aa */
.L_x_9213:
[----:B------:R-:W-:Y:S05]  /*b320*/  BSYNC B0 ;  /* 0x0000000000007941 */ /* 0x000fea0003800000 */
.L_x_9212:
[----:B------:R-:W2:Y:S01]  /*b330*/  LDS R155, [R155.X4+0x2400] ;  /* 0x002400009b9b7984 */ /* 0x000ea20000004800 */
[----:B------:R-:W-:Y:S01]  /*b340*/  BSSY B0, `(.L_x_9214) ;  /* 0x0000004000007945 */ /* 0x000fe20003800000 */
[----:B------:R-:W-:Y:S05]  /*b350*/  @!P1 BRA `(.L_x_9215) ;  /* 0x0000002000009947 */ /* 0x000fea0003800000 */
[----:B------:R3:W-:Y:S04]  /*b360*/  RED.E.ADD.F32.FTZ.RN.STRONG.GPU [R124.64+-0xd00], R185 ;  /* 0xfff300b97c00798e */ /* 0x0007e8000c10e7aa */
[----:B--2---:R3:W-:Y:S02]  /*b370*/  RED.E.ADD.F32.FTZ.RN.STRONG.GPU [R126.64+-0xd00], R155 ;  /* 0xfff3009b7e00798e */ /* 0x0047e4000c10e7aa */
.L_x_9215:
[----:B------:R-:W-:Y:S05]  /*b380*/  BSYNC B0 ;  /* 0x0000000000007941 */ /* 0x000fea0003800000 */
.L_x_9214:
[----:B--2-4-:R2:W4:Y:S01]  /*b390*/  LDS R129, [R156.X4+0x2480] ;  /* 0x002480009c817984 */ /* 0x0145220000004800 */
[----:B------:R-:W-:Y:S01]  /*b3a0*/  BSSY B0, `(.L_x_9216) ;  /* 0x0000004000007945 */ /* 0x000fe20003800000 */
[----:B------:R-:W-:Y:S05]  /*b3b0*/  @!P2 BRA `(.L_x_9217) ;  /* 0x000000200000a947 */ /* 0x000fea0003800000 */
[----:B------:R2:W-:Y:S04]  /*b3c0*/  RED.E.ADD.F32.FTZ.RN.STRONG.GPU [R124.64+-0xc80], R186 ;  /* 0xfff380ba7c00798e */ /* 0x0005e8000c10e7aa */
[----:B----4-:R2:W-:Y:S02]  /*b3d0*/  RED.E.ADD.F32.FTZ.RN.STRONG.GPU [R126.64+-0xc80], R129 ;  /* 0xfff380817e00798e */ /* 0x0105e4000c10e7aa */
.L_x_9217:
[----:B------:R-:W-:Y:S05]  /*b3e0*/  BSYNC B0 ;  /* 0x0000000000007941 */ /* 0x000fea0003800000 */
.L_x_9216:
[----:B------:R-:W2:Y:S01]  /*b3f0*/  LDS R157, [R157.X4+0x2500] ;  /* 0x002500009d9d7984 */ /* 0x000ea20000004800 */
[----:B------:R-:W-:Y:S01]  /*b400*/  BSSY B0, `(.L_x_9218) ;  /* 0x0000004000007945 */ /* 0x000fe20003800000 */
[----:B------:R-:W-:Y:S05]  /*b410*/  @!P3 BRA `(.L_x_9219) ;  /* 0x000000200000b947 */ /* 0x000fea0003800000 */
[----:B------:R3:W-:Y:S04]  /*b420*/  RED.E.ADD.F32.FTZ.RN.STRONG.GPU [R124.64+-0xc00], R187 ;  /* 0xfff400bb7c00798e */ /* 0x0007e8000c10e7aa */
[----:B--2---:R3:W-:Y:S02]  /*b430*/  RED.E.ADD.F32.FTZ.RN.STRONG.GPU [R126.64+-0xc00], R157 ;  /* 0xfff4009d7e00798e */ /* 0x0047e4000c10e7aa */
.L_x_9219:
[----:B------:R-:W-:Y:S05]  /*b440*/  BSYNC B0 ;  /* 0x0000000000007941 */ /* 0x000fea0003800000 */
.L_x_9218:
[----:B--2-4-:R2:W4:Y:S01]  /*b450*/  LDS R129, [R158.X4+0x2580] ;  /* 0x002580009e817984 */ /* 0x0145220000004800 */
[----:B------:R-:W-:Y:S01]  /*b460*/  BSSY B0, `(.L_x_9220) ;  /* 0x0000004000007945 */ /* 0x000fe20003800000 */
[----:B------:R-:W-:Y:S05]  /*b470*/  @!P4 BRA `(.L_x_9221) ;  /* 0x000000200000c947 */ /* 0x000fea0003800000 */
[----:B------:R2:W-:Y:S04]  /*b480*/  RED.E.ADD.F32.FTZ.RN.STRONG.GPU [R124.64+-0xb80], R188 ;  /* 0xfff480bc7c00798e */ /* 0x0005e8000c10e7aa */
[----:B----4-:R2:W-:Y:S02]  /*b490*/  RED.E.ADD.F32.FTZ.RN.STRONG.GPU [R126.64+-0xb80], R129 ;  /* 0xfff480817e00798e */ /* 0x0105e4000c10e7aa */
.L_x_9221:
[----:B------:R-:W-:Y:S05]  /*b4a0*/  BSYNC B0 ;  /* 0x0000000000007941 */ /* 0x000fea0003800000 */
.L_x_9220:
[----:B------:R-:W2:Y:S01]  /*b4b0*/  LDS R159, [R159.X4+0x2600] ;  /* 0x002600009f9f7984 */ /* 0x000ea20000004800 */
[----:B------:R-:W-:Y:S01]  /*b4c0*/  BSSY B0, `(.L_x_9222) ;  /* 0x0000004000007945 */ /* 0x000fe20003800000 */
[----:B------:R-:W-:Y:S05]  /*b4d0*/  @!P5 BRA `(.L_x_9223) ;  /* 0x000000200000d947 */ /* 0x000fea0003800000 */
[----:B------:R3:W-:Y:S04]  /*b4e0*/  RED.E.ADD.F32.FTZ.RN.STRONG.GPU [R124.64+-0xb00], R189 ;  /* 0xfff500bd7c00798e */ /* 0x0007e8000c10e7aa */
[----:B--2---:R3:W-:Y:S02]  /*b4f0*/  RED.E.ADD.F32.FTZ.RN.STRONG.GPU [R126.64+-0xb00], R159 ;  /* 0xfff5009f7e00798e */ /* 0x0047e4000c10e7aa */
.L_x_9223:
[----:B------:R-:W-:Y:S05]  /*b500*/  BSYNC B0 ;  /* 0x0000000000007941 */ /* 0x000fea0003800000 */
.L_x_9222:
        /* <DEDUP_REMOVED lines=12> */
.L_x_9225:
[----:B--2---:R-:W-:Y:S05]  /*b5d0*/  BSYNC B0 ;  /* 0x0000000000007941 */ /* 0x004fea0003800000 */
.L_x_9224:
[----:B------:R-:W2:Y:S01]  /*b5e0*/  LDS R161, [R161.X4+0x2700] ;  /* 0x00270000a1a17984 */ /* 0x000ea20000004800 */
[----:B------:R-:W-:Y:S01]  /*b5f0*/  BSSY B0, `(.L_x_9226) ;  /* 0x0000004000007945 */ /* 0x000fe20003800000 */
[----:B------:R-:W-:Y:S05]  /*b600*/  @!P0 BRA `(.L_x_9227) ;  /* 0x0000002000008947 */ /* 0x000fea0003800000 */
[----:B------:R3:W-:Y:S04]  /*b610*/  RED.E.ADD.F32.FTZ.RN.STRONG.GPU [R124.64+-0xa00], R191 ;  /* 0xfff600bf7c00798e */ /* 0x0007e8000c10e7aa */
[----:B--2---:R3:W-:Y:S02]  /*b620*/  RED.E.ADD.F32.FTZ.RN.STRONG.GPU [R126.64+-0xa00], R161 ;  /* 0xfff600a17e00798e */ /* 0x0047e4000c10e7aa */
.L_x_9227:
[----:B------:R-:W-:Y:S05]  /*b630*/  BSYNC B0 ;  /* 0x0000000000007941 */ /* 0x000fea0003800000 */
.L_x_9226:
[----:B----4-:R4:W3:Y:S01]  /*b640*/  LDS R129, [R162.X4+0x2780] ;  /* 0x00278000a2817984 */ /* 0x0108e20000004800 */
[----:B------:R-:W-:Y:S01]  /*b650*/  BSSY B0, `(.L_x_9228) ;  /* 0x0000004000007945 */ /* 0x000fe20003800000 */
[----:B------:R-:W-:Y:S05]  /*b660*/  @!P1 BRA `(.L_x_9229) ;  /* 0x0000002000009947 */ /* 0x000fea0003800000 */
[----:B------:R4:W-:Y:S04]  /*b670*/  RED.E.ADD.F32.FTZ.RN.STRONG.GPU [R124.64+-0x980], R192 ;  /* 0xfff680c07c00798e */ /* 0x0009e8000c10e7aa */
[----:B---3--:R4:W-:Y:S02]  /*b680*/  RED.E.ADD.F32.FTZ.RN.STRONG.GPU [R126.64+-0x980], R129 ;  /* 0xfff680817e00798e */ /* 0x0089e4000c10e7aa */
.L_x_9229:
[----:B------:R-:W-:Y:S05]  /*b690*/  BSYNC B0 ;  /* 0x0000000000007941 */ /* 0x000fea0003800000 */
.L_x_9228:
[----:B------:R-:W4:Y:S01]  /*b6a0*/  LDS R163, [R163.X4+0x2800] ;  /* 0x00280000a3a37984 */ /* 0x000f220000004800 */
[----:B------:R-:W-:Y:S01]  /*b6b0*/  BSSY B0, `(.L_x_9230) ;  /* 0x0000004000007945 */ /* 0x000fe20003800000 */
[----:B------:R-:W-:Y:S05]  /*b6c0*/  @!P2 BRA `(.L_x_9231) ;  /* 0x000000200000a947 */ /* 0x000fea0003800000 */
[----:B------:R4:W-:Y:S04]  /*b6d0*/  RED.E.ADD.F32.FTZ.RN.STRONG.GPU [R124.64+-0x900], R193 ;  /* 0xfff700c17c00798e */ /* 0x0009e8000c10e7aa */
[----:B----4-:R4:W-:Y:S02]  /*b6e0*/  RED.E.ADD.F32.FTZ.RN.STRONG.GPU [R126.64+-0x900], R163 ;  /* 0xfff700a37e00798e */ /* 0x0109e4000c10e7aa */
.L_x_9231:
[----:B------:R-:W-:Y:S05]  /*b6f0*/  BSYNC B0 ;  /* 0x0000000000007941 */ /* 0x000fea0003800000 */
.L_x_9230:
[----:B---34-:R3:W4:Y:S01]  /*b700*/  LDS R129, [R164.X4+0x2880] ;  /* 0x00288000a4817984 */ /* 0x0187220000004800 */
[----:B------:R-:W-:Y:S01]  /*b710*/  BSSY B0, `(.L_x_9232) ;  /* 0x0000004000007945 */ /* 0x000fe20003800000 */
[----:B------:R-:W-:Y:S05]  /*b720*/  @!P3 BRA `(.L_x_9233) ;  /* 0x000000200000b947 */ /* 0x000fea0003800000 */
[----:B------:R3:W-:Y:S04]  /*b730*/  RED.E.ADD.F32.FTZ.RN.STRONG.GPU [R124.64+-0x880], R194 ;  /* 0xfff780c27c00798e */ /* 0x0007e8000c10e7aa */
[----:B----4-:R3:W-:Y:S02]  /*b740*/  RED.E.ADD.F32.FTZ.RN.STRONG.GPU [R126.64+-0x880], R129 ;  /* 0xfff780817e00798e */ /* 0x0107e4000c10e7aa */
.L_x_9233:
[----:B------:R-:W-:Y:S05]  /*b750*/  BSYNC B0 ;  /* 0x0000000000007941 */ /* 0x000fea0003800000 */
.L_x_9232:
[----:B------:R-:W3:Y:S01]  /*b760*/  LDS R149, [R149.X4+0x2900] ;  /* 0x0029000095957984 */ /* 0x000ee20000004800 */
[----:B------:R-:W-:Y:S01]  /*b770*/  BSSY B0, `(.L_x_9234) ;  /* 0x0000004000007945 */ /* 0x000fe20003800000 */
[----:B------:R-:W-:Y:S05]  /*b780*/  @!P4 BRA `(.L_x_9235) ;  /* 0x000000200000c947 */ /* 0x000fea0003800000 */
[----:B------:R4:W-:Y:S04]  /*b790*/  RED.E.ADD.F32.FTZ.RN.STRONG.GPU [R124.64+-0x800], R195 ;  /* 0xfff800c37c00798e */ /* 0x0009e8000c10e7aa */
[----:B---3--:R4:W-:Y:S02]  /*b7a0*/  RED.E.ADD.F32.FTZ.RN.STRONG.GPU [R126.64+-0x800], R149 ;  /* 0xfff800957e00798e */ /* 0x0089e4000c10e7aa */
.L_x_9235:
[----:B------:R-:W-:Y:S05]  /*b7b0*/  BSYNC B0 ;  /* 0x0000000000007941 */ /* 0x000fea0003800000 */
.L_x_9234:
[----:B------:R-:W4:Y:S01]  /*b7c0*/  LDS R165, [R165.X4+0x2980] ;  /* 0x00298000a5a57984 */ /* 0x000f220000004800 */
[----:B------:R-:W-:Y:S01]  /*b7d0*/  BSSY B0, `(.L_x_9236) ;  /* 0x0000004000007945 */ /* 0x000fe20003800000 */
[----:B------:R-:W-:Y:S05]  /*b7e0*/  @!P5 BRA `(.L_x_9237) ;  /* 0x000000200000d947 */ /* 0x000fea0003800000 */
[----:B------:R4:W-:Y:S04]  /*b7f0*/  RED.E.ADD.F32.FTZ.RN.STRONG.GPU [R124.64+-0x780], R196 ;  /* 0xfff880c47c00798e */ /* 0x0009e8000c10e7aa */
[----:B----4-:R4:W-:Y:S02]  /*b800*/  RED.E.ADD.F32.FTZ.RN.STRONG.GPU [R126.64+-0x780], R165 ;  /* 0xfff880a57e00798e */ /* 0x0109e4000c10e7aa */
.L_x_9237:
[----:B------:R-:W-:Y:S05]  /*b810*/  BSYNC B0 ;  /* 0x0000000000007941 */ /* 0x000fea0003800000 */
.L_x_9236:
        /* <DEDUP_REMOVED lines=12> */
.L_x_9239:
[----:B---3--:R-:W-:Y:S05]  /*b8e0*/  BSYNC B0 ;  /* 0x0000000000007941 */ /* 0x008fea0003800000 */
.L_x_9238:
[----:B------:R-:W3:Y:S01]  /*b8f0*/  LDS R167, [R167.X4+0x2a80] ;  /* 0x002a8000a7a77984 */ /* 0x000ee20000004800 */
[----:B------:R-:W-:Y:S01]  /*b900*/  BSSY B0, `(.L_x_9240) ;  /* 0x0000004000007945 */ /* 0x000fe20003800000 */
[----:B------:R-:W-:Y:S05]  /*b910*/  @!P0 BRA `(.L_x_9241) ;  /* 0x0000002000008947 */ /* 0x000fea0003800000 */
[----:B------:R4:W-:Y:S04]  /*b920*/  RED.E.ADD.F32.FTZ.RN.STRONG.GPU [R124.64+-0x680], R198 ;  /* 0xfff980c67c00798e */ /* 0x0009e8000c10e7aa */
[----:B---3--:R4:W-:Y:S02]  /*b930*/  RED.E.ADD.F32.FTZ.RN.STRONG.GPU [R126.64+-0x680], R167 ;  /* 0xfff980a77e00798e */ /* 0x0089e4000c10e7aa */
.L_x_9241:
[----:B------:R-:W-:Y:S05]  /*b940*/  BSYNC B0 ;  /* 0x0000000000007941 */ /* 0x000fea0003800000 */
.L_x_9240:
[----:B----4-:R4:W3:Y:S01]  /*b950*/  LDS R129, [R168.X4+0x2b00] ;  /* 0x002b0000a8817984 */ /* 0x0108e20000004800 */
[----:B------:R-:W-:Y:S01]  /*b960*/  BSSY B0, `(.L_x_9242) ;  /* 0x0000004000007945 */ /* 0x000fe20003800000 */
[----:B------:R-:W-:Y:S05]  /*b970*/  @!P1 BRA `(.L_x_9243) ;  /* 0x0000002000009947 */ /* 0x000fea0003800000 */
[----:B------:R4:W-:Y:S04]  /*b980*/  RED.E.ADD.F32.FTZ.RN.STRONG.GPU [R124.64+-0x600], R199 ;  /* 0xfffa00c77c00798e */ /* 0x0009e8000c10e7aa */
[----:B---3--:R4:W-:Y:S02]  /*b990*/  RED.E.ADD.F32.FTZ.RN.STRONG.GPU [R126.64+-0x600], R129 ;  /* 0xfffa00817e00798e */ /* 0x0089e4000c10e7aa */
.L_x_9243:
[----:B------:R-:W-:Y:S05]  /*b9a0*/  BSYNC B0 ;  /* 0x0000000000007941 */ /* 0x000fea0003800000 */
.L_x_9242:
[----:B------:R-:W4:Y:S01]  /*b9b0*/  LDS R169, [R169.X4+0x2b80] ;  /* 0x002b8000a9a97984 */ /* 0x000f220000004800 */
[----:B------:R-:W-:Y:S01]  /*b9c0*/  BSSY B0, `(.L_x_9244) ;  /* 0x0000004000007945 */ /* 0x000fe20003800000 */
[----:B------:R-:W-:Y:S05]  /*b9d0*/  @!P2 BRA `(.L_x_9245) ;  /* 0x000000200000a947 */ /* 0x000fea0003800000 */
[----:B------:R4:W-:Y:S04]  /*b9e0*/  RED.E.ADD.F32.FTZ.RN.STRONG.GPU [R124.64+-0x580], R200 ;  /* 0xfffa80c87c00798e */ /* 0x0009e8000c10e7aa */
[----:B----4-:R4:W-:Y:S02]  /*b9f0*/  RED.E.ADD.F32.FTZ.RN.STRONG.GPU [R126.64+-0x580], R169 ;  /* 0xfffa80a97e00798e */ /* 0x0109e4000c10e7aa */
.L_x_9245:
[----:B------:R-:W-:Y:S05]  /*ba00*/  BSYNC B0 ;  /* 0x0000000000007941 */ /* 0x000fea0003800000 */
.L_x_9244:
[----:B---34-:R3:W4:Y:S01]  /*ba10*/  LDS R129, [R170.X4+0x2c00] ;  /* 0x002c0000aa817984 */ /* 0x0187220000004800 */
[----:B------:R-:W-:Y:S01]  /*ba20*/  BSSY B0, `(.L_x_9246) ;  /* 0x0000004000007945 */ /* 0x000fe20003800000 */
[----:B------:R-:W-:Y:S05]  /*ba30*/  @!P3 BRA `(.L_x_9247) ;  /* 0x000000200000b947 */ /* 0x000fea0003800000 */
[----:B------:R3:W-:Y:S04]  /*ba40*/  RED.E.ADD.F32.FTZ.RN.STRONG.GPU [R124.64+-0x500], R201 ;  /* 0xfffb00c97c00798e */ /* 0x0007e8000c10e7aa */
[----:B----4-:R3:W-:Y:S02]  /*ba50*/  RED.E.ADD.F32.FTZ.RN.STRONG.GPU [R126.64+-0x500], R129 ;  /* 0xfffb00817e00798e */ /* 0x0107e4000c10e7aa */
.L_x_9247:
[----:B------:R-:W-:Y:S05]  /*ba60*/  BSYNC B0 ;  /* 0x0000000000007941 */ /* 0x000fea0003800000 */
.L_x_9246:
[----:B------:R-:W3:Y:S01]  /*ba70*/  LDS R171, [R171.X4+0x2c80] ;  /* 0x002c8000abab7984 */ /* 0x000ee20000004800 */
[----:B------:R-:W-:Y:S01]  /*ba80*/  BSSY B0, `(.L_x_9248) ;  /* 0x0000004000007945 */ /* 0x000fe20003800000 */
[----:B------:R-:W-:Y:S05]  /*ba90*/  @!P4 BRA `(.L_x_9249) ;  /* 0x000000200000c947 */ /* 0x000fea0003800000 */
[----:B------:R4:W-:Y:S04]  /*baa0*/  RED.E.ADD.F32.FTZ.RN.STRONG.GPU [R124.64+-0x480], R202 ;  /* 0xfffb80ca7c00798e */ /* 0x0009e8000c10e7aa */
[----:B---3--:R4:W-:Y:S02]  /*bab0*/  RED.E.ADD.F32.FTZ.RN.STRONG.GPU [R126.64+-0x480], R171 ;  /* 0xfffb80ab7e00798e */ /* 0x0089e4000c10e7aa */
.L_x_9249:
[----:B------:R-:W-:Y:S05]  /*bac0*/  BSYNC B0 ;  /* 0x0000000000007941 */ /* 0x000fea0003800000 */
.L_x_9248:
[----:B---34-:R3:W4:Y:S01]  /*bad0*/  LDS R129, [R172.X4+0x2d00] ;  /* 0x002d0000ac817984 */ /* 0x0187220000004800 */
[----:B------:R-:W-:Y:S01]  /*bae0*/  BSSY B0, `(.L_x_9250) ;  /* 0x0000004000007945 */ /* 0x000fe20003800000 */
[----:B------:R-:W-:Y:S05]  /*baf0*/  @!P5 BRA `(.L_x_9251) ;  /* 0x000000200000d947 */ /* 0x000fea0003800000 */
[----:B------:R3:W-:Y:S04]  /*bb00*/  RED.E.ADD.F32.FTZ.RN.STRONG.GPU [R124.64+-0x400], R203 ;  /* 0xfffc00cb7c00798e */ /* 0x0007e8000c10e7aa */
[----:B----4-:R3:W-:Y:S02]  /*bb10*/  RED.E.ADD.F32.FTZ.RN.STRONG.GPU [R126.64+-0x400], R129 ;  /* 0xfffc00817e00798e */ /* 0x0107e4000c10e7aa */
.L_x_9251:
[----:B------:R-:W-:Y:S05]  /*bb20*/  BSYNC B0 ;  /* 0x0000000000007941 */ /* 0x000fea0003800000 */
.L_x_9250:
        /* <DEDUP_REMOVED lines=12> */
.L_x_9253:
[----:B------:R-:W-:Y:S05]  /*bbf0*/  BSYNC B0 ;  /* 0x0000000000007941 */ /* 0x000fea0003800000 */
.L_x_9252:
[----:B---34-:R3:W4:Y:S01]  /*bc00*/  LDS R129, [R174.X4+0x2e00] ;  /* 0x002e0000ae817984 */ /* 0x0187220000004800 */
[----:B------:R-:W-:Y:S01]  /*bc10*/  BSSY B0, `(.L_x_9254) ;  /* 0x0000004000007945 */ /* 0x000fe20003800000 */
[----:B------:R-:W-:Y:S05]  /*bc20*/  @!P0 BRA `(.L_x_9255) ;  /* 0x0000002000008947 */ /* 0x000fea0003800000 */
[----:B------:R3:W-:Y:S04]  /*bc30*/  RED.E.ADD.F32.FTZ.RN.STRONG.GPU [R124.64+-0x300], R205 ;  /* 0xfffd00cd7c00798e */ /* 0x0007e8000c10e7aa */
[----:B----4-:R3:W-:Y:S02]  /*bc40*/  RED.E.ADD.F32.FTZ.RN.STRONG.GPU [R126.64+-0x300], R129 ;  /* 0xfffd00817e00798e */ /* 0x0107e4000c10e7aa */
.L_x_9255:
[----:B------:R-:W-:Y:S05]  /*bc50*/  BSYNC B0 ;  /* 0x0000000000007941 */ /* 0x000fea0003800000 */
.L_x_9254:
[----:B------:R-:W3:Y:S01]  /*bc60*/  LDS R175, [R175.X4+0x2e80] ;  /* 0x002e8000afaf7984 */ /* 0x000ee20000004800 */
[----:B------:R-:W-:Y:S01]  /*bc70*/  BSSY B0, `(.L_x_9256) ;  /* 0x0000004000007945 */ /* 0x000fe20003800000 */
[----:B------:R-:W-:Y:S05]  /*bc80*/  @!P1 BRA `(.L_x_9257) ;  /* 0x0000002000009947 */ /* 0x000fea0003800000 */
[----:B------:R4:W-:Y:S04]  /*bc90*/  RED.E.ADD.F32.FTZ.RN.STRONG.GPU [R124.64+-0x280], R206 ;  /* 0xfffd80ce7c00798e */ /* 0x0009e8000c10e7aa */
[----:B---3--:R4:W-:Y:S02]  /*bca0*/  RED.E.ADD.F32.FTZ.RN.STRONG.GPU [R126.64+-0x280], R175 ;  /* 0xfffd80af7e00798e */ /* 0x0089e4000c10e7aa */
.L_x_9257:
[----:B------:R-:W-:Y:S05]  /*bcb0*/  BSYNC B0 ;  /* 0x0000000000007941 */ /* 0x000fea0003800000 */
.L_x_9256:
[----:B---34-:R3:W4:Y:S01]  /*bcc0*/  LDS R129, [R176.X4+0x2f00] ;  /* 0x002f0000b0817984 */ /* 0x0187220000004800 */
[----:B------:R-:W-:Y:S01]  /*bcd0*/  BSSY B0, `(.L_x_9258) ;  /* 0x0000004000007945 */ /* 0x000fe20003800000 */
[----:B------:R-:W-:Y:S05]  /*bce0*/  @!P2 BRA `(.L_x_9259) ;  /* 0x000000200000a947 */ /* 0x000fea0003800000 */
[----:B------:R3:W-:Y:S04]  /*bcf0*/  RED.E.ADD.F32.FTZ.RN.STRONG.GPU [R124.64+-0x200], R207 ;  /* 0xfffe00cf7c00798e */ /* 0x0007e8000c10e7aa */
[----:B----4-:R3:W-:Y:S02]  /*bd00*/  RED.E.ADD.F32.FTZ.RN.STRONG.GPU [R126.64+-0x200], R129 ;  /* 0xfffe00817e00798e */ /* 0x0107e4000c10e7aa */
.L_x_9259:
[----:B------:R-:W-:Y:S05]  /*bd10*/  BSYNC B0 ;  /* 0x0000000000007941 */ /* 0x000fea0003800000 */
.L_x_9258:
[----:B------:R-:W3:Y:S01]  /*bd20*/  LDS R177, [R177.X4+0x2f80] ;  /* 0x002f8000b1b17984 */ /* 0x000ee20000004800 */
[----:B------:R-:W-:Y:S01]  /*bd30*/  BSSY B0, `(.L_x_9260) ;  /* 0x0000004000007945 */ /* 0x000fe20003800000 */
[----:B------:R-:W-:Y:S05]  /*bd40*/  @!P3 BRA `(.L_x_9261) ;  /* 0x000000200000b947 */ /* 0x000fea0003800000 */
[----:B------:R4:W-:Y:S04]  /*bd50*/  RED.E.ADD.F32.FTZ.RN.STRONG.GPU [R124.64+-0x180], R208 ;  /* 0xfffe80d07c00798e */ /* 0x0009e8000c10e7aa */
[----:B---3--:R4:W-:Y:S02]  /*bd60*/  RED.E.ADD.F32.FTZ.RN.STRONG.GPU [R126.64+-0x180], R177 ;  /* 0xfffe80b17e00798e */ /* 0x0089e4000c10e7aa */
.L_x_9261:
[----:B------:R-:W-:Y:S05]  /*bd70*/  BSYNC B0 ;  /* 0x0000000000007941 */ /* 0x000fea0003800000 */
.L_x_9260:
[----:B---34-:R3:W4:Y:S01]  /*bd80*/  LDS R129, [R178.X4+0x3000] ;  /* 0x00300000b2817984 */ /* 0x0187220000004800 */
[----:B------:R-:W-:Y:S01]  /*bd90*/  BSSY B0, `(.L_x_9262) ;  /* 0x0000004000007945 */ /* 0x000fe20003800000 */
[----:B------:R-:W-:Y:S05]  /*bda0*/  @!P4 BRA `(.L_x_9263) ;  /* 0x000000200000c947 */ /* 0x000fea0003800000 */
[----:B------:R3:W-:Y:S04]  /*bdb0*/  RED.E.ADD.F32.FTZ.RN.STRONG.GPU [R124.64+-0x100], R209 ;  /* 0xffff00d17c00798e */ /* 0x0007e8000c10e7aa */
[----:B----4-:R3:W-:Y:S02]  /*bdc0*/  RED.E.ADD.F32.FTZ.RN.STRONG.GPU [R126.64+-0x100], R129 ;  /* 0xffff00817e00798e */ /* 0x0107e4000c10e7aa */
.L_x_9263:
[----:B------:R-:W-:Y:S05]  /*bdd0*/  BSYNC B0 ;  /* 0x0000000000007941 */ /* 0x000fea0003800000 */
.L_x_9262:
[----:B------:R-:W3:Y:S01]  /*bde0*/  LDS R179, [R179.X4+0x3080] ;  /* 0x00308000b3b37984 */ /* 0x000ee20000004800 */
[----:B------:R-:W-:Y:S01]  /*bdf0*/  BSSY B0, `(.L_x_9264) ;  /* 0x0000004000007945 */ /* 0x000fe20003800000 */
[----:B------:R-:W-:Y:S05]  /*be00*/  @!P5 BRA `(.L_x_9265) ;  /* 0x000000200000d947 */ /* 0x000fea0003800000 */
[----:B------:R4:W-:Y:S04]  /*be10*/  RED.E.ADD.F32.FTZ.RN.STRONG.GPU [R124.64+-0x80], R210 ;  /* 0xffff80d27c00798e */ /* 0x0009e8000c10e7aa */
[----:B---3--:R4:W-:Y:S02]  /*be20*/  RED.E.ADD.F32.FTZ.RN.STRONG.GPU [R126.64+-0x80], R179 ;  /* 0xffff80b37e00798e */ /* 0x0089e4000c10e7aa */
.L_x_9265:
[----:B------:R-:W-:Y:S05]  /*be30*/  BSYNC B0 ;  /* 0x0000000000007941 */ /* 0x000fea0003800000 */
.L_x_9264:
[----:B---34-:R-:W3:Y:S01]  /*be40*/  SHFL.DOWN PT, R125, R64, 0x1, 0x1f ;  /* 0x08201f00407d7f89 */ /* 0x018ee200000e0000 */
[----:B------:R-:W-:Y:S01]  /*be50*/  ISETP.GT.AND P0, PT, R115, 0x1e, PT ;  /* 0x0000001e7300780c */ /* 0x000fe20003f04270 */
[----:B------:R-:W-:Y:S01]  /*be60*/  FFMA.FTZ R234, R3, R66, R234 ;  /* 0x0000004203ea7223 */ /* 0x000fe200000100ea */
[----:B------:R-:W-:Y:S01]  /*be70*/  ISETP.NE.AND P1, PT, R115, RZ, PT ;  /* 0x000000ff7300720c */ /* 0x000fe20003f25270 */
[----:B------:R-:W4:Y:S01]  /*be80*/  SHFL.DOWN PT, R124, R65, 0x1, 0x1f ;  /* 0x08201f00417c7f89 */ /* 0x000f2200000e0000 */
        /* <DEDUP_REMOVED lines=45> */
[----:B---3--:R-:W-:Y:S02]  /*c160*/  @!P0 FADD.FTZ R64, R64, R125 ;  /* 0x0000007d40408221 */ /* 0x008fe40000010000 */
[----:B------:R-:W-:-:S02]  /*c170*/  FFMA.FTZ R62, R30, R5, R62 ;  /* 0x000000051e3e7223 */ /* 0x000fc4000001003e */
[----:B----4-:R-:W-:Y:S01]  /*c180*/  @!P0 FADD.FTZ R65, R65, R124 ;  /* 0x0000007c41418221 */ /* 0x010fe20000010000 */
[----:B------:R-:W3:Y:S01]  /*c190*/  SHFL.DOWN PT, R125, R64, 0x8, 0x1f ;  /* 0x09001f00407d7f89 */ /* 0x000ee200000e0000 */
[----:B------:R-:W-:Y:S01]  /*c1a0*/  ISETP.GT.AND P0, PT, R115, 0x17, PT ;  /* 0x000000177300780c */ /* 0x000fe20003f04270 */
[----:B------:R-:W-:Y:S02]  /*c1b0*/  FFMA.FTZ R63, R31, R8, R63 ;  /* 0x000000081f3f7223 */ /* 0x000fe4000001003f */
[----:B------:R-:W4:Y:S01]  /*c1c0*/  SHFL.DOWN PT, R124, R65, 0x8, 0x1f ;  /* 0x09001f00417c7f89 */ /* 0x000f2200000e0000 */
[----:B------:R-:W-:Y:S02]  /*c1d0*/  FADD.FTZ R75, R218, R75 ;  /* 0x0000004bda4b7221 */ /* 0x000fe40000010000 */
[----:B------:R-:W-:Y:S02]  /*c1e0*/  FADD.FTZ R74, R7, R74 ;  /* 0x0000004a074a7221 */ /* 0x000fe40000010000 */
[----:B------:R-:W-:-:S02]  /*c1f0*/  FFMA.FTZ R68, R32, R11, R68 ;  /* 0x0000000b20447223 */ /* 0x000fc40000010044 */
[----:B------:R-:W-:Y:S02]  /*c200*/  FFMA.FTZ R69, R33, R14, R69 ;  /* 0x0000000e21457223 */ /* 0x000fe40000010045 */
[----:B------:R-:W-:Y:S02]  /*c210*/  FADD.FTZ R73, R216, R73 ;  /* 0x00000049d8497221 */ /* 0x000fe40000010000 */
[----:B------:R-:W-:Y:S02]  /*c220*/  FFMA.FTZ R70, R34, R17, R70 ;  /* 0x0000001122467223 */ /* 0x000fe40000010046 */
[----:B------:R-:W-:Y:S02]  /*c230*/  FADD.FTZ R72, R13, R72 ;  /* 0x000000480d487221 */ /* 0x000fe40000010000 */
[----:B------:R-:W-:Y:S02]  /*c240*/  FADD.FTZ R71, R212, R71 ;  /* 0x00000047d4477221 */ /* 0x000fe40000010000 */
        /* <DEDUP_REMOVED lines=9> */
[----:B------:R3:W-:Y:S04]  /*c2e0*/  @!P1 STS.64 [0x3188], R2 ;  /* 0x00318802ff009388 */ /* 0x0007e80000000a00 */
[----:B------:R-:W-:Y:S06]  /*c2f0*/  BAR.SYNC.DEFER_BLOCKING 0x0 ;  /* 0x0000000000007b1d */ /* 0x000fec0000010000 */
[----:B------:R-:W-:Y:S05]  /*c300*/  @P2 BRA `(.L_x_9267) ;  /* 0x0000008000002947 */ /* 0x000fea0003800000 */
[----:B---3--:R-:W-:Y:S02]  /*c310*/  ULDC UR32, c[0x0][0x174] ;  /* 0x00005d0000207ab9 */ /* 0x008fe40000000800 */
[----:B------:R-:W-:-:S02]  /*c320*/  UISETP.NE.AND UP0, UPT, UR26, UR32, UPT ;  /* 0x000000201a00728c */ /* 0x000fc4000bf05270 */
[----:B------:R-:W-:-:S04]  /*c330*/  USHF.L.U32 UR32, UR7, 0x3, URZ ;  /* 0x0000000307207899 */ /* 0x000fc8000800063f */
[----:B------:R-:W-:-:S13]  /*c340*/  PLOP3.LUT P0, PT, PT, PT, UP0, 0x80, 0x0 ;  /* 0x000000000000781c */ /* 0x000fda0003f0f008 */
[----:B------:R-:W3:Y:S02]  /*c350*/  @P0 LDS.64 R4, [UR32+0x56d0] ;  /* 0x0056d020ff040984 */ /* 0x000ee40008000a00 */
[----:B---3--:R-:W-:Y:S02]  /*c360*/  @P0 FADD.FTZ R3, R3, R5 ;  /* 0x0000000503030221 */ /* 0x008fe40000010000 */
[----:B------:R-:W-:-:S05]  /*c370*/  @P0 FADD.FTZ R2, R2, R4 ;  /* 0x0000000402020221 */ /* 0x000fca0000010000 */
[----:B------:R3:W-:Y:S02]  /*c380*/  STS.64 [UR32+0x56d0], R2 ;  /* 0x0056d002ff007988 */ /* 0x0007e40008000a20 */
.L_x_9267:
[----:B---3--:R-:W-:Y:S05]  /*c390*/  BSYNC B0 ;  /* 0x0000000000007941 */ /* 0x008fea0003800000 */
.L_x_9266:
[----:B------:R-:W-:Y:S02]  /*c3a0*/  UIADD3 UR7, UR7, 0x1, URZ ;  /* 0x0000000107077890 */ /* 0x000fe4000fffe03f */
[----:B------:R-:W-:Y:S02]  /*c3b0*/  ULDC UR32, c[0x0][0x16c] ;  /* 0x00005b0000207ab9 */ /* 0x000fe40000000800 */
[----:B------:R-:W-:Y:S02]  /*c3c0*/  UISETP.GE.AND UP0, UPT, UR7, UR32, UPT ;  /* 0x000000200700728c */ /* 0x000fe4000bf06270 */
[----:B------:R-:W-:-:S04]  /*c3d0*/  UIADD3 UR8, UP1, UR8, 0x1, URZ ;  /* 0x0000000108087890 */ /* 0x000fc8000ff3e03f */
[----:B------:R-:W-:Y:S01]  /*c3e0*/  PLOP3.LUT P0, PT, PT, PT, UP0, 0x80, 0x0 ;  /* 0x000000000000781c */ /* 0x000fe20003f0f008 */
[----:B------:R-:W-:-:S12]  /*c3f0*/  UIADD3.X UR9, URZ, UR9, URZ, UP1, !UPT ;  /* 0x000000093f097290 */ /* 0x000fd80008ffe43f */
[----:B------:R-:W-:Y:S01]  /*c400*/  @P0 CALL.REL.NOINC `(.L_x_9189) ;  /* 0x0000001000000944 */ /* 0x000fe20003c00000 */
[----:B------:R-:W-:Y:S05]  /*c410*/  BRA `(.L_x_9268) ;  /* 0xffff647000007947 */ /* 0x000fea000383ffff */
.L_x_9189:
        /* <DEDUP_REMOVED lines=12> */
[----:B------:R-:W-:Y:S01]  /*c4e0*/  UIMAD.WIDE.U32 UR8, UR12, UR32, URZ ;  /* 0x000000200c0872a5 */ /* 0x000fe2000f8e003f */
[----:B------:R-:W-:Y:S01]  /*c4f0*/  F2FP.PACK_AB R59, R59, R60 ;  /* 0x0000003c3b3b723e */ /* 0x000fe200000000ff */
[----:B------:R-:W-:Y:S01]  /*c500*/  UIMAD UR7, UR13, UR34, URZ ;  /* 0x000000220d0772a4 */ /* 0x000fe2000f8e023f */
[----:B------:R-:W-:Y:S01]  /*c510*/  F2FP.PACK_AB R57, R57, R58 ;  /* 0x0000003a3939723e */ /* 0x000fe200000000ff */
[----:B------:R-:W-:Y:S01]  /*c520*/  UIMAD.WIDE.U32 UR32, UR12, UR34, URZ ;  /* 0x000000220c2072a5 */ /* 0x000fe2000f8e003f */
[----:B------:R-:W-:Y:S01]  /*c530*/  F2FP.PACK_AB R55, R55, R56 ;  /* 0x000000383737723e */ /* 0x000fe200000000ff */
[----:B------:R-:W-:Y:S01]  /*c540*/  UIMAD UR7, UR12, UR35, UR7 ;  /* 0x000000230c0772a4 */ /* 0x000fe2000f8e0207 */
[----:B------:R-:W-:Y:S01]  /*c550*/  F2FP.PACK_AB R53, R53, R54 ;  /* 0x000000363535723e */ /* 0x000fe200000000ff */
[----:B------:R-:W-:Y:S01]  /*c560*/  BSSY B0, `(.L_x_9269) ;  /* 0x0000042000007945 */ /* 0x000fe20003800000 */
[----:B------:R-:W-:Y:S01]  /*c570*/  F2FP.PACK_AB R51, R51, R52 ;  /* 0x000000343333723e */ /* 0x000fe200000000ff */
[----:B------:R0:W-:Y:S01]  /*c580*/  STS.U16 [R98+0x2], R49 ;  /* 0x0000023162007388 */ /* 0x0001e20000000400 */
[----:B------:R-:W-:-:S02]  /*c590*/  PRMT R3, R57, 0x7632, R3 ;  /* 0x0000763239037816 */ /* 0x000fc40000000003 */
        /* <DEDUP_REMOVED lines=8> */
[----:B---3--:R-:W-:Y:S01]  /*c620*/  PRMT R0, R55, 0x7632, R0 ;  /* 0x0000763237007816 */ /* 0x008fe20000000000 */
[----:B------:R-:W-:Y:S01]  /*c630*/  STS.U16 [R98+0x4], R63 ;  /* 0x0000043f62007388 */ /* 0x000fe20000000400 */
[----:B------:R-:W-:Y:S02]  /*c640*/  LOP3.LUT R18, R6, 0x1f, R116, 0xf8, !PT ;  /* 0x0000001f06127812 */ /* 0x000fe400078ef874 */
[----:B----4-:R-:W-:Y:S01]  /*c650*/  PRMT R2, R53, 0x7632, R2 ;  /* 0x0000763235027816 */ /* 0x010fe20000000002 */
        /* <DEDUP_REMOVED lines=15> */
[----:B0-----:R-:W-:Y:S01]  /*c750*/  IADD3 R2, P2, R18, UR27, RZ ;  /* 0x0000001b12027c10 */ /* 0x001fe2000ff5e0ff */
[----:B------:R-:W-:Y:S02]  /*c760*/  UIADD3 UR27, UR9, UR36, URZ ;  /* 0x00000024091b7290 */ /* 0x000fe4000fffe03f */
        /* <DEDUP_REMOVED lines=33> */
.L_x_9270:
[----:B------:R-:W-:Y:S05]  /*c980*/  BSYNC B0 ;  /* 0x0000000000007941 */ /* 0x000fea0003800000 */
.L_x_9269:
[----:B------:R-:W3:Y:S01]  /*c990*/  LDL.LU R20, [R1+0x14] ;  /* 0x0000140001147983 */ /* 0x000ee20000300800 */
        /* <DEDUP_REMOVED lines=70> */
[C---:B------:R-:W-:Y:S02]  /*ce00*/  PRMT R16, R4.reuse, 0x7610, R16 ;  /* 0x0000761004107816 */ /* 0x040fe40000000010 */
[----:B------:R-:W-:Y:S02]  /*ce10*/  PRMT R17, R4, 0x7632, R17 ;  /* 0x0000763204117816 */ /* 0x000fe40000000011 */
[----:B------:R-:W-:Y:S01]  /*ce20*/  MOV R4, UR38 ;  /* 0x0000002600047c02 */ /* 0x000fe20008000f00 */
[----:B------:R-:W-:Y:S04]  /*ce30*/  STS.U16 [R98+0x10], R12 ;  /* 0x0000100c62007388 */ /* 0x000fe80000000400 */
[----:B------:R-:W-:Y:S04]  /*ce40*/  STS.U16 [R98+0x12], R13 ;  /* 0x0000120d62007388 */ /* 0x000fe80000000400 */
[----:B------:R-:W-:Y:S04]  /*ce50*/  STS.U16 [R98+0x14], R5 ;  /* 0x0000140562007388 */ /* 0x000fe80000000400 */
        /* <DEDUP_REMOVED lines=23> */
[----:B------:R0:W-:Y:S01]  /*cfd0*/  STS.U16 [R98+0xa], R10 ;  /* 0x00000a0a62007388 */ /* 0x0001e20000000400 */
[----:B------:R-:W-:Y:S01]  /*cfe0*/  F2FP.PACK_AB R0, R84, R83 ;  /* 0x000000535400723e */ /* 0x000fe200000000ff */
[----:B------:R-:W-:-:S02]  /*cff0*/  FADD.FTZ R78, R77, R78 ;  /* 0x0000004e4d4e7221 */ /* 0x000fc40000010000 */
[----:B------:R-:W-:Y:S01]  /*d000*/  STS.U16 [R98+0xc], R11 ;  /* 0x00000c0b62007388 */ /* 0x000fe20000000400 */
[----:B------:R-:W-:Y:S01]  /*d010*/  PRMT R14, R0, 0x7632, R14 ;  /* 0x00007632000e7816 */ /* 0x000fe2000000000e */
[----:B------:R-:W-:Y:S02]  /*d020*/  FADD.FTZ R79, R78, R79 ;  /* 0x0000004f4e4f7221 */ /* 0x000fe40000010000 */
[----:B------:R3:W-:Y:S01]  /*d030*/  STS.U16 [R98+0xe], R6 ;  /* 0x00000e0662007388 */ /* 0x0007e20000000400 */
[----:B0-----:R-:W-:Y:S01]  /*d040*/  PRMT R10, R5, 0x7632, R10 ;  /* 0x00007632050a7816 */ /* 0x001fe2000000000a */
[----:B------:R-:W-:Y:S02]  /*d050*/  FADD.FTZ R80, R79, R80 ;  /* 0x000000504f507221 */ /* 0x000fe40000010000 */
[----:B------:R-:W-:Y:S02]  /*d060*/  STS.U16 [R98+0x18], R0 ;  /* 0x0000180062007388 */ /* 0x000fe40000000400 */
[----:B------:R-:W-:-:S02]  /*d070*/  FADD.FTZ R81, R80, R81 ;  /* 0x0000005150517221 */ /* 0x000fc40000010000 */
[----:B------:R-:W-:Y:S01]  /*d080*/  STS.U16 [R98+0x16], R10 ;  /* 0x0000160a62007388 */ /* 0x000fe20000000400 */
[----:B---3--:R-:W-:Y:S01]  /*d090*/  IADD3 R6, P1, R18, -0x1e0, RZ ;  /* 0xfffffe2012067810 */ /* 0x008fe20007f3e0ff */
[----:B------:R-:W-:Y:S02]  /*d0a0*/  FADD.FTZ R82, R81, R82 ;  /* 0x0000005251527221 */ /* 0x000fe40000010000 */
[----:B------:R-:W-:Y:S01]  /*d0b0*/  STS.U16 [R98+0x1a], R14 ;  /* 0x00001a0e62007388 */ /* 0x000fe20000000400 */
[----:B------:R-:W-:-:S06]  /*d0c0*/  NOP ;  /* 0x0000000000007918 */ /* 0x000fcc0000000000 */
[----:B------:R-:W-:Y:S01]  /*d0d0*/  LDS.U16 R9, [R114] ;  /* 0x0000000072097984 */ /* 0x000fe20000000400 */
[----:B------:R-:W-:Y:S01]  /*d0e0*/  FADD.FTZ R83, R82, R83 ;  /* 0x0000005352537221 */ /* 0x000fe20000010000 */
[----:B------:R-:W-:Y:S02]  /*d0f0*/  IADD3.X R7, R8, -0x1, RZ, P1, !PT ;  /* 0xffffffff08077810 */ /* 0x000fe40000ffe4ff */
        /* <DEDUP_REMOVED lines=36> */
.L_x_9272:
[----:B------:R-:W-:Y:S05]  /*d340*/  BSYNC B0 ;  /* 0x0000000000007941 */ /* 0x000fea0003800000 */
.L_x_9271:
        /* <DEDUP_REMOVED lines=58> */
.L_x_9188:
        /* <DEDUP_REMOVED lines=27> */
.L_x_9275:
[----:B-1----:R-:W-:Y:S05]  /*d8a0*/  BSYNC B0 ;  /* 0x0000000000007941 */ /* 0x002fea0003800000 */
.L_x_9274:
[----:B------:R-:W-:Y:S01]  /*d8b0*/  BSSY B0, `(.L_x_9276) ;  /* 0x000001b000007945 */ /* 0x000fe20003800000 */
[----:B------:R-:W-:Y:S05]  /*d8c0*/  @!P0 BRA `(.L_x_9277) ;  /* 0x0000018000008947 */ /* 0x000fea0003800000 */
[----:B-1----:R-:W3:Y:S04]  /*d8d0*/  LDL.LU R2, [R1+0x14] ;  /* 0x0000140001027983 */ /* 0x002ee80000300800 */
[----:B------:R-:W1:Y:S04]  /*d8e0*/  S2R R6, SR_LANEID ;  /* 0x0000000000067919 */ /* 0x000e680000000000 */
[----:B------:R-:W4:Y:S04]  /*d8f0*/  S2R R7, SR_TID.X ;  /* 0x0000000000077919 */ /* 0x000f280000002100 */
[----:B------:R-:W-:Y:S01]  /*d900*/  BAR.SYNC.DEFER_BLOCKING 0x0 ;  /* 0x0000000000007b1d */ /* 0x000fe20000010000 */
[----:B-1----:R-:W-:-:S05]  /*d910*/  ISETP.NE.AND P1, PT, R6, RZ, PT ;  /* 0x000000ff0600720c */ /* 0x002fca0003f25270 */
        /* <DEDUP_REMOVED lines=19> */
.L_x_9277:
[----:B------:R-:W3:Y:S02]  /*da50*/  S2R R7, SR_TID.X ;  /* 0x0000000000077919 */ /* 0x000ee40000002100 */
.L_x_9278:
[----:B-1----:R-:W-:Y:S05]  /*da60*/  BSYNC B0 ;  /* 0x0000000000007941 */ /* 0x002fea0003800000 */
.L_x_9276:
[----:B---3--:R-:W-:-:S13]  /*da70*/  ISETP.GE.AND P0, PT, R7, c[0x0][0x16c], PT ;  /* 0x00005b0007007a0c */ /* 0x008fda0003f06270 */
[----:B------:R-:W-:Y:S05]  /*da80*/  @P0 EXIT ;  /* 0x000000000000094d */ /* 0x000fea0003800000 */
[----:B------:R-:W-:Y:S02]  /*da90*/  ULDC.64 UR6, c[0x0][0x288] ;  /* 0x0000a20000067ab9 */ /* 0x000fe40000000a00 */
[----:B------:R-:W-:Y:S02]  /*daa0*/  UIMAD UR11, UR11, UR6, URZ ;  /* 0x000000060b0b72a4 */ /* 0x000fe4000f8e023f */
[----:B0-2---:R-:W-:Y:S02]  /*dab0*/  UIMAD.WIDE.U32 UR4, UR10, UR6, URZ ;  /* 0x000000060a0472a5 */ /* 0x005fe4000f8e003f */
[----:B------:R-:W-:-:S04]  /*dac0*/  UIMAD UR6, UR10, UR7, UR11 ;  /* 0x000000070a0672a4 */ /* 0x000fc8000f8e020b */
[----:B------:R-:W-:Y:S02]  /*dad0*/  UIADD3 UR6, UR5, UR6, URZ ;  /* 0x0000000605067290 */ /* 0x000fe4000fffe03f */
.L_x_9279:
        /* <DEDUP_REMOVED lines=19> */
.L_x_9280:
        /* <DEDUP_REMOVED lines=15> */
.L_x_14700:


//--------------------- .text._Z25selective_scan_bwd_kernelI32Selective_Scan_bwd_kernel_traitsILi32ELi16ELb0ELb1ELb1ELb0ELb1EN3c104HalfENS1_7complexIfEEEEv12SSMParamsBwd --------------------------
	.section	.text._Z25selective_scan_bwd_kernelI32Selective_Scan_bwd_kernel_traitsILi32ELi16ELb0ELb1ELb1ELb0ELb1EN3c104HalfENS1_7complexIfEEEEv12SSMParamsBwd,"ax",@progbits
	.sectioninfo	@"SHI_REGISTERS=255"
	.align	128
        .global         _Z25selective_scan_bwd_kernelI32Selective_Scan_bwd_kernel_traitsILi32ELi16ELb0ELb1ELb1ELb0ELb1EN3c104HalfENS1_7complexIfEEEEv12SSMParamsBwd
        .type           _Z25selective_scan_bwd_kernelI32Selective_Scan_bwd_kernel_traitsILi32ELi16ELb0ELb1ELb1ELb0ELb1EN3c104HalfENS1_7complexIfEEEEv12SSMParamsBwd,@function
        .size           _Z25selective_scan_bwd_kernelI32Selective_Scan_bwd_kernel_traitsILi32ELi16ELb0ELb1ELb1ELb0ELb1EN3c104HalfENS1_7complexIfEEEEv12SSMParamsBwd,(.L_x_14701 - _Z25selective_scan_bwd_kernelI32Selective_Scan_bwd_kernel_traitsILi32ELi16ELb0ELb1ELb1ELb0ELb1EN3c104HalfENS1_7complexIfEEEEv12SSMParamsBwd)
        .other          _Z25selective_scan_bwd_kernelI32Selective_Scan_bwd_kernel_traitsILi32ELi16ELb0ELb1ELb1ELb0ELb1EN3c104HalfENS1_7complexIfEEEEv12SSMParamsBwd,@"STO_CUDA_ENTRY STV_DEFAULT"
_Z25selective_scan_bwd_kernelI32Selective_Scan_bwd_kernel_traitsILi32ELi16ELb0ELb1ELb1ELb0ELb1EN3c104HalfENS1_7complexIfEEEEv12SSMParamsBwd:
.text._Z25selective_scan_bwd_kernelI32Selective_Scan_bwd_kernel_traitsILi32ELi16ELb0ELb1ELb1ELb0ELb1EN3c104HalfENS1_7complexIfEEEEv12SSMParamsBwd:
        /* <DEDUP_REMOVED lines=181> */
[----:B---3--:R-:W-:-:S04]  /*0b50*/  SHF.L.U32 R0, R120, 0x4, RZ ;  /* 0x0000000478007819 */ /* 0x008fc800000006ff */
[----:B------:R-:W-:-:S04]  /*0b60*/  LOP3.LUT R3, R0, 0xfffffe00, RZ, 0xc0, !PT ;  /* 0xfffffe0000037812 */ /* 0x000fc800078ec0ff */
[----:B------:R-:W-:-:S04]  /*0b70*/  LOP3.LUT R118, R3, 0x1f, R120, 0xf8, !PT ;  /* 0x0000001f03767812 */ /* 0x000fc800078ef878 */
[----:B-1--4-:R-:W-:Y:S02]  /*0b80*/  SHF.R.S32.HI R0, RZ, 0x1f, R118 ;  /* 0x0000001fff007819 */ /* 0x012fe40000011476 */
.L_x_9371:
        /* <DEDUP_REMOVED lines=14> */
[----:B------:R-:W-:-:S02]  /*0c70*/  LOP3.LUT R0, R118, 0x60, RZ, 0xfc, !PT ;  /* 0x0000006076007812 */ /* 0x000fc400078efcff */
[C---:B------:R-:W-:Y:S02]  /*0c80*/  ISETP.GE.AND P0, PT, R118.reuse, UR28, PT ;  /* 0x0000001c76007c0c */ /* 0x040fe4000bf06270 */
[C---:B------:R-:W-:Y:S02]  /*0c90*/  LOP3.LUT R6, R118.reuse, 0x80, RZ, 0xfc, !PT ;  /* 0x0000008076067812 */ /* 0x040fe400078efcff */
[----:B------:R-:W-:Y:S02]  /*0ca0*/  LOP3.LUT R7, R118, 0xa0, RZ, 0xfc, !PT ;  /* 0x000000a076077812 */ /* 0x000fe400078efcff */
[----:B------:R-:W-:Y:S02]  /*0cb0*/  ISETP.GE.AND P1, PT, R19, UR28, PT ;  /* 0x0000001c13007c0c */ /* 0x000fe4000bf26270 */
[----:B------:R-:W-:-:S05]  /*0cc0*/  ISETP.GE.AND P2, PT, R0, UR28, PT ;  /* 0x0000001c00007c0c */ /* 0x000fca000bf46270 */
[----:B-1----:R1:W3:Y:S01]  /*0cd0*/  @!P0 LDG.E.U16 R4, [R2.64] ;  /* 0x0000002a02048981 */ /* 0x0022e2000c1e1500 */
        /* <DEDUP_REMOVED lines=276> */
[----:B------:R-:W-:Y:S01]  /*1e20*/  MOV R43, UR12 ;  /* 0x0000000c002b7c02 */ /* 0x000fe20008000f00 */
[----:B------:R-:W-:Y:S01]  /*1e30*/  UIMAD.WIDE.U32 UR34, UR12, UR8, URZ ;  /* 0x000000080c2272a5 */ /* 0x000fe2000f8e003f */
[----:B------:R-:W-:Y:S01]  /*1e40*/  MOV R51, UR12 ;  /* 0x0000000c00337c02 */ /* 0x000fe20008000f00 */
[----:B------:R-:W-:Y:S01]  /*1e50*/  UIMAD UR7, UR12, UR9, UR7 ;  /* 0x000000090c0772a4 */ /* 0x000fe2000f8e0207 */
[----:B--2---:R-:W-:Y:S01]  /*1e60*/  MOV R2, UR27 ;  /* 0x0000001b00027c02 */ /* 0x004fe20008000f00 */
[----:B------:R-:W-:Y:S01]  /*1e70*/  UIMAD.WIDE.U32 UR32, UR12, UR30, URZ ;  /* 0x0000001e0c2072a5 */ /* 0x000fe2000f8e003f */
[----:B------:R-:W-:Y:S01]  /*1e80*/  MOV R3, UR40 ;  /* 0x0000002800037c02 */ /* 0x000fe20008000f00 */
[----:B------:R-:W-:Y:S01]  /*1e90*/  ULDC.64 UR8, c[0x0][0x1f8] ;  /* 0x00007e0000087ab9 */ /* 0x000fe20000000a00 */
[----:B0-----:R-:W-:Y:S01]  /*1ea0*/  MOV R4, UR27 ;  /* 0x0000001b00047c02 */ /* 0x001fe20008000f00 */
[----:B------:R-:W-:Y:S01]  /*1eb0*/  UIMAD UR30, UR13, UR30, URZ ;  /* 0x0000001e0d1e72a4 */ /* 0x000fe2000f8e023f */
[----:B-1----:R-:W-:Y:S01]  /*1ec0*/  MOV R5, UR40 ;  /* 0x0000002800057c02 */ /* 0x002fe20008000f00 */
        /* <DEDUP_REMOVED lines=50> */
[--C-:B------:R-:W-:Y:S02]  /*21f0*/  @!P0 LEA.HI.X R51, R51, c[0x0][0x26c], R58.reuse, 0x1, P1 ;  /* 0x00009b0033338a11 */ /* 0x100fe400008f0c3a */
[----:B------:R-:W-:Y:S01]  /*2200*/  ISETP.GE.AND P1, PT, R19, UR28, PT ;  /* 0x0000001c13007c0c */ /* 0x000fe2000bf26270 */
[----:B------:R-:W-:Y:S01]  /*2210*/  UIADD3.X UR32, UR30, UR31, UR33, UP1, !UPT ;  /* 0x0000001f1e207290 */ /* 0x000fe20008ffe421 */
[----:B------:R-:W-:Y:S02]  /*2220*/  PRMT R58, RZ, 0x7610, R58 ;  /* 0x00007610ff3a7816 */ /* 0x000fe4000000003a */
[----:B------:R-:W-:Y:S02]  /*2230*/  MOV R59, UR34 ;  /* 0x00000022003b7c02 */ /* 0x000fe40008000f00 */
[----:B------:R-:W-:Y:S02]  /*2240*/  @!P0 LEA R4, P3, R56, c[0x0][0x258], 0x1 ;  /* 0x0000960038048a11 */ /* 0x000fe400078608ff */
[----:B------:R-:W-:-:S02]  /*2250*/  LEA R2, P4, R59, R2, 0x1 ;  /* 0x000000023b027211 */ /* 0x000fc400078808ff */
[----:B------:R-:W-:Y:S02]  /*2260*/  MOV R62, UR32 ;  /* 0x00000020003e7c02 */ /* 0x000fe40008000f00 */
[----:B------:R-:W-:Y:S02]  /*2270*/  @!P0 LEA.HI.X R5, R56, c[0x0][0x25c], R5, 0x1, P3 ;  /* 0x0000970038058a11 */ /* 0x000fe400018f0c05 */
        /* <DEDUP_REMOVED lines=107> */
[----:B------:R-:W-:Y:S04]  /*2930*/  LDS.U16 R56, [R101+0x12] ;  /* 0x0000120065387984 */ /* 0x000fe80000000400 */
[----:B------:R-:W2:Y:S04]  /*2940*/  LDS.U16 R57, [R101+0x14] ;  /* 0x0000140065397984 */ /* 0x000ea80000000400 */
[----:B------:R-:W2:Y:S04]  /*2950*/  LDS.U16 R58, [R101+0x16] ;  /* 0x00001600653a7984 */ /* 0x000ea80000000400 */
[----:B------:R-:W-:Y:S04]  /*2960*/  LDS.U16 R59, [R101+0x18] ;  /* 0x00001800653b7984 */ /* 0x000fe80000000400 */
[----:B------:R-:W2:Y:S04]  /*2970*/  LDS.U16 R61, [R101+0x1a] ;  /* 0x00001a00653d7984 */ /* 0x000ea80000000400 */
        /* <DEDUP_REMOVED lines=43> */
[----:B----4-:R-:W-:Y:S02]  /*2c30*/  HADD2.F32 R50, -RZ, R50.H0_H0 ;  /* 0x20000032ff327230 */ /* 0x010fe40000004100 */
[----:B------:R-:W-:-:S03]  /*2c40*/  HADD2.F32 R45, -RZ, R45.H0_H0 ;  /* 0x2000002dff2d7230 */ /* 0x000fc60000004100 */
[----:B------:R-:W-:Y:S01]  /*2c50*/  FMUL.FTZ R3, R50, -1.4426950216293334961 ;  /* 0xbfb8aa3b32037820 */ /* 0x000fe20000410000 */
[----:B------:R-:W1:Y:S01]  /*2c60*/  MUFU.EX2 R2, R2 ;  /* 0x0000000200027308 */ /* 0x000e620000000800 */
[----:B------:R-:W-:Y:S02]  /*2c70*/  FMUL.FTZ R84, R45, -1.4426950216293334961 ;  /* 0xbfb8aa3b2d547820 */ /* 0x000fe40000410000 */
[----:B0-----:R-:W-:-:S05]  /*2c80*/  FADD.FTZ R75, R75, 1 ;  /* 0x3f8000004b4b7421 */ /* 0x001fca0000010000 */
[----:B------:R-:W0:Y:S08]  /*2c90*/  MUFU.EX2 R3, R3 ;  /* 0x0000000300037308 */ /* 0x000e300000000800 */
[----:B------:R-:W-:Y:S01]  /*2ca0*/  MUFU.EX2 R84, R84 ;  /* 0x0000005400547308 */ /* 0x000fe20000000800 */
[----:B-1----:R-:W-:-:S07]  /*2cb0*/  FADD.FTZ R2, R2, 1 ;  /* 0x3f80000002027421 */ /* 0x002fce0000010000 */
[----:B------:R-:W-:Y:S01]  /*2cc0*/  MUFU.RCP R75, R75 ;  /* 0x0000004b004b7308 */ /* 0x000fe20000001000 */
[----:B------:R-:W-:Y:S01]  /*2cd0*/  HADD2.F32 R51, -RZ, R51.H0_H0 ;  /* 0x20000033ff337230 */ /* 0x000fe20000004100 */
[----:B0-----:R-:W-:Y:S01]  /*2ce0*/  FADD.FTZ R3, R3, 1 ;  /* 0x3f80000003037421 */ /* 0x001fe20000010000 */
[----:B------:R-:W-:Y:S02]  /*2cf0*/  HADD2.F32 R64, -RZ, R64.H0_H0 ;  /* 0x20000040ff407230 */ /* 0x000fe40000004100 */
[----:B------:R-:W-:Y:S01]  /*2d00*/  HADD2.F32 R52, -RZ, R52.H0_H0 ;  /* 0x20000034ff347230 */ /* 0x000fe20000004100 */
[----:B------:R-:W-:Y:S01]  /*2d10*/  FMUL.FTZ R85, R51, -1.4426950216293334961 ;  /* 0xbfb8aa3b33557820 */ /* 0x000fe20000410000 */
[----:B------:R-:W-:-:S03]  /*2d20*/  HADD2.F32 R63, -RZ, R63.H0_H0 ;  /* 0x2000003fff3f7230 */ /* 0x000fc60000004100 */
[----:B------:R-:W-:Y:S02]  /*2d30*/  FMUL.FTZ R86, R52, -1.4426950216293334961 ;  /* 0xbfb8aa3b34567820 */ /* 0x000fe40000410000 */
[----:B------:R-:W-:Y:S01]  /*2d40*/  MUFU.EX2 R85, R85 ;  /* 0x0000005500557308 */ /* 0x000fe20000000800 */
[----:B------:R-:W-:Y:S02]  /*2d50*/  HADD2.F32 R53, -RZ, R53.H0_H0 ;  /* 0x20000035ff357230 */ /* 0x000fe40000004100 */
[----:B------:R-:W-:-:S05]  /*2d60*/  HADD2.F32 R54, -RZ, R54.H0_H0 ;  /* 0x20000036ff367230 */ /* 0x000fca0000004100 */
[----:B------:R-:W-:Y:S01]  /*2d70*/  MUFU.EX2 R86, R86 ;  /* 0x0000005600567308 */ /* 0x000fe20000000800 */
[----:B------:R-:W-:Y:S01]  /*2d80*/  FMUL.FTZ R87, R53, -1.4426950216293334961 ;  /* 0xbfb8aa3b35577820 */ /* 0x000fe20000410000 */
[----:B------:R-:W-:Y:S01]  /*2d90*/  HADD2.F32 R57, -RZ, R57.H0_H0 ;  /* 0x20000039ff397230 */ /* 0x000fe20000004100 */
[----:B------:R-:W-:Y:S01]  /*2da0*/  FMUL.FTZ R88, R54, -1.4426950216293334961 ;  /* 0xbfb8aa3b36587820 */ /* 0x000fe20000410000 */
[----:B------:R-:W-:-:S03]  /*2db0*/  HADD2.F32 R56, -RZ, R56.H0_H0 ;  /* 0x20000038ff387230 */ /* 0x000fc60000004100 */
[----:B------:R-:W-:Y:S01]  /*2dc0*/  FMUL.FTZ R122, R57, -1.4426950216293334961 ;  /* 0xbfb8aa3b397a7820 */ /* 0x000fe20000410000 */
[----:B------:R-:W-:Y:S01]  /*2dd0*/  MUFU.EX2 R87, R87 ;  /* 0x0000005700577308 */ /* 0x000fe20000000800 */
[----:B------:R-:W-:Y:S01]  /*2de0*/  FMUL.FTZ R89, R56, -1.4426950216293334961 ;  /* 0xbfb8aa3b38597820 */ /* 0x000fe20000410000 */
[----:B------:R-:W-:Y:S02]  /*2df0*/  HADD2.F32 R58, -RZ, R58.H0_H0 ;  /* 0x2000003aff3a7230 */ /* 0x000fe40000004100 */
[----:B------:R-:W-:-:S04]  /*2e00*/  HADD2.F32 R66, -RZ, R66.H0_H0 ;  /* 0x20000042ff427230 */ /* 0x000fc80000004100 */
[----:B------:R-:W0:Y:S01]  /*2e10*/  MUFU.EX2 R88, R88 ;  /* 0x0000005800587308 */ /* 0x000e220000000800 */
[----:B------:R-:W-:Y:S01]  /*2e20*/  FMUL.FTZ R123, R58, -1.4426950216293334961 ;  /* 0xbfb8aa3b3a7b7820 */ /* 0x000fe20000410000 */
[----:B------:R-:W-:-:S06]  /*2e30*/  HADD2.F32 R61, -RZ, R61.H0_H0 ;  /* 0x2000003dff3d7230 */ /* 0x000fcc0000004100 */
[----:B------:R-:W-:Y:S01]  /*2e40*/  MUFU.EX2 R122, R122 ;  /* 0x0000007a007a7308 */ /* 0x000fe20000000800 */
[----:B------:R-:W-:-:S07]  /*2e50*/  HADD2.F32 R59, -RZ, R59.H0_H0 ;  /* 0x2000003bff3b7230 */ /* 0x000fce0000004100 */
[----:B------:R1:W-:Y:S01]  /*2e60*/  MUFU.EX2 R121, R89 ;  /* 0x0000005900797308 */ /* 0x0003e20000000800 */
[----:B------:R-:W-:Y:S01]  /*2e70*/  HADD2.F32 R73, -RZ, R73.H0_H0 ;  /* 0x20000049ff497230 */ /* 0x000fe20000004100 */
[----:B------:R-:W-:Y:S01]  /*2e80*/  FMUL.FTZ R124, R59, -1.4426950216293334961 ;  /* 0xbfb8aa3b3b7c7820 */ /* 0x000fe20000410000 */
[----:B------:R-:W-:-:S05]  /*2e90*/  HADD2.F32 R70, -RZ, R70.H0_H0 ;  /* 0x20000046ff467230 */ /* 0x000fca0000004100 */
[----:B------:R-:W-:Y:S01]  /*2ea0*/  MUFU.EX2 R123, R123 ;  /* 0x0000007b007b7308 */ /* 0x000fe20000000800 */
[----:B-1----:R-:W-:Y:S01]  /*2eb0*/  FMUL.FTZ R89, R61, -1.4426950216293334961 ;  /* 0xbfb8aa3b3d597820 */ /* 0x002fe20000410000 */
[----:B------:R-:W-:Y:S01]  /*2ec0*/  HADD2.F32 R72, -RZ, R72.H0_H0 ;  /* 0x20000048ff487230 */ /* 0x000fe20000004100 */
[----:B0-----:R-:W-:-:S05]  /*2ed0*/  FADD.FTZ R88, R88, 1 ;  /* 0x3f80000058587421 */ /* 0x001fca0000010000 */
        /* <DEDUP_REMOVED lines=26> */
[----:B------:R-:W0:Y:S01]  /*3080*/  LDS.U16 R69, [R101+0xa] ;  /* 0x00000a0065457984 */ /* 0x000e220000000400 */
[----:B------:R-:W-:-:S06]  /*3090*/  FADD.FTZ R76, R84, 1 ;  /* 0x3f800000544c7421 */ /* 0x000fcc0000010000 */
[----:B--2---:R2:W-:Y:S01]  /*30a0*/  MUFU.RCP R77, R3 ;  /* 0x00000003004d7308 */ /* 0x0045e20000001000 */
[----:B-1----:R-:W-:Y:S01]  /*30b0*/  FADD.FTZ R2, -R74, 1 ;  /* 0x3f8000004a027421 */ /* 0x002fe20000010100 */
[----:B------:R-:W-:Y:S01]  /*30c0*/  HADD2.F32 R62, -RZ, R62.H0_H0 ;  /* 0x2000003eff3e7230 */ /* 0x000fe20000004100 */
[----:B---3--:R-:W-:Y:S01]  /*30d0*/  FADD.FTZ R80, R85, 1 ;  /* 0x3f80000055507421 */ /* 0x008fe20000010000 */
[----:B------:R-:W-:Y:S01]  /*30e0*/  HADD2.F32 R65, -RZ, R65.H0_H0 ;  /* 0x20000041ff417230 */ /* 0x000fe20000004100 */
[----:B------:R-:W-:Y:S01]  /*30f0*/  FFMA.FTZ R84, R43, R2, 1 ;  /* 0x3f8000002b547423 */ /* 0x000fe20000010002 */
[----:B------:R-:W-:Y:S01]  /*3100*/  LDS.U16 R131, [R101+0x1c] ;  /* 0x00001c0065837984 */ /* 0x000fe20000000400 */
[----:B----4-:R-:W-:Y:S01]  /*3110*/  HADD2.F32 R39, -RZ, R39.H0_H0 ;  /* 0x20000027ff277230 */ /* 0x010fe20000004100 */
[----:B--2---:R-:W-:Y:S02]  /*3120*/  FADD.FTZ R3, -R75, 1 ;  /* 0x3f8000004b037421 */ /* 0x004fe40000010100 */
[----:B------:R-:W1:Y:S01]  /*3130*/  LDS.U16 R2, [R101+0xc] ;  /* 0x00000c0065027984 */ /* 0x000e620000000400 */
[----:B-----5:R-:W-:Y:S01]  /*3140*/  HADD2.F32 R40, -RZ, R40.H0_H0 ;  /* 0x20000028ff287230 */ /* 0x020fe20000004100 */
[----:B------:R-:W-:-:S02]  /*3150*/  FMUL.FTZ R4, R64, R39 ;  /* 0x0000002740047220 */ /* 0x000fc40000410000 */
[----:B------:R-:W-:Y:S02]  /*3160*/  FFMA.FTZ R3, R42, R3, 1 ;  /* 0x3f8000002a037423 */ /* 0x000fe40000010003 */
[----:B------:R-:W-:Y:S02]  /*3170*/  FMUL.FTZ R5, R63, R40 ;  /* 0x000000283f057220 */ /* 0x000fe40000410000 */
[----:B------:R-:W-:Y:S02]  /*3180*/  FMUL.FTZ R4, R75, R4 ;  /* 0x000000044b047220 */ /* 0x000fe40000410000 */
[----:B------:R-:W-:Y:S02]  /*3190*/  FMUL.FTZ R81, R74, R5 ;  /* 0x000000054a517220 */ /* 0x000fe40000410000 */
[----:B------:R-:W-:Y:S02]  /*31a0*/  FMUL.FTZ R5, R4, R3 ;  /* 0x0000000304057220 */ /* 0x000fe40000410000 */
[----:B------:R-:W2:Y:S01]  /*31b0*/  LDS.U16 R4, [R101+0x10] ;  /* 0x0000100065047984 */ /* 0x000ea20000000400 */
[----:B------:R-:W3:Y:S03]  /*31c0*/  MUFU.RCP R76, R76 ;  /* 0x0000004c004c7308 */ /* 0x000ee60000001000 */
[----:B------:R-:W4:Y:S01]  /*31d0*/  LDS.U16 R3, [R101+0xe] ;  /* 0x00000e0065037984 */ /* 0x000f220000000400 */
[----:B0-----:R-:W-:Y:S01]  /*31e0*/  HADD2.F32 R49, -RZ, R49.H0_H0 ;  /* 0x20000031ff317230 */ /* 0x001fe20000004100 */
[----:B------:R-:W-:-:S03]  /*31f0*/  FADD.FTZ R79, R86, 1 ;  /* 0x3f800000564f7421 */ /* 0x000fc60000010000 */
[----:B------:R-:W0:Y:S01]  /*3200*/  MUFU.RCP R80, R80 ;  /* 0x0000005000507308 */ /* 0x000e220000001000 */
[----:B------:R-:W-:Y:S01]  /*3210*/  FMUL.FTZ R83, R66, R49 ;  /* 0x0000003142537220 */ /* 0x000fe20000410000 */
[----:B------:R-:W-:Y:S01]  /*3220*/  HADD2.F32 R68, -RZ, R68.H0_H0 ;  /* 0x20000044ff447230 */ /* 0x000fe20000004100 */
[----:B------:R-:W-:Y:S02]  /*3230*/  FADD.FTZ R82, R87, 1 ;  /* 0x3f80000057527421 */ /* 0x000fe40000010000 */
[----:B---3--:R-:W-:-:S03]  /*3240*/  FADD.FTZ R86, -R76, 1 ;  /* 0x3f8000004c567421 */ /* 0x008fc60000010100 */
[----:B------:R-:W3:Y:S01]  /*3250*/  MUFU.RCP R79, R79 ;  /* 0x0000004f004f7308 */ /* 0x000ee20000001000 */
[----:B------:R-:W-:Y:S01]  /*3260*/  FMUL.FTZ R83, R76, R83 ;  /* 0x000000534c537220 */ /* 0x000fe20000410000 */
[----:B------:R-:W-:Y:S01]  /*3270*/  HADD2.F32 R67, -RZ, R67.H0_H0 ;  /* 0x20000043ff437230 */ /* 0x000fe20000004100 */
[----:B------:R-:W-:Y:S01]  /*3280*/  FFMA.FTZ R86, R45, R86, 1 ;  /* 0x3f8000002d567423 */ /* 0x000fe20000010056 */
[----:B------:R-:W-:Y:S01]  /*3290*/  HADD2.F32 R69, -RZ, R69.H0_H0 ;  /* 0x20000045ff457230 */ /* 0x000fe20000004100 */
[----:B------:R-:W-:Y:S02]  /*32a0*/  FMUL.FTZ R132, R81, R84 ;  /* 0x0000005451847220 */ /* 0x000fe40000410000 */
[----:B------:R-:W-:Y:S01]  /*32b0*/  FMUL.FTZ R89, R83, R86 ;  /* 0x0000005653597220 */ /* 0x000fe20000410000 */
[----:B------:R5:W0:Y:S01]  /*32c0*/  MUFU.EX2 R125, R124 ;  /* 0x0000007c007d7308 */ /* 0x000a220000000800 */
[----:B------:R-:W-:Y:S02]  /*32d0*/  FADD.FTZ R87, -R77, 1 ;  /* 0x3f8000004d577421 */ /* 0x000fe40000010100 */
[----:B------:R-:W-:-:S02]  /*32e0*/  FMUL.FTZ R86, R73, R68 ;  /* 0x0000004449567220 */ /* 0x000fc40000410000 */
[----:B------:R-:W-:Y:S02]  /*32f0*/  FADD.FTZ R84, -R78, 1 ;  /* 0x3f8000004e547421 */ /* 0x000fe40000010100 */
[----:B------:R-:W-:Y:S01]  /*3300*/  FMUL.FTZ R85, R70, R67 ;  /* 0x0000004346557220 */ /* 0x000fe20000410000 */
[----:B------:R-:W0:Y:S01]  /*3310*/  MUFU.RCP R82, R82 ;  /* 0x0000005200527308 */ /* 0x000e220000001000 */
[----:B-----5:R-:W-:Y:S01]  /*3320*/  FADD.FTZ R124, R122, 1 ;  /* 0x3f8000007a7c7421 */ /* 0x020fe20000010000 */
[----:B------:R-:W-:Y:S01]  /*3330*/  HADD2.F32 R122, -RZ, R71.H0_H0 ;  /* 0x20000047ff7a7230 */ /* 0x000fe20000004100 */
[----:B------:R-:W-:Y:S01]  /*3340*/  FADD.FTZ R83, R121, 1 ;  /* 0x3f80000079537421 */ /* 0x000fe20000010000 */
[----:B-1----:R-:W-:Y:S01]  /*3350*/  HADD2.F32 R71, -RZ, R2.H0_H0 ;  /* 0x20000002ff477230 */ /* 0x002fe20000004100 */
[----:B------:R-:W-:Y:S02]  /*3360*/  FFMA.FTZ R87, R50, R87, 1 ;  /* 0x3f80000032577423 */ /* 0x000fe40000010057 */
[----:B------:R-:W-:Y:S01]  /*3370*/  FMUL.FTZ R121, R72, R69 ;  /* 0x0000004548797220 */ /* 0x000fe20000410000 */
[----:B------:R0:W1:Y:S01]  /*3380*/  MUFU.RCP R81, R88 ;  /* 0x0000005800517308 */ /* 0x0000620000001000 */
[----:B------:R-:W-:-:S02]  /*3390*/  FMUL.FTZ R86, R77, R86 ;  /* 0x000000564d567220 */ /* 0x000fc40000410000 */
[----:B------:R-:W-:Y:S02]  /*33a0*/  FFMA.FTZ R84, R47, R84, 1 ;  /* 0x3f8000002f547423 */ /* 0x000fe40000010054 */
[----:B------:R-:W-:Y:S02]  /*33b0*/  FMUL.FTZ R85, R78, R85 ;  /* 0x000000554e557220 */ /* 0x000fe40000410000 */
[C---:B0-----:R-:W-:Y:S02]  /*33c0*/  FADD.FTZ R88, -R80.reuse, 1 ;  /* 0x3f80000050587421 */ /* 0x041fe40000010100 */
[----:B------:R-:W-:Y:S02]  /*33d0*/  FMUL.FTZ R121, R80, R121 ;  /* 0x0000007950797220 */ /* 0x000fe40000410000 */
[----:B------:R-:W-:Y:S02]  /*33e0*/  FFMA.FTZ R88, R51, R88, 1 ;  /* 0x3f80000033587423 */ /* 0x000fe40000010058 */
[----:B------:R-:W-:-:S02]  /*33f0*/  FMUL.FTZ R133, R86, R87 ;  /* 0x0000005756857220 */ /* 0x000fc40000410000 */
[----:B------:R-:W-:Y:S02]  /*3400*/  FMUL.FTZ R134, R85, R84 ;  /* 0x0000005455867220 */ /* 0x000fe40000410000 */
[----:B---3--:R-:W-:Y:S02]  /*3410*/  FADD.FTZ R87, -R79, 1 ;  /* 0x3f8000004f577421 */ /* 0x008fe40000010100 */
[----:B------:R-:W-:Y:S01]  /*3420*/  FMUL.FTZ R2, R122, R71 ;  /* 0x000000477a027220 */ /* 0x000fe20000410000 */
[----:B------:R0:W-:Y:S01]  /*3430*/  MUFU.RCP R84, R124 ;  /* 0x0000007c00547308 */ /* 0x0001e20000001000 */
[----:B------:R-:W-:Y:S02]  /*3440*/  FADD.FTZ R85, R123, 1 ;  /* 0x3f8000007b557421 */ /* 0x000fe40000010000 */
[----:B------:R-:W3:Y:S01]  /*3450*/  LDS.U16 R123, [R101+0x12] ;  /* 0x00001200657b7984 */ /* 0x000ee20000000400 */
[----:B------:R-:W-:Y:S02]  /*3460*/  FMUL.FTZ R126, R62, -1.4426950216293334961 ;  /* 0xbfb8aa3b3e7e7820 */ /* 0x000fe40000410000 */
[----:B------:R-:W-:Y:S01]  /*3470*/  FMUL.FTZ R136, R121, R88 ;  /* 0x0000005879887220 */ /* 0x000fe20000410000 */
[----:B------:R-:W-:Y:S01]  /*3480*/  HADD2.F32 R121, -RZ, R60.H0_H0 ;  /* 0x2000003cff797230 */ /* 0x000fe20000004100 */
[----:B------:R-:W-:Y:S01]  /*3490*/  FMUL.FTZ R127, R65, -1.4426950216293334961 ;  /* 0xbfb8aa3b417f7820 */ /* 0x000fe20000410000 */
[----:B0-----:R-:W-:Y:S01]  /*34a0*/  HADD2.F32 R124, -RZ, R55.H0_H0 ;  /* 0x20000037ff7c7230 */ /* 0x001fe20000004100 */
[----:B------:R-:W-:Y:S01]  /*34b0*/  FFMA.FTZ R87, R52, R87, 1 ;  /* 0x3f80000034577423 */ /* 0x000fe20000010057 */
[----:B--2---:R-:W-:Y:S01]  /*34c0*/  HADD2.F32 R55, -RZ, R4.H0_H0 ;  /* 0x20000004ff377230 */ /* 0x004fe20000004100 */
[----:B------:R-:W-:Y:S01]  /*34d0*/  FMUL.FTZ R2, R79, R2 ;  /* 0x000000024f027220 */ /* 0x000fe20000410000 */
[----:B----4-:R-:W-:Y:S01]  /*34e0*/  HADD2.F32 R60, -RZ, R3.H0_H0 ;  /* 0x20000003ff3c7230 */ /* 0x010fe20000004100 */
[----:B------:R0:W2:Y:S01]  /*34f0*/  MUFU.EX2 R130, R126 ;  /* 0x0000007e00827308 */ /* 0x0000a20000000800 */
[----:B------:R-:W-:-:S02]  /*3500*/  FADD.FTZ R88, R128, 1 ;  /* 0x3f80000080587421 */ /* 0x000fc40000010000 */
[----:B------:R-:W-:Y:S02]  /*3510*/  FMUL.FTZ R3, R2, R87 ;  /* 0x0000005702037220 */ /* 0x000fe40000410000 */
[----:B------:R-:W-:Y:S02]  /*3520*/  FADD.FTZ R86, R125, 1 ;  /* 0x3f8000007d567421 */ /* 0x000fe40000010000 */
[----:B------:R-:W-:Y:S01]  /*3530*/  FADD.FTZ R2, -R82, 1 ;  /* 0x3f80000052027421 */ /* 0x000fe20000010100 */
[----:B------:R4:W5:Y:S01]  /*3540*/  MUFU.EX2 R138, R127 ;  /* 0x0000007f008a7308 */ /* 0x0009620000000800 */
[----:B0-----:R-:W0:Y:S01]  /*3550*/  LDS.U16 R126, [R101+0x18] ;  /* 0x00001800657e7984 */ /* 0x001e220000000400 */
[----:B------:R-:W-:Y:S02]  /*3560*/  FMUL.FTZ R128, R124, R55 ;  /* 0x000000377c807220 */ /* 0x000fe40000410000 */
[----:B------:R-:W-:Y:S01]  /*3570*/  FMUL.FTZ R87, R121, R60 ;  /* 0x0000003c79577220 */ /* 0x000fe20000410000 */
[----:B------:R-:W0:Y:S01]  /*3580*/  LDS.U16 R125, [R101+0x14] ;  /* 0x00001400657d7984 */ /* 0x000e220000000400 */
[----:B-1----:R-:W-:-:S03]  /*3590*/  FADD.FTZ R129, -R81, 1 ;  /* 0x3f80000051817421 */ /* 0x002fc60000010100 */
[----:B----4-:R-:W1:Y:S01]  /*35a0*/  LDS.U16 R127, [R101+0x16] ;  /* 0x00001600657f7984 */ /* 0x010e620000000400 */
[----:B------:R-:W-:Y:S02]  /*35b0*/  FFMA.FTZ R2, R53, R2, 1 ;  /* 0x3f80000035027423 */ /* 0x000fe40000010002 */
[----:B------:R-:W-:Y:S02]  /*35c0*/  FMUL.FTZ R128, R81, R128 ;  /* 0x0000008051807220 */ /* 0x000fe40000410000 */
[----:B------:R-:W-:Y:S02]  /*35d0*/  FMUL.FTZ R87, R82, R87 ;  /* 0x0000005752577220 */ /* 0x000fe40000410000 */
[----:B------:R-:W-:Y:S02]  /*35e0*/  FFMA.FTZ R129, R54, R129, 1 ;  /* 0x3f80000036817423 */ /* 0x000fe40000010081 */
[----:B------:R-:W-:Y:S02]  /*35f0*/  FMUL.FTZ R4, R87, R2 ;  /* 0x0000000257047220 */ /* 0x000fe40000410000 */
[----:B------:R-:W-:Y:S01]  /*3600*/  FMUL.FTZ R135, R128, R129 ;  /* 0x0000008180877220 */ /* 0x000fe20000410000 */
[----:B------:R-:W4:Y:S04]  /*3610*/  LDS.U16 R2, [R101+0x1a] ;  /* 0x00001a0065027984 */ /* 0x000f280000000400 */
[----:B------:R-:W4:Y:S01]  /*3620*/  LDS.U16 R128, [R101+0x1e] ;  /* 0x00001e0065807984 */ /* 0x000f220000000400 */
[----:B------:R-:W0:Y:S01]  /*3630*/  MUFU.RCP R83, R83 ;  /* 0x0000005300537308 */ /* 0x000e220000001000 */
[----:B--2---:R-:W-:-:S07]  /*3640*/  FADD.FTZ R137, R130, 1 ;  /* 0x3f80000082897421 */ /* 0x004fce0000010000 */
[----:B------:R-:W-:Y:S01]  /*3650*/  MUFU.RCP R85, R85 ;  /* 0x0000005500557308 */ /* 0x000fe20000001000 */
[----:B-----5:R-:W-:-:S07]  /*3660*/  FADD.FTZ R130, R138, 1 ;  /* 0x3f8000008a827421 */ /* 0x020fce0000010000 */
[----:B------:R-:W2:Y:S01]  /*3670*/  MUFU.RCP R86, R86 ;  /* 0x0000005600567308 */ /* 0x000ea20000001000 */
[----:B------:R-:W-:Y:S01]  /*3680*/  HADD2.F32 R48, -RZ, R48.H0_H0 ;  /* 0x20000030ff307230 */ /* 0x000fe20000004100 */
[----:B------:R-:W-:Y:S01]  /*3690*/  FADD.FTZ R138, -R84, 1 ;  /* 0x3f800000548a7421 */ /* 0x000fe20000010100 */
[----:B---3--:R-:W-:Y:S01]  /*36a0*/  HADD2.F32 R123, -RZ, R123.H0_H0 ;  /* 0x2000007bff7b7230 */ /* 0x008fe20000004100 */
[----:B0-----:R-:W-:Y:S02]  /*36b0*/  FADD.FTZ R129, -R83, 1 ;  /* 0x3f80000053817421 */ /* 0x001fe40000010100 */
[----:B------:R-:W-:Y:S02]  /*36c0*/  FFMA.FTZ R140, R57, R138, 1 ;  /* 0x3f800000398c7423 */ /* 0x000fe4000001008a */
[----:B------:R-:W-:Y:S01]  /*36d0*/  FMUL.FTZ R138, R48, R123 ;  /* 0x0000007b308a7220 */ /* 0x000fe20000410000 */
[----:B------:R-:W0:Y:S01]  /*36e0*/  MUFU.RCP R88, R88 ;  /* 0x0000005800587308 */ /* 0x000e220000001000 */
[----:B------:R-:W-:-:S02]  /*36f0*/  HADD2.F32 R41, -RZ, R41.H0_H0 ;  /* 0x20000029ff297230 */ /* 0x000fc40000004100 */
[----:B------:R-:W-:Y:S01]  /*3700*/  HADD2.F32 R126, -RZ, R126.H0_H0 ;  /* 0x2000007eff7e7230 */ /* 0x000fe20000004100 */
[----:B------:R-:W-:Y:S01]  /*3710*/  FFMA.FTZ R129, R56, R129, 1 ;  /* 0x3f80000038817423 */ /* 0x000fe20000010081 */
[----:B------:R-:W-:-:S03]  /*3720*/  HADD2.F32 R46, -RZ, R46.H0_H0 ;  /* 0x2000002eff2e7230 */ /* 0x000fc60000004100 */
[----:B------:R3:W5:Y:S01]  /*3730*/  MUFU.RCP R87, R137 ;  /* 0x0000008900577308 */ /* 0x0007620000001000 */
[----:B------:R-:W-:Y:S01]  /*3740*/  HADD2.F32 R44, -RZ, R44.H0_H0 ;  /* 0x2000002cff2c7230 */ /* 0x000fe20000004100 */
[----:B--2---:R-:W-:Y:S01]  /*3750*/  FADD.FTZ R142, -R86, 1 ;  /* 0x3f800000568e7421 */ /* 0x004fe20000010100 */
[----:B------:R-:W-:Y:S01]  /*3760*/  HADD2.F32 R125, -RZ, R125.H0_H0 ;  /* 0x2000007dff7d7230 */ /* 0x000fe20000004100 */
[----:B------:R-:W-:Y:S01]  /*3770*/  FMUL.FTZ R138, R83, R138 ;  /* 0x0000008a538a7220 */ /* 0x000fe20000410000 */
[----:B-1----:R-:W-:-:S03]  /*3780*/  HADD2.F32 R127, -RZ, R127.H0_H0 ;  /* 0x2000007fff7f7230 */ /* 0x002fc60000004100 */
[----:B------:R-:W1:Y:S01]  /*3790*/  MUFU.RCP R130, R130 ;  /* 0x0000008200827308 */ /* 0x000e620000001000 */
[----:B---3--:R-:W-:Y:S02]  /*37a0*/  FADD.FTZ R137, -R85, 1 ;  /* 0x3f80000055897421 */ /* 0x008fe40000010100 */
[----:B------:R-:W-:Y:S02]  /*37b0*/  FFMA.FTZ R144, R59, R142, 1 ;  /* 0x3f8000003b907423 */ /* 0x000fe4000001008e */
[----:B------:R-:W-:Y:S02]  /*37c0*/  FFMA.FTZ R139, R58, R137, 1 ;  /* 0x3f8000003a8b7423 */ /* 0x000fe40000010089 */
[----:B------:R-:W-:Y:S02]  /*37d0*/  FMUL.FTZ R141, R41, R126 ;  /* 0x0000007e298d7220 */ /* 0x000fe40000410000 */
[----:B------:R-:W-:Y:S02]  /*37e0*/  FMUL.FTZ R137, R46, R125 ;  /* 0x0000007d2e897220 */ /* 0x000fe40000410000 */
[----:B------:R-:W-:-:S02]  /*37f0*/  FMUL.FTZ R142, R44, R127 ;  /* 0x0000007f2c8e7220 */ /* 0x000fc40000410000 */
[----:B------:R-:W-:Y:S01]  /*3800*/  FMUL.FTZ R138, R138, R129 ;  /* 0x000000818a8a7220 */ /* 0x000fe20000410000 */
[----:B------:R-:W-:Y:S01]  /*3810*/  HADD2.F32 R129, -RZ, R38.H0_H0 ;  /* 0x20000026ff817230 */ /* 0x000fe20000004100 */
[----:B------:R-:W-:Y:S01]  /*3820*/  FMUL.FTZ R141, R86, R141 ;  /* 0x0000008d568d7220 */ /* 0x000fe20000410000 */
[----:B------:R-:W-:Y:S01]  /*3830*/  HADD2.F32 R38, -RZ, R37.H0_H0 ;  /* 0x20000025ff267230 */ /* 0x000fe20000004100 */
[----:B------:R-:W-:Y:S01]  /*3840*/  FMUL.FTZ R137, R84, R137 ;  /* 0x0000008954897220 */ /* 0x000fe20000410000 */
[----:B------:R-:W-:Y:S01]  /*3850*/  HADD2.F32 R37, -RZ, R36.H0_H0 ;  /* 0x20000024ff257230 */ /* 0x000fe20000004100 */
[----:B------:R-:W-:Y:S01]  /*3860*/  FMUL.FTZ R142, R85, R142 ;  /* 0x0000008e558e7220 */ /* 0x000fe20000410000 */
[----:B----4-:R-:W-:Y:S02]  /*3870*/  HADD2.F32 R36, -RZ, R2.H0_H0 ;  /* 0x20000002ff247230 */ /* 0x010fe40000004100 */
[----:B------:R-:W-:Y:S02]  /*3880*/  HADD2.F32 R131, -RZ, R131.H0_H0 ;  /* 0x20000083ff837230 */ /* 0x000fe40000004100 */
[----:B------:R-:W-:Y:S01]  /*3890*/  HADD2.F32 R128, -RZ, R128.H0_H0 ;  /* 0x20000080ff807230 */ /* 0x000fe20000004100 */
[----:B------:R-:W-:Y:S01]  /*38a0*/  FMUL.FTZ R141, R141, R144 ;  /* 0x000000908d8d7220 */ /* 0x000fe20000410000 */
[----:B------:R-:W-:Y:S01]  /*38b0*/  F2FP.PACK_AB R144, R132, R5 ;  /* 0x000000058490723e */ /* 0x000fe200000000ff */
[----:B------:R-:W-:Y:S01]  /*38c0*/  BAR.SYNC.DEFER_BLOCKING 0x0 ;  /* 0x0000000000007b1d */ /* 0x000fe20000010000 */
[----:B------:R-:W-:-:S02]  /*38d0*/  FMUL.FTZ R137, R137, R140 ;  /* 0x0000008c89897220 */ /* 0x000fc40000410000 */
[----:B------:R-:W-:Y:S02]  /*38e0*/  FMUL.FTZ R142, R142, R139 ;  /* 0x0000008b8e8e7220 */ /* 0x000fe40000410000 */
[----:B0-----:R-:W-:Y:S02]  /*38f0*/  FADD.FTZ R132, -R88, 1 ;  /* 0x3f80000058847421 */ /* 0x001fe40000010100 */
[----:B-----5:R-:W-:Y:S02]  /*3900*/  FADD.FTZ R139, -R87, 1 ;  /* 0x3f800000578b7421 */ /* 0x020fe40000010100 */
[----:B-1----:R-:W-:Y:S02]  /*3910*/  FADD.FTZ R140, -R130, 1 ;  /* 0x3f800000828c7421 */ /* 0x002fe40000010100 */
        /* <DEDUP_REMOVED lines=92> */
.L_x_9283:
[----:B-1----:R-:W-:Y:S05]  /*3ee0*/  BSYNC B0 ;  /* 0x0000000000007941 */ /* 0x002fea0003800000 */
.L_x_9282:
        /* <DEDUP_REMOVED lines=107> */
[----:B0-----:R-:W-:-:S02]  /*45a0*/  FMUL.FTZ R3, R38, R62 ;  /* 0x0000003e26037220 */ /* 0x001fc40000410000 */
        /* <DEDUP_REMOVED lines=39> */
[----:B0-----:R-:W-:Y:S01]  /*4820*/  PRMT R5, R52, 0x7632, R5 ;  /* 0x0000763234057816 */ /* 0x001fe20000000005 */
[----:B------:R-:W-:Y:S01]  /*4830*/  UIADD3 UR7, UR33, UR31, URZ ;  /* 0x0000001f21077290 */ /* 0x000fe2000fffe03f */
[----:B-1----:R-:W-:Y:S01]  /*4840*/  PRMT R34, R57, 0x7632, R34 ;  /* 0x0000763239227816 */ /* 0x002fe20000000022 */
[----:B------:R-:W-:Y:S01]  /*4850*/  STS.U16 [R101], R39 ;  /* 0x0000002765007388 */ /* 0x000fe20000000400 */
[----:B------:R-:W-:Y:S01]  /*4860*/  PRMT R38, R62, 0x7632, R38 ;  /* 0x000076323e267816 */ /* 0x000fe20000000026 */
[----:B------:R-:W-:Y:S01]  /*4870*/  BSSY B0, `(.L_x_9285) ;  /* 0x0000032000007945 */ /* 0x000fe20003800000 */
[----:B--2---:R-:W-:Y:S01]  /*4880*/  PRMT R35, R36, 0x7632, R35 ;  /* 0x0000763224237816 */ /* 0x004fe20000000023 */
        /* <DEDUP_REMOVED lines=48> */
.L_x_9286:
[----:B------:R-:W-:Y:S05]  /*4b90*/  BSYNC B0 ;  /* 0x0000000000007941 */ /* 0x000fea0003800000 */
.L_x_9285:
        /* <DEDUP_REMOVED lines=43> */
.L_x_9284:
        /* <DEDUP_REMOVED lines=86> */
.L_x_9366:
[----:B------:R-:W-:Y:S01]  /*53b0*/  ULDC.64 UR32, c[0x0][0x180] ;  /* 0x0000600000207ab9 */ /* 0x000fe20000000a00 */
[----:B------:R-:W2:Y:S01]  /*53c0*/  LDL R188, [R1+0x10] ;  /* 0x0000100001bc7983 */ /* 0x000ea20000100800 */
[----:B------:R-:W-:-:S02]  /*53d0*/  UIMAD UR28, UR11, UR32, URZ ;  /* 0x000000200b1c72a4 */ /* 0x000fc4000f8e023f */
[----:B------:R-:W-:Y:S01]  /*53e0*/  UIMAD.WIDE.U32 UR34, UR10, UR32, URZ ;  /* 0x000000200a2272a5 */ /* 0x000fe2000f8e003f */
[----:B---3--:R-:W3:Y:S01]  /*53f0*/  LDL R187, [R1+0xc] ;  /* 0x00000c0001bb7983 */ /* 0x008ee20000100800 */
[----:B------:R-:W-:Y:S02]  /*5400*/  UIMAD UR28, UR10, UR33, UR28 ;  /* 0x000000210a1c72a4 */ /* 0x000fe4000f8e021c */
[----:B------:R-:W-:Y:S01]  /*5410*/  USHF.R.S32.HI UR40, URZ, 0x1f, UR7 ;  /* 0x0000001f3f287899 */ /* 0x000fe20008011407 */
[----:B----4-:R-:W4:Y:S01]  /*5420*/  LDL R186, [R1+0x8] ;  /* 0x0000080001ba7983 */ /* 0x010f220000100800 */
[----:B------:R-:W-:Y:S01]  /*5430*/  ULDC.64 UR32, c[0x0][0x188] ;  /* 0x0000620000207ab9 */ /* 0x000fe20000000a00 */
[----:B------:R-:W-:Y:S01]  /*5440*/  LOP3.LUT R251, R120, 0x1f, RZ, 0xc0, !PT ;  /* 0x0000001f78fb7812 */ /* 0x000fe200078ec0ff */
[----:B------:R-:W-:Y:S02]  /*5450*/  UIADD3 UR35, UR35, UR28, URZ ;  /* 0x0000001c23237290 */ /* 0x000fe4000fffe03f */
[----:B------:R-:W-:-:S02]  /*5460*/  UIMAD UR28, UR40, UR32, URZ ;  /* 0x00000020281c72a4 */ /* 0x000fc4000f8e023f */
[----:B------:R-:W-:Y:S02]  /*5470*/  UIMAD.WIDE.U32 UR34, UR7, UR32, UR34 ;  /* 0x00000020072272a5 */ /* 0x000fe4000f8e0022 */
[----:B------:R-:W-:-:S03]  /*5480*/  UIMAD UR28, UR7, UR33, UR28 ;  /* 0x00000021071c72a4 */ /* 0x000fc6000f8e021c */
[----:B------:R-:W-:Y:S02]  /*5490*/  ULDC.64 UR32, c[0x0][0x220] ;  /* 0x0000880000207ab9 */ /* 0x000fe40000000a00 */
[----:B------:R-:W-:Y:S02]  /*54a0*/  UIADD3 UR28, UR35, UR28, URZ ;  /* 0x0000001c231c7290 */ /* 0x000fe4000fffe03f */
[----:B------:R-:W-:Y:S01]  /*54b0*/  ULEA UR32, UP0, UR34, UR32, 0x3 ;  /* 0x0000002022207291 */ /* 0x000fe2000f80183f */
[----:B0-----:R-:W-:-:S03]  /*54c0*/  LOP3.LUT R0, R120, 0x7ffffe0, RZ, 0xc0, !PT ;  /* 0x07ffffe078007812 */ /* 0x001fc600078ec0ff */
[----:B------:R-:W-:Y:S01]  /*54d0*/  ULEA.HI.X UR33, UR34, UR33, UR28, 0x3, UP0 ;  /* 0x0000002122217291 */ /* 0x000fe200080f1c1c */
[----:B------:R-:W-:Y:S02]  /*54e0*/  SHF.L.U32 R0, R0, 0x5, RZ ;  /* 0x0000000500007819 */ /* 0x000fe400000006ff */
[----:B------:R-:W-:-:S03]  /*54f0*/  MOV R4, UR32 ;  /* 0x0000002000047c02 */ /* 0x000fc60008000f00 */
[----:B------:R-:W-:Y:S01]  /*5500*/  MOV R5, UR33 ;  /* 0x0000002100057c02 */ /* 0x000fe20008000f00 */
[----:B------:R-:W-:Y:S01]  /*5510*/  ULDC.64 UR32, c[0x0][0x1a0] ;  /* 0x0000680000207ab9 */ /* 0x000fe20000000a00 */
[----:B------:R-:W-:Y:S01]  /*5520*/  LOP3.LUT R6, R0, 0xffffffe0, R251, 0xe2, !PT ;  /* 0xffffffe000067812 */ /* 0x000fe200078ee2fb */
[----:B------:R-:W-:Y:S01]  /*5530*/  UIMAD UR32, UR40, UR32, URZ ;  /* 0x00000020282072a4 */ /* 0x000fe2000f8e023f */
[----:B------:R-:W-:Y:S01]  /*5540*/  MOV R9, UR7 ;  /* 0x0000000700097c02 */ /* 0x000fe20008000f00 */
[----:B------:R-:W-:Y:S01]  /*5550*/  ULDC UR28, c[0x0][0x168] ;  /* 0x00005a00001c7ab9 */ /* 0x000fe20000000800 */
[----:B------:R-:W5:Y:S01]  /*5560*/  LDG.E.64 R4, [R4.64] ;  /* 0x0000002a04047981 */ /* 0x000f62000c1e1b00 */
[--C-:B------:R-:W-:Y:S01]  /*5570*/  SHF.R.S32.HI R7, RZ, 0x1f, R6.reuse ;  /* 0x0000001fff077819 */ /* 0x100fe20000011406 */
[----:B------:R-:W-:Y:S01]  /*5580*/  UIADD3 UR28, -UR27, UR28, URZ ;  /* 0x0000001c1b1c7290 */ /* 0x000fe2000fffe13f */
[C---:B------:R-:W-:Y:S01]  /*5590*/  LOP3.LUT R157, R6.reuse, 0x40, RZ, 0xfc, !PT ;  /* 0x00000040069d7812 */ /* 0x040fe200078efcff */
[----:B------:R-:W-:Y:S01]  /*55a0*/  UIMAD UR32, UR7, UR33, UR32 ;  /* 0x00000021072072a4 */ /* 0x000fe2000f8e0220 */
[C---:B------:R-:W-:Y:S01]  /*55b0*/  LOP3.LUT R156, R6.reuse, 0x20, RZ, 0xfc, !PT ;  /* 0x00000020069c7812 */ /* 0x040fe200078efcff */
[----:B------:R-:W-:Y:S01]  /*55c0*/  IMAD.WIDE.U32 R8, R9, c[0x0][0x1a0], R6 ;  /* 0x0000680009087a25 */ /* 0x000fe200078e0006 */
[----:B------:R-:W-:Y:S01]  /*55d0*/  USHF.L.U32 UR41, UR28, 0x1, URZ ;  /* 0x000000011c297899 */ /* 0x000fe2000800063f */
[----:B------:R-:W-:-:S02]  /*55e0*/  LOP3.LUT R158, R6, 0x60, RZ, 0xfc, !PT ;  /* 0x00000060069e7812 */ /* 0x000fc400078efcff */
[----:B------:R-:W-:Y:S02]  /*55f0*/  PRMT R68, RZ, 0x7610, R68 ;  /* 0x00007610ff447816 */ /* 0x000fe40000000044 */
[----:B------:R-:W-:Y:S01]  /*5600*/  IADD3 R3, R9, UR32, RZ ;  /* 0x0000002009037c10 */ /* 0x000fe2000fffe0ff */
[----:B------:R-:W-:Y:S01]  /*5610*/  ULDC.64 UR32, c[0x0][0x1c0] ;  /* 0x0000700000207ab9 */ /* 0x000fe20000000a00 */
[----:B------:R-:W-:Y:S02]  /*5620*/  LEA R2, P0, R8, UR22, 0x1 ;  /* 0x0000001608027c11 */ /* 0x000fe4000f8008ff */
[----:B------:R-:W-:Y:S02]  /*5630*/  ISETP.GE.AND P1, PT, R157, UR41, PT ;  /* 0x000000299d007c0c */ /* 0x000fe4000bf26270 */
[----:B------:R-:W-:Y:S02]  /*5640*/  ISETP.GE.AND P2, PT, R156, UR41, PT ;  /* 0x000000299c007c0c */ /* 0x000fe4000bf46270 */
[----:B------:R-:W-:-:S02]  /*5650*/  LEA.HI.X R3, R8, UR23, R3, 0x1, P0 ;  /* 0x0000001708037c11 */ /* 0x000fc400080f0c03 */
[----:B------:R-:W-:Y:S02]  /*5660*/  ISETP.GE.AND P3, PT, R6, UR41, PT ;  /* 0x0000002906007c0c */ /* 0x000fe4000bf66270 */
[----:B------:R-:W-:Y:S02]  /*5670*/  ISETP.GE.AND P0, PT, R158, UR41, PT ;  /* 0x000000299e007c0c */ /* 0x000fe4000bf06270 */
[----:B------:R-:W-:Y:S02]  /*5680*/  PRMT R69, RZ, 0x7610, R69 ;  /* 0x00007610ff457816 */ /* 0x000fe40000000045 */
[----:B------:R-:W-:Y:S01]  /*5690*/  PRMT R66, RZ, 0x7610, R66 ;  /* 0x00007610ff427816 */ /* 0x000fe20000000042 */
[----:B------:R0:W2:Y:S01]  /*56a0*/  @!P1 LDG.E.U16 R68, [R2.64+0x80] ;  /* 0x0000802a02449981 */ /* 0x0000a2000c1e1500 */
[----:B------:R-:W-:Y:S02]  /*56b0*/  PRMT R71, RZ, 0x7610, R71 ;  /* 0x00007610ff477816 */ /* 0x000fe40000000047 */
[C---:B------:R-:W-:Y:S01]  /*56c0*/  LOP3.LUT R179, R6.reuse, 0x100, RZ, 0xfc, !PT ;  /* 0x0000010006b37812 */ /* 0x040fe200078efcff */
[----:B------:R0:W2:Y:S01]  /*56d0*/  @!P2 LDG.E.U16 R69, [R2.64+0x40] ;  /* 0x0000402a0245a981 */ /* 0x0000a2000c1e1500 */
[----:B------:R-:W-:-:S02]  /*56e0*/  LOP3.LUT R180, R6, 0xe0, RZ, 0xfc, !PT ;  /* 0x000000e006b47812 */ /* 0x000fc400078efcff */
[C---:B------:R-:W-:Y:S01]  /*56f0*/  LOP3.LUT R181, R6.reuse, 0xc0, RZ, 0xfc, !PT ;  /* 0x000000c006b57812 */ /* 0x040fe200078efcff */
[----:B------:R0:W2:Y:S01]  /*5700*/  @!P3 LDG.E.U16 R66, [R2.64] ;  /* 0x0000002a0242b981 */ /* 0x0000a2000c1e1500 */
[----:B------:R-:W-:Y:S02]  /*5710*/  LOP3.LUT R173, R6, 0x120, RZ, 0xfc, !PT ;  /* 0x0000012006ad7812 */ /* 0x000fe400078efcff */
        /* <DEDUP_REMOVED lines=11> */
[C---:B------:R-:W-:Y:S01]  /*57d0*/  LOP3.LUT R125, R6.reuse, 0x1a0, RZ, 0xfc, !PT ;  /* 0x000001a0067d7812 */ /* 0x040fe200078efcff */
        /* <DEDUP_REMOVED lines=17> */
[----:B------:R0:W3:Y:S01]  /*58f0*/  @!P1 LDG.E.U16 R150, [R2.64+0x380] ;  /* 0x0003802a02969981 */ /* 0x0000e2000c1e1500 */
[C---:B------:R-:W-:Y:S02]  /*5900*/  LOP3.LUT R67, R6.reuse, 0x200, RZ, 0xfc, !PT ;  /* 0x0000020006437812 */ /* 0x040fe400078efcff */
[----:B------:R-:W-:Y:S01]  /*5910*/  PRMT R161, RZ, 0x7610, R161 ;  /* 0x00007610ffa17816 */ /* 0x000fe200000000a1 */
[----:B------:R0:W3:Y:S01]  /*5920*/  @!P2 LDG.E.U16 R151, [R2.64+0x340] ;  /* 0x0003402a0297a981 */ /* 0x0000e2000c1e1500 */
[----:B------:R-:W-:Y:S02]  /*5930*/  PRMT R139, RZ, 0x7610, R139 ;  /* 0x00007610ff8b7816 */ /* 0x000fe4000000008b */
[C---:B------:R-:W-:Y:S01]  /*5940*/  LOP3.LUT R65, R6.reuse, 0x220, RZ, 0xfc, !PT ;  /* 0x0000022006417812 */ /* 0x040fe200078efcff */
[----:B------:R0:W3:Y:S01]  /*5950*/  @!P3 LDG.E.U16 R146, [R2.64+0x300] ;  /* 0x0003002a0292b981 */ /* 0x0000e2000c1e1500 */
[----:B------:R-:W-:-:S02]  /*5960*/  LOP3.LUT R64, R6, 0x240, RZ, 0xfc, !PT ;  /* 0x0000024006407812 */ /* 0x000fc400078efcff */
[C---:B------:R-:W-:Y:S01]  /*5970*/  LOP3.LUT R172, R6.reuse, 0x140, RZ, 0xfc, !PT ;  /* 0x0000014006ac7812 */ /* 0x040fe200078efcff */
[----:B------:R0:W3:Y:S01]  /*5980*/  @!P5 LDG.E.U16 R70, [R2.64+0x100] ;  /* 0x0001002a0246d981 */ /* 0x0000e2000c1e1500 */
[C---:B------:R-:W-:Y:S02]  /*5990*/  LOP3.LUT R16, R6.reuse, 0x280, RZ, 0xfc, !PT ;  /* 0x0000028006107812 */ /* 0x040fe400078efcff */
[----:B------:R-:W-:Y:S01]  /*59a0*/  LOP3.LUT R171, R6, 0x160, RZ, 0xfc, !PT ;  /* 0x0000016006ab7812 */ /* 0x000fe200078efcff */
[----:B------:R0:W3:Y:S01]  /*59b0*/  @!P0 LDG.E.U16 R161, [R2.64+0x3c0] ;  /* 0x0003c02a02a18981 */ /* 0x0000e2000c1e1500 */
[----:B------:R-:W-:Y:S02]  /*59c0*/  ISETP.GE.AND P1, PT, R67, UR41, PT ;  /* 0x0000002943007c0c */ /* 0x000fe4000bf26270 */
[----:B------:R-:W-:Y:S01]  /*59d0*/  ISETP.GE.AND P2, PT, R65, UR41, PT ;  /* 0x0000002941007c0c */ /* 0x000fe2000bf46270 */
[----:B------:R0:W3:Y:S01]  /*59e0*/  @!P4 LDG.E.U16 R139, [R2.64+0x140] ;  /* 0x0001402a028bc981 */ /* 0x0000e2000c1e1500 */
        /* <DEDUP_REMOVED lines=11> */
[----:B------:R0:W4:Y:S01]  /*5aa0*/  @!P2 LDG.E.U16 R152, [R2.64+0x440] ;  /* 0x0004402a0298a981 */ /* 0x000122000c1e1500 */
[----:B------:R-:W-:Y:S02]  /*5ab0*/  PRMT R149, RZ, 0x7610, R149 ;  /* 0x00007610ff957816 */ /* 0x000fe40000000095 */
[C---:B------:R-:W-:Y:S01]  /*5ac0*/  LOP3.LUT R14, R6.reuse, 0x2c0, RZ, 0xfc, !PT ;  /* 0x000002c0060e7812 */ /* 0x040fe200078efcff */
[----:B------:R0:W4:Y:S01]  /*5ad0*/  @!P3 LDG.E.U16 R165, [R2.64+0x480] ;  /* 0x0004802a02a5b981 */ /* 0x000122000c1e1500 */
[----:B------:R-:W-:-:S02]  /*5ae0*/  LOP3.LUT R13, R6, 0x2e0, RZ, 0xfc, !PT ;  /* 0x000002e0060d7812 */ /* 0x000fc400078efcff */
[----:B------:R-:W-:Y:S01]  /*5af0*/  LOP3.LUT R12, R6, 0x300, RZ, 0xfc, !PT ;  /* 0x00000300060c7812 */ /* 0x000fe200078efcff */
[----:B------:R0:W4:Y:S01]  /*5b00*/  @!P5 LDG.E.U16 R144, [R2.64+0x280] ;  /* 0x0002802a0290d981 */ /* 0x000122000c1e1500 */
[----:B------:R-:W-:Y:S02]  /*5b10*/  ISETP.GE.AND P1, PT, R15, UR41, PT ;  /* 0x000000290f007c0c */ /* 0x000fe4000bf26270 */
[----:B------:R-:W-:Y:S01]  /*5b20*/  ISETP.GE.AND P2, PT, R14, UR41, PT ;  /* 0x000000290e007c0c */ /* 0x000fe2000bf46270 */
[----:B------:R0:W4:Y:S01]  /*5b30*/  @!P0 LDG.E.U16 R167, [R2.64+0x500] ;  /* 0x0005002a02a78981 */ /* 0x000122000c1e1500 */
[----:B------:R-:W-:Y:S02]  /*5b40*/  ISETP.GE.AND P3, PT, R13, UR41, PT ;  /* 0x000000290d007c0c */ /* 0x000fe4000bf66270 */
[----:B------:R-:W-:Y:S01]  /*5b50*/  ISETP.GE.AND P0, PT, R12, UR41, PT ;  /* 0x000000290c007c0c */ /* 0x000fe2000bf06270 */
[----:B------:R0:W4:Y:S01]  /*5b60*/  @!P4 LDG.E.U16 R149, [R2.64+0x2c0] ;  /* 0x0002c02a0295c981 */ /* 0x000122000c1e1500 */
[----:B------:R-:W-:-:S02]  /*5b70*/  LOP3.LUT R17, R6, 0x260, RZ, 0xfc, !PT ;  /* 0x0000026006117812 */ /* 0x000fc400078efcff */
[----:B------:R-:W-:Y:S02]  /*5b80*/  PRMT R169, RZ, 0x7610, R169 ;  /* 0x00007610ffa97816 */ /* 0x000fe400000000a9 */
[----:B------:R-:W-:Y:S02]  /*5b90*/  ISETP.GE.AND P4, PT, R17, UR41, PT ;  /* 0x0000002911007c0c */ /* 0x000fe4000bf86270 */
[----:B------:R-:W-:Y:S02]  /*5ba0*/  PRMT R164, RZ, 0x7610, R164 ;  /* 0x00007610ffa47816 */ /* 0x000fe400000000a4 */
        /* <DEDUP_REMOVED lines=8> */
[----:B------:R-:W-:Y:S02]  /*5c30*/  LOP3.LUT R168, R6, 0x380, RZ, 0xfc, !PT ;  /* 0x0000038006a87812 */ /* 0x000fe400078efcff */
[----:B------:R-:W-:Y:S01]  /*5c40*/  ISETP.GE.AND P1, PT, R10, UR41, PT ;  /* 0x000000290a007c0c */ /* 0x000fe2000bf26270 */
[----:B------:R0:W4:Y:S01]  /*5c50*/  @!P0 LDG.E.U16 R137, [R2.64+0x600] ;  /* 0x0006002a02898981 */ /* 0x000122000c1e1500 */
[----:B------:R-:W-:Y:S02]  /*5c60*/  PRMT R162, RZ, 0x7610, R162 ;  /* 0x00007610ffa27816 */ /* 0x000fe400000000a2 */
[----:B------:R-:W-:Y:S02]  /*5c70*/  ISETP.GE.AND P2, PT, R9, UR41, PT ;  /* 0x0000002909007c0c */ /* 0x000fe4000bf46270 */
[----:B------:R-:W-:-:S02]  /*5c80*/  ISETP.GE.AND P3, PT, R11, UR41, PT ;  /* 0x000000290b007c0c */ /* 0x000fc4000bf66270 */
[----:B------:R-:W-:Y:S01]  /*5c90*/  ISETP.GE.AND P0, PT, R168, UR41, PT ;  /* 0x00000029a8007c0c */ /* 0x000fe2000bf06270 */
[----:B------:R0:W4:Y:S01]  /*5ca0*/  @!P4 LDG.E.U16 R162, [R2.64+0x4c0] ;  /* 0x0004c02a02a2c981 */ /* 0x000122000c1e1500 */
        /* <DEDUP_REMOVED lines=8> */
[----:B------:R-:W-:-:S02]  /*5d30*/  SHF.L.U32 R121, R120, 0x5, RZ ;  /* 0x0000000578797819 */ /* 0x000fc400000006ff */
[C---:B------:R-:W-:Y:S02]  /*5d40*/  LOP3.LUT R8, R6.reuse, 0x3a0, RZ, 0xfc, !PT ;  /* 0x000003a006087812 */ /* 0x040fe400078efcff */
[----:B------:R-:W-:Y:S02]  /*5d50*/  LOP3.LUT R121, R121, 0xffffffe0, R251, 0xe2, !PT ;  /* 0xffffffe079797812 */ /* 0x000fe400078ee2fb */
[----:B------:R-:W-:Y:S02]  /*5d60*/  LOP3.LUT R0, R6, 0x3c0, RZ, 0xfc, !PT ;  /* 0x000003c006007812 */ /* 0x000fe400078efcff */
[----:B-1----:R-:W-:Y:S02]  /*5d70*/  LOP3.LUT R153, R121, 0x3e0, RZ, 0xfc, !PT ;  /* 0x000003e079997812 */ /* 0x002fe400078efcff */
        /* <DEDUP_REMOVED lines=9> */
[----:B------:R-:W-:Y:S01]  /*5e10*/  UIMAD UR32, UR40, UR32, URZ ;  /* 0x00000020282072a4 */ /* 0x000fe2000f8e023f */
[----:B------:R-:W-:-:S03]  /*5e20*/  ISETP.GE.AND P3, PT, R6, UR41, PT ;  /* 0x0000002906007c0c */ /* 0x000fc6000bf66270 */
[----:B------:R-:W-:Y:S01]  /*5e30*/  UIMAD UR32, UR7, UR33, UR32 ;  /* 0x00000021072072a4 */ /* 0x000fe2000f8e0220 */
[----:B-----5:R-:W1:Y:S02]  /*5e40*/  R2UR UR35, R5 ;  /* 0x00000000052373c2 */ /* 0x020e6400000e0000 */
[----:B-1----:R-:W-:-:S04]  /*5e50*/  FMUL.FTZ R121, R88, UR35 ;  /* 0x0000002358797c20 */ /* 0x002fc80008410000 */
[----:B------:R-:W-:Y:S02]  /*5e60*/  FMUL.RZ R142, R121, 0.15915493667125701904 ;  /* 0x3e22f983798e7820 */ /* 0x000fe4000040c000 */
[----:B------:R-:W-:-:S04]  /*5e70*/  FMUL.FTZ R121, R87, UR35 ;  /* 0x0000002357797c20 */ /* 0x000fc80008410000 */
[----:B------:R-:W-:Y:S02]  /*5e80*/  FMUL.RZ R148, R121, 0.15915493667125701904 ;  /* 0x3e22f98379947820 */ /* 0x000fe4000040c000 */
[----:B------:R-:W-:Y:S02]  /*5e90*/  FMUL.FTZ R121, R86, UR35 ;  /* 0x0000002356797c20 */ /* 0x000fe40008410000 */
[----:B0-----:R-:W-:Y:S02]  /*5ea0*/  FMUL.FTZ R2, R85, UR35 ;  /* 0x0000002355027c20 */ /* 0x001fe40008410000 */
[----:B------:R-:W-:Y:S02]  /*5eb0*/  FMUL.RZ R3, R121, 0.15915493667125701904 ;  /* 0x3e22f98379037820 */ /* 0x000fe4000040c000 */
[----:B------:R-:W-:Y:S02]  /*5ec0*/  FMUL.RZ R5, R2, 0.15915493667125701904 ;  /* 0x3e22f98302057820 */ /* 0x000fe4000040c000 */
[----:B------:R-:W-:Y:S01]  /*5ed0*/  MUFU.SIN R121, R3 ;  /* 0x0000000300797308 */ /* 0x000fe20000000400 */
[----:B------:R-:W-:-:S07]  /*5ee0*/  FMUL.FTZ R2, R84, UR35 ;  /* 0x0000002354027c20 */ /* 0x000fce0008410000 */
[----:B------:R0:W-:Y:S01]  /*5ef0*/  MUFU.COS R134, R3 ;  /* 0x0000000300867308 */ /* 0x0001e20000000000 */
[----:B------:R-:W-:Y:S02]  /*5f00*/  FMUL.RZ R154, R2, 0.15915493667125701904 ;  /* 0x3e22f983029a7820 */ /* 0x000fe4000040c000 */
[----:B------:R-:W-:Y:S01]  /*5f10*/  FMUL.FTZ R2, R83, UR35 ;  /* 0x0000002353027c20 */ /* 0x000fe20008410000 */
[----:B0-----:R-:W-:-:S04]  /*5f20*/  MOV R3, UR7 ;  /* 0x0000000700037c02 */ /* 0x001fc80008000f00 */
[----:B------:R-:W-:Y:S01]  /*5f30*/  MUFU.SIN R131, R142 ;  /* 0x0000008e00837308 */ /* 0x000fe20000000400 */
[----:B------:R-:W-:-:S07]  /*5f40*/  IMAD.WIDE.U32 R6, R3, c[0x0][0x1c0], R6 ;  /* 0x0000700003067a25 */ /* 0x000fce00078e0006 */
[----:B------:R-:W-:Y:S01]  /*5f50*/  MUFU.COS R132, R142 ;  /* 0x0000008e00847308 */ /* 0x000fe20000000000 */
[----:B------:R-:W-:Y:S01]  /*5f60*/  FMUL.RZ R155, R2, 0.15915493667125701904 ;  /* 0x3e22f983029b7820 */ /* 0x000fe2000040c000 */
[----:B------:R-:W-:Y:S01]  /*5f70*/  LEA R2, P2, R6, UR24, 0x1 ;  /* 0x0000001806027c11 */ /* 0x000fe2000f8408ff */
[----:B------:R-:W-:-:S05]  /*5f80*/  FMUL.FTZ R3, R82, UR35 ;  /* 0x0000002352037c20 */ /* 0x000fca0008410000 */
[----:B------:R-:W-:Y:S01]  /*5f90*/  MUFU.SIN R141, R5 ;  /* 0x00000005008d7308 */ /* 0x000fe20000000400 */
[----:B--2---:R0:W-:Y:S07]  /*5fa0*/  STS.U16 [R117], R66 ;  /* 0x0000004275007388 */ /* 0x0041ee0000000400 */
[----:B------:R1:W-:Y:S01]  /*5fb0*/  MUFU.COS R142, R5 ;  /* 0x00000005008e7308 */ /* 0x0003e20000000000 */
[----:B------:R2:W-:Y:S01]  /*5fc0*/  STS.U16 [R116+0x40], R69 ;  /* 0x0000404574007388 */ /* 0x0005e20000000400 */
[----:B-1----:R-:W-:Y:S01]  /*5fd0*/  IADD3 R5, R7, UR32, RZ ;  /* 0x0000002007057c10 */ /* 0x002fe2000fffe0ff */
[----:B------:R-:W-:Y:S01]  /*5fe0*/  FMUL.RZ R7, R3, 0.15915493667125701904 ;  /* 0x3e22f98303077820 */ /* 0x000fe2000040c000 */
[----:B0-----:R-:W-:Y:S01]  /*5ff0*/  IADD3 R66, R119, 0x220, RZ ;  /* 0x0000022077427810 */ /* 0x001fe20007ffe0ff */
[----:B--2---:R-:W2:Y:S01]  /*6000*/  LDL R116, [R1] ;  /* 0x0000000001747983 */ /* 0x004ea20000100800 */
[----:B------:R-:W-:-:S02]  /*6010*/  LEA.HI.X R3, R6, UR25, R5, 0x1, P2 ;  /* 0x0000001906037c11 */ /* 0x000fc400090f0c05 */
[C---:B------:R-:W-:Y:S01]  /*6020*/  IADD3 R6, R119.reuse, 0x200, RZ ;  /* 0x0000020077067810 */ /* 0x040fe20007ffe0ff */
[----:B------:R0:W-:Y:S01]  /*6030*/  STS.U16 [R115+0x80], R68 ;  /* 0x0000804473007388 */ /* 0x0001e20000000400 */
[-C--:B------:R-:W-:Y:S02]  /*6040*/  LEA.HI.SX32 R66, R66, R119.reuse, 0x1b ;  /* 0x0000007742427211 */ /* 0x080fe400078fdaff */
[----:B------:R-:W-:Y:S01]  /*6050*/  LEA.HI.SX32 R6, R6, R119, 0x1b ;  /* 0x0000007706067211 */ /* 0x000fe200078fdaff */
[----:B------:R-:W-:Y:S01]  /*6060*/  STS.U16 [R114+0xc0], R71 ;  /* 0x0000c04772007388 */ /* 0x000fe20000000400 */
[----:B0-----:R-:W-:-:S03]  /*6070*/  IADD3 R68, R119, 0x240, RZ ;  /* 0x0000024077447810 */ /* 0x001fc60007ffe0ff */
[----:B---3--:R0:W-:Y:S01]  /*6080*/  STS.U16 [R113+0x100], R70 ;  /* 0x0001004671007388 */ /* 0x0081e20000000400 */
[----:B------:R-:W-:Y:S02]  /*6090*/  SHF.L.U32 R234, R6, 0x1, RZ ;  /* 0x0000000106ea7819 */ /* 0x000fe400000006ff */
[----:B------:R-:W-:Y:S01]  /*60a0*/  LEA.HI.SX32 R68, R68, R119, 0x1b ;  /* 0x0000007744447211 */ /* 0x000fe200078fdaff */
[----:B------:R-:W-:Y:S01]  /*60b0*/  STS.U16 [R112+0x140], R139 ;  /* 0x0001408b70007388 */ /* 0x000fe20000000400 */
[----:B------:R-:W-:-:S03]  /*60c0*/  IADD3 R6, R119, 0x280, RZ ;  /* 0x0000028077067810 */ /* 0x000fc60007ffe0ff */
[----:B------:R-:W-:Y:S01]  /*60d0*/  STS.U16 [R111+0x180], R138 ;  /* 0x0001808a6f007388 */ /* 0x000fe20000000400 */
[----:B0-----:R-:W-:-:S03]  /*60e0*/  IADD3 R70, R119, 0x260, RZ ;  /* 0x0000026077467810 */ /* 0x001fc60007ffe0ff */
[----:B------:R-:W-:Y:S01]  /*60f0*/  STS.U16 [R110+0x1c0], R143 ;  /* 0x0001c08f6e007388 */ /* 0x000fe20000000400 */
[----:B------:R-:W-:Y:S02]  /*6100*/  SHF.L.U32 R69, R66, 0x1, RZ ;  /* 0x0000000142457819 */ /* 0x000fe400000006ff */
[-C--:B------:R-:W-:Y:S01]  /*6110*/  LEA.HI.SX32 R70, R70, R119.reuse, 0x1b ;  /* 0x0000007746467211 */ /* 0x080fe200078fdaff */
[----:B------:R-:W-:Y:S01]  /*6120*/  STS.U16 [R109+0x200], R140 ;  /* 0x0002008c6d007388 */ /* 0x000fe20000000400 */
[----:B------:R-:W-:Y:S02]  /*6130*/  SHF.L.U32 R66, R68, 0x1, RZ ;  /* 0x0000000144427819 */ /* 0x000fe400000006ff */
[----:B------:R-:W-:Y:S01]  /*6140*/  IADD3 R68, R119, 0x2a0, RZ ;  /* 0x000002a077447810 */ /* 0x000fe20007ffe0ff */
[----:B------:R-:W-:Y:S01]  /*6150*/  STS.U16 [R108+0x240], R147 ;  /* 0x000240936c007388 */ /* 0x000fe20000000400 */
[----:B------:R-:W-:-:S03]  /*6160*/  LEA.HI.SX32 R6, R6, R119, 0x1b ;  /* 0x0000007706067211 */ /* 0x000fc600078fdaff */
[----:B----4-:R-:W-:Y:S01]  /*6170*/  STS.U16 [R107+0x280], R144 ;  /* 0x000280906b007388 */ /* 0x010fe20000000400 */
[----:B------:R-:W-:Y:S02]  /*6180*/  SHF.L.U32 R233, R70, 0x1, RZ ;  /* 0x0000000146e97819 */ /* 0x000fe400000006ff */
[----:B------:R-:W-:Y:S01]  /*6190*/  LEA.HI.SX32 R70, R68, R119, 0x1b ;  /* 0x0000007744467211 */ /* 0x000fe200078fdaff */
[----:B------:R-:W-:Y:S01]  /*61a0*/  STS.U16 [R106+0x2c0], R149 ;  /* 0x0002c0956a007388 */ /* 0x000fe20000000400 */
[----:B------:R-:W-:-:S03]  /*61b0*/  SHF.L.U32 R68, R6, 0x1, RZ ;  /* 0x0000000106447819 */ /* 0x000fc600000006ff */
[----:B------:R-:W-:Y:S01]  /*61c0*/  STS.U16 [R105+0x300], R146 ;  /* 0x0003009269007388 */ /* 0x000fe20000000400 */
[----:B------:R-:W-:-:S03]  /*61d0*/  IADD3 R6, R119, 0x300, RZ ;  /* 0x0000030077067810 */ /* 0x000fc60007ffe0ff */
[----:B------:R0:W-:Y:S04]  /*61e0*/  STS.U16 [R104+0x340], R151 ;  /* 0x0003409768007388 */ /* 0x0001e80000000400 */
[----:B------:R-:W-:Y:S04]  /*61f0*/  STS.U16 [R103+0x380], R150 ;  /* 0x0003809667007388 */ /* 0x000fe80000000400 */
[----:B------:R1:W-:Y:S01]  /*6200*/  STS.U16 [R102+0x3c0], R161 ;  /* 0x0003c0a166007388 */ /* 0x0003e20000000400 */
[----:B0-----:R-:W-:Y:S02]  /*6210*/  IADD3 R104, R119, 0x2e0, RZ ;  /* 0x000002e077687810 */ /* 0x001fe40007ffe0ff */
[----:B------:R-:W-:-:S02]  /*6220*/  LEA.HI.SX32 R6, R6, R119, 0x1b ;  /* 0x0000007706067211 */ /* 0x000fc400078fdaff */
[-C--:B------:R-:W-:Y:S02]  /*6230*/  LEA.HI.SX32 R104, R104, R119.reuse, 0x1b ;  /* 0x0000007768687211 */ /* 0x080fe400078fdaff */
[C---:B-1----:R-:W-:Y:S02]  /*6240*/  IADD3 R102, R119.reuse, 0x2c0, RZ ;  /* 0x000002c077667810 */ /* 0x042fe40007ffe0ff */
[----:B------:R-:W-:Y:S02]  /*6250*/  SHF.L.U32 R139, R104, 0x1, RZ ;  /* 0x00000001688b7819 */ /* 0x000fe400000006ff */
[----:B------:R-:W-:Y:S02]  /*6260*/  LEA.HI.SX32 R71, R102, R119, 0x1b ;  /* 0x0000007766477211 */ /* 0x000fe400078fdaff */
[C---:B------:R-:W-:Y:S02]  /*6270*/  IADD3 R102, R119.reuse, 0x320, RZ ;  /* 0x0000032077667810 */ /* 0x040fe40007ffe0ff */
[----:B------:R-:W-:-:S02]  /*6280*/  IADD3 R104, R119, 0x340, RZ ;  /* 0x0000034077687810 */ /* 0x000fc40007ffe0ff */
[C---:B------:R-:W-:Y:S02]  /*6290*/  IADD3 R106, R119.reuse, 0x360, RZ ;  /* 0x00000360776a7810 */ /* 0x040fe40007ffe0ff */
[----:B------:R-:W-:Y:S01]  /*62a0*/  SHF.L.U32 R140, R6, 0x1, RZ ;  /* 0x00000001068c7819 */ /* 0x000fe200000006ff */
[----:B------:R-:W-:Y:S01]  /*62b0*/  STS.U16 [R234+0x400], R163 ;  /* 0x000400a3ea007388 */ /* 0x000fe20000000400 */
[----:B------:R-:W-:Y:S02]  /*62c0*/  IADD3 R6, R119, 0x380, RZ ;  /* 0x0000038077067810 */ /* 0x000fe40007ffe0ff */
[----:B------:R-:W-:Y:S01]  /*62d0*/  SHF.L.U32 R70, R70, 0x1, RZ ;  /* 0x0000000146467819 */ /* 0x000fe200000006ff */
[----:B------:R-:W-:Y:S01]  /*62e0*/  STS.U16 [R69+0x440], R152 ;  /* 0x0004409845007388 */ /* 0x000fe20000000400 */
[-C--:B------:R-:W-:Y:S02]  /*62f0*/  LEA.HI.SX32 R102, R102, R119.reuse, 0x1b ;  /* 0x0000007766667211 */ /* 0x080fe400078fdaff */
[----:B------:R-:W-:Y:S01]  /*6300*/  SHF.L.U32 R71, R71, 0x1, RZ ;  /* 0x0000000147477819 */ /* 0x000fe200000006ff */
[----:B------:R-:W-:Y:S01]  /*6310*/  STS.U16 [R66+0x480], R165 ;  /* 0x000480a542007388 */ /* 0x000fe20000000400 */
[----:B------:R-:W-:-:S02]  /*6320*/  LEA.HI.SX32 R104, R104, R119, 0x1b ;  /* 0x0000007768687211 */ /* 0x000fc400078fdaff */
[-C--:B------:R-:W-:Y:S01]  /*6330*/  LEA.HI.SX32 R106, R106, R119.reuse, 0x1b ;  /* 0x000000776a6a7211 */ /* 0x080fe200078fdaff */
[----:B------:R0:W-:Y:S01]  /*6340*/  STS.U16 [R233+0x4c0], R162 ;  /* 0x0004c0a2e9007388 */ /* 0x0001e20000000400 */
[----:B------:R-:W-:Y:S02]  /*6350*/  LEA.HI.SX32 R6, R6, R119, 0x1b ;  /* 0x0000007706067211 */ /* 0x000fe400078fdaff */
[----:B------:R-:W-:Y:S01]  /*6360*/  SHF.L.U32 R143, R102, 0x1, RZ ;  /* 0x00000001668f7819 */ /* 0x000fe200000006ff */
[----:B------:R-:W-:Y:S01]  /*6370*/  STS.U16 [R68+0x500], R167 ;  /* 0x000500a744007388 */ /* 0x000fe20000000400 */
[----:B------:R-:W-:-:S03]  /*6380*/  SHF.L.U32 R144, R104, 0x1, RZ ;  /* 0x0000000168907819 */ /* 0x000fc600000006ff */
[----:B------:R-:W-:Y:S01]  /*6390*/  STS.U16 [R70+0x540], R169 ;  /* 0x000540a946007388 */ /* 0x000fe20000000400 */
[----:B------:R-:W-:Y:S02]  /*63a0*/  SHF.L.U32 R183, R6, 0x1, RZ ;  /* 0x0000000106b77819 */ /* 0x000fe400000006ff */
[----:B0-----:R-:W-:Y:S01]  /*63b0*/  SHF.L.U32 R162, R106, 0x1, RZ ;  /* 0x000000016aa27819 */ /* 0x001fe200000006ff */
[----:B------:R-:W-:Y:S04]  /*63c0*/  STS.U16 [R71+0x580], R164 ;  /* 0x000580a447007388 */ /* 0x000fe80000000400 */
[----:B------:R-:W-:Y:S04]  /*63d0*/  STS.U16 [R139+0x5c0], R166 ;  /* 0x0005c0a68b007388 */ /* 0x000fe80000000400 */
[----:B------:R-:W-:Y:S04]  /*63e0*/  STS.U16 [R140+0x600], R137 ;  /* 0x000600898c007388 */ /* 0x000fe80000000400 */
[----:B------:R-:W-:Y:S04]  /*63f0*/  STS.U16 [R143+0x640], R136 ;  /* 0x000640888f007388 */ /* 0x000fe80000000400 */
[----:B------:R-:W-:Y:S04]  /*6400*/  STS.U16 [R144+0x680], R135 ;  /* 0x0006808790007388 */ /* 0x000fe80000000400 */
[----:B------:R-:W-:Y:S04]  /*6410*/  STS.U16 [R162+0x6c0], R123 ;  /* 0x0006c07ba2007388 */ /* 0x000fe80000000400 */
[----:B------:R0:W-:Y:S04]  /*6420*/  STS.U16 [R183+0x700], R128 ;  /* 0x00070080b7007388 */ /* 0x0001e80000000400 */
[----:B0-----:R-:W3:Y:S01]  /*6430*/  LDL R128, [R1+0x4] ;  /* 0x0000040001807983 */ /* 0x001ee20000100800 */
[----:B------:R-:W-:-:S02]  /*6440*/  IADD3 R102, R119, 0x3a0, RZ ;  /* 0x000003a077667810 */ /* 0x000fc40007ffe0ff */
[C---:B------:R-:W-:Y:S02]  /*6450*/  IADD3 R104, R119.reuse, 0x3c0, RZ ;  /* 0x000003c077687810 */ /* 0x040fe40007ffe0ff */
[----:B------:R-:W-:Y:S02]  /*6460*/  IADD3 R106, R119, 0x3e0, RZ ;  /* 0x000003e0776a7810 */ /* 0x000fe40007ffe0ff */
[-C--:B------:R-:W-:Y:S02]  /*6470*/  LEA.HI.SX32 R102, R102, R119.reuse, 0x1b ;  /* 0x0000007766667211 */ /* 0x080fe400078fdaff */
[-C--:B------:R-:W-:Y:S01]  /*6480*/  LEA.HI.SX32 R104, R104, R119.reuse, 0x1b ;  /* 0x0000007768687211 */ /* 0x080fe200078fdaff */
[----:B------:R-:W-:Y:S01]  /*6490*/  FMUL.FTZ R5, R81, UR35 ;  /* 0x0000002351057c20 */ /* 0x000fe20008410000 */
[----:B------:R-:W-:Y:S02]  /*64a0*/  LEA.HI.SX32 R106, R106, R119, 0x1b ;  /* 0x000000776a6a7211 */ /* 0x000fe400078fdaff */
[----:B------:R-:W-:-:S02]  /*64b0*/  SHF.L.U32 R123, R102, 0x1, RZ ;  /* 0x00000001667b7819 */ /* 0x000fc400000006ff */
[----:B------:R-:W-:Y:S01]  /*64c0*/  SHF.L.U32 R194, R104, 0x1, RZ ;  /* 0x0000000168c27819 */ /* 0x000fe200000006ff */
[----:B------:R-:W-:Y:S01]  /*64d0*/  FMUL.RZ R117, R5, 0.15915493667125701904 ;  /* 0x3e22f98305757820 */ /* 0x000fe2000040c000 */
[----:B------:R-:W-:Y:S01]  /*64e0*/  SHF.L.U32 R184, R106, 0x1, RZ ;  /* 0x000000016ab87819 */ /* 0x000fe200000006ff */
[----:B------:R-:W-:Y:S01]  /*64f0*/  FMUL.FTZ R5, R80, UR35 ;  /* 0x0000002350057c20 */ /* 0x000fe20008410000 */
[----:B------:R-:W-:Y:S01]  /*6500*/  PRMT R110, RZ, 0x7610, R110 ;  /* 0x00007610ff6e7816 */ /* 0x000fe2000000006e */
[----:B------:R-:W-:Y:S01]  /*6510*/  STS.U16 [R123+0x740], R126 ;  /* 0x0007407e7b007388 */ /* 0x000fe20000000400 */
[----:B------:R-:W-:Y:S02]  /*6520*/  ISETP.GE.AND P4, PT, R156, UR41, PT ;  /* 0x000000299c007c0c */ /* 0x000fe4000bf86270 */
[----:B------:R-:W-:Y:S01]  /*6530*/  ISETP.GE.AND P5, PT, R157, UR41, PT ;  /* 0x000000299d007c0c */ /* 0x000fe2000bfa6270 */
[----:B------:R-:W-:Y:S01]  /*6540*/  STS.U16 [R194+0x780], R129 ;  /* 0x00078081c2007388 */ /* 0x000fe20000000400 */
[----:B------:R-:W-:Y:S01]  /*6550*/  ISETP.GE.AND P1, PT, R158, UR41, PT ;  /* 0x000000299e007c0c */ /* 0x000fe2000bf26270 */
[----:B------:R-:W-:Y:S02]  /*6560*/  MUFU.SIN R157, R7 ;  /* 0x00000007009d7308 */ /* 0x000fe40000000400 */
[----:B------:R-:W-:Y:S01]  /*6570*/  STS.U16 [R184+0x7c0], R127 ;  /* 0x0007c07fb8007388 */ /* 0x000fe20000000400 */
[----:B------:R-:W-:-:S06]  /*6580*/  NOP ;  /* 0x0000000000007918 */ /* 0x000fcc0000000000 */
[----:B------:R0:W-:Y:S01]  /*6590*/  MUFU.COS R158, R7 ;  /* 0x00000007009e7308 */ /* 0x0001e20000000000 */
[----:B------:R-:W-:Y:S01]  /*65a0*/  ISETP.GE.AND P2, PT, R174, UR41, PT ;  /* 0x00000029ae007c0c */ /* 0x000fe2000bf46270 */
[----:B------:R2:W4:Y:S01]  /*65b0*/  @!P3 LDG.E.U16 R110, [R2.64] ;  /* 0x0000002a026eb981 */ /* 0x000522000c1e1500 */
[----:B------:R-:W1:Y:S01]  /*65c0*/  R2UR UR34, R4 ;  /* 0x00000000042273c2 */ /* 0x000e6200000e0000 */
[----:B------:R-:W-:Y:S02]  /*65d0*/  ISETP.GE.AND P3, PT, R185, UR41, PT ;  /* 0x00000029b9007c0c */ /* 0x000fe4000bf66270 */
[----:B------:R-:W-:Y:S01]  /*65e0*/  PRMT R107, RZ, 0x7610, R107 ;  /* 0x00007610ff6b7816 */ /* 0x000fe2000000006b */
[----:B0-----:R-:W-:Y:S02]  /*65f0*/  FMUL.RZ R7, R5, 0.15915493667125701904 ;  /* 0x3e22f98305077820 */ /* 0x001fe4000040c000 */
[----:B------:R-:W-:Y:S01]  /*6600*/  FMUL.FTZ R5, R79, UR35 ;  /* 0x000000234f057c20 */ /* 0x000fe20008410000 */
[----:B------:R-:W-:Y:S01]  /*6610*/  PRMT R108, RZ, 0x7610, R108 ;  /* 0x00007610ff6c7816 */ /* 0x000fe2000000006c */
[----:B------:R-:W-:Y:S01]  /*6620*/  MUFU.SIN R130, R148 ;  /* 0x0000009400827308 */ /* 0x000fe20000000400 */
[----:B------:R-:W-:Y:S01]  /*6630*/  PRMT R109, RZ, 0x7610, R109 ;  /* 0x00007610ff6d7816 */ /* 0x000fe2000000006d */
[----:B------:R-:W-:Y:S01]  /*6640*/  FMUL.RZ R103, R5, 0.15915493667125701904 ;  /* 0x3e22f98305677820 */ /* 0x000fe2000040c000 */
[----:B------:R-:W-:Y:S01]  /*6650*/  ISETP.GE.AND P0, PT, R153, UR41, PT ;  /* 0x0000002999007c0c */ /* 0x000fe2000bf06270 */
[----:B------:R-:W-:Y:S01]  /*6660*/  FMUL.FTZ R5, R78, UR35 ;  /* 0x000000234e057c20 */ /* 0x000fe20008410000 */
[----:B------:R-:W-:Y:S01]  /*6670*/  PRMT R106, RZ, 0x7610, R106 ;  /* 0x00007610ff6a7816 */ /* 0x000fe2000000006a */
[----:B------:R2:W5:Y:S02]  /*6680*/  @!P4 LDG.E.U16 R107, [R2.64+0x40] ;  /* 0x0000402a026bc981 */ /* 0x000564000c1e1500 */
[----:B------:R-:W-:Y:S01]  /*6690*/  MUFU.COS R133, R148 ;  /* 0x0000009400857308 */ /* 0x000fe20000000000 */
[----:B------:R-:W-:Y:S01]  /*66a0*/  PRMT R105, RZ, 0x7610, R105 ;  /* 0x00007610ff697816 */ /* 0x000fe20000000069 */
[----:B------:R2:W2:Y:S01]  /*66b0*/  @!P5 LDG.E.U16 R108, [R2.64+0x80] ;  /* 0x0000802a026cd981 */ /* 0x0004a2000c1e1500 */
[----:B------:R-:W-:-:S03]  /*66c0*/  ISETP.GE.AND P4, PT, R181, UR41, PT ;  /* 0x00000029b5007c0c */ /* 0x000fc6000bf86270 */
[----:B------:R2:W2:Y:S02]  /*66d0*/  @!P1 LDG.E.U16 R109, [R2.64+0xc0] ;  /* 0x0000c02a026d9981 */ /* 0x0004a4000c1e1500 */
[----:B------:R-:W-:Y:S01]  /*66e0*/  MUFU.SIN R145, R154 ;  /* 0x0000009a00917308 */ /* 0x000fe20000000400 */
[----:B------:R-:W-:Y:S01]  /*66f0*/  ISETP.GE.AND P5, PT, R180, UR41, PT ;  /* 0x00000029b4007c0c */ /* 0x000fe2000bfa6270 */
[----:B------:R2:W2:Y:S06]  /*6700*/  @!P2 LDG.E.U16 R106, [R2.64+0x100] ;  /* 0x0001002a026aa981 */ /* 0x0004ac000c1e1500 */
[----:B------:R-:W-:Y:S01]  /*6710*/  MUFU.COS R148, R154 ;  /* 0x0000009a00947308 */ /* 0x000fe20000000000 */
[----:B------:R-:W-:Y:S01]  /*6720*/  ISETP.GE.AND P1, PT, R179, UR41, PT ;  /* 0x00000029b3007c0c */ /* 0x000fe2000bf26270 */
[----:B------:R2:W2:Y:S06]  /*6730*/  @!P3 LDG.E.U16 R105, [R2.64+0x140] ;  /* 0x0001402a0269b981 */ /* 0x0004ac000c1e1500 */
[----:B------:R-:W-:Y:S01]  /*6740*/  MUFU.SIN R153, R7 ;  /* 0x0000000700997308 */ /* 0x000fe20000000400 */
[----:B------:R-:W-:-:S07]  /*6750*/  ISETP.GE.AND P2, PT, R173, UR41, PT ;  /* 0x00000029ad007c0c */ /* 0x000fce000bf46270 */
[----:B------:R0:W-:Y:S01]  /*6760*/  MUFU.COS R154, R7 ;  /* 0x00000007009a7308 */ /* 0x0001e20000000000 */
[----:B------:R-:W-:Y:S01]  /*6770*/  ISETP.GE.AND P3, PT, R172, UR41, PT ;  /* 0x00000029ac007c0c */ /* 0x000fe2000bf66270 */
[----:B0-----:R-:W-:Y:S02]  /*6780*/  FMUL.RZ R7, R5, 0.15915493667125701904 ;  /* 0x3e22f98305077820 */ /* 0x001fe4000040c000 */
[----:B------:R-:W-:-:S04]  /*6790*/  FMUL.FTZ R5, R77, UR35 ;  /* 0x000000234d057c20 */ /* 0x000fc80008410000 */
[----:B------:R-:W-:Y:S01]  /*67a0*/  MUFU.SIN R151, R103 ;  /* 0x0000006700977308 */ /* 0x000fe20000000400 */
[----:B------:R-:W-:Y:S02]  /*67b0*/  PRMT R238, RZ, 0x7610, R238 ;  /* 0x00007610ffee7816 */ /* 0x000fe400000000ee */
[----:B------:R-:W-:Y:S02]  /*67c0*/  PRMT R104, RZ, 0x7610, R104 ;  /* 0x00007610ff687816 */ /* 0x000fe40000000068 */
[----:B------:R-:W-:Y:S02]  /*67d0*/  PRMT R227, RZ, 0x7610, R227 ;  /* 0x00007610ffe37816 */ /* 0x000fe400000000e3 */
[----:B------:R2:W2:Y:S01]  /*67e0*/  @!P4 LDG.E.U16 R238, [R2.64+0x180] ;  /* 0x0001802a02eec981 */ /* 0x0004a2000c1e1500 */
[----:B------:R0:W-:Y:S01]  /*67f0*/  MUFU.COS R152, R103 ;  /* 0x0000006700987308 */ /* 0x0001e20000000000 */
[----:B------:R-:W-:Y:S02]  /*6800*/  PRMT R102, RZ, 0x7610, R102 ;  /* 0x00007610ff667816 */ /* 0x000fe40000000066 */
[----:B------:R-:W-:Y:S01]  /*6810*/  ISETP.GE.AND P4, PT, R171, UR41, PT ;  /* 0x00000029ab007c0c */ /* 0x000fe2000bf86270 */
[----:B------:R2:W2:Y:S01]  /*6820*/  @!P1 LDG.E.U16 R104, [R2.64+0x200] ;  /* 0x0002002a02689981 */ /* 0x0004a2000c1e1500 */
[----:B-1----:R-:W-:Y:S01]  /*6830*/  MOV R111, UR34 ;  /* 0x00000022006f7c02 */ /* 0x002fe20008000f00 */
[----:B------:R-:W-:-:S02]  /*6840*/  FMUL.FTZ R4, R75, UR35 ;  /* 0x000000234b047c20 */ /* 0x000fc40008410000 */
[----:B------:R2:W2:Y:S01]  /*6850*/  @!P2 LDG.E.U16 R227, [R2.64+0x240] ;  /* 0x0002402a02e3a981 */ /* 0x0004a2000c1e1500 */
[----:B0-----:R-:W-:Y:S01]  /*6860*/  FMUL.RZ R103, R5, 0.15915493667125701904 ;  /* 0x3e22f98305677820 */ /* 0x001fe2000040c000 */
[----:B------:R-:W-:Y:S02]  /*6870*/  PRMT R189, RZ, 0x7610, R189 ;  /* 0x00007610ffbd7816 */ /* 0x000fe400000000bd */
[----:B------:R2:W2:Y:S01]  /*6880*/  @!P3 LDG.E.U16 R102, [R2.64+0x280] ;  /* 0x0002802a0266b981 */ /* 0x0004a2000c1e1500 */
[----:B------:R-:W-:Y:S08]  /*6890*/  MUFU.SIN R176, R103 ;  /* 0x0000006700b07308 */ /* 0x000ff00000000400 */
[----:B------:R0:W-:Y:S01]  /*68a0*/  MUFU.COS R177, R103 ;  /* 0x0000006700b17308 */ /* 0x0001e20000000000 */
[----:B------:R-:W-:Y:S01]  /*68b0*/  ISETP.GE.AND P1, PT, R125, UR41, PT ;  /* 0x000000297d007c0c */ /* 0x000fe2000bf26270 */
[----:B------:R-:W-:Y:S01]  /*68c0*/  FMUL.FTZ R5, R76, UR35 ;  /* 0x000000234c057c20 */ /* 0x000fe20008410000 */
[----:B------:R-:W-:Y:S01]  /*68d0*/  ISETP.GE.AND P2, PT, R124, UR41, PT ;  /* 0x000000297c007c0c */ /* 0x000fe2000bf46270 */
[----:B------:R-:W-:Y:S01]  /*68e0*/  FMUL.FTZ R111, R111, 1.4426950216293334961 ;  /* 0x3fb8aa3b6f6f7820 */ /* 0x000fe20000410000 */
[----:B------:R-:W-:Y:S01]  /*68f0*/  PRMT R226, RZ, 0x7610, R226 ;  /* 0x00007610ffe27816 */ /* 0x000fe200000000e2 */
[----:B------:R-:W-:Y:S01]  /*6900*/  FMUL.RZ R6, R4, 0.15915493667125701904 ;  /* 0x3e22f98304067820 */ /* 0x000fe2000040c000 */
[----:B------:R-:W-:Y:S01]  /*6910*/  PRMT R237, RZ, 0x7610, R237 ;  /* 0x00007610ffed7816 */ /* 0x000fe200000000ed */
[----:B------:R2:W2:Y:S01]  /*6920*/  @!P4 LDG.E.U16 R189, [R2.64+0x2c0] ;  /* 0x0002c02a02bdc981 */ /* 0x0004a2000c1e1500 */
[----:B0-----:R-:W-:-:S02]  /*6930*/  PRMT R103, RZ, 0x7610, R103 ;  /* 0x00007610ff677816 */ /* 0x001fc40000000067 */
[----:B------:R-:W-:Y:S01]  /*6940*/  ISETP.GE.AND P3, PT, R122, UR41, PT ;  /* 0x000000297a007c0c */ /* 0x000fe2000bf66270 */
[----:B------:R-:W-:Y:S01]  /*6950*/  FMUL.RZ R5, R5, 0.15915493667125701904 ;  /* 0x3e22f98305057820 */ /* 0x000fe2000040c000 */
[----:B------:R-:W-:Y:S01]  /*6960*/  PRMT R236, RZ, 0x7610, R236 ;  /* 0x00007610ffec7816 */ /* 0x000fe200000000ec */
[----:B------:R-:W-:Y:S01]  /*6970*/  FMUL.FTZ R4, R88, R111 ;  /* 0x0000006f58047220 */ /* 0x000fe20000410000 */
[----:B------:R2:W2:Y:S01]  /*6980*/  @!P5 LDG.E.U16 R103, [R2.64+0x1c0] ;  /* 0x0001c02a0267d981 */ /* 0x0004a2000c1e1500 */
[----:B------:R-:W-:Y:S01]  /*6990*/  ISETP.GE.AND P5, PT, R170, UR41, PT ;  /* 0x00000029aa007c0c */ /* 0x000fe2000bfa6270 */
[----:B------:R-:W-:Y:S01]  /*69a0*/  MUFU.SIN R174, R5 ;  /* 0x0000000500ae7308 */ /* 0x000fe20000000400 */
[----:B------:R-:W-:Y:S01]  /*69b0*/  PRMT R239, RZ, 0x7610, R239 ;  /* 0x00007610ffef7816 */ /* 0x000fe200000000ef */
[----:B------:R2:W2:Y:S01]  /*69c0*/  @!P1 LDG.E.U16 R237, [R2.64+0x340] ;  /* 0x0003402a02ed9981 */ /* 0x0004a2000c1e1500 */
[----:B------:R-:W-:-:S05]  /*69d0*/  ISETP.GE.AND P4, PT, R67, UR41, PT ;  /* 0x0000002943007c0c */ /* 0x000fca000bf86270 */
[----:B------:R-:W-:Y:S01]  /*69e0*/  MUFU.COS R175, R5 ;  /* 0x0000000500af7308 */ /* 0x000fe20000000000 */
[----:B------:R-:W-:Y:S01]  /*69f0*/  ISETP.GE.AND P1, PT, R64, UR41, PT ;  /* 0x0000002940007c0c */ /* 0x000fe2000bf26270 */
[----:B------:R2:W2:Y:S01]  /*6a00*/  @!P2 LDG.E.U16 R236, [R2.64+0x380] ;  /* 0x0003802a02eca981 */ /* 0x0004a2000c1e1500 */
[----:B------:R-:W-:-:S03]  /*6a10*/  ISETP.GE.AND P2, PT, R17, UR41, PT ;  /* 0x0000002911007c0c */ /* 0x000fc6000bf46270 */
[----:B------:R2:W2:Y:S02]  /*6a20*/  @!P5 LDG.E.U16 R226, [R2.64+0x300] ;  /* 0x0003002a02e2d981 */ /* 0x0004a4000c1e1500 */
[----:B------:R0:W1:Y:S01]  /*6a30*/  MUFU.EX2 R5, R4 ;  /* 0x0000000400057308 */ /* 0x0000620000000800 */
[----:B------:R-:W-:Y:S01]  /*6a40*/  ISETP.GE.AND P5, PT, R65, UR41, PT ;  /* 0x0000002941007c0c */ /* 0x000fe2000bfa6270 */
[----:B------:R2:W2:Y:S01]  /*6a50*/  @!P3 LDG.E.U16 R239, [R2.64+0x3c0] ;  /* 0x0003c02a02efb981 */ /* 0x0004a2000c1e1500 */
[----:B------:R-:W-:Y:S01]  /*6a60*/  ISETP.GE.AND P3, PT, R16, UR41, PT ;  /* 0x0000002910007c0c */ /* 0x000fe2000bf66270 */
[----:B0-----:R-:W-:-:S04]  /*6a70*/  FMUL.FTZ R4, R86, R111 ;  /* 0x0000006f56047220 */ /* 0x001fc80000410000 */
[----:B------:R-:W-:Y:S01]  /*6a80*/  MUFU.SIN R178, R7 ;  /* 0x0000000700b27308 */ /* 0x000fe20000000400 */
[----:B------:R-:W-:Y:S02]  /*6a90*/  PRMT R235, RZ, 0x7610, R235 ;  /* 0x00007610ffeb7816 */ /* 0x000fe400000000eb */
[----:B------:R-:W-:Y:S02]  /*6aa0*/  PRMT R230, RZ, 0x7610, R230 ;  /* 0x00007610ffe67816 */ /* 0x000fe400000000e6 */
[----:B------:R-:W-:Y:S02]  /*6ab0*/  PRMT R185, RZ, 0x7610, R185 ;  /* 0x00007610ffb97816 */ /* 0x000fe400000000b9 */
[----:B------:R-:W-:Y:S01]  /*6ac0*/  PRMT R232, RZ, 0x7610, R232 ;  /* 0x00007610ffe87816 */ /* 0x000fe200000000e8 */
[----:B------:R-:W-:Y:S01]  /*6ad0*/  MUFU.COS R182, R7 ;  /* 0x0000000700b67308 */ /* 0x000fe20000000000 */
[----:B------:R2:W2:Y:S01]  /*6ae0*/  @!P4 LDG.E.U16 R235, [R2.64+0x400] ;  /* 0x0004002a02ebc981 */ /* 0x0004a2000c1e1500 */
[----:B------:R-:W-:-:S03]  /*6af0*/  PRMT R195, RZ, 0x7610, R195 ;  /* 0x00007610ffc37816 */ /* 0x000fc600000000c3 */
[----:B------:R2:W2:Y:S03]  /*6b00*/  @!P5 LDG.E.U16 R230, [R2.64+0x440] ;  /* 0x0004402a02e6d981 */ /* 0x0004a6000c1e1500 */
[----:B------:R0:W1:Y:S01]  /*6b10*/  MUFU.EX2 R7, R4 ;  /* 0x0000000400077308 */ /* 0x0000620000000800 */
[----:B------:R-:W-:Y:S01]  /*6b20*/  ISETP.GE.AND P4, PT, R15, UR41, PT ;  /* 0x000000290f007c0c */ /* 0x000fe2000bf86270 */
[----:B------:R2:W2:Y:S04]  /*6b30*/  @!P1 LDG.E.U16 R185, [R2.64+0x480] ;  /* 0x0004802a02b99981 */ /* 0x0004a8000c1e1500 */
[----:B------:R2:W2:Y:S01]  /*6b40*/  @!P2 LDG.E.U16 R232, [R2.64+0x4c0] ;  /* 0x0004c02a02e8a981 */ /* 0x0004a2000c1e1500 */
[----:B0-----:R-:W-:-:S03]  /*6b50*/  FMUL.FTZ R4, R84, R111 ;  /* 0x0000006f54047220 */ /* 0x001fc60000410000 */
[----:B------:R2:W2:Y:S01]  /*6b60*/  @!P3 LDG.E.U16 R195, [R2.64+0x500] ;  /* 0x0005002a02c3b981 */ /* 0x0004a2000c1e1500 */
[----:B------:R0:W-:Y:S01]  /*6b70*/  MUFU.EX2 R113, R4 ;  /* 0x0000000400717308 */ /* 0x0001e20000000800 */
[----:B------:R-:W-:Y:S02]  /*6b80*/  ISETP.GE.AND P5, PT, R14, UR41, PT ;  /* 0x000000290e007c0c */ /* 0x000fe4000bfa6270 */
[----:B------:R-:W-:Y:S01]  /*6b90*/  ISETP.GE.AND P1, PT, R13, UR41, PT ;  /* 0x000000290d007c0c */ /* 0x000fe2000bf26270 */
[----:B0-----:R-:W-:Y:S01]  /*6ba0*/  FMUL.FTZ R4, R82, R111 ;  /* 0x0000006f52047220 */ /* 0x001fe20000410000 */
[----:B------:R-:W-:-:S03]  /*6bb0*/  ISETP.GE.AND P2, PT, R12, UR41, PT ;  /* 0x000000290c007c0c */ /* 0x000fc6000bf46270 */
[----:B------:R0:W-:Y:S01]  /*6bc0*/  MUFU.EX2 R64, R4 ;  /* 0x0000000400407308 */ /* 0x0001e20000000800 */
[----:B------:R-:W-:Y:S02]  /*6bd0*/  ISETP.GE.AND P3, PT, R10, UR41, PT ;  /* 0x000000290a007c0c */ /* 0x000fe4000bf66270 */
[----:B------:R-:W-:Y:S01]  /*6be0*/  PRMT R203, RZ, 0x7610, R203 ;  /* 0x00007610ffcb7816 */ /* 0x000fe200000000cb */
[----:B0-----:R-:W-:Y:S01]  /*6bf0*/  FMUL.FTZ R4, R80, R111 ;  /* 0x0000006f50047220 */ /* 0x001fe20000410000 */
[----:B------:R-:W-:-:S04]  /*6c00*/  PRMT R202, RZ, 0x7610, R202 ;  /* 0x00007610ffca7816 */ /* 0x000fc800000000ca */
[----:B------:R2:W4:Y:S01]  /*6c10*/  @!P4 LDG.E.U16 R203, [R2.64+0x540] ;  /* 0x0005402a02cbc981 */ /* 0x000522000c1e1500 */
[----:B------:R0:W-:Y:S01]  /*6c20*/  MUFU.EX2 R14, R4 ;  /* 0x00000004000e7308 */ /* 0x0001e20000000800 */
[----:B------:R-:W-:Y:S02]  /*6c30*/  PRMT R204, RZ, 0x7610, R204 ;  /* 0x00007610ffcc7816 */ /* 0x000fe400000000cc */
[----:B------:R-:W-:Y:S01]  /*6c40*/  PRMT R205, RZ, 0x7610, R205 ;  /* 0x00007610ffcd7816 */ /* 0x000fe200000000cd */
[----:B------:R2:W4:Y:S01]  /*6c50*/  @!P5 LDG.E.U16 R202, [R2.64+0x580] ;  /* 0x0005802a02cad981 */ /* 0x000522000c1e1500 */
[----:B0-----:R-:W-:-:S03]  /*6c60*/  SHF.L.U32 R4, R119, 0x5, RZ ;  /* 0x0000000577047819 */ /* 0x001fc600000006ff */
[----:B------:R2:W4:Y:S01]  /*6c70*/  @!P1 LDG.E.U16 R204, [R2.64+0x5c0] ;  /* 0x0005c02a02cc9981 */ /* 0x000522000c1e1500 */
[----:B------:R-:W-:Y:S02]  /*6c80*/  PRMT R206, RZ, 0x7610, R206 ;  /* 0x00007610ffce7816 */ /* 0x000fe400000000ce */
[----:B------:R-:W-:Y:S01]  /*6c90*/  LEA.HI.SX32 R67, R4, R4, 0x1b ;  /* 0x0000000404437211 */ /* 0x000fe200078fdaff */
[----:B------:R2:W4:Y:S01]  /*6ca0*/  @!P2 LDG.E.U16 R205, [R2.64+0x600] ;  /* 0x0006002a02cda981 */ /* 0x000522000c1e1500 */
[----:B------:R-:W-:Y:S02]  /*6cb0*/  ISETP.GE.AND P4, PT, R9, UR41, PT ;  /* 0x0000002909007c0c */ /* 0x000fe4000bf86270 */
[----:B------:R-:W-:Y:S01]  /*6cc0*/  SHF.L.U32 R67, R67, 0x1, RZ ;  /* 0x0000000143437819 */ /* 0x000fe200000006ff */
[----:B------:R2:W4:Y:S01]  /*6cd0*/  @!P3 LDG.E.U16 R206, [R2.64+0x640] ;  /* 0x0006402a02ceb981 */ /* 0x000522000c1e1500 */
[----:B------:R-:W-:Y:S02]  /*6ce0*/  ISETP.GE.AND P5, PT, R11, UR41, PT ;  /* 0x000000290b007c0c */ /* 0x000fe4000bfa6270 */
[----:B------:R-:W-:Y:S01]  /*6cf0*/  ISETP.GE.AND P1, PT, R168, UR41, PT ;  /* 0x00000029a8007c0c */ /* 0x000fe2000bf26270 */
[----:B------:R-:W0:Y:S01]  /*6d00*/  LDS.U16 R17, [R67] ;  /* 0x0000000043117984 */ /* 0x000e220000000400 */
[----:B------:R-:W-:-:S02]  /*6d10*/  ISETP.GE.AND P2, PT, R8, UR41, PT ;  /* 0x0000002908007c0c */ /* 0x000fc4000bf46270 */
[----:B------:R-:W-:Y:S01]  /*6d20*/  ISETP.GE.AND P3, PT, R0, UR41, PT ;  /* 0x0000002900007c0c */ /* 0x000fe2000bf66270 */
[----:B------:R-:W0:Y:S01]  /*6d30*/  LDS.U16 R16, [R67+0x2] ;  /* 0x0000020043107984 */ /* 0x000e220000000400 */
[----:B------:R-:W-:Y:S02]  /*6d40*/  PRMT R207, RZ, 0x7610, R207 ;  /* 0x00007610ffcf7816 */ /* 0x000fe400000000cf */
[----:B------:R-:W-:Y:S02]  /*6d50*/  PRMT R209, RZ, 0x7610, R209 ;  /* 0x00007610ffd17816 */ /* 0x000fe400000000d1 */
[----:B------:R-:W-:Y:S01]  /*6d60*/  PRMT R208, RZ, 0x7610, R208 ;  /* 0x00007610ffd07816 */ /* 0x000fe200000000d0 */
[----:B------:R-:W-:Y:S01]  /*6d70*/  FMUL.FTZ R65, R83, R111 ;  /* 0x0000006f53417220 */ /* 0x000fe20000410000 */
[----:B------:R-:W-:Y:S01]  /*6d80*/  PRMT R122, RZ, 0x7610, R122 ;  /* 0x00007610ff7a7816 */ /* 0x000fe2000000007a */
[----:B------:R2:W4:Y:S01]  /*6d90*/  @!P4 LDG.E.U16 R207, [R2.64+0x680] ;  /* 0x0006802a02cfc981 */ /* 0x000522000c1e1500 */
[----:B------:R-:W-:-:S02]  /*6da0*/  PRMT R161, RZ, 0x7610, R161 ;  /* 0x00007610ffa17816 */ /* 0x000fc400000000a1 */
[----:B------:R-:W-:Y:S01]  /*6db0*/  PRMT R163, RZ, 0x7610, R163 ;  /* 0x00007610ffa37816 */ /* 0x000fe200000000a3 */
[----:B------:R2:W4:Y:S01]  /*6dc0*/  @!P5 LDG.E.U16 R209, [R2.64+0x6c0] ;  /* 0x0006c02a02d1d981 */ /* 0x000522000c1e1500 */
[----:B------:R-:W-:Y:S03]  /*6dd0*/  MUFU.SIN R146, R6 ;  /* 0x0000000600927308 */ /* 0x000fe60000000400 */
[----:B------:R2:W4:Y:S01]  /*6de0*/  @!P1 LDG.E.U16 R208, [R2.64+0x700] ;  /* 0x0007002a02d09981 */ /* 0x000522000c1e1500 */
[----:B------:R-:W-:-:S03]  /*6df0*/  FMUL.FTZ R9, R79, R111 ;  /* 0x0000006f4f097220 */ /* 0x000fc60000410000 */
[----:B------:R2:W4:Y:S01]  /*6e00*/  @!P2 LDG.E.U16 R122, [R2.64+0x740] ;  /* 0x0007402a027aa981 */ /* 0x000522000c1e1500 */
[----:B------:R1:W-:Y:S03]  /*6e10*/  MUFU.COS R147, R6 ;  /* 0x0000000600937308 */ /* 0x0003e60000000000 */
[----:B------:R-:W0:Y:S04]  /*6e20*/  LDS.U16 R12, [R67+0x6] ;  /* 0x00000600430c7984 */ /* 0x000e280000000400 */
[----:B------:R2:W4:Y:S01]  /*6e30*/  @!P3 LDG.E.U16 R161, [R2.64+0x780] ;  /* 0x0007802a02a1b981 */ /* 0x000522000c1e1500 */
[----:B------:R-:W-:Y:S01]  /*6e40*/  MUFU.SIN R159, R155 ;  /* 0x0000009b009f7308 */ /* 0x000fe20000000400 */
[----:B-1----:R-:W-:-:S02]  /*6e50*/  FMUL.FTZ R6, R87, R111 ;  /* 0x0000006f57067220 */ /* 0x002fc40000410000 */
[----:B------:R2:W4:Y:S04]  /*6e60*/  @!P0 LDG.E.U16 R163, [R2.64+0x7c0] ;  /* 0x0007c02a02a38981 */ /* 0x000528000c1e1500 */
[----:B------:R-:W1:Y:S01]  /*6e70*/  LDS.U16 R13, [R67+0x4] ;  /* 0x00000400430d7984 */ /* 0x000e620000000400 */
[----:B------:R-:W-:Y:S01]  /*6e80*/  MUFU.COS R160, R155 ;  /* 0x0000009b00a07308 */ /* 0x000fe20000000000 */
[-C--:B------:R-:W-:Y:S02]  /*6e90*/  FMUL.FTZ R15, R81, R111.reuse ;  /* 0x0000006f510f7220 */ /* 0x080fe40000410000 */
[-C--:B------:R-:W-:Y:S01]  /*6ea0*/  FMUL.FTZ R4, R77, R111.reuse ;  /* 0x0000006f4d047220 */ /* 0x080fe20000410000 */
[----:B------:R-:W-:Y:S04]  /*6eb0*/  LDS.U16 R124, [R67+0x16] ;  /* 0x00001600437c7984 */ /* 0x000fe80000000400 */
[----:B------:R-:W0:Y:S01]  /*6ec0*/  MUFU.EX2 R65, R65 ;  /* 0x0000004100417308 */ /* 0x000e220000000800 */
[----:B------:R-:W-:Y:S01]  /*6ed0*/  FMUL.FTZ R0, R89, UR35 ;  /* 0x0000002359007c20 */ /* 0x000fe20008410000 */
[----:B------:R-:W-:Y:S01]  /*6ee0*/  LDS.U16 R136, [R67+0x18] ;  /* 0x0000180043887984 */ /* 0x000fe20000000400 */
[----:B------:R-:W-:-:S02]  /*6ef0*/  FMUL.FTZ R10, R78, R111 ;  /* 0x0000006f4e0a7220 */ /* 0x000fc40000410000 */
[C---:B------:R-:W-:Y:S01]  /*6f00*/  FMUL.FTZ R132, R5.reuse, R132 ;  /* 0x0000008405847220 */ /* 0x040fe20000410000 */
[----:B------:R-:W-:Y:S02]  /*6f10*/  LDS.U16 R135, [R67+0x1a] ;  /* 0x00001a0043877984 */ /* 0x000fe40000000400 */
[----:B------:R-:W0:Y:S01]  /*6f20*/  MUFU.EX2 R6, R6 ;  /* 0x0000000600067308 */ /* 0x000e220000000800 */
[----:B------:R-:W-:Y:S01]  /*6f30*/  FMUL.FTZ R131, R5, R131 ;  /* 0x0000008305837220 */ /* 0x000fe20000410000 */
[----:B------:R-:W-:Y:S06]  /*6f40*/  LDS.U16 R150, [R67+0x1e] ;  /* 0x00001e0043967984 */ /* 0x000fec0000000400 */
[----:B------:R-:W-:Y:S01]  /*6f50*/  MUFU.COS R156, R117 ;  /* 0x00000075009c7308 */ /* 0x000fe20000000000 */
[C---:B------:R-:W-:Y:S01]  /*6f60*/  FMUL.FTZ R134, R7.reuse, R134 ;  /* 0x0000008607867220 */ /* 0x040fe20000410000 */
[----:B------:R-:W-:Y:S01]  /*6f70*/  LDS.U16 R149, [R67+0x1c] ;  /* 0x00001c0043957984 */ /* 0x000fe20000000400 */
[----:B------:R-:W-:-:S02]  /*6f80*/  FMUL.FTZ R121, R7, R121 ;  /* 0x0000007907797220 */ /* 0x000fc40000410000 */
[----:B------:R-:W-:Y:S01]  /*6f90*/  FMUL.FTZ R112, R85, R111 ;  /* 0x0000006f55707220 */ /* 0x000fe20000410000 */
[----:B------:R-:W-:Y:S02]  /*6fa0*/  LDS.U16 R173, [R67+0x22] ;  /* 0x0000220043ad7984 */ /* 0x000fe40000000400 */
[----:B------:R-:W1:Y:S01]  /*6fb0*/  MUFU.EX2 R9, R9 ;  /* 0x0000000900097308 */ /* 0x000e620000000800 */
[C---:B0-----:R-:W-:Y:S01]  /*6fc0*/  FMUL.FTZ R160, R65.reuse, R160 ;  /* 0x000000a041a07220 */ /* 0x041fe20000410000 */
[----:B------:R-:W-:Y:S01]  /*6fd0*/  LDS.U16 R172, [R67+0x20] ;  /* 0x0000200043ac7984 */ /* 0x000fe20000000400 */
[----:B------:R-:W-:Y:S02]  /*6fe0*/  FMUL.FTZ R159, R65, R159 ;  /* 0x0000009f419f7220 */ /* 0x000fe40000410000 */
[----:B------:R-:W-:Y:S01]  /*6ff0*/  FMUL.RZ R65, R0, 0.15915493667125701904 ;  /* 0x3e22f98300417820 */ /* 0x000fe2000040c000 */
[----:B------:R-:W-:Y:S02]  /*7000*/  LDS.U16 R170, [R67+0x24] ;  /* 0x0000240043aa7984 */ /* 0x000fe40000000400 */
[----:B------:R-:W-:Y:S01]  /*7010*/  MUFU.SIN R155, R117 ;  /* 0x00000075009b7308 */ /* 0x000fe20000000400 */
[-C--:B------:R-:W-:Y:S01]  /*7020*/  FMUL.FTZ R5, R76, R111.reuse ;  /* 0x0000006f4c057220 */ /* 0x080fe20000410000 */
[----:B------:R-:W-:Y:S01]  /*7030*/  LDS.U16 R169, [R67+0x26] ;  /* 0x0000260043a97984 */ /* 0x000fe20000000400 */
[----:B------:R-:W-:-:S02]  /*7040*/  FMUL.FTZ R0, R89, R111 ;  /* 0x0000006f59007220 */ /* 0x000fc40000410000 */
[----:B------:R-:W-:Y:S01]  /*7050*/  FMUL.FTZ R158, R64, R158 ;  /* 0x0000009e409e7220 */ /* 0x000fe20000410000 */
[----:B------:R-:W-:Y:S02]  /*7060*/  LDS.U16 R167, [R67+0x2a] ;  /* 0x00002a0043a77984 */ /* 0x000fe40000000400 */
[----:B------:R-:W0:Y:S01]  /*7070*/  MUFU.EX2 R15, R15 ;  /* 0x0000000f000f7308 */ /* 0x000e220000000800 */
[----:B------:R-:W-:Y:S01]  /*7080*/  FMUL.FTZ R133, R6, R133 ;  /* 0x0000008506857220 */ /* 0x000fe20000410000 */
[----:B------:R-:W-:Y:S01]  /*7090*/  LDS.U16 R166, [R67+0x28] ;  /* 0x0000280043a67984 */ /* 0x000fe20000000400 */
[----:B------:R-:W-:Y:S02]  /*70a0*/  FMUL.FTZ R157, R64, R157 ;  /* 0x0000009d409d7220 */ /* 0x000fe40000410000 */
[C---:B------:R-:W-:Y:S01]  /*70b0*/  FMUL.FTZ R154, R14.reuse, R154 ;  /* 0x0000009a0e9a7220 */ /* 0x040fe20000410000 */
[----:B------:R-:W-:Y:S01]  /*70c0*/  HADD2.F32 R138, -RZ, R98.H0_H0 ;  /* 0x20000062ff8a7230 */ /* 0x000fe20000004100 */
[----:B------:R-:W-:Y:S01]  /*70d0*/  FMUL.FTZ R153, R14, R153 ;  /* 0x000000990e997220 */ /* 0x000fe20000410000 */
[----:B------:R-:W0:Y:S01]  /*70e0*/  MUFU.EX2 R4, R4 ;  /* 0x0000000400047308 */ /* 0x000e220000000800 */
[----:B------:R-:W-:Y:S01]  /*70f0*/  FMUL.FTZ R130, R6, R130 ;  /* 0x0000008206827220 */ /* 0x000fe20000410000 */
[----:B------:R-:W-:Y:S01]  /*7100*/  LDS.U16 R192, [R67+0x2c] ;  /* 0x00002c0043c07984 */ /* 0x000fe20000000400 */
[----:B-1----:R-:W-:-:S02]  /*7110*/  FMUL.FTZ R152, R9, R152 ;  /* 0x0000009809987220 */ /* 0x002fc40000410000 */
[----:B------:R-:W-:Y:S01]  /*7120*/  FMUL.FTZ R148, R113, R148 ;  /* 0x0000009471947220 */ /* 0x000fe20000410000 */
[----:B------:R-:W-:Y:S02]  /*7130*/  LDS.U16 R193, [R67+0x2e] ;  /* 0x00002e0043c17984 */ /* 0x000fe40000000400 */
[----:B------:R1:W-:Y:S01]  /*7140*/  MUFU.EX2 R11, R10 ;  /* 0x0000000a000b7308 */ /* 0x0003e20000000800 */
[----:B------:R-:W-:Y:S01]  /*7150*/  FMUL.FTZ R151, R9, R151 ;  /* 0x0000009709977220 */ /* 0x000fe20000410000 */
[----:B------:R-:W-:Y:S01]  /*7160*/  HADD2.F32 R171, -RZ, R97.H0_H0 ;  /* 0x20000061ffab7230 */ /* 0x000fe20000004100 */
[----:B------:R-:W-:Y:S01]  /*7170*/  LDS.U16 R9, [R67+0x8] ;  /* 0x0000080043097984 */ /* 0x000fe20000000400 */
[----:B------:R-:W-:Y:S02]  /*7180*/  FMUL.FTZ R145, R113, R145 ;  /* 0x0000009171917220 */ /* 0x000fe40000410000 */
[----:B------:R-:W-:Y:S01]  /*7190*/  FMUL.FTZ R200, R74, R111 ;  /* 0x0000006f4ac87220 */ /* 0x000fe20000410000 */
[----:B------:R-:W-:Y:S01]  /*71a0*/  LDS.U16 R190, [R67+0x30] ;  /* 0x0000300043be7984 */ /* 0x000fe20000000400 */
[----:B------:R-:W-:Y:S03]  /*71b0*/  MUFU.EX2 R6, R5 ;  /* 0x0000000500067308 */ /* 0x000fe60000000800 */
[----:B-1----:R-:W1:Y:S01]  /*71c0*/  LDS.U16 R10, [R67+0xa] ;  /* 0x00000a00430a7984 */ /* 0x002e620000000400 */
[----:B------:R-:W-:-:S03]  /*71d0*/  HADD2.F32 R17, -RZ, R17.H0_H0 ;  /* 0x20000011ff117230 */ /* 0x000fc60000004100 */
[----:B------:R-:W-:Y:S01]  /*71e0*/  LDS.U16 R191, [R67+0x32] ;  /* 0x0000320043bf7984 */ /* 0x000fe20000000400 */
[----:B------:R-:W-:Y:S01]  /*71f0*/  MUFU.COS R5, R65 ;  /* 0x0000004100057308 */ /* 0x000fe20000000000 */
[----:B------:R-:W-:Y:S01]  /*7200*/  FMUL.FTZ R7, R75, R111 ;  /* 0x0000006f4b077220 */ /* 0x000fe20000410000 */
[----:B------:R-:W-:Y:S01]  /*7210*/  IADD3 R240, R119, 0x80, RZ ;  /* 0x0000008077f07810 */ /* 0x000fe20007ffe0ff */
[----:B------:R-:W-:Y:S04]  /*7220*/  LDS.U16 R228, [R67+0x36] ;  /* 0x0000360043e47984 */ /* 0x000fe80000000400 */
[----:B------:R-:W-:Y:S01]  /*7230*/  LDS.U16 R198, [R67+0x38] ;  /* 0x0000380043c67984 */ /* 0x000fe20000000400 */
[----:B------:R-:W3:Y:S01]  /*7240*/  MUFU.EX2 R0, R0 ;  /* 0x0000000000007308 */ /* 0x000ee20000000800 */
[C---:B0-----:R-:W-:Y:S01]  /*7250*/  FMUL.FTZ R156, R15.reuse, R156 ;  /* 0x0000009c0f9c7220 */ /* 0x041fe20000410000 */
[----:B------:R-:W-:Y:S01]  /*7260*/  HADD2.F32 R16, -RZ, R16.H0_H0 ;  /* 0x20000010ff107230 */ /* 0x000fe20000004100 */
[----:B------:R-:W-:Y:S01]  /*7270*/  FMUL.FTZ R155, R15, R155 ;  /* 0x0000009b0f9b7220 */ /* 0x000fe20000410000 */
[----:B------:R-:W-:Y:S01]  /*7280*/  HADD2.F32 R15, -RZ, R188.H0_H0 ;  /* 0x200000bcff0f7230 */ /* 0x000fe20000004100 */
[C---:B------:R-:W-:Y:S01]  /*7290*/  FMUL.FTZ R177, R4.reuse, R177 ;  /* 0x000000b104b17220 */ /* 0x040fe20000410000 */
[----:B------:R-:W-:Y:S02]  /*72a0*/  LDS.U16 R199, [R67+0x3a] ;  /* 0x00003a0043c77984 */ /* 0x000fe40000000400 */
[----:B------:R-:W0:Y:S01]  /*72b0*/  MUFU.SIN R65, R65 ;  /* 0x0000004100417308 */ /* 0x000e220000000400 */
[----:B------:R-:W-:Y:S01]  /*72c0*/  FMUL.FTZ R176, R4, R176 ;  /* 0x000000b004b07220 */ /* 0x000fe20000410000 */
[----:B------:R-:W-:Y:S01]  /*72d0*/  LDS.U16 R197, [R67+0x3c] ;  /* 0x00003c0043c57984 */ /* 0x000fe20000000400 */
[----:B------:R-:W-:-:S02]  /*72e0*/  FMUL.FTZ R4, R89, R17 ;  /* 0x0000001159047220 */ /* 0x000fc40000410000 */
[----:B------:R-:W-:Y:S01]  /*72f0*/  FMUL.FTZ R180, R89, R16 ;  /* 0x0000001059b47220 */ /* 0x000fe20000410000 */
[----:B------:R-:W-:Y:S02]  /*7300*/  LDS.U16 R196, [R67+0x3e] ;  /* 0x00003e0043c47984 */ /* 0x000fe40000000400 */
[----:B------:R-:W0:Y:S01]  /*7310*/  MUFU.EX2 R7, R7 ;  /* 0x0000000700077308 */ /* 0x000e220000000800 */
[C---:B------:R-:W-:Y:S01]  /*7320*/  FMUL.FTZ R179, R15.reuse, R4 ;  /* 0x000000040fb37220 */ /* 0x040fe20000410000 */
[----:B------:R-:W-:Y:S01]  /*7330*/  HADD2.F32 R12, -RZ, R12.H0_H0 ;  /* 0x2000000cff0c7230 */ /* 0x000fe20000004100 */
[----:B---3--:R-:W-:Y:S02]  /*7340*/  FMUL.FTZ R64, R0, R5 ;  /* 0x0000000500407220 */ /* 0x008fe40000410000 */
[----:B------:R-:W-:Y:S02]  /*7350*/  FMUL.FTZ R180, R15, R180 ;  /* 0x000000b40fb47220 */ /* 0x000fe40000410000 */
[----:B------:R-:W-:Y:S01]  /*7360*/  FMUL.FTZ R5, R131, R179 ;  /* 0x000000b383057220 */ /* 0x000fe20000410000 */
[----:B------:R-:W3:Y:S01]  /*7370*/  MUFU.EX2 R112, R112 ;  /* 0x0000007000707308 */ /* 0x000ee20000000800 */
[----:B------:R-:W-:Y:S01]  /*7380*/  HADD2.F32 R14, -RZ, R187.H0_H0 ;  /* 0x200000bbff0e7230 */ /* 0x000fe20000004100 */
[----:B------:R-:W-:Y:S01]  /*7390*/  FMUL.FTZ R125, R88, R12 ;  /* 0x0000000c587d7220 */ /* 0x000fe20000410000 */
[----:B------:R-:W-:Y:S01]  /*73a0*/  HADD2.F32 R13, -RZ, R13.H0_H0 ;  /* 0x2000000dff0d7230 */ /* 0x000fe20000004100 */
[----:B------:R-:W-:-:S02]  /*73b0*/  FFMA.FTZ R5, R132, R180, R5 ;  /* 0x000000b484057223 */ /* 0x000fc40000010005 */
[----:B------:R-:W-:Y:S02]  /*73c0*/  FMUL.FTZ R4, R131, R180 ;  /* 0x000000b483047220 */ /* 0x000fe40000410000 */
[----:B0-----:R-:W-:Y:S02]  /*73d0*/  FMUL.FTZ R65, R0, R65 ;  /* 0x0000004100417220 */ /* 0x001fe40000410000 */
[C---:B------:R-:W-:Y:S02]  /*73e0*/  FMUL.FTZ R182, R11.reuse, R182 ;  /* 0x000000b60bb67220 */ /* 0x040fe40000410000 */
[----:B------:R-:W-:Y:S02]  /*73f0*/  FMUL.FTZ R178, R11, R178 ;  /* 0x000000b20bb27220 */ /* 0x000fe40000410000 */
[----:B------:R-:W-:Y:S02]  /*7400*/  FFMA.FTZ R11, R14, R125, R5 ;  /* 0x0000007d0e0b7223 */ /* 0x000fe40000010005 */
[----:B------:R-:W-:-:S02]  /*7410*/  FMUL.FTZ R181, R88, R13 ;  /* 0x0000000d58b57220 */ /* 0x000fc40000410000 */
[----:B------:R-:W-:Y:S02]  /*7420*/  FFMA.FTZ R4, R132, R179, -R4 ;  /* 0x000000b384047223 */ /* 0x000fe40000010804 */
[----:B------:R-:W-:Y:S02]  /*7430*/  FMUL.FTZ R5, R65, R131 ;  /* 0x0000008341057220 */ /* 0x000fe40000410000 */
[C---:B------:R-:W-:Y:S02]  /*7440*/  FMUL.FTZ R147, R7.reuse, R147 ;  /* 0x0000009307937220 */ /* 0x040fe40000410000 */
[----:B------:R-:W-:Y:S02]  /*7450*/  FMUL.FTZ R146, R7, R146 ;  /* 0x0000009207927220 */ /* 0x000fe40000410000 */
[----:B------:R-:W0:Y:S01]  /*7460*/  LDS.U16 R7, [R67+0xe] ;  /* 0x00000e0043077984 */ /* 0x000e220000000400 */
[C---:B------:R-:W-:Y:S02]  /*7470*/  FMUL.FTZ R175, R6.reuse, R175 ;  /* 0x000000af06af7220 */ /* 0x040fe40000410000 */
[----:B------:R-:W-:-:S02]  /*7480*/  FMUL.FTZ R174, R6, R174 ;  /* 0x000000ae06ae7220 */ /* 0x000fc40000410000 */
[----:B------:R-:W-:Y:S01]  /*7490*/  FFMA.FTZ R8, R14, R181, R4 ;  /* 0x000000b50e087223 */ /* 0x000fe20000010004 */
[----:B------:R-:W0:Y:S01]  /*74a0*/  LDS.U16 R6, [R67+0xc] ;  /* 0x00000c0043067984 */ /* 0x000e220000000400 */
[C---:B------:R-:W-:Y:S02]  /*74b0*/  FFMA.FTZ R0, R64.reuse, R132, -R5 ;  /* 0x0000008440007223 */ /* 0x040fe40000010805 */
[----:B------:R-:W-:Y:S02]  /*74c0*/  FMUL.FTZ R4, R64, R131 ;  /* 0x0000008340047220 */ /* 0x000fe40000410000 */
[C---:B---3--:R-:W-:Y:S02]  /*74d0*/  FMUL.FTZ R142, R112.reuse, R142 ;  /* 0x0000008e708e7220 */ /* 0x048fe40000410000 */
[----:B------:R-:W-:Y:S02]  /*74e0*/  FMUL.FTZ R141, R112, R141 ;  /* 0x0000008d708d7220 */ /* 0x000fe40000410000 */
[----:B------:R-:W-:-:S02]  /*74f0*/  FMUL.FTZ R112, R130, R11 ;  /* 0x0000000b82707220 */ /* 0x000fc40000410000 */
[C---:B------:R-:W-:Y:S02]  /*7500*/  FMUL.FTZ R5, R130.reuse, R0 ;  /* 0x0000000082057220 */ /* 0x040fe40000410000 */
[----:B------:R-:W-:Y:S01]  /*7510*/  FFMA.FTZ R4, R65, R132, R4 ;  /* 0x0000008441047223 */ /* 0x000fe20000010004 */
[----:B-1----:R-:W-:Y:S01]  /*7520*/  HADD2.F32 R10, -RZ, R10.H0_H0 ;  /* 0x2000000aff0a7230 */ /* 0x002fe20000004100 */
[-C--:B------:R-:W-:Y:S02]  /*7530*/  FMUL.FTZ R114, R130, R8.reuse ;  /* 0x0000000882727220 */ /* 0x080fe40000410000 */
[C---:B------:R-:W-:Y:S02]  /*7540*/  FFMA.FTZ R113, R133.reuse, R8, -R112 ;  /* 0x0000000885717223 */ /* 0x040fe40000010870 */
[C---:B------:R-:W-:Y:S01]  /*7550*/  FFMA.FTZ R112, R133.reuse, R4, R5 ;  /* 0x0000000485707223 */ /* 0x040fe20000010005 */
[----:B------:R-:W-:Y:S01]  /*7560*/  HADD2.F32 R9, -RZ, R9.H0_H0 ;  /* 0x20000009ff097230 */ /* 0x000fe20000004100 */
[----:B------:R-:W-:Y:S01]  /*7570*/  FFMA.FTZ R114, R133, R11, R114 ;  /* 0x0000000b85727223 */ /* 0x000fe20000010072 */
[----:B------:R-:W1:Y:S01]  /*7580*/  LDS.U16 R5, [R67+0x10] ;  /* 0x0000100043057984 */ /* 0x000e620000000400 */
[----:B------:R-:W-:Y:S01]  /*7590*/  HADD2.F32 R11, -RZ, R186.H0_H0 ;  /* 0x200000baff0b7230 */ /* 0x000fe20000004100 */
[----:B------:R-:W-:-:S02]  /*75a0*/  FMUL.FTZ R127, R87, R10 ;  /* 0x0000000a577f7220 */ /* 0x000fc40000410000 */
[----:B------:R-:W-:Y:S02]  /*75b0*/  FMUL.FTZ R8, R130, R4 ;  /* 0x0000000482087220 */ /* 0x000fe40000410000 */
[----:B------:R-:W3:Y:S01]  /*75c0*/  LDS.U16 R4, [R67+0x12] ;  /* 0x0000120043047984 */ /* 0x000ee20000000400 */
[----:B------:R-:W-:Y:S02]  /*75d0*/  FMUL.FTZ R126, R87, R9 ;  /* 0x00000009577e7220 */ /* 0x000fe40000410000 */
[----:B------:R-:W-:Y:S02]  /*75e0*/  FFMA.FTZ R114, R11, R127, R114 ;  /* 0x0000007f0b727223 */ /* 0x000fe40000010072 */
[----:B------:R-:W-:Y:S02]  /*75f0*/  FFMA.FTZ R8, R133, R0, -R8 ;  /* 0x0000000085087223 */ /* 0x000fe40000010808 */
[----:B------:R-:W-:Y:S02]  /*7600*/  FFMA.FTZ R113, R11, R126, R113 ;  /* 0x0000007e0b717223 */ /* 0x000fe40000010071 */
[----:B------:R-:W-:-:S02]  /*7610*/  FMUL.FTZ R0, R121, R114 ;  /* 0x0000007279007220 */ /* 0x000fc40000410000 */
[CC--:B------:R-:W-:Y:S02]  /*7620*/  FMUL.FTZ R129, R121.reuse, R113.reuse ;  /* 0x0000007179817220 */ /* 0x0c0fe40000410000 */
[C---:B------:R-:W-:Y:S02]  /*7630*/  FFMA.FTZ R113, R134.reuse, R113, -R0 ;  /* 0x0000007186717223 */ /* 0x040fe40000010800 */
[----:B------:R-:W5:Y:S01]  /*7640*/  LDS.U16 R0, [R67+0x14] ;  /* 0x0000140043007984 */ /* 0x000f620000000400 */
[C---:B------:R-:W-:Y:S01]  /*7650*/  FMUL.FTZ R115, R121.reuse, R112 ;  /* 0x0000007079737220 */ /* 0x040fe20000410000 */
[----:B0-----:R-:W-:Y:S01]  /*7660*/  HADD2.F32 R7, -RZ, R7.H0_H0 ;  /* 0x20000007ff077230 */ /* 0x001fe20000004100 */
[-C--:B------:R-:W-:Y:S01]  /*7670*/  FMUL.FTZ R117, R121, R8.reuse ;  /* 0x0000000879757220 */ /* 0x080fe20000410000 */
[----:B------:R-:W-:Y:S01]  /*7680*/  HADD2.F32 R6, -RZ, R6.H0_H0 ;  /* 0x20000006ff067230 */ /* 0x000fe20000004100 */
[C---:B------:R-:W-:Y:S01]  /*7690*/  FFMA.FTZ R115, R134.reuse, R8, -R115 ;  /* 0x0000000886737223 */ /* 0x040fe20000010873 */
[----:B------:R-:W-:Y:S01]  /*76a0*/  HADD2.F32 R8, -RZ, R128.H0_H0 ;  /* 0x20000080ff087230 */ /* 0x000fe20000004100 */
[----:B------:R-:W-:-:S02]  /*76b0*/  FFMA.FTZ R114, R134, R114, R129 ;  /* 0x0000007286727223 */ /* 0x000fc40000010081 */
[C---:B------:R-:W-:Y:S02]  /*76c0*/  FMUL.FTZ R129, R86.reuse, R7 ;  /* 0x0000000756817220 */ /* 0x040fe40000410000 */
[----:B------:R-:W-:Y:S02]  /*76d0*/  FMUL.FTZ R128, R86, R6 ;  /* 0x0000000656807220 */ /* 0x000fe40000410000 */
[----:B------:R-:W-:Y:S02]  /*76e0*/  FFMA.FTZ R114, R8, R129, R114 ;  /* 0x0000008108727223 */ /* 0x000fe40000010072 */
[----:B------:R-:W-:Y:S02]  /*76f0*/  FFMA.FTZ R117, R134, R112, R117 ;  /* 0x0000007086757223 */ /* 0x000fe40000010075 */
[----:B------:R-:W-:Y:S01]  /*7700*/  FFMA.FTZ R113, R8, R128, R113 ;  /* 0x0000008008717223 */ /* 0x000fe20000010071 */
[----:B-1----:R-:W-:Y:S01]  /*7710*/  HADD2.F32 R5, -RZ, R5.H0_H0 ;  /* 0x20000005ff057230 */ /* 0x002fe20000004100 */
[C---:B------:R-:W-:Y:S01]  /*7720*/  FMUL.FTZ R112, R141.reuse, R114 ;  /* 0x000000728d707220 */ /* 0x040fe20000410000 */
[----:B--2---:R-:W-:Y:S01]  /*7730*/  HADD2.F32 R3, -RZ, R116.H0_H0 ;  /* 0x20000074ff037230 */ /* 0x004fe20000004100 */
[----:B------:R-:W-:-:S02]  /*7740*/  FMUL.FTZ R137, R141, R113 ;  /* 0x000000718d897220 */ /* 0x000fc40000410000 */
[C---:B------:R-:W-:Y:S01]  /*7750*/  FFMA.FTZ R113, R142.reuse, R113, -R112 ;  /* 0x000000718e717223 */ /* 0x040fe20000010870 */
[----:B---3--:R-:W-:Y:S01]  /*7760*/  HADD2.F32 R4, -RZ, R4.H0_H0 ;  /* 0x20000004ff047230 */ /* 0x008fe20000004100 */
[C---:B------:R-:W-:Y:S02]  /*7770*/  FMUL.FTZ R210, R85.reuse, R5 ;  /* 0x0000000555d27220 */ /* 0x040fe40000410000 */
[----:B------:R-:W-:Y:S02]  /*7780*/  FFMA.FTZ R114, R142, R114, R137 ;  /* 0x000000728e727223 */ /* 0x000fe40000010089 */
[----:B------:R-:W-:Y:S02]  /*7790*/  FMUL.FTZ R211, R85, R4 ;  /* 0x0000000455d37220 */ /* 0x000fe40000410000 */
[----:B------:R-:W-:Y:S02]  /*77a0*/  FFMA.FTZ R113, R3, R210, R113 ;  /* 0x000000d203717223 */ /* 0x000fe40000010071 */
[----:B------:R-:W-:Y:S01]  /*77b0*/  FMUL.FTZ R2, R141, R115 ;  /* 0x000000738d027220 */ /* 0x000fe20000410000 */
[----:B------:R-:W-:Y:S01]  /*77c0*/  HADD2.F32 R124, -RZ, R124.H0_H0 ;  /* 0x2000007cff7c7230 */ /* 0x000fe20000004100 */
[----:B------:R-:W-:-:S02]  /*77d0*/  FFMA.FTZ R114, R3, R211, R114 ;  /* 0x000000d303727223 */ /* 0x000fc40000010072 */
[----:B------:R-:W-:Y:S02]  /*77e0*/  FMUL.FTZ R137, R145, R113 ;  /* 0x0000007191897220 */ /* 0x000fe40000410000 */
[-C--:B------:R-:W-:Y:S02]  /*77f0*/  FMUL.FTZ R112, R141, R117.reuse ;  /* 0x000000758d707220 */ /* 0x080fe40000410000 */
[----:B------:R-:W-:Y:S01]  /*7800*/  FFMA.FTZ R117, R142, R117, R2 ;  /* 0x000000758e757223 */ /* 0x000fe20000010002 */
[----:B-----5:R-:W-:Y:S01]  /*7810*/  HADD2.F32 R2, -RZ, R0.H0_H0 ;  /* 0x20000000ff027230 */ /* 0x020fe20000004100 */
[-C--:B------:R-:W-:Y:S01]  /*7820*/  FFMA.FTZ R137, R148, R114.reuse, R137 ;  /* 0x0000007294897223 */ /* 0x080fe20000010089 */
[----:B------:R-:W-:Y:S01]  /*7830*/  HADD2.F32 R0, -RZ, R100.H0_H0 ;  /* 0x20000064ff007230 */ /* 0x000fe20000004100 */
[----:B------:R-:W-:Y:S02]  /*7840*/  FMUL.FTZ R114, R145, R114 ;  /* 0x0000007291727220 */ /* 0x000fe40000410000 */
[----:B------:R-:W-:-:S02]  /*7850*/  FMUL.FTZ R213, R84, R124 ;  /* 0x0000007c54d57220 */ /* 0x000fc40000410000 */
[----:B------:R-:W-:Y:S02]  /*7860*/  FFMA.FTZ R112, R142, R115, -R112 ;  /* 0x000000738e707223 */ /* 0x000fe40000010870 */
[----:B------:R-:W-:Y:S02]  /*7870*/  FFMA.FTZ R113, R148, R113, -R114 ;  /* 0x0000007194717223 */ /* 0x000fe40000010872 */
[----:B------:R-:W-:Y:S02]  /*7880*/  FMUL.FTZ R212, R84, R2 ;  /* 0x0000000254d47220 */ /* 0x000fe40000410000 */
        /* <DEDUP_REMOVED lines=11> */
[----:B------:R-:W-:Y:S02]  /*7940*/  FMUL.FTZ R215, R83, R135 ;  /* 0x0000008753d77220 */ /* 0x000fe40000410000 */
[----:B------:R-:W-:Y:S02]  /*7950*/  FFMA.FTZ R165, R137, R214, R165 ;  /* 0x000000d689a57223 */ /* 0x000fe400000100a5 */
[----:B------:R-:W-:-:S02]  /*7960*/  FFMA.FTZ R113, R148, R112, -R113 ;  /* 0x0000007094717223 */ /* 0x000fc40000010871 */
[----:B------:R-:W-:Y:S02]  /*7970*/  FFMA.FTZ R115, R137, R215, R114 ;  /* 0x000000d789737223 */ /* 0x000fe40000010072 */
[----:B------:R-:W-:Y:S02]  /*7980*/  FMUL.FTZ R116, R157, R165 ;  /* 0x000000a59d747220 */ /* 0x000fe40000410000 */
[----:B------:R-:W-:Y:S01]  /*7990*/  FMUL.FTZ R112, R145, R112 ;  /* 0x0000007091707220 */ /* 0x000fe20000410000 */
[----:B------:R-:W-:Y:S01]  /*79a0*/  HADD2.F32 R150, -RZ, R150.H0_H0 ;  /* 0x20000096ff967230 */ /* 0x000fe20000004100 */
[----:B------:R-:W-:Y:S01]  /*79b0*/  FFMA.FTZ R116, R158, R115, R116 ;  /* 0x000000739e747223 */ /* 0x000fe20000010074 */
[----:B------:R-:W-:Y:S01]  /*79c0*/  HADD2.F32 R149, -RZ, R149.H0_H0 ;  /* 0x20000095ff957230 */ /* 0x000fe20000004100 */
[----:B------:R-:W-:Y:S02]  /*79d0*/  FFMA.FTZ R112, R148, R117, R112 ;  /* 0x0000007594707223 */ /* 0x000fe40000010070 */
        /* <DEDUP_REMOVED lines=8> */
[----:B------:R-:W-:Y:S01]  /*7a60*/  FMUL.FTZ R113, R159, R113 ;  /* 0x000000719f717220 */ /* 0x000fe20000410000 */
[----:B------:R-:W-:Y:S01]  /*7a70*/  HADD2.F32 R173, -RZ, R173.H0_H0 ;  /* 0x200000adffad7230 */ /* 0x000fe20000004100 */
[C---:B------:R-:W-:Y:S01]  /*7a80*/  FMUL.FTZ R117, R155.reuse, R116 ;  /* 0x000000749b757220 */ /* 0x040fe20000410000 */
[----:B------:R-:W-:Y:S01]  /*7a90*/  HADD2.F32 R172, -RZ, R172.H0_H0 ;  /* 0x200000acffac7230 */ /* 0x000fe20000004100 */
[-C--:B------:R-:W-:Y:S02]  /*7aa0*/  FMUL.FTZ R165, R155, R115.reuse ;  /* 0x000000739ba57220 */ /* 0x080fe40000410000 */
[----:B------:R-:W-:Y:S02]  /*7ab0*/  FFMA.FTZ R113, R160, R112, R113 ;  /* 0x00000070a0717223 */ /* 0x000fe40000010071 */
[----:B------:R-:W-:-:S02]  /*7ac0*/  FFMA.FTZ R117, R156, R115, -R117 ;  /* 0x000000739c757223 */ /* 0x000fc40000010875 */
[----:B------:R-:W-:Y:S02]  /*7ad0*/  FFMA.FTZ R116, R156, R116, R165 ;  /* 0x000000749c747223 */ /* 0x000fe400000100a5 */
[C---:B------:R-:W-:Y:S02]  /*7ae0*/  FMUL.FTZ R219, R81.reuse, R173 ;  /* 0x000000ad51db7220 */ /* 0x040fe40000410000 */
[----:B------:R-:W-:Y:S02]  /*7af0*/  FMUL.FTZ R218, R81, R172 ;  /* 0x000000ac51da7220 */ /* 0x000fe40000410000 */
[----:B------:R-:W-:Y:S02]  /*7b00*/  FMUL.FTZ R115, R157, R113 ;  /* 0x000000719d737220 */ /* 0x000fe40000410000 */
[C---:B------:R-:W-:Y:S02]  /*7b10*/  FFMA.FTZ R116, R171.reuse, R219, R116 ;  /* 0x000000dbab747223 */ /* 0x040fe40000010074 */
[----:B------:R-:W-:-:S02]  /*7b20*/  FFMA.FTZ R117, R171, R218, R117 ;  /* 0x000000daab757223 */ /* 0x000fc40000010075 */
[-C--:B------:R-:W-:Y:S01]  /*7b30*/  FFMA.FTZ R115, R158, R114.reuse, -R115 ;  /* 0x000000729e737223 */ /* 0x080fe20000010873 */
[----:B------:R-:W-:Y:S01]  /*7b40*/  HADD2.F32 R170, -RZ, R170.H0_H0 ;  /* 0x200000aaffaa7230 */ /* 0x000fe20000004100 */
[----:B------:R-:W-:Y:S02]  /*7b50*/  FMUL.FTZ R114, R157, R114 ;  /* 0x000000729d727220 */ /* 0x000fe40000410000 */
[C---:B------:R-:W-:Y:S02]  /*7b60*/  FMUL.FTZ R164, R153.reuse, R116 ;  /* 0x0000007499a47220 */ /* 0x040fe40000410000 */
[----:B------:R-:W-:Y:S02]  /*7b70*/  FMUL.FTZ R165, R153, R117 ;  /* 0x0000007599a57220 */ /* 0x000fe40000410000 */
[----:B------:R-:W-:Y:S01]  /*7b80*/  FMUL.FTZ R112, R74, UR35 ;  /* 0x000000234a707c20 */ /* 0x000fe20008410000 */
[----:B------:R-:W-:Y:S01]  /*7b90*/  HADD2.F32 R169, -RZ, R169.H0_H0 ;  /* 0x200000a9ffa97230 */ /* 0x000fe20000004100 */
[----:B------:R-:W-:Y:S01]  /*7ba0*/  FFMA.FTZ R114, R158, R113, R114 ;  /* 0x000000719e727223 */ /* 0x000fe20000010072 */
[----:B------:R-:W-:Y:S01]  /*7bb0*/  HADD2.F32 R168, -RZ, R96.H0_H0 ;  /* 0x20000060ffa87230 */ /* 0x000fe20000004100 */
[----:B------:R-:W-:-:S02]  /*7bc0*/  FFMA.FTZ R117, R154, R117, -R164 ;  /* 0x000000759a757223 */ /* 0x000fc400000108a4 */
[----:B------:R-:W-:Y:S02]  /*7bd0*/  FFMA.FTZ R165, R154, R116, R165 ;  /* 0x000000749aa57223 */ /* 0x000fe400000100a5 */
[----:B------:R-:W-:Y:S02]  /*7be0*/  FMUL.FTZ R220, R80, R170 ;  /* 0x000000aa50dc7220 */ /* 0x000fe40000410000 */
[----:B------:R-:W-:Y:S02]  /*7bf0*/  FMUL.RZ R116, R112, 0.15915493667125701904 ;  /* 0x3e22f98370747820 */ /* 0x000fe4000040c000 */
[----:B------:R-:W-:Y:S02]  /*7c00*/  FMUL.FTZ R112, R155, R114 ;  /* 0x000000729b707220 */ /* 0x000fe40000410000 */
[----:B------:R-:W-:Y:S02]  /*7c10*/  FMUL.FTZ R221, R80, R169 ;  /* 0x000000a950dd7220 */ /* 0x000fe40000410000 */
[----:B------:R-:W-:-:S02]  /*7c20*/  FFMA.FTZ R117, R168, R220, R117 ;  /* 0x000000dca8757223 */ /* 0x000fc40000010075 */
[-C--:B------:R-:W-:Y:S02]  /*7c30*/  FFMA.FTZ R112, R156, R115.reuse, -R112 ;  /* 0x000000739c707223 */ /* 0x080fe40000010870 */
[----:B------:R-:W-:Y:S02]  /*7c40*/  FMUL.FTZ R115, R155, R115 ;  /* 0x000000739b737220 */ /* 0x000fe40000410000 */
[----:B------:R-:W-:Y:S02]  /*7c50*/  FFMA.FTZ R165, R168, R221, R165 ;  /* 0x000000dda8a57223 */ /* 0x000fe400000100a5 */
[----:B------:R-:W-:Y:S01]  /*7c60*/  FMUL.FTZ R111, R151, R117 ;  /* 0x00000075976f7220 */ /* 0x000fe20000410000 */
[----:B------:R-:W-:Y:S01]  /*7c70*/  HADD2.F32 R167, -RZ, R167.H0_H0 ;  /* 0x200000a7ffa77230 */ /* 0x000fe20000004100 */
[----:B------:R-:W-:Y:S01]  /*7c80*/  FFMA.FTZ R115, R156, R114, R115 ;  /* 0x000000729c737223 */ /* 0x000fe20000010073 */
[----:B------:R-:W-:Y:S01]  /*7c90*/  HADD2.F32 R166, -RZ, R166.H0_H0 ;  /* 0x200000a6ffa67230 */ /* 0x000fe20000004100 */
[----:B------:R-:W-:-:S02]  /*7ca0*/  FFMA.FTZ R114, R152, R165, R111 ;  /* 0x000000a598727223 */ /* 0x000fc4000001006f */
[----:B------:R-:W-:Y:S01]  /*7cb0*/  FMUL.FTZ R111, R151, R165 ;  /* 0x000000a5976f7220 */ /* 0x000fe20000410000 */
[----:B------:R-:W-:Y:S01]  /*7cc0*/  HADD2.F32 R165, -RZ, R95.H0_H0 ;  /* 0x2000005fffa57230 */ /* 0x000fe20000004100 */
[C---:B------:R-:W-:Y:S02]  /*7cd0*/  FMUL.FTZ R223, R79.reuse, R167 ;  /* 0x000000a74fdf7220 */ /* 0x040fe40000410000 */
[----:B------:R-:W-:Y:S02]  /*7ce0*/  FFMA.FTZ R117, R152, R117, -R111 ;  /* 0x0000007598757223 */ /* 0x000fe4000001086f */
[----:B------:R-:W-:Y:S02]  /*7cf0*/  FMUL.FTZ R222, R79, R166 ;  /* 0x000000a64fde7220 */ /* 0x000fe40000410000 */
[----:B------:R-:W-:Y:S01]  /*7d00*/  FFMA.FTZ R187, R165, R223, R114 ;  /* 0x000000dfa5bb7223 */ /* 0x000fe20000010072 */
[----:B------:R-:W-:Y:S01]  /*7d10*/  MUFU.COS R201, R116 ;  /* 0x0000007400c97308 */ /* 0x000fe20000000000 */
[----:B------:R-:W-:Y:S01]  /*7d20*/  FMUL.FTZ R113, R153, R115 ;  /* 0x0000007399717220 */ /* 0x000fe20000410000 */
[----:B------:R-:W-:Y:S01]  /*7d30*/  HADD2.F32 R192, -RZ, R192.H0_H0 ;  /* 0x200000c0ffc07230 */ /* 0x000fe20000004100 */
[----:B------:R-:W-:-:S02]  /*7d40*/  FFMA.FTZ R117, R165, R222, R117 ;  /* 0x000000dea5757223 */ /* 0x000fc40000010075 */
[----:B------:R-:W-:-:S03]  /*7d50*/  FMUL.FTZ R114, R178, R187 ;  /* 0x000000bbb2727220 */ /* 0x000fc60000410000 */
[----:B------:R-:W0:Y:S01]  /*7d60*/  MUFU.EX2 R200, R200 ;  /* 0x000000c800c87308 */ /* 0x000e220000000800 */
[-C--:B------:R-:W-:Y:S01]  /*7d70*/  FMUL.FTZ R229, R153, R112.reuse ;  /* 0x0000007099e57220 */ /* 0x080fe20000410000 */
[----:B------:R-:W-:Y:S01]  /*7d80*/  HADD2.F32 R193, -RZ, R193.H0_H0 ;  /* 0x200000c1ffc17230 */ /* 0x000fe20000004100 */
[----:B------:R-:W-:Y:S01]  /*7d90*/  FFMA.FTZ R113, R154, R112, -R113 ;  /* 0x000000709a717223 */ /* 0x000fe20000010871 */
[----:B------:R-:W-:Y:S01]  /*7da0*/  HADD2.F32 R164, -RZ, R94.H0_H0 ;  /* 0x2000005effa47230 */ /* 0x000fe20000004100 */
[----:B------:R-:W-:-:S03]  /*7db0*/  FMUL.FTZ R112, R178, R117 ;  /* 0x00000075b2707220 */ /* 0x000fc60000410000 */
[----:B------:R1:W2:Y:S01]  /*7dc0*/  MUFU.SIN R111, R116 ;  /* 0x00000074006f7308 */ /* 0x0002a20000000400 */
[----:B------:R-:W-:Y:S02]  /*7dd0*/  FFMA.FTZ R117, R182, R117, -R114 ;  /* 0x00000075b6757223 */ /* 0x000fe40000010872 */
[----:B------:R-:W-:Y:S02]  /*7de0*/  FMUL.FTZ R224, R78, R192 ;  /* 0x000000c04ee07220 */ /* 0x000fe40000410000 */
[----:B------:R-:W-:Y:S02]  /*7df0*/  FFMA.FTZ R112, R182, R187, R112 ;  /* 0x000000bbb6707223 */ /* 0x000fe40000010070 */
[----:B------:R-:W-:Y:S01]  /*7e00*/  FMUL.FTZ R225, R78, R193 ;  /* 0x000000c14ee17220 */ /* 0x000fe20000410000 */
[----:B------:R-:W-:Y:S01]  /*7e10*/  IADD3 R114, R119, 0x40, RZ ;  /* 0x0000004077727810 */ /* 0x000fe20007ffe0ff */
[----:B------:R-:W-:Y:S02]  /*7e20*/  FFMA.FTZ R117, R164, R224, R117 ;  /* 0x000000e0a4757223 */ /* 0x000fe40000010075 */
[----:B0-----:R-:W-:-:S02]  /*7e30*/  FMUL.FTZ R201, R200, R201 ;  /* 0x000000c9c8c97220 */ /* 0x001fc40000410000 */
[----:B------:R-:W-:Y:S01]  /*7e40*/  FFMA.FTZ R229, R154, R115, R229 ;  /* 0x000000739ae57223 */ /* 0x000fe200000100e5 */
[C---:B-1----:R-:W-:Y:S01]  /*7e50*/  IADD3 R116, R119.reuse, 0x20, RZ ;  /* 0x0000002077747810 */ /* 0x042fe20007ffe0ff */
[----:B------:R-:W-:Y:S01]  /*7e60*/  FFMA.FTZ R112, R164, R225, R112 ;  /* 0x000000e1a4707223 */ /* 0x000fe20000010070 */
[----:B------:R-:W0:Y:S01]  /*7e70*/  LDS.U16 R187, [R67+0x34] ;  /* 0x0000340043bb7984 */ /* 0x000e220000000400 */
[----:B------:R-:W-:Y:S02]  /*7e80*/  FMUL.FTZ R188, R176, R117 ;  /* 0x00000075b0bc7220 */ /* 0x000fe40000410000 */
[----:B--2---:R-:W-:Y:S01]  /*7e90*/  FMUL.FTZ R200, R200, R111 ;  /* 0x0000006fc8c87220 */ /* 0x004fe20000410000 */
[----:B------:R-:W-:Y:S01]  /*7ea0*/  LEA.HI.SX32 R111, R119, R119, 0x1b ;  /* 0x00000077776f7211 */ /* 0x000fe200078fdaff */
[-C--:B------:R-:W-:Y:S02]  /*7eb0*/  FMUL.FTZ R186, R176, R112.reuse ;  /* 0x00000070b0ba7220 */ /* 0x080fe40000410000 */
[----:B------:R-:W-:Y:S01]  /*7ec0*/  FFMA.FTZ R188, R177, R112, R188 ;  /* 0x00000070b1bc7223 */ /* 0x000fe200000100bc */
[----:B------:R-:W-:Y:S01]  /*7ed0*/  IADD3 R112, R119, 0x60, RZ ;  /* 0x0000006077707810 */ /* 0x000fe20007ffe0ff */
[----:B------:R-:W-:Y:S01]  /*7ee0*/  FFMA.FTZ R186, R177, R117, -R186 ;  /* 0x00000075b1ba7223 */ /* 0x000fe200000108ba */
[----:B------:R-:W-:Y:S01]  /*7ef0*/  LEA.HI.SX32 R114, R114, R119, 0x1b ;  /* 0x0000007772727211 */ /* 0x000fe200078fdaff */
[----:B------:R-:W-:Y:S01]  /*7f00*/  FMUL.FTZ R231, R151, R229 ;  /* 0x000000e597e77220 */ /* 0x000fe20000410000 */
[----:B------:R-:W-:-:S02]  /*7f10*/  SHF.L.U32 R117, R111, 0x1, RZ ;  /* 0x000000016f757819 */ /* 0x000fc400000006ff */
[----:B------:R-:W-:Y:S02]  /*7f20*/  LEA.HI.SX32 R112, R112, R119, 0x1b ;  /* 0x0000007770707211 */ /* 0x000fe400078fdaff */
[----:B------:R-:W-:Y:S01]  /*7f30*/  SHF.L.U32 R115, R114, 0x1, RZ ;  /* 0x0000000172737819 */ /* 0x000fe200000006ff */
[----:B------:R-:W-:Y:S01]  /*7f40*/  FFMA.FTZ R231, R152, R113, -R231 ;  /* 0x0000007198e77223 */ /* 0x000fe200000108e7 */
[----:B------:R-:W-:Y:S01]  /*7f50*/  SHF.L.U32 R114, R112, 0x1, RZ ;  /* 0x0000000170727819 */ /* 0x000fe200000006ff */
[----:B----4-:R1:W-:Y:S01]  /*7f60*/  STS.U16 [R117+0x840], R110 ;  /* 0x0008406e75007388 */ /* 0x0103e20000000400 */
[----:B------:R-:W-:Y:S01]  /*7f70*/  LEA.HI.SX32 R116, R116, R119, 0x1b ;  /* 0x0000007774747211 */ /* 0x000fe200078fdaff */
[----:B------:R-:W-:Y:S01]  /*7f80*/  FMUL.FTZ R113, R151, R113 ;  /* 0x0000007197717220 */ /* 0x000fe20000410000 */
[----:B------:R-:W-:Y:S02]  /*7f90*/  IADD3 R112, R119, 0xa0, RZ ;  /* 0x000000a077707810 */ /* 0x000fe40007ffe0ff */
[----:B------:R-:W-:Y:S01]  /*7fa0*/  LEA.HI.SX32 R240, R240, R119, 0x1b ;  /* 0x00000077f0f07211 */ /* 0x000fe200078fdaff */
[----:B------:R-:W-:Y:S01]  /*7fb0*/  FFMA.FTZ R229, R152, R229, R113 ;  /* 0x000000e598e57223 */ /* 0x000fe20000010071 */
[----:B------:R-:W-:-:S02]  /*7fc0*/  SHF.L.U32 R116, R116, 0x1, RZ ;  /* 0x0000000174747819 */ /* 0x000fc400000006ff */
[C---:B-1----:R-:W-:Y:S02]  /*7fd0*/  IADD3 R110, R119.reuse, 0xc0, RZ ;  /* 0x000000c0776e7810 */ /* 0x042fe40007ffe0ff */
[-C--:B------:R-:W-:Y:S02]  /*7fe0*/  LEA.HI.SX32 R112, R112, R119.reuse, 0x1b ;  /* 0x0000007770707211 */ /* 0x080fe400078fdaff */
[----:B------:R-:W-:Y:S02]  /*7ff0*/  LEA.HI.SX32 R110, R110, R119, 0x1b ;  /* 0x000000776e6e7211 */ /* 0x000fe400078fdaff */
[----:B------:R-:W-:Y:S02]  /*8000*/  SHF.L.U32 R113, R240, 0x1, RZ ;  /* 0x00000001f0717819 */ /* 0x000fe400000006ff */
[----:B------:R-:W-:Y:S01]  /*8010*/  IADD3 R240, R119, 0xe0, RZ ;  /* 0x000000e077f07810 */ /* 0x000fe20007ffe0ff */
[----:B------:R-:W-:Y:S01]  /*8020*/  STS.U16 [R116+0x880], R107 ;  /* 0x0008806b74007388 */ /* 0x000fe20000000400 */
[----:B------:R-:W-:-:S02]  /*8030*/  SHF.L.U32 R112, R112, 0x1, RZ ;  /* 0x0000000170707819 */ /* 0x000fc400000006ff */
[----:B------:R-:W-:Y:S01]  /*8040*/  SHF.L.U32 R111, R110, 0x1, RZ ;  /* 0x000000016e6f7819 */ /* 0x000fe200000006ff */
[----:B------:R-:W-:Y:S01]  /*8050*/  STS.U16 [R115+0x8c0], R108 ;  /* 0x0008c06c73007388 */ /* 0x000fe20000000400 */
[----:B------:R-:W-:Y:S02]  /*8060*/  IADD3 R110, R119, 0x100, RZ ;  /* 0x00000100776e7810 */ /* 0x000fe40007ffe0ff */
[-C--:B------:R-:W-:Y:S01]  /*8070*/  LEA.HI.SX32 R240, R240, R119.reuse, 0x1b ;  /* 0x00000077f0f07211 */ /* 0x080fe200078fdaff */
[----:B------:R1:W-:Y:S04]  /*8080*/  STS.U16 [R114+0x900], R109 ;  /* 0x0009006d72007388 */ /* 0x0003e80000000400 */
[----:B------:R2:W-:Y:S04]  /*8090*/  STS.U16 [R113+0x940], R106 ;  /* 0x0009406a71007388 */ /* 0x0005e80000000400 */
[----:B------:R-:W-:Y:S01]  /*80a0*/  STS.U16 [R112+0x980], R105 ;  /* 0x0009806970007388 */ /* 0x000fe20000000400 */
[----:B-1----:R-:W-:-:S03]  /*80b0*/  LEA.HI.SX32 R109, R110, R119, 0x1b ;  /* 0x000000776e6d7211 */ /* 0x002fc600078fdaff */
[----:B------:R1:W-:Y:S01]  /*80c0*/  STS.U16 [R111+0x9c0], R238 ;  /* 0x0009c0ee6f007388 */ /* 0x0003e20000000400 */
[----:B------:R-:W-:Y:S02]  /*80d0*/  SHF.L.U32 R110, R240, 0x1, RZ ;  /* 0x00000001f06e7819 */ /* 0x000fe400000006ff */
[C---:B------:R-:W-:Y:S02]  /*80e0*/  IADD3 R108, R119.reuse, 0x120, RZ ;  /* 0x00000120776c7810 */ /* 0x040fe40007ffe0ff */
[C---:B------:R-:W-:Y:S02]  /*80f0*/  IADD3 R240, R119.reuse, 0x140, RZ ;  /* 0x0000014077f07810 */ /* 0x040fe40007ffe0ff */
[C---:B--2---:R-:W-:Y:S02]  /*8100*/  IADD3 R106, R119.reuse, 0x180, RZ ;  /* 0x00000180776a7810 */ /* 0x044fe40007ffe0ff */
[----:B-1----:R-:W-:Y:S02]  /*8110*/  IADD3 R238, R119, 0x160, RZ ;  /* 0x0000016077ee7810 */ /* 0x002fe40007ffe0ff */
[----:B------:R-:W-:-:S02]  /*8120*/  LEA.HI.SX32 R108, R108, R119, 0x1b ;  /* 0x000000776c6c7211 */ /* 0x000fc400078fdaff */
[-C--:B------:R-:W-:Y:S02]  /*8130*/  LEA.HI.SX32 R238, R238, R119.reuse, 0x1b ;  /* 0x00000077eeee7211 */ /* 0x080fe400078fdaff */
[----:B------:R-:W-:Y:S02]  /*8140*/  SHF.L.U32 R109, R109, 0x1, RZ ;  /* 0x000000016d6d7819 */ /* 0x000fe400000006ff */
[-C--:B------:R-:W-:Y:S02]  /*8150*/  LEA.HI.SX32 R240, R240, R119.reuse, 0x1b ;  /* 0x00000077f0f07211 */ /* 0x080fe400078fdaff */
[----:B------:R-:W-:Y:S01]  /*8160*/  LEA.HI.SX32 R105, R106, R119, 0x1b ;  /* 0x000000776a697211 */ /* 0x000fe200078fdaff */
[----:B------:R-:W-:Y:S01]  /*8170*/  STS.U16 [R110+0xa00], R103 ;  /* 0x000a00676e007388 */ /* 0x000fe20000000400 */
[----:B------:R-:W-:Y:S02]  /*8180*/  SHF.L.U32 R106, R238, 0x1, RZ ;  /* 0x00000001ee6a7819 */ /* 0x000fe400000006ff */
[----:B------:R-:W-:Y:S01]  /*8190*/  SHF.L.U32 R108, R108, 0x1, RZ ;  /* 0x000000016c6c7819 */ /* 0x000fe200000006ff */
[----:B------:R1:W-:Y:S01]  /*81a0*/  STS.U16 [R109+0xa40], R104 ;  /* 0x000a40686d007388 */ /* 0x0003e20000000400 */
[----:B------:R-:W-:-:S02]  /*81b0*/  SHF.L.U32 R107, R240, 0x1, RZ ;  /* 0x00000001f06b7819 */ /* 0x000fc400000006ff */
[C---:B------:R-:W-:Y:S02]  /*81c0*/  IADD3 R238, R119.reuse, 0x1c0, RZ ;  /* 0x000001c077ee7810 */ /* 0x040fe40007ffe0ff */
[----:B------:R-:W-:Y:S01]  /*81d0*/  IADD3 R240, R119, 0x1a0, RZ ;  /* 0x000001a077f07810 */ /* 0x000fe20007ffe0ff */
[----:B------:R2:W-:Y:S01]  /*81e0*/  STS.U16 [R108+0xa80], R227 ;  /* 0x000a80e36c007388 */ /* 0x0005e20000000400 */
[----:B------:R-:W-:Y:S02]  /*81f0*/  SHF.L.U32 R105, R105, 0x1, RZ ;  /* 0x0000000169697819 */ /* 0x000fe400000006ff */
[----:B-1----:R-:W-:Y:S01]  /*8200*/  IADD3 R104, R119, 0x1e0, RZ ;  /* 0x000001e077687810 */ /* 0x002fe20007ffe0ff */
[----:B------:R-:W-:Y:S01]  /*8210*/  HADD2.F32 R190, -RZ, R190.H0_H0 ;  /* 0x200000beffbe7230 */ /* 0x000fe20000004100 */
[-C--:B------:R-:W-:Y:S01]  /*8220*/  LEA.HI.SX32 R238, R238, R119.reuse, 0x1b ;  /* 0x00000077eeee7211 */ /* 0x080fe200078fdaff */
[----:B------:R-:W-:Y:S01]  /*8230*/  HADD2.F32 R191, -RZ, R191.H0_H0 ;  /* 0x200000bfffbf7230 */ /* 0x000fe20000004100 */
[-C--:B------:R-:W-:Y:S01]  /*8240*/  LEA.HI.SX32 R240, R240, R119.reuse, 0x1b ;  /* 0x00000077f0f07211 */ /* 0x080fe200078fdaff */
[----:B------:R1:W-:Y:S01]  /*8250*/  STS.U16 [R107+0xac0], R102 ;  /* 0x000ac0666b007388 */ /* 0x0003e20000000400 */
[----:B--2---:R-:W-:-:S02]  /*8260*/  LEA.HI.SX32 R227, R104, R119, 0x1b ;  /* 0x0000007768e37211 */ /* 0x004fc400078fdaff */
[----:B------:R-:W-:Y:S01]  /*8270*/  SHF.L.U32 R103, R238, 0x1, RZ ;  /* 0x00000001ee677819 */ /* 0x000fe200000006ff */
[----:B------:R2:W-:Y:S01]  /*8280*/  STS.U16 [R106+0xb00], R189 ;  /* 0x000b00bd6a007388 */ /* 0x0005e20000000400 */
[----:B------:R-:W-:Y:S01]  /*8290*/  SHF.L.U32 R104, R240, 0x1, RZ ;  /* 0x00000001f0687819 */ /* 0x000fe200000006ff */
[----:B------:R-:W-:Y:S02]  /*82a0*/  FMUL.FTZ R238, R178, R229 ;  /* 0x000000e5b2ee7220 */ /* 0x000fe40000410000 */
[----:B------:R3:W-:Y:S01]  /*82b0*/  STS.U16 [R105+0xb40], R226 ;  /* 0x000b40e269007388 */ /* 0x0007e20000000400 */
[----:B-1----:R-:W-:Y:S01]  /*82c0*/  SHF.L.U32 R102, R227, 0x1, RZ ;  /* 0x00000001e3667819 */ /* 0x002fe200000006ff */
[C---:B------:R-:W-:Y:S01]  /*82d0*/  FMUL.FTZ R227, R77.reuse, R191 ;  /* 0x000000bf4de37220 */ /* 0x040fe20000410000 */
[----:B--2---:R-:W-:Y:S01]  /*82e0*/  HADD2.F32 R189, -RZ, R93.H0_H0 ;  /* 0x2000005dffbd7230 */ /* 0x004fe20000004100 */
[-C--:B------:R-:W-:Y:S02]  /*82f0*/  FFMA.FTZ R238, R182, R231.reuse, -R238 ;  /* 0x000000e7b6ee7223 */ /* 0x080fe400000108ee */
[----:B---3--:R-:W-:Y:S01]  /*8300*/  FMUL.FTZ R226, R77, R190 ;  /* 0x000000be4de27220 */ /* 0x008fe20000410000 */
[----:B------:R-:W-:Y:S01]  /*8310*/  STS.U16 [R104+0xb80], R237 ;  /* 0x000b80ed68007388 */ /* 0x000fe20000000400 */
[----:B------:R-:W-:-:S02]  /*8320*/  FMUL.FTZ R231, R178, R231 ;  /* 0x000000e7b2e77220 */ /* 0x000fc40000410000 */
[C---:B------:R-:W-:Y:S01]  /*8330*/  FFMA.FTZ R186, R189.reuse, R226, R186 ;  /* 0x000000e2bdba7223 */ /* 0x040fe200000100ba */
[----:B------:R-:W-:Y:S01]  /*8340*/  STS.U16 [R103+0xbc0], R236 ;  /* 0x000bc0ec67007388 */ /* 0x000fe20000000400 */
[----:B------:R-:W-:-:S03]  /*8350*/  FFMA.FTZ R188, R189, R227, R188 ;  /* 0x000000e3bdbc7223 */ /* 0x000fc600000100bc */
[----:B------:R-:W-:Y:S01]  /*8360*/  STS.U16 [R102+0xc00], R239 ;  /* 0x000c00ef66007388 */ /* 0x000fe20000000400 */
[----:B------:R-:W-:-:S03]  /*8370*/  FFMA.FTZ R231, R182, R229, R231 ;  /* 0x000000e5b6e77223 */ /* 0x000fc600000100e7 */
[----:B------:R1:W-:Y:S01]  /*8380*/  STS.U16 [R234+0xc40], R235 ;  /* 0x000c40ebea007388 */ /* 0x0003e20000000400 */
[C---:B------:R-:W-:Y:S01]  /*8390*/  FMUL.FTZ R229, R174.reuse, R188 ;  /* 0x000000bcaee57220 */ /* 0x040fe20000410000 */
[----:B0-----:R-:W-:Y:S01]  /*83a0*/  HADD2.F32 R187, -RZ, R187.H0_H0 ;  /* 0x200000bbffbb7230 */ /* 0x001fe20000004100 */
[-C--:B-1----:R-:W-:Y:S02]  /*83b0*/  FMUL.FTZ R234, R174, R186.reuse ;  /* 0x000000baaeea7220 */ /* 0x082fe40000410000 */
[C---:B------:R-:W-:Y:S02]  /*83c0*/  FFMA.FTZ R235, R175.reuse, R186, -R229 ;  /* 0x000000baafeb7223 */ /* 0x040fe400000108e5 */
[----:B------:R-:W-:Y:S01]  /*83d0*/  FFMA.FTZ R234, R175, R188, R234 ;  /* 0x000000bcafea7223 */ /* 0x000fe200000100ea */
[----:B------:R-:W-:Y:S01]  /*83e0*/  HADD2.F32 R188, -RZ, R228.H0_H0 ;  /* 0x200000e4ffbc7230 */ /* 0x000fe20000004100 */
[----:B------:R-:W-:Y:S01]  /*83f0*/  FMUL.FTZ R228, R76, R187 ;  /* 0x000000bb4ce47220 */ /* 0x000fe20000410000 */
[----:B------:R-:W-:Y:S01]  /*8400*/  HADD2.F32 R186, -RZ, R92.H0_H0 ;  /* 0x2000005cffba7230 */ /* 0x000fe20000004100 */
[----:B------:R-:W-:-:S02]  /*8410*/  FMUL.FTZ R240, R176, R238 ;  /* 0x000000eeb0f07220 */ /* 0x000fc40000410000 */
[----:B------:R-:W-:Y:S02]  /*8420*/  FMUL.FTZ R229, R76, R188 ;  /* 0x000000bc4ce57220 */ /* 0x000fe40000410000 */
[C---:B------:R-:W-:Y:S01]  /*8430*/  FFMA.FTZ R235, R186.reuse, R228, R235 ;  /* 0x000000e4baeb7223 */ /* 0x040fe200000100eb */
[----:B------:R0:W-:Y:S01]  /*8440*/  STS.U16 [R69+0xc80], R230 ;  /* 0x000c80e645007388 */ /* 0x0001e20000000400 */
[----:B------:R-:W-:-:S03]  /*8450*/  FFMA.FTZ R236, R186, R229, R234 ;  /* 0x000000e5baec7223 */ /* 0x000fc600000100ea */
[----:B------:R1:W-:Y:S01]  /*8460*/  STS.U16 [R66+0xcc0], R185 ;  /* 0x000cc0b942007388 */ /* 0x0003e20000000400 */
[-C--:B------:R-:W-:Y:S01]  /*8470*/  FMUL.FTZ R237, R176, R231.reuse ;  /* 0x000000e7b0ed7220 */ /* 0x080fe20000410000 */
[----:B------:R-:W-:Y:S01]  /*8480*/  HADD2.F32 R199, -RZ, R199.H0_H0 ;  /* 0x200000c7ffc77230 */ /* 0x000fe20000004100 */
[C---:B------:R-:W-:Y:S01]  /*8490*/  FFMA.FTZ R234, R177.reuse, R231, R240 ;  /* 0x000000e7b1ea7223 */ /* 0x040fe200000100f0 */
[----:B------:R-:W-:Y:S01]  /*84a0*/  HADD2.F32 R198, -RZ, R198.H0_H0 ;  /* 0x200000c6ffc67230 */ /* 0x000fe20000004100 */
[C---:B0-----:R-:W-:Y:S02]  /*84b0*/  FMUL.FTZ R230, R146.reuse, R236 ;  /* 0x000000ec92e67220 */ /* 0x041fe40000410000 */
[----:B-1----:R-:W-:Y:S01]  /*84c0*/  FMUL.FTZ R66, R146, R235 ;  /* 0x000000eb92427220 */ /* 0x002fe20000410000 */
[----:B------:R-:W-:Y:S01]  /*84d0*/  HADD2.F32 R185, -RZ, R91.H0_H0 ;  /* 0x2000005bffb97230 */ /* 0x000fe20000004100 */
[----:B------:R-:W-:Y:S02]  /*84e0*/  FFMA.FTZ R238, R177, R238, -R237 ;  /* 0x000000eeb1ee7223 */ /* 0x000fe400000108ed */
[----:B------:R-:W-:-:S02]  /*84f0*/  FFMA.FTZ R236, R147, R236, R66 ;  /* 0x000000ec93ec7223 */ /* 0x000fc40000010042 */
[C---:B------:R-:W-:Y:S01]  /*8500*/  FMUL.FTZ R66, R174.reuse, R234 ;  /* 0x000000eaae427220 */ /* 0x040fe20000410000 */
[----:B------:R-:W-:Y:S01]  /*8510*/  STS.U16 [R233+0xd00], R232 ;  /* 0x000d00e8e9007388 */ /* 0x000fe20000000400 */
[----:B------:R-:W-:Y:S01]  /*8520*/  FFMA.FTZ R69, R147, R235, -R230 ;  /* 0x000000eb93457223 */ /* 0x000fe200000108e6 */
[----:B------:R-:W-:Y:S01]  /*8530*/  ULEA UR32, UR31, UR7, 0x8 ;  /* 0x000000071f207291 */ /* 0x000fe2000f8e403f */
[C---:B------:R-:W-:Y:S01]  /*8540*/  FMUL.FTZ R231, R75.reuse, R199 ;  /* 0x000000c74be77220 */ /* 0x040fe20000410000 */
[----:B------:R0:W-:Y:S01]  /*8550*/  STS.U16 [R68+0xd40], R195 ;  /* 0x000d40c344007388 */ /* 0x0001e20000000400 */
[----:B------:R-:W-:Y:S02]  /*8560*/  FMUL.FTZ R230, R75, R198 ;  /* 0x000000c64be67220 */ /* 0x000fe40000410000 */
[-C--:B------:R-:W-:Y:S01]  /*8570*/  FFMA.FTZ R66, R175, R238.reuse, -R66 ;  /* 0x000000eeaf427223 */ /* 0x080fe20000010842 */
[----:B------:R-:W-:Y:S01]  /*8580*/  STS.U16 [R70+0xd80], R203 ;  /* 0x000d80cb46007388 */ /* 0x000fe20000000400 */
[----:B------:R-:W-:-:S02]  /*8590*/  FMUL.FTZ R238, R174, R238 ;  /* 0x000000eeaeee7220 */ /* 0x000fc40000410000 */
[C---:B------:R-:W-:Y:S01]  /*85a0*/  FFMA.FTZ R236, R185.reuse, R231, R236 ;  /* 0x000000e7b9ec7223 */ /* 0x040fe200000100ec */
[----:B------:R-:W-:Y:S01]  /*85b0*/  STS.U16 [R71+0xdc0], R202 ;  /* 0x000dc0ca47007388 */ /* 0x000fe20000000400 */
[----:B------:R-:W-:Y:S01]  /*85c0*/  FFMA.FTZ R248, R185, R230, R69 ;  /* 0x000000e6b9f87223 */ /* 0x000fe20000010045 */
[C---:B------:R-:W-:Y:S02]  /*85d0*/  ISETP.NE.AND P2, PT, R120.reuse, RZ, PT ;  /* 0x000000ff7800720c */ /* 0x040fe40003f45270 */
[----:B------:R-:W-:Y:S01]  /*85e0*/  STS.U16 [R139+0xe00], R204 ;  /* 0x000e00cc8b007388 */ /* 0x000fe20000000400 */
[----:B------:R-:W-:Y:S01]  /*85f0*/  IADD3 R241, R120, 0x200, RZ ;  /* 0x0000020078f17810 */ /* 0x000fe20007ffe0ff */
[----:B------:R-:W-:Y:S01]  /*8600*/  FFMA.FTZ R69, R175, R234, R238 ;  /* 0x000000eaaf457223 */ /* 0x000fe200000100ee */
[----:B0-----:R-:W-:Y:S01]  /*8610*/  MOV R68, UR32 ;  /* 0x0000002000447c02 */ /* 0x001fe20008000f00 */
[----:B------:R-:W-:Y:S01]  /*8620*/  STS.U16 [R140+0xe40], R205 ;  /* 0x000e40cd8c007388 */ /* 0x000fe20000000400 */
[----:B------:R-:W-:-:S03]  /*8630*/  FMUL.FTZ R234, R200, R236 ;  /* 0x000000ecc8ea7220 */ /* 0x000fc60000410000 */
[----:B------:R-:W-:Y:S01]  /*8640*/  STS.U16 [R143+0xe80], R206 ;  /* 0x000e80ce8f007388 */ /* 0x000fe20000000400 */
[----:B------:R-:W-:-:S03]  /*8650*/  FMUL.FTZ R246, R200, R248 ;  /* 0x000000f8c8f67220 */ /* 0x000fc60000410000 */
[----:B------:R-:W-:Y:S01]  /*8660*/  STS.U16 [R144+0xec0], R207 ;  /* 0x000ec0cf90007388 */ /* 0x000fe20000000400 */
[----:B------:R-:W-:-:S03]  /*8670*/  SEL R68, R68, R241, !P2 ;  /* 0x000000f144447207 */ /* 0x000fc60005000000 */
[----:B------:R-:W-:Y:S04]  /*8680*/  STS.U16 [R162+0xf00], R209 ;  /* 0x000f00d1a2007388 */ /* 0x000fe80000000400 */
[----:B------:R-:W-:Y:S01]  /*8690*/  STS.U16 [R183+0xf40], R208 ;  /* 0x000f40d0b7007388 */ /* 0x000fe20000000400 */
[----:B------:R-:W-:-:S03]  /*86a0*/  FFMA.FTZ R248, R201, R248, -R234 ;  /* 0x000000f8c9f87223 */ /* 0x000fc600000108ea */
[----:B------:R-:W-:Y:S01]  /*86b0*/  STS.U16 [R123+0xf80], R122 ;  /* 0x000f807a7b007388 */ /* 0x000fe20000000400 */
[----:B------:R-:W-:-:S03]  /*86c0*/  FFMA.FTZ R246, R201, R236, R246 ;  /* 0x000000ecc9f67223 */ /* 0x000fc600000100f6 */
[----:B------:R-:W-:Y:S04]  /*86d0*/  STS.U16 [R194+0xfc0], R161 ;  /* 0x000fc0a1c2007388 */ /* 0x000fe80000000400 */
[----:B------:R0:W-:Y:S01]  /*86e0*/  STS.U16 [R184+0x1000], R163 ;  /* 0x001000a3b8007388 */ /* 0x0001e20000000400 */
[----:B------:R-:W-:-:S06]  /*86f0*/  NOP ;  /* 0x0000000000007918 */ /* 0x000fcc0000000000 */
        /* <DEDUP_REMOVED lines=32> */
[----:B------:R0:W-:Y:S04]  /*8900*/  STS.64 [R68.X8+0x35d0], R64 ;  /* 0x0035d04044007388 */ /* 0x0001e80000008a00 */
[----:B------:R-:W-:Y:S01]  /*8910*/  BAR.SYNC.DEFER_BLOCKING 0x0 ;  /* 0x0000000000007b1d */ /* 0x000fe20000010000 */
[----:B------:R-:W-:-:S13]  /*8920*/  ISETP.NE.AND P1, PT, R120, 0x1f, PT ;  /* 0x0000001f7800780c */ /* 0x000fda0003f25270 */
[----:B------:R1:W1:Y:S01]  /*8930*/  @P1 LDS.64 R122, [R120.X8+0x45d8] ;  /* 0x0045d800787a1984 */ /* 0x0002620000008a00 */
[----:B------:R-:W-:Y:S02]  /*8940*/  HADD2.F32 R197, -RZ, R197.H0_H0 ;  /* 0x200000c5ffc57230 */ /* 0x000fe40000004100 */
[----:B------:R-:W-:Y:S02]  /*8950*/  HADD2.F32 R196, -RZ, R196.H0_H0 ;  /* 0x200000c4ffc47230 */ /* 0x000fe40000004100 */
[----:B0-----:R-:W-:Y:S01]  /*8960*/  HADD2.F32 R163, -RZ, R90.H0_H0 ;  /* 0x2000005affa37230 */ /* 0x001fe20000004100 */
[C---:B------:R-:W-:Y:S01]  /*8970*/  FMUL.FTZ R232, R74.reuse, R197 ;  /* 0x000000c54ae87220 */ /* 0x040fe20000410000 */
[----:B------:R-:W-:Y:S01]  /*8980*/  BSSY B0, `(.L_x_9288) ;  /* 0x0000011000007945 */ /* 0x000fe20003800000 */
[----:B------:R-:W-:Y:S02]  /*8990*/  FMUL.FTZ R233, R74, R196 ;  /* 0x000000c44ae97220 */ /* 0x000fe40000410000 */
[----:B------:R-:W-:-:S02]  /*89a0*/  FFMA.FTZ R248, R163, R232, R248 ;  /* 0x000000e8a3f87223 */ /* 0x000fc400000100f8 */
[----:B------:R-:W-:Y:S01]  /*89b0*/  FFMA.FTZ R246, R163, R233, R246 ;  /* 0x000000e9a3f67223 */ /* 0x000fe200000100f6 */
[----:B------:R-:W-:Y:S05]  /*89c0*/  @P1 BRA `(.L_x_9289) ;  /* 0x000000c000001947 */ /* 0x000fea0003800000 */
[----:B--234-:R-:W-:Y:S01]  /*89d0*/  ULDC UR33, c[0x0][0x174] ;  /* 0x00005d0000217ab9 */ /* 0x01cfe20000000800 */
        /* <DEDUP_REMOVED lines=11> */
.L_x_9289:
[----:B--234-:R-:W-:Y:S05]  /*8a90*/  BSYNC B0 ;  /* 0x0000000000007941 */ /* 0x01cfea0003800000 */
.L_x_9288:
[----:B01----:R-:W0:Y:S01]  /*8aa0*/  SHFL.UP PT, R67, R248, 0x1, RZ ;  /* 0x04200000f8437989 */ /* 0x003e2200000e00ff */
[C---:B------:R-:W-:Y:S01]  /*8ab0*/  FMUL.FTZ R247, R146.reuse, R69 ;  /* 0x0000004592f77220 */ /* 0x040fe20000410000 */
[----:B------:R-:W-:Y:S02]  /*8ac0*/  ISETP.GE.AND P0, PT, R119, 0x1, PT ;  /* 0x000000017700780c */ /* 0x000fe40003f06270 */
[----:B------:R-:W1:Y:S01]  /*8ad0*/  SHFL.UP PT, R68, R246, 0x1, RZ ;  /* 0x04200000f6447989 */ /* 0x000e6200000e00ff */
[-C--:B------:R-:W-:Y:S01]  /*8ae0*/  FFMA.FTZ R247, R147, R66.reuse, -R247 ;  /* 0x0000004293f77223 */ /* 0x080fe200000108f7 */
[----:B------:R-:W-:Y:S01]  /*8af0*/  ISETP.GE.AND P4, PT, R119, 0x10, PT ;  /* 0x000000107700780c */ /* 0x000fe20003f86270 */
[----:B------:R-:W-:-:S04]  /*8b00*/  FMUL.FTZ R66, R146, R66 ;  /* 0x0000004292427220 */ /* 0x000fc80000410000 */
[----:B------:R-:W-:Y:S02]  /*8b10*/  FFMA.FTZ R69, R147, R69, R66 ;  /* 0x0000004593457223 */ /* 0x000fe40000010042 */
[----:B------:R-:W-:-:S04]  /*8b20*/  FMUL.FTZ R66, R200, R247 ;  /* 0x000000f7c8427220 */ /* 0x000fc80000410000 */
[-C--:B------:R-:W-:Y:S02]  /*8b30*/  FFMA.FTZ R66, R201, R69.reuse, R66 ;  /* 0x00000045c9427223 */ /* 0x080fe40000010042 */
[----:B------:R-:W-:-:S04]  /*8b40*/  FMUL.FTZ R69, R200, R69 ;  /* 0x00000045c8457220 */ /* 0x000fc80000410000 */
[----:B------:R-:W-:Y:S02]  /*8b50*/  FFMA.FTZ R247, R201, R247, -R69 ;  /* 0x000000f7c9f77223 */ /* 0x000fe40000010845 */
[CC--:B0-----:R-:W-:Y:S02]  /*8b60*/  FMUL.FTZ R69, R66.reuse, R67.reuse ;  /* 0x0000004342457220 */ /* 0x0c1fe40000410000 */
[-C--:B-1----:R-:W-:Y:S02]  /*8b70*/  FMUL.FTZ R249, R66, R68.reuse ;  /* 0x0000004442f97220 */ /* 0x082fe40000410000 */
[C---:B------:R-:W-:Y:S02]  /*8b80*/  FFMA.FTZ R68, R247.reuse, R68, R69 ;  /* 0x00000044f7447223 */ /* 0x040fe40000010045 */
[----:B------:R-:W0:Y:S01]  /*8b90*/  SHFL.UP PT, R69, R247, 0x1, RZ ;  /* 0x04200000f7457989 */ /* 0x000e2200000e00ff */
[----:B------:R-:W-:Y:S02]  /*8ba0*/  FFMA.FTZ R67, R247, R67, -R249 ;  /* 0x00000043f7437223 */ /* 0x000fe400000108f9 */
[----:B------:R-:W-:Y:S01]  /*8bb0*/  @P0 FADD.FTZ R246, R246, R68 ;  /* 0x00000044f6f60221 */ /* 0x000fe20000010000 */
[----:B------:R-:W1:Y:S01]  /*8bc0*/  SHFL.UP PT, R249, R66, 0x1, RZ ;  /* 0x0420000042f97989 */ /* 0x000e6200000e00ff */
[----:B------:R-:W-:-:S05]  /*8bd0*/  @P0 FADD.FTZ R248, R248, R67 ;  /* 0x00000043f8f80221 */ /* 0x000fca0000010000 */
        /* <DEDUP_REMOVED lines=8> */
[CC--:B--2---:R-:W-:Y:S02]  /*8c60*/  FMUL.FTZ R69, R66.reuse, R68.reuse ;  /* 0x0000004442457220 */ /* 0x0c4fe40000410000 */
[-C--:B0-----:R-:W-:Y:S02]  /*8c70*/  FMUL.FTZ R249, R66, R67.reuse ;  /* 0x0000004342f97220 */ /* 0x081fe40000410000 */
[C---:B------:R-:W-:Y:S02]  /*8c80*/  FFMA.FTZ R69, R247.reuse, R67, R69 ;  /* 0x00000043f7457223 */ /* 0x040fe40000010045 */
[----:B------:R-:W0:Y:S01]  /*8c90*/  SHFL.UP PT, R67, R247, 0x2, RZ ;  /* 0x04400000f7437989 */ /* 0x000e2200000e00ff */
[----:B------:R-:W-:-:S04]  /*8ca0*/  FFMA.FTZ R68, R247, R68, -R249 ;  /* 0x00000044f7447223 */ /* 0x000fc800000108f9 */
[----:B------:R-:W-:Y:S01]  /*8cb0*/  @P0 FADD.FTZ R246, R246, R69 ;  /* 0x00000045f6f60221 */ /* 0x000fe20000010000 */
[----:B------:R-:W1:Y:S01]  /*8cc0*/  SHFL.UP PT, R249, R66, 0x2, RZ ;  /* 0x0440000042f97989 */ /* 0x000e6200000e00ff */
[----:B------:R-:W-:-:S05]  /*8cd0*/  @P0 FADD.FTZ R248, R248, R68 ;  /* 0x00000044f8f80221 */ /* 0x000fca0000010000 */
[----:B------:R-:W-:Y:S01]  /*8ce0*/  SHFL.UP PT, R250, R248, 0x4, RZ ;  /* 0x04800000f8fa7989 */ /* 0x000fe200000e00ff */
[----:B0-----:R-:W-:-:S04]  /*8cf0*/  FMUL.FTZ R69, R66, R67 ;  /* 0x0000004342457220 */ /* 0x001fc80000410000 */
[CC--:B-1----:R-:W-:Y:S02]  /*8d00*/  FFMA.FTZ R69, R247.reuse, R249.reuse, R69 ;  /* 0x000000f9f7457223 */ /* 0x0c2fe40000010045 */
[C---:B------:R-:W-:Y:S02]  /*8d10*/  FMUL.FTZ R68, R66.reuse, R249 ;  /* 0x000000f942447220 */ /* 0x040fe40000410000 */
[----:B------:R-:W0:Y:S01]  /*8d20*/  SHFL.UP PT, R249, R246, 0x4, RZ ;  /* 0x04800000f6f97989 */ /* 0x000e2200000e00ff */
[----:B------:R-:W-:Y:S01]  /*8d30*/  FSEL R66, R66, R69, !P0 ;  /* 0x0000004542427208 */ /* 0x000fe20004000000 */
[----:B------:R-:W-:Y:S01]  /*8d40*/  @P0 FFMA.FTZ R247, R247, R67, -R68 ;  /* 0x00000043f7f70223 */ /* 0x000fe20000010844 */
[----:B------:R-:W-:-:S03]  /*8d50*/  ISETP.GE.AND P0, PT, R119, 0x4, PT ;  /* 0x000000047700780c */ /* 0x000fc60003f06270 */
[----:B------:R-:W-:Y:S04]  /*8d60*/  SHFL.UP PT, R69, R66, 0x4, RZ ;  /* 0x0480000042457989 */ /* 0x000fe800000e00ff */
        /* <DEDUP_REMOVED lines=8> */
[CC--:B------:R-:W-:Y:S02]  /*8df0*/  FFMA.FTZ R249, R247.reuse, R69.reuse, R249 ;  /* 0x00000045f7f97223 */ /* 0x0c0fe400000100f9 */
[C---:B------:R-:W-:Y:S01]  /*8e00*/  FMUL.FTZ R69, R66.reuse, R69 ;  /* 0x0000004542457220 */ /* 0x040fe20000410000 */
[----:B------:R-:W0:Y:S02]  /*8e10*/  SHFL.UP PT, R67, R246, 0x8, RZ ;  /* 0x05000000f6437989 */ /* 0x000e2400000e00ff */
[----:B------:R-:W-:Y:S01]  /*8e20*/  FSEL R66, R66, R249, !P0 ;  /* 0x000000f942427208 */ /* 0x000fe20004000000 */
[----:B------:R-:W-:Y:S01]  /*8e30*/  @P0 FFMA.FTZ R247, R247, R68, -R69 ;  /* 0x00000044f7f70223 */ /* 0x000fe20000010845 */
[----:B------:R-:W1:Y:S01]  /*8e40*/  SHFL.UP PT, R249, R248, 0x8, RZ ;  /* 0x05000000f8f97989 */ /* 0x000e6200000e00ff */
[----:B------:R-:W-:-:S03]  /*8e50*/  ISETP.GE.AND P0, PT, R119, 0x8, PT ;  /* 0x000000087700780c */ /* 0x000fc60003f06270 */
[----:B------:R-:W2:Y:S01]  /*8e60*/  SHFL.UP PT, R68, R247, 0x8, RZ ;  /* 0x05000000f7447989 */ /* 0x000ea200000e00ff */
[----:B0-----:R-:W-:-:S04]  /*8e70*/  FMUL.FTZ R69, R66, R67 ;  /* 0x0000004342457220 */ /* 0x001fc80000410000 */
[CC--:B-1----:R-:W-:Y:S02]  /*8e80*/  FFMA.FTZ R69, R247.reuse, R249.reuse, -R69 ;  /* 0x000000f9f7457223 */ /* 0x0c2fe40000010845 */
[----:B------:R-:W-:Y:S02]  /*8e90*/  FMUL.FTZ R250, R66, R249 ;  /* 0x000000f942fa7220 */ /* 0x000fe40000410000 */
[----:B------:R-:W0:Y:S01]  /*8ea0*/  SHFL.UP PT, R249, R66, 0x8, RZ ;  /* 0x0500000042f97989 */ /* 0x000e2200000e00ff */
[----:B------:R-:W-:Y:S02]  /*8eb0*/  @P0 FADD.FTZ R248, R248, R69 ;  /* 0x00000045f8f80221 */ /* 0x000fe40000010000 */
[----:B------:R-:W-:Y:S02]  /*8ec0*/  FFMA.FTZ R250, R247, R67, R250 ;  /* 0x00000043f7fa7223 */ /* 0x000fe400000100fa */
[----:B--2---:R-:W-:Y:S02]  /*8ed0*/  FMUL.FTZ R67, R66, R68 ;  /* 0x0000004442437220 */ /* 0x004fe40000410000 */
[----:B------:R-:W-:-:S02]  /*8ee0*/  @P0 FADD.FTZ R246, R246, R250 ;  /* 0x000000faf6f60221 */ /* 0x000fc40000010000 */
[----:B------:R-:W-:Y:S01]  /*8ef0*/  SHFL.UP PT, R250, R248, 0x10, RZ ;  /* 0x06000000f8fa7989 */ /* 0x000fe200000e00ff */
[-C--:B0-----:R-:W-:Y:S02]  /*8f00*/  FFMA.FTZ R67, R247, R249.reuse, R67 ;  /* 0x000000f9f7437223 */ /* 0x081fe40000010043 */
[----:B------:R-:W-:-:S03]  /*8f10*/  FMUL.FTZ R249, R66, R249 ;  /* 0x000000f942f97220 */ /* 0x000fc60000410000 */
[----:B------:R-:W-:Y:S01]  /*8f20*/  FSEL R66, R66, R67, !P0 ;  /* 0x0000004342427208 */ /* 0x000fe20004000000 */
[----:B------:R-:W-:Y:S01]  /*8f30*/  @P0 FFMA.FTZ R247, R247, R68, -R249 ;  /* 0x00000044f7f70223 */ /* 0x000fe200000108f9 */
[----:B------:R-:W-:Y:S01]  /*8f40*/  ISETP.NE.AND P0, PT, R251, RZ, PT ;  /* 0x000000fffb00720c */ /* 0x000fe20003f05270 */
[----:B------:R-:W0:Y:S04]  /*8f50*/  SHFL.UP PT, R249, R246, 0x10, RZ ;  /* 0x06000000f6f97989 */ /* 0x000e2800000e00ff */
[----:B------:R-:W1:Y:S04]  /*8f60*/  SHFL.UP PT, R69, R247, 0x10, RZ ;  /* 0x06000000f7457989 */ /* 0x000e6800000e00ff */
[----:B------:R-:W2:Y:S01]  /*8f70*/  SHFL.UP PT, R67, R66, 0x10, RZ ;  /* 0x0600000042437989 */ /* 0x000ea200000e00ff */
[----:B0-----:R-:W-:-:S04]  /*8f80*/  FMUL.FTZ R68, R66, R249 ;  /* 0x000000f942447220 */ /* 0x001fc80000410000 */
[CC--:B------:R-:W-:Y:S02]  /*8f90*/  FFMA.FTZ R68, R247.reuse, R250.reuse, -R68 ;  /* 0x000000faf7447223 */ /* 0x0c0fe40000010844 */
[----:B------:R-:W-:Y:S02]  /*8fa0*/  FMUL.FTZ R250, R66, R250 ;  /* 0x000000fa42fa7220 */ /* 0x000fe40000410000 */
[----:B------:R-:W-:Y:S02]  /*8fb0*/  @P4 FADD.FTZ R248, R248, R68 ;  /* 0x00000044f8f84221 */ /* 0x000fe40000010000 */
[----:B------:R-:W-:Y:S02]  /*8fc0*/  FFMA.FTZ R249, R247, R249, R250 ;  /* 0x000000f9f7f97223 */ /* 0x000fe400000100fa */
[----:B-1----:R-:W-:Y:S02]  /*8fd0*/  FMUL.FTZ R250, R66, R69 ;  /* 0x0000004542fa7220 */ /* 0x002fe40000410000 */
[----:B------:R-:W-:-:S02]  /*8fe0*/  @P4 FADD.FTZ R246, R246, R249 ;  /* 0x000000f9f6f64221 */ /* 0x000fc40000010000 */
[-C--:B--2---:R-:W-:Y:S02]  /*8ff0*/  FFMA.FTZ R250, R247, R67.reuse, R250 ;  /* 0x00000043f7fa7223 */ /* 0x084fe400000100fa */
[----:B------:R-:W-:-:S03]  /*9000*/  FMUL.FTZ R67, R66, R67 ;  /* 0x0000004342437220 */ /* 0x000fc60000410000 */
[----:B------:R-:W-:Y:S01]  /*9010*/  FSEL R250, R66, R250, !P4 ;  /* 0x000000fa42fa7208 */ /* 0x000fe20006000000 */
[----:B------:R-:W-:Y:S01]  /*9020*/  @P4 FFMA.FTZ R247, R247, R69, -R67 ;  /* 0x00000045f7f74223 */ /* 0x000fe20000010843 */
[----:B------:R-:W-:Y:S01]  /*9030*/  MOV R67, UR26 ;  /* 0x0000001a00437c02 */ /* 0x000fe20008000f00 */
[----:B------:R-:W-:Y:S01]  /*9040*/  CS2R R68, SRZ ;  /* 0x0000000000447805 */ /* 0x000fe2000001ff00 */
[----:B------:R-:W-:Y:S02]  /*9050*/  MOV R66, UR26 ;  /* 0x0000001a00427c02 */ /* 0x000fe40008000f00 */
[----:B------:R-:W-:Y:S02]  /*9060*/  ISETP.LT.OR P3, PT, R67, 0x2, P0 ;  /* 0x000000024300780c */ /* 0x000fe40000761670 */
[----:B------:R-:W-:-:S11]  /*9070*/  MOV R67, c[0x0][0x16c] ;  /* 0x00005b0000437a02 */ /* 0x000fd60000000f00 */
[----:B------:R-:W-:-:S05]  /*9080*/  @!P3 IADD3 R66, R66, -0x2, RZ ;  /* 0xfffffffe4242b810 */ /* 0x000fca0007ffe0ff */
[----:B------:R-:W-:Y:S01]  /*9090*/  @!P3 IMAD R66, R66, R67, UR7 ;  /* 0x000000074242be24 */ /* 0x000fe2000f8e0243 */
[----:B------:R-:W-:-:S10]  /*90a0*/  HFMA2.MMA R67, -RZ, RZ, 0, 9.5367431640625e-07 ;  /* 0x00000010ff437435 */ /* 0x000fd400000001ff */
[----:B------:R-:W-:-:S05]  /*90b0*/  @!P3 IMAD.WIDE R66, R66, R67, UR44 ;  /* 0x0000002c4242be25 */ /* 0x000fca000f8e0243 */
[----:B------:R-:W2:Y:S01]  /*90c0*/  @!P3 LDG.E.64 R68, [R66.64+0x8] ;  /* 0x0000082a4244b981 */ /* 0x000ea2000c1e1b00 */
[----:B------:R-:W-:Y:S01]  /*90d0*/  HADD2.F32 R242, -RZ, R242.H0_H0 ;  /* 0x200000f2fff27230 */ /* 0x000fe20000004100 */
[----:B------:R-:W-:Y:S01]  /*90e0*/  BSSY B0, `(.L_x_9290) ;  /* 0x0000155000007945 */ /* 0x000fe20003800000 */
[----:B------:R-:W-:Y:S01]  /*90f0*/  HADD2.F32 R238, -RZ, R238.H0_H0 ;  /* 0x200000eeffee7230 */ /* 0x000fe20000004100 */
[----:B------:R-:W-:Y:S01]  /*9100*/  SHFL.UP PT, R250, R250, 0x1, RZ ;  /* 0x04200000fafa7989 */ /* 0x000fe200000e00ff */
[----:B------:R-:W-:Y:S02]  /*9110*/  HADD2.F32 R195, -RZ, R195.H0_H0 ;  /* 0x200000c3ffc37230 */ /* 0x000fe40000004100 */
[----:B------:R-:W-:Y:S01]  /*9120*/  HADD2.F32 R184, -RZ, R184.H0_H0 ;  /* 0x200000b8ffb87230 */ /* 0x000fe20000004100 */
[----:B------:R-:W-:Y:S01]  /*9130*/  SHFL.UP PT, R247, R247, 0x1, RZ ;  /* 0x04200000f7f77989 */ /* 0x000fe200000e00ff */
[----:B------:R-:W-:Y:S02]  /*9140*/  HADD2.F32 R161, -RZ, R161.H0_H0 ;  /* 0x200000a1ffa17230 */ /* 0x000fe40000004100 */
[----:B------:R-:W-:Y:S01]  /*9150*/  HADD2.F32 R144, -RZ, R144.H0_H0 ;  /* 0x20000090ff907230 */ /* 0x000fe20000004100 */
[----:B------:R-:W-:Y:S01]  /*9160*/  SHFL.UP PT, R246, R246, 0x1, RZ ;  /* 0x04200000f6f67989 */ /* 0x000fe200000e00ff */
[----:B------:R-:W-:-:S02]  /*9170*/  HADD2.F32 R71, -RZ, R71.H0_H0 ;  /* 0x20000047ff477230 */ /* 0x000fc40000004100 */
[----:B------:R-:W-:Y:S01]  /*9180*/  HADD2.F32 R245, -RZ, R245.H0_H0 ;  /* 0x200000f5fff57230 */ /* 0x000fe20000004100 */
[----:B------:R-:W-:Y:S01]  /*9190*/  SHFL.UP PT, R248, R248, 0x1, RZ ;  /* 0x04200000f8f87989 */ /* 0x000fe200000e00ff */
[----:B------:R-:W-:Y:S02]  /*91a0*/  HADD2.F32 R244, -RZ, R244.H0_H0 ;  /* 0x200000f4fff47230 */ /* 0x000fe40000004100 */
[----:B------:R-:W-:Y:S01]  /*91b0*/  HADD2.F32 R243, -RZ, R243.H0_H0 ;  /* 0x200000f3fff37230 */ /* 0x000fe20000004100 */
[----:B------:R-:W-:Y:S01]  /*91c0*/  FMUL.FTZ R249, R18, R245 ;  /* 0x000000f512f97220 */ /* 0x000fe20000410000 */
[----:B------:R-:W-:Y:S02]  /*91d0*/  HADD2.F32 R241, -RZ, R241.H0_H0 ;  /* 0x200000f1fff17230 */ /* 0x000fe40000004100 */
[----:B------:R-:W-:Y:S02]  /*91e0*/  HADD2.F32 R240, -RZ, R240.H0_H0 ;  /* 0x200000f0fff07230 */ /* 0x000fe40000004100 */
[----:B------:R-:W-:-:S02]  /*91f0*/  HADD2.F32 R239, -RZ, R239.H0_H0 ;  /* 0x200000efffef7230 */ /* 0x000fc40000004100 */
        /* <DEDUP_REMOVED lines=29> */
[----:B------:R-:W-:-:S05]  /*93d0*/  HADD2.F32 R139, -RZ, R139.H0_H0 ;  /* 0x2000008bff8b7230 */ /* 0x000fca0000004100 */
[----:B------:R-:W-:Y:S01]  /*93e0*/  FMUL.FTZ R139, R33, R139 ;  /* 0x0000008b218b7220 */ /* 0x000fe20000410000 */
[----:B--2---:R-:W0:Y:S04]  /*93f0*/  SHFL.IDX PT, R68, R68, RZ, 0x1f ;  /* 0x00001fff44447589 */ /* 0x004e2800000e0000 */
[----:B------:R-:W1:Y:S01]  /*9400*/  SHFL.IDX PT, R69, R69, RZ, 0x1f ;  /* 0x00001fff45457589 */ /* 0x000e6200000e0000 */
[C---:B0-----:R-:W-:Y:S02]  /*9410*/  FMUL.FTZ R66, R250.reuse, R68 ;  /* 0x00000044fa427220 */ /* 0x041fe40000410000 */
[-C--:B-1----:R-:W-:Y:S02]  /*9420*/  FMUL.FTZ R250, R250, R69.reuse ;  /* 0x00000045fafa7220 */ /* 0x082fe40000410000 */
[----:B------:R-:W-:-:S02]  /*9430*/  FFMA.FTZ R66, R247, R69, R66 ;  /* 0x00000045f7427223 */ /* 0x000fc40000010042 */
[----:B------:R-:W-:Y:S02]  /*9440*/  FFMA.FTZ R250, R247, R68, -R250 ;  /* 0x00000044f7fa7223 */ /* 0x000fe400000108fa */
[----:B------:R-:W-:Y:S02]  /*9450*/  @P2 FADD.FTZ R69, R246, R66 ;  /* 0x00000042f6452221 */ /* 0x000fe40000010000 */
[----:B------:R-:W-:Y:S01]  /*9460*/  @P2 FADD.FTZ R68, R248, R250 ;  /* 0x000000faf8442221 */ /* 0x000fe20000010000 */
[----:B------:R-:W-:Y:S01]  /*9470*/  ISETP.NE.AND P2, PT, R251, 0x1f, PT ;  /* 0x0000001ffb00780c */ /* 0x000fe20003f45270 */
[C---:B------:R-:W-:Y:S02]  /*9480*/  FMUL.FTZ R66, R65.reuse, R69 ;  /* 0x0000004541427220 */ /* 0x040fe40000410000 */
[-C--:B------:R-:W-:Y:S02]  /*9490*/  FMUL.FTZ R67, R65, R68.reuse ;  /* 0x0000004441437220 */ /* 0x080fe40000410000 */
[----:B------:R-:W-:-:S02]  /*94a0*/  FFMA.FTZ R65, R64, R68, -R66 ;  /* 0x0000004440417223 */ /* 0x000fc40000010842 */
[----:B------:R-:W-:Y:S02]  /*94b0*/  FFMA.FTZ R64, R64, R69, R67 ;  /* 0x0000004540407223 */ /* 0x000fe40000010043 */
[----:B------:R-:W-:Y:S02]  /*94c0*/  FMUL.FTZ R246, R19, R242 ;  /* 0x000000f213f67220 */ /* 0x000fe40000410000 */
[----:B------:R-:W-:Y:S02]  /*94d0*/  FADD.FTZ R179, R179, R65 ;  /* 0x00000041b3b37221 */ /* 0x000fe40000010000 */
[----:B------:R-:W-:Y:S02]  /*94e0*/  FMUL.FTZ R242, R21, R238 ;  /* 0x000000ee15f27220 */ /* 0x000fe40000410000 */
[----:B------:R-:W-:Y:S02]  /*94f0*/  FMUL.FTZ R238, R28, R195 ;  /* 0x000000c31cee7220 */ /* 0x000fe40000410000 */
        /* <DEDUP_REMOVED lines=8> */
[----:B------:R-:W-:Y:S02]  /*9580*/  FMUL.FTZ R71, R200, -R122 ;  /* 0x8000007ac8477220 */ /* 0x000fe40000410000 */
[C---:B------:R-:W-:Y:S02]  /*9590*/  FFMA.FTZ R64, R132.reuse, R180, R64 ;  /* 0x000000b484407223 */ /* 0x040fe40000010040 */
[C---:B------:R-:W-:Y:S02]  /*95a0*/  FFMA.FTZ R250, R201.reuse, R122, -R250 ;  /* 0x0000007ac9fa7223 */ /* 0x040fe400000108fa */
[----:B------:R-:W-:Y:S02]  /*95b0*/  FFMA.FTZ R65, R132, R179, -R65 ;  /* 0x000000b384417223 */ /* 0x000fe40000010841 */
[----:B------:R-:W-:-:S02]  /*95c0*/  FFMA.FTZ R71, R201, -R123, R71 ;  /* 0x8000007bc9477223 */ /* 0x000fc40000010047 */
        /* <DEDUP_REMOVED lines=16> */
[----:B------:R-:W-:Y:S02]  /*96d0*/  FMUL.FTZ R247, R18, R244 ;  /* 0x000000f412f77220 */ /* 0x000fe40000410000 */
[----:B------:R-:W-:-:S02]  /*96e0*/  FMUL.FTZ R66, R201, R249 ;  /* 0x000000f9c9427220 */ /* 0x000fc40000410000 */
[----:B------:R-:W-:Y:S02]  /*96f0*/  FFMA.FTZ R250, R175, R250, -R65 ;  /* 0x000000faaffa7223 */ /* 0x000fe40000010841 */
[----:B------:R-:W-:Y:S02]  /*9700*/  FMUL.FTZ R67, R200, R249 ;  /* 0x000000f9c8437220 */ /* 0x000fe40000410000 */
[-C--:B------:R-:W-:Y:S02]  /*9710*/  FMUL.FTZ R65, R121, R127.reuse ;  /* 0x0000007f79417220 */ /* 0x080fe40000410000 */
[----:B------:R-:W-:Y:S02]  /*9720*/  FFMA.FTZ R64, R134, R127, R64 ;  /* 0x0000007f86407223 */ /* 0x000fe40000010040 */
[----:B------:R-:W-:Y:S02]  /*9730*/  FFMA.FTZ R66, -R200, R247, -R66 ;  /* 0x000000f7c8427223 */ /* 0x000fe40000010942 */
[----:B------:R-:W-:-:S02]  /*9740*/  FMUL.FTZ R248, R19, R243 ;  /* 0x000000f313f87220 */ /* 0x000fc40000410000 */
[----:B------:R-:W-:Y:S02]  /*9750*/  FFMA.FTZ R67, R201, R247, -R67 ;  /* 0x000000f7c9437223 */ /* 0x000fe40000010843 */
[----:B------:R-:W-:Y:S02]  /*9760*/  FFMA.FTZ R65, R134, R126, -R65 ;  /* 0x0000007e86417223 */ /* 0x000fe40000010841 */
[----:B------:R-:W-:Y:S02]  /*9770*/  FFMA.FTZ R129, R8, R129, R64 ;  /* 0x0000008108817223 */ /* 0x000fe40000010040 */
[----:B------:R-:W-:Y:S02]  /*9780*/  FADD.FTZ R66, -R246, R66 ;  /* 0x00000042f6427221 */ /* 0x000fe40000010100 */
[----:B------:R-:W-:Y:S02]  /*9790*/  FMUL.FTZ R64, R176, -R250 ;  /* 0x800000fab0407220 */ /* 0x000fe40000410000 */
[----:B------:R-:W-:-:S02]  /*97a0*/  FADD.FTZ R67, R248, R67 ;  /* 0x00000043f8437221 */ /* 0x000fc40000010000 */
[----:B------:R-:W-:Y:S02]  /*97b0*/  FFMA.FTZ R128, R8, R128, R65 ;  /* 0x0000008008807223 */ /* 0x000fe40000010041 */
[-C--:B------:R-:W-:Y:S02]  /*97c0*/  FMUL.FTZ R65, R176, -R71.reuse ;  /* 0x80000047b0417220 */ /* 0x080fe40000410000 */
[C---:B------:R-:W-:Y:S02]  /*97d0*/  FMUL.FTZ R69, R146.reuse, -R66 ;  /* 0x8000004292457220 */ /* 0x040fe40000410000 */
[----:B------:R-:W-:Y:S02]  /*97e0*/  FFMA.FTZ R71, R177, R71, R64 ;  /* 0x00000047b1477223 */ /* 0x000fe40000010040 */
[----:B------:R-:W-:Y:S02]  /*97f0*/  FMUL.FTZ R68, R146, -R67 ;  /* 0x8000004392447220 */ /* 0x000fe40000410000 */
[----:B------:R-:W-:-:S02]  /*9800*/  FMUL.FTZ R64, R141, R128 ;  /* 0x000000808d407220 */ /* 0x000fc40000410000 */
[----:B------:R-:W-:Y:S02]  /*9810*/  FFMA.FTZ R250, R177, R250, -R65 ;  /* 0x000000fab1fa7223 */ /* 0x000fe40000010841 */
[----:B------:R-:W-:Y:S02]  /*9820*/  FMUL.FTZ R65, R141, R129 ;  /* 0x000000818d417220 */ /* 0x000fe40000410000 */
[C---:B------:R-:W-:Y:S02]  /*9830*/  FFMA.FTZ R67, R147.reuse, R67, -R69 ;  /* 0x0000004393437223 */ /* 0x040fe40000010845 */
[----:B------:R-:W-:Y:S02]  /*9840*/  FMUL.FTZ R243, R20, R241 ;  /* 0x000000f114f37220 */ /* 0x000fe40000410000 */
[----:B------:R-:W-:Y:S02]  /*9850*/  FFMA.FTZ R68, R147, R66, R68 ;  /* 0x0000004293447223 */ /* 0x000fe40000010044 */
[----:B------:R-:W-:-:S02]  /*9860*/  FFMA.FTZ R64, R142, R129, R64 ;  /* 0x000000818e407223 */ /* 0x000fc40000010040 */
[----:B------:R-:W-:Y:S02]  /*9870*/  FFMA.FTZ R65, R142, R128, -R65 ;  /* 0x000000808e417223 */ /* 0x000fe40000010841 */
[----:B------:R-:W-:Y:S02]  /*9880*/  FADD.FTZ R67, R243, R67 ;  /* 0x00000043f3437221 */ /* 0x000fe40000010000 */
[----:B------:R-:W-:Y:S02]  /*9890*/  FADD.FTZ R68, -R245, R68 ;  /* 0x00000044f5447221 */ /* 0x000fe40000010100 */
[C---:B------:R-:W-:Y:S02]  /*98a0*/  FFMA.FTZ R211, R3.reuse, R211, R64 ;  /* 0x000000d303d37223 */ /* 0x040fe40000010040 */
[----:B------:R-:W-:Y:S02]  /*98b0*/  FMUL.FTZ R64, R178, -R250 ;  /* 0x800000fab2407220 */ /* 0x000fe40000410000 */
[----:B------:R-:W-:-:S02]  /*98c0*/  FFMA.FTZ R210, R3, R210, R65 ;  /* 0x000000d203d27223 */ /* 0x000fc40000010041 */
[----:B------:R-:W-:Y:S02]  /*98d0*/  FMUL.FTZ R66, R174, -R67 ;  /* 0x80000043ae427220 */ /* 0x000fe40000410000 */
[-C--:B------:R-:W-:Y:S02]  /*98e0*/  FMUL.FTZ R65, R178, -R71.reuse ;  /* 0x80000047b2417220 */ /* 0x080fe40000410000 */
[----:B------:R-:W-:Y:S02]  /*98f0*/  FMUL.FTZ R69, R174, -R68 ;  /* 0x80000044ae457220 */ /* 0x000fe40000410000 */
[----:B------:R-:W-:Y:S02]  /*9900*/  FFMA.FTZ R71, R182, R71, R64 ;  /* 0x00000047b6477223 */ /* 0x000fe40000010040 */
[----:B------:R-:W-:Y:S02]  /*9910*/  FMUL.FTZ R64, R145, R210 ;  /* 0x000000d291407220 */ /* 0x000fe40000410000 */
[----:B------:R-:W-:-:S02]  /*9920*/  FFMA.FTZ R66, R175, R68, R66 ;  /* 0x00000044af427223 */ /* 0x000fc40000010042 */
[----:B------:R-:W-:Y:S02]  /*9930*/  FFMA.FTZ R250, R182, R250, -R65 ;  /* 0x000000fab6fa7223 */ /* 0x000fe40000010841 */
[----:B------:R-:W-:Y:S02]  /*9940*/  FFMA.FTZ R67, R175, R67, -R69 ;  /* 0x00000043af437223 */ /* 0x000fe40000010845 */
[----:B------:R-:W-:Y:S02]  /*9950*/  FMUL.FTZ R241, R21, R239 ;  /* 0x000000ef15f17220 */ /* 0x000fe40000410000 */
[-C--:B------:R-:W-:Y:S02]  /*9960*/  FMUL.FTZ R65, R145, R211.reuse ;  /* 0x000000d391417220 */ /* 0x080fe40000410000 */
[----:B------:R-:W-:Y:S02]  /*9970*/  FFMA.FTZ R64, R148, R211, R64 ;  /* 0x000000d394407223 */ /* 0x000fe40000010040 */
[----:B------:R-:W-:-:S02]  /*9980*/  FADD.FTZ R66, -R242, R66 ;  /* 0x00000042f2427221 */ /* 0x000fc40000010100 */
[----:B------:R-:W-:Y:S02]  /*9990*/  FADD.FTZ R67, R241, R67 ;  /* 0x00000043f1437221 */ /* 0x000fe40000010000 */
[----:B------:R-:W-:Y:S02]  /*99a0*/  FFMA.FTZ R65, R148, R210, -R65 ;  /* 0x000000d294417223 */ /* 0x000fe40000010841 */
[----:B------:R-:W-:Y:S02]  /*99b0*/  FFMA.FTZ R213, R0, R213, R64 ;  /* 0x000000d500d57223 */ /* 0x000fe40000010040 */
[C---:B------:R-:W-:Y:S02]  /*99c0*/  FMUL.FTZ R69, R176.reuse, -R66 ;  /* 0x80000042b0457220 */ /* 0x040fe40000410000 */
[----:B------:R-:W-:Y:S02]  /*99d0*/  FMUL.FTZ R64, R151, -R250 ;  /* 0x800000fa97407220 */ /* 0x000fe40000410000 */
[----:B------:R-:W-:-:S02]  /*99e0*/  FMUL.FTZ R68, R176, -R67 ;  /* 0x80000043b0447220 */ /* 0x000fc40000410000 */
[----:B------:R-:W-:Y:S02]  /*99f0*/  FFMA.FTZ R212, R0, R212, R65 ;  /* 0x000000d400d47223 */ /* 0x000fe40000010041 */
[----:B------:R-:W-:Y:S02]  /*9a00*/  FMUL.FTZ R65, R151, -R71 ;  /* 0x8000004797417220 */ /* 0x000fe40000410000 */
[C---:B------:R-:W-:Y:S02]  /*9a10*/  FFMA.FTZ R67, R177.reuse, R67, -R69 ;  /* 0x00000043b1437223 */ /* 0x040fe40000010845 */
[----:B------:R-:W-:Y:S02]  /*9a20*/  FMUL.FTZ R239, R22, R237 ;  /* 0x000000ed16ef7220 */ /* 0x000fe40000410000 */
[----:B------:R-:W-:Y:S02]  /*9a30*/  FFMA.FTZ R71, R152, R71, R64 ;  /* 0x0000004798477223 */ /* 0x000fe40000010040 */
[----:B------:R-:W-:-:S02]  /*9a40*/  FFMA.FTZ R68, R177, R66, R68 ;  /* 0x00000042b1447223 */ /* 0x000fc40000010044 */
[C---:B------:R-:W-:Y:S02]  /*9a50*/  FMUL.FTZ R64, R159.reuse, R212 ;  /* 0x000000d49f407220 */ /* 0x040fe40000410000 */
[----:B------:R-:W-:Y:S02]  /*9a60*/  FFMA.FTZ R250, R152, R250, -R65 ;  /* 0x000000fa98fa7223 */ /* 0x000fe40000010841 */
[-C--:B------:R-:W-:Y:S02]  /*9a70*/  FMUL.FTZ R65, R159, R213.reuse ;  /* 0x000000d59f417220 */ /* 0x080fe40000410000 */
[----:B------:R-:W-:Y:S02]  /*9a80*/  FADD.FTZ R67, R239, R67 ;  /* 0x00000043ef437221 */ /* 0x000fe40000010000 */
[----:B------:R-:W-:Y:S02]  /*9a90*/  FADD.FTZ R68, -R240, R68 ;  /* 0x00000044f0447221 */ /* 0x000fe40000010100 */
[----:B------:R-:W-:-:S02]  /*9aa0*/  FFMA.FTZ R64, R160, R213, R64 ;  /* 0x000000d5a0407223 */ /* 0x000fc40000010040 */
[----:B------:R-:W-:Y:S02]  /*9ab0*/  FFMA.FTZ R65, R160, R212, -R65 ;  /* 0x000000d4a0417223 */ /* 0x000fe40000010841 */
[C---:B------:R-:W-:Y:S02]  /*9ac0*/  FMUL.FTZ R66, R178.reuse, -R67 ;  /* 0x80000043b2427220 */ /* 0x040fe40000410000 */
[----:B------:R-:W-:Y:S02]  /*9ad0*/  FMUL.FTZ R69, R178, -R68 ;  /* 0x80000044b2457220 */ /* 0x000fe40000410000 */
[----:B------:R-:W-:Y:S02]  /*9ae0*/  FFMA.FTZ R215, R137, R215, R64 ;  /* 0x000000d789d77223 */ /* 0x000fe40000010040 */
[----:B------:R-:W-:Y:S02]  /*9af0*/  FMUL.FTZ R64, R153, -R250 ;  /* 0x800000fa99407220 */ /* 0x000fe40000410000 */
[----:B------:R-:W-:-:S02]  /*9b00*/  FFMA.FTZ R214, R137, R214, R65 ;  /* 0x000000d689d67223 */ /* 0x000fc40000010041 */
[C---:B------:R-:W-:Y:S02]  /*9b10*/  FFMA.FTZ R66, R182.reuse, R68, R66 ;  /* 0x00000044b6427223 */ /* 0x040fe40000010042 */
[----:B------:R-:W-:Y:S02]  /*9b20*/  FMUL.FTZ R65, R153, -R71 ;  /* 0x8000004799417220 */ /* 0x000fe40000410000 */
[----:B------:R-:W-:Y:S02]  /*9b30*/  FFMA.FTZ R67, R182, R67, -R69 ;  /* 0x00000043b6437223 */ /* 0x000fe40000010845 */
[----:B------:R-:W-:Y:S02]  /*9b40*/  FFMA.FTZ R71, R154, R71, R64 ;  /* 0x000000479a477223 */ /* 0x000fe40000010040 */
[----:B------:R-:W-:Y:S02]  /*9b50*/  FMUL.FTZ R64, R157, R214 ;  /* 0x000000d69d407220 */ /* 0x000fe40000410000 */
[----:B------:R-:W-:-:S02]  /*9b60*/  FADD.FTZ R66, -R202, R66 ;  /* 0x00000042ca427221 */ /* 0x000fc40000010100 */
[----:B------:R-:W-:Y:S02]  /*9b70*/  FFMA.FTZ R250, R154, R250, -R65 ;  /* 0x000000fa9afa7223 */ /* 0x000fe40000010841 */
[----:B------:R-:W-:Y:S02]  /*9b80*/  FADD.FTZ R67, R203, R67 ;  /* 0x00000043cb437221 */ /* 0x000fe40000010000 */
[-C--:B------:R-:W-:Y:S02]  /*9b90*/  FMUL.FTZ R65, R157, R215.reuse ;  /* 0x000000d79d417220 */ /* 0x080fe40000410000 */
[----:B------:R-:W-:Y:S02]  /*9ba0*/  FFMA.FTZ R64, R158, R215, R64 ;  /* 0x000000d79e407223 */ /* 0x000fe40000010040 */
[C---:B------:R-:W-:Y:S02]  /*9bb0*/  FMUL.FTZ R69, R151.reuse, -R66 ;  /* 0x8000004297457220 */ /* 0x040fe40000410000 */
[----:B------:R-:W-:-:S02]  /*9bc0*/  FMUL.FTZ R68, R151, -R67 ;  /* 0x8000004397447220 */ /* 0x000fc40000410000 */
[----:B------:R-:W-:Y:S02]  /*9bd0*/  FFMA.FTZ R65, R158, R214, -R65 ;  /* 0x000000d69e417223 */ /* 0x000fe40000010841 */
[----:B------:R-:W-:Y:S02]  /*9be0*/  FFMA.FTZ R217, R138, R217, R64 ;  /* 0x000000d98ad97223 */ /* 0x000fe40000010040 */
[C---:B------:R-:W-:Y:S02]  /*9bf0*/  FFMA.FTZ R67, R152.reuse, R67, -R69 ;  /* 0x0000004398437223 */ /* 0x040fe40000010845 */
[----:B------:R-:W-:Y:S02]  /*9c00*/  FMUL.FTZ R64, R155, -R250 ;  /* 0x800000fa9b407220 */ /* 0x000fe40000410000 */
[----:B------:R-:W-:Y:S02]  /*9c10*/  FFMA.FTZ R68, R152, R66, R68 ;  /* 0x0000004298447223 */ /* 0x000fe40000010044 */
[----:B------:R-:W-:-:S02]  /*9c20*/  FFMA.FTZ R216, R138, R216, R65 ;  /* 0x000000d88ad87223 */ /* 0x000fc40000010041 */
[-C--:B------:R-:W-:Y:S02]  /*9c30*/  FMUL.FTZ R65, R155, -R71.reuse ;  /* 0x800000479b417220 */ /* 0x080fe40000410000 */
[----:B------:R-:W-:Y:S02]  /*9c40*/  FADD.FTZ R67, R205, R67 ;  /* 0x00000043cd437221 */ /* 0x000fe40000010000 */
[----:B------:R-:W-:Y:S02]  /*9c50*/  FFMA.FTZ R71, R156, R71, R64 ;  /* 0x000000479c477223 */ /* 0x000fe40000010040 */
[----:B------:R-:W-:Y:S02]  /*9c60*/  FADD.FTZ R68, -R204, R68 ;  /* 0x00000044cc447221 */ /* 0x000fe40000010100 */
[----:B------:R-:W-:Y:S02]  /*9c70*/  FMUL.FTZ R64, R155, R216 ;  /* 0x000000d89b407220 */ /* 0x000fe40000410000 */
[----:B------:R-:W-:-:S02]  /*9c80*/  FFMA.FTZ R250, R156, R250, -R65 ;  /* 0x000000fa9cfa7223 */ /* 0x000fc40000010841 */
[----:B------:R-:W-:Y:S02]  /*9c90*/  FMUL.FTZ R65, R155, R217 ;  /* 0x000000d99b417220 */ /* 0x000fe40000410000 */
[C---:B------:R-:W-:Y:S02]  /*9ca0*/  FMUL.FTZ R66, R153.reuse, -R67 ;  /* 0x8000004399427220 */ /* 0x040fe40000410000 */
[----:B------:R-:W-:Y:S02]  /*9cb0*/  FMUL.FTZ R69, R153, -R68 ;  /* 0x8000004499457220 */ /* 0x000fe40000410000 */
[C---:B------:R-:W-:Y:S02]  /*9cc0*/  FFMA.FTZ R64, R156.reuse, R217, R64 ;  /* 0x000000d99c407223 */ /* 0x040fe40000010040 */
[----:B------:R-:W-:Y:S02]  /*9cd0*/  FFMA.FTZ R65, R156, R216, -R65 ;  /* 0x000000d89c417223 */ /* 0x000fe40000010841 */
[----:B------:R-:W-:-:S02]  /*9ce0*/  FFMA.FTZ R66, R154, R68, R66 ;  /* 0x000000449a427223 */ /* 0x000fc40000010042 */
[----:B------:R-:W-:Y:S02]  /*9cf0*/  FFMA.FTZ R67, R154, R67, -R69 ;  /* 0x000000439a437223 */ /* 0x000fe40000010845 */
[----:B------:R-:W-:Y:S02]  /*9d00*/  FFMA.FTZ R219, R171, R219, R64 ;  /* 0x000000dbabdb7223 */ /* 0x000fe40000010040 */
[----:B------:R-:W-:Y:S02]  /*9d10*/  FMUL.FTZ R64, R157, -R250 ;  /* 0x800000fa9d407220 */ /* 0x000fe40000410000 */
[----:B------:R-:W-:Y:S02]  /*9d20*/  FFMA.FTZ R218, R171, R218, R65 ;  /* 0x000000daabda7223 */ /* 0x000fe40000010041 */
[----:B------:R-:W-:Y:S02]  /*9d30*/  FADD.FTZ R66, -R206, R66 ;  /* 0x00000042ce427221 */ /* 0x000fe40000010100 */
[----:B------:R-:W-:-:S02]  /*9d40*/  FMUL.FTZ R65, R157, -R71 ;  /* 0x800000479d417220 */ /* 0x000fc40000410000 */
[----:B------:R-:W-:Y:S02]  /*9d50*/  FADD.FTZ R67, R207, R67 ;  /* 0x00000043cf437221 */ /* 0x000fe40000010000 */
[C---:B------:R-:W-:Y:S02]  /*9d60*/  FFMA.FTZ R71, R158.reuse, R71, R64 ;  /* 0x000000479e477223 */ /* 0x040fe40000010040 */
[----:B------:R-:W-:Y:S02]  /*9d70*/  FMUL.FTZ R64, R153, R218 ;  /* 0x000000da99407220 */ /* 0x000fe40000410000 */
[C---:B------:R-:W-:Y:S02]  /*9d80*/  FMUL.FTZ R69, R155.reuse, -R66 ;  /* 0x800000429b457220 */ /* 0x040fe40000410000 */
[----:B------:R-:W-:Y:S02]  /*9d90*/  FFMA.FTZ R250, R158, R250, -R65 ;  /* 0x000000fa9efa7223 */ /* 0x000fe40000010841 */
[----:B------:R-:W-:-:S02]  /*9da0*/  FMUL.FTZ R68, R155, -R67 ;  /* 0x800000439b447220 */ /* 0x000fc40000410000 */
[-C--:B------:R-:W-:Y:S02]  /*9db0*/  FMUL.FTZ R65, R153, R219.reuse ;  /* 0x000000db99417220 */ /* 0x080fe40000410000 */
[----:B------:R-:W-:Y:S02]  /*9dc0*/  FFMA.FTZ R64, R154, R219, R64 ;  /* 0x000000db9a407223 */ /* 0x000fe40000010040 */
[C---:B------:R-:W-:Y:S02]  /*9dd0*/  FFMA.FTZ R67, R156.reuse, R67, -R69 ;  /* 0x000000439c437223 */ /* 0x040fe40000010845 */
[----:B------:R-:W-:Y:S02]  /*9de0*/  FFMA.FTZ R68, R156, R66, R68 ;  /* 0x000000429c447223 */ /* 0x000fe40000010044 */
[----:B------:R-:W-:Y:S02]  /*9df0*/  FFMA.FTZ R65, R154, R218, -R65 ;  /* 0x000000da9a417223 */ /* 0x000fe40000010841 */
[----:B------:R-:W-:-:S02]  /*9e00*/  FFMA.FTZ R221, R168, R221, R64 ;  /* 0x000000dda8dd7223 */ /* 0x000fc40000010040 */
[----:B------:R-:W-:Y:S02]  /*9e10*/  FADD.FTZ R67, R209, R67 ;  /* 0x00000043d1437221 */ /* 0x000fe40000010000 */
[C---:B------:R-:W-:Y:S02]  /*9e20*/  FMUL.FTZ R64, R159.reuse, -R250 ;  /* 0x800000fa9f407220 */ /* 0x040fe40000410000 */
[----:B------:R-:W-:Y:S02]  /*9e30*/  FADD.FTZ R68, -R208, R68 ;  /* 0x00000044d0447221 */ /* 0x000fe40000010100 */
[----:B------:R-:W-:Y:S02]  /*9e40*/  FFMA.FTZ R220, R168, R220, R65 ;  /* 0x000000dca8dc7223 */ /* 0x000fe40000010041 */
[----:B------:R-:W-:Y:S02]  /*9e50*/  FMUL.FTZ R65, R159, -R71 ;  /* 0x800000479f417220 */ /* 0x000fe40000410000 */
[----:B------:R-:W-:-:S02]  /*9e60*/  FMUL.FTZ R66, R157, -R67 ;  /* 0x800000439d427220 */ /* 0x000fc40000410000 */
[C---:B------:R-:W-:Y:S02]  /*9e70*/  FFMA.FTZ R71, R160.reuse, R71, R64 ;  /* 0x00000047a0477223 */ /* 0x040fe40000010040 */
[----:B------:R-:W-:Y:S02]  /*9e80*/  FMUL.FTZ R69, R157, -R68 ;  /* 0x800000449d457220 */ /* 0x000fe40000410000 */
[C---:B------:R-:W-:Y:S02]  /*9e90*/  FMUL.FTZ R64, R151.reuse, R220 ;  /* 0x000000dc97407220 */ /* 0x040fe40000410000 */
[----:B------:R-:W-:Y:S02]  /*9ea0*/  FFMA.FTZ R250, R160, R250, -R65 ;  /* 0x000000faa0fa7223 */ /* 0x000fe40000010841 */
[----:B------:R-:W-:Y:S02]  /*9eb0*/  FMUL.FTZ R65, R151, R221 ;  /* 0x000000dd97417220 */ /* 0x000fe40000410000 */
[----:B------:R-:W-:-:S02]  /*9ec0*/  FFMA.FTZ R66, R158, R68, R66 ;  /* 0x000000449e427223 */ /* 0x000fc40000010042 */
[----:B------:R-:W-:Y:S02]  /*9ed0*/  FFMA.FTZ R67, R158, R67, -R69 ;  /* 0x000000439e437223 */ /* 0x000fe40000010845 */
[----:B------:R-:W-:Y:S02]  /*9ee0*/  FMUL.FTZ R237, R27, R235 ;  /* 0x000000eb1bed7220 */ /* 0x000fe40000410000 */
[C---:B------:R-:W-:Y:S02]  /*9ef0*/  FFMA.FTZ R64, R152.reuse, R221, R64 ;  /* 0x000000dd98407223 */ /* 0x040fe40000010040 */
[----:B------:R-:W-:Y:S02]  /*9f00*/  FFMA.FTZ R65, R152, R220, -R65 ;  /* 0x000000dc98417223 */ /* 0x000fe40000010841 */
[----:B------:R-:W-:Y:S02]  /*9f10*/  FADD.FTZ R66, -R236, R66 ;  /* 0x00000042ec427221 */ /* 0x000fe40000010100 */
[----:B------:R-:W-:-:S02]  /*9f20*/  FADD.FTZ R67, R237, R67 ;  /* 0x00000043ed437221 */ /* 0x000fc40000010000 */
[----:B------:R-:W-:Y:S02]  /*9f30*/  FFMA.FTZ R223, R165, R223, R64 ;  /* 0x000000dfa5df7223 */ /* 0x000fe40000010040 */
[----:B------:R-:W-:Y:S02]  /*9f40*/  FMUL.FTZ R64, R145, -R250 ;  /* 0x800000fa91407220 */ /* 0x000fe40000410000 */
[----:B------:R-:W-:Y:S02]  /*9f50*/  FFMA.FTZ R222, R165, R222, R65 ;  /* 0x000000dea5de7223 */ /* 0x000fe40000010041 */
[----:B------:R-:W-:Y:S02]  /*9f60*/  FMUL.FTZ R69, R159, -R66 ;  /* 0x800000429f457220 */ /* 0x000fe40000410000 */
[----:B------:R-:W-:Y:S02]  /*9f70*/  FMUL.FTZ R65, R145, -R71 ;  /* 0x8000004791417220 */ /* 0x000fe40000410000 */
[----:B------:R-:W-:-:S02]  /*9f80*/  FMUL.FTZ R68, R159, -R67 ;  /* 0x800000439f447220 */ /* 0x000fc40000410000 */
[----:B------:R-:W-:Y:S02]  /*9f90*/  FFMA.FTZ R71, R148, R71, R64 ;  /* 0x0000004794477223 */ /* 0x000fe40000010040 */
[----:B------:R-:W-:Y:S02]  /*9fa0*/  FMUL.FTZ R64, R178, R222 ;  /* 0x000000deb2407220 */ /* 0x000fe40000410000 */
[----:B------:R-:W-:Y:S02]  /*9fb0*/  FFMA.FTZ R67, R160, R67, -R69 ;  /* 0x00000043a0437223 */ /* 0x000fe40000010845 */
[----:B------:R-:W-:Y:S02]  /*9fc0*/  FFMA.FTZ R250, R148, R250, -R65 ;  /* 0x000000fa94fa7223 */ /* 0x000fe40000010841 */
[----:B------:R-:W-:Y:S02]  /*9fd0*/  FFMA.FTZ R68, R160, R66, R68 ;  /* 0x00000042a0447223 */ /* 0x000fe40000010044 */
[----:B------:R-:W-:-:S02]  /*9fe0*/  FMUL.FTZ R235, R28, R194 ;  /* 0x000000c21ceb7220 */ /* 0x000fc40000410000 */
[-C--:B------:R-:W-:Y:S02]  /*9ff0*/  FMUL.FTZ R65, R178, R223.reuse ;  /* 0x000000dfb2417220 */ /* 0x080fe40000410000 */
[----:B------:R-:W-:Y:S02]  /*a000*/  FFMA.FTZ R64, R182, R223, R64 ;  /* 0x000000dfb6407223 */ /* 0x000fe40000010040 */
[----:B------:R-:W-:Y:S02]  /*a010*/  FADD.FTZ R67, R238, R67 ;  /* 0x00000043ee437221 */ /* 0x000fe40000010000 */
[----:B------:R-:W-:Y:S02]  /*a020*/  FADD.FTZ R68, -R235, R68 ;  /* 0x00000044eb447221 */ /* 0x000fe40000010100 */
[----:B------:R-:W-:Y:S02]  /*a030*/  FFMA.FTZ R65, R182, R222, -R65 ;  /* 0x000000deb6417223 */ /* 0x000fe40000010841 */
[----:B------:R-:W-:-:S02]  /*a040*/  FFMA.FTZ R225, R164, R225, R64 ;  /* 0x000000e1a4e17223 */ /* 0x000fc40000010040 */
[----:B------:R-:W-:Y:S02]  /*a050*/  FMUL.FTZ R66, R145, -R67 ;  /* 0x8000004391427220 */ /* 0x000fe40000410000 */
[----:B------:R-:W-:Y:S02]  /*a060*/  FMUL.FTZ R64, R141, -R250 ;  /* 0x800000fa8d407220 */ /* 0x000fe40000410000 */
[----:B------:R-:W-:Y:S02]  /*a070*/  FMUL.FTZ R69, R145, -R68 ;  /* 0x8000004491457220 */ /* 0x000fe40000410000 */
[----:B------:R-:W-:Y:S02]  /*a080*/  FFMA.FTZ R224, R164, R224, R65 ;  /* 0x000000e0a4e07223 */ /* 0x000fe40000010041 */
[----:B------:R-:W-:Y:S02]  /*a090*/  FMUL.FTZ R65, R141, -R71 ;  /* 0x800000478d417220 */ /* 0x000fe40000410000 */
[----:B------:R-:W-:-:S02]  /*a0a0*/  FFMA.FTZ R66, R148, R68, R66 ;  /* 0x0000004494427223 */ /* 0x000fc40000010042 */
[----:B------:R-:W-:Y:S02]  /*a0b0*/  FMUL.FTZ R194, R29, R183 ;  /* 0x000000b71dc27220 */ /* 0x000fe40000410000 */
[----:B------:R-:W-:Y:S02]  /*a0c0*/  FFMA.FTZ R71, R142, R71, R64 ;  /* 0x000000478e477223 */ /* 0x000fe40000010040 */
[----:B------:R-:W-:Y:S02]  /*a0d0*/  FFMA.FTZ R67, R148, R67, -R69 ;  /* 0x0000004394437223 */ /* 0x000fe40000010845 */
[----:B------:R-:W-:Y:S02]  /*a0e0*/  FMUL.FTZ R64, R176, R224 ;  /* 0x000000e0b0407220 */ /* 0x000fe40000410000 */
[----:B------:R-:W-:Y:S02]  /*a0f0*/  FFMA.FTZ R250, R142, R250, -R65 ;  /* 0x000000fa8efa7223 */ /* 0x000fe40000010841 */
[----:B------:R-:W-:-:S02]  /*a100*/  FMUL.FTZ R65, R176, R225 ;  /* 0x000000e1b0417220 */ /* 0x000fc40000410000 */
[----:B------:R-:W-:Y:S02]  /*a110*/  FADD.FTZ R66, -R194, R66 ;  /* 0x00000042c2427221 */ /* 0x000fe40000010100 */
[----:B------:R-:W-:Y:S02]  /*a120*/  FADD.FTZ R67, R195, R67 ;  /* 0x00000043c3437221 */ /* 0x000fe40000010000 */
[C---:B------:R-:W-:Y:S02]  /*a130*/  FFMA.FTZ R64, R177.reuse, R225, R64 ;  /* 0x000000e1b1407223 */ /* 0x040fe40000010040 */
[----:B------:R-:W-:Y:S02]  /*a140*/  FFMA.FTZ R65, R177, R224, -R65 ;  /* 0x000000e0b1417223 */ /* 0x000fe40000010841 */
[C---:B------:R-:W-:Y:S02]  /*a150*/  FMUL.FTZ R69, R141.reuse, -R66 ;  /* 0x800000428d457220 */ /* 0x040fe40000410000 */
[----:B------:R-:W-:-:S02]  /*a160*/  FMUL.FTZ R68, R141, -R67 ;  /* 0x800000438d447220 */ /* 0x000fc40000410000 */
[----:B------:R-:W-:Y:S02]  /*a170*/  FFMA.FTZ R227, R189, R227, R64 ;  /* 0x000000e3bde37223 */ /* 0x000fe40000010040 */
[----:B------:R-:W-:Y:S02]  /*a180*/  FMUL.FTZ R64, R121, -R250 ;  /* 0x800000fa79407220 */ /* 0x000fe40000410000 */
[----:B------:R-:W-:Y:S02]  /*a190*/  FFMA.FTZ R226, R189, R226, R65 ;  /* 0x000000e2bde27223 */ /* 0x000fe40000010041 */
[----:B------:R-:W-:Y:S02]  /*a1a0*/  FFMA.FTZ R67, R142, R67, -R69 ;  /* 0x000000438e437223 */ /* 0x000fe40000010845 */
[----:B------:R-:W-:Y:S02]  /*a1b0*/  FMUL.FTZ R183, R30, R162 ;  /* 0x000000a21eb77220 */ /* 0x000fe40000410000 */
[----:B------:R-:W-:-:S02]  /*a1c0*/  FMUL.FTZ R65, R121, -R71 ;  /* 0x8000004779417220 */ /* 0x000fc40000410000 */
[----:B------:R-:W-:Y:S02]  /*a1d0*/  FFMA.FTZ R68, R142, R66, R68 ;  /* 0x000000428e447223 */ /* 0x000fe40000010044 */
[----:B------:R-:W-:Y:S02]  /*a1e0*/  FFMA.FTZ R71, R134, R71, R64 ;  /* 0x0000004786477223 */ /* 0x000fe40000010040 */
[----:B------:R-:W-:Y:S02]  /*a1f0*/  FMUL.FTZ R64, R174, R226 ;  /* 0x000000e2ae407220 */ /* 0x000fe40000410000 */
[----:B------:R-:W-:Y:S02]  /*a200*/  FADD.FTZ R67, R183, R67 ;  /* 0x00000043b7437221 */ /* 0x000fe40000010000 */
[----:B------:R-:W-:Y:S02]  /*a210*/  FFMA.FTZ R250, R134, R250, -R65 ;  /* 0x000000fa86fa7223 */ /* 0x000fe40000010841 */
[----:B------:R-:W-:-:S02]  /*a220*/  FADD.FTZ R68, -R184, R68 ;  /* 0x00000044b8447221 */ /* 0x000fc40000010100 */
[-C--:B------:R-:W-:Y:S02]  /*a230*/  FMUL.FTZ R65, R174, R227.reuse ;  /* 0x000000e3ae417220 */ /* 0x080fe40000410000 */
[----:B------:R-:W-:Y:S02]  /*a240*/  FFMA.FTZ R64, R175, R227, R64 ;  /* 0x000000e3af407223 */ /* 0x000fe40000010040 */
[C---:B------:R-:W-:Y:S02]  /*a250*/  FMUL.FTZ R66, R121.reuse, -R67 ;  /* 0x8000004379427220 */ /* 0x040fe40000410000 */
[----:B------:R-:W-:Y:S02]  /*a260*/  FMUL.FTZ R69, R121, -R68 ;  /* 0x8000004479457220 */ /* 0x000fe40000410000 */
[----:B------:R-:W-:Y:S02]  /*a270*/  FFMA.FTZ R65, R175, R226, -R65 ;  /* 0x000000e2af417223 */ /* 0x000fe40000010841 */
[----:B------:R-:W-:-:S02]  /*a280*/  FFMA.FTZ R229, R186, R229, R64 ;  /* 0x000000e5bae57223 */ /* 0x000fc40000010040 */
[----:B------:R-:W-:Y:S02]  /*a290*/  FFMA.FTZ R66, R134, R68, R66 ;  /* 0x0000004486427223 */ /* 0x000fe40000010042 */
[----:B------:R-:W-:Y:S02]  /*a2a0*/  FMUL.FTZ R162, R31, R143 ;  /* 0x0000008f1fa27220 */ /* 0x000fe40000410000 */
[----:B------:R-:W-:Y:S02]  /*a2b0*/  FMUL.FTZ R64, R130, -R250 ;  /* 0x800000fa82407220 */ /* 0x000fe40000410000 */
[----:B------:R-:W-:Y:S02]  /*a2c0*/  FFMA.FTZ R67, R134, R67, -R69 ;  /* 0x0000004386437223 */ /* 0x000fe40000010845 */
[----:B------:R-:W-:Y:S02]  /*a2d0*/  FFMA.FTZ R228, R186, R228, R65 ;  /* 0x000000e4bae47223 */ /* 0x000fe40000010041 */
[----:B------:R-:W-:-:S02]  /*a2e0*/  FMUL.FTZ R65, R130, -R71 ;  /* 0x8000004782417220 */ /* 0x000fc40000410000 */
[----:B------:R-:W-:Y:S02]  /*a2f0*/  FADD.FTZ R68, -R162, R66 ;  /* 0x00000042a2447221 */ /* 0x000fe40000010100 */
[----:B------:R-:W-:Y:S02]  /*a300*/  FFMA.FTZ R71, R133, R71, R64 ;  /* 0x0000004785477223 */ /* 0x000fe40000010040 */
[----:B------:R-:W-:Y:S02]  /*a310*/  FADD.FTZ R66, R161, R67 ;  /* 0x00000043a1427221 */ /* 0x000fe40000010000 */
[C---:B------:R-:W-:Y:S02]  /*a320*/  FMUL.FTZ R64, R146.reuse, R228 ;  /* 0x000000e492407220 */ /* 0x040fe40000410000 */
[----:B------:R-:W-:Y:S02]  /*a330*/  FFMA.FTZ R250, R133, R250, -R65 ;  /* 0x000000fa85fa7223 */ /* 0x000fe40000010841 */
[----:B------:R-:W-:-:S02]  /*a340*/  FMUL.FTZ R65, R146, R229 ;  /* 0x000000e592417220 */ /* 0x000fc40000410000 */
[C---:B------:R-:W-:Y:S02]  /*a350*/  FMUL.FTZ R69, R130.reuse, -R68 ;  /* 0x8000004482457220 */ /* 0x040fe40000410000 */
[----:B------:R-:W-:Y:S02]  /*a360*/  FMUL.FTZ R67, R130, -R66 ;  /* 0x8000004282437220 */ /* 0x000fe40000410000 */
[C---:B------:R-:W-:Y:S02]  /*a370*/  FFMA.FTZ R64, R147.reuse, R229, R64 ;  /* 0x000000e593407223 */ /* 0x040fe40000010040 */
[----:B------:R-:W-:Y:S02]  /*a380*/  FFMA.FTZ R65, R147, R228, -R65 ;  /* 0x000000e493417223 */ /* 0x000fe40000010841 */
[C---:B------:R-:W-:Y:S02]  /*a390*/  FFMA.FTZ R66, R133.reuse, R66, -R69 ;  /* 0x0000004285427223 */ /* 0x040fe40000010845 */
[----:B------:R-:W-:-:S02]  /*a3a0*/  FFMA.FTZ R67, R133, R68, R67 ;  /* 0x0000004485437223 */ /* 0x000fc40000010043 */
[----:B------:R-:W-:Y:S02]  /*a3b0*/  FMUL.FTZ R143, R32, R140 ;  /* 0x0000008c208f7220 */ /* 0x000fe40000410000 */
[----:B------:R-:W-:Y:S02]  /*a3c0*/  FFMA.FTZ R231, R185, R231, R64 ;  /* 0x000000e7b9e77223 */ /* 0x000fe40000010040 */
[----:B------:R-:W-:Y:S02]  /*a3d0*/  FMUL.FTZ R64, R131, -R250 ;  /* 0x800000fa83407220 */ /* 0x000fe40000410000 */
[----:B------:R-:W-:Y:S02]  /*a3e0*/  FFMA.FTZ R230, R185, R230, R65 ;  /* 0x000000e6b9e67223 */ /* 0x000fe40000010041 */
[----:B------:R-:W-:Y:S02]  /*a3f0*/  FADD.FTZ R67, -R144, R67 ;  /* 0x0000004390437221 */ /* 0x000fe40000010100 */
[----:B------:R-:W-:-:S02]  /*a400*/  FADD.FTZ R66, R143, R66 ;  /* 0x000000428f427221 */ /* 0x000fc40000010000 */
[CC--:B------:R-:W-:Y:S02]  /*a410*/  FMUL.FTZ R65, R131.reuse, -R71.reuse ;  /* 0x8000004783417220 */ /* 0x0c0fe40000410000 */
[----:B------:R-:W-:Y:S02]  /*a420*/  FFMA.FTZ R71, R132, R71, R64 ;  /* 0x0000004784477223 */ /* 0x000fe40000010040 */
[----:B------:R-:W-:Y:S02]  /*a430*/  FMUL.FTZ R64, R200, R230 ;  /* 0x000000e6c8407220 */ /* 0x000fe40000410000 */
[C---:B------:R-:W-:Y:S02]  /*a440*/  FMUL.FTZ R244, R131.reuse, -R67 ;  /* 0x8000004383f47220 */ /* 0x040fe40000410000 */
[----:B------:R-:W-:Y:S02]  /*a450*/  FMUL.FTZ R234, R131, -R66 ;  /* 0x8000004283ea7220 */ /* 0x000fe40000410000 */
[----:B------:R-:W-:-:S02]  /*a460*/  FFMA.FTZ R250, R132, R250, -R65 ;  /* 0x000000fa84fa7223 */ /* 0x000fc40000010841 */
[-C--:B------:R-:W-:Y:S02]  /*a470*/  FFMA.FTZ R64, R201, R231.reuse, R64 ;  /* 0x000000e7c9407223 */ /* 0x080fe40000010040 */
[----:B------:R-:W-:Y:S02]  /*a480*/  FMUL.FTZ R65, R200, R231 ;  /* 0x000000e7c8417220 */ /* 0x000fe40000410000 */
[C---:B------:R-:W-:Y:S02]  /*a490*/  FFMA.FTZ R244, R132.reuse, R66, -R244 ;  /* 0x0000004284f47223 */ /* 0x040fe400000108f4 */
[----:B------:R-:W-:Y:S01]  /*a4a0*/  FFMA.FTZ R234, R132, R67, R234 ;  /* 0x0000004384ea7223 */ /* 0x000fe200000100ea */
[----:B------:R0:W1:Y:S01]  /*a4b0*/  SHFL.DOWN PT, R66, R71, 0x1, 0x1f ;  /* 0x08201f0047427f89 */ /* 0x00006200000e0000 */
[----:B------:R-:W-:Y:S02]  /*a4c0*/  FMUL.FTZ R140, R33, R70 ;  /* 0x00000046218c7220 */ /* 0x000fe40000410000 */
[----:B------:R-:W-:Y:S01]  /*a4d0*/  FFMA.FTZ R233, R163, R233, R64 ;  /* 0x000000e9a3e97223 */ /* 0x000fe20000010040 */
[----:B------:R-:W-:Y:S01]  /*a4e0*/  MOV R64, UR26 ;  /* 0x0000001a00407c02 */ /* 0x000fe20008000f00 */
[----:B------:R-:W-:-:S02]  /*a4f0*/  FFMA.FTZ R65, R201, R230, -R65 ;  /* 0x000000e6c9417223 */ /* 0x000fc40000010841 */
        /* <DEDUP_REMOVED lines=19> */
.L_x_9291:
[----:B------:R-:W-:Y:S05]  /*a630*/  BSYNC B0 ;  /* 0x0000000000007941 */ /* 0x000fea0003800000 */
.L_x_9290:
[----:B--2---:R-:W-:Y:S01]  /*a640*/  HFMA2.MMA R64, -RZ, RZ, 1.875, 0 ;  /* 0x3f800000ff407435 */ /* 0x004fe200000001ff */
[----:B------:R-:W-:Y:S01]  /*a650*/  USHF.L.U32 UR32, UR7, 0x4, URZ ;  /* 0x0000000407207899 */ /* 0x000fe2000800063f */
[----:B---3--:R-:W-:Y:S01]  /*a660*/  MOV R65, RZ ;  /* 0x000000ff00417202 */ /* 0x008fe20000000f00 */
        /* <DEDUP_REMOVED lines=20> */
.L_x_9293:
[----:B------:R-:W-:Y:S05]  /*a7b0*/  BSYNC B0 ;  /* 0x0000000000007941 */ /* 0x000fea0003800000 */
.L_x_9292:
        /* <DEDUP_REMOVED lines=19> */
.L_x_9295:
[----:B------:R-:W-:Y:S05]  /*a8f0*/  BSYNC B0 ;  /* 0x0000000000007941 */ /* 0x000fea0003800000 */
.L_x_9294:
        /* <DEDUP_REMOVED lines=19> */
.L_x_9297:
[----:B------:R-:W-:Y:S05]  /*aa30*/  BSYNC B0 ;  /* 0x0000000000007941 */ /* 0x000fea0003800000 */
.L_x_9296:
        /* <DEDUP_REMOVED lines=19> */
.L_x_9299:
[----:B------:R-:W-:Y:S05]  /*ab70*/  BSYNC B0 ;  /* 0x0000000000007941 */ /* 0x000fea0003800000 */
.L_x_9298:
        /* <DEDUP_REMOVED lines=13> */
[----:B------:R-:W-:Y:S01]  /*ac50*/  FFMA.FTZ R69, R69, R65, R251 ;  /* 0x0000004145457223 */ /* 0x000fe200000100fb */
[----:B------:R-:W-:-:S02]  /*ac60*/  IADD3 R252, R120, 0x200, RZ ;  /* 0x0000020078fc7810 */ /* 0x000fc40007ffe0ff */
[----:B------:R-:W0:Y:S04]  /*ac70*/  SHFL.IDX PT, R65, R244, RZ, 0x1f ;  /* 0x00001ffff4417589 */ /* 0x000e2800000e0000 */
[----:B------:R-:W-:Y:S04]  /*ac80*/  SHFL.IDX PT, R67, R67, RZ, 0x1f ;  /* 0x00001fff43437589 */ /* 0x000fe800000e0000 */
[----:B------:R-:W-:Y:S04]  /*ac90*/  SHFL.DOWN PT, R251, R71, 0x1, 0x1f ;  /* 0x08201f0047fb7f89 */ /* 0x000fe800000e0000 */
[----:B------:R-:W-:Y:S01]  /*aca0*/  SHFL.DOWN PT, R244, R244, 0x1, 0x1f ;  /* 0x08201f00f4f47f89 */ /* 0x000fe200000e0000 */
[----:B0-----:R-:W-:-:S03]  /*acb0*/  FADD.FTZ R70, R65, R70 ;  /* 0x0000004641467221 */ /* 0x001fc60000010000 */
[----:B------:R-:W0:Y:S04]  /*acc0*/  SHFL.IDX PT, R65, R234, RZ, 0x1f ;  /* 0x00001fffea417589 */ /* 0x000e2800000e0000 */
[----:B------:R-:W1:Y:S01]  /*acd0*/  SHFL.DOWN PT, R234, R234, 0x1, 0x1f ;  /* 0x08201f00eaea7f89 */ /* 0x000e6200000e0000 */
[----:B0-----:R-:W-:Y:S02]  /*ace0*/  FADD.FTZ R71, R65, R64 ;  /* 0x0000004041477221 */ /* 0x001fe40000010000 */
[C---:B------:R-:W-:Y:S02]  /*acf0*/  @P1 FMUL.FTZ R64, R251.reuse, R67 ;  /* 0x00000043fb401220 */ /* 0x040fe40000410000 */
[-C--:B------:R-:W-:Y:S01]  /*ad00*/  @P1 FMUL.FTZ R251, R251, R66.reuse ;  /* 0x00000042fbfb1220 */ /* 0x080fe20000410000 */
[----:B------:R0:W-:Y:S01]  /*ad10*/  @!P0 STS.128 [UR32+0x46d0], R68 ;  /* 0x0046d044ff008988 */ /* 0x0001e20008000c20 */
[----:B------:R-:W-:-:S02]  /*ad20*/  @P1 FFMA.FTZ R64, R250, R66, -R64 ;  /* 0x00000042fa401223 */ /* 0x000fc40000010840 */
[----:B------:R-:W-:Y:S02]  /*ad30*/  @P1 FFMA.FTZ R251, R250, R67, R251 ;  /* 0x00000043fafb1223 */ /* 0x000fe400000100fb */
[----:B------:R-:W-:Y:S02]  /*ad40*/  @P1 FADD.FTZ R66, R244, R64 ;  /* 0x00000040f4421221 */ /* 0x000fe40000010000 */
[----:B-1----:R-:W-:Y:S01]  /*ad50*/  @P1 FADD.FTZ R67, R234, R251 ;  /* 0x000000fbea431221 */ /* 0x002fe20000010000 */
[----:B------:R-:W-:Y:S01]  /*ad60*/  SHF.L.U32 R234, R120, 0x5, RZ ;  /* 0x0000000578ea7819 */ /* 0x000fe200000006ff */
[-C--:B------:R-:W-:Y:S02]  /*ad70*/  FMUL.FTZ R64, R66, -R123.reuse ;  /* 0x8000007b42407220 */ /* 0x080fe40000410000 */
[C---:B------:R-:W-:Y:S01]  /*ad80*/  FMUL.FTZ R123, R67.reuse, -R123 ;  /* 0x8000007b437b7220 */ /* 0x040fe20000410000 */
[----:B------:R-:W-:Y:S01]  /*ad90*/  LEA.HI.SX32 R234, R234, R234, 0x1b ;  /* 0x000000eaeaea7211 */ /* 0x000fe200078fdaff */
        /* <DEDUP_REMOVED lines=9> */
[----:B------:R-:W-:Y:S02]  /*ae30*/  FMUL.FTZ R65, R74, R163 ;  /* 0x000000a34a417220 */ /* 0x000fe40000410000 */
[----:B------:R-:W-:Y:S02]  /*ae40*/  FMUL.FTZ R64, R196, R249 ;  /* 0x000000f9c4407220 */ /* 0x000fe40000410000 */
[----:B------:R-:W-:Y:S02]  /*ae50*/  FADD.FTZ R246, -R246, R201 ;  /* 0x000000c9f6f67221 */ /* 0x000fe40000010100 */
[----:B------:R-:W-:-:S02]  /*ae60*/  FFMA.FTZ R196, R196, -R65, R233 ;  /* 0x80000041c4c47223 */ /* 0x000fc400000100e9 */
[C---:B------:R-:W-:Y:S02]  /*ae70*/  FFMA.FTZ R65, R197.reuse, -R65, R232 ;  /* 0x80000041c5417223 */ /* 0x040fe400000100e8 */
[----:B------:R-:W-:Y:S02]  /*ae80*/  FFMA.FTZ R197, R197, R247, R64 ;  /* 0x000000f7c5c57223 */ /* 0x000fe40000010040 */
[C---:B------:R-:W-:Y:S02]  /*ae90*/  FMUL.FTZ R64, R146.reuse, -R246 ;  /* 0x800000f692407220 */ /* 0x040fe40000410000 */
[-C--:B------:R-:W-:Y:S02]  /*aea0*/  FMUL.FTZ R66, R146, -R248.reuse ;  /* 0x800000f892427220 */ /* 0x080fe40000410000 */
        /* <DEDUP_REMOVED lines=8> */
[----:B------:R-:W-:Y:S02]  /*af30*/  FADD.FTZ R245, -R245, R66 ;  /* 0x00000042f5f57221 */ /* 0x000fe40000010100 */
[C---:B0-----:R-:W-:Y:S02]  /*af40*/  FFMA.FTZ R68, R246.reuse, UR34, -R67 ;  /* 0x00000022f6447c23 */ /* 0x041fe40008010843 */
[----:B------:R-:W-:Y:S02]  /*af50*/  FMUL.FTZ R67, R246, UR35 ;  /* 0x00000023f6437c20 */ /* 0x000fe40008410000 */
[----:B------:R-:W-:Y:S02]  /*af60*/  FMUL.FTZ R68, R199, R68 ;  /* 0x00000044c7447220 */ /* 0x000fe40000410000 */
[----:B------:R-:W-:Y:S02]  /*af70*/  FFMA.FTZ R67, R248, UR34, R67 ;  /* 0x00000022f8437c23 */ /* 0x000fe40008010043 */
[----:B------:R-:W-:-:S02]  /*af80*/  FADD.FTZ R64, R243, R64 ;  /* 0x00000040f3407221 */ /* 0x000fc40000010000 */
[----:B------:R-:W-:Y:S02]  /*af90*/  FFMA.FTZ R66, R147, R67, R68 ;  /* 0x0000004393427223 */ /* 0x000fe40000010044 */
[CC--:B------:R-:W-:Y:S02]  /*afa0*/  FMUL.FTZ R68, R174.reuse, -R245.reuse ;  /* 0x800000f5ae447220 */ /* 0x0c0fe40000410000 */
[-C--:B------:R-:W-:Y:S02]  /*afb0*/  FMUL.FTZ R174, R174, -R64.reuse ;  /* 0x80000040aeae7220 */ /* 0x080fe40000410000 */
[C---:B------:R-:W-:Y:S02]  /*afc0*/  FFMA.FTZ R68, R175.reuse, R64, -R68 ;  /* 0x00000040af447223 */ /* 0x040fe40000010844 */
[----:B------:R-:W-:Y:S02]  /*afd0*/  FFMA.FTZ R71, R175, R245, R174 ;  /* 0x000000f5af477223 */ /* 0x000fe400000100ae */
[----:B------:R-:W-:-:S02]  /*afe0*/  FMUL.FTZ R248, R75, R248 ;  /* 0x000000f84bf87220 */ /* 0x000fc40000410000 */
[----:B------:R-:W-:Y:S02]  /*aff0*/  FMUL.FTZ R175, R76, R186 ;  /* 0x000000ba4caf7220 */ /* 0x000fe40000410000 */
[----:B------:R-:W-:Y:S02]  /*b000*/  FMUL.FTZ R246, R75, R246 ;  /* 0x000000f64bf67220 */ /* 0x000fe40000410000 */
[C---:B------:R-:W-:Y:S02]  /*b010*/  FMUL.FTZ R70, R188.reuse, R245 ;  /* 0x000000f5bc467220 */ /* 0x040fe40000410000 */
[C---:B------:R-:W-:Y:S02]  /*b020*/  FMUL.FTZ R67, R185.reuse, R248 ;  /* 0x000000f8b9437220 */ /* 0x040fe40000410000 */
[-C--:B------:R-:W-:Y:S02]  /*b030*/  FFMA.FTZ R188, R188, -R175.reuse, R229 ;  /* 0x800000afbcbc7223 */ /* 0x080fe400000100e5 */
[----:B------:R-:W-:Y:S01]  /*b040*/  FMUL.FTZ R69, R185, R246 ;  /* 0x000000f6b9457220 */ /* 0x000fe20000410000 */
[----:B------:R0:W-:Y:S01]  /*b050*/  STS [R234.X4+0x10f0], R67 ;  /* 0x0010f043ea007388 */ /* 0x0001e20000004800 */
[----:B------:R-:W-:-:S02]  /*b060*/  FFMA.FTZ R175, R187, -R175, R228 ;  /* 0x800000afbbaf7223 */ /* 0x000fc400000100e4 */
[----:B------:R-:W-:Y:S01]  /*b070*/  FFMA.FTZ R187, R187, R64, R70 ;  /* 0x00000040bbbb7223 */ /* 0x000fe20000010046 */
[----:B------:R1:W-:Y:S01]  /*b080*/  STS [R234.X4+0x10f4], R69 ;  /* 0x0010f445ea007388 */ /* 0x0003e20000004800 */
[----:B------:R-:W-:Y:S02]  /*b090*/  FMUL.FTZ R70, R64, UR35 ;  /* 0x0000002340467c20 */ /* 0x000fe40008410000 */
[----:B------:R-:W-:Y:S02]  /*b0a0*/  FADD.FTZ R242, -R242, R71 ;  /* 0x00000047f2f27221 */ /* 0x000fe40000010100 */
[----:B------:R-:W-:Y:S01]  /*b0b0*/  FADD.FTZ R68, R241, R68 ;  /* 0x00000044f1447221 */ /* 0x000fe20000010000 */
[----:B------:R-:W-:Y:S01]  /*b0c0*/  IADD3 R241, R120, 0x3e0, RZ ;  /* 0x000003e078f17810 */ /* 0x000fe20007ffe0ff */
[----:B0-----:R-:W-:Y:S02]  /*b0d0*/  FMUL.FTZ R67, R245, UR35 ;  /* 0x00000023f5437c20 */ /* 0x001fe40008410000 */
[----:B------:R-:W-:-:S02]  /*b0e0*/  FMUL.FTZ R122, R247, UR35 ;  /* 0x00000023f77a7c20 */ /* 0x000fc40008410000 */
[----:B-1----:R-:W-:Y:S02]  /*b0f0*/  FFMA.FTZ R69, R245, UR34, -R70 ;  /* 0x00000022f5457c23 */ /* 0x002fe40008010846 */
[----:B------:R-:W-:Y:S02]  /*b100*/  FFMA.FTZ R70, R64, UR34, R67 ;  /* 0x0000002240467c23 */ /* 0x000fe40008010043 */
[----:B------:R-:W-:Y:S02]  /*b110*/  FMUL.FTZ R67, R188, R69 ;  /* 0x00000045bc437220 */ /* 0x000fe40000410000 */
[C---:B------:R-:W-:Y:S02]  /*b120*/  FMUL.FTZ R245, R76.reuse, R245 ;  /* 0x000000f54cf57220 */ /* 0x040fe40000410000 */
[----:B------:R-:W-:Y:S02]  /*b130*/  FMUL.FTZ R69, R76, R64 ;  /* 0x000000404c457220 */ /* 0x000fe40000410000 */
[----:B------:R-:W-:-:S02]  /*b140*/  FMUL.FTZ R64, R176, -R242 ;  /* 0x800000f2b0407220 */ /* 0x000fc40000410000 */
[C---:B------:R-:W-:Y:S02]  /*b150*/  FMUL.FTZ R174, R188.reuse, R245 ;  /* 0x000000f5bcae7220 */ /* 0x040fe40000410000 */
[----:B------:R-:W-:Y:S02]  /*b160*/  FFMA.FTZ R67, R175, R70, R67 ;  /* 0x00000046af437223 */ /* 0x000fe40000010043 */
[----:B------:R-:W-:Y:S02]  /*b170*/  FFMA.FTZ R70, R177, R68, -R64 ;  /* 0x00000044b1467223 */ /* 0x000fe40000010840 */
[----:B------:R-:W-:Y:S02]  /*b180*/  FMUL.FTZ R64, R77, R189 ;  /* 0x000000bd4d407220 */ /* 0x000fe40000410000 */
[-C--:B------:R-:W-:Y:S02]  /*b190*/  FMUL.FTZ R188, R188, R69.reuse ;  /* 0x00000045bcbc7220 */ /* 0x080fe40000410000 */
[----:B------:R-:W-:-:S02]  /*b1a0*/  FFMA.FTZ R174, R175, R69, R174 ;  /* 0x00000045afae7223 */ /* 0x000fc400000100ae */
[----:B------:R-:W-:Y:S02]  /*b1b0*/  FMUL.FTZ R71, R186, R69 ;  /* 0x00000045ba477220 */ /* 0x000fe40000410000 */
[C---:B------:R-:W-:Y:S02]  /*b1c0*/  FMUL.FTZ R69, R191.reuse, R242 ;  /* 0x000000f2bf457220 */ /* 0x040fe40000410000 */
[-C--:B------:R-:W-:Y:S01]  /*b1d0*/  FFMA.FTZ R191, R191, -R64.reuse, R227 ;  /* 0x80000040bfbf7223 */ /* 0x080fe200000100e3 */
[----:B------:R0:W-:Y:S01]  /*b1e0*/  STS [R234.X4+0x10e8], R71 ;  /* 0x0010e847ea007388 */ /* 0x0001e20000004800 */
[C---:B------:R-:W-:Y:S02]  /*b1f0*/  FFMA.FTZ R64, R190.reuse, -R64, R226 ;  /* 0x80000040be407223 */ /* 0x040fe400000100e2 */
[----:B------:R-:W-:Y:S02]  /*b200*/  FFMA.FTZ R190, R190, R68, R69 ;  /* 0x00000044bebe7223 */ /* 0x000fe40000010045 */
[----:B------:R-:W-:-:S02]  /*b210*/  FMUL.FTZ R69, R68, UR35 ;  /* 0x0000002344457c20 */ /* 0x000fc40008410000 */
[----:B------:R-:W-:Y:S02]  /*b220*/  FMUL.FTZ R176, R176, -R68 ;  /* 0x80000044b0b07220 */ /* 0x000fe40000410000 */
[-C--:B------:R-:W-:Y:S02]  /*b230*/  FFMA.FTZ R175, R175, R245.reuse, -R188 ;  /* 0x000000f5afaf7223 */ /* 0x080fe400000108bc */
[----:B0-----:R-:W-:Y:S02]  /*b240*/  FMUL.FTZ R71, R242, UR35 ;  /* 0x00000023f2477c20 */ /* 0x001fe40008410000 */
[C---:B------:R-:W-:Y:S02]  /*b250*/  FMUL.FTZ R245, R186.reuse, R245 ;  /* 0x000000f5baf57220 */ /* 0x040fe40000410000 */
[----:B------:R-:W-:Y:S02]  /*b260*/  FADD.FTZ R239, R239, R70 ;  /* 0x00000046efef7221 */ /* 0x000fe40000010000 */
[----:B------:R-:W-:Y:S01]  /*b270*/  FFMA.FTZ R186, R186, R187, R67 ;  /* 0x000000bbbaba7223 */ /* 0x000fe20000010043 */
[----:B------:R-:W-:Y:S01]  /*b280*/  STS [R234.X4+0x10ec], R245 ;  /* 0x0010ecf5ea007388 */ /* 0x000fe20000004800 */
[----:B------:R-:W-:-:S02]  /*b290*/  FFMA.FTZ R70, R242, UR34, -R69 ;  /* 0x00000022f2467c23 */ /* 0x000fc40008010845 */
[-C--:B------:R-:W-:Y:S02]  /*b2a0*/  FFMA.FTZ R67, R177, R242.reuse, R176 ;  /* 0x000000f2b1437223 */ /* 0x080fe400000100b0 */
[----:B------:R-:W-:Y:S02]  /*b2b0*/  FFMA.FTZ R71, R68, UR34, R71 ;  /* 0x0000002244477c23 */ /* 0x000fe40008010047 */
[C---:B------:R-:W-:Y:S02]  /*b2c0*/  FMUL.FTZ R242, R77.reuse, R242 ;  /* 0x000000f24df27220 */ /* 0x040fe40000410000 */
[----:B------:R-:W-:Y:S02]  /*b2d0*/  FMUL.FTZ R68, R77, R68 ;  /* 0x000000444d447220 */ /* 0x000fe40000410000 */
[C---:B------:R-:W-:Y:S02]  /*b2e0*/  FMUL.FTZ R123, R191.reuse, R70 ;  /* 0x00000046bf7b7220 */ /* 0x040fe40000410000 */
[----:B------:R-:W-:-:S02]  /*b2f0*/  FMUL.FTZ R69, R191, R242 ;  /* 0x000000f2bf457220 */ /* 0x000fc40000410000 */
[-C--:B------:R-:W-:Y:S02]  /*b300*/  FMUL.FTZ R177, R191, R68.reuse ;  /* 0x00000044bfb17220 */ /* 0x080fe40000410000 */
[----:B------:R-:W-:Y:S02]  /*b310*/  FADD.FTZ R67, -R240, R67 ;  /* 0x00000043f0437221 */ /* 0x000fe40000010100 */
[----:B------:R-:W-:Y:S02]  /*b320*/  FFMA.FTZ R71, R64, R71, R123 ;  /* 0x0000004740477223 */ /* 0x000fe4000001007b */
[----:B------:R-:W-:Y:S02]  /*b330*/  FFMA.FTZ R52, R76, R187, R52 ;  /* 0x000000bb4c347223 */ /* 0x000fe40000010034 */
[C---:B------:R-:W-:Y:S02]  /*b340*/  FFMA.FTZ R176, R64.reuse, R68, R69 ;  /* 0x0000004440b07223 */ /* 0x040fe40000010045 */
[----:B------:R-:W-:-:S02]  /*b350*/  FFMA.FTZ R177, R64, R242, -R177 ;  /* 0x000000f240b17223 */ /* 0x000fc400000108b1 */
[C---:B------:R-:W-:Y:S02]  /*b360*/  FMUL.FTZ R187, R189.reuse, R68 ;  /* 0x00000044bdbb7220 */ /* 0x040fe40000410000 */
[----:B------:R-:W-:Y:S02]  /*b370*/  FMUL.FTZ R191, R189, R242 ;  /* 0x000000f2bdbf7220 */ /* 0x000fe40000410000 */
[----:B------:R-:W-:Y:S01]  /*b380*/  FFMA.FTZ R69, R249, UR34, -R122 ;  /* 0x00000022f9457c23 */ /* 0x000fe2000801087a */
[----:B------:R-:W-:Y:S01]  /*b390*/  STS [R234.X4+0x10e0], R187 ;  /* 0x0010e0bbea007388 */ /* 0x000fe20000004800 */
[----:B------:R-:W-:Y:S02]  /*b3a0*/  FMUL.FTZ R64, R178, -R67 ;  /* 0x80000043b2407220 */ /* 0x000fe40000410000 */
[----:B------:R-:W-:Y:S01]  /*b3b0*/  FMUL.FTZ R122, R74, R249 ;  /* 0x000000f94a7a7220 */ /* 0x000fe20000410000 */
[----:B------:R0:W-:Y:S01]  /*b3c0*/  STS [R234.X4+0x10e4], R191 ;  /* 0x0010e4bfea007388 */ /* 0x0001e20000004800 */
[----:B------:R-:W-:-:S02]  /*b3d0*/  FFMA.FTZ R189, R189, R190, R71 ;  /* 0x000000bebdbd7223 */ /* 0x000fc40000010047 */
[-C--:B------:R-:W-:Y:S02]  /*b3e0*/  FMUL.FTZ R71, R178, -R239.reuse ;  /* 0x800000efb2477220 */ /* 0x080fe40000410000 */
[C---:B------:R-:W-:Y:S02]  /*b3f0*/  FMUL.FTZ R146, R199.reuse, R246 ;  /* 0x000000f6c7927220 */ /* 0x040fe40000410000 */
[----:B------:R-:W-:Y:S02]  /*b400*/  FMUL.FTZ R199, R199, R248 ;  /* 0x000000f8c7c77220 */ /* 0x000fe40000410000 */
[----:B------:R-:W-:Y:S01]  /*b410*/  FFMA.FTZ R178, R182, R239, -R64 ;  /* 0x000000efb6b27223 */ /* 0x000fe20000010840 */
[----:B0-----:R-:W-:Y:S01]  /*b420*/  IADD3 R191, R120, 0x260, RZ ;  /* 0x0000026078bf7810 */ /* 0x001fe20007ffe0ff */
[----:B------:R-:W-:Y:S02]  /*b430*/  FMUL.FTZ R70, R74, R247 ;  /* 0x000000f74a467220 */ /* 0x000fe40000410000 */
[----:B------:R-:W-:-:S02]  /*b440*/  FMUL.FTZ R64, R196, R122 ;  /* 0x0000007ac4407220 */ /* 0x000fc40000410000 */
[----:B------:R-:W-:Y:S02]  /*b450*/  FMUL.FTZ R68, R249, UR35 ;  /* 0x00000023f9447c20 */ /* 0x000fe40008410000 */
[----:B------:R-:W-:Y:S02]  /*b460*/  FFMA.FTZ R185, R185, R198, R66 ;  /* 0x000000c6b9b97223 */ /* 0x000fe40000010042 */
[----:B------:R-:W-:Y:S02]  /*b470*/  FFMA.FTZ R71, R182, R67, R71 ;  /* 0x00000043b6477223 */ /* 0x000fe40000010047 */
[----:B------:R-:W-:Y:S02]  /*b480*/  FFMA.FTZ R146, R147, R248, R146 ;  /* 0x000000f893927223 */ /* 0x000fe40000010092 */
[----:B------:R-:W-:Y:S02]  /*b490*/  FMUL.FTZ R66, R78, R164 ;  /* 0x000000a44e427220 */ /* 0x000fe40000410000 */
[----:B------:R-:W-:-:S02]  /*b4a0*/  FMUL.FTZ R182, R239, UR35 ;  /* 0x00000023efb67c20 */ /* 0x000fc40008410000 */
[----:B------:R-:W-:Y:S02]  /*b4b0*/  FFMA.FTZ R147, R147, R246, -R199 ;  /* 0x000000f693937223 */ /* 0x000fe400000108c7 */
[C---:B------:R-:W-:Y:S02]  /*b4c0*/  FMUL.FTZ R69, R196.reuse, R69 ;  /* 0x00000045c4457220 */ /* 0x040fe40000410000 */
[-C--:B------:R-:W-:Y:S02]  /*b4d0*/  FMUL.FTZ R199, R163, R70.reuse ;  /* 0x00000046a3c77220 */ /* 0x080fe40000410000 */
[-C--:B------:R-:W-:Y:S02]  /*b4e0*/  FMUL.FTZ R196, R196, R70.reuse ;  /* 0x00000046c4c47220 */ /* 0x080fe40000410000 */
[----:B------:R-:W-:Y:S01]  /*b4f0*/  FFMA.FTZ R64, R65, R70, R64 ;  /* 0x0000004641407223 */ /* 0x000fe20000010040 */
[----:B------:R0:W-:Y:S01]  /*b500*/  STS [R234.X4+0x10f8], R199 ;  /* 0x0010f8c7ea007388 */ /* 0x0001e20000004800 */
[----:B------:R-:W-:-:S02]  /*b510*/  FFMA.FTZ R68, R247, UR34, R68 ;  /* 0x00000022f7447c23 */ /* 0x000fc40008010044 */
[-C--:B------:R-:W-:Y:S02]  /*b520*/  FMUL.FTZ R123, R193, R67.reuse ;  /* 0x00000043c17b7220 */ /* 0x080fe40000410000 */
[----:B------:R-:W-:Y:S02]  /*b530*/  FMUL.FTZ R70, R67, UR35 ;  /* 0x0000002343467c20 */ /* 0x000fe40008410000 */
[----:B------:R-:W-:Y:S02]  /*b540*/  FFMA.FTZ R193, R193, -R66, R225 ;  /* 0x80000042c1c17223 */ /* 0x000fe400000100e1 */
[----:B------:R-:W-:Y:S01]  /*b550*/  FFMA.FTZ R182, R67, UR34, -R182 ;  /* 0x0000002243b67c23 */ /* 0x000fe200080108b6 */
[----:B0-----:R-:W-:Y:S01]  /*b560*/  IADD3 R199, R120, 0x2e0, RZ ;  /* 0x000002e078c77810 */ /* 0x001fe20007ffe0ff */
[----:B------:R-:W-:Y:S02]  /*b570*/  FADD.FTZ R48, R185, R48 ;  /* 0x00000030b9307221 */ /* 0x000fe40000010000 */
[----:B------:R-:W-:-:S02]  /*b580*/  FMUL.FTZ R185, R78, R67 ;  /* 0x000000434eb97220 */ /* 0x000fc40000410000 */
[CC--:B------:R-:W-:Y:S02]  /*b590*/  FFMA.FTZ R123, R192.reuse, R239.reuse, R123 ;  /* 0x000000efc07b7223 */ /* 0x0c0fe4000001007b */
[----:B------:R-:W-:Y:S02]  /*b5a0*/  FFMA.FTZ R68, R65, R68, R69 ;  /* 0x0000004441447223 */ /* 0x000fe40000010045 */
[----:B------:R-:W-:Y:S02]  /*b5b0*/  FFMA.FTZ R67, R239, UR34, R70 ;  /* 0x00000022ef437c23 */ /* 0x000fe40008010046 */
[----:B------:R-:W-:Y:S02]  /*b5c0*/  FFMA.FTZ R66, R192, -R66, R224 ;  /* 0x80000042c0427223 */ /* 0x000fe400000100e0 */
[----:B------:R-:W-:Y:S02]  /*b5d0*/  FMUL.FTZ R239, R78, R239 ;  /* 0x000000ef4eef7220 */ /* 0x000fe40000410000 */
[----:B------:R-:W-:-:S02]  /*b5e0*/  FMUL.FTZ R69, R193, R182 ;  /* 0x000000b6c1457220 */ /* 0x000fc40000410000 */
[----:B------:R-:W-:Y:S02]  /*b5f0*/  FADD.FTZ R203, R203, R178 ;  /* 0x000000b2cbcb7221 */ /* 0x000fe40000010000 */
[C---:B------:R-:W-:Y:S02]  /*b600*/  FMUL.FTZ R178, R193.reuse, R185 ;  /* 0x000000b9c1b27220 */ /* 0x040fe40000410000 */
[----:B------:R-:W-:Y:S01]  /*b610*/  FMUL.FTZ R182, R193, R239 ;  /* 0x000000efc1b67220 */ /* 0x000fe20000410000 */
[----:B------:R-:W-:Y:S01]  /*b620*/  IADD3 R193, R120, 0x280, RZ ;  /* 0x0000028078c17810 */ /* 0x000fe20007ffe0ff */
[----:B------:R-:W-:Y:S02]  /*b630*/  FFMA.FTZ R67, R66, R67, R69 ;  /* 0x0000004342437223 */ /* 0x000fe40000010045 */
[----:B------:R-:W-:Y:S02]  /*b640*/  FADD.FTZ R202, -R202, R71 ;  /* 0x00000047caca7221 */ /* 0x000fe40000010100 */
[----:B------:R-:W-:-:S02]  /*b650*/  FFMA.FTZ R70, R163, R197, R68 ;  /* 0x000000c5a3467223 */ /* 0x000fc40000010044 */
[C---:B------:R-:W-:Y:S02]  /*b660*/  FMUL.FTZ R71, R164.reuse, R239 ;  /* 0x000000efa4477220 */ /* 0x040fe40000410000 */
[----:B------:R-:W-:Y:S02]  /*b670*/  FMUL.FTZ R187, R164, R185 ;  /* 0x000000b9a4bb7220 */ /* 0x000fe40000410000 */
[----:B------:R-:W-:Y:S01]  /*b680*/  FMUL.FTZ R68, R79, R165 ;  /* 0x000000a54f447220 */ /* 0x000fe20000410000 */
[----:B------:R-:W-:Y:S01]  /*b690*/  STS [R234.X4+0x10d8], R71 ;  /* 0x0010d847ea007388 */ /* 0x000fe20000004800 */
[----:B------:R-:W-:Y:S01]  /*b6a0*/  FFMA.FTZ R178, R66, R239, R178 ;  /* 0x000000ef42b27223 */ /* 0x000fe200000100b2 */
[----:B------:R-:W-:Y:S01]  /*b6b0*/  IADD3 R239, R120, 0x3c0, RZ ;  /* 0x000003c078ef7810 */ /* 0x000fe20007ffe0ff */
[----:B------:R-:W-:Y:S01]  /*b6c0*/  FFMA.FTZ R182, R66, R185, -R182 ;  /* 0x000000b942b67223 */ /* 0x000fe200000108b6 */
[----:B------:R0:W-:Y:S01]  /*b6d0*/  STS [R234.X4+0x10dc], R187 ;  /* 0x0010dcbbea007388 */ /* 0x0001e20000004800 */
[----:B------:R-:W-:-:S02]  /*b6e0*/  FFMA.FTZ R164, R164, R123, R67 ;  /* 0x0000007ba4a47223 */ /* 0x000fc40000010043 */
[-C--:B------:R-:W-:Y:S02]  /*b6f0*/  FMUL.FTZ R66, R151, -R202.reuse ;  /* 0x800000ca97427220 */ /* 0x080fe40000410000 */
[C---:B------:R-:W-:Y:S02]  /*b700*/  FMUL.FTZ R67, R167.reuse, R202 ;  /* 0x000000caa7437220 */ /* 0x040fe40000410000 */
[-C--:B------:R-:W-:Y:S02]  /*b710*/  FFMA.FTZ R167, R167, -R68.reuse, R223 ;  /* 0x80000044a7a77223 */ /* 0x080fe400000100df */
[----:B------:R-:W-:Y:S01]  /*b720*/  FFMA.FTZ R68, R166, -R68, R222 ;  /* 0x80000044a6447223 */ /* 0x000fe200000100de */
[----:B0-----:R-:W-:Y:S01]  /*b730*/  IADD3 R187, R120, 0x220, RZ ;  /* 0x0000022078bb7810 */ /* 0x001fe20007ffe0ff */
[-C--:B------:R-:W-:Y:S02]  /*b740*/  FFMA.FTZ R66, R152, R203.reuse, -R66 ;  /* 0x000000cb98427223 */ /* 0x080fe40000010842 */
[----:B------:R-:W-:-:S02]  /*b750*/  FFMA.FTZ R166, R166, R203, R67 ;  /* 0x000000cba6a67223 */ /* 0x000fc40000010043 */
[----:B------:R-:W-:Y:S02]  /*b760*/  FMUL.FTZ R67, R203, UR35 ;  /* 0x00000023cb437c20 */ /* 0x000fe40008410000 */
[----:B------:R-:W-:Y:S02]  /*b770*/  FMUL.FTZ R151, R151, -R203 ;  /* 0x800000cb97977220 */ /* 0x000fe40000410000 */
[----:B------:R-:W-:Y:S02]  /*b780*/  FADD.FTZ R49, R70, R49 ;  /* 0x0000003146317221 */ /* 0x000fe40000010000 */
[C---:B------:R-:W-:Y:S02]  /*b790*/  FMUL.FTZ R70, R202.reuse, UR35 ;  /* 0x00000023ca467c20 */ /* 0x040fe40008410000 */
[----:B------:R-:W-:Y:S02]  /*b7a0*/  FADD.FTZ R205, R205, R66 ;  /* 0x00000042cdcd7221 */ /* 0x000fe40000010000 */
[----:B------:R-:W-:-:S02]  /*b7b0*/  FFMA.FTZ R66, R202, UR34, -R67 ;  /* 0x00000022ca427c23 */ /* 0x000fc40008010843 */
[-C--:B------:R-:W-:Y:S02]  /*b7c0*/  FFMA.FTZ R151, R152, R202.reuse, R151 ;  /* 0x000000ca98977223 */ /* 0x080fe40000010097 */
[----:B------:R-:W-:Y:S02]  /*b7d0*/  FFMA.FTZ R67, R203, UR34, R70 ;  /* 0x00000022cb437c23 */ /* 0x000fe40008010046 */
[C---:B------:R-:W-:Y:S02]  /*b7e0*/  FMUL.FTZ R152, R79.reuse, R202 ;  /* 0x000000ca4f987220 */ /* 0x040fe40000410000 */
[----:B------:R-:W-:Y:S01]  /*b7f0*/  FMUL.FTZ R70, R79, R203 ;  /* 0x000000cb4f467220 */ /* 0x000fe20000410000 */
[----:B------:R-:W-:Y:S01]  /*b800*/  IADD3 R203, R120, 0x320, RZ ;  /* 0x0000032078cb7810 */ /* 0x000fe20007ffe0ff */
[----:B------:R-:W-:Y:S02]  /*b810*/  FMUL.FTZ R66, R167, R66 ;  /* 0x00000042a7427220 */ /* 0x000fe40000410000 */
[----:B------:R-:W-:-:S02]  /*b820*/  FADD.FTZ R204, -R204, R151 ;  /* 0x00000097cccc7221 */ /* 0x000fc40000010100 */
[----:B------:R-:W-:Y:S02]  /*b830*/  FMUL.FTZ R151, R167, R152 ;  /* 0x00000098a7977220 */ /* 0x000fe40000410000 */
[-C--:B------:R-:W-:Y:S02]  /*b840*/  FMUL.FTZ R69, R165, R70.reuse ;  /* 0x00000046a5457220 */ /* 0x080fe40000410000 */
[----:B------:R-:W-:Y:S02]  /*b850*/  FFMA.FTZ R67, R68, R67, R66 ;  /* 0x0000004344437223 */ /* 0x000fe40000010042 */
[----:B------:R-:W-:Y:S01]  /*b860*/  FMUL.FTZ R167, R167, R70 ;  /* 0x00000046a7a77220 */ /* 0x000fe20000410000 */
[----:B------:R0:W-:Y:S01]  /*b870*/  STS [R234.X4+0x10d0], R69 ;  /* 0x0010d045ea007388 */ /* 0x0001e20000004800 */
[----:B------:R-:W-:Y:S02]  /*b880*/  FMUL.FTZ R66, R153, -R204 ;  /* 0x800000cc99427220 */ /* 0x000fe40000410000 */
[----:B------:R-:W-:-:S02]  /*b890*/  FMUL.FTZ R71, R165, R152 ;  /* 0x00000098a5477220 */ /* 0x000fc40000410000 */
[C---:B------:R-:W-:Y:S02]  /*b8a0*/  FFMA.FTZ R151, R68.reuse, R70, R151 ;  /* 0x0000004644977223 */ /* 0x040fe40000010097 */
[----:B------:R-:W-:Y:S01]  /*b8b0*/  FFMA.FTZ R152, R68, R152, -R167 ;  /* 0x0000009844987223 */ /* 0x000fe200000108a7 */
[----:B------:R1:W-:Y:S01]  /*b8c0*/  STS [R234.X4+0x10d4], R71 ;  /* 0x0010d447ea007388 */ /* 0x0003e20000004800 */
[-C--:B------:R-:W-:Y:S02]  /*b8d0*/  FFMA.FTZ R66, R154, R205.reuse, -R66 ;  /* 0x000000cd9a427223 */ /* 0x080fe40000010842 */
[----:B------:R-:W-:Y:S02]  /*b8e0*/  FMUL.FTZ R68, R80, R168 ;  /* 0x000000a850447220 */ /* 0x000fe40000410000 */
[----:B0-----:R-:W-:Y:S02]  /*b8f0*/  FMUL.FTZ R69, R205, UR35 ;  /* 0x00000023cd457c20 */ /* 0x001fe40008410000 */
[----:B------:R-:W-:-:S02]  /*b900*/  FMUL.FTZ R153, R153, -R205 ;  /* 0x800000cd99997220 */ /* 0x000fc40000410000 */
[----:B------:R-:W-:Y:S02]  /*b910*/  FFMA.FTZ R165, R165, R166, R67 ;  /* 0x000000a6a5a57223 */ /* 0x000fe40000010043 */
[----:B------:R-:W-:Y:S02]  /*b920*/  FMUL.FTZ R67, R169, R204 ;  /* 0x000000cca9437220 */ /* 0x000fe40000410000 */
[----:B------:R-:W-:Y:S02]  /*b930*/  FADD.FTZ R207, R207, R66 ;  /* 0x00000042cfcf7221 */ /* 0x000fe40000010000 */
[----:B------:R-:W-:Y:S02]  /*b940*/  FFMA.FTZ R169, R169, -R68, R221 ;  /* 0x80000044a9a97223 */ /* 0x000fe400000100dd */
[C---:B------:R-:W-:Y:S02]  /*b950*/  FMUL.FTZ R70, R204.reuse, UR35 ;  /* 0x00000023cc467c20 */ /* 0x040fe40008410000 */
[----:B------:R-:W-:-:S02]  /*b960*/  FFMA.FTZ R66, R204, UR34, -R69 ;  /* 0x00000022cc427c23 */ /* 0x000fc40008010845 */
[----:B------:R-:W-:Y:S02]  /*b970*/  FFMA.FTZ R153, R154, R204, R153 ;  /* 0x000000cc9a997223 */ /* 0x000fe40000010099 */
[----:B------:R-:W-:Y:S02]  /*b980*/  FADD.FTZ R45, R164, R45 ;  /* 0x0000002da42d7221 */ /* 0x000fe40000010000 */
[----:B------:R-:W-:Y:S02]  /*b990*/  FFMA.FTZ R68, R170, -R68, R220 ;  /* 0x80000044aa447223 */ /* 0x000fe400000100dc */
[----:B------:R-:W-:Y:S02]  /*b9a0*/  FFMA.FTZ R69, R205, UR34, R70 ;  /* 0x00000022cd457c23 */ /* 0x000fe40008010046 */
[----:B------:R-:W-:Y:S02]  /*b9b0*/  FMUL.FTZ R66, R169, R66 ;  /* 0x00000042a9427220 */ /* 0x000fe40000410000 */
[----:B------:R-:W-:-:S02]  /*b9c0*/  FADD.FTZ R164, -R206, R153 ;  /* 0x00000099cea47221 */ /* 0x000fc40000010100 */
[----:B------:R-:W-:Y:S02]  /*b9d0*/  FFMA.FTZ R67, R170, R205, R67 ;  /* 0x000000cdaa437223 */ /* 0x000fe40000010043 */
[----:B------:R-:W-:Y:S02]  /*b9e0*/  FFMA.FTZ R69, R68, R69, R66 ;  /* 0x0000004544457223 */ /* 0x000fe40000010042 */
[C---:B-1----:R-:W-:Y:S02]  /*b9f0*/  FMUL.FTZ R71, R80.reuse, R204 ;  /* 0x000000cc50477220 */ /* 0x042fe40000410000 */
[----:B------:R-:W-:Y:S02]  /*ba00*/  FMUL.FTZ R205, R80, R205 ;  /* 0x000000cd50cd7220 */ /* 0x000fe40000410000 */
[C---:B------:R-:W-:Y:S02]  /*ba10*/  FMUL.FTZ R66, R155.reuse, -R164 ;  /* 0x800000a49b427220 */ /* 0x040fe40000410000 */
[----:B------:R-:W-:-:S02]  /*ba20*/  FMUL.FTZ R155, R155, -R207 ;  /* 0x800000cf9b9b7220 */ /* 0x000fc40000410000 */
[----:B------:R-:W-:Y:S02]  /*ba30*/  FMUL.FTZ R201, R163, R122 ;  /* 0x0000007aa3c97220 */ /* 0x000fe40000410000 */
[----:B------:R-:W-:Y:S02]  /*ba40*/  FFMA.FTZ R54, R78, R123, R54 ;  /* 0x0000007b4e367223 */ /* 0x000fe40000010036 */
[C---:B------:R-:W-:Y:S01]  /*ba50*/  FMUL.FTZ R123, R168.reuse, R205 ;  /* 0x000000cda87b7220 */ /* 0x040fe20000410000 */
[----:B------:R0:W-:Y:S01]  /*ba60*/  STS [R234.X4+0x10fc], R201 ;  /* 0x0010fcc9ea007388 */ /* 0x0001e20000004800 */
[----:B------:R-:W-:Y:S02]  /*ba70*/  FMUL.FTZ R163, R168, R71 ;  /* 0x00000047a8a37220 */ /* 0x000fe40000410000 */
[----:B------:R-:W-:Y:S01]  /*ba80*/  FFMA.FTZ R66, R156, R207, -R66 ;  /* 0x000000cf9c427223 */ /* 0x000fe20000010842 */
[----:B------:R1:W-:Y:S01]  /*ba90*/  STS [R234.X4+0x10c8], R123 ;  /* 0x0010c87bea007388 */ /* 0x0003e20000004800 */
[----:B------:R-:W-:-:S02]  /*baa0*/  FFMA.FTZ R56, R80, R67, R56 ;  /* 0x0000004350387223 */ /* 0x000fc40000010038 */
[----:B------:R-:W-:Y:S01]  /*bab0*/  FFMA.FTZ R168, R168, R67, R69 ;  /* 0x00000043a8a87223 */ /* 0x000fe20000010045 */
[----:B------:R-:W-:Y:S01]  /*bac0*/  STS [R234.X4+0x10cc], R163 ;  /* 0x0010cca3ea007388 */ /* 0x000fe20000004800 */
[----:B------:R-:W-:Y:S01]  /*bad0*/  FFMA.FTZ R67, R156, R164, R155 ;  /* 0x000000a49c437223 */ /* 0x000fe2000001009b */
[----:B0-----:R-:W-:Y:S01]  /*bae0*/  IADD3 R201, R120, 0x300, RZ ;  /* 0x0000030078c97810 */ /* 0x001fe20007ffe0ff */
[----:B------:R-:W-:Y:S02]  /*baf0*/  FMUL.FTZ R70, R207, UR35 ;  /* 0x00000023cf467c20 */ /* 0x000fe40008410000 */
[----:B------:R-:W-:Y:S02]  /*bb00*/  FADD.FTZ R209, R209, R66 ;  /* 0x00000042d1d17221 */ /* 0x000fe40000010000 */
[----:B------:R-:W-:Y:S02]  /*bb10*/  FMUL.FTZ R66, R164, UR35 ;  /* 0x00000023a4427c20 */ /* 0x000fe40008410000 */
[----:B------:R-:W-:-:S02]  /*bb20*/  FADD.FTZ R67, -R208, R67 ;  /* 0x00000043d0437221 */ /* 0x000fc40000010100 */
[----:B------:R-:W-:Y:S02]  /*bb30*/  FFMA.FTZ R65, R65, R122, -R196 ;  /* 0x0000007a41417223 */ /* 0x000fe400000108c4 */
[----:B------:R-:W-:Y:S02]  /*bb40*/  FFMA.FTZ R122, R164, UR34, -R70 ;  /* 0x00000022a47a7c23 */ /* 0x000fe40008010846 */
[----:B------:R-:W-:Y:S02]  /*bb50*/  FFMA.FTZ R70, R207, UR34, R66 ;  /* 0x00000022cf467c23 */ /* 0x000fe40008010042 */
[----:B------:R-:W-:Y:S02]  /*bb60*/  FMUL.FTZ R66, R157, -R67 ;  /* 0x800000439d427220 */ /* 0x000fe40000410000 */
[C---:B------:R-:W-:Y:S02]  /*bb70*/  FMUL.FTZ R154, R169.reuse, R71 ;  /* 0x00000047a99a7220 */ /* 0x040fe40000410000 */
[----:B------:R-:W-:-:S02]  /*bb80*/  FMUL.FTZ R153, R169, R205 ;  /* 0x000000cda9997220 */ /* 0x000fc40000410000 */
[----:B------:R-:W-:Y:S02]  /*bb90*/  FMUL.FTZ R157, R157, -R209 ;  /* 0x800000d19d9d7220 */ /* 0x000fe40000410000 */
[----:B------:R-:W-:Y:S02]  /*bba0*/  FMUL.FTZ R69, R81, R171 ;  /* 0x000000ab51457220 */ /* 0x000fe40000410000 */
[----:B------:R-:W-:Y:S01]  /*bbb0*/  FFMA.FTZ R154, R68, R205, R154 ;  /* 0x000000cd449a7223 */ /* 0x000fe2000001009a */
[----:B------:R-:W-:Y:S01]  /*bbc0*/  IADD3 R205, R120, 0x340, RZ ;  /* 0x0000034078cd7810 */ /* 0x000fe20007ffe0ff */
[----:B------:R-:W-:Y:S02]  /*bbd0*/  FFMA.FTZ R153, R68, R71, -R153 ;  /* 0x0000004744997223 */ /* 0x000fe40000010899 */
[----:B------:R-:W-:Y:S02]  /*bbe0*/  FFMA.FTZ R157, R158, R67, R157 ;  /* 0x000000439e9d7223 */ /* 0x000fe4000001009d */
[----:B------:R-:W-:-:S02]  /*bbf0*/  FMUL.FTZ R68, R173, R164 ;  /* 0x000000a4ad447220 */ /* 0x000fc40000410000 */
[----:B------:R-:W-:Y:S02]  /*bc00*/  FFMA.FTZ R66, R158, R209, -R66 ;  /* 0x000000d19e427223 */ /* 0x000fe40000010842 */
[----:B------:R-:W-:Y:S02]  /*bc10*/  FFMA.FTZ R173, R173, -R69, R219 ;  /* 0x80000045adad7223 */ /* 0x000fe400000100db */
[C---:B------:R-:W-:Y:S02]  /*bc20*/  FMUL.FTZ R164, R81.reuse, R164 ;  /* 0x000000a451a47220 */ /* 0x040fe40000410000 */
[----:B------:R-:W-:Y:S02]  /*bc30*/  FMUL.FTZ R156, R81, R207 ;  /* 0x000000cf519c7220 */ /* 0x000fe40000410000 */
[----:B------:R-:W-:Y:S02]  /*bc40*/  FADD.FTZ R236, -R236, R157 ;  /* 0x0000009decec7221 */ /* 0x000fe40000010100 */
[----:B------:R-:W-:-:S02]  /*bc50*/  FADD.FTZ R237, R237, R66 ;  /* 0x00000042eded7221 */ /* 0x000fc40000010000 */
[----:B------:R-:W-:Y:S02]  /*bc60*/  FFMA.FTZ R69, R172, -R69, R218 ;  /* 0x80000045ac457223 */ /* 0x000fe400000100da */
[C---:B------:R-:W-:Y:S02]  /*bc70*/  FMUL.FTZ R155, R173.reuse, R164 ;  /* 0x000000a4ad9b7220 */ /* 0x040fe40000410000 */
[C---:B------:R-:W-:Y:S02]  /*bc80*/  FMUL.FTZ R122, R173.reuse, R122 ;  /* 0x0000007aad7a7220 */ /* 0x040fe40000410000 */
[----:B------:R-:W-:Y:S02]  /*bc90*/  FMUL.FTZ R173, R173, R156 ;  /* 0x0000009cadad7220 */ /* 0x000fe40000410000 */
[C---:B------:R-:W-:Y:S02]  /*bca0*/  FMUL.FTZ R66, R159.reuse, -R236 ;  /* 0x800000ec9f427220 */ /* 0x040fe40000410000 */
[----:B------:R-:W-:-:S02]  /*bcb0*/  FMUL.FTZ R159, R159, -R237 ;  /* 0x800000ed9f9f7220 */ /* 0x000fc40000410000 */
[-C--:B------:R-:W-:Y:S02]  /*bcc0*/  FFMA.FTZ R155, R69, R156.reuse, R155 ;  /* 0x0000009c459b7223 */ /* 0x080fe4000001009b */
[----:B------:R-:W-:Y:S02]  /*bcd0*/  FMUL.FTZ R71, R171, R156 ;  /* 0x0000009cab477220 */ /* 0x000fe40000410000 */
[C---:B------:R-:W-:Y:S02]  /*bce0*/  FFMA.FTZ R156, R69.reuse, R164, -R173 ;  /* 0x000000a4459c7223 */ /* 0x040fe400000108ad */
[----:B------:R-:W-:Y:S01]  /*bcf0*/  FFMA.FTZ R70, R69, R70, R122 ;  /* 0x0000004645467223 */ /* 0x000fe2000001007a */
[----:B------:R0:W-:Y:S01]  /*bd00*/  STS [R234.X4+0x10c0], R71 ;  /* 0x0010c047ea007388 */ /* 0x0001e20000004800 */
[C---:B------:R-:W-:Y:S02]  /*bd10*/  FFMA.FTZ R69, R160.reuse, R237, -R66 ;  /* 0x000000eda0457223 */ /* 0x040fe40000010842 */
[----:B------:R-:W-:-:S02]  /*bd20*/  FFMA.FTZ R160, R160, R236, R159 ;  /* 0x000000eca0a07223 */ /* 0x000fc4000001009f */
[----:B------:R-:W-:Y:S01]  /*bd30*/  FFMA.FTZ R68, R172, R207, R68 ;  /* 0x000000cfac447223 */ /* 0x000fe20000010044 */
[----:B------:R-:W-:Y:S01]  /*bd40*/  IADD3 R207, R120, 0x360, RZ ;  /* 0x0000036078cf7810 */ /* 0x000fe20007ffe0ff */
[----:B------:R-:W-:Y:S02]  /*bd50*/  FADD.FTZ R235, -R235, R160 ;  /* 0x000000a0ebeb7221 */ /* 0x000fe40000010100 */
[----:B-1----:R-:W-:Y:S02]  /*bd60*/  FMUL.FTZ R123, R171, R164 ;  /* 0x000000a4ab7b7220 */ /* 0x002fe40000410000 */
[----:B------:R-:W-:Y:S02]  /*bd70*/  FADD.FTZ R66, R238, R69 ;  /* 0x00000045ee427221 */ /* 0x000fe40000010000 */
[-C--:B------:R-:W-:Y:S01]  /*bd80*/  FFMA.FTZ R57, R81, R68.reuse, R57 ;  /* 0x0000004451397223 */ /* 0x080fe20000010039 */
[----:B------:R1:W-:Y:S01]  /*bd90*/  STS [R234.X4+0x10c4], R123 ;  /* 0x0010c47bea007388 */ /* 0x0003e20000004800 */
[----:B------:R-:W-:-:S02]  /*bda0*/  FFMA.FTZ R171, R171, R68, R70 ;  /* 0x00000044abab7223 */ /* 0x000fc40000010046 */
[----:B------:R-:W-:Y:S02]  /*bdb0*/  FMUL.FTZ R68, R150, R67 ;  /* 0x0000004396447220 */ /* 0x000fe40000410000 */
[C---:B------:R-:W-:Y:S02]  /*bdc0*/  FMUL.FTZ R69, R145.reuse, -R235 ;  /* 0x800000eb91457220 */ /* 0x040fe40000410000 */
[----:B------:R-:W-:Y:S02]  /*bdd0*/  FMUL.FTZ R145, R145, -R66 ;  /* 0x8000004291917220 */ /* 0x000fe40000410000 */
[----:B------:R-:W-:Y:S02]  /*bde0*/  FMUL.FTZ R70, R82, R138 ;  /* 0x0000008a52467220 */ /* 0x000fe40000410000 */
[----:B0-----:R-:W-:Y:S02]  /*bdf0*/  FFMA.FTZ R71, R149, R209, R68 ;  /* 0x000000d195477223 */ /* 0x001fe40000010044 */
[----:B------:R-:W-:-:S02]  /*be00*/  FMUL.FTZ R158, R209, UR35 ;  /* 0x00000023d19e7c20 */ /* 0x000fc40008410000 */
[C---:B------:R-:W-:Y:S02]  /*be10*/  FFMA.FTZ R68, R148.reuse, R66, -R69 ;  /* 0x0000004294447223 */ /* 0x040fe40000010845 */
[----:B------:R-:W-:Y:S02]  /*be20*/  FFMA.FTZ R145, R148, R235, R145 ;  /* 0x000000eb94917223 */ /* 0x000fe40000010091 */
[-C--:B------:R-:W-:Y:S02]  /*be30*/  FFMA.FTZ R150, R150, -R70.reuse, R217 ;  /* 0x8000004696967223 */ /* 0x080fe400000100d9 */
[----:B------:R-:W-:Y:S02]  /*be40*/  FFMA.FTZ R122, R149, -R70, R216 ;  /* 0x80000046957a7223 */ /* 0x000fe400000100d8 */
[C---:B------:R-:W-:Y:S02]  /*be50*/  FMUL.FTZ R70, R67.reuse, UR35 ;  /* 0x0000002343467c20 */ /* 0x040fe40008410000 */
[----:B------:R-:W-:-:S02]  /*be60*/  FFMA.FTZ R69, R67, UR34, -R158 ;  /* 0x0000002243457c23 */ /* 0x000fc4000801089e */
[----:B------:R-:W-:Y:S02]  /*be70*/  FMUL.FTZ R159, R82, R67 ;  /* 0x00000043529f7220 */ /* 0x000fe40000410000 */
[----:B------:R-:W-:Y:S01]  /*be80*/  FADD.FTZ R67, R195, R68 ;  /* 0x00000044c3437221 */ /* 0x000fe20000010000 */
[----:B------:R-:W-:Y:S01]  /*be90*/  IADD3 R195, R120, 0x2a0, RZ ;  /* 0x000002a078c37810 */ /* 0x000fe20007ffe0ff */
[----:B------:R-:W-:Y:S02]  /*bea0*/  FADD.FTZ R68, -R194, R145 ;  /* 0x00000091c2447221 */ /* 0x000fe40000010100 */
[----:B------:R-:W-:Y:S02]  /*beb0*/  FMUL.FTZ R157, R150, R69 ;  /* 0x00000045969d7220 */ /* 0x000fe40000410000 */
[C---:B------:R-:W-:Y:S02]  /*bec0*/  FMUL.FTZ R69, R141.reuse, -R67 ;  /* 0x800000438d457220 */ /* 0x040fe40000410000 */
[----:B------:R-:W-:-:S02]  /*bed0*/  FMUL.FTZ R141, R141, -R68 ;  /* 0x800000448d8d7220 */ /* 0x000fc40000410000 */
[----:B-1----:R-:W-:Y:S02]  /*bee0*/  FFMA.FTZ R123, R209, UR34, R70 ;  /* 0x00000022d17b7c23 */ /* 0x002fe40008010046 */
[C---:B------:R-:W-:Y:S02]  /*bef0*/  FFMA.FTZ R69, R142.reuse, R68, R69 ;  /* 0x000000448e457223 */ /* 0x040fe40000010045 */
[----:B------:R-:W-:Y:S02]  /*bf00*/  FFMA.FTZ R70, R142, R67, -R141 ;  /* 0x000000438e467223 */ /* 0x000fe4000001088d */
[----:B------:R-:W-:Y:S02]  /*bf10*/  FFMA.FTZ R123, R122, R123, R157 ;  /* 0x0000007b7a7b7223 */ /* 0x000fe4000001009d */
[----:B------:R-:W-:Y:S02]  /*bf20*/  FADD.FTZ R69, -R184, R69 ;  /* 0x00000045b8457221 */ /* 0x000fe40000010100 */
[----:B------:R-:W-:-:S02]  /*bf30*/  FMUL.FTZ R209, R82, R209 ;  /* 0x000000d152d17220 */ /* 0x000fc40000410000 */
[----:B------:R-:W-:Y:S02]  /*bf40*/  FADD.FTZ R70, R183, R70 ;  /* 0x00000046b7467221 */ /* 0x000fe40000010000 */
[-C--:B------:R-:W-:Y:S02]  /*bf50*/  FFMA.FTZ R58, R82, R71.reuse, R58 ;  /* 0x00000047523a7223 */ /* 0x080fe4000001003a */
[----:B------:R-:W-:Y:S02]  /*bf60*/  FFMA.FTZ R71, R138, R71, R123 ;  /* 0x000000478a477223 */ /* 0x000fe4000001007b */
[----:B------:R-:W-:Y:S02]  /*bf70*/  FMUL.FTZ R123, R121, -R69 ;  /* 0x80000045797b7220 */ /* 0x000fe40000410000 */
[C---:B------:R-:W-:Y:S02]  /*bf80*/  FMUL.FTZ R148, R150.reuse, R159 ;  /* 0x0000009f96947220 */ /* 0x040fe40000410000 */
[----:B------:R-:W-:-:S02]  /*bf90*/  FMUL.FTZ R149, R150, R209 ;  /* 0x000000d196957220 */ /* 0x000fc40000410000 */
[-C--:B------:R-:W-:Y:S02]  /*bfa0*/  FMUL.FTZ R121, R121, -R70.reuse ;  /* 0x8000004679797220 */ /* 0x080fe40000410000 */
[C---:B------:R-:W-:Y:S02]  /*bfb0*/  FFMA.FTZ R148, R122.reuse, R209, R148 ;  /* 0x000000d17a947223 */ /* 0x040fe40000010094 */
[----:B------:R-:W-:Y:S02]  /*bfc0*/  FFMA.FTZ R149, R122, R159, -R149 ;  /* 0x0000009f7a957223 */ /* 0x000fe40000010895 */
[C---:B------:R-:W-:Y:S02]  /*bfd0*/  FFMA.FTZ R121, R134.reuse, R69, R121 ;  /* 0x0000004586797223 */ /* 0x040fe40000010079 */
[----:B------:R-:W-:Y:S02]  /*bfe0*/  FFMA.FTZ R122, R134, R70, -R123 ;  /* 0x00000046867a7223 */ /* 0x000fe4000001087b */
[----:B------:R-:W-:-:S02]  /*bff0*/  FADD.FTZ R121, -R162, R121 ;  /* 0x00000079a2797221 */ /* 0x000fc40000010100 */
[----:B------:R-:W-:Y:S02]  /*c000*/  FADD.FTZ R122, R161, R122 ;  /* 0x0000007aa17a7221 */ /* 0x000fe40000010000 */
[C---:B------:R-:W-:Y:S02]  /*c010*/  FMUL.FTZ R209, R138.reuse, R209 ;  /* 0x000000d18ad17220 */ /* 0x040fe40000410000 */
[----:B------:R-:W-:Y:S02]  /*c020*/  FMUL.FTZ R159, R138, R159 ;  /* 0x0000009f8a9f7220 */ /* 0x000fe40000410000 */
[----:B------:R-:W-:Y:S01]  /*c030*/  FMUL.FTZ R141, R83, R137 ;  /* 0x00000089538d7220 */ /* 0x000fe20000410000 */
[----:B------:R0:W-:Y:S01]  /*c040*/  STS [R234.X4+0x10b8], R209 ;  /* 0x0010b8d1ea007388 */ /* 0x0001e20000004800 */
[----:B------:R-:W-:Y:S02]  /*c050*/  FMUL.FTZ R138, R135, R236 ;  /* 0x000000ec878a7220 */ /* 0x000fe40000410000 */
[----:B------:R-:W-:Y:S01]  /*c060*/  FMUL.FTZ R145, R237, UR35 ;  /* 0x00000023ed917c20 */ /* 0x000fe20008410000 */
[----:B------:R-:W-:Y:S01]  /*c070*/  STS [R234.X4+0x10bc], R159 ;  /* 0x0010bc9fea007388 */ /* 0x000fe20000004800 */
[----:B------:R-:W-:-:S02]  /*c080*/  FMUL.FTZ R123, R130, -R121 ;  /* 0x80000079827b7220 */ /* 0x000fc40000410000 */
[----:B------:R-:W-:Y:S02]  /*c090*/  FMUL.FTZ R134, R130, -R122 ;  /* 0x8000007a82867220 */ /* 0x000fe40000410000 */
[-C--:B------:R-:W-:Y:S01]  /*c0a0*/  FFMA.FTZ R135, R135, -R141.reuse, R215 ;  /* 0x8000008d87877223 */ /* 0x080fe200000100d7 */
[----:B0-----:R-:W-:Y:S01]  /*c0b0*/  IADD3 R209, R120, 0x380, RZ ;  /* 0x0000038078d17810 */ /* 0x001fe20007ffe0ff */
[C---:B------:R-:W-:Y:S02]  /*c0c0*/  FFMA.FTZ R141, R136.reuse, -R141, R214 ;  /* 0x8000008d888d7223 */ /* 0x040fe400000100d6 */
[----:B------:R-:W-:Y:S02]  /*c0d0*/  FFMA.FTZ R164, R136, R237, R138 ;  /* 0x000000ed88a47223 */ /* 0x000fe4000001008a */
[C---:B------:R-:W-:Y:S02]  /*c0e0*/  FMUL.FTZ R136, R236.reuse, UR35 ;  /* 0x00000023ec887c20 */ /* 0x040fe40008410000 */
[----:B------:R-:W-:-:S02]  /*c0f0*/  FFMA.FTZ R138, R236, UR34, -R145 ;  /* 0x00000022ec8a7c23 */ /* 0x000fc40008010891 */
[----:B------:R-:W-:Y:S02]  /*c100*/  FFMA.FTZ R130, R133, R122, -R123 ;  /* 0x0000007a85827223 */ /* 0x000fe4000001087b */
[----:B------:R-:W-:Y:S02]  /*c110*/  FMUL.FTZ R236, R83, R236 ;  /* 0x000000ec53ec7220 */ /* 0x000fe40000410000 */
[----:B------:R-:W-:Y:S02]  /*c120*/  FFMA.FTZ R123, R133, R121, R134 ;  /* 0x00000079857b7223 */ /* 0x000fe40000010086 */
[----:B------:R-:W-:Y:S02]  /*c130*/  FMUL.FTZ R134, R83, R237 ;  /* 0x000000ed53867220 */ /* 0x000fe40000410000 */
[----:B------:R-:W-:Y:S02]  /*c140*/  FMUL.FTZ R150, R135, R236 ;  /* 0x000000ec87967220 */ /* 0x000fe40000410000 */
[----:B------:R-:W-:-:S02]  /*c150*/  FADD.FTZ R123, -R144, R123 ;  /* 0x0000007b907b7221 */ /* 0x000fc40000010100 */
[----:B------:R-:W-:Y:S02]  /*c160*/  FADD.FTZ R130, R143, R130 ;  /* 0x000000828f827221 */ /* 0x000fe40000010000 */
[C---:B------:R-:W-:Y:S02]  /*c170*/  FMUL.FTZ R138, R135.reuse, R138 ;  /* 0x0000008a878a7220 */ /* 0x040fe40000410000 */
[-C--:B------:R-:W-:Y:S02]  /*c180*/  FMUL.FTZ R157, R135, R134.reuse ;  /* 0x00000086879d7220 */ /* 0x080fe40000410000 */
[-C--:B------:R-:W-:Y:S02]  /*c190*/  FFMA.FTZ R150, R141, R134.reuse, R150 ;  /* 0x000000868d967223 */ /* 0x080fe40000010096 */
[----:B------:R-:W-:Y:S02]  /*c1a0*/  FMUL.FTZ R135, R137, R134 ;  /* 0x0000008689877220 */ /* 0x000fe40000410000 */
[----:B------:R-:W-:-:S02]  /*c1b0*/  FMUL.FTZ R133, R131, -R123 ;  /* 0x8000007b83857220 */ /* 0x000fc40000410000 */
[-C--:B------:R-:W-:Y:S01]  /*c1c0*/  FMUL.FTZ R134, R131, -R130.reuse ;  /* 0x8000008283867220 */ /* 0x080fe20000410000 */
[----:B------:R0:W-:Y:S01]  /*c1d0*/  STS [R234.X4+0x10b0], R135 ;  /* 0x0010b087ea007388 */ /* 0x0001e20000004800 */
[C---:B------:R-:W-:Y:S02]  /*c1e0*/  FFMA.FTZ R131, R132.reuse, R130, -R133 ;  /* 0x0000008284837223 */ /* 0x040fe40000010885 */
[----:B------:R-:W-:Y:S02]  /*c1f0*/  FFMA.FTZ R132, R132, R123, R134 ;  /* 0x0000007b84847223 */ /* 0x000fe40000010086 */
[----:B------:R-:W-:Y:S01]  /*c200*/  FFMA.FTZ R136, R237, UR34, R136 ;  /* 0x00000022ed887c23 */ /* 0x000fe20008010088 */
[----:B------:R-:W-:Y:S01]  /*c210*/  IADD3 R237, R120, 0x3a0, RZ ;  /* 0x000003a078ed7810 */ /* 0x000fe20007ffe0ff */
[----:B------:R-:W-:Y:S02]  /*c220*/  FMUL.FTZ R134, R89, R15 ;  /* 0x0000000f59867220 */ /* 0x000fe40000410000 */
[----:B------:R-:W-:-:S02]  /*c230*/  FADD.FTZ R131, R140, R131 ;  /* 0x000000838c837221 */ /* 0x000fc40000010000 */
[----:B------:R-:W-:Y:S02]  /*c240*/  FADD.FTZ R132, -R139, R132 ;  /* 0x000000848b847221 */ /* 0x000fe40000010100 */
[----:B------:R-:W-:Y:S02]  /*c250*/  FFMA.FTZ R143, R141, R136, R138 ;  /* 0x000000888d8f7223 */ /* 0x000fe4000001008a */
[----:B------:R-:W-:Y:S02]  /*c260*/  FMUL.FTZ R136, R88, R14 ;  /* 0x0000000e58887220 */ /* 0x000fe40000410000 */
[-C--:B------:R-:W-:Y:S02]  /*c270*/  FFMA.FTZ R133, R17, -R134.reuse, R179 ;  /* 0x8000008611857223 */ /* 0x080fe400000100b3 */
[----:B------:R-:W-:Y:S02]  /*c280*/  FFMA.FTZ R134, R16, -R134, R180 ;  /* 0x8000008610867223 */ /* 0x000fe400000100b4 */
[----:B------:R-:W-:-:S02]  /*c290*/  FMUL.FTZ R158, R89, R132 ;  /* 0x00000084599e7220 */ /* 0x000fc40000410000 */
[----:B------:R-:W-:Y:S02]  /*c2a0*/  FMUL.FTZ R160, R89, R131 ;  /* 0x0000008359a07220 */ /* 0x000fe40000410000 */
[-C--:B0-----:R-:W-:Y:S02]  /*c2b0*/  FFMA.FTZ R135, R13, -R136.reuse, R181 ;  /* 0x800000880d877223 */ /* 0x081fe400000100b5 */
[----:B------:R-:W-:Y:S02]  /*c2c0*/  FFMA.FTZ R136, R12, -R136, R125 ;  /* 0x800000880c887223 */ /* 0x000fe4000001007d */
[C---:B------:R-:W-:Y:S02]  /*c2d0*/  FMUL.FTZ R159, R88.reuse, R123 ;  /* 0x0000007b589f7220 */ /* 0x040fe40000410000 */
[----:B------:R-:W-:Y:S02]  /*c2e0*/  FMUL.FTZ R161, R88, R130 ;  /* 0x0000008258a17220 */ /* 0x000fe40000410000 */
[----:B------:R-:W-:-:S02]  /*c2f0*/  FMUL.FTZ R138, R134, R158 ;  /* 0x0000009e868a7220 */ /* 0x000fc40000410000 */
[-C--:B------:R-:W-:Y:S02]  /*c300*/  FMUL.FTZ R139, R134, R160.reuse ;  /* 0x000000a0868b7220 */ /* 0x080fe40000410000 */
[C---:B------:R-:W-:Y:S02]  /*c310*/  FMUL.FTZ R140, R136.reuse, R159 ;  /* 0x0000009f888c7220 */ /* 0x040fe40000410000 */
[----:B------:R-:W-:Y:S02]  /*c320*/  FMUL.FTZ R142, R136, R161 ;  /* 0x000000a1888e7220 */ /* 0x000fe40000410000 */
[C---:B------:R-:W-:Y:S02]  /*c330*/  FFMA.FTZ R138, R133.reuse, R160, R138 ;  /* 0x000000a0858a7223 */ /* 0x040fe4000001008a */
[----:B------:R-:W-:Y:S02]  /*c340*/  FFMA.FTZ R139, R133, R158, -R139 ;  /* 0x0000009e858b7223 */ /* 0x000fe4000001088b */
[----:B------:R-:W-:-:S02]  /*c350*/  FFMA.FTZ R157, R141, R236, -R157 ;  /* 0x000000ec8d9d7223 */ /* 0x000fc4000001089d */
[C---:B------:R-:W-:Y:S02]  /*c360*/  FFMA.FTZ R141, R135.reuse, R161, R140 ;  /* 0x000000a1878d7223 */ /* 0x040fe4000001008c */
[----:B------:R-:W-:Y:S02]  /*c370*/  FFMA.FTZ R142, R135, R159, -R142 ;  /* 0x0000009f878e7223 */ /* 0x000fe4000001088e */
[----:B------:R-:W-:Y:S02]  /*c380*/  FADD.FTZ R138, RZ, R138 ;  /* 0x0000008aff8a7221 */ /* 0x000fe40000010000 */
[----:B------:R-:W-:Y:S02]  /*c390*/  FADD.FTZ R139, RZ, R139 ;  /* 0x0000008bff8b7221 */ /* 0x000fe40000010000 */
[----:B------:R-:W-:Y:S02]  /*c3a0*/  FMUL.FTZ R140, R87, R11 ;  /* 0x0000000b578c7220 */ /* 0x000fe40000410000 */
[C---:B------:R-:W-:Y:S01]  /*c3b0*/  FMUL.FTZ R145, R137.reuse, R236 ;  /* 0x000000ec89917220 */ /* 0x040fe20000410000 */
[----:B------:R-:W-:Y:S01]  /*c3c0*/  LEA.HI.SX32 R236, R120, R120, 0x1b ;  /* 0x0000007878ec7211 */ /* 0x000fe200078fdaff */
[----:B------:R-:W-:-:S02]  /*c3d0*/  FFMA.FTZ R137, R137, R164, R143 ;  /* 0x000000a489897223 */ /* 0x000fc4000001008f */
[----:B------:R-:W-:Y:S01]  /*c3e0*/  FADD.FTZ R143, R138, R141 ;  /* 0x0000008d8a8f7221 */ /* 0x000fe20000010000 */
[----:B------:R0:W-:Y:S01]  /*c3f0*/  STS [R234.X4+0x10b4], R145 ;  /* 0x0010b491ea007388 */ /* 0x0001e20000004800 */
[----:B------:R-:W-:Y:S02]  /*c400*/  FADD.FTZ R142, R139, R142 ;  /* 0x0000008e8b8e7221 */ /* 0x000fe40000010000 */
[----:B------:R-:W-:Y:S02]  /*c410*/  FMUL.FTZ R141, R86, R8 ;  /* 0x00000008568d7220 */ /* 0x000fe40000410000 */
[----:B------:R-:W-:Y:S02]  /*c420*/  FFMA.FTZ R139, R10, -R140, R127 ;  /* 0x8000008c0a8b7223 */ /* 0x000fe4000001007f */
[----:B------:R-:W-:Y:S02]  /*c430*/  FMUL.FTZ R162, R87, R121 ;  /* 0x0000007957a27220 */ /* 0x000fe40000410000 */
[----:B------:R-:W-:-:S02]  /*c440*/  FFMA.FTZ R59, R83, R164, R59 ;  /* 0x000000a4533b7223 */ /* 0x000fc4000001003b */
[----:B------:R-:W-:Y:S02]  /*c450*/  FFMA.FTZ R138, R9, -R140, R126 ;  /* 0x8000008c098a7223 */ /* 0x000fe4000001007e */
[-C--:B------:R-:W-:Y:S02]  /*c460*/  FFMA.FTZ R140, R6, -R141.reuse, R128 ;  /* 0x8000008d068c7223 */ /* 0x080fe40000010080 */
[----:B------:R-:W-:Y:S02]  /*c470*/  FMUL.FTZ R164, R87, R122 ;  /* 0x0000007a57a47220 */ /* 0x000fe40000410000 */
[----:B0-----:R-:W-:Y:S02]  /*c480*/  FMUL.FTZ R145, R139, R162 ;  /* 0x000000a28b917220 */ /* 0x001fe40000410000 */
[----:B------:R-:W-:Y:S02]  /*c490*/  FFMA.FTZ R141, R7, -R141, R129 ;  /* 0x8000008d078d7223 */ /* 0x000fe40000010081 */
[----:B------:R-:W-:-:S02]  /*c4a0*/  FMUL.FTZ R163, R86, R69 ;  /* 0x0000004556a37220 */ /* 0x000fc40000410000 */
[----:B------:R-:W-:Y:S02]  /*c4b0*/  FADD.FTZ R44, R165, R44 ;  /* 0x0000002ca52c7221 */ /* 0x000fe40000010000 */
[----:B------:R-:W-:Y:S02]  /*c4c0*/  FMUL.FTZ R167, R139, R164 ;  /* 0x000000a48ba77220 */ /* 0x000fe40000410000 */
[----:B------:R-:W-:Y:S02]  /*c4d0*/  FMUL.FTZ R165, R86, R70 ;  /* 0x0000004656a57220 */ /* 0x000fe40000410000 */
[----:B------:R-:W-:Y:S02]  /*c4e0*/  FFMA.FTZ R144, R138, R164, R145 ;  /* 0x000000a48a907223 */ /* 0x000fe40000010091 */
[----:B------:R-:W-:Y:S02]  /*c4f0*/  FMUL.FTZ R145, R141, R163 ;  /* 0x000000a38d917220 */ /* 0x000fe40000410000 */
[----:B------:R-:W-:-:S02]  /*c500*/  FFMA.FTZ R55, R79, R166, R55 ;  /* 0x000000a64f377223 */ /* 0x000fc40000010037 */
[----:B------:R-:W-:Y:S02]  /*c510*/  FFMA.FTZ R167, R138, R162, -R167 ;  /* 0x000000a28aa77223 */ /* 0x000fe400000108a7 */
[-C--:B------:R-:W-:Y:S02]  /*c520*/  FMUL.FTZ R166, R141, R165.reuse ;  /* 0x000000a58da67220 */ /* 0x080fe40000410000 */
[----:B------:R-:W-:Y:S02]  /*c530*/  FADD.FTZ R143, R143, R144 ;  /* 0x000000908f8f7221 */ /* 0x000fe40000010000 */
[----:B------:R-:W-:Y:S02]  /*c540*/  FADD.FTZ R43, R168, R43 ;  /* 0x0000002ba82b7221 */ /* 0x000fe40000010000 */
[----:B------:R-:W-:Y:S02]  /*c550*/  FFMA.FTZ R144, R140, R165, R145 ;  /* 0x000000a58c907223 */ /* 0x000fe40000010091 */
[----:B------:R-:W-:-:S02]  /*c560*/  FMUL.FTZ R168, R85, R3 ;  /* 0x0000000355a87220 */ /* 0x000fc40000410000 */
[----:B------:R-:W-:Y:S02]  /*c570*/  FADD.FTZ R142, R142, R167 ;  /* 0x000000a78e8e7221 */ /* 0x000fe40000010000 */
[----:B------:R-:W-:Y:S02]  /*c580*/  FFMA.FTZ R145, R140, R163, -R166 ;  /* 0x000000a38c917223 */ /* 0x000fe400000108a6 */
[----:B------:R-:W-:Y:S02]  /*c590*/  FADD.FTZ R166, R143, R144 ;  /* 0x000000908fa67221 */ /* 0x000fe40000010000 */
[----:B------:R-:W-:Y:S02]  /*c5a0*/  FFMA.FTZ R143, R4, -R168, R211 ;  /* 0x800000a8048f7223 */ /* 0x000fe400000100d3 */
[----:B------:R-:W-:Y:S02]  /*c5b0*/  FMUL.FTZ R170, R85, R68 ;  /* 0x0000004455aa7220 */ /* 0x000fe40000410000 */
[----:B------:R-:W-:-:S02]  /*c5c0*/  FMUL.FTZ R169, R84, R0 ;  /* 0x0000000054a97220 */ /* 0x000fc40000410000 */
[----:B------:R-:W-:Y:S02]  /*c5d0*/  FADD.FTZ R167, R142, R145 ;  /* 0x000000918ea77221 */ /* 0x000fe40000010000 */
[----:B------:R-:W-:Y:S02]  /*c5e0*/  FFMA.FTZ R142, R5, -R168, R210 ;  /* 0x800000a8058e7223 */ /* 0x000fe400000100d2 */
[----:B------:R-:W-:Y:S02]  /*c5f0*/  FMUL.FTZ R172, R66, UR35 ;  /* 0x0000002342ac7c20 */ /* 0x000fe40008410000 */
[----:B------:R-:W-:Y:S02]  /*c600*/  FMUL.FTZ R168, R85, R67 ;  /* 0x0000004355a87220 */ /* 0x000fe40000410000 */
[----:B------:R-:W-:Y:S02]  /*c610*/  FMUL.FTZ R145, R143, R170 ;  /* 0x000000aa8f917220 */ /* 0x000fe40000410000 */
[----:B------:R-:W-:-:S02]  /*c620*/  FFMA.FTZ R173, R124, -R169, R213 ;  /* 0x800000a97cad7223 */ /* 0x000fc400000100d5 */
[----:B------:R-:W-:Y:S02]  /*c630*/  FMUL.FTZ R185, R84, R235 ;  /* 0x000000eb54b97220 */ /* 0x000fe40000410000 */
[----:B------:R-:W-:Y:S02]  /*c640*/  FADD.FTZ R42, R171, R42 ;  /* 0x0000002aab2a7221 */ /* 0x000fe40000010000 */
[----:B------:R-:W-:Y:S02]  /*c650*/  FFMA.FTZ R144, R2, -R169, R212 ;  /* 0x800000a902907223 */ /* 0x000fe400000100d4 */
[----:B------:R-:W-:Y:S02]  /*c660*/  FADD.FTZ R47, R186, R47 ;  /* 0x0000002fba2f7221 */ /* 0x000fe40000010000 */
[----:B------:R-:W-:Y:S02]  /*c670*/  FMUL.FTZ R171, R143, R168 ;  /* 0x000000a88fab7220 */ /* 0x000fe40000410000 */
[----:B------:R-:W-:-:S02]  /*c680*/  FFMA.FTZ R184, R235, UR34, -R172 ;  /* 0x00000022ebb87c23 */ /* 0x000fc400080108ac */
[----:B------:R-:W-:Y:S02]  /*c690*/  FFMA.FTZ R169, R142, R168, R145 ;  /* 0x000000a88ea97223 */ /* 0x000fe40000010091 */
[----:B------:R-:W-:Y:S02]  /*c6a0*/  FMUL.FTZ R183, R84, R66 ;  /* 0x0000004254b77220 */ /* 0x000fe40000410000 */
[C---:B------:R-:W-:Y:S02]  /*c6b0*/  FMUL.FTZ R186, R173.reuse, R185 ;  /* 0x000000b9adba7220 */ /* 0x040fe40000410000 */
[----:B------:R-:W-:Y:S01]  /*c6c0*/  FFMA.FTZ R172, R142, R170, -R171 ;  /* 0x000000aa8eac7223 */ /* 0x000fe200000108ab */
[----:B------:R-:W-:Y:S01]  /*c6d0*/  IADD3 R171, R120, 0x140, RZ ;  /* 0x0000014078ab7810 */ /* 0x000fe20007ffe0ff */
[----:B------:R-:W-:Y:S02]  /*c6e0*/  FMUL.FTZ R145, R173, R184 ;  /* 0x000000b8ad917220 */ /* 0x000fe40000410000 */
[----:B------:R-:W-:-:S02]  /*c6f0*/  FADD.FTZ R166, R166, R169 ;  /* 0x000000a9a6a67221 */ /* 0x000fc40000010000 */
[-C--:B------:R-:W-:Y:S02]  /*c700*/  FMUL.FTZ R173, R173, R183.reuse ;  /* 0x000000b7adad7220 */ /* 0x080fe40000410000 */
[C---:B------:R-:W-:Y:S02]  /*c710*/  FFMA.FTZ R169, R144.reuse, R183, R186 ;  /* 0x000000b790a97223 */ /* 0x040fe400000100ba */
[----:B------:R-:W-:Y:S02]  /*c720*/  FADD.FTZ R167, R167, R172 ;  /* 0x000000aca7a77221 */ /* 0x000fe40000010000 */
[----:B------:R-:W-:Y:S01]  /*c730*/  FFMA.FTZ R172, R144, R185, -R173 ;  /* 0x000000b990ac7223 */ /* 0x000fe200000108ad */
[----:B------:R-:W-:Y:S01]  /*c740*/  IADD3 R173, R120, 0x160, RZ ;  /* 0x0000016078ad7810 */ /* 0x000fe20007ffe0ff */
[----:B------:R-:W-:Y:S01]  /*c750*/  FADD.FTZ R169, R166, R169 ;  /* 0x000000a9a6a97221 */ /* 0x000fe20000010000 */
[----:B------:R-:W-:Y:S01]  /*c760*/  LEA.HI.SX32 R166, R191, R120, 0x1b ;  /* 0x00000078bfa67211 */ /* 0x000fe200078fdaff */
[----:B------:R-:W-:-:S02]  /*c770*/  FADD.FTZ R172, R167, R172 ;  /* 0x000000aca7ac7221 */ /* 0x000fc40000010000 */
[----:B------:R-:W-:Y:S02]  /*c780*/  FADD.FTZ R169, R169, R150 ;  /* 0x00000096a9a97221 */ /* 0x000fe40000010000 */
[----:B------:R-:W-:Y:S02]  /*c790*/  FADD.FTZ R172, R172, R157 ;  /* 0x0000009dacac7221 */ /* 0x000fe40000010000 */
[----:B------:R-:W-:Y:S01]  /*c7a0*/  FADD.FTZ R148, R169, R148 ;  /* 0x00000094a9947221 */ /* 0x000fe20000010000 */
[----:B------:R-:W-:Y:S01]  /*c7b0*/  IADD3 R169, R120, 0x120, RZ ;  /* 0x0000012078a97810 */ /* 0x000fe20007ffe0ff */
[----:B------:R-:W-:Y:S01]  /*c7c0*/  FADD.FTZ R149, R172, R149 ;  /* 0x00000095ac957221 */ /* 0x000fe20000010000 */
[-C--:B------:R-:W-:Y:S01]  /*c7d0*/  LEA.HI.SX32 R172, R203, R120.reuse, 0x1b ;  /* 0x00000078cbac7211 */ /* 0x080fe200078fdaff */
[----:B------:R-:W-:Y:S01]  /*c7e0*/  FADD.FTZ R155, R148, R155 ;  /* 0x0000009b949b7221 */ /* 0x000fe20000010000 */
[----:B------:R-:W-:Y:S01]  /*c7f0*/  LEA.HI.SX32 R148, R252, R120, 0x1b ;  /* 0x00000078fc947211 */ /* 0x000fe200078fdaff */
[----:B------:R-:W-:-:S02]  /*c800*/  FADD.FTZ R156, R149, R156 ;  /* 0x0000009c959c7221 */ /* 0x000fc40000010000 */
[----:B------:R-:W-:Y:S02]  /*c810*/  FADD.FTZ R154, R155, R154 ;  /* 0x0000009a9b9a7221 */ /* 0x000fe40000010000 */
[----:B------:R-:W-:Y:S02]  /*c820*/  FADD.FTZ R149, R156, R153 ;  /* 0x000000999c957221 */ /* 0x000fe40000010000 */
[----:B------:R-:W-:Y:S02]  /*c830*/  FADD.FTZ R151, R154, R151 ;  /* 0x000000979a977221 */ /* 0x000fe40000010000 */
[----:B------:R-:W-:Y:S01]  /*c840*/  FMUL.FTZ R157, R3, R170 ;  /* 0x000000aa039d7220 */ /* 0x000fe20000410000 */
[-C--:B------:R-:W-:Y:S01]  /*c850*/  LEA.HI.SX32 R170, R199, R120.reuse, 0x1b ;  /* 0x00000078c7aa7211 */ /* 0x080fe200078fdaff */
[----:B------:R-:W-:Y:S02]  /*c860*/  FADD.FTZ R149, R149, R152 ;  /* 0x0000009895957221 */ /* 0x000fe40000010000 */
[----:B------:R-:W-:Y:S01]  /*c870*/  FADD.FTZ R151, R151, R178 ;  /* 0x000000b297977221 */ /* 0x000fe20000010000 */
[----:B------:R0:W-:Y:S01]  /*c880*/  STS [R234.X4+0x10a4], R157 ;  /* 0x0010a49dea007388 */ /* 0x0001e20000004800 */
[----:B------:R-:W-:Y:S01]  /*c890*/  FADD.FTZ R182, R149, R182 ;  /* 0x000000b695b67221 */ /* 0x000fe20000010000 */
[----:B------:R-:W-:Y:S01]  /*c8a0*/  LEA.HI.SX32 R178, R241, R120, 0x1b ;  /* 0x00000078f1b27211 */ /* 0x000fe200078fdaff */
[----:B------:R-:W-:-:S02]  /*c8b0*/  FMUL.FTZ R183, R0, R183 ;  /* 0x000000b700b77220 */ /* 0x000fc40000410000 */
[----:B------:R-:W-:Y:S02]  /*c8c0*/  FMUL.FTZ R185, R0, R185 ;  /* 0x000000b900b97220 */ /* 0x000fe40000410000 */
[----:B------:R-:W-:Y:S01]  /*c8d0*/  FMUL.FTZ R167, R3, R168 ;  /* 0x000000a803a77220 */ /* 0x000fe20000410000 */
[----:B------:R1:W-:Y:S01]  /*c8e0*/  STS [R234.X4+0x10a8], R183 ;  /* 0x0010a8b7ea007388 */ /* 0x0003e20000004800 */
[C---:B------:R-:W-:Y:S01]  /*c8f0*/  FMUL.FTZ R165, R8.reuse, R165 ;  /* 0x000000a508a57220 */ /* 0x040fe20000410000 */
[-C--:B------:R-:W-:Y:S01]  /*c900*/  LEA.HI.SX32 R168, R195, R120.reuse, 0x1b ;  /* 0x00000078c3a87211 */ /* 0x080fe200078fdaff */
        /* <DEDUP_REMOVED lines=9> */
[----:B------:R1:W-:Y:S01]  /*c9a0*/  STS [R234.X4+0x1098], R165 ;  /* 0x001098a5ea007388 */ /* 0x0003e20000004800 */
[----:B------:R-:W-:Y:S01]  /*c9b0*/  FMUL.FTZ R159, R14, R159 ;  /* 0x0000009f0e9f7220 */ /* 0x000fe20000410000 */
[C---:B0-----:R-:W-:Y:S01]  /*c9c0*/  IADD3 R185, R120.reuse, 0x1e0, RZ ;  /* 0x000001e078b97810 */ /* 0x041fe20007ffe0ff */
[C---:B------:R-:W-:Y:S01]  /*c9d0*/  FMUL.FTZ R149, R15.reuse, R160 ;  /* 0x000000a00f957220 */ /* 0x040fe20000410000 */
[----:B------:R-:W-:Y:S01]  /*c9e0*/  STS [R234.X4+0x109c], R163 ;  /* 0x00109ca3ea007388 */ /* 0x000fe20000004800 */
[----:B------:R-:W-:Y:S01]  /*c9f0*/  FMUL.FTZ R151, R15, R158 ;  /* 0x0000009e0f977220 */ /* 0x000fe20000410000 */
[----:B--2---:R-:W-:Y:S01]  /*ca00*/  IADD3 R167, R120, 0x100, RZ ;  /* 0x0000010078a77810 */ /* 0x004fe20007ffe0ff */
[----:B------:R-:W-:Y:S01]  /*ca10*/  FADD.FTZ R157, R157, R174 ;  /* 0x000000ae9d9d7221 */ /* 0x000fe20000010000 */
[----:B------:R0:W-:Y:S01]  /*ca20*/  STS [R234.X4+0x1090], R153 ;  /* 0x00109099ea007388 */ /* 0x0001e20000004800 */
[----:B------:R-:W-:Y:S01]  /*ca30*/  FADD.FTZ R182, R182, R177 ;  /* 0x000000b1b6b67221 */ /* 0x000fe20000010000 */
[----:B-1----:R-:W-:Y:S01]  /*ca40*/  IADD3 R165, R120, 0xe0, RZ ;  /* 0x000000e078a57810 */ /* 0x002fe20007ffe0ff */
[----:B------:R-:W-:Y:S01]  /*ca50*/  FADD.FTZ R146, R157, R146 ;  /* 0x000000929d927221 */ /* 0x000fe20000010000 */
[----:B------:R1:W-:Y:S01]  /*ca60*/  STS [R234.X4+0x1094], R155 ;  /* 0x0010949bea007388 */ /* 0x0003e20000004800 */
[----:B------:R-:W-:Y:S01]  /*ca70*/  FADD.FTZ R182, R182, R175 ;  /* 0x000000afb6b67221 */ /* 0x000fe20000010000 */
[----:B------:R-:W-:Y:S01]  /*ca80*/  IADD3 R157, R120, 0x60, RZ ;  /* 0x00000060789d7810 */ /* 0x000fe20007ffe0ff */
[----:B------:R-:W-:Y:S01]  /*ca90*/  FADD.FTZ R46, R189, R46 ;  /* 0x0000002ebd2e7221 */ /* 0x000fe20000010000 */
[----:B------:R2:W-:Y:S01]  /*caa0*/  STS [R234.X4+0x1088], R161 ;  /* 0x001088a1ea007388 */ /* 0x0005e20000004800 */
[----:B------:R-:W-:Y:S01]  /*cab0*/  FFMA.FTZ R50, R74, R197, R50 ;  /* 0x000000c54a327223 */ /* 0x000fe20000010032 */
[----:B0-----:R-:W-:Y:S01]  /*cac0*/  IADD3 R153, R120, 0x20, RZ ;  /* 0x0000002078997810 */ /* 0x001fe20007ffe0ff */
[----:B------:R-:W-:Y:S01]  /*cad0*/  FFMA.FTZ R125, -R32, R125, -RZ ;  /* 0x0000007d207d7223 */ /* 0x000fe200000109ff */
[----:B------:R0:W-:Y:S01]  /*cae0*/  STS [R234.X4+0x108c], R159 ;  /* 0x00108c9fea007388 */ /* 0x0001e20000004800 */
[C---:B------:R-:W-:Y:S01]  /*caf0*/  IADD3 R163, R120.reuse, 0xc0, RZ ;  /* 0x000000c078a37810 */ /* 0x040fe20007ffe0ff */
[----:B------:R-:W-:Y:S01]  /*cb00*/  FFMA.FTZ R51, R75, R198, R51 ;  /* 0x000000c64b337223 */ /* 0x000fe20000010033 */
[C---:B-1----:R-:W-:Y:S01]  /*cb10*/  IADD3 R155, R120.reuse, 0x40, RZ ;  /* 0x00000040789b7810 */ /* 0x042fe20007ffe0ff */
[----:B------:R1:W-:Y:S01]  /*cb20*/  STS [R234.X4+0x1080], R149 ;  /* 0x00108095ea007388 */ /* 0x0003e20000004800 */
[C---:B------:R-:W-:Y:S01]  /*cb30*/  IADD3 R175, R120.reuse, 0x180, RZ ;  /* 0x0000018078af7810 */ /* 0x040fe20007ffe0ff */
[----:B------:R-:W-:Y:S01]  /*cb40*/  FFMA.FTZ R53, R77, R190, R53 ;  /* 0x000000be4d357223 */ /* 0x000fe20000010035 */
[C---:B--2---:R-:W-:Y:S01]  /*cb50*/  IADD3 R161, R120.reuse, 0x80, RZ ;  /* 0x0000008078a17810 */ /* 0x044fe20007ffe0ff */
[----:B------:R2:W-:Y:S01]  /*cb60*/  STS [R234.X4+0x1084], R151 ;  /* 0x00108497ea007388 */ /* 0x0005e20000004800 */
[----:B------:R-:W-:Y:S01]  /*cb70*/  IADD3 R177, R120, 0x1a0, RZ ;  /* 0x000001a078b17810 */ /* 0x000fe20007ffe0ff */
[----:B------:R-:W-:Y:S01]  /*cb80*/  FADD.FTZ R147, R182, R147 ;  /* 0x00000093b6937221 */ /* 0x000fe20000010000 */
[C---:B0-----:R-:W-:Y:S01]  /*cb90*/  IADD3 R159, R120.reuse, 0xa0, RZ ;  /* 0x000000a0789f7810 */ /* 0x041fe20007ffe0ff */
[----:B------:R-:W-:Y:S01]  /*cba0*/  BAR.SYNC.DEFER_BLOCKING 0x0 ;  /* 0x0000000000007b1d */ /* 0x000fe20000010000 */
[C---:B------:R-:W-:Y:S01]  /*cbb0*/  IADD3 R189, R120.reuse, 0x240, RZ ;  /* 0x0000024078bd7810 */ /* 0x040fe20007ffe0ff */
[----:B------:R-:W-:Y:S01]  /*cbc0*/  FFMA.FTZ R238, -R33, R180, -RZ ;  /* 0x000000b421ee7223 */ /* 0x000fe200000109ff */
[----:B------:R-:W-:Y:S01]  /*cbd0*/  IADD3 R197, R120, 0x2c0, RZ ;  /* 0x000002c078c57810 */ /* 0x000fe20007ffe0ff */
[----:B------:R-:W-:Y:S01]  /*cbe0*/  FMUL.FTZ R240, R32, R181 ;  /* 0x000000b520f07220 */ /* 0x000fe20000410000 */
[-C--:B-1----:R-:W-:Y:S01]  /*cbf0*/  LEA.HI.SX32 R149, R153, R120.reuse, 0x1b ;  /* 0x0000007899957211 */ /* 0x082fe200078fdaff */
[----:B------:R-:W-:Y:S01]  /*cc00*/  FFMA.FTZ R211, -R29, R211, -RZ ;  /* 0x000000d31dd37223 */ /* 0x000fe200000109ff */
[-C--:B------:R-:W-:Y:S01]  /*cc10*/  LEA.HI.SX32 R150, R155, R120.reuse, 0x1b ;  /* 0x000000789b967211 */ /* 0x080fe200078fdaff */
[----:B------:R-:W-:Y:S01]  /*cc20*/  FFMA.FTZ R213, -R28, R213, -RZ ;  /* 0x000000d51cd57223 */ /* 0x000fe200000109ff */
[-C--:B--2---:R-:W-:Y:S01]  /*cc30*/  LEA.HI.SX32 R151, R157, R120.reuse, 0x1b ;  /* 0x000000789d977211 */ /* 0x084fe200078fdaff */
[----:B------:R-:W-:Y:S01]  /*cc40*/  FFMA.FTZ R127, -R31, R127, -RZ ;  /* 0x0000007f1f7f7223 */ /* 0x000fe200000109ff */
[-C--:B------:R-:W-:Y:S01]  /*cc50*/  LEA.HI.SX32 R152, R161, R120.reuse, 0x1b ;  /* 0x00000078a1987211 */ /* 0x080fe200078fdaff */
[----:B------:R-:W-:Y:S01]  /*cc60*/  FFMA.FTZ R129, -R30, R129, -RZ ;  /* 0x000000811e817223 */ /* 0x000fe200000109ff */
[-C--:B------:R-:W-:Y:S01]  /*cc70*/  LEA.HI.SX32 R153, R159, R120.reuse, 0x1b ;  /* 0x000000789f997211 */ /* 0x080fe200078fdaff */
[----:B------:R-:W-:Y:S01]  /*cc80*/  FFMA.FTZ R219, -R25, R219, -RZ ;  /* 0x000000db19db7223 */ /* 0x000fe200000109ff */
[-C--:B------:R-:W-:Y:S01]  /*cc90*/  LEA.HI.SX32 R154, R163, R120.reuse, 0x1b ;  /* 0x00000078a39a7211 */ /* 0x080fe200078fdaff */
[----:B------:R-:W-:Y:S01]  /*cca0*/  FFMA.FTZ R217, -R26, R217, -RZ ;  /* 0x000000d91ad97223 */ /* 0x000fe200000109ff */
[-C--:B------:R-:W-:Y:S01]  /*ccb0*/  LEA.HI.SX32 R155, R165, R120.reuse, 0x1b ;  /* 0x00000078a59b7211 */ /* 0x080fe200078fdaff */
[----:B------:R-:W-:Y:S01]  /*ccc0*/  FFMA.FTZ R221, -R24, R221, -RZ ;  /* 0x000000dd18dd7223 */ /* 0x000fe200000109ff */
        /* <DEDUP_REMOVED lines=34> */
[----:B------:R-:W0:Y:S01]  /*cef0*/  LDS R186, [R156.X4+0x1480] ;  /* 0x001480009cba7984 */ /* 0x000e220000004800 */
[----:B------:R-:W-:-:S02]  /*cf00*/  FFMA.FTZ R233, -R18, R233, -RZ ;  /* 0x000000e912e97223 */ /* 0x000fc400000109ff */
[----:B------:R-:W-:Y:S01]  /*cf10*/  FMUL.FTZ R212, R130, UR35 ;  /* 0x0000002382d47c20 */ /* 0x000fe20008410000 */
[----:B------:R-:W0:Y:S03]  /*cf20*/  LDS R179, [R149.X4+0x1100] ;  /* 0x0011000095b37984 */ /* 0x000e260000004800 */
        /* <DEDUP_REMOVED lines=33> */
[----:B------:R-:W-:Y:S02]  /*d140*/  FMUL.FTZ R220, R70, UR35 ;  /* 0x0000002346dc7c20 */ /* 0x000fe40008410000 */
[----:B-----5:R-:W-:Y:S01]  /*d150*/  FMUL.FTZ R213, R22, R224 ;  /* 0x000000e016d57220 */ /* 0x020fe20000410000 */
[----:B------:R5:W-:Y:S01]  /*d160*/  STS [R234.X4+0x211c], R129 ;  /* 0x00211c81ea007388 */ /* 0x000be20000004800 */
[----:B------:R-:W-:Y:S02]  /*d170*/  FFMA.FTZ R220, R69, UR34, -R220 ;  /* 0x0000002245dc7c23 */ /* 0x000fe400080108dc */
[----:B-1----:R-:W-:Y:S01]  /*d180*/  FMUL.FTZ R125, R23, R222 ;  /* 0x000000de177d7220 */ /* 0x002fe20000410000 */
[----:B------:R1:W-:Y:S01]  /*d190*/  STS [R234.X4+0x2148], R211 ;  /* 0x002148d3ea007388 */ /* 0x0003e20000004800 */
[----:B------:R-:W-:Y:S02]  /*d1a0*/  FMUL.FTZ R222, R122, UR35 ;  /* 0x000000237ade7c20 */ /* 0x000fe40008410000 */
[----:B--2---:R-:W-:Y:S01]  /*d1b0*/  FMUL.FTZ R127, R26, R216 ;  /* 0x000000d81a7f7220 */ /* 0x004fe20000410000 */
[----:B------:R2:W-:Y:S01]  /*d1c0*/  STS [R234.X4+0x2150], R125 ;  /* 0x0021507dea007388 */ /* 0x0005e20000004800 */
[----:B------:R-:W-:-:S02]  /*d1d0*/  FMUL.FTZ R216, R124, R235 ;  /* 0x000000eb7cd87220 */ /* 0x000fc40000410000 */
[----:B-----5:R-:W-:Y:S01]  /*d1e0*/  FMUL.FTZ R129, R25, R218 ;  /* 0x000000da19817220 */ /* 0x020fe20000410000 */
[----:B------:R5:W-:Y:S01]  /*d1f0*/  STS [R234.X4+0x2158], R213 ;  /* 0x002158d5ea007388 */ /* 0x000be20000004800 */
[----:B------:R-:W-:Y:S02]  /*d200*/  FMUL.FTZ R124, R68, UR35 ;  /* 0x00000023447c7c20 */ /* 0x000fe40008410000 */
[----:B-1----:R-:W-:Y:S01]  /*d210*/  FMUL.FTZ R211, R19, R230 ;  /* 0x000000e613d37220 */ /* 0x002fe20000410000 */
[----:B------:R1:W-:Y:S01]  /*d220*/  STS [R234.X4+0x2138], R127 ;  /* 0x0021387fea007388 */ /* 0x0003e20000004800 */
[----:B------:R-:W-:Y:S01]  /*d230*/  FFMA.FTZ R222, R121, UR34, -R222 ;  /* 0x0000002279de7c23 */ /* 0x000fe200080108de */
[----:B--2---:R-:W-:Y:S02]  /*d240*/  MOV R125, UR28 ;  /* 0x0000001c007d7c02 */ /* 0x004fe40008000f00 */
[----:B------:R2:W-:Y:S02]  /*d250*/  STS [R234.X4+0x2140], R129 ;  /* 0x00214081ea007388 */ /* 0x0005e40000004800 */
[----:B------:R-:W-:Y:S01]  /*d260*/  LEA R210, R125, -R120, 0x1 ;  /* 0x800000787dd27211 */ /* 0x000fe200078e08ff */
[----:B-----5:R-:W-:Y:S01]  /*d270*/  FMUL.FTZ R213, R18, R232 ;  /* 0x000000e812d57220 */ /* 0x020fe20000410000 */
[----:B------:R5:W-:Y:S01]  /*d280*/  STS [R234.X4+0x2144], R219 ;  /* 0x002144dbea007388 */ /* 0x000be20000004800 */
[----:B------:R-:W-:Y:S01]  /*d290*/  FMUL.FTZ R125, R67, UR35 ;  /* 0x00000023437d7c20 */ /* 0x000fe20008410000 */
[----:B------:R-:W-:Y:S01]  /*d2a0*/  ISETP.GE.AND P0, PT, R210, 0x1, PT ;  /* 0x00000001d200780c */ /* 0x000fe20003f06270 */
[----:B-1----:R-:W-:Y:S01]  /*d2b0*/  FMUL.FTZ R127, R21, R226 ;  /* 0x000000e2157f7220 */ /* 0x002fe20000410000 */
[----:B------:R1:W-:Y:S01]  /*d2c0*/  STS [R234.X4+0x213c], R217 ;  /* 0x00213cd9ea007388 */ /* 0x0003e20000004800 */
[----:B------:R-:W-:-:S02]  /*d2d0*/  FFMA.FTZ R218, R68, UR34, -R125 ;  /* 0x0000002244da7c23 */ /* 0x000fc4000801087d */
[----:B--2---:R-:W-:Y:S01]  /*d2e0*/  FMUL.FTZ R129, R20, R228 ;  /* 0x000000e414817220 */ /* 0x004fe20000410000 */
[----:B------:R2:W-:Y:S01]  /*d2f0*/  STS [R234.X4+0x214c], R221 ;  /* 0x00214cddea007388 */ /* 0x0005e20000004800 */
[----:B------:R-:W-:Y:S02]  /*d300*/  FMUL.FTZ R125, R131, UR35 ;  /* 0x00000023837d7c20 */ /* 0x000fe40008410000 */
[----:B-----5:R-:W-:Y:S01]  /*d310*/  FFMA.FTZ R219, R67, UR34, R124 ;  /* 0x0000002243db7c23 */ /* 0x020fe2000801007c */
[----:B------:R5:W-:Y:S01]  /*d320*/  STS [R234.X4+0x2170], R211 ;  /* 0x002170d3ea007388 */ /* 0x000be20000004800 */
[C---:B------:R-:W-:Y:S02]  /*d330*/  FMUL.FTZ R124, R132.reuse, UR35 ;  /* 0x00000023847c7c20 */ /* 0x040fe40008410000 */
[----:B-1----:R-:W-:Y:S01]  /*d340*/  FMUL.FTZ R217, R235, UR35 ;  /* 0x00000023ebd97c20 */ /* 0x002fe20008410000 */
[----:B------:R1:W-:Y:S01]  /*d350*/  STS [R234.X4+0x2178], R213 ;  /* 0x002178d5ea007388 */ /* 0x0003e20000004800 */
[----:B------:R-:W-:-:S02]  /*d360*/  FFMA.FTZ R214, R132, UR34, -R125 ;  /* 0x0000002284d67c23 */ /* 0x000fc4000801087d */
[----:B--2---:R-:W-:Y:S01]  /*d370*/  FMUL.FTZ R221, R69, UR35 ;  /* 0x0000002345dd7c20 */ /* 0x004fe20008410000 */
[----:B------:R-:W-:Y:S01]  /*d380*/  STS [R234.X4+0x2104], R238 ;  /* 0x002104eeea007388 */ /* 0x000fe20000004800 */
[----:B------:R-:W-:Y:S02]  /*d390*/  FFMA.FTZ R217, R66, UR34, R217 ;  /* 0x0000002242d97c23 */ /* 0x000fe400080100d9 */
[----:B-----5:R-:W-:Y:S01]  /*d3a0*/  FMUL.FTZ R211, R121, UR35 ;  /* 0x0000002379d37c20 */ /* 0x020fe20008410000 */
[----:B------:R-:W-:Y:S01]  /*d3b0*/  STS [R234.X4+0x2108], R240 ;  /* 0x002108f0ea007388 */ /* 0x000fe20000004800 */
[----:B------:R-:W-:Y:S02]  /*d3c0*/  FFMA.FTZ R221, R70, UR34, R221 ;  /* 0x0000002246dd7c23 */ /* 0x000fe400080100dd */
[----:B-1----:R-:W-:Y:S01]  /*d3d0*/  FMUL.FTZ R213, R123, UR35 ;  /* 0x000000237bd57c20 */ /* 0x002fe20008410000 */
[----:B------:R-:W-:Y:S01]  /*d3e0*/  STS [R234.X4+0x2110], R241 ;  /* 0x002110f1ea007388 */ /* 0x000fe20000004800 */
[----:B------:R-:W-:-:S02]  /*d3f0*/  FFMA.FTZ R211, R122, UR34, R211 ;  /* 0x000000227ad37c23 */ /* 0x000fc400080100d3 */
[----:B------:R-:W-:Y:S01]  /*d400*/  FFMA.FTZ R213, R130, UR34, R213 ;  /* 0x0000002282d57c23 */ /* 0x000fe200080100d5 */
        /* <DEDUP_REMOVED lines=15> */
[----:B0-234-:R-:W-:Y:S01]  /*d500*/  ULDC.64 UR32, c[0x0][0x298] ;  /* 0x0000a60000207ab9 */ /* 0x01dfe20000000a00 */
[----:B------:R-:W-:Y:S01]  /*d510*/  MOV R129, UR7 ;  /* 0x0000000700817c02 */ /* 0x000fe20008000f00 */
[----:B------:R-:W-:Y:S01]  /*d520*/  ULDC.64 UR34, c[0x0][0x2a0] ;  /* 0x0000a80000227ab9 */ /* 0x000fe20000000a00 */
[----:B------:R-:W0:Y:S01]  /*d530*/  LDS R223, [R236.X4+0x2100] ;  /* 0x00210000ecdf7984 */ /* 0x000e220000004800 */
[----:B------:R-:W-:-:S02]  /*d540*/  USHF.R.U64 UR41, UR32, 0x1, UR33 ;  /* 0x0000000120297899 */ /* 0x000fc40008001221 */
[----:B------:R-:W-:Y:S02]  /*d550*/  UIMAD UR32, UR15, UR34, URZ ;  /* 0x000000220f2072a4 */ /* 0x000fe4000f8e023f */
[----:B------:R-:W-:Y:S02]  /*d560*/  UIMAD.WIDE.U32 UR46, UR14, UR34, URZ ;  /* 0x000000220e2e72a5 */ /* 0x000fe4000f8e003f */
[----:B------:R-:W-:Y:S02]  /*d570*/  ULEA UR34, UR26, 0xfffffc00, 0xa ;  /* 0xfffffc001a227891 */ /* 0x000fe4000f8e503f */
[----:B------:R-:W-:Y:S02]  /*d580*/  USHF.R.U32.HI UR48, URZ, 0x1, UR33 ;  /* 0x000000013f307899 */ /* 0x000fe40008011621 */
[----:B------:R-:W-:Y:S02]  /*d590*/  UIMAD UR35, UR14, UR35, UR32 ;  /* 0x000000230e2372a4 */ /* 0x000fe4000f8e0220 */
[----:B------:R-:W-:Y:S01]  /*d5a0*/  UIMAD UR48, UR48, UR12, URZ ;  /* 0x0000000c303072a4 */ /* 0x000fe2000f8e023f */
[----:B------:R-:W-:Y:S01]  /*d5b0*/  IADD3 R126, P0, R120, UR34, RZ ;  /* 0x00000022787e7c10 */ /* 0x000fe2000ff1e0ff */
[----:B------:R-:W-:Y:S01]  /*d5c0*/  ULDC.64 UR32, c[0x0][0x2b0] ;  /* 0x0000ac0000207ab9 */ /* 0x000fe20000000a00 */
[----:B------:R-:W-:Y:S01]  /*d5d0*/  MOV R124, UR34 ;  /* 0x00000022007c7c02 */ /* 0x000fe20008000f00 */
[----:B------:R-:W-:-:S02]  /*d5e0*/  UIMAD UR32, UR40, UR32, URZ ;  /* 0x00000020282072a4 */ /* 0x000fc4000f8e023f */
[----:B------:R-:W-:Y:S01]  /*d5f0*/  UIADD3 UR47, UR47, UR35, URZ ;  /* 0x000000232f2f7290 */ /* 0x000fe2000fffe03f */
[----:B------:R-:W-:Y:S01]  /*d600*/  LEA.HI.X.SX32 R127, R124, RZ, 0x1, P0 ;  /* 0x000000ff7c7f7211 */ /* 0x000fe200000f0eff */
[----:B------:R-:W-:Y:S02]  /*d610*/  UIMAD UR34, UR13, UR41, UR48 ;  /* 0x000000290d2272a4 */ /* 0x000fe4000f8e0230 */
[----:B------:R-:W-:Y:S02]  /*d620*/  UIMAD.WIDE.U32 UR46, UR12, UR41, UR46 ;  /* 0x000000290c2e72a5 */ /* 0x000fe4000f8e002e */
[----:B------:R-:W-:Y:S01]  /*d630*/  UIMAD UR35, UR7, UR33, UR32 ;  /* 0x00000021072372a4 */ /* 0x000fe2000f8e0220 */
[----:B------:R-:W-:Y:S01]  /*d640*/  IMAD.WIDE.U32 R128, R129, c[0x0][0x2b0], R126 ;  /* 0x0000ac0081807a25 */ /* 0x000fe200078e007e */
[----:B------:R-:W-:Y:S02]  /*d650*/  UIADD3 UR34, UR47, UR34, URZ ;  /* 0x000000222f227290 */ /* 0x000fe4000fffe03f */
[----:B------:R-:W-:-:S02]  /*d660*/  ULDC.64 UR32, c[0x0][0x318] ;  /* 0x0000c60000207ab9 */ /* 0x000fc40000000a00 */
[----:B------:R-:W-:Y:S01]  /*d670*/  ULEA UR32, UP0, UR46, UR32, 0x3 ;  /* 0x000000202e207291 */ /* 0x000fe2000f80183f */
[----:B------:R-:W-:Y:S02]  /*d680*/  IADD3 R125, R129, UR35, RZ ;  /* 0x00000023817d7c10 */ /* 0x000fe4000fffe0ff */
[----:B------:R-:W-:Y:S01]  /*d690*/  MOV R129, UR7 ;  /* 0x0000000700817c02 */ /* 0x000fe20008000f00 */
[----:B------:R-:W-:Y:S02]  /*d6a0*/  ULEA.HI.X UR33, UR46, UR33, UR34, 0x3, UP0 ;  /* 0x000000212e217291 */ /* 0x000fe400080f1c22 */
[C---:B------:R-:W-:Y:S01]  /*d6b0*/  LEA R124, P0, R128.reuse, UR32, 0x2 ;  /* 0x00000020807c7c11 */ /* 0x040fe2000f8010ff */
[----:B------:R-:W-:Y:S01]  /*d6c0*/  ULDC.64 UR34, c[0x0][0x2c0] ;  /* 0x0000b00000227ab9 */ /* 0x000fe20000000a00 */
[----:B------:R-:W-:Y:S01]  /*d6d0*/  IMAD.WIDE.U32 R126, R129, c[0x0][0x2d0], R126 ;  /* 0x0000b400817e7a25 */ /* 0x000fe200078e007e */
[----:B------:R-:W-:Y:S01]  /*d6e0*/  UIMAD UR41, UR15, UR34, URZ ;  /* 0x000000220f2972a4 */ /* 0x000fe2000f8e023f */
[----:B------:R-:W-:Y:S01]  /*d6f0*/  LEA.HI.X R125, R128, UR33, R125, 0x2, P0 ;  /* 0x00000021807d7c11 */ /* 0x000fe200080f147d */
[----:B------:R-:W-:-:S02]  /*d700*/  ULDC.64 UR32, c[0x0][0x2b8] ;  /* 0x0000ae0000207ab9 */ /* 0x000fc40000000a00 */
[----:B------:R-:W-:Y:S02]  /*d710*/  UIMAD.WIDE.U32 UR46, UR14, UR34, URZ ;  /* 0x000000220e2e72a5 */ /* 0x000fe4000f8e003f */
[----:B------:R-:W-:Y:S01]  /*d720*/  UIMAD UR35, UR14, UR35, UR41 ;  /* 0x000000230e2372a4 */ /* 0x000fe2000f8e0229 */
[----:B------:R1:W-:Y:S01]  /*d730*/  RED.E.ADD.F32.FTZ.RN.STRONG.GPU [R124.64], R237 ;  /* 0x000000ed7c00798e */ /* 0x0003e2000c10e7aa */
[----:B------:R-:W-:Y:S02]  /*d740*/  USHF.R.U32.HI UR48, URZ, 0x1, UR33 ;  /* 0x000000013f307899 */ /* 0x000fe40008011621 */
[----:B------:R-:W-:Y:S02]  /*d750*/  USHF.R.U64 UR41, UR32, 0x1, UR33 ;  /* 0x0000000120297899 */ /* 0x000fe40008001221 */
[----:B------:R-:W-:Y:S02]  /*d760*/  UIMAD UR48, UR48, UR12, URZ ;  /* 0x0000000c303072a4 */ /* 0x000fe4000f8e023f */
[----:B------:R-:W-:-:S02]  /*d770*/  ULDC.64 UR32, c[0x0][0x2d0] ;  /* 0x0000b40000207ab9 */ /* 0x000fc40000000a00 */
[----:B------:R-:W-:Y:S02]  /*d780*/  UIMAD UR32, UR40, UR32, URZ ;  /* 0x00000020282072a4 */ /* 0x000fe4000f8e023f */
[----:B------:R-:W-:Y:S02]  /*d790*/  UIADD3 UR35, UR47, UR35, URZ ;  /* 0x000000232f237290 */ /* 0x000fe4000fffe03f */
[----:B------:R-:W-:Y:S02]  /*d7a0*/  UMOV UR34, UR46 ;  /* 0x0000002e00227c82 */ /* 0x000fe40008000000 */
[----:B------:R-:W-:Y:S02]  /*d7b0*/  UIMAD UR48, UR13, UR41, UR48 ;  /* 0x000000290d3072a4 */ /* 0x000fe4000f8e0230 */
[----:B------:R-:W-:Y:S02]  /*d7c0*/  UIMAD.WIDE.U32 UR34, UR12, UR41, UR34 ;  /* 0x000000290c2272a5 */ /* 0x000fe4000f8e0022 */
[----:B------:R-:W-:-:S02]  /*d7d0*/  UIMAD UR41, UR7, UR33, UR32 ;  /* 0x00000021072972a4 */ /* 0x000fc4000f8e0220 */
[----:B------:R-:W-:Y:S02]  /*d7e0*/  UIADD3 UR35, UR35, UR48, URZ ;  /* 0x0000003023237290 */ /* 0x000fe4000fffe03f */
[----:B------:R-:W-:Y:S02]  /*d7f0*/  ULDC.64 UR32, c[0x0][0x320] ;  /* 0x0000c80000207ab9 */ /* 0x000fe40000000a00 */
[----:B------:R-:W-:Y:S01]  /*d800*/  ULEA UR32, UP0, UR34, UR32, 0x3 ;  /* 0x0000002022207291 */ /* 0x000fe2000f80183f */
[----:B------:R-:W-:-:S03]  /*d810*/  IADD3 R127, R127, UR41, RZ ;  /* 0x000000297f7f7c10 */ /* 0x000fc6000fffe0ff */
[----:B------:R-:W-:Y:S02]  /*d820*/  ULEA.HI.X UR33, UR34, UR33, UR35, 0x3, UP0 ;  /* 0x0000002122217291 */ /* 0x000fe400080f1c23 */
[----:B------:R-:W-:-:S04]  /*d830*/  LEA R128, P0, R126, UR32, 0x2 ;  /* 0x000000207e807c11 */ /* 0x000fc8000f8010ff */
[----:B------:R-:W-:-:S05]  /*d840*/  LEA.HI.X R129, R126, UR33, R127, 0x2, P0 ;  /* 0x000000217e817c11 */ /* 0x000fca00080f147f */
[----:B0-----:R1:W-:Y:S04]  /*d850*/  RED.E.ADD.F32.FTZ.RN.STRONG.GPU [R128.64], R223 ;  /* 0x000000df8000798e */ /* 0x0013e8000c10e7aa */
.L_x_9301:
[----:B0-234-:R-:W-:Y:S05]  /*d860*/  BSYNC B0 ;  /* 0x0000000000007941 */ /* 0x01dfea0003800000 */
.L_x_9300:
        /* <DEDUP_REMOVED lines=35> */
[C---:B-1----:R-:W-:Y:S01]  /*daa0*/  IADD3 R124, P0, R126.reuse, UR48, RZ ;  /* 0x000000307e7c7c10 */ /* 0x042fe2000ff1e0ff */
        /* <DEDUP_REMOVED lines=31> */
.L_x_9303:
[----:B0-----:R-:W-:Y:S05]  /*dca0*/  BSYNC B0 ;  /* 0x0000000000007941 */ /* 0x001fea0003800000 */
.L_x_9302:
[----:B------:R0:W1:Y:S01]  /*dcb0*/  LDS R129, [R150.X4+0x2200] ;  /* 0x0022000096817984 */ /* 0x0000620000004800 */
[----:B------:R-:W-:Y:S01]  /*dcc0*/  BSSY B0, `(.L_x_9304) ;  /* 0x0000004000007945 */ /* 0x000fe20003800000 */
[----:B------:R-:W-:Y:S05]  /*dcd0*/  @!P1 BRA `(.L_x_9305) ;  /* 0x0000002000009947 */ /* 0x000fea0003800000 */
[----:B------:R2:W-:Y:S04]  /*dce0*/  RED.E.ADD.F32.FTZ.RN.STRONG.GPU [R124.64+-0xf00], R180 ;  /* 0xfff100b47c00798e */ /* 0x0005e8000c10e7aa */
[----:B-1----:R2:W-:Y:S02]  /*dcf0*/  RED.E.ADD.F32.FTZ.RN.STRONG.GPU [R126.64+-0xf00], R129 ;  /* 0xfff100817e00798e */ /* 0x0025e4000c10e7aa */
.L_x_9305:
[----:B------:R-:W-:Y:S05]  /*dd00*/  BSYNC B0 ;  /* 0x0000000000007941 */ /* 0x000fea0003800000 */
.L_x_9304:
[----:B------:R-:W3:Y:S01]  /*dd10*/  LDS R151, [R151.X4+0x2280] ;  /* 0x0022800097977984 */ /* 0x000ee20000004800 */
[----:B------:R-:W-:Y:S01]  /*dd20*/  BSSY B0, `(.L_x_9306) ;  /* 0x0000004000007945 */ /* 0x000fe20003800000 */
[----:B------:R-:W-:Y:S05]  /*dd30*/  @!P2 BRA `(.L_x_9307) ;  /* 0x000000200000a947 */ /* 0x000fea0003800000 */
[----:B------:R4:W-:Y:S04]  /*dd40*/  RED.E.ADD.F32.FTZ.RN.STRONG.GPU [R124.64+-0xe80], R181 ;  /* 0xfff180b57c00798e */ /* 0x0009e8000c10e7aa */
[----:B---3--:R4:W-:Y:S02]  /*dd50*/  RED.E.ADD.F32.FTZ.RN.STRONG.GPU [R126.64+-0xe80], R151 ;  /* 0xfff180977e00798e */ /* 0x0089e4000c10e7aa */
.L_x_9307:
[----:B------:R-:W-:Y:S05]  /*dd60*/  BSYNC B0 ;  /* 0x0000000000007941 */ /* 0x000fea0003800000 */
.L_x_9306:
        /* <DEDUP_REMOVED lines=12> */
.L_x_9309:
[----:B-1----:R-:W-:Y:S05]  /*de30*/  BSYNC B0 ;  /* 0x0000000000007941 */ /* 0x002fea0003800000 */
.L_x_9308:
[----:B------:R-:W1:Y:S01]  /*de40*/  LDS R153, [R153.X4+0x2380] ;  /* 0x0023800099997984 */ /* 0x000e620000004800 */
[----:B------:R-:W-:Y:S01]  /*de50*/  BSSY B0, `(.L_x_9310) ;  /* 0x0000004000007945 */ /* 0x000fe20003800000 */
[----:B------:R-:W-:Y:S05]  /*de60*/  @!P0 BRA `(.L_x_9311) ;  /* 0x0000002000008947 */ /* 0x000fea0003800000 */
[----:B------:R0:W-:Y:S04]  /*de70*/  RED.E.ADD.F32.FTZ.RN.STRONG.GPU [R124.64+-0xd80], R183 ;  /* 0xfff280b77c00798e */ /* 0x0001e8000c10e7aa */
[----:B-1----:R0:W-:Y:S02]  /*de80*/  RED.E.ADD.F32.FTZ.RN.STRONG.GPU [R126.64+-0xd80], R153 ;  /* 0xfff280997e00798e */ /* 0x0021e4000c10e7aa */
.L_x_9311:
[----:B------:R-:W-:Y:S05]  /*de90*/  BSYNC B0 ;  /* 0x0000000000007941 */ /* 0x000fea0003800000 */
.L_x_9310:
[----:B--2---:R2:W0:Y:S01]  /*dea0*/  LDS R129, [R154.X4+0x2400] ;  /* 0x002400009a817984 */ /* 0x0044220000004800 */
[----:B------:R-:W-:Y:S01]  /*deb0*/  BSSY B0, `(.L_x_9312) ;  /* 0x0000004000007945 */ /* 0x000fe20003800000 */
[----:B------:R-:W-:Y:S05]  /*dec0*/  @!P1 BRA `(.L_x_9313) ;  /* 0x0000002000009947 */ /* 0x000fea0003800000 */
[----:B------:R2:W-:Y:S04]  /*ded0*/  RED.E.ADD.F32.FTZ.RN.STRONG.GPU [R124.64+-0xd00], R184 ;  /* 0xfff300b87c00798e */ /* 0x0005e8000c10e7aa */
[----:B0-----:R2:W-:Y:S02]  /*dee0*/  RED.E.ADD.F32.FTZ.RN.STRONG.GPU [R126.64+-0xd00], R129 ;  /* 0xfff300817e00798e */ /* 0x0015e4000c10e7aa */
.L_x_9313:
[----:B------:R-:W-:Y:S05]  /*def0*/  BSYNC B0 ;  /* 0x0000000000007941 */ /* 0x000fea0003800000 */
.L_x_9312:
[----:B------:R-:W2:Y:S01]  /*df00*/  LDS R155, [R155.X4+0x2480] ;  /* 0x002480009b9b7984 */ /* 0x000ea20000004800 */
[----:B------:R-:W-:Y:S01]  /*df10*/  BSSY B0, `(.L_x_9314) ;  /* 0x0000004000007945 */ /* 0x000fe20003800000 */
[----:B------:R-:W-:Y:S05]  /*df20*/  @!P2 BRA `(.L_x_9315) ;  /* 0x000000200000a947 */ /* 0x000fea0003800000 */
[----:B------:R4:W-:Y:S04]  /*df30*/  RED.E.ADD.F32.FTZ.RN.STRONG.GPU [R124.64+-0xc80], R185 ;  /* 0xfff380b97c00798e */ /* 0x0009e8000c10e7aa */
[----:B--2---:R4:W-:Y:S02]  /*df40*/  RED.E.ADD.F32.FTZ.RN.STRONG.GPU [R126.64+-0xc80], R155 ;  /* 0xfff3809b7e00798e */ /* 0x0049e4000c10e7aa */
.L_x_9315:
[----:B------:R-:W-:Y:S05]  /*df50*/  BSYNC B0 ;  /* 0x0000000000007941 */ /* 0x000fea0003800000 */
.L_x_9314:
[----:B0-2---:R0:W2:Y:S01]  /*df60*/  LDS R129, [R156.X4+0x2500] ;  /* 0x002500009c817984 */ /* 0x0050a20000004800 */
[----:B------:R-:W-:Y:S01]  /*df70*/  BSSY B0, `(.L_x_9316) ;  /* 0x0000004000007945 */ /* 0x000fe20003800000 */
[----:B------:R-:W-:Y:S05]  /*df80*/  @!P3 BRA `(.L_x_9317) ;  /* 0x000000200000b947 */ /* 0x000fea0003800000 */
[----:B------:R0:W-:Y:S04]  /*df90*/  RED.E.ADD.F32.FTZ.RN.STRONG.GPU [R124.64+-0xc00], R186 ;  /* 0xfff400ba7c00798e */ /* 0x0001e8000c10e7aa */
[----:B--2---:R0:W-:Y:S02]  /*dfa0*/  RED.E.ADD.F32.FTZ.RN.STRONG.GPU [R126.64+-0xc00], R129 ;  /* 0xfff400817e00798e */ /* 0x0041e4000c10e7aa */
.L_x_9317:
[----:B------:R-:W-:Y:S05]  /*dfb0*/  BSYNC B0 ;  /* 0x0000000000007941 */ /* 0x000fea0003800000 */
.L_x_9316:
[----:B------:R-:W0:Y:S01]  /*dfc0*/  LDS R157, [R157.X4+0x2580] ;  /* 0x002580009d9d7984 */ /* 0x000e220000004800 */
[----:B------:R-:W-:Y:S01]  /*dfd0*/  BSSY B0, `(.L_x_9318) ;  /* 0x0000004000007945 */ /* 0x000fe20003800000 */
[----:B------:R-:W-:Y:S05]  /*dfe0*/  @!P4 BRA `(.L_x_9319) ;  /* 0x000000200000c947 */ /* 0x000fea0003800000 */
[----:B------:R4:W-:Y:S04]  /*dff0*/  RED.E.ADD.F32.FTZ.RN.STRONG.GPU [R124.64+-0xb80], R187 ;  /* 0xfff480bb7c00798e */ /* 0x0009e8000c10e7aa */
[----:B0-----:R4:W-:Y:S02]  /*e000*/  RED.E.ADD.F32.FTZ.RN.STRONG.GPU [R126.64+-0xb80], R157 ;  /* 0xfff4809d7e00798e */ /* 0x0019e4000c10e7aa */
.L_x_9319:
[----:B------:R-:W-:Y:S05]  /*e010*/  BSYNC B0 ;  /* 0x0000000000007941 */ /* 0x000fea0003800000 */
.L_x_9318:
[----:B0-2---:R0:W2:Y:S01]  /*e020*/  LDS R129, [R158.X4+0x2600] ;  /* 0x002600009e817984 */ /* 0x0050a20000004800 */
[----:B------:R-:W-:Y:S01]  /*e030*/  BSSY B0, `(.L_x_9320) ;  /* 0x0000004000007945 */ /* 0x000fe20003800000 */
[----:B------:R-:W-:Y:S05]  /*e040*/  @!P5 BRA `(.L_x_9321) ;  /* 0x000000200000d947 */ /* 0x000fea0003800000 */
[----:B------:R0:W-:Y:S04]  /*e050*/  RED.E.ADD.F32.FTZ.RN.STRONG.GPU [R124.64+-0xb00], R188 ;  /* 0xfff500bc7c00798e */ /* 0x0001e8000c10e7aa */
[----:B--2---:R0:W-:Y:S02]  /*e060*/  RED.E.ADD.F32.FTZ.RN.STRONG.GPU [R126.64+-0xb00], R129 ;  /* 0xfff500817e00798e */ /* 0x0041e4000c10e7aa */
.L_x_9321:
[----:B------:R-:W-:Y:S05]  /*e070*/  BSYNC B0 ;  /* 0x0000000000007941 */ /* 0x000fea0003800000 */
.L_x_9320:
        /* <DEDUP_REMOVED lines=12> */
.L_x_9323:
[----:B------:R-:W-:Y:S05]  /*e140*/  BSYNC B0 ;  /* 0x0000000000007941 */ /* 0x000fea0003800000 */
.L_x_9322:
[----:B0-2---:R0:W2:Y:S01]  /*e150*/  LDS R129, [R160.X4+0x2700] ;  /* 0x00270000a0817984 */ /* 0x0050a20000004800 */
[----:B------:R-:W-:Y:S01]  /*e160*/  BSSY B0, `(.L_x_9324) ;  /* 0x0000004000007945 */ /* 0x000fe20003800000 */
[----:B------:R-:W-:Y:S05]  /*e170*/  @!P0 BRA `(.L_x_9325) ;  /* 0x0000002000008947 */ /* 0x000fea0003800000 */
[----:B------:R0:W-:Y:S04]  /*e180*/  RED.E.ADD.F32.FTZ.RN.STRONG.GPU [R124.64+-0xa00], R190 ;  /* 0xfff600be7c00798e */ /* 0x0001e8000c10e7aa */
[----:B--2---:R0:W-:Y:S02]  /*e190*/  RED.E.ADD.F32.FTZ.RN.STRONG.GPU [R126.64+-0xa00], R129 ;  /* 0xfff600817e00798e */ /* 0x0041e4000c10e7aa */
.L_x_9325:
[----:B------:R-:W-:Y:S05]  /*e1a0*/  BSYNC B0 ;  /* 0x0000000000007941 */ /* 0x000fea0003800000 */
.L_x_9324:
[----:B------:R-:W0:Y:S01]  /*e1b0*/  LDS R161, [R161.X4+0x2780] ;  /* 0x00278000a1a17984 */ /* 0x000e220000004800 */
[----:B------:R-:W-:Y:S01]  /*e1c0*/  BSSY B0, `(.L_x_9326) ;  /* 0x0000004000007945 */ /* 0x000fe20003800000 */
[----:B------:R-:W-:Y:S05]  /*e1d0*/  @!P1 BRA `(.L_x_9327) ;  /* 0x0000002000009947 */ /* 0x000fea0003800000 */
[----:B------:R4:W-:Y:S04]  /*e1e0*/  RED.E.ADD.F32.FTZ.RN.STRONG.GPU [R124.64+-0x980], R191 ;  /* 0xfff680bf7c00798e */ /* 0x0009e8000c10e7aa */
[----:B0-----:R4:W-:Y:S02]  /*e1f0*/  RED.E.ADD.F32.FTZ.RN.STRONG.GPU [R126.64+-0x980], R161 ;  /* 0xfff680a17e00798e */ /* 0x0019e4000c10e7aa */
.L_x_9327:
[----:B------:R-:W-:Y:S05]  /*e200*/  BSYNC B0 ;  /* 0x0000000000007941 */ /* 0x000fea0003800000 */
.L_x_9326:
[----:B0-2---:R0:W2:Y:S01]  /*e210*/  LDS R129, [R162.X4+0x2800] ;  /* 0x00280000a2817984 */ /* 0x0050a20000004800 */
[----:B------:R-:W-:Y:S01]  /*e220*/  BSSY B0, `(.L_x_9328) ;  /* 0x0000004000007945 */ /* 0x000fe20003800000 */
[----:B------:R-:W-:Y:S05]  /*e230*/  @!P2 BRA `(.L_x_9329) ;  /* 0x000000200000a947 */ /* 0x000fea0003800000 */
[----:B------:R0:W-:Y:S04]  /*e240*/  RED.E.ADD.F32.FTZ.RN.STRONG.GPU [R124.64+-0x900], R192 ;  /* 0xfff700c07c00798e */ /* 0x0001e8000c10e7aa */
[----:B--2---:R0:W-:Y:S02]  /*e250*/  RED.E.ADD.F32.FTZ.RN.STRONG.GPU [R126.64+-0x900], R129 ;  /* 0xfff700817e00798e */ /* 0x0041e4000c10e7aa */
.L_x_9329:
[----:B------:R-:W-:Y:S05]  /*e260*/  BSYNC B0 ;  /* 0x0000000000007941 */ /* 0x000fea0003800000 */
.L_x_9328:
[----:B------:R-:W0:Y:S01]  /*e270*/  LDS R163, [R163.X4+0x2880] ;  /* 0x00288000a3a37984 */ /* 0x000e220000004800 */
[----:B------:R-:W-:Y:S01]  /*e280*/  BSSY B0, `(.L_x_9330) ;  /* 0x0000004000007945 */ /* 0x000fe20003800000 */
[----:B------:R-:W-:Y:S05]  /*e290*/  @!P3 BRA `(.L_x_9331) ;  /* 0x000000200000b947 */ /* 0x000fea0003800000 */
[----:B------:R4:W-:Y:S04]  /*e2a0*/  RED.E.ADD.F32.FTZ.RN.STRONG.GPU [R124.64+-0x880], R193 ;  /* 0xfff780c17c00798e */ /* 0x0009e8000c10e7aa */
[----:B0-----:R4:W-:Y:S02]  /*e2b0*/  RED.E.ADD.F32.FTZ.RN.STRONG.GPU [R126.64+-0x880], R163 ;  /* 0xfff780a37e00798e */ /* 0x0019e4000c10e7aa */
.L_x_9331:
[----:B------:R-:W-:Y:S05]  /*e2c0*/  BSYNC B0 ;  /* 0x0000000000007941 */ /* 0x000fea0003800000 */
.L_x_9330:
[----:B0-2---:R0:W2:Y:S01]  /*e2d0*/  LDS R129, [R148.X4+0x2900] ;  /* 0x0029000094817984 */ /* 0x0050a20000004800 */
[----:B------:R-:W-:Y:S01]  /*e2e0*/  BSSY B0, `(.L_x_9332) ;  /* 0x0000004000007945 */ /* 0x000fe20003800000 */
[----:B------:R-:W-:Y:S05]  /*e2f0*/  @!P4 BRA `(.L_x_9333) ;  /* 0x000000200000c947 */ /* 0x000fea0003800000 */
[----:B------:R0:W-:Y:S04]  /*e300*/  RED.E.ADD.F32.FTZ.RN.STRONG.GPU [R124.64+-0x800], R194 ;  /* 0xfff800c27c00798e */ /* 0x0001e8000c10e7aa */
[----:B--2---:R0:W-:Y:S02]  /*e310*/  RED.E.ADD.F32.FTZ.RN.STRONG.GPU [R126.64+-0x800], R129 ;  /* 0xfff800817e00798e */ /* 0x0041e4000c10e7aa */
.L_x_9333:
[----:B------:R-:W-:Y:S05]  /*e320*/  BSYNC B0 ;  /* 0x0000000000007941 */ /* 0x000fea0003800000 */
.L_x_9332:
[----:B0-2---:R0:W2:Y:S01]  /*e330*/  LDS R129, [R164.X4+0x2980] ;  /* 0x00298000a4817984 */ /* 0x0050a20000004800 */
[----:B------:R-:W-:Y:S01]  /*e340*/  BSSY B0, `(.L_x_9334) ;  /* 0x0000004000007945 */ /* 0x000fe20003800000 */
[----:B------:R-:W-:Y:S05]  /*e350*/  @!P5 BRA `(.L_x_9335) ;  /* 0x000000200000d947 */ /* 0x000fea0003800000 */
[----:B------:R0:W-:Y:S04]  /*e360*/  RED.E.ADD.F32.FTZ.RN.STRONG.GPU [R124.64+-0x780], R195 ;  /* 0xfff880c37c00798e */ /* 0x0001e8000c10e7aa */
[----:B--2---:R0:W-:Y:S02]  /*e370*/  RED.E.ADD.F32.FTZ.RN.STRONG.GPU [R126.64+-0x780], R129 ;  /* 0xfff880817e00798e */ /* 0x0041e4000c10e7aa */
.L_x_9335:
[----:B------:R-:W-:Y:S05]  /*e380*/  BSYNC B0 ;  /* 0x0000000000007941 */ /* 0x000fea0003800000 */
.L_x_9334:
        /* <DEDUP_REMOVED lines=12> */
.L_x_9337:
[----:B------:R-:W-:Y:S05]  /*e450*/  BSYNC B0 ;  /* 0x0000000000007941 */ /* 0x000fea0003800000 */
.L_x_9336:
[----:B0-2---:R0:W2:Y:S01]  /*e460*/  LDS R129, [R166.X4+0x2a80] ;  /* 0x002a8000a6817984 */ /* 0x0050a20000004800 */
[----:B------:R-:W-:Y:S01]  /*e470*/  BSSY B0, `(.L_x_9338) ;  /* 0x0000004000007945 */ /* 0x000fe20003800000 */
[----:B------:R-:W-:Y:S05]  /*e480*/  @!P0 BRA `(.L_x_9339) ;  /* 0x0000002000008947 */ /* 0x000fea0003800000 */
[----:B------:R0:W-:Y:S04]  /*e490*/  RED.E.ADD.F32.FTZ.RN.STRONG.GPU [R124.64+-0x680], R197 ;  /* 0xfff980c57c00798e */ /* 0x0001e8000c10e7aa */
[----:B--2---:R0:W-:Y:S02]  /*e4a0*/  RED.E.ADD.F32.FTZ.RN.STRONG.GPU [R126.64+-0x680], R129 ;  /* 0xfff980817e00798e */ /* 0x0041e4000c10e7aa */
.L_x_9339:
[----:B------:R-:W-:Y:S05]  /*e4b0*/  BSYNC B0 ;  /* 0x0000000000007941 */ /* 0x000fea0003800000 */
.L_x_9338:
[----:B------:R-:W0:Y:S01]  /*e4c0*/  LDS R167, [R167.X4+0x2b00] ;  /* 0x002b0000a7a77984 */ /* 0x000e220000004800 */
[----:B------:R-:W-:Y:S01]  /*e4d0*/  BSSY B0, `(.L_x_9340) ;  /* 0x0000004000007945 */ /* 0x000fe20003800000 */
[----:B------:R-:W-:Y:S05]  /*e4e0*/  @!P1 BRA `(.L_x_9341) ;  /* 0x0000002000009947 */ /* 0x000fea0003800000 */
[----:B------:R4:W-:Y:S04]  /*e4f0*/  RED.E.ADD.F32.FTZ.RN.STRONG.GPU [R124.64+-0x600], R198 ;  /* 0xfffa00c67c00798e */ /* 0x0009e8000c10e7aa */
[----:B0-----:R4:W-:Y:S02]  /*e500*/  RED.E.ADD.F32.FTZ.RN.STRONG.GPU [R126.64+-0x600], R167 ;  /* 0xfffa00a77e00798e */ /* 0x0019e4000c10e7aa */
.L_x_9341:
[----:B------:R-:W-:Y:S05]  /*e510*/  BSYNC B0 ;  /* 0x0000000000007941 */ /* 0x000fea0003800000 */
.L_x_9340:
[----:B0-2---:R0:W2:Y:S01]  /*e520*/  LDS R129, [R168.X4+0x2b80] ;  /* 0x002b8000a8817984 */ /* 0x0050a20000004800 */
[----:B------:R-:W-:Y:S01]  /*e530*/  BSSY B0, `(.L_x_9342) ;  /* 0x0000004000007945 */ /* 0x000fe20003800000 */
[----:B------:R-:W-:Y:S05]  /*e540*/  @!P2 BRA `(.L_x_9343) ;  /* 0x000000200000a947 */ /* 0x000fea0003800000 */
[----:B------:R0:W-:Y:S04]  /*e550*/  RED.E.ADD.F32.FTZ.RN.STRONG.GPU [R124.64+-0x580], R199 ;  /* 0xfffa80c77c00798e */ /* 0x0001e8000c10e7aa */
[----:B--2---:R0:W-:Y:S02]  /*e560*/  RED.E.ADD.F32.FTZ.RN.STRONG.GPU [R126.64+-0x580], R129 ;  /* 0xfffa80817e00798e */ /* 0x0041e4000c10e7aa */
.L_x_9343:
[----:B------:R-:W-:Y:S05]  /*e570*/  BSYNC B0 ;  /* 0x0000000000007941 */ /* 0x000fea0003800000 */
.L_x_9342:
[----:B------:R-:W0:Y:S01]  /*e580*/  LDS R169, [R169.X4+0x2c00] ;  /* 0x002c0000a9a97984 */ /* 0x000e220000004800 */
[----:B------:R-:W-:Y:S01]  /*e590*/  BSSY B0, `(.L_x_9344) ;  /* 0x0000004000007945 */ /* 0x000fe20003800000 */
[----:B------:R-:W-:Y:S05]  /*e5a0*/  @!P3 BRA `(.L_x_9345) ;  /* 0x000000200000b947 */ /* 0x000fea0003800000 */
[----:B------:R4:W-:Y:S04]  /*e5b0*/  RED.E.ADD.F32.FTZ.RN.STRONG.GPU [R124.64+-0x500], R200 ;  /* 0xfffb00c87c00798e */ /* 0x0009e8000c10e7aa */
[----:B0-----:R4:W-:Y:S02]  /*e5c0*/  RED.E.ADD.F32.FTZ.RN.STRONG.GPU [R126.64+-0x500], R169 ;  /* 0xfffb00a97e00798e */ /* 0x0019e4000c10e7aa */
.L_x_9345:
[----:B------:R-:W-:Y:S05]  /*e5d0*/  BSYNC B0 ;  /* 0x0000000000007941 */ /* 0x000fea0003800000 */
.L_x_9344:
[----:B0-2---:R0:W2:Y:S01]  /*e5e0*/  LDS R129, [R170.X4+0x2c80] ;  /* 0x002c8000aa817984 */ /* 0x0050a20000004800 */
[----:B------:R-:W-:Y:S01]  /*e5f0*/  BSSY B0, `(.L_x_9346) ;  /* 0x0000004000007945 */ /* 0x000fe20003800000 */
[----:B------:R-:W-:Y:S05]  /*e600*/  @!P4 BRA `(.L_x_9347) ;  /* 0x000000200000c947 */ /* 0x000fea0003800000 */
[----:B------:R0:W-:Y:S04]  /*e610*/  RED.E.ADD.F32.FTZ.RN.STRONG.GPU [R124.64+-0x480], R201 ;  /* 0xfffb80c97c00798e */ /* 0x0001e8000c10e7aa */
[----:B--2---:R0:W-:Y:S02]  /*e620*/  RED.E.ADD.F32.FTZ.RN.STRONG.GPU [R126.64+-0x480], R129 ;  /* 0xfffb80817e00798e */ /* 0x0041e4000c10e7aa */
.L_x_9347:
[----:B------:R-:W-:Y:S05]  /*e630*/  BSYNC B0 ;  /* 0x0000000000007941 */ /* 0x000fea0003800000 */
.L_x_9346:
[----:B------:R-:W0:Y:S01]  /*e640*/  LDS R171, [R171.X4+0x2d00] ;  /* 0x002d0000abab7984 */ /* 0x000e220000004800 */
[----:B------:R-:W-:Y:S01]  /*e650*/  BSSY B0, `(.L_x_9348) ;  /* 0x0000004000007945 */ /* 0x000fe20003800000 */
[----:B------:R-:W-:Y:S05]  /*e660*/  @!P5 BRA `(.L_x_9349) ;  /* 0x000000200000d947 */ /* 0x000fea0003800000 */
[----:B------:R4:W-:Y:S04]  /*e670*/  RED.E.ADD.F32.FTZ.RN.STRONG.GPU [R124.64+-0x400], R202 ;  /* 0xfffc00ca7c00798e */ /* 0x0009e8000c10e7aa */
[----:B0-----:R4:W-:Y:S02]  /*e680*/  RED.E.ADD.F32.FTZ.RN.STRONG.GPU [R126.64+-0x400], R171 ;  /* 0xfffc00ab7e00798e */ /* 0x0019e4000c10e7aa */
.L_x_9349:
[----:B------:R-:W-:Y:S05]  /*e690*/  BSYNC B0 ;  /* 0x0000000000007941 */ /* 0x000fea0003800000 */
.L_x_9348:
        /* <DEDUP_REMOVED lines=12> */
.L_x_9351:
[----:B0-----:R-:W-:Y:S05]  /*e760*/  BSYNC B0 ;  /* 0x0000000000007941 */ /* 0x001fea0003800000 */
.L_x_9350:
[----:B------:R-:W0:Y:S01]  /*e770*/  LDS R173, [R173.X4+0x2e00] ;  /* 0x002e0000adad7984 */ /* 0x000e220000004800 */
[----:B------:R-:W-:Y:S01]  /*e780*/  BSSY B0, `(.L_x_9352) ;  /* 0x0000004000007945 */ /* 0x000fe20003800000 */
[----:B------:R-:W-:Y:S05]  /*e790*/  @!P0 BRA `(.L_x_9353) ;  /* 0x0000002000008947 */ /* 0x000fea0003800000 */
[----:B------:R4:W-:Y:S04]  /*e7a0*/  RED.E.ADD.F32.FTZ.RN.STRONG.GPU [R124.64+-0x300], R204 ;  /* 0xfffd00cc7c00798e */ /* 0x0009e8000c10e7aa */
[----:B0-----:R4:W-:Y:S02]  /*e7b0*/  RED.E.ADD.F32.FTZ.RN.STRONG.GPU [R126.64+-0x300], R173 ;  /* 0xfffd00ad7e00798e */ /* 0x0019e4000c10e7aa */
.L_x_9353:
[----:B------:R-:W-:Y:S05]  /*e7c0*/  BSYNC B0 ;  /* 0x0000000000007941 */ /* 0x000fea0003800000 */
.L_x_9352:
[----:B--2---:R2:W4:Y:S01]  /*e7d0*/  LDS R129, [R174.X4+0x2e80] ;  /* 0x002e8000ae817984 */ /* 0x0045220000004800 */
[----:B------:R-:W-:Y:S01]  /*e7e0*/  BSSY B0, `(.L_x_9354) ;  /* 0x0000004000007945 */ /* 0x000fe20003800000 */
[----:B------:R-:W-:Y:S05]  /*e7f0*/  @!P1 BRA `(.L_x_9355) ;  /* 0x0000002000009947 */ /* 0x000fea0003800000 */
[----:B------:R2:W-:Y:S04]  /*e800*/  RED.E.ADD.F32.FTZ.RN.STRONG.GPU [R124.64+-0x280], R205 ;  /* 0xfffd80cd7c00798e */ /* 0x0005e8000c10e7aa */
[----:B----4-:R2:W-:Y:S02]  /*e810*/  RED.E.ADD.F32.FTZ.RN.STRONG.GPU [R126.64+-0x280], R129 ;  /* 0xfffd80817e00798e */ /* 0x0105e4000c10e7aa */
.L_x_9355:
[----:B------:R-:W-:Y:S05]  /*e820*/  BSYNC B0 ;  /* 0x0000000000007941 */ /* 0x000fea0003800000 */
.L_x_9354:
[----:B------:R-:W2:Y:S01]  /*e830*/  LDS R175, [R175.X4+0x2f00] ;  /* 0x002f0000afaf7984 */ /* 0x000ea20000004800 */
[----:B------:R-:W-:Y:S01]  /*e840*/  BSSY B0, `(.L_x_9356) ;  /* 0x0000004000007945 */ /* 0x000fe20003800000 */
[----:B------:R-:W-:Y:S05]  /*e850*/  @!P2 BRA `(.L_x_9357) ;  /* 0x000000200000a947 */ /* 0x000fea0003800000 */
[----:B------:R4:W-:Y:S04]  /*e860*/  RED.E.ADD.F32.FTZ.RN.STRONG.GPU [R124.64+-0x200], R206 ;  /* 0xfffe00ce7c00798e */ /* 0x0009e8000c10e7aa */
[----:B--2---:R4:W-:Y:S02]  /*e870*/  RED.E.ADD.F32.FTZ.RN.STRONG.GPU [R126.64+-0x200], R175 ;  /* 0xfffe00af7e00798e */ /* 0x0049e4000c10e7aa */
.L_x_9357:
[----:B------:R-:W-:Y:S05]  /*e880*/  BSYNC B0 ;  /* 0x0000000000007941 */ /* 0x000fea0003800000 */
.L_x_9356:
[----:B--2-4-:R2:W4:Y:S01]  /*e890*/  LDS R129, [R176.X4+0x2f80] ;  /* 0x002f8000b0817984 */ /* 0x0145220000004800 */
[----:B------:R-:W-:Y:S01]  /*e8a0*/  BSSY B0, `(.L_x_9358) ;  /* 0x0000004000007945 */ /* 0x000fe20003800000 */
[----:B------:R-:W-:Y:S05]  /*e8b0*/  @!P3 BRA `(.L_x_9359) ;  /* 0x000000200000b947 */ /* 0x000fea0003800000 */
[----:B------:R2:W-:Y:S04]  /*e8c0*/  RED.E.ADD.F32.FTZ.RN.STRONG.GPU [R124.64+-0x180], R207 ;  /* 0xfffe80cf7c00798e */ /* 0x0005e8000c10e7aa */
[----:B----4-:R2:W-:Y:S02]  /*e8d0*/  RED.E.ADD.F32.FTZ.RN.STRONG.GPU [R126.64+-0x180], R129 ;  /* 0xfffe80817e00798e */ /* 0x0105e4000c10e7aa */
.L_x_9359:
[----:B------:R-:W-:Y:S05]  /*e8e0*/  BSYNC B0 ;  /* 0x0000000000007941 */ /* 0x000fea0003800000 */
.L_x_9358:
[----:B------:R-:W2:Y:S01]  /*e8f0*/  LDS R177, [R177.X4+0x3000] ;  /* 0x00300000b1b17984 */ /* 0x000ea20000004800 */
[----:B------:R-:W-:Y:S01]  /*e900*/  BSSY B0, `(.L_x_9360) ;  /* 0x0000004000007945 */ /* 0x000fe20003800000 */
[----:B------:R-:W-:Y:S05]  /*e910*/  @!P4 BRA `(.L_x_9361) ;  /* 0x000000200000c947 */ /* 0x000fea0003800000 */
[----:B------:R4:W-:Y:S04]  /*e920*/  RED.E.ADD.F32.FTZ.RN.STRONG.GPU [R124.64+-0x100], R208 ;  /* 0xffff00d07c00798e */ /* 0x0009e8000c10e7aa */
[----:B--2---:R4:W-:Y:S02]  /*e930*/  RED.E.ADD.F32.FTZ.RN.STRONG.GPU [R126.64+-0x100], R177 ;  /* 0xffff00b17e00798e */ /* 0x0049e4000c10e7aa */
.L_x_9361:
[----:B------:R-:W-:Y:S05]  /*e940*/  BSYNC B0 ;  /* 0x0000000000007941 */ /* 0x000fea0003800000 */
.L_x_9360:
[----:B--2-4-:R2:W4:Y:S01]  /*e950*/  LDS R129, [R178.X4+0x3080] ;  /* 0x00308000b2817984 */ /* 0x0145220000004800 */
[----:B------:R-:W-:Y:S01]  /*e960*/  BSSY B0, `(.L_x_9362) ;  /* 0x0000004000007945 */ /* 0x000fe20003800000 */
[----:B------:R-:W-:Y:S05]  /*e970*/  @!P5 BRA `(.L_x_9363) ;  /* 0x000000200000d947 */ /* 0x000fea0003800000 */
[----:B------:R2:W-:Y:S04]  /*e980*/  RED.E.ADD.F32.FTZ.RN.STRONG.GPU [R124.64+-0x80], R209 ;  /* 0xffff80d17c00798e */ /* 0x0005e8000c10e7aa */
[----:B----4-:R2:W-:Y:S02]  /*e990*/  RED.E.ADD.F32.FTZ.RN.STRONG.GPU [R126.64+-0x80], R129 ;  /* 0xffff80817e00798e */ /* 0x0105e4000c10e7aa */
.L_x_9363:
[----:B------:R-:W-:Y:S05]  /*e9a0*/  BSYNC B0 ;  /* 0x0000000000007941 */ /* 0x000fea0003800000 */
.L_x_9362:
[----:B--2---:R-:W2:Y:S01]  /*e9b0*/  SHFL.DOWN PT, R125, R64, 0x1, 0x1f ;  /* 0x08201f00407d7f89 */ /* 0x004ea200000e0000 */
[C---:B------:R-:W-:Y:S01]  /*e9c0*/  ISETP.GT.AND P0, PT, R119.reuse, 0x1e, PT ;  /* 0x0000001e7700780c */ /* 0x040fe20003f04270 */
[----:B------:R-:W-:Y:S01]  /*e9d0*/  FMUL.FTZ R4, R4, R68 ;  /* 0x0000004404047220 */ /* 0x000fe20000410000 */
[----:B------:R-:W-:Y:S01]  /*e9e0*/  ISETP.NE.AND P1, PT, R119, RZ, PT ;  /* 0x000000ff7700720c */ /* 0x000fe20003f25270 */
[----:B------:R-:W5:Y:S01]  /*e9f0*/  SHFL.DOWN PT, R124, R65, 0x1, 0x1f ;  /* 0x08201f00417c7f89 */ /* 0x000f6200000e0000 */
[----:B------:R-:W-:Y:S01]  /*ea00*/  FMUL.FTZ R218, R143, R218 ;  /* 0x000000da8fda7220 */ /* 0x000fe20000410000 */
        /* <DEDUP_REMOVED lines=13> */
[----:B-----5:R-:W-:Y:S01]  /*eae0*/  @!P0 FADD.FTZ R65, R65, R124 ;  /* 0x0000007c41418221 */ /* 0x020fe20000010000 */
[----:B------:R-:W2:Y:S01]  /*eaf0*/  SHFL.DOWN PT, R125, R64, 0x2, 0x1f ;  /* 0x08401f00407d7f89 */ /* 0x000ea200000e0000 */
[----:B------:R-:W-:Y:S01]  /*eb00*/  ISETP.GT.AND P0, PT, R119, 0x1d, PT ;  /* 0x0000001d7700780c */ /* 0x000fe20003f04270 */
[----:B------:R-:W-:Y:S02]  /*eb10*/  FADD.FTZ R41, R71, R41 ;  /* 0x0000002947297221 */ /* 0x000fe40000010000 */
        /* <DEDUP_REMOVED lines=13> */
[----:B-----5:R-:W-:Y:S01]  /*ebf0*/  @!P0 FADD.FTZ R65, R65, R124 ;  /* 0x0000007c41418221 */ /* 0x020fe20000010000 */
[----:B------:R-:W2:Y:S01]  /*ec00*/  SHFL.DOWN PT, R125, R64, 0x4, 0x1f ;  /* 0x08801f00407d7f89 */ /* 0x000ea200000e0000 */
[----:B------:R-:W-:Y:S01]  /*ec10*/  ISETP.GT.AND P0, PT, R119, 0x1b, PT ;  /* 0x0000001b7700780c */ /* 0x000fe20003f04270 */
[----:B------:R-:W-:-:S02]  /*ec20*/  FFMA.FTZ R0, R0, R71, R145 ;  /* 0x0000004700007223 */ /* 0x000fc40000010091 */
[----:B------:R-:W5:Y:S01]  /*ec30*/  SHFL.DOWN PT, R124, R65, 0x4, 0x1f ;  /* 0x08801f00417c7f89 */ /* 0x000f6200000e0000 */
[----:B------:R-:W-:Y:S02]  /*ec40*/  FFMA.FTZ R220, R8, R7, R220 ;  /* 0x0000000708dc7223 */ /* 0x000fe400000100dc */
[----:B------:R-:W-:Y:S02]  /*ec50*/  FFMA.FTZ R211, R11, R10, R211 ;  /* 0x0000000a0bd37223 */ /* 0x000fe400000100d3 */
[----:B------:R-:W-:Y:S02]  /*ec60*/  FFMA.FTZ R212, R14, R13, R212 ;  /* 0x0000000d0ed47223 */ /* 0x000fe400000100d4 */
[----:B------:R-:W-:Y:S02]  /*ec70*/  FFMA.FTZ R15, R15, R16, R214 ;  /* 0x000000100f0f7223 */ /* 0x000fe400000100d6 */
[----:B------:R-:W-:Y:S02]  /*ec80*/  FADD.FTZ R40, R137, R40 ;  /* 0x0000002889287221 */ /* 0x000fe40000010000 */
[----:B------:R-:W-:-:S02]  /*ec90*/  FFMA.FTZ R60, R84, R71, R60 ;  /* 0x00000047543c7223 */ /* 0x000fc4000001003c */
[----:B------:R-:W-:Y:S02]  /*eca0*/  FADD.FTZ R39, R0, R39 ;  /* 0x0000002700277221 */ /* 0x000fe40000010000 */
[----:B------:R-:W-:Y:S02]  /*ecb0*/  FFMA.FTZ R61, R85, R4, R61 ;  /* 0x00000004553d7223 */ /* 0x000fe4000001003d */
[----:B------:R-:W-:Y:S02]  /*ecc0*/  FFMA.FTZ R62, R86, R7, R62 ;  /* 0x00000007563e7223 */ /* 0x000fe4000001003e */
[----:B------:R-:W-:Y:S02]  /*ecd0*/  FADD.FTZ R38, R5, R38 ;  /* 0x0000002605267221 */ /* 0x000fe40000010000 */
[----:B--2---:R-:W-:Y:S02]  /*ece0*/  @!P0 FADD.FTZ R64, R64, R125 ;  /* 0x0000007d40408221 */ /* 0x004fe40000010000 */
[----:B------:R-:W-:-:S02]  /*ecf0*/  FADD.FTZ R37, R220, R37 ;  /* 0x00000025dc257221 */ /* 0x000fc40000010000 */
[----:B-----5:R-:W-:Y:S01]  /*ed00*/  @!P0 FADD.FTZ R65, R65, R124 ;  /* 0x0000007c41418221 */ /* 0x020fe20000010000 */
[----:B------:R-:W2:Y:S01]  /*ed10*/  SHFL.DOWN PT, R125, R64, 0x8, 0x1f ;  /* 0x09001f00407d7f89 */ /* 0x000ea200000e0000 */
[----:B------:R-:W-:Y:S01]  /*ed20*/  ISETP.GT.AND P0, PT, R119, 0x17, PT ;  /* 0x000000177700780c */ /* 0x000fe20003f04270 */
[----:B------:R-:W-:Y:S02]  /*ed30*/  FFMA.FTZ R63, R87, R10, R63 ;  /* 0x0000000a573f7223 */ /* 0x000fe4000001003f */
[----:B------:R-:W5:Y:S01]  /*ed40*/  SHFL.DOWN PT, R124, R65, 0x8, 0x1f ;  /* 0x09001f00417c7f89 */ /* 0x000f6200000e0000 */
[----:B------:R-:W-:Y:S02]  /*ed50*/  FFMA.FTZ R72, R88, R13, R72 ;  /* 0x0000000d58487223 */ /* 0x000fe40000010048 */
[----:B------:R-:W-:Y:S02]  /*ed60*/  FADD.FTZ R36, R211, R36 ;  /* 0x00000024d3247221 */ /* 0x000fe40000010000 */
[----:B------:R-:W-:-:S02]  /*ed70*/  FFMA.FTZ R73, R89, R16, R73 ;  /* 0x0000001059497223 */ /* 0x000fc40000010049 */
[----:B------:R-:W-:Y:S02]  /*ed80*/  FADD.FTZ R35, R212, R35 ;  /* 0x00000023d4237221 */ /* 0x000fe40000010000 */
[----:B------:R-:W-:Y:S02]  /*ed90*/  FADD.FTZ R34, R15, R34 ;  /* 0x000000220f227221 */ /* 0x000fe40000010000 */
[----:B--2---:R-:W-:Y:S02]  /*eda0*/  @!P0 FADD.FTZ R64, R64, R125 ;  /* 0x0000007d40408221 */ /* 0x004fe40000010000 */
[----:B-----5:R-:W-:-:S03]  /*edb0*/  @!P0 FADD.FTZ R65, R65, R124 ;  /* 0x0000007c41418221 */ /* 0x020fc60000010000 */
[----:B------:R-:W2:Y:S01]  /*edc0*/  SHFL.DOWN PT, R125, R64, 0x10, 0x1f ;  /* 0x0a001f00407d7f89 */ /* 0x000ea200000e0000 */
[----:B------:R-:W-:-:S03]  /*edd0*/  ISETP.GT.AND P0, PT, R119, 0xf, PT ;  /* 0x0000000f7700780c */ /* 0x000fc60003f04270 */
[----:B------:R-:W5:Y:S10]  /*ede0*/  SHFL.DOWN PT, R124, R65, 0x10, 0x1f ;  /* 0x0a001f00417c7f89 */ /* 0x000f7400000e0000 */
[----:B--2---:R-:W-:-:S02]  /*edf0*/  @!P0 FADD.FTZ R64, R64, R125 ;  /* 0x0000007d40408221 */ /* 0x004fc40000010000 */
[----:B-----5:R-:W-:-:S03]  /*ee00*/  @!P0 FADD.FTZ R65, R65, R124 ;  /* 0x0000007c41418221 */ /* 0x020fc60000010000 */
[----:B------:R-:W-:Y:S02]  /*ee10*/  MOV R2, R64 ;  /* 0x0000004000027202 */ /* 0x000fe40000000f00 */
[----:B------:R-:W-:-:S05]  /*ee20*/  MOV R3, R65 ;  /* 0x0000004100037202 */ /* 0x000fca0000000f00 */
[----:B------:R2:W-:Y:S04]  /*ee30*/  @!P1 STS.64 [0x3188], R2 ;  /* 0x00318802ff009388 */ /* 0x0005e80000000a00 */
[----:B------:R-:W-:Y:S06]  /*ee40*/  BAR.SYNC.DEFER_BLOCKING 0x0 ;  /* 0x0000000000007b1d */ /* 0x000fec0000010000 */
[----:B------:R-:W-:Y:S05]  /*ee50*/  @P2 BRA `(.L_x_9365) ;  /* 0x0000008000002947 */ /* 0x000fea0003800000 */
[----:B--2---:R-:W-:Y:S02]  /*ee60*/  ULDC UR32, c[0x0][0x174] ;  /* 0x00005d0000207ab9 */ /* 0x004fe40000000800 */
[----:B------:R-:W-:-:S02]  /*ee70*/  UISETP.NE.AND UP0, UPT, UR26, UR32, UPT ;  /* 0x000000201a00728c */ /* 0x000fc4000bf05270 */
[----:B------:R-:W-:-:S04]  /*ee80*/  USHF.L.U32 UR32, UR7, 0x3, URZ ;  /* 0x0000000307207899 */ /* 0x000fc8000800063f */
[----:B------:R-:W-:-:S13]  /*ee90*/  PLOP3.LUT P0, PT, PT, PT, UP0, 0x80, 0x0 ;  /* 0x000000000000781c */ /* 0x000fda0003f0f008 */
[----:B------:R-:W2:Y:S02]  /*eea0*/  @P0 LDS.64 R4, [UR32+0x56d0] ;  /* 0x0056d020ff040984 */ /* 0x000ea40008000a00 */
[----:B--2---:R-:W-:Y:S02]  /*eeb0*/  @P0 FADD.FTZ R3, R3, R5 ;  /* 0x0000000503030221 */ /* 0x004fe40000010000 */
[----:B------:R-:W-:-:S05]  /*eec0*/  @P0 FADD.FTZ R2, R2, R4 ;  /* 0x0000000402020221 */ /* 0x000fca0000010000 */
[----:B------:R2:W-:Y:S02]  /*eed0*/  STS.64 [UR32+0x56d0], R2 ;  /* 0x0056d002ff007988 */ /* 0x0005e40008000a20 */
.L_x_9365:
[----:B--2---:R-:W-:Y:S05]  /*eee0*/  BSYNC B0 ;  /* 0x0000000000007941 */ /* 0x004fea0003800000 */
.L_x_9364:
        /* <DEDUP_REMOVED lines=8> */
.L_x_9287:
        /* <DEDUP_REMOVED lines=82> */
.L_x_9368:
[----:B--2---:R-:W-:Y:S05]  /*f490*/  BSYNC B0 ;  /* 0x0000000000007941 */ /* 0x004fea0003800000 */
.L_x_9367:
        /* <DEDUP_REMOVED lines=91> */
[----:B--2---:R-:W-:Y:S02]  /*fa50*/  PRMT R11, R3, 0x7632, R11 ;  /* 0x00007632030b7816 */ /* 0x004fe4000000000b */
        /* <DEDUP_REMOVED lines=36> */
[----:B------:R-:W2:Y:S03]  /*fca0*/  LDS R23, [0x420] ;  /* 0x00042000ff177984 */ /* 0x000ea60000000800 */
        /* <DEDUP_REMOVED lines=8> */
[----:B--2---:R-:W-:-:S13]  /*fd30*/  ISETP.GE.AND P0, PT, R118, R23, PT ;  /* 0x000000177600720c */ /* 0x004fda0003f06270 */
        /* <DEDUP_REMOVED lines=15> */
.L_x_9370:
[----:B0-----:R-:W-:Y:S05]  /*fe30*/  BSYNC B0 ;  /* 0x0000000000007941 */ /* 0x001fea0003800000 */
.L_x_9369:
        /* <DEDUP_REMOVED lines=63> */
.L_x_9281:
        /* <DEDUP_REMOVED lines=27> */
.L_x_9373:
[----:B-1----:R-:W-:Y:S05]  /*103e0*/  BSYNC B0 ;  /* 0x0000000000007941 */ /* 0x002fea0003800000 */
.L_x_9372:
        /* <DEDUP_REMOVED lines=26> */
.L_x_9375:
[----:B------:R-:W3:Y:S02]  /*10590*/  S2R R7, SR_TID.X ;  /* 0x0000000000077919 */ /* 0x000ee40000002100 */
.L_x_9376:
[----:B-1----:R-:W-:Y:S05]  /*105a0*/  BSYNC B0 ;  /* 0x0000000000007941 */ /* 0x002fea0003800000 */
.L_x_9374:
[----:B---3--:R-:W-:-:S13]  /*105b0*/  ISETP.GE.AND P0, PT, R7, c[0x0][0x16c], PT ;  /* 0x00005b0007007a0c */ /* 0x008fda0003f06270 */
[----:B------:R-:W-:Y:S05]  /*105c0*/  @P0 EXIT ;  /* 0x000000000000094d */ /* 0x000fea0003800000 */
[----:B------:R-:W-:Y:S02]  /*105d0*/  ULDC.64 UR6, c[0x0][0x288] ;  /* 0x0000a20000067ab9 */ /* 0x000fe40000000a00 */
[----:B------:R-:W-:Y:S02]  /*105e0*/  UIMAD UR11, UR11, UR6, URZ ;  /* 0x000000060b0b72a4 */ /* 0x000fe4000f8e023f */
[----:B0-2---:R-:W-:Y:S02]  /*105f0*/  UIMAD.WIDE.U32 UR4, UR10, UR6, URZ ;  /* 0x000000060a0472a5 */ /* 0x005fe4000f8e003f */
[----:B------:R-:W-:-:S04]  /*10600*/  UIMAD UR6, UR10, UR7, UR11 ;  /* 0x000000070a0672a4 */ /* 0x000fc8000f8e020b */
[----:B------:R-:W-:Y:S02]  /*10610*/  UIADD3 UR6, UR5, UR6, URZ ;  /* 0x0000000605067290 */ /* 0x000fe4000fffe03f */
.L_x_9377:
        /* <DEDUP_REMOVED lines=19> */
.L_x_9378:
        /* <DEDUP_REMOVED lines=11> */
.L_x_14701:


//--------------------- .text._Z25selective_scan_bwd_kernelI32Selective_Scan_bwd_kernel_traitsILi32ELi16ELb0ELb1ELb1ELb1ELb0EN3c104HalfENS1_7complexIfEEEEv12SSMParamsBwd --------------------------
	.section	.text._Z25selective_scan_bwd_kernelI32Selective_Scan_bwd_kernel_traitsILi32ELi16ELb0ELb1ELb1ELb1ELb0EN3c104HalfENS1_7complexIfEEEEv12SSMParamsBwd,"ax",@progbits
	.sectioninfo	@"SHI_REGISTERS=255"
	.align	128
        .global         _Z25selective_scan_bwd_kernelI32Selective_Scan_bwd_kernel_traitsILi32ELi16ELb0ELb1ELb1ELb1ELb0EN3c104HalfENS1_7complexIfEEEEv12SSMParamsBwd
        .type           _Z25selective_scan_bwd_kernelI32Selective_Scan_bwd_kernel_traitsILi32ELi16ELb0ELb1ELb1ELb1ELb0EN3c104HalfENS1_7complexIfEEEEv12SSMParamsBwd,@function
        .size           _Z25selective_scan_bwd_kernelI32Selective_Scan_bwd_kernel_traitsILi32ELi16ELb0ELb1ELb1ELb1ELb0EN3c104HalfENS1_7complexIfEEEEv12SSMParamsBwd,(.L_x_14702 - _Z25selective_scan_bwd_kernelI32Selective_Scan_bwd_kernel_traitsILi32ELi16ELb0ELb1ELb1ELb1ELb0EN3c104HalfENS1_7complexIfEEEEv12SSMParamsBwd)
        .other          _Z25selective_scan_bwd_kernelI32Selective_Scan_bwd_kernel_traitsILi32ELi16ELb0ELb1ELb1ELb1ELb0EN3c104HalfENS1_7complexIfEEEEv12SSMParamsBwd,@"STO_CUDA_ENTRY STV_DEFAULT"
_Z25selective_scan_bwd_kernelI32Selective_Scan_bwd_kernel_traitsILi32ELi16ELb0ELb1ELb1ELb1ELb0EN3c104HalfENS1_7complexIfEEEEv12SSMParamsBwd:
.text._Z25selective_scan_bwd_kernelI32Selective_Scan_bwd_kernel_traitsILi32ELi16ELb0ELb1ELb1ELb1ELb0EN3c104HalfENS1_7complexIfEEEEv12SSMParamsBwd:
        /* <DEDUP_REMOVED lines=181> */
.L_x_9496:
        /* <DEDUP_REMOVED lines=116> */
[----:B------:R-:W-:Y:S01]  /*1290*/  IMAD.WIDE R116, R45, 0x2, R116 ;  /* 0x000000022d747825 */ /* 0x000fe200078e0274 */
        /* <DEDUP_REMOVED lines=105> */
[----:B0-----:R-:W-:Y:S04]  /*1930*/  STL [R1+0x18], R44 ;  /* 0x0000182c01007387 */ /* 0x001fe80000100800 */
[----:B------:R-:W-:Y:S04]  /*1940*/  STL [R1+0x14], R43 ;  /* 0x0000142b01007387 */ /* 0x000fe80000100800 */
        /* <DEDUP_REMOVED lines=55> */
[----:B------:R-:W-:Y:S02]  /*1cc0*/  ISETP.GE.AND P0, PT, R31, UR28, PT ;  /* 0x0000001c1f007c0c */ /* 0x000fe4000bf06270 */
[----:B------:R-:W-:Y:S02]  /*1cd0*/  PRMT R27, RZ, 0x7610, R27 ;  /* 0x00007610ff1b7816 */ /* 0x000fe4000000001b */
[----:B------:R-:W-:-:S06]  /*1ce0*/  PRMT R18, RZ, 0x7610, R18 ;  /* 0x00007610ff127816 */ /* 0x000fcc0000000012 */
[----:B------:R-:W5:Y:S01]  /*1cf0*/  @!P1 LDG.E.U16 R18, [R6.64+0x140] ;  /* 0x0001402806129981 */ /* 0x000f62000c1e1500 */
[----:B------:R-:W-:-:S03]  /*1d00*/  ISETP.GE.AND P1, PT, R33, UR28, PT ;  /* 0x0000001c21007c0c */ /* 0x000fc6000bf26270 */
[----:B------:R-:W5:Y:S01]  /*1d10*/  @!P0 LDG.E.U16 R27, [R6.64+0x180] ;  /* 0x00018028061b8981 */ /* 0x000f62000c1e1500 */
[----:B------:R-:W-:Y:S02]  /*1d20*/  ISETP.GE.AND P0, PT, R34, UR28, PT ;  /* 0x0000001c22007c0c */ /* 0x000fe4000bf06270 */
[----:B------:R-:W-:Y:S02]  /*1d30*/  PRMT R29, RZ, 0x7610, R29 ;  /* 0x00007610ff1d7816 */ /* 0x000fe4000000001d */
[----:B------:R-:W-:-:S06]  /*1d40*/  PRMT R20, RZ, 0x7610, R20 ;  /* 0x00007610ff147816 */ /* 0x000fcc0000000014 */
[----:B------:R-:W5:Y:S01]  /*1d50*/  @!P1 LDG.E.U16 R20, [R6.64+0x1c0] ;  /* 0x0001c02806149981 */ /* 0x000f62000c1e1500 */
[----:B------:R-:W-:-:S03]  /*1d60*/  ISETP.NE.AND P1, PT, R26, RZ, PT ;  /* 0x000000ff1a00720c */ /* 0x000fc60003f25270 */
[----:B------:R-:W5:Y:S01]  /*1d70*/  @!P0 LDG.E.U16 R29, [R6.64+0x200] ;  /* 0x00020028061d8981 */ /* 0x000f62000c1e1500 */
[----:B------:R-:W-:Y:S02]  /*1d80*/  ISETP.NE.AND P0, PT, R28, RZ, PT ;  /* 0x000000ff1c00720c */ /* 0x000fe40003f05270 */
[----:B------:R-:W-:Y:S02]  /*1d90*/  PRMT R26, RZ, 0x7610, R26 ;  /* 0x00007610ff1a7816 */ /* 0x000fe4000000001a */
[----:B------:R-:W-:Y:S02]  /*1da0*/  PRMT R31, RZ, 0x7610, R31 ;  /* 0x00007610ff1f7816 */ /* 0x000fe4000000001f */
[----:B------:R-:W-:Y:S02]  /*1db0*/  PRMT R28, RZ, 0x7610, R28 ;  /* 0x00007610ff1c7816 */ /* 0x000fe4000000001c */
[----:B------:R-:W-:Y:S02]  /*1dc0*/  PRMT R33, RZ, 0x7610, R33 ;  /* 0x00007610ff217816 */ /* 0x000fe40000000021 */
[----:B------:R-:W5:Y:S04]  /*1dd0*/  @!P1 LDG.E.U16 R31, [R6.64+0x280] ;  /* 0x00028028061f9981 */ /* 0x000f68000c1e1500 */
[----:B------:R-:W5:Y:S04]  /*1de0*/  @!P0 LDG.E.U16 R26, [R6.64+0x240] ;  /* 0x00024028061a8981 */ /* 0x000f68000c1e1500 */
[----:B------:R-:W5:Y:S04]  /*1df0*/  @!P2 LDG.E.U16 R28, [R6.64+0x2c0] ;  /* 0x0002c028061ca981 */ /* 0x000f68000c1e1500 */
[----:B------:R-:W5:Y:S01]  /*1e00*/  @!P3 LDG.E.U16 R33, [R6.64+0x300] ;  /* 0x000300280621b981 */ /* 0x000f62000c1e1500 */
[----:B0-----:R-:W-:-:S05]  /*1e10*/  HADD2.F32 R8, -RZ, R8.H0_H0 ;  /* 0x20000008ff087230 */ /* 0x001fca0000004100 */
        /* <DEDUP_REMOVED lines=24> */
[----:B------:R0:W-:Y:S04]  /*1fa0*/  STS.U16 [R110+0x80], R23 ;  /* 0x000080176e007388 */ /* 0x0001e80000000400 */
        /* <DEDUP_REMOVED lines=22> */
[----:B------:R-:W0:Y:S01]  /*2110*/  LDS.U16 R28, [R96+0xc] ;  /* 0x00000c00601c7984 */ /* 0x000e220000000400 */
[----:B------:R-:W-:-:S03]  /*2120*/  HADD2.F32 R22, -RZ, R93.H0_H0 ;  /* 0x2000005dff167230 */ /* 0x000fc60000004100 */
[----:B------:R-:W1:Y:S04]  /*2130*/  LDS.U16 R27, [R96+0xe] ;  /* 0x00000e00601b7984 */ /* 0x000e680000000400 */
[----:B------:R-:W1:Y:S04]  /*2140*/  LDS.U16 R26, [R96+0x10] ;  /* 0x00001000601a7984 */ /* 0x000e680000000400 */
[----:B------:R-:W1:Y:S01]  /*2150*/  LDS.U16 R25, [R96+0x12] ;  /* 0x0000120060197984 */ /* 0x000e620000000400 */
[----:B--2---:R-:W-:-:S03]  /*2160*/  HADD2.F32 R34, -RZ, R34.H0_H0 ;  /* 0x20000022ff227230 */ /* 0x004fc60000004100 */
[----:B------:R2:W2:Y:S01]  /*2170*/  LDS.U16 R24, [R96+0x14] ;  /* 0x0000140060187984 */ /* 0x0004a20000000400 */
[----:B---3--:R-:W-:Y:S01]  /*2180*/  HADD2.F32 R33, -RZ, R6.H0_H0 ;  /* 0x20000006ff217230 */ /* 0x008fe20000004100 */
[----:B------:R-:W-:Y:S02]  /*2190*/  FFMA.FTZ R6, R34, R23, R36 ;  /* 0x0000001722067223 */ /* 0x000fe40000010024 */
[----:B------:R3:W2:Y:S01]  /*21a0*/  LDS.U16 R23, [R96+0x16] ;  /* 0x0000160060177984 */ /* 0x0006a20000000400 */
[----:B----4-:R-:W-:Y:S01]  /*21b0*/  HADD2.F32 R32, -RZ, R7.H0_H0 ;  /* 0x20000007ff207230 */ /* 0x010fe20000004100 */
[----:B------:R-:W-:Y:S01]  /*21c0*/  FFMA.FTZ R7, R33, R20, R6 ;  /* 0x0000001421077223 */ /* 0x000fe20000010006 */
[----:B------:R-:W-:Y:S01]  /*21d0*/  HADD2.F32 R6, -RZ, R92.H0_H0 ;  /* 0x2000005cff067230 */ /* 0x000fe20000004100 */
[----:B------:R3:W4:Y:S01]  /*21e0*/  LDS.U16 R20, [R96+0x1c] ;  /* 0x00001c0060147984 */ /* 0x0007220000000400 */
[----:B-----5:R-:W-:Y:S01]  /*21f0*/  HADD2.F32 R31, -RZ, R18.H0_H0 ;  /* 0x20000012ff1f7230 */ /* 0x020fe20000004100 */
[----:B------:R-:W-:Y:S01]  /*2200*/  FFMA.FTZ R22, R32, R22, R7 ;  /* 0x0000001620167223 */ /* 0x000fe20000010007 */
[----:B------:R-:W-:-:S02]  /*2210*/  HADD2.F32 R18, -RZ, R91.H0_H0 ;  /* 0x2000005bff127230 */ /* 0x000fc40000004100 */
[----:B------:R-:W-:Y:S01]  /*2220*/  HADD2.F32 R30, -RZ, R19.H0_H0 ;  /* 0x20000013ff1e7230 */ /* 0x000fe20000004100 */
[----:B------:R-:W-:Y:S01]  /*2230*/  FFMA.FTZ R7, R31, R6, R22 ;  /* 0x000000061f077223 */ /* 0x000fe20000010016 */
[----:B------:R-:W-:Y:S01]  /*2240*/  HADD2.F32 R6, -RZ, R90.H0_H0 ;  /* 0x2000005aff067230 */ /* 0x000fe20000004100 */
[----:B------:R3:W2:Y:S01]  /*2250*/  LDS.U16 R22, [R96+0x18] ;  /* 0x0000180060167984 */ /* 0x0006a20000000400 */
[----:B------:R-:W-:Y:S01]  /*2260*/  HADD2.F32 R29, -RZ, R29.H0_H0 ;  /* 0x2000001dff1d7230 */ /* 0x000fe20000004100 */
[----:B------:R-:W-:Y:S02]  /*2270*/  FFMA.FTZ R18, R30, R18, R7 ;  /* 0x000000121e127223 */ /* 0x000fe40000010007 */
[----:B------:R3:W2:Y:S02]  /*2280*/  LDS.U16 R19, [R96+0x1e] ;  /* 0x00001e0060137984 */ /* 0x0006a40000000400 */
[----:B------:R-:W-:Y:S02]  /*2290*/  FFMA.FTZ R7, R29, R6, R18 ;  /* 0x000000061d077223 */ /* 0x000fe40000010012 */
[----:B------:R3:W2:Y:S01]  /*22a0*/  LDS.U16 R6, [R96+0x1a] ;  /* 0x00001a0060067984 */ /* 0x0006a20000000400 */
[----:B------:R-:W-:-:S02]  /*22b0*/  HADD2.F32 R18, -RZ, R89.H0_H0 ;  /* 0x20000059ff127230 */ /* 0x000fc40000004100 */
[----:B0-----:R-:W-:Y:S02]  /*22c0*/  HADD2.F32 R28, -RZ, R28.H0_H0 ;  /* 0x2000001cff1c7230 */ /* 0x001fe40000004100 */
[----:B------:R-:W-:Y:S02]  /*22d0*/  HADD2.F32 R35, -RZ, R88.H0_H0 ;  /* 0x20000058ff237230 */ /* 0x000fe40000004100 */
[----:B-1----:R-:W-:Y:S01]  /*22e0*/  HADD2.F32 R27, -RZ, R27.H0_H0 ;  /* 0x2000001bff1b7230 */ /* 0x002fe20000004100 */
        /* <DEDUP_REMOVED lines=40> */
.L_x_9381:
[----:B---3--:R-:W-:Y:S05]  /*2570*/  BSYNC B0 ;  /* 0x0000000000007941 */ /* 0x008fea0003800000 */
.L_x_9380:
[----:B------:R-:W-:Y:S01]  /*2580*/  BSSY B0, `(.L_x_9382) ;  /* 0x0000027000007945 */ /* 0x000fe20003800000 */
[----:B------:R-:W-:Y:S01]  /*2590*/  FFMA.FTZ R11, R25, R11, R10 ;  /* 0x0000000b190b7223 */ /* 0x000fe2000001000a */
[----:B------:R-:W-:Y:S01]  /*25a0*/  FSETP.GTU.FTZ.AND P4, PT, R80, 20, PT ;  /* 0x41a000005000780b */ /* 0x000fe20003f9c000 */
[----:B------:R-:W-:Y:S01]  /*25b0*/  HADD2.F32 R10, -RZ, R43.H0_H0 ;  /* 0x2000002bff0a7230 */ /* 0x000fe20000004100 */
[----:B------:R-:W-:Y:S01]  /*25c0*/  FADD.FTZ R79, R15, UR5 ;  /* 0x000000050f4f7e21 */ /* 0x000fe20008010000 */
[----:B------:R-:W-:Y:S02]  /*25d0*/  HADD2.F32 R16, -RZ, R16.H0_H0 ;  /* 0x20000010ff107230 */ /* 0x000fe40000004100 */
[----:B--2---:R-:W-:Y:S01]  /*25e0*/  HADD2.F32 R24, -RZ, R24.H0_H0 ;  /* 0x20000018ff187230 */ /* 0x004fe20000004100 */
        /* <DEDUP_REMOVED lines=32> */
.L_x_9383:
[----:B------:R-:W-:Y:S05]  /*27f0*/  BSYNC B0 ;  /* 0x0000000000007941 */ /* 0x000fea0003800000 */
.L_x_9382:
        /* <DEDUP_REMOVED lines=39> */
.L_x_9385:
[----:B------:R-:W-:Y:S05]  /*2a70*/  BSYNC B0 ;  /* 0x0000000000007941 */ /* 0x000fea0003800000 */
.L_x_9384:
        /* <DEDUP_REMOVED lines=39> */
.L_x_9387:
[----:B------:R-:W-:Y:S05]  /*2cf0*/  BSYNC B0 ;  /* 0x0000000000007941 */ /* 0x000fea0003800000 */
.L_x_9386:
[----:B------:R-:W-:Y:S01]  /*2d00*/  BSSY B0, `(.L_x_9388) ;  /* 0x0000027000007945 */ /* 0x000fe20003800000 */
[----:B------:R-:W-:Y:S01]  /*2d10*/  FADD.FTZ R76, R21, UR5 ;  /* 0x00000005154c7e21 */ /* 0x000fe20008010000 */
[----:B------:R-:W-:Y:S01]  /*2d20*/  FSETP.GTU.FTZ.AND P1, PT, R77, 20, PT ;  /* 0x41a000004d00780b */ /* 0x000fe20003f3c000 */
[----:B------:R-:W-:Y:S01]  /*2d30*/  FFMA.FTZ R10, R22, R10, R11 ;  /* 0x0000000a160a7223 */ /* 0x000fe2000001000b */
[----:B------:R-:W-:Y:S02]  /*2d40*/  HADD2.F32 R8, -RZ, R40.H0_H0 ;  /* 0x20000028ff087230 */ /* 0x000fe40000004100 */
        /* <DEDUP_REMOVED lines=34> */
.L_x_9389:
[----:B------:R-:W-:Y:S05]  /*2f70*/  BSYNC B0 ;  /* 0x0000000000007941 */ /* 0x000fea0003800000 */
.L_x_9388:
[----:B------:R-:W-:Y:S01]  /*2f80*/  BSSY B0, `(.L_x_9390) ;  /* 0x0000027000007945 */ /* 0x000fe20003800000 */
[----:B------:R-:W-:Y:S01]  /*2f90*/  FFMA.FTZ R7, R21, R8, R10 ;  /* 0x0000000815077223 */ /* 0x000fe2000001000a */
[----:B------:R-:W-:Y:S01]  /*2fa0*/  FSETP.GTU.FTZ.AND P0, PT, R76, 20, PT ;  /* 0x41a000004c00780b */ /* 0x000fe20003f1c000 */
        /* <DEDUP_REMOVED lines=36> */
.L_x_9391:
[----:B------:R-:W-:Y:S05]  /*31f0*/  BSYNC B0 ;  /* 0x0000000000007941 */ /* 0x000fea0003800000 */
.L_x_9390:
        /* <DEDUP_REMOVED lines=38> */
.L_x_9393:
[----:B------:R-:W-:Y:S05]  /*3460*/  BSYNC B0 ;  /* 0x0000000000007941 */ /* 0x000fea0003800000 */
.L_x_9392:
        /* <DEDUP_REMOVED lines=39> */
.L_x_9395:
[----:B------:R-:W-:Y:S05]  /*36e0*/  BSYNC B0 ;  /* 0x0000000000007941 */ /* 0x000fea0003800000 */
.L_x_9394:
        /* <DEDUP_REMOVED lines=38> */
.L_x_9397:
[----:B------:R-:W-:Y:S05]  /*3950*/  BSYNC B0 ;  /* 0x0000000000007941 */ /* 0x000fea0003800000 */
.L_x_9396:
        /* <DEDUP_REMOVED lines=39> */
.L_x_9399:
[----:B------:R-:W-:Y:S05]  /*3bd0*/  BSYNC B0 ;  /* 0x0000000000007941 */ /* 0x000fea0003800000 */
.L_x_9398:
        /* <DEDUP_REMOVED lines=37> */
.L_x_9401:
[----:B------:R-:W-:Y:S05]  /*3e30*/  BSYNC B0 ;  /* 0x0000000000007941 */ /* 0x000fea0003800000 */
.L_x_9400:
        /* <DEDUP_REMOVED lines=33> */
.L_x_9403:
[----:B------:R-:W-:Y:S05]  /*4050*/  BSYNC B0 ;  /* 0x0000000000007941 */ /* 0x000fea0003800000 */
.L_x_9402:
        /* <DEDUP_REMOVED lines=33> */
.L_x_9405:
[----:B------:R-:W-:Y:S05]  /*4270*/  BSYNC B0 ;  /* 0x0000000000007941 */ /* 0x000fea0003800000 */
.L_x_9404:
        /* <DEDUP_REMOVED lines=33> */
.L_x_9407:
[----:B------:R-:W-:Y:S05]  /*4490*/  BSYNC B0 ;  /* 0x0000000000007941 */ /* 0x000fea0003800000 */
.L_x_9406:
        /* <DEDUP_REMOVED lines=33> */
.L_x_9409:
[----:B------:R-:W-:Y:S05]  /*46b0*/  BSYNC B0 ;  /* 0x0000000000007941 */ /* 0x000fea0003800000 */
.L_x_9408:
        /* <DEDUP_REMOVED lines=33> */
.L_x_9411:
[----:B------:R-:W-:Y:S05]  /*48d0*/  BSYNC B0 ;  /* 0x0000000000007941 */ /* 0x000fea0003800000 */
.L_x_9410:
        /* <DEDUP_REMOVED lines=52> */
.L_x_9491:
        /* <DEDUP_REMOVED lines=21> */
[----:B0-----:R-:W-:Y:S01]  /*4d70*/  IMAD.WIDE.U32 R4, R5, c[0x0][0x1a0], R6 ;  /* 0x0000680005047a25 */ /* 0x001fe200078e0006 */
[----:B------:R-:W-:Y:S02]  /*4d80*/  ISETP.GE.AND P4, PT, R64, UR44, PT ;  /* 0x0000002c40007c0c */ /* 0x000fe4000bf86270 */
[----:B------:R-:W-:Y:S02]  /*4d90*/  IADD3 R149, R6, 0xa0, RZ ;  /* 0x000000a006957810 */ /* 0x000fe40007ffe0ff */
[----:B------:R-:W-:Y:S01]  /*4da0*/  IADD3 R3, R5, UR34, RZ ;  /* 0x0000002205037c10 */ /* 0x000fe2000fffe0ff */
[----:B------:R-:W-:Y:S01]  /*4db0*/  ULDC.64 UR34, c[0x0][0x180] ;  /* 0x0000600000227ab9 */ /* 0x000fe20000000a00 */
[----:B------:R-:W-:Y:S02]  /*4dc0*/  LEA R2, P0, R4, UR22, 0x1 ;  /* 0x0000001604027c11 */ /* 0x000fe4000f8008ff */
[----:B------:R-:W-:-:S02]  /*4dd0*/  IADD3 R150, R6, 0xc0, RZ ;  /* 0x000000c006967810 */ /* 0x000fc40007ffe0ff */
[----:B------:R-:W-:Y:S02]  /*4de0*/  LEA.HI.X R3, R4, UR23, R3, 0x1, P0 ;  /* 0x0000001704037c11 */ /* 0x000fe400080f0c03 */
[C---:B------:R-:W-:Y:S02]  /*4df0*/  IADD3 R4, R6.reuse, 0x20, RZ ;  /* 0x0000002006047810 */ /* 0x040fe40007ffe0ff */
[----:B-1----:R-:W-:Y:S01]  /*4e00*/  IADD3 R153, R6, 0xe0, RZ ;  /* 0x000000e006997810 */ /* 0x002fe20007ffe0ff */
[----:B--2---:R0:W2:Y:S01]  /*4e10*/  @!P2 LDG.E.U16 R13, [R2.64] ;  /* 0x00000028020da981 */ /* 0x0040a2000c1e1500 */
        /* <DEDUP_REMOVED lines=23> */
[C---:B------:R-:W-:Y:S01]  /*4f90*/  IADD3 R148, R6.reuse, 0x80, RZ ;  /* 0x0000008006947810 */ /* 0x040fe20007ffe0ff */
[----:B------:R0:W3:Y:S01]  /*4fa0*/  @!P4 LDG.E.U16 R18, [R2.64+0x240] ;  /* 0x000240280212c981 */ /* 0x0000e2000c1e1500 */
[----:B------:R-:W-:Y:S02]  /*4fb0*/  IADD3 R167, R6, 0x200, RZ ;  /* 0x0000020006a77810 */ /* 0x000fe40007ffe0ff */
[----:B------:R-:W-:Y:S02]  /*4fc0*/  ISETP.GE.AND P0, PT, R163, UR44, PT ;  /* 0x0000002ca3007c0c */ /* 0x000fe4000bf06270 */
        /* <DEDUP_REMOVED lines=11> */
[----:B------:R-:W-:Y:S02]  /*5080*/  PRMT R120, RZ, 0x7610, R120 ;  /* 0x00007610ff787816 */ /* 0x000fe40000000078 */
[----:B------:R-:W-:Y:S01]  /*5090*/  IADD3 R143, R6, 0x220, RZ ;  /* 0x00000220068f7810 */ /* 0x000fe20007ffe0ff */
[----:B------:R0:W3:Y:S01]  /*50a0*/  @!P1 LDG.E.U16 R118, [R2.64+0x340] ;  /* 0x0003402802769981 */ /* 0x0000e2000c1e1500 */
[----:B------:R-:W-:-:S02]  /*50b0*/  PRMT R17, RZ, 0x7610, R17 ;  /* 0x00007610ff117816 */ /* 0x000fc40000000011 */
[----:B------:R-:W-:Y:S01]  /*50c0*/  PRMT R123, RZ, 0x7610, R123 ;  /* 0x00007610ff7b7816 */ /* 0x000fe2000000007b */
[----:B------:R0:W3:Y:S01]  /*50d0*/  @!P2 LDG.E.U16 R121, [R2.64+0x380] ;  /* 0x000380280279a981 */ /* 0x0000e2000c1e1500 */
[C---:B------:R-:W-:Y:S02]  /*50e0*/  IADD3 R145, R6.reuse, 0x240, RZ ;  /* 0x0000024006917810 */ /* 0x040fe40007ffe0ff */
[C---:B------:R-:W-:Y:S01]  /*50f0*/  IADD3 R146, R6.reuse, 0x260, RZ ;  /* 0x0000026006927810 */ /* 0x040fe20007ffe0ff */
[----:B------:R0:W3:Y:S01]  /*5100*/  @!P5 LDG.E.U16 R12, [R2.64+0xc0] ;  /* 0x0000c028020cd981 */ /* 0x0000e2000c1e1500 */
[C---:B------:R-:W-:Y:S02]  /*5110*/  IADD3 R161, R6.reuse, 0x140, RZ ;  /* 0x0000014006a17810 */ /* 0x040fe40007ffe0ff */
        /* <DEDUP_REMOVED lines=19> */
[C---:B------:R-:W-:Y:S01]  /*5250*/  IADD3 R168, R6.reuse, 0x2c0, RZ ;  /* 0x000002c006a87810 */ /* 0x040fe20007ffe0ff */
[----:B------:R0:W3:Y:S01]  /*5260*/  @!P1 LDG.E.U16 R125, [R2.64+0x480] ;  /* 0x00048028027d9981 */ /* 0x0000e2000c1e1500 */
[----:B------:R-:W-:Y:S02]  /*5270*/  PRMT R66, RZ, 0x7610, R66 ;  /* 0x00007610ff427816 */ /* 0x000fe40000000042 */
[----:B------:R-:W-:Y:S01]  /*5280*/  PRMT R129, RZ, 0x7610, R129 ;  /* 0x00007610ff817816 */ /* 0x000fe20000000081 */
        /* <DEDUP_REMOVED lines=89> */
[----:B------:R-:W-:-:S04]  /*5820*/  LEA.HI.SX32 R10, R10, R113, 0x1b ;  /* 0x000000710a0a7211 */ /* 0x000fc800078fdaff */
[----:B------:R-:W-:Y:S02]  /*5830*/  SHF.L.U32 R131, R10, 0x1, RZ ;  /* 0x000000010a837819 */ /* 0x000fe400000006ff */
[C---:B------:R-:W-:Y:S01]  /*5840*/  IADD3 R10, R113.reuse, 0x3a0, RZ ;  /* 0x000003a0710a7810 */ /* 0x040fe20007ffe0ff */
[----:B------:R0:W-:Y:S04]  /*5850*/  STS.U16 [R109+0xc0], R12 ;  /* 0x0000c00c6d007388 */ /* 0x0001e80000000400 */
[----:B------:R-:W-:Y:S01]  /*5860*/  STS.U16 [R108+0x100], R17 ;  /* 0x000100116c007388 */ /* 0x000fe20000000400 */
[----:B0-----:R-:W-:-:S03]  /*5870*/  IADD3 R12, R113, 0x280, RZ ;  /* 0x00000280710c7810 */ /* 0x001fc60007ffe0ff */
[----:B------:R0:W-:Y:S04]  /*5880*/  STS.U16 [R107+0x140], R14 ;  /* 0x0001400e6b007388 */ /* 0x0001e80000000400 */
[----:B------:R1:W-:Y:S04]  /*5890*/  STS.U16 [R106+0x180], R65 ;  /* 0x000180416a007388 */ /* 0x0003e80000000400 */
[----:B------:R-:W-:Y:S01]  /*58a0*/  STS.U16 [R105+0x1c0], R16 ;  /* 0x0001c01069007388 */ /* 0x000fe20000000400 */
[----:B0-----:R-:W-:-:S03]  /*58b0*/  IADD3 R14, R113, 0x2a0, RZ ;  /* 0x000002a0710e7810 */ /* 0x001fc60007ffe0ff */
[----:B------:R0:W-:Y:S01]  /*58c0*/  STS.U16 [R104+0x200], R67 ;  /* 0x0002004368007388 */ /* 0x0001e20000000400 */
[----:B------:R-:W-:-:S03]  /*58d0*/  LEA.HI.SX32 R12, R12, R113, 0x1b ;  /* 0x000000710c0c7211 */ /* 0x000fc600078fdaff */
[----:B------:R-:W-:Y:S01]  /*58e0*/  STS.U16 [R103+0x240], R18 ;  /* 0x0002401267007388 */ /* 0x000fe20000000400 */
[----:B------:R-:W-:Y:S02]  /*58f0*/  LEA.HI.SX32 R14, R14, R113, 0x1b ;  /* 0x000000710e0e7211 */ /* 0x000fe400078fdaff */
[----:B-1----:R-:W-:Y:S02]  /*5900*/  SHF.L.U32 R65, R12, 0x1, RZ ;  /* 0x000000010c417819 */ /* 0x002fe400000006ff */
[----:B0-----:R-:W-:Y:S02]  /*5910*/  SHF.L.U32 R67, R6, 0x1, RZ ;  /* 0x0000000106437819 */ /* 0x001fe400000006ff */
[C---:B------:R-:W-:Y:S01]  /*5920*/  IADD3 R6, R113.reuse, 0x2c0, RZ ;  /* 0x000002c071067810 */ /* 0x040fe20007ffe0ff */
[----:B------:R-:W-:Y:S01]  /*5930*/  STS.U16 [R102+0x280], R115 ;  /* 0x0002807366007388 */ /* 0x000fe20000000400 */
[----:B------:R-:W-:-:S03]  /*5940*/  IADD3 R12, R113, 0x320, RZ ;  /* 0x00000320710c7810 */ /* 0x000fc60007ffe0ff */
[----:B------:R0:W-:Y:S04]  /*5950*/  STS.U16 [R101+0x2c0], R66 ;  /* 0x0002c04265007388 */ /* 0x0001e80000000400 */
[----:B------:R-:W-:Y:S04]  /*5960*/  STS.U16 [R100+0x300], R119 ;  /* 0x0003007764007388 */ /* 0x000fe80000000400 */
[----:B------:R-:W-:Y:S01]  /*5970*/  STS.U16 [R99+0x340], R118 ;  /* 0x0003407663007388 */ /* 0x000fe20000000400 */
[----:B------:R-:W-:-:S03]  /*5980*/  LEA.HI.SX32 R6, R6, R113, 0x1b ;  /* 0x0000007106067211 */ /* 0x000fc600078fdaff */
        /* <DEDUP_REMOVED lines=13> */
[C---:B------:R-:W-:Y:S02]  /*5a60*/  IADD3 R12, R113.reuse, 0x3c0, RZ ;  /* 0x000003c0710c7810 */ /* 0x040fe40007ffe0ff */
[----:B0-----:R-:W-:Y:S02]  /*5a70*/  SHF.L.U32 R128, R6, 0x1, RZ ;  /* 0x0000000106807819 */ /* 0x001fe400000006ff */
[C---:B------:R-:W-:Y:S02]  /*5a80*/  IADD3 R6, R113.reuse, 0x360, RZ ;  /* 0x0000036071067810 */ /* 0x040fe40007ffe0ff */
[----:B-1----:R-:W-:Y:S02]  /*5a90*/  SHF.L.U32 R129, R8, 0x1, RZ ;  /* 0x0000000108817819 */ /* 0x002fe400000006ff */
[----:B------:R-:W-:Y:S01]  /*5aa0*/  IADD3 R8, R113, 0x380, RZ ;  /* 0x0000038071087810 */ /* 0x000fe20007ffe0ff */
[----:B------:R0:W-:Y:S01]  /*5ab0*/  STS.U16 [R128+0x580], R135 ;  /* 0x0005808780007388 */ /* 0x0001e20000000400 */
[----:B------:R-:W-:-:S02]  /*5ac0*/  SHF.L.U32 R127, R14, 0x1, RZ ;  /* 0x000000010e7f7819 */ /* 0x000fc400000006ff */
[----:B------:R-:W-:Y:S01]  /*5ad0*/  IADD3 R14, R113, 0x3e0, RZ ;  /* 0x000003e0710e7810 */ /* 0x000fe20007ffe0ff */
[----:B------:R-:W-:Y:S01]  /*5ae0*/  STS.U16 [R129+0x5c0], R130 ;  /* 0x0005c08281007388 */ /* 0x000fe20000000400 */
        /* <DEDUP_REMOVED lines=17> */
[----:B------:R-:W-:Y:S02]  /*5c00*/  PRMT R101, RZ, 0x7610, R101 ;  /* 0x00007610ff657816 */ /* 0x000fe40000000065 */
[----:B------:R-:W-:Y:S01]  /*5c10*/  PRMT R102, RZ, 0x7610, R102 ;  /* 0x00007610ff667816 */ /* 0x000fe20000000066 */
[----:B------:R-:W-:Y:S01]  /*5c20*/  STS.U16 [R141+0x740], R140 ;  /* 0x0007408c8d007388 */ /* 0x000fe20000000400 */
[----:B------:R-:W-:-:S03]  /*5c30*/  ISETP.GE.AND P5, PT, R149, UR44, PT ;  /* 0x0000002c95007c0c */ /* 0x000fc6000bfa6270 */
        /* <DEDUP_REMOVED lines=56> */
[----:B------:R-:W-:Y:S01]  /*5fc0*/  PRMT R168, RZ, 0x7610, R168 ;  /* 0x00007610ffa87816 */ /* 0x000fe200000000a8 */
[----:B------:R2:W3:Y:S01]  /*5fd0*/  @!P4 LDG.E.U16 R173, [R4.64+0x480] ;  /* 0x0004802804adc981 */ /* 0x0004e2000c1e1500 */
[----:B------:R-:W-:Y:S02]  /*5fe0*/  PRMT R181, RZ, 0x7610, R181 ;  /* 0x00007610ffb57816 */ /* 0x000fe400000000b5 */
        /* <DEDUP_REMOVED lines=86> */
[----:B------:R1:W2:Y:S01]  /*6550*/  R2UR UR36, R2 ;  /* 0x00000000022473c2 */ /* 0x0002a200000e0000 */
[----:B------:R-:W-:-:S06]  /*6560*/  LEA.HI.SX32 R12, R12, R113, 0x1b ;  /* 0x000000710c0c7211 */ /* 0x000fcc00078fdaff */
        /* <DEDUP_REMOVED lines=22> */
[----:B------:R-:W0:Y:S04]  /*66d0*/  LDS.U16 R17, [R120+0x2] ;  /* 0x0000020078117984 */ /* 0x000e280000000400 */
        /* <DEDUP_REMOVED lines=30> */
[----:B------:R-:W-:-:S03]  /*68c0*/  IADD3 R108, R113, 0x80, RZ ;  /* 0x00000080716c7810 */ /* 0x000fc60007ffe0ff */
[----:B---3--:R-:W-:Y:S01]  /*68d0*/  STS.U16 [R112+0x840], R103 ;  /* 0x0008406770007388 */ /* 0x008fe20000000400 */
[----:B------:R-:W-:-:S03]  /*68e0*/  SHF.L.U32 R109, R109, 0x1, RZ ;  /* 0x000000016d6d7819 */ /* 0x000fc600000006ff */
[----:B----4-:R3:W-:Y:S01]  /*68f0*/  STS.U16 [R111+0x880], R104 ;  /* 0x000880686f007388 */ /* 0x0107e20000000400 */
[----:B------:R-:W-:Y:S02]  /*6900*/  LEA.HI.SX32 R108, R108, R113, 0x1b ;  /* 0x000000716c6c7211 */ /* 0x000fe400078fdaff */
[C---:B------:R-:W-:Y:S01]  /*6910*/  IADD3 R106, R113.reuse, 0xc0, RZ ;  /* 0x000000c0716a7810 */ /* 0x040fe20007ffe0ff */
[----:B------:R-:W-:Y:S01]  /*6920*/  STS.U16 [R110+0x8c0], R101 ;  /* 0x0008c0656e007388 */ /* 0x000fe20000000400 */
[----:B---3--:R-:W-:-:S03]  /*6930*/  IADD3 R104, R113, 0xa0, RZ ;  /* 0x000000a071687810 */ /* 0x008fc60007ffe0ff */
[----:B------:R3:W-:Y:S01]  /*6940*/  STS.U16 [R109+0x900], R102 ;  /* 0x000900666d007388 */ /* 0x0007e20000000400 */
[C---:B------:R-:W-:Y:S02]  /*6950*/  IADD3 R206, R113.reuse, 0x100, RZ ;  /* 0x0000010071ce7810 */ /* 0x040fe40007ffe0ff */
[----:B------:R-:W-:Y:S02]  /*6960*/  LEA.HI.SX32 R104, R104, R113, 0x1b ;  /* 0x0000007168687211 */ /* 0x000fe400078fdaff */
[C---:B------:R-:W-:Y:S02]  /*6970*/  IADD3 R2, R113.reuse, 0xe0, RZ ;  /* 0x000000e071027810 */ /* 0x040fe40007ffe0ff */
[----:B------:R-:W-:Y:S02]  /*6980*/  SHF.L.U32 R107, R104, 0x1, RZ ;  /* 0x00000001686b7819 */ /* 0x000fe400000006ff */
[----:B------:R-:W-:Y:S02]  /*6990*/  SHF.L.U32 R108, R108, 0x1, RZ ;  /* 0x000000016c6c7819 */ /* 0x000fe400000006ff */
[----:B---3--:R-:W-:-:S02]  /*69a0*/  IADD3 R102, R113, 0x160, RZ ;  /* 0x0000016071667810 */ /* 0x008fc40007ffe0ff */
[C---:B------:R-:W-:Y:S02]  /*69b0*/  IADD3 R104, R113.reuse, 0x140, RZ ;  /* 0x0000014071687810 */ /* 0x040fe40007ffe0ff */
[----:B------:R-:W-:Y:S02]  /*69c0*/  IADD3 R118, R113, 0x120, RZ ;  /* 0x0000012071767810 */ /* 0x000fe40007ffe0ff */
[-C--:B------:R-:W-:Y:S02]  /*69d0*/  LEA.HI.SX32 R106, R106, R113.reuse, 0x1b ;  /* 0x000000716a6a7211 */ /* 0x080fe400078fdaff */
[-C--:B------:R-:W-:Y:S02]  /*69e0*/  LEA.HI.SX32 R206, R206, R113.reuse, 0x1b ;  /* 0x00000071cece7211 */ /* 0x080fe400078fdaff */
[-C--:B------:R-:W-:Y:S02]  /*69f0*/  LEA.HI.SX32 R105, R2, R113.reuse, 0x1b ;  /* 0x0000007102697211 */ /* 0x080fe400078fdaff */
[-C--:B------:R-:W-:Y:S01]  /*6a00*/  LEA.HI.SX32 R101, R102, R113.reuse, 0x1b ;  /* 0x0000007166657211 */ /* 0x080fe200078fdaff */
[----:B------:R-:W-:Y:S01]  /*6a10*/  STS.U16 [R108+0x940], R99 ;  /* 0x000940636c007388 */ /* 0x000fe20000000400 */
[----:B------:R-:W-:-:S02]  /*6a20*/  LEA.HI.SX32 R118, R118, R113, 0x1b ;  /* 0x0000007176767211 */ /* 0x000fc400078fdaff */
[----:B------:R-:W-:Y:S02]  /*6a30*/  LEA.HI.SX32 R102, R104, R113, 0x1b ;  /* 0x0000007168667211 */ /* 0x000fe400078fdaff */
[C---:B------:R-:W-:Y:S01]  /*6a40*/  IADD3 R210, R113.reuse, 0x180, RZ ;  /* 0x0000018071d27810 */ /* 0x040fe20007ffe0ff */
[----:B------:R3:W-:Y:S01]  /*6a50*/  STS.U16 [R107+0x980], R100 ;  /* 0x000980646b007388 */ /* 0x0007e20000000400 */
[----:B--2---:R-:W-:Y:S02]  /*6a60*/  MOV R115, UR36 ;  /* 0x0000002400737c02 */ /* 0x004fe40008000f00 */
[----:B------:R-:W-:Y:S02]  /*6a70*/  SHF.L.U32 R106, R106, 0x1, RZ ;  /* 0x000000016a6a7819 */ /* 0x000fe400000006ff */
[----:B------:R-:W-:Y:S02]  /*6a80*/  SHF.L.U32 R104, R206, 0x1, RZ ;  /* 0x00000001ce687819 */ /* 0x000fe400000006ff */
[----:B------:R-:W-:-:S02]  /*6a90*/  IADD3 R208, R113, 0x1a0, RZ ;  /* 0x000001a071d07810 */ /* 0x000fc40007ffe0ff */
[----:B------:R-:W-:Y:S02]  /*6aa0*/  SHF.L.U32 R105, R105, 0x1, RZ ;  /* 0x0000000169697819 */ /* 0x000fe400000006ff */
[C---:B------:R-:W-:Y:S02]  /*6ab0*/  IADD3 R206, R113.reuse, 0x1c0, RZ ;  /* 0x000001c071ce7810 */ /* 0x040fe40007ffe0ff */
[----:B---3--:R-:W-:Y:S02]  /*6ac0*/  IADD3 R100, R113, 0x1e0, RZ ;  /* 0x000001e071647810 */ /* 0x008fe40007ffe0ff */
[----:B------:R-:W-:Y:S02]  /*6ad0*/  SHF.L.U32 R103, R118, 0x1, RZ ;  /* 0x0000000176677819 */ /* 0x000fe400000006ff */
[-C--:B------:R-:W-:Y:S01]  /*6ae0*/  LEA.HI.SX32 R210, R210, R113.reuse, 0x1b ;  /* 0x00000071d2d27211 */ /* 0x080fe200078fdaff */
[----:B------:R-:W-:Y:S01]  /*6af0*/  FMUL.FTZ R115, R115, 1.4426950216293334961 ;  /* 0x3fb8aa3b73737820 */ /* 0x000fe20000410000 */
[----:B------:R-:W-:Y:S01]  /*6b00*/  SHF.L.U32 R102, R102, 0x1, RZ ;  /* 0x0000000166667819 */ /* 0x000fe200000006ff */
[----:B------:R-:W-:Y:S01]  /*6b10*/  STS.U16 [R106+0x9c0], R13 ;  /* 0x0009c00d6a007388 */ /* 0x000fe20000000400 */
[----:B------:R-:W-:-:S02]  /*6b20*/  LEA.HI.SX32 R208, R208, R113, 0x1b ;  /* 0x00000071d0d07211 */ /* 0x000fc400078fdaff */
[-C--:B------:R-:W-:Y:S01]  /*6b30*/  LEA.HI.SX32 R206, R206, R113.reuse, 0x1b ;  /* 0x00000071cece7211 */ /* 0x080fe200078fdaff */
[----:B------:R-:W-:Y:S01]  /*6b40*/  STS.U16 [R105+0xa00], R16 ;  /* 0x000a001069007388 */ /* 0x000fe20000000400 */
[----:B------:R-:W-:Y:S02]  /*6b50*/  SHF.L.U32 R101, R101, 0x1, RZ ;  /* 0x0000000165657819 */ /* 0x000fe400000006ff */
[----:B------:R-:W-:Y:S01]  /*6b60*/  LEA.HI.SX32 R118, R100, R113, 0x1b ;  /* 0x0000007164767211 */ /* 0x000fe200078fdaff */
[----:B------:R-:W-:Y:S01]  /*6b70*/  STS.U16 [R104+0xa40], R7 ;  /* 0x000a400768007388 */ /* 0x000fe20000000400 */
[----:B------:R-:W-:Y:S01]  /*6b80*/  SHF.L.U32 R100, R210, 0x1, RZ ;  /* 0x00000001d2647819 */ /* 0x000fe200000006ff */
[----:B------:R-:W-:Y:S01]  /*6b90*/  FMUL.FTZ R2, R115, R86 ;  /* 0x0000005673027220 */ /* 0x000fe20000410000 */
[----:B------:R-:W-:Y:S01]  /*6ba0*/  SHF.L.U32 R99, R208, 0x1, RZ ;  /* 0x00000001d0637819 */ /* 0x000fe200000006ff */
[----:B------:R2:W-:Y:S04]  /*6bb0*/  STS.U16 [R103+0xa80], R98 ;  /* 0x000a806267007388 */ /* 0x0005e80000000400 */
[----:B------:R3:W-:Y:S04]  /*6bc0*/  STS.U16 [R102+0xac0], R97 ;  /* 0x000ac06166007388 */ /* 0x0007e80000000400 */
[----:B------:R-:W-:Y:S01]  /*6bd0*/  STS.U16 [R101+0xb00], R10 ;  /* 0x000b000a65007388 */ /* 0x000fe20000000400 */
[----:B--2---:R-:W-:-:S03]  /*6be0*/  SHF.L.U32 R98, R206, 0x1, RZ ;  /* 0x00000001ce627819 */ /* 0x004fc600000006ff */
[----:B------:R-:W-:Y:S01]  /*6bf0*/  STS.U16 [R100+0xb40], R149 ;  /* 0x000b409564007388 */ /* 0x000fe20000000400 */
[----:B---3--:R-:W-:-:S03]  /*6c00*/  SHF.L.U32 R97, R118, 0x1, RZ ;  /* 0x0000000176617819 */ /* 0x008fc600000006ff */
[----:B------:R-:W-:Y:S01]  /*6c10*/  STS.U16 [R99+0xb80], R150 ;  /* 0x000b809663007388 */ /* 0x000fe20000000400 */
[----:B------:R-:W2:Y:S03]  /*6c20*/  MUFU.EX2 R2, R2 ;  /* 0x0000000200027308 */ /* 0x000ea60000000800 */
[----:B------:R-:W-:Y:S04]  /*6c30*/  STS.U16 [R98+0xbc0], R153 ;  /* 0x000bc09962007388 */ /* 0x000fe80000000400 */
[----:B------:R-:W-:Y:S04]  /*6c40*/  STS.U16 [R97+0xc00], R148 ;  /* 0x000c009461007388 */ /* 0x000fe80000000400 */
[----:B------:R-:W-:Y:S04]  /*6c50*/  STS.U16 [R64+0xc40], R169 ;  /* 0x000c40a940007388 */ /* 0x000fe80000000400 */
[----:B------:R-:W-:Y:S01]  /*6c60*/  STS.U16 [R67+0xc80], R170 ;  /* 0x000c80aa43007388 */ /* 0x000fe20000000400 */
[----:B------:R-:W-:-:S03]  /*6c70*/  ULEA UR34, UR29, UR7, 0x8 ;  /* 0x000000071d227291 */ /* 0x000fc6000f8e403f */
[----:B------:R-:W-:Y:S04]  /*6c80*/  STS.U16 [R124+0xcc0], R173 ;  /* 0x000cc0ad7c007388 */ /* 0x000fe80000000400 */
[----:B------:R-:W-:Y:S04]  /*6c90*/  STS.U16 [R126+0xd00], R171 ;  /* 0x000d00ab7e007388 */ /* 0x000fe80000000400 */
[----:B------:R-:W-:Y:S04]  /*6ca0*/  STS.U16 [R65+0xd40], R168 ;  /* 0x000d40a841007388 */ /* 0x000fe80000000400 */
[----:B------:R2:W-:Y:S04]  /*6cb0*/  STS.U16 [R66+0xd80], R181 ;  /* 0x000d80b542007388 */ /* 0x0005e80000000400 */
[----:B------:R-:W-:Y:S04]  /*6cc0*/  STS.U16 [R128+0xdc0], R185 ;  /* 0x000dc0b980007388 */ /* 0x000fe80000000400 */
[----:B------:R-:W-:Y:S01]  /*6cd0*/  STS.U16 [R129+0xe00], R172 ;  /* 0x000e00ac81007388 */ /* 0x000fe20000000400 */
[----:B------:R-:W-:-:S03]  /*6ce0*/  ISETP.NE.AND P2, PT, R114, RZ, PT ;  /* 0x000000ff7200720c */ /* 0x000fc60003f45270 */
[----:B------:R-:W-:Y:S01]  /*6cf0*/  STS.U16 [R131+0xe40], R180 ;  /* 0x000e40b483007388 */ /* 0x000fe20000000400 */
[----:B------:R-:W-:-:S03]  /*6d00*/  IADD3 R205, R114, 0x200, RZ ;  /* 0x0000020072cd7810 */ /* 0x000fc60007ffe0ff */
[----:B------:R-:W-:Y:S04]  /*6d10*/  STS.U16 [R133+0xe80], R202 ;  /* 0x000e80ca85007388 */ /* 0x000fe80000000400 */
[----:B------:R3:W-:Y:S01]  /*6d20*/  STS.U16 [R127+0xec0], R200 ;  /* 0x000ec0c87f007388 */ /* 0x0007e20000000400 */
[----:B--2---:R-:W-:-:S03]  /*6d30*/  FMUL.FTZ R66, R2, R204 ;  /* 0x000000cc02427220 */ /* 0x004fc60000410000 */
[----:B------:R-:W-:Y:S01]  /*6d40*/  STS.U16 [R135+0xf00], R198 ;  /* 0x000f00c687007388 */ /* 0x000fe20000000400 */
[----:B------:R-:W-:-:S03]  /*6d50*/  FMUL.FTZ R67, R2, R203 ;  /* 0x000000cb02437220 */ /* 0x000fc60000410000 */
[----:B------:R-:W2:Y:S01]  /*6d60*/  LDL R153, [R1+0x18] ;  /* 0x0000180001997983 */ /* 0x000ea20000100800 */
[----:B---3--:R-:W-:-:S03]  /*6d70*/  MOV R127, UR34 ;  /* 0x00000022007f7c02 */ /* 0x008fc60008000f00 */
[----:B------:R-:W-:Y:S01]  /*6d80*/  STS.U16 [R136+0xf40], R201 ;  /* 0x000f40c988007388 */ /* 0x000fe20000000400 */
[----:B------:R-:W-:-:S03]  /*6d90*/  SEL R127, R127, R205, !P2 ;  /* 0x000000cd7f7f7207 */ /* 0x000fc60005000000 */
[----:B------:R-:W-:Y:S04]  /*6da0*/  STS.U16 [R141+0xf80], R192 ;  /* 0x000f80c08d007388 */ /* 0x000fe80000000400 */
[----:B------:R-:W-:Y:S04]  /*6db0*/  STS.U16 [R142+0xfc0], R199 ;  /* 0x000fc0c78e007388 */ /* 0x000fe80000000400 */
[----:B------:R-:W-:Y:S01]  /*6dc0*/  STS.U16 [R147+0x1000], R182 ;  /* 0x001000b693007388 */ /* 0x000fe20000000400 */
[----:B------:R-:W-:-:S06]  /*6dd0*/  NOP ;  /* 0x0000000000007918 */ /* 0x000fcc0000000000 */
        /* <DEDUP_REMOVED lines=33> */
[----:B------:R-:W2:Y:S04]  /*6ff0*/  LDL R171, [R1+0x14] ;  /* 0x0000140001ab7983 */ /* 0x000ea80000100800 */
[----:B-1----:R-:W2:Y:S01]  /*7000*/  LDL R127, [R1+0x10] ;  /* 0x00001000017f7983 */ /* 0x002ea20000100800 */
[C---:B------:R-:W-:Y:S01]  /*7010*/  FMUL.FTZ R125, R115.reuse, R85 ;  /* 0x00000055737d7220 */ /* 0x040fe20000410000 */
[----:B------:R-:W-:Y:S01]  /*7020*/  HFMA2.MMA R2, -RZ, RZ, 0, 9.5367431640625e-07 ;  /* 0x00000010ff027435 */ /* 0x000fe200000001ff */
[C---:B------:R-:W-:Y:S01]  /*7030*/  FMUL.FTZ R149, R115.reuse, R78 ;  /* 0x0000004e73957220 */ /* 0x040fe20000410000 */
[----:B------:R-:W-:Y:S01]  /*7040*/  MUFU.SIN R196, R4 ;  /* 0x0000000400c47308 */ /* 0x000fe20000000400 */
[----:B------:R-:W-:-:S02]  /*7050*/  FMUL.FTZ R13, R115, R82 ;  /* 0x00000052730d7220 */ /* 0x000fc40000410000 */
[C---:B------:R-:W-:Y:S01]  /*7060*/  FMUL.FTZ R7, R115.reuse, R81 ;  /* 0x0000005173077220 */ /* 0x040fe20000410000 */
[----:B------:R-:W-:Y:S01]  /*7070*/  CS2R R64, SRZ ;  /* 0x0000000000407805 */ /* 0x000fe2000001ff00 */
[----:B------:R-:W-:-:S03]  /*7080*/  FMUL.FTZ R119, R115, R84 ;  /* 0x0000005473777220 */ /* 0x000fc60000410000 */
[----:B------:R1:W-:Y:S01]  /*7090*/  MUFU.COS R197, R4 ;  /* 0x0000000400c57308 */ /* 0x0003e20000000000 */
[C---:B------:R-:W-:Y:S02]  /*70a0*/  FMUL.FTZ R16, R115.reuse, R83 ;  /* 0x0000005373107220 */ /* 0x040fe40000410000 */
[----:B------:R-:W-:-:S05]  /*70b0*/  FMUL.FTZ R10, R115, R80 ;  /* 0x00000050730a7220 */ /* 0x000fca0000410000 */
[----:B------:R-:W0:Y:S01]  /*70c0*/  MUFU.EX2 R125, R125 ;  /* 0x0000007d007d7308 */ /* 0x000e220000000800 */
[----:B-1----:R-:W-:Y:S02]  /*70d0*/  FMUL.FTZ R4, R58, UR37 ;  /* 0x000000253a047c20 */ /* 0x002fe40008410000 */
[C---:B------:R-:W-:Y:S02]  /*70e0*/  FMUL.FTZ R118, R115.reuse, R79 ;  /* 0x0000004f73767220 */ /* 0x040fe40000410000 */
[C---:B------:R-:W-:Y:S02]  /*70f0*/  FMUL.FTZ R124, R115.reuse, R77 ;  /* 0x0000004d737c7220 */ /* 0x040fe40000410000 */
[C---:B------:R-:W-:Y:S01]  /*7100*/  FMUL.FTZ R126, R115.reuse, R76 ;  /* 0x0000004c737e7220 */ /* 0x040fe20000410000 */
[----:B------:R1:W-:Y:S01]  /*7110*/  MUFU.EX2 R148, R149 ;  /* 0x0000009500947308 */ /* 0x0003e20000000800 */
[----:B------:R-:W-:Y:S02]  /*7120*/  FMUL.FTZ R128, R115, R75 ;  /* 0x0000004b73807220 */ /* 0x000fe40000410000 */
[----:B------:R-:W-:Y:S01]  /*7130*/  @!P1 IMAD.WIDE R2, R3, R2, UR42 ;  /* 0x0000002a03029e25 */ /* 0x000fe2000f8e0202 */
[----:B------:R-:W-:Y:S03]  /*7140*/  BAR.SYNC.DEFER_BLOCKING 0x0 ;  /* 0x0000000000007b1d */ /* 0x000fe60000010000 */
[----:B------:R-:W-:-:S02]  /*7150*/  FMUL.FTZ R129, R115, R74 ;  /* 0x0000004a73817220 */ /* 0x000fc40000410000 */
[C---:B-1----:R-:W-:Y:S02]  /*7160*/  FMUL.FTZ R149, R115.reuse, R72 ;  /* 0x0000004873957220 */ /* 0x042fe40000410000 */
[C---:B------:R-:W-:Y:S02]  /*7170*/  FMUL.FTZ R150, R115.reuse, R63 ;  /* 0x0000003f73967220 */ /* 0x040fe40000410000 */
[----:B------:R-:W-:Y:S02]  /*7180*/  FMUL.RZ R4, R4, 0.15915493667125701904 ;  /* 0x3e22f98304047820 */ /* 0x000fe4000040c000 */
[----:B------:R-:W-:Y:S01]  /*7190*/  FMUL.FTZ R115, R115, R58 ;  /* 0x0000003a73737220 */ /* 0x000fe20000410000 */
[----:B------:R-:W1:Y:S08]  /*71a0*/  MUFU.EX2 R13, R13 ;  /* 0x0000000d000d7308 */ /* 0x000e700000000800 */
[----:B------:R-:W1:Y:S01]  /*71b0*/  MUFU.EX2 R7, R7 ;  /* 0x0000000700077308 */ /* 0x000e620000000800 */
[----:B------:R1:W5:Y:S07]  /*71c0*/  @!P1 LDG.E.64 R64, [R2.64+0x8] ;  /* 0x0000082802409981 */ /* 0x00036e000c1e1b00 */
[----:B------:R-:W1:Y:S01]  /*71d0*/  MUFU.EX2 R119, R119 ;  /* 0x0000007700777308 */ /* 0x000e620000000800 */
[----:B0-----:R-:W-:-:S07]  /*71e0*/  FMUL.FTZ R132, R125, R132 ;  /* 0x000000847d847220 */ /* 0x001fce0000410000 */
[----:B------:R-:W-:Y:S08]  /*71f0*/  MUFU.COS R193, R4 ;  /* 0x0000000400c17308 */ /* 0x000ff00000000000 */
[----:B------:R-:W0:Y:S08]  /*7200*/  MUFU.EX2 R16, R16 ;  /* 0x0000001000107308 */ /* 0x000e300000000800 */
[----:B------:R-:W0:Y:S08]  /*7210*/  MUFU.EX2 R192, R115 ;  /* 0x0000007300c07308 */ /* 0x000e300000000800 */
[----:B-1----:R-:W1:Y:S01]  /*7220*/  MUFU.SIN R3, R4 ;  /* 0x0000000400037308 */ /* 0x002e620000000400 */
[----:B------:R-:W-:-:S02]  /*7230*/  FMUL.FTZ R134, R125, R134 ;  /* 0x000000867d867220 */ /* 0x000fc40000410000 */
[----:B------:R-:W-:Y:S01]  /*7240*/  FMUL.FTZ R2, R66, R132 ;  /* 0x0000008442027220 */ /* 0x000fe20000410000 */
[----:B------:R-:W-:Y:S01]  /*7250*/  HADD2.F32 R18, -RZ, R18.H0_H0 ;  /* 0x20000012ff127230 */ /* 0x000fe20000004100 */
[----:B------:R-:W-:-:S03]  /*7260*/  FMUL.FTZ R140, R13, R140 ;  /* 0x0000008c0d8c7220 */ /* 0x000fc60000410000 */
[----:B------:R-:W1:Y:S01]  /*7270*/  MUFU.EX2 R10, R10 ;  /* 0x0000000a000a7308 */ /* 0x000e620000000800 */
[----:B------:R-:W-:Y:S01]  /*7280*/  FMUL.FTZ R139, R13, R139 ;  /* 0x0000008b0d8b7220 */ /* 0x000fe20000410000 */
[----:B------:R-:W-:Y:S01]  /*7290*/  HADD2.F32 R17, -RZ, R17.H0_H0 ;  /* 0x20000011ff117230 */ /* 0x000fe20000004100 */
[C---:B------:R-:W-:Y:S02]  /*72a0*/  FMUL.FTZ R146, R7.reuse, R146 ;  /* 0x0000009207927220 */ /* 0x040fe40000410000 */
[----:B------:R-:W-:Y:S02]  /*72b0*/  FMUL.FTZ R145, R7, R145 ;  /* 0x0000009107917220 */ /* 0x000fe40000410000 */
[----:B------:R-:W-:Y:S02]  /*72c0*/  FMUL.FTZ R138, R119, R138 ;  /* 0x0000008a778a7220 */ /* 0x000fe40000410000 */
[C---:B------:R-:W-:Y:S02]  /*72d0*/  FMUL.FTZ R7, R67.reuse, R132 ;  /* 0x0000008443077220 */ /* 0x040fe40000410000 */
[----:B------:R-:W-:-:S02]  /*72e0*/  FFMA.FTZ R13, R67, R134, R2 ;  /* 0x00000086430d7223 */ /* 0x000fc40000010002 */
[C---:B0-----:R-:W-:Y:S02]  /*72f0*/  FMUL.FTZ R122, R16.reuse, R122 ;  /* 0x0000007a107a7220 */ /* 0x041fe40000410000 */
[----:B------:R-:W-:Y:S01]  /*7300*/  FMUL.FTZ R121, R16, R121 ;  /* 0x0000007910797220 */ /* 0x000fe20000410000 */
[----:B------:R-:W-:Y:S01]  /*7310*/  HADD2.F32 R16, -RZ, R95.H0_H0 ;  /* 0x2000005fff107230 */ /* 0x000fe20000004100 */
[C---:B------:R-:W-:Y:S02]  /*7320*/  FMUL.FTZ R193, R192.reuse, R193 ;  /* 0x000000c1c0c17220 */ /* 0x040fe40000410000 */
[----:B-1----:R-:W-:Y:S02]  /*7330*/  FMUL.FTZ R192, R192, R3 ;  /* 0x00000003c0c07220 */ /* 0x002fe40000410000 */
[----:B------:R-:W-:Y:S02]  /*7340*/  FMUL.FTZ R3, R18, R86 ;  /* 0x0000005612037220 */ /* 0x000fe40000410000 */
[----:B------:R-:W-:-:S02]  /*7350*/  FMUL.FTZ R130, R119, R130 ;  /* 0x0000008277827220 */ /* 0x000fc40000410000 */
[----:B------:R-:W-:Y:S02]  /*7360*/  FFMA.FTZ R7, R66, R134, -R7 ;  /* 0x0000008642077223 */ /* 0x000fe40000010807 */
[----:B------:R-:W-:Y:S02]  /*7370*/  FMUL.FTZ R2, R138, R13 ;  /* 0x0000000d8a027220 */ /* 0x000fe40000410000 */
[----:B------:R-:W-:Y:S02]  /*7380*/  FMUL.FTZ R181, R17, R86 ;  /* 0x0000005611b57220 */ /* 0x000fe40000410000 */
[----:B------:R-:W-:Y:S02]  /*7390*/  FMUL.FTZ R180, R16, R3 ;  /* 0x0000000310b47220 */ /* 0x000fe40000410000 */
[-C--:B------:R-:W-:Y:S01]  /*73a0*/  FFMA.FTZ R4, R130, R7.reuse, -R2 ;  /* 0x0000000782047223 */ /* 0x080fe20000010802 */
[----:B------:R-:W-:Y:S01]  /*73b0*/  HADD2.F32 R14, -RZ, R14.H0_H0 ;  /* 0x2000000eff0e7230 */ /* 0x000fe20000004100 */
[----:B------:R-:W-:-:S02]  /*73c0*/  FMUL.FTZ R7, R138, R7 ;  /* 0x000000078a077220 */ /* 0x000fc40000410000 */
[----:B------:R-:W-:Y:S01]  /*73d0*/  FMUL.FTZ R181, R16, R181 ;  /* 0x000000b510b57220 */ /* 0x000fe20000410000 */
[----:B------:R-:W-:Y:S01]  /*73e0*/  HADD2.F32 R15, -RZ, R15.H0_H0 ;  /* 0x2000000fff0f7230 */ /* 0x000fe20000004100 */
[----:B------:R-:W-:Y:S02]  /*73f0*/  FMUL.FTZ R2, R132, R180 ;  /* 0x000000b484027220 */ /* 0x000fe40000410000 */
[C---:B------:R-:W-:Y:S02]  /*7400*/  FMUL.FTZ R167, R10.reuse, R167 ;  /* 0x000000a70aa77220 */ /* 0x040fe40000410000 */
[----:B------:R-:W-:Y:S02]  /*7410*/  FMUL.FTZ R166, R10, R166 ;  /* 0x000000a60aa67220 */ /* 0x000fe40000410000 */
[----:B------:R-:W-:Y:S01]  /*7420*/  FFMA.FTZ R10, R130, R13, R7 ;  /* 0x0000000d820a7223 */ /* 0x000fe20000010007 */
[----:B------:R-:W-:Y:S01]  /*7430*/  HADD2.F32 R13, -RZ, R94.H0_H0 ;  /* 0x2000005eff0d7230 */ /* 0x000fe20000004100 */
[----:B------:R-:W-:-:S02]  /*7440*/  FMUL.FTZ R3, R132, R181 ;  /* 0x000000b584037220 */ /* 0x000fc40000410000 */
[----:B------:R-:W-:Y:S02]  /*7450*/  FMUL.FTZ R233, R14, R85 ;  /* 0x000000550ee97220 */ /* 0x000fe40000410000 */
[C---:B------:R-:W-:Y:S02]  /*7460*/  FFMA.FTZ R2, R134.reuse, R181, R2 ;  /* 0x000000b586027223 */ /* 0x040fe40000010002 */
[----:B------:R-:W-:Y:S02]  /*7470*/  FMUL.FTZ R182, R15, R85 ;  /* 0x000000550fb67220 */ /* 0x000fe40000410000 */
[----:B------:R-:W-:Y:S02]  /*7480*/  FFMA.FTZ R3, R134, R180, -R3 ;  /* 0x000000b486037223 */ /* 0x000fe40000010803 */
        /* <DEDUP_REMOVED lines=12> */
[-C--:B------:R-:W-:Y:S02]  /*7550*/  FMUL.FTZ R232, R11, R84.reuse ;  /* 0x000000540be87220 */ /* 0x080fe40000410000 */
[----:B------:R-:W-:Y:S02]  /*7560*/  FFMA.FTZ R4, R130, R7, R4 ;  /* 0x0000000782047223 */ /* 0x000fe40000010004 */
[----:B------:R-:W-:Y:S01]  /*7570*/  FMUL.FTZ R231, R12, R84 ;  /* 0x000000540ce77220 */ /* 0x000fe20000410000 */
[----:B------:R-:W0:Y:S01]  /*7580*/  MUFU.EX2 R118, R118 ;  /* 0x0000007600767308 */ /* 0x000e220000000800 */
        /* <DEDUP_REMOVED lines=13> */
[----:B------:R-:W-:Y:S01]  /*7660*/  FMUL.FTZ R230, R8, R83 ;  /* 0x0000005308e67220 */ /* 0x000fe20000410000 */
[----:B------:R-:W1:Y:S01]  /*7670*/  MUFU.EX2 R124, R124 ;  /* 0x0000007c007c7308 */ /* 0x000e620000000800 */
[----:B------:R-:W-:Y:S02]  /*7680*/  FMUL.FTZ R3, R145, R119 ;  /* 0x0000007791037220 */ /* 0x000fe40000410000 */
[----:B------:R-:W-:Y:S02]  /*7690*/  FMUL.FTZ R229, R9, R83 ;  /* 0x0000005309e57220 */ /* 0x000fe40000410000 */
[----:B------:R-:W-:Y:S02]  /*76a0*/  FFMA.FTZ R2, R7, R230, R2 ;  /* 0x000000e607027223 */ /* 0x000fe40000010002 */
[C---:B0-----:R-:W-:Y:S02]  /*76b0*/  FMUL.FTZ R165, R118.reuse, R165 ;  /* 0x000000a576a57220 */ /* 0x041fe40000410000 */
[----:B------:R-:W-:-:S02]  /*76c0*/  FMUL.FTZ R164, R118, R164 ;  /* 0x000000a476a47220 */ /* 0x000fc40000410000 */
[-C--:B------:R-:W-:Y:S02]  /*76d0*/  FMUL.FTZ R120, R145, R115.reuse ;  /* 0x0000007391787220 */ /* 0x080fe40000410000 */
[----:B------:R-:W-:Y:S01]  /*76e0*/  FFMA.FTZ R118, R146, R115, -R3 ;  /* 0x0000007392767223 */ /* 0x000fe20000010803 */
[----:B------:R-:W-:Y:S01]  /*76f0*/  HADD2.F32 R6, -RZ, R6.H0_H0 ;  /* 0x20000006ff067230 */ /* 0x000fe20000004100 */
[----:B------:R-:W-:Y:S02]  /*7700*/  FFMA.FTZ R4, R7, R229, R4 ;  /* 0x000000e507047223 */ /* 0x000fe40000010004 */
[C---:B------:R-:W-:Y:S01]  /*7710*/  FMUL.FTZ R115, R139.reuse, R2 ;  /* 0x000000028b737220 */ /* 0x040fe20000410000 */
[----:B------:R-:W-:Y:S01]  /*7720*/  HADD2.F32 R5, -RZ, R5.H0_H0 ;  /* 0x20000005ff057230 */ /* 0x000fe20000004100 */
[-C--:B------:R-:W-:Y:S02]  /*7730*/  FMUL.FTZ R3, R139, R4.reuse ;  /* 0x000000048b037220 */ /* 0x080fe40000410000 */
[----:B------:R-:W-:Y:S01]  /*7740*/  FFMA.FTZ R115, R140, R4, R115 ;  /* 0x000000048c737223 */ /* 0x000fe20000010073 */
[----:B------:R-:W-:Y:S01]  /*7750*/  HADD2.F32 R4, -RZ, R91.H0_H0 ;  /* 0x2000005bff047230 */ /* 0x000fe20000004100 */
[----:B------:R-:W-:-:S02]  /*7760*/  FFMA.FTZ R120, R146, R119, R120 ;  /* 0x0000007792787223 */ /* 0x000fc40000010078 */
[----:B------:R-:W-:Y:S02]  /*7770*/  FMUL.FTZ R227, R6, R82 ;  /* 0x0000005206e37220 */ /* 0x000fe40000410000 */
[----:B------:R-:W-:Y:S02]  /*7780*/  FFMA.FTZ R3, R140, R2, -R3 ;  /* 0x000000028c037223 */ /* 0x000fe40000010803 */
[----:B------:R-:W-:Y:S02]  /*7790*/  FMUL.FTZ R228, R5, R82 ;  /* 0x0000005205e47220 */ /* 0x000fe40000410000 */
[----:B------:R-:W-:Y:S02]  /*77a0*/  FMUL.FTZ R119, R166, R120 ;  /* 0x00000078a6777220 */ /* 0x000fe40000410000 */
[----:B------:R-:W-:Y:S02]  /*77b0*/  FFMA.FTZ R115, R4, R227, R115 ;  /* 0x000000e304737223 */ /* 0x000fe40000010073 */
[----:B-1----:R-:W-:-:S02]  /*77c0*/  FMUL.FTZ R161, R124, R161 ;  /* 0x000000a17ca17220 */ /* 0x002fc40000410000 */
[----:B------:R-:W-:Y:S02]  /*77d0*/  FMUL.FTZ R160, R124, R160 ;  /* 0x000000a07ca07220 */ /* 0x000fe40000410000 */
[----:B------:R-:W-:Y:S02]  /*77e0*/  FFMA.FTZ R2, R4, R228, R3 ;  /* 0x000000e404027223 */ /* 0x000fe40000010003 */
[-C--:B------:R-:W-:Y:S01]  /*77f0*/  FFMA.FTZ R124, R167, R118.reuse, -R119 ;  /* 0x00000076a77c7223 */ /* 0x080fe20000010877 */
[----:B------:R-:W-:Y:S01]  /*7800*/  HADD2.F32 R234, -RZ, R234.H0_H0 ;  /* 0x200000eaffea7230 */ /* 0x000fe20000004100 */
[C---:B------:R-:W-:Y:S02]  /*7810*/  FMUL.FTZ R119, R145.reuse, R115 ;  /* 0x0000007391777220 */ /* 0x040fe40000410000 */
[----:B------:R-:W-:Y:S02]  /*7820*/  FMUL.FTZ R125, R166, R118 ;  /* 0x00000076a67d7220 */ /* 0x000fe40000410000 */
[-C--:B------:R-:W-:Y:S01]  /*7830*/  FMUL.FTZ R118, R145, R2.reuse ;  /* 0x0000000291767220 */ /* 0x080fe20000410000 */
[----:B------:R-:W-:Y:S01]  /*7840*/  HADD2.F32 R3, -RZ, R0.H0_H0 ;  /* 0x20000000ff037230 */ /* 0x000fe20000004100 */
[----:B------:R-:W-:Y:S01]  /*7850*/  FFMA.FTZ R119, R146, R2, -R119 ;  /* 0x0000000292777223 */ /* 0x000fe20000010877 */
[----:B------:R-:W-:Y:S01]  /*7860*/  HADD2.F32 R2, -RZ, R90.H0_H0 ;  /* 0x2000005aff027230 */ /* 0x000fe20000004100 */
[----:B------:R-:W-:-:S02]  /*7870*/  FFMA.FTZ R125, R167, R120, R125 ;  /* 0x00000078a77d7223 */ /* 0x000fc4000001007d */
[----:B------:R-:W-:Y:S02]  /*7880*/  FFMA.FTZ R118, R146, R115, R118 ;  /* 0x0000007392767223 */ /* 0x000fe40000010076 */
[-C--:B------:R-:W-:Y:S02]  /*7890*/  FMUL.FTZ R225, R234, R81.reuse ;  /* 0x00000051eae17220 */ /* 0x080fe40000410000 */
[----:B------:R-:W-:Y:S02]  /*78a0*/  FMUL.FTZ R226, R3, R81 ;  /* 0x0000005103e27220 */ /* 0x000fe40000410000 */
[----:B------:R-:W-:Y:S02]  /*78b0*/  FMUL.FTZ R0, R164, R125 ;  /* 0x0000007da4007220 */ /* 0x000fe40000410000 */
[----:B------:R-:W-:Y:S02]  /*78c0*/  FFMA.FTZ R118, R2, R225, R118 ;  /* 0x000000e102767223 */ /* 0x000fe40000010076 */
[----:B------:R-:W-:-:S02]  /*78d0*/  FMUL.FTZ R120, R164, R124 ;  /* 0x0000007ca4787220 */ /* 0x000fc40000410000 */
[----:B------:R-:W-:Y:S02]  /*78e0*/  FFMA.FTZ R119, R2, R226, R119 ;  /* 0x000000e202777223 */ /* 0x000fe40000010077 */
[----:B------:R-:W-:Y:S01]  /*78f0*/  FFMA.FTZ R124, R165, R124, -R0 ;  /* 0x0000007ca57c7223 */ /* 0x000fe20000010800 */
[----:B------:R-:W-:Y:S01]  /*7900*/  HADD2.F32 R123, -RZ, R123.H0_H0 ;  /* 0x2000007bff7b7230 */ /* 0x000fe20000004100 */
[C---:B------:R-:W-:Y:S01]  /*7910*/  FMUL.FTZ R0, R166.reuse, R118 ;  /* 0x00000076a6007220 */ /* 0x040fe20000410000 */
[----:B------:R-:W-:Y:S01]  /*7920*/  HADD2.F32 R137, -RZ, R137.H0_H0 ;  /* 0x20000089ff897230 */ /* 0x000fe20000004100 */
[-C--:B------:R-:W-:Y:S02]  /*7930*/  FMUL.FTZ R115, R166, R119.reuse ;  /* 0x00000077a6737220 */ /* 0x080fe40000410000 */
[----:B------:R-:W-:Y:S01]  /*7940*/  FFMA.FTZ R119, R167, R119, -R0 ;  /* 0x00000077a7777223 */ /* 0x000fe20000010800 */
[----:B------:R-:W-:Y:S01]  /*7950*/  HADD2.F32 R0, -RZ, R89.H0_H0 ;  /* 0x20000059ff007230 */ /* 0x000fe20000004100 */
[----:B------:R-:W-:-:S02]  /*7960*/  FMUL.FTZ R162, R148, R162 ;  /* 0x000000a294a27220 */ /* 0x000fc40000410000 */
[----:B------:R-:W-:Y:S01]  /*7970*/  FMUL.FTZ R224, R123, R80 ;  /* 0x000000507be07220 */ /* 0x000fe20000410000 */
[----:B------:R-:W0:Y:S01]  /*7980*/  MUFU.EX2 R128, R128 ;  /* 0x0000008000807308 */ /* 0x000e220000000800 */
[----:B------:R-:W-:Y:S02]  /*7990*/  FFMA.FTZ R120, R165, R125, R120 ;  /* 0x0000007da5787223 */ /* 0x000fe40000010078 */
[----:B------:R-:W-:Y:S02]  /*79a0*/  FMUL.FTZ R163, R148, R163 ;  /* 0x000000a394a37220 */ /* 0x000fe40000410000 */
[----:B------:R-:W-:Y:S02]  /*79b0*/  FFMA.FTZ R115, R167, R118, R115 ;  /* 0x00000076a7737223 */ /* 0x000fe40000010073 */
[----:B------:R-:W-:Y:S01]  /*79c0*/  FMUL.FTZ R223, R137, R80 ;  /* 0x0000005089df7220 */ /* 0x000fe20000410000 */
[----:B------:R-:W1:Y:S01]  /*79d0*/  MUFU.EX2 R126, R126 ;  /* 0x0000007e007e7308 */ /* 0x000e620000000800 */
[----:B------:R-:W-:-:S02]  /*79e0*/  FMUL.FTZ R125, R162, R124 ;  /* 0x0000007ca27d7220 */ /* 0x000fc40000410000 */
[----:B------:R-:W-:Y:S02]  /*79f0*/  FFMA.FTZ R119, R0, R224, R119 ;  /* 0x000000e000777223 */ /* 0x000fe40000010077 */
[-C--:B------:R-:W-:Y:S02]  /*7a00*/  FMUL.FTZ R118, R162, R120.reuse ;  /* 0x00000078a2767220 */ /* 0x080fe40000410000 */
[----:B------:R-:W-:Y:S02]  /*7a10*/  FFMA.FTZ R115, R0, R223, R115 ;  /* 0x000000df00737223 */ /* 0x000fe40000010073 */
[C---:B------:R-:W-:Y:S01]  /*7a20*/  FFMA.FTZ R125, R163.reuse, R120, R125 ;  /* 0x00000078a37d7223 */ /* 0x040fe2000001007d */
[----:B------:R-:W-:Y:S01]  /*7a30*/  HADD2.F32 R144, -RZ, R144.H0_H0 ;  /* 0x20000090ff907230 */ /* 0x000fe20000004100 */
[----:B------:R-:W-:Y:S01]  /*7a40*/  FMUL.FTZ R120, R164, R119 ;  /* 0x00000077a4787220 */ /* 0x000fe20000410000 */
[----:B------:R-:W1:Y:S01]  /*7a50*/  MUFU.EX2 R129, R129 ;  /* 0x0000008100817308 */ /* 0x000e620000000800 */
[----:B------:R-:W-:-:S02]  /*7a60*/  FFMA.FTZ R124, R163, R124, -R118 ;  /* 0x0000007ca37c7223 */ /* 0x000fc40000010876 */
[-C--:B------:R-:W-:Y:S01]  /*7a70*/  FMUL.FTZ R118, R164, R115.reuse ;  /* 0x00000073a4767220 */ /* 0x080fe20000410000 */
[----:B------:R-:W-:Y:S01]  /*7a80*/  HADD2.F32 R143, -RZ, R143.H0_H0 ;  /* 0x2000008fff8f7230 */ /* 0x000fe20000004100 */
[C---:B------:R-:W-:Y:S01]  /*7a90*/  FFMA.FTZ R115, R165.reuse, R115, R120 ;  /* 0x00000073a5737223 */ /* 0x040fe20000010078 */
[----:B------:R-:W-:Y:S01]  /*7aa0*/  HADD2.F32 R120, -RZ, R88.H0_H0 ;  /* 0x20000058ff787230 */ /* 0x000fe20000004100 */
[----:B------:R-:W-:Y:S02]  /*7ab0*/  FMUL.FTZ R221, R144, R79 ;  /* 0x0000004f90dd7220 */ /* 0x000fe40000410000 */
[----:B------:R-:W-:Y:S02]  /*7ac0*/  FFMA.FTZ R119, R165, R119, -R118 ;  /* 0x00000077a5777223 */ /* 0x000fe40000010876 */
[----:B------:R-:W-:Y:S02]  /*7ad0*/  FMUL.FTZ R118, R160, R125 ;  /* 0x0000007da0767220 */ /* 0x000fe40000410000 */
[----:B0-----:R-:W-:-:S02]  /*7ae0*/  FMUL.FTZ R184, R128, R184 ;  /* 0x000000b880b87220 */ /* 0x001fc40000410000 */
[----:B------:R-:W-:Y:S02]  /*7af0*/  FMUL.FTZ R183, R128, R183 ;  /* 0x000000b780b77220 */ /* 0x000fe40000410000 */
[----:B------:R-:W-:Y:S02]  /*7b00*/  FMUL.FTZ R222, R143, R79 ;  /* 0x0000004f8fde7220 */ /* 0x000fe40000410000 */
[----:B------:R-:W-:Y:S02]  /*7b10*/  FFMA.FTZ R115, R120, R221, R115 ;  /* 0x000000dd78737223 */ /* 0x000fe40000010073 */
[----:B------:R-:W-:Y:S02]  /*7b20*/  FMUL.FTZ R128, R160, R124 ;  /* 0x0000007ca0807220 */ /* 0x000fe40000410000 */
[C---:B-1----:R-:W-:Y:S02]  /*7b30*/  FMUL.FTZ R159, R126.reuse, R159 ;  /* 0x0000009f7e9f7220 */ /* 0x042fe40000410000 */
[----:B------:R-:W-:-:S02]  /*7b40*/  FMUL.FTZ R158, R126, R158 ;  /* 0x0000009e7e9e7220 */ /* 0x000fc40000410000 */
[C---:B------:R-:W-:Y:S02]  /*7b50*/  FFMA.FTZ R126, R161.reuse, R124, -R118 ;  /* 0x0000007ca17e7223 */ /* 0x040fe40000010876 */
[----:B------:R-:W-:Y:S02]  /*7b60*/  FFMA.FTZ R119, R120, R222, R119 ;  /* 0x000000de78777223 */ /* 0x000fe40000010077 */
[C---:B------:R-:W-:Y:S02]  /*7b70*/  FMUL.FTZ R118, R162.reuse, R115 ;  /* 0x00000073a2767220 */ /* 0x040fe40000410000 */
[----:B------:R-:W-:Y:S02]  /*7b80*/  FFMA.FTZ R128, R161, R125, R128 ;  /* 0x0000007da1807223 */ /* 0x000fe40000010080 */
[-C--:B------:R-:W-:Y:S02]  /*7b90*/  FMUL.FTZ R124, R162, R119.reuse ;  /* 0x00000077a27c7220 */ /* 0x080fe40000410000 */
[----:B------:R-:W-:-:S02]  /*7ba0*/  FFMA.FTZ R118, R163, R119, -R118 ;  /* 0x00000077a3767223 */ /* 0x000fc40000010876 */
[C---:B------:R-:W-:Y:S02]  /*7bb0*/  FMUL.FTZ R179, R129.reuse, R179 ;  /* 0x000000b381b37220 */ /* 0x040fe40000410000 */
[----:B------:R-:W-:Y:S02]  /*7bc0*/  FMUL.FTZ R178, R129, R178 ;  /* 0x000000b281b27220 */ /* 0x000fe40000410000 */
[C---:B------:R-:W-:Y:S01]  /*7bd0*/  FMUL.FTZ R119, R158.reuse, R128 ;  /* 0x000000809e777220 */ /* 0x040fe20000410000 */
[----:B------:R-:W3:Y:S01]  /*7be0*/  LDL R129, [R1+0xc] ;  /* 0x00000c0001817983 */ /* 0x000ee20000100800 */
[-C--:B------:R-:W-:Y:S02]  /*7bf0*/  FMUL.FTZ R125, R158, R126.reuse ;  /* 0x0000007e9e7d7220 */ /* 0x080fe40000410000 */
[C---:B------:R-:W-:Y:S01]  /*7c00*/  FFMA.FTZ R126, R159.reuse, R126, -R119 ;  /* 0x0000007e9f7e7223 */ /* 0x040fe20000010877 */
[----:B------:R-:W0:Y:S01]  /*7c10*/  MUFU.EX2 R149, R149 ;  /* 0x0000009500957308 */ /* 0x000e220000000800 */
[----:B------:R-:W-:-:S02]  /*7c20*/  FFMA.FTZ R128, R159, R128, R125 ;  /* 0x000000809f807223 */ /* 0x000fc4000001007d */
[C---:B------:R-:W-:Y:S02]  /*7c30*/  FMUL.FTZ R249, R183.reuse, R126 ;  /* 0x0000007eb7f97220 */ /* 0x040fe40000410000 */
[-C--:B------:R-:W-:Y:S02]  /*7c40*/  FMUL.FTZ R247, R183, R128.reuse ;  /* 0x00000080b7f77220 */ /* 0x080fe40000410000 */
[----:B------:R-:W-:Y:S02]  /*7c50*/  FFMA.FTZ R249, R184, R128, R249 ;  /* 0x00000080b8f97223 */ /* 0x000fe400000100f9 */
[----:B------:R-:W4:Y:S01]  /*7c60*/  LDL R128, [R1+0x8] ;  /* 0x0000080001807983 */ /* 0x000f220000100800 */
[----:B------:R-:W-:Y:S01]  /*7c70*/  HADD2.F32 R157, -RZ, R157.H0_H0 ;  /* 0x2000009dff9d7230 */ /* 0x000fe20000004100 */
[----:B------:R-:W-:Y:S01]  /*7c80*/  FFMA.FTZ R124, R163, R115, R124 ;  /* 0x00000073a37c7223 */ /* 0x000fe2000001007c */
[----:B------:R-:W-:Y:S02]  /*7c90*/  HADD2.F32 R156, -RZ, R156.H0_H0 ;  /* 0x2000009cff9c7230 */ /* 0x000fe40000004100 */
[----:B------:R-:W-:Y:S01]  /*7ca0*/  HADD2.F32 R115, -RZ, R87.H0_H0 ;  /* 0x20000057ff737230 */ /* 0x000fe20000004100 */
[----:B------:R-:W-:-:S02]  /*7cb0*/  FMUL.FTZ R219, R157, R78 ;  /* 0x0000004e9ddb7220 */ /* 0x000fc40000410000 */
[C---:B0-----:R-:W-:Y:S02]  /*7cc0*/  FMUL.FTZ R197, R149.reuse, R197 ;  /* 0x000000c595c57220 */ /* 0x041fe40000410000 */
[----:B------:R-:W-:Y:S01]  /*7cd0*/  FMUL.FTZ R196, R149, R196 ;  /* 0x000000c495c47220 */ /* 0x000fe20000410000 */
[----:B--2---:R-:W-:Y:S01]  /*7ce0*/  HADD2.F32 R149, -RZ, R127.H0_H0 ;  /* 0x2000007fff957230 */ /* 0x004fe20000004100 */
[----:B------:R-:W-:Y:S01]  /*7cf0*/  FMUL.FTZ R220, R156, R78 ;  /* 0x0000004e9cdc7220 */ /* 0x000fe20000410000 */
[----:B------:R-:W2:Y:S01]  /*7d00*/  LDL R127, [R1+0x4] ;  /* 0x00000400017f7983 */ /* 0x000ea20000100800 */
[C---:B------:R-:W-:Y:S01]  /*7d10*/  FFMA.FTZ R124, R115.reuse, R219, R124 ;  /* 0x000000db737c7223 */ /* 0x040fe2000001007c */
[----:B------:R-:W-:Y:S01]  /*7d20*/  MUFU.SIN R194, R195 ;  /* 0x000000c300c27308 */ /* 0x000fe20000000400 */
[----:B------:R-:W-:Y:S01]  /*7d30*/  FFMA.FTZ R118, R115, R220, R118 ;  /* 0x000000dc73767223 */ /* 0x000fe20000010076 */
[----:B------:R-:W-:Y:S01]  /*7d40*/  HADD2.F32 R154, -RZ, R154.H0_H0 ;  /* 0x2000009aff9a7230 */ /* 0x000fe20000004100 */
[----:B------:R-:W-:Y:S01]  /*7d50*/  FMUL.FTZ R119, R160, R124 ;  /* 0x0000007ca0777220 */ /* 0x000fe20000410000 */
[----:B------:R-:W-:-:S04]  /*7d60*/  HADD2.F32 R155, -RZ, R155.H0_H0 ;  /* 0x2000009bff9b7230 */ /* 0x000fc80000004100 */
[----:B------:R-:W-:Y:S01]  /*7d70*/  MUFU.COS R195, R195 ;  /* 0x000000c300c37308 */ /* 0x000fe20000000000 */
[----:B------:R-:W-:Y:S01]  /*7d80*/  FMUL.FTZ R125, R160, R118 ;  /* 0x00000076a07d7220 */ /* 0x000fe20000410000 */
[----:B------:R-:W-:-:S06]  /*7d90*/  HADD2.F32 R153, -RZ, R153.H0_H0 ;  /* 0x20000099ff997230 */ /* 0x000fcc0000004100 */
[----:B------:R-:W0:Y:S01]  /*7da0*/  MUFU.EX2 R150, R150 ;  /* 0x0000009600967308 */ /* 0x000e220000000800 */
[C---:B------:R-:W-:Y:S02]  /*7db0*/  FFMA.FTZ R119, R161.reuse, R118, -R119 ;  /* 0x00000076a1777223 */ /* 0x040fe40000010877 */
[-C--:B------:R-:W-:Y:S02]  /*7dc0*/  FMUL.FTZ R218, R154, R77.reuse ;  /* 0x0000004d9ada7220 */ /* 0x080fe40000410000 */
[----:B------:R-:W-:Y:S02]  /*7dd0*/  FFMA.FTZ R124, R161, R124, R125 ;  /* 0x0000007ca17c7223 */ /* 0x000fe4000001007d */
[----:B------:R-:W-:Y:S02]  /*7de0*/  FMUL.FTZ R217, R155, R77 ;  /* 0x0000004d9bd97220 */ /* 0x000fe40000410000 */
[C---:B------:R-:W-:Y:S01]  /*7df0*/  FFMA.FTZ R119, R153.reuse, R218, R119 ;  /* 0x000000da99777223 */ /* 0x040fe20000010077 */
[----:B------:R-:W-:Y:S01]  /*7e00*/  HADD2.F32 R152, -RZ, R152.H0_H0 ;  /* 0x20000098ff987230 */ /* 0x000fe20000004100 */
[----:B------:R-:W-:-:S02]  /*7e10*/  FFMA.FTZ R124, R153, R217, R124 ;  /* 0x000000d9997c7223 */ /* 0x000fc4000001007c */
[C---:B------:R-:W-:Y:S01]  /*7e20*/  FMUL.FTZ R125, R158.reuse, R119 ;  /* 0x000000779e7d7220 */ /* 0x040fe20000410000 */
[----:B------:R-:W-:Y:S01]  /*7e30*/  HADD2.F32 R151, -RZ, R151.H0_H0 ;  /* 0x20000097ff977230 */ /* 0x000fe20000004100 */
[----:B------:R-:W-:Y:S02]  /*7e40*/  FMUL.FTZ R118, R158, R124 ;  /* 0x0000007c9e767220 */ /* 0x000fe40000410000 */
[C---:B0-----:R-:W-:Y:S02]  /*7e50*/  FMUL.FTZ R195, R150.reuse, R195 ;  /* 0x000000c396c37220 */ /* 0x041fe40000410000 */
[----:B------:R-:W-:Y:S01]  /*7e60*/  FMUL.FTZ R194, R150, R194 ;  /* 0x000000c296c27220 */ /* 0x000fe20000410000 */
[----:B------:R-:W-:Y:S01]  /*7e70*/  HADD2.F32 R150, -RZ, R171.H0_H0 ;  /* 0x200000abff967230 */ /* 0x000fe20000004100 */
[----:B------:R-:W-:Y:S02]  /*7e80*/  FFMA.FTZ R125, R159, R124, R125 ;  /* 0x0000007c9f7d7223 */ /* 0x000fe4000001007d */
[----:B------:R-:W-:-:S02]  /*7e90*/  FMUL.FTZ R215, R152, R76 ;  /* 0x0000004c98d77220 */ /* 0x000fc40000410000 */
[----:B------:R-:W-:Y:S02]  /*7ea0*/  FFMA.FTZ R247, R184, R126, -R247 ;  /* 0x0000007eb8f77223 */ /* 0x000fe400000108f7 */
[----:B------:R-:W-:Y:S02]  /*7eb0*/  FFMA.FTZ R119, R159, R119, -R118 ;  /* 0x000000779f777223 */ /* 0x000fe40000010876 */
[----:B------:R-:W-:Y:S02]  /*7ec0*/  FMUL.FTZ R216, R151, R76 ;  /* 0x0000004c97d87220 */ /* 0x000fe40000410000 */
[----:B------:R-:W-:Y:S02]  /*7ed0*/  FMUL.FTZ R118, R178, R249 ;  /* 0x000000f9b2767220 */ /* 0x000fe40000410000 */
[----:B------:R-:W-:Y:S01]  /*7ee0*/  FFMA.FTZ R125, R150, R215, R125 ;  /* 0x000000d7967d7223 */ /* 0x000fe2000001007d */
[----:B------:R-:W-:Y:S01]  /*7ef0*/  HADD2.F32 R176, -RZ, R176.H0_H0 ;  /* 0x200000b0ffb07230 */ /* 0x000fe20000004100 */
[----:B------:R-:W-:-:S02]  /*7f00*/  FMUL.FTZ R124, R178, R247 ;  /* 0x000000f7b27c7220 */ /* 0x000fc40000410000 */
[----:B------:R-:W-:Y:S02]  /*7f10*/  FFMA.FTZ R119, R150, R216, R119 ;  /* 0x000000d896777223 */ /* 0x000fe40000010077 */
[----:B------:R-:W-:Y:S02]  /*7f20*/  FFMA.FTZ R247, R179, R247, -R118 ;  /* 0x000000f7b3f77223 */ /* 0x000fe40000010876 */
[----:B------:R-:W-:Y:S01]  /*7f30*/  FMUL.FTZ R118, R183, R125 ;  /* 0x0000007db7767220 */ /* 0x000fe20000410000 */
[----:B------:R-:W-:Y:S01]  /*7f40*/  HADD2.F32 R177, -RZ, R177.H0_H0 ;  /* 0x200000b1ffb17230 */ /* 0x000fe20000004100 */
[----:B------:R-:W-:Y:S02]  /*7f50*/  FFMA.FTZ R249, R179, R249, R124 ;  /* 0x000000f9b3f97223 */ /* 0x000fe4000001007c */
[-C--:B------:R-:W-:Y:S02]  /*7f60*/  FMUL.FTZ R124, R183, R119.reuse ;  /* 0x00000077b77c7220 */ /* 0x080fe40000410000 */
[----:B------:R-:W-:-:S02]  /*7f70*/  FFMA.FTZ R119, R184, R119, -R118 ;  /* 0x00000077b8777223 */ /* 0x000fc40000010876 */
[----:B------:R-:W-:Y:S02]  /*7f80*/  FMUL.FTZ R214, R176, R75 ;  /* 0x0000004bb0d67220 */ /* 0x000fe40000410000 */
[----:B------:R-:W-:Y:S02]  /*7f90*/  FFMA.FTZ R118, R184, R125, R124 ;  /* 0x0000007db8767223 */ /* 0x000fe4000001007c */
[----:B------:R-:W-:Y:S02]  /*7fa0*/  FMUL.FTZ R213, R177, R75 ;  /* 0x0000004bb1d57220 */ /* 0x000fe40000410000 */
[C---:B------:R-:W-:Y:S02]  /*7fb0*/  FFMA.FTZ R119, R149.reuse, R214, R119 ;  /* 0x000000d695777223 */ /* 0x040fe40000010077 */
[----:B------:R-:W-:Y:S02]  /*7fc0*/  FMUL.FTZ R124, R196, R249 ;  /* 0x000000f9c47c7220 */ /* 0x000fe40000410000 */
[----:B------:R-:W-:-:S02]  /*7fd0*/  FFMA.FTZ R118, R149, R213, R118 ;  /* 0x000000d595767223 */ /* 0x000fc40000010076 */
[----:B------:R-:W-:Y:S02]  /*7fe0*/  FMUL.FTZ R125, R178, R119 ;  /* 0x00000077b27d7220 */ /* 0x000fe40000410000 */
[-C--:B------:R-:W-:Y:S02]  /*7ff0*/  FMUL.FTZ R126, R196, R247.reuse ;  /* 0x000000f7c47e7220 */ /* 0x080fe40000410000 */
[----:B------:R-:W-:Y:S02]  /*8000*/  FFMA.FTZ R247, R197, R247, -R124 ;  /* 0x000000f7c5f77223 */ /* 0x000fe4000001087c */
[-C--:B------:R-:W-:Y:S02]  /*8010*/  FMUL.FTZ R124, R178, R118.reuse ;  /* 0x00000076b27c7220 */ /* 0x080fe40000410000 */
[----:B------:R-:W-:Y:S02]  /*8020*/  FFMA.FTZ R118, R179, R118, R125 ;  /* 0x00000076b3767223 */ /* 0x000fe4000001007d */
[----:B------:R-:W2:Y:S01]  /*8030*/  LDL R125, [R1] ;  /* 0x00000000017d7983 */ /* 0x000ea20000100800 */
[----:B------:R-:W-:-:S02]  /*8040*/  HADD2.F32 R175, -RZ, R175.H0_H0 ;  /* 0x200000afffaf7230 */ /* 0x000fc40000004100 */
[----:B------:R-:W-:Y:S01]  /*8050*/  HADD2.F32 R174, -RZ, R174.H0_H0 ;  /* 0x200000aeffae7230 */ /* 0x000fe20000004100 */
[----:B------:R-:W-:Y:S02]  /*8060*/  FFMA.FTZ R124, R179, R119, -R124 ;  /* 0x00000077b37c7223 */ /* 0x000fe4000001087c */
[-C--:B------:R-:W-:Y:S02]  /*8070*/  FMUL.FTZ R211, R175, R74.reuse ;  /* 0x0000004aafd37220 */ /* 0x080fe40000410000 */
[----:B------:R-:W-:Y:S01]  /*8080*/  FMUL.FTZ R212, R174, R74 ;  /* 0x0000004aaed47220 */ /* 0x000fe20000410000 */
[----:B------:R-:W-:Y:S02]  /*8090*/  HADD2.F32 R191, -RZ, R191.H0_H0 ;  /* 0x200000bfffbf7230 */ /* 0x000fe40000004100 */
[----:B------:R-:W-:Y:S02]  /*80a0*/  HADD2.F32 R190, -RZ, R190.H0_H0 ;  /* 0x200000beffbe7230 */ /* 0x000fe40000004100 */
[----:B------:R-:W-:-:S02]  /*80b0*/  HADD2.F32 R189, -RZ, R189.H0_H0 ;  /* 0x200000bdffbd7230 */ /* 0x000fc40000004100 */
[----:B------:R-:W-:Y:S01]  /*80c0*/  HADD2.F32 R188, -RZ, R188.H0_H0 ;  /* 0x200000bcffbc7230 */ /* 0x000fe20000004100 */
[----:B------:R-:W-:Y:S01]  /*80d0*/  FFMA.FTZ R249, R197, R249, R126 ;  /* 0x000000f9c5f97223 */ /* 0x000fe2000001007e */
[----:B------:R-:W-:Y:S01]  /*80e0*/  ISETP.NE.AND P1, PT, R114, 0x1f, PT ;  /* 0x0000001f7200780c */ /* 0x000fe20003f25270 */
[----:B------:R-:W-:Y:S01]  /*80f0*/  FMUL.FTZ R126, R189, R63 ;  /* 0x0000003fbd7e7220 */ /* 0x000fe20000410000 */
[----:B------:R-:W-:Y:S02]  /*8100*/  HADD2.F32 R187, -RZ, R187.H0_H0 ;  /* 0x200000bbffbb7230 */ /* 0x000fe40000004100 */
[----:B------:R-:W-:Y:S01]  /*8110*/  HADD2.F32 R186, -RZ, R186.H0_H0 ;  /* 0x200000baffba7230 */ /* 0x000fe20000004100 */
[----:B------:R-:W-:Y:S01]  /*8120*/  BSSY B0, `(.L_x_9413) ;  /* 0x000002c000007945 */ /* 0x000fe20003800000 */
[----:B---3--:R-:W-:-:S05]  /*8130*/  HADD2.F32 R173, -RZ, R129.H0_H0 ;  /* 0x20000081ffad7230 */ /* 0x008fca0000004100 */
[C---:B------:R-:W-:Y:S02]  /*8140*/  FFMA.FTZ R118, R173.reuse, R211, R118 ;  /* 0x000000d3ad767223 */ /* 0x040fe40000010076 */
[----:B------:R-:W-:Y:S02]  /*8150*/  FFMA.FTZ R124, R173, R212, R124 ;  /* 0x000000d4ad7c7223 */ /* 0x000fe4000001007c */
[C---:B------:R-:W-:Y:S02]  /*8160*/  FMUL.FTZ R245, R196.reuse, R118 ;  /* 0x00000076c4f57220 */ /* 0x040fe40000410000 */
[-C--:B------:R-:W-:Y:S01]  /*8170*/  FMUL.FTZ R119, R196, R124.reuse ;  /* 0x0000007cc4777220 */ /* 0x080fe20000410000 */
[----:B----4-:R-:W-:Y:S01]  /*8180*/  HADD2.F32 R172, -RZ, R128.H0_H0 ;  /* 0x20000080ffac7230 */ /* 0x010fe20000004100 */
[C---:B------:R-:W-:Y:S02]  /*8190*/  FFMA.FTZ R245, R197.reuse, R124, -R245 ;  /* 0x0000007cc5f57223 */ /* 0x040fe400000108f5 */
[----:B------:R-:W-:-:S02]  /*81a0*/  FFMA.FTZ R119, R197, R118, R119 ;  /* 0x00000076c5777223 */ /* 0x000fc40000010077 */
[-C--:B------:R-:W-:Y:S02]  /*81b0*/  FMUL.FTZ R128, R191, R72.reuse ;  /* 0x00000048bf807220 */ /* 0x080fe40000410000 */
[----:B------:R-:W-:Y:S02]  /*81c0*/  FMUL.FTZ R129, R190, R72 ;  /* 0x00000048be817220 */ /* 0x000fe40000410000 */
[C---:B------:R-:W-:Y:S02]  /*81d0*/  FFMA.FTZ R244, R172.reuse, R128, R119 ;  /* 0x00000080acf47223 */ /* 0x040fe40000010077 */
[----:B------:R-:W-:Y:S02]  /*81e0*/  FFMA.FTZ R245, R172, R129, R245 ;  /* 0x00000081acf57223 */ /* 0x000fe400000100f5 */
[C---:B------:R-:W-:Y:S02]  /*81f0*/  FMUL.FTZ R119, R194.reuse, R244 ;  /* 0x000000f4c2777220 */ /* 0x040fe40000410000 */
[-C--:B------:R-:W-:Y:S01]  /*8200*/  FMUL.FTZ R118, R194, R245.reuse ;  /* 0x000000f5c2767220 */ /* 0x080fe20000410000 */
[----:B--2---:R-:W-:Y:S01]  /*8210*/  HADD2.F32 R171, -RZ, R127.H0_H0 ;  /* 0x2000007fffab7230 */ /* 0x004fe20000004100 */
[----:B------:R-:W-:-:S02]  /*8220*/  FFMA.FTZ R245, R195, R245, -R119 ;  /* 0x000000f5c3f57223 */ /* 0x000fc40000010877 */
[----:B------:R-:W-:Y:S02]  /*8230*/  FFMA.FTZ R244, R195, R244, R118 ;  /* 0x000000f4c3f47223 */ /* 0x000fe40000010076 */
        /* <DEDUP_REMOVED lines=8> */
[-C--:B------:R-:W-:Y:S01]  /*82c0*/  FMUL.FTZ R124, R186, R58.reuse ;  /* 0x0000003aba7c7220 */ /* 0x080fe20000410000 */
[----:B------:R-:W-:Y:S01]  /*82d0*/  HADD2.F32 R148, -RZ, R125.H0_H0 ;  /* 0x2000007dff947230 */ /* 0x000fe20000004100 */
[----:B------:R-:W-:-:S04]  /*82e0*/  FMUL.FTZ R125, R187, R58 ;  /* 0x0000003abb7d7220 */ /* 0x000fc80000410000 */
[C---:B------:R-:W-:Y:S02]  /*82f0*/  FFMA.FTZ R245, R148.reuse, R125, R245 ;  /* 0x0000007d94f57223 */ /* 0x040fe400000100f5 */
[----:B------:R-:W-:Y:S01]  /*8300*/  FFMA.FTZ R244, R148, R124, R244 ;  /* 0x0000007c94f47223 */ /* 0x000fe200000100f4 */
        /* <DEDUP_REMOVED lines=13> */
.L_x_9414:
[----:B01----:R-:W-:Y:S05]  /*83e0*/  BSYNC B0 ;  /* 0x0000000000007941 */ /* 0x003fea0003800000 */
.L_x_9413:
[----:B------:R-:W0:Y:S01]  /*83f0*/  SHFL.UP PT, R246, R245, 0x1, RZ ;  /* 0x04200000f5f67989 */ /* 0x000e2200000e00ff */
[C---:B------:R-:W-:Y:S01]  /*8400*/  FMUL.FTZ R243, R194.reuse, R249 ;  /* 0x000000f9c2f37220 */ /* 0x040fe20000410000 */
[----:B------:R-:W-:Y:S01]  /*8410*/  ISETP.GE.AND P3, PT, R113, 0x1, PT ;  /* 0x000000017100780c */ /* 0x000fe20003f66270 */
[----:B------:R-:W-:Y:S01]  /*8420*/  HADD2.F32 R210, -RZ, R210.H0_H0 ;  /* 0x200000d2ffd27230 */ /* 0x000fe20000004100 */
[----:B------:R-:W1:Y:S01]  /*8430*/  SHFL.UP PT, R248, R244, 0x1, RZ ;  /* 0x04200000f4f87989 */ /* 0x000e6200000e00ff */
        /* <DEDUP_REMOVED lines=22> */
[-C--:B-1----:R-:W-:Y:S01]  /*85a0*/  FMUL.FTZ R250, R247, R248.reuse ;  /* 0x000000f8f7fa7220 */ /* 0x082fe20000410000 */
[----:B------:R-:W-:Y:S01]  /*85b0*/  HADD2.F32 R169, -RZ, R169.H0_H0 ;  /* 0x200000a9ffa97230 */ /* 0x000fe20000004100 */
[C---:B------:R-:W-:Y:S01]  /*85c0*/  FFMA.FTZ R248, R243.reuse, R248, R249 ;  /* 0x000000f8f3f87223 */ /* 0x040fe200000100f9 */
[----:B------:R-:W-:Y:S01]  /*85d0*/  HADD2.F32 R147, -RZ, R147.H0_H0 ;  /* 0x20000093ff937230 */ /* 0x000fe20000004100 */
[----:B------:R-:W0:Y:S01]  /*85e0*/  SHFL.UP PT, R249, R243, 0x1, RZ ;  /* 0x04200000f3f97989 */ /* 0x000e2200000e00ff */
[----:B------:R-:W-:Y:S01]  /*85f0*/  FFMA.FTZ R246, R243, R246, -R250 ;  /* 0x000000f6f3f67223 */ /* 0x000fe200000108fa */
[----:B------:R-:W-:Y:S01]  /*8600*/  HADD2.F32 R168, -RZ, R168.H0_H0 ;  /* 0x200000a8ffa87230 */ /* 0x000fe20000004100 */
[----:B------:R-:W-:Y:S01]  /*8610*/  @P3 FADD.FTZ R244, R244, R248 ;  /* 0x000000f8f4f43221 */ /* 0x000fe20000010000 */
[----:B------:R-:W1:Y:S01]  /*8620*/  SHFL.UP PT, R250, R247, 0x1, RZ ;  /* 0x04200000f7fa7989 */ /* 0x000e6200000e00ff */
[----:B------:R-:W-:Y:S01]  /*8630*/  @P3 FADD.FTZ R245, R245, R246 ;  /* 0x000000f6f5f53221 */ /* 0x000fe20000010000 */
[----:B------:R-:W-:Y:S01]  /*8640*/  HADD2.F32 R142, -RZ, R142.H0_H0 ;  /* 0x2000008eff8e7230 */ /* 0x000fe20000004100 */
[C---:B------:R-:W-:Y:S01]  /*8650*/  FMUL.FTZ R147, R31.reuse, R147 ;  /* 0x000000931f937220 */ /* 0x040fe20000410000 */
[----:B------:R-:W-:Y:S01]  /*8660*/  HADD2.F32 R141, -RZ, R141.H0_H0 ;  /* 0x2000008dff8d7230 */ /* 0x000fe20000004100 */
[----:B------:R-:W-:Y:S01]  /*8670*/  FMUL.FTZ R168, R31, R168 ;  /* 0x000000a81fa87220 */ /* 0x000fe20000410000 */
[----:B------:R-:W2:Y:S01]  /*8680*/  SHFL.UP PT, R248, R245, 0x2, RZ ;  /* 0x04400000f5f87989 */ /* 0x000ea200000e00ff */
        /* <DEDUP_REMOVED lines=11> */
[-C--:B-1----:R-:W-:Y:S02]  /*8740*/  FFMA.FTZ R246, R243, R250.reuse, R246 ;  /* 0x000000faf3f67223 */ /* 0x082fe400000100f6 */
[----:B------:R-:W-:-:S03]  /*8750*/  FMUL.FTZ R250, R247, R250 ;  /* 0x000000faf7fa7220 */ /* 0x000fc60000410000 */
[----:B------:R-:W-:Y:S01]  /*8760*/  FSEL R247, R247, R246, !P3 ;  /* 0x000000f6f7f77208 */ /* 0x000fe20005800000 */
[----:B------:R-:W-:Y:S01]  /*8770*/  @P3 FFMA.FTZ R243, R243, R249, -R250 ;  /* 0x000000f9f3f33223 */ /* 0x000fe200000108fa */
[----:B------:R-:W0:Y:S01]  /*8780*/  SHFL.UP PT, R246, R244, 0x2, RZ ;  /* 0x04400000f4f67989 */ /* 0x000e2200000e00ff */
[----:B------:R-:W-:Y:S02]  /*8790*/  ISETP.GE.AND P3, PT, R113, 0x2, PT ;  /* 0x000000027100780c */ /* 0x000fe40003f66270 */
[C---:B--2---:R-:W-:Y:S02]  /*87a0*/  FMUL.FTZ R249, R247.reuse, R248 ;  /* 0x000000f8f7f97220 */ /* 0x044fe40000410000 */
        /* <DEDUP_REMOVED lines=9> */
[-C--:B-1----:R-:W-:Y:S02]  /*8840*/  FFMA.FTZ R249, R243, R250.reuse, R249 ;  /* 0x000000faf3f97223 */ /* 0x082fe400000100f9 */
        /* <DEDUP_REMOVED lines=8> */
[-C--:B------:R-:W-:Y:S02]  /*88d0*/  FFMA.FTZ R246, R243, R251.reuse, -R246 ;  /* 0x000000fbf3f67223 */ /* 0x080fe400000108f6 */
[----:B------:R-:W-:Y:S02]  /*88e0*/  FMUL.FTZ R251, R247, R251 ;  /* 0x000000fbf7fb7220 */ /* 0x000fe40000410000 */
[----:B------:R-:W-:Y:S02]  /*88f0*/  @P3 FADD.FTZ R245, R245, R246 ;  /* 0x000000f6f5f53221 */ /* 0x000fe40000010000 */
[----:B------:R-:W-:Y:S02]  /*8900*/  FFMA.FTZ R251, R243, R250, R251 ;  /* 0x000000faf3fb7223 */ /* 0x000fe400000100fb */
[----:B-1----:R-:W-:Y:S02]  /*8910*/  FMUL.FTZ R250, R247, R248 ;  /* 0x000000f8f7fa7220 */ /* 0x002fe40000410000 */
[----:B------:R-:W-:-:S02]  /*8920*/  @P3 FADD.FTZ R244, R244, R251 ;  /* 0x000000fbf4f43221 */ /* 0x000fc40000010000 */
[-C--:B------:R-:W-:Y:S02]  /*8930*/  FFMA.FTZ R250, R243, R249.reuse, R250 ;  /* 0x000000f9f3fa7223 */ /* 0x080fe400000100fa */
        /* <DEDUP_REMOVED lines=8> */
[-C--:B-1----:R-:W-:Y:S02]  /*89c0*/  FFMA.FTZ R249, R243, R250.reuse, -R249 ;  /* 0x000000faf3f97223 */ /* 0x082fe400000108f9 */
        /* <DEDUP_REMOVED lines=13> */
[----:B------:R-:W1:Y:S04]  /*8aa0*/  SHFL.UP PT, R249, R243, 0x10, RZ ;  /* 0x06000000f3f97989 */ /* 0x000e6800000e00ff */
[----:B------:R-:W2:Y:S01]  /*8ab0*/  SHFL.UP PT, R248, R247, 0x10, RZ ;  /* 0x06000000f7f87989 */ /* 0x000ea200000e00ff */
[----:B0-----:R-:W-:-:S04]  /*8ac0*/  FMUL.FTZ R246, R247, R250 ;  /* 0x000000faf7f67220 */ /* 0x001fc80000410000 */
[-C--:B------:R-:W-:Y:S02]  /*8ad0*/  FFMA.FTZ R246, R243, R251.reuse, -R246 ;  /* 0x000000fbf3f67223 */ /* 0x080fe400000108f6 */
[----:B------:R-:W-:Y:S02]  /*8ae0*/  FMUL.FTZ R251, R247, R251 ;  /* 0x000000fbf7fb7220 */ /* 0x000fe40000410000 */
[----:B------:R-:W-:Y:S02]  /*8af0*/  @P3 FADD.FTZ R245, R245, R246 ;  /* 0x000000f6f5f53221 */ /* 0x000fe40000010000 */
[----:B------:R-:W-:Y:S02]  /*8b00*/  FFMA.FTZ R250, R243, R250, R251 ;  /* 0x000000faf3fa7223 */ /* 0x000fe400000100fb */
[----:B-1----:R-:W-:Y:S02]  /*8b10*/  FMUL.FTZ R251, R247, R249 ;  /* 0x000000f9f7fb7220 */ /* 0x002fe40000410000 */
[----:B------:R-:W-:Y:S01]  /*8b20*/  @P3 FADD.FTZ R244, R244, R250 ;  /* 0x000000faf4f43221 */ /* 0x000fe20000010000 */
[----:B------:R-:W-:Y:S01]  /*8b30*/  SHFL.UP PT, R245, R245, 0x1, RZ ;  /* 0x04200000f5f57989 */ /* 0x000fe200000e00ff */
[----:B--2---:R-:W-:-:S02]  /*8b40*/  FFMA.FTZ R251, R243, R248, R251 ;  /* 0x000000f8f3fb7223 */ /* 0x004fc400000100fb */
[C---:B------:R-:W-:Y:S02]  /*8b50*/  FMUL.FTZ R248, R247.reuse, R248 ;  /* 0x000000f8f7f87220 */ /* 0x040fe40000410000 */
[----:B------:R-:W-:Y:S01]  /*8b60*/  SHFL.UP PT, R244, R244, 0x1, RZ ;  /* 0x04200000f4f47989 */ /* 0x000fe200000e00ff */
[----:B------:R-:W-:Y:S01]  /*8b70*/  FSEL R251, R247, R251, !P3 ;  /* 0x000000fbf7fb7208 */ /* 0x000fe20005800000 */
[----:B------:R-:W-:-:S05]  /*8b80*/  @P3 FFMA.FTZ R243, R243, R249, -R248 ;  /* 0x000000f9f3f33223 */ /* 0x000fca00000108f8 */
[----:B------:R-:W0:Y:S04]  /*8b90*/  SHFL.UP PT, R251, R251, 0x1, RZ ;  /* 0x04200000fbfb7989 */ /* 0x000e2800000e00ff */
[----:B------:R-:W1:Y:S01]  /*8ba0*/  SHFL.UP PT, R243, R243, 0x1, RZ ;  /* 0x04200000f3f37989 */ /* 0x000e6200000e00ff */
[CC--:B0-----:R-:W-:Y:S02]  /*8bb0*/  FMUL.FTZ R246, R251.reuse, R64.reuse ;  /* 0x00000040fbf67220 */ /* 0x0c1fe40000410000 */
[-C--:B------:R-:W-:Y:S02]  /*8bc0*/  FMUL.FTZ R251, R251, R65.reuse ;  /* 0x00000041fbfb7220 */ /* 0x080fe40000410000 */
[C---:B-1----:R-:W-:Y:S02]  /*8bd0*/  FFMA.FTZ R246, R243.reuse, R65, R246 ;  /* 0x00000041f3f67223 */ /* 0x042fe400000100f6 */
        /* <DEDUP_REMOVED lines=133> */
[----:B------:R-:W-:-:S02]  /*9430*/  FMUL.FTZ R243, R192, R119 ;  /* 0x00000077c0f37220 */ /* 0x000fc40000410000 */
        /* <DEDUP_REMOVED lines=169> */
.L_x_9416:
[----:B-1----:R-:W-:Y:S05]  /*9ed0*/  BSYNC B0 ;  /* 0x0000000000007941 */ /* 0x002fea0003800000 */
.L_x_9415:
        /* <DEDUP_REMOVED lines=23> */
.L_x_9418:
[----:B------:R-:W-:Y:S05]  /*a050*/  BSYNC B0 ;  /* 0x0000000000007941 */ /* 0x000fea0003800000 */
.L_x_9417:
        /* <DEDUP_REMOVED lines=18> */
.L_x_9420:
[----:B------:R-:W-:Y:S05]  /*a180*/  BSYNC B0 ;  /* 0x0000000000007941 */ /* 0x000fea0003800000 */
.L_x_9419:
        /* <DEDUP_REMOVED lines=18> */
.L_x_9422:
[----:B------:R-:W-:Y:S05]  /*a2b0*/  BSYNC B0 ;  /* 0x0000000000007941 */ /* 0x000fea0003800000 */
.L_x_9421:
        /* <DEDUP_REMOVED lines=18> */
.L_x_9424:
[----:B------:R-:W-:Y:S05]  /*a3e0*/  BSYNC B0 ;  /* 0x0000000000007941 */ /* 0x000fea0003800000 */
.L_x_9423:
        /* <DEDUP_REMOVED lines=43> */
[C---:B------:R-:W-:Y:S02]  /*a6a0*/  FMUL.FTZ R64, R194.reuse, -R240 ;  /* 0x800000f0c2407220 */ /* 0x040fe40000410000 */
[----:B------:R-:W-:Y:S02]  /*a6b0*/  FMUL.FTZ R194, R194, -R239 ;  /* 0x800000efc2c27220 */ /* 0x000fe40000410000 */
[----:B------:R-:W-:Y:S02]  /*a6c0*/  FMUL.FTZ R65, R148, R58 ;  /* 0x0000003a94417220 */ /* 0x000fe40000410000 */
[----:B------:R-:W-:Y:S02]  /*a6d0*/  FMUL.FTZ R66, R186, R241 ;  /* 0x000000f1ba427220 */ /* 0x000fe40000410000 */
[----:B------:R-:W-:-:S02]  /*a6e0*/  FFMA.FTZ R67, R195, R239, -R64 ;  /* 0x000000efc3437223 */ /* 0x000fc40000010840 */
[----:B------:R-:W-:Y:S02]  /*a6f0*/  FFMA.FTZ R195, R195, R240, R194 ;  /* 0x000000f0c3c37223 */ /* 0x000fe400000100c2 */
[-C--:B------:R-:W-:Y:S02]  /*a700*/  FFMA.FTZ R64, R186, -R65.reuse, R124 ;  /* 0x80000041ba407223 */ /* 0x080fe4000001007c */
[C---:B------:R-:W-:Y:S02]  /*a710*/  FFMA.FTZ R65, R187.reuse, -R65, R125 ;  /* 0x80000041bb417223 */ /* 0x040fe4000001007d */
[----:B------:R-:W-:Y:S02]  /*a720*/  FFMA.FTZ R66, R187, R242, R66 ;  /* 0x000000f2bb427223 */ /* 0x000fe40000010042 */
[----:B------:R-:W-:Y:S02]  /*a730*/  FADD.FTZ R187, R210, R67 ;  /* 0x00000043d2bb7221 */ /* 0x000fe40000010000 */
[----:B------:R-:W-:-:S02]  /*a740*/  FADD.FTZ R238, -R238, R195 ;  /* 0x000000c3eeee7221 */ /* 0x000fc40000010100 */
[----:B------:R-:W-:Y:S02]  /*a750*/  FMUL.FTZ R67, R171, R63 ;  /* 0x0000003fab437220 */ /* 0x000fe40000410000 */
[C---:B------:R-:W-:Y:S02]  /*a760*/  FMUL.FTZ R118, R189.reuse, R240 ;  /* 0x000000f0bd767220 */ /* 0x040fe40000410000 */
[-C--:B------:R-:W-:Y:S02]  /*a770*/  FFMA.FTZ R189, R189, -R67.reuse, R126 ;  /* 0x80000043bdbd7223 */ /* 0x080fe4000001007e */
[----:B------:R-:W-:Y:S02]  /*a780*/  FMUL.FTZ R186, R196, -R238 ;  /* 0x800000eec4ba7220 */ /* 0x000fe40000410000 */
[C---:B------:R-:W-:Y:S02]  /*a790*/  FFMA.FTZ R67, R188.reuse, -R67, R127 ;  /* 0x80000043bc437223 */ /* 0x040fe4000001007f */
[----:B------:R-:W-:-:S02]  /*a7a0*/  FFMA.FTZ R188, R188, R239, R118 ;  /* 0x000000efbcbc7223 */ /* 0x000fc40000010076 */
[----:B------:R-:W-:Y:S02]  /*a7b0*/  FMUL.FTZ R118, R172, R72 ;  /* 0x00000048ac767220 */ /* 0x000fe40000410000 */
[----:B------:R-:W-:Y:S02]  /*a7c0*/  FFMA.FTZ R186, R197, R187, -R186 ;  /* 0x000000bbc5ba7223 */ /* 0x000fe400000108ba */
[----:B------:R-:W-:Y:S02]  /*a7d0*/  FMUL.FTZ R193, R191, R238 ;  /* 0x000000eebfc17220 */ /* 0x000fe40000410000 */
[----:B------:R-:W-:Y:S02]  /*a7e0*/  FMUL.FTZ R195, R187, UR37 ;  /* 0x00000025bbc37c20 */ /* 0x000fe40008410000 */
[-C--:B------:R-:W-:Y:S02]  /*a7f0*/  FFMA.FTZ R191, R191, -R118.reuse, R128 ;  /* 0x80000076bfbf7223 */ /* 0x080fe40000010080 */
[----:B------:R-:W-:-:S02]  /*a800*/  FFMA.FTZ R118, R190, -R118, R129 ;  /* 0x80000076be767223 */ /* 0x000fc40000010081 */
[----:B------:R-:W-:Y:S02]  /*a810*/  FFMA.FTZ R193, R190, R187, R193 ;  /* 0x000000bbbec17223 */ /* 0x000fe400000100c1 */
[----:B------:R-:W-:Y:S01]  /*a820*/  FADD.FTZ R119, R235, R186 ;  /* 0x000000baeb777221 */ /* 0x000fe20000010000 */
[----:B------:R-:W-:Y:S01]  /*a830*/  SHF.L.U32 R235, R114, 0x5, RZ ;  /* 0x0000000572eb7819 */ /* 0x000fe200000006ff */
[C---:B------:R-:W-:Y:S02]  /*a840*/  FFMA.FTZ R190, R238.reuse, UR36, -R195 ;  /* 0x00000024eebe7c23 */ /* 0x040fe400080108c3 */
[----:B------:R-:W-:Y:S01]  /*a850*/  FMUL.FTZ R186, R238, UR37 ;  /* 0x00000025eeba7c20 */ /* 0x000fe20008410000 */
[----:B------:R-:W-:Y:S01]  /*a860*/  LEA.HI.SX32 R235, R235, R235, 0x1b ;  /* 0x000000ebebeb7211 */ /* 0x000fe200078fdaff */
[----:B------:R-:W-:Y:S02]  /*a870*/  FMUL.FTZ R192, R196, -R187 ;  /* 0x800000bbc4c07220 */ /* 0x000fe40000410000 */
[----:B------:R-:W-:-:S02]  /*a880*/  FFMA.FTZ R195, R187, UR36, R186 ;  /* 0x00000024bbc37c23 */ /* 0x000fc400080100ba */
[----:B------:R-:W-:Y:S02]  /*a890*/  FMUL.FTZ R190, R191, R190 ;  /* 0x000000bebfbe7220 */ /* 0x000fe40000410000 */
[----:B------:R-:W-:Y:S02]  /*a8a0*/  FFMA.FTZ R192, R197, R238, R192 ;  /* 0x000000eec5c07223 */ /* 0x000fe400000100c0 */
[----:B------:R-:W-:Y:S02]  /*a8b0*/  FFMA.FTZ R190, R118, R195, R190 ;  /* 0x000000c376be7223 */ /* 0x000fe400000100be */
[-C--:B------:R-:W-:Y:S02]  /*a8c0*/  FMUL.FTZ R195, R238, R72.reuse ;  /* 0x00000048eec37220 */ /* 0x080fe40000410000 */
[----:B------:R-:W-:Y:S02]  /*a8d0*/  FMUL.FTZ R197, R187, R72 ;  /* 0x00000048bbc57220 */ /* 0x000fe40000410000 */
[----:B------:R-:W-:-:S02]  /*a8e0*/  FMUL.FTZ R186, R191, R195 ;  /* 0x000000c3bfba7220 */ /* 0x000fc40000410000 */
[-C--:B------:R-:W-:Y:S02]  /*a8f0*/  FMUL.FTZ R187, R191, R197.reuse ;  /* 0x000000c5bfbb7220 */ /* 0x080fe40000410000 */
[----:B------:R-:W-:Y:S02]  /*a900*/  FADD.FTZ R237, -R237, R192 ;  /* 0x000000c0eded7221 */ /* 0x000fe40000010100 */
[C---:B------:R-:W-:Y:S02]  /*a910*/  FFMA.FTZ R186, R118.reuse, R197, R186 ;  /* 0x000000c576ba7223 */ /* 0x040fe400000100ba */
[----:B------:R-:W-:Y:S02]  /*a920*/  FFMA.FTZ R187, R118, R195, -R187 ;  /* 0x000000c376bb7223 */ /* 0x000fe400000108bb */
[----:B------:R-:W-:Y:S01]  /*a930*/  FMUL.FTZ R192, R172, R197 ;  /* 0x000000c5acc07220 */ /* 0x000fe20000410000 */
[----:B------:R-:W-:Y:S01]  /*a940*/  IADD3 R197, R114, 0x300, RZ ;  /* 0x0000030072c57810 */ /* 0x000fe20007ffe0ff */
[----:B------:R-:W-:-:S02]  /*a950*/  FMUL.FTZ R194, R172, R195 ;  /* 0x000000c3acc27220 */ /* 0x000fc40000410000 */
[----:B------:R-:W-:Y:S01]  /*a960*/  FFMA.FTZ R191, R172, R193, R190 ;  /* 0x000000c1acbf7223 */ /* 0x000fe200000100be */
[----:B------:R-:W-:Y:S01]  /*a970*/  STS [R235.X4+0x10e8], R192 ;  /* 0x0010e8c0eb007388 */ /* 0x000fe20000004800 */
[C---:B------:R-:W-:Y:S02]  /*a980*/  FMUL.FTZ R118, R178.reuse, -R237 ;  /* 0x800000edb2767220 */ /* 0x040fe40000410000 */
[-C--:B------:R-:W-:Y:S01]  /*a990*/  FMUL.FTZ R172, R178, -R119.reuse ;  /* 0x80000077b2ac7220 */ /* 0x080fe20000410000 */
[----:B------:R0:W-:Y:S01]  /*a9a0*/  STS [R235.X4+0x10ec], R194 ;  /* 0x0010ecc2eb007388 */ /* 0x0001e20000004800 */
[----:B------:R-:W-:Y:S02]  /*a9b0*/  FFMA.FTZ R37, R193, R72, R37 ;  /* 0x00000048c1257223 */ /* 0x000fe40000010025 */
[C---:B------:R-:W-:Y:S02]  /*a9c0*/  FFMA.FTZ R178, R179.reuse, R119, -R118 ;  /* 0x00000077b3b27223 */ /* 0x040fe40000010876 */
[----:B------:R-:W-:-:S02]  /*a9d0*/  FFMA.FTZ R193, R179, R237, R172 ;  /* 0x000000edb3c17223 */ /* 0x000fc400000100ac */
[----:B------:R-:W-:Y:S02]  /*a9e0*/  FMUL.FTZ R190, R173, R74 ;  /* 0x0000004aadbe7220 */ /* 0x000fe40000410000 */
[----:B------:R-:W-:Y:S02]  /*a9f0*/  FMUL.FTZ R179, R175, R237 ;  /* 0x000000edafb37220 */ /* 0x000fe40000410000 */
[----:B------:R-:W-:Y:S02]  /*aa00*/  FMUL.FTZ R195, R239, UR37 ;  /* 0x00000025efc37c20 */ /* 0x000fe40008410000 */
[C---:B------:R-:W-:Y:S02]  /*aa10*/  FFMA.FTZ R118, R174.reuse, -R190, R212 ;  /* 0x800000beae767223 */ /* 0x040fe400000100d4 */
[----:B------:R-:W-:Y:S02]  /*aa20*/  FFMA.FTZ R179, R174, R119, R179 ;  /* 0x00000077aeb37223 */ /* 0x000fe400000100b3 */
[----:B------:R-:W-:-:S02]  /*aa30*/  FMUL.FTZ R172, R240, UR37 ;  /* 0x00000025f0ac7c20 */ /* 0x000fc40008410000 */
[----:B------:R-:W-:Y:S02]  /*aa40*/  FFMA.FTZ R174, R240, UR36, -R195 ;  /* 0x00000024f0ae7c23 */ /* 0x000fe400080108c3 */
[----:B------:R-:W-:Y:S02]  /*aa50*/  FFMA.FTZ R175, R175, -R190, R211 ;  /* 0x800000beafaf7223 */ /* 0x000fe400000100d3 */
[----:B------:R-:W-:Y:S02]  /*aa60*/  FFMA.FTZ R172, R239, UR36, R172 ;  /* 0x00000024efac7c23 */ /* 0x000fe400080100ac */
[----:B------:R-:W-:Y:S02]  /*aa70*/  FMUL.FTZ R190, R189, R174 ;  /* 0x000000aebdbe7220 */ /* 0x000fe40000410000 */
[----:B------:R-:W-:Y:S01]  /*aa80*/  FMUL.FTZ R174, R239, R63 ;  /* 0x0000003fefae7220 */ /* 0x000fe20000410000 */
[----:B------:R-:W-:Y:S01]  /*aa90*/  IADD3 R239, R114, 0x3e0, RZ ;  /* 0x000003e072ef7810 */ /* 0x000fe20007ffe0ff */
[----:B------:R-:W-:-:S02]  /*aaa0*/  FFMA.FTZ R190, R67, R172, R190 ;  /* 0x000000ac43be7223 */ /* 0x000fc400000100be */
[----:B0-----:R-:W-:Y:S02]  /*aab0*/  FMUL.FTZ R194, R171, R174 ;  /* 0x000000aeabc27220 */ /* 0x001fe40000410000 */
[----:B------:R-:W-:Y:S02]  /*aac0*/  FMUL.FTZ R172, R240, R63 ;  /* 0x0000003ff0ac7220 */ /* 0x000fe40000410000 */
[----:B------:R-:W-:Y:S01]  /*aad0*/  FADD.FTZ R209, R209, R178 ;  /* 0x000000b2d1d17221 */ /* 0x000fe20000010000 */
[----:B------:R0:W-:Y:S01]  /*aae0*/  STS [R235.X4+0x10f0], R194 ;  /* 0x0010f0c2eb007388 */ /* 0x0001e20000004800 */
[-C--:B------:R-:W-:Y:S02]  /*aaf0*/  FMUL.FTZ R196, R171, R172.reuse ;  /* 0x000000acabc47220 */ /* 0x080fe40000410000 */
[C---:B------:R-:W-:Y:S02]  /*ab00*/  FMUL.FTZ R192, R189.reuse, R172 ;  /* 0x000000acbdc07220 */ /* 0x040fe40000410000 */
[----:B------:R-:W-:Y:S01]  /*ab10*/  FMUL.FTZ R189, R189, R174 ;  /* 0x000000aebdbd7220 */ /* 0x000fe20000410000 */
[----:B------:R1:W-:Y:S01]  /*ab20*/  STS [R235.X4+0x10f4], R196 ;  /* 0x0010f4c4eb007388 */ /* 0x0003e20000004800 */
[----:B------:R-:W-:-:S02]  /*ab30*/  FMUL.FTZ R178, R237, UR37 ;  /* 0x00000025edb27c20 */ /* 0x000fc40008410000 */
[----:B------:R-:W-:Y:S02]  /*ab40*/  FFMA.FTZ R172, R67, R172, -R189 ;  /* 0x000000ac43ac7223 */ /* 0x000fe400000108bd */
[C---:B0-----:R-:W-:Y:S02]  /*ab50*/  FMUL.FTZ R194, R119.reuse, UR37 ;  /* 0x0000002577c27c20 */ /* 0x041fe40008410000 */
[C---:B------:R-:W-:Y:S02]  /*ab60*/  FFMA.FTZ R189, R119.reuse, UR36, R178 ;  /* 0x0000002477bd7c23 */ /* 0x040fe400080100b2 */
[-C--:B------:R-:W-:Y:S02]  /*ab70*/  FMUL.FTZ R178, R119, R74.reuse ;  /* 0x0000004a77b27220 */ /* 0x080fe40000410000 */
[C---:B-1----:R-:W-:Y:S02]  /*ab80*/  FFMA.FTZ R196, R237.reuse, UR36, -R194 ;  /* 0x00000024edc47c23 */ /* 0x042fe400080108c2 */
[----:B------:R-:W-:Y:S01]  /*ab90*/  FMUL.FTZ R194, R237, R74 ;  /* 0x0000004aedc27220 */ /* 0x000fe20000410000 */
[----:B------:R-:W-:Y:S01]  /*aba0*/  LEA.HI.SX32 R237, R114, R114, 0x1b ;  /* 0x0000007272ed7211 */ /* 0x000fe200078fdaff */
[----:B------:R-:W-:-:S02]  /*abb0*/  FADD.FTZ R208, -R208, R193 ;  /* 0x000000c1d0d07221 */ /* 0x000fc40000010100 */
[----:B------:R-:W-:Y:S02]  /*abc0*/  FMUL.FTZ R193, R175, R194 ;  /* 0x000000c2afc17220 */ /* 0x000fe40000410000 */
[----:B------:R-:W-:Y:S02]  /*abd0*/  FADD.FTZ R70, R191, R70 ;  /* 0x00000046bf467221 */ /* 0x000fe40000010000 */
[C---:B------:R-:W-:Y:S02]  /*abe0*/  FMUL.FTZ R195, R175.reuse, R178 ;  /* 0x000000b2afc37220 */ /* 0x040fe40000410000 */
[----:B------:R-:W-:Y:S02]  /*abf0*/  FMUL.FTZ R191, R175, R196 ;  /* 0x000000c4afbf7220 */ /* 0x000fe40000410000 */
[----:B------:R-:W-:Y:S02]  /*ac00*/  FMUL.FTZ R210, R242, UR37 ;  /* 0x00000025f2d27c20 */ /* 0x000fe40008410000 */
[-C--:B------:R-:W-:Y:S01]  /*ac10*/  FFMA.FTZ R175, R118, R178.reuse, R193 ;  /* 0x000000b276af7223 */ /* 0x080fe200000100c1 */
[----:B------:R-:W-:Y:S01]  /*ac20*/  IADD3 R193, R114, 0x2c0, RZ ;  /* 0x000002c072c17810 */ /* 0x000fe20007ffe0ff */
[----:B------:R-:W-:-:S02]  /*ac30*/  FMUL.FTZ R196, R173, R178 ;  /* 0x000000b2adc47220 */ /* 0x000fc40000410000 */
[----:B------:R-:W-:Y:S01]  /*ac40*/  FFMA.FTZ R178, R118, R194, -R195 ;  /* 0x000000c276b27223 */ /* 0x000fe200000108c3 */
[----:B------:R-:W-:Y:S01]  /*ac50*/  IADD3 R195, R114, 0x2e0, RZ ;  /* 0x000002e072c37810 */ /* 0x000fe20007ffe0ff */
[----:B------:R-:W-:Y:S01]  /*ac60*/  FFMA.FTZ R174, R67, R174, R192 ;  /* 0x000000ae43ae7223 */ /* 0x000fe200000100c0 */
[----:B------:R-:W-:Y:S01]  /*ac70*/  STS [R235.X4+0x10e0], R196 ;  /* 0x0010e0c4eb007388 */ /* 0x000fe20000004800 */
[----:B------:R-:W-:Y:S01]  /*ac80*/  FFMA.FTZ R118, R118, R189, R191 ;  /* 0x000000bd76767223 */ /* 0x000fe200000100bf */
[----:B------:R-:W-:Y:S01]  /*ac90*/  IADD3 R189, R114, 0x280, RZ ;  /* 0x0000028072bd7810 */ /* 0x000fe20007ffe0ff */
[----:B------:R-:W-:Y:S01]  /*aca0*/  FFMA.FTZ R36, R188, R63, R36 ;  /* 0x0000003fbc247223 */ /* 0x000fe20000010024 */
[----:B------:R-:W-:Y:S01]  /*acb0*/  IADD3 R191, R114, 0x2a0, RZ ;  /* 0x000002a072bf7810 */ /* 0x000fe20007ffe0ff */
[----:B------:R-:W-:Y:S02]  /*acc0*/  FFMA.FTZ R190, R171, R188, R190 ;  /* 0x000000bcabbe7223 */ /* 0x000fe400000100be */
[----:B------:R-:W-:-:S02]  /*acd0*/  FMUL.FTZ R67, R241, UR37 ;  /* 0x00000025f1437c20 */ /* 0x000fc40008410000 */
[----:B------:R-:W-:Y:S02]  /*ace0*/  FMUL.FTZ R188, R149, R75 ;  /* 0x0000004b95bc7220 */ /* 0x000fe40000410000 */
[C---:B------:R-:W-:Y:S02]  /*acf0*/  FFMA.FTZ R119, R241.reuse, UR36, -R210 ;  /* 0x00000024f1777c23 */ /* 0x040fe400080108d2 */
[----:B------:R-:W-:Y:S02]  /*ad00*/  FMUL.FTZ R241, R241, R58 ;  /* 0x0000003af1f17220 */ /* 0x000fe40000410000 */
[----:B------:R-:W-:Y:S02]  /*ad10*/  FFMA.FTZ R38, R179, R74, R38 ;  /* 0x0000004ab3267223 */ /* 0x000fe40000010026 */
[----:B------:R-:W-:Y:S02]  /*ad20*/  FFMA.FTZ R118, R173, R179, R118 ;  /* 0x000000b3ad767223 */ /* 0x000fe40000010076 */
[----:B------:R-:W-:-:S02]  /*ad30*/  FFMA.FTZ R192, R242, UR36, R67 ;  /* 0x00000024f2c07c23 */ /* 0x000fc40008010043 */
[C---:B------:R-:W-:Y:S02]  /*ad40*/  FMUL.FTZ R179, R177.reuse, R208 ;  /* 0x000000d0b1b37220 */ /* 0x040fe40000410000 */
[----:B------:R-:W-:Y:S02]  /*ad50*/  FFMA.FTZ R171, R177, -R188, R213 ;  /* 0x800000bcb1ab7223 */ /* 0x000fe400000100d5 */
[----:B------:R-:W-:Y:S02]  /*ad60*/  FMUL.FTZ R67, R242, R58 ;  /* 0x0000003af2437220 */ /* 0x000fe40000410000 */
[----:B------:R-:W-:Y:S02]  /*ad70*/  FFMA.FTZ R177, R176, -R188, R214 ;  /* 0x800000bcb0b17223 */ /* 0x000fe400000100d6 */
[----:B------:R-:W-:Y:S02]  /*ad80*/  FMUL.FTZ R188, R64, R241 ;  /* 0x000000f140bc7220 */ /* 0x000fe40000410000 */
[----:B------:R-:W-:-:S02]  /*ad90*/  FMUL.FTZ R194, R173, R194 ;  /* 0x000000c2adc27220 */ /* 0x000fc40000410000 */
[C---:B------:R-:W-:Y:S02]  /*ada0*/  FMUL.FTZ R173, R183.reuse, -R208 ;  /* 0x800000d0b7ad7220 */ /* 0x040fe40000410000 */
[----:B------:R-:W-:Y:S01]  /*adb0*/  FADD.FTZ R71, R190, R71 ;  /* 0x00000047be477221 */ /* 0x000fe20000010000 */
[----:B------:R0:W-:Y:S01]  /*adc0*/  STS [R235.X4+0x10e4], R194 ;  /* 0x0010e4c2eb007388 */ /* 0x0001e20000004800 */
[----:B------:R-:W-:Y:S02]  /*add0*/  FMUL.FTZ R183, R183, -R209 ;  /* 0x800000d1b7b77220 */ /* 0x000fe40000410000 */
[C---:B------:R-:W-:Y:S02]  /*ade0*/  FMUL.FTZ R119, R64.reuse, R119 ;  /* 0x0000007740777220 */ /* 0x040fe40000410000 */
[-C--:B------:R-:W-:Y:S02]  /*adf0*/  FMUL.FTZ R190, R64, R67.reuse ;  /* 0x0000004340be7220 */ /* 0x080fe40000410000 */
[----:B------:R-:W-:-:S02]  /*ae00*/  FMUL.FTZ R210, R148, R67 ;  /* 0x0000004394d27220 */ /* 0x000fc40000410000 */
[----:B------:R-:W-:Y:S02]  /*ae10*/  FFMA.FTZ R64, R65, R67, R188 ;  /* 0x0000004341407223 */ /* 0x000fe400000100bc */
[----:B------:R-:W-:Y:S01]  /*ae20*/  FMUL.FTZ R67, R209, UR37 ;  /* 0x00000025d1437c20 */ /* 0x000fe20008410000 */
[----:B------:R-:W-:Y:S01]  /*ae30*/  STS [R235.X4+0x10f8], R210 ;  /* 0x0010f8d2eb007388 */ /* 0x000fe20000004800 */
[C---:B------:R-:W-:Y:S02]  /*ae40*/  FFMA.FTZ R173, R184.reuse, R209, -R173 ;  /* 0x000000d1b8ad7223 */ /* 0x040fe400000108ad */
[----:B------:R-:W-:Y:S02]  /*ae50*/  FFMA.FTZ R184, R184, R208, R183 ;  /* 0x000000d0b8b87223 */ /* 0x000fe400000100b7 */
[C---:B------:R-:W-:Y:S02]  /*ae60*/  FFMA.FTZ R119, R65.reuse, R192, R119 ;  /* 0x000000c041777223 */ /* 0x040fe40000010077 */
[----:B------:R-:W-:-:S02]  /*ae70*/  FFMA.FTZ R65, R65, R241, -R190 ;  /* 0x000000f141417223 */ /* 0x000fc400000108be */
[C---:B------:R-:W-:Y:S02]  /*ae80*/  FMUL.FTZ R188, R208.reuse, UR37 ;  /* 0x00000025d0bc7c20 */ /* 0x040fe40008410000 */
[C---:B------:R-:W-:Y:S02]  /*ae90*/  FFMA.FTZ R190, R208.reuse, UR36, -R67 ;  /* 0x00000024d0be7c23 */ /* 0x040fe40008010843 */
[----:B------:R-:W-:Y:S02]  /*aea0*/  FMUL.FTZ R208, R208, R75 ;  /* 0x0000004bd0d07220 */ /* 0x000fe40000410000 */
[----:B------:R-:W-:Y:S02]  /*aeb0*/  FADD.FTZ R207, -R207, R184 ;  /* 0x000000b8cfcf7221 */ /* 0x000fe40000010100 */
[----:B------:R-:W-:Y:S02]  /*aec0*/  FMUL.FTZ R238, R148, R241 ;  /* 0x000000f194ee7220 */ /* 0x000fe40000410000 */
[----:B------:R-:W-:-:S02]  /*aed0*/  FMUL.FTZ R192, R209, R75 ;  /* 0x0000004bd1c07220 */ /* 0x000fc40000410000 */
[----:B------:R-:W-:Y:S01]  /*aee0*/  FMUL.FTZ R67, R171, R208 ;  /* 0x000000d0ab437220 */ /* 0x000fe20000410000 */
[----:B------:R-:W-:Y:S01]  /*aef0*/  STS [R235.X4+0x10fc], R238 ;  /* 0x0010fceeeb007388 */ /* 0x000fe20000004800 */
[----:B------:R-:W-:Y:S02]  /*af00*/  FFMA.FTZ R35, R66, R58, R35 ;  /* 0x0000003a42237223 */ /* 0x000fe40000010023 */
[----:B------:R-:W-:Y:S02]  /*af10*/  FFMA.FTZ R148, R148, R66, R119 ;  /* 0x0000004294947223 */ /* 0x000fe40000010077 */
[----:B------:R-:W-:Y:S02]  /*af20*/  FADD.FTZ R206, R206, R173 ;  /* 0x000000adcece7221 */ /* 0x000fe40000010000 */
[----:B------:R-:W-:Y:S02]  /*af30*/  FFMA.FTZ R188, R209, UR36, R188 ;  /* 0x00000024d1bc7c23 */ /* 0x000fe400080100bc */
[----:B------:R-:W-:-:S02]  /*af40*/  FMUL.FTZ R190, R171, R190 ;  /* 0x000000beabbe7220 */ /* 0x000fc40000410000 */
[----:B------:R-:W-:Y:S02]  /*af50*/  FMUL.FTZ R66, R158, -R207 ;  /* 0x800000cf9e427220 */ /* 0x000fe40000410000 */
[-C--:B------:R-:W-:Y:S02]  /*af60*/  FMUL.FTZ R173, R171, R192.reuse ;  /* 0x000000c0abad7220 */ /* 0x080fe40000410000 */
[C---:B------:R-:W-:Y:S02]  /*af70*/  FFMA.FTZ R171, R177.reuse, R192, R67 ;  /* 0x000000c0b1ab7223 */ /* 0x040fe40000010043 */
[----:B------:R-:W-:Y:S01]  /*af80*/  FFMA.FTZ R176, R176, R209, R179 ;  /* 0x000000d1b0b07223 */ /* 0x000fe200000100b3 */
[----:B------:R-:W-:Y:S01]  /*af90*/  IADD3 R209, R114, 0x3c0, RZ ;  /* 0x000003c072d17810 */ /* 0x000fe20007ffe0ff */
[----:B------:R-:W-:Y:S02]  /*afa0*/  FFMA.FTZ R188, R177, R188, R190 ;  /* 0x000000bcb1bc7223 */ /* 0x000fe400000100be */
[----:B------:R-:W-:-:S02]  /*afb0*/  FFMA.FTZ R67, R159, R206, -R66 ;  /* 0x000000ce9f437223 */ /* 0x000fc40000010842 */
[----:B------:R-:W-:Y:S02]  /*afc0*/  FMUL.FTZ R119, R150, R76 ;  /* 0x0000004c96777220 */ /* 0x000fe40000410000 */
[----:B------:R-:W-:Y:S02]  /*afd0*/  FMUL.FTZ R66, R206, UR37 ;  /* 0x00000025ce427c20 */ /* 0x000fe40008410000 */
[----:B------:R-:W-:Y:S02]  /*afe0*/  FMUL.FTZ R158, R158, -R206 ;  /* 0x800000ce9e9e7220 */ /* 0x000fe40000410000 */
[----:B------:R-:W-:Y:S02]  /*aff0*/  FFMA.FTZ R173, R177, R208, -R173 ;  /* 0x000000d0b1ad7223 */ /* 0x000fe400000108ad */
[----:B------:R-:W-:Y:S02]  /*b000*/  FADD.FTZ R69, R118, R69 ;  /* 0x0000004576457221 */ /* 0x000fe40000010000 */
[----:B------:R-:W-:-:S02]  /*b010*/  FMUL.FTZ R184, R149, R192 ;  /* 0x000000c095b87220 */ /* 0x000fc40000410000 */
[C---:B0-----:R-:W-:Y:S02]  /*b020*/  FMUL.FTZ R194, R149.reuse, R208 ;  /* 0x000000d095c27220 */ /* 0x041fe40000410000 */
[----:B------:R-:W-:Y:S01]  /*b030*/  FFMA.FTZ R177, R149, R176, R188 ;  /* 0x000000b095b17223 */ /* 0x000fe200000100bc */
[----:B------:R-:W-:Y:S01]  /*b040*/  STS [R235.X4+0x10d8], R184 ;  /* 0x0010d8b8eb007388 */ /* 0x000fe20000004800 */
[----:B------:R-:W-:Y:S02]  /*b050*/  FMUL.FTZ R118, R152, R207 ;  /* 0x000000cf98767220 */ /* 0x000fe40000410000 */
[----:B------:R-:W-:Y:S01]  /*b060*/  FADD.FTZ R204, R204, R67 ;  /* 0x00000043cccc7221 */ /* 0x000fe20000010000 */
[----:B------:R-:W-:Y:S01]  /*b070*/  STS [R235.X4+0x10dc], R194 ;  /* 0x0010dcc2eb007388 */ /* 0x000fe20000004800 */
[----:B------:R-:W-:Y:S02]  /*b080*/  FFMA.FTZ R152, R152, -R119, R215 ;  /* 0x8000007798987223 */ /* 0x000fe400000100d7 */
        /* <DEDUP_REMOVED lines=8> */
[----:B------:R-:W-:Y:S02]  /*b110*/  FMUL.FTZ R149, R206, R76 ;  /* 0x0000004cce957220 */ /* 0x000fe40000410000 */
[----:B------:R-:W-:Y:S02]  /*b120*/  FFMA.FTZ R151, R151, R206, R118 ;  /* 0x000000ce97977223 */ /* 0x000fe40000010076 */
[----:B------:R-:W-:Y:S02]  /*b130*/  FADD.FTZ R73, R148, R73 ;  /* 0x0000004994497221 */ /* 0x000fe40000010000 */
[----:B------:R-:W-:Y:S02]  /*b140*/  FFMA.FTZ R67, R119, R66, R67 ;  /* 0x0000004277437223 */ /* 0x000fe40000010043 */
[----:B------:R-:W-:-:S02]  /*b150*/  FMUL.FTZ R148, R152, R207 ;  /* 0x000000cf98947220 */ /* 0x000fc40000410000 */
[----:B------:R-:W-:Y:S02]  /*b160*/  FMUL.FTZ R66, R160, -R205 ;  /* 0x800000cda0427220 */ /* 0x000fe40000410000 */
[----:B------:R-:W-:Y:S02]  /*b170*/  FMUL.FTZ R152, R152, R149 ;  /* 0x0000009598987220 */ /* 0x000fe40000410000 */
[----:B------:R-:W-:Y:S02]  /*b180*/  FMUL.FTZ R160, R160, -R204 ;  /* 0x800000cca0a07220 */ /* 0x000fe40000410000 */
[C---:B------:R-:W-:Y:S02]  /*b190*/  FFMA.FTZ R159, R150.reuse, R151, R67 ;  /* 0x00000097969f7223 */ /* 0x040fe40000010043 */
[-C--:B------:R-:W-:Y:S02]  /*b1a0*/  FMUL.FTZ R158, R150, R149.reuse ;  /* 0x00000095969e7220 */ /* 0x080fe40000410000 */
[----:B------:R-:W-:-:S02]  /*b1b0*/  FFMA.FTZ R148, R119, R149, R148 ;  /* 0x0000009577947223 */ /* 0x000fc40000010094 */
[----:B------:R-:W-:Y:S01]  /*b1c0*/  FMUL.FTZ R118, R153, R77 ;  /* 0x0000004d99767220 */ /* 0x000fe20000410000 */
[----:B------:R-:W-:Y:S01]  /*b1d0*/  STS [R235.X4+0x10d0], R158 ;  /* 0x0010d09eeb007388 */ /* 0x000fe20000004800 */
[----:B------:R-:W-:Y:S02]  /*b1e0*/  FFMA.FTZ R67, R161, R204, -R66 ;  /* 0x000000cca1437223 */ /* 0x000fe40000010842 */
[----:B------:R-:W-:Y:S02]  /*b1f0*/  FFMA.FTZ R149, R119, R207, -R152 ;  /* 0x000000cf77957223 */ /* 0x000fe40000010898 */
[----:B------:R-:W-:Y:S02]  /*b200*/  FMUL.FTZ R66, R204, UR37 ;  /* 0x00000025cc427c20 */ /* 0x000fe40008410000 */
[-C--:B------:R-:W-:Y:S02]  /*b210*/  FFMA.FTZ R160, R161, R205.reuse, R160 ;  /* 0x000000cda1a07223 */ /* 0x080fe400000100a0 */
[----:B------:R-:W-:-:S02]  /*b220*/  FMUL.FTZ R119, R155, R205 ;  /* 0x000000cd9b777220 */ /* 0x000fc40000410000 */
[-C--:B------:R-:W-:Y:S02]  /*b230*/  FFMA.FTZ R155, R155, -R118.reuse, R217 ;  /* 0x800000769b9b7223 */ /* 0x080fe400000100d9 */
[C---:B------:R-:W-:Y:S02]  /*b240*/  FFMA.FTZ R118, R154.reuse, -R118, R218 ;  /* 0x800000769a767223 */ /* 0x040fe400000100da */
[----:B------:R-:W-:Y:S02]  /*b250*/  FFMA.FTZ R66, R205, UR36, -R66 ;  /* 0x00000024cd427c23 */ /* 0x000fe40008010842 */
[----:B------:R-:W-:Y:S02]  /*b260*/  FFMA.FTZ R154, R154, R204, R119 ;  /* 0x000000cc9a9a7223 */ /* 0x000fe40000010077 */
[----:B------:R-:W-:Y:S02]  /*b270*/  FADD.FTZ R203, -R203, R160 ;  /* 0x000000a0cbcb7221 */ /* 0x000fe40000010100 */
[----:B------:R-:W-:-:S02]  /*b280*/  FMUL.FTZ R119, R205, UR37 ;  /* 0x00000025cd777c20 */ /* 0x000fc40008410000 */
[----:B------:R-:W-:Y:S02]  /*b290*/  FADD.FTZ R67, R202, R67 ;  /* 0x00000043ca437221 */ /* 0x000fe40000010000 */
[----:B------:R-:W-:Y:S02]  /*b2a0*/  FMUL.FTZ R152, R155, R66 ;  /* 0x000000429b987220 */ /* 0x000fe40000410000 */
[----:B------:R-:W-:Y:S02]  /*b2b0*/  FFMA.FTZ R39, R176, R75, R39 ;  /* 0x0000004bb0277223 */ /* 0x000fe40000010027 */
[----:B------:R-:W-:Y:S02]  /*b2c0*/  FMUL.FTZ R66, R162, -R203 ;  /* 0x800000cba2427220 */ /* 0x000fe40000410000 */
[----:B------:R-:W-:Y:S01]  /*b2d0*/  FMUL.FTZ R176, R150, R207 ;  /* 0x000000cf96b07220 */ /* 0x000fe20000410000 */
[----:B------:R-:W-:Y:S01]  /*b2e0*/  IADD3 R207, R114, 0x3a0, RZ ;  /* 0x000003a072cf7810 */ /* 0x000fe20007ffe0ff */
[----:B------:R-:W-:-:S02]  /*b2f0*/  FFMA.FTZ R119, R204, UR36, R119 ;  /* 0x00000024cc777c23 */ /* 0x000fc40008010077 */
[----:B------:R-:W-:Y:S01]  /*b300*/  FMUL.FTZ R162, R162, -R67 ;  /* 0x80000043a2a27220 */ /* 0x000fe20000410000 */
[----:B------:R0:W-:Y:S01]  /*b310*/  STS [R235.X4+0x10d4], R176 ;  /* 0x0010d4b0eb007388 */ /* 0x0001e20000004800 */
[-C--:B------:R-:W-:Y:S01]  /*b320*/  FMUL.FTZ R150, R205, R77.reuse ;  /* 0x0000004dcd967220 */ /* 0x080fe20000410000 */
        /* <DEDUP_REMOVED lines=10> */
[----:B0-----:R-:W-:-:S02]  /*b3d0*/  FMUL.FTZ R176, R153, R150 ;  /* 0x0000009699b07220 */ /* 0x001fc40000410000 */
[----:B------:R-:W-:Y:S02]  /*b3e0*/  FADD.FTZ R200, R200, R119 ;  /* 0x00000077c8c87221 */ /* 0x000fe40000010000 */
[----:B------:R-:W-:Y:S01]  /*b3f0*/  FFMA.FTZ R150, R118, R150, -R155 ;  /* 0x0000009676967223 */ /* 0x000fe2000001089b */
[----:B------:R-:W-:Y:S01]  /*b400*/  STS [R235.X4+0x10cc], R176 ;  /* 0x0010ccb0eb007388 */ /* 0x000fe20000004800 */
[----:B------:R-:W-:Y:S02]  /*b410*/  FFMA.FTZ R155, R156, R67, R66 ;  /* 0x000000439c9b7223 */ /* 0x000fe40000010042 */
[----:B------:R-:W-:Y:S02]  /*b420*/  FFMA.FTZ R151, R118, R204, R151 ;  /* 0x000000cc76977223 */ /* 0x000fe40000010097 */
[----:B------:R-:W-:Y:S02]  /*b430*/  FMUL.FTZ R66, R164, -R201 ;  /* 0x800000c9a4427220 */ /* 0x000fe40000410000 */
[----:B------:R-:W-:-:S02]  /*b440*/  FMUL.FTZ R118, R115, R78 ;  /* 0x0000004e73767220 */ /* 0x000fc40000410000 */
[----:B------:R-:W-:Y:S02]  /*b450*/  FMUL.FTZ R164, R164, -R200 ;  /* 0x800000c8a4a47220 */ /* 0x000fe40000410000 */
[C---:B------:R-:W-:Y:S02]  /*b460*/  FMUL.FTZ R160, R153.reuse, R204 ;  /* 0x000000cc99a07220 */ /* 0x040fe40000410000 */
        /* <DEDUP_REMOVED lines=8> */
[C---:B------:R-:W-:Y:S02]  /*b4f0*/  FFMA.FTZ R66, R203.reuse, UR36, -R153 ;  /* 0x00000024cb427c23 */ /* 0x040fe40008010899 */
[----:B------:R-:W-:Y:S01]  /*b500*/  FMUL.FTZ R156, R203, R78 ;  /* 0x0000004ecb9c7220 */ /* 0x000fe20000410000 */
[----:B------:R-:W-:Y:S01]  /*b510*/  IADD3 R203, R114, 0x360, RZ ;  /* 0x0000036072cb7810 */ /* 0x000fe20007ffe0ff */
[----:B------:R-:W-:-:S02]  /*b520*/  FADD.FTZ R198, R198, R119 ;  /* 0x00000077c6c67221 */ /* 0x000fc40000010000 */
[----:B------:R-:W-:Y:S02]  /*b530*/  FADD.FTZ R62, R159, R62 ;  /* 0x0000003e9f3e7221 */ /* 0x000fe40000010000 */
[----:B------:R-:W-:Y:S02]  /*b540*/  FFMA.FTZ R41, R154, R77, R41 ;  /* 0x0000004d9a297223 */ /* 0x000fe40000010029 */
[----:B------:R-:W-:Y:S02]  /*b550*/  FADD.FTZ R199, -R199, R164 ;  /* 0x000000a4c7c77221 */ /* 0x000fe40000010100 */
[C---:B------:R-:W-:Y:S02]  /*b560*/  FFMA.FTZ R159, R67.reuse, UR36, R152 ;  /* 0x00000024439f7c23 */ /* 0x040fe40008010098 */
[----:B------:R-:W-:Y:S02]  /*b570*/  FMUL.FTZ R154, R67, R78 ;  /* 0x0000004e439a7220 */ /* 0x000fe40000410000 */
[----:B------:R-:W-:-:S02]  /*b580*/  FMUL.FTZ R67, R157, R156 ;  /* 0x0000009c9d437220 */ /* 0x000fc40000410000 */
[----:B------:R-:W-:Y:S02]  /*b590*/  FMUL.FTZ R119, R157, R66 ;  /* 0x000000429d777220 */ /* 0x000fe40000410000 */
        /* <DEDUP_REMOVED lines=8> */
[C---:B------:R-:W-:Y:S02]  /*b620*/  FFMA.FTZ R153, R118.reuse, R156, -R153 ;  /* 0x0000009c76997223 */ /* 0x040fe40000010899 */
[----:B------:R-:W-:Y:S02]  /*b630*/  FFMA.FTZ R118, R118, R159, R119 ;  /* 0x0000009f76767223 */ /* 0x000fe40000010077 */
[----:B------:R-:W-:-:S02]  /*b640*/  FMUL.FTZ R67, R145, -R236 ;  /* 0x800000ec91437220 */ /* 0x000fc40000410000 */
[----:B------:R-:W-:Y:S02]  /*b650*/  FMUL.FTZ R145, R145, -R66 ;  /* 0x8000004291917220 */ /* 0x000fe40000410000 */
[C---:B------:R-:W-:Y:S02]  /*b660*/  FFMA.FTZ R157, R115.reuse, R155, R118 ;  /* 0x0000009b739d7223 */ /* 0x040fe40000010076 */
[C---:B------:R-:W-:Y:S02]  /*b670*/  FMUL.FTZ R154, R115.reuse, R154 ;  /* 0x0000009a739a7220 */ /* 0x040fe40000410000 */
[----:B------:R-:W-:Y:S02]  /*b680*/  FMUL.FTZ R156, R115, R156 ;  /* 0x0000009c739c7220 */ /* 0x000fe40000410000 */
[----:B------:R-:W-:Y:S01]  /*b690*/  FFMA.FTZ R118, R146, R66, -R67 ;  /* 0x0000004292767223 */ /* 0x000fe20000010843 */
[----:B------:R0:W-:Y:S01]  /*b6a0*/  STS [R235.X4+0x10c0], R154 ;  /* 0x0010c09aeb007388 */ /* 0x0001e20000004800 */
[----:B------:R-:W-:-:S02]  /*b6b0*/  FMUL.FTZ R115, R144, R201 ;  /* 0x000000c990737220 */ /* 0x000fc40000410000 */
[----:B------:R-:W-:Y:S01]  /*b6c0*/  FFMA.FTZ R67, R146, R236, R145 ;  /* 0x000000ec92437223 */ /* 0x000fe20000010091 */
[----:B------:R1:W-:Y:S01]  /*b6d0*/  STS [R235.X4+0x10c4], R156 ;  /* 0x0010c49ceb007388 */ /* 0x0003e20000004800 */
[----:B------:R-:W-:Y:S02]  /*b6e0*/  FMUL.FTZ R119, R120, R79 ;  /* 0x0000004f78777220 */ /* 0x000fe40000410000 */
[----:B------:R-:W-:Y:S02]  /*b6f0*/  FFMA.FTZ R146, R143, R200, R115 ;  /* 0x000000c88f927223 */ /* 0x000fe40000010073 */
[----:B------:R-:W-:Y:S02]  /*b700*/  FADD.FTZ R67, -R170, R67 ;  /* 0x00000043aa437221 */ /* 0x000fe40000010100 */
[----:B------:R-:W-:Y:S02]  /*b710*/  FADD.FTZ R115, R169, R118 ;  /* 0x00000076a9737221 */ /* 0x000fe40000010000 */
[----:B0-----:R-:W-:-:S02]  /*b720*/  FMUL.FTZ R154, R200, UR37 ;  /* 0x00000025c89a7c20 */ /* 0x001fc40008410000 */
[----:B------:R-:W-:Y:S02]  /*b730*/  FFMA.FTZ R145, R144, -R119, R221 ;  /* 0x8000007790917223 */ /* 0x000fe400000100dd */
[----:B------:R-:W-:Y:S02]  /*b740*/  FMUL.FTZ R118, R139, -R67 ;  /* 0x800000438b767220 */ /* 0x000fe40000410000 */
[----:B------:R-:W-:Y:S02]  /*b750*/  FFMA.FTZ R144, R143, -R119, R222 ;  /* 0x800000778f907223 */ /* 0x000fe400000100de */
[----:B------:R-:W-:Y:S02]  /*b760*/  FMUL.FTZ R139, R139, -R115 ;  /* 0x800000738b8b7220 */ /* 0x000fe40000410000 */
[C---:B------:R-:W-:Y:S02]  /*b770*/  FMUL.FTZ R143, R201.reuse, UR37 ;  /* 0x00000025c98f7c20 */ /* 0x040fe40008410000 */
[----:B------:R-:W-:-:S02]  /*b780*/  FFMA.FTZ R154, R201, UR36, -R154 ;  /* 0x00000024c99a7c23 */ /* 0x000fc4000801089a */
[----:B------:R-:W-:Y:S02]  /*b790*/  FMUL.FTZ R201, R201, R79 ;  /* 0x0000004fc9c97220 */ /* 0x000fe40000410000 */
[C---:B------:R-:W-:Y:S02]  /*b7a0*/  FFMA.FTZ R119, R140.reuse, R115, -R118 ;  /* 0x000000738c777223 */ /* 0x040fe40000010876 */
[----:B------:R-:W-:Y:S02]  /*b7b0*/  FFMA.FTZ R140, R140, R67, R139 ;  /* 0x000000438c8c7223 */ /* 0x000fe4000001008b */
[----:B------:R-:W-:Y:S02]  /*b7c0*/  FMUL.FTZ R139, R200, R79 ;  /* 0x0000004fc88b7220 */ /* 0x000fe40000410000 */
[----:B-1----:R-:W-:Y:S02]  /*b7d0*/  FMUL.FTZ R156, R145, R201 ;  /* 0x000000c9919c7220 */ /* 0x002fe40000410000 */
[----:B------:R-:W-:-:S02]  /*b7e0*/  FADD.FTZ R118, R168, R119 ;  /* 0x00000077a8767221 */ /* 0x000fc40000010000 */
[----:B------:R-:W-:Y:S02]  /*b7f0*/  FFMA.FTZ R42, R155, R78, R42 ;  /* 0x0000004e9b2a7223 */ /* 0x000fe4000001002a */
[----:B------:R-:W-:Y:S02]  /*b800*/  FADD.FTZ R119, -R147, R140 ;  /* 0x0000008c93777221 */ /* 0x000fe40000010100 */
[C---:B------:R-:W-:Y:S02]  /*b810*/  FMUL.FTZ R155, R145.reuse, R154 ;  /* 0x0000009a919b7220 */ /* 0x040fe40000410000 */
[-C--:B------:R-:W-:Y:S02]  /*b820*/  FFMA.FTZ R154, R144, R139.reuse, R156 ;  /* 0x0000008b909a7223 */ /* 0x080fe4000001009c */
[-C--:B------:R-:W-:Y:S02]  /*b830*/  FMUL.FTZ R145, R145, R139.reuse ;  /* 0x0000008b91917220 */ /* 0x080fe40000410000 */
[----:B------:R-:W-:-:S02]  /*b840*/  FMUL.FTZ R156, R120, R139 ;  /* 0x0000008b789c7220 */ /* 0x000fc40000410000 */
[CC--:B------:R-:W-:Y:S02]  /*b850*/  FMUL.FTZ R139, R121.reuse, -R119.reuse ;  /* 0x80000077798b7220 */ /* 0x0c0fe40000410000 */
[-C--:B------:R-:W-:Y:S01]  /*b860*/  FMUL.FTZ R140, R121, -R118.reuse ;  /* 0x80000076798c7220 */ /* 0x080fe20000410000 */
[----:B------:R0:W-:Y:S01]  /*b870*/  STS [R235.X4+0x10b8], R156 ;  /* 0x0010b89ceb007388 */ /* 0x0001e20000004800 */
[----:B------:R-:W-:Y:S02]  /*b880*/  FFMA.FTZ R143, R200, UR36, R143 ;  /* 0x00000024c88f7c23 */ /* 0x000fe4000801008f */
[C---:B------:R-:W-:Y:S02]  /*b890*/  FFMA.FTZ R121, R122.reuse, R118, -R139 ;  /* 0x000000767a797223 */ /* 0x040fe4000001088b */
[----:B------:R-:W-:Y:S02]  /*b8a0*/  FFMA.FTZ R122, R122, R119, R140 ;  /* 0x000000777a7a7223 */ /* 0x000fe4000001008c */
[----:B------:R-:W-:-:S02]  /*b8b0*/  FFMA.FTZ R147, R144, R201, -R145 ;  /* 0x000000c990937223 */ /* 0x000fc40000010891 */
[----:B------:R-:W-:Y:S02]  /*b8c0*/  FFMA.FTZ R143, R144, R143, R155 ;  /* 0x0000008f908f7223 */ /* 0x000fe4000001009b */
[----:B------:R-:W-:Y:S02]  /*b8d0*/  FMUL.FTZ R144, R0, R80 ;  /* 0x0000005000907220 */ /* 0x000fe40000410000 */
[----:B------:R-:W-:Y:S02]  /*b8e0*/  FADD.FTZ R122, -R141, R122 ;  /* 0x0000007a8d7a7221 */ /* 0x000fe40000010100 */
[----:B------:R-:W-:Y:S02]  /*b8f0*/  FADD.FTZ R121, R142, R121 ;  /* 0x000000798e797221 */ /* 0x000fe40000010000 */
[C---:B------:R-:W-:Y:S02]  /*b900*/  FFMA.FTZ R141, R137.reuse, -R144, R223 ;  /* 0x80000090898d7223 */ /* 0x040fe400000100df */
[----:B------:R-:W-:-:S02]  /*b910*/  FMUL.FTZ R140, R137, R199 ;  /* 0x000000c7898c7220 */ /* 0x000fc40000410000 */
[C---:B------:R-:W-:Y:S02]  /*b920*/  FMUL.FTZ R137, R138.reuse, -R122 ;  /* 0x8000007a8a897220 */ /* 0x040fe40000410000 */
[C---:B------:R-:W-:Y:S02]  /*b930*/  FFMA.FTZ R144, R123.reuse, -R144, R224 ;  /* 0x800000907b907223 */ /* 0x040fe400000100e0 */
[-C--:B------:R-:W-:Y:S02]  /*b940*/  FMUL.FTZ R139, R138, -R121.reuse ;  /* 0x800000798a8b7220 */ /* 0x080fe40000410000 */
[----:B------:R-:W-:Y:S02]  /*b950*/  FFMA.FTZ R123, R123, R198, R140 ;  /* 0x000000c67b7b7223 */ /* 0x000fe4000001008c */
[----:B------:R-:W-:Y:S02]  /*b960*/  FMUL.FTZ R140, R198, UR37 ;  /* 0x00000025c68c7c20 */ /* 0x000fe40008410000 */
[----:B------:R-:W-:-:S02]  /*b970*/  FFMA.FTZ R137, R130, R121, -R137 ;  /* 0x0000007982897223 */ /* 0x000fc40000010889 */
[C---:B------:R-:W-:Y:S02]  /*b980*/  FMUL.FTZ R155, R199.reuse, R80 ;  /* 0x00000050c79b7220 */ /* 0x040fe40000410000 */
[----:B------:R-:W-:Y:S02]  /*b990*/  FFMA.FTZ R138, R130, R122, R139 ;  /* 0x0000007a828a7223 */ /* 0x000fe4000001008b */
[----:B------:R-:W-:Y:S02]  /*b9a0*/  FFMA.FTZ R140, R199, UR36, -R140 ;  /* 0x00000024c78c7c23 */ /* 0x000fe4000801088c */
[----:B------:R-:W-:Y:S02]  /*b9b0*/  FADD.FTZ R130, R136, R137 ;  /* 0x0000008988827221 */ /* 0x000fe40000010000 */
[----:B------:R-:W-:Y:S02]  /*b9c0*/  FADD.FTZ R61, R158, R61 ;  /* 0x0000003d9e3d7221 */ /* 0x000fe40000010000 */
[----:B------:R-:W-:-:S02]  /*b9d0*/  FMUL.FTZ R137, R198, R80 ;  /* 0x00000050c6897220 */ /* 0x000fc40000410000 */
[----:B0-----:R-:W-:Y:S02]  /*b9e0*/  FMUL.FTZ R156, R141, R155 ;  /* 0x0000009b8d9c7220 */ /* 0x001fe40000410000 */
[----:B------:R-:W-:Y:S01]  /*b9f0*/  FMUL.FTZ R158, R120, R201 ;  /* 0x000000c9789e7220 */ /* 0x000fe20000410000 */
[----:B------:R-:W-:Y:S01]  /*ba00*/  IADD3 R201, R114, 0x340, RZ ;  /* 0x0000034072c97810 */ /* 0x000fe20007ffe0ff */
[----:B------:R-:W-:Y:S02]  /*ba10*/  FADD.FTZ R131, -R131, R138 ;  /* 0x0000008a83837221 */ /* 0x000fe40000010100 */
[----:B------:R-:W-:Y:S01]  /*ba20*/  FFMA.FTZ R43, R146, R79, R43 ;  /* 0x0000004f922b7223 */ /* 0x000fe2000001002b */
[----:B------:R0:W-:Y:S01]  /*ba30*/  STS [R235.X4+0x10bc], R158 ;  /* 0x0010bc9eeb007388 */ /* 0x0001e20000004800 */
[----:B------:R-:W-:Y:S02]  /*ba40*/  FFMA.FTZ R120, R120, R146, R143 ;  /* 0x0000009278787223 */ /* 0x000fe4000001008f */
[----:B------:R-:W-:-:S02]  /*ba50*/  FMUL.FTZ R146, R141, R140 ;  /* 0x0000008c8d927220 */ /* 0x000fc40000410000 */
        /* <DEDUP_REMOVED lines=11> */
[----:B------:R-:W-:Y:S02]  /*bb10*/  FADD.FTZ R60, R157, R60 ;  /* 0x0000003c9d3c7221 */ /* 0x000fe40000010000 */
[----:B------:R-:W-:-:S02]  /*bb20*/  FMUL.FTZ R138, R13, R85 ;  /* 0x000000550d8a7220 */ /* 0x000fc40000410000 */
[----:B------:R-:W-:Y:S01]  /*bb30*/  FMUL.FTZ R139, R199, UR37 ;  /* 0x00000025c78b7c20 */ /* 0x000fe20008410000 */
[----:B------:R-:W-:Y:S01]  /*bb40*/  IADD3 R199, R114, 0x320, RZ ;  /* 0x0000032072c77810 */ /* 0x000fe20007ffe0ff */
[-C--:B------:R-:W-:Y:S02]  /*bb50*/  FFMA.FTZ R135, R17, -R137.reuse, R181 ;  /* 0x8000008911877223 */ /* 0x080fe400000100b5 */
[-C--:B------:R-:W-:Y:S02]  /*bb60*/  FMUL.FTZ R157, R133, R86.reuse ;  /* 0x00000056859d7220 */ /* 0x080fe40000410000 */
[----:B------:R-:W-:Y:S02]  /*bb70*/  FMUL.FTZ R159, R132, R86 ;  /* 0x00000056849f7220 */ /* 0x000fe40000410000 */
[----:B------:R-:W-:Y:S02]  /*bb80*/  FFMA.FTZ R134, R18, -R137, R180 ;  /* 0x8000008912867223 */ /* 0x000fe400000100b4 */
[----:B------:R-:W-:-:S02]  /*bb90*/  FFMA.FTZ R136, R15, -R138, R182 ;  /* 0x8000008a0f887223 */ /* 0x000fc400000100b6 */
[----:B------:R-:W-:Y:S02]  /*bba0*/  FFMA.FTZ R137, R14, -R138, R233 ;  /* 0x8000008a0e897223 */ /* 0x000fe400000100e9 */
[----:B------:R-:W-:Y:S02]  /*bbb0*/  FFMA.FTZ R145, R198, UR36, R139 ;  /* 0x00000024c6917c23 */ /* 0x000fe4000801008b */
[----:B------:R-:W-:Y:S02]  /*bbc0*/  FMUL.FTZ R138, R135, R157 ;  /* 0x0000009d878a7220 */ /* 0x000fe40000410000 */
[-C--:B0-----:R-:W-:Y:S02]  /*bbd0*/  FMUL.FTZ R158, R131, R85.reuse ;  /* 0x00000055839e7220 */ /* 0x081fe40000410000 */
[----:B------:R-:W-:Y:S02]  /*bbe0*/  FMUL.FTZ R160, R130, R85 ;  /* 0x0000005582a07220 */ /* 0x000fe40000410000 */
[----:B------:R-:W-:-:S02]  /*bbf0*/  FMUL.FTZ R139, R135, R159 ;  /* 0x0000009f878b7220 */ /* 0x000fc40000410000 */
[-C--:B------:R-:W-:Y:S02]  /*bc00*/  FMUL.FTZ R142, R0, R155.reuse ;  /* 0x0000009b008e7220 */ /* 0x080fe40000410000 */
[----:B------:R-:W-:Y:S02]  /*bc10*/  FFMA.FTZ R155, R144, R155, -R141 ;  /* 0x0000009b909b7223 */ /* 0x000fe4000001088d */
[C---:B------:R-:W-:Y:S01]  /*bc20*/  FFMA.FTZ R138, R134.reuse, R159, R138 ;  /* 0x0000009f868a7223 */ /* 0x040fe2000001008a */
[----:B------:R0:W-:Y:S01]  /*bc30*/  STS [R235.X4+0x10b4], R142 ;  /* 0x0010b48eeb007388 */ /* 0x0001e20000004800 */
[C---:B------:R-:W-:Y:S02]  /*bc40*/  FMUL.FTZ R141, R137.reuse, R158 ;  /* 0x0000009e898d7220 */ /* 0x040fe40000410000 */
[----:B------:R-:W-:Y:S02]  /*bc50*/  FMUL.FTZ R143, R137, R160 ;  /* 0x000000a0898f7220 */ /* 0x000fe40000410000 */
[----:B------:R-:W-:-:S02]  /*bc60*/  FFMA.FTZ R139, R134, R157, -R139 ;  /* 0x0000009d868b7223 */ /* 0x000fc4000001088b */
[----:B-1----:R-:W-:Y:S02]  /*bc70*/  FADD.FTZ R140, RZ, R138 ;  /* 0x0000008aff8c7221 */ /* 0x002fe40000010000 */
[C---:B------:R-:W-:Y:S02]  /*bc80*/  FFMA.FTZ R141, R136.reuse, R160, R141 ;  /* 0x000000a0888d7223 */ /* 0x040fe4000001008d */
[----:B0-----:R-:W-:Y:S02]  /*bc90*/  FFMA.FTZ R142, R136, R158, -R143 ;  /* 0x0000009e888e7223 */ /* 0x001fe4000001088f */
[----:B------:R-:W-:Y:S02]  /*bca0*/  FADD.FTZ R139, RZ, R139 ;  /* 0x0000008bff8b7221 */ /* 0x000fe40000010000 */
[----:B------:R-:W-:Y:S02]  /*bcb0*/  FFMA.FTZ R138, R144, R145, R146 ;  /* 0x00000091908a7223 */ /* 0x000fe40000010092 */
[----:B------:R-:W-:-:S02]  /*bcc0*/  FMUL.FTZ R145, R10, R84 ;  /* 0x000000540a917220 */ /* 0x000fc40000410000 */
[----:B------:R-:W-:Y:S02]  /*bcd0*/  FADD.FTZ R143, R140, R141 ;  /* 0x0000008d8c8f7221 */ /* 0x000fe40000010000 */
[----:B------:R-:W-:Y:S02]  /*bce0*/  FADD.FTZ R144, R139, R142 ;  /* 0x0000008e8b907221 */ /* 0x000fe40000010000 */
[----:B------:R-:W-:Y:S02]  /*bcf0*/  FMUL.FTZ R142, R7, R83 ;  /* 0x00000053078e7220 */ /* 0x000fe40000410000 */
[----:B------:R-:W-:Y:S02]  /*bd00*/  FFMA.FTZ R140, R12, -R145, R231 ;  /* 0x800000910c8c7223 */ /* 0x000fe400000100e7 */
[-C--:B------:R-:W-:Y:S02]  /*bd10*/  FMUL.FTZ R161, R122, R84.reuse ;  /* 0x000000547aa17220 */ /* 0x080fe40000410000 */
        /* <DEDUP_REMOVED lines=26> */
[-C--:B------:R-:W-:Y:S02]  /*bec0*/  FFMA.FTZ R145, R3, -R146.reuse, R226 ;  /* 0x8000009203917223 */ /* 0x080fe400000100e2 */
[----:B------:R-:W-:Y:S02]  /*bed0*/  FFMA.FTZ R176, R234, -R146, R225 ;  /* 0x80000092eab07223 */ /* 0x000fe400000100e1 */
[----:B------:R-:W-:Y:S02]  /*bee0*/  FMUL.FTZ R146, R144, R169 ;  /* 0x000000a990927220 */ /* 0x000fe40000410000 */
[----:B------:R-:W-:Y:S02]  /*bef0*/  FMUL.FTZ R185, R236, R81 ;  /* 0x00000051ecb97220 */ /* 0x000fe40000410000 */
[----:B------:R-:W-:-:S02]  /*bf00*/  FMUL.FTZ R170, R144, R167 ;  /* 0x000000a790aa7220 */ /* 0x000fc40000410000 */
[----:B------:R-:W-:Y:S02]  /*bf10*/  FFMA.FTZ R179, R236, UR36, -R177 ;  /* 0x00000024ecb37c23 */ /* 0x000fe400080108b1 */
[----:B------:R-:W-:Y:S02]  /*bf20*/  FMUL.FTZ R183, R66, R81 ;  /* 0x0000005142b77220 */ /* 0x000fe40000410000 */
[C---:B------:R-:W-:Y:S02]  /*bf30*/  FFMA.FTZ R168, R143.reuse, R167, R146 ;  /* 0x000000a78fa87223 */ /* 0x040fe40000010092 */
[C---:B------:R-:W-:Y:S02]  /*bf40*/  FMUL.FTZ R184, R176.reuse, R185 ;  /* 0x000000b9b0b87220 */ /* 0x040fe40000410000 */
[----:B------:R-:W-:Y:S02]  /*bf50*/  FFMA.FTZ R177, R143, R169, -R170 ;  /* 0x000000a98fb17223 */ /* 0x000fe400000108aa */
[----:B------:R-:W-:Y:S01]  /*bf60*/  FMUL.FTZ R146, R176, R179 ;  /* 0x000000b3b0927220 */ /* 0x000fe20000410000 */
[----:B------:R-:W-:Y:S01]  /*bf70*/  IADD3 R179, R114, 0x1e0, RZ ;  /* 0x000001e072b37810 */ /* 0x000fe20007ffe0ff */
[----:B------:R-:W-:-:S02]  /*bf80*/  FMUL.FTZ R176, R176, R183 ;  /* 0x000000b7b0b07220 */ /* 0x000fc40000410000 */
[----:B------:R-:W-:Y:S02]  /*bf90*/  FADD.FTZ R165, R165, R168 ;  /* 0x000000a8a5a57221 */ /* 0x000fe40000010000 */
[----:B------:R-:W-:Y:S02]  /*bfa0*/  FADD.FTZ R166, R166, R177 ;  /* 0x000000b1a6a67221 */ /* 0x000fe40000010000 */
[C---:B------:R-:W-:Y:S02]  /*bfb0*/  FFMA.FTZ R184, R145.reuse, R183, R184 ;  /* 0x000000b791b87223 */ /* 0x040fe400000100b8 */
[----:B------:R-:W-:Y:S02]  /*bfc0*/  FFMA.FTZ R177, R145, R185, -R176 ;  /* 0x000000b991b17223 */ /* 0x000fe400000108b0 */
[----:B------:R-:W-:Y:S02]  /*bfd0*/  FADD.FTZ R165, R165, R184 ;  /* 0x000000b8a5a57221 */ /* 0x000fe40000010000 */
[----:B------:R-:W-:Y:S01]  /*bfe0*/  FADD.FTZ R168, R166, R177 ;  /* 0x000000b1a6a87221 */ /* 0x000fe20000010000 */
[----:B------:R-:W-:Y:S01]  /*bff0*/  IADD3 R177, R114, 0x1c0, RZ ;  /* 0x000001c072b17810 */ /* 0x000fe20007ffe0ff */
[----:B------:R-:W-:-:S02]  /*c000*/  FADD.FTZ R165, R165, R156 ;  /* 0x0000009ca5a57221 */ /* 0x000fc40000010000 */
[----:B------:R-:W-:Y:S01]  /*c010*/  FADD.FTZ R156, R168, R155 ;  /* 0x0000009ba89c7221 */ /* 0x000fe20000010000 */
[----:B------:R-:W-:Y:S01]  /*c020*/  IADD3 R155, R114, 0x60, RZ ;  /* 0x00000060729b7810 */ /* 0x000fe20007ffe0ff */
[----:B------:R-:W-:Y:S02]  /*c030*/  FADD.FTZ R165, R165, R154 ;  /* 0x0000009aa5a57221 */ /* 0x000fe40000010000 */
[----:B------:R-:W-:Y:S02]  /*c040*/  FADD.FTZ R156, R156, R147 ;  /* 0x000000939c9c7221 */ /* 0x000fe40000010000 */
[----:B------:R-:W-:Y:S01]  /*c050*/  FADD.FTZ R152, R165, R152 ;  /* 0x00000098a5987221 */ /* 0x000fe20000010000 */
[----:B------:R-:W-:Y:S01]  /*c060*/  IADD3 R165, R114, 0x100, RZ ;  /* 0x0000010072a57810 */ /* 0x000fe20007ffe0ff */
[----:B------:R-:W-:Y:S02]  /*c070*/  FADD.FTZ R153, R156, R153 ;  /* 0x000000999c997221 */ /* 0x000fe40000010000 */
[----:B------:R-:W-:-:S02]  /*c080*/  FADD.FTZ R151, R152, R151 ;  /* 0x0000009798977221 */ /* 0x000fc40000010000 */
        /* <DEDUP_REMOVED lines=44> */
[----:B------:R-:W-:Y:S01]  /*c350*/  IADD3 R173, R114, 0x180, RZ ;  /* 0x0000018072ad7810 */ /* 0x000fe20007ffe0ff */
[----:B------:R-:W-:Y:S01]  /*c360*/  FMUL.FTZ R244, R32, R232 ;  /* 0x000000e820f47220 */ /* 0x000fe20000410000 */
[C---:B------:R-:W-:Y:S01]  /*c370*/  IADD3 R175, R114.reuse, 0x1a0, RZ ;  /* 0x000001a072af7810 */ /* 0x040fe20007ffe0ff */
[----:B------:R3:W-:Y:S01]  /*c380*/  STS [R235.X4+0x1080], R150 ;  /* 0x00108096eb007388 */ /* 0x0007e20000004800 */
[----:B------:R-:W-:Y:S01]  /*c390*/  IADD3 R187, R114, 0x260, RZ ;  /* 0x0000026072bb7810 */ /* 0x000fe20007ffe0ff */
[----:B------:R-:W-:Y:S01]  /*c3a0*/  FADD.FTZ R147, R147, R174 ;  /* 0x000000ae93937221 */ /* 0x000fe20000010000 */
[-C--:B0-----:R-:W-:Y:S01]  /*c3b0*/  LEA.HI.SX32 R154, R159, R114.reuse, 0x1b ;  /* 0x000000729f9a7211 */ /* 0x081fe200078fdaff */
[----:B------:R0:W-:Y:S01]  /*c3c0*/  STS [R235.X4+0x1084], R152 ;  /* 0x00108498eb007388 */ /* 0x0001e20000004800 */
[-C--:B-1----:R-:W-:Y:S01]  /*c3d0*/  LEA.HI.SX32 R156, R163, R114.reuse, 0x1b ;  /* 0x00000072a39c7211 */ /* 0x082fe200078fdaff */
[----:B------:R-:W-:Y:S01]  /*c3e0*/  FFMA.FTZ R232, -R32, R231, -RZ ;  /* 0x000000e720e87223 */ /* 0x000fe200000109ff */
[-C--:B--2---:R-:W-:Y:S01]  /*c3f0*/  LEA.HI.SX32 R158, R167, R114.reuse, 0x1b ;  /* 0x00000072a79e7211 */ /* 0x084fe200078fdaff */
[----:B------:R-:W-:Y:S01]  /*c400*/  BAR.SYNC.DEFER_BLOCKING 0x0 ;  /* 0x0000000000007b1d */ /* 0x000fe20000010000 */
[----:B------:R-:W-:Y:S01]  /*c410*/  LEA.HI.SX32 R159, R169, R114, 0x1b ;  /* 0x00000072a99f7211 */ /* 0x000fe200078fdaff */
[----:B------:R-:W-:Y:S01]  /*c420*/  FMUL.FTZ R240, R34, R180 ;  /* 0x000000b422f07220 */ /* 0x000fe20000410000 */
[----:B---3--:R-:W-:Y:S01]  /*c430*/  LEA.HI.SX32 R150, R151, R114, 0x1b ;  /* 0x0000007297967211 */ /* 0x008fe200078fdaff */
[----:B------:R-:W-:Y:S01]  /*c440*/  FMUL.FTZ R241, R33, R182 ;  /* 0x000000b621f17220 */ /* 0x000fe20000410000 */
[-C--:B------:R-:W-:Y:S01]  /*c450*/  LEA.HI.SX32 R151, R153, R114.reuse, 0x1b ;  /* 0x0000007299977211 */ /* 0x080fe200078fdaff */
[----:B------:R-:W-:Y:S01]  /*c460*/  FFMA.FTZ R242, -R33, R233, -RZ ;  /* 0x000000e921f27223 */ /* 0x000fe200000109ff */
[----:B0-----:R-:W-:Y:S01]  /*c470*/  LEA.HI.SX32 R152, R155, R114, 0x1b ;  /* 0x000000729b987211 */ /* 0x001fe200078fdaff */
[----:B------:R-:W-:Y:S01]  /*c480*/  FMUL.FTZ R246, R31, R230 ;  /* 0x000000e61ff67220 */ /* 0x000fe20000410000 */
[-C--:B------:R-:W-:Y:S01]  /*c490*/  LEA.HI.SX32 R153, R157, R114.reuse, 0x1b ;  /* 0x000000729d997211 */ /* 0x080fe200078fdaff */
[----:B------:R-:W-:Y:S01]  /*c4a0*/  FFMA.FTZ R226, -R29, R225, -RZ ;  /* 0x000000e11de27223 */ /* 0x000fe200000109ff */
        /* <DEDUP_REMOVED lines=9> */
[-C--:B------:R-:W-:Y:S02]  /*c540*/  LEA.HI.SX32 R163, R177, R114.reuse, 0x1b ;  /* 0x00000072b1a37211 */ /* 0x080fe400078fdaff */
        /* <DEDUP_REMOVED lines=23> */
[----:B------:R-:W-:Y:S01]  /*c6c0*/  LEA.HI.SX32 R179, R239, R114, 0x1b ;  /* 0x00000072efb37211 */ /* 0x000fe200078fdaff */
[----:B------:R-:W-:Y:S02]  /*c6d0*/  FFMA.FTZ R239, -R34, R181, -RZ ;  /* 0x000000b522ef7223 */ /* 0x000fe400000109ff */
        /* <DEDUP_REMOVED lines=36> */
[----:B-----5:R-:W-:-:S03]  /*c920*/  FMUL.FTZ R226, R25, R218 ;  /* 0x000000da19e27220 */ /* 0x020fc60000410000 */
[----:B------:R5:W-:Y:S01]  /*c930*/  STS [R235.X4+0x2134], R224 ;  /* 0x002134e0eb007388 */ /* 0x000be20000004800 */
[----:B------:R-:W-:Y:S02]  /*c940*/  FFMA.FTZ R218, -R25, R217, -RZ ;  /* 0x000000d919da7223 */ /* 0x000fe400000109ff */
[C---:B-1----:R-:W-:Y:S01]  /*c950*/  FMUL.FTZ R220, R22.reuse, R212 ;  /* 0x000000d416dc7220 */ /* 0x042fe20000410000 */
[----:B------:R1:W-:Y:S01]  /*c960*/  STS [R235.X4+0x211c], R230 ;  /* 0x00211ce6eb007388 */ /* 0x0003e20000004800 */
[----:B------:R-:W-:Y:S01]  /*c970*/  FFMA.FTZ R212, -R22, R211, -RZ ;  /* 0x000000d316d47223 */ /* 0x000fe200000109ff */
[----:B------:R-:W-:Y:S01]  /*c980*/  MOV R211, UR28 ;  /* 0x0000001c00d37c02 */ /* 0x000fe20008000f00 */
[C---:B--2---:R-:W-:Y:S01]  /*c990*/  FMUL.FTZ R228, R24.reuse, R216 ;  /* 0x000000d818e47220 */ /* 0x044fe20000410000 */
[----:B------:R2:W-:Y:S01]  /*c9a0*/  STS [R235.X4+0x214c], R218 ;  /* 0x00214cdaeb007388 */ /* 0x0005e20000004800 */
[----:B------:R-:W-:Y:S01]  /*c9b0*/  FFMA.FTZ R216, -R24, R215, -RZ ;  /* 0x000000d718d87223 */ /* 0x000fe200000109ff */
[----:B------:R-:W-:Y:S01]  /*c9c0*/  LEA R211, R211, -R114, 0x1 ;  /* 0x80000072d3d37211 */ /* 0x000fe200078e08ff */
[C---:B-----5:R-:W-:Y:S01]  /*c9d0*/  FMUL.FTZ R224, R23.reuse, R214 ;  /* 0x000000d617e07220 */ /* 0x060fe20000410000 */
[----:B------:R-:W-:Y:S01]  /*c9e0*/  STS [R235.X4+0x2164], R212 ;  /* 0x002164d4eb007388 */ /* 0x000fe20000004800 */
[----:B------:R-:W-:Y:S01]  /*c9f0*/  FFMA.FTZ R214, -R23, R213, -RZ ;  /* 0x000000d517d67223 */ /* 0x000fe200000109ff */
[----:B------:R-:W-:Y:S01]  /*ca00*/  ISETP.GE.AND P0, PT, R211, 0x1, PT ;  /* 0x00000001d300780c */ /* 0x000fe20003f06270 */
[C---:B-1----:R-:W-:Y:S01]  /*ca10*/  FMUL.FTZ R230, R27.reuse, R222 ;  /* 0x000000de1be67220 */ /* 0x042fe20000410000 */
[----:B------:R1:W-:Y:S01]  /*ca20*/  STS [R235.X4+0x2154], R216 ;  /* 0x002154d8eb007388 */ /* 0x0003e20000004800 */
[----:B------:R-:W-:-:S02]  /*ca30*/  FFMA.FTZ R222, -R27, R221, -RZ ;  /* 0x000000dd1bde7223 */ /* 0x000fc400000109ff */
[----:B--2---:R-:W-:Y:S01]  /*ca40*/  FMUL.FTZ R218, R20, R127 ;  /* 0x0000007f14da7220 */ /* 0x004fe20000410000 */
[----:B------:R2:W-:Y:S01]  /*ca50*/  STS [R235.X4+0x2158], R224 ;  /* 0x002158e0eb007388 */ /* 0x0005e20000004800 */
[----:B------:R-:W-:Y:S02]  /*ca60*/  FMUL.FTZ R217, R121, UR37 ;  /* 0x0000002579d97c20 */ /* 0x000fe40008410000 */
[----:B------:R-:W-:Y:S01]  /*ca70*/  FMUL.FTZ R127, R131, UR37 ;  /* 0x00000025837f7c20 */ /* 0x000fe20008410000 */
[----:B------:R5:W-:Y:S01]  /*ca80*/  STS [R235.X4+0x213c], R222 ;  /* 0x00213cdeeb007388 */ /* 0x000be20000004800 */
[----:B------:R-:W-:Y:S02]  /*ca90*/  FFMA.FTZ R217, R122, UR36, -R217 ;  /* 0x000000247ad97c23 */ /* 0x000fe400080108d9 */
[----:B-1----:R-:W-:Y:S01]  /*caa0*/  FFMA.FTZ R216, -R19, R124, -RZ ;  /* 0x0000007c13d87223 */ /* 0x002fe200000109ff */
[----:B------:R-:W-:Y:S01]  /*cab0*/  STS [R235.X4+0x215c], R214 ;  /* 0x00215cd6eb007388 */ /* 0x000fe20000004800 */
[----:B------:R-:W-:-:S02]  /*cac0*/  FMUL.FTZ R124, R115, UR37 ;  /* 0x00000025737c7c20 */ /* 0x000fc40008410000 */
[----:B--2---:R-:W-:Y:S01]  /*cad0*/  FMUL.FTZ R224, R19, R125 ;  /* 0x0000007d13e07220 */ /* 0x004fe20000410000 */
[----:B------:R1:W-:Y:S01]  /*cae0*/  STS [R235.X4+0x217c], R216 ;  /* 0x00217cd8eb007388 */ /* 0x0003e20000004800 */
[----:B------:R-:W-:Y:S02]  /*caf0*/  FMUL.FTZ R125, R236, UR37 ;  /* 0x00000025ec7d7c20 */ /* 0x000fe40008410000 */
[----:B------:R-:W-:Y:S01]  /*cb00*/  FFMA.FTZ R213, R67, UR36, -R124 ;  /* 0x0000002443d57c23 */ /* 0x000fe2000801087c */
[----:B------:R2:W-:Y:S01]  /*cb10*/  STS [R235.X4+0x2170], R218 ;  /* 0x002170daeb007388 */ /* 0x0005e20000004800 */
[----:B------:R-:W-:Y:S02]  /*cb20*/  FFMA.FTZ R212, R66, UR36, R125 ;  /* 0x0000002442d47c23 */ /* 0x000fe4000801007d */
[----:B-----5:R-:W-:Y:S01]  /*cb30*/  FMUL.FTZ R222, R21, R129 ;  /* 0x0000008115de7220 */ /* 0x020fe20000410000 */
[----:B------:R5:W-:Y:S01]  /*cb40*/  STS [R235.X4+0x2174], R126 ;  /* 0x0021747eeb007388 */ /* 0x000be20000004800 */
[----:B------:R-:W-:-:S02]  /*cb50*/  FMUL.FTZ R124, R118, UR37 ;  /* 0x00000025767c7c20 */ /* 0x000fc40008410000 */
[C---:B------:R-:W-:Y:S01]  /*cb60*/  FMUL.FTZ R125, R119.reuse, UR37 ;  /* 0x00000025777d7c20 */ /* 0x040fe20008410000 */
[----:B------:R-:W-:Y:S01]  /*cb70*/  STS [R235.X4+0x2104], R239 ;  /* 0x002104efeb007388 */ /* 0x000fe20000004800 */
[----:B------:R-:W-:Y:S02]  /*cb80*/  FFMA.FTZ R215, R119, UR36, -R124 ;  /* 0x0000002477d77c23 */ /* 0x000fe4000801087c */
[----:B-1----:R-:W-:Y:S01]  /*cb90*/  FFMA.FTZ R216, R118, UR36, R125 ;  /* 0x0000002476d87c23 */ /* 0x002fe2000801007d */
[----:B------:R-:W-:Y:S01]  /*cba0*/  STS [R235.X4+0x2108], R241 ;  /* 0x002108f1eb007388 */ /* 0x000fe20000004800 */
[----:B------:R-:W-:Y:S02]  /*cbb0*/  FMUL.FTZ R214, R67, UR37 ;  /* 0x0000002543d67c20 */ /* 0x000fe40008410000 */
[----:B--2---:R-:W-:Y:S01]  /*cbc0*/  FMUL.FTZ R218, R122, UR37 ;  /* 0x000000257ada7c20 */ /* 0x004fe20008410000 */
[----:B------:R-:W-:Y:S01]  /*cbd0*/  STS [R235.X4+0x2110], R244 ;  /* 0x002110f4eb007388 */ /* 0x000fe20000004800 */
[----:B-----5:R-:W-:-:S02]  /*cbe0*/  FMUL.FTZ R126, R130, UR37 ;  /* 0x00000025827e7c20 */ /* 0x020fc40008410000 */
[----:B------:R-:W-:Y:S01]  /*cbf0*/  FMUL.FTZ R124, R132, UR37 ;  /* 0x00000025847c7c20 */ /* 0x000fe20008410000 */
[----:B------:R-:W-:Y:S01]  /*cc00*/  STS [R235.X4+0x2118], R246 ;  /* 0x002118f6eb007388 */ /* 0x000fe20000004800 */
[----:B------:R-:W-:Y:S02]  /*cc10*/  FMUL.FTZ R125, R133, UR37 ;  /* 0x00000025857d7c20 */ /* 0x000fe40008410000 */
[----:B------:R-:W-:Y:S01]  /*cc20*/  FFMA.FTZ R214, R115, UR36, R214 ;  /* 0x0000002473d67c23 */ /* 0x000fe200080100d6 */
[----:B------:R-:W-:Y:S01]  /*cc30*/  STS [R235.X4+0x2120], R240 ;  /* 0x002120f0eb007388 */ /* 0x000fe20000004800 */
[----:B------:R-:W-:Y:S02]  /*cc40*/  FFMA.FTZ R218, R121, UR36, R218 ;  /* 0x0000002479da7c23 */ /* 0x000fe400080100da */
[----:B------:R-:W-:Y:S01]  /*cc50*/  FFMA.FTZ R219, R131, UR36, -R126 ;  /* 0x0000002483db7c23 */ /* 0x000fe2000801087e */
        /* <DEDUP_REMOVED lines=69> */
.L_x_9426:
[----:B01-34-:R-:W-:Y:S05]  /*d0b0*/  BSYNC B0 ;  /* 0x0000000000007941 */ /* 0x01bfea0003800000 */
.L_x_9425:
        /* <DEDUP_REMOVED lines=67> */
.L_x_9428:
[----:B0-----:R-:W-:Y:S05]  /*d4f0*/  BSYNC B0 ;  /* 0x0000000000007941 */ /* 0x001fea0003800000 */
.L_x_9427:
[----:B------:R-:W0:Y:S01]  /*d500*/  LDS R151, [R151.X4+0x2200] ;  /* 0x0022000097977984 */ /* 0x000e220000004800 */
[----:B------:R-:W-:Y:S01]  /*d510*/  BSSY B0, `(.L_x_9429) ;  /* 0x0000004000007945 */ /* 0x000fe20003800000 */
[----:B------:R-:W-:Y:S05]  /*d520*/  @!P1 BRA `(.L_x_9430) ;  /* 0x0000002000009947 */ /* 0x000fea0003800000 */
[----:B------:R2:W-:Y:S04]  /*d530*/  RED.E.ADD.F32.FTZ.RN.STRONG.GPU [R124.64+-0xf00], R181 ;  /* 0xfff100b57c00798e */ /* 0x0005e8000c10e7a8 */
[----:B0-----:R2:W-:Y:S02]  /*d540*/  RED.E.ADD.F32.FTZ.RN.STRONG.GPU [R126.64+-0xf00], R151 ;  /* 0xfff100977e00798e */ /* 0x0015e4000c10e7a8 */
.L_x_9430:
[----:B------:R-:W-:Y:S05]  /*d550*/  BSYNC B0 ;  /* 0x0000000000007941 */ /* 0x000fea0003800000 */
.L_x_9429:
[----:B-1----:R1:W3:Y:S01]  /*d560*/  LDS R129, [R152.X4+0x2280] ;  /* 0x0022800098817984 */ /* 0x0022e20000004800 */
[----:B------:R-:W-:Y:S01]  /*d570*/  BSSY B0, `(.L_x_9431) ;  /* 0x0000004000007945 */ /* 0x000fe20003800000 */
[----:B------:R-:W-:Y:S05]  /*d580*/  @!P2 BRA `(.L_x_9432) ;  /* 0x000000200000a947 */ /* 0x000fea0003800000 */
[----:B------:R4:W-:Y:S04]  /*d590*/  RED.E.ADD.F32.FTZ.RN.STRONG.GPU [R124.64+-0xe80], R182 ;  /* 0xfff180b67c00798e */ /* 0x0009e8000c10e7a8 */
[----:B---3--:R4:W-:Y:S02]  /*d5a0*/  RED.E.ADD.F32.FTZ.RN.STRONG.GPU [R126.64+-0xe80], R129 ;  /* 0xfff180817e00798e */ /* 0x0089e4000c10e7a8 */
.L_x_9432:
[----:B------:R-:W-:Y:S05]  /*d5b0*/  BSYNC B0 ;  /* 0x0000000000007941 */ /* 0x000fea0003800000 */
.L_x_9431:
        /* <DEDUP_REMOVED lines=12> */
.L_x_9434:
[----:B------:R-:W-:Y:S05]  /*d680*/  BSYNC B0 ;  /* 0x0000000000007941 */ /* 0x000fea0003800000 */
.L_x_9433:
[----:B---34-:R3:W4:Y:S01]  /*d690*/  LDS R129, [R154.X4+0x2380] ;  /* 0x002380009a817984 */ /* 0x0187220000004800 */
[----:B------:R-:W-:Y:S01]  /*d6a0*/  BSSY B0, `(.L_x_9435) ;  /* 0x0000004000007945 */ /* 0x000fe20003800000 */
[----:B------:R-:W-:Y:S05]  /*d6b0*/  @!P0 BRA `(.L_x_9436) ;  /* 0x0000002000008947 */ /* 0x000fea0003800000 */
[----:B------:R2:W-:Y:S04]  /*d6c0*/  RED.E.ADD.F32.FTZ.RN.STRONG.GPU [R124.64+-0xd80], R184 ;  /* 0xfff280b87c00798e */ /* 0x0005e8000c10e7a8 */
[----:B----4-:R2:W-:Y:S02]  /*d6d0*/  RED.E.ADD.F32.FTZ.RN.STRONG.GPU [R126.64+-0xd80], R129 ;  /* 0xfff280817e00798e */ /* 0x0105e4000c10e7a8 */
.L_x_9436:
[----:B------:R-:W-:Y:S05]  /*d6e0*/  BSYNC B0 ;  /* 0x0000000000007941 */ /* 0x000fea0003800000 */
.L_x_9435:
[----:B------:R-:W2:Y:S01]  /*d6f0*/  LDS R155, [R155.X4+0x2400] ;  /* 0x002400009b9b7984 */ /* 0x000ea20000004800 */
[----:B------:R-:W-:Y:S01]  /*d700*/  BSSY B0, `(.L_x_9437) ;  /* 0x0000004000007945 */ /* 0x000fe20003800000 */
[----:B------:R-:W-:Y:S05]  /*d710*/  @!P1 BRA `(.L_x_9438) ;  /* 0x0000002000009947 */ /* 0x000fea0003800000 */
[----:B------:R3:W-:Y:S04]  /*d720*/  RED.E.ADD.F32.FTZ.RN.STRONG.GPU [R124.64+-0xd00], R185 ;  /* 0xfff300b97c00798e */ /* 0x0007e8000c10e7a8 */
[----:B--2---:R3:W-:Y:S02]  /*d730*/  RED.E.ADD.F32.FTZ.RN.STRONG.GPU [R126.64+-0xd00], R155 ;  /* 0xfff3009b7e00798e */ /* 0x0047e4000c10e7a8 */
.L_x_9438:
[----:B------:R-:W-:Y:S05]  /*d740*/  BSYNC B0 ;  /* 0x0000000000007941 */ /* 0x000fea0003800000 */
.L_x_9437:
[----:B--2-4-:R2:W4:Y:S01]  /*d750*/  LDS R129, [R156.X4+0x2480] ;  /* 0x002480009c817984 */ /* 0x0145220000004800 */
[----:B------:R-:W-:Y:S01]  /*d760*/  BSSY B0, `(.L_x_9439) ;  /* 0x0000004000007945 */ /* 0x000fe20003800000 */
[----:B------:R-:W-:Y:S05]  /*d770*/  @!P2 BRA `(.L_x_9440) ;  /* 0x000000200000a947 */ /* 0x000fea0003800000 */
[----:B------:R2:W-:Y:S04]  /*d780*/  RED.E.ADD.F32.FTZ.RN.STRONG.GPU [R124.64+-0xc80], R186 ;  /* 0xfff380ba7c00798e */ /* 0x0005e8000c10e7a8 */
[----:B----4-:R2:W-:Y:S02]  /*d790*/  RED.E.ADD.F32.FTZ.RN.STRONG.GPU [R126.64+-0xc80], R129 ;  /* 0xfff380817e00798e */ /* 0x0105e4000c10e7a8 */
.L_x_9440:
[----:B------:R-:W-:Y:S05]  /*d7a0*/  BSYNC B0 ;  /* 0x0000000000007941 */ /* 0x000fea0003800000 */
.L_x_9439:
[----:B------:R-:W2:Y:S01]  /*d7b0*/  LDS R157, [R157.X4+0x2500] ;  /* 0x002500009d9d7984 */ /* 0x000ea20000004800 */
[----:B------:R-:W-:Y:S01]  /*d7c0*/  BSSY B0, `(.L_x_9441) ;  /* 0x0000004000007945 */ /* 0x000fe20003800000 */
[----:B------:R-:W-:Y:S05]  /*d7d0*/  @!P3 BRA `(.L_x_9442) ;  /* 0x000000200000b947 */ /* 0x000fea0003800000 */
[----:B------:R3:W-:Y:S04]  /*d7e0*/  RED.E.ADD.F32.FTZ.RN.STRONG.GPU [R124.64+-0xc00], R187 ;  /* 0xfff400bb7c00798e */ /* 0x0007e8000c10e7a8 */
[----:B--2---:R3:W-:Y:S02]  /*d7f0*/  RED.E.ADD.F32.FTZ.RN.STRONG.GPU [R126.64+-0xc00], R157 ;  /* 0xfff4009d7e00798e */ /* 0x0047e4000c10e7a8 */
.L_x_9442:
[----:B------:R-:W-:Y:S05]  /*d800*/  BSYNC B0 ;  /* 0x0000000000007941 */ /* 0x000fea0003800000 */
.L_x_9441:
[----:B--2-4-:R2:W4:Y:S01]  /*d810*/  LDS R129, [R158.X4+0x2580] ;  /* 0x002580009e817984 */ /* 0x0145220000004800 */
[----:B------:R-:W-:Y:S01]  /*d820*/  BSSY B0, `(.L_x_9443) ;  /* 0x0000004000007945 */ /* 0x000fe20003800000 */
[----:B------:R-:W-:Y:S05]  /*d830*/  @!P4 BRA `(.L_x_9444) ;  /* 0x000000200000c947 */ /* 0x000fea0003800000 */
[----:B------:R2:W-:Y:S04]  /*d840*/  RED.E.ADD.F32.FTZ.RN.STRONG.GPU [R124.64+-0xb80], R188 ;  /* 0xfff480bc7c00798e */ /* 0x0005e8000c10e7a8 */
[----:B----4-:R2:W-:Y:S02]  /*d850*/  RED.E.ADD.F32.FTZ.RN.STRONG.GPU [R126.64+-0xb80], R129 ;  /* 0xfff480817e00798e */ /* 0x0105e4000c10e7a8 */
.L_x_9444:
[----:B------:R-:W-:Y:S05]  /*d860*/  BSYNC B0 ;  /* 0x0000000000007941 */ /* 0x000fea0003800000 */
.L_x_9443:
[----:B------:R-:W2:Y:S01]  /*d870*/  LDS R159, [R159.X4+0x2600] ;  /* 0x002600009f9f7984 */ /* 0x000ea20000004800 */
[----:B------:R-:W-:Y:S01]  /*d880*/  BSSY B0, `(.L_x_9445) ;  /* 0x0000004000007945 */ /* 0x000fe20003800000 */
[----:B------:R-:W-:Y:S05]  /*d890*/  @!P5 BRA `(.L_x_9446) ;  /* 0x000000200000d947 */ /* 0x000fea0003800000 */
[----:B------:R3:W-:Y:S04]  /*d8a0*/  RED.E.ADD.F32.FTZ.RN.STRONG.GPU [R124.64+-0xb00], R189 ;  /* 0xfff500bd7c00798e */ /* 0x0007e8000c10e7a8 */
[----:B--2---:R3:W-:Y:S02]  /*d8b0*/  RED.E.ADD.F32.FTZ.RN.STRONG.GPU [R126.64+-0xb00], R159 ;  /* 0xfff5009f7e00798e */ /* 0x0047e4000c10e7a8 */
.L_x_9446:
[----:B------:R-:W-:Y:S05]  /*d8c0*/  BSYNC B0 ;  /* 0x0000000000007941 */ /* 0x000fea0003800000 */
.L_x_9445:
        /* <DEDUP_REMOVED lines=12> */
.L_x_9448:
[----:B--2---:R-:W-:Y:S05]  /*d990*/  BSYNC B0 ;  /* 0x0000000000007941 */ /* 0x004fea0003800000 */
.L_x_9447:
[----:B------:R-:W2:Y:S01]  /*d9a0*/  LDS R161, [R161.X4+0x2700] ;  /* 0x00270000a1a17984 */ /* 0x000ea20000004800 */
[----:B------:R-:W-:Y:S01]  /*d9b0*/  BSSY B0, `(.L_x_9449) ;  /* 0x0000004000007945 */ /* 0x000fe20003800000 */
[----:B------:R-:W-:Y:S05]  /*d9c0*/  @!P0 BRA `(.L_x_9450) ;  /* 0x0000002000008947 */ /* 0x000fea0003800000 */
[----:B------:R3:W-:Y:S04]  /*d9d0*/  RED.E.ADD.F32.FTZ.RN.STRONG.GPU [R124.64+-0xa00], R191 ;  /* 0xfff600bf7c00798e */ /* 0x0007e8000c10e7a8 */
[----:B--2---:R3:W-:Y:S02]  /*d9e0*/  RED.E.ADD.F32.FTZ.RN.STRONG.GPU [R126.64+-0xa00], R161 ;  /* 0xfff600a17e00798e */ /* 0x0047e4000c10e7a8 */
.L_x_9450:
[----:B------:R-:W-:Y:S05]  /*d9f0*/  BSYNC B0 ;  /* 0x0000000000007941 */ /* 0x000fea0003800000 */
.L_x_9449:
[----:B----4-:R4:W3:Y:S01]  /*da00*/  LDS R129, [R162.X4+0x2780] ;  /* 0x00278000a2817984 */ /* 0x0108e20000004800 */
[----:B------:R-:W-:Y:S01]  /*da10*/  BSSY B0, `(.L_x_9451) ;  /* 0x0000004000007945 */ /* 0x000fe20003800000 */
[----:B------:R-:W-:Y:S05]  /*da20*/  @!P1 BRA `(.L_x_9452) ;  /* 0x0000002000009947 */ /* 0x000fea0003800000 */
[----:B------:R4:W-:Y:S04]  /*da30*/  RED.E.ADD.F32.FTZ.RN.STRONG.GPU [R124.64+-0x980], R192 ;  /* 0xfff680c07c00798e */ /* 0x0009e8000c10e7a8 */
[----:B---3--:R4:W-:Y:S02]  /*da40*/  RED.E.ADD.F32.FTZ.RN.STRONG.GPU [R126.64+-0x980], R129 ;  /* 0xfff680817e00798e */ /* 0x0089e4000c10e7a8 */
.L_x_9452:
[----:B------:R-:W-:Y:S05]  /*da50*/  BSYNC B0 ;  /* 0x0000000000007941 */ /* 0x000fea0003800000 */
.L_x_9451:
[----:B------:R-:W4:Y:S01]  /*da60*/  LDS R163, [R163.X4+0x2800] ;  /* 0x00280000a3a37984 */ /* 0x000f220000004800 */
[----:B------:R-:W-:Y:S01]  /*da70*/  BSSY B0, `(.L_x_9453) ;  /* 0x0000004000007945 */ /* 0x000fe20003800000 */
[----:B------:R-:W-:Y:S05]  /*da80*/  @!P2 BRA `(.L_x_9454) ;  /* 0x000000200000a947 */ /* 0x000fea0003800000 */
[----:B------:R4:W-:Y:S04]  /*da90*/  RED.E.ADD.F32.FTZ.RN.STRONG.GPU [R124.64+-0x900], R193 ;  /* 0xfff700c17c00798e */ /* 0x0009e8000c10e7a8 */
[----:B----4-:R4:W-:Y:S02]  /*daa0*/  RED.E.ADD.F32.FTZ.RN.STRONG.GPU [R126.64+-0x900], R163 ;  /* 0xfff700a37e00798e */ /* 0x0109e4000c10e7a8 */
.L_x_9454:
[----:B------:R-:W-:Y:S05]  /*dab0*/  BSYNC B0 ;  /* 0x0000000000007941 */ /* 0x000fea0003800000 */
.L_x_9453:
[----:B---34-:R3:W4:Y:S01]  /*dac0*/  LDS R129, [R164.X4+0x2880] ;  /* 0x00288000a4817984 */ /* 0x0187220000004800 */
[----:B------:R-:W-:Y:S01]  /*dad0*/  BSSY B0, `(.L_x_9455) ;  /* 0x0000004000007945 */ /* 0x000fe20003800000 */
[----:B------:R-:W-:Y:S05]  /*dae0*/  @!P3 BRA `(.L_x_9456) ;  /* 0x000000200000b947 */ /* 0x000fea0003800000 */
[----:B------:R3:W-:Y:S04]  /*daf0*/  RED.E.ADD.F32.FTZ.RN.STRONG.GPU [R124.64+-0x880], R194 ;  /* 0xfff780c27c00798e */ /* 0x0007e8000c10e7a8 */
[----:B----4-:R3:W-:Y:S02]  /*db00*/  RED.E.ADD.F32.FTZ.RN.STRONG.GPU [R126.64+-0x880], R129 ;  /* 0xfff780817e00798e */ /* 0x0107e4000c10e7a8 */
.L_x_9456:
[----:B------:R-:W-:Y:S05]  /*db10*/  BSYNC B0 ;  /* 0x0000000000007941 */ /* 0x000fea0003800000 */
.L_x_9455:
[----:B------:R-:W3:Y:S01]  /*db20*/  LDS R149, [R149.X4+0x2900] ;  /* 0x0029000095957984 */ /* 0x000ee20000004800 */
[----:B------:R-:W-:Y:S01]  /*db30*/  BSSY B0, `(.L_x_9457) ;  /* 0x0000004000007945 */ /* 0x000fe20003800000 */
[----:B------:R-:W-:Y:S05]  /*db40*/  @!P4 BRA `(.L_x_9458) ;  /* 0x000000200000c947 */ /* 0x000fea0003800000 */
[----:B------:R4:W-:Y:S04]  /*db50*/  RED.E.ADD.F32.FTZ.RN.STRONG.GPU [R124.64+-0x800], R195 ;  /* 0xfff800c37c00798e */ /* 0x0009e8000c10e7a8 */
[----:B---3--:R4:W-:Y:S02]  /*db60*/  RED.E.ADD.F32.FTZ.RN.STRONG.GPU [R126.64+-0x800], R149 ;  /* 0xfff800957e00798e */ /* 0x0089e4000c10e7a8 */
.L_x_9458:
[----:B------:R-:W-:Y:S05]  /*db70*/  BSYNC B0 ;  /* 0x0000000000007941 */ /* 0x000fea0003800000 */
.L_x_9457:
[----:B------:R-:W4:Y:S01]  /*db80*/  LDS R165, [R165.X4+0x2980] ;  /* 0x00298000a5a57984 */ /* 0x000f220000004800 */
[----:B------:R-:W-:Y:S01]  /*db90*/  BSSY B0, `(.L_x_9459) ;  /* 0x0000004000007945 */ /* 0x000fe20003800000 */
[----:B------:R-:W-:Y:S05]  /*dba0*/  @!P5 BRA `(.L_x_9460) ;  /* 0x000000200000d947 */ /* 0x000fea0003800000 */
[----:B------:R4:W-:Y:S04]  /*dbb0*/  RED.E.ADD.F32.FTZ.RN.STRONG.GPU [R124.64+-0x780], R196 ;  /* 0xfff880c47c00798e */ /* 0x0009e8000c10e7a8 */
[----:B----4-:R4:W-:Y:S02]  /*dbc0*/  RED.E.ADD.F32.FTZ.RN.STRONG.GPU [R126.64+-0x780], R165 ;  /* 0xfff880a57e00798e */ /* 0x0109e4000c10e7a8 */
.L_x_9460:
[----:B------:R-:W-:Y:S05]  /*dbd0*/  BSYNC B0 ;  /* 0x0000000000007941 */ /* 0x000fea0003800000 */
.L_x_9459:
        /* <DEDUP_REMOVED lines=12> */
.L_x_9462:
[----:B---3--:R-:W-:Y:S05]  /*dca0*/  BSYNC B0 ;  /* 0x0000000000007941 */ /* 0x008fea0003800000 */
.L_x_9461:
[----:B------:R-:W3:Y:S01]  /*dcb0*/  LDS R167, [R167.X4+0x2a80] ;  /* 0x002a8000a7a77984 */ /* 0x000ee20000004800 */
[----:B------:R-:W-:Y:S01]  /*dcc0*/  BSSY B0, `(.L_x_9463) ;  /* 0x0000004000007945 */ /* 0x000fe20003800000 */
[----:B------:R-:W-:Y:S05]  /*dcd0*/  @!P0 BRA `(.L_x_9464) ;  /* 0x0000002000008947 */ /* 0x000fea0003800000 */
[----:B------:R4:W-:Y:S04]  /*dce0*/  RED.E.ADD.F32.FTZ.RN.STRONG.GPU [R124.64+-0x680], R198 ;  /* 0xfff980c67c00798e */ /* 0x0009e8000c10e7a8 */
[----:B---3--:R4:W-:Y:S02]  /*dcf0*/  RED.E.ADD.F32.FTZ.RN.STRONG.GPU [R126.64+-0x680], R167 ;  /* 0xfff980a77e00798e */ /* 0x0089e4000c10e7a8 */
.L_x_9464:
[----:B------:R-:W-:Y:S05]  /*dd00*/  BSYNC B0 ;  /* 0x0000000000007941 */ /* 0x000fea0003800000 */
.L_x_9463:
[----:B----4-:R4:W3:Y:S01]  /*dd10*/  LDS R129, [R168.X4+0x2b00] ;  /* 0x002b0000a8817984 */ /* 0x0108e20000004800 */
[----:B------:R-:W-:Y:S01]  /*dd20*/  BSSY B0, `(.L_x_9465) ;  /* 0x0000004000007945 */ /* 0x000fe20003800000 */
[----:B------:R-:W-:Y:S05]  /*dd30*/  @!P1 BRA `(.L_x_9466) ;  /* 0x0000002000009947 */ /* 0x000fea0003800000 */
[----:B------:R4:W-:Y:S04]  /*dd40*/  RED.E.ADD.F32.FTZ.RN.STRONG.GPU [R124.64+-0x600], R199 ;  /* 0xfffa00c77c00798e */ /* 0x0009e8000c10e7a8 */
[----:B---3--:R4:W-:Y:S02]  /*dd50*/  RED.E.ADD.F32.FTZ.RN.STRONG.GPU [R126.64+-0x600], R129 ;  /* 0xfffa00817e00798e */ /* 0x0089e4000c10e7a8 */
.L_x_9466:
[----:B------:R-:W-:Y:S05]  /*dd60*/  BSYNC B0 ;  /* 0x0000000000007941 */ /* 0x000fea0003800000 */
.L_x_9465:
[----:B------:R-:W4:Y:S01]  /*dd70*/  LDS R169, [R169.X4+0x2b80] ;  /* 0x002b8000a9a97984 */ /* 0x000f220000004800 */
[----:B------:R-:W-:Y:S01]  /*dd80*/  BSSY B0, `(.L_x_9467) ;  /* 0x0000004000007945 */ /* 0x000fe20003800000 */
[----:B------:R-:W-:Y:S05]  /*dd90*/  @!P2 BRA `(.L_x_9468) ;  /* 0x000000200000a947 */ /* 0x000fea0003800000 */
[----:B------:R4:W-:Y:S04]  /*dda0*/  RED.E.ADD.F32.FTZ.RN.STRONG.GPU [R124.64+-0x580], R200 ;  /* 0xfffa80c87c00798e */ /* 0x0009e8000c10e7a8 */
[----:B----4-:R4:W-:Y:S02]  /*ddb0*/  RED.E.ADD.F32.FTZ.RN.STRONG.GPU [R126.64+-0x580], R169 ;  /* 0xfffa80a97e00798e */ /* 0x0109e4000c10e7a8 */
.L_x_9468:
[----:B------:R-:W-:Y:S05]  /*ddc0*/  BSYNC B0 ;  /* 0x0000000000007941 */ /* 0x000fea0003800000 */
.L_x_9467:
[----:B---34-:R3:W4:Y:S01]  /*ddd0*/  LDS R129, [R170.X4+0x2c00] ;  /* 0x002c0000aa817984 */ /* 0x0187220000004800 */
[----:B------:R-:W-:Y:S01]  /*dde0*/  BSSY B0, `(.L_x_9469) ;  /* 0x0000004000007945 */ /* 0x000fe20003800000 */
[----:B------:R-:W-:Y:S05]  /*ddf0*/  @!P3 BRA `(.L_x_9470) ;  /* 0x000000200000b947 */ /* 0x000fea0003800000 */
[----:B------:R3:W-:Y:S04]  /*de00*/  RED.E.ADD.F32.FTZ.RN.STRONG.GPU [R124.64+-0x500], R201 ;  /* 0xfffb00c97c00798e */ /* 0x0007e8000c10e7a8 */
[----:B----4-:R3:W-:Y:S02]  /*de10*/  RED.E.ADD.F32.FTZ.RN.STRONG.GPU [R126.64+-0x500], R129 ;  /* 0xfffb00817e00798e */ /* 0x0107e4000c10e7a8 */
.L_x_9470:
[----:B------:R-:W-:Y:S05]  /*de20*/  BSYNC B0 ;  /* 0x0000000000007941 */ /* 0x000fea0003800000 */
.L_x_9469:
[----:B------:R-:W3:Y:S01]  /*de30*/  LDS R171, [R171.X4+0x2c80] ;  /* 0x002c8000abab7984 */ /* 0x000ee20000004800 */
[----:B------:R-:W-:Y:S01]  /*de40*/  BSSY B0, `(.L_x_9471) ;  /* 0x0000004000007945 */ /* 0x000fe20003800000 */
[----:B------:R-:W-:Y:S05]  /*de50*/  @!P4 BRA `(.L_x_9472) ;  /* 0x000000200000c947 */ /* 0x000fea0003800000 */
[----:B------:R4:W-:Y:S04]  /*de60*/  RED.E.ADD.F32.FTZ.RN.STRONG.GPU [R124.64+-0x480], R202 ;  /* 0xfffb80ca7c00798e */ /* 0x0009e8000c10e7a8 */
[----:B---3--:R4:W-:Y:S02]  /*de70*/  RED.E.ADD.F32.FTZ.RN.STRONG.GPU [R126.64+-0x480], R171 ;  /* 0xfffb80ab7e00798e */ /* 0x0089e4000c10e7a8 */
.L_x_9472:
[----:B------:R-:W-:Y:S05]  /*de80*/  BSYNC B0 ;  /* 0x0000000000007941 */ /* 0x000fea0003800000 */
.L_x_9471:
[----:B---34-:R3:W4:Y:S01]  /*de90*/  LDS R129, [R172.X4+0x2d00] ;  /* 0x002d0000ac817984 */ /* 0x0187220000004800 */
[----:B------:R-:W-:Y:S01]  /*dea0*/  BSSY B0, `(.L_x_9473) ;  /* 0x0000004000007945 */ /* 0x000fe20003800000 */
[----:B------:R-:W-:Y:S05]  /*deb0*/  @!P5 BRA `(.L_x_9474) ;  /* 0x000000200000d947 */ /* 0x000fea0003800000 */
[----:B------:R3:W-:Y:S04]  /*dec0*/  RED.E.ADD.F32.FTZ.RN.STRONG.GPU [R124.64+-0x400], R203 ;  /* 0xfffc00cb7c00798e */ /* 0x0007e8000c10e7a8 */
[----:B----4-:R3:W-:Y:S02]  /*ded0*/  RED.E.ADD.F32.FTZ.RN.STRONG.GPU [R126.64+-0x400], R129 ;  /* 0xfffc00817e00798e */ /* 0x0107e4000c10e7a8 */
.L_x_9474:
[----:B------:R-:W-:Y:S05]  /*dee0*/  BSYNC B0 ;  /* 0x0000000000007941 */ /* 0x000fea0003800000 */
.L_x_9473:
        /* <DEDUP_REMOVED lines=12> */
.L_x_9476:
[----:B------:R-:W-:Y:S05]  /*dfb0*/  BSYNC B0 ;  /* 0x0000000000007941 */ /* 0x000fea0003800000 */
.L_x_9475:
[----:B---34-:R3:W4:Y:S01]  /*dfc0*/  LDS R129, [R174.X4+0x2e00] ;  /* 0x002e0000ae817984 */ /* 0x0187220000004800 */
[----:B------:R-:W-:Y:S01]  /*dfd0*/  BSSY B0, `(.L_x_9477) ;  /* 0x0000004000007945 */ /* 0x000fe20003800000 */
[----:B------:R-:W-:Y:S05]  /*dfe0*/  @!P0 BRA `(.L_x_9478) ;  /* 0x0000002000008947 */ /* 0x000fea0003800000 */
[----:B------:R3:W-:Y:S04]  /*dff0*/  RED.E.ADD.F32.FTZ.RN.STRONG.GPU [R124.64+-0x300], R205 ;  /* 0xfffd00cd7c00798e */ /* 0x0007e8000c10e7a8 */
[----:B----4-:R3:W-:Y:S02]  /*e000*/  RED.E.ADD.F32.FTZ.RN.STRONG.GPU [R126.64+-0x300], R129 ;  /* 0xfffd00817e00798e */ /* 0x0107e4000c10e7a8 */
.L_x_9478:
[----:B------:R-:W-:Y:S05]  /*e010*/  BSYNC B0 ;  /* 0x0000000000007941 */ /* 0x000fea0003800000 */
.L_x_9477:
[----:B------:R-:W3:Y:S01]  /*e020*/  LDS R175, [R175.X4+0x2e80] ;  /* 0x002e8000afaf7984 */ /* 0x000ee20000004800 */
[----:B------:R-:W-:Y:S01]  /*e030*/  BSSY B0, `(.L_x_9479) ;  /* 0x0000004000007945 */ /* 0x000fe20003800000 */
[----:B------:R-:W-:Y:S05]  /*e040*/  @!P1 BRA `(.L_x_9480) ;  /* 0x0000002000009947 */ /* 0x000fea0003800000 */
[----:B------:R4:W-:Y:S04]  /*e050*/  RED.E.ADD.F32.FTZ.RN.STRONG.GPU [R124.64+-0x280], R206 ;  /* 0xfffd80ce7c00798e */ /* 0x0009e8000c10e7a8 */
[----:B---3--:R4:W-:Y:S02]  /*e060*/  RED.E.ADD.F32.FTZ.RN.STRONG.GPU [R126.64+-0x280], R175 ;  /* 0xfffd80af7e00798e */ /* 0x0089e4000c10e7a8 */
.L_x_9480:
[----:B------:R-:W-:Y:S05]  /*e070*/  BSYNC B0 ;  /* 0x0000000000007941 */ /* 0x000fea0003800000 */
.L_x_9479:
[----:B---34-:R3:W4:Y:S01]  /*e080*/  LDS R129, [R176.X4+0x2f00] ;  /* 0x002f0000b0817984 */ /* 0x0187220000004800 */
[----:B------:R-:W-:Y:S01]  /*e090*/  BSSY B0, `(.L_x_9481) ;  /* 0x0000004000007945 */ /* 0x000fe20003800000 */
[----:B------:R-:W-:Y:S05]  /*e0a0*/  @!P2 BRA `(.L_x_9482) ;  /* 0x000000200000a947 */ /* 0x000fea0003800000 */
[----:B------:R3:W-:Y:S04]  /*e0b0*/  RED.E.ADD.F32.FTZ.RN.STRONG.GPU [R124.64+-0x200], R207 ;  /* 0xfffe00cf7c00798e */ /* 0x0007e8000c10e7a8 */
[----:B----4-:R3:W-:Y:S02]  /*e0c0*/  RED.E.ADD.F32.FTZ.RN.STRONG.GPU [R126.64+-0x200], R129 ;  /* 0xfffe00817e00798e */ /* 0x0107e4000c10e7a8 */
.L_x_9482:
[----:B------:R-:W-:Y:S05]  /*e0d0*/  BSYNC B0 ;  /* 0x0000000000007941 */ /* 0x000fea0003800000 */
.L_x_9481:
[----:B------:R-:W3:Y:S01]  /*e0e0*/  LDS R177, [R177.X4+0x2f80] ;  /* 0x002f8000b1b17984 */ /* 0x000ee20000004800 */
[----:B------:R-:W-:Y:S01]  /*e0f0*/  BSSY B0, `(.L_x_9483) ;  /* 0x0000004000007945 */ /* 0x000fe20003800000 */
[----:B------:R-:W-:Y:S05]  /*e100*/  @!P3 BRA `(.L_x_9484) ;  /* 0x000000200000b947 */ /* 0x000fea0003800000 */
[----:B------:R4:W-:Y:S04]  /*e110*/  RED.E.ADD.F32.FTZ.RN.STRONG.GPU [R124.64+-0x180], R208 ;  /* 0xfffe80d07c00798e */ /* 0x0009e8000c10e7a8 */
[----:B---3--:R4:W-:Y:S02]  /*e120*/  RED.E.ADD.F32.FTZ.RN.STRONG.GPU [R126.64+-0x180], R177 ;  /* 0xfffe80b17e00798e */ /* 0x0089e4000c10e7a8 */
.L_x_9484:
[----:B------:R-:W-:Y:S05]  /*e130*/  BSYNC B0 ;  /* 0x0000000000007941 */ /* 0x000fea0003800000 */
.L_x_9483:
[----:B---34-:R3:W4:Y:S01]  /*e140*/  LDS R129, [R178.X4+0x3000] ;  /* 0x00300000b2817984 */ /* 0x0187220000004800 */
[----:B------:R-:W-:Y:S01]  /*e150*/  BSSY B0, `(.L_x_9485) ;  /* 0x0000004000007945 */ /* 0x000fe20003800000 */
[----:B------:R-:W-:Y:S05]  /*e160*/  @!P4 BRA `(.L_x_9486) ;  /* 0x000000200000c947 */ /* 0x000fea0003800000 */
[----:B------:R3:W-:Y:S04]  /*e170*/  RED.E.ADD.F32.FTZ.RN.STRONG.GPU [R124.64+-0x100], R209 ;  /* 0xffff00d17c00798e */ /* 0x0007e8000c10e7a8 */
[----:B----4-:R3:W-:Y:S02]  /*e180*/  RED.E.ADD.F32.FTZ.RN.STRONG.GPU [R126.64+-0x100], R129 ;  /* 0xffff00817e00798e */ /* 0x0107e4000c10e7a8 */
.L_x_9486:
[----:B------:R-:W-:Y:S05]  /*e190*/  BSYNC B0 ;  /* 0x0000000000007941 */ /* 0x000fea0003800000 */
.L_x_9485:
[----:B------:R-:W3:Y:S01]  /*e1a0*/  LDS R179, [R179.X4+0x3080] ;  /* 0x00308000b3b37984 */ /* 0x000ee20000004800 */
[----:B------:R-:W-:Y:S01]  /*e1b0*/  BSSY B0, `(.L_x_9487) ;  /* 0x0000004000007945 */ /* 0x000fe20003800000 */
[----:B------:R-:W-:Y:S05]  /*e1c0*/  @!P5 BRA `(.L_x_9488) ;  /* 0x000000200000d947 */ /* 0x000fea0003800000 */
[----:B------:R4:W-:Y:S04]  /*e1d0*/  RED.E.ADD.F32.FTZ.RN.STRONG.GPU [R124.64+-0x80], R210 ;  /* 0xffff80d27c00798e */ /* 0x0009e8000c10e7a8 */
[----:B---3--:R4:W-:Y:S02]  /*e1e0*/  RED.E.ADD.F32.FTZ.RN.STRONG.GPU [R126.64+-0x80], R179 ;  /* 0xffff80b37e00798e */ /* 0x0089e4000c10e7a8 */
.L_x_9488:
[----:B------:R-:W-:Y:S05]  /*e1f0*/  BSYNC B0 ;  /* 0x0000000000007941 */ /* 0x000fea0003800000 */
.L_x_9487:
        /* <DEDUP_REMOVED lines=85> */
.L_x_9490:
[----:B---3--:R-:W-:Y:S05]  /*e750*/  BSYNC B0 ;  /* 0x0000000000007941 */ /* 0x008fea0003800000 */
.L_x_9489:
        /* <DEDUP_REMOVED lines=8> */
.L_x_9412:
        /* <DEDUP_REMOVED lines=17> */
[----:B------:R-:W3:Y:S01]  /*e8f0*/  @!P2 LDG.E.U16 R3, [R116.64] ;  /* 0x000000287403a981 */ /* 0x000ee2000c1e1500 */
[----:B------:R-:W-:Y:S02]  /*e900*/  ISETP.GE.AND P0, PT, R16, UR28, PT ;  /* 0x0000001c10007c0c */ /* 0x000fe4000bf06270 */
[C---:B------:R-:W-:Y:S01]  /*e910*/  LOP3.LUT R11, R64.reuse, 0xe0, RZ, 0xfc, !PT ;  /* 0x000000e0400b7812 */ /* 0x040fe200078efcff */
[----:B------:R-:W4:Y:S01]  /*e920*/  @!P1 LDG.E.U16 R2, [R116.64+0x40] ;  /* 0x0000402874029981 */ /* 0x000f22000c1e1500 */
[----:B------:R-:W-:Y:S02]  /*e930*/  ISETP.GE.AND P4, PT, R15, UR28, PT ;  /* 0x0000001c0f007c0c */ /* 0x000fe4000bf86270 */
[----:B------:R-:W-:-:S02]  /*e940*/  LOP3.LUT R10, R64, 0x100, RZ, 0xfc, !PT ;  /* 0x00000100400a7812 */ /* 0x000fc400078efcff */
[----:B------:R-:W-:Y:S02]  /*e950*/  ISETP.GE.AND P6, PT, R14, UR28, PT ;  /* 0x0000001c0e007c0c */ /* 0x000fe4000bfc6270 */
[----:B------:R-:W-:Y:S02]  /*e960*/  ISETP.GE.AND P5, PT, R13, UR28, PT ;  /* 0x0000001c0d007c0c */ /* 0x000fe4000bfa6270 */
[----:B------:R-:W-:Y:S01]  /*e970*/  ISETP.GE.AND P3, PT, R12, UR28, PT ;  /* 0x0000001c0c007c0c */ /* 0x000fe2000bf66270 */
[----:B------:R-:W5:Y:S01]  /*e980*/  @!P0 LDG.E.U16 R19, [R116.64+0x80] ;  /* 0x0000802874138981 */ /* 0x000f62000c1e1500 */
[----:B------:R-:W-:Y:S02]  /*e990*/  ISETP.GE.AND P2, PT, R11, UR28, PT ;  /* 0x0000001c0b007c0c */ /* 0x000fe4000bf46270 */
[----:B------:R-:W-:Y:S02]  /*e9a0*/  ISETP.GE.AND P1, PT, R10, UR28, PT ;  /* 0x0000001c0a007c0c */ /* 0x000fe4000bf26270 */
[----:B------:R-:W-:-:S02]  /*e9b0*/  PRMT R18, RZ, 0x7610, R18 ;  /* 0x00007610ff127816 */ /* 0x000fc40000000012 */
[----:B------:R-:W-:Y:S02]  /*e9c0*/  PRMT R21, RZ, 0x7610, R21 ;  /* 0x00007610ff157816 */ /* 0x000fe40000000015 */
[----:B------:R-:W-:Y:S02]  /*e9d0*/  PRMT R20, RZ, 0x7610, R20 ;  /* 0x00007610ff147816 */ /* 0x000fe40000000014 */
[C---:B------:R-:W-:Y:S01]  /*e9e0*/  LOP3.LUT R9, R64.reuse, 0x120, RZ, 0xfc, !PT ;  /* 0x0000012040097812 */ /* 0x040fe200078efcff */
[----:B--2---:R-:W2:Y:S01]  /*e9f0*/  @!P4 LDG.E.U16 R18, [R116.64+0xc0] ;  /* 0x0000c0287412c981 */ /* 0x004ea2000c1e1500 */
[----:B------:R-:W-:Y:S02]  /*ea00*/  PRMT R23, RZ, 0x7610, R23 ;  /* 0x00007610ff177816 */ /* 0x000fe40000000017 */
[----:B------:R-:W-:Y:S01]  /*ea10*/  LOP3.LUT R8, R64, 0x140, RZ, 0xfc, !PT ;  /* 0x0000014040087812 */ /* 0x000fe200078efcff */
[----:B------:R-:W2:Y:S01]  /*ea20*/  @!P6 LDG.E.U16 R21, [R116.64+0x100] ;  /* 0x000100287415e981 */ /* 0x000ea2000c1e1500 */
[----:B------:R-:W-:-:S02]  /*ea30*/  PRMT R22, RZ, 0x7610, R22 ;  /* 0x00007610ff167816 */ /* 0x000fc40000000016 */
[C---:B------:R-:W-:Y:S01]  /*ea40*/  LOP3.LUT R7, R64.reuse, 0x160, RZ, 0xfc, !PT ;  /* 0x0000016040077812 */ /* 0x040fe200078efcff */
[----:B------:R-:W2:Y:S01]  /*ea50*/  @!P5 LDG.E.U16 R20, [R116.64+0x140] ;  /* 0x000140287414d981 */ /* 0x000ea2000c1e1500 */
[----:B------:R-:W-:Y:S02]  /*ea60*/  PRMT R25, RZ, 0x7610, R25 ;  /* 0x00007610ff197816 */ /* 0x000fe40000000019 */
[C---:B------:R-:W-:Y:S01]  /*ea70*/  LOP3.LUT R6, R64.reuse, 0x180, RZ, 0xfc, !PT ;  /* 0x0000018040067812 */ /* 0x040fe200078efcff */
[----:B------:R-:W2:Y:S01]  /*ea80*/  @!P3 LDG.E.U16 R23, [R116.64+0x180] ;  /* 0x000180287417b981 */ /* 0x000ea2000c1e1500 */
[C---:B------:R-:W-:Y:S02]  /*ea90*/  LOP3.LUT R5, R64.reuse, 0x1a0, RZ, 0xfc, !PT ;  /* 0x000001a040057812 */ /* 0x040fe400078efcff */
[----:B------:R-:W-:Y:S01]  /*eaa0*/  ISETP.GE.AND P0, PT, R9, UR28, PT ;  /* 0x0000001c09007c0c */ /* 0x000fe2000bf06270 */
[----:B------:R-:W2:Y:S01]  /*eab0*/  @!P2 LDG.E.U16 R22, [R116.64+0x1c0] ;  /* 0x0001c0287416a981 */ /* 0x000ea2000c1e1500 */
[----:B0-----:R-:W-:-:S02]  /*eac0*/  LOP3.LUT R4, R64, 0x1c0, RZ, 0xfc, !PT ;  /* 0x000001c040047812 */ /* 0x001fc400078efcff */
[----:B------:R-:W-:Y:S01]  /*ead0*/  ISETP.GE.AND P4, PT, R8, UR28, PT ;  /* 0x0000001c08007c0c */ /* 0x000fe2000bf86270 */
[----:B------:R-:W2:Y:S01]  /*eae0*/  @!P1 LDG.E.U16 R25, [R116.64+0x200] ;  /* 0x0002002874199981 */ /* 0x000ea2000c1e1500 */
        /* <DEDUP_REMOVED lines=20> */
[----:B------:R-:W-:-:S03]  /*ec30*/  F2FP.PACK_AB R37, R37, R38 ;  /* 0x000000262525723e */ /* 0x000fc600000000ff */
        /* <DEDUP_REMOVED lines=26> */
[----:B------:R-:W0:Y:S01]  /*ede0*/  LDS.U16 R2, [R96+0x8] ;  /* 0x0000080060027984 */ /* 0x000e220000000400 */
[----:B---3--:R-:W-:Y:S02]  /*edf0*/  HADD2.F32 R19, -RZ, R19.H0_H0 ;  /* 0x20000013ff137230 */ /* 0x008fe40000004100 */
[----:B------:R-:W-:Y:S01]  /*ee00*/  FSETP.GTU.FTZ.AND P1, PT, R22, 20, PT ;  /* 0x41a000001600780b */ /* 0x000fe20003f3c000 */
[----:B----4-:R-:W-:Y:S01]  /*ee10*/  HADD2.F32 R18, -RZ, R18.H0_H0 ;  /* 0x20000012ff127230 */ /* 0x010fe20000004100 */
[----:B------:R-:W-:Y:S02]  /*ee20*/  FADD.FTZ R23, R3, UR5 ;  /* 0x0000000503177e21 */ /* 0x000fe40008010000 */
[----:B------:R-:W-:Y:S01]  /*ee30*/  FADD.FTZ R25, R19, UR5 ;  /* 0x0000000513197e21 */ /* 0x000fe20008010000 */
[----:B------:R-:W2:Y:S01]  /*ee40*/  LDS.U16 R3, [R96+0xa] ;  /* 0x00000a0060037984 */ /* 0x000ea20000000400 */
[----:B------:R-:W-:-:S03]  /*ee50*/  FADD.FTZ R24, R18, UR5 ;  /* 0x0000000512187e21 */ /* 0x000fc60008010000 */
[----:B------:R-:W3:Y:S04]  /*ee60*/  LDS.U16 R19, [R96+0xe] ;  /* 0x00000e0060137984 */ /* 0x000ee80000000400 */
[----:B------:R-:W4:Y:S01]  /*ee70*/  LDS.U16 R18, [R96+0xc] ;  /* 0x00000c0060127984 */ /* 0x000f220000000400 */
[----:B------:R-:W-:Y:S01]  /*ee80*/  @!P1 FMUL.FTZ R22, R22, -1.4426950216293334961 ;  /* 0xbfb8aa3b16169820 */ /* 0x000fe20000410000 */
[----:B------:R-:W-:Y:S02]  /*ee90*/  FSETP.GTU.FTZ.AND P5, PT, R24, 20, PT ;  /* 0x41a000001800780b */ /* 0x000fe40003fbc000 */
[----:B------:R-:W-:-:S03]  /*eea0*/  FSETP.GTU.FTZ.AND P6, PT, R23, 20, PT ;  /* 0x41a000001700780b */ /* 0x000fc60003fdc000 */
[----:B------:R-:W5:Y:S08]  /*eeb0*/  @!P1 MUFU.EX2 R22, R22 ;  /* 0x0000001600169308 */ /* 0x000f700000000800 */
[----:B------:R-:W-:Y:S02]  /*eec0*/  @!P5 FMUL.FTZ R24, R24, -1.4426950216293334961 ;  /* 0xbfb8aa3b1818d820 */ /* 0x000fe40000410000 */
[----:B------:R-:W-:-:S04]  /*eed0*/  @!P6 FMUL.FTZ R23, R23, -1.4426950216293334961 ;  /* 0xbfb8aa3b1717e820 */ /* 0x000fc80000410000 */
[----:B------:R-:W1:Y:S01]  /*eee0*/  @!P5 MUFU.EX2 R24, R24 ;  /* 0x000000180018d308 */ /* 0x000e620000000800 */
[----:B-----5:R-:W-:-:S07]  /*eef0*/  @!P1 FADD.FTZ R22, R22, 1 ;  /* 0x3f80000016169421 */ /* 0x020fce0000010000 */
[----:B------:R-:W5:Y:S01]  /*ef00*/  @!P6 MUFU.EX2 R23, R23 ;  /* 0x000000170017e308 */ /* 0x000f620000000800 */
[----:B0-----:R-:W-:-:S07]  /*ef10*/  HADD2.F32 R2, -RZ, R2.H0_H0 ;  /* 0x20000002ff027230 */ /* 0x001fce0000004100 */
[----:B------:R-:W0:Y:S01]  /*ef20*/  @!P1 MUFU.RCP R22, R22 ;  /* 0x0000001600169308 */ /* 0x000e220000001000 */
[----:B--2---:R-:W-:Y:S01]  /*ef30*/  HADD2.F32 R3, -RZ, R3.H0_H0 ;  /* 0x20000003ff037230 */ /* 0x004fe20000004100 */
[----:B------:R-:W-:Y:S01]  /*ef40*/  FADD.FTZ R2, R2, UR5 ;  /* 0x0000000502027e21 */ /* 0x000fe20008010000 */
[----:B---3--:R-:W-:Y:S02]  /*ef50*/  HADD2.F32 R19, -RZ, R19.H0_H0 ;  /* 0x20000013ff137230 */ /* 0x008fe40000004100 */
[----:B----4-:R-:W-:Y:S01]  /*ef60*/  HADD2.F32 R18, -RZ, R18.H0_H0 ;  /* 0x20000012ff127230 */ /* 0x010fe20000004100 */
[----:B-1----:R-:W-:Y:S01]  /*ef70*/  @!P5 FADD.FTZ R24, R24, 1 ;  /* 0x3f8000001818d421 */ /* 0x002fe20000010000 */
[----:B------:R-:W-:Y:S01]  /*ef80*/  FSETP.GTU.FTZ.AND P4, PT, R2, 20, PT ;  /* 0x41a000000200780b */ /* 0x000fe20003f9c000 */
[----:B------:R-:W-:Y:S02]  /*ef90*/  FADD.FTZ R3, R3, UR5 ;  /* 0x0000000503037e21 */ /* 0x000fe40008010000 */
[----:B------:R-:W-:-:S02]  /*efa0*/  FADD.FTZ R19, R19, UR5 ;  /* 0x0000000513137e21 */ /* 0x000fc40008010000 */
[----:B-----5:R-:W-:Y:S02]  /*efb0*/  @!P6 FADD.FTZ R23, R23, 1 ;  /* 0x3f8000001717e421 */ /* 0x020fe40000010000 */
[----:B------:R-:W-:Y:S01]  /*efc0*/  FADD.FTZ R18, R18, UR5 ;  /* 0x0000000512127e21 */ /* 0x000fe20008010000 */
[----:B------:R-:W-:Y:S01]  /*efd0*/  FSETP.GTU.FTZ.AND P3, PT, R3, 20, PT ;  /* 0x41a000000300780b */ /* 0x000fe20003f7c000 */
[----:B0-----:R-:W-:Y:S01]  /*efe0*/  @!P1 FMUL.FTZ R51, R51, R22 ;  /* 0x0000001633339220 */ /* 0x001fe20000410000 */
[----:B------:R-:W0:Y:S01]  /*eff0*/  @!P5 MUFU.RCP R24, R24 ;  /* 0x000000180018d308 */ /* 0x000e220000001000 */
[----:B------:R-:W-:Y:S02]  /*f000*/  FSETP.GTU.FTZ.AND P1, PT, R19, 20, PT ;  /* 0x41a000001300780b */ /* 0x000fe40003f3c000 */
[----:B------:R-:W-:-:S05]  /*f010*/  FSETP.GTU.FTZ.AND P2, PT, R18, 20, PT ;  /* 0x41a000001200780b */ /* 0x000fca0003f5c000 */
[----:B------:R-:W1:Y:S01]  /*f020*/  @!P6 MUFU.RCP R23, R23 ;  /* 0x000000170017e308 */ /* 0x000e620000001000 */
[----:B------:R-:W-:Y:S01]  /*f030*/  HADD2.F32 R21, -RZ, R21.H0_H0 ;  /* 0x20000015ff157230 */ /* 0x000fe20000004100 */
[----:B------:R-:W-:Y:S01]  /*f040*/  @!P4 FMUL.FTZ R2, R2, -1.4426950216293334961 ;  /* 0xbfb8aa3b0202c820 */ /* 0x000fe20000410000 */
[----:B------:R-:W-:Y:S01]  /*f050*/  HADD2.F32 R20, -RZ, R20.H0_H0 ;  /* 0x20000014ff147230 */ /* 0x000fe20000004100 */
[----:B------:R-:W-:Y:S02]  /*f060*/  @!P3 FMUL.FTZ R3, R3, -1.4426950216293334961 ;  /* 0xbfb8aa3b0303b820 */ /* 0x000fe40000410000 */
[----:B------:R-:W-:Y:S02]  /*f070*/  FADD.FTZ R21, R21, UR5 ;  /* 0x0000000515157e21 */ /* 0x000fe40008010000 */
[----:B------:R-:W-:Y:S01]  /*f080*/  @!P1 FMUL.FTZ R19, R19, -1.4426950216293334961 ;  /* 0xbfb8aa3b13139820 */ /* 0x000fe20000410000 */
[----:B------:R-:W2:Y:S01]  /*f090*/  @!P4 MUFU.EX2 R2, R2 ;  /* 0x000000020002c308 */ /* 0x000ea20000000800 */
[----:B------:R-:W-:-:S02]  /*f0a0*/  FADD.FTZ R20, R20, UR5 ;  /* 0x0000000514147e21 */ /* 0x000fc40008010000 */
[----:B------:R-:W-:Y:S02]  /*f0b0*/  @!P2 FMUL.FTZ R18, R18, -1.4426950216293334961 ;  /* 0xbfb8aa3b1212a820 */ /* 0x000fe40000410000 */
[----:B0-----:R-:W-:Y:S01]  /*f0c0*/  @!P5 FMUL.FTZ R53, R53, R24 ;  /* 0x000000183535d220 */ /* 0x001fe20000410000 */
[----:B------:R-:W-:Y:S01]  /*f0d0*/  FSETP.GTU.FTZ.AND P5, PT, R21, 20, PT ;  /* 0x41a000001500780b */ /* 0x000fe20003fbc000 */
[----:B-1----:R-:W-:Y:S01]  /*f0e0*/  @!P6 FMUL.FTZ R52, R52, R23 ;  /* 0x000000173434e220 */ /* 0x002fe20000410000 */
[----:B------:R-:W0:Y:S01]  /*f0f0*/  @!P3 MUFU.EX2 R3, R3 ;  /* 0x000000030003b308 */ /* 0x000e220000000800 */
[----:B------:R-:W-:Y:S02]  /*f100*/  FSETP.GTU.FTZ.AND P6, PT, R20, 20, PT ;  /* 0x41a000001400780b */ /* 0x000fe40003fdc000 */
[----:B------:R-:W-:-:S05]  /*f110*/  FSETP.GTU.FTZ.AND P0, PT, R25, 20, PT ;  /* 0x41a000001900780b */ /* 0x000fca0003f1c000 */
[----:B------:R-:W1:Y:S08]  /*f120*/  @!P1 MUFU.EX2 R19, R19 ;  /* 0x0000001300139308 */ /* 0x000e700000000800 */
[----:B------:R-:W3:Y:S01]  /*f130*/  @!P2 MUFU.EX2 R18, R18 ;  /* 0x000000120012a308 */ /* 0x000ee20000000800 */
[----:B------:R-:W-:Y:S02]  /*f140*/  @!P5 FMUL.FTZ R21, R21, -1.4426950216293334961 ;  /* 0xbfb8aa3b1515d820 */ /* 0x000fe40000410000 */
[----:B--2---:R-:W-:-:S02]  /*f150*/  @!P4 FADD.FTZ R2, R2, 1 ;  /* 0x3f8000000202c421 */ /* 0x004fc40000010000 */
[----:B------:R-:W-:Y:S02]  /*f160*/  @!P6 FMUL.FTZ R20, R20, -1.4426950216293334961 ;  /* 0xbfb8aa3b1414e820 */ /* 0x000fe40000410000 */
[----:B------:R-:W-:Y:S01]  /*f170*/  @!P0 FMUL.FTZ R25, R25, -1.4426950216293334961 ;  /* 0xbfb8aa3b19198820 */ /* 0x000fe20000410000 */
[----:B------:R-:W2:Y:S01]  /*f180*/  @!P5 MUFU.EX2 R21, R21 ;  /* 0x000000150015d308 */ /* 0x000ea20000000800 */
[----:B0-----:R-:W-:Y:S02]  /*f190*/  @!P3 FADD.FTZ R3, R3, 1 ;  /* 0x3f8000000303b421 */ /* 0x001fe40000010000 */
[----:B-1----:R-:W-:-:S05]  /*f1a0*/  @!P1 FADD.FTZ R19, R19, 1 ;  /* 0x3f80000013139421 */ /* 0x002fca0000010000 */
[----:B------:R-:W0:Y:S01]  /*f1b0*/  @!P4 MUFU.RCP R2, R2 ;  /* 0x000000020002c308 */ /* 0x000e220000001000 */
[----:B---3--:R-:W-:-:S07]  /*f1c0*/  @!P2 FADD.FTZ R18, R18, 1 ;  /* 0x3f8000001212a421 */ /* 0x008fce0000010000 */
[----:B------:R-:W1:Y:S08]  /*f1d0*/  @!P6 MUFU.EX2 R20, R20 ;  /* 0x000000140014e308 */ /* 0x000e700000000800 */
[----:B------:R3:W-:Y:S08]  /*f1e0*/  @!P1 MUFU.RCP R22, R19 ;  /* 0x0000001300169308 */ /* 0x0007f00000001000 */
[----:B------:R-:W4:Y:S01]  /*f1f0*/  @!P0 MUFU.EX2 R25, R25 ;  /* 0x0000001900198308 */ /* 0x000f220000000800 */
[----:B---3--:R-:W3:Y:S07]  /*f200*/  LDS.U16 R19, [R96+0x1a] ;  /* 0x00001a0060137984 */ /* 0x008eee0000000400 */
[----:B------:R-:W5:Y:S08]  /*f210*/  @!P3 MUFU.RCP R3, R3 ;  /* 0x000000030003b308 */ /* 0x000f700000001000 */
[----:B------:R-:W3:Y:S01]  /*f220*/  @!P2 MUFU.RCP R18, R18 ;  /* 0x000000120012a308 */ /* 0x000ee20000001000 */
[----:B--2---:R-:W-:-:S02]  /*f230*/  @!P5 FADD.FTZ R21, R21, 1 ;  /* 0x3f8000001515d421 */ /* 0x004fc40000010000 */
[----:B0-----:R-:W-:Y:S02]  /*f240*/  @!P4 FMUL.FTZ R55, R55, R2 ;  /* 0x000000023737c220 */ /* 0x001fe40000410000 */
[----:B-1----:R-:W-:Y:S01]  /*f250*/  @!P6 FADD.FTZ R20, R20, 1 ;  /* 0x3f8000001414e421 */ /* 0x002fe20000010000 */
[----:B------:R-:W0:Y:S01]  /*f260*/  LDS.U16 R2, [R96+0x14] ;  /* 0x0000140060027984 */ /* 0x000e220000000400 */
[----:B----4-:R-:W-:Y:S01]  /*f270*/  @!P0 FADD.FTZ R25, R25, 1 ;  /* 0x3f80000019198421 */ /* 0x010fe20000010000 */
[----:B------:R1:W-:Y:S01]  /*f280*/  @!P5 MUFU.RCP R24, R21 ;  /* 0x000000150018d308 */ /* 0x0003e20000001000 */
[----:B-----5:R-:W-:Y:S02]  /*f290*/  @!P3 FMUL.FTZ R56, R56, R3 ;  /* 0x000000033838b220 */ /* 0x020fe40000410000 */
[----:B------:R-:W2:Y:S05]  /*f2a0*/  LDS.U16 R3, [R96+0x16] ;  /* 0x0000160060037984 */ /* 0x000eaa0000000400 */
[----:B------:R4:W-:Y:S01]  /*f2b0*/  @!P6 MUFU.RCP R23, R20 ;  /* 0x000000140017e308 */ /* 0x0009e20000001000 */
[----:B-1----:R-:W1:Y:S01]  /*f2c0*/  LDS.U16 R21, [R96+0x1e] ;  /* 0x00001e0060157984 */ /* 0x002e620000000400 */
[----:B---3--:R-:W-:-:S03]  /*f2d0*/  @!P2 FMUL.FTZ R57, R57, R18 ;  /* 0x000000123939a220 */ /* 0x008fc60000410000 */
[----:B------:R-:W3:Y:S04]  /*f2e0*/  LDS.U16 R18, [R96+0x18] ;  /* 0x0000180060127984 */ /* 0x000ee80000000400 */
[----:B----4-:R-:W4:Y:S01]  /*f2f0*/  LDS.U16 R20, [R96+0x1c] ;  /* 0x00001c0060147984 */ /* 0x010f220000000400 */
[----:B------:R-:W5:Y:S03]  /*f300*/  @!P0 MUFU.RCP R25, R25 ;  /* 0x0000001900198308 */ /* 0x000f660000001000 */
[----:B------:R-:W-:Y:S01]  /*f310*/  BAR.SYNC.DEFER_BLOCKING 0x0 ;  /* 0x0000000000007b1d */ /* 0x000fe20000010000 */
[----:B------:R-:W-:Y:S01]  /*f320*/  HADD2.F32 R19, -RZ, R19.H0_H0 ;  /* 0x20000013ff137230 */ /* 0x000fe20000004100 */
[----:B------:R-:W-:-:S02]  /*f330*/  F2FP.PACK_AB R45, R45, R46 ;  /* 0x0000002e2d2d723e */ /* 0x000fc400000000ff */
[----:B------:R-:W-:Y:S01]  /*f340*/  F2FP.PACK_AB R49, R49, R50 ;  /* 0x000000323131723e */ /* 0x000fe200000000ff */
[----:B-----5:R-:W-:Y:S01]  /*f350*/  @!P0 FMUL.FTZ R54, R54, R25 ;  /* 0x0000001936368220 */ /* 0x020fe20000410000 */
[----:B------:R-:W-:Y:S02]  /*f360*/  PRMT R25, R37, 0x7632, R25 ;  /* 0x0000763225197816 */ /* 0x000fe40000000019 */
[----:B------:R-:W-:Y:S01]  /*f370*/  F2FP.PACK_AB R43, R43, R44 ;  /* 0x0000002c2b2b723e */ /* 0x000fe200000000ff */
[----:B------:R-:W-:Y:S01]  /*f380*/  @!P6 FMUL.FTZ R60, R60, R23 ;  /* 0x000000173c3ce220 */ /* 0x000fe20000410000 */
[----:B------:R-:W-:Y:S01]  /*f390*/  F2FP.PACK_AB R47, R47, R48 ;  /* 0x000000302f2f723e */ /* 0x000fe200000000ff */
[----:B------:R5:W-:Y:S01]  /*f3a0*/  STS.U16 [R96+0x1a], R25 ;  /* 0x00001a1960007388 */ /* 0x000be20000000400 */
[----:B------:R-:W-:Y:S01]  /*f3b0*/  @!P5 FMUL.FTZ R61, R61, R24 ;  /* 0x000000183d3dd220 */ /* 0x000fe20000410000 */
[----:B------:R-:W-:Y:S01]  /*f3c0*/  PRMT R23, R45, 0x7632, R23 ;  /* 0x000076322d177816 */ /* 0x000fe20000000017 */
[----:B------:R-:W-:Y:S01]  /*f3d0*/  @!P1 FMUL.FTZ R59, R59, R22 ;  /* 0x000000163b3b9220 */ /* 0x000fe20000410000 */
[----:B------:R-:W-:Y:S01]  /*f3e0*/  PRMT R48, R49, 0x7632, R48 ;  /* 0x0000763231307816 */ /* 0x000fe20000000030 */
[----:B-----5:R-:W-:Y:S01]  /*f3f0*/  FADD.FTZ R25, R19, UR5 ;  /* 0x0000000513197e21 */ /* 0x020fe20008010000 */
[----:B------:R-:W-:Y:S01]  /*f400*/  PRMT R24, R43, 0x7632, R24 ;  /* 0x000076322b187816 */ /* 0x000fe20000000018 */
[----:B0-----:R-:W-:Y:S01]  /*f410*/  HADD2.F32 R2, -RZ, R2.H0_H0 ;  /* 0x20000002ff027230 */ /* 0x001fe20000004100 */
[----:B------:R-:W-:-:S02]  /*f420*/  PRMT R22, R47, 0x7632, R22 ;  /* 0x000076322f167816 */ /* 0x000fc40000000016 */
[----:B------:R-:W-:Y:S02]  /*f430*/  FSETP.GTU.FTZ.AND P3, PT, R25, 20, PT ;  /* 0x41a000001900780b */ /* 0x000fe40003f7c000 */
[----:B------:R-:W-:Y:S02]  /*f440*/  F2FP.PACK_AB R39, R39, R40 ;  /* 0x000000282727723e */ /* 0x000fe400000000ff */
[----:B------:R-:W-:Y:S02]  /*f450*/  ISETP.NE.AND P6, PT, R114, RZ, PT ;  /* 0x000000ff7200720c */ /* 0x000fe40003fc5270 */
[----:B------:R-:W-:Y:S02]  /*f460*/  F2FP.PACK_AB R41, R41, R42 ;  /* 0x0000002a2929723e */ /* 0x000fe400000000ff */
[----:B------:R-:W-:Y:S01]  /*f470*/  F2FP.PACK_AB R35, R35, R36 ;  /* 0x000000242323723e */ /* 0x000fe200000000ff */
[----:B------:R0:W-:Y:S01]  /*f480*/  STS.U16 [R96+0xa], R23 ;  /* 0x00000a1760007388 */ /* 0x0001e20000000400 */
[----:B--2---:R-:W-:Y:S01]  /*f490*/  HADD2.F32 R3, -RZ, R3.H0_H0 ;  /* 0x20000003ff037230 */ /* 0x004fe20000004100 */
[----:B------:R-:W-:Y:S01]  /*f4a0*/  MOV R27, UR27 ;  /* 0x0000001b001b7c02 */ /* 0x000fe20008000f00 */
[----:B-1----:R-:W-:Y:S01]  /*f4b0*/  HADD2.F32 R21, -RZ, R21.H0_H0 ;  /* 0x20000015ff157230 */ /* 0x002fe20000004100 */
[----:B------:R1:W-:Y:S01]  /*f4c0*/  STS.U16 [R96+0x2], R48 ;  /* 0x0000023060007388 */ /* 0x0003e20000000400 */
[----:B------:R-:W-:-:S03]  /*f4d0*/  SHF.R.S32.HI R26, RZ, 0x1f, R64 ;  /* 0x0000001fff1a7819 */ /* 0x000fc60000011440 */
[----:B------:R2:W-:Y:S01]  /*f4e0*/  STS.U16 [R96+0xe], R24 ;  /* 0x00000e1860007388 */ /* 0x0005e20000000400 */
[----:B0-----:R-:W-:-:S03]  /*f4f0*/  PRMT R23, R39, 0x7632, R23 ;  /* 0x0000763227177816 */ /* 0x001fc60000000017 */
[----:B------:R0:W-:Y:S01]  /*f500*/  STS.U16 [R96+0x6], R22 ;  /* 0x0000061660007388 */ /* 0x0001e20000000400 */
[----:B-1----:R-:W-:Y:S02]  /*f510*/  PRMT R48, R41, 0x7632, R48 ;  /* 0x0000763229307816 */ /* 0x002fe40000000030 */
[----:B--2---:R-:W-:Y:S01]  /*f520*/  PRMT R24, R35, 0x7632, R24 ;  /* 0x0000763223187816 */ /* 0x004fe20000000018 */
[----:B------:R1:W-:Y:S01]  /*f530*/  STS.U16 [R96+0x16], R23 ;  /* 0x0000161760007388 */ /* 0x0003e20000000400 */
[----:B------:R-:W-:Y:S01]  /*f540*/  MOV R32, UR28 ;  /* 0x0000001c00207c02 */ /* 0x000fe20008000f00 */
[----:B0-----:R-:W-:Y:S01]  /*f550*/  FADD.FTZ R22, R2, UR5 ;  /* 0x0000000502167e21 */ /* 0x001fe20008010000 */
[----:B------:R-:W-:Y:S01]  /*f560*/  IADD3 R2, P4, R64, UR27, RZ ;  /* 0x0000001b40027c10 */ /* 0x000fe2000ff9e0ff */
[----:B------:R-:W-:Y:S01]  /*f570*/  STS.U16 [R96], R49 ;  /* 0x0000003160007388 */ /* 0x000fe20000000400 */
[----:B------:R-:W-:Y:S02]  /*f580*/  FADD.FTZ R30, R21, UR5 ;  /* 0x00000005151e7e21 */ /* 0x000fe40008010000 */
[----:B------:R-:W-:Y:S01]  /*f590*/  @!P3 FMUL.FTZ R21, R25, -1.4426950216293334961 ;  /* 0xbfb8aa3b1915b820 */ /* 0x000fe20000410000 */
[----:B------:R-:W-:Y:S01]  /*f5a0*/  STS.U16 [R96+0x4], R47 ;  /* 0x0000042f60007388 */ /* 0x000fe20000000400 */
[----:B-1----:R-:W-:Y:S01]  /*f5b0*/  FADD.FTZ R23, R3, UR5 ;  /* 0x0000000503177e21 */ /* 0x002fe20008010000 */
[----:B------:R-:W-:-:S02]  /*f5c0*/  LEA.HI.X.SX32 R3, R27, R26, 0x1, P4 ;  /* 0x0000001a1b037211 */ /* 0x000fc400020f0eff */
        /* <DEDUP_REMOVED lines=27> */
[----:B---3--:R-:W-:-:S05]  /*f780*/  HADD2.F32 R18, -RZ, R18.H0_H0 ;  /* 0x20000012ff127230 */ /* 0x008fca0000004100 */
[----:B0-----:R-:W-:Y:S01]  /*f790*/  FADD.FTZ R24, R18, UR5 ;  /* 0x0000000512187e21 */ /* 0x001fe20008010000 */
[----:B------:R-:W-:Y:S02]  /*f7a0*/  FSETP.GTU.FTZ.AND P0, PT, R22, 20, PT ;  /* 0x41a000001600780b */ /* 0x000fe40003f1c000 */
[----:B------:R-:W-:Y:S02]  /*f7b0*/  FSETP.GTU.FTZ.AND P1, PT, R23, 20, PT ;  /* 0x41a000001700780b */ /* 0x000fe40003f3c000 */
[----:B------:R-:W-:Y:S01]  /*f7c0*/  FSETP.GTU.FTZ.AND P2, PT, R24, 20, PT ;  /* 0x41a000001800780b */ /* 0x000fe20003f5c000 */
[----:B----4-:R-:W-:Y:S01]  /*f7d0*/  HADD2.F32 R20, -RZ, R20.H0_H0 ;  /* 0x20000014ff147230 */ /* 0x010fe20000004100 */
        /* <DEDUP_REMOVED lines=17> */
[----:B------:R-:W0:Y:S01]  /*f8f0*/  @!P4 MUFU.EX2 R22, R22 ;  /* 0x000000160016c308 */ /* 0x000e220000000800 */
[----:B------:R-:W-:Y:S01]  /*f900*/  UIMAD UR7, UR13, UR8, URZ ;  /* 0x000000080d0772a4 */ /* 0x000fe2000f8e023f */
[----:B---3--:R-:W-:-:S06]  /*f910*/  @!P2 FADD.FTZ R20, R20, 1 ;  /* 0x3f8000001414a421 */ /* 0x008fcc0000010000 */
[----:B------:R-:W1:Y:S01]  /*f920*/  @!P5 MUFU.EX2 R23, R23 ;  /* 0x000000170017d308 */ /* 0x000e620000000800 */
[----:B------:R-:W-:Y:S02]  /*f930*/  UIMAD UR29, UR12, UR9, UR7 ;  /* 0x000000090c1d72a4 */ /* 0x000fe4000f8e0207 */
[----:B------:R-:W-:-:S05]  /*f940*/  UIMAD.WIDE.U32 UR34, UR12, UR8, URZ ;  /* 0x000000080c2272a5 */ /* 0x000fca000f8e003f */
[----:B------:R2:W3:Y:S01]  /*f950*/  @!P0 MUFU.RCP R77, R18 ;  /* 0x00000012004d8308 */ /* 0x0004e20000001000 */
[----:B------:R-:W-:-:S07]  /*f960*/  UIMAD UR7, UR13, UR36, URZ ;  /* 0x000000240d0772a4 */ /* 0x000fce000f8e023f */
[----:B------:R2:W4:Y:S08]  /*f970*/  @!P1 MUFU.RCP R79, R19 ;  /* 0x00000013004f9308 */ /* 0x0005300000001000 */
[----:B------:R2:W0:Y:S08]  /*f980*/  @!P2 MUFU.RCP R24, R20 ;  /* 0x000000140018a308 */ /* 0x0004300000001000 */
[----:B------:R2:W0:Y:S01]  /*f990*/  @!P3 MUFU.RCP R81, R21 ;  /* 0x000000150051b308 */ /* 0x0004220000001000 */
[----:B------:R-:W-:Y:S01]  /*f9a0*/  UIMAD.WIDE.U32 UR8, UR12, UR36, URZ ;  /* 0x000000240c0872a5 */ /* 0x000fe2000f8e003f */
[----:B------:R-:W-:Y:S01]  /*f9b0*/  BSSY B0, `(.L_x_9492) ;  /* 0x0000010000007945 */ /* 0x000fe20003800000 */
[----:B------:R-:W-:-:S02]  /*f9c0*/  UIMAD UR7, UR12, UR37, UR7 ;  /* 0x000000250c0772a4 */ /* 0x000fc4000f8e0207 */
        /* <DEDUP_REMOVED lines=14> */
.L_x_9493:
[----:B-1-34-:R-:W-:Y:S05]  /*fab0*/  BSYNC B0 ;  /* 0x0000000000007941 */ /* 0x01afea0003800000 */
.L_x_9492:
[----:B------:R-:W3:Y:S01]  /*fac0*/  LDL.LU R30, [R1+0x1c] ;  /* 0x00001c00011e7983 */ /* 0x000ee20000300800 */
[----:B------:R-:W-:Y:S01]  /*fad0*/  ULDC UR29, c[0x0][0x174] ;  /* 0x00005d00001d7ab9 */ /* 0x000fe20000000800 */
[----:B0-----:R-:W-:Y:S01]  /*fae0*/  @!P4 FADD.FTZ R22, R22, 1 ;  /* 0x3f8000001616c421 */ /* 0x001fe20000010000 */
[----:B------:R-:W-:Y:S01]  /*faf0*/  UIADD3 UR29, UR6, -UR29, URZ ;  /* 0x8000001d061d7290 */ /* 0x000fe2000fffe03f */
[----:B------:R-:W-:Y:S01]  /*fb00*/  @!P5 FADD.FTZ R23, R23, 1 ;  /* 0x3f8000001717d421 */ /* 0x000fe20000010000 */
        /* <DEDUP_REMOVED lines=83> */
[----:B------:R-:W-:Y:S01]  /*10040*/  F2FP.PACK_AB R20, R68, R62 ;  /* 0x0000003e4414723e */ /* 0x000fe200000000ff */
        /* <DEDUP_REMOVED lines=14> */
[----:B------:R0:W-:Y:S02]  /*10130*/  STS.U16 [R96+0x14], R20 ;  /* 0x0000141460007388 */ /* 0x0001e40000000400 */
[----:B------:R-:W-:-:S02]  /*10140*/  FADD.FTZ R61, R60, R61 ;  /* 0x0000003d3c3d7221 */ /* 0x000fc40000010000 */
[----:B------:R-:W-:Y:S02]  /*10150*/  STS.U16 [R96+0x16], R22 ;  /* 0x0000161660007388 */ /* 0x000fe40000000400 */
[----:B------:R-:W-:Y:S02]  /*10160*/  FADD.FTZ R61, R61, R62 ;  /* 0x0000003e3d3d7221 */ /* 0x000fe40000010000 */
[----:B------:R-:W-:Y:S02]  /*10170*/  STS.U16 [R96+0x18], R28 ;  /* 0x0000181c60007388 */ /* 0x000fe40000000400 */
[----:B------:R-:W-:Y:S01]  /*10180*/  FADD.FTZ R68, R61, R68 ;  /* 0x000000443d447221 */ /* 0x000fe20000010000 */
[----:B0-----:R-:W-:Y:S01]  /*10190*/  IADD3 R20, P1, R64, -0x1e0, RZ ;  /* 0xfffffe2040147810 */ /* 0x001fe20007f3e0ff */
        /* <DEDUP_REMOVED lines=41> */
.L_x_9495:
[----:B------:R-:W-:Y:S05]  /*10430*/  BSYNC B0 ;  /* 0x0000000000007941 */ /* 0x000fea0003800000 */
.L_x_9494:
        /* <DEDUP_REMOVED lines=58> */
.L_x_9379:
        /* <DEDUP_REMOVED lines=27> */
.L_x_9498:
[----:B-1----:R-:W-:Y:S05]  /*10990*/  BSYNC B0 ;  /* 0x0000000000007941 */ /* 0x002fea0003800000 */
.L_x_9497:
        /* <DEDUP_REMOVED lines=26> */
.L_x_9500:
[----:B------:R-:W3:Y:S02]  /*10b40*/  S2R R7, SR_TID.X ;  /* 0x0000000000077919 */ /* 0x000ee40000002100 */
.L_x_9501:
[----:B-1----:R-:W-:Y:S05]  /*10b50*/  BSYNC B0 ;  /* 0x0000000000007941 */ /* 0x002fea0003800000 */
.L_x_9499:
[----:B---3--:R-:W-:-:S13]  /*10b60*/  ISETP.GE.AND P0, PT, R7, c[0x0][0x16c], PT ;  /* 0x00005b0007007a0c */ /* 0x008fda0003f06270 */
[----:B------:R-:W-:Y:S05]  /*10b70*/  @P0 EXIT ;  /* 0x000000000000094d */ /* 0x000fea0003800000 */
[----:B------:R-:W-:Y:S02]  /*10b80*/  ULDC.64 UR6, c[0x0][0x288] ;  /* 0x0000a20000067ab9 */ /* 0x000fe40000000a00 */
[----:B------:R-:W-:Y:S02]  /*10b90*/  UIMAD UR11, UR11, UR6, URZ ;  /* 0x000000060b0b72a4 */ /* 0x000fe4000f8e023f */
[----:B0-2---:R-:W-:Y:S02]  /*10ba0*/  UIMAD.WIDE.U32 UR4, UR10, UR6, URZ ;  /* 0x000000060a0472a5 */ /* 0x005fe4000f8e003f */
[----:B------:R-:W-:-:S04]  /*10bb0*/  UIMAD UR6, UR10, UR7, UR11 ;  /* 0x000000070a0672a4 */ /* 0x000fc8000f8e020b */
[----:B------:R-:W-:Y:S02]  /*10bc0*/  UIADD3 UR6, UR5, UR6, URZ ;  /* 0x0000000605067290 */ /* 0x000fe4000fffe03f */
.L_x_9502:
        /* <DEDUP_REMOVED lines=19> */
.L_x_9503:
        /* <DEDUP_REMOVED lines=16> */
.L_x_14702:


//--------------------- .text._Z25selective_scan_bwd_kernelI32Selective_Scan_bwd_kernel_traitsILi32ELi16ELb0ELb1ELb1ELb1ELb1EN3c104HalfENS1_7complexIfEEEEv12SSMParamsBwd --------------------------
	.section	.text._Z25selective_scan_bwd_kernelI32Selective_Scan_bwd_kernel_traitsILi32ELi16ELb0ELb1ELb1ELb1ELb1EN3c104HalfENS1_7complexIfEEEEv12SSMParamsBwd,"ax",@progbits
	.sectioninfo	@"SHI_REGISTERS=255"
	.align	128
        .global         _Z25selective_scan_bwd_kernelI32Selective_Scan_bwd_kernel_traitsILi32ELi16ELb0ELb1ELb1ELb1ELb1EN3c104HalfENS1_7complexIfEEEEv12SSMParamsBwd
        .type           _Z25selective_scan_bwd_kernelI32Selective_Scan_bwd_kernel_traitsILi32ELi16ELb0ELb1ELb1ELb1ELb1EN3c104HalfENS1_7complexIfEEEEv12SSMParamsBwd,@function
        .size           _Z25selective_scan_bwd_kernelI32Selective_Scan_bwd_kernel_traitsILi32ELi16ELb0ELb1ELb1ELb1ELb1EN3c104HalfENS1_7complexIfEEEEv12SSMParamsBwd,(.L_x_14703 - _Z25selective_scan_bwd_kernelI32Selective_Scan_bwd_kernel_traitsILi32ELi16ELb0ELb1ELb1ELb1ELb1EN3c104HalfENS1_7complexIfEEEEv12SSMParamsBwd)
        .other          _Z25selective_scan_bwd_kernelI32Selective_Scan_bwd_kernel_traitsILi32ELi16ELb0ELb1ELb1ELb1ELb1EN3c104HalfENS1_7complexIfEEEEv12SSMParamsBwd,@"STO_CUDA_ENTRY STV_DEFAULT"
_Z25selective_scan_bwd_kernelI32Selective_Scan_bwd_kernel_traitsILi32ELi16ELb0ELb1ELb1ELb1ELb1EN3c104HalfENS1_7complexIfEEEEv12SSMParamsBwd:
.text._Z25selective_scan_bwd_kernelI32Selective_Scan_bwd_kernel_traitsILi32ELi16ELb0ELb1ELb1ELb1ELb1EN3c104HalfENS1_7complexIfEEEEv12SSMParamsBwd:
        /* <DEDUP_REMOVED lines=185> */
.L_x_9626:
        /* <DEDUP_REMOVED lines=369> */
.L_x_9506:
[----:B------:R-:W-:Y:S05]  /*22a0*/  BSYNC B0 ;  /* 0x0000000000007941 */ /* 0x000fea0003800000 */
.L_x_9505:
        /* <DEDUP_REMOVED lines=36> */
.L_x_9508:
[----:B------:R-:W-:Y:S05]  /*24f0*/  BSYNC B0 ;  /* 0x0000000000007941 */ /* 0x000fea0003800000 */
.L_x_9507:
        /* <DEDUP_REMOVED lines=36> */
.L_x_9510:
[----:B------:R-:W-:Y:S05]  /*2740*/  BSYNC B0 ;  /* 0x0000000000007941 */ /* 0x000fea0003800000 */
.L_x_9509:
        /* <DEDUP_REMOVED lines=36> */
.L_x_9512:
[----:B------:R-:W-:Y:S05]  /*2990*/  BSYNC B0 ;  /* 0x0000000000007941 */ /* 0x000fea0003800000 */
.L_x_9511:
        /* <DEDUP_REMOVED lines=36> */
.L_x_9514:
[----:B------:R-:W-:Y:S05]  /*2be0*/  BSYNC B0 ;  /* 0x0000000000007941 */ /* 0x000fea0003800000 */
.L_x_9513:
        /* <DEDUP_REMOVED lines=36> */
.L_x_9516:
[----:B------:R-:W-:Y:S05]  /*2e30*/  BSYNC B0 ;  /* 0x0000000000007941 */ /* 0x000fea0003800000 */
.L_x_9515:
        /* <DEDUP_REMOVED lines=36> */
.L_x_9518:
[----:B------:R-:W-:Y:S05]  /*3080*/  BSYNC B0 ;  /* 0x0000000000007941 */ /* 0x000fea0003800000 */
.L_x_9517:
        /* <DEDUP_REMOVED lines=36> */
.L_x_9520:
[----:B------:R-:W-:Y:S05]  /*32d0*/  BSYNC B0 ;  /* 0x0000000000007941 */ /* 0x000fea0003800000 */
.L_x_9519:
        /* <DEDUP_REMOVED lines=36> */
.L_x_9522:
[----:B------:R-:W-:Y:S05]  /*3520*/  BSYNC B0 ;  /* 0x0000000000007941 */ /* 0x000fea0003800000 */
.L_x_9521:
        /* <DEDUP_REMOVED lines=34> */
.L_x_9524:
[----:B------:R-:W-:Y:S05]  /*3750*/  BSYNC B0 ;  /* 0x0000000000007941 */ /* 0x000fea0003800000 */
.L_x_9523:
        /* <DEDUP_REMOVED lines=33> */
.L_x_9526:
[----:B------:R-:W-:Y:S05]  /*3970*/  BSYNC B0 ;  /* 0x0000000000007941 */ /* 0x000fea0003800000 */
.L_x_9525:
        /* <DEDUP_REMOVED lines=33> */
.L_x_9528:
[----:B------:R-:W-:Y:S05]  /*3b90*/  BSYNC B0 ;  /* 0x0000000000007941 */ /* 0x000fea0003800000 */
.L_x_9527:
        /* <DEDUP_REMOVED lines=33> */
.L_x_9530:
[----:B------:R-:W-:Y:S05]  /*3db0*/  BSYNC B0 ;  /* 0x0000000000007941 */ /* 0x000fea0003800000 */
.L_x_9529:
        /* <DEDUP_REMOVED lines=33> */
.L_x_9532:
[----:B------:R-:W-:Y:S05]  /*3fd0*/  BSYNC B0 ;  /* 0x0000000000007941 */ /* 0x000fea0003800000 */
.L_x_9531:
        /* <DEDUP_REMOVED lines=33> */
.L_x_9534:
[----:B------:R-:W-:Y:S05]  /*41f0*/  BSYNC B0 ;  /* 0x0000000000007941 */ /* 0x000fea0003800000 */
.L_x_9533:
        /* <DEDUP_REMOVED lines=33> */
.L_x_9536:
[----:B------:R-:W-:Y:S05]  /*4410*/  BSYNC B0 ;  /* 0x0000000000007941 */ /* 0x000fea0003800000 */
.L_x_9535:
[----:B------:R-:W-:Y:S01]  /*4420*/  ULDC.64 UR8, c[0x0][0x1f0] ;  /* 0x00007c0000087ab9 */ /* 0x000fe20000000a00 */
[C---:B------:R-:W-:Y:S01]  /*4430*/  ISETP.GE.AND P0, PT, R116.reuse, UR28, PT ;  /* 0x0000001c74007c0c */ /* 0x040fe2000bf06270 */
        /* <DEDUP_REMOVED lines=10> */
[----:B------:R-:W-:Y:S01]  /*44e0*/  UIMAD UR30, UR13, UR30, URZ ;  /* 0x0000001e0d1e72a4 */ /* 0x000fe2000f8e023f */
[----:B-1----:R-:W-:Y:S01]  /*44f0*/  PRMT R34, RZ, 0x7610, R34 ;  /* 0x00007610ff227816 */ /* 0x002fe20000000022 */
[----:B------:R-:W-:Y:S01]  /*4500*/  UIMAD.WIDE.U32 UR34, UR12, UR8, URZ ;  /* 0x000000080c2272a5 */ /* 0x000fe2000f8e003f */
[----:B------:R-:W-:Y:S01]  /*4510*/  MOV R3, UR7 ;  /* 0x0000000700037c02 */ /* 0x000fe20008000f00 */
[----:B------:R-:W-:Y:S01]  /*4520*/  UIMAD UR41, UR12, UR31, UR30 ;  /* 0x0000001f0c2972a4 */ /* 0x000fe2000f8e021e */
[----:B------:R-:W-:Y:S01]  /*4530*/  MOV R5, UR7 ;  /* 0x0000000700057c02 */ /* 0x000fe20008000f00 */
[----:B------:R-:W-:Y:S01]  /*4540*/  ULDC.64 UR8, c[0x0][0x1f8] ;  /* 0x00007e0000087ab9 */ /* 0x000fe20000000a00 */
[----:B------:R-:W1:Y:S01]  /*4550*/  LDS.U16 R53, [R99+0x2] ;  /* 0x0000020063357984 */ /* 0x000e620000000400 */
[----:B------:R-:W-:Y:S01]  /*4560*/  @!P0 IMAD.WIDE.U32 R2, R21, c[0x0][0x1f0], R2 ;  /* 0x00007c0015028a25 */ /* 0x000fe200078e0002 */
[----:B------:R-:W-:Y:S01]  /*4570*/  UIMAD UR40, UR11, UR8, URZ ;  /* 0x000000080b2872a4 */ /* 0x000fe2000f8e023f */
[----:B------:R-:W-:Y:S01]  /*4580*/  MOV R21, UR10 ;  /* 0x0000000a00157c02 */ /* 0x000fe20008000f00 */
[----:B------:R-:W-:Y:S01]  /*4590*/  UIADD3 UR35, UR35, UR29, URZ ;  /* 0x0000001d23237290 */ /* 0x000fe2000fffe03f */
[----:B------:R-:W-:Y:S01]  /*45a0*/  @!P0 IMAD.WIDE.U32 R4, R23, c[0x0][0x200], R4 ;  /* 0x0000800017048a25 */ /* 0x000fe200078e0004 */
[----:B------:R-:W-:Y:S01]  /*45b0*/  @!P0 IADD3 R3, R3, UR29, RZ ;  /* 0x0000001d03038c10 */ /* 0x000fe2000fffe0ff */
[----:B------:R-:W-:Y:S01]  /*45c0*/  ULDC UR29, c[0x0][0x174] ;  /* 0x00005d00001d7ab9 */ /* 0x000fe20000000800 */
[----:B------:R-:W-:Y:S01]  /*45d0*/  MOV R23, UR10 ;  /* 0x0000000a00177c02 */ /* 0x000fe20008000f00 */
[----:B------:R-:W-:Y:S01]  /*45e0*/  UIMAD UR40, UR10, UR9, UR40 ;  /* 0x000000090a2872a4 */ /* 0x000fe2000f8e0228 */
[----:B------:R-:W-:Y:S01]  /*45f0*/  @!P0 IADD3 R5, R5, UR41, RZ ;  /* 0x0000002905058c10 */ /* 0x000fe2000fffe0ff */
[----:B------:R-:W-:Y:S01]  /*4600*/  ULDC.64 UR30, c[0x0][0x208] ;  /* 0x00008200001e7ab9 */ /* 0x000fe20000000a00 */
[----:B------:R-:W-:Y:S01]  /*4610*/  @!P0 IMAD.WIDE.U32 R2, R21, c[0x0][0x1f8], R2 ;  /* 0x00007e0015028a25 */ /* 0x000fe200078e0002 */
[----:B------:R-:W-:Y:S01]  /*4620*/  UIADD3 UR29, UR6, -UR29, URZ ;  /* 0x8000001d061d7290 */ /* 0x000fe2000fffe03f */
[----:B------:R-:W2:Y:S01]  /*4630*/  LDS.U16 R56, [R99+0x4] ;  /* 0x0000040063387984 */ /* 0x000ea20000000400 */
        /* <DEDUP_REMOVED lines=28> */
[----:B------:R-:W-:Y:S01]  /*4800*/  LDS.U16 R45, [R99+0xc] ;  /* 0x00000c00632d7984 */ /* 0x000fe20000000400 */
        /* <DEDUP_REMOVED lines=39> */
[----:B------:R-:W3:Y:S01]  /*4a80*/  @!P1 LDG.E.U16 R36, [R32.64+-0x380] ;  /* 0xfffc802a20249981 */ /* 0x000ee2000c1e1500 */
[----:B------:R-:W-:Y:S02]  /*4a90*/  ISETP.GE.AND P1, PT, R9, UR28, PT ;  /* 0x0000001c09007c0c */ /* 0x000fe4000bf26270 */
[----:B------:R-:W-:Y:S01]  /*4aa0*/  PRMT R61, RZ, 0x7610, R61 ;  /* 0x00007610ff3d7816 */ /* 0x000fe2000000003d */
[----:B------:R4:W5:Y:S01]  /*4ab0*/  @!P0 LDG.E.U16 R34, [R24.64] ;  /* 0x0000002a18228981 */ /* 0x000962000c1e1500 */
[----:B------:R-:W-:Y:S02]  /*4ac0*/  ISETP.GE.AND P2, PT, R6, UR28, PT ;  /* 0x0000001c06007c0c */ /* 0x000fe4000bf46270 */
[----:B------:R-:W-:Y:S01]  /*4ad0*/  PRMT R60, RZ, 0x7610, R60 ;  /* 0x00007610ff3c7816 */ /* 0x000fe2000000003c */
[----:B------:R-:W3:Y:S01]  /*4ae0*/  @!P5 LDG.E.U16 R42, [R32.64+-0x280] ;  /* 0xfffd802a202ad981 */ /* 0x000ee2000c1e1500 */
[----:B------:R-:W-:-:S02]  /*4af0*/  ISETP.GE.AND P3, PT, R18, UR28, PT ;  /* 0x0000001c12007c0c */ /* 0x000fc4000bf66270 */
[----:B------:R-:W-:Y:S01]  /*4b00*/  PRMT R65, RZ, 0x7610, R65 ;  /* 0x00007610ff417816 */ /* 0x000fe20000000041 */
[----:B------:R-:W3:Y:S01]  /*4b10*/  @!P6 LDG.E.U16 R31, [R32.64+-0x2c0] ;  /* 0xfffd402a201fe981 */ /* 0x000ee2000c1e1500 */
[----:B------:R-:W-:Y:S02]  /*4b20*/  ISETP.GE.AND P4, PT, R0, UR28, PT ;  /* 0x0000001c00007c0c */ /* 0x000fe4000bf86270 */
[----:B------:R-:W-:Y:S01]  /*4b30*/  PRMT R62, RZ, 0x7610, R62 ;  /* 0x00007610ff3e7816 */ /* 0x000fe2000000003e */
[----:B------:R-:W3:Y:S01]  /*4b40*/  @!P1 LDG.E.U16 R35, [R32.64+-0x240] ;  /* 0xfffdc02a20239981 */ /* 0x000ee2000c1e1500 */
[----:B------:R-:W-:Y:S02]  /*4b50*/  ISETP.GE.AND P1, PT, R10, UR28, PT ;  /* 0x0000001c0a007c0c */ /* 0x000fe4000bf26270 */
[----:B------:R-:W-:Y:S01]  /*4b60*/  PRMT R67, RZ, 0x7610, R67 ;  /* 0x00007610ff437816 */ /* 0x000fe20000000043 */
[----:B------:R-:W3:Y:S01]  /*4b70*/  @!P2 LDG.E.U16 R38, [R32.64+-0x300] ;  /* 0xfffd002a2026a981 */ /* 0x000ee2000c1e1500 */
[----:B------:R-:W-:Y:S01]  /*4b80*/  PRMT R27, RZ, 0x7610, R27 ;  /* 0x00007610ff1b7816 */ /* 0x000fe2000000001b */
[----:B0-----:R-:W-:Y:S01]  /*4b90*/  HADD2.F32 R51, -RZ, R51.H0_H0 ;  /* 0x20000033ff337230 */ /* 0x001fe20000004100 */
[----:B------:R-:W-:Y:S01]  /*4ba0*/  ISETP.GE.AND P5, PT, R16, UR28, PT ;  /* 0x0000001c10007c0c */ /* 0x000fe2000bfa6270 */
[----:B-1----:R-:W-:Y:S01]  /*4bb0*/  HADD2.F32 R53, -RZ, R53.H0_H0 ;  /* 0x20000035ff357230 */ /* 0x002fe20000004100 */
[----:B----4-:R-:W-:Y:S01]  /*4bc0*/  PRMT R24, RZ, 0x7610, R24 ;  /* 0x00007610ff187816 */ /* 0x010fe20000000018 */
[----:B------:R-:W4:Y:S01]  /*4bd0*/  @!P4 LDG.E.U16 R29, [R32.64+-0x340] ;  /* 0xfffcc02a201dc981 */ /* 0x000f22000c1e1500 */
[----:B------:R-:W-:Y:S01]  /*4be0*/  PRMT R25, RZ, 0x7610, R25 ;  /* 0x00007610ff197816 */ /* 0x000fe20000000019 */
[----:B--2---:R-:W-:Y:S01]  /*4bf0*/  HADD2.F32 R56, -RZ, R56.H0_H0 ;  /* 0x20000038ff387230 */ /* 0x004fe20000004100 */
        /* <DEDUP_REMOVED lines=8> */
[----:B------:R-:W4:Y:S01]  /*4c80*/  @!P1 LDG.E.U16 R39, [R32.64+-0x1c0] ;  /* 0xfffe402a20279981 */ /* 0x000f22000c1e1500 */
[----:B------:R-:W-:-:S02]  /*4c90*/  ISETP.GE.AND P1, PT, R12, UR28, PT ;  /* 0x0000001c0c007c0c */ /* 0x000fc4000bf26270 */
[----:B------:R-:W-:Y:S01]  /*4ca0*/  ISETP.GE.AND P6, PT, R17, UR28, PT ;  /* 0x0000001c11007c0c */ /* 0x000fe2000bfc6270 */
[----:B------:R-:W4:Y:S04]  /*4cb0*/  @!P2 LDG.E.U16 R25, [R32.64+-0x140] ;  /* 0xfffec02a2019a981 */ /* 0x000f28000c1e1500 */
[----:B------:R-:W4:Y:S04]  /*4cc0*/  @!P3 LDG.E.U16 R46, [R32.64+-0x100] ;  /* 0xffff002a202eb981 */ /* 0x000f28000c1e1500 */
[----:B------:R-:W4:Y:S04]  /*4cd0*/  @!P4 LDG.E.U16 R41, [R32.64+-0xc0] ;  /* 0xffff402a2029c981 */ /* 0x000f28000c1e1500 */
[----:B------:R-:W4:Y:S04]  /*4ce0*/  @!P1 LDG.E.U16 R24, [R32.64+-0x180] ;  /* 0xfffe802a20189981 */ /* 0x000f28000c1e1500 */
[----:B------:R-:W4:Y:S01]  /*4cf0*/  @!P6 LDG.E.U16 R43, [R32.64+-0x40] ;  /* 0xffffc02a202be981 */ /* 0x000f22000c1e1500 */
[----:B------:R-:W-:-:S02]  /*4d00*/  P2R R54, PR, RZ, 0x2 ;  /* 0x00000002ff367803 */ /* 0x000fc40000000000 */
[----:B------:R-:W-:Y:S01]  /*4d10*/  ISETP.GE.AND P1, PT, R18, UR28, PT ;  /* 0x0000001c12007c0c */ /* 0x000fe2000bf26270 */
[----:B-----5:R-:W-:Y:S04]  /*4d20*/  STS.U16 [R115], R34 ;  /* 0x0000002273007388 */ /* 0x020fe80000000400 */
        /* <DEDUP_REMOVED lines=74> */
[----:B------:R-:W-:-:S02]  /*51d0*/  HADD2.F32 R38, -RZ, R41.H0_H0 ;  /* 0x20000029ff267230 */ /* 0x000fc40000004100 */
[----:B------:R-:W-:Y:S02]  /*51e0*/  HADD2.F32 R41, -RZ, R43.H0_H0 ;  /* 0x2000002bff297230 */ /* 0x000fe40000004100 */
[----:B------:R-:W-:Y:S01]  /*51f0*/  HADD2.F32 R43, -RZ, R46.H0_H0 ;  /* 0x2000002eff2b7230 */ /* 0x000fe20000004100 */
[----:B------:R-:W-:-:S04]  /*5200*/  FMUL.FTZ R46, R42, -1.4426950216293334961 ;  /* 0xbfb8aa3b2a2e7820 */ /* 0x000fc80000410000 */
[----:B------:R-:W-:Y:S01]  /*5210*/  MUFU.EX2 R127, R46 ;  /* 0x0000002e007f7308 */ /* 0x000fe20000000800 */
[----:B------:R-:W-:Y:S02]  /*5220*/  FMUL.FTZ R68, R24, -1.4426950216293334961 ;  /* 0xbfb8aa3b18447820 */ /* 0x000fe40000410000 */
[----:B------:R-:W-:-:S05]  /*5230*/  FMUL.FTZ R69, R25, -1.4426950216293334961 ;  /* 0xbfb8aa3b19457820 */ /* 0x000fca0000410000 */
[----:B------:R-:W1:Y:S08]  /*5240*/  MUFU.EX2 R68, R68 ;  /* 0x0000004400447308 */ /* 0x000e700000000800 */
[----:B------:R-:W-:Y:S01]  /*5250*/  MUFU.EX2 R69, R69 ;  /* 0x0000004500457308 */ /* 0x000fe20000000800 */
[----:B0-----:R-:W-:Y:S02]  /*5260*/  FMUL.FTZ R3, R31, -1.4426950216293334961 ;  /* 0xbfb8aa3b1f037820 */ /* 0x001fe40000410000 */
[----:B------:R-:W-:Y:S01]  /*5270*/  FMUL.FTZ R2, R29, -1.4426950216293334961 ;  /* 0xbfb8aa3b1d027820 */ /* 0x000fe20000410000 */
[----:B------:R-:W-:Y:S01]  /*5280*/  HADD2.F32 R44, -RZ, R47.H0_H0 ;  /* 0x2000002fff2c7230 */ /* 0x000fe20000004100 */
[----:B-1----:R-:W-:-:S03]  /*5290*/  FADD.FTZ R47, R68, 1 ;  /* 0x3f800000442f7421 */ /* 0x002fc60000010000 */
[----:B------:R-:W0:Y:S01]  /*52a0*/  MUFU.EX2 R3, R3 ;  /* 0x0000000300037308 */ /* 0x000e220000000800 */
[----:B------:R-:W-:-:S07]  /*52b0*/  FMUL.FTZ R70, R27, -1.4426950216293334961 ;  /* 0xbfb8aa3b1b467820 */ /* 0x000fce0000410000 */
[----:B------:R-:W1:Y:S01]  /*52c0*/  MUFU.EX2 R2, R2 ;  /* 0x0000000200027308 */ /* 0x000e620000000800 */
[----:B------:R-:W-:-:S07]  /*52d0*/  FMUL.FTZ R71, R32, -1.4426950216293334961 ;  /* 0xbfb8aa3b20477820 */ /* 0x000fce0000410000 */
[----:B------:R-:W-:Y:S01]  /*52e0*/  MUFU.RCP R47, R47 ;  /* 0x0000002f002f7308 */ /* 0x000fe20000001000 */
[----:B0-----:R-:W-:-:S07]  /*52f0*/  FADD.FTZ R3, R3, 1 ;  /* 0x3f80000003037421 */ /* 0x001fce0000010000 */
[----:B------:R-:W-:Y:S01]  /*5300*/  MUFU.EX2 R70, R70 ;  /* 0x0000004600467308 */ /* 0x000fe20000000800 */
[----:B-1----:R-:W-:Y:S02]  /*5310*/  FADD.FTZ R2, R2, 1 ;  /* 0x3f80000002027421 */ /* 0x002fe40000010000 */
[----:B------:R-:W-:-:S05]  /*5320*/  FMUL.FTZ R72, R33, -1.4426950216293334961 ;  /* 0xbfb8aa3b21487820 */ /* 0x000fca0000410000 */
[----:B------:R-:W-:Y:S01]  /*5330*/  MUFU.EX2 R71, R71 ;  /* 0x0000004700477308 */ /* 0x000fe20000000800 */
[----:B------:R-:W-:-:S07]  /*5340*/  FMUL.FTZ R119, R35, -1.4426950216293334961 ;  /* 0xbfb8aa3b23777820 */ /* 0x000fce0000410000 */
[----:B------:R-:W-:Y:S01]  /*5350*/  MUFU.EX2 R72, R72 ;  /* 0x0000004800487308 */ /* 0x000fe20000000800 */
[----:B------:R-:W-:Y:S02]  /*5360*/  FMUL.FTZ R73, R34, -1.4426950216293334961 ;  /* 0xbfb8aa3b22497820 */ /* 0x000fe40000410000 */
[----:B------:R-:W-:-:S05]  /*5370*/  FMUL.FTZ R122, R36, -1.4426950216293334961 ;  /* 0xbfb8aa3b247a7820 */ /* 0x000fca0000410000 */
[----:B------:R-:W0:Y:S01]  /*5380*/  MUFU.EX2 R119, R119 ;  /* 0x0000007700777308 */ /* 0x000e220000000800 */
[----:B------:R-:W-:-:S07]  /*5390*/  FMUL.FTZ R123, R38, -1.4426950216293334961 ;  /* 0xbfb8aa3b267b7820 */ /* 0x000fce0000410000 */
[----:B------:R-:W-:Y:S01]  /*53a0*/  MUFU.EX2 R73, R73 ;  /* 0x0000004900497308 */ /* 0x000fe20000000800 */
[----:B------:R-:W-:-:S07]  /*53b0*/  HADD2.F32 R66, -RZ, R66.H0_H0 ;  /* 0x20000042ff427230 */ /* 0x000fce0000004100 */
[----:B------:R-:W-:Y:S01]  /*53c0*/  MUFU.EX2 R122, R122 ;  /* 0x0000007a007a7308 */ /* 0x000fe20000000800 */
[----:B------:R-:W-:Y:S02]  /*53d0*/  FMUL.FTZ R124, R39, -1.4426950216293334961 ;  /* 0xbfb8aa3b277c7820 */ /* 0x000fe40000410000 */
[----:B------:R-:W-:Y:S01]  /*53e0*/  FMUL.FTZ R125, R41, -1.4426950216293334961 ;  /* 0xbfb8aa3b297d7820 */ /* 0x000fe20000410000 */
[----:B------:R-:W-:Y:S01]  /*53f0*/  HADD2.F32 R64, -RZ, R64.H0_H0 ;  /* 0x20000040ff407230 */ /* 0x000fe20000004100 */
[----:B0-----:R-:W-:-:S03]  /*5400*/  FADD.FTZ R119, R119, 1 ;  /* 0x3f80000077777421 */ /* 0x001fc60000010000 */
        /* <DEDUP_REMOVED lines=19> */
[----:B------:R-:W3:Y:S01]  /*5540*/  LDS.U16 R48, [R99+0x2] ;  /* 0x0000020063307984 */ /* 0x000ee20000000400 */
[----:B0-----:R-:W-:-:S03]  /*5550*/  FADD.FTZ R50, R69, 1 ;  /* 0x3f80000045327421 */ /* 0x001fc60000010000 */
[----:B------:R-:W0:Y:S03]  /*5560*/  LDS.U16 R49, [R99+0x4] ;  /* 0x0000040063317984 */ /* 0x000e260000000400 */
[----:B------:R-:W4:Y:S01]  /*5570*/  MUFU.RCP R50, R50 ;  /* 0x0000003200327308 */ /* 0x000f220000001000 */
[----:B------:R-:W5:Y:S04]  /*5580*/  LDS.U16 R61, [R99+0x8] ;  /* 0x00000800633d7984 */ /* 0x000f680000000400 */
[----:B------:R-:W0:Y:S04]  /*5590*/  LDS.U16 R59, [R99+0x6] ;  /* 0x00000600633b7984 */ /* 0x000e280000000400 */
[----:B------:R-:W0:Y:S01]  /*55a0*/  LDS.U16 R62, [R99+0xa] ;  /* 0x00000a00633e7984 */ /* 0x000e220000000400 */
[----:B-1----:R1:W-:Y:S01]  /*55b0*/  MUFU.RCP R58, R3 ;  /* 0x00000003003a7308 */ /* 0x0023e20000001000 */
[----:B------:R-:W-:-:S07]  /*55c0*/  FADD.FTZ R52, R70, 1 ;  /* 0x3f80000046347421 */ /* 0x000fce0000010000 */
[----:B------:R4:W-:Y:S01]  /*55d0*/  MUFU.RCP R54, R2 ;  /* 0x0000000200367308 */ /* 0x0009e20000001000 */
[----:B-1----:R-:W-:Y:S01]  /*55e0*/  FADD.FTZ R3, -R47, 1 ;  /* 0x3f8000002f037421 */ /* 0x002fe20000010100 */
[----:B--2---:R-:W-:Y:S02]  /*55f0*/  HADD2.F32 R46, -RZ, R46.H0_H0 ;  /* 0x2000002eff2e7230 */ /* 0x004fe40000004100 */
[----:B---3--:R-:W-:-:S03]  /*5600*/  HADD2.F32 R48, -RZ, R48.H0_H0 ;  /* 0x20000030ff307230 */ /* 0x008fc60000004100 */
[----:B------:R-:W-:Y:S02]  /*5610*/  FMUL.FTZ R4, R51, R46 ;  /* 0x0000002e33047220 */ /* 0x000fe40000410000 */
[----:B----4-:R-:W-:Y:S02]  /*5620*/  FADD.FTZ R2, -R50, 1 ;  /* 0x3f80000032027421 */ /* 0x010fe40000010100 */
[----:B------:R-:W-:Y:S02]  /*5630*/  FMUL.FTZ R5, R53, R48 ;  /* 0x0000003035057220 */ /* 0x000fe40000410000 */
[----:B------:R-:W-:Y:S02]  /*5640*/  FMUL.FTZ R4, R47, R4 ;  /* 0x000000042f047220 */ /* 0x000fe40000410000 */
[----:B------:R-:W-:Y:S02]  /*5650*/  FFMA.FTZ R3, R24, R3, 1 ;  /* 0x3f80000018037423 */ /* 0x000fe40000010003 */
[----:B------:R-:W-:-:S02]  /*5660*/  FFMA.FTZ R68, R25, R2, 1 ;  /* 0x3f80000019447423 */ /* 0x000fc40000010002 */
[----:B------:R-:W-:Y:S01]  /*5670*/  FMUL.FTZ R65, R50, R5 ;  /* 0x0000000532417220 */ /* 0x000fe20000410000 */
[----:B------:R-:W1:Y:S01]  /*5680*/  LDS.U16 R2, [R99+0xc] ;  /* 0x00000c0063027984 */ /* 0x000e620000000400 */
[----:B------:R-:W-:-:S03]  /*5690*/  FMUL.FTZ R5, R4, R3 ;  /* 0x0000000304057220 */ /* 0x000fc60000410000 */
[----:B------:R-:W2:Y:S01]  /*56a0*/  LDS.U16 R4, [R99+0x10] ;  /* 0x0000100063047984 */ /* 0x000ea20000000400 */
[----:B------:R-:W-:Y:S01]  /*56b0*/  FADD.FTZ R55, R71, 1 ;  /* 0x3f80000047377421 */ /* 0x000fe20000010000 */
[----:B------:R-:W3:Y:S01]  /*56c0*/  MUFU.RCP R52, R52 ;  /* 0x0000003400347308 */ /* 0x000ee20000001000 */
[----:B------:R-:W-:Y:S01]  /*56d0*/  FADD.FTZ R60, R72, 1 ;  /* 0x3f800000483c7421 */ /* 0x000fe20000010000 */
[----:B0-----:R-:W-:Y:S01]  /*56e0*/  HADD2.F32 R49, -RZ, R49.H0_H0 ;  /* 0x20000031ff317230 */ /* 0x001fe20000004100 */
[----:B------:R-:W0:Y:S05]  /*56f0*/  LDS.U16 R3, [R99+0xe] ;  /* 0x00000e0063037984 */ /* 0x000e2a0000000400 */
[----:B------:R-:W4:Y:S01]  /*5700*/  MUFU.RCP R55, R55 ;  /* 0x0000003700377308 */ /* 0x000f220000001000 */
[----:B------:R-:W-:Y:S01]  /*5710*/  FMUL.FTZ R67, R56, R49 ;  /* 0x0000003138437220 */ /* 0x000fe20000410000 */
[----:B-----5:R-:W-:-:S06]  /*5720*/  HADD2.F32 R61, -RZ, R61.H0_H0 ;  /* 0x2000003dff3d7230 */ /* 0x020fcc0000004100 */
[----:B------:R-:W5:Y:S01]  /*5730*/  MUFU.RCP R60, R60 ;  /* 0x0000003c003c7308 */ /* 0x000f620000001000 */
[C---:B---3--:R-:W-:Y:S01]  /*5740*/  FADD.FTZ R70, -R52.reuse, 1 ;  /* 0x3f80000034467421 */ /* 0x048fe20000010100 */
[----:B------:R-:W-:Y:S01]  /*5750*/  HADD2.F32 R59, -RZ, R59.H0_H0 ;  /* 0x2000003bff3b7230 */ /* 0x000fe20000004100 */
[----:B------:R-:W-:Y:S02]  /*5760*/  FMUL.FTZ R67, R52, R67 ;  /* 0x0000004334437220 */ /* 0x000fe40000410000 */
[----:B------:R-:W-:Y:S01]  /*5770*/  FFMA.FTZ R70, R27, R70, 1 ;  /* 0x3f8000001b467423 */ /* 0x000fe20000010046 */
[----:B------:R-:W-:Y:S01]  /*5780*/  HADD2.F32 R63, -RZ, R63.H0_H0 ;  /* 0x2000003fff3f7230 */ /* 0x000fe20000004100 */
[----:B------:R-:W-:Y:S02]  /*5790*/  FADD.FTZ R72, -R58, 1 ;  /* 0x3f8000003a487421 */ /* 0x000fe40000010100 */
[----:B----4-:R-:W-:Y:S01]  /*57a0*/  FADD.FTZ R71, -R55, 1 ;  /* 0x3f80000037477421 */ /* 0x010fe20000010100 */
[----:B------:R-:W-:Y:S01]  /*57b0*/  HADD2.F32 R62, -RZ, R62.H0_H0 ;  /* 0x2000003eff3e7230 */ /* 0x000fe20000004100 */
[----:B------:R-:W-:Y:S01]  /*57c0*/  FMUL.FTZ R69, R66, R61 ;  /* 0x0000003d42457220 */ /* 0x000fe20000410000 */
[----:B------:R-:W3:Y:S01]  /*57d0*/  MUFU.EX2 R124, R124 ;  /* 0x0000007c007c7308 */ /* 0x000ee20000000800 */
[----:B------:R-:W-:-:S02]  /*57e0*/  FMUL.FTZ R126, R43, -1.4426950216293334961 ;  /* 0xbfb8aa3b2b7e7820 */ /* 0x000fc40000410000 */
[----:B------:R-:W-:Y:S02]  /*57f0*/  FADD.FTZ R57, R73, 1 ;  /* 0x3f80000049397421 */ /* 0x000fe40000010000 */
[----:B------:R-:W-:Y:S02]  /*5800*/  FMUL.FTZ R130, R65, R68 ;  /* 0x0000004441827220 */ /* 0x000fe40000410000 */
[----:B------:R-:W-:Y:S01]  /*5810*/  FMUL.FTZ R133, R67, R70 ;  /* 0x0000004643857220 */ /* 0x000fe20000410000 */
[----:B------:R-:W4:Y:S01]  /*5820*/  MUFU.EX2 R125, R125 ;  /* 0x0000007d007d7308 */ /* 0x000f220000000800 */
[----:B------:R-:W-:Y:S02]  /*5830*/  FFMA.FTZ R73, R32, R71, 1 ;  /* 0x3f80000020497423 */ /* 0x000fe40000010047 */
[----:B------:R-:W-:Y:S02]  /*5840*/  FADD.FTZ R70, -R54, 1 ;  /* 0x3f80000036467421 */ /* 0x000fe40000010100 */
[----:B------:R-:W-:-:S02]  /*5850*/  FMUL.FTZ R67, R64, R59 ;  /* 0x0000003b40437220 */ /* 0x000fc40000410000 */
[----:B------:R-:W-:Y:S01]  /*5860*/  FFMA.FTZ R72, R31, R72, 1 ;  /* 0x3f8000001f487423 */ /* 0x000fe20000010048 */
[----:B------:R0:W1:Y:S01]  /*5870*/  MUFU.RCP R68, R119 ;  /* 0x0000007700447308 */ /* 0x0000620000001000 */
[----:B------:R-:W-:Y:S02]  /*5880*/  FMUL.FTZ R71, R58, R69 ;  /* 0x000000453a477220 */ /* 0x000fe40000410000 */
[----:B------:R-:W-:Y:S02]  /*5890*/  FADD.FTZ R65, R122, 1 ;  /* 0x3f8000007a417421 */ /* 0x000fe40000010000 */
[----:B------:R-:W-:-:S03]  /*58a0*/  FMUL.FTZ R122, R63, R62 ;  /* 0x0000003e3f7a7220 */ /* 0x000fc60000410000 */
[----:B------:R1:W2:Y:S01]  /*58b0*/  MUFU.EX2 R129, R126 ;  /* 0x0000007e00817308 */ /* 0x0002a20000000800 */
[----:B------:R-:W-:Y:S01]  /*58c0*/  FFMA.FTZ R70, R29, R70, 1 ;  /* 0x3f8000001d467423 */ /* 0x000fe20000010046 */
[----:B0-----:R-:W-:Y:S01]  /*58d0*/  LDS.U16 R119, [R99+0x14] ;  /* 0x0000140063777984 */ /* 0x001fe20000000400 */
[----:B------:R-:W-:Y:S02]  /*58e0*/  FMUL.FTZ R67, R54, R67 ;  /* 0x0000004336437220 */ /* 0x000fe40000410000 */
[----:B------:R-:W-:Y:S02]  /*58f0*/  FMUL.FTZ R135, R71, R72 ;  /* 0x0000004847877220 */ /* 0x000fe40000410000 */
[----:B-----5:R-:W-:Y:S02]  /*5900*/  FADD.FTZ R72, -R60, 1 ;  /* 0x3f8000003c487421 */ /* 0x020fe40000010100 */
[----:B------:R-:W-:Y:S01]  /*5910*/  FMUL.FTZ R122, R55, R122 ;  /* 0x0000007a377a7220 */ /* 0x000fe20000410000 */
[----:B-1----:R-:W0:Y:S01]  /*5920*/  LDS.U16 R126, [R99+0x18] ;  /* 0x00001800637e7984 */ /* 0x002e220000000400 */
[----:B------:R-:W-:Y:S01]  /*5930*/  FMUL.FTZ R136, R67, R70 ;  /* 0x0000004643887220 */ /* 0x000fe20000410000 */
[----:B------:R-:W-:Y:S01]  /*5940*/  HADD2.F32 R70, -RZ, R45.H0_H0 ;  /* 0x2000002dff467230 */ /* 0x000fe20000004100 */
[----:B------:R-:W-:Y:S01]  /*5950*/  FFMA.FTZ R71, R33, R72, 1 ;  /* 0x3f80000021477423 */ /* 0x000fe20000010048 */
[----:B------:R-:W-:Y:S01]  /*5960*/  HADD2.F32 R45, -RZ, R2.H0_H0 ;  /* 0x20000002ff2d7230 */ /* 0x000fe20000004100 */
[----:B------:R-:W-:Y:S01]  /*5970*/  FADD.FTZ R123, R123, 1 ;  /* 0x3f8000007b7b7421 */ /* 0x000fe20000010000 */
[----:B------:R-:W-:Y:S01]  /*5980*/  HADD2.F32 R72, -RZ, R37.H0_H0 ;  /* 0x20000025ff487230 */ /* 0x000fe20000004100 */
[----:B------:R-:W-:Y:S01]  /*5990*/  FMUL.FTZ R138, R122, R73 ;  /* 0x000000497a8a7220 */ /* 0x000fe20000410000 */
[----:B--2---:R-:W-:Y:S01]  /*59a0*/  HADD2.F32 R37, -RZ, R4.H0_H0 ;  /* 0x20000004ff257230 */ /* 0x004fe20000004100 */
[----:B------:R-:W1:Y:S01]  /*59b0*/  LDS.U16 R73, [R99+0x12] ;  /* 0x0000120063497984 */ /* 0x000e620000000400 */
[----:B---3--:R-:W-:Y:S01]  /*59c0*/  FADD.FTZ R122, R124, 1 ;  /* 0x3f8000007c7a7421 */ /* 0x008fe20000010000 */
[----:B------:R2:W-:Y:S01]  /*59d0*/  MUFU.RCP R69, R123 ;  /* 0x0000007b00457308 */ /* 0x0005e20000001000 */
[----:B----4-:R-:W-:-:S02]  /*59e0*/  FADD.FTZ R124, R125, 1 ;  /* 0x3f8000007d7c7421 */ /* 0x010fc40000010000 */
[----:B------:R-:W-:Y:S02]  /*59f0*/  FMUL.FTZ R67, R70, R45 ;  /* 0x0000002d46437220 */ /* 0x000fe40000410000 */
[----:B------:R-:W-:Y:S02]  /*5a00*/  FADD.FTZ R4, -R68, 1 ;  /* 0x3f80000044047421 */ /* 0x000fe40000010100 */
[----:B------:R-:W-:Y:S01]  /*5a10*/  FMUL.FTZ R125, R72, R37 ;  /* 0x00000025487d7220 */ /* 0x000fe20000410000 */
[----:B--2---:R-:W2:Y:S01]  /*5a20*/  LDS.U16 R123, [R99+0x16] ;  /* 0x00001600637b7984 */ /* 0x004ea20000000400 */
[----:B------:R-:W-:Y:S02]  /*5a30*/  FADD.FTZ R132, R129, 1 ;  /* 0x3f80000081847421 */ /* 0x000fe40000010000 */
[----:B------:R-:W-:Y:S02]  /*5a40*/  FMUL.FTZ R2, R60, R67 ;  /* 0x000000433c027220 */ /* 0x000fe40000410000 */
[----:B------:R-:W-:-:S02]  /*5a50*/  FFMA.FTZ R129, R35, R4, 1 ;  /* 0x3f80000023817423 */ /* 0x000fc40000010004 */
[----:B------:R-:W-:Y:S02]  /*5a60*/  FMUL.FTZ R4, R68, R125 ;  /* 0x0000007d44047220 */ /* 0x000fe40000410000 */
[----:B------:R-:W-:Y:S01]  /*5a70*/  FMUL.FTZ R2, R2, R71 ;  /* 0x0000004702027220 */ /* 0x000fe20000410000 */
[----:B------:R-:W3:Y:S01]  /*5a80*/  MUFU.RCP R57, R57 ;  /* 0x0000003900397308 */ /* 0x000ee20000001000 */
[----:B------:R-:W-:Y:S01]  /*5a90*/  FADD.FTZ R71, R127, 1 ;  /* 0x3f8000007f477421 */ /* 0x000fe20000010000 */
[----:B------:R-:W4:Y:S01]  /*5aa0*/  LDS.U16 R125, [R99+0x1a] ;  /* 0x00001a00637d7984 */ /* 0x000f220000000400 */
[----:B------:R-:W-:-:S03]  /*5ab0*/  FMUL.FTZ R4, R4, R129 ;  /* 0x0000008104047220 */ /* 0x000fc60000410000 */
[----:B------:R-:W5:Y:S01]  /*5ac0*/  LDS.U16 R127, [R99+0x1c] ;  /* 0x00001c00637f7984 */ /* 0x000f620000000400 */
[----:B------:R-:W-:-:S03]  /*5ad0*/  FMUL.FTZ R128, R44, -1.4426950216293334961 ;  /* 0xbfb8aa3b2c807820 */ /* 0x000fc60000410000 */
[----:B------:R-:W2:Y:S01]  /*5ae0*/  LDS.U16 R129, [R99+0x1e] ;  /* 0x00001e0063817984 */ /* 0x000ea20000000400 */
[----:B------:R0:W1:Y:S01]  /*5af0*/  MUFU.EX2 R131, R128 ;  /* 0x0000008000837308 */ /* 0x0000620000000800 */
[----:B------:R-:W-:Y:S02]  /*5b00*/  HADD2.F32 R67, -RZ, R40.H0_H0 ;  /* 0x20000028ff437230 */ /* 0x000fe40000004100 */
[----:B------:R-:W-:-:S05]  /*5b10*/  HADD2.F32 R40, -RZ, R3.H0_H0 ;  /* 0x20000003ff287230 */ /* 0x000fca0000004100 */
[----:B------:R-:W-:Y:S01]  /*5b20*/  MUFU.RCP R122, R122 ;  /* 0x0000007a007a7308 */ /* 0x000fe20000001000 */
[----:B0-----:R-:W-:-:S07]  /*5b30*/  FMUL.FTZ R128, R67, R40 ;  /* 0x0000002843807220 */ /* 0x001fce0000410000 */
[----:B------:R-:W0:Y:S01]  /*5b40*/  MUFU.RCP R124, R124 ;  /* 0x0000007c007c7308 */ /* 0x000e220000001000 */
[C---:B---3--:R-:W-:Y:S02]  /*5b50*/  FADD.FTZ R3, -R57.reuse, 1 ;  /* 0x3f80000039037421 */ /* 0x048fe40000010100 */
[----:B------:R-:W-:-:S05]  /*5b60*/  FMUL.FTZ R128, R57, R128 ;  /* 0x0000008039807220 */ /* 0x000fca0000410000 */
[----:B------:R-:W3:Y:S01]  /*5b70*/  MUFU.RCP R65, R65 ;  /* 0x0000004100417308 */ /* 0x000ee20000001000 */
[----:B------:R-:W-:Y:S02]  /*5b80*/  FFMA.FTZ R3, R34, R3, 1 ;  /* 0x3f80000022037423 */ /* 0x000fe40000010003 */
[----:B-1----:R-:W-:Y:S01]  /*5b90*/  FADD.FTZ R131, R131, 1 ;  /* 0x3f80000083837421 */ /* 0x002fe20000010000 */
[----:B------:R-:W-:Y:S01]  /*5ba0*/  HADD2.F32 R23, -RZ, R23.H0_H0 ;  /* 0x20000017ff177230 */ /* 0x000fe20000004100 */
[----:B------:R-:W-:Y:S01]  /*5bb0*/  FMUL.FTZ R3, R128, R3 ;  /* 0x0000000380037220 */ /* 0x000fe20000410000 */
[----:B------:R-:W-:Y:S02]  /*5bc0*/  HADD2.F32 R126, -RZ, R126.H0_H0 ;  /* 0x2000007eff7e7230 */ /* 0x000fe40000004100 */
[----:B------:R1:W-:Y:S01]  /*5bd0*/  MUFU.RCP R128, R132 ;  /* 0x0000008400807308 */ /* 0x0003e20000001000 */
[----:B------:R-:W-:Y:S01]  /*5be0*/  HADD2.F32 R30, -RZ, R30.H0_H0 ;  /* 0x2000001eff1e7230 */ /* 0x000fe20000004100 */
[----:B0-----:R-:W-:Y:S01]  /*5bf0*/  FADD.FTZ R134, -R124, 1 ;  /* 0x3f8000007c867421 */ /* 0x001fe20000010100 */
[----:B------:R-:W-:-:S02]  /*5c00*/  HADD2.F32 R28, -RZ, R28.H0_H0 ;  /* 0x2000001cff1c7230 */ /* 0x000fc40000004100 */
[----:B------:R-:W-:Y:S02]  /*5c10*/  HADD2.F32 R73, -RZ, R73.H0_H0 ;  /* 0x20000049ff497230 */ /* 0x000fe40000004100 */
[----:B------:R-:W-:Y:S01]  /*5c20*/  HADD2.F32 R119, -RZ, R119.H0_H0 ;  /* 0x20000077ff777230 */ /* 0x000fe20000004100 */
[----:B-1----:R-:W-:Y:S01]  /*5c30*/  FADD.FTZ R132, -R122, 1 ;  /* 0x3f8000007a847421 */ /* 0x002fe20000010100 */
[----:B------:R-:W0:Y:S01]  /*5c40*/  MUFU.RCP R71, R71 ;  /* 0x0000004700477308 */ /* 0x000e220000001000 */
[----:B------:R-:W-:Y:S01]  /*5c50*/  FFMA.FTZ R142, R41, R134, 1 ;  /* 0x3f800000298e7423 */ /* 0x000fe20000010086 */
[----:B------:R-:W-:Y:S01]  /*5c60*/  HADD2.F32 R26, -RZ, R26.H0_H0 ;  /* 0x2000001aff1a7230 */ /* 0x000fe20000004100 */
[----:B------:R-:W-:Y:S01]  /*5c70*/  FFMA.FTZ R140, R39, R132, 1 ;  /* 0x3f800000278c7423 */ /* 0x000fe20000010084 */
[----:B--2---:R-:W-:Y:S01]  /*5c80*/  HADD2.F32 R123, -RZ, R123.H0_H0 ;  /* 0x2000007bff7b7230 */ /* 0x004fe20000004100 */
[----:B------:R-:W-:-:S03]  /*5c90*/  FMUL.FTZ R143, R23, R126 ;  /* 0x0000007e178f7220 */ /* 0x000fc60000410000 */
[----:B------:R-:W1:Y:S01]  /*5ca0*/  MUFU.RCP R131, R131 ;  /* 0x0000008300837308 */ /* 0x000e620000001000 */
[----:B---3--:R-:W-:Y:S02]  /*5cb0*/  FADD.FTZ R137, -R65, 1 ;  /* 0x3f80000041897421 */ /* 0x008fe40000010100 */
[----:B------:R-:W-:Y:S02]  /*5cc0*/  FADD.FTZ R139, -R69, 1 ;  /* 0x3f800000458b7421 */ /* 0x000fe40000010100 */
[----:B------:R-:W-:Y:S02]  /*5cd0*/  FMUL.FTZ R132, R30, R73 ;  /* 0x000000491e847220 */ /* 0x000fe40000410000 */
[----:B------:R-:W-:Y:S02]  /*5ce0*/  FMUL.FTZ R134, R28, R119 ;  /* 0x000000771c867220 */ /* 0x000fe40000410000 */
[----:B------:R-:W-:Y:S02]  /*5cf0*/  FMUL.FTZ R143, R124, R143 ;  /* 0x0000008f7c8f7220 */ /* 0x000fe40000410000 */
[----:B------:R-:W-:-:S02]  /*5d00*/  FFMA.FTZ R137, R36, R137, 1 ;  /* 0x3f80000024897423 */ /* 0x000fc40000010089 */
[----:B------:R-:W-:Y:S02]  /*5d10*/  FFMA.FTZ R139, R38, R139, 1 ;  /* 0x3f800000268b7423 */ /* 0x000fe4000001008b */
[----:B------:R-:W-:Y:S02]  /*5d20*/  FMUL.FTZ R132, R65, R132 ;  /* 0x0000008441847220 */ /* 0x000fe40000410000 */
        /* <DEDUP_REMOVED lines=11> */
[----:B----4-:R-:W-:Y:S02]  /*5de0*/  HADD2.F32 R125, -RZ, R125.H0_H0 ;  /* 0x2000007dff7d7230 */ /* 0x010fe40000004100 */
[----:B-----5:R-:W-:Y:S02]  /*5df0*/  HADD2.F32 R127, -RZ, R127.H0_H0 ;  /* 0x2000007fff7f7230 */ /* 0x020fe40000004100 */
[----:B------:R-:W-:Y:S01]  /*5e00*/  HADD2.F32 R129, -RZ, R129.H0_H0 ;  /* 0x20000081ff817230 */ /* 0x000fe20000004100 */
[----:B------:R-:W-:Y:S02]  /*5e10*/  FMUL.FTZ R140, R141, R140 ;  /* 0x0000008c8d8c7220 */ /* 0x000fe40000410000 */
[----:B0-----:R-:W-:Y:S02]  /*5e20*/  FADD.FTZ R5, -R71, 1 ;  /* 0x3f80000047057421 */ /* 0x001fe40000010100 */
[----:B------:R-:W-:Y:S02]  /*5e30*/  FADD.FTZ R22, -R128, 1 ;  /* 0x3f80000080167421 */ /* 0x000fe40000010100 */
[----:B-1----:R-:W-:-:S02]  /*5e40*/  FADD.FTZ R141, -R131, 1 ;  /* 0x3f800000838d7421 */ /* 0x002fc40000010100 */
        /* <DEDUP_REMOVED lines=23> */
[----:B------:R0:W-:Y:S01]  /*5fc0*/  STS.U16 [R99+0x2], R20 ;  /* 0x0000021463007388 */ /* 0x0001e20000000400 */
[----:B------:R-:W-:Y:S02]  /*5fd0*/  PRMT R3, R2, 0x7632, R3 ;  /* 0x0000763202037816 */ /* 0x000fe40000000003 */
[C---:B------:R-:W-:Y:S01]  /*5fe0*/  PRMT R138, R21.reuse, 0x7610, R138 ;  /* 0x00007610158a7816 */ /* 0x040fe2000000008a */
        /* <DEDUP_REMOVED lines=62> */
.L_x_9538:
[----:B-1----:R-:W-:Y:S05]  /*63d0*/  BSYNC B0 ;  /* 0x0000000000007941 */ /* 0x002fea0003800000 */
.L_x_9537:
        /* <DEDUP_REMOVED lines=109> */
[----:B------:R-:W-:Y:S01]  /*6ab0*/  UIMAD.WIDE.U32 UR32, UR12, UR8, URZ ;  /* 0x000000080c2072a5 */ /* 0x000fe2000f8e003f */
[----:B------:R2:W-:Y:S01]  /*6ac0*/  STS.U16 [R99+0x6], R28 ;  /* 0x0000061c63007388 */ /* 0x0005e20000000400 */
[----:B------:R-:W-:Y:S01]  /*6ad0*/  UIMAD UR31, UR12, UR9, UR7 ;  /* 0x000000090c1f72a4 */ /* 0x000fe2000f8e0207 */
[----:B------:R-:W-:Y:S01]  /*6ae0*/  F2FP.PACK_AB R43, R44, R43 ;  /* 0x0000002b2c2b723e */ /* 0x000fe200000000ff */
[----:B------:R-:W-:Y:S01]  /*6af0*/  BSSY B0, `(.L_x_9540) ;  /* 0x000003b000007945 */ /* 0x000fe20003800000 */
[----:B0-----:R-:W-:Y:S01]  /*6b00*/  PRMT R26, R35, 0x7632, R26 ;  /* 0x00007632231a7816 */ /* 0x001fe2000000001a */
[----:B------:R0:W-:Y:S01]  /*6b10*/  STS.U16 [R99+0xa], R30 ;  /* 0x00000a1e63007388 */ /* 0x0001e20000000400 */
[----:B-1----:R-:W-:Y:S01]  /*6b20*/  PRMT R23, R34, 0x7632, R23 ;  /* 0x0000763222177816 */ /* 0x002fe20000000017 */
[----:B------:R-:W-:Y:S01]  /*6b30*/  UIADD3 UR7, UR33, UR31, URZ ;  /* 0x0000001f21077290 */ /* 0x000fe2000fffe03f */
[----:B------:R-:W-:Y:S01]  /*6b40*/  PRMT R36, R41, 0x7632, R36 ;  /* 0x0000763229247816 */ /* 0x000fe20000000024 */
[----:B------:R1:W-:Y:S01]  /*6b50*/  STS.U16 [R99+0xc], R34 ;  /* 0x00000c2263007388 */ /* 0x0003e20000000400 */
[----:B--2---:R-:W-:-:S02]  /*6b60*/  PRMT R28, R38, 0x7632, R28 ;  /* 0x00007632261c7816 */ /* 0x004fc4000000001c */
[----:B------:R-:W-:Y:S01]  /*6b70*/  PRMT R37, R43, 0x7632, R37 ;  /* 0x000076322b257816 */ /* 0x000fe20000000025 */
[----:B------:R2:W-:Y:S01]  /*6b80*/  STS.U16 [R99+0x12], R26 ;  /* 0x0000121a63007388 */ /* 0x0005e20000000400 */
[----:B0-----:R-:W-:-:S03]  /*6b90*/  PRMT R30, R41, 0x7610, R30 ;  /* 0x00007610291e7816 */ /* 0x001fc6000000001e */
[----:B------:R-:W-:Y:S01]  /*6ba0*/  STS.U16 [R99+0x4], R49 ;  /* 0x0000043163007388 */ /* 0x000fe20000000400 */
[----:B-1----:R-:W-:-:S03]  /*6bb0*/  PRMT R34, R43, 0x7610, R34 ;  /* 0x000076102b227816 */ /* 0x002fc60000000022 */
[----:B------:R-:W-:Y:S01]  /*6bc0*/  STS.U16 [R99+0x8], R55 ;  /* 0x0000083763007388 */ /* 0x000fe20000000400 */
[----:B--2---:R-:W-:-:S03]  /*6bd0*/  MOV R26, UR28 ;  /* 0x0000001c001a7c02 */ /* 0x004fc60008000f00 */
        /* <DEDUP_REMOVED lines=44> */
.L_x_9541:
[----:B------:R-:W-:Y:S05]  /*6ea0*/  BSYNC B0 ;  /* 0x0000000000007941 */ /* 0x000fea0003800000 */
.L_x_9540:
        /* <DEDUP_REMOVED lines=43> */
.L_x_9539:
[----:B------:R-:W2:Y:S01]  /*7160*/  LDL.LU R7, [R1+0x2c] ;  /* 0x00002c0001077983 */ /* 0x000ea20000300800 */
[----:B------:R-:W-:Y:S01]  /*7170*/  HADD2.F32 R0, -RZ, R158.H0_H0 ;  /* 0x2000009eff007230 */ /* 0x000fe20000004100 */
[----:B------:R-:W-:Y:S01]  /*7180*/  MOV R9, c[0x0][0x16c] ;  /* 0x00005b0000097a02 */ /* 0x000fe20000000f00 */
[----:B------:R-:W-:Y:S01]  /*7190*/  HADD2.F32 R6, -RZ, R156.H0_H0 ;  /* 0x2000009cff067230 */ /* 0x000fe20000004100 */
[----:B------:R-:W-:Y:S01]  /*71a0*/  FMUL.FTZ R73, R33, UR4 ;  /* 0x0000000421497c20 */ /* 0x000fe20008410000 */
[----:B------:R-:W-:Y:S01]  /*71b0*/  HADD2.F32 R8, -RZ, R152.H0_H0 ;  /* 0x20000098ff087230 */ /* 0x000fe20000004100 */
        /* <DEDUP_REMOVED lines=87> */
.L_x_9621:
[----:B------:R-:W-:Y:S01]  /*7730*/  ULDC.64 UR32, c[0x0][0x180] ;  /* 0x0000600000207ab9 */ /* 0x000fe20000000a00 */
[----:B------:R-:W2:Y:S01]  /*7740*/  LDL R187, [R1+0x18] ;  /* 0x0000180001bb7983 */ /* 0x000ea20000100800 */
[----:B------:R-:W-:Y:S02]  /*7750*/  UIMAD UR28, UR11, UR32, URZ ;  /* 0x000000200b1c72a4 */ /* 0x000fe4000f8e023f */
[----:B------:R-:W-:Y:S01]  /*7760*/  UIMAD.WIDE.U32 UR34, UR10, UR32, URZ ;  /* 0x000000200a2272a5 */ /* 0x000fe2000f8e003f */
[----:B---3--:R-:W3:Y:S01]  /*7770*/  LDL R186, [R1+0x14] ;  /* 0x0000140001ba7983 */ /* 0x008ee20000100800 */
[----:B------:R-:W-:Y:S01]  /*7780*/  UIMAD UR28, UR10, UR33, UR28 ;  /* 0x000000210a1c72a4 */ /* 0x000fe2000f8e021c */
[----:B------:R-:W-:Y:S01]  /*7790*/  LOP3.LUT R251, R118, 0x1f, RZ, 0xc0, !PT ;  /* 0x0000001f76fb7812 */ /* 0x000fe200078ec0ff */
[----:B------:R-:W-:Y:S02]  /*77a0*/  USHF.R.S32.HI UR40, URZ, 0x1f, UR7 ;  /* 0x0000001f3f287899 */ /* 0x000fe40008011407 */
[----:B------:R-:W-:-:S02]  /*77b0*/  ULDC.64 UR32, c[0x0][0x188] ;  /* 0x0000620000207ab9 */ /* 0x000fc40000000a00 */
[----:B------:R-:W-:Y:S02]  /*77c0*/  UIADD3 UR35, UR35, UR28, URZ ;  /* 0x0000001c23237290 */ /* 0x000fe4000fffe03f */
[----:B------:R-:W-:Y:S02]  /*77d0*/  UIMAD UR28, UR40, UR32, URZ ;  /* 0x00000020281c72a4 */ /* 0x000fe4000f8e023f */
[----:B------:R-:W-:Y:S02]  /*77e0*/  UIMAD.WIDE.U32 UR34, UR7, UR32, UR34 ;  /* 0x00000020072272a5 */ /* 0x000fe4000f8e0022 */
[----:B------:R-:W-:-:S03]  /*77f0*/  UIMAD UR28, UR7, UR33, UR28 ;  /* 0x00000021071c72a4 */ /* 0x000fc6000f8e021c */
[----:B------:R-:W-:Y:S01]  /*7800*/  ULDC.64 UR32, c[0x0][0x220] ;  /* 0x0000880000207ab9 */ /* 0x000fe20000000a00 */
[----:B0-----:R-:W-:Y:S01]  /*7810*/  LOP3.LUT R0, R118, 0x7ffffe0, RZ, 0xc0, !PT ;  /* 0x07ffffe076007812 */ /* 0x001fe200078ec0ff */
[----:B------:R-:W-:Y:S02]  /*7820*/  UIADD3 UR28, UR35, UR28, URZ ;  /* 0x0000001c231c7290 */ /* 0x000fe4000fffe03f */
[----:B------:R-:W-:Y:S01]  /*7830*/  ULEA UR32, UP0, UR34, UR32, 0x3 ;  /* 0x0000002022207291 */ /* 0x000fe2000f80183f */
[----:B------:R-:W-:-:S03]  /*7840*/  SHF.L.U32 R0, R0, 0x5, RZ ;  /* 0x0000000500007819 */ /* 0x000fc600000006ff */
[----:B------:R-:W-:Y:S01]  /*7850*/  ULEA.HI.X UR33, UR34, UR33, UR28, 0x3, UP0 ;  /* 0x0000002122217291 */ /* 0x000fe200080f1c1c */
[----:B------:R-:W-:Y:S02]  /*7860*/  LOP3.LUT R2, R0, 0xffffffe0, R251, 0xe2, !PT ;  /* 0xffffffe000027812 */ /* 0x000fe400078ee2fb */
[----:B------:R-:W-:Y:S01]  /*7870*/  ULDC UR28, c[0x0][0x168] ;  /* 0x00005a00001c7ab9 */ /* 0x000fe20000000800 */
[----:B------:R-:W-:Y:S01]  /*7880*/  MOV R4, UR32 ;  /* 0x0000002000047c02 */ /* 0x000fe20008000f00 */
[----:B------:R-:W-:Y:S01]  /*7890*/  UIADD3 UR28, -UR27, UR28, URZ ;  /* 0x0000001c1b1c7290 */ /* 0x000fe2000fffe13f */
[----:B------:R-:W-:Y:S01]  /*78a0*/  MOV R5, UR33 ;  /* 0x0000002100057c02 */ /* 0x000fe20008000f00 */
[----:B------:R-:W-:Y:S01]  /*78b0*/  ULDC.64 UR32, c[0x0][0x1a0] ;  /* 0x0000680000207ab9 */ /* 0x000fe20000000a00 */
[--C-:B------:R-:W-:Y:S01]  /*78c0*/  SHF.R.S32.HI R3, RZ, 0x1f, R2.reuse ;  /* 0x0000001fff037819 */ /* 0x100fe20000011402 */
[----:B------:R-:W-:Y:S01]  /*78d0*/  UIMAD UR32, UR40, UR32, URZ ;  /* 0x00000020282072a4 */ /* 0x000fe2000f8e023f */
[----:B------:R-:W-:Y:S01]  /*78e0*/  MOV R9, UR7 ;  /* 0x0000000700097c02 */ /* 0x000fe20008000f00 */
[----:B------:R-:W-:Y:S01]  /*78f0*/  USHF.L.U32 UR41, UR28, 0x1, URZ ;  /* 0x000000011c297899 */ /* 0x000fe2000800063f */
[----:B------:R-:W-:Y:S01]  /*7900*/  LOP3.LUT R157, R2, 0x20, RZ, 0xfc, !PT ;  /* 0x00000020029d7812 */ /* 0x000fe200078efcff */
[----:B------:R-:W-:Y:S01]  /*7910*/  UIMAD UR32, UR7, UR33, UR32 ;  /* 0x00000021072072a4 */ /* 0x000fe2000f8e0220 */
[----:B----4-:R-:W4:Y:S01]  /*7920*/  LDG.E.64 R4, [R4.64] ;  /* 0x0000002a04047981 */ /* 0x010f22000c1e1b00 */
[----:B------:R-:W-:Y:S01]  /*7930*/  IMAD.WIDE.U32 R8, R9, c[0x0][0x1a0], R2 ;  /* 0x0000680009087a25 */ /* 0x000fe200078e0002 */
[----:B------:R-:W-:-:S02]  /*7940*/  PRMT R66, RZ, 0x7610, R66 ;  /* 0x00007610ff427816 */ /* 0x000fc40000000042 */
[----:B------:R-:W-:Y:S02]  /*7950*/  ISETP.GE.AND P1, PT, R2, UR41, PT ;  /* 0x0000002902007c0c */ /* 0x000fe4000bf26270 */
[----:B------:R-:W-:Y:S02]  /*7960*/  ISETP.GE.AND P2, PT, R157, UR41, PT ;  /* 0x000000299d007c0c */ /* 0x000fe4000bf46270 */
[----:B------:R-:W-:Y:S01]  /*7970*/  IADD3 R7, R9, UR32, RZ ;  /* 0x0000002009077c10 */ /* 0x000fe2000fffe0ff */
[----:B------:R-:W-:Y:S01]  /*7980*/  ULDC.64 UR32, c[0x0][0x1c0] ;  /* 0x0000700000207ab9 */ /* 0x000fe20000000a00 */
[C---:B------:R-:W-:Y:S02]  /*7990*/  LEA R6, P0, R8.reuse, UR22, 0x1 ;  /* 0x0000001608067c11 */ /* 0x040fe4000f8008ff */
[----:B------:R-:W-:Y:S02]  /*79a0*/  PRMT R71, RZ, 0x7610, R71 ;  /* 0x00007610ff477816 */ /* 0x000fe40000000047 */
[----:B------:R-:W-:-:S02]  /*79b0*/  LEA.HI.X R7, R8, UR23, R7, 0x1, P0 ;  /* 0x0000001708077c11 */ /* 0x000fc400080f0c07 */
[C---:B------:R-:W-:Y:S02]  /*79c0*/  LOP3.LUT R181, R2.reuse, 0xa0, RZ, 0xfc, !PT ;  /* 0x000000a002b57812 */ /* 0x040fe400078efcff */
[C---:B------:R-:W-:Y:S01]  /*79d0*/  LOP3.LUT R180, R2.reuse, 0xc0, RZ, 0xfc, !PT ;  /* 0x000000c002b47812 */ /* 0x040fe200078efcff */
[----:B------:R0:W5:Y:S01]  /*79e0*/  @!P1 LDG.E.U16 R66, [R6.64] ;  /* 0x0000002a06429981 */ /* 0x000162000c1e1500 */
[C---:B------:R-:W-:Y:S02]  /*79f0*/  LOP3.LUT R179, R2.reuse, 0xe0, RZ, 0xfc, !PT ;  /* 0x000000e002b37812 */ /* 0x040fe400078efcff */
[----:B------:R-:W-:Y:S01]  /*7a00*/  LOP3.LUT R158, R2, 0x40, RZ, 0xfc, !PT ;  /* 0x00000040029e7812 */ /* 0x000fe200078efcff */
[----:B------:R0:W2:Y:S01]  /*7a10*/  @!P2 LDG.E.U16 R71, [R6.64+0x40] ;  /* 0x0000402a0647a981 */ /* 0x0000a2000c1e1500 */
        /* <DEDUP_REMOVED lines=20> */
[C---:B------:R-:W-:Y:S02]  /*7b60*/  LOP3.LUT R160, R2.reuse, 0x60, RZ, 0xfc, !PT ;  /* 0x0000006002a07812 */ /* 0x040fe400078efcff */
[----:B------:R-:W-:Y:S02]  /*7b70*/  LOP3.LUT R174, R2, 0x80, RZ, 0xfc, !PT ;  /* 0x0000008002ae7812 */ /* 0x000fe400078efcff */
[----:B------:R-:W-:Y:S02]  /*7b80*/  PRMT R161, RZ, 0x7610, R161 ;  /* 0x00007610ffa17816 */ /* 0x000fe400000000a1 */
[----:B------:R-:W-:Y:S02]  /*7b90*/  PRMT R140, RZ, 0x7610, R140 ;  /* 0x00007610ff8c7816 */ /* 0x000fe4000000008c */
[----:B------:R-:W-:-:S02]  /*7ba0*/  ISETP.GE.AND P4, PT, R160, UR41, PT ;  /* 0x00000029a0007c0c */ /* 0x000fc4000bf86270 */
[----:B------:R-:W-:Y:S01]  /*7bb0*/  ISETP.GE.AND P5, PT, R174, UR41, PT ;  /* 0x00000029ae007c0c */ /* 0x000fe2000bfa6270 */
[----:B------:R0:W3:Y:S01]  /*7bc0*/  @!P0 LDG.E.U16 R161, [R6.64+0x2c0] ;  /* 0x0002c02a06a18981 */ /* 0x0000e2000c1e1500 */
[----:B------:R-:W-:Y:S02]  /*7bd0*/  PRMT R163, RZ, 0x7610, R163 ;  /* 0x00007610ffa37816 */ /* 0x000fe400000000a3 */
[----:B------:R-:W-:Y:S01]  /*7be0*/  PRMT R136, RZ, 0x7610, R136 ;  /* 0x00007610ff887816 */ /* 0x000fe20000000088 */
[----:B------:R0:W3:Y:S01]  /*7bf0*/  @!P1 LDG.E.U16 R140, [R6.64+0x300] ;  /* 0x0003002a068c9981 */ /* 0x0000e2000c1e1500 */
[C---:B------:R-:W-:Y:S02]  /*7c00*/  LOP3.LUT R68, R2.reuse, 0x1e0, RZ, 0xfc, !PT ;  /* 0x000001e002447812 */ /* 0x040fe400078efcff */
[C---:B------:R-:W-:Y:S01]  /*7c10*/  LOP3.LUT R67, R2.reuse, 0x200, RZ, 0xfc, !PT ;  /* 0x0000020002437812 */ /* 0x040fe200078efcff */
        /* <DEDUP_REMOVED lines=10> */
[----:B------:R-:W-:-:S02]  /*7cc0*/  ISETP.GE.AND P3, PT, R69, UR41, PT ;  /* 0x0000002945007c0c */ /* 0x000fc4000bf66270 */
[C---:B------:R-:W-:Y:S01]  /*7cd0*/  LOP3.LUT R170, R2.reuse, 0x120, RZ, 0xfc, !PT ;  /* 0x0000012002aa7812 */ /* 0x040fe200078efcff */
[----:B------:R0:W3:Y:S01]  /*7ce0*/  @!P5 LDG.E.U16 R122, [R6.64+0x100] ;  /* 0x0001002a067ad981 */ /* 0x0000e2000c1e1500 */
[----:B------:R-:W-:Y:S02]  /*7cf0*/  LOP3.LUT R168, R2, 0x140, RZ, 0xfc, !PT ;  /* 0x0000014002a87812 */ /* 0x000fe400078efcff */
[----:B------:R-:W-:Y:S02]  /*7d00*/  PRMT R165, RZ, 0x7610, R165 ;  /* 0x00007610ffa57816 */ /* 0x000fe400000000a5 */
[----:B------:R-:W-:Y:S02]  /*7d10*/  ISETP.GE.AND P4, PT, R170, UR41, PT ;  /* 0x00000029aa007c0c */ /* 0x000fe4000bf86270 */
[----:B------:R-:W-:Y:S02]  /*7d20*/  PRMT R167, RZ, 0x7610, R167 ;  /* 0x00007610ffa77816 */ /* 0x000fe400000000a7 */
[----:B------:R-:W-:Y:S01]  /*7d30*/  ISETP.GE.AND P5, PT, R168, UR41, PT ;  /* 0x00000029a8007c0c */ /* 0x000fe2000bfa6270 */
[----:B------:R0:W3:Y:S01]  /*7d40*/  @!P0 LDG.E.U16 R165, [R6.64+0x3c0] ;  /* 0x0003c02a06a58981 */ /* 0x0000e2000c1e1500 */
[----:B------:R-:W-:-:S02]  /*7d50*/  PRMT R146, RZ, 0x7610, R146 ;  /* 0x00007610ff927816 */ /* 0x000fc40000000092 */
[----:B------:R-:W-:Y:S01]  /*7d60*/  PRMT R144, RZ, 0x7610, R144 ;  /* 0x00007610ff907816 */ /* 0x000fe20000000090 */
[----:B------:R0:W3:Y:S01]  /*7d70*/  @!P1 LDG.E.U16 R167, [R6.64+0x400] ;  /* 0x0004002a06a79981 */ /* 0x0000e2000c1e1500 */
[C---:B------:R-:W-:Y:S02]  /*7d80*/  LOP3.LUT R17, R2.reuse, 0x260, RZ, 0xfc, !PT ;  /* 0x0000026002117812 */ /* 0x040fe400078efcff */
[C---:B------:R-:W-:Y:S01]  /*7d90*/  LOP3.LUT R16, R2.reuse, 0x280, RZ, 0xfc, !PT ;  /* 0x0000028002107812 */ /* 0x040fe200078efcff */
[----:B------:R0:W3:Y:S01]  /*7da0*/  @!P2 LDG.E.U16 R146, [R6.64+0x440] ;  /* 0x0004402a0692a981 */ /* 0x0000e2000c1e1500 */
[C---:B------:R-:W-:Y:S02]  /*7db0*/  LOP3.LUT R15, R2.reuse, 0x2a0, RZ, 0xfc, !PT ;  /* 0x000002a0020f7812 */ /* 0x040fe400078efcff */
[----:B------:R-:W-:Y:S01]  /*7dc0*/  LOP3.LUT R14, R2, 0x2c0, RZ, 0xfc, !PT ;  /* 0x000002c0020e7812 */ /* 0x000fe200078efcff */
[----:B------:R0:W3:Y:S01]  /*7dd0*/  @!P3 LDG.E.U16 R144, [R6.64+0x380] ;  /* 0x0003802a0690b981 */ /* 0x0000e2000c1e1500 */
[----:B------:R-:W-:-:S02]  /*7de0*/  ISETP.GE.AND P0, PT, R17, UR41, PT ;  /* 0x0000002911007c0c */ /* 0x000fc4000bf06270 */
[----:B-1----:R-:W-:Y:S02]  /*7df0*/  PRMT R153, RZ, 0x7610, R153 ;  /* 0x00007610ff997816 */ /* 0x002fe40000000099 */
[----:B------:R-:W-:Y:S02]  /*7e00*/  ISETP.GE.AND P1, PT, R16, UR41, PT ;  /* 0x0000002910007c0c */ /* 0x000fe4000bf26270 */
[----:B------:R-:W-:Y:S02]  /*7e10*/  PRMT R138, RZ, 0x7610, R138 ;  /* 0x00007610ff8a7816 */ /* 0x000fe4000000008a */
[----:B------:R-:W-:Y:S01]  /*7e20*/  ISETP.GE.AND P2, PT, R15, UR41, PT ;  /* 0x000000290f007c0c */ /* 0x000fe2000bf46270 */
[----:B------:R0:W3:Y:S01]  /*7e30*/  @!P4 LDG.E.U16 R153, [R6.64+0x240] ;  /* 0x0002402a0699c981 */ /* 0x0000e2000c1e1500 */
[----:B------:R-:W-:Y:S02]  /*7e40*/  ISETP.GE.AND P3, PT, R14, UR41, PT ;  /* 0x000000290e007c0c */ /* 0x000fe4000bf66270 */
[----:B------:R-:W-:Y:S01]  /*7e50*/  LOP3.LUT R64, R2, 0x240, RZ, 0xfc, !PT ;  /* 0x0000024002407812 */ /* 0x000fe200078efcff */
[----:B------:R0:W3:Y:S01]  /*7e60*/  @!P5 LDG.E.U16 R138, [R6.64+0x280] ;  /* 0x0002802a068ad981 */ /* 0x0000e2000c1e1500 */
[----:B------:R-:W-:-:S02]  /*7e70*/  PRMT R150, RZ, 0x7610, R150 ;  /* 0x00007610ff967816 */ /* 0x000fc40000000096 */
[----:B------:R-:W-:Y:S02]  /*7e80*/  PRMT R162, RZ, 0x7610, R162 ;  /* 0x00007610ffa27816 */ /* 0x000fe400000000a2 */
[----:B------:R-:W-:Y:S02]  /*7e90*/  ISETP.GE.AND P4, PT, R64, UR41, PT ;  /* 0x0000002940007c0c */ /* 0x000fe4000bf86270 */
        /* <DEDUP_REMOVED lines=8> */
[----:B------:R-:W-:Y:S02]  /*7f20*/  LOP3.LUT R9, R2, 0x360, RZ, 0xfc, !PT ;  /* 0x0000036002097812 */ /* 0x000fe400078efcff */
[----:B------:R-:W-:Y:S01]  /*7f30*/  ISETP.GE.AND P0, PT, R12, UR41, PT ;  /* 0x000000290c007c0c */ /* 0x000fe2000bf06270 */
[----:B------:R0:W3:Y:S01]  /*7f40*/  @!P3 LDG.E.U16 R173, [R6.64+0x580] ;  /* 0x0005802a06adb981 */ /* 0x0000e2000c1e1500 */
[----:B------:R-:W-:Y:S02]  /*7f50*/  ISETP.GE.AND P1, PT, R11, UR41, PT ;  /* 0x000000290b007c0c */ /* 0x000fe4000bf26270 */
[----:B------:R-:W-:Y:S02]  /*7f60*/  PRMT R169, RZ, 0x7610, R169 ;  /* 0x00007610ffa97816 */ /* 0x000fe400000000a9 */
[----:B------:R-:W-:-:S02]  /*7f70*/  ISETP.GE.AND P2, PT, R10, UR41, PT ;  /* 0x000000290a007c0c */ /* 0x000fc4000bf46270 */
[----:B------:R-:W-:Y:S02]  /*7f80*/  ISETP.GE.AND P3, PT, R9, UR41, PT ;  /* 0x0000002909007c0c */ /* 0x000fe4000bf66270 */
[----:B------:R-:W-:Y:S01]  /*7f90*/  SHF.L.U32 R8, R118, 0x5, RZ ;  /* 0x0000000576087819 */ /* 0x000fe200000006ff */
[----:B------:R0:W3:Y:S01]  /*7fa0*/  @!P4 LDG.E.U16 R169, [R6.64+0x480] ;  /* 0x0004802a06a9c981 */ /* 0x0000e2000c1e1500 */
[----:B------:R-:W-:Y:S02]  /*7fb0*/  LOP3.LUT R13, R2, 0x2e0, RZ, 0xfc, !PT ;  /* 0x000002e0020d7812 */ /* 0x000fe400078efcff */
[----:B------:R-:W-:Y:S02]  /*7fc0*/  PRMT R143, RZ, 0x7610, R143 ;  /* 0x00007610ff8f7816 */ /* 0x000fe4000000008f */
[----:B------:R-:W-:Y:S02]  /*7fd0*/  LOP3.LUT R8, R8, 0xffffffe0, R251, 0xe2, !PT ;  /* 0xffffffe008087812 */ /* 0x000fe400078ee2fb */
[----:B------:R-:W-:-:S02]  /*7fe0*/  PRMT R139, RZ, 0x7610, R139 ;  /* 0x00007610ff8b7816 */ /* 0x000fc4000000008b */
[----:B------:R-:W-:Y:S01]  /*7ff0*/  ISETP.GE.AND P4, PT, R13, UR41, PT ;  /* 0x000000290d007c0c */ /* 0x000fe2000bf86270 */
[----:B------:R0:W3:Y:S01]  /*8000*/  @!P0 LDG.E.U16 R143, [R6.64+0x600] ;  /* 0x0006002a068f8981 */ /* 0x0000e2000c1e1500 */
[----:B------:R-:W-:Y:S02]  /*8010*/  PRMT R135, RZ, 0x7610, R135 ;  /* 0x00007610ff877816 */ /* 0x000fe40000000087 */
[----:B------:R-:W-:Y:S01]  /*8020*/  PRMT R137, RZ, 0x7610, R137 ;  /* 0x00007610ff897816 */ /* 0x000fe20000000089 */
[----:B------:R0:W3:Y:S01]  /*8030*/  @!P1 LDG.E.U16 R139, [R6.64+0x640] ;  /* 0x0006402a068b9981 */ /* 0x0000e2000c1e1500 */
[C---:B------:R-:W-:Y:S02]  /*8040*/  LOP3.LUT R164, R2.reuse, 0x380, RZ, 0xfc, !PT ;  /* 0x0000038002a47812 */ /* 0x040fe400078efcff */
[----:B------:R-:W-:Y:S01]  /*8050*/  LOP3.LUT R0, R2, 0x3a0, RZ, 0xfc, !PT ;  /* 0x000003a002007812 */ /* 0x000fe200078efcff */
[----:B------:R0:W3:Y:S01]  /*8060*/  @!P2 LDG.E.U16 R135, [R6.64+0x680] ;  /* 0x0006802a0687a981 */ /* 0x0000e2000c1e1500 */
[----:B------:R-:W-:-:S02]  /*8070*/  LOP3.LUT R152, R8, 0x3e0, RZ, 0xfc, !PT ;  /* 0x000003e008987812 */ /* 0x000fc400078efcff */
[----:B------:R-:W-:Y:S01]  /*8080*/  LOP3.LUT R8, R2, 0x3c0, RZ, 0xfc, !PT ;  /* 0x000003c002087812 */ /* 0x000fe200078efcff */
[----:B------:R0:W3:Y:S01]  /*8090*/  @!P3 LDG.E.U16 R137, [R6.64+0x6c0] ;  /* 0x0006c02a0689b981 */ /* 0x0000e2000c1e1500 */
[----:B------:R-:W-:Y:S02]  /*80a0*/  ISETP.GE.AND P0, PT, R164, UR41, PT ;  /* 0x00000029a4007c0c */ /* 0x000fe4000bf06270 */
[----:B------:R-:W-:Y:S02]  /*80b0*/  ISETP.GE.AND P1, PT, R0, UR41, PT ;  /* 0x0000002900007c0c */ /* 0x000fe4000bf26270 */
[----:B------:R-:W-:Y:S02]  /*80c0*/  PRMT R175, RZ, 0x7610, R175 ;  /* 0x00007610ffaf7816 */ /* 0x000fe400000000af */
[----:B------:R-:W-:Y:S02]  /*80d0*/  ISETP.GE.AND P2, PT, R8, UR41, PT ;  /* 0x0000002908007c0c */ /* 0x000fe4000bf46270 */
[----:B------:R-:W-:-:S02]  /*80e0*/  ISETP.GE.AND P3, PT, R152, UR41, PT ;  /* 0x0000002998007c0c */ /* 0x000fc4000bf66270 */
[----:B------:R-:W-:Y:S01]  /*80f0*/  PRMT R126, RZ, 0x7610, R126 ;  /* 0x00007610ff7e7816 */ /* 0x000fe2000000007e */
[----:B------:R0:W3:Y:S01]  /*8100*/  @!P4 LDG.E.U16 R175, [R6.64+0x5c0] ;  /* 0x0005c02a06afc981 */ /* 0x0000e2000c1e1500 */
[----:B------:R-:W-:Y:S02]  /*8110*/  PRMT R129, RZ, 0x7610, R129 ;  /* 0x00007610ff817816 */ /* 0x000fe40000000081 */
[----:B------:R-:W-:Y:S02]  /*8120*/  PRMT R125, RZ, 0x7610, R125 ;  /* 0x00007610ff7d7816 */ /* 0x000fe4000000007d */
[----:B------:R-:W-:Y:S01]  /*8130*/  PRMT R127, RZ, 0x7610, R127 ;  /* 0x00007610ff7f7816 */ /* 0x000fe2000000007f */
[----:B------:R0:W3:Y:S04]  /*8140*/  @!P0 LDG.E.U16 R126, [R6.64+0x700] ;  /* 0x0007002a067e8981 */ /* 0x0000e8000c1e1500 */
[----:B------:R0:W3:Y:S04]  /*8150*/  @!P1 LDG.E.U16 R129, [R6.64+0x740] ;  /* 0x0007402a06819981 */ /* 0x0000e8000c1e1500 */
[----:B------:R0:W3:Y:S04]  /*8160*/  @!P2 LDG.E.U16 R125, [R6.64+0x780] ;  /* 0x0007802a067da981 */ /* 0x0000e8000c1e1500 */
[----:B------:R0:W3:Y:S01]  /*8170*/  @!P3 LDG.E.U16 R127, [R6.64+0x7c0] ;  /* 0x0007c02a067fb981 */ /* 0x0000e2000c1e1500 */
[----:B------:R-:W-:-:S04]  /*8180*/  UIMAD UR32, UR40, UR32, URZ ;  /* 0x00000020282072a4 */ /* 0x000fc8000f8e023f */
[----:B------:R-:W-:Y:S01]  /*8190*/  UIMAD UR32, UR7, UR33, UR32 ;  /* 0x00000021072072a4 */ /* 0x000fe2000f8e0220 */
[----:B0-----:R-:W-:Y:S02]  /*81a0*/  MOV R7, UR7 ;  /* 0x0000000700077c02 */ /* 0x001fe40008000f00 */
[----:B------:R-:W-:Y:S02]  /*81b0*/  ISETP.GE.AND P3, PT, R2, UR41, PT ;  /* 0x0000002902007c0c */ /* 0x000fe4000bf66270 */
[----:B------:R-:W-:Y:S01]  /*81c0*/  ISETP.GE.AND P1, PT, R160, UR41, PT ;  /* 0x00000029a0007c0c */ /* 0x000fe2000bf26270 */
[----:B----4-:R-:W0:Y:S02]  /*81d0*/  R2UR UR35, R5 ;  /* 0x00000000052373c2 */ /* 0x010e2400000e0000 */
[----:B0-----:R-:W-:-:S04]  /*81e0*/  FMUL.FTZ R119, R88, UR35 ;  /* 0x0000002358777c20 */ /* 0x001fc80008410000 */
[----:B------:R-:W-:Y:S02]  /*81f0*/  FMUL.RZ R142, R119, 0.15915493667125701904 ;  /* 0x3e22f983778e7820 */ /* 0x000fe4000040c000 */
[----:B------:R-:W-:-:S04]  /*8200*/  FMUL.FTZ R119, R87, UR35 ;  /* 0x0000002357777c20 */ /* 0x000fc80008410000 */
[----:B------:R-:W-:Y:S02]  /*8210*/  FMUL.RZ R148, R119, 0.15915493667125701904 ;  /* 0x3e22f98377947820 */ /* 0x000fe4000040c000 */
[----:B------:R-:W-:-:S04]  /*8220*/  FMUL.FTZ R119, R86, UR35 ;  /* 0x0000002356777c20 */ /* 0x000fc80008410000 */
[----:B------:R-:W-:Y:S02]  /*8230*/  FMUL.RZ R6, R119, 0.15915493667125701904 ;  /* 0x3e22f98377067820 */ /* 0x000fe4000040c000 */
[----:B------:R-:W-:Y:S02]  /*8240*/  FMUL.FTZ R5, R85, UR35 ;  /* 0x0000002355057c20 */ /* 0x000fe40008410000 */
[----:B------:R-:W-:Y:S02]  /*8250*/  MUFU.SIN R119, R6 ;  /* 0x0000000600777308 */ /* 0x000fe40000000400 */
[----:B------:R-:W-:-:S06]  /*8260*/  FMUL.RZ R154, R5, 0.15915493667125701904 ;  /* 0x3e22f983059a7820 */ /* 0x000fcc000040c000 */
[----:B------:R0:W-:Y:S01]  /*8270*/  MUFU.COS R134, R6 ;  /* 0x0000000600867308 */ /* 0x0001e20000000000 */
[----:B------:R-:W-:Y:S01]  /*8280*/  FMUL.FTZ R5, R84, UR35 ;  /* 0x0000002354057c20 */ /* 0x000fe20008410000 */
[----:B-----5:R1:W-:Y:S01]  /*8290*/  STS.U16 [R115], R66 ;  /* 0x0000004273007388 */ /* 0x0203e20000000400 */
[----:B0-----:R-:W-:-:S03]  /*82a0*/  IMAD.WIDE.U32 R6, R7, c[0x0][0x1c0], R2 ;  /* 0x0000700007067a25 */ /* 0x001fc600078e0002 */
[----:B--2---:R-:W-:Y:S02]  /*82b0*/  STS.U16 [R114+0x40], R71 ;  /* 0x0000404772007388 */ /* 0x004fe40000000400 */
[----:B------:R-:W-:Y:S02]  /*82c0*/  IADD3 R3, R7, UR32, RZ ;  /* 0x0000002007037c10 */ /* 0x000fe4000fffe0ff */
[C---:B------:R-:W-:Y:S01]  /*82d0*/  LEA R2, P2, R6.reuse, UR24, 0x1 ;  /* 0x0000001806027c11 */ /* 0x040fe2000f8408ff */
[----:B------:R-:W-:Y:S01]  /*82e0*/  FMUL.RZ R155, R5, 0.15915493667125701904 ;  /* 0x3e22f983059b7820 */ /* 0x000fe2000040c000 */
[----:B------:R0:W-:Y:S01]  /*82f0*/  STS.U16 [R113+0x80], R70 ;  /* 0x0000804671007388 */ /* 0x0001e20000000400 */
[----:B------:R-:W-:Y:S01]  /*8300*/  FMUL.FTZ R5, R83, UR35 ;  /* 0x0000002353057c20 */ /* 0x000fe20008410000 */
[----:B------:R-:W-:Y:S02]  /*8310*/  LEA.HI.X R3, R6, UR25, R3, 0x1, P2 ;  /* 0x0000001906037c11 */ /* 0x000fe400090f0c03 */
[----:B------:R-:W-:-:S02]  /*8320*/  IADD3 R6, R117, 0x200, RZ ;  /* 0x0000020075067810 */ /* 0x000fc40007ffe0ff */
[----:B-1----:R-:W-:Y:S01]  /*8330*/  IADD3 R66, R117, 0x220, RZ ;  /* 0x0000022075427810 */ /* 0x002fe20007ffe0ff */
[----:B------:R-:W-:Y:S01]  /*8340*/  FMUL.RZ R156, R5, 0.15915493667125701904 ;  /* 0x3e22f983059c7820 */ /* 0x000fe2000040c000 */
[----:B0-----:R-:W-:Y:S01]  /*8350*/  IADD3 R70, R117, 0x240, RZ ;  /* 0x0000024075467810 */ /* 0x001fe20007ffe0ff */
[----:B------:R-:W-:Y:S01]  /*8360*/  FMUL.FTZ R5, R82, UR35 ;  /* 0x0000002352057c20 */ /* 0x000fe20008410000 */
[-C--:B------:R-:W-:Y:S02]  /*8370*/  LEA.HI.SX32 R6, R6, R117.reuse, 0x1b ;  /* 0x0000007506067211 */ /* 0x080fe400078fdaff */
[-C--:B------:R-:W-:Y:S01]  /*8380*/  LEA.HI.SX32 R66, R66, R117.reuse, 0x1b ;  /* 0x0000007542427211 */ /* 0x080fe200078fdaff */
[----:B---3--:R-:W-:Y:S04]  /*8390*/  STS.U16 [R112+0xc0], R147 ;  /* 0x0000c09370007388 */ /* 0x008fe80000000400 */
[----:B------:R-:W-:Y:S01]  /*83a0*/  STS.U16 [R111+0x100], R122 ;  /* 0x0001007a6f007388 */ /* 0x000fe20000000400 */
[----:B------:R-:W-:-:S03]  /*83b0*/  LEA.HI.SX32 R70, R70, R117, 0x1b ;  /* 0x0000007546467211 */ /* 0x000fc600078fdaff */
[----:B------:R-:W-:Y:S04]  /*83c0*/  STS.U16 [R110+0x140], R149 ;  /* 0x000140956e007388 */ /* 0x000fe80000000400 */
[----:B------:R-:W-:Y:S04]  /*83d0*/  STS.U16 [R109+0x180], R128 ;  /* 0x000180806d007388 */ /* 0x000fe80000000400 */
[----:B------:R-:W-:Y:S01]  /*83e0*/  STS.U16 [R108+0x1c0], R151 ;  /* 0x0001c0976c007388 */ /* 0x000fe20000000400 */
[----:B------:R-:W-:-:S03]  /*83f0*/  FMUL.RZ R7, R5, 0.15915493667125701904 ;  /* 0x3e22f98305077820 */ /* 0x000fc6000040c000 */
[----:B------:R-:W-:Y:S01]  /*8400*/  STS.U16 [R107+0x200], R136 ;  /* 0x000200886b007388 */ /* 0x000fe20000000400 */
[----:B------:R-:W-:Y:S01]  /*8410*/  SHF.L.U32 R230, R6, 0x1, RZ ;  /* 0x0000000106e67819 */ /* 0x000fe200000006ff */
[----:B------:R-:W-:Y:S01]  /*8420*/  FMUL.FTZ R5, R81, UR35 ;  /* 0x0000002351057c20 */ /* 0x000fe20008410000 */
[----:B------:R-:W-:Y:S01]  /*8430*/  SHF.L.U32 R185, R66, 0x1, RZ ;  /* 0x0000000142b97819 */ /* 0x000fe200000006ff */
[----:B------:R-:W-:Y:S01]  /*8440*/  MUFU.SIN R130, R148 ;  /* 0x0000009400827308 */ /* 0x000fe20000000400 */
[----:B------:R-:W-:Y:S02]  /*8450*/  SHF.L.U32 R66, R70, 0x1, RZ ;  /* 0x0000000146427819 */ /* 0x000fe400000006ff */
[----:B------:R-:W-:Y:S02]  /*8460*/  PRMT R189, RZ, 0x7610, R189 ;  /* 0x00007610ffbd7816 */ /* 0x000fe400000000bd */
[----:B------:R-:W-:Y:S01]  /*8470*/  PRMT R232, RZ, 0x7610, R232 ;  /* 0x00007610ffe87816 */ /* 0x000fe200000000e8 */
[----:B------:R-:W0:Y:S01]  /*8480*/  R2UR UR34, R4 ;  /* 0x00000000042273c2 */ /* 0x000e2200000e0000 */
[C---:B------:R-:W-:Y:S01]  /*8490*/  IADD3 R6, R117.reuse, 0x260, RZ ;  /* 0x0000026075067810 */ /* 0x040fe20007ffe0ff */
[----:B------:R-:W-:Y:S08]  /*84a0*/  MUFU.COS R133, R148 ;  /* 0x0000009400857308 */ /* 0x000ff00000000000 */
[----:B------:R-:W-:Y:S01]  /*84b0*/  MUFU.SIN R145, R155 ;  /* 0x0000009b00917308 */ /* 0x000fe20000000400 */
[----:B------:R-:W-:Y:S01]  /*84c0*/  STS.U16 [R106+0x240], R153 ;  /* 0x000240996a007388 */ /* 0x000fe20000000400 */
[----:B------:R-:W-:-:S03]  /*84d0*/  IADD3 R70, R117, 0x280, RZ ;  /* 0x0000028075467810 */ /* 0x000fc60007ffe0ff */
[----:B------:R-:W-:Y:S04]  /*84e0*/  STS.U16 [R105+0x280], R138 ;  /* 0x0002808a69007388 */ /* 0x000fe80000000400 */
[----:B------:R1:W-:Y:S04]  /*84f0*/  STS.U16 [R104+0x2c0], R161 ;  /* 0x0002c0a168007388 */ /* 0x0003e80000000400 */
[----:B------:R-:W-:Y:S01]  /*8500*/  STS.U16 [R103+0x300], R140 ;  /* 0x0003008c67007388 */ /* 0x000fe20000000400 */
[----:B------:R-:W-:-:S03]  /*8510*/  FMUL.RZ R71, R5, 0.15915493667125701904 ;  /* 0x3e22f98305477820 */ /* 0x000fc6000040c000 */
[----:B------:R2:W-:Y:S01]  /*8520*/  STS.U16 [R102+0x340], R163 ;  /* 0x000340a366007388 */ /* 0x0005e20000000400 */
[-C--:B------:R-:W-:Y:S02]  /*8530*/  LEA.HI.SX32 R6, R6, R117.reuse, 0x1b ;  /* 0x0000007506067211 */ /* 0x080fe400078fdaff */
[C---:B-1----:R-:W-:Y:S01]  /*8540*/  IADD3 R104, R117.reuse, 0x2c0, RZ ;  /* 0x000002c075687810 */ /* 0x042fe20007ffe0ff */
[----:B------:R-:W-:Y:S01]  /*8550*/  MUFU.SIN R159, R156 ;  /* 0x0000009c009f7308 */ /* 0x000fe20000000400 */
[----:B------:R-:W-:Y:S01]  /*8560*/  LEA.HI.SX32 R70, R70, R117, 0x1b ;  /* 0x0000007546467211 */ /* 0x000fe200078fdaff */
[----:B------:R-:W3:Y:S01]  /*8570*/  LDL R128, [R1+0xc] ;  /* 0x00000c0001807983 */ /* 0x000ee20000100800 */
[----:B--2---:R-:W-:-:S03]  /*8580*/  IADD3 R102, R117, 0x2a0, RZ ;  /* 0x000002a075667810 */ /* 0x004fc60007ffe0ff */
[----:B------:R-:W-:Y:S02]  /*8590*/  STS.U16 [R101+0x380], R144 ;  /* 0x0003809065007388 */ /* 0x000fe40000000400 */
[----:B------:R-:W-:Y:S01]  /*85a0*/  MUFU.COS R148, R155 ;  /* 0x0000009b00947308 */ /* 0x000fe20000000000 */
[-C--:B------:R-:W-:Y:S02]  /*85b0*/  LEA.HI.SX32 R104, R104, R117.reuse, 0x1b ;  /* 0x0000007568687211 */ /* 0x080fe400078fdaff */
[----:B------:R-:W-:Y:S01]  /*85c0*/  LEA.HI.SX32 R102, R102, R117, 0x1b ;  /* 0x0000007566667211 */ /* 0x000fe200078fdaff */
[----:B------:R1:W-:Y:S01]  /*85d0*/  STS.U16 [R100+0x3c0], R165 ;  /* 0x0003c0a564007388 */ /* 0x0003e20000000400 */
[----:B------:R-:W-:-:S03]  /*85e0*/  SHF.L.U32 R235, R6, 0x1, RZ ;  /* 0x0000000106eb7819 */ /* 0x000fc600000006ff */
[----:B------:R-:W-:Y:S01]  /*85f0*/  MUFU.COS R160, R156 ;  /* 0x0000009c00a07308 */ /* 0x000fe20000000000 */
[C---:B------:R-:W-:Y:S01]  /*8600*/  IADD3 R6, R117.reuse, 0x300, RZ ;  /* 0x0000030075067810 */ /* 0x040fe20007ffe0ff */
[----:B------:R-:W2:Y:S01]  /*8610*/  LDL R149, [R1+0x8] ;  /* 0x0000080001957983 */ /* 0x000ea20000100800 */
[----:B------:R-:W-:Y:S02]  /*8620*/  SHF.L.U32 R208, R104, 0x1, RZ ;  /* 0x0000000168d07819 */ /* 0x000fe400000006ff */
[C---:B-1----:R-:W-:Y:S01]  /*8630*/  IADD3 R100, R117.reuse, 0x320, RZ ;  /* 0x0000032075647810 */ /* 0x042fe20007ffe0ff */
[----:B------:R-:W4:Y:S02]  /*8640*/  LDL R138, [R1] ;  /* 0x00000000018a7983 */ /* 0x000f240000100800 */
[----:B------:R-:W-:Y:S01]  /*8650*/  MUFU.SIN R155, R71 ;  /* 0x00000047009b7308 */ /* 0x000fe20000000400 */
[C---:B------:R-:W-:Y:S02]  /*8660*/  IADD3 R104, R117.reuse, 0x360, RZ ;  /* 0x0000036075687810 */ /* 0x040fe40007ffe0ff */
[----:B------:R-:W-:-:S05]  /*8670*/  IADD3 R106, R117, 0x2e0, RZ ;  /* 0x000002e0756a7810 */ /* 0x000fca0007ffe0ff */
[----:B------:R1:W-:Y:S01]  /*8680*/  MUFU.COS R156, R71 ;  /* 0x00000047009c7308 */ /* 0x0003e20000000000 */
[-C--:B------:R-:W-:Y:S02]  /*8690*/  LEA.HI.SX32 R6, R6, R117.reuse, 0x1b ;  /* 0x0000007506067211 */ /* 0x080fe400078fdaff */
[-C--:B------:R-:W-:Y:S02]  /*86a0*/  LEA.HI.SX32 R100, R100, R117.reuse, 0x1b ;  /* 0x0000007564647211 */ /* 0x080fe400078fdaff */
[----:B-1----:R-:W-:Y:S02]  /*86b0*/  SHF.L.U32 R71, R70, 0x1, RZ ;  /* 0x0000000146477819 */ /* 0x002fe400000006ff */
[----:B------:R-:W-:Y:S02]  /*86c0*/  SHF.L.U32 R70, R102, 0x1, RZ ;  /* 0x0000000166467819 */ /* 0x000fe400000006ff */
[----:B------:R-:W-:Y:S02]  /*86d0*/  IADD3 R102, R117, 0x340, RZ ;  /* 0x0000034075667810 */ /* 0x000fe40007ffe0ff */
[----:B------:R-:W-:-:S02]  /*86e0*/  LEA.HI.SX32 R104, R104, R117, 0x1b ;  /* 0x0000007568687211 */ /* 0x000fc400078fdaff */
[-C--:B------:R-:W-:Y:S02]  /*86f0*/  LEA.HI.SX32 R102, R102, R117.reuse, 0x1b ;  /* 0x0000007566667211 */ /* 0x080fe400078fdaff */
[----:B------:R-:W-:Y:S02]  /*8700*/  LEA.HI.SX32 R106, R106, R117, 0x1b ;  /* 0x000000756a6a7211 */ /* 0x000fe400078fdaff */
[----:B------:R-:W-:Y:S01]  /*8710*/  SHF.L.U32 R204, R6, 0x1, RZ ;  /* 0x0000000106cc7819 */ /* 0x000fe200000006ff */
[----:B------:R-:W-:Y:S01]  /*8720*/  STS.U16 [R230+0x400], R167 ;  /* 0x000400a7e6007388 */ /* 0x000fe20000000400 */
[----:B------:R-:W-:Y:S02]  /*8730*/  SHF.L.U32 R202, R100, 0x1, RZ ;  /* 0x0000000164ca7819 */ /* 0x000fe400000006ff */
[----:B------:R-:W-:Y:S01]  /*8740*/  IADD3 R6, R117, 0x380, RZ ;  /* 0x0000038075067810 */ /* 0x000fe20007ffe0ff */
[----:B------:R-:W-:Y:S01]  /*8750*/  STS.U16 [R185+0x440], R146 ;  /* 0x00044092b9007388 */ /* 0x000fe20000000400 */
[----:B------:R-:W-:-:S02]  /*8760*/  SHF.L.U32 R194, R102, 0x1, RZ ;  /* 0x0000000166c27819 */ /* 0x000fc400000006ff */
[C---:B------:R-:W-:Y:S01]  /*8770*/  IADD3 R100, R117.reuse, 0x3a0, RZ ;  /* 0x000003a075647810 */ /* 0x040fe20007ffe0ff */
[----:B------:R-:W-:Y:S01]  /*8780*/  STS.U16 [R66+0x480], R169 ;  /* 0x000480a942007388 */ /* 0x000fe20000000400 */
[----:B------:R-:W-:Y:S02]  /*8790*/  SHF.L.U32 R184, R104, 0x1, RZ ;  /* 0x0000000168b87819 */ /* 0x000fe400000006ff */
[C---:B------:R-:W-:Y:S01]  /*87a0*/  IADD3 R102, R117.reuse, 0x3c0, RZ ;  /* 0x000003c075667810 */ /* 0x040fe20007ffe0ff */
[----:B------:R-:W-:Y:S01]  /*87b0*/  STS.U16 [R235+0x4c0], R150 ;  /* 0x0004c096eb007388 */ /* 0x000fe20000000400 */
[----:B------:R-:W-:Y:S02]  /*87c0*/  SHF.L.U32 R206, R106, 0x1, RZ ;  /* 0x000000016ace7819 */ /* 0x000fe400000006ff */
[----:B------:R-:W-:Y:S01]  /*87d0*/  IADD3 R104, R117, 0x3e0, RZ ;  /* 0x000003e075687810 */ /* 0x000fe20007ffe0ff */
[----:B------:R1:W-:Y:S01]  /*87e0*/  STS.U16 [R71+0x500], R162 ;  /* 0x000500a247007388 */ /* 0x0003e20000000400 */
[----:B------:R-:W-:-:S02]  /*87f0*/  LEA.HI.SX32 R6, R6, R117, 0x1b ;  /* 0x0000007506067211 */ /* 0x000fc400078fdaff */
[----:B------:R-:W-:Y:S01]  /*8800*/  ISETP.GE.AND P2, PT, R174, UR41, PT ;  /* 0x00000029ae007c0c */ /* 0x000fe2000bf46270 */
[----:B------:R-:W-:Y:S01]  /*8810*/  STS.U16 [R70+0x540], R171 ;  /* 0x000540ab46007388 */ /* 0x000fe20000000400 */
[-C--:B------:R-:W-:Y:S02]  /*8820*/  LEA.HI.SX32 R100, R100, R117.reuse, 0x1b ;  /* 0x0000007564647211 */ /* 0x080fe400078fdaff */
[-C--:B------:R-:W-:Y:S01]  /*8830*/  LEA.HI.SX32 R102, R102, R117.reuse, 0x1b ;  /* 0x0000007566667211 */ /* 0x080fe200078fdaff */
[----:B------:R-:W-:Y:S01]  /*8840*/  STS.U16 [R208+0x580], R173 ;  /* 0x000580add0007388 */ /* 0x000fe20000000400 */
[----:B------:R-:W-:Y:S02]  /*8850*/  LEA.HI.SX32 R104, R104, R117, 0x1b ;  /* 0x0000007568687211 */ /* 0x000fe400078fdaff */
[----:B------:R-:W-:Y:S01]  /*8860*/  SHF.L.U32 R161, R6, 0x1, RZ ;  /* 0x0000000106a17819 */ /* 0x000fe200000006ff */
[----:B------:R-:W-:Y:S01]  /*8870*/  STS.U16 [R206+0x5c0], R175 ;  /* 0x0005c0afce007388 */ /* 0x000fe20000000400 */
[----:B------:R-:W-:-:S02]  /*8880*/  SHF.L.U32 R140, R100, 0x1, RZ ;  /* 0x00000001648c7819 */ /* 0x000fc400000006ff */
[----:B------:R-:W-:Y:S01]  /*8890*/  SHF.L.U32 R122, R102, 0x1, RZ ;  /* 0x00000001667a7819 */ /* 0x000fe200000006ff */
[----:B------:R-:W-:Y:S01]  /*88a0*/  STS.U16 [R204+0x600], R143 ;  /* 0x0006008fcc007388 */ /* 0x000fe20000000400 */
[----:B-1----:R-:W-:-:S03]  /*88b0*/  SHF.L.U32 R162, R104, 0x1, RZ ;  /* 0x0000000168a27819 */ /* 0x002fc600000006ff */
[----:B------:R1:W-:Y:S01]  /*88c0*/  STS.U16 [R202+0x640], R139 ;  /* 0x0006408bca007388 */ /* 0x0003e20000000400 */
[----:B------:R-:W-:-:S03]  /*88d0*/  PRMT R104, RZ, 0x7610, R104 ;  /* 0x00007610ff687816 */ /* 0x000fc60000000068 */
[----:B------:R-:W-:Y:S04]  /*88e0*/  STS.U16 [R194+0x680], R135 ;  /* 0x00068087c2007388 */ /* 0x000fe80000000400 */
[----:B------:R-:W-:Y:S04]  /*88f0*/  STS.U16 [R184+0x6c0], R137 ;  /* 0x0006c089b8007388 */ /* 0x000fe80000000400 */
[----:B------:R-:W-:Y:S04]  /*8900*/  STS.U16 [R161+0x700], R126 ;  /* 0x0007007ea1007388 */ /* 0x000fe80000000400 */
[----:B------:R-:W-:Y:S04]  /*8910*/  STS.U16 [R140+0x740], R129 ;  /* 0x000740818c007388 */ /* 0x000fe80000000400 */
[----:B------:R-:W-:Y:S04]  /*8920*/  STS.U16 [R122+0x780], R125 ;  /* 0x0007807d7a007388 */ /* 0x000fe80000000400 */
[----:B------:R-:W-:Y:S01]  /*8930*/  STS.U16 [R162+0x7c0], R127 ;  /* 0x0007c07fa2007388 */ /* 0x000fe20000000400 */
[----:B------:R-:W-:-:S06]  /*8940*/  NOP ;  /* 0x0000000000007918 */ /* 0x000fcc0000000000 */
[----:B------:R2:W5:Y:S01]  /*8950*/  @!P2 LDG.E.U16 R104, [R2.64+0x100] ;  /* 0x0001002a0268a981 */ /* 0x000562000c1e1500 */
[----:B------:R-:W-:-:S13]  /*8960*/  ISETP.GE.AND P2, PT, R170, UR41, PT ;  /* 0x00000029aa007c0c */ /* 0x000fda000bf46270 */
[----:B------:R2:W2:Y:S01]  /*8970*/  @!P2 LDG.E.U16 R189, [R2.64+0x240] ;  /* 0x0002402a02bda981 */ /* 0x0004a2000c1e1500 */
[----:B------:R-:W-:Y:S02]  /*8980*/  ISETP.GE.AND P2, PT, R69, UR41, PT ;  /* 0x0000002945007c0c */ /* 0x000fe4000bf46270 */
[----:B------:R-:W-:-:S11]  /*8990*/  PRMT R236, RZ, 0x7610, R236 ;  /* 0x00007610ffec7816 */ /* 0x000fd600000000ec */
[----:B------:R2:W2:Y:S01]  /*89a0*/  @!P2 LDG.E.U16 R232, [R2.64+0x380] ;  /* 0x0003802a02e8a981 */ /* 0x0004a2000c1e1500 */
[----:B------:R-:W-:Y:S01]  /*89b0*/  ISETP.GE.AND P2, PT, R17, UR41, PT ;  /* 0x0000002911007c0c */ /* 0x000fe2000bf46270 */
[----:B------:R-:W-:Y:S01]  /*89c0*/  FMUL.FTZ R5, R80, UR35 ;  /* 0x0000002350057c20 */ /* 0x000fe20008410000 */
[----:B------:R-:W-:Y:S02]  /*89d0*/  ISETP.GE.AND P4, PT, R157, UR41, PT ;  /* 0x000000299d007c0c */ /* 0x000fe4000bf86270 */
[----:B------:R-:W-:Y:S01]  /*89e0*/  ISETP.GE.AND P5, PT, R158, UR41, PT ;  /* 0x000000299e007c0c */ /* 0x000fe2000bfa6270 */
[----:B------:R-:W-:Y:S01]  /*89f0*/  MUFU.SIN R157, R7 ;  /* 0x00000007009d7308 */ /* 0x000fe20000000400 */
[----:B0-----:R-:W-:-:S07]  /*8a00*/  MOV R109, UR34 ;  /* 0x00000022006d7c02 */ /* 0x001fce0008000f00 */
[----:B------:R2:W2:Y:S01]  /*8a10*/  @!P2 LDG.E.U16 R236, [R2.64+0x4c0] ;  /* 0x0004c02a02eca981 */ /* 0x0004a2000c1e1500 */
[----:B------:R-:W-:Y:S01]  /*8a20*/  ISETP.GE.AND P2, PT, R12, UR41, PT ;  /* 0x000000290c007c0c */ /* 0x000fe2000bf46270 */
[----:B------:R0:W-:Y:S01]  /*8a30*/  MUFU.COS R158, R7 ;  /* 0x00000007009e7308 */ /* 0x0001e20000000000 */
[----:B------:R-:W-:Y:S01]  /*8a40*/  PRMT R203, RZ, 0x7610, R203 ;  /* 0x00007610ffcb7816 */ /* 0x000fe200000000cb */
[----:B------:R-:W-:Y:S02]  /*8a50*/  FMUL.FTZ R109, R109, 1.4426950216293334961 ;  /* 0x3fb8aa3b6d6d7820 */ /* 0x000fe40000410000 */
[----:B0-----:R-:W-:Y:S02]  /*8a60*/  FMUL.RZ R7, R5, 0.15915493667125701904 ;  /* 0x3e22f98305077820 */ /* 0x001fe4000040c000 */
[----:B------:R-:W-:Y:S02]  /*8a70*/  FMUL.FTZ R5, R79, UR35 ;  /* 0x000000234f057c20 */ /* 0x000fe40008410000 */
[----:B------:R-:W-:Y:S04]  /*8a80*/  MUFU.SIN R131, R142 ;  /* 0x0000008e00837308 */ /* 0x000fe80000000400 */
[----:B------:R2:W2:Y:S01]  /*8a90*/  @!P2 LDG.E.U16 R203, [R2.64+0x600] ;  /* 0x0006002a02cba981 */ /* 0x0004a2000c1e1500 */
[----:B------:R-:W-:-:S02]  /*8aa0*/  FMUL.RZ R101, R5, 0.15915493667125701904 ;  /* 0x3e22f98305657820 */ /* 0x000fc4000040c000 */
[----:B------:R-:W-:Y:S01]  /*8ab0*/  FMUL.FTZ R5, R78, UR35 ;  /* 0x000000234e057c20 */ /* 0x000fe20008410000 */
[----:B------:R-:W-:Y:S01]  /*8ac0*/  ISETP.GE.AND P2, PT, R0, UR41, PT ;  /* 0x0000002900007c0c */ /* 0x000fe2000bf46270 */
[----:B------:R-:W-:Y:S01]  /*8ad0*/  MUFU.COS R132, R142 ;  /* 0x0000008e00847308 */ /* 0x000fe20000000000 */
[----:B------:R-:W-:-:S07]  /*8ae0*/  FMUL.FTZ R0, R109, R78 ;  /* 0x0000004e6d007220 */ /* 0x000fce0000410000 */
[----:B------:R-:W-:Y:S08]  /*8af0*/  MUFU.SIN R141, R154 ;  /* 0x0000009a008d7308 */ /* 0x000ff00000000400 */
[----:B------:R-:W-:Y:S08]  /*8b00*/  MUFU.COS R142, R154 ;  /* 0x0000009a008e7308 */ /* 0x000ff00000000000 */
[----:B------:R-:W-:Y:S08]  /*8b10*/  MUFU.SIN R153, R7 ;  /* 0x0000000700997308 */ /* 0x000ff00000000400 */
[----:B------:R0:W-:Y:S02]  /*8b20*/  MUFU.COS R154, R7 ;  /* 0x00000007009a7308 */ /* 0x0001e40000000000 */
[----:B0-----:R-:W-:-:S06]  /*8b30*/  FMUL.RZ R7, R5, 0.15915493667125701904 ;  /* 0x3e22f98305077820 */ /* 0x001fcc000040c000 */
[----:B------:R-:W-:Y:S08]  /*8b40*/  MUFU.EX2 R111, R0 ;  /* 0x00000000006f7308 */ /* 0x000ff00000000800 */
[----:B------:R-:W0:Y:S08]  /*8b50*/  MUFU.SIN R178, R7 ;  /* 0x0000000700b27308 */ /* 0x000e300000000400 */
[----:B------:R-:W1:Y:S01]  /*8b60*/  MUFU.COS R182, R7 ;  /* 0x0000000700b67308 */ /* 0x000e620000000000 */
[----:B------:R-:W-:-:S06]  /*8b70*/  PRMT R107, RZ, 0x7610, R107 ;  /* 0x00007610ff6b7816 */ /* 0x000fcc000000006b */
[----:B------:R2:W2:Y:S01]  /*8b80*/  @!P1 LDG.E.U16 R107, [R2.64+0xc0] ;  /* 0x0000c02a026b9981 */ /* 0x0004a2000c1e1500 */
[C---:B0-----:R-:W-:Y:S01]  /*8b90*/  FMUL.FTZ R178, R111.reuse, R178 ;  /* 0x000000b26fb27220 */ /* 0x041fe20000410000 */
[----:B------:R-:W-:Y:S01]  /*8ba0*/  ISETP.GE.AND P1, PT, R172, UR41, PT ;  /* 0x00000029ac007c0c */ /* 0x000fe2000bf26270 */
[----:B-1----:R-:W-:Y:S02]  /*8bb0*/  FMUL.FTZ R182, R111, R182 ;  /* 0x000000b66fb67220 */ /* 0x002fe40000410000 */
[----:B------:R-:W2:Y:S01]  /*8bc0*/  LDL R111, [R1+0x10] ;  /* 0x00001000016f7983 */ /* 0x000ea20000100800 */
[----:B------:R-:W-:-:S09]  /*8bd0*/  PRMT R102, RZ, 0x7610, R102 ;  /* 0x00007610ff667816 */ /* 0x000fd20000000066 */
[----:B------:R0:W2:Y:S01]  /*8be0*/  @!P1 LDG.E.U16 R102, [R2.64+0x200] ;  /* 0x0002002a02669981 */ /* 0x0000a2000c1e1500 */
[----:B------:R-:W-:Y:S02]  /*8bf0*/  ISETP.GE.AND P1, PT, R123, UR41, PT ;  /* 0x000000297b007c0c */ /* 0x000fe4000bf26270 */
[----:B------:R-:W-:Y:S02]  /*8c00*/  PRMT R239, RZ, 0x7610, R239 ;  /* 0x00007610ffef7816 */ /* 0x000fe400000000ef */
[----:B------:R-:W-:-:S09]  /*8c10*/  PRMT R233, RZ, 0x7610, R233 ;  /* 0x00007610ffe97816 */ /* 0x000fd200000000e9 */
[----:B------:R0:W2:Y:S01]  /*8c20*/  @!P1 LDG.E.U16 R239, [R2.64+0x340] ;  /* 0x0003402a02ef9981 */ /* 0x0000a2000c1e1500 */
[----:B------:R-:W-:Y:S02]  /*8c30*/  ISETP.GE.AND P1, PT, R64, UR41, PT ;  /* 0x0000002940007c0c */ /* 0x000fe4000bf26270 */
[----:B------:R-:W-:-:S11]  /*8c40*/  PRMT R205, RZ, 0x7610, R205 ;  /* 0x00007610ffcd7816 */ /* 0x000fd600000000cd */
[----:B------:R0:W2:Y:S01]  /*8c50*/  @!P1 LDG.E.U16 R233, [R2.64+0x480] ;  /* 0x0004802a02e99981 */ /* 0x0000a2000c1e1500 */
[----:B------:R-:W-:-:S13]  /*8c60*/  ISETP.GE.AND P1, PT, R13, UR41, PT ;  /* 0x000000290d007c0c */ /* 0x000fda000bf26270 */
[----:B------:R0:W2:Y:S01]  /*8c70*/  @!P1 LDG.E.U16 R205, [R2.64+0x5c0] ;  /* 0x0005c02a02cd9981 */ /* 0x0000a2000c1e1500 */
[----:B------:R-:W-:-:S03]  /*8c80*/  ISETP.GE.AND P1, PT, R164, UR41, PT ;  /* 0x00000029a4007c0c */ /* 0x000fc6000bf26270 */
[----:B------:R-:W2:Y:S01]  /*8c90*/  LDL R164, [R1+0x4] ;  /* 0x0000040001a47983 */ /* 0x000ea20000100800 */
[----:B------:R-:W-:Y:S02]  /*8ca0*/  PRMT R108, RZ, 0x7610, R108 ;  /* 0x00007610ff6c7816 */ /* 0x000fe4000000006c */
[----:B------:R-:W-:-:S04]  /*8cb0*/  PRMT R105, RZ, 0x7610, R105 ;  /* 0x00007610ff697816 */ /* 0x000fc80000000069 */
[----:B------:R0:W2:Y:S01]  /*8cc0*/  @!P3 LDG.E.U16 R108, [R2.64] ;  /* 0x0000002a026cb981 */ /* 0x0000a2000c1e1500 */
[----:B------:R-:W-:Y:S02]  /*8cd0*/  ISETP.GE.AND P3, PT, R181, UR41, PT ;  /* 0x00000029b5007c0c */ /* 0x000fe4000bf66270 */
[----:B------:R-:W-:Y:S02]  /*8ce0*/  PRMT R106, RZ, 0x7610, R106 ;  /* 0x00007610ff6a7816 */ /* 0x000fe4000000006a */
[----:B------:R-:W-:Y:S01]  /*8cf0*/  PRMT R103, RZ, 0x7610, R103 ;  /* 0x00007610ff677816 */ /* 0x000fe20000000067 */
[----:B------:R-:W-:Y:S01]  /*8d00*/  FMUL.FTZ R5, R77, UR35 ;  /* 0x000000234d057c20 */ /* 0x000fe20008410000 */
[----:B------:R0:W2:Y:S01]  /*8d10*/  @!P4 LDG.E.U16 R105, [R2.64+0x40] ;  /* 0x0000402a0269c981 */ /* 0x0000a2000c1e1500 */
[----:B------:R-:W-:Y:S01]  /*8d20*/  ISETP.GE.AND P4, PT, R180, UR41, PT ;  /* 0x00000029b4007c0c */ /* 0x000fe2000bf86270 */
[----:B------:R-:W-:Y:S01]  /*8d30*/  MUFU.SIN R151, R101 ;  /* 0x0000006500977308 */ /* 0x000fe20000000400 */
[----:B------:R-:W-:Y:S01]  /*8d40*/  ISETP.GE.AND P0, PT, R152, UR41, PT ;  /* 0x0000002998007c0c */ /* 0x000fe2000bf06270 */
[----:B------:R0:W2:Y:S01]  /*8d50*/  @!P5 LDG.E.U16 R106, [R2.64+0x80] ;  /* 0x0000802a026ad981 */ /* 0x0000a2000c1e1500 */
[----:B------:R-:W-:-:S03]  /*8d60*/  ISETP.GE.AND P5, PT, R179, UR41, PT ;  /* 0x00000029b3007c0c */ /* 0x000fc6000bfa6270 */
[----:B------:R0:W2:Y:S02]  /*8d70*/  @!P3 LDG.E.U16 R103, [R2.64+0x140] ;  /* 0x0001402a0267b981 */ /* 0x0000a4000c1e1500 */
[----:B------:R1:W-:Y:S01]  /*8d80*/  MUFU.COS R152, R101 ;  /* 0x0000006500987308 */ /* 0x0003e20000000000 */
[----:B------:R-:W-:Y:S02]  /*8d90*/  ISETP.GE.AND P3, PT, R168, UR41, PT ;  /* 0x00000029a8007c0c */ /* 0x000fe4000bf66270 */
[----:B------:R-:W-:Y:S01]  /*8da0*/  PRMT R238, RZ, 0x7610, R238 ;  /* 0x00007610ffee7816 */ /* 0x000fe200000000ee */
[----:B-1----:R-:W-:Y:S01]  /*8db0*/  FMUL.RZ R101, R5, 0.15915493667125701904 ;  /* 0x3e22f98305657820 */ /* 0x002fe2000040c000 */
[----:B------:R-:W-:-:S04]  /*8dc0*/  PRMT R100, RZ, 0x7610, R100 ;  /* 0x00007610ff647816 */ /* 0x000fc80000000064 */
[----:B------:R0:W2:Y:S01]  /*8dd0*/  @!P4 LDG.E.U16 R238, [R2.64+0x180] ;  /* 0x0001802a02eec981 */ /* 0x0000a2000c1e1500 */
[----:B------:R-:W-:Y:S01]  /*8de0*/  MUFU.SIN R176, R101 ;  /* 0x0000006500b07308 */ /* 0x000fe20000000400 */
[----:B------:R-:W-:-:S03]  /*8df0*/  ISETP.GE.AND P4, PT, R166, UR41, PT ;  /* 0x00000029a6007c0c */ /* 0x000fc6000bf86270 */
[----:B------:R0:W2:Y:S04]  /*8e00*/  @!P3 LDG.E.U16 R100, [R2.64+0x280] ;  /* 0x0002802a0264b981 */ /* 0x0000a8000c1e1500 */
[----:B------:R1:W-:Y:S02]  /*8e10*/  MUFU.COS R177, R101 ;  /* 0x0000006500b17308 */ /* 0x0003e40000000000 */
[----:B-1----:R-:W-:Y:S02]  /*8e20*/  PRMT R101, RZ, 0x7610, R101 ;  /* 0x00007610ff657816 */ /* 0x002fe40000000065 */
[----:B------:R-:W-:-:S04]  /*8e30*/  ISETP.GE.AND P3, PT, R68, UR41, PT ;  /* 0x0000002944007c0c */ /* 0x000fc8000bf66270 */
[----:B------:R0:W3:Y:S01]  /*8e40*/  @!P5 LDG.E.U16 R101, [R2.64+0x1c0] ;  /* 0x0001c02a0265d981 */ /* 0x0000e2000c1e1500 */
[----:B------:R-:W-:Y:S02]  /*8e50*/  ISETP.GE.AND P5, PT, R124, UR41, PT ;  /* 0x000000297c007c0c */ /* 0x000fe4000bfa6270 */
[----:B------:R-:W-:Y:S02]  /*8e60*/  PRMT R69, RZ, 0x7610, R69 ;  /* 0x00007610ff457816 */ /* 0x000fe40000000045 */
[----:B------:R-:W-:Y:S02]  /*8e70*/  PRMT R226, RZ, 0x7610, R226 ;  /* 0x00007610ffe27816 */ /* 0x000fe400000000e2 */
[----:B------:R-:W-:Y:S01]  /*8e80*/  PRMT R241, RZ, 0x7610, R241 ;  /* 0x00007610fff17816 */ /* 0x000fe200000000f1 */
[----:B------:R-:W-:Y:S01]  /*8e90*/  FMUL.FTZ R5, R76, UR35 ;  /* 0x000000234c057c20 */ /* 0x000fe20008410000 */
[----:B------:R0:W3:Y:S01]  /*8ea0*/  @!P4 LDG.E.U16 R69, [R2.64+0x2c0] ;  /* 0x0002c02a0245c981 */ /* 0x0000e2000c1e1500 */
[----:B------:R-:W-:-:S04]  /*8eb0*/  ISETP.GE.AND P4, PT, R67, UR41, PT ;  /* 0x0000002943007c0c */ /* 0x000fc8000bf86270 */
[----:B------:R0:W4:Y:S01]  /*8ec0*/  @!P5 LDG.E.U16 R226, [R2.64+0x300] ;  /* 0x0003002a02e2d981 */ /* 0x000122000c1e1500 */
[----:B------:R-:W-:Y:S01]  /*8ed0*/  ISETP.GE.AND P5, PT, R65, UR41, PT ;  /* 0x0000002941007c0c */ /* 0x000fe2000bfa6270 */
[----:B------:R-:W-:Y:S02]  /*8ee0*/  FMUL.RZ R6, R5, 0.15915493667125701904 ;  /* 0x3e22f98305067820 */ /* 0x000fe4000040c000 */
[----:B------:R0:W4:Y:S01]  /*8ef0*/  @!P3 LDG.E.U16 R241, [R2.64+0x3c0] ;  /* 0x0003c02a02f1b981 */ /* 0x000122000c1e1500 */
[----:B------:R-:W-:Y:S01]  /*8f00*/  ISETP.GE.AND P3, PT, R16, UR41, PT ;  /* 0x0000002910007c0c */ /* 0x000fe2000bf66270 */
[----:B------:R-:W-:Y:S01]  /*8f10*/  FMUL.FTZ R5, R75, UR35 ;  /* 0x000000234b057c20 */ /* 0x000fe20008410000 */
[----:B------:R-:W-:Y:S01]  /*8f20*/  PRMT R237, RZ, 0x7610, R237 ;  /* 0x00007610ffed7816 */ /* 0x000fe200000000ed */
[C---:B------:R-:W-:Y:S01]  /*8f30*/  FMUL.FTZ R68, R109.reuse, R85 ;  /* 0x000000556d447220 */ /* 0x040fe20000410000 */
[----:B------:R-:W-:Y:S01]  /*8f40*/  PRMT R234, RZ, 0x7610, R234 ;  /* 0x00007610ffea7816 */ /* 0x000fe200000000ea */
[----:B------:R-:W-:-:S02]  /*8f50*/  FMUL.FTZ R4, R109, R88 ;  /* 0x000000586d047220 */ /* 0x000fc40000410000 */
[----:B------:R-:W-:Y:S01]  /*8f60*/  FMUL.RZ R7, R5, 0.15915493667125701904 ;  /* 0x3e22f98305077820 */ /* 0x000fe2000040c000 */
[----:B------:R1:W-:Y:S01]  /*8f70*/  MUFU.EX2 R110, R68 ;  /* 0x00000044006e7308 */ /* 0x0003e20000000800 */
[----:B------:R0:W4:Y:S01]  /*8f80*/  @!P4 LDG.E.U16 R237, [R2.64+0x400] ;  /* 0x0004002a02edc981 */ /* 0x000122000c1e1500 */
[----:B------:R-:W-:-:S03]  /*8f90*/  ISETP.GE.AND P4, PT, R15, UR41, PT ;  /* 0x000000290f007c0c */ /* 0x000fc6000bf86270 */
[----:B------:R0:W4:Y:S03]  /*8fa0*/  @!P5 LDG.E.U16 R234, [R2.64+0x440] ;  /* 0x0004402a02ead981 */ /* 0x000126000c1e1500 */
[----:B------:R0:W5:Y:S01]  /*8fb0*/  MUFU.EX2 R5, R4 ;  /* 0x0000000400057308 */ /* 0x0001620000000800 */
[----:B-1----:R-:W-:Y:S02]  /*8fc0*/  PRMT R68, RZ, 0x7610, R68 ;  /* 0x00007610ff447816 */ /* 0x002fe40000000044 */
[----:B------:R-:W-:-:S04]  /*8fd0*/  ISETP.GE.AND P5, PT, R14, UR41, PT ;  /* 0x000000290e007c0c */ /* 0x000fc8000bfa6270 */
[----:B------:R1:W4:Y:S01]  /*8fe0*/  @!P3 LDG.E.U16 R68, [R2.64+0x500] ;  /* 0x0005002a0244b981 */ /* 0x000322000c1e1500 */
[----:B0-----:R-:W-:Y:S01]  /*8ff0*/  FMUL.FTZ R4, R109, R86 ;  /* 0x000000566d047220 */ /* 0x001fe20000410000 */
[----:B------:R-:W-:Y:S01]  /*9000*/  MUFU.SIN R146, R7 ;  /* 0x0000000700927308 */ /* 0x000fe20000000400 */
[----:B------:R-:W-:-:S07]  /*9010*/  ISETP.GE.AND P3, PT, R11, UR41, PT ;  /* 0x000000290b007c0c */ /* 0x000fce000bf66270 */
[----:B------:R-:W-:Y:S01]  /*9020*/  MUFU.COS R147, R7 ;  /* 0x0000000700937308 */ /* 0x000fe20000000000 */
[----:B------:R-:W-:Y:S02]  /*9030*/  PRMT R209, RZ, 0x7610, R209 ;  /* 0x00007610ffd17816 */ /* 0x000fe400000000d1 */
[----:B------:R-:W-:Y:S02]  /*9040*/  PRMT R207, RZ, 0x7610, R207 ;  /* 0x00007610ffcf7816 */ /* 0x000fe400000000cf */
[----:B------:R-:W-:Y:S02]  /*9050*/  PRMT R195, RZ, 0x7610, R195 ;  /* 0x00007610ffc37816 */ /* 0x000fe400000000c3 */
[----:B------:R1:W4:Y:S01]  /*9060*/  @!P4 LDG.E.U16 R209, [R2.64+0x540] ;  /* 0x0005402a02d1c981 */ /* 0x000322000c1e1500 */
[----:B------:R0:W-:Y:S03]  /*9070*/  MUFU.EX2 R7, R4 ;  /* 0x0000000400077308 */ /* 0x0001e60000000800 */
[----:B------:R1:W4:Y:S01]  /*9080*/  @!P5 LDG.E.U16 R207, [R2.64+0x580] ;  /* 0x0005802a02cfd981 */ /* 0x000322000c1e1500 */
[----:B------:R-:W-:-:S03]  /*9090*/  FMUL.FTZ R17, R109, R83 ;  /* 0x000000536d117220 */ /* 0x000fc60000410000 */
[----:B------:R1:W4:Y:S01]  /*90a0*/  @!P3 LDG.E.U16 R195, [R2.64+0x640] ;  /* 0x0006402a02c3b981 */ /* 0x000322000c1e1500 */
[----:B0-----:R-:W-:-:S04]  /*90b0*/  FMUL.FTZ R4, R109, R84 ;  /* 0x000000546d047220 */ /* 0x001fc80000410000 */
[----:B------:R0:W1:Y:S01]  /*90c0*/  MUFU.EX2 R64, R4 ;  /* 0x0000000400407308 */ /* 0x0000620000000800 */
[----:B------:R-:W-:Y:S01]  /*90d0*/  ISETP.GE.AND P4, PT, R10, UR41, PT ;  /* 0x000000290a007c0c */ /* 0x000fe2000bf86270 */
[----:B0-----:R-:W-:Y:S01]  /*90e0*/  FMUL.FTZ R4, R109, R82 ;  /* 0x000000526d047220 */ /* 0x001fe20000410000 */
[----:B------:R-:W-:-:S05]  /*90f0*/  ISETP.GE.AND P5, PT, R9, UR41, PT ;  /* 0x0000002909007c0c */ /* 0x000fca000bfa6270 */
[----:B------:R0:W-:Y:S01]  /*9100*/  MUFU.EX2 R14, R4 ;  /* 0x00000004000e7308 */ /* 0x0001e20000000800 */
[----:B------:R-:W-:Y:S02]  /*9110*/  ISETP.GE.AND P3, PT, R8, UR41, PT ;  /* 0x0000002908007c0c */ /* 0x000fe4000bf66270 */
[----:B0-----:R-:W-:-:S04]  /*9120*/  SHF.L.U32 R4, R117, 0x5, RZ ;  /* 0x0000000575047819 */ /* 0x001fc800000006ff */
[----:B------:R-:W-:Y:S02]  /*9130*/  LEA.HI.SX32 R67, R4, R4, 0x1b ;  /* 0x0000000404437211 */ /* 0x000fe400078fdaff */
[----:B------:R-:W-:Y:S02]  /*9140*/  PRMT R183, RZ, 0x7610, R183 ;  /* 0x00007610ffb77816 */ /* 0x000fe400000000b7 */
[----:B------:R-:W-:Y:S02]  /*9150*/  SHF.L.U32 R67, R67, 0x1, RZ ;  /* 0x0000000143437819 */ /* 0x000fe400000006ff */
[----:B------:R-:W-:Y:S02]  /*9160*/  PRMT R163, RZ, 0x7610, R163 ;  /* 0x00007610ffa37816 */ /* 0x000fe400000000a3 */
[----:B------:R-:W-:Y:S01]  /*9170*/  PRMT R144, RZ, 0x7610, R144 ;  /* 0x00007610ff907816 */ /* 0x000fe20000000090 */
[----:B------:R0:W-:Y:S01]  /*9180*/  MUFU.EX2 R65, R17 ;  /* 0x0000001100417308 */ /* 0x0001e20000000800 */
[----:B------:R-:W-:Y:S01]  /*9190*/  PRMT R139, RZ, 0x7610, R139 ;  /* 0x00007610ff8b7816 */ /* 0x000fe2000000008b */
[----:B------:R1:W4:Y:S01]  /*91a0*/  @!P4 LDG.E.U16 R183, [R2.64+0x680] ;  /* 0x0006802a02b7c981 */ /* 0x000322000c1e1500 */
[----:B------:R-:W-:-:S02]  /*91b0*/  PRMT R143, RZ, 0x7610, R143 ;  /* 0x00007610ff8f7816 */ /* 0x000fc4000000008f */
[----:B------:R-:W-:Y:S01]  /*91c0*/  PRMT R123, RZ, 0x7610, R123 ;  /* 0x00007610ff7b7816 */ /* 0x000fe2000000007b */
[----:B------:R1:W4:Y:S04]  /*91d0*/  @!P5 LDG.E.U16 R163, [R2.64+0x6c0] ;  /* 0x0006c02a02a3d981 */ /* 0x000328000c1e1500 */
[----:B0-----:R-:W0:Y:S01]  /*91e0*/  LDS.U16 R17, [R67] ;  /* 0x0000000043117984 */ /* 0x001e220000000400 */
[----:B------:R-:W-:-:S03]  /*91f0*/  FMUL.FTZ R11, R109, R80 ;  /* 0x000000506d0b7220 */ /* 0x000fc60000410000 */
[----:B------:R-:W0:Y:S04]  /*9200*/  LDS.U16 R16, [R67+0x2] ;  /* 0x0000020043107984 */ /* 0x000e280000000400 */
[----:B------:R0:W4:Y:S04]  /*9210*/  @!P1 LDG.E.U16 R144, [R2.64+0x700] ;  /* 0x0007002a02909981 */ /* 0x000128000c1e1500 */
[----:B------:R0:W4:Y:S04]  /*9220*/  @!P2 LDG.E.U16 R139, [R2.64+0x740] ;  /* 0x0007402a028ba981 */ /* 0x000128000c1e1500 */
[----:B------:R0:W4:Y:S01]  /*9230*/  @!P3 LDG.E.U16 R143, [R2.64+0x780] ;  /* 0x0007802a028fb981 */ /* 0x000122000c1e1500 */
[----:B------:R-:W-:-:S03]  /*9240*/  FMUL.FTZ R13, R109, R81 ;  /* 0x000000516d0d7220 */ /* 0x000fc60000410000 */
[----:B------:R0:W4:Y:S01]  /*9250*/  @!P0 LDG.E.U16 R123, [R2.64+0x7c0] ;  /* 0x0007c02a027b8981 */ /* 0x000122000c1e1500 */
[----:B------:R-:W0:Y:S03]  /*9260*/  MUFU.EX2 R11, R11 ;  /* 0x0000000b000b7308 */ /* 0x000e260000000800 */
[----:B------:R-:W0:Y:S01]  /*9270*/  LDS.U16 R12, [R67+0x6] ;  /* 0x00000600430c7984 */ /* 0x000e220000000400 */
[----:B------:R-:W-:-:S04]  /*9280*/  FMUL.FTZ R4, R109, R77 ;  /* 0x0000004d6d047220 */ /* 0x000fc80000410000 */
[----:B------:R-:W-:Y:S01]  /*9290*/  MUFU.SIN R174, R6 ;  /* 0x0000000600ae7308 */ /* 0x000fe20000000400 */
[C---:B-----5:R-:W-:Y:S01]  /*92a0*/  FMUL.FTZ R132, R5.reuse, R132 ;  /* 0x0000008405847220 */ /* 0x060fe20000410000 */
[----:B------:R-:W-:Y:S06]  /*92b0*/  LDS.U16 R10, [R67+0x8] ;  /* 0x00000800430a7984 */ /* 0x000fec0000000400 */
[----:B------:R5:W-:Y:S01]  /*92c0*/  MUFU.COS R175, R6 ;  /* 0x0000000600af7308 */ /* 0x000be20000000000 */
[----:B------:R-:W-:Y:S01]  /*92d0*/  FMUL.FTZ R131, R5, R131 ;  /* 0x0000008305837220 */ /* 0x000fe20000410000 */
[----:B------:R-:W-:Y:S01]  /*92e0*/  LDS.U16 R124, [R67+0x16] ;  /* 0x00001600437c7984 */ /* 0x000fe20000000400 */
[----:B------:R-:W-:-:S02]  /*92f0*/  FMUL.FTZ R0, R89, UR35 ;  /* 0x0000002359007c20 */ /* 0x000fc40008410000 */
[C---:B-1----:R-:W-:Y:S01]  /*9300*/  FMUL.FTZ R148, R64.reuse, R148 ;  /* 0x0000009440947220 */ /* 0x042fe20000410000 */
[----:B------:R-:W-:Y:S02]  /*9310*/  LDS.U16 R136, [R67+0x18] ;  /* 0x0000180043887984 */ /* 0x000fe40000000400 */
[----:B------:R1:W-:Y:S01]  /*9320*/  MUFU.EX2 R15, R13 ;  /* 0x0000000d000f7308 */ /* 0x0003e20000000800 */
[C---:B-----5:R-:W-:Y:S01]  /*9330*/  FMUL.FTZ R6, R109.reuse, R87 ;  /* 0x000000576d067220 */ /* 0x060fe20000410000 */
[----:B------:R-:W-:Y:S01]  /*9340*/  LDS.U16 R135, [R67+0x1a] ;  /* 0x00001a0043877984 */ /* 0x000fe20000000400 */
[----:B------:R-:W-:Y:S02]  /*9350*/  FMUL.FTZ R145, R64, R145 ;  /* 0x0000009140917220 */ /* 0x000fe40000410000 */
[C---:B------:R-:W-:Y:S01]  /*9360*/  FMUL.FTZ R9, R109.reuse, R79 ;  /* 0x0000004f6d097220 */ /* 0x040fe20000410000 */
[----:B------:R-:W-:Y:S04]  /*9370*/  LDS.U16 R150, [R67+0x1e] ;  /* 0x00001e0043967984 */ /* 0x000fe80000000400 */
[----:B-1----:R-:W1:Y:S01]  /*9380*/  LDS.U16 R13, [R67+0x4] ;  /* 0x00000400430d7984 */ /* 0x002e620000000400 */
[----:B------:R-:W5:Y:S01]  /*9390*/  MUFU.EX2 R6, R6 ;  /* 0x0000000600067308 */ /* 0x000f620000000800 */
[----:B------:R-:W-:-:S02]  /*93a0*/  FMUL.FTZ R5, R109, R76 ;  /* 0x0000004c6d057220 */ /* 0x000fc40000410000 */
[C---:B0-----:R-:W-:Y:S01]  /*93b0*/  FMUL.FTZ R154, R11.reuse, R154 ;  /* 0x0000009a0b9a7220 */ /* 0x041fe20000410000 */
[----:B------:R-:W-:Y:S01]  /*93c0*/  LDS.U16 R173, [R67+0x22] ;  /* 0x0000220043ad7984 */ /* 0x000fe20000000400 */
[----:B------:R-:W-:-:S03]  /*93d0*/  FMUL.FTZ R153, R11, R153 ;  /* 0x000000990b997220 */ /* 0x000fc60000410000 */
[----:B------:R-:W0:Y:S01]  /*93e0*/  LDS.U16 R11, [R67+0xa] ;  /* 0x00000a00430b7984 */ /* 0x000e220000000400 */
[----:B------:R-:W1:Y:S01]  /*93f0*/  MUFU.EX2 R4, R4 ;  /* 0x0000000400047308 */ /* 0x000e620000000800 */
[C---:B------:R-:W-:Y:S02]  /*9400*/  FMUL.FTZ R134, R7.reuse, R134 ;  /* 0x0000008607867220 */ /* 0x040fe40000410000 */
[----:B------:R-:W-:Y:S01]  /*9410*/  FMUL.FTZ R119, R7, R119 ;  /* 0x0000007707777220 */ /* 0x000fe20000410000 */
[----:B------:R-:W-:Y:S04]  /*9420*/  LDS.U16 R172, [R67+0x20] ;  /* 0x0000200043ac7984 */ /* 0x000fe80000000400 */
[----:B------:R-:W1:Y:S01]  /*9430*/  MUFU.EX2 R5, R5 ;  /* 0x0000000500057308 */ /* 0x000e620000000800 */
[----:B------:R-:W-:Y:S01]  /*9440*/  HADD2.F32 R17, -RZ, R17.H0_H0 ;  /* 0x20000011ff117230 */ /* 0x000fe20000004100 */
[C---:B-----5:R-:W-:Y:S01]  /*9450*/  FMUL.FTZ R133, R6.reuse, R133 ;  /* 0x0000008506857220 */ /* 0x060fe20000410000 */
[----:B------:R-:W-:Y:S01]  /*9460*/  HADD2.F32 R16, -RZ, R16.H0_H0 ;  /* 0x20000010ff107230 */ /* 0x000fe20000004100 */
[----:B------:R-:W-:Y:S01]  /*9470*/  FMUL.FTZ R130, R6, R130 ;  /* 0x0000008206827220 */ /* 0x000fe20000410000 */
[----:B------:R-:W-:Y:S01]  /*9480*/  LDS.U16 R170, [R67+0x24] ;  /* 0x0000240043aa7984 */ /* 0x000fe20000000400 */
[----:B------:R-:W-:-:S02]  /*9490*/  FMUL.RZ R64, R0, 0.15915493667125701904 ;  /* 0x3e22f98300407820 */ /* 0x000fc4000040c000 */
[C---:B------:R-:W-:Y:S01]  /*94a0*/  FMUL.FTZ R156, R15.reuse, R156 ;  /* 0x0000009c0f9c7220 */ /* 0x040fe20000410000 */
[----:B------:R-:W-:Y:S01]  /*94b0*/  LDS.U16 R169, [R67+0x26] ;  /* 0x0000260043a97984 */ /* 0x000fe20000000400 */
[----:B------:R-:W-:Y:S01]  /*94c0*/  FMUL.FTZ R155, R15, R155 ;  /* 0x0000009b0f9b7220 */ /* 0x000fe20000410000 */
[----:B------:R-:W-:Y:S01]  /*94d0*/  HADD2.F32 R15, -RZ, R187.H0_H0 ;  /* 0x200000bbff0f7230 */ /* 0x000fe20000004100 */
[C---:B------:R-:W-:Y:S01]  /*94e0*/  FMUL.FTZ R6, R109.reuse, R75 ;  /* 0x0000004b6d067220 */ /* 0x040fe20000410000 */
[----:B------:R-:W-:Y:S01]  /*94f0*/  LDS.U16 R166, [R67+0x28] ;  /* 0x0000280043a67984 */ /* 0x000fe20000000400 */
[----:B------:R-:W-:Y:S02]  /*9500*/  FMUL.FTZ R0, R109, R89 ;  /* 0x000000596d007220 */ /* 0x000fe40000410000 */
[C---:B-1----:R-:W-:Y:S01]  /*9510*/  FMUL.FTZ R177, R4.reuse, R177 ;  /* 0x000000b104b17220 */ /* 0x042fe20000410000 */
[----:B------:R-:W-:Y:S01]  /*9520*/  LDS.U16 R167, [R67+0x2a] ;  /* 0x00002a0043a77984 */ /* 0x000fe20000000400 */
[----:B------:R-:W-:-:S02]  /*9530*/  FMUL.FTZ R176, R4, R176 ;  /* 0x000000b004b07220 */ /* 0x000fc40000410000 */
[----:B------:R-:W-:Y:S01]  /*9540*/  FMUL.FTZ R4, R17, R89 ;  /* 0x0000005911047220 */ /* 0x000fe20000410000 */
[----:B------:R-:W1:Y:S01]  /*9550*/  MUFU.EX2 R9, R9 ;  /* 0x0000000900097308 */ /* 0x000e620000000800 */
[C---:B------:R-:W-:Y:S01]  /*9560*/  FMUL.FTZ R160, R65.reuse, R160 ;  /* 0x000000a041a07220 */ /* 0x040fe20000410000 */
[----:B------:R-:W-:Y:S01]  /*9570*/  LDS.U16 R193, [R67+0x2e] ;  /* 0x00002e0043c17984 */ /* 0x000fe20000000400 */
[----:B------:R-:W-:Y:S02]  /*9580*/  FMUL.FTZ R159, R65, R159 ;  /* 0x0000009f419f7220 */ /* 0x000fe40000410000 */
[C---:B------:R-:W-:Y:S01]  /*9590*/  FMUL.FTZ R175, R5.reuse, R175 ;  /* 0x000000af05af7220 */ /* 0x040fe20000410000 */
[----:B------:R-:W-:Y:S01]  /*95a0*/  HADD2.F32 R171, -RZ, R97.H0_H0 ;  /* 0x20000061ffab7230 */ /* 0x000fe20000004100 */
[----:B------:R-:W-:Y:S01]  /*95b0*/  FMUL.FTZ R174, R5, R174 ;  /* 0x000000ae05ae7220 */ /* 0x000fe20000410000 */
[----:B------:R-:W-:Y:S01]  /*95c0*/  MUFU.SIN R65, R64 ;  /* 0x0000004000417308 */ /* 0x000fe20000000400 */
[----:B------:R-:W-:Y:S01]  /*95d0*/  FMUL.FTZ R180, R16, R89 ;  /* 0x0000005910b47220 */ /* 0x000fe20000410000 */
[----:B------:R-:W-:Y:S01]  /*95e0*/  LDS.U16 R192, [R67+0x2c] ;  /* 0x00002c0043c07984 */ /* 0x000fe20000000400 */
[C---:B------:R-:W-:Y:S01]  /*95f0*/  FMUL.FTZ R179, R15.reuse, R4 ;  /* 0x000000040fb37220 */ /* 0x040fe20000410000 */
[----:B------:R-:W-:Y:S01]  /*9600*/  HADD2.F32 R12, -RZ, R12.H0_H0 ;  /* 0x2000000cff0c7230 */ /* 0x000fe20000004100 */
[----:B------:R-:W-:Y:S01]  /*9610*/  FMUL.FTZ R180, R15, R180 ;  /* 0x000000b40fb47220 */ /* 0x000fe20000410000 */
[----:B------:R-:W-:Y:S01]  /*9620*/  HADD2.F32 R168, -RZ, R96.H0_H0 ;  /* 0x20000060ffa87230 */ /* 0x000fe20000004100 */
[C---:B------:R-:W-:Y:S01]  /*9630*/  FMUL.FTZ R158, R14.reuse, R158 ;  /* 0x0000009e0e9e7220 */ /* 0x040fe20000410000 */
[----:B------:R-:W5:Y:S01]  /*9640*/  MUFU.EX2 R6, R6 ;  /* 0x0000000600067308 */ /* 0x000f620000000800 */
[C---:B------:R-:W-:Y:S01]  /*9650*/  FMUL.FTZ R7, R131.reuse, R179 ;  /* 0x000000b383077220 */ /* 0x040fe20000410000 */
[----:B------:R-:W-:Y:S01]  /*9660*/  HADD2.F32 R13, -RZ, R13.H0_H0 ;  /* 0x2000000dff0d7230 */ /* 0x000fe20000004100 */
[----:B------:R-:W-:Y:S01]  /*9670*/  FMUL.FTZ R157, R14, R157 ;  /* 0x0000009d0e9d7220 */ /* 0x000fe20000410000 */
[----:B------:R-:W-:Y:S04]  /*9680*/  LDS.U16 R191, [R67+0x32] ;  /* 0x0000320043bf7984 */ /* 0x000fe80000000400 */
[----:B------:R-:W0:Y:S01]  /*9690*/  MUFU.EX2 R0, R0 ;  /* 0x0000000000007308 */ /* 0x000e220000000800 */
[----:B------:R-:W-:Y:S01]  /*96a0*/  FMUL.FTZ R4, R131, R180 ;  /* 0x000000b483047220 */ /* 0x000fe20000410000 */
[----:B------:R-:W-:Y:S01]  /*96b0*/  LDS.U16 R190, [R67+0x30] ;  /* 0x0000300043be7984 */ /* 0x000fe20000000400 */
[----:B------:R-:W-:-:S02]  /*96c0*/  FMUL.FTZ R142, R110, R142 ;  /* 0x0000008e6e8e7220 */ /* 0x000fc40000410000 */
[----:B------:R-:W-:Y:S01]  /*96d0*/  FMUL.FTZ R141, R110, R141 ;  /* 0x0000008d6e8d7220 */ /* 0x000fe20000410000 */
[----:B------:R-:W-:Y:S02]  /*96e0*/  LDS.U16 R188, [R67+0x36] ;  /* 0x0000360043bc7984 */ /* 0x000fe40000000400 */
[----:B------:R-:W0:Y:S01]  /*96f0*/  MUFU.COS R5, R64 ;  /* 0x0000004000057308 */ /* 0x000e220000000000 */
[----:B------:R-:W-:Y:S01]  /*9700*/  HADD2.F32 R14, -RZ, R186.H0_H0 ;  /* 0x200000baff0e7230 */ /* 0x000fe20000004100 */
[----:B------:R-:W-:Y:S01]  /*9710*/  FFMA.FTZ R7, R132, R180, R7 ;  /* 0x000000b484077223 */ /* 0x000fe20000010007 */
[----:B------:R-:W-:Y:S01]  /*9720*/  LDS.U16 R198, [R67+0x38] ;  /* 0x0000380043c67984 */ /* 0x000fe20000000400 */
[-C--:B------:R-:W-:Y:S02]  /*9730*/  FMUL.FTZ R125, R12, R88.reuse ;  /* 0x000000580c7d7220 */ /* 0x080fe40000410000 */
[----:B------:R-:W-:Y:S01]  /*9740*/  FMUL.FTZ R181, R13, R88 ;  /* 0x000000580db57220 */ /* 0x000fe20000410000 */
[----:B------:R-:W-:Y:S01]  /*9750*/  LDS.U16 R199, [R67+0x3a] ;  /* 0x00003a0043c77984 */ /* 0x000fe20000000400 */
[----:B------:R-:W-:-:S02]  /*9760*/  FFMA.FTZ R4, R132, R179, -R4 ;  /* 0x000000b384047223 */ /* 0x000fc40000010804 */
[C---:B------:R-:W-:Y:S01]  /*9770*/  FFMA.FTZ R8, R14.reuse, R125, R7 ;  /* 0x0000007d0e087223 */ /* 0x040fe20000010007 */
[----:B------:R-:W-:Y:S01]  /*9780*/  LDS.U16 R197, [R67+0x3c] ;  /* 0x00003c0043c57984 */ /* 0x000fe20000000400 */
[----:B------:R-:W-:-:S03]  /*9790*/  FFMA.FTZ R4, R14, R181, R4 ;  /* 0x000000b50e047223 */ /* 0x000fc60000010004 */
[----:B------:R-:W3:Y:S01]  /*97a0*/  LDS.U16 R7, [R67+0xe] ;  /* 0x00000e0043077984 */ /* 0x000ee20000000400 */
[C---:B-1----:R-:W-:Y:S02]  /*97b0*/  FMUL.FTZ R152, R9.reuse, R152 ;  /* 0x0000009809987220 */ /* 0x042fe40000410000 */
[----:B------:R-:W-:Y:S01]  /*97c0*/  FMUL.FTZ R151, R9, R151 ;  /* 0x0000009709977220 */ /* 0x000fe20000410000 */
[----:B------:R-:W-:Y:S01]  /*97d0*/  LDS.U16 R196, [R67+0x3e] ;  /* 0x00003e0043c47984 */ /* 0x000fe20000000400 */
[C---:B-----5:R-:W-:Y:S02]  /*97e0*/  FMUL.FTZ R147, R6.reuse, R147 ;  /* 0x0000009306937220 */ /* 0x060fe40000410000 */
[----:B------:R-:W-:Y:S02]  /*97f0*/  FMUL.FTZ R146, R6, R146 ;  /* 0x0000009206927220 */ /* 0x000fe40000410000 */
[C---:B0-----:R-:W-:Y:S01]  /*9800*/  FMUL.FTZ R65, R0.reuse, R65 ;  /* 0x0000004100417220 */ /* 0x041fe20000410000 */
[----:B------:R-:W0:Y:S01]  /*9810*/  LDS.U16 R6, [R67+0xc] ;  /* 0x00000c0043067984 */ /* 0x000e220000000400 */
[----:B------:R-:W-:Y:S01]  /*9820*/  FMUL.FTZ R64, R0, R5 ;  /* 0x0000000500407220 */ /* 0x000fe20000410000 */
[----:B------:R-:W-:Y:S01]  /*9830*/  HADD2.F32 R11, -RZ, R11.H0_H0 ;  /* 0x2000000bff0b7230 */ /* 0x000fe20000004100 */
[C---:B------:R-:W-:Y:S01]  /*9840*/  FMUL.FTZ R9, R130.reuse, R8 ;  /* 0x0000000882097220 */ /* 0x040fe20000410000 */
[----:B------:R-:W-:Y:S01]  /*9850*/  HADD2.F32 R10, -RZ, R10.H0_H0 ;  /* 0x2000000aff0a7230 */ /* 0x000fe20000004100 */
[----:B------:R-:W-:-:S02]  /*9860*/  FMUL.FTZ R110, R130, R4 ;  /* 0x00000004826e7220 */ /* 0x000fc40000410000 */
[-C--:B------:R-:W-:Y:S02]  /*9870*/  FMUL.FTZ R5, R65, R131.reuse ;  /* 0x0000008341057220 */ /* 0x080fe40000410000 */
[----:B------:R-:W-:Y:S02]  /*9880*/  FMUL.FTZ R0, R64, R131 ;  /* 0x0000008340007220 */ /* 0x000fe40000410000 */
[C---:B------:R-:W-:Y:S01]  /*9890*/  FFMA.FTZ R4, R133.reuse, R4, -R9 ;  /* 0x0000000485047223 */ /* 0x040fe20000010809 */
[----:B--2---:R-:W-:Y:S01]  /*98a0*/  HADD2.F32 R9, -RZ, R111.H0_H0 ;  /* 0x2000006fff097230 */ /* 0x004fe20000004100 */
[----:B------:R-:W-:Y:S02]  /*98b0*/  FFMA.FTZ R112, R133, R8, R110 ;  /* 0x0000000885707223 */ /* 0x000fe4000001006e */
[----:B------:R-:W-:Y:S02]  /*98c0*/  FMUL.FTZ R127, R11, R87 ;  /* 0x000000570b7f7220 */ /* 0x000fe40000410000 */
[----:B------:R-:W-:-:S02]  /*98d0*/  FFMA.FTZ R8, R65, R132, R0 ;  /* 0x0000008441087223 */ /* 0x000fc40000010000 */
[----:B------:R-:W-:Y:S02]  /*98e0*/  FMUL.FTZ R126, R10, R87 ;  /* 0x000000570a7e7220 */ /* 0x000fe40000410000 */
[----:B------:R-:W-:Y:S02]  /*98f0*/  FFMA.FTZ R0, R64, R132, -R5 ;  /* 0x0000008440007223 */ /* 0x000fe40000010805 */
[----:B------:R-:W1:Y:S01]  /*9900*/  LDS.U16 R5, [R67+0x10] ;  /* 0x0000100043057984 */ /* 0x000e620000000400 */
[C---:B------:R-:W-:Y:S02]  /*9910*/  FFMA.FTZ R113, R9.reuse, R127, R112 ;  /* 0x0000007f09717223 */ /* 0x040fe40000010070 */
[----:B------:R-:W-:Y:S02]  /*9920*/  FFMA.FTZ R112, R9, R126, R4 ;  /* 0x0000007e09707223 */ /* 0x000fe40000010004 */
[----:B------:R-:W2:Y:S01]  /*9930*/  LDS.U16 R4, [R67+0x12] ;  /* 0x0000120043047984 */ /* 0x000ea20000000400 */
[----:B------:R-:W-:-:S02]  /*9940*/  FMUL.FTZ R110, R130, R8 ;  /* 0x00000008826e7220 */ /* 0x000fc40000410000 */
[-C--:B------:R-:W-:Y:S02]  /*9950*/  FMUL.FTZ R111, R130, R0.reuse ;  /* 0x00000000826f7220 */ /* 0x080fe40000410000 */
[----:B------:R-:W-:Y:S02]  /*9960*/  FFMA.FTZ R110, R133, R0, -R110 ;  /* 0x00000000856e7223 */ /* 0x000fe4000001086e */
[----:B------:R-:W5:Y:S01]  /*9970*/  LDS.U16 R0, [R67+0x14] ;  /* 0x0000140043007984 */ /* 0x000f620000000400 */
[----:B---3--:R-:W-:Y:S01]  /*9980*/  HADD2.F32 R7, -RZ, R7.H0_H0 ;  /* 0x20000007ff077230 */ /* 0x008fe20000004100 */
[----:B------:R-:W-:Y:S02]  /*9990*/  FMUL.FTZ R114, R119, R112 ;  /* 0x0000007077727220 */ /* 0x000fe40000410000 */
[----:B------:R-:W-:Y:S01]  /*99a0*/  FFMA.FTZ R111, R133, R8, R111 ;  /* 0x00000008856f7223 */ /* 0x000fe2000001006f */
[----:B0-----:R-:W-:Y:S01]  /*99b0*/  HADD2.F32 R6, -RZ, R6.H0_H0 ;  /* 0x20000006ff067230 */ /* 0x001fe20000004100 */
[-C--:B------:R-:W-:Y:S01]  /*99c0*/  FMUL.FTZ R115, R119, R113.reuse ;  /* 0x0000007177737220 */ /* 0x080fe20000410000 */
[----:B------:R-:W-:Y:S01]  /*99d0*/  HADD2.F32 R8, -RZ, R128.H0_H0 ;  /* 0x20000080ff087230 */ /* 0x000fe20000004100 */
[----:B------:R-:W-:-:S02]  /*99e0*/  FFMA.FTZ R114, R134, R113, R114 ;  /* 0x0000007186727223 */ /* 0x000fc40000010072 */
[----:B------:R-:W-:Y:S02]  /*99f0*/  FMUL.FTZ R129, R7, R86 ;  /* 0x0000005607817220 */ /* 0x000fe40000410000 */
[----:B------:R-:W-:Y:S02]  /*9a00*/  FFMA.FTZ R115, R134, R112, -R115 ;  /* 0x0000007086737223 */ /* 0x000fe40000010873 */
[----:B------:R-:W-:Y:S02]  /*9a10*/  FMUL.FTZ R128, R6, R86 ;  /* 0x0000005606807220 */ /* 0x000fe40000410000 */
[C---:B------:R-:W-:Y:S02]  /*9a20*/  FFMA.FTZ R114, R8.reuse, R129, R114 ;  /* 0x0000008108727223 */ /* 0x040fe40000010072 */
[----:B------:R-:W-:Y:S01]  /*9a30*/  FMUL.FTZ R113, R119, R111 ;  /* 0x0000006f77717220 */ /* 0x000fe20000410000 */
[----:B------:R-:W-:Y:S01]  /*9a40*/  HADD2.F32 R3, -RZ, R149.H0_H0 ;  /* 0x20000095ff037230 */ /* 0x000fe20000004100 */
[----:B------:R-:W-:Y:S01]  /*9a50*/  FFMA.FTZ R115, R8, R128, R115 ;  /* 0x0000008008737223 */ /* 0x000fe20000010073 */
[----:B------:R-:W0:Y:S01]  /*9a60*/  LDS.U16 R149, [R67+0x1c] ;  /* 0x00001c0043957984 */ /* 0x000e220000000400 */
[----:B------:R-:W-:-:S02]  /*9a70*/  FMUL.FTZ R112, R141, R114 ;  /* 0x000000728d707220 */ /* 0x000fc40000410000 */
[-C--:B------:R-:W-:Y:S01]  /*9a80*/  FFMA.FTZ R113, R134, R110.reuse, -R113 ;  /* 0x0000006e86717223 */ /* 0x080fe20000010871 */
[----:B-1----:R-:W-:Y:S01]  /*9a90*/  HADD2.F32 R5, -RZ, R5.H0_H0 ;  /* 0x20000005ff057230 */ /* 0x002fe20000004100 */
[----:B------:R-:W-:Y:S02]  /*9aa0*/  FMUL.FTZ R110, R119, R110 ;  /* 0x0000006e776e7220 */ /* 0x000fe40000410000 */
[-C--:B------:R-:W-:Y:S01]  /*9ab0*/  FMUL.FTZ R137, R141, R115.reuse ;  /* 0x000000738d897220 */ /* 0x080fe20000410000 */
[----:B--2---:R-:W-:Y:S01]  /*9ac0*/  HADD2.F32 R4, -RZ, R4.H0_H0 ;  /* 0x20000004ff047230 */ /* 0x004fe20000004100 */
[----:B------:R-:W-:Y:S02]  /*9ad0*/  FFMA.FTZ R112, R142, R115, -R112 ;  /* 0x000000738e707223 */ /* 0x000fe40000010870 */
[----:B------:R-:W-:Y:S02]  /*9ae0*/  FMUL.FTZ R210, R5, R85 ;  /* 0x0000005505d27220 */ /* 0x000fe40000410000 */
[----:B------:R-:W-:-:S02]  /*9af0*/  FFMA.FTZ R110, R134, R111, R110 ;  /* 0x0000006f866e7223 */ /* 0x000fc4000001006e */
[----:B------:R-:W-:Y:S02]  /*9b00*/  FFMA.FTZ R114, R142, R114, R137 ;  /* 0x000000728e727223 */ /* 0x000fe40000010089 */
[----:B------:R-:W-:Y:S02]  /*9b10*/  FMUL.FTZ R211, R4, R85 ;  /* 0x0000005504d37220 */ /* 0x000fe40000410000 */
[----:B------:R-:W-:Y:S01]  /*9b20*/  FFMA.FTZ R112, R3, R210, R112 ;  /* 0x000000d203707223 */ /* 0x000fe20000010070 */
[----:B------:R-:W-:Y:S01]  /*9b30*/  HADD2.F32 R124, -RZ, R124.H0_H0 ;  /* 0x2000007cff7c7230 */ /* 0x000fe20000004100 */
[----:B------:R-:W-:Y:S02]  /*9b40*/  FMUL.FTZ R111, R141, R110 ;  /* 0x0000006e8d6f7220 */ /* 0x000fe40000410000 */
[----:B------:R-:W-:Y:S02]  /*9b50*/  FFMA.FTZ R114, R3, R211, R114 ;  /* 0x000000d303727223 */ /* 0x000fe40000010072 */
[----:B------:R-:W-:Y:S01]  /*9b60*/  FMUL.FTZ R137, R145, R112 ;  /* 0x0000007091897220 */ /* 0x000fe20000410000 */
[----:B-----5:R-:W-:Y:S01]  /*9b70*/  HADD2.F32 R2, -RZ, R0.H0_H0 ;  /* 0x20000000ff027230 */ /* 0x020fe20000004100 */
[-C--:B------:R-:W-:Y:S01]  /*9b80*/  FMUL.FTZ R115, R141, R113.reuse ;  /* 0x000000718d737220 */ /* 0x080fe20000410000 */
[----:B------:R-:W-:Y:S01]  /*9b90*/  HADD2.F32 R0, -RZ, R164.H0_H0 ;  /* 0x200000a4ff007230 */ /* 0x000fe20000004100 */
[----:B------:R-:W-:-:S02]  /*9ba0*/  FFMA.FTZ R111, R142, R113, -R111 ;  /* 0x000000718e6f7223 */ /* 0x000fc4000001086f */
[-C--:B------:R-:W-:Y:S02]  /*9bb0*/  FMUL.FTZ R113, R145, R114.reuse ;  /* 0x0000007291717220 */ /* 0x080fe40000410000 */
[----:B------:R-:W-:Y:S02]  /*9bc0*/  FFMA.FTZ R137, R148, R114, R137 ;  /* 0x0000007294897223 */ /* 0x000fe40000010089 */
        /* <DEDUP_REMOVED lines=8> */
[----:B----4-:R-:W-:Y:S01]  /*9c50*/  HADD2.F32 R137, -RZ, R138.H0_H0 ;  /* 0x2000008aff897230 */ /* 0x010fe20000004100 */
        /* <DEDUP_REMOVED lines=12> */
[----:B------:R-:W-:Y:S01]  /*9d20*/  FMUL.FTZ R115, R157, R114 ;  /* 0x000000729d737220 */ /* 0x000fe20000410000 */
[----:B0-----:R-:W-:-:S03]  /*9d30*/  HADD2.F32 R149, -RZ, R149.H0_H0 ;  /* 0x20000095ff957230 */ /* 0x001fc60000004100 */
[CC--:B------:R-:W-:Y:S02]  /*9d40*/  FFMA.FTZ R164, R158.reuse, R112.reuse, R115 ;  /* 0x000000709ea47223 */ /* 0x0c0fe40000010073 */
[----:B------:R-:W-:Y:S01]  /*9d50*/  FMUL.FTZ R115, R157, R112 ;  /* 0x000000709d737220 */ /* 0x000fe20000410000 */
[----:B------:R-:W-:Y:S01]  /*9d60*/  HADD2.F32 R150, -RZ, R150.H0_H0 ;  /* 0x20000096ff967230 */ /* 0x000fe20000004100 */
[----:B------:R-:W-:Y:S01]  /*9d70*/  FMUL.FTZ R113, R159, R111 ;  /* 0x0000006f9f717220 */ /* 0x000fe20000410000 */
[----:B------:R-:W-:Y:S01]  /*9d80*/  HADD2.F32 R138, -RZ, R98.H0_H0 ;  /* 0x20000062ff8a7230 */ /* 0x000fe20000004100 */
[----:B------:R-:W-:Y:S02]  /*9d90*/  FFMA.FTZ R115, R158, R114, -R115 ;  /* 0x000000729e737223 */ /* 0x000fe40000010873 */
[----:B------:R-:W-:Y:S02]  /*9da0*/  FMUL.FTZ R216, R149, R82 ;  /* 0x0000005295d87220 */ /* 0x000fe40000410000 */
[----:B------:R-:W-:-:S02]  /*9db0*/  FFMA.FTZ R113, R160, R110, -R113 ;  /* 0x0000006ea0717223 */ /* 0x000fc40000010871 */
[----:B------:R-:W-:Y:S02]  /*9dc0*/  FMUL.FTZ R217, R150, R82 ;  /* 0x0000005296d97220 */ /* 0x000fe40000410000 */
[----:B------:R-:W-:Y:S02]  /*9dd0*/  FMUL.FTZ R110, R159, R110 ;  /* 0x0000006e9f6e7220 */ /* 0x000fe40000410000 */
[C---:B------:R-:W-:Y:S01]  /*9de0*/  FFMA.FTZ R115, R138.reuse, R216, R115 ;  /* 0x000000d88a737223 */ /* 0x040fe20000010073 */
[----:B------:R-:W-:Y:S01]  /*9df0*/  HADD2.F32 R173, -RZ, R173.H0_H0 ;  /* 0x200000adffad7230 */ /* 0x000fe20000004100 */
[----:B------:R-:W-:Y:S02]  /*9e00*/  FFMA.FTZ R164, R138, R217, R164 ;  /* 0x000000d98aa47223 */ /* 0x000fe400000100a4 */
[----:B------:R-:W-:Y:S02]  /*9e10*/  FFMA.FTZ R110, R160, R111, R110 ;  /* 0x0000006fa06e7223 */ /* 0x000fe4000001006e */
[C---:B------:R-:W-:Y:S01]  /*9e20*/  FMUL.FTZ R111, R155.reuse, R115 ;  /* 0x000000739b6f7220 */ /* 0x040fe20000410000 */
[----:B------:R-:W-:Y:S01]  /*9e30*/  HADD2.F32 R172, -RZ, R172.H0_H0 ;  /* 0x200000acffac7230 */ /* 0x000fe20000004100 */
[----:B------:R-:W-:-:S02]  /*9e40*/  FMUL.FTZ R112, R155, R164 ;  /* 0x000000a49b707220 */ /* 0x000fc40000410000 */
[C---:B------:R-:W-:Y:S02]  /*9e50*/  FFMA.FTZ R164, R156.reuse, R164, R111 ;  /* 0x000000a49ca47223 */ /* 0x040fe4000001006f */
[----:B------:R-:W-:Y:S02]  /*9e60*/  FMUL.FTZ R219, R173, R81 ;  /* 0x00000051addb7220 */ /* 0x000fe40000410000 */
[----:B------:R-:W-:Y:S02]  /*9e70*/  FFMA.FTZ R112, R156, R115, -R112 ;  /* 0x000000739c707223 */ /* 0x000fe40000010870 */
[----:B------:R-:W-:Y:S02]  /*9e80*/  FMUL.FTZ R218, R172, R81 ;  /* 0x00000051acda7220 */ /* 0x000fe40000410000 */
[----:B------:R-:W-:Y:S01]  /*9e90*/  FFMA.FTZ R164, R171, R219, R164 ;  /* 0x000000dbaba47223 */ /* 0x000fe200000100a4 */
[----:B------:R-:W-:Y:S01]  /*9ea0*/  HADD2.F32 R170, -RZ, R170.H0_H0 ;  /* 0x200000aaffaa7230 */ /* 0x000fe20000004100 */
[----:B------:R-:W-:-:S02]  /*9eb0*/  FMUL.FTZ R111, R157, R110 ;  /* 0x0000006e9d6f7220 */ /* 0x000fc40000410000 */
[----:B------:R-:W-:Y:S02]  /*9ec0*/  FFMA.FTZ R112, R171, R218, R112 ;  /* 0x000000daab707223 */ /* 0x000fe40000010070 */
[C---:B------:R-:W-:Y:S01]  /*9ed0*/  FMUL.FTZ R115, R153.reuse, R164 ;  /* 0x000000a499737220 */ /* 0x040fe20000410000 */
[----:B------:R-:W-:Y:S01]  /*9ee0*/  HADD2.F32 R169, -RZ, R169.H0_H0 ;  /* 0x200000a9ffa97230 */ /* 0x000fe20000004100 */
[----:B------:R-:W-:Y:S02]  /*9ef0*/  FFMA.FTZ R111, R158, R113, -R111 ;  /* 0x000000719e6f7223 */ /* 0x000fe4000001086f */
[-C--:B------:R-:W-:Y:S02]  /*9f00*/  FMUL.FTZ R165, R153, R112.reuse ;  /* 0x0000007099a57220 */ /* 0x080fe40000410000 */
[----:B------:R-:W-:Y:S02]  /*9f10*/  FFMA.FTZ R115, R154, R112, -R115 ;  /* 0x000000709a737223 */ /* 0x000fe40000010873 */
[----:B------:R-:W-:-:S02]  /*9f20*/  FMUL.FTZ R220, R170, R80 ;  /* 0x00000050aadc7220 */ /* 0x000fc40000410000 */
[----:B------:R-:W-:Y:S02]  /*9f30*/  FMUL.FTZ R113, R157, R113 ;  /* 0x000000719d717220 */ /* 0x000fe40000410000 */
[----:B------:R-:W-:Y:S02]  /*9f40*/  FFMA.FTZ R165, R154, R164, R165 ;  /* 0x000000a49aa57223 */ /* 0x000fe400000100a5 */
[----:B------:R-:W-:Y:S02]  /*9f50*/  FMUL.FTZ R221, R169, R80 ;  /* 0x00000050a9dd7220 */ /* 0x000fe40000410000 */
[----:B------:R-:W-:Y:S02]  /*9f60*/  FFMA.FTZ R115, R168, R220, R115 ;  /* 0x000000dca8737223 */ /* 0x000fe40000010073 */
[----:B------:R-:W-:Y:S02]  /*9f70*/  FFMA.FTZ R113, R158, R110, R113 ;  /* 0x0000006e9e717223 */ /* 0x000fe40000010071 */
[----:B------:R-:W-:-:S02]  /*9f80*/  FMUL.FTZ R110, R74, UR35 ;  /* 0x000000234a6e7c20 */ /* 0x000fc40008410000 */
[----:B------:R-:W-:Y:S02]  /*9f90*/  FMUL.FTZ R200, R109, R74 ;  /* 0x0000004a6dc87220 */ /* 0x000fe40000410000 */
[----:B------:R-:W-:Y:S02]  /*9fa0*/  FFMA.FTZ R165, R168, R221, R165 ;  /* 0x000000dda8a57223 */ /* 0x000fe400000100a5 */
[----:B------:R-:W-:Y:S02]  /*9fb0*/  FMUL.FTZ R109, R151, R115 ;  /* 0x00000073976d7220 */ /* 0x000fe40000410000 */
[----:B------:R-:W-:Y:S01]  /*9fc0*/  FMUL.RZ R114, R110, 0.15915493667125701904 ;  /* 0x3e22f9836e727820 */ /* 0x000fe2000040c000 */
[----:B------:R-:W-:Y:S01]  /*9fd0*/  HADD2.F32 R166, -RZ, R166.H0_H0 ;  /* 0x200000a6ffa67230 */ /* 0x000fe20000004100 */
[----:B------:R-:W-:Y:S02]  /*9fe0*/  FMUL.FTZ R110, R155, R113 ;  /* 0x000000719b6e7220 */ /* 0x000fe40000410000 */
[----:B------:R-:W-:-:S02]  /*9ff0*/  FFMA.FTZ R112, R152, R165, R109 ;  /* 0x000000a598707223 */ /* 0x000fc4000001006d */
[----:B------:R-:W-:Y:S01]  /*a000*/  FMUL.FTZ R109, R151, R165 ;  /* 0x000000a5976d7220 */ /* 0x000fe20000410000 */
[----:B------:R-:W-:Y:S01]  /*a010*/  HADD2.F32 R167, -RZ, R167.H0_H0 ;  /* 0x200000a7ffa77230 */ /* 0x000fe20000004100 */
[-C--:B------:R-:W-:Y:S01]  /*a020*/  FFMA.FTZ R110, R156, R111.reuse, -R110 ;  /* 0x0000006f9c6e7223 */ /* 0x080fe2000001086e */
[----:B------:R-:W-:Y:S01]  /*a030*/  HADD2.F32 R165, -RZ, R95.H0_H0 ;  /* 0x2000005fffa57230 */ /* 0x000fe20000004100 */
[----:B------:R-:W-:Y:S02]  /*a040*/  FMUL.FTZ R111, R155, R111 ;  /* 0x0000006f9b6f7220 */ /* 0x000fe40000410000 */
[----:B------:R-:W-:Y:S02]  /*a050*/  FFMA.FTZ R115, R152, R115, -R109 ;  /* 0x0000007398737223 */ /* 0x000fe4000001086d */
[----:B------:R-:W-:Y:S01]  /*a060*/  FMUL.FTZ R222, R166, R79 ;  /* 0x0000004fa6de7220 */ /* 0x000fe20000410000 */
[----:B------:R-:W-:Y:S01]  /*a070*/  MUFU.COS R201, R114 ;  /* 0x0000007200c97308 */ /* 0x000fe20000000000 */
[----:B------:R-:W-:-:S02]  /*a080*/  FFMA.FTZ R111, R156, R113, R111 ;  /* 0x000000719c6f7223 */ /* 0x000fc4000001006f */
[----:B------:R-:W-:Y:S02]  /*a090*/  FMUL.FTZ R231, R153, R110 ;  /* 0x0000006e99e77220 */ /* 0x000fe40000410000 */
[----:B------:R-:W-:Y:S02]  /*a0a0*/  FMUL.FTZ R223, R167, R79 ;  /* 0x0000004fa7df7220 */ /* 0x000fe40000410000 */
[----:B------:R-:W-:Y:S01]  /*a0b0*/  FFMA.FTZ R115, R165, R222, R115 ;  /* 0x000000dea5737223 */ /* 0x000fe20000010073 */
[----:B------:R-:W0:Y:S01]  /*a0c0*/  MUFU.EX2 R200, R200 ;  /* 0x000000c800c87308 */ /* 0x000e220000000800 */
[-C--:B------:R-:W-:Y:S01]  /*a0d0*/  FMUL.FTZ R113, R153, R111.reuse ;  /* 0x0000006f99717220 */ /* 0x080fe20000410000 */
[----:B------:R-:W-:Y:S01]  /*a0e0*/  HADD2.F32 R193, -RZ, R193.H0_H0 ;  /* 0x200000c1ffc17230 */ /* 0x000fe20000004100 */
[----:B------:R-:W-:-:S05]  /*a0f0*/  FFMA.FTZ R231, R154, R111, R231 ;  /* 0x0000006f9ae77223 */ /* 0x000fca00000100e7 */
[----:B------:R1:W2:Y:S01]  /*a100*/  MUFU.SIN R109, R114 ;  /* 0x00000072006d7308 */ /* 0x0002a20000000400 */
[----:B------:R-:W-:Y:S02]  /*a110*/  FFMA.FTZ R187, R165, R223, R112 ;  /* 0x000000dfa5bb7223 */ /* 0x000fe40000010070 */
[C---:B------:R-:W-:Y:S01]  /*a120*/  FMUL.FTZ R111, R178.reuse, R115 ;  /* 0x00000073b26f7220 */ /* 0x040fe20000410000 */
[----:B------:R-:W-:Y:S01]  /*a130*/  HADD2.F32 R192, -RZ, R192.H0_H0 ;  /* 0x200000c0ffc07230 */ /* 0x000fe20000004100 */
[-C--:B------:R-:W-:Y:S01]  /*a140*/  FMUL.FTZ R112, R178, R187.reuse ;  /* 0x000000bbb2707220 */ /* 0x080fe20000410000 */
[----:B------:R-:W-:Y:S01]  /*a150*/  HADD2.F32 R164, -RZ, R94.H0_H0 ;  /* 0x2000005effa47230 */ /* 0x000fe20000004100 */
[----:B------:R-:W-:Y:S02]  /*a160*/  FFMA.FTZ R111, R182, R187, R111 ;  /* 0x000000bbb66f7223 */ /* 0x000fe4000001006f */
[----:B------:R-:W-:Y:S02]  /*a170*/  FMUL.FTZ R225, R193, R78 ;  /* 0x0000004ec1e17220 */ /* 0x000fe40000410000 */
[----:B------:R-:W-:-:S02]  /*a180*/  FFMA.FTZ R110, R154, R110, -R113 ;  /* 0x0000006e9a6e7223 */ /* 0x000fc40000010871 */
[----:B------:R-:W-:Y:S02]  /*a190*/  FMUL.FTZ R229, R151, R231 ;  /* 0x000000e797e57220 */ /* 0x000fe40000410000 */
[----:B0-----:R-:W-:Y:S01]  /*a1a0*/  FMUL.FTZ R201, R200, R201 ;  /* 0x000000c9c8c97220 */ /* 0x001fe20000410000 */
[----:B-1----:R-:W-:Y:S01]  /*a1b0*/  IADD3 R114, R117, 0x20, RZ ;  /* 0x0000002075727810 */ /* 0x002fe20007ffe0ff */
[----:B------:R-:W-:Y:S01]  /*a1c0*/  FFMA.FTZ R115, R182, R115, -R112 ;  /* 0x00000073b6737223 */ /* 0x000fe20000010870 */
[----:B------:R-:W0:Y:S01]  /*a1d0*/  LDS.U16 R187, [R67+0x34] ;  /* 0x0000340043bb7984 */ /* 0x000e220000000400 */
[----:B------:R-:W-:Y:S02]  /*a1e0*/  FMUL.FTZ R224, R192, R78 ;  /* 0x0000004ec0e07220 */ /* 0x000fe40000410000 */
[----:B------:R-:W-:Y:S02]  /*a1f0*/  FFMA.FTZ R111, R164, R225, R111 ;  /* 0x000000e1a46f7223 */ /* 0x000fe4000001006f */
[----:B------:R-:W-:-:S02]  /*a200*/  FFMA.FTZ R229, R152, R110, -R229 ;  /* 0x0000006e98e57223 */ /* 0x000fc400000108e5 */
[----:B------:R-:W-:Y:S02]  /*a210*/  FMUL.FTZ R110, R151, R110 ;  /* 0x0000006e976e7220 */ /* 0x000fe40000410000 */
[----:B--2---:R-:W-:Y:S01]  /*a220*/  FMUL.FTZ R200, R200, R109 ;  /* 0x0000006dc8c87220 */ /* 0x004fe20000410000 */
[C---:B------:R-:W-:Y:S01]  /*a230*/  LEA.HI.SX32 R109, R117.reuse, R117, 0x1b ;  /* 0x00000075756d7211 */ /* 0x040fe200078fdaff */
[----:B------:R-:W-:Y:S02]  /*a240*/  FFMA.FTZ R115, R164, R224, R115 ;  /* 0x000000e0a4737223 */ /* 0x000fe40000010073 */
[----:B------:R-:W-:Y:S01]  /*a250*/  FMUL.FTZ R186, R176, R111 ;  /* 0x0000006fb0ba7220 */ /* 0x000fe20000410000 */
[C---:B------:R-:W-:Y:S01]  /*a260*/  IADD3 R112, R117.reuse, 0x40, RZ ;  /* 0x0000004075707810 */ /* 0x040fe20007ffe0ff */
[----:B------:R-:W-:Y:S01]  /*a270*/  FFMA.FTZ R231, R152, R231, R110 ;  /* 0x000000e798e77223 */ /* 0x000fe2000001006e */
[----:B------:R-:W-:Y:S01]  /*a280*/  IADD3 R110, R117, 0x60, RZ ;  /* 0x00000060756e7810 */ /* 0x000fe20007ffe0ff */
[----:B------:R-:W-:-:S02]  /*a290*/  FMUL.FTZ R228, R176, R115 ;  /* 0x00000073b0e47220 */ /* 0x000fc40000410000 */
[----:B------:R-:W-:Y:S01]  /*a2a0*/  FFMA.FTZ R186, R177, R115, -R186 ;  /* 0x00000073b1ba7223 */ /* 0x000fe200000108ba */
[----:B------:R-:W-:Y:S02]  /*a2b0*/  SHF.L.U32 R115, R109, 0x1, RZ ;  /* 0x000000016d737819 */ /* 0x000fe400000006ff */
[-C--:B------:R-:W-:Y:S02]  /*a2c0*/  LEA.HI.SX32 R112, R112, R117.reuse, 0x1b ;  /* 0x0000007570707211 */ /* 0x080fe400078fdaff */
[-C--:B------:R-:W-:Y:S01]  /*a2d0*/  LEA.HI.SX32 R110, R110, R117.reuse, 0x1b ;  /* 0x000000756e6e7211 */ /* 0x080fe200078fdaff */
[----:B------:R1:W-:Y:S01]  /*a2e0*/  STS.U16 [R115+0x840], R108 ;  /* 0x0008406c73007388 */ /* 0x0003e20000000400 */
[----:B------:R-:W-:Y:S02]  /*a2f0*/  IADD3 R240, R117, 0x80, RZ ;  /* 0x0000008075f07810 */ /* 0x000fe40007ffe0ff */
[----:B------:R-:W-:Y:S02]  /*a300*/  SHF.L.U32 R113, R112, 0x1, RZ ;  /* 0x0000000170717819 */ /* 0x000fe400000006ff */
[----:B------:R-:W-:-:S02]  /*a310*/  LEA.HI.SX32 R114, R114, R117, 0x1b ;  /* 0x0000007572727211 */ /* 0x000fc400078fdaff */
[----:B------:R-:W-:Y:S02]  /*a320*/  SHF.L.U32 R112, R110, 0x1, RZ ;  /* 0x000000016e707819 */ /* 0x000fe400000006ff */
[C---:B-1----:R-:W-:Y:S02]  /*a330*/  IADD3 R108, R117.reuse, 0xc0, RZ ;  /* 0x000000c0756c7810 */ /* 0x042fe40007ffe0ff */
[----:B------:R-:W-:Y:S02]  /*a340*/  IADD3 R110, R117, 0xa0, RZ ;  /* 0x000000a0756e7810 */ /* 0x000fe40007ffe0ff */
[----:B------:R-:W-:Y:S01]  /*a350*/  LEA.HI.SX32 R240, R240, R117, 0x1b ;  /* 0x00000075f0f07211 */ /* 0x000fe200078fdaff */
[----:B------:R-:W-:Y:S01]  /*a360*/  FFMA.FTZ R228, R177, R111, R228 ;  /* 0x0000006fb1e47223 */ /* 0x000fe200000100e4 */
[----:B------:R-:W-:Y:S02]  /*a370*/  LEA.HI.SX32 R108, R108, R117, 0x1b ;  /* 0x000000756c6c7211 */ /* 0x000fe400078fdaff */
[----:B------:R-:W-:-:S02]  /*a380*/  SHF.L.U32 R114, R114, 0x1, RZ ;  /* 0x0000000172727819 */ /* 0x000fc400000006ff */
[-C--:B------:R-:W-:Y:S02]  /*a390*/  LEA.HI.SX32 R110, R110, R117.reuse, 0x1b ;  /* 0x000000756e6e7211 */ /* 0x080fe400078fdaff */
[----:B------:R-:W-:Y:S02]  /*a3a0*/  SHF.L.U32 R111, R240, 0x1, RZ ;  /* 0x00000001f06f7819 */ /* 0x000fe400000006ff */
[C---:B------:R-:W-:Y:S02]  /*a3b0*/  IADD3 R240, R117.reuse, 0xe0, RZ ;  /* 0x000000e075f07810 */ /* 0x040fe40007ffe0ff */
[----:B------:R-:W-:Y:S01]  /*a3c0*/  SHF.L.U32 R109, R108, 0x1, RZ ;  /* 0x000000016c6d7819 */ /* 0x000fe200000006ff */
[----:B------:R-:W-:Y:S01]  /*a3d0*/  STS.U16 [R114+0x880], R105 ;  /* 0x0008806972007388 */ /* 0x000fe20000000400 */
[----:B------:R-:W-:Y:S02]  /*a3e0*/  IADD3 R108, R117, 0x100, RZ ;  /* 0x00000100756c7810 */ /* 0x000fe40007ffe0ff */
[----:B------:R-:W-:Y:S01]  /*a3f0*/  SHF.L.U32 R110, R110, 0x1, RZ ;  /* 0x000000016e6e7819 */ /* 0x000fe200000006ff */
[----:B------:R1:W-:Y:S01]  /*a400*/  STS.U16 [R113+0x8c0], R106 ;  /* 0x0008c06a71007388 */ /* 0x0003e20000000400 */
[----:B------:R-:W-:-:S03]  /*a410*/  LEA.HI.SX32 R240, R240, R117, 0x1b ;  /* 0x00000075f0f07211 */ /* 0x000fc600078fdaff */
[----:B------:R2:W-:Y:S04]  /*a420*/  STS.U16 [R112+0x900], R107 ;  /* 0x0009006b70007388 */ /* 0x0005e80000000400 */
[----:B------:R3:W-:Y:S01]  /*a430*/  STS.U16 [R111+0x940], R104 ;  /* 0x000940686f007388 */ /* 0x0007e20000000400 */
[----:B-1----:R-:W-:-:S03]  /*a440*/  IADD3 R106, R117, 0x120, RZ ;  /* 0x00000120756a7810 */ /* 0x002fc60007ffe0ff */
[----:B------:R-:W-:Y:S01]  /*a450*/  STS.U16 [R110+0x980], R103 ;  /* 0x000980676e007388 */ /* 0x000fe20000000400 */
[-C--:B--2---:R-:W-:Y:S02]  /*a460*/  LEA.HI.SX32 R107, R108, R117.reuse, 0x1b ;  /* 0x000000756c6b7211 */ /* 0x084fe400078fdaff */
[----:B------:R-:W-:Y:S01]  /*a470*/  SHF.L.U32 R108, R240, 0x1, RZ ;  /* 0x00000001f06c7819 */ /* 0x000fe200000006ff */
[----:B------:R1:W-:Y:S01]  /*a480*/  STS.U16 [R109+0x9c0], R238 ;  /* 0x0009c0ee6d007388 */ /* 0x0003e20000000400 */
[----:B------:R-:W-:Y:S02]  /*a490*/  IADD3 R240, R117, 0x140, RZ ;  /* 0x0000014075f07810 */ /* 0x000fe40007ffe0ff */
[----:B------:R-:W-:Y:S02]  /*a4a0*/  LEA.HI.SX32 R106, R106, R117, 0x1b ;  /* 0x000000756a6a7211 */ /* 0x000fe400078fdaff */
[----:B------:R-:W-:Y:S01]  /*a4b0*/  SHF.L.U32 R107, R107, 0x1, RZ ;  /* 0x000000016b6b7819 */ /* 0x000fe200000006ff */
[----:B------:R-:W-:Y:S01]  /*a4c0*/  STS.U16 [R108+0xa00], R101 ;  /* 0x000a00656c007388 */ /* 0x000fe20000000400 */
[----:B---3--:R-:W-:-:S02]  /*a4d0*/  IADD3 R104, R117, 0x180, RZ ;  /* 0x0000018075687810 */ /* 0x008fc40007ffe0ff */
[----:B-1----:R-:W-:Y:S02]  /*a4e0*/  IADD3 R238, R117, 0x160, RZ ;  /* 0x0000016075ee7810 */ /* 0x002fe40007ffe0ff */
[-C--:B------:R-:W-:Y:S01]  /*a4f0*/  LEA.HI.SX32 R240, R240, R117.reuse, 0x1b ;  /* 0x00000075f0f07211 */ /* 0x080fe200078fdaff */
[----:B------:R1:W-:Y:S01]  /*a500*/  STS.U16 [R107+0xa40], R102 ;  /* 0x000a40666b007388 */ /* 0x0003e20000000400 */
[----:B------:R-:W-:Y:S02]  /*a510*/  SHF.L.U32 R106, R106, 0x1, RZ ;  /* 0x000000016a6a7819 */ /* 0x000fe400000006ff */
[-C--:B------:R-:W-:Y:S02]  /*a520*/  LEA.HI.SX32 R238, R238, R117.reuse, 0x1b ;  /* 0x00000075eeee7211 */ /* 0x080fe400078fdaff */
[----:B------:R-:W-:Y:S02]  /*a530*/  LEA.HI.SX32 R103, R104, R117, 0x1b ;  /* 0x0000007568677211 */ /* 0x000fe400078fdaff */
[----:B------:R-:W-:-:S02]  /*a540*/  SHF.L.U32 R105, R240, 0x1, RZ ;  /* 0x00000001f0697819 */ /* 0x000fc400000006ff */
[C---:B-1----:R-:W-:Y:S01]  /*a550*/  IADD3 R102, R117.reuse, 0x1e0, RZ ;  /* 0x000001e075667810 */ /* 0x042fe20007ffe0ff */
[----:B------:R1:W-:Y:S01]  /*a560*/  STS.U16 [R106+0xa80], R189 ;  /* 0x000a80bd6a007388 */ /* 0x0003e20000000400 */
[----:B------:R-:W-:Y:S02]  /*a570*/  SHF.L.U32 R104, R238, 0x1, RZ ;  /* 0x00000001ee687819 */ /* 0x000fe400000006ff */
[C---:B------:R-:W-:Y:S02]  /*a580*/  IADD3 R240, R117.reuse, 0x1a0, RZ ;  /* 0x000001a075f07810 */ /* 0x040fe40007ffe0ff */
[----:B------:R-:W-:Y:S01]  /*a590*/  IADD3 R238, R117, 0x1c0, RZ ;  /* 0x000001c075ee7810 */ /* 0x000fe20007ffe0ff */
[----:B------:R-:W-:Y:S01]  /*a5a0*/  HADD2.F32 R191, -RZ, R191.H0_H0 ;  /* 0x200000bfffbf7230 */ /* 0x000fe20000004100 */
[----:B------:R-:W-:Y:S01]  /*a5b0*/  SHF.L.U32 R103, R103, 0x1, RZ ;  /* 0x0000000167677819 */ /* 0x000fe200000006ff */
[----:B------:R2:W-:Y:S01]  /*a5c0*/  STS.U16 [R105+0xac0], R100 ;  /* 0x000ac06469007388 */ /* 0x0005e20000000400 */
[-C--:B-1----:R-:W-:Y:S01]  /*a5d0*/  LEA.HI.SX32 R189, R102, R117.reuse, 0x1b ;  /* 0x0000007566bd7211 */ /* 0x082fe200078fdaff */
[----:B------:R-:W-:Y:S01]  /*a5e0*/  HADD2.F32 R190, -RZ, R190.H0_H0 ;  /* 0x200000beffbe7230 */ /* 0x000fe20000004100 */
[-C--:B------:R-:W-:Y:S01]  /*a5f0*/  LEA.HI.SX32 R240, R240, R117.reuse, 0x1b ;  /* 0x00000075f0f07211 */ /* 0x080fe200078fdaff */
[----:B------:R1:W-:Y:S01]  /*a600*/  STS.U16 [R104+0xb00], R69 ;  /* 0x000b004568007388 */ /* 0x0003e20000000400 */
[----:B------:R-:W-:Y:S01]  /*a610*/  LEA.HI.SX32 R238, R238, R117, 0x1b ;  /* 0x00000075eeee7211 */ /* 0x000fe200078fdaff */
[----:B------:R-:W-:Y:S01]  /*a620*/  FMUL.FTZ R227, R191, R77 ;  /* 0x0000004dbfe37220 */ /* 0x000fe20000410000 */
[----:B------:R-:W-:-:S02]  /*a630*/  SHF.L.U32 R102, R240, 0x1, RZ ;  /* 0x00000001f0667819 */ /* 0x000fc400000006ff */
[----:B--2---:R-:W-:Y:S01]  /*a640*/  SHF.L.U32 R100, R189, 0x1, RZ ;  /* 0x00000001bd647819 */ /* 0x004fe200000006ff */
[----:B------:R-:W-:Y:S01]  /*a650*/  HADD2.F32 R189, -RZ, R93.H0_H0 ;  /* 0x2000005dffbd7230 */ /* 0x000fe20000004100 */
[----:B------:R2:W-:Y:S01]  /*a660*/  STS.U16 [R103+0xb40], R226 ;  /* 0x000b40e267007388 */ /* 0x0005e20000000400 */
[----:B-1----:R-:W-:Y:S01]  /*a670*/  FMUL.FTZ R69, R178, R231 ;  /* 0x000000e7b2457220 */ /* 0x002fe20000410000 */
[----:B------:R-:W-:Y:S02]  /*a680*/  SHF.L.U32 R101, R238, 0x1, RZ ;  /* 0x00000001ee657819 */ /* 0x000fe400000006ff */
[----:B------:R-:W-:Y:S02]  /*a690*/  FFMA.FTZ R228, R189, R227, R228 ;  /* 0x000000e3bde47223 */ /* 0x000fe400000100e4 */
[-C--:B------:R-:W-:Y:S02]  /*a6a0*/  FFMA.FTZ R69, R182, R229.reuse, -R69 ;  /* 0x000000e5b6457223 */ /* 0x080fe40000010845 */
[----:B------:R-:W-:-:S02]  /*a6b0*/  FMUL.FTZ R229, R178, R229 ;  /* 0x000000e5b2e57220 */ /* 0x000fc40000410000 */
[----:B--2---:R-:W-:Y:S01]  /*a6c0*/  FMUL.FTZ R226, R190, R77 ;  /* 0x0000004dbee27220 */ /* 0x004fe20000410000 */
[----:B------:R-:W-:Y:S03]  /*a6d0*/  STS.U16 [R102+0xb80], R239 ;  /* 0x000b80ef66007388 */ /* 0x000fe60000000400 */
[----:B------:R-:W-:Y:S01]  /*a6e0*/  FFMA.FTZ R186, R189, R226, R186 ;  /* 0x000000e2bdba7223 */ /* 0x000fe200000100ba */
[----:B------:R1:W-:Y:S01]  /*a6f0*/  STS.U16 [R101+0xbc0], R232 ;  /* 0x000bc0e865007388 */ /* 0x0003e20000000400 */
[----:B------:R-:W-:-:S03]  /*a700*/  HADD2.F32 R188, -RZ, R188.H0_H0 ;  /* 0x200000bcffbc7230 */ /* 0x000fc60000004100 */
[----:B------:R-:W-:Y:S01]  /*a710*/  STS.U16 [R100+0xc00], R241 ;  /* 0x000c00f164007388 */ /* 0x000fe20000000400 */
[----:B0-----:R-:W-:-:S03]  /*a720*/  HADD2.F32 R187, -RZ, R187.H0_H0 ;  /* 0x200000bbffbb7230 */ /* 0x001fc60000004100 */
[----:B------:R0:W-:Y:S01]  /*a730*/  STS.U16 [R230+0xc40], R237 ;  /* 0x000c40ede6007388 */ /* 0x0001e20000000400 */
[----:B-1----:R-:W-:Y:S02]  /*a740*/  FFMA.FTZ R232, R182, R231, R229 ;  /* 0x000000e7b6e87223 */ /* 0x002fe400000100e5 */
[----:B------:R-:W-:Y:S02]  /*a750*/  FMUL.FTZ R231, R174, R228 ;  /* 0x000000e4aee77220 */ /* 0x000fe40000410000 */
[----:B------:R-:W-:Y:S02]  /*a760*/  FMUL.FTZ R229, R188, R76 ;  /* 0x0000004cbce57220 */ /* 0x000fe40000410000 */
[-C--:B------:R-:W-:Y:S02]  /*a770*/  FFMA.FTZ R231, R175, R186.reuse, -R231 ;  /* 0x000000baafe77223 */ /* 0x080fe400000108e7 */
[----:B0-----:R-:W-:Y:S01]  /*a780*/  FMUL.FTZ R230, R174, R186 ;  /* 0x000000baaee67220 */ /* 0x001fe20000410000 */
[----:B------:R-:W-:-:S03]  /*a790*/  HADD2.F32 R186, -RZ, R92.H0_H0 ;  /* 0x2000005cffba7230 */ /* 0x000fc60000004100 */
[----:B------:R-:W-:Y:S02]  /*a7a0*/  FFMA.FTZ R230, R175, R228, R230 ;  /* 0x000000e4afe67223 */ /* 0x000fe400000100e6 */
[----:B------:R-:W-:Y:S02]  /*a7b0*/  FMUL.FTZ R228, R187, R76 ;  /* 0x0000004cbbe47220 */ /* 0x000fe40000410000 */
[C---:B------:R-:W-:Y:S02]  /*a7c0*/  FFMA.FTZ R230, R186.reuse, R229, R230 ;  /* 0x000000e5bae67223 */ /* 0x040fe400000100e6 */
[----:B------:R-:W-:Y:S01]  /*a7d0*/  FFMA.FTZ R231, R186, R228, R231 ;  /* 0x000000e4bae77223 */ /* 0x000fe200000100e7 */
[----:B------:R0:W-:Y:S01]  /*a7e0*/  STS.U16 [R185+0xc80], R234 ;  /* 0x000c80eab9007388 */ /* 0x0001e20000000400 */
[----:B------:R-:W-:-:S03]  /*a7f0*/  HADD2.F32 R198, -RZ, R198.H0_H0 ;  /* 0x200000c6ffc67230 */ /* 0x000fc60000004100 */
[----:B------:R1:W-:Y:S01]  /*a800*/  STS.U16 [R66+0xcc0], R233 ;  /* 0x000cc0e942007388 */ /* 0x0003e20000000400 */
[----:B------:R-:W-:Y:S01]  /*a810*/  HADD2.F32 R199, -RZ, R199.H0_H0 ;  /* 0x200000c7ffc77230 */ /* 0x000fe20000004100 */
[CC--:B0-----:R-:W-:Y:S02]  /*a820*/  FMUL.FTZ R234, R146.reuse, R230.reuse ;  /* 0x000000e692ea7220 */ /* 0x0c1fe40000410000 */
[-C--:B-1----:R-:W-:Y:S01]  /*a830*/  FMUL.FTZ R66, R146, R231.reuse ;  /* 0x000000e792427220 */ /* 0x082fe20000410000 */
[----:B------:R-:W-:Y:S01]  /*a840*/  STS.U16 [R235+0xd00], R236 ;  /* 0x000d00eceb007388 */ /* 0x000fe20000000400 */
[C---:B------:R-:W-:Y:S01]  /*a850*/  FFMA.FTZ R233, R147.reuse, R231, -R234 ;  /* 0x000000e793e97223 */ /* 0x040fe200000108ea */
[----:B------:R-:W-:Y:S01]  /*a860*/  HADD2.F32 R185, -RZ, R91.H0_H0 ;  /* 0x2000005bffb97230 */ /* 0x000fe20000004100 */
[----:B------:R-:W-:Y:S01]  /*a870*/  FFMA.FTZ R234, R147, R230, R66 ;  /* 0x000000e693ea7223 */ /* 0x000fe20000010042 */
[----:B------:R0:W-:Y:S01]  /*a880*/  STS.U16 [R71+0xd40], R68 ;  /* 0x000d404447007388 */ /* 0x0001e20000000400 */
[----:B------:R-:W-:Y:S01]  /*a890*/  FMUL.FTZ R230, R198, R75 ;  /* 0x0000004bc6e67220 */ /* 0x000fe20000410000 */
[----:B------:R-:W-:-:S02]  /*a8a0*/  ULEA UR32, UR31, UR7, 0x8 ;  /* 0x000000071f207291 */ /* 0x000fc4000f8e403f */
[----:B------:R-:W-:Y:S01]  /*a8b0*/  STS.U16 [R70+0xd80], R209 ;  /* 0x000d80d146007388 */ /* 0x000fe20000000400 */
[----:B------:R-:W-:-:S03]  /*a8c0*/  FMUL.FTZ R231, R199, R75 ;  /* 0x0000004bc7e77220 */ /* 0x000fc60000410000 */
[----:B------:R-:W-:Y:S01]  /*a8d0*/  STS.U16 [R208+0xdc0], R207 ;  /* 0x000dc0cfd0007388 */ /* 0x000fe20000000400 */
[----:B------:R-:W-:Y:S01]  /*a8e0*/  FFMA.FTZ R233, R185, R230, R233 ;  /* 0x000000e6b9e97223 */ /* 0x000fe200000100e9 */
[C---:B------:R-:W-:Y:S02]  /*a8f0*/  ISETP.NE.AND P2, PT, R118.reuse, RZ, PT ;  /* 0x000000ff7600720c */ /* 0x040fe40003f45270 */
[----:B------:R-:W-:Y:S01]  /*a900*/  STS.U16 [R206+0xe00], R205 ;  /* 0x000e00cdce007388 */ /* 0x000fe20000000400 */
[----:B------:R-:W-:-:S03]  /*a910*/  IADD3 R242, R118, 0x200, RZ ;  /* 0x0000020076f27810 */ /* 0x000fc60007ffe0ff */
[----:B------:R-:W-:Y:S01]  /*a920*/  STS.U16 [R204+0xe40], R203 ;  /* 0x000e40cbcc007388 */ /* 0x000fe20000000400 */
[----:B------:R-:W-:-:S03]  /*a930*/  FMUL.FTZ R238, R176, R232 ;  /* 0x000000e8b0ee7220 */ /* 0x000fc60000410000 */
[----:B------:R-:W-:Y:S01]  /*a940*/  STS.U16 [R202+0xe80], R195 ;  /* 0x000e80c3ca007388 */ /* 0x000fe20000000400 */
[----:B------:R-:W-:Y:S02]  /*a950*/  FMUL.FTZ R237, R176, R69 ;  /* 0x00000045b0ed7220 */ /* 0x000fe40000410000 */
[----:B------:R-:W-:Y:S01]  /*a960*/  FFMA.FTZ R234, R185, R231, R234 ;  /* 0x000000e7b9ea7223 */ /* 0x000fe200000100ea */
[----:B------:R-:W-:Y:S01]  /*a970*/  STS.U16 [R194+0xec0], R183 ;  /* 0x000ec0b7c2007388 */ /* 0x000fe20000000400 */
[----:B------:R-:W-:Y:S01]  /*a980*/  FMUL.FTZ R246, R200, R233 ;  /* 0x000000e9c8f67220 */ /* 0x000fe20000410000 */
[----:B0-----:R-:W-:Y:S02]  /*a990*/  SEL R68, R242, UR32, P2 ;  /* 0x00000020f2447c07 */ /* 0x001fe40009000000 */
[----:B------:R0:W-:Y:S04]  /*a9a0*/  STS.U16 [R184+0xf00], R163 ;  /* 0x000f00a3b8007388 */ /* 0x0001e80000000400 */
[----:B------:R1:W-:Y:S01]  /*a9b0*/  STS.U16 [R161+0xf40], R144 ;  /* 0x000f4090a1007388 */ /* 0x0003e20000000400 */
[----:B------:R-:W-:-:S03]  /*a9c0*/  FFMA.FTZ R69, R177, R69, -R238 ;  /* 0x00000045b1457223 */ /* 0x000fc600000108ee */
[----:B------:R1:W-:Y:S01]  /*a9d0*/  STS.U16 [R140+0xf80], R139 ;  /* 0x000f808b8c007388 */ /* 0x0003e20000000400 */
[----:B------:R-:W-:-:S03]  /*a9e0*/  FFMA.FTZ R232, R177, R232, R237 ;  /* 0x000000e8b1e87223 */ /* 0x000fc600000100ed */
[----:B------:R1:W-:Y:S01]  /*a9f0*/  STS.U16 [R122+0xfc0], R143 ;  /* 0x000fc08f7a007388 */ /* 0x0003e20000000400 */
[-C--:B------:R-:W-:Y:S02]  /*aa00*/  FMUL.FTZ R248, R200, R234.reuse ;  /* 0x000000eac8f87220 */ /* 0x080fe40000410000 */
[----:B------:R-:W-:Y:S01]  /*aa10*/  FFMA.FTZ R246, R201, R234, R246 ;  /* 0x000000eac9f67223 */ /* 0x000fe200000100f6 */
        /* <DEDUP_REMOVED lines=36> */
[----:B------:R-:W-:Y:S01]  /*ac60*/  ISETP.NE.AND P1, PT, R118, 0x1f, PT ;  /* 0x0000001f7600780c */ /* 0x000fe20003f25270 */
[----:B------:R-:W-:-:S12]  /*ac70*/  FMUL.FTZ R66, R174, R232 ;  /* 0x000000e8ae427220 */ /* 0x000fd80000410000 */
[----:B------:R1:W1:Y:S01]  /*ac80*/  @P1 LDS.64 R122, [R118.X8+0x45d8] ;  /* 0x0045d800767a1984 */ /* 0x0002620000008a00 */
[-C--:B------:R-:W-:Y:S01]  /*ac90*/  FFMA.FTZ R66, R175, R69.reuse, -R66 ;  /* 0x00000045af427223 */ /* 0x080fe20000010842 */
[----:B------:R-:W-:Y:S01]  /*aca0*/  HADD2.F32 R197, -RZ, R197.H0_H0 ;  /* 0x200000c5ffc57230 */ /* 0x000fe20000004100 */
[----:B------:R-:W-:Y:S01]  /*acb0*/  FMUL.FTZ R69, R174, R69 ;  /* 0x00000045ae457220 */ /* 0x000fe20000410000 */
[----:B------:R-:W-:Y:S01]  /*acc0*/  HADD2.F32 R196, -RZ, R196.H0_H0 ;  /* 0x200000c4ffc47230 */ /* 0x000fe20000004100 */
[----:B------:R-:W-:Y:S01]  /*acd0*/  FFMA.FTZ R248, R201, R233, -R248 ;  /* 0x000000e9c9f87223 */ /* 0x000fe200000108f8 */
[----:B0-----:R-:W-:Y:S01]  /*ace0*/  HADD2.F32 R163, -RZ, R90.H0_H0 ;  /* 0x2000005affa37230 */ /* 0x001fe20000004100 */
[----:B------:R-:W-:Y:S01]  /*acf0*/  FFMA.FTZ R69, R175, R232, R69 ;  /* 0x000000e8af457223 */ /* 0x000fe20000010045 */
[----:B------:R-:W-:Y:S01]  /*ad00*/  BSSY B0, `(.L_x_9543) ;  /* 0x0000012000007945 */ /* 0x000fe20003800000 */
[-C--:B------:R-:W-:Y:S02]  /*ad10*/  FMUL.FTZ R232, R197, R74.reuse ;  /* 0x0000004ac5e87220 */ /* 0x080fe40000410000 */
[----:B------:R-:W-:-:S02]  /*ad20*/  FMUL.FTZ R233, R196, R74 ;  /* 0x0000004ac4e97220 */ /* 0x000fc40000410000 */
[C---:B------:R-:W-:Y:S02]  /*ad30*/  FFMA.FTZ R248, R163.reuse, R232, R248 ;  /* 0x000000e8a3f87223 */ /* 0x040fe400000100f8 */
        /* <DEDUP_REMOVED lines=14> */
.L_x_9544:
[----:B--234-:R-:W-:Y:S05]  /*ae20*/  BSYNC B0 ;  /* 0x0000000000007941 */ /* 0x01cfea0003800000 */
.L_x_9543:
        /* <DEDUP_REMOVED lines=140> */
[----:B------:R-:W-:-:S02]  /*b6f0*/  HADD2.F32 R194, -RZ, R194.H0_H0 ;  /* 0x200000c2ffc27230 */ /* 0x000fc40000004100 */
[----:B------:R-:W-:Y:S01]  /*b700*/  HADD2.F32 R183, -RZ, R183.H0_H0 ;  /* 0x200000b7ffb77230 */ /* 0x000fe20000004100 */
[----:B------:R-:W-:Y:S01]  /*b710*/  FMUL.FTZ R236, R27, R234 ;  /* 0x000000ea1bec7220 */ /* 0x000fe20000410000 */
        /* <DEDUP_REMOVED lines=54> */
[-C--:B------:R-:W-:Y:S02]  /*ba80*/  FMUL.FTZ R66, R201, R249.reuse ;  /* 0x000000f9c9427220 */ /* 0x080fe40000410000 */
[----:B------:R-:W-:Y:S02]  /*ba90*/  FMUL.FTZ R67, R200, R249 ;  /* 0x000000f9c8437220 */ /* 0x000fe40000410000 */
[-C--:B------:R-:W-:Y:S02]  /*baa0*/  FMUL.FTZ R65, R119, R127.reuse ;  /* 0x0000007f77417220 */ /* 0x080fe40000410000 */
[----:B------:R-:W-:Y:S02]  /*bab0*/  FFMA.FTZ R64, R134, R127, R64 ;  /* 0x0000007f86407223 */ /* 0x000fe40000010040 */
[----:B------:R-:W-:Y:S02]  /*bac0*/  FMUL.FTZ R248, R19, R243 ;  /* 0x000000f313f87220 */ /* 0x000fe40000410000 */
[----:B------:R-:W-:-:S02]  /*bad0*/  FFMA.FTZ R66, -R200, R247, -R66 ;  /* 0x000000f7c8427223 */ /* 0x000fc40000010942 */
[----:B------:R-:W-:Y:S02]  /*bae0*/  FFMA.FTZ R67, R201, R247, -R67 ;  /* 0x000000f7c9437223 */ /* 0x000fe40000010843 */
[----:B------:R-:W-:Y:S02]  /*baf0*/  FFMA.FTZ R65, R134, R126, -R65 ;  /* 0x0000007e86417223 */ /* 0x000fe40000010841 */
[----:B------:R-:W-:Y:S02]  /*bb00*/  FFMA.FTZ R129, R8, R129, R64 ;  /* 0x0000008108817223 */ /* 0x000fe40000010040 */
[----:B------:R-:W-:Y:S02]  /*bb10*/  FMUL.FTZ R64, R176, -R250 ;  /* 0x800000fab0407220 */ /* 0x000fe40000410000 */
[----:B------:R-:W-:Y:S02]  /*bb20*/  FADD.FTZ R66, -R246, R66 ;  /* 0x00000042f6427221 */ /* 0x000fe40000010100 */
[----:B------:R-:W-:-:S02]  /*bb30*/  FADD.FTZ R67, R248, R67 ;  /* 0x00000043f8437221 */ /* 0x000fc40000010000 */
[----:B------:R-:W-:Y:S02]  /*bb40*/  FFMA.FTZ R128, R8, R128, R65 ;  /* 0x0000008008807223 */ /* 0x000fe40000010041 */
[-C--:B------:R-:W-:Y:S02]  /*bb50*/  FMUL.FTZ R65, R176, -R71.reuse ;  /* 0x80000047b0417220 */ /* 0x080fe40000410000 */
[----:B------:R-:W-:Y:S02]  /*bb60*/  FFMA.FTZ R71, R177, R71, R64 ;  /* 0x00000047b1477223 */ /* 0x000fe40000010040 */
[C---:B------:R-:W-:Y:S02]  /*bb70*/  FMUL.FTZ R69, R146.reuse, -R66 ;  /* 0x8000004292457220 */ /* 0x040fe40000410000 */
[----:B------:R-:W-:Y:S02]  /*bb80*/  FMUL.FTZ R68, R146, -R67 ;  /* 0x8000004392447220 */ /* 0x000fe40000410000 */
[----:B------:R-:W-:-:S02]  /*bb90*/  FMUL.FTZ R64, R141, R128 ;  /* 0x000000808d407220 */ /* 0x000fc40000410000 */
[----:B------:R-:W-:Y:S02]  /*bba0*/  FFMA.FTZ R250, R177, R250, -R65 ;  /* 0x000000fab1fa7223 */ /* 0x000fe40000010841 */
[----:B------:R-:W-:Y:S02]  /*bbb0*/  FMUL.FTZ R65, R141, R129 ;  /* 0x000000818d417220 */ /* 0x000fe40000410000 */
[C---:B------:R-:W-:Y:S02]  /*bbc0*/  FFMA.FTZ R67, R147.reuse, R67, -R69 ;  /* 0x0000004393437223 */ /* 0x040fe40000010845 */
[----:B------:R-:W-:Y:S02]  /*bbd0*/  FFMA.FTZ R66, R147, R66, R68 ;  /* 0x0000004293427223 */ /* 0x000fe40000010044 */
[----:B------:R-:W-:Y:S02]  /*bbe0*/  FMUL.FTZ R243, R20, R241 ;  /* 0x000000f114f37220 */ /* 0x000fe40000410000 */
[----:B------:R-:W-:-:S02]  /*bbf0*/  FFMA.FTZ R64, R142, R129, R64 ;  /* 0x000000818e407223 */ /* 0x000fc40000010040 */
[----:B------:R-:W-:Y:S02]  /*bc00*/  FFMA.FTZ R65, R142, R128, -R65 ;  /* 0x000000808e417223 */ /* 0x000fe40000010841 */
[----:B------:R-:W-:Y:S02]  /*bc10*/  FADD.FTZ R66, -R245, R66 ;  /* 0x00000042f5427221 */ /* 0x000fe40000010100 */
[----:B------:R-:W-:Y:S02]  /*bc20*/  FADD.FTZ R67, R243, R67 ;  /* 0x00000043f3437221 */ /* 0x000fe40000010000 */
[C---:B------:R-:W-:Y:S02]  /*bc30*/  FFMA.FTZ R211, R3.reuse, R211, R64 ;  /* 0x000000d303d37223 */ /* 0x040fe40000010040 */
[----:B------:R-:W-:Y:S02]  /*bc40*/  FMUL.FTZ R64, R178, -R250 ;  /* 0x800000fab2407220 */ /* 0x000fe40000410000 */
[----:B------:R-:W-:-:S02]  /*bc50*/  FFMA.FTZ R210, R3, R210, R65 ;  /* 0x000000d203d27223 */ /* 0x000fc40000010041 */
[----:B------:R-:W-:Y:S02]  /*bc60*/  FMUL.FTZ R65, R178, -R71 ;  /* 0x80000047b2417220 */ /* 0x000fe40000410000 */
[C---:B------:R-:W-:Y:S02]  /*bc70*/  FMUL.FTZ R69, R174.reuse, -R66 ;  /* 0x80000042ae457220 */ /* 0x040fe40000410000 */
[----:B------:R-:W-:Y:S02]  /*bc80*/  FMUL.FTZ R68, R174, -R67 ;  /* 0x80000043ae447220 */ /* 0x000fe40000410000 */
[C---:B------:R-:W-:Y:S02]  /*bc90*/  FFMA.FTZ R71, R182.reuse, R71, R64 ;  /* 0x00000047b6477223 */ /* 0x040fe40000010040 */
[----:B------:R-:W-:Y:S02]  /*bca0*/  FMUL.FTZ R64, R145, R210 ;  /* 0x000000d291407220 */ /* 0x000fe40000410000 */
[----:B------:R-:W-:-:S02]  /*bcb0*/  FFMA.FTZ R250, R182, R250, -R65 ;  /* 0x000000fab6fa7223 */ /* 0x000fc40000010841 */
[C---:B------:R-:W-:Y:S02]  /*bcc0*/  FFMA.FTZ R67, R175.reuse, R67, -R69 ;  /* 0x00000043af437223 */ /* 0x040fe40000010845 */
[----:B------:R-:W-:Y:S02]  /*bcd0*/  FFMA.FTZ R66, R175, R66, R68 ;  /* 0x00000042af427223 */ /* 0x000fe40000010044 */
[----:B------:R-:W-:Y:S02]  /*bce0*/  FMUL.FTZ R241, R21, R239 ;  /* 0x000000ef15f17220 */ /* 0x000fe40000410000 */
[-C--:B------:R-:W-:Y:S02]  /*bcf0*/  FMUL.FTZ R65, R145, R211.reuse ;  /* 0x000000d391417220 */ /* 0x080fe40000410000 */
[----:B------:R-:W-:Y:S02]  /*bd00*/  FFMA.FTZ R64, R148, R211, R64 ;  /* 0x000000d394407223 */ /* 0x000fe40000010040 */
[----:B------:R-:W-:-:S02]  /*bd10*/  FADD.FTZ R66, -R242, R66 ;  /* 0x00000042f2427221 */ /* 0x000fc40000010100 */
[----:B------:R-:W-:Y:S02]  /*bd20*/  FADD.FTZ R67, R241, R67 ;  /* 0x00000043f1437221 */ /* 0x000fe40000010000 */
[----:B------:R-:W-:Y:S02]  /*bd30*/  FFMA.FTZ R65, R148, R210, -R65 ;  /* 0x000000d294417223 */ /* 0x000fe40000010841 */
[----:B------:R-:W-:Y:S02]  /*bd40*/  FFMA.FTZ R213, R0, R213, R64 ;  /* 0x000000d500d57223 */ /* 0x000fe40000010040 */
[----:B------:R-:W-:Y:S02]  /*bd50*/  FMUL.FTZ R64, R151, -R250 ;  /* 0x800000fa97407220 */ /* 0x000fe40000410000 */
[C---:B------:R-:W-:Y:S02]  /*bd60*/  FMUL.FTZ R69, R176.reuse, -R66 ;  /* 0x80000042b0457220 */ /* 0x040fe40000410000 */
[----:B------:R-:W-:-:S02]  /*bd70*/  FMUL.FTZ R68, R176, -R67 ;  /* 0x80000043b0447220 */ /* 0x000fc40000410000 */
[----:B------:R-:W-:Y:S02]  /*bd80*/  FFMA.FTZ R212, R0, R212, R65 ;  /* 0x000000d400d47223 */ /* 0x000fe40000010041 */
[-C--:B------:R-:W-:Y:S02]  /*bd90*/  FMUL.FTZ R65, R151, -R71.reuse ;  /* 0x8000004797417220 */ /* 0x080fe40000410000 */
[----:B------:R-:W-:Y:S02]  /*bda0*/  FFMA.FTZ R71, R152, R71, R64 ;  /* 0x0000004798477223 */ /* 0x000fe40000010040 */
[C---:B------:R-:W-:Y:S02]  /*bdb0*/  FFMA.FTZ R67, R177.reuse, R67, -R69 ;  /* 0x00000043b1437223 */ /* 0x040fe40000010845 */
[----:B------:R-:W-:Y:S02]  /*bdc0*/  FFMA.FTZ R66, R177, R66, R68 ;  /* 0x00000042b1427223 */ /* 0x000fe40000010044 */
[----:B------:R-:W-:-:S02]  /*bdd0*/  FMUL.FTZ R239, R22, R237 ;  /* 0x000000ed16ef7220 */ /* 0x000fc40000410000 */
[C---:B------:R-:W-:Y:S02]  /*bde0*/  FMUL.FTZ R64, R159.reuse, R212 ;  /* 0x000000d49f407220 */ /* 0x040fe40000410000 */
[----:B------:R-:W-:Y:S02]  /*bdf0*/  FFMA.FTZ R250, R152, R250, -R65 ;  /* 0x000000fa98fa7223 */ /* 0x000fe40000010841 */
[-C--:B------:R-:W-:Y:S02]  /*be00*/  FMUL.FTZ R65, R159, R213.reuse ;  /* 0x000000d59f417220 */ /* 0x080fe40000410000 */
[----:B------:R-:W-:Y:S02]  /*be10*/  FADD.FTZ R66, -R240, R66 ;  /* 0x00000042f0427221 */ /* 0x000fe40000010100 */
[----:B------:R-:W-:Y:S02]  /*be20*/  FADD.FTZ R67, R239, R67 ;  /* 0x00000043ef437221 */ /* 0x000fe40000010000 */
[----:B------:R-:W-:-:S02]  /*be30*/  FFMA.FTZ R64, R160, R213, R64 ;  /* 0x000000d5a0407223 */ /* 0x000fc40000010040 */
[----:B------:R-:W-:Y:S02]  /*be40*/  FFMA.FTZ R65, R160, R212, -R65 ;  /* 0x000000d4a0417223 */ /* 0x000fe40000010841 */
[C---:B------:R-:W-:Y:S02]  /*be50*/  FMUL.FTZ R69, R178.reuse, -R66 ;  /* 0x80000042b2457220 */ /* 0x040fe40000410000 */
[----:B------:R-:W-:Y:S02]  /*be60*/  FMUL.FTZ R68, R178, -R67 ;  /* 0x80000043b2447220 */ /* 0x000fe40000410000 */
[----:B------:R-:W-:Y:S02]  /*be70*/  FFMA.FTZ R215, R137, R215, R64 ;  /* 0x000000d789d77223 */ /* 0x000fe40000010040 */
[----:B------:R-:W-:Y:S02]  /*be80*/  FMUL.FTZ R64, R153, -R250 ;  /* 0x800000fa99407220 */ /* 0x000fe40000410000 */
[----:B------:R-:W-:-:S02]  /*be90*/  FFMA.FTZ R214, R137, R214, R65 ;  /* 0x000000d689d67223 */ /* 0x000fc40000010041 */
[----:B------:R-:W-:Y:S02]  /*bea0*/  FMUL.FTZ R65, R153, -R71 ;  /* 0x8000004799417220 */ /* 0x000fe40000410000 */
[C---:B------:R-:W-:Y:S02]  /*beb0*/  FFMA.FTZ R67, R182.reuse, R67, -R69 ;  /* 0x00000043b6437223 */ /* 0x040fe40000010845 */
[----:B------:R-:W-:Y:S02]  /*bec0*/  FFMA.FTZ R66, R182, R66, R68 ;  /* 0x00000042b6427223 */ /* 0x000fe40000010044 */
[C---:B------:R-:W-:Y:S02]  /*bed0*/  FFMA.FTZ R71, R154.reuse, R71, R64 ;  /* 0x000000479a477223 */ /* 0x040fe40000010040 */
[----:B------:R-:W-:Y:S02]  /*bee0*/  FMUL.FTZ R64, R157, R214 ;  /* 0x000000d69d407220 */ /* 0x000fe40000410000 */
[----:B------:R-:W-:-:S02]  /*bef0*/  FFMA.FTZ R250, R154, R250, -R65 ;  /* 0x000000fa9afa7223 */ /* 0x000fc40000010841 */
[----:B------:R-:W-:Y:S02]  /*bf00*/  FADD.FTZ R66, -R202, R66 ;  /* 0x00000042ca427221 */ /* 0x000fe40000010100 */
[----:B------:R-:W-:Y:S02]  /*bf10*/  FADD.FTZ R67, R203, R67 ;  /* 0x00000043cb437221 */ /* 0x000fe40000010000 */
[-C--:B------:R-:W-:Y:S02]  /*bf20*/  FMUL.FTZ R65, R157, R215.reuse ;  /* 0x000000d79d417220 */ /* 0x080fe40000410000 */
[----:B------:R-:W-:Y:S02]  /*bf30*/  FFMA.FTZ R64, R158, R215, R64 ;  /* 0x000000d79e407223 */ /* 0x000fe40000010040 */
[C---:B------:R-:W-:Y:S02]  /*bf40*/  FMUL.FTZ R69, R151.reuse, -R66 ;  /* 0x8000004297457220 */ /* 0x040fe40000410000 */
[----:B------:R-:W-:-:S02]  /*bf50*/  FMUL.FTZ R68, R151, -R67 ;  /* 0x8000004397447220 */ /* 0x000fc40000410000 */
[----:B------:R-:W-:Y:S02]  /*bf60*/  FFMA.FTZ R65, R158, R214, -R65 ;  /* 0x000000d69e417223 */ /* 0x000fe40000010841 */
[----:B------:R-:W-:Y:S02]  /*bf70*/  FFMA.FTZ R217, R138, R217, R64 ;  /* 0x000000d98ad97223 */ /* 0x000fe40000010040 */
[----:B------:R-:W-:Y:S02]  /*bf80*/  FMUL.FTZ R64, R155, -R250 ;  /* 0x800000fa9b407220 */ /* 0x000fe40000410000 */
[C---:B------:R-:W-:Y:S02]  /*bf90*/  FFMA.FTZ R67, R152.reuse, R67, -R69 ;  /* 0x0000004398437223 */ /* 0x040fe40000010845 */
[----:B------:R-:W-:Y:S02]  /*bfa0*/  FFMA.FTZ R66, R152, R66, R68 ;  /* 0x0000004298427223 */ /* 0x000fe40000010044 */
[----:B------:R-:W-:-:S02]  /*bfb0*/  FFMA.FTZ R216, R138, R216, R65 ;  /* 0x000000d88ad87223 */ /* 0x000fc40000010041 */
[-C--:B------:R-:W-:Y:S02]  /*bfc0*/  FMUL.FTZ R65, R155, -R71.reuse ;  /* 0x800000479b417220 */ /* 0x080fe40000410000 */
[----:B------:R-:W-:Y:S02]  /*bfd0*/  FFMA.FTZ R71, R156, R71, R64 ;  /* 0x000000479c477223 */ /* 0x000fe40000010040 */
[----:B------:R-:W-:Y:S02]  /*bfe0*/  FADD.FTZ R66, -R204, R66 ;  /* 0x00000042cc427221 */ /* 0x000fe40000010100 */
[----:B------:R-:W-:Y:S02]  /*bff0*/  FADD.FTZ R67, R205, R67 ;  /* 0x00000043cd437221 */ /* 0x000fe40000010000 */
[----:B------:R-:W-:Y:S02]  /*c000*/  FMUL.FTZ R64, R155, R216 ;  /* 0x000000d89b407220 */ /* 0x000fe40000410000 */
[----:B------:R-:W-:-:S02]  /*c010*/  FFMA.FTZ R250, R156, R250, -R65 ;  /* 0x000000fa9cfa7223 */ /* 0x000fc40000010841 */
[----:B------:R-:W-:Y:S02]  /*c020*/  FMUL.FTZ R65, R155, R217 ;  /* 0x000000d99b417220 */ /* 0x000fe40000410000 */
[C---:B------:R-:W-:Y:S02]  /*c030*/  FMUL.FTZ R69, R153.reuse, -R66 ;  /* 0x8000004299457220 */ /* 0x040fe40000410000 */
[----:B------:R-:W-:Y:S02]  /*c040*/  FMUL.FTZ R68, R153, -R67 ;  /* 0x8000004399447220 */ /* 0x000fe40000410000 */
[C---:B------:R-:W-:Y:S02]  /*c050*/  FFMA.FTZ R64, R156.reuse, R217, R64 ;  /* 0x000000d99c407223 */ /* 0x040fe40000010040 */
[----:B------:R-:W-:Y:S02]  /*c060*/  FFMA.FTZ R65, R156, R216, -R65 ;  /* 0x000000d89c417223 */ /* 0x000fe40000010841 */
[----:B------:R-:W-:-:S02]  /*c070*/  FFMA.FTZ R67, R154, R67, -R69 ;  /* 0x000000439a437223 */ /* 0x000fc40000010845 */
[----:B------:R-:W-:Y:S02]  /*c080*/  FFMA.FTZ R66, R154, R66, R68 ;  /* 0x000000429a427223 */ /* 0x000fe40000010044 */
[----:B------:R-:W-:Y:S02]  /*c090*/  FFMA.FTZ R219, R171, R219, R64 ;  /* 0x000000dbabdb7223 */ /* 0x000fe40000010040 */
[----:B------:R-:W-:Y:S02]  /*c0a0*/  FMUL.FTZ R64, R157, -R250 ;  /* 0x800000fa9d407220 */ /* 0x000fe40000410000 */
[----:B------:R-:W-:Y:S02]  /*c0b0*/  FFMA.FTZ R218, R171, R218, R65 ;  /* 0x000000daabda7223 */ /* 0x000fe40000010041 */
[----:B------:R-:W-:Y:S02]  /*c0c0*/  FMUL.FTZ R65, R157, -R71 ;  /* 0x800000479d417220 */ /* 0x000fe40000410000 */
[----:B------:R-:W-:-:S02]  /*c0d0*/  FADD.FTZ R66, -R206, R66 ;  /* 0x00000042ce427221 */ /* 0x000fc40000010100 */
[----:B------:R-:W-:Y:S02]  /*c0e0*/  FADD.FTZ R67, R207, R67 ;  /* 0x00000043cf437221 */ /* 0x000fe40000010000 */
[C---:B------:R-:W-:Y:S02]  /*c0f0*/  FFMA.FTZ R71, R158.reuse, R71, R64 ;  /* 0x000000479e477223 */ /* 0x040fe40000010040 */
[----:B------:R-:W-:Y:S02]  /*c100*/  FMUL.FTZ R64, R153, R218 ;  /* 0x000000da99407220 */ /* 0x000fe40000410000 */
[----:B------:R-:W-:Y:S02]  /*c110*/  FFMA.FTZ R250, R158, R250, -R65 ;  /* 0x000000fa9efa7223 */ /* 0x000fe40000010841 */
[C---:B------:R-:W-:Y:S02]  /*c120*/  FMUL.FTZ R69, R155.reuse, -R66 ;  /* 0x800000429b457220 */ /* 0x040fe40000410000 */
[----:B------:R-:W-:-:S02]  /*c130*/  FMUL.FTZ R68, R155, -R67 ;  /* 0x800000439b447220 */ /* 0x000fc40000410000 */
[-C--:B------:R-:W-:Y:S02]  /*c140*/  FMUL.FTZ R65, R153, R219.reuse ;  /* 0x000000db99417220 */ /* 0x080fe40000410000 */
[----:B------:R-:W-:Y:S02]  /*c150*/  FFMA.FTZ R64, R154, R219, R64 ;  /* 0x000000db9a407223 */ /* 0x000fe40000010040 */
[C---:B------:R-:W-:Y:S02]  /*c160*/  FFMA.FTZ R67, R156.reuse, R67, -R69 ;  /* 0x000000439c437223 */ /* 0x040fe40000010845 */
[----:B------:R-:W-:Y:S02]  /*c170*/  FFMA.FTZ R66, R156, R66, R68 ;  /* 0x000000429c427223 */ /* 0x000fe40000010044 */
[----:B------:R-:W-:Y:S02]  /*c180*/  FFMA.FTZ R65, R154, R218, -R65 ;  /* 0x000000da9a417223 */ /* 0x000fe40000010841 */
[----:B------:R-:W-:-:S02]  /*c190*/  FFMA.FTZ R221, R168, R221, R64 ;  /* 0x000000dda8dd7223 */ /* 0x000fc40000010040 */
[----:B------:R-:W-:Y:S02]  /*c1a0*/  FMUL.FTZ R64, R159, -R250 ;  /* 0x800000fa9f407220 */ /* 0x000fe40000410000 */
[----:B------:R-:W-:Y:S02]  /*c1b0*/  FADD.FTZ R66, -R208, R66 ;  /* 0x00000042d0427221 */ /* 0x000fe40000010100 */
[----:B------:R-:W-:Y:S02]  /*c1c0*/  FADD.FTZ R67, R209, R67 ;  /* 0x00000043d1437221 */ /* 0x000fe40000010000 */
[----:B------:R-:W-:Y:S02]  /*c1d0*/  FFMA.FTZ R220, R168, R220, R65 ;  /* 0x000000dca8dc7223 */ /* 0x000fe40000010041 */
[-C--:B------:R-:W-:Y:S02]  /*c1e0*/  FMUL.FTZ R65, R159, -R71.reuse ;  /* 0x800000479f417220 */ /* 0x080fe40000410000 */
[----:B------:R-:W-:-:S02]  /*c1f0*/  FFMA.FTZ R71, R160, R71, R64 ;  /* 0x00000047a0477223 */ /* 0x000fc40000010040 */
[C---:B------:R-:W-:Y:S02]  /*c200*/  FMUL.FTZ R69, R157.reuse, -R66 ;  /* 0x800000429d457220 */ /* 0x040fe40000410000 */
[----:B------:R-:W-:Y:S02]  /*c210*/  FMUL.FTZ R68, R157, -R67 ;  /* 0x800000439d447220 */ /* 0x000fe40000410000 */
[C---:B------:R-:W-:Y:S02]  /*c220*/  FMUL.FTZ R64, R151.reuse, R220 ;  /* 0x000000dc97407220 */ /* 0x040fe40000410000 */
[----:B------:R-:W-:Y:S02]  /*c230*/  FFMA.FTZ R250, R160, R250, -R65 ;  /* 0x000000faa0fa7223 */ /* 0x000fe40000010841 */
[----:B------:R-:W-:Y:S02]  /*c240*/  FMUL.FTZ R65, R151, R221 ;  /* 0x000000dd97417220 */ /* 0x000fe40000410000 */
[----:B------:R-:W-:-:S02]  /*c250*/  FFMA.FTZ R67, R158, R67, -R69 ;  /* 0x000000439e437223 */ /* 0x000fc40000010845 */
[----:B------:R-:W-:Y:S02]  /*c260*/  FFMA.FTZ R66, R158, R66, R68 ;  /* 0x000000429e427223 */ /* 0x000fe40000010044 */
        /* <DEDUP_REMOVED lines=9> */
[C---:B------:R-:W-:Y:S02]  /*c300*/  FMUL.FTZ R69, R159.reuse, -R66 ;  /* 0x800000429f457220 */ /* 0x040fe40000410000 */
[----:B------:R-:W-:-:S02]  /*c310*/  FMUL.FTZ R68, R159, -R67 ;  /* 0x800000439f447220 */ /* 0x000fc40000410000 */
[----:B------:R-:W-:Y:S02]  /*c320*/  FFMA.FTZ R71, R148, R71, R64 ;  /* 0x0000004794477223 */ /* 0x000fe40000010040 */
[----:B------:R-:W-:Y:S02]  /*c330*/  FMUL.FTZ R64, R178, R222 ;  /* 0x000000deb2407220 */ /* 0x000fe40000410000 */
[----:B------:R-:W-:Y:S02]  /*c340*/  FFMA.FTZ R250, R148, R250, -R65 ;  /* 0x000000fa94fa7223 */ /* 0x000fe40000010841 */
[C---:B------:R-:W-:Y:S02]  /*c350*/  FFMA.FTZ R67, R160.reuse, R67, -R69 ;  /* 0x00000043a0437223 */ /* 0x040fe40000010845 */
[----:B------:R-:W-:Y:S02]  /*c360*/  FFMA.FTZ R66, R160, R66, R68 ;  /* 0x00000042a0427223 */ /* 0x000fe40000010044 */
[----:B------:R-:W-:-:S02]  /*c370*/  FMUL.FTZ R235, R28, R194 ;  /* 0x000000c21ceb7220 */ /* 0x000fc40000410000 */
[-C--:B------:R-:W-:Y:S02]  /*c380*/  FMUL.FTZ R65, R178, R223.reuse ;  /* 0x000000dfb2417220 */ /* 0x080fe40000410000 */
[----:B------:R-:W-:Y:S02]  /*c390*/  FFMA.FTZ R64, R182, R223, R64 ;  /* 0x000000dfb6407223 */ /* 0x000fe40000010040 */
[----:B------:R-:W-:Y:S02]  /*c3a0*/  FADD.FTZ R66, -R235, R66 ;  /* 0x00000042eb427221 */ /* 0x000fe40000010100 */
[----:B------:R-:W-:Y:S02]  /*c3b0*/  FADD.FTZ R67, R238, R67 ;  /* 0x00000043ee437221 */ /* 0x000fe40000010000 */
[----:B------:R-:W-:Y:S02]  /*c3c0*/  FFMA.FTZ R65, R182, R222, -R65 ;  /* 0x000000deb6417223 */ /* 0x000fe40000010841 */
[----:B------:R-:W-:-:S02]  /*c3d0*/  FFMA.FTZ R225, R164, R225, R64 ;  /* 0x000000e1a4e17223 */ /* 0x000fc40000010040 */
[----:B------:R-:W-:Y:S02]  /*c3e0*/  FMUL.FTZ R64, R141, -R250 ;  /* 0x800000fa8d407220 */ /* 0x000fe40000410000 */
[C---:B------:R-:W-:Y:S02]  /*c3f0*/  FMUL.FTZ R69, R145.reuse, -R66 ;  /* 0x8000004291457220 */ /* 0x040fe40000410000 */
[----:B------:R-:W-:Y:S02]  /*c400*/  FMUL.FTZ R68, R145, -R67 ;  /* 0x8000004391447220 */ /* 0x000fe40000410000 */
[----:B------:R-:W-:Y:S02]  /*c410*/  FFMA.FTZ R224, R164, R224, R65 ;  /* 0x000000e0a4e07223 */ /* 0x000fe40000010041 */
[-C--:B------:R-:W-:Y:S02]  /*c420*/  FMUL.FTZ R65, R141, -R71.reuse ;  /* 0x800000478d417220 */ /* 0x080fe40000410000 */
[----:B------:R-:W-:-:S02]  /*c430*/  FFMA.FTZ R71, R142, R71, R64 ;  /* 0x000000478e477223 */ /* 0x000fc40000010040 */
[C---:B------:R-:W-:Y:S02]  /*c440*/  FFMA.FTZ R67, R148.reuse, R67, -R69 ;  /* 0x0000004394437223 */ /* 0x040fe40000010845 */
[----:B------:R-:W-:Y:S02]  /*c450*/  FFMA.FTZ R66, R148, R66, R68 ;  /* 0x0000004294427223 */ /* 0x000fe40000010044 */
[----:B------:R-:W-:Y:S02]  /*c460*/  FMUL.FTZ R194, R29, R183 ;  /* 0x000000b71dc27220 */ /* 0x000fe40000410000 */
        /* <DEDUP_REMOVED lines=12> */
[----:B------:R-:W-:Y:S02]  /*c530*/  FMUL.FTZ R65, R119, -R71 ;  /* 0x8000004777417220 */ /* 0x000fe40000410000 */
[C---:B------:R-:W-:Y:S02]  /*c540*/  FFMA.FTZ R67, R142.reuse, R67, -R69 ;  /* 0x000000438e437223 */ /* 0x040fe40000010845 */
[----:B------:R-:W-:-:S02]  /*c550*/  FFMA.FTZ R66, R142, R66, R68 ;  /* 0x000000428e427223 */ /* 0x000fc40000010044 */
[----:B------:R-:W-:Y:S02]  /*c560*/  FMUL.FTZ R183, R30, R162 ;  /* 0x000000a21eb77220 */ /* 0x000fe40000410000 */
[----:B------:R-:W-:Y:S02]  /*c570*/  FFMA.FTZ R71, R134, R71, R64 ;  /* 0x0000004786477223 */ /* 0x000fe40000010040 */
[----:B------:R-:W-:Y:S02]  /*c580*/  FMUL.FTZ R64, R174, R226 ;  /* 0x000000e2ae407220 */ /* 0x000fe40000410000 */
[----:B------:R-:W-:Y:S02]  /*c590*/  FFMA.FTZ R250, R134, R250, -R65 ;  /* 0x000000fa86fa7223 */ /* 0x000fe40000010841 */
[----:B------:R-:W-:Y:S02]  /*c5a0*/  FADD.FTZ R66, -R184, R66 ;  /* 0x00000042b8427221 */ /* 0x000fe40000010100 */
[----:B------:R-:W-:-:S02]  /*c5b0*/  FADD.FTZ R67, R183, R67 ;  /* 0x00000043b7437221 */ /* 0x000fc40000010000 */
[-C--:B------:R-:W-:Y:S02]  /*c5c0*/  FMUL.FTZ R65, R174, R227.reuse ;  /* 0x000000e3ae417220 */ /* 0x080fe40000410000 */
[----:B------:R-:W-:Y:S02]  /*c5d0*/  FFMA.FTZ R64, R175, R227, R64 ;  /* 0x000000e3af407223 */ /* 0x000fe40000010040 */
[C---:B------:R-:W-:Y:S02]  /*c5e0*/  FMUL.FTZ R69, R119.reuse, -R66 ;  /* 0x8000004277457220 */ /* 0x040fe40000410000 */
[----:B------:R-:W-:Y:S02]  /*c5f0*/  FMUL.FTZ R68, R119, -R67 ;  /* 0x8000004377447220 */ /* 0x000fe40000410000 */
[----:B------:R-:W-:Y:S02]  /*c600*/  FFMA.FTZ R65, R175, R226, -R65 ;  /* 0x000000e2af417223 */ /* 0x000fe40000010841 */
[----:B------:R-:W-:-:S02]  /*c610*/  FFMA.FTZ R229, R186, R229, R64 ;  /* 0x000000e5bae57223 */ /* 0x000fc40000010040 */
[----:B------:R-:W-:Y:S02]  /*c620*/  FMUL.FTZ R64, R130, -R250 ;  /* 0x800000fa82407220 */ /* 0x000fe40000410000 */
[C---:B------:R-:W-:Y:S02]  /*c630*/  FFMA.FTZ R67, R134.reuse, R67, -R69 ;  /* 0x0000004386437223 */ /* 0x040fe40000010845 */
[----:B------:R-:W-:Y:S02]  /*c640*/  FFMA.FTZ R68, R134, R66, R68 ;  /* 0x0000004286447223 */ /* 0x000fe40000010044 */
[----:B------:R-:W-:Y:S02]  /*c650*/  FMUL.FTZ R162, R31, R143 ;  /* 0x0000008f1fa27220 */ /* 0x000fe40000410000 */
[----:B------:R-:W-:Y:S02]  /*c660*/  FFMA.FTZ R228, R186, R228, R65 ;  /* 0x000000e4bae47223 */ /* 0x000fe40000010041 */
[----:B------:R-:W-:-:S02]  /*c670*/  FMUL.FTZ R65, R130, -R71 ;  /* 0x8000004782417220 */ /* 0x000fc40000410000 */
[----:B------:R-:W-:Y:S02]  /*c680*/  FFMA.FTZ R71, R133, R71, R64 ;  /* 0x0000004785477223 */ /* 0x000fe40000010040 */
[----:B------:R-:W-:Y:S02]  /*c690*/  FADD.FTZ R68, -R162, R68 ;  /* 0x00000044a2447221 */ /* 0x000fe40000010100 */
        /* <DEDUP_REMOVED lines=50> */
.L_x_9546:
[----:B------:R-:W-:Y:S05]  /*c9c0*/  BSYNC B0 ;  /* 0x0000000000007941 */ /* 0x000fea0003800000 */
.L_x_9545:
        /* <DEDUP_REMOVED lines=23> */
.L_x_9548:
[----:B------:R-:W-:Y:S05]  /*cb40*/  BSYNC B0 ;  /* 0x0000000000007941 */ /* 0x000fea0003800000 */
.L_x_9547:
        /* <DEDUP_REMOVED lines=19> */
.L_x_9550:
[----:B------:R-:W-:Y:S05]  /*cc80*/  BSYNC B0 ;  /* 0x0000000000007941 */ /* 0x000fea0003800000 */
.L_x_9549:
        /* <DEDUP_REMOVED lines=19> */
.L_x_9552:
[----:B------:R-:W-:Y:S05]  /*cdc0*/  BSYNC B0 ;  /* 0x0000000000007941 */ /* 0x000fea0003800000 */
.L_x_9551:
        /* <DEDUP_REMOVED lines=19> */
.L_x_9554:
[----:B------:R-:W-:Y:S05]  /*cf00*/  BSYNC B0 ;  /* 0x0000000000007941 */ /* 0x000fea0003800000 */
.L_x_9553:
        /* <DEDUP_REMOVED lines=41> */
[-C--:B------:R-:W-:Y:S02]  /*d1a0*/  FFMA.FTZ R200, R201, R249.reuse, R200 ;  /* 0x000000f9c9c87223 */ /* 0x080fe400000100c8 */
[----:B------:R-:W-:Y:S02]  /*d1b0*/  FMUL.FTZ R65, R163, R74 ;  /* 0x0000004aa3417220 */ /* 0x000fe40000410000 */
[----:B------:R-:W-:Y:S02]  /*d1c0*/  FADD.FTZ R248, R248, R64 ;  /* 0x00000040f8f87221 */ /* 0x000fe40000010000 */
        /* <DEDUP_REMOVED lines=11> */
[----:B0-----:R-:W-:Y:S02]  /*d280*/  FMUL.FTZ R68, R248, UR35 ;  /* 0x00000023f8447c20 */ /* 0x001fe40008410000 */
[-C--:B------:R-:W-:Y:S02]  /*d290*/  FFMA.FTZ R199, R199, -R147.reuse, R231 ;  /* 0x80000093c7c77223 */ /* 0x080fe400000100e7 */
[C---:B------:R-:W-:Y:S02]  /*d2a0*/  FFMA.FTZ R147, R198.reuse, -R147, R230 ;  /* 0x80000093c6937223 */ /* 0x040fe400000100e6 */
[----:B------:R-:W-:-:S02]  /*d2b0*/  FFMA.FTZ R198, R198, R248, R67 ;  /* 0x000000f8c6c67223 */ /* 0x000fc40000010043 */
[C---:B------:R-:W-:Y:S02]  /*d2c0*/  FFMA.FTZ R68, R246.reuse, UR34, -R68 ;  /* 0x00000022f6447c23 */ /* 0x040fe40008010844 */
[----:B------:R-:W-:Y:S02]  /*d2d0*/  FMUL.FTZ R67, R246, UR35 ;  /* 0x00000023f6437c20 */ /* 0x000fe40008410000 */
[----:B------:R-:W-:Y:S02]  /*d2e0*/  FMUL.FTZ R68, R199, R68 ;  /* 0x00000044c7447220 */ /* 0x000fe40000410000 */
[----:B------:R-:W-:Y:S02]  /*d2f0*/  FFMA.FTZ R67, R248, UR34, R67 ;  /* 0x00000022f8437c23 */ /* 0x000fe40008010043 */
[----:B------:R-:W-:Y:S02]  /*d300*/  FADD.FTZ R245, -R245, R66 ;  /* 0x00000042f5f57221 */ /* 0x000fe40000010100 */
[----:B------:R-:W-:-:S02]  /*d310*/  FADD.FTZ R64, R243, R64 ;  /* 0x00000040f3407221 */ /* 0x000fc40000010000 */
[----:B------:R-:W-:Y:S02]  /*d320*/  FFMA.FTZ R66, R147, R67, R68 ;  /* 0x0000004393427223 */ /* 0x000fe40000010044 */
[CC--:B------:R-:W-:Y:S02]  /*d330*/  FMUL.FTZ R67, R174.reuse, -R245.reuse ;  /* 0x800000f5ae437220 */ /* 0x0c0fe40000410000 */
[-C--:B------:R-:W-:Y:S02]  /*d340*/  FMUL.FTZ R68, R174, -R64.reuse ;  /* 0x80000040ae447220 */ /* 0x080fe40000410000 */
[C---:B------:R-:W-:Y:S02]  /*d350*/  FFMA.FTZ R67, R175.reuse, R64, -R67 ;  /* 0x00000040af437223 */ /* 0x040fe40000010843 */
[----:B------:R-:W-:Y:S02]  /*d360*/  FFMA.FTZ R68, R175, R245, R68 ;  /* 0x000000f5af447223 */ /* 0x000fe40000010044 */
[----:B------:R-:W-:-:S02]  /*d370*/  FMUL.FTZ R70, R64, UR35 ;  /* 0x0000002340467c20 */ /* 0x000fc40008410000 */
[----:B------:R-:W-:Y:S02]  /*d380*/  FMUL.FTZ R175, R186, R76 ;  /* 0x0000004cbaaf7220 */ /* 0x000fe40000410000 */
[C---:B------:R-:W-:Y:S02]  /*d390*/  FMUL.FTZ R69, R188.reuse, R245 ;  /* 0x000000f5bc457220 */ /* 0x040fe40000410000 */
[C---:B------:R-:W-:Y:S02]  /*d3a0*/  FFMA.FTZ R71, R245.reuse, UR34, -R70 ;  /* 0x00000022f5477c23 */ /* 0x040fe40008010846 */
[-C--:B------:R-:W-:Y:S02]  /*d3b0*/  FFMA.FTZ R188, R188, -R175.reuse, R229 ;  /* 0x800000afbcbc7223 */ /* 0x080fe400000100e5 */
[----:B------:R-:W-:Y:S02]  /*d3c0*/  FMUL.FTZ R70, R245, UR35 ;  /* 0x00000023f5467c20 */ /* 0x000fe40008410000 */
[----:B------:R-:W-:-:S02]  /*d3d0*/  FFMA.FTZ R175, R187, -R175, R228 ;  /* 0x800000afbbaf7223 */ /* 0x000fc400000100e4 */
[----:B------:R-:W-:Y:S02]  /*d3e0*/  FFMA.FTZ R69, R187, R64, R69 ;  /* 0x00000040bb457223 */ /* 0x000fe40000010045 */
[----:B------:R-:W-:Y:S02]  /*d3f0*/  FFMA.FTZ R70, R64, UR34, R70 ;  /* 0x0000002240467c23 */ /* 0x000fe40008010046 */
[----:B------:R-:W-:Y:S02]  /*d400*/  FMUL.FTZ R71, R188, R71 ;  /* 0x00000047bc477220 */ /* 0x000fe40000410000 */
[-C--:B------:R-:W-:Y:S02]  /*d410*/  FMUL.FTZ R64, R64, R76.reuse ;  /* 0x0000004c40407220 */ /* 0x080fe40000410000 */
[----:B------:R-:W-:Y:S02]  /*d420*/  FADD.FTZ R68, -R242, R68 ;  /* 0x00000044f2447221 */ /* 0x000fe40000010100 */
[----:B------:R-:W-:-:S02]  /*d430*/  FMUL.FTZ R245, R245, R76 ;  /* 0x0000004cf5f57220 */ /* 0x000fc40000410000 */
[----:B------:R-:W-:Y:S02]  /*d440*/  FFMA.FTZ R70, R175, R70, R71 ;  /* 0x00000046af467223 */ /* 0x000fe40000010047 */
[----:B------:R-:W-:Y:S02]  /*d450*/  FMUL.FTZ R71, R186, R64 ;  /* 0x00000040ba477220 */ /* 0x000fe40000410000 */
[----:B------:R-:W-:Y:S01]  /*d460*/  FADD.FTZ R67, R241, R67 ;  /* 0x00000043f1437221 */ /* 0x000fe20000010000 */
[----:B------:R-:W-:Y:S01]  /*d470*/  IADD3 R241, R118, 0x3c0, RZ ;  /* 0x000003c076f17810 */ /* 0x000fe20007ffe0ff */
[----:B------:R-:W-:Y:S01]  /*d480*/  FMUL.FTZ R174, R188, R245 ;  /* 0x000000f5bcae7220 */ /* 0x000fe20000410000 */
[----:B------:R0:W-:Y:S01]  /*d490*/  STS [R234.X4+0x10e8], R71 ;  /* 0x0010e847ea007388 */ /* 0x0001e20000004800 */
[----:B------:R-:W-:Y:S02]  /*d4a0*/  FMUL.FTZ R122, R176, -R68 ;  /* 0x80000044b07a7220 */ /* 0x000fe40000410000 */
[----:B------:R-:W-:-:S02]  /*d4b0*/  FMUL.FTZ R188, R188, R64 ;  /* 0x00000040bcbc7220 */ /* 0x000fc40000410000 */
[----:B------:R-:W-:Y:S02]  /*d4c0*/  FFMA.FTZ R174, R175, R64, R174 ;  /* 0x00000040afae7223 */ /* 0x000fe400000100ae */
[----:B------:R-:W-:Y:S02]  /*d4d0*/  FFMA.FTZ R70, R186, R69, R70 ;  /* 0x00000045ba467223 */ /* 0x000fe40000010046 */
[----:B------:R-:W-:Y:S02]  /*d4e0*/  FFMA.FTZ R52, R69, R76, R52 ;  /* 0x0000004c45347223 */ /* 0x000fe40000010034 */
[-C--:B------:R-:W-:Y:S02]  /*d4f0*/  FFMA.FTZ R122, R177, R67.reuse, -R122 ;  /* 0x00000043b17a7223 */ /* 0x080fe4000001087a */
[----:B------:R-:W-:Y:S02]  /*d500*/  FMUL.FTZ R69, R176, -R67 ;  /* 0x80000043b0457220 */ /* 0x000fe40000410000 */
[----:B------:R-:W-:-:S02]  /*d510*/  FMUL.FTZ R64, R189, R77 ;  /* 0x0000004dbd407220 */ /* 0x000fc40000410000 */
[----:B0-----:R-:W-:Y:S02]  /*d520*/  FMUL.FTZ R71, R67, UR35 ;  /* 0x0000002343477c20 */ /* 0x001fe40008410000 */
[-C--:B------:R-:W-:Y:S02]  /*d530*/  FFMA.FTZ R175, R175, R245.reuse, -R188 ;  /* 0x000000f5afaf7223 */ /* 0x080fe400000108bc */
[----:B------:R-:W-:Y:S02]  /*d540*/  FMUL.FTZ R245, R186, R245 ;  /* 0x000000f5baf57220 */ /* 0x000fe40000410000 */
[-C--:B------:R-:W-:Y:S02]  /*d550*/  FMUL.FTZ R123, R191, R68.reuse ;  /* 0x00000044bf7b7220 */ /* 0x080fe40000410000 */
[----:B------:R-:W-:Y:S01]  /*d560*/  FADD.FTZ R239, R239, R122 ;  /* 0x0000007aefef7221 */ /* 0x000fe20000010000 */
[----:B------:R-:W-:Y:S01]  /*d570*/  STS [R234.X4+0x10ec], R245 ;  /* 0x0010ecf5ea007388 */ /* 0x000fe20000004800 */
[----:B------:R-:W-:-:S02]  /*d580*/  FFMA.FTZ R69, R177, R68, R69 ;  /* 0x00000044b1457223 */ /* 0x000fc40000010045 */
[-C--:B------:R-:W-:Y:S02]  /*d590*/  FFMA.FTZ R191, R191, -R64.reuse, R227 ;  /* 0x80000040bfbf7223 */ /* 0x080fe400000100e3 */
[C---:B------:R-:W-:Y:S02]  /*d5a0*/  FMUL.FTZ R176, R68.reuse, UR35 ;  /* 0x0000002344b07c20 */ /* 0x040fe40008410000 */
[C---:B------:R-:W-:Y:S02]  /*d5b0*/  FFMA.FTZ R186, R68.reuse, UR34, -R71 ;  /* 0x0000002244ba7c23 */ /* 0x040fe40008010847 */
[-C--:B------:R-:W-:Y:S02]  /*d5c0*/  FMUL.FTZ R122, R68, R77.reuse ;  /* 0x0000004d447a7220 */ /* 0x080fe40000410000 */
[----:B------:R-:W-:Y:S02]  /*d5d0*/  FMUL.FTZ R68, R67, R77 ;  /* 0x0000004d43447220 */ /* 0x000fe40000410000 */
[----:B------:R-:W-:-:S02]  /*d5e0*/  FFMA.FTZ R64, R190, -R64, R226 ;  /* 0x80000040be407223 */ /* 0x000fc400000100e2 */
[----:B------:R-:W-:Y:S02]  /*d5f0*/  FFMA.FTZ R190, R190, R67, R123 ;  /* 0x00000043bebe7223 */ /* 0x000fe4000001007b */
[----:B------:R-:W-:Y:S02]  /*d600*/  FFMA.FTZ R71, R67, UR34, R176 ;  /* 0x0000002243477c23 */ /* 0x000fe400080100b0 */
[C---:B------:R-:W-:Y:S02]  /*d610*/  FMUL.FTZ R123, R191.reuse, R186 ;  /* 0x000000babf7b7220 */ /* 0x040fe40000410000 */
[----:B------:R-:W-:Y:S02]  /*d620*/  FADD.FTZ R47, R70, R47 ;  /* 0x0000002f462f7221 */ /* 0x000fe40000010000 */
[C---:B------:R-:W-:Y:S02]  /*d630*/  FMUL.FTZ R67, R191.reuse, R122 ;  /* 0x0000007abf437220 */ /* 0x040fe40000410000 */
[----:B------:R-:W-:-:S02]  /*d640*/  FMUL.FTZ R177, R191, R68 ;  /* 0x00000044bfb17220 */ /* 0x000fc40000410000 */
[----:B------:R-:W-:Y:S02]  /*d650*/  FADD.FTZ R69, -R240, R69 ;  /* 0x00000045f0457221 */ /* 0x000fe40000010100 */
[----:B------:R-:W-:Y:S02]  /*d660*/  FMUL.FTZ R70, R247, UR35 ;  /* 0x00000023f7467c20 */ /* 0x000fe40008410000 */
[----:B------:R-:W-:Y:S02]  /*d670*/  FMUL.FTZ R246, R246, R75 ;  /* 0x0000004bf6f67220 */ /* 0x000fe40000410000 */
[----:B------:R-:W-:Y:S02]  /*d680*/  FFMA.FTZ R71, R64, R71, R123 ;  /* 0x0000004740477223 */ /* 0x000fe4000001007b */
[----:B------:R-:W-:Y:S02]  /*d690*/  FMUL.FTZ R248, R248, R75 ;  /* 0x0000004bf8f87220 */ /* 0x000fe40000410000 */
[----:B------:R-:W-:-:S02]  /*d6a0*/  FFMA.FTZ R176, R64, R68, R67 ;  /* 0x0000004440b07223 */ /* 0x000fc40000010043 */
[----:B------:R-:W-:Y:S02]  /*d6b0*/  FFMA.FTZ R177, R64, R122, -R177 ;  /* 0x0000007a40b17223 */ /* 0x000fe400000108b1 */
[----:B------:R-:W-:Y:S02]  /*d6c0*/  FFMA.FTZ R67, R249, UR34, -R70 ;  /* 0x00000022f9437c23 */ /* 0x000fe40008010846 */
[----:B------:R-:W-:Y:S02]  /*d6d0*/  FMUL.FTZ R64, R178, -R69 ;  /* 0x80000045b2407220 */ /* 0x000fe40000410000 */
[C---:B------:R-:W-:Y:S02]  /*d6e0*/  FMUL.FTZ R187, R189.reuse, R68 ;  /* 0x00000044bdbb7220 */ /* 0x040fe40000410000 */
[----:B------:R-:W-:Y:S02]  /*d6f0*/  FMUL.FTZ R191, R189, R122 ;  /* 0x0000007abdbf7220 */ /* 0x000fe40000410000 */
[----:B------:R-:W-:Y:S01]  /*d700*/  FMUL.FTZ R70, R249, R74 ;  /* 0x0000004af9467220 */ /* 0x000fe20000410000 */
[----:B------:R0:W-:Y:S01]  /*d710*/  STS [R234.X4+0x10e0], R187 ;  /* 0x0010e0bbea007388 */ /* 0x0001e20000004800 */
[----:B------:R-:W-:-:S02]  /*d720*/  FMUL.FTZ R146, R199, R246 ;  /* 0x000000f6c7927220 */ /* 0x000fc40000410000 */
[----:B------:R-:W-:Y:S01]  /*d730*/  FFMA.FTZ R189, R189, R190, R71 ;  /* 0x000000bebdbd7223 */ /* 0x000fe20000010047 */
[----:B------:R1:W-:Y:S01]  /*d740*/  STS [R234.X4+0x10e4], R191 ;  /* 0x0010e4bfea007388 */ /* 0x0003e20000004800 */
[----:B------:R-:W-:Y:S02]  /*d750*/  FMUL.FTZ R199, R199, R248 ;  /* 0x000000f8c7c77220 */ /* 0x000fe40000410000 */
[----:B------:R-:W-:Y:S02]  /*d760*/  FMUL.FTZ R68, R249, UR35 ;  /* 0x00000023f9447c20 */ /* 0x000fe40008410000 */
[-C--:B------:R-:W-:Y:S01]  /*d770*/  FMUL.FTZ R71, R178, -R239.reuse ;  /* 0x800000efb2477220 */ /* 0x080fe20000410000 */
[----:B0-----:R-:W-:Y:S01]  /*d780*/  IADD3 R187, R118, 0x1e0, RZ ;  /* 0x000001e076bb7810 */ /* 0x001fe20007ffe0ff */
[----:B------:R-:W-:Y:S02]  /*d790*/  FMUL.FTZ R122, R247, R74 ;  /* 0x0000004af77a7220 */ /* 0x000fe40000410000 */
[----:B------:R-:W-:Y:S01]  /*d7a0*/  FFMA.FTZ R178, R182, R239, -R64 ;  /* 0x000000efb6b27223 */ /* 0x000fe20000010840 */
[----:B-1----:R-:W-:Y:S01]  /*d7b0*/  IADD3 R191, R118, 0x240, RZ ;  /* 0x0000024076bf7810 */ /* 0x002fe20007ffe0ff */
[----:B------:R-:W-:-:S02]  /*d7c0*/  FMUL.FTZ R64, R196, R70 ;  /* 0x00000046c4407220 */ /* 0x000fc40000410000 */
[C---:B------:R-:W-:Y:S02]  /*d7d0*/  FFMA.FTZ R146, R147.reuse, R248, R146 ;  /* 0x000000f893927223 */ /* 0x040fe40000010092 */
[----:B------:R-:W-:Y:S02]  /*d7e0*/  FFMA.FTZ R147, R147, R246, -R199 ;  /* 0x000000f693937223 */ /* 0x000fe400000108c7 */
[----:B------:R-:W-:Y:S02]  /*d7f0*/  FFMA.FTZ R68, R247, UR34, R68 ;  /* 0x00000022f7447c23 */ /* 0x000fe40008010044 */
[----:B------:R-:W-:Y:S02]  /*d800*/  FMUL.FTZ R67, R196, R67 ;  /* 0x00000043c4437220 */ /* 0x000fe40000410000 */
[C---:B------:R-:W-:Y:S02]  /*d810*/  FMUL.FTZ R248, R185.reuse, R248 ;  /* 0x000000f8b9f87220 */ /* 0x040fe40000410000 */
[----:B------:R-:W-:-:S02]  /*d820*/  FMUL.FTZ R246, R185, R246 ;  /* 0x000000f6b9f67220 */ /* 0x000fc40000410000 */
[-C--:B------:R-:W-:Y:S01]  /*d830*/  FMUL.FTZ R196, R196, R122.reuse ;  /* 0x0000007ac4c47220 */ /* 0x080fe20000410000 */
[----:B------:R-:W-:Y:S01]  /*d840*/  STS [R234.X4+0x10f0], R248 ;  /* 0x0010f0f8ea007388 */ /* 0x000fe20000004800 */
[----:B------:R-:W-:Y:S02]  /*d850*/  FMUL.FTZ R199, R163, R122 ;  /* 0x0000007aa3c77220 */ /* 0x000fe40000410000 */
[----:B------:R-:W-:Y:S01]  /*d860*/  FFMA.FTZ R185, R185, R198, R66 ;  /* 0x000000c6b9b97223 */ /* 0x000fe20000010042 */
[----:B------:R-:W-:Y:S01]  /*d870*/  STS [R234.X4+0x10f4], R246 ;  /* 0x0010f4f6ea007388 */ /* 0x000fe20000004800 */
[----:B------:R-:W-:Y:S02]  /*d880*/  FFMA.FTZ R64, R65, R122, R64 ;  /* 0x0000007a41407223 */ /* 0x000fe40000010040 */
[----:B------:R-:W-:Y:S01]  /*d890*/  FMUL.FTZ R66, R164, R78 ;  /* 0x0000004ea4427220 */ /* 0x000fe20000410000 */
[----:B------:R0:W-:Y:S01]  /*d8a0*/  STS [R234.X4+0x10f8], R199 ;  /* 0x0010f8c7ea007388 */ /* 0x0001e20000004800 */
[----:B------:R-:W-:-:S02]  /*d8b0*/  FMUL.FTZ R122, R239, UR35 ;  /* 0x00000023ef7a7c20 */ /* 0x000fc40008410000 */
[----:B------:R-:W-:Y:S02]  /*d8c0*/  FFMA.FTZ R68, R65, R68, R67 ;  /* 0x0000004441447223 */ /* 0x000fe40000010043 */
[-C--:B------:R-:W-:Y:S02]  /*d8d0*/  FMUL.FTZ R201, R163, R70.reuse ;  /* 0x00000046a3c97220 */ /* 0x080fe40000410000 */
[----:B------:R-:W-:Y:S02]  /*d8e0*/  FFMA.FTZ R65, R65, R70, -R196 ;  /* 0x0000004641417223 */ /* 0x000fe400000108c4 */
[----:B------:R-:W-:Y:S01]  /*d8f0*/  FMUL.FTZ R123, R193, R69 ;  /* 0x00000045c17b7220 */ /* 0x000fe20000410000 */
[----:B------:R1:W-:Y:S01]  /*d900*/  STS [R234.X4+0x10fc], R201 ;  /* 0x0010fcc9ea007388 */ /* 0x0003e20000004800 */
[----:B------:R-:W-:Y:S01]  /*d910*/  FMUL.FTZ R70, R69, UR35 ;  /* 0x0000002345467c20 */ /* 0x000fe20008410000 */
[----:B0-----:R-:W-:Y:S01]  /*d920*/  IADD3 R199, R118, 0x2c0, RZ ;  /* 0x000002c076c77810 */ /* 0x001fe20007ffe0ff */
[----:B------:R-:W-:-:S02]  /*d930*/  FFMA.FTZ R193, R193, -R66, R225 ;  /* 0x80000042c1c17223 */ /* 0x000fc400000100e1 */
[----:B------:R-:W-:Y:S02]  /*d940*/  FFMA.FTZ R122, R69, UR34, -R122 ;  /* 0x00000022457a7c23 */ /* 0x000fe4000801087a */
[----:B------:R-:W-:Y:S02]  /*d950*/  FFMA.FTZ R71, R182, R69, R71 ;  /* 0x00000045b6477223 */ /* 0x000fe40000010047 */
[----:B------:R-:W-:Y:S01]  /*d960*/  FFMA.FTZ R123, R192, R239, R123 ;  /* 0x000000efc07b7223 */ /* 0x000fe2000001007b */
[----:B-1----:R-:W-:Y:S01]  /*d970*/  IADD3 R201, R118, 0x2e0, RZ ;  /* 0x000002e076c97810 */ /* 0x002fe20007ffe0ff */
[----:B------:R-:W-:Y:S02]  /*d980*/  FFMA.FTZ R67, R239, UR34, R70 ;  /* 0x00000022ef437c23 */ /* 0x000fe40008010046 */
[----:B------:R-:W-:Y:S02]  /*d990*/  FFMA.FTZ R66, R192, -R66, R224 ;  /* 0x80000042c0427223 */ /* 0x000fe400000100e0 */
[----:B------:R-:W-:-:S02]  /*d9a0*/  FMUL.FTZ R69, R69, R78 ;  /* 0x0000004e45457220 */ /* 0x000fc40000410000 */
[----:B------:R-:W-:Y:S02]  /*d9b0*/  FMUL.FTZ R239, R239, R78 ;  /* 0x0000004eefef7220 */ /* 0x000fe40000410000 */
[----:B------:R-:W-:Y:S02]  /*d9c0*/  FMUL.FTZ R122, R193, R122 ;  /* 0x0000007ac17a7220 */ /* 0x000fe40000410000 */
[----:B------:R-:W-:Y:S02]  /*d9d0*/  FADD.FTZ R203, R203, R178 ;  /* 0x000000b2cbcb7221 */ /* 0x000fe40000010000 */
[C---:B------:R-:W-:Y:S02]  /*d9e0*/  FMUL.FTZ R178, R193.reuse, R69 ;  /* 0x00000045c1b27220 */ /* 0x040fe40000410000 */
[----:B------:R-:W-:Y:S01]  /*d9f0*/  FMUL.FTZ R182, R193, R239 ;  /* 0x000000efc1b67220 */ /* 0x000fe20000410000 */
[----:B------:R-:W-:Y:S01]  /*da00*/  IADD3 R193, R118, 0x260, RZ ;  /* 0x0000026076c17810 */ /* 0x000fe20007ffe0ff */
[----:B------:R-:W-:-:S02]  /*da10*/  FFMA.FTZ R67, R66, R67, R122 ;  /* 0x0000004342437223 */ /* 0x000fc4000001007a */
[----:B------:R-:W-:Y:S02]  /*da20*/  FADD.FTZ R202, -R202, R71 ;  /* 0x00000047caca7221 */ /* 0x000fe40000010100 */
[----:B------:R-:W-:Y:S02]  /*da30*/  FADD.FTZ R48, R185, R48 ;  /* 0x00000030b9307221 */ /* 0x000fe40000010000 */
[----:B------:R-:W-:Y:S02]  /*da40*/  FFMA.FTZ R70, R163, R197, R68 ;  /* 0x000000c5a3467223 */ /* 0x000fe40000010044 */
[C---:B------:R-:W-:Y:S02]  /*da50*/  FMUL.FTZ R71, R164.reuse, R239 ;  /* 0x000000efa4477220 */ /* 0x040fe40000410000 */
[----:B------:R-:W-:Y:S02]  /*da60*/  FMUL.FTZ R185, R164, R69 ;  /* 0x00000045a4b97220 */ /* 0x000fe40000410000 */
[----:B------:R-:W-:Y:S01]  /*da70*/  FMUL.FTZ R68, R165, R79 ;  /* 0x0000004fa5447220 */ /* 0x000fe20000410000 */
[----:B------:R0:W-:Y:S01]  /*da80*/  STS [R234.X4+0x10d8], R71 ;  /* 0x0010d847ea007388 */ /* 0x0001e20000004800 */
[----:B------:R-:W-:Y:S01]  /*da90*/  FFMA.FTZ R178, R66, R239, R178 ;  /* 0x000000ef42b27223 */ /* 0x000fe200000100b2 */
[----:B------:R-:W-:Y:S01]  /*daa0*/  IADD3 R239, R118, 0x3a0, RZ ;  /* 0x000003a076ef7810 */ /* 0x000fe20007ffe0ff */
[----:B------:R-:W-:Y:S01]  /*dab0*/  FFMA.FTZ R182, R66, R69, -R182 ;  /* 0x0000004542b67223 */ /* 0x000fe200000108b6 */
[----:B------:R-:W-:Y:S01]  /*dac0*/  STS [R234.X4+0x10dc], R185 ;  /* 0x0010dcb9ea007388 */ /* 0x000fe20000004800 */
[----:B------:R-:W-:-:S02]  /*dad0*/  FFMA.FTZ R164, R164, R123, R67 ;  /* 0x0000007ba4a47223 */ /* 0x000fc40000010043 */
[-C--:B------:R-:W-:Y:S02]  /*dae0*/  FMUL.FTZ R66, R151, -R202.reuse ;  /* 0x800000ca97427220 */ /* 0x080fe40000410000 */
[C---:B------:R-:W-:Y:S02]  /*daf0*/  FMUL.FTZ R67, R167.reuse, R202 ;  /* 0x000000caa7437220 */ /* 0x040fe40000410000 */
[-C--:B------:R-:W-:Y:S02]  /*db00*/  FFMA.FTZ R167, R167, -R68.reuse, R223 ;  /* 0x80000044a7a77223 */ /* 0x080fe400000100df */
[----:B------:R-:W-:Y:S02]  /*db10*/  FFMA.FTZ R68, R166, -R68, R222 ;  /* 0x80000044a6447223 */ /* 0x000fe400000100de */
        /* <DEDUP_REMOVED lines=8> */
[----:B------:R-:W-:Y:S02]  /*dba0*/  FFMA.FTZ R151, R152, R202, R151 ;  /* 0x000000ca98977223 */ /* 0x000fe40000010097 */
[C---:B------:R-:W-:Y:S02]  /*dbb0*/  FFMA.FTZ R67, R203.reuse, UR34, R70 ;  /* 0x00000022cb437c23 */ /* 0x040fe40008010046 */
[-C--:B------:R-:W-:Y:S02]  /*dbc0*/  FMUL.FTZ R152, R202, R79.reuse ;  /* 0x0000004fca987220 */ /* 0x080fe40000410000 */
        /* <DEDUP_REMOVED lines=10> */
[----:B0-----:R-:W-:-:S02]  /*dc70*/  FMUL.FTZ R71, R165, R152 ;  /* 0x00000098a5477220 */ /* 0x001fc40000410000 */
[C---:B------:R-:W-:Y:S02]  /*dc80*/  FFMA.FTZ R151, R68.reuse, R70, R151 ;  /* 0x0000004644977223 */ /* 0x040fe40000010097 */
[----:B------:R-:W-:Y:S01]  /*dc90*/  FFMA.FTZ R152, R68, R152, -R167 ;  /* 0x0000009844987223 */ /* 0x000fe200000108a7 */
[----:B------:R0:W-:Y:S01]  /*dca0*/  STS [R234.X4+0x10d4], R71 ;  /* 0x0010d447ea007388 */ /* 0x0001e20000004800 */
[-C--:B------:R-:W-:Y:S02]  /*dcb0*/  FFMA.FTZ R66, R154, R205.reuse, -R66 ;  /* 0x000000cd9a427223 */ /* 0x080fe40000010842 */
[----:B------:R-:W-:Y:S02]  /*dcc0*/  FMUL.FTZ R68, R168, R80 ;  /* 0x00000050a8447220 */ /* 0x000fe40000410000 */
[----:B-1----:R-:W-:Y:S02]  /*dcd0*/  FMUL.FTZ R69, R205, UR35 ;  /* 0x00000023cd457c20 */ /* 0x002fe40008410000 */
        /* <DEDUP_REMOVED lines=15> */
[-C--:B0-----:R-:W-:Y:S02]  /*ddd0*/  FMUL.FTZ R71, R204, R80.reuse ;  /* 0x00000050cc477220 */ /* 0x081fe40000410000 */
[----:B------:R-:W-:Y:S02]  /*dde0*/  FMUL.FTZ R205, R205, R80 ;  /* 0x00000050cdcd7220 */ /* 0x000fe40000410000 */
[C---:B------:R-:W-:Y:S02]  /*ddf0*/  FMUL.FTZ R66, R155.reuse, -R164 ;  /* 0x800000a49b427220 */ /* 0x040fe40000410000 */
[----:B------:R-:W-:-:S02]  /*de00*/  FMUL.FTZ R155, R155, -R207 ;  /* 0x800000cf9b9b7220 */ /* 0x000fc40000410000 */
[----:B------:R-:W-:Y:S02]  /*de10*/  FFMA.FTZ R54, R123, R78, R54 ;  /* 0x0000004e7b367223 */ /* 0x000fe40000010036 */
[C---:B------:R-:W-:Y:S02]  /*de20*/  FMUL.FTZ R123, R168.reuse, R205 ;  /* 0x000000cda87b7220 */ /* 0x040fe40000410000 */
[----:B------:R-:W-:Y:S02]  /*de30*/  FMUL.FTZ R163, R168, R71 ;  /* 0x00000047a8a37220 */ /* 0x000fe40000410000 */
[----:B------:R-:W-:Y:S01]  /*de40*/  FFMA.FTZ R66, R156, R207, -R66 ;  /* 0x000000cf9c427223 */ /* 0x000fe20000010842 */
[----:B------:R0:W-:Y:S01]  /*de50*/  STS [R234.X4+0x10c8], R123 ;  /* 0x0010c87bea007388 */ /* 0x0001e20000004800 */
[----:B------:R-:W-:Y:S02]  /*de60*/  FFMA.FTZ R56, R67, R80, R56 ;  /* 0x0000005043387223 */ /* 0x000fe40000010038 */
[----:B------:R-:W-:Y:S01]  /*de70*/  FFMA.FTZ R168, R168, R67, R69 ;  /* 0x00000043a8a87223 */ /* 0x000fe20000010045 */
[----:B------:R-:W-:Y:S01]  /*de80*/  STS [R234.X4+0x10cc], R163 ;  /* 0x0010cca3ea007388 */ /* 0x000fe20000004800 */
[----:B------:R-:W-:-:S02]  /*de90*/  FFMA.FTZ R67, R156, R164, R155 ;  /* 0x000000a49c437223 */ /* 0x000fc4000001009b */
[----:B------:R-:W-:Y:S02]  /*dea0*/  FMUL.FTZ R70, R207, UR35 ;  /* 0x00000023cf467c20 */ /* 0x000fe40008410000 */
[----:B------:R-:W-:Y:S02]  /*deb0*/  FADD.FTZ R209, R209, R66 ;  /* 0x00000042d1d17221 */ /* 0x000fe40000010000 */
[----:B------:R-:W-:Y:S02]  /*dec0*/  FMUL.FTZ R66, R164, UR35 ;  /* 0x00000023a4427c20 */ /* 0x000fe40008410000 */
[----:B------:R-:W-:Y:S02]  /*ded0*/  FADD.FTZ R67, -R208, R67 ;  /* 0x00000043d0437221 */ /* 0x000fe40000010100 */
[----:B------:R-:W-:Y:S02]  /*dee0*/  FFMA.FTZ R122, R164, UR34, -R70 ;  /* 0x00000022a47a7c23 */ /* 0x000fe40008010846 */
[----:B------:R-:W-:-:S02]  /*def0*/  FFMA.FTZ R70, R207, UR34, R66 ;  /* 0x00000022cf467c23 */ /* 0x000fc40008010042 */
[----:B------:R-:W-:Y:S02]  /*df00*/  FMUL.FTZ R66, R157, -R67 ;  /* 0x800000439d427220 */ /* 0x000fe40000410000 */
[C---:B------:R-:W-:Y:S02]  /*df10*/  FMUL.FTZ R154, R169.reuse, R71 ;  /* 0x00000047a99a7220 */ /* 0x040fe40000410000 */
[----:B------:R-:W-:Y:S02]  /*df20*/  FMUL.FTZ R153, R169, R205 ;  /* 0x000000cda9997220 */ /* 0x000fe40000410000 */
[----:B------:R-:W-:Y:S02]  /*df30*/  FMUL.FTZ R157, R157, -R209 ;  /* 0x800000d19d9d7220 */ /* 0x000fe40000410000 */
[----:B------:R-:W-:Y:S02]  /*df40*/  FMUL.FTZ R69, R171, R81 ;  /* 0x00000051ab457220 */ /* 0x000fe40000410000 */
[----:B------:R-:W-:Y:S01]  /*df50*/  FFMA.FTZ R154, R68, R205, R154 ;  /* 0x000000cd449a7223 */ /* 0x000fe2000001009a */
[----:B------:R-:W-:Y:S01]  /*df60*/  IADD3 R205, R118, 0x320, RZ ;  /* 0x0000032076cd7810 */ /* 0x000fe20007ffe0ff */
[----:B------:R-:W-:-:S02]  /*df70*/  FFMA.FTZ R153, R68, R71, -R153 ;  /* 0x0000004744997223 */ /* 0x000fc40000010899 */
[C---:B------:R-:W-:Y:S02]  /*df80*/  FFMA.FTZ R157, R158.reuse, R67, R157 ;  /* 0x000000439e9d7223 */ /* 0x040fe4000001009d */
[C---:B------:R-:W-:Y:S02]  /*df90*/  FMUL.FTZ R68, R173.reuse, R164 ;  /* 0x000000a4ad447220 */ /* 0x040fe40000410000 */
[----:B------:R-:W-:Y:S02]  /*dfa0*/  FFMA.FTZ R66, R158, R209, -R66 ;  /* 0x000000d19e427223 */ /* 0x000fe40000010842 */
[----:B------:R-:W-:Y:S02]  /*dfb0*/  FFMA.FTZ R173, R173, -R69, R219 ;  /* 0x80000045adad7223 */ /* 0x000fe400000100db */
[-C--:B------:R-:W-:Y:S02]  /*dfc0*/  FMUL.FTZ R164, R164, R81.reuse ;  /* 0x00000051a4a47220 */ /* 0x080fe40000410000 */
[----:B------:R-:W-:-:S02]  /*dfd0*/  FMUL.FTZ R156, R207, R81 ;  /* 0x00000051cf9c7220 */ /* 0x000fc40000410000 */
[----:B------:R-:W-:Y:S02]  /*dfe0*/  FADD.FTZ R236, -R236, R157 ;  /* 0x0000009decec7221 */ /* 0x000fe40000010100 */
[----:B------:R-:W-:Y:S02]  /*dff0*/  FADD.FTZ R237, R237, R66 ;  /* 0x00000042eded7221 */ /* 0x000fe40000010000 */
[----:B------:R-:W-:Y:S02]  /*e000*/  FFMA.FTZ R69, R172, -R69, R218 ;  /* 0x80000045ac457223 */ /* 0x000fe400000100da */
[C---:B------:R-:W-:Y:S02]  /*e010*/  FMUL.FTZ R155, R173.reuse, R164 ;  /* 0x000000a4ad9b7220 */ /* 0x040fe40000410000 */
[C---:B------:R-:W-:Y:S02]  /*e020*/  FMUL.FTZ R122, R173.reuse, R122 ;  /* 0x0000007aad7a7220 */ /* 0x040fe40000410000 */
[----:B------:R-:W-:-:S02]  /*e030*/  FMUL.FTZ R173, R173, R156 ;  /* 0x0000009cadad7220 */ /* 0x000fc40000410000 */
[C---:B------:R-:W-:Y:S02]  /*e040*/  FMUL.FTZ R66, R159.reuse, -R236 ;  /* 0x800000ec9f427220 */ /* 0x040fe40000410000 */
[-C--:B------:R-:W-:Y:S02]  /*e050*/  FMUL.FTZ R159, R159, -R237.reuse ;  /* 0x800000ed9f9f7220 */ /* 0x080fe40000410000 */
[-C--:B------:R-:W-:Y:S02]  /*e060*/  FFMA.FTZ R155, R69, R156.reuse, R155 ;  /* 0x0000009c459b7223 */ /* 0x080fe4000001009b */
[----:B------:R-:W-:Y:S02]  /*e070*/  FMUL.FTZ R71, R171, R156 ;  /* 0x0000009cab477220 */ /* 0x000fe40000410000 */
[C---:B------:R-:W-:Y:S02]  /*e080*/  FFMA.FTZ R156, R69.reuse, R164, -R173 ;  /* 0x000000a4459c7223 */ /* 0x040fe400000108ad */
[----:B------:R-:W-:Y:S01]  /*e090*/  FFMA.FTZ R70, R69, R70, R122 ;  /* 0x0000004645467223 */ /* 0x000fe2000001007a */
[----:B------:R1:W-:Y:S01]  /*e0a0*/  STS [R234.X4+0x10c0], R71 ;  /* 0x0010c047ea007388 */ /* 0x0003e20000004800 */
[----:B------:R-:W-:-:S02]  /*e0b0*/  FFMA.FTZ R69, R160, R237, -R66 ;  /* 0x000000eda0457223 */ /* 0x000fc40000010842 */
[----:B------:R-:W-:Y:S02]  /*e0c0*/  FFMA.FTZ R160, R160, R236, R159 ;  /* 0x000000eca0a07223 */ /* 0x000fe4000001009f */
[----:B------:R-:W-:Y:S01]  /*e0d0*/  FFMA.FTZ R68, R172, R207, R68 ;  /* 0x000000cfac447223 */ /* 0x000fe20000010044 */
[----:B------:R-:W-:Y:S01]  /*e0e0*/  IADD3 R207, R118, 0x340, RZ ;  /* 0x0000034076cf7810 */ /* 0x000fe20007ffe0ff */
[----:B------:R-:W-:Y:S02]  /*e0f0*/  FADD.FTZ R235, -R235, R160 ;  /* 0x000000a0ebeb7221 */ /* 0x000fe40000010100 */
[C---:B0-----:R-:W-:Y:S02]  /*e100*/  FMUL.FTZ R123, R171.reuse, R164 ;  /* 0x000000a4ab7b7220 */ /* 0x041fe40000410000 */
[----:B------:R-:W-:Y:S02]  /*e110*/  FADD.FTZ R66, R238, R69 ;  /* 0x00000045ee427221 */ /* 0x000fe40000010000 */
[----:B------:R-:W-:Y:S01]  /*e120*/  FFMA.FTZ R57, R68, R81, R57 ;  /* 0x0000005144397223 */ /* 0x000fe20000010039 */
[----:B------:R0:W-:Y:S01]  /*e130*/  STS [R234.X4+0x10c4], R123 ;  /* 0x0010c47bea007388 */ /* 0x0001e20000004800 */
[----:B------:R-:W-:-:S02]  /*e140*/  FFMA.FTZ R171, R171, R68, R70 ;  /* 0x00000044abab7223 */ /* 0x000fc40000010046 */
[----:B------:R-:W-:Y:S02]  /*e150*/  FMUL.FTZ R68, R150, R67 ;  /* 0x0000004396447220 */ /* 0x000fe40000410000 */
[C---:B------:R-:W-:Y:S02]  /*e160*/  FMUL.FTZ R69, R145.reuse, -R235 ;  /* 0x800000eb91457220 */ /* 0x040fe40000410000 */
[----:B------:R-:W-:Y:S02]  /*e170*/  FMUL.FTZ R145, R145, -R66 ;  /* 0x8000004291917220 */ /* 0x000fe40000410000 */
[----:B------:R-:W-:Y:S02]  /*e180*/  FMUL.FTZ R70, R138, R82 ;  /* 0x000000528a467220 */ /* 0x000fe40000410000 */
[----:B-1----:R-:W-:Y:S02]  /*e190*/  FFMA.FTZ R71, R149, R209, R68 ;  /* 0x000000d195477223 */ /* 0x002fe40000010044 */
        /* <DEDUP_REMOVED lines=14> */
[C---:B0-----:R-:W-:Y:S02]  /*e280*/  FFMA.FTZ R123, R209.reuse, UR34, R70 ;  /* 0x00000022d17b7c23 */ /* 0x041fe40008010046 */
[C---:B------:R-:W-:Y:S02]  /*e290*/  FFMA.FTZ R69, R142.reuse, R68, R69 ;  /* 0x000000448e457223 */ /* 0x040fe40000010045 */
[----:B------:R-:W-:Y:S02]  /*e2a0*/  FFMA.FTZ R70, R142, R67, -R141 ;  /* 0x000000438e467223 */ /* 0x000fe4000001088d */
[----:B------:R-:W-:Y:S02]  /*e2b0*/  FFMA.FTZ R123, R122, R123, R157 ;  /* 0x0000007b7a7b7223 */ /* 0x000fe4000001009d */
[----:B------:R-:W-:Y:S02]  /*e2c0*/  FADD.FTZ R69, -R184, R69 ;  /* 0x00000045b8457221 */ /* 0x000fe40000010100 */
[----:B------:R-:W-:-:S02]  /*e2d0*/  FMUL.FTZ R209, R209, R82 ;  /* 0x00000052d1d17220 */ /* 0x000fc40000410000 */
[----:B------:R-:W-:Y:S02]  /*e2e0*/  FADD.FTZ R70, R183, R70 ;  /* 0x00000046b7467221 */ /* 0x000fe40000010000 */
[----:B------:R-:W-:Y:S02]  /*e2f0*/  FFMA.FTZ R58, R71, R82, R58 ;  /* 0x00000052473a7223 */ /* 0x000fe4000001003a */
        /* <DEDUP_REMOVED lines=26> */
[C---:B------:R-:W-:Y:S02]  /*e4a0*/  FFMA.FTZ R130, R133.reuse, R122, -R123 ;  /* 0x0000007a85827223 */ /* 0x040fe4000001087b */
        /* <DEDUP_REMOVED lines=28> */
[-C--:B------:R-:W-:Y:S02]  /*e670*/  FMUL.FTZ R159, R123, R88.reuse ;  /* 0x000000587b9f7220 */ /* 0x080fe40000410000 */
        /* <DEDUP_REMOVED lines=21> */
[-C--:B------:R-:W-:Y:S02]  /*e7d0*/  FMUL.FTZ R162, R119, R87.reuse ;  /* 0x0000005777a27220 */ /* 0x080fe40000410000 */
[----:B------:R-:W-:-:S02]  /*e7e0*/  FMUL.FTZ R164, R122, R87 ;  /* 0x000000577aa47220 */ /* 0x000fc40000410000 */
[----:B------:R-:W-:Y:S02]  /*e7f0*/  FFMA.FTZ R59, R138, R83, R59 ;  /* 0x000000538a3b7223 */ /* 0x000fe4000001003b */
[----:B------:R-:W-:Y:S02]  /*e800*/  FFMA.FTZ R138, R10, -R144, R126 ;  /* 0x800000900a8a7223 */ /* 0x000fe4000001007e */
[-C--:B------:R-:W-:Y:S02]  /*e810*/  FFMA.FTZ R140, R6, -R141.reuse, R128 ;  /* 0x8000008d068c7223 */ /* 0x080fe40000010080 */
[----:B0-----:R-:W-:Y:S02]  /*e820*/  FMUL.FTZ R145, R139, R162 ;  /* 0x000000a28b917220 */ /* 0x001fe40000410000 */
[----:B------:R-:W-:Y:S02]  /*e830*/  FADD.FTZ R44, R165, R44 ;  /* 0x0000002ca52c7221 */ /* 0x000fe40000010000 */
[----:B------:R-:W-:-:S02]  /*e840*/  FFMA.FTZ R141, R7, -R141, R129 ;  /* 0x8000008d078d7223 */ /* 0x000fc40000010081 */
[----:B------:R-:W-:Y:S02]  /*e850*/  FMUL.FTZ R163, R69, R86 ;  /* 0x0000005645a37220 */ /* 0x000fe40000410000 */
[----:B------:R-:W-:Y:S02]  /*e860*/  FMUL.FTZ R167, R139, R164 ;  /* 0x000000a48ba77220 */ /* 0x000fe40000410000 */
[----:B------:R-:W-:Y:S02]  /*e870*/  FMUL.FTZ R165, R70, R86 ;  /* 0x0000005646a57220 */ /* 0x000fe40000410000 */
[----:B------:R-:W-:Y:S02]  /*e880*/  FFMA.FTZ R55, R166, R79, R55 ;  /* 0x0000004fa6377223 */ /* 0x000fe40000010037 */
[----:B------:R-:W-:Y:S02]  /*e890*/  FFMA.FTZ R145, R138, R164, R145 ;  /* 0x000000a48a917223 */ /* 0x000fe40000010091 */
[----:B------:R-:W-:-:S02]  /*e8a0*/  FMUL.FTZ R166, R141, R163 ;  /* 0x000000a38da67220 */ /* 0x000fc40000410000 */
[----:B------:R-:W-:Y:S02]  /*e8b0*/  FFMA.FTZ R144, R138, R162, -R167 ;  /* 0x000000a28a907223 */ /* 0x000fe400000108a7 */
[-C--:B------:R-:W-:Y:S02]  /*e8c0*/  FMUL.FTZ R167, R141, R165.reuse ;  /* 0x000000a58da77220 */ /* 0x080fe40000410000 */
[----:B------:R-:W-:Y:S02]  /*e8d0*/  FADD.FTZ R142, R142, R145 ;  /* 0x000000918e8e7221 */ /* 0x000fe40000010000 */
[----:B------:R-:W-:Y:S02]  /*e8e0*/  FFMA.FTZ R145, R140, R165, R166 ;  /* 0x000000a58c917223 */ /* 0x000fe400000100a6 */
[----:B------:R-:W-:Y:S02]  /*e8f0*/  FADD.FTZ R143, R143, R144 ;  /* 0x000000908f8f7221 */ /* 0x000fe40000010000 */
[----:B------:R-:W-:-:S02]  /*e900*/  FADD.FTZ R43, R168, R43 ;  /* 0x0000002ba82b7221 */ /* 0x000fc40000010000 */
[----:B------:R-:W-:Y:S02]  /*e910*/  FFMA.FTZ R144, R140, R163, -R167 ;  /* 0x000000a38c907223 */ /* 0x000fe400000108a7 */
[----:B------:R-:W-:Y:S02]  /*e920*/  FMUL.FTZ R168, R3, R85 ;  /* 0x0000005503a87220 */ /* 0x000fe40000410000 */
[----:B------:R-:W-:Y:S02]  /*e930*/  FADD.FTZ R166, R142, R145 ;  /* 0x000000918ea67221 */ /* 0x000fe40000010000 */
[----:B------:R-:W-:Y:S02]  /*e940*/  FMUL.FTZ R145, R0, R84 ;  /* 0x0000005400917220 */ /* 0x000fe40000410000 */
[----:B------:R-:W-:Y:S02]  /*e950*/  FADD.FTZ R167, R143, R144 ;  /* 0x000000908fa77221 */ /* 0x000fe40000010000 */
[----:B------:R-:W-:-:S02]  /*e960*/  FFMA.FTZ R143, R4, -R168, R211 ;  /* 0x800000a8048f7223 */ /* 0x000fc400000100d3 */
[----:B------:R-:W-:Y:S02]  /*e970*/  FMUL.FTZ R170, R68, R85 ;  /* 0x0000005544aa7220 */ /* 0x000fe40000410000 */
[----:B------:R-:W-:Y:S02]  /*e980*/  FFMA.FTZ R142, R5, -R168, R210 ;  /* 0x800000a8058e7223 */ /* 0x000fe400000100d2 */
[-C--:B------:R-:W-:Y:S02]  /*e990*/  FFMA.FTZ R144, R2, -R145.reuse, R212 ;  /* 0x8000009102907223 */ /* 0x080fe400000100d4 */
[----:B------:R-:W-:Y:S02]  /*e9a0*/  FFMA.FTZ R173, R124, -R145, R213 ;  /* 0x800000917cad7223 */ /* 0x000fe400000100d5 */
[----:B------:R-:W-:Y:S02]  /*e9b0*/  FMUL.FTZ R172, R66, UR35 ;  /* 0x0000002342ac7c20 */ /* 0x000fe40008410000 */
[----:B------:R-:W-:-:S02]  /*e9c0*/  FMUL.FTZ R168, R67, R85 ;  /* 0x0000005543a87220 */ /* 0x000fc40000410000 */
[----:B------:R-:W-:Y:S02]  /*e9d0*/  FMUL.FTZ R145, R143, R170 ;  /* 0x000000aa8f917220 */ /* 0x000fe40000410000 */
[----:B------:R-:W-:Y:S02]  /*e9e0*/  FMUL.FTZ R185, R235, R84 ;  /* 0x00000054ebb97220 */ /* 0x000fe40000410000 */
[----:B------:R-:W-:Y:S02]  /*e9f0*/  FADD.FTZ R42, R171, R42 ;  /* 0x0000002aab2a7221 */ /* 0x000fe40000010000 */
[-C--:B------:R-:W-:Y:S02]  /*ea00*/  FMUL.FTZ R171, R143, R168.reuse ;  /* 0x000000a88fab7220 */ /* 0x080fe40000410000 */
[----:B------:R-:W-:Y:S02]  /*ea10*/  FFMA.FTZ R184, R235, UR34, -R172 ;  /* 0x00000022ebb87c23 */ /* 0x000fe400080108ac */
[----:B------:R-:W-:-:S02]  /*ea20*/  FFMA.FTZ R169, R142, R168, R145 ;  /* 0x000000a88ea97223 */ /* 0x000fc40000010091 */
[----:B------:R-:W-:Y:S02]  /*ea30*/  FMUL.FTZ R183, R66, R84 ;  /* 0x0000005442b77220 */ /* 0x000fe40000410000 */
[C---:B------:R-:W-:Y:S02]  /*ea40*/  FMUL.FTZ R186, R173.reuse, R185 ;  /* 0x000000b9adba7220 */ /* 0x040fe40000410000 */
[----:B------:R-:W-:Y:S01]  /*ea50*/  FFMA.FTZ R172, R142, R170, -R171 ;  /* 0x000000aa8eac7223 */ /* 0x000fe200000108ab */
[----:B------:R-:W-:Y:S01]  /*ea60*/  IADD3 R171, R118, 0x140, RZ ;  /* 0x0000014076ab7810 */ /* 0x000fe20007ffe0ff */
[C---:B------:R-:W-:Y:S02]  /*ea70*/  FMUL.FTZ R145, R173.reuse, R184 ;  /* 0x000000b8ad917220 */ /* 0x040fe40000410000 */
[----:B------:R-:W-:Y:S02]  /*ea80*/  FADD.FTZ R166, R166, R169 ;  /* 0x000000a9a6a67221 */ /* 0x000fe40000010000 */
[----:B------:R-:W-:-:S02]  /*ea90*/  FMUL.FTZ R173, R173, R183 ;  /* 0x000000b7adad7220 */ /* 0x000fc40000410000 */
[C---:B------:R-:W-:Y:S02]  /*eaa0*/  FFMA.FTZ R169, R144.reuse, R183, R186 ;  /* 0x000000b790a97223 */ /* 0x040fe400000100ba */
[----:B------:R-:W-:Y:S02]  /*eab0*/  FADD.FTZ R167, R167, R172 ;  /* 0x000000aca7a77221 */ /* 0x000fe40000010000 */
[----:B------:R-:W-:Y:S01]  /*eac0*/  FFMA.FTZ R172, R144, R185, -R173 ;  /* 0x000000b990ac7223 */ /* 0x000fe200000108ad */
[----:B------:R-:W-:Y:S01]  /*ead0*/  IADD3 R173, R118, 0x160, RZ ;  /* 0x0000016076ad7810 */ /* 0x000fe20007ffe0ff */
[----:B------:R-:W-:Y:S01]  /*eae0*/  FADD.FTZ R169, R166, R169 ;  /* 0x000000a9a6a97221 */ /* 0x000fe20000010000 */
[----:B------:R-:W-:Y:S01]  /*eaf0*/  LEA.HI.SX32 R166, R193, R118, 0x1b ;  /* 0x00000076c1a67211 */ /* 0x000fe200078fdaff */
[----:B------:R-:W-:Y:S02]  /*eb00*/  FADD.FTZ R172, R167, R172 ;  /* 0x000000aca7ac7221 */ /* 0x000fe40000010000 */
        /* <DEDUP_REMOVED lines=18> */
[C---:B------:R-:W-:Y:S02]  /*ec30*/  FMUL.FTZ R183, R0.reuse, R183 ;  /* 0x000000b700b77220 */ /* 0x040fe40000410000 */
[----:B------:R-:W-:Y:S02]  /*ec40*/  FMUL.FTZ R185, R0, R185 ;  /* 0x000000b900b97220 */ /* 0x000fe40000410000 */
        /* <DEDUP_REMOVED lines=26> */
[C---:B------:R-:W-:Y:S01]  /*edf0*/  IADD3 R157, R118.reuse, 0x60, RZ ;  /* 0x00000060769d7810 */ /* 0x040fe20007ffe0ff */
[----:B------:R-:W-:Y:S01]  /*ee00*/  FADD.FTZ R46, R189, R46 ;  /* 0x0000002ebd2e7221 */ /* 0x000fe20000010000 */
[----:B------:R2:W-:Y:S01]  /*ee10*/  STS [R234.X4+0x1088], R161 ;  /* 0x001088a1ea007388 */ /* 0x0005e20000004800 */
[----:B------:R-:W-:Y:S01]  /*ee20*/  FFMA.FTZ R50, R197, R74, R50 ;  /* 0x0000004ac5327223 */ /* 0x000fe20000010032 */
[----:B0-----:R-:W-:Y:S01]  /*ee30*/  IADD3 R153, R118, 0x20, RZ ;  /* 0x0000002076997810 */ /* 0x001fe20007ffe0ff */
[----:B------:R-:W-:Y:S01]  /*ee40*/  FFMA.FTZ R125, -R32, R125, -RZ ;  /* 0x0000007d207d7223 */ /* 0x000fe200000109ff */
[----:B------:R0:W-:Y:S01]  /*ee50*/  STS [R234.X4+0x108c], R159 ;  /* 0x00108c9fea007388 */ /* 0x0001e20000004800 */
[----:B------:R-:W-:Y:S01]  /*ee60*/  IADD3 R163, R118, 0xc0, RZ ;  /* 0x000000c076a37810 */ /* 0x000fe20007ffe0ff */
[----:B------:R-:W-:Y:S01]  /*ee70*/  FFMA.FTZ R51, R198, R75, R51 ;  /* 0x0000004bc6337223 */ /* 0x000fe20000010033 */
[C---:B-1----:R-:W-:Y:S01]  /*ee80*/  IADD3 R155, R118.reuse, 0x40, RZ ;  /* 0x00000040769b7810 */ /* 0x042fe20007ffe0ff */
[----:B------:R1:W-:Y:S01]  /*ee90*/  STS [R234.X4+0x1080], R149 ;  /* 0x00108095ea007388 */ /* 0x0003e20000004800 */
[----:B------:R-:W-:Y:S01]  /*eea0*/  IADD3 R175, R118, 0x180, RZ ;  /* 0x0000018076af7810 */ /* 0x000fe20007ffe0ff */
        /* <DEDUP_REMOVED lines=8> */
[C---:B------:R-:W-:Y:S01]  /*ef30*/  FFMA.FTZ R238, -R33.reuse, R180, -RZ ;  /* 0x000000b421ee7223 */ /* 0x040fe200000109ff */
[----:B------:R-:W-:Y:S01]  /*ef40*/  IADD3 R197, R118, 0x2a0, RZ ;  /* 0x000002a076c57810 */ /* 0x000fe20007ffe0ff */
[----:B------:R-:W-:Y:S01]  /*ef50*/  FMUL.FTZ R239, R33, R179 ;  /* 0x000000b321ef7220 */ /* 0x000fe20000410000 */
[-C--:B-1----:R-:W-:Y:S01]  /*ef60*/  LEA.HI.SX32 R149, R153, R118.reuse, 0x1b ;  /* 0x0000007699957211 */ /* 0x082fe200078fdaff */
[----:B------:R-:W-:Y:S01]  /*ef70*/  FMUL.FTZ R240, R32, R181 ;  /* 0x000000b520f07220 */ /* 0x000fe20000410000 */
        /* <DEDUP_REMOVED lines=47> */
[----:B------:R-:W-:Y:S01]  /*f270*/  FMUL.FTZ R241, R31, R126 ;  /* 0x0000007e1ff17220 */ /* 0x000fe20000410000 */
[----:B------:R-:W-:Y:S01]  /*f280*/  LEA.HI.SX32 R178, R183, R118, 0x1b ;  /* 0x00000076b7b27211 */ /* 0x000fe200078fdaff */
        /* <DEDUP_REMOVED lines=101> */
[----:B------:R-:W-:Y:S02]  /*f8e0*/  USHF.R.U32.HI UR46, URZ, 0x1, UR35 ;  /* 0x000000013f2e7899 */ /* 0x000fe40008011623 */
[----:B------:R-:W-:Y:S02]  /*f8f0*/  UIMAD UR32, UR40, UR32, URZ ;  /* 0x00000020282072a4 */ /* 0x000fe4000f8e023f */
[----:B------:R-:W-:Y:S02]  /*f900*/  ULDC.64 UR34, c[0x0][0x2a0] ;  /* 0x0000a80000227ab9 */ /* 0x000fe40000000a00 */
[----:B------:R-:W-:Y:S02]  /*f910*/  UIMAD UR48, UR15, UR34, URZ ;  /* 0x000000220f3072a4 */ /* 0x000fe4000f8e023f */
[----:B------:R-:W-:Y:S02]  /*f920*/  UIMAD UR47, UR7, UR33, UR32 ;  /* 0x00000021072f72a4 */ /* 0x000fe4000f8e0220 */
[----:B------:R-:W-:-:S02]  /*f930*/  UIMAD.WIDE.U32 UR32, UR14, UR34, URZ ;  /* 0x000000220e2072a5 */ /* 0x000fc4000f8e003f */
[----:B------:R-:W-:Y:S02]  /*f940*/  ULEA UR34, UR26, 0xfffffc00, 0xa ;  /* 0xfffffc001a227891 */ /* 0x000fe4000f8e503f */
[----:B------:R-:W-:Y:S02]  /*f950*/  UIMAD UR35, UR14, UR35, UR48 ;  /* 0x000000230e2372a4 */ /* 0x000fe4000f8e0230 */
[----:B------:R-:W-:Y:S02]  /*f960*/  UIMAD UR46, UR46, UR12, URZ ;  /* 0x0000000c2e2e72a4 */ /* 0x000fe4000f8e023f */
[----:B------:R-:W-:Y:S01]  /*f970*/  UIADD3 UR33, UR33, UR35, URZ ;  /* 0x0000002321217290 */ /* 0x000fe2000fffe03f */
[----:B------:R-:W-:Y:S01]  /*f980*/  IADD3 R126, P0, R118, UR34, RZ ;  /* 0x00000022767e7c10 */ /* 0x000fe2000ff1e0ff */
[----:B------:R-:W-:Y:S01]  /*f990*/  UIMAD UR46, UR13, UR41, UR46 ;  /* 0x000000290d2e72a4 */ /* 0x000fe2000f8e022e */
[----:B------:R-:W-:Y:S01]  /*f9a0*/  MOV R124, UR34 ;  /* 0x00000022007c7c02 */ /* 0x000fe20008000f00 */
[----:B------:R-:W-:-:S03]  /*f9b0*/  UIMAD.WIDE.U32 UR34, UR12, UR41, UR32 ;  /* 0x000000290c2272a5 */ /* 0x000fc6000f8e0020 */
[----:B------:R-:W-:Y:S01]  /*f9c0*/  LEA.HI.X.SX32 R127, R124, RZ, 0x1, P0 ;  /* 0x000000ff7c7f7211 */ /* 0x000fe200000f0eff */
[----:B------:R-:W-:Y:S02]  /*f9d0*/  ULDC.64 UR32, c[0x0][0x318] ;  /* 0x0000c60000207ab9 */ /* 0x000fe40000000a00 */
[----:B------:R-:W-:Y:S02]  /*f9e0*/  UIADD3 UR35, UR35, UR46, URZ ;  /* 0x0000002e23237290 */ /* 0x000fe4000fffe03f */
[----:B------:R-:W-:Y:S01]  /*f9f0*/  ULEA UR32, UP0, UR34, UR32, 0x3 ;  /* 0x0000002022207291 */ /* 0x000fe2000f80183f */
[----:B------:R-:W-:-:S03]  /*fa00*/  IMAD.WIDE.U32 R128, R129, c[0x0][0x2b0], R126 ;  /* 0x0000ac0081807a25 */ /* 0x000fc600078e007e */
[----:B------:R-:W-:Y:S02]  /*fa10*/  ULEA.HI.X UR33, UR34, UR33, UR35, 0x3, UP0 ;  /* 0x0000002122217291 */ /* 0x000fe400080f1c23 */
[----:B------:R-:W-:Y:S01]  /*fa20*/  IADD3 R125, R129, UR47, RZ ;  /* 0x0000002f817d7c10 */ /* 0x000fe2000fffe0ff */
[----:B------:R-:W-:Y:S01]  /*fa30*/  ULDC.64 UR34, c[0x0][0x2c0] ;  /* 0x0000b00000227ab9 */ /* 0x000fe20000000a00 */
[C---:B------:R-:W-:Y:S01]  /*fa40*/  LEA R124, P0, R128.reuse, UR32, 0x2 ;  /* 0x00000020807c7c11 */ /* 0x040fe2000f8010ff */
[----:B------:R-:W-:Y:S01]  /*fa50*/  UIMAD UR41, UR15, UR34, URZ ;  /* 0x000000220f2972a4 */ /* 0x000fe2000f8e023f */
[----:B------:R-:W-:Y:S01]  /*fa60*/  MOV R129, UR7 ;  /* 0x0000000700817c02 */ /* 0x000fe20008000f00 */
[----:B------:R-:W-:Y:S01]  /*fa70*/  UIMAD.WIDE.U32 UR46, UR14, UR34, URZ ;  /* 0x000000220e2e72a5 */ /* 0x000fe2000f8e003f */
[----:B------:R-:W-:Y:S01]  /*fa80*/  LEA.HI.X R125, R128, UR33, R125, 0x2, P0 ;  /* 0x00000021807d7c11 */ /* 0x000fe200080f147d */
[----:B------:R-:W-:Y:S02]  /*fa90*/  ULDC.64 UR32, c[0x0][0x2b8] ;  /* 0x0000ae0000207ab9 */ /* 0x000fe40000000a00 */
[----:B------:R-:W-:Y:S01]  /*faa0*/  UIMAD UR35, UR14, UR35, UR41 ;  /* 0x000000230e2372a4 */ /* 0x000fe2000f8e0229 */
[----:B------:R-:W-:Y:S01]  /*fab0*/  IMAD.WIDE.U32 R126, R129, c[0x0][0x2d0], R126 ;  /* 0x0000b400817e7a25 */ /* 0x000fe200078e007e */
[----:B------:R-:W-:Y:S01]  /*fac0*/  USHF.R.U32.HI UR48, URZ, 0x1, UR33 ;  /* 0x000000013f307899 */ /* 0x000fe20008011621 */
[----:B------:R1:W-:Y:S01]  /*fad0*/  RED.E.ADD.F32.FTZ.RN.STRONG.GPU [R124.64], R237 ;  /* 0x000000ed7c00798e */ /* 0x0003e2000c10e7aa */
[----:B------:R-:W-:-:S02]  /*fae0*/  USHF.R.U64 UR41, UR32, 0x1, UR33 ;  /* 0x0000000120297899 */ /* 0x000fc40008001221 */
[----:B------:R-:W-:Y:S02]  /*faf0*/  UIMAD UR48, UR48, UR12, URZ ;  /* 0x0000000c303072a4 */ /* 0x000fe4000f8e023f */
        /* <DEDUP_REMOVED lines=15> */
.L_x_9556:
[----:B0-234-:R-:W-:Y:S05]  /*fbf0*/  BSYNC B0 ;  /* 0x0000000000007941 */ /* 0x01dfea0003800000 */
.L_x_9555:
        /* <DEDUP_REMOVED lines=67> */
.L_x_9558:
[----:B0-----:R-:W-:Y:S05]  /*10030*/  BSYNC B0 ;  /* 0x0000000000007941 */ /* 0x001fea0003800000 */
.L_x_9557:
[----:B------:R0:W1:Y:S01]  /*10040*/  LDS R129, [R150.X4+0x2200] ;  /* 0x0022000096817984 */ /* 0x0000620000004800 */
[----:B------:R-:W-:Y:S01]  /*10050*/  BSSY B0, `(.L_x_9559) ;  /* 0x0000004000007945 */ /* 0x000fe20003800000 */
[----:B------:R-:W-:Y:S05]  /*10060*/  @!P1 BRA `(.L_x_9560) ;  /* 0x0000002000009947 */ /* 0x000fea0003800000 */
[----:B------:R2:W-:Y:S04]  /*10070*/  RED.E.ADD.F32.FTZ.RN.STRONG.GPU [R124.64+-0xf00], R180 ;  /* 0xfff100b47c00798e */ /* 0x0005e8000c10e7aa */
[----:B-1----:R2:W-:Y:S02]  /*10080*/  RED.E.ADD.F32.FTZ.RN.STRONG.GPU [R126.64+-0xf00], R129 ;  /* 0xfff100817e00798e */ /* 0x0025e4000c10e7aa */
.L_x_9560:
[----:B------:R-:W-:Y:S05]  /*10090*/  BSYNC B0 ;  /* 0x0000000000007941 */ /* 0x000fea0003800000 */
.L_x_9559:
[----:B------:R-:W3:Y:S01]  /*100a0*/  LDS R151, [R151.X4+0x2280] ;  /* 0x0022800097977984 */ /* 0x000ee20000004800 */
[----:B------:R-:W-:Y:S01]  /*100b0*/  BSSY B0, `(.L_x_9561) ;  /* 0x0000004000007945 */ /* 0x000fe20003800000 */
[----:B------:R-:W-:Y:S05]  /*100c0*/  @!P2 BRA `(.L_x_9562) ;  /* 0x000000200000a947 */ /* 0x000fea0003800000 */
[----:B------:R4:W-:Y:S04]  /*100d0*/  RED.E.ADD.F32.FTZ.RN.STRONG.GPU [R124.64+-0xe80], R181 ;  /* 0xfff180b57c00798e */ /* 0x0009e8000c10e7aa */
[----:B---3--:R4:W-:Y:S02]  /*100e0*/  RED.E.ADD.F32.FTZ.RN.STRONG.GPU [R126.64+-0xe80], R151 ;  /* 0xfff180977e00798e */ /* 0x0089e4000c10e7aa */
.L_x_9562:
[----:B------:R-:W-:Y:S05]  /*100f0*/  BSYNC B0 ;  /* 0x0000000000007941 */ /* 0x000fea0003800000 */
.L_x_9561:
        /* <DEDUP_REMOVED lines=12> */
.L_x_9564:
[----:B-1----:R-:W-:Y:S05]  /*101c0*/  BSYNC B0 ;  /* 0x0000000000007941 */ /* 0x002fea0003800000 */
.L_x_9563:
[----:B------:R-:W1:Y:S01]  /*101d0*/  LDS R153, [R153.X4+0x2380] ;  /* 0x0023800099997984 */ /* 0x000e620000004800 */
[----:B------:R-:W-:Y:S01]  /*101e0*/  BSSY B0, `(.L_x_9565) ;  /* 0x0000004000007945 */ /* 0x000fe20003800000 */
[----:B------:R-:W-:Y:S05]  /*101f0*/  @!P0 BRA `(.L_x_9566) ;  /* 0x0000002000008947 */ /* 0x000fea0003800000 */
[----:B------:R0:W-:Y:S04]  /*10200*/  RED.E.ADD.F32.FTZ.RN.STRONG.GPU [R124.64+-0xd80], R183 ;  /* 0xfff280b77c00798e */ /* 0x0001e8000c10e7aa */
[----:B-1----:R0:W-:Y:S02]  /*10210*/  RED.E.ADD.F32.FTZ.RN.STRONG.GPU [R126.64+-0xd80], R153 ;  /* 0xfff280997e00798e */ /* 0x0021e4000c10e7aa */
.L_x_9566:
[----:B------:R-:W-:Y:S05]  /*10220*/  BSYNC B0 ;  /* 0x0000000000007941 */ /* 0x000fea0003800000 */
.L_x_9565:
[----:B--2---:R2:W0:Y:S01]  /*10230*/  LDS R129, [R154.X4+0x2400] ;  /* 0x002400009a817984 */ /* 0x0044220000004800 */
[----:B------:R-:W-:Y:S01]  /*10240*/  BSSY B0, `(.L_x_9567) ;  /* 0x0000004000007945 */ /* 0x000fe20003800000 */
[----:B------:R-:W-:Y:S05]  /*10250*/  @!P1 BRA `(.L_x_9568) ;  /* 0x0000002000009947 */ /* 0x000fea0003800000 */
[----:B------:R2:W-:Y:S04]  /*10260*/  RED.E.ADD.F32.FTZ.RN.STRONG.GPU [R124.64+-0xd00], R184 ;  /* 0xfff300b87c00798e */ /* 0x0005e8000c10e7aa */
[----:B0-----:R2:W-:Y:S02]  /*10270*/  RED.E.ADD.F32.FTZ.RN.STRONG.GPU [R126.64+-0xd00], R129 ;  /* 0xfff300817e00798e */ /* 0x0015e4000c10e7aa */
.L_x_9568:
[----:B------:R-:W-:Y:S05]  /*10280*/  BSYNC B0 ;  /* 0x0000000000007941 */ /* 0x000fea0003800000 */
.L_x_9567:
[----:B------:R-:W2:Y:S01]  /*10290*/  LDS R155, [R155.X4+0x2480] ;  /* 0x002480009b9b7984 */ /* 0x000ea20000004800 */
[----:B------:R-:W-:Y:S01]  /*102a0*/  BSSY B0, `(.L_x_9569) ;  /* 0x0000004000007945 */ /* 0x000fe20003800000 */
[----:B------:R-:W-:Y:S05]  /*102b0*/  @!P2 BRA `(.L_x_9570) ;  /* 0x000000200000a947 */ /* 0x000fea0003800000 */
[----:B------:R4:W-:Y:S04]  /*102c0*/  RED.E.ADD.F32.FTZ.RN.STRONG.GPU [R124.64+-0xc80], R185 ;  /* 0xfff380b97c00798e */ /* 0x0009e8000c10e7aa */
[----:B--2---:R4:W-:Y:S02]  /*102d0*/  RED.E.ADD.F32.FTZ.RN.STRONG.GPU [R126.64+-0xc80], R155 ;  /* 0xfff3809b7e00798e */ /* 0x0049e4000c10e7aa */
.L_x_9570:
[----:B------:R-:W-:Y:S05]  /*102e0*/  BSYNC B0 ;  /* 0x0000000000007941 */ /* 0x000fea0003800000 */
.L_x_9569:
[----:B0-2---:R0:W2:Y:S01]  /*102f0*/  LDS R129, [R156.X4+0x2500] ;  /* 0x002500009c817984 */ /* 0x0050a20000004800 */
[----:B------:R-:W-:Y:S01]  /*10300*/  BSSY B0, `(.L_x_9571) ;  /* 0x0000004000007945 */ /* 0x000fe20003800000 */
[----:B------:R-:W-:Y:S05]  /*10310*/  @!P3 BRA `(.L_x_9572) ;  /* 0x000000200000b947 */ /* 0x000fea0003800000 */
[----:B------:R0:W-:Y:S04]  /*10320*/  RED.E.ADD.F32.FTZ.RN.STRONG.GPU [R124.64+-0xc00], R186 ;  /* 0xfff400ba7c00798e */ /* 0x0001e8000c10e7aa */
[----:B--2---:R0:W-:Y:S02]  /*10330*/  RED.E.ADD.F32.FTZ.RN.STRONG.GPU [R126.64+-0xc00], R129 ;  /* 0xfff400817e00798e */ /* 0x0041e4000c10e7aa */
.L_x_9572:
[----:B------:R-:W-:Y:S05]  /*10340*/  BSYNC B0 ;  /* 0x0000000000007941 */ /* 0x000fea0003800000 */
.L_x_9571:
[----:B------:R-:W0:Y:S01]  /*10350*/  LDS R157, [R157.X4+0x2580] ;  /* 0x002580009d9d7984 */ /* 0x000e220000004800 */
[----:B------:R-:W-:Y:S01]  /*10360*/  BSSY B0, `(.L_x_9573) ;  /* 0x0000004000007945 */ /* 0x000fe20003800000 */
[----:B------:R-:W-:Y:S05]  /*10370*/  @!P4 BRA `(.L_x_9574) ;  /* 0x000000200000c947 */ /* 0x000fea0003800000 */
[----:B------:R4:W-:Y:S04]  /*10380*/  RED.E.ADD.F32.FTZ.RN.STRONG.GPU [R124.64+-0xb80], R187 ;  /* 0xfff480bb7c00798e */ /* 0x0009e8000c10e7aa */
[----:B0-----:R4:W-:Y:S02]  /*10390*/  RED.E.ADD.F32.FTZ.RN.STRONG.GPU [R126.64+-0xb80], R157 ;  /* 0xfff4809d7e00798e */ /* 0x0019e4000c10e7aa */
.L_x_9574:
[----:B------:R-:W-:Y:S05]  /*103a0*/  BSYNC B0 ;  /* 0x0000000000007941 */ /* 0x000fea0003800000 */
.L_x_9573:
[----:B0-2---:R0:W2:Y:S01]  /*103b0*/  LDS R129, [R158.X4+0x2600] ;  /* 0x002600009e817984 */ /* 0x0050a20000004800 */
[----:B------:R-:W-:Y:S01]  /*103c0*/  BSSY B0, `(.L_x_9575) ;  /* 0x0000004000007945 */ /* 0x000fe20003800000 */
[----:B------:R-:W-:Y:S05]  /*103d0*/  @!P5 BRA `(.L_x_9576) ;  /* 0x000000200000d947 */ /* 0x000fea0003800000 */
[----:B------:R0:W-:Y:S04]  /*103e0*/  RED.E.ADD.F32.FTZ.RN.STRONG.GPU [R124.64+-0xb00], R188 ;  /* 0xfff500bc7c00798e */ /* 0x0001e8000c10e7aa */
[----:B--2---:R0:W-:Y:S02]  /*103f0*/  RED.E.ADD.F32.FTZ.RN.STRONG.GPU [R126.64+-0xb00], R129 ;  /* 0xfff500817e00798e */ /* 0x0041e4000c10e7aa */
.L_x_9576:
[----:B------:R-:W-:Y:S05]  /*10400*/  BSYNC B0 ;  /* 0x0000000000007941 */ /* 0x000fea0003800000 */
.L_x_9575:
        /* <DEDUP_REMOVED lines=12> */
.L_x_9578:
[----:B------:R-:W-:Y:S05]  /*104d0*/  BSYNC B0 ;  /* 0x0000000000007941 */ /* 0x000fea0003800000 */
.L_x_9577:
[----:B0-2---:R0:W2:Y:S01]  /*104e0*/  LDS R129, [R160.X4+0x2700] ;  /* 0x00270000a0817984 */ /* 0x0050a20000004800 */
[----:B------:R-:W-:Y:S01]  /*104f0*/  BSSY B0, `(.L_x_9579) ;  /* 0x0000004000007945 */ /* 0x000fe20003800000 */
[----:B------:R-:W-:Y:S05]  /*10500*/  @!P0 BRA `(.L_x_9580) ;  /* 0x0000002000008947 */ /* 0x000fea0003800000 */
[----:B------:R0:W-:Y:S04]  /*10510*/  RED.E.ADD.F32.FTZ.RN.STRONG.GPU [R124.64+-0xa00], R190 ;  /* 0xfff600be7c00798e */ /* 0x0001e8000c10e7aa */
[----:B--2---:R0:W-:Y:S02]  /*10520*/  RED.E.ADD.F32.FTZ.RN.STRONG.GPU [R126.64+-0xa00], R129 ;  /* 0xfff600817e00798e */ /* 0x0041e4000c10e7aa */
.L_x_9580:
[----:B------:R-:W-:Y:S05]  /*10530*/  BSYNC B0 ;  /* 0x0000000000007941 */ /* 0x000fea0003800000 */
.L_x_9579:
[----:B------:R-:W0:Y:S01]  /*10540*/  LDS R161, [R161.X4+0x2780] ;  /* 0x00278000a1a17984 */ /* 0x000e220000004800 */
[----:B------:R-:W-:Y:S01]  /*10550*/  BSSY B0, `(.L_x_9581) ;  /* 0x0000004000007945 */ /* 0x000fe20003800000 */
[----:B------:R-:W-:Y:S05]  /*10560*/  @!P1 BRA `(.L_x_9582) ;  /* 0x0000002000009947 */ /* 0x000fea0003800000 */
[----:B------:R4:W-:Y:S04]  /*10570*/  RED.E.ADD.F32.FTZ.RN.STRONG.GPU [R124.64+-0x980], R191 ;  /* 0xfff680bf7c00798e */ /* 0x0009e8000c10e7aa */
[----:B0-----:R4:W-:Y:S02]  /*10580*/  RED.E.ADD.F32.FTZ.RN.STRONG.GPU [R126.64+-0x980], R161 ;  /* 0xfff680a17e00798e */ /* 0x0019e4000c10e7aa */
.L_x_9582:
[----:B------:R-:W-:Y:S05]  /*10590*/  BSYNC B0 ;  /* 0x0000000000007941 */ /* 0x000fea0003800000 */
.L_x_9581:
[----:B0-2---:R0:W2:Y:S01]  /*105a0*/  LDS R129, [R162.X4+0x2800] ;  /* 0x00280000a2817984 */ /* 0x0050a20000004800 */
[----:B------:R-:W-:Y:S01]  /*105b0*/  BSSY B0, `(.L_x_9583) ;  /* 0x0000004000007945 */ /* 0x000fe20003800000 */
[----:B------:R-:W-:Y:S05]  /*105c0*/  @!P2 BRA `(.L_x_9584) ;  /* 0x000000200000a947 */ /* 0x000fea0003800000 */
[----:B------:R0:W-:Y:S04]  /*105d0*/  RED.E.ADD.F32.FTZ.RN.STRONG.GPU [R124.64+-0x900], R192 ;  /* 0xfff700c07c00798e */ /* 0x0001e8000c10e7aa */
[----:B--2---:R0:W-:Y:S02]  /*105e0*/  RED.E.ADD.F32.FTZ.RN.STRONG.GPU [R126.64+-0x900], R129 ;  /* 0xfff700817e00798e */ /* 0x0041e4000c10e7aa */
.L_x_9584:
[----:B------:R-:W-:Y:S05]  /*105f0*/  BSYNC B0 ;  /* 0x0000000000007941 */ /* 0x000fea0003800000 */
.L_x_9583:
[----:B------:R-:W0:Y:S01]  /*10600*/  LDS R163, [R163.X4+0x2880] ;  /* 0x00288000a3a37984 */ /* 0x000e220000004800 */
[----:B------:R-:W-:Y:S01]  /*10610*/  BSSY B0, `(.L_x_9585) ;  /* 0x0000004000007945 */ /* 0x000fe20003800000 */
[----:B------:R-:W-:Y:S05]  /*10620*/  @!P3 BRA `(.L_x_9586) ;  /* 0x000000200000b947 */ /* 0x000fea0003800000 */
[----:B------:R4:W-:Y:S04]  /*10630*/  RED.E.ADD.F32.FTZ.RN.STRONG.GPU [R124.64+-0x880], R193 ;  /* 0xfff780c17c00798e */ /* 0x0009e8000c10e7aa */
[----:B0-----:R4:W-:Y:S02]  /*10640*/  RED.E.ADD.F32.FTZ.RN.STRONG.GPU [R126.64+-0x880], R163 ;  /* 0xfff780a37e00798e */ /* 0x0019e4000c10e7aa */
.L_x_9586:
[----:B------:R-:W-:Y:S05]  /*10650*/  BSYNC B0 ;  /* 0x0000000000007941 */ /* 0x000fea0003800000 */
.L_x_9585:
[----:B0-2---:R0:W2:Y:S01]  /*10660*/  LDS R129, [R148.X4+0x2900] ;  /* 0x0029000094817984 */ /* 0x0050a20000004800 */
[----:B------:R-:W-:Y:S01]  /*10670*/  BSSY B0, `(.L_x_9587) ;  /* 0x0000004000007945 */ /* 0x000fe20003800000 */
[----:B------:R-:W-:Y:S05]  /*10680*/  @!P4 BRA `(.L_x_9588) ;  /* 0x000000200000c947 */ /* 0x000fea0003800000 */
[----:B------:R0:W-:Y:S04]  /*10690*/  RED.E.ADD.F32.FTZ.RN.STRONG.GPU [R124.64+-0x800], R194 ;  /* 0xfff800c27c00798e */ /* 0x0001e8000c10e7aa */
[----:B--2---:R0:W-:Y:S02]  /*106a0*/  RED.E.ADD.F32.FTZ.RN.STRONG.GPU [R126.64+-0x800], R129 ;  /* 0xfff800817e00798e */ /* 0x0041e4000c10e7aa */
.L_x_9588:
[----:B------:R-:W-:Y:S05]  /*106b0*/  BSYNC B0 ;  /* 0x0000000000007941 */ /* 0x000fea0003800000 */
.L_x_9587:
[----:B0-2---:R0:W2:Y:S01]  /*106c0*/  LDS R129, [R164.X4+0x2980] ;  /* 0x00298000a4817984 */ /* 0x0050a20000004800 */
[----:B------:R-:W-:Y:S01]  /*106d0*/  BSSY B0, `(.L_x_9589) ;  /* 0x0000004000007945 */ /* 0x000fe20003800000 */
[----:B------:R-:W-:Y:S05]  /*106e0*/  @!P5 BRA `(.L_x_9590) ;  /* 0x000000200000d947 */ /* 0x000fea0003800000 */
[----:B------:R0:W-:Y:S04]  /*106f0*/  RED.E.ADD.F32.FTZ.RN.STRONG.GPU [R124.64+-0x780], R195 ;  /* 0xfff880c37c00798e */ /* 0x0001e8000c10e7aa */
[----:B--2---:R0:W-:Y:S02]  /*10700*/  RED.E.ADD.F32.FTZ.RN.STRONG.GPU [R126.64+-0x780], R129 ;  /* 0xfff880817e00798e */ /* 0x0041e4000c10e7aa */
.L_x_9590:
[----:B------:R-:W-:Y:S05]  /*10710*/  BSYNC B0 ;  /* 0x0000000000007941 */ /* 0x000fea0003800000 */
.L_x_9589:
        /* <DEDUP_REMOVED lines=12> */
.L_x_9592:
[----:B------:R-:W-:Y:S05]  /*107e0*/  BSYNC B0 ;  /* 0x0000000000007941 */ /* 0x000fea0003800000 */
.L_x_9591:
[----:B0-2---:R0:W2:Y:S01]  /*107f0*/  LDS R129, [R166.X4+0x2a80] ;  /* 0x002a8000a6817984 */ /* 0x0050a20000004800 */
[----:B------:R-:W-:Y:S01]  /*10800*/  BSSY B0, `(.L_x_9593) ;  /* 0x0000004000007945 */ /* 0x000fe20003800000 */
[----:B------:R-:W-:Y:S05]  /*10810*/  @!P0 BRA `(.L_x_9594) ;  /* 0x0000002000008947 */ /* 0x000fea0003800000 */
[----:B------:R0:W-:Y:S04]  /*10820*/  RED.E.ADD.F32.FTZ.RN.STRONG.GPU [R124.64+-0x680], R197 ;  /* 0xfff980c57c00798e */ /* 0x0001e8000c10e7aa */
[----:B--2---:R0:W-:Y:S02]  /*10830*/  RED.E.ADD.F32.FTZ.RN.STRONG.GPU [R126.64+-0x680], R129 ;  /* 0xfff980817e00798e */ /* 0x0041e4000c10e7aa */
.L_x_9594:
[----:B------:R-:W-:Y:S05]  /*10840*/  BSYNC B0 ;  /* 0x0000000000007941 */ /* 0x000fea0003800000 */
.L_x_9593:
[----:B------:R-:W0:Y:S01]  /*10850*/  LDS R167, [R167.X4+0x2b00] ;  /* 0x002b0000a7a77984 */ /* 0x000e220000004800 */
[----:B------:R-:W-:Y:S01]  /*10860*/  BSSY B0, `(.L_x_9595) ;  /* 0x0000004000007945 */ /* 0x000fe20003800000 */
[----:B------:R-:W-:Y:S05]  /*10870*/  @!P1 BRA `(.L_x_9596) ;  /* 0x0000002000009947 */ /* 0x000fea0003800000 */
[----:B------:R4:W-:Y:S04]  /*10880*/  RED.E.ADD.F32.FTZ.RN.STRONG.GPU [R124.64+-0x600], R198 ;  /* 0xfffa00c67c00798e */ /* 0x0009e8000c10e7aa */
[----:B0-----:R4:W-:Y:S02]  /*10890*/  RED.E.ADD.F32.FTZ.RN.STRONG.GPU [R126.64+-0x600], R167 ;  /* 0xfffa00a77e00798e */ /* 0x0019e4000c10e7aa */
.L_x_9596:
[----:B------:R-:W-:Y:S05]  /*108a0*/  BSYNC B0 ;  /* 0x0000000000007941 */ /* 0x000fea0003800000 */
.L_x_9595:
[----:B0-2---:R0:W2:Y:S01]  /*108b0*/  LDS R129, [R168.X4+0x2b80] ;  /* 0x002b8000a8817984 */ /* 0x0050a20000004800 */
[----:B------:R-:W-:Y:S01]  /*108c0*/  BSSY B0, `(.L_x_9597) ;  /* 0x0000004000007945 */ /* 0x000fe20003800000 */
[----:B------:R-:W-:Y:S05]  /*108d0*/  @!P2 BRA `(.L_x_9598) ;  /* 0x000000200000a947 */ /* 0x000fea0003800000 */
[----:B------:R0:W-:Y:S04]  /*108e0*/  RED.E.ADD.F32.FTZ.RN.STRONG.GPU [R124.64+-0x580], R199 ;  /* 0xfffa80c77c00798e */ /* 0x0001e8000c10e7aa */
[----:B--2---:R0:W-:Y:S02]  /*108f0*/  RED.E.ADD.F32.FTZ.RN.STRONG.GPU [R126.64+-0x580], R129 ;  /* 0xfffa80817e00798e */ /* 0x0041e4000c10e7aa */
.L_x_9598:
[----:B------:R-:W-:Y:S05]  /*10900*/  BSYNC B0 ;  /* 0x0000000000007941 */ /* 0x000fea0003800000 */
.L_x_9597:
[----:B------:R-:W0:Y:S01]  /*10910*/  LDS R169, [R169.X4+0x2c00] ;  /* 0x002c0000a9a97984 */ /* 0x000e220000004800 */
[----:B------:R-:W-:Y:S01]  /*10920*/  BSSY B0, `(.L_x_9599) ;  /* 0x0000004000007945 */ /* 0x000fe20003800000 */
[----:B------:R-:W-:Y:S05]  /*10930*/  @!P3 BRA `(.L_x_9600) ;  /* 0x000000200000b947 */ /* 0x000fea0003800000 */
[----:B------:R4:W-:Y:S04]  /*10940*/  RED.E.ADD.F32.FTZ.RN.STRONG.GPU [R124.64+-0x500], R200 ;  /* 0xfffb00c87c00798e */ /* 0x0009e8000c10e7aa */
[----:B0-----:R4:W-:Y:S02]  /*10950*/  RED.E.ADD.F32.FTZ.RN.STRONG.GPU [R126.64+-0x500], R169 ;  /* 0xfffb00a97e00798e */ /* 0x0019e4000c10e7aa */
.L_x_9600:
[----:B------:R-:W-:Y:S05]  /*10960*/  BSYNC B0 ;  /* 0x0000000000007941 */ /* 0x000fea0003800000 */
.L_x_9599:
[----:B0-2---:R0:W2:Y:S01]  /*10970*/  LDS R129, [R170.X4+0x2c80] ;  /* 0x002c8000aa817984 */ /* 0x0050a20000004800 */
[----:B------:R-:W-:Y:S01]  /*10980*/  BSSY B0, `(.L_x_9601) ;  /* 0x0000004000007945 */ /* 0x000fe20003800000 */
[----:B------:R-:W-:Y:S05]  /*10990*/  @!P4 BRA `(.L_x_9602) ;  /* 0x000000200000c947 */ /* 0x000fea0003800000 */
[----:B------:R0:W-:Y:S04]  /*109a0*/  RED.E.ADD.F32.FTZ.RN.STRONG.GPU [R124.64+-0x480], R201 ;  /* 0xfffb80c97c00798e */ /* 0x0001e8000c10e7aa */
[----:B--2---:R0:W-:Y:S02]  /*109b0*/  RED.E.ADD.F32.FTZ.RN.STRONG.GPU [R126.64+-0x480], R129 ;  /* 0xfffb80817e00798e */ /* 0x0041e4000c10e7aa */
.L_x_9602:
[----:B------:R-:W-:Y:S05]  /*109c0*/  BSYNC B0 ;  /* 0x0000000000007941 */ /* 0x000fea0003800000 */
.L_x_9601:
[----:B------:R-:W0:Y:S01]  /*109d0*/  LDS R171, [R171.X4+0x2d00] ;  /* 0x002d0000abab7984 */ /* 0x000e220000004800 */
[----:B------:R-:W-:Y:S01]  /*109e0*/  BSSY B0, `(.L_x_9603) ;  /* 0x0000004000007945 */ /* 0x000fe20003800000 */
[----:B------:R-:W-:Y:S05]  /*109f0*/  @!P5 BRA `(.L_x_9604) ;  /* 0x000000200000d947 */ /* 0x000fea0003800000 */
[----:B------:R4:W-:Y:S04]  /*10a00*/  RED.E.ADD.F32.FTZ.RN.STRONG.GPU [R124.64+-0x400], R202 ;  /* 0xfffc00ca7c00798e */ /* 0x0009e8000c10e7aa */
[----:B0-----:R4:W-:Y:S02]  /*10a10*/  RED.E.ADD.F32.FTZ.RN.STRONG.GPU [R126.64+-0x400], R171 ;  /* 0xfffc00ab7e00798e */ /* 0x0019e4000c10e7aa */
.L_x_9604:
[----:B------:R-:W-:Y:S05]  /*10a20*/  BSYNC B0 ;  /* 0x0000000000007941 */ /* 0x000fea0003800000 */
.L_x_9603:
        /* <DEDUP_REMOVED lines=12> */
.L_x_9606:
[----:B0-----:R-:W-:Y:S05]  /*10af0*/  BSYNC B0 ;  /* 0x0000000000007941 */ /* 0x001fea0003800000 */
.L_x_9605:
[----:B------:R-:W0:Y:S01]  /*10b00*/  LDS R173, [R173.X4+0x2e00] ;  /* 0x002e0000adad7984 */ /* 0x000e220000004800 */
[----:B------:R-:W-:Y:S01]  /*10b10*/  BSSY B0, `(.L_x_9607) ;  /* 0x0000004000007945 */ /* 0x000fe20003800000 */
[----:B------:R-:W-:Y:S05]  /*10b20*/  @!P0 BRA `(.L_x_9608) ;  /* 0x0000002000008947 */ /* 0x000fea0003800000 */
[----:B------:R4:W-:Y:S04]  /*10b30*/  RED.E.ADD.F32.FTZ.RN.STRONG.GPU [R124.64+-0x300], R204 ;  /* 0xfffd00cc7c00798e */ /* 0x0009e8000c10e7aa */
[----:B0-----:R4:W-:Y:S02]  /*10b40*/  RED.E.ADD.F32.FTZ.RN.STRONG.GPU [R126.64+-0x300], R173 ;  /* 0xfffd00ad7e00798e */ /* 0x0019e4000c10e7aa */
.L_x_9608:
[----:B------:R-:W-:Y:S05]  /*10b50*/  BSYNC B0 ;  /* 0x0000000000007941 */ /* 0x000fea0003800000 */
.L_x_9607:
[----:B--2---:R2:W4:Y:S01]  /*10b60*/  LDS R129, [R174.X4+0x2e80] ;  /* 0x002e8000ae817984 */ /* 0x0045220000004800 */
[----:B------:R-:W-:Y:S01]  /*10b70*/  BSSY B0, `(.L_x_9609) ;  /* 0x0000004000007945 */ /* 0x000fe20003800000 */
[----:B------:R-:W-:Y:S05]  /*10b80*/  @!P1 BRA `(.L_x_9610) ;  /* 0x0000002000009947 */ /* 0x000fea0003800000 */
[----:B------:R2:W-:Y:S04]  /*10b90*/  RED.E.ADD.F32.FTZ.RN.STRONG.GPU [R124.64+-0x280], R205 ;  /* 0xfffd80cd7c00798e */ /* 0x0005e8000c10e7aa */
[----:B----4-:R2:W-:Y:S02]  /*10ba0*/  RED.E.ADD.F32.FTZ.RN.STRONG.GPU [R126.64+-0x280], R129 ;  /* 0xfffd80817e00798e */ /* 0x0105e4000c10e7aa */
.L_x_9610:
[----:B------:R-:W-:Y:S05]  /*10bb0*/  BSYNC B0 ;  /* 0x0000000000007941 */ /* 0x000fea0003800000 */
.L_x_9609:
[----:B------:R-:W2:Y:S01]  /*10bc0*/  LDS R175, [R175.X4+0x2f00] ;  /* 0x002f0000afaf7984 */ /* 0x000ea20000004800 */
[----:B------:R-:W-:Y:S01]  /*10bd0*/  BSSY B0, `(.L_x_9611) ;  /* 0x0000004000007945 */ /* 0x000fe20003800000 */
[----:B------:R-:W-:Y:S05]  /*10be0*/  @!P2 BRA `(.L_x_9612) ;  /* 0x000000200000a947 */ /* 0x000fea0003800000 */
[----:B------:R4:W-:Y:S04]  /*10bf0*/  RED.E.ADD.F32.FTZ.RN.STRONG.GPU [R124.64+-0x200], R206 ;  /* 0xfffe00ce7c00798e */ /* 0x0009e8000c10e7aa */
[----:B--2---:R4:W-:Y:S02]  /*10c00*/  RED.E.ADD.F32.FTZ.RN.STRONG.GPU [R126.64+-0x200], R175 ;  /* 0xfffe00af7e00798e */ /* 0x0049e4000c10e7aa */
.L_x_9612:
[----:B------:R-:W-:Y:S05]  /*10c10*/  BSYNC B0 ;  /* 0x0000000000007941 */ /* 0x000fea0003800000 */
.L_x_9611:
[----:B--2-4-:R2:W4:Y:S01]  /*10c20*/  LDS R129, [R176.X4+0x2f80] ;  /* 0x002f8000b0817984 */ /* 0x0145220000004800 */
[----:B------:R-:W-:Y:S01]  /*10c30*/  BSSY B0, `(.L_x_9613) ;  /* 0x0000004000007945 */ /* 0x000fe20003800000 */
[----:B------:R-:W-:Y:S05]  /*10c40*/  @!P3 BRA `(.L_x_9614) ;  /* 0x000000200000b947 */ /* 0x000fea0003800000 */
[----:B------:R2:W-:Y:S04]  /*10c50*/  RED.E.ADD.F32.FTZ.RN.STRONG.GPU [R124.64+-0x180], R207 ;  /* 0xfffe80cf7c00798e */ /* 0x0005e8000c10e7aa */
[----:B----4-:R2:W-:Y:S02]  /*10c60*/  RED.E.ADD.F32.FTZ.RN.STRONG.GPU [R126.64+-0x180], R129 ;  /* 0xfffe80817e00798e */ /* 0x0105e4000c10e7aa */
.L_x_9614:
[----:B------:R-:W-:Y:S05]  /*10c70*/  BSYNC B0 ;  /* 0x0000000000007941 */ /* 0x000fea0003800000 */
.L_x_9613:
[----:B------:R-:W2:Y:S01]  /*10c80*/  LDS R177, [R177.X4+0x3000] ;  /* 0x00300000b1b17984 */ /* 0x000ea20000004800 */
[----:B------:R-:W-:Y:S01]  /*10c90*/  BSSY B0, `(.L_x_9615) ;  /* 0x0000004000007945 */ /* 0x000fe20003800000 */
[----:B------:R-:W-:Y:S05]  /*10ca0*/  @!P4 BRA `(.L_x_9616) ;  /* 0x000000200000c947 */ /* 0x000fea0003800000 */
[----:B------:R4:W-:Y:S04]  /*10cb0*/  RED.E.ADD.F32.FTZ.RN.STRONG.GPU [R124.64+-0x100], R208 ;  /* 0xffff00d07c00798e */ /* 0x0009e8000c10e7aa */
[----:B--2---:R4:W-:Y:S02]  /*10cc0*/  RED.E.ADD.F32.FTZ.RN.STRONG.GPU [R126.64+-0x100], R177 ;  /* 0xffff00b17e00798e */ /* 0x0049e4000c10e7aa */
.L_x_9616:
[----:B------:R-:W-:Y:S05]  /*10cd0*/  BSYNC B0 ;  /* 0x0000000000007941 */ /* 0x000fea0003800000 */
.L_x_9615:
[----:B--2-4-:R2:W4:Y:S01]  /*10ce0*/  LDS R129, [R178.X4+0x3080] ;  /* 0x00308000b2817984 */ /* 0x0145220000004800 */
[----:B------:R-:W-:Y:S01]  /*10cf0*/  BSSY B0, `(.L_x_9617) ;  /* 0x0000004000007945 */ /* 0x000fe20003800000 */
[----:B------:R-:W-:Y:S05]  /*10d00*/  @!P5 BRA `(.L_x_9618) ;  /* 0x000000200000d947 */ /* 0x000fea0003800000 */
[----:B------:R2:W-:Y:S04]  /*10d10*/  RED.E.ADD.F32.FTZ.RN.STRONG.GPU [R124.64+-0x80], R209 ;  /* 0xffff80d17c00798e */ /* 0x0005e8000c10e7aa */
[----:B----4-:R2:W-:Y:S02]  /*10d20*/  RED.E.ADD.F32.FTZ.RN.STRONG.GPU [R126.64+-0x80], R129 ;  /* 0xffff80817e00798e */ /* 0x0105e4000c10e7aa */
.L_x_9618:
[----:B------:R-:W-:Y:S05]  /*10d30*/  BSYNC B0 ;  /* 0x0000000000007941 */ /* 0x000fea0003800000 */
.L_x_9617:
        /* <DEDUP_REMOVED lines=83> */
.L_x_9620:
[----:B--2---:R-:W-:Y:S05]  /*11270*/  BSYNC B0 ;  /* 0x0000000000007941 */ /* 0x004fea0003800000 */
.L_x_9619:
        /* <DEDUP_REMOVED lines=8> */
.L_x_9542:
        /* <DEDUP_REMOVED lines=16> */
[----:B----4-:R-:W4:Y:S01]  /*11400*/  @!P1 LDG.E.U16 R16, [R120.64] ;  /* 0x0000002a78109981 */ /* 0x010f22000c1e1500 */
[----:B------:R-:W-:-:S02]  /*11410*/  PRMT R19, RZ, 0x7610, R19 ;  /* 0x00007610ff137816 */ /* 0x000fc40000000013 */
[C---:B------:R-:W-:Y:S01]  /*11420*/  LOP3.LUT R10, R116.reuse, 0xc0, RZ, 0xfc, !PT ;  /* 0x000000c0740a7812 */ /* 0x040fe200078efcff */
[----:B---3--:R-:W3:Y:S01]  /*11430*/  @!P2 LDG.E.U16 R17, [R120.64+0x40] ;  /* 0x0000402a7811a981 */ /* 0x008ee2000c1e1500 */
[C---:B------:R-:W-:Y:S02]  /*11440*/  LOP3.LUT R9, R116.reuse, 0xe0, RZ, 0xfc, !PT ;  /* 0x000000e074097812 */ /* 0x040fe400078efcff */
[----:B------:R-:W-:Y:S01]  /*11450*/  LOP3.LUT R8, R116, 0x100, RZ, 0xfc, !PT ;  /* 0x0000010074087812 */ /* 0x000fe200078efcff */
[----:B------:R-:W2:Y:S01]  /*11460*/  @!P3 LDG.E.U16 R18, [R120.64+0x80] ;  /* 0x0000802a7812b981 */ /* 0x000ea2000c1e1500 */
[----:B------:R-:W-:Y:S02]  /*11470*/  ISETP.GE.AND P5, PT, R12, UR28, PT ;  /* 0x0000001c0c007c0c */ /* 0x000fe4000bfa6270 */
[----:B------:R-:W-:Y:S01]  /*11480*/  LOP3.LUT R7, R116, 0x120, RZ, 0xfc, !PT ;  /* 0x0000012074077812 */ /* 0x000fe200078efcff */
[----:B------:R-:W2:Y:S01]  /*11490*/  @!P4 LDG.E.U16 R19, [R120.64+0xc0] ;  /* 0x0000c02a7813c981 */ /* 0x000ea2000c1e1500 */
        /* <DEDUP_REMOVED lines=9> */
[----:B------:R-:W2:Y:S01]  /*11530*/  @!P5 LDG.E.U16 R20, [R120.64+0x100] ;  /* 0x0001002a7814d981 */ /* 0x000ea2000c1e1500 */
[C---:B------:R-:W-:Y:S02]  /*11540*/  LOP3.LUT R6, R116.reuse, 0x140, RZ, 0xfc, !PT ;  /* 0x0000014074067812 */ /* 0x040fe400078efcff */
[----:B------:R-:W-:Y:S01]  /*11550*/  PRMT R24, RZ, 0x7610, R24 ;  /* 0x00007610ff187816 */ /* 0x000fe20000000018 */
[----:B------:R-:W2:Y:S01]  /*11560*/  @!P0 LDG.E.U16 R21, [R120.64+0x140] ;  /* 0x0001402a78158981 */ /* 0x000ea2000c1e1500 */
[C---:B------:R-:W-:Y:S02]  /*11570*/  LOP3.LUT R5, R116.reuse, 0x160, RZ, 0xfc, !PT ;  /* 0x0000016074057812 */ /* 0x040fe400078efcff */
[----:B------:R-:W-:Y:S01]  /*11580*/  PRMT R25, RZ, 0x7610, R25 ;  /* 0x00007610ff197816 */ /* 0x000fe20000000019 */
[----:B------:R-:W2:Y:S01]  /*11590*/  @!P1 LDG.E.U16 R22, [R120.64+0x180] ;  /* 0x0001802a78169981 */ /* 0x000ea2000c1e1500 */
[----:B------:R-:W-:-:S02]  /*115a0*/  LOP3.LUT R4, R116, 0x180, RZ, 0xfc, !PT ;  /* 0x0000018074047812 */ /* 0x000fc400078efcff */
[C---:B------:R-:W-:Y:S01]  /*115b0*/  LOP3.LUT R3, R116.reuse, 0x1a0, RZ, 0xfc, !PT ;  /* 0x000001a074037812 */ /* 0x040fe200078efcff */
[----:B------:R-:W2:Y:S01]  /*115c0*/  @!P2 LDG.E.U16 R23, [R120.64+0x1c0] ;  /* 0x0001c02a7817a981 */ /* 0x000ea2000c1e1500 */
[----:B------:R-:W-:Y:S02]  /*115d0*/  LOP3.LUT R2, R116, 0x1c0, RZ, 0xfc, !PT ;  /* 0x000001c074027812 */ /* 0x000fe400078efcff */
[----:B------:R-:W-:Y:S01]  /*115e0*/  ISETP.GE.AND P5, PT, R6, UR28, PT ;  /* 0x0000001c06007c0c */ /* 0x000fe2000bfa6270 */
[----:B------:R-:W2:Y:S01]  /*115f0*/  @!P3 LDG.E.U16 R24, [R120.64+0x200] ;  /* 0x0002002a7818b981 */ /* 0x000ea2000c1e1500 */
[----:B0-----:R-:W-:Y:S02]  /*11600*/  LOP3.LUT R0, R116, 0x1e0, RZ, 0xfc, !PT ;  /* 0x000001e074007812 */ /* 0x001fe400078efcff */
[----:B------:R-:W-:Y:S01]  /*11610*/  ISETP.GE.AND P0, PT, R5, UR28, PT ;  /* 0x0000001c05007c0c */ /* 0x000fe2000bf06270 */
[----:B------:R-:W2:Y:S01]  /*11620*/  @!P4 LDG.E.U16 R25, [R120.64+0x240] ;  /* 0x0002402a7819c981 */ /* 0x000ea2000c1e1500 */
        /* <DEDUP_REMOVED lines=8> */
[----:B------:R-:W2:Y:S01]  /*116b0*/  @!P5 LDG.E.U16 R26, [R120.64+0x280] ;  /* 0x0002802a781ad981 */ /* 0x000ea2000c1e1500 */
[----:B------:R-:W-:Y:S02]  /*116c0*/  PRMT R30, RZ, 0x7610, R30 ;  /* 0x00007610ff1e7816 */ /* 0x000fe4000000001e */
[----:B------:R-:W-:Y:S01]  /*116d0*/  PRMT R31, RZ, 0x7610, R31 ;  /* 0x00007610ff1f7816 */ /* 0x000fe2000000001f */
[----:B------:R-:W2:Y:S04]  /*116e0*/  @!P0 LDG.E.U16 R27, [R120.64+0x2c0] ;  /* 0x0002c02a781b8981 */ /* 0x000ea8000c1e1500 */
[----:B------:R-:W2:Y:S04]  /*116f0*/  @!P1 LDG.E.U16 R28, [R120.64+0x300] ;  /* 0x0003002a781c9981 */ /* 0x000ea8000c1e1500 */
[----:B------:R-:W2:Y:S04]  /*11700*/  @!P2 LDG.E.U16 R29, [R120.64+0x340] ;  /* 0x0003402a781da981 */ /* 0x000ea8000c1e1500 */
[----:B------:R-:W2:Y:S04]  /*11710*/  @!P3 LDG.E.U16 R30, [R120.64+0x380] ;  /* 0x0003802a781eb981 */ /* 0x000ea8000c1e1500 */
[----:B------:R-:W2:Y:S01]  /*11720*/  @!P4 LDG.E.U16 R31, [R120.64+0x3c0] ;  /* 0x0003c02a781fc981 */ /* 0x000ea2000c1e1500 */
[----:B------:R-:W-:-:S02]  /*11730*/  F2FP.PACK_AB R72, R72, R73 ;  /* 0x000000494848723e */ /* 0x000fc400000000ff */
[----:B------:R-:W-:Y:S02]  /*11740*/  F2FP.PACK_AB R60, R60, R61 ;  /* 0x0000003d3c3c723e */ /* 0x000fe400000000ff */
[----:B------:R-:W-:Y:S02]  /*11750*/  F2FP.PACK_AB R62, R62, R63 ;  /* 0x0000003f3e3e723e */ /* 0x000fe400000000ff */
[----:B------:R-:W-:Y:S02]  /*11760*/  F2FP.PACK_AB R58, R58, R59 ;  /* 0x0000003b3a3a723e */ /* 0x000fe400000000ff */
[----:B------:R-:W-:Y:S01]  /*11770*/  F2FP.PACK_AB R50, R50, R51 ;  /* 0x000000333232723e */ /* 0x000fe200000000ff */
[----:B----4-:R-:W-:Y:S04]  /*11780*/  STS.U16 [R115], R16 ;  /* 0x0000001073007388 */ /* 0x010fe80000000400 */
[----:B---3--:R-:W-:Y:S04]  /*11790*/  STS.U16 [R114+0x40], R17 ;  /* 0x0000401172007388 */ /* 0x008fe80000000400 */
        /* <DEDUP_REMOVED lines=228> */
.L_x_9623:
[----:B---34-:R-:W-:Y:S05]  /*125e0*/  BSYNC B0 ;  /* 0x0000000000007941 */ /* 0x018fea0003800000 */
.L_x_9622:
        /* <DEDUP_REMOVED lines=143> */
.L_x_9625:
[----:B0-----:R-:W-:Y:S05]  /*12ee0*/  BSYNC B0 ;  /* 0x0000000000007941 */ /* 0x001fea0003800000 */
.L_x_9624:
        /* <DEDUP_REMOVED lines=63> */
.L_x_9504:
        /* <DEDUP_REMOVED lines=27> */
.L_x_9628:
[----:B-1----:R-:W-:Y:S05]  /*13490*/  BSYNC B0 ;  /* 0x0000000000007941 */ /* 0x002fea0003800000 */
.L_x_9627:
        /* <DEDUP_REMOVED lines=26> */
.L_x_9630:
[----:B------:R-:W3:Y:S02]  /*13640*/  S2R R7, SR_TID.X ;  /* 0x0000000000077919 */ /* 0x000ee40000002100 */
.L_x_9631:
[----:B-1----:R-:W-:Y:S05]  /*13650*/  BSYNC B0 ;  /* 0x0000000000007941 */ /* 0x002fea0003800000 */
.L_x_9629:
[----:B---3--:R-:W-:-:S13]  /*13660*/  ISETP.GE.AND P0, PT, R7, c[0x0][0x16c], PT ;  /* 0x00005b0007007a0c */ /* 0x008fda0003f06270 */
[----:B------:R-:W-:Y:S05]  /*13670*/  @P0 EXIT ;  /* 0x000000000000094d */ /* 0x000fea0003800000 */
[----:B------:R-:W-:Y:S02]  /*13680*/  ULDC.64 UR6, c[0x0][0x288] ;  /* 0x0000a20000067ab9 */ /* 0x000fe40000000a00 */
[----:B------:R-:W-:Y:S02]  /*13690*/  UIMAD UR11, UR11, UR6, URZ ;  /* 0x000000060b0b72a4 */ /* 0x000fe4000f8e023f */
[----:B0-2---:R-:W-:Y:S02]  /*136a0*/  UIMAD.WIDE.U32 UR4, UR10, UR6, URZ ;  /* 0x000000060a0472a5 */ /* 0x005fe4000f8e003f */
[----:B------:R-:W-:-:S04]  /*136b0*/  UIMAD UR6, UR10, UR7, UR11 ;  /* 0x000000070a0672a4 */ /* 0x000fc8000f8e020b */
[----:B------:R-:W-:Y:S02]  /*136c0*/  UIADD3 UR6, UR5, UR6, URZ ;  /* 0x0000000605067290 */ /* 0x000fe4000fffe03f */
.L_x_9632:
        /* <DEDUP_REMOVED lines=19> */
.L_x_9633:
        /* <DEDUP_REMOVED lines=16> */
.L_x_14703:


//--------------------- .text._Z25selective_scan_bwd_kernelI32Selective_Scan_bwd_kernel_traitsILi32ELi16ELb1ELb0ELb0ELb0ELb0EN3c104HalfENS1_7complexIfEEEEv12SSMParamsBwd --------------------------
	.section	.text._Z25selective_scan_bwd_kernelI32Selective_Scan_bwd_kernel_traitsILi32ELi16ELb1ELb0ELb0ELb0ELb0EN3c104HalfENS1_7complexIfEEEEv12SSMParamsBwd,"ax",@progbits
	.sectioninfo	@"SHI_REGISTERS=228"
	.align	128
        .global         _Z25selective_scan_bwd_kernelI32Selective_Scan_bwd_kernel_traitsILi32ELi16ELb1ELb0ELb0ELb0ELb0EN3c104HalfENS1_7complexIfEEEEv12SSMParamsBwd
        .type           _Z25selective_scan_bwd_kernelI32Selective_Scan_bwd_kernel_traitsILi32ELi16ELb1ELb0ELb0ELb0ELb0EN3c104HalfENS1_7complexIfEEEEv12SSMParamsBwd,@function
        .size           _Z25selective_scan_bwd_kernelI32Selective_Scan_bwd_kernel_traitsILi32ELi16ELb1ELb0ELb0ELb0ELb0EN3c104HalfENS1_7complexIfEEEEv12SSMParamsBwd,(.L_x_14704 - _Z25selective_scan_bwd_kernelI32Selective_Scan_bwd_kernel_traitsILi32ELi16ELb1ELb0ELb0ELb0ELb0EN3c104HalfENS1_7complexIfEEEEv12SSMParamsBwd)
        .other          _Z25selective_scan_bwd_kernelI32Selective_Scan_bwd_kernel_traitsILi32ELi16ELb1ELb0ELb0ELb0ELb0EN3c104HalfENS1_7complexIfEEEEv12SSMParamsBwd,@"STO_CUDA_ENTRY STV_DEFAULT"
_Z25selective_scan_bwd_kernelI32Selective_Scan_bwd_kernel_traitsILi32ELi16ELb1ELb0ELb0ELb0ELb0EN3c104HalfENS1_7complexIfEEEEv12SSMParamsBwd:
.text._Z25selective_scan_bwd_kernelI32Selective_Scan_bwd_kernel_traitsILi32ELi16ELb1ELb0ELb0ELb0ELb0EN3c104HalfENS1_7complexIfEEEEv12SSMParamsBwd:
        /* <DEDUP_REMOVED lines=11> */
[----:B-1----:R-:W-:-:S05]  /*00b0*/  SHF.R.S32.HI R39, RZ, 0x1f, R40 ;  /* 0x0000001fff277819 */ /* 0x002fca0000011428 */
[C---:B------:R-:W-:Y:S01]  /*00c0*/  @P0 LEA R6, P2, R40.reuse, c[0x0][0x238], 0x2 ;  /* 0x00008e0028060a11 */ /* 0x040fe200078410ff */
[C---:B------:R-:W-:Y:S01]  /*00d0*/  IMAD R5, R35.reuse, c[0x0][0x1d0], RZ ;  /* 0x0000740023057a24 */ /* 0x040fe200078e02ff */
[C---:B------:R-:W-:Y:S01]  /*00e0*/  @P1 LEA R8, P3, R40.reuse, c[0x0][0x250], 0x2 ;  /* 0x0000940028081a11 */ /* 0x040fe200078610ff */
[C---:B------:R-:W-:Y:S01]  /*00f0*/  IMAD R13, R35.reuse, c[0x0][0x1e0], RZ ;  /* 0x00007800230d7a24 */ /* 0x040fe200078e02ff */
[C-C-:B------:R-:W-:Y:S01]  /*0100*/  @P0 LEA.HI.X R7, R40.reuse, c[0x0][0x23c], R39.reuse, 0x2, P2 ;  /* 0x00008f0028070a11 */ /* 0x140fe200010f1427 */
[----:B------:R-:W-:Y:S01]  /*0110*/  IMAD R15, R35, c[0x0][0x278], RZ ;  /* 0x00009e00230f7a24 */ /* 0x000fe200078e02ff */
[----:B------:R-:W-:Y:S01]  /*0120*/  @P1 LEA.HI.X R9, R40, c[0x0][0x254], R39, 0x2, P3 ;  /* 0x0000950028091a11 */ /* 0x000fe200018f1427 */
[C---:B------:R-:W-:Y:S02]  /*0130*/  IMAD.WIDE.U32 R2, R36.reuse, c[0x0][0x1d0], RZ ;  /* 0x0000740024027a25 */ /* 0x040fe400078e00ff */
[----:B------:R0:W5:Y:S02]  /*0140*/  @P0 LDG.E R38, [R6.64] ;  /* 0x0000000806260981 */ /* 0x000164000c1e1900 */
[----:B------:R-:W-:-:S02]  /*0150*/  IMAD R11, R36, c[0x0][0x1d4], R5 ;  /* 0x00007500240b7a24 */ /* 0x000fc400078e0205 */
[C---:B------:R-:W-:Y:S01]  /*0160*/  IMAD.WIDE.U32 R4, R36.reuse, c[0x0][0x1e0], RZ ;  /* 0x0000780024047a25 */ /* 0x040fe200078e00ff */
[----:B------:R1:W5:Y:S01]  /*0170*/  @P1 LDG.E R37, [R8.64] ;  /* 0x0000000808251981 */ /* 0x000362000c1e1900 */
[----:B------:R-:W-:Y:S01]  /*0180*/  ISETP.NE.U32.AND P0, PT, RZ, c[0x0][0x260], PT ;  /* 0x00009800ff007a0c */ /* 0x000fe20003f05070 */
[----:B------:R-:W-:Y:S01]  /*0190*/  CS2R R18, SRZ ;  /* 0x0000000000127805 */ /* 0x000fe2000001ff00 */
[C---:B------:R-:W-:Y:S01]  /*01a0*/  IMAD R13, R36.reuse, c[0x0][0x1e4], R13 ;  /* 0x00007900240d7a24 */ /* 0x040fe200078e020d */
[----:B------:R-:W-:Y:S01]  /*01b0*/  IADD3 R3, R3, R11, RZ ;  /* 0x0000000b03037210 */ /* 0x000fe20007ffe0ff */
[C---:B0-----:R-:W-:Y:S01]  /*01c0*/  IMAD.WIDE.U32 R6, R36.reuse, c[0x0][0x278], RZ ;  /* 0x00009e0024067a25 */ /* 0x041fe200078e00ff */
[----:B------:R-:W-:Y:S01]  /*01d0*/  ISETP.NE.AND.EX P0, PT, RZ, c[0x0][0x264], PT, P0 ;  /* 0x00009900ff007a0c */ /* 0x000fe20003f05300 */
[----:B------:R-:W-:Y:S01]  /*01e0*/  HFMA2.MMA R34, -RZ, RZ, 0, 0 ;  /* 0x00000000ff227435 */ /* 0x000fe200000001ff */
[----:B------:R-:W-:Y:S01]  /*01f0*/  IADD3 R5, R5, R13, RZ ;  /* 0x0000000d05057210 */ /* 0x000fe20007ffe0ff */
[----:B------:R-:W-:Y:S01]  /*0200*/  IMAD R15, R36, c[0x0][0x27c], R15 ;  /* 0x00009f00240f7a24 */ /* 0x000fe200078e020f */
[----:B-1----:R-:W-:Y:S01]  /*0210*/  MOV R8, c[0x0][0x174] ;  /* 0x00005d0000087a02 */ /* 0x002fe20000000f00 */
[----:B------:R-:W-:Y:S01]  /*0220*/  IMAD R13, R39, c[0x0][0x1d8], RZ ;  /* 0x00007600270d7a24 */ /* 0x000fe200078e02ff */
[----:B------:R-:W-:Y:S01]  /*0230*/  MOV R33, RZ ;  /* 0x000000ff00217202 */ /* 0x000fe20000000f00 */
[----:B------:R-:W-:Y:S01]  /*0240*/  IMAD.WIDE.U32 R2, R40, c[0x0][0x1d8], R2 ;  /* 0x0000760028027a25 */ /* 0x000fe200078e0002 */
[----:B------:R-:W-:-:S02]  /*0250*/  IADD3 R7, R7, R15, RZ ;  /* 0x0000000f07077210 */ /* 0x000fc40007ffe0ff */
[C---:B------:R-:W-:Y:S01]  /*0260*/  LEA R9, R8.reuse, 0xfffffe00, 0x9 ;  /* 0xfffffe0008097811 */ /* 0x040fe200078e48ff */
[----:B------:R-:W-:Y:S01]  /*0270*/  IMAD R15, R39, c[0x0][0x1e8], RZ ;  /* 0x00007a00270f7a24 */ /* 0x000fe200078e02ff */
[----:B------:R-:W-:Y:S01]  /*0280*/  ISETP.GE.AND P3, PT, R8, 0x1, PT ;  /* 0x000000010800780c */ /* 0x000fe20003f66270 */
[C---:B------:R-:W-:Y:S01]  /*0290*/  IMAD.WIDE.U32 R4, R40.reuse, c[0x0][0x1e8], R4 ;  /* 0x00007a0028047a25 */ /* 0x040fe200078e0004 */
[----:B------:R-:W-:Y:S02]  /*02a0*/  SHF.R.S32.HI R11, RZ, 0x1f, R9 ;  /* 0x0000001fff0b7819 */ /* 0x000fe40000011409 */
[C---:B------:R-:W-:Y:S01]  /*02b0*/  IADD3 R2, P1, R9.reuse, R2, RZ ;  /* 0x0000000209027210 */ /* 0x040fe20007f3e0ff */
[C---:B------:R-:W-:Y:S01]  /*02c0*/  IMAD.WIDE.U32 R6, R40.reuse, c[0x0][0x280], R6 ;  /* 0x0000a00028067a25 */ /* 0x040fe200078e0006 */
[C---:B------:R-:W-:Y:S02]  /*02d0*/  IADD3 R0, P2, R9.reuse, R4, RZ ;  /* 0x0000000409007210 */ /* 0x040fe40007f5e0ff */
[----:B------:R-:W-:Y:S01]  /*02e0*/  @P0 MOV R21, 0x10 ;  /* 0x0000001000150802 */ /* 0x000fe20000000f00 */
[C---:B------:R-:W-:Y:S01]  /*02f0*/  IMAD R13, R40.reuse, c[0x0][0x1dc], R13 ;  /* 0x00007700280d7a24 */ /* 0x040fe200078e020d */
[----:B------:R-:W-:Y:S01]  /*0300*/  IADD3 R4, P4, R9, R6, RZ ;  /* 0x0000000609047210 */ /* 0x000fe20007f9e0ff */
[----:B------:R-:W-:-:S02]  /*0310*/  IMAD R15, R40, c[0x0][0x1ec], R15 ;  /* 0x00007b00280f7a24 */ /* 0x000fc400078e020f */
[----:B------:R-:W-:Y:S01]  /*0320*/  IMAD R17, R39, c[0x0][0x280], RZ ;  /* 0x0000a00027117a24 */ /* 0x000fe200078e02ff */
[C---:B------:R-:W-:Y:S02]  /*0330*/  IADD3.X R9, R11.reuse, R3, R13, P1, !PT ;  /* 0x000000030b097210 */ /* 0x040fe40000ffe40d */
[----:B------:R-:W-:Y:S01]  /*0340*/  IADD3.X R3, R11, R5, R15, P2, !PT ;  /* 0x000000050b037210 */ /* 0x000fe200017fe40f */
[----:B------:R-:W-:Y:S01]  /*0350*/  IMAD R17, R40, c[0x0][0x284], R17 ;  /* 0x0000a10028117a24 */ /* 0x000fe200078e0211 */
[----:B------:R-:W-:Y:S02]  /*0360*/  ISETP.NE.U32.AND P1, PT, RZ, c[0x0][0x328], PT ;  /* 0x0000ca00ff007a0c */ /* 0x000fe40003f25070 */
[----:B------:R-:W-:Y:S02]  /*0370*/  ISETP.NE.U32.AND P2, PT, RZ, c[0x0][0x348], PT ;  /* 0x0000d200ff007a0c */ /* 0x000fe40003f45070 */
[----:B------:R-:W-:Y:S02]  /*0380*/  LEA R5, P5, R0, c[0x0][0x248], 0x1 ;  /* 0x0000920000057a11 */ /* 0x000fe400078a08ff */
[----:B------:R-:W-:-:S02]  /*0390*/  ISETP.NE.AND.EX P1, PT, RZ, c[0x0][0x32c], PT, P1 ;  /* 0x0000cb00ff007a0c */ /* 0x000fc40003f25310 */
[----:B------:R-:W-:Y:S02]  /*03a0*/  ISETP.NE.AND.EX P2, PT, RZ, c[0x0][0x34c], PT, P2 ;  /* 0x0000d300ff007a0c */ /* 0x000fe40003f45320 */
[----:B------:R-:W-:Y:S01]  /*03b0*/  LEA.HI.X R6, R0, c[0x0][0x24c], R3, 0x1, P5 ;  /* 0x0000930000067a11 */ /* 0x000fe200028f0c03 */
[----:B------:R-:W-:Y:S01]  /*03c0*/  @P0 IMAD R0, R36, c[0x0][0x164], R40 ;  /* 0x0000590024000a24 */ /* 0x000fe200078e0228 */
[----:B------:R-:W-:Y:S02]  /*03d0*/  IADD3.X R7, R11, R7, R17, P4, !PT ;  /* 0x000000070b077210 */ /* 0x000fe400027fe411 */
[----:B------:R-:W-:Y:S01]  /*03e0*/  LEA R8, P4, R2, c[0x0][0x240], 0x1 ;  /* 0x0000900002087a11 */ /* 0x000fe200078808ff */
[----:B------:R-:W-:Y:S01]  /*03f0*/  @P0 IMAD R0, R0, c[0x0][0x174], RZ ;  /* 0x00005d0000000a24 */ /* 0x000fe200078e02ff */
[----:B------:R-:W-:Y:S02]  /*0400*/  CS2R R16, SRZ ;  /* 0x0000000000107805 */ /* 0x000fe4000001ff00 */
[----:B------:R-:W-:Y:S01]  /*0410*/  LEA.HI.X R9, R2, c[0x0][0x244], R9, 0x1, P4 ;  /* 0x0000910002097a11 */ /* 0x000fe200020f0c09 */
[----:B------:R-:W-:Y:S01]  /*0420*/  @P0 IMAD R0, R0, c[0x0][0x16c], RZ ;  /* 0x00005b0000000a24 */ /* 0x000fe200078e02ff */
[----:B------:R-:W-:-:S02]  /*0430*/  LEA R2, P6, R4, c[0x0][0x308], 0x1 ;  /* 0x0000c20004027a11 */ /* 0x000fc400078c08ff */
[----:B------:R-:W-:Y:S01]  /*0440*/  @P1 LEA R18, P4, R40, c[0x0][0x328], 0x2 ;  /* 0x0000ca0028121a11 */ /* 0x000fe200078810ff */
[----:B------:R-:W-:Y:S01]  /*0450*/  @P0 IMAD.WIDE R20, R0, R21, c[0x0][0x260] ;  /* 0x0000980000140625 */ /* 0x000fe200078e0215 */
[----:B------:R-:W-:Y:S01]  /*0460*/  @P2 LEA R16, P5, R40, c[0x0][0x348], 0x2 ;  /* 0x0000d20028102a11 */ /* 0x000fe200078a10ff */
[----:B------:R-:W-:Y:S01]  /*0470*/  @!P0 CS2R R20, SRZ ;  /* 0x0000000000148805 */ /* 0x000fe2000001ff00 */
[----:B------:R-:W-:Y:S02]  /*0480*/  LEA.HI.X R4, R4, c[0x0][0x30c], R7, 0x1, P6 ;  /* 0x0000c30004047a11 */ /* 0x000fe400030f0c07 */
[C-C-:B------:R-:W-:Y:S02]  /*0490*/  @P1 LEA.HI.X R19, R40.reuse, c[0x0][0x32c], R39.reuse, 0x2, P4 ;  /* 0x0000cb0028131a11 */ /* 0x140fe400020f1427 */
[----:B------:R-:W-:Y:S01]  /*04a0*/  @P2 LEA.HI.X R17, R40, c[0x0][0x34c], R39, 0x2, P5 ;  /* 0x0000d30028112a11 */ /* 0x000fe200028f1427 */
[----:B------:R-:W-:Y:S05]  /*04b0*/  @!P3 BRA `(.L_x_9634) ;  /* 0x000065e00000b947 */ /* 0x000fea0003800000 */
[----:B------:R-:W0:Y:S01]  /*04c0*/  S2R R32, SR_TID.X ;  /* 0x0000000000207919 */ /* 0x000e220000002100 */
[----:B------:R1:W2:Y:S01]  /*04d0*/  R2UR UR14, R8 ;  /* 0x00000000080e73c2 */ /* 0x0002a200000e0000 */
[----:B------:R-:W-:-:S02]  /*04e0*/  MOV R30, c[0x0][0x174] ;  /* 0x00005d00001e7a02 */ /* 0x000fc40000000f00 */
[----:B------:R-:W3:Y:S01]  /*04f0*/  S2R R31, SR_LANEID ;  /* 0x00000000001f7919 */ /* 0x000ee20000000000 */
[----:B------:R-:W-:Y:S02]  /*0500*/  MOV R33, RZ ;  /* 0x000000ff00217202 */ /* 0x000fe40000000f00 */
[----:B------:R-:W-:Y:S02]  /*0510*/  MOV R34, RZ ;  /* 0x000000ff00227202 */ /* 0x000fe40000000f00 */
[----:B------:R1:W4:Y:S08]  /*0520*/  R2UR UR15, R9 ;  /* 0x00000000090f73c2 */ /* 0x00033000000e0000 */
[----:B------:R1:W1:Y:S01]  /*0530*/  R2UR UR12, R5 ;  /* 0x00000000050c73c2 */ /* 0x00026200000e0000 */
[----:B0-----:R-:W-:-:S07]  /*0540*/  SHF.L.U32 R0, R32, 0x1, RZ ;  /* 0x0000000120007819 */ /* 0x001fce00000006ff */
[----:B------:R0:W0:Y:S01]  /*0550*/  R2UR UR13, R6 ;  /* 0x00000000060d73c2 */ /* 0x00002200000e0000 */
[----:B------:R-:W-:Y:S02]  /*0560*/  LOP3.LUT R29, R32, 0x1f, RZ, 0xc0, !PT ;  /* 0x0000001f201d7812 */ /* 0x000fe400078ec0ff */
[----:B------:R-:W-:-:S04]  /*0570*/  LOP3.LUT R3, R0, 0xffffffc0, RZ, 0xc0, !PT ;  /* 0xffffffc000037812 */ /* 0x000fc800078ec0ff */
[----:B------:R-:W-:Y:S01]  /*0580*/  LOP3.LUT R28, R3, 0x1f, R32, 0xf8, !PT ;  /* 0x0000001f031c7812 */ /* 0x000fe200078ef820 */
[----:B------:R0:W0:Y:S08]  /*0590*/  R2UR UR10, R2 ;  /* 0x00000000020a73c2 */ /* 0x00003000000e0000 */
[----:B-1234-:R0:W0:Y:S02]  /*05a0*/  R2UR UR11, R4 ;  /* 0x00000000040b73c2 */ /* 0x01e02400000e0000 */
.L_x_9651:
[----:B------:R-:W-:Y:S01]  /*05b0*/  BAR.SYNC.DEFER_BLOCKING 0x0 ;  /* 0x0000000000007b1d */ /* 0x000fe20000010000 */
[----:B0-----:R-:W-:-:S02]  /*05c0*/  MOV R2, UR14 ;  /* 0x0000000e00027c02 */ /* 0x001fc40008000f00 */
[----:B------:R-:W-:-:S05]  /*05d0*/  MOV R3, UR15 ;  /* 0x0000000f00037c02 */ /* 0x000fca0008000f00 */
[----:B------:R-:W-:-:S05]  /*05e0*/  IMAD.WIDE R2, R28, 0x10, R2 ;  /* 0x000000101c027825 */ /* 0x000fca00078e0202 */
[----:B------:R-:W2:Y:S04]  /*05f0*/  LDG.E.128 R12, [R2.64] ;  /* 0x00000008020c7981 */ /* 0x000ea8000c1e1d00 */
[----:B------:R-:W3:Y:S01]  /*0600*/  LDG.E.128 R24, [R2.64+0x200] ;  /* 0x0002000802187981 */ /* 0x000ee2000c1e1d00 */
[----:B------:R-:W-:Y:S02]  /*0610*/  SHF.L.U32 R0, R31, 0x5, RZ ;  /* 0x000000051f007819 */ /* 0x000fe400000006ff */
[----:B------:R-:W-:Y:S02]  /*0620*/  MOV R22, UR12 ;  /* 0x0000000c00167c02 */ /* 0x000fe40008000f00 */
[----:B------:R-:W-:-:S05]  /*0630*/  MOV R23, UR13 ;  /* 0x0000000d00177c02 */ /* 0x000fca0008000f00 */
[----:B------:R-:W-:Y:S01]  /*0640*/  IMAD.WIDE R22, R28, 0x10, R22 ;  /* 0x000000101c167825 */ /* 0x000fe200078e0216 */
[----:B--2---:R-:W-:Y:S04]  /*0650*/  STS.128 [R31.X16], R12 ;  /* 0x0000000c1f007388 */ /* 0x004fe8000000cc00 */
[----:B---3--:R-:W-:Y:S01]  /*0660*/  STS.128 [R31.X16+0x200], R24 ;  /* 0x000200181f007388 */ /* 0x008fe2000000cc00 */
[----:B------:R-:W-:-:S06]  /*0670*/  NOP ;  /* 0x0000000000007918 */ /* 0x000fcc0000000000 */
[----:B------:R-:W0:Y:S04]  /*0680*/  LDS.128 R8, [R0] ;  /* 0x0000000000087984 */ /* 0x000e280000000c00 */
[----:B------:R-:W-:Y:S04]  /*0690*/  LDS.128 R4, [R0+0x10] ;  /* 0x0000100000047984 */ /* 0x000fe80000000c00 */
        /* <DEDUP_REMOVED lines=9> */
[----:B------:R-:W-:Y:S04]  /*0730*/  LDS.128 R24, [R0] ;  /* 0x0000000000187984 */ /* 0x000fe80000000c00 */
[----:B------:R-:W-:Y:S04]  /*0740*/  LDS.128 R12, [R0+0x10] ;  /* 0x00001000000c7984 */ /* 0x000fe80000000c00 */
[----:B------:R-:W-:Y:S06]  /*0750*/  BAR.SYNC.DEFER_BLOCKING 0x0 ;  /* 0x0000000000007b1d */ /* 0x000fec0000010000 */
[----:B------:R1:W2:Y:S04]  /*0760*/  LDG.E.128 R52, [R2.64] ;  /* 0x0000000802347981 */ /* 0x0002a8000c1e1d00 */
[----:B------:R1:W3:Y:S01]  /*0770*/  LDG.E.128 R56, [R2.64+0x200] ;  /* 0x0002000802387981 */ /* 0x0002e2000c1e1d00 */
[--C-:B0-----:R-:W-:Y:S01]  /*0780*/  HADD2.F32 R22, -RZ, R8.reuse.H0_H0 ;  /* 0x20000008ff167230 */ /* 0x101fe20000004100 */
[----:B------:R-:W-:Y:S01]  /*0790*/  HFMA2.MMA R72, -RZ, RZ, 0, 0 ;  /* 0x00000000ff487435 */ /* 0x000fe200000001ff */
[----:B------:R-:W-:Y:S01]  /*07a0*/  HADD2.F32 R23, -RZ, R8.H1_H1 ;  /* 0x30000008ff177230 */ /* 0x000fe20000004100 */
[----:B------:R-:W-:Y:S01]  /*07b0*/  CS2R R70, SRZ ;  /* 0x0000000000467805 */ /* 0x000fe2000001ff00 */
[----:B------:R-:W-:Y:S01]  /*07c0*/  CS2R R68, SRZ ;  /* 0x0000000000447805 */ /* 0x000fe2000001ff00 */
[----:B------:R-:W-:Y:S01]  /*07d0*/  CS2R R66, SRZ ;  /* 0x0000000000427805 */ /* 0x000fe2000001ff00 */
[----:B------:R-:W-:Y:S01]  /*07e0*/  CS2R R64, SRZ ;  /* 0x0000000000407805 */ /* 0x000fe2000001ff00 */
[----:B-1----:R-:W-:-:S02]  /*07f0*/  HADD2.F32 R2, -RZ, R9.H0_H0 ;  /* 0x20000009ff027230 */ /* 0x002fc40000004100 */
[----:B------:R-:W-:Y:S01]  /*0800*/  HADD2.F32 R3, -RZ, R9.H1_H1 ;  /* 0x30000009ff037230 */ /* 0x000fe20000004100 */
[----:B--2---:R-:W-:Y:S04]  /*0810*/  STS.128 [R31.X16], R52 ;  /* 0x000000341f007388 */ /* 0x004fe8000000cc00 */
[----:B---3--:R0:W-:Y:S01]  /*0820*/  STS.128 [R31.X16+0x200], R56 ;  /* 0x000200381f007388 */ /* 0x0081e2000000cc00 */
[----:B------:R-:W-:-:S06]  /*0830*/  NOP ;  /* 0x0000000000007918 */ /* 0x000fcc0000000000 */
[----:B------:R-:W1:Y:S04]  /*0840*/  LDS.128 R60, [R0] ;  /* 0x00000000003c7984 */ /* 0x000e680000000c00 */
[----:B------:R-:W2:Y:S01]  /*0850*/  LDS.128 R44, [R0+0x10] ;  /* 0x00001000002c7984 */ /* 0x000ea20000000c00 */
[----:B0-----:R-:W-:Y:S01]  /*0860*/  CS2R R58, SRZ ;  /* 0x00000000003a7805 */ /* 0x001fe2000001ff00 */
[----:B------:R-:W-:Y:S01]  /*0870*/  MOV R57, RZ ;  /* 0x000000ff00397202 */ /* 0x000fe20000000f00 */
[--C-:B-1----:R-:W-:Y:S02]  /*0880*/  HADD2.F32 R73, -RZ, R60.reuse.H0_H0 ;  /* 0x2000003cff497230 */ /* 0x102fe40000004100 */
[----:B------:R-:W-:Y:S02]  /*0890*/  HADD2.F32 R105, -RZ, R60.H1_H1 ;  /* 0x3000003cff697230 */ /* 0x000fe40000004100 */
[--C-:B------:R-:W-:Y:S01]  /*08a0*/  HADD2.F32 R103, -RZ, R61.reuse.H0_H0 ;  /* 0x2000003dff677230 */ /* 0x100fe20000004100 */
[----:B------:R-:W-:Y:S01]  /*08b0*/  FFMA.FTZ R22, R73, R22, R34 ;  /* 0x0000001649167223 */ /* 0x000fe20000010022 */
[----:B------:R-:W-:Y:S01]  /*08c0*/  HADD2.F32 R101, -RZ, R61.H1_H1 ;  /* 0x3000003dff657230 */ /* 0x000fe20000004100 */
[----:B------:R-:W-:Y:S01]  /*08d0*/  CS2R R60, SRZ ;  /* 0x00000000003c7805 */ /* 0x000fe2000001ff00 */
[--C-:B------:R-:W-:Y:S01]  /*08e0*/  HADD2.F32 R99, -RZ, R62.reuse.H0_H0 ;  /* 0x2000003eff637230 */ /* 0x100fe20000004100 */
[----:B------:R-:W-:Y:S01]  /*08f0*/  FFMA.FTZ R22, R105, R23, R22 ;  /* 0x0000001769167223 */ /* 0x000fe20000010016 */
[----:B------:R-:W-:Y:S01]  /*0900*/  HADD2.F32 R97, -RZ, R62.H1_H1 ;  /* 0x3000003eff617230 */ /* 0x000fe20000004100 */
[----:B-----5:R-:W-:Y:S01]  /*0910*/  FMUL.FTZ R56, R73, R38 ;  /* 0x0000002649387220 */ /* 0x020fe20000410000 */
[--C-:B------:R-:W-:Y:S01]  /*0920*/  HADD2.F32 R95, -RZ, R63.reuse.H0_H0 ;  /* 0x2000003fff5f7230 */ /* 0x100fe20000004100 */
[----:B------:R-:W-:Y:S01]  /*0930*/  FFMA.FTZ R2, R103, R2, R22 ;  /* 0x0000000267027223 */ /* 0x000fe20000010016 */
[--C-:B------:R-:W-:Y:S01]  /*0940*/  HADD2.F32 R22, -RZ, R10.reuse.H0_H0 ;  /* 0x2000000aff167230 */ /* 0x100fe20000004100 */
[----:B------:R-:W-:Y:S01]  /*0950*/  FMUL.FTZ R55, R105, R38 ;  /* 0x0000002669377220 */ /* 0x000fe20000410000 */
[----:B------:R-:W-:Y:S01]  /*0960*/  HADD2.F32 R93, -RZ, R63.H1_H1 ;  /* 0x3000003fff5d7230 */ /* 0x000fe20000004100 */
[----:B------:R-:W-:Y:S01]  /*0970*/  FFMA.FTZ R2, R101, R3, R2 ;  /* 0x0000000365027223 */ /* 0x000fe20000010002 */
[----:B------:R-:W-:Y:S01]  /*0980*/  HADD2.F32 R3, -RZ, R10.H1_H1 ;  /* 0x3000000aff037230 */ /* 0x000fe20000004100 */
[----:B------:R-:W-:Y:S01]  /*0990*/  CS2R R62, SRZ ;  /* 0x00000000003e7805 */ /* 0x000fe2000001ff00 */
[--C-:B--2---:R-:W-:Y:S01]  /*09a0*/  HADD2.F32 R91, -RZ, R44.reuse.H0_H0 ;  /* 0x2000002cff5b7230 */ /* 0x104fe20000004100 */
[----:B------:R-:W-:Y:S01]  /*09b0*/  FFMA.FTZ R2, R99, R22, R2 ;  /* 0x0000001663027223 */ /* 0x000fe20000010002 */
[--C-:B------:R-:W-:Y:S01]  /*09c0*/  HADD2.F32 R22, -RZ, R11.reuse.H0_H0 ;  /* 0x2000000bff167230 */ /* 0x100fe20000004100 */
[-C--:B------:R-:W-:Y:S01]  /*09d0*/  FMUL.FTZ R54, R103, R38.reuse ;  /* 0x0000002667367220 */ /* 0x080fe20000410000 */
[----:B------:R-:W-:Y:S01]  /*09e0*/  HADD2.F32 R89, -RZ, R44.H1_H1 ;  /* 0x3000002cff597230 */ /* 0x000fe20000004100 */
[----:B------:R-:W-:Y:S01]  /*09f0*/  FFMA.FTZ R2, R97, R3, R2 ;  /* 0x0000000361027223 */ /* 0x000fe20000010002 */
[----:B------:R-:W-:Y:S01]  /*0a00*/  HADD2.F32 R3, -RZ, R11.H1_H1 ;  /* 0x3000000bff037230 */ /* 0x000fe20000004100 */
[----:B------:R-:W-:Y:S01]  /*0a10*/  FMUL.FTZ R53, R101, R38 ;  /* 0x0000002665357220 */ /* 0x000fe20000410000 */
[--C-:B------:R-:W-:Y:S01]  /*0a20*/  HADD2.F32 R87, -RZ, R45.reuse.H0_H0 ;  /* 0x2000002dff577230 */ /* 0x100fe20000004100 */
        /* <DEDUP_REMOVED lines=23> */
[--C-:B------:R-:W-:Y:S01]  /*0ba0*/  HADD2.F32 R34, -RZ, R7.reuse.H1_H1 ;  /* 0x30000007ff227230 */ /* 0x100fe20000004100 */
[----:B------:R-:W-:Y:S01]  /*0bb0*/  FFMA.FTZ R2, R83, R22, R2 ;  /* 0x0000001653027223 */ /* 0x000fe20000010002 */
[----:B------:R-:W-:Y:S01]  /*0bc0*/  HADD2.F32 R22, -RZ, R7.H0_H0 ;  /* 0x20000007ff167230 */ /* 0x000fe20000004100 */
[----:B------:R-:W-:-:S02]  /*0bd0*/  FMUL.FTZ R46, R87, R38 ;  /* 0x00000026572e7220 */ /* 0x000fc40000410000 */
[----:B------:R-:W-:Y:S01]  /*0be0*/  FFMA.FTZ R2, R81, R3, R2 ;  /* 0x0000000351027223 */ /* 0x000fe20000010002 */
[----:B------:R-:W-:Y:S01]  /*0bf0*/  MOV R3, c[0x0][0x16c] ;  /* 0x00005b0000037a02 */ /* 0x000fe20000000f00 */
[----:B------:R-:W-:Y:S02]  /*0c00*/  FMUL.FTZ R45, R85, R38 ;  /* 0x00000026552d7220 */ /* 0x000fe40000410000 */
[----:B------:R-:W-:Y:S01]  /*0c10*/  FFMA.FTZ R2, R79, R22, R2 ;  /* 0x000000164f027223 */ /* 0x000fe20000010002 */
[----:B------:R-:W-:Y:S01]  /*0c20*/  BAR.SYNC.DEFER_BLOCKING 0x0 ;  /* 0x0000000000007b1d */ /* 0x000fe20000010000 */
[----:B------:R-:W-:Y:S01]  /*0c30*/  ISETP.GE.AND P0, PT, R3, 0x1, PT ;  /* 0x000000010300780c */ /* 0x000fe20003f06270 */
[----:B------:R-:W-:Y:S02]  /*0c40*/  FMUL.FTZ R44, R83, R38 ;  /* 0x00000026532c7220 */ /* 0x000fe40000410000 */
[----:B------:R-:W-:Y:S02]  /*0c50*/  FFMA.FTZ R34, R77, R34, R2 ;  /* 0x000000224d227223 */ /* 0x000fe40000010002 */
[----:B------:R-:W-:-:S02]  /*0c60*/  FMUL.FTZ R43, R81, R38 ;  /* 0x00000026512b7220 */ /* 0x000fc40000410000 */
[-C--:B------:R-:W-:Y:S02]  /*0c70*/  FMUL.FTZ R42, R79, R38.reuse ;  /* 0x000000264f2a7220 */ /* 0x080fe40000410000 */
[----:B------:R-:W-:-:S04]  /*0c80*/  FMUL.FTZ R41, R77, R38 ;  /* 0x000000264d297220 */ /* 0x000fc80000410000 */
[----:B------:R-:W-:Y:S05]  /*0c90*/  @!P0 BRA `(.L_x_9635) ;  /* 0x000058d000008947 */ /* 0x000fea0003800000 */
[C---:B------:R-:W-:Y:S01]  /*0ca0*/  IADD3 R2, R30.reuse, -0x2, RZ ;  /* 0xfffffffe1e027810 */ /* 0x040fe20007ffe0ff */
[--C-:B------:R-:W-:Y:S01]  /*0cb0*/  HADD2.F32 R104, -RZ, R24.reuse.H0_H0 ;  /* 0x20000018ff687230 */ /* 0x100fe20000004100 */
[----:B------:R-:W-:Y:S01]  /*0cc0*/  IMAD R57, R39, c[0x0][0x1b8], RZ ;  /* 0x00006e0027397a24 */ /* 0x000fe200078e02ff */
[----:B------:R-:W-:Y:S01]  /*0cd0*/  HADD2.F32 R102, -RZ, R24.H1_H1 ;  /* 0x30000018ff667230 */ /* 0x000fe20000004100 */
[----:B------:R-:W-:Y:S01]  /*0ce0*/  IADD3 R24, R30, -0x1, RZ ;  /* 0xffffffff1e187810 */ /* 0x000fe20007ffe0ff */
[----:B------:R-:W-:Y:S01]  /*0cf0*/  IMAD R3, R2, c[0x0][0x16c], RZ ;  /* 0x00005b0002037a24 */ /* 0x000fe200078e02ff */
[--C-:B------:R-:W-:Y:S01]  /*0d00*/  HADD2.F32 R100, -RZ, R25.reuse.H0_H0 ;  /* 0x20000019ff647230 */ /* 0x100fe20000004100 */
[----:B------:R-:W-:Y:S01]  /*0d10*/  IMAD.WIDE.U32 R22, R40, c[0x0][0x1b8], RZ ;  /* 0x00006e0028167a25 */ /* 0x000fe200078e00ff */
[----:B------:R-:W-:Y:S01]  /*0d20*/  HADD2.F32 R98, -RZ, R25.H1_H1 ;  /* 0x30000019ff627230 */ /* 0x000fe20000004100 */
[----:B------:R-:W-:Y:S01]  /*0d30*/  MOV R72, RZ ;  /* 0x000000ff00487202 */ /* 0x000fe20000000f00 */
[--C-:B------:R-:W-:Y:S01]  /*0d40*/  HADD2.F32 R92, -RZ, R27.reuse.H0_H0 ;  /* 0x2000001bff5c7230 */ /* 0x100fe20000004100 */
[----:B------:R-:W-:Y:S01]  /*0d50*/  IMAD.WIDE R2, R3, 0x10, R20 ;  /* 0x0000001003027825 */ /* 0x000fe200078e0214 */
[----:B------:R-:W-:Y:S01]  /*0d60*/  HADD2.F32 R90, -RZ, R27.H1_H1 ;  /* 0x3000001bff5a7230 */ /* 0x000fe20000004100 */
[----:B------:R-:W-:Y:S01]  /*0d70*/  LEA R108, P2, R22, c[0x0][0x230], 0x3 ;  /* 0x00008c00166c7a11 */ /* 0x000fe200078418ff */
[--C-:B------:R-:W-:Y:S01]  /*0d80*/  HADD2.F32 R88, -RZ, R12.reuse.H0_H0 ;  /* 0x2000000cff587230 */ /* 0x100fe20000004100 */
[----:B------:R0:W1:Y:S01]  /*0d90*/  R2UR UR6, R2 ;  /* 0x00000000020673c2 */ /* 0x00006200000e0000 */
[C---:B------:R-:W-:Y:S01]  /*0da0*/  IMAD R25, R39.reuse, c[0x0][0x180], RZ ;  /* 0x0000600027197a24 */ /* 0x040fe200078e02ff */
[----:B------:R-:W-:Y:S01]  /*0db0*/  HADD2.F32 R86, -RZ, R12.H1_H1 ;  /* 0x3000000cff567230 */ /* 0x000fe20000004100 */
[----:B------:R-:W-:Y:S01]  /*0dc0*/  IMAD R27, R39, c[0x0][0x198], RZ ;  /* 0x00006600271b7a24 */ /* 0x000fe200078e02ff */
[--C-:B------:R-:W-:Y:S01]  /*0dd0*/  HADD2.F32 R84, -RZ, R13.reuse.H0_H0 ;  /* 0x2000000dff547230 */ /* 0x100fe20000004100 */
[C---:B------:R-:W-:Y:S01]  /*0de0*/  IMAD R25, R40.reuse, c[0x0][0x184], R25 ;  /* 0x0000610028197a24 */ /* 0x040fe200078e0219 */
[----:B------:R-:W-:Y:S01]  /*0df0*/  HADD2.F32 R82, -RZ, R13.H1_H1 ;  /* 0x3000000dff527230 */ /* 0x000fe20000004100 */
[----:B------:R-:W-:Y:S01]  /*0e00*/  IMAD.WIDE.U32 R12, R40, c[0x0][0x180], RZ ;  /* 0x00006000280c7a25 */ /* 0x000fe200078e00ff */
[----:B0-----:R-:W-:Y:S01]  /*0e10*/  LEA.HI R2, R24, R24, RZ, 0x1 ;  /* 0x0000001818027211 */ /* 0x001fe200078f08ff */
[--C-:B------:R-:W-:Y:S01]  /*0e20*/  HADD2.F32 R80, -RZ, R14.reuse.H0_H0 ;  /* 0x2000000eff507230 */ /* 0x100fe20000004100 */
[----:B------:R0:W2:Y:S01]  /*0e30*/  R2UR UR7, R3 ;  /* 0x00000000030773c2 */ /* 0x0000a200000e0000 */
[----:B------:R-:W-:Y:S01]  /*0e40*/  HADD2.F32 R78, -RZ, R14.H1_H1 ;  /* 0x3000000eff4e7230 */ /* 0x000fe20000004100 */
[C---:B------:R-:W-:Y:S01]  /*0e50*/  IMAD R27, R40.reuse, c[0x0][0x19c], R27 ;  /* 0x00006700281b7a24 */ /* 0x040fe200078e021b */
[--C-:B------:R-:W-:Y:S01]  /*0e60*/  HADD2.F32 R76, -RZ, R15.reuse.H0_H0 ;  /* 0x2000000fff4c7230 */ /* 0x100fe20000004100 */
[C---:B------:R-:W-:Y:S01]  /*0e70*/  IMAD R57, R40.reuse, c[0x0][0x1bc], R57 ;  /* 0x00006f0028397a24 */ /* 0x040fe200078e0239 */
[----:B------:R-:W-:Y:S01]  /*0e80*/  HADD2.F32 R74, -RZ, R15.H1_H1 ;  /* 0x3000000fff4a7230 */ /* 0x000fe20000004100 */
[----:B------:R-:W-:Y:S01]  /*0e90*/  IMAD.WIDE.U32 R14, R40, c[0x0][0x198], RZ ;  /* 0x00006600280e7a25 */ /* 0x000fe200078e00ff */
[--C-:B------:R-:W-:Y:S01]  /*0ea0*/  HADD2.F32 R96, -RZ, R26.reuse.H0_H0 ;  /* 0x2000001aff607230 */ /* 0x100fe20000004100 */
[----:B0-----:R-:W-:Y:S01]  /*0eb0*/  LOP3.LUT R3, R2, 0xfffffe, RZ, 0xc0, !PT ;  /* 0x00fffffe02037812 */ /* 0x001fe200078ec0ff */
[----:B------:R-:W-:Y:S01]  /*0ec0*/  HADD2.F32 R94, -RZ, R26.H1_H1 ;  /* 0x3000001aff5e7230 */ /* 0x000fe20000004100 */
[----:B------:R-:W-:Y:S01]  /*0ed0*/  LEA R112, P0, R12, c[0x0][0x220], 0x3 ;  /* 0x000088000c707a11 */ /* 0x000fe200078018ff */
[----:B------:R-:W-:Y:S01]  /*0ee0*/  FADD.FTZ R106, R73, R73 ;  /* 0x00000049496a7221 */ /* 0x000fe20000010000 */
[----:B------:R-:W-:Y:S01]  /*0ef0*/  LEA R110, P1, R14, c[0x0][0x228], 0x3 ;  /* 0x00008a000e6e7a11 */ /* 0x000fe200078218ff */
[----:B------:R-:W-:Y:S01]  /*0f00*/  FADD.FTZ R105, R105, R105 ;  /* 0x0000006969697221 */ /* 0x000fe20000010000 */
[----:B------:R-:W-:Y:S01]  /*0f10*/  IADD3 R111, R13, R25, RZ ;  /* 0x000000190d6f7210 */ /* 0x000fe20007ffe0ff */
[----:B------:R-:W-:Y:S01]  /*0f20*/  FADD.FTZ R103, R103, R103 ;  /* 0x0000006767677221 */ /* 0x000fe20000010000 */
[----:B------:R-:W-:Y:S01]  /*0f30*/  IADD3 R109, R15, R27, RZ ;  /* 0x0000001b0f6d7210 */ /* 0x000fe20007ffe0ff */
[----:B------:R-:W-:Y:S01]  /*0f40*/  FADD.FTZ R101, R101, R101 ;  /* 0x0000006565657221 */ /* 0x000fe20000010000 */
[----:B------:R-:W-:Y:S01]  /*0f50*/  IADD3 R107, R23, R57, RZ ;  /* 0x00000039176b7210 */ /* 0x000fe20007ffe0ff */
[----:B------:R-:W-:Y:S01]  /*0f60*/  FADD.FTZ R99, R99, R99 ;  /* 0x0000006363637221 */ /* 0x000fe20000010000 */
[----:B------:R-:W-:Y:S01]  /*0f70*/  IADD3 R3, R24, -R3, RZ ;  /* 0x8000000318037210 */ /* 0x000fe20007ffe0ff */
[----:B------:R-:W-:Y:S01]  /*0f80*/  FADD.FTZ R97, R97, R97 ;  /* 0x0000006161617221 */ /* 0x000fe20000010000 */
[----:B------:R-:W-:Y:S01]  /*0f90*/  LEA.HI.X R111, R12, c[0x0][0x224], R111, 0x3, P0 ;  /* 0x000089000c6f7a11 */ /* 0x000fe200000f1c6f */
[----:B------:R-:W-:Y:S01]  /*0fa0*/  FADD.FTZ R95, R95, R95 ;  /* 0x0000005f5f5f7221 */ /* 0x000fe20000010000 */
[----:B------:R-:W-:Y:S01]  /*0fb0*/  LEA.HI.X R109, R14, c[0x0][0x22c], R109, 0x3, P1 ;  /* 0x00008b000e6d7a11 */ /* 0x000fe200008f1c6d */
[----:B------:R-:W-:Y:S01]  /*0fc0*/  FADD.FTZ R93, R93, R93 ;  /* 0x0000005d5d5d7221 */ /* 0x000fe20000010000 */
[----:B------:R-:W-:Y:S01]  /*0fd0*/  LEA.HI.X R107, R22, c[0x0][0x234], R107, 0x3, P2 ;  /* 0x00008d00166b7a11 */ /* 0x000fe200010f1c6b */
        /* <DEDUP_REMOVED lines=16> */
[----:B------:R-:W-:Y:S01]  /*10e0*/  MOV R57, RZ ;  /* 0x000000ff00397202 */ /* 0x000fe20000000f00 */
[--C-:B------:R-:W-:Y:S01]  /*10f0*/  FADD.FTZ R104, R104, R37.reuse ;  /* 0x0000002568687221 */ /* 0x100fe20000010000 */
[----:B------:R-:W-:Y:S01]  /*1100*/  SHF.L.U32 R73, R3, 0x8, RZ ;  /* 0x0000000803497819 */ /* 0x000fe200000006ff */
[--C-:B------:R-:W-:Y:S01]  /*1110*/  FADD.FTZ R102, R102, R37.reuse ;  /* 0x0000002566667221 */ /* 0x100fe20000010000 */
[----:B------:R-:W-:Y:S01]  /*1120*/  UMOV UR4, URZ ;  /* 0x0000003f00047c82 */ /* 0x000fe20008000000 */
[--C-:B------:R-:W-:Y:S01]  /*1130*/  FADD.FTZ R100, R100, R37.reuse ;  /* 0x0000002564647221 */ /* 0x100fe20000010000 */
[----:B------:R-:W-:Y:S01]  /*1140*/  UMOV UR5, URZ ;  /* 0x0000003f00057c82 */ /* 0x000fe20008000000 */
        /* <DEDUP_REMOVED lines=12> */
[----:B-12---:R-:W-:-:S02]  /*1210*/  FADD.FTZ R74, R74, R37 ;  /* 0x000000254a4a7221 */ /* 0x006fc40000010000 */
.L_x_9650:
[----:B------:R-:W-:-:S05]  /*1220*/  MOV R113, R111 ;  /* 0x0000006f00717202 */ /* 0x000fca0000000f00 */
[----:B------:R-:W2:Y:S01]  /*1230*/  LDG.E.64 R2, [R112.64] ;  /* 0x0000000870027981 */ /* 0x000ea2000c1e1b00 */
[----:B------:R-:W-:Y:S02]  /*1240*/  MOV R12, R110 ;  /* 0x0000006e000c7202 */ /* 0x000fe40000000f00 */
[----:B------:R-:W-:Y:S02]  /*1250*/  MOV R13, R109 ;  /* 0x0000006d000d7202 */ /* 0x000fe40000000f00 */
[----:B------:R-:W-:Y:S02]  /*1260*/  MOV R14, R108 ;  /* 0x0000006c000e7202 */ /* 0x000fe40000000f00 */
[----:B------:R-:W-:Y:S02]  /*1270*/  MOV R15, R107 ;  /* 0x0000006b000f7202 */ /* 0x000fe40000000f00 */
[----:B------:R-:W3:Y:S04]  /*1280*/  LDG.E.64 R12, [R12.64] ;  /* 0x000000080c0c7981 */ /* 0x000ee8000c1e1b00 */
[----:B------:R-:W3:Y:S01]  /*1290*/  LDG.E.64 R14, [R14.64] ;  /* 0x000000080e0e7981 */ /* 0x000ee2000c1e1b00 */
[----:B------:R-:W-:-:S02]  /*12a0*/  ISETP.NE.AND P1, PT, R32, RZ, PT ;  /* 0x000000ff2000720c */ /* 0x000fc40003f25270 */
[----:B------:R-:W-:-:S04]  /*12b0*/  ISETP.NE.AND P0, PT, R29, RZ, PT ;  /* 0x000000ff1d00720c */ /* 0x000fc80003f05270 */
[----:B------:R-:W-:Y:S01]  /*12c0*/  ISETP.LT.OR P2, PT, R30, 0x2, P0 ;  /* 0x000000021e00780c */ /* 0x000fe20000741670 */
[----:B--2---:R-:W-:Y:S02]  /*12d0*/  FMUL.FTZ R22, R104, R3 ;  /* 0x0000000368167220 */ /* 0x004fe40000410000 */
[----:B------:R-:W-:Y:S02]  /*12e0*/  FMUL.FTZ R115, R2, 1.4426950216293334961 ;  /* 0x3fb8aa3b02737820 */ /* 0x000fe40000410000 */
[----:B------:R-:W-:Y:S02]  /*12f0*/  FMUL.RZ R114, R22, 0.15915493667125701904 ;  /* 0x3e22f98316727820 */ /* 0x000fe4000040c000 */
[----:B------:R-:W-:Y:S02]  /*1300*/  FMUL.FTZ R22, R104, R115 ;  /* 0x0000007368167220 */ /* 0x000fe40000410000 */
[----:B------:R-:W-:Y:S01]  /*1310*/  MUFU.SIN R24, R114 ;  /* 0x0000007200187308 */ /* 0x000fe20000000400 */
[----:B------:R-:W-:-:S02]  /*1320*/  FMUL.FTZ R27, R100, R3 ;  /* 0x00000003641b7220 */ /* 0x000fc40000410000 */
[----:B------:R-:W-:Y:S02]  /*1330*/  FMUL.FTZ R25, R102, R3 ;  /* 0x0000000366197220 */ /* 0x000fe40000410000 */
[----:B------:R-:W-:Y:S02]  /*1340*/  FMUL.RZ R118, R27, 0.15915493667125701904 ;  /* 0x3e22f9831b767820 */ /* 0x000fe4000040c000 */
[----:B------:R-:W-:Y:S01]  /*1350*/  FMUL.RZ R116, R25, 0.15915493667125701904 ;  /* 0x3e22f98319747820 */ /* 0x000fe2000040c000 */
[----:B------:R0:W-:Y:S01]  /*1360*/  MUFU.EX2 R23, R22 ;  /* 0x0000001600177308 */ /* 0x0001e20000000800 */
[-C--:B------:R-:W-:Y:S02]  /*1370*/  FMUL.FTZ R27, R100, R115.reuse ;  /* 0x00000073641b7220 */ /* 0x080fe40000410000 */
[-C--:B------:R-:W-:Y:S02]  /*1380*/  FMUL.FTZ R25, R102, R115.reuse ;  /* 0x0000007366197220 */ /* 0x080fe40000410000 */
[----:B------:R-:W-:-:S03]  /*1390*/  FMUL.FTZ R126, R88, R115 ;  /* 0x00000073587e7220 */ /* 0x000fc60000410000 */
[----:B------:R1:W2:Y:S01]  /*13a0*/  MUFU.COS R26, R114 ;  /* 0x00000072001a7308 */ /* 0x0002a20000000000 */
[----:B0-----:R-:W-:-:S07]  /*13b0*/  FMUL.FTZ R22, R98, R3 ;  /* 0x0000000362167220 */ /* 0x001fce0000410000 */
[----:B------:R0:W-:Y:S01]  /*13c0*/  MUFU.EX2 R122, R27 ;  /* 0x0000001b007a7308 */ /* 0x0001e20000000800 */
[----:B-1----:R-:W-:Y:S02]  /*13d0*/  FMUL.RZ R114, R22, 0.15915493667125701904 ;  /* 0x3e22f98316727820 */ /* 0x002fe4000040c000 */
[----:B------:R-:W-:-:S05]  /*13e0*/  FMUL.FTZ R22, R98, R115 ;  /* 0x0000007362167220 */ /* 0x000fca0000410000 */
[----:B------:R1:W-:Y:S01]  /*13f0*/  MUFU.EX2 R124, R22 ;  /* 0x00000016007c7308 */ /* 0x0003e20000000800 */
[----:B0-----:R-:W-:-:S07]  /*1400*/  FMUL.FTZ R27, R94, R3 ;  /* 0x000000035e1b7220 */ /* 0x001fce0000410000 */
[----:B------:R-:W-:Y:S01]  /*1410*/  MUFU.SIN R123, R114 ;  /* 0x00000072007b7308 */ /* 0x000fe20000000400 */
[----:B-1----:R-:W-:-:S07]  /*1420*/  FMUL.FTZ R22, R92, R3 ;  /* 0x000000035c167220 */ /* 0x002fce0000410000 */
[----:B------:R0:W-:Y:S08]  /*1430*/  MUFU.COS R125, R114 ;  /* 0x00000072007d7308 */ /* 0x0001f00000000000 */
[----:B------:R1:W-:Y:S01]  /*1440*/  MUFU.EX2 R120, R25 ;  /* 0x0000001900787308 */ /* 0x0003e20000000800 */
[----:B0-----:R-:W-:Y:S02]  /*1450*/  FMUL.RZ R114, R22, 0.15915493667125701904 ;  /* 0x3e22f98316727820 */ /* 0x001fe4000040c000 */
[----:B------:R-:W-:-:S05]  /*1460*/  FMUL.FTZ R22, R92, R115 ;  /* 0x000000735c167220 */ /* 0x000fca0000410000 */
[----:B------:R-:W-:Y:S01]  /*1470*/  MUFU.SIN R135, R114 ;  /* 0x0000007200877308 */ /* 0x000fe20000000400 */
[----:B-1----:R-:W-:-:S07]  /*1480*/  FMUL.FTZ R25, R96, R3 ;  /* 0x0000000360197220 */ /* 0x002fce0000410000 */
[----:B------:R0:W-:Y:S08]  /*1490*/  MUFU.COS R149, R114 ;  /* 0x0000007200957308 */ /* 0x0001f00000000000 */
[----:B------:R2:W-:Y:S01]  /*14a0*/  MUFU.EX2 R140, R22 ;  /* 0x00000016008c7308 */ /* 0x0005e20000000800 */
[----:B0-----:R-:W-:-:S04]  /*14b0*/  IADD3 R114, R32, 0x200, RZ ;  /* 0x0000020020727810 */ /* 0x001fc80007ffe0ff */
[----:B------:R-:W-:-:S03]  /*14c0*/  SEL R114, R73, R114, !P1 ;  /* 0x0000007249727207 */ /* 0x000fc60004800000 */
[----:B------:R-:W-:Y:S01]  /*14d0*/  MUFU.SIN R119, R118 ;  /* 0x0000007600777308 */ /* 0x000fe20000000400 */
[C---:B--2---:R-:W-:Y:S02]  /*14e0*/  FMUL.FTZ R22, R23.reuse, R26 ;  /* 0x0000001a17167220 */ /* 0x044fe40000410000 */
[----:B------:R-:W-:Y:S01]  /*14f0*/  FMUL.FTZ R23, R23, R24 ;  /* 0x0000001817177220 */ /* 0x000fe20000410000 */
[----:B------:R-:W-:-:S04]  /*1500*/  MOV R24, UR6 ;  /* 0x0000000600187c02 */ /* 0x000fc80008000f00 */
[----:B------:R0:W-:Y:S01]  /*1510*/  STS.64 [R114.X8+0x880], R22 ;  /* 0x0008801672007388 */ /* 0x0001e20000008a00 */
[----:B------:R1:W-:Y:S08]  /*1520*/  MUFU.COS R121, R118 ;  /* 0x0000007600797308 */ /* 0x0003f00000000000 */
[----:B------:R-:W-:Y:S01]  /*1530*/  MUFU.SIN R113, R116 ;  /* 0x0000007400717308 */ /* 0x000fe20000000400 */
[----:B-1----:R-:W-:-:S02]  /*1540*/  FMUL.RZ R118, R27, 0.15915493667125701904 ;  /* 0x3e22f9831b767820 */ /* 0x002fc4000040c000 */
[----:B------:R-:W-:-:S05]  /*1550*/  FMUL.FTZ R27, R94, R115 ;  /* 0x000000735e1b7220 */ /* 0x000fca0000410000 */
[----:B------:R1:W2:Y:S08]  /*1560*/  MUFU.COS R117, R116 ;  /* 0x0000007400757308 */ /* 0x0002b00000000000 */
[----:B------:R4:W-:Y:S01]  /*1570*/  MUFU.EX2 R130, R27 ;  /* 0x0000001b00827308 */ /* 0x0009e20000000800 */
[----:B-1----:R-:W-:Y:S02]  /*1580*/  FMUL.RZ R116, R25, 0.15915493667125701904 ;  /* 0x3e22f98319747820 */ /* 0x002fe4000040c000 */
[----:B------:R-:W-:-:S05]  /*1590*/  FMUL.FTZ R25, R96, R115 ;  /* 0x0000007360197220 */ /* 0x000fca0000410000 */
[----:B------:R1:W-:Y:S01]  /*15a0*/  MUFU.EX2 R134, R25 ;  /* 0x0000001900867308 */ /* 0x0003e20000000800 */
[----:B----4-:R-:W-:-:S04]  /*15b0*/  FMUL.FTZ R27, R88, R3 ;  /* 0x00000003581b7220 */ /* 0x010fc80000410000 */
[----:B------:R-:W-:Y:S02]  /*15c0*/  FMUL.RZ R132, R27, 0.15915493667125701904 ;  /* 0x3e22f9831b847820 */ /* 0x000fe4000040c000 */
[-C--:B------:R-:W-:Y:S01]  /*15d0*/  FMUL.FTZ R27, R86, R3.reuse ;  /* 0x00000003561b7220 */ /* 0x080fe20000410000 */
[----:B------:R4:W-:Y:S01]  /*15e0*/  MUFU.EX2 R193, R126 ;  /* 0x0000007e00c17308 */ /* 0x0009e20000000800 */
[----:B-1----:R-:W-:-:S04]  /*15f0*/  FMUL.FTZ R25, R90, R3 ;  /* 0x000000035a197220 */ /* 0x002fc80000410000 */
[----:B------:R-:W-:Y:S02]  /*1600*/  FMUL.RZ R128, R25, 0.15915493667125701904 ;  /* 0x3e22f98319807820 */ /* 0x000fe4000040c000 */
[-C--:B------:R-:W-:Y:S01]  /*1610*/  FMUL.FTZ R25, R90, R115.reuse ;  /* 0x000000735a197220 */ /* 0x080fe20000410000 */
[----:B------:R-:W-:Y:S08]  /*1620*/  MUFU.SIN R138, R132 ;  /* 0x00000084008a7308 */ /* 0x000ff00000000400 */
[----:B------:R1:W-:Y:S01]  /*1630*/  MUFU.COS R142, R132 ;  /* 0x00000084008e7308 */ /* 0x0003e20000000000 */
[----:B----4-:R-:W-:-:S07]  /*1640*/  FMUL.FTZ R126, R86, R115 ;  /* 0x00000073567e7220 */ /* 0x010fce0000410000 */
[----:B------:R4:W-:Y:S01]  /*1650*/  MUFU.EX2 R191, R25 ;  /* 0x0000001900bf7308 */ /* 0x0009e20000000800 */
[----:B-1----:R-:W-:Y:S02]  /*1660*/  FMUL.RZ R132, R27, 0.15915493667125701904 ;  /* 0x3e22f9831b847820 */ /* 0x002fe4000040c000 */
[----:B------:R-:W-:Y:S01]  /*1670*/  CS2R R26, SRZ ;  /* 0x00000000001a7805 */ /* 0x000fe2000001ff00 */
[----:B0-----:R-:W-:-:S04]  /*1680*/  FMUL.FTZ R114, R82, R3 ;  /* 0x0000000352727220 */ /* 0x001fc80000410000 */
[----:B------:R0:W-:Y:S01]  /*1690*/  MUFU.EX2 R184, R126 ;  /* 0x0000007e00b87308 */ /* 0x0001e20000000800 */
[----:B----4-:R-:W-:Y:S01]  /*16a0*/  MOV R25, UR7 ;  /* 0x0000000700197c02 */ /* 0x010fe20008000f00 */
[----:B------:R-:W-:Y:S06]  /*16b0*/  BAR.SYNC.DEFER_BLOCKING 0x0 ;  /* 0x0000000000007b1d */ /* 0x000fec0000010000 */
[----:B------:R-:W-:Y:S01]  /*16c0*/  MUFU.SIN R127, R116 ;  /* 0x00000074007f7308 */ /* 0x000fe20000000400 */
[----:B------:R-:W-:-:S07]  /*16d0*/  FMUL.RZ R145, R114, 0.15915493667125701904 ;  /* 0x3e22f98372917820 */ /* 0x000fce000040c000 */
[----:B------:R-:W-:Y:S01]  /*16e0*/  MUFU.COS R129, R116 ;  /* 0x0000007400817308 */ /* 0x000fe20000000000 */
[----:B---3--:R-:W-:-:S07]  /*16f0*/  FMUL.FTZ R156, R13, R14 ;  /* 0x0000000e0d9c7220 */ /* 0x008fce0000410000 */
[----:B------:R-:W-:Y:S01]  /*1700*/  MUFU.SIN R131, R118 ;  /* 0x0000007600837308 */ /* 0x000fe20000000400 */
[----:B------:R1:W5:Y:S07]  /*1710*/  @!P2 LDG.E.64 R26, [R24.64+0x8] ;  /* 0x00000808181aa981 */ /* 0x00036e000c1e1b00 */
[----:B------:R-:W-:Y:S01]  /*1720*/  MUFU.COS R133, R118 ;  /* 0x0000007600857308 */ /* 0x000fe20000000000 */
[----:B-1----:R-:W-:-:S04]  /*1730*/  FMUL.FTZ R25, R80, R3 ;  /* 0x0000000350197220 */ /* 0x002fc80000410000 */
[----:B0-----:R-:W-:-:S03]  /*1740*/  FMUL.RZ R126, R25, 0.15915493667125701904 ;  /* 0x3e22f983197e7820 */ /* 0x001fc6000040c000 */
[----:B------:R-:W-:Y:S01]  /*1750*/  MUFU.SIN R116, R128 ;  /* 0x0000008000747308 */ /* 0x000fe20000000400 */
[----:B------:R-:W-:Y:S02]  /*1760*/  FMUL.FTZ R25, R78, R3 ;  /* 0x000000034e197220 */ /* 0x000fe40000410000 */
[----:B------:R-:W-:-:S05]  /*1770*/  FMUL.FTZ R24, R82, R115 ;  /* 0x0000007352187220 */ /* 0x000fca0000410000 */
[----:B------:R0:W-:Y:S01]  /*1780*/  MUFU.COS R118, R128 ;  /* 0x0000008000767308 */ /* 0x0001e20000000000 */
[----:B------:R-:W-:-:S07]  /*1790*/  FFMA.FTZ R156, R12, R15, R156 ;  /* 0x0000000f0c9c7223 */ /* 0x000fce000001009c */
[----:B------:R-:W-:Y:S01]  /*17a0*/  MUFU.SIN R137, R132 ;  /* 0x0000008400897308 */ /* 0x000fe20000000400 */
[----:B0-----:R-:W-:-:S04]  /*17b0*/  FMUL.FTZ R128, R84, R3 ;  /* 0x0000000354807220 */ /* 0x001fc80000410000 */
[----:B------:R-:W-:-:S03]  /*17c0*/  FMUL.RZ R136, R128, 0.15915493667125701904 ;  /* 0x3e22f98380887820 */ /* 0x000fc6000040c000 */
[----:B------:R0:W-:Y:S01]  /*17d0*/  MUFU.COS R139, R132 ;  /* 0x00000084008b7308 */ /* 0x0001e20000000000 */
[-C--:B------:R-:W-:Y:S02]  /*17e0*/  FMUL.FTZ R128, R84, R115.reuse ;  /* 0x0000007354807220 */ /* 0x080fe40000410000 */
[----:B------:R-:W-:Y:S02]  /*17f0*/  FMUL.FTZ R114, R80, R115 ;  /* 0x0000007350727220 */ /* 0x000fe40000410000 */
[----:B0-----:R-:W-:Y:S02]  /*1800*/  FMUL.RZ R132, R25, 0.15915493667125701904 ;  /* 0x3e22f98319847820 */ /* 0x001fe4000040c000 */
[----:B------:R-:W-:Y:S01]  /*1810*/  FMUL.FTZ R25, R13, R15 ;  /* 0x0000000f0d197220 */ /* 0x000fe20000410000 */
[----:B------:R-:W-:Y:S03]  /*1820*/  MUFU.SIN R144, R136 ;  /* 0x0000008800907308 */ /* 0x000fe60000000400 */
[----:B------:R-:W-:-:S02]  /*1830*/  FFMA.FTZ R154, R12, R14, -R25 ;  /* 0x0000000e0c9a7223 */ /* 0x000fc40000010819 */
[----:B------:R-:W-:-:S03]  /*1840*/  FMUL.FTZ R12, R76, R115 ;  /* 0x000000734c0c7220 */ /* 0x000fc60000410000 */
[----:B------:R0:W-:Y:S08]  /*1850*/  MUFU.COS R146, R136 ;  /* 0x0000008800927308 */ /* 0x0001f00000000000 */
[----:B------:R-:W-:Y:S01]  /*1860*/  MUFU.SIN R197, R145 ;  /* 0x0000009100c57308 */ /* 0x000fe20000000400 */
[-C--:B0-----:R-:W-:Y:S02]  /*1870*/  FMUL.FTZ R136, R78, R115.reuse ;  /* 0x000000734e887220 */ /* 0x081fe40000410000 */
[----:B------:R-:W-:-:S05]  /*1880*/  FMUL.FTZ R115, R74, R115 ;  /* 0x000000734a737220 */ /* 0x000fca0000410000 */
[----:B------:R-:W-:Y:S08]  /*1890*/  MUFU.COS R179, R145 ;  /* 0x0000009100b37308 */ /* 0x000ff00000000000 */
[----:B------:R-:W0:Y:S01]  /*18a0*/  MUFU.EX2 R24, R24 ;  /* 0x0000001800187308 */ /* 0x000e220000000800 */
[----:B------:R-:W-:-:S07]  /*18b0*/  FMUL.FTZ R13, R76, R3 ;  /* 0x000000034c0d7220 */ /* 0x000fce0000410000 */
[----:B------:R1:W-:Y:S01]  /*18c0*/  MUFU.EX2 R150, R115 ;  /* 0x0000007300967308 */ /* 0x0003e20000000800 */
[----:B------:R-:W-:Y:S01]  /*18d0*/  FMUL.RZ R14, R13, 0.15915493667125701904 ;  /* 0x3e22f9830d0e7820 */ /* 0x000fe2000040c000 */
[----:B-1----:R-:W-:-:S06]  /*18e0*/  HADD2.F32 R115, -RZ, R8.H0_H0 ;  /* 0x20000008ff737230 */ /* 0x002fcc0000004100 */
[----:B------:R2:W-:Y:S01]  /*18f0*/  MUFU.EX2 R183, R128 ;  /* 0x0000008000b77308 */ /* 0x0005e20000000800 */
[----:B------:R-:W-:Y:S02]  /*1900*/  FMUL.FTZ R13, R74, R3 ;  /* 0x000000034a0d7220 */ /* 0x000fe40000410000 */
[----:B------:R-:W-:Y:S02]  /*1910*/  FMUL.FTZ R161, R104, R115 ;  /* 0x0000007368a17220 */ /* 0x000fe40000410000 */
[C---:B--2---:R-:W-:Y:S02]  /*1920*/  FMUL.FTZ R128, R120.reuse, R117 ;  /* 0x0000007578807220 */ /* 0x044fe40000410000 */
[----:B------:R-:W-:Y:S01]  /*1930*/  FMUL.FTZ R120, R120, R113 ;  /* 0x0000007178787220 */ /* 0x000fe20000410000 */
[----:B------:R1:W-:Y:S01]  /*1940*/  MUFU.EX2 R188, R114 ;  /* 0x0000007200bc7308 */ /* 0x0003e20000000800 */
[C---:B0-----:R-:W-:Y:S02]  /*1950*/  FMUL.FTZ R179, R24.reuse, R179 ;  /* 0x000000b318b37220 */ /* 0x041fe40000410000 */
[----:B------:R-:W-:-:S02]  /*1960*/  FMUL.FTZ R197, R24, R197 ;  /* 0x000000c518c57220 */ /* 0x000fc40000410000 */
[----:B------:R-:W-:Y:S02]  /*1970*/  FMUL.FTZ R25, R120, R161 ;  /* 0x000000a178197220 */ /* 0x000fe40000410000 */
[-C--:B------:R-:W-:Y:S02]  /*1980*/  FMUL.FTZ R24, RZ, R120.reuse ;  /* 0x00000078ff187220 */ /* 0x080fe40000410000 */
[C---:B-1----:R-:W-:Y:S02]  /*1990*/  FMUL.FTZ R114, R134.reuse, R129 ;  /* 0x0000008186727220 */ /* 0x042fe40000410000 */
[----:B------:R-:W-:Y:S01]  /*19a0*/  FMUL.FTZ R134, R134, R127 ;  /* 0x0000007f86867220 */ /* 0x000fe20000410000 */
[----:B------:R-:W-:Y:S01]  /*19b0*/  HADD2.F32 R117, -RZ, R8.H1_H1 ;  /* 0x30000008ff757230 */ /* 0x000fe20000004100 */
[----:B------:R-:W-:Y:S01]  /*19c0*/  FMUL.RZ R127, R13, 0.15915493667125701904 ;  /* 0x3e22f9830d7f7820 */ /* 0x000fe2000040c000 */
[----:B------:R-:W-:Y:S01]  /*19d0*/  MUFU.SIN R141, R126 ;  /* 0x0000007e008d7308 */ /* 0x000fe20000000400 */
[----:B------:R-:W-:-:S02]  /*19e0*/  FMUL.FTZ R13, R23, R120 ;  /* 0x00000078170d7220 */ /* 0x000fc40000410000 */
[----:B------:R-:W-:Y:S02]  /*19f0*/  FFMA.FTZ R113, RZ, R128, R25 ;  /* 0x00000080ff717223 */ /* 0x000fe40000010019 */
[----:B------:R-:W-:-:S03]  /*1a00*/  FFMA.FTZ R24, R128, R161, -R24 ;  /* 0x000000a180187223 */ /* 0x000fc60000010818 */
[----:B------:R0:W-:Y:S01]  /*1a10*/  MUFU.COS R143, R126 ;  /* 0x0000007e008f7308 */ /* 0x0001e20000000000 */
[----:B------:R-:W-:-:S07]  /*1a20*/  FFMA.FTZ R13, R22, R128, -R13 ;  /* 0x00000080160d7223 */ /* 0x000fce000001080d */
[----:B------:R-:W-:Y:S01]  /*1a30*/  MUFU.SIN R199, R14 ;  /* 0x0000000e00c77308 */ /* 0x000fe20000000400 */
[C---:B0-----:R-:W-:Y:S02]  /*1a40*/  FMUL.FTZ R126, R122.reuse, R121 ;  /* 0x000000797a7e7220 */ /* 0x041fe40000410000 */
[----:B------:R-:W-:Y:S02]  /*1a50*/  FMUL.FTZ R122, R122, R119 ;  /* 0x000000777a7a7220 */ /* 0x000fe40000410000 */
[----:B------:R-:W-:-:S03]  /*1a60*/  FADD.FTZ R119, RZ, R113 ;  /* 0x00000071ff777221 */ /* 0x000fc60000010000 */
[----:B------:R0:W-:Y:S01]  /*1a70*/  MUFU.COS R195, R14 ;  /* 0x0000000e00c37308 */ /* 0x0001e20000000000 */
[----:B------:R-:W-:Y:S02]  /*1a80*/  FFMA.FTZ R113, R102, R117, R24 ;  /* 0x0000007566717223 */ /* 0x000fe40000010018 */
[----:B------:R-:W-:Y:S02]  /*1a90*/  FMUL.FTZ R189, R191, R118 ;  /* 0x00000076bfbd7220 */ /* 0x000fe40000410000 */
[----:B0-----:R-:W-:-:S03]  /*1aa0*/  FMUL.FTZ R14, R22, R120 ;  /* 0x00000078160e7220 */ /* 0x001fc60000410000 */
[----:B------:R-:W0:Y:S01]  /*1ab0*/  MUFU.EX2 R12, R12 ;  /* 0x0000000c000c7308 */ /* 0x000e220000000800 */
[C---:B------:R-:W-:Y:S02]  /*1ac0*/  FMUL.FTZ R24, R122.reuse, R13 ;  /* 0x0000000d7a187220 */ /* 0x040fe40000410000 */
[----:B------:R-:W-:Y:S02]  /*1ad0*/  FFMA.FTZ R25, R23, R128, R14 ;  /* 0x0000008017197223 */ /* 0x000fe4000001000e */
[C---:B------:R-:W-:Y:S02]  /*1ae0*/  FMUL.FTZ R118, R122.reuse, R113 ;  /* 0x000000717a767220 */ /* 0x040fe40000410000 */
[----:B------:R-:W-:Y:S01]  /*1af0*/  FMUL.FTZ R191, R191, R116 ;  /* 0x00000074bfbf7220 */ /* 0x000fe20000410000 */
[----:B------:R-:W-:Y:S01]  /*1b00*/  MUFU.SIN R145, R132 ;  /* 0x0000008400917308 */ /* 0x000fe20000000400 */
[C---:B------:R-:W-:Y:S02]  /*1b10*/  FMUL.FTZ R14, R122.reuse, R25 ;  /* 0x000000197a0e7220 */ /* 0x040fe40000410000 */
[----:B------:R-:W-:-:S02]  /*1b20*/  FMUL.FTZ R116, R122, R119 ;  /* 0x000000777a747220 */ /* 0x000fc40000410000 */
[----:B------:R-:W-:-:S03]  /*1b30*/  FFMA.FTZ R25, R126, R25, R24 ;  /* 0x000000197e197223 */ /* 0x000fc60000010018 */
[----:B------:R1:W-:Y:S01]  /*1b40*/  MUFU.COS R185, R132 ;  /* 0x0000008400b97308 */ /* 0x0003e20000000000 */
[C---:B------:R-:W-:Y:S01]  /*1b50*/  FFMA.FTZ R118, R126.reuse, R119, R118 ;  /* 0x000000777e767223 */ /* 0x040fe20000010076 */
[----:B------:R-:W-:Y:S01]  /*1b60*/  HADD2.F32 R119, -RZ, R9.H0_H0 ;  /* 0x20000009ff777230 */ /* 0x000fe20000004100 */
[C---:B------:R-:W-:Y:S02]  /*1b70*/  FFMA.FTZ R121, R126.reuse, R13, -R14 ;  /* 0x0000000d7e797223 */ /* 0x040fe4000001080e */
[----:B------:R-:W-:-:S03]  /*1b80*/  FFMA.FTZ R116, R126, R113, -R116 ;  /* 0x000000717e747223 */ /* 0x000fc60000010874 */
[----:B------:R-:W2:Y:S01]  /*1b90*/  MUFU.COS R15, R127 ;  /* 0x0000007f000f7308 */ /* 0x000ea20000000000 */
[C---:B-1----:R-:W-:Y:S02]  /*1ba0*/  FMUL.FTZ R132, R124.reuse, R125 ;  /* 0x0000007d7c847220 */ /* 0x042fe40000410000 */
[----:B------:R-:W-:Y:S02]  /*1bb0*/  FMUL.FTZ R124, R124, R123 ;  /* 0x0000007b7c7c7220 */ /* 0x000fe40000410000 */
[----:B------:R-:W-:Y:S02]  /*1bc0*/  FADD.FTZ R123, RZ, R118 ;  /* 0x00000076ff7b7221 */ /* 0x000fe40000010000 */
[----:B------:R-:W-:Y:S01]  /*1bd0*/  FMUL.FTZ R14, R124, R25 ;  /* 0x000000197c0e7220 */ /* 0x000fe20000410000 */
[----:B------:R-:W1:Y:S01]  /*1be0*/  MUFU.SIN R13, R127 ;  /* 0x0000007f000d7308 */ /* 0x000e620000000400 */
[----:B------:R-:W-:Y:S02]  /*1bf0*/  FFMA.FTZ R113, R100, R119, R116 ;  /* 0x0000007764717223 */ /* 0x000fe40000010074 */
[----:B------:R-:W-:-:S02]  /*1c00*/  FFMA.FTZ R125, R132, R121, -R14 ;  /* 0x00000079847d7223 */ /* 0x000fc4000001080e */
[----:B------:R-:W-:Y:S02]  /*1c10*/  FMUL.FTZ R14, R124, R123 ;  /* 0x0000007b7c0e7220 */ /* 0x000fe40000410000 */
[C---:B0-----:R-:W-:Y:S02]  /*1c20*/  FMUL.FTZ R195, R12.reuse, R195 ;  /* 0x000000c30cc37220 */ /* 0x041fe40000410000 */
[----:B------:R-:W-:Y:S02]  /*1c30*/  FMUL.FTZ R199, R12, R199 ;  /* 0x000000c70cc77220 */ /* 0x000fe40000410000 */
[C---:B------:R-:W-:Y:S01]  /*1c40*/  FMUL.FTZ R12, R124.reuse, R121 ;  /* 0x000000797c0c7220 */ /* 0x040fe20000410000 */
[----:B------:R-:W-:Y:S01]  /*1c50*/  HADD2.F32 R121, -RZ, R9.H1_H1 ;  /* 0x30000009ff797230 */ /* 0x000fe20000004100 */
[-C--:B------:R-:W-:Y:S02]  /*1c60*/  FMUL.FTZ R24, R124, R113.reuse ;  /* 0x000000717c187220 */ /* 0x080fe40000410000 */
[----:B------:R-:W-:-:S02]  /*1c70*/  FFMA.FTZ R14, R132, R113, -R14 ;  /* 0x00000071840e7223 */ /* 0x000fc4000001080e */
[C---:B------:R-:W-:Y:S02]  /*1c80*/  FMUL.FTZ R187, R193.reuse, R142 ;  /* 0x0000008ec1bb7220 */ /* 0x040fe40000410000 */
[----:B------:R-:W-:Y:S02]  /*1c90*/  FMUL.FTZ R193, R193, R138 ;  /* 0x0000008ac1c17220 */ /* 0x000fe40000410000 */
[----:B------:R-:W-:Y:S02]  /*1ca0*/  FFMA.FTZ R24, R132, R123, R24 ;  /* 0x0000007b84187223 */ /* 0x000fe40000010018 */
[----:B--2---:R-:W-:Y:S02]  /*1cb0*/  FMUL.FTZ R138, R150, R15 ;  /* 0x0000000f968a7220 */ /* 0x004fe40000410000 */
[----:B------:R-:W-:Y:S02]  /*1cc0*/  FFMA.FTZ R25, R132, R25, R12 ;  /* 0x0000001984197223 */ /* 0x000fe4000001000c */
[----:B------:R-:W-:-:S02]  /*1cd0*/  FFMA.FTZ R15, R98, R121, R14 ;  /* 0x00000079620f7223 */ /* 0x000fc4000001000e */
[----:B------:R-:W-:Y:S02]  /*1ce0*/  FMUL.FTZ R12, R134, R125 ;  /* 0x0000007d860c7220 */ /* 0x000fe40000410000 */
[----:B------:R-:W-:Y:S02]  /*1cf0*/  FADD.FTZ R113, RZ, R24 ;  /* 0x00000018ff717221 */ /* 0x000fe40000010000 */
[----:B-1----:R-:W-:Y:S02]  /*1d00*/  FMUL.FTZ R150, R150, R13 ;  /* 0x0000000d96967220 */ /* 0x002fe40000410000 */
[----:B------:R-:W-:Y:S02]  /*1d10*/  FMUL.FTZ R14, R134, R15 ;  /* 0x0000000f860e7220 */ /* 0x000fe40000410000 */
[----:B------:R-:W-:Y:S01]  /*1d20*/  FFMA.FTZ R13, R114, R25, R12 ;  /* 0x00000019720d7223 */ /* 0x000fe2000001000c */
[----:B------:R0:W1:Y:S01]  /*1d30*/  MUFU.EX2 R190, R136 ;  /* 0x0000008800be7308 */ /* 0x0000620000000800 */
[----:B------:R-:W-:-:S02]  /*1d40*/  FMUL.FTZ R12, R134, R113 ;  /* 0x00000071860c7220 */ /* 0x000fc40000410000 */
[----:B------:R-:W-:Y:S02]  /*1d50*/  FMUL.FTZ R25, R134, R25 ;  /* 0x0000001986197220 */ /* 0x000fe40000410000 */
[C---:B------:R-:W-:Y:S01]  /*1d60*/  FFMA.FTZ R14, R114.reuse, R113, R14 ;  /* 0x00000071720e7223 */ /* 0x040fe2000001000e */
[----:B------:R-:W-:Y:S01]  /*1d70*/  HADD2.F32 R113, -RZ, R10.H0_H0 ;  /* 0x2000000aff717230 */ /* 0x000fe20000004100 */
[----:B------:R-:W-:Y:S02]  /*1d80*/  FFMA.FTZ R12, R114, R15, -R12 ;  /* 0x0000000f720c7223 */ /* 0x000fe4000001080c */
[C---:B0-----:R-:W-:Y:S02]  /*1d90*/  FMUL.FTZ R136, R130.reuse, R133 ;  /* 0x0000008582887220 */ /* 0x041fe40000410000 */
[----:B------:R-:W-:Y:S02]  /*1da0*/  FMUL.FTZ R130, R130, R131 ;  /* 0x0000008382827220 */ /* 0x000fe40000410000 */
[----:B------:R-:W-:-:S02]  /*1db0*/  FFMA.FTZ R25, R114, R125, -R25 ;  /* 0x0000007d72197223 */ /* 0x000fc40000010819 */
[----:B------:R-:W-:Y:S02]  /*1dc0*/  FADD.FTZ R123, RZ, R14 ;  /* 0x0000000eff7b7221 */ /* 0x000fe40000010000 */
[----:B------:R-:W-:Y:S02]  /*1dd0*/  FMUL.FTZ R14, R130, R13 ;  /* 0x0000000d820e7220 */ /* 0x000fe40000410000 */
[----:B------:R-:W-:Y:S02]  /*1de0*/  FFMA.FTZ R15, R96, R113, R12 ;  /* 0x00000071600f7223 */ /* 0x000fe4000001000c */
[-C--:B------:R-:W-:Y:S02]  /*1df0*/  FMUL.FTZ R12, R130, R25.reuse ;  /* 0x00000019820c7220 */ /* 0x080fe40000410000 */
[----:B------:R-:W-:Y:S02]  /*1e00*/  FFMA.FTZ R14, R136, R25, -R14 ;  /* 0x00000019880e7223 */ /* 0x000fe4000001080e */
[----:B------:R-:W-:-:S02]  /*1e10*/  FMUL.FTZ R159, R77, R156 ;  /* 0x0000009c4d9f7220 */ /* 0x000fc40000410000 */
[C---:B------:R-:W-:Y:S02]  /*1e20*/  FMUL.FTZ R25, R130.reuse, R15 ;  /* 0x0000000f82197220 */ /* 0x040fe40000410000 */
[----:B------:R-:W-:Y:S02]  /*1e30*/  FMUL.FTZ R24, R130, R123 ;  /* 0x0000007b82187220 */ /* 0x000fe40000410000 */
[----:B------:R-:W-:Y:S02]  /*1e40*/  FFMA.FTZ R12, R136, R13, R12 ;  /* 0x0000000d880c7223 */ /* 0x000fe4000001000c */
[----:B------:R-:W-:Y:S02]  /*1e50*/  FMUL.FTZ R173, R77, R154 ;  /* 0x0000009a4dad7220 */ /* 0x000fe40000410000 */
[----:B------:R-:W-:Y:S02]  /*1e60*/  FMUL.FTZ R13, R150, R159 ;  /* 0x0000009f960d7220 */ /* 0x000fe40000410000 */
[C---:B------:R-:W-:Y:S01]  /*1e70*/  FFMA.FTZ R25, R136.reuse, R123, R25 ;  /* 0x0000007b88197223 */ /* 0x040fe20000010019 */
[----:B------:R-:W-:Y:S01]  /*1e80*/  HADD2.F32 R123, -RZ, R10.H1_H1 ;  /* 0x3000000aff7b7230 */ /* 0x000fe20000004100 */
[----:B------:R-:W-:-:S02]  /*1e90*/  FFMA.FTZ R24, R136, R15, -R24 ;  /* 0x0000000f88187223 */ /* 0x000fc40000010818 */
[----:B------:R-:W-:Y:S02]  /*1ea0*/  FMUL.FTZ R149, R140, R149 ;  /* 0x000000958c957220 */ /* 0x000fe40000410000 */
[C---:B------:R-:W-:Y:S02]  /*1eb0*/  FMUL.FTZ R15, R138.reuse, R159 ;  /* 0x0000009f8a0f7220 */ /* 0x040fe40000410000 */
[----:B------:R-:W-:Y:S02]  /*1ec0*/  FMUL.FTZ R160, R79, R154 ;  /* 0x0000009a4fa07220 */ /* 0x000fe40000410000 */
[----:B------:R-:W-:Y:S02]  /*1ed0*/  FFMA.FTZ R13, R138, R173, -R13 ;  /* 0x000000ad8a0d7223 */ /* 0x000fe4000001080d */
[----:B------:R-:W-:Y:S02]  /*1ee0*/  FMUL.FTZ R140, R140, R135 ;  /* 0x000000878c8c7220 */ /* 0x000fe40000410000 */
[----:B------:R-:W-:-:S02]  /*1ef0*/  FADD.FTZ R25, RZ, R25 ;  /* 0x00000019ff197221 */ /* 0x000fc40000010000 */
[----:B------:R-:W-:Y:S02]  /*1f00*/  FMUL.FTZ R171, R79, R156 ;  /* 0x0000009c4fab7220 */ /* 0x000fe40000410000 */
[----:B------:R-:W-:Y:S02]  /*1f10*/  FFMA.FTZ R116, -R150, R173, -R15 ;  /* 0x000000ad96747223 */ /* 0x000fe4000001090f */
[----:B------:R-:W-:Y:S02]  /*1f20*/  FADD.FTZ R118, R160, R13 ;  /* 0x0000000da0767221 */ /* 0x000fe40000010000 */
[----:B------:R-:W-:Y:S02]  /*1f30*/  FFMA.FTZ R24, R94, R123, R24 ;  /* 0x0000007b5e187223 */ /* 0x000fe40000010018 */
[----:B------:R-:W-:Y:S01]  /*1f40*/  FMUL.FTZ R13, R140, R25 ;  /* 0x000000198c0d7220 */ /* 0x000fe20000410000 */
[----:B------:R-:W-:Y:S01]  /*1f50*/  HADD2.F32 R125, -RZ, R11.H0_H0 ;  /* 0x2000000bff7d7230 */ /* 0x000fe20000004100 */
[----:B------:R-:W-:-:S02]  /*1f60*/  FADD.FTZ R142, -R171, R116 ;  /* 0x00000074ab8e7221 */ /* 0x000fc40000010100 */
[-C--:B------:R-:W-:Y:S02]  /*1f70*/  FMUL.FTZ R116, R140, R24.reuse ;  /* 0x000000188c747220 */ /* 0x080fe40000410000 */
[----:B------:R-:W-:Y:S02]  /*1f80*/  FFMA.FTZ R13, R149, R24, -R13 ;  /* 0x00000018950d7223 */ /* 0x000fe4000001080d */
[----:B------:R-:W-:Y:S02]  /*1f90*/  FMUL.FTZ R15, R199, -R142 ;  /* 0x8000008ec70f7220 */ /* 0x000fe40000410000 */
[----:B------:R-:W-:Y:S02]  /*1fa0*/  FFMA.FTZ R116, R149, R25, R116 ;  /* 0x0000001995747223 */ /* 0x000fe40000010074 */
[----:B------:R-:W-:Y:S02]  /*1fb0*/  FFMA.FTZ R24, R92, R125, R13 ;  /* 0x0000007d5c187223 */ /* 0x000fe4000001000d */
[----:B------:R-:W-:-:S02]  /*1fc0*/  FFMA.FTZ R131, R195, R118, -R15 ;  /* 0x00000076c3837223 */ /* 0x000fc4000001080f */
[C---:B------:R-:W-:Y:S02]  /*1fd0*/  FMUL.FTZ R15, R140.reuse, R14 ;  /* 0x0000000e8c0f7220 */ /* 0x040fe40000410000 */
[----:B------:R-:W-:Y:S02]  /*1fe0*/  FADD.FTZ R116, RZ, R116 ;  /* 0x00000074ff747221 */ /* 0x000fe40000010000 */
[----:B------:R-:W-:Y:S02]  /*1ff0*/  FMUL.FTZ R25, R191, R24 ;  /* 0x00000018bf197220 */ /* 0x000fe40000410000 */
[-C--:B------:R-:W-:Y:S02]  /*2000*/  FMUL.FTZ R13, R140, R12.reuse ;  /* 0x0000000c8c0d7220 */ /* 0x080fe40000410000 */
[----:B------:R-:W-:Y:S02]  /*2010*/  FFMA.FTZ R12, R149, R12, R15 ;  /* 0x0000000c950c7223 */ /* 0x000fe4000001000f */
[----:B------:R-:W-:-:S02]  /*2020*/  FFMA.FTZ R25, R189, R116, R25 ;  /* 0x00000074bd197223 */ /* 0x000fc40000010019 */
[----:B------:R-:W-:Y:S01]  /*2030*/  FMUL.FTZ R116, R191, R116 ;  /* 0x00000074bf747220 */ /* 0x000fe20000410000 */
[----:B------:R-:W-:Y:S01]  /*2040*/  HADD2.F32 R127, -RZ, R11.H1_H1 ;  /* 0x3000000bff7f7230 */ /* 0x000fe20000004100 */
[----:B------:R-:W-:Y:S02]  /*2050*/  FFMA.FTZ R14, R149, R14, -R13 ;  /* 0x0000000e950e7223 */ /* 0x000fe4000001080d */
[----:B------:R-:W-:Y:S02]  /*2060*/  FMUL.FTZ R13, R191, R12 ;  /* 0x0000000cbf0d7220 */ /* 0x000fe40000410000 */
[----:B------:R-:W-:Y:S02]  /*2070*/  FFMA.FTZ R116, R189, R24, -R116 ;  /* 0x00000018bd747223 */ /* 0x000fe40000010874 */
[----:B------:R-:W-:Y:S02]  /*2080*/  FADD.FTZ R24, RZ, R25 ;  /* 0x00000019ff187221 */ /* 0x000fe40000010000 */
[----:B------:R-:W-:-:S02]  /*2090*/  FMUL.FTZ R15, R191, R14 ;  /* 0x0000000ebf0f7220 */ /* 0x000fc40000410000 */
[----:B------:R-:W-:Y:S02]  /*20a0*/  FMUL.FTZ R118, R199, -R118 ;  /* 0x80000076c7767220 */ /* 0x000fe40000410000 */
[----:B------:R-:W-:Y:S02]  /*20b0*/  FFMA.FTZ R14, R189, R14, -R13 ;  /* 0x0000000ebd0e7223 */ /* 0x000fe4000001080d */
[----:B------:R-:W-:Y:S02]  /*20c0*/  FFMA.FTZ R116, R90, R127, R116 ;  /* 0x0000007f5a747223 */ /* 0x000fe40000010074 */
[----:B------:R-:W-:Y:S02]  /*20d0*/  FMUL.FTZ R25, R193, R24 ;  /* 0x00000018c1197220 */ /* 0x000fe40000410000 */
[----:B------:R-:W-:Y:S01]  /*20e0*/  FFMA.FTZ R12, R189, R12, R15 ;  /* 0x0000000cbd0c7223 */ /* 0x000fe2000001000f */
[----:B------:R-:W-:Y:S01]  /*20f0*/  HADD2.F32 R133, -RZ, R4.H0_H0 ;  /* 0x20000004ff857230 */ /* 0x000fe20000004100 */
[----:B------:R-:W-:-:S02]  /*2100*/  FFMA.FTZ R135, R195, R142, R118 ;  /* 0x0000008ec3877223 */ /* 0x000fc40000010076 */
[C---:B------:R-:W-:Y:S02]  /*2110*/  FMUL.FTZ R15, R193.reuse, R14 ;  /* 0x0000000ec10f7220 */ /* 0x040fe40000410000 */
[-C--:B------:R-:W-:Y:S02]  /*2120*/  FMUL.FTZ R118, R193, R116.reuse ;  /* 0x00000074c1767220 */ /* 0x080fe40000410000 */
[----:B------:R-:W-:Y:S02]  /*2130*/  FFMA.FTZ R25, R187, R116, -R25 ;  /* 0x00000074bb197223 */ /* 0x000fe40000010819 */
[C---:B------:R-:W-:Y:S02]  /*2140*/  FMUL.FTZ R182, R184.reuse, R139 ;  /* 0x0000008bb8b67220 */ /* 0x040fe40000410000 */
[----:B------:R-:W-:Y:S02]  /*2150*/  FMUL.FTZ R184, R184, R137 ;  /* 0x00000089b8b87220 */ /* 0x000fe40000410000 */
[----:B------:R-:W-:-:S02]  /*2160*/  FMUL.FTZ R13, R193, R12 ;  /* 0x0000000cc10d7220 */ /* 0x000fc40000410000 */
[C---:B------:R-:W-:Y:S02]  /*2170*/  FFMA.FTZ R15, R187.reuse, R12, R15 ;  /* 0x0000000cbb0f7223 */ /* 0x040fe4000001000f */
[C---:B------:R-:W-:Y:S02]  /*2180*/  FFMA.FTZ R118, R187.reuse, R24, R118 ;  /* 0x00000018bb767223 */ /* 0x040fe40000010076 */
[----:B------:R-:W-:Y:S02]  /*2190*/  FFMA.FTZ R25, R88, R133, R25 ;  /* 0x0000008558197223 */ /* 0x000fe40000010019 */
[----:B------:R-:W-:Y:S02]  /*21a0*/  FFMA.FTZ R13, R187, R14, -R13 ;  /* 0x0000000ebb0d7223 */ /* 0x000fe4000001080d */
[----:B------:R-:W-:Y:S02]  /*21b0*/  FMUL.FTZ R12, R184, R15 ;  /* 0x0000000fb80c7220 */ /* 0x000fe40000410000 */
[----:B------:R-:W-:-:S02]  /*21c0*/  FADD.FTZ R129, RZ, R118 ;  /* 0x00000076ff817221 */ /* 0x000fc40000010000 */
[C---:B------:R-:W-:Y:S02]  /*21d0*/  FMUL.FTZ R24, R184.reuse, R25 ;  /* 0x00000019b8187220 */ /* 0x040fe40000410000 */
[-C--:B------:R-:W-:Y:S02]  /*21e0*/  FMUL.FTZ R14, R184, R13.reuse ;  /* 0x0000000db80e7220 */ /* 0x080fe40000410000 */
[----:B------:R-:W-:Y:S02]  /*21f0*/  FFMA.FTZ R12, R182, R13, -R12 ;  /* 0x0000000db60c7223 */ /* 0x000fe4000001080c */
[-C--:B------:R-:W-:Y:S02]  /*2200*/  FMUL.FTZ R13, R184, R129.reuse ;  /* 0x00000081b80d7220 */ /* 0x080fe40000410000 */
[----:B------:R-:W-:Y:S01]  /*2210*/  FFMA.FTZ R24, R182, R129, R24 ;  /* 0x00000081b6187223 */ /* 0x000fe20000010018 */
[----:B------:R-:W-:Y:S01]  /*2220*/  HADD2.F32 R137, -RZ, R4.H1_H1 ;  /* 0x30000004ff897230 */ /* 0x000fe20000004100 */
[----:B------:R-:W-:-:S02]  /*2230*/  FMUL.FTZ R181, R183, R146 ;  /* 0x00000092b7b57220 */ /* 0x000fc40000410000 */
[----:B------:R-:W-:Y:S02]  /*2240*/  FFMA.FTZ R13, R182, R25, -R13 ;  /* 0x00000019b60d7223 */ /* 0x000fe4000001080d */
[----:B------:R-:W-:Y:S02]  /*2250*/  FMUL.FTZ R183, R183, R144 ;  /* 0x00000090b7b77220 */ /* 0x000fe40000410000 */
[----:B------:R-:W-:Y:S02]  /*2260*/  FADD.FTZ R116, RZ, R24 ;  /* 0x00000018ff747221 */ /* 0x000fe40000010000 */
[----:B------:R-:W-:Y:S02]  /*2270*/  FFMA.FTZ R24, R86, R137, R13 ;  /* 0x0000008956187223 */ /* 0x000fe4000001000d */
[----:B------:R-:W-:Y:S01]  /*2280*/  FMUL.FTZ R13, R183, R116 ;  /* 0x00000074b70d7220 */ /* 0x000fe20000410000 */
[----:B------:R-:W-:Y:S01]  /*2290*/  HADD2.F32 R139, -RZ, R5.H0_H0 ;  /* 0x20000005ff8b7230 */ /* 0x000fe20000004100 */
[----:B------:R-:W-:-:S02]  /*22a0*/  FFMA.FTZ R14, R182, R15, R14 ;  /* 0x0000000fb60e7223 */ /* 0x000fc4000001000e */
[-C--:B------:R-:W-:Y:S02]  /*22b0*/  FMUL.FTZ R15, R183, R24.reuse ;  /* 0x00000018b70f7220 */ /* 0x080fe40000410000 */
[C---:B------:R-:W-:Y:S02]  /*22c0*/  FFMA.FTZ R13, R181.reuse, R24, -R13 ;  /* 0x00000018b50d7223 */ /* 0x040fe4000001080d */
[----:B------:R-:W-:Y:S02]  /*22d0*/  FFMA.FTZ R116, R181, R116, R15 ;  /* 0x00000074b5747223 */ /* 0x000fe4000001000f */
[----:B------:R-:W-:Y:S02]  /*22e0*/  FFMA.FTZ R24, R84, R139, R13 ;  /* 0x0000008b54187223 */ /* 0x000fe4000001000d */
[----:B------:R-:W-:Y:S02]  /*22f0*/  FADD.FTZ R116, RZ, R116 ;  /* 0x00000074ff747221 */ /* 0x000fe40000010000 */
[----:B------:R-:W-:-:S04]  /*2300*/  FMUL.FTZ R25, R197, R24 ;  /* 0x00000018c5197220 */ /* 0x000fc80000410000 */
[-C--:B------:R-:W-:Y:S02]  /*2310*/  FFMA.FTZ R25, R179, R116.reuse, R25 ;  /* 0x00000074b3197223 */ /* 0x080fe40000010019 */
[----:B------:R-:W-:Y:S02]  /*2320*/  FMUL.FTZ R116, R197, R116 ;  /* 0x00000074c5747220 */ /* 0x000fe40000410000 */
[----:B------:R-:W-:Y:S01]  /*2330*/  FMUL.FTZ R186, R188, R143 ;  /* 0x0000008fbcba7220 */ /* 0x000fe20000410000 */
[----:B------:R-:W-:Y:S01]  /*2340*/  HADD2.F32 R143, -RZ, R5.H1_H1 ;  /* 0x30000005ff8f7230 */ /* 0x000fe20000004100 */
[----:B------:R-:W-:Y:S02]  /*2350*/  FMUL.FTZ R15, R183, R12 ;  /* 0x0000000cb70f7220 */ /* 0x000fe40000410000 */
[----:B------:R-:W-:Y:S02]  /*2360*/  FFMA.FTZ R116, R179, R24, -R116 ;  /* 0x00000018b3747223 */ /* 0x000fe40000010874 */
[----:B------:R-:W-:-:S02]  /*2370*/  FMUL.FTZ R13, R183, R14 ;  /* 0x0000000eb70d7220 */ /* 0x000fc40000410000 */
[C---:B------:R-:W-:Y:S02]  /*2380*/  FFMA.FTZ R14, R181.reuse, R14, R15 ;  /* 0x0000000eb50e7223 */ /* 0x040fe4000001000f */
[----:B------:R-:W-:Y:S02]  /*2390*/  FADD.FTZ R129, RZ, R25 ;  /* 0x00000019ff817221 */ /* 0x000fe40000010000 */
[----:B------:R-:W-:Y:S02]  /*23a0*/  FMUL.FTZ R188, R188, R141 ;  /* 0x0000008dbcbc7220 */ /* 0x000fe40000410000 */
[----:B------:R-:W-:Y:S02]  /*23b0*/  FFMA.FTZ R25, R82, R143, R116 ;  /* 0x0000008f52197223 */ /* 0x000fe40000010074 */
[----:B------:R-:W-:Y:S02]  /*23c0*/  FFMA.FTZ R12, R181, R12, -R13 ;  /* 0x0000000cb50c7223 */ /* 0x000fe4000001080d */
[----:B------:R-:W-:-:S02]  /*23d0*/  FMUL.FTZ R166, R81, R154 ;  /* 0x0000009a51a67220 */ /* 0x000fc40000410000 */
[----:B------:R-:W-:Y:S02]  /*23e0*/  FMUL.FTZ R13, R197, R14 ;  /* 0x0000000ec50d7220 */ /* 0x000fe40000410000 */
[----:B------:R-:W-:Y:S02]  /*23f0*/  FMUL.FTZ R116, R188, R25 ;  /* 0x00000019bc747220 */ /* 0x000fe40000410000 */
[C---:B-1----:R-:W-:Y:S02]  /*2400*/  FMUL.FTZ R185, R190.reuse, R185 ;  /* 0x000000b9beb97220 */ /* 0x042fe40000410000 */
[----:B------:R-:W-:Y:S02]  /*2410*/  FMUL.FTZ R172, R81, R156 ;  /* 0x0000009c51ac7220 */ /* 0x000fe40000410000 */
[----:B------:R-:W-:Y:S02]  /*2420*/  FMUL.FTZ R15, R197, R12 ;  /* 0x0000000cc50f7220 */ /* 0x000fe40000410000 */
[----:B------:R-:W-:-:S02]  /*2430*/  FMUL.FTZ R190, R190, R145 ;  /* 0x00000091bebe7220 */ /* 0x000fc40000410000 */
[----:B------:R-:W-:Y:S02]  /*2440*/  FADD.FTZ R131, R166, R131 ;  /* 0x00000083a6837221 */ /* 0x000fe40000010000 */
[C---:B------:R-:W-:Y:S02]  /*2450*/  FFMA.FTZ R13, R179.reuse, R12, -R13 ;  /* 0x0000000cb30d7223 */ /* 0x040fe4000001080d */
[-C--:B------:R-:W-:Y:S02]  /*2460*/  FMUL.FTZ R24, R188, R129.reuse ;  /* 0x00000081bc187220 */ /* 0x080fe40000410000 */
[----:B------:R-:W-:Y:S01]  /*2470*/  FFMA.FTZ R116, R186, R129, R116 ;  /* 0x00000081ba747223 */ /* 0x000fe20000010074 */
[----:B------:R-:W-:Y:S01]  /*2480*/  HADD2.F32 R141, -RZ, R6.H0_H0 ;  /* 0x20000006ff8d7230 */ /* 0x000fe20000004100 */
[----:B------:R-:W-:Y:S02]  /*2490*/  FADD.FTZ R135, -R172, R135 ;  /* 0x00000087ac877221 */ /* 0x000fe40000010100 */
[----:B------:R-:W-:-:S02]  /*24a0*/  FFMA.FTZ R15, R179, R14, R15 ;  /* 0x0000000eb30f7223 */ /* 0x000fc4000001000f */
[----:B------:R-:W-:Y:S02]  /*24b0*/  FMUL.FTZ R142, R190, -R131 ;  /* 0x80000083be8e7220 */ /* 0x000fe40000410000 */
[----:B------:R-:W-:Y:S02]  /*24c0*/  FMUL.FTZ R14, R188, R13 ;  /* 0x0000000dbc0e7220 */ /* 0x000fe40000410000 */
[----:B------:R-:W-:Y:S02]  /*24d0*/  FFMA.FTZ R24, R186, R25, -R24 ;  /* 0x00000019ba187223 */ /* 0x000fe40000010818 */
[----:B------:R-:W-:Y:S02]  /*24e0*/  FADD.FTZ R116, RZ, R116 ;  /* 0x00000074ff747221 */ /* 0x000fe40000010000 */
[-C--:B------:R-:W-:Y:S02]  /*24f0*/  FMUL.FTZ R118, R190, -R135.reuse ;  /* 0x80000087be767220 */ /* 0x080fe40000410000 */
[----:B------:R-:W-:-:S02]  /*2500*/  FFMA.FTZ R142, R185, R135, R142 ;  /* 0x00000087b98e7223 */ /* 0x000fc4000001008e */
[-C--:B------:R-:W-:Y:S02]  /*2510*/  FMUL.FTZ R12, R188, R15.reuse ;  /* 0x0000000fbc0c7220 */ /* 0x080fe40000410000 */
[----:B------:R-:W-:Y:S02]  /*2520*/  FFMA.FTZ R14, R186, R15, R14 ;  /* 0x0000000fba0e7223 */ /* 0x000fe4000001000e */
[----:B------:R-:W-:Y:S02]  /*2530*/  FMUL.FTZ R177, R83, R156 ;  /* 0x0000009c53b17220 */ /* 0x000fe40000410000 */
[----:B------:R-:W-:Y:S02]  /*2540*/  FFMA.FTZ R24, R80, R141, R24 ;  /* 0x0000008d50187223 */ /* 0x000fe40000010018 */
[----:B------:R-:W-:Y:S02]  /*2550*/  FMUL.FTZ R15, R190, R116 ;  /* 0x00000074be0f7220 */ /* 0x000fe40000410000 */
[----:B------:R-:W-:Y:S01]  /*2560*/  FFMA.FTZ R118, R185, R131, -R118 ;  /* 0x00000083b9767223 */ /* 0x000fe20000010876 */
[----:B------:R-:W-:Y:S01]  /*2570*/  HADD2.F32 R131, -RZ, R6.H1_H1 ;  /* 0x30000006ff837230 */ /* 0x000fe20000004100 */
[----:B------:R-:W-:-:S02]  /*2580*/  FMUL.FTZ R175, R83, R154 ;  /* 0x0000009a53af7220 */ /* 0x000fc40000410000 */
[----:B------:R-:W-:Y:S02]  /*2590*/  FADD.FTZ R135, -R177, R142 ;  /* 0x0000008eb1877221 */ /* 0x000fe40000010100 */
[-C--:B------:R-:W-:Y:S02]  /*25a0*/  FMUL.FTZ R25, R190, R24.reuse ;  /* 0x00000018be197220 */ /* 0x080fe40000410000 */
[----:B------:R-:W-:Y:S02]  /*25b0*/  FFMA.FTZ R15, R185, R24, -R15 ;  /* 0x00000018b90f7223 */ /* 0x000fe4000001080f */
[----:B------:R-:W-:Y:S02]  /*25c0*/  FADD.FTZ R129, R175, R118 ;  /* 0x00000076af817221 */ /* 0x000fe40000010000 */
[----:B------:R-:W-:Y:S02]  /*25d0*/  FMUL.FTZ R118, R188, -R135 ;  /* 0x80000087bc767220 */ /* 0x000fe40000410000 */
[----:B------:R-:W-:-:S02]  /*25e0*/  FFMA.FTZ R25, R185, R116, R25 ;  /* 0x00000074b9197223 */ /* 0x000fc40000010019 */
[----:B------:R-:W-:Y:S02]  /*25f0*/  FFMA.FTZ R12, R186, R13, -R12 ;  /* 0x0000000dba0c7223 */ /* 0x000fe4000001080c */
[----:B------:R-:W-:Y:S02]  /*2600*/  FFMA.FTZ R116, R78, R131, R15 ;  /* 0x000000834e747223 */ /* 0x000fe4000001000f */
[----:B------:R-:W-:Y:S02]  /*2610*/  FMUL.FTZ R13, R190, R14 ;  /* 0x0000000ebe0d7220 */ /* 0x000fe40000410000 */
[----:B------:R-:W-:Y:S02]  /*2620*/  FFMA.FTZ R145, R186, R129, -R118 ;  /* 0x00000081ba917223 */ /* 0x000fe40000010876 */
[----:B------:R-:W-:Y:S02]  /*2630*/  FADD.FTZ R118, RZ, R25 ;  /* 0x00000019ff767221 */ /* 0x000fe40000010000 */
[----:B------:R-:W-:-:S02]  /*2640*/  FMUL.FTZ R15, R199, R116 ;  /* 0x00000074c70f7220 */ /* 0x000fc40000410000 */
[-C--:B------:R-:W-:Y:S02]  /*2650*/  FFMA.FTZ R24, R185, R12.reuse, -R13 ;  /* 0x0000000cb9187223 */ /* 0x080fe4000001080d */
[----:B------:R-:W-:Y:S02]  /*2660*/  FMUL.FTZ R12, R190, R12 ;  /* 0x0000000cbe0c7220 */ /* 0x000fe40000410000 */
[----:B------:R-:W-:Y:S02]  /*2670*/  FMUL.FTZ R129, R188, -R129 ;  /* 0x80000081bc817220 */ /* 0x000fe40000410000 */
[-C--:B------:R-:W-:Y:S02]  /*2680*/  FFMA.FTZ R15, R195, R118.reuse, R15 ;  /* 0x00000076c30f7223 */ /* 0x080fe4000001000f */
[----:B------:R-:W-:Y:S02]  /*2690*/  FMUL.FTZ R118, R199, R118 ;  /* 0x00000076c7767220 */ /* 0x000fe40000410000 */
[----:B------:R-:W-:-:S02]  /*26a0*/  FFMA.FTZ R12, R185, R14, R12 ;  /* 0x0000000eb90c7223 */ /* 0x000fc4000001000c */
[----:B------:R-:W-:Y:S02]  /*26b0*/  FMUL.FTZ R13, R199, R24 ;  /* 0x00000018c70d7220 */ /* 0x000fe40000410000 */
[----:B------:R-:W-:Y:S01]  /*26c0*/  FFMA.FTZ R147, R186, R135, R129 ;  /* 0x00000087ba937223 */ /* 0x000fe20000010081 */
[----:B------:R-:W-:Y:S01]  /*26d0*/  HADD2.F32 R135, -RZ, R7.H0_H0 ;  /* 0x20000007ff877230 */ /* 0x000fe20000004100 */
[C---:B------:R-:W-:Y:S01]  /*26e0*/  FFMA.FTZ R118, R195.reuse, R116, -R118 ;  /* 0x00000074c3767223 */ /* 0x040fe20000010876 */
[----:B------:R-:W-:Y:S01]  /*26f0*/  ISETP.NE.AND P2, PT, R32, 0x1f, PT ;  /* 0x0000001f2000780c */ /* 0x000fe20003f45270 */
[-C--:B------:R-:W-:Y:S02]  /*2700*/  FFMA.FTZ R13, R195, R12.reuse, R13 ;  /* 0x0000000cc30d7223 */ /* 0x080fe4000001000d */
[----:B------:R-:W-:Y:S02]  /*2710*/  FMUL.FTZ R12, R199, R12 ;  /* 0x0000000cc70c7220 */ /* 0x000fe40000410000 */
[----:B------:R-:W-:-:S02]  /*2720*/  FADD.FTZ R25, RZ, R15 ;  /* 0x0000000fff197221 */ /* 0x000fc40000010000 */
[----:B------:R-:W-:Y:S02]  /*2730*/  FFMA.FTZ R15, R76, R135, R118 ;  /* 0x000000874c0f7223 */ /* 0x000fe40000010076 */
[----:B------:R-:W-:Y:S02]  /*2740*/  FFMA.FTZ R153, R195, R24, -R12 ;  /* 0x00000018c3997223 */ /* 0x000fe4000001080c */
[C---:B------:R-:W-:Y:S02]  /*2750*/  FMUL.FTZ R24, R150.reuse, R25 ;  /* 0x0000001996187220 */ /* 0x040fe40000410000 */
[-C--:B------:R-:W-:Y:S02]  /*2760*/  FMUL.FTZ R116, R150, R15.reuse ;  /* 0x0000000f96747220 */ /* 0x080fe40000410000 */
[C---:B------:R-:W-:Y:S02]  /*2770*/  FFMA.FTZ R15, R138.reuse, R15, -R24 ;  /* 0x0000000f8a0f7223 */ /* 0x040fe40000010818 */
[----:B------:R-:W-:-:S02]  /*2780*/  FFMA.FTZ R116, R138, R25, R116 ;  /* 0x000000198a747223 */ /* 0x000fc40000010074 */
[----:B------:R0:W1:Y:S01]  /*2790*/  @P2 LDS.64 R24, [R32.X8+0x1888] ;  /* 0x0018880020182984 */ /* 0x0000620000008a00 */
[C---:B------:R-:W-:Y:S01]  /*27a0*/  FMUL.FTZ R12, R150.reuse, R13 ;  /* 0x0000000d960c7220 */ /* 0x040fe20000410000 */
[----:B------:R-:W-:Y:S01]  /*27b0*/  BSSY B0, `(.L_x_9636) ;  /* 0x000000f000007945 */ /* 0x000fe20003800000 */
[-C--:B------:R-:W-:Y:S01]  /*27c0*/  FMUL.FTZ R14, R150, R153.reuse ;  /* 0x00000099960e7220 */ /* 0x080fe20000410000 */
[----:B------:R-:W-:Y:S01]  /*27d0*/  HADD2.F32 R129, -RZ, R7.H1_H1 ;  /* 0x30000007ff817230 */ /* 0x000fe20000004100 */
[C---:B------:R-:W-:Y:S02]  /*27e0*/  FFMA.FTZ R153, R138.reuse, R153, -R12 ;  /* 0x000000998a997223 */ /* 0x040fe4000001080c */
[----:B------:R-:W-:Y:S01]  /*27f0*/  FFMA.FTZ R14, R138, R13, R14 ;  /* 0x0000000d8a0e7223 */ /* 0x000fe2000001000e */
[----:B------:R-:W-:Y:S05]  /*2800*/  @P2 BRA `(.L_x_9637) ;  /* 0x0000009000002947 */ /* 0x000fea0003800000 */
[----:B0-----:R-:W-:Y:S01]  /*2810*/  ISETP.NE.AND P3, PT, R30, c[0x0][0x174], PT ;  /* 0x00005d001e007a0c */ /* 0x001fe20003f65270 */
[----:B-1----:R-:W-:Y:S01]  /*2820*/  HFMA2.MMA R25, -RZ, RZ, 0, 0 ;  /* 0x00000000ff197435 */ /* 0x002fe200000001ff */
[----:B------:R-:W-:-:S11]  /*2830*/  MOV R24, 0x3f800000 ;  /* 0x3f80000000187802 */ /* 0x000fd60000000f00 */
[----:B------:R-:W-:-:S04]  /*2840*/  @P3 LEA.HI R12, R30, R30, RZ, 0x1 ;  /* 0x0000001e1e0c3211 */ /* 0x000fc800078f08ff */
[----:B------:R-:W-:-:S04]  /*2850*/  @P3 LOP3.LUT R13, R12, 0x1ffffe, RZ, 0xc0, !PT ;  /* 0x001ffffe0c0d3812 */ /* 0x000fc800078ec0ff */
[----:B------:R-:W-:-:S04]  /*2860*/  @P3 IADD3 R13, -R13, R30, RZ ;  /* 0x0000001e0d0d3210 */ /* 0x000fc80007ffe1ff */
[----:B------:R-:W-:-:S04]  /*2870*/  @P3 LEA R12, R13, 0x880, 0xb ;  /* 0x000008800d0c3811 */ /* 0x000fc800078e58ff */
[----:B------:R-:W-:-:S05]  /*2880*/  @P3 IADD3 R12, R12, R75, RZ ;  /* 0x0000004b0c0c3210 */ /* 0x000fca0007ffe0ff */
[----:B------:R0:W1:Y:S02]  /*2890*/  @P3 LDS.64 R24, [R12] ;  /* 0x000000000c183984 */ /* 0x0000640000000a00 */
.L_x_9637:
[----:B0-----:R-:W-:Y:S05]  /*28a0*/  BSYNC B0 ;  /* 0x0000000000007941 */ /* 0x001fea0003800000 */
.L_x_9636:
[----:B------:R-:W0:Y:S01]  /*28b0*/  SHFL.UP PT, R12, R153, 0x1, RZ ;  /* 0x04200000990c7989 */ /* 0x000e2200000e00ff */
[----:B------:R-:W-:Y:S01]  /*28c0*/  FADD.FTZ R155, RZ, R116 ;  /* 0x00000074ff9b7221 */ /* 0x000fe20000010000 */
[----:B------:R-:W-:Y:S01]  /*28d0*/  ISETP.GE.AND P3, PT, R31, 0x1, PT ;  /* 0x000000011f00780c */ /* 0x000fe20003f66270 */
[----:B------:R-:W-:Y:S01]  /*28e0*/  FFMA.FTZ R157, R74, R129, R15 ;  /* 0x000000814a9d7223 */ /* 0x000fe2000001000f */
[----:B------:R-:W2:Y:S01]  /*28f0*/  SHFL.UP PT, R13, R14, 0x1, RZ ;  /* 0x042000000e0d7989 */ /* 0x000ea200000e00ff */
[C---:B------:R-:W-:Y:S01]  /*2900*/  FMUL.FTZ R176, R85.reuse, R154 ;  /* 0x0000009a55b07220 */ /* 0x040fe20000410000 */
[----:B------:R-:W-:Y:S01]  /*2910*/  ISETP.GE.OR P0, PT, R30, c[0x0][0x174], P0 ;  /* 0x00005d001e007a0c */ /* 0x000fe20000706670 */
[----:B------:R-:W-:Y:S01]  /*2920*/  FMUL.FTZ R194, R85, R156 ;  /* 0x0000009c55c27220 */ /* 0x000fe20000410000 */
[----:B------:R-:W3:Y:S01]  /*2930*/  SHFL.UP PT, R116, R155, 0x1, RZ ;  /* 0x042000009b747989 */ /* 0x000ee200000e00ff */
[----:B------:R-:W-:Y:S01]  /*2940*/  FADD.FTZ R118, R176, R145 ;  /* 0x00000091b0767221 */ /* 0x000fe20000010000 */
[----:B------:R-:W-:Y:S01]  /*2950*/  BSSY B0, `(.L_x_9638) ;  /* 0x0000107000007945 */ /* 0x000fe20003800000 */
[----:B------:R-:W-:Y:S01]  /*2960*/  FADD.FTZ R142, -R194, R147 ;  /* 0x00000093c28e7221 */ /* 0x000fe20000010100 */
[----:B------:R-:W4:Y:S01]  /*2970*/  SHFL.UP PT, R15, R157, 0x1, RZ ;  /* 0x042000009d0f7989 */ /* 0x000f2200000e00ff */
[----:B------:R-:W-:-:S02]  /*2980*/  FMUL.FTZ R145, R197, -R118 ;  /* 0x80000076c5917220 */ /* 0x000fc40000410000 */
[-C--:B------:R-:W-:Y:S01]  /*2990*/  FMUL.FTZ R144, R197, -R142.reuse ;  /* 0x8000008ec5907220 */ /* 0x080fe20000410000 */
[----:B-----5:R-:W-:Y:S01]  /*29a0*/  SHFL.IDX PT, R27, R27, RZ, 0x1f ;  /* 0x00001fff1b1b7589 */ /* 0x020fe200000e0000 */
[----:B------:R-:W-:Y:S02]  /*29b0*/  FFMA.FTZ R147, R179, R142, R145 ;  /* 0x0000008eb3937223 */ /* 0x000fe40000010091 */
[----:B------:R-:W-:Y:S02]  /*29c0*/  FMUL.FTZ R192, R87, R156 ;  /* 0x0000009c57c07220 */ /* 0x000fe40000410000 */
[----:B------:R-:W-:Y:S02]  /*29d0*/  FFMA.FTZ R145, R179, R118, -R144 ;  /* 0x00000076b3917223 */ /* 0x000fe40000010890 */
[----:B------:R-:W-:Y:S02]  /*29e0*/  FMUL.FTZ R180, R87, R154 ;  /* 0x0000009a57b47220 */ /* 0x000fe40000410000 */
[----:B------:R-:W-:-:S02]  /*29f0*/  FADD.FTZ R144, -R192, R147 ;  /* 0x00000093c0907221 */ /* 0x000fc40000010100 */
[----:B------:R-:W-:Y:S02]  /*2a00*/  FADD.FTZ R142, R180, R145 ;  /* 0x00000091b48e7221 */ /* 0x000fe40000010000 */
[----:B------:R-:W-:Y:S02]  /*2a10*/  FMUL.FTZ R145, R183, -R144 ;  /* 0x80000090b7917220 */ /* 0x000fe40000410000 */
[----:B0-----:R-:W-:Y:S02]  /*2a20*/  FMUL.FTZ R118, R14, R12 ;  /* 0x0000000c0e767220 */ /* 0x001fe40000410000 */
[-C--:B------:R-:W-:Y:S02]  /*2a30*/  FFMA.FTZ R147, R181, R142.reuse, -R145 ;  /* 0x0000008eb5937223 */ /* 0x080fe40000010891 */
[----:B------:R-:W-:Y:S02]  /*2a40*/  FMUL.FTZ R146, R183, -R142 ;  /* 0x8000008eb7927220 */ /* 0x000fe40000410000 */
[----:B--2---:R-:W-:-:S02]  /*2a50*/  FFMA.FTZ R145, R153, R13, R118 ;  /* 0x0000000d99917223 */ /* 0x004fc40000010076 */
[CC--:B---3--:R-:W-:Y:S02]  /*2a60*/  FMUL.FTZ R118, R14.reuse, R116.reuse ;  /* 0x000000740e767220 */ /* 0x0c8fe40000410000 */
[C---:B----4-:R-:W-:Y:S01]  /*2a70*/  FMUL.FTZ R142, R14.reuse, R15 ;  /* 0x0000000f0e8e7220 */ /* 0x050fe20000410000 */
[C---:B------:R-:W-:Y:S01]  /*2a80*/  FSEL R145, R14.reuse, R145, !P3 ;  /* 0x000000910e917208 */ /* 0x040fe20005800000 */
[----:B------:R-:W-:Y:S02]  /*2a90*/  FMUL.FTZ R13, R14, R13 ;  /* 0x0000000d0e0d7220 */ /* 0x000fe40000410000 */
[C---:B------:R-:W-:Y:S02]  /*2aa0*/  FFMA.FTZ R118, R153.reuse, R15, -R118 ;  /* 0x0000000f99767223 */ /* 0x040fe40000010876 */
[C---:B------:R-:W-:Y:S01]  /*2ab0*/  FFMA.FTZ R142, R153.reuse, R116, R142 ;  /* 0x00000074998e7223 */ /* 0x040fe2000001008e */
[----:B------:R-:W-:Y:S01]  /*2ac0*/  SHFL.UP PT, R14, R145, 0x2, RZ ;  /* 0x04400000910e7989 */ /* 0x000fe200000e00ff */
[----:B------:R-:W-:-:S02]  /*2ad0*/  @P3 FFMA.FTZ R153, R153, R12, -R13 ;  /* 0x0000000c99993223 */ /* 0x000fc4000001080d */
[----:B------:R-:W-:Y:S02]  /*2ae0*/  FMUL.FTZ R202, R89, R154 ;  /* 0x0000009a59ca7220 */ /* 0x000fe40000410000 */
[----:B------:R-:W-:Y:S02]  /*2af0*/  @P3 FADD.FTZ R157, R157, R118 ;  /* 0x000000769d9d3221 */ /* 0x000fe40000010000 */
[----:B------:R-:W-:Y:S01]  /*2b00*/  @P3 FADD.FTZ R155, R155, R142 ;  /* 0x0000008e9b9b3221 */ /* 0x000fe20000010000 */
[----:B------:R-:W-:Y:S01]  /*2b10*/  ISETP.GE.AND P3, PT, R31, 0x2, PT ;  /* 0x000000021f00780c */ /* 0x000fe20003f66270 */
[----:B-1----:R-:W-:Y:S01]  /*2b20*/  FMUL.FTZ R12, R150, -R24 ;  /* 0x80000018960c7220 */ /* 0x002fe20000410000 */
[----:B------:R-:W0:Y:S01]  /*2b30*/  SHFL.UP PT, R116, R157, 0x2, RZ ;  /* 0x044000009d747989 */ /* 0x000e2200000e00ff */
[----:B------:R-:W-:Y:S02]  /*2b40*/  FFMA.FTZ R151, R181, R144, R146 ;  /* 0x00000090b5977223 */ /* 0x000fe40000010092 */
[----:B------:R-:W-:Y:S01]  /*2b50*/  FMUL.FTZ R200, R89, R156 ;  /* 0x0000009c59c87220 */ /* 0x000fe20000410000 */
[----:B------:R-:W1:Y:S01]  /*2b60*/  SHFL.UP PT, R118, R155, 0x2, RZ ;  /* 0x044000009b767989 */ /* 0x000e6200000e00ff */
[----:B------:R-:W-:-:S02]  /*2b70*/  FADD.FTZ R147, R202, R147 ;  /* 0x00000093ca937221 */ /* 0x000fc40000010000 */
[----:B------:R-:W-:Y:S02]  /*2b80*/  FFMA.FTZ R144, R138, -R25, R12 ;  /* 0x800000198a907223 */ /* 0x000fe4000001000c */
[----:B------:R-:W-:Y:S01]  /*2b90*/  FADD.FTZ R151, -R200, R151 ;  /* 0x00000097c8977221 */ /* 0x000fe20000010100 */
[----:B------:R-:W2:Y:S01]  /*2ba0*/  SHFL.UP PT, R12, R153, 0x2, RZ ;  /* 0x04400000990c7989 */ /* 0x000ea200000e00ff */
[----:B------:R-:W-:Y:S02]  /*2bb0*/  FMUL.FTZ R142, R184, -R147 ;  /* 0x80000093b88e7220 */ /* 0x000fe40000410000 */
[----:B------:R-:W-:Y:S02]  /*2bc0*/  FMUL.FTZ R13, R150, R25 ;  /* 0x00000019960d7220 */ /* 0x000fe40000410000 */
        /* <DEDUP_REMOVED lines=15> */
[-C--:B------:R-:W-:Y:S02]  /*2cc0*/  FMUL.FTZ R144, R190, -R13.reuse ;  /* 0x8000000dbe907220 */ /* 0x080fe40000410000 */
        /* <DEDUP_REMOVED lines=8> */
[C---:B------:R-:W-:Y:S02]  /*2d50*/  FFMA.FTZ R144, R153.reuse, R118, R144 ;  /* 0x0000007699907223 */ /* 0x040fe40000010090 */
[----:B------:R-:W-:-:S02]  /*2d60*/  FFMA.FTZ R142, R153, R116, -R142 ;  /* 0x00000074998e7223 */ /* 0x000fc4000001088e */
        /* <DEDUP_REMOVED lines=10> */
[----:B------:R-:W-:Y:S01]  /*2e10*/  FADD.FTZ R148, -R205, R148 ;  /* 0x00000094cd947221 */ /* 0x000fe20000010100 */
[----:B------:R-:W0:Y:S01]  /*2e20*/  SHFL.UP PT, R116, R155, 0x4, RZ ;  /* 0x048000009b747989 */ /* 0x000e2200000e00ff */
[----:B------:R-:W-:-:S02]  /*2e30*/  FFMA.FTZ R142, R186, R151, R12 ;  /* 0x00000097ba8e7223 */ /* 0x000fc4000001000c */
[----:B------:R-:W-:Y:S01]  /*2e40*/  FADD.FTZ R118, R204, R163 ;  /* 0x000000a3cc767221 */ /* 0x000fe20000010000 */
[----:B------:R-:W1:Y:S01]  /*2e50*/  SHFL.UP PT, R15, R157, 0x4, RZ ;  /* 0x048000009d0f7989 */ /* 0x000e6200000e00ff */
[C---:B------:R-:W-:Y:S02]  /*2e60*/  FMUL.FTZ R144, R191.reuse, -R148 ;  /* 0x80000094bf907220 */ /* 0x040fe40000410000 */
[----:B------:R-:W-:Y:S01]  /*2e70*/  FMUL.FTZ R151, R188, -R151 ;  /* 0x80000097bc977220 */ /* 0x000fe20000410000 */
[----:B------:R-:W2:Y:S01]  /*2e80*/  SHFL.UP PT, R12, R153, 0x4, RZ ;  /* 0x04800000990c7989 */ /* 0x000ea200000e00ff */
[-C--:B------:R-:W-:Y:S02]  /*2e90*/  FMUL.FTZ R145, R191, -R118.reuse ;  /* 0x80000076bf917220 */ /* 0x080fe40000410000 */
[----:B------:R-:W-:Y:S02]  /*2ea0*/  FFMA.FTZ R146, R189, R118, -R144 ;  /* 0x00000076bd927223 */ /* 0x000fe40000010890 */
[----:B------:R-:W-:-:S02]  /*2eb0*/  FFMA.FTZ R118, R186, R147, -R151 ;  /* 0x00000093ba767223 */ /* 0x000fc40000010897 */
[----:B------:R-:W-:Y:S02]  /*2ec0*/  FFMA.FTZ R148, R189, R148, R145 ;  /* 0x00000094bd947223 */ /* 0x000fe40000010091 */
        /* <DEDUP_REMOVED lines=16> */
[----:B0-----:R-:W-:-:S02]  /*2fd0*/  FMUL.FTZ R144, R14, R116 ;  /* 0x000000740e907220 */ /* 0x001fc40000410000 */
[C---:B-1----:R-:W-:Y:S02]  /*2fe0*/  FMUL.FTZ R145, R14.reuse, R15 ;  /* 0x0000000f0e917220 */ /* 0x042fe40000410000 */
[C---:B--2---:R-:W-:Y:S02]  /*2ff0*/  FMUL.FTZ R142, R14.reuse, R12 ;  /* 0x0000000c0e8e7220 */ /* 0x044fe40000410000 */
[----:B------:R-:W-:Y:S02]  /*3000*/  FMUL.FTZ R118, R14, R13 ;  /* 0x0000000d0e767220 */ /* 0x000fe40000410000 */
[C---:B------:R-:W-:Y:S02]  /*3010*/  FFMA.FTZ R144, R153.reuse, R15, -R144 ;  /* 0x0000000f99907223 */ /* 0x040fe40000010890 */
[C---:B------:R-:W-:Y:S02]  /*3020*/  FFMA.FTZ R116, R153.reuse, R116, R145 ;  /* 0x0000007499747223 */ /* 0x040fe40000010091 */
[----:B------:R-:W-:-:S02]  /*3030*/  FFMA.FTZ R13, R153, R13, R142 ;  /* 0x0000000d990d7223 */ /* 0x000fc4000001008e */
[----:B------:R-:W-:Y:S02]  /*3040*/  @P3 FFMA.FTZ R153, R153, R12, -R118 ;  /* 0x0000000c99993223 */ /* 0x000fe40000010876 */
[----:B------:R-:W-:Y:S01]  /*3050*/  FMUL.FTZ R12, R184, -R147 ;  /* 0x80000093b80c7220 */ /* 0x000fe20000410000 */
[----:B------:R-:W-:Y:S01]  /*3060*/  FSEL R13, R14, R13, !P3 ;  /* 0x0000000d0e0d7208 */ /* 0x000fe20005800000 */
[----:B------:R-:W-:Y:S02]  /*3070*/  @P3 FADD.FTZ R157, R157, R144 ;  /* 0x000000909d9d3221 */ /* 0x000fe40000010000 */
        /* <DEDUP_REMOVED lines=26> */
[-C--:B------:R-:W-:Y:S02]  /*3220*/  FMUL.FTZ R164, R134, -R163.reuse ;  /* 0x800000a386a47220 */ /* 0x080fe40000410000 */
[C---:B------:R-:W-:Y:S02]  /*3230*/  FMUL.FTZ R15, R191.reuse, -R152 ;  /* 0x80000098bf0f7220 */ /* 0x040fe40000410000 */
[-C--:B------:R-:W-:Y:S02]  /*3240*/  FMUL.FTZ R145, R191, -R146.reuse ;  /* 0x80000092bf917220 */ /* 0x080fe40000410000 */
[C---:B------:R-:W-:Y:S02]  /*3250*/  FFMA.FTZ R162, R114.reuse, R163, -R158 ;  /* 0x000000a372a27223 */ /* 0x040fe4000001089e */
[----:B------:R-:W-:Y:S02]  /*3260*/  FFMA.FTZ R163, R114, R151, R164 ;  /* 0x0000009772a37223 */ /* 0x000fe400000100a4 */
[----:B------:R-:W-:-:S02]  /*3270*/  FFMA.FTZ R158, R189, R146, -R15 ;  /* 0x00000092bd9e7223 */ /* 0x000fc4000001080f */
[----:B------:R-:W-:Y:S02]  /*3280*/  FFMA.FTZ R152, R189, R152, R145 ;  /* 0x00000098bd987223 */ /* 0x000fe40000010091 */
[C---:B0-----:R-:W-:Y:S02]  /*3290*/  FMUL.FTZ R151, R13.reuse, R142 ;  /* 0x0000008e0d977220 */ /* 0x041fe40000410000 */
[C---:B-1----:R-:W-:Y:S02]  /*32a0*/  FMUL.FTZ R146, R13.reuse, R144 ;  /* 0x000000900d927220 */ /* 0x042fe40000410000 */
[C---:B--2---:R-:W-:Y:S02]  /*32b0*/  FMUL.FTZ R145, R13.reuse, R12 ;  /* 0x0000000c0d917220 */ /* 0x044fe40000410000 */
[----:B---3--:R-:W-:Y:S02]  /*32c0*/  FMUL.FTZ R15, R13, R14 ;  /* 0x0000000e0d0f7220 */ /* 0x008fe40000410000 */
[----:B------:R-:W-:-:S02]  /*32d0*/  FFMA.FTZ R144, R153, R144, R151 ;  /* 0x0000009099907223 */ /* 0x000fc40000010097 */
[C---:B------:R-:W-:Y:S02]  /*32e0*/  FFMA.FTZ R146, R153.reuse, R142, -R146 ;  /* 0x0000008e99927223 */ /* 0x040fe40000010892 */
[C---:B------:R-:W-:Y:S02]  /*32f0*/  FFMA.FTZ R14, R153.reuse, R14, R145 ;  /* 0x0000000e990e7223 */ /* 0x040fe40000010091 */
[----:B------:R-:W-:Y:S02]  /*3300*/  @P3 FFMA.FTZ R153, R153, R12, -R15 ;  /* 0x0000000c99993223 */ /* 0x000fe4000001080f */
[----:B------:R-:W-:Y:S01]  /*3310*/  FMUL.FTZ R12, R140, -R158 ;  /* 0x8000009e8c0c7220 */ /* 0x000fe20000410000 */
[----:B------:R-:W-:Y:S01]  /*3320*/  FSEL R14, R13, R14, !P3 ;  /* 0x0000000e0d0e7208 */ /* 0x000fe20005800000 */
[----:B------:R-:W-:Y:S02]  /*3330*/  @P3 FADD.FTZ R157, R157, R146 ;  /* 0x000000929d9d3221 */ /* 0x000fe40000010000 */
[----:B------:R-:W-:-:S02]  /*3340*/  FMUL.FTZ R146, R101, R156 ;  /* 0x0000009c65927220 */ /* 0x000fc40000410000 */
[----:B------:R-:W-:Y:S01]  /*3350*/  FFMA.FTZ R165, R149, R152, R12 ;  /* 0x0000009895a57223 */ /* 0x000fe2000001000c */
[----:B------:R-:W-:Y:S01]  /*3360*/  SHFL.UP PT, R13, R14, 0x10, RZ ;  /* 0x060000000e0d7989 */ /* 0x000fe200000e00ff */
[----:B------:R-:W-:Y:S02]  /*3370*/  FMUL.FTZ R145, R101, R154 ;  /* 0x0000009a65917220 */ /* 0x000fe40000410000 */
[----:B------:R-:W-:Y:S01]  /*3380*/  FADD.FTZ R167, -R146, R163 ;  /* 0x000000a392a77221 */ /* 0x000fe20000010100 */
[----:B------:R-:W0:Y:S01]  /*3390*/  SHFL.UP PT, R12, R153, 0x10, RZ ;  /* 0x06000000990c7989 */ /* 0x000e2200000e00ff */
[----:B------:R-:W-:Y:S01]  /*33a0*/  @P3 FADD.FTZ R155, R155, R144 ;  /* 0x000000909b9b3221 */ /* 0x000fe20000010000 */
[----:B------:R-:W-:Y:S01]  /*33b0*/  ISETP.GE.AND P3, PT, R31, 0x10, PT ;  /* 0x000000101f00780c */ /* 0x000fe20003f66270 */
[----:B------:R-:W-:Y:S01]  /*33c0*/  FADD.FTZ R163, R145, R162 ;  /* 0x000000a291a37221 */ /* 0x000fe20000010000 */
[----:B------:R-:W-:Y:S01]  /*33d0*/  SHFL.UP PT, R15, R157, 0x10, RZ ;  /* 0x060000009d0f7989 */ /* 0x000fe200000e00ff */
[----:B------:R-:W-:-:S02]  /*33e0*/  FMUL.FTZ R142, R124, -R167 ;  /* 0x800000a77c8e7220 */ /* 0x000fc40000410000 */
[----:B------:R-:W-:Y:S01]  /*33f0*/  FMUL.FTZ R152, R140, -R152 ;  /* 0x800000988c987220 */ /* 0x000fe20000410000 */
[----:B------:R-:W1:Y:S01]  /*3400*/  SHFL.UP PT, R151, R155, 0x10, RZ ;  /* 0x060000009b977989 */ /* 0x000e6200000e00ff */
[-C--:B------:R-:W-:Y:S02]  /*3410*/  FMUL.FTZ R144, R124, -R163.reuse ;  /* 0x800000a37c907220 */ /* 0x080fe40000410000 */
[----:B------:R-:W-:Y:S02]  /*3420*/  FFMA.FTZ R169, R132, R163, -R142 ;  /* 0x000000a384a97223 */ /* 0x000fe4000001088e */
[----:B------:R-:W-:Y:S02]  /*3430*/  FFMA.FTZ R163, R149, R158, -R152 ;  /* 0x0000009e95a37223 */ /* 0x000fe40000010898 */
[C---:B------:R-:W-:Y:S02]  /*3440*/  FMUL.FTZ R152, R130.reuse, -R165 ;  /* 0x800000a582987220 */ /* 0x040fe40000410000 */
[----:B------:R-:W-:-:S02]  /*3450*/  FMUL.FTZ R158, R130, -R163 ;  /* 0x800000a3829e7220 */ /* 0x000fc40000410000 */
[----:B------:R-:W-:Y:S02]  /*3460*/  FFMA.FTZ R163, R136, R163, -R152 ;  /* 0x000000a388a37223 */ /* 0x000fe40000010898 */
[----:B------:R-:W-:Y:S02]  /*3470*/  FFMA.FTZ R167, R132, R167, R144 ;  /* 0x000000a784a77223 */ /* 0x000fe40000010090 */
[----:B------:R-:W-:Y:S02]  /*3480*/  FFMA.FTZ R165, R136, R165, R158 ;  /* 0x000000a588a57223 */ /* 0x000fe4000001009e */
[C---:B------:R-:W-:Y:S02]  /*3490*/  FMUL.FTZ R142, R103.reuse, R156 ;  /* 0x0000009c678e7220 */ /* 0x040fe40000410000 */
[----:B------:R-:W-:Y:S02]  /*34a0*/  FMUL.FTZ R144, R103, R154 ;  /* 0x0000009a67907220 */ /* 0x000fe40000410000 */
[----:B------:R-:W-:-:S02]  /*34b0*/  FMUL.FTZ R158, R134, -R163 ;  /* 0x800000a3869e7220 */ /* 0x000fc40000410000 */
[-C--:B------:R-:W-:Y:S02]  /*34c0*/  FMUL.FTZ R152, R134, -R165.reuse ;  /* 0x800000a586987220 */ /* 0x080fe40000410000 */
[----:B------:R-:W-:Y:S02]  /*34d0*/  FADD.FTZ R167, -R142, R167 ;  /* 0x000000a78ea77221 */ /* 0x000fe40000010100 */
[----:B------:R-:W-:Y:S02]  /*34e0*/  FADD.FTZ R169, R144, R169 ;  /* 0x000000a990a97221 */ /* 0x000fe40000010000 */
[----:B------:R-:W-:Y:S02]  /*34f0*/  FFMA.FTZ R165, R114, R165, R158 ;  /* 0x000000a572a57223 */ /* 0x000fe4000001009e */
[----:B0-----:R-:W-:Y:S02]  /*3500*/  FMUL.FTZ R158, R14, R12 ;  /* 0x0000000c0e9e7220 */ /* 0x001fe40000410000 */
[----:B------:R-:W-:-:S02]  /*3510*/  FFMA.FTZ R163, R114, R163, -R152 ;  /* 0x000000a372a37223 */ /* 0x000fc40000010898 */
[C---:B------:R-:W-:Y:S02]  /*3520*/  FMUL.FTZ R162, R122.reuse, -R167 ;  /* 0x800000a77aa27220 */ /* 0x040fe40000410000 */
[----:B------:R-:W-:Y:S02]  /*3530*/  FMUL.FTZ R164, R122, -R169 ;  /* 0x800000a97aa47220 */ /* 0x000fe40000410000 */
[-C--:B------:R-:W-:Y:S02]  /*3540*/  FMUL.FTZ R152, R14, R13.reuse ;  /* 0x0000000d0e987220 */ /* 0x080fe40000410000 */
[----:B------:R-:W-:Y:S02]  /*3550*/  FFMA.FTZ R13, R153, R13, R158 ;  /* 0x0000000d990d7223 */ /* 0x000fe4000001009e */
[C---:B------:R-:W-:Y:S02]  /*3560*/  FFMA.FTZ R169, R126.reuse, R169, -R162 ;  /* 0x000000a97ea97223 */ /* 0x040fe400000108a2 */
[----:B------:R-:W-:Y:S01]  /*3570*/  FFMA.FTZ R168, R126, R167, R164 ;  /* 0x000000a77ea87223 */ /* 0x000fe200000100a4 */
[C---:B------:R-:W-:Y:S01]  /*3580*/  FSEL R158, R14.reuse, R13, !P3 ;  /* 0x0000000d0e9e7208 */ /* 0x040fe20005800000 */
[C---:B-1----:R-:W-:Y:S01]  /*3590*/  FMUL.FTZ R162, R14.reuse, R151 ;  /* 0x000000970ea27220 */ /* 0x042fe20000410000 */
[----:B------:R-:W-:Y:S01]  /*35a0*/  HFMA2.MMA R13, -RZ, RZ, 0, 0 ;  /* 0x00000000ff0d7435 */ /* 0x000fe200000001ff */
[----:B------:R-:W-:-:S02]  /*35b0*/  FMUL.FTZ R164, R14, R15 ;  /* 0x0000000f0ea47220 */ /* 0x000fc40000410000 */
[C---:B------:R-:W-:Y:S01]  /*35c0*/  FFMA.FTZ R162, R153.reuse, R15, -R162 ;  /* 0x0000000f99a27223 */ /* 0x040fe200000108a2 */
[----:B------:R-:W0:Y:S01]  /*35d0*/  SHFL.UP PT, R158, R158, 0x1, RZ ;  /* 0x042000009e9e7989 */ /* 0x000e2200000e00ff */
[C---:B------:R-:W-:Y:S01]  /*35e0*/  FFMA.FTZ R164, R153.reuse, R151, R164 ;  /* 0x0000009799a47223 */ /* 0x040fe200000100a4 */
[----:B------:R-:W-:Y:S01]  /*35f0*/  CS2R R14, SRZ ;  /* 0x00000000000e7805 */ /* 0x000fe2000001ff00 */
[----:B------:R-:W-:Y:S01]  /*3600*/  @P3 FFMA.FTZ R153, R153, R12, -R152 ;  /* 0x0000000c99993223 */ /* 0x000fe20000010898 */
[----:B------:R-:W-:Y:S01]  /*3610*/  MOV R12, 0x3f800000 ;  /* 0x3f800000000c7802 */ /* 0x000fe20000000f00 */
[----:B------:R-:W-:Y:S02]  /*3620*/  @P3 FADD.FTZ R157, R157, R162 ;  /* 0x000000a29d9d3221 */ /* 0x000fe40000010000 */
[----:B------:R1:W-:Y:S01]  /*3630*/  SHFL.IDX PT, R162, R26, RZ, 0x1f ;  /* 0x00001fff1aa27589 */ /* 0x0003e200000e0000 */
[----:B------:R-:W-:Y:S02]  /*3640*/  @P3 FADD.FTZ R155, R155, R164 ;  /* 0x000000a49b9b3221 */ /* 0x000fe40000010000 */
[----:B------:R-:W-:Y:S01]  /*3650*/  FMUL.FTZ R164, R124, -R163 ;  /* 0x800000a37ca47220 */ /* 0x000fe20000410000 */
[----:B------:R-:W2:Y:S01]  /*3660*/  SHFL.UP PT, R153, R153, 0x1, RZ ;  /* 0x0420000099997989 */ /* 0x000ea200000e00ff */
[----:B------:R-:W-:-:S02]  /*3670*/  FMUL.FTZ R152, R105, R154 ;  /* 0x0000009a69987220 */ /* 0x000fc40000410000 */
[----:B------:R-:W-:Y:S01]  /*3680*/  FMUL.FTZ R151, R105, R156 ;  /* 0x0000009c69977220 */ /* 0x000fe20000410000 */
[----:B------:R-:W3:Y:S01]  /*3690*/  SHFL.UP PT, R157, R157, 0x1, RZ ;  /* 0x042000009d9d7989 */ /* 0x000ee200000e00ff */
[-C--:B-1----:R-:W-:Y:S02]  /*36a0*/  FMUL.FTZ R26, R124, -R165.reuse ;  /* 0x800000a57c1a7220 */ /* 0x082fe40000410000 */
[C---:B------:R-:W-:Y:S01]  /*36b0*/  FFMA.FTZ R165, R132.reuse, R165, R164 ;  /* 0x000000a584a57223 */ /* 0x040fe200000100a4 */
[----:B------:R-:W1:Y:S01]  /*36c0*/  SHFL.UP PT, R155, R155, 0x1, RZ ;  /* 0x042000009b9b7989 */ /* 0x000e6200000e00ff */
[----:B------:R-:W-:Y:S02]  /*36d0*/  FFMA.FTZ R163, R132, R163, -R26 ;  /* 0x000000a384a37223 */ /* 0x000fe4000001081a */
[C---:B------:R-:W-:Y:S01]  /*36e0*/  FMUL.FTZ R26, R122.reuse, -R165 ;  /* 0x800000a57a1a7220 */ /* 0x040fe20000410000 */
[----:B------:R-:W4:Y:S01]  /*36f0*/  @!P0 LDS.128 R12, [UR4+0x1980] ;  /* 0x00198004ff0c8984 */ /* 0x000f220008000c00 */
[-C--:B------:R-:W-:Y:S01]  /*3700*/  FMUL.FTZ R164, R122, -R163.reuse ;  /* 0x800000a37aa47220 */ /* 0x080fe20000410000 */
[----:B------:R-:W-:Y:S01]  /*3710*/  ISETP.NE.AND P0, PT, R29, 0x1f, PT ;  /* 0x0000001f1d00780c */ /* 0x000fe20003f05270 */
[----:B------:R-:W-:-:S02]  /*3720*/  FFMA.FTZ R163, R126, R163, -R26 ;  /* 0x000000a37ea37223 */ /* 0x000fc4000001081a */
[----:B0-----:R-:W-:Y:S02]  /*3730*/  FMUL.FTZ R26, R158, R27 ;  /* 0x0000001b9e1a7220 */ /* 0x001fe40000410000 */
[----:B------:R-:W-:Y:S02]  /*3740*/  FADD.FTZ R167, -R151, R168 ;  /* 0x000000a897a77221 */ /* 0x000fe40000010100 */
[----:B------:R-:W-:Y:S02]  /*3750*/  FADD.FTZ R169, R152, R169 ;  /* 0x000000a998a97221 */ /* 0x000fe40000010000 */
[C---:B------:R-:W-:Y:S02]  /*3760*/  FMUL.FTZ R168, R120.reuse, -R167 ;  /* 0x800000a778a87220 */ /* 0x040fe40000410000 */
[----:B--2---:R-:W-:Y:S02]  /*3770*/  FFMA.FTZ R26, R153, R162, -R26 ;  /* 0x000000a2991a7223 */ /* 0x004fe4000001081a */
[----:B------:R-:W-:-:S02]  /*3780*/  FMUL.FTZ R170, R120, -R169 ;  /* 0x800000a978aa7220 */ /* 0x000fc40000410000 */
[----:B------:R-:W-:Y:S02]  /*3790*/  FFMA.FTZ R165, R126, R165, R164 ;  /* 0x000000a57ea57223 */ /* 0x000fe400000100a4 */
[----:B------:R-:W-:Y:S02]  /*37a0*/  FMUL.FTZ R158, R158, R162 ;  /* 0x000000a29e9e7220 */ /* 0x000fe40000410000 */
[----:B---3--:R-:W-:Y:S02]  /*37b0*/  @P1 FADD.FTZ R162, R157, R26 ;  /* 0x0000001a9da21221 */ /* 0x008fe40000010000 */
[----:B------:R-:W-:Y:S02]  /*37c0*/  FMUL.FTZ R26, R106, R154 ;  /* 0x0000009a6a1a7220 */ /* 0x000fe40000410000 */
[C---:B------:R-:W-:Y:S02]  /*37d0*/  FFMA.FTZ R169, R128.reuse, R169, -R168 ;  /* 0x000000a980a97223 */ /* 0x040fe400000108a8 */
[----:B------:R-:W-:-:S02]  /*37e0*/  FFMA.FTZ R167, R128, R167, R170 ;  /* 0x000000a780a77223 */ /* 0x000fc400000100aa */
[C---:B------:R-:W-:Y:S02]  /*37f0*/  FMUL.FTZ R206, R120.reuse, -R165 ;  /* 0x800000a578ce7220 */ /* 0x040fe40000410000 */
[----:B------:R-:W-:Y:S02]  /*3800*/  FMUL.FTZ R209, R120, -R163 ;  /* 0x800000a378d17220 */ /* 0x000fe40000410000 */
[----:B------:R-:W-:Y:S02]  /*3810*/  FFMA.FTZ R158, R153, R27, R158 ;  /* 0x0000001b999e7223 */ /* 0x000fe4000001009e */
[----:B------:R-:W-:Y:S02]  /*3820*/  FMUL.FTZ R154, R106, R156 ;  /* 0x0000009c6a9a7220 */ /* 0x000fe40000410000 */
[C---:B------:R-:W-:Y:S02]  /*3830*/  FFMA.FTZ R206, R128.reuse, R163, -R206 ;  /* 0x000000a380ce7223 */ /* 0x040fe400000108ce */
[----:B------:R-:W-:-:S02]  /*3840*/  FFMA.FTZ R209, R128, R165, R209 ;  /* 0x000000a580d17223 */ /* 0x000fc400000100d1 */
[----:B-1----:R-:W-:Y:S01]  /*3850*/  @P1 FADD.FTZ R27, R155, R158 ;  /* 0x0000009e9b1b1221 */ /* 0x002fe20000010000 */
[----:B------:R-:W-:Y:S01]  /*3860*/  ISETP.GT.U32.AND P1, PT, R29, 0x1d, PT ;  /* 0x0000001d1d00780c */ /* 0x000fe20003f24070 */
        /* <DEDUP_REMOVED lines=10> */
[C---:B0---4-:R-:W-:Y:S02]  /*3910*/  FMUL.FTZ R155, R209.reuse, R168 ;  /* 0x000000a8d19b7220 */ /* 0x051fe40000410000 */
[----:B--2---:R-:W-:-:S02]  /*3920*/  FMUL.FTZ R153, R209, R164 ;  /* 0x000000a4d1997220 */ /* 0x004fc40000410000 */
[CC--:B---3--:R-:W-:Y:S02]  /*3930*/  FMUL.FTZ R157, R209.reuse, R156.reuse ;  /* 0x0000009cd19d7220 */ /* 0x0c8fe40000410000 */
[C---:B------:R-:W-:Y:S02]  /*3940*/  FFMA.FTZ R155, R206.reuse, R156, -R155 ;  /* 0x0000009cce9b7223 */ /* 0x040fe4000001089b */
[-C--:B-1----:R-:W-:Y:S02]  /*3950*/  FMUL.FTZ R209, R209, R158.reuse ;  /* 0x0000009ed1d17220 */ /* 0x082fe40000410000 */
[C---:B------:R-:W-:Y:S02]  /*3960*/  FFMA.FTZ R153, R206.reuse, R158, -R153 ;  /* 0x0000009ece997223 */ /* 0x040fe40000010899 */
[C---:B------:R-:W-:Y:S02]  /*3970*/  FFMA.FTZ R156, R206.reuse, R168, R157 ;  /* 0x000000a8ce9c7223 */ /* 0x040fe4000001009d */
[----:B------:R-:W-:Y:S01]  /*3980*/  FFMA.FTZ R209, R206, R164, R209 ;  /* 0x000000a4ced17223 */ /* 0x000fe200000100d1 */
[----:B------:R-:W-:Y:S01]  /*3990*/  MOV R206, R153 ;  /* 0x0000009900ce7202 */ /* 0x000fe20000000f00 */
[----:B------:R-:W-:-:S02]  /*39a0*/  FADD.FTZ R208, R208, R155 ;  /* 0x0000009bd0d07221 */ /* 0x000fc40000010000 */
[----:B------:R-:W-:Y:S02]  /*39b0*/  FADD.FTZ R207, R207, R156 ;  /* 0x0000009ccfcf7221 */ /* 0x000fe40000010000 */
.L_x_9639:
[----:B----4-:R-:W-:Y:S05]  /*39c0*/  BSYNC B0 ;  /* 0x0000000000007941 */ /* 0x010fea0003800000 */
.L_x_9638:
[----:B------:R-:W-:Y:S01]  /*39d0*/  FFMA.FTZ R23, R22, R27, R23 ;  /* 0x0000001b16177223 */ /* 0x000fe20000010017 */
[----:B---3--:R3:W4:Y:S01]  /*39e0*/  SHFL.DOWN PT, R156, R206, 0x2, 0x1f ;  /* 0x08401f00ce9c7f89 */ /* 0x00872200000e0000 */
[----:B------:R-:W-:Y:S01]  /*39f0*/  FADD.FTZ R161, R161, R162 ;  /* 0x000000a2a1a17221 */ /* 0x000fe20000010000 */
[----:B------:R-:W-:Y:S01]  /*3a00*/  BSSY B0, `(.L_x_9640) ;  /* 0x0000011000007945 */ /* 0x000fe20003800000 */
[----:B------:R-:W-:Y:S01]  /*3a10*/  FADD.FTZ R23, RZ, R23 ;  /* 0x00000017ff177221 */ /* 0x000fe20000010000 */
[----:B-1----:R3:W1:Y:S04]  /*3a20*/  SHFL.DOWN PT, R158, R209, 0x2, 0x1f ;  /* 0x08401f00d19e7f89 */ /* 0x00266800000e0000 */
[----:B------:R3:W2:Y:S04]  /*3a30*/  SHFL.DOWN PT, R22, R208, 0x2, 0x1f ;  /* 0x08401f00d0167f89 */ /* 0x0006a800000e0000 */
[----:B------:R3:W0:Y:S01]  /*3a40*/  SHFL.DOWN PT, R162, R207, 0x2, 0x1f ;  /* 0x08401f00cfa27f89 */ /* 0x00062200000e0000 */
[----:B------:R-:W-:Y:S05]  /*3a50*/  @P1 BRA `(.L_x_9641) ;  /* 0x000000b000001947 */ /* 0x000fea0003800000 */
[C---:B0-----:R-:W-:Y:S02]  /*3a60*/  FMUL.FTZ R153, R209.reuse, R162 ;  /* 0x000000a2d1997220 */ /* 0x041fe40000410000 */
[----:B-1----:R-:W-:-:S02]  /*3a70*/  FMUL.FTZ R27, R209, R158 ;  /* 0x0000009ed11b7220 */ /* 0x002fc40000410000 */
[CC--:B--2---:R-:W-:Y:S02]  /*3a80*/  FMUL.FTZ R155, R209.reuse, R22.reuse ;  /* 0x00000016d19b7220 */ /* 0x0c4fe40000410000 */
[C---:B------:R-:W-:Y:S02]  /*3a90*/  FFMA.FTZ R153, R206.reuse, R22, -R153 ;  /* 0x00000016ce997223 */ /* 0x040fe40000010899 */
[-C--:B---34-:R-:W-:Y:S02]  /*3aa0*/  FMUL.FTZ R209, R209, R156.reuse ;  /* 0x0000009cd1d17220 */ /* 0x098fe40000410000 */
[C---:B------:R-:W-:Y:S02]  /*3ab0*/  FFMA.FTZ R27, R206.reuse, R156, -R27 ;  /* 0x0000009cce1b7223 */ /* 0x040fe4000001081b */
[C---:B------:R-:W-:Y:S02]  /*3ac0*/  FFMA.FTZ R22, R206.reuse, R162, R155 ;  /* 0x000000a2ce167223 */ /* 0x040fe4000001009b */
[----:B------:R-:W-:Y:S01]  /*3ad0*/  FFMA.FTZ R209, R206, R158, R209 ;  /* 0x0000009eced17223 */ /* 0x000fe200000100d1 */
[----:B------:R-:W-:Y:S01]  /*3ae0*/  MOV R206, R27 ;  /* 0x0000001b00ce7202 */ /* 0x000fe20000000f00 */
[----:B------:R-:W-:-:S02]  /*3af0*/  FADD.FTZ R208, R208, R153 ;  /* 0x00000099d0d07221 */ /* 0x000fc40000010000 */
[----:B------:R-:W-:Y:S02]  /*3b00*/  FADD.FTZ R207, R207, R22 ;  /* 0x00000016cfcf7221 */ /* 0x000fe40000010000 */
.L_x_9641:
[----:B------:R-:W-:Y:S05]  /*3b10*/  BSYNC B0 ;  /* 0x0000000000007941 */ /* 0x000fea0003800000 */
.L_x_9640:
[C---:B------:R-:W-:Y:S01]  /*3b20*/  ISETP.GT.U32.AND P0, PT, R29.reuse, 0x1b, PT ;  /* 0x0000001b1d00780c */ /* 0x040fe20003f04070 */
[C---:B--2---:R-:W-:Y:S01]  /*3b30*/  FMUL.FTZ R22, R120.reuse, R23 ;  /* 0x0000001778167220 */ /* 0x044fe20000410000 */
[----:B----4-:R2:W4:Y:S01]  /*3b40*/  SHFL.DOWN PT, R156, R206, 0x4, 0x1f ;  /* 0x08801f00ce9c7f89 */ /* 0x01052200000e0000 */
[-C--:B------:R-:W-:Y:S01]  /*3b50*/  FMUL.FTZ R27, R120, R161.reuse ;  /* 0x000000a1781b7220 */ /* 0x080fe20000410000 */
[----:B------:R-:W-:Y:S01]  /*3b60*/  BSSY B0, `(.L_x_9642) ;  /* 0x0000016000007945 */ /* 0x000fe20003800000 */
[C---:B------:R-:W-:Y:S01]  /*3b70*/  FFMA.FTZ R22, R128.reuse, R161, -R22 ;  /* 0x000000a180167223 */ /* 0x040fe20000010816 */
[----:B-1----:R2:W1:Y:S01]  /*3b80*/  SHFL.DOWN PT, R158, R209, 0x4, 0x1f ;  /* 0x08801f00d19e7f89 */ /* 0x00246200000e0000 */
[----:B------:R-:W-:Y:S01]  /*3b90*/  FFMA.FTZ R27, R128, R23, R27 ;  /* 0x00000017801b7223 */ /* 0x000fe2000001001b */
[C---:B------:R-:W-:Y:S01]  /*3ba0*/  ISETP.GT.U32.AND P1, PT, R29.reuse, 0x17, PT ;  /* 0x000000171d00780c */ /* 0x040fe20003f24070 */
[----:B------:R-:W-:Y:S01]  /*3bb0*/  FFMA.FTZ R167, R102, R117, R22 ;  /* 0x0000007566a77223 */ /* 0x000fe20000010016 */
[----:B0-----:R2:W0:Y:S01]  /*3bc0*/  SHFL.DOWN PT, R162, R208, 0x4, 0x1f ;  /* 0x08801f00d0a27f89 */ /* 0x00142200000e0000 */
[----:B------:R-:W-:Y:S01]  /*3bd0*/  ISETP.GT.U32.AND P3, PT, R29, 0xf, PT ;  /* 0x0000000f1d00780c */ /* 0x000fe20003f64070 */
[----:B------:R-:W-:-:S02]  /*3be0*/  FADD.FTZ R27, RZ, R27 ;  /* 0x0000001bff1b7221 */ /* 0x000fc40000010000 */
[----:B------:R2:W3:Y:S01]  /*3bf0*/  SHFL.DOWN PT, R22, R207, 0x4, 0x1f ;  /* 0x08801f00cf167f89 */ /* 0x0004e200000e0000 */
[----:B------:R-:W-:Y:S05]  /*3c00*/  @P0 BRA `(.L_x_9643) ;  /* 0x000000b000000947 */ /* 0x000fea0003800000 */
[C---:B-1----:R-:W-:Y:S02]  /*3c10*/  FMUL.FTZ R153, R209.reuse, R158 ;  /* 0x0000009ed1997220 */ /* 0x042fe40000410000 */
[C---:B---3--:R-:W-:Y:S02]  /*3c20*/  FMUL.FTZ R155, R209.reuse, R22 ;  /* 0x00000016d19b7220 */ /* 0x048fe40000410000 */
[C---:B0-----:R-:W-:Y:S02]  /*3c30*/  FMUL.FTZ R157, R209.reuse, R162 ;  /* 0x000000a2d19d7220 */ /* 0x041fe40000410000 */
[-C--:B--2-4-:R-:W-:Y:S02]  /*3c40*/  FMUL.FTZ R209, R209, R156.reuse ;  /* 0x0000009cd1d17220 */ /* 0x094fe40000410000 */
[C---:B------:R-:W-:Y:S02]  /*3c50*/  FFMA.FTZ R153, R206.reuse, R156, -R153 ;  /* 0x0000009cce997223 */ /* 0x040fe40000010899 */
[----:B------:R-:W-:-:S02]  /*3c60*/  FFMA.FTZ R155, R206, R162, -R155 ;  /* 0x000000a2ce9b7223 */ /* 0x000fc4000001089b */
[C---:B------:R-:W-:Y:S02]  /*3c70*/  FFMA.FTZ R22, R206.reuse, R22, R157 ;  /* 0x00000016ce167223 */ /* 0x040fe4000001009d */
[----:B------:R-:W-:Y:S01]  /*3c80*/  FFMA.FTZ R209, R206, R158, R209 ;  /* 0x0000009eced17223 */ /* 0x000fe200000100d1 */
[----:B------:R-:W-:Y:S01]  /*3c90*/  MOV R206, R153 ;  /* 0x0000009900ce7202 */ /* 0x000fe20000000f00 */
[----:B------:R-:W-:Y:S02]  /*3ca0*/  FADD.FTZ R208, R208, R155 ;  /* 0x0000009bd0d07221 */ /* 0x000fe40000010000 */
[----:B------:R-:W-:Y:S02]  /*3cb0*/  FADD.FTZ R207, R207, R22 ;  /* 0x00000016cfcf7221 */ /* 0x000fe40000010000 */
.L_x_9643:
[----:B------:R-:W-:Y:S05]  /*3cc0*/  BSYNC B0 ;  /* 0x0000000000007941 */ /* 0x000fea0003800000 */
.L_x_9642:
[----:B-1----:R1:W2:Y:S01]  /*3cd0*/  SHFL.DOWN PT, R158, R206, 0x8, 0x1f ;  /* 0x09001f00ce9e7f89 */ /* 0x0022a200000e0000 */
[----:B------:R-:W-:Y:S01]  /*3ce0*/  BSSY B0, `(.L_x_9644) ;  /* 0x0000012000007945 */ /* 0x000fe20003800000 */
[C---:B---3--:R-:W-:Y:S02]  /*3cf0*/  FMUL.FTZ R22, R122.reuse, R27 ;  /* 0x0000001b7a167220 */ /* 0x048fe40000410000 */
[----:B0-----:R1:W0:Y:S01]  /*3d00*/  SHFL.DOWN PT, R162, R209, 0x8, 0x1f ;  /* 0x09001f00d1a27f89 */ /* 0x00122200000e0000 */
[----:B------:R-:W-:-:S03]  /*3d10*/  FMUL.FTZ R153, R122, R167 ;  /* 0x000000a77a997220 */ /* 0x000fc60000410000 */
[----:B----4-:R1:W3:Y:S04]  /*3d20*/  SHFL.DOWN PT, R156, R208, 0x8, 0x1f ;  /* 0x09001f00d09c7f89 */ /* 0x0102e800000e0000 */
[----:B------:R1:W4:Y:S01]  /*3d30*/  SHFL.DOWN PT, R164, R207, 0x8, 0x1f ;  /* 0x09001f00cfa47f89 */ /* 0x00032200000e0000 */
[----:B------:R-:W-:Y:S05]  /*3d40*/  @P1 BRA `(.L_x_9645) ;  /* 0x000000b000001947 */ /* 0x000fea0003800000 */
[C---:B----4-:R-:W-:Y:S02]  /*3d50*/  FMUL.FTZ R157, R209.reuse, R164 ;  /* 0x000000a4d19d7220 */ /* 0x050fe40000410000 */
[C---:B0-----:R-:W-:Y:S02]  /*3d60*/  FMUL.FTZ R155, R209.reuse, R162 ;  /* 0x000000a2d19b7220 */ /* 0x041fe40000410000 */
[-C--:B---3--:R-:W-:Y:S02]  /*3d70*/  FMUL.FTZ R163, R209, R156.reuse ;  /* 0x0000009cd1a37220 */ /* 0x088fe40000410000 */
[----:B------:R-:W-:-:S02]  /*3d80*/  FFMA.FTZ R157, R206, R156, -R157 ;  /* 0x0000009cce9d7223 */ /* 0x000fc4000001089d */
[-C--:B-12---:R-:W-:Y:S02]  /*3d90*/  FMUL.FTZ R209, R209, R158.reuse ;  /* 0x0000009ed1d17220 */ /* 0x086fe40000410000 */
[C---:B------:R-:W-:Y:S02]  /*3da0*/  FFMA.FTZ R155, R206.reuse, R158, -R155 ;  /* 0x0000009ece9b7223 */ /* 0x040fe4000001089b */
[C---:B------:R-:W-:Y:S02]  /*3db0*/  FFMA.FTZ R156, R206.reuse, R164, R163 ;  /* 0x000000a4ce9c7223 */ /* 0x040fe400000100a3 */
[----:B------:R-:W-:Y:S01]  /*3dc0*/  FFMA.FTZ R209, R206, R162, R209 ;  /* 0x000000a2ced17223 */ /* 0x000fe200000100d1 */
[----:B------:R-:W-:Y:S01]  /*3dd0*/  MOV R206, R155 ;  /* 0x0000009b00ce7202 */ /* 0x000fe20000000f00 */
[----:B------:R-:W-:Y:S02]  /*3de0*/  FADD.FTZ R208, R208, R157 ;  /* 0x0000009dd0d07221 */ /* 0x000fe40000010000 */
[----:B------:R-:W-:-:S02]  /*3df0*/  FADD.FTZ R207, R207, R156 ;  /* 0x0000009ccfcf7221 */ /* 0x000fc40000010000 */
.L_x_9645:
[----:B------:R-:W-:Y:S05]  /*3e00*/  BSYNC B0 ;  /* 0x0000000000007941 */ /* 0x000fea0003800000 */
.L_x_9644:
[----:B--2---:R2:W1:Y:S01]  /*3e10*/  SHFL.DOWN PT, R158, R206, 0x10, 0x1f ;  /* 0x0a001f00ce9e7f89 */ /* 0x00446200000e0000 */
[----:B------:R-:W-:Y:S01]  /*3e20*/  BSSY B0, `(.L_x_9646) ;  /* 0x0000012000007945 */ /* 0x000fe20003800000 */
[----:B------:R-:W-:-:S02]  /*3e30*/  FFMA.FTZ R22, R126, R167, -R22 ;  /* 0x000000a77e167223 */ /* 0x000fc40000010816 */
[----:B0-----:R2:W0:Y:S01]  /*3e40*/  SHFL.DOWN PT, R162, R209, 0x10, 0x1f ;  /* 0x0a001f00d1a27f89 */ /* 0x00142200000e0000 */
[----:B------:R-:W-:-:S03]  /*3e50*/  FFMA.FTZ R153, R126, R27, R153 ;  /* 0x0000001b7e997223 */ /* 0x000fc60000010099 */
[----:B---3--:R2:W3:Y:S04]  /*3e60*/  SHFL.DOWN PT, R156, R208, 0x10, 0x1f ;  /* 0x0a001f00d09c7f89 */ /* 0x0084e800000e0000 */
[----:B----4-:R2:W4:Y:S01]  /*3e70*/  SHFL.DOWN PT, R164, R207, 0x10, 0x1f ;  /* 0x0a001f00cfa47f89 */ /* 0x01052200000e0000 */
        /* <DEDUP_REMOVED lines=12> */
.L_x_9647:
[----:B------:R-:W-:Y:S05]  /*3f40*/  BSYNC B0 ;  /* 0x0000000000007941 */ /* 0x000fea0003800000 */
.L_x_9646:
[----:B------:R-:W-:Y:S01]  /*3f50*/  FFMA.FTZ R163, R100, R119, R22 ;  /* 0x0000007764a37223 */ /* 0x000fe20000010016 */
[----:B------:R-:W-:Y:S01]  /*3f60*/  SHFL.DOWN PT, R211, R209, 0x1, 0x1f ;  /* 0x08201f00d1d37f89 */ /* 0x000fe200000e0000 */
[----:B------:R-:W-:Y:S01]  /*3f70*/  FADD.FTZ R153, RZ, R153 ;  /* 0x00000099ff997221 */ /* 0x000fe20000010000 */
[C---:B------:R-:W-:Y:S01]  /*3f80*/  ISETP.GT.AND P0, PT, R31.reuse, 0x1e, PT ;  /* 0x0000001e1f00780c */ /* 0x040fe20003f04270 */
[C---:B------:R-:W-:Y:S01]  /*3f90*/  FMUL.FTZ R155, R124.reuse, R163 ;  /* 0x000000a37c9b7220 */ /* 0x040fe20000410000 */
[----:B----4-:R-:W4:Y:S01]  /*3fa0*/  SHFL.IDX PT, R164, R14, RZ, 0x1f ;  /* 0x00001fff0ea47589 */ /* 0x010f2200000e0000 */
[-C--:B------:R-:W-:Y:S01]  /*3fb0*/  FMUL.FTZ R22, R124, R153.reuse ;  /* 0x000000997c167220 */ /* 0x080fe20000410000 */
[----:B------:R-:W-:Y:S01]  /*3fc0*/  ISETP.NE.AND P1, PT, R31, RZ, PT ;  /* 0x000000ff1f00720c */ /* 0x000fe20003f25270 */
[C---:B------:R-:W-:Y:S01]  /*3fd0*/  FFMA.FTZ R155, R132.reuse, R153, R155 ;  /* 0x00000099849b7223 */ /* 0x040fe2000001009b */
[----:B------:R-:W5:Y:S01]  /*3fe0*/  SHFL.IDX PT, R168, R15, RZ, 0x1f ;  /* 0x00001fff0fa87589 */ /* 0x000f6200000e0000 */
[----:B------:R-:W-:Y:S01]  /*3ff0*/  FFMA.FTZ R22, R132, R163, -R22 ;  /* 0x000000a384167223 */ /* 0x000fe20000010816 */
[----:B------:R-:W-:Y:S01]  /*4000*/  BSSY B0, `(.L_x_9648) ;  /* 0x000023f000007945 */ /* 0x000fe20003800000 */
[----:B------:R-:W-:Y:S01]  /*4010*/  FADD.FTZ R155, RZ, R155 ;  /* 0x0000009bff9b7221 */ /* 0x000fe20000010000 */
[----:B0-----:R-:W0:Y:S01]  /*4020*/  SHFL.DOWN PT, R162, R206, 0x1, 0x1f ;  /* 0x08201f00cea27f89 */ /* 0x001e2200000e0000 */
[----:B------:R-:W-:-:S02]  /*4030*/  FFMA.FTZ R169, R98, R121, R22 ;  /* 0x0000007962a97223 */ /* 0x000fc40000010016 */
[C---:B------:R-:W-:Y:S01]  /*4040*/  FMUL.FTZ R22, R134.reuse, R155 ;  /* 0x0000009b86167220 */ /* 0x040fe20000410000 */
[----:B------:R-:W2:Y:S01]  /*4050*/  SHFL.DOWN PT, R174, R207, 0x1, 0x1f ;  /* 0x08201f00cfae7f89 */ /* 0x000ea200000e0000 */
[-C--:B---3--:R-:W-:Y:S02]  /*4060*/  FMUL.FTZ R156, R134, R169.reuse ;  /* 0x000000a9869c7220 */ /* 0x088fe40000410000 */
[C---:B------:R-:W-:Y:S01]  /*4070*/  FFMA.FTZ R22, R114.reuse, R169, -R22 ;  /* 0x000000a972167223 */ /* 0x040fe20000010816 */
[----:B------:R-:W3:Y:S01]  /*4080*/  SHFL.DOWN PT, R170, R208, 0x1, 0x1f ;  /* 0x08201f00d0aa7f89 */ /* 0x000ee200000e0000 */
[----:B------:R-:W-:Y:S02]  /*4090*/  FFMA.FTZ R156, R114, R155, R156 ;  /* 0x0000009b729c7223 */ /* 0x000fe4000001009c */
[----:B------:R-:W-:Y:S01]  /*40a0*/  FFMA.FTZ R165, R96, R113, R22 ;  /* 0x0000007160a57223 */ /* 0x000fe20000010016 */
[----:B-12---:R-:W1:Y:S01]  /*40b0*/  SHFL.IDX PT, R209, R209, RZ, 0x1f ;  /* 0x00001fffd1d17589 */ /* 0x006e6200000e0000 */
[----:B------:R-:W-:-:S02]  /*40c0*/  FADD.FTZ R157, RZ, R156 ;  /* 0x0000009cff9d7221 */ /* 0x000fc40000010000 */
[C---:B------:R-:W-:Y:S01]  /*40d0*/  FMUL.FTZ R156, R130.reuse, R165 ;  /* 0x000000a5829c7220 */ /* 0x040fe20000410000 */
[----:B------:R-:W2:Y:S01]  /*40e0*/  SHFL.IDX PT, R206, R206, RZ, 0x1f ;  /* 0x00001fffcece7589 */ /* 0x000ea200000e0000 */
[C---:B----4-:R-:W-:Y:S02]  /*40f0*/  @P2 FMUL.FTZ R213, R211.reuse, R164 ;  /* 0x000000a4d3d52220 */ /* 0x050fe40000410000 */
[-C--:B------:R-:W-:Y:S01]  /*4100*/  FMUL.FTZ R22, R130, R157.reuse ;  /* 0x0000009d82167220 */ /* 0x080fe20000410000 */
[----:B------:R-:W4:Y:S01]  /*4110*/  SHFL.IDX PT, R208, R208, RZ, 0x1f ;  /* 0x00001fffd0d07589 */ /* 0x000f2200000e0000 */
[-C--:B-----5:R-:W-:Y:S02]  /*4120*/  @P2 FMUL.FTZ R211, R211, R168.reuse ;  /* 0x000000a8d3d32220 */ /* 0x0a0fe40000410000 */
[----:B------:R-:W-:Y:S01]  /*4130*/  FFMA.FTZ R158, R136, R157, R156 ;  /* 0x0000009d889e7223 */ /* 0x000fe2000001009c */
[----:B------:R-:W5:Y:S01]  /*4140*/  SHFL.IDX PT, R207, R207, RZ, 0x1f ;  /* 0x00001fffcfcf7589 */ /* 0x000f6200000e0000 */
[----:B0-----:R-:W-:-:S02]  /*4150*/  @P2 FFMA.FTZ R213, R162, R168, R213 ;  /* 0x000000a8a2d52223 */ /* 0x001fc400000100d5 */
[----:B------:R-:W-:Y:S02]  /*4160*/  FFMA.FTZ R156, R136, R165, -R22 ;  /* 0x000000a5889c7223 */ /* 0x000fe40000010816 */
[----:B------:R-:W-:Y:S02]  /*4170*/  @P2 FFMA.FTZ R211, R162, R164, -R211 ;  /* 0x000000a4a2d32223 */ /* 0x000fe400000108d3 */
[----:B------:R-:W-:Y:S02]  /*4180*/  @P2 FADD.FTZ R168, R174, R213 ;  /* 0x000000d5aea82221 */ /* 0x000fe40000010000 */
[----:B------:R-:W-:Y:S02]  /*4190*/  FADD.FTZ R22, RZ, R158 ;  /* 0x0000009eff167221 */ /* 0x000fe40000010000 */
[----:B------:R-:W-:Y:S02]  /*41a0*/  FFMA.FTZ R156, R94, R123, R156 ;  /* 0x0000007b5e9c7223 */ /* 0x000fe4000001009c */
[----:B---3--:R-:W-:Y:S01]  /*41b0*/  @P2 FADD.FTZ R164, R170, R211 ;  /* 0x000000d3aaa42221 */ /* 0x008fe20000010000 */
[----:B------:R-:W-:Y:S01]  /*41c0*/  ISETP.NE.AND P2, PT, R32, RZ, PT ;  /* 0x000000ff2000720c */ /* 0x000fe20003f45270 */
[----:B------:R-:W-:-:S02]  /*41d0*/  FMUL.FTZ R211, R168, -R25 ;  /* 0x80000019a8d37220 */ /* 0x000fc40000410000 */
[C---:B------:R-:W-:Y:S02]  /*41e0*/  FMUL.FTZ R158, R140.reuse, R22 ;  /* 0x000000168c9e7220 */ /* 0x040fe40000410000 */
[----:B------:R-:W-:Y:S02]  /*41f0*/  FMUL.FTZ R162, R140, R156 ;  /* 0x0000009c8ca27220 */ /* 0x000fe40000410000 */
[C---:B------:R-:W-:Y:S02]  /*4200*/  FMUL.FTZ R25, R164.reuse, -R25 ;  /* 0x80000019a4197220 */ /* 0x040fe40000410000 */
[----:B------:R-:W-:Y:S02]  /*4210*/  FFMA.FTZ R170, R164, R24, -R211 ;  /* 0x00000018a4aa7223 */ /* 0x000fe400000108d3 */
[C---:B------:R-:W-:Y:S02]  /*4220*/  FFMA.FTZ R158, R149.reuse, R156, -R158 ;  /* 0x0000009c959e7223 */ /* 0x040fe4000001089e */
[----:B------:R-:W-:-:S02]  /*4230*/  FFMA.FTZ R164, R149, R22, R162 ;  /* 0x0000001695a47223 */ /* 0x000fc400000100a2 */
[----:B------:R-:W-:Y:S02]  /*4240*/  FFMA.FTZ R168, R168, R24, R25 ;  /* 0x00000018a8a87223 */ /* 0x000fe40000010019 */
[----:B------:R-:W-:Y:S02]  /*4250*/  FADD.FTZ R25, R173, R170 ;  /* 0x000000aaad197221 */ /* 0x000fe40000010000 */
[----:B------:R-:W-:Y:S02]  /*4260*/  FFMA.FTZ R162, R92, R125, R158 ;  /* 0x0000007d5ca27223 */ /* 0x000fe4000001009e */
[----:B------:R-:W-:Y:S02]  /*4270*/  FADD.FTZ R24, RZ, R164 ;  /* 0x000000a4ff187221 */ /* 0x000fe40000010000 */
[----:B------:R-:W-:Y:S02]  /*4280*/  FADD.FTZ R159, -R159, R168 ;  /* 0x000000a89f9f7221 */ /* 0x000fe40000010100 */
[----:B------:R-:W-:-:S02]  /*4290*/  FMUL.FTZ R168, R150, -R25 ;  /* 0x8000001996a87220 */ /* 0x000fc40000410000 */
[C---:B------:R-:W-:Y:S02]  /*42a0*/  FMUL.FTZ R164, R191.reuse, R162 ;  /* 0x000000a2bfa47220 */ /* 0x040fe40000410000 */
[-C--:B------:R-:W-:Y:S02]  /*42b0*/  FMUL.FTZ R158, R191, R24.reuse ;  /* 0x00000018bf9e7220 */ /* 0x080fe40000410000 */
[-C--:B------:R-:W-:Y:S02]  /*42c0*/  FMUL.FTZ R170, R150, -R159.reuse ;  /* 0x8000009f96aa7220 */ /* 0x080fe40000410000 */
[----:B------:R-:W-:Y:S02]  /*42d0*/  FFMA.FTZ R174, R138, R159, R168 ;  /* 0x0000009f8aae7223 */ /* 0x000fe400000100a8 */
[C---:B------:R-:W-:Y:S02]  /*42e0*/  FFMA.FTZ R164, R189.reuse, R24, R164 ;  /* 0x00000018bda47223 */ /* 0x040fe400000100a4 */
[----:B------:R-:W-:-:S02]  /*42f0*/  FFMA.FTZ R168, R189, R162, -R158 ;  /* 0x000000a2bda87223 */ /* 0x000fc4000001089e */
[----:B------:R-:W-:Y:S02]  /*4300*/  FFMA.FTZ R173, R138, R25, -R170 ;  /* 0x000000198aad7223 */ /* 0x000fe400000108aa */
[----:B------:R-:W-:Y:S02]  /*4310*/  FADD.FTZ R171, -R171, R174 ;  /* 0x000000aeabab7221 */ /* 0x000fe40000010100 */
[----:B------:R-:W-:Y:S02]  /*4320*/  FADD.FTZ R158, RZ, R164 ;  /* 0x000000a4ff9e7221 */ /* 0x000fe40000010000 */
[----:B------:R-:W-:Y:S02]  /*4330*/  FFMA.FTZ R168, R90, R127, R168 ;  /* 0x0000007f5aa87223 */ /* 0x000fe400000100a8 */
[----:B------:R-:W-:Y:S02]  /*4340*/  FADD.FTZ R160, R160, R173 ;  /* 0x000000ada0a07221 */ /* 0x000fe40000010000 */
[----:B------:R-:W-:-:S02]  /*4350*/  FMUL.FTZ R173, R199, -R171 ;  /* 0x800000abc7ad7220 */ /* 0x000fc40000410000 */
[C---:B------:R-:W-:Y:S02]  /*4360*/  FMUL.FTZ R164, R193.reuse, R158 ;  /* 0x0000009ec1a47220 */ /* 0x040fe40000410000 */
[----:B------:R-:W-:Y:S02]  /*4370*/  FMUL.FTZ R170, R193, R168 ;  /* 0x000000a8c1aa7220 */ /* 0x000fe40000410000 */
[-C--:B------:R-:W-:Y:S02]  /*4380*/  FMUL.FTZ R174, R199, -R160.reuse ;  /* 0x800000a0c7ae7220 */ /* 0x080fe40000410000 */
        /* <DEDUP_REMOVED lines=22> */
[-C--:B------:R-:W-:Y:S02]  /*44f0*/  FMUL.FTZ R210, R183, R172.reuse ;  /* 0x000000acb7d27220 */ /* 0x080fe40000410000 */
        /* <DEDUP_REMOVED lines=11> */
[C---:B------:R-:W-:Y:S02]  /*45b0*/  FMUL.FTZ R211, R197.reuse, R176 ;  /* 0x000000b0c5d37220 */ /* 0x040fe40000410000 */
[-C--:B------:R-:W-:Y:S02]  /*45c0*/  FMUL.FTZ R213, R197, -R194.reuse ;  /* 0x800000c2c5d57220 */ /* 0x080fe40000410000 */
[C---:B------:R-:W-:Y:S02]  /*45d0*/  FFMA.FTZ R215, R179.reuse, R194, R214 ;  /* 0x000000c2b3d77223 */ /* 0x040fe400000100d6 */
[C---:B------:R-:W-:Y:S02]  /*45e0*/  FFMA.FTZ R197, R179.reuse, R176, R212 ;  /* 0x000000b0b3c57223 */ /* 0x040fe400000100d4 */
[----:B------:R-:W-:-:S02]  /*45f0*/  FFMA.FTZ R211, R179, R178, -R211 ;  /* 0x000000b2b3d37223 */ /* 0x000fc400000108d3 */
[----:B------:R-:W-:Y:S02]  /*4600*/  FFMA.FTZ R213, R179, R210, -R213 ;  /* 0x000000d2b3d57223 */ /* 0x000fe400000108d5 */
[----:B------:R-:W-:Y:S02]  /*4610*/  FADD.FTZ R179, -R192, R215 ;  /* 0x000000d7c0b37221 */ /* 0x000fe40000010100 */
[----:B------:R-:W-:Y:S02]  /*4620*/  FADD.FTZ R197, RZ, R197 ;  /* 0x000000c5ffc57221 */ /* 0x000fe40000010000 */
[----:B------:R-:W-:Y:S02]  /*4630*/  FADD.FTZ R180, R180, R213 ;  /* 0x000000d5b4b47221 */ /* 0x000fe40000010000 */
[----:B------:R-:W-:Y:S02]  /*4640*/  FFMA.FTZ R211, R82, R143, R211 ;  /* 0x0000008f52d37223 */ /* 0x000fe400000100d3 */
[----:B------:R-:W-:-:S02]  /*4650*/  FMUL.FTZ R212, R183, -R179 ;  /* 0x800000b3b7d47220 */ /* 0x000fc40000410000 */
[C---:B------:R-:W-:Y:S02]  /*4660*/  FMUL.FTZ R192, R188.reuse, R197 ;  /* 0x000000c5bcc07220 */ /* 0x040fe40000410000 */
[-C--:B------:R-:W-:Y:S02]  /*4670*/  FMUL.FTZ R214, R183, -R180.reuse ;  /* 0x800000b4b7d67220 */ /* 0x080fe40000410000 */
[-C--:B------:R-:W-:Y:S02]  /*4680*/  FMUL.FTZ R188, R188, R211.reuse ;  /* 0x000000d3bcbc7220 */ /* 0x080fe40000410000 */
[C---:B------:R-:W-:Y:S02]  /*4690*/  FFMA.FTZ R183, R181.reuse, R180, -R212 ;  /* 0x000000b4b5b77223 */ /* 0x040fe400000108d4 */
[----:B------:R-:W-:Y:S02]  /*46a0*/  FFMA.FTZ R192, R186, R211, -R192 ;  /* 0x000000d3bac07223 */ /* 0x000fe400000108c0 */
[----:B------:R-:W-:-:S02]  /*46b0*/  FFMA.FTZ R213, R181, R179, R214 ;  /* 0x000000b3b5d57223 */ /* 0x000fc400000100d6 */
[----:B------:R-:W-:Y:S02]  /*46c0*/  FFMA.FTZ R188, R186, R197, R188 ;  /* 0x000000c5babc7223 */ /* 0x000fe400000100bc */
[----:B------:R-:W-:Y:S02]  /*46d0*/  FADD.FTZ R181, R202, R183 ;  /* 0x000000b7cab57221 */ /* 0x000fe40000010000 */
[----:B------:R-:W-:Y:S02]  /*46e0*/  FFMA.FTZ R202, R80, R141, R192 ;  /* 0x0000008d50ca7223 */ /* 0x000fe400000100c0 */
[----:B------:R-:W-:Y:S02]  /*46f0*/  FADD.FTZ R192, RZ, R188 ;  /* 0x000000bcffc07221 */ /* 0x000fe40000010000 */
[----:B------:R-:W-:Y:S02]  /*4700*/  FMUL.FTZ R186, R190, R202 ;  /* 0x000000cabeba7220 */ /* 0x000fe40000410000 */
[----:B------:R-:W-:-:S02]  /*4710*/  FADD.FTZ R183, -R200, R213 ;  /* 0x000000d5c8b77221 */ /* 0x000fc40000010100 */
[-C--:B------:R-:W-:Y:S02]  /*4720*/  FMUL.FTZ R190, R190, R192.reuse ;  /* 0x000000c0bebe7220 */ /* 0x080fe40000410000 */
[C---:B------:R-:W-:Y:S02]  /*4730*/  FFMA.FTZ R188, R185.reuse, R192, R186 ;  /* 0x000000c0b9bc7223 */ /* 0x040fe400000100ba */
[C---:B------:R-:W-:Y:S02]  /*4740*/  FMUL.FTZ R200, R184.reuse, -R183 ;  /* 0x800000b7b8c87220 */ /* 0x040fe40000410000 */
[----:B------:R-:W-:Y:S02]  /*4750*/  FMUL.FTZ R212, R184, -R181 ;  /* 0x800000b5b8d47220 */ /* 0x000fe40000410000 */
[----:B------:R-:W-:Y:S02]  /*4760*/  FFMA.FTZ R186, R185, R202, -R190 ;  /* 0x000000cab9ba7223 */ /* 0x000fe400000108be */
[----:B------:R-:W-:-:S02]  /*4770*/  FADD.FTZ R184, RZ, R188 ;  /* 0x000000bcffb87221 */ /* 0x000fc40000010000 */
[----:B------:R-:W-:Y:S02]  /*4780*/  FFMA.FTZ R185, R182, R181, -R200 ;  /* 0x000000b5b6b97223 */ /* 0x000fe400000108c8 */
[----:B------:R-:W-:Y:S02]  /*4790*/  FFMA.FTZ R186, R78, R131, R186 ;  /* 0x000000834eba7223 */ /* 0x000fe400000100ba */
[----:B------:R-:W-:Y:S02]  /*47a0*/  FFMA.FTZ R213, R182, R183, R212 ;  /* 0x000000b7b6d57223 */ /* 0x000fe400000100d4 */
[C---:B------:R-:W-:Y:S02]  /*47b0*/  FMUL.FTZ R188, R199.reuse, R184 ;  /* 0x000000b8c7bc7220 */ /* 0x040fe40000410000 */
[----:B------:R-:W-:Y:S02]  /*47c0*/  FADD.FTZ R182, R198, R185 ;  /* 0x000000b9c6b67221 */ /* 0x000fe40000010000 */
[----:B------:R-:W-:-:S02]  /*47d0*/  FMUL.FTZ R199, R199, R186 ;  /* 0x000000bac7c77220 */ /* 0x000fc40000410000 */
[----:B------:R-:W-:Y:S02]  /*47e0*/  FADD.FTZ R185, -R196, R213 ;  /* 0x000000d5c4b97221 */ /* 0x000fe40000010100 */
[----:B------:R-:W-:Y:S02]  /*47f0*/  FFMA.FTZ R190, R195, R186, -R188 ;  /* 0x000000bac3be7223 */ /* 0x000fe400000108bc */
[----:B------:R-:W-:Y:S02]  /*4800*/  FMUL.FTZ R188, R193, -R182 ;  /* 0x800000b6c1bc7220 */ /* 0x000fe40000410000 */
[----:B------:R-:W-:Y:S02]  /*4810*/  FFMA.FTZ R199, R195, R184, R199 ;  /* 0x000000b8c3c77223 */ /* 0x000fe400000100c7 */
[-C--:B------:R-:W-:Y:S02]  /*4820*/  FMUL.FTZ R195, R193, -R185.reuse ;  /* 0x800000b9c1c37220 */ /* 0x080fe40000410000 */
[----:B------:R-:W-:-:S02]  /*4830*/  FFMA.FTZ R196, R187, R185, R188 ;  /* 0x000000b9bbc47223 */ /* 0x000fc400000100bc */
[C---:B-1----:R-:W-:Y:S02]  /*4840*/  FMUL.FTZ R188, R209.reuse, R14 ;  /* 0x0000000ed1bc7220 */ /* 0x042fe40000410000 */
[-C--:B------:R-:W-:Y:S02]  /*4850*/  FMUL.FTZ R193, R209, R15.reuse ;  /* 0x0000000fd1c17220 */ /* 0x080fe40000410000 */
[----:B------:R-:W-:Y:S02]  /*4860*/  FFMA.FTZ R195, R187, R182, -R195 ;  /* 0x000000b6bbc37223 */ /* 0x000fe400000108c3 */
[----:B------:R-:W-:Y:S02]  /*4870*/  FADD.FTZ R187, -R205, R196 ;  /* 0x000000c4cdbb7221 */ /* 0x000fe40000010100 */
[C---:B--2---:R-:W-:Y:S02]  /*4880*/  FFMA.FTZ R196, R206.reuse, R15, R188 ;  /* 0x0000000fcec47223 */ /* 0x044fe400000100bc */
[----:B------:R-:W-:-:S02]  /*4890*/  FFMA.FTZ R193, R206, R14, -R193 ;  /* 0x0000000ecec17223 */ /* 0x000fc400000108c1 */
[----:B------:R-:W-:Y:S02]  /*48a0*/  FADD.FTZ R188, R204, R195 ;  /* 0x000000c3ccbc7221 */ /* 0x000fe40000010000 */
[C---:B------:R-:W-:Y:S02]  /*48b0*/  FMUL.FTZ R14, R191.reuse, -R187 ;  /* 0x800000bbbf0e7220 */ /* 0x040fe40000410000 */
[-C--:B------:R-:W-:Y:S02]  /*48c0*/  FMUL.FTZ R198, R191, -R188.reuse ;  /* 0x800000bcbfc67220 */ /* 0x080fe40000410000 */
[----:B------:R-:W-:Y:S02]  /*48d0*/  FFMA.FTZ R14, R189, R188, -R14 ;  /* 0x000000bcbd0e7223 */ /* 0x000fe4000001080e */
[----:B------:R-:W-:Y:S02]  /*48e0*/  FMUL.FTZ R15, R209, R13 ;  /* 0x0000000dd10f7220 */ /* 0x000fe40000410000 */
[----:B------:R-:W-:-:S02]  /*48f0*/  FFMA.FTZ R198, R189, R187, R198 ;  /* 0x000000bbbdc67223 */ /* 0x000fc400000100c6 */
[----:B------:R-:W-:Y:S02]  /*4900*/  FADD.FTZ R189, R203, R14 ;  /* 0x0000000ecbbd7221 */ /* 0x000fe40000010000 */
[-C--:B------:R-:W-:Y:S02]  /*4910*/  FMUL.FTZ R209, R209, R12.reuse ;  /* 0x0000000cd1d17220 */ /* 0x080fe40000410000 */
[----:B------:R-:W-:Y:S02]  /*4920*/  FADD.FTZ R191, RZ, R199 ;  /* 0x000000c7ffbf7221 */ /* 0x000fe40000010000 */
[----:B----4-:R-:W-:Y:S02]  /*4930*/  FADD.FTZ R14, R208, R193 ;  /* 0x000000c1d00e7221 */ /* 0x010fe40000010000 */
[----:B------:R-:W-:Y:S02]  /*4940*/  FFMA.FTZ R12, R206, R12, -R15 ;  /* 0x0000000cce0c7223 */ /* 0x000fe4000001080f */
[----:B------:R-:W-:-:S02]  /*4950*/  FFMA.FTZ R193, R76, R135, R190 ;  /* 0x000000874cc17223 */ /* 0x000fc400000100be */
[----:B------:R-:W-:Y:S02]  /*4960*/  FADD.FTZ R201, -R201, R198 ;  /* 0x000000c6c9c97221 */ /* 0x000fe40000010100 */
[----:B-----5:R-:W-:Y:S02]  /*4970*/  FADD.FTZ R15, R207, R196 ;  /* 0x000000c4cf0f7221 */ /* 0x020fe40000010000 */
[----:B------:R-:W-:Y:S02]  /*4980*/  FMUL.FTZ R196, R140, -R189 ;  /* 0x800000bd8cc47220 */ /* 0x000fe40000410000 */
[C---:B------:R-:W-:Y:S02]  /*4990*/  FMUL.FTZ R190, R150.reuse, R191 ;  /* 0x000000bf96be7220 */ /* 0x040fe40000410000 */
[----:B------:R-:W-:Y:S02]  /*49a0*/  FMUL.FTZ R195, R150, R193 ;  /* 0x000000c196c37220 */ /* 0x000fe40000410000 */
[----:B------:R-:W-:-:S02]  /*49b0*/  FMUL.FTZ R140, R140, -R201 ;  /* 0x800000c98c8c7220 */ /* 0x000fc40000410000 */
[C---:B------:R-:W-:Y:S02]  /*49c0*/  FFMA.FTZ R199, R149.reuse, R201, R196 ;  /* 0x000000c995c77223 */ /* 0x040fe400000100c4 */
[C---:B------:R-:W-:Y:S02]  /*49d0*/  FFMA.FTZ R150, R138.reuse, R193, -R190 ;  /* 0x000000c18a967223 */ /* 0x040fe400000108be */
[----:B------:R-:W-:Y:S02]  /*49e0*/  FFMA.FTZ R138, R138, R191, R195 ;  /* 0x000000bf8a8a7223 */ /* 0x000fe400000100c3 */
[----:B------:R-:W-:Y:S02]  /*49f0*/  FFMA.FTZ R195, R149, R189, -R140 ;  /* 0x000000bd95c37223 */ /* 0x000fe4000001088c */
[----:B------:R-:W-:Y:S02]  /*4a00*/  FADD.FTZ R149, -R148, R199 ;  /* 0x000000c794957221 */ /* 0x000fe40000010100 */
[----:B------:R-:W-:-:S02]  /*4a10*/  FFMA.FTZ R140, R106, R161, RZ ;  /* 0x000000a16a8c7223 */ /* 0x000fc400000100ff */
[----:B------:R-:W-:Y:S02]  /*4a20*/  FFMA.FTZ R148, R106, -R23, RZ ;  /* 0x800000176a947223 */ /* 0x000fe400000100ff */
[C---:B------:R-:W-:Y:S02]  /*4a30*/  FFMA.FTZ R140, R105.reuse, R167, R140 ;  /* 0x000000a7698c7223 */ /* 0x040fe4000001008c */
[----:B------:R-:W-:Y:S02]  /*4a40*/  FADD.FTZ R195, R118, R195 ;  /* 0x000000c376c37221 */ /* 0x000fe40000010000 */
[----:B------:R-:W-:Y:S02]  /*4a50*/  FFMA.FTZ R148, R105, -R27, R148 ;  /* 0x8000001b69947223 */ /* 0x000fe40000010094 */
[----:B------:R-:W-:Y:S02]  /*4a60*/  FMUL.FTZ R118, R130, -R149 ;  /* 0x8000009582767220 */ /* 0x000fe40000410000 */
[----:B------:R-:W-:-:S02]  /*4a70*/  FFMA.FTZ R140, R103, R163, R140 ;  /* 0x000000a3678c7223 */ /* 0x000fc4000001008c */
[----:B------:R-:W-:Y:S02]  /*4a80*/  FMUL.FTZ R130, R130, -R195 ;  /* 0x800000c382827220 */ /* 0x000fe40000410000 */
[----:B------:R-:W-:Y:S02]  /*4a90*/  FFMA.FTZ R148, R103, -R153, R148 ;  /* 0x8000009967947223 */ /* 0x000fe40000010094 */
[C---:B------:R-:W-:Y:S02]  /*4aa0*/  FFMA.FTZ R199, R136.reuse, R195, -R118 ;  /* 0x000000c388c77223 */ /* 0x040fe40000010876 */
[C---:B------:R-:W-:Y:S02]  /*4ab0*/  FFMA.FTZ R140, R101.reuse, R169, R140 ;  /* 0x000000a9658c7223 */ /* 0x040fe4000001008c */
[----:B------:R-:W-:Y:S02]  /*4ac0*/  FFMA.FTZ R130, R136, R149, R130 ;  /* 0x0000009588827223 */ /* 0x000fe40000010082 */
[----:B------:R-:W-:-:S02]  /*4ad0*/  FFMA.FTZ R148, R101, -R155, R148 ;  /* 0x8000009b65947223 */ /* 0x000fc40000010094 */
[----:B------:R-:W-:Y:S02]  /*4ae0*/  FFMA.FTZ R13, R206, R13, R209 ;  /* 0x0000000dce0d7223 */ /* 0x000fe400000100d1 */
[----:B------:R-:W-:Y:S02]  /*4af0*/  FADD.FTZ R199, R116, R199 ;  /* 0x000000c774c77221 */ /* 0x000fe40000010000 */
[----:B------:R-:W-:Y:S01]  /*4b00*/  FFMA.FTZ R140, R99, R165, R140 ;  /* 0x000000a5638c7223 */ /* 0x000fe2000001008c */
[----:B------:R0:W-:Y:S01]  /*4b10*/  @!P2 STS.128 [UR4+0x1980], R12 ;  /* 0x0019800cff00a988 */ /* 0x0001e20008000c04 */
[----:B------:R-:W-:Y:S02]  /*4b20*/  FADD.FTZ R147, -R147, R130 ;  /* 0x0000008293937221 */ /* 0x000fe40000010100 */
[----:B------:R-:W-:Y:S02]  /*4b30*/  FFMA.FTZ R148, R99, -R157, R148 ;  /* 0x8000009d63947223 */ /* 0x000fe40000010094 */
[----:B------:R-:W-:-:S02]  /*4b40*/  FFMA.FTZ R140, R97, R156, R140 ;  /* 0x0000009c618c7223 */ /* 0x000fc4000001008c */
[----:B------:R-:W-:Y:S02]  /*4b50*/  FFMA.FTZ R148, R97, -R22, R148 ;  /* 0x8000001661947223 */ /* 0x000fe40000010094 */
[C---:B------:R-:W-:Y:S02]  /*4b60*/  FFMA.FTZ R140, R95.reuse, R162, R140 ;  /* 0x000000a25f8c7223 */ /* 0x040fe4000001008c */
[----:B------:R-:W-:Y:S02]  /*4b70*/  FFMA.FTZ R148, R95, -R24, R148 ;  /* 0x800000185f947223 */ /* 0x000fe40000010094 */
[----:B------:R-:W-:Y:S02]  /*4b80*/  FFMA.FTZ R140, R93, R168, R140 ;  /* 0x000000a85d8c7223 */ /* 0x000fe4000001008c */
[C---:B0-----:R-:W-:Y:S02]  /*4b90*/  FMUL.FTZ R12, R134.reuse, -R199 ;  /* 0x800000c7860c7220 */ /* 0x041fe40000410000 */
[----:B------:R-:W-:-:S02]  /*4ba0*/  FMUL.FTZ R134, R134, -R147 ;  /* 0x8000009386867220 */ /* 0x000fc40000410000 */
[C---:B------:R-:W-:Y:S02]  /*4bb0*/  FFMA.FTZ R203, R114.reuse, R147, R12 ;  /* 0x0000009372cb7223 */ /* 0x040fe4000001000c */
[----:B------:R-:W-:Y:S02]  /*4bc0*/  FFMA.FTZ R134, R114, R199, -R134 ;  /* 0x000000c772867223 */ /* 0x000fe40000010886 */
[----:B------:R-:W-:Y:S02]  /*4bd0*/  FADD.FTZ R203, -R146, R203 ;  /* 0x000000cb92cb7221 */ /* 0x000fe40000010100 */
[----:B------:R-:W-:Y:S02]  /*4be0*/  FADD.FTZ R205, R145, R134 ;  /* 0x0000008691cd7221 */ /* 0x000fe40000010000 */
[----:B------:R-:W-:Y:S02]  /*4bf0*/  FFMA.FTZ R148, R93, -R158, R148 ;  /* 0x8000009e5d947223 */ /* 0x000fe40000010094 */
[----:B------:R-:W-:-:S02]  /*4c00*/  FMUL.FTZ R12, R124, -R203 ;  /* 0x800000cb7c0c7220 */ /* 0x000fc40000410000 */
[C---:B------:R-:W-:Y:S02]  /*4c10*/  FFMA.FTZ R140, R91.reuse, R170, R140 ;  /* 0x000000aa5b8c7223 */ /* 0x040fe4000001008c */
[----:B------:R-:W-:Y:S02]  /*4c20*/  FMUL.FTZ R124, R124, -R205 ;  /* 0x800000cd7c7c7220 */ /* 0x000fe40000410000 */
[----:B------:R-:W-:Y:S02]  /*4c30*/  FFMA.FTZ R148, R91, -R164, R148 ;  /* 0x800000a45b947223 */ /* 0x000fe40000010094 */
[----:B------:R-:W-:Y:S02]  /*4c40*/  FFMA.FTZ R140, R89, R172, R140 ;  /* 0x000000ac598c7223 */ /* 0x000fe4000001008c */
[----:B------:R-:W-:Y:S02]  /*4c50*/  FMUL.FTZ R13, R3, R210 ;  /* 0x000000d2030d7220 */ /* 0x000fe40000410000 */
[----:B------:R-:W-:-:S02]  /*4c60*/  FFMA.FTZ R207, R132, R203, R124 ;  /* 0x000000cb84cf7223 */ /* 0x000fc4000001007c */
[----:B------:R-:W-:Y:S02]  /*4c70*/  FFMA.FTZ R148, R89, -R174, R148 ;  /* 0x800000ae59947223 */ /* 0x000fe40000010094 */
[----:B------:R-:W-:Y:S02]  /*4c80*/  FFMA.FTZ R145, R132, R205, -R12 ;  /* 0x000000cd84917223 */ /* 0x000fe4000001080c */
[----:B------:R-:W-:Y:S02]  /*4c90*/  FFMA.FTZ R140, R87, R178, R140 ;  /* 0x000000b2578c7223 */ /* 0x000fe4000001008c */
[-C--:B------:R-:W-:Y:S02]  /*4ca0*/  FMUL.FTZ R15, R3, R194.reuse ;  /* 0x000000c2030f7220 */ /* 0x080fe40000410000 */
[----:B------:R-:W-:Y:S02]  /*4cb0*/  FFMA.FTZ R14, R2, R194, -R13 ;  /* 0x000000c2020e7223 */ /* 0x000fe4000001080d */
[----:B------:R-:W-:-:S02]  /*4cc0*/  FADD.FTZ R207, -R142, R207 ;  /* 0x000000cf8ecf7221 */ /* 0x000fc40000010100 */
[----:B------:R-:W-:Y:S02]  /*4cd0*/  FFMA.FTZ R148, R87, -R176, R148 ;  /* 0x800000b057947223 */ /* 0x000fe40000010094 */
[----:B------:R-:W-:Y:S02]  /*4ce0*/  FMUL.FTZ R194, R82, R194 ;  /* 0x000000c252c27220 */ /* 0x000fe40000410000 */
[----:B------:R-:W-:Y:S02]  /*4cf0*/  FADD.FTZ R145, R144, R145 ;  /* 0x0000009190917221 */ /* 0x000fe40000010000 */
[----:B------:R-:W-:Y:S02]  /*4d00*/  FMUL.FTZ R12, R82, R210 ;  /* 0x000000d2520c7220 */ /* 0x000fe40000410000 */
[----:B------:R-:W-:Y:S02]  /*4d10*/  FFMA.FTZ R140, R85, R211, R140 ;  /* 0x000000d3558c7223 */ /* 0x000fe4000001008c */
[----:B------:R-:W-:-:S02]  /*4d20*/  FMUL.FTZ R116, R197, R14 ;  /* 0x0000000ec5747220 */ /* 0x000fc40000410000 */
[----:B------:R-:W-:Y:S02]  /*4d30*/  FFMA.FTZ R148, R85, -R197, R148 ;  /* 0x800000c555947223 */ /* 0x000fe40000010094 */
[----:B------:R-:W-:Y:S02]  /*4d40*/  FFMA.FTZ R211, -R82, R143, R211 ;  /* 0x0000008f52d37223 */ /* 0x000fe400000101d3 */
[C---:B------:R-:W-:Y:S02]  /*4d50*/  FMUL.FTZ R13, R197.reuse, R194 ;  /* 0x000000c2c50d7220 */ /* 0x040fe40000410000 */
[C---:B------:R-:W-:Y:S02]  /*4d60*/  FMUL.FTZ R14, R122.reuse, -R207 ;  /* 0x800000cf7a0e7220 */ /* 0x040fe40000410000 */
[----:B------:R-:W-:Y:S02]  /*4d70*/  FMUL.FTZ R197, R197, R12 ;  /* 0x0000000cc5c57220 */ /* 0x000fe40000410000 */
[----:B------:R-:W-:-:S02]  /*4d80*/  FMUL.FTZ R122, R122, -R145 ;  /* 0x800000917a7a7220 */ /* 0x000fc40000410000 */
[----:B------:R-:W-:Y:S02]  /*4d90*/  FADD.FTZ R45, R12, R45 ;  /* 0x0000002d0c2d7221 */ /* 0x000fe40000010000 */
[C---:B------:R-:W-:Y:S02]  /*4da0*/  FFMA.FTZ R13, R211.reuse, R12, R13 ;  /* 0x0000000cd30d7223 */ /* 0x040fe4000001000d */
[----:B------:R-:W-:Y:S02]  /*4db0*/  FFMA.FTZ R12, R211, R194, -R197 ;  /* 0x000000c2d30c7223 */ /* 0x000fe400000108c5 */
[C---:B------:R-:W-:Y:S02]  /*4dc0*/  FFMA.FTZ R122, R126.reuse, R207, R122 ;  /* 0x000000cf7e7a7223 */ /* 0x040fe4000001007a */
[----:B------:R-:W-:Y:S02]  /*4dd0*/  FFMA.FTZ R197, R126, R145, -R14 ;  /* 0x000000917ec57223 */ /* 0x000fe4000001080e */
[----:B------:R-:W-:-:S02]  /*4de0*/  FFMA.FTZ R114, R2, R210, R15 ;  /* 0x000000d202727223 */ /* 0x000fc4000001000f */
[----:B------:R-:W-:Y:S02]  /*4df0*/  FMUL.FTZ R15, R3, R175 ;  /* 0x000000af030f7220 */ /* 0x000fe40000410000 */
[----:B------:R-:W-:Y:S02]  /*4e00*/  FADD.FTZ R151, -R151, R122 ;  /* 0x0000007a97977221 */ /* 0x000fe40000010100 */
[----:B------:R-:W-:Y:S02]  /*4e10*/  FADD.FTZ R197, R152, R197 ;  /* 0x000000c598c57221 */ /* 0x000fe40000010000 */
[----:B------:R-:W-:Y:S02]  /*4e20*/  FFMA.FTZ R209, R2, R177, -R15 ;  /* 0x000000b102d17223 */ /* 0x000fe4000001080f */
[C---:B------:R-:W-:Y:S02]  /*4e30*/  FMUL.FTZ R15, R120.reuse, -R151 ;  /* 0x80000097780f7220 */ /* 0x040fe40000410000 */
[----:B------:R-:W-:-:S02]  /*4e40*/  FMUL.FTZ R120, R120, -R197 ;  /* 0x800000c578787220 */ /* 0x000fc40000410000 */
[----:B------:R-:W-:Y:S02]  /*4e50*/  FFMA.FTZ R114, R211, R114, R116 ;  /* 0x00000072d3727223 */ /* 0x000fe40000010074 */
[----:B------:R-:W-:Y:S02]  /*4e60*/  FFMA.FTZ R211, R128, R151, R120 ;  /* 0x0000009780d37223 */ /* 0x000fe40000010078 */
[----:B------:R-:W-:Y:S02]  /*4e70*/  FMUL.FTZ R116, R192, R209 ;  /* 0x000000d1c0747220 */ /* 0x000fe40000410000 */
[----:B------:R-:W-:Y:S02]  /*4e80*/  FMUL.FTZ R14, R3, R177 ;  /* 0x000000b1030e7220 */ /* 0x000fe40000410000 */
[----:B------:R-:W-:Y:S02]  /*4e90*/  FFMA.FTZ R209, R128, R197, -R15 ;  /* 0x000000c580d17223 */ /* 0x000fe4000001080f */
[----:B------:R-:W-:-:S02]  /*4ea0*/  FFMA.FTZ R15, R143, R210, R114 ;  /* 0x000000d28f0f7223 */ /* 0x000fc40000010072 */
[----:B------:R-:W-:Y:S02]  /*4eb0*/  FADD.FTZ R143, -R154, R211 ;  /* 0x000000d39a8f7221 */ /* 0x000fe40000010100 */
[----:B------:R-:W-:Y:S02]  /*4ec0*/  FFMA.FTZ R213, R2, R175, R14 ;  /* 0x000000af02d57223 */ /* 0x000fe4000001000e */
[----:B------:R-:W-:Y:S02]  /*4ed0*/  FFMA.FTZ R130, -R80, R141, R202 ;  /* 0x0000008d50827223 */ /* 0x000fe400000101ca */
[----:B------:R-:W-:Y:S02]  /*4ee0*/  FMUL.FTZ R132, R102, R151 ;  /* 0x0000009766847220 */ /* 0x000fe40000410000 */
[----:B------:R-:W-:Y:S02]  /*4ef0*/  FADD.FTZ R26, R26, R209 ;  /* 0x000000d11a1a7221 */ /* 0x000fe40000010000 */
[----:B------:R-:W-:-:S02]  /*4f00*/  FMUL.FTZ R118, R104, R143 ;  /* 0x0000008f68767220 */ /* 0x000fc40000410000 */
[----:B------:R-:W-:Y:S02]  /*4f10*/  FFMA.FTZ R120, R130, R213, R116 ;  /* 0x000000d582787223 */ /* 0x000fe40000010074 */
[C---:B------:R-:W-:Y:S02]  /*4f20*/  FFMA.FTZ R167, -R102.reuse, R117, R167 ;  /* 0x0000007566a77223 */ /* 0x040fe400000101a7 */
[----:B------:R-:W-:Y:S02]  /*4f30*/  FMUL.FTZ R116, R102, R197 ;  /* 0x000000c566747220 */ /* 0x000fe40000410000 */
[----:B------:R-:W-:Y:S02]  /*4f40*/  FMUL.FTZ R124, R27, R132 ;  /* 0x000000841b7c7220 */ /* 0x000fe40000410000 */
[C---:B------:R-:W-:Y:S02]  /*4f50*/  FFMA.FTZ R161, -R104.reuse, R115, R161 ;  /* 0x0000007368a17223 */ /* 0x040fe400000101a1 */
[----:B------:R-:W-:-:S02]  /*4f60*/  FMUL.FTZ R114, R104, R26 ;  /* 0x0000001a68727220 */ /* 0x000fc40000410000 */
[----:B------:R-:W-:Y:S02]  /*4f70*/  FMUL.FTZ R122, R23, R118 ;  /* 0x00000076177a7220 */ /* 0x000fe40000410000 */
[C---:B------:R-:W-:Y:S02]  /*4f80*/  FMUL.FTZ R211, R80.reuse, R177 ;  /* 0x000000b150d37220 */ /* 0x040fe40000410000 */
[----:B------:R-:W-:Y:S02]  /*4f90*/  FFMA.FTZ R177, R167, R116, R124 ;  /* 0x00000074a7b17223 */ /* 0x000fe4000001007c */
[-C--:B------:R-:W-:Y:S02]  /*4fa0*/  FFMA.FTZ R122, R161, R114.reuse, R122 ;  /* 0x00000072a17a7223 */ /* 0x080fe4000001007a */
[----:B------:R-:W-:Y:S02]  /*4fb0*/  FMUL.FTZ R124, R23, R114 ;  /* 0x00000072177c7220 */ /* 0x000fe40000410000 */
[----:B------:R-:W-:-:S02]  /*4fc0*/  FMUL.FTZ R209, R80, R175 ;  /* 0x000000af50d17220 */ /* 0x000fc40000410000 */
[----:B------:R-:W-:Y:S02]  /*4fd0*/  FFMA.FTZ R126, R83, -R192, R148 ;  /* 0x800000c0537e7223 */ /* 0x000fe40000010094 */
[C---:B------:R-:W-:Y:S02]  /*4fe0*/  FMUL.FTZ R128, R192.reuse, R211 ;  /* 0x000000d3c0807220 */ /* 0x040fe40000410000 */
[----:B------:R-:W-:Y:S02]  /*4ff0*/  FADD.FTZ R122, RZ, R122 ;  /* 0x0000007aff7a7221 */ /* 0x000fe40000010000 */
[----:B------:R-:W-:Y:S02]  /*5000*/  FFMA.FTZ R124, R161, R118, -R124 ;  /* 0x00000076a17c7223 */ /* 0x000fe4000001087c */
[----:B------:R-:W-:Y:S02]  /*5010*/  FMUL.FTZ R192, R192, R209 ;  /* 0x000000d1c0c07220 */ /* 0x000fe40000410000 */
[----:B------:R-:W-:-:S02]  /*5020*/  FMUL.FTZ R118, R3, R180 ;  /* 0x000000b403767220 */ /* 0x000fc40000410000 */
[----:B------:R-:W-:Y:S02]  /*5030*/  FMUL.FTZ R134, R27, R116 ;  /* 0x000000741b867220 */ /* 0x000fe40000410000 */
[----:B------:R-:W-:Y:S02]  /*5040*/  FMUL.FTZ R136, R100, R207 ;  /* 0x000000cf64887220 */ /* 0x000fe40000410000 */
[----:B------:R-:W-:Y:S02]  /*5050*/  FFMA.FTZ R128, R130, R209, R128 ;  /* 0x000000d182807223 */ /* 0x000fe40000010080 */
[----:B------:R-:W-:Y:S02]  /*5060*/  FADD.FTZ R122, R122, R177 ;  /* 0x000000b17a7a7221 */ /* 0x000fe40000010000 */
[----:B------:R-:W-:Y:S02]  /*5070*/  FFMA.FTZ R130, R130, R211, -R192 ;  /* 0x000000d382827223 */ /* 0x000fe400000108c0 */
[----:B------:R-:W-:-:S02]  /*5080*/  FFMA.FTZ R177, R2, R179, -R118 ;  /* 0x000000b302b17223 */ /* 0x000fc40000010876 */
[----:B------:R-:W-:Y:S02]  /*5090*/  FFMA.FTZ R211, R167, R132, -R134 ;  /* 0x00000084a7d37223 */ /* 0x000fe40000010886 */
[C---:B------:R-:W-:Y:S02]  /*50a0*/  FMUL.FTZ R118, R100.reuse, R145 ;  /* 0x0000009164767220 */ /* 0x040fe40000410000 */
[----:B------:R-:W-:Y:S02]  /*50b0*/  FFMA.FTZ R163, -R100, R119, R163 ;  /* 0x0000007764a37223 */ /* 0x000fe400000101a3 */
[----:B------:R-:W-:Y:S02]  /*50c0*/  FMUL.FTZ R134, R153, R136 ;  /* 0x0000008899867220 */ /* 0x000fe40000410000 */
[----:B------:R-:W-:Y:S02]  /*50d0*/  FFMA.FTZ R14, R83, R202, R140 ;  /* 0x000000ca530e7223 */ /* 0x000fe4000001008c */
[----:B------:R-:W-:-:S02]  /*50e0*/  FADD.FTZ R124, RZ, R124 ;  /* 0x0000007cff7c7221 */ /* 0x000fc40000010000 */
[----:B------:R-:W-:Y:S02]  /*50f0*/  FMUL.FTZ R152, R84, R179 ;  /* 0x000000b354987220 */ /* 0x000fe40000410000 */
[----:B------:R-:W-:Y:S02]  /*5100*/  FMUL.FTZ R132, R176, R177 ;  /* 0x000000b1b0847220 */ /* 0x000fe40000410000 */
[-C--:B------:R-:W-:Y:S02]  /*5110*/  FMUL.FTZ R140, R153, R118.reuse ;  /* 0x00000076998c7220 */ /* 0x080fe40000410000 */
[----:B------:R-:W-:Y:S02]  /*5120*/  FFMA.FTZ R177, R163, R118, R134 ;  /* 0x00000076a3b17223 */ /* 0x000fe40000010086 */
[----:B------:R-:W-:Y:S02]  /*5130*/  FADD.FTZ R44, R209, R44 ;  /* 0x0000002cd12c7221 */ /* 0x000fe40000010000 */
[----:B------:R-:W-:-:S02]  /*5140*/  FADD.FTZ R211, R124, R211 ;  /* 0x000000d37cd37221 */ /* 0x000fc40000010000 */
[C---:B------:R-:W-:Y:S02]  /*5150*/  FMUL.FTZ R213, R84.reuse, R180 ;  /* 0x000000b454d57220 */ /* 0x040fe40000410000 */
[----:B------:R-:W-:Y:S02]  /*5160*/  FFMA.FTZ R209, -R84, R139, R178 ;  /* 0x0000008b54d17223 */ /* 0x000fe400000101b2 */
[----:B------:R-:W-:Y:S02]  /*5170*/  FMUL.FTZ R142, R176, R152 ;  /* 0x00000098b08e7220 */ /* 0x000fe40000410000 */
[----:B------:R-:W-:Y:S02]  /*5180*/  FFMA.FTZ R140, R163, R136, -R140 ;  /* 0x00000088a38c7223 */ /* 0x000fe4000001088c */
[----:B------:R-:W-:Y:S02]  /*5190*/  FMUL.FTZ R124, R96, R199 ;  /* 0x000000c7607c7220 */ /* 0x000fe40000410000 */
[----:B------:R-:W-:-:S02]  /*51a0*/  FADD.FTZ R177, R122, R177 ;  /* 0x000000b17ab17221 */ /* 0x000fc40000010000 */
[C---:B------:R-:W-:Y:S02]  /*51b0*/  FMUL.FTZ R136, R98.reuse, R203 ;  /* 0x000000cb62887220 */ /* 0x040fe40000410000 */
[----:B------:R-:W-:Y:S02]  /*51c0*/  FMUL.FTZ R122, R98, R205 ;  /* 0x000000cd627a7220 */ /* 0x000fe40000410000 */
[----:B------:R-:W-:Y:S02]  /*51d0*/  FFMA.FTZ R134, R209, R213, R142 ;  /* 0x000000d5d1867223 */ /* 0x000fe4000001008e */
[C---:B------:R-:W-:Y:S02]  /*51e0*/  FFMA.FTZ R165, -R96.reuse, R113, R165 ;  /* 0x0000007160a57223 */ /* 0x040fe400000101a5 */
[----:B------:R-:W-:Y:S02]  /*51f0*/  FMUL.FTZ R146, R96, R147 ;  /* 0x0000009360927220 */ /* 0x000fe40000410000 */
[----:B------:R-:W-:-:S02]  /*5200*/  FMUL.FTZ R148, R157, R124 ;  /* 0x0000007c9d947220 */ /* 0x000fc40000410000 */
[----:B------:R-:W-:Y:S02]  /*5210*/  FFMA.FTZ R169, -R98, R121, R169 ;  /* 0x0000007962a97223 */ /* 0x000fe400000101a9 */
[C---:B------:R-:W-:Y:S02]  /*5220*/  FMUL.FTZ R142, R155.reuse, R136 ;  /* 0x000000889b8e7220 */ /* 0x040fe40000410000 */
[----:B------:R-:W-:Y:S02]  /*5230*/  FMUL.FTZ R144, R155, R122 ;  /* 0x0000007a9b907220 */ /* 0x000fe40000410000 */
[----:B------:R-:W-:Y:S02]  /*5240*/  FFMA.FTZ R215, R165, R146, -R148 ;  /* 0x00000092a5d77223 */ /* 0x000fe40000010894 */
[----:B------:R-:W-:Y:S02]  /*5250*/  FADD.FTZ R46, R213, R46 ;  /* 0x0000002ed52e7221 */ /* 0x000fe40000010000 */
[----:B------:R-:W-:-:S02]  /*5260*/  FMUL.FTZ R176, R176, R213 ;  /* 0x000000d5b0b07220 */ /* 0x000fc40000410000 */
[----:B------:R-:W-:Y:S02]  /*5270*/  FFMA.FTZ R142, R169, R122, R142 ;  /* 0x0000007aa98e7223 */ /* 0x000fe4000001008e */
[----:B------:R-:W-:Y:S02]  /*5280*/  FMUL.FTZ R146, R157, R146 ;  /* 0x000000929d927220 */ /* 0x000fe40000410000 */
[----:B------:R-:W-:Y:S02]  /*5290*/  FFMA.FTZ R213, R169, R136, -R144 ;  /* 0x00000088a9d57223 */ /* 0x000fe40000010890 */
[----:B------:R-:W-:Y:S02]  /*52a0*/  FADD.FTZ R140, R211, R140 ;  /* 0x0000008cd38c7221 */ /* 0x000fe40000010000 */
[----:B------:R-:W-:Y:S02]  /*52b0*/  FMUL.FTZ R217, R94, R149 ;  /* 0x000000955ed97220 */ /* 0x000fe40000410000 */
[----:B------:R-:W-:-:S02]  /*52c0*/  FADD.FTZ R142, R177, R142 ;  /* 0x0000008eb18e7221 */ /* 0x000fc40000010000 */
[----:B------:R-:W-:Y:S02]  /*52d0*/  FFMA.FTZ R211, R165, R124, R146 ;  /* 0x0000007ca5d37223 */ /* 0x000fe40000010092 */
[C---:B------:R-:W-:Y:S02]  /*52e0*/  FFMA.FTZ R156, -R94.reuse, R123, R156 ;  /* 0x0000007b5e9c7223 */ /* 0x040fe4000001019c */
[----:B------:R-:W-:Y:S02]  /*52f0*/  FMUL.FTZ R177, R94, R195 ;  /* 0x000000c35eb17220 */ /* 0x000fe40000410000 */
[----:B------:R-:W-:Y:S02]  /*5300*/  FMUL.FTZ R136, R22, R217 ;  /* 0x000000d916887220 */ /* 0x000fe40000410000 */
[----:B------:R-:W-:Y:S02]  /*5310*/  FADD.FTZ R140, R140, R213 ;  /* 0x000000d58c8c7221 */ /* 0x000fe40000010000 */
[----:B------:R-:W-:-:S02]  /*5320*/  FADD.FTZ R142, R142, R211 ;  /* 0x000000d38e8e7221 */ /* 0x000fc40000010000 */
[-C--:B------:R-:W-:Y:S02]  /*5330*/  FMUL.FTZ R144, R22, R177.reuse ;  /* 0x000000b116907220 */ /* 0x080fe40000410000 */
[----:B------:R-:W-:Y:S02]  /*5340*/  FFMA.FTZ R211, R156, R177, R136 ;  /* 0x000000b19cd37223 */ /* 0x000fe40000010088 */
[----:B------:R-:W-:Y:S02]  /*5350*/  FADD.FTZ R140, R140, R215 ;  /* 0x000000d78c8c7221 */ /* 0x000fe40000010000 */
[----:B------:R-:W-:Y:S02]  /*5360*/  FMUL.FTZ R215, R92, R201 ;  /* 0x000000c95cd77220 */ /* 0x000fe40000410000 */
[----:B------:R-:W-:Y:S02]  /*5370*/  FFMA.FTZ R217, R156, R217, -R144 ;  /* 0x000000d99cd97223 */ /* 0x000fe40000010890 */
[----:B------:R-:W-:-:S02]  /*5380*/  FADD.FTZ R142, R142, R211 ;  /* 0x000000d38e8e7221 */ /* 0x000fc40000010000 */
[C---:B------:R-:W-:Y:S02]  /*5390*/  FFMA.FTZ R162, -R92.reuse, R125, R162 ;  /* 0x0000007d5ca27223 */ /* 0x040fe400000101a2 */
[----:B------:R-:W-:Y:S02]  /*53a0*/  FMUL.FTZ R211, R92, R189 ;  /* 0x000000bd5cd37220 */ /* 0x000fe40000410000 */
[----:B------:R-:W-:Y:S02]  /*53b0*/  FMUL.FTZ R144, R24, R215 ;  /* 0x000000d718907220 */ /* 0x000fe40000410000 */
[----:B------:R-:W-:Y:S02]  /*53c0*/  FMUL.FTZ R213, R90, R188 ;  /* 0x000000bc5ad57220 */ /* 0x000fe40000410000 */
[-C--:B------:R-:W-:Y:S02]  /*53d0*/  FMUL.FTZ R146, R24, R211.reuse ;  /* 0x000000d318927220 */ /* 0x080fe40000410000 */
[----:B------:R-:W-:-:S02]  /*53e0*/  FFMA.FTZ R219, R162, R211, R144 ;  /* 0x000000d3a2db7223 */ /* 0x000fc40000010090 */
[C---:B------:R-:W-:Y:S02]  /*53f0*/  FFMA.FTZ R168, -R90.reuse, R127, R168 ;  /* 0x0000007f5aa87223 */ /* 0x040fe400000101a8 */
[----:B------:R-:W-:Y:S02]  /*5400*/  FMUL.FTZ R223, R90, R187 ;  /* 0x000000bb5adf7220 */ /* 0x000fe40000410000 */
[----:B------:R-:W-:Y:S02]  /*5410*/  FMUL.FTZ R144, R158, R213 ;  /* 0x000000d59e907220 */ /* 0x000fe40000410000 */
[----:B------:R-:W-:Y:S02]  /*5420*/  FFMA.FTZ R221, R162, R215, -R146 ;  /* 0x000000d7a2dd7223 */ /* 0x000fe40000010892 */
[----:B------:R-:W-:Y:S02]  /*5430*/  FADD.FTZ R142, R142, R219 ;  /* 0x000000db8e8e7221 */ /* 0x000fe40000010000 */
[----:B------:R-:W-:-:S02]  /*5440*/  FADD.FTZ R140, R140, R217 ;  /* 0x000000d98c8c7221 */ /* 0x000fc40000010000 */
[C---:B------:R-:W-:Y:S02]  /*5450*/  FMUL.FTZ R219, R88.reuse, R185 ;  /* 0x000000b958db7220 */ /* 0x040fe40000410000 */
[----:B------:R-:W-:Y:S02]  /*5460*/  FMUL.FTZ R215, R88, R182 ;  /* 0x000000b658d77220 */ /* 0x000fe40000410000 */
[----:B------:R-:W-:Y:S02]  /*5470*/  FFMA.FTZ R217, R168, R223, -R144 ;  /* 0x000000dfa8d97223 */ /* 0x000fe40000010890 */
[----:B------:R-:W-:Y:S02]  /*5480*/  FFMA.FTZ R170, -R88, R133, R170 ;  /* 0x0000008558aa7223 */ /* 0x000fe400000101aa */
[C---:B------:R-:W-:Y:S02]  /*5490*/  FMUL.FTZ R144, R164.reuse, R219 ;  /* 0x000000dba4907220 */ /* 0x040fe40000410000 */
[----:B------:R-:W-:-:S02]  /*54a0*/  FMUL.FTZ R146, R164, R215 ;  /* 0x000000d7a4927220 */ /* 0x000fc40000410000 */
[----:B------:R-:W-:Y:S02]  /*54b0*/  FADD.FTZ R140, R140, R221 ;  /* 0x000000dd8c8c7221 */ /* 0x000fe40000010000 */
[----:B------:R-:W-:Y:S02]  /*54c0*/  FADD.FTZ R68, R15, R68 ;  /* 0x000000440f447221 */ /* 0x000fe40000010000 */
[----:B------:R-:W-:Y:S02]  /*54d0*/  FMUL.FTZ R15, R86, R181 ;  /* 0x000000b5560f7220 */ /* 0x000fe40000410000 */
[----:B------:R-:W-:Y:S02]  /*54e0*/  FMUL.FTZ R223, R158, R223 ;  /* 0x000000df9edf7220 */ /* 0x000fe40000410000 */
[C---:B------:R-:W-:Y:S02]  /*54f0*/  FFMA.FTZ R221, R170.reuse, R215, R144 ;  /* 0x000000d7aadd7223 */ /* 0x040fe40000010090 */
[----:B------:R-:W-:-:S02]  /*5500*/  FFMA.FTZ R219, R170, R219, -R146 ;  /* 0x000000dbaadb7223 */ /* 0x000fc40000010892 */
[----:B------:R-:W-:Y:S02]  /*5510*/  FADD.FTZ R140, R140, R217 ;  /* 0x000000d98c8c7221 */ /* 0x000fe40000010000 */
[C---:B------:R-:W-:Y:S02]  /*5520*/  FFMA.FTZ R172, -R86.reuse, R137, R172 ;  /* 0x0000008956ac7223 */ /* 0x040fe400000101ac */
[----:B------:R-:W-:Y:S02]  /*5530*/  FMUL.FTZ R217, R86, R183 ;  /* 0x000000b756d97220 */ /* 0x000fe40000410000 */
[----:B------:R-:W-:Y:S02]  /*5540*/  FMUL.FTZ R144, R174, R15 ;  /* 0x0000000fae907220 */ /* 0x000fe40000410000 */
[----:B------:R-:W-:Y:S02]  /*5550*/  FFMA.FTZ R223, R168, R213, R223 ;  /* 0x000000d5a8df7223 */ /* 0x000fe400000100df */
[----:B------:R-:W-:-:S02]  /*5560*/  FADD.FTZ R140, R140, R219 ;  /* 0x000000db8c8c7221 */ /* 0x000fc40000010000 */
[-C--:B------:R-:W-:Y:S02]  /*5570*/  FFMA.FTZ R219, R172, R217.reuse, -R144 ;  /* 0x000000d9acdb7223 */ /* 0x080fe40000010890 */
[----:B------:R-:W-:Y:S02]  /*5580*/  FADD.FTZ R142, R142, R223 ;  /* 0x000000df8e8e7221 */ /* 0x000fe40000010000 */
[----:B------:R-:W-:Y:S02]  /*5590*/  FMUL.FTZ R217, R174, R217 ;  /* 0x000000d9aed97220 */ /* 0x000fe40000410000 */
[----:B------:R-:W-:Y:S02]  /*55a0*/  FADD.FTZ R142, R142, R221 ;  /* 0x000000dd8e8e7221 */ /* 0x000fe40000010000 */
[----:B------:R-:W-:Y:S02]  /*55b0*/  FFMA.FTZ R217, R172, R15, R217 ;  /* 0x0000000facd97223 */ /* 0x000fe400000100d9 */
[----:B------:R-:W-:-:S02]  /*55c0*/  FFMA.FTZ R136, R209, R152, -R176 ;  /* 0x00000098d1887223 */ /* 0x000fc400000108b0 */
[----:B------:R-:W-:Y:S02]  /*55d0*/  FADD.FTZ R217, R142, R217 ;  /* 0x000000d98ed97221 */ /* 0x000fe40000010000 */
[----:B------:R-:W-:Y:S02]  /*55e0*/  FADD.FTZ R219, R140, R219 ;  /* 0x000000db8cdb7221 */ /* 0x000fe40000010000 */
[C---:B------:R-:W-:Y:S02]  /*55f0*/  FMUL.FTZ R221, R78.reuse, R166 ;  /* 0x000000a64edd7220 */ /* 0x040fe40000410000 */
[----:B------:R-:W-:Y:S02]  /*5600*/  FMUL.FTZ R223, R78, R173 ;  /* 0x000000ad4edf7220 */ /* 0x000fe40000410000 */
[----:B------:R-:W-:Y:S02]  /*5610*/  FADD.FTZ R134, R217, R134 ;  /* 0x00000086d9867221 */ /* 0x000fe40000010000 */
[----:B------:R-:W-:-:S02]  /*5620*/  FADD.FTZ R219, R219, R136 ;  /* 0x00000088dbdb7221 */ /* 0x000fc40000010000 */
[----:B------:R-:W-:Y:S02]  /*5630*/  FFMA.FTZ R14, R81, R186, R14 ;  /* 0x000000ba510e7223 */ /* 0x000fe4000001000e */
[----:B------:R-:W-:Y:S02]  /*5640*/  FFMA.FTZ R186, -R78, R131, R186 ;  /* 0x000000834eba7223 */ /* 0x000fe400000101ba */
[C---:B------:R-:W-:Y:S02]  /*5650*/  FMUL.FTZ R146, R184.reuse, R221 ;  /* 0x000000ddb8927220 */ /* 0x040fe40000410000 */
[----:B------:R-:W-:Y:S02]  /*5660*/  FMUL.FTZ R144, R184, R223 ;  /* 0x000000dfb8907220 */ /* 0x000fe40000410000 */
[C---:B------:R-:W-:Y:S02]  /*5670*/  FMUL.FTZ R142, R76.reuse, R171 ;  /* 0x000000ab4c8e7220 */ /* 0x040fe40000410000 */
[----:B------:R-:W-:-:S02]  /*5680*/  FMUL.FTZ R140, R76, R160 ;  /* 0x000000a04c8c7220 */ /* 0x000fc40000410000 */
[----:B------:R-:W-:Y:S02]  /*5690*/  FADD.FTZ R13, R134, R13 ;  /* 0x0000000d860d7221 */ /* 0x000fe40000010000 */
[----:B------:R-:W-:Y:S02]  /*56a0*/  FADD.FTZ R219, R219, R12 ;  /* 0x0000000cdbdb7221 */ /* 0x000fe40000010000 */
[C---:B------:R-:W-:Y:S02]  /*56b0*/  FFMA.FTZ R223, R186.reuse, R223, -R146 ;  /* 0x000000dfbadf7223 */ /* 0x040fe40000010892 */
[----:B------:R-:W-:Y:S02]  /*56c0*/  FFMA.FTZ R14, R79, R193, R14 ;  /* 0x000000c14f0e7223 */ /* 0x000fe4000001000e */
[----:B------:R-:W-:Y:S02]  /*56d0*/  FADD.FTZ R43, R221, R43 ;  /* 0x0000002bdd2b7221 */ /* 0x000fe40000010000 */
[----:B------:R-:W-:-:S02]  /*56e0*/  FFMA.FTZ R144, R186, R221, R144 ;  /* 0x000000ddba907223 */ /* 0x000fc40000010090 */
[----:B------:R-:W-:Y:S02]  /*56f0*/  FFMA.FTZ R193, -R76, R135, R193 ;  /* 0x000000874cc17223 */ /* 0x000fe400000101c1 */
[C---:B------:R-:W-:Y:S02]  /*5700*/  FMUL.FTZ R146, R191.reuse, R142 ;  /* 0x0000008ebf927220 */ /* 0x040fe40000410000 */
[----:B------:R-:W-:Y:S02]  /*5710*/  FMUL.FTZ R148, R191, R140 ;  /* 0x0000008cbf947220 */ /* 0x000fe40000410000 */
[C---:B------:R-:W-:Y:S02]  /*5720*/  FFMA.FTZ R150, R74.reuse, R129, R150 ;  /* 0x000000814a967223 */ /* 0x040fe40000010096 */
[----:B------:R-:W-:Y:S02]  /*5730*/  FMUL.FTZ R225, R74, R159 ;  /* 0x0000009f4ae17220 */ /* 0x000fe40000410000 */
[----:B------:R-:W-:-:S02]  /*5740*/  FADD.FTZ R138, RZ, R138 ;  /* 0x0000008aff8a7221 */ /* 0x000fc40000010000 */
[----:B------:R-:W-:Y:S02]  /*5750*/  FMUL.FTZ R221, R74, R25 ;  /* 0x000000194add7220 */ /* 0x000fe40000410000 */
[----:B------:R-:W-:Y:S02]  /*5760*/  FADD.FTZ R130, R219, R130 ;  /* 0x00000082db827221 */ /* 0x000fe40000010000 */
[----:B------:R-:W-:Y:S02]  /*5770*/  FADD.FTZ R13, R13, R128 ;  /* 0x000000800d0d7221 */ /* 0x000fe40000010000 */
[----:B------:R-:W-:Y:S02]  /*5780*/  FADD.FTZ R42, R140, R42 ;  /* 0x0000002a8c2a7221 */ /* 0x000fe40000010000 */
[C---:B------:R-:W-:Y:S02]  /*5790*/  FFMA.FTZ R146, R193.reuse, R140, R146 ;  /* 0x0000008cc1927223 */ /* 0x040fe40000010092 */
[----:B------:R-:W-:-:S02]  /*57a0*/  FFMA.FTZ R217, R193, R142, -R148 ;  /* 0x0000008ec1d97223 */ /* 0x000fc40000010894 */
[----:B------:R-:W-:Y:S02]  /*57b0*/  FFMA.FTZ R134, -R74, R129, R150 ;  /* 0x000000814a867223 */ /* 0x000fe40000010196 */
[C---:B------:R-:W-:Y:S02]  /*57c0*/  FMUL.FTZ R136, R138.reuse, R225 ;  /* 0x000000e18a887220 */ /* 0x040fe40000410000 */
[----:B------:R-:W-:Y:S02]  /*57d0*/  FMUL.FTZ R140, R138, R221 ;  /* 0x000000dd8a8c7220 */ /* 0x000fe40000410000 */
[----:B------:R-:W-:Y:S02]  /*57e0*/  FFMA.FTZ R126, R81, -R184, R126 ;  /* 0x800000b8517e7223 */ /* 0x000fe4000001007e */
[----:B------:R-:W-:Y:S02]  /*57f0*/  FADD.FTZ R130, R130, R223 ;  /* 0x000000df82827221 */ /* 0x000fe40000010000 */
[----:B------:R-:W-:-:S02]  /*5800*/  FADD.FTZ R13, R13, R144 ;  /* 0x000000900d0d7221 */ /* 0x000fc40000010000 */
[----:B------:R-:W-:Y:S02]  /*5810*/  FMUL.FTZ R179, R3, R179 ;  /* 0x000000b303b37220 */ /* 0x000fe40000410000 */
[C---:B------:R-:W-:Y:S02]  /*5820*/  FFMA.FTZ R136, R134.reuse, R221, R136 ;  /* 0x000000dd86887223 */ /* 0x040fe40000010088 */
[----:B------:R-:W-:Y:S02]  /*5830*/  FFMA.FTZ R225, R134, R225, -R140 ;  /* 0x000000e186e17223 */ /* 0x000fe4000001088c */
[----:B------:R-:W-:Y:S02]  /*5840*/  FFMA.FTZ R126, R79, -R191, R126 ;  /* 0x800000bf4f7e7223 */ /* 0x000fe4000001007e */
[----:B------:R-:W-:Y:S02]  /*5850*/  FADD.FTZ R130, R130, R217 ;  /* 0x000000d982827221 */ /* 0x000fe40000010000 */
[----:B------:R-:W-:-:S02]  /*5860*/  FADD.FTZ R13, R13, R146 ;  /* 0x000000920d0d7221 */ /* 0x000fc40000010000 */
[----:B------:R-:W-:Y:S02]  /*5870*/  FFMA.FTZ R179, R2, R180, R179 ;  /* 0x000000b402b37223 */ /* 0x000fe400000100b3 */
[C---:B------:R-:W-:Y:S02]  /*5880*/  FFMA.FTZ R14, R77.reuse, R150, R14 ;  /* 0x000000964d0e7223 */ /* 0x040fe4000001000e */
[----:B------:R-:W-:Y:S02]  /*5890*/  FFMA.FTZ R126, R77, -R138, R126 ;  /* 0x8000008a4d7e7223 */ /* 0x000fe4000001007e */
[----:B------:R-:W-:Y:S02]  /*58a0*/  FADD.FTZ R130, R130, R225 ;  /* 0x000000e182827221 */ /* 0x000fe40000010000 */
[----:B------:R-:W-:Y:S01]  /*58b0*/  FADD.FTZ R136, R13, R136 ;  /* 0x000000880d887221 */ /* 0x000fe20000010000 */
[----:B------:R-:W0:Y:S01]  /*58c0*/  SHFL.DOWN PT, R140, R126, 0x1, 0x1f ;  /* 0x08201f007e8c7f89 */ /* 0x000e2200000e0000 */
[----:B------:R-:W-:-:S02]  /*58d0*/  FFMA.FTZ R132, R209, R179, R132 ;  /* 0x000000b3d1847223 */ /* 0x000fc40000010084 */
[----:B------:R-:W-:Y:S01]  /*58e0*/  FMUL.FTZ R12, R3, R166 ;  /* 0x000000a6030c7220 */ /* 0x000fe20000410000 */
[----:B------:R-:W1:Y:S01]  /*58f0*/  SHFL.DOWN PT, R209, R14, 0x1, 0x1f ;  /* 0x08201f000ed17f89 */ /* 0x000e6200000e0000 */
[----:B------:R-:W-:Y:S01]  /*5900*/  FADD.FTZ R47, R15, R47 ;  /* 0x0000002f0f2f7221 */ /* 0x000fe20000010000 */
[----:B------:R-:W-:Y:S01]  /*5910*/  MOV R15, R126 ;  /* 0x0000007e000f7202 */ /* 0x000fe20000000f00 */
[----:B------:R-:W-:Y:S01]  /*5920*/  FFMA.FTZ R13, R2, R173, -R12 ;  /* 0x000000ad020d7223 */ /* 0x000fe2000001080c */
[----:B------:R-:W2:Y:S01]  /*5930*/  SHFL.DOWN PT, R128, R130, 0x1, 0x1f ;  /* 0x08201f0082807f89 */ /* 0x000ea200000e0000 */
[----:B------:R-:W-:Y:S02]  /*5940*/  FMUL.FTZ R12, R3, R181 ;  /* 0x000000b5030c7220 */ /* 0x000fe40000410000 */
[----:B------:R-:W-:Y:S01]  /*5950*/  FMUL.FTZ R184, R184, R13 ;  /* 0x0000000db8b87220 */ /* 0x000fe20000410000 */
[----:B------:R-:W3:Y:S01]  /*5960*/  SHFL.DOWN PT, R179, R136, 0x1, 0x1f ;  /* 0x08201f0088b37f89 */ /* 0x000ee200000e0000 */
[----:B------:R-:W-:Y:S01]  /*5970*/  FFMA.FTZ R13, R2, R183, -R12 ;  /* 0x000000b7020d7223 */ /* 0x000fe2000001080c */
[----:B------:R-:W-:Y:S01]  /*5980*/  MOV R12, R136 ;  /* 0x00000088000c7202 */ /* 0x000fe20000000f00 */
[----:B------:R-:W-:-:S02]  /*5990*/  FFMA.FTZ R120, R141, R175, R120 ;  /* 0x000000af8d787223 */ /* 0x000fc40000010078 */
[----:B------:R-:W-:Y:S01]  /*59a0*/  FMUL.FTZ R174, R174, R13 ;  /* 0x0000000daeae7220 */ /* 0x000fe20000410000 */
[----:B------:R-:W-:Y:S01]  /*59b0*/  MOV R13, R130 ;  /* 0x00000082000d7202 */ /* 0x000fe20000000f00 */
[----:B------:R-:W-:Y:S02]  /*59c0*/  FFMA.FTZ R132, R139, R180, R132 ;  /* 0x000000b48b847223 */ /* 0x000fe40000010084 */
[C---:B------:R-:W-:Y:S02]  /*59d0*/  FMUL.FTZ R173, R3.reuse, R173 ;  /* 0x000000ad03ad7220 */ /* 0x040fe40000410000 */
[----:B------:R-:W-:Y:S02]  /*59e0*/  FMUL.FTZ R183, R3, R183 ;  /* 0x000000b703b77220 */ /* 0x000fe40000410000 */
[----:B0-----:R-:W-:Y:S02]  /*59f0*/  @!P0 FADD.FTZ R15, R15, R140 ;  /* 0x0000008c0f0f8221 */ /* 0x001fe40000010000 */
[----:B------:R-:W-:-:S02]  /*5a00*/  FFMA.FTZ R173, R2, R166, R173 ;  /* 0x000000a602ad7223 */ /* 0x000fc400000100ad */
[----:B-1----:R-:W-:Y:S01]  /*5a10*/  @!P0 FADD.FTZ R14, R14, R209 ;  /* 0x000000d10e0e8221 */ /* 0x002fe20000010000 */
[----:B------:R-:W-:Y:S01]  /*5a20*/  SHFL.DOWN PT, R130, R15, 0x2, 0x1f ;  /* 0x08401f000f827f89 */ /* 0x000fe200000e0000 */
[----:B------:R-:W-:Y:S02]  /*5a30*/  FMUL.FTZ R126, R3, R160 ;  /* 0x000000a0037e7220 */ /* 0x000fe40000410000 */
[----:B--2---:R-:W-:Y:S01]  /*5a40*/  @!P0 FADD.FTZ R13, R13, R128 ;  /* 0x000000800d0d8221 */ /* 0x004fe20000010000 */
[----:B------:R-:W0:Y:S01]  /*5a50*/  SHFL.DOWN PT, R141, R14, 0x2, 0x1f ;  /* 0x08401f000e8d7f89 */ /* 0x000e2200000e0000 */
[----:B------:R-:W-:Y:S02]  /*5a60*/  FADD.FTZ R69, R120, R69 ;  /* 0x0000004578457221 */ /* 0x000fe40000010000 */
[----:B---3--:R-:W-:Y:S01]  /*5a70*/  @!P0 FADD.FTZ R12, R12, R179 ;  /* 0x000000b30c0c8221 */ /* 0x008fe20000010000 */
[----:B------:R-:W1:Y:S01]  /*5a80*/  SHFL.DOWN PT, R128, R13, 0x2, 0x1f ;  /* 0x08401f000d807f89 */ /* 0x000e6200000e0000 */
[----:B------:R-:W-:Y:S01]  /*5a90*/  ISETP.GT.AND P0, PT, R31, 0x1d, PT ;  /* 0x0000001d1f00780c */ /* 0x000fe20003f04270 */
[----:B------:R-:W-:-:S02]  /*5aa0*/  FFMA.FTZ R173, R186, R173, R184 ;  /* 0x000000adbaad7223 */ /* 0x000fc400000100b8 */
[----:B------:R-:W2:Y:S01]  /*5ab0*/  SHFL.DOWN PT, R139, R12, 0x2, 0x1f ;  /* 0x08401f000c8b7f89 */ /* 0x000ea200000e0000 */
[C---:B------:R-:W-:Y:S02]  /*5ac0*/  FFMA.FTZ R183, R2.reuse, R181, R183 ;  /* 0x000000b502b77223 */ /* 0x040fe400000100b7 */
[C---:B------:R-:W-:Y:S02]  /*5ad0*/  FMUL.FTZ R120, R3.reuse, R182 ;  /* 0x000000b603787220 */ /* 0x040fe40000410000 */
[-C--:B------:R-:W-:Y:S02]  /*5ae0*/  FFMA.FTZ R126, R2, R171.reuse, -R126 ;  /* 0x000000ab027e7223 */ /* 0x080fe4000001087e */
[----:B------:R-:W-:Y:S02]  /*5af0*/  FMUL.FTZ R171, R3, R171 ;  /* 0x000000ab03ab7220 */ /* 0x000fe40000410000 */
[----:B------:R-:W-:Y:S02]  /*5b00*/  FFMA.FTZ R173, R131, R166, R173 ;  /* 0x000000a683ad7223 */ /* 0x000fe400000100ad */
[----:B------:R-:W-:-:S02]  /*5b10*/  FFMA.FTZ R174, R172, R183, R174 ;  /* 0x000000b7acae7223 */ /* 0x000fc400000100ae */
[C---:B------:R-:W-:Y:S02]  /*5b20*/  FFMA.FTZ R131, R2.reuse, R185, -R120 ;  /* 0x000000b902837223 */ /* 0x040fe40000010878 */
[----:B------:R-:W-:Y:S02]  /*5b30*/  FMUL.FTZ R126, R191, R126 ;  /* 0x0000007ebf7e7220 */ /* 0x000fe40000410000 */
[----:B------:R-:W-:Y:S02]  /*5b40*/  FFMA.FTZ R120, R2, R160, R171 ;  /* 0x000000a002787223 */ /* 0x000fe400000100ab */
[----:B------:R-:W-:Y:S02]  /*5b50*/  FFMA.FTZ R137, R137, R181, R174 ;  /* 0x000000b589897223 */ /* 0x000fe400000100ae */
[----:B------:R-:W-:Y:S02]  /*5b60*/  FFMA.FTZ R120, R193, R120, R126 ;  /* 0x00000078c1787223 */ /* 0x000fe4000001007e */
[----:B0-----:R-:W-:-:S02]  /*5b70*/  @!P0 FADD.FTZ R14, R14, R141 ;  /* 0x0000008d0e0e8221 */ /* 0x001fc40000010000 */
[----:B------:R-:W-:Y:S02]  /*5b80*/  @!P0 FADD.FTZ R15, R15, R130 ;  /* 0x000000820f0f8221 */ /* 0x000fe40000010000 */
[----:B-1----:R-:W-:Y:S02]  /*5b90*/  @!P0 FADD.FTZ R13, R13, R128 ;  /* 0x000000800d0d8221 */ /* 0x002fe40000010000 */
[----:B--2---:R-:W-:Y:S01]  /*5ba0*/  @!P0 FADD.FTZ R12, R12, R139 ;  /* 0x0000008b0c0c8221 */ /* 0x004fe20000010000 */
[----:B------:R-:W-:Y:S01]  /*5bb0*/  SHFL.DOWN PT, R130, R15, 0x4, 0x1f ;  /* 0x08801f000f827f89 */ /* 0x000fe200000e0000 */
[----:B------:R-:W-:Y:S01]  /*5bc0*/  FADD.FTZ R66, R137, R66 ;  /* 0x0000004289427221 */ /* 0x000fe20000010000 */
[----:B------:R-:W-:Y:S01]  /*5bd0*/  ISETP.GT.AND P0, PT, R31, 0x1b, PT ;  /* 0x0000001b1f00780c */ /* 0x000fe20003f04270 */
[----:B------:R-:W-:Y:S01]  /*5be0*/  FFMA.FTZ R160, R135, R160, R120 ;  /* 0x000000a087a07223 */ /* 0x000fe20000010078 */
[----:B------:R-:W0:Y:S01]  /*5bf0*/  SHFL.DOWN PT, R137, R14, 0x4, 0x1f ;  /* 0x08801f000e897f89 */ /* 0x000e2200000e0000 */
[----:B------:R-:W-:-:S02]  /*5c00*/  FMUL.FTZ R185, R3, R185 ;  /* 0x000000b903b97220 */ /* 0x000fc40000410000 */
[----:B------:R-:W-:Y:S01]  /*5c10*/  FMUL.FTZ R131, R164, R131 ;  /* 0x00000083a4837220 */ /* 0x000fe20000410000 */
[----:B------:R-:W1:Y:S01]  /*5c20*/  SHFL.DOWN PT, R128, R13, 0x4, 0x1f ;  /* 0x08801f000d807f89 */ /* 0x000e6200000e0000 */
[----:B------:R-:W-:Y:S02]  /*5c30*/  FFMA.FTZ R185, R2, R182, R185 ;  /* 0x000000b602b97223 */ /* 0x000fe400000100b9 */
[C---:B------:R-:W-:Y:S01]  /*5c40*/  FMUL.FTZ R126, R3.reuse, R25 ;  /* 0x00000019037e7220 */ /* 0x040fe20000410000 */
[----:B------:R-:W2:Y:S01]  /*5c50*/  SHFL.DOWN PT, R135, R12, 0x4, 0x1f ;  /* 0x08801f000c877f89 */ /* 0x000ea200000e0000 */
[----:B------:R-:W-:Y:S02]  /*5c60*/  FFMA.FTZ R131, R170, R185, R131 ;  /* 0x000000b9aa837223 */ /* 0x000fe40000010083 */
[----:B------:R-:W-:Y:S02]  /*5c70*/  FMUL.FTZ R120, R3, R188 ;  /* 0x000000bc03787220 */ /* 0x000fe40000410000 */
[----:B------:R-:W-:-:S02]  /*5c80*/  FFMA.FTZ R182, R133, R182, R131 ;  /* 0x000000b685b67223 */ /* 0x000fc40000010083 */
[C---:B------:R-:W-:Y:S02]  /*5c90*/  FFMA.FTZ R133, R2.reuse, R159, -R126 ;  /* 0x0000009f02857223 */ /* 0x040fe4000001087e */
[----:B------:R-:W-:Y:S02]  /*5ca0*/  FFMA.FTZ R131, R2, R187, -R120 ;  /* 0x000000bb02837223 */ /* 0x000fe40000010878 */
[C---:B------:R-:W-:Y:S02]  /*5cb0*/  FMUL.FTZ R159, R3.reuse, R159 ;  /* 0x0000009f039f7220 */ /* 0x040fe40000410000 */
[----:B------:R-:W-:Y:S02]  /*5cc0*/  FMUL.FTZ R187, R3, R187 ;  /* 0x000000bb03bb7220 */ /* 0x000fe40000410000 */
[----:B------:R-:W-:Y:S02]  /*5cd0*/  FMUL.FTZ R133, R138, R133 ;  /* 0x000000858a857220 */ /* 0x000fe40000410000 */
[----:B------:R-:W-:-:S02]  /*5ce0*/  FMUL.FTZ R131, R158, R131 ;  /* 0x000000839e837220 */ /* 0x000fc40000410000 */
[C---:B------:R-:W-:Y:S02]  /*5cf0*/  FFMA.FTZ R159, R2.reuse, R25, R159 ;  /* 0x00000019029f7223 */ /* 0x040fe4000001009f */
[----:B------:R-:W-:Y:S02]  /*5d00*/  FFMA.FTZ R187, R2, R188, R187 ;  /* 0x000000bc02bb7223 */ /* 0x000fe400000100bb */
[----:B------:R-:W-:Y:S02]  /*5d10*/  FMUL.FTZ R120, R3, R189 ;  /* 0x000000bd03787220 */ /* 0x000fe40000410000 */
[----:B------:R-:W-:Y:S02]  /*5d20*/  FFMA.FTZ R134, R134, R159, R133 ;  /* 0x0000009f86867223 */ /* 0x000fe40000010085 */
[----:B------:R-:W-:Y:S02]  /*5d30*/  FFMA.FTZ R187, R168, R187, R131 ;  /* 0x000000bba8bb7223 */ /* 0x000fe40000010083 */
[----:B0-----:R-:W-:-:S02]  /*5d40*/  @!P0 FADD.FTZ R14, R14, R137 ;  /* 0x000000890e0e8221 */ /* 0x001fc40000010000 */
[----:B------:R-:W-:Y:S02]  /*5d50*/  @!P0 FADD.FTZ R15, R15, R130 ;  /* 0x000000820f0f8221 */ /* 0x000fe40000010000 */
[----:B-1----:R-:W-:Y:S02]  /*5d60*/  @!P0 FADD.FTZ R13, R13, R128 ;  /* 0x000000800d0d8221 */ /* 0x002fe40000010000 */
[----:B--2---:R-:W-:Y:S01]  /*5d70*/  @!P0 FADD.FTZ R12, R12, R135 ;  /* 0x000000870c0c8221 */ /* 0x004fe20000010000 */
[----:B------:R-:W-:Y:S01]  /*5d80*/  SHFL.DOWN PT, R126, R15, 0x8, 0x1f ;  /* 0x09001f000f7e7f89 */ /* 0x000fe200000e0000 */
[----:B------:R-:W-:Y:S01]  /*5d90*/  FFMA.FTZ R131, R2, R201, -R120 ;  /* 0x000000c902837223 */ /* 0x000fe20000010878 */
[----:B------:R-:W-:Y:S01]  /*5da0*/  ISETP.GT.AND P0, PT, R31, 0x17, PT ;  /* 0x000000171f00780c */ /* 0x000fe20003f04270 */
[----:B------:R-:W-:Y:S01]  /*5db0*/  FFMA.FTZ R25, R129, R25, R134 ;  /* 0x0000001981197223 */ /* 0x000fe20000010086 */
[----:B------:R-:W-:Y:S01]  /*5dc0*/  SHFL.DOWN PT, R120, R13, 0x8, 0x1f ;  /* 0x09001f000d787f89 */ /* 0x000fe200000e0000 */
[----:B------:R-:W-:-:S02]  /*5dd0*/  FFMA.FTZ R187, R127, R188, R187 ;  /* 0x000000bc7fbb7223 */ /* 0x000fc400000100bb */
[----:B------:R-:W-:Y:S01]  /*5de0*/  FMUL.FTZ R131, R24, R131 ;  /* 0x0000008318837220 */ /* 0x000fe20000410000 */
[----:B------:R-:W0:Y:S01]  /*5df0*/  SHFL.DOWN PT, R129, R14, 0x8, 0x1f ;  /* 0x09001f000e817f89 */ /* 0x000e2200000e0000 */
[----:B------:R-:W-:Y:S02]  /*5e00*/  FMUL.FTZ R24, R3, R195 ;  /* 0x000000c303187220 */ /* 0x000fe40000410000 */
[----:B------:R-:W-:Y:S01]  /*5e10*/  FADD.FTZ R72, R25, R72 ;  /* 0x0000004819487221 */ /* 0x000fe20000010000 */
[----:B------:R-:W1:Y:S01]  /*5e20*/  SHFL.DOWN PT, R127, R12, 0x8, 0x1f ;  /* 0x09001f000c7f7f89 */ /* 0x000e6200000e0000 */
[----:B------:R-:W-:Y:S02]  /*5e30*/  FFMA.FTZ R25, R2, R149, -R24 ;  /* 0x0000009502197223 */ /* 0x000fe40000010818 */
[C---:B------:R-:W-:Y:S02]  /*5e40*/  FMUL.FTZ R24, R3.reuse, R199 ;  /* 0x000000c703187220 */ /* 0x040fe40000410000 */
[----:B------:R-:W-:-:S02]  /*5e50*/  FMUL.FTZ R201, R3, R201 ;  /* 0x000000c903c97220 */ /* 0x000fc40000410000 */
[-C--:B------:R-:W-:Y:S02]  /*5e60*/  FFMA.FTZ R24, R2, R147.reuse, -R24 ;  /* 0x0000009302187223 */ /* 0x080fe40000010818 */
[----:B------:R-:W-:Y:S02]  /*5e70*/  FMUL.FTZ R147, R3, R147 ;  /* 0x0000009303937220 */ /* 0x000fe40000410000 */
[----:B------:R-:W-:Y:S02]  /*5e80*/  FMUL.FTZ R25, R22, R25 ;  /* 0x0000001916197220 */ /* 0x000fe40000410000 */
[----:B------:R-:W-:Y:S02]  /*5e90*/  FMUL.FTZ R24, R157, R24 ;  /* 0x000000189d187220 */ /* 0x000fe40000410000 */
[C---:B------:R-:W-:Y:S02]  /*5ea0*/  FFMA.FTZ R22, R2.reuse, R199, R147 ;  /* 0x000000c702167223 */ /* 0x040fe40000010093 */
[----:B------:R-:W-:-:S02]  /*5eb0*/  FFMA.FTZ R201, R2, R189, R201 ;  /* 0x000000bd02c97223 */ /* 0x000fc400000100c9 */
[----:B------:R-:W-:Y:S02]  /*5ec0*/  FMUL.FTZ R149, R3, R149 ;  /* 0x0000009503957220 */ /* 0x000fe40000410000 */
[----:B------:R-:W-:Y:S02]  /*5ed0*/  FFMA.FTZ R24, R165, R22, R24 ;  /* 0x00000016a5187223 */ /* 0x000fe40000010018 */
[----:B------:R-:W-:Y:S02]  /*5ee0*/  FFMA.FTZ R162, R162, R201, R131 ;  /* 0x000000c9a2a27223 */ /* 0x000fe40000010083 */
[----:B------:R-:W-:Y:S02]  /*5ef0*/  FFMA.FTZ R149, R2, R195, R149 ;  /* 0x000000c302957223 */ /* 0x000fe40000010095 */
[----:B0-----:R-:W-:Y:S02]  /*5f00*/  @!P0 FADD.FTZ R14, R14, R129 ;  /* 0x000000810e0e8221 */ /* 0x001fe40000010000 */
[----:B------:R-:W-:-:S02]  /*5f10*/  @!P0 FADD.FTZ R15, R15, R126 ;  /* 0x0000007e0f0f8221 */ /* 0x000fc40000010000 */
[----:B------:R-:W-:Y:S02]  /*5f20*/  @!P0 FADD.FTZ R13, R13, R120 ;  /* 0x000000780d0d8221 */ /* 0x000fe40000010000 */
[----:B-1----:R-:W-:Y:S01]  /*5f30*/  @!P0 FADD.FTZ R12, R12, R127 ;  /* 0x0000007f0c0c8221 */ /* 0x002fe20000010000 */
[----:B------:R-:W-:Y:S01]  /*5f40*/  SHFL.DOWN PT, R128, R15, 0x10, 0x1f ;  /* 0x0a001f000f807f89 */ /* 0x000fe200000e0000 */
[----:B------:R-:W-:Y:S01]  /*5f50*/  FMUL.FTZ R22, R3, R205 ;  /* 0x000000cd03167220 */ /* 0x000fe20000410000 */
[----:B------:R-:W-:Y:S01]  /*5f60*/  ISETP.GT.AND P0, PT, R31, 0xf, PT ;  /* 0x0000000f1f00780c */ /* 0x000fe20003f04270 */
[----:B------:R-:W-:Y:S01]  /*5f70*/  FFMA.FTZ R162, R125, R189, R162 ;  /* 0x000000bd7da27223 */ /* 0x000fe200000100a2 */
[----:B------:R-:W-:Y:S01]  /*5f80*/  SHFL.DOWN PT, R126, R13, 0x10, 0x1f ;  /* 0x0a001f000d7e7f89 */ /* 0x000fe200000e0000 */
[----:B------:R-:W-:Y:S02]  /*5f90*/  FFMA.FTZ R156, R156, R149, R25 ;  /* 0x000000959c9c7223 */ /* 0x000fe40000010019 */
[----:B------:R-:W-:Y:S01]  /*5fa0*/  FFMA.FTZ R22, R2, R203, -R22 ;  /* 0x000000cb02167223 */ /* 0x000fe20000010816 */
[----:B------:R-:W0:Y:S01]  /*5fb0*/  SHFL.DOWN PT, R125, R14, 0x10, 0x1f ;  /* 0x0a001f000e7d7f89 */ /* 0x000e2200000e0000 */
[----:B------:R-:W-:-:S02]  /*5fc0*/  FFMA.FTZ R24, R113, R199, R24 ;  /* 0x000000c771187223 */ /* 0x000fc40000010018 */
[----:B------:R-:W-:Y:S01]  /*5fd0*/  FMUL.FTZ R155, R155, R22 ;  /* 0x000000169b9b7220 */ /* 0x000fe20000410000 */
[----:B------:R-:W1:Y:S01]  /*5fe0*/  SHFL.DOWN PT, R25, R12, 0x10, 0x1f ;  /* 0x0a001f000c197f89 */ /* 0x000e6200000e0000 */
[C---:B------:R-:W-:Y:S02]  /*5ff0*/  FMUL.FTZ R22, R3.reuse, R197 ;  /* 0x000000c503167220 */ /* 0x040fe40000410000 */
[----:B------:R-:W-:Y:S02]  /*6000*/  FADD.FTZ R61, R24, R61 ;  /* 0x0000003d183d7221 */ /* 0x000fe40000010000 */
[----:B------:R-:W-:Y:S02]  /*6010*/  FFMA.FTZ R22, R2, R151, -R22 ;  /* 0x0000009702167223 */ /* 0x000fe40000010816 */
[----:B------:R-:W-:Y:S02]  /*6020*/  FMUL.FTZ R24, R3, R145 ;  /* 0x0000009103187220 */ /* 0x000fe40000410000 */
[----:B------:R-:W-:-:S02]  /*6030*/  FMUL.FTZ R27, R27, R22 ;  /* 0x000000161b1b7220 */ /* 0x000fc40000410000 */
[C---:B------:R-:W-:Y:S02]  /*6040*/  FMUL.FTZ R22, R3.reuse, R26 ;  /* 0x0000001a03167220 */ /* 0x040fe40000410000 */
[----:B------:R-:W-:Y:S02]  /*6050*/  FFMA.FTZ R24, R2, R207, -R24 ;  /* 0x000000cf02187223 */ /* 0x000fe40000010818 */
[C---:B------:R-:W-:Y:S02]  /*6060*/  FMUL.FTZ R203, R3.reuse, R203 ;  /* 0x000000cb03cb7220 */ /* 0x040fe40000410000 */
[C---:B------:R-:W-:Y:S02]  /*6070*/  FMUL.FTZ R207, R3.reuse, R207 ;  /* 0x000000cf03cf7220 */ /* 0x040fe40000410000 */
[C---:B------:R-:W-:Y:S02]  /*6080*/  FMUL.FTZ R151, R3.reuse, R151 ;  /* 0x0000009703977220 */ /* 0x040fe40000410000 */
[----:B------:R-:W-:-:S02]  /*6090*/  FMUL.FTZ R3, R3, R143 ;  /* 0x0000008f03037220 */ /* 0x000fc40000410000 */
[----:B------:R-:W-:Y:S02]  /*60a0*/  FFMA.FTZ R22, R2, R143, -R22 ;  /* 0x0000008f02167223 */ /* 0x000fe40000010816 */
[----:B------:R-:W-:Y:S02]  /*60b0*/  FADD.FTZ R54, R118, R54 ;  /* 0x0000003676367221 */ /* 0x000fe40000010000 */
[----:B------:R-:W-:Y:S02]  /*60c0*/  FMUL.FTZ R153, R153, R24 ;  /* 0x0000001899997220 */ /* 0x000fe40000410000 */
[C---:B------:R-:W-:Y:S02]  /*60d0*/  FFMA.FTZ R120, R2.reuse, R205, R203 ;  /* 0x000000cd02787223 */ /* 0x040fe400000100cb */
[C---:B------:R-:W-:Y:S02]  /*60e0*/  FFMA.FTZ R118, R2.reuse, R145, R207 ;  /* 0x0000009102767223 */ /* 0x040fe400000100cf */
[----:B------:R-:W-:-:S02]  /*60f0*/  FFMA.FTZ R24, R2, R197, R151 ;  /* 0x000000c502187223 */ /* 0x000fc40000010097 */
[----:B------:R-:W-:Y:S02]  /*6100*/  FFMA.FTZ R2, R2, R26, R3 ;  /* 0x0000001a02027223 */ /* 0x000fe40000010003 */
[----:B------:R-:W-:Y:S02]  /*6110*/  FMUL.FTZ R22, R23, R22 ;  /* 0x0000001617167220 */ /* 0x000fe40000410000 */
[----:B0-----:R-:W-:Y:S02]  /*6120*/  @!P0 FADD.FTZ R14, R14, R125 ;  /* 0x0000007d0e0e8221 */ /* 0x001fe40000010000 */
[----:B------:R-:W-:Y:S02]  /*6130*/  @!P0 FADD.FTZ R15, R15, R128 ;  /* 0x000000800f0f8221 */ /* 0x000fe40000010000 */
[----:B------:R-:W-:Y:S02]  /*6140*/  @!P0 FADD.FTZ R13, R13, R126 ;  /* 0x0000007e0d0d8221 */ /* 0x000fe40000010000 */
[----:B-1----:R-:W-:-:S02]  /*6150*/  @!P0 FADD.FTZ R12, R12, R25 ;  /* 0x000000190c0c8221 */ /* 0x002fc40000010000 */
[----:B------:R-:W-:Y:S02]  /*6160*/  FFMA.FTZ R120, R169, R120, R155 ;  /* 0x00000078a9787223 */ /* 0x000fe4000001009b */
[----:B------:R-:W-:Y:S01]  /*6170*/  FFMA.FTZ R118, R163, R118, R153 ;  /* 0x00000076a3767223 */ /* 0x000fe20000010099 */
[----:B------:R0:W-:Y:S01]  /*6180*/  @!P1 STS.128 [0x440], R12 ;  /* 0x0004400cff009388 */ /* 0x0001e20000000c00 */
        /* <DEDUP_REMOVED lines=29> */
[----:B0-----:R-:W-:-:S13]  /*6360*/  ISETP.NE.AND P0, PT, R30, c[0x0][0x174], PT ;  /* 0x00005d001e007a0c */ /* 0x001fda0003f05270 */
[----:B------:R-:W0:Y:S04]  /*6370*/  @P0 LDS.64 R2, [R75+0x3180] ;  /* 0x003180004b020984 */ /* 0x000e280000000a00 */
[----:B------:R-:W1:Y:S01]  /*6380*/  @P0 LDS.64 R22, [R75+0x2980] ;  /* 0x002980004b160984 */ /* 0x000e620000000a00 */
[----:B0-----:R-:W-:Y:S02]  /*6390*/  @P0 FADD.FTZ R15, R15, R3 ;  /* 0x000000030f0f0221 */ /* 0x001fe40000010000 */
[----:B------:R-:W-:Y:S02]  /*63a0*/  @P0 FADD.FTZ R14, R14, R2 ;  /* 0x000000020e0e0221 */ /* 0x000fe40000010000 */
[----:B-1----:R-:W-:Y:S02]  /*63b0*/  @P0 FADD.FTZ R13, R13, R23 ;  /* 0x000000170d0d0221 */ /* 0x002fe40000010000 */
[----:B------:R-:W-:Y:S01]  /*63c0*/  @P0 FADD.FTZ R12, R12, R22 ;  /* 0x000000160c0c0221 */ /* 0x000fe20000010000 */
[----:B------:R0:W-:Y:S04]  /*63d0*/  STS.64 [R75+0x3180], R14 ;  /* 0x0031800e4b007388 */ /* 0x0001e80000000a00 */
[----:B------:R0:W-:Y:S02]  /*63e0*/  STS.64 [R75+0x2980], R12 ;  /* 0x0029800c4b007388 */ /* 0x0001e40000000a00 */
.L_x_9649:
[----:B0-----:R-:W-:Y:S05]  /*63f0*/  BSYNC B0 ;  /* 0x0000000000007941 */ /* 0x001fea0003800000 */
.L_x_9648:
[----:B------:R-:W-:Y:S01]  /*6400*/  UIADD3 UR5, UR5, 0x1, URZ ;  /* 0x0000000105057890 */ /* 0x000fe2000fffe03f */
[----:B------:R-:W-:Y:S01]  /*6410*/  MOV R2, c[0x0][0x1c0] ;  /* 0x0000700000027a02 */ /* 0x000fe20000000f00 */
[----:B------:R-:W-:Y:S01]  /*6420*/  ULDC UR16, c[0x0][0x16c] ;  /* 0x00005b0000107ab9 */ /* 0x000fe20000000800 */
[----:B------:R-:W-:Y:S01]  /*6430*/  MOV R12, c[0x0][0x1a0] ;  /* 0x00006800000c7a02 */ /* 0x000fe20000000f00 */
[----:B------:R-:W-:Y:S01]  /*6440*/  UISETP.GE.AND UP0, UPT, UR5, UR16, UPT ;  /* 0x000000100500728c */ /* 0x000fe2000bf06270 */
[----:B------:R-:W-:Y:S01]  /*6450*/  MOV R14, c[0x0][0x188] ;  /* 0x00006200000e7a02 */ /* 0x000fe20000000f00 */
[----:B------:R-:W-:Y:S01]  /*6460*/  UIADD3 UR6, UP1, UR6, 0x10, URZ ;  /* 0x0000001006067890 */ /* 0x000fe2000ff3e03f */
[----:B------:R-:W-:Y:S01]  /*6470*/  MOV R3, c[0x0][0x1c4] ;  /* 0x0000710000037a02 */ /* 0x000fe20000000f00 */
[----:B------:R-:W-:Y:S01]  /*6480*/  UIADD3 UR4, UR4, 0x10, URZ ;  /* 0x0000001004047890 */ /* 0x000fe2000fffe03f */
[----:B------:R-:W-:Y:S01]  /*6490*/  MOV R13, c[0x0][0x1a4] ;  /* 0x00006900000d7a02 */ /* 0x000fe20000000f00 */
[----:B------:R-:W-:Y:S01]  /*64a0*/  UIADD3.X UR7, URZ, UR7, URZ, UP1, !UPT ;  /* 0x000000073f077290 */ /* 0x000fe20008ffe43f */
[----:B------:R-:W-:-:S02]  /*64b0*/  PLOP3.LUT P3, PT, PT, PT, UP0, 0x80, 0x0 ;  /* 0x000000000000781c */ /* 0x000fc40003f6f008 */
[----:B------:R-:W-:Y:S02]  /*64c0*/  MOV R15, c[0x0][0x18c] ;  /* 0x00006300000f7a02 */ /* 0x000fe40000000f00 */
[----:B------:R-:W-:Y:S02]  /*64d0*/  LEA R108, P0, R2, R108, 0x3 ;  /* 0x0000006c026c7211 */ /* 0x000fe400078018ff */
[----:B------:R-:W-:Y:S02]  /*64e0*/  LEA R110, P1, R12, R110, 0x3 ;  /* 0x0000006e0c6e7211 */ /* 0x000fe400078218ff */
[----:B------:R-:W-:Y:S02]  /*64f0*/  LEA R112, P2, R14, R112, 0x3 ;  /* 0x000000700e707211 */ /* 0x000fe400078418ff */
[----:B------:R-:W-:Y:S02]  /*6500*/  LEA.HI.X R107, R2, R107, R3, 0x3, P0 ;  /* 0x0000006b026b7211 */ /* 0x000fe400000f1c03 */
[----:B------:R-:W-:-:S02]  /*6510*/  LEA.HI.X R109, R12, R109, R13, 0x3, P1 ;  /* 0x0000006d0c6d7211 */ /* 0x000fc400008f1c0d */
[----:B------:R-:W-:Y:S02]  /*6520*/  LEA.HI.X R111, R14, R111, R15, 0x3, P2 ;  /* 0x0000006f0e6f7211 */ /* 0x000fe400010f1c0f */
[----:B------:R-:W-:Y:S02]  /*6530*/  IADD3 R75, R75, 0x8, RZ ;  /* 0x000000084b4b7810 */ /* 0x000fe40007ffe0ff */
[----:B------:R-:W-:Y:S01]  /*6540*/  IADD3 R73, R73, 0x1, RZ ;  /* 0x0000000149497810 */ /* 0x000fe20007ffe0ff */
[----:B------:R-:W-:Y:S01]  /*6550*/  @P3 CALL.REL.NOINC `(.L_x_9635) ;  /* 0x0000001000003944 */ /* 0x000fe20003c00000 */
[----:B------:R-:W-:Y:S05]  /*6560*/  BRA `(.L_x_9650) ;  /* 0xffffacb000007947 */ /* 0x000fea000383ffff */
.L_x_9635:
[----:B------:R-:W-:Y:S01]  /*6570*/  BAR.SYNC.DEFER_BLOCKING 0x0 ;  /* 0x0000000000007b1d */ /* 0x000fe20000010000 */
[----:B------:R-:W-:Y:S01]  /*6580*/  F2FP.PACK_AB R11, R49, R50 ;  /* 0x00000032310b723e */ /* 0x000fe200000000ff */
[----:B------:R-:W-:Y:S01]  /*6590*/  IMAD R3, R35, c[0x0][0x2d8], RZ ;  /* 0x0000b60023037a24 */ /* 0x000fe200078e02ff */
[----:B------:R-:W-:Y:S01]  /*65a0*/  F2FP.PACK_AB R10, R51, R52 ;  /* 0x00000034330a723e */ /* 0x000fe200000000ff */
[----:B------:R-:W-:Y:S01]  /*65b0*/  FADD.FTZ R6, R33, R58 ;  /* 0x0000003a21067221 */ /* 0x000fe20000010000 */
        /* <DEDUP_REMOVED lines=9> */
[----:B------:R-:W-:Y:S01]  /*6650*/  UIADD3.X UR11, UR11, -0x1, URZ, UP0, !UPT ;  /* 0xffffffff0b0b7890 */ /* 0x000fe200087fe43f */
[----:B------:R-:W-:Y:S01]  /*6660*/  F2FP.PACK_AB R48, R47, R48 ;  /* 0x000000302f30723e */ /* 0x000fe200000000ff */
[----:B------:R-:W-:Y:S01]  /*6670*/  UIADD3.X UR13, UR13, -0x1, URZ, UP1, !UPT ;  /* 0xffffffff0d0d7890 */ /* 0x000fe20008ffe43f */
[----:B------:R-:W-:Y:S01]  /*6680*/  IADD3 R22, R30, -0x1, RZ ;  /* 0xffffffff1e167810 */ /* 0x000fe20007ffe0ff */
[----:B------:R-:W-:Y:S01]  /*6690*/  UIADD3.X UR15, UR15, -0x1, URZ, UP2, !UPT ;  /* 0xffffffff0f0f7890 */ /* 0x000fe200097fe43f */
[----:B------:R-:W-:-:S02]  /*66a0*/  F2FP.PACK_AB R45, R60, R59 ;  /* 0x0000003b3c2d723e */ /* 0x000fc400000000ff */
[----:B------:R-:W-:Y:S02]  /*66b0*/  SHF.L.U32 R4, R22, 0x9, RZ ;  /* 0x0000000916047819 */ /* 0x000fe400000006ff */
[----:B------:R-:W-:Y:S01]  /*66c0*/  F2FP.PACK_AB R44, R57, R58 ;  /* 0x0000003a392c723e */ /* 0x000fe200000000ff */
[----:B------:R0:W-:Y:S01]  /*66d0*/  STS.128 [R0], R8 ;  /* 0x0000000800007388 */ /* 0x0001e20000000c00 */
[----:B------:R-:W-:Y:S02]  /*66e0*/  SHF.R.S32.HI R5, RZ, 0x1f, R4 ;  /* 0x0000001fff057819 */ /* 0x000fe40000011404 */
[----:B------:R-:W-:Y:S01]  /*66f0*/  F2FP.PACK_AB R47, R64, R63 ;  /* 0x0000003f402f723e */ /* 0x000fe200000000ff */
[----:B------:R1:W-:Y:S01]  /*6700*/  STS.128 [R0+0x10], R48 ;  /* 0x0000103000007388 */ /* 0x0003e20000000c00 */
[----:B------:R-:W-:-:S06]  /*6710*/  NOP ;  /* 0x0000000000007918 */ /* 0x000fcc0000000000 */
[----:B------:R-:W2:Y:S01]  /*6720*/  LDS.128 R12, [R31.X16] ;  /* 0x000000001f0c7984 */ /* 0x000ea2000000cc00 */
[----:B------:R-:W-:Y:S01]  /*6730*/  IMAD.WIDE.U32 R2, R36, c[0x0][0x2d8], R4 ;  /* 0x0000b60024027a25 */ /* 0x000fe200078e0004 */
[----:B------:R-:W-:Y:S02]  /*6740*/  F2FP.PACK_AB R46, R62, R61 ;  /* 0x0000003d3e2e723e */ /* 0x000fe400000000ff */
[----:B------:R-:W3:Y:S01]  /*6750*/  LDS.128 R24, [R31.X16+0x200] ;  /* 0x000200001f187984 */ /* 0x000ee2000000cc00 */
[----:B0-----:R-:W-:Y:S01]  /*6760*/  FADD.FTZ R8, R6, R57 ;  /* 0x0000003906087221 */ /* 0x001fe20000010000 */
[----:B------:R-:W-:Y:S01]  /*6770*/  IADD3 R3, R3, R7, RZ ;  /* 0x0000000703037210 */ /* 0x000fe20007ffe0ff */
[----:B------:R-:W-:Y:S01]  /*6780*/  IMAD R7, R39, c[0x0][0x2e0], RZ ;  /* 0x0000b80027077a24 */ /* 0x000fe200078e02ff */
[----:B-1----:R-:W-:Y:S01]  /*6790*/  F2FP.PACK_AB R51, R72, R71 ;  /* 0x000000474833723e */ /* 0x002fe200000000ff */
[----:B------:R-:W-:Y:S01]  /*67a0*/  IMAD.WIDE.U32 R4, R36, c[0x0][0x2f8], R4 ;  /* 0x0000be0024047a25 */ /* 0x000fe200078e0004 */
[----:B------:R-:W-:-:S02]  /*67b0*/  F2FP.PACK_AB R50, R70, R69 ;  /* 0x000000454632723e */ /* 0x000fc400000000ff */
[----:B------:R-:W-:Y:S01]  /*67c0*/  F2FP.PACK_AB R49, R68, R67 ;  /* 0x000000434431723e */ /* 0x000fe200000000ff */
[----:B------:R-:W-:Y:S01]  /*67d0*/  IMAD R7, R40, c[0x0][0x2e4], R7 ;  /* 0x0000b90028077a24 */ /* 0x000fe200078e0207 */
[----:B------:R-:W-:Y:S01]  /*67e0*/  F2FP.PACK_AB R48, R66, R65 ;  /* 0x000000414230723e */ /* 0x000fe200000000ff */
[----:B------:R-:W-:-:S05]  /*67f0*/  IMAD.WIDE.U32 R2, R40, c[0x0][0x2e0], R2 ;  /* 0x0000b80028027a25 */ /* 0x000fca00078e0002 */
[----:B------:R-:W-:Y:S01]  /*6800*/  IADD3 R7, R3, R7, RZ ;  /* 0x0000000703077210 */ /* 0x000fe20007ffe0ff */
[----:B------:R-:W-:Y:S01]  /*6810*/  FADD.FTZ R3, R8, R59 ;  /* 0x0000003b08037221 */ /* 0x000fe20000010000 */
[----:B------:R-:W-:-:S03]  /*6820*/  LEA R6, P0, R2, c[0x0][0x330], 0x1 ;  /* 0x0000cc0002067a11 */ /* 0x000fc600078008ff */
[----:B------:R-:W-:Y:S01]  /*6830*/  FADD.FTZ R8, R3, R60 ;  /* 0x0000003c03087221 */ /* 0x000fe20000010000 */
[----:B------:R-:W-:-:S03]  /*6840*/  LEA.HI.X R7, R2, c[0x0][0x334], R7, 0x1, P0 ;  /* 0x0000cd0002077a11 */ /* 0x000fc600000f0c07 */
[----:B------:R-:W-:Y:S02]  /*6850*/  FADD.FTZ R61, R8, R61 ;  /* 0x0000003d083d7221 */ /* 0x000fe40000010000 */
[----:B------:R-:W-:-:S04]  /*6860*/  IMAD.WIDE R2, R28, 0x10, R6 ;  /* 0x000000101c027825 */ /* 0x000fc800078e0206 */
[----:B------:R-:W-:Y:S02]  /*6870*/  IMAD R7, R35, c[0x0][0x2f8], RZ ;  /* 0x0000be0023077a24 */ /* 0x000fe400078e02ff */
[----:B------:R-:W-:Y:S01]  /*6880*/  FADD.FTZ R62, R61, R62 ;  /* 0x0000003e3d3e7221 */ /* 0x000fe20000010000 */
[----:B--2---:R-:W-:Y:S01]  /*6890*/  STG.E.128 [R2.64], R12 ;  /* 0x0000000c02007986 */ /* 0x004fe2000c101d08 */
[----:B------:R-:W-:Y:S02]  /*68a0*/  IMAD R7, R36, c[0x0][0x2fc], R7 ;  /* 0x0000bf0024077a24 */ /* 0x000fe400078e0207 */
[----:B------:R-:W-:Y:S01]  /*68b0*/  FADD.FTZ R63, R62, R63 ;  /* 0x0000003f3e3f7221 */ /* 0x000fe20000010000 */
[----:B---3--:R0:W-:Y:S02]  /*68c0*/  STG.E.128 [R2.64+0x200], R24 ;  /* 0x0002001802007986 */ /* 0x0081e4000c101d08 */
[----:B------:R-:W-:Y:S01]  /*68d0*/  IADD3 R5, R5, R7, RZ ;  /* 0x0000000705057210 */ /* 0x000fe20007ffe0ff */
[----:B------:R-:W-:Y:S01]  /*68e0*/  FADD.FTZ R64, R63, R64 ;  /* 0x000000403f407221 */ /* 0x000fe20000010000 */
[----:B------:R-:W-:Y:S03]  /*68f0*/  BAR.SYNC.DEFER_BLOCKING 0x0 ;  /* 0x0000000000007b1d */ /* 0x000fe60000010000 */
[----:B------:R-:W-:-:S04]  /*6900*/  FADD.FTZ R65, R64, R65 ;  /* 0x0000004140417221 */ /* 0x000fc80000010000 */
[----:B------:R-:W-:-:S04]  /*6910*/  FADD.FTZ R66, R65, R66 ;  /* 0x0000004241427221 */ /* 0x000fc80000010000 */
[----:B------:R-:W-:Y:S02]  /*6920*/  FADD.FTZ R67, R66, R67 ;  /* 0x0000004342437221 */ /* 0x000fe40000010000 */
[----:B0-----:R-:W-:Y:S02]  /*6930*/  IMAD R3, R39, c[0x0][0x300], RZ ;  /* 0x0000c00027037a24 */ /* 0x001fe400078e02ff */
[----:B------:R-:W-:Y:S02]  /*6940*/  FADD.FTZ R68, R67, R68 ;  /* 0x0000004443447221 */ /* 0x000fe40000010000 */
[C---:B------:R-:W-:Y:S02]  /*6950*/  IMAD R7, R40.reuse, c[0x0][0x304], R3 ;  /* 0x0000c10028077a24 */ /* 0x040fe400078e0203 */
[----:B------:R-:W-:Y:S01]  /*6960*/  IMAD.WIDE.U32 R2, R40, c[0x0][0x300], R4 ;  /* 0x0000c00028027a25 */ /* 0x000fe200078e0004 */
[----:B------:R-:W-:Y:S04]  /*6970*/  STS.128 [R0], R44 ;  /* 0x0000002c00007388 */ /* 0x000fe80000000c00 */
[----:B------:R-:W-:Y:S01]  /*6980*/  IADD3 R3, R3, R7, RZ ;  /* 0x0000000703037210 */ /* 0x000fe20007ffe0ff */
[----:B------:R-:W-:Y:S01]  /*6990*/  FADD.FTZ R69, R68, R69 ;  /* 0x0000004544457221 */ /* 0x000fe20000010000 */
[----:B------:R-:W-:Y:S01]  /*69a0*/  LEA R4, P0, R2, c[0x0][0x340], 0x1 ;  /* 0x0000d00002047a11 */ /* 0x000fe200078008ff */
[----:B------:R-:W-:Y:S01]  /*69b0*/  STS.128 [R0+0x10], R48 ;  /* 0x0000103000007388 */ /* 0x000fe20000000c00 */
[----:B------:R-:W-:-:S06]  /*69c0*/  NOP ;  /* 0x0000000000007918 */ /* 0x000fcc0000000000 */
[----:B------:R-:W0:Y:S01]  /*69d0*/  LDS.128 R52, [R31.X16] ;  /* 0x000000001f347984 */ /* 0x000e22000000cc00 */
[----:B------:R-:W-:Y:S01]  /*69e0*/  LEA.HI.X R5, R2, c[0x0][0x344], R3, 0x1, P0 ;  /* 0x0000d10002057a11 */ /* 0x000fe200000f0c03 */
[----:B------:R-:W-:Y:S01]  /*69f0*/  FADD.FTZ R70, R69, R70 ;  /* 0x0000004645467221 */ /* 0x000fe20000010000 */
[----:B------:R-:W-:Y:S01]  /*6a00*/  ISETP.GT.AND P0, PT, R30, 0x1, PT ;  /* 0x000000011e00780c */ /* 0x000fe20003f04270 */
[----:B------:R-:W1:Y:S01]  /*6a10*/  LDS.128 R56, [R31.X16+0x200] ;  /* 0x000200001f387984 */ /* 0x000e62000000cc00 */
[----:B------:R-:W-:Y:S01]  /*6a20*/  MOV R30, R22 ;  /* 0x00000016001e7202 */ /* 0x000fe20000000f00 */
[----:B------:R-:W-:-:S04]  /*6a30*/  IMAD.WIDE R2, R28, 0x10, R4 ;  /* 0x000000101c027825 */ /* 0x000fc800078e0204 */
[----:B------:R-:W-:-:S04]  /*6a40*/  FADD.FTZ R33, R70, R71 ;  /* 0x0000004746217221 */ /* 0x000fc80000010000 */
[----:B------:R-:W-:Y:S01]  /*6a50*/  FADD.FTZ R33, R33, R72 ;  /* 0x0000004821217221 */ /* 0x000fe20000010000 */
[----:B0-----:R0:W-:Y:S04]  /*6a60*/  STG.E.128 [R2.64], R52 ;  /* 0x0000003402007986 */ /* 0x0011e8000c101d08 */
[----:B-1----:R0:W-:Y:S01]  /*6a70*/  STG.E.128 [R2.64+0x200], R56 ;  /* 0x0002003802007986 */ /* 0x0021e2000c101d08 */
[----:B------:R-:W-:Y:S01]  /*6a80*/  @!P0 CALL.REL.NOINC `(.L_x_9634) ;  /* 0x0000001000008944 */ /* 0x000fe20003c00000 */
[----:B------:R-:W-:Y:S05]  /*6a90*/  BRA `(.L_x_9651) ;  /* 0xffff9b1000007947 */ /* 0x000fea000383ffff */
.L_x_9634:
[----:B------:R-:W-:Y:S02]  /*6aa0*/  ISETP.NE.U32.AND P0, PT, RZ, c[0x0][0x328], PT ;  /* 0x0000ca00ff007a0c */ /* 0x000fe40003f05070 */
[----:B------:R-:W-:Y:S02]  /*6ab0*/  ISETP.NE.U32.AND P2, PT, RZ, c[0x0][0x348], PT ;  /* 0x0000d200ff007a0c */ /* 0x000fe40003f45070 */
[----:B------:R-:W-:-:S02]  /*6ac0*/  ISETP.NE.AND.EX P1, PT, RZ, c[0x0][0x32c], PT, P0 ;  /* 0x0000cb00ff007a0c */ /* 0x000fc40003f25300 */
[----:B------:R-:W-:-:S11]  /*6ad0*/  ISETP.NE.AND.EX P0, PT, RZ, c[0x0][0x34c], PT, P2 ;  /* 0x0000d300ff007a0c */ /* 0x000fd60003f05320 */
[----:B------:R-:W-:Y:S05]  /*6ae0*/  @!P1 BRA `(.L_x_9652) ;  /* 0x0000014000009947 */ /* 0x000fea0003800000 */
[----:B0-----:R-:W0:Y:S01]  /*6af0*/  SHFL.DOWN P1, R3, R34, 0x1, 0x1f ;  /* 0x08201f0022037f89 */ /* 0x001e220000020000 */
[----:B------:R-:W-:Y:S03]  /*6b00*/  BSSY B0, `(.L_x_9652) ;  /* 0x0000012000007945 */ /* 0x000fe60003800000 */
[----:B------:R-:W1:Y:S01]  /*6b10*/  S2R R4, SR_LANEID ;  /* 0x0000000000047919 */ /* 0x000e620000000000 */
[----:B0-----:R-:W-:Y:S01]  /*6b20*/  @P1 FADD R3, R3, R34 ;  /* 0x0000002203031221 */ /* 0x001fe20000000000 */
[----:B-1----:R-:W-:-:S04]  /*6b30*/  ISETP.NE.AND P2, PT, R4, RZ, PT ;  /* 0x000000ff0400720c */ /* 0x002fc80003f45270 */
[----:B------:R-:W0:Y:S04]  /*6b40*/  SHFL.DOWN P1, R0, R3, 0x2, 0x1f ;  /* 0x08401f0003007f89 */ /* 0x000e280000020000 */
[----:B------:R-:W1:Y:S01]  /*6b50*/  S2R R4, SR_TID.X ;  /* 0x0000000000047919 */ /* 0x000e620000002100 */
[----:B0-----:R-:W-:-:S05]  /*6b60*/  @P1 FADD R0, R3, R0 ;  /* 0x0000000003001221 */ /* 0x001fca0000000000 */
[----:B------:R-:W0:Y:S02]  /*6b70*/  SHFL.DOWN P1, R5, R0, 0x4, 0x1f ;  /* 0x08801f0000057f89 */ /* 0x000e240000020000 */
[----:B0-----:R-:W-:-:S05]  /*6b80*/  @P1 FADD R5, R0, R5 ;  /* 0x0000000500051221 */ /* 0x001fca0000000000 */
[----:B------:R-:W0:Y:S02]  /*6b90*/  SHFL.DOWN P1, R2, R5, 0x8, 0x1f ;  /* 0x09001f0005027f89 */ /* 0x000e240000020000 */
[----:B0-----:R-:W-:-:S05]  /*6ba0*/  @P1 FADD R2, R5, R2 ;  /* 0x0000000205021221 */ /* 0x001fca0000000000 */
[----:B------:R-:W0:Y:S02]  /*6bb0*/  SHFL.DOWN P1, R7, R2, 0x10, 0x1f ;  /* 0x0a001f0002077f89 */ /* 0x000e240000020000 */
[----:B0-----:R-:W-:Y:S01]  /*6bc0*/  @P1 FADD R7, R2, R7 ;  /* 0x0000000702071221 */ /* 0x001fe20000000000 */
[----:B-1----:R-:W-:-:S04]  /*6bd0*/  ISETP.NE.AND P1, PT, R4, RZ, PT ;  /* 0x000000ff0400720c */ /* 0x002fc80003f25270 */
[----:B------:R0:W-:Y:S04]  /*6be0*/  @!P2 STS [0x434], R7 ;  /* 0x00043407ff00a388 */ /* 0x0001e80000000800 */
[----:B------:R-:W-:Y:S06]  /*6bf0*/  BAR.SYNC.DEFER_BLOCKING 0x0 ;  /* 0x0000000000007b1d */ /* 0x000fec0000010000 */
[----:B------:R-:W-:Y:S05]  /*6c00*/  @P1 BRA `(.L_x_9653) ;  /* 0x0000001000001947 */ /* 0x000fea0003800000 */
[----:B0-----:R0:W-:Y:S02]  /*6c10*/  RED.E.ADD.F32.FTZ.RN.STRONG.GPU [R18.64], R7 ;  /* 0x000000071200798e */ /* 0x0011e4000c10e788 */
.L_x_9653:
[----:B0-----:R-:W-:Y:S05]  /*6c20*/  BSYNC B0 ;  /* 0x0000000000007941 */ /* 0x001fea0003800000 */
.L_x_9652:
        /* <DEDUP_REMOVED lines=20> */
[----:B0-----:R0:W-:Y:S01]  /*6d70*/  RED.E.ADD.F32.FTZ.RN.STRONG.GPU [R16.64], R4 ;  /* 0x000000041000798e */ /* 0x0011e2000c10e788 */
[----:B------:R-:W-:Y:S01]  /*6d80*/  HFMA2.MMA R19, -RZ, RZ, 0, 0 ;  /* 0x00000000ff137435 */ /* 0x000fe200000001ff */
[----:B------:R-:W-:Y:S05]  /*6d90*/  BRA `(.L_x_9656) ;  /* 0x0000001000007947 */ /* 0x000fea0003800000 */
.L_x_9655:
[----:B------:R-:W1:Y:S02]  /*6da0*/  S2R R19, SR_TID.X ;  /* 0x0000000000137919 */ /* 0x000e640000002100 */
.L_x_9656:
[----:B0-----:R-:W-:Y:S05]  /*6db0*/  BSYNC B0 ;  /* 0x0000000000007941 */ /* 0x001fea0003800000 */
.L_x_9654:
        /* <DEDUP_REMOVED lines=14> */
[----:B-----5:R-:W-:Y:S01]  /*6ea0*/  IADD3 R37, R15, R11, RZ ;  /* 0x0000000b0f257210 */ /* 0x020fe20007ffe0ff */
[C---:B------:R-:W-:Y:S01]  /*6eb0*/  IMAD R5, R40.reuse, c[0x0][0x2cc], R5 ;  /* 0x0000b30028057a24 */ /* 0x040fe200078e0205 */
[----:B------:R-:W-:Y:S01]  /*6ec0*/  IADD3 R31, R7, R3, RZ ;  /* 0x00000003071f7210 */ /* 0x000fe20007ffe0ff */
[C---:B------:R-:W-:Y:S01]  /*6ed0*/  IMAD R27, R40.reuse, c[0x0][0x28c], R39 ;  /* 0x0000a300281b7a24 */ /* 0x040fe200078e0227 */
[----:B------:R-:W-:Y:S01]  /*6ee0*/  IADD3 R39, R17, R13, RZ ;  /* 0x0000000d11277210 */ /* 0x000fe20007ffe0ff */
[----:B------:R-:W-:Y:S01]  /*6ef0*/  IMAD.WIDE.U32 R40, R40, c[0x0][0x288], RZ ;  /* 0x0000a20028287a25 */ /* 0x000fe200078e00ff */
[----:B------:R-:W-:-:S04]  /*6f00*/  IADD3 R29, R9, R5, RZ ;  /* 0x00000005091d7210 */ /* 0x000fc80007ffe0ff */
[----:B------:R-:W-:Y:S02]  /*6f10*/  IADD3 R27, R41, R27, RZ ;  /* 0x0000001b291b7210 */ /* 0x000fe40007ffe0ff */
.L_x_9657:
        /* <DEDUP_REMOVED lines=64> */
.L_x_9658:
        /* <DEDUP_REMOVED lines=14> */
.L_x_14704:


//--------------------- .text._Z25selective_scan_bwd_kernelI32Selective_Scan_bwd_kernel_traitsILi32ELi16ELb1ELb0ELb0ELb0ELb1EN3c104HalfENS1_7complexIfEEEEv12SSMParamsBwd --------------------------
	.section	.text._Z25selective_scan_bwd_kernelI32Selective_Scan_bwd_kernel_traitsILi32ELi16ELb1ELb0ELb0ELb0ELb1EN3c104HalfENS1_7complexIfEEEEv12SSMParamsBwd,"ax",@progbits
	.sectioninfo	@"SHI_REGISTERS=228"
	.align	128
        .global         _Z25selective_scan_bwd_kernelI32Selective_Scan_bwd_kernel_traitsILi32ELi16ELb1ELb0ELb0ELb0ELb1EN3c104HalfENS1_7complexIfEEEEv12SSMParamsBwd
        .type           _Z25selective_scan_bwd_kernelI32Selective_Scan_bwd_kernel_traitsILi32ELi16ELb1ELb0ELb0ELb0ELb1EN3c104HalfENS1_7complexIfEEEEv12SSMParamsBwd,@function
        .size           _Z25selective_scan_bwd_kernelI32Selective_Scan_bwd_kernel_traitsILi32ELi16ELb1ELb0ELb0ELb0ELb1EN3c104HalfENS1_7complexIfEEEEv12SSMParamsBwd,(.L_x_14705 - _Z25selective_scan_bwd_kernelI32Selective_Scan_bwd_kernel_traitsILi32ELi16ELb1ELb0ELb0ELb0ELb1EN3c104HalfENS1_7complexIfEEEEv12SSMParamsBwd)
        .other          _Z25selective_scan_bwd_kernelI32Selective_Scan_bwd_kernel_traitsILi32ELi16ELb1ELb0ELb0ELb0ELb1EN3c104HalfENS1_7complexIfEEEEv12SSMParamsBwd,@"STO_CUDA_ENTRY STV_DEFAULT"
_Z25selective_scan_bwd_kernelI32Selective_Scan_bwd_kernel_traitsILi32ELi16ELb1ELb0ELb0ELb0ELb1EN3c104HalfENS1_7complexIfEEEEv12SSMParamsBwd:
.text._Z25selective_scan_bwd_kernelI32Selective_Scan_bwd_kernel_traitsILi32ELi16ELb1ELb0ELb0ELb0ELb1EN3c104HalfENS1_7complexIfEEEEv12SSMParamsBwd:
        /* <DEDUP_REMOVED lines=9> */
[----:B0-----:R-:W-:Y:S02]  /*0090*/  SHF.R.S32.HI R36, RZ, 0x1f, R37 ;  /* 0x0000001fff247819 */ /* 0x001fe40000011425 */
[----:B-1----:R-:W-:-:S07]  /*00a0*/  SHF.R.S32.HI R40, RZ, 0x1f, R41 ;  /* 0x0000001fff287819 */ /* 0x002fce0000011429 */
[C---:B------:R-:W-:Y:S02]  /*00b0*/  @P0 LEA R6, P2, R41.reuse, c[0x0][0x238], 0x2 ;  /* 0x00008e0029060a11 */ /* 0x040fe400078410ff */
[C---:B------:R-:W-:Y:S01]  /*00c0*/  @P1 LEA R8, P3, R41.reuse, c[0x0][0x250], 0x2 ;  /* 0x0000940029081a11 */ /* 0x040fe200078610ff */
[C---:B------:R-:W-:Y:S01]  /*00d0*/  IMAD R0, R36.reuse, c[0x0][0x1d0], RZ ;  /* 0x0000740024007a24 */ /* 0x040fe200078e02ff */
[C-C-:B------:R-:W-:Y:S01]  /*00e0*/  @P0 LEA.HI.X R7, R41.reuse, c[0x0][0x23c], R40.reuse, 0x2, P2 ;  /* 0x00008f0029070a11 */ /* 0x140fe200010f1428 */
[C---:B------:R-:W-:Y:S01]  /*00f0*/  IMAD R10, R36.reuse, c[0x0][0x1e0], RZ ;  /* 0x00007800240a7a24 */ /* 0x040fe200078e02ff */
[----:B------:R-:W-:Y:S01]  /*0100*/  @P1 LEA.HI.X R9, R41, c[0x0][0x254], R40, 0x2, P3 ;  /* 0x0000950029091a11 */ /* 0x000fe200018f1428 */
[----:B------:R-:W-:Y:S02]  /*0110*/  IMAD R12, R36, c[0x0][0x278], RZ ;  /* 0x00009e00240c7a24 */ /* 0x000fe400078e02ff */
[C---:B------:R-:W-:Y:S01]  /*0120*/  IMAD.WIDE.U32 R2, R37.reuse, c[0x0][0x1d0], RZ ;  /* 0x0000740025027a25 */ /* 0x040fe200078e00ff */
[----:B------:R0:W5:Y:S03]  /*0130*/  @P0 LDG.E R39, [R6.64] ;  /* 0x0000000c06270981 */ /* 0x000166000c1e1900 */
[C---:B------:R-:W-:Y:S01]  /*0140*/  IMAD R11, R37.reuse, c[0x0][0x1d4], R0 ;  /* 0x00007500250b7a24 */ /* 0x040fe200078e0200 */
[----:B------:R1:W5:Y:S01]  /*0150*/  @P1 LDG.E R38, [R8.64] ;  /* 0x0000000c08261981 */ /* 0x000362000c1e1900 */
[----:B------:R-:W-:Y:S01]  /*0160*/  IMAD.WIDE.U32 R4, R37, c[0x0][0x1e0], RZ ;  /* 0x0000780025047a25 */ /* 0x000fe200078e00ff */
[----:B------:R-:W-:Y:S01]  /*0170*/  ISETP.NE.U32.AND P0, PT, RZ, c[0x0][0x260], PT ;  /* 0x00009800ff007a0c */ /* 0x000fe20003f05070 */
[----:B------:R-:W-:Y:S01]  /*0180*/  CS2R R18, SRZ ;  /* 0x0000000000127805 */ /* 0x000fe2000001ff00 */
[----:B------:R-:W-:Y:S01]  /*0190*/  IADD3 R3, R3, R11, RZ ;  /* 0x0000000b03037210 */ /* 0x000fe20007ffe0ff */
[C---:B------:R-:W-:Y:S01]  /*01a0*/  IMAD R13, R37.reuse, c[0x0][0x1e4], R10 ;  /* 0x00007900250d7a24 */ /* 0x040fe200078e020a */
[----:B------:R-:W-:Y:S01]  /*01b0*/  ISETP.NE.AND.EX P0, PT, RZ, c[0x0][0x264], PT, P0 ;  /* 0x00009900ff007a0c */ /* 0x000fe20003f05300 */
[----:B0-----:R-:W-:Y:S01]  /*01c0*/  IMAD.WIDE.U32 R6, R37, c[0x0][0x278], RZ ;  /* 0x00009e0025067a25 */ /* 0x001fe200078e00ff */
[----:B------:R-:W-:Y:S01]  /*01d0*/  CS2R R16, SRZ ;  /* 0x0000000000107805 */ /* 0x000fe2000001ff00 */
[----:B------:R-:W-:Y:S01]  /*01e0*/  HFMA2.MMA R42, -RZ, RZ, 0, 0 ;  /* 0x00000000ff2a7435 */ /* 0x000fe200000001ff */
[----:B------:R-:W-:Y:S01]  /*01f0*/  IADD3 R5, R5, R13, RZ ;  /* 0x0000000d05057210 */ /* 0x000fe20007ffe0ff */
[----:B-1----:R-:W-:Y:S01]  /*0200*/  IMAD R9, R37, c[0x0][0x27c], R12 ;  /* 0x00009f0025097a24 */ /* 0x002fe200078e020c */
[----:B------:R-:W-:Y:S01]  /*0210*/  MOV R13, c[0x0][0x174] ;  /* 0x00005d00000d7a02 */ /* 0x000fe20000000f00 */
[----:B------:R-:W-:Y:S01]  /*0220*/  IMAD R0, R40, c[0x0][0x1d8], RZ ;  /* 0x0000760028007a24 */ /* 0x000fe200078e02ff */
[----:B------:R-:W-:Y:S01]  /*0230*/  MOV R35, RZ ;  /* 0x000000ff00237202 */ /* 0x000fe20000000f00 */
[----:B------:R-:W-:Y:S01]  /*0240*/  IMAD.WIDE.U32 R2, R41, c[0x0][0x1d8], R2 ;  /* 0x0000760029027a25 */ /* 0x000fe200078e0002 */
[----:B------:R-:W-:-:S02]  /*0250*/  IADD3 R7, R7, R9, RZ ;  /* 0x0000000907077210 */ /* 0x000fc40007ffe0ff */
[C---:B------:R-:W-:Y:S01]  /*0260*/  LEA R9, R13.reuse, 0xfffffe00, 0x9 ;  /* 0xfffffe000d097811 */ /* 0x040fe200078e48ff */
[----:B------:R-:W-:Y:S01]  /*0270*/  IMAD R10, R40, c[0x0][0x1e8], RZ ;  /* 0x00007a00280a7a24 */ /* 0x000fe200078e02ff */
[----:B------:R-:W-:Y:S01]  /*0280*/  ISETP.GE.AND P3, PT, R13, 0x1, PT ;  /* 0x000000010d00780c */ /* 0x000fe20003f66270 */
[----:B------:R-:W-:Y:S01]  /*0290*/  IMAD.WIDE.U32 R4, R41, c[0x0][0x1e8], R4 ;  /* 0x00007a0029047a25 */ /* 0x000fe200078e0004 */
[----:B------:R-:W-:Y:S02]  /*02a0*/  SHF.R.S32.HI R11, RZ, 0x1f, R9 ;  /* 0x0000001fff0b7819 */ /* 0x000fe40000011409 */
[----:B------:R-:W-:Y:S01]  /*02b0*/  IADD3 R2, P1, R9, R2, RZ ;  /* 0x0000000209027210 */ /* 0x000fe20007f3e0ff */
[----:B------:R-:W-:Y:S01]  /*02c0*/  IMAD.WIDE.U32 R6, R41, c[0x0][0x280], R6 ;  /* 0x0000a00029067a25 */ /* 0x000fe200078e0006 */
[----:B------:R-:W-:-:S03]  /*02d0*/  @P0 MOV R21, 0x10 ;  /* 0x0000001000150802 */ /* 0x000fc60000000f00 */
[----:B------:R-:W-:Y:S01]  /*02e0*/  IMAD R8, R41, c[0x0][0x1dc], R0 ;  /* 0x0000770029087a24 */ /* 0x000fe200078e0200 */
[----:B------:R-:W-:Y:S01]  /*02f0*/  IADD3 R0, P2, R9, R4, RZ ;  /* 0x0000000409007210 */ /* 0x000fe20007f5e0ff */
[----:B------:R-:W-:Y:S01]  /*0300*/  IMAD R10, R41, c[0x0][0x1ec], R10 ;  /* 0x00007b00290a7a24 */ /* 0x000fe200078e020a */
[----:B------:R-:W-:Y:S01]  /*0310*/  IADD3 R4, P4, R9, R6, RZ ;  /* 0x0000000609047210 */ /* 0x000fe20007f9e0ff */
[----:B------:R-:W-:Y:S01]  /*0320*/  IMAD R12, R40, c[0x0][0x280], RZ ;  /* 0x0000a000280c7a24 */ /* 0x000fe200078e02ff */
[C---:B------:R-:W-:Y:S02]  /*0330*/  IADD3.X R9, R11.reuse, R3, R8, P1, !PT ;  /* 0x000000030b097210 */ /* 0x040fe40000ffe408 */
[----:B------:R-:W-:Y:S01]  /*0340*/  IADD3.X R3, R11, R5, R10, P2, !PT ;  /* 0x000000050b037210 */ /* 0x000fe200017fe40a */
[----:B------:R-:W-:Y:S01]  /*0350*/  IMAD R12, R41, c[0x0][0x284], R12 ;  /* 0x0000a100290c7a24 */ /* 0x000fe200078e020c */
[----:B------:R-:W-:Y:S02]  /*0360*/  ISETP.NE.U32.AND P1, PT, RZ, c[0x0][0x328], PT ;  /* 0x0000ca00ff007a0c */ /* 0x000fe40003f25070 */
[----:B------:R-:W-:-:S02]  /*0370*/  ISETP.NE.U32.AND P2, PT, RZ, c[0x0][0x348], PT ;  /* 0x0000d200ff007a0c */ /* 0x000fc40003f45070 */
[C---:B------:R-:W-:Y:S02]  /*0380*/  LEA R5, P5, R0.reuse, c[0x0][0x248], 0x1 ;  /* 0x0000920000057a11 */ /* 0x040fe400078a08ff */
[----:B------:R-:W-:Y:S02]  /*0390*/  ISETP.NE.AND.EX P1, PT, RZ, c[0x0][0x32c], PT, P1 ;  /* 0x0000cb00ff007a0c */ /* 0x000fe40003f25310 */
[----:B------:R-:W-:Y:S02]  /*03a0*/  ISETP.NE.AND.EX P2, PT, RZ, c[0x0][0x34c], PT, P2 ;  /* 0x0000d300ff007a0c */ /* 0x000fe40003f45320 */
[----:B------:R-:W-:Y:S01]  /*03b0*/  LEA.HI.X R6, R0, c[0x0][0x24c], R3, 0x1, P5 ;  /* 0x0000930000067a11 */ /* 0x000fe200028f0c03 */
[----:B------:R-:W-:Y:S01]  /*03c0*/  @P0 IMAD R0, R37, c[0x0][0x164], R41 ;  /* 0x0000590025000a24 */ /* 0x000fe200078e0229 */
[----:B------:R-:W-:Y:S02]  /*03d0*/  IADD3.X R7, R11, R7, R12, P4, !PT ;  /* 0x000000070b077210 */ /* 0x000fe400027fe40c */
[----:B------:R-:W-:Y:S01]  /*03e0*/  LEA R8, P4, R2, c[0x0][0x240], 0x1 ;  /* 0x0000900002087a11 */ /* 0x000fe200078808ff */
[----:B------:R-:W-:-:S03]  /*03f0*/  @P0 IMAD R0, R0, c[0x0][0x174], RZ ;  /* 0x00005d0000000a24 */ /* 0x000fc600078e02ff */
[----:B------:R-:W-:Y:S01]  /*0400*/  LEA.HI.X R9, R2, c[0x0][0x244], R9, 0x1, P4 ;  /* 0x0000910002097a11 */ /* 0x000fe200020f0c09 */
[----:B------:R-:W-:Y:S01]  /*0410*/  @P0 IMAD R0, R0, c[0x0][0x16c], RZ ;  /* 0x00005b0000000a24 */ /* 0x000fe200078e02ff */
[----:B------:R-:W-:Y:S02]  /*0420*/  LEA R2, P6, R4, c[0x0][0x308], 0x1 ;  /* 0x0000c20004027a11 */ /* 0x000fe400078c08ff */
[C---:B------:R-:W-:Y:S01]  /*0430*/  @P1 LEA R18, P4, R41.reuse, c[0x0][0x328], 0x2 ;  /* 0x0000ca0029121a11 */ /* 0x040fe200078810ff */
[----:B------:R-:W-:Y:S01]  /*0440*/  @P0 IMAD.WIDE R20, R0, R21, c[0x0][0x260] ;  /* 0x0000980000140625 */ /* 0x000fe200078e0215 */
[C---:B------:R-:W-:Y:S01]  /*0450*/  @P2 LEA R16, P5, R41.reuse, c[0x0][0x348], 0x2 ;  /* 0x0000d20029102a11 */ /* 0x040fe200078a10ff */
[----:B------:R-:W-:Y:S01]  /*0460*/  @!P0 CS2R R20, SRZ ;  /* 0x0000000000148805 */ /* 0x000fe2000001ff00 */
[----:B------:R-:W-:Y:S02]  /*0470*/  LEA.HI.X R4, R4, c[0x0][0x30c], R7, 0x1, P6 ;  /* 0x0000c30004047a11 */ /* 0x000fe400030f0c07 */
[----:B------:R-:W-:-:S02]  /*0480*/  @P1 LEA.HI.X R19, R41, c[0x0][0x32c], R40, 0x2, P4 ;  /* 0x0000cb0029131a11 */ /* 0x000fc400020f1428 */
[----:B------:R-:W-:Y:S01]  /*0490*/  @P2 LEA.HI.X R17, R41, c[0x0][0x34c], R40, 0x2, P5 ;  /* 0x0000d30029112a11 */ /* 0x000fe200028f1428 */
[----:B------:R-:W-:Y:S05]  /*04a0*/  @!P3 BRA `(.L_x_9659) ;  /* 0x000079f00000b947 */ /* 0x000fea0003800000 */
[----:B------:R-:W0:Y:S01]  /*04b0*/  S2R R34, SR_TID.X ;  /* 0x0000000000227919 */ /* 0x000e220000002100 */
[----:B------:R1:W2:Y:S01]  /*04c0*/  R2UR UR18, R8 ;  /* 0x00000000081273c2 */ /* 0x0002a200000e0000 */
[----:B------:R-:W-:Y:S02]  /*04d0*/  MOV R32, c[0x0][0x174] ;  /* 0x00005d0000207a02 */ /* 0x000fe40000000f00 */
        /* <DEDUP_REMOVED lines=12> */
.L_x_9677:
        /* <DEDUP_REMOVED lines=16> */
[----:B------:R-:W2:Y:S04]  /*06a0*/  LDG.E.128 R44, [R22.64] ;  /* 0x0000000c162c7981 */ /* 0x000ea8000c1e1d00 */
[----:B------:R-:W3:Y:S01]  /*06b0*/  LDG.E.128 R48, [R22.64+0x200] ;  /* 0x0002000c16307981 */ /* 0x000ee2000c1e1d00 */
[----:B------:R-:W-:-:S02]  /*06c0*/  MOV R28, UR14 ;  /* 0x0000000e001c7c02 */ /* 0x000fc40008000f00 */
[----:B------:R-:W-:-:S05]  /*06d0*/  MOV R29, UR15 ;  /* 0x0000000f001d7c02 */ /* 0x000fca0008000f00 */
[----:B------:R-:W-:Y:S01]  /*06e0*/  IMAD.WIDE R28, R30, 0x10, R28 ;  /* 0x000000101e1c7825 */ /* 0x000fe200078e021c */
[----:B--2---:R0:W-:Y:S04]  /*06f0*/  STS.128 [R33.X16], R44 ;  /* 0x0000002c21007388 */ /* 0x0041e8000000cc00 */
[----:B---3--:R1:W-:Y:S01]  /*0700*/  STS.128 [R33.X16+0x200], R48 ;  /* 0x0002003021007388 */ /* 0x0083e2000000cc00 */
[----:B------:R-:W-:-:S06]  /*0710*/  NOP ;  /* 0x0000000000007918 */ /* 0x000fcc0000000000 */
[----:B------:R-:W-:Y:S04]  /*0720*/  LDS.128 R12, [R0] ;  /* 0x00000000000c7984 */ /* 0x000fe80000000c00 */
[----:B------:R-:W-:Y:S04]  /*0730*/  LDS.128 R24, [R0+0x10] ;  /* 0x0000100000187984 */ /* 0x000fe80000000c00 */
[----:B------:R-:W-:Y:S06]  /*0740*/  BAR.SYNC.DEFER_BLOCKING 0x0 ;  /* 0x0000000000007b1d */ /* 0x000fec0000010000 */
[----:B------:R2:W3:Y:S04]  /*0750*/  LDG.E.128 R52, [R28.64] ;  /* 0x0000000c1c347981 */ /* 0x0004e8000c1e1d00 */
[----:B------:R2:W4:Y:S01]  /*0760*/  LDG.E.128 R56, [R28.64+0x200] ;  /* 0x0002000c1c387981 */ /* 0x000522000c1e1d00 */
[----:B------:R-:W-:Y:S01]  /*0770*/  LEA R2, R32, 0xfffffe00, 0x9 ;  /* 0xfffffe0020027811 */ /* 0x000fe200078e48ff */
[----:B------:R-:W-:-:S02]  /*0780*/  IMAD R22, R36, c[0x0][0x1f0], RZ ;  /* 0x00007c0024167a24 */ /* 0x000fc400078e02ff */
[----:B0-----:R-:W-:Y:S01]  /*0790*/  IMAD R44, R40, c[0x0][0x1f8], RZ ;  /* 0x00007e00282c7a24 */ /* 0x001fe200078e02ff */
[----:B------:R-:W-:Y:S01]  /*07a0*/  SHF.R.S32.HI R3, RZ, 0x1f, R2 ;  /* 0x0000001fff037819 */ /* 0x000fe20000011402 */
[----:B------:R-:W-:-:S04]  /*07b0*/  IMAD R43, R37, c[0x0][0x1f4], R22 ;  /* 0x00007d00252b7a24 */ /* 0x000fc800078e0216 */
[----:B------:R-:W-:-:S05]  /*07c0*/  IMAD.WIDE.U32 R22, R37, c[0x0][0x1f0], R2 ;  /* 0x00007c0025167a25 */ /* 0x000fca00078e0002 */
[----:B------:R-:W-:Y:S01]  /*07d0*/  IADD3 R23, R23, R43, RZ ;  /* 0x0000002b17177210 */ /* 0x000fe20007ffe0ff */
[----:B------:R-:W-:-:S04]  /*07e0*/  IMAD R43, R41, c[0x0][0x1fc], R44 ;  /* 0x00007f00292b7a24 */ /* 0x000fc800078e022c */
[----:B------:R-:W-:-:S05]  /*07f0*/  IMAD.WIDE.U32 R22, R41, c[0x0][0x1f8], R22 ;  /* 0x00007e0029167a25 */ /* 0x000fca00078e0016 */
[----:B------:R-:W-:Y:S02]  /*0800*/  IADD3 R23, R23, R43, RZ ;  /* 0x0000002b17177210 */ /* 0x000fe40007ffe0ff */
[----:B--2---:R-:W-:-:S04]  /*0810*/  LEA R28, P0, R22, c[0x0][0x268], 0x1 ;  /* 0x00009a00161c7a11 */ /* 0x004fc800078008ff */
[----:B------:R-:W-:-:S05]  /*0820*/  LEA.HI.X R29, R22, c[0x0][0x26c], R23, 0x1, P0 ;  /* 0x00009b00161d7a11 */ /* 0x000fca00000f0c17 */
[----:B------:R-:W-:Y:S01]  /*0830*/  IMAD.WIDE R22, R30, 0x10, R28 ;  /* 0x000000101e167825 */ /* 0x000fe200078e021c */
[----:B---3--:R0:W-:Y:S04]  /*0840*/  STS.128 [R33.X16], R52 ;  /* 0x0000003421007388 */ /* 0x0081e8000000cc00 */
[----:B----4-:R2:W-:Y:S01]  /*0850*/  STS.128 [R33.X16+0x200], R56 ;  /* 0x0002003821007388 */ /* 0x0105e2000000cc00 */
[----:B------:R-:W-:-:S06]  /*0860*/  NOP ;  /* 0x0000000000007918 */ /* 0x000fcc0000000000 */
[----:B------:R-:W3:Y:S04]  /*0870*/  LDS.128 R60, [R0] ;  /* 0x00000000003c7984 */ /* 0x000ee80000000c00 */
[----:B------:R-:W-:Y:S04]  /*0880*/  LDS.128 R44, [R0+0x10] ;  /* 0x00001000002c7984 */ /* 0x000fe80000000c00 */
[----:B------:R-:W-:Y:S06]  /*0890*/  BAR.SYNC.DEFER_BLOCKING 0x0 ;  /* 0x0000000000007b1d */ /* 0x000fec0000010000 */
[----:B------:R4:W2:Y:S04]  /*08a0*/  LDG.E.128 R64, [R22.64] ;  /* 0x0000000c16407981 */ /* 0x0008a8000c1e1d00 */
[----:B------:R4:W3:Y:S01]  /*08b0*/  LDG.E.128 R68, [R22.64+0x200] ;  /* 0x0002000c16447981 */ /* 0x0008e2000c1e1d00 */
[----:B------:R-:W-:-:S02]  /*08c0*/  IMAD R28, R36, c[0x0][0x200], RZ ;  /* 0x00008000241c7a24 */ /* 0x000fc400078e02ff */
[----:B-1----:R-:W-:Y:S02]  /*08d0*/  IMAD R48, R40, c[0x0][0x208], RZ ;  /* 0x0000820028307a24 */ /* 0x002fe400078e02ff */
        /* <DEDUP_REMOVED lines=8> */
[----:B----4-:R-:W-:Y:S01]  /*0960*/  IMAD.WIDE R22, R30, 0x10, R48 ;  /* 0x000000101e167825 */ /* 0x010fe200078e0230 */
[----:B--2---:R-:W-:Y:S04]  /*0970*/  STS.128 [R33.X16], R64 ;  /* 0x0000004021007388 */ /* 0x004fe8000000cc00 */
[----:B---3--:R-:W-:Y:S01]  /*0980*/  STS.128 [R33.X16+0x200], R68 ;  /* 0x0002004421007388 */ /* 0x008fe2000000cc00 */
[----:B------:R-:W-:-:S06]  /*0990*/  NOP ;  /* 0x0000000000007918 */ /* 0x000fcc0000000000 */
[----:B------:R-:W1:Y:S04]  /*09a0*/  LDS.128 R72, [R0] ;  /* 0x0000000000487984 */ /* 0x000e680000000c00 */
[----:B------:R-:W2:Y:S04]  /*09b0*/  LDS.128 R48, [R0+0x10] ;  /* 0x0000100000307984 */ /* 0x000ea80000000c00 */
[----:B------:R-:W-:Y:S06]  /*09c0*/  BAR.SYNC.DEFER_BLOCKING 0x0 ;  /* 0x0000000000007b1d */ /* 0x000fec0000010000 */
[----:B0-----:R0:W3:Y:S04]  /*09d0*/  LDG.E.128 R52, [R22.64] ;  /* 0x0000000c16347981 */ /* 0x0010e8000c1e1d00 */
[----:B------:R0:W4:Y:S01]  /*09e0*/  LDG.E.128 R56, [R22.64+0x200] ;  /* 0x0002000c16387981 */ /* 0x000122000c1e1d00 */
[----:B------:R-:W-:-:S02]  /*09f0*/  HADD2.F32 R76, -RZ, R60.H0_H0 ;  /* 0x2000003cff4c7230 */ /* 0x000fc40000004100 */
[----:B------:R-:W-:Y:S02]  /*0a00*/  HADD2.F32 R77, -RZ, R60.H1_H1 ;  /* 0x3000003cff4d7230 */ /* 0x000fe40000004100 */
[--C-:B-1----:R-:W-:Y:S02]  /*0a10*/  HADD2.F32 R78, -RZ, R72.reuse.H0_H0 ;  /* 0x20000048ff4e7230 */ /* 0x102fe40000004100 */
        /* <DEDUP_REMOVED lines=14> */
[----:B------:R-:W-:Y:S01]  /*0b00*/  HADD2.F32 R60, -RZ, R8.H1_H1 ;  /* 0x30000008ff3c7230 */ /* 0x000fe20000004100 */
[----:B------:R-:W-:Y:S01]  /*0b10*/  FMUL.FTZ R69, R70, -1.4426950216293334961 ;  /* 0xbfb8aa3b46457820 */ /* 0x000fe20000410000 */
[----:B------:R-:W0:Y:S01]  /*0b20*/  MUFU.EX2 R29, R29 ;  /* 0x0000001d001d7308 */ /* 0x000e220000000800 */
[----:B------:R-:W-:-:S02]  /*0b30*/  HADD2.F32 R84, -RZ, R61.H0_H0 ;  /* 0x2000003dff547230 */ /* 0x000fc40000004100 */
[----:B------:R-:W-:Y:S02]  /*0b40*/  HADD2.F32 R82, -RZ, R9.H0_H0 ;  /* 0x20000009ff527230 */ /* 0x000fe40000004100 */
[----:B------:R-:W-:Y:S02]  /*0b50*/  HADD2.F32 R85, -RZ, R61.H1_H1 ;  /* 0x3000003dff557230 */ /* 0x000fe40000004100 */
[--C-:B------:R-:W-:Y:S01]  /*0b60*/  HADD2.F32 R88, -RZ, R63.reuse.H0_H0 ;  /* 0x2000003fff587230 */ /* 0x100fe20000004100 */
[----:B-1----:R-:W-:Y:S01]  /*0b70*/  FADD.FTZ R28, R28, 1 ;  /* 0x3f8000001c1c7421 */ /* 0x002fe20000010000 */
[----:B------:R-:W1:Y:S01]  /*0b80*/  MUFU.EX2 R43, R43 ;  /* 0x0000002b002b7308 */ /* 0x000e620000000800 */
[----:B------:R-:W-:Y:S02]  /*0b90*/  HADD2.F32 R89, -RZ, R63.H1_H1 ;  /* 0x3000003fff597230 */ /* 0x000fe40000004100 */
[--C-:B------:R-:W-:Y:S02]  /*0ba0*/  HADD2.F32 R86, -RZ, R62.reuse.H0_H0 ;  /* 0x2000003eff567230 */ /* 0x100fe40000004100 */
[----:B------:R-:W-:Y:S01]  /*0bb0*/  HADD2.F32 R87, -RZ, R62.H1_H1 ;  /* 0x3000003eff577230 */ /* 0x000fe20000004100 */
[----:B0-----:R-:W-:-:S02]  /*0bc0*/  FADD.FTZ R29, R29, 1 ;  /* 0x3f8000001d1d7421 */ /* 0x001fc40000010000 */
[----:B------:R-:W0:Y:S01]  /*0bd0*/  MUFU.RCP R95, R28 ;  /* 0x0000001c005f7308 */ /* 0x000e220000001000 */
[----:B------:R-:W-:Y:S02]  /*0be0*/  HADD2.F32 R90, -RZ, R45.H0_H0 ;  /* 0x2000002dff5a7230 */ /* 0x000fe40000004100 */
[----:B------:R-:W-:Y:S02]  /*0bf0*/  HADD2.F32 R94, -RZ, R10.H0_H0 ;  /* 0x2000000aff5e7230 */ /* 0x000fe40000004100 */
[--C-:B------:R-:W-:Y:S02]  /*0c00*/  HADD2.F32 R91, -RZ, R44.reuse.H0_H0 ;  /* 0x2000002cff5b7230 */ /* 0x100fe40000004100 */
[----:B------:R-:W-:Y:S01]  /*0c10*/  HADD2.F32 R93, -RZ, R44.H1_H1 ;  /* 0x3000002cff5d7230 */ /* 0x000fe20000004100 */
[----:B------:R-:W-:Y:S01]  /*0c20*/  MUFU.EX2 R22, R22 ;  /* 0x0000001600167308 */ /* 0x000fe20000000800 */
[----:B-1----:R-:W-:Y:S01]  /*0c30*/  FADD.FTZ R43, R43, 1 ;  /* 0x3f8000002b2b7421 */ /* 0x002fe20000010000 */
[----:B------:R-:W-:-:S02]  /*0c40*/  HADD2.F32 R98, -RZ, R10.H1_H1 ;  /* 0x3000000aff627230 */ /* 0x000fc40000004100 */
[----:B------:R-:W-:Y:S02]  /*0c50*/  HADD2.F32 R102, -RZ, R11.H1_H1 ;  /* 0x3000000bff667230 */ /* 0x000fe40000004100 */
[----:B--2---:R-:W-:Y:S02]  /*0c60*/  HADD2.F32 R104, -RZ, R50.H1_H1 ;  /* 0x30000032ff687230 */ /* 0x004fe40000004100 */
[----:B------:R-:W1:Y:S01]  /*0c70*/  MUFU.RCP R99, R29 ;  /* 0x0000001d00637308 */ /* 0x000e620000001000 */
[----:B0-----:R-:W-:Y:S01]  /*0c80*/  FMUL.FTZ R23, R78, R95 ;  /* 0x0000005f4e177220 */ /* 0x001fe20000410000 */
[----:B------:R-:W-:-:S03]  /*0c90*/  HADD2.F32 R108, -RZ, R51.H0_H0 ;  /* 0x20000033ff6c7230 */ /* 0x000fc60000004100 */
[----:B------:R-:W-:Y:S02]  /*0ca0*/  FMUL.FTZ R79, R76, R23 ;  /* 0x000000174c4f7220 */ /* 0x000fe40000410000 */
[----:B------:R-:W-:Y:S01]  /*0cb0*/  FMUL.FTZ R110, R108, -1.4426950216293334961 ;  /* 0xbfb8aa3b6c6e7820 */ /* 0x000fe20000410000 */
[----:B------:R0:W-:Y:S08]  /*0cc0*/  MUFU.EX2 R66, R64 ;  /* 0x0000004000427308 */ /* 0x0001f00000000800 */
[----:B------:R2:W2:Y:S01]  /*0cd0*/  MUFU.RCP R92, R43 ;  /* 0x0000002b005c7308 */ /* 0x0004a20000001000 */
[----:B0-----:R-:W-:Y:S01]  /*0ce0*/  HADD2.F32 R64, -RZ, R8.H0_H0 ;  /* 0x20000008ff407230 */ /* 0x001fe20000004100 */
[----:B-1----:R-:W-:-:S04]  /*0cf0*/  FMUL.FTZ R29, R72, R99 ;  /* 0x00000063481d7220 */ /* 0x002fc80000410000 */
[----:B------:R-:W-:Y:S02]  /*0d00*/  FFMA.FTZ R71, R79, R64, R42 ;  /* 0x000000404f477223 */ /* 0x000fe4000001002a */
[----:B------:R-:W-:Y:S01]  /*0d10*/  FADD.FTZ R64, R22, 1 ;  /* 0x3f80000016407421 */ /* 0x000fe20000010000 */
[----:B------:R-:W0:Y:S01]  /*0d20*/  MUFU.EX2 R67, R67 ;  /* 0x0000004300437308 */ /* 0x000e220000000800 */
[----:B------:R-:W-:Y:S02]  /*0d30*/  IMAD R42, R36, c[0x0][0x2e8], RZ ;  /* 0x0000ba00242a7a24 */ /* 0x000fe400078e02ff */
[----:B------:R-:W-:Y:S02]  /*0d40*/  FMUL.FTZ R28, R77, R29 ;  /* 0x0000001d4d1c7220 */ /* 0x000fe40000410000 */
[C---:B------:R-:W-:Y:S02]  /*0d50*/  IMAD R81, R37.reuse, c[0x0][0x2ec], R42 ;  /* 0x0000bb0025517a24 */ /* 0x040fe400078e022a */
[----:B--2---:R-:W-:Y:S01]  /*0d60*/  IMAD.WIDE.U32 R42, R37, c[0x0][0x2e8], R2 ;  /* 0x0000ba00252a7a25 */ /* 0x004fe200078e0002 */
[----:B------:R1:W2:Y:S03]  /*0d70*/  MUFU.RCP R96, R64 ;  /* 0x0000004000607308 */ /* 0x0002a60000001000 */
[----:B------:R-:W-:Y:S01]  /*0d80*/  FFMA.FTZ R71, R28, R60, R71 ;  /* 0x0000003c1c477223 */ /* 0x000fe20000010047 */
[----:B------:R-:W-:Y:S01]  /*0d90*/  IADD3 R43, R43, R81, RZ ;  /* 0x000000512b2b7210 */ /* 0x000fe20007ffe0ff */
[----:B------:R-:W-:-:S02]  /*0da0*/  FMUL.FTZ R60, R65, R92 ;  /* 0x0000005c413c7220 */ /* 0x000fc40000410000 */
[----:B------:R-:W-:Y:S01]  /*0db0*/  FADD.FTZ R66, R66, 1 ;  /* 0x3f80000042427421 */ /* 0x000fe20000010000 */
[----:B------:R2:W2:Y:S01]  /*0dc0*/  MUFU.EX2 R75, R69 ;  /* 0x00000045004b7308 */ /* 0x0004a20000000800 */
[----:B------:R-:W-:Y:S01]  /*0dd0*/  FMUL.FTZ R22, R84, R60 ;  /* 0x0000003c54167220 */ /* 0x000fe20000410000 */
[----:B-1----:R-:W-:Y:S01]  /*0de0*/  HADD2.F32 R64, -RZ, R9.H1_H1 ;  /* 0x30000009ff407230 */ /* 0x002fe20000004100 */
[----:B0-----:R-:W-:Y:S01]  /*0df0*/  FADD.FTZ R63, R67, 1 ;  /* 0x3f800000433f7421 */ /* 0x001fe20000010000 */
[----:B------:R-:W-:Y:S01]  /*0e00*/  HADD2.F32 R67, -RZ, R46.H1_H1 ;  /* 0x3000002eff437230 */ /* 0x000fe20000004100 */
[----:B------:R-:W-:Y:S01]  /*0e10*/  FFMA.FTZ R71, R22, R82, R71 ;  /* 0x0000005216477223 */ /* 0x000fe20000010047 */
[--C-:B------:R-:W-:Y:S01]  /*0e20*/  HADD2.F32 R82, -RZ, R48.reuse.H0_H0 ;  /* 0x20000030ff527230 */ /* 0x100fe20000004100 */
[----:B------:R-:W-:Y:S01]  /*0e30*/  FADD.FTZ R44, -R92, 1 ;  /* 0x3f8000005c2c7421 */ /* 0x000fe20000010100 */
[----:B------:R0:W-:Y:S01]  /*0e40*/  MUFU.RCP R103, R66 ;  /* 0x0000004200677308 */ /* 0x0001e20000001000 */
[----:B--2---:R-:W-:Y:S01]  /*0e50*/  FMUL.FTZ R69, R80, -1.4426950216293334961 ;  /* 0xbfb8aa3b50457820 */ /* 0x004fe20000410000 */
[----:B------:R-:W-:Y:S01]  /*0e60*/  HADD2.F32 R48, -RZ, R48.H1_H1 ;  /* 0x30000030ff307230 */ /* 0x000fe20000004100 */
[----:B------:R-:W-:-:S02]  /*0e70*/  FMUL.FTZ R61, R73, R96 ;  /* 0x00000060493d7220 */ /* 0x000fc40000410000 */
[----:B------:R-:W-:Y:S02]  /*0e80*/  FMUL.FTZ R62, R82, -1.4426950216293334961 ;  /* 0xbfb8aa3b523e7820 */ /* 0x000fe40000410000 */
[----:B------:R-:W-:Y:S01]  /*0e90*/  FMUL.FTZ R112, R85, R61 ;  /* 0x0000003d55707220 */ /* 0x000fe20000410000 */
[----:B------:R1:W2:Y:S01]  /*0ea0*/  MUFU.EX2 R81, R69 ;  /* 0x0000004500517308 */ /* 0x0002a20000000800 */
[----:B------:R-:W-:Y:S01]  /*0eb0*/  FADD.FTZ R75, R75, 1 ;  /* 0x3f8000004b4b7421 */ /* 0x000fe20000010000 */
[----:B0-----:R-:W-:Y:S01]  /*0ec0*/  HADD2.F32 R66, -RZ, R47.H0_H0 ;  /* 0x2000002fff427230 */ /* 0x001fe20000004100 */
[----:B------:R-:W-:Y:S01]  /*0ed0*/  FFMA.FTZ R101, R112, R64, R71 ;  /* 0x0000004070657223 */ /* 0x000fe20000010047 */
[----:B------:R-:W-:Y:S01]  /*0ee0*/  HADD2.F32 R71, -RZ, R45.H1_H1 ;  /* 0x3000002dff477230 */ /* 0x000fe20000004100 */
[----:B------:R-:W-:Y:S01]  /*0ef0*/  FADD.FTZ R45, -R95, 1 ;  /* 0x3f8000005f2d7421 */ /* 0x000fe20000010100 */
[----:B------:R-:W-:Y:S01]  /*0f00*/  HADD2.F32 R64, -RZ, R47.H1_H1 ;  /* 0x3000002fff407230 */ /* 0x000fe20000004100 */
[----:B------:R-:W-:Y:S01]  /*0f10*/  IMAD.WIDE.U32 R42, R41, c[0x0][0x2f0], R42 ;  /* 0x0000bc00292a7a25 */ /* 0x000fe200078e002a */
[----:B------:R-:W0:Y:S01]  /*0f20*/  MUFU.RCP R107, R63 ;  /* 0x0000003f006b7308 */ /* 0x000e220000001000 */
[----:B-1----:R-:W-:-:S02]  /*0f30*/  HADD2.F32 R69, -RZ, R46.H0_H0 ;  /* 0x2000002eff457230 */ /* 0x002fc40000004100 */
[----:B------:R-:W-:Y:S02]  /*0f40*/  FMUL.FTZ R46, R48, -1.4426950216293334961 ;  /* 0xbfb8aa3b302e7820 */ /* 0x000fe40000410000 */
[----:B------:R-:W-:Y:S01]  /*0f50*/  FFMA.FTZ R97, R78, R45, 1 ;  /* 0x3f8000004e617423 */ /* 0x000fe2000001002d */
[----:B------:R-:W-:Y:S01]  /*0f60*/  HADD2.F32 R78, -RZ, R49.H0_H0 ;  /* 0x20000031ff4e7230 */ /* 0x000fe20000004100 */
[----:B------:R-:W-:Y:S01]  /*0f70*/  FADD.FTZ R45, -R99, 1 ;  /* 0x3f800000632d7421 */ /* 0x000fe20000010100 */
[----:B------:R-:W1:Y:S01]  /*0f80*/  MUFU.RCP R109, R75 ;  /* 0x0000004b006d7308 */ /* 0x000e620000001000 */
[----:B--2---:R-:W-:Y:S02]  /*0f90*/  FADD.FTZ R81, R81, 1 ;  /* 0x3f80000051517421 */ /* 0x004fe40000010000 */
[----:B------:R-:W-:-:S05]  /*0fa0*/  FMUL.FTZ R47, R78, -1.4426950216293334961 ;  /* 0xbfb8aa3b4e2f7820 */ /* 0x000fca0000410000 */
[----:B------:R2:W1:Y:S01]  /*0fb0*/  MUFU.EX2 R83, R62 ;  /* 0x0000003e00537308 */ /* 0x0004620000000800 */
[----:B0-----:R-:W-:-:S04]  /*0fc0*/  FMUL.FTZ R63, R74, R107 ;  /* 0x0000006b4a3f7220 */ /* 0x001fc80000410000 */
[----:B------:R-:W-:-:S03]  /*0fd0*/  FMUL.FTZ R116, R87, R63 ;  /* 0x0000003f57747220 */ /* 0x000fc60000410000 */
[----:B------:R-:W0:Y:S01]  /*0fe0*/  MUFU.EX2 R46, R46 ;  /* 0x0000002e002e7308 */ /* 0x000e220000000800 */
[----:B--2---:R-:W-:-:S04]  /*0ff0*/  FMUL.FTZ R62, R68, R103 ;  /* 0x00000067443e7220 */ /* 0x004fc80000410000 */
[----:B------:R-:W-:-:S03]  /*1000*/  FMUL.FTZ R114, R86, R62 ;  /* 0x0000003e56727220 */ /* 0x000fc60000410000 */
[----:B------:R-:W2:Y:S01]  /*1010*/  MUFU.RCP R111, R81 ;  /* 0x00000051006f7308 */ /* 0x000ea20000001000 */
[----:B------:R-:W-:Y:S02]  /*1020*/  FFMA.FTZ R105, R114, R94, R101 ;  /* 0x0000005e72697223 */ /* 0x000fe40000010065 */
[----:B------:R-:W-:Y:S02]  /*1030*/  FFMA.FTZ R94, R65, R44, 1 ;  /* 0x3f800000415e7423 */ /* 0x000fe4000001002c */
[----:B-1----:R-:W-:Y:S02]  /*1040*/  FMUL.FTZ R65, R70, R109 ;  /* 0x0000006d46417220 */ /* 0x002fe40000410000 */
[----:B------:R-:W-:Y:S01]  /*1050*/  FFMA.FTZ R101, R72, R45, 1 ;  /* 0x3f80000048657423 */ /* 0x000fe2000001002d */
[----:B------:R-:W1:Y:S01]  /*1060*/  MUFU.EX2 R100, R47 ;  /* 0x0000002f00647308 */ /* 0x000e620000000800 */
[----:B------:R-:W-:Y:S01]  /*1070*/  HADD2.F32 R72, -RZ, R11.H0_H0 ;  /* 0x2000000bff487230 */ /* 0x000fe20000004100 */
[----:B------:R-:W-:-:S02]  /*1080*/  FFMA.FTZ R75, R116, R98, R105 ;  /* 0x00000062744b7223 */ /* 0x000fc40000010069 */
[----:B------:R-:W-:Y:S02]  /*1090*/  FADD.FTZ R44, -R96, 1 ;  /* 0x3f800000602c7421 */ /* 0x000fe40000010100 */
[----:B------:R-:W-:Y:S02]  /*10a0*/  FADD.FTZ R45, -R103, 1 ;  /* 0x3f800000672d7421 */ /* 0x000fe40000010100 */
[----:B------:R-:W-:Y:S01]  /*10b0*/  FMUL.FTZ R118, R88, R65 ;  /* 0x0000004158767220 */ /* 0x000fe20000410000 */
[----:B------:R-:W1:Y:S01]  /*10c0*/  MUFU.EX2 R110, R110 ;  /* 0x0000006e006e7308 */ /* 0x000e620000000800 */
[----:B------:R-:W-:Y:S02]  /*10d0*/  FADD.FTZ R83, R83, 1 ;  /* 0x3f80000053537421 */ /* 0x000fe40000010000 */
[----:B------:R-:W-:Y:S02]  /*10e0*/  FFMA.FTZ R105, R68, R45, 1 ;  /* 0x3f80000044697423 */ /* 0x000fe4000001002d */
[----:B------:R-:W-:-:S02]  /*10f0*/  FFMA.FTZ R117, R118, R72, R75 ;  /* 0x0000004876757223 */ /* 0x000fc4000001004b */
[----:B------:R-:W-:Y:S01]  /*1100*/  FFMA.FTZ R98, R73, R44, 1 ;  /* 0x3f80000049627423 */ /* 0x000fe2000001002c */
[----:B------:R1:W-:Y:S01]  /*1110*/  MUFU.RCP R113, R83 ;  /* 0x0000005300717308 */ /* 0x0003e20000001000 */
[----:B0-----:R-:W-:Y:S02]  /*1120*/  FADD.FTZ R72, R46, 1 ;  /* 0x3f8000002e487421 */ /* 0x001fe40000010000 */
[----:B--2---:R-:W-:Y:S02]  /*1130*/  FMUL.FTZ R68, R80, R111 ;  /* 0x0000006f50447220 */ /* 0x004fe40000410000 */
[----:B-1----:R-:W-:Y:S02]  /*1140*/  FADD.FTZ R100, R100, 1 ;  /* 0x3f80000064647421 */ /* 0x002fe40000010000 */
[----:B------:R-:W-:Y:S01]  /*1150*/  FMUL.FTZ R126, R89, R68 ;  /* 0x00000044597e7220 */ /* 0x000fe20000410000 */
[----:B------:R-:W0:Y:S01]  /*1160*/  MUFU.RCP R115, R72 ;  /* 0x0000004800737308 */ /* 0x000e220000001000 */
[----:B------:R-:W-:Y:S01]  /*1170*/  FADD.FTZ R75, -R109, 1 ;  /* 0x3f8000006d4b7421 */ /* 0x000fe20000010100 */
[----:B------:R-:W-:Y:S01]  /*1180*/  HADD2.F32 R83, -RZ, R51.H1_H1 ;  /* 0x30000033ff537230 */ /* 0x000fe20000004100 */
[----:B------:R-:W-:-:S02]  /*1190*/  FADD.FTZ R73, -R107, 1 ;  /* 0x3f8000006b497421 */ /* 0x000fc40000010100 */
[----:B------:R-:W-:Y:S02]  /*11a0*/  FADD.FTZ R110, R110, 1 ;  /* 0x3f8000006e6e7421 */ /* 0x000fe40000010000 */
[----:B0-----:R-:W-:-:S04]  /*11b0*/  FMUL.FTZ R72, R48, R115 ;  /* 0x0000007330487220 */ /* 0x001fc80000410000 */
[----:B------:R-:W-:Y:S01]  /*11c0*/  FMUL.FTZ R122, R93, R72 ;  /* 0x000000485d7a7220 */ /* 0x000fe20000410000 */
[----:B---3--:R0:W-:Y:S04]  /*11d0*/  STS.128 [R33.X16], R52 ;  /* 0x0000003421007388 */ /* 0x0081e8000000cc00 */
[----:B----4-:R1:W-:Y:S01]  /*11e0*/  STS.128 [R33.X16+0x200], R56 ;  /* 0x0002003821007388 */ /* 0x0103e2000000cc00 */
[----:B------:R-:W-:-:S06]  /*11f0*/  NOP ;  /* 0x0000000000007918 */ /* 0x000fcc0000000000 */
[----:B------:R-:W2:Y:S01]  /*1200*/  LDS.128 R44, [R0] ;  /* 0x00000000002c7984 */ /* 0x000ea20000000c00 */
[----:B0-----:R-:W-:Y:S01]  /*1210*/  FFMA.FTZ R55, R70, R75, 1 ;  /* 0x3f80000046377423 */ /* 0x001fe2000001004b */
[----:B------:R-:W-:Y:S01]  /*1220*/  HADD2.F32 R54, -RZ, R4.H0_H0 ;  /* 0x20000004ff367230 */ /* 0x000fe20000004100 */
[----:B------:R-:W-:Y:S02]  /*1230*/  FMUL.FTZ R70, R82, R113 ;  /* 0x0000007152467220 */ /* 0x000fe40000410000 */
[----:B-1----:R-:W-:Y:S01]  /*1240*/  FFMA.FTZ R57, R126, R102, R117 ;  /* 0x000000667e397223 */ /* 0x002fe20000010075 */
[----:B------:R-:W-:Y:S01]  /*1250*/  HADD2.F32 R58, -RZ, R49.H1_H1 ;  /* 0x30000031ff3a7230 */ /* 0x000fe20000004100 */
[----:B------:R-:W0:Y:S01]  /*1260*/  MUFU.RCP R117, R100 ;  /* 0x0000006400757308 */ /* 0x000e220000001000 */
[----:B------:R-:W-:Y:S01]  /*1270*/  FADD.FTZ R49, -R111, 1 ;  /* 0x3f8000006f317421 */ /* 0x000fe20000010100 */
[----:B------:R-:W-:Y:S01]  /*1280*/  HADD2.F32 R102, -RZ, R50.H0_H0 ;  /* 0x20000032ff667230 */ /* 0x000fe20000004100 */
[----:B------:R-:W-:-:S02]  /*1290*/  FMUL.FTZ R124, R91, R70 ;  /* 0x000000465b7c7220 */ /* 0x000fc40000410000 */
[----:B------:R-:W-:Y:S02]  /*12a0*/  FFMA.FTZ R56, R80, R49, 1 ;  /* 0x3f80000050387423 */ /* 0x000fe40000010031 */
[----:B------:R-:W-:Y:S02]  /*12b0*/  FADD.FTZ R49, -R113, 1 ;  /* 0x3f80000071317421 */ /* 0x000fe40000010100 */
[----:B------:R-:W-:Y:S01]  /*12c0*/  FFMA.FTZ R53, R74, R73, 1 ;  /* 0x3f8000004a357423 */ /* 0x000fe20000010049 */
[----:B------:R-:W-:Y:S01]  /*12d0*/  HADD2.F32 R73, -RZ, R4.H1_H1 ;  /* 0x30000004ff497230 */ /* 0x000fe20000004100 */
[----:B------:R-:W-:Y:S01]  /*12e0*/  FFMA.FTZ R59, R124, R54, R57 ;  /* 0x000000367c3b7223 */ /* 0x000fe20000010039 */
[----:B------:R-:W-:Y:S01]  /*12f0*/  HADD2.F32 R74, -RZ, R5.H0_H0 ;  /* 0x20000005ff4a7230 */ /* 0x000fe20000004100 */
[----:B------:R-:W-:Y:S02]  /*1300*/  FFMA.FTZ R57, R82, R49, 1 ;  /* 0x3f80000052397423 */ /* 0x000fe40000010031 */
[----:B------:R-:W-:-:S02]  /*1310*/  FMUL.FTZ R50, R102, -1.4426950216293334961 ;  /* 0xbfb8aa3b66327820 */ /* 0x000fc40000410000 */
[----:B------:R-:W-:Y:S02]  /*1320*/  FADD.FTZ R49, -R115, 1 ;  /* 0x3f80000073317421 */ /* 0x000fe40000010100 */
[----:B0-----:R-:W-:Y:S01]  /*1330*/  FADD.FTZ R51, -R117, 1 ;  /* 0x3f80000075337421 */ /* 0x001fe20000010100 */
[----:B------:R0:W-:Y:S01]  /*1340*/  MUFU.EX2 R100, R50 ;  /* 0x0000003200647308 */ /* 0x0001e20000000800 */
[----:B------:R-:W-:Y:S02]  /*1350*/  FFMA.FTZ R75, R122, R73, R59 ;  /* 0x000000497a4b7223 */ /* 0x000fe4000001003b */
[----:B------:R-:W-:Y:S02]  /*1360*/  FFMA.FTZ R59, R48, R49, 1 ;  /* 0x3f800000303b7423 */ /* 0x000fe40000010031 */
[----:B------:R-:W-:Y:S02]  /*1370*/  FFMA.FTZ R119, R78, R51, 1 ;  /* 0x3f8000004e777423 */ /* 0x000fe40000010033 */
[----:B------:R-:W-:Y:S01]  /*1380*/  FMUL.FTZ R52, R58, -1.4426950216293334961 ;  /* 0xbfb8aa3b3a347820 */ /* 0x000fe20000410000 */
[----:B0-----:R-:W0:Y:S01]  /*1390*/  LDS.128 R48, [R0+0x10] ;  /* 0x0000100000307984 */ /* 0x001e220000000c00 */
[--C-:B--2---:R-:W-:Y:S01]  /*13a0*/  HADD2.F32 R80, -RZ, R44.reuse.H0_H0 ;  /* 0x2000002cff507230 */ /* 0x104fe20000004100 */
[----:B------:R-:W-:Y:S01]  /*13b0*/  FMUL.FTZ R54, R104, -1.4426950216293334961 ;  /* 0xbfb8aa3b68367820 */ /* 0x000fe20000410000 */
[----:B------:R-:W-:-:S02]  /*13c0*/  HADD2.F32 R82, -RZ, R44.H1_H1 ;  /* 0x3000002cff527230 */ /* 0x000fc40000004100 */
[----:B------:R-:W1:Y:S01]  /*13d0*/  MUFU.EX2 R52, R52 ;  /* 0x0000003400347308 */ /* 0x000e620000000800 */
[----:B------:R-:W-:Y:S01]  /*13e0*/  FMUL.FTZ R73, R78, R117 ;  /* 0x000000754e497220 */ /* 0x000fe20000410000 */
[----:B------:R-:W-:Y:S01]  /*13f0*/  HADD2.F32 R78, -RZ, R45.H1_H1 ;  /* 0x3000002dff4e7230 */ /* 0x000fe20000004100 */
[----:B------:R-:W-:Y:S01]  /*1400*/  FMUL.FTZ R44, R76, R80 ;  /* 0x000000504c2c7220 */ /* 0x000fe20000410000 */
[----:B------:R-:W-:Y:S01]  /*1410*/  HADD2.F32 R76, -RZ, R47.H0_H0 ;  /* 0x2000002fff4c7230 */ /* 0x000fe20000004100 */
[----:B------:R-:W-:Y:S01]  /*1420*/  FMUL.FTZ R120, R90, R73 ;  /* 0x000000495a787220 */ /* 0x000fe20000410000 */
[----:B------:R-:W-:Y:S01]  /*1430*/  HADD2.F32 R81, -RZ, R45.H0_H0 ;  /* 0x2000002dff517230 */ /* 0x000fe20000004100 */
[----:B------:R-:W-:Y:S01]  /*1440*/  FMUL.FTZ R44, R95, R44 ;  /* 0x0000002c5f2c7220 */ /* 0x000fe20000410000 */
[----:B------:R-:W2:Y:S01]  /*1450*/  MUFU.EX2 R106, R54 ;  /* 0x00000036006a7308 */ /* 0x000ea20000000800 */
[----:B------:R-:W-:Y:S02]  /*1460*/  FMUL.FTZ R95, R83, -1.4426950216293334961 ;  /* 0xbfb8aa3b535f7820 */ /* 0x000fe40000410000 */
[----:B------:R-:W-:Y:S01]  /*1470*/  FFMA.FTZ R121, R120, R74, R75 ;  /* 0x0000004a78797223 */ /* 0x000fe2000001004b */
[--C-:B------:R-:W-:Y:S01]  /*1480*/  HADD2.F32 R75, -RZ, R46.reuse.H0_H0 ;  /* 0x2000002eff4b7230 */ /* 0x100fe20000004100 */
[----:B------:R-:W-:Y:S01]  /*1490*/  FMUL.FTZ R85, R85, R78 ;  /* 0x0000004e55557220 */ /* 0x000fe20000410000 */
[----:B------:R-:W-:Y:S01]  /*14a0*/  HADD2.F32 R74, -RZ, R46.H1_H1 ;  /* 0x3000002eff4a7230 */ /* 0x000fe20000004100 */
[----:B------:R-:W-:Y:S01]  /*14b0*/  FMUL.FTZ R46, R77, R82 ;  /* 0x000000524d2e7220 */ /* 0x000fe20000410000 */
[----:B------:R-:W3:Y:S01]  /*14c0*/  MUFU.EX2 R95, R95 ;  /* 0x0000005f005f7308 */ /* 0x000ee20000000800 */
[----:B------:R-:W-:Y:S01]  /*14d0*/  HADD2.F32 R77, -RZ, R47.H1_H1 ;  /* 0x3000002fff4d7230 */ /* 0x000fe20000004100 */
[----:B-1----:R-:W-:-:S02]  /*14e0*/  FADD.FTZ R47, R52, 1 ;  /* 0x3f800000342f7421 */ /* 0x002fc40000010000 */
[----:B------:R-:W-:Y:S02]  /*14f0*/  FMUL.FTZ R52, R87, R74 ;  /* 0x0000004a57347220 */ /* 0x000fe40000410000 */
[----:B------:R-:W-:Y:S02]  /*1500*/  FMUL.FTZ R45, R84, R81 ;  /* 0x00000051542d7220 */ /* 0x000fe40000410000 */
[----:B------:R-:W1:Y:S01]  /*1510*/  MUFU.RCP R87, R47 ;  /* 0x0000002f00577308 */ /* 0x000e620000001000 */
[----:B------:R-:W-:Y:S02]  /*1520*/  FMUL.FTZ R86, R86, R75 ;  /* 0x0000004b56567220 */ /* 0x000fe40000410000 */
[----:B------:R-:W-:Y:S02]  /*1530*/  FMUL.FTZ R85, R96, R85 ;  /* 0x0000005560557220 */ /* 0x000fe40000410000 */
[----:B------:R-:W-:Y:S02]  /*1540*/  FMUL.FTZ R88, R88, R76 ;  /* 0x0000004c58587220 */ /* 0x000fe40000410000 */
[----:B------:R-:W-:Y:S01]  /*1550*/  FMUL.FTZ R46, R99, R46 ;  /* 0x0000002e632e7220 */ /* 0x000fe20000410000 */
[----:B------:R-:W-:Y:S01]  /*1560*/  HADD2.F32 R99, -RZ, R26.H1_H1 ;  /* 0x3000001aff637230 */ /* 0x000fe20000004100 */
[----:B------:R-:W-:-:S02]  /*1570*/  FADD.FTZ R100, R100, 1 ;  /* 0x3f80000064647421 */ /* 0x000fc40000010000 */
[----:B--2---:R-:W-:Y:S01]  /*1580*/  FADD.FTZ R106, R106, 1 ;  /* 0x3f8000006a6a7421 */ /* 0x004fe20000010000 */
[----:B0-----:R-:W-:Y:S01]  /*1590*/  HADD2.F32 R84, -RZ, R48.H0_H0 ;  /* 0x20000030ff547230 */ /* 0x001fe20000004100 */
[----:B------:R-:W-:Y:S01]  /*15a0*/  FMUL.FTZ R54, R89, R77 ;  /* 0x0000004d59367220 */ /* 0x000fe20000410000 */
[----:B------:R-:W-:Y:S01]  /*15b0*/  HADD2.F32 R96, -RZ, R50.H0_H0 ;  /* 0x20000032ff607230 */ /* 0x000fe20000004100 */
[----:B---3--:R-:W-:Y:S01]  /*15c0*/  FADD.FTZ R95, R95, 1 ;  /* 0x3f8000005f5f7421 */ /* 0x008fe20000010000 */
[----:B------:R0:W2:Y:S01]  /*15d0*/  MUFU.RCP R89, R100 ;  /* 0x0000006400597308 */ /* 0x0000a20000001000 */
[----:B------:R-:W-:Y:S02]  /*15e0*/  FMUL.FTZ R45, R92, R45 ;  /* 0x0000002d5c2d7220 */ /* 0x000fe40000410000 */
[----:B------:R-:W-:Y:S01]  /*15f0*/  FMUL.FTZ R86, R103, R86 ;  /* 0x0000005667567220 */ /* 0x000fe20000410000 */
[----:B------:R-:W-:Y:S01]  /*1600*/  HADD2.F32 R103, -RZ, R27.H1_H1 ;  /* 0x3000001bff677230 */ /* 0x000fe20000004100 */
[----:B------:R-:W-:-:S02]  /*1610*/  FMUL.FTZ R88, R109, R88 ;  /* 0x000000586d587220 */ /* 0x000fc40000410000 */
[----:B------:R-:W-:Y:S02]  /*1620*/  FMUL.FTZ R101, R46, R101 ;  /* 0x000000652e657220 */ /* 0x000fe40000410000 */
[----:B------:R-:W-:Y:S01]  /*1630*/  FMUL.FTZ R98, R85, R98 ;  /* 0x0000006255627220 */ /* 0x000fe20000410000 */
[----:B0-----:R-:W-:Y:S01]  /*1640*/  HADD2.F32 R100, -RZ, R50.H1_H1 ;  /* 0x30000032ff647230 */ /* 0x001fe20000004100 */
[----:B------:R-:W0:Y:S01]  /*1650*/  MUFU.RCP R85, R106 ;  /* 0x0000006a00557308 */ /* 0x000e220000001000 */
[----:B------:R-:W-:Y:S02]  /*1660*/  FMUL.FTZ R46, R91, R84 ;  /* 0x000000545b2e7220 */ /* 0x000fe40000410000 */
[----:B------:R-:W-:Y:S02]  /*1670*/  FMUL.FTZ R111, R111, R54 ;  /* 0x000000366f6f7220 */ /* 0x000fe40000410000 */
[----:B------:R-:W-:Y:S01]  /*1680*/  FMUL.FTZ R45, R45, R94 ;  /* 0x0000005e2d2d7220 */ /* 0x000fe20000410000 */
[--C-:B------:R-:W-:Y:S01]  /*1690*/  HADD2.F32 R94, -RZ, R49.reuse.H1_H1 ;  /* 0x30000031ff5e7230 */ /* 0x100fe20000004100 */
[----:B------:R-:W-:Y:S01]  /*16a0*/  FMUL.FTZ R54, R86, R105 ;  /* 0x0000006956367220 */ /* 0x000fe20000410000 */
[----:B------:R-:W3:Y:S01]  /*16b0*/  MUFU.RCP R91, R110 ;  /* 0x0000006e005b7308 */ /* 0x000ee20000001000 */
[----:B------:R-:W-:Y:S01]  /*16c0*/  FMUL.FTZ R55, R88, R55 ;  /* 0x0000003758377220 */ /* 0x000fe20000410000 */
[----:B------:R-:W-:Y:S01]  /*16d0*/  HADD2.F32 R86, -RZ, R48.H1_H1 ;  /* 0x30000030ff567230 */ /* 0x000fe20000004100 */
[----:B------:R-:W-:Y:S01]  /*16e0*/  FMUL.FTZ R50, R71, R94 ;  /* 0x0000005e47327220 */ /* 0x000fe20000410000 */
[----:B------:R-:W-:Y:S01]  /*16f0*/  HADD2.F32 R88, -RZ, R49.H0_H0 ;  /* 0x20000031ff587230 */ /* 0x000fe20000004100 */
[----:B-1----:R-:W-:Y:S01]  /*1700*/  FADD.FTZ R49, -R87, 1 ;  /* 0x3f80000057317421 */ /* 0x002fe20000010100 */
[----:B------:R-:W-:Y:S01]  /*1710*/  HADD2.F32 R105, -RZ, R51.H0_H0 ;  /* 0x20000033ff697230 */ /* 0x000fe20000004100 */
[----:B------:R-:W-:Y:S01]  /*1720*/  FMUL.FTZ R48, R93, R86 ;  /* 0x000000565d307220 */ /* 0x000fe20000410000 */
[----:B------:R1:W4:Y:S01]  /*1730*/  MUFU.RCP R106, R95 ;  /* 0x0000005f006a7308 */ /* 0x0003220000001000 */
[----:B------:R-:W-:Y:S01]  /*1740*/  FMUL.FTZ R90, R90, R88 ;  /* 0x000000585a5a7220 */ /* 0x000fe20000410000 */
[----:B------:R-:W-:Y:S01]  /*1750*/  HADD2.F32 R93, -RZ, R25.H0_H0 ;  /* 0x20000019ff5d7230 */ /* 0x000fe20000004100 */
[----:B------:R-:W-:Y:S01]  /*1760*/  FMUL.FTZ R52, R107, R52 ;  /* 0x000000346b347220 */ /* 0x000fe20000410000 */
[----:B------:R-:W-:Y:S01]  /*1770*/  HADD2.F32 R107, -RZ, R51.H1_H1 ;  /* 0x30000033ff6b7230 */ /* 0x000fe20000004100 */
[----:B------:R-:W-:-:S02]  /*1780*/  FMUL.FTZ R46, R113, R46 ;  /* 0x0000002e712e7220 */ /* 0x000fc40000410000 */
[----:B------:R-:W-:Y:S02]  /*1790*/  FMUL.FTZ R48, R115, R48 ;  /* 0x0000003073307220 */ /* 0x000fe40000410000 */
[----:B------:R-:W-:Y:S01]  /*17a0*/  FMUL.FTZ R90, R117, R90 ;  /* 0x0000005a755a7220 */ /* 0x000fe20000410000 */
[----:B-1----:R-:W-:Y:S01]  /*17b0*/  HADD2.F32 R95, -RZ, R25.H1_H1 ;  /* 0x30000019ff5f7230 */ /* 0x002fe20000004100 */
[----:B------:R-:W-:Y:S02]  /*17c0*/  FFMA.FTZ R49, R58, R49, 1 ;  /* 0x3f8000003a317423 */ /* 0x000fe40000010031 */
[----:B------:R-:W-:Y:S02]  /*17d0*/  FMUL.FTZ R50, R87, R50 ;  /* 0x0000003257327220 */ /* 0x000fe40000410000 */
[----:B------:R-:W-:Y:S02]  /*17e0*/  FMUL.FTZ R47, R52, R53 ;  /* 0x00000035342f7220 */ /* 0x000fe40000410000 */
[----:B--2---:R-:W-:-:S02]  /*17f0*/  FADD.FTZ R51, -R89, 1 ;  /* 0x3f80000059337421 */ /* 0x004fc40000010100 */
[----:B------:R-:W-:Y:S01]  /*1800*/  FMUL.FTZ R52, R69, R96 ;  /* 0x0000006045347220 */ /* 0x000fe20000410000 */
[----:B------:R-:W-:Y:S01]  /*1810*/  F2FP.PACK_AB R54, R47, R54 ;  /* 0x000000362f36723e */ /* 0x000fe200000000ff */
[----:B------:R-:W-:Y:S02]  /*1820*/  FMUL.FTZ R46, R46, R57 ;  /* 0x000000392e2e7220 */ /* 0x000fe40000410000 */
[----:B------:R-:W-:Y:S02]  /*1830*/  FMUL.FTZ R92, R58, R87 ;  /* 0x000000573a5c7220 */ /* 0x000fe40000410000 */
[----:B------:R-:W-:Y:S02]  /*1840*/  FMUL.FTZ R59, R48, R59 ;  /* 0x0000003b303b7220 */ /* 0x000fe40000410000 */
[----:B------:R-:W-:Y:S02]  /*1850*/  FMUL.FTZ R57, R90, R119 ;  /* 0x000000775a397220 */ /* 0x000fe40000410000 */
[----:B------:R-:W-:-:S02]  /*1860*/  FMUL.FTZ R50, R50, R49 ;  /* 0x0000003132327220 */ /* 0x000fc40000410000 */
[----:B0-----:R-:W-:Y:S02]  /*1870*/  FADD.FTZ R53, -R85, 1 ;  /* 0x3f80000055357421 */ /* 0x001fe40000010100 */
[----:B---3--:R-:W-:Y:S01]  /*1880*/  FADD.FTZ R87, -R91, 1 ;  /* 0x3f8000005b577421 */ /* 0x008fe20000010100 */
[----:B------:R-:W-:Y:S01]  /*1890*/  F2FP.PACK_AB R57, R50, R57 ;  /* 0x000000393239723e */ /* 0x000fe200000000ff */
[----:B----4-:R-:W-:Y:S02]  /*18a0*/  FADD.FTZ R90, -R106, 1 ;  /* 0x3f8000006a5a7421 */ /* 0x010fe40000010100 */
[----:B------:R-:W-:Y:S02]  /*18b0*/  FMUL.FTZ R48, R67, R100 ;  /* 0x0000006443307220 */ /* 0x000fe40000410000 */
[----:B------:R-:W-:Y:S02]  /*18c0*/  FMUL.FTZ R58, R66, R105 ;  /* 0x00000069423a7220 */ /* 0x000fe40000410000 */
[----:B------:R-:W-:-:S02]  /*18d0*/  FMUL.FTZ R49, R64, R107 ;  /* 0x0000006b40317220 */ /* 0x000fc40000410000 */
[----:B------:R-:W-:Y:S01]  /*18e0*/  FMUL.FTZ R44, R44, R97 ;  /* 0x000000612c2c7220 */ /* 0x000fe20000410000 */
[----:B------:R-:W-:Y:S01]  /*18f0*/  HADD2.F32 R97, -RZ, R26.H0_H0 ;  /* 0x2000001aff617230 */ /* 0x000fe20000004100 */
[----:B------:R-:W-:Y:S02]  /*1900*/  FFMA.FTZ R51, R102, R51, 1 ;  /* 0x3f80000066337423 */ /* 0x000fe40000010033 */
        /* <DEDUP_REMOVED lines=20> */
[----:B------:R-:W-:Y:S01]  /*1a50*/  FFMA.FTZ R121, R128, R44, R121 ;  /* 0x0000002c80797223 */ /* 0x000fe20000010079 */
[----:B------:R-:W-:Y:S01]  /*1a60*/  F2FP.PACK_AB R59, R90, R87 ;  /* 0x000000575a3b723e */ /* 0x000fe200000000ff */
[----:B------:R-:W-:Y:S01]  /*1a70*/  IMAD R44, R40, c[0x0][0x2f0], RZ ;  /* 0x0000bc00282c7a24 */ /* 0x000fe200078e02ff */
[----:B------:R-:W-:Y:S01]  /*1a80*/  HADD2.F32 R71, -RZ, R6.H0_H0 ;  /* 0x20000006ff477230 */ /* 0x000fe20000004100 */
[----:B------:R-:W-:Y:S01]  /*1a90*/  FMUL.FTZ R102, R102, R89 ;  /* 0x0000005966667220 */ /* 0x000fe20000410000 */
[----:B------:R-:W-:Y:S01]  /*1aa0*/  HADD2.F32 R89, -RZ, R15.H0_H0 ;  /* 0x2000000fff597230 */ /* 0x000fe20000004100 */
[----:B------:R-:W-:Y:S01]  /*1ab0*/  IMAD R87, R41, c[0x0][0x2f4], R44 ;  /* 0x0000bd0029577a24 */ /* 0x000fe200078e022c */
[----:B------:R-:W-:Y:S01]  /*1ac0*/  HADD2.F32 R101, -RZ, R27.H0_H0 ;  /* 0x2000001bff657230 */ /* 0x000fe20000004100 */
[----:B------:R-:W-:-:S02]  /*1ad0*/  FMUL.FTZ R130, R69, R102 ;  /* 0x0000006645827220 */ /* 0x000fc40000410000 */
[----:B------:R-:W-:Y:S01]  /*1ae0*/  FMUL.FTZ R104, R104, R85 ;  /* 0x0000005568687220 */ /* 0x000fe20000410000 */
[----:B------:R-:W-:Y:S01]  /*1af0*/  HADD2.F32 R85, -RZ, R14.H0_H0 ;  /* 0x2000000eff557230 */ /* 0x000fe20000004100 */
[----:B------:R-:W-:Y:S02]  /*1b00*/  FFMA.FTZ R71, R130, R71, R121 ;  /* 0x0000004782477223 */ /* 0x000fe40000010079 */
[----:B------:R-:W-:Y:S02]  /*1b10*/  FMUL.FTZ R132, R67, R104 ;  /* 0x0000006843847220 */ /* 0x000fe40000410000 */
[----:B------:R-:W-:Y:S01]  /*1b20*/  FMUL.FTZ R67, R108, R91 ;  /* 0x0000005b6c437220 */ /* 0x000fe20000410000 */
[----:B------:R-:W-:Y:S01]  /*1b30*/  HADD2.F32 R91, -RZ, R15.H1_H1 ;  /* 0x3000000fff5b7230 */ /* 0x000fe20000004100 */
[----:B------:R-:W-:Y:S01]  /*1b40*/  FMUL.FTZ R15, R83, R106 ;  /* 0x0000006a530f7220 */ /* 0x000fe20000410000 */
[----:B------:R-:W-:Y:S01]  /*1b50*/  HADD2.F32 R83, -RZ, R24.H1_H1 ;  /* 0x30000018ff537230 */ /* 0x000fe20000004100 */
[----:B------:R-:W-:Y:S01]  /*1b60*/  FMUL.FTZ R134, R66, R67 ;  /* 0x0000004342867220 */ /* 0x000fe20000410000 */
[----:B------:R0:W-:Y:S01]  /*1b70*/  STS.128 [R0], R52 ;  /* 0x0000003400007388 */ /* 0x0001e20000000c00 */
[----:B------:R-:W-:-:S03]  /*1b80*/  FMUL.FTZ R136, R64, R15 ;  /* 0x0000000f40887220 */ /* 0x000fc60000410000 */
[----:B------:R1:W-:Y:S01]  /*1b90*/  STS.128 [R0+0x10], R56 ;  /* 0x0000103800007388 */ /* 0x0003e20000000c00 */
[----:B------:R-:W-:-:S06]  /*1ba0*/  NOP ;  /* 0x0000000000007918 */ /* 0x000fcc0000000000 */
[----:B------:R-:W2:Y:S04]  /*1bb0*/  LDS.128 R48, [R33.X16] ;  /* 0x0000000021307984 */ /* 0x000ea8000000cc00 */
[----:B------:R-:W3:Y:S01]  /*1bc0*/  LDS.128 R44, [R33.X16+0x200] ;  /* 0x00020000212c7984 */ /* 0x000ee2000000cc00 */
[----:B0-----:R-:W-:Y:S01]  /*1bd0*/  IADD3 R53, R43, R87, RZ ;  /* 0x000000572b357210 */ /* 0x001fe20007ffe0ff */
[----:B------:R-:W-:Y:S01]  /*1be0*/  HADD2.F32 R43, -RZ, R6.H1_H1 ;  /* 0x30000006ff2b7230 */ /* 0x000fe20000004100 */
[C---:B------:R-:W-:Y:S01]  /*1bf0*/  LEA R52, P0, R42.reuse, c[0x0][0x338], 0x1 ;  /* 0x0000ce002a347a11 */ /* 0x040fe200078008ff */
[--C-:B------:R-:W-:Y:S01]  /*1c00*/  HADD2.F32 R55, -RZ, R12.reuse.H1_H1 ;  /* 0x3000000cff377230 */ /* 0x100fe20000004100 */
[----:B------:R-:W-:Y:S01]  /*1c10*/  MOV R54, c[0x0][0x16c] ;  /* 0x00005b0000367a02 */ /* 0x000fe20000000f00 */
[--C-:B-1----:R-:W-:Y:S01]  /*1c20*/  HADD2.F32 R57, -RZ, R13.reuse.H0_H0 ;  /* 0x2000000dff397230 */ /* 0x102fe20000004100 */
[----:B------:R-:W-:Y:S01]  /*1c30*/  LEA.HI.X R53, R42, c[0x0][0x33c], R53, 0x1, P0 ;  /* 0x0000cf002a357a11 */ /* 0x000fe200000f0c35 */
[----:B------:R-:W-:Y:S01]  /*1c40*/  FFMA.FTZ R71, R132, R43, R71 ;  /* 0x0000002b84477223 */ /* 0x000fe20000010047 */
[----:B------:R-:W-:Y:S01]  /*1c50*/  HADD2.F32 R43, -RZ, R12.H0_H0 ;  /* 0x2000000cff2b7230 */ /* 0x000fe20000004100 */
[----:B------:R-:W-:Y:S01]  /*1c60*/  ISETP.NE.U32.AND P0, PT, RZ, c[0x0][0x270], PT ;  /* 0x00009c00ff007a0c */ /* 0x000fe20003f05070 */
[----:B------:R-:W-:Y:S01]  /*1c70*/  HADD2.F32 R59, -RZ, R13.H1_H1 ;  /* 0x3000000dff3b7230 */ /* 0x000fe20000004100 */
[----:B------:R-:W-:Y:S01]  /*1c80*/  IMAD.WIDE R12, R30, 0x10, R52 ;  /* 0x000000101e0c7825 */ /* 0x000fe200078e0234 */
[--C-:B------:R-:W-:Y:S01]  /*1c90*/  HADD2.F32 R42, -RZ, R7.reuse.H0_H0 ;  /* 0x20000007ff2a7230 */ /* 0x100fe20000004100 */
[----:B------:R-:W-:Y:S01]  /*1ca0*/  ISETP.NE.AND.EX P0, PT, RZ, c[0x0][0x274], PT, P0 ;  /* 0x00009d00ff007a0c */ /* 0x000fe20003f05300 */
[----:B------:R-:W-:Y:S01]  /*1cb0*/  HADD2.F32 R87, -RZ, R14.H1_H1 ;  /* 0x3000000eff577230 */ /* 0x000fe20000004100 */
[----:B------:R-:W-:Y:S01]  /*1cc0*/  ISETP.GE.AND P1, PT, R54, 0x1, PT ;  /* 0x000000013600780c */ /* 0x000fe20003f26270 */
[----:B------:R-:W-:Y:S01]  /*1cd0*/  HADD2.F32 R53, -RZ, R24.H0_H0 ;  /* 0x20000018ff357230 */ /* 0x000fe20000004100 */
[----:B------:R-:W-:Y:S01]  /*1ce0*/  FFMA.FTZ R71, R134, R42, R71 ;  /* 0x0000002a86477223 */ /* 0x000fe20000010047 */
[----:B------:R-:W-:-:S05]  /*1cf0*/  HADD2.F32 R42, -RZ, R7.H1_H1 ;  /* 0x30000007ff2a7230 */ /* 0x000fca0000004100 */
[----:B------:R-:W-:Y:S01]  /*1d00*/  FFMA.FTZ R42, R136, R42, R71 ;  /* 0x0000002a882a7223 */ /* 0x000fe20000010047 */
[----:B--2---:R0:W-:Y:S04]  /*1d10*/  STG.E.128 [R12.64], R48 ;  /* 0x000000300c007986 */ /* 0x0041e8000c101d0c */
[----:B---3--:R0:W-:Y:S01]  /*1d20*/  STG.E.128 [R12.64+0x200], R44 ;  /* 0x0002002c0c007986 */ /* 0x0081e2000c101d0c */
[----:B------:R-:W-:Y:S05]  /*1d30*/  @!P0 BRA `(.L_x_9660) ;  /* 0x000002b000008947 */ /* 0x000fea0003800000 */
[----:B------:R-:W-:Y:S01]  /*1d40*/  BAR.SYNC.DEFER_BLOCKING 0x0 ;  /* 0x0000000000007b1d */ /* 0x000fe20000010000 */
[----:B0-----:R-:W-:Y:S02]  /*1d50*/  FMUL.FTZ R12, R23, R80 ;  /* 0x00000050170c7220 */ /* 0x001fe40000410000 */
[----:B------:R-:W-:Y:S02]  /*1d60*/  FMUL.FTZ R65, R65, R76 ;  /* 0x0000004c41417220 */ /* 0x000fe40000410000 */
        /* <DEDUP_REMOVED lines=15> */
[----:B------:R-:W-:Y:S02]  /*1e60*/  FMUL.FTZ R25, R104, R100 ;  /* 0x0000006468197220 */ /* 0x000fe40000410000 */
[----:B------:R-:W-:-:S02]  /*1e70*/  FMUL.FTZ R67, R67, R105 ;  /* 0x0000006943437220 */ /* 0x000fc40000410000 */
[----:B------:R-:W-:Y:S01]  /*1e80*/  FMUL.FTZ R24, R15, R107 ;  /* 0x0000006b0f187220 */ /* 0x000fe20000410000 */
[----:B------:R-:W-:Y:S01]  /*1e90*/  F2FP.PACK_AB R15, R68, R65 ;  /* 0x00000041440f723e */ /* 0x000fe200000000ff */
[----:B------:R-:W-:Y:S01]  /*1ea0*/  IMAD R50, R36, c[0x0][0x210], RZ ;  /* 0x0000840024327a24 */ /* 0x000fe200078e02ff */
[----:B------:R-:W-:Y:S01]  /*1eb0*/  F2FP.PACK_AB R66, R25, R96 ;  /* 0x000000601942723e */ /* 0x000fe200000000ff */
[C---:B------:R-:W-:Y:S01]  /*1ec0*/  IMAD.WIDE.U32 R48, R37.reuse, c[0x0][0x210], R2 ;  /* 0x0000840025307a25 */ /* 0x040fe200078e0002 */
[----:B------:R-:W-:Y:S01]  /*1ed0*/  F2FP.PACK_AB R67, R24, R67 ;  /* 0x000000431843723e */ /* 0x000fe200000000ff */
[----:B------:R0:W-:Y:S01]  /*1ee0*/  STS.128 [R0], R12 ;  /* 0x0000000c00007388 */ /* 0x0001e20000000c00 */
[----:B------:R-:W-:Y:S01]  /*1ef0*/  F2FP.PACK_AB R65, R92, R73 ;  /* 0x000000495c41723e */ /* 0x000fe200000000ff */
[----:B------:R-:W-:Y:S02]  /*1f00*/  IMAD R23, R37, c[0x0][0x214], R50 ;  /* 0x0000850025177a24 */ /* 0x000fe400078e0232 */
[----:B------:R-:W-:-:S02]  /*1f10*/  IMAD R50, R40, c[0x0][0x218], RZ ;  /* 0x0000860028327a24 */ /* 0x000fc400078e02ff */
[----:B------:R-:W-:Y:S01]  /*1f20*/  STS.128 [R0+0x10], R64 ;  /* 0x0000104000007388 */ /* 0x000fe20000000c00 */
[----:B------:R-:W-:-:S06]  /*1f30*/  NOP ;  /* 0x0000000000007918 */ /* 0x000fcc0000000000 */
[----:B------:R-:W1:Y:S01]  /*1f40*/  LDS.128 R44, [R33.X16] ;  /* 0x00000000212c7984 */ /* 0x000e62000000cc00 */
[----:B------:R-:W-:Y:S01]  /*1f50*/  IADD3 R49, R49, R23, RZ ;  /* 0x0000001731317210 */ /* 0x000fe20007ffe0ff */
[C---:B0-----:R-:W-:Y:S02]  /*1f60*/  IMAD R15, R41.reuse, c[0x0][0x21c], R50 ;  /* 0x00008700290f7a24 */ /* 0x041fe400078e0232 */
[----:B------:R-:W0:Y:S02]  /*1f70*/  LDS.128 R24, [R33.X16+0x200] ;  /* 0x0002000021187984 */ /* 0x000e24000000cc00 */
[----:B------:R-:W-:-:S05]  /*1f80*/  IMAD.WIDE.U32 R12, R41, c[0x0][0x218], R48 ;  /* 0x00008600290c7a25 */ /* 0x000fca00078e0030 */
[----:B------:R-:W-:Y:S02]  /*1f90*/  IADD3 R13, R13, R15, RZ ;  /* 0x0000000f0d0d7210 */ /* 0x000fe40007ffe0ff */
[----:B------:R-:W-:-:S04]  /*1fa0*/  LEA R14, P0, R12, c[0x0][0x270], 0x1 ;  /* 0x00009c000c0e7a11 */ /* 0x000fc800078008ff */
[----:B------:R-:W-:-:S05]  /*1fb0*/  LEA.HI.X R15, R12, c[0x0][0x274], R13, 0x1, P0 ;  /* 0x00009d000c0f7a11 */ /* 0x000fca00000f0c0d */
[----:B------:R-:W-:-:S05]  /*1fc0*/  IMAD.WIDE R12, R30, 0x10, R14 ;  /* 0x000000101e0c7825 */ /* 0x000fca00078e020e */
[----:B-1----:R1:W-:Y:S04]  /*1fd0*/  STG.E.128 [R12.64], R44 ;  /* 0x0000002c0c007986 */ /* 0x0023e8000c101d0c */
[----:B0-----:R1:W-:Y:S02]  /*1fe0*/  STG.E.128 [R12.64+0x200], R24 ;  /* 0x000200180c007986 */ /* 0x0013e4000c101d0c */
.L_x_9660:
        /* <DEDUP_REMOVED lines=32> */
[----:B------:R-:W-:Y:S02]  /*21f0*/  FADD.FTZ R64, R103, R38 ;  /* 0x0000002667407221 */ /* 0x000fe40000010000 */
        /* <DEDUP_REMOVED lines=11> */
[-C--:B0-----:R-:W-:Y:S02]  /*22b0*/  FMUL.FTZ R51, R128, R39.reuse ;  /* 0x0000002780337220 */ /* 0x081fe40000410000 */
[-C--:B------:R-:W-:Y:S02]  /*22c0*/  FMUL.FTZ R50, R130, R39.reuse ;  /* 0x0000002782327220 */ /* 0x080fe40000410000 */
[-C--:B------:R-:W-:Y:S02]  /*22d0*/  FMUL.FTZ R49, R132, R39.reuse ;  /* 0x0000002784317220 */ /* 0x080fe40000410000 */
[-C--:B------:R-:W-:Y:S02]  /*22e0*/  FMUL.FTZ R48, R134, R39.reuse ;  /* 0x0000002786307220 */ /* 0x080fe40000410000 */
[----:B-1----:R-:W-:Y:S01]  /*22f0*/  FMUL.FTZ R47, R136, R39 ;  /* 0x00000027882f7220 */ /* 0x002fe20000410000 */
[----:B------:R-:W-:Y:S05]  /*2300*/  @!P1 BRA `(.L_x_9661) ;  /* 0x0000567000009947 */ /* 0x000fea0003800000 */
[----:B------:R-:W-:Y:S01]  /*2310*/  IMAD R14, R40, c[0x0][0x180], RZ ;  /* 0x00006000280e7a24 */ /* 0x000fe200078e02ff */
[----:B------:R-:W-:Y:S01]  /*2320*/  IADD3 R23, R32, -0x1, RZ ;  /* 0xffffffff20177810 */ /* 0x000fe20007ffe0ff */
[C---:B------:R-:W-:Y:S01]  /*2330*/  IMAD.WIDE.U32 R12, R41.reuse, c[0x0][0x180], RZ ;  /* 0x00006000290c7a25 */ /* 0x040fe200078e00ff */
[----:B------:R-:W-:Y:S01]  /*2340*/  MOV R110, RZ ;  /* 0x000000ff006e7202 */ /* 0x000fe20000000f00 */
[----:B------:R-:W-:Y:S01]  /*2350*/  UMOV UR4, URZ ;  /* 0x0000003f00047c82 */ /* 0x000fe20008000000 */
[----:B------:R-:W-:Y:S01]  /*2360*/  MOV R105, RZ ;  /* 0x000000ff00697202 */ /* 0x000fe20000000f00 */
[C---:B------:R-:W-:Y:S01]  /*2370*/  IMAD R27, R41.reuse, c[0x0][0x184], R14 ;  /* 0x00006100291b7a24 */ /* 0x040fe200078e020e */
[----:B------:R-:W-:Y:S01]  /*2380*/  LEA R26, P0, R12, c[0x0][0x220], 0x3 ;  /* 0x000088000c1a7a11 */ /* 0x000fe200078018ff */
[----:B------:R-:W-:Y:S01]  /*2390*/  IMAD R44, R40, c[0x0][0x1b8], RZ ;  /* 0x00006e00282c7a24 */ /* 0x000fe200078e02ff */
[----:B------:R-:W-:Y:S01]  /*23a0*/  UMOV UR5, URZ ;  /* 0x0000003f00057c82 */ /* 0x000fe20008000000 */
[----:B------:R-:W-:Y:S01]  /*23b0*/  IMAD.WIDE.U32 R14, R41, c[0x0][0x198], RZ ;  /* 0x00006600290e7a25 */ /* 0x000fe200078e00ff */
[----:B------:R-:W-:Y:S01]  /*23c0*/  IADD3 R27, R13, R27, RZ ;  /* 0x0000001b0d1b7210 */ /* 0x000fe20007ffe0ff */
[----:B------:R0:W1:Y:S01]  /*23d0*/  R2UR UR9, R26 ;  /* 0x000000001a0973c2 */ /* 0x00006200000e0000 */
[----:B------:R-:W-:Y:S01]  /*23e0*/  IADD3 R13, R32, -0x2, RZ ;  /* 0xfffffffe200d7810 */ /* 0x000fe20007ffe0ff */
[----:B------:R-:W-:Y:S01]  /*23f0*/  IMAD.WIDE.U32 R24, R41, c[0x0][0x1b8], RZ ;  /* 0x00006e0029187a25 */ /* 0x000fe200078e00ff */
[----:B------:R-:W-:-:S02]  /*2400*/  LEA.HI.X R27, R12, c[0x0][0x224], R27, 0x3, P0 ;  /* 0x000089000c1b7a11 */ /* 0x000fc400000f1c1b */
[----:B------:R-:W-:Y:S01]  /*2410*/  LEA R46, P0, R14, c[0x0][0x228], 0x3 ;  /* 0x00008a000e2e7a11 */ /* 0x000fe200078018ff */
[----:B------:R-:W-:Y:S02]  /*2420*/  IMAD R12, R40, c[0x0][0x198], RZ ;  /* 0x00006600280c7a24 */ /* 0x000fe400078e02ff */
[----:B------:R-:W-:Y:S01]  /*2430*/  IMAD R13, R13, c[0x0][0x16c], RZ ;  /* 0x00005b000d0d7a24 */ /* 0x000fe200078e02ff */
[----:B------:R2:W3:Y:S01]  /*2440*/  R2UR UR8, R27 ;  /* 0x000000001b0873c2 */ /* 0x0004e200000e0000 */
[----:B------:R-:W-:Y:S01]  /*2450*/  IMAD R45, R41, c[0x0][0x19c], R12 ;  /* 0x00006700292d7a24 */ /* 0x000fe200078e020c */
[----:B0-----:R-:W-:Y:S01]  /*2460*/  LEA.HI R26, R23, R23, RZ, 0x1 ;  /* 0x00000017171a7211 */ /* 0x001fe200078f08ff */
[----:B------:R-:W-:-:S03]  /*2470*/  IMAD.WIDE R12, R13, 0x10, R20 ;  /* 0x000000100d0c7825 */ /* 0x000fc600078e0214 */
[----:B------:R-:W-:Y:S01]  /*2480*/  LOP3.LUT R26, R26, 0xfffffe, RZ, 0xc0, !PT ;  /* 0x00fffffe1a1a7812 */ /* 0x000fe200078ec0ff */
[----:B------:R-:W-:Y:S01]  /*2490*/  IMAD R43, R41, c[0x0][0x1bc], R44 ;  /* 0x00006f00292b7a24 */ /* 0x000fe200078e022c */
[----:B------:R2:W0:Y:S01]  /*24a0*/  R2UR UR6, R12 ;  /* 0x000000000c0673c2 */ /* 0x00042200000e0000 */
[----:B------:R-:W-:Y:S01]  /*24b0*/  LEA R44, P1, R24, c[0x0][0x230], 0x3 ;  /* 0x00008c00182c7a11 */ /* 0x000fe200078218ff */
[----:B------:R-:W-:Y:S01]  /*24c0*/  FADD.FTZ R85, R112, R112 ;  /* 0x0000007070557221 */ /* 0x000fe20000010000 */
[----:B------:R-:W-:Y:S01]  /*24d0*/  IADD3 R45, R15, R45, RZ ;  /* 0x0000002d0f2d7210 */ /* 0x000fe20007ffe0ff */
[----:B------:R-:W-:Y:S01]  /*24e0*/  FADD.FTZ R79, R79, R79 ;  /* 0x0000004f4f4f7221 */ /* 0x000fe20000010000 */
[----:B------:R-:W-:Y:S01]  /*24f0*/  IADD3 R43, R25, R43, RZ ;  /* 0x0000002b192b7210 */ /* 0x000fe20007ffe0ff */
[----:B------:R-:W-:Y:S01]  /*2500*/  FADD.FTZ R81, R28, R28 ;  /* 0x0000001c1c517221 */ /* 0x000fe20000010000 */
[----:B------:R-:W-:Y:S01]  /*2510*/  IADD3 R26, R23, -R26, RZ ;  /* 0x8000001a171a7210 */ /* 0x000fe20007ffe0ff */
[----:B------:R2:W4:Y:S01]  /*2520*/  R2UR UR7, R13 ;  /* 0x000000000d0773c2 */ /* 0x00052200000e0000 */
[----:B------:R-:W-:Y:S01]  /*2530*/  LEA.HI.X R45, R14, c[0x0][0x22c], R45, 0x3, P0 ;  /* 0x00008b000e2d7a11 */ /* 0x000fe200000f1c2d */
[----:B------:R-:W-:Y:S01]  /*2540*/  FADD.FTZ R83, R22, R22 ;  /* 0x0000001616537221 */ /* 0x000fe20000010000 */
[----:B------:R-:W-:Y:S01]  /*2550*/  LEA.HI.X R43, R24, c[0x0][0x234], R43, 0x3, P1 ;  /* 0x00008d00182b7a11 */ /* 0x000fe200008f1c2b */
[----:B------:R-:W-:Y:S01]  /*2560*/  FADD.FTZ R87, R114, R114 ;  /* 0x0000007272577221 */ /* 0x000fe20000010000 */
[----:B------:R-:W-:Y:S01]  /*2570*/  SHF.L.U32 R103, R26, 0x8, RZ ;  /* 0x000000081a677819 */ /* 0x000fe200000006ff */
        /* <DEDUP_REMOVED lines=10> */
[----:B01234-:R-:W-:Y:S02]  /*2620*/  FADD.FTZ R107, R136, R136 ;  /* 0x00000088886b7221 */ /* 0x01ffe40000010000 */
.L_x_9676:
[----:B------:R-:W-:Y:S02]  /*2630*/  MOV R22, UR9 ;  /* 0x0000000900167c02 */ /* 0x000fe40008000f00 */
[----:B------:R-:W-:-:S06]  /*2640*/  MOV R23, UR8 ;  /* 0x0000000800177c02 */ /* 0x000fcc0008000f00 */
        /* <DEDUP_REMOVED lines=59> */
[----:B------:R-:W-:Y:S01]  /*2a00*/  MUFU.SIN R127, R116 ;  /* 0x00000074007f7308 */ /* 0x000fe20000000400 */
[----:B-1----:R-:W-:-:S04]  /*2a10*/  FMUL.FTZ R27, R80, R23 ;  /* 0x00000017501b7220 */ /* 0x002fc80000410000 */
[----:B------:R-:W-:Y:S02]  /*2a20*/  FMUL.RZ R128, R27, 0.15915493667125701904 ;  /* 0x3e22f9831b807820 */ /* 0x000fe4000040c000 */
[----:B------:R-:W-:Y:S01]  /*2a30*/  FMUL.FTZ R27, R80, R113 ;  /* 0x00000071501b7220 */ /* 0x000fe20000410000 */
[----:B------:R-:W-:Y:S01]  /*2a40*/  MUFU.SIN R138, R132 ;  /* 0x00000084008a7308 */ /* 0x000fe20000000400 */
[----:B0-----:R-:W-:-:S07]  /*2a50*/  FMUL.FTZ R114, R72, R23 ;  /* 0x0000001748727220 */ /* 0x001fce0000410000 */
[----:B------:R0:W-:Y:S08]  /*2a60*/  MUFU.COS R142, R132 ;  /* 0x00000084008e7308 */ /* 0x0001f00000000000 */
[----:B------:R1:W-:Y:S01]  /*2a70*/  MUFU.EX2 R191, R27 ;  /* 0x0000001b00bf7308 */ /* 0x0003e20000000800 */
[----:B0-----:R-:W-:Y:S02]  /*2a80*/  FMUL.RZ R132, R29, 0.15915493667125701904 ;  /* 0x3e22f9831d847820 */ /* 0x001fe4000040c000 */
[----:B------:R-:W-:-:S05]  /*2a90*/  CS2R R28, SRZ ;  /* 0x00000000001c7805 */ /* 0x000fca000001ff00 */
[----:B------:R-:W-:Y:S01]  /*2aa0*/  MUFU.COS R129, R116 ;  /* 0x0000007400817308 */ /* 0x000fe20000000000 */
[----:B-1----:R-:W-:Y:S01]  /*2ab0*/  MOV R27, UR7 ;  /* 0x00000007001b7c02 */ /* 0x002fe20008000f00 */
[----:B------:R-:W-:Y:S06]  /*2ac0*/  BAR.SYNC.DEFER_BLOCKING 0x0 ;  /* 0x0000000000007b1d */ /* 0x000fec0000010000 */
[----:B------:R-:W-:Y:S01]  /*2ad0*/  MUFU.SIN R131, R118 ;  /* 0x0000007600837308 */ /* 0x000fe20000000400 */
[----:B------:R-:W-:-:S07]  /*2ae0*/  FMUL.RZ R145, R114, 0.15915493667125701904 ;  /* 0x3e22f98372917820 */ /* 0x000fce000040c000 */
[----:B------:R-:W-:Y:S08]  /*2af0*/  MUFU.COS R133, R118 ;  /* 0x0000007600857308 */ /* 0x000ff00000000000 */
[----:B------:R-:W-:Y:S01]  /*2b00*/  MUFU.SIN R116, R128 ;  /* 0x0000008000747308 */ /* 0x000fe20000000400 */
[----:B------:R0:W5:Y:S07]  /*2b10*/  @!P2 LDG.E.64 R28, [R26.64+0x8] ;  /* 0x0000080c1a1ca981 */ /* 0x00016e000c1e1b00 */
[----:B------:R1:W-:Y:S01]  /*2b20*/  MUFU.COS R118, R128 ;  /* 0x0000008000767308 */ /* 0x0003e20000000000 */
[----:B0-----:R-:W-:-:S07]  /*2b30*/  FMUL.FTZ R26, R72, R113 ;  /* 0x00000071481a7220 */ /* 0x001fce0000410000 */
[----:B------:R0:W-:Y:S01]  /*2b40*/  MUFU.EX2 R193, R126 ;  /* 0x0000007e00c17308 */ /* 0x0001e20000000800 */
[-C--:B-1----:R-:W-:Y:S02]  /*2b50*/  FMUL.FTZ R128, R74, R23.reuse ;  /* 0x000000174a807220 */ /* 0x082fe40000410000 */
[----:B------:R-:W-:Y:S02]  /*2b60*/  FMUL.FTZ R27, R70, R23 ;  /* 0x00000017461b7220 */ /* 0x000fe40000410000 */
[----:B------:R-:W-:Y:S02]  /*2b70*/  FMUL.RZ R136, R128, 0.15915493667125701904 ;  /* 0x3e22f98380887820 */ /* 0x000fe4000040c000 */
[-C--:B------:R-:W-:Y:S01]  /*2b80*/  FMUL.FTZ R128, R74, R113.reuse ;  /* 0x000000714a807220 */ /* 0x080fe20000410000 */
[----:B------:R-:W-:Y:S01]  /*2b90*/  MUFU.SIN R137, R132 ;  /* 0x0000008400897308 */ /* 0x000fe20000000400 */
[----:B0-----:R-:W-:-:S07]  /*2ba0*/  FMUL.FTZ R126, R76, R113 ;  /* 0x000000714c7e7220 */ /* 0x001fce0000410000 */
[----:B------:R0:W-:Y:S01]  /*2bb0*/  MUFU.EX2 R184, R126 ;  /* 0x0000007e00b87308 */ /* 0x0001e20000000800 */
[----:B---3--:R-:W-:-:S07]  /*2bc0*/  FMUL.FTZ R156, R13, R14 ;  /* 0x0000000e0d9c7220 */ /* 0x008fce0000410000 */
[----:B------:R2:W-:Y:S01]  /*2bd0*/  MUFU.EX2 R183, R128 ;  /* 0x0000008000b77308 */ /* 0x0005e20000000800 */
[----:B0-----:R-:W-:Y:S02]  /*2be0*/  FMUL.RZ R126, R27, 0.15915493667125701904 ;  /* 0x3e22f9831b7e7820 */ /* 0x001fe4000040c000 */
[----:B------:R-:W-:-:S05]  /*2bf0*/  FMUL.FTZ R27, R68, R23 ;  /* 0x00000017441b7220 */ /* 0x000fca0000410000 */
[----:B------:R-:W-:Y:S01]  /*2c00*/  MUFU.SIN R197, R145 ;  /* 0x0000009100c57308 */ /* 0x000fe20000000400 */
[C---:B--2---:R-:W-:Y:S02]  /*2c10*/  FMUL.FTZ R128, R120.reuse, R117 ;  /* 0x0000007578807220 */ /* 0x044fe40000410000 */
[----:B------:R-:W-:Y:S01]  /*2c20*/  FMUL.FTZ R120, R120, R115 ;  /* 0x0000007378787220 */ /* 0x000fe20000410000 */
[----:B------:R-:W-:-:S04]  /*2c30*/  HADD2.F32 R115, -RZ, R8.H0_H0 ;  /* 0x20000008ff737230 */ /* 0x000fc80000004100 */
[----:B------:R-:W-:Y:S08]  /*2c40*/  MUFU.COS R179, R145 ;  /* 0x0000009100b37308 */ /* 0x000ff00000000000 */
[----:B------:R-:W0:Y:S01]  /*2c50*/  MUFU.EX2 R26, R26 ;  /* 0x0000001a001a7308 */ /* 0x000e220000000800 */
[----:B------:R-:W-:-:S07]  /*2c60*/  FMUL.FTZ R161, R94, R115 ;  /* 0x000000735ea17220 */ /* 0x000fce0000410000 */
[----:B------:R1:W-:Y:S01]  /*2c70*/  MUFU.COS R139, R132 ;  /* 0x00000084008b7308 */ /* 0x0003e20000000000 */
[-C--:B------:R-:W-:Y:S02]  /*2c80*/  FFMA.FTZ R156, R12, R15.reuse, R156 ;  /* 0x0000000f0c9c7223 */ /* 0x080fe4000001009c */
[----:B-1----:R-:W-:Y:S02]  /*2c90*/  FMUL.RZ R132, R27, 0.15915493667125701904 ;  /* 0x3e22f9831b847820 */ /* 0x002fe4000040c000 */
[----:B------:R-:W-:Y:S02]  /*2ca0*/  FMUL.FTZ R27, R13, R15 ;  /* 0x0000000f0d1b7220 */ /* 0x000fe40000410000 */
[----:B------:R-:W-:Y:S02]  /*2cb0*/  FMUL.FTZ R13, R66, R23 ;  /* 0x00000017420d7220 */ /* 0x000fe40000410000 */
[----:B------:R-:W-:Y:S02]  /*2cc0*/  FFMA.FTZ R154, R12, R14, -R27 ;  /* 0x0000000e0c9a7223 */ /* 0x000fe4000001081b */
[----:B------:R-:W-:-:S02]  /*2cd0*/  FMUL.RZ R14, R13, 0.15915493667125701904 ;  /* 0x3e22f9830d0e7820 */ /* 0x000fc4000040c000 */
[----:B------:R-:W-:Y:S02]  /*2ce0*/  FMUL.FTZ R27, R120, R161 ;  /* 0x000000a1781b7220 */ /* 0x000fe40000410000 */
[----:B------:R-:W-:Y:S02]  /*2cf0*/  FMUL.FTZ R13, R64, R23 ;  /* 0x00000017400d7220 */ /* 0x000fe40000410000 */
[----:B------:R-:W-:Y:S02]  /*2d00*/  FMUL.FTZ R15, RZ, R120 ;  /* 0x00000078ff0f7220 */ /* 0x000fe40000410000 */
[----:B------:R-:W-:Y:S01]  /*2d10*/  FMUL.FTZ R12, R66, R113 ;  /* 0x00000071420c7220 */ /* 0x000fe20000410000 */
[----:B------:R-:W-:Y:S01]  /*2d20*/  HADD2.F32 R117, -RZ, R8.H1_H1 ;  /* 0x30000008ff757230 */ /* 0x000fe20000004100 */
[C---:B0-----:R-:W-:Y:S01]  /*2d30*/  FMUL.FTZ R179, R26.reuse, R179 ;  /* 0x000000b31ab37220 */ /* 0x041fe20000410000 */
[----:B------:R-:W-:Y:S01]  /*2d40*/  MUFU.SIN R141, R126 ;  /* 0x0000007e008d7308 */ /* 0x000fe20000000400 */
[----:B------:R-:W-:-:S02]  /*2d50*/  FMUL.FTZ R197, R26, R197 ;  /* 0x000000c51ac57220 */ /* 0x000fc40000410000 */
[----:B------:R-:W-:Y:S02]  /*2d60*/  FFMA.FTZ R27, RZ, R128, R27 ;  /* 0x00000080ff1b7223 */ /* 0x000fe4000001001b */
[----:B------:R-:W-:Y:S02]  /*2d70*/  FMUL.RZ R150, R13, 0.15915493667125701904 ;  /* 0x3e22f9830d967820 */ /* 0x000fe4000040c000 */
[----:B------:R-:W-:Y:S01]  /*2d80*/  FFMA.FTZ R26, R128, R161, -R15 ;  /* 0x000000a1801a7223 */ /* 0x000fe2000001080f */
[----:B------:R0:W-:Y:S01]  /*2d90*/  MUFU.COS R143, R126 ;  /* 0x0000007e008f7308 */ /* 0x0001e20000000000 */
[----:B------:R-:W-:Y:S02]  /*2da0*/  FMUL.FTZ R13, R25, R120 ;  /* 0x00000078190d7220 */ /* 0x000fe40000410000 */
[----:B------:R-:W-:Y:S02]  /*2db0*/  FMUL.FTZ R189, R191, R118 ;  /* 0x00000076bfbd7220 */ /* 0x000fe40000410000 */
[----:B------:R-:W-:-:S02]  /*2dc0*/  FFMA.FTZ R13, R24, R128, -R13 ;  /* 0x00000080180d7223 */ /* 0x000fc4000001080d */
[C---:B0-----:R-:W-:Y:S01]  /*2dd0*/  FMUL.FTZ R126, R122.reuse, R121 ;  /* 0x000000797a7e7220 */ /* 0x041fe20000410000 */
[----:B------:R-:W-:Y:S01]  /*2de0*/  MUFU.EX2 R12, R12 ;  /* 0x0000000c000c7308 */ /* 0x000fe20000000800 */
[----:B------:R-:W-:Y:S02]  /*2df0*/  FMUL.FTZ R122, R122, R119 ;  /* 0x000000777a7a7220 */ /* 0x000fe40000410000 */
[----:B------:R-:W-:Y:S02]  /*2e00*/  FADD.FTZ R119, RZ, R27 ;  /* 0x0000001bff777221 */ /* 0x000fe40000010000 */
[----:B------:R-:W-:-:S03]  /*2e10*/  FFMA.FTZ R27, R92, R117, R26 ;  /* 0x000000755c1b7223 */ /* 0x000fc6000001001a */
[----:B------:R-:W-:Y:S01]  /*2e20*/  MUFU.SIN R199, R14 ;  /* 0x0000000e00c77308 */ /* 0x000fe20000000400 */
[----:B------:R-:W-:-:S07]  /*2e30*/  FMUL.FTZ R118, R122, R27 ;  /* 0x0000001b7a767220 */ /* 0x000fce0000410000 */
[----:B------:R0:W1:Y:S01]  /*2e40*/  MUFU.COS R195, R14 ;  /* 0x0000000e00c37308 */ /* 0x0000620000000000 */
[----:B------:R-:W-:Y:S02]  /*2e50*/  FMUL.FTZ R191, R191, R116 ;  /* 0x00000074bfbf7220 */ /* 0x000fe40000410000 */
[----:B------:R-:W-:Y:S02]  /*2e60*/  FMUL.FTZ R26, R122, R13 ;  /* 0x0000000d7a1a7220 */ /* 0x000fe40000410000 */
[----:B0-----:R-:W-:-:S03]  /*2e70*/  FMUL.FTZ R14, R24, R120 ;  /* 0x00000078180e7220 */ /* 0x001fc60000410000 */
[----:B------:R-:W-:Y:S01]  /*2e80*/  MUFU.SIN R145, R132 ;  /* 0x0000008400917308 */ /* 0x000fe20000000400 */
[-C--:B------:R-:W-:Y:S02]  /*2e90*/  FMUL.FTZ R116, R122, R119.reuse ;  /* 0x000000777a747220 */ /* 0x080fe40000410000 */
[----:B------:R-:W-:Y:S02]  /*2ea0*/  FFMA.FTZ R15, R25, R128, R14 ;  /* 0x00000080190f7223 */ /* 0x000fe4000001000e */
[----:B------:R-:W-:Y:S01]  /*2eb0*/  FFMA.FTZ R118, R126, R119, R118 ;  /* 0x000000777e767223 */ /* 0x000fe20000010076 */
[----:B------:R-:W-:Y:S01]  /*2ec0*/  HADD2.F32 R119, -RZ, R9.H0_H0 ;  /* 0x20000009ff777230 */ /* 0x000fe20000004100 */
[----:B------:R-:W-:Y:S01]  /*2ed0*/  FMUL.FTZ R14, R122, R15 ;  /* 0x0000000f7a0e7220 */ /* 0x000fe20000410000 */
[----:B------:R0:W-:Y:S01]  /*2ee0*/  MUFU.COS R185, R132 ;  /* 0x0000008400b97308 */ /* 0x0001e20000000000 */
[----:B------:R-:W-:Y:S02]  /*2ef0*/  FMUL.FTZ R114, R70, R113 ;  /* 0x0000007146727220 */ /* 0x000fe40000410000 */
[----:B------:R-:W-:-:S02]  /*2f00*/  FFMA.FTZ R15, R126, R15, R26 ;  /* 0x0000000f7e0f7223 */ /* 0x000fc4000001001a */
[----:B------:R-:W-:-:S03]  /*2f10*/  FFMA.FTZ R116, R126, R27, -R116 ;  /* 0x0000001b7e747223 */ /* 0x000fc60000010874 */
[----:B------:R-:W-:Y:S01]  /*2f20*/  MUFU.SIN R144, R136 ;  /* 0x0000008800907308 */ /* 0x000fe20000000400 */
[C---:B0-----:R-:W-:Y:S02]  /*2f30*/  FMUL.FTZ R132, R124.reuse, R125 ;  /* 0x0000007d7c847220 */ /* 0x041fe40000410000 */
[----:B------:R-:W-:-:S05]  /*2f40*/  FMUL.FTZ R124, R124, R123 ;  /* 0x0000007b7c7c7220 */ /* 0x000fca0000410000 */
[----:B------:R0:W-:Y:S01]  /*2f50*/  MUFU.COS R146, R136 ;  /* 0x0000008800927308 */ /* 0x0001e20000000000 */
[----:B------:R-:W-:Y:S02]  /*2f60*/  FFMA.FTZ R13, R126, R13, -R14 ;  /* 0x0000000d7e0d7223 */ /* 0x000fe4000001080e */
[----:B------:R-:W-:Y:S02]  /*2f70*/  FADD.FTZ R123, RZ, R118 ;  /* 0x00000076ff7b7221 */ /* 0x000fe40000010000 */
[----:B------:R-:W-:Y:S02]  /*2f80*/  FMUL.FTZ R187, R193, R142 ;  /* 0x0000008ec1bb7220 */ /* 0x000fe40000410000 */
[-C--:B0-----:R-:W-:Y:S02]  /*2f90*/  FMUL.FTZ R136, R68, R113.reuse ;  /* 0x0000007144887220 */ /* 0x081fe40000410000 */
[----:B------:R-:W-:Y:S02]  /*2fa0*/  FMUL.FTZ R113, R64, R113 ;  /* 0x0000007140717220 */ /* 0x000fe40000410000 */
[----:B------:R-:W-:-:S02]  /*2fb0*/  FMUL.FTZ R14, R124, R15 ;  /* 0x0000000f7c0e7220 */ /* 0x000fc40000410000 */
[----:B------:R-:W-:Y:S02]  /*2fc0*/  FMUL.FTZ R193, R193, R138 ;  /* 0x0000008ac1c17220 */ /* 0x000fe40000410000 */
[----:B------:R-:W-:Y:S01]  /*2fd0*/  FFMA.FTZ R27, R90, R119, R116 ;  /* 0x000000775a1b7223 */ /* 0x000fe20000010074 */
[----:B------:R-:W-:Y:S01]  /*2fe0*/  MUFU.COS R138, R150 ;  /* 0x00000096008a7308 */ /* 0x000fe20000000000 */
[C---:B-1----:R-:W-:Y:S02]  /*2ff0*/  FMUL.FTZ R195, R12.reuse, R195 ;  /* 0x000000c30cc37220 */ /* 0x042fe40000410000 */
[----:B------:R-:W-:Y:S02]  /*3000*/  FMUL.FTZ R199, R12, R199 ;  /* 0x000000c70cc77220 */ /* 0x000fe40000410000 */
[----:B------:R-:W-:Y:S02]  /*3010*/  FMUL.FTZ R12, R124, R123 ;  /* 0x0000007b7c0c7220 */ /* 0x000fe40000410000 */
[----:B------:R-:W-:Y:S01]  /*3020*/  FFMA.FTZ R125, R132, R13, -R14 ;  /* 0x0000000d847d7223 */ /* 0x000fe2000001080e */
[----:B------:R-:W0:Y:S01]  /*3030*/  MUFU.EX2 R113, R113 ;  /* 0x0000007100717308 */ /* 0x000e220000000800 */
[C---:B------:R-:W-:Y:S01]  /*3040*/  FMUL.FTZ R14, R124.reuse, R27 ;  /* 0x0000001b7c0e7220 */ /* 0x040fe20000410000 */
[----:B------:R-:W-:Y:S01]  /*3050*/  HADD2.F32 R121, -RZ, R9.H1_H1 ;  /* 0x30000009ff797230 */ /* 0x000fe20000004100 */
[----:B------:R-:W-:-:S05]  /*3060*/  FMUL.FTZ R13, R124, R13 ;  /* 0x0000000d7c0d7220 */ /* 0x000fca0000410000 */
[----:B------:R-:W1:Y:S01]  /*3070*/  MUFU.SIN R150, R150 ;  /* 0x0000009600967308 */ /* 0x000e620000000400 */
[C---:B------:R-:W-:Y:S02]  /*3080*/  FFMA.FTZ R12, R132.reuse, R27, -R12 ;  /* 0x0000001b840c7223 */ /* 0x040fe4000001080c */
[----:B------:R-:W-:-:S05]  /*3090*/  FFMA.FTZ R14, R132, R123, R14 ;  /* 0x0000007b840e7223 */ /* 0x000fca000001000e */
[----:B------:R2:W3:Y:S01]  /*30a0*/  MUFU.EX2 R188, R114 ;  /* 0x0000007200bc7308 */ /* 0x0004e20000000800 */
[----:B------:R-:W-:Y:S02]  /*30b0*/  FFMA.FTZ R13, R132, R15, R13 ;  /* 0x0000000f840d7223 */ /* 0x000fe4000001000d */
[----:B------:R-:W-:Y:S02]  /*30c0*/  FFMA.FTZ R15, R88, R121, R12 ;  /* 0x00000079580f7223 */ /* 0x000fe4000001000c */
[C---:B--2---:R-:W-:Y:S02]  /*30d0*/  FMUL.FTZ R114, R134.reuse, R129 ;  /* 0x0000008186727220 */ /* 0x044fe40000410000 */
[----:B------:R-:W-:Y:S02]  /*30e0*/  FMUL.FTZ R134, R134, R127 ;  /* 0x0000007f86867220 */ /* 0x000fe40000410000 */
[----:B------:R-:W-:Y:S02]  /*30f0*/  FADD.FTZ R27, RZ, R14 ;  /* 0x0000000eff1b7221 */ /* 0x000fe40000010000 */
[----:B------:R-:W-:-:S02]  /*3100*/  FMUL.FTZ R12, R134, R125 ;  /* 0x0000007d860c7220 */ /* 0x000fc40000410000 */
[----:B------:R-:W-:Y:S02]  /*3110*/  FMUL.FTZ R14, R134, R15 ;  /* 0x0000000f860e7220 */ /* 0x000fe40000410000 */
[----:B------:R-:W-:Y:S01]  /*3120*/  FFMA.FTZ R123, R114, R13, R12 ;  /* 0x0000000d727b7223 */ /* 0x000fe2000001000c */
[----:B------:R2:W4:Y:S01]  /*3130*/  MUFU.EX2 R190, R136 ;  /* 0x0000008800be7308 */ /* 0x0005220000000800 */
[-C--:B------:R-:W-:Y:S02]  /*3140*/  FMUL.FTZ R12, R134, R27.reuse ;  /* 0x0000001b860c7220 */ /* 0x080fe40000410000 */
[C---:B0-----:R-:W-:Y:S02]  /*3150*/  FMUL.FTZ R138, R113.reuse, R138 ;  /* 0x0000008a718a7220 */ /* 0x041fe40000410000 */
[----:B-1----:R-:W-:Y:S01]  /*3160*/  FMUL.FTZ R150, R113, R150 ;  /* 0x0000009671967220 */ /* 0x002fe20000410000 */
[----:B------:R-:W-:Y:S01]  /*3170*/  HADD2.F32 R113, -RZ, R10.H0_H0 ;  /* 0x2000000aff717230 */ /* 0x000fe20000004100 */
[----:B------:R-:W-:-:S02]  /*3180*/  FFMA.FTZ R14, R114, R27, R14 ;  /* 0x0000001b720e7223 */ /* 0x000fc4000001000e */
[C---:B--2---:R-:W-:Y:S02]  /*3190*/  FMUL.FTZ R136, R130.reuse, R133 ;  /* 0x0000008582887220 */ /* 0x044fe40000410000 */
[----:B------:R-:W-:Y:S02]  /*31a0*/  FMUL.FTZ R130, R130, R131 ;  /* 0x0000008382827220 */ /* 0x000fe40000410000 */
[----:B------:R-:W-:Y:S02]  /*31b0*/  FMUL.FTZ R13, R134, R13 ;  /* 0x0000000d860d7220 */ /* 0x000fe40000410000 */
[C---:B------:R-:W-:Y:S02]  /*31c0*/  FFMA.FTZ R12, R114.reuse, R15, -R12 ;  /* 0x0000000f720c7223 */ /* 0x040fe4000001080c */
[----:B------:R-:W-:Y:S02]  /*31d0*/  FADD.FTZ R27, RZ, R14 ;  /* 0x0000000eff1b7221 */ /* 0x000fe40000010000 */
[----:B------:R-:W-:-:S02]  /*31e0*/  FFMA.FTZ R13, R114, R125, -R13 ;  /* 0x0000007d720d7223 */ /* 0x000fc4000001080d */
[----:B------:R-:W-:Y:S02]  /*31f0*/  FMUL.FTZ R14, R130, R123 ;  /* 0x0000007b820e7220 */ /* 0x000fe40000410000 */
[----:B------:R-:W-:Y:S02]  /*3200*/  FFMA.FTZ R15, R86, R113, R12 ;  /* 0x00000071560f7223 */ /* 0x000fe4000001000c */
[C---:B------:R-:W-:Y:S02]  /*3210*/  FMUL.FTZ R26, R130.reuse, R27 ;  /* 0x0000001b821a7220 */ /* 0x040fe40000410000 */
[-C--:B------:R-:W-:Y:S02]  /*3220*/  FMUL.FTZ R12, R130, R13.reuse ;  /* 0x0000000d820c7220 */ /* 0x080fe40000410000 */
[----:B------:R-:W-:Y:S02]  /*3230*/  FFMA.FTZ R14, R136, R13, -R14 ;  /* 0x0000000d880e7223 */ /* 0x000fe4000001080e */
[----:B------:R-:W-:-:S02]  /*3240*/  FMUL.FTZ R159, R107, R156 ;  /* 0x0000009c6b9f7220 */ /* 0x000fc40000410000 */
[-C--:B------:R-:W-:Y:S02]  /*3250*/  FMUL.FTZ R13, R130, R15.reuse ;  /* 0x0000000f820d7220 */ /* 0x080fe40000410000 */
[----:B------:R-:W-:Y:S02]  /*3260*/  FFMA.FTZ R26, R136, R15, -R26 ;  /* 0x0000000f881a7223 */ /* 0x000fe4000001081a */
[----:B------:R-:W-:Y:S02]  /*3270*/  FMUL.FTZ R173, R107, R154 ;  /* 0x0000009a6bad7220 */ /* 0x000fe40000410000 */
[----:B------:R-:W-:Y:S02]  /*3280*/  FMUL.FTZ R15, R150, R159 ;  /* 0x0000009f960f7220 */ /* 0x000fe40000410000 */
[C---:B------:R-:W-:Y:S02]  /*3290*/  FFMA.FTZ R13, R136.reuse, R27, R13 ;  /* 0x0000001b880d7223 */ /* 0x040fe4000001000d */
[----:B------:R-:W-:Y:S01]  /*32a0*/  FFMA.FTZ R12, R136, R123, R12 ;  /* 0x0000007b880c7223 */ /* 0x000fe2000001000c */
[----:B------:R-:W-:Y:S01]  /*32b0*/  HADD2.F32 R123, -RZ, R10.H1_H1 ;  /* 0x3000000aff7b7230 */ /* 0x000fe20000004100 */
[----:B------:R-:W-:-:S02]  /*32c0*/  FMUL.FTZ R149, R140, R149 ;  /* 0x000000958c957220 */ /* 0x000fc40000410000 */
[C---:B------:R-:W-:Y:S02]  /*32d0*/  FMUL.FTZ R27, R138.reuse, R159 ;  /* 0x0000009f8a1b7220 */ /* 0x040fe40000410000 */
[C---:B------:R-:W-:Y:S02]  /*32e0*/  FMUL.FTZ R160, R109.reuse, R154 ;  /* 0x0000009a6da07220 */ /* 0x040fe40000410000 */
[----:B------:R-:W-:Y:S02]  /*32f0*/  FFMA.FTZ R15, R138, R173, -R15 ;  /* 0x000000ad8a0f7223 */ /* 0x000fe4000001080f */
[----:B------:R-:W-:Y:S02]  /*3300*/  FMUL.FTZ R140, R140, R135 ;  /* 0x000000878c8c7220 */ /* 0x000fe40000410000 */
[----:B------:R-:W-:Y:S02]  /*3310*/  FADD.FTZ R13, RZ, R13 ;  /* 0x0000000dff0d7221 */ /* 0x000fe40000010000 */
[----:B------:R-:W-:-:S02]  /*3320*/  FMUL.FTZ R171, R109, R156 ;  /* 0x0000009c6dab7220 */ /* 0x000fc40000410000 */
[----:B------:R-:W-:Y:S02]  /*3330*/  FFMA.FTZ R116, -R150, R173, -R27 ;  /* 0x000000ad96747223 */ /* 0x000fe4000001091b */
[----:B------:R-:W-:Y:S02]  /*3340*/  FADD.FTZ R118, R160, R15 ;  /* 0x0000000fa0767221 */ /* 0x000fe40000010000 */
[----:B------:R-:W-:Y:S02]  /*3350*/  FFMA.FTZ R26, R84, R123, R26 ;  /* 0x0000007b541a7223 */ /* 0x000fe4000001001a */
[C---:B------:R-:W-:Y:S01]  /*3360*/  FMUL.FTZ R15, R140.reuse, R13 ;  /* 0x0000000d8c0f7220 */ /* 0x040fe20000410000 */
[----:B------:R-:W-:Y:S01]  /*3370*/  HADD2.F32 R125, -RZ, R11.H0_H0 ;  /* 0x2000000bff7d7230 */ /* 0x000fe20000004100 */
[----:B------:R-:W-:Y:S02]  /*3380*/  FADD.FTZ R142, -R171, R116 ;  /* 0x00000074ab8e7221 */ /* 0x000fe40000010100 */
[----:B------:R-:W-:-:S02]  /*3390*/  FMUL.FTZ R116, R140, R26 ;  /* 0x0000001a8c747220 */ /* 0x000fc40000410000 */
[----:B------:R-:W-:Y:S02]  /*33a0*/  FFMA.FTZ R15, R149, R26, -R15 ;  /* 0x0000001a950f7223 */ /* 0x000fe4000001080f */
[----:B------:R-:W-:Y:S02]  /*33b0*/  FMUL.FTZ R27, R199, -R142 ;  /* 0x8000008ec71b7220 */ /* 0x000fe40000410000 */
[----:B------:R-:W-:Y:S02]  /*33c0*/  FFMA.FTZ R116, R149, R13, R116 ;  /* 0x0000000d95747223 */ /* 0x000fe40000010074 */
[----:B------:R-:W-:Y:S02]  /*33d0*/  FFMA.FTZ R26, R82, R125, R15 ;  /* 0x0000007d521a7223 */ /* 0x000fe4000001000f */
[----:B------:R-:W-:Y:S02]  /*33e0*/  FFMA.FTZ R131, R195, R118, -R27 ;  /* 0x00000076c3837223 */ /* 0x000fe4000001081b */
[----:B------:R-:W-:-:S02]  /*33f0*/  FMUL.FTZ R15, R140, R14 ;  /* 0x0000000e8c0f7220 */ /* 0x000fc40000410000 */
[----:B------:R-:W-:Y:S02]  /*3400*/  FADD.FTZ R116, RZ, R116 ;  /* 0x00000074ff747221 */ /* 0x000fe40000010000 */
[----:B------:R-:W-:Y:S02]  /*3410*/  FMUL.FTZ R27, R191, R26 ;  /* 0x0000001abf1b7220 */ /* 0x000fe40000410000 */
[-C--:B------:R-:W-:Y:S02]  /*3420*/  FMUL.FTZ R13, R140, R12.reuse ;  /* 0x0000000c8c0d7220 */ /* 0x080fe40000410000 */
[----:B------:R-:W-:Y:S02]  /*3430*/  FFMA.FTZ R12, R149, R12, R15 ;  /* 0x0000000c950c7223 */ /* 0x000fe4000001000f */
[-C--:B------:R-:W-:Y:S02]  /*3440*/  FFMA.FTZ R27, R189, R116.reuse, R27 ;  /* 0x00000074bd1b7223 */ /* 0x080fe4000001001b */
[----:B------:R-:W-:Y:S01]  /*3450*/  FMUL.FTZ R116, R191, R116 ;  /* 0x00000074bf747220 */ /* 0x000fe20000410000 */
[----:B------:R-:W-:Y:S01]  /*3460*/  HADD2.F32 R127, -RZ, R11.H1_H1 ;  /* 0x3000000bff7f7230 */ /* 0x000fe20000004100 */
[----:B------:R-:W-:-:S02]  /*3470*/  FFMA.FTZ R14, R149, R14, -R13 ;  /* 0x0000000e950e7223 */ /* 0x000fc4000001080d */
[----:B------:R-:W-:Y:S02]  /*3480*/  FMUL.FTZ R13, R191, R12 ;  /* 0x0000000cbf0d7220 */ /* 0x000fe40000410000 */
[----:B------:R-:W-:Y:S02]  /*3490*/  FFMA.FTZ R116, R189, R26, -R116 ;  /* 0x0000001abd747223 */ /* 0x000fe40000010874 */
[----:B------:R-:W-:Y:S02]  /*34a0*/  FADD.FTZ R26, RZ, R27 ;  /* 0x0000001bff1a7221 */ /* 0x000fe40000010000 */
[----:B------:R-:W-:Y:S02]  /*34b0*/  FMUL.FTZ R15, R191, R14 ;  /* 0x0000000ebf0f7220 */ /* 0x000fe40000410000 */
[----:B------:R-:W-:Y:S02]  /*34c0*/  FMUL.FTZ R118, R199, -R118 ;  /* 0x80000076c7767220 */ /* 0x000fe40000410000 */
[----:B------:R-:W-:-:S02]  /*34d0*/  FFMA.FTZ R14, R189, R14, -R13 ;  /* 0x0000000ebd0e7223 */ /* 0x000fc4000001080d */
[----:B------:R-:W-:Y:S02]  /*34e0*/  FFMA.FTZ R116, R80, R127, R116 ;  /* 0x0000007f50747223 */ /* 0x000fe40000010074 */
[----:B------:R-:W-:Y:S02]  /*34f0*/  FMUL.FTZ R27, R193, R26 ;  /* 0x0000001ac11b7220 */ /* 0x000fe40000410000 */
[----:B------:R-:W-:Y:S01]  /*3500*/  FFMA.FTZ R12, R189, R12, R15 ;  /* 0x0000000cbd0c7223 */ /* 0x000fe2000001000f */
[----:B------:R-:W-:Y:S01]  /*3510*/  HADD2.F32 R133, -RZ, R4.H0_H0 ;  /* 0x20000004ff857230 */ /* 0x000fe20000004100 */
[----:B------:R-:W-:Y:S02]  /*3520*/  FFMA.FTZ R135, R195, R142, R118 ;  /* 0x0000008ec3877223 */ /* 0x000fe40000010076 */
[C---:B------:R-:W-:Y:S02]  /*3530*/  FMUL.FTZ R15, R193.reuse, R14 ;  /* 0x0000000ec10f7220 */ /* 0x040fe40000410000 */
[----:B------:R-:W-:-:S02]  /*3540*/  FMUL.FTZ R118, R193, R116 ;  /* 0x00000074c1767220 */ /* 0x000fc40000410000 */
[----:B------:R-:W-:Y:S02]  /*3550*/  FFMA.FTZ R27, R187, R116, -R27 ;  /* 0x00000074bb1b7223 */ /* 0x000fe4000001081b */
[C---:B------:R-:W-:Y:S02]  /*3560*/  FMUL.FTZ R182, R184.reuse, R139 ;  /* 0x0000008bb8b67220 */ /* 0x040fe40000410000 */
[----:B------:R-:W-:Y:S02]  /*3570*/  FMUL.FTZ R184, R184, R137 ;  /* 0x00000089b8b87220 */ /* 0x000fe40000410000 */
[-C--:B------:R-:W-:Y:S02]  /*3580*/  FMUL.FTZ R13, R193, R12.reuse ;  /* 0x0000000cc10d7220 */ /* 0x080fe40000410000 */
[C---:B------:R-:W-:Y:S02]  /*3590*/  FFMA.FTZ R15, R187.reuse, R12, R15 ;  /* 0x0000000cbb0f7223 */ /* 0x040fe4000001000f */
[----:B------:R-:W-:-:S02]  /*35a0*/  FFMA.FTZ R118, R187, R26, R118 ;  /* 0x0000001abb767223 */ /* 0x000fc40000010076 */
[----:B------:R-:W-:Y:S02]  /*35b0*/  FFMA.FTZ R27, R78, R133, R27 ;  /* 0x000000854e1b7223 */ /* 0x000fe4000001001b */
[----:B------:R-:W-:Y:S02]  /*35c0*/  FFMA.FTZ R13, R187, R14, -R13 ;  /* 0x0000000ebb0d7223 */ /* 0x000fe4000001080d */
[C---:B------:R-:W-:Y:S02]  /*35d0*/  FMUL.FTZ R12, R184.reuse, R15 ;  /* 0x0000000fb80c7220 */ /* 0x040fe40000410000 */
[----:B------:R-:W-:Y:S02]  /*35e0*/  FADD.FTZ R129, RZ, R118 ;  /* 0x00000076ff817221 */ /* 0x000fe40000010000 */
[C---:B------:R-:W-:Y:S02]  /*35f0*/  FMUL.FTZ R26, R184.reuse, R27 ;  /* 0x0000001bb81a7220 */ /* 0x040fe40000410000 */
[----:B------:R-:W-:-:S02]  /*3600*/  FMUL.FTZ R14, R184, R13 ;  /* 0x0000000db80e7220 */ /* 0x000fc40000410000 */
[----:B------:R-:W-:Y:S02]  /*3610*/  FFMA.FTZ R12, R182, R13, -R12 ;  /* 0x0000000db60c7223 */ /* 0x000fe4000001080c */
[-C--:B------:R-:W-:Y:S02]  /*3620*/  FMUL.FTZ R13, R184, R129.reuse ;  /* 0x00000081b80d7220 */ /* 0x080fe40000410000 */
[C---:B------:R-:W-:Y:S01]  /*3630*/  FFMA.FTZ R26, R182.reuse, R129, R26 ;  /* 0x00000081b61a7223 */ /* 0x040fe2000001001a */
[----:B------:R-:W-:Y:S01]  /*3640*/  HADD2.F32 R137, -RZ, R4.H1_H1 ;  /* 0x30000004ff897230 */ /* 0x000fe20000004100 */
[C---:B------:R-:W-:Y:S02]  /*3650*/  FMUL.FTZ R181, R183.reuse, R146 ;  /* 0x00000092b7b57220 */ /* 0x040fe40000410000 */
[----:B------:R-:W-:Y:S02]  /*3660*/  FFMA.FTZ R13, R182, R27, -R13 ;  /* 0x0000001bb60d7223 */ /* 0x000fe4000001080d */
[----:B------:R-:W-:-:S02]  /*3670*/  FMUL.FTZ R183, R183, R144 ;  /* 0x00000090b7b77220 */ /* 0x000fc40000410000 */
[----:B------:R-:W-:Y:S02]  /*3680*/  FADD.FTZ R116, RZ, R26 ;  /* 0x0000001aff747221 */ /* 0x000fe40000010000 */
[----:B------:R-:W-:Y:S02]  /*3690*/  FFMA.FTZ R26, R76, R137, R13 ;  /* 0x000000894c1a7223 */ /* 0x000fe4000001000d */
[C---:B------:R-:W-:Y:S01]  /*36a0*/  FMUL.FTZ R13, R183.reuse, R116 ;  /* 0x00000074b70d7220 */ /* 0x040fe20000410000 */
[----:B------:R-:W-:Y:S01]  /*36b0*/  HADD2.F32 R139, -RZ, R5.H0_H0 ;  /* 0x20000005ff8b7230 */ /* 0x000fe20000004100 */
[----:B------:R-:W-:Y:S02]  /*36c0*/  FFMA.FTZ R14, R182, R15, R14 ;  /* 0x0000000fb60e7223 */ /* 0x000fe4000001000e */
[-C--:B------:R-:W-:Y:S02]  /*36d0*/  FMUL.FTZ R15, R183, R26.reuse ;  /* 0x0000001ab70f7220 */ /* 0x080fe40000410000 */
[----:B------:R-:W-:-:S02]  /*36e0*/  FFMA.FTZ R13, R181, R26, -R13 ;  /* 0x0000001ab50d7223 */ /* 0x000fc4000001080d */
[----:B------:R-:W-:Y:S02]  /*36f0*/  FFMA.FTZ R116, R181, R116, R15 ;  /* 0x00000074b5747223 */ /* 0x000fe4000001000f */
[----:B------:R-:W-:Y:S02]  /*3700*/  FFMA.FTZ R26, R74, R139, R13 ;  /* 0x0000008b4a1a7223 */ /* 0x000fe4000001000d */
[----:B------:R-:W-:Y:S02]  /*3710*/  FADD.FTZ R116, RZ, R116 ;  /* 0x00000074ff747221 */ /* 0x000fe40000010000 */
[----:B------:R-:W-:-:S04]  /*3720*/  FMUL.FTZ R27, R197, R26 ;  /* 0x0000001ac51b7220 */ /* 0x000fc80000410000 */
[-C--:B------:R-:W-:Y:S02]  /*3730*/  FFMA.FTZ R27, R179, R116.reuse, R27 ;  /* 0x00000074b31b7223 */ /* 0x080fe4000001001b */
[----:B------:R-:W-:Y:S02]  /*3740*/  FMUL.FTZ R116, R197, R116 ;  /* 0x00000074c5747220 */ /* 0x000fe40000410000 */
[----:B---3--:R-:W-:Y:S01]  /*3750*/  FMUL.FTZ R186, R188, R143 ;  /* 0x0000008fbcba7220 */ /* 0x008fe20000410000 */
        /* <DEDUP_REMOVED lines=12> */
[C---:B----4-:R-:W-:Y:S02]  /*3820*/  FMUL.FTZ R185, R190.reuse, R185 ;  /* 0x000000b9beb97220 */ /* 0x050fe40000410000 */
        /* <DEDUP_REMOVED lines=73> */
.L_x_9663:
[----:B0-----:R-:W-:Y:S05]  /*3cc0*/  BSYNC B0 ;  /* 0x0000000000007941 */ /* 0x001fea0003800000 */
.L_x_9662:
        /* <DEDUP_REMOVED lines=273> */
.L_x_9665:
[----:B----4-:R-:W-:Y:S05]  /*4de0*/  BSYNC B0 ;  /* 0x0000000000007941 */ /* 0x010fea0003800000 */
.L_x_9664:
        /* <DEDUP_REMOVED lines=20> */
.L_x_9667:
[----:B------:R-:W-:Y:S05]  /*4f30*/  BSYNC B0 ;  /* 0x0000000000007941 */ /* 0x000fea0003800000 */
.L_x_9666:
        /* <DEDUP_REMOVED lines=26> */
.L_x_9669:
[----:B------:R-:W-:Y:S05]  /*50e0*/  BSYNC B0 ;  /* 0x0000000000007941 */ /* 0x000fea0003800000 */
.L_x_9668:
        /* <DEDUP_REMOVED lines=19> */
.L_x_9671:
[----:B------:R-:W-:Y:S05]  /*5220*/  BSYNC B0 ;  /* 0x0000000000007941 */ /* 0x000fea0003800000 */
.L_x_9670:
        /* <DEDUP_REMOVED lines=19> */
.L_x_9673:
[----:B------:R-:W-:Y:S05]  /*5360*/  BSYNC B0 ;  /* 0x0000000000007941 */ /* 0x000fea0003800000 */
.L_x_9672:
        /* <DEDUP_REMOVED lines=35> */
[----:B------:R-:W-:Y:S02]  /*55a0*/  FADD.FTZ R24, RZ, R158 ;  /* 0x0000009eff187221 */ /* 0x000fe40000010000 */
[----:B------:R-:W-:Y:S02]  /*55b0*/  @P2 FADD.FTZ R168, R174, R213 ;  /* 0x000000d5aea82221 */ /* 0x000fe40000010000 */
[----:B------:R-:W-:Y:S02]  /*55c0*/  FFMA.FTZ R156, R84, R123, R156 ;  /* 0x0000007b549c7223 */ /* 0x000fe4000001009c */
[----:B---3--:R-:W-:Y:S01]  /*55d0*/  @P2 FADD.FTZ R164, R170, R211 ;  /* 0x000000d3aaa42221 */ /* 0x008fe20000010000 */
[----:B------:R-:W-:Y:S01]  /*55e0*/  ISETP.NE.AND P2, PT, R34, RZ, PT ;  /* 0x000000ff2200720c */ /* 0x000fe20003f45270 */
[----:B------:R-:W-:-:S02]  /*55f0*/  FMUL.FTZ R158, R140, R24 ;  /* 0x000000188c9e7220 */ /* 0x000fc40000410000 */
[-C--:B------:R-:W-:Y:S02]  /*5600*/  FMUL.FTZ R211, R168, -R27.reuse ;  /* 0x8000001ba8d37220 */ /* 0x080fe40000410000 */
[-C--:B------:R-:W-:Y:S02]  /*5610*/  FMUL.FTZ R162, R140, R156.reuse ;  /* 0x0000009c8ca27220 */ /* 0x080fe40000410000 */
[C---:B------:R-:W-:Y:S02]  /*5620*/  FMUL.FTZ R27, R164.reuse, -R27 ;  /* 0x8000001ba41b7220 */ /* 0x040fe40000410000 */
[C---:B------:R-:W-:Y:S02]  /*5630*/  FFMA.FTZ R158, R149.reuse, R156, -R158 ;  /* 0x0000009c959e7223 */ /* 0x040fe4000001089e */
[----:B------:R-:W-:Y:S02]  /*5640*/  FFMA.FTZ R170, R164, R26, -R211 ;  /* 0x0000001aa4aa7223 */ /* 0x000fe400000108d3 */
[----:B------:R-:W-:-:S02]  /*5650*/  FFMA.FTZ R164, R149, R24, R162 ;  /* 0x0000001895a47223 */ /* 0x000fc400000100a2 */
[----:B------:R-:W-:Y:S02]  /*5660*/  FFMA.FTZ R168, R168, R26, R27 ;  /* 0x0000001aa8a87223 */ /* 0x000fe4000001001b */
[----:B------:R-:W-:Y:S02]  /*5670*/  FFMA.FTZ R162, R82, R125, R158 ;  /* 0x0000007d52a27223 */ /* 0x000fe4000001009e */
[----:B------:R-:W-:Y:S02]  /*5680*/  FADD.FTZ R27, R173, R170 ;  /* 0x000000aaad1b7221 */ /* 0x000fe40000010000 */
[----:B------:R-:W-:Y:S02]  /*5690*/  FADD.FTZ R26, RZ, R164 ;  /* 0x000000a4ff1a7221 */ /* 0x000fe40000010000 */
[----:B------:R-:W-:Y:S02]  /*56a0*/  FADD.FTZ R159, -R159, R168 ;  /* 0x000000a89f9f7221 */ /* 0x000fe40000010100 */
[----:B------:R-:W-:-:S02]  /*56b0*/  FMUL.FTZ R164, R191, R162 ;  /* 0x000000a2bfa47220 */ /* 0x000fc40000410000 */
[C---:B------:R-:W-:Y:S02]  /*56c0*/  FMUL.FTZ R168, R150.reuse, -R27 ;  /* 0x8000001b96a87220 */ /* 0x040fe40000410000 */
[-C--:B------:R-:W-:Y:S02]  /*56d0*/  FMUL.FTZ R158, R191, R26.reuse ;  /* 0x0000001abf9e7220 */ /* 0x080fe40000410000 */
[-C--:B------:R-:W-:Y:S02]  /*56e0*/  FMUL.FTZ R170, R150, -R159.reuse ;  /* 0x8000009f96aa7220 */ /* 0x080fe40000410000 */
[C---:B------:R-:W-:Y:S02]  /*56f0*/  FFMA.FTZ R164, R189.reuse, R26, R164 ;  /* 0x0000001abda47223 */ /* 0x040fe400000100a4 */
[----:B------:R-:W-:Y:S02]  /*5700*/  FFMA.FTZ R174, R138, R159, R168 ;  /* 0x0000009f8aae7223 */ /* 0x000fe400000100a8 */
[----:B------:R-:W-:-:S02]  /*5710*/  FFMA.FTZ R168, R189, R162, -R158 ;  /* 0x000000a2bda87223 */ /* 0x000fc4000001089e */
[----:B------:R-:W-:Y:S02]  /*5720*/  FFMA.FTZ R173, R138, R27, -R170 ;  /* 0x0000001b8aad7223 */ /* 0x000fe400000108aa */
[----:B------:R-:W-:Y:S02]  /*5730*/  FADD.FTZ R158, RZ, R164 ;  /* 0x000000a4ff9e7221 */ /* 0x000fe40000010000 */
[----:B------:R-:W-:Y:S02]  /*5740*/  FADD.FTZ R171, -R171, R174 ;  /* 0x000000aeabab7221 */ /* 0x000fe40000010100 */
[----:B------:R-:W-:Y:S02]  /*5750*/  FFMA.FTZ R168, R80, R127, R168 ;  /* 0x0000007f50a87223 */ /* 0x000fe400000100a8 */
[----:B------:R-:W-:Y:S02]  /*5760*/  FADD.FTZ R160, R160, R173 ;  /* 0x000000ada0a07221 */ /* 0x000fe40000010000 */
[----:B------:R-:W-:-:S02]  /*5770*/  FMUL.FTZ R164, R193, R158 ;  /* 0x0000009ec1a47220 */ /* 0x000fc40000410000 */
[----:B------:R-:W-:Y:S02]  /*5780*/  FMUL.FTZ R173, R199, -R171 ;  /* 0x800000abc7ad7220 */ /* 0x000fe40000410000 */
[----:B------:R-:W-:Y:S02]  /*5790*/  FMUL.FTZ R170, R193, R168 ;  /* 0x000000a8c1aa7220 */ /* 0x000fe40000410000 */
[----:B------:R-:W-:Y:S02]  /*57a0*/  FMUL.FTZ R174, R199, -R160 ;  /* 0x800000a0c7ae7220 */ /* 0x000fe40000410000 */
[----:B------:R-:W-:Y:S02]  /*57b0*/  FFMA.FTZ R164, R187, R168, -R164 ;  /* 0x000000a8bba47223 */ /* 0x000fe400000108a4 */
        /* <DEDUP_REMOVED lines=8> */
[----:B------:R-:W-:Y:S02]  /*5840*/  FMUL.FTZ R172, R190, -R166 ;  /* 0x800000a6beac7220 */ /* 0x000fe40000410000 */
        /* <DEDUP_REMOVED lines=11> */
[C---:B------:R-:W-:Y:S02]  /*5900*/  FMUL.FTZ R211, R188.reuse, -R177 ;  /* 0x800000b1bcd37220 */ /* 0x040fe40000410000 */
[-C--:B------:R-:W-:Y:S02]  /*5910*/  FMUL.FTZ R210, R183, R172.reuse ;  /* 0x000000acb7d27220 */ /* 0x080fe40000410000 */
[-C--:B------:R-:W-:Y:S02]  /*5920*/  FMUL.FTZ R212, R188, -R175.reuse ;  /* 0x800000afbcd47220 */ /* 0x080fe40000410000 */
        /* <DEDUP_REMOVED lines=10> */
[C---:B------:R-:W-:Y:S02]  /*59d0*/  FMUL.FTZ R211, R197.reuse, R176 ;  /* 0x000000b0c5d37220 */ /* 0x040fe40000410000 */
[----:B------:R-:W-:Y:S02]  /*59e0*/  FMUL.FTZ R213, R197, -R194 ;  /* 0x800000c2c5d57220 */ /* 0x000fe40000410000 */
[C---:B------:R-:W-:Y:S02]  /*59f0*/  FFMA.FTZ R197, R179.reuse, R176, R212 ;  /* 0x000000b0b3c57223 */ /* 0x040fe400000100d4 */
[C---:B------:R-:W-:Y:S02]  /*5a00*/  FFMA.FTZ R217, R179.reuse, R194, R214 ;  /* 0x000000c2b3d97223 */ /* 0x040fe400000100d6 */
[----:B------:R-:W-:-:S02]  /*5a10*/  FFMA.FTZ R211, R179, R178, -R211 ;  /* 0x000000b2b3d37223 */ /* 0x000fc400000108d3 */
[----:B------:R-:W-:Y:S02]  /*5a20*/  FADD.FTZ R197, RZ, R197 ;  /* 0x000000c5ffc57221 */ /* 0x000fe40000010000 */
[----:B------:R-:W-:Y:S02]  /*5a30*/  FFMA.FTZ R215, R179, R210, -R213 ;  /* 0x000000d2b3d77223 */ /* 0x000fe400000108d5 */
[----:B------:R-:W-:Y:S02]  /*5a40*/  FADD.FTZ R179, -R192, R217 ;  /* 0x000000d9c0b37221 */ /* 0x000fe40000010100 */
[----:B------:R-:W-:Y:S02]  /*5a50*/  FFMA.FTZ R213, R72, R143, R211 ;  /* 0x0000008f48d57223 */ /* 0x000fe400000100d3 */
[----:B------:R-:W-:Y:S02]  /*5a60*/  FMUL.FTZ R192, R188, R197 ;  /* 0x000000c5bcc07220 */ /* 0x000fe40000410000 */
[----:B------:R-:W-:-:S02]  /*5a70*/  FADD.FTZ R180, R180, R215 ;  /* 0x000000d7b4b47221 */ /* 0x000fc40000010000 */
[C---:B------:R-:W-:Y:S02]  /*5a80*/  FMUL.FTZ R211, R183.reuse, -R179 ;  /* 0x800000b3b7d37220 */ /* 0x040fe40000410000 */
[-C--:B------:R-:W-:Y:S02]  /*5a90*/  FMUL.FTZ R188, R188, R213.reuse ;  /* 0x000000d5bcbc7220 */ /* 0x080fe40000410000 */
[C---:B------:R-:W-:Y:S02]  /*5aa0*/  FFMA.FTZ R192, R186.reuse, R213, -R192 ;  /* 0x000000d5bac07223 */ /* 0x040fe400000108c0 */
[-C--:B------:R-:W-:Y:S02]  /*5ab0*/  FMUL.FTZ R212, R183, -R180.reuse ;  /* 0x800000b4b7d47220 */ /* 0x080fe40000410000 */
[----:B------:R-:W-:Y:S02]  /*5ac0*/  FFMA.FTZ R211, R181, R180, -R211 ;  /* 0x000000b4b5d37223 */ /* 0x000fe400000108d3 */
[----:B------:R-:W-:-:S02]  /*5ad0*/  FFMA.FTZ R188, R186, R197, R188 ;  /* 0x000000c5babc7223 */ /* 0x000fc400000100bc */
[----:B------:R-:W-:Y:S02]  /*5ae0*/  FFMA.FTZ R215, R70, R141, R192 ;  /* 0x0000008d46d77223 */ /* 0x000fe400000100c0 */
[----:B------:R-:W-:Y:S02]  /*5af0*/  FFMA.FTZ R183, R181, R179, R212 ;  /* 0x000000b3b5b77223 */ /* 0x000fe400000100d4 */
[----:B------:R-:W-:Y:S02]  /*5b00*/  FADD.FTZ R181, R202, R211 ;  /* 0x000000d3cab57221 */ /* 0x000fe40000010000 */
        /* <DEDUP_REMOVED lines=9> */
[C---:B------:R-:W-:Y:S02]  /*5ba0*/  FFMA.FTZ R185, R182.reuse, R181, -R192 ;  /* 0x000000b5b6b97223 */ /* 0x040fe400000108c0 */
[----:B------:R-:W-:Y:S02]  /*5bb0*/  FFMA.FTZ R217, R182, R183, R200 ;  /* 0x000000b7b6d97223 */ /* 0x000fe400000100c8 */
[----:B------:R-:W-:Y:S02]  /*5bc0*/  FFMA.FTZ R186, R68, R131, R186 ;  /* 0x0000008344ba7223 */ /* 0x000fe400000100ba */
[----:B------:R-:W-:Y:S02]  /*5bd0*/  FMUL.FTZ R188, R199, R184 ;  /* 0x000000b8c7bc7220 */ /* 0x000fe40000410000 */
[----:B------:R-:W-:Y:S02]  /*5be0*/  FADD.FTZ R182, R198, R185 ;  /* 0x000000b9c6b67221 */ /* 0x000fe40000010000 */
[----:B------:R-:W-:-:S02]  /*5bf0*/  FADD.FTZ R185, -R196, R217 ;  /* 0x000000d9c4b97221 */ /* 0x000fc40000010100 */
[----:B------:R-:W-:Y:S02]  /*5c00*/  FFMA.FTZ R190, R195, R186, -R188 ;  /* 0x000000bac3be7223 */ /* 0x000fe400000108bc */
[----:B------:R-:W-:Y:S02]  /*5c10*/  FMUL.FTZ R188, R193, -R182 ;  /* 0x800000b6c1bc7220 */ /* 0x000fe40000410000 */
[----:B------:R-:W-:Y:S02]  /*5c20*/  FMUL.FTZ R199, R199, R186 ;  /* 0x000000bac7c77220 */ /* 0x000fe40000410000 */
[-C--:B------:R-:W-:Y:S02]  /*5c30*/  FMUL.FTZ R192, R193, -R185.reuse ;  /* 0x800000b9c1c07220 */ /* 0x080fe40000410000 */
[----:B------:R-:W-:Y:S02]  /*5c40*/  FFMA.FTZ R196, R187, R185, R188 ;  /* 0x000000b9bbc47223 */ /* 0x000fe400000100bc */
        /* <DEDUP_REMOVED lines=95> */
[----:B------:R-:W-:Y:S02]  /*6240*/  FFMA.FTZ R114, R213, R114, R116 ;  /* 0x00000072d5727223 */ /* 0x000fe40000010074 */
[----:B------:R-:W-:Y:S02]  /*6250*/  FFMA.FTZ R116, R22, R177, -R15 ;  /* 0x000000b116747223 */ /* 0x000fe4000001080f */
[----:B------:R-:W-:-:S02]  /*6260*/  FMUL.FTZ R15, R120, -R151 ;  /* 0x80000097780f7220 */ /* 0x000fc40000410000 */
[----:B------:R-:W-:Y:S02]  /*6270*/  FMUL.FTZ R120, R120, -R197 ;  /* 0x800000c578787220 */ /* 0x000fe40000410000 */
[----:B------:R-:W-:Y:S02]  /*6280*/  FMUL.FTZ R14, R23, R177 ;  /* 0x000000b1170e7220 */ /* 0x000fe40000410000 */
[C---:B------:R-:W-:Y:S02]  /*6290*/  FFMA.FTZ R213, R128.reuse, R151, R120 ;  /* 0x0000009780d57223 */ /* 0x040fe40000010078 */
[----:B------:R-:W-:Y:S02]  /*62a0*/  FFMA.FTZ R209, R128, R197, -R15 ;  /* 0x000000c580d17223 */ /* 0x000fe4000001080f */
[----:B------:R-:W-:Y:S02]  /*62b0*/  FFMA.FTZ R15, R143, R210, R114 ;  /* 0x000000d28f0f7223 */ /* 0x000fe40000010072 */
[----:B------:R-:W-:-:S02]  /*62c0*/  FADD.FTZ R143, -R154, R213 ;  /* 0x000000d59a8f7221 */ /* 0x000fc40000010100 */
[----:B------:R-:W-:Y:S02]  /*62d0*/  FFMA.FTZ R217, R22, R175, R14 ;  /* 0x000000af16d97223 */ /* 0x000fe4000001000e */
[----:B------:R-:W-:Y:S02]  /*62e0*/  FFMA.FTZ R130, -R70, R141, R215 ;  /* 0x0000008d46827223 */ /* 0x000fe400000101d7 */
[----:B------:R-:W-:Y:S02]  /*62f0*/  FMUL.FTZ R116, R211, R116 ;  /* 0x00000074d3747220 */ /* 0x000fe40000410000 */
        /* <DEDUP_REMOVED lines=11> */
[----:B------:R-:W-:Y:S02]  /*63b0*/  FMUL.FTZ R209, R70, R175 ;  /* 0x000000af46d17220 */ /* 0x000fe40000410000 */
[----:B------:R-:W-:Y:S02]  /*63c0*/  FFMA.FTZ R177, R167, R116, R124 ;  /* 0x00000074a7b17223 */ /* 0x000fe4000001007c */
[-C--:B------:R-:W-:Y:S02]  /*63d0*/  FFMA.FTZ R122, R161, R114.reuse, R122 ;  /* 0x00000072a17a7223 */ /* 0x080fe4000001007a */
[----:B------:R-:W-:-:S02]  /*63e0*/  FMUL.FTZ R124, R25, R114 ;  /* 0x00000072197c7220 */ /* 0x000fc40000410000 */
[----:B------:R-:W-:Y:S02]  /*63f0*/  FFMA.FTZ R126, R112, -R211, R148 ;  /* 0x800000d3707e7223 */ /* 0x000fe40000010094 */
[C---:B------:R-:W-:Y:S02]  /*6400*/  FMUL.FTZ R128, R211.reuse, R136 ;  /* 0x00000088d3807220 */ /* 0x040fe40000410000 */
[-C--:B------:R-:W-:Y:S02]  /*6410*/  FMUL.FTZ R211, R211, R209.reuse ;  /* 0x000000d1d3d37220 */ /* 0x080fe40000410000 */
[----:B------:R-:W-:Y:S02]  /*6420*/  FADD.FTZ R122, RZ, R122 ;  /* 0x0000007aff7a7221 */ /* 0x000fe40000010000 */
[----:B------:R-:W-:Y:S02]  /*6430*/  FFMA.FTZ R124, R161, R118, -R124 ;  /* 0x00000076a17c7223 */ /* 0x000fe4000001087c */
[----:B------:R-:W-:-:S02]  /*6440*/  FFMA.FTZ R128, R130, R209, R128 ;  /* 0x000000d182807223 */ /* 0x000fc40000010080 */
[----:B------:R-:W-:Y:S02]  /*6450*/  FMUL.FTZ R118, R23, R180 ;  /* 0x000000b417767220 */ /* 0x000fe40000410000 */
[----:B------:R-:W-:Y:S02]  /*6460*/  FMUL.FTZ R134, R29, R116 ;  /* 0x000000741d867220 */ /* 0x000fe40000410000 */
[----:B------:R-:W-:Y:S02]  /*6470*/  FFMA.FTZ R130, R130, R136, -R211 ;  /* 0x0000008882827223 */ /* 0x000fe400000108d3 */
[----:B------:R-:W-:Y:S02]  /*6480*/  FMUL.FTZ R136, R90, R207 ;  /* 0x000000cf5a887220 */ /* 0x000fe40000410000 */
[----:B------:R-:W-:Y:S02]  /*6490*/  FADD.FTZ R122, R122, R177 ;  /* 0x000000b17a7a7221 */ /* 0x000fe40000010000 */
        /* <DEDUP_REMOVED lines=311> */
.L_x_9675:
[----:B0-----:R-:W-:Y:S05]  /*7810*/  BSYNC B0 ;  /* 0x0000000000007941 */ /* 0x001fea0003800000 */
.L_x_9674:
[----:B------:R-:W-:Y:S01]  /*7820*/  ULDC.64 UR10, c[0x0][0x188] ;  /* 0x00006200000a7ab9 */ /* 0x000fe20000000a00 */
[----:B------:R-:W-:Y:S01]  /*7830*/  MOV R12, c[0x0][0x1c0] ;  /* 0x00007000000c7a02 */ /* 0x000fe20000000f00 */
[----:B------:R-:W-:Y:S01]  /*7840*/  ULEA UR9, UP0, UR10, UR9, 0x3 ;  /* 0x000000090a097291 */ /* 0x000fe2000f80183f */
[----:B------:R-:W-:Y:S01]  /*7850*/  MOV R14, c[0x0][0x1a0] ;  /* 0x00006800000e7a02 */ /* 0x000fe20000000f00 */
[----:B------:R-:W-:Y:S01]  /*7860*/  UIADD3 UR5, UR5, 0x1, URZ ;  /* 0x0000000105057890 */ /* 0x000fe2000fffe03f */
[----:B------:R-:W-:Y:S01]  /*7870*/  MOV R13, c[0x0][0x1c4] ;  /* 0x00007100000d7a02 */ /* 0x000fe20000000f00 */
[----:B------:R-:W-:Y:S01]  /*7880*/  ULEA.HI.X UR8, UR10, UR8, UR11, 0x3, UP0 ;  /* 0x000000080a087291 */ /* 0x000fe200080f1c0b */
[----:B------:R-:W-:Y:S01]  /*7890*/  MOV R15, c[0x0][0x1a4] ;  /* 0x00006900000f7a02 */ /* 0x000fe20000000f00 */
[----:B------:R-:W-:Y:S01]  /*78a0*/  UIADD3 UR6, UP1, UR6, 0x10, URZ ;  /* 0x0000001006067890 */ /* 0x000fe2000ff3e03f */
[----:B------:R-:W-:Y:S01]  /*78b0*/  LEA R44, P0, R12, R44, 0x3 ;  /* 0x0000002c0c2c7211 */ /* 0x000fe200078018ff */
[----:B------:R-:W-:Y:S01]  /*78c0*/  ULDC UR10, c[0x0][0x16c] ;  /* 0x00005b00000a7ab9 */ /* 0x000fe20000000800 */
[----:B------:R-:W-:Y:S01]  /*78d0*/  LEA R46, P1, R14, R46, 0x3 ;  /* 0x0000002e0e2e7211 */ /* 0x000fe200078218ff */
[----:B------:R-:W-:Y:S01]  /*78e0*/  UISETP.GE.AND UP0, UPT, UR5, UR10, UPT ;  /* 0x0000000a0500728c */ /* 0x000fe2000bf06270 */
[----:B------:R-:W-:Y:S01]  /*78f0*/  LEA.HI.X R43, R12, R43, R13, 0x3, P0 ;  /* 0x0000002b0c2b7211 */ /* 0x000fe200000f1c0d */
[----:B------:R-:W-:Y:S01]  /*7900*/  UIADD3 UR4, UR4, 0x10, URZ ;  /* 0x0000001004047890 */ /* 0x000fe2000fffe03f */
[----:B------:R-:W-:Y:S01]  /*7910*/  LEA.HI.X R45, R14, R45, R15, 0x3, P1 ;  /* 0x0000002d0e2d7211 */ /* 0x000fe200008f1c0f */
[----:B------:R-:W-:Y:S01]  /*7920*/  UIADD3.X UR7, URZ, UR7, URZ, UP1, !UPT ;  /* 0x000000073f077290 */ /* 0x000fe20008ffe43f */
[----:B------:R-:W-:-:S02]  /*7930*/  IADD3 R105, R105, 0x8, RZ ;  /* 0x0000000869697810 */ /* 0x000fc40007ffe0ff */
[----:B------:R-:W-:Y:S02]  /*7940*/  PLOP3.LUT P2, PT, PT, PT, UP0, 0x80, 0x0 ;  /* 0x000000000000781c */ /* 0x000fe40003f4f008 */
[----:B------:R-:W-:-:S11]  /*7950*/  IADD3 R103, R103, 0x1, RZ ;  /* 0x0000000167677810 */ /* 0x000fd60007ffe0ff */
[----:B------:R-:W-:Y:S01]  /*7960*/  @P2 CALL.REL.NOINC `(.L_x_9661) ;  /* 0x0000001000002944 */ /* 0x000fe20003c00000 */
[----:B------:R-:W-:Y:S05]  /*7970*/  BRA `(.L_x_9676) ;  /* 0xffffacb000007947 */ /* 0x000fea000383ffff */
.L_x_9661:
[----:B------:R-:W-:Y:S01]  /*7980*/  BAR.SYNC.DEFER_BLOCKING 0x0 ;  /* 0x0000000000007b1d */ /* 0x000fe20000010000 */
[----:B------:R-:W-:Y:S01]  /*7990*/  F2FP.PACK_AB R7, R55, R56 ;  /* 0x000000383707723e */ /* 0x000fe200000000ff */
[----:B------:R-:W-:Y:S01]  /*79a0*/  IMAD R8, R36, c[0x0][0x2d8], RZ ;  /* 0x0000b60024087a24 */ /* 0x000fe200078e02ff */
[----:B------:R-:W-:Y:S01]  /*79b0*/  F2FP.PACK_AB R6, R57, R58 ;  /* 0x0000003a3906723e */ /* 0x000fe200000000ff */
[----:B------:R-:W-:Y:S01]  /*79c0*/  UIADD3 UR18, UP0, UR18, -0x400, URZ ;  /* 0xfffffc0012127890 */ /* 0x000fe2000ff1e03f */
[----:B------:R-:W-:Y:S01]  /*79d0*/  F2FP.PACK_AB R5, R59, R60 ;  /* 0x0000003c3b05723e */ /* 0x000fe200000000ff */
[----:B------:R-:W-:Y:S01]  /*79e0*/  IMAD R9, R37, c[0x0][0x2dc], R8 ;  /* 0x0000b70025097a24 */ /* 0x000fe200078e0208 */
[----:B------:R-:W-:Y:S01]  /*79f0*/  F2FP.PACK_AB R4, R61, R62 ;  /* 0x0000003e3d04723e */ /* 0x000fe200000000ff */
[----:B------:R-:W-:Y:S01]  /*7a00*/  IMAD R8, R40, c[0x0][0x2e0], RZ ;  /* 0x0000b80028087a24 */ /* 0x000fe200078e02ff */
        /* <DEDUP_REMOVED lines=8> */
[----:B------:R-:W-:Y:S01]  /*7a90*/  F2FP.PACK_AB R51, R110, R77 ;  /* 0x0000004d6e33723e */ /* 0x000fe200000000ff */
[----:B------:R-:W-:Y:S01]  /*7aa0*/  UIADD3.X UR15, UR15, -0x1, URZ, UP2, !UPT ;  /* 0xffffffff0f0f7890 */ /* 0x000fe200097fe43f */
[----:B------:R-:W-:-:S02]  /*7ab0*/  F2FP.PACK_AB R50, R108, R75 ;  /* 0x0000004b6c32723e */ /* 0x000fc400000000ff */
[----:B------:R-:W-:Y:S02]  /*7ac0*/  F2FP.PACK_AB R49, R106, R73 ;  /* 0x000000496a31723e */ /* 0x000fe400000000ff */
[----:B------:R-:W-:Y:S01]  /*7ad0*/  F2FP.PACK_AB R48, R104, R71 ;  /* 0x000000476830723e */ /* 0x000fe200000000ff */
[----:B------:R0:W-:Y:S04]  /*7ae0*/  STS.128 [R0], R4 ;  /* 0x0000000400007388 */ /* 0x0001e80000000c00 */
[----:B------:R1:W-:Y:S01]  /*7af0*/  STS.128 [R0+0x10], R44 ;  /* 0x0000102c00007388 */ /* 0x0003e20000000c00 */
[----:B------:R-:W-:-:S06]  /*7b00*/  NOP ;  /* 0x0000000000007918 */ /* 0x000fcc0000000000 */
[----:B------:R-:W2:Y:S04]  /*7b10*/  LDS.128 R12, [R33.X16] ;  /* 0x00000000210c7984 */ /* 0x000ea8000000cc00 */
[----:B------:R-:W3:Y:S01]  /*7b20*/  LDS.128 R24, [R33.X16+0x200] ;  /* 0x0002000021187984 */ /* 0x000ee2000000cc00 */
[----:B0-----:R-:W-:Y:S01]  /*7b30*/  MOV R6, R2 ;  /* 0x0000000200067202 */ /* 0x001fe20000000f00 */
[----:B------:R-:W-:Y:S01]  /*7b40*/  IMAD R5, R41, c[0x0][0x2e4], R8 ;  /* 0x0000b90029057a24 */ /* 0x000fe200078e0208 */
[----:B------:R-:W-:Y:S01]  /*7b50*/  MOV R7, R3 ;  /* 0x0000000300077202 */ /* 0x000fe20000000f00 */
[----:B------:R-:W-:Y:S01]  /*7b60*/  FADD.FTZ R8, R35, R96 ;  /* 0x0000006023087221 */ /* 0x000fe20000010000 */
[----:B-1----:R-:W-:Y:S02]  /*7b70*/  F2FP.PACK_AB R44, R63, R96 ;  /* 0x000000603f2c723e */ /* 0x002fe400000000ff */
[----:B------:R-:W-:Y:S01]  /*7b80*/  F2FP.PACK_AB R45, R98, R65 ;  /* 0x00000041622d723e */ /* 0x000fe200000000ff */
[----:B------:R-:W-:Y:S01]  /*7b90*/  IMAD.WIDE.U32 R2, R37, c[0x0][0x2d8], R6 ;  /* 0x0000b60025027a25 */ /* 0x000fe200078e0006 */
[----:B------:R-:W-:-:S02]  /*7ba0*/  F2FP.PACK_AB R47, R102, R69 ;  /* 0x00000045662f723e */ /* 0x000fc400000000ff */
[----:B------:R-:W-:Y:S01]  /*7bb0*/  F2FP.PACK_AB R46, R100, R67 ;  /* 0x00000043642e723e */ /* 0x000fe200000000ff */
[----:B------:R-:W-:Y:S01]  /*7bc0*/  FADD.FTZ R8, R8, R63 ;  /* 0x0000003f08087221 */ /* 0x000fe20000010000 */
[----:B------:R-:W-:-:S03]  /*7bd0*/  IADD3 R3, R3, R9, RZ ;  /* 0x0000000903037210 */ /* 0x000fc60007ffe0ff */
[----:B------:R-:W-:Y:S02]  /*7be0*/  FADD.FTZ R9, R8, R65 ;  /* 0x0000004108097221 */ /* 0x000fe40000010000 */
[----:B------:R-:W-:-:S04]  /*7bf0*/  IMAD.WIDE.U32 R2, R41, c[0x0][0x2e0], R2 ;  /* 0x0000b80029027a25 */ /* 0x000fc800078e0002 */
[----:B------:R-:W-:Y:S01]  /*7c00*/  IMAD R8, R36, c[0x0][0x2f8], RZ ;  /* 0x0000be0024087a24 */ /* 0x000fe200078e02ff */
[----:B------:R-:W-:Y:S01]  /*7c10*/  IADD3 R3, R3, R5, RZ ;  /* 0x0000000503037210 */ /* 0x000fe20007ffe0ff */
[----:B------:R-:W-:Y:S01]  /*7c20*/  FADD.FTZ R98, R9, R98 ;  /* 0x0000006209627221 */ /* 0x000fe20000010000 */
[----:B------:R-:W-:-:S03]  /*7c30*/  LEA R4, P0, R2, c[0x0][0x330], 0x1 ;  /* 0x0000cc0002047a11 */ /* 0x000fc600078008ff */
[----:B------:R-:W-:Y:S01]  /*7c40*/  FADD.FTZ R67, R98, R67 ;  /* 0x0000004362437221 */ /* 0x000fe20000010000 */
[----:B------:R-:W-:-:S03]  /*7c50*/  LEA.HI.X R5, R2, c[0x0][0x334], R3, 0x1, P0 ;  /* 0x0000cd0002057a11 */ /* 0x000fc600000f0c03 */
[----:B------:R-:W-:Y:S02]  /*7c60*/  FADD.FTZ R100, R67, R100 ;  /* 0x0000006443647221 */ /* 0x000fe40000010000 */
[----:B------:R-:W-:-:S04]  /*7c70*/  IMAD.WIDE R2, R30, 0x10, R4 ;  /* 0x000000101e027825 */ /* 0x000fc800078e0204 */
[C---:B------:R-:W-:Y:S01]  /*7c80*/  IMAD.WIDE.U32 R4, R37.reuse, c[0x0][0x2f8], R6 ;  /* 0x0000be0025047a25 */ /* 0x040fe200078e0006 */
[----:B--2---:R-:W-:Y:S03]  /*7c90*/  STG.E.128 [R2.64], R12 ;  /* 0x0000000c02007986 */ /* 0x004fe6000c101d0c */
[----:B------:R-:W-:Y:S01]  /*7ca0*/  IMAD R7, R37, c[0x0][0x2fc], R8 ;  /* 0x0000bf0025077a24 */ /* 0x000fe200078e0208 */
[----:B---3--:R0:W-:Y:S01]  /*7cb0*/  STG.E.128 [R2.64+0x200], R24 ;  /* 0x0002001802007986 */ /* 0x0081e2000c101d0c */
[----:B------:R-:W-:-:S03]  /*7cc0*/  FADD.FTZ R69, R100, R69 ;  /* 0x0000004564457221 */ /* 0x000fc60000010000 */
[----:B------:R-:W-:Y:S01]  /*7cd0*/  BAR.SYNC.DEFER_BLOCKING 0x0 ;  /* 0x0000000000007b1d */ /* 0x000fe20000010000 */
[----:B------:R-:W-:Y:S01]  /*7ce0*/  IADD3 R5, R5, R7, RZ ;  /* 0x0000000705057210 */ /* 0x000fe20007ffe0ff */
[----:B------:R-:W-:-:S04]  /*7cf0*/  FADD.FTZ R102, R69, R102 ;  /* 0x0000006645667221 */ /* 0x000fc80000010000 */
[----:B------:R-:W-:-:S04]  /*7d00*/  FADD.FTZ R71, R102, R71 ;  /* 0x0000004766477221 */ /* 0x000fc80000010000 */
[----:B------:R-:W-:Y:S02]  /*7d10*/  FADD.FTZ R104, R71, R104 ;  /* 0x0000006847687221 */ /* 0x000fe40000010000 */
[----:B0-----:R-:W-:-:S04]  /*7d20*/  IMAD.WIDE.U32 R2, R41, c[0x0][0x300], R4 ;  /* 0x0000c00029027a25 */ /* 0x001fc800078e0004 */
[----:B------:R-:W-:Y:S01]  /*7d30*/  FADD.FTZ R73, R104, R73 ;  /* 0x0000004968497221 */ /* 0x000fe20000010000 */
[----:B------:R-:W-:-:S03]  /*7d40*/  LEA R4, P0, R2, c[0x0][0x340], 0x1 ;  /* 0x0000d00002047a11 */ /* 0x000fc600078008ff */
[----:B------:R-:W-:Y:S01]  /*7d50*/  FADD.FTZ R106, R73, R106 ;  /* 0x0000006a496a7221 */ /* 0x000fe20000010000 */
[----:B------:R-:W-:Y:S03]  /*7d60*/  STS.128 [R0], R44 ;  /* 0x0000002c00007388 */ /* 0x000fe60000000c00 */
[----:B------:R-:W-:Y:S01]  /*7d70*/  FADD.FTZ R75, R106, R75 ;  /* 0x0000004b6a4b7221 */ /* 0x000fe20000010000 */
[----:B------:R0:W-:Y:S01]  /*7d80*/  STS.128 [R0+0x10], R48 ;  /* 0x0000103000007388 */ /* 0x0001e20000000c00 */
[----:B------:R-:W-:-:S06]  /*7d90*/  NOP ;  /* 0x0000000000007918 */ /* 0x000fcc0000000000 */
[----:B------:R-:W1:Y:S01]  /*7da0*/  LDS.128 R52, [R33.X16] ;  /* 0x0000000021347984 */ /* 0x000e62000000cc00 */
[----:B------:R-:W-:-:S03]  /*7db0*/  FADD.FTZ R108, R75, R108 ;  /* 0x0000006c4b6c7221 */ /* 0x000fc60000010000 */
[----:B------:R-:W2:Y:S01]  /*7dc0*/  LDS.128 R56, [R33.X16+0x200] ;  /* 0x0002000021387984 */ /* 0x000ea2000000cc00 */
[----:B------:R-:W-:Y:S02]  /*7dd0*/  FADD.FTZ R35, R108, R77 ;  /* 0x0000004d6c237221 */ /* 0x000fe40000010000 */
[----:B0-----:R-:W-:Y:S02]  /*7de0*/  IMAD R0, R40, c[0x0][0x300], RZ ;  /* 0x0000c00028007a24 */ /* 0x001fe400078e02ff */
[----:B------:R-:W-:Y:S02]  /*7df0*/  FADD.FTZ R35, R35, R110 ;  /* 0x0000006e23237221 */ /* 0x000fe40000010000 */
[----:B------:R-:W-:-:S05]  /*7e00*/  IMAD R7, R41, c[0x0][0x304], R0 ;  /* 0x0000c10029077a24 */ /* 0x000fca00078e0200 */
[----:B------:R-:W-:-:S04]  /*7e10*/  IADD3 R3, R3, R7, RZ ;  /* 0x0000000703037210 */ /* 0x000fc80007ffe0ff */
[----:B------:R-:W-:Y:S02]  /*7e20*/  LEA.HI.X R5, R2, c[0x0][0x344], R3, 0x1, P0 ;  /* 0x0000d10002057a11 */ /* 0x000fe400000f0c03 */
[C---:B------:R-:W-:Y:S02]  /*7e30*/  ISETP.GT.AND P0, PT, R32.reuse, 0x1, PT ;  /* 0x000000012000780c */ /* 0x040fe40003f04270 */
[----:B------:R-:W-:Y:S01]  /*7e40*/  IADD3 R32, R32, -0x1, RZ ;  /* 0xffffffff20207810 */ /* 0x000fe20007ffe0ff */
[----:B------:R-:W-:-:S05]  /*7e50*/  IMAD.WIDE R2, R30, 0x10, R4 ;  /* 0x000000101e027825 */ /* 0x000fca00078e0204 */
[----:B-1----:R0:W-:Y:S04]  /*7e60*/  STG.E.128 [R2.64], R52 ;  /* 0x0000003402007986 */ /* 0x0021e8000c101d0c */
[----:B--2---:R0:W-:Y:S01]  /*7e70*/  STG.E.128 [R2.64+0x200], R56 ;  /* 0x0002003802007986 */ /* 0x0041e2000c101d0c */
[----:B------:R-:W-:Y:S01]  /*7e80*/  @!P0 CALL.REL.NOINC `(.L_x_9659) ;  /* 0x0000001000008944 */ /* 0x000fe20003c00000 */
[----:B------:R-:W-:Y:S05]  /*7e90*/  BRA `(.L_x_9677) ;  /* 0xffff870000007947 */ /* 0x000fea000383ffff */
.L_x_9659:
[----:B------:R-:W-:Y:S02]  /*7ea0*/  ISETP.NE.U32.AND P0, PT, RZ, c[0x0][0x328], PT ;  /* 0x0000ca00ff007a0c */ /* 0x000fe40003f05070 */
[----:B------:R-:W-:Y:S02]  /*7eb0*/  ISETP.NE.U32.AND P2, PT, RZ, c[0x0][0x348], PT ;  /* 0x0000d200ff007a0c */ /* 0x000fe40003f45070 */
[----:B------:R-:W-:Y:S02]  /*7ec0*/  ISETP.NE.AND.EX P1, PT, RZ, c[0x0][0x32c], PT, P0 ;  /* 0x0000cb00ff007a0c */ /* 0x000fe40003f25300 */
        /* <DEDUP_REMOVED lines=21> */
.L_x_9679:
[----:B0-----:R-:W-:Y:S05]  /*8020*/  BSYNC B0 ;  /* 0x0000000000007941 */ /* 0x001fea0003800000 */
.L_x_9678:
        /* <DEDUP_REMOVED lines=23> */
.L_x_9681:
[----:B------:R-:W1:Y:S02]  /*81a0*/  S2R R21, SR_TID.X ;  /* 0x0000000000157919 */ /* 0x000e640000002100 */
.L_x_9682:
[----:B0-----:R-:W-:Y:S05]  /*81b0*/  BSYNC B0 ;  /* 0x0000000000007941 */ /* 0x001fea0003800000 */
.L_x_9680:
[----:B-1----:R-:W-:-:S13]  /*81c0*/  ISETP.GE.AND P0, PT, R21, c[0x0][0x16c], PT ;  /* 0x00005b0015007a0c */ /* 0x002fda0003f06270 */
        /* <DEDUP_REMOVED lines=11> */
[C---:B------:R-:W-:Y:S02]  /*8280*/  IMAD R3, R41.reuse, c[0x0][0x19c], R4 ;  /* 0x0000670029037a24 */ /* 0x040fe400078e0204 */
[C---:B------:R-:W-:Y:S02]  /*8290*/  IMAD R33, R41.reuse, c[0x0][0x2ac], R0 ;  /* 0x0000ab0029217a24 */ /* 0x040fe400078e0200 */
[----:B------:R-:W-:Y:S01]  /*82a0*/  IMAD R31, R41, c[0x0][0x2cc], R2 ;  /* 0x0000b300291f7a24 */ /* 0x000fe200078e0202 */
[----:B-----5:R-:W-:Y:S01]  /*82b0*/  IADD3 R39, R17, R3, RZ ;  /* 0x0000000311277210 */ /* 0x020fe20007ffe0ff */
[----:B------:R-:W-:Y:S01]  /*82c0*/  IMAD R29, R41, c[0x0][0x28c], R40 ;  /* 0x0000a300291d7a24 */ /* 0x000fe200078e0228 */
[----:B------:R-:W-:Y:S01]  /*82d0*/  IADD3 R33, R7, R33, RZ ;  /* 0x0000002107217210 */ /* 0x000fe20007ffe0ff */
[----:B------:R-:W-:Y:S01]  /*82e0*/  IMAD.WIDE.U32 R10, R41, c[0x0][0x288], RZ ;  /* 0x0000a200290a7a25 */ /* 0x000fe200078e00ff */
[----:B------:R-:W-:Y:S02]  /*82f0*/  IADD3 R41, R19, R5, RZ ;  /* 0x0000000513297210 */ /* 0x000fe40007ffe0ff */
[----:B------:R-:W-:-:S02]  /*8300*/  IADD3 R31, R9, R31, RZ ;  /* 0x0000001f091f7210 */ /* 0x000fc40007ffe0ff */
[----:B------:R-:W-:Y:S02]  /*8310*/  IADD3 R29, R11, R29, RZ ;  /* 0x0000001d0b1d7210 */ /* 0x000fe40007ffe0ff */
.L_x_9683:
        /* <DEDUP_REMOVED lines=64> */
.L_x_9684:
        /* <DEDUP_REMOVED lines=14> */
.L_x_14705:


//--------------------- .text._Z25selective_scan_bwd_kernelI32Selective_Scan_bwd_kernel_traitsILi32ELi16ELb1ELb0ELb0ELb1ELb0EN3c104HalfENS1_7complexIfEEEEv12SSMParamsBwd --------------------------
	.section	.text._Z25selective_scan_bwd_kernelI32Selective_Scan_bwd_kernel_traitsILi32ELi16ELb1ELb0ELb0ELb1ELb0EN3c104HalfENS1_7complexIfEEEEv12SSMParamsBwd,"ax",@progbits
	.sectioninfo	@"SHI_REGISTERS=230"
	.align	128
        .global         _Z25selective_scan_bwd_kernelI32Selective_Scan_bwd_kernel_traitsILi32ELi16ELb1ELb0ELb0ELb1ELb0EN3c104HalfENS1_7complexIfEEEEv12SSMParamsBwd
        .type           _Z25selective_scan_bwd_kernelI32Selective_Scan_bwd_kernel_traitsILi32ELi16ELb1ELb0ELb0ELb1ELb0EN3c104HalfENS1_7complexIfEEEEv12SSMParamsBwd,@function
        .size           _Z25selective_scan_bwd_kernelI32Selective_Scan_bwd_kernel_traitsILi32ELi16ELb1ELb0ELb0ELb1ELb0EN3c104HalfENS1_7complexIfEEEEv12SSMParamsBwd,(.L_x_14706 - _Z25selective_scan_bwd_kernelI32Selective_Scan_bwd_kernel_traitsILi32ELi16ELb1ELb0ELb0ELb1ELb0EN3c104HalfENS1_7complexIfEEEEv12SSMParamsBwd)
        .other          _Z25selective_scan_bwd_kernelI32Selective_Scan_bwd_kernel_traitsILi32ELi16ELb1ELb0ELb0ELb1ELb0EN3c104HalfENS1_7complexIfEEEEv12SSMParamsBwd,@"STO_CUDA_ENTRY STV_DEFAULT"
_Z25selective_scan_bwd_kernelI32Selective_Scan_bwd_kernel_traitsILi32ELi16ELb1ELb0ELb0ELb1ELb0EN3c104HalfENS1_7complexIfEEEEv12SSMParamsBwd:
.text._Z25selective_scan_bwd_kernelI32Selective_Scan_bwd_kernel_traitsILi32ELi16ELb1ELb0ELb0ELb1ELb0EN3c104HalfENS1_7complexIfEEEEv12SSMParamsBwd:
[----:B------:R-:W-:Y:S02]  /*0000*/  MOV R1, c[0x0][0x28] ;  /* 0x00000a0000017a02 */ /* 0x000fe40000000f00 */
[----:B------:R-:W0:Y:S01]  /*0010*/  S2R R45, SR_CTAID.Y ;  /* 0x00000000002d7919 */ /* 0x000e220000002600 */
[----:B------:R-:W-:Y:S01]  /*0020*/  ISETP.NE.U32.AND P0, PT, RZ, c[0x0][0x250], PT ;  /* 0x00009400ff007a0c */ /* 0x000fe20003f05070 */
[----:B------:R-:W-:-:S03]  /*0030*/  ULDC.64 UR12, c[0x0][0x118] ;  /* 0x00004600000c7ab9 */ /* 0x000fc60000000a00 */
[----:B------:R-:W-:Y:S02]  /*0040*/  ISETP.NE.AND.EX P0, PT, RZ, c[0x0][0x254], PT, P0 ;  /* 0x00009500ff007a0c */ /* 0x000fe40003f05300 */
[----:B0-----:R-:W-:-:S11]  /*0050*/  SHF.R.S32.HI R44, RZ, 0x1f, R45 ;  /* 0x0000001fff2c7819 */ /* 0x001fd6000001142d */
[----:B------:R-:W-:-:S04]  /*0060*/  @P0 LEA R6, P1, R45, c[0x0][0x250], 0x2 ;  /* 0x000094002d060a11 */ /* 0x000fc800078210ff */
[----:B------:R-:W-:Y:S01]  /*0070*/  @P0 LEA.HI.X R7, R45, c[0x0][0x254], R44, 0x2, P1 ;  /* 0x000095002d070a11 */ /* 0x000fe200008f142c */
[----:B------:R-:W0:Y:S01]  /*0080*/  S2R R42, SR_CTAID.X ;  /* 0x00000000002a7919 */ /* 0x000e220000002500 */
[----:B------:R-:W-:-:S03]  /*0090*/  ISETP.NE.U32.AND P1, PT, RZ, c[0x0][0x238], PT ;  /* 0x00008e00ff007a0c */ /* 0x000fc60003f25070 */
[----:B------:R1:W2:Y:S01]  /*00a0*/  @P0 LDG.E R0, [R6.64] ;  /* 0x0000000c06000981 */ /* 0x0002a2000c1e1900 */
[----:B------:R-:W-:Y:S01]  /*00b0*/  ISETP.NE.AND.EX P1, PT, RZ, c[0x0][0x23c], PT, P1 ;  /* 0x00008f00ff007a0c */ /* 0x000fe20003f25310 */
[----:B------:R-:W-:Y:S01]  /*00c0*/  HFMA2.MMA R43, -RZ, RZ, 0, 0 ;  /* 0x00000000ff2b7435 */ /* 0x000fe200000001ff */
[----:B------:R-:W-:-:S11]  /*00d0*/  MOV R14, c[0x0][0x174] ;  /* 0x00005d00000e7a02 */ /* 0x000fd60000000f00 */
[----:B------:R-:W-:-:S04]  /*00e0*/  @P1 LEA R4, P2, R45, c[0x0][0x238], 0x2 ;  /* 0x00008e002d041a11 */ /* 0x000fc800078410ff */
[----:B------:R-:W-:Y:S02]  /*00f0*/  @P1 LEA.HI.X R5, R45, c[0x0][0x23c], R44, 0x2, P2 ;  /* 0x00008f002d051a11 */ /* 0x000fe400010f142c */
[----:B0-----:R-:W-:Y:S01]  /*0100*/  SHF.R.S32.HI R41, RZ, 0x1f, R42 ;  /* 0x0000001fff297819 */ /* 0x001fe2000001142a */
[----:B------:R-:W-:Y:S02]  /*0110*/  IMAD.WIDE.U32 R2, R42, c[0x0][0x1d0], RZ ;  /* 0x000074002a027a25 */ /* 0x000fe400078e00ff */
[----:B------:R0:W5:Y:S01]  /*0120*/  @P1 LDG.E R43, [R4.64] ;  /* 0x0000000c042b1981 */ /* 0x000162000c1e1900 */
[----:B------:R-:W-:Y:S01]  /*0130*/  ISETP.GE.AND P4, PT, R14, 0x1, PT ;  /* 0x000000010e00780c */ /* 0x000fe20003f86270 */
[C---:B------:R-:W-:Y:S01]  /*0140*/  IMAD R9, R41.reuse, c[0x0][0x1d0], RZ ;  /* 0x0000740029097a24 */ /* 0x040fe200078e02ff */
[----:B------:R-:W-:Y:S01]  /*0150*/  UMOV UR4, URZ ;  /* 0x0000003f00047c82 */ /* 0x000fe20008000000 */
[----:B------:R-:W-:Y:S01]  /*0160*/  IMAD R11, R41, c[0x0][0x1e0], RZ ;  /* 0x00007800290b7a24 */ /* 0x000fe200078e02ff */
[----:B------:R-:W-:Y:S01]  /*0170*/  CS2R R18, SRZ ;  /* 0x0000000000127805 */ /* 0x000fe2000001ff00 */
[C---:B------:R-:W-:Y:S01]  /*0180*/  IMAD R9, R42.reuse, c[0x0][0x1d4], R9 ;  /* 0x000075002a097a24 */ /* 0x040fe200078e0209 */
[----:B------:R-:W-:Y:S01]  /*0190*/  CS2R R16, SRZ ;  /* 0x0000000000107805 */ /* 0x000fe2000001ff00 */
[C---:B------:R-:W-:Y:S01]  /*01a0*/  IMAD R13, R42.reuse, c[0x0][0x1e4], R11 ;  /* 0x000079002a0d7a24 */ /* 0x040fe200078e020b */
[----:B------:R-:W-:Y:S01]  /*01b0*/  HFMA2.MMA R47, -RZ, RZ, 0, 0 ;  /* 0x00000000ff2f7435 */ /* 0x000fe200000001ff */
[----:B0-----:R-:W-:Y:S01]  /*01c0*/  IMAD.WIDE.U32 R4, R42, c[0x0][0x1e0], RZ ;  /* 0x000078002a047a25 */ /* 0x001fe200078e00ff */
[----:B------:R-:W-:-:S02]  /*01d0*/  IADD3 R3, R3, R9, RZ ;  /* 0x0000000903037210 */ /* 0x000fc40007ffe0ff */
[----:B------:R-:W-:Y:S01]  /*01e0*/  LEA R9, R14, 0xfffffe00, 0x9 ;  /* 0xfffffe000e097811 */ /* 0x000fe200078e48ff */
[----:B------:R-:W-:Y:S01]  /*01f0*/  IMAD R15, R41, c[0x0][0x278], RZ ;  /* 0x00009e00290f7a24 */ /* 0x000fe200078e02ff */
[----:B------:R-:W-:Y:S01]  /*0200*/  IADD3 R5, R5, R13, RZ ;  /* 0x0000000d05057210 */ /* 0x000fe20007ffe0ff */
[----:B------:R-:W-:Y:S01]  /*0210*/  IMAD R8, R44, c[0x0][0x1d8], RZ ;  /* 0x000076002c087a24 */ /* 0x000fe200078e02ff */
[----:B------:R-:W-:Y:S01]  /*0220*/  SHF.R.S32.HI R11, RZ, 0x1f, R9 ;  /* 0x0000001fff0b7819 */ /* 0x000fe20000011409 */
[----:B------:R-:W-:Y:S01]  /*0230*/  IMAD.WIDE.U32 R2, R45, c[0x0][0x1d8], R2 ;  /* 0x000076002d027a25 */ /* 0x000fe200078e0002 */
[----:B------:R-:W-:-:S03]  /*0240*/  MOV R39, RZ ;  /* 0x000000ff00277202 */ /* 0x000fc60000000f00 */
        /* <DEDUP_REMOVED lines=11> */
[----:B------:R-:W-:Y:S02]  /*0300*/  ISETP.NE.AND.EX P1, PT, RZ, c[0x0][0x264], PT, P1 ;  /* 0x00009900ff007a0c */ /* 0x000fe40003f25310 */
[----:B------:R-:W-:Y:S01]  /*0310*/  IADD3 R6, P3, R9, R2, RZ ;  /* 0x0000000209067210 */ /* 0x000fe20007f7e0ff */
[C---:B------:R-:W-:Y:S01]  /*0320*/  IMAD R10, R45.reuse, c[0x0][0x1ec], R10 ;  /* 0x00007b002d0a7a24 */ /* 0x040fe200078e020a */
[C---:B------:R-:W-:Y:S01]  /*0330*/  LEA R7, P2, R8.reuse, c[0x0][0x240], 0x1 ;  /* 0x0000900008077a11 */ /* 0x040fe200078408ff */
[----:B------:R-:W-:Y:S01]  /*0340*/  IMAD R12, R45, c[0x0][0x284], R12 ;  /* 0x0000a1002d0c7a24 */ /* 0x000fe200078e020c */
[----:B------:R-:W-:Y:S02]  /*0350*/  IADD3 R9, P5, R9, R4, RZ ;  /* 0x0000000409097210 */ /* 0x000fe40007fbe0ff */
[----:B------:R-:W-:Y:S02]  /*0360*/  IADD3.X R3, R11, R3, R10, P3, !PT ;  /* 0x000000030b037210 */ /* 0x000fe40001ffe40a */
[----:B------:R-:W-:-:S02]  /*0370*/  LEA.HI.X R8, R8, c[0x0][0x244], R13, 0x1, P2 ;  /* 0x0000910008087a11 */ /* 0x000fc400010f0c0d */
[----:B------:R-:W-:Y:S01]  /*0380*/  ISETP.NE.U32.AND P2, PT, RZ, c[0x0][0x328], PT ;  /* 0x0000ca00ff007a0c */ /* 0x000fe20003f45070 */
[----:B------:R-:W-:Y:S01]  /*0390*/  @P1 IMAD R2, R42, c[0x0][0x164], R45 ;  /* 0x000059002a021a24 */ /* 0x000fe200078e022d */
[----:B------:R-:W-:Y:S02]  /*03a0*/  ISETP.NE.U32.AND P3, PT, RZ, c[0x0][0x348], PT ;  /* 0x0000d200ff007a0c */ /* 0x000fe40003f65070 */
[----:B------:R-:W-:Y:S01]  /*03b0*/  ISETP.NE.AND.EX P2, PT, RZ, c[0x0][0x32c], PT, P2 ;  /* 0x0000cb00ff007a0c */ /* 0x000fe20003f45320 */
[----:B------:R-:W-:Y:S01]  /*03c0*/  @P1 IMAD R2, R2, c[0x0][0x174], RZ ;  /* 0x00005d0002021a24 */ /* 0x000fe200078e02ff */
[----:B------:R-:W-:Y:S02]  /*03d0*/  ISETP.NE.AND.EX P3, PT, RZ, c[0x0][0x34c], PT, P3 ;  /* 0x0000d300ff007a0c */ /* 0x000fe40003f65330 */
[----:B------:R-:W-:Y:S01]  /*03e0*/  IADD3.X R4, R11, R5, R12, P5, !PT ;  /* 0x000000050b047210 */ /* 0x000fe20002ffe40c */
[----:B------:R-:W-:Y:S01]  /*03f0*/  @P1 IMAD R2, R2, c[0x0][0x16c], RZ ;  /* 0x00005b0002021a24 */ /* 0x000fe200078e02ff */
[----:B------:R-:W-:-:S02]  /*0400*/  LEA R5, P5, R6, c[0x0][0x248], 0x1 ;  /* 0x0000920006057a11 */ /* 0x000fc400078a08ff */
[----:B------:R-:W-:Y:S02]  /*0410*/  @P1 MOV R21, 0x10 ;  /* 0x0000001000151802 */ /* 0x000fe40000000f00 */
[----:B------:R-:W-:Y:S02]  /*0420*/  LEA.HI.X R6, R6, c[0x0][0x24c], R3, 0x1, P5 ;  /* 0x0000930006067a11 */ /* 0x000fe400028f0c03 */
[----:B------:R-:W-:Y:S01]  /*0430*/  LEA R3, P6, R9, c[0x0][0x308], 0x1 ;  /* 0x0000c20009037a11 */ /* 0x000fe200078c08ff */
[----:B------:R-:W-:Y:S02]  /*0440*/  @P1 IMAD.WIDE R20, R2, R21, c[0x0][0x260] ;  /* 0x0000980002141625 */ /* 0x000fe400078e0215 */
[----:B------:R-:W-:Y:S01]  /*0450*/  @P3 LEA R16, P5, R45, c[0x0][0x348], 0x2 ;  /* 0x0000d2002d103a11 */ /* 0x000fe200078a10ff */
[----:B------:R-:W-:-:S03]  /*0460*/  @!P1 CS2R R20, SRZ ;  /* 0x0000000000149805 */ /* 0x000fc6000001ff00 */
[C---:B------:R-:W-:Y:S01]  /*0470*/  @P3 LEA.HI.X R17, R45.reuse, c[0x0][0x34c], R44, 0x2, P5 ;  /* 0x0000d3002d113a11 */ /* 0x040fe200028f142c */
[----:B--2---:R0:W1:Y:S01]  /*0480*/  @P0 R2UR UR4, R0 ;  /* 0x00000000000403c2 */ /* 0x00406200000e0000 */
[----:B------:R-:W-:-:S04]  /*0490*/  @P2 LEA R18, P0, R45, c[0x0][0x328], 0x2 ;  /* 0x0000ca002d122a11 */ /* 0x000fc800078010ff */
[----:B------:R-:W-:Y:S02]  /*04a0*/  @P2 LEA.HI.X R19, R45, c[0x0][0x32c], R44, 0x2, P0 ;  /* 0x0000cb002d132a11 */ /* 0x000fe400000f142c */
[----:B0-----:R-:W-:Y:S01]  /*04b0*/  LEA.HI.X R0, R9, c[0x0][0x30c], R4, 0x1, P6 ;  /* 0x0000c30009007a11 */ /* 0x001fe200030f0c04 */
[----:B------:R-:W-:Y:S05]  /*04c0*/  @!P4 BRA `(.L_x_9685) ;  /* 0x000091b00000c947 */ /* 0x000fea0003800000 */
[----:B------:R-:W0:Y:S01]  /*04d0*/  S2R R37, SR_TID.X ;  /* 0x0000000000257919 */ /* 0x000e220000002100 */
[----:B------:R2:W3:Y:S01]  /*04e0*/  R2UR UR15, R7 ;  /* 0x00000000070f73c2 */ /* 0x0004e200000e0000 */
[----:B------:R-:W-:Y:S02]  /*04f0*/  MOV R33, c[0x0][0x174] ;  /* 0x00005d0000217a02 */ /* 0x000fe40000000f00 */
[----:B------:R-:W4:Y:S01]  /*0500*/  S2R R35, SR_LANEID ;  /* 0x0000000000237919 */ /* 0x000f220000000000 */
[----:B------:R-:W-:Y:S02]  /*0510*/  MOV R39, RZ ;  /* 0x000000ff00277202 */ /* 0x000fe40000000f00 */
[----:B------:R-:W-:-:S02]  /*0520*/  MOV R47, RZ ;  /* 0x000000ff002f7202 */ /* 0x000fc40000000f00 */
[----:B------:R2:W1:Y:S08]  /*0530*/  R2UR UR16, R8 ;  /* 0x00000000081073c2 */ /* 0x00047000000e0000 */
[----:B------:R2:W1:Y:S01]  /*0540*/  R2UR UR8, R5 ;  /* 0x00000000050873c2 */ /* 0x00046200000e0000 */
[----:B0-----:R-:W-:-:S07]  /*0550*/  LOP3.LUT R31, R37, 0x1f, RZ, 0xc0, !PT ;  /* 0x0000001f251f7812 */ /* 0x001fce00078ec0ff */
[----:B------:R2:W0:Y:S08]  /*0560*/  R2UR UR9, R6 ;  /* 0x00000000060973c2 */ /* 0x00043000000e0000 */
[----:B------:R2:W0:Y:S08]  /*0570*/  R2UR UR7, R3 ;  /* 0x00000000030773c2 */ /* 0x00043000000e0000 */
[----:B-1-34-:R2:W0:Y:S02]  /*0580*/  R2UR UR14, R0 ;  /* 0x00000000000e73c2 */ /* 0x01a42400000e0000 */
.L_x_9734:
[----:B------:R-:W-:Y:S01]  /*0590*/  BAR.SYNC.DEFER_BLOCKING 0x0 ;  /* 0x0000000000007b1d */ /* 0x000fe20000010000 */
[----:B--2---:R-:W-:-:S02]  /*05a0*/  SHF.L.U32 R0, R37, 0x1, RZ ;  /* 0x0000000125007819 */ /* 0x004fc400000006ff */
[----:B0-----:R-:W-:Y:S02]  /*05b0*/  MOV R2, UR15 ;  /* 0x0000000f00027c02 */ /* 0x001fe40008000f00 */
[----:B------:R-:W-:Y:S02]  /*05c0*/  LOP3.LUT R0, R0, 0xffffffc0, RZ, 0xc0, !PT ;  /* 0xffffffc000007812 */ /* 0x000fe400078ec0ff */
[----:B------:R-:W-:Y:S02]  /*05d0*/  MOV R3, UR16 ;  /* 0x0000001000037c02 */ /* 0x000fe40008000f00 */
[----:B------:R-:W-:-:S05]  /*05e0*/  LOP3.LUT R13, R0, 0x1f, R37, 0xf8, !PT ;  /* 0x0000001f000d7812 */ /* 0x000fca00078ef825 */
[----:B------:R-:W-:-:S05]  /*05f0*/  IMAD.WIDE R2, R13, 0x10, R2 ;  /* 0x000000100d027825 */ /* 0x000fca00078e0202 */
[----:B------:R-:W2:Y:S04]  /*0600*/  LDG.E.128 R24, [R2.64] ;  /* 0x0000000c02187981 */ /* 0x000ea8000c1e1d00 */
[----:B------:R-:W3:Y:S01]  /*0610*/  LDG.E.128 R48, [R2.64+0x200] ;  /* 0x0002000c02307981 */ /* 0x000ee2000c1e1d00 */
[----:B------:R-:W-:Y:S01]  /*0620*/  SHF.L.U32 R29, R35, 0x5, RZ ;  /* 0x00000005231d7819 */ /* 0x000fe200000006ff */
[----:B------:R-:W-:-:S10]  /*0630*/  HFMA2.MMA R22, -RZ, RZ, 0, 9.5367431640625e-07 ;  /* 0x00000010ff167435 */ /* 0x000fd400000001ff */
[----:B0-----:R-:W-:Y:S01]  /*0640*/  IMAD.WIDE R22, R13, R22, UR8 ;  /* 0x000000080d167e25 */ /* 0x001fe2000f8e0216 */
[----:B--2---:R0:W-:Y:S04]  /*0650*/  STS.128 [R35.X16], R24 ;  /* 0x0000001823007388 */ /* 0x0041e8000000cc00 */
[----:B---3--:R-:W-:Y:S01]  /*0660*/  STS.128 [R35.X16+0x200], R48 ;  /* 0x0002003023007388 */ /* 0x008fe2000000cc00 */
[----:B------:R-:W-:-:S06]  /*0670*/  NOP ;  /* 0x0000000000007918 */ /* 0x000fcc0000000000 */
[----:B------:R-:W1:Y:S04]  /*0680*/  LDS.128 R8, [R29] ;  /* 0x000000001d087984 */ /* 0x000e680000000c00 */
        /* <DEDUP_REMOVED lines=10> */
[----:B------:R-:W2:Y:S04]  /*0730*/  LDS.128 R48, [R29] ;  /* 0x000000001d307984 */ /* 0x000ea80000000c00 */
[----:B------:R-:W-:Y:S04]  /*0740*/  LDS.128 R12, [R29+0x10] ;  /* 0x000010001d0c7984 */ /* 0x000fe80000000c00 */
[----:B------:R-:W-:Y:S06]  /*0750*/  BAR.SYNC.DEFER_BLOCKING 0x0 ;  /* 0x0000000000007b1d */ /* 0x000fec0000010000 */
[----:B0-----:R0:W3:Y:S04]  /*0760*/  LDG.E.128 R24, [R2.64] ;  /* 0x0000000c02187981 */ /* 0x0010e8000c1e1d00 */
[----:B------:R0:W4:Y:S01]  /*0770*/  LDG.E.128 R60, [R2.64+0x200] ;  /* 0x0002000c023c7981 */ /* 0x000122000c1e1d00 */
[--C-:B-1----:R-:W-:Y:S01]  /*0780*/  HADD2.F32 R0, -RZ, R8.reuse.H0_H0 ;  /* 0x20000008ff007230 */ /* 0x102fe20000004100 */
[----:B------:R-:W-:Y:S01]  /*0790*/  MOV R23, c[0x0][0x16c] ;  /* 0x00005b0000177a02 */ /* 0x000fe20000000f00 */
[----:B------:R-:W-:Y:S01]  /*07a0*/  HADD2.F32 R22, -RZ, R8.H1_H1 ;  /* 0x30000008ff167230 */ /* 0x000fe20000004100 */
[----:B------:R-:W-:Y:S01]  /*07b0*/  BSSY B0, `(.L_x_9686) ;  /* 0x0000054000007945 */ /* 0x000fe20003800000 */
[--C-:B--2---:R-:W-:Y:S01]  /*07c0*/  HADD2.F32 R40, -RZ, R48.reuse.H0_H0 ;  /* 0x20000030ff287230 */ /* 0x104fe20000004100 */
[----:B------:R-:W-:Y:S01]  /*07d0*/  ISETP.GE.AND P5, PT, R23, 0x1, PT ;  /* 0x000000011700780c */ /* 0x000fe20003fa6270 */
[----:B------:R-:W-:-:S02]  /*07e0*/  HADD2.F32 R38, -RZ, R48.H1_H1 ;  /* 0x30000030ff267230 */ /* 0x000fc40000004100 */
        /* <DEDUP_REMOVED lines=9> */
[--C-:B------:R-:W-:Y:S01]  /*0880*/  HADD2.F32 R32, -RZ, R50.reuse.H0_H0 ;  /* 0x20000032ff207230 */ /* 0x100fe20000004100 */
        /* <DEDUP_REMOVED lines=8> */
[----:B------:R-:W-:Y:S01]  /*0910*/  HADD2.F32 R48, -RZ, R4.H0_H0 ;  /* 0x20000004ff307230 */ /* 0x000fe20000004100 */
[----:B------:R-:W-:Y:S01]  /*0920*/  FSETP.GTU.FTZ.AND P0, PT, R32, 20, PT ;  /* 0x41a000002000780b */ /* 0x000fe20003f1c000 */
[----:B------:R-:W-:Y:S01]  /*0930*/  FADD.FTZ R28, R28, UR4 ;  /* 0x000000041c1c7e21 */ /* 0x000fe20008010000 */
[----:B------:R-:W-:Y:S01]  /*0940*/  FSETP.GTU.FTZ.AND P6, PT, R30, 20, PT ;  /* 0x41a000001e00780b */ /* 0x000fe20003fdc000 */
[----:B---3--:R-:W-:Y:S04]  /*0950*/  STS.128 [R35.X16], R24 ;  /* 0x0000001823007388 */ /* 0x008fe8000000cc00 */
[----:B----4-:R-:W-:Y:S01]  /*0960*/  STS.128 [R35.X16+0x200], R60 ;  /* 0x0002003c23007388 */ /* 0x010fe2000000cc00 */
[----:B------:R-:W-:-:S06]  /*0970*/  NOP ;  /* 0x0000000000007918 */ /* 0x000fcc0000000000 */
[----:B------:R-:W0:Y:S04]  /*0980*/  LDS.128 R100, [R29] ;  /* 0x000000001d647984 */ /* 0x000e280000000c00 */
[----:B------:R-:W1:Y:S01]  /*0990*/  LDS.128 R24, [R29+0x10] ;  /* 0x000010001d187984 */ /* 0x000e620000000c00 */
[--C-:B0-----:R-:W-:Y:S02]  /*09a0*/  HADD2.F32 R108, -RZ, R100.reuse.H0_H0 ;  /* 0x20000064ff6c7230 */ /* 0x101fe40000004100 */
        /* <DEDUP_REMOVED lines=9> */
[----:B------:R-:W-:Y:S02]  /*0a40*/  HADD2.F32 R0, -RZ, R10.H0_H0 ;  /* 0x2000000aff007230 */ /* 0x000fe40000004100 */
[--C-:B------:R-:W-:Y:S01]  /*0a50*/  HADD2.F32 R100, -RZ, R103.reuse.H1_H1 ;  /* 0x30000067ff647230 */ /* 0x100fe20000004100 */
[----:B------:R-:W-:Y:S01]  /*0a60*/  FFMA.FTZ R47, R106, R2, R47 ;  /* 0x000000026a2f7223 */ /* 0x000fe2000001002f */
[----:B------:R-:W-:-:S02]  /*0a70*/  HADD2.F32 R2, -RZ, R103.H0_H0 ;  /* 0x20000067ff027230 */ /* 0x000fc40000004100 */
[----:B-1----:R-:W-:Y:S01]  /*0a80*/  HADD2.F32 R112, -RZ, R24.H0_H0 ;  /* 0x20000018ff707230 */ /* 0x002fe20000004100 */
[----:B------:R-:W-:Y:S01]  /*0a90*/  FFMA.FTZ R47, R22, R0, R47 ;  /* 0x00000000162f7223 */ /* 0x000fe2000001002f */
[----:B------:R-:W-:-:S03]  /*0aa0*/  HADD2.F32 R0, -RZ, R11.H0_H0 ;  /* 0x2000000bff007230 */ /* 0x000fc60000004100 */
[----:B------:R-:W-:-:S04]  /*0ab0*/  FFMA.FTZ R3, R102, R3, R47 ;  /* 0x0000000366037223 */ /* 0x000fc8000001002f */
[----:B------:R-:W-:Y:S01]  /*0ac0*/  FFMA.FTZ R3, R2, R0, R3 ;  /* 0x0000000002037223 */ /* 0x000fe20000010003 */
[----:B------:R-:W-:-:S05]  /*0ad0*/  HADD2.F32 R0, -RZ, R11.H1_H1 ;  /* 0x3000000bff007230 */ /* 0x000fca0000004100 */
[----:B------:R-:W-:Y:S01]  /*0ae0*/  FFMA.FTZ R47, R100, R0, R3 ;  /* 0x00000000642f7223 */ /* 0x000fe20000010003 */
        /* <DEDUP_REMOVED lines=32> */
.L_x_9687:
[----:B------:R-:W-:Y:S05]  /*0cf0*/  BSYNC B0 ;  /* 0x0000000000007941 */ /* 0x000fea0003800000 */
.L_x_9686:
        /* <DEDUP_REMOVED lines=39> */
.L_x_9689:
[----:B------:R-:W-:Y:S05]  /*0f70*/  BSYNC B0 ;  /* 0x0000000000007941 */ /* 0x000fea0003800000 */
.L_x_9688:
        /* <DEDUP_REMOVED lines=39> */
.L_x_9691:
[----:B------:R-:W-:Y:S05]  /*11f0*/  BSYNC B0 ;  /* 0x0000000000007941 */ /* 0x000fea0003800000 */
.L_x_9690:
        /* <DEDUP_REMOVED lines=39> */
.L_x_9693:
[----:B------:R-:W-:Y:S05]  /*1470*/  BSYNC B0 ;  /* 0x0000000000007941 */ /* 0x000fea0003800000 */
.L_x_9692:
        /* <DEDUP_REMOVED lines=39> */
.L_x_9695:
[----:B------:R-:W-:Y:S05]  /*16f0*/  BSYNC B0 ;  /* 0x0000000000007941 */ /* 0x000fea0003800000 */
.L_x_9694:
        /* <DEDUP_REMOVED lines=39> */
.L_x_9697:
[----:B------:R-:W-:Y:S05]  /*1970*/  BSYNC B0 ;  /* 0x0000000000007941 */ /* 0x000fea0003800000 */
.L_x_9696:
[----:B------:R-:W-:Y:S01]  /*1980*/  BSSY B0, `(.L_x_9698) ;  /* 0x0000027000007945 */ /* 0x000fe20003800000 */
[----:B------:R-:W-:Y:S01]  /*1990*/  HADD2.F32 R98, -RZ, R14.H1_H1 ;  /* 0x3000000eff627230 */ /* 0x000fe20000004100 */
        /* <DEDUP_REMOVED lines=37> */
.L_x_9699:
[----:B------:R-:W-:Y:S05]  /*1bf0*/  BSYNC B0 ;  /* 0x0000000000007941 */ /* 0x000fea0003800000 */
.L_x_9698:
        /* <DEDUP_REMOVED lines=40> */
.L_x_9701:
[----:B------:R-:W-:Y:S05]  /*1e80*/  BSYNC B0 ;  /* 0x0000000000007941 */ /* 0x000fea0003800000 */
.L_x_9700:
        /* <DEDUP_REMOVED lines=40> */
.L_x_9703:
[----:B------:R-:W-:Y:S05]  /*2110*/  BSYNC B0 ;  /* 0x0000000000007941 */ /* 0x000fea0003800000 */
.L_x_9702:
        /* <DEDUP_REMOVED lines=40> */
.L_x_9705:
[----:B------:R-:W-:Y:S05]  /*23a0*/  BSYNC B0 ;  /* 0x0000000000007941 */ /* 0x000fea0003800000 */
.L_x_9704:
[----:B------:R-:W-:Y:S01]  /*23b0*/  BSSY B0, `(.L_x_9706) ;  /* 0x0000028000007945 */ /* 0x000fe20003800000 */
[----:B------:R-:W-:Y:S01]  /*23c0*/  HFMA2.MMA R77, -RZ, RZ, 0, 0 ;  /* 0x00000000ff4d7435 */ /* 0x000fe200000001ff */
[----:B------:R-:W-:Y:S01]  /*23d0*/  FSETP.GTU.FTZ.AND P1, PT, R84, 20, PT ;  /* 0x41a000005400780b */ /* 0x000fe20003f3c000 */
[----:B------:R-:W-:Y:S01]  /*23e0*/  HFMA2.MMA R75, -RZ, RZ, 0, 0 ;  /* 0x00000000ff4b7435 */ /* 0x000fe200000001ff */
[----:B------:R-:W-:Y:S01]  /*23f0*/  MOV R82, RZ ;  /* 0x000000ff00527202 */ /* 0x000fe20000000f00 */
[----:B------:R-:W-:Y:S01]  /*2400*/  HFMA2.MMA R73, -RZ, RZ, 0, 0 ;  /* 0x00000000ff497435 */ /* 0x000fe200000001ff */
[----:B------:R-:W-:Y:S02]  /*2410*/  MOV R80, RZ ;  /* 0x000000ff00507202 */ /* 0x000fe40000000f00 */
[----:B------:R-:W-:Y:S01]  /*2420*/  MOV R71, RZ ;  /* 0x000000ff00477202 */ /* 0x000fe20000000f00 */
[----:B------:R-:W-:Y:S05]  /*2430*/  @P0 BRA `(.L_x_9707) ;  /* 0x000001f000000947 */ /* 0x000fea0003800000 */
[----:B------:R-:W-:Y:S01]  /*2440*/  FMUL.FTZ R52, R52, 1.4426950216293334961 ;  /* 0x3fb8aa3b34347820 */ /* 0x000fe20000410000 */
[----:B------:R-:W-:-:S02]  /*2450*/  MOV R56, 0x3e800000 ;  /* 0x3e80000000387802 */ /* 0x000fc40000000f00 */
        /* <DEDUP_REMOVED lines=29> */
.L_x_9707:
[----:B------:R-:W-:Y:S05]  /*2630*/  BSYNC B0 ;  /* 0x0000000000007941 */ /* 0x000fea0003800000 */
.L_x_9706:
        /* <DEDUP_REMOVED lines=33> */
.L_x_9709:
[----:B------:R-:W-:Y:S05]  /*2850*/  BSYNC B0 ;  /* 0x0000000000007941 */ /* 0x000fea0003800000 */
.L_x_9708:
        /* <DEDUP_REMOVED lines=33> */
.L_x_9711:
[----:B------:R-:W-:Y:S05]  /*2a70*/  BSYNC B0 ;  /* 0x0000000000007941 */ /* 0x000fea0003800000 */
.L_x_9710:
        /* <DEDUP_REMOVED lines=33> */
.L_x_9713:
[----:B------:R-:W-:Y:S05]  /*2c90*/  BSYNC B0 ;  /* 0x0000000000007941 */ /* 0x000fea0003800000 */
.L_x_9712:
        /* <DEDUP_REMOVED lines=33> */
.L_x_9715:
[----:B------:R-:W-:Y:S05]  /*2eb0*/  BSYNC B0 ;  /* 0x0000000000007941 */ /* 0x000fea0003800000 */
.L_x_9714:
        /* <DEDUP_REMOVED lines=33> */
.L_x_9717:
[----:B------:R-:W-:Y:S05]  /*30d0*/  BSYNC B0 ;  /* 0x0000000000007941 */ /* 0x000fea0003800000 */
.L_x_9716:
[----:B------:R-:W-:Y:S01]  /*30e0*/  BAR.SYNC.DEFER_BLOCKING 0x0 ;  /* 0x0000000000007b1d */ /* 0x000fe20000010000 */
[----:B------:R-:W-:Y:S01]  /*30f0*/  HFMA2.MMA R78, -RZ, RZ, 0, 0 ;  /* 0x00000000ff4e7435 */ /* 0x000fe200000001ff */
        /* <DEDUP_REMOVED lines=17> */
[----:B------:R-:W-:Y:S01]  /*3210*/  IADD3 R3, R33, -0x2, RZ ;  /* 0xfffffffe21037810 */ /* 0x000fe20007ffe0ff */
[C---:B------:R-:W-:Y:S01]  /*3220*/  IMAD R56, R44.reuse, c[0x0][0x180], RZ ;  /* 0x000060002c387a24 */ /* 0x040fe200078e02ff */
[----:B------:R-:W-:Y:S01]  /*3230*/  MOV R109, RZ ;  /* 0x000000ff006d7202 */ /* 0x000fe20000000f00 */
[C---:B------:R-:W-:Y:S01]  /*3240*/  IMAD R58, R44.reuse, c[0x0][0x198], RZ ;  /* 0x000066002c3a7a24 */ /* 0x040fe200078e02ff */
[----:B------:R-:W-:Y:S01]  /*3250*/  UMOV UR5, URZ ;  /* 0x0000003f00057c82 */ /* 0x000fe20008000000 */
[----:B------:R-:W-:Y:S01]  /*3260*/  IMAD R3, R3, c[0x0][0x16c], RZ ;  /* 0x00005b0003037a24 */ /* 0x000fe200078e02ff */
[----:B------:R-:W-:Y:S01]  /*3270*/  UMOV UR6, URZ ;  /* 0x0000003f00067c82 */ /* 0x000fe20008000000 */
[----:B------:R-:W-:-:S02]  /*3280*/  IMAD R60, R44, c[0x0][0x1b8], RZ ;  /* 0x00006e002c3c7a24 */ /* 0x000fc400078e02ff */
[----:B------:R-:W-:Y:S01]  /*3290*/  IMAD.WIDE R96, R3, 0x10, R20 ;  /* 0x0000001003607825 */ /* 0x000fe200078e0214 */
[----:B------:R-:W-:-:S03]  /*32a0*/  IADD3 R3, R33, -0x1, RZ ;  /* 0xffffffff21037810 */ /* 0x000fc60007ffe0ff */
[----:B------:R0:W1:Y:S01]  /*32b0*/  R2UR UR10, R96 ;  /* 0x00000000600a73c2 */ /* 0x00006200000e0000 */
[----:B------:R-:W-:Y:S01]  /*32c0*/  LEA.HI R13, R3, R3, RZ, 0x1 ;  /* 0x00000003030d7211 */ /* 0x000fe200078f08ff */
[----:B------:R-:W-:-:S04]  /*32d0*/  IMAD.WIDE.U32 R120, R45, c[0x0][0x180], RZ ;  /* 0x000060002d787a25 */ /* 0x000fc800078e00ff */
[----:B------:R-:W-:Y:S01]  /*32e0*/  IMAD.WIDE.U32 R122, R45, c[0x0][0x198], RZ ;  /* 0x000066002d7a7a25 */ /* 0x000fe200078e00ff */
[----:B0-----:R-:W-:Y:S01]  /*32f0*/  LOP3.LUT R96, R13, 0xfffffe, RZ, 0xc0, !PT ;  /* 0x00fffffe0d607812 */ /* 0x001fe200078ec0ff */
[----:B------:R0:W2:Y:S02]  /*3300*/  R2UR UR11, R97 ;  /* 0x00000000610b73c2 */ /* 0x0000a400000e0000 */
[----:B------:R-:W-:Y:S01]  /*3310*/  IMAD.WIDE.U32 R124, R45, c[0x0][0x1b8], RZ ;  /* 0x00006e002d7c7a25 */ /* 0x000fe200078e00ff */
[----:B------:R-:W-:-:S03]  /*3320*/  IADD3 R3, R3, -R96, RZ ;  /* 0x8000006003037210 */ /* 0x000fc60007ffe0ff */
[C---:B------:R-:W-:Y:S01]  /*3330*/  IMAD R53, R45.reuse, c[0x0][0x184], R56 ;  /* 0x000061002d357a24 */ /* 0x040fe200078e0238 */
[----:B------:R-:W-:Y:S01]  /*3340*/  LEA R56, P2, R124, c[0x0][0x230], 0x3 ;  /* 0x00008c007c387a11 */ /* 0x000fe200078418ff */
[C---:B------:R-:W-:Y:S01]  /*3350*/  IMAD R51, R45.reuse, c[0x0][0x19c], R58 ;  /* 0x000067002d337a24 */ /* 0x040fe200078e023a */
[----:B------:R-:W-:Y:S01]  /*3360*/  LEA R58, P1, R122, c[0x0][0x228], 0x3 ;  /* 0x00008a007a3a7a11 */ /* 0x000fe200078218ff */
[----:B------:R-:W-:Y:S01]  /*3370*/  IMAD R49, R45, c[0x0][0x1bc], R60 ;  /* 0x00006f002d317a24 */ /* 0x000fe200078e023c */
        /* <DEDUP_REMOVED lines=8> */
[----:B------:R-:W-:Y:S01]  /*3400*/  LEA.HI.X R53, R120, c[0x0][0x224], R53, 0x3, P0 ;  /* 0x0000890078357a11 */ /* 0x000fe200000f1c35 */
[----:B0-----:R-:W-:Y:S01]  /*3410*/  FADD.FTZ R97, R102, R102 ;  /* 0x0000006666617221 */ /* 0x001fe20000010000 */
[----:B------:R-:W-:Y:S01]  /*3420*/  LEA.HI.X R51, R122, c[0x0][0x22c], R51, 0x3, P1 ;  /* 0x00008b007a337a11 */ /* 0x000fe200008f1c33 */
[----:B------:R-:W-:Y:S01]  /*3430*/  FADD.FTZ R95, R22, R22 ;  /* 0x00000016165f7221 */ /* 0x000fe20000010000 */
[----:B------:R-:W-:Y:S01]  /*3440*/  LEA.HI.X R49, R124, c[0x0][0x234], R49, 0x3, P2 ;  /* 0x00008d007c317a11 */ /* 0x000fe200010f1c31 */
[----:B------:R-:W-:Y:S01]  /*3450*/  FADD.FTZ R99, R2, R2 ;  /* 0x0000000202637221 */ /* 0x000fe20000010000 */
[----:B------:R-:W-:Y:S01]  /*3460*/  MOV R96, RZ ;  /* 0x000000ff00607202 */ /* 0x000fe20000000f00 */
        /* <DEDUP_REMOVED lines=9> */
[----:B-12---:R-:W-:Y:S02]  /*3500*/  FADD.FTZ R108, R118, R118 ;  /* 0x00000076766c7221 */ /* 0x006fe40000010000 */
.L_x_9733:
[----:B------:R-:W-:Y:S02]  /*3510*/  MOV R2, R60 ;  /* 0x0000003c00027202 */ /* 0x000fe40000000f00 */
[----:B------:R-:W-:-:S06]  /*3520*/  MOV R3, R53 ;  /* 0x0000003500037202 */ /* 0x000fcc0000000f00 */
        /* <DEDUP_REMOVED lines=10> */
[C---:B--2---:R-:W-:Y:S02]  /*35d0*/  FMUL.FTZ R22, R3.reuse, R40 ;  /* 0x0000002803167220 */ /* 0x044fe40000410000 */
[-C--:B------:R-:W-:Y:S02]  /*35e0*/  FMUL.FTZ R24, R3, R38.reuse ;  /* 0x0000002603187220 */ /* 0x080fe40000410000 */
[----:B------:R-:W-:Y:S02]  /*35f0*/  FMUL.RZ R27, R22, 0.15915493667125701904 ;  /* 0x3e22f983161b7820 */ /* 0x000fe4000040c000 */
[----:B------:R-:W-:Y:S02]  /*3600*/  FMUL.FTZ R111, R2, 1.4426950216293334961 ;  /* 0x3fb8aa3b026f7820 */ /* 0x000fe40000410000 */
[----:B------:R-:W-:Y:S01]  /*3610*/  FMUL.RZ R112, R24, 0.15915493667125701904 ;  /* 0x3e22f98318707820 */ /* 0x000fe2000040c000 */
[----:B------:R-:W-:Y:S01]  /*3620*/  MUFU.SIN R25, R27 ;  /* 0x0000001b00197308 */ /* 0x000fe20000000400 */
[----:B------:R-:W-:-:S02]  /*3630*/  FMUL.FTZ R24, R111, R38 ;  /* 0x000000266f187220 */ /* 0x000fc40000410000 */
[----:B------:R-:W-:Y:S02]  /*3640*/  FMUL.FTZ R22, R111, R40 ;  /* 0x000000286f167220 */ /* 0x000fe40000410000 */
[----:B------:R-:W-:-:S03]  /*3650*/  FMUL.FTZ R26, R3, R36 ;  /* 0x00000024031a7220 */ /* 0x000fc60000410000 */
[----:B------:R0:W-:Y:S01]  /*3660*/  MUFU.COS R23, R27 ;  /* 0x0000001b00177308 */ /* 0x0001e20000000000 */
[----:B------:R-:W-:Y:S02]  /*3670*/  FMUL.RZ R114, R26, 0.15915493667125701904 ;  /* 0x3e22f9831a727820 */ /* 0x000fe4000040c000 */
[----:B------:R-:W-:-:S05]  /*3680*/  FMUL.FTZ R26, R111, R36 ;  /* 0x000000246f1a7220 */ /* 0x000fca0000410000 */
[----:B------:R1:W-:Y:S01]  /*3690*/  MUFU.EX2 R118, R24 ;  /* 0x0000001800767308 */ /* 0x0003e20000000800 */
[----:B0-----:R-:W-:-:S04]  /*36a0*/  FMUL.FTZ R27, R3, R34 ;  /* 0x00000022031b7220 */ /* 0x001fc80000410000 */
[----:B------:R-:W-:Y:S02]  /*36b0*/  FMUL.RZ R116, R27, 0.15915493667125701904 ;  /* 0x3e22f9831b747820 */ /* 0x000fe4000040c000 */
[----:B------:R-:W-:Y:S01]  /*36c0*/  FMUL.FTZ R27, R111, R34 ;  /* 0x000000226f1b7220 */ /* 0x000fe20000410000 */
[----:B------:R-:W-:Y:S01]  /*36d0*/  MUFU.SIN R113, R112 ;  /* 0x0000007000717308 */ /* 0x000fe20000000400 */
[----:B-1----:R-:W-:-:S07]  /*36e0*/  FMUL.FTZ R24, R3, R32 ;  /* 0x0000002003187220 */ /* 0x002fce0000410000 */
[----:B------:R0:W-:Y:S08]  /*36f0*/  MUFU.COS R115, R112 ;  /* 0x0000007000737308 */ /* 0x0001f00000000000 */
[----:B------:R-:W1:Y:S01]  /*3700*/  MUFU.EX2 R22, R22 ;  /* 0x0000001600167308 */ /* 0x000e620000000800 */
[----:B0-----:R-:W-:Y:S02]  /*3710*/  FMUL.RZ R112, R24, 0.15915493667125701904 ;  /* 0x3e22f98318707820 */ /* 0x001fe4000040c000 */
[----:B------:R-:W-:-:S05]  /*3720*/  FMUL.FTZ R24, R111, R32 ;  /* 0x000000206f187220 */ /* 0x000fca0000410000 */
[----:B------:R0:W-:Y:S08]  /*3730*/  MUFU.EX2 R122, R27 ;  /* 0x0000001b007a7308 */ /* 0x0001f00000000800 */
[----:B------:R2:W-:Y:S01]  /*3740*/  MUFU.EX2 R132, R24 ;  /* 0x0000001800847308 */ /* 0x0005e20000000800 */
[----:B0-----:R-:W-:Y:S02]  /*3750*/  FMUL.FTZ R27, R3, R28 ;  /* 0x0000001c031b7220 */ /* 0x001fe40000410000 */
[----:B-1----:R-:W-:-:S02]  /*3760*/  FMUL.FTZ R25, R22, R25 ;  /* 0x0000001916197220 */ /* 0x002fc40000410000 */
[----:B------:R-:W-:Y:S02]  /*3770*/  FMUL.RZ R126, R27, 0.15915493667125701904 ;  /* 0x3e22f9831b7e7820 */ /* 0x000fe4000040c000 */
[----:B------:R-:W-:Y:S01]  /*3780*/  FMUL.FTZ R27, R111, R28 ;  /* 0x0000001c6f1b7220 */ /* 0x000fe20000410000 */
[----:B------:R-:W-:Y:S01]  /*3790*/  MUFU.SIN R125, R112 ;  /* 0x00000070007d7308 */ /* 0x000fe20000000400 */
[----:B--2---:R-:W-:-:S07]  /*37a0*/  FMUL.FTZ R24, R3, R0 ;  /* 0x0000000003187220 */ /* 0x004fce0000410000 */
[----:B------:R0:W-:Y:S08]  /*37b0*/  MUFU.COS R127, R112 ;  /* 0x00000070007f7308 */ /* 0x0001f00000000000 */
[----:B------:R1:W-:Y:S01]  /*37c0*/  MUFU.EX2 R147, R27 ;  /* 0x0000001b00937308 */ /* 0x0003e20000000800 */
[----:B0-----:R-:W-:Y:S02]  /*37d0*/  FMUL.RZ R112, R24, 0.15915493667125701904 ;  /* 0x3e22f98318707820 */ /* 0x001fe4000040c000 */
[----:B------:R-:W-:-:S05]  /*37e0*/  FMUL.FTZ R24, R111, R0 ;  /* 0x000000006f187220 */ /* 0x000fca0000410000 */
[----:B------:R-:W-:Y:S01]  /*37f0*/  MUFU.SIN R136, R112 ;  /* 0x0000007000887308 */ /* 0x000fe20000000400 */
[----:B-1----:R-:W-:-:S07]  /*3800*/  IADD3 R27, R37, 0x200, RZ ;  /* 0x00000200251b7810 */ /* 0x002fce0007ffe0ff */
[----:B------:R0:W-:Y:S08]  /*3810*/  MUFU.COS R138, R112 ;  /* 0x00000070008a7308 */ /* 0x0001f00000000000 */
[----:B------:R1:W-:Y:S01]  /*3820*/  MUFU.EX2 R197, R24 ;  /* 0x0000001800c57308 */ /* 0x0003e20000000800 */
[----:B0-----:R-:W-:-:S07]  /*3830*/  SEL R112, R110, R27, !P1 ;  /* 0x0000001b6e707207 */ /* 0x001fce0004800000 */
[----:B------:R0:W-:Y:S01]  /*3840*/  MUFU.EX2 R120, R26 ;  /* 0x0000001a00787308 */ /* 0x0001e20000000800 */
[----:B-1----:R-:W-:Y:S01]  /*3850*/  FMUL.FTZ R24, R22, R23 ;  /* 0x0000001716187220 */ /* 0x002fe20000410000 */
[----:B------:R-:W-:Y:S02]  /*3860*/  MOV R22, UR10 ;  /* 0x0000000a00167c02 */ /* 0x000fe40008000f00 */
[----:B------:R-:W-:Y:S02]  /*3870*/  MOV R23, UR11 ;  /* 0x0000000b00177c02 */ /* 0x000fe40008000f00 */
[----:B------:R1:W-:Y:S02]  /*3880*/  STS.64 [R112.X8+0x880], R24 ;  /* 0x0008801870007388 */ /* 0x0003e40000008a00 */
[----:B------:R-:W-:Y:S01]  /*3890*/  MUFU.SIN R117, R114 ;  /* 0x0000007200757308 */ /* 0x000fe20000000400 */
[----:B0-----:R-:W-:-:S04]  /*38a0*/  FMUL.FTZ R26, R3, R30 ;  /* 0x0000001e031a7220 */ /* 0x001fc80000410000 */
[----:B------:R-:W-:Y:S02]  /*38b0*/  FMUL.RZ R124, R26, 0.15915493667125701904 ;  /* 0x3e22f9831a7c7820 */ /* 0x000fe4000040c000 */
[----:B------:R-:W-:Y:S01]  /*38c0*/  FMUL.FTZ R26, R111, R30 ;  /* 0x0000001e6f1a7220 */ /* 0x000fe20000410000 */
[----:B------:R-:W-:Y:S08]  /*38d0*/  MUFU.COS R119, R114 ;  /* 0x0000007200777308 */ /* 0x000ff00000000000 */
[----:B------:R0:W-:Y:S01]  /*38e0*/  MUFU.EX2 R128, R26 ;  /* 0x0000001a00807308 */ /* 0x0001e20000000800 */
[----:B-1----:R-:W-:-:S07]  /*38f0*/  FMUL.FTZ R112, R3, R50 ;  /* 0x0000003203707220 */ /* 0x002fce0000410000 */
[----:B------:R-:W-:Y:S01]  /*3900*/  MUFU.SIN R129, R124 ;  /* 0x0000007c00817308 */ /* 0x000fe20000000400 */
[----:B0-----:R-:W-:-:S04]  /*3910*/  FMUL.FTZ R26, R3, R48 ;  /* 0x00000030031a7220 */ /* 0x001fc80000410000 */
[----:B------:R-:W-:Y:S02]  /*3920*/  FMUL.RZ R130, R26, 0.15915493667125701904 ;  /* 0x3e22f9831a827820 */ /* 0x000fe4000040c000 */
[----:B------:R-:W-:Y:S01]  /*3930*/  FMUL.FTZ R26, R3, R46 ;  /* 0x0000002e031a7220 */ /* 0x000fe20000410000 */
[----:B------:R0:W-:Y:S08]  /*3940*/  MUFU.COS R131, R124 ;  /* 0x0000007c00837308 */ /* 0x0001f00000000000 */
[----:B------:R-:W-:Y:S01]  /*3950*/  MUFU.SIN R133, R130 ;  /* 0x0000008200857308 */ /* 0x000fe20000000400 */
[----:B0-----:R-:W-:-:S07]  /*3960*/  FMUL.FTZ R124, R111, R48 ;  /* 0x000000306f7c7220 */ /* 0x001fce0000410000 */
[----:B------:R0:W-:Y:S01]  /*3970*/  MUFU.COS R135, R130 ;  /* 0x0000008200877308 */ /* 0x0001e20000000000 */
[----:B------:R-:W-:-:S07]  /*3980*/  FMUL.RZ R141, R112, 0.15915493667125701904 ;  /* 0x3e22f983708d7820 */ /* 0x000fce000040c000 */
[----:B------:R-:W-:Y:S01]  /*3990*/  MUFU.SIN R121, R116 ;  /* 0x0000007400797308 */ /* 0x000fe20000000400 */
[----:B0-----:R-:W-:Y:S02]  /*39a0*/  FMUL.RZ R130, R26, 0.15915493667125701904 ;  /* 0x3e22f9831a827820 */ /* 0x001fe4000040c000 */
[----:B------:R-:W-:Y:S01]  /*39b0*/  CS2R R26, SRZ ;  /* 0x00000000001a7805 */ /* 0x000fe2000001ff00 */
[----:B------:R-:W-:Y:S06]  /*39c0*/  BAR.SYNC.DEFER_BLOCKING 0x0 ;  /* 0x0000000000007b1d */ /* 0x000fec0000010000 */
[----:B------:R-:W-:Y:S08]  /*39d0*/  MUFU.COS R123, R116 ;  /* 0x00000074007b7308 */ /* 0x000ff00000000000 */
[----:B------:R-:W-:Y:S08]  /*39e0*/  MUFU.SIN R114, R126 ;  /* 0x0000007e00727308 */ /* 0x000ff00000000400 */
[----:B------:R0:W-:Y:S01]  /*39f0*/  MUFU.COS R116, R126 ;  /* 0x0000007e00747308 */ /* 0x0001e20000000000 */
[----:B------:R1:W5:Y:S07]  /*3a00*/  @!P2 LDG.E.64 R26, [R22.64+0x8] ;  /* 0x0000080c161aa981 */ /* 0x00036e000c1e1b00 */
[----:B------:R2:W-:Y:S01]  /*3a10*/  MUFU.EX2 R178, R124 ;  /* 0x0000007c00b27308 */ /* 0x0005e20000000800 */
[----:B-1----:R-:W-:-:S02]  /*3a20*/  FMUL.FTZ R22, R111, R50 ;  /* 0x000000326f167220 */ /* 0x002fc40000410000 */
[C---:B0-----:R-:W-:Y:S02]  /*3a30*/  FMUL.FTZ R126, R3.reuse, R52 ;  /* 0x00000034037e7220 */ /* 0x041fe40000410000 */
[----:B------:R-:W-:-:S03]  /*3a40*/  FMUL.FTZ R23, R3, R54 ;  /* 0x0000003603177220 */ /* 0x000fc60000410000 */
[----:B------:R-:W-:Y:S01]  /*3a50*/  MUFU.SIN R191, R141 ;  /* 0x0000008d00bf7308 */ /* 0x000fe20000000400 */
[C---:B--2---:R-:W-:Y:S02]  /*3a60*/  FMUL.FTZ R124, R111.reuse, R46 ;  /* 0x0000002e6f7c7220 */ /* 0x044fe40000410000 */
[----:B------:R-:W-:Y:S02]  /*3a70*/  FMUL.RZ R134, R126, 0.15915493667125701904 ;  /* 0x3e22f9837e867820 */ /* 0x000fe4000040c000 */
[----:B------:R-:W-:-:S03]  /*3a80*/  FMUL.FTZ R126, R111, R52 ;  /* 0x000000346f7e7220 */ /* 0x000fc60000410000 */
[----:B------:R-:W-:Y:S08]  /*3a90*/  MUFU.COS R181, R141 ;  /* 0x0000008d00b57308 */ /* 0x000ff00000000000 */
[----:B------:R-:W0:Y:S01]  /*3aa0*/  MUFU.EX2 R22, R22 ;  /* 0x0000001600167308 */ /* 0x000e220000000800 */
[----:B---3--:R-:W-:-:S07]  /*3ab0*/  FMUL.FTZ R152, R13, R14 ;  /* 0x0000000e0d987220 */ /* 0x008fce0000410000 */
[----:B------:R1:W-:Y:S08]  /*3ac0*/  MUFU.EX2 R189, R124 ;  /* 0x0000007c00bd7308 */ /* 0x0003f00000000800 */
[----:B------:R-:W-:Y:S01]  /*3ad0*/  MUFU.SIN R140, R130 ;  /* 0x00000082008c7308 */ /* 0x000fe20000000400 */
[----:B-1----:R-:W-:Y:S02]  /*3ae0*/  FMUL.RZ R124, R23, 0.15915493667125701904 ;  /* 0x3e22f983177c7820 */ /* 0x002fe4000040c000 */
[----:B------:R-:W-:-:S05]  /*3af0*/  FMUL.FTZ R23, R3, R98 ;  /* 0x0000006203177220 */ /* 0x000fca0000410000 */
[----:B------:R1:W-:Y:S01]  /*3b00*/  MUFU.COS R142, R130 ;  /* 0x00000082008e7308 */ /* 0x0003e20000000000 */
[----:B------:R-:W-:-:S07]  /*3b10*/  FFMA.FTZ R152, R12, R15, R152 ;  /* 0x0000000f0c987223 */ /* 0x000fce0000010098 */
[----:B------:R2:W-:Y:S01]  /*3b20*/  MUFU.EX2 R174, R126 ;  /* 0x0000007e00ae7308 */ /* 0x0005e20000000800 */
[----:B-1----:R-:W-:Y:S02]  /*3b30*/  FMUL.RZ R130, R23, 0.15915493667125701904 ;  /* 0x3e22f98317827820 */ /* 0x002fe4000040c000 */
[----:B------:R-:W-:Y:S02]  /*3b40*/  FMUL.FTZ R23, R13, R15 ;  /* 0x0000000f0d177220 */ /* 0x000fe40000410000 */
[----:B------:R-:W-:Y:S02]  /*3b50*/  FMUL.FTZ R13, R3, R92 ;  /* 0x0000005c030d7220 */ /* 0x000fe40000410000 */
[C---:B--2---:R-:W-:Y:S02]  /*3b60*/  FMUL.FTZ R126, R118.reuse, R115 ;  /* 0x00000073767e7220 */ /* 0x044fe40000410000 */
[----:B------:R-:W-:Y:S01]  /*3b70*/  FMUL.FTZ R118, R118, R113 ;  /* 0x0000007176767220 */ /* 0x000fe20000410000 */
[----:B------:R-:W-:Y:S01]  /*3b80*/  HADD2.F32 R113, -RZ, R8.H0_H0 ;  /* 0x20000008ff717230 */ /* 0x000fe20000004100 */
[----:B------:R-:W-:-:S02]  /*3b90*/  FFMA.FTZ R150, R12, R14, -R23 ;  /* 0x0000000e0c967223 */ /* 0x000fc40000010817 */
[----:B------:R-:W-:Y:S01]  /*3ba0*/  FMUL.FTZ R12, R111, R92 ;  /* 0x0000005c6f0c7220 */ /* 0x000fe20000410000 */
[----:B------:R-:W-:Y:S01]  /*3bb0*/  MUFU.SIN R144, R124 ;  /* 0x0000007c00907308 */ /* 0x000fe20000000400 */
[----:B------:R-:W-:Y:S02]  /*3bc0*/  FMUL.FTZ R159, R113, R40 ;  /* 0x00000028719f7220 */ /* 0x000fe40000410000 */
[----:B------:R-:W-:Y:S02]  /*3bd0*/  FMUL.RZ R23, R13, 0.15915493667125701904 ;  /* 0x3e22f9830d177820 */ /* 0x000fe4000040c000 */
[C---:B0-----:R-:W-:Y:S02]  /*3be0*/  FMUL.FTZ R181, R22.reuse, R181 ;  /* 0x000000b516b57220 */ /* 0x041fe40000410000 */
[----:B------:R-:W-:Y:S01]  /*3bf0*/  FMUL.FTZ R191, R22, R191 ;  /* 0x000000bf16bf7220 */ /* 0x000fe20000410000 */
[----:B------:R0:W-:Y:S01]  /*3c00*/  MUFU.COS R182, R124 ;  /* 0x0000007c00b67308 */ /* 0x0001e20000000000 */
[----:B------:R-:W-:Y:S01]  /*3c10*/  FMUL.FTZ R22, RZ, R118 ;  /* 0x00000076ff167220 */ /* 0x000fe20000410000 */
[----:B------:R-:W-:Y:S01]  /*3c20*/  HADD2.F32 R115, -RZ, R8.H1_H1 ;  /* 0x30000008ff737230 */ /* 0x000fe20000004100 */
[----:B------:R-:W-:-:S02]  /*3c30*/  FMUL.FTZ R14, R3, R84 ;  /* 0x00000054030e7220 */ /* 0x000fc40000410000 */
[C---:B------:R-:W-:Y:S02]  /*3c40*/  FMUL.FTZ R145, R147.reuse, R116 ;  /* 0x0000007493917220 */ /* 0x040fe40000410000 */
[C---:B0-----:R-:W-:Y:S02]  /*3c50*/  FMUL.FTZ R124, R120.reuse, R119 ;  /* 0x00000077787c7220 */ /* 0x041fe40000410000 */
[----:B------:R-:W-:Y:S01]  /*3c60*/  FMUL.FTZ R120, R120, R117 ;  /* 0x0000007578787220 */ /* 0x000fe20000410000 */
[----:B------:R-:W-:Y:S01]  /*3c70*/  MUFU.EX2 R12, R12 ;  /* 0x0000000c000c7308 */ /* 0x000fe20000000800 */
[-C--:B------:R-:W-:Y:S02]  /*3c80*/  FMUL.FTZ R117, R118, R159.reuse ;  /* 0x0000009f76757220 */ /* 0x080fe40000410000 */
[----:B------:R-:W-:Y:S02]  /*3c90*/  FFMA.FTZ R22, R126, R159, -R22 ;  /* 0x0000009f7e167223 */ /* 0x000fe40000010816 */
[----:B------:R-:W-:-:S03]  /*3ca0*/  FMUL.FTZ R147, R147, R114 ;  /* 0x0000007293937220 */ /* 0x000fc60000410000 */
[----:B------:R-:W-:Y:S01]  /*3cb0*/  MUFU.SIN R13, R23 ;  /* 0x00000017000d7308 */ /* 0x000fe20000000400 */
[----:B------:R-:W-:Y:S02]  /*3cc0*/  FFMA.FTZ R114, RZ, R126, R117 ;  /* 0x0000007eff727223 */ /* 0x000fe40000010075 */
[----:B------:R-:W-:-:S05]  /*3cd0*/  FMUL.RZ R180, R14, 0.15915493667125701904 ;  /* 0x3e22f9830eb47820 */ /* 0x000fca000040c000 */
[----:B------:R0:W1:Y:S01]  /*3ce0*/  MUFU.COS R15, R23 ;  /* 0x00000017000f7308 */ /* 0x0000620000000000 */
[----:B------:R-:W-:Y:S02]  /*3cf0*/  FMUL.FTZ R14, R24, R118 ;  /* 0x00000076180e7220 */ /* 0x000fe40000410000 */
[----:B------:R-:W-:Y:S02]  /*3d00*/  FFMA.FTZ R119, R115, R38, R22 ;  /* 0x0000002673777223 */ /* 0x000fe40000010016 */
[----:B0-----:R-:W-:-:S03]  /*3d10*/  FMUL.FTZ R23, R25, R118 ;  /* 0x0000007619177220 */ /* 0x001fc60000410000 */
[----:B------:R-:W-:Y:S01]  /*3d20*/  MUFU.SIN R141, R130 ;  /* 0x00000082008d7308 */ /* 0x000fe20000000400 */
[----:B------:R-:W-:-:S07]  /*3d30*/  FFMA.FTZ R23, R24, R126, -R23 ;  /* 0x0000007e18177223 */ /* 0x000fce0000010817 */
[----:B------:R0:W-:Y:S01]  /*3d40*/  MUFU.COS R143, R130 ;  /* 0x00000082008f7308 */ /* 0x0001e20000000000 */
[----:B------:R-:W-:Y:S02]  /*3d50*/  FFMA.FTZ R117, R25, R126, R14 ;  /* 0x0000007e19757223 */ /* 0x000fe4000001000e */
[C---:B------:R-:W-:Y:S02]  /*3d60*/  FMUL.FTZ R22, R120.reuse, R23 ;  /* 0x0000001778167220 */ /* 0x040fe40000410000 */
[----:B------:R-:W-:Y:S02]  /*3d70*/  FMUL.FTZ R116, R120, R119 ;  /* 0x0000007778747220 */ /* 0x000fe40000410000 */
[C---:B0-----:R-:W-:Y:S02]  /*3d80*/  FMUL.FTZ R130, R122.reuse, R123 ;  /* 0x0000007b7a827220 */ /* 0x041fe40000410000 */
[----:B------:R-:W-:Y:S02]  /*3d90*/  FMUL.FTZ R122, R122, R121 ;  /* 0x000000797a7a7220 */ /* 0x000fe40000410000 */
[----:B------:R-:W-:Y:S01]  /*3da0*/  FADD.FTZ R121, RZ, R114 ;  /* 0x00000072ff797221 */ /* 0x000fe20000010000 */
[----:B------:R-:W-:Y:S01]  /*3db0*/  MUFU.SIN R137, R134 ;  /* 0x0000008600897308 */ /* 0x000fe20000000400 */
[----:B------:R-:W-:-:S02]  /*3dc0*/  FMUL.FTZ R14, R120, R117 ;  /* 0x00000075780e7220 */ /* 0x000fc40000410000 */
[----:B------:R-:W-:Y:S02]  /*3dd0*/  FMUL.FTZ R114, R120, R121 ;  /* 0x0000007978727220 */ /* 0x000fe40000410000 */
[C---:B------:R-:W-:Y:S01]  /*3de0*/  FFMA.FTZ R123, R124.reuse, R117, R22 ;  /* 0x000000757c7b7223 */ /* 0x040fe20000010016 */
[----:B------:R-:W-:Y:S01]  /*3df0*/  HADD2.F32 R117, -RZ, R9.H0_H0 ;  /* 0x20000009ff757230 */ /* 0x000fe20000004100 */
[C---:B------:R-:W-:Y:S01]  /*3e00*/  FFMA.FTZ R116, R124.reuse, R121, R116 ;  /* 0x000000797c747223 */ /* 0x040fe20000010074 */
[----:B------:R0:W-:Y:S01]  /*3e10*/  MUFU.COS R139, R134 ;  /* 0x00000086008b7308 */ /* 0x0001e20000000000 */
[----:B------:R-:W-:Y:S02]  /*3e20*/  FMUL.FTZ R112, R111, R54 ;  /* 0x000000366f707220 */ /* 0x000fe40000410000 */
[----:B------:R-:W-:Y:S02]  /*3e30*/  FFMA.FTZ R114, R124, R119, -R114 ;  /* 0x000000777c727223 */ /* 0x000fe40000010872 */
[----:B-1----:R-:W-:-:S02]  /*3e40*/  FMUL.FTZ R188, R12, R15 ;  /* 0x0000000f0cbc7220 */ /* 0x002fc40000410000 */
[C---:B0-----:R-:W-:Y:S02]  /*3e50*/  FMUL.FTZ R134, R111.reuse, R98 ;  /* 0x000000626f867220 */ /* 0x041fe40000410000 */
[----:B------:R-:W-:Y:S02]  /*3e60*/  FMUL.FTZ R111, R111, R84 ;  /* 0x000000546f6f7220 */ /* 0x000fe40000410000 */
[----:B------:R-:W-:Y:S02]  /*3e70*/  FFMA.FTZ R23, R124, R23, -R14 ;  /* 0x000000177c177223 */ /* 0x000fe4000001080e */
[----:B------:R-:W-:Y:S02]  /*3e80*/  FADD.FTZ R15, RZ, R116 ;  /* 0x00000074ff0f7221 */ /* 0x000fe40000010000 */
[----:B------:R-:W-:Y:S02]  /*3e90*/  FMUL.FTZ R14, R122, R123 ;  /* 0x0000007b7a0e7220 */ /* 0x000fe40000410000 */
[----:B------:R-:W-:Y:S01]  /*3ea0*/  FMUL.FTZ R190, R12, R13 ;  /* 0x0000000d0cbe7220 */ /* 0x000fe20000410000 */
[----:B------:R-:W-:Y:S01]  /*3eb0*/  MUFU.COS R146, R180 ;  /* 0x000000b400927308 */ /* 0x000fe20000000000 */
[----:B------:R-:W-:-:S02]  /*3ec0*/  FFMA.FTZ R13, R117, R36, R114 ;  /* 0x00000024750d7223 */ /* 0x000fc40000010072 */
[----:B------:R-:W-:Y:S02]  /*3ed0*/  FMUL.FTZ R12, R122, R15 ;  /* 0x0000000f7a0c7220 */ /* 0x000fe40000410000 */
[----:B------:R-:W-:-:S03]  /*3ee0*/  FFMA.FTZ R121, R130, R23, -R14 ;  /* 0x0000001782797223 */ /* 0x000fc6000001080e */
[----:B------:R-:W0:Y:S01]  /*3ef0*/  MUFU.EX2 R111, R111 ;  /* 0x0000006f006f7308 */ /* 0x000e220000000800 */
[-C--:B------:R-:W-:Y:S01]  /*3f00*/  FMUL.FTZ R14, R122, R13.reuse ;  /* 0x0000000d7a0e7220 */ /* 0x080fe20000410000 */
[----:B------:R-:W-:Y:S01]  /*3f10*/  HADD2.F32 R119, -RZ, R9.H1_H1 ;  /* 0x30000009ff777230 */ /* 0x000fe20000004100 */
[----:B------:R-:W-:-:S05]  /*3f20*/  FFMA.FTZ R12, R130, R13, -R12 ;  /* 0x0000000d820c7223 */ /* 0x000fca000001080c */
[----:B------:R-:W1:Y:S01]  /*3f30*/  MUFU.SIN R180, R180 ;  /* 0x000000b400b47308 */ /* 0x000e620000000400 */
[----:B------:R-:W-:Y:S02]  /*3f40*/  FMUL.FTZ R23, R122, R23 ;  /* 0x000000177a177220 */ /* 0x000fe40000410000 */
[----:B------:R-:W-:-:S05]  /*3f50*/  FFMA.FTZ R14, R130, R15, R14 ;  /* 0x0000000f820e7223 */ /* 0x000fca000001000e */
[----:B------:R2:W-:Y:S01]  /*3f60*/  MUFU.EX2 R185, R112 ;  /* 0x0000007000b97308 */ /* 0x0005e20000000800 */
        /* <DEDUP_REMOVED lines=8> */
[----:B------:R2:W3:Y:S01]  /*3ff0*/  MUFU.EX2 R186, R134 ;  /* 0x0000008600ba7308 */ /* 0x0004e20000000800 */
        /* <DEDUP_REMOVED lines=11> */
[C---:B------:R-:W-:Y:S02]  /*40b0*/  FMUL.FTZ R14, R128.reuse, R123 ;  /* 0x0000007b800e7220 */ /* 0x040fe40000410000 */
        /* <DEDUP_REMOVED lines=9> */
[----:B------:R-:W-:Y:S01]  /*4150*/  FFMA.FTZ R23, R134, R15, R23 ;  /* 0x0000000f86177223 */ /* 0x000fe20000010017 */
[----:B------:R-:W-:Y:S01]  /*4160*/  HADD2.F32 R121, -RZ, R10.H1_H1 ;  /* 0x3000000aff797230 */ /* 0x000fe20000004100 */
[----:B------:R-:W-:-:S02]  /*4170*/  FMUL.FTZ R15, R146, R157 ;  /* 0x0000009d920f7220 */ /* 0x000fc40000410000 */
[C---:B------:R-:W-:Y:S02]  /*4180*/  FMUL.FTZ R154, R107.reuse, R150 ;  /* 0x000000966b9a7220 */ /* 0x040fe40000410000 */
[-C--:B------:R-:W-:Y:S02]  /*4190*/  FFMA.FTZ R13, R146, R169.reuse, -R13 ;  /* 0x000000a9920d7223 */ /* 0x080fe4000001080d */
[----:B------:R-:W-:Y:S02]  /*41a0*/  FADD.FTZ R114, RZ, R23 ;  /* 0x00000017ff727221 */ /* 0x000fe40000010000 */
[----:B------:R-:W-:Y:S02]  /*41b0*/  FMUL.FTZ R171, R107, R152 ;  /* 0x000000986bab7220 */ /* 0x000fe40000410000 */
[----:B------:R-:W-:Y:S02]  /*41c0*/  FFMA.FTZ R116, -R180, R169, -R15 ;  /* 0x000000a9b4747223 */ /* 0x000fe4000001090f */
[----:B------:R-:W-:-:S02]  /*41d0*/  FADD.FTZ R23, R154, R13 ;  /* 0x0000000d9a177221 */ /* 0x000fc40000010000 */
[----:B------:R-:W-:Y:S02]  /*41e0*/  FFMA.FTZ R22, R121, R30, R22 ;  /* 0x0000001e79167223 */ /* 0x000fe40000010016 */
[----:B------:R-:W-:Y:S02]  /*41f0*/  FMUL.FTZ R13, R147, R114 ;  /* 0x00000072930d7220 */ /* 0x000fe40000410000 */
[----:B------:R-:W-:Y:S01]  /*4200*/  FFMA.FTZ R12, R134, R123, R12 ;  /* 0x0000007b860c7223 */ /* 0x000fe2000001000c */
[----:B------:R-:W-:Y:S01]  /*4210*/  HADD2.F32 R123, -RZ, R11.H0_H0 ;  /* 0x2000000bff7b7230 */ /* 0x000fe20000004100 */
[----:B------:R-:W-:Y:S02]  /*4220*/  FADD.FTZ R125, -R171, R116 ;  /* 0x00000074ab7d7221 */ /* 0x000fe40000010100 */
[-C--:B------:R-:W-:Y:S02]  /*4230*/  FMUL.FTZ R15, R147, R22.reuse ;  /* 0x00000016930f7220 */ /* 0x080fe40000410000 */
[----:B------:R-:W-:-:S02]  /*4240*/  FFMA.FTZ R13, R145, R22, -R13 ;  /* 0x00000016910d7223 */ /* 0x000fc4000001080d */
[----:B------:R-:W-:Y:S02]  /*4250*/  FMUL.FTZ R116, R190, -R125 ;  /* 0x8000007dbe747220 */ /* 0x000fe40000410000 */
[C---:B------:R-:W-:Y:S02]  /*4260*/  FMUL.FTZ R195, R197.reuse, R138 ;  /* 0x0000008ac5c37220 */ /* 0x040fe40000410000 */
[----:B------:R-:W-:Y:S02]  /*4270*/  FMUL.FTZ R197, R197, R136 ;  /* 0x00000088c5c57220 */ /* 0x000fe40000410000 */
[----:B------:R-:W-:Y:S02]  /*4280*/  FFMA.FTZ R114, R145, R114, R15 ;  /* 0x0000007291727223 */ /* 0x000fe4000001000f */
[----:B------:R-:W-:Y:S02]  /*4290*/  FFMA.FTZ R22, R123, R28, R13 ;  /* 0x0000001c7b167223 */ /* 0x000fe4000001000d */
[----:B------:R-:W-:-:S02]  /*42a0*/  FFMA.FTZ R129, R188, R23, -R116 ;  /* 0x00000017bc817223 */ /* 0x000fc40000010874 */
[----:B------:R-:W-:Y:S02]  /*42b0*/  FMUL.FTZ R116, R190, -R23 ;  /* 0x80000017be747220 */ /* 0x000fe40000410000 */
[----:B------:R-:W-:Y:S02]  /*42c0*/  FMUL.FTZ R15, R147, R14 ;  /* 0x0000000e930f7220 */ /* 0x000fe40000410000 */
[----:B------:R-:W-:Y:S02]  /*42d0*/  FADD.FTZ R114, RZ, R114 ;  /* 0x00000072ff727221 */ /* 0x000fe40000010000 */
[----:B------:R-:W-:Y:S02]  /*42e0*/  FMUL.FTZ R23, R197, R22 ;  /* 0x00000016c5177220 */ /* 0x000fe40000410000 */
[-C--:B------:R-:W-:Y:S02]  /*42f0*/  FMUL.FTZ R13, R147, R12.reuse ;  /* 0x0000000c930d7220 */ /* 0x080fe40000410000 */
[----:B------:R-:W-:-:S02]  /*4300*/  FFMA.FTZ R12, R145, R12, R15 ;  /* 0x0000000c910c7223 */ /* 0x000fc4000001000f */
[-C--:B------:R-:W-:Y:S02]  /*4310*/  FFMA.FTZ R23, R195, R114.reuse, R23 ;  /* 0x00000072c3177223 */ /* 0x080fe40000010017 */
[----:B------:R-:W-:Y:S02]  /*4320*/  FMUL.FTZ R114, R197, R114 ;  /* 0x00000072c5727220 */ /* 0x000fe40000410000 */
[----:B------:R-:W-:Y:S01]  /*4330*/  FFMA.FTZ R116, R188, R125, R116 ;  /* 0x0000007dbc747223 */ /* 0x000fe20000010074 */
[----:B------:R-:W-:Y:S01]  /*4340*/  HADD2.F32 R125, -RZ, R11.H1_H1 ;  /* 0x3000000bff7d7230 */ /* 0x000fe20000004100 */
[----:B------:R-:W-:Y:S02]  /*4350*/  FFMA.FTZ R14, R145, R14, -R13 ;  /* 0x0000000e910e7223 */ /* 0x000fe4000001080d */
[----:B------:R-:W-:Y:S02]  /*4360*/  FMUL.FTZ R13, R197, R12 ;  /* 0x0000000cc50d7220 */ /* 0x000fe40000410000 */
[----:B------:R-:W-:-:S02]  /*4370*/  FMUL.FTZ R176, R178, R135 ;  /* 0x00000087b2b07220 */ /* 0x000fc40000410000 */
[----:B------:R-:W-:Y:S02]  /*4380*/  FFMA.FTZ R114, R195, R22, -R114 ;  /* 0x00000016c3727223 */ /* 0x000fe40000010872 */
[----:B------:R-:W-:Y:S02]  /*4390*/  FMUL.FTZ R178, R178, R133 ;  /* 0x00000085b2b27220 */ /* 0x000fe40000410000 */
[----:B------:R-:W-:Y:S02]  /*43a0*/  FADD.FTZ R127, RZ, R23 ;  /* 0x00000017ff7f7221 */ /* 0x000fe40000010000 */
[-C--:B------:R-:W-:Y:S02]  /*43b0*/  FMUL.FTZ R15, R197, R14.reuse ;  /* 0x0000000ec50f7220 */ /* 0x080fe40000410000 */
[----:B------:R-:W-:Y:S02]  /*43c0*/  FFMA.FTZ R13, R195, R14, -R13 ;  /* 0x0000000ec30d7223 */ /* 0x000fe4000001080d */
[----:B------:R-:W-:-:S02]  /*43d0*/  FFMA.FTZ R23, R125, R0, R114 ;  /* 0x000000007d177223 */ /* 0x000fc40000010072 */
[C---:B------:R-:W-:Y:S02]  /*43e0*/  FMUL.FTZ R22, R178.reuse, R127 ;  /* 0x0000007fb2167220 */ /* 0x040fe40000410000 */
[----:B------:R-:W-:Y:S01]  /*43f0*/  FFMA.FTZ R15, R195, R12, R15 ;  /* 0x0000000cc30f7223 */ /* 0x000fe2000001000f */
[----:B------:R-:W-:Y:S01]  /*4400*/  HADD2.F32 R131, -RZ, R4.H0_H0 ;  /* 0x20000004ff837230 */ /* 0x000fe20000004100 */
[C---:B------:R-:W-:Y:S02]  /*4410*/  FMUL.FTZ R14, R178.reuse, R13 ;  /* 0x0000000db20e7220 */ /* 0x040fe40000410000 */
[-C--:B------:R-:W-:Y:S02]  /*4420*/  FMUL.FTZ R114, R178, R23.reuse ;  /* 0x00000017b2727220 */ /* 0x080fe40000410000 */
[----:B------:R-:W-:Y:S02]  /*4430*/  FFMA.FTZ R22, R176, R23, -R22 ;  /* 0x00000017b0167223 */ /* 0x000fe40000010816 */
[----:B------:R-:W-:-:S02]  /*4440*/  FMUL.FTZ R187, R189, R142 ;  /* 0x0000008ebdbb7220 */ /* 0x000fc40000410000 */
[-C--:B------:R-:W-:Y:S02]  /*4450*/  FMUL.FTZ R12, R178, R15.reuse ;  /* 0x0000000fb20c7220 */ /* 0x080fe40000410000 */
[----:B------:R-:W-:Y:S02]  /*4460*/  FMUL.FTZ R189, R189, R140 ;  /* 0x0000008cbdbd7220 */ /* 0x000fe40000410000 */
        /* <DEDUP_REMOVED lines=10> */
[C---:B------:R-:W-:Y:S01]  /*4510*/  FFMA.FTZ R23, R187.reuse, R114, R23 ;  /* 0x00000072bb177223 */ /* 0x040fe20000010017 */
[----:B------:R-:W-:Y:S01]  /*4520*/  HADD2.F32 R135, -RZ, R4.H1_H1 ;  /* 0x30000004ff877230 */ /* 0x000fe20000004100 */
[----:B------:R-:W-:Y:S02]  /*4530*/  FMUL.FTZ R172, R174, R139 ;  /* 0x0000008baeac7220 */ /* 0x000fe40000410000 */
[----:B------:R-:W-:Y:S02]  /*4540*/  FFMA.FTZ R12, R187, R22, -R12 ;  /* 0x00000016bb0c7223 */ /* 0x000fe4000001080c */
[----:B------:R-:W-:Y:S02]  /*4550*/  FMUL.FTZ R175, R106, R152 ;  /* 0x000000986aaf7220 */ /* 0x000fe40000410000 */
[----:B------:R-:W-:Y:S02]  /*4560*/  FMUL.FTZ R174, R174, R137 ;  /* 0x00000089aeae7220 */ /* 0x000fe40000410000 */
[----:B------:R-:W-:-:S02]  /*4570*/  FADD.FTZ R127, RZ, R23 ;  /* 0x00000017ff7f7221 */ /* 0x000fc40000010000 */
[C---:B---3--:R-:W-:Y:S02]  /*4580*/  FMUL.FTZ R184, R186.reuse, R143 ;  /* 0x0000008fbab87220 */ /* 0x048fe40000410000 */
[----:B------:R-:W-:Y:S02]  /*4590*/  FMUL.FTZ R186, R186, R141 ;  /* 0x0000008dbaba7220 */ /* 0x000fe40000410000 */
[----:B------:R-:W-:Y:S02]  /*45a0*/  FMUL.FTZ R160, R106, R150 ;  /* 0x000000966aa07220 */ /* 0x000fe40000410000 */
[----:B------:R-:W-:Y:S02]  /*45b0*/  FFMA.FTZ R23, R135, R46, R12 ;  /* 0x0000002e87177223 */ /* 0x000fe4000001000c */
[----:B------:R-:W-:Y:S02]  /*45c0*/  FADD.FTZ R133, -R175, R116 ;  /* 0x00000074af857221 */ /* 0x000fe40000010100 */
[----:B------:R-:W-:Y:S01]  /*45d0*/  FMUL.FTZ R12, R174, R127 ;  /* 0x0000007fae0c7220 */ /* 0x000fe20000410000 */
[----:B------:R-:W-:Y:S01]  /*45e0*/  HADD2.F32 R137, -RZ, R5.H0_H0 ;  /* 0x20000005ff897230 */ /* 0x000fe20000004100 */
[----:B------:R-:W-:-:S02]  /*45f0*/  FFMA.FTZ R15, R187, R14, R15 ;  /* 0x0000000ebb0f7223 */ /* 0x000fc4000001000f */
[----:B------:R-:W-:Y:S02]  /*4600*/  FADD.FTZ R129, R160, R129 ;  /* 0x00000081a0817221 */ /* 0x000fe40000010000 */
[----:B------:R-:W-:Y:S02]  /*4610*/  FMUL.FTZ R22, R186, -R133 ;  /* 0x80000085ba167220 */ /* 0x000fe40000410000 */
[-C--:B------:R-:W-:Y:S02]  /*4620*/  FMUL.FTZ R14, R174, R23.reuse ;  /* 0x00000017ae0e7220 */ /* 0x080fe40000410000 */
[----:B------:R-:W-:Y:S02]  /*4630*/  FFMA.FTZ R12, R172, R23, -R12 ;  /* 0x00000017ac0c7223 */ /* 0x000fe4000001080c */
[----:B------:R-:W-:Y:S02]  /*4640*/  FFMA.FTZ R143, R184, R129, -R22 ;  /* 0x00000081b88f7223 */ /* 0x000fe40000010816 */
[----:B------:R-:W-:-:S02]  /*4650*/  FFMA.FTZ R127, R172, R127, R14 ;  /* 0x0000007fac7f7223 */ /* 0x000fc4000001000e */
[----:B------:R-:W-:Y:S02]  /*4660*/  FFMA.FTZ R22, R137, R52, R12 ;  /* 0x0000003489167223 */ /* 0x000fe4000001000c */
[----:B------:R-:W-:Y:S02]  /*4670*/  FADD.FTZ R114, RZ, R127 ;  /* 0x0000007fff727221 */ /* 0x000fe40000010000 */
[----:B------:R-:W-:-:S04]  /*4680*/  FMUL.FTZ R23, R191, R22 ;  /* 0x00000016bf177220 */ /* 0x000fc80000410000 */
[-C--:B------:R-:W-:Y:S02]  /*4690*/  FFMA.FTZ R23, R181, R114.reuse, R23 ;  /* 0x00000072b5177223 */ /* 0x080fe40000010017 */
[----:B------:R-:W-:Y:S01]  /*46a0*/  FMUL.FTZ R114, R191, R114 ;  /* 0x00000072bf727220 */ /* 0x000fe20000410000 */
[----:B------:R-:W-:Y:S01]  /*46b0*/  HADD2.F32 R141, -RZ, R5.H1_H1 ;  /* 0x30000005ff8d7230 */ /* 0x000fe20000004100 */
[C---:B------:R-:W-:Y:S02]  /*46c0*/  FMUL.FTZ R14, R174.reuse, R13 ;  /* 0x0000000dae0e7220 */ /* 0x040fe40000410000 */
[----:B------:R-:W-:Y:S02]  /*46d0*/  FFMA.FTZ R114, R181, R22, -R114 ;  /* 0x00000016b5727223 */ /* 0x000fe40000010872 */
[----:B------:R-:W-:Y:S02]  /*46e0*/  FMUL.FTZ R12, R174, R15 ;  /* 0x0000000fae0c7220 */ /* 0x000fe40000410000 */
[----:B------:R-:W-:-:S02]  /*46f0*/  FMUL.FTZ R182, R185, R182 ;  /* 0x000000b6b9b67220 */ /* 0x000fc40000410000 */
[C---:B------:R-:W-:Y:S02]  /*4700*/  FFMA.FTZ R14, R172.reuse, R15, R14 ;  /* 0x0000000fac0e7223 */ /* 0x040fe4000001000e */
[----:B------:R-:W-:Y:S02]  /*4710*/  FMUL.FTZ R185, R185, R144 ;  /* 0x00000090b9b97220 */ /* 0x000fe40000410000 */
[----:B------:R-:W-:Y:S02]  /*4720*/  FFMA.FTZ R114, R141, R50, R114 ;  /* 0x000000328d727223 */ /* 0x000fe40000010072 */
[----:B------:R-:W-:Y:S02]  /*4730*/  FFMA.FTZ R12, R172, R13, -R12 ;  /* 0x0000000dac0c7223 */ /* 0x000fe4000001080c */
[----:B------:R-:W-:Y:S02]  /*4740*/  FMUL.FTZ R13, R191, R14 ;  /* 0x0000000ebf0d7220 */ /* 0x000fe40000410000 */
[----:B------:R-:W-:-:S02]  /*4750*/  FADD.FTZ R23, RZ, R23 ;  /* 0x00000017ff177221 */ /* 0x000fc40000010000 */
[----:B------:R-:W-:Y:S02]  /*4760*/  FMUL.FTZ R22, R185, R114 ;  /* 0x00000072b9167220 */ /* 0x000fe40000410000 */
[-C--:B------:R-:W-:Y:S02]  /*4770*/  FMUL.FTZ R15, R191, R12.reuse ;  /* 0x0000000cbf0f7220 */ /* 0x080fe40000410000 */
[----:B------:R-:W-:Y:S02]  /*4780*/  FFMA.FTZ R13, R181, R12, -R13 ;  /* 0x0000000cb50d7223 */ /* 0x000fe4000001080d */
[-C--:B------:R-:W-:Y:S02]  /*4790*/  FMUL.FTZ R127, R185, R23.reuse ;  /* 0x00000017b97f7220 */ /* 0x080fe40000410000 */
[----:B------:R-:W-:Y:S01]  /*47a0*/  FFMA.FTZ R22, R182, R23, R22 ;  /* 0x00000017b6167223 */ /* 0x000fe20000010016 */
[----:B------:R-:W-:Y:S01]  /*47b0*/  HADD2.F32 R139, -RZ, R6.H0_H0 ;  /* 0x20000006ff8b7230 */ /* 0x000fe20000004100 */
[----:B------:R-:W-:-:S02]  /*47c0*/  FFMA.FTZ R15, R181, R14, R15 ;  /* 0x0000000eb50f7223 */ /* 0x000fc4000001000f */
[C---:B------:R-:W-:Y:S02]  /*47d0*/  FMUL.FTZ R14, R185.reuse, R13 ;  /* 0x0000000db90e7220 */ /* 0x040fe40000410000 */
[----:B------:R-:W-:Y:S02]  /*47e0*/  FFMA.FTZ R127, R182, R114, -R127 ;  /* 0x00000072b67f7223 */ /* 0x000fe4000001087f */
[----:B------:R-:W-:Y:S02]  /*47f0*/  FADD.FTZ R23, RZ, R22 ;  /* 0x00000016ff177221 */ /* 0x000fe40000010000 */
[----:B------:R-:W-:Y:S02]  /*4800*/  FMUL.FTZ R129, R186, -R129 ;  /* 0x80000081ba817220 */ /* 0x000fe40000410000 */
[-C--:B------:R-:W-:Y:S02]  /*4810*/  FMUL.FTZ R12, R185, R15.reuse ;  /* 0x0000000fb90c7220 */ /* 0x080fe40000410000 */
[----:B------:R-:W-:-:S02]  /*4820*/  FFMA.FTZ R15, R182, R15, R14 ;  /* 0x0000000fb60f7223 */ /* 0x000fc4000001000e */
[----:B------:R-:W-:Y:S02]  /*4830*/  FFMA.FTZ R127, R139, R54, R127 ;  /* 0x000000368b7f7223 */ /* 0x000fe4000001007f */
[----:B------:R-:W-:Y:S02]  /*4840*/  FMUL.FTZ R14, R186, R23 ;  /* 0x00000017ba0e7220 */ /* 0x000fe40000410000 */
[----:B------:R-:W-:Y:S01]  /*4850*/  FFMA.FTZ R116, R184, R133, R129 ;  /* 0x00000085b8747223 */ /* 0x000fe20000010081 */
[----:B------:R-:W-:Y:S01]  /*4860*/  HADD2.F32 R129, -RZ, R6.H1_H1 ;  /* 0x30000006ff817230 */ /* 0x000fe20000004100 */
[-C--:B------:R-:W-:Y:S02]  /*4870*/  FMUL.FTZ R22, R186, R127.reuse ;  /* 0x0000007fba167220 */ /* 0x080fe40000410000 */
[----:B------:R-:W-:Y:S02]  /*4880*/  FFMA.FTZ R14, R184, R127, -R14 ;  /* 0x0000007fb80e7223 */ /* 0x000fe4000001080e */
[----:B------:R-:W-:-:S02]  /*4890*/  FFMA.FTZ R13, R182, R13, -R12 ;  /* 0x0000000db60d7223 */ /* 0x000fc4000001080c */
[----:B------:R-:W-:Y:S02]  /*48a0*/  FMUL.FTZ R12, R186, R15 ;  /* 0x0000000fba0c7220 */ /* 0x000fe40000410000 */
[C---:B------:R-:W-:Y:S02]  /*48b0*/  FFMA.FTZ R22, R184.reuse, R23, R22 ;  /* 0x00000017b8167223 */ /* 0x040fe40000010016 */
[----:B------:R-:W-:Y:S02]  /*48c0*/  FFMA.FTZ R127, R129, R98, R14 ;  /* 0x00000062817f7223 */ /* 0x000fe4000001000e */
[-C--:B------:R-:W-:Y:S02]  /*48d0*/  FFMA.FTZ R23, R184, R13.reuse, -R12 ;  /* 0x0000000db8177223 */ /* 0x080fe4000001080c */
[----:B------:R-:W-:Y:S02]  /*48e0*/  FMUL.FTZ R13, R186, R13 ;  /* 0x0000000dba0d7220 */ /* 0x000fe40000410000 */
[----:B------:R-:W-:-:S02]  /*48f0*/  FADD.FTZ R133, RZ, R22 ;  /* 0x00000016ff857221 */ /* 0x000fc40000010000 */
[----:B------:R-:W-:Y:S02]  /*4900*/  FMUL.FTZ R14, R190, R127 ;  /* 0x0000007fbe0e7220 */ /* 0x000fe40000410000 */
[----:B------:R-:W-:Y:S02]  /*4910*/  FFMA.FTZ R13, R184, R15, R13 ;  /* 0x0000000fb80d7223 */ /* 0x000fe4000001000d */
[----:B------:R-:W-:Y:S02]  /*4920*/  FMUL.FTZ R12, R190, R23 ;  /* 0x00000017be0c7220 */ /* 0x000fe40000410000 */
[-C--:B------:R-:W-:Y:S02]  /*4930*/  FFMA.FTZ R22, R188, R133.reuse, R14 ;  /* 0x00000085bc167223 */ /* 0x080fe4000001000e */
[----:B------:R-:W-:Y:S01]  /*4940*/  FMUL.FTZ R14, R190, R133 ;  /* 0x00000085be0e7220 */ /* 0x000fe20000410000 */
[----:B------:R-:W-:Y:S01]  /*4950*/  HADD2.F32 R133, -RZ, R7.H0_H0 ;  /* 0x20000007ff857230 */ /* 0x000fe20000004100 */
[----:B------:R-:W-:-:S02]  /*4960*/  FFMA.FTZ R15, R188, R13, R12 ;  /* 0x0000000dbc0f7223 */ /* 0x000fc4000001000c */
[----:B------:R-:W-:Y:S01]  /*4970*/  FMUL.FTZ R13, R190, R13 ;  /* 0x0000000dbe0d7220 */ /* 0x000fe20000410000 */
[----:B------:R-:W-:Y:S01]  /*4980*/  ISETP.NE.AND P2, PT, R37, 0x1f, PT ;  /* 0x0000001f2500780c */ /* 0x000fe20003f45270 */
[C---:B------:R-:W-:Y:S02]  /*4990*/  FFMA.FTZ R14, R188.reuse, R127, -R14 ;  /* 0x0000007fbc0e7223 */ /* 0x040fe4000001080e */
[----:B------:R-:W-:Y:S02]  /*49a0*/  FFMA.FTZ R13, R188, R23, -R13 ;  /* 0x00000017bc0d7223 */ /* 0x000fe4000001080d */
[----:B------:R-:W-:Y:S02]  /*49b0*/  FFMA.FTZ R23, R133, R92, R14 ;  /* 0x0000005c85177223 */ /* 0x000fe4000001000e */
[----:B------:R-:W-:Y:S02]  /*49c0*/  FADD.FTZ R127, RZ, R22 ;  /* 0x00000016ff7f7221 */ /* 0x000fe40000010000 */
[----:B------:R-:W-:-:S02]  /*49d0*/  FMUL.FTZ R22, R180, R23 ;  /* 0x00000017b4167220 */ /* 0x000fc40000410000 */
[-C--:B------:R-:W-:Y:S02]  /*49e0*/  FMUL.FTZ R14, R180, R127.reuse ;  /* 0x0000007fb40e7220 */ /* 0x080fe40000410000 */
[C---:B------:R-:W-:Y:S02]  /*49f0*/  FFMA.FTZ R153, R146.reuse, R127, R22 ;  /* 0x0000007f92997223 */ /* 0x040fe40000010016 */
[----:B------:R-:W-:Y:S02]  /*4a00*/  FFMA.FTZ R14, R146, R23, -R14 ;  /* 0x00000017920e7223 */ /* 0x000fe4000001080e */
[----:B------:R0:W1:Y:S01]  /*4a10*/  @P2 LDS.64 R22, [R37.X8+0x1888] ;  /* 0x0018880025162984 */ /* 0x0000620000008a00 */
[C---:B------:R-:W-:Y:S02]  /*4a20*/  FMUL.FTZ R183, R105.reuse, R152 ;  /* 0x0000009869b77220 */ /* 0x040fe40000410000 */
[----:B------:R-:W-:Y:S02]  /*4a30*/  FMUL.FTZ R164, R105, R150 ;  /* 0x0000009669a47220 */ /* 0x000fe40000410000 */
[----:B------:R-:W-:-:S02]  /*4a40*/  FADD.FTZ R116, -R183, R116 ;  /* 0x00000074b7747221 */ /* 0x000fc40000010100 */
[----:B------:R-:W-:Y:S02]  /*4a50*/  FADD.FTZ R143, R164, R143 ;  /* 0x0000008fa48f7221 */ /* 0x000fe40000010000 */
[CC--:B------:R-:W-:Y:S01]  /*4a60*/  FMUL.FTZ R114, R185.reuse, -R116.reuse ;  /* 0x80000074b9727220 */ /* 0x0c0fe20000410000 */
[----:B------:R-:W-:Y:S01]  /*4a70*/  BSSY B0, `(.L_x_9719) ;  /* 0x0000013000007945 */ /* 0x000fe20003800000 */
[----:B------:R-:W-:Y:S02]  /*4a80*/  FMUL.FTZ R151, R180, R15 ;  /* 0x0000000fb4977220 */ /* 0x000fe40000410000 */
[-C--:B------:R-:W-:Y:S02]  /*4a90*/  FFMA.FTZ R149, R182, R143.reuse, -R114 ;  /* 0x0000008fb6957223 */ /* 0x080fe40000010872 */
[----:B------:R-:W-:Y:S02]  /*4aa0*/  FMUL.FTZ R143, R185, -R143 ;  /* 0x8000008fb98f7220 */ /* 0x000fe40000410000 */
[----:B------:R-:W-:Y:S01]  /*4ab0*/  FMUL.FTZ R12, R180, R13 ;  /* 0x0000000db40c7220 */ /* 0x000fe20000410000 */
[----:B------:R-:W-:Y:S01]  /*4ac0*/  HADD2.F32 R127, -RZ, R7.H1_H1 ;  /* 0x30000007ff7f7230 */ /* 0x000fe20000004100 */
[----:B------:R-:W-:-:S02]  /*4ad0*/  FFMA.FTZ R136, R182, R116, R143 ;  /* 0x00000074b6887223 */ /* 0x000fc4000001008f */
        /* <DEDUP_REMOVED lines=12> */
.L_x_9720:
[----:B0-----:R-:W-:Y:S05]  /*4ba0*/  BSYNC B0 ;  /* 0x0000000000007941 */ /* 0x001fea0003800000 */
.L_x_9719:
[----:B------:R-:W-:Y:S01]  /*4bb0*/  FFMA.FTZ R155, R127, R84, R14 ;  /* 0x000000547f9b7223 */ /* 0x000fe2000001000e */
[----:B------:R-:W0:Y:S01]  /*4bc0*/  SHFL.UP PT, R12, R151, 0x1, RZ ;  /* 0x04200000970c7989 */ /* 0x000e2200000e00ff */
[----:B------:R-:W-:Y:S01]  /*4bd0*/  FADD.FTZ R153, RZ, R153 ;  /* 0x00000099ff997221 */ /* 0x000fe20000010000 */
        /* <DEDUP_REMOVED lines=19> */
[C---:B------:R-:W-:Y:S02]  /*4d10*/  FMUL.FTZ R136, R174.reuse, -R149 ;  /* 0x80000095ae887220 */ /* 0x040fe40000410000 */
[C---:B0-----:R-:W-:Y:S02]  /*4d20*/  FMUL.FTZ R13, R15.reuse, R12 ;  /* 0x0000000c0f0d7220 */ /* 0x041fe40000410000 */
[-C--:B------:R-:W-:Y:S02]  /*4d30*/  FMUL.FTZ R140, R174, -R143.reuse ;  /* 0x8000008fae8c7220 */ /* 0x080fe40000410000 */
[----:B------:R-:W-:Y:S02]  /*4d40*/  FFMA.FTZ R143, R172, R143, -R136 ;  /* 0x0000008fac8f7223 */ /* 0x000fe40000010888 */
[----:B--2---:R-:W-:Y:S02]  /*4d50*/  FMUL.FTZ R136, R15, R114 ;  /* 0x000000720f887220 */ /* 0x004fe40000410000 */
[----:B---3--:R-:W-:-:S02]  /*4d60*/  FFMA.FTZ R138, R151, R14, R13 ;  /* 0x0000000e978a7223 */ /* 0x008fc4000001000d */
[-C--:B----4-:R-:W-:Y:S02]  /*4d70*/  FMUL.FTZ R13, R15, R116.reuse ;  /* 0x000000740f0d7220 */ /* 0x090fe40000410000 */
[----:B------:R-:W-:Y:S01]  /*4d80*/  FFMA.FTZ R136, R151, R116, R136 ;  /* 0x0000007497887223 */ /* 0x000fe20000010088 */
[C---:B------:R-:W-:Y:S01]  /*4d90*/  FSEL R138, R15.reuse, R138, !P3 ;  /* 0x0000008a0f8a7208 */ /* 0x040fe20005800000 */
[----:B------:R-:W-:Y:S02]  /*4da0*/  FMUL.FTZ R14, R15, R14 ;  /* 0x0000000e0f0e7220 */ /* 0x000fe40000410000 */
[----:B------:R-:W-:Y:S02]  /*4db0*/  FFMA.FTZ R114, R151, R114, -R13 ;  /* 0x0000007297727223 */ /* 0x000fe4000001080d */
[----:B------:R-:W-:Y:S01]  /*4dc0*/  @P3 FADD.FTZ R153, R153, R136 ;  /* 0x0000008899993221 */ /* 0x000fe20000010000 */
[----:B------:R-:W-:Y:S01]  /*4dd0*/  SHFL.UP PT, R13, R138, 0x2, RZ ;  /* 0x044000008a0d7989 */ /* 0x000fe200000e00ff */
[----:B------:R-:W-:-:S02]  /*4de0*/  @P3 FFMA.FTZ R151, R151, R12, -R14 ;  /* 0x0000000c97973223 */ /* 0x000fc4000001080e */
[----:B------:R-:W-:Y:S01]  /*4df0*/  @P3 FADD.FTZ R155, R155, R114 ;  /* 0x000000729b9b3221 */ /* 0x000fe20000010000 */
[----:B------:R-:W0:Y:S01]  /*4e00*/  SHFL.UP PT, R15, R153, 0x2, RZ ;  /* 0x04400000990f7989 */ /* 0x000e2200000e00ff */
[----:B------:R-:W-:Y:S01]  /*4e10*/  FFMA.FTZ R149, R172, R149, R140 ;  /* 0x00000095ac957223 */ /* 0x000fe2000001008c */
[----:B------:R-:W-:Y:S01]  /*4e20*/  ISETP.GE.AND P3, PT, R35, 0x2, PT ;  /* 0x000000022300780c */ /* 0x000fe20003f66270 */
[----:B------:R-:W-:Y:S01]  /*4e30*/  FMUL.FTZ R198, R102, R152 ;  /* 0x0000009866c67220 */ /* 0x000fe20000410000 */
[----:B------:R-:W2:Y:S01]  /*4e40*/  SHFL.UP PT, R14, R155, 0x2, RZ ;  /* 0x044000009b0e7989 */ /* 0x000ea200000e00ff */
[----:B-1----:R-:W-:Y:S02]  /*4e50*/  FMUL.FTZ R12, R180, -R22 ;  /* 0x80000016b40c7220 */ /* 0x002fe40000410000 */
[----:B------:R-:W-:Y:S02]  /*4e60*/  FMUL.FTZ R200, R102, R150 ;  /* 0x0000009666c87220 */ /* 0x000fe40000410000 */
[----:B------:R-:W-:-:S02]  /*4e70*/  FADD.FTZ R116, -R198, R149 ;  /* 0x00000095c6747221 */ /* 0x000fc40000010100 */
[----:B------:R-:W-:Y:S02]  /*4e80*/  FADD.FTZ R114, R200, R143 ;  /* 0x0000008fc8727221 */ /* 0x000fe40000010000 */
[-C--:B------:R-:W-:Y:S02]  /*4e90*/  FFMA.FTZ R149, R146, -R23.reuse, R12 ;  /* 0x8000001792957223 */ /* 0x080fe4000001000c */
[----:B------:R-:W1:Y:S01]  /*4ea0*/  SHFL.UP PT, R12, R151, 0x2, RZ ;  /* 0x04400000970c7989 */ /* 0x000e6200000e00ff */
[C---:B------:R-:W-:Y:S02]  /*4eb0*/  FMUL.FTZ R140, R189.reuse, -R114 ;  /* 0x80000072bd8c7220 */ /* 0x040fe40000410000 */
[----:B------:R-:W-:Y:S02]  /*4ec0*/  FMUL.FTZ R143, R180, R23 ;  /* 0x00000017b48f7220 */ /* 0x000fe40000410000 */
[-C--:B------:R-:W-:Y:S02]  /*4ed0*/  FMUL.FTZ R136, R189, -R116.reuse ;  /* 0x80000074bd887220 */ /* 0x080fe40000410000 */
[----:B------:R-:W-:-:S02]  /*4ee0*/  FFMA.FTZ R163, R187, R116, R140 ;  /* 0x00000074bba37223 */ /* 0x000fc4000001008c */
[----:B------:R-:W-:Y:S02]  /*4ef0*/  FMUL.FTZ R194, R101, R152 ;  /* 0x0000009865c27220 */ /* 0x000fe40000410000 */
[----:B------:R-:W-:Y:S02]  /*4f00*/  FFMA.FTZ R143, R146, R22, -R143 ;  /* 0x00000016928f7223 */ /* 0x000fe4000001088f */
[----:B------:R-:W-:Y:S02]  /*4f10*/  FFMA.FTZ R161, R187, R114, -R136 ;  /* 0x00000072bba17223 */ /* 0x000fe40000010888 */
[----:B------:R-:W-:Y:S02]  /*4f20*/  FMUL.FTZ R196, R101, R150 ;  /* 0x0000009665c47220 */ /* 0x000fe40000410000 */
[----:B------:R-:W-:Y:S02]  /*4f30*/  FMUL.FTZ R114, R190, -R149 ;  /* 0x80000095be727220 */ /* 0x000fe40000410000 */
[----:B------:R-:W-:-:S02]  /*4f40*/  FADD.FTZ R163, -R194, R163 ;  /* 0x000000a3c2a37221 */ /* 0x000fc40000010100 */
[-C--:B------:R-:W-:Y:S02]  /*4f50*/  FMUL.FTZ R116, R190, -R143.reuse ;  /* 0x8000008fbe747220 */ /* 0x080fe40000410000 */
[----:B------:R-:W-:Y:S02]  /*4f60*/  FADD.FTZ R161, R196, R161 ;  /* 0x000000a1c4a17221 */ /* 0x000fe40000010000 */
[----:B------:R-:W-:Y:S02]  /*4f70*/  FFMA.FTZ R143, R188, R143, -R114 ;  /* 0x0000008fbc8f7223 */ /* 0x000fe40000010872 */
[----:B------:R-:W-:Y:S02]  /*4f80*/  FMUL.FTZ R136, R178, -R163 ;  /* 0x800000a3b2887220 */ /* 0x000fe40000410000 */
[----:B------:R-:W-:Y:S02]  /*4f90*/  FFMA.FTZ R149, R188, R149, R116 ;  /* 0x00000095bc957223 */ /* 0x000fe40000010074 */
[----:B------:R-:W-:-:S02]  /*4fa0*/  FMUL.FTZ R140, R178, -R161 ;  /* 0x800000a1b28c7220 */ /* 0x000fc40000410000 */
[----:B------:R-:W-:Y:S02]  /*4fb0*/  FMUL.FTZ R116, R186, -R143 ;  /* 0x8000008fba747220 */ /* 0x000fe40000410000 */
[----:B------:R-:W-:Y:S02]  /*4fc0*/  FFMA.FTZ R161, R176, R161, -R136 ;  /* 0x000000a1b0a17223 */ /* 0x000fe40000010888 */
[----:B------:R-:W-:Y:S02]  /*4fd0*/  FMUL.FTZ R114, R186, -R149 ;  /* 0x80000095ba727220 */ /* 0x000fe40000410000 */
[----:B0-----:R-:W-:Y:S02]  /*4fe0*/  FMUL.FTZ R136, R138, R15 ;  /* 0x0000000f8a887220 */ /* 0x001fe40000410000 */
[----:B------:R-:W-:Y:S02]  /*4ff0*/  FFMA.FTZ R142, R176, R163, R140 ;  /* 0x000000a3b08e7223 */ /* 0x000fe4000001008c */
[----:B--2---:R-:W-:-:S02]  /*5000*/  FMUL.FTZ R140, R138, R14 ;  /* 0x0000000e8a8c7220 */ /* 0x004fc40000410000 */
[C---:B------:R-:W-:Y:S02]  /*5010*/  FFMA.FTZ R149, R184.reuse, R149, R116 ;  /* 0x00000095b8957223 */ /* 0x040fe40000010074 */
[----:B------:R-:W-:Y:S02]  /*5020*/  FFMA.FTZ R143, R184, R143, -R114 ;  /* 0x0000008fb88f7223 */ /* 0x000fe40000010872 */
[C---:B-1----:R-:W-:Y:S02]  /*5030*/  FMUL.FTZ R116, R138.reuse, R12 ;  /* 0x0000000c8a747220 */ /* 0x042fe40000410000 */
[C---:B------:R-:W-:Y:S02]  /*5040*/  FFMA.FTZ R136, R151.reuse, R14, -R136 ;  /* 0x0000000e97887223 */ /* 0x040fe40000010888 */
[----:B------:R-:W-:Y:S02]  /*5050*/  FMUL.FTZ R114, R138, R13 ;  /* 0x0000000d8a727220 */ /* 0x000fe40000410000 */
[----:B------:R-:W-:-:S02]  /*5060*/  FFMA.FTZ R140, R151, R15, R140 ;  /* 0x0000000f978c7223 */ /* 0x000fc4000001008c */
[----:B------:R-:W-:Y:S02]  /*5070*/  FFMA.FTZ R13, R151, R13, R116 ;  /* 0x0000000d970d7223 */ /* 0x000fe40000010074 */
[----:B------:R-:W-:Y:S02]  /*5080*/  @P3 FADD.FTZ R155, R155, R136 ;  /* 0x000000889b9b3221 */ /* 0x000fe40000010000 */
[----:B------:R-:W-:Y:S01]  /*5090*/  @P3 FFMA.FTZ R151, R151, R12, -R114 ;  /* 0x0000000c97973223 */ /* 0x000fe20000010872 */
[----:B------:R-:W-:Y:S01]  /*50a0*/  FSEL R13, R138, R13, !P3 ;  /* 0x0000000d8a0d7208 */ /* 0x000fe20005800000 */
[----:B------:R-:W-:Y:S01]  /*50b0*/  @P3 FADD.FTZ R153, R153, R140 ;  /* 0x0000008c99993221 */ /* 0x000fe20000010000 */
[----:B------:R-:W0:Y:S01]  /*50c0*/  SHFL.UP PT, R114, R155, 0x4, RZ ;  /* 0x048000009b727989 */ /* 0x000e2200000e00ff */
[C---:B------:R-:W-:Y:S01]  /*50d0*/  FMUL.FTZ R203, R100.reuse, R152 ;  /* 0x0000009864cb7220 */ /* 0x040fe20000410000 */
[----:B------:R-:W-:Y:S01]  /*50e0*/  ISETP.GE.AND P3, PT, R35, 0x4, PT ;  /* 0x000000042300780c */ /* 0x000fe20003f66270 */
[----:B------:R-:W-:Y:S01]  /*50f0*/  FMUL.FTZ R12, R185, -R143 ;  /* 0x8000008fb90c7220 */ /* 0x000fe20000410000 */
[----:B------:R-:W1:Y:S01]  /*5100*/  SHFL.UP PT, R116, R153, 0x4, RZ ;  /* 0x0480000099747989 */ /* 0x000e6200000e00ff */
[----:B------:R-:W-:-:S02]  /*5110*/  FMUL.FTZ R202, R100, R150 ;  /* 0x0000009664ca7220 */ /* 0x000fc40000410000 */
[----:B------:R-:W-:Y:S01]  /*5120*/  FADD.FTZ R142, -R203, R142 ;  /* 0x0000008ecb8e7221 */ /* 0x000fe20000010100 */
[----:B------:R-:W-:Y:S01]  /*5130*/  SHFL.UP PT, R14, R13, 0x4, RZ ;  /* 0x048000000d0e7989 */ /* 0x000fe200000e00ff */
[-C--:B------:R-:W-:Y:S02]  /*5140*/  FFMA.FTZ R138, R182, R149.reuse, R12 ;  /* 0x00000095b68a7223 */ /* 0x080fe4000001000c */
[----:B------:R-:W-:Y:S01]  /*5150*/  FADD.FTZ R136, R202, R161 ;  /* 0x000000a1ca887221 */ /* 0x000fe20000010000 */
[----:B------:R-:W2:Y:S01]  /*5160*/  SHFL.UP PT, R12, R151, 0x4, RZ ;  /* 0x04800000970c7989 */ /* 0x000ea200000e00ff */
[----:B------:R-:W-:Y:S02]  /*5170*/  FMUL.FTZ R15, R197, -R142 ;  /* 0x8000008ec50f7220 */ /* 0x000fe40000410000 */
[----:B------:R-:W-:Y:S02]  /*5180*/  FMUL.FTZ R149, R185, -R149 ;  /* 0x80000095b9957220 */ /* 0x000fe40000410000 */
[----:B------:R-:W-:-:S02]  /*5190*/  FMUL.FTZ R140, R197, -R136 ;  /* 0x80000088c58c7220 */ /* 0x000fc40000410000 */
[C---:B------:R-:W-:Y:S02]  /*51a0*/  FFMA.FTZ R144, R195.reuse, R136, -R15 ;  /* 0x00000088c3907223 */ /* 0x040fe4000001080f */
[----:B------:R-:W-:Y:S02]  /*51b0*/  FFMA.FTZ R136, R182, R143, -R149 ;  /* 0x0000008fb6887223 */ /* 0x000fe40000010895 */
[----:B------:R-:W-:Y:S02]  /*51c0*/  FFMA.FTZ R142, R195, R142, R140 ;  /* 0x0000008ec38e7223 */ /* 0x000fe4000001008c */
[C---:B------:R-:W-:Y:S02]  /*51d0*/  FMUL.FTZ R199, R99.reuse, R152 ;  /* 0x0000009863c77220 */ /* 0x040fe40000410000 */
[----:B------:R-:W-:Y:S02]  /*51e0*/  FMUL.FTZ R201, R99, R150 ;  /* 0x0000009663c97220 */ /* 0x000fe40000410000 */
[----:B------:R-:W-:-:S02]  /*51f0*/  FMUL.FTZ R15, R191, -R138 ;  /* 0x8000008abf0f7220 */ /* 0x000fc40000410000 */
[-C--:B------:R-:W-:Y:S02]  /*5200*/  FMUL.FTZ R140, R191, -R136.reuse ;  /* 0x80000088bf8c7220 */ /* 0x080fe40000410000 */
[----:B------:R-:W-:Y:S02]  /*5210*/  FADD.FTZ R142, -R199, R142 ;  /* 0x0000008ec78e7221 */ /* 0x000fe40000010100 */
[----:B------:R-:W-:Y:S02]  /*5220*/  FADD.FTZ R144, R201, R144 ;  /* 0x00000090c9907221 */ /* 0x000fe40000010000 */
[C---:B------:R-:W-:Y:S02]  /*5230*/  FFMA.FTZ R15, R181.reuse, R136, -R15 ;  /* 0x00000088b50f7223 */ /* 0x040fe4000001080f */
[----:B------:R-:W-:Y:S02]  /*5240*/  FFMA.FTZ R143, R181, R138, R140 ;  /* 0x0000008ab58f7223 */ /* 0x000fe4000001008c */
[----:B------:R-:W-:-:S02]  /*5250*/  FMUL.FTZ R140, R147, -R142 ;  /* 0x8000008e938c7220 */ /* 0x000fc40000410000 */
[-C--:B------:R-:W-:Y:S02]  /*5260*/  FMUL.FTZ R148, R147, -R144.reuse ;  /* 0x8000009093947220 */ /* 0x080fe40000410000 */
[C---:B------:R-:W-:Y:S02]  /*5270*/  FMUL.FTZ R138, R174.reuse, -R15 ;  /* 0x8000000fae8a7220 */ /* 0x040fe40000410000 */
[----:B------:R-:W-:Y:S02]  /*5280*/  FMUL.FTZ R136, R174, -R143 ;  /* 0x8000008fae887220 */ /* 0x000fe40000410000 */
[C---:B------:R-:W-:Y:S02]  /*5290*/  FFMA.FTZ R149, R145.reuse, R144, -R140 ;  /* 0x0000009091957223 */ /* 0x040fe4000001088c */
[----:B------:R-:W-:Y:S02]  /*52a0*/  FFMA.FTZ R161, R145, R142, R148 ;  /* 0x0000008e91a17223 */ /* 0x000fe40000010094 */
[----:B0-----:R-:W-:-:S02]  /*52b0*/  FMUL.FTZ R140, R13, R114 ;  /* 0x000000720d8c7220 */ /* 0x001fc40000410000 */
[C---:B------:R-:W-:Y:S02]  /*52c0*/  FFMA.FTZ R148, R172.reuse, R143, R138 ;  /* 0x0000008fac947223 */ /* 0x040fe4000001008a */
[----:B------:R-:W-:Y:S02]  /*52d0*/  FFMA.FTZ R142, R172, R15, -R136 ;  /* 0x0000000fac8e7223 */ /* 0x000fe40000010888 */
[C---:B-1----:R-:W-:Y:S02]  /*52e0*/  FMUL.FTZ R138, R13.reuse, R116 ;  /* 0x000000740d8a7220 */ /* 0x042fe40000410000 */
[----:B--2---:R-:W-:Y:S02]  /*52f0*/  FMUL.FTZ R136, R13, R12 ;  /* 0x0000000c0d887220 */ /* 0x004fe40000410000 */
[----:B------:R-:W-:Y:S02]  /*5300*/  FFMA.FTZ R140, R151, R116, R140 ;  /* 0x00000074978c7223 */ /* 0x000fe4000001008c */
[----:B------:R-:W-:-:S02]  /*5310*/  FMUL.FTZ R15, R13, R14 ;  /* 0x0000000e0d0f7220 */ /* 0x000fc40000410000 */
[C---:B------:R-:W-:Y:S02]  /*5320*/  FFMA.FTZ R138, R151.reuse, R114, -R138 ;  /* 0x00000072978a7223 */ /* 0x040fe4000001088a */
[----:B------:R-:W-:Y:S02]  /*5330*/  FFMA.FTZ R136, R151, R14, R136 ;  /* 0x0000000e97887223 */ /* 0x000fe40000010088 */
[----:B------:R-:W-:Y:S02]  /*5340*/  FMUL.FTZ R144, R97, R152 ;  /* 0x0000009861907220 */ /* 0x000fe40000410000 */
[----:B------:R-:W-:Y:S01]  /*5350*/  @P3 FADD.FTZ R153, R153, R140 ;  /* 0x0000008c99993221 */ /* 0x000fe20000010000 */
[----:B------:R-:W-:Y:S01]  /*5360*/  FSEL R136, R13, R136, !P3 ;  /* 0x000000880d887208 */ /* 0x000fe20005800000 */
[----:B------:R-:W-:Y:S02]  /*5370*/  @P3 FFMA.FTZ R151, R151, R12, -R15 ;  /* 0x0000000c97973223 */ /* 0x000fe4000001080f */
[----:B------:R-:W-:Y:S01]  /*5380*/  @P3 FADD.FTZ R155, R155, R138 ;  /* 0x0000008a9b9b3221 */ /* 0x000fe20000010000 */
[----:B------:R-:W0:Y:S01]  /*5390*/  SHFL.UP PT, R15, R153, 0x8, RZ ;  /* 0x05000000990f7989 */ /* 0x000e2200000e00ff */
[----:B------:R-:W-:Y:S01]  /*53a0*/  FMUL.FTZ R12, R189, -R142 ;  /* 0x8000008ebd0c7220 */ /* 0x000fe20000410000 */
[----:B------:R-:W-:Y:S01]  /*53b0*/  ISETP.GE.AND P3, PT, R35, 0x8, PT ;  /* 0x000000082300780c */ /* 0x000fe20003f66270 */
[----:B------:R-:W-:Y:S01]  /*53c0*/  FMUL.FTZ R116, R97, R150 ;  /* 0x0000009661747220 */ /* 0x000fe20000410000 */
[----:B------:R-:W1:Y:S01]  /*53d0*/  SHFL.UP PT, R14, R155, 0x8, RZ ;  /* 0x050000009b0e7989 */ /* 0x000e6200000e00ff */
[----:B------:R-:W-:-:S02]  /*53e0*/  FADD.FTZ R143, -R144, R161 ;  /* 0x000000a1908f7221 */ /* 0x000fc40000010100 */
[----:B------:R-:W-:Y:S01]  /*53f0*/  FADD.FTZ R149, R116, R149 ;  /* 0x0000009574957221 */ /* 0x000fe20000010000 */
[----:B------:R-:W-:Y:S01]  /*5400*/  SHFL.UP PT, R13, R136, 0x8, RZ ;  /* 0x05000000880d7989 */ /* 0x000fe200000e00ff */
[-C--:B------:R-:W-:Y:S02]  /*5410*/  FFMA.FTZ R161, R187, R148.reuse, R12 ;  /* 0x00000094bba17223 */ /* 0x080fe4000001000c */
[C---:B------:R-:W-:Y:S01]  /*5420*/  FMUL.FTZ R114, R128.reuse, -R143 ;  /* 0x8000008f80727220 */ /* 0x040fe20000410000 */
[----:B------:R-:W2:Y:S01]  /*5430*/  SHFL.UP PT, R12, R151, 0x8, RZ ;  /* 0x05000000970c7989 */ /* 0x000ea200000e00ff */
[----:B------:R-:W-:Y:S02]  /*5440*/  FMUL.FTZ R148, R189, -R148 ;  /* 0x80000094bd947220 */ /* 0x000fe40000410000 */
[-C--:B------:R-:W-:Y:S02]  /*5450*/  FMUL.FTZ R138, R128, -R149.reuse ;  /* 0x80000095808a7220 */ /* 0x080fe40000410000 */
[----:B------:R-:W-:-:S02]  /*5460*/  FFMA.FTZ R163, R134, R149, -R114 ;  /* 0x0000009586a37223 */ /* 0x000fc40000010872 */
[----:B------:R-:W-:Y:S02]  /*5470*/  FFMA.FTZ R149, R187, R142, -R148 ;  /* 0x0000008ebb957223 */ /* 0x000fe40000010894 */
[----:B------:R-:W-:Y:S02]  /*5480*/  FFMA.FTZ R156, R134, R143, R138 ;  /* 0x0000008f869c7223 */ /* 0x000fe4000001008a */
[C---:B------:R-:W-:Y:S02]  /*5490*/  FMUL.FTZ R114, R95.reuse, R150 ;  /* 0x000000965f727220 */ /* 0x040fe40000410000 */
[C---:B------:R-:W-:Y:S02]  /*54a0*/  FMUL.FTZ R138, R178.reuse, -R161 ;  /* 0x800000a1b28a7220 */ /* 0x040fe40000410000 */
[----:B------:R-:W-:Y:S02]  /*54b0*/  FMUL.FTZ R140, R178, -R149 ;  /* 0x80000095b28c7220 */ /* 0x000fe40000410000 */
[----:B------:R-:W-:-:S02]  /*54c0*/  FMUL.FTZ R143, R95, R152 ;  /* 0x000000985f8f7220 */ /* 0x000fc40000410000 */
[----:B------:R-:W-:Y:S02]  /*54d0*/  FADD.FTZ R163, R114, R163 ;  /* 0x000000a372a37221 */ /* 0x000fe40000010000 */
[C---:B------:R-:W-:Y:S02]  /*54e0*/  FFMA.FTZ R138, R176.reuse, R149, -R138 ;  /* 0x00000095b08a7223 */ /* 0x040fe4000001088a */
[----:B------:R-:W-:Y:S02]  /*54f0*/  FFMA.FTZ R140, R176, R161, R140 ;  /* 0x000000a1b08c7223 */ /* 0x000fe4000001008c */
[----:B------:R-:W-:Y:S02]  /*5500*/  FADD.FTZ R149, -R143, R156 ;  /* 0x0000009c8f957221 */ /* 0x000fe40000010100 */
[----:B------:R-:W-:Y:S02]  /*5510*/  FMUL.FTZ R158, R132, -R163 ;  /* 0x800000a3849e7220 */ /* 0x000fe40000410000 */
[----:B------:R-:W-:-:S02]  /*5520*/  FMUL.FTZ R142, R197, -R140 ;  /* 0x8000008cc58e7220 */ /* 0x000fc40000410000 */
[-C--:B------:R-:W-:Y:S02]  /*5530*/  FMUL.FTZ R156, R132, -R149.reuse ;  /* 0x80000095849c7220 */ /* 0x080fe40000410000 */
[-C--:B------:R-:W-:Y:S02]  /*5540*/  FMUL.FTZ R148, R197, -R138.reuse ;  /* 0x8000008ac5947220 */ /* 0x080fe40000410000 */
[C---:B------:R-:W-:Y:S02]  /*5550*/  FFMA.FTZ R149, R112.reuse, R149, R158 ;  /* 0x0000009570957223 */ /* 0x040fe4000001009e */
[----:B------:R-:W-:Y:S02]  /*5560*/  FFMA.FTZ R158, R195, R138, -R142 ;  /* 0x0000008ac39e7223 */ /* 0x000fe4000001088e */
[----:B------:R-:W-:Y:S02]  /*5570*/  FFMA.FTZ R163, R112, R163, -R156 ;  /* 0x000000a370a37223 */ /* 0x000fe4000001089c */
[----:B0-----:R-:W-:-:S02]  /*5580*/  FMUL.FTZ R142, R136, R15 ;  /* 0x0000000f888e7220 */ /* 0x001fc40000410000 */
[----:B------:R-:W-:Y:S02]  /*5590*/  FFMA.FTZ R156, R195, R140, R148 ;  /* 0x0000008cc39c7223 */ /* 0x000fe40000010094 */
[C---:B-1----:R-:W-:Y:S02]  /*55a0*/  FMUL.FTZ R148, R136.reuse, R14 ;  /* 0x0000000e88947220 */ /* 0x042fe40000410000 */
[C---:B--2---:R-:W-:Y:S02]  /*55b0*/  FMUL.FTZ R140, R136.reuse, R12 ;  /* 0x0000000c888c7220 */ /* 0x044fe40000410000 */
[----:B------:R-:W-:Y:S02]  /*55c0*/  FMUL.FTZ R138, R136, R13 ;  /* 0x0000000d888a7220 */ /* 0x000fe40000410000 */
[C---:B------:R-:W-:Y:S02]  /*55d0*/  FFMA.FTZ R142, R151.reuse, R14, -R142 ;  /* 0x0000000e978e7223 */ /* 0x040fe4000001088e */
[----:B------:R-:W-:-:S02]  /*55e0*/  FFMA.FTZ R148, R151, R15, R148 ;  /* 0x0000000f97947223 */ /* 0x000fc40000010094 */
[C---:B------:R-:W-:Y:S02]  /*55f0*/  FFMA.FTZ R13, R151.reuse, R13, R140 ;  /* 0x0000000d970d7223 */ /* 0x040fe4000001008c */
[----:B------:R-:W-:Y:S02]  /*5600*/  @P3 FFMA.FTZ R151, R151, R12, -R138 ;  /* 0x0000000c97973223 */ /* 0x000fe4000001088a */
[----:B------:R-:W-:Y:S01]  /*5610*/  @P3 FADD.FTZ R155, R155, R142 ;  /* 0x0000008e9b9b3221 */ /* 0x000fe20000010000 */
[----:B------:R-:W-:Y:S01]  /*5620*/  FSEL R13, R136, R13, !P3 ;  /* 0x0000000d880d7208 */ /* 0x000fe20005800000 */
[----:B------:R-:W-:Y:S02]  /*5630*/  FMUL.FTZ R142, R93, R152 ;  /* 0x000000985d8e7220 */ /* 0x000fe40000410000 */
[----:B------:R-:W-:Y:S02]  /*5640*/  FMUL.FTZ R12, R147, -R158 ;  /* 0x8000009e930c7220 */ /* 0x000fe40000410000 */
[----:B------:R-:W-:Y:S01]  /*5650*/  @P3 FADD.FTZ R153, R153, R148 ;  /* 0x0000009499993221 */ /* 0x000fe20000010000 */
[----:B------:R-:W-:Y:S01]  /*5660*/  SHFL.UP PT, R14, R13, 0x10, RZ ;  /* 0x060000000d0e7989 */ /* 0x000fe200000e00ff */
[----:B------:R-:W-:Y:S01]  /*5670*/  FMUL.FTZ R140, R93, R150 ;  /* 0x000000965d8c7220 */ /* 0x000fe20000410000 */
[----:B------:R-:W-:Y:S01]  /*5680*/  ISETP.GE.AND P3, PT, R35, 0x10, PT ;  /* 0x000000102300780c */ /* 0x000fe20003f66270 */
[----:B------:R-:W-:Y:S01]  /*5690*/  FADD.FTZ R161, -R142, R149 ;  /* 0x000000958ea17221 */ /* 0x000fe20000010100 */
[----:B------:R-:W-:Y:S01]  /*56a0*/  SHFL.UP PT, R148, R155, 0x10, RZ ;  /* 0x060000009b947989 */ /* 0x000fe200000e00ff */
[----:B------:R-:W-:-:S02]  /*56b0*/  FFMA.FTZ R149, R145, R156, R12 ;  /* 0x0000009c91957223 */ /* 0x000fc4000001000c */
[----:B------:R-:W-:Y:S01]  /*56c0*/  FMUL.FTZ R15, R147, -R156 ;  /* 0x8000009c930f7220 */ /* 0x000fe20000410000 */
[----:B------:R-:W-:Y:S01]  /*56d0*/  SHFL.UP PT, R12, R151, 0x10, RZ ;  /* 0x06000000970c7989 */ /* 0x000fe200000e00ff */
[----:B------:R-:W-:Y:S02]  /*56e0*/  FADD.FTZ R163, R140, R163 ;  /* 0x000000a38ca37221 */ /* 0x000fe40000010000 */
[C---:B------:R-:W-:Y:S01]  /*56f0*/  FMUL.FTZ R136, R122.reuse, -R161 ;  /* 0x800000a17a887220 */ /* 0x040fe20000410000 */
[----:B------:R-:W0:Y:S01]  /*5700*/  SHFL.UP PT, R156, R153, 0x10, RZ ;  /* 0x06000000999c7989 */ /* 0x000e2200000e00ff */
        /* <DEDUP_REMOVED lines=21> */
[C---:B------:R-:W-:Y:S02]  /*5860*/  FMUL.FTZ R149, R13.reuse, R12 ;  /* 0x0000000c0d957220 */ /* 0x040fe40000410000 */
[----:B------:R-:W-:Y:S02]  /*5870*/  FMUL.FTZ R15, R13, R14 ;  /* 0x0000000e0d0f7220 */ /* 0x000fe40000410000 */
[C---:B------:R-:W-:Y:S02]  /*5880*/  FFMA.FTZ R158, R151.reuse, R148, -R158 ;  /* 0x00000094979e7223 */ /* 0x040fe4000001089e */
[----:B------:R-:W-:Y:S02]  /*5890*/  FFMA.FTZ R14, R151, R14, R149 ;  /* 0x0000000e970e7223 */ /* 0x000fe40000010095 */
[----:B------:R-:W-:Y:S02]  /*58a0*/  FMUL.FTZ R161, R13, R148 ;  /* 0x000000940da17220 */ /* 0x000fe40000410000 */
[----:B------:R-:W-:Y:S01]  /*58b0*/  @P3 FADD.FTZ R155, R155, R158 ;  /* 0x0000009e9b9b3221 */ /* 0x000fe20000010000 */
[----:B------:R-:W-:Y:S01]  /*58c0*/  FSEL R158, R13, R14, !P3 ;  /* 0x0000000e0d9e7208 */ /* 0x000fe20005800000 */
[C---:B------:R-:W-:Y:S01]  /*58d0*/  FFMA.FTZ R156, R151.reuse, R156, R161 ;  /* 0x0000009c979c7223 */ /* 0x040fe200000100a1 */
[----:B------:R-:W-:Y:S01]  /*58e0*/  HFMA2.MMA R13, -RZ, RZ, 0, 0 ;  /* 0x00000000ff0d7435 */ /* 0x000fe200000001ff */
[----:B------:R-:W-:Y:S01]  /*58f0*/  @P3 FFMA.FTZ R151, R151, R12, -R15 ;  /* 0x0000000c97973223 */ /* 0x000fe2000001080f */
[----:B------:R0:W-:Y:S01]  /*5900*/  SHFL.IDX PT, R161, R26, RZ, 0x1f ;  /* 0x00001fff1aa17589 */ /* 0x0001e200000e0000 */
[----:B------:R-:W-:Y:S01]  /*5910*/  @P3 FADD.FTZ R153, R153, R156 ;  /* 0x0000009c99993221 */ /* 0x000fe20000010000 */
[----:B------:R-:W-:Y:S01]  /*5920*/  MOV R12, 0x3f800000 ;  /* 0x3f800000000c7802 */ /* 0x000fe20000000f00 */
[C---:B------:R-:W-:Y:S01]  /*5930*/  FMUL.FTZ R156, R122.reuse, -R163 ;  /* 0x800000a37a9c7220 */ /* 0x040fe20000410000 */
[----:B------:R-:W1:Y:S01]  /*5940*/  SHFL.UP PT, R158, R158, 0x1, RZ ;  /* 0x042000009e9e7989 */ /* 0x000e6200000e00ff */
[C---:B------:R-:W-:Y:S01]  /*5950*/  FMUL.FTZ R148, R89.reuse, R152 ;  /* 0x0000009859947220 */ /* 0x040fe20000410000 */
[----:B------:R-:W-:Y:S01]  /*5960*/  CS2R R14, SRZ ;  /* 0x00000000000e7805 */ /* 0x000fe2000001ff00 */
[----:B------:R-:W-:Y:S01]  /*5970*/  FMUL.FTZ R149, R89, R150 ;  /* 0x0000009659957220 */ /* 0x000fe20000410000 */
[----:B------:R-:W2:Y:S01]  /*5980*/  SHFL.UP PT, R151, R151, 0x1, RZ ;  /* 0x0420000097977989 */ /* 0x000ea200000e00ff */
[----:B0-----:R-:W-:-:S02]  /*5990*/  FMUL.FTZ R26, R122, -R165 ;  /* 0x800000a57a1a7220 */ /* 0x001fc40000410000 */
[C---:B------:R-:W-:Y:S01]  /*59a0*/  FFMA.FTZ R165, R130.reuse, R165, R156 ;  /* 0x000000a582a57223 */ /* 0x040fe2000001009c */
[----:B------:R-:W0:Y:S01]  /*59b0*/  SHFL.UP PT, R155, R155, 0x1, RZ ;  /* 0x042000009b9b7989 */ /* 0x000e2200000e00ff */
[----:B------:R-:W-:Y:S02]  /*59c0*/  FFMA.FTZ R163, R130, R163, -R26 ;  /* 0x000000a382a37223 */ /* 0x000fe4000001081a */
[C---:B------:R-:W-:Y:S01]  /*59d0*/  FMUL.FTZ R26, R120.reuse, -R165 ;  /* 0x800000a5781a7220 */ /* 0x040fe20000410000 */
[----:B------:R-:W3:Y:S01]  /*59e0*/  SHFL.UP PT, R153, R153, 0x1, RZ ;  /* 0x0420000099997989 */ /* 0x000ee200000e00ff */
[-C--:B------:R-:W-:Y:S02]  /*59f0*/  FMUL.FTZ R156, R120, -R163.reuse ;  /* 0x800000a3789c7220 */ /* 0x080fe40000410000 */
[----:B------:R-:W-:Y:S01]  /*5a00*/  FFMA.FTZ R163, R124, R163, -R26 ;  /* 0x000000a37ca37223 */ /* 0x000fe2000001081a */
[----:B------:R-:W4:Y:S01]  /*5a10*/  @!P0 LDS.128 R12, [UR5+0x1980] ;  /* 0x00198005ff0c8984 */ /* 0x000f220008000c00 */
[----:B------:R-:W-:Y:S01]  /*5a20*/  FADD.FTZ R173, -R148, R167 ;  /* 0x000000a794ad7221 */ /* 0x000fe20000010100 */
[----:B------:R-:W-:Y:S01]  /*5a30*/  ISETP.NE.AND P0, PT, R31, 0x1f, PT ;  /* 0x0000001f1f00780c */ /* 0x000fe20003f05270 */
[----:B------:R-:W-:-:S02]  /*5a40*/  FADD.FTZ R167, R149, R162 ;  /* 0x000000a295a77221 */ /* 0x000fc40000010000 */
[C---:B------:R-:W-:Y:S02]  /*5a50*/  FMUL.FTZ R162, R118.reuse, -R173 ;  /* 0x800000ad76a27220 */ /* 0x040fe40000410000 */
[----:B------:R-:W-:Y:S02]  /*5a60*/  FMUL.FTZ R168, R118, -R167 ;  /* 0x800000a776a87220 */ /* 0x000fe40000410000 */
[----:B-1----:R-:W-:Y:S02]  /*5a70*/  FMUL.FTZ R26, R158, R27 ;  /* 0x0000001b9e1a7220 */ /* 0x002fe40000410000 */
[----:B------:R-:W-:Y:S02]  /*5a80*/  FFMA.FTZ R165, R124, R165, R156 ;  /* 0x000000a57ca57223 */ /* 0x000fe4000001009c */
[-C--:B--2---:R-:W-:Y:S02]  /*5a90*/  FFMA.FTZ R26, R151, R161.reuse, -R26 ;  /* 0x000000a1971a7223 */ /* 0x084fe4000001081a */
[----:B------:R-:W-:-:S02]  /*5aa0*/  FMUL.FTZ R158, R158, R161 ;  /* 0x000000a19e9e7220 */ /* 0x000fc40000410000 */
[----:B0-----:R-:W-:Y:S02]  /*5ab0*/  @P1 FADD.FTZ R161, R155, R26 ;  /* 0x0000001a9ba11221 */ /* 0x001fe40000010000 */
[----:B------:R-:W-:Y:S02]  /*5ac0*/  FMUL.FTZ R26, R87, R150 ;  /* 0x00000096571a7220 */ /* 0x000fe40000410000 */
[C---:B------:R-:W-:Y:S02]  /*5ad0*/  FFMA.FTZ R167, R126.reuse, R167, -R162 ;  /* 0x000000a77ea77223 */ /* 0x040fe400000108a2 */
[----:B------:R-:W-:Y:S02]  /*5ae0*/  FFMA.FTZ R173, R126, R173, R168 ;  /* 0x000000ad7ead7223 */ /* 0x000fe400000100a8 */
[C---:B------:R-:W-:Y:S02]  /*5af0*/  FMUL.FTZ R204, R118.reuse, -R165 ;  /* 0x800000a576cc7220 */ /* 0x040fe40000410000 */
[----:B------:R-:W-:-:S02]  /*5b00*/  FMUL.FTZ R207, R118, -R163 ;  /* 0x800000a376cf7220 */ /* 0x000fc40000410000 */
[----:B------:R-:W-:Y:S02]  /*5b10*/  FFMA.FTZ R158, R151, R27, R158 ;  /* 0x0000001b979e7223 */ /* 0x000fe4000001009e */
[----:B------:R-:W-:Y:S02]  /*5b20*/  FMUL.FTZ R150, R87, R152 ;  /* 0x0000009857967220 */ /* 0x000fe40000410000 */
[C---:B------:R-:W-:Y:S02]  /*5b30*/  FFMA.FTZ R204, R126.reuse, R163, -R204 ;  /* 0x000000a37ecc7223 */ /* 0x040fe400000108cc */
[----:B------:R-:W-:Y:S02]  /*5b40*/  FFMA.FTZ R207, R126, R165, R207 ;  /* 0x000000a57ecf7223 */ /* 0x000fe400000100cf */
[----:B---3--:R-:W-:Y:S01]  /*5b50*/  @P1 FADD.FTZ R27, R153, R158 ;  /* 0x0000009e991b1221 */ /* 0x008fe20000010000 */
[----:B------:R-:W-:Y:S01]  /*5b60*/  ISETP.GT.U32.AND P1, PT, R31, 0x1d, PT ;  /* 0x0000001d1f00780c */ /* 0x000fe20003f24070 */
[----:B------:R-:W-:Y:S01]  /*5b70*/  FADD.FTZ R206, R26, R167 ;  /* 0x000000a71ace7221 */ /* 0x000fe20000010000 */
[----:B------:R0:W1:Y:S01]  /*5b80*/  SHFL.DOWN PT, R158, R204, 0x1, 0x1f ;  /* 0x08201f00cc9e7f89 */ /* 0x00006200000e0000 */
[----:B------:R-:W-:-:S02]  /*5b90*/  FADD.FTZ R205, -R150, R173 ;  /* 0x000000ad96cd7221 */ /* 0x000fc40000010100 */
        /* <DEDUP_REMOVED lines=18> */
.L_x_9722:
[----:B----4-:R-:W-:Y:S05]  /*5cc0*/  BSYNC B0 ;  /* 0x0000000000007941 */ /* 0x010fea0003800000 */
.L_x_9721:
[----:B------:R-:W-:Y:S01]  /*5cd0*/  FFMA.FTZ R25, R24, R27, R25 ;  /* 0x0000001b18197223 */ /* 0x000fe20000010019 */
[----:B---3--:R3:W4:Y:S01]  /*5ce0*/  SHFL.DOWN PT, R156, R207, 0x2, 0x1f ;  /* 0x08401f00cf9c7f89 */ /* 0x00872200000e0000 */
[----:B------:R-:W-:Y:S01]  /*5cf0*/  FADD.FTZ R159, R159, R152 ;  /* 0x000000989f9f7221 */ /* 0x000fe20000010000 */
[----:B------:R-:W-:Y:S01]  /*5d00*/  BSSY B0, `(.L_x_9723) ;  /* 0x0000011000007945 */ /* 0x000fe20003800000 */
[----:B------:R-:W-:Y:S01]  /*5d10*/  FADD.FTZ R25, RZ, R25 ;  /* 0x00000019ff197221 */ /* 0x000fe20000010000 */
[----:B------:R3:W2:Y:S04]  /*5d20*/  SHFL.DOWN PT, R152, R204, 0x2, 0x1f ;  /* 0x08401f00cc987f89 */ /* 0x0006a800000e0000 */
[----:B------:R3:W1:Y:S04]  /*5d30*/  SHFL.DOWN PT, R24, R206, 0x2, 0x1f ;  /* 0x08401f00ce187f89 */ /* 0x00066800000e0000 */
[----:B-1----:R3:W1:Y:S01]  /*5d40*/  SHFL.DOWN PT, R158, R205, 0x2, 0x1f ;  /* 0x08401f00cd9e7f89 */ /* 0x00266200000e0000 */
[----:B------:R-:W-:Y:S05]  /*5d50*/  @P1 BRA `(.L_x_9724) ;  /* 0x000000b000001947 */ /* 0x000fea0003800000 */
[C---:B-1----:R-:W-:Y:S02]  /*5d60*/  FMUL.FTZ R151, R207.reuse, R158 ;  /* 0x0000009ecf977220 */ /* 0x042fe40000410000 */
[----:B----4-:R-:W-:-:S02]  /*5d70*/  FMUL.FTZ R27, R207, R156 ;  /* 0x0000009ccf1b7220 */ /* 0x010fc40000410000 */
[CC--:B------:R-:W-:Y:S02]  /*5d80*/  FMUL.FTZ R153, R207.reuse, R24.reuse ;  /* 0x00000018cf997220 */ /* 0x0c0fe40000410000 */
[C---:B------:R-:W-:Y:S02]  /*5d90*/  FFMA.FTZ R151, R204.reuse, R24, -R151 ;  /* 0x00000018cc977223 */ /* 0x040fe40000010897 */
[-C--:B0-23--:R-:W-:Y:S02]  /*5da0*/  FMUL.FTZ R207, R207, R152.reuse ;  /* 0x00000098cfcf7220 */ /* 0x08dfe40000410000 */
[C---:B------:R-:W-:Y:S02]  /*5db0*/  FFMA.FTZ R27, R204.reuse, R152, -R27 ;  /* 0x00000098cc1b7223 */ /* 0x040fe4000001081b */
[C---:B------:R-:W-:Y:S02]  /*5dc0*/  FFMA.FTZ R24, R204.reuse, R158, R153 ;  /* 0x0000009ecc187223 */ /* 0x040fe40000010099 */
[----:B------:R-:W-:Y:S01]  /*5dd0*/  FFMA.FTZ R207, R204, R156, R207 ;  /* 0x0000009ccccf7223 */ /* 0x000fe200000100cf */
[----:B------:R-:W-:Y:S01]  /*5de0*/  MOV R204, R27 ;  /* 0x0000001b00cc7202 */ /* 0x000fe20000000f00 */
[----:B------:R-:W-:-:S02]  /*5df0*/  FADD.FTZ R206, R206, R151 ;  /* 0x00000097cece7221 */ /* 0x000fc40000010000 */
[----:B------:R-:W-:Y:S02]  /*5e00*/  FADD.FTZ R205, R205, R24 ;  /* 0x00000018cdcd7221 */ /* 0x000fe40000010000 */
.L_x_9724:
[----:B------:R-:W-:Y:S05]  /*5e10*/  BSYNC B0 ;  /* 0x0000000000007941 */ /* 0x000fea0003800000 */
.L_x_9723:
[C---:B------:R-:W-:Y:S01]  /*5e20*/  ISETP.GT.U32.AND P0, PT, R31.reuse, 0x1b, PT ;  /* 0x0000001b1f00780c */ /* 0x040fe20003f04070 */
[C---:B------:R-:W-:Y:S01]  /*5e30*/  FMUL.FTZ R24, R118.reuse, R25 ;  /* 0x0000001976187220 */ /* 0x040fe20000410000 */
[----:B--2---:R2:W3:Y:S01]  /*5e40*/  SHFL.DOWN PT, R152, R204, 0x4, 0x1f ;  /* 0x08801f00cc987f89 */ /* 0x0044e200000e0000 */
[-C--:B------:R-:W-:Y:S01]  /*5e50*/  FMUL.FTZ R27, R118, R159.reuse ;  /* 0x0000009f761b7220 */ /* 0x080fe20000410000 */
[----:B------:R-:W-:Y:S01]  /*5e60*/  BSSY B0, `(.L_x_9725) ;  /* 0x0000016000007945 */ /* 0x000fe20003800000 */
[C---:B------:R-:W-:Y:S01]  /*5e70*/  FFMA.FTZ R24, R126.reuse, R159, -R24 ;  /* 0x0000009f7e187223 */ /* 0x040fe20000010818 */
[----:B----4-:R2:W4:Y:S01]  /*5e80*/  SHFL.DOWN PT, R156, R207, 0x4, 0x1f ;  /* 0x08801f00cf9c7f89 */ /* 0x01052200000e0000 */
[----:B------:R-:W-:Y:S01]  /*5e90*/  FFMA.FTZ R27, R126, R25, R27 ;  /* 0x000000197e1b7223 */ /* 0x000fe2000001001b */
[----:B------:R-:W-:Y:S01]  /*5ea0*/  ISETP.GT.U32.AND P1, PT, R31, 0x17, PT ;  /* 0x000000171f00780c */ /* 0x000fe20003f24070 */
[----:B------:R-:W-:Y:S01]  /*5eb0*/  FFMA.FTZ R165, R115, R38, R24 ;  /* 0x0000002673a57223 */ /* 0x000fe20000010018 */
[----:B-1----:R2:W1:Y:S01]  /*5ec0*/  SHFL.DOWN PT, R158, R206, 0x4, 0x1f ;  /* 0x08801f00ce9e7f89 */ /* 0x00246200000e0000 */
[----:B------:R-:W-:Y:S01]  /*5ed0*/  ISETP.GT.U32.AND P3, PT, R31, 0xf, PT ;  /* 0x0000000f1f00780c */ /* 0x000fe20003f64070 */
[----:B------:R-:W-:-:S02]  /*5ee0*/  FADD.FTZ R27, RZ, R27 ;  /* 0x0000001bff1b7221 */ /* 0x000fc40000010000 */
[----:B------:R2:W0:Y:S01]  /*5ef0*/  SHFL.DOWN PT, R24, R205, 0x4, 0x1f ;  /* 0x08801f00cd187f89 */ /* 0x00042200000e0000 */
[----:B------:R-:W-:Y:S05]  /*5f00*/  @P0 BRA `(.L_x_9726) ;  /* 0x000000b000000947 */ /* 0x000fea0003800000 */
[C---:B----4-:R-:W-:Y:S02]  /*5f10*/  FMUL.FTZ R151, R207.reuse, R156 ;  /* 0x0000009ccf977220 */ /* 0x050fe40000410000 */
[C---:B0-----:R-:W-:Y:S02]  /*5f20*/  FMUL.FTZ R153, R207.reuse, R24 ;  /* 0x00000018cf997220 */ /* 0x041fe40000410000 */
[C---:B-1----:R-:W-:Y:S02]  /*5f30*/  FMUL.FTZ R155, R207.reuse, R158 ;  /* 0x0000009ecf9b7220 */ /* 0x042fe40000410000 */
[-C--:B--23--:R-:W-:Y:S02]  /*5f40*/  FMUL.FTZ R207, R207, R152.reuse ;  /* 0x00000098cfcf7220 */ /* 0x08cfe40000410000 */
[C---:B------:R-:W-:Y:S02]  /*5f50*/  FFMA.FTZ R151, R204.reuse, R152, -R151 ;  /* 0x00000098cc977223 */ /* 0x040fe40000010897 */
[----:B------:R-:W-:-:S02]  /*5f60*/  FFMA.FTZ R153, R204, R158, -R153 ;  /* 0x0000009ecc997223 */ /* 0x000fc40000010899 */
[C---:B------:R-:W-:Y:S02]  /*5f70*/  FFMA.FTZ R24, R204.reuse, R24, R155 ;  /* 0x00000018cc187223 */ /* 0x040fe4000001009b */
[----:B------:R-:W-:Y:S01]  /*5f80*/  FFMA.FTZ R207, R204, R156, R207 ;  /* 0x0000009ccccf7223 */ /* 0x000fe200000100cf */
[----:B------:R-:W-:Y:S01]  /*5f90*/  MOV R204, R151 ;  /* 0x0000009700cc7202 */ /* 0x000fe20000000f00 */
[----:B------:R-:W-:Y:S02]  /*5fa0*/  FADD.FTZ R206, R206, R153 ;  /* 0x00000099cece7221 */ /* 0x000fe40000010000 */
[----:B------:R-:W-:Y:S02]  /*5fb0*/  FADD.FTZ R205, R205, R24 ;  /* 0x00000018cdcd7221 */ /* 0x000fe40000010000 */
.L_x_9726:
[----:B------:R-:W-:Y:S05]  /*5fc0*/  BSYNC B0 ;  /* 0x0000000000007941 */ /* 0x000fea0003800000 */
.L_x_9725:
[----:B----4-:R4:W2:Y:S01]  /*5fd0*/  SHFL.DOWN PT, R156, R204, 0x8, 0x1f ;  /* 0x09001f00cc9c7f89 */ /* 0x0108a200000e0000 */
[----:B------:R-:W-:Y:S01]  /*5fe0*/  BSSY B0, `(.L_x_9727) ;  /* 0x0000012000007945 */ /* 0x000fe20003800000 */
[C---:B0-----:R-:W-:Y:S02]  /*5ff0*/  FMUL.FTZ R24, R120.reuse, R27 ;  /* 0x0000001b78187220 */ /* 0x041fe40000410000 */
[----:B-1----:R4:W0:Y:S01]  /*6000*/  SHFL.DOWN PT, R158, R207, 0x8, 0x1f ;  /* 0x09001f00cf9e7f89 */ /* 0x00282200000e0000 */
[----:B------:R-:W-:-:S03]  /*6010*/  FMUL.FTZ R151, R120, R165 ;  /* 0x000000a578977220 */ /* 0x000fc60000410000 */
[----:B---3--:R4:W1:Y:S04]  /*6020*/  SHFL.DOWN PT, R152, R206, 0x8, 0x1f ;  /* 0x09001f00ce987f89 */ /* 0x00886800000e0000 */
[----:B------:R4:W3:Y:S01]  /*6030*/  SHFL.DOWN PT, R162, R205, 0x8, 0x1f ;  /* 0x09001f00cda27f89 */ /* 0x0008e200000e0000 */
[----:B------:R-:W-:Y:S05]  /*6040*/  @P1 BRA `(.L_x_9728) ;  /* 0x000000b000001947 */ /* 0x000fea0003800000 */
[C---:B---3--:R-:W-:Y:S02]  /*6050*/  FMUL.FTZ R155, R207.reuse, R162 ;  /* 0x000000a2cf9b7220 */ /* 0x048fe40000410000 */
[C---:B0-----:R-:W-:Y:S02]  /*6060*/  FMUL.FTZ R153, R207.reuse, R158 ;  /* 0x0000009ecf997220 */ /* 0x041fe40000410000 */
[-C--:B-1----:R-:W-:Y:S02]  /*6070*/  FMUL.FTZ R161, R207, R152.reuse ;  /* 0x00000098cfa17220 */ /* 0x082fe40000410000 */
[----:B------:R-:W-:-:S02]  /*6080*/  FFMA.FTZ R155, R204, R152, -R155 ;  /* 0x00000098cc9b7223 */ /* 0x000fc4000001089b */
[-C--:B--2-4-:R-:W-:Y:S02]  /*6090*/  FMUL.FTZ R207, R207, R156.reuse ;  /* 0x0000009ccfcf7220 */ /* 0x094fe40000410000 */
[C---:B------:R-:W-:Y:S02]  /*60a0*/  FFMA.FTZ R153, R204.reuse, R156, -R153 ;  /* 0x0000009ccc997223 */ /* 0x040fe40000010899 */
[C---:B------:R-:W-:Y:S02]  /*60b0*/  FFMA.FTZ R152, R204.reuse, R162, R161 ;  /* 0x000000a2cc987223 */ /* 0x040fe400000100a1 */
[----:B------:R-:W-:Y:S01]  /*60c0*/  FFMA.FTZ R207, R204, R158, R207 ;  /* 0x0000009ecccf7223 */ /* 0x000fe200000100cf */
[----:B------:R-:W-:Y:S01]  /*60d0*/  MOV R204, R153 ;  /* 0x0000009900cc7202 */ /* 0x000fe20000000f00 */
[----:B------:R-:W-:Y:S02]  /*60e0*/  FADD.FTZ R206, R206, R155 ;  /* 0x0000009bcece7221 */ /* 0x000fe40000010000 */
[----:B------:R-:W-:-:S02]  /*60f0*/  FADD.FTZ R205, R205, R152 ;  /* 0x00000098cdcd7221 */ /* 0x000fc40000010000 */
.L_x_9728:
[----:B------:R-:W-:Y:S05]  /*6100*/  BSYNC B0 ;  /* 0x0000000000007941 */ /* 0x000fea0003800000 */
.L_x_9727:
[----:B--2---:R2:W4:Y:S01]  /*6110*/  SHFL.DOWN PT, R156, R204, 0x10, 0x1f ;  /* 0x0a001f00cc9c7f89 */ /* 0x00452200000e0000 */
[----:B------:R-:W-:Y:S01]  /*6120*/  BSSY B0, `(.L_x_9729) ;  /* 0x0000012000007945 */ /* 0x000fe20003800000 */
[----:B------:R-:W-:-:S02]  /*6130*/  FFMA.FTZ R24, R124, R165, -R24 ;  /* 0x000000a57c187223 */ /* 0x000fc40000010818 */
[----:B0-----:R2:W0:Y:S01]  /*6140*/  SHFL.DOWN PT, R158, R207, 0x10, 0x1f ;  /* 0x0a001f00cf9e7f89 */ /* 0x00142200000e0000 */
[----:B------:R-:W-:-:S03]  /*6150*/  FFMA.FTZ R151, R124, R27, R151 ;  /* 0x0000001b7c977223 */ /* 0x000fc60000010097 */
[----:B-1----:R2:W1:Y:S04]  /*6160*/  SHFL.DOWN PT, R152, R206, 0x10, 0x1f ;  /* 0x0a001f00ce987f89 */ /* 0x00246800000e0000 */
[----:B---3--:R2:W3:Y:S01]  /*6170*/  SHFL.DOWN PT, R162, R205, 0x10, 0x1f ;  /* 0x0a001f00cda27f89 */ /* 0x0084e200000e0000 */
        /* <DEDUP_REMOVED lines=12> */
.L_x_9730:
[----:B------:R-:W-:Y:S05]  /*6240*/  BSYNC B0 ;  /* 0x0000000000007941 */ /* 0x000fea0003800000 */
.L_x_9729:
[----:B------:R-:W-:Y:S01]  /*6250*/  FFMA.FTZ R161, R117, R36, R24 ;  /* 0x0000002475a17223 */ /* 0x000fe20000010018 */
[----:B------:R-:W-:Y:S01]  /*6260*/  SHFL.DOWN PT, R173, R207, 0x1, 0x1f ;  /* 0x08201f00cfad7f89 */ /* 0x000fe200000e0000 */
[----:B------:R-:W-:Y:S01]  /*6270*/  FADD.FTZ R151, RZ, R151 ;  /* 0x00000097ff977221 */ /* 0x000fe20000010000 */
[C---:B------:R-:W-:Y:S01]  /*6280*/  ISETP.GT.AND P0, PT, R35.reuse, 0x1e, PT ;  /* 0x0000001e2300780c */ /* 0x040fe20003f04270 */
[C---:B-1----:R-:W-:Y:S01]  /*6290*/  FMUL.FTZ R152, R122.reuse, R161 ;  /* 0x000000a17a987220 */ /* 0x042fe20000410000 */
[----:B---3--:R-:W1:Y:S01]  /*62a0*/  SHFL.IDX PT, R162, R14, RZ, 0x1f ;  /* 0x00001fff0ea27589 */ /* 0x008e6200000e0000 */
[-C--:B------:R-:W-:Y:S01]  /*62b0*/  FMUL.FTZ R24, R122, R151.reuse ;  /* 0x000000977a187220 */ /* 0x080fe20000410000 */
[----:B------:R-:W-:Y:S01]  /*62c0*/  ISETP.NE.AND P1, PT, R35, RZ, PT ;  /* 0x000000ff2300720c */ /* 0x000fe20003f25270 */
[C---:B------:R-:W-:Y:S01]  /*62d0*/  FFMA.FTZ R152, R130.reuse, R151, R152 ;  /* 0x0000009782987223 */ /* 0x040fe20000010098 */
[----:B------:R-:W3:Y:S01]  /*62e0*/  SHFL.IDX PT, R168, R15, RZ, 0x1f ;  /* 0x00001fff0fa87589 */ /* 0x000ee200000e0000 */
[----:B------:R-:W-:Y:S01]  /*62f0*/  FFMA.FTZ R24, R130, R161, -R24 ;  /* 0x000000a182187223 */ /* 0x000fe20000010818 */
[----:B------:R-:W-:Y:S01]  /*6300*/  BSSY B0, `(.L_x_9731) ;  /* 0x0000240000007945 */ /* 0x000fe20003800000 */
[----:B------:R-:W-:Y:S01]  /*6310*/  FADD.FTZ R153, RZ, R152 ;  /* 0x00000098ff997221 */ /* 0x000fe20000010000 */
[----:B0-----:R-:W0:Y:S01]  /*6320*/  SHFL.DOWN PT, R158, R204, 0x1, 0x1f ;  /* 0x08201f00cc9e7f89 */ /* 0x001e2200000e0000 */
[----:B------:R-:W-:-:S02]  /*6330*/  FFMA.FTZ R167, R119, R34, R24 ;  /* 0x0000002277a77223 */ /* 0x000fc40000010018 */
[C---:B------:R-:W-:Y:S01]  /*6340*/  FMUL.FTZ R24, R132.reuse, R153 ;  /* 0x0000009984187220 */ /* 0x040fe20000410000 */
[----:B------:R-:W5:Y:S01]  /*6350*/  SHFL.DOWN PT, R210, R205, 0x1, 0x1f ;  /* 0x08201f00cdd27f89 */ /* 0x000f6200000e0000 */
[-C--:B------:R-:W-:Y:S02]  /*6360*/  FMUL.FTZ R152, R132, R167.reuse ;  /* 0x000000a784987220 */ /* 0x080fe40000410000 */
[C---:B------:R-:W-:Y:S01]  /*6370*/  FFMA.FTZ R24, R112.reuse, R167, -R24 ;  /* 0x000000a770187223 */ /* 0x040fe20000010818 */
[----:B------:R-:W2:Y:S01]  /*6380*/  SHFL.DOWN PT, R208, R206, 0x1, 0x1f ;  /* 0x08201f00ced07f89 */ /* 0x000ea200000e0000 */
[----:B------:R-:W-:Y:S02]  /*6390*/  FFMA.FTZ R152, R112, R153, R152 ;  /* 0x0000009970987223 */ /* 0x000fe40000010098 */
[----:B------:R-:W-:Y:S01]  /*63a0*/  FFMA.FTZ R163, R111, R32, R24 ;  /* 0x000000206fa37223 */ /* 0x000fe20000010018 */
[----:B--2-4-:R-:W2:Y:S01]  /*63b0*/  SHFL.IDX PT, R207, R207, RZ, 0x1f ;  /* 0x00001fffcfcf7589 */ /* 0x014ea200000e0000 */
[----:B------:R-:W-:-:S02]  /*63c0*/  FADD.FTZ R155, RZ, R152 ;  /* 0x00000098ff9b7221 */ /* 0x000fc40000010000 */
[C---:B------:R-:W-:Y:S01]  /*63d0*/  FMUL.FTZ R152, R128.reuse, R163 ;  /* 0x000000a380987220 */ /* 0x040fe20000410000 */
[----:B------:R-:W4:Y:S01]  /*63e0*/  SHFL.IDX PT, R204, R204, RZ, 0x1f ;  /* 0x00001fffcccc7589 */ /* 0x000f2200000e0000 */
[C---:B-1----:R-:W-:Y:S02]  /*63f0*/  @P2 FMUL.FTZ R177, R173.reuse, R162 ;  /* 0x000000a2adb12220 */ /* 0x042fe40000410000 */
[-C--:B------:R-:W-:Y:S01]  /*6400*/  FMUL.FTZ R24, R128, R155.reuse ;  /* 0x0000009b80187220 */ /* 0x080fe20000410000 */
[----:B------:R-:W1:Y:S01]  /*6410*/  SHFL.IDX PT, R205, R205, RZ, 0x1f ;  /* 0x00001fffcdcd7589 */ /* 0x000e6200000e0000 */
[-C--:B---3--:R-:W-:Y:S02]  /*6420*/  @P2 FMUL.FTZ R173, R173, R168.reuse ;  /* 0x000000a8adad2220 */ /* 0x088fe40000410000 */
[----:B------:R-:W-:Y:S01]  /*6430*/  FFMA.FTZ R156, R134, R155, R152 ;  /* 0x0000009b869c7223 */ /* 0x000fe20000010098 */
[----:B------:R-:W3:Y:S01]  /*6440*/  SHFL.IDX PT, R206, R206, RZ, 0x1f ;  /* 0x00001fffcece7589 */ /* 0x000ee200000e0000 */
[----:B0-----:R-:W-:-:S02]  /*6450*/  @P2 FFMA.FTZ R177, R158, R168, R177 ;  /* 0x000000a89eb12223 */ /* 0x001fc400000100b1 */
[----:B------:R-:W-:Y:S02]  /*6460*/  FFMA.FTZ R152, R134, R163, -R24 ;  /* 0x000000a386987223 */ /* 0x000fe40000010818 */
[----:B------:R-:W-:Y:S02]  /*6470*/  @P2 FFMA.FTZ R173, R158, R162, -R173 ;  /* 0x000000a29ead2223 */ /* 0x000fe400000108ad */
[----:B------:R-:W-:Y:S02]  /*6480*/  FADD.FTZ R24, RZ, R156 ;  /* 0x0000009cff187221 */ /* 0x000fe40000010000 */
[----:B-----5:R-:W-:Y:S02]  /*6490*/  @P2 FADD.FTZ R168, R210, R177 ;  /* 0x000000b1d2a82221 */ /* 0x020fe40000010000 */
[----:B------:R-:W-:Y:S02]  /*64a0*/  FFMA.FTZ R152, R121, R30, R152 ;  /* 0x0000001e79987223 */ /* 0x000fe40000010098 */
[----:B------:R-:W-:Y:S01]  /*64b0*/  @P2 FADD.FTZ R162, R208, R173 ;  /* 0x000000add0a22221 */ /* 0x000fe20000010000 */
        /* <DEDUP_REMOVED lines=27> */
[-C--:B------:R-:W-:Y:S02]  /*6670*/  FMUL.FTZ R162, R178, R173.reuse ;  /* 0x000000adb2a27220 */ /* 0x080fe40000410000 */
[-C--:B------:R-:W-:Y:S02]  /*6680*/  FMUL.FTZ R179, R190, -R154.reuse ;  /* 0x8000009abeb37220 */ /* 0x080fe40000410000 */
        /* <DEDUP_REMOVED lines=37> */
[C---:B------:R-:W-:Y:S02]  /*68e0*/  FFMA.FTZ R191, R181.reuse, R208, -R191 ;  /* 0x000000d0b5bf7223 */ /* 0x040fe400000108bf */
[----:B------:R-:W-:-:S02]  /*68f0*/  FFMA.FTZ R211, R181, R210, R211 ;  /* 0x000000d2b5d37223 */ /* 0x000fc400000100d3 */
[----:B------:R-:W-:Y:S02]  /*6900*/  FFMA.FTZ R193, R181, R168, -R193 ;  /* 0x000000a8b5c17223 */ /* 0x000fe400000108c1 */
[----:B------:R-:W-:Y:S02]  /*6910*/  FADD.FTZ R209, RZ, R209 ;  /* 0x000000d1ffd17221 */ /* 0x000fe40000010000 */
[----:B------:R-:W-:Y:S02]  /*6920*/  FADD.FTZ R170, R170, R191 ;  /* 0x000000bfaaaa7221 */ /* 0x000fe40000010000 */
[----:B------:R-:W-:Y:S02]  /*6930*/  FADD.FTZ R181, -R192, R211 ;  /* 0x000000d3c0b57221 */ /* 0x000fe40000010100 */
[----:B------:R-:W-:Y:S02]  /*6940*/  FFMA.FTZ R213, R141, R50, R193 ;  /* 0x000000328dd57223 */ /* 0x000fe400000100c1 */
[----:B------:R-:W-:-:S02]  /*6950*/  FMUL.FTZ R191, R185, R209 ;  /* 0x000000d1b9bf7220 */ /* 0x000fc40000410000 */
[----:B------:R-:W-:Y:S02]  /*6960*/  FMUL.FTZ R193, R174, -R181 ;  /* 0x800000b5aec17220 */ /* 0x000fe40000410000 */
[-C--:B------:R-:W-:Y:S02]  /*6970*/  FMUL.FTZ R185, R185, R213.reuse ;  /* 0x000000d5b9b97220 */ /* 0x080fe40000410000 */
[----:B------:R-:W-:Y:S02]  /*6980*/  FFMA.FTZ R191, R182, R213, -R191 ;  /* 0x000000d5b6bf7223 */ /* 0x000fe400000108bf */
[----:B------:R-:W-:Y:S02]  /*6990*/  FMUL.FTZ R174, R174, -R170 ;  /* 0x800000aaaeae7220 */ /* 0x000fe40000410000 */
[----:B------:R-:W-:Y:S02]  /*69a0*/  FFMA.FTZ R185, R182, R209, R185 ;  /* 0x000000d1b6b97223 */ /* 0x000fe400000100b9 */
[----:B------:R-:W-:-:S02]  /*69b0*/  FFMA.FTZ R215, R139, R54, R191 ;  /* 0x000000368bd77223 */ /* 0x000fc400000100bf */
[C---:B------:R-:W-:Y:S02]  /*69c0*/  FFMA.FTZ R217, R172.reuse, R181, R174 ;  /* 0x000000b5acd97223 */ /* 0x040fe400000100ae */
[----:B------:R-:W-:Y:S02]  /*69d0*/  FFMA.FTZ R193, R172, R170, -R193 ;  /* 0x000000aaacc17223 */ /* 0x000fe400000108c1 */
[----:B------:R-:W-:Y:S02]  /*69e0*/  FADD.FTZ R211, RZ, R185 ;  /* 0x000000b9ffd37221 */ /* 0x000fe40000010000 */
[----:B------:R-:W-:Y:S02]  /*69f0*/  FMUL.FTZ R174, R186, R215 ;  /* 0x000000d7baae7220 */ /* 0x000fe40000410000 */
[----:B------:R-:W-:Y:S02]  /*6a00*/  FADD.FTZ R185, -R198, R217 ;  /* 0x000000d9c6b97221 */ /* 0x000fe40000010100 */
[----:B------:R-:W-:-:S02]  /*6a10*/  FADD.FTZ R172, R200, R193 ;  /* 0x000000c1c8ac7221 */ /* 0x000fc40000010000 */
        /* <DEDUP_REMOVED lines=13> */
[CC--:B------:R-:W-:Y:S02]  /*6af0*/  FMUL.FTZ R182, R178.reuse, -R174.reuse ;  /* 0x800000aeb2b67220 */ /* 0x0c0fe40000410000 */
[-C--:B------:R-:W-:Y:S02]  /*6b00*/  FMUL.FTZ R193, R178, -R187.reuse ;  /* 0x800000bbb2c17220 */ /* 0x080fe40000410000 */
[C---:B------:R-:W-:Y:S02]  /*6b10*/  FFMA.FTZ R182, R176.reuse, R187, R182 ;  /* 0x000000bbb0b67223 */ /* 0x040fe400000100b6 */
[----:B--2---:R-:W-:Y:S02]  /*6b20*/  FMUL.FTZ R217, R207, R15 ;  /* 0x0000000fcfd97220 */ /* 0x004fe40000410000 */
[----:B------:R-:W-:-:S02]  /*6b30*/  FFMA.FTZ R219, R176, R174, -R193 ;  /* 0x000000aeb0db7223 */ /* 0x000fc400000108c1 */
[----:B------:R-:W-:Y:S02]  /*6b40*/  FADD.FTZ R193, -R203, R182 ;  /* 0x000000b6cbc17221 */ /* 0x000fe40000010100 */
[-C--:B------:R-:W-:Y:S02]  /*6b50*/  FMUL.FTZ R178, R207, R14.reuse ;  /* 0x0000000ecfb27220 */ /* 0x080fe40000410000 */
[----:B----4-:R-:W-:Y:S02]  /*6b60*/  FFMA.FTZ R217, R204, R14, -R217 ;  /* 0x0000000eccd97223 */ /* 0x010fe400000108d9 */
[----:B------:R-:W-:Y:S02]  /*6b70*/  FADD.FTZ R176, R202, R219 ;  /* 0x000000dbcab07221 */ /* 0x000fe40000010000 */
[----:B------:R-:W-:Y:S02]  /*6b80*/  FMUL.FTZ R14, R197, -R193 ;  /* 0x800000c1c50e7220 */ /* 0x000fe40000410000 */
[----:B------:R-:W-:-:S02]  /*6b90*/  FFMA.FTZ R186, R204, R15, R178 ;  /* 0x0000000fccba7223 */ /* 0x000fc400000100b2 */
[-C--:B------:R-:W-:Y:S02]  /*6ba0*/  FMUL.FTZ R178, R197, -R176.reuse ;  /* 0x800000b0c5b27220 */ /* 0x080fe40000410000 */
[----:B------:R-:W-:Y:S02]  /*6bb0*/  FFMA.FTZ R14, R195, R176, -R14 ;  /* 0x000000b0c30e7223 */ /* 0x000fe4000001080e */
[----:B------:R-:W-:Y:S02]  /*6bc0*/  FMUL.FTZ R190, R190, R191 ;  /* 0x000000bfbebe7220 */ /* 0x000fe40000410000 */
[----:B------:R-:W-:Y:S02]  /*6bd0*/  FMUL.FTZ R15, R207, R13 ;  /* 0x0000000dcf0f7220 */ /* 0x000fe40000410000 */
[----:B------:R-:W-:Y:S02]  /*6be0*/  FFMA.FTZ R182, R195, R193, R178 ;  /* 0x000000c1c3b67223 */ /* 0x000fe400000100b2 */
[----:B------:R-:W-:-:S02]  /*6bf0*/  FADD.FTZ R178, R201, R14 ;  /* 0x0000000ec9b27221 */ /* 0x000fc40000010000 */
[----:B------:R-:W-:Y:S02]  /*6c00*/  FFMA.FTZ R190, R188, R189, R190 ;  /* 0x000000bdbcbe7223 */ /* 0x000fe400000100be */
[-C--:B------:R-:W-:Y:S02]  /*6c10*/  FMUL.FTZ R207, R207, R12.reuse ;  /* 0x0000000ccfcf7220 */ /* 0x080fe40000410000 */
[----:B------:R-:W-:Y:S02]  /*6c20*/  FFMA.FTZ R12, R204, R12, -R15 ;  /* 0x0000000ccc0c7223 */ /* 0x000fe4000001080f */
[----:B------:R-:W-:Y:S02]  /*6c30*/  FADD.FTZ R182, -R199, R182 ;  /* 0x000000b6c7b67221 */ /* 0x000fe40000010100 */
[----:B-1----:R-:W-:Y:S02]  /*6c40*/  FADD.FTZ R15, R205, R186 ;  /* 0x000000bacd0f7221 */ /* 0x002fe40000010000 */
[----:B------:R-:W-:-:S02]  /*6c50*/  FMUL.FTZ R186, R147, -R178 ;  /* 0x800000b293ba7220 */ /* 0x000fc40000410000 */
[----:B------:R-:W-:Y:S02]  /*6c60*/  FADD.FTZ R195, RZ, R190 ;  /* 0x000000beffc37221 */ /* 0x000fe40000010000 */
[----:B------:R-:W-:Y:S02]  /*6c70*/  FMUL.FTZ R147, R147, -R182 ;  /* 0x800000b693937220 */ /* 0x000fe40000410000 */
[----:B------:R-:W-:Y:S02]  /*6c80*/  FFMA.FTZ R197, R133, R92, R184 ;  /* 0x0000005c85c57223 */ /* 0x000fe400000100b8 */
[C---:B------:R-:W-:Y:S02]  /*6c90*/  FFMA.FTZ R199, R145.reuse, R182, R186 ;  /* 0x000000b691c77223 */ /* 0x040fe400000100ba */
[----:B------:R-:W-:Y:S02]  /*6ca0*/  FMUL.FTZ R184, R180, R195 ;  /* 0x000000c3b4b87220 */ /* 0x000fe40000410000 */
[----:B------:R-:W-:-:S02]  /*6cb0*/  FFMA.FTZ R147, R145, R178, -R147 ;  /* 0x000000b291937223 */ /* 0x000fc40000010893 */
[-C--:B------:R-:W-:Y:S02]  /*6cc0*/  FMUL.FTZ R188, R180, R197.reuse ;  /* 0x000000c5b4bc7220 */ /* 0x080fe40000410000 */
[----:B------:R-:W-:Y:S02]  /*6cd0*/  FADD.FTZ R145, -R144, R199 ;  /* 0x000000c790917221 */ /* 0x000fe40000010100 */
[----:B------:R-:W-:Y:S02]  /*6ce0*/  FFMA.FTZ R180, R146, R197, -R184 ;  /* 0x000000c592b47223 */ /* 0x000fe400000108b8 */
[C---:B------:R-:W-:Y:S02]  /*6cf0*/  FFMA.FTZ R144, R87.reuse, R159, RZ ;  /* 0x0000009f57907223 */ /* 0x040fe400000100ff */
[----:B------:R-:W-:Y:S02]  /*6d00*/  FFMA.FTZ R184, R87, -R25, RZ ;  /* 0x8000001957b87223 */ /* 0x000fe400000100ff */
[----:B------:R-:W-:-:S02]  /*6d10*/  FFMA.FTZ R144, R89, R165, R144 ;  /* 0x000000a559907223 */ /* 0x000fc40000010090 */
[----:B------:R-:W-:Y:S02]  /*6d20*/  FFMA.FTZ R184, R89, -R27, R184 ;  /* 0x8000001b59b87223 */ /* 0x000fe400000100b8 */
[----:B------:R-:W-:Y:S02]  /*6d30*/  FADD.FTZ R147, R116, R147 ;  /* 0x0000009374937221 */ /* 0x000fe40000010000 */
[C---:B------:R-:W-:Y:S02]  /*6d40*/  FFMA.FTZ R144, R91.reuse, R161, R144 ;  /* 0x000000a15b907223 */ /* 0x040fe40000010090 */
[C---:B------:R-:W-:Y:S02]  /*6d50*/  FMUL.FTZ R116, R128.reuse, -R145 ;  /* 0x8000009180747220 */ /* 0x040fe40000410000 */
[----:B------:R-:W-:Y:S02]  /*6d60*/  FFMA.FTZ R184, R91, -R151, R184 ;  /* 0x800000975bb87223 */ /* 0x000fe400000100b8 */
[----:B------:R-:W-:-:S02]  /*6d70*/  FMUL.FTZ R128, R128, -R147 ;  /* 0x8000009380807220 */ /* 0x000fc40000410000 */
[C---:B------:R-:W-:Y:S02]  /*6d80*/  FFMA.FTZ R144, R93.reuse, R167, R144 ;  /* 0x000000a75d907223 */ /* 0x040fe40000010090 */
[C---:B------:R-:W-:Y:S02]  /*6d90*/  FFMA.FTZ R199, R134.reuse, R147, -R116 ;  /* 0x0000009386c77223 */ /* 0x040fe40000010874 */
[----:B------:R-:W-:Y:S02]  /*6da0*/  FFMA.FTZ R184, R93, -R153, R184 ;  /* 0x800000995db87223 */ /* 0x000fe400000100b8 */
[----:B------:R-:W-:Y:S02]  /*6db0*/  FFMA.FTZ R128, R134, R145, R128 ;  /* 0x0000009186807223 */ /* 0x000fe40000010080 */
[----:B------:R-:W-:Y:S02]  /*6dc0*/  FFMA.FTZ R13, R204, R13, R207 ;  /* 0x0000000dcc0d7223 */ /* 0x000fe400000100cf */
[----:B---3--:R-:W-:-:S02]  /*6dd0*/  FADD.FTZ R14, R206, R217 ;  /* 0x000000d9ce0e7221 */ /* 0x008fc40000010000 */
[C---:B------:R-:W-:Y:S02]  /*6de0*/  FFMA.FTZ R144, R95.reuse, R163, R144 ;  /* 0x000000a35f907223 */ /* 0x040fe40000010090 */
[----:B------:R-:W-:Y:S01]  /*6df0*/  FADD.FTZ R199, R114, R199 ;  /* 0x000000c772c77221 */ /* 0x000fe20000010000 */
[----:B------:R0:W-:Y:S01]  /*6e00*/  @!P2 STS.128 [UR5+0x1980], R12 ;  /* 0x0019800cff00a988 */ /* 0x0001e20008000c05 */
[----:B------:R-:W-:Y:S02]  /*6e10*/  FFMA.FTZ R184, R95, -R155, R184 ;  /* 0x8000009b5fb87223 */ /* 0x000fe400000100b8 */
[----:B------:R-:W-:Y:S02]  /*6e20*/  FADD.FTZ R143, -R143, R128 ;  /* 0x000000808f8f7221 */ /* 0x000fe40000010100 */
[C---:B------:R-:W-:Y:S02]  /*6e30*/  FFMA.FTZ R144, R97.reuse, R152, R144 ;  /* 0x0000009861907223 */ /* 0x040fe40000010090 */
[----:B------:R-:W-:-:S02]  /*6e40*/  FFMA.FTZ R184, R97, -R24, R184 ;  /* 0x8000001861b87223 */ /* 0x000fc400000100b8 */
[C---:B------:R-:W-:Y:S02]  /*6e50*/  FFMA.FTZ R144, R99.reuse, R156, R144 ;  /* 0x0000009c63907223 */ /* 0x040fe40000010090 */
[----:B------:R-:W-:Y:S02]  /*6e60*/  FFMA.FTZ R184, R99, -R22, R184 ;  /* 0x8000001663b87223 */ /* 0x000fe400000100b8 */
[----:B------:R-:W-:Y:S02]  /*6e70*/  FFMA.FTZ R144, R100, R173, R144 ;  /* 0x000000ad64907223 */ /* 0x000fe40000010090 */
[C---:B0-----:R-:W-:Y:S02]  /*6e80*/  FMUL.FTZ R12, R132.reuse, -R199 ;  /* 0x800000c7840c7220 */ /* 0x041fe40000410000 */
[-C--:B------:R-:W-:Y:S02]  /*6e90*/  FMUL.FTZ R132, R132, -R143.reuse ;  /* 0x8000008f84847220 */ /* 0x080fe40000410000 */
[----:B------:R-:W-:-:S02]  /*6ea0*/  FFMA.FTZ R205, R112, R143, R12 ;  /* 0x0000008f70cd7223 */ /* 0x000fc4000001000c */
[----:B------:R-:W-:Y:S02]  /*6eb0*/  FFMA.FTZ R203, R112, R199, -R132 ;  /* 0x000000c770cb7223 */ /* 0x000fe40000010884 */
[----:B------:R-:W-:Y:S02]  /*6ec0*/  FADD.FTZ R205, -R142, R205 ;  /* 0x000000cd8ecd7221 */ /* 0x000fe40000010100 */
[----:B------:R-:W-:Y:S02]  /*6ed0*/  FFMA.FTZ R184, R100, -R169, R184 ;  /* 0x800000a964b87223 */ /* 0x000fe400000100b8 */
[----:B------:R-:W-:Y:S02]  /*6ee0*/  FADD.FTZ R203, R140, R203 ;  /* 0x000000cb8ccb7221 */ /* 0x000fe40000010000 */
[----:B------:R-:W-:Y:S02]  /*6ef0*/  FFMA.FTZ R144, R101, R162, R144 ;  /* 0x000000a265907223 */ /* 0x000fe40000010090 */
[----:B------:R-:W-:-:S02]  /*6f00*/  FMUL.FTZ R12, R122, -R205 ;  /* 0x800000cd7a0c7220 */ /* 0x000fc40000410000 */
[----:B------:R-:W-:Y:S02]  /*6f10*/  FFMA.FTZ R184, R101, -R158, R184 ;  /* 0x8000009e65b87223 */ /* 0x000fe400000100b8 */
[----:B------:R-:W-:Y:S02]  /*6f20*/  FMUL.FTZ R122, R122, -R203 ;  /* 0x800000cb7a7a7220 */ /* 0x000fe40000410000 */
[C---:B------:R-:W-:Y:S02]  /*6f30*/  FFMA.FTZ R144, R102.reuse, R179, R144 ;  /* 0x000000b366907223 */ /* 0x040fe40000010090 */
[----:B------:R-:W-:Y:S02]  /*6f40*/  FMUL.FTZ R13, R3, R208 ;  /* 0x000000d0030d7220 */ /* 0x000fe40000410000 */
[----:B------:R-:W-:Y:S02]  /*6f50*/  FFMA.FTZ R184, R102, -R177, R184 ;  /* 0x800000b166b87223 */ /* 0x000fe400000100b8 */
[----:B------:R-:W-:-:S02]  /*6f60*/  FFMA.FTZ R207, R130, R205, R122 ;  /* 0x000000cd82cf7223 */ /* 0x000fc4000001007a */
[----:B------:R-:W-:Y:S02]  /*6f70*/  FFMA.FTZ R201, R130, R203, -R12 ;  /* 0x000000cb82c97223 */ /* 0x000fe4000001080c */
[----:B------:R-:W-:Y:S02]  /*6f80*/  FFMA.FTZ R144, R103, R168, R144 ;  /* 0x000000a867907223 */ /* 0x000fe40000010090 */
[-C--:B------:R-:W-:Y:S02]  /*6f90*/  FMUL.FTZ R15, R3, R210.reuse ;  /* 0x000000d2030f7220 */ /* 0x080fe40000410000 */
[----:B------:R-:W-:Y:S02]  /*6fa0*/  FFMA.FTZ R14, R2, R210, -R13 ;  /* 0x000000d2020e7223 */ /* 0x000fe4000001080d */
[----:B------:R-:W-:Y:S02]  /*6fb0*/  FFMA.FTZ R184, R103, -R166, R184 ;  /* 0x800000a667b87223 */ /* 0x000fe400000100b8 */
[----:B------:R-:W-:-:S02]  /*6fc0*/  FMUL.FTZ R210, R210, R50 ;  /* 0x00000032d2d27220 */ /* 0x000fc40000410000 */
[----:B------:R-:W-:Y:S02]  /*6fd0*/  FADD.FTZ R207, -R136, R207 ;  /* 0x000000cf88cf7221 */ /* 0x000fe40000010100 */
[-C--:B------:R-:W-:Y:S02]  /*6fe0*/  FMUL.FTZ R12, R208, R50.reuse ;  /* 0x00000032d00c7220 */ /* 0x080fe40000410000 */
[----:B------:R-:W-:Y:S02]  /*6ff0*/  FADD.FTZ R201, R138, R201 ;  /* 0x000000c98ac97221 */ /* 0x000fe40000010000 */
[C---:B------:R-:W-:Y:S02]  /*7000*/  FFMA.FTZ R144, R104.reuse, R213, R144 ;  /* 0x000000d568907223 */ /* 0x040fe40000010090 */
[----:B------:R-:W-:Y:S02]  /*7010*/  FFMA.FTZ R122, R104, -R209, R184 ;  /* 0x800000d1687a7223 */ /* 0x000fe400000100b8 */
[----:B------:R-:W-:-:S02]  /*7020*/  FFMA.FTZ R213, R141, -R50, R213 ;  /* 0x800000328dd57223 */ /* 0x000fc400000100d5 */
[C---:B------:R-:W-:Y:S02]  /*7030*/  FMUL.FTZ R13, R209.reuse, R210 ;  /* 0x000000d2d10d7220 */ /* 0x040fe40000410000 */
[C---:B------:R-:W-:Y:S02]  /*7040*/  FMUL.FTZ R114, R209.reuse, R14 ;  /* 0x0000000ed1727220 */ /* 0x040fe40000410000 */
[----:B------:R-:W-:Y:S02]  /*7050*/  FMUL.FTZ R209, R209, R12 ;  /* 0x0000000cd1d17220 */ /* 0x000fe40000410000 */
[C---:B------:R-:W-:Y:S02]  /*7060*/  FMUL.FTZ R14, R120.reuse, -R207 ;  /* 0x800000cf780e7220 */ /* 0x040fe40000410000 */
[----:B------:R-:W-:Y:S02]  /*7070*/  FMUL.FTZ R120, R120, -R201 ;  /* 0x800000c978787220 */ /* 0x000fe40000410000 */
[----:B------:R-:W-:-:S02]  /*7080*/  FADD.FTZ R59, R12, R59 ;  /* 0x0000003b0c3b7221 */ /* 0x000fc40000010000 */
[C---:B------:R-:W-:Y:S02]  /*7090*/  FFMA.FTZ R13, R213.reuse, R12, R13 ;  /* 0x0000000cd50d7223 */ /* 0x040fe4000001000d */
[----:B------:R-:W-:Y:S02]  /*70a0*/  FFMA.FTZ R12, R213, R210, -R209 ;  /* 0x000000d2d50c7223 */ /* 0x000fe400000108d1 */
[C---:B------:R-:W-:Y:S02]  /*70b0*/  FFMA.FTZ R209, R124.reuse, R207, R120 ;  /* 0x000000cf7cd17223 */ /* 0x040fe40000010078 */
[----:B------:R-:W-:Y:S02]  /*70c0*/  FFMA.FTZ R14, R124, R201, -R14 ;  /* 0x000000c97c0e7223 */ /* 0x000fe4000001080e */
[----:B------:R-:W-:Y:S02]  /*70d0*/  FFMA.FTZ R112, R2, R208, R15 ;  /* 0x000000d002707223 */ /* 0x000fe4000001000f */
[----:B------:R-:W-:-:S02]  /*70e0*/  FMUL.FTZ R15, R3, R183 ;  /* 0x000000b7030f7220 */ /* 0x000fc40000410000 */
[----:B------:R-:W-:Y:S02]  /*70f0*/  FADD.FTZ R209, -R148, R209 ;  /* 0x000000d194d17221 */ /* 0x000fe40000010100 */
[----:B------:R-:W-:Y:S02]  /*7100*/  FADD.FTZ R149, R149, R14 ;  /* 0x0000000e95957221 */ /* 0x000fe40000010000 */
[----:B------:R-:W-:Y:S02]  /*7110*/  FFMA.FTZ R219, R2, R164, R15 ;  /* 0x000000a402db7223 */ /* 0x000fe4000001000f */
[C---:B------:R-:W-:Y:S02]  /*7120*/  FMUL.FTZ R15, R118.reuse, -R209 ;  /* 0x800000d1760f7220 */ /* 0x040fe40000410000 */
[----:B------:R-:W-:Y:S02]  /*7130*/  FMUL.FTZ R118, R118, -R149 ;  /* 0x8000009576767220 */ /* 0x000fe40000410000 */
[----:B------:R-:W-:-:S02]  /*7140*/  FFMA.FTZ R213, R213, R112, R114 ;  /* 0x00000070d5d57223 */ /* 0x000fc40000010072 */
[----:B------:R-:W-:Y:S02]  /*7150*/  FMUL.FTZ R112, R3, R164 ;  /* 0x000000a403707220 */ /* 0x000fe40000410000 */
[----:B------:R-:W-:Y:S02]  /*7160*/  FFMA.FTZ R217, R126, R209, R118 ;  /* 0x000000d17ed97223 */ /* 0x000fe40000010076 */
[----:B------:R-:W-:Y:S02]  /*7170*/  FFMA.FTZ R112, R2, R183, -R112 ;  /* 0x000000b702707223 */ /* 0x000fe40000010870 */
[----:B------:R-:W-:Y:S02]  /*7180*/  FFMA.FTZ R14, R105, R215, R144 ;  /* 0x000000d7690e7223 */ /* 0x000fe40000010090 */
[----:B------:R-:W-:Y:S02]  /*7190*/  FFMA.FTZ R132, R139, -R54, R215 ;  /* 0x800000368b847223 */ /* 0x000fe400000100d7 */
[----:B------:R-:W-:-:S02]  /*71a0*/  FFMA.FTZ R213, R141, R208, R213 ;  /* 0x000000d08dd57223 */ /* 0x000fc400000100d5 */
[----:B------:R-:W-:Y:S02]  /*71b0*/  FFMA.FTZ R215, R126, R149, -R15 ;  /* 0x000000957ed77223 */ /* 0x000fe4000001080f */
[----:B------:R-:W-:Y:S02]  /*71c0*/  FADD.FTZ R141, -R150, R217 ;  /* 0x000000d9968d7221 */ /* 0x000fe40000010100 */
[----:B------:R-:W-:Y:S02]  /*71d0*/  FMUL.FTZ R112, R211, R112 ;  /* 0x00000070d3707220 */ /* 0x000fe40000410000 */
[----:B------:R-:W-:Y:S02]  /*71e0*/  FMUL.FTZ R128, R209, R38 ;  /* 0x00000026d1807220 */ /* 0x000fe40000410000 */
[----:B------:R-:W-:Y:S02]  /*71f0*/  FADD.FTZ R26, R26, R215 ;  /* 0x000000d71a1a7221 */ /* 0x000fe40000010000 */
[----:B------:R-:W-:-:S02]  /*7200*/  FMUL.FTZ R116, R141, R40 ;  /* 0x000000288d747220 */ /* 0x000fc40000410000 */
[----:B------:R-:W-:Y:S02]  /*7210*/  FFMA.FTZ R15, R132, R219, R112 ;  /* 0x000000db840f7223 */ /* 0x000fe40000010070 */
[-C--:B------:R-:W-:Y:S02]  /*7220*/  FFMA.FTZ R165, R115, -R38.reuse, R165 ;  /* 0x8000002673a57223 */ /* 0x080fe400000100a5 */
[----:B------:R-:W-:Y:S02]  /*7230*/  FMUL.FTZ R114, R149, R38 ;  /* 0x0000002695727220 */ /* 0x000fe40000410000 */
[----:B------:R-:W-:Y:S02]  /*7240*/  FMUL.FTZ R120, R27, R128 ;  /* 0x000000801b787220 */ /* 0x000fe40000410000 */
[-C--:B------:R-:W-:Y:S02]  /*7250*/  FFMA.FTZ R159, R113, -R40.reuse, R159 ;  /* 0x80000028719f7223 */ /* 0x080fe4000001009f */
[----:B------:R-:W-:-:S02]  /*7260*/  FMUL.FTZ R112, R26, R40 ;  /* 0x000000281a707220 */ /* 0x000fc40000410000 */
[----:B------:R-:W-:Y:S02]  /*7270*/  FMUL.FTZ R118, R25, R116 ;  /* 0x0000007419767220 */ /* 0x000fe40000410000 */
[----:B------:R-:W-:Y:S02]  /*7280*/  FMUL.FTZ R126, R183, R54 ;  /* 0x00000036b77e7220 */ /* 0x000fe40000410000 */
[----:B------:R-:W-:Y:S02]  /*7290*/  FFMA.FTZ R183, R165, R114, R120 ;  /* 0x00000072a5b77223 */ /* 0x000fe40000010078 */
[-C--:B------:R-:W-:Y:S02]  /*72a0*/  FFMA.FTZ R118, R159, R112.reuse, R118 ;  /* 0x000000709f767223 */ /* 0x080fe40000010076 */
[----:B------:R-:W-:Y:S02]  /*72b0*/  FMUL.FTZ R120, R25, R112 ;  /* 0x0000007019787220 */ /* 0x000fe40000410000 */
[----:B------:R-:W-:-:S02]  /*72c0*/  FMUL.FTZ R215, R164, R54 ;  /* 0x00000036a4d77220 */ /* 0x000fc40000410000 */
[----:B------:R-:W-:Y:S02]  /*72d0*/  FFMA.FTZ R122, R105, -R211, R122 ;  /* 0x800000d3697a7223 */ /* 0x000fe4000001007a */
[----:B------:R-:W-:Y:S02]  /*72e0*/  FMUL.FTZ R124, R211, R126 ;  /* 0x0000007ed37c7220 */ /* 0x000fe40000410000 */
[----:B------:R-:W-:Y:S02]  /*72f0*/  FADD.FTZ R118, RZ, R118 ;  /* 0x00000076ff767221 */ /* 0x000fe40000010000 */
[----:B------:R-:W-:Y:S02]  /*7300*/  FFMA.FTZ R120, R159, R116, -R120 ;  /* 0x000000749f787223 */ /* 0x000fe40000010878 */
[----:B------:R-:W-:Y:S02]  /*7310*/  FMUL.FTZ R211, R211, R215 ;  /* 0x000000d7d3d37220 */ /* 0x000fe40000410000 */
[----:B------:R-:W-:-:S02]  /*7320*/  FMUL.FTZ R116, R3, R170 ;  /* 0x000000aa03747220 */ /* 0x000fc40000410000 */
[----:B------:R-:W-:Y:S02]  /*7330*/  FADD.FTZ R118, R118, R183 ;  /* 0x000000b776767221 */ /* 0x000fe40000010000 */
[C---:B------:R-:W-:Y:S02]  /*7340*/  FFMA.FTZ R124, R132.reuse, R215, R124 ;  /* 0x000000d7847c7223 */ /* 0x040fe4000001007c */
[----:B------:R-:W-:Y:S02]  /*7350*/  FMUL.FTZ R130, R27, R114 ;  /* 0x000000721b827220 */ /* 0x000fe40000410000 */
[----:B------:R-:W-:Y:S02]  /*7360*/  FFMA.FTZ R126, R132, R126, -R211 ;  /* 0x0000007e847e7223 */ /* 0x000fe400000108d3 */
[----:B------:R-:W-:Y:S02]  /*7370*/  FFMA.FTZ R183, R2, R181, -R116 ;  /* 0x000000b502b77223 */ /* 0x000fe40000010874 */
[----:B------:R-:W-:-:S02]  /*7380*/  FMUL.FTZ R132, R207, R36 ;  /* 0x00000024cf847220 */ /* 0x000fc40000410000 */
[----:B------:R-:W-:Y:S02]  /*7390*/  FMUL.FTZ R116, R201, R36 ;  /* 0x00000024c9747220 */ /* 0x000fe40000410000 */
[----:B------:R-:W-:Y:S02]  /*73a0*/  FADD.FTZ R64, R215, R64 ;  /* 0x00000040d7407221 */ /* 0x000fe40000010000 */
[----:B------:R-:W-:Y:S02]  /*73b0*/  FFMA.FTZ R215, R165, R128, -R130 ;  /* 0x00000080a5d77223 */ /* 0x000fe40000010882 */
[----:B------:R-:W-:Y:S02]  /*73c0*/  FADD.FTZ R120, RZ, R120 ;  /* 0x00000078ff787221 */ /* 0x000fe40000010000 */
[----:B------:R-:W-:Y:S02]  /*73d0*/  FFMA.FTZ R161, R117, -R36, R161 ;  /* 0x8000002475a17223 */ /* 0x000fe400000100a1 */
[----:B------:R-:W-:-:S02]  /*73e0*/  FMUL.FTZ R144, R181, R52 ;  /* 0x00000034b5907220 */ /* 0x000fc40000410000 */
[C---:B------:R-:W-:Y:S02]  /*73f0*/  FMUL.FTZ R130, R151.reuse, R132 ;  /* 0x0000008497827220 */ /* 0x040fe40000410000 */
[----:B------:R-:W-:Y:S02]  /*7400*/  FMUL.FTZ R134, R151, R116 ;  /* 0x0000007497867220 */ /* 0x000fe40000410000 */
[----:B------:R-:W-:Y:S02]  /*7410*/  FMUL.FTZ R128, R166, R183 ;  /* 0x000000b7a6807220 */ /* 0x000fe40000410000 */
[----:B------:R-:W-:Y:S02]  /*7420*/  FADD.FTZ R215, R120, R215 ;  /* 0x000000d778d77221 */ /* 0x000fe40000010000 */
[-C--:B------:R-:W-:Y:S02]  /*7430*/  FMUL.FTZ R217, R170, R52.reuse ;  /* 0x00000034aad97220 */ /* 0x080fe40000410000 */
[----:B------:R-:W-:-:S02]  /*7440*/  FFMA.FTZ R211, R137, -R52, R168 ;  /* 0x8000003489d37223 */ /* 0x000fc400000100a8 */
[----:B------:R-:W-:Y:S02]  /*7450*/  FMUL.FTZ R136, R166, R144 ;  /* 0x00000090a6887220 */ /* 0x000fe40000410000 */
[C---:B------:R-:W-:Y:S02]  /*7460*/  FFMA.FTZ R183, R161.reuse, R116, R130 ;  /* 0x00000074a1b77223 */ /* 0x040fe40000010082 */
[----:B------:R-:W-:Y:S02]  /*7470*/  FFMA.FTZ R134, R161, R132, -R134 ;  /* 0x00000084a1867223 */ /* 0x000fe40000010886 */
[----:B------:R-:W-:Y:S02]  /*7480*/  FMUL.FTZ R120, R199, R32 ;  /* 0x00000020c7787220 */ /* 0x000fe40000410000 */
[----:B------:R-:W-:Y:S02]  /*7490*/  FMUL.FTZ R132, R205, R34 ;  /* 0x00000022cd847220 */ /* 0x000fe40000410000 */
[----:B------:R-:W-:-:S02]  /*74a0*/  FFMA.FTZ R130, R211, R217, R136 ;  /* 0x000000d9d3827223 */ /* 0x000fc40000010088 */
[----:B------:R-:W-:Y:S02]  /*74b0*/  FADD.FTZ R183, R118, R183 ;  /* 0x000000b776b77221 */ /* 0x000fe40000010000 */
[-C--:B------:R-:W-:Y:S02]  /*74c0*/  FFMA.FTZ R163, R111, -R32.reuse, R163 ;  /* 0x800000206fa37223 */ /* 0x080fe400000100a3 */
[----:B------:R-:W-:Y:S02]  /*74d0*/  FMUL.FTZ R140, R143, R32 ;  /* 0x000000208f8c7220 */ /* 0x000fe40000410000 */
[----:B------:R-:W-:Y:S02]  /*74e0*/  FMUL.FTZ R142, R155, R120 ;  /* 0x000000789b8e7220 */ /* 0x000fe40000410000 */
[-C--:B------:R-:W-:Y:S02]  /*74f0*/  FFMA.FTZ R167, R119, -R34.reuse, R167 ;  /* 0x8000002277a77223 */ /* 0x080fe400000100a7 */
[----:B------:R-:W-:-:S02]  /*7500*/  FMUL.FTZ R118, R203, R34 ;  /* 0x00000022cb767220 */ /* 0x000fc40000410000 */
[----:B------:R-:W-:Y:S02]  /*7510*/  FMUL.FTZ R136, R153, R132 ;  /* 0x0000008499887220 */ /* 0x000fe40000410000 */
[----:B------:R-:W-:Y:S02]  /*7520*/  FFMA.FTZ R219, R163, R140, -R142 ;  /* 0x0000008ca3db7223 */ /* 0x000fe4000001088e */
[-C--:B------:R-:W-:Y:S02]  /*7530*/  FMUL.FTZ R138, R153, R118.reuse ;  /* 0x00000076998a7220 */ /* 0x080fe40000410000 */
[----:B------:R-:W-:Y:S02]  /*7540*/  FFMA.FTZ R136, R167, R118, R136 ;  /* 0x00000076a7887223 */ /* 0x000fe40000010088 */
[----:B------:R-:W-:Y:S02]  /*7550*/  FMUL.FTZ R140, R155, R140 ;  /* 0x0000008c9b8c7220 */ /* 0x000fe40000410000 */
[----:B------:R-:W-:-:S02]  /*7560*/  FMUL.FTZ R221, R145, R30 ;  /* 0x0000001e91dd7220 */ /* 0x000fc40000410000 */
[----:B------:R-:W-:Y:S02]  /*7570*/  FADD.FTZ R66, R217, R66 ;  /* 0x00000042d9427221 */ /* 0x000fe40000010000 */
[----:B------:R-:W-:Y:S02]  /*7580*/  FMUL.FTZ R166, R166, R217 ;  /* 0x000000d9a6a67220 */ /* 0x000fe40000410000 */
[----:B------:R-:W-:Y:S02]  /*7590*/  FADD.FTZ R134, R215, R134 ;  /* 0x00000086d7867221 */ /* 0x000fe40000010000 */
[----:B------:R-:W-:Y:S02]  /*75a0*/  FFMA.FTZ R217, R167, R132, -R138 ;  /* 0x00000084a7d97223 */ /* 0x000fe4000001088a */
[----:B------:R-:W-:Y:S02]  /*75b0*/  FADD.FTZ R136, R183, R136 ;  /* 0x00000088b7887221 */ /* 0x000fe40000010000 */
        /* <DEDUP_REMOVED lines=8> */
[-C--:B------:R-:W-:Y:S02]  /*7640*/  FMUL.FTZ R217, R182, R28.reuse ;  /* 0x0000001cb6d97220 */ /* 0x080fe40000410000 */
[----:B------:R-:W-:Y:S02]  /*7650*/  FADD.FTZ R136, R136, R215 ;  /* 0x000000d788887221 */ /* 0x000fe40000010000 */
[----:B------:R-:W-:Y:S02]  /*7660*/  FFMA.FTZ R221, R152, R221, -R138 ;  /* 0x000000dd98dd7223 */ /* 0x000fe4000001088a */
[-C--:B------:R-:W-:Y:S02]  /*7670*/  FMUL.FTZ R215, R178, R28.reuse ;  /* 0x0000001cb2d77220 */ /* 0x080fe40000410000 */
[----:B------:R-:W-:-:S02]  /*7680*/  FFMA.FTZ R156, R123, -R28, R156 ;  /* 0x8000001c7b9c7223 */ /* 0x000fc4000001009c */
[----:B------:R-:W-:Y:S02]  /*7690*/  FMUL.FTZ R138, R22, R217 ;  /* 0x000000d9168a7220 */ /* 0x000fe40000410000 */
[-C--:B------:R-:W-:Y:S02]  /*76a0*/  FMUL.FTZ R132, R176, R0.reuse ;  /* 0x00000000b0847220 */ /* 0x080fe40000410000 */
[----:B------:R-:W-:Y:S02]  /*76b0*/  FADD.FTZ R134, R134, R219 ;  /* 0x000000db86867221 */ /* 0x000fe40000010000 */
[-C--:B------:R-:W-:Y:S02]  /*76c0*/  FMUL.FTZ R140, R22, R215.reuse ;  /* 0x000000d7168c7220 */ /* 0x080fe40000410000 */
[----:B------:R-:W-:Y:S02]  /*76d0*/  FFMA.FTZ R219, R156, R215, R138 ;  /* 0x000000d79cdb7223 */ /* 0x000fe4000001008a */
[----:B------:R-:W-:-:S02]  /*76e0*/  FFMA.FTZ R173, R125, -R0, R173 ;  /* 0x800000007dad7223 */ /* 0x000fc400000100ad */
[----:B------:R-:W-:Y:S02]  /*76f0*/  FMUL.FTZ R142, R193, R0 ;  /* 0x00000000c18e7220 */ /* 0x000fe40000410000 */
[----:B------:R-:W-:Y:S02]  /*7700*/  FMUL.FTZ R138, R169, R132 ;  /* 0x00000084a98a7220 */ /* 0x000fe40000410000 */
[----:B------:R-:W-:Y:S02]  /*7710*/  FFMA.FTZ R223, R156, R217, -R140 ;  /* 0x000000d99cdf7223 */ /* 0x000fe4000001088c */
[----:B------:R-:W-:Y:S02]  /*7720*/  FADD.FTZ R134, R134, R221 ;  /* 0x000000dd86867221 */ /* 0x000fe40000010000 */
[-C--:B------:R-:W-:Y:S02]  /*7730*/  FFMA.FTZ R221, R173, R142.reuse, -R138 ;  /* 0x0000008eaddd7223 */ /* 0x080fe4000001088a */
[----:B------:R-:W-:-:S02]  /*7740*/  FMUL.FTZ R142, R169, R142 ;  /* 0x0000008ea98e7220 */ /* 0x000fc40000410000 */
[----:B------:R-:W-:Y:S02]  /*7750*/  FMUL.FTZ R225, R187, R48 ;  /* 0x00000030bbe17220 */ /* 0x000fe40000410000 */
[----:B------:R-:W-:Y:S02]  /*7760*/  FADD.FTZ R134, R134, R223 ;  /* 0x000000df86867221 */ /* 0x000fe40000010000 */
[----:B------:R-:W-:Y:S02]  /*7770*/  FADD.FTZ R136, R136, R219 ;  /* 0x000000db88887221 */ /* 0x000fe40000010000 */
[----:B------:R-:W-:Y:S02]  /*7780*/  FFMA.FTZ R219, R173, R132, R142 ;  /* 0x00000084addb7223 */ /* 0x000fe4000001008e */
[-C--:B------:R-:W-:Y:S02]  /*7790*/  FMUL.FTZ R217, R174, R48.reuse ;  /* 0x00000030aed97220 */ /* 0x080fe40000410000 */
[----:B------:R-:W-:-:S02]  /*77a0*/  FFMA.FTZ R162, R131, -R48, R162 ;  /* 0x8000003083a27223 */ /* 0x000fc400000100a2 */
        /* <DEDUP_REMOVED lines=8> */
[----:B------:R-:W-:Y:S02]  /*7830*/  FMUL.FTZ R140, R158, R217 ;  /* 0x000000d99e8c7220 */ /* 0x000fe40000410000 */
[----:B------:R-:W-:Y:S02]  /*7840*/  FADD.FTZ R90, R213, R90 ;  /* 0x0000005ad55a7221 */ /* 0x000fe40000010000 */
[----:B------:R-:W-:Y:S02]  /*7850*/  FFMA.FTZ R213, R179, R138, -R142 ;  /* 0x0000008ab3d57223 */ /* 0x000fe4000001088e */
[----:B------:R-:W-:-:S02]  /*7860*/  FFMA.FTZ R140, R162, R225, -R140 ;  /* 0x000000e1a28c7223 */ /* 0x000fc4000001088c */
[----:B------:R-:W-:Y:S02]  /*7870*/  FMUL.FTZ R138, R177, R138 ;  /* 0x0000008ab18a7220 */ /* 0x000fe40000410000 */
[----:B------:R-:W-:Y:S02]  /*7880*/  FFMA.FTZ R227, R211, R144, -R166 ;  /* 0x00000090d3e37223 */ /* 0x000fe400000108a6 */
[----:B------:R-:W-:Y:S02]  /*7890*/  FFMA.FTZ R144, R106, R191, R14 ;  /* 0x000000bf6a907223 */ /* 0x000fe4000001000e */
[----:B------:R-:W-:Y:S02]  /*78a0*/  FFMA.FTZ R14, R129, -R98, R191 ;  /* 0x80000062810e7223 */ /* 0x000fe400000100bf */
[----:B------:R-:W-:Y:S02]  /*78b0*/  FADD.FTZ R136, R136, R219 ;  /* 0x000000db88887221 */ /* 0x000fe40000010000 */
[----:B------:R-:W-:-:S02]  /*78c0*/  FADD.FTZ R140, R221, R140 ;  /* 0x0000008cdd8c7221 */ /* 0x000fc40000010000 */
[----:B------:R-:W-:Y:S02]  /*78d0*/  FFMA.FTZ R191, R179, R134, R138 ;  /* 0x00000086b3bf7223 */ /* 0x000fe4000001008a */
[----:B------:R-:W-:Y:S02]  /*78e0*/  FADD.FTZ R140, R140, R213 ;  /* 0x000000d58c8c7221 */ /* 0x000fe40000010000 */
[----:B------:R-:W-:Y:S02]  /*78f0*/  FADD.FTZ R191, R136, R191 ;  /* 0x000000bf88bf7221 */ /* 0x000fe40000010000 */
[----:B------:R-:W-:Y:S02]  /*7900*/  FMUL.FTZ R150, R175, R98 ;  /* 0x00000062af967220 */ /* 0x000fe40000410000 */
[-C--:B------:R-:W-:Y:S02]  /*7910*/  FMUL.FTZ R138, R171, R92.reuse ;  /* 0x0000005cab8a7220 */ /* 0x080fe40000410000 */
[----:B------:R-:W-:-:S02]  /*7920*/  FMUL.FTZ R136, R154, R92 ;  /* 0x0000005c9a887220 */ /* 0x000fc40000410000 */
[----:B------:R-:W-:Y:S02]  /*7930*/  FMUL.FTZ R148, R160, R98 ;  /* 0x00000062a0947220 */ /* 0x000fe40000410000 */
[----:B------:R-:W-:Y:S02]  /*7940*/  FADD.FTZ R130, R191, R130 ;  /* 0x00000082bf827221 */ /* 0x000fe40000010000 */
[----:B------:R-:W-:Y:S02]  /*7950*/  FADD.FTZ R227, R140, R227 ;  /* 0x000000e38ce37221 */ /* 0x000fe40000010000 */
[----:B------:R-:W-:Y:S02]  /*7960*/  FMUL.FTZ R219, R189, R150 ;  /* 0x00000096bddb7220 */ /* 0x000fe40000410000 */
[----:B------:R-:W-:Y:S02]  /*7970*/  FFMA.FTZ R213, R107, R197, R144 ;  /* 0x000000c56bd57223 */ /* 0x000fe40000010090 */
[----:B------:R-:W-:-:S02]  /*7980*/  FFMA.FTZ R197, R133, -R92, R197 ;  /* 0x8000005c85c57223 */ /* 0x000fc400000100c5 */
[C---:B------:R-:W-:Y:S02]  /*7990*/  FMUL.FTZ R142, R195.reuse, R138 ;  /* 0x0000008ac38e7220 */ /* 0x040fe40000410000 */
[----:B------:R-:W-:Y:S02]  /*79a0*/  FMUL.FTZ R144, R195, R136 ;  /* 0x00000088c3907220 */ /* 0x000fe40000410000 */
[----:B------:R-:W-:Y:S02]  /*79b0*/  FFMA.FTZ R146, R146, R195, R188 ;  /* 0x000000c392927223 */ /* 0x000fe400000100bc */
[----:B------:R-:W-:Y:S02]  /*79c0*/  FMUL.FTZ R221, R189, R148 ;  /* 0x00000094bddd7220 */ /* 0x000fe40000410000 */
[----:B------:R-:W-:Y:S02]  /*79d0*/  FADD.FTZ R13, R130, R13 ;  /* 0x0000000d820d7221 */ /* 0x000fe40000010000 */
[----:B------:R-:W-:-:S02]  /*79e0*/  FADD.FTZ R227, R227, R12 ;  /* 0x0000000ce3e37221 */ /* 0x000fc40000010000 */
[----:B------:R-:W-:Y:S02]  /*79f0*/  FADD.FTZ R57, R148, R57 ;  /* 0x0000003994397221 */ /* 0x000fe40000010000 */
[----:B------:R-:W-:Y:S02]  /*7a00*/  FFMA.FTZ R148, R14, R148, R219 ;  /* 0x000000940e947223 */ /* 0x000fe400000100db */
[----:B------:R-:W-:Y:S02]  /*7a10*/  FADD.FTZ R62, R136, R62 ;  /* 0x0000003e883e7221 */ /* 0x000fe40000010000 */
[C---:B------:R-:W-:Y:S02]  /*7a20*/  FFMA.FTZ R142, R197.reuse, R136, R142 ;  /* 0x00000088c58e7223 */ /* 0x040fe4000001008e */
[----:B------:R-:W-:Y:S02]  /*7a30*/  FFMA.FTZ R219, R197, R138, -R144 ;  /* 0x0000008ac5db7223 */ /* 0x000fe40000010890 */
[----:B------:R-:W-:-:S02]  /*7a40*/  FFMA.FTZ R221, R14, R150, -R221 ;  /* 0x000000960edd7223 */ /* 0x000fc400000108dd */
[-C--:B------:R-:W-:Y:S02]  /*7a50*/  FFMA.FTZ R180, R127, R84.reuse, R180 ;  /* 0x000000547fb47223 */ /* 0x080fe400000100b4 */
[-C--:B------:R-:W-:Y:S02]  /*7a60*/  FMUL.FTZ R138, R157, R84.reuse ;  /* 0x000000549d8a7220 */ /* 0x080fe40000410000 */
[----:B------:R-:W-:Y:S02]  /*7a70*/  FADD.FTZ R191, RZ, R146 ;  /* 0x00000092ffbf7221 */ /* 0x000fe40000010000 */
[----:B------:R-:W-:Y:S02]  /*7a80*/  FMUL.FTZ R136, R23, R84 ;  /* 0x0000005417887220 */ /* 0x000fe40000410000 */
[----:B------:R-:W-:Y:S02]  /*7a90*/  FADD.FTZ R126, R227, R126 ;  /* 0x0000007ee37e7221 */ /* 0x000fe40000010000 */
[----:B------:R-:W-:-:S02]  /*7aa0*/  FADD.FTZ R13, R13, R124 ;  /* 0x0000007c0d0d7221 */ /* 0x000fc40000010000 */
[----:B------:R-:W-:Y:S02]  /*7ab0*/  FFMA.FTZ R130, R127, -R84, R180 ;  /* 0x800000547f827223 */ /* 0x000fe400000100b4 */
[C---:B------:R-:W-:Y:S02]  /*7ac0*/  FMUL.FTZ R223, R191.reuse, R138 ;  /* 0x0000008abfdf7220 */ /* 0x040fe40000410000 */
[----:B------:R-:W-:Y:S02]  /*7ad0*/  FMUL.FTZ R225, R191, R136 ;  /* 0x00000088bfe17220 */ /* 0x000fe40000410000 */
[----:B------:R-:W-:Y:S02]  /*7ae0*/  FFMA.FTZ R122, R106, -R189, R122 ;  /* 0x800000bd6a7a7223 */ /* 0x000fe4000001007a */
[----:B------:R-:W-:Y:S02]  /*7af0*/  FADD.FTZ R126, R126, R221 ;  /* 0x000000dd7e7e7221 */ /* 0x000fe40000010000 */
[----:B------:R-:W-:-:S02]  /*7b00*/  FADD.FTZ R13, R13, R148 ;  /* 0x000000940d0d7221 */ /* 0x000fc40000010000 */
[----:B------:R-:W-:Y:S02]  /*7b10*/  FADD.FTZ R55, R136, R55 ;  /* 0x0000003788377221 */ /* 0x000fe40000010000 */
[----:B------:R-:W-:Y:S02]  /*7b20*/  FMUL.FTZ R181, R3, R181 ;  /* 0x000000b503b57220 */ /* 0x000fe40000410000 */
[C---:B------:R-:W-:Y:S02]  /*7b30*/  FFMA.FTZ R136, R130.reuse, R136, R223 ;  /* 0x0000008882887223 */ /* 0x040fe400000100df */
[----:B------:R-:W-:Y:S02]  /*7b40*/  FFMA.FTZ R225, R130, R138, -R225 ;  /* 0x0000008a82e17223 */ /* 0x000fe400000108e1 */
[----:B------:R-:W-:Y:S02]  /*7b50*/  FFMA.FTZ R122, R107, -R195, R122 ;  /* 0x800000c36b7a7223 */ /* 0x000fe4000001007a */
[----:B------:R-:W-:-:S02]  /*7b60*/  FADD.FTZ R126, R126, R219 ;  /* 0x000000db7e7e7221 */ /* 0x000fc40000010000 */
[----:B------:R-:W-:Y:S02]  /*7b70*/  FADD.FTZ R13, R13, R142 ;  /* 0x0000008e0d0d7221 */ /* 0x000fe40000010000 */
[----:B------:R-:W-:Y:S02]  /*7b80*/  FFMA.FTZ R181, R2, R170, R181 ;  /* 0x000000aa02b57223 */ /* 0x000fe400000100b5 */
[C---:B------:R-:W-:Y:S02]  /*7b90*/  FFMA.FTZ R213, R108.reuse, R180, R213 ;  /* 0x000000b46cd57223 */ /* 0x040fe400000100d5 */
[----:B------:R-:W-:Y:S02]  /*7ba0*/  FFMA.FTZ R124, R108, -R191, R122 ;  /* 0x800000bf6c7c7223 */ /* 0x000fe4000001007a */
[----:B------:R-:W-:Y:S02]  /*7bb0*/  FADD.FTZ R126, R126, R225 ;  /* 0x000000e17e7e7221 */ /* 0x000fe40000010000 */
[----:B------:R-:W-:Y:S01]  /*7bc0*/  FADD.FTZ R136, R13, R136 ;  /* 0x000000880d887221 */ /* 0x000fe20000010000 */
[----:B------:R-:W0:Y:S01]  /*7bd0*/  SHFL.DOWN PT, R140, R124, 0x1, 0x1f ;  /* 0x08201f007c8c7f89 */ /* 0x000e2200000e0000 */
[----:B------:R-:W-:Y:S01]  /*7be0*/  FFMA.FTZ R128, R211, R181, R128 ;  /* 0x000000b5d3807223 */ /* 0x000fe20000010080 */
[----:B------:R-:W-:Y:S01]  /*7bf0*/  MOV R13, R126 ;  /* 0x0000007e000d7202 */ /* 0x000fe20000000f00 */
[----:B------:R-:W-:Y:S01]  /*7c00*/  FMUL.FTZ R12, R3, R160 ;  /* 0x000000a0030c7220 */ /* 0x000fe20000410000 */
[----:B------:R-:W1:Y:S01]  /*7c10*/  SHFL.DOWN PT, R211, R213, 0x1, 0x1f ;  /* 0x08201f00d5d37f89 */ /* 0x000e6200000e0000 */
[----:B------:R-:W-:Y:S01]  /*7c20*/  FFMA.FTZ R164, R139, R164, R15 ;  /* 0x000000a48ba47223 */ /* 0x000fe2000001000f */
[----:B------:R-:W-:Y:S01]  /*7c30*/  MOV R15, R124 ;  /* 0x0000007c000f7202 */ /* 0x000fe20000000f00 */
[-C--:B------:R-:W-:Y:S01]  /*7c40*/  FFMA.FTZ R122, R2, R175.reuse, -R12 ;  /* 0x000000af027a7223 */ /* 0x080fe2000001080c */
[----:B------:R-:W2:Y:S01]  /*7c50*/  SHFL.DOWN PT, R138, R126, 0x1, 0x1f ;  /* 0x08201f007e8a7f89 */ /* 0x000ea200000e0000 */
[----:B------:R-:W-:-:S02]  /*7c60*/  FMUL.FTZ R175, R3, R175 ;  /* 0x000000af03af7220 */ /* 0x000fc40000410000 */
[----:B------:R-:W-:Y:S01]  /*7c70*/  FMUL.FTZ R12, R3, R172 ;  /* 0x000000ac030c7220 */ /* 0x000fe20000410000 */
[----:B------:R-:W3:Y:S01]  /*7c80*/  SHFL.DOWN PT, R181, R136, 0x1, 0x1f ;  /* 0x08201f0088b57f89 */ /* 0x000ee200000e0000 */
[----:B------:R-:W-:Y:S02]  /*7c90*/  FMUL.FTZ R122, R189, R122 ;  /* 0x0000007abd7a7220 */ /* 0x000fe40000410000 */
[C---:B------:R-:W-:Y:S02]  /*7ca0*/  FFMA.FTZ R175, R2.reuse, R160, R175 ;  /* 0x000000a002af7223 */ /* 0x040fe400000100af */
[----:B------:R-:W-:Y:S02]  /*7cb0*/  FFMA.FTZ R12, R2, R185, -R12 ;  /* 0x000000b9020c7223 */ /* 0x000fe4000001080c */
[----:B------:R-:W-:Y:S01]  /*7cc0*/  FFMA.FTZ R175, R14, R175, R122 ;  /* 0x000000af0eaf7223 */ /* 0x000fe2000001007a */
[----:B------:R-:W-:Y:S01]  /*7cd0*/  MOV R14, R213 ;  /* 0x000000d5000e7202 */ /* 0x000fe20000000f00 */
[----:B------:R-:W-:Y:S01]  /*7ce0*/  FMUL.FTZ R177, R177, R12 ;  /* 0x0000000cb1b17220 */ /* 0x000fe20000410000 */
[----:B------:R-:W-:Y:S01]  /*7cf0*/  MOV R12, R136 ;  /* 0x00000088000c7202 */ /* 0x000fe20000000f00 */
[----:B------:R-:W-:-:S02]  /*7d00*/  FFMA.FTZ R128, R137, R170, R128 ;  /* 0x000000aa89807223 */ /* 0x000fc40000010080 */
[----:B0-----:R-:W-:Y:S02]  /*7d10*/  @!P0 FADD.FTZ R15, R15, R140 ;  /* 0x0000008c0f0f8221 */ /* 0x001fe40000010000 */
[----:B------:R-:W-:Y:S02]  /*7d20*/  FADD.FTZ R81, R128, R81 ;  /* 0x0000005180517221 */ /* 0x000fe40000010000 */
[----:B-1----:R-:W-:Y:S01]  /*7d30*/  @!P0 FADD.FTZ R14, R14, R211 ;  /* 0x000000d30e0e8221 */ /* 0x002fe20000010000 */
[----:B------:R-:W-:Y:S01]  /*7d40*/  SHFL.DOWN PT, R128, R15, 0x2, 0x1f ;  /* 0x08401f000f807f89 */ /* 0x000fe200000e0000 */
[----:B------:R-:W-:Y:S02]  /*7d50*/  FMUL.FTZ R185, R3, R185 ;  /* 0x000000b903b97220 */ /* 0x000fe40000410000 */
[----:B--2---:R-:W-:Y:S01]  /*7d60*/  @!P0 FADD.FTZ R13, R13, R138 ;  /* 0x0000008a0d0d8221 */ /* 0x004fe20000010000 */
[----:B------:R-:W0:Y:S01]  /*7d70*/  SHFL.DOWN PT, R139, R14, 0x2, 0x1f ;  /* 0x08401f000e8b7f89 */ /* 0x000e2200000e0000 */
[----:B------:R-:W-:-:S02]  /*7d80*/  FFMA.FTZ R122, R2, R172, R185 ;  /* 0x000000ac027a7223 */ /* 0x000fc400000100b9 */
[----:B---3--:R-:W-:Y:S01]  /*7d90*/  @!P0 FADD.FTZ R12, R12, R181 ;  /* 0x000000b50c0c8221 */ /* 0x008fe20000010000 */
[----:B------:R-:W1:Y:S01]  /*7da0*/  SHFL.DOWN PT, R126, R13, 0x2, 0x1f ;  /* 0x08401f000d7e7f89 */ /* 0x000e6200000e0000 */
[----:B------:R-:W-:Y:S01]  /*7db0*/  FFMA.FTZ R177, R179, R122, R177 ;  /* 0x0000007ab3b17223 */ /* 0x000fe200000100b1 */
[----:B------:R-:W-:Y:S01]  /*7dc0*/  ISETP.GT.AND P0, PT, R35, 0x1d, PT ;  /* 0x0000001d2300780c */ /* 0x000fe20003f04270 */
[C---:B------:R-:W-:Y:S01]  /*7dd0*/  FMUL.FTZ R124, R3.reuse, R154 ;  /* 0x0000009a037c7220 */ /* 0x040fe20000410000 */
[----:B------:R-:W2:Y:S01]  /*7de0*/  SHFL.DOWN PT, R137, R12, 0x2, 0x1f ;  /* 0x08401f000c897f89 */ /* 0x000ea200000e0000 */
[----:B------:R-:W-:Y:S02]  /*7df0*/  FMUL.FTZ R122, R3, R174 ;  /* 0x000000ae037a7220 */ /* 0x000fe40000410000 */
[----:B------:R-:W-:Y:S02]  /*7e00*/  FFMA.FTZ R175, R129, R160, R175 ;  /* 0x000000a081af7223 */ /* 0x000fe400000100af */
[----:B------:R-:W-:-:S02]  /*7e10*/  FFMA.FTZ R124, R2, R171, -R124 ;  /* 0x000000ab027c7223 */ /* 0x000fc4000001087c */
[----:B------:R-:W-:Y:S02]  /*7e20*/  FFMA.FTZ R129, R2, R187, -R122 ;  /* 0x000000bb02817223 */ /* 0x000fe4000001087a */
[C---:B------:R-:W-:Y:S02]  /*7e30*/  FMUL.FTZ R171, R3.reuse, R171 ;  /* 0x000000ab03ab7220 */ /* 0x040fe40000410000 */
[----:B------:R-:W-:Y:S02]  /*7e40*/  FMUL.FTZ R187, R3, R187 ;  /* 0x000000bb03bb7220 */ /* 0x000fe40000410000 */
[----:B------:R-:W-:Y:S02]  /*7e50*/  FMUL.FTZ R124, R195, R124 ;  /* 0x0000007cc37c7220 */ /* 0x000fe40000410000 */
[----:B------:R-:W-:Y:S02]  /*7e60*/  FMUL.FTZ R129, R158, R129 ;  /* 0x000000819e817220 */ /* 0x000fe40000410000 */
[----:B------:R-:W-:-:S02]  /*7e70*/  FFMA.FTZ R122, R2, R154, R171 ;  /* 0x0000009a027a7223 */ /* 0x000fc400000100ab */
[----:B------:R-:W-:Y:S02]  /*7e80*/  FFMA.FTZ R187, R2, R174, R187 ;  /* 0x000000ae02bb7223 */ /* 0x000fe400000100bb */
[----:B------:R-:W-:Y:S02]  /*7e90*/  FFMA.FTZ R122, R197, R122, R124 ;  /* 0x0000007ac57a7223 */ /* 0x000fe4000001007c */
[----:B------:R-:W-:Y:S02]  /*7ea0*/  FFMA.FTZ R129, R162, R187, R129 ;  /* 0x000000bba2817223 */ /* 0x000fe40000010081 */
[----:B0-----:R-:W-:Y:S02]  /*7eb0*/  @!P0 FADD.FTZ R14, R14, R139 ;  /* 0x0000008b0e0e8221 */ /* 0x001fe40000010000 */
[----:B------:R-:W-:Y:S02]  /*7ec0*/  @!P0 FADD.FTZ R15, R15, R128 ;  /* 0x000000800f0f8221 */ /* 0x000fe40000010000 */
[----:B-1----:R-:W-:-:S02]  /*7ed0*/  @!P0 FADD.FTZ R13, R13, R126 ;  /* 0x0000007e0d0d8221 */ /* 0x002fc40000010000 */
[----:B--2---:R-:W-:Y:S01]  /*7ee0*/  @!P0 FADD.FTZ R12, R12, R137 ;  /* 0x000000890c0c8221 */ /* 0x004fe20000010000 */
[----:B------:R-:W-:Y:S01]  /*7ef0*/  SHFL.DOWN PT, R128, R15, 0x4, 0x1f ;  /* 0x08801f000f807f89 */ /* 0x000fe200000e0000 */
[----:B------:R-:W-:Y:S01]  /*7f00*/  FFMA.FTZ R154, R133, R154, R122 ;  /* 0x0000009a859a7223 */ /* 0x000fe2000001007a */
[----:B------:R-:W-:Y:S01]  /*7f10*/  ISETP.GT.AND P0, PT, R35, 0x1b, PT ;  /* 0x0000001b2300780c */ /* 0x000fe20003f04270 */
[----:B------:R-:W-:Y:S01]  /*7f20*/  FFMA.FTZ R174, R131, R174, R129 ;  /* 0x000000ae83ae7223 */ /* 0x000fe20000010081 */
[----:B------:R-:W0:Y:S01]  /*7f30*/  SHFL.DOWN PT, R133, R14, 0x4, 0x1f ;  /* 0x08801f000e857f89 */ /* 0x000e2200000e0000 */
[C---:B------:R-:W-:Y:S02]  /*7f40*/  FMUL.FTZ R124, R3.reuse, R23 ;  /* 0x00000017037c7220 */ /* 0x040fe40000410000 */
[----:B------:R-:W-:Y:S01]  /*7f50*/  FMUL.FTZ R122, R3, R176 ;  /* 0x000000b0037a7220 */ /* 0x000fe20000410000 */
[----:B------:R-:W1:Y:S01]  /*7f60*/  SHFL.DOWN PT, R126, R13, 0x4, 0x1f ;  /* 0x08801f000d7e7f89 */ /* 0x000e6200000e0000 */
[----:B------:R-:W-:-:S02]  /*7f70*/  FFMA.FTZ R124, R2, R157, -R124 ;  /* 0x0000009d027c7223 */ /* 0x000fc4000001087c */
[C---:B------:R-:W-:Y:S01]  /*7f80*/  FFMA.FTZ R122, R2.reuse, R193, -R122 ;  /* 0x000000c1027a7223 */ /* 0x040fe2000001087a */
[----:B------:R-:W2:Y:S01]  /*7f90*/  SHFL.DOWN PT, R131, R12, 0x4, 0x1f ;  /* 0x08801f000c837f89 */ /* 0x000ea200000e0000 */
        /* <DEDUP_REMOVED lines=10> */
[----:B-1----:R-:W-:Y:S01]  /*8040*/  @!P0 FADD.FTZ R13, R13, R126 ;  /* 0x0000007e0d0d8221 */ /* 0x002fe20000010000 */
[----:B------:R-:W0:Y:S01]  /*8050*/  SHFL.DOWN PT, R133, R14, 0x8, 0x1f ;  /* 0x09001f000e857f89 */ /* 0x000e2200000e0000 */
[----:B------:R-:W-:-:S02]  /*8060*/  FMUL.FTZ R129, R3, R178 ;  /* 0x000000b203817220 */ /* 0x000fc40000410000 */
[----:B--2---:R-:W-:Y:S01]  /*8070*/  @!P0 FADD.FTZ R12, R12, R131 ;  /* 0x000000830c0c8221 */ /* 0x004fe20000010000 */
[----:B------:R-:W-:Y:S01]  /*8080*/  ISETP.GT.AND P0, PT, R35, 0x17, PT ;  /* 0x000000172300780c */ /* 0x000fe20003f04270 */
[----:B------:R-:W-:Y:S02]  /*8090*/  FFMA.FTZ R127, R127, R23, R124 ;  /* 0x000000177f7f7223 */ /* 0x000fe4000001007c */
[----:B------:R-:W-:Y:S01]  /*80a0*/  FFMA.FTZ R125, R125, R176, R122 ;  /* 0x000000b07d7d7223 */ /* 0x000fe2000001007a */
[----:B------:R-:W1:Y:S01]  /*80b0*/  SHFL.DOWN PT, R124, R15, 0x8, 0x1f ;  /* 0x09001f000f7c7f89 */ /* 0x000e6200000e0000 */
[-C--:B------:R-:W-:Y:S02]  /*80c0*/  FFMA.FTZ R129, R2, R182.reuse, -R129 ;  /* 0x000000b602817223 */ /* 0x080fe40000010881 */
[----:B------:R-:W-:Y:S01]  /*80d0*/  FMUL.FTZ R23, R3, R182 ;  /* 0x000000b603177220 */ /* 0x000fe20000410000 */
[----:B------:R-:W2:Y:S01]  /*80e0*/  SHFL.DOWN PT, R122, R13, 0x8, 0x1f ;  /* 0x09001f000d7a7f89 */ /* 0x000ea200000e0000 */
[----:B------:R-:W-:-:S02]  /*80f0*/  FMUL.FTZ R129, R22, R129 ;  /* 0x0000008116817220 */ /* 0x000fc40000410000 */
[----:B------:R-:W-:Y:S01]  /*8100*/  FFMA.FTZ R23, R2, R178, R23 ;  /* 0x000000b202177223 */ /* 0x000fe20000010017 */
[----:B------:R-:W3:Y:S01]  /*8110*/  SHFL.DOWN PT, R131, R12, 0x8, 0x1f ;  /* 0x09001f000c837f89 */ /* 0x000ee200000e0000 */
[C---:B------:R-:W-:Y:S02]  /*8120*/  FMUL.FTZ R22, R3.reuse, R147 ;  /* 0x0000009303167220 */ /* 0x040fe40000410000 */
[----:B------:R-:W-:Y:S02]  /*8130*/  FFMA.FTZ R129, R156, R23, R129 ;  /* 0x000000179c817223 */ /* 0x000fe40000010081 */
[----:B------:R-:W-:Y:S02]  /*8140*/  FFMA.FTZ R23, R2, R145, -R22 ;  /* 0x0000009102177223 */ /* 0x000fe40000010816 */
[----:B------:R-:W-:Y:S02]  /*8150*/  FMUL.FTZ R22, R3, R199 ;  /* 0x000000c703167220 */ /* 0x000fe40000410000 */
[----:B------:R-:W-:-:S02]  /*8160*/  FMUL.FTZ R23, R24, R23 ;  /* 0x0000001718177220 */ /* 0x000fc40000410000 */
[CC--:B------:R-:W-:Y:S02]  /*8170*/  FFMA.FTZ R22, R2.reuse, R143.reuse, -R22 ;  /* 0x0000008f02167223 */ /* 0x0c0fe40000010816 */
[----:B------:R-:W-:Y:S02]  /*8180*/  FMUL.FTZ R143, R3, R143 ;  /* 0x0000008f038f7220 */ /* 0x000fe40000410000 */
[----:B------:R-:W-:Y:S02]  /*8190*/  FMUL.FTZ R155, R155, R22 ;  /* 0x000000169b9b7220 */ /* 0x000fe40000410000 */
[----:B------:R-:W-:Y:S02]  /*81a0*/  FFMA.FTZ R22, R2, R199, R143 ;  /* 0x000000c702167223 */ /* 0x000fe4000001008f */
[----:B0-----:R-:W-:Y:S02]  /*81b0*/  @!P0 FADD.FTZ R14, R14, R133 ;  /* 0x000000850e0e8221 */ /* 0x001fe40000010000 */
[----:B------:R-:W-:-:S02]  /*81c0*/  FFMA.FTZ R24, R163, R22, R155 ;  /* 0x00000016a3187223 */ /* 0x000fc4000001009b */
[----:B-1----:R-:W-:Y:S02]  /*81d0*/  @!P0 FADD.FTZ R15, R15, R124 ;  /* 0x0000007c0f0f8221 */ /* 0x002fe40000010000 */
[----:B--2---:R-:W-:Y:S02]  /*81e0*/  @!P0 FADD.FTZ R13, R13, R122 ;  /* 0x0000007a0d0d8221 */ /* 0x004fe40000010000 */
[----:B---3--:R-:W-:Y:S01]  /*81f0*/  @!P0 FADD.FTZ R12, R12, R131 ;  /* 0x000000830c0c8221 */ /* 0x008fe20000010000 */
[----:B------:R-:W-:Y:S01]  /*8200*/  SHFL.DOWN PT, R124, R15, 0x10, 0x1f ;  /* 0x0a001f000f7c7f89 */ /* 0x000fe200000e0000 */
[----:B------:R-:W-:Y:S01]  /*8210*/  FMUL.FTZ R22, R3, R203 ;  /* 0x000000cb03167220 */ /* 0x000fe20000410000 */
[----:B------:R-:W-:Y:S01]  /*8220*/  ISETP.GT.AND P0, PT, R35, 0xf, PT ;  /* 0x0000000f2300780c */ /* 0x000fe20003f04270 */
[----:B------:R-:W-:Y:S01]  /*8230*/  FADD.FTZ R86, R125, R86 ;  /* 0x000000567d567221 */ /* 0x000fe20000010000 */
[----:B------:R-:W-:Y:S01]  /*8240*/  SHFL.DOWN PT, R122, R13, 0x10, 0x1f ;  /* 0x0a001f000d7a7f89 */ /* 0x000fe200000e0000 */
[----:B------:R-:W-:-:S02]  /*8250*/  FFMA.FTZ R178, R123, R178, R129 ;  /* 0x000000b27bb27223 */ /* 0x000fc40000010081 */
[C---:B------:R-:W-:Y:S01]  /*8260*/  FFMA.FTZ R22, R2.reuse, R205, -R22 ;  /* 0x000000cd02167223 */ /* 0x040fe20000010816 */
[----:B------:R-:W0:Y:S01]  /*8270*/  SHFL.DOWN PT, R125, R14, 0x10, 0x1f ;  /* 0x0a001f000e7d7f89 */ /* 0x000e2200000e0000 */
[----:B------:R-:W-:Y:S02]  /*8280*/  FMUL.FTZ R145, R3, R145 ;  /* 0x0000009103917220 */ /* 0x000fe40000410000 */
[----:B------:R-:W-:Y:S01]  /*8290*/  FMUL.FTZ R153, R153, R22 ;  /* 0x0000001699997220 */ /* 0x000fe20000410000 */
[----:B------:R-:W1:Y:S01]  /*82a0*/  SHFL.DOWN PT, R123, R12, 0x10, 0x1f ;  /* 0x0a001f000c7b7f89 */ /* 0x000e6200000e0000 */
[C---:B------:R-:W-:Y:S02]  /*82b0*/  FMUL.FTZ R22, R3.reuse, R149 ;  /* 0x0000009503167220 */ /* 0x040fe40000410000 */
[----:B------:R-:W-:Y:S02]  /*82c0*/  FFMA.FTZ R145, R2, R147, R145 ;  /* 0x0000009302917223 */ /* 0x000fe40000010091 */
[----:B------:R-:W-:-:S02]  /*82d0*/  FMUL.FTZ R205, R3, R205 ;  /* 0x000000cd03cd7220 */ /* 0x000fc40000410000 */
[----:B------:R-:W-:Y:S02]  /*82e0*/  FADD.FTZ R72, R120, R72 ;  /* 0x0000004878487221 */ /* 0x000fe40000010000 */
[----:B------:R-:W-:Y:S02]  /*82f0*/  FFMA.FTZ R22, R2, R209, -R22 ;  /* 0x000000d102167223 */ /* 0x000fe40000010816 */
[----:B------:R-:W-:Y:S02]  /*8300*/  FFMA.FTZ R120, R111, R199, R24 ;  /* 0x000000c76f787223 */ /* 0x000fe40000010018 */
[----:B------:R-:W-:Y:S02]  /*8310*/  FFMA.FTZ R152, R152, R145, R23 ;  /* 0x0000009198987223 */ /* 0x000fe40000010017 */
[----:B------:R-:W-:Y:S02]  /*8320*/  FFMA.FTZ R24, R2, R203, R205 ;  /* 0x000000cb02187223 */ /* 0x000fe400000100cd */
[----:B------:R-:W-:-:S02]  /*8330*/  FMUL.FTZ R23, R3, R201 ;  /* 0x000000c903177220 */ /* 0x000fc40000410000 */
[----:B------:R-:W-:Y:S02]  /*8340*/  FMUL.FTZ R27, R27, R22 ;  /* 0x000000161b1b7220 */ /* 0x000fe40000410000 */
[----:B------:R-:W-:Y:S02]  /*8350*/  FADD.FTZ R67, R118, R67 ;  /* 0x0000004376437221 */ /* 0x000fe40000010000 */
[----:B------:R-:W-:Y:S02]  /*8360*/  FMUL.FTZ R22, R3, R26 ;  /* 0x0000001a03167220 */ /* 0x000fe40000410000 */
[----:B------:R-:W-:Y:S02]  /*8370*/  FFMA.FTZ R118, R167, R24, R153 ;  /* 0x00000018a7767223 */ /* 0x000fe40000010099 */
[-C--:B------:R-:W-:Y:S02]  /*8380*/  FFMA.FTZ R24, R2, R207.reuse, -R23 ;  /* 0x000000cf02187223 */ /* 0x080fe40000010817 */
[----:B------:R-:W-:-:S02]  /*8390*/  FMUL.FTZ R207, R3, R207 ;  /* 0x000000cf03cf7220 */ /* 0x000fc40000410000 */
[C---:B------:R-:W-:Y:S02]  /*83a0*/  FMUL.FTZ R209, R3.reuse, R209 ;  /* 0x000000d103d17220 */ /* 0x040fe40000410000 */
[-C--:B------:R-:W-:Y:S02]  /*83b0*/  FMUL.FTZ R3, R3, R141.reuse ;  /* 0x0000008d03037220 */ /* 0x080fe40000410000 */
[----:B------:R-:W-:Y:S02]  /*83c0*/  FFMA.FTZ R22, R2, R141, -R22 ;  /* 0x0000008d02167223 */ /* 0x000fe40000010816 */
[----:B------:R-:W-:Y:S02]  /*83d0*/  FADD.FTZ R74, R116, R74 ;  /* 0x0000004a744a7221 */ /* 0x000fe40000010000 */
[----:B------:R-:W-:Y:S02]  /*83e0*/  FMUL.FTZ R151, R151, R24 ;  /* 0x0000001897977220 */ /* 0x000fe40000410000 */
[----:B------:R-:W-:-:S02]  /*83f0*/  FFMA.FTZ R116, R2, R201, R207 ;  /* 0x000000c902747223 */ /* 0x000fc400000100cf */
[C---:B------:R-:W-:Y:S02]  /*8400*/  FFMA.FTZ R24, R2.reuse, R149, R209 ;  /* 0x0000009502187223 */ /* 0x040fe400000100d1 */
[----:B------:R-:W-:Y:S02]  /*8410*/  FFMA.FTZ R2, R2, R26, R3 ;  /* 0x0000001a02027223 */ /* 0x000fe40000010003 */
[----:B------:R-:W-:Y:S02]  /*8420*/  FMUL.FTZ R22, R25, R22 ;  /* 0x0000001619167220 */ /* 0x000fe40000410000 */
[----:B0-----:R-:W-:Y:S02]  /*8430*/  @!P0 FADD.FTZ R14, R14, R125 ;  /* 0x0000007d0e0e8221 */ /* 0x001fe40000010000 */
[----:B------:R-:W-:Y:S02]  /*8440*/  @!P0 FADD.FTZ R15, R15, R124 ;  /* 0x0000007c0f0f8221 */ /* 0x000fe40000010000 */
[----:B------:R-:W-:-:S02]  /*8450*/  @!P0 FADD.FTZ R13, R13, R122 ;  /* 0x0000007a0d0d8221 */ /* 0x000fc40000010000 */
[----:B-1----:R-:W-:Y:S02]  /*8460*/  @!P0 FADD.FTZ R12, R12, R123 ;  /* 0x0000007b0c0c8221 */ /* 0x002fe40000010000 */
        /* <DEDUP_REMOVED lines=41> */
.L_x_9732:
[----:B0-----:R-:W-:Y:S05]  /*8700*/  BSYNC B0 ;  /* 0x0000000000007941 */ /* 0x001fea0003800000 */
.L_x_9731:
        /* <DEDUP_REMOVED lines=23> */
.L_x_9718:
        /* <DEDUP_REMOVED lines=8> */
[----:B------:R-:W-:Y:S01]  /*8900*/  F2FP.PACK_AB R55, R55, R62 ;  /* 0x0000003e3737723e */ /* 0x000fe200000000ff */
[----:B------:R-:W-:Y:S01]  /*8910*/  UIADD3 UR8, UP0, UR8, -0x400, URZ ;  /* 0xfffffc0008087890 */ /* 0x000fe2000ff1e03f */
[----:B------:R-:W-:Y:S01]  /*8920*/  F2FP.PACK_AB R54, R57, R64 ;  /* 0x000000403936723e */ /* 0x000fe200000000ff */
[----:B------:R-:W-:Y:S01]  /*8930*/  UIADD3 UR15, UP1, UR15, -0x400, URZ ;  /* 0xfffffc000f0f7890 */ /* 0x000fe2000ff3e03f */
[----:B------:R-:W-:Y:S01]  /*8940*/  F2FP.PACK_AB R53, R59, R66 ;  /* 0x000000423b35723e */ /* 0x000fe200000000ff */
[----:B------:R-:W-:Y:S01]  /*8950*/  UIADD3 UR7, UP2, UR7, -0x400, URZ ;  /* 0xfffffc0007077890 */ /* 0x000fe2000ff5e03f */
[----:B------:R-:W-:Y:S01]  /*8960*/  F2FP.PACK_AB R52, R61, R68 ;  /* 0x000000443d34723e */ /* 0x000fe200000000ff */
[----:B------:R-:W-:-:S02]  /*8970*/  UIADD3.X UR9, UR9, -0x1, URZ, UP0, !UPT ;  /* 0xffffffff09097890 */ /* 0x000fc400087fe43f */
[----:B------:R-:W-:Y:S02]  /*8980*/  UIADD3.X UR16, UR16, -0x1, URZ, UP1, !UPT ;  /* 0xffffffff10107890 */ /* 0x000fe40008ffe43f */
[----:B------:R-:W-:Y:S01]  /*8990*/  UIADD3.X UR14, UR14, -0x1, URZ, UP2, !UPT ;  /* 0xffffffff0e0e7890 */ /* 0x000fe200097fe43f */
[----:B--2---:R-:W-:Y:S04]  /*89a0*/  STS.128 [R35.X16], R8 ;  /* 0x0000000823007388 */ /* 0x004fe8000000cc00 */
[----:B---3--:R-:W-:Y:S01]  /*89b0*/  STS.128 [R35.X16+0x200], R12 ;  /* 0x0002000c23007388 */ /* 0x008fe2000000cc00 */
[----:B------:R-:W-:-:S06]  /*89c0*/  NOP ;  /* 0x0000000000007918 */ /* 0x000fcc0000000000 */
[----:B------:R-:W0:Y:S04]  /*89d0*/  LDS.128 R4, [R29] ;  /* 0x000000001d047984 */ /* 0x000e280000000c00 */
[----:B------:R-:W1:Y:S04]  /*89e0*/  LDS.128 R8, [R29+0x10] ;  /* 0x000010001d087984 */ /* 0x000e680000000c00 */
[----:B------:R-:W-:Y:S06]  /*89f0*/  BAR.SYNC.DEFER_BLOCKING 0x0 ;  /* 0x0000000000007b1d */ /* 0x000fec0000010000 */
[----:B------:R-:W-:Y:S01]  /*8a00*/  STS.128 [R29+0x10], R52 ;  /* 0x000010341d007388 */ /* 0x000fe20000000c00 */
        /* <DEDUP_REMOVED lines=17> */
[----:B------:R-:W-:Y:S01]  /*8b20*/  @!P2 FMUL.FTZ R0, R22, -1.4426950216293334961 ;  /* 0xbfb8aa3b1600a820 */ /* 0x000fe20000410000 */
[----:B------:R-:W-:Y:S01]  /*8b30*/  IADD3 R22, R33, -0x1, RZ ;  /* 0xffffffff21167810 */ /* 0x000fe20007ffe0ff */
        /* <DEDUP_REMOVED lines=15> */
[----:B------:R-:W-:Y:S02]  /*8c30*/  FADD.FTZ R7, R7, UR4 ;  /* 0x0000000407077e21 */ /* 0x000fe40008010000 */
[----:B---3--:R-:W-:Y:S01]  /*8c40*/  @!P4 FADD.FTZ R4, R4, 1 ;  /* 0x3f8000000404c421 */ /* 0x008fe20000010000 */
[----:B------:R1:W2:Y:S01]  /*8c50*/  @!P3 MUFU.RCP R12, R3 ;  /* 0x00000003000cb308 */ /* 0x0002a20000001000 */
[----:B0-----:R-:W-:-:S02]  /*8c60*/  @!P0 FMUL.FTZ R2, R6, -1.4426950216293334961 ;  /* 0xbfb8aa3b06028820 */ /* 0x001fc40000410000 */
[----:B----4-:R-:W-:-:S05]  /*8c70*/  @!P2 FMUL.FTZ R78, R78, R13 ;  /* 0x0000000d4e4ea220 */ /* 0x010fca0000410000 */
[----:B------:R-:W0:Y:S01]  /*8c80*/  @!P4 MUFU.RCP R4, R4 ;  /* 0x000000040004c308 */ /* 0x000e220000001000 */
[--C-:B-1----:R-:W-:Y:S01]  /*8c90*/  HADD2.F32 R3, -RZ, R8.reuse.H0_H0 ;  /* 0x20000008ff037230 */ /* 0x102fe20000004100 */
[----:B------:R-:W-:Y:S01]  /*8ca0*/  FSETP.GTU.FTZ.AND P2, PT, R7, 20, PT ;  /* 0x41a000000700780b */ /* 0x000fe20003f5c000 */
[----:B------:R-:W-:-:S03]  /*8cb0*/  HADD2.F32 R8, -RZ, R8.H1_H1 ;  /* 0x30000008ff087230 */ /* 0x000fc60000004100 */
[----:B------:R-:W-:Y:S02]  /*8cc0*/  FADD.FTZ R6, R3, UR4 ;  /* 0x0000000403067e21 */ /* 0x000fe40008010000 */
[----:B------:R-:W1:Y:S01]  /*8cd0*/  @!P5 MUFU.EX2 R5, R5 ;  /* 0x000000050005d308 */ /* 0x000e620000000800 */
[----:B------:R-:W-:Y:S02]  /*8ce0*/  FADD.FTZ R8, R8, UR4 ;  /* 0x0000000408087e21 */ /* 0x000fe40008010000 */
[----:B--2---:R-:W-:Y:S01]  /*8cf0*/  @!P3 FMUL.FTZ R71, R71, R12 ;  /* 0x0000000c4747b220 */ /* 0x004fe20000410000 */
[----:B------:R-:W-:Y:S01]  /*8d00*/  FSETP.GTU.FTZ.AND P3, PT, R6, 20, PT ;  /* 0x41a000000600780b */ /* 0x000fe20003f7c000 */
[----:B------:R-:W-:Y:S01]  /*8d10*/  @!P1 FMUL.FTZ R3, R15, -1.4426950216293334961 ;  /* 0xbfb8aa3b0f039820 */ /* 0x000fe20000410000 */
[----:B------:R-:W-:Y:S02]  /*8d20*/  F2FP.PACK_AB R15, R63, R70 ;  /* 0x000000463f0f723e */ /* 0x000fe400000000ff */
[----:B------:R-:W2:Y:S01]  /*8d30*/  @!P6 MUFU.EX2 R0, R0 ;  /* 0x000000000000e308 */ /* 0x000ea20000000800 */
[----:B0-----:R-:W-:Y:S01]  /*8d40*/  @!P4 FMUL.FTZ R73, R73, R4 ;  /* 0x000000044949c220 */ /* 0x001fe20000410000 */
[----:B------:R-:W-:Y:S01]  /*8d50*/  FSETP.GTU.FTZ.AND P4, PT, R8, 20, PT ;  /* 0x41a000000800780b */ /* 0x000fe20003f9c000 */
[----:B------:R-:W-:-:S05]  /*8d60*/  @!P2 FMUL.FTZ R4, R7, -1.4426950216293334961 ;  /* 0xbfb8aa3b0704a820 */ /* 0x000fca0000410000 */
[----:B------:R-:W0:Y:S01]  /*8d70*/  @!P0 MUFU.EX2 R2, R2 ;  /* 0x0000000200028308 */ /* 0x000e220000000800 */
[----:B-1----:R-:W-:Y:S02]  /*8d80*/  @!P5 FADD.FTZ R5, R5, 1 ;  /* 0x3f8000000505d421 */ /* 0x002fe40000010000 */
[----:B------:R-:W-:-:S04]  /*8d90*/  @!P3 FMUL.FTZ R6, R6, -1.4426950216293334961 ;  /* 0xbfb8aa3b0606b820 */ /* 0x000fc80000410000 */
[----:B------:R-:W-:Y:S01]  /*8da0*/  @!P4 FMUL.FTZ R7, R8, -1.4426950216293334961 ;  /* 0xbfb8aa3b0807c820 */ /* 0x000fe20000410000 */
[----:B------:R-:W1:Y:S01]  /*8db0*/  @!P1 MUFU.EX2 R3, R3 ;  /* 0x0000000300039308 */ /* 0x000e620000000800 */
[----:B--2---:R-:W-:Y:S01]  /*8dc0*/  @!P6 FADD.FTZ R0, R0, 1 ;  /* 0x3f8000000000e421 */ /* 0x004fe20000010000 */
[--C-:B------:R-:W-:Y:S02]  /*8dd0*/  HADD2.F32 R8, -RZ, R9.reuse.H0_H0 ;  /* 0x20000009ff087230 */ /* 0x100fe40000004100 */
[----:B------:R-:W-:-:S03]  /*8de0*/  HADD2.F32 R9, -RZ, R9.H1_H1 ;  /* 0x30000009ff097230 */ /* 0x000fc60000004100 */
[----:B------:R-:W-:Y:S01]  /*8df0*/  FADD.FTZ R8, R8, UR4 ;  /* 0x0000000408087e21 */ /* 0x000fe20008010000 */
[----:B------:R-:W2:Y:S01]  /*8e00*/  @!P5 MUFU.RCP R5, R5 ;  /* 0x000000050005d308 */ /* 0x000ea20000001000 */
[----:B0-----:R-:W-:Y:S02]  /*8e10*/  @!P0 FADD.FTZ R2, R2, 1 ;  /* 0x3f80000002028421 */ /* 0x001fe40000010000 */
[----:B------:R-:W-:-:S05]  /*8e20*/  FADD.FTZ R9, R9, UR4 ;  /* 0x0000000409097e21 */ /* 0x000fca0008010000 */
[----:B------:R0:W3:Y:S01]  /*8e30*/  @!P6 MUFU.RCP R12, R0 ;  /* 0x00000000000ce308 */ /* 0x0000e20000001000 */
[----:B-1----:R-:W-:-:S07]  /*8e40*/  @!P1 FADD.FTZ R3, R3, 1 ;  /* 0x3f80000003039421 */ /* 0x002fce0000010000 */
[----:B------:R-:W1:Y:S01]  /*8e50*/  @!P2 MUFU.EX2 R4, R4 ;  /* 0x000000040004a308 */ /* 0x000e620000000800 */
[--C-:B0-----:R-:W-:Y:S01]  /*8e60*/  HADD2.F32 R0, -RZ, R10.reuse.H0_H0 ;  /* 0x2000000aff007230 */ /* 0x101fe20000004100 */
[----:B--2---:R-:W-:Y:S01]  /*8e70*/  @!P5 FMUL.FTZ R80, R80, R5 ;  /* 0x000000055050d220 */ /* 0x004fe20000410000 */
[----:B------:R-:W-:Y:S01]  /*8e80*/  FSETP.GTU.FTZ.AND P5, PT, R8, 20, PT ;  /* 0x41a000000800780b */ /* 0x000fe20003fbc000 */
[----:B------:R-:W-:-:S04]  /*8e90*/  HADD2.F32 R10, -RZ, R10.H1_H1 ;  /* 0x3000000aff0a7230 */ /* 0x000fc80000004100 */
[----:B------:R0:W2:Y:S01]  /*8ea0*/  @!P0 MUFU.RCP R13, R2 ;  /* 0x00000002000d8308 */ /* 0x0000a20000001000 */
[----:B---3--:R-:W-:Y:S01]  /*8eb0*/  @!P6 FMUL.FTZ R75, R75, R12 ;  /* 0x0000000c4b4be220 */ /* 0x008fe20000410000 */
[----:B------:R-:W-:Y:S01]  /*8ec0*/  FSETP.GTU.FTZ.AND P6, PT, R9, 20, PT ;  /* 0x41a000000900780b */ /* 0x000fe20003fdc000 */
[----:B------:R-:W-:Y:S02]  /*8ed0*/  FADD.FTZ R12, R0, UR4 ;  /* 0x00000004000c7e21 */ /* 0x000fe40008010000 */
[----:B------:R-:W-:-:S03]  /*8ee0*/  FADD.FTZ R10, R10, UR4 ;  /* 0x000000040a0a7e21 */ /* 0x000fc60008010000 */
[----:B------:R-:W3:Y:S01]  /*8ef0*/  @!P3 MUFU.EX2 R6, R6 ;  /* 0x000000060006b308 */ /* 0x000ee20000000800 */
[----:B-1----:R-:W-:Y:S02]  /*8f00*/  @!P2 FADD.FTZ R4, R4, 1 ;  /* 0x3f8000000404a421 */ /* 0x002fe40000010000 */
[----:B------:R-:W-:-:S04]  /*8f10*/  @!P5 FMUL.FTZ R0, R8, -1.4426950216293334961 ;  /* 0xbfb8aa3b0800d820 */ /* 0x000fc80000410000 */
[----:B0-----:R-:W-:Y:S01]  /*8f20*/  @!P6 FMUL.FTZ R2, R9, -1.4426950216293334961 ;  /* 0xbfb8aa3b0902e820 */ /* 0x001fe20000410000 */
[----:B------:R0:W1:Y:S01]  /*8f30*/  @!P1 MUFU.RCP R14, R3 ;  /* 0x00000003000e9308 */ /* 0x0000620000001000 */
[----:B--2---:R-:W-:Y:S01]  /*8f40*/  @!P0 FMUL.FTZ R82, R82, R13 ;  /* 0x0000000d52528220 */ /* 0x004fe20000410000 */
[----:B------:R-:W-:Y:S02]  /*8f50*/  FSETP.GTU.FTZ.AND P0, PT, R12, 20, PT ;  /* 0x41a000000c00780b */ /* 0x000fe40003f1c000 */
[----:B------:R-:W-:-:S04]  /*8f60*/  F2FP.PACK_AB R13, R67, R74 ;  /* 0x0000004a430d723e */ /* 0x000fc800000000ff */
[----:B------:R-:W2:Y:S01]  /*8f70*/  @!P2 MUFU.RCP R5, R4 ;  /* 0x000000040005a308 */ /* 0x000ea20000001000 */
[----:B---3--:R-:W-:Y:S01]  /*8f80*/  @!P3 FADD.FTZ R6, R6, 1 ;  /* 0x3f8000000606b421 */ /* 0x008fe20000010000 */
[--C-:B0-----:R-:W-:Y:S02]  /*8f90*/  HADD2.F32 R3, -RZ, R11.reuse.H0_H0 ;  /* 0x2000000bff037230 */ /* 0x101fe40000004100 */
[----:B------:R-:W-:-:S03]  /*8fa0*/  HADD2.F32 R11, -RZ, R11.H1_H1 ;  /* 0x3000000bff0b7230 */ /* 0x000fc60000004100 */
[----:B------:R-:W-:Y:S01]  /*8fb0*/  FADD.FTZ R8, R3, UR4 ;  /* 0x0000000403087e21 */ /* 0x000fe20008010000 */
[----:B------:R-:W0:Y:S01]  /*8fc0*/  @!P3 MUFU.RCP R6, R6 ;  /* 0x000000060006b308 */ /* 0x000e220000001000 */
[----:B-1----:R-:W-:Y:S01]  /*8fd0*/  @!P1 FMUL.FTZ R77, R77, R14 ;  /* 0x0000000e4d4d9220 */ /* 0x002fe20000410000 */
[----:B------:R-:W-:Y:S01]  /*8fe0*/  FSETP.GTU.FTZ.AND P1, PT, R10, 20, PT ;  /* 0x41a000000a00780b */ /* 0x000fe20003f3c000 */
[----:B------:R-:W-:Y:S01]  /*8ff0*/  @!P0 FMUL.FTZ R3, R12, -1.4426950216293334961 ;  /* 0xbfb8aa3b0c038820 */ /* 0x000fe20000410000 */
[----:B------:R-:W-:Y:S01]  /*9000*/  F2FP.PACK_AB R14, R65, R72 ;  /* 0x00000048410e723e */ /* 0x000fe200000000ff */
[----:B------:R-:W-:Y:S01]  /*9010*/  FADD.FTZ R11, R11, UR4 ;  /* 0x000000040b0b7e21 */ /* 0x000fe20008010000 */
[----:B------:R-:W-:Y:S02]  /*9020*/  F2FP.PACK_AB R12, R69, R76 ;  /* 0x0000004c450c723e */ /* 0x000fe400000000ff */
[----:B------:R-:W1:Y:S01]  /*9030*/  @!P5 MUFU.EX2 R0, R0 ;  /* 0x000000000000d308 */ /* 0x000e620000000800 */
[----:B--2---:R-:W-:Y:S01]  /*9040*/  @!P2 FMUL.FTZ R86, R86, R5 ;  /* 0x000000055656a220 */ /* 0x004fe20000410000 */
[----:B------:R-:W-:Y:S01]  /*9050*/  FSETP.GTU.FTZ.AND P2, PT, R8, 20, PT ;  /* 0x41a000000800780b */ /* 0x000fe20003f5c000 */
[----:B------:R2:W-:Y:S01]  /*9060*/  STS.128 [R29], R12 ;  /* 0x0000000c1d007388 */ /* 0x0005e20000000c00 */
[----:B------:R-:W-:-:S06]  /*9070*/  NOP ;  /* 0x0000000000007918 */ /* 0x000fcc0000000000 */
[----:B------:R-:W3:Y:S01]  /*9080*/  @!P4 MUFU.EX2 R7, R7 ;  /* 0x000000070007c308 */ /* 0x000ee20000000800 */
[----:B0-----:R-:W-:Y:S01]  /*9090*/  @!P3 FMUL.FTZ R79, R79, R6 ;  /* 0x000000064f4fb220 */ /* 0x001fe20000410000 */
[----:B------:R-:W-:Y:S01]  /*90a0*/  FSETP.GTU.FTZ.AND P3, PT, R11, 20, PT ;  /* 0x41a000000b00780b */ /* 0x000fe20003f7c000 */
[----:B------:R-:W-:Y:S01]  /*90b0*/  @!P1 FMUL.FTZ R4, R10, -1.4426950216293334961 ;  /* 0xbfb8aa3b0a049820 */ /* 0x000fe20000410000 */
[----:B------:R-:W0:Y:S01]  /*90c0*/  LDS.128 R24, [R35.X16] ;  /* 0x0000000023187984 */ /* 0x000e22000000cc00 */
[----:B------:R-:W-:Y:S02]  /*90d0*/  @!P2 FMUL.FTZ R5, R8, -1.4426950216293334961 ;  /* 0xbfb8aa3b0805a820 */ /* 0x000fe40000410000 */
[----:B-1----:R-:W-:Y:S01]  /*90e0*/  @!P5 FADD.FTZ R0, R0, 1 ;  /* 0x3f8000000000d421 */ /* 0x002fe20000010000 */
[----:B------:R-:W-:Y:S01]  /*90f0*/  @!P0 MUFU.EX2 R3, R3 ;  /* 0x0000000300038308 */ /* 0x000fe20000000800 */
[----:B------:R-:W1:Y:S01]  /*9100*/  LDS.128 R48, [R35.X16+0x200] ;  /* 0x0002000023307984 */ /* 0x000e62000000cc00 */
[----:B--2---:R-:W-:-:S04]  /*9110*/  IMAD R12, R44, c[0x0][0x2e0], RZ ;  /* 0x0000b8002c0c7a24 */ /* 0x004fc800078e02ff */
[----:B------:R-:W-:Y:S02]  /*9120*/  IMAD R13, R45, c[0x0][0x2e4], R12 ;  /* 0x0000b9002d0d7a24 */ /* 0x000fe400078e020c */
[----:B------:R-:W2:Y:S01]  /*9130*/  @!P6 MUFU.EX2 R2, R2 ;  /* 0x000000020002e308 */ /* 0x000ea20000000800 */
[----:B---3--:R-:W-:Y:S02]  /*9140*/  @!P4 FADD.FTZ R7, R7, 1 ;  /* 0x3f8000000707c421 */ /* 0x008fe40000010000 */
[----:B------:R-:W-:-:S05]  /*9150*/  @!P3 FMUL.FTZ R9, R11, -1.4426950216293334961 ;  /* 0xbfb8aa3b0b09b820 */ /* 0x000fca0000410000 */
[----:B------:R3:W4:Y:S08]  /*9160*/  @!P1 MUFU.EX2 R6, R4 ;  /* 0x0000000400069308 */ /* 0x0007300000000800 */
[----:B------:R5:W0:Y:S01]  /*9170*/  @!P5 MUFU.RCP R10, R0 ;  /* 0x00000000000ad308 */ /* 0x000a220000001000 */
[----:B---3--:R-:W-:Y:S01]  /*9180*/  SHF.L.U32 R4, R22, 0x9, RZ ;  /* 0x0000000916047819 */ /* 0x008fe200000006ff */
[----:B--2---:R-:W-:-:S06]  /*9190*/  @!P6 FADD.FTZ R2, R2, 1 ;  /* 0x3f8000000202e421 */ /* 0x004fcc0000010000 */
[----:B------:R2:W3:Y:S01]  /*91a0*/  @!P2 MUFU.EX2 R8, R5 ;  /* 0x000000050008a308 */ /* 0x0004e20000000800 */
[----:B-----5:R-:W-:Y:S02]  /*91b0*/  @!P0 FADD.FTZ R0, R3, 1 ;  /* 0x3f80000003008421 */ /* 0x020fe40000010000 */
[----:B------:R-:W-:Y:S02]  /*91c0*/  IMAD R3, R41, c[0x0][0x2d8], RZ ;  /* 0x0000b60029037a24 */ /* 0x000fe400078e02ff */
[----:B----4-:R-:W-:Y:S02]  /*91d0*/  @!P1 FADD.FTZ R6, R6, 1 ;  /* 0x3f80000006069421 */ /* 0x010fe40000010000 */
[----:B------:R-:W-:Y:S01]  /*91e0*/  IMAD R57, R42, c[0x0][0x2dc], R3 ;  /* 0x0000b7002a397a24 */ /* 0x000fe200078e0203 */
[----:B------:R-:W4:Y:S01]  /*91f0*/  @!P4 MUFU.RCP R7, R7 ;  /* 0x000000070007c308 */ /* 0x000f220000001000 */
[----:B--2---:R-:W-:Y:S01]  /*9200*/  SHF.R.S32.HI R5, RZ, 0x1f, R4 ;  /* 0x0000001fff057819 */ /* 0x004fe20000011404 */
[----:B0-----:R-:W-:Y:S01]  /*9210*/  @!P5 FMUL.FTZ R81, R81, R10 ;  /* 0x0000000a5151d220 */ /* 0x001fe20000410000 */
[----:B------:R-:W-:-:S05]  /*9220*/  F2FP.PACK_AB R10, R82, R75 ;  /* 0x0000004b520a723e */ /* 0x000fca00000000ff */
[----:B------:R0:W2:Y:S01]  /*9230*/  @!P6 MUFU.RCP R11, R2 ;  /* 0x00000002000be308 */ /* 0x0000a20000001000 */
[----:B---3--:R-:W-:-:S07]  /*9240*/  @!P2 FADD.FTZ R8, R8, 1 ;  /* 0x3f8000000808a421 */ /* 0x008fce0000010000 */
[----:B------:R-:W3:Y:S01]  /*9250*/  @!P3 MUFU.EX2 R9, R9 ;  /* 0x000000090009b308 */ /* 0x000ee20000000800 */
[----:B0-----:R-:W-:-:S04]  /*9260*/  IMAD.WIDE.U32 R2, R42, c[0x0][0x2d8], R4 ;  /* 0x0000b6002a027a25 */ /* 0x001fc800078e0004 */
[----:B----4-:R-:W-:Y:S01]  /*9270*/  @!P4 FMUL.FTZ R88, R88, R7 ;  /* 0x000000075858c220 */ /* 0x010fe20000410000 */
[----:B------:R-:W-:Y:S01]  /*9280*/  IADD3 R3, R3, R57, RZ ;  /* 0x0000003903037210 */ /* 0x000fe20007ffe0ff */
[----:B------:R-:W-:Y:S01]  /*9290*/  IMAD.WIDE.U32 R4, R42, c[0x0][0x2f8], R4 ;  /* 0x0000be002a047a25 */ /* 0x000fe200078e0004 */
[----:B------:R0:W4:Y:S02]  /*92a0*/  @!P1 MUFU.RCP R23, R6 ;  /* 0x0000000600179308 */ /* 0x0001240000001000 */
[----:B------:R-:W-:Y:S01]  /*92b0*/  F2FP.PACK_AB R12, R88, R79 ;  /* 0x0000004f580c723e */ /* 0x000fe200000000ff */
[----:B------:R-:W-:-:S04]  /*92c0*/  IMAD.WIDE.U32 R2, R45, c[0x0][0x2e0], R2 ;  /* 0x0000b8002d027a25 */ /* 0x000fc800078e0002 */
[----:B--2---:R-:W-:Y:S01]  /*92d0*/  @!P6 FMUL.FTZ R90, R90, R11 ;  /* 0x0000000b5a5ae220 */ /* 0x004fe20000410000 */
[----:B------:R-:W-:Y:S01]  /*92e0*/  IADD3 R3, R3, R13, RZ ;  /* 0x0000000d03037210 */ /* 0x000fe20007ffe0ff */
[----:B---3--:R-:W-:Y:S01]  /*92f0*/  @!P3 FADD.FTZ R9, R9, 1 ;  /* 0x3f8000000909b421 */ /* 0x008fe20000010000 */
[----:B0-----:R-:W-:Y:S01]  /*9300*/  LEA R6, P4, R2, c[0x0][0x330], 0x1 ;  /* 0x0000cc0002067a11 */ /* 0x001fe200078808ff */
[----:B------:R-:W0:Y:S01]  /*9310*/  @!P0 MUFU.RCP R0, R0 ;  /* 0x0000000000008308 */ /* 0x000e220000001000 */
[----:B------:R-:W-:Y:S02]  /*9320*/  F2FP.PACK_AB R11, R86, R77 ;  /* 0x0000004d560b723e */ /* 0x000fe400000000ff */
[----:B------:R-:W-:Y:S01]  /*9330*/  LEA.HI.X R7, R2, c[0x0][0x334], R3, 0x1, P4 ;  /* 0x0000cd0002077a11 */ /* 0x000fe200020f0c03 */
[----:B----4-:R-:W-:Y:S01]  /*9340*/  @!P1 FMUL.FTZ R94, R94, R23 ;  /* 0x000000175e5e9220 */ /* 0x010fe20000410000 */
[----:B------:R-:W-:-:S03]  /*9350*/  F2FP.PACK_AB R13, R90, R81 ;  /* 0x000000515a0d723e */ /* 0x000fc600000000ff */
[----:B------:R-:W-:Y:S01]  /*9360*/  IMAD.WIDE R2, R87, 0x10, R6 ;  /* 0x0000001057027825 */ /* 0x000fe200078e0206 */
[----:B------:R-:W2:Y:S03]  /*9370*/  @!P2 MUFU.RCP R8, R8 ;  /* 0x000000080008a308 */ /* 0x000ea60000001000 */
[----:B------:R-:W-:Y:S01]  /*9380*/  IMAD R7, R41, c[0x0][0x2f8], RZ ;  /* 0x0000be0029077a24 */ /* 0x000fe200078e02ff */
[----:B------:R-:W-:Y:S01]  /*9390*/  STG.E.128 [R2.64], R24 ;  /* 0x0000001802007986 */ /* 0x000fe2000c101d0c */
[----:B0-----:R-:W-:-:S03]  /*93a0*/  @!P0 FMUL.FTZ R83, R83, R0 ;  /* 0x0000000053538220 */ /* 0x001fc60000410000 */
[----:B------:R-:W0:Y:S01]  /*93b0*/  @!P3 MUFU.RCP R9, R9 ;  /* 0x000000090009b308 */ /* 0x000e220000001000 */
[----:B-1----:R1:W-:Y:S01]  /*93c0*/  STG.E.128 [R2.64+0x200], R48 ;  /* 0x0002003002007986 */ /* 0x0023e2000c101d0c */
[----:B------:R-:W-:Y:S01]  /*93d0*/  FADD.FTZ R0, R78, R39 ;  /* 0x000000274e007221 */ /* 0x000fe20000010000 */
[----:B------:R-:W-:Y:S01]  /*93e0*/  F2FP.PACK_AB R14, R94, R83 ;  /* 0x000000535e0e723e */ /* 0x000fe200000000ff */
[----:B------:R-:W-:Y:S02]  /*93f0*/  IMAD R7, R42, c[0x0][0x2fc], R7 ;  /* 0x0000bf002a077a24 */ /* 0x000fe400078e0207 */
[----:B------:R-:W-:Y:S02]  /*9400*/  FADD.FTZ R0, R0, R71 ;  /* 0x0000004700007221 */ /* 0x000fe40000010000 */
[----:B--2---:R-:W-:Y:S01]  /*9410*/  @!P2 FMUL.FTZ R85, R85, R8 ;  /* 0x000000085555a220 */ /* 0x004fe20000410000 */
[----:B------:R-:W-:Y:S02]  /*9420*/  F2FP.PACK_AB R8, R71, R78 ;  /* 0x0000004e4708723e */ /* 0x000fe400000000ff */
[----:B------:R-:W-:Y:S01]  /*9430*/  IADD3 R5, R5, R7, RZ ;  /* 0x0000000705057210 */ /* 0x000fe20007ffe0ff */
[----:B0-----:R-:W-:Y:S01]  /*9440*/  @!P3 FMUL.FTZ R96, R96, R9 ;  /* 0x000000096060b220 */ /* 0x001fe20000410000 */
[----:B------:R-:W-:Y:S01]  /*9450*/  F2FP.PACK_AB R9, R80, R73 ;  /* 0x000000495009723e */ /* 0x000fe200000000ff */
[----:B------:R-:W-:Y:S01]  /*9460*/  BAR.SYNC.DEFER_BLOCKING 0x0 ;  /* 0x0000000000007b1d */ /* 0x000fe20000010000 */
[----:B------:R-:W-:-:S02]  /*9470*/  FADD.FTZ R73, R0, R73 ;  /* 0x0000004900497221 */ /* 0x000fc40000010000 */
[----:B------:R-:W-:Y:S01]  /*9480*/  F2FP.PACK_AB R15, R96, R85 ;  /* 0x00000055600f723e */ /* 0x000fe200000000ff */
[----:B------:R-:W-:Y:S02]  /*9490*/  IMAD R0, R44, c[0x0][0x300], RZ ;  /* 0x0000c0002c007a24 */ /* 0x000fe400078e02ff */
[----:B------:R-:W-:Y:S02]  /*94a0*/  FADD.FTZ R80, R73, R80 ;  /* 0x0000005049507221 */ /* 0x000fe40000010000 */
[C---:B------:R-:W-:Y:S02]  /*94b0*/  IMAD R7, R45.reuse, c[0x0][0x304], R0 ;  /* 0x0000c1002d077a24 */ /* 0x040fe400078e0200 */
[----:B------:R-:W-:Y:S02]  /*94c0*/  FADD.FTZ R75, R80, R75 ;  /* 0x0000004b504b7221 */ /* 0x000fe40000010000 */
[----:B-1----:R-:W-:-:S04]  /*94d0*/  IMAD.WIDE.U32 R2, R45, c[0x0][0x300], R4 ;  /* 0x0000c0002d027a25 */ /* 0x002fc800078e0004 */
[----:B------:R-:W-:Y:S01]  /*94e0*/  FADD.FTZ R82, R75, R82 ;  /* 0x000000524b527221 */ /* 0x000fe20000010000 */
[----:B------:R-:W-:Y:S02]  /*94f0*/  IADD3 R3, R3, R7, RZ ;  /* 0x0000000703037210 */ /* 0x000fe40007ffe0ff */
[----:B------:R-:W-:Y:S01]  /*9500*/  LEA R4, P0, R2, c[0x0][0x340], 0x1 ;  /* 0x0000d00002047a11 */ /* 0x000fe200078008ff */
[----:B------:R-:W-:-:S03]  /*9510*/  FADD.FTZ R77, R82, R77 ;  /* 0x0000004d524d7221 */ /* 0x000fc60000010000 */
[----:B------:R-:W-:Y:S01]  /*9520*/  LEA.HI.X R5, R2, c[0x0][0x344], R3, 0x1, P0 ;  /* 0x0000d10002057a11 */ /* 0x000fe200000f0c03 */
[----:B------:R-:W-:Y:S01]  /*9530*/  STS.128 [R29], R8 ;  /* 0x000000081d007388 */ /* 0x000fe20000000c00 */
[----:B------:R-:W-:Y:S01]  /*9540*/  FADD.FTZ R86, R77, R86 ;  /* 0x000000564d567221 */ /* 0x000fe20000010000 */
[----:B------:R-:W-:Y:S02]  /*9550*/  ISETP.GT.AND P0, PT, R33, 0x1, PT ;  /* 0x000000012100780c */ /* 0x000fe40003f04270 */
[----:B------:R-:W-:Y:S01]  /*9560*/  STS.128 [R29+0x10], R12 ;  /* 0x0000100c1d007388 */ /* 0x000fe20000000c00 */
[----:B------:R-:W-:-:S06]  /*9570*/  NOP ;  /* 0x0000000000007918 */ /* 0x000fcc0000000000 */
[----:B------:R-:W0:Y:S01]  /*9580*/  LDS.128 R52, [R35.X16] ;  /* 0x0000000023347984 */ /* 0x000e22000000cc00 */
[----:B------:R-:W-:Y:S01]  /*9590*/  FADD.FTZ R79, R86, R79 ;  /* 0x0000004f564f7221 */ /* 0x000fe20000010000 */
[----:B------:R-:W-:Y:S01]  /*95a0*/  MOV R33, R22 ;  /* 0x0000001600217202 */ /* 0x000fe20000000f00 */
        /* <DEDUP_REMOVED lines=10> */
[----:B-1----:R0:W-:Y:S01]  /*9650*/  STG.E.128 [R2.64+0x200], R56 ;  /* 0x0002003802007986 */ /* 0x0021e2000c101d0c */
[----:B------:R-:W-:Y:S01]  /*9660*/  @!P0 CALL.REL.NOINC `(.L_x_9685) ;  /* 0x0000001000008944 */ /* 0x000fe20003c00000 */
[----:B------:R-:W-:Y:S05]  /*9670*/  BRA `(.L_x_9734) ;  /* 0xffff6f1000007947 */ /* 0x000fea000383ffff */
.L_x_9685:
[----:B------:R-:W-:Y:S02]  /*9680*/  ISETP.NE.U32.AND P0, PT, RZ, c[0x0][0x328], PT ;  /* 0x0000ca00ff007a0c */ /* 0x000fe40003f05070 */
[----:B------:R-:W-:Y:S02]  /*9690*/  ISETP.NE.U32.AND P2, PT, RZ, c[0x0][0x348], PT ;  /* 0x0000d200ff007a0c */ /* 0x000fe40003f45070 */
[----:B------:R-:W-:-:S02]  /*96a0*/  ISETP.NE.AND.EX P1, PT, RZ, c[0x0][0x32c], PT, P0 ;  /* 0x0000cb00ff007a0c */ /* 0x000fc40003f25300 */
[----:B------:R-:W-:-:S11]  /*96b0*/  ISETP.NE.AND.EX P0, PT, RZ, c[0x0][0x34c], PT, P2 ;  /* 0x0000d300ff007a0c */ /* 0x000fd60003f05320 */
[----:B------:R-:W-:Y:S05]  /*96c0*/  @!P1 BRA `(.L_x_9735) ;  /* 0x0000014000009947 */ /* 0x000fea0003800000 */
[----:B------:R-:W2:Y:S01]  /*96d0*/  SHFL.DOWN P1, R0, R47, 0x1, 0x1f ;  /* 0x08201f002f007f89 */ /* 0x000ea20000020000 */
[----:B------:R-:W-:Y:S03]  /*96e0*/  BSSY B0, `(.L_x_9735) ;  /* 0x0000012000007945 */ /* 0x000fe60003800000 */
[----:B------:R-:W3:Y:S01]  /*96f0*/  S2R R6, SR_LANEID ;  /* 0x0000000000067919 */ /* 0x000ee20000000000 */
[----:B--2---:R-:W-:Y:S01]  /*9700*/  @P1 FADD R0, R0, R47 ;  /* 0x0000002f00001221 */ /* 0x004fe20000000000 */
[----:B---3--:R-:W-:-:S04]  /*9710*/  ISETP.NE.AND P2, PT, R6, RZ, PT ;  /* 0x000000ff0600720c */ /* 0x008fc80003f45270 */
[----:B0-----:R-:W0:Y:S04]  /*9720*/  SHFL.DOWN P1, R3, R0, 0x2, 0x1f ;  /* 0x08401f0000037f89 */ /* 0x001e280000020000 */
[----:B------:R-:W2:Y:S01]  /*9730*/  S2R R6, SR_TID.X ;  /* 0x0000000000067919 */ /* 0x000ea20000002100 */
[----:B0-----:R-:W-:-:S05]  /*9740*/  @P1 FADD R3, R0, R3 ;  /* 0x0000000300031221 */ /* 0x001fca0000000000 */
[----:B------:R-:W0:Y:S02]  /*9750*/  SHFL.DOWN P1, R2, R3, 0x4, 0x1f ;  /* 0x08801f0003027f89 */ /* 0x000e240000020000 */
[----:B0-----:R-:W-:-:S05]  /*9760*/  @P1 FADD R2, R3, R2 ;  /* 0x0000000203021221 */ /* 0x001fca0000000000 */
[----:B------:R-:W0:Y:S02]  /*9770*/  SHFL.DOWN P1, R5, R2, 0x8, 0x1f ;  /* 0x09001f0002057f89 */ /* 0x000e240000020000 */
[----:B0-----:R-:W-:-:S05]  /*9780*/  @P1 FADD R5, R2, R5 ;  /* 0x0000000502051221 */ /* 0x001fca0000000000 */
[----:B------:R-:W0:Y:S02]  /*9790*/  SHFL.DOWN P1, R4, R5, 0x10, 0x1f ;  /* 0x0a001f0005047f89 */ /* 0x000e240000020000 */
[----:B0-----:R-:W-:Y:S01]  /*97a0*/  @P1 FADD R4, R5, R4 ;  /* 0x0000000405041221 */ /* 0x001fe20000000000 */
[----:B--2---:R-:W-:-:S04]  /*97b0*/  ISETP.NE.AND P1, PT, R6, RZ, PT ;  /* 0x000000ff0600720c */ /* 0x004fc80003f25270 */
[----:B------:R0:W-:Y:S04]  /*97c0*/  @!P2 STS [0x434], R4 ;  /* 0x00043404ff00a388 */ /* 0x0001e80000000800 */
[----:B------:R-:W-:Y:S06]  /*97d0*/  BAR.SYNC.DEFER_BLOCKING 0x0 ;  /* 0x0000000000007b1d */ /* 0x000fec0000010000 */
[----:B------:R-:W-:Y:S05]  /*97e0*/  @P1 BRA `(.L_x_9736) ;  /* 0x0000001000001947 */ /* 0x000fea0003800000 */
[----:B0-----:R0:W-:Y:S02]  /*97f0*/  RED.E.ADD.F32.FTZ.RN.STRONG.GPU [R18.64], R4 ;  /* 0x000000041200798e */ /* 0x0011e4000c10e78c */
.L_x_9736:
[----:B0-----:R-:W-:Y:S05]  /*9800*/  BSYNC B0 ;  /* 0x0000000000007941 */ /* 0x001fea0003800000 */
.L_x_9735:
[----:B------:R-:W-:Y:S01]  /*9810*/  BSSY B0, `(.L_x_9737) ;  /* 0x0000018000007945 */ /* 0x000fe20003800000 */
[----:B------:R-:W-:Y:S05]  /*9820*/  @!P0 BRA `(.L_x_9738) ;  /* 0x0000015000008947 */ /* 0x000fea0003800000 */
[----:B------:R-:W-:Y:S06]  /*9830*/  BAR.SYNC.DEFER_BLOCKING 0x0 ;  /* 0x0000000000007b1d */ /* 0x000fec0000010000 */
[----:B------:R-:W2:Y:S04]  /*9840*/  SHFL.DOWN P0, R0, R39, 0x1, 0x1f ;  /* 0x08201f0027007f89 */ /* 0x000ea80000000000 */
[----:B------:R-:W3:Y:S04]  /*9850*/  S2R R6, SR_LANEID ;  /* 0x0000000000067919 */ /* 0x000ee80000000000 */
[----:B------:R-:W4:Y:S01]  /*9860*/  S2R R21, SR_TID.X ;  /* 0x0000000000157919 */ /* 0x000f220000002100 */
[----:B--2---:R-:W-:Y:S01]  /*9870*/  @P0 FADD R0, R0, R39 ;  /* 0x0000002700000221 */ /* 0x004fe20000000000 */
[----:B---3--:R-:W-:-:S04]  /*9880*/  ISETP.NE.AND P1, PT, R6, RZ, PT ;  /* 0x000000ff0600720c */ /* 0x008fc80003f25270 */
        /* <DEDUP_REMOVED lines=12> */
[----:B0-----:R0:W-:Y:S01]  /*9950*/  RED.E.ADD.F32.FTZ.RN.STRONG.GPU [R16.64], R4 ;  /* 0x000000041000798e */ /* 0x0011e2000c10e78c */
[----:B------:R-:W-:Y:S01]  /*9960*/  HFMA2.MMA R21, -RZ, RZ, 0, 0 ;  /* 0x00000000ff157435 */ /* 0x000fe200000001ff */
[----:B------:R-:W-:Y:S05]  /*9970*/  BRA `(.L_x_9739) ;  /* 0x0000001000007947 */ /* 0x000fea0003800000 */
.L_x_9738:
[----:B------:R-:W2:Y:S02]  /*9980*/  S2R R21, SR_TID.X ;  /* 0x0000000000157919 */ /* 0x000ea40000002100 */
.L_x_9739:
[----:B0-----:R-:W-:Y:S05]  /*9990*/  BSYNC B0 ;  /* 0x0000000000007941 */ /* 0x001fea0003800000 */
.L_x_9737:
[----:B--2---:R-:W-:-:S13]  /*99a0*/  ISETP.GE.AND P0, PT, R21, c[0x0][0x16c], PT ;  /* 0x00005b0015007a0c */ /* 0x004fda0003f06270 */
        /* <DEDUP_REMOVED lines=10> */
[----:B------:R-:W-:Y:S01]  /*9a50*/  IMAD.WIDE.U32 R8, R45, c[0x0][0x2c8], RZ ;  /* 0x0000b2002d087a25 */ /* 0x000fe200078e00ff */
[----:B------:R-:W-:-:S03]  /*9a60*/  IADD3 R41, R19, R5, RZ ;  /* 0x0000000513297210 */ /* 0x000fc60007ffe0ff */
[C---:B------:R-:W-:Y:S02]  /*9a70*/  IMAD R3, R45.reuse, c[0x0][0x19c], R4 ;  /* 0x000067002d037a24 */ /* 0x040fe400078e0204 */
[C---:B------:R-:W-:Y:S02]  /*9a80*/  IMAD R33, R45.reuse, c[0x0][0x2ac], R0 ;  /* 0x0000ab002d217a24 */ /* 0x040fe400078e0200 */
[----:B------:R-:W-:Y:S01]  /*9a90*/  IMAD R31, R45, c[0x0][0x2cc], R2 ;  /* 0x0000b3002d1f7a24 */ /* 0x000fe200078e0202 */
[----:B------:R-:W-:Y:S01]  /*9aa0*/  IADD3 R39, R17, R3, RZ ;  /* 0x0000000311277210 */ /* 0x000fe20007ffe0ff */
[----:B------:R-:W-:Y:S01]  /*9ab0*/  IMAD R29, R45, c[0x0][0x28c], R44 ;  /* 0x0000a3002d1d7a24 */ /* 0x000fe200078e022c */
[----:B------:R-:W-:Y:S01]  /*9ac0*/  IADD3 R33, R7, R33, RZ ;  /* 0x0000002107217210 */ /* 0x000fe20007ffe0ff */
[----:B------:R-:W-:Y:S01]  /*9ad0*/  IMAD.WIDE.U32 R10, R45, c[0x0][0x288], RZ ;  /* 0x0000a2002d0a7a25 */ /* 0x000fe200078e00ff */
[----:B------:R-:W-:-:S04]  /*9ae0*/  IADD3 R31, R9, R31, RZ ;  /* 0x0000001f091f7210 */ /* 0x000fc80007ffe0ff */
[----:B------:R-:W-:Y:S02]  /*9af0*/  IADD3 R29, R11, R29, RZ ;  /* 0x0000001d0b1d7210 */ /* 0x000fe40007ffe0ff */
.L_x_9740:
        /* <DEDUP_REMOVED lines=64> */
.L_x_9741:
        /* <DEDUP_REMOVED lines=16> */
.L_x_14706:


//--------------------- .text._Z25selective_scan_bwd_kernelI32Selective_Scan_bwd_kernel_traitsILi32ELi16ELb1ELb0ELb0ELb1ELb1EN3c104HalfENS1_7complexIfEEEEv12SSMParamsBwd --------------------------
	.section	.text._Z25selective_scan_bwd_kernelI32Selective_Scan_bwd_kernel_traitsILi32ELi16ELb1ELb0ELb0ELb1ELb1EN3c104HalfENS1_7complexIfEEEEv12SSMParamsBwd,"ax",@progbits
	.sectioninfo	@"SHI_REGISTERS=230"
	.align	128
        .global         _Z25selective_scan_bwd_kernelI32Selective_Scan_bwd_kernel_traitsILi32ELi16ELb1ELb0ELb0ELb1ELb1EN3c104HalfENS1_7complexIfEEEEv12SSMParamsBwd
        .type           _Z25selective_scan_bwd_kernelI32Selective_Scan_bwd_kernel_traitsILi32ELi16ELb1ELb0ELb0ELb1ELb1EN3c104HalfENS1_7complexIfEEEEv12SSMParamsBwd,@function
        .size           _Z25selective_scan_bwd_kernelI32Selective_Scan_bwd_kernel_traitsILi32ELi16ELb1ELb0ELb0ELb1ELb1EN3c104HalfENS1_7complexIfEEEEv12SSMParamsBwd,(.L_x_14707 - _Z25selective_scan_bwd_kernelI32Selective_Scan_bwd_kernel_traitsILi32ELi16ELb1ELb0ELb0ELb1ELb1EN3c104HalfENS1_7complexIfEEEEv12SSMParamsBwd)
        .other          _Z25selective_scan_bwd_kernelI32Selective_Scan_bwd_kernel_traitsILi32ELi16ELb1ELb0ELb0ELb1ELb1EN3c104HalfENS1_7complexIfEEEEv12SSMParamsBwd,@"STO_CUDA_ENTRY STV_DEFAULT"
_Z25selective_scan_bwd_kernelI32Selective_Scan_bwd_kernel_traitsILi32ELi16ELb1ELb0ELb0ELb1ELb1EN3c104HalfENS1_7complexIfEEEEv12SSMParamsBwd:
.text._Z25selective_scan_bwd_kernelI32Selective_Scan_bwd_kernel_traitsILi32ELi16ELb1ELb0ELb0ELb1ELb1EN3c104HalfENS1_7complexIfEEEEv12SSMParamsBwd:
        /* <DEDUP_REMOVED lines=13> */
[----:B------:R-:W-:Y:S01]  /*00d0*/  MOV R14, c[0x0][0x174] ;  /* 0x00005d00000e7a02 */ /* 0x000fe20000000f00 */
[----:B------:R-:W-:-:S10]  /*00e0*/  IMAD R13, R47, c[0x0][0x1d8], RZ ;  /* 0x000076002f0d7a24 */ /* 0x000fd400078e02ff */
        /* <DEDUP_REMOVED lines=9> */
[----:B------:R-:W-:Y:S01]  /*0180*/  HFMA2.MMA R49, -RZ, RZ, 0, 0 ;  /* 0x00000000ff317435 */ /* 0x000fe200000001ff */
[----:B------:R-:W-:Y:S01]  /*0190*/  IMAD R9, R43, c[0x0][0x1d4], R8 ;  /* 0x000075002b097a24 */ /* 0x000fe200078e0208 */
[----:B------:R-:W-:Y:S01]  /*01a0*/  MOV R39, RZ ;  /* 0x000000ff00277202 */ /* 0x000fe20000000f00 */
[----:B------:R-:W-:-:S02]  /*01b0*/  IMAD R8, R41, c[0x0][0x1e0], RZ ;  /* 0x0000780029087a24 */ /* 0x000fc400078e02ff */
[----:B0-----:R-:W-:Y:S01]  /*01c0*/  IMAD.WIDE.U32 R4, R43, c[0x0][0x1e0], RZ ;  /* 0x000078002b047a25 */ /* 0x001fe200078e00ff */
[----:B------:R-:W-:Y:S02]  /*01d0*/  IADD3 R3, R3, R9, RZ ;  /* 0x0000000903037210 */ /* 0x000fe40007ffe0ff */
[----:B------:R-:W-:Y:S01]  /*01e0*/  LEA R9, R14, 0xfffffe00, 0x9 ;  /* 0xfffffe000e097811 */ /* 0x000fe200078e48ff */
[----:B------:R-:W-:Y:S02]  /*01f0*/  IMAD R15, R43, c[0x0][0x1e4], R8 ;  /* 0x000079002b0f7a24 */ /* 0x000fe400078e0208 */
[----:B------:R-:W-:Y:S01]  /*0200*/  IMAD.WIDE.U32 R2, R48, c[0x0][0x1d8], R2 ;  /* 0x0000760030027a25 */ /* 0x000fe200078e0002 */
[----:B------:R-:W-:Y:S02]  /*0210*/  SHF.R.S32.HI R11, RZ, 0x1f, R9 ;  /* 0x0000001fff0b7819 */ /* 0x000fe40000011409 */
[----:B------:R-:W-:Y:S01]  /*0220*/  IADD3 R5, R5, R15, RZ ;  /* 0x0000000f05057210 */ /* 0x000fe20007ffe0ff */
[----:B-1----:R-:W-:Y:S01]  /*0230*/  IMAD.WIDE.U32 R6, R43, c[0x0][0x278], RZ ;  /* 0x00009e002b067a25 */ /* 0x002fe200078e00ff */
[----:B------:R-:W-:-:S03]  /*0240*/  IADD3 R12, P1, R9, R2, RZ ;  /* 0x00000002090c7210 */ /* 0x000fc60007f3e0ff */
[----:B------:R-:W-:Y:S01]  /*0250*/  IMAD R17, R43, c[0x0][0x27c], R10 ;  /* 0x00009f002b117a24 */ /* 0x000fe200078e020a */
[----:B------:R-:W-:Y:S01]  /*0260*/  LEA R10, P2, R12, c[0x0][0x240], 0x1 ;  /* 0x000090000c0a7a11 */ /* 0x000fe200078408ff */
[C---:B------:R-:W-:Y:S02]  /*0270*/  IMAD R13, R48.reuse, c[0x0][0x1dc], R13 ;  /* 0x00007700300d7a24 */ /* 0x040fe400078e020d */
[----:B------:R-:W-:Y:S01]  /*0280*/  IMAD R15, R47, c[0x0][0x1e8], RZ ;  /* 0x00007a002f0f7a24 */ /* 0x000fe200078e02ff */
[----:B------:R-:W-:Y:S01]  /*0290*/  IADD3 R7, R7, R17, RZ ;  /* 0x0000001107077210 */ /* 0x000fe20007ffe0ff */
[----:B------:R-:W-:Y:S01]  /*02a0*/  IMAD R17, R47, c[0x0][0x280], RZ ;  /* 0x0000a0002f117a24 */ /* 0x000fe200078e02ff */
[----:B------:R-:W-:Y:S01]  /*02b0*/  IADD3.X R13, R11, R3, R13, P1, !PT ;  /* 0x000000030b0d7210 */ /* 0x000fe20000ffe40d */
[----:B------:R-:W-:Y:S01]  /*02c0*/  IMAD.WIDE.U32 R2, R48, c[0x0][0x1e8], R4 ;  /* 0x00007a0030027a25 */ /* 0x000fe200078e0004 */
[----:B------:R-:W-:-:S03]  /*02d0*/  ISETP.NE.U32.AND P1, PT, RZ, c[0x0][0x260], PT ;  /* 0x00009800ff007a0c */ /* 0x000fc60003f25070 */
[C---:B------:R-:W-:Y:S01]  /*02e0*/  IMAD.WIDE.U32 R4, R48.reuse, c[0x0][0x280], R6 ;  /* 0x0000a00030047a25 */ /* 0x040fe200078e0006 */
[C---:B------:R-:W-:Y:S02]  /*02f0*/  IADD3 R8, P3, R9.reuse, R2, RZ ;  /* 0x0000000209087210 */ /* 0x040fe40007f7e0ff */
[----:B------:R-:W-:Y:S01]  /*0300*/  ISETP.NE.AND.EX P1, PT, RZ, c[0x0][0x264], PT, P1 ;  /* 0x00009900ff007a0c */ /* 0x000fe20003f25310 */
[C---:B------:R-:W-:Y:S01]  /*0310*/  IMAD R15, R48.reuse, c[0x0][0x1ec], R15 ;  /* 0x00007b00300f7a24 */ /* 0x040fe200078e020f */
[----:B------:R-:W-:Y:S01]  /*0320*/  IADD3 R9, P5, R9, R4, RZ ;  /* 0x0000000409097210 */ /* 0x000fe20007fbe0ff */
[----:B------:R-:W-:Y:S02]  /*0330*/  IMAD R6, R48, c[0x0][0x284], R17 ;  /* 0x0000a10030067a24 */ /* 0x000fe400078e0211 */
[----:B------:R-:W-:Y:S01]  /*0340*/  CS2R R16, SRZ ;  /* 0x0000000000107805 */ /* 0x000fe2000001ff00 */
[C---:B------:R-:W-:Y:S02]  /*0350*/  IADD3.X R3, R11.reuse, R3, R15, P3, !PT ;  /* 0x000000030b037210 */ /* 0x040fe40001ffe40f */
[----:B------:R-:W-:-:S02]  /*0360*/  IADD3.X R6, R11, R5, R6, P5, !PT ;  /* 0x000000050b067210 */ /* 0x000fc40002ffe406 */
[----:B------:R-:W-:Y:S01]  /*0370*/  LEA.HI.X R11, R12, c[0x0][0x244], R13, 0x1, P2 ;  /* 0x000091000c0b7a11 */ /* 0x000fe200010f0c0d */
[----:B------:R-:W-:Y:S01]  /*0380*/  HFMA2.MMA R12, -RZ, RZ, 0, 0 ;  /* 0x00000000ff0c7435 */ /* 0x000fe200000001ff */
[----:B------:R-:W-:Y:S01]  /*0390*/  ISETP.NE.U32.AND P2, PT, RZ, c[0x0][0x328], PT ;  /* 0x0000ca00ff007a0c */ /* 0x000fe20003f45070 */
[----:B------:R-:W-:Y:S01]  /*03a0*/  @P1 IMAD R2, R43, c[0x0][0x164], R48 ;  /* 0x000059002b021a24 */ /* 0x000fe200078e0230 */
[----:B------:R-:W-:Y:S02]  /*03b0*/  ISETP.NE.U32.AND P3, PT, RZ, c[0x0][0x348], PT ;  /* 0x0000d200ff007a0c */ /* 0x000fe40003f65070 */
[----:B------:R-:W-:Y:S01]  /*03c0*/  ISETP.NE.AND.EX P2, PT, RZ, c[0x0][0x32c], PT, P2 ;  /* 0x0000cb00ff007a0c */ /* 0x000fe20003f45320 */
[----:B------:R-:W-:Y:S01]  /*03d0*/  @P1 IMAD R2, R2, c[0x0][0x174], RZ ;  /* 0x00005d0002021a24 */ /* 0x000fe200078e02ff */
[----:B------:R-:W-:Y:S02]  /*03e0*/  ISETP.NE.AND.EX P3, PT, RZ, c[0x0][0x34c], PT, P3 ;  /* 0x0000d300ff007a0c */ /* 0x000fe40003f65330 */
[----:B------:R-:W-:Y:S01]  /*03f0*/  LEA R7, P5, R8, c[0x0][0x248], 0x1 ;  /* 0x0000920008077a11 */ /* 0x000fe200078a08ff */
[----:B------:R-:W-:Y:S01]  /*0400*/  @P1 IMAD R2, R2, c[0x0][0x16c], RZ ;  /* 0x00005b0002021a24 */ /* 0x000fe200078e02ff */
[----:B------:R-:W-:-:S02]  /*0410*/  @P1 MOV R19, 0x10 ;  /* 0x0000001000131802 */ /* 0x000fc40000000f00 */
[----:B------:R-:W-:Y:S02]  /*0420*/  LEA.HI.X R8, R8, c[0x0][0x24c], R3, 0x1, P5 ;  /* 0x0000930008087a11 */ /* 0x000fe400028f0c03 */
[C---:B------:R-:W-:Y:S01]  /*0430*/  LEA R4, P6, R9.reuse, c[0x0][0x308], 0x1 ;  /* 0x0000c20009047a11 */ /* 0x040fe200078c08ff */
[----:B------:R-:W-:Y:S01]  /*0440*/  @P1 IMAD.WIDE R18, R2, R19, c[0x0][0x260] ;  /* 0x0000980002121625 */ /* 0x000fe200078e0213 */
[----:B------:R-:W-:Y:S01]  /*0450*/  MOV R3, RZ ;  /* 0x000000ff00037202 */ /* 0x000fe20000000f00 */
[----:B------:R-:W-:Y:S01]  /*0460*/  @!P1 CS2R R18, SRZ ;  /* 0x0000000000129805 */ /* 0x000fe2000001ff00 */
[----:B------:R-:W-:Y:S02]  /*0470*/  LEA.HI.X R5, R9, c[0x0][0x30c], R6, 0x1, P6 ;  /* 0x0000c30009057a11 */ /* 0x000fe400030f0c06 */
[----:B------:R-:W-:-:S04]  /*0480*/  @P3 LEA R12, P5, R48, c[0x0][0x348], 0x2 ;  /* 0x0000d200300c3a11 */ /* 0x000fc800078a10ff */
[C---:B------:R-:W-:Y:S02]  /*0490*/  @P3 LEA.HI.X R3, R48.reuse, c[0x0][0x34c], R47, 0x2, P5 ;  /* 0x0000d30030033a11 */ /* 0x040fe400028f142f */
[----:B------:R-:W-:Y:S01]  /*04a0*/  MOV R2, R12 ;  /* 0x0000000c00027202 */ /* 0x000fe20000000f00 */
[----:B--2---:R0:W1:Y:S01]  /*04b0*/  @P0 R2UR UR4, R0 ;  /* 0x00000000000403c2 */ /* 0x00406200000e0000 */
[----:B------:R-:W-:-:S04]  /*04c0*/  @P2 LEA R16, P0, R48, c[0x0][0x328], 0x2 ;  /* 0x0000ca0030102a11 */ /* 0x000fc800078010ff */
[----:B------:R-:W-:Y:S01]  /*04d0*/  @P2 LEA.HI.X R17, R48, c[0x0][0x32c], R47, 0x2, P0 ;  /* 0x0000cb0030112a11 */ /* 0x000fe200000f142f */
[----:B------:R-:W-:Y:S05]  /*04e0*/  @!P4 BRA `(.L_x_9742) ;  /* 0x0000a5900000c947 */ /* 0x000fea0003800000 */
[----:B------:R-:W2:Y:S01]  /*04f0*/  S2R R37, SR_TID.X ;  /* 0x0000000000257919 */ /* 0x000ea20000002100 */
[----:B------:R3:W4:Y:S01]  /*0500*/  R2UR UR15, R10 ;  /* 0x000000000a0f73c2 */ /* 0x00072200000e0000 */
[----:B------:R-:W-:Y:S02]  /*0510*/  MOV R33, c[0x0][0x174] ;  /* 0x00005d0000217a02 */ /* 0x000fe40000000f00 */
[----:B------:R-:W0:Y:S01]  /*0520*/  S2R R35, SR_LANEID ;  /* 0x0000000000237919 */ /* 0x000e220000000000 */
[----:B------:R-:W-:Y:S02]  /*0530*/  MOV R39, RZ ;  /* 0x000000ff00277202 */ /* 0x000fe40000000f00 */
[----:B------:R-:W-:Y:S02]  /*0540*/  MOV R49, RZ ;  /* 0x000000ff00317202 */ /* 0x000fe40000000f00 */
[----:B------:R3:W1:Y:S08]  /*0550*/  R2UR UR16, R11 ;  /* 0x000000000b1073c2 */ /* 0x00067000000e0000 */
[----:B------:R3:W0:Y:S02]  /*0560*/  R2UR UR8, R7 ;  /* 0x00000000070873c2 */ /* 0x00062400000e0000 */
[----:B0-2---:R-:W-:-:S06]  /*0570*/  SHF.L.U32 R0, R37, 0x1, RZ ;  /* 0x0000000125007819 */ /* 0x005fcc00000006ff */
[----:B------:R3:W0:Y:S01]  /*0580*/  R2UR UR9, R8 ;  /* 0x00000000080973c2 */ /* 0x00062200000e0000 */
[----:B------:R-:W-:Y:S02]  /*0590*/  LOP3.LUT R31, R37, 0x1f, RZ, 0xc0, !PT ;  /* 0x0000001f251f7812 */ /* 0x000fe400078ec0ff */
[----:B------:R-:W-:-:S04]  /*05a0*/  LOP3.LUT R0, R0, 0xffffffc0, RZ, 0xc0, !PT ;  /* 0xffffffc000007812 */ /* 0x000fc800078ec0ff */
[----:B------:R-:W-:Y:S01]  /*05b0*/  LOP3.LUT R83, R0, 0x1f, R37, 0xf8, !PT ;  /* 0x0000001f00537812 */ /* 0x000fe200078ef825 */
[----:B------:R3:W2:Y:S08]  /*05c0*/  R2UR UR7, R4 ;  /* 0x00000000040773c2 */ /* 0x0006b000000e0000 */
[----:B-1--4-:R3:W0:Y:S02]  /*05d0*/  R2UR UR14, R5 ;  /* 0x00000000050e73c2 */ /* 0x01262400000e0000 */
.L_x_9792:
[----:B------:R-:W-:Y:S01]  /*05e0*/  BAR.SYNC.DEFER_BLOCKING 0x0 ;  /* 0x0000000000007b1d */ /* 0x000fe20000010000 */
[----:B------:R-:W-:-:S02]  /*05f0*/  MOV R12, UR15 ;  /* 0x0000000f000c7c02 */ /* 0x000fc40008000f00 */
[----:B------:R-:W-:-:S05]  /*0600*/  MOV R13, UR16 ;  /* 0x00000010000d7c02 */ /* 0x000fca0008000f00 */
[----:B------:R-:W-:-:S05]  /*0610*/  IMAD.WIDE R12, R83, 0x10, R12 ;  /* 0x00000010530c7825 */ /* 0x000fca00078e020c */
[----:B------:R-:W4:Y:S04]  /*0620*/  LDG.E.128 R24, [R12.64] ;  /* 0x0000000c0c187981 */ /* 0x000f28000c1e1d00 */
[----:B0--3--:R-:W3:Y:S01]  /*0630*/  LDG.E.128 R52, [R12.64+0x200] ;  /* 0x0002000c0c347981 */ /* 0x009ee2000c1e1d00 */
[----:B------:R-:W-:Y:S01]  /*0640*/  SHF.L.U32 R29, R35, 0x5, RZ ;  /* 0x00000005231d7819 */ /* 0x000fe200000006ff */
[----:B------:R-:W-:-:S10]  /*0650*/  HFMA2.MMA R20, -RZ, RZ, 0, 9.5367431640625e-07 ;  /* 0x00000010ff147435 */ /* 0x000fd400000001ff */
[----:B0-----:R-:W-:Y:S01]  /*0660*/  IMAD.WIDE R20, R83, R20, UR8 ;  /* 0x0000000853147e25 */ /* 0x001fe2000f8e0214 */
[----:B----4-:R-:W-:Y:S04]  /*0670*/  STS.128 [R35.X16], R24 ;  /* 0x0000001823007388 */ /* 0x010fe8000000cc00 */
[----:B---3--:R-:W-:Y:S01]  /*0680*/  STS.128 [R35.X16+0x200], R52 ;  /* 0x0002003423007388 */ /* 0x008fe2000000cc00 */
[----:B------:R-:W-:-:S06]  /*0690*/  NOP ;  /* 0x0000000000007918 */ /* 0x000fcc0000000000 */
[----:B------:R-:W-:Y:S04]  /*06a0*/  LDS.128 R8, [R29] ;  /* 0x000000001d087984 */ /* 0x000fe80000000c00 */
[----:B------:R-:W-:Y:S04]  /*06b0*/  LDS.128 R4, [R29+0x10] ;  /* 0x000010001d047984 */ /* 0x000fe80000000c00 */
[----:B------:R-:W-:Y:S06]  /*06c0*/  BAR.SYNC.DEFER_BLOCKING 0x0 ;  /* 0x0000000000007b1d */ /* 0x000fec0000010000 */
[----:B------:R-:W3:Y:S04]  /*06d0*/  LDG.E.128 R56, [R20.64] ;  /* 0x0000000c14387981 */ /* 0x000ee8000c1e1d00 */
[----:B------:R-:W4:Y:S01]  /*06e0*/  LDG.E.128 R60, [R20.64+0x200] ;  /* 0x0002000c143c7981 */ /* 0x000f22000c1e1d00 */
[----:B--2---:R-:W-:-:S02]  /*06f0*/  MOV R22, UR7 ;  /* 0x0000000700167c02 */ /* 0x004fc40008000f00 */
[----:B------:R-:W-:-:S05]  /*0700*/  MOV R23, UR14 ;  /* 0x0000000e00177c02 */ /* 0x000fca0008000f00 */
[----:B------:R-:W-:Y:S01]  /*0710*/  IMAD.WIDE R22, R83, 0x10, R22 ;  /* 0x0000001053167825 */ /* 0x000fe200078e0216 */
[----:B---3--:R-:W-:Y:S04]  /*0720*/  STS.128 [R35.X16], R56 ;  /* 0x0000003823007388 */ /* 0x008fe8000000cc00 */
[----:B----4-:R-:W-:Y:S01]  /*0730*/  STS.128 [R35.X16+0x200], R60 ;  /* 0x0002003c23007388 */ /* 0x010fe2000000cc00 */
[----:B------:R-:W-:-:S06]  /*0740*/  NOP ;  /* 0x0000000000007918 */ /* 0x000fcc0000000000 */
[----:B------:R-:W0:Y:S04]  /*0750*/  LDS.128 R52, [R29] ;  /* 0x000000001d347984 */ /* 0x000e280000000c00 */
[----:B------:R1:W2:Y:S04]  /*0760*/  LDS.128 R12, [R29+0x10] ;  /* 0x000010001d0c7984 */ /* 0x0002a80000000c00 */
[----:B------:R-:W-:Y:S06]  /*0770*/  BAR.SYNC.DEFER_BLOCKING 0x0 ;  /* 0x0000000000007b1d */ /* 0x000fec0000010000 */
[----:B------:R-:W3:Y:S04]  /*0780*/  LDG.E.128 R68, [R22.64] ;  /* 0x0000000c16447981 */ /* 0x000ee8000c1e1d00 */
[----:B------:R-:W4:Y:S01]  /*0790*/  LDG.E.128 R72, [R22.64+0x200] ;  /* 0x0002000c16487981 */ /* 0x000f22000c1e1d00 */
[----:B------:R-:W-:Y:S01]  /*07a0*/  LEA R64, R33, 0xfffffe00, 0x9 ;  /* 0xfffffe0021407811 */ /* 0x000fe200078e48ff */
[----:B------:R-:W-:Y:S01]  /*07b0*/  IMAD R0, R41, c[0x0][0x1f0], RZ ;  /* 0x00007c0029007a24 */ /* 0x000fe200078e02ff */
[----:B------:R-:W-:Y:S01]  /*07c0*/  BSSY B0, `(.L_x_9743) ;  /* 0x0000047000007945 */ /* 0x000fe20003800000 */
[--C-:B0-----:R-:W-:Y:S01]  /*07d0*/  HADD2.F32 R46, -RZ, R52.reuse.H0_H0 ;  /* 0x20000034ff2e7230 */ /* 0x101fe20000004100 */
[----:B------:R-:W-:Y:S01]  /*07e0*/  SHF.R.S32.HI R65, RZ, 0x1f, R64 ;  /* 0x0000001fff417819 */ /* 0x000fe20000011440 */
[----:B------:R-:W-:Y:S01]  /*07f0*/  IMAD R25, R43, c[0x0][0x1f4], R0 ;  /* 0x00007d002b197a24 */ /* 0x000fe200078e0200 */
[----:B------:R-:W-:-:S02]  /*0800*/  HADD2.F32 R44, -RZ, R52.H1_H1 ;  /* 0x30000034ff2c7230 */ /* 0x000fc40000004100 */
[----:B------:R-:W-:Y:S01]  /*0810*/  FADD.FTZ R46, R46, UR4 ;  /* 0x000000042e2e7e21 */ /* 0x000fe20008010000 */
[--C-:B------:R-:W-:Y:S01]  /*0820*/  HADD2.F32 R42, -RZ, R53.reuse.H0_H0 ;  /* 0x20000035ff2a7230 */ /* 0x100fe20000004100 */
[----:B------:R-:W-:Y:S01]  /*0830*/  IMAD.WIDE.U32 R20, R43, c[0x0][0x1f0], R64 ;  /* 0x00007c002b147a25 */ /* 0x000fe200078e0040 */
[----:B------:R-:W-:Y:S02]  /*0840*/  HADD2.F32 R40, -RZ, R53.H1_H1 ;  /* 0x30000035ff287230 */ /* 0x000fe40000004100 */
[----:B------:R-:W-:Y:S01]  /*0850*/  FSETP.GTU.FTZ.AND P2, PT, R46, 20, PT ;  /* 0x41a000002e00780b */ /* 0x000fe20003f5c000 */
[--C-:B------:R-:W-:Y:S01]  /*0860*/  HADD2.F32 R38, -RZ, R54.reuse.H0_H0 ;  /* 0x20000036ff267230 */ /* 0x100fe20000004100 */
[----:B------:R-:W-:Y:S01]  /*0870*/  IADD3 R21, R21, R25, RZ ;  /* 0x0000001915157210 */ /* 0x000fe20007ffe0ff */
[----:B------:R-:W-:Y:S01]  /*0880*/  IMAD R25, R47, c[0x0][0x1f8], RZ ;  /* 0x00007e002f197a24 */ /* 0x000fe200078e02ff */
[----:B------:R-:W-:Y:S01]  /*0890*/  HADD2.F32 R36, -RZ, R54.H1_H1 ;  /* 0x30000036ff247230 */ /* 0x000fe20000004100 */
[----:B------:R-:W-:Y:S01]  /*08a0*/  FADD.FTZ R44, R44, UR4 ;  /* 0x000000042c2c7e21 */ /* 0x000fe20008010000 */
[--C-:B------:R-:W-:Y:S01]  /*08b0*/  HADD2.F32 R34, -RZ, R55.reuse.H0_H0 ;  /* 0x20000037ff227230 */ /* 0x100fe20000004100 */
[----:B------:R-:W-:Y:S01]  /*08c0*/  IMAD.WIDE.U32 R26, R48, c[0x0][0x1f8], R20 ;  /* 0x00007e00301a7a25 */ /* 0x000fe200078e0014 */
[----:B------:R-:W-:-:S02]  /*08d0*/  HADD2.F32 R32, -RZ, R55.H1_H1 ;  /* 0x30000037ff207230 */ /* 0x000fc40000004100 */
[----:B------:R-:W-:Y:S01]  /*08e0*/  FSETP.GTU.FTZ.AND P3, PT, R44, 20, PT ;  /* 0x41a000002c00780b */ /* 0x000fe20003f7c000 */
[----:B------:R-:W-:Y:S01]  /*08f0*/  IMAD R25, R48, c[0x0][0x1fc], R25 ;  /* 0x00007f0030197a24 */ /* 0x000fe200078e0219 */
[----:B------:R-:W-:Y:S01]  /*0900*/  LEA R24, P0, R26, c[0x0][0x268], 0x1 ;  /* 0x00009a001a187a11 */ /* 0x000fe200078008ff */
[----:B------:R-:W-:Y:S02]  /*0910*/  FADD.FTZ R42, R42, UR4 ;  /* 0x000000042a2a7e21 */ /* 0x000fe40008010000 */
[----:B------:R-:W-:Y:S01]  /*0920*/  FADD.FTZ R40, R40, UR4 ;  /* 0x0000000428287e21 */ /* 0x000fe20008010000 */
[----:B------:R-:W-:Y:S01]  /*0930*/  IADD3 R25, R27, R25, RZ ;  /* 0x000000191b197210 */ /* 0x000fe20007ffe0ff */
[----:B------:R-:W-:Y:S01]  /*0940*/  FADD.FTZ R38, R38, UR4 ;  /* 0x0000000426267e21 */ /* 0x000fe20008010000 */
[----:B------:R-:W-:Y:S01]  /*0950*/  FSETP.GTU.FTZ.AND P4, PT, R42, 20, PT ;  /* 0x41a000002a00780b */ /* 0x000fe20003f9c000 */
[----:B------:R-:W-:Y:S01]  /*0960*/  FADD.FTZ R36, R36, UR4 ;  /* 0x0000000424247e21 */ /* 0x000fe20008010000 */
[----:B------:R-:W-:Y:S01]  /*0970*/  LEA.HI.X R25, R26, c[0x0][0x26c], R25, 0x1, P0 ;  /* 0x00009b001a197a11 */ /* 0x000fe200000f0c19 */
[----:B------:R-:W-:Y:S01]  /*0980*/  FADD.FTZ R34, R34, UR4 ;  /* 0x0000000422227e21 */ /* 0x000fe20008010000 */
[----:B------:R-:W-:Y:S01]  /*0990*/  FSETP.GTU.FTZ.AND P5, PT, R40, 20, PT ;  /* 0x41a000002800780b */ /* 0x000fe20003fbc000 */
[----:B------:R-:W-:Y:S01]  /*09a0*/  FADD.FTZ R32, R32, UR4 ;  /* 0x0000000420207e21 */ /* 0x000fe20008010000 */
[----:B------:R-:W-:-:S02]  /*09b0*/  FSETP.GTU.FTZ.AND P6, PT, R38, 20, PT ;  /* 0x41a000002600780b */ /* 0x000fc40003fdc000 */
[----:B------:R-:W-:Y:S02]  /*09c0*/  FSETP.GTU.FTZ.AND P0, PT, R36, 20, PT ;  /* 0x41a000002400780b */ /* 0x000fe40003f1c000 */
[----:B------:R-:W-:Y:S01]  /*09d0*/  FSETP.GTU.FTZ.AND P1, PT, R34, 20, PT ;  /* 0x41a000002200780b */ /* 0x000fe20003f3c000 */
[----:B---3--:R1:W-:Y:S04]  /*09e0*/  STS.128 [R35.X16], R68 ;  /* 0x0000004423007388 */ /* 0x0083e8000000cc00 */
[----:B----4-:R1:W-:Y:S01]  /*09f0*/  STS.128 [R35.X16+0x200], R72 ;  /* 0x0002004823007388 */ /* 0x0103e2000000cc00 */
[----:B------:R-:W-:-:S06]  /*0a00*/  NOP ;  /* 0x0000000000007918 */ /* 0x000fcc0000000000 */
[----:B------:R1:W0:Y:S04]  /*0a10*/  LDS.128 R60, [R29] ;  /* 0x000000001d3c7984 */ /* 0x0002280000000c00 */
[----:B------:R1:W3:Y:S01]  /*0a20*/  LDS.128 R20, [R29+0x10] ;  /* 0x000010001d147984 */ /* 0x0002e20000000c00 */
[----:B------:R-:W-:Y:S05]  /*0a30*/  @P2 BRA `(.L_x_9744) ;  /* 0x000001f000002947 */ /* 0x000fea0003800000 */
[----:B--2---:R-:W-:Y:S01]  /*0a40*/  FMUL.FTZ R46, R46, 1.4426950216293334961 ;  /* 0x3fb8aa3b2e2e7820 */ /* 0x004fe20000410000 */
[----:B------:R-:W-:Y:S02]  /*0a50*/  MOV R28, 0x3e800000 ;  /* 0x3e800000001c7802 */ /* 0x000fe40000000f00 */
[----:B------:R-:W-:Y:S01]  /*0a60*/  MOV R51, 0x3d39bf78 ;  /* 0x3d39bf7800337802 */ /* 0x000fe20000000f00 */
        /* <DEDUP_REMOVED lines=28> */
.L_x_9744:
[----:B--2---:R-:W-:Y:S05]  /*0c30*/  BSYNC B0 ;  /* 0x0000000000007941 */ /* 0x004fea0003800000 */
.L_x_9743:
        /* <DEDUP_REMOVED lines=36> */
.L_x_9746:
[----:B------:R-:W-:Y:S05]  /*0e80*/  BSYNC B0 ;  /* 0x0000000000007941 */ /* 0x000fea0003800000 */
.L_x_9745:
        /* <DEDUP_REMOVED lines=36> */
.L_x_9748:
[----:B------:R-:W-:Y:S05]  /*10d0*/  BSYNC B0 ;  /* 0x0000000000007941 */ /* 0x000fea0003800000 */
.L_x_9747:
        /* <DEDUP_REMOVED lines=36> */
.L_x_9750:
[----:B------:R-:W-:Y:S05]  /*1320*/  BSYNC B0 ;  /* 0x0000000000007941 */ /* 0x000fea0003800000 */
.L_x_9749:
        /* <DEDUP_REMOVED lines=19> */
[C---:B------:R-:W-:Y:S02]  /*1460*/  FFMA.FTZ R26, R13.reuse, R26, -0.13229703903198242188 ;  /* 0xbe0778e00d1a7423 */ /* 0x040fe4000001001a */
        /* <DEDUP_REMOVED lines=16> */
.L_x_9752:
[----:B------:R-:W-:Y:S05]  /*1570*/  BSYNC B0 ;  /* 0x0000000000007941 */ /* 0x000fea0003800000 */
.L_x_9751:
        /* <DEDUP_REMOVED lines=36> */
.L_x_9754:
[----:B------:R-:W-:Y:S05]  /*17c0*/  BSYNC B0 ;  /* 0x0000000000007941 */ /* 0x000fea0003800000 */
.L_x_9753:
        /* <DEDUP_REMOVED lines=36> */
.L_x_9756:
[----:B------:R-:W-:Y:S05]  /*1a10*/  BSYNC B0 ;  /* 0x0000000000007941 */ /* 0x000fea0003800000 */
.L_x_9755:
        /* <DEDUP_REMOVED lines=36> */
.L_x_9758:
[----:B------:R-:W-:Y:S05]  /*1c60*/  BSYNC B0 ;  /* 0x0000000000007941 */ /* 0x000fea0003800000 */
.L_x_9757:
        /* <DEDUP_REMOVED lines=36> */
.L_x_9760:
[----:B------:R-:W-:Y:S05]  /*1eb0*/  BSYNC B0 ;  /* 0x0000000000007941 */ /* 0x000fea0003800000 */
.L_x_9759:
        /* <DEDUP_REMOVED lines=35> */
.L_x_9762:
[----:B------:R-:W-:Y:S05]  /*20f0*/  BSYNC B0 ;  /* 0x0000000000007941 */ /* 0x000fea0003800000 */
.L_x_9761:
        /* <DEDUP_REMOVED lines=33> */
.L_x_9764:
[----:B------:R-:W-:Y:S05]  /*2310*/  BSYNC B0 ;  /* 0x0000000000007941 */ /* 0x000fea0003800000 */
.L_x_9763:
        /* <DEDUP_REMOVED lines=33> */
.L_x_9766:
[----:B------:R-:W-:Y:S05]  /*2530*/  BSYNC B0 ;  /* 0x0000000000007941 */ /* 0x000fea0003800000 */
.L_x_9765:
        /* <DEDUP_REMOVED lines=33> */
.L_x_9768:
[----:B------:R-:W-:Y:S05]  /*2750*/  BSYNC B0 ;  /* 0x0000000000007941 */ /* 0x000fea0003800000 */
.L_x_9767:
        /* <DEDUP_REMOVED lines=33> */
.L_x_9770:
[----:B------:R-:W-:Y:S05]  /*2970*/  BSYNC B0 ;  /* 0x0000000000007941 */ /* 0x000fea0003800000 */
.L_x_9769:
        /* <DEDUP_REMOVED lines=33> */
.L_x_9772:
[----:B------:R-:W-:Y:S05]  /*2b90*/  BSYNC B0 ;  /* 0x0000000000007941 */ /* 0x000fea0003800000 */
.L_x_9771:
        /* <DEDUP_REMOVED lines=33> */
.L_x_9774:
[----:B------:R-:W-:Y:S05]  /*2db0*/  BSYNC B0 ;  /* 0x0000000000007941 */ /* 0x000fea0003800000 */
.L_x_9773:
[----:B------:R-:W-:Y:S06]  /*2dc0*/  BAR.SYNC.DEFER_BLOCKING 0x0 ;  /* 0x0000000000007b1d */ /* 0x000fec0000010000 */
[----:B-1----:R-:W2:Y:S04]  /*2dd0*/  LDG.E.128 R72, [R24.64] ;  /* 0x0000000c18487981 */ /* 0x002ea8000c1e1d00 */
[----:B------:R-:W4:Y:S01]  /*2de0*/  LDG.E.128 R76, [R24.64+0x200] ;  /* 0x0002000c184c7981 */ /* 0x000f22000c1e1d00 */
        /* <DEDUP_REMOVED lines=14> */
[----:B------:R-:W1:Y:S04]  /*2ed0*/  LDS.128 R84, [R29] ;  /* 0x000000001d547984 */ /* 0x000e680000000c00 */
[----:B------:R-:W2:Y:S04]  /*2ee0*/  LDS.128 R12, [R29+0x10] ;  /* 0x000010001d0c7984 */ /* 0x000ea80000000c00 */
[----:B------:R-:W-:Y:S06]  /*2ef0*/  BAR.SYNC.DEFER_BLOCKING 0x0 ;  /* 0x0000000000007b1d */ /* 0x000fec0000010000 */
[----:B---3--:R4:W3:Y:S04]  /*2f00*/  LDG.E.128 R68, [R66.64+0x200] ;  /* 0x0002000c42447981 */ /* 0x0088e8000c1e1d00 */
[----:B------:R4:W3:Y:S01]  /*2f10*/  LDG.E.128 R24, [R66.64] ;  /* 0x0000000c42187981 */ /* 0x0008e2000c1e1d00 */
[----:B-1----:R-:W-:-:S05]  /*2f20*/  HADD2.F32 R81, -RZ, R84.H0_H0 ;  /* 0x20000054ff517230 */ /* 0x002fca0000004100 */
[----:B------:R-:W-:Y:S01]  /*2f30*/  FMUL.FTZ R51, R81, -1.4426950216293334961 ;  /* 0xbfb8aa3b51337820 */ /* 0x000fe20000410000 */
[----:B------:R-:W-:-:S05]  /*2f40*/  HADD2.F32 R84, -RZ, R84.H1_H1 ;  /* 0x30000054ff547230 */ /* 0x000fca0000004100 */
[----:B------:R-:W1:Y:S01]  /*2f50*/  MUFU.EX2 R51, R51 ;  /* 0x0000003300337308 */ /* 0x000e620000000800 */
[----:B------:R-:W-:Y:S01]  /*2f60*/  FMUL.FTZ R53, R84, -1.4426950216293334961 ;  /* 0xbfb8aa3b54357820 */ /* 0x000fe20000410000 */
[--C-:B------:R-:W-:Y:S02]  /*2f70*/  HADD2.F32 R79, -RZ, R85.reuse.H0_H0 ;  /* 0x20000055ff4f7230 */ /* 0x100fe40000004100 */
[----:B------:R-:W-:-:S04]  /*2f80*/  HADD2.F32 R85, -RZ, R85.H1_H1 ;  /* 0x30000055ff557230 */ /* 0x000fc80000004100 */
[----:B------:R-:W0:Y:S01]  /*2f90*/  MUFU.EX2 R53, R53 ;  /* 0x0000003500357308 */ /* 0x000e220000000800 */
[----:B------:R-:W-:Y:S02]  /*2fa0*/  FMUL.FTZ R57, R85, -1.4426950216293334961 ;  /* 0xbfb8aa3b55397820 */ /* 0x000fe40000410000 */
[----:B------:R-:W-:-:S05]  /*2fb0*/  FMUL.FTZ R55, R79, -1.4426950216293334961 ;  /* 0xbfb8aa3b4f377820 */ /* 0x000fca0000410000 */
[----:B----4-:R1:W-:Y:S01]  /*2fc0*/  MUFU.EX2 R66, R57 ;  /* 0x0000003900427308 */ /* 0x0103e20000000800 */
[----:B--2---:R-:W-:Y:S01]  /*2fd0*/  HADD2.F32 R109, -RZ, R12.H0_H0 ;  /* 0x2000000cff6d7230 */ /* 0x004fe20000004100 */
[----:B-1----:R-:W-:-:S06]  /*2fe0*/  FADD.FTZ R57, R51, 1 ;  /* 0x3f80000033397421 */ /* 0x002fcc0000010000 */
[----:B------:R-:W1:Y:S01]  /*2ff0*/  MUFU.EX2 R59, R55 ;  /* 0x00000037003b7308 */ /* 0x000e620000000800 */
[----:B------:R-:W-:Y:S01]  /*3000*/  HADD2.F32 R80, -RZ, R12.H1_H1 ;  /* 0x3000000cff507230 */ /* 0x000fe20000004100 */
[----:B0-----:R-:W-:-:S06]  /*3010*/  FADD.FTZ R12, R53, 1 ;  /* 0x3f800000350c7421 */ /* 0x001fcc0000010000 */
[----:B------:R-:W0:Y:S01]  /*3020*/  MUFU.RCP R96, R57 ;  /* 0x0000003900607308 */ /* 0x000e220000001000 */
[--C-:B------:R-:W-:Y:S02]  /*3030*/  HADD2.F32 R88, -RZ, R86.reuse.H1_H1 ;  /* 0x30000056ff587230 */ /* 0x100fe40000004100 */
[----:B------:R-:W-:-:S05]  /*3040*/  HADD2.F32 R82, -RZ, R86.H0_H0 ;  /* 0x20000056ff527230 */ /* 0x000fca0000004100 */
[----:B------:R-:W2:Y:S01]  /*3050*/  MUFU.RCP R95, R12 ;  /* 0x0000000c005f7308 */ /* 0x000ea20000001000 */
[----:B-1----:R-:W-:Y:S01]  /*3060*/  FADD.FTZ R59, R59, 1 ;  /* 0x3f8000003b3b7421 */ /* 0x002fe20000010000 */
[----:B------:R-:W-:Y:S01]  /*3070*/  HADD2.F32 R86, -RZ, R60.H0_H0 ;  /* 0x2000003cff567230 */ /* 0x000fe20000004100 */
[----:B------:R-:W-:Y:S01]  /*3080*/  FMUL.FTZ R72, R88, -1.4426950216293334961 ;  /* 0xbfb8aa3b58487820 */ /* 0x000fe20000410000 */
[----:B------:R-:W-:Y:S01]  /*3090*/  HADD2.F32 R55, -RZ, R13.H0_H0 ;  /* 0x2000000dff377230 */ /* 0x000fe20000004100 */
[----:B------:R-:W-:Y:S02]  /*30a0*/  FMUL.FTZ R67, R82, -1.4426950216293334961 ;  /* 0xbfb8aa3b52437820 */ /* 0x000fe40000410000 */
[----:B0-----:R-:W-:Y:S01]  /*30b0*/  FMUL.FTZ R51, R81, R96 ;  /* 0x0000006051337220 */ /* 0x001fe20000410000 */
[----:B------:R-:W0:Y:S01]  /*30c0*/  MUFU.RCP R116, R59 ;  /* 0x0000003b00747308 */ /* 0x000e220000001000 */
[----:B------:R-:W-:Y:S02]  /*30d0*/  HADD2.F32 R57, -RZ, R8.H0_H0 ;  /* 0x20000008ff397230 */ /* 0x000fe40000004100 */
[----:B------:R-:W-:Y:S01]  /*30e0*/  FMUL.FTZ R98, R86, R51 ;  /* 0x0000003356627220 */ /* 0x000fe20000410000 */
[----:B------:R-:W-:-:S02]  /*30f0*/  HADD2.F32 R90, -RZ, R87.H0_H0 ;  /* 0x20000057ff5a7230 */ /* 0x000fc40000004100 */
[----:B------:R-:W-:Y:S02]  /*3100*/  HADD2.F32 R107, -RZ, R87.H1_H1 ;  /* 0x30000057ff6b7230 */ /* 0x000fe40000004100 */
[----:B------:R1:W-:Y:S01]  /*3110*/  MUFU.EX2 R78, R72 ;  /* 0x00000048004e7308 */ /* 0x0003e20000000800 */
[----:B------:R-:W-:Y:S01]  /*3120*/  HADD2.F32 R53, -RZ, R13.H1_H1 ;  /* 0x3000000dff357230 */ /* 0x000fe20000004100 */
[----:B------:R-:W-:Y:S01]  /*3130*/  FFMA.FTZ R57, R98, R57, R49 ;  /* 0x0000003962397223 */ /* 0x000fe20000010031 */
[----:B------:R-:W-:Y:S01]  /*3140*/  HADD2.F32 R87, -RZ, R60.H1_H1 ;  /* 0x3000003cff577230 */ /* 0x000fe20000004100 */
[----:B--2---:R-:W-:-:S04]  /*3150*/  FMUL.FTZ R49, R84, R95 ;  /* 0x0000005f54317220 */ /* 0x004fc80000410000 */
[----:B------:R2:W4:Y:S01]  /*3160*/  MUFU.EX2 R73, R67 ;  /* 0x0000004300497308 */ /* 0x0005220000000800 */
[----:B-1----:R-:W-:Y:S02]  /*3170*/  FMUL.FTZ R72, R55, -1.4426950216293334961 ;  /* 0xbfb8aa3b37487820 */ /* 0x002fe40000410000 */
[----:B------:R-:W-:Y:S02]  /*3180*/  FMUL.FTZ R74, R90, -1.4426950216293334961 ;  /* 0xbfb8aa3b5a4a7820 */ /* 0x000fe40000410000 */
[----:B--2---:R-:W-:-:S03]  /*3190*/  FMUL.FTZ R67, R80, -1.4426950216293334961 ;  /* 0xbfb8aa3b50437820 */ /* 0x004fc60000410000 */
[----:B------:R1:W-:Y:S01]  /*31a0*/  MUFU.EX2 R115, R72 ;  /* 0x0000004800737308 */ /* 0x0003e20000000800 */
[----:B------:R-:W-:Y:S02]  /*31b0*/  FMUL.FTZ R13, R53, -1.4426950216293334961 ;  /* 0xbfb8aa3b350d7820 */ /* 0x000fe40000410000 */
[----:B------:R-:W-:-:S05]  /*31c0*/  FMUL.FTZ R100, R87, R49 ;  /* 0x0000003157647220 */ /* 0x000fca0000410000 */
[----:B------:R2:W-:Y:S01]  /*31d0*/  MUFU.EX2 R113, R67 ;  /* 0x0000004300717308 */ /* 0x0005e20000000800 */
[----:B-1----:R-:W-:Y:S02]  /*31e0*/  HADD2.F32 R72, -RZ, R8.H1_H1 ;  /* 0x30000008ff487230 */ /* 0x002fe40000004100 */
[----:B------:R-:W-:Y:S02]  /*31f0*/  HADD2.F32 R89, -RZ, R61.H0_H0 ;  /* 0x2000003dff597230 */ /* 0x000fe40000004100 */
[----:B--2---:R-:W-:-:S03]  /*3200*/  HADD2.F32 R67, -RZ, R14.H0_H0 ;  /* 0x2000000eff437230 */ /* 0x004fc60000004100 */
[----:B------:R-:W1:Y:S01]  /*3210*/  MUFU.EX2 R92, R74 ;  /* 0x0000004a005c7308 */ /* 0x000e620000000800 */
[----:B------:R-:W-:Y:S02]  /*3220*/  FFMA.FTZ R97, R100, R72, R57 ;  /* 0x0000004864617223 */ /* 0x000fe40000010039 */
[----:B0-----:R-:W-:Y:S01]  /*3230*/  FMUL.FTZ R57, R79, R116 ;  /* 0x000000744f397220 */ /* 0x001fe20000410000 */
[----:B------:R-:W-:Y:S01]  /*3240*/  HADD2.F32 R99, -RZ, R9.H0_H0 ;  /* 0x20000009ff637230 */ /* 0x000fe20000004100 */
[----:B------:R-:W-:-:S03]  /*3250*/  FMUL.FTZ R76, R109, -1.4426950216293334961 ;  /* 0xbfb8aa3b6d4c7820 */ /* 0x000fc60000410000 */
[----:B------:R0:W-:Y:S01]  /*3260*/  MUFU.EX2 R117, R13 ;  /* 0x0000000d00757308 */ /* 0x0001e20000000800 */
[----:B------:R-:W-:Y:S02]  /*3270*/  FADD.FTZ R12, R66, 1 ;  /* 0x3f800000420c7421 */ /* 0x000fe40000010000 */
[----:B------:R-:W-:Y:S01]  /*3280*/  FMUL.FTZ R75, R107, -1.4426950216293334961 ;  /* 0xbfb8aa3b6b4b7820 */ /* 0x000fe20000410000 */
[----:B------:R-:W-:Y:S01]  /*3290*/  HADD2.F32 R66, -RZ, R14.H1_H1 ;  /* 0x3000000eff427230 */ /* 0x000fe20000004100 */
[----:B------:R-:W-:Y:S02]  /*32a0*/  FMUL.FTZ R102, R89, R57 ;  /* 0x0000003959667220 */ /* 0x000fe40000410000 */
[----:B0-----:R-:W-:Y:S01]  /*32b0*/  FMUL.FTZ R13, R67, -1.4426950216293334961 ;  /* 0xbfb8aa3b430d7820 */ /* 0x001fe20000410000 */
[----:B------:R0:W-:Y:S01]  /*32c0*/  MUFU.EX2 R111, R76 ;  /* 0x0000004c006f7308 */ /* 0x0001e20000000800 */
[----:B----4-:R-:W-:Y:S01]  /*32d0*/  FADD.FTZ R14, R73, 1 ;  /* 0x3f800000490e7421 */ /* 0x010fe20000010000 */
[----:B------:R-:W-:-:S06]  /*32e0*/  HADD2.F32 R77, -RZ, R21.H1_H1 ;  /* 0x30000015ff4d7230 */ /* 0x000fcc0000004100 */
[----:B------:R2:W-:Y:S01]  /*32f0*/  MUFU.EX2 R119, R13 ;  /* 0x0000000d00777308 */ /* 0x0005e20000000800 */
[----:B0-----:R-:W-:Y:S01]  /*3300*/  HADD2.F32 R76, -RZ, R21.H0_H0 ;  /* 0x20000015ff4c7230 */ /* 0x001fe20000004100 */
[----:B------:R-:W-:-:S06]  /*3310*/  FFMA.FTZ R21, R102, R99, R97 ;  /* 0x0000006366157223 */ /* 0x000fcc0000010061 */
[----:B------:R-:W0:Y:S01]  /*3320*/  MUFU.RCP R118, R12 ;  /* 0x0000000c00767308 */ /* 0x000e220000001000 */
[----:B--2---:R-:W-:-:S04]  /*3330*/  FADD.FTZ R13, -R95, 1 ;  /* 0x3f8000005f0d7421 */ /* 0x004fc80000010100 */
[----:B------:R-:W-:-:S03]  /*3340*/  FFMA.FTZ R97, R84, R13, 1 ;  /* 0x3f80000054617423 */ /* 0x000fc6000001000d */
[----:B------:R-:W2:Y:S01]  /*3350*/  MUFU.EX2 R105, R75 ;  /* 0x0000004b00697308 */ /* 0x000ea20000000800 */
[----:B------:R-:W-:Y:S02]  /*3360*/  FADD.FTZ R13, R78, 1 ;  /* 0x3f8000004e0d7421 */ /* 0x000fe40000010000 */
[----:B-1----:R-:W-:-:S05]  /*3370*/  FADD.FTZ R92, R92, 1 ;  /* 0x3f8000005c5c7421 */ /* 0x002fca0000010000 */
[----:B------:R-:W1:Y:S01]  /*3380*/  MUFU.RCP R99, R14 ;  /* 0x0000000e00637308 */ /* 0x000e620000001000 */
[----:B------:R-:W-:-:S07]  /*3390*/  HADD2.F32 R91, -RZ, R61.H1_H1 ;  /* 0x3000003dff5b7230 */ /* 0x000fce0000004100 */
[----:B------:R4:W-:Y:S01]  /*33a0*/  MUFU.RCP R101, R13 ;  /* 0x0000000d00657308 */ /* 0x0009e20000001000 */
[----:B0-----:R-:W-:Y:S02]  /*33b0*/  FMUL.FTZ R73, R85, R118 ;  /* 0x0000007655497220 */ /* 0x001fe40000410000 */
[----:B------:R-:W-:-:S05]  /*33c0*/  FADD.FTZ R12, -R96, 1 ;  /* 0x3f800000600c7421 */ /* 0x000fca0000010100 */
[----:B------:R-:W-:Y:S01]  /*33d0*/  MUFU.RCP R103, R92 ;  /* 0x0000005c00677308 */ /* 0x000fe20000001000 */
[----:B--2---:R-:W-:Y:S01]  /*33e0*/  FADD.FTZ R105, R105, 1 ;  /* 0x3f80000069697421 */ /* 0x004fe20000010000 */
[--C-:B------:R-:W-:Y:S02]  /*33f0*/  HADD2.F32 R75, -RZ, R22.reuse.H0_H0 ;  /* 0x20000016ff4b7230 */ /* 0x100fe40000004100 */
[----:B------:R-:W-:Y:S01]  /*3400*/  HADD2.F32 R74, -RZ, R22.H1_H1 ;  /* 0x30000016ff4a7230 */ /* 0x000fe20000004100 */
[----:B------:R-:W-:Y:S01]  /*3410*/  FMUL.FTZ R104, R91, R73 ;  /* 0x000000495b687220 */ /* 0x000fe20000410000 */
[--C-:B------:R-:W-:Y:S01]  /*3420*/  HADD2.F32 R93, -RZ, R62.reuse.H0_H0 ;  /* 0x2000003eff5d7230 */ /* 0x100fe20000004100 */
[----:B------:R-:W-:Y:S01]  /*3430*/  FFMA.FTZ R114, R81, R12, 1 ;  /* 0x3f80000051727423 */ /* 0x000fe2000001000c */
[----:B------:R-:W-:Y:S01]  /*3440*/  HADD2.F32 R22, -RZ, R9.H1_H1 ;  /* 0x30000009ff167230 */ /* 0x000fe20000004100 */
[----:B-1----:R-:W-:Y:S01]  /*3450*/  FMUL.FTZ R78, R82, R99 ;  /* 0x00000063524e7220 */ /* 0x002fe20000410000 */
[----:B------:R-:W-:Y:S01]  /*3460*/  MUFU.RCP R120, R105 ;  /* 0x0000006900787308 */ /* 0x000fe20000001000 */
[----:B------:R-:W-:Y:S01]  /*3470*/  FADD.FTZ R12, -R116, 1 ;  /* 0x3f800000740c7421 */ /* 0x000fe20000010100 */
[----:B------:R-:W-:Y:S01]  /*3480*/  HADD2.F32 R62, -RZ, R62.H1_H1 ;  /* 0x3000003eff3e7230 */ /* 0x000fe20000004100 */
[----:B------:R-:W-:Y:S01]  /*3490*/  FFMA.FTZ R81, R104, R22, R21 ;  /* 0x0000001668517223 */ /* 0x000fe20000010015 */
[----:B------:R-:W-:Y:S01]  /*34a0*/  HADD2.F32 R14, -RZ, R10.H0_H0 ;  /* 0x2000000aff0e7230 */ /* 0x000fe20000004100 */
[----:B------:R-:W-:Y:S01]  /*34b0*/  FMUL.FTZ R106, R93, R78 ;  /* 0x0000004e5d6a7220 */ /* 0x000fe20000410000 */
[----:B------:R-:W-:-:S02]  /*34c0*/  HADD2.F32 R61, -RZ, R20.H0_H0 ;  /* 0x20000014ff3d7230 */ /* 0x000fc40000004100 */
[----:B------:R-:W-:Y:S01]  /*34d0*/  HADD2.F32 R60, -RZ, R20.H1_H1 ;  /* 0x30000014ff3c7230 */ /* 0x000fe20000004100 */
[----:B------:R-:W-:Y:S01]  /*34e0*/  FMUL.FTZ R20, R66, -1.4426950216293334961 ;  /* 0xbfb8aa3b42147820 */ /* 0x000fe20000410000 */
[----:B------:R-:W-:Y:S01]  /*34f0*/  HADD2.F32 R94, -RZ, R63.H0_H0 ;  /* 0x2000003fff5e7230 */ /* 0x000fe20000004100 */
[----:B------:R-:W-:Y:S01]  /*3500*/  FFMA.FTZ R81, R106, R14, R81 ;  /* 0x0000000e6a517223 */ /* 0x000fe20000010051 */
[----:B----4-:R-:W-:Y:S01]  /*3510*/  HADD2.F32 R13, -RZ, R10.H1_H1 ;  /* 0x3000000aff0d7230 */ /* 0x010fe20000004100 */
[----:B------:R-:W0:Y:S01]  /*3520*/  MUFU.EX2 R121, R20 ;  /* 0x0000001400797308 */ /* 0x000e220000000800 */
[--C-:B------:R-:W-:Y:S02]  /*3530*/  HADD2.F32 R59, -RZ, R23.reuse.H0_H0 ;  /* 0x20000017ff3b7230 */ /* 0x100fe40000004100 */
[----:B------:R-:W-:Y:S02]  /*3540*/  HADD2.F32 R72, -RZ, R23.H1_H1 ;  /* 0x30000017ff487230 */ /* 0x000fe40000004100 */
[----:B------:R-:W-:Y:S01]  /*3550*/  HADD2.F32 R63, -RZ, R63.H1_H1 ;  /* 0x3000003fff3f7230 */ /* 0x000fe20000004100 */
[----:B------:R-:W-:-:S02]  /*3560*/  FADD.FTZ R113, R113, 1 ;  /* 0x3f80000071717421 */ /* 0x000fc40000010000 */
[----:B------:R-:W-:Y:S02]  /*3570*/  FADD.FTZ R111, R111, 1 ;  /* 0x3f8000006f6f7421 */ /* 0x000fe40000010000 */
[----:B------:R-:W-:Y:S02]  /*3580*/  FADD.FTZ R117, R117, 1 ;  /* 0x3f80000075757421 */ /* 0x000fe40000010000 */
[----:B------:R-:W-:Y:S01]  /*3590*/  MUFU.RCP R124, R111 ;  /* 0x0000006f007c7308 */ /* 0x000fe20000001000 */
[----:B------:R-:W-:Y:S02]  /*35a0*/  FADD.FTZ R115, R115, 1 ;  /* 0x3f80000073737421 */ /* 0x000fe40000010000 */
[----:B0-----:R-:W-:-:S05]  /*35b0*/  FADD.FTZ R121, R121, 1 ;  /* 0x3f80000079797421 */ /* 0x001fca0000010000 */
[----:B------:R-:W-:Y:S01]  /*35c0*/  MUFU.RCP R113, R113 ;  /* 0x0000007100717308 */ /* 0x000fe20000001000 */
[----:B------:R-:W-:-:S07]  /*35d0*/  FADD.FTZ R119, R119, 1 ;  /* 0x3f80000077777421 */ /* 0x000fce0000010000 */
[----:B------:R-:W-:Y:S08]  /*35e0*/  MUFU.RCP R128, R117 ;  /* 0x0000007500807308 */ /* 0x000ff00000001000 */
[----:B------:R-:W-:Y:S01]  /*35f0*/  MUFU.RCP R126, R115 ;  /* 0x00000073007e7308 */ /* 0x000fe20000001000 */
[----:B---3--:R0:W-:Y:S04]  /*3600*/  STS.128 [R35.X16+0x200], R68 ;  /* 0x0002004423007388 */ /* 0x0081e8000000cc00 */
[----:B------:R1:W-:Y:S01]  /*3610*/  STS.128 [R35.X16], R24 ;  /* 0x0000001823007388 */ /* 0x0003e2000000cc00 */
[----:B------:R-:W-:-:S06]  /*3620*/  NOP ;  /* 0x0000000000007918 */ /* 0x000fcc0000000000 */
[----:B------:R-:W2:Y:S01]  /*3630*/  LDS.128 R20, [R29] ;  /* 0x000000001d147984 */ /* 0x000ea20000000c00 */
[----:B0-----:R-:W-:Y:S02]  /*3640*/  FMUL.FTZ R68, R88, R101 ;  /* 0x0000006558447220 */ /* 0x001fe40000410000 */
[----:B-1----:R-:W-:Y:S02]  /*3650*/  FFMA.FTZ R24, R79, R12, 1 ;  /* 0x3f8000004f187423 */ /* 0x002fe4000001000c */
[----:B------:R-:W-:Y:S02]  /*3660*/  FADD.FTZ R12, -R118, 1 ;  /* 0x3f800000760c7421 */ /* 0x000fe40000010100 */
[----:B------:R-:W-:Y:S02]  /*3670*/  FMUL.FTZ R108, R62, R68 ;  /* 0x000000443e6c7220 */ /* 0x000fe40000410000 */
[----:B------:R-:W-:Y:S01]  /*3680*/  FMUL.FTZ R71, R90, R103 ;  /* 0x000000675a477220 */ /* 0x000fe20000410000 */
[--C-:B------:R-:W-:Y:S01]  /*3690*/  HADD2.F32 R70, -RZ, R15.reuse.H0_H0 ;  /* 0x2000000fff467230 */ /* 0x100fe20000004100 */
[----:B------:R-:W-:Y:S01]  /*36a0*/  FFMA.FTZ R26, R85, R12, 1 ;  /* 0x3f800000551a7423 */ /* 0x000fe2000001000c */
[----:B------:R-:W-:Y:S01]  /*36b0*/  HADD2.F32 R69, -RZ, R15.H1_H1 ;  /* 0x3000000fff457230 */ /* 0x000fe20000004100 */
[----:B------:R-:W-:Y:S01]  /*36c0*/  FADD.FTZ R15, -R101, 1 ;  /* 0x3f800000650f7421 */ /* 0x000fe20000010100 */
[----:B------:R-:W-:Y:S01]  /*36d0*/  HADD2.F32 R12, -RZ, R11.H0_H0 ;  /* 0x2000000bff0c7230 */ /* 0x000fe20000004100 */
[----:B------:R-:W-:-:S02]  /*36e0*/  FFMA.FTZ R79, R108, R13, R81 ;  /* 0x0000000d6c4f7223 */ /* 0x000fc40000010051 */
[----:B------:R-:W-:Y:S02]  /*36f0*/  FMUL.FTZ R110, R94, R71 ;  /* 0x000000475e6e7220 */ /* 0x000fe40000410000 */
[----:B------:R-:W-:Y:S02]  /*3700*/  FMUL.FTZ R14, R70, -1.4426950216293334961 ;  /* 0xbfb8aa3b460e7820 */ /* 0x000fe40000410000 */
[----:B------:R-:W-:Y:S02]  /*3710*/  FADD.FTZ R13, -R99, 1 ;  /* 0x3f800000630d7421 */ /* 0x000fe40000010100 */
[----:B------:R-:W-:Y:S02]  /*3720*/  FFMA.FTZ R27, R88, R15, 1 ;  /* 0x3f800000581b7423 */ /* 0x000fe4000001000f */
[----:B------:R-:W-:Y:S02]  /*3730*/  FFMA.FTZ R15, R110, R12, R79 ;  /* 0x0000000c6e0f7223 */ /* 0x000fe4000001004f */
[----:B------:R-:W-:Y:S01]  /*3740*/  FMUL.FTZ R79, R107, R120 ;  /* 0x000000786b4f7220 */ /* 0x000fe20000410000 */
[----:B------:R0:W1:Y:S01]  /*3750*/  MUFU.EX2 R123, R14 ;  /* 0x0000000e007b7308 */ /* 0x0000620000000800 */
[----:B------:R-:W-:-:S02]  /*3760*/  FFMA.FTZ R25, R82, R13, 1 ;  /* 0x3f80000052197423 */ /* 0x000fc4000001000d */
[----:B------:R-:W-:Y:S02]  /*3770*/  FADD.FTZ R13, -R103, 1 ;  /* 0x3f800000670d7421 */ /* 0x000fe40000010100 */
[----:B------:R-:W-:Y:S02]  /*3780*/  FADD.FTZ R12, -R120, 1 ;  /* 0x3f800000780c7421 */ /* 0x000fe40000010100 */
[----:B------:R-:W-:Y:S01]  /*3790*/  FMUL.FTZ R112, R63, R79 ;  /* 0x0000004f3f707220 */ /* 0x000fe20000410000 */
[----:B0-----:R-:W-:Y:S01]  /*37a0*/  HADD2.F32 R14, -RZ, R11.H1_H1 ;  /* 0x3000000bff0e7230 */ /* 0x001fe20000004100 */
[----:B------:R-:W-:Y:S02]  /*37b0*/  FFMA.FTZ R105, R90, R13, 1 ;  /* 0x3f8000005a697423 */ /* 0x000fe4000001000d */
[----:B------:R-:W-:Y:S02]  /*37c0*/  FFMA.FTZ R122, R107, R12, 1 ;  /* 0x3f8000006b7a7423 */ /* 0x000fe4000001000c */
[----:B------:R-:W-:-:S02]  /*37d0*/  FFMA.FTZ R127, R112, R14, R15 ;  /* 0x0000000e707f7223 */ /* 0x000fc4000001000f */
[----:B------:R-:W0:Y:S01]  /*37e0*/  LDS.128 R12, [R29+0x10] ;  /* 0x000010001d0c7984 */ /* 0x000e220000000c00 */
[----:B------:R-:W-:Y:S01]  /*37f0*/  FMUL.FTZ R81, R69, -1.4426950216293334961 ;  /* 0xbfb8aa3b45517820 */ /* 0x000fe20000410000 */
[----:B--2---:R-:W-:-:S03]  /*3800*/  HADD2.F32 R90, -RZ, R20.H0_H0 ;  /* 0x20000014ff5a7230 */ /* 0x004fc60000004100 */
[----:B------:R2:W3:Y:S01]  /*3810*/  MUFU.EX2 R125, R81 ;  /* 0x00000051007d7308 */ /* 0x0004e20000000800 */
[----:B------:R-:W-:Y:S02]  /*3820*/  HADD2.F32 R92, -RZ, R20.H1_H1 ;  /* 0x30000014ff5c7230 */ /* 0x000fe40000004100 */
[--C-:B------:R-:W-:Y:S02]  /*3830*/  HADD2.F32 R82, -RZ, R21.reuse.H0_H0 ;  /* 0x20000015ff527230 */ /* 0x100fe40000004100 */
[----:B------:R-:W-:Y:S01]  /*3840*/  HADD2.F32 R84, -RZ, R21.H1_H1 ;  /* 0x30000015ff547230 */ /* 0x000fe20000004100 */
[----:B------:R-:W-:Y:S01]  /*3850*/  FMUL.FTZ R21, R86, R90 ;  /* 0x0000005a56157220 */ /* 0x000fe20000410000 */
[----:B------:R-:W-:Y:S01]  /*3860*/  HADD2.F32 R86, -RZ, R23.H0_H0 ;  /* 0x20000017ff567230 */ /* 0x000fe20000004100 */
[----:B------:R-:W-:Y:S01]  /*3870*/  FMUL.FTZ R20, R87, R92 ;  /* 0x0000005c57147220 */ /* 0x000fe20000410000 */
[----:B------:R-:W-:Y:S01]  /*3880*/  HADD2.F32 R85, -RZ, R22.H0_H0 ;  /* 0x20000016ff557230 */ /* 0x000fe20000004100 */
[----:B-1----:R-:W-:-:S02]  /*3890*/  FADD.FTZ R123, R123, 1 ;  /* 0x3f8000007b7b7421 */ /* 0x002fc40000010000 */
[----:B------:R-:W-:Y:S01]  /*38a0*/  FMUL.FTZ R94, R94, R86 ;  /* 0x000000565e5e7220 */ /* 0x000fe20000410000 */
[----:B--2---:R-:W-:Y:S01]  /*38b0*/  HADD2.F32 R81, -RZ, R22.H1_H1 ;  /* 0x30000016ff517230 */ /* 0x004fe20000004100 */
[----:B------:R-:W-:Y:S01]  /*38c0*/  FMUL.FTZ R20, R95, R20 ;  /* 0x000000145f147220 */ /* 0x000fe20000410000 */
[----:B------:R-:W1:Y:S01]  /*38d0*/  MUFU.RCP R121, R121 ;  /* 0x0000007900797308 */ /* 0x000e620000001000 */
[----:B------:R-:W-:Y:S02]  /*38e0*/  FMUL.FTZ R22, R93, R85 ;  /* 0x000000555d167220 */ /* 0x000fe40000410000 */
[----:B------:R-:W-:Y:S02]  /*38f0*/  FMUL.FTZ R94, R103, R94 ;  /* 0x0000005e675e7220 */ /* 0x000fe40000410000 */
[----:B---3--:R-:W-:Y:S02]  /*3900*/  FADD.FTZ R125, R125, 1 ;  /* 0x3f8000007d7d7421 */ /* 0x008fe40000010000 */
[----:B------:R-:W-:Y:S01]  /*3910*/  FMUL.FTZ R89, R89, R82 ;  /* 0x0000005259597220 */ /* 0x000fe20000410000 */
[----:B------:R-:W2:Y:S01]  /*3920*/  MUFU.RCP R130, R119 ;  /* 0x0000007700827308 */ /* 0x000ea20000001000 */
[----:B------:R-:W-:-:S02]  /*3930*/  FMUL.FTZ R20, R20, R97 ;  /* 0x0000006114147220 */ /* 0x000fc40000410000 */
[----:B------:R-:W-:Y:S02]  /*3940*/  FMUL.FTZ R91, R91, R84 ;  /* 0x000000545b5b7220 */ /* 0x000fe40000410000 */
[----:B------:R-:W-:Y:S02]  /*3950*/  FMUL.FTZ R22, R99, R22 ;  /* 0x0000001663167220 */ /* 0x000fe40000410000 */
[----:B------:R-:W-:Y:S01]  /*3960*/  FMUL.FTZ R62, R62, R81 ;  /* 0x000000513e3e7220 */ /* 0x000fe20000410000 */
[----:B------:R-:W3:Y:S01]  /*3970*/  MUFU.RCP R123, R123 ;  /* 0x0000007b007b7308 */ /* 0x000ee20000001000 */
[--C-:B0-----:R-:W-:Y:S01]  /*3980*/  HADD2.F32 R87, -RZ, R12.reuse.H0_H0 ;  /* 0x2000000cff577230 */ /* 0x101fe20000004100 */
[----:B------:R-:W-:Y:S01]  /*3990*/  FMUL.FTZ R94, R94, R105 ;  /* 0x000000695e5e7220 */ /* 0x000fe20000410000 */
[----:B------:R-:W-:Y:S01]  /*39a0*/  HADD2.F32 R97, -RZ, R13.H0_H0 ;  /* 0x2000000dff617230 */ /* 0x000fe20000004100 */
[----:B------:R-:W-:Y:S01]  /*39b0*/  FMUL.FTZ R89, R116, R89 ;  /* 0x0000005974597220 */ /* 0x000fe20000410000 */
[----:B------:R-:W-:-:S03]  /*39c0*/  HADD2.F32 R93, -RZ, R12.H1_H1 ;  /* 0x3000000cff5d7230 */ /* 0x000fc60000004100 */
[----:B------:R-:W0:Y:S01]  /*39d0*/  MUFU.RCP R132, R125 ;  /* 0x0000007d00847308 */ /* 0x000e220000001000 */
[----:B------:R-:W-:Y:S01]  /*39e0*/  HADD2.F32 R99, -RZ, R13.H1_H1 ;  /* 0x3000000dff637230 */ /* 0x000fe20000004100 */
[----:B------:R-:W-:Y:S01]  /*39f0*/  FADD.FTZ R12, -R124, 1 ;  /* 0x3f8000007c0c7421 */ /* 0x000fe20000010100 */
[--C-:B------:R-:W-:Y:S01]  /*3a00*/  HADD2.F32 R105, -RZ, R15.reuse.H0_H0 ;  /* 0x2000000fff697230 */ /* 0x100fe20000004100 */
[----:B------:R-:W-:Y:S01]  /*3a10*/  FMUL.FTZ R13, R61, R87 ;  /* 0x000000573d0d7220 */ /* 0x000fe20000410000 */
[----:B------:R-:W-:Y:S01]  /*3a20*/  HADD2.F32 R111, -RZ, R15.H1_H1 ;  /* 0x3000000fff6f7230 */ /* 0x000fe20000004100 */
[----:B------:R-:W-:Y:S01]  /*3a30*/  FADD.FTZ R15, -R113, 1 ;  /* 0x3f800000710f7421 */ /* 0x000fe20000010100 */
[----:B------:R-:W-:Y:S01]  /*3a40*/  HADD2.F32 R88, -RZ, R23.H1_H1 ;  /* 0x30000017ff587230 */ /* 0x000fe20000004100 */
[----:B------:R-:W-:Y:S01]  /*3a50*/  FMUL.FTZ R91, R118, R91 ;  /* 0x0000005b765b7220 */ /* 0x000fe20000410000 */
[--C-:B------:R-:W-:Y:S01]  /*3a60*/  HADD2.F32 R103, -RZ, R14.reuse.H1_H1 ;  /* 0x3000000eff677230 */ /* 0x100fe20000004100 */
[----:B------:R-:W-:Y:S01]  /*3a70*/  FMUL.FTZ R62, R101, R62 ;  /* 0x0000003e653e7220 */ /* 0x000fe20000410000 */
[----:B------:R-:W-:Y:S01]  /*3a80*/  HADD2.F32 R101, -RZ, R14.H0_H0 ;  /* 0x2000000eff657230 */ /* 0x000fe20000004100 */
[----:B------:R-:W-:-:S02]  /*3a90*/  FMUL.FTZ R23, R76, R97 ;  /* 0x000000614c177220 */ /* 0x000fc40000410000 */
[----:B------:R-:W-:Y:S02]  /*3aa0*/  FMUL.FTZ R24, R89, R24 ;  /* 0x0000001859187220 */ /* 0x000fe40000410000 */
[----:B------:R-:W-:Y:S02]  /*3ab0*/  FFMA.FTZ R12, R109, R12, 1 ;  /* 0x3f8000006d0c7423 */ /* 0x000fe4000001000c */
[----:B------:R-:W-:Y:S02]  /*3ac0*/  FMUL.FTZ R13, R124, R13 ;  /* 0x0000000d7c0d7220 */ /* 0x000fe40000410000 */
[----:B------:R-:W-:Y:S02]  /*3ad0*/  FMUL.FTZ R14, R60, R93 ;  /* 0x0000005d3c0e7220 */ /* 0x000fe40000410000 */
[C---:B------:R-:W-:Y:S02]  /*3ae0*/  FFMA.FTZ R15, R80.reuse, R15, 1 ;  /* 0x3f800000500f7423 */ /* 0x040fe4000001000f */
[----:B------:R-:W-:-:S02]  /*3af0*/  FMUL.FTZ R89, R80, R113 ;  /* 0x0000007150597220 */ /* 0x000fc40000410000 */
[----:B------:R-:W-:Y:S02]  /*3b00*/  FMUL.FTZ R91, R91, R26 ;  /* 0x0000001a5b5b7220 */ /* 0x000fe40000410000 */
[----:B------:R-:W-:Y:S02]  /*3b10*/  FMUL.FTZ R22, R22, R25 ;  /* 0x0000001916167220 */ /* 0x000fe40000410000 */
[----:B------:R-:W-:Y:S02]  /*3b20*/  FADD.FTZ R80, -R128, 1 ;  /* 0x3f80000080507421 */ /* 0x000fe40000010100 */
[----:B------:R-:W-:Y:S02]  /*3b30*/  FMUL.FTZ R95, R77, R99 ;  /* 0x000000634d5f7220 */ /* 0x000fe40000410000 */
[C---:B------:R-:W-:Y:S02]  /*3b40*/  FADD.FTZ R26, -R126.reuse, 1 ;  /* 0x3f8000007e1a7421 */ /* 0x040fe40000010100 */
[----:B------:R-:W-:-:S02]  /*3b50*/  FMUL.FTZ R25, R126, R23 ;  /* 0x000000177e197220 */ /* 0x000fc40000410000 */
[----:B------:R-:W-:Y:S02]  /*3b60*/  FMUL.FTZ R14, R113, R14 ;  /* 0x0000000e710e7220 */ /* 0x000fe40000410000 */
[----:B------:R-:W-:Y:S02]  /*3b70*/  FMUL.FTZ R23, R13, R12 ;  /* 0x0000000c0d177220 */ /* 0x000fe40000410000 */
[----:B-1----:R-:W-:Y:S02]  /*3b80*/  FADD.FTZ R13, -R121, 1 ;  /* 0x3f800000790d7421 */ /* 0x002fe40000010100 */
[----:B------:R-:W-:Y:S02]  /*3b90*/  FMUL.FTZ R27, R62, R27 ;  /* 0x0000001b3e1b7220 */ /* 0x000fe40000410000 */
[----:B------:R-:W-:Y:S02]  /*3ba0*/  FFMA.FTZ R80, R53, R80, 1 ;  /* 0x3f80000035507423 */ /* 0x000fe40000010050 */
[----:B------:R-:W-:-:S02]  /*3bb0*/  FMUL.FTZ R95, R128, R95 ;  /* 0x0000005f805f7220 */ /* 0x000fc40000410000 */
[----:B------:R-:W-:Y:S02]  /*3bc0*/  FFMA.FTZ R62, R55, R26, 1 ;  /* 0x3f800000373e7423 */ /* 0x000fe4000001001a */
[----:B------:R-:W-:Y:S02]  /*3bd0*/  FMUL.FTZ R26, R14, R15 ;  /* 0x0000000f0e1a7220 */ /* 0x000fe40000410000 */
[----:B------:R-:W-:Y:S02]  /*3be0*/  FFMA.FTZ R15, R66, R13, 1 ;  /* 0x3f800000420f7423 */ /* 0x000fe4000001000d */
[----:B------:R-:W-:Y:S02]  /*3bf0*/  FMUL.FTZ R21, R96, R21 ;  /* 0x0000001560157220 */ /* 0x000fe40000410000 */
[----:B------:R-:W-:Y:S02]  /*3c00*/  FMUL.FTZ R80, R95, R80 ;  /* 0x000000505f507220 */ /* 0x000fe40000410000 */
[----:B--2---:R-:W-:-:S02]  /*3c10*/  FADD.FTZ R12, -R130, 1 ;  /* 0x3f800000820c7421 */ /* 0x004fc40000010100 */
[----:B------:R-:W-:Y:S02]  /*3c20*/  FMUL.FTZ R13, R75, R101 ;  /* 0x000000654b0d7220 */ /* 0x000fe40000410000 */
[----:B------:R-:W-:Y:S02]  /*3c30*/  FMUL.FTZ R25, R25, R62 ;  /* 0x0000003e19197220 */ /* 0x000fe40000410000 */
[----:B---3--:R-:W-:Y:S02]  /*3c40*/  FADD.FTZ R95, -R123, 1 ;  /* 0x3f8000007b5f7421 */ /* 0x008fe40000010100 */
[----:B0-----:R-:W-:Y:S02]  /*3c50*/  FADD.FTZ R14, -R132, 1 ;  /* 0x3f800000840e7421 */ /* 0x001fe40000010100 */
[----:B------:R-:W-:Y:S02]  /*3c60*/  FMUL.FTZ R62, R59, R105 ;  /* 0x000000693b3e7220 */ /* 0x000fe40000410000 */
[----:B------:R-:W-:-:S02]  /*3c70*/  FMUL.FTZ R21, R21, R114 ;  /* 0x0000007215157220 */ /* 0x000fc40000410000 */
[----:B------:R-:W-:Y:S02]  /*3c80*/  FFMA.FTZ R12, R67, R12, 1 ;  /* 0x3f800000430c7423 */ /* 0x000fe4000001000c */
[----:B------:R-:W-:Y:S02]  /*3c90*/  FMUL.FTZ R13, R130, R13 ;  /* 0x0000000d820d7220 */ /* 0x000fe40000410000 */
[----:B------:R-:W-:Y:S02]  /*3ca0*/  FFMA.FTZ R114, R70, R95, 1 ;  /* 0x3f80000046727423 */ /* 0x000fe4000001005f */
        /* <DEDUP_REMOVED lines=17> */
[----:B------:R-:W-:Y:S01]  /*3dc0*/  FFMA.FTZ R127, R114, R24, R127 ;  /* 0x00000018727f7223 */ /* 0x000fe2000001007f */
[----:B------:R-:W-:Y:S01]  /*3dd0*/  F2FP.PACK_AB R12, R20, R21 ;  /* 0x00000015140c723e */ /* 0x000fe200000000ff */
[----:B------:R-:W-:Y:S01]  /*3de0*/  IMAD R24, R41, c[0x0][0x2e8], RZ ;  /* 0x0000ba0029187a24 */ /* 0x000fe200078e02ff */
[----:B------:R-:W-:Y:S02]  /*3df0*/  F2FP.PACK_AB R14, R27, R22 ;  /* 0x000000161b0e723e */ /* 0x000fe400000000ff */
[----:B------:R-:W-:Y:S01]  /*3e00*/  F2FP.PACK_AB R20, R26, R23 ;  /* 0x000000171a14723e */ /* 0x000fe200000000ff */
[----:B------:R-:W-:Y:S01]  /*3e10*/  IMAD R61, R43, c[0x0][0x2ec], R24 ;  /* 0x0000bb002b3d7a24 */ /* 0x000fe200078e0218 */
[----:B------:R-:W-:Y:S01]  /*3e20*/  F2FP.PACK_AB R15, R63, R94 ;  /* 0x0000005e3f0f723e */ /* 0x000fe200000000ff */
[----:B------:R-:W-:Y:S01]  /*3e30*/  BAR.SYNC.DEFER_BLOCKING 0x0 ;  /* 0x0000000000007b1d */ /* 0x000fe20000010000 */
[----:B------:R-:W-:Y:S02]  /*3e40*/  F2FP.PACK_AB R21, R80, R25 ;  /* 0x000000195015723e */ /* 0x000fe400000000ff */
[----:B------:R-:W-:Y:S01]  /*3e50*/  F2FP.PACK_AB R22, R95, R62 ;  /* 0x0000003e5f16723e */ /* 0x000fe200000000ff */
[----:B------:R-:W-:Y:S01]  /*3e60*/  IMAD.WIDE.U32 R94, R43, c[0x0][0x2e8], R64 ;  /* 0x0000ba002b5e7a25 */ /* 0x000fe200078e0040 */
[----:B------:R-:W-:-:S03]  /*3e70*/  F2FP.PACK_AB R23, R116, R107 ;  /* 0x0000006b7417723e */ /* 0x000fc600000000ff */
[----:B------:R-:W-:Y:S01]  /*3e80*/  FMUL.FTZ R116, R60, R89 ;  /* 0x000000593c747220 */ /* 0x000fe20000410000 */
[----:B------:R-:W-:Y:S01]  /*3e90*/  IADD3 R95, R95, R61, RZ ;  /* 0x0000003d5f5f7210 */ /* 0x000fe20007ffe0ff */
[----:B------:R-:W-:Y:S01]  /*3ea0*/  HADD2.F32 R80, -RZ, R4.H1_H1 ;  /* 0x30000004ff507230 */ /* 0x000fe20000004100 */
[----:B------:R0:W-:Y:S04]  /*3eb0*/  STS.128 [R29], R12 ;  /* 0x0000000c1d007388 */ /* 0x0001e80000000c00 */
[----:B------:R1:W-:Y:S01]  /*3ec0*/  STS.128 [R29+0x10], R20 ;  /* 0x000010141d007388 */ /* 0x0003e20000000c00 */
[----:B------:R-:W-:-:S06]  /*3ed0*/  NOP ;  /* 0x0000000000007918 */ /* 0x000fcc0000000000 */
[----:B------:R-:W2:Y:S04]  /*3ee0*/  LDS.128 R24, [R35.X16] ;  /* 0x0000000023187984 */ /* 0x000ea8000000cc00 */
[----:B------:R-:W3:Y:S01]  /*3ef0*/  LDS.128 R60, [R35.X16+0x200] ;  /* 0x00020000233c7984 */ /* 0x000ee2000000cc00 */
[----:B------:R-:W-:Y:S01]  /*3f00*/  FMUL.FTZ R55, R55, R126 ;  /* 0x0000007e37377220 */ /* 0x000fe20000410000 */
[----:B0-----:R-:W-:Y:S01]  /*3f10*/  HADD2.F32 R12, -RZ, R5.H0_H0 ;  /* 0x20000005ff0c7230 */ /* 0x001fe20000004100 */
[----:B------:R-:W-:Y:S02]  /*3f20*/  FFMA.FTZ R127, R116, R80, R127 ;  /* 0x00000050747f7223 */ /* 0x000fe4000001007f */
[----:B------:R-:W-:Y:S02]  /*3f30*/  FMUL.FTZ R118, R76, R55 ;  /* 0x000000374c767220 */ /* 0x000fe40000410000 */
[----:B------:R-:W-:-:S02]  /*3f40*/  IMAD R13, R47, c[0x0][0x2f0], RZ ;  /* 0x0000bc002f0d7a24 */ /* 0x000fc400078e02ff */
[----:B------:R-:W-:Y:S01]  /*3f50*/  FMUL.FTZ R128, R53, R128 ;  /* 0x0000008035807220 */ /* 0x000fe20000410000 */
[----:B------:R-:W-:Y:S01]  /*3f60*/  HADD2.F32 R14, -RZ, R5.H1_H1 ;  /* 0x30000005ff0e7230 */ /* 0x000fe20000004100 */
[----:B------:R-:W-:Y:S02]  /*3f70*/  FFMA.FTZ R127, R118, R12, R127 ;  /* 0x0000000c767f7223 */ /* 0x000fe4000001007f */
[C---:B-1----:R-:W-:Y:S02]  /*3f80*/  IMAD R21, R48.reuse, c[0x0][0x2f4], R13 ;  /* 0x0000bd0030157a24 */ /* 0x042fe400078e020d */
[----:B------:R-:W-:Y:S02]  /*3f90*/  FMUL.FTZ R120, R77, R128 ;  /* 0x000000804d787220 */ /* 0x000fe40000410000 */
[----:B------:R-:W-:Y:S02]  /*3fa0*/  FMUL.FTZ R130, R67, R130 ;  /* 0x0000008243827220 */ /* 0x000fe40000410000 */
        /* <DEDUP_REMOVED lines=46> */
[----:B------:R0:W-:Y:S01]  /*4290*/  STS.128 [R29], R12 ;  /* 0x0000000c1d007388 */ /* 0x0001e20000000c00 */
        /* <DEDUP_REMOVED lines=9> */
[----:B------:R-:W-:Y:S01]  /*4330*/  STS.128 [R29+0x10], R60 ;  /* 0x0000103c1d007388 */ /* 0x000fe20000000c00 */
        /* <DEDUP_REMOVED lines=13> */
.L_x_9775:
[----:B------:R-:W-:Y:S01]  /*4410*/  BAR.SYNC.DEFER_BLOCKING 0x0 ;  /* 0x0000000000007b1d */ /* 0x000fe20000010000 */
[----:B------:R-:W-:Y:S01]  /*4420*/  HFMA2.MMA R90, -RZ, RZ, 0, 0 ;  /* 0x00000000ff5a7435 */ /* 0x000fe200000001ff */
[----:B------:R-:W-:Y:S01]  /*4430*/  FFMA.FTZ R49, R132, R53, R127 ;  /* 0x0000003584317223 */ /* 0x000fe2000001007f */
[----:B------:R-:W-:Y:S01]  /*4440*/  HFMA2.MMA R86, -RZ, RZ, 0, 0 ;  /* 0x00000000ff567435 */ /* 0x000fe200000001ff */
[----:B------:R-:W-:Y:S01]  /*4450*/  CS2R R80, SRZ ;  /* 0x0000000000507805 */ /* 0x000fe2000001ff00 */
[----:B------:R-:W-:Y:S01]  /*4460*/  HFMA2.MMA R75, -RZ, RZ, 0, 0 ;  /* 0x00000000ff4b7435 */ /* 0x000fe200000001ff */
[----:B------:R-:W-:Y:S01]  /*4470*/  MOV R88, RZ ;  /* 0x000000ff00587202 */ /* 0x000fe20000000f00 */
[----:B------:R-:W-:Y:S01]  /*4480*/  HFMA2.MMA R73, -RZ, RZ, 0, 0 ;  /* 0x00000000ff497435 */ /* 0x000fe200000001ff */
[----:B------:R-:W-:Y:S01]  /*4490*/  CS2R R78, SRZ ;  /* 0x00000000004e7805 */ /* 0x000fe2000001ff00 */
[----:B------:R-:W-:Y:S01]  /*44a0*/  HFMA2.MMA R69, -RZ, RZ, 0, 0 ;  /* 0x00000000ff457435 */ /* 0x000fe200000001ff */
[----:B------:R-:W-:Y:S01]  /*44b0*/  CS2R R76, SRZ ;  /* 0x00000000004c7805 */ /* 0x000fe2000001ff00 */
[----:B------:R-:W-:Y:S01]  /*44c0*/  MOV R84, RZ ;  /* 0x000000ff00547202 */ /* 0x000fe20000000f00 */
[-C--:B-----5:R-:W-:Y:S01]  /*44d0*/  FMUL.FTZ R74, R98, R45.reuse ;  /* 0x0000002d624a7220 */ /* 0x0a0fe20000410000 */
[----:B------:R-:W-:Y:S01]  /*44e0*/  MOV R82, RZ ;  /* 0x000000ff00527202 */ /* 0x000fe20000000f00 */
[-C--:B------:R-:W-:Y:S01]  /*44f0*/  FMUL.FTZ R65, R100, R45.reuse ;  /* 0x0000002d64417220 */ /* 0x080fe20000410000 */
[----:B------:R-:W-:Y:S01]  /*4500*/  MOV R71, RZ ;  /* 0x000000ff00477202 */ /* 0x000fe20000000f00 */
[-C--:B------:R-:W-:Y:S01]  /*4510*/  FMUL.FTZ R72, R102, R45.reuse ;  /* 0x0000002d66487220 */ /* 0x080fe20000410000 */
[----:B------:R-:W-:Y:S01]  /*4520*/  MOV R67, RZ ;  /* 0x000000ff00437202 */ /* 0x000fe20000000f00 */
[----:B0-----:R-:W-:-:S02]  /*4530*/  FMUL.FTZ R63, R104, R45 ;  /* 0x0000002d683f7220 */ /* 0x001fc40000410000 */
        /* <DEDUP_REMOVED lines=11> */
[----:B------:R-:W-:Y:S01]  /*45f0*/  FMUL.FTZ R51, R132, R45 ;  /* 0x0000002d84337220 */ /* 0x000fe20000410000 */
[----:B------:R-:W-:Y:S05]  /*4600*/  @!P1 BRA `(.L_x_9776) ;  /* 0x0000567000009947 */ /* 0x000fea0003800000 */
[----:B------:R-:W-:Y:S01]  /*4610*/  IADD3 R12, R33, -0x2, RZ ;  /* 0xfffffffe210c7810 */ /* 0x000fe20007ffe0ff */
[----:B------:R-:W-:Y:S01]  /*4620*/  IMAD R25, R47, c[0x0][0x180], RZ ;  /* 0x000060002f197a24 */ /* 0x000fe200078e02ff */
[----:B------:R-:W-:Y:S01]  /*4630*/  IADD3 R24, R33, -0x1, RZ ;  /* 0xffffffff21187810 */ /* 0x000fe20007ffe0ff */
[C---:B------:R-:W-:Y:S01]  /*4640*/  IMAD R27, R47.reuse, c[0x0][0x198], RZ ;  /* 0x000066002f1b7a24 */ /* 0x040fe200078e02ff */
[----:B------:R-:W-:Y:S01]  /*4650*/  MOV R90, RZ ;  /* 0x000000ff005a7202 */ /* 0x000fe20000000f00 */
[----:B------:R-:W-:Y:S01]  /*4660*/  IMAD R13, R12, c[0x0][0x16c], RZ ;  /* 0x00005b000c0d7a24 */ /* 0x000fe200078e02ff */
[----:B------:R-:W-:Y:S01]  /*4670*/  MOV R109, RZ ;  /* 0x000000ff006d7202 */ /* 0x000fe20000000f00 */
[----:B------:R-:W-:Y:S01]  /*4680*/  IMAD R83, R47, c[0x0][0x1b8], RZ ;  /* 0x00006e002f537a24 */ /* 0x000fe200078e02ff */
[----:B------:R-:W-:Y:S01]  /*4690*/  UMOV UR5, URZ ;  /* 0x0000003f00057c82 */ /* 0x000fe20008000000 */
[----:B------:R-:W-:Y:S01]  /*46a0*/  IMAD.WIDE R12, R13, 0x10, R18 ;  /* 0x000000100d0c7825 */ /* 0x000fe200078e0212 */
[----:B------:R-:W-:-:S03]  /*46b0*/  UMOV UR6, URZ ;  /* 0x0000003f00067c82 */ /* 0x000fc60008000000 */
[----:B------:R0:W1:Y:S01]  /*46c0*/  R2UR UR10, R12 ;  /* 0x000000000c0a73c2 */ /* 0x00006200000e0000 */
[----:B------:R-:W-:-:S04]  /*46d0*/  IMAD.WIDE.U32 R14, R48, c[0x0][0x180], RZ ;  /* 0x00006000300e7a25 */ /* 0x000fc800078e00ff */
[----:B------:R-:W-:Y:S01]  /*46e0*/  IMAD.WIDE.U32 R20, R48, c[0x0][0x198], RZ ;  /* 0x0000660030147a25 */ /* 0x000fe200078e00ff */
[----:B------:R-:W-:Y:S02]  /*46f0*/  LEA R96, P0, R14, c[0x0][0x220], 0x3 ;  /* 0x000088000e607a11 */ /* 0x000fe400078018ff */
[----:B0-----:R-:W-:Y:S01]  /*4700*/  LEA.HI R12, R24, R24, RZ, 0x1 ;  /* 0x00000018180c7211 */ /* 0x001fe200078f08ff */
[----:B------:R0:W2:Y:S01]  /*4710*/  R2UR UR11, R13 ;  /* 0x000000000d0b73c2 */ /* 0x0000a200000e0000 */
[----:B------:R-:W-:Y:S01]  /*4720*/  IMAD.WIDE.U32 R22, R48, c[0x0][0x1b8], RZ ;  /* 0x00006e0030167a25 */ /* 0x000fe200078e00ff */
[----:B------:R-:W-:-:S03]  /*4730*/  LEA R94, P1, R20, c[0x0][0x228], 0x3 ;  /* 0x00008a00145e7a11 */ /* 0x000fc600078218ff */
[----:B------:R-:W-:Y:S01]  /*4740*/  IMAD R25, R48, c[0x0][0x184], R25 ;  /* 0x0000610030197a24 */ /* 0x000fe200078e0219 */
[----:B------:R-:W-:Y:S01]  /*4750*/  LEA R92, P2, R22, c[0x0][0x230], 0x3 ;  /* 0x00008c00165c7a11 */ /* 0x000fe200078418ff */
[----:B------:R-:W-:Y:S01]  /*4760*/  IMAD R27, R48, c[0x0][0x19c], R27 ;  /* 0x00006700301b7a24 */ /* 0x000fe200078e021b */
[----:B0-----:R-:W-:Y:S01]  /*4770*/  LOP3.LUT R13, R12, 0xfffffe, RZ, 0xc0, !PT ;  /* 0x00fffffe0c0d7812 */ /* 0x001fe200078ec0ff */
[----:B------:R-:W-:Y:S01]  /*4780*/  IMAD R83, R48, c[0x0][0x1bc], R83 ;  /* 0x00006f0030537a24 */ /* 0x000fe200078e0253 */
        /* <DEDUP_REMOVED lines=23> */
[----:B-12---:R-:W-:Y:S02]  /*4900*/  FADD.FTZ R108, R132, R132 ;  /* 0x00000084846c7221 */ /* 0x006fe40000010000 */
.L_x_9791:
        /* <DEDUP_REMOVED lines=361> */
.L_x_9778:
[----:B0-----:R-:W-:Y:S05]  /*5fa0*/  BSYNC B0 ;  /* 0x0000000000007941 */ /* 0x001fea0003800000 */
.L_x_9777:
        /* <DEDUP_REMOVED lines=121> */
[C---:B------:R-:W-:Y:S02]  /*6740*/  FMUL.FTZ R144, R98.reuse, R152 ;  /* 0x0000009862907220 */ /* 0x040fe40000410000 */
        /* <DEDUP_REMOVED lines=151> */
.L_x_9780:
[----:B----4-:R-:W-:Y:S05]  /*70c0*/  BSYNC B0 ;  /* 0x0000000000007941 */ /* 0x010fea0003800000 */
.L_x_9779:
        /* <DEDUP_REMOVED lines=20> */
.L_x_9782:
[----:B------:R-:W-:Y:S05]  /*7210*/  BSYNC B0 ;  /* 0x0000000000007941 */ /* 0x000fea0003800000 */
.L_x_9781:
        /* <DEDUP_REMOVED lines=26> */
.L_x_9784:
[----:B------:R-:W-:Y:S05]  /*73c0*/  BSYNC B0 ;  /* 0x0000000000007941 */ /* 0x000fea0003800000 */
.L_x_9783:
        /* <DEDUP_REMOVED lines=19> */
.L_x_9786:
[----:B------:R-:W-:Y:S05]  /*7500*/  BSYNC B0 ;  /* 0x0000000000007941 */ /* 0x000fea0003800000 */
.L_x_9785:
        /* <DEDUP_REMOVED lines=19> */
.L_x_9788:
[----:B------:R-:W-:Y:S05]  /*7640*/  BSYNC B0 ;  /* 0x0000000000007941 */ /* 0x000fea0003800000 */
.L_x_9787:
        /* <DEDUP_REMOVED lines=150> */
[----:B------:R-:W-:Y:S02]  /*7fb0*/  FMUL.FTZ R190, R190, R191 ;  /* 0x000000bfbebe7220 */ /* 0x000fe40000410000 */
[----:B------:R-:W-:Y:S02]  /*7fc0*/  FFMA.FTZ R14, R195, R176, -R14 ;  /* 0x000000b0c30e7223 */ /* 0x000fe4000001080e */
[----:B------:R-:W-:Y:S02]  /*7fd0*/  FMUL.FTZ R15, R207, R13 ;  /* 0x0000000dcf0f7220 */ /* 0x000fe40000410000 */
[----:B------:R-:W-:Y:S02]  /*7fe0*/  FFMA.FTZ R182, R195, R193, R178 ;  /* 0x000000c1c3b67223 */ /* 0x000fe400000100b2 */
[----:B------:R-:W-:-:S02]  /*7ff0*/  FFMA.FTZ R190, R188, R189, R190 ;  /* 0x000000bdbcbe7223 */ /* 0x000fc400000100be */
[----:B------:R-:W-:Y:S02]  /*8000*/  FADD.FTZ R178, R201, R14 ;  /* 0x0000000ec9b27221 */ /* 0x000fe40000010000 */
[-C--:B------:R-:W-:Y:S02]  /*8010*/  FMUL.FTZ R207, R207, R12.reuse ;  /* 0x0000000ccfcf7220 */ /* 0x080fe40000410000 */
[----:B------:R-:W-:Y:S02]  /*8020*/  FFMA.FTZ R12, R204, R12, -R15 ;  /* 0x0000000ccc0c7223 */ /* 0x000fe4000001080f */
[----:B------:R-:W-:Y:S02]  /*8030*/  FADD.FTZ R182, -R199, R182 ;  /* 0x000000b6c7b67221 */ /* 0x000fe40000010100 */
[----:B-1----:R-:W-:Y:S02]  /*8040*/  FADD.FTZ R15, R205, R186 ;  /* 0x000000bacd0f7221 */ /* 0x002fe40000010000 */
[----:B------:R-:W-:-:S02]  /*8050*/  FADD.FTZ R195, RZ, R190 ;  /* 0x000000beffc37221 */ /* 0x000fc40000010000 */
[----:B------:R-:W-:Y:S02]  /*8060*/  FMUL.FTZ R186, R147, -R178 ;  /* 0x800000b293ba7220 */ /* 0x000fe40000410000 */
[----:B------:R-:W-:Y:S02]  /*8070*/  FFMA.FTZ R197, R133, R54, R184 ;  /* 0x0000003685c57223 */ /* 0x000fe400000100b8 */
[-C--:B------:R-:W-:Y:S02]  /*8080*/  FMUL.FTZ R147, R147, -R182.reuse ;  /* 0x800000b693937220 */ /* 0x080fe40000410000 */
[C---:B------:R-:W-:Y:S02]  /*8090*/  FMUL.FTZ R184, R180.reuse, R195 ;  /* 0x000000c3b4b87220 */ /* 0x040fe40000410000 */
[----:B------:R-:W-:Y:S02]  /*80a0*/  FFMA.FTZ R199, R145, R182, R186 ;  /* 0x000000b691c77223 */ /* 0x000fe400000100ba */
[----:B------:R-:W-:-:S02]  /*80b0*/  FMUL.FTZ R188, R180, R197 ;  /* 0x000000c5b4bc7220 */ /* 0x000fc40000410000 */
[----:B------:R-:W-:Y:S02]  /*80c0*/  FFMA.FTZ R147, R145, R178, -R147 ;  /* 0x000000b291937223 */ /* 0x000fe40000010893 */
[----:B------:R-:W-:Y:S02]  /*80d0*/  FFMA.FTZ R180, R146, R197, -R184 ;  /* 0x000000c592b47223 */ /* 0x000fe400000108b8 */
[----:B------:R-:W-:Y:S02]  /*80e0*/  FADD.FTZ R145, -R144, R199 ;  /* 0x000000c790917221 */ /* 0x000fe40000010100 */
[C---:B------:R-:W-:Y:S02]  /*80f0*/  FFMA.FTZ R144, R89.reuse, R159, RZ ;  /* 0x0000009f59907223 */ /* 0x040fe400000100ff */
[----:B------:R-:W-:Y:S02]  /*8100*/  FFMA.FTZ R184, R89, -R25, RZ ;  /* 0x8000001959b87223 */ /* 0x000fe400000100ff */
[----:B------:R-:W-:-:S02]  /*8110*/  FFMA.FTZ R144, R91, R165, R144 ;  /* 0x000000a55b907223 */ /* 0x000fc40000010090 */
[----:B------:R-:W-:Y:S02]  /*8120*/  FFMA.FTZ R184, R91, -R27, R184 ;  /* 0x8000001b5bb87223 */ /* 0x000fe400000100b8 */
[----:B------:R-:W-:Y:S02]  /*8130*/  FADD.FTZ R147, R116, R147 ;  /* 0x0000009374937221 */ /* 0x000fe40000010000 */
[C---:B------:R-:W-:Y:S02]  /*8140*/  FFMA.FTZ R144, R93.reuse, R161, R144 ;  /* 0x000000a15d907223 */ /* 0x040fe40000010090 */
[----:B------:R-:W-:Y:S02]  /*8150*/  FFMA.FTZ R184, R93, -R151, R184 ;  /* 0x800000975db87223 */ /* 0x000fe400000100b8 */
[----:B------:R-:W-:Y:S02]  /*8160*/  FMUL.FTZ R116, R128, -R145 ;  /* 0x8000009180747220 */ /* 0x000fe40000410000 */
[----:B------:R-:W-:-:S02]  /*8170*/  FFMA.FTZ R13, R204, R13, R207 ;  /* 0x0000000dcc0d7223 */ /* 0x000fc400000100cf */
[----:B---3--:R-:W-:Y:S02]  /*8180*/  FADD.FTZ R14, R206, R217 ;  /* 0x000000d9ce0e7221 */ /* 0x008fe40000010000 */
[----:B------:R-:W-:Y:S02]  /*8190*/  FMUL.FTZ R128, R128, -R147 ;  /* 0x8000009380807220 */ /* 0x000fe40000410000 */
[C---:B------:R-:W-:Y:S01]  /*81a0*/  FFMA.FTZ R144, R95.reuse, R167, R144 ;  /* 0x000000a75f907223 */ /* 0x040fe20000010090 */
[----:B------:R0:W-:Y:S01]  /*81b0*/  @!P2 STS.128 [UR5+0x1980], R12 ;  /* 0x0019800cff00a988 */ /* 0x0001e20008000c05 */
[----:B------:R-:W-:Y:S02]  /*81c0*/  FFMA.FTZ R184, R95, -R153, R184 ;  /* 0x800000995fb87223 */ /* 0x000fe400000100b8 */
[C---:B------:R-:W-:Y:S02]  /*81d0*/  FFMA.FTZ R199, R134.reuse, R147, -R116 ;  /* 0x0000009386c77223 */ /* 0x040fe40000010874 */
[----:B------:R-:W-:-:S02]  /*81e0*/  FFMA.FTZ R128, R134, R145, R128 ;  /* 0x0000009186807223 */ /* 0x000fc40000010080 */
[----:B------:R-:W-:Y:S02]  /*81f0*/  FADD.FTZ R199, R114, R199 ;  /* 0x000000c772c77221 */ /* 0x000fe40000010000 */
[----:B------:R-:W-:Y:S02]  /*8200*/  FADD.FTZ R143, -R143, R128 ;  /* 0x000000808f8f7221 */ /* 0x000fe40000010100 */
[C---:B------:R-:W-:Y:S02]  /*8210*/  FMUL.FTZ R219, R21.reuse, R208 ;  /* 0x000000d015db7220 */ /* 0x040fe40000410000 */
[----:B------:R-:W-:Y:S02]  /*8220*/  FMUL.FTZ R217, R21, R210 ;  /* 0x000000d215d97220 */ /* 0x000fe40000410000 */
[C---:B0-----:R-:W-:Y:S02]  /*8230*/  FFMA.FTZ R13, R97.reuse, R163, R144 ;  /* 0x000000a3610d7223 */ /* 0x041fe40000010090 */
[----:B------:R-:W-:-:S02]  /*8240*/  FFMA.FTZ R15, R97, -R155, R184 ;  /* 0x8000009b610f7223 */ /* 0x000fc400000100b8 */
[C---:B------:R-:W-:Y:S02]  /*8250*/  FFMA.FTZ R13, R98.reuse, R152, R13 ;  /* 0x00000098620d7223 */ /* 0x040fe4000001000d */
[----:B------:R-:W-:Y:S02]  /*8260*/  FFMA.FTZ R15, R98, -R24, R15 ;  /* 0x80000018620f7223 */ /* 0x000fe4000001000f */
[C---:B------:R-:W-:Y:S02]  /*8270*/  FMUL.FTZ R12, R132.reuse, -R199 ;  /* 0x800000c7840c7220 */ /* 0x040fe40000410000 */
[----:B------:R-:W-:Y:S02]  /*8280*/  FMUL.FTZ R132, R132, -R143 ;  /* 0x8000008f84847220 */ /* 0x000fe40000410000 */
[C---:B------:R-:W-:Y:S02]  /*8290*/  FFMA.FTZ R13, R99.reuse, R156, R13 ;  /* 0x0000009c630d7223 */ /* 0x040fe4000001000d */
[----:B------:R-:W-:-:S02]  /*82a0*/  FFMA.FTZ R15, R99, -R22, R15 ;  /* 0x80000016630f7223 */ /* 0x000fc4000001000f */
[C---:B------:R-:W-:Y:S02]  /*82b0*/  FFMA.FTZ R205, R112.reuse, R143, R12 ;  /* 0x0000008f70cd7223 */ /* 0x040fe4000001000c */
[----:B------:R-:W-:Y:S02]  /*82c0*/  FFMA.FTZ R203, R112, R199, -R132 ;  /* 0x000000c770cb7223 */ /* 0x000fe40000010884 */
[C---:B------:R-:W-:Y:S02]  /*82d0*/  FFMA.FTZ R13, R100.reuse, R173, R13 ;  /* 0x000000ad640d7223 */ /* 0x040fe4000001000d */
[----:B------:R-:W-:Y:S02]  /*82e0*/  FFMA.FTZ R15, R100, -R169, R15 ;  /* 0x800000a9640f7223 */ /* 0x000fe4000001000f */
[----:B------:R-:W-:Y:S02]  /*82f0*/  FADD.FTZ R205, -R142, R205 ;  /* 0x000000cd8ecd7221 */ /* 0x000fe40000010100 */
[----:B------:R-:W-:-:S02]  /*8300*/  FADD.FTZ R203, R140, R203 ;  /* 0x000000cb8ccb7221 */ /* 0x000fc40000010000 */
        /* <DEDUP_REMOVED lines=10> */
[----:B------:R-:W-:Y:S02]  /*83b0*/  FFMA.FTZ R14, R20, R210, -R219 ;  /* 0x000000d2140e7223 */ /* 0x000fe400000108db */
        /* <DEDUP_REMOVED lines=14> */
[----:B------:R-:W-:Y:S02]  /*84a0*/  FFMA.FTZ R114, R20, R208, R217 ;  /* 0x000000d014727223 */ /* 0x000fe400000100d9 */
[C---:B------:R-:W-:Y:S02]  /*84b0*/  FFMA.FTZ R12, R213.reuse, R210, -R209 ;  /* 0x000000d2d50c7223 */ /* 0x040fe400000108d1 */
[C---:B------:R-:W-:Y:S02]  /*84c0*/  FFMA.FTZ R209, R124.reuse, R207, R120 ;  /* 0x000000cf7cd17223 */ /* 0x040fe40000010078 */
[----:B------:R-:W-:Y:S02]  /*84d0*/  FFMA.FTZ R14, R124, R201, -R14 ;  /* 0x000000c97c0e7223 */ /* 0x000fe4000001080e */
[----:B------:R-:W-:-:S02]  /*84e0*/  FFMA.FTZ R213, R213, R114, R15 ;  /* 0x00000072d5d57223 */ /* 0x000fc4000001000f */
[----:B------:R-:W-:Y:S02]  /*84f0*/  FMUL.FTZ R15, R21, R183 ;  /* 0x000000b7150f7220 */ /* 0x000fe40000410000 */
[----:B------:R-:W-:Y:S02]  /*8500*/  FADD.FTZ R209, -R148, R209 ;  /* 0x000000d194d17221 */ /* 0x000fe40000010100 */
[----:B------:R-:W-:Y:S02]  /*8510*/  FADD.FTZ R149, R149, R14 ;  /* 0x0000000e95957221 */ /* 0x000fe40000010000 */
[----:B------:R-:W-:Y:S02]  /*8520*/  FFMA.FTZ R219, R20, R164, R15 ;  /* 0x000000a414db7223 */ /* 0x000fe4000001000f */
[C---:B------:R-:W-:Y:S02]  /*8530*/  FMUL.FTZ R15, R118.reuse, -R209 ;  /* 0x800000d1760f7220 */ /* 0x040fe40000410000 */
[----:B------:R-:W-:-:S02]  /*8540*/  FMUL.FTZ R118, R118, -R149 ;  /* 0x8000009576767220 */ /* 0x000fc40000410000 */
        /* <DEDUP_REMOVED lines=347> */
.L_x_9790:
[----:B0-----:R-:W-:Y:S05]  /*9b00*/  BSYNC B0 ;  /* 0x0000000000007941 */ /* 0x001fea0003800000 */
.L_x_9789:
        /* <DEDUP_REMOVED lines=23> */
.L_x_9776:
        /* <DEDUP_REMOVED lines=10> */
[----:B------:R-:W-:Y:S01]  /*9d20*/  IADD3 R30, R33, -0x1, RZ ;  /* 0xffffffff211e7810 */ /* 0x000fe20007ffe0ff */
[----:B------:R-:W-:Y:S02]  /*9d30*/  UIADD3 UR7, UP1, UR7, -0x400, URZ ;  /* 0xfffffc0007077890 */ /* 0x000fe4000ff3e03f */
[----:B------:R-:W-:-:S02]  /*9d40*/  UIADD3 UR15, UP2, UR15, -0x400, URZ ;  /* 0xfffffc000f0f7890 */ /* 0x000fc4000ff5e03f */
[----:B------:R-:W-:Y:S02]  /*9d50*/  UIADD3.X UR9, UR9, -0x1, URZ, UP0, !UPT ;  /* 0xffffffff09097890 */ /* 0x000fe400087fe43f */
[----:B------:R-:W-:Y:S02]  /*9d60*/  UIADD3.X UR14, UR14, -0x1, URZ, UP1, !UPT ;  /* 0xffffffff0e0e7890 */ /* 0x000fe40008ffe43f */
[----:B------:R-:W-:Y:S01]  /*9d70*/  UIADD3.X UR16, UR16, -0x1, URZ, UP2, !UPT ;  /* 0xffffffff10107890 */ /* 0x000fe200097fe43f */
[----:B--2---:R-:W-:Y:S04]  /*9d80*/  STS.128 [R35.X16], R12 ;  /* 0x0000000c23007388 */ /* 0x004fe8000000cc00 */
[----:B---3--:R-:W-:Y:S01]  /*9d90*/  STS.128 [R35.X16+0x200], R20 ;  /* 0x0002001423007388 */ /* 0x008fe2000000cc00 */
[----:B------:R-:W-:-:S06]  /*9da0*/  NOP ;  /* 0x0000000000007918 */ /* 0x000fcc0000000000 */
[----:B------:R-:W0:Y:S02]  /*9db0*/  LDS.128 R4, [R29] ;  /* 0x000000001d047984 */ /* 0x000e240000000c00 */
        /* <DEDUP_REMOVED lines=18> */
[----:B------:R-:W0:Y:S01]  /*9ee0*/  LDS.128 R8, [R29+0x10] ;  /* 0x000010001d087984 */ /* 0x000e220000000c00 */
[----:B------:R-:W-:-:S03]  /*9ef0*/  @!P3 FMUL.FTZ R5, R4, -1.4426950216293334961 ;  /* 0xbfb8aa3b0405b820 */ /* 0x000fc60000410000 */
[----:B------:R-:W-:Y:S01]  /*9f00*/  BAR.SYNC.DEFER_BLOCKING 0x0 ;  /* 0x0000000000007b1d */ /* 0x000fe20000010000 */
[----:B------:R-:W-:Y:S01]  /*9f10*/  @!P4 FMUL.FTZ R12, R12, -1.4426950216293334961 ;  /* 0xbfb8aa3b0c0cc820 */ /* 0x000fe20000410000 */
[----:B------:R-:W-:Y:S01]  /*9f20*/  FSETP.GTU.FTZ.AND P0, PT, R6, 20, PT ;  /* 0x41a000000600780b */ /* 0x000fe20003f1c000 */
[----:B------:R-:W-:-:S03]  /*9f30*/  @!P5 FMUL.FTZ R13, R13, -1.4426950216293334961 ;  /* 0xbfb8aa3b0d0dd820 */ /* 0x000fc60000410000 */
[----:B------:R-:W1:Y:S08]  /*9f40*/  @!P2 MUFU.EX2 R0, R0 ;  /* 0x000000000000a308 */ /* 0x000e700000000800 */
[----:B------:R-:W2:Y:S01]  /*9f50*/  @!P3 MUFU.EX2 R5, R5 ;  /* 0x000000050005b308 */ /* 0x000ea20000000800 */
[----:B-1----:R-:W-:Y:S01]  /*9f60*/  @!P2 FADD.FTZ R4, R0, 1 ;  /* 0x3f8000000004a421 */ /* 0x002fe20000010000 */
[----:B------:R-:W-:-:S06]  /*9f70*/  HADD2.F32 R0, -RZ, R7.H0_H0 ;  /* 0x20000007ff007230 */ /* 0x000fcc0000004100 */
[----:B------:R-:W1:Y:S01]  /*9f80*/  @!P4 MUFU.EX2 R12, R12 ;  /* 0x0000000c000cc308 */ /* 0x000e620000000800 */
[----:B------:R-:W-:Y:S01]  /*9f90*/  HADD2.F32 R7, -RZ, R7.H1_H1 ;  /* 0x30000007ff077230 */ /* 0x000fe20000004100 */
[----:B------:R-:W-:Y:S02]  /*9fa0*/  FADD.FTZ R21, R0, UR4 ;  /* 0x0000000400157e21 */ /* 0x000fe40008010000 */
[----:B--2---:R-:W-:-:S04]  /*9fb0*/  @!P3 FADD.FTZ R5, R5, 1 ;  /* 0x3f8000000505b421 */ /* 0x004fc80000010000 */
[----:B------:R2:W3:Y:S01]  /*9fc0*/  @!P2 MUFU.RCP R15, R4 ;  /* 0x00000004000fa308 */ /* 0x0004e20000001000 */
[----:B------:R-:W-:Y:S01]  /*9fd0*/  @!P6 FMUL.FTZ R0, R20, -1.4426950216293334961 ;  /* 0xbfb8aa3b1400e820 */ /* 0x000fe20000410000 */
[----:B------:R-:W-:Y:S01]  /*9fe0*/  FSETP.GTU.FTZ.AND P1, PT, R21, 20, PT ;  /* 0x41a000001500780b */ /* 0x000fe20003f3c000 */
[----:B------:R-:W-:-:S05]  /*9ff0*/  FADD.FTZ R7, R7, UR4 ;  /* 0x0000000407077e21 */ /* 0x000fca0008010000 */
[----:B------:R0:W4:Y:S01]  /*a000*/  @!P3 MUFU.RCP R14, R5 ;  /* 0x00000005000eb308 */ /* 0x0001220000001000 */
[----:B--2---:R-:W-:Y:S02]  /*a010*/  @!P0 FMUL.FTZ R4, R6, -1.4426950216293334961 ;  /* 0xbfb8aa3b06048820 */ /* 0x004fe40000410000 */
[----:B-1----:R-:W-:-:S05]  /*a020*/  @!P4 FADD.FTZ R12, R12, 1 ;  /* 0x3f8000000c0cc421 */ /* 0x002fca0000010000 */
[----:B------:R-:W1:Y:S01]  /*a030*/  @!P5 MUFU.EX2 R13, R13 ;  /* 0x0000000d000dd308 */ /* 0x000e620000000800 */
[--C-:B0-----:R-:W-:Y:S01]  /*a040*/  HADD2.F32 R5, -RZ, R8.reuse.H0_H0 ;  /* 0x20000008ff057230 */ /* 0x101fe20000004100 */
[----:B---3--:R-:W-:Y:S01]  /*a050*/  @!P2 FMUL.FTZ R76, R76, R15 ;  /* 0x0000000f4c4ca220 */ /* 0x008fe20000410000 */
[----:B------:R-:W-:Y:S01]  /*a060*/  FSETP.GTU.FTZ.AND P2, PT, R7, 20, PT ;  /* 0x41a000000700780b */ /* 0x000fe20003f5c000 */
[----:B------:R-:W-:Y:S02]  /*a070*/  HADD2.F32 R8, -RZ, R8.H1_H1 ;  /* 0x30000008ff087230 */ /* 0x000fe40000004100 */
[----:B------:R-:W-:Y:S02]  /*a080*/  FADD.FTZ R15, R5, UR4 ;  /* 0x00000004050f7e21 */ /* 0x000fe40008010000 */
[----:B------:R-:W0:Y:S01]  /*a090*/  @!P6 MUFU.EX2 R0, R0 ;  /* 0x000000000000e308 */ /* 0x000e220000000800 */
[----:B----4-:R-:W-:Y:S02]  /*a0a0*/  @!P3 FMUL.FTZ R67, R67, R14 ;  /* 0x0000000e4343b220 */ /* 0x010fe40000410000 */
[----:B------:R-:W-:Y:S01]  /*a0b0*/  FSETP.GTU.FTZ.AND P3, PT, R15, 20, PT ;  /* 0x41a000000f00780b */ /* 0x000fe20003f7c000 */
[----:B------:R-:W-:-:S02]  /*a0c0*/  @!P1 FMUL.FTZ R5, R21, -1.4426950216293334961 ;  /* 0xbfb8aa3b15059820 */ /* 0x000fc40000410000 */
[----:B------:R-:W-:Y:S02]  /*a0d0*/  FADD.FTZ R8, R8, UR4 ;  /* 0x0000000408087e21 */ /* 0x000fe40008010000 */
[----:B------:R-:W2:Y:S01]  /*a0e0*/  @!P0 MUFU.EX2 R4, R4 ;  /* 0x0000000400048308 */ /* 0x000ea20000000800 */
[----:B------:R-:W-:Y:S02]  /*a0f0*/  @!P2 FMUL.FTZ R6, R7, -1.4426950216293334961 ;  /* 0xbfb8aa3b0706a820 */ /* 0x000fe40000410000 */
[----:B-1----:R-:W-:-:S05]  /*a100*/  @!P5 FADD.FTZ R13, R13, 1 ;  /* 0x3f8000000d0dd421 */ /* 0x002fca0000010000 */
[----:B------:R-:W1:Y:S01]  /*a110*/  @!P4 MUFU.RCP R12, R12 ;  /* 0x0000000c000cc308 */ /* 0x000e620000001000 */
[----:B0-----:R-:W-:Y:S02]  /*a120*/  @!P6 FADD.FTZ R0, R0, 1 ;  /* 0x3f8000000000e421 */ /* 0x001fe40000010000 */
[----:B------:R-:W-:-:S05]  /*a130*/  @!P3 FMUL.FTZ R7, R15, -1.4426950216293334961 ;  /* 0xbfb8aa3b0f07b820 */ /* 0x000fca0000410000 */
[----:B------:R-:W0:Y:S01]  /*a140*/  @!P1 MUFU.EX2 R5, R5 ;  /* 0x0000000500059308 */ /* 0x000e220000000800 */
[----:B--2---:R-:W-:-:S07]  /*a150*/  @!P0 FADD.FTZ R4, R4, 1 ;  /* 0x3f80000004048421 */ /* 0x004fce0000010000 */
[----:B------:R-:W2:Y:S01]  /*a160*/  @!P2 MUFU.EX2 R6, R6 ;  /* 0x000000060006a308 */ /* 0x000ea20000000800 */
[----:B-1----:R-:W-:Y:S01]  /*a170*/  @!P4 FMUL.FTZ R69, R69, R12 ;  /* 0x0000000c4545c220 */ /* 0x002fe20000410000 */
[--C-:B------:R-:W-:Y:S01]  /*a180*/  HADD2.F32 R12, -RZ, R9.reuse.H0_H0 ;  /* 0x20000009ff0c7230 */ /* 0x100fe20000004100 */
[----:B------:R-:W-:Y:S01]  /*a190*/  FSETP.GTU.FTZ.AND P4, PT, R8, 20, PT ;  /* 0x41a000000800780b */ /* 0x000fe20003f9c000 */
[----:B------:R-:W-:-:S03]  /*a1a0*/  HADD2.F32 R9, -RZ, R9.H1_H1 ;  /* 0x30000009ff097230 */ /* 0x000fc60000004100 */
[----:B------:R-:W-:Y:S01]  /*a1b0*/  FADD.FTZ R21, R12, UR4 ;  /* 0x000000040c157e21 */ /* 0x000fe20008010000 */
[----:B------:R-:W1:Y:S01]  /*a1c0*/  @!P5 MUFU.RCP R13, R13 ;  /* 0x0000000d000dd308 */ /* 0x000e620000001000 */
[----:B0-----:R-:W-:Y:S02]  /*a1d0*/  @!P1 FADD.FTZ R5, R5, 1 ;  /* 0x3f80000005059421 */ /* 0x001fe40000010000 */
[----:B------:R-:W-:-:S05]  /*a1e0*/  FADD.FTZ R9, R9, UR4 ;  /* 0x0000000409097e21 */ /* 0x000fca0008010000 */
[----:B------:R0:W3:Y:S01]  /*a1f0*/  @!P6 MUFU.RCP R14, R0 ;  /* 0x00000000000ee308 */ /* 0x0000e20000001000 */
[----:B--2---:R-:W-:Y:S02]  /*a200*/  @!P2 FADD.FTZ R6, R6, 1 ;  /* 0x3f8000000606a421 */ /* 0x004fe40000010000 */
[----:B------:R-:W-:-:S05]  /*a210*/  @!P4 FMUL.FTZ R8, R8, -1.4426950216293334961 ;  /* 0xbfb8aa3b0808c820 */ /* 0x000fca0000410000 */
[----:B------:R-:W2:Y:S01]  /*a220*/  @!P3 MUFU.EX2 R7, R7 ;  /* 0x000000070007b308 */ /* 0x000ea20000000800 */
[--C-:B0-----:R-:W-:Y:S01]  /*a230*/  HADD2.F32 R0, -RZ, R10.reuse.H0_H0 ;  /* 0x2000000aff007230 */ /* 0x101fe20000004100 */
[----:B-1----:R-:W-:Y:S01]  /*a240*/  @!P5 FMUL.FTZ R78, R78, R13 ;  /* 0x0000000d4e4ed220 */ /* 0x002fe20000410000 */
[----:B------:R-:W-:Y:S01]  /*a250*/  FSETP.GTU.FTZ.AND P5, PT, R21, 20, PT ;  /* 0x41a000001500780b */ /* 0x000fe20003fbc000 */
[----:B------:R-:W-:-:S04]  /*a260*/  HADD2.F32 R10, -RZ, R10.H1_H1 ;  /* 0x3000000aff0a7230 */ /* 0x000fc80000004100 */
[----:B------:R0:W1:Y:S01]  /*a270*/  @!P0 MUFU.RCP R15, R4 ;  /* 0x00000004000f8308 */ /* 0x0000620000001000 */
[----:B---3--:R-:W-:Y:S01]  /*a280*/  @!P6 FMUL.FTZ R71, R71, R14 ;  /* 0x0000000e4747e220 */ /* 0x008fe20000410000 */
[----:B------:R-:W-:Y:S01]  /*a290*/  FSETP.GTU.FTZ.AND P6, PT, R9, 20, PT ;  /* 0x41a000000900780b */ /* 0x000fe20003fdc000 */
[----:B------:R-:W-:Y:S02]  /*a2a0*/  FADD.FTZ R14, R0, UR4 ;  /* 0x00000004000e7e21 */ /* 0x000fe40008010000 */
[----:B------:R-:W-:-:S03]  /*a2b0*/  FADD.FTZ R10, R10, UR4 ;  /* 0x000000040a0a7e21 */ /* 0x000fc60008010000 */
[----:B------:R3:W4:Y:S01]  /*a2c0*/  @!P1 MUFU.RCP R20, R5 ;  /* 0x0000000500149308 */ /* 0x0007220000001000 */
[----:B--2---:R-:W-:Y:S02]  /*a2d0*/  @!P3 FADD.FTZ R7, R7, 1 ;  /* 0x3f8000000707b421 */ /* 0x004fe40000010000 */
[----:B------:R-:W-:-:S04]  /*a2e0*/  @!P5 FMUL.FTZ R0, R21, -1.4426950216293334961 ;  /* 0xbfb8aa3b1500d820 */ /* 0x000fc80000410000 */
[----:B0-----:R-:W-:Y:S01]  /*a2f0*/  @!P6 FMUL.FTZ R4, R9, -1.4426950216293334961 ;  /* 0xbfb8aa3b0904e820 */ /* 0x001fe20000410000 */
[----:B------:R-:W0:Y:S01]  /*a300*/  @!P2 MUFU.RCP R13, R6 ;  /* 0x00000006000da308 */ /* 0x000e220000001000 */
[----:B-1----:R-:W-:Y:S01]  /*a310*/  @!P0 FMUL.FTZ R80, R80, R15 ;  /* 0x0000000f50508220 */ /* 0x002fe20000410000 */
[----:B------:R-:W-:Y:S01]  /*a320*/  FSETP.GTU.FTZ.AND P0, PT, R14, 20, PT ;  /* 0x41a000000e00780b */ /* 0x000fe20003f1c000 */
[--C-:B---3--:R-:W-:Y:S01]  /*a330*/  HADD2.F32 R5, -RZ, R11.reuse.H0_H0 ;  /* 0x2000000bff057230 */ /* 0x108fe20000004100 */
[----:B------:R-:W-:Y:S01]  /*a340*/  F2FP.PACK_AB R15, R59, R68 ;  /* 0x000000443b0f723e */ /* 0x000fe200000000ff */
[----:B------:R-:W-:-:S03]  /*a350*/  HADD2.F32 R11, -RZ, R11.H1_H1 ;  /* 0x3000000bff0b7230 */ /* 0x000fc60000004100 */
[----:B------:R1:W2:Y:S01]  /*a360*/  @!P3 MUFU.RCP R12, R7 ;  /* 0x00000007000cb308 */ /* 0x0002a20000001000 */
[----:B----4-:R-:W-:Y:S01]  /*a370*/  @!P1 FMUL.FTZ R73, R73, R20 ;  /* 0x0000001449499220 */ /* 0x010fe20000410000 */
[----:B------:R-:W-:Y:S01]  /*a380*/  FSETP.GTU.FTZ.AND P1, PT, R10, 20, PT ;  /* 0x41a000000a00780b */ /* 0x000fe20003f3c000 */
[----:B------:R-:W-:-:S05]  /*a390*/  FADD.FTZ R11, R11, UR4 ;  /* 0x000000040b0b7e21 */ /* 0x000fca0008010000 */
[----:B------:R-:W3:Y:S01]  /*a3a0*/  @!P4 MUFU.EX2 R8, R8 ;  /* 0x000000080008c308 */ /* 0x000ee20000000800 */
[----:B-1----:R-:W-:Y:S02]  /*a3b0*/  FADD.FTZ R7, R5, UR4 ;  /* 0x0000000405077e21 */ /* 0x002fe40008010000 */
[----:B0-----:R-:W-:Y:S01]  /*a3c0*/  @!P2 FMUL.FTZ R82, R82, R13 ;  /* 0x0000000d5252a220 */ /* 0x001fe20000410000 */
[----:B------:R-:W-:Y:S01]  /*a3d0*/  F2FP.PACK_AB R13, R63, R72 ;  /* 0x000000483f0d723e */ /* 0x000fe200000000ff */
[----:B------:R-:W-:Y:S01]  /*a3e0*/  @!P0 FMUL.FTZ R5, R14, -1.4426950216293334961 ;  /* 0xbfb8aa3b0e058820 */ /* 0x000fe20000410000 */
[----:B------:R-:W-:Y:S01]  /*a3f0*/  FSETP.GTU.FTZ.AND P2, PT, R7, 20, PT ;  /* 0x41a000000700780b */ /* 0x000fe20003f5c000 */
[----:B------:R-:W-:Y:S01]  /*a400*/  @!P1 FMUL.FTZ R6, R10, -1.4426950216293334961 ;  /* 0xbfb8aa3b0a069820 */ /* 0x000fe20000410000 */
[----:B------:R-:W0:Y:S01]  /*a410*/  @!P5 MUFU.EX2 R0, R0 ;  /* 0x000000000000d308 */ /* 0x000e220000000800 */
[----:B--2---:R-:W-:Y:S01]  /*a420*/  @!P3 FMUL.FTZ R75, R75, R12 ;  /* 0x0000000c4b4bb220 */ /* 0x004fe20000410000 */
[----:B------:R-:W-:-:S02]  /*a430*/  F2FP.PACK_AB R14, R61, R70 ;  /* 0x000000463d0e723e */ /* 0x000fc400000000ff */
[----:B------:R-:W-:Y:S02]  /*a440*/  F2FP.PACK_AB R63, R51, R60 ;  /* 0x0000003c333f723e */ /* 0x000fe400000000ff */
[----:B------:R-:W-:Y:S02]  /*a450*/  F2FP.PACK_AB R12, R65, R74 ;  /* 0x0000004a410c723e */ /* 0x000fe400000000ff */
[----:B------:R-:W1:Y:S01]  /*a460*/  @!P6 MUFU.EX2 R4, R4 ;  /* 0x000000040004e308 */ /* 0x000e620000000800 */
[----:B------:R-:W-:Y:S01]  /*a470*/  F2FP.PACK_AB R61, R55, R64 ;  /* 0x00000040373d723e */ /* 0x000fe200000000ff */
[----:B---3--:R-:W-:Y:S01]  /*a480*/  @!P4 FADD.FTZ R8, R8, 1 ;  /* 0x3f8000000808c421 */ /* 0x008fe20000010000 */
[----:B------:R-:W-:Y:S01]  /*a490*/  F2FP.PACK_AB R60, R57, R66 ;  /* 0x00000042393c723e */ /* 0x000fe200000000ff */
[----:B------:R2:W-:Y:S01]  /*a4a0*/  STS.128 [R29], R12 ;  /* 0x0000000c1d007388 */ /* 0x0005e20000000c00 */
[----:B------:R-:W-:Y:S01]  /*a4b0*/  FSETP.GTU.FTZ.AND P3, PT, R11, 20, PT ;  /* 0x41a000000b00780b */ /* 0x000fe20003f7c000 */
[----:B------:R-:W-:-:S02]  /*a4c0*/  @!P2 FMUL.FTZ R7, R7, -1.4426950216293334961 ;  /* 0xbfb8aa3b0707a820 */ /* 0x000fc40000410000 */
[----:B------:R-:W-:Y:S01]  /*a4d0*/  @!P0 MUFU.EX2 R5, R5 ;  /* 0x0000000500058308 */ /* 0x000fe20000000800 */
[----:B------:R-:W-:Y:S01]  /*a4e0*/  STS.128 [R29+0x10], R60 ;  /* 0x0000103c1d007388 */ /* 0x000fe20000000c00 */
[----:B------:R-:W-:-:S06]  /*a4f0*/  NOP ;  /* 0x0000000000007918 */ /* 0x000fcc0000000000 */
[----:B------:R-:W3:Y:S01]  /*a500*/  LDS.128 R20, [R35.X16] ;  /* 0x0000000023147984 */ /* 0x000ee2000000cc00 */
[----:B------:R4:W5:Y:S01]  /*a510*/  @!P1 MUFU.EX2 R9, R6 ;  /* 0x0000000600099308 */ /* 0x0009620000000800 */
[----:B0-----:R-:W-:Y:S02]  /*a520*/  @!P5 FADD.FTZ R0, R0, 1 ;  /* 0x3f8000000000d421 */ /* 0x001fe40000010000 */
[----:B------:R-:W0:Y:S01]  /*a530*/  LDS.128 R24, [R35.X16+0x200] ;  /* 0x0002000023187984 */ /* 0x000e22000000cc00 */
[----:B-1----:R-:W-:Y:S01]  /*a540*/  @!P6 FADD.FTZ R4, R4, 1 ;  /* 0x3f8000000404e421 */ /* 0x002fe20000010000 */
[----:B--2---:R-:W-:Y:S01]  /*a550*/  F2FP.PACK_AB R12, R67, R76 ;  /* 0x0000004c430c723e */ /* 0x004fe200000000ff */
[----:B------:R-:W-:Y:S01]  /*a560*/  @!P3 FMUL.FTZ R11, R11, -1.4426950216293334961 ;  /* 0xbfb8aa3b0b0bb820 */ /* 0x000fe20000410000 */
[----:B------:R-:W-:Y:S01]  /*a570*/  F2FP.PACK_AB R15, R82, R73 ;  /* 0x00000049520f723e */ /* 0x000fe200000000ff */
[----:B------:R1:W2:Y:S01]  /*a580*/  @!P2 MUFU.EX2 R10, R7 ;  /* 0x00000007000aa308 */ /* 0x0002a20000000800 */
[----:B----4-:R-:W-:Y:S01]  /*a590*/  SHF.L.U32 R6, R30, 0x9, RZ ;  /* 0x000000091e067819 */ /* 0x010fe200000006ff */
[----:B------:R-:W-:Y:S01]  /*a5a0*/  IMAD R13, R47, c[0x0][0x2e0], RZ ;  /* 0x0000b8002f0d7a24 */ /* 0x000fe200078e02ff */
[----:B------:R-:W-:-:S03]  /*a5b0*/  F2FP.PACK_AB R14, R80, R71 ;  /* 0x00000047500e723e */ /* 0x000fc600000000ff */
[----:B------:R-:W-:Y:S02]  /*a5c0*/  IMAD R13, R48, c[0x0][0x2e4], R13 ;  /* 0x0000b900300d7a24 */ /* 0x000fe400078e020d */
[----:B------:R4:W3:Y:S01]  /*a5d0*/  @!P4 MUFU.RCP R85, R8 ;  /* 0x000000080055c308 */ /* 0x0008e20000001000 */
[----:B-1----:R-:W-:Y:S01]  /*a5e0*/  SHF.R.S32.HI R7, RZ, 0x1f, R6 ;  /* 0x0000001fff077819 */ /* 0x002fe20000011406 */
[----:B-----5:R-:W-:-:S06]  /*a5f0*/  @!P1 FADD.FTZ R9, R9, 1 ;  /* 0x3f80000009099421 */ /* 0x020fcc0000010000 */
[----:B------:R1:W5:Y:S01]  /*a600*/  @!P5 MUFU.RCP R28, R0 ;  /* 0x00000000001cd308 */ /* 0x0003620000001000 */
[----:B----4-:R-:W-:Y:S02]  /*a610*/  IMAD R8, R41, c[0x0][0x2d8], RZ ;  /* 0x0000b60029087a24 */ /* 0x010fe400078e02ff */
[----:B--2---:R-:W-:Y:S02]  /*a620*/  @!P2 FADD.FTZ R10, R10, 1 ;  /* 0x3f8000000a0aa421 */ /* 0x004fe40000010000 */
[----:B------:R-:W-:-:S03]  /*a630*/  IMAD R55, R43, c[0x0][0x2dc], R8 ;  /* 0x0000b7002b377a24 */ /* 0x000fc600078e0208 */
[----:B------:R2:W4:Y:S01]  /*a640*/  @!P6 MUFU.RCP R51, R4 ;  /* 0x000000040033e308 */ /* 0x0005220000001000 */
[----:B-1----:R-:W-:Y:S02]  /*a650*/  @!P0 FADD.FTZ R0, R5, 1 ;  /* 0x3f80000005008421 */ /* 0x002fe40000010000 */
[----:B---3--:R-:W-:-:S05]  /*a660*/  @!P4 FMUL.FTZ R84, R84, R85 ;  /* 0x000000555454c220 */ /* 0x008fca0000410000 */
[----:B------:R-:W1:Y:S01]  /*a670*/  @!P3 MUFU.EX2 R11, R11 ;  /* 0x0000000b000bb308 */ /* 0x000e620000000800 */
[----:B--2---:R-:W-:-:S04]  /*a680*/  IMAD.WIDE.U32 R4, R43, c[0x0][0x2d8], R6 ;  /* 0x0000b6002b047a25 */ /* 0x004fc800078e0006 */
[----:B-----5:R-:W-:Y:S01]  /*a690*/  @!P5 FMUL.FTZ R77, R77, R28 ;  /* 0x0000001c4d4dd220 */ /* 0x020fe20000410000 */
[----:B------:R-:W-:Y:S01]  /*a6a0*/  IADD3 R5, R5, R55, RZ ;  /* 0x0000003705057210 */ /* 0x000fe20007ffe0ff */
[----:B------:R-:W-:Y:S01]  /*a6b0*/  IMAD R28, R41, c[0x0][0x2f8], RZ ;  /* 0x0000be00291c7a24 */ /* 0x000fe200078e02ff */
[----:B------:R2:W3:Y:S01]  /*a6c0*/  @!P1 MUFU.RCP R53, R9 ;  /* 0x0000000900359308 */ /* 0x0004e20000001000 */
[----:B----4-:R-:W-:Y:S02]  /*a6d0*/  @!P6 FMUL.FTZ R86, R86, R51 ;  /* 0x000000335656e220 */ /* 0x010fe40000410000 */
[----:B------:R-:W-:-:S04]  /*a6e0*/  IMAD.WIDE.U32 R4, R48, c[0x0][0x2e0], R4 ;  /* 0x0000b80030047a25 */ /* 0x000fc800078e0004 */
[----:B------:R-:W-:Y:S01]  /*a6f0*/  IMAD.WIDE.U32 R6, R43, c[0x0][0x2f8], R6 ;  /* 0x0000be002b067a25 */ /* 0x000fe200078e0006 */
[----:B------:R-:W-:Y:S01]  /*a700*/  IADD3 R5, R5, R13, RZ ;  /* 0x0000000d05057210 */ /* 0x000fe20007ffe0ff */
[----:B------:R-:W4:Y:S01]  /*a710*/  @!P0 MUFU.RCP R0, R0 ;  /* 0x0000000000008308 */ /* 0x000f220000001000 */
[----:B------:R-:W-:Y:S01]  /*a720*/  LEA R8, P4, R4, c[0x0][0x330], 0x1 ;  /* 0x0000cc0004087a11 */ /* 0x000fe200078808ff */
[----:B-1----:R-:W-:Y:S01]  /*a730*/  @!P3 FADD.FTZ R11, R11, 1 ;  /* 0x3f8000000b0bb421 */ /* 0x002fe20000010000 */
[----:B------:R-:W-:Y:S02]  /*a740*/  F2FP.PACK_AB R13, R78, R69 ;  /* 0x000000454e0d723e */ /* 0x000fe400000000ff */
[----:B--2---:R-:W-:Y:S01]  /*a750*/  LEA.HI.X R9, R4, c[0x0][0x334], R5, 0x1, P4 ;  /* 0x0000cd0004097a11 */ /* 0x004fe200020f0c05 */
[----:B---3--:R-:W-:Y:S02]  /*a760*/  @!P1 FMUL.FTZ R88, R88, R53 ;  /* 0x0000003558589220 */ /* 0x008fe40000410000 */
[----:B------:R-:W1:Y:S02]  /*a770*/  @!P2 MUFU.RCP R10, R10 ;  /* 0x0000000a000aa308 */ /* 0x000e640000001000 */
[----:B------:R-:W-:Y:S01]  /*a780*/  IMAD.WIDE R4, R83, 0x10, R8 ;  /* 0x0000001053047825 */ /* 0x000fe200078e0208 */
[----:B------:R-:W-:-:S02]  /*a790*/  F2FP.PACK_AB R9, R86, R77 ;  /* 0x0000004d5609723e */ /* 0x000fc400000000ff */
[----:B------:R-:W-:Y:S02]  /*a7a0*/  F2FP.PACK_AB R8, R84, R75 ;  /* 0x0000004b5408723e */ /* 0x000fe400000000ff */
[----:B------:R-:W-:Y:S01]  /*a7b0*/  STG.E.128 [R4.64], R20 ;  /* 0x0000001404007986 */ /* 0x000fe2000c101d0c */
[----:B------:R-:W2:Y:S01]  /*a7c0*/  @!P3 MUFU.RCP R11, R11 ;  /* 0x0000000b000bb308 */ /* 0x000ea20000001000 */
[----:B----4-:R-:W-:Y:S02]  /*a7d0*/  @!P0 FMUL.FTZ R79, R79, R0 ;  /* 0x000000004f4f8220 */ /* 0x010fe40000410000 */
[----:B0-----:R0:W-:Y:S01]  /*a7e0*/  STG.E.128 [R4.64+0x200], R24 ;  /* 0x0002001804007986 */ /* 0x0011e2000c101d0c */
[----:B------:R-:W-:Y:S02]  /*a7f0*/  FADD.FTZ R0, R76, R39 ;  /* 0x000000274c007221 */ /* 0x000fe40000010000 */
[----:B------:R-:W-:Y:S01]  /*a800*/  IMAD R39, R43, c[0x0][0x2fc], R28 ;  /* 0x0000bf002b277a24 */ /* 0x000fe200078e021c */
[----:B------:R-:W-:Y:S01]  /*a810*/  BAR.SYNC.DEFER_BLOCKING 0x0 ;  /* 0x0000000000007b1d */ /* 0x000fe20000010000 */
[----:B-1----:R-:W-:Y:S01]  /*a820*/  @!P2 FMUL.FTZ R81, R81, R10 ;  /* 0x0000000a5151a220 */ /* 0x002fe20000410000 */
[----:B------:R-:W-:Y:S01]  /*a830*/  F2FP.PACK_AB R10, R88, R79 ;  /* 0x0000004f580a723e */ /* 0x000fe200000000ff */
[----:B------:R-:W-:Y:S01]  /*a840*/  FADD.FTZ R0, R0, R67 ;  /* 0x0000004300007221 */ /* 0x000fe20000010000 */
[----:B------:R-:W-:-:S03]  /*a850*/  IADD3 R7, R7, R39, RZ ;  /* 0x0000002707077210 */ /* 0x000fc60007ffe0ff */
[----:B------:R-:W-:Y:S02]  /*a860*/  FADD.FTZ R69, R0, R69 ;  /* 0x0000004500457221 */ /* 0x000fe40000010000 */
[----:B--2---:R-:W-:Y:S02]  /*a870*/  @!P3 FMUL.FTZ R90, R90, R11 ;  /* 0x0000000b5a5ab220 */ /* 0x004fe40000410000 */
[----:B------:R-:W-:-:S03]  /*a880*/  FADD.FTZ R78, R69, R78 ;  /* 0x0000004e454e7221 */ /* 0x000fc60000010000 */
[----:B------:R-:W-:Y:S01]  /*a890*/  F2FP.PACK_AB R11, R90, R81 ;  /* 0x000000515a0b723e */ /* 0x000fe200000000ff */
[----:B------:R-:W-:Y:S02]  /*a8a0*/  FADD.FTZ R71, R78, R71 ;  /* 0x000000474e477221 */ /* 0x000fe40000010000 */
[----:B0-----:R-:W-:Y:S02]  /*a8b0*/  IMAD R5, R47, c[0x0][0x300], RZ ;  /* 0x0000c0002f057a24 */ /* 0x001fe400078e02ff */
[----:B------:R-:W-:-:S04]  /*a8c0*/  FADD.FTZ R80, R71, R80 ;  /* 0x0000005047507221 */ /* 0x000fc80000010000 */
        /* <DEDUP_REMOVED lines=9> */
[C---:B0-----:R-:W-:Y:S02]  /*a960*/  IMAD R9, R48.reuse, c[0x0][0x304], R5 ;  /* 0x0000c10030097a24 */ /* 0x041fe400078e0205 */
[----:B------:R-:W-:-:S04]  /*a970*/  IMAD.WIDE.U32 R4, R48, c[0x0][0x300], R6 ;  /* 0x0000c00030047a25 */ /* 0x000fc800078e0006 */
        /* <DEDUP_REMOVED lines=11> */
[----:B------:R-:W-:Y:S01]  /*aa30*/  FADD.FTZ R39, R39, R90 ;  /* 0x0000005a27277221 */ /* 0x000fe20000010000 */
[----:B-1----:R0:W-:Y:S04]  /*aa40*/  STG.E.128 [R4.64], R52 ;  /* 0x0000003404007986 */ /* 0x0021e8000c101d0c */
[----:B--2---:R0:W-:Y:S01]  /*aa50*/  STG.E.128 [R4.64+0x200], R56 ;  /* 0x0002003804007986 */ /* 0x0041e2000c101d0c */
[----:B------:R-:W-:Y:S01]  /*aa60*/  @!P0 CALL.REL.NOINC `(.L_x_9742) ;  /* 0x0000001000008944 */ /* 0x000fe20003c00000 */
[----:B------:R-:W-:Y:S05]  /*aa70*/  BRA `(.L_x_9792) ;  /* 0xffff5b6000007947 */ /* 0x000fea000383ffff */
.L_x_9742:
[----:B------:R-:W-:Y:S02]  /*aa80*/  ISETP.NE.U32.AND P0, PT, RZ, c[0x0][0x328], PT ;  /* 0x0000ca00ff007a0c */ /* 0x000fe40003f05070 */
[----:B------:R-:W-:Y:S02]  /*aa90*/  ISETP.NE.U32.AND P2, PT, RZ, c[0x0][0x348], PT ;  /* 0x0000d200ff007a0c */ /* 0x000fe40003f45070 */
[----:B------:R-:W-:-:S02]  /*aaa0*/  ISETP.NE.AND.EX P1, PT, RZ, c[0x0][0x32c], PT, P0 ;  /* 0x0000cb00ff007a0c */ /* 0x000fc40003f25300 */
[----:B------:R-:W-:-:S11]  /*aab0*/  ISETP.NE.AND.EX P0, PT, RZ, c[0x0][0x34c], PT, P2 ;  /* 0x0000d300ff007a0c */ /* 0x000fd60003f05320 */
[----:B------:R-:W-:Y:S05]  /*aac0*/  @!P1 BRA `(.L_x_9793) ;  /* 0x0000014000009947 */ /* 0x000fea0003800000 */
[----:B0-----:R-:W0:Y:S01]  /*aad0*/  SHFL.DOWN P1, R0, R49, 0x1, 0x1f ;  /* 0x08201f0031007f89 */ /* 0x001e220000020000 */
[----:B------:R-:W-:Y:S03]  /*aae0*/  BSSY B0, `(.L_x_9793) ;  /* 0x0000012000007945 */ /* 0x000fe60003800000 */
[----:B------:R-:W2:Y:S01]  /*aaf0*/  S2R R8, SR_LANEID ;  /* 0x0000000000087919 */ /* 0x000ea20000000000 */
[----:B0-----:R-:W-:Y:S01]  /*ab00*/  @P1 FADD R0, R0, R49 ;  /* 0x0000003100001221 */ /* 0x001fe20000000000 */
[----:B--2---:R-:W-:-:S04]  /*ab10*/  ISETP.NE.AND P2, PT, R8, RZ, PT ;  /* 0x000000ff0800720c */ /* 0x004fc80003f45270 */
[----:B------:R-:W0:Y:S04]  /*ab20*/  SHFL.DOWN P1, R5, R0, 0x2, 0x1f ;  /* 0x08401f0000057f89 */ /* 0x000e280000020000 */
        /* <DEDUP_REMOVED lines=13> */
.L_x_9794:
[----:B0-----:R-:W-:Y:S05]  /*ac00*/  BSYNC B0 ;  /* 0x0000000000007941 */ /* 0x001fea0003800000 */
.L_x_9793:
[----:B------:R-:W-:Y:S01]  /*ac10*/  BSSY B0, `(.L_x_9795) ;  /* 0x0000018000007945 */ /* 0x000fe20003800000 */
[----:B------:R-:W-:Y:S05]  /*ac20*/  @!P0 BRA `(.L_x_9796) ;  /* 0x0000015000008947 */ /* 0x000fea0003800000 */
[----:B------:R-:W-:Y:S06]  /*ac30*/  BAR.SYNC.DEFER_BLOCKING 0x0 ;  /* 0x0000000000007b1d */ /* 0x000fec0000010000 */
[----:B0-----:R-:W0:Y:S04]  /*ac40*/  SHFL.DOWN P0, R0, R39, 0x1, 0x1f ;  /* 0x08201f0027007f89 */ /* 0x001e280000000000 */
[----:B------:R-:W2:Y:S04]  /*ac50*/  S2R R8, SR_LANEID ;  /* 0x0000000000087919 */ /* 0x000ea80000000000 */
[----:B------:R-:W3:Y:S01]  /*ac60*/  S2R R19, SR_TID.X ;  /* 0x0000000000137919 */ /* 0x000ee20000002100 */
[----:B0-----:R-:W-:Y:S01]  /*ac70*/  @P0 FADD R0, R0, R39 ;  /* 0x0000002700000221 */ /* 0x001fe20000000000 */
[----:B--2---:R-:W-:-:S04]  /*ac80*/  ISETP.NE.AND P1, PT, R8, RZ, PT ;  /* 0x000000ff0800720c */ /* 0x004fc80003f25270 */
        /* <DEDUP_REMOVED lines=15> */
.L_x_9796:
[----:B------:R-:W2:Y:S02]  /*ad80*/  S2R R19, SR_TID.X ;  /* 0x0000000000137919 */ /* 0x000ea40000002100 */
.L_x_9797:
[----:B0-----:R-:W-:Y:S05]  /*ad90*/  BSYNC B0 ;  /* 0x0000000000007941 */ /* 0x001fea0003800000 */
.L_x_9795:
[----:B--2---:R-:W-:-:S13]  /*ada0*/  ISETP.GE.AND P0, PT, R19, c[0x0][0x16c], PT ;  /* 0x00005b0013007a0c */ /* 0x004fda0003f06270 */
        /* <DEDUP_REMOVED lines=21> */
.L_x_9798:
        /* <DEDUP_REMOVED lines=64> */
.L_x_9799:
        /* <DEDUP_REMOVED lines=16> */
.L_x_14707:


//--------------------- .text._Z25selective_scan_bwd_kernelI32Selective_Scan_bwd_kernel_traitsILi32ELi16ELb1ELb0ELb1ELb0ELb0EN3c104HalfENS1_7complexIfEEEEv12SSMParamsBwd --------------------------
	.section	.text._Z25selective_scan_bwd_kernelI32Selective_Scan_bwd_kernel_traitsILi32ELi16ELb1ELb0ELb1ELb0ELb0EN3c104HalfENS1_7complexIfEEEEv12SSMParamsBwd,"ax",@progbits
	.sectioninfo	@"SHI_REGISTERS=245"
	.align	128
        .global         _Z25selective_scan_bwd_kernelI32Selective_Scan_bwd_kernel_traitsILi32ELi16ELb1ELb0ELb1ELb0ELb0EN3c104HalfENS1_7complexIfEEEEv12SSMParamsBwd
        .type           _Z25selective_scan_bwd_kernelI32Selective_Scan_bwd_kernel_traitsILi32ELi16ELb1ELb0ELb1ELb0ELb0EN3c104HalfENS1_7complexIfEEEEv12SSMParamsBwd,@function
        .size           _Z25selective_scan_bwd_kernelI32Selective_Scan_bwd_kernel_traitsILi32ELi16ELb1ELb0ELb1ELb0ELb0EN3c104HalfENS1_7complexIfEEEEv12SSMParamsBwd,(.L_x_14708 - _Z25selective_scan_bwd_kernelI32Selective_Scan_bwd_kernel_traitsILi32ELi16ELb1ELb0ELb1ELb0ELb0EN3c104HalfENS1_7complexIfEEEEv12SSMParamsBwd)
        .other          _Z25selective_scan_bwd_kernelI32Selective_Scan_bwd_kernel_traitsILi32ELi16ELb1ELb0ELb1ELb0ELb0EN3c104HalfENS1_7complexIfEEEEv12SSMParamsBwd,@"STO_CUDA_ENTRY STV_DEFAULT"
_Z25selective_scan_bwd_kernelI32Selective_Scan_bwd_kernel_traitsILi32ELi16ELb1ELb0ELb1ELb0ELb0EN3c104HalfENS1_7complexIfEEEEv12SSMParamsBwd:
.text._Z25selective_scan_bwd_kernelI32Selective_Scan_bwd_kernel_traitsILi32ELi16ELb1ELb0ELb1ELb0ELb0EN3c104HalfENS1_7complexIfEEEEv12SSMParamsBwd:
        /* <DEDUP_REMOVED lines=162> */
[----:B---3--:R-:W-:-:S04]  /*0a20*/  SHF.L.U32 R99, R102, 0x1, RZ ;  /* 0x0000000166637819 */ /* 0x008fc800000006ff */
[----:B----4-:R-:W-:Y:S02]  /*0a30*/  LOP3.LUT R99, R99, 0xffffffc0, RZ, 0xc0, !PT ;  /* 0xffffffc063637812 */ /* 0x010fe400078ec0ff */
.L_x_9882:
[----:B------:R-:W-:Y:S01]  /*0a40*/  BAR.SYNC.DEFER_BLOCKING 0x0 ;  /* 0x0000000000007b1d */ /* 0x000fe20000010000 */
[----:B0-----:R-:W-:Y:S02]  /*0a50*/  MOV R2, UR20 ;  /* 0x0000001400027c02 */ /* 0x001fe40008000f00 */
[----:B0-----:R-:W-:Y:S02]  /*0a60*/  MOV R3, UR21 ;  /* 0x0000001500037c02 */ /* 0x001fe40008000f00 */
[----:B------:R-:W-:-:S05]  /*0a70*/  LOP3.LUT R98, R99, 0x1f, R102, 0xf8, !PT ;  /* 0x0000001f63627812 */ /* 0x000fca00078ef866 */
[----:B------:R-:W-:-:S05]  /*0a80*/  IMAD.WIDE R2, R98, 0x10, R2 ;  /* 0x0000001062027825 */ /* 0x000fca00078e0202 */
[----:B---3--:R-:W3:Y:S04]  /*0a90*/  LDG.E.128 R12, [R2.64] ;  /* 0x0000001e020c7981 */ /* 0x008ee8000c1e1d00 */
[----:B------:R-:W4:Y:S01]  /*0aa0*/  LDG.E.128 R16, [R2.64+0x200] ;  /* 0x0002001e02107981 */ /* 0x000f22000c1e1d00 */
[----:B------:R-:W-:Y:S02]  /*0ab0*/  SHF.L.U32 R97, R100, 0x5, RZ ;  /* 0x0000000564617819 */ /* 0x000fe400000006ff */
[----:B------:R-:W-:Y:S02]  /*0ac0*/  MOV R20, UR22 ;  /* 0x0000001600147c02 */ /* 0x000fe40008000f00 */
[----:B------:R-:W-:-:S05]  /*0ad0*/  MOV R21, UR23 ;  /* 0x0000001700157c02 */ /* 0x000fca0008000f00 */
[----:B------:R-:W-:Y:S01]  /*0ae0*/  IMAD.WIDE R20, R98, 0x10, R20 ;  /* 0x0000001062147825 */ /* 0x000fe200078e0214 */
[----:B---3--:R-:W-:Y:S04]  /*0af0*/  STS.128 [R100.X16], R12 ;  /* 0x0000000c64007388 */ /* 0x008fe8000000cc00 */
[----:B----4-:R-:W-:Y:S01]  /*0b00*/  STS.128 [R100.X16+0x200], R16 ;  /* 0x0002001064007388 */ /* 0x010fe2000000cc00 */
[----:B------:R-:W-:-:S06]  /*0b10*/  NOP ;  /* 0x0000000000007918 */ /* 0x000fcc0000000000 */
[----:B------:R-:W0:Y:S04]  /*0b20*/  LDS.128 R8, [R97] ;  /* 0x0000000061087984 */ /* 0x000e280000000c00 */
[----:B------:R-:W-:Y:S04]  /*0b30*/  LDS.128 R4, [R97+0x10] ;  /* 0x0000100061047984 */ /* 0x000fe80000000c00 */
[----:B------:R-:W-:Y:S06]  /*0b40*/  BAR.SYNC.DEFER_BLOCKING 0x0 ;  /* 0x0000000000007b1d */ /* 0x000fec0000010000 */
[----:B------:R-:W3:Y:S04]  /*0b50*/  LDG.E.128 R24, [R20.64] ;  /* 0x0000001e14187981 */ /* 0x000ee8000c1e1d00 */
[----:B------:R-:W4:Y:S01]  /*0b60*/  LDG.E.128 R28, [R20.64+0x200] ;  /* 0x0002001e141c7981 */ /* 0x000f22000c1e1d00 */
[----:B------:R-:W-:-:S02]  /*0b70*/  MOV R2, UR24 ;  /* 0x0000001800027c02 */ /* 0x000fc40008000f00 */
[----:B------:R-:W-:-:S05]  /*0b80*/  MOV R3, UR25 ;  /* 0x0000001900037c02 */ /* 0x000fca0008000f00 */
[----:B------:R-:W-:Y:S01]  /*0b90*/  IMAD.WIDE R2, R98, 0x10, R2 ;  /* 0x0000001062027825 */ /* 0x000fe200078e0202 */
[----:B---3--:R-:W-:Y:S04]  /*0ba0*/  STS.128 [R100.X16], R24 ;  /* 0x0000001864007388 */ /* 0x008fe8000000cc00 */
[----:B----4-:R3:W-:Y:S01]  /*0bb0*/  STS.128 [R100.X16+0x200], R28 ;  /* 0x0002001c64007388 */ /* 0x0107e2000000cc00 */
[----:B------:R-:W-:-:S06]  /*0bc0*/  NOP ;  /* 0x0000000000007918 */ /* 0x000fcc0000000000 */
[----:B------:R-:W4:Y:S04]  /*0bd0*/  LDS.128 R16, [R97] ;  /* 0x0000000061107984 */ /* 0x000f280000000c00 */
[----:B------:R-:W2:Y:S04]  /*0be0*/  LDS.128 R12, [R97+0x10] ;  /* 0x00001000610c7984 */ /* 0x000ea80000000c00 */
[----:B------:R-:W-:Y:S06]  /*0bf0*/  BAR.SYNC.DEFER_BLOCKING 0x0 ;  /* 0x0000000000007b1d */ /* 0x000fec0000010000 */
[----:B------:R2:W5:Y:S04]  /*0c00*/  LDG.E.128 R32, [R2.64] ;  /* 0x0000001e02207981 */ /* 0x000568000c1e1d00 */
[----:B------:R2:W5:Y:S01]  /*0c10*/  LDG.E.128 R36, [R2.64+0x200] ;  /* 0x0002001e02247981 */ /* 0x000562000c1e1d00 */
[--C-:B0-----:R-:W-:Y:S01]  /*0c20*/  HADD2.F32 R0, -RZ, R8.reuse.H0_H0 ;  /* 0x20000008ff007230 */ /* 0x101fe20000004100 */
[----:B------:R-:W-:Y:S01]  /*0c30*/  ISETP.LT.AND P0, PT, RZ, c[0x0][0x16c], PT ;  /* 0x00005b00ff007a0c */ /* 0x000fe20003f01270 */
[----:B---3--:R-:W-:-:S02]  /*0c40*/  HADD2.F32 R28, -RZ, R8.H1_H1 ;  /* 0x30000008ff1c7230 */ /* 0x008fc40000004100 */
[--C-:B----4-:R-:W-:Y:S02]  /*0c50*/  HADD2.F32 R80, -RZ, R16.reuse.H0_H0 ;  /* 0x20000010ff507230 */ /* 0x110fe40000004100 */
[----:B------:R-:W-:Y:S02]  /*0c60*/  HADD2.F32 R79, -RZ, R16.H1_H1 ;  /* 0x30000010ff4f7230 */ /* 0x000fe40000004100 */
[----:B------:R-:W-:Y:S01]  /*0c70*/  HADD2.F32 R78, -RZ, R17.H0_H0 ;  /* 0x20000011ff4e7230 */ /* 0x000fe20000004100 */
[----:B--2---:R-:W-:Y:S01]  /*0c80*/  FADD.FTZ R80, R80, UR5 ;  /* 0x0000000550507e21 */ /* 0x004fe20008010000 */
[----:B------:R-:W-:Y:S01]  /*0c90*/  HADD2.F32 R2, -RZ, R9.H0_H0 ;  /* 0x20000009ff027230 */ /* 0x000fe20000004100 */
        /* <DEDUP_REMOVED lines=28> */
[----:B-----5:R-:W-:Y:S04]  /*0e60*/  STS.128 [R100.X16], R32 ;  /* 0x0000002064007388 */ /* 0x020fe8000000cc00 */
[----:B------:R-:W-:Y:S01]  /*0e70*/  STS.128 [R100.X16+0x200], R36 ;  /* 0x0002002464007388 */ /* 0x000fe2000000cc00 */
[----:B------:R-:W-:-:S06]  /*0e80*/  NOP ;  /* 0x0000000000007918 */ /* 0x000fcc0000000000 */
[----:B------:R-:W0:Y:S04]  /*0e90*/  LDS.128 R24, [R97] ;  /* 0x0000000061187984 */ /* 0x000e280000000c00 */
[----:B------:R-:W2:Y:S01]  /*0ea0*/  LDS.128 R20, [R97+0x10] ;  /* 0x0000100061147984 */ /* 0x000ea20000000c00 */
[--C-:B0-----:R-:W-:Y:S02]  /*0eb0*/  HADD2.F32 R96, -RZ, R24.reuse.H0_H0 ;  /* 0x20000018ff607230 */ /* 0x101fe40000004100 */
[----:B------:R-:W-:Y:S02]  /*0ec0*/  HADD2.F32 R95, -RZ, R24.H1_H1 ;  /* 0x30000018ff5f7230 */ /* 0x000fe40000004100 */
[--C-:B------:R-:W-:Y:S01]  /*0ed0*/  HADD2.F32 R94, -RZ, R25.reuse.H0_H0 ;  /* 0x20000019ff5e7230 */ /* 0x100fe20000004100 */
[C---:B------:R-:W-:Y:S01]  /*0ee0*/  FFMA.FTZ R0, R96.reuse, R0, R103 ;  /* 0x0000000060007223 */ /* 0x040fe20000010067 */
[----:B------:R-:W-:Y:S01]  /*0ef0*/  HADD2.F32 R93, -RZ, R25.H1_H1 ;  /* 0x30000019ff5d7230 */ /* 0x000fe20000004100 */
[----:B-1----:R-:W-:Y:S01]  /*0f00*/  FMUL.FTZ R65, R96, UR4 ;  /* 0x0000000460417c20 */ /* 0x002fe20008410000 */
        /* <DEDUP_REMOVED lines=16> */
[----:B--2---:R-:W-:Y:S01]  /*1010*/  HADD2.F32 R88, -RZ, R20.H0_H0 ;  /* 0x20000014ff587230 */ /* 0x004fe20000004100 */
        /* <DEDUP_REMOVED lines=31> */
[----:B------:R-:W-:Y:S01]  /*1210*/  HADD2.F32 R103, -RZ, R7.H1_H1 ;  /* 0x30000007ff677230 */ /* 0x000fe20000004100 */
[----:B------:R-:W-:-:S02]  /*1220*/  FFMA.FTZ R3, R83, R0, R20 ;  /* 0x0000000053037223 */ /* 0x000fc40000010014 */
[----:B------:R-:W-:Y:S02]  /*1230*/  FMUL.FTZ R50, R83, UR4 ;  /* 0x0000000453327c20 */ /* 0x000fe40008410000 */
[C---:B------:R-:W-:Y:S02]  /*1240*/  FFMA.FTZ R2, R82.reuse, R2, R3 ;  /* 0x0000000252027223 */ /* 0x040fe40000010003 */
[----:B------:R-:W-:Y:S02]  /*1250*/  FMUL.FTZ R51, R82, UR4 ;  /* 0x0000000452337c20 */ /* 0x000fe40008410000 */
[C---:B------:R-:W-:Y:S02]  /*1260*/  FFMA.FTZ R103, R81.reuse, R103, R2 ;  /* 0x0000006751677223 */ /* 0x040fe40000010002 */
        /* <DEDUP_REMOVED lines=13> */
.L_x_9801:
        /* <DEDUP_REMOVED lines=12> */
.L_x_9881:
        /* <DEDUP_REMOVED lines=16> */
[----:B------:R-:W-:-:S05]  /*1500*/  MOV R3, UR33 ;  /* 0x0000002100037c02 */ /* 0x000fca0008000f00 */
[----:B------:R0:W2:Y:S01]  /*1510*/  LDG.E.64 R104, [R2.64] ;  /* 0x0000001e02687981 */ /* 0x0000a2000c1e1b00 */
[----:B------:R-:W-:Y:S01]  /*1520*/  UIMAD UR32, UR37, UR38, URZ ;  /* 0x00000026252072a4 */ /* 0x000fe2000f8e023f */
[C---:B------:R-:W-:Y:S01]  /*1530*/  LOP3.LUT R98, R99.reuse, 0x1f, R102, 0xf8, !PT ;  /* 0x0000001f63627812 */ /* 0x040fe200078ef866 */
[----:B------:R-:W-:Y:S02]  /*1540*/  UIMAD.WIDE.U32 UR28, UR7, UR38, URZ ;  /* 0x00000026071c72a5 */ /* 0x000fe4000f8e003f */
[----:B------:R-:W-:Y:S02]  /*1550*/  UIMAD UR32, UR7, UR39, UR32 ;  /* 0x00000027072072a4 */ /* 0x000fe4000f8e0220 */
[----:B------:R-:W-:Y:S02]  /*1560*/  ULEA UR33, UP0, UR28, UR26, 0x1 ;  /* 0x0000001a1c217291 */ /* 0x000fe4000f80083f */
[----:B------:R-:W-:Y:S01]  /*1570*/  UIADD3 UR29, UR29, UR32, URZ ;  /* 0x000000201d1d7290 */ /* 0x000fe2000fffe03f */
[----:B0-----:R-:W-:-:S03]  /*1580*/  IADD3 R3, R99, R98, RZ ;  /* 0x0000006263037210 */ /* 0x001fc60007ffe0ff */
[----:B------:R-:W-:Y:S01]  /*1590*/  ULEA.HI.X UR28, UR28, UR27, UR29, 0x1, UP0 ;  /* 0x0000001b1c1c7291 */ /* 0x000fe200080f0c1d */
[----:B------:R-:W-:Y:S01]  /*15a0*/  MOV R12, UR33 ;  /* 0x00000021000c7c02 */ /* 0x000fe20008000f00 */
[----:B------:R-:W-:-:S04]  /*15b0*/  ULDC.64 UR32, c[0x0][0x198] ;  /* 0x0000660000207ab9 */ /* 0x000fc80000000a00 */
[----:B------:R-:W-:-:S05]  /*15c0*/  MOV R13, UR28 ;  /* 0x0000001c000d7c02 */ /* 0x000fca0008000f00 */
[----:B------:R-:W-:-:S05]  /*15d0*/  IMAD.WIDE R2, R3, 0x10, R12 ;  /* 0x0000001003027825 */ /* 0x000fca00078e020c */
[----:B---3--:R0:W3:Y:S04]  /*15e0*/  LDG.E.128 R12, [R2.64] ;  /* 0x0000001e020c7981 */ /* 0x0080e8000c1e1d00 */
[----:B------:R0:W4:Y:S04]  /*15f0*/  LDG.E.128 R16, [R2.64+0x200] ;  /* 0x0002001e02107981 */ /* 0x000128000c1e1d00 */
[----:B------:R0:W4:Y:S04]  /*1600*/  LDG.E.128 R20, [R2.64+0x400] ;  /* 0x0004001e02147981 */ /* 0x000128000c1e1d00 */
[----:B------:R0:W4:Y:S01]  /*1610*/  LDG.E.128 R24, [R2.64+0x600] ;  /* 0x0006001e02187981 */ /* 0x000122000c1e1d00 */
[----:B------:R-:W-:Y:S01]  /*1620*/  UIMAD UR38, UR16, UR32, URZ ;  /* 0x00000020102672a4 */ /* 0x000fe2000f8e023f */
[C---:B------:R-:W-:Y:S01]  /*1630*/  LOP3.LUT R176, R102.reuse, 0x1f, RZ, 0xc0, !PT ;  /* 0x0000001f66b07812 */ /* 0x040fe200078ec0ff */
[----:B------:R-:W-:Y:S01]  /*1640*/  UIMAD.WIDE.U32 UR28, UR17, UR32, URZ ;  /* 0x00000020111c72a5 */ /* 0x000fe2000f8e003f */
[----:B------:R-:W-:Y:S01]  /*1650*/  ISETP.NE.AND P2, PT, R102, RZ, PT ;  /* 0x000000ff6600720c */ /* 0x000fe20003f45270 */
[----:B------:R-:W-:Y:S01]  /*1660*/  UIMAD UR38, UR17, UR33, UR38 ;  /* 0x00000021112672a4 */ /* 0x000fe2000f8e0226 */
[----:B------:R-:W-:-:S02]  /*1670*/  ISETP.NE.AND P0, PT, R176, RZ, PT ;  /* 0x000000ffb000720c */ /* 0x000fc40003f05270 */
[----:B------:R-:W-:Y:S01]  /*1680*/  ULDC.64 UR32, c[0x0][0x1a0] ;  /* 0x0000680000207ab9 */ /* 0x000fe20000000a00 */
[----:B------:R-:W-:Y:S01]  /*1690*/  IADD3 R149, R102, 0x200, RZ ;  /* 0x0000020066957810 */ /* 0x000fe20007ffe0ff */
[----:B------:R-:W-:Y:S02]  /*16a0*/  UIMAD UR39, UR37, UR32, URZ ;  /* 0x00000020252772a4 */ /* 0x000fe4000f8e023f */
[----:B------:R-:W-:Y:S02]  /*16b0*/  UIADD3 UR29, UR29, UR38, URZ ;  /* 0x000000261d1d7290 */ /* 0x000fe4000fffe03f */
[----:B------:R-:W-:Y:S02]  /*16c0*/  UIMAD UR39, UR7, UR33, UR39 ;  /* 0x00000021072772a4 */ /* 0x000fe4000f8e0227 */
[----:B------:R-:W-:Y:S02]  /*16d0*/  UIMAD.WIDE.U32 UR28, UR7, UR32, UR28 ;  /* 0x00000020071c72a5 */ /* 0x000fe4000f8e001c */
[----:B------:R-:W-:-:S02]  /*16e0*/  UIADD3 UR38, UR19, -0x1, URZ ;  /* 0xffffffff13267890 */ /* 0x000fc4000fffe03f */
[----:B------:R-:W-:Y:S02]  /*16f0*/  UIADD3 UR39, UR29, UR39, URZ ;  /* 0x000000271d277290 */ /* 0x000fe4000fffe03f */
[----:B------:R-:W-:Y:S02]  /*1700*/  ULEA.HI UR29, UR38, UR38, URZ, 0x1 ;  /* 0x00000026261d7291 */ /* 0x000fe4000f8f083f */
[----:B------:R-:W-:Y:S02]  /*1710*/  ULDC.64 UR32, c[0x0][0x228] ;  /* 0x00008a0000207ab9 */ /* 0x000fe40000000a00 */
[----:B------:R-:W-:Y:S02]  /*1720*/  ULOP3.LUT UR29, UR29, 0xfffffe, URZ, 0xc0, !UPT ;  /* 0x00fffffe1d1d7892 */ /* 0x000fe4000f8ec03f */
[----:B------:R-:W-:Y:S02]  /*1730*/  ULEA UR32, UP0, UR28, UR32, 0x3 ;  /* 0x000000201c207291 */ /* 0x000fe4000f80183f */
[----:B------:R-:W-:-:S02]  /*1740*/  UIADD3 UR29, UR38, -UR29, URZ ;  /* 0x8000001d261d7290 */ /* 0x000fc4000fffe03f */
[----:B------:R-:W-:Y:S02]  /*1750*/  ULEA.HI.X UR33, UR28, UR33, UR39, 0x3, UP0 ;  /* 0x000000211c217291 */ /* 0x000fe400080f1c27 */
[----:B------:R-:W-:-:S06]  /*1760*/  ULEA UR29, UR29, UR7, 0x8 ;  /* 0x000000071d1d7291 */ /* 0x000fcc000f8e403f */
[----:B------:R-:W-:-:S04]  /*1770*/  MOV R106, UR29 ;  /* 0x0000001d006a7c02 */ /* 0x000fc80008000f00 */
[----:B------:R-:W-:Y:S01]  /*1780*/  SEL R106, R106, R149, !P2 ;  /* 0x000000956a6a7207 */ /* 0x000fe20005000000 */
[----:B-12---:R1:W2:Y:S08]  /*1790*/  R2UR UR40, R105 ;  /* 0x00000000692873c2 */ /* 0x0062b000000e0000 */
[----:B------:R-:W4:Y:S01]  /*17a0*/  R2UR UR41, R104 ;  /* 0x00000000682973c2 */ /* 0x000f2200000e0000 */
[----:B-1----:R-:W-:Y:S01]  /*17b0*/  MOV R105, c[0x0][0x16c] ;  /* 0x00005b0000697a02 */ /* 0x002fe20000000f00 */
[----:B--2---:R-:W-:-:S02]  /*17c0*/  FMUL.FTZ R28, R80, UR40 ;  /* 0x00000028501c7c20 */ /* 0x004fc40008410000 */
[----:B0-----:R-:W-:Y:S02]  /*17d0*/  FMUL.FTZ R2, R77, UR40 ;  /* 0x000000284d027c20 */ /* 0x001fe40008410000 */
[----:B------:R-:W-:Y:S01]  /*17e0*/  FMUL.RZ R30, R28, 0.15915493667125701904 ;  /* 0x3e22f9831c1e7820 */ /* 0x000fe2000040c000 */
[----:B---3--:R0:W-:Y:S01]  /*17f0*/  STS.128 [R100.X16], R12 ;  /* 0x0000000c64007388 */ /* 0x0081e2000000cc00 */
[----:B------:R-:W-:Y:S02]  /*1800*/  FMUL.RZ R3, R2, 0.15915493667125701904 ;  /* 0x3e22f98302037820 */ /* 0x000fe4000040c000 */
[----:B------:R-:W-:Y:S01]  /*1810*/  FMUL.FTZ R28, R79, UR40 ;  /* 0x000000284f1c7c20 */ /* 0x000fe20008410000 */
[----:B------:R-:W-:Y:S01]  /*1820*/  MUFU.SIN R29, R30 ;  /* 0x0000001e001d7308 */ /* 0x000fe20000000400 */
[----:B------:R-:W-:Y:S01]  /*1830*/  FMUL.FTZ R2, R76, UR40 ;  /* 0x000000284c027c20 */ /* 0x000fe20008410000 */
[----:B----4-:R-:W-:Y:S01]  /*1840*/  STS.128 [R100.X16+0x200], R16 ;  /* 0x0002001064007388 */ /* 0x010fe2000000cc00 */
[----:B------:R-:W-:-:S02]  /*1850*/  FMUL.RZ R32, R28, 0.15915493667125701904 ;  /* 0x3e22f9831c207820 */ /* 0x000fc4000040c000 */
[----:B------:R-:W-:Y:S01]  /*1860*/  FMUL.FTZ R28, R78, UR40 ;  /* 0x000000284e1c7c20 */ /* 0x000fe20008410000 */
[----:B------:R-:W-:Y:S02]  /*1870*/  STS.128 [R100.X16+0x400], R20 ;  /* 0x0004001464007388 */ /* 0x000fe4000000cc00 */
[----:B------:R1:W-:Y:S01]  /*1880*/  MUFU.COS R31, R30 ;  /* 0x0000001e001f7308 */ /* 0x0003e20000000000 */
[----:B------:R-:W-:Y:S01]  /*1890*/  FMUL.RZ R28, R28, 0.15915493667125701904 ;  /* 0x3e22f9831c1c7820 */ /* 0x000fe2000040c000 */
[----:B------:R-:W-:Y:S01]  /*18a0*/  STS.128 [R100.X16+0x600], R24 ;  /* 0x0006001864007388 */ /* 0x000fe2000000cc00 */
[----:B0-----:R-:W-:-:S05]  /*18b0*/  FMUL.FTZ R12, R71, UR40 ;  /* 0x00000028470c7c20 */ /* 0x001fca0008410000 */
[----:B------:R-:W-:Y:S01]  /*18c0*/  MUFU.SIN R107, R32 ;  /* 0x00000020006b7308 */ /* 0x000fe20000000400 */
[----:B-1----:R-:W-:Y:S02]  /*18d0*/  FMUL.RZ R30, R2, 0.15915493667125701904 ;  /* 0x3e22f983021e7820 */ /* 0x002fe4000040c000 */
[----:B------:R-:W-:Y:S02]  /*18e0*/  FMUL.FTZ R2, R75, UR40 ;  /* 0x000000284b027c20 */ /* 0x000fe40008410000 */
[----:B------:R-:W-:-:S03]  /*18f0*/  FMUL.RZ R114, R12, 0.15915493667125701904 ;  /* 0x3e22f9830c727820 */ /* 0x000fc6000040c000 */
[----:B------:R0:W-:Y:S08]  /*1900*/  MUFU.COS R147, R32 ;  /* 0x0000002000937308 */ /* 0x0001f00000000000 */
[----:B------:R-:W-:Y:S01]  /*1910*/  MUFU.SIN R142, R3 ;  /* 0x00000003008e7308 */ /* 0x000fe20000000400 */
[----:B0-----:R-:W-:Y:S02]  /*1920*/  FMUL.RZ R32, R2, 0.15915493667125701904 ;  /* 0x3e22f98302207820 */ /* 0x001fe4000040c000 */
[----:B------:R-:W-:-:S04]  /*1930*/  FMUL.FTZ R2, R74, UR40 ;  /* 0x000000284a027c20 */ /* 0x000fc80008410000 */
[----:B------:R-:W-:Y:S01]  /*1940*/  FMUL.RZ R33, R2, 0.15915493667125701904 ;  /* 0x3e22f98302217820 */ /* 0x000fe2000040c000 */
[----:B------:R0:W-:Y:S01]  /*1950*/  MUFU.COS R108, R3 ;  /* 0x00000003006c7308 */ /* 0x0001e20000000000 */
[----:B------:R-:W-:-:S04]  /*1960*/  MOV R2, UR19 ;  /* 0x0000001300027c02 */ /* 0x000fc80008000f00 */
[----:B------:R-:W-:-:S03]  /*1970*/  ISETP.LT.OR P1, PT, R2, 0x2, P0 ;  /* 0x000000020200780c */ /* 0x000fc60000721670 */
[----:B------:R-:W-:Y:S01]  /*1980*/  MUFU.SIN R109, R28 ;  /* 0x0000001c006d7308 */ /* 0x000fe20000000400 */
[----:B0-----:R-:W-:-:S05]  /*1990*/  MOV R3, UR41 ;  /* 0x0000002900037c02 */ /* 0x001fca0008000f00 */
[----:B------:R-:W-:Y:S02]  /*19a0*/  FMUL.FTZ R3, R3, 1.4426950216293334961 ;  /* 0x3fb8aa3b03037820 */ /* 0x000fe40000410000 */
[----:B------:R0:W-:Y:S02]  /*19b0*/  MUFU.COS R145, R28 ;  /* 0x0000001c00917308 */ /* 0x0001e40000000000 */
[----:B------:R-:W-:-:S06]  /*19c0*/  FMUL.FTZ R2, R80, R3 ;  /* 0x0000000350027220 */ /* 0x000fcc0000410000 */
[----:B------:R-:W1:Y:S01]  /*19d0*/  MUFU.EX2 R2, R2 ;  /* 0x0000000200027308 */ /* 0x000e620000000800 */
[----:B0-----:R-:W-:-:S07]  /*19e0*/  FMUL.FTZ R28, R73, UR40 ;  /* 0x00000028491c7c20 */ /* 0x001fce0008410000 */
[----:B------:R-:W-:Y:S08]  /*19f0*/  MUFU.SIN R111, R30 ;  /* 0x0000001e006f7308 */ /* 0x000ff00000000400 */
[----:B------:R0:W-:Y:S01]  /*1a00*/  MUFU.COS R141, R30 ;  /* 0x0000001e008d7308 */ /* 0x0001e20000000000 */
[----:B-1----:R-:W-:-:S07]  /*1a10*/  FMUL.FTZ R29, R2, R29 ;  /* 0x0000001d021d7220 */ /* 0x002fce0000410000 */
[----:B------:R-:W-:Y:S01]  /*1a20*/  MUFU.SIN R113, R32 ;  /* 0x0000002000717308 */ /* 0x000fe20000000400 */
[----:B0-----:R-:W-:-:S04]  /*1a30*/  MOV R30, UR19 ;  /* 0x00000013001e7c02 */ /* 0x001fc80008000f00 */
[----:B------:R-:W-:-:S03]  /*1a40*/  @!P1 IADD3 R30, R30, -0x2, RZ ;  /* 0xfffffffe1e1e9810 */ /* 0x000fc60007ffe0ff */
[----:B------:R0:W-:Y:S02]  /*1a50*/  MUFU.COS R139, R32 ;  /* 0x00000020008b7308 */ /* 0x0001e40000000000 */
[----:B------:R-:W-:Y:S01]  /*1a60*/  @!P1 IMAD R104, R30, R105, UR7 ;  /* 0x000000071e689e24 */ /* 0x000fe2000f8e0269 */
[----:B------:R-:W-:Y:S02]  /*1a70*/  MOV R30, UR32 ;  /* 0x00000020001e7c02 */ /* 0x000fe40008000f00 */
[----:B------:R-:W-:-:S03]  /*1a80*/  MOV R105, 0x10 ;  /* 0x0000001000697802 */ /* 0x000fc60000000f00 */
[----:B------:R-:W-:Y:S01]  /*1a90*/  MUFU.SIN R115, R33 ;  /* 0x0000002100737308 */ /* 0x000fe20000000400 */
[----:B0-----:R-:W-:Y:S02]  /*1aa0*/  FMUL.RZ R32, R28, 0.15915493667125701904 ;  /* 0x3e22f9831c207820 */ /* 0x001fe4000040c000 */
[----:B------:R-:W-:Y:S02]  /*1ab0*/  FMUL.FTZ R28, R72, UR40 ;  /* 0x00000028481c7c20 */ /* 0x000fe40008410000 */
[----:B------:R-:W-:-:S03]  /*1ac0*/  @!P1 IMAD.WIDE R104, R104, R105, UR10 ;  /* 0x0000000a68689e25 */ /* 0x000fc6000f8e0269 */
[----:B------:R-:W-:Y:S01]  /*1ad0*/  MUFU.COS R137, R33 ;  /* 0x0000002100897308 */ /* 0x000fe20000000000 */
[----:B------:R-:W-:Y:S02]  /*1ae0*/  FMUL.RZ R112, R28, 0.15915493667125701904 ;  /* 0x3e22f9831c707820 */ /* 0x000fe4000040c000 */
[----:B------:R-:W-:Y:S01]  /*1af0*/  FMUL.FTZ R28, R2, R31 ;  /* 0x0000001f021c7220 */ /* 0x000fe20000410000 */
[----:B------:R-:W-:Y:S02]  /*1b00*/  MOV R31, UR33 ;  /* 0x00000021001f7c02 */ /* 0x000fe40008000f00 */
[----:B------:R-:W-:Y:S02]  /*1b10*/  SHF.L.U32 R2, R100, 0x6, RZ ;  /* 0x0000000664027819 */ /* 0x000fe400000006ff */
[----:B------:R-:W-:Y:S02]  /*1b20*/  MUFU.SIN R117, R32 ;  /* 0x0000002000757308 */ /* 0x000fe40000000400 */
[----:B------:R-:W5:Y:S01]  /*1b30*/  LDG.E.64 R30, [R30.64] ;  /* 0x0000001e1e1e7981 */ /* 0x000f62000c1e1b00 */
[----:B------:R-:W-:-:S06]  /*1b40*/  NOP ;  /* 0x0000000000007918 */ /* 0x000fcc0000000000 */
[----:B------:R-:W0:Y:S01]  /*1b50*/  LDS.128 R12, [R2] ;  /* 0x00000000020c7984 */ /* 0x000e220000000c00 */
[----:B------:R1:W-:Y:S03]  /*1b60*/  MUFU.COS R135, R32 ;  /* 0x0000002000877308 */ /* 0x0003e60000000000 */
[----:B------:R-:W2:Y:S04]  /*1b70*/  LDS.128 R16, [R2+0x10] ;  /* 0x0000100002107984 */ /* 0x000ea80000000c00 */
[----:B------:R-:W3:Y:S01]  /*1b80*/  LDS.128 R20, [R2+0x20] ;  /* 0x0000200002147984 */ /* 0x000ee20000000c00 */
[----:B------:R-:W-:Y:S01]  /*1b90*/  FMUL.FTZ R110, R70, UR40 ;  /* 0x00000028466e7c20 */ /* 0x000fe20008410000 */
[----:B-1----:R-:W-:Y:S01]  /*1ba0*/  CS2R R32, SRZ ;  /* 0x0000000000207805 */ /* 0x002fe2000001ff00 */
[----:B------:R-:W-:Y:S01]  /*1bb0*/  MUFU.SIN R119, R112 ;  /* 0x0000007000777308 */ /* 0x000fe20000000400 */
[----:B------:R1:W4:Y:S04]  /*1bc0*/  LDS.128 R24, [R2+0x30] ;  /* 0x0000300002187984 */ /* 0x0003280000000c00 */
[----:B------:R0:W-:Y:S03]  /*1bd0*/  STS.64 [R106.X8+0x1d10], R28 ;  /* 0x001d101c6a007388 */ /* 0x0001e60000008a00 */
[----:B------:R1:W-:Y:S01]  /*1be0*/  MUFU.COS R133, R112 ;  /* 0x0000007000857308 */ /* 0x0003e20000000000 */
[----:B------:R-:W-:Y:S01]  /*1bf0*/  BAR.SYNC.DEFER_BLOCKING 0x0 ;  /* 0x0000000000007b1d */ /* 0x000fe20000010000 */
[----:B-1----:R-:W-:-:S06]  /*1c00*/  FMUL.FTZ R2, R68, UR40 ;  /* 0x0000002844027c20 */ /* 0x002fcc0008410000 */
[----:B------:R-:W-:Y:S01]  /*1c10*/  MUFU.SIN R121, R114 ;  /* 0x0000007200797308 */ /* 0x000fe20000000400 */
[----:B------:R-:W-:Y:S02]  /*1c20*/  FMUL.RZ R112, R110, 0.15915493667125701904 ;  /* 0x3e22f9836e707820 */ /* 0x000fe4000040c000 */
[----:B------:R-:W-:-:S05]  /*1c30*/  FMUL.FTZ R110, R69, UR40 ;  /* 0x00000028456e7c20 */ /* 0x000fca0008410000 */
[----:B------:R1:W-:Y:S01]  /*1c40*/  MUFU.COS R131, R114 ;  /* 0x0000007200837308 */ /* 0x0003e20000000000 */
[----:B------:R-:W-:Y:S01]  /*1c50*/  FMUL.RZ R110, R110, 0.15915493667125701904 ;  /* 0x3e22f9836e6e7820 */ /* 0x000fe2000040c000 */
[----:B------:R0:W5:Y:S01]  /*1c60*/  @!P1 LDG.E.64 R32, [R104.64+0x8] ;  /* 0x0000081e68209981 */ /* 0x000162000c1e1b00 */
[----:B-1----:R-:W-:Y:S02]  /*1c70*/  FMUL.RZ R114, R2, 0.15915493667125701904 ;  /* 0x3e22f98302727820 */ /* 0x002fe4000040c000 */
[----:B------:R-:W-:Y:S02]  /*1c80*/  FMUL.FTZ R2, R67, UR40 ;  /* 0x0000002843027c20 */ /* 0x000fe40008410000 */
[-C--:B0-----:R-:W-:Y:S02]  /*1c90*/  FMUL.FTZ R105, R77, R3.reuse ;  /* 0x000000034d697220 */ /* 0x081fe40000410000 */
[----:B------:R-:W-:Y:S02]  /*1ca0*/  FMUL.RZ R116, R2, 0.15915493667125701904 ;  /* 0x3e22f98302747820 */ /* 0x000fe4000040c000 */
[----:B------:R-:W-:-:S02]  /*1cb0*/  FMUL.FTZ R2, R79, R3 ;  /* 0x000000034f027220 */ /* 0x000fc40000410000 */
[----:B------:R-:W0:Y:S01]  /*1cc0*/  MUFU.EX2 R105, R105 ;  /* 0x0000006900697308 */ /* 0x000e220000000800 */
[-C--:B------:R-:W-:Y:S02]  /*1cd0*/  FMUL.FTZ R106, R76, R3.reuse ;  /* 0x000000034c6a7220 */ /* 0x080fe40000410000 */
[----:B------:R-:W-:-:S05]  /*1ce0*/  FMUL.FTZ R104, R78, R3 ;  /* 0x000000034e687220 */ /* 0x000fca0000410000 */
[----:B------:R-:W-:Y:S08]  /*1cf0*/  MUFU.SIN R125, R110 ;  /* 0x0000006e007d7308 */ /* 0x000ff00000000400 */
[----:B------:R1:W-:Y:S02]  /*1d00*/  MUFU.COS R127, R110 ;  /* 0x0000006e007f7308 */ /* 0x0003e40000000000 */
[----:B-1----:R-:W-:-:S06]  /*1d10*/  FMUL.FTZ R110, R75, R3 ;  /* 0x000000034b6e7220 */ /* 0x002fcc0000410000 */
[----:B------:R-:W1:Y:S01]  /*1d20*/  MUFU.EX2 R2, R2 ;  /* 0x0000000200027308 */ /* 0x000e620000000800 */
[----:B0-----:R-:W-:-:S07]  /*1d30*/  FMUL.FTZ R143, R105, R108 ;  /* 0x0000006c698f7220 */ /* 0x001fce0000410000 */
[----:B------:R-:W0:Y:S01]  /*1d40*/  MUFU.EX2 R110, R110 ;  /* 0x0000006e006e7308 */ /* 0x000e220000000800 */
[----:B------:R-:W-:-:S07]  /*1d50*/  FMUL.FTZ R142, R105, R142 ;  /* 0x0000008e698e7220 */ /* 0x000fce0000410000 */
[----:B------:R-:W0:Y:S01]  /*1d60*/  MUFU.EX2 R106, R106 ;  /* 0x0000006a006a7308 */ /* 0x000e220000000800 */
[----:B------:R-:W-:-:S07]  /*1d70*/  HADD2.F32 R105, -RZ, R8.H0_H0 ;  /* 0x20000008ff697230 */ /* 0x000fce0000004100 */
[----:B------:R-:W0:Y:S08]  /*1d80*/  MUFU.EX2 R104, R104 ;  /* 0x0000006800687308 */ /* 0x000e300000000800 */
[----:B------:R-:W-:Y:S08]  /*1d90*/  MUFU.SIN R123, R112 ;  /* 0x00000070007b7308 */ /* 0x000ff00000000400 */
[----:B------:R0:W-:Y:S01]  /*1da0*/  MUFU.COS R129, R112 ;  /* 0x0000007000817308 */ /* 0x0001e20000000000 */
[----:B-1----:R-:W-:-:S02]  /*1db0*/  FMUL.FTZ R146, R2, R107 ;  /* 0x0000006b02927220 */ /* 0x002fc40000410000 */
[----:B0-----:R-:W-:Y:S02]  /*1dc0*/  FMUL.FTZ R112, R74, R3 ;  /* 0x000000034a707220 */ /* 0x001fe40000410000 */
[----:B------:R-:W-:-:S04]  /*1dd0*/  FMUL.FTZ R192, R80, R105 ;  /* 0x0000006950c07220 */ /* 0x000fc80000410000 */
[----:B------:R-:W0:Y:S01]  /*1de0*/  MUFU.EX2 R112, R112 ;  /* 0x0000007000707308 */ /* 0x000e220000000800 */
[C---:B------:R-:W-:Y:S02]  /*1df0*/  FMUL.FTZ R139, R110.reuse, R139 ;  /* 0x0000008b6e8b7220 */ /* 0x040fe40000410000 */
[----:B------:R-:W-:Y:S02]  /*1e00*/  FMUL.FTZ R138, R110, R113 ;  /* 0x000000716e8a7220 */ /* 0x000fe40000410000 */
[----:B------:R-:W-:Y:S02]  /*1e10*/  FMUL.FTZ R147, R2, R147 ;  /* 0x0000009302937220 */ /* 0x000fe40000410000 */
[C---:B------:R-:W-:Y:S02]  /*1e20*/  FMUL.FTZ R141, R106.reuse, R141 ;  /* 0x0000008d6a8d7220 */ /* 0x040fe40000410000 */
[----:B------:R-:W-:Y:S02]  /*1e30*/  FMUL.FTZ R140, R106, R111 ;  /* 0x0000006f6a8c7220 */ /* 0x000fe40000410000 */
[----:B------:R-:W-:-:S02]  /*1e40*/  FMUL.FTZ R110, R146, R192 ;  /* 0x000000c0926e7220 */ /* 0x000fc40000410000 */
[----:B------:R-:W-:Y:S02]  /*1e50*/  FMUL.FTZ R106, R69, R3 ;  /* 0x00000003456a7220 */ /* 0x000fe40000410000 */
[----:B------:R-:W-:Y:S02]  /*1e60*/  FMUL.FTZ R144, R104, R109 ;  /* 0x0000006d68907220 */ /* 0x000fe40000410000 */
[----:B------:R-:W-:Y:S02]  /*1e70*/  FMUL.FTZ R109, RZ, R146 ;  /* 0x00000092ff6d7220 */ /* 0x000fe40000410000 */
[----:B------:R-:W-:Y:S02]  /*1e80*/  FMUL.FTZ R2, R70, R3 ;  /* 0x0000000346027220 */ /* 0x000fe40000410000 */
[----:B------:R-:W-:Y:S02]  /*1e90*/  FFMA.FTZ R110, RZ, R147, R110 ;  /* 0x00000093ff6e7223 */ /* 0x000fe4000001006e */
[----:B------:R-:W-:Y:S01]  /*1ea0*/  FMUL.FTZ R145, R104, R145 ;  /* 0x0000009168917220 */ /* 0x000fe20000410000 */
[----:B------:R-:W-:Y:S01]  /*1eb0*/  HADD2.F32 R104, -RZ, R8.H1_H1 ;  /* 0x30000008ff687230 */ /* 0x000fe20000004100 */
[----:B------:R-:W1:Y:S01]  /*1ec0*/  MUFU.EX2 R106, R106 ;  /* 0x0000006a006a7308 */ /* 0x000e620000000800 */
[----:B------:R-:W-:-:S02]  /*1ed0*/  FFMA.FTZ R109, R147, R192, -R109 ;  /* 0x000000c0936d7223 */ /* 0x000fc4000001086d */
[----:B------:R-:W-:Y:S02]  /*1ee0*/  FADD.FTZ R110, RZ, R110 ;  /* 0x0000006eff6e7221 */ /* 0x000fe40000010000 */
[----:B------:R-:W-:Y:S02]  /*1ef0*/  FMUL.FTZ R107, R68, R3 ;  /* 0x00000003446b7220 */ /* 0x000fe40000410000 */
[C---:B0-----:R-:W-:Y:S01]  /*1f00*/  FMUL.FTZ R137, R112.reuse, R137 ;  /* 0x0000008970897220 */ /* 0x041fe20000410000 */
[----:B------:R-:W0:Y:S01]  /*1f10*/  MUFU.EX2 R2, R2 ;  /* 0x0000000200027308 */ /* 0x000e220000000800 */
[----:B------:R-:W-:Y:S02]  /*1f20*/  FMUL.FTZ R136, R112, R115 ;  /* 0x0000007370887220 */ /* 0x000fe40000410000 */
[----:B------:R-:W-:Y:S02]  /*1f30*/  FFMA.FTZ R109, R79, R104, R109 ;  /* 0x000000684f6d7223 */ /* 0x000fe4000001006d */
[----:B------:R-:W-:-:S02]  /*1f40*/  FMUL.FTZ R112, R144, R110 ;  /* 0x0000006e90707220 */ /* 0x000fc40000410000 */
[----:B------:R-:W-:Y:S01]  /*1f50*/  FMUL.FTZ R108, R67, R3 ;  /* 0x00000003436c7220 */ /* 0x000fe20000410000 */
[----:B------:R0:W-:Y:S01]  /*1f60*/  MUFU.EX2 R124, R107 ;  /* 0x0000006b007c7308 */ /* 0x0001e20000000800 */
[-C--:B------:R-:W-:Y:S02]  /*1f70*/  FMUL.FTZ R111, R144, R109.reuse ;  /* 0x0000006d906f7220 */ /* 0x080fe40000410000 */
[C---:B------:R-:W-:Y:S02]  /*1f80*/  FFMA.FTZ R112, R145.reuse, R109, -R112 ;  /* 0x0000006d91707223 */ /* 0x040fe40000010870 */
[----:B------:R-:W-:-:S03]  /*1f90*/  FFMA.FTZ R111, R145, R110, R111 ;  /* 0x0000006e916f7223 */ /* 0x000fc6000001006f */
[----:B------:R-:W-:Y:S01]  /*1fa0*/  MUFU.SIN R151, R114 ;  /* 0x0000007200977308 */ /* 0x000fe20000000400 */
[----:B0-----:R-:W-:-:S07]  /*1fb0*/  HADD2.F32 R107, -RZ, R9.H0_H0 ;  /* 0x20000009ff6b7230 */ /* 0x001fce0000004100 */
[----:B------:R0:W-:Y:S01]  /*1fc0*/  MUFU.COS R153, R114 ;  /* 0x0000007200997308 */ /* 0x0001e20000000000 */
[----:B------:R-:W-:-:S07]  /*1fd0*/  FFMA.FTZ R112, R78, R107, R112 ;  /* 0x0000006b4e707223 */ /* 0x000fce0000010070 */
[----:B------:R-:W-:Y:S01]  /*1fe0*/  MUFU.SIN R155, R116 ;  /* 0x00000074009b7308 */ /* 0x000fe20000000400 */
[----:B0-----:R-:W-:-:S07]  /*1ff0*/  FMUL.FTZ R114, R73, R3 ;  /* 0x0000000349727220 */ /* 0x001fce0000410000 */
[----:B------:R0:W-:Y:S01]  /*2000*/  MUFU.COS R157, R116 ;  /* 0x00000074009d7308 */ /* 0x0001e20000000000 */
[C---:B-1----:R-:W-:Y:S02]  /*2010*/  FMUL.FTZ R127, R106.reuse, R127 ;  /* 0x0000007f6a7f7220 */ /* 0x042fe40000410000 */
[----:B------:R-:W-:Y:S02]  /*2020*/  FMUL.FTZ R126, R106, R125 ;  /* 0x0000007d6a7e7220 */ /* 0x000fe40000410000 */
[----:B0-----:R-:W-:-:S03]  /*2030*/  FMUL.FTZ R116, R72, R3 ;  /* 0x0000000348747220 */ /* 0x001fc60000410000 */
[----:B------:R-:W0:Y:S01]  /*2040*/  MUFU.EX2 R108, R108 ;  /* 0x0000006c006c7308 */ /* 0x000e220000000800 */
[----:B------:R-:W-:Y:S02]  /*2050*/  FADD.FTZ R111, RZ, R111 ;  /* 0x0000006fff6f7221 */ /* 0x000fe40000010000 */
[----:B------:R-:W-:Y:S02]  /*2060*/  FMUL.FTZ R106, R142, R112 ;  /* 0x000000708e6a7220 */ /* 0x000fe40000410000 */
[----:B------:R-:W-:-:S03]  /*2070*/  FMUL.FTZ R129, R2, R129 ;  /* 0x0000008102817220 */ /* 0x000fc60000410000 */
[----:B------:R-:W1:Y:S01]  /*2080*/  MUFU.EX2 R114, R114 ;  /* 0x0000007200727308 */ /* 0x000e620000000800 */
[----:B------:R-:W-:Y:S02]  /*2090*/  FMUL.FTZ R128, R2, R123 ;  /* 0x0000007b02807220 */ /* 0x000fe40000410000 */
[----:B------:R-:W-:-:S05]  /*20a0*/  FMUL.FTZ R2, R142, R111 ;  /* 0x0000006f8e027220 */ /* 0x000fca0000410000 */
[----:B------:R-:W1:Y:S01]  /*20b0*/  MUFU.EX2 R116, R116 ;  /* 0x0000007400747308 */ /* 0x000e620000000800 */
[C---:B------:R-:W-:Y:S01]  /*20c0*/  FFMA.FTZ R111, R143.reuse, R111, R106 ;  /* 0x0000006f8f6f7223 */ /* 0x040fe2000001006a */
[----:B------:R-:W-:Y:S01]  /*20d0*/  HADD2.F32 R106, -RZ, R9.H1_H1 ;  /* 0x30000009ff6a7230 */ /* 0x000fe20000004100 */
[----:B------:R-:W-:Y:S02]  /*20e0*/  FFMA.FTZ R112, R143, R112, -R2 ;  /* 0x000000708f707223 */ /* 0x000fe40000010802 */
[----:B------:R-:W-:Y:S02]  /*20f0*/  FADD.FTZ R113, RZ, R111 ;  /* 0x0000006fff717221 */ /* 0x000fe40000010000 */
[----:B------:R-:W-:Y:S02]  /*2100*/  FFMA.FTZ R112, R77, R106, R112 ;  /* 0x0000006a4d707223 */ /* 0x000fe40000010070 */
[----:B------:R-:W-:Y:S02]  /*2110*/  FMUL.FTZ R111, R140, R113 ;  /* 0x000000718c6f7220 */ /* 0x000fe40000410000 */
[----:B0-----:R-:W-:-:S02]  /*2120*/  FMUL.FTZ R123, R108, R157 ;  /* 0x0000009d6c7b7220 */ /* 0x001fc40000410000 */
[----:B------:R-:W-:Y:S02]  /*2130*/  FMUL.FTZ R122, R108, R155 ;  /* 0x0000009b6c7a7220 */ /* 0x000fe40000410000 */
[----:B------:R-:W-:Y:S02]  /*2140*/  FMUL.FTZ R2, R66, UR40 ;  /* 0x0000002842027c20 */ /* 0x000fe40008410000 */
[----:B------:R-:W-:Y:S02]  /*2150*/  FMUL.FTZ R118, R71, R3 ;  /* 0x0000000347767220 */ /* 0x000fe40000410000 */
[----:B------:R-:W-:Y:S01]  /*2160*/  FMUL.FTZ R108, R28, R146 ;  /* 0x000000921c6c7220 */ /* 0x000fe20000410000 */
[----:B------:R-:W-:Y:S01]  /*2170*/  HADD2.F32 R109, -RZ, R10.H0_H0 ;  /* 0x2000000aff6d7230 */ /* 0x000fe20000004100 */
[C---:B-1----:R-:W-:Y:S02]  /*2180*/  FMUL.FTZ R135, R114.reuse, R135 ;  /* 0x0000008772877220 */ /* 0x042fe40000410000 */
[----:B------:R-:W-:-:S02]  /*2190*/  FMUL.FTZ R134, R114, R117 ;  /* 0x0000007572867220 */ /* 0x000fc40000410000 */
[----:B------:R-:W-:Y:S02]  /*21a0*/  FMUL.FTZ R132, R116, R119 ;  /* 0x0000007774847220 */ /* 0x000fe40000410000 */
[-C--:B------:R-:W-:Y:S02]  /*21b0*/  FFMA.FTZ R114, R141, R112.reuse, -R111 ;  /* 0x000000708d727223 */ /* 0x080fe4000001086f */
[----:B------:R-:W-:Y:S02]  /*21c0*/  FMUL.RZ R119, R2, 0.15915493667125701904 ;  /* 0x3e22f98302777820 */ /* 0x000fe4000040c000 */
[----:B------:R-:W-:Y:S02]  /*21d0*/  FMUL.FTZ R112, R140, R112 ;  /* 0x000000708c707220 */ /* 0x000fe40000410000 */
[C---:B------:R-:W-:Y:S02]  /*21e0*/  FMUL.FTZ R2, R29.reuse, R146 ;  /* 0x000000921d027220 */ /* 0x040fe40000410000 */
[----:B------:R-:W-:Y:S01]  /*21f0*/  FFMA.FTZ R110, R29, R147, R108 ;  /* 0x000000931d6e7223 */ /* 0x000fe2000001006c */
[----:B------:R-:W0:Y:S01]  /*2200*/  MUFU.EX2 R118, R118 ;  /* 0x0000007600767308 */ /* 0x000e220000000800 */
[----:B------:R-:W-:-:S02]  /*2210*/  FFMA.FTZ R112, R141, R113, R112 ;  /* 0x000000718d707223 */ /* 0x000fc40000010070 */
[----:B------:R-:W-:Y:S02]  /*2220*/  FFMA.FTZ R114, R76, R109, R114 ;  /* 0x0000006d4c727223 */ /* 0x000fe40000010072 */
[----:B------:R-:W-:Y:S02]  /*2230*/  FFMA.FTZ R108, R28, R147, -R2 ;  /* 0x000000931c6c7223 */ /* 0x000fe40000010802 */
[----:B------:R-:W-:Y:S02]  /*2240*/  FMUL.FTZ R111, R144, R110 ;  /* 0x0000006e906f7220 */ /* 0x000fe40000410000 */
[----:B------:R-:W-:Y:S02]  /*2250*/  FMUL.FTZ R133, R116, R133 ;  /* 0x0000008574857220 */ /* 0x000fe40000410000 */
[----:B------:R-:W-:Y:S02]  /*2260*/  FADD.FTZ R112, RZ, R112 ;  /* 0x00000070ff707221 */ /* 0x000fe40000010000 */
[----:B------:R-:W-:-:S02]  /*2270*/  FMUL.FTZ R116, R138, R114 ;  /* 0x000000728a747220 */ /* 0x000fc40000410000 */
[-C--:B------:R-:W-:Y:S02]  /*2280*/  FFMA.FTZ R111, R145, R108.reuse, -R111 ;  /* 0x0000006c916f7223 */ /* 0x080fe4000001086f */
[----:B------:R-:W-:Y:S02]  /*2290*/  FMUL.FTZ R2, R66, R3 ;  /* 0x0000000342027220 */ /* 0x000fe40000410000 */
[----:B------:R-:W-:Y:S02]  /*22a0*/  FMUL.FTZ R108, R144, R108 ;  /* 0x0000006c906c7220 */ /* 0x000fe40000410000 */
[-C--:B------:R-:W-:Y:S02]  /*22b0*/  FMUL.FTZ R113, R138, R112.reuse ;  /* 0x000000708a717220 */ /* 0x080fe40000410000 */
[----:B------:R-:W-:Y:S02]  /*22c0*/  FFMA.FTZ R116, R139, R112, R116 ;  /* 0x000000708b747223 */ /* 0x000fe40000010074 */
[----:B------:R-:W-:Y:S01]  /*22d0*/  FFMA.FTZ R110, R145, R110, R108 ;  /* 0x0000006e916e7223 */ /* 0x000fe2000001006c */
[----:B------:R-:W-:Y:S01]  /*22e0*/  HADD2.F32 R108, -RZ, R10.H1_H1 ;  /* 0x3000000aff6c7230 */ /* 0x000fe20000004100 */
[----:B------:R-:W-:Y:S01]  /*22f0*/  MUFU.COS R115, R119 ;  /* 0x0000007700737308 */ /* 0x000fe20000000000 */
[----:B------:R-:W-:-:S02]  /*2300*/  FFMA.FTZ R114, R139, R114, -R113 ;  /* 0x000000728b727223 */ /* 0x000fc40000010871 */
[----:B------:R-:W-:Y:S02]  /*2310*/  FADD.FTZ R117, RZ, R116 ;  /* 0x00000074ff757221 */ /* 0x000fe40000010000 */
[----:B------:R-:W-:-:S03]  /*2320*/  FMUL.FTZ R112, R142, R110 ;  /* 0x0000006e8e707220 */ /* 0x000fc60000410000 */
[----:B------:R-:W1:Y:S01]  /*2330*/  MUFU.EX2 R2, R2 ;  /* 0x0000000200027308 */ /* 0x000e620000000800 */
[C---:B0-----:R-:W-:Y:S02]  /*2340*/  FMUL.FTZ R131, R118.reuse, R131 ;  /* 0x0000008376837220 */ /* 0x041fe40000410000 */
[----:B------:R-:W-:Y:S02]  /*2350*/  FMUL.FTZ R130, R118, R121 ;  /* 0x0000007976827220 */ /* 0x000fe40000410000 */
[----:B------:R-:W-:Y:S02]  /*2360*/  FFMA.FTZ R116, R75, R108, R114 ;  /* 0x0000006c4b747223 */ /* 0x000fe40000010072 */
[----:B------:R-:W-:Y:S02]  /*2370*/  FMUL.FTZ R118, R136, R117 ;  /* 0x0000007588767220 */ /* 0x000fe40000410000 */
[-C--:B------:R-:W-:Y:S02]  /*2380*/  FFMA.FTZ R112, R143, R111.reuse, -R112 ;  /* 0x0000006f8f707223 */ /* 0x080fe40000010870 */
[----:B------:R-:W-:Y:S01]  /*2390*/  FMUL.FTZ R114, R142, R111 ;  /* 0x0000006f8e727220 */ /* 0x000fe20000410000 */
[----:B------:R-:W-:Y:S01]  /*23a0*/  HADD2.F32 R111, -RZ, R11.H0_H0 ;  /* 0x2000000bff6f7230 */ /* 0x000fe20000004100 */
[----:B------:R-:W0:Y:S01]  /*23b0*/  MUFU.SIN R113, R119 ;  /* 0x0000007700717308 */ /* 0x000e220000000400 */
[----:B------:R-:W-:-:S02]  /*23c0*/  FMUL.FTZ R120, R136, R116 ;  /* 0x0000007488787220 */ /* 0x000fc40000410000 */
[C---:B------:R-:W-:Y:S02]  /*23d0*/  FFMA.FTZ R118, R137.reuse, R116, -R118 ;  /* 0x0000007489767223 */ /* 0x040fe40000010876 */
[----:B------:R-:W-:Y:S02]  /*23e0*/  FFMA.FTZ R117, R137, R117, R120 ;  /* 0x0000007589757223 */ /* 0x000fe40000010078 */
[----:B------:R-:W-:Y:S02]  /*23f0*/  FFMA.FTZ R116, R74, R111, R118 ;  /* 0x0000006f4a747223 */ /* 0x000fe40000010076 */
[----:B------:R-:W-:Y:S02]  /*2400*/  FFMA.FTZ R114, R143, R110, R114 ;  /* 0x0000006e8f727223 */ /* 0x000fe40000010072 */
[----:B-1----:R-:W-:Y:S02]  /*2410*/  FMUL.FTZ R120, R2, R115 ;  /* 0x0000007302787220 */ /* 0x002fe40000410000 */
[----:B------:R-:W-:-:S02]  /*2420*/  FADD.FTZ R117, RZ, R117 ;  /* 0x00000075ff757221 */ /* 0x000fc40000010000 */
[----:B------:R-:W-:Y:S02]  /*2430*/  FMUL.FTZ R148, R134, R116 ;  /* 0x0000007486947220 */ /* 0x000fe40000410000 */
[C---:B------:R-:W-:Y:S02]  /*2440*/  FMUL.FTZ R115, R140.reuse, R112 ;  /* 0x000000708c737220 */ /* 0x040fe40000410000 */
[-C--:B------:R-:W-:Y:S02]  /*2450*/  FMUL.FTZ R110, R140, R114.reuse ;  /* 0x000000728c6e7220 */ /* 0x080fe40000410000 */
[-C--:B------:R-:W-:Y:S02]  /*2460*/  FFMA.FTZ R148, R135, R117.reuse, R148 ;  /* 0x0000007587947223 */ /* 0x080fe40000010094 */
[----:B------:R-:W-:Y:S02]  /*2470*/  FFMA.FTZ R115, R141, R114, R115 ;  /* 0x000000728d737223 */ /* 0x000fe40000010073 */
[----:B------:R-:W-:-:S02]  /*2480*/  FMUL.FTZ R117, R134, R117 ;  /* 0x0000007586757220 */ /* 0x000fc40000410000 */
[----:B------:R-:W-:Y:S01]  /*2490*/  FFMA.FTZ R112, R141, R112, -R110 ;  /* 0x000000708d707223 */ /* 0x000fe2000001086e */
[----:B------:R-:W-:Y:S01]  /*24a0*/  HADD2.F32 R110, -RZ, R11.H1_H1 ;  /* 0x3000000bff6e7230 */ /* 0x000fe20000004100 */
[----:B0-----:R-:W-:Y:S02]  /*24b0*/  FMUL.FTZ R118, R2, R113 ;  /* 0x0000007102767220 */ /* 0x001fe40000410000 */
[C---:B------:R-:W-:Y:S02]  /*24c0*/  FMUL.FTZ R2, R138.reuse, R115 ;  /* 0x000000738a027220 */ /* 0x040fe40000410000 */
[----:B------:R-:W-:Y:S02]  /*24d0*/  FFMA.FTZ R117, R135, R116, -R117 ;  /* 0x0000007487757223 */ /* 0x000fe40000010875 */
[----:B------:R-:W-:Y:S02]  /*24e0*/  FADD.FTZ R148, RZ, R148 ;  /* 0x00000094ff947221 */ /* 0x000fe40000010000 */
[----:B------:R-:W-:-:S02]  /*24f0*/  FMUL.FTZ R114, R138, R112 ;  /* 0x000000708a727220 */ /* 0x000fc40000410000 */
[----:B------:R-:W-:Y:S02]  /*2500*/  FFMA.FTZ R2, R139, R112, -R2 ;  /* 0x000000708b027223 */ /* 0x000fe40000010802 */
[----:B------:R-:W-:Y:S02]  /*2510*/  FFMA.FTZ R117, R73, R110, R117 ;  /* 0x0000006e49757223 */ /* 0x000fe40000010075 */
[C---:B------:R-:W-:Y:S01]  /*2520*/  FMUL.FTZ R112, R132.reuse, R148 ;  /* 0x0000009484707220 */ /* 0x040fe20000410000 */
[----:B------:R-:W-:Y:S01]  /*2530*/  HADD2.F32 R113, -RZ, R4.H0_H0 ;  /* 0x20000004ff717230 */ /* 0x000fe20000004100 */
[----:B------:R-:W-:Y:S02]  /*2540*/  FFMA.FTZ R114, R139, R115, R114 ;  /* 0x000000738b727223 */ /* 0x000fe40000010072 */
[-C--:B------:R-:W-:Y:S02]  /*2550*/  FMUL.FTZ R116, R132, R117.reuse ;  /* 0x0000007584747220 */ /* 0x080fe40000410000 */
[----:B------:R-:W-:-:S02]  /*2560*/  FFMA.FTZ R117, R133, R117, -R112 ;  /* 0x0000007585757223 */ /* 0x000fc40000010870 */
[C---:B------:R-:W-:Y:S02]  /*2570*/  FMUL.FTZ R115, R136.reuse, R2 ;  /* 0x0000000288737220 */ /* 0x040fe40000410000 */
[----:B------:R-:W-:Y:S02]  /*2580*/  FMUL.FTZ R112, R136, R114 ;  /* 0x0000007288707220 */ /* 0x000fe40000410000 */
[----:B------:R-:W-:Y:S02]  /*2590*/  FFMA.FTZ R116, R133, R148, R116 ;  /* 0x0000009485747223 */ /* 0x000fe40000010074 */
[----:B------:R-:W-:Y:S02]  /*25a0*/  FFMA.FTZ R117, R72, R113, R117 ;  /* 0x0000007148757223 */ /* 0x000fe40000010075 */
[C---:B------:R-:W-:Y:S02]  /*25b0*/  FFMA.FTZ R115, R137.reuse, R114, R115 ;  /* 0x0000007289737223 */ /* 0x040fe40000010073 */
[----:B------:R-:W-:-:S02]  /*25c0*/  FFMA.FTZ R112, R137, R2, -R112 ;  /* 0x0000000289707223 */ /* 0x000fc40000010870 */
[----:B------:R-:W-:Y:S02]  /*25d0*/  FADD.FTZ R116, RZ, R116 ;  /* 0x00000074ff747221 */ /* 0x000fe40000010000 */
[----:B------:R-:W-:Y:S02]  /*25e0*/  FMUL.FTZ R119, R130, R117 ;  /* 0x0000007582777220 */ /* 0x000fe40000410000 */
[C---:B------:R-:W-:Y:S02]  /*25f0*/  FMUL.FTZ R2, R134.reuse, R115 ;  /* 0x0000007386027220 */ /* 0x040fe40000410000 */
[----:B------:R-:W-:Y:S02]  /*2600*/  FMUL.FTZ R114, R134, R112 ;  /* 0x0000007086727220 */ /* 0x000fe40000410000 */
[-C--:B------:R-:W-:Y:S02]  /*2610*/  FMUL.FTZ R148, R130, R116.reuse ;  /* 0x0000007482947220 */ /* 0x080fe40000410000 */
[----:B------:R-:W-:-:S02]  /*2620*/  FFMA.FTZ R119, R131, R116, R119 ;  /* 0x0000007483777223 */ /* 0x000fc40000010077 */
[C---:B------:R-:W-:Y:S01]  /*2630*/  FFMA.FTZ R2, R135.reuse, R112, -R2 ;  /* 0x0000007087027223 */ /* 0x040fe20000010802 */
[----:B------:R-:W-:Y:S01]  /*2640*/  HADD2.F32 R112, -RZ, R4.H1_H1 ;  /* 0x30000004ff707230 */ /* 0x000fe20000004100 */
[----:B------:R-:W-:Y:S02]  /*2650*/  FFMA.FTZ R114, R135, R115, R114 ;  /* 0x0000007387727223 */ /* 0x000fe40000010072 */
[----:B------:R-:W-:Y:S02]  /*2660*/  FFMA.FTZ R148, R131, R117, -R148 ;  /* 0x0000007583947223 */ /* 0x000fe40000010894 */
[----:B------:R-:W-:Y:S02]  /*2670*/  FADD.FTZ R119, RZ, R119 ;  /* 0x00000077ff777221 */ /* 0x000fe40000010000 */
[----:B------:R-:W-:Y:S02]  /*2680*/  FMUL.FTZ R115, R132, R114 ;  /* 0x0000007284737220 */ /* 0x000fe40000410000 */
[----:B------:R-:W-:-:S02]  /*2690*/  FFMA.FTZ R148, R71, R112, R148 ;  /* 0x0000007047947223 */ /* 0x000fc40000010094 */
[----:B------:R-:W-:Y:S02]  /*26a0*/  FMUL.FTZ R121, R128, R119 ;  /* 0x0000007780797220 */ /* 0x000fe40000410000 */
[-C--:B------:R-:W-:Y:S02]  /*26b0*/  FMUL.FTZ R117, R132, R2.reuse ;  /* 0x0000000284757220 */ /* 0x080fe40000410000 */
[----:B------:R-:W-:Y:S02]  /*26c0*/  FFMA.FTZ R116, R133, R2, -R115 ;  /* 0x0000000285747223 */ /* 0x000fe40000010873 */
[----:B------:R-:W-:Y:S02]  /*26d0*/  FMUL.FTZ R2, R64, UR40 ;  /* 0x0000002840027c20 */ /* 0x000fe40008410000 */
[----:B------:R-:W-:Y:S02]  /*26e0*/  FFMA.FTZ R121, R129, R148, -R121 ;  /* 0x0000009481797223 */ /* 0x000fe40000010879 */
[----:B------:R-:W-:-:S02]  /*26f0*/  FFMA.FTZ R117, R133, R114, R117 ;  /* 0x0000007285757223 */ /* 0x000fc40000010075 */
[----:B------:R-:W-:Y:S01]  /*2700*/  FMUL.FTZ R148, R128, R148 ;  /* 0x0000009480947220 */ /* 0x000fe20000410000 */
[----:B------:R-:W-:Y:S01]  /*2710*/  HADD2.F32 R115, -RZ, R5.H0_H0 ;  /* 0x20000005ff737230 */ /* 0x000fe20000004100 */
[----:B------:R-:W-:Y:S02]  /*2720*/  FMUL.FTZ R125, R124, R153 ;  /* 0x000000997c7d7220 */ /* 0x000fe40000410000 */
[----:B------:R-:W-:Y:S02]  /*2730*/  FMUL.RZ R153, R2, 0.15915493667125701904 ;  /* 0x3e22f98302997820 */ /* 0x000fe4000040c000 */
[----:B------:R-:W-:Y:S02]  /*2740*/  FMUL.FTZ R2, R130, R117 ;  /* 0x0000007582027220 */ /* 0x000fe40000410000 */
[----:B------:R-:W-:Y:S02]  /*2750*/  FFMA.FTZ R148, R129, R119, R148 ;  /* 0x0000007781947223 */ /* 0x000fe40000010094 */
[----:B------:R-:W-:-:S02]  /*2760*/  FFMA.FTZ R121, R70, R115, R121 ;  /* 0x0000007346797223 */ /* 0x000fc40000010079 */
[CC--:B------:R-:W-:Y:S02]  /*2770*/  FFMA.FTZ R2, R131.reuse, R116.reuse, -R2 ;  /* 0x0000007483027223 */ /* 0x0c0fe40000010802 */
[----:B------:R-:W-:Y:S02]  /*2780*/  FADD.FTZ R148, RZ, R148 ;  /* 0x00000094ff947221 */ /* 0x000fe40000010000 */
[----:B------:R-:W-:Y:S02]  /*2790*/  FMUL.FTZ R116, R130, R116 ;  /* 0x0000007482747220 */ /* 0x000fe40000410000 */
[C---:B------:R-:W-:Y:S02]  /*27a0*/  FMUL.FTZ R119, R126.reuse, R121 ;  /* 0x000000797e777220 */ /* 0x040fe40000410000 */
[----:B------:R-:W-:Y:S02]  /*27b0*/  FMUL.FTZ R114, R126, R148 ;  /* 0x000000947e727220 */ /* 0x000fe40000410000 */
[----:B------:R-:W-:-:S02]  /*27c0*/  FFMA.FTZ R116, R131, R117, R116 ;  /* 0x0000007583747223 */ /* 0x000fc40000010074 */
[C---:B------:R-:W-:Y:S02]  /*27d0*/  FFMA.FTZ R148, R127.reuse, R148, R119 ;  /* 0x000000947f947223 */ /* 0x040fe40000010077 */
[----:B------:R-:W-:Y:S01]  /*27e0*/  FFMA.FTZ R121, R127, R121, -R114 ;  /* 0x000000797f797223 */ /* 0x000fe20000010872 */
[----:B------:R-:W-:Y:S01]  /*27f0*/  HADD2.F32 R114, -RZ, R5.H1_H1 ;  /* 0x30000005ff727230 */ /* 0x000fe20000004100 */
[----:B------:R-:W-:Y:S02]  /*2800*/  FMUL.FTZ R117, R128, R116 ;  /* 0x0000007480757220 */ /* 0x000fe40000410000 */
[----:B------:R-:W-:Y:S02]  /*2810*/  FMUL.FTZ R124, R124, R151 ;  /* 0x000000977c7c7220 */ /* 0x000fe40000410000 */
[----:B------:R-:W-:Y:S02]  /*2820*/  FADD.FTZ R151, RZ, R148 ;  /* 0x00000094ff977221 */ /* 0x000fe40000010000 */
[----:B------:R-:W-:-:S02]  /*2830*/  FFMA.FTZ R119, R129, R2, -R117 ;  /* 0x0000000281777223 */ /* 0x000fc40000010875 */
[----:B------:R-:W-:Y:S02]  /*2840*/  FMUL.FTZ R2, R128, R2 ;  /* 0x0000000280027220 */ /* 0x000fe40000410000 */
[----:B------:R-:W-:Y:S02]  /*2850*/  FFMA.FTZ R121, R69, R114, R121 ;  /* 0x0000007245797223 */ /* 0x000fe40000010079 */
[----:B------:R-:W-:Y:S02]  /*2860*/  FMUL.FTZ R3, R64, R3 ;  /* 0x0000000340037220 */ /* 0x000fe40000410000 */
[C---:B------:R-:W-:Y:S01]  /*2870*/  FMUL.FTZ R152, R124.reuse, R151 ;  /* 0x000000977c987220 */ /* 0x040fe20000410000 */
[----:B------:R-:W-:Y:S01]  /*2880*/  HADD2.F32 R117, -RZ, R6.H0_H0 ;  /* 0x20000006ff757230 */ /* 0x000fe20000004100 */
[----:B------:R-:W-:Y:S02]  /*2890*/  FFMA.FTZ R2, R129, R116, R2 ;  /* 0x0000007481027223 */ /* 0x000fe40000010002 */
[----:B------:R-:W-:-:S02]  /*28a0*/  FMUL.FTZ R154, R124, R121 ;  /* 0x000000797c9a7220 */ /* 0x000fc40000410000 */
[C---:B------:R-:W-:Y:S01]  /*28b0*/  FFMA.FTZ R152, R125.reuse, R121, -R152 ;  /* 0x000000797d987223 */ /* 0x040fe20000010898 */
[----:B------:R-:W-:Y:S01]  /*28c0*/  MUFU.COS R150, R153 ;  /* 0x0000009900967308 */ /* 0x000fe20000000000 */
[C---:B------:R-:W-:Y:S02]  /*28d0*/  FMUL.FTZ R121, R126.reuse, R119 ;  /* 0x000000777e797220 */ /* 0x040fe40000410000 */
[----:B------:R-:W-:Y:S02]  /*28e0*/  FMUL.FTZ R116, R126, R2 ;  /* 0x000000027e747220 */ /* 0x000fe40000410000 */
[----:B------:R-:W-:-:S03]  /*28f0*/  FFMA.FTZ R154, R125, R151, R154 ;  /* 0x000000977d9a7223 */ /* 0x000fc6000001009a */
[----:B------:R-:W0:Y:S01]  /*2900*/  MUFU.EX2 R3, R3 ;  /* 0x0000000300037308 */ /* 0x000e220000000800 */
[----:B------:R-:W-:Y:S02]  /*2910*/  FFMA.FTZ R151, R68, R117, R152 ;  /* 0x0000007544977223 */ /* 0x000fe40000010098 */
[----:B------:R-:W-:-:S05]  /*2920*/  FFMA.FTZ R121, R127, R2, R121 ;  /* 0x000000027f797223 */ /* 0x000fca0000010079 */
[----:B------:R-:W1:Y:S01]  /*2930*/  MUFU.SIN R148, R153 ;  /* 0x0000009900947308 */ /* 0x000e620000000400 */
[----:B------:R-:W-:Y:S02]  /*2940*/  FFMA.FTZ R116, R127, R119, -R116 ;  /* 0x000000777f747223 */ /* 0x000fe40000010874 */
[----:B------:R-:W-:Y:S02]  /*2950*/  FADD.FTZ R154, RZ, R154 ;  /* 0x0000009aff9a7221 */ /* 0x000fe40000010000 */
[----:B------:R-:W-:Y:S02]  /*2960*/  FMUL.FTZ R119, R122, R151 ;  /* 0x000000977a777220 */ /* 0x000fe40000410000 */
[C---:B------:R-:W-:Y:S02]  /*2970*/  FMUL.FTZ R2, R124.reuse, R121 ;  /* 0x000000797c027220 */ /* 0x040fe40000410000 */
[----:B------:R-:W-:Y:S02]  /*2980*/  FMUL.FTZ R152, R124, R116 ;  /* 0x000000747c987220 */ /* 0x000fe40000410000 */
[----:B------:R-:W-:-:S02]  /*2990*/  FFMA.FTZ R119, R123, R154, R119 ;  /* 0x0000009a7b777223 */ /* 0x000fc40000010077 */
[----:B------:R-:W-:Y:S02]  /*29a0*/  FMUL.FTZ R154, R122, R154 ;  /* 0x0000009a7a9a7220 */ /* 0x000fe40000410000 */
[C---:B------:R-:W-:Y:S01]  /*29b0*/  FFMA.FTZ R2, R125.reuse, R116, -R2 ;  /* 0x000000747d027223 */ /* 0x040fe20000010802 */
[----:B------:R-:W-:Y:S01]  /*29c0*/  HADD2.F32 R116, -RZ, R6.H1_H1 ;  /* 0x30000006ff747230 */ /* 0x000fe20000004100 */
[----:B------:R-:W-:Y:S02]  /*29d0*/  FFMA.FTZ R152, R125, R121, R152 ;  /* 0x000000797d987223 */ /* 0x000fe40000010098 */
[----:B------:R-:W-:Y:S02]  /*29e0*/  FFMA.FTZ R154, R123, R151, -R154 ;  /* 0x000000977b9a7223 */ /* 0x000fe4000001089a */
[C---:B0-----:R-:W-:Y:S02]  /*29f0*/  FMUL.FTZ R150, R3.reuse, R150 ;  /* 0x0000009603967220 */ /* 0x041fe40000410000 */
[----:B-1----:R-:W-:-:S02]  /*2a00*/  FMUL.FTZ R148, R3, R148 ;  /* 0x0000009403947220 */ /* 0x002fc40000410000 */
[----:B------:R-:W-:Y:S02]  /*2a10*/  FADD.FTZ R153, RZ, R119 ;  /* 0x00000077ff997221 */ /* 0x000fe40000010000 */
[C---:B------:R-:W-:Y:S02]  /*2a20*/  FMUL.FTZ R121, R122.reuse, R2 ;  /* 0x000000027a797220 */ /* 0x040fe40000410000 */
[----:B------:R-:W-:Y:S02]  /*2a30*/  FMUL.FTZ R3, R122, R152 ;  /* 0x000000987a037220 */ /* 0x000fe40000410000 */
[----:B------:R-:W-:Y:S02]  /*2a40*/  FFMA.FTZ R151, R67, R116, R154 ;  /* 0x0000007443977223 */ /* 0x000fe4000001009a */
[----:B------:R-:W-:Y:S02]  /*2a50*/  FMUL.FTZ R154, R118, R153 ;  /* 0x00000099769a7220 */ /* 0x000fe40000410000 */
[----:B------:R-:W-:-:S02]  /*2a60*/  FFMA.FTZ R121, R123, R152, R121 ;  /* 0x000000987b797223 */ /* 0x000fc40000010079 */
[----:B------:R-:W-:Y:S01]  /*2a70*/  FFMA.FTZ R3, R123, R2, -R3 ;  /* 0x000000027b037223 */ /* 0x000fe20000010803 */
[----:B------:R-:W-:Y:S01]  /*2a80*/  ISETP.NE.AND P1, PT, R102, 0x1f, PT ;  /* 0x0000001f6600780c */ /* 0x000fe20003f25270 */
[-C--:B------:R-:W-:Y:S02]  /*2a90*/  FMUL.FTZ R155, R118, R151.reuse ;  /* 0x00000097769b7220 */ /* 0x080fe40000410000 */
[----:B------:R-:W-:Y:S02]  /*2aa0*/  FFMA.FTZ R154, R120, R151, -R154 ;  /* 0x00000097789a7223 */ /* 0x000fe4000001089a */
[C---:B------:R-:W-:Y:S02]  /*2ab0*/  FMUL.FTZ R2, R118.reuse, R121 ;  /* 0x0000007976027220 */ /* 0x040fe40000410000 */
[-C--:B------:R-:W-:Y:S02]  /*2ac0*/  FMUL.FTZ R151, R118, R3.reuse ;  /* 0x0000000376977220 */ /* 0x080fe40000410000 */
[----:B------:R-:W-:-:S02]  /*2ad0*/  FFMA.FTZ R3, R120, R3, -R2 ;  /* 0x0000000378037223 */ /* 0x000fc40000010802 */
[----:B------:R-:W-:Y:S02]  /*2ae0*/  FFMA.FTZ R151, R120, R121, R151 ;  /* 0x0000007978977223 */ /* 0x000fe40000010097 */
[C---:B------:R-:W-:Y:S02]  /*2af0*/  FMUL.FTZ R2, R148.reuse, R3 ;  /* 0x0000000394027220 */ /* 0x040fe40000410000 */
[-C--:B------:R-:W-:Y:S02]  /*2b00*/  FMUL.FTZ R173, R148, R151.reuse ;  /* 0x0000009794ad7220 */ /* 0x080fe40000410000 */
[C---:B------:R-:W-:Y:S02]  /*2b10*/  FFMA.FTZ R151, R150.reuse, R151, R2 ;  /* 0x0000009796977223 */ /* 0x040fe40000010002 */
[----:B------:R-:W-:Y:S02]  /*2b20*/  FFMA.FTZ R173, R150, R3, -R173 ;  /* 0x0000000396ad7223 */ /* 0x000fe400000108ad */
[----:B------:R0:W1:Y:S01]  /*2b30*/  @P1 LDS.64 R2, [R102.X8+0x2d18] ;  /* 0x002d180066021984 */ /* 0x0000620000008a00 */
[----:B------:R-:W-:Y:S01]  /*2b40*/  HADD2.F32 R119, -RZ, R7.H0_H0 ;  /* 0x20000007ff777230 */ /* 0x000fe20000004100 */
[----:B------:R-:W-:-:S04]  /*2b50*/  FFMA.FTZ R155, R120, R153, R155 ;  /* 0x00000099789b7223 */ /* 0x000fc8000001009b */
[----:B------:R-:W-:Y:S02]  /*2b60*/  FFMA.FTZ R153, R66, R119, R154 ;  /* 0x0000007742997223 */ /* 0x000fe4000001009a */
[----:B------:R-:W-:Y:S02]  /*2b70*/  FADD.FTZ R155, RZ, R155 ;  /* 0x0000009bff9b7221 */ /* 0x000fe40000010000 */
[----:B------:R-:W-:-:S04]  /*2b80*/  FMUL.FTZ R152, R148, R153 ;  /* 0x0000009994987220 */ /* 0x000fc80000410000 */
[-C--:B------:R-:W-:Y:S02]  /*2b90*/  FFMA.FTZ R152, R150, R155.reuse, R152 ;  /* 0x0000009b96987223 */ /* 0x080fe40000010098 */
[----:B------:R-:W-:Y:S01]  /*2ba0*/  FMUL.FTZ R155, R148, R155 ;  /* 0x0000009b949b7220 */ /* 0x000fe20000410000 */
[----:B------:R-:W-:Y:S01]  /*2bb0*/  HADD2.F32 R121, -RZ, R7.H1_H1 ;  /* 0x30000007ff797230 */ /* 0x000fe20000004100 */
[----:B------:R-:W-:Y:S02]  /*2bc0*/  BSSY B0, `(.L_x_9803) ;  /* 0x0000010000007945 */ /* 0x000fe40003800000 */
[----:B------:R-:W-:Y:S02]  /*2bd0*/  FFMA.FTZ R155, R150, R153, -R155 ;  /* 0x00000099969b7223 */ /* 0x000fe4000001089b */
[----:B------:R-:W-:Y:S02]  /*2be0*/  FADD.FTZ R172, RZ, R152 ;  /* 0x00000098ffac7221 */ /* 0x000fe40000010000 */
[----:B------:R-:W-:Y:S01]  /*2bf0*/  FFMA.FTZ R178, R64, R121, R155 ;  /* 0x0000007940b27223 */ /* 0x000fe2000001009b */
[----:B------:R-:W-:Y:S05]  /*2c00*/  @P1 BRA `(.L_x_9804) ;  /* 0x000000b000001947 */ /* 0x000fea0003800000 */
[----:B0-234-:R-:W-:Y:S01]  /*2c10*/  ULDC UR28, c[0x0][0x174] ;  /* 0x00005d00001c7ab9 */ /* 0x01dfe20000000800 */
[----:B-1----:R-:W-:Y:S01]  /*2c20*/  HFMA2.MMA R3, -RZ, RZ, 0, 0 ;  /* 0x00000000ff037435 */ /* 0x002fe200000001ff */
        /* <DEDUP_REMOVED lines=9> */
.L_x_9804:
[----:B0-234-:R-:W-:Y:S05]  /*2cc0*/  BSYNC B0 ;  /* 0x0000000000007941 */ /* 0x01dfea0003800000 */
.L_x_9803:
[----:B------:R-:W0:Y:S01]  /*2cd0*/  SHFL.UP PT, R158, R172, 0x1, RZ ;  /* 0x04200000ac9e7989 */ /* 0x000e2200000e00ff */
[----:B------:R-:W-:Y:S01]  /*2ce0*/  ISETP.GE.AND P3, PT, R100, 0x1, PT ;  /* 0x000000016400780c */ /* 0x000fe20003f66270 */
[----:B-----5:R2:W3:Y:S01]  /*2cf0*/  R2UR UR28, R30 ;  /* 0x000000001e1c73c2 */ /* 0x0204e200000e0000 */
[----:B------:R-:W-:Y:S01]  /*2d00*/  HADD2.F32 R162, -RZ, R25.H1_H1 ;  /* 0x30000019ffa27230 */ /* 0x000fe20000004100 */
[----:B------:R-:W4:Y:S01]  /*2d10*/  SHFL.UP PT, R156, R178, 0x1, RZ ;  /* 0x04200000b29c7989 */ /* 0x000f2200000e00ff */
[--C-:B------:R-:W-:Y:S01]  /*2d20*/  HADD2.F32 R224, -RZ, R23.reuse.H1_H1 ;  /* 0x30000017ffe07230 */ /* 0x100fe20000004100 */
[----:B------:R-:W-:Y:S01]  /*2d30*/  FADD.FTZ R177, R86, R86 ;  /* 0x0000005656b17221 */ /* 0x000fe20000010000 */
[----:B------:R-:W-:Y:S01]  /*2d40*/  HADD2.F32 R175, -RZ, R23.H0_H0 ;  /* 0x20000017ffaf7230 */ /* 0x000fe20000004100 */
[----:B------:R-:W1:Y:S01]  /*2d50*/  SHFL.UP PT, R152, R173, 0x1, RZ ;  /* 0x04200000ad987989 */ /* 0x000e6200000e00ff */
[----:B------:R-:W-:Y:S01]  /*2d60*/  FADD.FTZ R23, R85, R85 ;  /* 0x0000005555177221 */ /* 0x000fe20000010000 */
[----:B------:R0:W3:Y:S01]  /*2d70*/  R2UR UR29, R31 ;  /* 0x000000001f1d73c2 */ /* 0x0000e200000e0000 */
[----:B--2---:R-:W-:Y:S01]  /*2d80*/  FADD.FTZ R30, R81, R81 ;  /* 0x00000051511e7221 */ /* 0x004fe20000010000 */
[----:B------:R-:W2:Y:S01]  /*2d90*/  SHFL.UP PT, R154, R151, 0x1, RZ ;  /* 0x04200000979a7989 */ /* 0x000ea200000e00ff */
[----:B------:R-:W-:Y:S01]  /*2da0*/  HADD2.F32 R221, -RZ, R22.H0_H0 ;  /* 0x20000016ffdd7230 */ /* 0x000fe20000004100 */
[----:B------:R-:W-:Y:S01]  /*2db0*/  FADD.FTZ R222, R87, R87 ;  /* 0x0000005757de7221 */ /* 0x000fe20000010000 */
[--C-:B------:R-:W-:Y:S01]  /*2dc0*/  HADD2.F32 R217, -RZ, R20.reuse.H0_H0 ;  /* 0x20000014ffd97230 */ /* 0x100fe20000004100 */
[----:B------:R-:W-:Y:S01]  /*2dd0*/  FADD.FTZ R219, R88, R88 ;  /* 0x0000005858db7221 */ /* 0x000fe20000010000 */
[----:B------:R-:W-:Y:S01]  /*2de0*/  HADD2.F32 R223, -RZ, R20.H1_H1 ;  /* 0x30000014ffdf7230 */ /* 0x000fe20000004100 */
[----:B------:R-:W-:Y:S01]  /*2df0*/  FADD.FTZ R216, R89, R89 ;  /* 0x0000005959d87221 */ /* 0x000fe20000010000 */
[----:B0-----:R-:W-:Y:S01]  /*2e00*/  HADD2.F32 R31, -RZ, R26.H1_H1 ;  /* 0x3000001aff1f7230 */ /* 0x001fe20000004100 */
[C---:B------:R-:W-:Y:S01]  /*2e10*/  ISETP.NE.AND P6, PT, R176.reuse, 0x1f, PT ;  /* 0x0000001fb000780c */ /* 0x040fe20003fc5270 */
[--C-:B------:R-:W-:Y:S01]  /*2e20*/  HADD2.F32 R218, -RZ, R21.reuse.H0_H0 ;  /* 0x20000015ffda7230 */ /* 0x100fe20000004100 */
[C---:B------:R-:W-:Y:S01]  /*2e30*/  ISETP.GT.U32.AND P4, PT, R176.reuse, 0x17, PT ;  /* 0x00000017b000780c */ /* 0x040fe20003f84070 */
[----:B------:R-:W-:Y:S01]  /*2e40*/  HADD2.F32 R220, -RZ, R21.H1_H1 ;  /* 0x30000015ffdc7230 */ /* 0x000fe20000004100 */
[C---:B------:R-:W-:Y:S01]  /*2e50*/  FMUL.FTZ R155, R151.reuse, R158 ;  /* 0x0000009e979b7220 */ /* 0x040fe20000410000 */
[--C-:B------:R-:W-:Y:S01]  /*2e60*/  HADD2.F32 R212, -RZ, R19.reuse.H1_H1 ;  /* 0x30000013ffd47230 */ /* 0x100fe20000004100 */
[----:B------:R-:W-:Y:S01]  /*2e70*/  ISETP.GT.U32.AND P5, PT, R176, 0xf, PT ;  /* 0x0000000fb000780c */ /* 0x000fe20003fa4070 */
[----:B------:R-:W-:Y:S01]  /*2e80*/  HADD2.F32 R214, -RZ, R19.H0_H0 ;  /* 0x20000013ffd67230 */ /* 0x000fe20000004100 */
[-C--:B----4-:R-:W-:Y:S01]  /*2e90*/  FMUL.FTZ R157, R151, R156.reuse ;  /* 0x0000009c979d7220 */ /* 0x090fe20000410000 */
[----:B------:R-:W-:Y:S01]  /*2ea0*/  HADD2.F32 R197, -RZ, R14.H1_H1 ;  /* 0x3000000effc57230 */ /* 0x000fe20000004100 */
[----:B------:R-:W-:Y:S01]  /*2eb0*/  FFMA.FTZ R155, R173, R156, -R155 ;  /* 0x0000009cad9b7223 */ /* 0x000fe2000001089b */
[--C-:B------:R-:W-:Y:S01]  /*2ec0*/  HADD2.F32 R193, -RZ, R12.reuse.H0_H0 ;  /* 0x2000000cffc17230 */ /* 0x100fe20000004100 */
[----:B-1----:R-:W-:Y:S01]  /*2ed0*/  FMUL.FTZ R153, R151, R152 ;  /* 0x0000009897997220 */ /* 0x002fe20000410000 */
[----:B------:R-:W-:Y:S01]  /*2ee0*/  HADD2.F32 R195, -RZ, R12.H1_H1 ;  /* 0x3000000cffc37230 */ /* 0x000fe20000004100 */
[C---:B------:R-:W-:Y:S01]  /*2ef0*/  FFMA.FTZ R157, R173.reuse, R158, R157 ;  /* 0x0000009ead9d7223 */ /* 0x040fe2000001009d */
[--C-:B------:R-:W-:Y:S01]  /*2f00*/  HADD2.F32 R202, -RZ, R15.reuse.H0_H0 ;  /* 0x2000000fffca7230 */ /* 0x100fe20000004100 */
[-C--:B--2---:R-:W-:Y:S01]  /*2f10*/  FFMA.FTZ R156, R173, R154.reuse, R153 ;  /* 0x0000009aad9c7223 */ /* 0x084fe20000010099 */
[----:B------:R-:W-:Y:S01]  /*2f20*/  HADD2.F32 R200, -RZ, R15.H1_H1 ;  /* 0x3000000fffc87230 */ /* 0x000fe20000004100 */
[C---:B------:R-:W-:Y:S01]  /*2f30*/  FMUL.FTZ R154, R151.reuse, R154 ;  /* 0x0000009a979a7220 */ /* 0x040fe20000410000 */
[--C-:B------:R-:W-:Y:S01]  /*2f40*/  HADD2.F32 R205, -RZ, R16.reuse.H0_H0 ;  /* 0x20000010ffcd7230 */ /* 0x100fe20000004100 */
[----:B------:R-:W-:Y:S01]  /*2f50*/  @P3 FADD.FTZ R172, R172, R157 ;  /* 0x0000009dacac3221 */ /* 0x000fe20000010000 */
[----:B------:R-:W-:Y:S01]  /*2f60*/  FSEL R156, R151, R156, !P3 ;  /* 0x0000009c979c7208 */ /* 0x000fe20005800000 */
[----:B------:R-:W-:Y:S01]  /*2f70*/  @P3 FFMA.FTZ R173, R173, R152, -R154 ;  /* 0x00000098adad3223 */ /* 0x000fe2000001089a */
[----:B------:R-:W-:Y:S01]  /*2f80*/  HADD2.F32 R206, -RZ, R16.H1_H1 ;  /* 0x30000010ffce7230 */ /* 0x000fe20000004100 */
[----:B------:R-:W-:Y:S01]  /*2f90*/  @P3 FADD.FTZ R178, R178, R155 ;  /* 0x0000009bb2b23221 */ /* 0x000fe20000010000 */
[----:B------:R-:W0:Y:S01]  /*2fa0*/  SHFL.UP PT, R154, R172, 0x2, RZ ;  /* 0x04400000ac9a7989 */ /* 0x000e2200000e00ff */
[----:B------:R-:W-:Y:S01]  /*2fb0*/  ISETP.GE.AND P3, PT, R100, 0x2, PT ;  /* 0x000000026400780c */ /* 0x000fe20003f66270 */
[----:B---3--:R-:W-:Y:S01]  /*2fc0*/  FMUL.FTZ R19, R212, UR29 ;  /* 0x0000001dd4137c20 */ /* 0x008fe20008410000 */
[----:B------:R-:W-:Y:S01]  /*2fd0*/  HADD2.F32 R196, -RZ, R13.H1_H1 ;  /* 0x3000000dffc47230 */ /* 0x000fe20000004100 */
[----:B------:R-:W1:Y:S01]  /*2fe0*/  SHFL.UP PT, R151, R173, 0x2, RZ ;  /* 0x04400000ad977989 */ /* 0x000e6200000e00ff */
[----:B------:R-:W-:Y:S01]  /*2ff0*/  FADD.FTZ R213, R90, R90 ;  /* 0x0000005a5ad57221 */ /* 0x000fe20000010000 */
[----:B------:R-:W-:Y:S01]  /*3000*/  MOV R208, UR7 ;  /* 0x0000000700d07c02 */ /* 0x000fe20008000f00 */
[----:B------:R-:W-:Y:S01]  /*3010*/  FFMA.FTZ R19, R214, UR28, -R19 ;  /* 0x0000001cd6137c23 */ /* 0x000fe20008010813 */
[----:B------:R-:W2:Y:S01]  /*3020*/  SHFL.UP PT, R153, R178, 0x2, RZ ;  /* 0x04400000b2997989 */ /* 0x000ea200000e00ff */
[C---:B------:R-:W-:Y:S01]  /*3030*/  FMUL.FTZ R15, R148.reuse, R3 ;  /* 0x00000003940f7220 */ /* 0x040fe20000410000 */
[----:B------:R-:W-:Y:S01]  /*3040*/  BSSY B0, `(.L_x_9805) ;  /* 0x000016f000007945 */ /* 0x000fe20003800000 */
[----:B------:R-:W-:Y:S01]  /*3050*/  FADD.FTZ R210, R91, R91 ;  /* 0x0000005b5bd27221 */ /* 0x000fe20000010000 */
[----:B------:R-:W3:Y:S01]  /*3060*/  SHFL.UP PT, R152, R156, 0x2, RZ ;  /* 0x044000009c987989 */ /* 0x000ee200000e00ff */
[----:B------:R-:W-:-:S02]  /*3070*/  FMUL.FTZ R16, R148, -R2 ;  /* 0x8000000294107220 */ /* 0x000fc40000410000 */
[----:B------:R-:W-:Y:S02]  /*3080*/  FFMA.FTZ R15, R150, R2, -R15 ;  /* 0x00000002960f7223 */ /* 0x000fe4000001080f */
[----:B------:R-:W-:Y:S02]  /*3090*/  FADD.FTZ R207, R92, R92 ;  /* 0x0000005c5ccf7221 */ /* 0x000fe40000010000 */
[----:B------:R-:W-:Y:S02]  /*30a0*/  FADD.FTZ R203, R93, R93 ;  /* 0x0000005d5dcb7221 */ /* 0x000fe40000010000 */
[----:B------:R-:W-:Y:S02]  /*30b0*/  FADD.FTZ R201, R94, R94 ;  /* 0x0000005e5ec97221 */ /* 0x000fe40000010000 */
[----:B------:R-:W-:Y:S02]  /*30c0*/  FADD.FTZ R198, R95, R95 ;  /* 0x0000005f5fc67221 */ /* 0x000fe40000010000 */
[----:B0-----:R-:W-:-:S02]  /*30d0*/  FMUL.FTZ R158, R156, R154 ;  /* 0x0000009a9c9e7220 */ /* 0x001fc40000410000 */
[C---:B-1----:R-:W-:Y:S02]  /*30e0*/  FMUL.FTZ R155, R156.reuse, R151 ;  /* 0x000000979c9b7220 */ /* 0x042fe40000410000 */
[CC--:B--2---:R-:W-:Y:S02]  /*30f0*/  FMUL.FTZ R157, R156.reuse, R153.reuse ;  /* 0x000000999c9d7220 */ /* 0x0c4fe40000410000 */
[C---:B------:R-:W-:Y:S02]  /*3100*/  FFMA.FTZ R153, R173.reuse, R153, -R158 ;  /* 0x00000099ad997223 */ /* 0x040fe4000001089e */
[CC--:B---3--:R-:W-:Y:S02]  /*3110*/  FMUL.FTZ R158, R156.reuse, R152.reuse ;  /* 0x000000989c9e7220 */ /* 0x0c8fe40000410000 */
[C---:B------:R-:W-:Y:S01]  /*3120*/  FFMA.FTZ R155, R173.reuse, R152, R155 ;  /* 0x00000098ad9b7223 */ /* 0x040fe2000001009b */
[--C-:B------:R-:W-:Y:S01]  /*3130*/  HADD2.F32 R152, -RZ, R27.reuse.H1_H1 ;  /* 0x3000001bff987230 */ /* 0x100fe20000004100 */
[C---:B------:R-:W-:Y:S01]  /*3140*/  FFMA.FTZ R157, R173.reuse, R154, R157 ;  /* 0x0000009aad9d7223 */ /* 0x040fe2000001009d */
[----:B------:R-:W-:Y:S01]  /*3150*/  HADD2.F32 R27, -RZ, R27.H0_H0 ;  /* 0x2000001bff1b7230 */ /* 0x000fe20000004100 */
[----:B------:R-:W-:Y:S01]  /*3160*/  @P3 FFMA.FTZ R173, R173, R151, -R158 ;  /* 0x00000097adad3223 */ /* 0x000fe2000001089e */
[----:B------:R-:W-:Y:S01]  /*3170*/  FSEL R159, R156, R155, !P3 ;  /* 0x0000009b9c9f7208 */ /* 0x000fe20005800000 */
[----:B------:R-:W-:Y:S01]  /*3180*/  @P3 FADD.FTZ R172, R172, R157 ;  /* 0x0000009dacac3221 */ /* 0x000fe20000010000 */
[----:B------:R-:W-:Y:S01]  /*3190*/  HADD2.F32 R154, -RZ, R26.H0_H0 ;  /* 0x2000001aff9a7230 */ /* 0x000fe20000004100 */
[----:B------:R-:W-:Y:S01]  /*31a0*/  @P3 FADD.FTZ R178, R178, R153 ;  /* 0x00000099b2b23221 */ /* 0x000fe20000010000 */
[----:B------:R-:W-:Y:S01]  /*31b0*/  SHFL.UP PT, R158, R173, 0x4, RZ ;  /* 0x04800000ad9e7989 */ /* 0x000fe200000e00ff */
[----:B------:R-:W-:Y:S01]  /*31c0*/  FMUL.FTZ R156, R152, UR28 ;  /* 0x0000001c989c7c20 */ /* 0x000fe20008410000 */
[----:B------:R-:W-:Y:S01]  /*31d0*/  ISETP.GE.AND P3, PT, R100, 0x4, PT ;  /* 0x000000046400780c */ /* 0x000fe20003f66270 */
[----:B------:R-:W-:Y:S01]  /*31e0*/  FMUL.FTZ R26, R152, UR29 ;  /* 0x0000001d981a7c20 */ /* 0x000fe20008410000 */
[----:B------:R-:W0:Y:S01]  /*31f0*/  SHFL.UP PT, R166, R172, 0x4, RZ ;  /* 0x04800000aca67989 */ /* 0x000e2200000e00ff */
[----:B------:R-:W-:-:S02]  /*3200*/  FFMA.FTZ R167, R27, UR29, R156 ;  /* 0x0000001d1ba77c23 */ /* 0x000fc4000801009c */
[C---:B------:R-:W-:Y:S01]  /*3210*/  FMUL.FTZ R155, R31.reuse, UR28 ;  /* 0x0000001c1f9b7c20 */ /* 0x040fe20008410000 */
[----:B------:R-:W1:Y:S01]  /*3220*/  SHFL.UP PT, R164, R178, 0x4, RZ ;  /* 0x04800000b2a47989 */ /* 0x000e6200000e00ff */
[----:B------:R-:W-:Y:S02]  /*3230*/  FMUL.FTZ R153, R31, UR29 ;  /* 0x0000001d1f997c20 */ /* 0x000fe40008410000 */
[----:B------:R-:W-:Y:S01]  /*3240*/  FFMA.FTZ R179, R27, UR28, -R26 ;  /* 0x0000001c1bb37c23 */ /* 0x000fe2000801081a */
[----:B------:R-:W2:Y:S01]  /*3250*/  SHFL.UP PT, R160, R159, 0x4, RZ ;  /* 0x048000009fa07989 */ /* 0x000ea200000e00ff */
[----:B------:R-:W-:Y:S02]  /*3260*/  FMUL.FTZ R167, R30, R167 ;  /* 0x000000a71ea77220 */ /* 0x000fe40000410000 */
[----:B------:R-:W-:Y:S02]  /*3270*/  FADD.FTZ R151, R82, R82 ;  /* 0x0000005252977221 */ /* 0x000fe40000010000 */
[----:B------:R-:W-:-:S02]  /*3280*/  FFMA.FTZ R26, R154, UR29, R155 ;  /* 0x0000001d9a1a7c23 */ /* 0x000fc4000801009b */
[----:B------:R-:W-:Y:S02]  /*3290*/  FFMA.FTZ R156, R154, UR28, -R153 ;  /* 0x0000001c9a9c7c23 */ /* 0x000fe40008010899 */
[----:B------:R-:W-:Y:S02]  /*32a0*/  FMUL.FTZ R179, R30, R179 ;  /* 0x000000b31eb37220 */ /* 0x000fe40000410000 */
[-C--:B------:R-:W-:Y:S02]  /*32b0*/  FMUL.FTZ R157, R150, R167.reuse ;  /* 0x000000a7969d7220 */ /* 0x080fe40000410000 */
[----:B------:R-:W-:Y:S02]  /*32c0*/  FMUL.FTZ R155, R148, R167 ;  /* 0x000000a7949b7220 */ /* 0x000fe40000410000 */
[C---:B------:R-:W-:Y:S02]  /*32d0*/  FMUL.FTZ R153, R151.reuse, R26 ;  /* 0x0000001a97997220 */ /* 0x040fe40000410000 */
[----:B------:R-:W-:-:S02]  /*32e0*/  FMUL.FTZ R156, R151, R156 ;  /* 0x0000009c979c7220 */ /* 0x000fc40000410000 */
[-C--:B------:R-:W-:Y:S02]  /*32f0*/  FFMA.FTZ R26, -R148, R179.reuse, -R157 ;  /* 0x000000b3941a7223 */ /* 0x080fe4000001099d */
[----:B------:R-:W-:Y:S02]  /*3300*/  FFMA.FTZ R155, R150, R179, -R155 ;  /* 0x000000b3969b7223 */ /* 0x000fe4000001089b */
[----:B------:R-:W-:Y:S01]  /*3310*/  FADD.FTZ R161, -R153, R26 ;  /* 0x0000001a99a17221 */ /* 0x000fe20000010100 */
[--C-:B------:R-:W-:Y:S01]  /*3320*/  HADD2.F32 R26, -RZ, R24.reuse.H0_H0 ;  /* 0x20000018ff1a7230 */ /* 0x100fe20000004100 */
[----:B------:R-:W-:Y:S01]  /*3330*/  FADD.FTZ R157, R156, R155 ;  /* 0x0000009b9c9d7221 */ /* 0x000fe20000010000 */
[----:B------:R-:W-:Y:S01]  /*3340*/  HADD2.F32 R155, -RZ, R24.H1_H1 ;  /* 0x30000018ff9b7230 */ /* 0x000fe20000004100 */
[C---:B------:R-:W-:Y:S01]  /*3350*/  FMUL.FTZ R163, R118.reuse, -R161 ;  /* 0x800000a176a37220 */ /* 0x040fe20000410000 */
[----:B------:R-:W-:Y:S01]  /*3360*/  HADD2.F32 R24, -RZ, R25.H0_H0 ;  /* 0x20000019ff187230 */ /* 0x000fe20000004100 */
[----:B------:R-:W-:-:S02]  /*3370*/  FMUL.FTZ R165, R118, -R157 ;  /* 0x8000009d76a57220 */ /* 0x000fc40000410000 */
[C---:B------:R-:W-:Y:S02]  /*3380*/  FFMA.FTZ R168, R120.reuse, R157, -R163 ;  /* 0x0000009d78a87223 */ /* 0x040fe400000108a3 */
[----:B------:R-:W-:Y:S02]  /*3390*/  FFMA.FTZ R165, R120, R161, R165 ;  /* 0x000000a178a57223 */ /* 0x000fe400000100a5 */
[C---:B0-----:R-:W-:Y:S02]  /*33a0*/  FMUL.FTZ R161, R159.reuse, R166 ;  /* 0x000000a69fa17220 */ /* 0x041fe40000410000 */
[C---:B------:R-:W-:Y:S02]  /*33b0*/  FMUL.FTZ R157, R159.reuse, R158 ;  /* 0x0000009e9f9d7220 */ /* 0x040fe40000410000 */
[C---:B-1----:R-:W-:Y:S02]  /*33c0*/  FMUL.FTZ R163, R159.reuse, R164 ;  /* 0x000000a49fa37220 */ /* 0x042fe40000410000 */
[----:B--2---:R-:W-:-:S02]  /*33d0*/  FMUL.FTZ R25, R159, R160 ;  /* 0x000000a09f197220 */ /* 0x004fc40000410000 */
[C---:B------:R-:W-:Y:S02]  /*33e0*/  FFMA.FTZ R161, R173.reuse, R164, -R161 ;  /* 0x000000a4ada17223 */ /* 0x040fe400000108a1 */
[C---:B------:R-:W-:Y:S02]  /*33f0*/  FFMA.FTZ R160, R173.reuse, R160, R157 ;  /* 0x000000a0ada07223 */ /* 0x040fe4000001009d */
[C---:B------:R-:W-:Y:S02]  /*3400*/  FFMA.FTZ R163, R173.reuse, R166, R163 ;  /* 0x000000a6ada37223 */ /* 0x040fe400000100a3 */
[----:B------:R-:W-:Y:S02]  /*3410*/  @P3 FFMA.FTZ R173, R173, R158, -R25 ;  /* 0x0000009eadad3223 */ /* 0x000fe40000010819 */
[C---:B------:R-:W-:Y:S02]  /*3420*/  FMUL.FTZ R25, R162.reuse, UR29 ;  /* 0x0000001da2197c20 */ /* 0x040fe40008410000 */
[----:B------:R-:W-:-:S02]  /*3430*/  FMUL.FTZ R157, R162, UR28 ;  /* 0x0000001ca29d7c20 */ /* 0x000fc40008410000 */
[----:B------:R-:W-:Y:S02]  /*3440*/  @P3 FADD.FTZ R178, R178, R161 ;  /* 0x000000a1b2b23221 */ /* 0x000fe40000010000 */
[----:B------:R-:W-:Y:S02]  /*3450*/  FADD.FTZ R161, R83, R83 ;  /* 0x0000005353a17221 */ /* 0x000fe40000010000 */
[C---:B------:R-:W-:Y:S02]  /*3460*/  FFMA.FTZ R158, R24.reuse, UR28, -R25 ;  /* 0x0000001c189e7c23 */ /* 0x040fe40008010819 */
[----:B------:R-:W-:Y:S02]  /*3470*/  FFMA.FTZ R164, R24, UR29, R157 ;  /* 0x0000001d18a47c23 */ /* 0x000fe4000801009d */
[----:B------:R-:W-:Y:S01]  /*3480*/  @P3 FADD.FTZ R172, R172, R163 ;  /* 0x000000a3acac3221 */ /* 0x000fe20000010000 */
[----:B------:R-:W-:Y:S01]  /*3490*/  FSEL R163, R159, R160, !P3 ;  /* 0x000000a09fa37208 */ /* 0x000fe20005800000 */
[C---:B------:R-:W-:Y:S01]  /*34a0*/  FMUL.FTZ R159, R161.reuse, R158 ;  /* 0x0000009ea19f7220 */ /* 0x040fe20000410000 */
[----:B------:R-:W-:Y:S01]  /*34b0*/  ISETP.GE.AND P3, PT, R100, 0x8, PT ;  /* 0x000000086400780c */ /* 0x000fe20003f66270 */
[----:B------:R-:W-:Y:S01]  /*34c0*/  FMUL.FTZ R158, R161, R164 ;  /* 0x000000a4a19e7220 */ /* 0x000fe20000410000 */
[----:B------:R-:W-:Y:S01]  /*34d0*/  SHFL.UP PT, R170, R172, 0x8, RZ ;  /* 0x05000000acaa7989 */ /* 0x000fe200000e00ff */
[----:B------:R-:W-:-:S02]  /*34e0*/  FADD.FTZ R169, R159, R168 ;  /* 0x000000a89fa97221 */ /* 0x000fc40000010000 */
[C---:B------:R-:W-:Y:S01]  /*34f0*/  FMUL.FTZ R25, R155.reuse, UR29 ;  /* 0x0000001d9b197c20 */ /* 0x040fe20008410000 */
[----:B------:R-:W0:Y:S01]  /*3500*/  SHFL.UP PT, R164, R173, 0x8, RZ ;  /* 0x05000000ada47989 */ /* 0x000e2200000e00ff */
[----:B------:R-:W-:Y:S02]  /*3510*/  FADD.FTZ R165, -R158, R165 ;  /* 0x000000a59ea57221 */ /* 0x000fe40000010100 */
[----:B------:R-:W-:Y:S01]  /*3520*/  FMUL.FTZ R157, R155, UR28 ;  /* 0x0000001c9b9d7c20 */ /* 0x000fe20008410000 */
[----:B------:R-:W1:Y:S01]  /*3530*/  SHFL.UP PT, R168, R178, 0x8, RZ ;  /* 0x05000000b2a87989 */ /* 0x000e6200000e00ff */
[----:B------:R-:W-:Y:S02]  /*3540*/  FADD.FTZ R160, R84, R84 ;  /* 0x0000005454a07221 */ /* 0x000fe40000010000 */
[----:B------:R-:W-:Y:S01]  /*3550*/  FMUL.FTZ R174, R122, -R165 ;  /* 0x800000a57aae7220 */ /* 0x000fe20000410000 */
[----:B------:R-:W2:Y:S01]  /*3560*/  SHFL.UP PT, R166, R163, 0x8, RZ ;  /* 0x05000000a3a67989 */ /* 0x000ea200000e00ff */
[----:B------:R-:W-:-:S02]  /*3570*/  FFMA.FTZ R25, R26, UR28, -R25 ;  /* 0x0000001c1a197c23 */ /* 0x000fc40008010819 */
[-C--:B------:R-:W-:Y:S02]  /*3580*/  FMUL.FTZ R180, R122, -R169.reuse ;  /* 0x800000a97ab47220 */ /* 0x080fe40000410000 */
[----:B------:R-:W-:Y:S02]  /*3590*/  FFMA.FTZ R157, R26, UR29, R157 ;  /* 0x0000001d1a9d7c23 */ /* 0x000fe4000801009d */
[C---:B------:R-:W-:Y:S02]  /*35a0*/  FFMA.FTZ R174, R123.reuse, R169, -R174 ;  /* 0x000000a97bae7223 */ /* 0x040fe400000108ae */
[C---:B------:R-:W-:Y:S02]  /*35b0*/  FMUL.FTZ R25, R160.reuse, R25 ;  /* 0x00000019a0197220 */ /* 0x040fe40000410000 */
[----:B------:R-:W-:Y:S02]  /*35c0*/  FFMA.FTZ R180, R123, R165, R180 ;  /* 0x000000a57bb47223 */ /* 0x000fe400000100b4 */
[----:B------:R-:W-:-:S02]  /*35d0*/  FMUL.FTZ R157, R160, R157 ;  /* 0x0000009da09d7220 */ /* 0x000fc40000410000 */
[----:B------:R-:W-:Y:S02]  /*35e0*/  FADD.FTZ R174, R25, R174 ;  /* 0x000000ae19ae7221 */ /* 0x000fe40000010000 */
[----:B------:R-:W-:Y:S02]  /*35f0*/  FADD.FTZ R180, -R157, R180 ;  /* 0x000000b49db47221 */ /* 0x000fe40000010100 */
[C---:B------:R-:W-:Y:S02]  /*3600*/  FMUL.FTZ R169, R124.reuse, -R174 ;  /* 0x800000ae7ca97220 */ /* 0x040fe40000410000 */
[-C--:B------:R-:W-:Y:S02]  /*3610*/  FMUL.FTZ R165, R124, -R180.reuse ;  /* 0x800000b47ca57220 */ /* 0x080fe40000410000 */
[----:B------:R-:W-:Y:S02]  /*3620*/  FFMA.FTZ R181, R125, R180, R169 ;  /* 0x000000b47db57223 */ /* 0x000fe400000100a9 */
[----:B0-----:R-:W-:-:S02]  /*3630*/  FMUL.FTZ R169, R163, R164 ;  /* 0x000000a4a3a97220 */ /* 0x001fc40000410000 */
[----:B------:R-:W-:Y:S02]  /*3640*/  FFMA.FTZ R182, R125, R174, -R165 ;  /* 0x000000ae7db67223 */ /* 0x000fe400000108a5 */
[C---:B-1----:R-:W-:Y:S02]  /*3650*/  FMUL.FTZ R174, R163.reuse, R168 ;  /* 0x000000a8a3ae7220 */ /* 0x042fe40000410000 */
[C---:B------:R-:W-:Y:S02]  /*3660*/  FMUL.FTZ R171, R163.reuse, R170 ;  /* 0x000000aaa3ab7220 */ /* 0x040fe40000410000 */
[-C--:B--2---:R-:W-:Y:S02]  /*3670*/  FMUL.FTZ R165, R163, R166.reuse ;  /* 0x000000a6a3a57220 */ /* 0x084fe40000410000 */
[C---:B------:R-:W-:Y:S02]  /*3680*/  FFMA.FTZ R166, R173.reuse, R166, R169 ;  /* 0x000000a6ada67223 */ /* 0x040fe400000100a9 */
[C---:B------:R-:W-:Y:S01]  /*3690*/  FFMA.FTZ R169, R173.reuse, R170, R174 ;  /* 0x000000aaada97223 */ /* 0x040fe200000100ae */
[----:B------:R-:W-:Y:S01]  /*36a0*/  HADD2.F32 R174, -RZ, R22.H1_H1 ;  /* 0x30000016ffae7230 */ /* 0x000fe20000004100 */
[----:B------:R-:W-:Y:S01]  /*36b0*/  FFMA.FTZ R171, R173, R168, -R171 ;  /* 0x000000a8adab7223 */ /* 0x000fe200000108ab */
[----:B------:R-:W-:Y:S01]  /*36c0*/  FSEL R168, R163, R166, !P3 ;  /* 0x000000a6a3a87208 */ /* 0x000fe20005800000 */
[----:B------:R-:W-:-:S02]  /*36d0*/  @P3 FFMA.FTZ R173, R173, R164, -R165 ;  /* 0x000000a4adad3223 */ /* 0x000fc400000108a5 */
[C---:B------:R-:W-:Y:S02]  /*36e0*/  FMUL.FTZ R164, R224.reuse, UR29 ;  /* 0x0000001de0a47c20 */ /* 0x040fe40008410000 */
[----:B------:R-:W-:Y:S01]  /*36f0*/  FMUL.FTZ R166, R224, UR28 ;  /* 0x0000001ce0a67c20 */ /* 0x000fe20008410000 */
[----:B------:R-:W-:Y:S01]  /*3700*/  SHFL.UP PT, R170, R168, 0x10, RZ ;  /* 0x06000000a8aa7989 */ /* 0x000fe200000e00ff */
[C---:B------:R-:W-:Y:S02]  /*3710*/  FFMA.FTZ R164, R175.reuse, UR28, -R164 ;  /* 0x0000001cafa47c23 */ /* 0x040fe400080108a4 */
[----:B------:R-:W-:Y:S02]  /*3720*/  @P3 FADD.FTZ R172, R172, R169 ;  /* 0x000000a9acac3221 */ /* 0x000fe40000010000 */
[----:B------:R-:W-:Y:S01]  /*3730*/  @P3 FADD.FTZ R178, R178, R171 ;  /* 0x000000abb2b23221 */ /* 0x000fe20000010000 */
[----:B------:R-:W0:Y:S01]  /*3740*/  SHFL.UP PT, R169, R173, 0x10, RZ ;  /* 0x06000000ada97989 */ /* 0x000e2200000e00ff */
[----:B------:R-:W-:Y:S01]  /*3750*/  FFMA.FTZ R166, R175, UR29, R166 ;  /* 0x0000001dafa67c23 */ /* 0x000fe200080100a6 */
[----:B------:R-:W-:Y:S01]  /*3760*/  ISETP.GE.AND P3, PT, R100, 0x10, PT ;  /* 0x000000106400780c */ /* 0x000fe20003f66270 */
[C---:B------:R-:W-:Y:S01]  /*3770*/  FMUL.FTZ R165, R23.reuse, R164 ;  /* 0x000000a417a57220 */ /* 0x040fe20000410000 */
[----:B------:R-:W1:Y:S01]  /*3780*/  SHFL.UP PT, R180, R172, 0x10, RZ ;  /* 0x06000000acb47989 */ /* 0x000e6200000e00ff */
[----:B------:R-:W-:-:S02]  /*3790*/  FMUL.FTZ R164, R23, R166 ;  /* 0x000000a617a47220 */ /* 0x000fc40000410000 */
[----:B------:R-:W-:Y:S01]  /*37a0*/  FMUL.FTZ R22, R174, UR29 ;  /* 0x0000001dae167c20 */ /* 0x000fe20008410000 */
[----:B------:R-:W2:Y:S01]  /*37b0*/  SHFL.UP PT, R171, R178, 0x10, RZ ;  /* 0x06000000b2ab7989 */ /* 0x000ea200000e00ff */
[----:B------:R-:W-:Y:S02]  /*37c0*/  FADD.FTZ R181, -R164, R181 ;  /* 0x000000b5a4b57221 */ /* 0x000fe40000010100 */
[----:B------:R-:W-:Y:S02]  /*37d0*/  FMUL.FTZ R166, R174, UR28 ;  /* 0x0000001caea67c20 */ /* 0x000fe40008410000 */
[----:B------:R-:W-:Y:S02]  /*37e0*/  FADD.FTZ R182, R165, R182 ;  /* 0x000000b6a5b67221 */ /* 0x000fe40000010000 */
[----:B------:R-:W-:Y:S02]  /*37f0*/  FMUL.FTZ R163, R126, -R181 ;  /* 0x800000b57ea37220 */ /* 0x000fe40000410000 */
[----:B------:R-:W-:-:S02]  /*3800*/  FFMA.FTZ R22, R221, UR28, -R22 ;  /* 0x0000001cdd167c23 */ /* 0x000fc40008010816 */
[-C--:B------:R-:W-:Y:S02]  /*3810*/  FMUL.FTZ R184, R126, -R182.reuse ;  /* 0x800000b67eb87220 */ /* 0x080fe40000410000 */
[----:B------:R-:W-:Y:S02]  /*3820*/  FFMA.FTZ R166, R221, UR29, R166 ;  /* 0x0000001ddda67c23 */ /* 0x000fe400080100a6 */
[----:B------:R-:W-:Y:S02]  /*3830*/  FFMA.FTZ R183, R127, R182, -R163 ;  /* 0x000000b67fb77223 */ /* 0x000fe400000108a3 */
[----:B------:R-:W-:Y:S02]  /*3840*/  FMUL.FTZ R22, R177, R22 ;  /* 0x00000016b1167220 */ /* 0x000fe40000410000 */
[----:B------:R-:W-:Y:S02]  /*3850*/  FFMA.FTZ R184, R127, R181, R184 ;  /* 0x000000b57fb87223 */ /* 0x000fe400000100b8 */
[----:B------:R-:W-:-:S02]  /*3860*/  FMUL.FTZ R163, R177, R166 ;  /* 0x000000a6b1a37220 */ /* 0x000fc40000410000 */
[----:B------:R-:W-:Y:S02]  /*3870*/  FADD.FTZ R183, R22, R183 ;  /* 0x000000b716b77221 */ /* 0x000fe40000010000 */
[----:B------:R-:W-:Y:S02]  /*3880*/  FADD.FTZ R184, -R163, R184 ;  /* 0x000000b8a3b87221 */ /* 0x000fe40000010100 */
[C---:B------:R-:W-:Y:S02]  /*3890*/  FMUL.FTZ R166, R128.reuse, -R183 ;  /* 0x800000b780a67220 */ /* 0x040fe40000410000 */
[-C--:B------:R-:W-:Y:S02]  /*38a0*/  FMUL.FTZ R20, R128, -R184.reuse ;  /* 0x800000b880147220 */ /* 0x080fe40000410000 */
[----:B0-----:R-:W-:Y:S02]  /*38b0*/  FMUL.FTZ R21, R168, R169 ;  /* 0x000000a9a8157220 */ /* 0x001fe40000410000 */
[----:B------:R-:W-:-:S02]  /*38c0*/  FFMA.FTZ R184, R129, R184, R166 ;  /* 0x000000b881b87223 */ /* 0x000fc400000100a6 */
[----:B------:R-:W-:Y:S02]  /*38d0*/  FFMA.FTZ R185, R129, R183, -R20 ;  /* 0x000000b781b97223 */ /* 0x000fe40000010814 */
[C---:B-1----:R-:W-:Y:S02]  /*38e0*/  FMUL.FTZ R166, R168.reuse, R180 ;  /* 0x000000b4a8a67220 */ /* 0x042fe40000410000 */
[C---:B--2---:R-:W-:Y:S02]  /*38f0*/  FMUL.FTZ R181, R168.reuse, R171 ;  /* 0x000000aba8b57220 */ /* 0x044fe40000410000 */
[-C--:B------:R-:W-:Y:S02]  /*3900*/  FMUL.FTZ R20, R168, R170.reuse ;  /* 0x000000aaa8147220 */ /* 0x080fe40000410000 */
[----:B------:R-:W-:Y:S02]  /*3910*/  FFMA.FTZ R183, R173, R170, R21 ;  /* 0x000000aaadb77223 */ /* 0x000fe40000010015 */
[----:B------:R-:W-:-:S02]  /*3920*/  FMUL.FTZ R21, R220, UR29 ;  /* 0x0000001ddc157c20 */ /* 0x000fc40008410000 */
[C---:B------:R-:W-:Y:S01]  /*3930*/  FFMA.FTZ R171, R173.reuse, R171, -R166 ;  /* 0x000000abadab7223 */ /* 0x040fe200000108a6 */
[----:B------:R-:W-:Y:S01]  /*3940*/  FSEL R183, R168, R183, !P3 ;  /* 0x000000b7a8b77208 */ /* 0x000fe20005800000 */
[C---:B------:R-:W-:Y:S01]  /*3950*/  FFMA.FTZ R181, R173.reuse, R180, R181 ;  /* 0x000000b4adb57223 */ /* 0x040fe200000100b5 */
[----:B------:R-:W-:Y:S01]  /*3960*/  SHFL.IDX PT, R168, R33, RZ, 0x1f ;  /* 0x00001fff21a87589 */ /* 0x000fe200000e0000 */
[----:B------:R-:W-:Y:S02]  /*3970*/  @P3 FFMA.FTZ R173, R173, R169, -R20 ;  /* 0x000000a9adad3223 */ /* 0x000fe40000010814 */
[----:B------:R-:W-:Y:S01]  /*3980*/  FMUL.FTZ R169, R220, UR28 ;  /* 0x0000001cdca97c20 */ /* 0x000fe20008410000 */
[----:B------:R-:W0:Y:S01]  /*3990*/  SHFL.UP PT, R183, R183, 0x1, RZ ;  /* 0x04200000b7b77989 */ /* 0x000e2200000e00ff */
[C---:B------:R-:W-:Y:S02]  /*39a0*/  FFMA.FTZ R21, R218.reuse, UR28, -R21 ;  /* 0x0000001cda157c23 */ /* 0x040fe40008010815 */
[----:B------:R-:W-:Y:S01]  /*39b0*/  FFMA.FTZ R169, R218, UR29, R169 ;  /* 0x0000001ddaa97c23 */ /* 0x000fe200080100a9 */
[----:B------:R1:W2:Y:S01]  /*39c0*/  SHFL.IDX PT, R166, R32, RZ, 0x1f ;  /* 0x00001fff20a67589 */ /* 0x0002a200000e0000 */
[----:B------:R-:W-:-:S02]  /*39d0*/  FMUL.FTZ R20, R222, R21 ;  /* 0x00000015de147220 */ /* 0x000fc40000410000 */
[----:B------:R-:W-:Y:S01]  /*39e0*/  @P3 FADD.FTZ R178, R178, R171 ;  /* 0x000000abb2b23221 */ /* 0x000fe20000010000 */
[----:B------:R-:W3:Y:S01]  /*39f0*/  SHFL.UP PT, R173, R173, 0x1, RZ ;  /* 0x04200000adad7989 */ /* 0x000ee200000e00ff */
[----:B------:R-:W-:Y:S02]  /*3a00*/  FMUL.FTZ R171, R222, R169 ;  /* 0x000000a9deab7220 */ /* 0x000fe40000410000 */
[----:B------:R-:W-:Y:S02]  /*3a10*/  FADD.FTZ R185, R20, R185 ;  /* 0x000000b914b97221 */ /* 0x000fe40000010000 */
[----:B------:R-:W-:Y:S01]  /*3a20*/  @P3 FADD.FTZ R172, R172, R181 ;  /* 0x000000b5acac3221 */ /* 0x000fe20000010000 */
[----:B------:R-:W-:Y:S01]  /*3a30*/  SHFL.UP PT, R178, R178, 0x1, RZ ;  /* 0x04200000b2b27989 */ /* 0x000fe200000e00ff */
[----:B------:R-:W-:Y:S01]  /*3a40*/  FMUL.FTZ R180, R223, UR28 ;  /* 0x0000001cdfb47c20 */ /* 0x000fe20008410000 */
[----:B------:R-:W-:Y:S01]  /*3a50*/  ISETP.GT.U32.AND P3, PT, R176, 0x1b, PT ;  /* 0x0000001bb000780c */ /* 0x000fe20003f64070 */
[----:B------:R-:W-:-:S02]  /*3a60*/  FADD.FTZ R184, -R171, R184 ;  /* 0x000000b8abb87221 */ /* 0x000fc40000010100 */
[C---:B------:R-:W-:Y:S01]  /*3a70*/  FMUL.FTZ R21, R130.reuse, -R185 ;  /* 0x800000b982157220 */ /* 0x040fe20000410000 */
[----:B------:R-:W4:Y:S01]  /*3a80*/  SHFL.UP PT, R172, R172, 0x1, RZ ;  /* 0x04200000acac7989 */ /* 0x000f2200000e00ff */
[----:B------:R-:W-:Y:S02]  /*3a90*/  FMUL.FTZ R170, R223, UR29 ;  /* 0x0000001ddfaa7c20 */ /* 0x000fe40008410000 */
[----:B------:R-:W-:Y:S02]  /*3aa0*/  FFMA.FTZ R180, R217, UR29, R180 ;  /* 0x0000001dd9b47c23 */ /* 0x000fe400080100b4 */
[-C--:B------:R-:W-:Y:S02]  /*3ab0*/  FFMA.FTZ R21, R131, R184.reuse, R21 ;  /* 0x000000b883157223 */ /* 0x080fe40000010015 */
[----:B-1----:R-:W-:Y:S02]  /*3ac0*/  FFMA.FTZ R32, R217, UR28, -R170 ;  /* 0x0000001cd9207c23 */ /* 0x002fe400080108aa */
[----:B------:R-:W-:-:S02]  /*3ad0*/  FMUL.FTZ R184, R130, -R184 ;  /* 0x800000b882b87220 */ /* 0x000fc40000410000 */
[C---:B------:R-:W-:Y:S02]  /*3ae0*/  FMUL.FTZ R170, R219.reuse, R180 ;  /* 0x000000b4dbaa7220 */ /* 0x040fe40000410000 */
[----:B------:R-:W-:Y:S02]  /*3af0*/  FMUL.FTZ R169, R219, R32 ;  /* 0x00000020dba97220 */ /* 0x000fe40000410000 */
[----:B------:R-:W-:Y:S02]  /*3b00*/  FFMA.FTZ R184, R131, R185, -R184 ;  /* 0x000000b983b87223 */ /* 0x000fe400000108b8 */
[----:B------:R-:W-:Y:S02]  /*3b10*/  FADD.FTZ R32, -R170, R21 ;  /* 0x00000015aa207221 */ /* 0x000fe40000010100 */
[----:B------:R-:W-:Y:S02]  /*3b20*/  FADD.FTZ R184, R169, R184 ;  /* 0x000000b8a9b87221 */ /* 0x000fe40000010000 */
[----:B------:R-:W-:-:S04]  /*3b30*/  FMUL.FTZ R21, R132, -R32 ;  /* 0x8000002084157220 */ /* 0x000fc80000410000 */
[----:B------:R-:W-:Y:S02]  /*3b40*/  FFMA.FTZ R181, R133, R184, -R21 ;  /* 0x000000b885b57223 */ /* 0x000fe40000010815 */
[C---:B0-----:R-:W-:Y:S02]  /*3b50*/  FMUL.FTZ R21, R183.reuse, R168 ;  /* 0x000000a8b7157220 */ /* 0x041fe40000410000 */
[-C--:B--2---:R-:W-:Y:S02]  /*3b60*/  FMUL.FTZ R183, R183, R166.reuse ;  /* 0x000000a6b7b77220 */ /* 0x084fe40000410000 */
[C---:B---3--:R-:W-:Y:S02]  /*3b70*/  FFMA.FTZ R33, R173.reuse, R166, -R21 ;  /* 0x000000a6ad217223 */ /* 0x048fe40000010815 */
[----:B------:R-:W-:Y:S02]  /*3b80*/  FFMA.FTZ R183, R173, R168, R183 ;  /* 0x000000a8adb77223 */ /* 0x000fe400000100b7 */
[----:B------:R-:W-:-:S02]  /*3b90*/  FMUL.FTZ R21, R212, UR28 ;  /* 0x0000001cd4157c20 */ /* 0x000fc40008410000 */
[----:B----4-:R-:W-:Y:S02]  /*3ba0*/  @P2 FADD.FTZ R168, R172, R183 ;  /* 0x000000b7aca82221 */ /* 0x010fe40000010000 */
[----:B------:R-:W-:Y:S02]  /*3bb0*/  FMUL.FTZ R184, R132, -R184 ;  /* 0x800000b884b87220 */ /* 0x000fe40000410000 */
[----:B------:R-:W-:Y:S02]  /*3bc0*/  FFMA.FTZ R21, R214, UR29, R21 ;  /* 0x0000001dd6157c23 */ /* 0x000fe40008010015 */
[C---:B------:R-:W-:Y:S02]  /*3bd0*/  FMUL.FTZ R172, R216.reuse, R19 ;  /* 0x00000013d8ac7220 */ /* 0x040fe40000410000 */
[----:B------:R-:W-:Y:S02]  /*3be0*/  FFMA.FTZ R184, R133, R32, R184 ;  /* 0x0000002085b87223 */ /* 0x000fe400000100b8 */
[----:B------:R-:W-:-:S02]  /*3bf0*/  FMUL.FTZ R173, R216, R21 ;  /* 0x00000015d8ad7220 */ /* 0x000fc40000410000 */
[----:B------:R-:W-:Y:S02]  /*3c00*/  FADD.FTZ R181, R172, R181 ;  /* 0x000000b5acb57221 */ /* 0x000fe40000010000 */
[----:B------:R-:W-:Y:S02]  /*3c10*/  FADD.FTZ R184, -R173, R184 ;  /* 0x000000b8adb87221 */ /* 0x000fe40000010100 */
[CC--:B------:R-:W-:Y:S02]  /*3c20*/  FMUL.FTZ R19, R134.reuse, -R181.reuse ;  /* 0x800000b586137220 */ /* 0x0c0fe40000410000 */
[-C--:B------:R-:W-:Y:S02]  /*3c30*/  FMUL.FTZ R32, R134, -R184.reuse ;  /* 0x800000b886207220 */ /* 0x080fe40000410000 */
[C---:B------:R-:W-:Y:S01]  /*3c40*/  FFMA.FTZ R185, R135.reuse, R184, R19 ;  /* 0x000000b887b97223 */ /* 0x040fe20000010013 */
[--C-:B------:R-:W-:Y:S01]  /*3c50*/  HADD2.F32 R19, -RZ, R18.reuse.H1_H1 ;  /* 0x30000012ff137230 */ /* 0x100fe20000004100 */
[----:B------:R-:W-:Y:S01]  /*3c60*/  FFMA.FTZ R183, R135, R181, -R32 ;  /* 0x000000b587b77223 */ /* 0x000fe20000010820 */
[----:B------:R-:W-:Y:S01]  /*3c70*/  HADD2.F32 R18, -RZ, R18.H0_H0 ;  /* 0x20000012ff127230 */ /* 0x000fe20000004100 */
[----:B------:R-:W-:Y:S01]  /*3c80*/  @P2 FADD.FTZ R166, R178, R33 ;  /* 0x00000021b2a62221 */ /* 0x000fe20000010000 */
[----:B------:R-:W-:Y:S01]  /*3c90*/  ISETP.GT.U32.AND P2, PT, R176, 0x1d, PT ;  /* 0x0000001db000780c */ /* 0x000fe20003f44070 */
[C---:B------:R-:W-:Y:S01]  /*3ca0*/  FMUL.FTZ R21, R19.reuse, UR29 ;  /* 0x0000001d13157c20 */ /* 0x040fe20008410000 */
[----:B------:R-:W-:Y:S01]  /*3cb0*/  HADD2.F32 R32, -RZ, R14.H0_H0 ;  /* 0x2000000eff207230 */ /* 0x000fe20000004100 */
[----:B------:R-:W-:Y:S01]  /*3cc0*/  FMUL.FTZ R181, R19, UR28 ;  /* 0x0000001c13b57c20 */ /* 0x000fe20008410000 */
[----:B------:R-:W-:Y:S01]  /*3cd0*/  MOV R33, UR19 ;  /* 0x0000001300217c02 */ /* 0x000fe20008000f00 */
[C---:B------:R-:W-:Y:S01]  /*3ce0*/  FFMA.FTZ R178, R18.reuse, UR28, -R21 ;  /* 0x0000001c12b27c23 */ /* 0x040fe20008010815 */
[--C-:B------:R-:W-:Y:S01]  /*3cf0*/  HADD2.F32 R21, -RZ, R17.reuse.H1_H1 ;  /* 0x30000011ff157230 */ /* 0x100fe20000004100 */
[----:B------:R-:W-:Y:S01]  /*3d00*/  FFMA.FTZ R176, R18, UR29, R181 ;  /* 0x0000001d12b07c23 */ /* 0x000fe200080100b5 */
[----:B------:R-:W-:Y:S01]  /*3d10*/  HADD2.F32 R17, -RZ, R17.H0_H0 ;  /* 0x20000011ff117230 */ /* 0x000fe20000004100 */
[----:B------:R-:W-:Y:S01]  /*3d20*/  FMUL.FTZ R178, R213, R178 ;  /* 0x000000b2d5b27220 */ /* 0x000fe20000410000 */
[----:B------:R-:W-:Y:S01]  /*3d30*/  ISETP.GE.OR P0, PT, R33, c[0x0][0x174], P0 ;  /* 0x00005d0021007a0c */ /* 0x000fe20000706670 */
[----:B------:R-:W-:Y:S01]  /*3d40*/  FMUL.FTZ R176, R213, R176 ;  /* 0x000000b0d5b07220 */ /* 0x000fe20000410000 */
[----:B------:R-:W-:Y:S01]  /*3d50*/  HADD2.F32 R33, -RZ, R13.H0_H0 ;  /* 0x2000000dff217230 */ /* 0x000fe20000004100 */
[----:B------:R-:W-:-:S02]  /*3d60*/  FADD.FTZ R183, R178, R183 ;  /* 0x000000b7b2b77221 */ /* 0x000fc40000010000 */
[----:B------:R-:W-:Y:S02]  /*3d70*/  FADD.FTZ R185, -R176, R185 ;  /* 0x000000b9b0b97221 */ /* 0x000fe40000010100 */
[C---:B------:R-:W-:Y:S02]  /*3d80*/  FMUL.FTZ R14, R136.reuse, -R183 ;  /* 0x800000b7880e7220 */ /* 0x040fe40000410000 */
[-C--:B------:R-:W-:Y:S02]  /*3d90*/  FMUL.FTZ R12, R136, -R185.reuse ;  /* 0x800000b9880c7220 */ /* 0x080fe40000410000 */
[C---:B------:R-:W-:Y:S02]  /*3da0*/  FFMA.FTZ R180, R137.reuse, R185, R14 ;  /* 0x000000b989b47223 */ /* 0x040fe4000001000e */
[----:B------:R-:W-:Y:S02]  /*3db0*/  FFMA.FTZ R183, R137, R183, -R12 ;  /* 0x000000b789b77223 */ /* 0x000fe4000001080c */
[----:B------:R-:W-:-:S02]  /*3dc0*/  FMUL.FTZ R14, R21, UR28 ;  /* 0x0000001c150e7c20 */ /* 0x000fc40008410000 */
[----:B------:R-:W-:Y:S02]  /*3dd0*/  FMUL.FTZ R12, R21, UR29 ;  /* 0x0000001d150c7c20 */ /* 0x000fe40008410000 */
[C---:B------:R-:W-:Y:S02]  /*3de0*/  FFMA.FTZ R189, R17.reuse, UR29, R14 ;  /* 0x0000001d11bd7c23 */ /* 0x040fe4000801000e */
[----:B------:R-:W-:Y:S02]  /*3df0*/  FFMA.FTZ R13, R17, UR28, -R12 ;  /* 0x0000001c110d7c23 */ /* 0x000fe4000801080c */
[----:B------:R-:W-:Y:S02]  /*3e00*/  FFMA.FTZ R181, R150, -R3, R16 ;  /* 0x8000000396b57223 */ /* 0x000fe40000010010 */
        /* <DEDUP_REMOVED lines=16> */
[----:B------:R-:W-:Y:S02]  /*3f10*/  FMUL.FTZ R12, R206, UR29 ;  /* 0x0000001dce0c7c20 */ /* 0x000fe40008410000 */
[----:B------:R-:W-:Y:S02]  /*3f20*/  FMUL.FTZ R13, R124, -R15 ;  /* 0x8000000f7c0d7220 */ /* 0x000fe40000410000 */
[----:B------:R-:W-:Y:S02]  /*3f30*/  FMUL.FTZ R14, R206, UR28 ;  /* 0x0000001cce0e7c20 */ /* 0x000fe40008410000 */
[----:B------:R-:W-:-:S02]  /*3f40*/  FMUL.FTZ R180, R124, -R16 ;  /* 0x800000107cb47220 */ /* 0x000fc40000410000 */
[----:B------:R-:W-:Y:S02]  /*3f50*/  FFMA.FTZ R12, R205, UR28, -R12 ;  /* 0x0000001ccd0c7c23 */ /* 0x000fe4000801080c */
[----:B------:R-:W-:Y:S02]  /*3f60*/  FFMA.FTZ R13, R125, R16, R13 ;  /* 0x000000107d0d7223 */ /* 0x000fe4000001000d */
[----:B------:R-:W-:Y:S02]  /*3f70*/  FFMA.FTZ R14, R205, UR29, R14 ;  /* 0x0000001dcd0e7c23 */ /* 0x000fe4000801000e */
[----:B------:R-:W-:Y:S02]  /*3f80*/  FFMA.FTZ R180, R125, R15, -R180 ;  /* 0x0000000f7db47223 */ /* 0x000fe400000108b4 */
[----:B------:R-:W-:Y:S02]  /*3f90*/  FMUL.FTZ R186, R207, R12 ;  /* 0x0000000ccfba7220 */ /* 0x000fe40000410000 */
[----:B------:R-:W-:-:S02]  /*3fa0*/  FMUL.FTZ R12, R126, -R13 ;  /* 0x8000000d7e0c7220 */ /* 0x000fc40000410000 */
[----:B------:R-:W-:Y:S02]  /*3fb0*/  FMUL.FTZ R187, R207, R14 ;  /* 0x0000000ecfbb7220 */ /* 0x000fe40000410000 */
[-C--:B------:R-:W-:Y:S02]  /*3fc0*/  FMUL.FTZ R14, R126, -R180.reuse ;  /* 0x800000b47e0e7220 */ /* 0x080fe40000410000 */
[----:B------:R-:W-:Y:S02]  /*3fd0*/  FFMA.FTZ R12, R127, R180, -R12 ;  /* 0x000000b47f0c7223 */ /* 0x000fe4000001080c */
[----:B------:R-:W-:Y:S02]  /*3fe0*/  FADD.FTZ R182, -R187, R182 ;  /* 0x000000b6bbb67221 */ /* 0x000fe40000010100 */
[----:B------:R-:W-:Y:S02]  /*3ff0*/  FFMA.FTZ R14, R127, R13, R14 ;  /* 0x0000000d7f0e7223 */ /* 0x000fe4000001000e */
[----:B------:R-:W-:-:S02]  /*4000*/  FADD.FTZ R183, R186, R183 ;  /* 0x000000b7bab77221 */ /* 0x000fc40000010000 */
[----:B------:R-:W-:Y:S02]  /*4010*/  FMUL.FTZ R15, R128, -R12 ;  /* 0x8000000c800f7220 */ /* 0x000fe40000410000 */
[----:B------:R-:W-:Y:S02]  /*4020*/  FMUL.FTZ R16, R140, -R182 ;  /* 0x800000b68c107220 */ /* 0x000fe40000410000 */
[-C--:B------:R-:W-:Y:S02]  /*4030*/  FMUL.FTZ R13, R128, -R14.reuse ;  /* 0x8000000e800d7220 */ /* 0x080fe40000410000 */
[-C--:B------:R-:W-:Y:S02]  /*4040*/  FMUL.FTZ R180, R140, -R183.reuse ;  /* 0x800000b78cb47220 */ /* 0x080fe40000410000 */
[----:B------:R-:W-:Y:S02]  /*4050*/  FFMA.FTZ R14, R129, R14, R15 ;  /* 0x0000000e810e7223 */ /* 0x000fe4000001000f */
[----:B------:R-:W-:-:S02]  /*4060*/  FFMA.FTZ R183, R141, R183, -R16 ;  /* 0x000000b78db77223 */ /* 0x000fc40000010810 */
[----:B------:R-:W-:Y:S02]  /*4070*/  FFMA.FTZ R16, R129, R12, -R13 ;  /* 0x0000000c81107223 */ /* 0x000fe4000001080d */
[----:B------:R-:W-:Y:S02]  /*4080*/  FFMA.FTZ R182, R141, R182, R180 ;  /* 0x000000b68db67223 */ /* 0x000fe400000100b4 */
[----:B------:R-:W-:Y:S02]  /*4090*/  FMUL.FTZ R15, R200, UR28 ;  /* 0x0000001cc80f7c20 */ /* 0x000fe40008410000 */
[C---:B------:R-:W-:Y:S02]  /*40a0*/  FMUL.FTZ R180, R130.reuse, -R14 ;  /* 0x8000000e82b47220 */ /* 0x040fe40000410000 */
[----:B------:R-:W-:Y:S02]  /*40b0*/  FMUL.FTZ R181, R130, -R16 ;  /* 0x8000001082b57220 */ /* 0x000fe40000410000 */
[----:B------:R-:W-:-:S02]  /*40c0*/  FMUL.FTZ R13, R200, UR29 ;  /* 0x0000001dc80d7c20 */ /* 0x000fc40008410000 */
[C---:B------:R-:W-:Y:S02]  /*40d0*/  FFMA.FTZ R12, R202.reuse, UR29, R15 ;  /* 0x0000001dca0c7c23 */ /* 0x040fe4000801000f */
[C---:B------:R-:W-:Y:S02]  /*40e0*/  FFMA.FTZ R180, R131.reuse, R16, -R180 ;  /* 0x0000001083b47223 */ /* 0x040fe400000108b4 */
[----:B------:R-:W-:Y:S02]  /*40f0*/  FFMA.FTZ R181, R131, R14, R181 ;  /* 0x0000000e83b57223 */ /* 0x000fe400000100b5 */
[----:B------:R-:W-:Y:S02]  /*4100*/  FFMA.FTZ R184, R202, UR28, -R13 ;  /* 0x0000001ccab87c23 */ /* 0x000fe4000801080d */
[----:B------:R-:W-:Y:S02]  /*4110*/  FMUL.FTZ R185, R203, R12 ;  /* 0x0000000ccbb97220 */ /* 0x000fe40000410000 */
[----:B------:R-:W-:-:S02]  /*4120*/  FMUL.FTZ R14, R132, -R180 ;  /* 0x800000b4840e7220 */ /* 0x000fc40000410000 */
[-C--:B------:R-:W-:Y:S02]  /*4130*/  FMUL.FTZ R12, R132, -R181.reuse ;  /* 0x800000b5840c7220 */ /* 0x080fe40000410000 */
[----:B------:R-:W-:Y:S02]  /*4140*/  FMUL.FTZ R184, R203, R184 ;  /* 0x000000b8cbb87220 */ /* 0x000fe40000410000 */
[----:B------:R-:W-:Y:S02]  /*4150*/  FADD.FTZ R182, -R185, R182 ;  /* 0x000000b6b9b67221 */ /* 0x000fe40000010100 */
[C---:B------:R-:W-:Y:S02]  /*4160*/  FFMA.FTZ R14, R133.reuse, R181, R14 ;  /* 0x000000b5850e7223 */ /* 0x040fe4000001000e */
[----:B------:R-:W-:Y:S02]  /*4170*/  FFMA.FTZ R12, R133, R180, -R12 ;  /* 0x000000b4850c7223 */ /* 0x000fe4000001080c */
[----:B------:R-:W-:-:S02]  /*4180*/  FADD.FTZ R183, R184, R183 ;  /* 0x000000b7b8b77221 */ /* 0x000fc40000010000 */
[----:B------:R-:W-:Y:S02]  /*4190*/  FMUL.FTZ R16, R142, -R182 ;  /* 0x800000b68e107220 */ /* 0x000fe40000410000 */
[C---:B------:R-:W-:Y:S02]  /*41a0*/  FMUL.FTZ R13, R134.reuse, -R14 ;  /* 0x8000000e860d7220 */ /* 0x040fe40000410000 */
[-C--:B------:R-:W-:Y:S02]  /*41b0*/  FMUL.FTZ R15, R134, -R12.reuse ;  /* 0x8000000c860f7220 */ /* 0x080fe40000410000 */
[----:B------:R-:W-:Y:S02]  /*41c0*/  FFMA.FTZ R191, R143, R183, -R16 ;  /* 0x000000b78fbf7223 */ /* 0x000fe40000010810 */
[C---:B------:R-:W-:Y:S02]  /*41d0*/  FFMA.FTZ R16, R135.reuse, R12, -R13 ;  /* 0x0000000c87107223 */ /* 0x040fe4000001080d */
[----:B------:R-:W-:-:S02]  /*41e0*/  FFMA.FTZ R14, R135, R14, R15 ;  /* 0x0000000e870e7223 */ /* 0x000fc4000001000f */
[----:B------:R-:W-:Y:S02]  /*41f0*/  FMUL.FTZ R180, R142, -R183 ;  /* 0x800000b78eb47220 */ /* 0x000fe40000410000 */
[----:B------:R-:W-:Y:S02]  /*4200*/  FMUL.FTZ R15, R197, UR28 ;  /* 0x0000001cc50f7c20 */ /* 0x000fe40008410000 */
[----:B------:R-:W-:Y:S02]  /*4210*/  FMUL.FTZ R181, R136, -R16 ;  /* 0x8000001088b57220 */ /* 0x000fe40000410000 */
[----:B------:R-:W-:Y:S02]  /*4220*/  FFMA.FTZ R190, R143, R182, R180 ;  /* 0x000000b68fbe7223 */ /* 0x000fe400000100b4 */
[----:B------:R-:W-:Y:S02]  /*4230*/  FMUL.FTZ R13, R197, UR29 ;  /* 0x0000001dc50d7c20 */ /* 0x000fe40008410000 */
[----:B------:R-:W-:-:S02]  /*4240*/  FFMA.FTZ R12, R32, UR29, R15 ;  /* 0x0000001d200c7c23 */ /* 0x000fc4000801000f */
[-C--:B------:R-:W-:Y:S02]  /*4250*/  FMUL.FTZ R180, R136, -R14.reuse ;  /* 0x8000000e88b47220 */ /* 0x080fe40000410000 */
[----:B------:R-:W-:Y:S02]  /*4260*/  FFMA.FTZ R181, R137, R14, R181 ;  /* 0x0000000e89b57223 */ /* 0x000fe400000100b5 */
[----:B------:R-:W-:Y:S02]  /*4270*/  FFMA.FTZ R182, R32, UR28, -R13 ;  /* 0x0000001c20b67c23 */ /* 0x000fe4000801080d */
[----:B------:R-:W-:Y:S02]  /*4280*/  FMUL.FTZ R183, R201, R12 ;  /* 0x0000000cc9b77220 */ /* 0x000fe40000410000 */
[----:B------:R-:W-:Y:S02]  /*4290*/  FFMA.FTZ R180, R137, R16, -R180 ;  /* 0x0000001089b47223 */ /* 0x000fe400000108b4 */
[----:B------:R-:W-:-:S02]  /*42a0*/  FMUL.FTZ R12, R138, -R181 ;  /* 0x800000b58a0c7220 */ /* 0x000fc40000410000 */
        /* <DEDUP_REMOVED lines=8> */
[-C--:B------:R-:W-:Y:S02]  /*4330*/  FMUL.FTZ R180, R144, -R191.reuse ;  /* 0x800000bf90b47220 */ /* 0x080fe40000410000 */
[-C--:B------:R-:W-:Y:S02]  /*4340*/  FMUL.FTZ R13, R140, -R14.reuse ;  /* 0x8000000e8c0d7220 */ /* 0x080fe40000410000 */
[----:B------:R-:W-:Y:S02]  /*4350*/  FFMA.FTZ R194, R141, R14, R15 ;  /* 0x0000000e8dc27223 */ /* 0x000fe4000001000f */
[C---:B------:R-:W-:Y:S01]  /*4360*/  FFMA.FTZ R209, R145.reuse, R191, -R16 ;  /* 0x000000bf91d17223 */ /* 0x040fe20000010810 */
[----:B------:R-:W-:Y:S01]  /*4370*/  CS2R R14, SRZ ;  /* 0x00000000000e7805 */ /* 0x000fe2000001ff00 */
[----:B------:R-:W-:-:S02]  /*4380*/  FFMA.FTZ R204, R145, R190, R180 ;  /* 0x000000be91cc7223 */ /* 0x000fc400000100b4 */
[----:B------:R-:W-:Y:S01]  /*4390*/  FFMA.FTZ R190, R141, R12, -R13 ;  /* 0x0000000c8dbe7223 */ /* 0x000fe2000001080d */
[----:B------:R-:W-:Y:S01]  /*43a0*/  HFMA2.MMA R13, -RZ, RZ, 0, 0 ;  /* 0x00000000ff0d7435 */ /* 0x000fe200000001ff */
[----:B------:R-:W-:Y:S01]  /*43b0*/  FMUL.FTZ R16, R196, UR29 ;  /* 0x0000001dc4107c20 */ /* 0x000fe20008410000 */
[----:B------:R-:W-:Y:S01]  /*43c0*/  MOV R12, 0x3f800000 ;  /* 0x3f800000000c7802 */ /* 0x000fe20000000f00 */
[----:B------:R-:W-:Y:S02]  /*43d0*/  FMUL.FTZ R199, R142, -R194 ;  /* 0x800000c28ec77220 */ /* 0x000fe40000410000 */
[----:B------:R-:W-:Y:S02]  /*43e0*/  FMUL.FTZ R180, R196, UR28 ;  /* 0x0000001cc4b47c20 */ /* 0x000fe40008410000 */
[----:B------:R-:W-:Y:S02]  /*43f0*/  FFMA.FTZ R191, R33, UR28, -R16 ;  /* 0x0000001c21bf7c23 */ /* 0x000fe40008010810 */
[----:B------:R-:W-:Y:S01]  /*4400*/  FFMA.FTZ R199, R143, R190, -R199 ;  /* 0x000000be8fc77223 */ /* 0x000fe200000108c7 */
[----:B------:R0:W1:Y:S01]  /*4410*/  @!P0 LDS.128 R12, [R208.X16+0x2e10] ;  /* 0x002e1000d00c8984 */ /* 0x000062000000cc00 */
[----:B------:R-:W-:-:S02]  /*4420*/  FFMA.FTZ R181, R33, UR29, R180 ;  /* 0x0000001d21b57c23 */ /* 0x000fc400080100b4 */
[----:B------:R-:W-:Y:S02]  /*4430*/  FMUL.FTZ R190, R142, -R190 ;  /* 0x800000be8ebe7220 */ /* 0x000fe40000410000 */
[C---:B------:R-:W-:Y:S02]  /*4440*/  FMUL.FTZ R180, R198.reuse, R191 ;  /* 0x000000bfc6b47220 */ /* 0x040fe40000410000 */
[----:B------:R-:W-:Y:S02]  /*4450*/  FMUL.FTZ R181, R198, R181 ;  /* 0x000000b5c6b57220 */ /* 0x000fe40000410000 */
[----:B------:R-:W-:Y:S02]  /*4460*/  FFMA.FTZ R190, R143, R194, R190 ;  /* 0x000000c28fbe7223 */ /* 0x000fe400000100be */
[----:B------:R-:W-:Y:S02]  /*4470*/  FMUL.FTZ R191, R144, -R199 ;  /* 0x800000c790bf7220 */ /* 0x000fe40000410000 */
[----:B------:R-:W-:-:S02]  /*4480*/  FADD.FTZ R209, R180, R209 ;  /* 0x000000d1b4d17221 */ /* 0x000fc40000010000 */
[----:B------:R-:W-:Y:S02]  /*4490*/  FADD.FTZ R204, -R181, R204 ;  /* 0x000000ccb5cc7221 */ /* 0x000fe40000010100 */
[-C--:B------:R-:W-:Y:S02]  /*44a0*/  FMUL.FTZ R16, R144, -R190.reuse ;  /* 0x800000be90107220 */ /* 0x080fe40000410000 */
[C---:B------:R-:W-:Y:S02]  /*44b0*/  FFMA.FTZ R191, R145.reuse, R190, R191 ;  /* 0x000000be91bf7223 */ /* 0x040fe400000100bf */
[C---:B------:R-:W-:Y:S02]  /*44c0*/  FMUL.FTZ R194, R146.reuse, -R209 ;  /* 0x800000d192c27220 */ /* 0x040fe40000410000 */
[----:B------:R-:W-:Y:S02]  /*44d0*/  FMUL.FTZ R190, R146, -R204 ;  /* 0x800000cc92be7220 */ /* 0x000fe40000410000 */
[----:B------:R-:W-:-:S02]  /*44e0*/  FFMA.FTZ R16, R145, R199, -R16 ;  /* 0x000000c791107223 */ /* 0x000fc40000010810 */
[C---:B------:R-:W-:Y:S02]  /*44f0*/  FMUL.FTZ R226, R146.reuse, -R191 ;  /* 0x800000bf92e27220 */ /* 0x040fe40000410000 */
[C---:B0-----:R-:W-:Y:S02]  /*4500*/  FFMA.FTZ R208, R147.reuse, R204, R194 ;  /* 0x000000cc93d07223 */ /* 0x041fe400000100c2 */
[----:B------:R-:W-:Y:S02]  /*4510*/  FFMA.FTZ R225, R147, R209, -R190 ;  /* 0x000000d193e17223 */ /* 0x000fe400000108be */
[----:B------:R-:W-:Y:S02]  /*4520*/  FMUL.FTZ R194, R146, -R16 ;  /* 0x8000001092c27220 */ /* 0x000fe40000410000 */
[C---:B------:R-:W-:Y:S02]  /*4530*/  FMUL.FTZ R190, R195.reuse, UR29 ;  /* 0x0000001dc3be7c20 */ /* 0x040fe40008410000 */
[----:B------:R-:W-:-:S02]  /*4540*/  FMUL.FTZ R204, R195, UR28 ;  /* 0x0000001cc3cc7c20 */ /* 0x000fc40008410000 */
[C---:B------:R-:W-:Y:S02]  /*4550*/  FFMA.FTZ R226, R147.reuse, R16, -R226 ;  /* 0x0000001093e27223 */ /* 0x040fe400000108e2 */
[----:B------:R-:W-:Y:S02]  /*4560*/  FFMA.FTZ R16, R147, R191, R194 ;  /* 0x000000bf93107223 */ /* 0x000fe400000100c2 */
[----:B------:R-:W-:Y:S01]  /*4570*/  FADD.FTZ R194, R96, R96 ;  /* 0x0000006060c27221 */ /* 0x000fe20000010000 */
[----:B------:R0:W2:Y:S01]  /*4580*/  SHFL.DOWN PT, R211, R226, 0x1, 0x1f ;  /* 0x08201f00e2d37f89 */ /* 0x0000a200000e0000 */
[C---:B------:R-:W-:Y:S02]  /*4590*/  FFMA.FTZ R191, R193.reuse, UR28, -R190 ;  /* 0x0000001cc1bf7c23 */ /* 0x040fe400080108be */
[----:B------:R-:W-:Y:S01]  /*45a0*/  FFMA.FTZ R199, R193, UR29, R204 ;  /* 0x0000001dc1c77c23 */ /* 0x000fe200080100cc */
[----:B------:R0:W3:Y:S01]  /*45b0*/  SHFL.DOWN PT, R215, R16, 0x1, 0x1f ;  /* 0x08201f0010d77f89 */ /* 0x0000e200000e0000 */
[----:B------:R-:W-:-:S02]  /*45c0*/  FMUL.FTZ R190, R194, R191 ;  /* 0x000000bfc2be7220 */ /* 0x000fc40000410000 */
[----:B------:R-:W-:Y:S02]  /*45d0*/  FMUL.FTZ R191, R194, R199 ;  /* 0x000000c7c2bf7220 */ /* 0x000fe40000410000 */
[----:B------:R-:W-:Y:S02]  /*45e0*/  FMUL.FTZ R209, R29, R168 ;  /* 0x000000a81dd17220 */ /* 0x000fe40000410000 */
[----:B------:R-:W-:Y:S02]  /*45f0*/  FADD.FTZ R225, R190, R225 ;  /* 0x000000e1bee17221 */ /* 0x000fe40000010000 */
[----:B------:R-:W-:Y:S02]  /*4600*/  FADD.FTZ R227, -R191, R208 ;  /* 0x000000d0bfe37221 */ /* 0x000fe40000010100 */
[-C--:B------:R-:W-:Y:S01]  /*4610*/  FMUL.FTZ R29, R29, R166.reuse ;  /* 0x000000a61d1d7220 */ /* 0x080fe20000410000 */
[----:B------:R0:W4:Y:S01]  /*4620*/  SHFL.DOWN PT, R229, R225, 0x1, 0x1f ;  /* 0x08201f00e1e57f89 */ /* 0x00012200000e0000 */
[----:B------:R-:W-:-:S02]  /*4630*/  FFMA.FTZ R209, R28, R166, -R209 ;  /* 0x000000a61cd17223 */ /* 0x000fc400000108d1 */
[----:B------:R-:W-:Y:S01]  /*4640*/  FFMA.FTZ R168, R28, R168, R29 ;  /* 0x000000a81ca87223 */ /* 0x000fe2000001001d */
[----:B------:R0:W0:Y:S01]  /*4650*/  SHFL.DOWN PT, R231, R227, 0x1, 0x1f ;  /* 0x08201f00e3e77f89 */ /* 0x00002200000e0000 */
[----:B------:R-:W-:Y:S01]  /*4660*/  FADD.FTZ R192, R192, R209 ;  /* 0x000000d1c0c07221 */ /* 0x000fe20000010000 */
[----:B------:R-:W-:Y:S05]  /*4670*/  @!P6 BRA `(.L_x_9806) ;  /* 0x000000b00000e947 */ /* 0x000fea0003800000 */
[C---:B01----:R-:W-:Y:S02]  /*4680*/  FMUL.FTZ R199, R16.reuse, R231 ;  /* 0x000000e710c77220 */ /* 0x043fe40000410000 */
[C---:B---3--:R-:W-:Y:S02]  /*4690*/  FMUL.FTZ R29, R16.reuse, R215 ;  /* 0x000000d7101d7220 */ /* 0x048fe40000410000 */
[-C--:B----4-:R-:W-:Y:S02]  /*46a0*/  FMUL.FTZ R209, R16, R229.reuse ;  /* 0x000000e510d17220 */ /* 0x090fe40000410000 */
[----:B------:R-:W-:Y:S02]  /*46b0*/  FFMA.FTZ R28, R226, R229, -R199 ;  /* 0x000000e5e21c7223 */ /* 0x000fe400000108c7 */
[----:B--2---:R-:W-:-:S02]  /*46c0*/  FMUL.FTZ R199, R16, R211 ;  /* 0x000000d310c77220 */ /* 0x004fc40000410000 */
[C---:B------:R-:W-:Y:S02]  /*46d0*/  FFMA.FTZ R29, R226.reuse, R211, -R29 ;  /* 0x000000d3e21d7223 */ /* 0x040fe4000001081d */
[C---:B------:R-:W-:Y:S02]  /*46e0*/  FFMA.FTZ R166, R226.reuse, R231, R209 ;  /* 0x000000e7e2a67223 */ /* 0x040fe400000100d1 */
[----:B------:R-:W-:Y:S01]  /*46f0*/  FFMA.FTZ R16, R226, R215, R199 ;  /* 0x000000d7e2107223 */ /* 0x000fe200000100c7 */
[----:B------:R-:W-:Y:S01]  /*4700*/  MOV R226, R29 ;  /* 0x0000001d00e27202 */ /* 0x000fe20000000f00 */
[----:B------:R-:W-:Y:S02]  /*4710*/  FADD.FTZ R225, R225, R28 ;  /* 0x0000001ce1e17221 */ /* 0x000fe40000010000 */
[----:B------:R-:W-:Y:S02]  /*4720*/  FADD.FTZ R227, R227, R166 ;  /* 0x000000a6e3e37221 */ /* 0x000fe40000010000 */
.L_x_9806:
[----:B-1----:R-:W-:Y:S05]  /*4730*/  BSYNC B0 ;  /* 0x0000000000007941 */ /* 0x002fea0003800000 */
.L_x_9805:
[----:B------:R-:W-:Y:S01]  /*4740*/  FADD.FTZ R168, RZ, R168 ;  /* 0x000000a8ffa87221 */ /* 0x000fe20000010000 */
[----:B------:R1:W4:Y:S01]  /*4750*/  SHFL.DOWN PT, R209, R226, 0x2, 0x1f ;  /* 0x08401f00e2d17f89 */ /* 0x00032200000e0000 */
[----:B------:R-:W-:Y:S01]  /*4760*/  BSSY B0, `(.L_x_9807) ;  /* 0x0000012000007945 */ /* 0x000fe20003800000 */
[----:B------:R-:W-:-:S02]  /*4770*/  FMUL.FTZ R208, R195, R192 ;  /* 0x000000c0c3d07220 */ /* 0x000fc40000410000 */
        /* <DEDUP_REMOVED lines=9> */
[-C--:B------:R-:W-:Y:S02]  /*4810*/  FMUL.FTZ R195, R16, R209.reuse ;  /* 0x000000d110c37220 */ /* 0x080fe40000410000 */
[C---:B------:R-:W-:Y:S02]  /*4820*/  FFMA.FTZ R29, R226.reuse, R209, -R29 ;  /* 0x000000d1e21d7223 */ /* 0x040fe4000001081d */
[C---:B------:R-:W-:Y:S02]  /*4830*/  FFMA.FTZ R166, R226.reuse, R229, R199 ;  /* 0x000000e5e2a67223 */ /* 0x040fe400000100c7 */
[----:B01----:R-:W-:Y:S01]  /*4840*/  FFMA.FTZ R16, R226, R211, R195 ;  /* 0x000000d3e2107223 */ /* 0x003fe200000100c3 */
[----:B------:R-:W-:Y:S01]  /*4850*/  MOV R226, R29 ;  /* 0x0000001d00e27202 */ /* 0x000fe20000000f00 */
[----:B------:R-:W-:Y:S02]  /*4860*/  FADD.FTZ R225, R225, R28 ;  /* 0x0000001ce1e17221 */ /* 0x000fe40000010000 */
[----:B------:R-:W-:-:S02]  /*4870*/  FADD.FTZ R227, R227, R166 ;  /* 0x000000a6e3e37221 */ /* 0x000fc40000010000 */
.L_x_9808:
[----:B------:R-:W-:Y:S05]  /*4880*/  BSYNC B0 ;  /* 0x0000000000007941 */ /* 0x000fea0003800000 */
.L_x_9807:
[C---:B------:R-:W-:Y:S01]  /*4890*/  FMUL.FTZ R28, R146.reuse, R168 ;  /* 0x000000a8921c7220 */ /* 0x040fe20000410000 */
[----:B----4-:R4:W1:Y:S01]  /*48a0*/  SHFL.DOWN PT, R229, R226, 0x4, 0x1f ;  /* 0x08801f00e2e57f89 */ /* 0x01086200000e0000 */
[-C--:B------:R-:W-:Y:S01]  /*48b0*/  FMUL.FTZ R29, R146, R192.reuse ;  /* 0x000000c0921d7220 */ /* 0x080fe20000410000 */
[----:B------:R-:W-:Y:S01]  /*48c0*/  BSSY B0, `(.L_x_9809) ;  /* 0x0000020000007945 */ /* 0x000fe20003800000 */
[----:B------:R-:W-:Y:S01]  /*48d0*/  FFMA.FTZ R195, R193, R192, -R204 ;  /* 0x000000c0c1c37223 */ /* 0x000fe200000108cc */
[----:B0-----:R4:W0:Y:S01]  /*48e0*/  SHFL.DOWN PT, R231, R16, 0x4, 0x1f ;  /* 0x08801f0010e77f89 */ /* 0x00182200000e0000 */
[----:B------:R-:W-:-:S02]  /*48f0*/  FMUL.FTZ R199, R168, UR29 ;  /* 0x0000001da8c77c20 */ /* 0x000fc40008410000 */
[----:B------:R-:W-:Y:S01]  /*4900*/  FMUL.FTZ R209, R168, UR28 ;  /* 0x0000001ca8d17c20 */ /* 0x000fe20008410000 */
[----:B------:R4:W3:Y:S01]  /*4910*/  SHFL.DOWN PT, R233, R225, 0x4, 0x1f ;  /* 0x08801f00e1e97f89 */ /* 0x0008e200000e0000 */
[C---:B------:R-:W-:Y:S02]  /*4920*/  FFMA.FTZ R28, R147.reuse, R192, -R28 ;  /* 0x000000c0931c7223 */ /* 0x040fe4000001081c */
[-C--:B------:R-:W-:Y:S01]  /*4930*/  FFMA.FTZ R29, R147, R168.reuse, R29 ;  /* 0x000000a8931d7223 */ /* 0x080fe2000001001d */
[----:B------:R4:W2:Y:S01]  /*4940*/  SHFL.DOWN PT, R235, R227, 0x4, 0x1f ;  /* 0x08801f00e3eb7f89 */ /* 0x0008a200000e0000 */
[----:B------:R-:W-:Y:S02]  /*4950*/  FFMA.FTZ R193, R193, R168, R208 ;  /* 0x000000a8c1c17223 */ /* 0x000fe400000100d0 */
[----:B------:R-:W-:Y:S02]  /*4960*/  FFMA.FTZ R199, R192, UR28, -R199 ;  /* 0x0000001cc0c77c23 */ /* 0x000fe400080108c7 */
[----:B--2---:R-:W-:-:S02]  /*4970*/  FFMA.FTZ R211, R194, R195, RZ ;  /* 0x000000c3c2d37223 */ /* 0x004fc400000100ff */
[----:B------:R-:W-:Y:S02]  /*4980*/  FFMA.FTZ R209, R192, UR29, R209 ;  /* 0x0000001dc0d17c23 */ /* 0x000fe400080100d1 */
[----:B------:R-:W-:Y:S02]  /*4990*/  FADD.FTZ R166, RZ, R29 ;  /* 0x0000001dffa67221 */ /* 0x000fe40000010000 */
[----:B------:R-:W-:Y:S02]  /*49a0*/  FFMA.FTZ R195, R79, R104, R28 ;  /* 0x000000684fc37223 */ /* 0x000fe4000001001c */
[C---:B---3--:R-:W-:Y:S02]  /*49b0*/  FFMA.FTZ R215, -R194.reuse, R193, RZ ;  /* 0x000000c1c2d77223 */ /* 0x048fe400000101ff */
[C---:B------:R-:W-:Y:S02]  /*49c0*/  FMUL.FTZ R193, R194.reuse, R199 ;  /* 0x000000c7c2c17220 */ /* 0x040fe40000410000 */
[----:B------:R-:W-:-:S02]  /*49d0*/  FFMA.FTZ R194, -R194, R209, -RZ ;  /* 0x000000d1c2c27223 */ /* 0x000fc400000109ff */
[C---:B------:R-:W-:Y:S02]  /*49e0*/  FMUL.FTZ R204, R196.reuse, R166 ;  /* 0x000000a6c4cc7220 */ /* 0x040fe40000410000 */
[----:B------:R-:W-:Y:S01]  /*49f0*/  FMUL.FTZ R208, R196, R195 ;  /* 0x000000c3c4d07220 */ /* 0x000fe20000410000 */
[----:B------:R-:W-:Y:S05]  /*4a00*/  @P3 BRA `(.L_x_9810) ;  /* 0x000000b000003947 */ /* 0x000fea0003800000 */
[C---:B01--4-:R-:W-:Y:S02]  /*4a10*/  FMUL.FTZ R199, R16.reuse, R235 ;  /* 0x000000eb10c77220 */ /* 0x053fe40000410000 */
[C---:B------:R-:W-:Y:S02]  /*4a20*/  FMUL.FTZ R29, R16.reuse, R231 ;  /* 0x000000e7101d7220 */ /* 0x040fe40000410000 */
[-C--:B------:R-:W-:Y:S02]  /*4a30*/  FMUL.FTZ R209, R16, R233.reuse ;  /* 0x000000e910d17220 */ /* 0x080fe40000410000 */
[----:B------:R-:W-:Y:S02]  /*4a40*/  FFMA.FTZ R28, R226, R233, -R199 ;  /* 0x000000e9e21c7223 */ /* 0x000fe400000108c7 */
[----:B------:R-:W-:-:S02]  /*4a50*/  FMUL.FTZ R199, R16, R229 ;  /* 0x000000e510c77220 */ /* 0x000fc40000410000 */
[C---:B------:R-:W-:Y:S02]  /*4a60*/  FFMA.FTZ R29, R226.reuse, R229, -R29 ;  /* 0x000000e5e21d7223 */ /* 0x040fe4000001081d */
[C---:B------:R-:W-:Y:S02]  /*4a70*/  FFMA.FTZ R196, R226.reuse, R235, R209 ;  /* 0x000000ebe2c47223 */ /* 0x040fe400000100d1 */
[----:B------:R-:W-:Y:S01]  /*4a80*/  FFMA.FTZ R16, R226, R231, R199 ;  /* 0x000000e7e2107223 */ /* 0x000fe200000100c7 */
[----:B------:R-:W-:Y:S01]  /*4a90*/  MOV R226, R29 ;  /* 0x0000001d00e27202 */ /* 0x000fe20000000f00 */
[----:B------:R-:W-:Y:S02]  /*4aa0*/  FADD.FTZ R225, R225, R28 ;  /* 0x0000001ce1e17221 */ /* 0x000fe40000010000 */
[----:B------:R-:W-:Y:S02]  /*4ab0*/  FADD.FTZ R227, R227, R196 ;  /* 0x000000c4e3e37221 */ /* 0x000fe40000010000 */
.L_x_9810:
[----:B01--4-:R-:W-:Y:S05]  /*4ac0*/  BSYNC B0 ;  /* 0x0000000000007941 */ /* 0x013fea0003800000 */
.L_x_9809:
[CC--:B------:R-:W-:Y:S01]  /*4ad0*/  FMUL.FTZ R29, R144.reuse, R195.reuse ;  /* 0x000000c3901d7220 */ /* 0x0c0fe20000410000 */
[----:B------:R0:W1:Y:S01]  /*4ae0*/  SHFL.DOWN PT, R229, R226, 0x8, 0x1f ;  /* 0x09001f00e2e57f89 */ /* 0x00006200000e0000 */
[-C--:B------:R-:W-:Y:S01]  /*4af0*/  FMUL.FTZ R28, R144, R166.reuse ;  /* 0x000000a6901c7220 */ /* 0x080fe20000410000 */
[----:B------:R-:W-:Y:S01]  /*4b00*/  BSSY B0, `(.L_x_9811) ;  /* 0x0000022000007945 */ /* 0x000fe20003800000 */
[C---:B------:R-:W-:Y:S01]  /*4b10*/  FFMA.FTZ R29, R145.reuse, R166, R29 ;  /* 0x000000a6911d7223 */ /* 0x040fe2000001001d */
[----:B------:R0:W2:Y:S01]  /*4b20*/  SHFL.DOWN PT, R231, R16, 0x8, 0x1f ;  /* 0x09001f0010e77f89 */ /* 0x0000a200000e0000 */
[----:B------:R-:W-:-:S02]  /*4b30*/  FFMA.FTZ R28, R145, R195, -R28 ;  /* 0x000000c3911c7223 */ /* 0x000fc4000001081c */
[C---:B------:R-:W-:Y:S01]  /*4b40*/  FFMA.FTZ R204, R33.reuse, R195, -R204 ;  /* 0x000000c321cc7223 */ /* 0x040fe200000108cc */
[----:B------:R0:W3:Y:S01]  /*4b50*/  SHFL.DOWN PT, R233, R225, 0x8, 0x1f ;  /* 0x09001f00e1e97f89 */ /* 0x0000e200000e0000 */
[----:B------:R-:W-:Y:S02]  /*4b60*/  FFMA.FTZ R208, R33, R166, R208 ;  /* 0x000000a621d07223 */ /* 0x000fe400000100d0 */
[C---:B------:R-:W-:Y:S01]  /*4b70*/  FMUL.FTZ R228, R166.reuse, UR29 ;  /* 0x0000001da6e47c20 */ /* 0x040fe20008410000 */
[----:B------:R0:W4:Y:S01]  /*4b80*/  SHFL.DOWN PT, R235, R227, 0x8, 0x1f ;  /* 0x09001f00e3eb7f89 */ /* 0x00012200000e0000 */
[----:B------:R-:W-:Y:S02]  /*4b90*/  FMUL.FTZ R230, R166, UR28 ;  /* 0x0000001ca6e67c20 */ /* 0x000fe40008410000 */
[----:B------:R-:W-:Y:S02]  /*4ba0*/  FADD.FTZ R33, RZ, R29 ;  /* 0x0000001dff217221 */ /* 0x000fe40000010000 */
[----:B------:R-:W-:-:S02]  /*4bb0*/  FFMA.FTZ R196, R78, R107, R28 ;  /* 0x0000006b4ec47223 */ /* 0x000fc4000001001c */
[C---:B------:R-:W-:Y:S02]  /*4bc0*/  FFMA.FTZ R29, R195.reuse, UR28, -R228 ;  /* 0x0000001cc31d7c23 */ /* 0x040fe400080108e4 */
[----:B------:R-:W-:Y:S02]  /*4bd0*/  FFMA.FTZ R199, R195, UR29, R230 ;  /* 0x0000001dc3c77c23 */ /* 0x000fe400080100e6 */
[C---:B------:R-:W-:Y:S02]  /*4be0*/  FMUL.FTZ R209, R197.reuse, R33 ;  /* 0x00000021c5d17220 */ /* 0x040fe40000410000 */
[----:B------:R-:W-:Y:S02]  /*4bf0*/  FMUL.FTZ R28, R197, R196 ;  /* 0x000000c4c51c7220 */ /* 0x000fe40000410000 */
[C---:B------:R-:W-:Y:S02]  /*4c00*/  FFMA.FTZ R204, R198.reuse, R204, R211 ;  /* 0x000000ccc6cc7223 */ /* 0x040fe400000100d3 */
[----:B------:R-:W-:-:S02]  /*4c10*/  FFMA.FTZ R208, -R198, R208, R215 ;  /* 0x000000d0c6d07223 */ /* 0x000fc400000101d7 */
[C---:B------:R-:W-:Y:S02]  /*4c20*/  FMUL.FTZ R197, R198.reuse, R29 ;  /* 0x0000001dc6c57220 */ /* 0x040fe40000410000 */
[----:B------:R-:W-:Y:S02]  /*4c30*/  FFMA.FTZ R198, -R198, R199, -RZ ;  /* 0x000000c7c6c67223 */ /* 0x000fe400000109ff */
[C---:B------:R-:W-:Y:S02]  /*4c40*/  FFMA.FTZ R211, R32.reuse, R196, -R209 ;  /* 0x000000c420d37223 */ /* 0x040fe400000108d1 */
[----:B------:R-:W-:Y:S01]  /*4c50*/  FFMA.FTZ R215, R32, R33, R28 ;  /* 0x0000002120d77223 */ /* 0x000fe2000001001c */
[----:B------:R-:W-:Y:S05]  /*4c60*/  @P4 BRA `(.L_x_9812) ;  /* 0x000000b000004947 */ /* 0x000fea0003800000 */
[C---:B01234-:R-:W-:Y:S02]  /*4c70*/  FMUL.FTZ R199, R16.reuse, R235 ;  /* 0x000000eb10c77220 */ /* 0x05ffe40000410000 */
[C---:B------:R-:W-:Y:S02]  /*4c80*/  FMUL.FTZ R29, R16.reuse, R231 ;  /* 0x000000e7101d7220 */ /* 0x040fe40000410000 */
[----:B------:R-:W-:-:S02]  /*4c90*/  FMUL.FTZ R209, R16, R233 ;  /* 0x000000e910d17220 */ /* 0x000fc40000410000 */
[----:B------:R-:W-:Y:S02]  /*4ca0*/  FFMA.FTZ R28, R226, R233, -R199 ;  /* 0x000000e9e21c7223 */ /* 0x000fe400000108c7 */
[-C--:B------:R-:W-:Y:S02]  /*4cb0*/  FMUL.FTZ R199, R16, R229.reuse ;  /* 0x000000e510c77220 */ /* 0x080fe40000410000 */
[C---:B------:R-:W-:Y:S02]  /*4cc0*/  FFMA.FTZ R29, R226.reuse, R229, -R29 ;  /* 0x000000e5e21d7223 */ /* 0x040fe4000001081d */
[C---:B------:R-:W-:Y:S02]  /*4cd0*/  FFMA.FTZ R32, R226.reuse, R235, R209 ;  /* 0x000000ebe2207223 */ /* 0x040fe400000100d1 */
[----:B------:R-:W-:Y:S01]  /*4ce0*/  FFMA.FTZ R16, R226, R231, R199 ;  /* 0x000000e7e2107223 */ /* 0x000fe200000100c7 */
[----:B------:R-:W-:Y:S01]  /*4cf0*/  MOV R226, R29 ;  /* 0x0000001d00e27202 */ /* 0x000fe20000000f00 */
[----:B------:R-:W-:-:S02]  /*4d00*/  FADD.FTZ R225, R225, R28 ;  /* 0x0000001ce1e17221 */ /* 0x000fc40000010000 */
[----:B------:R-:W-:Y:S02]  /*4d10*/  FADD.FTZ R227, R227, R32 ;  /* 0x00000020e3e37221 */ /* 0x000fe40000010000 */
.L_x_9812:
[----:B01234-:R-:W-:Y:S05]  /*4d20*/  BSYNC B0 ;  /* 0x0000000000007941 */ /* 0x01ffea0003800000 */
.L_x_9811:
[CC--:B------:R-:W-:Y:S01]  /*4d30*/  FMUL.FTZ R32, R142.reuse, R196.reuse ;  /* 0x000000c48e207220 */ /* 0x0c0fe20000410000 */
[----:B------:R0:W1:Y:S01]  /*4d40*/  SHFL.DOWN PT, R229, R226, 0x10, 0x1f ;  /* 0x0a001f00e2e57f89 */ /* 0x00006200000e0000 */
[-C--:B------:R-:W-:Y:S01]  /*4d50*/  FMUL.FTZ R28, R142, R33.reuse ;  /* 0x000000218e1c7220 */ /* 0x080fe20000410000 */
[----:B------:R-:W-:Y:S01]  /*4d60*/  BSSY B0, `(.L_x_9813) ;  /* 0x000002e000007945 */ /* 0x000fe20003800000 */
[C---:B------:R-:W-:Y:S01]  /*4d70*/  FFMA.FTZ R32, R143.reuse, R33, R32 ;  /* 0x000000218f207223 */ /* 0x040fe20000010020 */
[----:B------:R0:W2:Y:S01]  /*4d80*/  SHFL.DOWN PT, R231, R16, 0x10, 0x1f ;  /* 0x0a001f0010e77f89 */ /* 0x0000a200000e0000 */
[----:B------:R-:W-:Y:S02]  /*4d90*/  FFMA.FTZ R28, R143, R196, -R28 ;  /* 0x000000c48f1c7223 */ /* 0x000fe4000001081c */
[----:B------:R-:W-:Y:S01]  /*4da0*/  FMUL.FTZ R29, R33, UR29 ;  /* 0x0000001d211d7c20 */ /* 0x000fe20008410000 */
[----:B------:R0:W3:Y:S01]  /*4db0*/  SHFL.DOWN PT, R233, R225, 0x10, 0x1f ;  /* 0x0a001f00e1e97f89 */ /* 0x0000e200000e0000 */
[----:B------:R-:W-:-:S02]  /*4dc0*/  FADD.FTZ R32, RZ, R32 ;  /* 0x00000020ff207221 */ /* 0x000fc40000010000 */
[----:B------:R-:W-:Y:S01]  /*4dd0*/  FMUL.FTZ R209, R33, UR28 ;  /* 0x0000001c21d17c20 */ /* 0x000fe20008410000 */
[----:B------:R0:W4:Y:S01]  /*4de0*/  SHFL.DOWN PT, R235, R227, 0x10, 0x1f ;  /* 0x0a001f00e3eb7f89 */ /* 0x00012200000e0000 */
[----:B------:R-:W-:Y:S02]  /*4df0*/  FFMA.FTZ R199, R77, R106, R28 ;  /* 0x0000006a4dc77223 */ /* 0x000fe4000001001c */
[----:B------:R-:W-:Y:S02]  /*4e00*/  FFMA.FTZ R28, R196, UR28, -R29 ;  /* 0x0000001cc41c7c23 */ /* 0x000fe4000801081d */
[----:B------:R-:W-:Y:S02]  /*4e10*/  FMUL.FTZ R29, R200, R32 ;  /* 0x00000020c81d7220 */ /* 0x000fe40000410000 */
[----:B------:R-:W-:Y:S02]  /*4e20*/  FFMA.FTZ R228, R196, UR29, R209 ;  /* 0x0000001dc4e47c23 */ /* 0x000fe400080100d1 */
[----:B------:R-:W-:-:S02]  /*4e30*/  FMUL.FTZ R209, R200, R199 ;  /* 0x000000c7c8d17220 */ /* 0x000fc40000410000 */
[C---:B------:R-:W-:Y:S02]  /*4e40*/  FMUL.FTZ R200, R201.reuse, R28 ;  /* 0x0000001cc9c87220 */ /* 0x040fe40000410000 */
[C---:B------:R-:W-:Y:S02]  /*4e50*/  FFMA.FTZ R204, R201.reuse, R211, R204 ;  /* 0x000000d3c9cc7223 */ /* 0x040fe400000100cc */
[C---:B------:R-:W-:Y:S02]  /*4e60*/  FFMA.FTZ R28, R202.reuse, R199, -R29 ;  /* 0x000000c7ca1c7223 */ /* 0x040fe4000001081d */
[C---:B------:R-:W-:Y:S02]  /*4e70*/  FFMA.FTZ R208, -R201.reuse, R215, R208 ;  /* 0x000000d7c9d07223 */ /* 0x040fe400000101d0 */
[----:B------:R-:W-:Y:S02]  /*4e80*/  FFMA.FTZ R209, R202, R32, R209 ;  /* 0x00000020cad17223 */ /* 0x000fe400000100d1 */
[----:B------:R-:W-:-:S02]  /*4e90*/  FFMA.FTZ R201, -R201, R228, -RZ ;  /* 0x000000e4c9c97223 */ /* 0x000fc400000109ff */
[C---:B------:R-:W-:Y:S02]  /*4ea0*/  FMUL.FTZ R202, R32.reuse, UR29 ;  /* 0x0000001d20ca7c20 */ /* 0x040fe40008410000 */
[----:B------:R-:W-:Y:S02]  /*4eb0*/  FFMA.FTZ R28, R203, R28, R204 ;  /* 0x0000001ccb1c7223 */ /* 0x000fe400000100cc */
[----:B------:R-:W-:Y:S02]  /*4ec0*/  FMUL.FTZ R228, R32, UR28 ;  /* 0x0000001c20e47c20 */ /* 0x000fe40008410000 */
[C---:B------:R-:W-:Y:S02]  /*4ed0*/  FMUL.FTZ R204, R140.reuse, R32 ;  /* 0x000000208ccc7220 */ /* 0x040fe40000410000 */
[----:B------:R-:W-:Y:S02]  /*4ee0*/  FMUL.FTZ R29, R140, R199 ;  /* 0x000000c78c1d7220 */ /* 0x000fe40000410000 */
[----:B------:R-:W-:-:S02]  /*4ef0*/  FFMA.FTZ R202, R199, UR28, -R202 ;  /* 0x0000001cc7ca7c23 */ /* 0x000fc400080108ca */
[----:B------:R-:W-:Y:S02]  /*4f00*/  FFMA.FTZ R228, R199, UR29, R228 ;  /* 0x0000001dc7e47c23 */ /* 0x000fe400080100e4 */
[C---:B------:R-:W-:Y:S02]  /*4f10*/  FFMA.FTZ R204, R141.reuse, R199, -R204 ;  /* 0x000000c78dcc7223 */ /* 0x040fe400000108cc */
[----:B------:R-:W-:Y:S02]  /*4f20*/  FFMA.FTZ R29, R141, R32, R29 ;  /* 0x000000208d1d7223 */ /* 0x000fe4000001001d */
[C---:B------:R-:W-:Y:S02]  /*4f30*/  FFMA.FTZ R208, -R203.reuse, R209, R208 ;  /* 0x000000d1cbd07223 */ /* 0x040fe400000101d0 */
[C---:B------:R-:W-:Y:S02]  /*4f40*/  FMUL.FTZ R202, R203.reuse, R202 ;  /* 0x000000cacbca7220 */ /* 0x040fe40000410000 */
[----:B------:R-:W-:-:S02]  /*4f50*/  FFMA.FTZ R203, -R203, R228, -RZ ;  /* 0x000000e4cbcb7223 */ /* 0x000fc400000109ff */
[----:B------:R-:W-:Y:S02]  /*4f60*/  FFMA.FTZ R204, R76, R109, R204 ;  /* 0x0000006d4ccc7223 */ /* 0x000fe400000100cc */
[----:B------:R-:W-:Y:S01]  /*4f70*/  FADD.FTZ R29, RZ, R29 ;  /* 0x0000001dff1d7221 */ /* 0x000fe20000010000 */
[----:B------:R-:W-:Y:S05]  /*4f80*/  @P5 BRA `(.L_x_9814) ;  /* 0x000000b000005947 */ /* 0x000fea0003800000 */
[C---:B01234-:R-:W-:Y:S02]  /*4f90*/  FMUL.FTZ R211, R16.reuse, R235 ;  /* 0x000000eb10d37220 */ /* 0x05ffe40000410000 */
        /* <DEDUP_REMOVED lines=10> */
.L_x_9814:
[----:B01234-:R-:W-:Y:S05]  /*5040*/  BSYNC B0 ;  /* 0x0000000000007941 */ /* 0x01ffea0003800000 */
.L_x_9813:
[----:B------:R-:W-:Y:S01]  /*5050*/  FMUL.FTZ R209, R206, R29 ;  /* 0x0000001dced17220 */ /* 0x000fe20000410000 */
[----:B------:R-:W-:Y:S01]  /*5060*/  ISETP.NE.AND P0, PT, R102, RZ, PT ;  /* 0x000000ff6600720c */ /* 0x000fe20003f05270 */
[-C--:B------:R-:W-:Y:S01]  /*5070*/  FMUL.FTZ R228, R138, R204.reuse ;  /* 0x000000cc8ae47220 */ /* 0x080fe20000410000 */
[----:B------:R-:W-:Y:S01]  /*5080*/  BSSY B0, `(.L_x_9815) ;  /* 0x0000234000007945 */ /* 0x000fe20003800000 */
[----:B------:R-:W-:-:S02]  /*5090*/  FMUL.FTZ R230, R206, R204 ;  /* 0x000000cccee67220 */ /* 0x000fc40000410000 */
[-C--:B------:R-:W-:Y:S02]  /*50a0*/  FMUL.FTZ R206, R138, R29.reuse ;  /* 0x0000001d8ace7220 */ /* 0x080fe40000410000 */
[-C--:B------:R-:W-:Y:S02]  /*50b0*/  FFMA.FTZ R209, R205, R204.reuse, -R209 ;  /* 0x000000cccdd17223 */ /* 0x080fe400000108d1 */
[-C--:B------:R-:W-:Y:S02]  /*50c0*/  FFMA.FTZ R228, R139, R29.reuse, R228 ;  /* 0x0000001d8be47223 */ /* 0x080fe400000100e4 */
[----:B------:R-:W-:Y:S02]  /*50d0*/  FFMA.FTZ R230, R205, R29, R230 ;  /* 0x0000001dcde67223 */ /* 0x000fe400000100e6 */
[----:B------:R-:W-:Y:S02]  /*50e0*/  FFMA.FTZ R205, R139, R204, -R206 ;  /* 0x000000cc8bcd7223 */ /* 0x000fe400000108ce */
[----:B------:R-:W-:-:S02]  /*50f0*/  FFMA.FTZ R209, R207, R209, R28 ;  /* 0x000000d1cfd17223 */ /* 0x000fc4000001001c */
[----:B------:R-:W-:Y:S02]  /*5100*/  FADD.FTZ R28, RZ, R228 ;  /* 0x000000e4ff1c7221 */ /* 0x000fe40000010000 */
[----:B------:R-:W-:Y:S02]  /*5110*/  FFMA.FTZ R205, R75, R108, R205 ;  /* 0x0000006c4bcd7223 */ /* 0x000fe400000100cd */
[C---:B------:R-:W-:Y:S02]  /*5120*/  FMUL.FTZ R215, R29.reuse, UR29 ;  /* 0x0000001d1dd77c20 */ /* 0x040fe40008410000 */
[----:B------:R-:W-:Y:S02]  /*5130*/  FMUL.FTZ R229, R29, UR28 ;  /* 0x0000001c1de57c20 */ /* 0x000fe40008410000 */
[----:B------:R-:W-:Y:S02]  /*5140*/  FMUL.FTZ R228, R21, R28 ;  /* 0x0000001c15e47220 */ /* 0x000fe40000410000 */
[----:B------:R-:W-:-:S02]  /*5150*/  FFMA.FTZ R211, -R207, R230, R208 ;  /* 0x000000e6cfd37223 */ /* 0x000fc400000101d0 */
[-C--:B------:R-:W-:Y:S02]  /*5160*/  FMUL.FTZ R21, R21, R205.reuse ;  /* 0x000000cd15157220 */ /* 0x080fe40000410000 */
[C---:B------:R-:W-:Y:S02]  /*5170*/  FFMA.FTZ R206, R204.reuse, UR28, -R215 ;  /* 0x0000001cccce7c23 */ /* 0x040fe400080108d7 */
[----:B------:R-:W-:Y:S02]  /*5180*/  FFMA.FTZ R208, R204, UR29, R229 ;  /* 0x0000001dccd07c23 */ /* 0x000fe400080100e5 */
[C---:B------:R-:W-:Y:S02]  /*5190*/  FFMA.FTZ R228, R17.reuse, R205, -R228 ;  /* 0x000000cd11e47223 */ /* 0x040fe400000108e4 */
[----:B------:R-:W-:Y:S02]  /*51a0*/  FFMA.FTZ R21, R17, R28, R21 ;  /* 0x0000001c11157223 */ /* 0x000fe40000010015 */
[----:B------:R-:W-:-:S02]  /*51b0*/  FMUL.FTZ R206, R207, R206 ;  /* 0x000000cecfce7220 */ /* 0x000fc40000410000 */
[----:B------:R-:W-:Y:S02]  /*51c0*/  FFMA.FTZ R207, -R207, R208, -RZ ;  /* 0x000000d0cfcf7223 */ /* 0x000fe400000109ff */
[----:B------:R-:W-:Y:S02]  /*51d0*/  FMUL.FTZ R17, R136, R205 ;  /* 0x000000cd88117220 */ /* 0x000fe40000410000 */
[----:B------:R-:W-:Y:S02]  /*51e0*/  FFMA.FTZ R230, R210, R228, R209 ;  /* 0x000000e4d2e67223 */ /* 0x000fe400000100d1 */
[----:B------:R-:W-:Y:S02]  /*51f0*/  FMUL.FTZ R208, R136, R28 ;  /* 0x0000001c88d07220 */ /* 0x000fe40000410000 */
[C---:B------:R-:W-:Y:S02]  /*5200*/  FMUL.FTZ R228, R28.reuse, UR29 ;  /* 0x0000001d1ce47c20 */ /* 0x040fe40008410000 */
[----:B------:R-:W-:-:S02]  /*5210*/  FMUL.FTZ R234, R28, UR28 ;  /* 0x0000001c1cea7c20 */ /* 0x000fc40008410000 */
[C---:B------:R-:W-:Y:S02]  /*5220*/  FFMA.FTZ R17, R137.reuse, R28, R17 ;  /* 0x0000001c89117223 */ /* 0x040fe40000010011 */
[----:B------:R-:W-:Y:S02]  /*5230*/  FFMA.FTZ R208, R137, R205, -R208 ;  /* 0x000000cd89d07223 */ /* 0x000fe400000108d0 */
[----:B------:R-:W-:Y:S02]  /*5240*/  FFMA.FTZ R232, -R210, R21, R211 ;  /* 0x00000015d2e87223 */ /* 0x000fe400000101d3 */
[C---:B------:R-:W-:Y:S02]  /*5250*/  FFMA.FTZ R209, R205.reuse, UR28, -R228 ;  /* 0x0000001ccdd17c23 */ /* 0x040fe400080108e4 */
[----:B------:R-:W-:Y:S02]  /*5260*/  FFMA.FTZ R211, R205, UR29, R234 ;  /* 0x0000001dcdd37c23 */ /* 0x000fe400080100ea */
[----:B------:R-:W-:-:S02]  /*5270*/  FADD.FTZ R21, RZ, R17 ;  /* 0x00000011ff157221 */ /* 0x000fc40000010000 */
[----:B------:R-:W-:Y:S02]  /*5280*/  FFMA.FTZ R208, R74, R111, R208 ;  /* 0x0000006f4ad07223 */ /* 0x000fe400000100d0 */
[C---:B------:R-:W-:Y:S02]  /*5290*/  FMUL.FTZ R209, R210.reuse, R209 ;  /* 0x000000d1d2d17220 */ /* 0x040fe40000410000 */
[----:B------:R-:W-:Y:S02]  /*52a0*/  FFMA.FTZ R210, -R210, R211, -RZ ;  /* 0x000000d3d2d27223 */ /* 0x000fe400000109ff */
[C---:B------:R-:W-:Y:S02]  /*52b0*/  FMUL.FTZ R211, R19.reuse, R21 ;  /* 0x0000001513d37220 */ /* 0x040fe40000410000 */
[-C--:B------:R-:W-:Y:S02]  /*52c0*/  FMUL.FTZ R19, R19, R208.reuse ;  /* 0x000000d013137220 */ /* 0x080fe40000410000 */
[----:B------:R-:W-:-:S02]  /*52d0*/  FMUL.FTZ R228, R134, R208 ;  /* 0x000000d086e47220 */ /* 0x000fc40000410000 */
[-C--:B------:R-:W-:Y:S02]  /*52e0*/  FMUL.FTZ R17, R134, R21.reuse ;  /* 0x0000001586117220 */ /* 0x080fe40000410000 */
[CC--:B------:R-:W-:Y:S02]  /*52f0*/  FFMA.FTZ R211, R18.reuse, R208.reuse, -R211 ;  /* 0x000000d012d37223 */ /* 0x0c0fe400000108d3 */
[-C--:B------:R-:W-:Y:S02]  /*5300*/  FFMA.FTZ R18, R18, R21.reuse, R19 ;  /* 0x0000001512127223 */ /* 0x080fe40000010013 */
[C---:B------:R-:W-:Y:S02]  /*5310*/  FFMA.FTZ R19, R135.reuse, R21, R228 ;  /* 0x0000001587137223 */ /* 0x040fe400000100e4 */
[----:B------:R-:W-:Y:S02]  /*5320*/  FFMA.FTZ R17, R135, R208, -R17 ;  /* 0x000000d087117223 */ /* 0x000fe40000010811 */
[----:B------:R-:W-:-:S02]  /*5330*/  FFMA.FTZ R215, R213, R211, R230 ;  /* 0x000000d3d5d77223 */ /* 0x000fc400000100e6 */
[----:B------:R-:W-:Y:S02]  /*5340*/  FADD.FTZ R19, RZ, R19 ;  /* 0x00000013ff137221 */ /* 0x000fe40000010000 */
[----:B------:R-:W-:Y:S02]  /*5350*/  FFMA.FTZ R211, R73, R110, R17 ;  /* 0x0000006e49d37223 */ /* 0x000fe40000010011 */
[C---:B------:R-:W-:Y:S02]  /*5360*/  FMUL.FTZ R17, R21.reuse, UR29 ;  /* 0x0000001d15117c20 */ /* 0x040fe40008410000 */
[----:B------:R-:W-:Y:S02]  /*5370*/  FMUL.FTZ R231, R21, UR28 ;  /* 0x0000001c15e77c20 */ /* 0x000fe40008410000 */
[C---:B------:R-:W-:Y:S02]  /*5380*/  FMUL.FTZ R228, R212.reuse, R19 ;  /* 0x00000013d4e47220 */ /* 0x040fe40000410000 */
[----:B------:R-:W-:-:S02]  /*5390*/  FMUL.FTZ R230, R212, R211 ;  /* 0x000000d3d4e67220 */ /* 0x000fc40000410000 */
[C---:B------:R-:W-:Y:S02]  /*53a0*/  FFMA.FTZ R229, -R213.reuse, R18, R232 ;  /* 0x00000012d5e57223 */ /* 0x040fe400000101e8 */
[C---:B------:R-:W-:Y:S02]  /*53b0*/  FFMA.FTZ R212, R208.reuse, UR28, -R17 ;  /* 0x0000001cd0d47c23 */ /* 0x040fe40008010811 */
[----:B------:R-:W-:Y:S02]  /*53c0*/  FFMA.FTZ R18, R208, UR29, R231 ;  /* 0x0000001dd0127c23 */ /* 0x000fe400080100e7 */
[C---:B------:R-:W-:Y:S02]  /*53d0*/  FFMA.FTZ R228, R214.reuse, R211, -R228 ;  /* 0x000000d3d6e47223 */ /* 0x040fe400000108e4 */
[----:B------:R-:W-:Y:S02]  /*53e0*/  FFMA.FTZ R230, R214, R19, R230 ;  /* 0x00000013d6e67223 */ /* 0x000fe400000100e6 */
[----:B------:R-:W-:-:S02]  /*53f0*/  FMUL.FTZ R212, R213, R212 ;  /* 0x000000d4d5d47220 */ /* 0x000fc40000410000 */
[----:B------:R-:W-:Y:S02]  /*5400*/  FFMA.FTZ R213, -R213, R18, -RZ ;  /* 0x00000012d5d57223 */ /* 0x000fe400000109ff */
[C---:B------:R-:W-:Y:S02]  /*5410*/  FMUL.FTZ R214, R132.reuse, R211 ;  /* 0x000000d384d67220 */ /* 0x040fe40000410000 */
[-C--:B------:R-:W-:Y:S02]  /*5420*/  FMUL.FTZ R18, R132, R19.reuse ;  /* 0x0000001384127220 */ /* 0x080fe40000410000 */
[C---:B------:R-:W-:Y:S02]  /*5430*/  FMUL.FTZ R232, R19.reuse, UR29 ;  /* 0x0000001d13e87c20 */ /* 0x040fe40008410000 */
[----:B------:R-:W-:Y:S02]  /*5440*/  FMUL.FTZ R234, R19, UR28 ;  /* 0x0000001c13ea7c20 */ /* 0x000fe40008410000 */
[----:B------:R-:W-:-:S02]  /*5450*/  FFMA.FTZ R17, R133, R19, R214 ;  /* 0x0000001385117223 */ /* 0x000fc400000100d6 */
[----:B------:R-:W-:Y:S02]  /*5460*/  FFMA.FTZ R214, R133, R211, -R18 ;  /* 0x000000d385d67223 */ /* 0x000fe40000010812 */
[C---:B------:R-:W-:Y:S02]  /*5470*/  FFMA.FTZ R228, R216.reuse, R228, R215 ;  /* 0x000000e4d8e47223 */ /* 0x040fe400000100d7 */
[----:B------:R-:W-:Y:S02]  /*5480*/  FFMA.FTZ R230, -R216, R230, R229 ;  /* 0x000000e6d8e67223 */ /* 0x000fe400000101e5 */
[C---:B------:R-:W-:Y:S02]  /*5490*/  FFMA.FTZ R215, R211.reuse, UR28, -R232 ;  /* 0x0000001cd3d77c23 */ /* 0x040fe400080108e8 */
[----:B------:R-:W-:Y:S02]  /*54a0*/  FFMA.FTZ R229, R211, UR29, R234 ;  /* 0x0000001dd3e57c23 */ /* 0x000fe400080100ea */
[----:B------:R-:W-:Y:S01]  /*54b0*/  FADD.FTZ R18, RZ, R17 ;  /* 0x00000011ff127221 */ /* 0x000fe20000010000 */
[----:B------:R-:W0:Y:S01]  /*54c0*/  SHFL.IDX PT, R234, R16, RZ, 0x1f ;  /* 0x00001fff10ea7589 */ /* 0x000e2200000e0000 */
[----:B------:R-:W-:-:S02]  /*54d0*/  FFMA.FTZ R214, R72, R113, R214 ;  /* 0x0000007148d67223 */ /* 0x000fc400000100d6 */
[C---:B------:R-:W-:Y:S02]  /*54e0*/  FMUL.FTZ R215, R216.reuse, R215 ;  /* 0x000000d7d8d77220 */ /* 0x040fe40000410000 */
[----:B------:R-:W-:Y:S02]  /*54f0*/  FFMA.FTZ R216, -R216, R229, -RZ ;  /* 0x000000e5d8d87223 */ /* 0x000fe400000109ff */
[C---:B------:R-:W-:Y:S02]  /*5500*/  FMUL.FTZ R229, R223.reuse, R18 ;  /* 0x00000012dfe57220 */ /* 0x040fe40000410000 */
[-C--:B------:R-:W-:Y:S02]  /*5510*/  FMUL.FTZ R231, R223, R214.reuse ;  /* 0x000000d6dfe77220 */ /* 0x080fe40000410000 */
[C---:B------:R-:W-:Y:S02]  /*5520*/  FMUL.FTZ R223, R130.reuse, R214 ;  /* 0x000000d682df7220 */ /* 0x040fe40000410000 */
[----:B------:R-:W-:-:S02]  /*5530*/  FMUL.FTZ R17, R130, R18 ;  /* 0x0000001282117220 */ /* 0x000fc40000410000 */
[----:B------:R-:W-:Y:S02]  /*5540*/  FFMA.FTZ R223, R131, R18, R223 ;  /* 0x0000001283df7223 */ /* 0x000fe400000100df */
[C---:B------:R-:W-:Y:S02]  /*5550*/  FFMA.FTZ R229, R217.reuse, R214, -R229 ;  /* 0x000000d6d9e57223 */ /* 0x040fe400000108e5 */
[----:B------:R-:W-:Y:S02]  /*5560*/  FFMA.FTZ R231, R217, R18, R231 ;  /* 0x00000012d9e77223 */ /* 0x000fe400000100e7 */
[----:B------:R-:W-:Y:S02]  /*5570*/  FFMA.FTZ R217, R131, R214, -R17 ;  /* 0x000000d683d97223 */ /* 0x000fe40000010811 */
[----:B------:R-:W-:Y:S02]  /*5580*/  FADD.FTZ R17, RZ, R223 ;  /* 0x000000dfff117221 */ /* 0x000fe40000010000 */
[----:B------:R-:W-:-:S02]  /*5590*/  FFMA.FTZ R217, R71, R112, R217 ;  /* 0x0000007047d97223 */ /* 0x000fc400000100d9 */
[C---:B------:R-:W-:Y:S02]  /*55a0*/  FFMA.FTZ R231, -R219.reuse, R231, R230 ;  /* 0x000000e7dbe77223 */ /* 0x040fe400000101e6 */
[C---:B------:R-:W-:Y:S02]  /*55b0*/  FMUL.FTZ R223, R18.reuse, UR29 ;  /* 0x0000001d12df7c20 */ /* 0x040fe40008410000 */
[----:B------:R-:W-:Y:S02]  /*55c0*/  FMUL.FTZ R233, R18, UR28 ;  /* 0x0000001c12e97c20 */ /* 0x000fe40008410000 */
[C---:B------:R-:W-:Y:S02]  /*55d0*/  FMUL.FTZ R230, R220.reuse, R17 ;  /* 0x00000011dce67220 */ /* 0x040fe40000410000 */
[----:B------:R-:W-:Y:S02]  /*55e0*/  FFMA.FTZ R229, R219, R229, R228 ;  /* 0x000000e5dbe57223 */ /* 0x000fe400000100e4 */
[----:B------:R-:W-:-:S02]  /*55f0*/  FMUL.FTZ R232, R220, R217 ;  /* 0x000000d9dce87220 */ /* 0x000fc40000410000 */
[C---:B------:R-:W-:Y:S02]  /*5600*/  FFMA.FTZ R220, R214.reuse, UR28, -R223 ;  /* 0x0000001cd6dc7c23 */ /* 0x040fe400080108df */
[----:B------:R-:W-:Y:S02]  /*5610*/  FFMA.FTZ R228, R214, UR29, R233 ;  /* 0x0000001dd6e47c23 */ /* 0x000fe400080100e9 */
[C---:B------:R-:W-:Y:S01]  /*5620*/  FFMA.FTZ R230, R218.reuse, R217, -R230 ;  /* 0x000000d9dae67223 */ /* 0x040fe200000108e6 */
[----:B------:R-:W1:Y:S01]  /*5630*/  SHFL.IDX PT, R233, R226, RZ, 0x1f ;  /* 0x00001fffe2e97589 */ /* 0x000e6200000e0000 */
[----:B------:R-:W-:Y:S02]  /*5640*/  FFMA.FTZ R232, R218, R17, R232 ;  /* 0x00000011dae87223 */ /* 0x000fe400000100e8 */
[C---:B------:R-:W-:Y:S02]  /*5650*/  FMUL.FTZ R218, R219.reuse, R220 ;  /* 0x000000dcdbda7220 */ /* 0x040fe40000410000 */
[----:B------:R-:W-:-:S02]  /*5660*/  FFMA.FTZ R219, -R219, R228, -RZ ;  /* 0x000000e4dbdb7223 */ /* 0x000fc400000109ff */
[----:B------:R-:W-:Y:S01]  /*5670*/  FFMA.FTZ R238, R222, R230, R229 ;  /* 0x000000e6deee7223 */ /* 0x000fe200000100e5 */
[----:B------:R2:W-:Y:S01]  /*5680*/  SHFL.DOWN PT, R228, R16, 0x1, 0x1f ;  /* 0x08201f0010e47f89 */ /* 0x0005e200000e0000 */
[C---:B------:R-:W-:Y:S02]  /*5690*/  FMUL.FTZ R236, R128.reuse, R217 ;  /* 0x000000d980ec7220 */ /* 0x040fe40000410000 */
[-C--:B------:R-:W-:Y:S01]  /*56a0*/  FMUL.FTZ R220, R128, R17.reuse ;  /* 0x0000001180dc7220 */ /* 0x080fe20000410000 */
[----:B------:R1:W3:Y:S01]  /*56b0*/  SHFL.IDX PT, R229, R14, RZ, 0x1f ;  /* 0x00001fff0ee57589 */ /* 0x0002e200000e0000 */
[----:B------:R-:W-:Y:S02]  /*56c0*/  FFMA.FTZ R232, -R222, R232, R231 ;  /* 0x000000e8dee87223 */ /* 0x000fe400000101e7 */
[C---:B------:R-:W-:Y:S01]  /*56d0*/  FFMA.FTZ R236, R129.reuse, R17, R236 ;  /* 0x0000001181ec7223 */ /* 0x040fe200000100ec */
[----:B------:R-:W-:Y:S01]  /*56e0*/  SHFL.DOWN PT, R231, R226, 0x1, 0x1f ;  /* 0x08201f00e2e77f89 */ /* 0x000fe200000e0000 */
[----:B------:R-:W-:-:S02]  /*56f0*/  FFMA.FTZ R223, R129, R217, -R220 ;  /* 0x000000d981df7223 */ /* 0x000fc400000108dc */
[----:B--2---:R-:W-:Y:S01]  /*5700*/  FADD.FTZ R16, RZ, R236 ;  /* 0x000000ecff107221 */ /* 0x004fe20000010000 */
[----:B------:R2:W4:Y:S01]  /*5710*/  SHFL.IDX PT, R230, R15, RZ, 0x1f ;  /* 0x00001fff0fe67589 */ /* 0x00052200000e0000 */
[----:B------:R-:W-:Y:S02]  /*5720*/  FFMA.FTZ R223, R70, R115, R223 ;  /* 0x0000007346df7223 */ /* 0x000fe400000100df */
[CC--:B------:R-:W-:Y:S01]  /*5730*/  FMUL.FTZ R236, R174.reuse, R16.reuse ;  /* 0x00000010aeec7220 */ /* 0x0c0fe20000410000 */
[----:B------:R-:W5:Y:S01]  /*5740*/  SHFL.DOWN PT, R226, R227, 0x1, 0x1f ;  /* 0x08201f00e3e27f89 */ /* 0x000f6200000e0000 */
[-C--:B------:R-:W-:Y:S02]  /*5750*/  FMUL.FTZ R174, R174, R223.reuse ;  /* 0x000000dfaeae7220 */ /* 0x080fe40000410000 */
[C---:B------:R-:W-:Y:S02]  /*5760*/  FFMA.FTZ R236, R221.reuse, R223, -R236 ;  /* 0x000000dfddec7223 */ /* 0x040fe400000108ec */
[----:B------:R-:W-:-:S02]  /*5770*/  FFMA.FTZ R221, R221, R16, R174 ;  /* 0x00000010dddd7223 */ /* 0x000fc400000100ae */
[C---:B0-----:R-:W-:Y:S02]  /*5780*/  FMUL.FTZ R174, R234.reuse, R15 ;  /* 0x0000000feaae7220 */ /* 0x041fe40000410000 */
[----:B------:R-:W-:Y:S02]  /*5790*/  FFMA.FTZ R236, R177, R236, R238 ;  /* 0x000000ecb1ec7223 */ /* 0x000fe400000100ee */
[CC--:B------:R-:W-:Y:S02]  /*57a0*/  FMUL.FTZ R238, R234.reuse, R14.reuse ;  /* 0x0000000eeaee7220 */ /* 0x0c0fe40000410000 */
[----:B-1----:R-:W-:Y:S02]  /*57b0*/  FFMA.FTZ R14, R233, R14, -R174 ;  /* 0x0000000ee90e7223 */ /* 0x002fe400000108ae */
[----:B------:R-:W-:Y:S02]  /*57c0*/  FMUL.FTZ R174, R234, R13 ;  /* 0x0000000deaae7220 */ /* 0x000fe40000410000 */
[----:B------:R-:W-:-:S02]  /*57d0*/  FFMA.FTZ R232, -R177, R221, R232 ;  /* 0x000000ddb1e87223 */ /* 0x000fc400000101e8 */
[-C--:B------:R-:W-:Y:S02]  /*57e0*/  FMUL.FTZ R234, R234, R12.reuse ;  /* 0x0000000ceaea7220 */ /* 0x080fe40000410000 */
[----:B---3--:R-:W-:Y:S02]  /*57f0*/  @P1 FMUL.FTZ R221, R228, R229 ;  /* 0x000000e5e4dd1220 */ /* 0x008fe40000410000 */
[C---:B--2---:R-:W-:Y:S02]  /*5800*/  FFMA.FTZ R15, R233.reuse, R15, R238 ;  /* 0x0000000fe90f7223 */ /* 0x044fe400000100ee */
[C---:B------:R-:W-:Y:S02]  /*5810*/  FFMA.FTZ R12, R233.reuse, R12, -R174 ;  /* 0x0000000ce90c7223 */ /* 0x040fe400000108ae */
[----:B------:R-:W-:Y:S02]  /*5820*/  FFMA.FTZ R13, R233, R13, R234 ;  /* 0x0000000de90d7223 */ /* 0x000fe400000100ea */
[----:B----4-:R-:W-:Y:S01]  /*5830*/  @P1 FFMA.FTZ R233, R231, R230, R221 ;  /* 0x000000e6e7e91223 */ /* 0x010fe200000100dd */
[----:B------:R-:W0:Y:S01]  /*5840*/  SHFL.DOWN PT, R234, R225, 0x1, 0x1f ;  /* 0x08201f00e1ea7f89 */ /* 0x000e2200000e0000 */
[----:B------:R-:W-:-:S02]  /*5850*/  FMUL.FTZ R221, R126, R223 ;  /* 0x000000df7edd7220 */ /* 0x000fc40000410000 */
[----:B------:R-:W-:Y:S02]  /*5860*/  FMUL.FTZ R174, R126, R16 ;  /* 0x000000107eae7220 */ /* 0x000fe40000410000 */
[----:B------:R-:W-:Y:S02]  /*5870*/  FMUL.FTZ R240, R17, UR29 ;  /* 0x0000001d11f07c20 */ /* 0x000fe40008410000 */
[----:B------:R-:W-:Y:S02]  /*5880*/  @P1 FMUL.FTZ R238, R228, R230 ;  /* 0x000000e6e4ee1220 */ /* 0x000fe40000410000 */
[----:B-----5:R-:W-:Y:S02]  /*5890*/  @P1 FADD.FTZ R230, R226, R233 ;  /* 0x000000e9e2e61221 */ /* 0x020fe40000010000 */
[C---:B------:R-:W-:Y:S02]  /*58a0*/  FFMA.FTZ R226, R127.reuse, R16, R221 ;  /* 0x000000107fe27223 */ /* 0x040fe400000100dd */
[----:B------:R-:W-:-:S02]  /*58b0*/  FFMA.FTZ R221, R127, R223, -R174 ;  /* 0x000000df7fdd7223 */ /* 0x000fc400000108ae */
[----:B------:R-:W-:Y:S02]  /*58c0*/  FFMA.FTZ R235, R217, UR28, -R240 ;  /* 0x0000001cd9eb7c23 */ /* 0x000fe400080108f0 */
[C---:B------:R-:W-:Y:S02]  /*58d0*/  FMUL.FTZ R228, R16.reuse, UR29 ;  /* 0x0000001d10e47c20 */ /* 0x040fe40008410000 */
[----:B------:R-:W-:Y:S02]  /*58e0*/  FMUL.FTZ R240, R16, UR28 ;  /* 0x0000001c10f07c20 */ /* 0x000fe40008410000 */
[----:B------:R-:W-:Y:S02]  /*58f0*/  FADD.FTZ R174, RZ, R226 ;  /* 0x000000e2ffae7221 */ /* 0x000fe40000010000 */
[----:B------:R-:W-:Y:S02]  /*5900*/  FFMA.FTZ R221, R69, R114, R221 ;  /* 0x0000007245dd7223 */ /* 0x000fe400000100dd */
[----:B------:R-:W-:-:S02]  /*5910*/  FFMA.FTZ R226, R223, UR28, -R228 ;  /* 0x0000001cdfe27c23 */ /* 0x000fc400080108e4 */
[----:B------:R-:W-:Y:S02]  /*5920*/  FFMA.FTZ R228, R223, UR29, R240 ;  /* 0x0000001ddfe47c23 */ /* 0x000fe400080100f0 */
[CC--:B------:R-:W-:Y:S02]  /*5930*/  FMUL.FTZ R240, R224.reuse, R174.reuse ;  /* 0x000000aee0f07220 */ /* 0x0c0fe40000410000 */
[-C--:B------:R-:W-:Y:S02]  /*5940*/  FMUL.FTZ R224, R224, R221.reuse ;  /* 0x000000dde0e07220 */ /* 0x080fe40000410000 */
[CC--:B------:R-:W-:Y:S02]  /*5950*/  FFMA.FTZ R233, R175.reuse, R221.reuse, -R240 ;  /* 0x000000ddafe97223 */ /* 0x0c0fe400000108f0 */
[----:B------:R-:W-:Y:S02]  /*5960*/  FFMA.FTZ R239, R175, R174, R224 ;  /* 0x000000aeafef7223 */ /* 0x000fe400000100e0 */
[----:B------:R-:W-:-:S02]  /*5970*/  FMUL.FTZ R175, R124, R221 ;  /* 0x000000dd7caf7220 */ /* 0x000fc40000410000 */
[-C--:B------:R-:W-:Y:S02]  /*5980*/  FMUL.FTZ R224, R124, R174.reuse ;  /* 0x000000ae7ce07220 */ /* 0x080fe40000410000 */
[----:B------:R-:W-:Y:S02]  /*5990*/  FMUL.FTZ R242, R17, UR28 ;  /* 0x0000001c11f27c20 */ /* 0x000fe40008410000 */
[C---:B------:R-:W-:Y:S02]  /*59a0*/  FFMA.FTZ R175, R125.reuse, R174, R175 ;  /* 0x000000ae7daf7223 */ /* 0x040fe400000100af */
[----:B------:R-:W-:Y:S02]  /*59b0*/  FFMA.FTZ R224, R125, R221, -R224 ;  /* 0x000000dd7de07223 */ /* 0x000fe400000108e0 */
[----:B------:R-:W-:Y:S02]  /*59c0*/  FFMA.FTZ R237, R217, UR29, R242 ;  /* 0x0000001dd9ed7c23 */ /* 0x000fe400080100f2 */
[----:B------:R-:W-:-:S02]  /*59d0*/  FADD.FTZ R175, RZ, R175 ;  /* 0x000000afffaf7221 */ /* 0x000fc40000010000 */
[----:B------:R-:W-:Y:S02]  /*59e0*/  FFMA.FTZ R224, R68, R117, R224 ;  /* 0x0000007544e07223 */ /* 0x000fe400000100e0 */
[C---:B------:R-:W-:Y:S02]  /*59f0*/  FMUL.FTZ R220, R222.reuse, R235 ;  /* 0x000000ebdedc7220 */ /* 0x040fe40000410000 */
[----:B------:R-:W-:Y:S01]  /*5a00*/  FFMA.FTZ R222, -R222, R237, -RZ ;  /* 0x000000eddede7223 */ /* 0x000fe200000109ff */
[----:B------:R1:W2:Y:S01]  /*5a10*/  SHFL.IDX PT, R235, R225, RZ, 0x1f ;  /* 0x00001fffe1eb7589 */ /* 0x0002a200000e0000 */
[C---:B------:R-:W-:Y:S02]  /*5a20*/  FMUL.FTZ R226, R177.reuse, R226 ;  /* 0x000000e2b1e27220 */ /* 0x040fe40000410000 */
[----:B------:R-:W-:Y:S02]  /*5a30*/  FFMA.FTZ R228, -R177, R228, -RZ ;  /* 0x000000e4b1e47223 */ /* 0x000fe400000109ff */
[----:B------:R-:W-:-:S02]  /*5a40*/  @P1 FFMA.FTZ R237, R231, R229, -R238 ;  /* 0x000000e5e7ed1223 */ /* 0x000fc400000108ee */
[CC--:B------:R-:W-:Y:S02]  /*5a50*/  FMUL.FTZ R177, R122.reuse, R175.reuse ;  /* 0x000000af7ab17220 */ /* 0x0c0fe40000410000 */
[-C--:B------:R-:W-:Y:S02]  /*5a60*/  FMUL.FTZ R238, R122, R224.reuse ;  /* 0x000000e07aee7220 */ /* 0x080fe40000410000 */
[C---:B------:R-:W-:Y:S02]  /*5a70*/  FFMA.FTZ R177, R123.reuse, R224, -R177 ;  /* 0x000000e07bb17223 */ /* 0x040fe400000108b1 */
[----:B------:R-:W-:Y:S02]  /*5a80*/  FFMA.FTZ R238, R123, R175, R238 ;  /* 0x000000af7bee7223 */ /* 0x000fe400000100ee */
[----:B------:R-:W-:Y:S02]  /*5a90*/  FFMA.FTZ R231, -R23, R239, R232 ;  /* 0x000000ef17e77223 */ /* 0x000fe400000101e8 */
[----:B0-----:R-:W-:-:S02]  /*5aa0*/  @P1 FADD.FTZ R229, R234, R237 ;  /* 0x000000edeae51221 */ /* 0x001fc40000010000 */
[-C--:B------:R-:W-:Y:S02]  /*5ab0*/  FMUL.FTZ R232, R230, -R3.reuse ;  /* 0x80000003e6e87220 */ /* 0x080fe40000410000 */
[----:B-1----:R-:W-:Y:S02]  /*5ac0*/  FFMA.FTZ R225, R67, R116, R177 ;  /* 0x0000007443e17223 */ /* 0x002fe400000100b1 */
[----:B------:R-:W-:Y:S02]  /*5ad0*/  FADD.FTZ R177, RZ, R238 ;  /* 0x000000eeffb17221 */ /* 0x000fe40000010000 */
[----:B------:R-:W-:Y:S02]  /*5ae0*/  FMUL.FTZ R3, R229, -R3 ;  /* 0x80000003e5037220 */ /* 0x000fe40000410000 */
[----:B------:R-:W-:Y:S02]  /*5af0*/  FFMA.FTZ R233, R23, R233, R236 ;  /* 0x000000e917e97223 */ /* 0x000fe400000100ec */
[----:B------:R-:W-:Y:S01]  /*5b00*/  FFMA.FTZ R232, R229, R2, -R232 ;  /* 0x00000002e5e87223 */ /* 0x000fe200000108e8 */
[----:B------:R0:W1:Y:S01]  /*5b10*/  SHFL.IDX PT, R236, R227, RZ, 0x1f ;  /* 0x00001fffe3ec7589 */ /* 0x00006200000e0000 */
[----:B------:R-:W-:-:S02]  /*5b20*/  FMUL.FTZ R229, R118, R225 ;  /* 0x000000e176e57220 */ /* 0x000fc40000410000 */
[----:B------:R-:W-:Y:S02]  /*5b30*/  FFMA.FTZ R230, R230, R2, R3 ;  /* 0x00000002e6e67223 */ /* 0x000fe40000010003 */
[-C--:B------:R-:W-:Y:S02]  /*5b40*/  FFMA.FTZ R2, R120, R177.reuse, R229 ;  /* 0x000000b178027223 */ /* 0x080fe400000100e5 */
[----:B------:R-:W-:Y:S02]  /*5b50*/  FADD.FTZ R3, R179, R232 ;  /* 0x000000e8b3037221 */ /* 0x000fe40000010000 */
[----:B0-----:R-:W-:Y:S02]  /*5b60*/  FMUL.FTZ R227, R118, R177 ;  /* 0x000000b176e37220 */ /* 0x001fe40000410000 */
[----:B------:R-:W-:Y:S02]  /*5b70*/  FMUL.FTZ R232, R148, -R3 ;  /* 0x8000000394e87220 */ /* 0x000fe40000410000 */
[----:B------:R-:W-:-:S02]  /*5b80*/  FFMA.FTZ R229, R120, R225, -R227 ;  /* 0x000000e178e57223 */ /* 0x000fc400000108e3 */
[----:B------:R-:W-:Y:S02]  /*5b90*/  FADD.FTZ R227, -R167, R230 ;  /* 0x000000e6a7e37221 */ /* 0x000fe40000010100 */
[----:B------:R-:W-:Y:S02]  /*5ba0*/  FADD.FTZ R167, RZ, R2 ;  /* 0x00000002ffa77221 */ /* 0x000fe40000010000 */
[-C--:B------:R-:W-:Y:S02]  /*5bb0*/  FMUL.FTZ R179, R148, -R227.reuse ;  /* 0x800000e394b37220 */ /* 0x080fe40000410000 */
[C---:B------:R-:W-:Y:S02]  /*5bc0*/  FFMA.FTZ R232, R150.reuse, R227, R232 ;  /* 0x000000e396e87223 */ /* 0x040fe400000100e8 */
[----:B------:R-:W-:Y:S02]  /*5bd0*/  FFMA.FTZ R179, R150, R3, -R179 ;  /* 0x0000000396b37223 */ /* 0x000fe400000108b3 */
[----:B------:R-:W-:-:S02]  /*5be0*/  FFMA.FTZ R229, R66, R119, R229 ;  /* 0x0000007742e57223 */ /* 0x000fc400000100e5 */
[----:B------:R-:W-:Y:S02]  /*5bf0*/  FMUL.FTZ R2, R148, R167 ;  /* 0x000000a794027220 */ /* 0x000fe40000410000 */
[----:B------:R-:W-:Y:S02]  /*5c00*/  FADD.FTZ R179, R156, R179 ;  /* 0x000000b39cb37221 */ /* 0x000fe40000010000 */
[----:B------:R-:W-:Y:S02]  /*5c10*/  FADD.FTZ R153, -R153, R232 ;  /* 0x000000e899997221 */ /* 0x000fe40000010100 */
[-C--:B------:R-:W-:Y:S02]  /*5c20*/  FMUL.FTZ R230, R148, R229.reuse ;  /* 0x000000e594e67220 */ /* 0x080fe40000410000 */
[----:B------:R-:W-:Y:S02]  /*5c30*/  FFMA.FTZ R148, R150, R229, -R2 ;  /* 0x000000e596947223 */ /* 0x000fe40000010802 */
[----:B------:R-:W-:-:S02]  /*5c40*/  FMUL.FTZ R2, R118, -R179 ;  /* 0x800000b376027220 */ /* 0x000fc40000410000 */
[-C--:B------:R-:W-:Y:S02]  /*5c50*/  FMUL.FTZ R118, R118, -R153.reuse ;  /* 0x8000009976767220 */ /* 0x080fe40000410000 */
[----:B--2---:R-:W-:Y:S02]  /*5c60*/  FADD.FTZ R14, R235, R14 ;  /* 0x0000000eeb0e7221 */ /* 0x004fe40000010000 */
[C---:B------:R-:W-:Y:S02]  /*5c70*/  FFMA.FTZ R235, R120.reuse, R153, R2 ;  /* 0x0000009978eb7223 */ /* 0x040fe40000010002 */
[----:B------:R-:W-:Y:S02]  /*5c80*/  FFMA.FTZ R118, R120, R179, -R118 ;  /* 0x000000b378767223 */ /* 0x000fe40000010876 */
[----:B------:R-:W-:Y:S02]  /*5c90*/  FADD.FTZ R158, -R158, R235 ;  /* 0x000000eb9e9e7221 */ /* 0x000fe40000010100 */
[----:B------:R-:W-:-:S02]  /*5ca0*/  FADD.FTZ R159, R159, R118 ;  /* 0x000000769f9f7221 */ /* 0x000fc40000010000 */
[C---:B------:R-:W-:Y:S02]  /*5cb0*/  FMUL.FTZ R118, R122.reuse, -R158 ;  /* 0x8000009e7a767220 */ /* 0x040fe40000410000 */
[----:B------:R-:W-:Y:S02]  /*5cc0*/  FMUL.FTZ R122, R122, -R159 ;  /* 0x8000009f7a7a7220 */ /* 0x000fe40000410000 */
[----:B------:R-:W-:Y:S02]  /*5cd0*/  FFMA.FTZ R230, R150, R167, R230 ;  /* 0x000000a796e67223 */ /* 0x000fe400000100e6 */
[----:B------:R-:W-:Y:S02]  /*5ce0*/  FFMA.FTZ R118, R123, R159, -R118 ;  /* 0x0000009f7b767223 */ /* 0x000fe40000010876 */
[----:B------:R-:W-:Y:S02]  /*5cf0*/  FMUL.FTZ R150, R174, UR29 ;  /* 0x0000001dae967c20 */ /* 0x000fe40008410000 */
[----:B------:R-:W-:-:S02]  /*5d00*/  FMUL.FTZ R235, R155, R175 ;  /* 0x000000af9beb7220 */ /* 0x000fc40000410000 */
[----:B------:R-:W-:Y:S02]  /*5d10*/  FFMA.FTZ R122, R123, R158, R122 ;  /* 0x0000009e7b7a7223 */ /* 0x000fe4000001007a */
[----:B------:R-:W-:Y:S02]  /*5d20*/  FMUL.FTZ R155, R155, R224 ;  /* 0x000000e09b9b7220 */ /* 0x000fe40000410000 */
[----:B------:R-:W-:Y:S02]  /*5d30*/  FADD.FTZ R25, R25, R118 ;  /* 0x0000007619197221 */ /* 0x000fe40000010000 */
[----:B------:R-:W-:Y:S02]  /*5d40*/  FFMA.FTZ R150, R221, UR28, -R150 ;  /* 0x0000001cdd967c23 */ /* 0x000fe40008010896 */
[----:B------:R-:W-:Y:S02]  /*5d50*/  FADD.FTZ R157, -R157, R122 ;  /* 0x0000007a9d9d7221 */ /* 0x000fe40000010100 */
[----:B------:R-:W-:-:S02]  /*5d60*/  FFMA.FTZ R155, R26, R175, R155 ;  /* 0x000000af1a9b7223 */ /* 0x000fc4000001009b */
[----:B------:R-:W-:Y:S02]  /*5d70*/  FFMA.FTZ R235, R26, R224, -R235 ;  /* 0x000000e01aeb7223 */ /* 0x000fe400000108eb */
[----:B------:R-:W-:Y:S02]  /*5d80*/  FMUL.FTZ R123, R175, UR29 ;  /* 0x0000001daf7b7c20 */ /* 0x000fe40008410000 */
[C---:B------:R-:W-:Y:S02]  /*5d90*/  FMUL.FTZ R26, R124.reuse, -R25 ;  /* 0x800000197c1a7220 */ /* 0x040fe40000410000 */
[----:B------:R-:W-:Y:S02]  /*5da0*/  FMUL.FTZ R2, R23, R150 ;  /* 0x0000009617027220 */ /* 0x000fe40000410000 */
[----:B------:R-:W-:Y:S02]  /*5db0*/  FMUL.FTZ R124, R124, -R157 ;  /* 0x8000009d7c7c7220 */ /* 0x000fe40000410000 */
[----:B------:R-:W-:-:S02]  /*5dc0*/  FFMA.FTZ R150, -R160, R155, R231 ;  /* 0x0000009ba0967223 */ /* 0x000fc400000101e7 */
[----:B------:R-:W-:Y:S02]  /*5dd0*/  FFMA.FTZ R155, R224, UR28, -R123 ;  /* 0x0000001ce09b7c23 */ /* 0x000fe4000801087b */
        /* <DEDUP_REMOVED lines=12> */
[C---:B------:R-:W-:Y:S02]  /*5ea0*/  FFMA.FTZ R122, R24.reuse, R225, -R122 ;  /* 0x000000e1187a7223 */ /* 0x040fe4000001087a */
[----:B------:R-:W-:Y:S02]  /*5eb0*/  FFMA.FTZ R162, R24, R177, R162 ;  /* 0x000000b118a27223 */ /* 0x000fe400000100a2 */
[C---:B------:R-:W-:Y:S02]  /*5ec0*/  FMUL.FTZ R24, R128.reuse, -R22 ;  /* 0x8000001680187220 */ /* 0x040fe40000410000 */
[----:B------:R-:W-:Y:S02]  /*5ed0*/  FMUL.FTZ R128, R128, -R163 ;  /* 0x800000a380807220 */ /* 0x000fe40000410000 */
[----:B------:R-:W-:-:S02]  /*5ee0*/  FMUL.FTZ R118, R177, UR29 ;  /* 0x0000001db1767c20 */ /* 0x000fc40008410000 */
[----:B------:R-:W-:Y:S02]  /*5ef0*/  FFMA.FTZ R24, R129, R163, R24 ;  /* 0x000000a381187223 */ /* 0x000fe40000010018 */
[----:B------:R-:W-:Y:S02]  /*5f00*/  FMUL.FTZ R124, R177, UR28 ;  /* 0x0000001cb17c7c20 */ /* 0x000fe40008410000 */
[----:B------:R-:W-:Y:S02]  /*5f10*/  FFMA.FTZ R129, R129, R22, -R128 ;  /* 0x0000001681817223 */ /* 0x000fe40000010880 */
[----:B------:R-:W-:Y:S02]  /*5f20*/  FFMA.FTZ R118, R225, UR28, -R118 ;  /* 0x0000001ce1767c23 */ /* 0x000fe40008010876 */
[----:B------:R-:W-:Y:S02]  /*5f30*/  FADD.FTZ R24, -R171, R24 ;  /* 0x00000018ab187221 */ /* 0x000fe40000010100 */
[----:B------:R-:W-:-:S02]  /*5f40*/  FFMA.FTZ R126, R225, UR29, R124 ;  /* 0x0000001de17e7c23 */ /* 0x000fc4000801007c */
[----:B------:R-:W-:Y:S02]  /*5f50*/  FADD.FTZ R20, R20, R129 ;  /* 0x0000008114147221 */ /* 0x000fe40000010000 */
[----:B------:R-:W-:Y:S02]  /*5f60*/  FMUL.FTZ R124, R161, R118 ;  /* 0x00000076a17c7220 */ /* 0x000fe40000410000 */
[C---:B------:R-:W-:Y:S02]  /*5f70*/  FMUL.FTZ R118, R31.reuse, R167 ;  /* 0x000000a71f767220 */ /* 0x040fe40000410000 */
[----:B------:R-:W-:Y:S02]  /*5f80*/  FMUL.FTZ R125, R31, R229 ;  /* 0x000000e51f7d7220 */ /* 0x000fe40000410000 */
[C---:B------:R-:W-:Y:S02]  /*5f90*/  FMUL.FTZ R31, R130.reuse, -R24 ;  /* 0x80000018821f7220 */ /* 0x040fe40000410000 */
[----:B------:R-:W-:-:S02]  /*5fa0*/  FMUL.FTZ R130, R130, -R20 ;  /* 0x8000001482827220 */ /* 0x000fc40000410000 */
[----:B------:R-:W-:Y:S02]  /*5fb0*/  FFMA.FTZ R123, R154, R229, -R118 ;  /* 0x000000e59a7b7223 */ /* 0x000fe40000010876 */
[C---:B------:R-:W-:Y:S02]  /*5fc0*/  FFMA.FTZ R118, R131.reuse, R20, -R31 ;  /* 0x0000001483767223 */ /* 0x040fe4000001081f */
[----:B------:R-:W-:Y:S02]  /*5fd0*/  FFMA.FTZ R31, R131, R24, R130 ;  /* 0x00000018831f7223 */ /* 0x000fe40000010082 */
[----:B------:R-:W-:Y:S02]  /*5fe0*/  FADD.FTZ R169, R169, R118 ;  /* 0x00000076a9a97221 */ /* 0x000fe40000010000 */
[----:B------:R-:W-:Y:S02]  /*5ff0*/  FADD.FTZ R31, -R170, R31 ;  /* 0x0000001faa1f7221 */ /* 0x000fe40000010100 */
[----:B------:R-:W-:-:S02]  /*6000*/  FMUL.FTZ R118, R132, -R169 ;  /* 0x800000a984767220 */ /* 0x000fc40000410000 */
[----:B------:R-:W-:Y:S02]  /*6010*/  FFMA.FTZ R120, R160, R235, R233 ;  /* 0x000000eba0787223 */ /* 0x000fe400000100e9 */
[-C--:B------:R-:W-:Y:S02]  /*6020*/  FMUL.FTZ R132, R132, -R31.reuse ;  /* 0x8000001f84847220 */ /* 0x080fe40000410000 */
[----:B------:R-:W-:Y:S02]  /*6030*/  FFMA.FTZ R118, R133, R31, R118 ;  /* 0x0000001f85767223 */ /* 0x000fe40000010076 */
[----:B------:R-:W-:Y:S02]  /*6040*/  FFMA.FTZ R120, R161, R122, R120 ;  /* 0x0000007aa1787223 */ /* 0x000fe40000010078 */
[----:B------:R-:W-:Y:S02]  /*6050*/  FFMA.FTZ R133, R133, R169, -R132 ;  /* 0x000000a985857223 */ /* 0x000fe40000010884 */
[----:B------:R-:W-:-:S02]  /*6060*/  FFMA.FTZ R122, -R161, R162, R150 ;  /* 0x000000a2a17a7223 */ /* 0x000fc40000010196 */
[----:B------:R-:W-:Y:S02]  /*6070*/  FFMA.FTZ R161, -R161, R126, -RZ ;  /* 0x0000007ea1a17223 */ /* 0x000fe400000109ff */
[----:B------:R-:W-:Y:S02]  /*6080*/  FMUL.FTZ R126, R167, UR29 ;  /* 0x0000001da77e7c20 */ /* 0x000fe40008410000 */
[----:B------:R-:W-:Y:S02]  /*6090*/  FADD.FTZ R118, -R173, R118 ;  /* 0x00000076ad767221 */ /* 0x000fe40000010100 */
[----:B------:R-:W-:Y:S02]  /*60a0*/  FADD.FTZ R172, R172, R133 ;  /* 0x00000085acac7221 */ /* 0x000fe40000010000 */
[----:B------:R-:W-:Y:S02]  /*60b0*/  FFMA.FTZ R125, R154, R167, R125 ;  /* 0x000000a79a7d7223 */ /* 0x000fe4000001007d */
[----:B------:R-:W-:-:S02]  /*60c0*/  FFMA.FTZ R120, R151, R123, R120 ;  /* 0x0000007b97787223 */ /* 0x000fc40000010078 */
[----:B------:R-:W-:Y:S02]  /*60d0*/  FFMA.FTZ R126, R229, UR28, -R126 ;  /* 0x0000001ce57e7c23 */ /* 0x000fe4000801087e */
[C---:B------:R-:W-:Y:S02]  /*60e0*/  FMUL.FTZ R123, R134.reuse, -R118 ;  /* 0x80000076867b7220 */ /* 0x040fe40000410000 */
[----:B------:R-:W-:Y:S02]  /*60f0*/  FADD.FTZ R230, RZ, R230 ;  /* 0x000000e6ffe67221 */ /* 0x000fe40000010000 */
[----:B------:R-:W-:Y:S02]  /*6100*/  FMUL.FTZ R134, R134, -R172 ;  /* 0x800000ac86867220 */ /* 0x000fe40000410000 */
[----:B------:R-:W-:Y:S02]  /*6110*/  FFMA.FTZ R122, -R151, R125, R122 ;  /* 0x0000007d977a7223 */ /* 0x000fe4000001017a */
[----:B------:R-:W-:-:S02]  /*6120*/  FMUL.FTZ R128, R167, UR28 ;  /* 0x0000001ca7807c20 */ /* 0x000fc40008410000 */
[----:B------:R-:W-:Y:S02]  /*6130*/  FMUL.FTZ R125, R151, R126 ;  /* 0x0000007e977d7220 */ /* 0x000fe40000410000 */
[----:B------:R-:W-:Y:S02]  /*6140*/  FFMA.FTZ R148, R64, R121, R148 ;  /* 0x0000007940947223 */ /* 0x000fe40000010094 */
[C---:B------:R-:W-:Y:S02]  /*6150*/  FFMA.FTZ R123, R135.reuse, R172, -R123 ;  /* 0x000000ac877b7223 */ /* 0x040fe4000001087b */
[----:B------:R-:W-:Y:S02]  /*6160*/  FMUL.FTZ R126, R152, R230 ;  /* 0x000000e6987e7220 */ /* 0x000fe40000410000 */
[----:B------:R-:W-:Y:S02]  /*6170*/  FFMA.FTZ R135, R135, R118, R134 ;  /* 0x0000007687877223 */ /* 0x000fe40000010086 */
[----:B------:R-:W-:-:S02]  /*6180*/  FFMA.FTZ R128, R229, UR29, R128 ;  /* 0x0000001de5807c23 */ /* 0x000fc40008010080 */
[-C--:B------:R-:W-:Y:S02]  /*6190*/  FMUL.FTZ R152, R152, R148.reuse ;  /* 0x0000009498987220 */ /* 0x080fe40000410000 */
[----:B------:R-:W-:Y:S02]  /*61a0*/  FADD.FTZ R178, R178, R123 ;  /* 0x0000007bb2b27221 */ /* 0x000fe40000010000 */
[----:B------:R-:W-:Y:S01]  /*61b0*/  FFMA.FTZ R127, R27, R148, -R126 ;  /* 0x000000941b7f7223 */ /* 0x000fe2000001087e */
[----:B------:R-:W-:Y:S01]  /*61c0*/  P2R R126, PR, RZ, 0x1 ;  /* 0x00000001ff7e7803 */ /* 0x000fe20000000000 */
[----:B------:R-:W-:Y:S02]  /*61d0*/  FADD.FTZ R123, -R176, R135 ;  /* 0x00000087b07b7221 */ /* 0x000fe40000010100 */
[C---:B------:R-:W-:Y:S02]  /*61e0*/  FMUL.FTZ R129, R230.reuse, UR29 ;  /* 0x0000001de6817c20 */ /* 0x040fe40008410000 */
[----:B------:R-:W-:-:S02]  /*61f0*/  FMUL.FTZ R131, R230, UR28 ;  /* 0x0000001ce6837c20 */ /* 0x000fc40008410000 */
[----:B------:R-:W-:Y:S02]  /*6200*/  FFMA.FTZ R151, -R151, R128, -RZ ;  /* 0x0000008097977223 */ /* 0x000fe400000109ff */
[----:B------:R-:W-:Y:S02]  /*6210*/  FFMA.FTZ R27, R27, R230, R152 ;  /* 0x000000e61b1b7223 */ /* 0x000fe40000010098 */
[----:B------:R-:W-:Y:S02]  /*6220*/  FMUL.FTZ R133, R30, R127 ;  /* 0x0000007f1e857220 */ /* 0x000fe40000410000 */
[----:B------:R-:W-:Y:S02]  /*6230*/  FMUL.FTZ R128, R136, -R123 ;  /* 0x8000007b88807220 */ /* 0x000fe40000410000 */
[----:B------:R-:W-:Y:S02]  /*6240*/  FFMA.FTZ R129, R148, UR28, -R129 ;  /* 0x0000001c94817c23 */ /* 0x000fe40008010881 */
[----:B------:R-:W-:-:S02]  /*6250*/  FMUL.FTZ R136, R136, -R178 ;  /* 0x800000b288887220 */ /* 0x000fc40000410000 */
[----:B------:R-:W-:Y:S02]  /*6260*/  FFMA.FTZ R131, R148, UR29, R131 ;  /* 0x0000001d94837c23 */ /* 0x000fe40008010083 */
[----:B------:R-:W-:Y:S02]  /*6270*/  FMUL.FTZ R135, R30, R27 ;  /* 0x0000001b1e877220 */ /* 0x000fe40000410000 */
[----:B------:R-:W-:Y:S02]  /*6280*/  FADD.FTZ R27, R120, R133 ;  /* 0x00000085781b7221 */ /* 0x000fe40000010000 */
[C---:B------:R-:W-:Y:S02]  /*6290*/  FMUL.FTZ R126, R30.reuse, R129 ;  /* 0x000000811e7e7220 */ /* 0x040fe40000410000 */
[C---:B------:R-:W-:Y:S02]  /*62a0*/  FFMA.FTZ R120, R137.reuse, R123, R136 ;  /* 0x0000007b89787223 */ /* 0x040fe40000010088 */
[----:B------:R-:W-:Y:S01]  /*62b0*/  FFMA.FTZ R127, -R30, R131, -RZ ;  /* 0x000000831e7f7223 */ /* 0x000fe200000109ff */
[----:B------:R-:W-:Y:S01]  /*62c0*/  SHF.L.U32 R30, R102, 0x5, RZ ;  /* 0x00000005661e7819 */ /* 0x000fe200000006ff */
[----:B------:R-:W-:Y:S01]  /*62d0*/  FFMA.FTZ R129, R137, R178, -R128 ;  /* 0x000000b289817223 */ /* 0x000fe20000010880 */
[----:B------:R-:W-:Y:S01]  /*62e0*/  MOV R128, UR7 ;  /* 0x0000000700807c02 */ /* 0x000fe20008000f00 */
[----:B------:R-:W-:-:S02]  /*62f0*/  FADD.FTZ R120, -R189, R120 ;  /* 0x00000078bd787221 */ /* 0x000fc40000010100 */
[----:B------:R-:W-:Y:S01]  /*6300*/  FADD.FTZ R188, R188, R129 ;  /* 0x00000081bcbc7221 */ /* 0x000fe20000010000 */
[----:B------:R-:W-:Y:S01]  /*6310*/  LEA.HI.SX32 R129, R30, R30, 0x1b ;  /* 0x0000001e1e817211 */ /* 0x000fe200078fdaff */
[----:B------:R-:W-:Y:S02]  /*6320*/  FADD.FTZ R30, R122, -R135 ;  /* 0x800000877a1e7221 */ /* 0x000fe40000010000 */
[C---:B------:R-:W-:Y:S02]  /*6330*/  FMUL.FTZ R122, R138.reuse, -R120 ;  /* 0x800000788a7a7220 */ /* 0x040fe40000410000 */
[-C--:B------:R-:W-:Y:S02]  /*6340*/  FMUL.FTZ R138, R138, -R188.reuse ;  /* 0x800000bc8a8a7220 */ /* 0x080fe40000410000 */
[C---:B------:R-:W-:Y:S02]  /*6350*/  FFMA.FTZ R131, R139.reuse, R188, -R122 ;  /* 0x000000bc8b837223 */ /* 0x040fe4000001087a */
[----:B------:R-:W-:-:S02]  /*6360*/  FFMA.FTZ R138, R139, R120, R138 ;  /* 0x000000788b8a7223 */ /* 0x000fc4000001008a */
[----:B-1----:R-:W-:Y:S02]  /*6370*/  FADD.FTZ R15, R236, R15 ;  /* 0x0000000fec0f7221 */ /* 0x002fe40000010000 */
[----:B------:R-:W-:Y:S02]  /*6380*/  FADD.FTZ R186, R186, R131 ;  /* 0x00000083baba7221 */ /* 0x000fe40000010000 */
[----:B------:R-:W-:Y:S01]  /*6390*/  FADD.FTZ R187, -R187, R138 ;  /* 0x0000008abbbb7221 */ /* 0x000fe20000010100 */
[----:B------:R0:W-:Y:S01]  /*63a0*/  @!P0 STS.128 [R128.X16+0x2e10], R12 ;  /* 0x002e100c80008388 */ /* 0x0001e2000000cc00 */
[----:B------:R-:W-:Y:S02]  /*63b0*/  FMUL.FTZ R156, R174, UR28 ;  /* 0x0000001cae9c7c20 */ /* 0x000fe40008410000 */
[----:B------:R-:W-:Y:S01]  /*63c0*/  FMUL.FTZ R26, R160, R155 ;  /* 0x0000009ba01a7220 */ /* 0x000fe20000410000 */
[----:B------:R-:W-:Y:S01]  /*63d0*/  STS [R129.X4+0x898], R2 ;  /* 0x0008980281007388 */ /* 0x000fe20000004800 */
[----:B------:R-:W-:-:S02]  /*63e0*/  FFMA.FTZ R156, R221, UR29, R156 ;  /* 0x0000001ddd9c7c23 */ /* 0x000fc4000801009c */
[----:B------:R-:W-:Y:S01]  /*63f0*/  FFMA.FTZ R122, -R79, R104, R195 ;  /* 0x000000684f7a7223 */ /* 0x000fe200000101c3 */
[----:B------:R-:W-:Y:S01]  /*6400*/  STS [R129.X4+0x8a0], R26 ;  /* 0x0008a01a81007388 */ /* 0x000fe20000004800 */
[----:B------:R-:W-:Y:S02]  /*6410*/  FFMA.FTZ R23, -R23, R156, -RZ ;  /* 0x0000009c17177223 */ /* 0x000fe400000109ff */
[----:B------:R-:W-:Y:S01]  /*6420*/  FFMA.FTZ R131, -R80, R105, R192 ;  /* 0x0000006950837223 */ /* 0x000fe200000101c0 */
[----:B------:R-:W-:Y:S01]  /*6430*/  STS [R129.X4+0x8a8], R124 ;  /* 0x0008a87c81007388 */ /* 0x000fe20000004800 */
[----:B------:R-:W-:Y:S02]  /*6440*/  FFMA.FTZ R199, -R77, R106, R199 ;  /* 0x0000006a4dc77223 */ /* 0x000fe400000101c7 */
[----:B------:R-:W-:Y:S01]  /*6450*/  FFMA.FTZ R137, -R76, R109, R204 ;  /* 0x0000006d4c897223 */ /* 0x000fe200000101cc */
[----:B------:R1:W-:Y:S01]  /*6460*/  STS [R129.X4+0x89c], R23 ;  /* 0x00089c1781007388 */ /* 0x0003e20000004800 */
[----:B0-----:R-:W-:-:S02]  /*6470*/  FMUL.FTZ R12, R140, -R186 ;  /* 0x800000ba8c0c7220 */ /* 0x001fc40000410000 */
[-C--:B------:R-:W-:Y:S01]  /*6480*/  FMUL.FTZ R140, R140, -R187.reuse ;  /* 0x800000bb8c8c7220 */ /* 0x080fe20000410000 */
[----:B------:R0:W-:Y:S01]  /*6490*/  STS [R129.X4+0x8b0], R125 ;  /* 0x0008b07d81007388 */ /* 0x0001e20000004800 */
[C---:B------:R-:W-:Y:S02]  /*64a0*/  FFMA.FTZ R12, R141.reuse, R187, R12 ;  /* 0x000000bb8d0c7223 */ /* 0x040fe4000001000c */
[----:B------:R-:W-:Y:S01]  /*64b0*/  FFMA.FTZ R141, R141, R186, -R140 ;  /* 0x000000ba8d8d7223 */ /* 0x000fe2000001088c */
[----:B------:R2:W-:Y:S01]  /*64c0*/  STS [R129.X4+0x8bc], R127 ;  /* 0x0008bc7f81007388 */ /* 0x0005e20000004800 */
[----:B------:R-:W-:Y:S02]  /*64d0*/  FADD.FTZ R12, -R185, R12 ;  /* 0x0000000cb90c7221 */ /* 0x000fe40000010100 */
[----:B------:R-:W-:Y:S01]  /*64e0*/  FADD.FTZ R184, R184, R141 ;  /* 0x0000008db8b87221 */ /* 0x000fe20000010000 */
[----:B------:R-:W-:Y:S01]  /*64f0*/  STS [R129.X4+0x840], R193 ;  /* 0x000840c181007388 */ /* 0x000fe20000004800 */
[----:B------:R-:W-:-:S02]  /*6500*/  FMUL.FTZ R13, R142, -R12 ;  /* 0x8000000c8e0d7220 */ /* 0x000fc40000410000 */
[-C--:B------:R-:W-:Y:S01]  /*6510*/  FMUL.FTZ R142, R142, -R184.reuse ;  /* 0x800000b88e8e7220 */ /* 0x080fe20000410000 */
[----:B------:R3:W-:Y:S01]  /*6520*/  STS [R129.X4+0x8b4], R151 ;  /* 0x0008b49781007388 */ /* 0x0007e20000004800 */
[C---:B------:R-:W-:Y:S02]  /*6530*/  FFMA.FTZ R13, R143.reuse, R184, -R13 ;  /* 0x000000b88f0d7223 */ /* 0x040fe4000001080d */
[----:B------:R-:W-:Y:S01]  /*6540*/  FFMA.FTZ R142, R143, R12, R142 ;  /* 0x0000000c8f8e7223 */ /* 0x000fe2000001008e */
[----:B------:R-:W-:Y:S01]  /*6550*/  STS [R129.X4+0x84c], R198 ;  /* 0x00084cc681007388 */ /* 0x000fe20000004800 */
[----:B------:R-:W-:Y:S02]  /*6560*/  FADD.FTZ R182, R182, R13 ;  /* 0x0000000db6b67221 */ /* 0x000fe40000010000 */
[----:B------:R-:W-:Y:S01]  /*6570*/  FADD.FTZ R183, -R183, R142 ;  /* 0x0000008eb7b77221 */ /* 0x000fe20000010100 */
[----:B------:R-:W-:Y:S01]  /*6580*/  STS [R129.X4+0x8ac], R161 ;  /* 0x0008aca181007388 */ /* 0x000fe20000004800 */
[----:B------:R-:W-:-:S02]  /*6590*/  FMUL.FTZ R14, R144, -R182 ;  /* 0x800000b6900e7220 */ /* 0x000fc40000410000 */
[-C--:B------:R-:W-:Y:S01]  /*65a0*/  FMUL.FTZ R144, R144, -R183.reuse ;  /* 0x800000b790907220 */ /* 0x080fe20000410000 */
[----:B------:R-:W-:Y:S01]  /*65b0*/  STS [R129.X4+0x844], R194 ;  /* 0x000844c281007388 */ /* 0x000fe20000004800 */
[C---:B------:R-:W-:Y:S02]  /*65c0*/  FFMA.FTZ R14, R145.reuse, R183, R14 ;  /* 0x000000b7910e7223 */ /* 0x040fe4000001000e */
        /* <DEDUP_REMOVED lines=10> */
[----:B------:R-:W-:Y:S01]  /*6670*/  STS [R129.X4+0x858], R202 ;  /* 0x000858ca81007388 */ /* 0x000fe20000004800 */
[----:B------:R-:W-:Y:S02]  /*6680*/  FADD.FTZ R190, R190, R13 ;  /* 0x0000000dbebe7221 */ /* 0x000fe40000010000 */
[----:B------:R-:W-:Y:S01]  /*6690*/  FADD.FTZ R191, -R191, R146 ;  /* 0x00000092bfbf7221 */ /* 0x000fe20000010100 */
[----:B------:R-:W-:Y:S01]  /*66a0*/  STS [R129.X4+0x85c], R203 ;  /* 0x00085ccb81007388 */ /* 0x000fe20000004800 */
[----:B-1----:R-:W-:-:S02]  /*66b0*/  FMUL.FTZ R23, R79, R180 ;  /* 0x000000b44f177220 */ /* 0x002fc40000410000 */
[----:B------:R-:W-:Y:S01]  /*66c0*/  FMUL.FTZ R13, R80, R191 ;  /* 0x000000bf500d7220 */ /* 0x000fe20000410000 */
[----:B------:R-:W-:Y:S01]  /*66d0*/  STS [R129.X4+0x860], R206 ;  /* 0x000860ce81007388 */ /* 0x000fe20000004800 */
[----:B------:R-:W-:Y:S02]  /*66e0*/  FMUL.FTZ R133, R79, R14 ;  /* 0x0000000e4f857220 */ /* 0x000fe40000410000 */
[----:B------:R-:W-:Y:S01]  /*66f0*/  FMUL.FTZ R128, R166, R23 ;  /* 0x00000017a6807220 */ /* 0x000fe20000410000 */
[----:B------:R-:W-:Y:S01]  /*6700*/  STS [R129.X4+0x864], R207 ;  /* 0x000864cf81007388 */ /* 0x000fe20000004800 */
[----:B------:R-:W-:Y:S02]  /*6710*/  FMUL.FTZ R2, R80, R190 ;  /* 0x000000be50027220 */ /* 0x000fe40000410000 */
[----:B------:R-:W-:Y:S01]  /*6720*/  FMUL.FTZ R15, R168, R13 ;  /* 0x0000000da80f7220 */ /* 0x000fe20000410000 */
[----:B------:R-:W-:Y:S01]  /*6730*/  STS [R129.X4+0x868], R209 ;  /* 0x000868d181007388 */ /* 0x000fe20000004800 */
[----:B------:R-:W-:-:S02]  /*6740*/  FFMA.FTZ R128, R122, R133, -R128 ;  /* 0x000000857a807223 */ /* 0x000fc40000010880 */
[-C--:B------:R-:W-:Y:S01]  /*6750*/  FMUL.FTZ R26, R168, R2.reuse ;  /* 0x00000002a81a7220 */ /* 0x080fe20000410000 */
[----:B------:R-:W-:Y:S01]  /*6760*/  STS [R129.X4+0x86c], R210 ;  /* 0x00086cd281007388 */ /* 0x000fe20000004800 */
[----:B------:R-:W-:Y:S02]  /*6770*/  FMUL.FTZ R133, R166, R133 ;  /* 0x00000085a6857220 */ /* 0x000fe40000410000 */
[C---:B------:R-:W-:Y:S01]  /*6780*/  FFMA.FTZ R15, R131.reuse, R2, R15 ;  /* 0x00000002830f7223 */ /* 0x040fe2000001000f */
[----:B------:R-:W-:Y:S01]  /*6790*/  STS [R129.X4+0x870], R212 ;  /* 0x000870d481007388 */ /* 0x000fe20000004800 */
[----:B------:R-:W-:Y:S02]  /*67a0*/  FFMA.FTZ R13, R131, R13, -R26 ;  /* 0x0000000d830d7223 */ /* 0x000fe4000001081a */
[----:B------:R-:W-:Y:S01]  /*67b0*/  FFMA.FTZ R124, R122, R23, R133 ;  /* 0x000000177a7c7223 */ /* 0x000fe20000010085 */
[----:B------:R-:W-:Y:S01]  /*67c0*/  STS [R129.X4+0x874], R213 ;  /* 0x000874d581007388 */ /* 0x000fe20000004800 */
[----:B------:R-:W-:-:S02]  /*67d0*/  FADD.FTZ R15, RZ, R15 ;  /* 0x0000000fff0f7221 */ /* 0x000fc40000010000 */
[C---:B------:R-:W-:Y:S01]  /*67e0*/  FMUL.FTZ R130, R78.reuse, R183 ;  /* 0x000000b74e827220 */ /* 0x040fe20000410000 */
[----:B------:R-:W-:Y:S01]  /*67f0*/  STS [R129.X4+0x878], R215 ;  /* 0x000878d781007388 */ /* 0x000fe20000004800 */
[C---:B------:R-:W-:Y:S02]  /*6800*/  FMUL.FTZ R26, R78.reuse, R182 ;  /* 0x000000b64e1a7220 */ /* 0x040fe40000410000 */
[----:B------:R-:W-:Y:S01]  /*6810*/  FADD.FTZ R15, R15, R124 ;  /* 0x0000007c0f0f7221 */ /* 0x000fe20000010000 */
[----:B------:R-:W-:Y:S01]  /*6820*/  STS [R129.X4+0x87c], R216 ;  /* 0x00087cd881007388 */ /* 0x000fe20000004800 */
[----:B------:R-:W-:Y:S02]  /*6830*/  FFMA.FTZ R133, -R78, R107, R196 ;  /* 0x0000006b4e857223 */ /* 0x000fe400000101c4 */
[C---:B------:R-:W-:Y:S01]  /*6840*/  FMUL.FTZ R132, R33.reuse, R130 ;  /* 0x0000008221847220 */ /* 0x040fe20000410000 */
[----:B------:R-:W-:Y:S01]  /*6850*/  STS [R129.X4+0x880], R218 ;  /* 0x000880da81007388 */ /* 0x000fe20000004800 */
[----:B------:R-:W-:-:S02]  /*6860*/  FMUL.FTZ R124, R33, R26 ;  /* 0x0000001a217c7220 */ /* 0x000fc40000410000 */
[----:B------:R-:W-:Y:S01]  /*6870*/  FADD.FTZ R13, RZ, R13 ;  /* 0x0000000dff0d7221 */ /* 0x000fe20000010000 */
[----:B------:R-:W-:Y:S01]  /*6880*/  STS [R129.X4+0x884], R219 ;  /* 0x000884db81007388 */ /* 0x000fe20000004800 */
[C---:B------:R-:W-:Y:S02]  /*6890*/  FFMA.FTZ R132, R133.reuse, R26, R132 ;  /* 0x0000001a85847223 */ /* 0x040fe40000010084 */
[----:B------:R-:W-:Y:S01]  /*68a0*/  FFMA.FTZ R130, R133, R130, -R124 ;  /* 0x0000008285827223 */ /* 0x000fe2000001087c */
[----:B------:R-:W-:Y:S01]  /*68b0*/  STS [R129.X4+0x888], R220 ;  /* 0x000888dc81007388 */ /* 0x000fe20000004800 */
[----:B------:R-:W-:Y:S02]  /*68c0*/  FADD.FTZ R13, R13, R128 ;  /* 0x000000800d0d7221 */ /* 0x000fe40000010000 */
[----:B------:R-:W-:Y:S01]  /*68d0*/  FMUL.FTZ R128, R77, R12 ;  /* 0x0000000c4d807220 */ /* 0x000fe20000410000 */
[----:B------:R-:W-:Y:S01]  /*68e0*/  STS [R129.X4+0x88c], R222 ;  /* 0x00088cde81007388 */ /* 0x000fe20000004800 */
[----:B------:R-:W-:-:S02]  /*68f0*/  FMUL.FTZ R124, R76, R186 ;  /* 0x000000ba4c7c7220 */ /* 0x000fc40000410000 */
[----:B------:R-:W-:Y:S01]  /*6900*/  FMUL.FTZ R135, R77, R184 ;  /* 0x000000b84d877220 */ /* 0x000fe20000410000 */
[----:B------:R-:W-:Y:S01]  /*6910*/  STS [R129.X4+0x890], R226 ;  /* 0x000890e281007388 */ /* 0x000fe20000004800 */
[----:B------:R-:W-:Y:S02]  /*6920*/  FADD.FTZ R15, R15, R132 ;  /* 0x000000840f0f7221 */ /* 0x000fe40000010000 */
[----:B------:R-:W-:Y:S01]  /*6930*/  FMUL.FTZ R132, R32, R128 ;  /* 0x0000008020847220 */ /* 0x000fe20000410000 */
[----:B------:R-:W-:Y:S01]  /*6940*/  STS [R129.X4+0x894], R228 ;  /* 0x000894e481007388 */ /* 0x000fe20000004800 */
[----:B------:R-:W-:Y:S02]  /*6950*/  FMUL.FTZ R136, R76, R187 ;  /* 0x000000bb4c887220 */ /* 0x000fe40000410000 */
[----:B0-----:R-:W-:Y:S01]  /*6960*/  FMUL.FTZ R125, R29, R124 ;  /* 0x0000007c1d7d7220 */ /* 0x001fe20000410000 */
[----:B------:R-:W-:Y:S01]  /*6970*/  STS [R129.X4+0x8b8], R126 ;  /* 0x0008b87e81007388 */ /* 0x000fe20000004800 */
[----:B------:R-:W-:-:S02]  /*6980*/  FMUL.FTZ R134, R32, R135 ;  /* 0x0000008720867220 */ /* 0x000fc40000410000 */
[----:B------:R-:W-:Y:S02]  /*6990*/  FADD.FTZ R13, R13, R130 ;  /* 0x000000820d0d7221 */ /* 0x000fe40000010000 */
[----:B------:R-:W-:Y:S02]  /*69a0*/  FFMA.FTZ R132, R199, R135, R132 ;  /* 0x00000087c7847223 */ /* 0x000fe40000010084 */
[----:B------:R-:W-:Y:S02]  /*69b0*/  FFMA.FTZ R130, R137, R136, -R125 ;  /* 0x0000008889827223 */ /* 0x000fe4000001087d */
[----:B------:R-:W-:Y:S02]  /*69c0*/  FFMA.FTZ R134, R199, R128, -R134 ;  /* 0x00000080c7867223 */ /* 0x000fe40000010886 */
[----:B------:R-:W-:Y:S02]  /*69d0*/  FMUL.FTZ R136, R29, R136 ;  /* 0x000000881d887220 */ /* 0x000fe40000410000 */
[----:B------:R-:W-:-:S02]  /*69e0*/  FMUL.FTZ R139, R75, R120 ;  /* 0x000000784b8b7220 */ /* 0x000fc40000410000 */
[----:B------:R-:W-:Y:S02]  /*69f0*/  FADD.FTZ R15, R15, R132 ;  /* 0x000000840f0f7221 */ /* 0x000fe40000010000 */
[C---:B------:R-:W-:Y:S02]  /*6a00*/  FMUL.FTZ R125, R75.reuse, R188 ;  /* 0x000000bc4b7d7220 */ /* 0x040fe40000410000 */
[----:B------:R-:W-:Y:S02]  /*6a10*/  FFMA.FTZ R128, -R75, R108, R205 ;  /* 0x0000006c4b807223 */ /* 0x000fe400000101cd */
[----:B------:R-:W-:Y:S02]  /*6a20*/  FFMA.FTZ R136, R137, R124, R136 ;  /* 0x0000007c89887223 */ /* 0x000fe40000010088 */
[----:B------:R-:W-:Y:S02]  /*6a30*/  FMUL.FTZ R132, R28, R139 ;  /* 0x0000008b1c847220 */ /* 0x000fe40000410000 */
[----:B------:R-:W-:-:S02]  /*6a40*/  FADD.FTZ R13, R13, R134 ;  /* 0x000000860d0d7221 */ /* 0x000fc40000010000 */
[-C--:B------:R-:W-:Y:S02]  /*6a50*/  FMUL.FTZ R138, R28, R125.reuse ;  /* 0x0000007d1c8a7220 */ /* 0x080fe40000410000 */
[----:B------:R-:W-:Y:S02]  /*6a60*/  FADD.FTZ R15, R15, R136 ;  /* 0x000000880f0f7221 */ /* 0x000fe40000010000 */
[----:B------:R-:W-:Y:S02]  /*6a70*/  FFMA.FTZ R132, R128, R125, R132 ;  /* 0x0000007d80847223 */ /* 0x000fe40000010084 */
[----:B------:R-:W-:Y:S02]  /*6a80*/  FADD.FTZ R13, R13, R130 ;  /* 0x000000820d0d7221 */ /* 0x000fe40000010000 */
[----:B------:R-:W-:Y:S02]  /*6a90*/  FMUL.FTZ R130, R74, R178 ;  /* 0x000000b24a827220 */ /* 0x000fe40000410000 */
[----:B------:R-:W-:-:S02]  /*6aa0*/  FFMA.FTZ R138, R128, R139, -R138 ;  /* 0x0000008b808a7223 */ /* 0x000fc4000001088a */
[----:B------:R-:W-:Y:S02]  /*6ab0*/  FADD.FTZ R15, R15, R132 ;  /* 0x000000840f0f7221 */ /* 0x000fe40000010000 */
[C---:B------:R-:W-:Y:S02]  /*6ac0*/  FFMA.FTZ R139, -R74.reuse, R111, R208 ;  /* 0x0000006f4a8b7223 */ /* 0x040fe400000101d0 */
[----:B------:R-:W-:Y:S02]  /*6ad0*/  FMUL.FTZ R134, R74, R123 ;  /* 0x0000007b4a867220 */ /* 0x000fe40000410000 */
[----:B------:R-:W-:Y:S02]  /*6ae0*/  FMUL.FTZ R136, R21, R130 ;  /* 0x0000008215887220 */ /* 0x000fe40000410000 */
[----:B------:R-:W-:Y:S02]  /*6af0*/  FMUL.FTZ R132, R73, R172 ;  /* 0x000000ac49847220 */ /* 0x000fe40000410000 */
[----:B------:R-:W-:-:S02]  /*6b00*/  FADD.FTZ R13, R13, R138 ;  /* 0x0000008a0d0d7221 */ /* 0x000fc40000010000 */
[----:B------:R-:W-:Y:S02]  /*6b10*/  FFMA.FTZ R211, -R73, R110, R211 ;  /* 0x0000006e49d37223 */ /* 0x000fe400000101d3 */
[----:B------:R-:W-:Y:S02]  /*6b20*/  FMUL.FTZ R141, R72, R169 ;  /* 0x000000a9488d7220 */ /* 0x000fe40000410000 */
[----:B------:R-:W-:Y:S02]  /*6b30*/  FFMA.FTZ R136, R139, R134, -R136 ;  /* 0x000000868b887223 */ /* 0x000fe40000010888 */
[----:B------:R-:W-:Y:S02]  /*6b40*/  FMUL.FTZ R138, R73, R118 ;  /* 0x00000076498a7220 */ /* 0x000fe40000410000 */
[----:B------:R-:W-:Y:S02]  /*6b50*/  FMUL.FTZ R140, R19, R132 ;  /* 0x00000084138c7220 */ /* 0x000fe40000410000 */
[----:B------:R-:W-:-:S02]  /*6b60*/  FMUL.FTZ R134, R21, R134 ;  /* 0x0000008615867220 */ /* 0x000fc40000410000 */
[C---:B------:R-:W-:Y:S02]  /*6b70*/  FFMA.FTZ R214, -R72.reuse, R113, R214 ;  /* 0x0000007148d67223 */ /* 0x040fe400000101d6 */
[----:B------:R-:W-:Y:S02]  /*6b80*/  FMUL.FTZ R143, R72, R31 ;  /* 0x0000001f488f7220 */ /* 0x000fe40000410000 */
[----:B------:R-:W-:Y:S02]  /*6b90*/  FMUL.FTZ R142, R18, R141 ;  /* 0x0000008d128e7220 */ /* 0x000fe40000410000 */
[----:B------:R-:W-:Y:S02]  /*6ba0*/  FFMA.FTZ R140, R211, R138, -R140 ;  /* 0x0000008ad38c7223 */ /* 0x000fe4000001088c */
[----:B------:R-:W-:Y:S02]  /*6bb0*/  FFMA.FTZ R134, R139, R130, R134 ;  /* 0x000000828b867223 */ /* 0x000fe40000010086 */
[----:B------:R-:W-:-:S02]  /*6bc0*/  FMUL.FTZ R138, R19, R138 ;  /* 0x0000008a138a7220 */ /* 0x000fc40000410000 */
[-C--:B------:R-:W-:Y:S02]  /*6bd0*/  FFMA.FTZ R142, R214, R143.reuse, -R142 ;  /* 0x0000008fd68e7223 */ /* 0x080fe4000001088e */
[----:B------:R-:W-:Y:S02]  /*6be0*/  FADD.FTZ R13, R13, R136 ;  /* 0x000000880d0d7221 */ /* 0x000fe40000010000 */
[----:B------:R-:W-:Y:S02]  /*6bf0*/  FADD.FTZ R15, R15, R134 ;  /* 0x000000860f0f7221 */ /* 0x000fe40000010000 */
[----:B------:R-:W-:Y:S02]  /*6c00*/  FFMA.FTZ R138, R211, R132, R138 ;  /* 0x00000084d38a7223 */ /* 0x000fe4000001008a */
[----:B------:R-:W-:Y:S02]  /*6c10*/  FMUL.FTZ R143, R18, R143 ;  /* 0x0000008f128f7220 */ /* 0x000fe40000410000 */
[----:B------:R-:W-:-:S02]  /*6c20*/  FMUL.FTZ R136, R3, UR40 ;  /* 0x0000002803887c20 */ /* 0x000fc40008410000 */
[----:B------:R-:W-:Y:S02]  /*6c30*/  FADD.FTZ R13, R13, R140 ;  /* 0x0000008c0d0d7221 */ /* 0x000fe40000010000 */
[----:B------:R-:W-:Y:S02]  /*6c40*/  FADD.FTZ R15, R15, R138 ;  /* 0x0000008a0f0f7221 */ /* 0x000fe40000010000 */
[----:B------:R-:W-:Y:S02]  /*6c50*/  FFMA.FTZ R134, R214, R141, R143 ;  /* 0x0000008dd6867223 */ /* 0x000fe4000001008f */
[----:B------:R-:W-:Y:S02]  /*6c60*/  FFMA.FTZ R143, R227, UR41, -R136 ;  /* 0x00000029e38f7c23 */ /* 0x000fe40008010888 */
[----:B------:R-:W-:Y:S01]  /*6c70*/  FMUL.FTZ R231, R175, UR28 ;  /* 0x0000001cafe77c20 */ /* 0x000fe20008410000 */
[----:B------:R-:W-:Y:S01]  /*6c80*/  ULEA UR28, UR19, 0xfffffe00, 0x9 ;  /* 0xfffffe00131c7891 */ /* 0x000fe2000f8e483f */
[----:B------:R-:W-:-:S02]  /*6c90*/  FADD.FTZ R189, R13, R142 ;  /* 0x0000008e0dbd7221 */ /* 0x000fc40000010000 */
[----:B------:R-:W-:Y:S02]  /*6ca0*/  FMUL.FTZ R136, R153, UR40 ;  /* 0x0000002899887c20 */ /* 0x000fe40008410000 */
[----:B------:R-:W-:Y:S02]  /*6cb0*/  FADD.FTZ R185, R15, R134 ;  /* 0x000000860fb97221 */ /* 0x000fe40000010000 */
[----:B------:R-:W-:Y:S02]  /*6cc0*/  FMUL.FTZ R13, R159, UR40 ;  /* 0x000000289f0d7c20 */ /* 0x000fe40008410000 */
[----:B------:R-:W-:Y:S02]  /*6cd0*/  FMUL.FTZ R15, R20, UR40 ;  /* 0x00000028140f7c20 */ /* 0x000fe40008410000 */
[----:B------:R-:W-:Y:S02]  /*6ce0*/  FMUL.FTZ R150, R71, R20 ;  /* 0x0000001447967220 */ /* 0x000fe40000410000 */
[----:B------:R-:W-:Y:S01]  /*6cf0*/  FFMA.FTZ R231, R224, UR29, R231 ;  /* 0x0000001de0e77c23 */ /* 0x000fe200080100e7 */
[----:B------:R-:W-:Y:S01]  /*6d00*/  ULDC UR29, c[0x0][0x168] ;  /* 0x00005a00001d7ab9 */ /* 0x000fe20000000800 */
[----:B--2---:R-:W-:Y:S01]  /*6d10*/  FFMA.FTZ R127, R179, UR41, R136 ;  /* 0x00000029b37f7c23 */ /* 0x004fe20008010088 */
[----:B------:R-:W-:Y:S01]  /*6d20*/  UIADD3 UR28, -UR28, UR29, URZ ;  /* 0x0000001d1c1c7290 */ /* 0x000fe2000fffe13f */
[----:B------:R-:W-:-:S02]  /*6d30*/  FFMA.FTZ R136, R158, UR41, -R13 ;  /* 0x000000299e887c23 */ /* 0x000fc4000801080d */
[----:B------:R-:W-:Y:S02]  /*6d40*/  FMUL.FTZ R146, R22, UR40 ;  /* 0x0000002816927c20 */ /* 0x000fe40008410000 */
[----:B------:R-:W-:Y:S01]  /*6d50*/  FMUL.FTZ R13, R163, UR40 ;  /* 0x00000028a30d7c20 */ /* 0x000fe20008410000 */
[----:B---3--:R-:W-:Y:S01]  /*6d60*/  MOV R151, UR28 ;  /* 0x0000001c00977c02 */ /* 0x008fe20008000f00 */
[----:B------:R-:W-:Y:S02]  /*6d70*/  FFMA.FTZ R152, R24, UR41, -R15 ;  /* 0x0000002918987c23 */ /* 0x000fe4000801080f */
[----:B------:R-:W-:Y:S01]  /*6d80*/  FFMA.FTZ R217, -R71, R112, R217 ;  /* 0x0000007047d97223 */ /* 0x000fe200000101d9 */
[----:B------:R-:W-:Y:S01]  /*6d90*/  LEA R151, R151, -R102, 0x1 ;  /* 0x8000006697977211 */ /* 0x000fe200078e08ff */
[----:B------:R-:W-:Y:S02]  /*6da0*/  FMUL.FTZ R156, R71, R24 ;  /* 0x00000018479c7220 */ /* 0x000fe40000410000 */
[----:B------:R-:W-:Y:S01]  /*6db0*/  FMUL.FTZ R15, R17, R150 ;  /* 0x00000096110f7220 */ /* 0x000fe20000410000 */
[----:B------:R-:W-:Y:S01]  /*6dc0*/  ISETP.GE.AND P0, PT, R151, 0x1, PT ;  /* 0x000000019700780c */ /* 0x000fe20003f06270 */
[----:B------:R-:W-:-:S02]  /*6dd0*/  FFMA.FTZ R147, R163, UR41, -R146 ;  /* 0x00000029a3937c23 */ /* 0x000fc40008010892 */
[----:B------:R-:W-:Y:S02]  /*6de0*/  FFMA.FTZ R160, -R160, R231, -RZ ;  /* 0x000000e7a0a07223 */ /* 0x000fe400000109ff */
[----:B------:R-:W-:Y:S02]  /*6df0*/  FFMA.FTZ R146, R22, UR41, R13 ;  /* 0x0000002916927c23 */ /* 0x000fe4000801000d */
[----:B------:R-:W-:Y:S01]  /*6e00*/  FMUL.FTZ R154, R169, UR40 ;  /* 0x00000028a99a7c20 */ /* 0x000fe20008410000 */
[----:B------:R0:W-:Y:S01]  /*6e10*/  STS [R129.X4+0x8a4], R160 ;  /* 0x0008a4a081007388 */ /* 0x0001e20000004800 */
[----:B------:R-:W-:Y:S02]  /*6e20*/  FMUL.FTZ R13, R24, UR40 ;  /* 0x00000028180d7c20 */ /* 0x000fe40008410000 */
[-C--:B------:R-:W-:Y:S02]  /*6e30*/  FFMA.FTZ R196, R217, R156.reuse, -R15 ;  /* 0x0000009cd9c47223 */ /* 0x080fe4000001080f */
[----:B------:R-:W-:-:S02]  /*6e40*/  FMUL.FTZ R193, R17, R156 ;  /* 0x0000009c11c17220 */ /* 0x000fc40000410000 */
[----:B------:R-:W-:Y:S02]  /*6e50*/  FMUL.FTZ R144, R70, R22 ;  /* 0x0000001646907220 */ /* 0x000fe40000410000 */
[----:B------:R-:W-:Y:S02]  /*6e60*/  FMUL.FTZ R156, R178, UR40 ;  /* 0x00000028b29c7c20 */ /* 0x000fe40008410000 */
[C---:B------:R-:W-:Y:S02]  /*6e70*/  FFMA.FTZ R155, R31.reuse, UR41, -R154 ;  /* 0x000000291f9b7c23 */ /* 0x040fe4000801089a */
[----:B------:R-:W-:Y:S02]  /*6e80*/  FFMA.FTZ R24, R20, UR41, R13 ;  /* 0x0000002914187c23 */ /* 0x000fe4000801000d */
[----:B------:R-:W-:Y:S02]  /*6e90*/  FMUL.FTZ R154, R31, UR40 ;  /* 0x000000281f9a7c20 */ /* 0x000fe40008410000 */
[----:B------:R-:W-:-:S02]  /*6ea0*/  FFMA.FTZ R223, -R70, R115, R223 ;  /* 0x0000007346df7223 */ /* 0x000fc400000101df */
[----:B------:R-:W-:Y:S02]  /*6eb0*/  FMUL.FTZ R195, R70, R163 ;  /* 0x000000a346c37220 */ /* 0x000fe40000410000 */
[----:B0-----:R-:W-:Y:S02]  /*6ec0*/  FMUL.FTZ R160, R16, R144 ;  /* 0x0000009010a07220 */ /* 0x001fe40000410000 */
[----:B------:R-:W-:Y:S02]  /*6ed0*/  FMUL.FTZ R13, R172, UR40 ;  /* 0x00000028ac0d7c20 */ /* 0x000fe40008410000 */
[C---:B------:R-:W-:Y:S02]  /*6ee0*/  FFMA.FTZ R156, R123.reuse, UR41, -R156 ;  /* 0x000000297b9c7c23 */ /* 0x040fe4000801089c */
[----:B------:R-:W-:Y:S02]  /*6ef0*/  FMUL.FTZ R123, R123, UR40 ;  /* 0x000000287b7b7c20 */ /* 0x000fe40008410000 */
[----:B------:R-:W-:-:S02]  /*6f00*/  FFMA.FTZ R171, R169, UR41, R154 ;  /* 0x00000029a9ab7c23 */ /* 0x000fc4000801009a */
[----:B------:R-:W-:Y:S02]  /*6f10*/  FFMA.FTZ R198, R223, R195, -R160 ;  /* 0x000000c3dfc67223 */ /* 0x000fe400000108a0 */
[C---:B------:R-:W-:Y:S02]  /*6f20*/  FFMA.FTZ R154, R118.reuse, UR41, -R13 ;  /* 0x00000029769a7c23 */ /* 0x040fe4000801080d */
[----:B------:R-:W-:Y:S02]  /*6f30*/  FMUL.FTZ R13, R118, UR40 ;  /* 0x00000028760d7c20 */ /* 0x000fe40008410000 */
[----:B------:R-:W-:Y:S02]  /*6f40*/  FMUL.FTZ R161, R188, UR40 ;  /* 0x00000028bca17c20 */ /* 0x000fe40008410000 */
[----:B------:R-:W-:Y:S02]  /*6f50*/  FFMA.FTZ R160, R178, UR41, R123 ;  /* 0x00000029b2a07c23 */ /* 0x000fe4000801007b */
[----:B------:R-:W-:-:S02]  /*6f60*/  FMUL.FTZ R118, R186, UR40 ;  /* 0x00000028ba767c20 */ /* 0x000fc40008410000 */
[----:B------:R-:W-:Y:S02]  /*6f70*/  FMUL.FTZ R123, R184, UR40 ;  /* 0x00000028b87b7c20 */ /* 0x000fe40008410000 */
[----:B------:R-:W-:Y:S02]  /*6f80*/  FFMA.FTZ R192, R172, UR41, R13 ;  /* 0x00000029acc07c23 */ /* 0x000fe4000801000d */
[C---:B------:R-:W-:Y:S02]  /*6f90*/  FFMA.FTZ R161, R120.reuse, UR41, -R161 ;  /* 0x0000002978a17c23 */ /* 0x040fe400080108a1 */
[----:B------:R-:W-:Y:S02]  /*6fa0*/  FMUL.FTZ R173, R120, UR40 ;  /* 0x0000002878ad7c20 */ /* 0x000fe40008410000 */
[----:B------:R-:W-:Y:S02]  /*6fb0*/  FFMA.FTZ R120, R187, UR41, -R118 ;  /* 0x00000029bb787c23 */ /* 0x000fe40008010876 */
[----:B------:R-:W-:-:S02]  /*6fc0*/  FFMA.FTZ R123, R12, UR41, -R123 ;  /* 0x000000290c7b7c23 */ /* 0x000fc4000801087b */
[----:B------:R-:W-:Y:S02]  /*6fd0*/  FMUL.FTZ R13, R12, UR40 ;  /* 0x000000280c0d7c20 */ /* 0x000fe40008410000 */
[----:B------:R-:W-:Y:S02]  /*6fe0*/  FMUL.FTZ R138, R158, UR40 ;  /* 0x000000289e8a7c20 */ /* 0x000fe40008410000 */
[----:B------:R-:W-:Y:S02]  /*6ff0*/  FMUL.FTZ R118, R182, UR40 ;  /* 0x00000028b6767c20 */ /* 0x000fe40008410000 */
[----:B------:R-:W-:Y:S02]  /*7000*/  FMUL.FTZ R12, R190, UR40 ;  /* 0x00000028be0c7c20 */ /* 0x000fe40008410000 */
[----:B------:R-:W-:Y:S02]  /*7010*/  FFMA.FTZ R129, R159, UR41, R138 ;  /* 0x000000299f817c23 */ /* 0x000fe4000801008a */
        /* <DEDUP_REMOVED lines=14> */
[----:B------:R-:W-:Y:S02]  /*7100*/  FFMA.FTZ R134, R153, UR41, -R134 ;  /* 0x0000002999867c23 */ /* 0x000fe40008010886 */
[----:B------:R-:W-:Y:S02]  /*7110*/  FFMA.FTZ R138, R157, UR41, -R138 ;  /* 0x000000299d8a7c23 */ /* 0x000fe4000801088a */
        /* <DEDUP_REMOVED lines=42> */
.L_x_9816:
[----:B------:R-:W-:Y:S05]  /*73c0*/  BSYNC B0 ;  /* 0x0000000000007941 */ /* 0x000fea0003800000 */
.L_x_9815:
[----:B------:R-:W-:Y:S01]  /*73d0*/  ULDC.64 UR28, c[0x0][0x2b8] ;  /* 0x0000ae00001c7ab9 */ /* 0x000fe20000000a00 */
[----:B0-----:R-:W-:Y:S01]  /*73e0*/  FMUL.FTZ R183, R69, R165 ;  /* 0x000000a545b77220 */ /* 0x001fe20000410000 */
[----:B------:R-:W-:Y:S01]  /*73f0*/  USHF.R.U32.HI UR33, URZ, 0x1, UR29 ;  /* 0x000000013f217899 */ /* 0x000fe2000801161d */
[----:B------:R-:W-:Y:S01]  /*7400*/  FADD.FTZ R189, R189, R196 ;  /* 0x000000c4bdbd7221 */ /* 0x000fe20000010000 */
[----:B------:R-:W-:Y:S01]  /*7410*/  USHF.R.U64 UR32, UR28, 0x1, UR29 ;  /* 0x000000011c207899 */ /* 0x000fe2000800121d */
[C---:B------:R-:W-:Y:S01]  /*7420*/  FMUL.FTZ R13, R69.reuse, R164 ;  /* 0x000000a4450d7220 */ /* 0x040fe20000410000 */
[----:B------:R-:W-:Y:S01]  /*7430*/  UIMAD UR33, UR33, UR35, URZ ;  /* 0x00000023212172a4 */ /* 0x000fe2000f8e023f */
[----:B------:R-:W-:Y:S01]  /*7440*/  FFMA.FTZ R221, -R69, R114, R221 ;  /* 0x0000007245dd7223 */ /* 0x000fe200000101dd */
[----:B------:R-:W-:Y:S01]  /*7450*/  UIMAD.WIDE.U32 UR28, UR32, UR35, URZ ;  /* 0x00000023201c72a5 */ /* 0x000fe2000f8e003f */
[----:B------:R-:W-:Y:S01]  /*7460*/  FMUL.FTZ R14, R174, R183 ;  /* 0x000000b7ae0e7220 */ /* 0x000fe20000410000 */
[----:B------:R-:W-:Y:S01]  /*7470*/  UIMAD UR37, UR34, UR32, UR33 ;  /* 0x00000020222572a4 */ /* 0x000fe2000f8e0221 */
[----:B------:R-:W-:Y:S01]  /*7480*/  FMUL.FTZ R164, R68, R25 ;  /* 0x0000001944a47220 */ /* 0x000fe20000410000 */
[----:B------:R-:W-:Y:S01]  /*7490*/  ULDC UR38, c[0x0][0x174] ;  /* 0x00005d0000267ab9 */ /* 0x000fe20000000800 */
[----:B------:R-:W-:Y:S01]  /*74a0*/  FFMA.FTZ R12, R217, R150, R193 ;  /* 0x00000096d90c7223 */ /* 0x000fe200000100c1 */
[----:B------:R-:W-:Y:S01]  /*74b0*/  ULDC.64 UR32, c[0x0][0x2c0] ;  /* 0x0000b00000207ab9 */ /* 0x000fe20000000a00 */
[----:B------:R-:W-:Y:S01]  /*74c0*/  FMUL.FTZ R195, R16, R195 ;  /* 0x000000c310c37220 */ /* 0x000fe20000410000 */
[----:B------:R-:W-:Y:S01]  /*74d0*/  UIADD3 UR29, UR37, UR29, URZ ;  /* 0x0000001d251d7290 */ /* 0x000fe2000fffe03f */
[----:B------:R-:W-:Y:S01]  /*74e0*/  FADD.FTZ R189, R189, R198 ;  /* 0x000000c6bdbd7221 */ /* 0x000fe20000010000 */
[----:B------:R-:W-:Y:S01]  /*74f0*/  UIMAD UR37, UR36, UR32, URZ ;  /* 0x00000020242572a4 */ /* 0x000fe2000f8e023f */
[----:B------:R-:W-:Y:S01]  /*7500*/  FFMA.FTZ R196, R221, R13, -R14 ;  /* 0x0000000dddc47223 */ /* 0x000fe2000001080e */
[----:B------:R-:W-:Y:S01]  /*7510*/  UIMAD.WIDE.U32 UR28, UR18, UR32, UR28 ;  /* 0x00000020121c72a5 */ /* 0x000fe2000f8e001c */
[----:B------:R-:W-:Y:S01]  /*7520*/  FMUL.FTZ R198, R68, R157 ;  /* 0x0000009d44c67220 */ /* 0x000fe20000410000 */
[----:B------:R-:W-:Y:S01]  /*7530*/  UIMAD UR37, UR18, UR33, UR37 ;  /* 0x00000021122572a4 */ /* 0x000fe2000f8e0225 */
[----:B------:R-:W-:Y:S01]  /*7540*/  FMUL.FTZ R14, R174, R13 ;  /* 0x0000000dae0e7220 */ /* 0x000fe20000410000 */
[----:B------:R-:W-:Y:S01]  /*7550*/  BSSY B0, `(.L_x_9817) ;  /* 0x0000046000007945 */ /* 0x000fe20003800000 */
[----:B------:R-:W-:Y:S01]  /*7560*/  FFMA.FTZ R157, -R68, R117, R224 ;  /* 0x00000075449d7223 */ /* 0x000fe200000101e0 */
[----:B------:R-:W-:Y:S01]  /*7570*/  ULDC.64 UR32, c[0x0][0x320] ;  /* 0x0000c80000207ab9 */ /* 0x000fe20000000a00 */
[----:B------:R-:W-:Y:S01]  /*7580*/  FMUL.FTZ R15, R175, R164 ;  /* 0x000000a4af0f7220 */ /* 0x000fe20000410000 */
[----:B------:R-:W-:Y:S01]  /*7590*/  UIADD3 UR37, UR37, UR29, URZ ;  /* 0x0000001d25257290 */ /* 0x000fe2000fffe03f */
[----:B------:R-:W-:Y:S01]  /*75a0*/  FADD.FTZ R12, R185, R12 ;  /* 0x0000000cb90c7221 */ /* 0x000fe20000010000 */
[----:B------:R-:W-:Y:S01]  /*75b0*/  ULEA UR32, UP0, UR28, UR32, 0x3 ;  /* 0x000000201c207291 */ /* 0x000fe2000f80183f */
[----:B------:R-:W-:Y:S01]  /*75c0*/  FFMA.FTZ R195, R223, R144, R195 ;  /* 0x00000090dfc37223 */ /* 0x000fe200000100c3 */
[----:B------:R-:W-:Y:S01]  /*75d0*/  UIADD3 UR29, UR6, -UR38, URZ ;  /* 0x80000026061d7290 */ /* 0x000fe2000fffe03f */
[----:B------:R-:W-:Y:S01]  /*75e0*/  FFMA.FTZ R13, R221, R183, R14 ;  /* 0x000000b7dd0d7223 */ /* 0x000fe2000001000e */
[----:B------:R-:W-:Y:S01]  /*75f0*/  ULEA.HI.X UR33, UR28, UR33, UR37, 0x3, UP0 ;  /* 0x000000211c217291 */ /* 0x000fe200080f1c25 */
[-C--:B------:R-:W-:Y:S01]  /*7600*/  FFMA.FTZ R14, R157, R198.reuse, -R15 ;  /* 0x000000c69d0e7223 */ /* 0x080fe2000001080f */
[----:B------:R-:W-:Y:S01]  /*7610*/  UIMAD UR28, UR29, -0x400, URZ ;  /* 0xfffffc001d1c78a4 */ /* 0x000fe2000f8e023f */
[----:B------:R-:W-:Y:S01]  /*7620*/  FADD.FTZ R12, R12, R195 ;  /* 0x000000c30c0c7221 */ /* 0x000fe20000010000 */
[----:B------:R-:W-:Y:S01]  /*7630*/  USHF.L.U64.HI UR29, UR8, 0x2, UR9 ;  /* 0x00000002081d7899 */ /* 0x000fe20008010209 */
[----:B------:R-:W-:Y:S01]  /*7640*/  FMUL.FTZ R198, R175, R198 ;  /* 0x000000c6afc67220 */ /* 0x000fe20000410000 */
[----:B------:R-:W-:Y:S01]  /*7650*/  ISETP.GE.AND P1, PT, R151, 0x41, PT ;  /* 0x000000419700780c */ /* 0x000fe20003f26270 */
[----:B------:R-:W-:Y:S01]  /*7660*/  FMUL.FTZ R185, R67, R159 ;  /* 0x0000009f43b97220 */ /* 0x000fe20000410000 */
[----:B------:R-:W-:Y:S01]  /*7670*/  MOV R193, UR28 ;  /* 0x0000001c00c17c02 */ /* 0x000fe20008000f00 */
[----:B------:R-:W-:Y:S01]  /*7680*/  FADD.FTZ R13, R12, R13 ;  /* 0x0000000d0c0d7221 */ /* 0x000fe20000010000 */
[----:B------:R-:W-:Y:S01]  /*7690*/  LEA R12, P0, R102, UR32, 0x2 ;  /* 0x00000020660c7c11 */ /* 0x000fe2000f8010ff */
[----:B------:R-:W-:Y:S01]  /*76a0*/  FFMA.FTZ R198, R157, R164, R198 ;  /* 0x000000a49dc67223 */ /* 0x000fe200000100c6 */
[----:B------:R-:W-:Y:S01]  /*76b0*/  USHF.L.U32 UR28, UR8, 0x2, URZ ;  /* 0x00000002081c7899 */ /* 0x000fe2000800063f */
[----:B------:R-:W-:Y:S01]  /*76c0*/  FMUL.FTZ R187, R67, R158 ;  /* 0x0000009e43bb7220 */ /* 0x000fe20000410000 */
[----:B------:R-:W-:Y:S01]  /*76d0*/  ISETP.GE.AND P2, PT, R151, 0x61, PT ;  /* 0x000000619700780c */ /* 0x000fe20003f46270 */
[----:B------:R-:W-:-:S02]  /*76e0*/  FFMA.FTZ R158, -R67, R116, R225 ;  /* 0x00000074439e7223 */ /* 0x000fc400000101e1 */
        /* <DEDUP_REMOVED lines=10> */
[----:B------:R-:W-:Y:S01]  /*7790*/  FADD.FTZ R14, R189, R14 ;  /* 0x0000000ebd0e7221 */ /* 0x000fe20000010000 */
[----:B------:R-:W-:Y:S01]  /*77a0*/  MOV R189, UR28 ;  /* 0x0000001c00bd7c02 */ /* 0x000fe20008000f00 */
[----:B------:R-:W-:Y:S01]  /*77b0*/  IMAD.WIDE R12, R193, 0x4, R12 ;  /* 0x00000004c10c7825 */ /* 0x000fe200078e020c */
[----:B------:R-:W-:-:S03]  /*77c0*/  UIMAD UR29, UR28, UR33, UR29 ;  /* 0x000000211c1d72a4 */ /* 0x000fc6000f8e021d */
[----:B------:R-:W-:Y:S02]  /*77d0*/  FFMA.FTZ R200, R158, R185, R187 ;  /* 0x000000b99ec87223 */ /* 0x000fe400000100bb */
[C---:B------:R-:W-:Y:S02]  /*77e0*/  FMUL.FTZ R153, R66.reuse, R153 ;  /* 0x0000009942997220 */ /* 0x040fe40000410000 */
[----:B------:R-:W-:Y:S02]  /*77f0*/  FFMA.FTZ R196, -R66, R119, R229 ;  /* 0x0000007742c47223 */ /* 0x000fe400000101e5 */
[----:B------:R-:W-:Y:S02]  /*7800*/  FMUL.FTZ R187, R167, R198 ;  /* 0x000000c6a7bb7220 */ /* 0x000fe40000410000 */
[----:B------:R-:W-:-:S04]  /*7810*/  IMAD.WIDE.U32 R12, R189, c[0x0][0x2d0], R12 ;  /* 0x0000b400bd0c7a25 */ /* 0x000fc800078e000c */
[CC--:B------:R-:W-:Y:S01]  /*7820*/  FFMA.FTZ R189, R196.reuse, R153.reuse, -R187 ;  /* 0x00000099c4bd7223 */ /* 0x0c0fe200000108bb */
[----:B------:R-:W-:Y:S01]  /*7830*/  IADD3 R13, R13, UR29, RZ ;  /* 0x0000001d0d0d7c10 */ /* 0x000fe2000fffe0ff */
[----:B------:R-:W-:Y:S02]  /*7840*/  FMUL.FTZ R153, R167, R153 ;  /* 0x00000099a7997220 */ /* 0x000fe40000410000 */
[----:B------:R-:W-:Y:S02]  /*7850*/  FADD.FTZ R15, R15, R200 ;  /* 0x000000c80f0f7221 */ /* 0x000fe40000010000 */
[----:B------:R-:W-:Y:S02]  /*7860*/  FFMA.FTZ R200, R196, R198, R153 ;  /* 0x000000c6c4c87223 */ /* 0x000fe40000010099 */
[----:B------:R-:W-:Y:S01]  /*7870*/  FADD.FTZ R14, R14, R191 ;  /* 0x000000bf0e0e7221 */ /* 0x000fe20000010000 */
[C---:B------:R-:W-:Y:S01]  /*7880*/  IADD3 R191, R102.reuse, 0x40, RZ ;  /* 0x0000004066bf7810 */ /* 0x040fe20007ffe0ff */
[----:B------:R-:W-:Y:S01]  /*7890*/  FADD.FTZ R200, R15, R200 ;  /* 0x000000c80fc87221 */ /* 0x000fe20000010000 */
[----:B------:R-:W-:Y:S01]  /*78a0*/  IADD3 R15, R102, 0x20, RZ ;  /* 0x00000020660f7810 */ /* 0x000fe20007ffe0ff */
[C---:B------:R-:W-:Y:S01]  /*78b0*/  FMUL.FTZ R227, R64.reuse, R227 ;  /* 0x000000e340e37220 */ /* 0x040fe20000410000 */
[-C--:B------:R-:W-:Y:S01]  /*78c0*/  LEA.HI.SX32 R191, R191, R102.reuse, 0x1b ;  /* 0x00000066bfbf7211 */ /* 0x080fe200078fdaff */
[----:B------:R-:W-:Y:S01]  /*78d0*/  FMUL.FTZ R187, R64, R3 ;  /* 0x0000000340bb7220 */ /* 0x000fe20000410000 */
[----:B------:R-:W-:Y:S01]  /*78e0*/  LEA.HI.SX32 R15, R15, R102, 0x1b ;  /* 0x000000660f0f7211 */ /* 0x000fe200078fdaff */
[----:B------:R-:W-:-:S02]  /*78f0*/  FADD.FTZ R189, R14, R189 ;  /* 0x000000bd0ebd7221 */ /* 0x000fc40000010000 */
[----:B------:R-:W-:Y:S02]  /*7900*/  FFMA.FTZ R153, -R64, R121, R148 ;  /* 0x0000007940997223 */ /* 0x000fe40000010194 */
[C---:B------:R-:W-:Y:S01]  /*7910*/  FMUL.FTZ R14, R230.reuse, R227 ;  /* 0x000000e3e60e7220 */ /* 0x040fe20000410000 */
[----:B------:R-:W0:Y:S01]  /*7920*/  LDS R15, [R15.X4+0x8c0] ;  /* 0x0008c0000f0f7984 */ /* 0x000e220000004800 */
[-C--:B------:R-:W-:Y:S02]  /*7930*/  FMUL.FTZ R148, R230, R187.reuse ;  /* 0x000000bbe6947220 */ /* 0x080fe40000410000 */
[C---:B------:R-:W-:Y:S02]  /*7940*/  FFMA.FTZ R193, R153.reuse, R187, R14 ;  /* 0x000000bb99c17223 */ /* 0x040fe4000001000e */
[----:B------:R-:W-:Y:S02]  /*7950*/  FFMA.FTZ R202, R153, R227, -R148 ;  /* 0x000000e399ca7223 */ /* 0x000fe40000010894 */
[----:B------:R-:W-:Y:S01]  /*7960*/  FADD.FTZ R148, R200, R193 ;  /* 0x000000c1c8947221 */ /* 0x000fe20000010000 */
[----:B------:R-:W-:Y:S01]  /*7970*/  IADD3 R193, R102, 0x60, RZ ;  /* 0x0000006066c17810 */ /* 0x000fe20007ffe0ff */
[----:B------:R-:W-:Y:S01]  /*7980*/  FADD.FTZ R189, R189, R202 ;  /* 0x000000cabdbd7221 */ /* 0x000fe20000010000 */
[----:B------:R-:W-:Y:S05]  /*7990*/  @!P0 BRA `(.L_x_9818) ;  /* 0x0000001000008947 */ /* 0x000fea0003800000 */
[----:B0-----:R0:W-:Y:S02]  /*79a0*/  RED.E.ADD.F32.FTZ.RN.STRONG.GPU [R12.64+-0xf80], R15 ;  /* 0xfff0800f0c00798e */ /* 0x0011e4000c10e79e */
.L_x_9818:
[----:B------:R-:W-:Y:S05]  /*79b0*/  BSYNC B0 ;  /* 0x0000000000007941 */ /* 0x000fea0003800000 */
.L_x_9817:
[----:B------:R-:W1:Y:S01]  /*79c0*/  LDS R191, [R191.X4+0x940] ;  /* 0x00094000bfbf7984 */ /* 0x000e620000004800 */
[----:B------:R-:W-:Y:S01]  /*79d0*/  BSSY B0, `(.L_x_9819) ;  /* 0x0000004000007945 */ /* 0x000fe20003800000 */
[----:B------:R-:W-:Y:S01]  /*79e0*/  LEA.HI.SX32 R193, R193, R102, 0x1b ;  /* 0x00000066c1c17211 */ /* 0x000fe200078fdaff */
[----:B------:R-:W-:Y:S05]  /*79f0*/  @!P1 BRA `(.L_x_9820) ;  /* 0x0000001000009947 */ /* 0x000fea0003800000 */
[----:B-1----:R1:W-:Y:S02]  /*7a00*/  RED.E.ADD.F32.FTZ.RN.STRONG.GPU [R12.64+-0xf00], R191 ;  /* 0xfff100bf0c00798e */ /* 0x0023e4000c10e79e */
.L_x_9820:
[----:B------:R-:W-:Y:S05]  /*7a10*/  BSYNC B0 ;  /* 0x0000000000007941 */ /* 0x000fea0003800000 */
.L_x_9819:
[----:B------:R-:W2:Y:S01]  /*7a20*/  LDS R193, [R193.X4+0x9c0] ;  /* 0x0009c000c1c17984 */ /* 0x000ea20000004800 */
[----:B------:R-:W-:Y:S01]  /*7a30*/  BSSY B0, `(.L_x_9821) ;  /* 0x0000005000007945 */ /* 0x000fe20003800000 */
[----:B0-----:R-:W-:-:S02]  /*7a40*/  IADD3 R15, R102, 0x80, RZ ;  /* 0x00000080660f7810 */ /* 0x001fc40007ffe0ff */
[----:B-1----:R-:W-:Y:S01]  /*7a50*/  IADD3 R191, R102, 0xa0, RZ ;  /* 0x000000a066bf7810 */ /* 0x002fe20007ffe0ff */
[----:B------:R-:W-:Y:S05]  /*7a60*/  @!P2 BRA `(.L_x_9822) ;  /* 0x000000100000a947 */ /* 0x000fea0003800000 */
[----:B--2---:R0:W-:Y:S02]  /*7a70*/  RED.E.ADD.F32.FTZ.RN.STRONG.GPU [R12.64+-0xe80], R193 ;  /* 0xfff180c10c00798e */ /* 0x0041e4000c10e79e */
.L_x_9822:
[----:B------:R-:W-:Y:S05]  /*7a80*/  BSYNC B0 ;  /* 0x0000000000007941 */ /* 0x000fea0003800000 */
.L_x_9821:
        /* <DEDUP_REMOVED lines=14> */
.L_x_9824:
[----:B------:R-:W-:Y:S05]  /*7b70*/  BSYNC B0 ;  /* 0x0000000000007941 */ /* 0x000fea0003800000 */
.L_x_9823:
[----:B------:R-:W1:Y:S01]  /*7b80*/  LDS R191, [R191.X4+0xac0] ;  /* 0x000ac000bfbf7984 */ /* 0x000e620000004800 */
[----:B------:R-:W-:Y:S01]  /*7b90*/  BSSY B0, `(.L_x_9825) ;  /* 0x0000005000007945 */ /* 0x000fe20003800000 */
[----:B0-----:R-:W-:-:S02]  /*7ba0*/  IADD3 R15, R102, 0xe0, RZ ;  /* 0x000000e0660f7810 */ /* 0x001fc40007ffe0ff */
[----:B------:R-:W-:Y:S01]  /*7bb0*/  LEA.HI.SX32 R193, R193, R102, 0x1b ;  /* 0x00000066c1c17211 */ /* 0x000fe200078fdaff */
[----:B------:R-:W-:Y:S05]  /*7bc0*/  @!P0 BRA `(.L_x_9826) ;  /* 0x0000001000008947 */ /* 0x000fea0003800000 */
[----:B-1----:R0:W-:Y:S02]  /*7bd0*/  RED.E.ADD.F32.FTZ.RN.STRONG.GPU [R12.64+-0xd80], R191 ;  /* 0xfff280bf0c00798e */ /* 0x0021e4000c10e79e */
.L_x_9826:
[----:B------:R-:W-:Y:S05]  /*7be0*/  BSYNC B0 ;  /* 0x0000000000007941 */ /* 0x000fea0003800000 */
.L_x_9825:
[----:B------:R-:W2:Y:S01]  /*7bf0*/  LDS R193, [R193.X4+0xb40] ;  /* 0x000b4000c1c17984 */ /* 0x000ea20000004800 */
[----:B------:R-:W-:Y:S01]  /*7c00*/  BSSY B0, `(.L_x_9827) ;  /* 0x0000005000007945 */ /* 0x000fe20003800000 */
[----:B01----:R-:W-:Y:S02]  /*7c10*/  IADD3 R191, R102, 0x100, RZ ;  /* 0x0000010066bf7810 */ /* 0x003fe40007ffe0ff */
[----:B------:R-:W-:Y:S01]  /*7c20*/  LEA.HI.SX32 R15, R15, R102, 0x1b ;  /* 0x000000660f0f7211 */ /* 0x000fe200078fdaff */
[----:B------:R-:W-:Y:S05]  /*7c30*/  @!P1 BRA `(.L_x_9828) ;  /* 0x0000001000009947 */ /* 0x000fea0003800000 */
[----:B--2---:R0:W-:Y:S02]  /*7c40*/  RED.E.ADD.F32.FTZ.RN.STRONG.GPU [R12.64+-0xd00], R193 ;  /* 0xfff300c10c00798e */ /* 0x0041e4000c10e79e */
.L_x_9828:
[----:B------:R-:W-:Y:S05]  /*7c50*/  BSYNC B0 ;  /* 0x0000000000007941 */ /* 0x000fea0003800000 */
.L_x_9827:
[----:B------:R-:W1:Y:S01]  /*7c60*/  LDS R15, [R15.X4+0xbc0] ;  /* 0x000bc0000f0f7984 */ /* 0x000e620000004800 */
[----:B------:R-:W-:Y:S01]  /*7c70*/  BSSY B0, `(.L_x_9829) ;  /* 0x0000005000007945 */ /* 0x000fe20003800000 */
[----:B0-2---:R-:W-:Y:S02]  /*7c80*/  IADD3 R193, R102, 0x120, RZ ;  /* 0x0000012066c17810 */ /* 0x005fe40007ffe0ff */
[----:B------:R-:W-:Y:S01]  /*7c90*/  LEA.HI.SX32 R191, R191, R102, 0x1b ;  /* 0x00000066bfbf7211 */ /* 0x000fe200078fdaff */
[----:B------:R-:W-:Y:S05]  /*7ca0*/  @!P2 BRA `(.L_x_9830) ;  /* 0x000000100000a947 */ /* 0x000fea0003800000 */
[----:B-1----:R0:W-:Y:S02]  /*7cb0*/  RED.E.ADD.F32.FTZ.RN.STRONG.GPU [R12.64+-0xc80], R15 ;  /* 0xfff3800f0c00798e */ /* 0x0021e4000c10e79e */
.L_x_9830:
[----:B------:R-:W-:Y:S05]  /*7cc0*/  BSYNC B0 ;  /* 0x0000000000007941 */ /* 0x000fea0003800000 */
.L_x_9829:
[----:B------:R-:W2:Y:S01]  /*7cd0*/  LDS R191, [R191.X4+0xc40] ;  /* 0x000c4000bfbf7984 */ /* 0x000ea20000004800 */
[----:B------:R-:W-:Y:S01]  /*7ce0*/  BSSY B0, `(.L_x_9831) ;  /* 0x0000005000007945 */ /* 0x000fe20003800000 */
[----:B01----:R-:W-:-:S02]  /*7cf0*/  IADD3 R15, R102, 0x140, RZ ;  /* 0x00000140660f7810 */ /* 0x003fc40007ffe0ff */
[----:B------:R-:W-:Y:S01]  /*7d00*/  LEA.HI.SX32 R193, R193, R102, 0x1b ;  /* 0x00000066c1c17211 */ /* 0x000fe200078fdaff */
[----:B------:R-:W-:Y:S05]  /*7d10*/  @!P3 BRA `(.L_x_9832) ;  /* 0x000000100000b947 */ /* 0x000fea0003800000 */
[----:B--2---:R0:W-:Y:S02]  /*7d20*/  RED.E.ADD.F32.FTZ.RN.STRONG.GPU [R12.64+-0xc00], R191 ;  /* 0xfff400bf0c00798e */ /* 0x0041e4000c10e79e */
.L_x_9832:
[----:B------:R-:W-:Y:S05]  /*7d30*/  BSYNC B0 ;  /* 0x0000000000007941 */ /* 0x000fea0003800000 */
.L_x_9831:
[----:B------:R-:W1:Y:S01]  /*7d40*/  LDS R193, [R193.X4+0xcc0] ;  /* 0x000cc000c1c17984 */ /* 0x000e620000004800 */
[----:B------:R-:W-:Y:S01]  /*7d50*/  BSSY B0, `(.L_x_9833) ;  /* 0x0000004000007945 */ /* 0x000fe20003800000 */
[----:B------:R-:W-:Y:S01]  /*7d60*/  LEA.HI.SX32 R15, R15, R102, 0x1b ;  /* 0x000000660f0f7211 */ /* 0x000fe200078fdaff */
[----:B------:R-:W-:Y:S05]  /*7d70*/  @!P4 BRA `(.L_x_9834) ;  /* 0x000000100000c947 */ /* 0x000fea0003800000 */
[----:B-1----:R1:W-:Y:S02]  /*7d80*/  RED.E.ADD.F32.FTZ.RN.STRONG.GPU [R12.64+-0xb80], R193 ;  /* 0xfff480c10c00798e */ /* 0x0023e4000c10e79e */
.L_x_9834:
[----:B------:R-:W-:Y:S05]  /*7d90*/  BSYNC B0 ;  /* 0x0000000000007941 */ /* 0x000fea0003800000 */
.L_x_9833:
[----:B------:R-:W3:Y:S01]  /*7da0*/  LDS R15, [R15.X4+0xd40] ;  /* 0x000d40000f0f7984 */ /* 0x000ee20000004800 */
[----:B------:R-:W-:Y:S01]  /*7db0*/  BSSY B0, `(.L_x_9835) ;  /* 0x0000005000007945 */ /* 0x000fe20003800000 */
[C---:B0-2---:R-:W-:Y:S02]  /*7dc0*/  IADD3 R191, R102.reuse, 0x160, RZ ;  /* 0x0000016066bf7810 */ /* 0x045fe40007ffe0ff */
[----:B-1----:R-:W-:Y:S01]  /*7dd0*/  IADD3 R193, R102, 0x180, RZ ;  /* 0x0000018066c17810 */ /* 0x002fe20007ffe0ff */
[----:B------:R-:W-:Y:S05]  /*7de0*/  @!P5 BRA `(.L_x_9836) ;  /* 0x000000100000d947 */ /* 0x000fea0003800000 */
[----:B---3--:R0:W-:Y:S02]  /*7df0*/  RED.E.ADD.F32.FTZ.RN.STRONG.GPU [R12.64+-0xb00], R15 ;  /* 0xfff5000f0c00798e */ /* 0x0081e4000c10e79e */
.L_x_9836:
[----:B------:R-:W-:Y:S05]  /*7e00*/  BSYNC B0 ;  /* 0x0000000000007941 */ /* 0x000fea0003800000 */
.L_x_9835:
        /* <DEDUP_REMOVED lines=14> */
.L_x_9838:
[----:B------:R-:W-:Y:S05]  /*7ef0*/  BSYNC B0 ;  /* 0x0000000000007941 */ /* 0x000fea0003800000 */
.L_x_9837:
[----:B------:R-:W1:Y:S01]  /*7f00*/  LDS R193, [R193.X4+0xe40] ;  /* 0x000e4000c1c17984 */ /* 0x000e620000004800 */
[----:B------:R-:W-:Y:S01]  /*7f10*/  BSSY B0, `(.L_x_9839) ;  /* 0x0000005000007945 */ /* 0x000fe20003800000 */
[----:B0-----:R-:W-:Y:S02]  /*7f20*/  IADD3 R191, R102, 0x1c0, RZ ;  /* 0x000001c066bf7810 */ /* 0x001fe40007ffe0ff */
[----:B------:R-:W-:Y:S01]  /*7f30*/  LEA.HI.SX32 R15, R15, R102, 0x1b ;  /* 0x000000660f0f7211 */ /* 0x000fe200078fdaff */
[----:B------:R-:W-:Y:S05]  /*7f40*/  @!P0 BRA `(.L_x_9840) ;  /* 0x0000001000008947 */ /* 0x000fea0003800000 */
[----:B-1----:R0:W-:Y:S02]  /*7f50*/  RED.E.ADD.F32.FTZ.RN.STRONG.GPU [R12.64+-0xa00], R193 ;  /* 0xfff600c10c00798e */ /* 0x0021e4000c10e79e */
.L_x_9840:
[----:B------:R-:W-:Y:S05]  /*7f60*/  BSYNC B0 ;  /* 0x0000000000007941 */ /* 0x000fea0003800000 */
.L_x_9839:
[----:B------:R-:W2:Y:S01]  /*7f70*/  LDS R15, [R15.X4+0xec0] ;  /* 0x000ec0000f0f7984 */ /* 0x000ea20000004800 */
[----:B------:R-:W-:Y:S01]  /*7f80*/  BSSY B0, `(.L_x_9841) ;  /* 0x0000005000007945 */ /* 0x000fe20003800000 */
[----:B01----:R-:W-:-:S02]  /*7f90*/  IADD3 R193, R102, 0x1e0, RZ ;  /* 0x000001e066c17810 */ /* 0x003fc40007ffe0ff */
[----:B------:R-:W-:Y:S01]  /*7fa0*/  LEA.HI.SX32 R191, R191, R102, 0x1b ;  /* 0x00000066bfbf7211 */ /* 0x000fe200078fdaff */
[----:B------:R-:W-:Y:S05]  /*7fb0*/  @!P1 BRA `(.L_x_9842) ;  /* 0x0000001000009947 */ /* 0x000fea0003800000 */
[----:B--2---:R0:W-:Y:S02]  /*7fc0*/  RED.E.ADD.F32.FTZ.RN.STRONG.GPU [R12.64+-0x980], R15 ;  /* 0xfff6800f0c00798e */ /* 0x0041e4000c10e79e */
.L_x_9842:
[----:B------:R-:W-:Y:S05]  /*7fd0*/  BSYNC B0 ;  /* 0x0000000000007941 */ /* 0x000fea0003800000 */
.L_x_9841:
[----:B------:R-:W1:Y:S01]  /*7fe0*/  LDS R191, [R191.X4+0xf40] ;  /* 0x000f4000bfbf7984 */ /* 0x000e620000004800 */
[----:B------:R-:W-:Y:S01]  /*7ff0*/  BSSY B0, `(.L_x_9843) ;  /* 0x0000004000007945 */ /* 0x000fe20003800000 */
[----:B------:R-:W-:Y:S01]  /*8000*/  LEA.HI.SX32 R193, R193, R102, 0x1b ;  /* 0x00000066c1c17211 */ /* 0x000fe200078fdaff */
[----:B------:R-:W-:Y:S05]  /*8010*/  @!P2 BRA `(.L_x_9844) ;  /* 0x000000100000a947 */ /* 0x000fea0003800000 */
[----:B-1----:R1:W-:Y:S02]  /*8020*/  RED.E.ADD.F32.FTZ.RN.STRONG.GPU [R12.64+-0x900], R191 ;  /* 0xfff700bf0c00798e */ /* 0x0023e4000c10e79e */
.L_x_9844:
[----:B------:R-:W-:Y:S05]  /*8030*/  BSYNC B0 ;  /* 0x0000000000007941 */ /* 0x000fea0003800000 */
.L_x_9843:
[----:B------:R-:W3:Y:S01]  /*8040*/  LDS R193, [R193.X4+0xfc0] ;  /* 0x000fc000c1c17984 */ /* 0x000ee20000004800 */
[----:B------:R-:W-:Y:S01]  /*8050*/  BSSY B0, `(.L_x_9845) ;  /* 0x0000005000007945 */ /* 0x000fe20003800000 */
[----:B0-2---:R-:W-:Y:S02]  /*8060*/  IADD3 R15, R102, 0x220, RZ ;  /* 0x00000220660f7810 */ /* 0x005fe40007ffe0ff */
[----:B------:R-:W-:Y:S01]  /*8070*/  LEA.HI.SX32 R149, R149, R102, 0x1b ;  /* 0x0000006695957211 */ /* 0x000fe200078fdaff */
[----:B------:R-:W-:Y:S05]  /*8080*/  @!P3 BRA `(.L_x_9846) ;  /* 0x000000100000b947 */ /* 0x000fea0003800000 */
[----:B---3--:R0:W-:Y:S02]  /*8090*/  RED.E.ADD.F32.FTZ.RN.STRONG.GPU [R12.64+-0x880], R193 ;  /* 0xfff780c10c00798e */ /* 0x0081e4000c10e79e */
.L_x_9846:
[----:B------:R-:W-:Y:S05]  /*80a0*/  BSYNC B0 ;  /* 0x0000000000007941 */ /* 0x000fea0003800000 */
.L_x_9845:
[----:B------:R-:W2:Y:S01]  /*80b0*/  LDS R149, [R149.X4+0x1040] ;  /* 0x0010400095957984 */ /* 0x000ea20000004800 */
[----:B------:R-:W-:Y:S01]  /*80c0*/  BSSY B0, `(.L_x_9847) ;  /* 0x0000004000007945 */ /* 0x000fe20003800000 */
[----:B------:R-:W-:Y:S01]  /*80d0*/  LEA.HI.SX32 R15, R15, R102, 0x1b ;  /* 0x000000660f0f7211 */ /* 0x000fe200078fdaff */
[----:B------:R-:W-:Y:S05]  /*80e0*/  @!P4 BRA `(.L_x_9848) ;  /* 0x000000100000c947 */ /* 0x000fea0003800000 */
[----:B--2---:R2:W-:Y:S02]  /*80f0*/  RED.E.ADD.F32.FTZ.RN.STRONG.GPU [R12.64+-0x800], R149 ;  /* 0xfff800950c00798e */ /* 0x0045e4000c10e79e */
.L_x_9848:
[----:B------:R-:W-:Y:S05]  /*8100*/  BSYNC B0 ;  /* 0x0000000000007941 */ /* 0x000fea0003800000 */
.L_x_9847:
[----:B------:R-:W4:Y:S01]  /*8110*/  LDS R15, [R15.X4+0x10c0] ;  /* 0x0010c0000f0f7984 */ /* 0x000f220000004800 */
[----:B------:R-:W-:Y:S01]  /*8120*/  BSSY B0, `(.L_x_9849) ;  /* 0x0000005000007945 */ /* 0x000fe20003800000 */
[----:B--2---:R-:W-:-:S02]  /*8130*/  IADD3 R149, R102, 0x240, RZ ;  /* 0x0000024066957810 */ /* 0x004fc40007ffe0ff */
[----:B-1----:R-:W-:Y:S01]  /*8140*/  IADD3 R191, R102, 0x260, RZ ;  /* 0x0000026066bf7810 */ /* 0x002fe20007ffe0ff */
[----:B------:R-:W-:Y:S05]  /*8150*/  @!P5 BRA `(.L_x_9850) ;  /* 0x000000100000d947 */ /* 0x000fea0003800000 */
[----:B----4-:R1:W-:Y:S02]  /*8160*/  RED.E.ADD.F32.FTZ.RN.STRONG.GPU [R12.64+-0x780], R15 ;  /* 0xfff8800f0c00798e */ /* 0x0103e4000c10e79e */
.L_x_9850:
[----:B------:R-:W-:Y:S05]  /*8170*/  BSYNC B0 ;  /* 0x0000000000007941 */ /* 0x000fea0003800000 */
.L_x_9849:
        /* <DEDUP_REMOVED lines=14> */
.L_x_9852:
[----:B------:R-:W-:Y:S05]  /*8260*/  BSYNC B0 ;  /* 0x0000000000007941 */ /* 0x000fea0003800000 */
.L_x_9851:
[----:B------:R-:W2:Y:S01]  /*8270*/  LDS R191, [R191.X4+0x11c0] ;  /* 0x0011c000bfbf7984 */ /* 0x000ea20000004800 */
[----:B------:R-:W-:Y:S01]  /*8280*/  BSSY B0, `(.L_x_9853) ;  /* 0x0000005000007945 */ /* 0x000fe20003800000 */
[----:B-1----:R-:W-:-:S02]  /*8290*/  IADD3 R149, R102, 0x2a0, RZ ;  /* 0x000002a066957810 */ /* 0x002fc40007ffe0ff */
[----:B------:R-:W-:Y:S01]  /*82a0*/  LEA.HI.SX32 R15, R15, R102, 0x1b ;  /* 0x000000660f0f7211 */ /* 0x000fe200078fdaff */
[----:B------:R-:W-:Y:S05]  /*82b0*/  @!P0 BRA `(.L_x_9854) ;  /* 0x0000001000008947 */ /* 0x000fea0003800000 */
[----:B--2---:R1:W-:Y:S02]  /*82c0*/  RED.E.ADD.F32.FTZ.RN.STRONG.GPU [R12.64+-0x680], R191 ;  /* 0xfff980bf0c00798e */ /* 0x0043e4000c10e79e */
.L_x_9854:
[----:B------:R-:W-:Y:S05]  /*82d0*/  BSYNC B0 ;  /* 0x0000000000007941 */ /* 0x000fea0003800000 */
.L_x_9853:
[----:B------:R-:W4:Y:S01]  /*82e0*/  LDS R15, [R15.X4+0x1240] ;  /* 0x001240000f0f7984 */ /* 0x000f220000004800 */
[----:B------:R-:W-:Y:S01]  /*82f0*/  BSSY B0, `(.L_x_9855) ;  /* 0x0000005000007945 */ /* 0x000fe20003800000 */
[----:B-12---:R-:W-:Y:S02]  /*8300*/  IADD3 R191, R102, 0x2c0, RZ ;  /* 0x000002c066bf7810 */ /* 0x006fe40007ffe0ff */
[----:B------:R-:W-:Y:S01]  /*8310*/  LEA.HI.SX32 R149, R149, R102, 0x1b ;  /* 0x0000006695957211 */ /* 0x000fe200078fdaff */
[----:B------:R-:W-:Y:S05]  /*8320*/  @!P1 BRA `(.L_x_9856) ;  /* 0x0000001000009947 */ /* 0x000fea0003800000 */
[----:B----4-:R1:W-:Y:S02]  /*8330*/  RED.E.ADD.F32.FTZ.RN.STRONG.GPU [R12.64+-0x600], R15 ;  /* 0xfffa000f0c00798e */ /* 0x0103e4000c10e79e */
.L_x_9856:
[----:B------:R-:W-:Y:S05]  /*8340*/  BSYNC B0 ;  /* 0x0000000000007941 */ /* 0x000fea0003800000 */
.L_x_9855:
[----:B------:R-:W2:Y:S01]  /*8350*/  LDS R149, [R149.X4+0x12c0] ;  /* 0x0012c00095957984 */ /* 0x000ea20000004800 */
[----:B------:R-:W-:Y:S01]  /*8360*/  BSSY B0, `(.L_x_9857) ;  /* 0x0000005000007945 */ /* 0x000fe20003800000 */
[----:B-1--4-:R-:W-:Y:S02]  /*8370*/  IADD3 R15, R102, 0x2e0, RZ ;  /* 0x000002e0660f7810 */ /* 0x012fe40007ffe0ff */
[----:B------:R-:W-:Y:S01]  /*8380*/  LEA.HI.SX32 R191, R191, R102, 0x1b ;  /* 0x00000066bfbf7211 */ /* 0x000fe200078fdaff */
[----:B------:R-:W-:Y:S05]  /*8390*/  @!P2 BRA `(.L_x_9858) ;  /* 0x000000100000a947 */ /* 0x000fea0003800000 */
[----:B--2---:R1:W-:Y:S02]  /*83a0*/  RED.E.ADD.F32.FTZ.RN.STRONG.GPU [R12.64+-0x580], R149 ;  /* 0xfffa80950c00798e */ /* 0x0043e4000c10e79e */
.L_x_9858:
[----:B------:R-:W-:Y:S05]  /*83b0*/  BSYNC B0 ;  /* 0x0000000000007941 */ /* 0x000fea0003800000 */
.L_x_9857:
[----:B------:R-:W4:Y:S01]  /*83c0*/  LDS R191, [R191.X4+0x1340] ;  /* 0x00134000bfbf7984 */ /* 0x000f220000004800 */
[----:B------:R-:W-:Y:S01]  /*83d0*/  BSSY B0, `(.L_x_9859) ;  /* 0x0000005000007945 */ /* 0x000fe20003800000 */
[----:B-12---:R-:W-:-:S02]  /*83e0*/  IADD3 R149, R102, 0x300, RZ ;  /* 0x0000030066957810 */ /* 0x006fc40007ffe0ff */
[----:B------:R-:W-:Y:S01]  /*83f0*/  LEA.HI.SX32 R15, R15, R102, 0x1b ;  /* 0x000000660f0f7211 */ /* 0x000fe200078fdaff */
[----:B------:R-:W-:Y:S05]  /*8400*/  @!P3 BRA `(.L_x_9860) ;  /* 0x000000100000b947 */ /* 0x000fea0003800000 */
[----:B----4-:R1:W-:Y:S02]  /*8410*/  RED.E.ADD.F32.FTZ.RN.STRONG.GPU [R12.64+-0x500], R191 ;  /* 0xfffb00bf0c00798e */ /* 0x0103e4000c10e79e */
.L_x_9860:
[----:B------:R-:W-:Y:S05]  /*8420*/  BSYNC B0 ;  /* 0x0000000000007941 */ /* 0x000fea0003800000 */
.L_x_9859:
[----:B------:R-:W2:Y:S01]  /*8430*/  LDS R15, [R15.X4+0x13c0] ;  /* 0x0013c0000f0f7984 */ /* 0x000ea20000004800 */
[----:B------:R-:W-:Y:S01]  /*8440*/  BSSY B0, `(.L_x_9861) ;  /* 0x0000004000007945 */ /* 0x000fe20003800000 */
[----:B------:R-:W-:Y:S01]  /*8450*/  LEA.HI.SX32 R149, R149, R102, 0x1b ;  /* 0x0000006695957211 */ /* 0x000fe200078fdaff */
[----:B------:R-:W-:Y:S05]  /*8460*/  @!P4 BRA `(.L_x_9862) ;  /* 0x000000100000c947 */ /* 0x000fea0003800000 */
[----:B--2---:R2:W-:Y:S02]  /*8470*/  RED.E.ADD.F32.FTZ.RN.STRONG.GPU [R12.64+-0x480], R15 ;  /* 0xfffb800f0c00798e */ /* 0x0045e4000c10e79e */
.L_x_9862:
[----:B------:R-:W-:Y:S05]  /*8480*/  BSYNC B0 ;  /* 0x0000000000007941 */ /* 0x000fea0003800000 */
.L_x_9861:
[----:B------:R-:W0:Y:S01]  /*8490*/  LDS R149, [R149.X4+0x1440] ;  /* 0x0014400095957984 */ /* 0x000e220000004800 */
[----:B------:R-:W-:Y:S01]  /*84a0*/  BSSY B0, `(.L_x_9863) ;  /* 0x0000005000007945 */ /* 0x000fe20003800000 */
[C---:B--2---:R-:W-:Y:S02]  /*84b0*/  IADD3 R15, R102.reuse, 0x320, RZ ;  /* 0x00000320660f7810 */ /* 0x044fe40007ffe0ff */
[----:B-1--4-:R-:W-:Y:S01]  /*84c0*/  IADD3 R191, R102, 0x340, RZ ;  /* 0x0000034066bf7810 */ /* 0x012fe20007ffe0ff */
[----:B------:R-:W-:Y:S05]  /*84d0*/  @!P5 BRA `(.L_x_9864) ;  /* 0x000000100000d947 */ /* 0x000fea0003800000 */
[----:B0-----:R0:W-:Y:S02]  /*84e0*/  RED.E.ADD.F32.FTZ.RN.STRONG.GPU [R12.64+-0x400], R149 ;  /* 0xfffc00950c00798e */ /* 0x0011e4000c10e79e */
.L_x_9864:
[----:B------:R-:W-:Y:S05]  /*84f0*/  BSYNC B0 ;  /* 0x0000000000007941 */ /* 0x000fea0003800000 */
.L_x_9863:
        /* <DEDUP_REMOVED lines=14> */
.L_x_9866:
[----:B------:R-:W-:Y:S05]  /*85e0*/  BSYNC B0 ;  /* 0x0000000000007941 */ /* 0x000fea0003800000 */
.L_x_9865:
[----:B------:R-:W1:Y:S01]  /*85f0*/  LDS R191, [R191.X4+0x1540] ;  /* 0x00154000bfbf7984 */ /* 0x000e620000004800 */
[----:B------:R-:W-:Y:S01]  /*8600*/  BSSY B0, `(.L_x_9867) ;  /* 0x0000005000007945 */ /* 0x000fe20003800000 */
[----:B0-----:R-:W-:Y:S02]  /*8610*/  IADD3 R15, R102, 0x380, RZ ;  /* 0x00000380660f7810 */ /* 0x001fe40007ffe0ff */
[----:B------:R-:W-:Y:S01]  /*8620*/  LEA.HI.SX32 R149, R149, R102, 0x1b ;  /* 0x0000006695957211 */ /* 0x000fe200078fdaff */
[----:B------:R-:W-:Y:S05]  /*8630*/  @!P0 BRA `(.L_x_9868) ;  /* 0x0000001000008947 */ /* 0x000fea0003800000 */
[----:B-1----:R0:W-:Y:S02]  /*8640*/  RED.E.ADD.F32.FTZ.RN.STRONG.GPU [R12.64+-0x300], R191 ;  /* 0xfffd00bf0c00798e */ /* 0x0021e4000c10e79e */
.L_x_9868:
[----:B------:R-:W-:Y:S05]  /*8650*/  BSYNC B0 ;  /* 0x0000000000007941 */ /* 0x000fea0003800000 */
.L_x_9867:
[----:B------:R-:W2:Y:S01]  /*8660*/  LDS R149, [R149.X4+0x15c0] ;  /* 0x0015c00095957984 */ /* 0x000ea20000004800 */
[----:B------:R-:W-:Y:S01]  /*8670*/  BSSY B0, `(.L_x_9869) ;  /* 0x0000005000007945 */ /* 0x000fe20003800000 */
[----:B------:R-:W-:-:S02]  /*8680*/  IADD3 R151, R102, 0x3a0, RZ ;  /* 0x000003a066977810 */ /* 0x000fc40007ffe0ff */
[----:B------:R-:W-:Y:S01]  /*8690*/  LEA.HI.SX32 R15, R15, R102, 0x1b ;  /* 0x000000660f0f7211 */ /* 0x000fe200078fdaff */
[----:B------:R-:W-:Y:S05]  /*86a0*/  @!P1 BRA `(.L_x_9870) ;  /* 0x0000001000009947 */ /* 0x000fea0003800000 */
[----:B--2---:R2:W-:Y:S02]  /*86b0*/  RED.E.ADD.F32.FTZ.RN.STRONG.GPU [R12.64+-0x280], R149 ;  /* 0xfffd80950c00798e */ /* 0x0045e4000c10e79e */
.L_x_9870:
[----:B------:R-:W-:Y:S05]  /*86c0*/  BSYNC B0 ;  /* 0x0000000000007941 */ /* 0x000fea0003800000 */
.L_x_9869:
[----:B------:R-:W4:Y:S01]  /*86d0*/  LDS R15, [R15.X4+0x1640] ;  /* 0x001640000f0f7984 */ /* 0x000f220000004800 */
[----:B------:R-:W-:Y:S01]  /*86e0*/  BSSY B0, `(.L_x_9871) ;  /* 0x0000005000007945 */ /* 0x000fe20003800000 */
[----:B--2---:R-:W-:Y:S02]  /*86f0*/  IADD3 R149, R102, 0x3c0, RZ ;  /* 0x000003c066957810 */ /* 0x004fe40007ffe0ff */
[----:B------:R-:W-:Y:S01]  /*8700*/  LEA.HI.SX32 R151, R151, R102, 0x1b ;  /* 0x0000006697977211 */ /* 0x000fe200078fdaff */
[----:B------:R-:W-:Y:S05]  /*8710*/  @!P2 BRA `(.L_x_9872) ;  /* 0x000000100000a947 */ /* 0x000fea0003800000 */
[----:B----4-:R2:W-:Y:S02]  /*8720*/  RED.E.ADD.F32.FTZ.RN.STRONG.GPU [R12.64+-0x200], R15 ;  /* 0xfffe000f0c00798e */ /* 0x0105e4000c10e79e */
.L_x_9872:
[----:B------:R-:W-:Y:S05]  /*8730*/  BSYNC B0 ;  /* 0x0000000000007941 */ /* 0x000fea0003800000 */
.L_x_9871:
[----:B------:R-:W0:Y:S01]  /*8740*/  LDS R151, [R151.X4+0x16c0] ;  /* 0x0016c00097977984 */ /* 0x000e220000004800 */
[----:B------:R-:W-:Y:S01]  /*8750*/  BSSY B0, `(.L_x_9873) ;  /* 0x0000005000007945 */ /* 0x000fe20003800000 */
[----:B--2-4-:R-:W-:Y:S02]  /*8760*/  IADD3 R15, R102, 0x3e0, RZ ;  /* 0x000003e0660f7810 */ /* 0x014fe40007ffe0ff */
[----:B------:R-:W-:Y:S01]  /*8770*/  LEA.HI.SX32 R149, R149, R102, 0x1b ;  /* 0x0000006695957211 */ /* 0x000fe200078fdaff */
[----:B------:R-:W-:Y:S05]  /*8780*/  @!P3 BRA `(.L_x_9874) ;  /* 0x000000100000b947 */ /* 0x000fea0003800000 */
[----:B0-----:R0:W-:Y:S02]  /*8790*/  RED.E.ADD.F32.FTZ.RN.STRONG.GPU [R12.64+-0x180], R151 ;  /* 0xfffe80970c00798e */ /* 0x0011e4000c10e79e */
.L_x_9874:
[----:B------:R-:W-:Y:S05]  /*87a0*/  BSYNC B0 ;  /* 0x0000000000007941 */ /* 0x000fea0003800000 */
.L_x_9873:
[----:B------:R-:W2:Y:S01]  /*87b0*/  LDS R149, [R149.X4+0x1740] ;  /* 0x0017400095957984 */ /* 0x000ea20000004800 */
[----:B------:R-:W-:Y:S01]  /*87c0*/  BSSY B0, `(.L_x_9875) ;  /* 0x0000004000007945 */ /* 0x000fe20003800000 */
[----:B------:R-:W-:Y:S01]  /*87d0*/  LEA.HI.SX32 R15, R15, R102, 0x1b ;  /* 0x000000660f0f7211 */ /* 0x000fe200078fdaff */
[----:B------:R-:W-:Y:S05]  /*87e0*/  @!P4 BRA `(.L_x_9876) ;  /* 0x000000100000c947 */ /* 0x000fea0003800000 */
[----:B--2---:R2:W-:Y:S02]  /*87f0*/  RED.E.ADD.F32.FTZ.RN.STRONG.GPU [R12.64+-0x100], R149 ;  /* 0xffff00950c00798e */ /* 0x0045e4000c10e79e */
.L_x_9876:
[----:B------:R-:W-:Y:S05]  /*8800*/  BSYNC B0 ;  /* 0x0000000000007941 */ /* 0x000fea0003800000 */
.L_x_9875:
[----:B------:R-:W4:Y:S01]  /*8810*/  LDS R15, [R15.X4+0x17c0] ;  /* 0x0017c0000f0f7984 */ /* 0x000f220000004800 */
[----:B------:R-:W-:Y:S01]  /*8820*/  BSSY B0, `(.L_x_9877) ;  /* 0x0000003000007945 */ /* 0x000fe20003800000 */
[----:B------:R-:W-:Y:S05]  /*8830*/  @!P5 BRA `(.L_x_9878) ;  /* 0x000000100000d947 */ /* 0x000fea0003800000 */
[----:B----4-:R4:W-:Y:S02]  /*8840*/  RED.E.ADD.F32.FTZ.RN.STRONG.GPU [R12.64+-0x80], R15 ;  /* 0xffff800f0c00798e */ /* 0x0109e4000c10e79e */
.L_x_9878:
[----:B------:R-:W-:Y:S05]  /*8850*/  BSYNC B0 ;  /* 0x0000000000007941 */ /* 0x000fea0003800000 */
.L_x_9877:
[----:B------:R-:W5:Y:S01]  /*8860*/  SHFL.DOWN PT, R200, R189, 0x1, 0x1f ;  /* 0x08201f00bdc87f89 */ /* 0x000f6200000e0000 */
[----:B------:R-:W-:Y:S01]  /*8870*/  ISETP.GT.AND P0, PT, R100, 0x1e, PT ;  /* 0x0000001e6400780c */ /* 0x000fe20003f04270 */
[----:B------:R-:W-:Y:S01]  /*8880*/  FMUL.FTZ R147, R16, R147 ;  /* 0x0000009310937220 */ /* 0x000fe20000410000 */
[----:B0-2-4-:R-:W-:Y:S01]  /*8890*/  MOV R13, R189 ;  /* 0x000000bd000d7202 */ /* 0x015fe20000000f00 */
[----:B------:R-:W0:Y:S01]  /*88a0*/  SHFL.DOWN PT, R151, R27, 0x1, 0x1f ;  /* 0x08201f001b977f89 */ /* 0x000e2200000e0000 */
[----:B------:R-:W-:Y:S01]  /*88b0*/  MOV R14, R27 ;  /* 0x0000001b000e7202 */ /* 0x000fe20000000f00 */
[----:B------:R-:W-:Y:S01]  /*88c0*/  FFMA.FTZ R146, R223, R146, R147 ;  /* 0x00000092df927223 */ /* 0x000fe20000010093 */
[----:B------:R-:W-:Y:S01]  /*88d0*/  MOV R15, R30 ;  /* 0x0000001e000f7202 */ /* 0x000fe20000000f00 */
[----:B------:R-:W2:Y:S01]  /*88e0*/  SHFL.DOWN PT, R202, R30, 0x1, 0x1f ;  /* 0x08201f001eca7f89 */ /* 0x000ea200000e0000 */
        /* <DEDUP_REMOVED lines=14> */
[----:B0-----:R-:W-:Y:S01]  /*89d0*/  @!P0 FADD.FTZ R14, R14, R151 ;  /* 0x000000970e0e8221 */ /* 0x001fe20000010000 */
[----:B------:R-:W0:Y:S01]  /*89e0*/  SHFL.DOWN PT, R30, R13, 0x2, 0x1f ;  /* 0x08401f000d1e7f89 */ /* 0x000e2200000e0000 */
[----:B------:R-:W-:-:S02]  /*89f0*/  FMUL.FTZ R143, R230, R143 ;  /* 0x0000008fe68f7220 */ /* 0x000fc40000410000 */
[----:B--2---:R-:W-:Y:S02]  /*8a00*/  @!P0 FADD.FTZ R15, R15, R202 ;  /* 0x000000ca0f0f8221 */ /* 0x004fe40000010000 */
[----:B------:R-:W-:Y:S02]  /*8a10*/  FMUL.FTZ R156, R21, R156 ;  /* 0x0000009c159c7220 */ /* 0x000fe40000410000 */
[----:B----4-:R-:W-:Y:S01]  /*8a20*/  @!P0 FADD.FTZ R12, R12, R149 ;  /* 0x000000950c0c8221 */ /* 0x010fe20000010000 */
[----:B------:R-:W2:Y:S01]  /*8a30*/  SHFL.DOWN PT, R148, R15, 0x2, 0x1f ;  /* 0x08401f000f947f89 */ /* 0x000ea200000e0000 */
[----:B------:R-:W-:Y:S01]  /*8a40*/  ISETP.GT.AND P0, PT, R100, 0x1d, PT ;  /* 0x0000001d6400780c */ /* 0x000fe20003f04270 */
[----:B------:R-:W-:Y:S02]  /*8a50*/  FMUL.FTZ R161, R28, R161 ;  /* 0x000000a11ca17220 */ /* 0x000fe40000410000 */
[----:B------:R-:W4:Y:S01]  /*8a60*/  SHFL.DOWN PT, R149, R14, 0x2, 0x1f ;  /* 0x08401f000e957f89 */ /* 0x000f2200000e0000 */
[----:B------:R-:W-:-:S02]  /*8a70*/  FMUL.FTZ R120, R29, R120 ;  /* 0x000000781d787220 */ /* 0x000fc40000410000 */
[----:B------:R-:W-:Y:S01]  /*8a80*/  FMUL.FTZ R123, R32, R123 ;  /* 0x0000007b207b7220 */ /* 0x000fe20000410000 */
[----:B------:R-:W5:Y:S01]  /*8a90*/  SHFL.DOWN PT, R27, R12, 0x2, 0x1f ;  /* 0x08401f000c1b7f89 */ /* 0x000f6200000e0000 */
[----:B------:R-:W-:Y:S02]  /*8aa0*/  FMUL.FTZ R118, R33, R118 ;  /* 0x0000007621767220 */ /* 0x000fe40000410000 */
[----:B------:R-:W-:Y:S02]  /*8ab0*/  FMUL.FTZ R31, R166, R31 ;  /* 0x0000001fa61f7220 */ /* 0x000fe40000410000 */
[----:B------:R-:W-:Y:S02]  /*8ac0*/  FMUL.FTZ R163, R168, R163 ;  /* 0x000000a3a8a37220 */ /* 0x000fe40000410000 */
[----:B------:R-:W-:Y:S02]  /*8ad0*/  FFMA.FTZ R142, R221, R142, R145 ;  /* 0x0000008edd8e7223 */ /* 0x000fe40000010091 */
[----:B0-----:R-:W-:-:S02]  /*8ae0*/  @!P0 FADD.FTZ R13, R13, R30 ;  /* 0x0000001e0d0d8221 */ /* 0x001fc40000010000 */
[----:B------:R-:W-:Y:S02]  /*8af0*/  FFMA.FTZ R138, R157, R140, R138 ;  /* 0x0000008c9d8a7223 */ /* 0x000fe4000001008a */
[----:B------:R-:W-:Y:S01]  /*8b00*/  FFMA.FTZ R129, R158, R129, R136 ;  /* 0x000000819e817223 */ /* 0x000fe20000010088 */
[----:B------:R-:W0:Y:S01]  /*8b10*/  SHFL.DOWN PT, R30, R13, 0x4, 0x1f ;  /* 0x08801f000d1e7f89 */ /* 0x000e2200000e0000 */
[----:B------:R-:W-:Y:S02]  /*8b20*/  FFMA.FTZ R217, R217, R24, R152 ;  /* 0x00000018d9d97223 */ /* 0x000fe40000010098 */
[----:B--2---:R-:W-:Y:S02]  /*8b30*/  @!P0 FADD.FTZ R15, R15, R148 ;  /* 0x000000940f0f8221 */ /* 0x004fe40000010000 */
        /* <DEDUP_REMOVED lines=18> */
[----:B--2---:R-:W-:-:S02]  /*8c60*/  @!P0 FADD.FTZ R15, R15, R148 ;  /* 0x000000940f0f8221 */ /* 0x004fc40000010000 */
[----:B------:R-:W-:Y:S02]  /*8c70*/  FFMA.FTZ R163, R131, R170, R163 ;  /* 0x000000aa83a37223 */ /* 0x000fe400000100a3 */
[----:B----4-:R-:W-:Y:S01]  /*8c80*/  @!P0 FADD.FTZ R14, R14, R149 ;  /* 0x000000950e0e8221 */ /* 0x010fe20000010000 */
[----:B------:R-:W2:Y:S01]  /*8c90*/  SHFL.DOWN PT, R22, R15, 0x8, 0x1f ;  /* 0x09001f000f167f89 */ /* 0x000ea200000e0000 */
[----:B------:R-:W-:Y:S02]  /*8ca0*/  FFMA.FTZ R142, R114, R165, R142 ;  /* 0x000000a5728e7223 */ /* 0x000fe4000001008e */
[----:B-----5:R-:W-:Y:S01]  /*8cb0*/  @!P0 FADD.FTZ R12, R12, R27 ;  /* 0x0000001b0c0c8221 */ /* 0x020fe20000010000 */
[----:B------:R-:W-:Y:S01]  /*8cc0*/  ISETP.GT.AND P0, PT, R100, 0x17, PT ;  /* 0x000000176400780c */ /* 0x000fe20003f04270 */
[----:B------:R-:W4:Y:S01]  /*8cd0*/  SHFL.DOWN PT, R27, R14, 0x8, 0x1f ;  /* 0x09001f000e1b7f89 */ /* 0x000f2200000e0000 */
[----:B------:R-:W-:Y:S02]  /*8ce0*/  FFMA.FTZ R25, R117, R25, R138 ;  /* 0x0000001975197223 */ /* 0x000fe4000001008a */
[----:B------:R-:W-:Y:S01]  /*8cf0*/  FFMA.FTZ R116, R116, R159, R129 ;  /* 0x0000009f74747223 */ /* 0x000fe20000010081 */
[----:B------:R-:W5:Y:S01]  /*8d00*/  SHFL.DOWN PT, R17, R12, 0x8, 0x1f ;  /* 0x09001f000c117f89 */ /* 0x000f6200000e0000 */
        /* <DEDUP_REMOVED lines=10> */
[----:B------:R-:W-:Y:S01]  /*8db0*/  FFMA.FTZ R109, R109, R186, R120 ;  /* 0x000000ba6d6d7223 */ /* 0x000fe20000010078 */
[----:B------:R-:W2:Y:S01]  /*8dc0*/  SHFL.DOWN PT, R18, R15, 0x10, 0x1f ;  /* 0x0a001f000f127f89 */ /* 0x000ea200000e0000 */
[----:B----4-:R-:W-:Y:S02]  /*8dd0*/  @!P0 FADD.FTZ R14, R14, R27 ;  /* 0x0000001b0e0e8221 */ /* 0x010fe40000010000 */
[----:B------:R-:W-:Y:S02]  /*8de0*/  FFMA.FTZ R106, R106, R184, R123 ;  /* 0x000000b86a6a7223 */ /* 0x000fe4000001007b */
[----:B-----5:R-:W-:Y:S01]  /*8df0*/  @!P0 FADD.FTZ R12, R12, R17 ;  /* 0x000000110c0c8221 */ /* 0x020fe20000010000 */
[----:B------:R-:W4:Y:S01]  /*8e00*/  SHFL.DOWN PT, R19, R14, 0x10, 0x1f ;  /* 0x0a001f000e137f89 */ /* 0x000f2200000e0000 */
[----:B------:R-:W-:Y:S01]  /*8e10*/  ISETP.GT.AND P0, PT, R100, 0xf, PT ;  /* 0x0000000f6400780c */ /* 0x000fe20003f04270 */
[----:B------:R-:W-:-:S02]  /*8e20*/  FFMA.FTZ R107, R107, R182, R118 ;  /* 0x000000b66b6b7223 */ /* 0x000fc40000010076 */
[----:B------:R-:W5:Y:S01]  /*8e30*/  SHFL.DOWN PT, R17, R12, 0x10, 0x1f ;  /* 0x0a001f000c117f89 */ /* 0x000f6200000e0000 */
[----:B------:R-:W-:Y:S02]  /*8e40*/  FFMA.FTZ R104, R104, R180, R31 ;  /* 0x000000b468687223 */ /* 0x000fe4000001001f */
[----:B------:R-:W-:Y:S02]  /*8e50*/  FFMA.FTZ R163, R105, R190, R163 ;  /* 0x000000be69a37223 */ /* 0x000fe400000100a3 */
[----:B------:R-:W-:Y:S02]  /*8e60*/  FADD.FTZ R48, R187, R48 ;  /* 0x00000030bb307221 */ /* 0x000fe40000010000 */
[----:B------:R-:W-:Y:S02]  /*8e70*/  FADD.FTZ R51, R198, R51 ;  /* 0x00000033c6337221 */ /* 0x000fe40000010000 */
[----:B------:R-:W-:Y:S02]  /*8e80*/  FADD.FTZ R50, R185, R50 ;  /* 0x00000032b9327221 */ /* 0x000fe40000010000 */
[----:B0-----:R-:W-:-:S02]  /*8e90*/  @!P0 FADD.FTZ R13, R13, R16 ;  /* 0x000000100d0d8221 */ /* 0x001fc40000010000 */
[----:B------:R-:W-:Y:S02]  /*8ea0*/  FADD.FTZ R53, R164, R53 ;  /* 0x00000035a4357221 */ /* 0x000fe40000010000 */
[----:B--2---:R-:W-:Y:S02]  /*8eb0*/  @!P0 FADD.FTZ R15, R15, R18 ;  /* 0x000000120f0f8221 */ /* 0x004fe40000010000 */
[----:B------:R-:W-:Y:S02]  /*8ec0*/  FADD.FTZ R52, R183, R52 ;  /* 0x00000034b7347221 */ /* 0x000fe40000010000 */
[----:B------:R-:W-:Y:S02]  /*8ed0*/  FADD.FTZ R55, R144, R55 ;  /* 0x0000003790377221 */ /* 0x000fe40000010000 */
[----:B----4-:R-:W-:Y:S02]  /*8ee0*/  @!P0 FADD.FTZ R14, R14, R19 ;  /* 0x000000130e0e8221 */ /* 0x010fe40000010000 */
[----:B------:R-:W-:-:S02]  /*8ef0*/  FADD.FTZ R45, R142, R45 ;  /* 0x0000002d8e2d7221 */ /* 0x000fc40000010000 */
[----:B-----5:R-:W-:Y:S02]  /*8f00*/  @!P0 FADD.FTZ R12, R12, R17 ;  /* 0x000000110c0c8221 */ /* 0x020fe40000010000 */
        /* <DEDUP_REMOVED lines=33> */
[----:B------:R-:W2:Y:S01]  /*9120*/  @P0 LDS.64 R16, [UR28+0x3e10] ;  /* 0x003e101cff100984 */ /* 0x000ea20008000a00 */
[----:B0-----:R-:W-:Y:S02]  /*9130*/  @P0 FADD.FTZ R15, R15, R3 ;  /* 0x000000030f0f0221 */ /* 0x001fe40000010000 */
[----:B------:R-:W-:Y:S02]  /*9140*/  @P0 FADD.FTZ R14, R14, R2 ;  /* 0x000000020e0e0221 */ /* 0x000fe40000010000 */
[----:B--2---:R-:W-:Y:S02]  /*9150*/  @P0 FADD.FTZ R13, R13, R17 ;  /* 0x000000110d0d0221 */ /* 0x004fe40000010000 */
[----:B------:R-:W-:Y:S01]  /*9160*/  @P0 FADD.FTZ R12, R12, R16 ;  /* 0x000000100c0c0221 */ /* 0x000fe20000010000 */
[----:B------:R0:W-:Y:S04]  /*9170*/  STS.64 [UR28+0x4610], R14 ;  /* 0x0046100eff007988 */ /* 0x0001e80008000a1c */
[----:B------:R0:W-:Y:S02]  /*9180*/  STS.64 [UR28+0x3e10], R12 ;  /* 0x003e100cff007988 */ /* 0x0001e40008000a1c */
.L_x_9880:
[----:B0-----:R-:W-:Y:S05]  /*9190*/  BSYNC B0 ;  /* 0x0000000000007941 */ /* 0x001fea0003800000 */
.L_x_9879:
        /* <DEDUP_REMOVED lines=8> */
.L_x_9802:
[----:B------:R-:W-:Y:S01]  /*9220*/  BAR.SYNC.DEFER_BLOCKING 0x0 ;  /* 0x0000000000007b1d */ /* 0x000fe20000010000 */
[----:B------:R-:W-:Y:S01]  /*9230*/  F2FP.PACK_AB R7, R56, R59 ;  /* 0x0000003b3807723e */ /* 0x000fe200000000ff */
[----:B------:R-:W-:Y:S01]  /*9240*/  UIADD3 UR7, UR19, -0x1, URZ ;  /* 0xffffffff13077890 */ /* 0x000fe2000fffe03f */
[----:B------:R-:W-:Y:S01]  /*9250*/  F2FP.PACK_AB R6, R58, R61 ;  /* 0x0000003d3a06723e */ /* 0x000fe200000000ff */
[----:B------:R-:W-:Y:S01]  /*9260*/  UIADD3 UR26, UP1, UR26, -0x800, URZ ;  /* 0xfffff8001a1a7890 */ /* 0x000fe2000ff3e03f */
[----:B------:R-:W-:Y:S01]  /*9270*/  F2FP.PACK_AB R5, R60, R63 ;  /* 0x0000003f3c05723e */ /* 0x000fe200000000ff */
        /* <DEDUP_REMOVED lines=10> */
[----:B------:R-:W-:-:S02]  /*9320*/  UIMAD.WIDE.U32 UR32, UR35, UR32, UR8 ;  /* 0x00000020232072a5 */ /* 0x000fc4000f8e0008 */
[----:B------:R-:W-:Y:S02]  /*9330*/  ULDC.64 UR28, c[0x0][0x2e0] ;  /* 0x0000b800001c7ab9 */ /* 0x000fe40000000a00 */
[----:B------:R-:W-:Y:S02]  /*9340*/  UIADD3 UR33, UR33, UR37, URZ ;  /* 0x0000002521217290 */ /* 0x000fe4000fffe03f */
[----:B------:R-:W-:Y:S01]  /*9350*/  UIMAD UR37, UR16, UR28, URZ ;  /* 0x0000001c102572a4 */ /* 0x000fe2000f8e023f */
[----:B------:R0:W-:Y:S01]  /*9360*/  STS.128 [R97], R4 ;  /* 0x0000000461007388 */ /* 0x0001e20000000c00 */
[----:B------:R-:W-:Y:S02]  /*9370*/  ULDC.64 UR38, c[0x0][0x330] ;  /* 0x0000cc0000267ab9 */ /* 0x000fe40000000a00 */
[----:B------:R-:W-:Y:S01]  /*9380*/  UIMAD UR37, UR17, UR29, UR37 ;  /* 0x0000001d112572a4 */ /* 0x000fe2000f8e0225 */
[----:B------:R2:W-:Y:S01]  /*9390*/  STS.128 [R97+0x10], R8 ;  /* 0x0000100861007388 */ /* 0x0005e20000000c00 */
[----:B------:R-:W-:-:S06]  /*93a0*/  NOP ;  /* 0x0000000000007918 */ /* 0x000fcc0000000000 */
[----:B------:R-:W4:Y:S01]  /*93b0*/  LDS.128 R12, [R100.X16] ;  /* 0x00000000640c7984 */ /* 0x000f22000000cc00 */
[----:B------:R-:W-:Y:S02]  /*93c0*/  UIMAD.WIDE.U32 UR28, UR17, UR28, UR32 ;  /* 0x0000001c111c72a5 */ /* 0x000fe4000f8e0020 */
[----:B------:R-:W-:Y:S01]  /*93d0*/  UIADD3 UR24, UP2, UR24, -0x400, URZ ;  /* 0xfffffc0018187890 */ /* 0x000fe2000ff5e03f */
[----:B------:R-:W5:Y:S01]  /*93e0*/  LDS.128 R16, [R100.X16+0x200] ;  /* 0x0002000064107984 */ /* 0x000f62000000cc00 */
[----:B------:R-:W-:Y:S01]  /*93f0*/  UIADD3 UR32, UR29, UR37, URZ ;  /* 0x000000251d207290 */ /* 0x000fe2000fffe03f */
[----:B0-----:R-:W-:Y:S01]  /*9400*/  FADD.FTZ R4, R101, R0 ;  /* 0x0000000065047221 */ /* 0x001fe20000010000 */
        /* <DEDUP_REMOVED lines=8> */
[----:B------:R-:W-:Y:S01]  /*9490*/  FADD.FTZ R0, R5, R34 ;  /* 0x0000002205007221 */ /* 0x000fe20000010000 */
[----:B------:R-:W-:Y:S01]  /*94a0*/  F2FP.PACK_AB R5, R37, R34 ;  /* 0x000000222505723e */ /* 0x000fe200000000ff */
[----:B------:R-:W-:Y:S01]  /*94b0*/  ULDC.64 UR32, c[0x0][0x2f8] ;  /* 0x0000be0000207ab9 */ /* 0x000fe20000000a00 */
[----:B------:R-:W-:Y:S01]  /*94c0*/  MOV R3, UR28 ;  /* 0x0000001c00037c02 */ /* 0x000fe20008000f00 */
[----:B------:R-:W-:Y:S01]  /*94d0*/  UIMAD UR28, UR34, UR32, URZ ;  /* 0x00000020221c72a4 */ /* 0x000fe2000f8e023f */
[----:B------:R-:W-:Y:S01]  /*94e0*/  F2FP.PACK_AB R6, R39, R36 ;  /* 0x000000242706723e */ /* 0x000fe200000000ff */
[----:B------:R-:W-:Y:S01]  /*94f0*/  UIMAD.WIDE.U32 UR8, UR35, UR32, UR8 ;  /* 0x00000020230872a5 */ /* 0x000fe2000f8e0008 */
[----:B--2---:R-:W-:Y:S01]  /*9500*/  F2FP.PACK_AB R11, R49, R46 ;  /* 0x0000002e310b723e */ /* 0x004fe200000000ff */
[----:B------:R-:W-:Y:S01]  /*9510*/  IMAD.WIDE R2, R98, 0x10, R2 ;  /* 0x0000001062027825 */ /* 0x000fe200078e0202 */
[----:B------:R-:W-:Y:S01]  /*9520*/  F2FP.PACK_AB R10, R47, R44 ;  /* 0x0000002c2f0a723e */ /* 0x000fe200000000ff */
[----:B------:R-:W-:Y:S01]  /*9530*/  UIMAD UR28, UR35, UR33, UR28 ;  /* 0x00000021231c72a4 */ /* 0x000fe2000f8e021c */
[----:B------:R-:W-:Y:S01]  /*9540*/  F2FP.PACK_AB R9, R45, R42 ;  /* 0x0000002a2d09723e */ /* 0x000fe200000000ff */
[----:B------:R-:W-:Y:S01]  /*9550*/  FADD.FTZ R37, R0, R37 ;  /* 0x0000002500257221 */ /* 0x000fe20000010000 */
[----:B------:R-:W-:Y:S01]  /*9560*/  F2FP.PACK_AB R8, R43, R40 ;  /* 0x000000282b08723e */ /* 0x000fe200000000ff */
[----:B------:R-:W-:-:S02]  /*9570*/  ULDC.64 UR32, c[0x0][0x300] ;  /* 0x0000c00000207ab9 */ /* 0x000fc40000000a00 */
[----:B------:R-:W-:Y:S01]  /*9580*/  UIADD3 UR9, UR9, UR28, URZ ;  /* 0x0000001c09097290 */ /* 0x000fe2000fffe03f */
[----:B------:R-:W-:Y:S01]  /*9590*/  FADD.FTZ R36, R37, R36 ;  /* 0x0000002425247221 */ /* 0x000fe20000010000 */
[----:B------:R-:W-:Y:S02]  /*95a0*/  UIMAD UR28, UR16, UR32, URZ ;  /* 0x00000020101c72a4 */ /* 0x000fe4000f8e023f */
[----:B------:R-:W-:Y:S01]  /*95b0*/  UIMAD.WIDE.U32 UR8, UR17, UR32, UR8 ;  /* 0x00000020110872a5 */ /* 0x000fe2000f8e0008 */
[----:B------:R-:W-:Y:S01]  /*95c0*/  FADD.FTZ R39, R36, R39 ;  /* 0x0000002724277221 */ /* 0x000fe20000010000 */
[----:B------:R-:W-:Y:S02]  /*95d0*/  UIMAD UR28, UR17, UR33, UR28 ;  /* 0x00000021111c72a4 */ /* 0x000fe4000f8e021c */
[----:B------:R-:W-:Y:S01]  /*95e0*/  UIADD3 UR6, UR6, 0x1, URZ ;  /* 0x0000000106067890 */ /* 0x000fe2000fffe03f */
[----:B----4-:R-:W-:Y:S01]  /*95f0*/  STG.E.128 [R2.64], R12 ;  /* 0x0000000c02007986 */ /* 0x010fe2000c101d1e */
[----:B------:R-:W-:Y:S01]  /*9600*/  ULDC.64 UR32, c[0x0][0x340] ;  /* 0x0000d00000207ab9 */ /* 0x000fe20000000a00 */
[----:B------:R-:W-:Y:S01]  /*9610*/  FADD.FTZ R38, R39, R38 ;  /* 0x0000002627267221 */ /* 0x000fe20000010000 */
[----:B------:R-:W-:Y:S01]  /*9620*/  UIADD3 UR28, UR9, UR28, URZ ;  /* 0x0000001c091c7290 */ /* 0x000fe2000fffe03f */
[----:B-----5:R0:W-:Y:S01]  /*9630*/  STG.E.128 [R2.64+0x200], R16 ;  /* 0x0002001002007986 */ /* 0x0201e2000c101d1e */
        /* <DEDUP_REMOVED lines=13> */
[----:B------:R-:W-:Y:S01]  /*9710*/  UMOV UR19, UR7 ;  /* 0x0000000700137c82 */ /* 0x000fe20008000000 */
[----:B0-----:R-:W-:Y:S01]  /*9720*/  MOV R2, UR9 ;  /* 0x0000000900027c02 */ /* 0x001fe20008000f00 */
[----:B------:R-:W-:Y:S01]  /*9730*/  FADD.FTZ R45, R42, R45 ;  /* 0x0000002d2a2d7221 */ /* 0x000fe20000010000 */
[----:B------:R-:W-:-:S03]  /*9740*/  MOV R3, UR8 ;  /* 0x0000000800037c02 */ /* 0x000fc60008000f00 */
[----:B------:R-:W-:Y:S02]  /*9750*/  FADD.FTZ R44, R45, R44 ;  /* 0x0000002c2d2c7221 */ /* 0x000fe40000010000 */
[----:B------:R-:W-:Y:S01]  /*9760*/  IMAD.WIDE R2, R98, 0x10, R2 ;  /* 0x0000001062027825 */ /* 0x000fe200078e0202 */
[----:B------:R-:W-:Y:S03]  /*9770*/  STS.128 [R97], R4 ;  /* 0x0000000461007388 */ /* 0x000fe60000000c00 */
[----:B------:R-:W-:Y:S01]  /*9780*/  FADD.FTZ R47, R44, R47 ;  /* 0x0000002f2c2f7221 */ /* 0x000fe20000010000 */
[----:B------:R-:W-:Y:S01]  /*9790*/  STS.128 [R97+0x10], R8 ;  /* 0x0000100861007388 */ /* 0x000fe20000000c00 */
[----:B------:R-:W-:-:S06]  /*97a0*/  NOP ;  /* 0x0000000000007918 */ /* 0x000fcc0000000000 */
[----:B------:R-:W0:Y:S01]  /*97b0*/  LDS.128 R12, [R100.X16] ;  /* 0x00000000640c7984 */ /* 0x000e22000000cc00 */
[----:B------:R-:W-:-:S03]  /*97c0*/  FADD.FTZ R46, R47, R46 ;  /* 0x0000002e2f2e7221 */ /* 0x000fc60000010000 */
[----:B------:R-:W2:Y:S01]  /*97d0*/  LDS.128 R20, [R100.X16+0x200] ;  /* 0x0002000064147984 */ /* 0x000ea2000000cc00 */
[----:B------:R-:W-:-:S03]  /*97e0*/  FADD.FTZ R101, R46, R49 ;  /* 0x000000312e657221 */ /* 0x000fc60000010000 */
[----:B0-----:R0:W-:Y:S04]  /*97f0*/  STG.E.128 [R2.64], R12 ;  /* 0x0000000c02007986 */ /* 0x0011e8000c101d1e */
[----:B--2---:R0:W-:Y:S01]  /*9800*/  STG.E.128 [R2.64+0x200], R20 ;  /* 0x0002001402007986 */ /* 0x0041e2000c101d1e */
[----:B------:R-:W-:Y:S01]  /*9810*/  @!P0 CALL.REL.NOINC `(.L_x_9800) ;  /* 0x0000001000008944 */ /* 0x000fe20003c00000 */
[----:B------:R-:W-:Y:S05]  /*9820*/  BRA `(.L_x_9882) ;  /* 0xffff721000007947 */ /* 0x000fea000383ffff */
.L_x_9800:
[----:B------:R-:W-:Y:S02]  /*9830*/  ISETP.NE.U32.AND P0, PT, RZ, c[0x0][0x328], PT ;  /* 0x0000ca00ff007a0c */ /* 0x000fe40003f05070 */
[----:B------:R-:W-:Y:S02]  /*9840*/  ISETP.NE.U32.AND P2, PT, RZ, c[0x0][0x348], PT ;  /* 0x0000d200ff007a0c */ /* 0x000fe40003f45070 */
[----:B------:R-:W-:Y:S02]  /*9850*/  ISETP.NE.AND.EX P1, PT, RZ, c[0x0][0x32c], PT, P0 ;  /* 0x0000cb00ff007a0c */ /* 0x000fe40003f25300 */
[----:B------:R-:W-:-:S11]  /*9860*/  ISETP.NE.AND.EX P0, PT, RZ, c[0x0][0x34c], PT, P2 ;  /* 0x0000d300ff007a0c */ /* 0x000fd60003f05320 */
[----:B------:R-:W-:Y:S05]  /*9870*/  @!P1 BRA `(.L_x_9883) ;  /* 0x0000016000009947 */ /* 0x000fea0003800000 */
[----:B------:R-:W4:Y:S01]  /*9880*/  SHFL.DOWN P1, R0, R103, 0x1, 0x1f ;  /* 0x08201f0067007f89 */ /* 0x000f220000020000 */
[----:B------:R-:W-:Y:S03]  /*9890*/  BSSY B0, `(.L_x_9883) ;  /* 0x0000014000007945 */ /* 0x000fe60003800000 */
[----:B------:R-:W5:Y:S01]  /*98a0*/  S2R R6, SR_LANEID ;  /* 0x0000000000067919 */ /* 0x000f620000000000 */
[----:B----4-:R-:W-:Y:S01]  /*98b0*/  @P1 FADD R0, R0, R103 ;  /* 0x0000006700001221 */ /* 0x010fe20000000000 */
[----:B-----5:R-:W-:-:S04]  /*98c0*/  ISETP.NE.AND P2, PT, R6, RZ, PT ;  /* 0x000000ff0600720c */ /* 0x020fc80003f45270 */
[----:B0-----:R-:W0:Y:S04]  /*98d0*/  SHFL.DOWN P1, R3, R0, 0x2, 0x1f ;  /* 0x08401f0000037f89 */ /* 0x001e280000020000 */
[----:B------:R-:W4:Y:S01]  /*98e0*/  S2R R6, SR_TID.X ;  /* 0x0000000000067919 */ /* 0x000f220000002100 */
        /* <DEDUP_REMOVED lines=14> */
.L_x_9884:
[----:B0-----:R-:W-:Y:S05]  /*99d0*/  BSYNC B0 ;  /* 0x0000000000007941 */ /* 0x001fea0003800000 */
.L_x_9883:
        /* <DEDUP_REMOVED lines=25> */
.L_x_9886:
[----:B------:R-:W4:Y:S02]  /*9b70*/  S2R R11, SR_TID.X ;  /* 0x00000000000b7919 */ /* 0x000f240000002100 */
.L_x_9887:
[----:B0-----:R-:W-:Y:S05]  /*9b80*/  BSYNC B0 ;  /* 0x0000000000007941 */ /* 0x001fea0003800000 */
.L_x_9885:
[----:B----4-:R-:W-:-:S13]  /*9b90*/  ISETP.GE.AND P0, PT, R11, c[0x0][0x16c], PT ;  /* 0x00005b000b007a0c */ /* 0x010fda0003f06270 */
        /* <DEDUP_REMOVED lines=11> */
.L_x_9888:
        /* <DEDUP_REMOVED lines=32> */
.L_x_9889:
        /* <DEDUP_REMOVED lines=11> */
.L_x_14708:


//--------------------- .text._Z25selective_scan_bwd_kernelI32Selective_Scan_bwd_kernel_traitsILi32ELi16ELb1ELb0ELb1ELb0ELb1EN3c104HalfENS1_7complexIfEEEEv12SSMParamsBwd --------------------------
	.section	.text._Z25selective_scan_bwd_kernelI32Selective_Scan_bwd_kernel_traitsILi32ELi16ELb1ELb0ELb1ELb0ELb1EN3c104HalfENS1_7complexIfEEEEv12SSMParamsBwd,"ax",@progbits
	.sectioninfo	@"SHI_REGISTERS=245"
	.align	128
        .global         _Z25selective_scan_bwd_kernelI32Selective_Scan_bwd_kernel_traitsILi32ELi16ELb1ELb0ELb1ELb0ELb1EN3c104HalfENS1_7complexIfEEEEv12SSMParamsBwd
        .type           _Z25selective_scan_bwd_kernelI32Selective_Scan_bwd_kernel_traitsILi32ELi16ELb1ELb0ELb1ELb0ELb1EN3c104HalfENS1_7complexIfEEEEv12SSMParamsBwd,@function
        .size           _Z25selective_scan_bwd_kernelI32Selective_Scan_bwd_kernel_traitsILi32ELi16ELb1ELb0ELb1ELb0ELb1EN3c104HalfENS1_7complexIfEEEEv12SSMParamsBwd,(.L_x_14709 - _Z25selective_scan_bwd_kernelI32Selective_Scan_bwd_kernel_traitsILi32ELi16ELb1ELb0ELb1ELb0ELb1EN3c104HalfENS1_7complexIfEEEEv12SSMParamsBwd)
        .other          _Z25selective_scan_bwd_kernelI32Selective_Scan_bwd_kernel_traitsILi32ELi16ELb1ELb0ELb1ELb0ELb1EN3c104HalfENS1_7complexIfEEEEv12SSMParamsBwd,@"STO_CUDA_ENTRY STV_DEFAULT"
_Z25selective_scan_bwd_kernelI32Selective_Scan_bwd_kernel_traitsILi32ELi16ELb1ELb0ELb1ELb0ELb1EN3c104HalfENS1_7complexIfEEEEv12SSMParamsBwd:
.text._Z25selective_scan_bwd_kernelI32Selective_Scan_bwd_kernel_traitsILi32ELi16ELb1ELb0ELb1ELb0ELb1EN3c104HalfENS1_7complexIfEEEEv12SSMParamsBwd:
        /* <DEDUP_REMOVED lines=32> */
[----:B------:R-:W-:Y:S01]  /*0200*/  MOV R34, RZ ;  /* 0x000000ff00227202 */ /* 0x000fe20000000f00 */
[----:B------:R-:W-:Y:S02]  /*0210*/  UISETP.NE.U32.AND UP0, UPT, URZ, UR4, UPT ;  /* 0x000000043f00728c */ /* 0x000fe4000bf05070 */
        /* <DEDUP_REMOVED lines=29> */
[----:B------:R1:W2:Y:S01]  /*03f0*/  R2UR UR23, R0 ;  /* 0x00000000001773c2 */ /* 0x0002a200000e0000 */
[----:B------:R-:W-:Y:S02]  /*0400*/  UIMAD.WIDE.U32 UR10, UR37, UR20, URZ ;  /* 0x00000014250a72a5 */ /* 0x000fe4000f8e003f */
[----:B------:R-:W-:-:S02]  /*0410*/  UIMAD UR20, UR36, UR20, URZ ;  /* 0x00000014241472a4 */ /* 0x000fc4000f8e023f */
[----:B------:R-:W-:Y:S02]  /*0420*/  UMOV UR7, URZ ;  /* 0x0000003f00077c82 */ /* 0x000fe40008000000 */
[----:B------:R-:W-:Y:S01]  /*0430*/  @UP2 ULEA.HI.X UR7, UR19, UR29, UR18, 0x2, UP1 ;  /* 0x0000001d13072291 */ /* 0x000fe200088f1412 */
[----:B-1----:R-:W-:Y:S01]  /*0440*/  HFMA2.MMA R0, -RZ, RZ, 0, 0 ;  /* 0x00000000ff007435 */ /* 0x002fe200000001ff */
        /* <DEDUP_REMOVED lines=94> */
.L_x_9972:
[----:B------:R-:W-:Y:S01]  /*0a30*/  BAR.SYNC.DEFER_BLOCKING 0x0 ;  /* 0x0000000000007b1d */ /* 0x000fe20000010000 */
[----:B0-----:R-:W-:Y:S02]  /*0a40*/  MOV R2, UR21 ;  /* 0x0000001500027c02 */ /* 0x001fe40008000f00 */
[----:B0-----:R-:W-:Y:S02]  /*0a50*/  MOV R3, UR22 ;  /* 0x0000001600037c02 */ /* 0x001fe40008000f00 */
[----:B------:R-:W-:Y:S02]  /*0a60*/  LOP3.LUT R37, R38, 0x1f, R35, 0xf8, !PT ;  /* 0x0000001f26257812 */ /* 0x000fe400078ef823 */
[----:B------:R-:W-:Y:S02]  /*0a70*/  SHF.L.U32 R39, R36, 0x5, RZ ;  /* 0x0000000524277819 */ /* 0x000fe400000006ff */
[----:B------:R-:W-:Y:S01]  /*0a80*/  MOV R20, UR23 ;  /* 0x0000001700147c02 */ /* 0x000fe20008000f00 */
[----:B------:R-:W-:Y:S01]  /*0a90*/  IMAD.WIDE R2, R37, 0x10, R2 ;  /* 0x0000001025027825 */ /* 0x000fe200078e0202 */
[----:B------:R-:W-:Y:S01]  /*0aa0*/  MOV R21, UR24 ;  /* 0x0000001800157c02 */ /* 0x000fe20008000f00 */
[----:B------:R-:W-:-:S02]  /*0ab0*/  ULDC UR29, c[0x0][0x174] ;  /* 0x00005d00001d7ab9 */ /* 0x000fc40000000800 */
[----:B------:R-:W-:Y:S02]  /*0ac0*/  ULDC.64 UR8, c[0x0][0x1f0] ;  /* 0x00007c0000087ab9 */ /* 0x000fe40000000a00 */
[----:B------:R-:W-:Y:S02]  /*0ad0*/  ULDC.64 UR30, c[0x0][0x1f8] ;  /* 0x00007e00001e7ab9 */ /* 0x000fe40000000a00 */
[----:B------:R-:W-:Y:S01]  /*0ae0*/  ULDC.64 UR34, c[0x0][0x2f0] ;  /* 0x0000bc0000227ab9 */ /* 0x000fe20000000a00 */
[----:B------:R-:W3:Y:S04]  /*0af0*/  LDG.E.128 R12, [R2.64] ;  /* 0x00000020020c7981 */ /* 0x000ee8000c1e1d00 */
[----:B------:R-:W4:Y:S01]  /*0b00*/  LDG.E.128 R16, [R2.64+0x200] ;  /* 0x0002002002107981 */ /* 0x000f22000c1e1d00 */
[----:B------:R-:W-:-:S03]  /*0b10*/  IMAD.WIDE R20, R37, 0x10, R20 ;  /* 0x0000001025147825 */ /* 0x000fc600078e0214 */
[----:B---3--:R-:W-:Y:S04]  /*0b20*/  STS.128 [R36.X16], R12 ;  /* 0x0000000c24007388 */ /* 0x008fe8000000cc00 */
[----:B----4-:R-:W-:Y:S01]  /*0b30*/  STS.128 [R36.X16+0x200], R16 ;  /* 0x0002001024007388 */ /* 0x010fe2000000cc00 */
[----:B------:R-:W-:-:S06]  /*0b40*/  NOP ;  /* 0x0000000000007918 */ /* 0x000fcc0000000000 */
[----:B------:R-:W-:Y:S04]  /*0b50*/  LDS.128 R8, [R39] ;  /* 0x0000000027087984 */ /* 0x000fe80000000c00 */
        /* <DEDUP_REMOVED lines=10> */
[----:B------:R-:W-:Y:S04]  /*0c00*/  LDS.128 R16, [R39] ;  /* 0x0000000027107984 */ /* 0x000fe80000000c00 */
[----:B------:R-:W-:Y:S04]  /*0c10*/  LDS.128 R12, [R39+0x10] ;  /* 0x00001000270c7984 */ /* 0x000fe80000000c00 */
        /* <DEDUP_REMOVED lines=25> */
[----:B------:R-:W0:Y:S04]  /*0db0*/  LDS.128 R48, [R39] ;  /* 0x0000000027307984 */ /* 0x000e280000000c00 */
[----:B------:R-:W-:Y:S04]  /*0dc0*/  LDS.128 R44, [R39+0x10] ;  /* 0x00001000272c7984 */ /* 0x000fe80000000c00 */
        /* <DEDUP_REMOVED lines=14> */
[----:B---3--:R-:W-:-:S04]  /*0eb0*/  MOV R2, UR7 ;  /* 0x0000000700027c02 */ /* 0x008fc80008000f00 */
[----:B------:R-:W-:Y:S01]  /*0ec0*/  MOV R3, UR8 ;  /* 0x0000000800037c02 */ /* 0x000fe20008000f00 */
[----:B0-----:R-:W-:Y:S01]  /*0ed0*/  HADD2.F32 R67, -RZ, R48.H0_H0 ;  /* 0x20000030ff437230 */ /* 0x001fe20000004100 */
[----:B------:R-:W-:-:S03]  /*0ee0*/  ULDC.64 UR8, c[0x0][0x2e8] ;  /* 0x0000ba0000087ab9 */ /* 0x000fc60000000a00 */
[----:B------:R-:W-:Y:S01]  /*0ef0*/  IMAD.WIDE R2, R37, 0x10, R2 ;  /* 0x0000001025027825 */ /* 0x000fe200078e0202 */
[----:B----4-:R-:W-:Y:S04]  /*0f00*/  STS.128 [R36.X16], R52 ;  /* 0x0000003424007388 */ /* 0x010fe8000000cc00 */
[----:B-----5:R0:W-:Y:S01]  /*0f10*/  STS.128 [R36.X16+0x200], R56 ;  /* 0x0002003824007388 */ /* 0x0201e2000000cc00 */
[----:B------:R-:W-:-:S06]  /*0f20*/  NOP ;  /* 0x0000000000007918 */ /* 0x000fcc0000000000 */
[----:B------:R-:W3:Y:S04]  /*0f30*/  LDS.128 R40, [R39] ;  /* 0x0000000027287984 */ /* 0x000ee80000000c00 */
[----:B------:R-:W4:Y:S04]  /*0f40*/  LDS.128 R20, [R39+0x10] ;  /* 0x0000100027147984 */ /* 0x000f280000000c00 */
[----:B------:R-:W-:Y:S06]  /*0f50*/  BAR.SYNC.DEFER_BLOCKING 0x0 ;  /* 0x0000000000007b1d */ /* 0x000fec0000010000 */
[----:B--2---:R5:W2:Y:S04]  /*0f60*/  LDG.E.128 R24, [R2.64] ;  /* 0x0000002002187981 */ /* 0x004aa8000c1e1d00 */
[----:B------:R5:W2:Y:S01]  /*0f70*/  LDG.E.128 R28, [R2.64+0x200] ;  /* 0x00020020021c7981 */ /* 0x000aa2000c1e1d00 */
[----:B------:R-:W-:Y:S01]  /*0f80*/  HADD2.F32 R68, -RZ, R48.H1_H1 ;  /* 0x30000030ff447230 */ /* 0x000fe20000004100 */
        /* <DEDUP_REMOVED lines=22> */
[----:B------:R-:W3:Y:S01]  /*10f0*/  MUFU.EX2 R33, R33 ;  /* 0x0000002100217308 */ /* 0x000ee20000000800 */
[----:B------:R-:W-:Y:S01]  /*1100*/  HADD2.F32 R70, -RZ, R49.H1_H1 ;  /* 0x30000031ff467230 */ /* 0x000fe20000004100 */
[----:B------:R-:W-:Y:S01]  /*1110*/  UIMAD.WIDE.U32 UR8, UR37, UR8, UR16 ;  /* 0x00000008250872a5 */ /* 0x000fe2000f8e0010 */
[----:B----4-:R-:W-:Y:S01]  /*1120*/  HADD2.F32 R88, -RZ, R20.H0_H0 ;  /* 0x20000014ff587230 */ /* 0x010fe20000004100 */
[----:B------:R-:W-:Y:S01]  /*1130*/  UIMAD UR30, UR18, UR34, URZ ;  /* 0x00000022121e72a4 */ /* 0x000fe2000f8e023f */
[----:B------:R-:W-:Y:S01]  /*1140*/  HADD2.F32 R59, -RZ, R9.H1_H1 ;  /* 0x30000009ff3b7230 */ /* 0x000fe20000004100 */
[----:B------:R-:W-:Y:S01]  /*1150*/  UIADD3 UR9, UR9, UR7, URZ ;  /* 0x0000000709097290 */ /* 0x000fe2000fffe03f */
[--C-:B------:R-:W-:Y:S01]  /*1160*/  HADD2.F32 R71, -RZ, R50.reuse.H0_H0 ;  /* 0x20000032ff477230 */ /* 0x100fe20000004100 */
[----:B------:R-:W4:Y:S01]  /*1170*/  MUFU.EX2 R40, R40 ;  /* 0x0000002800287308 */ /* 0x000f220000000800 */
[----:B0-----:R-:W-:Y:S01]  /*1180*/  FADD.FTZ R32, R32, 1 ;  /* 0x3f80000020207421 */ /* 0x001fe20000010000 */
[----:B------:R-:W-:Y:S01]  /*1190*/  HADD2.F32 R72, -RZ, R50.H1_H1 ;  /* 0x30000032ff487230 */ /* 0x000fe20000004100 */
[----:B------:R-:W-:Y:S01]  /*11a0*/  FMUL.FTZ R58, R88, -1.4426950216293334961 ;  /* 0xbfb8aa3b583a7820 */ /* 0x000fe20000410000 */
[----:B------:R-:W-:Y:S01]  /*11b0*/  HADD2.F32 R50, -RZ, R10.H0_H0 ;  /* 0x2000000aff327230 */ /* 0x000fe20000004100 */
[----:B------:R-:W-:Y:S01]  /*11c0*/  UIMAD UR30, UR19, UR35, UR30 ;  /* 0x00000023131e72a4 */ /* 0x000fe2000f8e021e */
[--C-:B------:R-:W-:Y:S01]  /*11d0*/  HADD2.F32 R74, -RZ, R44.reuse.H0_H0 ;  /* 0x2000002cff4a7230 */ /* 0x100fe20000004100 */
[----:B------:R-:W-:Y:S01]  /*11e0*/  UIMAD.WIDE.U32 UR8, UR19, UR34, UR8 ;  /* 0x00000022130872a5 */ /* 0x000fe2000f8e0008 */
[----:B------:R0:W5:Y:S01]  /*11f0*/  MUFU.RCP R81, R32 ;  /* 0x0000002000517308 */ /* 0x0001620000001000 */
[----:B---3--:R-:W-:Y:S01]  /*1200*/  FADD.FTZ R33, R33, 1 ;  /* 0x3f80000021217421 */ /* 0x008fe20000010000 */
[----:B------:R-:W-:Y:S01]  /*1210*/  HADD2.F32 R77, -RZ, R44.H1_H1 ;  /* 0x3000002cff4d7230 */ /* 0x000fe20000004100 */
[----:B------:R-:W-:Y:S01]  /*1220*/  ULDC.64 UR34, c[0x0][0x338] ;  /* 0x0000ce0000227ab9 */ /* 0x000fe20000000a00 */
[--C-:B------:R-:W-:Y:S01]  /*1230*/  HADD2.F32 R73, -RZ, R51.reuse.H0_H0 ;  /* 0x20000033ff497230 */ /* 0x100fe20000004100 */
[----:B------:R-:W-:Y:S01]  /*1240*/  UIADD3 UR9, UR9, UR30, URZ ;  /* 0x0000001e09097290 */ /* 0x000fe2000fffe03f */
[----:B------:R-:W-:Y:S01]  /*1250*/  HADD2.F32 R75, -RZ, R51.H1_H1 ;  /* 0x30000033ff4b7230 */ /* 0x000fe20000004100 */
[----:B------:R-:W-:Y:S01]  /*1260*/  ULEA UR7, UP0, UR8, UR34, 0x1 ;  /* 0x0000002208077291 */ /* 0x000fe2000f80083f */
[----:B------:R5:W-:Y:S01]  /*1270*/  MUFU.EX2 R3, R2 ;  /* 0x0000000200037308 */ /* 0x000be20000000800 */
[----:B----4-:R-:W-:Y:S01]  /*1280*/  FADD.FTZ R40, R40, 1 ;  /* 0x3f80000028287421 */ /* 0x010fe20000010000 */
[----:B0-----:R-:W-:Y:S01]  /*1290*/  HADD2.F32 R32, -RZ, R8.H0_H0 ;  /* 0x20000008ff207230 */ /* 0x001fe20000004100 */
[----:B------:R-:W-:Y:S01]  /*12a0*/  ULEA.HI.X UR8, UR8, UR35, UR9, 0x1, UP0 ;  /* 0x0000002308087291 */ /* 0x000fe200080f0c09 */
[----:B------:R-:W-:Y:S01]  /*12b0*/  HADD2.F32 R51, -RZ, R20.H1_H1 ;  /* 0x30000014ff337230 */ /* 0x000fe20000004100 */
[----:B------:R-:W-:Y:S01]  /*12c0*/  ISETP.NE.U32.AND P0, PT, RZ, c[0x0][0x270], PT ;  /* 0x00009c00ff007a0c */ /* 0x000fe20003f05070 */
[----:B------:R-:W-:-:S02]  /*12d0*/  HADD2.F32 R76, -RZ, R45.H0_H0 ;  /* 0x2000002dff4c7230 */ /* 0x000fc40000004100 */
[----:B------:R-:W0:Y:S01]  /*12e0*/  MUFU.RCP R78, R33 ;  /* 0x00000021004e7308 */ /* 0x000e220000001000 */
[----:B-----5:R-:W-:Y:S01]  /*12f0*/  FMUL.FTZ R2, R60, R81 ;  /* 0x000000513c027220 */ /* 0x020fe20000410000 */
[----:B------:R-:W-:Y:S01]  /*1300*/  HADD2.F32 R79, -RZ, R45.H1_H1 ;  /* 0x3000002dff4f7230 */ /* 0x000fe20000004100 */
[----:B------:R-:W-:Y:S01]  /*1310*/  ISETP.NE.AND.EX P0, PT, RZ, c[0x0][0x274], PT, P0 ;  /* 0x00009d00ff007a0c */ /* 0x000fe20003f05300 */
[--C-:B------:R-:W-:Y:S02]  /*1320*/  HADD2.F32 R89, -RZ, R21.reuse.H0_H0 ;  /* 0x20000015ff597230 */ /* 0x100fe40000004100 */
[----:B------:R-:W-:Y:S02]  /*1330*/  HADD2.F32 R61, -RZ, R46.H1_H1 ;  /* 0x3000002eff3d7230 */ /* 0x000fe40000004100 */
[----:B------:R3:W4:Y:S01]  /*1340*/  MUFU.EX2 R55, R41 ;  /* 0x0000002900377308 */ /* 0x0007220000000800 */
[----:B------:R-:W-:Y:S02]  /*1350*/  HADD2.F32 R91, -RZ, R21.H1_H1 ;  /* 0x30000015ff5b7230 */ /* 0x000fe40000004100 */
[----:B------:R-:W-:-:S02]  /*1360*/  HADD2.F32 R105, -RZ, R22.H0_H0 ;  /* 0x20000016ff697230 */ /* 0x000fc40000004100 */
[----:B------:R-:W-:Y:S02]  /*1370*/  HADD2.F32 R108, -RZ, R22.H1_H1 ;  /* 0x30000016ff6c7230 */ /* 0x000fe40000004100 */
[----:B------:R-:W-:Y:S01]  /*1380*/  HADD2.F32 R22, -RZ, R5.H0_H0 ;  /* 0x20000005ff167230 */ /* 0x000fe20000004100 */
[----:B------:R5:W-:Y:S01]  /*1390*/  MUFU.EX2 R56, R42 ;  /* 0x0000002a00387308 */ /* 0x000be20000000800 */
[----:B---3--:R-:W-:Y:S01]  /*13a0*/  FMUL.FTZ R41, R67, R2 ;  /* 0x0000000243297220 */ /* 0x008fe20000410000 */
[--C-:B------:R-:W-:Y:S01]  /*13b0*/  HADD2.F32 R110, -RZ, R23.reuse.H0_H0 ;  /* 0x20000017ff6e7230 */ /* 0x100fe20000004100 */
[----:B0-----:R-:W-:Y:S01]  /*13c0*/  FADD.FTZ R20, -R78, 1 ;  /* 0x3f8000004e147421 */ /* 0x001fe20000010100 */
[----:B------:R-:W-:Y:S01]  /*13d0*/  HADD2.F32 R112, -RZ, R23.H1_H1 ;  /* 0x30000017ff707230 */ /* 0x000fe20000004100 */
[----:B------:R-:W-:Y:S01]  /*13e0*/  FFMA.FTZ R33, R41, R32, R0 ;  /* 0x0000002029217223 */ /* 0x000fe20000010000 */
[----:B------:R-:W-:Y:S01]  /*13f0*/  HADD2.F32 R32, -RZ, R8.H1_H1 ;  /* 0x30000008ff207230 */ /* 0x000fe20000004100 */
[----:B------:R-:W-:Y:S01]  /*1400*/  FMUL.FTZ R0, R66, -1.4426950216293334961 ;  /* 0xbfb8aa3b42007820 */ /* 0x000fe20000410000 */
[----:B------:R0:W3:Y:S01]  /*1410*/  MUFU.RCP R85, R40 ;  /* 0x0000002800557308 */ /* 0x0000e20000001000 */
[----:B-----5:R-:W-:-:S02]  /*1420*/  FADD.FTZ R42, R3, 1 ;  /* 0x3f800000032a7421 */ /* 0x020fc40000010000 */
[----:B------:R-:W-:Y:S02]  /*1430*/  FMUL.FTZ R3, R63, R78 ;  /* 0x0000004e3f037220 */ /* 0x000fe40000410000 */
[----:B----4-:R-:W-:Y:S02]  /*1440*/  FADD.FTZ R55, R55, 1 ;  /* 0x3f80000037377421 */ /* 0x010fe40000010000 */
[----:B------:R-:W-:Y:S01]  /*1450*/  FFMA.FTZ R80, R63, R20, 1 ;  /* 0x3f8000003f507423 */ /* 0x000fe20000010014 */
[----:B------:R4:W5:Y:S01]  /*1460*/  MUFU.RCP R82, R42 ;  /* 0x0000002a00527308 */ /* 0x0009620000001000 */
[----:B0-----:R-:W-:Y:S02]  /*1470*/  FMUL.FTZ R40, R68, R3 ;  /* 0x0000000344287220 */ /* 0x001fe40000410000 */
[----:B------:R-:W-:Y:S02]  /*1480*/  FMUL.FTZ R23, R105, -1.4426950216293334961 ;  /* 0xbfb8aa3b69177820 */ /* 0x000fe40000410000 */
[----:B------:R-:W-:-:S03]  /*1490*/  FFMA.FTZ R33, R40, R32, R33 ;  /* 0x0000002028217223 */ /* 0x000fc60000010021 */
[----:B------:R0:W1:Y:S01]  /*14a0*/  MUFU.RCP R93, R55 ;  /* 0x00000037005d7308 */ /* 0x0000620000001000 */
[----:B---3--:R-:W-:-:S04]  /*14b0*/  FMUL.FTZ R32, R52, R85 ;  /* 0x0000005534207220 */ /* 0x008fc80000410000 */
[----:B----4-:R-:W-:-:S03]  /*14c0*/  FMUL.FTZ R42, R69, R32 ;  /* 0x00000020452a7220 */ /* 0x010fc60000410000 */
[----:B------:R-:W3:Y:S01]  /*14d0*/  MUFU.EX2 R57, R57 ;  /* 0x0000003900397308 */ /* 0x000ee20000000800 */
[----:B------:R-:W-:Y:S02]  /*14e0*/  FFMA.FTZ R62, R42, R43, R33 ;  /* 0x0000002b2a3e7223 */ /* 0x000fe40000010021 */
[C---:B-----5:R-:W-:Y:S02]  /*14f0*/  FMUL.FTZ R33, R53.reuse, R82 ;  /* 0x0000005235217220 */ /* 0x060fe40000410000 */
[----:B------:R-:W-:Y:S02]  /*1500*/  FADD.FTZ R20, -R82, 1 ;  /* 0x3f80000052147421 */ /* 0x000fe40000010100 */
[----:B------:R-:W-:Y:S01]  /*1510*/  FMUL.FTZ R43, R70, R33 ;  /* 0x00000021462b7220 */ /* 0x000fe20000410000 */
[----:B------:R4:W5:Y:S01]  /*1520*/  MUFU.EX2 R48, R0 ;  /* 0x0000000000307308 */ /* 0x0009620000000800 */
[----:B------:R-:W-:Y:S01]  /*1530*/  FFMA.FTZ R84, R53, R20, 1 ;  /* 0x3f80000035547423 */ /* 0x000fe20000010014 */
[----:B------:R-:W-:Y:S01]  /*1540*/  HADD2.F32 R53, -RZ, R11.H1_H1 ;  /* 0x3000000bff357230 */ /* 0x000fe20000004100 */
[----:B0-----:R-:W-:Y:S01]  /*1550*/  FFMA.FTZ R55, R43, R59, R62 ;  /* 0x0000003b2b377223 */ /* 0x001fe2000001003e */
[----:B------:R-:W-:Y:S01]  /*1560*/  HADD2.F32 R62, -RZ, R46.H0_H0 ;  /* 0x2000002eff3e7230 */ /* 0x000fe20000004100 */
[----:B------:R-:W-:Y:S01]  /*1570*/  FMUL.FTZ R46, R51, -1.4426950216293334961 ;  /* 0xbfb8aa3b332e7820 */ /* 0x000fe20000410000 */
[----:B------:R-:W-:Y:S01]  /*1580*/  HADD2.F32 R59, -RZ, R47.H0_H0 ;  /* 0x2000002fff3b7230 */ /* 0x000fe20000004100 */
[----:B------:R-:W-:Y:S01]  /*1590*/  FMUL.FTZ R20, R91, -1.4426950216293334961 ;  /* 0xbfb8aa3b5b147820 */ /* 0x000fe20000410000 */
[----:B------:R0:W-:Y:S01]  /*15a0*/  MUFU.EX2 R49, R58 ;  /* 0x0000003a00317308 */ /* 0x0001e20000000800 */
[----:B----4-:R-:W-:-:S02]  /*15b0*/  FADD.FTZ R0, R56, 1 ;  /* 0x3f80000038007421 */ /* 0x010fc40000010000 */
[----:B-1----:R-:W-:Y:S02]  /*15c0*/  FMUL.FTZ R56, R54, R93 ;  /* 0x0000005d36387220 */ /* 0x002fe40000410000 */
[----:B---3--:R-:W-:Y:S02]  /*15d0*/  FADD.FTZ R57, R57, 1 ;  /* 0x3f80000039397421 */ /* 0x008fe40000010000 */
[----:B------:R-:W-:Y:S01]  /*15e0*/  FMUL.FTZ R44, R71, R56 ;  /* 0x00000038472c7220 */ /* 0x000fe20000410000 */
[----:B------:R1:W3:Y:S01]  /*15f0*/  MUFU.RCP R97, R0 ;  /* 0x0000000000617308 */ /* 0x0002e20000001000 */
[----:B-----5:R-:W-:Y:S02]  /*1600*/  FADD.FTZ R48, R48, 1 ;  /* 0x3f80000030307421 */ /* 0x020fe40000010000 */
[----:B0-----:R-:W-:Y:S01]  /*1610*/  FFMA.FTZ R58, R44, R50, R55 ;  /* 0x000000322c3a7223 */ /* 0x001fe20000010037 */
[----:B------:R-:W-:Y:S01]  /*1620*/  HADD2.F32 R55, -RZ, R10.H1_H1 ;  /* 0x3000000aff377230 */ /* 0x000fe20000004100 */
[----:B------:R-:W-:-:S03]  /*1630*/  FADD.FTZ R21, -R93, 1 ;  /* 0x3f8000005d157421 */ /* 0x000fc60000010100 */
[----:B------:R3:W0:Y:S01]  /*1640*/  MUFU.RCP R86, R57 ;  /* 0x0000003900567308 */ /* 0x0006220000001000 */
[----:B-1----:R-:W-:Y:S01]  /*1650*/  HADD2.F32 R0, -RZ, R47.H1_H1 ;  /* 0x3000002fff007230 */ /* 0x002fe20000004100 */
[----:B------:R-:W-:Y:S02]  /*1660*/  FADD.FTZ R47, -R81, 1 ;  /* 0x3f800000512f7421 */ /* 0x000fe40000010100 */
[----:B------:R-:W-:Y:S02]  /*1670*/  FFMA.FTZ R95, R54, R21, 1 ;  /* 0x3f800000365f7423 */ /* 0x000fe40000010015 */
[----:B------:R-:W-:Y:S01]  /*1680*/  FFMA.FTZ R83, R60, R47, 1 ;  /* 0x3f8000003c537423 */ /* 0x000fe2000001002f */
[----:B------:R-:W-:Y:S01]  /*1690*/  HADD2.F32 R60, -RZ, R11.H0_H0 ;  /* 0x2000000bff3c7230 */ /* 0x000fe20000004100 */
[----:B------:R-:W1:Y:S01]  /*16a0*/  MUFU.EX2 R50, R46 ;  /* 0x0000002e00327308 */ /* 0x000e620000000800 */
[----:B---3--:R-:W-:Y:S02]  /*16b0*/  FMUL.FTZ R57, R64, R97 ;  /* 0x0000006140397220 */ /* 0x008fe40000410000 */
[----:B------:R-:W-:-:S02]  /*16c0*/  FADD.FTZ R47, -R85, 1 ;  /* 0x3f800000552f7421 */ /* 0x000fc40000010100 */
[----:B------:R-:W-:Y:S02]  /*16d0*/  FMUL.FTZ R45, R72, R57 ;  /* 0x00000039482d7220 */ /* 0x000fe40000410000 */
[----:B------:R-:W-:Y:S01]  /*16e0*/  FFMA.FTZ R87, R52, R47, 1 ;  /* 0x3f80000034577423 */ /* 0x000fe2000001002f */
[----:B------:R3:W4:Y:S01]  /*16f0*/  MUFU.RCP R101, R48 ;  /* 0x0000003000657308 */ /* 0x0007220000001000 */
[----:B------:R-:W-:Y:S02]  /*1700*/  FFMA.FTZ R63, R45, R55, R58 ;  /* 0x000000372d3f7223 */ /* 0x000fe4000001003a */
[----:B------:R-:W-:Y:S02]  /*1710*/  FMUL.FTZ R55, R89, -1.4426950216293334961 ;  /* 0xbfb8aa3b59377820 */ /* 0x000fe40000410000 */
[----:B0-----:R-:W-:-:S03]  /*1720*/  FMUL.FTZ R58, R65, R86 ;  /* 0x00000056413a7220 */ /* 0x001fc60000410000 */
[----:B------:R-:W0:Y:S01]  /*1730*/  MUFU.EX2 R92, R20 ;  /* 0x00000014005c7308 */ /* 0x000e220000000800 */
[----:B---3--:R-:W-:Y:S02]  /*1740*/  FADD.FTZ R48, R49, 1 ;  /* 0x3f80000031307421 */ /* 0x008fe40000010000 */
[----:B------:R-:W-:Y:S02]  /*1750*/  FMUL.FTZ R46, R73, R58 ;  /* 0x0000003a492e7220 */ /* 0x000fe40000410000 */
[----:B-1----:R-:W-:Y:S02]  /*1760*/  FADD.FTZ R50, R50, 1 ;  /* 0x3f80000032327421 */ /* 0x002fe40000010000 */
[----:B------:R-:W-:Y:S01]  /*1770*/  FFMA.FTZ R52, R46, R60, R63 ;  /* 0x0000003c2e347223 */ /* 0x000fe2000001003f */
[----:B------:R-:W1:Y:S01]  /*1780*/  MUFU.EX2 R55, R55 ;  /* 0x0000003700377308 */ /* 0x000e620000000800 */
[----:B----4-:R-:W-:Y:S02]  /*1790*/  FMUL.FTZ R60, R66, R101 ;  /* 0x00000065423c7220 */ /* 0x010fe40000410000 */
[----:B------:R-:W-:-:S02]  /*17a0*/  FADD.FTZ R49, -R97, 1 ;  /* 0x3f80000061317421 */ /* 0x000fc40000010100 */
[----:B------:R-:W-:Y:S02]  /*17b0*/  FMUL.FTZ R47, R75, R60 ;  /* 0x0000003c4b2f7220 */ /* 0x000fe40000410000 */
[----:B------:R-:W-:Y:S01]  /*17c0*/  FFMA.FTZ R99, R64, R49, 1 ;  /* 0x3f80000040637423 */ /* 0x000fe20000010031 */
[----:B------:R-:W3:Y:S01]  /*17d0*/  MUFU.RCP R103, R48 ;  /* 0x0000003000677308 */ /* 0x000ee20000001000 */
[----:B------:R-:W-:Y:S01]  /*17e0*/  FFMA.FTZ R49, R47, R53, R52 ;  /* 0x000000352f317223 */ /* 0x000fe20000010034 */
[----:B------:R-:W-:Y:S01]  /*17f0*/  HADD2.F32 R64, -RZ, R4.H0_H0 ;  /* 0x20000004ff407230 */ /* 0x000fe20000004100 */
[----:B0-----:R-:W-:Y:S02]  /*1800*/  FADD.FTZ R92, R92, 1 ;  /* 0x3f8000005c5c7421 */ /* 0x001fe40000010000 */
[----:B------:R-:W-:Y:S02]  /*1810*/  FADD.FTZ R20, -R86, 1 ;  /* 0x3f80000056147421 */ /* 0x000fe40000010100 */
[----:B------:R-:W-:Y:S01]  /*1820*/  FADD.FTZ R21, -R101, 1 ;  /* 0x3f80000065157421 */ /* 0x000fe20000010100 */
[----:B------:R-:W-:Y:S01]  /*1830*/  MUFU.RCP R96, R50 ;  /* 0x0000003200607308 */ /* 0x000fe20000001000 */
[----:B-1----:R-:W-:-:S07]  /*1840*/  FADD.FTZ R90, R55, 1 ;  /* 0x3f800000375a7421 */ /* 0x002fce0000010000 */
[----:B------:R-:W-:Y:S01]  /*1850*/  MUFU.RCP R100, R90 ;  /* 0x0000005a00647308 */ /* 0x000fe20000001000 */
[----:B---3--:R-:W-:-:S04]  /*1860*/  FMUL.FTZ R63, R88, R103 ;  /* 0x00000067583f7220 */ /* 0x008fc80000410000 */
[----:B------:R-:W-:-:S03]  /*1870*/  FMUL.FTZ R48, R74, R63 ;  /* 0x0000003f4a307220 */ /* 0x000fc60000410000 */
[----:B------:R-:W-:Y:S08]  /*1880*/  MUFU.RCP R104, R92 ;  /* 0x0000005c00687308 */ /* 0x000ff00000001000 */
[----:B------:R-:W0:Y:S02]  /*1890*/  MUFU.EX2 R107, R23 ;  /* 0x00000017006b7308 */ /* 0x000e240000000800 */
[----:B0-----:R-:W-:Y:S01]  /*18a0*/  FADD.FTZ R107, R107, 1 ;  /* 0x3f8000006b6b7421 */ /* 0x001fe20000010000 */
[----:B--2---:R0:W-:Y:S04]  /*18b0*/  STS.128 [R36.X16], R24 ;  /* 0x0000001824007388 */ /* 0x0041e8000000cc00 */
[----:B------:R1:W-:Y:S01]  /*18c0*/  STS.128 [R36.X16+0x200], R28 ;  /* 0x0002001c24007388 */ /* 0x0003e2000000cc00 */
[----:B------:R-:W-:-:S06]  /*18d0*/  NOP ;  /* 0x0000000000007918 */ /* 0x000fcc0000000000 */
[----:B------:R-:W2:Y:S01]  /*18e0*/  LDS.128 R52, [R39] ;  /* 0x0000000027347984 */ /* 0x000ea20000000c00 */
[----:B0-----:R-:W-:Y:S02]  /*18f0*/  FMUL.FTZ R24, R108, -1.4426950216293334961 ;  /* 0xbfb8aa3b6c187820 */ /* 0x001fe40000410000 */
[----:B------:R-:W-:Y:S02]  /*1900*/  FMUL.FTZ R26, R110, -1.4426950216293334961 ;  /* 0xbfb8aa3b6e1a7820 */ /* 0x000fe40000410000 */
[----:B-1----:R-:W-:Y:S01]  /*1910*/  FFMA.FTZ R30, R65, R20, 1 ;  /* 0x3f800000411e7423 */ /* 0x002fe20000010014 */
[----:B------:R-:W0:Y:S01]  /*1920*/  MUFU.EX2 R109, R24 ;  /* 0x00000018006d7308 */ /* 0x000e220000000800 */
[----:B------:R-:W-:Y:S02]  /*1930*/  FFMA.FTZ R20, R48, R64, R49 ;  /* 0x0000004030147223 */ /* 0x000fe40000010031 */
[----:B------:R-:W-:Y:S02]  /*1940*/  FMUL.FTZ R64, R51, R96 ;  /* 0x0000006033407220 */ /* 0x000fe40000410000 */
[----:B------:R-:W-:Y:S01]  /*1950*/  FFMA.FTZ R29, R66, R21, 1 ;  /* 0x3f800000421d7423 */ /* 0x000fe20000010015 */
[----:B------:R-:W-:Y:S01]  /*1960*/  HADD2.F32 R21, -RZ, R4.H1_H1 ;  /* 0x30000004ff157230 */ /* 0x000fe20000004100 */
[----:B------:R-:W-:Y:S01]  /*1970*/  FMUL.FTZ R49, R77, R64 ;  /* 0x000000404d317220 */ /* 0x000fe20000410000 */
[----:B------:R-:W1:Y:S01]  /*1980*/  MUFU.EX2 R111, R26 ;  /* 0x0000001a006f7308 */ /* 0x000e620000000800 */
[----:B------:R-:W-:-:S02]  /*1990*/  FMUL.FTZ R65, R89, R100 ;  /* 0x0000006459417220 */ /* 0x000fc40000410000 */
[----:B------:R-:W-:Y:S02]  /*19a0*/  FFMA.FTZ R25, R49, R21, R20 ;  /* 0x0000001531197223 */ /* 0x000fe40000010014 */
[----:B------:R-:W-:Y:S02]  /*19b0*/  FADD.FTZ R21, -R103, 1 ;  /* 0x3f80000067157421 */ /* 0x000fe40000010100 */
[----:B------:R-:W-:Y:S02]  /*19c0*/  FADD.FTZ R20, -R96, 1 ;  /* 0x3f80000060147421 */ /* 0x000fe40000010100 */
[----:B------:R-:W-:Y:S02]  /*19d0*/  FMUL.FTZ R50, R76, R65 ;  /* 0x000000414c327220 */ /* 0x000fe40000410000 */
[----:B------:R-:W-:Y:S02]  /*19e0*/  FMUL.FTZ R66, R91, R104 ;  /* 0x000000685b427220 */ /* 0x000fe40000410000 */
[----:B------:R-:W-:Y:S01]  /*19f0*/  FFMA.FTZ R31, R88, R21, 1 ;  /* 0x3f800000581f7423 */ /* 0x000fe20000010015 */
[----:B------:R-:W-:Y:S01]  /*1a00*/  HADD2.F32 R21, -RZ, R5.H1_H1 ;  /* 0x30000005ff157230 */ /* 0x000fe20000004100 */
[----:B------:R-:W-:-:S02]  /*1a10*/  FFMA.FTZ R98, R51, R20, 1 ;  /* 0x3f80000033627423 */ /* 0x000fc40000010014 */
[----:B------:R-:W-:Y:S02]  /*1a20*/  FFMA.FTZ R28, R50, R22, R25 ;  /* 0x00000016321c7223 */ /* 0x000fe40000010019 */
[----:B------:R-:W-:Y:S02]  /*1a30*/  FADD.FTZ R20, -R100, 1 ;  /* 0x3f80000064147421 */ /* 0x000fe40000010100 */
[----:B------:R-:W-:Y:S01]  /*1a40*/  FADD.FTZ R22, -R104, 1 ;  /* 0x3f80000068167421 */ /* 0x000fe20000010100 */
[--C-:B--2---:R-:W-:Y:S01]  /*1a50*/  HADD2.F32 R90, -RZ, R53.reuse.H0_H0 ;  /* 0x20000035ff5a7230 */ /* 0x104fe20000004100 */
[----:B------:R-:W-:Y:S01]  /*1a60*/  FMUL.FTZ R51, R79, R66 ;  /* 0x000000424f337220 */ /* 0x000fe20000410000 */
[----:B------:R-:W-:Y:S01]  /*1a70*/  HADD2.F32 R92, -RZ, R54.H0_H0 ;  /* 0x20000036ff5c7230 */ /* 0x000fe20000004100 */
[----:B------:R-:W-:Y:S01]  /*1a80*/  FFMA.FTZ R102, R89, R20, 1 ;  /* 0x3f80000059667423 */ /* 0x000fe20000010014 */
[----:B------:R-:W-:Y:S01]  /*1a90*/  HADD2.F32 R89, -RZ, R52.H1_H1 ;  /* 0x30000034ff597230 */ /* 0x000fe20000004100 */
[----:B------:R-:W-:Y:S01]  /*1aa0*/  FFMA.FTZ R106, R91, R22, 1 ;  /* 0x3f8000005b6a7423 */ /* 0x000fe20000010016 */
[----:B------:R-:W-:Y:S01]  /*1ab0*/  HADD2.F32 R91, -RZ, R53.H1_H1 ;  /* 0x30000035ff5b7230 */ /* 0x000fe20000004100 */
[----:B------:R-:W-:Y:S01]  /*1ac0*/  FFMA.FTZ R113, R51, R21, R28 ;  /* 0x0000001533717223 */ /* 0x000fe2000001001c */
[----:B------:R-:W-:Y:S01]  /*1ad0*/  HADD2.F32 R94, -RZ, R54.H1_H1 ;  /* 0x30000036ff5e7230 */ /* 0x000fe20000004100 */
[----:B------:R-:W2:Y:S01]  /*1ae0*/  LDS.128 R20, [R39+0x10] ;  /* 0x0000100027147984 */ /* 0x000ea20000000c00 */
[----:B------:R-:W-:Y:S01]  /*1af0*/  FMUL.FTZ R53, R112, -1.4426950216293334961 ;  /* 0xbfb8aa3b70357820 */ /* 0x000fe20000410000 */
[----:B------:R-:W-:Y:S01]  /*1b00*/  MUFU.RCP R54, R107 ;  /* 0x0000006b00367308 */ /* 0x000fe20000001000 */
[----:B------:R-:W-:Y:S01]  /*1b10*/  HADD2.F32 R88, -RZ, R52.H0_H0 ;  /* 0x20000034ff587230 */ /* 0x000fe20000004100 */
[----:B------:R-:W-:-:S02]  /*1b20*/  FMUL.FTZ R28, R71, R92 ;  /* 0x0000005c471c7220 */ /* 0x000fc40000410000 */
[----:B0-----:R-:W-:Y:S02]  /*1b30*/  FADD.FTZ R109, R109, 1 ;  /* 0x3f8000006d6d7421 */ /* 0x001fe40000010000 */
[----:B-1----:R-:W-:Y:S02]  /*1b40*/  FADD.FTZ R111, R111, 1 ;  /* 0x3f8000006f6f7421 */ /* 0x002fe40000010000 */
[----:B------:R-:W0:Y:S01]  /*1b50*/  MUFU.EX2 R53, R53 ;  /* 0x0000003500357308 */ /* 0x000e220000000800 */
[----:B------:R-:W-:Y:S01]  /*1b60*/  FMUL.FTZ R25, R68, R89 ;  /* 0x0000005944197220 */ /* 0x000fe20000410000 */
[--C-:B------:R-:W-:Y:S01]  /*1b70*/  HADD2.F32 R68, -RZ, R55.reuse.H1_H1 ;  /* 0x30000037ff447230 */ /* 0x100fe20000004100 */
[----:B------:R-:W-:Y:S02]  /*1b80*/  FMUL.FTZ R28, R93, R28 ;  /* 0x0000001c5d1c7220 */ /* 0x000fe40000410000 */
[----:B------:R-:W-:Y:S01]  /*1b90*/  FMUL.FTZ R24, R67, R88 ;  /* 0x0000005843187220 */ /* 0x000fe20000410000 */
[----:B------:R-:W-:Y:S01]  /*1ba0*/  HADD2.F32 R67, -RZ, R55.H0_H0 ;  /* 0x20000037ff437230 */ /* 0x000fe20000004100 */
[----:B------:R-:W-:Y:S01]  /*1bb0*/  FMUL.FTZ R52, R75, R68 ;  /* 0x000000444b347220 */ /* 0x000fe20000410000 */
[----:B------:R-:W1:Y:S01]  /*1bc0*/  MUFU.RCP R109, R109 ;  /* 0x0000006d006d7308 */ /* 0x000e620000001000 */
[----:B------:R-:W-:Y:S01]  /*1bd0*/  FMUL.FTZ R28, R28, R95 ;  /* 0x0000005f1c1c7220 */ /* 0x000fe20000410000 */
[----:B------:R-:W-:Y:S01]  /*1be0*/  HADD2.F32 R75, -RZ, R17.H1_H1 ;  /* 0x30000011ff4b7230 */ /* 0x000fe20000004100 */
[----:B------:R-:W-:-:S02]  /*1bf0*/  FMUL.FTZ R26, R69, R90 ;  /* 0x0000005a451a7220 */ /* 0x000fc40000410000 */
[----:B------:R-:W-:Y:S02]  /*1c00*/  FMUL.FTZ R27, R70, R91 ;  /* 0x0000005b461b7220 */ /* 0x000fe40000410000 */
[----:B------:R-:W-:Y:S01]  /*1c10*/  FMUL.FTZ R52, R101, R52 ;  /* 0x0000003465347220 */ /* 0x000fe20000410000 */
[----:B------:R-:W3:Y:S01]  /*1c20*/  MUFU.RCP R111, R111 ;  /* 0x0000006f006f7308 */ /* 0x000ee20000001000 */
[----:B0-----:R-:W-:Y:S02]  /*1c30*/  FADD.FTZ R53, R53, 1 ;  /* 0x3f80000035357421 */ /* 0x001fe40000010000 */
[----:B------:R-:W-:Y:S02]  /*1c40*/  FMUL.FTZ R72, R72, R94 ;  /* 0x0000005e48487220 */ /* 0x000fe40000410000 */
[----:B------:R-:W-:Y:S02]  /*1c50*/  FMUL.FTZ R73, R73, R67 ;  /* 0x0000004349497220 */ /* 0x000fe40000410000 */
[----:B------:R-:W-:Y:S01]  /*1c60*/  FMUL.FTZ R72, R97, R72 ;  /* 0x0000004861487220 */ /* 0x000fe20000410000 */
[----:B------:R-:W0:Y:S01]  /*1c70*/  MUFU.RCP R55, R53 ;  /* 0x0000003500377308 */ /* 0x000e220000001000 */
[----:B------:R-:W-:-:S02]  /*1c80*/  FMUL.FTZ R29, R52, R29 ;  /* 0x0000001d341d7220 */ /* 0x000fc40000410000 */
[----:B------:R-:W-:Y:S01]  /*1c90*/  FMUL.FTZ R73, R86, R73 ;  /* 0x0000004956497220 */ /* 0x000fe20000410000 */
[----:B------:R-:W-:Y:S01]  /*1ca0*/  HADD2.F32 R86, -RZ, R15.H0_H0 ;  /* 0x2000000fff567230 */ /* 0x000fe20000004100 */
[----:B------:R-:W-:Y:S01]  /*1cb0*/  FMUL.FTZ R99, R72, R99 ;  /* 0x0000006348637220 */ /* 0x000fe20000410000 */
[--C-:B--2---:R-:W-:Y:S01]  /*1cc0*/  HADD2.F32 R71, -RZ, R21.reuse.H0_H0 ;  /* 0x20000015ff477230 */ /* 0x104fe20000004100 */
[----:B------:R-:W-:Y:S01]  /*1cd0*/  FMUL.FTZ R30, R73, R30 ;  /* 0x0000001e491e7220 */ /* 0x000fe20000410000 */
[----:B------:R-:W-:Y:S01]  /*1ce0*/  HADD2.F32 R95, -RZ, R22.H0_H0 ;  /* 0x20000016ff5f7230 */ /* 0x000fe20000004100 */
[----:B------:R-:W-:Y:S01]  /*1cf0*/  FMUL.FTZ R24, R81, R24 ;  /* 0x0000001851187220 */ /* 0x000fe20000410000 */
[--C-:B------:R-:W-:Y:S01]  /*1d00*/  HADD2.F32 R69, -RZ, R20.reuse.H0_H0 ;  /* 0x20000014ff457230 */ /* 0x100fe20000004100 */
[----:B------:R-:W-:Y:S01]  /*1d10*/  FMUL.FTZ R25, R78, R25 ;  /* 0x000000194e197220 */ /* 0x000fe20000410000 */
[----:B------:R-:W-:Y:S01]  /*1d20*/  HADD2.F32 R70, -RZ, R20.H1_H1 ;  /* 0x30000014ff467230 */ /* 0x000fe20000004100 */
[----:B------:R-:W-:Y:S01]  /*1d30*/  FADD.FTZ R20, -R54, 1 ;  /* 0x3f80000036147421 */ /* 0x000fe20000010100 */
[----:B------:R-:W-:Y:S01]  /*1d40*/  HADD2.F32 R93, -RZ, R21.H1_H1 ;  /* 0x30000015ff5d7230 */ /* 0x000fe20000004100 */
[----:B------:R-:W-:Y:S01]  /*1d50*/  FMUL.FTZ R21, R76, R71 ;  /* 0x000000474c157220 */ /* 0x000fe20000410000 */
[--C-:B------:R-:W-:Y:S01]  /*1d60*/  HADD2.F32 R101, -RZ, R23.reuse.H0_H0 ;  /* 0x20000017ff657230 */ /* 0x100fe20000004100 */
[----:B------:R-:W-:Y:S01]  /*1d70*/  FFMA.FTZ R20, R105, R20, 1 ;  /* 0x3f80000069147423 */ /* 0x000fe20000010014 */
        /* <DEDUP_REMOVED lines=9> */
[----:B------:R-:W-:-:S02]  /*1e10*/  FMUL.FTZ R77, R77, R70 ;  /* 0x000000464d4d7220 */ /* 0x000fc40000410000 */
[----:B------:R-:W-:Y:S02]  /*1e20*/  FMUL.FTZ R105, R105, R54 ;  /* 0x0000003669697220 */ /* 0x000fe40000410000 */
[----:B------:R-:W-:Y:S02]  /*1e30*/  FMUL.FTZ R102, R21, R102 ;  /* 0x0000006615667220 */ /* 0x000fe40000410000 */
[----:B------:R-:W-:Y:S02]  /*1e40*/  FMUL.FTZ R52, R23, R20 ;  /* 0x0000001417347220 */ /* 0x000fe40000410000 */
[----:B------:R-:W-:Y:S02]  /*1e50*/  FMUL.FTZ R79, R79, R93 ;  /* 0x0000005d4f4f7220 */ /* 0x000fe40000410000 */
[----:B-1----:R-:W-:Y:S02]  /*1e60*/  FADD.FTZ R21, -R109, 1 ;  /* 0x3f8000006d157421 */ /* 0x002fe40000010100 */
[----:B---3--:R-:W-:-:S02]  /*1e70*/  FADD.FTZ R23, -R111, 1 ;  /* 0x3f8000006f177421 */ /* 0x008fc40000010100 */
[----:B0-----:R-:W-:Y:S02]  /*1e80*/  FADD.FTZ R53, -R55, 1 ;  /* 0x3f80000037357421 */ /* 0x001fe40000010100 */
[----:B------:R-:W-:Y:S02]  /*1e90*/  FMUL.FTZ R20, R61, R97 ;  /* 0x000000613d147220 */ /* 0x000fe40000410000 */
[----:B------:R-:W-:Y:S02]  /*1ea0*/  FMUL.FTZ R22, R59, R101 ;  /* 0x000000653b167220 */ /* 0x000fe40000410000 */
[----:B------:R-:W-:Y:S02]  /*1eb0*/  FMUL.FTZ R54, R0, R107 ;  /* 0x0000006b00367220 */ /* 0x000fe40000410000 */
[----:B------:R-:W-:Y:S02]  /*1ec0*/  FMUL.FTZ R74, R103, R74 ;  /* 0x0000004a674a7220 */ /* 0x000fe40000410000 */
[----:B------:R-:W-:-:S02]  /*1ed0*/  FMUL.FTZ R77, R96, R77 ;  /* 0x0000004d604d7220 */ /* 0x000fc40000410000 */
[----:B------:R-:W-:Y:S01]  /*1ee0*/  FMUL.FTZ R26, R85, R26 ;  /* 0x0000001a551a7220 */ /* 0x000fe20000410000 */
[----:B------:R-:W-:Y:S01]  /*1ef0*/  HADD2.F32 R85, -RZ, R14.H1_H1 ;  /* 0x3000000eff557230 */ /* 0x000fe20000004100 */
[----:B------:R-:W-:Y:S01]  /*1f00*/  FMUL.FTZ R27, R82, R27 ;  /* 0x0000001b521b7220 */ /* 0x000fe20000410000 */
[----:B------:R-:W-:Y:S01]  /*1f10*/  HADD2.F32 R82, -RZ, R13.H0_H0 ;  /* 0x2000000dff527230 */ /* 0x000fe20000004100 */
[----:B------:R-:W-:Y:S02]  /*1f20*/  FMUL.FTZ R79, R104, R79 ;  /* 0x0000004f684f7220 */ /* 0x000fe40000410000 */
[----:B------:R-:W-:Y:S02]  /*1f30*/  FFMA.FTZ R21, R108, R21, 1 ;  /* 0x3f8000006c157423 */ /* 0x000fe40000010015 */
[----:B------:R-:W-:Y:S02]  /*1f40*/  FFMA.FTZ R23, R110, R23, 1 ;  /* 0x3f8000006e177423 */ /* 0x000fe40000010017 */
[----:B------:R-:W-:-:S02]  /*1f50*/  FMUL.FTZ R20, R109, R20 ;  /* 0x000000146d147220 */ /* 0x000fc40000410000 */
[----:B------:R-:W-:Y:S02]  /*1f60*/  FMUL.FTZ R22, R111, R22 ;  /* 0x000000166f167220 */ /* 0x000fe40000410000 */
[----:B------:R-:W-:Y:S02]  /*1f70*/  FFMA.FTZ R73, R112, R53, 1 ;  /* 0x3f80000070497423 */ /* 0x000fe40000010035 */
[----:B------:R-:W-:Y:S02]  /*1f80*/  FMUL.FTZ R72, R55, R54 ;  /* 0x0000003637487220 */ /* 0x000fe40000410000 */
[----:B------:R-:W-:Y:S01]  /*1f90*/  FMUL.FTZ R31, R74, R31 ;  /* 0x0000001f4a1f7220 */ /* 0x000fe20000410000 */
[----:B------:R-:W-:Y:S01]  /*1fa0*/  HADD2.F32 R74, -RZ, R17.H0_H0 ;  /* 0x20000011ff4a7230 */ /* 0x000fe20000004100 */
        /* <DEDUP_REMOVED lines=22> */
[----:B------:R-:W-:Y:S01]  /*2110*/  BAR.SYNC.DEFER_BLOCKING 0x0 ;  /* 0x0000000000007b1d */ /* 0x000fe20000010000 */
[----:B------:R-:W-:Y:S01]  /*2120*/  F2FP.PACK_AB R29, R79, R102 ;  /* 0x000000664f1d723e */ /* 0x000fe200000000ff */
[----:B------:R-:W-:Y:S01]  /*2130*/  FMUL.FTZ R110, R110, R111 ;  /* 0x0000006f6e6e7220 */ /* 0x000fe20000410000 */
[----:B------:R-:W-:Y:S01]  /*2140*/  F2FP.PACK_AB R30, R53, R52 ;  /* 0x00000034351e723e */ /* 0x000fe200000000ff */
[----:B------:R-:W-:Y:S01]  /*2150*/  HADD2.F32 R53, -RZ, R6.H0_H0 ;  /* 0x20000006ff357230 */ /* 0x000fe20000004100 */
[----:B------:R-:W-:Y:S01]  /*2160*/  F2FP.PACK_AB R31, R73, R54 ;  /* 0x00000036491f723e */ /* 0x000fe200000000ff */
[----:B------:R-:W-:Y:S01]  /*2170*/  FMUL.FTZ R52, R62, R105 ;  /* 0x000000693e347220 */ /* 0x000fe20000410000 */
[----:B------:R-:W-:Y:S01]  /*2180*/  HADD2.F32 R73, -RZ, R16.H1_H1 ;  /* 0x30000010ff497230 */ /* 0x000fe20000004100 */
[----:B------:R-:W-:Y:S01]  /*2190*/  FMUL.FTZ R54, R59, R110 ;  /* 0x0000006e3b367220 */ /* 0x000fe20000410000 */
[----:B------:R-:W-:Y:S01]  /*21a0*/  HADD2.F32 R79, -RZ, R19.H1_H1 ;  /* 0x30000013ff4f7230 */ /* 0x000fe20000004100 */
[----:B------:R-:W-:-:S02]  /*21b0*/  FFMA.FTZ R16, R52, R53, R113 ;  /* 0x0000003534107223 */ /* 0x000fc40000010071 */
[----:B------:R-:W-:Y:S02]  /*21c0*/  FMUL.FTZ R53, R61, R108 ;  /* 0x0000006c3d357220 */ /* 0x000fe40000410000 */
[----:B------:R-:W-:Y:S02]  /*21d0*/  FMUL.FTZ R19, R112, R55 ;  /* 0x0000003770137220 */ /* 0x000fe40000410000 */
[----:B------:R-:W-:Y:S01]  /*21e0*/  FFMA.FTZ R17, R53, R17, R16 ;  /* 0x0000001135117223 */ /* 0x000fe20000010010 */
[----:B------:R-:W-:Y:S01]  /*21f0*/  HADD2.F32 R16, -RZ, R7.H0_H0 ;  /* 0x20000007ff107230 */ /* 0x000fe20000004100 */
[----:B------:R-:W-:-:S04]  /*2200*/  FMUL.FTZ R55, R0, R19 ;  /* 0x0000001300377220 */ /* 0x000fc80000410000 */
[----:B------:R-:W-:Y:S01]  /*2210*/  FFMA.FTZ R18, R54, R16, R17 ;  /* 0x0000001036127223 */ /* 0x000fe20000010011 */
[----:B------:R-:W-:Y:S01]  /*2220*/  MOV R16, UR7 ;  /* 0x0000000700107c02 */ /* 0x000fe20008000f00 */
[----:B------:R-:W-:Y:S01]  /*2230*/  STS.128 [R39], R20 ;  /* 0x0000001427007388 */ /* 0x000fe20000000c00 */
[----:B------:R-:W-:-:S03]  /*2240*/  MOV R17, UR8 ;  /* 0x0000000800117c02 */ /* 0x000fc60008000f00 */
[----:B------:R0:W-:Y:S01]  /*2250*/  STS.128 [R39+0x10], R28 ;  /* 0x0000101c27007388 */ /* 0x0001e20000000c00 */
[----:B------:R-:W-:-:S06]  /*2260*/  NOP ;  /* 0x0000000000007918 */ /* 0x000fcc0000000000 */
[----:B------:R-:W1:Y:S01]  /*2270*/  LDS.128 R20, [R36.X16] ;  /* 0x0000000024147984 */ /* 0x000e62000000cc00 */
[----:B------:R-:W-:-:S03]  /*2280*/  IMAD.WIDE R12, R37, 0x10, R16 ;  /* 0x00000010250c7825 */ /* 0x000fc600078e0210 */
[----:B------:R-:W2:Y:S01]  /*2290*/  LDS.128 R24, [R36.X16+0x200] ;  /* 0x0002000024187984 */ /* 0x000ea2000000cc00 */
[----:B0-----:R-:W-:-:S05]  /*22a0*/  HADD2.F32 R28, -RZ, R7.H1_H1 ;  /* 0x30000007ff1c7230 */ /* 0x001fca0000004100 */
[----:B------:R-:W-:Y:S01]  /*22b0*/  FFMA.FTZ R0, R55, R28, R18 ;  /* 0x0000001c37007223 */ /* 0x000fe20000010012 */
[----:B-1----:R0:W-:Y:S04]  /*22c0*/  STG.E.128 [R12.64], R20 ;  /* 0x000000140c007986 */ /* 0x0021e8000c101d20 */
[----:B--2---:R0:W-:Y:S01]  /*22d0*/  STG.E.128 [R12.64+0x200], R24 ;  /* 0x000200180c007986 */ /* 0x0041e2000c101d20 */
        /* <DEDUP_REMOVED lines=29> */
[----:B------:R-:W-:Y:S01]  /*24b0*/  STS.128 [R39], R16 ;  /* 0x0000001027007388 */ /* 0x000fe20000000c00 */
[----:B------:R-:W-:Y:S01]  /*24c0*/  FMUL.FTZ R108, R108, R97 ;  /* 0x000000616c6c7220 */ /* 0x000fe20000410000 */
[----:B------:R-:W-:Y:S01]  /*24d0*/  F2FP.PACK_AB R13, R66, R65 ;  /* 0x00000041420d723e */ /* 0x000fe200000000ff */
[----:B------:R-:W-:-:S02]  /*24e0*/  UIMAD UR7, UR18, UR30, URZ ;  /* 0x0000001e120772a4 */ /* 0x000fc4000f8e023f */
[----:B------:R-:W-:Y:S01]  /*24f0*/  UIMAD.WIDE.U32 UR8, UR19, UR30, UR8 ;  /* 0x0000001e130872a5 */ /* 0x000fe2000f8e0008 */
[----:B------:R-:W-:Y:S01]  /*2500*/  F2FP.PACK_AB R14, R108, R95 ;  /* 0x0000005f6c0e723e */ /* 0x000fe200000000ff */
[----:B------:R-:W-:-:S03]  /*2510*/  UIMAD UR7, UR19, UR31, UR7 ;  /* 0x0000001f130772a4 */ /* 0x000fc6000f8e0207 */
[----:B------:R-:W-:Y:S01]  /*2520*/  ULDC.64 UR30, c[0x0][0x270] ;  /* 0x00009c00001e7ab9 */ /* 0x000fe20000000a00 */
[----:B------:R-:W-:Y:S01]  /*2530*/  STS.128 [R39+0x10], R12 ;  /* 0x0000100c27007388 */ /* 0x000fe20000000c00 */
        /* <DEDUP_REMOVED lines=11> */
.L_x_9891:
[----:B------:R-:W-:Y:S01]  /*25f0*/  BAR.SYNC.DEFER_BLOCKING 0x0 ;  /* 0x0000000000007b1d */ /* 0x000fe20000010000 */
        /* <DEDUP_REMOVED lines=41> */
[----:B------:R-:W-:Y:S01]  /*2890*/  HFMA2.MMA R57, -RZ, RZ, 0, 0 ;  /* 0x00000000ff397435 */ /* 0x000fe200000001ff */
[----:B------:R-:W-:Y:S02]  /*28a0*/  UMOV UR7, URZ ;  /* 0x0000003f00077c82 */ /* 0x000fe40008000000 */
[----:B------:R-:W-:Y:S02]  /*28b0*/  UMOV UR8, URZ ;  /* 0x0000003f00087c82 */ /* 0x000fe40008000000 */
[----:B------:R-:W-:Y:S02]  /*28c0*/  UMOV UR9, URZ ;  /* 0x0000003f00097c82 */ /* 0x000fe40008000000 */
.L_x_9971:
        /* <DEDUP_REMOVED lines=16> */
[----:B------:R-:W-:-:S04]  /*29d0*/  ULDC.64 UR34, c[0x0][0x1c0] ;  /* 0x0000700000227ab9 */ /* 0x000fc80000000a00 */
[----:B--2---:R0:W2:Y:S01]  /*29e0*/  LDG.E.64 R104, [R2.64] ;  /* 0x0000002002687981 */ /* 0x0040a2000c1e1b00 */
        /* <DEDUP_REMOVED lines=12> */
[----:B------:R0:W3:Y:S04]  /*2ab0*/  LDG.E.128 R12, [R2.64] ;  /* 0x00000020020c7981 */ /* 0x0000e8000c1e1d00 */
        /* <DEDUP_REMOVED lines=16> */
[----:B------:R-:W-:Y:S02]  /*2bc0*/  ULDC.64 UR30, c[0x0][0x228] ;  /* 0x00008a00001e7ab9 */ /* 0x000fe40000000a00 */
[----:B------:R-:W-:Y:S02]  /*2bd0*/  UIADD3 UR43, UR35, UR43, URZ ;  /* 0x0000002b232b7290 */ /* 0x000fe4000fffe03f */
[----:B------:R-:W-:Y:S02]  /*2be0*/  ULEA UR35, UP0, UR34, UR30, 0x3 ;  /* 0x0000001e22237291 */ /* 0x000fe4000f80183f */
[----:B------:R-:W-:Y:S02]  /*2bf0*/  ULEA.HI UR30, UR40, UR40, URZ, 0x1 ;  /* 0x00000028281e7291 */ /* 0x000fe4000f8f083f */
[----:B------:R-:W-:Y:S02]  /*2c00*/  ULEA.HI.X UR31, UR34, UR31, UR43, 0x3, UP0 ;  /* 0x0000001f221f7291 */ /* 0x000fe400080f1c2b */
[----:B------:R-:W-:-:S04]  /*2c10*/  ULOP3.LUT UR30, UR30, 0xfffffe, URZ, 0xc0, !UPT ;  /* 0x00fffffe1e1e7892 */ /* 0x000fc8000f8ec03f */
[----:B------:R-:W-:-:S04]  /*2c20*/  UIADD3 UR30, UR40, -UR30, URZ ;  /* 0x8000001e281e7290 */ /* 0x000fc8000fffe03f */
[----:B------:R-:W-:Y:S01]  /*2c30*/  ULEA UR30, UR30, UR7, 0x8 ;  /* 0x000000071e1e7291 */ /* 0x000fe2000f8e403f */
[----:B--2---:R1:W2:Y:S08]  /*2c40*/  R2UR UR41, R105 ;  /* 0x00000000692973c2 */ /* 0x0042b000000e0000 */
[----:B------:R0:W4:Y:S01]  /*2c50*/  R2UR UR42, R104 ;  /* 0x00000000682a73c2 */ /* 0x00012200000e0000 */
[----:B-1----:R-:W-:-:S02]  /*2c60*/  MOV R105, 0x10 ;  /* 0x0000001000697802 */ /* 0x002fc40000000f00 */
[----:B0-----:R-:W-:Y:S01]  /*2c70*/  MOV R104, c[0x0][0x16c] ;  /* 0x00005b0000687a02 */ /* 0x001fe20000000f00 */
[----:B--2---:R-:W-:Y:S02]  /*2c80*/  FMUL.FTZ R28, R72, UR41 ;  /* 0x00000029481c7c20 */ /* 0x004fe40008410000 */
[----:B------:R-:W-:Y:S02]  /*2c90*/  FMUL.FTZ R2, R75, UR41 ;  /* 0x000000294b027c20 */ /* 0x000fe40008410000 */
        /* <DEDUP_REMOVED lines=13> */
[----:B0-----:R-:W-:Y:S01]  /*2d70*/  MOV R13, UR30 ;  /* 0x0000001e000d7c02 */ /* 0x001fe20008000f00 */
[----:B------:R-:W-:-:S04]  /*2d80*/  FMUL.FTZ R12, R81, UR41 ;  /* 0x00000029510c7c20 */ /* 0x000fc80008410000 */
[----:B------:R-:W-:Y:S01]  /*2d90*/  MUFU.SIN R148, R32 ;  /* 0x0000002000947308 */ /* 0x000fe20000000400 */
[----:B-1----:R-:W-:Y:S01]  /*2da0*/  FMUL.RZ R31, R2, 0.15915493667125701904 ;  /* 0x3e22f983021f7820 */ /* 0x002fe2000040c000 */
[----:B------:R-:W-:Y:S01]  /*2db0*/  SEL R106, R13, R150, !P2 ;  /* 0x000000960d6a7207 */ /* 0x000fe20005000000 */
[----:B------:R-:W-:Y:S02]  /*2dc0*/  FMUL.FTZ R2, R77, UR41 ;  /* 0x000000294d027c20 */ /* 0x000fe40008410000 */
[----:B------:R-:W-:-:S03]  /*2dd0*/  FMUL.RZ R115, R12, 0.15915493667125701904 ;  /* 0x3e22f9830c737820 */ /* 0x000fc6000040c000 */
[----:B------:R0:W-:Y:S08]  /*2de0*/  MUFU.COS R108, R32 ;  /* 0x00000020006c7308 */ /* 0x0001f00000000000 */
[----:B------:R-:W-:Y:S01]  /*2df0*/  MUFU.SIN R144, R3 ;  /* 0x0000000300907308 */ /* 0x000fe20000000400 */
[----:B0-----:R-:W-:Y:S02]  /*2e00*/  FMUL.RZ R32, R2, 0.15915493667125701904 ;  /* 0x3e22f98302207820 */ /* 0x001fe4000040c000 */
[----:B------:R-:W-:-:S04]  /*2e10*/  FMUL.FTZ R2, R78, UR41 ;  /* 0x000000294e027c20 */ /* 0x000fc80008410000 */
[----:B------:R-:W-:Y:S01]  /*2e20*/  FMUL.RZ R33, R2, 0.15915493667125701904 ;  /* 0x3e22f98302217820 */ /* 0x000fe2000040c000 */
[----:B------:R-:W-:Y:S01]  /*2e30*/  MOV R2, UR42 ;  /* 0x0000002a00027c02 */ /* 0x000fe20008000f00 */
[----:B------:R0:W-:Y:S04]  /*2e40*/  MUFU.COS R110, R3 ;  /* 0x00000003006e7308 */ /* 0x0001e80000000000 */
[----:B------:R-:W-:-:S04]  /*2e50*/  FMUL.FTZ R2, R2, 1.4426950216293334961 ;  /* 0x3fb8aa3b02027820 */ /* 0x000fc80000410000 */
[----:B------:R-:W-:Y:S01]  /*2e60*/  MUFU.SIN R107, R29 ;  /* 0x0000001d006b7308 */ /* 0x000fe20000000400 */
[----:B0-----:R-:W-:-:S04]  /*2e70*/  MOV R3, UR29 ;  /* 0x0000001d00037c02 */ /* 0x001fc80008000f00 */
[----:B------:R-:W-:Y:S01]  /*2e80*/  ISETP.LT.OR P1, PT, R3, 0x2, P0 ;  /* 0x000000020300780c */ /* 0x000fe20000721670 */
[----:B------:R-:W-:Y:S02]  /*2e90*/  FMUL.FTZ R3, R72, R2 ;  /* 0x0000000248037220 */ /* 0x000fe40000410000 */
[----:B------:R0:W-:Y:S08]  /*2ea0*/  MUFU.COS R147, R29 ;  /* 0x0000001d00937308 */ /* 0x0001f00000000000 */
        /* <DEDUP_REMOVED lines=10> */
[----:B------:R-:W-:-:S03]  /*2f50*/  MOV R31, UR31 ;  /* 0x0000001f001f7c02 */ /* 0x000fc60008000f00 */
[----:B------:R-:W-:Y:S02]  /*2f60*/  @!P1 IMAD.WIDE R104, R104, R105, UR10 ;  /* 0x0000000a68689e25 */ /* 0x000fe4000f8e0269 */
[----:B------:R-:W-:Y:S02]  /*2f70*/  MUFU.SIN R121, R115 ;  /* 0x0000007300797308 */ /* 0x000fe40000000400 */
[----:B0-----:R-:W-:Y:S02]  /*2f80*/  FMUL.RZ R32, R29, 0.15915493667125701904 ;  /* 0x3e22f9831d207820 */ /* 0x001fe4000040c000 */
[----:B------:R-:W-:-:S04]  /*2f90*/  FMUL.FTZ R29, R80, UR41 ;  /* 0x00000029501d7c20 */ /* 0x000fc80008410000 */
[----:B------:R-:W-:Y:S01]  /*2fa0*/  FMUL.RZ R113, R29, 0.15915493667125701904 ;  /* 0x3e22f9831d717820 */ /* 0x000fe2000040c000 */
[----:B------:R0:W-:Y:S01]  /*2fb0*/  MUFU.COS R133, R115 ;  /* 0x0000007300857308 */ /* 0x0001e20000000000 */
[----:B------:R-:W-:Y:S01]  /*2fc0*/  FMUL.FTZ R29, R3, R30 ;  /* 0x0000001e031d7220 */ /* 0x000fe20000410000 */
[----:B------:R-:W-:Y:S02]  /*2fd0*/  MOV R30, UR35 ;  /* 0x00000023001e7c02 */ /* 0x000fe40008000f00 */
[----:B------:R-:W-:-:S04]  /*2fe0*/  SHF.L.U32 R3, R36, 0x6, RZ ;  /* 0x0000000624037819 */ /* 0x000fc800000006ff */
[----:B------:R-:W5:Y:S01]  /*2ff0*/  LDG.E.64 R30, [R30.64] ;  /* 0x000000201e1e7981 */ /* 0x000f62000c1e1b00 */
[----:B------:R-:W-:-:S06]  /*3000*/  NOP ;  /* 0x0000000000007918 */ /* 0x000fcc0000000000 */
[----:B------:R-:W1:Y:S01]  /*3010*/  LDS.128 R12, [R3] ;  /* 0x00000000030c7984 */ /* 0x000e620000000c00 */
[----:B------:R-:W-:Y:S03]  /*3020*/  MUFU.SIN R138, R33 ;  /* 0x00000021008a7308 */ /* 0x000fe60000000400 */
[----:B------:R-:W2:Y:S04]  /*3030*/  LDS.128 R16, [R3+0x10] ;  /* 0x0000100003107984 */ /* 0x000ea80000000c00 */
[----:B------:R-:W3:Y:S01]  /*3040*/  LDS.128 R20, [R3+0x20] ;  /* 0x0000200003147984 */ /* 0x000ee20000000c00 */
[----:B------:R-:W-:Y:S03]  /*3050*/  MUFU.COS R114, R33 ;  /* 0x0000002100727308 */ /* 0x000fe60000000000 */
[----:B------:R4:W1:Y:S04]  /*3060*/  LDS.128 R24, [R3+0x30] ;  /* 0x0000300003187984 */ /* 0x0008680000000c00 */
[----:B------:R1:W-:Y:S01]  /*3070*/  STS.64 [R106.X8+0x1d10], R28 ;  /* 0x001d101c6a007388 */ /* 0x0003e20000008a00 */
[----:B------:R-:W-:Y:S01]  /*3080*/  MUFU.SIN R136, R32 ;  /* 0x0000002000887308 */ /* 0x000fe20000000400 */
[----:B----4-:R-:W-:-:S04]  /*3090*/  FMUL.FTZ R3, R84, UR41 ;  /* 0x0000002954037c20 */ /* 0x010fc80008410000 */
[----:B0-----:R-:W-:-:S03]  /*30a0*/  FMUL.RZ R115, R3, 0.15915493667125701904 ;  /* 0x3e22f98303737820 */ /* 0x001fc6000040c000 */
[----:B------:R0:W-:Y:S01]  /*30b0*/  MUFU.COS R116, R32 ;  /* 0x0000002000747308 */ /* 0x0001e20000000000 */
[----:B------:R-:W-:-:S04]  /*30c0*/  FMUL.FTZ R3, R85, UR41 ;  /* 0x0000002955037c20 */ /* 0x000fc80008410000 */
[----:B------:R-:W-:Y:S02]  /*30d0*/  FMUL.RZ R117, R3, 0.15915493667125701904 ;  /* 0x3e22f98303757820 */ /* 0x000fe4000040c000 */
[-C--:B------:R-:W-:Y:S01]  /*30e0*/  FMUL.FTZ R119, R81, R2.reuse ;  /* 0x0000000251777220 */ /* 0x080fe20000410000 */
[----:B------:R-:W-:Y:S01]  /*30f0*/  MUFU.COS R118, R113 ;  /* 0x0000007100767308 */ /* 0x000fe20000000000 */
[----:B0-----:R-:W-:Y:S01]  /*3100*/  CS2R R32, SRZ ;  /* 0x0000000000207805 */ /* 0x001fe2000001ff00 */
[----:B------:R-:W-:Y:S01]  /*3110*/  BAR.SYNC.DEFER_BLOCKING 0x0 ;  /* 0x0000000000007b1d */ /* 0x000fe20000010000 */
[----:B------:R-:W-:Y:S02]  /*3120*/  FMUL.FTZ R3, R73, R2 ;  /* 0x0000000249037220 */ /* 0x000fe40000410000 */
[----:B------:R-:W-:-:S03]  /*3130*/  FMUL.FTZ R111, R82, UR41 ;  /* 0x00000029526f7c20 */ /* 0x000fc60008410000 */
[----:B------:R-:W-:Y:S08]  /*3140*/  MUFU.SIN R134, R113 ;  /* 0x0000007100867308 */ /* 0x000ff00000000400 */
[----:B------:R-:W0:Y:S01]  /*3150*/  MUFU.EX2 R3, R3 ;  /* 0x0000000300037308 */ /* 0x000e220000000800 */
[----:B------:R4:W5:Y:S07]  /*3160*/  @!P1 LDG.E.64 R32, [R104.64+0x8] ;  /* 0x0000082068209981 */ /* 0x00096e000c1e1b00 */
[----:B------:R-:W-:Y:S01]  /*3170*/  MUFU.SIN R151, R117 ;  /* 0x0000007500977308 */ /* 0x000fe20000000400 */
[----:B----4-:R-:W-:-:S07]  /*3180*/  FMUL.FTZ R104, R74, R2 ;  /* 0x000000024a687220 */ /* 0x010fce0000410000 */
[----:B------:R4:W-:Y:S01]  /*3190*/  MUFU.COS R125, R117 ;  /* 0x00000075007d7308 */ /* 0x0009e20000000000 */
[----:B------:R-:W-:-:S07]  /*31a0*/  FMUL.FTZ R105, R75, R2 ;  /* 0x000000024b697220 */ /* 0x000fce0000410000 */
[----:B------:R-:W2:Y:S01]  /*31b0*/  MUFU.EX2 R104, R104 ;  /* 0x0000006800687308 */ /* 0x000ea20000000800 */
[-C--:B----4-:R-:W-:Y:S02]  /*31c0*/  FMUL.FTZ R117, R80, R2.reuse ;  /* 0x0000000250757220 */ /* 0x090fe40000410000 */
[----:B-1----:R-:W-:-:S05]  /*31d0*/  FMUL.FTZ R106, R76, R2 ;  /* 0x000000024c6a7220 */ /* 0x002fca0000410000 */
[----:B------:R-:W1:Y:S01]  /*31e0*/  MUFU.EX2 R117, R117 ;  /* 0x0000007500757308 */ /* 0x000e620000000800 */
[----:B0-----:R-:W-:-:S07]  /*31f0*/  FMUL.FTZ R148, R3, R148 ;  /* 0x0000009403947220 */ /* 0x001fce0000410000 */
[----:B------:R0:W-:Y:S01]  /*3200*/  MUFU.EX2 R132, R119 ;  /* 0x0000007700847308 */ /* 0x0001e20000000800 */
[----:B------:R-:W-:Y:S01]  /*3210*/  FMUL.RZ R113, R111, 0.15915493667125701904 ;  /* 0x3e22f9836f717820 */ /* 0x000fe2000040c000 */
[----:B0-----:R-:W-:-:S06]  /*3220*/  HADD2.F32 R119, -RZ, R8.H0_H0 ;  /* 0x20000008ff777230 */ /* 0x001fcc0000004100 */
[----:B------:R-:W0:Y:S01]  /*3230*/  MUFU.EX2 R105, R105 ;  /* 0x0000006900697308 */ /* 0x000e220000000800 */
[----:B------:R-:W-:Y:S02]  /*3240*/  FMUL.FTZ R111, R83, UR41 ;  /* 0x00000029536f7c20 */ /* 0x000fe40008410000 */
[----:B------:R-:W-:Y:S02]  /*3250*/  FMUL.FTZ R192, R72, R119 ;  /* 0x0000007748c07220 */ /* 0x000fe40000410000 */
[----:B------:R-:W-:-:S03]  /*3260*/  FMUL.FTZ R149, R3, R108 ;  /* 0x0000006c03957220 */ /* 0x000fc60000410000 */
[----:B------:R-:W4:Y:S01]  /*3270*/  MUFU.EX2 R106, R106 ;  /* 0x0000006a006a7308 */ /* 0x000f220000000800 */
[C---:B--2---:R-:W-:Y:S02]  /*3280*/  FMUL.FTZ R147, R104.reuse, R147 ;  /* 0x0000009368937220 */ /* 0x044fe40000410000 */
[----:B------:R-:W-:Y:S02]  /*3290*/  FMUL.FTZ R146, R104, R107 ;  /* 0x0000006b68927220 */ /* 0x000fe40000410000 */
[----:B------:R-:W-:Y:S02]  /*32a0*/  FMUL.FTZ R108, R148, R192 ;  /* 0x000000c0946c7220 */ /* 0x000fe40000410000 */
[----:B------:R-:W-:Y:S02]  /*32b0*/  FMUL.FTZ R104, R83, R2 ;  /* 0x0000000253687220 */ /* 0x000fe40000410000 */
[----:B------:R-:W-:Y:S02]  /*32c0*/  FMUL.RZ R111, R111, 0.15915493667125701904 ;  /* 0x3e22f9836f6f7820 */ /* 0x000fe4000040c000 */
[----:B------:R-:W-:-:S02]  /*32d0*/  FMUL.FTZ R107, RZ, R148 ;  /* 0x00000094ff6b7220 */ /* 0x000fc40000410000 */
[----:B------:R-:W-:Y:S02]  /*32e0*/  FFMA.FTZ R108, RZ, R149, R108 ;  /* 0x00000095ff6c7223 */ /* 0x000fe4000001006c */
[----:B------:R-:W-:Y:S01]  /*32f0*/  FMUL.FTZ R3, R82, R2 ;  /* 0x0000000252037220 */ /* 0x000fe20000410000 */
[----:B------:R-:W-:Y:S01]  /*3300*/  MUFU.SIN R123, R111 ;  /* 0x0000006f007b7308 */ /* 0x000fe20000000400 */
[----:B-1----:R-:W-:Y:S01]  /*3310*/  FMUL.FTZ R135, R117, R118 ;  /* 0x0000007675877220 */ /* 0x002fe20000410000 */
[----:B------:R-:W-:Y:S01]  /*3320*/  HADD2.F32 R118, -RZ, R8.H1_H1 ;  /* 0x30000008ff767230 */ /* 0x000fe20000004100 */
[----:B------:R-:W-:Y:S02]  /*3330*/  FFMA.FTZ R107, R149, R192, -R107 ;  /* 0x000000c0956b7223 */ /* 0x000fe4000001086b */
[----:B------:R-:W-:-:S03]  /*3340*/  FADD.FTZ R108, RZ, R108 ;  /* 0x0000006cff6c7221 */ /* 0x000fc60000010000 */
[----:B------:R-:W-:Y:S01]  /*3350*/  MUFU.COS R129, R111 ;  /* 0x0000006f00817308 */ /* 0x000fe20000000000 */
[C---:B0-----:R-:W-:Y:S02]  /*3360*/  FMUL.FTZ R145, R105.reuse, R110 ;  /* 0x0000006e69917220 */ /* 0x041fe40000410000 */
[----:B------:R-:W-:-:S05]  /*3370*/  FMUL.FTZ R144, R105, R144 ;  /* 0x0000009069907220 */ /* 0x000fca0000410000 */
[----:B------:R-:W-:Y:S01]  /*3380*/  MUFU.SIN R126, R115 ;  /* 0x00000073007e7308 */ /* 0x000fe20000000400 */
[----:B------:R-:W-:Y:S02]  /*3390*/  FFMA.FTZ R107, R73, R118, R107 ;  /* 0x00000076496b7223 */ /* 0x000fe4000001006b */
[----:B------:R-:W-:-:S05]  /*33a0*/  FMUL.FTZ R110, R146, R108 ;  /* 0x0000006c926e7220 */ /* 0x000fca0000410000 */
[----:B------:R0:W-:Y:S01]  /*33b0*/  MUFU.COS R122, R115 ;  /* 0x00000073007a7308 */ /* 0x0001e20000000000 */
[----:B------:R-:W-:-:S07]  /*33c0*/  FMUL.FTZ R105, R84, R2 ;  /* 0x0000000254697220 */ /* 0x000fce0000410000 */
[----:B------:R-:W1:Y:S01]  /*33d0*/  MUFU.EX2 R104, R104 ;  /* 0x0000006800687308 */ /* 0x000e620000000800 */
[----:B0-----:R-:W-:Y:S02]  /*33e0*/  FMUL.FTZ R115, R79, R2 ;  /* 0x000000024f737220 */ /* 0x001fe40000410000 */
[----:B------:R-:W-:Y:S01]  /*33f0*/  FMUL.FTZ R134, R117, R134 ;  /* 0x0000008675867220 */ /* 0x000fe20000410000 */
[----:B------:R-:W-:-:S04]  /*3400*/  HADD2.F32 R117, -RZ, R9.H0_H0 ;  /* 0x20000009ff757230 */ /* 0x000fc80000004100 */
[----:B------:R-:W-:Y:S01]  /*3410*/  MUFU.SIN R130, R113 ;  /* 0x0000007100827308 */ /* 0x000fe20000000400 */
[----:B----4-:R-:W-:Y:S02]  /*3420*/  FMUL.FTZ R142, R106, R109 ;  /* 0x0000006d6a8e7220 */ /* 0x010fe40000410000 */
[----:B------:R-:W-:-:S05]  /*3430*/  FMUL.FTZ R109, R146, R107 ;  /* 0x0000006b926d7220 */ /* 0x000fca0000410000 */
[----:B------:R-:W-:Y:S01]  /*3440*/  MUFU.COS R120, R113 ;  /* 0x0000007100787308 */ /* 0x000fe20000000000 */
[----:B------:R-:W-:-:S07]  /*3450*/  FFMA.FTZ R110, R147, R107, -R110 ;  /* 0x0000006b936e7223 */ /* 0x000fce000001086e */
[----:B------:R-:W0:Y:S01]  /*3460*/  MUFU.EX2 R3, R3 ;  /* 0x0000000300037308 */ /* 0x000e220000000800 */
[----:B------:R-:W-:-:S07]  /*3470*/  FFMA.FTZ R109, R147, R108, R109 ;  /* 0x0000006c936d7223 */ /* 0x000fce000001006d */
[----:B------:R-:W2:Y:S01]  /*3480*/  MUFU.EX2 R115, R115 ;  /* 0x0000007300737308 */ /* 0x000ea20000000800 */
[----:B------:R-:W-:Y:S02]  /*3490*/  FFMA.FTZ R110, R74, R117, R110 ;  /* 0x000000754a6e7223 */ /* 0x000fe4000001006e */
[----:B------:R-:W-:-:S05]  /*34a0*/  FMUL.FTZ R143, R106, R143 ;  /* 0x0000008f6a8f7220 */ /* 0x000fca0000410000 */
[----:B------:R-:W4:Y:S01]  /*34b0*/  MUFU.EX2 R105, R105 ;  /* 0x0000006900697308 */ /* 0x000f220000000800 */
[-C--:B------:R-:W-:Y:S02]  /*34c0*/  FMUL.FTZ R111, R77, R2.reuse ;  /* 0x000000024d6f7220 */ /* 0x080fe40000410000 */
[----:B------:R-:W-:Y:S02]  /*34d0*/  FMUL.FTZ R106, R85, R2 ;  /* 0x00000002556a7220 */ /* 0x000fe40000410000 */
[C---:B-1----:R-:W-:Y:S02]  /*34e0*/  FMUL.FTZ R129, R104.reuse, R129 ;  /* 0x0000008168817220 */ /* 0x042fe40000410000 */
[----:B------:R-:W-:Y:S02]  /*34f0*/  FMUL.FTZ R128, R104, R123 ;  /* 0x0000007b68807220 */ /* 0x000fe40000410000 */
[----:B------:R-:W-:Y:S02]  /*3500*/  FADD.FTZ R109, RZ, R109 ;  /* 0x0000006dff6d7221 */ /* 0x000fe40000010000 */
[----:B------:R-:W-:-:S02]  /*3510*/  FMUL.FTZ R104, R144, R110 ;  /* 0x0000006e90687220 */ /* 0x000fc40000410000 */
[C---:B0-----:R-:W-:Y:S02]  /*3520*/  FMUL.FTZ R131, R3.reuse, R120 ;  /* 0x0000007803837220 */ /* 0x041fe40000410000 */
[----:B------:R-:W-:Y:S01]  /*3530*/  FMUL.FTZ R130, R3, R130 ;  /* 0x0000008203827220 */ /* 0x000fe20000410000 */
[----:B------:R-:W0:Y:S01]  /*3540*/  MUFU.EX2 R111, R111 ;  /* 0x0000006f006f7308 */ /* 0x000e220000000800 */
[-C--:B------:R-:W-:Y:S02]  /*3550*/  FMUL.FTZ R3, R144, R109.reuse ;  /* 0x0000006d90037220 */ /* 0x080fe40000410000 */
[----:B------:R-:W-:Y:S02]  /*3560*/  FFMA.FTZ R104, R145, R109, R104 ;  /* 0x0000006d91687223 */ /* 0x000fe40000010068 */
[----:B--2---:R-:W-:Y:S01]  /*3570*/  FMUL.FTZ R137, R115, R116 ;  /* 0x0000007473897220 */ /* 0x004fe20000410000 */
[----:B------:R-:W-:Y:S02]  /*3580*/  HADD2.F32 R116, -RZ, R9.H1_H1 ;  /* 0x30000009ff747230 */ /* 0x000fe40000004100 */
[----:B------:R-:W1:Y:S01]  /*3590*/  MUFU.EX2 R106, R106 ;  /* 0x0000006a006a7308 */ /* 0x000e620000000800 */
[----:B------:R-:W-:-:S02]  /*35a0*/  FFMA.FTZ R110, R145, R110, -R3 ;  /* 0x0000006e916e7223 */ /* 0x000fc40000010803 */
[----:B------:R-:W-:Y:S02]  /*35b0*/  FADD.FTZ R107, RZ, R104 ;  /* 0x00000068ff6b7221 */ /* 0x000fe40000010000 */
[----:B------:R-:W-:Y:S02]  /*35c0*/  FMUL.FTZ R113, R78, R2 ;  /* 0x000000024e717220 */ /* 0x000fe40000410000 */
[C---:B----4-:R-:W-:Y:S02]  /*35d0*/  FMUL.FTZ R127, R105.reuse, R122 ;  /* 0x0000007a697f7220 */ /* 0x050fe40000410000 */
[----:B------:R-:W-:Y:S02]  /*35e0*/  FMUL.FTZ R126, R105, R126 ;  /* 0x0000007e697e7220 */ /* 0x000fe40000410000 */
[----:B------:R-:W-:Y:S02]  /*35f0*/  FFMA.FTZ R110, R75, R116, R110 ;  /* 0x000000744b6e7223 */ /* 0x000fe4000001006e */
[----:B------:R-:W-:Y:S01]  /*3600*/  FMUL.FTZ R105, R142, R107 ;  /* 0x0000006b8e697220 */ /* 0x000fe20000410000 */
[----:B------:R-:W2:Y:S01]  /*3610*/  MUFU.EX2 R113, R113 ;  /* 0x0000007100717308 */ /* 0x000ea20000000800 */
[----:B------:R-:W-:Y:S01]  /*3620*/  FMUL.FTZ R136, R115, R136 ;  /* 0x0000008873887220 */ /* 0x000fe20000410000 */
[----:B------:R-:W-:Y:S01]  /*3630*/  HADD2.F32 R115, -RZ, R10.H0_H0 ;  /* 0x2000000aff737230 */ /* 0x000fe20000004100 */
[----:B------:R-:W-:-:S02]  /*3640*/  FFMA.FTZ R109, R143, R110, -R105 ;  /* 0x0000006e8f6d7223 */ /* 0x000fc40000010869 */
[----:B------:R-:W-:Y:S02]  /*3650*/  FMUL.FTZ R3, R86, UR41 ;  /* 0x0000002956037c20 */ /* 0x000fe40008410000 */
[----:B------:R-:W-:Y:S02]  /*3660*/  FMUL.FTZ R110, R142, R110 ;  /* 0x0000006e8e6e7220 */ /* 0x000fe40000410000 */
[----:B------:R-:W-:Y:S02]  /*3670*/  FMUL.FTZ R104, R28, R148 ;  /* 0x000000941c687220 */ /* 0x000fe40000410000 */
[----:B0-----:R-:W-:Y:S02]  /*3680*/  FMUL.FTZ R140, R111, R140 ;  /* 0x0000008c6f8c7220 */ /* 0x001fe40000410000 */
[C---:B-1----:R-:W-:Y:S02]  /*3690*/  FMUL.FTZ R125, R106.reuse, R125 ;  /* 0x0000007d6a7d7220 */ /* 0x042fe40000410000 */
[----:B------:R-:W-:-:S02]  /*36a0*/  FMUL.FTZ R124, R106, R151 ;  /* 0x000000976a7c7220 */ /* 0x000fc40000410000 */
[----:B------:R-:W-:Y:S02]  /*36b0*/  FMUL.RZ R122, R3, 0.15915493667125701904 ;  /* 0x3e22f983037a7820 */ /* 0x000fe4000040c000 */
[----:B------:R-:W-:Y:S02]  /*36c0*/  FFMA.FTZ R110, R143, R107, R110 ;  /* 0x0000006b8f6e7223 */ /* 0x000fe4000001006e */
[----:B------:R-:W-:Y:S02]  /*36d0*/  FFMA.FTZ R109, R76, R115, R109 ;  /* 0x000000734c6d7223 */ /* 0x000fe4000001006d */
[C---:B------:R-:W-:Y:S02]  /*36e0*/  FMUL.FTZ R3, R29.reuse, R148 ;  /* 0x000000941d037220 */ /* 0x040fe40000410000 */
[----:B------:R-:W-:Y:S02]  /*36f0*/  FFMA.FTZ R106, R29, R149, R104 ;  /* 0x000000951d6a7223 */ /* 0x000fe40000010068 */
[----:B------:R-:W-:-:S02]  /*3700*/  FMUL.FTZ R141, R111, R112 ;  /* 0x000000706f8d7220 */ /* 0x000fc40000410000 */
[----:B------:R-:W-:Y:S02]  /*3710*/  FADD.FTZ R110, RZ, R110 ;  /* 0x0000006eff6e7221 */ /* 0x000fe40000010000 */
[----:B------:R-:W-:Y:S02]  /*3720*/  FMUL.FTZ R107, R140, R109 ;  /* 0x0000006d8c6b7220 */ /* 0x000fe40000410000 */
[----:B------:R-:W-:Y:S02]  /*3730*/  FFMA.FTZ R105, R28, R149, -R3 ;  /* 0x000000951c697223 */ /* 0x000fe40000010803 */
[----:B------:R-:W-:Y:S02]  /*3740*/  FMUL.FTZ R108, R146, R106 ;  /* 0x0000006a926c7220 */ /* 0x000fe40000410000 */
[----:B------:R-:W-:Y:S02]  /*3750*/  FMUL.FTZ R3, R86, R2 ;  /* 0x0000000256037220 */ /* 0x000fe40000410000 */
[----:B------:R-:W-:-:S02]  /*3760*/  FMUL.FTZ R112, R140, R110 ;  /* 0x0000006e8c707220 */ /* 0x000fc40000410000 */
[----:B------:R-:W-:Y:S02]  /*3770*/  FFMA.FTZ R107, R141, R110, R107 ;  /* 0x0000006e8d6b7223 */ /* 0x000fe4000001006b */
[-C--:B------:R-:W-:Y:S02]  /*3780*/  FFMA.FTZ R108, R147, R105.reuse, -R108 ;  /* 0x00000069936c7223 */ /* 0x080fe4000001086c */
[C---:B--2---:R-:W-:Y:S01]  /*3790*/  FMUL.FTZ R139, R113.reuse, R114 ;  /* 0x00000072718b7220 */ /* 0x044fe20000410000 */
[----:B------:R-:W-:Y:S01]  /*37a0*/  HADD2.F32 R114, -RZ, R10.H1_H1 ;  /* 0x3000000aff727230 */ /* 0x000fe20000004100 */
[----:B------:R-:W-:Y:S02]  /*37b0*/  FMUL.FTZ R105, R146, R105 ;  /* 0x0000006992697220 */ /* 0x000fe40000410000 */
[----:B------:R-:W-:Y:S02]  /*37c0*/  FMUL.FTZ R138, R113, R138 ;  /* 0x0000008a718a7220 */ /* 0x000fe40000410000 */
[----:B------:R-:W-:-:S02]  /*37d0*/  FFMA.FTZ R112, R141, R109, -R112 ;  /* 0x0000006d8d707223 */ /* 0x000fc40000010870 */
[----:B------:R-:W-:Y:S01]  /*37e0*/  FADD.FTZ R107, RZ, R107 ;  /* 0x0000006bff6b7221 */ /* 0x000fe20000010000 */
[----:B------:R-:W-:Y:S01]  /*37f0*/  MUFU.COS R104, R122 ;  /* 0x0000007a00687308 */ /* 0x000fe20000000000 */
[----:B------:R-:W-:Y:S02]  /*3800*/  FFMA.FTZ R105, R147, R106, R105 ;  /* 0x0000006a93697223 */ /* 0x000fe40000010069 */
[----:B------:R-:W-:Y:S02]  /*3810*/  FFMA.FTZ R112, R77, R114, R112 ;  /* 0x000000724d707223 */ /* 0x000fe40000010070 */
[----:B------:R-:W-:-:S03]  /*3820*/  FMUL.FTZ R109, R138, R107 ;  /* 0x0000006b8a6d7220 */ /* 0x000fc60000410000 */
[----:B------:R-:W0:Y:S01]  /*3830*/  MUFU.EX2 R3, R3 ;  /* 0x0000000300037308 */ /* 0x000e220000000800 */
[----:B------:R-:W-:Y:S01]  /*3840*/  FMUL.FTZ R106, R144, R105 ;  /* 0x00000069906a7220 */ /* 0x000fe20000410000 */
[----:B------:R-:W-:Y:S01]  /*3850*/  HADD2.F32 R113, -RZ, R11.H0_H0 ;  /* 0x2000000bff717230 */ /* 0x000fe20000004100 */
[-C--:B------:R-:W-:Y:S02]  /*3860*/  FMUL.FTZ R110, R138, R112.reuse ;  /* 0x000000708a6e7220 */ /* 0x080fe40000410000 */
[----:B------:R-:W-:-:S03]  /*3870*/  FFMA.FTZ R109, R139, R112, -R109 ;  /* 0x000000708b6d7223 */ /* 0x000fc6000001086d */
[----:B------:R-:W1:Y:S01]  /*3880*/  MUFU.SIN R122, R122 ;  /* 0x0000007a007a7308 */ /* 0x000e620000000400 */
[-C--:B------:R-:W-:Y:S02]  /*3890*/  FFMA.FTZ R106, R145, R108.reuse, -R106 ;  /* 0x0000006c916a7223 */ /* 0x080fe4000001086a */
[----:B------:R-:W-:Y:S02]  /*38a0*/  FMUL.FTZ R108, R144, R108 ;  /* 0x0000006c906c7220 */ /* 0x000fe40000410000 */
[----:B------:R-:W-:Y:S02]  /*38b0*/  FFMA.FTZ R110, R139, R107, R110 ;  /* 0x0000006b8b6e7223 */ /* 0x000fe4000001006e */
[----:B------:R-:W-:Y:S02]  /*38c0*/  FFMA.FTZ R109, R78, R113, R109 ;  /* 0x000000714e6d7223 */ /* 0x000fe4000001006d */
[----:B------:R-:W-:Y:S02]  /*38d0*/  FFMA.FTZ R108, R145, R105, R108 ;  /* 0x00000069916c7223 */ /* 0x000fe4000001006c */
[----:B------:R-:W-:-:S02]  /*38e0*/  FADD.FTZ R110, RZ, R110 ;  /* 0x0000006eff6e7221 */ /* 0x000fc40000010000 */
[----:B------:R-:W-:Y:S02]  /*38f0*/  FMUL.FTZ R107, R136, R109 ;  /* 0x0000006d886b7220 */ /* 0x000fe40000410000 */
[C---:B------:R-:W-:Y:S02]  /*3900*/  FMUL.FTZ R105, R142.reuse, R106 ;  /* 0x0000006a8e697220 */ /* 0x040fe40000410000 */
[----:B0-----:R-:W-:Y:S02]  /*3910*/  FMUL.FTZ R123, R3, R104 ;  /* 0x00000068037b7220 */ /* 0x001fe40000410000 */
[----:B------:R-:W-:Y:S02]  /*3920*/  FMUL.FTZ R104, R142, R108 ;  /* 0x0000006c8e687220 */ /* 0x000fe40000410000 */
[----:B------:R-:W-:Y:S02]  /*3930*/  FFMA.FTZ R107, R137, R110, R107 ;  /* 0x0000006e896b7223 */ /* 0x000fe4000001006b */
[----:B------:R-:W-:-:S02]  /*3940*/  FFMA.FTZ R105, R143, R108, R105 ;  /* 0x0000006c8f697223 */ /* 0x000fc40000010069 */
[----:B------:R-:W-:Y:S01]  /*3950*/  FMUL.FTZ R110, R136, R110 ;  /* 0x0000006e886e7220 */ /* 0x000fe20000410000 */
[----:B------:R-:W-:Y:S01]  /*3960*/  HADD2.F32 R112, -RZ, R11.H1_H1 ;  /* 0x3000000bff707230 */ /* 0x000fe20000004100 */
[----:B------:R-:W-:Y:S02]  /*3970*/  FFMA.FTZ R104, R143, R106, -R104 ;  /* 0x0000006a8f687223 */ /* 0x000fe40000010868 */
[----:B-1----:R-:W-:Y:S02]  /*3980*/  FMUL.FTZ R122, R3, R122 ;  /* 0x0000007a037a7220 */ /* 0x002fe40000410000 */
[----:B------:R-:W-:Y:S02]  /*3990*/  FMUL.FTZ R3, R140, R105 ;  /* 0x000000698c037220 */ /* 0x000fe40000410000 */
[----:B------:R-:W-:Y:S02]  /*39a0*/  FFMA.FTZ R110, R137, R109, -R110 ;  /* 0x0000006d896e7223 */ /* 0x000fe4000001086e */
[----:B------:R-:W-:-:S02]  /*39b0*/  FADD.FTZ R107, RZ, R107 ;  /* 0x0000006bff6b7221 */ /* 0x000fc40000010000 */
[-C--:B------:R-:W-:Y:S02]  /*39c0*/  FMUL.FTZ R106, R140, R104.reuse ;  /* 0x000000688c6a7220 */ /* 0x080fe40000410000 */
[----:B------:R-:W-:Y:S02]  /*39d0*/  FFMA.FTZ R3, R141, R104, -R3 ;  /* 0x000000688d037223 */ /* 0x000fe40000010803 */
[----:B------:R-:W-:Y:S02]  /*39e0*/  FFMA.FTZ R110, R79, R112, R110 ;  /* 0x000000704f6e7223 */ /* 0x000fe4000001006e */
[----:B------:R-:W-:Y:S02]  /*39f0*/  FMUL.FTZ R104, R134, R107 ;  /* 0x0000006b86687220 */ /* 0x000fe40000410000 */
[----:B------:R-:W-:Y:S01]  /*3a00*/  FFMA.FTZ R106, R141, R105, R106 ;  /* 0x000000698d6a7223 */ /* 0x000fe2000001006a */
[----:B------:R-:W-:Y:S01]  /*3a10*/  HADD2.F32 R111, -RZ, R4.H0_H0 ;  /* 0x20000004ff6f7230 */ /* 0x000fe20000004100 */
[----:B------:R-:W-:-:S02]  /*3a20*/  FMUL.FTZ R105, R138, R3 ;  /* 0x000000038a697220 */ /* 0x000fc40000410000 */
[-C--:B------:R-:W-:Y:S02]  /*3a30*/  FMUL.FTZ R108, R134, R110.reuse ;  /* 0x0000006e866c7220 */ /* 0x080fe40000410000 */
[----:B------:R-:W-:Y:S02]  /*3a40*/  FFMA.FTZ R110, R135, R110, -R104 ;  /* 0x0000006e876e7223 */ /* 0x000fe40000010868 */
[-C--:B------:R-:W-:Y:S02]  /*3a50*/  FMUL.FTZ R104, R138, R106.reuse ;  /* 0x0000006a8a687220 */ /* 0x080fe40000410000 */
[----:B------:R-:W-:Y:S02]  /*3a60*/  FMUL.FTZ R133, R132, R133 ;  /* 0x0000008584857220 */ /* 0x000fe40000410000 */
[----:B------:R-:W-:Y:S02]  /*3a70*/  FFMA.FTZ R105, R139, R106, R105 ;  /* 0x0000006a8b697223 */ /* 0x000fe40000010069 */
[----:B------:R-:W-:-:S02]  /*3a80*/  FFMA.FTZ R108, R135, R107, R108 ;  /* 0x0000006b876c7223 */ /* 0x000fc4000001006c */
[----:B------:R-:W-:Y:S02]  /*3a90*/  FMUL.FTZ R132, R132, R121 ;  /* 0x0000007984847220 */ /* 0x000fe40000410000 */
[----:B------:R-:W-:Y:S02]  /*3aa0*/  FFMA.FTZ R107, R80, R111, R110 ;  /* 0x0000006f506b7223 */ /* 0x000fe4000001006e */
[----:B------:R-:W-:Y:S02]  /*3ab0*/  FFMA.FTZ R104, R139, R3, -R104 ;  /* 0x000000038b687223 */ /* 0x000fe40000010868 */
[----:B------:R-:W-:Y:S02]  /*3ac0*/  FMUL.FTZ R3, R136, R105 ;  /* 0x0000006988037220 */ /* 0x000fe40000410000 */
[----:B------:R-:W-:Y:S02]  /*3ad0*/  FADD.FTZ R108, RZ, R108 ;  /* 0x0000006cff6c7221 */ /* 0x000fe40000010000 */
[----:B------:R-:W-:-:S02]  /*3ae0*/  FMUL.FTZ R109, R132, R107 ;  /* 0x0000006b846d7220 */ /* 0x000fc40000410000 */
[-C--:B------:R-:W-:Y:S02]  /*3af0*/  FMUL.FTZ R106, R136, R104.reuse ;  /* 0x00000068886a7220 */ /* 0x080fe40000410000 */
[----:B------:R-:W-:Y:S02]  /*3b00*/  FFMA.FTZ R3, R137, R104, -R3 ;  /* 0x0000006889037223 */ /* 0x000fe40000010803 */
[-C--:B------:R-:W-:Y:S02]  /*3b10*/  FMUL.FTZ R104, R132, R108.reuse ;  /* 0x0000006c84687220 */ /* 0x080fe40000410000 */
[----:B------:R-:W-:Y:S02]  /*3b20*/  FFMA.FTZ R109, R133, R108, R109 ;  /* 0x0000006c856d7223 */ /* 0x000fe4000001006d */
[----:B------:R-:W-:Y:S01]  /*3b30*/  FFMA.FTZ R106, R137, R105, R106 ;  /* 0x00000069896a7223 */ /* 0x000fe2000001006a */
[----:B------:R-:W-:Y:S01]  /*3b40*/  HADD2.F32 R110, -RZ, R4.H1_H1 ;  /* 0x30000004ff6e7230 */ /* 0x000fe20000004100 */
[----:B------:R-:W-:-:S02]  /*3b50*/  FFMA.FTZ R107, R133, R107, -R104 ;  /* 0x0000006b856b7223 */ /* 0x000fc40000010868 */
[----:B------:R-:W-:Y:S02]  /*3b60*/  FADD.FTZ R108, RZ, R109 ;  /* 0x0000006dff6c7221 */ /* 0x000fe40000010000 */
[C---:B------:R-:W-:Y:S02]  /*3b70*/  FMUL.FTZ R104, R134.reuse, R106 ;  /* 0x0000006a86687220 */ /* 0x040fe40000410000 */
[-C--:B------:R-:W-:Y:S02]  /*3b80*/  FMUL.FTZ R105, R134, R3.reuse ;  /* 0x0000000386697220 */ /* 0x080fe40000410000 */
[----:B------:R-:W-:Y:S02]  /*3b90*/  FFMA.FTZ R107, R81, R110, R107 ;  /* 0x0000006e516b7223 */ /* 0x000fe4000001006b */
[----:B------:R-:W-:Y:S02]  /*3ba0*/  FMUL.FTZ R120, R130, R108 ;  /* 0x0000006c82787220 */ /* 0x000fe40000410000 */
[----:B------:R-:W-:-:S02]  /*3bb0*/  FFMA.FTZ R104, R135, R3, -R104 ;  /* 0x0000000387687223 */ /* 0x000fc40000010868 */
[----:B------:R-:W-:Y:S02]  /*3bc0*/  FMUL.FTZ R3, R87, UR41 ;  /* 0x0000002957037c20 */ /* 0x000fe40008410000 */
[----:B------:R-:W-:Y:S01]  /*3bd0*/  FFMA.FTZ R105, R135, R106, R105 ;  /* 0x0000006a87697223 */ /* 0x000fe20000010069 */
[----:B------:R-:W-:Y:S01]  /*3be0*/  HADD2.F32 R109, -RZ, R5.H0_H0 ;  /* 0x20000005ff6d7230 */ /* 0x000fe20000004100 */
[-C--:B------:R-:W-:Y:S02]  /*3bf0*/  FFMA.FTZ R120, R131, R107.reuse, -R120 ;  /* 0x0000006b83787223 */ /* 0x080fe40000010878 */
[----:B------:R-:W-:Y:S02]  /*3c00*/  FMUL.FTZ R107, R130, R107 ;  /* 0x0000006b826b7220 */ /* 0x000fe40000410000 */
[----:B------:R-:W-:Y:S02]  /*3c10*/  FMUL.RZ R153, R3, 0.15915493667125701904 ;  /* 0x3e22f98303997820 */ /* 0x000fe4000040c000 */
[----:B------:R-:W-:-:S02]  /*3c20*/  FMUL.FTZ R3, R132, R105 ;  /* 0x0000006984037220 */ /* 0x000fc40000410000 */
[----:B------:R-:W-:Y:S02]  /*3c30*/  FFMA.FTZ R107, R131, R108, R107 ;  /* 0x0000006c836b7223 */ /* 0x000fe4000001006b */
[----:B------:R-:W-:Y:S02]  /*3c40*/  FFMA.FTZ R120, R82, R109, R120 ;  /* 0x0000006d52787223 */ /* 0x000fe40000010078 */
[-C--:B------:R-:W-:Y:S02]  /*3c50*/  FFMA.FTZ R3, R133, R104.reuse, -R3 ;  /* 0x0000006885037223 */ /* 0x080fe40000010803 */
[----:B------:R-:W-:Y:S02]  /*3c60*/  FMUL.FTZ R104, R132, R104 ;  /* 0x0000006884687220 */ /* 0x000fe40000410000 */
[----:B------:R-:W-:Y:S02]  /*3c70*/  FADD.FTZ R107, RZ, R107 ;  /* 0x0000006bff6b7221 */ /* 0x000fe40000010000 */
[----:B------:R-:W-:-:S02]  /*3c80*/  FMUL.FTZ R108, R128, R120 ;  /* 0x00000078806c7220 */ /* 0x000fc40000410000 */
[----:B------:R-:W-:Y:S02]  /*3c90*/  FFMA.FTZ R104, R133, R105, R104 ;  /* 0x0000006985687223 */ /* 0x000fe40000010068 */
[-C--:B------:R-:W-:Y:S02]  /*3ca0*/  FMUL.FTZ R105, R128, R107.reuse ;  /* 0x0000006b80697220 */ /* 0x080fe40000410000 */
[----:B------:R-:W-:Y:S01]  /*3cb0*/  FFMA.FTZ R107, R129, R107, R108 ;  /* 0x0000006b816b7223 */ /* 0x000fe2000001006c */
[----:B------:R-:W-:Y:S01]  /*3cc0*/  HADD2.F32 R108, -RZ, R5.H1_H1 ;  /* 0x30000005ff6c7230 */ /* 0x000fe20000004100 */
[----:B------:R-:W-:Y:S02]  /*3cd0*/  FMUL.FTZ R2, R87, R2 ;  /* 0x0000000257027220 */ /* 0x000fe40000410000 */
[----:B------:R-:W-:Y:S02]  /*3ce0*/  FMUL.FTZ R106, R130, R104 ;  /* 0x00000068826a7220 */ /* 0x000fe40000410000 */
[----:B------:R-:W-:-:S02]  /*3cf0*/  FFMA.FTZ R120, R129, R120, -R105 ;  /* 0x0000007881787223 */ /* 0x000fc40000010869 */
[----:B------:R-:W-:Y:S01]  /*3d00*/  FADD.FTZ R151, RZ, R107 ;  /* 0x0000006bff977221 */ /* 0x000fe20000010000 */
[----:B------:R-:W-:Y:S01]  /*3d10*/  MUFU.COS R121, R153 ;  /* 0x0000009900797308 */ /* 0x000fe20000000000 */
[-C--:B------:R-:W-:Y:S02]  /*3d20*/  FFMA.FTZ R106, R131, R3.reuse, -R106 ;  /* 0x00000003836a7223 */ /* 0x080fe4000001086a */
[----:B------:R-:W-:Y:S02]  /*3d30*/  FMUL.FTZ R105, R130, R3 ;  /* 0x0000000382697220 */ /* 0x000fe40000410000 */
[----:B------:R-:W-:Y:S02]  /*3d40*/  FFMA.FTZ R120, R83, R108, R120 ;  /* 0x0000006c53787223 */ /* 0x000fe40000010078 */
[----:B------:R-:W-:Y:S01]  /*3d50*/  FMUL.FTZ R152, R126, R151 ;  /* 0x000000977e987220 */ /* 0x000fe20000410000 */
[----:B------:R-:W0:Y:S01]  /*3d60*/  MUFU.EX2 R2, R2 ;  /* 0x0000000200027308 */ /* 0x000e220000000800 */
[----:B------:R-:W-:-:S02]  /*3d70*/  FFMA.FTZ R105, R131, R104, R105 ;  /* 0x0000006883697223 */ /* 0x000fc40000010069 */
[----:B------:R-:W-:-:S05]  /*3d80*/  FMUL.FTZ R154, R126, R120 ;  /* 0x000000787e9a7220 */ /* 0x000fca0000410000 */
[----:B------:R-:W1:Y:S01]  /*3d90*/  MUFU.SIN R3, R153 ;  /* 0x0000009900037308 */ /* 0x000e620000000400 */
[----:B------:R-:W-:Y:S01]  /*3da0*/  FFMA.FTZ R152, R127, R120, -R152 ;  /* 0x000000787f987223 */ /* 0x000fe20000010898 */
[----:B------:R-:W-:Y:S01]  /*3db0*/  HADD2.F32 R107, -RZ, R6.H0_H0 ;  /* 0x20000006ff6b7230 */ /* 0x000fe20000004100 */
[C---:B------:R-:W-:Y:S02]  /*3dc0*/  FMUL.FTZ R120, R128.reuse, R106 ;  /* 0x0000006a80787220 */ /* 0x040fe40000410000 */
[-C--:B------:R-:W-:Y:S02]  /*3dd0*/  FMUL.FTZ R104, R128, R105.reuse ;  /* 0x0000006980687220 */ /* 0x080fe40000410000 */
[----:B------:R-:W-:Y:S02]  /*3de0*/  FFMA.FTZ R105, R129, R105, R120 ;  /* 0x0000006981697223 */ /* 0x000fe40000010078 */
[----:B------:R-:W-:Y:S02]  /*3df0*/  FFMA.FTZ R154, R127, R151, R154 ;  /* 0x000000977f9a7223 */ /* 0x000fe4000001009a */
[----:B------:R-:W-:-:S02]  /*3e00*/  FFMA.FTZ R152, R84, R107, R152 ;  /* 0x0000006b54987223 */ /* 0x000fc40000010098 */
[----:B------:R-:W-:Y:S02]  /*3e10*/  FFMA.FTZ R104, R129, R106, -R104 ;  /* 0x0000006a81687223 */ /* 0x000fe40000010868 */
[----:B------:R-:W-:Y:S02]  /*3e20*/  FMUL.FTZ R106, R126, R105 ;  /* 0x000000697e6a7220 */ /* 0x000fe40000410000 */
[----:B------:R-:W-:Y:S02]  /*3e30*/  FADD.FTZ R154, RZ, R154 ;  /* 0x0000009aff9a7221 */ /* 0x000fe40000010000 */
[----:B------:R-:W-:Y:S02]  /*3e40*/  FMUL.FTZ R151, R124, R152 ;  /* 0x000000987c977220 */ /* 0x000fe40000410000 */
[C---:B0-----:R-:W-:Y:S02]  /*3e50*/  FMUL.FTZ R121, R2.reuse, R121 ;  /* 0x0000007902797220 */ /* 0x041fe40000410000 */
[----:B-1----:R-:W-:-:S02]  /*3e60*/  FMUL.FTZ R120, R2, R3 ;  /* 0x0000000302787220 */ /* 0x002fc40000410000 */
[-C--:B------:R-:W-:Y:S02]  /*3e70*/  FFMA.FTZ R2, R127, R104.reuse, -R106 ;  /* 0x000000687f027223 */ /* 0x080fe4000001086a */
[----:B------:R-:W-:Y:S02]  /*3e80*/  FMUL.FTZ R104, R126, R104 ;  /* 0x000000687e687220 */ /* 0x000fe40000410000 */
[-C--:B------:R-:W-:Y:S02]  /*3e90*/  FFMA.FTZ R151, R125, R154.reuse, R151 ;  /* 0x0000009a7d977223 */ /* 0x080fe40000010097 */
[----:B------:R-:W-:Y:S02]  /*3ea0*/  FMUL.FTZ R154, R124, R154 ;  /* 0x0000009a7c9a7220 */ /* 0x000fe40000410000 */
[----:B------:R-:W-:Y:S01]  /*3eb0*/  FFMA.FTZ R104, R127, R105, R104 ;  /* 0x000000697f687223 */ /* 0x000fe20000010068 */
[----:B------:R-:W-:Y:S01]  /*3ec0*/  HADD2.F32 R106, -RZ, R6.H1_H1 ;  /* 0x30000006ff6a7230 */ /* 0x000fe20000004100 */
[----:B------:R-:W-:-:S02]  /*3ed0*/  FFMA.FTZ R154, R125, R152, -R154 ;  /* 0x000000987d9a7223 */ /* 0x000fc4000001089a */
[----:B------:R-:W-:Y:S02]  /*3ee0*/  FADD.FTZ R152, RZ, R151 ;  /* 0x00000097ff987221 */ /* 0x000fe40000010000 */
[----:B------:R-:W-:Y:S02]  /*3ef0*/  FMUL.FTZ R3, R124, R104 ;  /* 0x000000687c037220 */ /* 0x000fe40000410000 */
[----:B------:R-:W-:Y:S02]  /*3f00*/  FFMA.FTZ R154, R85, R106, R154 ;  /* 0x0000006a559a7223 */ /* 0x000fe4000001009a */
[----:B------:R-:W-:Y:S02]  /*3f10*/  FMUL.FTZ R153, R122, R152 ;  /* 0x000000987a997220 */ /* 0x000fe40000410000 */
[-C--:B------:R-:W-:Y:S02]  /*3f20*/  FMUL.FTZ R151, R124, R2.reuse ;  /* 0x000000027c977220 */ /* 0x080fe40000410000 */
[----:B------:R-:W-:Y:S01]  /*3f30*/  FFMA.FTZ R3, R125, R2, -R3 ;  /* 0x000000027d037223 */ /* 0x000fe20000010803 */
[----:B------:R-:W-:Y:S01]  /*3f40*/  HADD2.F32 R105, -RZ, R7.H0_H0 ;  /* 0x20000007ff697230 */ /* 0x000fe20000004100 */
[-C--:B------:R-:W-:Y:S01]  /*3f50*/  FMUL.FTZ R155, R122, R154.reuse ;  /* 0x0000009a7a9b7220 */ /* 0x080fe20000410000 */
[----:B------:R-:W-:Y:S01]  /*3f60*/  ISETP.NE.AND P1, PT, R35, 0x1f, PT ;  /* 0x0000001f2300780c */ /* 0x000fe20003f25270 */
[----:B------:R-:W-:-:S02]  /*3f70*/  FFMA.FTZ R153, R123, R154, -R153 ;  /* 0x0000009a7b997223 */ /* 0x000fc40000010899 */
[----:B------:R-:W-:Y:S02]  /*3f80*/  FFMA.FTZ R151, R125, R104, R151 ;  /* 0x000000687d977223 */ /* 0x000fe40000010097 */
[----:B------:R-:W-:Y:S02]  /*3f90*/  FMUL.FTZ R104, R122, R3 ;  /* 0x000000037a687220 */ /* 0x000fe40000410000 */
[C---:B------:R-:W-:Y:S02]  /*3fa0*/  FFMA.FTZ R155, R123.reuse, R152, R155 ;  /* 0x000000987b9b7223 */ /* 0x040fe4000001009b */
[----:B------:R-:W-:Y:S02]  /*3fb0*/  FFMA.FTZ R153, R86, R105, R153 ;  /* 0x0000006956997223 */ /* 0x000fe40000010099 */
[-C--:B------:R-:W-:Y:S02]  /*3fc0*/  FMUL.FTZ R2, R122, R151.reuse ;  /* 0x000000977a027220 */ /* 0x080fe40000410000 */
[----:B------:R-:W-:-:S02]  /*3fd0*/  FFMA.FTZ R151, R123, R151, R104 ;  /* 0x000000977b977223 */ /* 0x000fc40000010068 */
[----:B------:R-:W-:Y:S02]  /*3fe0*/  FADD.FTZ R155, RZ, R155 ;  /* 0x0000009bff9b7221 */ /* 0x000fe40000010000 */
[C---:B------:R-:W-:Y:S02]  /*3ff0*/  FMUL.FTZ R152, R120.reuse, R153 ;  /* 0x0000009978987220 */ /* 0x040fe40000410000 */
[----:B------:R-:W-:Y:S02]  /*4000*/  FFMA.FTZ R2, R123, R3, -R2 ;  /* 0x000000037b027223 */ /* 0x000fe40000010802 */
[C---:B------:R-:W-:Y:S02]  /*4010*/  FMUL.FTZ R173, R120.reuse, R151 ;  /* 0x0000009778ad7220 */ /* 0x040fe40000410000 */
[----:B------:R-:W-:Y:S02]  /*4020*/  FFMA.FTZ R172, R121, R155, R152 ;  /* 0x0000009b79ac7223 */ /* 0x000fe40000010098 */
[----:B------:R-:W-:-:S02]  /*4030*/  FMUL.FTZ R152, R120, R2 ;  /* 0x0000000278987220 */ /* 0x000fc40000410000 */
[C---:B------:R-:W-:Y:S02]  /*4040*/  FFMA.FTZ R173, R121.reuse, R2, -R173 ;  /* 0x0000000279ad7223 */ /* 0x040fe400000108ad */
[----:B------:R0:W1:Y:S01]  /*4050*/  @P1 LDS.64 R2, [R35.X8+0x2d18] ;  /* 0x002d180023021984 */ /* 0x0000620000008a00 */
[----:B------:R-:W-:Y:S01]  /*4060*/  FMUL.FTZ R154, R120, R155 ;  /* 0x0000009b789a7220 */ /* 0x000fe20000410000 */
[----:B------:R-:W-:Y:S01]  /*4070*/  HADD2.F32 R104, -RZ, R7.H1_H1 ;  /* 0x30000007ff687230 */ /* 0x000fe20000004100 */
[----:B------:R-:W-:Y:S02]  /*4080*/  BSSY B0, `(.L_x_9893) ;  /* 0x0000012000007945 */ /* 0x000fe40003800000 */
[C---:B------:R-:W-:Y:S02]  /*4090*/  FFMA.FTZ R154, R121.reuse, R153, -R154 ;  /* 0x00000099799a7223 */ /* 0x040fe4000001089a */
[----:B------:R-:W-:Y:S02]  /*40a0*/  FFMA.FTZ R152, R121, R151, R152 ;  /* 0x0000009779987223 */ /* 0x000fe40000010098 */
[----:B------:R-:W-:-:S02]  /*40b0*/  FADD.FTZ R172, RZ, R172 ;  /* 0x000000acffac7221 */ /* 0x000fc40000010000 */
[----:B------:R-:W-:Y:S01]  /*40c0*/  FFMA.FTZ R176, R87, R104, R154 ;  /* 0x0000006857b07223 */ /* 0x000fe2000001009a */
[----:B------:R-:W-:Y:S05]  /*40d0*/  @P1 BRA `(.L_x_9894) ;  /* 0x000000c000001947 */ /* 0x000fea0003800000 */
[----:B0--3--:R-:W-:Y:S01]  /*40e0*/  ULDC UR31, c[0x0][0x174] ;  /* 0x00005d00001f7ab9 */ /* 0x009fe20000000800 */
        /* <DEDUP_REMOVED lines=11> */
.L_x_9894:
[----:B0--3--:R-:W-:Y:S05]  /*41a0*/  BSYNC B0 ;  /* 0x0000000000007941 */ /* 0x009fea0003800000 */
.L_x_9893:
[----:B------:R-:W0:Y:S01]  /*41b0*/  SHFL.UP PT, R154, R176, 0x1, RZ ;  /* 0x04200000b09a7989 */ /* 0x000e2200000e00ff */
[----:B------:R-:W-:Y:S01]  /*41c0*/  ISETP.GE.AND P3, PT, R36, 0x1, PT ;  /* 0x000000012400780c */ /* 0x000fe20003f66270 */
[----:B-----5:R2:W3:Y:S01]  /*41d0*/  R2UR UR30, R30 ;  /* 0x000000001e1e73c2 */ /* 0x0204e200000e0000 */
[--C-:B------:R-:W-:Y:S01]  /*41e0*/  HADD2.F32 R221, -RZ, R23.reuse.H1_H1 ;  /* 0x30000017ffdd7230 */ /* 0x100fe20000004100 */
[----:B------:R-:W4:Y:S01]  /*41f0*/  SHFL.UP PT, R155, R172, 0x1, RZ ;  /* 0x04200000ac9b7989 */ /* 0x000f2200000e00ff */
[----:B------:R-:W-:Y:S01]  /*4200*/  HADD2.F32 R175, -RZ, R23.H0_H0 ;  /* 0x20000017ffaf7230 */ /* 0x000fe20000004100 */
[----:B------:R-:W-:Y:S01]  /*4210*/  FADD.FTZ R23, R51, R51 ;  /* 0x0000003333177221 */ /* 0x000fe20000010000 */
[--C-:B------:R-:W-:Y:S01]  /*4220*/  HADD2.F32 R223, -RZ, R22.reuse.H1_H1 ;  /* 0x30000016ffdf7230 */ /* 0x100fe20000004100 */
[----:B------:R-:W1:Y:S01]  /*4230*/  SHFL.UP PT, R151, R173, 0x1, RZ ;  /* 0x04200000ad977989 */ /* 0x000e6200000e00ff */
[----:B------:R-:W-:Y:S01]  /*4240*/  HADD2.F32 R225, -RZ, R22.H0_H0 ;  /* 0x20000016ffe17230 */ /* 0x000fe20000004100 */
[----:B------:R0:W3:Y:S01]  /*4250*/  R2UR UR31, R31 ;  /* 0x000000001f1f73c2 */ /* 0x0000e200000e0000 */
[----:B--2---:R-:W-:Y:S01]  /*4260*/  FADD.FTZ R30, R55, R55 ;  /* 0x00000037371e7221 */ /* 0x004fe20000010000 */
[----:B------:R-:W2:Y:S01]  /*4270*/  SHFL.UP PT, R153, R152, 0x1, RZ ;  /* 0x0420000098997989 */ /* 0x000ea200000e00ff */
[----:B------:R-:W-:Y:S01]  /*4280*/  FADD.FTZ R177, R50, R50 ;  /* 0x0000003232b17221 */ /* 0x000fe20000010000 */
[--C-:B------:R-:W-:Y:S01]  /*4290*/  HADD2.F32 R217, -RZ, R20.reuse.H0_H0 ;  /* 0x20000014ffd97230 */ /* 0x100fe20000004100 */
[----:B------:R-:W-:Y:S01]  /*42a0*/  FADD.FTZ R224, R49, R49 ;  /* 0x0000003131e07221 */ /* 0x000fe20000010000 */
[----:B------:R-:W-:Y:S01]  /*42b0*/  HADD2.F32 R227, -RZ, R20.H1_H1 ;  /* 0x30000014ffe37230 */ /* 0x000fe20000004100 */
[----:B------:R-:W-:Y:S01]  /*42c0*/  SHFL.IDX PT, R33, R33, RZ, 0x1f ;  /* 0x00001fff21217589 */ /* 0x000fe200000e0000 */
[----:B0-----:R-:W-:Y:S01]  /*42d0*/  HADD2.F32 R31, -RZ, R26.H1_H1 ;  /* 0x3000001aff1f7230 */ /* 0x001fe20000004100 */
[----:B------:R-:W-:Y:S01]  /*42e0*/  FADD.FTZ R219, R48, R48 ;  /* 0x0000003030db7221 */ /* 0x000fe20000010000 */
[----:B------:R-:W-:Y:S01]  /*42f0*/  HADD2.F32 R218, -RZ, R21.H1_H1 ;  /* 0x30000015ffda7230 */ /* 0x000fe20000004100 */
[----:B------:R-:W-:Y:S01]  /*4300*/  FADD.FTZ R216, R47, R47 ;  /* 0x0000002f2fd87221 */ /* 0x000fe20000010000 */
[--C-:B------:R-:W-:Y:S01]  /*4310*/  HADD2.F32 R212, -RZ, R19.reuse.H1_H1 ;  /* 0x30000013ffd47230 */ /* 0x100fe20000004100 */
[----:B------:R-:W-:Y:S01]  /*4320*/  FADD.FTZ R213, R46, R46 ;  /* 0x0000002e2ed57221 */ /* 0x000fe20000010000 */
[----:B------:R-:W-:Y:S01]  /*4330*/  HADD2.F32 R214, -RZ, R19.H0_H0 ;  /* 0x20000013ffd67230 */ /* 0x000fe20000004100 */
[-C--:B------:R-:W-:Y:S01]  /*4340*/  FMUL.FTZ R158, R152, R154.reuse ;  /* 0x0000009a989e7220 */ /* 0x080fe20000410000 */
[----:B------:R-:W-:Y:S01]  /*4350*/  HADD2.F32 R197, -RZ, R14.H1_H1 ;  /* 0x3000000effc57230 */ /* 0x000fe20000004100 */
[----:B------:R-:W-:Y:S01]  /*4360*/  ISETP.NE.AND P6, PT, R168, 0x1f, PT ;  /* 0x0000001fa800780c */ /* 0x000fe20003fc5270 */
[CC--:B----4-:R-:W-:Y:S01]  /*4370*/  FMUL.FTZ R157, R152.reuse, R155.reuse ;  /* 0x0000009b989d7220 */ /* 0x0d0fe20000410000 */
[--C-:B------:R-:W-:Y:S01]  /*4380*/  HADD2.F32 R193, -RZ, R12.reuse.H0_H0 ;  /* 0x2000000cffc17230 */ /* 0x100fe20000004100 */
[C---:B------:R-:W-:Y:S01]  /*4390*/  FFMA.FTZ R155, R173.reuse, R155, R158 ;  /* 0x0000009bad9b7223 */ /* 0x040fe2000001009e */
[----:B------:R-:W-:Y:S01]  /*43a0*/  HADD2.F32 R195, -RZ, R12.H1_H1 ;  /* 0x3000000cffc37230 */ /* 0x000fe20000004100 */
[----:B-1----:R-:W-:Y:S01]  /*43b0*/  FMUL.FTZ R156, R152, R151 ;  /* 0x00000097989c7220 */ /* 0x002fe20000410000 */
[--C-:B------:R-:W-:Y:S01]  /*43c0*/  HADD2.F32 R202, -RZ, R15.reuse.H0_H0 ;  /* 0x2000000fffca7230 */ /* 0x100fe20000004100 */
[C---:B------:R-:W-:Y:S01]  /*43d0*/  FFMA.FTZ R157, R173.reuse, R154, -R157 ;  /* 0x0000009aad9d7223 */ /* 0x040fe2000001089d */
[----:B------:R-:W-:Y:S01]  /*43e0*/  HADD2.F32 R200, -RZ, R15.H1_H1 ;  /* 0x3000000fffc87230 */ /* 0x000fe20000004100 */
[CC--:B--2---:R-:W-:Y:S01]  /*43f0*/  FFMA.FTZ R159, R173.reuse, R153.reuse, R156 ;  /* 0x00000099ad9f7223 */ /* 0x0c4fe2000001009c */
[----:B------:R-:W-:Y:S01]  /*4400*/  ISETP.GT.U32.AND P4, PT, R168, 0x17, PT ;  /* 0x00000017a800780c */ /* 0x000fe20003f84070 */
[----:B------:R-:W-:Y:S01]  /*4410*/  FMUL.FTZ R154, R152, R153 ;  /* 0x00000099989a7220 */ /* 0x000fe20000410000 */
[----:B------:R-:W-:Y:S01]  /*4420*/  ISETP.GT.U32.AND P5, PT, R168, 0xf, PT ;  /* 0x0000000fa800780c */ /* 0x000fe20003fa4070 */
[----:B------:R-:W-:Y:S01]  /*4430*/  @P3 FADD.FTZ R172, R172, R155 ;  /* 0x0000009bacac3221 */ /* 0x000fe20000010000 */
[----:B------:R-:W-:Y:S01]  /*4440*/  FSEL R159, R152, R159, !P3 ;  /* 0x0000009f989f7208 */ /* 0x000fe20005800000 */
[----:B------:R-:W-:Y:S01]  /*4450*/  @P3 FADD.FTZ R176, R176, R157 ;  /* 0x0000009db0b03221 */ /* 0x000fe20000010000 */
[--C-:B------:R-:W-:Y:S01]  /*4460*/  HADD2.F32 R205, -RZ, R16.reuse.H0_H0 ;  /* 0x20000010ffcd7230 */ /* 0x100fe20000004100 */
[----:B------:R-:W-:Y:S01]  /*4470*/  @P3 FFMA.FTZ R173, R173, R151, -R154 ;  /* 0x00000097adad3223 */ /* 0x000fe2000001089a */
[----:B------:R-:W0:Y:S01]  /*4480*/  SHFL.UP PT, R158, R172, 0x2, RZ ;  /* 0x04400000ac9e7989 */ /* 0x000e2200000e00ff */
[----:B------:R-:W-:Y:S01]  /*4490*/  ISETP.GE.AND P3, PT, R36, 0x2, PT ;  /* 0x000000022400780c */ /* 0x000fe20003f66270 */
[----:B---3--:R-:W-:Y:S01]  /*44a0*/  FMUL.FTZ R22, R223, UR31 ;  /* 0x0000001fdf167c20 */ /* 0x008fe20008410000 */
[----:B------:R-:W-:Y:S01]  /*44b0*/  HADD2.F32 R206, -RZ, R16.H1_H1 ;  /* 0x30000010ffce7230 */ /* 0x000fe20000004100 */
[----:B------:R-:W1:Y:S01]  /*44c0*/  SHFL.UP PT, R156, R176, 0x2, RZ ;  /* 0x04400000b09c7989 */ /* 0x000e6200000e00ff */
[----:B------:R-:W-:Y:S01]  /*44d0*/  FMUL.FTZ R19, R212, UR31 ;  /* 0x0000001fd4137c20 */ /* 0x000fe20008410000 */
[--C-:B------:R-:W-:Y:S01]  /*44e0*/  HADD2.F32 R196, -RZ, R13.reuse.H0_H0 ;  /* 0x2000000dffc47230 */ /* 0x100fe20000004100 */
[----:B------:R-:W-:Y:S01]  /*44f0*/  FFMA.FTZ R22, R225, UR30, -R22 ;  /* 0x0000001ee1167c23 */ /* 0x000fe20008010816 */
[----:B------:R-:W2:Y:S01]  /*4500*/  SHFL.UP PT, R152, R173, 0x2, RZ ;  /* 0x04400000ad987989 */ /* 0x000ea200000e00ff */
[----:B------:R-:W-:Y:S01]  /*4510*/  FFMA.FTZ R19, R214, UR30, -R19 ;  /* 0x0000001ed6137c23 */ /* 0x000fe20008010813 */
[----:B------:R-:W-:Y:S01]  /*4520*/  HADD2.F32 R198, -RZ, R13.H1_H1 ;  /* 0x3000000dffc67230 */ /* 0x000fe20000004100 */
[----:B------:R-:W-:Y:S01]  /*4530*/  FMUL.FTZ R22, R177, R22 ;  /* 0x00000016b1167220 */ /* 0x000fe20000410000 */
[----:B------:R-:W3:Y:S01]  /*4540*/  SHFL.UP PT, R154, R159, 0x2, RZ ;  /* 0x044000009f9a7989 */ /* 0x000ee200000e00ff */
[C---:B------:R-:W-:Y:S01]  /*4550*/  FMUL.FTZ R15, R120.reuse, R3 ;  /* 0x00000003780f7220 */ /* 0x040fe20000410000 */
[----:B------:R-:W-:Y:S01]  /*4560*/  MOV R208, UR7 ;  /* 0x0000000700d07c02 */ /* 0x000fe20008000f00 */
[----:B------:R-:W-:Y:S01]  /*4570*/  FMUL.FTZ R16, R120, -R2 ;  /* 0x8000000278107220 */ /* 0x000fe20000410000 */
[----:B------:R-:W-:Y:S01]  /*4580*/  BSSY B0, `(.L_x_9895) ;  /* 0x0000169000007945 */ /* 0x000fe20003800000 */
[----:B------:R-:W-:-:S02]  /*4590*/  FADD.FTZ R210, R45, R45 ;  /* 0x0000002d2dd27221 */ /* 0x000fc40000010000 */
[C---:B------:R-:W-:Y:S02]  /*45a0*/  FFMA.FTZ R15, R121.reuse, R2, -R15 ;  /* 0x00000002790f7223 */ /* 0x040fe4000001080f */
[----:B------:R-:W-:Y:S02]  /*45b0*/  FFMA.FTZ R16, R121, -R3, R16 ;  /* 0x8000000379107223 */ /* 0x000fe40000010010 */
[----:B------:R-:W-:Y:S02]  /*45c0*/  FADD.FTZ R207, R44, R44 ;  /* 0x0000002c2ccf7221 */ /* 0x000fe40000010000 */
[----:B0-----:R-:W-:Y:S02]  /*45d0*/  FMUL.FTZ R151, R159, R158 ;  /* 0x0000009e9f977220 */ /* 0x001fe40000410000 */
[----:B------:R-:W-:Y:S02]  /*45e0*/  FADD.FTZ R203, R43, R43 ;  /* 0x0000002b2bcb7221 */ /* 0x000fe40000010000 */
[----:B-1----:R-:W-:-:S02]  /*45f0*/  FMUL.FTZ R157, R159, R156 ;  /* 0x0000009c9f9d7220 */ /* 0x002fc40000410000 */
[----:B------:R-:W-:Y:S02]  /*4600*/  FFMA.FTZ R155, R173, R156, -R151 ;  /* 0x0000009cad9b7223 */ /* 0x000fe40000010897 */
[----:B--2---:R-:W-:Y:S02]  /*4610*/  FMUL.FTZ R153, R159, R152 ;  /* 0x000000989f997220 */ /* 0x004fe40000410000 */
[----:B------:R-:W-:Y:S02]  /*4620*/  FFMA.FTZ R157, R173, R158, R157 ;  /* 0x0000009ead9d7223 */ /* 0x000fe4000001009d */
[-C--:B---3--:R-:W-:Y:S02]  /*4630*/  FMUL.FTZ R151, R159, R154.reuse ;  /* 0x0000009a9f977220 */ /* 0x088fe40000410000 */
[C---:B------:R-:W-:Y:S01]  /*4640*/  FFMA.FTZ R154, R173.reuse, R154, R153 ;  /* 0x0000009aad9a7223 */ /* 0x040fe20000010099 */
[----:B------:R-:W-:Y:S01]  /*4650*/  HADD2.F32 R153, -RZ, R26.H0_H0 ;  /* 0x2000001aff997230 */ /* 0x000fe20000004100 */
[----:B------:R-:W-:Y:S01]  /*4660*/  @P3 FFMA.FTZ R173, R173, R152, -R151 ;  /* 0x00000098adad3223 */ /* 0x000fe20000010897 */
[--C-:B------:R-:W-:Y:S01]  /*4670*/  HADD2.F32 R152, -RZ, R27.reuse.H1_H1 ;  /* 0x3000001bff987230 */ /* 0x100fe20000004100 */
[----:B------:R-:W-:Y:S01]  /*4680*/  @P3 FADD.FTZ R172, R172, R157 ;  /* 0x0000009dacac3221 */ /* 0x000fe20000010000 */
[----:B------:R-:W-:Y:S01]  /*4690*/  FSEL R159, R159, R154, !P3 ;  /* 0x0000009a9f9f7208 */ /* 0x000fe20005800000 */
        /* <DEDUP_REMOVED lines=8> */
[----:B------:R-:W-:Y:S01]  /*4720*/  FMUL.FTZ R154, R31, UR30 ;  /* 0x0000001e1f9a7c20 */ /* 0x000fe20008410000 */
[----:B------:R-:W1:Y:S01]  /*4730*/  SHFL.UP PT, R164, R176, 0x4, RZ ;  /* 0x04800000b0a47989 */ /* 0x000e6200000e00ff */
[----:B------:R-:W-:Y:S02]  /*4740*/  FFMA.FTZ R179, R27, UR30, -R156 ;  /* 0x0000001e1bb37c23 */ /* 0x000fe4000801089c */
[----:B------:R-:W-:Y:S01]  /*4750*/  FMUL.FTZ R166, R30, R155 ;  /* 0x0000009b1ea67220 */ /* 0x000fe20000410000 */
[----:B------:R-:W2:Y:S01]  /*4760*/  SHFL.UP PT, R160, R159, 0x4, RZ ;  /* 0x048000009fa07989 */ /* 0x000ea200000e00ff */
[----:B------:R-:W-:Y:S02]  /*4770*/  FMUL.FTZ R26, R31, UR31 ;  /* 0x0000001f1f1a7c20 */ /* 0x000fe40008410000 */
[----:B------:R-:W-:Y:S02]  /*4780*/  FADD.FTZ R151, R54, R54 ;  /* 0x0000003636977221 */ /* 0x000fe40000010000 */
[----:B------:R-:W-:-:S02]  /*4790*/  FFMA.FTZ R154, R153, UR31, R154 ;  /* 0x0000001f999a7c23 */ /* 0x000fc4000801009a */
[----:B------:R-:W-:Y:S02]  /*47a0*/  FMUL.FTZ R179, R30, R179 ;  /* 0x000000b31eb37220 */ /* 0x000fe40000410000 */
[-C--:B------:R-:W-:Y:S02]  /*47b0*/  FMUL.FTZ R155, R121, R166.reuse ;  /* 0x000000a6799b7220 */ /* 0x080fe40000410000 */
[----:B------:R-:W-:Y:S02]  /*47c0*/  FFMA.FTZ R26, R153, UR30, -R26 ;  /* 0x0000001e991a7c23 */ /* 0x000fe4000801081a */
[C---:B------:R-:W-:Y:S02]  /*47d0*/  FMUL.FTZ R162, R120.reuse, R166 ;  /* 0x000000a678a27220 */ /* 0x040fe40000410000 */
[----:B------:R-:W-:Y:S02]  /*47e0*/  FMUL.FTZ R154, R151, R154 ;  /* 0x0000009a979a7220 */ /* 0x000fe40000410000 */
[----:B------:R-:W-:-:S02]  /*47f0*/  FFMA.FTZ R157, -R120, R179, -R155 ;  /* 0x000000b3789d7223 */ /* 0x000fc4000001099b */
[----:B------:R-:W-:Y:S01]  /*4800*/  FMUL.FTZ R156, R151, R26 ;  /* 0x0000001a979c7220 */ /* 0x000fe20000410000 */
[--C-:B------:R-:W-:Y:S01]  /*4810*/  HADD2.F32 R26, -RZ, R24.reuse.H0_H0 ;  /* 0x20000018ff1a7230 */ /* 0x100fe20000004100 */
[----:B------:R-:W-:Y:S01]  /*4820*/  FFMA.FTZ R155, R121, R179, -R162 ;  /* 0x000000b3799b7223 */ /* 0x000fe200000108a2 */
[--C-:B------:R-:W-:Y:S01]  /*4830*/  HADD2.F32 R162, -RZ, R25.reuse.H1_H1 ;  /* 0x30000019ffa27230 */ /* 0x100fe20000004100 */
[----:B------:R-:W-:Y:S02]  /*4840*/  FADD.FTZ R161, -R154, R157 ;  /* 0x0000009d9aa17221 */ /* 0x000fe40000010100 */
        /* <DEDUP_REMOVED lines=49> */
[----:B------:R-:W-:Y:S02]  /*4b60*/  FMUL.FTZ R169, R163, R178 ;  /* 0x000000b2a3a97220 */ /* 0x000fe40000410000 */
[----:B------:R-:W-:Y:S02]  /*4b70*/  FFMA.FTZ R180, R127, R180, -R165 ;  /* 0x000000b47fb47223 */ /* 0x000fe400000108a5 */
[C---:B-1----:R-:W-:Y:S02]  /*4b80*/  FMUL.FTZ R171, R163.reuse, R174 ;  /* 0x000000aea3ab7220 */ /* 0x042fe40000410000 */
[-C--:B--2---:R-:W-:Y:S02]  /*4b90*/  FMUL.FTZ R165, R163, R170.reuse ;  /* 0x000000aaa3a57220 */ /* 0x084fe40000410000 */
[C---:B------:R-:W-:Y:S02]  /*4ba0*/  FFMA.FTZ R170, R173.reuse, R170, R167 ;  /* 0x000000aaadaa7223 */ /* 0x040fe400000100a7 */
[----:B------:R-:W-:-:S02]  /*4bb0*/  FFMA.FTZ R169, R173, R174, -R169 ;  /* 0x000000aeada97223 */ /* 0x000fc400000108a9 */
[C---:B------:R-:W-:Y:S02]  /*4bc0*/  FFMA.FTZ R171, R173.reuse, R178, R171 ;  /* 0x000000b2adab7223 */ /* 0x040fe400000100ab */
[----:B------:R-:W-:Y:S02]  /*4bd0*/  @P3 FFMA.FTZ R173, R173, R164, -R165 ;  /* 0x000000a4adad3223 */ /* 0x000fe400000108a5 */
[----:B------:R-:W-:Y:S01]  /*4be0*/  @P3 FADD.FTZ R176, R176, R169 ;  /* 0x000000a9b0b03221 */ /* 0x000fe20000010000 */
[----:B------:R-:W-:Y:S01]  /*4bf0*/  FSEL R169, R163, R170, !P3 ;  /* 0x000000aaa3a97208 */ /* 0x000fe20005800000 */
[C---:B------:R-:W-:Y:S01]  /*4c00*/  FMUL.FTZ R164, R221.reuse, UR31 ;  /* 0x0000001fdda47c20 */ /* 0x040fe20008410000 */
[----:B------:R-:W0:Y:S01]  /*4c10*/  SHFL.UP PT, R178, R173, 0x10, RZ ;  /* 0x06000000adb27989 */ /* 0x000e2200000e00ff */
[----:B------:R-:W-:Y:S02]  /*4c20*/  FMUL.FTZ R170, R221, UR30 ;  /* 0x0000001eddaa7c20 */ /* 0x000fe40008410000 */
[C---:B------:R-:W-:Y:S01]  /*4c30*/  FFMA.FTZ R164, R175.reuse, UR30, -R164 ;  /* 0x0000001eafa47c23 */ /* 0x040fe200080108a4 */
[----:B------:R-:W-:Y:S01]  /*4c40*/  SHFL.UP PT, R182, R176, 0x10, RZ ;  /* 0x06000000b0b67989 */ /* 0x000fe200000e00ff */
[----:B------:R-:W-:-:S02]  /*4c50*/  FFMA.FTZ R170, R175, UR31, R170 ;  /* 0x0000001fafaa7c23 */ /* 0x000fc400080100aa */
[----:B------:R-:W-:Y:S01]  /*4c60*/  @P3 FADD.FTZ R172, R172, R171 ;  /* 0x000000abacac3221 */ /* 0x000fe20000010000 */
[----:B------:R-:W-:Y:S01]  /*4c70*/  ISETP.GE.AND P3, PT, R36, 0x10, PT ;  /* 0x000000102400780c */ /* 0x000fe20003f66270 */
[C---:B------:R-:W-:Y:S02]  /*4c80*/  FMUL.FTZ R165, R23.reuse, R164 ;  /* 0x000000a417a57220 */ /* 0x040fe40000410000 */
[----:B------:R-:W-:Y:S01]  /*4c90*/  FMUL.FTZ R164, R23, R170 ;  /* 0x000000aa17a47220 */ /* 0x000fe20000410000 */
[----:B------:R-:W1:Y:S01]  /*4ca0*/  SHFL.UP PT, R184, R172, 0x10, RZ ;  /* 0x06000000acb87989 */ /* 0x000e6200000e00ff */
[----:B------:R-:W-:Y:S02]  /*4cb0*/  FADD.FTZ R163, R165, R180 ;  /* 0x000000b4a5a37221 */ /* 0x000fe40000010000 */
[----:B------:R-:W-:Y:S01]  /*4cc0*/  FADD.FTZ R181, -R164, R181 ;  /* 0x000000b5a4b57221 */ /* 0x000fe20000010100 */
[----:B------:R-:W2:Y:S01]  /*4cd0*/  SHFL.UP PT, R180, R169, 0x10, RZ ;  /* 0x06000000a9b47989 */ /* 0x000ea200000e00ff */
[----:B------:R-:W-:-:S02]  /*4ce0*/  FMUL.FTZ R170, R223, UR30 ;  /* 0x0000001edfaa7c20 */ /* 0x000fc40008410000 */
[C---:B------:R-:W-:Y:S02]  /*4cf0*/  FMUL.FTZ R174, R128.reuse, -R181 ;  /* 0x800000b580ae7220 */ /* 0x040fe40000410000 */
[-C--:B------:R-:W-:Y:S02]  /*4d00*/  FMUL.FTZ R186, R128, -R163.reuse ;  /* 0x800000a380ba7220 */ /* 0x080fe40000410000 */
[----:B------:R-:W-:Y:S02]  /*4d10*/  FFMA.FTZ R170, R225, UR31, R170 ;  /* 0x0000001fe1aa7c23 */ /* 0x000fe400080100aa */
[C---:B------:R-:W-:Y:S01]  /*4d20*/  FFMA.FTZ R167, R129.reuse, R163, -R174 ;  /* 0x000000a381a77223 */ /* 0x040fe200000108ae */
[----:B------:R-:W-:Y:S01]  /*4d30*/  HADD2.F32 R174, -RZ, R21.H0_H0 ;  /* 0x20000015ffae7230 */ /* 0x000fe20000004100 */
[----:B------:R-:W-:Y:S02]  /*4d40*/  FFMA.FTZ R186, R129, R181, R186 ;  /* 0x000000b581ba7223 */ /* 0x000fe400000100ba */
[----:B------:R-:W-:-:S02]  /*4d50*/  FMUL.FTZ R163, R177, R170 ;  /* 0x000000aab1a37220 */ /* 0x000fc40000410000 */
[----:B------:R-:W-:Y:S02]  /*4d60*/  FADD.FTZ R167, R22, R167 ;  /* 0x000000a716a77221 */ /* 0x000fe40000010000 */
[----:B------:R-:W-:Y:S02]  /*4d70*/  FADD.FTZ R186, -R163, R186 ;  /* 0x000000baa3ba7221 */ /* 0x000fe40000010100 */
[CC--:B------:R-:W-:Y:S02]  /*4d80*/  FMUL.FTZ R170, R130.reuse, -R167.reuse ;  /* 0x800000a782aa7220 */ /* 0x0c0fe40000410000 */
[----:B------:R-:W-:Y:S02]  /*4d90*/  FMUL.FTZ R20, R130, -R186 ;  /* 0x800000ba82147220 */ /* 0x000fe40000410000 */
[----:B0-----:R-:W-:Y:S02]  /*4da0*/  FMUL.FTZ R21, R169, R178 ;  /* 0x000000b2a9157220 */ /* 0x001fe40000410000 */
[----:B------:R-:W-:-:S02]  /*4db0*/  FFMA.FTZ R181, R131, R167, -R20 ;  /* 0x000000a783b57223 */ /* 0x000fc40000010814 */
[----:B-1----:R-:W-:Y:S02]  /*4dc0*/  FMUL.FTZ R167, R169, R184 ;  /* 0x000000b8a9a77220 */ /* 0x002fe40000410000 */
[----:B------:R-:W-:Y:S02]  /*4dd0*/  FFMA.FTZ R186, R131, R186, R170 ;  /* 0x000000ba83ba7223 */ /* 0x000fe400000100aa */
[C---:B--2---:R-:W-:Y:S02]  /*4de0*/  FMUL.FTZ R20, R169.reuse, R180 ;  /* 0x000000b4a9147220 */ /* 0x044fe40000410000 */
[----:B------:R-:W-:Y:S02]  /*4df0*/  FMUL.FTZ R170, R169, R182 ;  /* 0x000000b6a9aa7220 */ /* 0x000fe40000410000 */
[C---:B------:R-:W-:Y:S02]  /*4e00*/  FFMA.FTZ R180, R173.reuse, R180, R21 ;  /* 0x000000b4adb47223 */ /* 0x040fe40000010015 */
[----:B------:R-:W-:-:S02]  /*4e10*/  FFMA.FTZ R167, R173, R182, -R167 ;  /* 0x000000b6ada77223 */ /* 0x000fc400000108a7 */
[----:B------:R-:W-:Y:S01]  /*4e20*/  FMUL.FTZ R21, R218, UR31 ;  /* 0x0000001fda157c20 */ /* 0x000fe20008410000 */
[----:B------:R-:W-:Y:S01]  /*4e30*/  FSEL R180, R169, R180, !P3 ;  /* 0x000000b4a9b47208 */ /* 0x000fe20005800000 */
[C---:B------:R-:W-:Y:S02]  /*4e40*/  FFMA.FTZ R171, R173.reuse, R184, R170 ;  /* 0x000000b8adab7223 */ /* 0x040fe400000100aa */
[----:B------:R-:W-:Y:S02]  /*4e50*/  @P3 FADD.FTZ R176, R176, R167 ;  /* 0x000000a7b0b03221 */ /* 0x000fe40000010000 */
[----:B------:R-:W-:Y:S01]  /*4e60*/  FMUL.FTZ R167, R218, UR30 ;  /* 0x0000001edaa77c20 */ /* 0x000fe20008410000 */
[----:B------:R-:W0:Y:S01]  /*4e70*/  SHFL.UP PT, R180, R180, 0x1, RZ ;  /* 0x04200000b4b47989 */ /* 0x000e2200000e00ff */
[----:B------:R-:W-:Y:S02]  /*4e80*/  FFMA.FTZ R21, R174, UR30, -R21 ;  /* 0x0000001eae157c23 */ /* 0x000fe40008010815 */
[----:B------:R-:W-:Y:S01]  /*4e90*/  @P3 FFMA.FTZ R173, R173, R178, -R20 ;  /* 0x000000b2adad3223 */ /* 0x000fe20000010814 */
[----:B------:R-:W-:Y:S01]  /*4ea0*/  SHFL.UP PT, R176, R176, 0x1, RZ ;  /* 0x04200000b0b07989 */ /* 0x000fe200000e00ff */
[----:B------:R-:W-:Y:S01]  /*4eb0*/  @P3 FADD.FTZ R172, R172, R171 ;  /* 0x000000abacac3221 */ /* 0x000fe20000010000 */
[----:B------:R-:W-:Y:S01]  /*4ec0*/  ISETP.GT.U32.AND P3, PT, R168, 0x1b, PT ;  /* 0x0000001ba800780c */ /* 0x000fe20003f64070 */
[----:B------:R-:W-:Y:S01]  /*4ed0*/  FFMA.FTZ R171, R174, UR31, R167 ;  /* 0x0000001faeab7c23 */ /* 0x000fe200080100a7 */
[----:B------:R-:W-:Y:S01]  /*4ee0*/  SHFL.UP PT, R182, R173, 0x1, RZ ;  /* 0x04200000adb67989 */ /* 0x000fe200000e00ff */
[----:B------:R-:W-:-:S02]  /*4ef0*/  FMUL.FTZ R20, R224, R21 ;  /* 0x00000015e0147220 */ /* 0x000fc40000410000 */
[----:B------:R-:W-:Y:S01]  /*4f00*/  FMUL.FTZ R171, R224, R171 ;  /* 0x000000abe0ab7220 */ /* 0x000fe20000410000 */
[----:B------:R1:W2:Y:S01]  /*4f10*/  SHFL.IDX PT, R167, R32, RZ, 0x1f ;  /* 0x00001fff20a77589 */ /* 0x0002a200000e0000 */
[----:B------:R-:W-:Y:S02]  /*4f20*/  FADD.FTZ R181, R20, R181 ;  /* 0x000000b514b57221 */ /* 0x000fe40000010000 */
[----:B------:R-:W-:Y:S01]  /*4f30*/  FMUL.FTZ R178, R227, UR30 ;  /* 0x0000001ee3b27c20 */ /* 0x000fe20008410000 */
[----:B------:R-:W3:Y:S01]  /*4f40*/  SHFL.UP PT, R172, R172, 0x1, RZ ;  /* 0x04200000acac7989 */ /* 0x000ee200000e00ff */
[----:B------:R-:W-:Y:S02]  /*4f50*/  FADD.FTZ R186, -R171, R186 ;  /* 0x000000baabba7221 */ /* 0x000fe40000010100 */
[----:B------:R-:W-:Y:S02]  /*4f60*/  FMUL.FTZ R21, R132, -R181 ;  /* 0x800000b584157220 */ /* 0x000fe40000410000 */
[----:B------:R-:W-:-:S02]  /*4f70*/  FMUL.FTZ R170, R227, UR31 ;  /* 0x0000001fe3aa7c20 */ /* 0x000fc40008410000 */
[----:B------:R-:W-:Y:S02]  /*4f80*/  FFMA.FTZ R178, R217, UR31, R178 ;  /* 0x0000001fd9b27c23 */ /* 0x000fe400080100b2 */
[-C--:B------:R-:W-:Y:S02]  /*4f90*/  FFMA.FTZ R21, R133, R186.reuse, R21 ;  /* 0x000000ba85157223 */ /* 0x080fe40000010015 */
[----:B-1----:R-:W-:Y:S02]  /*4fa0*/  FFMA.FTZ R32, R217, UR30, -R170 ;  /* 0x0000001ed9207c23 */ /* 0x002fe400080108aa */
[----:B------:R-:W-:Y:S02]  /*4fb0*/  FMUL.FTZ R186, R132, -R186 ;  /* 0x800000ba84ba7220 */ /* 0x000fe40000410000 */
[C---:B------:R-:W-:Y:S02]  /*4fc0*/  FMUL.FTZ R170, R219.reuse, R178 ;  /* 0x000000b2dbaa7220 */ /* 0x040fe40000410000 */
[----:B------:R-:W-:-:S02]  /*4fd0*/  FMUL.FTZ R169, R219, R32 ;  /* 0x00000020dba97220 */ /* 0x000fc40000410000 */
[----:B------:R-:W-:Y:S02]  /*4fe0*/  FFMA.FTZ R186, R133, R181, -R186 ;  /* 0x000000b585ba7223 */ /* 0x000fe400000108ba */
[----:B------:R-:W-:Y:S02]  /*4ff0*/  FADD.FTZ R32, -R170, R21 ;  /* 0x00000015aa207221 */ /* 0x000fe40000010100 */
[----:B------:R-:W-:Y:S02]  /*5000*/  FADD.FTZ R186, R169, R186 ;  /* 0x000000baa9ba7221 */ /* 0x000fe40000010000 */
[----:B------:R-:W-:Y:S02]  /*5010*/  FMUL.FTZ R21, R134, -R32 ;  /* 0x8000002086157220 */ /* 0x000fe40000410000 */
[----:B------:R-:W-:Y:S02]  /*5020*/  FADD.FTZ R201, R42, R42 ;  /* 0x0000002a2ac97221 */ /* 0x000fe40000010000 */
[----:B------:R-:W-:-:S02]  /*5030*/  FFMA.FTZ R183, R135, R186, -R21 ;  /* 0x000000ba87b77223 */ /* 0x000fc40000010815 */
[C---:B0-----:R-:W-:Y:S02]  /*5040*/  FMUL.FTZ R21, R180.reuse, R33 ;  /* 0x00000021b4157220 */ /* 0x041fe40000410000 */
[-C--:B--2---:R-:W-:Y:S02]  /*5050*/  FMUL.FTZ R180, R180, R167.reuse ;  /* 0x000000a7b4b47220 */ /* 0x084fe40000410000 */
[C---:B------:R-:W-:Y:S02]  /*5060*/  FFMA.FTZ R173, R182.reuse, R167, -R21 ;  /* 0x000000a7b6ad7223 */ /* 0x040fe40000010815 */
[----:B------:R-:W-:Y:S02]  /*5070*/  FFMA.FTZ R181, R182, R33, R180 ;  /* 0x00000021b6b57223 */ /* 0x000fe400000100b4 */
[----:B------:R-:W-:Y:S02]  /*5080*/  FMUL.FTZ R21, R212, UR30 ;  /* 0x0000001ed4157c20 */ /* 0x000fe40008410000 */
[----:B---3--:R-:W-:-:S02]  /*5090*/  @P2 FADD.FTZ R33, R172, R181 ;  /* 0x000000b5ac212221 */ /* 0x008fc40000010000 */
[----:B------:R-:W-:Y:S02]  /*50a0*/  FMUL.FTZ R186, R134, -R186 ;  /* 0x800000ba86ba7220 */ /* 0x000fe40000410000 */
[----:B------:R-:W-:Y:S02]  /*50b0*/  FFMA.FTZ R21, R214, UR31, R21 ;  /* 0x0000001fd6157c23 */ /* 0x000fe40008010015 */
[----:B------:R-:W-:Y:S02]  /*50c0*/  FMUL.FTZ R172, R216, R19 ;  /* 0x00000013d8ac7220 */ /* 0x000fe40000410000 */
[----:B------:R-:W-:Y:S01]  /*50d0*/  @P2 FADD.FTZ R167, R176, R173 ;  /* 0x000000adb0a72221 */ /* 0x000fe20000010000 */
[----:B------:R-:W-:Y:S01]  /*50e0*/  MOV R176, UR29 ;  /* 0x0000001d00b07c02 */ /* 0x000fe20008000f00 */
[----:B------:R-:W-:Y:S01]  /*50f0*/  FFMA.FTZ R186, R135, R32, R186 ;  /* 0x0000002087ba7223 */ /* 0x000fe200000100ba */
[----:B------:R-:W-:Y:S01]  /*5100*/  ISETP.GT.U32.AND P2, PT, R168, 0x1d, PT ;  /* 0x0000001da800780c */ /* 0x000fe20003f44070 */
[----:B------:R-:W-:Y:S01]  /*5110*/  FMUL.FTZ R173, R216, R21 ;  /* 0x00000015d8ad7220 */ /* 0x000fe20000410000 */
[----:B------:R-:W-:Y:S01]  /*5120*/  ISETP.GE.OR P0, PT, R176, c[0x0][0x174], P0 ;  /* 0x00005d00b0007a0c */ /* 0x000fe20000706670 */
[----:B------:R-:W-:-:S02]  /*5130*/  FADD.FTZ R183, R172, R183 ;  /* 0x000000b7acb77221 */ /* 0x000fc40000010000 */
[----:B------:R-:W-:Y:S02]  /*5140*/  FADD.FTZ R186, -R173, R186 ;  /* 0x000000baadba7221 */ /* 0x000fe40000010100 */
[CC--:B------:R-:W-:Y:S02]  /*5150*/  FMUL.FTZ R19, R136.reuse, -R183.reuse ;  /* 0x800000b788137220 */ /* 0x0c0fe40000410000 */
[-C--:B------:R-:W-:Y:S02]  /*5160*/  FMUL.FTZ R32, R136, -R186.reuse ;  /* 0x800000ba88207220 */ /* 0x080fe40000410000 */
[C---:B------:R-:W-:Y:S01]  /*5170*/  FFMA.FTZ R185, R137.reuse, R186, R19 ;  /* 0x000000ba89b97223 */ /* 0x040fe20000010013 */
[--C-:B------:R-:W-:Y:S01]  /*5180*/  HADD2.F32 R19, -RZ, R18.reuse.H1_H1 ;  /* 0x30000012ff137230 */ /* 0x100fe20000004100 */
[----:B------:R-:W-:Y:S01]  /*5190*/  FFMA.FTZ R183, R137, R183, -R32 ;  /* 0x000000b789b77223 */ /* 0x000fe20000010820 */
[----:B------:R-:W-:Y:S01]  /*51a0*/  HADD2.F32 R18, -RZ, R18.H0_H0 ;  /* 0x20000012ff127230 */ /* 0x000fe20000004100 */
[----:B------:R-:W-:Y:S01]  /*51b0*/  FMUL.FTZ R191, R198, UR30 ;  /* 0x0000001ec6bf7c20 */ /* 0x000fe20008410000 */
[----:B------:R-:W-:Y:S01]  /*51c0*/  HADD2.F32 R32, -RZ, R14.H0_H0 ;  /* 0x2000000eff207230 */ /* 0x000fe20000004100 */
[----:B------:R-:W-:-:S02]  /*51d0*/  FMUL.FTZ R21, R19, UR31 ;  /* 0x0000001f13157c20 */ /* 0x000fc40008410000 */
[----:B------:R-:W-:Y:S02]  /*51e0*/  FMUL.FTZ R181, R19, UR30 ;  /* 0x0000001e13b57c20 */ /* 0x000fe40008410000 */
[C---:B------:R-:W-:Y:S01]  /*51f0*/  FFMA.FTZ R178, R18.reuse, UR30, -R21 ;  /* 0x0000001e12b27c23 */ /* 0x040fe20008010815 */
[--C-:B------:R-:W-:Y:S01]  /*5200*/  HADD2.F32 R21, -RZ, R17.reuse.H1_H1 ;  /* 0x30000011ff157230 */ /* 0x100fe20000004100 */
[----:B------:R-:W-:Y:S01]  /*5210*/  FFMA.FTZ R176, R18, UR31, R181 ;  /* 0x0000001f12b07c23 */ /* 0x000fe200080100b5 */
[----:B------:R-:W-:Y:S01]  /*5220*/  HADD2.F32 R17, -RZ, R17.H0_H0 ;  /* 0x20000011ff117230 */ /* 0x000fe20000004100 */
[C---:B------:R-:W-:Y:S02]  /*5230*/  FMUL.FTZ R178, R213.reuse, R178 ;  /* 0x000000b2d5b27220 */ /* 0x040fe40000410000 */
[----:B------:R-:W-:Y:S02]  /*5240*/  FMUL.FTZ R176, R213, R176 ;  /* 0x000000b0d5b07220 */ /* 0x000fe40000410000 */
[----:B------:R-:W-:-:S02]  /*5250*/  FADD.FTZ R183, R178, R183 ;  /* 0x000000b7b2b77221 */ /* 0x000fc40000010000 */
[----:B------:R-:W-:Y:S02]  /*5260*/  FADD.FTZ R185, -R176, R185 ;  /* 0x000000b9b0b97221 */ /* 0x000fe40000010100 */
[C---:B------:R-:W-:Y:S02]  /*5270*/  FMUL.FTZ R14, R138.reuse, -R183 ;  /* 0x800000b78a0e7220 */ /* 0x040fe40000410000 */
[-C--:B------:R-:W-:Y:S02]  /*5280*/  FMUL.FTZ R12, R138, -R185.reuse ;  /* 0x800000b98a0c7220 */ /* 0x080fe40000410000 */
[----:B------:R-:W-:Y:S02]  /*5290*/  FFMA.FTZ R185, R139, R185, R14 ;  /* 0x000000b98bb97223 */ /* 0x000fe4000001000e */
[----:B------:R-:W-:Y:S02]  /*52a0*/  FMUL.FTZ R14, R21, UR30 ;  /* 0x0000001e150e7c20 */ /* 0x000fe40008410000 */
[----:B------:R-:W-:-:S02]  /*52b0*/  FFMA.FTZ R168, R139, R183, -R12 ;  /* 0x000000b78ba87223 */ /* 0x000fc4000001080c */
[----:B------:R-:W-:Y:S02]  /*52c0*/  FMUL.FTZ R12, R21, UR31 ;  /* 0x0000001f150c7c20 */ /* 0x000fe40008410000 */
[C---:B------:R-:W-:Y:S02]  /*52d0*/  FFMA.FTZ R13, R17.reuse, UR31, R14 ;  /* 0x0000001f110d7c23 */ /* 0x040fe4000801000e */
[----:B------:R-:W-:Y:S02]  /*52e0*/  FFMA.FTZ R181, R17, UR30, -R12 ;  /* 0x0000001e11b57c23 */ /* 0x000fe4000801080c */
[----:B------:R-:W-:Y:S02]  /*52f0*/  FMUL.FTZ R180, R210, R13 ;  /* 0x0000000dd2b47220 */ /* 0x000fe40000410000 */
[C---:B------:R-:W-:Y:S02]  /*5300*/  FMUL.FTZ R13, R122.reuse, -R15 ;  /* 0x8000000f7a0d7220 */ /* 0x040fe40000410000 */
[----:B------:R-:W-:-:S02]  /*5310*/  FMUL.FTZ R12, R122, -R16 ;  /* 0x800000107a0c7220 */ /* 0x000fc40000410000 */
[----:B------:R-:W-:Y:S02]  /*5320*/  FMUL.FTZ R181, R210, R181 ;  /* 0x000000b5d2b57220 */ /* 0x000fe40000410000 */
[----:B------:R-:W-:Y:S02]  /*5330*/  FADD.FTZ R185, -R180, R185 ;  /* 0x000000b9b4b97221 */ /* 0x000fe40000010100 */
[C---:B------:R-:W-:Y:S02]  /*5340*/  FFMA.FTZ R13, R123.reuse, R16, R13 ;  /* 0x000000107b0d7223 */ /* 0x040fe4000001000d */
[----:B------:R-:W-:Y:S02]  /*5350*/  FFMA.FTZ R12, R123, R15, -R12 ;  /* 0x0000000f7b0c7223 */ /* 0x000fe4000001080c */
[----:B------:R-:W-:Y:S02]  /*5360*/  FADD.FTZ R168, R181, R168 ;  /* 0x000000a8b5a87221 */ /* 0x000fe40000010000 */
[----:B------:R-:W-:-:S02]  /*5370*/  FMUL.FTZ R15, R140, -R185 ;  /* 0x800000b98c0f7220 */ /* 0x000fc40000410000 */
[CC--:B------:R-:W-:Y:S02]  /*5380*/  FMUL.FTZ R14, R124.reuse, -R13.reuse ;  /* 0x8000000d7c0e7220 */ /* 0x0c0fe40000410000 */
[----:B------:R-:W-:Y:S02]  /*5390*/  FMUL.FTZ R16, R124, -R12 ;  /* 0x8000000c7c107220 */ /* 0x000fe40000410000 */
[----:B------:R-:W-:Y:S02]  /*53a0*/  FFMA.FTZ R184, R141, R168, -R15 ;  /* 0x000000a88db87223 */ /* 0x000fe4000001080f */
[C---:B------:R-:W-:Y:S02]  /*53b0*/  FFMA.FTZ R15, R125.reuse, R12, -R14 ;  /* 0x0000000c7d0f7223 */ /* 0x040fe4000001080e */
[----:B------:R-:W-:Y:S02]  /*53c0*/  FFMA.FTZ R16, R125, R13, R16 ;  /* 0x0000000d7d107223 */ /* 0x000fe40000010010 */
[----:B------:R-:W-:-:S02]  /*53d0*/  FMUL.FTZ R12, R206, UR31 ;  /* 0x0000001fce0c7c20 */ /* 0x000fc40008410000 */
[----:B------:R-:W-:Y:S02]  /*53e0*/  FMUL.FTZ R13, R126, -R15 ;  /* 0x8000000f7e0d7220 */ /* 0x000fe40000410000 */
[----:B------:R-:W-:Y:S02]  /*53f0*/  FMUL.FTZ R182, R140, -R168 ;  /* 0x800000a88cb67220 */ /* 0x000fe40000410000 */
[----:B------:R-:W-:Y:S02]  /*5400*/  FMUL.FTZ R14, R206, UR30 ;  /* 0x0000001ece0e7c20 */ /* 0x000fe40008410000 */
[-C--:B------:R-:W-:Y:S02]  /*5410*/  FMUL.FTZ R168, R126, -R16.reuse ;  /* 0x800000107ea87220 */ /* 0x080fe40000410000 */
[----:B------:R-:W-:Y:S02]  /*5420*/  FFMA.FTZ R12, R205, UR30, -R12 ;  /* 0x0000001ecd0c7c23 */ /* 0x000fe4000801080c */
[----:B------:R-:W-:-:S02]  /*5430*/  FFMA.FTZ R13, R127, R16, R13 ;  /* 0x000000107f0d7223 */ /* 0x000fc4000001000d */
[----:B------:R-:W-:Y:S02]  /*5440*/  FFMA.FTZ R14, R205, UR31, R14 ;  /* 0x0000001fcd0e7c23 */ /* 0x000fe4000801000e */
[----:B------:R-:W-:Y:S02]  /*5450*/  FFMA.FTZ R168, R127, R15, -R168 ;  /* 0x0000000f7fa87223 */ /* 0x000fe400000108a8 */
[----:B------:R-:W-:Y:S02]  /*5460*/  FMUL.FTZ R183, R207, R12 ;  /* 0x0000000ccfb77220 */ /* 0x000fe40000410000 */
[----:B------:R-:W-:Y:S02]  /*5470*/  FFMA.FTZ R185, R141, R185, R182 ;  /* 0x000000b98db97223 */ /* 0x000fe400000100b6 */
[----:B------:R-:W-:Y:S02]  /*5480*/  FMUL.FTZ R12, R128, -R13 ;  /* 0x8000000d800c7220 */ /* 0x000fe40000410000 */
[----:B------:R-:W-:-:S02]  /*5490*/  FMUL.FTZ R182, R207, R14 ;  /* 0x0000000ecfb67220 */ /* 0x000fc40000410000 */
[-C--:B------:R-:W-:Y:S02]  /*54a0*/  FMUL.FTZ R14, R128, -R168.reuse ;  /* 0x800000a8800e7220 */ /* 0x080fe40000410000 */
[C---:B------:R-:W-:Y:S02]  /*54b0*/  FFMA.FTZ R12, R129.reuse, R168, -R12 ;  /* 0x000000a8810c7223 */ /* 0x040fe4000001080c */
[----:B------:R-:W-:Y:S02]  /*54c0*/  FADD.FTZ R185, -R182, R185 ;  /* 0x000000b9b6b97221 */ /* 0x000fe40000010100 */
[----:B------:R-:W-:Y:S02]  /*54d0*/  FFMA.FTZ R14, R129, R13, R14 ;  /* 0x0000000d810e7223 */ /* 0x000fe4000001000e */
[----:B------:R-:W-:Y:S02]  /*54e0*/  FADD.FTZ R184, R183, R184 ;  /* 0x000000b8b7b87221 */ /* 0x000fe40000010000 */
[----:B------:R-:W-:-:S02]  /*54f0*/  FMUL.FTZ R15, R130, -R12 ;  /* 0x8000000c820f7220 */ /* 0x000fc40000410000 */
[----:B------:R-:W-:Y:S02]  /*5500*/  FMUL.FTZ R16, R142, -R185 ;  /* 0x800000b98e107220 */ /* 0x000fe40000410000 */
[----:B------:R-:W-:Y:S02]  /*5510*/  FMUL.FTZ R13, R130, -R14 ;  /* 0x8000000e820d7220 */ /* 0x000fe40000410000 */
[----:B------:R-:W-:Y:S02]  /*5520*/  FMUL.FTZ R168, R142, -R184 ;  /* 0x800000b88ea87220 */ /* 0x000fe40000410000 */
[----:B------:R-:W-:Y:S02]  /*5530*/  FFMA.FTZ R14, R131, R14, R15 ;  /* 0x0000000e830e7223 */ /* 0x000fe4000001000f */
[----:B------:R-:W-:Y:S02]  /*5540*/  FFMA.FTZ R186, R143, R184, -R16 ;  /* 0x000000b88fba7223 */ /* 0x000fe40000010810 */
[----:B------:R-:W-:-:S02]  /*5550*/  FFMA.FTZ R16, R131, R12, -R13 ;  /* 0x0000000c83107223 */ /* 0x000fc4000001080d */
[----:B------:R-:W-:Y:S02]  /*5560*/  FFMA.FTZ R187, R143, R185, R168 ;  /* 0x000000b98fbb7223 */ /* 0x000fe400000100a8 */
[----:B------:R-:W-:Y:S02]  /*5570*/  FMUL.FTZ R168, R132, -R14 ;  /* 0x8000000e84a87220 */ /* 0x000fe40000410000 */
[----:B------:R-:W-:Y:S02]  /*5580*/  FMUL.FTZ R13, R200, UR31 ;  /* 0x0000001fc80d7c20 */ /* 0x000fe40008410000 */
[-C--:B------:R-:W-:Y:S02]  /*5590*/  FMUL.FTZ R185, R132, -R16.reuse ;  /* 0x8000001084b97220 */ /* 0x080fe40000410000 */
[----:B------:R-:W-:Y:S02]  /*55a0*/  FFMA.FTZ R168, R133, R16, -R168 ;  /* 0x0000001085a87223 */ /* 0x000fe400000108a8 */
[----:B------:R-:W-:-:S02]  /*55b0*/  FFMA.FTZ R12, R202, UR30, -R13 ;  /* 0x0000001eca0c7c23 */ /* 0x000fc4000801080d */
[----:B------:R-:W-:Y:S02]  /*55c0*/  FFMA.FTZ R14, R133, R14, R185 ;  /* 0x0000000e850e7223 */ /* 0x000fe400000100b9 */
[----:B------:R-:W-:Y:S02]  /*55d0*/  FMUL.FTZ R15, R200, UR30 ;  /* 0x0000001ec80f7c20 */ /* 0x000fe40008410000 */
[C---:B------:R-:W-:Y:S02]  /*55e0*/  FMUL.FTZ R13, R134.reuse, -R168 ;  /* 0x800000a8860d7220 */ /* 0x040fe40000410000 */
[----:B------:R-:W-:Y:S02]  /*55f0*/  FMUL.FTZ R185, R203, R12 ;  /* 0x0000000ccbb97220 */ /* 0x000fe40000410000 */
[----:B------:R-:W-:Y:S02]  /*5600*/  FMUL.FTZ R12, R134, -R14 ;  /* 0x8000000e860c7220 */ /* 0x000fe40000410000 */
[----:B------:R-:W-:-:S02]  /*5610*/  FFMA.FTZ R184, R202, UR31, R15 ;  /* 0x0000001fcab87c23 */ /* 0x000fc4000801000f */
[C---:B------:R-:W-:Y:S02]  /*5620*/  FFMA.FTZ R13, R135.reuse, R14, R13 ;  /* 0x0000000e870d7223 */ /* 0x040fe4000001000d */
[----:B------:R-:W-:Y:S02]  /*5630*/  FFMA.FTZ R12, R135, R168, -R12 ;  /* 0x000000a8870c7223 */ /* 0x000fe4000001080c */
[----:B------:R-:W-:Y:S02]  /*5640*/  FMUL.FTZ R184, R203, R184 ;  /* 0x000000b8cbb87220 */ /* 0x000fe40000410000 */
[----:B------:R-:W-:Y:S02]  /*5650*/  FADD.FTZ R186, R185, R186 ;  /* 0x000000bab9ba7221 */ /* 0x000fe40000010000 */
[C---:B------:R-:W-:Y:S02]  /*5660*/  FMUL.FTZ R14, R136.reuse, -R13 ;  /* 0x8000000d880e7220 */ /* 0x040fe40000410000 */
[----:B------:R-:W-:-:S02]  /*5670*/  FMUL.FTZ R16, R136, -R12 ;  /* 0x8000000c88107220 */ /* 0x000fc40000410000 */
[----:B------:R-:W-:Y:S02]  /*5680*/  FADD.FTZ R187, -R184, R187 ;  /* 0x000000bbb8bb7221 */ /* 0x000fe40000010100 */
[C---:B------:R-:W-:Y:S02]  /*5690*/  FMUL.FTZ R168, R144.reuse, -R186 ;  /* 0x800000ba90a87220 */ /* 0x040fe40000410000 */
[C---:B------:R-:W-:Y:S02]  /*56a0*/  FFMA.FTZ R14, R137.reuse, R12, -R14 ;  /* 0x0000000c890e7223 */ /* 0x040fe4000001080e */
[----:B------:R-:W-:Y:S02]  /*56b0*/  FFMA.FTZ R16, R137, R13, R16 ;  /* 0x0000000d89107223 */ /* 0x000fe40000010010 */
[-C--:B------:R-:W-:Y:S02]  /*56c0*/  FMUL.FTZ R15, R144, -R187.reuse ;  /* 0x800000bb900f7220 */ /* 0x080fe40000410000 */
[----:B------:R-:W-:-:S02]  /*56d0*/  FFMA.FTZ R189, R145, R187, R168 ;  /* 0x000000bb91bd7223 */ /* 0x000fc400000100a8 */
[----:B------:R-:W-:Y:S02]  /*56e0*/  FMUL.FTZ R13, R197, UR31 ;  /* 0x0000001fc50d7c20 */ /* 0x000fe40008410000 */
[C---:B------:R-:W-:Y:S02]  /*56f0*/  FMUL.FTZ R187, R138.reuse, -R14 ;  /* 0x8000000e8abb7220 */ /* 0x040fe40000410000 */
[----:B------:R-:W-:Y:S02]  /*5700*/  FFMA.FTZ R188, R145, R186, -R15 ;  /* 0x000000ba91bc7223 */ /* 0x000fe4000001080f */
[----:B------:R-:W-:Y:S02]  /*5710*/  FMUL.FTZ R168, R138, -R16 ;  /* 0x800000108aa87220 */ /* 0x000fe40000410000 */
[----:B------:R-:W-:Y:S02]  /*5720*/  FFMA.FTZ R12, R32, UR30, -R13 ;  /* 0x0000001e200c7c23 */ /* 0x000fe4000801080d */
[----:B------:R-:W-:-:S02]  /*5730*/  FMUL.FTZ R15, R197, UR30 ;  /* 0x0000001ec50f7c20 */ /* 0x000fc40008410000 */
[C---:B------:R-:W-:Y:S02]  /*5740*/  FFMA.FTZ R16, R139.reuse, R16, R187 ;  /* 0x000000108b107223 */ /* 0x040fe400000100bb */
[----:B------:R-:W-:Y:S02]  /*5750*/  FFMA.FTZ R168, R139, R14, -R168 ;  /* 0x0000000e8ba87223 */ /* 0x000fe400000108a8 */
[----:B------:R-:W-:Y:S02]  /*5760*/  FMUL.FTZ R187, R201, R12 ;  /* 0x0000000cc9bb7220 */ /* 0x000fe40000410000 */
[----:B------:R-:W-:Y:S02]  /*5770*/  FFMA.FTZ R186, R32, UR31, R15 ;  /* 0x0000001f20ba7c23 */ /* 0x000fe4000801000f */
[C---:B------:R-:W-:Y:S02]  /*5780*/  FMUL.FTZ R12, R140.reuse, -R16 ;  /* 0x800000108c0c7220 */ /* 0x040fe40000410000 */
[----:B------:R-:W-:-:S02]  /*5790*/  FMUL.FTZ R13, R140, -R168 ;  /* 0x800000a88c0d7220 */ /* 0x000fc40000410000 */
[----:B------:R-:W-:Y:S02]  /*57a0*/  FMUL.FTZ R186, R201, R186 ;  /* 0x000000bac9ba7220 */ /* 0x000fe40000410000 */
[----:B------:R-:W-:Y:S02]  /*57b0*/  FFMA.FTZ R12, R141, R168, -R12 ;  /* 0x000000a88d0c7223 */ /* 0x000fe4000001080c */
[----:B------:R-:W-:Y:S02]  /*57c0*/  FADD.FTZ R188, R187, R188 ;  /* 0x000000bcbbbc7221 */ /* 0x000fe40000010000 */
[----:B------:R-:W-:Y:S02]  /*57d0*/  FFMA.FTZ R13, R141, R16, R13 ;  /* 0x000000108d0d7223 */ /* 0x000fe4000001000d */
[----:B------:R-:W-:Y:S02]  /*57e0*/  FADD.FTZ R189, -R186, R189 ;  /* 0x000000bdbabd7221 */ /* 0x000fe40000010100 */
[----:B------:R-:W-:-:S02]  /*57f0*/  FMUL.FTZ R16, R142, -R12 ;  /* 0x8000000c8e107220 */ /* 0x000fc40000410000 */
[CC--:B------:R-:W-:Y:S02]  /*5800*/  FMUL.FTZ R168, R146.reuse, -R188.reuse ;  /* 0x800000bc92a87220 */ /* 0x0c0fe40000410000 */
[----:B------:R-:W-:Y:S02]  /*5810*/  FMUL.FTZ R15, R146, -R189 ;  /* 0x800000bd920f7220 */ /* 0x000fe40000410000 */
[-C--:B------:R-:W-:Y:S02]  /*5820*/  FMUL.FTZ R14, R142, -R13.reuse ;  /* 0x8000000d8e0e7220 */ /* 0x080fe40000410000 */
[----:B------:R-:W-:Y:S01]  /*5830*/  FFMA.FTZ R190, R143, R13, R16 ;  /* 0x0000000d8fbe7223 */ /* 0x000fe20000010010 */
[----:B------:R-:W-:Y:S01]  /*5840*/  HFMA2.MMA R13, -RZ, RZ, 0, 0 ;  /* 0x00000000ff0d7435 */ /* 0x000fe200000001ff */
[C---:B------:R-:W-:Y:S02]  /*5850*/  FFMA.FTZ R209, R147.reuse, R189, R168 ;  /* 0x000000bd93d17223 */ /* 0x040fe400000100a8 */
[----:B------:R-:W-:-:S02]  /*5860*/  FFMA.FTZ R204, R147, R188, -R15 ;  /* 0x000000bc93cc7223 */ /* 0x000fc4000001080f */
[----:B------:R-:W-:Y:S01]  /*5870*/  FFMA.FTZ R168, R143, R12, -R14 ;  /* 0x0000000c8fa87223 */ /* 0x000fe2000001080e */
[----:B------:R-:W-:Y:S01]  /*5880*/  MOV R12, 0x3f800000 ;  /* 0x3f800000000c7802 */ /* 0x000fe20000000f00 */
[----:B------:R-:W-:Y:S01]  /*5890*/  CS2R R14, SRZ ;  /* 0x00000000000e7805 */ /* 0x000fe2000001ff00 */
[----:B------:R-:W-:Y:S02]  /*58a0*/  FMUL.FTZ R194, R144, -R190 ;  /* 0x800000be90c27220 */ /* 0x000fe40000410000 */
[----:B------:R-:W-:Y:S02]  /*58b0*/  FMUL.FTZ R189, R198, UR31 ;  /* 0x0000001fc6bd7c20 */ /* 0x000fe40008410000 */
[----:B------:R-:W-:Y:S01]  /*58c0*/  FFMA.FTZ R194, R145, R168, -R194 ;  /* 0x000000a891c27223 */ /* 0x000fe200000108c2 */
[----:B------:R0:W1:Y:S01]  /*58d0*/  @!P0 LDS.128 R12, [R208.X16+0x2e10] ;  /* 0x002e1000d00c8984 */ /* 0x000062000000cc00 */
[----:B------:R-:W-:Y:S02]  /*58e0*/  FADD.FTZ R199, R40, R40 ;  /* 0x0000002828c77221 */ /* 0x000fe40000010000 */
[----:B------:R-:W-:-:S02]  /*58f0*/  FFMA.FTZ R16, R196, UR30, -R189 ;  /* 0x0000001ec4107c23 */ /* 0x000fc400080108bd */
[----:B------:R-:W-:Y:S02]  /*5900*/  FFMA.FTZ R188, R196, UR31, R191 ;  /* 0x0000001fc4bc7c23 */ /* 0x000fe400080100bf */
[----:B------:R-:W-:Y:S02]  /*5910*/  FMUL.FTZ R168, R144, -R168 ;  /* 0x800000a890a87220 */ /* 0x000fe40000410000 */
[C---:B------:R-:W-:Y:S02]  /*5920*/  FMUL.FTZ R188, R199.reuse, R188 ;  /* 0x000000bcc7bc7220 */ /* 0x040fe40000410000 */
[----:B------:R-:W-:Y:S02]  /*5930*/  FMUL.FTZ R189, R199, R16 ;  /* 0x00000010c7bd7220 */ /* 0x000fe40000410000 */
[----:B------:R-:W-:Y:S02]  /*5940*/  FFMA.FTZ R168, R145, R190, R168 ;  /* 0x000000be91a87223 */ /* 0x000fe400000100a8 */
[----:B------:R-:W-:-:S02]  /*5950*/  FMUL.FTZ R190, R146, -R194 ;  /* 0x800000c292be7220 */ /* 0x000fc40000410000 */
[----:B------:R-:W-:Y:S02]  /*5960*/  FADD.FTZ R209, -R188, R209 ;  /* 0x000000d1bcd17221 */ /* 0x000fe40000010100 */
[----:B------:R-:W-:Y:S02]  /*5970*/  FADD.FTZ R204, R189, R204 ;  /* 0x000000ccbdcc7221 */ /* 0x000fe40000010000 */
[-C--:B------:R-:W-:Y:S02]  /*5980*/  FMUL.FTZ R16, R146, -R168.reuse ;  /* 0x800000a892107220 */ /* 0x080fe40000410000 */
[----:B------:R-:W-:Y:S02]  /*5990*/  FFMA.FTZ R191, R147, R168, R190 ;  /* 0x000000a893bf7223 */ /* 0x000fe400000100be */
[C---:B------:R-:W-:Y:S02]  /*59a0*/  FMUL.FTZ R168, R148.reuse, -R209 ;  /* 0x800000d194a87220 */ /* 0x040fe40000410000 */
[----:B------:R-:W-:-:S02]  /*59b0*/  FMUL.FTZ R190, R148, -R204 ;  /* 0x800000cc94be7220 */ /* 0x000fc40000410000 */
[----:B------:R-:W-:Y:S02]  /*59c0*/  FFMA.FTZ R16, R147, R194, -R16 ;  /* 0x000000c293107223 */ /* 0x000fe40000010810 */
[C---:B------:R-:W-:Y:S02]  /*59d0*/  FMUL.FTZ R220, R148.reuse, -R191 ;  /* 0x800000bf94dc7220 */ /* 0x040fe40000410000 */
[C---:B------:R-:W-:Y:S02]  /*59e0*/  FFMA.FTZ R204, R149.reuse, R204, -R168 ;  /* 0x000000cc95cc7223 */ /* 0x040fe400000108a8 */
[----:B------:R-:W-:Y:S02]  /*59f0*/  FFMA.FTZ R211, R149, R209, R190 ;  /* 0x000000d195d37223 */ /* 0x000fe400000100be */
[----:B------:R-:W-:Y:S02]  /*5a00*/  FMUL.FTZ R194, R148, -R16 ;  /* 0x8000001094c27220 */ /* 0x000fe40000410000 */
[----:B------:R-:W-:-:S02]  /*5a10*/  FMUL.FTZ R168, R195, UR31 ;  /* 0x0000001fc3a87c20 */ /* 0x000fc40008410000 */
[----:B------:R-:W-:Y:S02]  /*5a20*/  FMUL.FTZ R190, R195, UR30 ;  /* 0x0000001ec3be7c20 */ /* 0x000fe40008410000 */
[C---:B------:R-:W-:Y:S02]  /*5a30*/  FFMA.FTZ R220, R149.reuse, R16, -R220 ;  /* 0x0000001095dc7223 */ /* 0x040fe400000108dc */
[----:B------:R-:W-:Y:S02]  /*5a40*/  FFMA.FTZ R16, R149, R191, R194 ;  /* 0x000000bf95107223 */ /* 0x000fe400000100c2 */
[----:B------:R-:W-:Y:S02]  /*5a50*/  FADD.FTZ R194, R41, R41 ;  /* 0x0000002929c27221 */ /* 0x000fe40000010000 */
[C---:B------:R-:W-:Y:S01]  /*5a60*/  FFMA.FTZ R191, R193.reuse, UR30, -R168 ;  /* 0x0000001ec1bf7c23 */ /* 0x040fe200080108a8 */
[----:B------:R0:W2:Y:S01]  /*5a70*/  SHFL.DOWN PT, R215, R16, 0x1, 0x1f ;  /* 0x08201f0010d77f89 */ /* 0x0000a200000e0000 */
[----:B------:R-:W-:-:S02]  /*5a80*/  FFMA.FTZ R209, R193, UR31, R190 ;  /* 0x0000001fc1d17c23 */ /* 0x000fc400080100be */
[C---:B------:R-:W-:Y:S02]  /*5a90*/  FMUL.FTZ R191, R194.reuse, R191 ;  /* 0x000000bfc2bf7220 */ /* 0x040fe40000410000 */
[----:B------:R-:W-:Y:S02]  /*5aa0*/  FMUL.FTZ R190, R194, R209 ;  /* 0x000000d1c2be7220 */ /* 0x000fe40000410000 */
[----:B------:R-:W-:Y:S02]  /*5ab0*/  FMUL.FTZ R168, R29, R33 ;  /* 0x000000211da87220 */ /* 0x000fe40000410000 */
[----:B------:R-:W-:Y:S02]  /*5ac0*/  FADD.FTZ R229, R191, R204 ;  /* 0x000000ccbfe57221 */ /* 0x000fe40000010000 */
[----:B------:R-:W-:Y:S02]  /*5ad0*/  FADD.FTZ R228, -R190, R211 ;  /* 0x000000d3bee47221 */ /* 0x000fe40000010100 */
[-C--:B------:R-:W-:Y:S01]  /*5ae0*/  FMUL.FTZ R29, R29, R167.reuse ;  /* 0x000000a71d1d7220 */ /* 0x080fe20000410000 */
[----:B------:R0:W3:Y:S01]  /*5af0*/  SHFL.DOWN PT, R211, R220, 0x1, 0x1f ;  /* 0x08201f00dcd37f89 */ /* 0x0000e200000e0000 */
[----:B------:R-:W-:-:S02]  /*5b00*/  FFMA.FTZ R167, R28, R167, -R168 ;  /* 0x000000a71ca77223 */ /* 0x000fc400000108a8 */
[----:B------:R-:W-:Y:S01]  /*5b10*/  FFMA.FTZ R29, R28, R33, R29 ;  /* 0x000000211c1d7223 */ /* 0x000fe2000001001d */
[----:B------:R0:W4:Y:S01]  /*5b20*/  SHFL.DOWN PT, R231, R229, 0x1, 0x1f ;  /* 0x08201f00e5e77f89 */ /* 0x00012200000e0000 */
[----:B------:R-:W-:-:S03]  /*5b30*/  FADD.FTZ R192, R192, R167 ;  /* 0x000000a7c0c07221 */ /* 0x000fc60000010000 */
[----:B------:R0:W0:Y:S01]  /*5b40*/  SHFL.DOWN PT, R233, R228, 0x1, 0x1f ;  /* 0x08201f00e4e97f89 */ /* 0x00002200000e0000 */
[----:B------:R-:W-:Y:S05]  /*5b50*/  @!P6 BRA `(.L_x_9896) ;  /* 0x000000b00000e947 */ /* 0x000fea0003800000 */
[C---:B01----:R-:W-:Y:S02]  /*5b60*/  FMUL.FTZ R167, R16.reuse, R233 ;  /* 0x000000e910a77220 */ /* 0x043fe40000410000 */
[C---:B--2---:R-:W-:Y:S02]  /*5b70*/  FMUL.FTZ R33, R16.reuse, R215 ;  /* 0x000000d710217220 */ /* 0x044fe40000410000 */
[-C--:B----4-:R-:W-:Y:S02]  /*5b80*/  FMUL.FTZ R209, R16, R231.reuse ;  /* 0x000000e710d17220 */ /* 0x090fe40000410000 */
[----:B------:R-:W-:Y:S02]  /*5b90*/  FFMA.FTZ R28, R220, R231, -R167 ;  /* 0x000000e7dc1c7223 */ /* 0x000fe400000108a7 */
[-C--:B---3--:R-:W-:Y:S02]  /*5ba0*/  FMUL.FTZ R167, R16, R211.reuse ;  /* 0x000000d310a77220 */ /* 0x088fe40000410000 */
[----:B------:R-:W-:-:S02]  /*5bb0*/  FFMA.FTZ R33, R220, R211, -R33 ;  /* 0x000000d3dc217223 */ /* 0x000fc40000010821 */
[C---:B------:R-:W-:Y:S02]  /*5bc0*/  FFMA.FTZ R209, R220.reuse, R233, R209 ;  /* 0x000000e9dcd17223 */ /* 0x040fe400000100d1 */
[----:B------:R-:W-:Y:S01]  /*5bd0*/  FFMA.FTZ R16, R220, R215, R167 ;  /* 0x000000d7dc107223 */ /* 0x000fe200000100a7 */
[----:B------:R-:W-:Y:S01]  /*5be0*/  MOV R220, R33 ;  /* 0x0000002100dc7202 */ /* 0x000fe20000000f00 */
[----:B------:R-:W-:Y:S02]  /*5bf0*/  FADD.FTZ R229, R229, R28 ;  /* 0x0000001ce5e57221 */ /* 0x000fe40000010000 */
[----:B------:R-:W-:Y:S02]  /*5c00*/  FADD.FTZ R228, R228, R209 ;  /* 0x000000d1e4e47221 */ /* 0x000fe40000010000 */
.L_x_9896:
[----:B-1----:R-:W-:Y:S05]  /*5c10*/  BSYNC B0 ;  /* 0x0000000000007941 */ /* 0x002fea0003800000 */
.L_x_9895:
[----:B------:R-:W-:Y:S01]  /*5c20*/  FADD.FTZ R168, RZ, R29 ;  /* 0x0000001dffa87221 */ /* 0x000fe20000010000 */
[----:B------:R1:W4:Y:S01]  /*5c30*/  SHFL.DOWN PT, R209, R220, 0x2, 0x1f ;  /* 0x08401f00dcd17f89 */ /* 0x00032200000e0000 */
[----:B------:R-:W-:Y:S02]  /*5c40*/  BSSY B0, `(.L_x_9897) ;  /* 0x0000012000007945 */ /* 0x000fe40003800000 */
[C---:B------:R-:W-:Y:S01]  /*5c50*/  FMUL.FTZ R204, R195.reuse, R168 ;  /* 0x000000a8c3cc7220 */ /* 0x040fe20000410000 */
[----:B---3--:R1:W3:Y:S01]  /*5c60*/  SHFL.DOWN PT, R211, R16, 0x2, 0x1f ;  /* 0x08401f0010d37f89 */ /* 0x0082e200000e0000 */
[----:B------:R-:W-:-:S03]  /*5c70*/  FMUL.FTZ R195, R195, R192 ;  /* 0x000000c0c3c37220 */ /* 0x000fc60000410000 */
[----:B--2---:R1:W2:Y:S04]  /*5c80*/  SHFL.DOWN PT, R215, R229, 0x2, 0x1f ;  /* 0x08401f00e5d77f89 */ /* 0x0042a800000e0000 */
[----:B----4-:R1:W4:Y:S01]  /*5c90*/  SHFL.DOWN PT, R231, R228, 0x2, 0x1f ;  /* 0x08401f00e4e77f89 */ /* 0x01032200000e0000 */
[----:B------:R-:W-:Y:S05]  /*5ca0*/  @P2 BRA `(.L_x_9898) ;  /* 0x000000b000002947 */ /* 0x000fea0003800000 */
[C---:B----4-:R-:W-:Y:S02]  /*5cb0*/  FMUL.FTZ R33, R16.reuse, R231 ;  /* 0x000000e710217220 */ /* 0x050fe40000410000 */
[C---:B---3--:R-:W-:Y:S02]  /*5cc0*/  FMUL.FTZ R29, R16.reuse, R211 ;  /* 0x000000d3101d7220 */ /* 0x048fe40000410000 */
[-C--:B--2---:R-:W-:Y:S02]  /*5cd0*/  FMUL.FTZ R167, R16, R215.reuse ;  /* 0x000000d710a77220 */ /* 0x084fe40000410000 */
        /* <DEDUP_REMOVED lines=8> */
.L_x_9898:
[----:B------:R-:W-:Y:S05]  /*5d60*/  BSYNC B0 ;  /* 0x0000000000007941 */ /* 0x000fea0003800000 */
.L_x_9897:
[----:B------:R-:W-:Y:S01]  /*5d70*/  FMUL.FTZ R167, R168, UR31 ;  /* 0x0000001fa8a77c20 */ /* 0x000fe20008410000 */
[----:B--2---:R2:W1:Y:S01]  /*5d80*/  SHFL.DOWN PT, R215, R220, 0x4, 0x1f ;  /* 0x08801f00dcd77f89 */ /* 0x00446200000e0000 */
[-C--:B------:R-:W-:Y:S01]  /*5d90*/  FMUL.FTZ R29, R148, R192.reuse ;  /* 0x000000c0941d7220 */ /* 0x080fe20000410000 */
[----:B------:R-:W-:Y:S01]  /*5da0*/  BSSY B0, `(.L_x_9899) ;  /* 0x0000020000007945 */ /* 0x000fe20003800000 */
[C---:B------:R-:W-:Y:S01]  /*5db0*/  FFMA.FTZ R33, R193.reuse, R192, -R204 ;  /* 0x000000c0c1217223 */ /* 0x040fe200000108cc */
[----:B----4-:R2:W4:Y:S01]  /*5dc0*/  SHFL.DOWN PT, R231, R16, 0x4, 0x1f ;  /* 0x08801f0010e77f89 */ /* 0x01052200000e0000 */
[----:B------:R-:W-:-:S02]  /*5dd0*/  FFMA.FTZ R195, R193, R168, R195 ;  /* 0x000000a8c1c37223 */ /* 0x000fc400000100c3 */
[-C--:B------:R-:W-:Y:S01]  /*5de0*/  FMUL.FTZ R28, R148, R168.reuse ;  /* 0x000000a8941c7220 */ /* 0x080fe20000410000 */
[----:B0-----:R2:W0:Y:S01]  /*5df0*/  SHFL.DOWN PT, R233, R229, 0x4, 0x1f ;  /* 0x08801f00e5e97f89 */ /* 0x00142200000e0000 */
[----:B------:R-:W-:Y:S02]  /*5e00*/  FMUL.FTZ R193, R168, UR30 ;  /* 0x0000001ea8c17c20 */ /* 0x000fe40008410000 */
[C---:B------:R-:W-:Y:S01]  /*5e10*/  FFMA.FTZ R167, R192.reuse, UR30, -R167 ;  /* 0x0000001ec0a77c23 */ /* 0x040fe200080108a7 */
[----:B------:R2:W3:Y:S01]  /*5e20*/  SHFL.DOWN PT, R235, R228, 0x4, 0x1f ;  /* 0x08801f00e4eb7f89 */ /* 0x0004e200000e0000 */
[C---:B------:R-:W-:Y:S02]  /*5e30*/  FFMA.FTZ R29, R149.reuse, R168, R29 ;  /* 0x000000a8951d7223 */ /* 0x040fe4000001001d */
[----:B------:R-:W-:Y:S02]  /*5e40*/  FFMA.FTZ R28, R149, R192, -R28 ;  /* 0x000000c0951c7223 */ /* 0x000fe4000001081c */
[----:B------:R-:W-:-:S02]  /*5e50*/  FFMA.FTZ R209, R192, UR31, R193 ;  /* 0x0000001fc0d17c23 */ /* 0x000fc400080100c1 */
[C---:B------:R-:W-:Y:S02]  /*5e60*/  FMUL.FTZ R193, R194.reuse, R167 ;  /* 0x000000a7c2c17220 */ /* 0x040fe40000410000 */
[C---:B------:R-:W-:Y:S02]  /*5e70*/  FFMA.FTZ R208, -R194.reuse, R195, RZ ;  /* 0x000000c3c2d07223 */ /* 0x040fe400000101ff */
[----:B------:R-:W-:Y:S02]  /*5e80*/  FADD.FTZ R167, RZ, R29 ;  /* 0x0000001dffa77221 */ /* 0x000fe40000010000 */
[----:B------:R-:W-:Y:S02]  /*5e90*/  FFMA.FTZ R195, R73, R118, R28 ;  /* 0x0000007649c37223 */ /* 0x000fe4000001001c */
[----:B------:R-:W-:Y:S02]  /*5ea0*/  FFMA.FTZ R204, R194, R33, RZ ;  /* 0x00000021c2cc7223 */ /* 0x000fe400000100ff */
[----:B---3--:R-:W-:-:S02]  /*5eb0*/  FMUL.FTZ R211, R198, R167 ;  /* 0x000000a7c6d37220 */ /* 0x008fc40000410000 */
[----:B------:R-:W-:Y:S02]  /*5ec0*/  FFMA.FTZ R194, -R194, R209, -RZ ;  /* 0x000000d1c2c27223 */ /* 0x000fe400000109ff */
[----:B------:R-:W-:Y:S01]  /*5ed0*/  FMUL.FTZ R198, R198, R195 ;  /* 0x000000c3c6c67220 */ /* 0x000fe20000410000 */
[----:B------:R-:W-:Y:S05]  /*5ee0*/  @P3 BRA `(.L_x_9900) ;  /* 0x000000b000003947 */ /* 0x000fea0003800000 */
[C---:B012-4-:R-:W-:Y:S02]  /*5ef0*/  FMUL.FTZ R33, R16.reuse, R235 ;  /* 0x000000eb10217220 */ /* 0x057fe40000410000 */
        /* <DEDUP_REMOVED lines=10> */
.L_x_9900:
[----:B012-4-:R-:W-:Y:S05]  /*5fa0*/  BSYNC B0 ;  /* 0x0000000000007941 */ /* 0x017fea0003800000 */
.L_x_9899:
[C---:B------:R-:W-:Y:S01]  /*5fb0*/  FFMA.FTZ R211, R196.reuse, R195, -R211 ;  /* 0x000000c3c4d37223 */ /* 0x040fe200000108d3 */
[----:B------:R0:W1:Y:S01]  /*5fc0*/  SHFL.DOWN PT, R231, R220, 0x8, 0x1f ;  /* 0x09001f00dce77f89 */ /* 0x00006200000e0000 */
[----:B------:R-:W-:Y:S01]  /*5fd0*/  FFMA.FTZ R198, R196, R167, R198 ;  /* 0x000000a7c4c67223 */ /* 0x000fe200000100c6 */
[----:B------:R-:W-:Y:S01]  /*5fe0*/  BSSY B0, `(.L_x_9901) ;  /* 0x0000022000007945 */ /* 0x000fe20003800000 */
[C---:B------:R-:W-:Y:S01]  /*5ff0*/  FMUL.FTZ R196, R146.reuse, R195 ;  /* 0x000000c392c47220 */ /* 0x040fe20000410000 */
[----:B------:R0:W2:Y:S01]  /*6000*/  SHFL.DOWN PT, R233, R16, 0x8, 0x1f ;  /* 0x09001f0010e97f89 */ /* 0x0000a200000e0000 */
[----:B------:R-:W-:-:S02]  /*6010*/  FMUL.FTZ R28, R146, R167 ;  /* 0x000000a7921c7220 */ /* 0x000fc40000410000 */
[C---:B------:R-:W-:Y:S01]  /*6020*/  FFMA.FTZ R33, R147.reuse, R167, R196 ;  /* 0x000000a793217223 */ /* 0x040fe200000100c4 */
[----:B------:R0:W3:Y:S01]  /*6030*/  SHFL.DOWN PT, R235, R229, 0x8, 0x1f ;  /* 0x09001f00e5eb7f89 */ /* 0x0000e200000e0000 */
[----:B------:R-:W-:Y:S02]  /*6040*/  FFMA.FTZ R28, R147, R195, -R28 ;  /* 0x000000c3931c7223 */ /* 0x000fe4000001081c */
[----:B------:R-:W-:Y:S01]  /*6050*/  FFMA.FTZ R208, -R199, R198, R208 ;  /* 0x000000c6c7d07223 */ /* 0x000fe200000101d0 */
[----:B------:R0:W4:Y:S01]  /*6060*/  SHFL.DOWN PT, R237, R228, 0x8, 0x1f ;  /* 0x09001f00e4ed7f89 */ /* 0x00012200000e0000 */
[C---:B------:R-:W-:Y:S02]  /*6070*/  FMUL.FTZ R198, R167.reuse, UR31 ;  /* 0x0000001fa7c67c20 */ /* 0x040fe40008410000 */
[----:B------:R-:W-:Y:S02]  /*6080*/  FMUL.FTZ R222, R167, UR30 ;  /* 0x0000001ea7de7c20 */ /* 0x000fe40008410000 */
[----:B------:R-:W-:-:S02]  /*6090*/  FADD.FTZ R33, RZ, R33 ;  /* 0x00000021ff217221 */ /* 0x000fc40000010000 */
[----:B------:R-:W-:Y:S02]  /*60a0*/  FFMA.FTZ R196, R74, R117, R28 ;  /* 0x000000754ac47223 */ /* 0x000fe4000001001c */
[C---:B------:R-:W-:Y:S02]  /*60b0*/  FFMA.FTZ R198, R195.reuse, UR30, -R198 ;  /* 0x0000001ec3c67c23 */ /* 0x040fe400080108c6 */
[----:B------:R-:W-:Y:S02]  /*60c0*/  FFMA.FTZ R222, R195, UR31, R222 ;  /* 0x0000001fc3de7c23 */ /* 0x000fe400080100de */
[C---:B------:R-:W-:Y:S02]  /*60d0*/  FMUL.FTZ R29, R197.reuse, R33 ;  /* 0x00000021c51d7220 */ /* 0x040fe40000410000 */
[----:B------:R-:W-:Y:S02]  /*60e0*/  FMUL.FTZ R28, R197, R196 ;  /* 0x000000c4c51c7220 */ /* 0x000fe40000410000 */
[----:B------:R-:W-:-:S02]  /*60f0*/  FFMA.FTZ R204, R199, R211, R204 ;  /* 0x000000d3c7cc7223 */ /* 0x000fc400000100cc */
        /* <DEDUP_REMOVED lines=16> */
.L_x_9902:
[----:B01234-:R-:W-:Y:S05]  /*6200*/  BSYNC B0 ;  /* 0x0000000000007941 */ /* 0x01ffea0003800000 */
.L_x_9901:
        /* <DEDUP_REMOVED lines=49> */
.L_x_9904:
[----:B01234-:R-:W-:Y:S05]  /*6520*/  BSYNC B0 ;  /* 0x0000000000007941 */ /* 0x01ffea0003800000 */
.L_x_9903:
        /* <DEDUP_REMOVED lines=70> */
[----:B------:R-:W-:Y:S01]  /*6990*/  FADD.FTZ R18, RZ, R17 ;  /* 0x00000011ff127221 */ /* 0x000fe20000010000 */
[----:B------:R-:W-:Y:S01]  /*69a0*/  SHFL.DOWN PT, R232, R220, 0x1, 0x1f ;  /* 0x08201f00dce87f89 */ /* 0x000fe200000e0000 */
[----:B------:R-:W-:-:S02]  /*69b0*/  FFMA.FTZ R214, R80, R111, R214 ;  /* 0x0000006f50d67223 */ /* 0x000fc400000100d6 */
[C---:B------:R-:W-:Y:S02]  /*69c0*/  FMUL.FTZ R215, R216.reuse, R215 ;  /* 0x000000d7d8d77220 */ /* 0x040fe40000410000 */
[----:B------:R-:W-:Y:S02]  /*69d0*/  FFMA.FTZ R216, -R216, R231, -RZ ;  /* 0x000000e7d8d87223 */ /* 0x000fe400000109ff */
[C---:B------:R-:W-:Y:S02]  /*69e0*/  FMUL.FTZ R231, R227.reuse, R18 ;  /* 0x00000012e3e77220 */ /* 0x040fe40000410000 */
[----:B------:R-:W-:Y:S02]  /*69f0*/  FMUL.FTZ R227, R227, R214 ;  /* 0x000000d6e3e37220 */ /* 0x000fe40000410000 */
[----:B------:R-:W-:Y:S02]  /*6a00*/  FMUL.FTZ R17, R132, R18 ;  /* 0x0000001284117220 */ /* 0x000fe40000410000 */
[----:B------:R-:W-:-:S02]  /*6a10*/  FFMA.FTZ R231, R217, R214, -R231 ;  /* 0x000000d6d9e77223 */ /* 0x000fc400000108e7 */
[----:B------:R-:W-:Y:S02]  /*6a20*/  FFMA.FTZ R227, R217, R18, R227 ;  /* 0x00000012d9e37223 */ /* 0x000fe400000100e3 */
[-C--:B------:R-:W-:Y:S02]  /*6a30*/  FMUL.FTZ R222, R132, R214.reuse ;  /* 0x000000d684de7220 */ /* 0x080fe40000410000 */
[C---:B------:R-:W-:Y:S02]  /*6a40*/  FFMA.FTZ R217, R133.reuse, R214, -R17 ;  /* 0x000000d685d97223 */ /* 0x040fe40000010811 */
[----:B------:R-:W-:Y:S02]  /*6a50*/  FFMA.FTZ R222, R133, R18, R222 ;  /* 0x0000001285de7223 */ /* 0x000fe400000100de */
[----:B------:R-:W-:Y:S02]  /*6a60*/  FFMA.FTZ R217, R81, R110, R217 ;  /* 0x0000006e51d97223 */ /* 0x000fe400000100d9 */
[----:B------:R-:W-:-:S02]  /*6a70*/  FFMA.FTZ R231, R219, R231, R230 ;  /* 0x000000e7dbe77223 */ /* 0x000fc400000100e6 */
[----:B------:R-:W-:Y:S02]  /*6a80*/  FADD.FTZ R17, RZ, R222 ;  /* 0x000000deff117221 */ /* 0x000fe40000010000 */
[----:B------:R-:W-:Y:S02]  /*6a90*/  FMUL.FTZ R230, R218, R217 ;  /* 0x000000d9dae67220 */ /* 0x000fe40000410000 */
[----:B------:R-:W-:Y:S02]  /*6aa0*/  FFMA.FTZ R227, -R219, R227, R226 ;  /* 0x000000e3dbe37223 */ /* 0x000fe400000101e2 */
[C---:B------:R-:W-:Y:S02]  /*6ab0*/  FMUL.FTZ R233, R18.reuse, UR31 ;  /* 0x0000001f12e97c20 */ /* 0x040fe40008410000 */
[----:B------:R-:W-:Y:S02]  /*6ac0*/  FMUL.FTZ R235, R18, UR30 ;  /* 0x0000001e12eb7c20 */ /* 0x000fe40008410000 */
[----:B------:R-:W-:-:S02]  /*6ad0*/  FFMA.FTZ R230, R174, R17, R230 ;  /* 0x00000011aee67223 */ /* 0x000fc400000100e6 */
[----:B------:R-:W-:Y:S02]  /*6ae0*/  FMUL.FTZ R226, R218, R17 ;  /* 0x00000011dae27220 */ /* 0x000fe40000410000 */
[C---:B------:R-:W-:Y:S02]  /*6af0*/  FFMA.FTZ R218, R214.reuse, UR30, -R233 ;  /* 0x0000001ed6da7c23 */ /* 0x040fe400080108e9 */
[----:B------:R-:W-:Y:S02]  /*6b00*/  FFMA.FTZ R222, R214, UR31, R235 ;  /* 0x0000001fd6de7c23 */ /* 0x000fe400080100eb */
[----:B------:R-:W-:Y:S02]  /*6b10*/  FFMA.FTZ R234, -R224, R230, R227 ;  /* 0x000000e6e0ea7223 */ /* 0x000fe400000101e3 */
[----:B------:R-:W0:Y:S01]  /*6b20*/  SHFL.IDX PT, R227, R16, RZ, 0x1f ;  /* 0x00001fff10e37589 */ /* 0x000e2200000e0000 */
[----:B------:R-:W-:Y:S02]  /*6b30*/  FFMA.FTZ R226, R174, R217, -R226 ;  /* 0x000000d9aee27223 */ /* 0x000fe400000108e2 */
[C---:B------:R-:W-:Y:S01]  /*6b40*/  FMUL.FTZ R218, R219.reuse, R218 ;  /* 0x000000dadbda7220 */ /* 0x040fe20000410000 */
[----:B------:R1:W-:Y:S01]  /*6b50*/  SHFL.DOWN PT, R174, R16, 0x1, 0x1f ;  /* 0x08201f0010ae7f89 */ /* 0x0003e200000e0000 */
[----:B------:R-:W-:-:S02]  /*6b60*/  FFMA.FTZ R219, -R219, R222, -RZ ;  /* 0x000000dedbdb7223 */ /* 0x000fc400000109ff */
[----:B------:R-:W-:Y:S01]  /*6b70*/  FFMA.FTZ R238, R224, R226, R231 ;  /* 0x000000e2e0ee7223 */ /* 0x000fe200000100e7 */
[----:B------:R2:W3:Y:S01]  /*6b80*/  SHFL.IDX PT, R222, R220, RZ, 0x1f ;  /* 0x00001fffdcde7589 */ /* 0x0004e200000e0000 */
[C---:B------:R-:W-:Y:S02]  /*6b90*/  FMUL.FTZ R236, R130.reuse, R217 ;  /* 0x000000d982ec7220 */ /* 0x040fe40000410000 */
[-C--:B------:R-:W-:Y:S01]  /*6ba0*/  FMUL.FTZ R226, R130, R17.reuse ;  /* 0x0000001182e27220 */ /* 0x080fe20000410000 */
[----:B------:R3:W4:Y:S01]  /*6bb0*/  SHFL.IDX PT, R230, R14, RZ, 0x1f ;  /* 0x00001fff0ee67589 */ /* 0x00072200000e0000 */
[C---:B------:R-:W-:Y:S02]  /*6bc0*/  FMUL.FTZ R240, R17.reuse, UR31 ;  /* 0x0000001f11f07c20 */ /* 0x040fe40008410000 */
[----:B------:R-:W-:Y:S01]  /*6bd0*/  FMUL.FTZ R242, R17, UR30 ;  /* 0x0000001e11f27c20 */ /* 0x000fe20008410000 */
[----:B------:R5:W0:Y:S01]  /*6be0*/  SHFL.IDX PT, R231, R15, RZ, 0x1f ;  /* 0x00001fff0fe77589 */ /* 0x000a2200000e0000 */
[----:B------:R-:W-:-:S02]  /*6bf0*/  FFMA.FTZ R236, R131, R17, R236 ;  /* 0x0000001183ec7223 */ /* 0x000fc400000100ec */
[----:B------:R-:W-:Y:S02]  /*6c00*/  FFMA.FTZ R226, R131, R217, -R226 ;  /* 0x000000d983e27223 */ /* 0x000fe400000108e2 */
[C---:B------:R-:W-:Y:S02]  /*6c10*/  FFMA.FTZ R233, R217.reuse, UR30, -R240 ;  /* 0x0000001ed9e97c23 */ /* 0x040fe400080108f0 */
[----:B------:R-:W-:Y:S02]  /*6c20*/  FFMA.FTZ R235, R217, UR31, R242 ;  /* 0x0000001fd9eb7c23 */ /* 0x000fe400080100f2 */
[----:B-1----:R-:W-:Y:S02]  /*6c30*/  FADD.FTZ R16, RZ, R236 ;  /* 0x000000ecff107221 */ /* 0x002fe40000010000 */
[----:B------:R-:W-:Y:S02]  /*6c40*/  FFMA.FTZ R226, R82, R109, R226 ;  /* 0x0000006d52e27223 */ /* 0x000fe400000100e2 */
[----:B--2---:R-:W-:-:S02]  /*6c50*/  FMUL.FTZ R220, R224, R233 ;  /* 0x000000e9e0dc7220 */ /* 0x004fc40000410000 */
[----:B------:R-:W-:Y:S01]  /*6c60*/  FFMA.FTZ R224, -R224, R235, -RZ ;  /* 0x000000ebe0e07223 */ /* 0x000fe200000109ff */
[----:B------:R-:W1:Y:S01]  /*6c70*/  SHFL.DOWN PT, R233, R228, 0x1, 0x1f ;  /* 0x08201f00e4e97f89 */ /* 0x000e6200000e0000 */
[C---:B------:R-:W-:Y:S02]  /*6c80*/  FMUL.FTZ R235, R223.reuse, R16 ;  /* 0x00000010dfeb7220 */ /* 0x040fe40000410000 */
[-C--:B------:R-:W-:Y:S02]  /*6c90*/  FMUL.FTZ R223, R223, R226.reuse ;  /* 0x000000e2dfdf7220 */ /* 0x080fe40000410000 */
[C---:B------:R-:W-:Y:S02]  /*6ca0*/  FFMA.FTZ R235, R225.reuse, R226, -R235 ;  /* 0x000000e2e1eb7223 */ /* 0x040fe400000108eb */
[----:B------:R-:W-:Y:S02]  /*6cb0*/  FFMA.FTZ R237, R225, R16, R223 ;  /* 0x00000010e1ed7223 */ /* 0x000fe400000100df */
[----:B0-----:R-:W-:-:S02]  /*6cc0*/  FMUL.FTZ R223, R227, R15 ;  /* 0x0000000fe3df7220 */ /* 0x001fc40000410000 */
[CC--:B------:R-:W-:Y:S02]  /*6cd0*/  FMUL.FTZ R225, R227.reuse, R14.reuse ;  /* 0x0000000ee3e17220 */ /* 0x0c0fe40000410000 */
[C---:B---3--:R-:W-:Y:S02]  /*6ce0*/  FFMA.FTZ R14, R222.reuse, R14, -R223 ;  /* 0x0000000ede0e7223 */ /* 0x048fe400000108df */
[C---:B------:R-:W-:Y:S02]  /*6cf0*/  FMUL.FTZ R223, R227.reuse, R13 ;  /* 0x0000000de3df7220 */ /* 0x040fe40000410000 */
[----:B------:R-:W-:Y:S02]  /*6d00*/  FMUL.FTZ R227, R227, R12 ;  /* 0x0000000ce3e37220 */ /* 0x000fe40000410000 */
[----:B------:R-:W-:Y:S02]  /*6d10*/  FFMA.FTZ R234, -R177, R237, R234 ;  /* 0x000000edb1ea7223 */ /* 0x000fe400000101ea */
[----:B-----5:R-:W-:-:S02]  /*6d20*/  FFMA.FTZ R15, R222, R15, R225 ;  /* 0x0000000fde0f7223 */ /* 0x020fc400000100e1 */
[C---:B------:R-:W-:Y:S02]  /*6d30*/  FFMA.FTZ R12, R222.reuse, R12, -R223 ;  /* 0x0000000cde0c7223 */ /* 0x040fe400000108df */
[----:B------:R-:W-:Y:S02]  /*6d40*/  FFMA.FTZ R13, R222, R13, R227 ;  /* 0x0000000dde0d7223 */ /* 0x000fe400000100e3 */
[C---:B----4-:R-:W-:Y:S02]  /*6d50*/  @P1 FMUL.FTZ R225, R174.reuse, R230 ;  /* 0x000000e6aee11220 */ /* 0x050fe40000410000 */
[----:B------:R-:W-:Y:S02]  /*6d60*/  @P1 FMUL.FTZ R237, R174, R231 ;  /* 0x000000e7aeed1220 */ /* 0x000fe40000410000 */
[C---:B------:R-:W-:Y:S02]  /*6d70*/  FMUL.FTZ R222, R128.reuse, R226 ;  /* 0x000000e280de7220 */ /* 0x040fe40000410000 */
[----:B------:R-:W-:-:S02]  /*6d80*/  FMUL.FTZ R174, R128, R16 ;  /* 0x0000001080ae7220 */ /* 0x000fc40000410000 */
[C---:B------:R-:W-:Y:S02]  /*6d90*/  FFMA.FTZ R223, R129.reuse, R16, R222 ;  /* 0x0000001081df7223 */ /* 0x040fe400000100de */
[----:B------:R-:W-:Y:S02]  /*6da0*/  FFMA.FTZ R222, R129, R226, -R174 ;  /* 0x000000e281de7223 */ /* 0x000fe400000108ae */
[----:B------:R-:W-:Y:S02]  /*6db0*/  FFMA.FTZ R236, R177, R235, R238 ;  /* 0x000000ebb1ec7223 */ /* 0x000fe400000100ee */
[----:B------:R-:W-:Y:S01]  /*6dc0*/  @P1 FFMA.FTZ R238, R232, R231, R225 ;  /* 0x000000e7e8ee1223 */ /* 0x000fe200000100e1 */
[----:B------:R-:W0:Y:S01]  /*6dd0*/  SHFL.DOWN PT, R235, R229, 0x1, 0x1f ;  /* 0x08201f00e5eb7f89 */ /* 0x000e2200000e0000 */
[C---:B------:R-:W-:Y:S02]  /*6de0*/  FMUL.FTZ R225, R16.reuse, UR31 ;  /* 0x0000001f10e17c20 */ /* 0x040fe40008410000 */
[----:B------:R-:W-:Y:S01]  /*6df0*/  FMUL.FTZ R227, R16, UR30 ;  /* 0x0000001e10e37c20 */ /* 0x000fe20008410000 */
[----:B------:R-:W2:Y:S01]  /*6e00*/  SHFL.IDX PT, R229, R229, RZ, 0x1f ;  /* 0x00001fffe5e57589 */ /* 0x000ea200000e0000 */
[----:B------:R-:W-:-:S02]  /*6e10*/  FADD.FTZ R174, RZ, R223 ;  /* 0x000000dfffae7221 */ /* 0x000fc40000010000 */
[----:B------:R-:W-:Y:S02]  /*6e20*/  FFMA.FTZ R222, R83, R108, R222 ;  /* 0x0000006c53de7223 */ /* 0x000fe400000100de */
[----:B-1----:R-:W-:Y:S02]  /*6e30*/  @P1 FADD.FTZ R231, R233, R238 ;  /* 0x000000eee9e71221 */ /* 0x002fe40000010000 */
[C---:B------:R-:W-:Y:S02]  /*6e40*/  FFMA.FTZ R238, R226.reuse, UR30, -R225 ;  /* 0x0000001ee2ee7c23 */ /* 0x040fe400080108e1 */
[----:B------:R-:W-:Y:S02]  /*6e50*/  FFMA.FTZ R240, R226, UR31, R227 ;  /* 0x0000001fe2f07c23 */ /* 0x000fe400080100e3 */
[C---:B------:R-:W-:Y:S02]  /*6e60*/  FMUL.FTZ R223, R221.reuse, R174 ;  /* 0x000000aedddf7220 */ /* 0x040fe40000410000 */
[----:B------:R-:W-:-:S02]  /*6e70*/  FMUL.FTZ R221, R221, R222 ;  /* 0x000000dedddd7220 */ /* 0x000fc40000410000 */
[C---:B------:R-:W-:Y:S02]  /*6e80*/  FMUL.FTZ R225, R177.reuse, R238 ;  /* 0x000000eeb1e17220 */ /* 0x040fe40000410000 */
[----:B------:R-:W-:Y:S02]  /*6e90*/  FFMA.FTZ R227, -R177, R240, -RZ ;  /* 0x000000f0b1e37223 */ /* 0x000fe400000109ff */
[C---:B------:R-:W-:Y:S02]  /*6ea0*/  FFMA.FTZ R223, R175.reuse, R222, -R223 ;  /* 0x000000deafdf7223 */ /* 0x040fe400000108df */
[----:B------:R-:W-:Y:S02]  /*6eb0*/  FFMA.FTZ R221, R175, R174, R221 ;  /* 0x000000aeafdd7223 */ /* 0x000fe400000100dd */
[C---:B------:R-:W-:Y:S02]  /*6ec0*/  FMUL.FTZ R177, R126.reuse, R222 ;  /* 0x000000de7eb17220 */ /* 0x040fe40000410000 */
[----:B------:R-:W-:-:S02]  /*6ed0*/  FMUL.FTZ R175, R126, R174 ;  /* 0x000000ae7eaf7220 */ /* 0x000fc40000410000 */
[----:B------:R-:W-:Y:S02]  /*6ee0*/  FFMA.FTZ R233, R23, R223, R236 ;  /* 0x000000df17e97223 */ /* 0x000fe400000100ec */
[C---:B------:R-:W-:Y:S01]  /*6ef0*/  FFMA.FTZ R177, R127.reuse, R174, R177 ;  /* 0x000000ae7fb17223 */ /* 0x040fe200000100b1 */
[----:B------:R1:W3:Y:S01]  /*6f00*/  SHFL.IDX PT, R236, R228, RZ, 0x1f ;  /* 0x00001fffe4ec7589 */ /* 0x0002e200000e0000 */
[----:B------:R-:W-:Y:S02]  /*6f10*/  FFMA.FTZ R223, R127, R222, -R175 ;  /* 0x000000de7fdf7223 */ /* 0x000fe400000108af */
[----:B------:R-:W-:Y:S02]  /*6f20*/  FADD.FTZ R175, RZ, R177 ;  /* 0x000000b1ffaf7221 */ /* 0x000fe40000010000 */
[----:B------:R-:W-:Y:S02]  /*6f30*/  FFMA.FTZ R223, R84, R107, R223 ;  /* 0x0000006b54df7223 */ /* 0x000fe400000100df */
[----:B------:R-:W-:-:S02]  /*6f40*/  @P1 FFMA.FTZ R240, R232, R230, -R237 ;  /* 0x000000e6e8f01223 */ /* 0x000fc400000108ed */
[C---:B------:R-:W-:Y:S02]  /*6f50*/  FMUL.FTZ R232, R124.reuse, R175 ;  /* 0x000000af7ce87220 */ /* 0x040fe40000410000 */
[----:B------:R-:W-:Y:S02]  /*6f60*/  FMUL.FTZ R238, R124, R223 ;  /* 0x000000df7cee7220 */ /* 0x000fe40000410000 */
[----:B------:R-:W-:Y:S02]  /*6f70*/  FFMA.FTZ R237, -R23, R221, R234 ;  /* 0x000000dd17ed7223 */ /* 0x000fe400000101ea */
[C---:B------:R-:W-:Y:S02]  /*6f80*/  FFMA.FTZ R221, R125.reuse, R223, -R232 ;  /* 0x000000df7ddd7223 */ /* 0x040fe400000108e8 */
[----:B------:R-:W-:Y:S02]  /*6f90*/  FFMA.FTZ R177, R125, R175, R238 ;  /* 0x000000af7db17223 */ /* 0x000fe400000100ee */
[----:B0-----:R-:W-:-:S02]  /*6fa0*/  @P1 FADD.FTZ R230, R235, R240 ;  /* 0x000000f0ebe61221 */ /* 0x001fc40000010000 */
[-C--:B------:R-:W-:Y:S02]  /*6fb0*/  FMUL.FTZ R235, R231, -R3.reuse ;  /* 0x80000003e7eb7220 */ /* 0x080fe40000410000 */
[----:B------:R-:W-:Y:S02]  /*6fc0*/  FFMA.FTZ R221, R85, R106, R221 ;  /* 0x0000006a55dd7223 */ /* 0x000fe400000100dd */
[----:B------:R-:W-:Y:S02]  /*6fd0*/  FADD.FTZ R177, RZ, R177 ;  /* 0x000000b1ffb17221 */ /* 0x000fe40000010000 */
[C---:B------:R-:W-:Y:S02]  /*6fe0*/  FMUL.FTZ R3, R230.reuse, -R3 ;  /* 0x80000003e6037220 */ /* 0x040fe40000410000 */
[----:B------:R-:W-:Y:S02]  /*6ff0*/  FFMA.FTZ R232, R230, R2, -R235 ;  /* 0x00000002e6e87223 */ /* 0x000fe400000108eb */
[----:B------:R-:W-:-:S02]  /*7000*/  FMUL.FTZ R230, R122, R221 ;  /* 0x000000dd7ae67220 */ /* 0x000fc40000410000 */
[-C--:B-1----:R-:W-:Y:S02]  /*7010*/  FMUL.FTZ R228, R122, R177.reuse ;  /* 0x000000b17ae47220 */ /* 0x082fe40000410000 */
[----:B------:R-:W-:Y:S02]  /*7020*/  FFMA.FTZ R231, R231, R2, R3 ;  /* 0x00000002e7e77223 */ /* 0x000fe40000010003 */
[C---:B------:R-:W-:Y:S02]  /*7030*/  FFMA.FTZ R3, R123.reuse, R177, R230 ;  /* 0x000000b17b037223 */ /* 0x040fe400000100e6 */
[----:B------:R-:W-:Y:S02]  /*7040*/  FFMA.FTZ R230, R123, R221, -R228 ;  /* 0x000000dd7be67223 */ /* 0x000fe400000108e4 */
[----:B------:R-:W-:Y:S02]  /*7050*/  FADD.FTZ R228, -R166, R231 ;  /* 0x000000e7a6e47221 */ /* 0x000fe40000010100 */
[----:B------:R-:W-:-:S02]  /*7060*/  FADD.FTZ R166, RZ, R3 ;  /* 0x00000003ffa67221 */ /* 0x000fc40000010000 */
[----:B------:R-:W-:Y:S02]  /*7070*/  FFMA.FTZ R230, R86, R105, R230 ;  /* 0x0000006956e67223 */ /* 0x000fe400000100e6 */
[----:B------:R-:W-:Y:S02]  /*7080*/  FADD.FTZ R2, R179, R232 ;  /* 0x000000e8b3027221 */ /* 0x000fe40000010000 */
[----:B--2---:R-:W-:Y:S02]  /*7090*/  FADD.FTZ R14, R229, R14 ;  /* 0x0000000ee50e7221 */ /* 0x004fe40000010000 */
[C---:B------:R-:W-:Y:S02]  /*70a0*/  FMUL.FTZ R3, R120.reuse, -R228 ;  /* 0x800000e478037220 */ /* 0x040fe40000410000 */
[C---:B------:R-:W-:Y:S02]  /*70b0*/  FMUL.FTZ R179, R120.reuse, R166 ;  /* 0x000000a678b37220 */ /* 0x040fe40000410000 */
[----:B------:R-:W-:-:S02]  /*70c0*/  FMUL.FTZ R229, R120, R230 ;  /* 0x000000e678e57220 */ /* 0x000fc40000410000 */
[-C--:B------:R-:W-:Y:S02]  /*70d0*/  FMUL.FTZ R120, R120, -R2.reuse ;  /* 0x8000000278787220 */ /* 0x080fe40000410000 */
[C---:B------:R-:W-:Y:S02]  /*70e0*/  FFMA.FTZ R3, R121.reuse, R2, -R3 ;  /* 0x0000000279037223 */ /* 0x040fe40000010803 */
[C---:B------:R-:W-:Y:S02]  /*70f0*/  FFMA.FTZ R179, R121.reuse, R230, -R179 ;  /* 0x000000e679b37223 */ /* 0x040fe400000108b3 */
[C---:B------:R-:W-:Y:S02]  /*7100*/  FFMA.FTZ R229, R121.reuse, R166, R229 ;  /* 0x000000a679e57223 */ /* 0x040fe400000100e5 */
        /* <DEDUP_REMOVED lines=13> */
[----:B------:R-:W-:-:S02]  /*71e0*/  FMUL.FTZ R231, R174, UR31 ;  /* 0x0000001faee77c20 */ /* 0x000fc40008410000 */
[C---:B------:R-:W-:Y:S02]  /*71f0*/  FMUL.FTZ R121, R155.reuse, R175 ;  /* 0x000000af9b797220 */ /* 0x040fe40000410000 */
[-C--:B------:R-:W-:Y:S02]  /*7200*/  FMUL.FTZ R155, R155, R223.reuse ;  /* 0x000000df9b9b7220 */ /* 0x080fe40000410000 */
[----:B------:R-:W-:Y:S02]  /*7210*/  FADD.FTZ R25, R25, R122 ;  /* 0x0000007a19197221 */ /* 0x000fe40000010000 */
[----:B------:R-:W-:Y:S02]  /*7220*/  FADD.FTZ R157, -R157, R124 ;  /* 0x0000007c9d9d7221 */ /* 0x000fe40000010100 */
[----:B------:R-:W-:Y:S02]  /*7230*/  FFMA.FTZ R154, R222, UR30, -R231 ;  /* 0x0000001ede9a7c23 */ /* 0x000fe400080108e7 */
[----:B------:R-:W-:-:S02]  /*7240*/  FFMA.FTZ R121, R26, R223, -R121 ;  /* 0x000000df1a797223 */ /* 0x000fc40000010879 */
[----:B------:R-:W-:Y:S02]  /*7250*/  FFMA.FTZ R155, R26, R175, R155 ;  /* 0x000000af1a9b7223 */ /* 0x000fe4000001009b */
[C---:B------:R-:W-:Y:S02]  /*7260*/  FMUL.FTZ R26, R126.reuse, -R25 ;  /* 0x800000197e1a7220 */ /* 0x040fe40000410000 */
[----:B------:R-:W-:Y:S02]  /*7270*/  FMUL.FTZ R126, R126, -R157 ;  /* 0x8000009d7e7e7220 */ /* 0x000fe40000410000 */
[----:B------:R-:W-:Y:S02]  /*7280*/  FMUL.FTZ R120, R23, R154 ;  /* 0x0000009a17787220 */ /* 0x000fe40000410000 */
[----:B------:R-:W-:Y:S02]  /*7290*/  FFMA.FTZ R154, R160, R121, R233 ;  /* 0x00000079a09a7223 */ /* 0x000fe400000100e9 */
[----:B------:R-:W-:-:S02]  /*72a0*/  FFMA.FTZ R121, R127, R157, R26 ;  /* 0x0000009d7f797223 */ /* 0x000fc4000001001a */
[----:B------:R-:W-:Y:S02]  /*72b0*/  FFMA.FTZ R126, R127, R25, -R126 ;  /* 0x000000197f7e7223 */ /* 0x000fe4000001087e */
[----:B------:R-:W-:Y:S02]  /*72c0*/  FMUL.FTZ R122, R175, UR31 ;  /* 0x0000001faf7a7c20 */ /* 0x000fe40008410000 */
[----:B------:R-:W-:Y:S02]  /*72d0*/  FADD.FTZ R164, -R164, R121 ;  /* 0x00000079a4a47221 */ /* 0x000fe40000010100 */
[----:B------:R-:W-:Y:S02]  /*72e0*/  FADD.FTZ R165, R165, R126 ;  /* 0x0000007ea5a57221 */ /* 0x000fe40000010000 */
[----:B------:R-:W-:Y:S02]  /*72f0*/  FFMA.FTZ R123, R223, UR30, -R122 ;  /* 0x0000001edf7b7c23 */ /* 0x000fe4000801087a */
[----:B------:R-:W-:-:S02]  /*7300*/  FMUL.FTZ R121, R162, R177 ;  /* 0x000000b1a2797220 */ /* 0x000fc40000410000 */
[CC--:B------:R-:W-:Y:S02]  /*7310*/  FMUL.FTZ R122, R128.reuse, -R164.reuse ;  /* 0x800000a4807a7220 */ /* 0x0c0fe40000410000 */
[----:B------:R-:W-:Y:S02]  /*7320*/  FMUL.FTZ R128, R128, -R165 ;  /* 0x800000a580807220 */ /* 0x000fe40000410000 */
[----:B------:R-:W-:Y:S02]  /*7330*/  FMUL.FTZ R26, R160, R123 ;  /* 0x0000007ba01a7220 */ /* 0x000fe40000410000 */
[----:B------:R-:W-:Y:S02]  /*7340*/  FFMA.FTZ R123, R24, R221, -R121 ;  /* 0x000000dd187b7223 */ /* 0x000fe40000010879 */
[C---:B------:R-:W-:Y:S02]  /*7350*/  FFMA.FTZ R121, R129.reuse, R165, -R122 ;  /* 0x000000a581797223 */ /* 0x040fe4000001087a */
[----:B------:R-:W-:-:S02]  /*7360*/  FFMA.FTZ R128, R129, R164, R128 ;  /* 0x000000a481807223 */ /* 0x000fc40000010080 */
[----:B------:R-:W-:Y:S02]  /*7370*/  FMUL.FTZ R162, R162, R221 ;  /* 0x000000dda2a27220 */ /* 0x000fe40000410000 */
[----:B------:R-:W-:Y:S02]  /*7380*/  FADD.FTZ R22, R22, R121 ;  /* 0x0000007916167221 */ /* 0x000fe40000010000 */
[----:B------:R-:W-:Y:S02]  /*7390*/  FADD.FTZ R163, -R163, R128 ;  /* 0x00000080a3a37221 */ /* 0x000fe40000010100 */
[----:B------:R-:W-:Y:S02]  /*73a0*/  FFMA.FTZ R162, R24, R177, R162 ;  /* 0x000000b118a27223 */ /* 0x000fe400000100a2 */
[C---:B------:R-:W-:Y:S02]  /*73b0*/  FMUL.FTZ R24, R130.reuse, -R22 ;  /* 0x8000001682187220 */ /* 0x040fe40000410000 */
[----:B------:R-:W-:-:S02]  /*73c0*/  FMUL.FTZ R130, R130, -R163 ;  /* 0x800000a382827220 */ /* 0x000fc40000410000 */
[----:B------:R-:W-:Y:S02]  /*73d0*/  FMUL.FTZ R122, R177, UR31 ;  /* 0x0000001fb17a7c20 */ /* 0x000fe40008410000 */
[----:B------:R-:W-:Y:S02]  /*73e0*/  FFMA.FTZ R24, R131, R163, R24 ;  /* 0x000000a383187223 */ /* 0x000fe40000010018 */
[----:B------:R-:W-:Y:S02]  /*73f0*/  FMUL.FTZ R124, R177, UR30 ;  /* 0x0000001eb17c7c20 */ /* 0x000fe40008410000 */
[----:B------:R-:W-:Y:S02]  /*7400*/  FFMA.FTZ R131, R131, R22, -R130 ;  /* 0x0000001683837223 */ /* 0x000fe40000010882 */
[----:B------:R-:W-:Y:S02]  /*7410*/  FFMA.FTZ R122, R221, UR30, -R122 ;  /* 0x0000001edd7a7c23 */ /* 0x000fe4000801087a */
[----:B------:R-:W-:-:S02]  /*7420*/  FADD.FTZ R24, -R171, R24 ;  /* 0x00000018ab187221 */ /* 0x000fc40000010100 */
[----:B------:R-:W-:Y:S02]  /*7430*/  FFMA.FTZ R126, R221, UR31, R124 ;  /* 0x0000001fdd7e7c23 */ /* 0x000fe4000801007c */
[----:B------:R-:W-:Y:S02]  /*7440*/  FADD.FTZ R20, R20, R131 ;  /* 0x0000008314147221 */ /* 0x000fe40000010000 */
[----:B------:R-:W-:Y:S02]  /*7450*/  FMUL.FTZ R124, R161, R122 ;  /* 0x0000007aa17c7220 */ /* 0x000fe40000410000 */
[C---:B------:R-:W-:Y:S02]  /*7460*/  FMUL.FTZ R121, R31.reuse, R166 ;  /* 0x000000a61f797220 */ /* 0x040fe40000410000 */
[----:B------:R-:W-:Y:S02]  /*7470*/  FMUL.FTZ R122, R31, R230 ;  /* 0x000000e61f7a7220 */ /* 0x000fe40000410000 */
[----:B------:R-:W-:-:S02]  /*7480*/  FMUL.FTZ R31, R132, -R24 ;  /* 0x80000018841f7220 */ /* 0x000fc40000410000 */
[----:B------:R-:W-:Y:S02]  /*7490*/  FMUL.FTZ R132, R132, -R20 ;  /* 0x8000001484847220 */ /* 0x000fe40000410000 */
[----:B------:R-:W-:Y:S02]  /*74a0*/  FFMA.FTZ R154, R161, R123, R154 ;  /* 0x0000007ba19a7223 */ /* 0x000fe4000001009a */
[----:B------:R-:W-:Y:S02]  /*74b0*/  FMUL.FTZ R235, R174, UR30 ;  /* 0x0000001eaeeb7c20 */ /* 0x000fe40008410000 */
[----:B------:R-:W-:Y:S02]  /*74c0*/  FFMA.FTZ R123, R153, R166, R122 ;  /* 0x000000a6997b7223 */ /* 0x000fe4000001007a */
[C---:B------:R-:W-:Y:S02]  /*74d0*/  FFMA.FTZ R122, R133.reuse, R20, -R31 ;  /* 0x00000014857a7223 */ /* 0x040fe4000001081f */
[----:B------:R-:W-:-:S02]  /*74e0*/  FFMA.FTZ R31, R133, R24, R132 ;  /* 0x00000018851f7223 */ /* 0x000fc40000010084 */
[----:B------:R-:W-:Y:S02]  /*74f0*/  FFMA.FTZ R232, R222, UR31, R235 ;  /* 0x0000001fdee87c23 */ /* 0x000fe400080100eb */
[----:B------:R-:W-:Y:S02]  /*7500*/  FMUL.FTZ R234, R175, UR30 ;  /* 0x0000001eafea7c20 */ /* 0x000fe40008410000 */
[----:B------:R-:W-:Y:S02]  /*7510*/  FADD.FTZ R169, R169, R122 ;  /* 0x0000007aa9a97221 */ /* 0x000fe40000010000 */
[----:B------:R-:W-:Y:S02]  /*7520*/  FFMA.FTZ R121, R153, R230, -R121 ;  /* 0x000000e699797223 */ /* 0x000fe40000010879 */
[----:B------:R-:W-:Y:S02]  /*7530*/  FADD.FTZ R31, -R170, R31 ;  /* 0x0000001faa1f7221 */ /* 0x000fe40000010100 */
[----:B------:R-:W-:-:S02]  /*7540*/  FFMA.FTZ R23, -R23, R232, -RZ ;  /* 0x000000e817177223 */ /* 0x000fc400000109ff */
[----:B------:R-:W-:Y:S02]  /*7550*/  FFMA.FTZ R232, -R160, R155, R237 ;  /* 0x0000009ba0e87223 */ /* 0x000fe400000101ed */
[----:B------:R-:W-:Y:S02]  /*7560*/  FFMA.FTZ R125, R223, UR31, R234 ;  /* 0x0000001fdf7d7c23 */ /* 0x000fe400080100ea */
[C---:B------:R-:W-:Y:S02]  /*7570*/  FMUL.FTZ R122, R134.reuse, -R169 ;  /* 0x800000a9867a7220 */ /* 0x040fe40000410000 */
[----:B------:R-:W-:Y:S02]  /*7580*/  FFMA.FTZ R128, R151, R121, R154 ;  /* 0x0000007997807223 */ /* 0x000fe4000001009a */
[----:B------:R-:W-:Y:S02]  /*7590*/  FMUL.FTZ R134, R134, -R31 ;  /* 0x8000001f86867220 */ /* 0x000fe40000410000 */
[----:B------:R-:W-:-:S02]  /*75a0*/  FMUL.FTZ R121, R166, UR31 ;  /* 0x0000001fa6797c20 */ /* 0x000fc40008410000 */
[----:B------:R-:W-:Y:S02]  /*75b0*/  FFMA.FTZ R160, -R160, R125, -RZ ;  /* 0x0000007da0a07223 */ /* 0x000fe400000109ff */
[----:B------:R-:W-:Y:S02]  /*75c0*/  FFMA.FTZ R162, -R161, R162, R232 ;  /* 0x000000a2a1a27223 */ /* 0x000fe400000101e8 */
[----:B------:R-:W-:Y:S02]  /*75d0*/  FFMA.FTZ R122, R135, R31, R122 ;  /* 0x0000001f877a7223 */ /* 0x000fe4000001007a */
[----:B------:R-:W-:Y:S02]  /*75e0*/  FFMA.FTZ R161, -R161, R126, -RZ ;  /* 0x0000007ea1a17223 */ /* 0x000fe400000109ff */
[----:B------:R-:W-:Y:S02]  /*75f0*/  FMUL.FTZ R125, R166, UR30 ;  /* 0x0000001ea67d7c20 */ /* 0x000fe40008410000 */
[----:B------:R-:W-:-:S02]  /*7600*/  FFMA.FTZ R135, R135, R169, -R134 ;  /* 0x000000a987877223 */ /* 0x000fc40000010886 */
[C---:B------:R-:W-:Y:S02]  /*7610*/  FFMA.FTZ R126, R230.reuse, UR30, -R121 ;  /* 0x0000001ee67e7c23 */ /* 0x040fe40008010879 */
[----:B------:R-:W-:Y:S02]  /*7620*/  FADD.FTZ R229, RZ, R229 ;  /* 0x000000e5ffe57221 */ /* 0x000fe40000010000 */
[----:B------:R-:W-:Y:S02]  /*7630*/  FADD.FTZ R122, -R173, R122 ;  /* 0x0000007aad7a7221 */ /* 0x000fe40000010100 */
[----:B------:R-:W-:Y:S02]  /*7640*/  FFMA.FTZ R130, R230, UR31, R125 ;  /* 0x0000001fe6827c23 */ /* 0x000fe4000801007d */
[----:B------:R-:W-:Y:S02]  /*7650*/  FADD.FTZ R172, R172, R135 ;  /* 0x00000087acac7221 */ /* 0x000fe40000010000 */
[----:B------:R-:W-:-:S02]  /*7660*/  FMUL.FTZ R125, R151, R126 ;  /* 0x0000007e977d7220 */ /* 0x000fc40000410000 */
[----:B------:R-:W-:Y:S02]  /*7670*/  FFMA.FTZ R179, R87, R104, R179 ;  /* 0x0000006857b37223 */ /* 0x000fe400000100b3 */
[----:B------:R-:W-:Y:S02]  /*7680*/  FMUL.FTZ R126, R152, R229 ;  /* 0x000000e5987e7220 */ /* 0x000fe40000410000 */
[C---:B------:R-:W-:Y:S02]  /*7690*/  FMUL.FTZ R121, R136.reuse, -R122 ;  /* 0x8000007a88797220 */ /* 0x040fe40000410000 */
[-C--:B------:R-:W-:Y:S02]  /*76a0*/  FMUL.FTZ R136, R136, -R172.reuse ;  /* 0x800000ac88887220 */ /* 0x080fe40000410000 */
[----:B------:R-:W-:Y:S02]  /*76b0*/  FFMA.FTZ R127, R27, R179, -R126 ;  /* 0x000000b31b7f7223 */ /* 0x000fe4000001087e */
[----:B------:R-:W-:-:S02]  /*76c0*/  FFMA.FTZ R121, R137, R172, -R121 ;  /* 0x000000ac89797223 */ /* 0x000fc40000010879 */
[----:B------:R-:W-:Y:S02]  /*76d0*/  FMUL.FTZ R126, R229, UR31 ;  /* 0x0000001fe57e7c20 */ /* 0x000fe40008410000 */
[----:B------:R-:W-:Y:S02]  /*76e0*/  FFMA.FTZ R137, R137, R122, R136 ;  /* 0x0000007a89897223 */ /* 0x000fe40000010088 */
[C---:B------:R-:W-:Y:S02]  /*76f0*/  FFMA.FTZ R123, -R151.reuse, R123, R162 ;  /* 0x0000007b977b7223 */ /* 0x040fe400000101a2 */
[----:B------:R-:W-:Y:S02]  /*7700*/  FFMA.FTZ R151, -R151, R130, -RZ ;  /* 0x0000008297977223 */ /* 0x000fe400000109ff */
[----:B------:R-:W-:Y:S02]  /*7710*/  FMUL.FTZ R152, R152, R179 ;  /* 0x000000b398987220 */ /* 0x000fe40000410000 */
[----:B------:R-:W-:-:S02]  /*7720*/  FADD.FTZ R178, R178, R121 ;  /* 0x00000079b2b27221 */ /* 0x000fc40000010000 */
[----:B------:R-:W-:Y:S02]  /*7730*/  FMUL.FTZ R130, R229, UR30 ;  /* 0x0000001ee5827c20 */ /* 0x000fe40008410000 */
[----:B------:R-:W-:Y:S01]  /*7740*/  FFMA.FTZ R129, R179, UR30, -R126 ;  /* 0x0000001eb3817c23 */ /* 0x000fe2000801087e */
[----:B------:R-:W-:Y:S01]  /*7750*/  P2R R126, PR, RZ, 0x1 ;  /* 0x00000001ff7e7803 */ /* 0x000fe20000000000 */
[----:B------:R-:W-:Y:S01]  /*7760*/  FADD.FTZ R121, -R176, R137 ;  /* 0x00000089b0797221 */ /* 0x000fe20000010100 */
[----:B------:R-:W-:Y:S01]  /*7770*/  ULDC UR30, c[0x0][0x168] ;  /* 0x00005a00001e7ab9 */ /* 0x000fe20000000800 */
[----:B------:R-:W-:Y:S01]  /*7780*/  FFMA.FTZ R27, R27, R229, R152 ;  /* 0x000000e51b1b7223 */ /* 0x000fe20000010098 */
[----:B------:R-:W-:Y:S01]  /*7790*/  UIADD3 UR30, -UR16, UR30, URZ ;  /* 0x0000001e101e7290 */ /* 0x000fe2000fffe13f */
[----:B------:R-:W-:Y:S02]  /*77a0*/  FFMA.FTZ R131, R179, UR31, R130 ;  /* 0x0000001fb3837c23 */ /* 0x000fe40008010082 */
[----:B------:R-:W-:-:S02]  /*77b0*/  FMUL.FTZ R126, R30, R129 ;  /* 0x000000811e7e7220 */ /* 0x000fc40000410000 */
[C---:B------:R-:W-:Y:S02]  /*77c0*/  FMUL.FTZ R129, R138.reuse, -R121 ;  /* 0x800000798a817220 */ /* 0x040fe40000410000 */
[-C--:B------:R-:W-:Y:S02]  /*77d0*/  FMUL.FTZ R138, R138, -R178.reuse ;  /* 0x800000b28a8a7220 */ /* 0x080fe40000410000 */
[C---:B------:R-:W-:Y:S02]  /*77e0*/  FMUL.FTZ R133, R30.reuse, R127 ;  /* 0x0000007f1e857220 */ /* 0x040fe40000410000 */
[C---:B------:R-:W-:Y:S02]  /*77f0*/  FMUL.FTZ R130, R30.reuse, R27 ;  /* 0x0000001b1e827220 */ /* 0x040fe40000410000 */
[----:B------:R-:W-:Y:S02]  /*7800*/  FFMA.FTZ R127, -R30, R131, -RZ ;  /* 0x000000831e7f7223 */ /* 0x000fe400000109ff */
[C---:B------:R-:W-:Y:S01]  /*7810*/  FFMA.FTZ R30, R139.reuse, R178, -R129 ;  /* 0x000000b28b1e7223 */ /* 0x040fe20000010881 */
[----:B------:R-:W-:Y:S01]  /*7820*/  MOV R129, UR7 ;  /* 0x0000000700817c02 */ /* 0x000fe20008000f00 */
[----:B------:R-:W-:-:S02]  /*7830*/  FFMA.FTZ R139, R139, R121, R138 ;  /* 0x000000798b8b7223 */ /* 0x000fc4000001008a */
[----:B------:R-:W-:Y:S02]  /*7840*/  FADD.FTZ R181, R181, R30 ;  /* 0x0000001eb5b57221 */ /* 0x000fe40000010000 */
[----:B------:R-:W-:Y:S02]  /*7850*/  FADD.FTZ R180, -R180, R139 ;  /* 0x0000008bb4b47221 */ /* 0x000fe40000010100 */
[----:B------:R-:W-:Y:S02]  /*7860*/  FADD.FTZ R30, R123, -R130 ;  /* 0x800000827b1e7221 */ /* 0x000fe40000010000 */
[C---:B------:R-:W-:Y:S02]  /*7870*/  FMUL.FTZ R130, R140.reuse, -R180 ;  /* 0x800000b48c827220 */ /* 0x040fe40000410000 */
[-C--:B------:R-:W-:Y:S02]  /*7880*/  FMUL.FTZ R140, R140, -R181.reuse ;  /* 0x800000b58c8c7220 */ /* 0x080fe40000410000 */
[----:B------:R-:W-:-:S02]  /*7890*/  FFMA.FTZ R130, R141, R181, -R130 ;  /* 0x000000b58d827223 */ /* 0x000fc40000010882 */
[----:B---3--:R-:W-:Y:S02]  /*78a0*/  FADD.FTZ R15, R236, R15 ;  /* 0x0000000fec0f7221 */ /* 0x008fe40000010000 */
[----:B------:R-:W-:Y:S02]  /*78b0*/  FFMA.FTZ R123, R141, R180, R140 ;  /* 0x000000b48d7b7223 */ /* 0x000fe4000001008c */
[----:B------:R-:W-:Y:S01]  /*78c0*/  FADD.FTZ R183, R183, R130 ;  /* 0x00000082b7b77221 */ /* 0x000fe20000010000 */
[----:B------:R0:W-:Y:S01]  /*78d0*/  @!P0 STS.128 [R129.X16+0x2e10], R12 ;  /* 0x002e100c81008388 */ /* 0x0001e2000000cc00 */
[----:B------:R-:W-:Y:S02]  /*78e0*/  FADD.FTZ R123, -R182, R123 ;  /* 0x0000007bb67b7221 */ /* 0x000fe40000010100 */
[----:B------:R-:W-:Y:S01]  /*78f0*/  FADD.FTZ R27, R128, R133 ;  /* 0x00000085801b7221 */ /* 0x000fe20000010000 */
[----:B------:R-:W-:Y:S01]  /*7900*/  SHF.L.U32 R128, R35, 0x5, RZ ;  /* 0x0000000523807819 */ /* 0x000fe200000006ff */
[----:B------:R-:W-:-:S02]  /*7910*/  FFMA.FTZ R192, -R72, R119, R192 ;  /* 0x0000007748c07223 */ /* 0x000fc400000101c0 */
[----:B------:R-:W-:Y:S01]  /*7920*/  FFMA.FTZ R195, -R73, R118, R195 ;  /* 0x0000007649c37223 */ /* 0x000fe200000101c3 */
[----:B------:R-:W-:Y:S01]  /*7930*/  LEA.HI.SX32 R128, R128, R128, 0x1b ;  /* 0x0000008080807211 */ /* 0x000fe200078fdaff */
[----:B------:R-:W-:Y:S02]  /*7940*/  FFMA.FTZ R196, -R74, R117, R196 ;  /* 0x000000754ac47223 */ /* 0x000fe400000101c4 */
[----:B------:R-:W-:Y:S02]  /*7950*/  FFMA.FTZ R199, -R75, R116, R199 ;  /* 0x000000744bc77223 */ /* 0x000fe400000101c7 */
[----:B------:R1:W-:Y:S01]  /*7960*/  STS [R128.X4+0x89c], R23 ;  /* 0x00089c1780007388 */ /* 0x0003e20000004800 */
[----:B------:R-:W-:Y:S02]  /*7970*/  FFMA.FTZ R205, -R77, R114, R205 ;  /* 0x000000724dcd7223 */ /* 0x000fe400000101cd */
[C---:B0-----:R-:W-:Y:S01]  /*7980*/  FMUL.FTZ R12, R142.reuse, -R183 ;  /* 0x800000b78e0c7220 */ /* 0x041fe20000410000 */
[----:B------:R0:W-:Y:S01]  /*7990*/  STS [R128.X4+0x8a0], R26 ;  /* 0x0008a01a80007388 */ /* 0x0001e20000004800 */
        /* <DEDUP_REMOVED lines=14> */
[----:B------:R0:W-:Y:S01]  /*7a80*/  STS [R128.X4+0x8bc], R127 ;  /* 0x0008bc7f80007388 */ /* 0x0001e20000004800 */
        /* <DEDUP_REMOVED lines=10> */
[----:B------:R-:W-:Y:S01]  /*7b30*/  MOV R146, UR30 ;  /* 0x0000001e00927c02 */ /* 0x000fe20008000f00 */
[CC--:B------:R-:W-:Y:S01]  /*7b40*/  FMUL.FTZ R12, R148.reuse, -R188.reuse ;  /* 0x800000bc940c7220 */ /* 0x0c0fe20000410000 */
[----:B------:R-:W-:Y:S01]  /*7b50*/  STS [R128.X4+0x84c], R198 ;  /* 0x00084cc680007388 */ /* 0x000fe20000004800 */
[----:B------:R-:W-:Y:S01]  /*7b60*/  FMUL.FTZ R148, R148, -R189 ;  /* 0x800000bd94947220 */ /* 0x000fe20000410000 */
[----:B------:R-:W-:Y:S01]  /*7b70*/  LEA R146, R146, -R35, 0x1 ;  /* 0x8000002392927211 */ /* 0x000fe200078e08ff */
[C---:B------:R-:W-:Y:S01]  /*7b80*/  FFMA.FTZ R12, R149.reuse, R189, -R12 ;  /* 0x000000bd950c7223 */ /* 0x040fe2000001080c */
[----:B------:R-:W-:Y:S01]  /*7b90*/  STS [R128.X4+0x850], R200 ;  /* 0x000850c880007388 */ /* 0x000fe20000004800 */
[----:B------:R-:W-:Y:S01]  /*7ba0*/  FFMA.FTZ R15, R149, R188, R148 ;  /* 0x000000bc950f7223 */ /* 0x000fe20000010094 */
[----:B------:R-:W-:Y:S01]  /*7bb0*/  ISETP.GE.AND P0, PT, R146, 0x1, PT ;  /* 0x000000019200780c */ /* 0x000fe20003f06270 */
[----:B------:R-:W-:Y:S01]  /*7bc0*/  FADD.FTZ R191, R191, R12 ;  /* 0x0000000cbfbf7221 */ /* 0x000fe20000010000 */
[----:B------:R-:W-:Y:S01]  /*7bd0*/  STS [R128.X4+0x854], R201 ;  /* 0x000854c980007388 */ /* 0x000fe20000004800 */
[----:B------:R-:W-:-:S02]  /*7be0*/  FADD.FTZ R15, -R190, R15 ;  /* 0x0000000fbe0f7221 */ /* 0x000fc40000010100 */
[C---:B-1----:R-:W-:Y:S01]  /*7bf0*/  FMUL.FTZ R23, R72.reuse, R191 ;  /* 0x000000bf48177220 */ /* 0x042fe20000410000 */
[----:B------:R-:W-:Y:S01]  /*7c00*/  STS [R128.X4+0x858], R202 ;  /* 0x000858ca80007388 */ /* 0x000fe20000004800 */
[C---:B0-----:R-:W-:Y:S02]  /*7c10*/  FMUL.FTZ R26, R73.reuse, R189 ;  /* 0x000000bd491a7220 */ /* 0x041fe40000410000 */
[----:B------:R-:W-:Y:S01]  /*7c20*/  FMUL.FTZ R131, R72, R15 ;  /* 0x0000000f48837220 */ /* 0x000fe20000410000 */
[----:B------:R-:W-:Y:S01]  /*7c30*/  STS [R128.X4+0x85c], R203 ;  /* 0x00085ccb80007388 */ /* 0x000fe20000004800 */
[----:B------:R-:W-:Y:S02]  /*7c40*/  FMUL.FTZ R12, R168, R23 ;  /* 0x00000017a80c7220 */ /* 0x000fe40000410000 */
[----:B------:R-:W-:Y:S01]  /*7c50*/  FMUL.FTZ R14, R73, R188 ;  /* 0x000000bc490e7220 */ /* 0x000fe20000410000 */
[----:B------:R-:W-:Y:S01]  /*7c60*/  STS [R128.X4+0x860], R206 ;  /* 0x000860ce80007388 */ /* 0x000fe20000004800 */
[----:B--2---:R-:W-:-:S02]  /*7c70*/  FMUL.FTZ R124, R167, R26 ;  /* 0x0000001aa77c7220 */ /* 0x004fc40000410000 */
[----:B------:R-:W-:Y:S01]  /*7c80*/  FFMA.FTZ R12, R192, R131, -R12 ;  /* 0x00000083c00c7223 */ /* 0x000fe2000001080c */
[----:B------:R-:W-:Y:S01]  /*7c90*/  STS [R128.X4+0x864], R207 ;  /* 0x000864cf80007388 */ /* 0x000fe20000004800 */
[----:B------:R-:W-:Y:S02]  /*7ca0*/  FMUL.FTZ R129, R74, R187 ;  /* 0x000000bb4a817220 */ /* 0x000fe40000410000 */
[----:B------:R-:W-:Y:S01]  /*7cb0*/  FMUL.FTZ R131, R168, R131 ;  /* 0x00000083a8837220 */ /* 0x000fe20000410000 */
[----:B------:R-:W-:Y:S01]  /*7cc0*/  STS [R128.X4+0x868], R209 ;  /* 0x000868d180007388 */ /* 0x000fe20000004800 */
[----:B------:R-:W-:Y:S02]  /*7cd0*/  FFMA.FTZ R133, R195, R14, -R124 ;  /* 0x0000000ec3857223 */ /* 0x000fe4000001087c */
[----:B------:R-:W-:Y:S01]  /*7ce0*/  FMUL.FTZ R130, R74, R13 ;  /* 0x0000000d4a827220 */ /* 0x000fe20000410000 */
[----:B------:R-:W-:Y:S01]  /*7cf0*/  STS [R128.X4+0x86c], R210 ;  /* 0x00086cd280007388 */ /* 0x000fe20000004800 */
[----:B------:R-:W-:-:S02]  /*7d00*/  FMUL.FTZ R135, R33, R129 ;  /* 0x0000008121877220 */ /* 0x000fc40000410000 */
[----:B------:R-:W-:Y:S01]  /*7d10*/  FMUL.FTZ R14, R167, R14 ;  /* 0x0000000ea70e7220 */ /* 0x000fe20000410000 */
[----:B------:R-:W-:Y:S01]  /*7d20*/  STS [R128.X4+0x870], R212 ;  /* 0x000870d480007388 */ /* 0x000fe20000004800 */
[----:B------:R-:W-:Y:S02]  /*7d30*/  FFMA.FTZ R131, R192, R23, R131 ;  /* 0x00000017c0837223 */ /* 0x000fe40000010083 */
[----:B---3--:R-:W-:Y:S01]  /*7d40*/  FMUL.FTZ R120, R75, R185 ;  /* 0x000000b94b787220 */ /* 0x008fe20000410000 */
[----:B------:R-:W-:Y:S01]  /*7d50*/  STS [R128.X4+0x874], R213 ;  /* 0x000874d580007388 */ /* 0x000fe20000004800 */
[----:B------:R-:W-:Y:S02]  /*7d60*/  FFMA.FTZ R135, R196, R130, -R135 ;  /* 0x00000082c4877223 */ /* 0x000fe40000010887 */
[----:B------:R-:W-:Y:S01]  /*7d70*/  FFMA.FTZ R14, R195, R26, R14 ;  /* 0x0000001ac30e7223 */ /* 0x000fe2000001000e */
[----:B------:R-:W-:Y:S01]  /*7d80*/  STS [R128.X4+0x878], R215 ;  /* 0x000878d780007388 */ /* 0x000fe20000004800 */
[----:B------:R-:W-:-:S02]  /*7d90*/  FADD.FTZ R131, RZ, R131 ;  /* 0x00000083ff837221 */ /* 0x000fc40000010000 */
[----:B------:R-:W-:Y:S01]  /*7da0*/  FMUL.FTZ R130, R33, R130 ;  /* 0x0000008221827220 */ /* 0x000fe20000410000 */
[----:B------:R-:W-:Y:S01]  /*7db0*/  STS [R128.X4+0x87c], R216 ;  /* 0x00087cd880007388 */ /* 0x000fe20000004800 */
[----:B------:R-:W-:Y:S02]  /*7dc0*/  FMUL.FTZ R124, R75, R184 ;  /* 0x000000b84b7c7220 */ /* 0x000fe40000410000 */
[----:B------:R-:W-:Y:S01]  /*7dd0*/  FMUL.FTZ R132, R32, R120 ;  /* 0x0000007820847220 */ /* 0x000fe20000410000 */
[----:B------:R-:W-:Y:S01]  /*7de0*/  STS [R128.X4+0x880], R218 ;  /* 0x000880da80007388 */ /* 0x000fe20000004800 */
[----:B------:R-:W-:Y:S02]  /*7df0*/  FADD.FTZ R14, R131, R14 ;  /* 0x0000000e830e7221 */ /* 0x000fe40000010000 */
[----:B------:R-:W-:Y:S01]  /*7e00*/  FFMA.FTZ R131, R196, R129, R130 ;  /* 0x00000081c4837223 */ /* 0x000fe20000010082 */
[----:B------:R-:W-:Y:S01]  /*7e10*/  STS [R128.X4+0x884], R219 ;  /* 0x000884db80007388 */ /* 0x000fe20000004800 */
[----:B------:R-:W-:-:S02]  /*7e20*/  FADD.FTZ R12, RZ, R12 ;  /* 0x0000000cff0c7221 */ /* 0x000fc40000010000 */
[-C--:B------:R-:W-:Y:S01]  /*7e30*/  FFMA.FTZ R137, R199, R124.reuse, -R132 ;  /* 0x0000007cc7897223 */ /* 0x080fe20000010884 */
[----:B------:R-:W-:Y:S01]  /*7e40*/  STS [R128.X4+0x888], R220 ;  /* 0x000888dc80007388 */ /* 0x000fe20000004800 */
[----:B------:R-:W-:Y:S02]  /*7e50*/  FMUL.FTZ R130, R32, R124 ;  /* 0x0000007c20827220 */ /* 0x000fe40000410000 */
[----:B------:R-:W-:Y:S01]  /*7e60*/  FMUL.FTZ R124, R76, R183 ;  /* 0x000000b74c7c7220 */ /* 0x000fe20000410000 */
[----:B------:R-:W-:Y:S01]  /*7e70*/  STS [R128.X4+0x88c], R224 ;  /* 0x00088ce080007388 */ /* 0x000fe20000004800 */
[----:B------:R-:W-:Y:S02]  /*7e80*/  FADD.FTZ R12, R12, R133 ;  /* 0x000000850c0c7221 */ /* 0x000fe40000010000 */
[----:B------:R-:W-:Y:S01]  /*7e90*/  FADD.FTZ R14, R14, R131 ;  /* 0x000000830e0e7221 */ /* 0x000fe20000010000 */
[----:B------:R-:W-:Y:S01]  /*7ea0*/  STS [R128.X4+0x890], R225 ;  /* 0x000890e180007388 */ /* 0x000fe20000004800 */
[----:B------:R-:W-:-:S02]  /*7eb0*/  FFMA.FTZ R131, -R76, R115, R204 ;  /* 0x000000734c837223 */ /* 0x000fc400000101cc */
[----:B------:R-:W-:Y:S01]  /*7ec0*/  FMUL.FTZ R132, R76, R123 ;  /* 0x0000007b4c847220 */ /* 0x000fe20000410000 */
[----:B------:R-:W-:Y:S01]  /*7ed0*/  STS [R128.X4+0x894], R227 ;  /* 0x000894e380007388 */ /* 0x000fe20000004800 */
[----:B------:R-:W-:Y:S02]  /*7ee0*/  FMUL.FTZ R134, R29, R124 ;  /* 0x0000007c1d867220 */ /* 0x000fe40000410000 */
[----:B------:R-:W-:Y:S01]  /*7ef0*/  FADD.FTZ R12, R12, R135 ;  /* 0x000000870c0c7221 */ /* 0x000fe20000010000 */
[----:B------:R-:W-:Y:S01]  /*7f00*/  STS [R128.X4+0x8a4], R160 ;  /* 0x0008a4a080007388 */ /* 0x000fe20000004800 */
[----:B------:R-:W-:Y:S02]  /*7f10*/  FFMA.FTZ R133, R199, R120, R130 ;  /* 0x00000078c7857223 */ /* 0x000fe40000010082 */
[-C--:B------:R-:W-:Y:S01]  /*7f20*/  FFMA.FTZ R135, R131, R132.reuse, -R134 ;  /* 0x0000008483877223 */ /* 0x080fe20000010886 */
[----:B------:R-:W-:Y:S01]  /*7f30*/  STS [R128.X4+0x8ac], R161 ;  /* 0x0008aca180007388 */ /* 0x000fe20000004800 */
[----:B------:R-:W-:-:S02]  /*7f40*/  FMUL.FTZ R132, R29, R132 ;  /* 0x000000841d847220 */ /* 0x000fc40000410000 */
[----:B------:R-:W-:Y:S01]  /*7f50*/  FMUL.FTZ R134, R77, R180 ;  /* 0x000000b44d867220 */ /* 0x000fe20000410000 */
[----:B------:R0:W-:Y:S01]  /*7f60*/  STS [R128.X4+0x8b4], R151 ;  /* 0x0008b49780007388 */ /* 0x0001e20000004800 */
[----:B------:R-:W-:Y:S02]  /*7f70*/  FADD.FTZ R14, R14, R133 ;  /* 0x000000850e0e7221 */ /* 0x000fe40000010000 */
[----:B------:R-:W-:Y:S02]  /*7f80*/  FFMA.FTZ R133, R131, R124, R132 ;  /* 0x0000007c83857223 */ /* 0x000fe40000010084 */
[----:B------:R-:W-:Y:S02]  /*7f90*/  FMUL.FTZ R130, R77, R181 ;  /* 0x000000b54d827220 */ /* 0x000fe40000410000 */
[----:B------:R-:W-:Y:S02]  /*7fa0*/  FMUL.FTZ R132, R28, R134 ;  /* 0x000000861c847220 */ /* 0x000fe40000410000 */
[----:B------:R-:W-:-:S02]  /*7fb0*/  FADD.FTZ R14, R14, R133 ;  /* 0x000000850e0e7221 */ /* 0x000fc40000010000 */
[-C--:B------:R-:W-:Y:S02]  /*7fc0*/  FMUL.FTZ R136, R28, R130.reuse ;  /* 0x000000821c887220 */ /* 0x080fe40000410000 */
[----:B------:R-:W-:Y:S02]  /*7fd0*/  FADD.FTZ R12, R12, R137 ;  /* 0x000000890c0c7221 */ /* 0x000fe40000010000 */
[C---:B------:R-:W-:Y:S02]  /*7fe0*/  FFMA.FTZ R133, R205.reuse, R130, R132 ;  /* 0x00000082cd857223 */ /* 0x040fe40000010084 */
[----:B------:R-:W-:Y:S02]  /*7ff0*/  FMUL.FTZ R132, R78, R178 ;  /* 0x000000b24e847220 */ /* 0x000fe40000410000 */
[----:B------:R-:W-:Y:S02]  /*8000*/  FFMA.FTZ R137, R205, R134, -R136 ;  /* 0x00000086cd897223 */ /* 0x000fe40000010888 */
[----:B------:R-:W-:-:S02]  /*8010*/  FADD.FTZ R12, R12, R135 ;  /* 0x000000870c0c7221 */ /* 0x000fc40000010000 */
[----:B------:R-:W-:Y:S02]  /*8020*/  FADD.FTZ R14, R14, R133 ;  /* 0x000000850e0e7221 */ /* 0x000fe40000010000 */
[C---:B------:R-:W-:Y:S02]  /*8030*/  FFMA.FTZ R133, -R78.reuse, R113, R208 ;  /* 0x000000714e857223 */ /* 0x040fe400000101d0 */
[----:B------:R-:W-:Y:S02]  /*8040*/  FMUL.FTZ R136, R78, R121 ;  /* 0x000000794e887220 */ /* 0x000fe40000410000 */
[----:B------:R-:W-:Y:S02]  /*8050*/  FMUL.FTZ R135, R21, R132 ;  /* 0x0000008415877220 */ /* 0x000fe40000410000 */
[----:B------:R-:W-:Y:S02]  /*8060*/  FMUL.FTZ R134, R79, R172 ;  /* 0x000000ac4f867220 */ /* 0x000fe40000410000 */
[----:B------:R-:W-:-:S02]  /*8070*/  FADD.FTZ R12, R12, R137 ;  /* 0x000000890c0c7221 */ /* 0x000fc40000010000 */
[-C--:B------:R-:W-:Y:S02]  /*8080*/  FFMA.FTZ R137, R133, R136.reuse, -R135 ;  /* 0x0000008885897223 */ /* 0x080fe40000010887 */
[----:B------:R-:W-:Y:S02]  /*8090*/  FMUL.FTZ R136, R21, R136 ;  /* 0x0000008815887220 */ /* 0x000fe40000410000 */
[C---:B------:R-:W-:Y:S02]  /*80a0*/  FFMA.FTZ R211, -R79.reuse, R112, R211 ;  /* 0x000000704fd37223 */ /* 0x040fe400000101d3 */
[----:B----4-:R-:W-:Y:S02]  /*80b0*/  FMUL.FTZ R125, R80, R169 ;  /* 0x000000a9507d7220 */ /* 0x010fe40000410000 */
[----:B------:R-:W-:Y:S02]  /*80c0*/  FMUL.FTZ R138, R79, R122 ;  /* 0x0000007a4f8a7220 */ /* 0x000fe40000410000 */
[----:B------:R-:W-:-:S02]  /*80d0*/  FMUL.FTZ R139, R19, R134 ;  /* 0x00000086138b7220 */ /* 0x000fc40000410000 */
[----:B------:R-:W-:Y:S02]  /*80e0*/  FFMA.FTZ R135, R133, R132, R136 ;  /* 0x0000008485877223 */ /* 0x000fe40000010088 */
[C---:B------:R-:W-:Y:S02]  /*80f0*/  FFMA.FTZ R214, -R80.reuse, R111, R214 ;  /* 0x0000006f50d67223 */ /* 0x040fe400000101d6 */
[----:B------:R-:W-:Y:S02]  /*8100*/  FMUL.FTZ R141, R80, R31 ;  /* 0x0000001f508d7220 */ /* 0x000fe40000410000 */
[----:B------:R-:W-:Y:S02]  /*8110*/  FMUL.FTZ R136, R18, R125 ;  /* 0x0000007d12887220 */ /* 0x000fe40000410000 */
[----:B------:R-:W-:Y:S02]  /*8120*/  FFMA.FTZ R139, R211, R138, -R139 ;  /* 0x0000008ad38b7223 */ /* 0x000fe4000001088b */
[----:B------:R-:W-:-:S02]  /*8130*/  FADD.FTZ R12, R12, R137 ;  /* 0x000000890c0c7221 */ /* 0x000fc40000010000 */
[----:B------:R-:W-:Y:S02]  /*8140*/  FFMA.FTZ R171, R214, R141, -R136 ;  /* 0x0000008dd6ab7223 */ /* 0x000fe40000010888 */
[----:B------:R-:W-:Y:S02]  /*8150*/  FADD.FTZ R12, R12, R139 ;  /* 0x0000008b0c0c7221 */ /* 0x000fe40000010000 */
[----:B------:R-:W-:Y:S02]  /*8160*/  FMUL.FTZ R137, R2, UR41 ;  /* 0x0000002902897c20 */ /* 0x000fe40008410000 */
[----:B------:R-:W-:Y:S02]  /*8170*/  FADD.FTZ R171, R12, R171 ;  /* 0x000000ab0cab7221 */ /* 0x000fe40000010000 */
[----:B------:R-:W-:Y:S02]  /*8180*/  FMUL.FTZ R12, R156, UR41 ;  /* 0x000000299c0c7c20 */ /* 0x000fe40008410000 */
[----:B-----5:R-:W-:-:S02]  /*8190*/  FFMA.FTZ R126, R228, UR42, -R137 ;  /* 0x0000002ae47e7c23 */ /* 0x020fc40008010889 */
[----:B------:R-:W-:Y:S02]  /*81a0*/  FFMA.FTZ R127, R3, UR42, -R12 ;  /* 0x0000002a037f7c23 */ /* 0x000fe4000801080c */
[----:B------:R-:W-:Y:S02]  /*81b0*/  FMUL.FTZ R137, R159, UR41 ;  /* 0x000000299f897c20 */ /* 0x000fe40008410000 */
[C---:B------:R-:W-:Y:S02]  /*81c0*/  FMUL.FTZ R12, R158.reuse, UR41 ;  /* 0x000000299e0c7c20 */ /* 0x040fe40008410000 */
[----:B------:R-:W-:Y:S02]  /*81d0*/  FFMA.FTZ R136, R158, UR42, -R137 ;  /* 0x0000002a9e887c23 */ /* 0x000fe40008010889 */
[----:B------:R-:W-:Y:S02]  /*81e0*/  FMUL.FTZ R138, R19, R138 ;  /* 0x0000008a138a7220 */ /* 0x000fe40000410000 */
[----:B------:R-:W-:-:S02]  /*81f0*/  FMUL.FTZ R139, R3, UR41 ;  /* 0x00000029038b7c20 */ /* 0x000fc40008410000 */
[----:B------:R-:W-:Y:S02]  /*8200*/  FFMA.FTZ R137, R159, UR42, R12 ;  /* 0x0000002a9f897c23 */ /* 0x000fe4000801000c */
[----:B------:R-:W-:Y:S02]  /*8210*/  FMUL.FTZ R12, R157, UR41 ;  /* 0x000000299d0c7c20 */ /* 0x000fe40008410000 */
[----:B------:R-:W-:Y:S02]  /*8220*/  FADD.FTZ R14, R14, R135 ;  /* 0x000000870e0e7221 */ /* 0x000fe40000010000 */
[----:B------:R-:W-:Y:S02]  /*8230*/  FFMA.FTZ R135, R211, R134, R138 ;  /* 0x00000086d3877223 */ /* 0x000fe4000001008a */
[----:B------:R-:W-:Y:S02]  /*8240*/  FMUL.FTZ R141, R18, R141 ;  /* 0x0000008d128d7220 */ /* 0x000fe40000410000 */
[----:B0-----:R-:W-:-:S02]  /*8250*/  FFMA.FTZ R128, R156, UR42, R139 ;  /* 0x0000002a9c807c23 */ /* 0x001fc4000801008b */
[----:B------:R-:W-:Y:S02]  /*8260*/  FFMA.FTZ R139, R25, UR42, R12 ;  /* 0x0000002a198b7c23 */ /* 0x000fe4000801000c */
[----:B------:R-:W-:Y:S02]  /*8270*/  FMUL.FTZ R12, R22, UR41 ;  /* 0x00000029160c7c20 */ /* 0x000fe40008410000 */
[----:B------:R-:W-:Y:S02]  /*8280*/  FADD.FTZ R14, R14, R135 ;  /* 0x000000870e0e7221 */ /* 0x000fe40000010000 */
[----:B------:R-:W-:Y:S02]  /*8290*/  FFMA.FTZ R141, R214, R125, R141 ;  /* 0x0000007dd68d7223 */ /* 0x000fe4000001008d */
[----:B------:R-:W-:Y:S02]  /*82a0*/  FMUL.FTZ R151, R20, UR41 ;  /* 0x0000002914977c20 */ /* 0x000fe40008410000 */
[----:B------:R-:W-:-:S02]  /*82b0*/  FFMA.FTZ R145, R163, UR42, -R12 ;  /* 0x0000002aa3917c23 */ /* 0x000fc4000801080c */
[----:B------:R-:W-:Y:S02]  /*82c0*/  FMUL.FTZ R149, R24, UR41 ;  /* 0x0000002918957c20 */ /* 0x000fe40008410000 */
[----:B------:R-:W-:Y:S02]  /*82d0*/  FMUL.FTZ R12, R169, UR41 ;  /* 0x00000029a90c7c20 */ /* 0x000fe40008410000 */
[----:B------:R-:W-:Y:S02]  /*82e0*/  FADD.FTZ R161, R14, R141 ;  /* 0x0000008d0ea17221 */ /* 0x000fe40000010000 */
[----:B------:R-:W-:Y:S02]  /*82f0*/  FMUL.FTZ R143, R82, R22 ;  /* 0x00000016528f7220 */ /* 0x000fe40000410000 */
[----:B------:R-:W-:Y:S02]  /*8300*/  FFMA.FTZ R144, R24, UR42, -R151 ;  /* 0x0000002a18907c23 */ /* 0x000fe40008010897 */
[----:B------:R-:W-:-:S02]  /*8310*/  FMUL.FTZ R14, R81, R24 ;  /* 0x00000018510e7220 */ /* 0x000fc40000410000 */
[----:B------:R-:W-:Y:S02]  /*8320*/  FFMA.FTZ R24, R20, UR42, R149 ;  /* 0x0000002a14187c23 */ /* 0x000fe40008010095 */
[C---:B------:R-:W-:Y:S02]  /*8330*/  FFMA.FTZ R149, R31.reuse, UR42, -R12 ;  /* 0x0000002a1f957c23 */ /* 0x040fe4000801080c */
[C---:B------:R-:W-:Y:S02]  /*8340*/  FFMA.FTZ R226, -R82.reuse, R109, R226 ;  /* 0x0000006d52e27223 */ /* 0x040fe400000101e2 */
[----:B------:R-:W-:Y:S02]  /*8350*/  FMUL.FTZ R173, R82, R163 ;  /* 0x000000a352ad7220 */ /* 0x000fe40000410000 */
[----:B------:R-:W-:Y:S02]  /*8360*/  FMUL.FTZ R152, R16, R143 ;  /* 0x0000008f10987220 */ /* 0x000fe40000410000 */
[----:B------:R-:W-:-:S02]  /*8370*/  FMUL.FTZ R12, R31, UR41 ;  /* 0x000000291f0c7c20 */ /* 0x000fc40008410000 */
[----:B------:R-:W-:Y:S02]  /*8380*/  FMUL.FTZ R154, R178, UR41 ;  /* 0x00000029b29a7c20 */ /* 0x000fe40008410000 */
[----:B------:R-:W-:Y:S02]  /*8390*/  FMUL.FTZ R31, R172, UR41 ;  /* 0x00000029ac1f7c20 */ /* 0x000fe40008410000 */
[----:B------:R-:W-:Y:S02]  /*83a0*/  FFMA.FTZ R190, R226, R173, -R152 ;  /* 0x000000ade2be7223 */ /* 0x000fe40000010898 */
[----:B------:R-:W-:Y:S02]  /*83b0*/  FFMA.FTZ R154, R121, UR42, -R154 ;  /* 0x0000002a799a7c23 */ /* 0x000fe4000801089a */
[----:B------:R-:W-:Y:S02]  /*83c0*/  FMUL.FTZ R142, R81, R20 ;  /* 0x00000014518e7220 */ /* 0x000fe40000410000 */
[----:B------:R-:W-:-:S02]  /*83d0*/  FFMA.FTZ R152, R122, UR42, -R31 ;  /* 0x0000002a7a987c23 */ /* 0x000fc4000801081f */
[----:B------:R-:W-:Y:S02]  /*83e0*/  FMUL.FTZ R121, R121, UR41 ;  /* 0x0000002979797c20 */ /* 0x000fe40008410000 */
[----:B------:R-:W-:Y:S02]  /*83f0*/  FMUL.FTZ R31, R122, UR41 ;  /* 0x000000297a1f7c20 */ /* 0x000fe40008410000 */
[----:B------:R-:W-:Y:S02]  /*8400*/  FFMA.FTZ R217, -R81, R110, R217 ;  /* 0x0000006e51d97223 */ /* 0x000fe400000101d9 */
[----:B------:R-:W-:Y:S02]  /*8410*/  FMUL.FTZ R148, R17, R142 ;  /* 0x0000008e11947220 */ /* 0x000fe40000410000 */
[----:B------:R-:W-:Y:S02]  /*8420*/  FFMA.FTZ R162, R178, UR42, R121 ;  /* 0x0000002ab2a27c23 */ /* 0x000fe40008010079 */
[----:B------:R-:W-:-:S02]  /*8430*/  FFMA.FTZ R153, R169, UR42, R12 ;  /* 0x0000002aa9997c23 */ /* 0x000fc4000801000c */
[----:B------:R-:W-:Y:S02]  /*8440*/  FFMA.FTZ R182, R172, UR42, R31 ;  /* 0x0000002aacb67c23 */ /* 0x000fe4000801001f */
[----:B------:R-:W-:Y:S02]  /*8450*/  FMUL.FTZ R121, R189, UR41 ;  /* 0x00000029bd797c20 */ /* 0x000fe40008410000 */
[----:B------:R-:W-:Y:S02]  /*8460*/  FMUL.FTZ R151, R181, UR41 ;  /* 0x00000029b5977c20 */ /* 0x000fe40008410000 */
[----:B------:R-:W-:Y:S02]  /*8470*/  FMUL.FTZ R31, R185, UR41 ;  /* 0x00000029b91f7c20 */ /* 0x000fe40008410000 */
[----:B------:R-:W-:Y:S02]  /*8480*/  FMUL.FTZ R12, R191, UR41 ;  /* 0x00000029bf0c7c20 */ /* 0x000fe40008410000 */
[----:B------:R-:W-:-:S02]  /*8490*/  FFMA.FTZ R186, R217, R14, -R148 ;  /* 0x0000000ed9ba7223 */ /* 0x000fc40000010894 */
[----:B------:R-:W-:Y:S02]  /*84a0*/  FMUL.FTZ R147, R163, UR41 ;  /* 0x00000029a3937c20 */ /* 0x000fe40008410000 */
[----:B------:R-:W-:Y:S02]  /*84b0*/  FFMA.FTZ R148, R188, UR42, -R121 ;  /* 0x0000002abc947c23 */ /* 0x000fe40008010879 */
[----:B------:R-:W-:Y:S02]  /*84c0*/  FMUL.FTZ R163, R17, R14 ;  /* 0x0000000e11a37220 */ /* 0x000fe40000410000 */
[----:B------:R-:W-:Y:S02]  /*84d0*/  FMUL.FTZ R160, R183, UR41 ;  /* 0x00000029b7a07c20 */ /* 0x000fe40008410000 */
[C---:B------:R-:W-:Y:S02]  /*84e0*/  FFMA.FTZ R151, R180.reuse, UR42, -R151 ;  /* 0x0000002ab4977c23 */ /* 0x040fe40008010897 */
[----:B------:R-:W-:-:S02]  /*84f0*/  FMUL.FTZ R176, R180, UR41 ;  /* 0x00000029b4b07c20 */ /* 0x000fc40008410000 */
[----:B------:R-:W-:Y:S02]  /*8500*/  FFMA.FTZ R31, R184, UR42, -R31 ;  /* 0x0000002ab81f7c23 */ /* 0x000fe4000801081f */
        /* <DEDUP_REMOVED lines=13> */
[----:B------:R-:W-:Y:S02]  /*85e0*/  FFMA.FTZ R138, R157, UR42, -R138 ;  /* 0x0000002a9d8a7c23 */ /* 0x000fe4000801088a */
[----:B------:R-:W-:Y:S02]  /*85f0*/  FFMA.FTZ R141, R164, UR42, -R141 ;  /* 0x0000002aa48d7c23 */ /* 0x000fe4000801088d */
[----:B------:R-:W-:Y:S02]  /*8600*/  FFMA.FTZ R140, R165, UR42, R140 ;  /* 0x0000002aa58c7c23 */ /* 0x000fe4000801008c */
        /* <DEDUP_REMOVED lines=40> */
.L_x_9906:
[----:B------:R-:W-:Y:S05]  /*8890*/  BSYNC B0 ;  /* 0x0000000000007941 */ /* 0x000fea0003800000 */
.L_x_9905:
[----:B------:R-:W-:Y:S01]  /*88a0*/  ULDC.64 UR30, c[0x0][0x2b8] ;  /* 0x0000ae00001e7ab9 */ /* 0x000fe20000000a00 */
[----:B------:R-:W-:Y:S01]  /*88b0*/  FFMA.FTZ R12, R217, R142, R163 ;  /* 0x0000008ed90c7223 */ /* 0x000fe200000100a3 */
[----:B------:R-:W-:Y:S01]  /*88c0*/  USHF.R.U32.HI UR35, URZ, 0x1, UR31 ;  /* 0x000000013f237899 */ /* 0x000fe2000801161f */
[----:B0-----:R-:W-:Y:S01]  /*88d0*/  FMUL.FTZ R15, R84, R157 ;  /* 0x0000009d540f7220 */ /* 0x001fe20000410000 */
[----:B------:R-:W-:Y:S01]  /*88e0*/  USHF.R.U64 UR34, UR30, 0x1, UR31 ;  /* 0x000000011e227899 */ /* 0x000fe2000800121f */
[----:B------:R-:W-:Y:S01]  /*88f0*/  FADD.FTZ R12, R161, R12 ;  /* 0x0000000ca10c7221 */ /* 0x000fe20000010000 */
[----:B------:R-:W-:Y:S01]  /*8900*/  UIMAD UR35, UR35, UR37, URZ ;  /* 0x00000025232372a4 */ /* 0x000fe2000f8e023f */
[C---:B------:R-:W-:Y:S01]  /*8910*/  FMUL.FTZ R161, R83.reuse, R165 ;  /* 0x000000a553a17220 */ /* 0x040fe20000410000 */
[----:B------:R-:W-:Y:S01]  /*8920*/  UIMAD.WIDE.U32 UR30, UR34, UR37, URZ ;  /* 0x00000025221e72a5 */ /* 0x000fe2000f8e003f */
[C---:B------:R-:W-:Y:S01]  /*8930*/  FMUL.FTZ R13, R83.reuse, R164 ;  /* 0x000000a4530d7220 */ /* 0x040fe20000410000 */
[----:B------:R-:W-:Y:S01]  /*8940*/  UIMAD UR39, UR36, UR34, UR35 ;  /* 0x00000022242772a4 */ /* 0x000fe2000f8e0223 */
[----:B------:R-:W-:Y:S01]  /*8950*/  FFMA.FTZ R222, -R83, R108, R222 ;  /* 0x0000006c53de7223 */ /* 0x000fe200000101de */
[----:B------:R-:W-:Y:S01]  /*8960*/  ULDC UR40, c[0x0][0x174] ;  /* 0x00005d0000287ab9 */ /* 0x000fe20000000800 */
[----:B------:R-:W-:Y:S01]  /*8970*/  FMUL.FTZ R14, R174, R161 ;  /* 0x000000a1ae0e7220 */ /* 0x000fe20000410000 */
[----:B------:R-:W-:Y:S01]  /*8980*/  ULDC.64 UR34, c[0x0][0x2c0] ;  /* 0x0000b00000227ab9 */ /* 0x000fe20000000a00 */
[----:B------:R-:W-:Y:S01]  /*8990*/  FMUL.FTZ R157, R84, R25 ;  /* 0x00000019549d7220 */ /* 0x000fe20000410000 */
[----:B------:R-:W-:Y:S01]  /*89a0*/  UIADD3 UR31, UR39, UR31, URZ ;  /* 0x0000001f271f7290 */ /* 0x000fe2000fffe03f */
[----:B------:R-:W-:Y:S01]  /*89b0*/  FMUL.FTZ R173, R16, R173 ;  /* 0x000000ad10ad7220 */ /* 0x000fe20000410000 */
[----:B------:R-:W-:Y:S01]  /*89c0*/  UIMAD UR39, UR38, UR34, URZ ;  /* 0x00000022262772a4 */ /* 0x000fe2000f8e023f */
[----:B------:R-:W-:Y:S01]  /*89d0*/  FFMA.FTZ R14, R222, R13, -R14 ;  /* 0x0000000dde0e7223 */ /* 0x000fe2000001080e */
[----:B------:R-:W-:Y:S01]  /*89e0*/  UIMAD.WIDE.U32 UR30, UR20, UR34, UR30 ;  /* 0x00000022141e72a5 */ /* 0x000fe2000f8e001e */
[----:B------:R-:W-:Y:S01]  /*89f0*/  FFMA.FTZ R164, -R84, R107, R223 ;  /* 0x0000006b54a47223 */ /* 0x000fe200000101df */
[----:B------:R-:W-:Y:S01]  /*8a00*/  UIMAD UR39, UR20, UR35, UR39 ;  /* 0x00000023142772a4 */ /* 0x000fe2000f8e0227 */
[----:B------:R-:W-:Y:S01]  /*8a10*/  FMUL.FTZ R163, R175, R157 ;  /* 0x0000009dafa37220 */ /* 0x000fe20000410000 */
[----:B------:R-:W-:Y:S01]  /*8a20*/  BSSY B0, `(.L_x_9907) ;  /* 0x0000046000007945 */ /* 0x000fe20003800000 */
[----:B------:R-:W-:Y:S01]  /*8a30*/  FFMA.FTZ R173, R226, R143, R173 ;  /* 0x0000008fe2ad7223 */ /* 0x000fe200000100ad */
[----:B------:R-:W-:Y:S01]  /*8a40*/  ULDC.64 UR34, c[0x0][0x320] ;  /* 0x0000c80000227ab9 */ /* 0x000fe20000000a00 */
[----:B------:R-:W-:Y:S01]  /*8a50*/  FMUL.FTZ R13, R174, R13 ;  /* 0x0000000dae0d7220 */ /* 0x000fe20000410000 */
[----:B------:R-:W-:Y:S01]  /*8a60*/  UIADD3 UR39, UR39, UR31, URZ ;  /* 0x0000001f27277290 */ /* 0x000fe2000fffe03f */
[----:B------:R-:W-:Y:S01]  /*8a70*/  FADD.FTZ R171, R171, R186 ;  /* 0x000000baabab7221 */ /* 0x000fe20000010000 */
[----:B------:R-:W-:Y:S01]  /*8a80*/  ULEA UR34, UP0, UR30, UR34, 0x3 ;  /* 0x000000221e227291 */ /* 0x000fe2000f80183f */
[----:B------:R-:W-:Y:S01]  /*8a90*/  FFMA.FTZ R163, R164, R15, -R163 ;  /* 0x0000000fa4a37223 */ /* 0x000fe200000108a3 */
[----:B------:R-:W-:Y:S01]  /*8aa0*/  UIADD3 UR31, UR6, -UR40, URZ ;  /* 0x80000028061f7290 */ /* 0x000fe2000fffe03f */
[----:B------:R-:W-:Y:S01]  /*8ab0*/  FADD.FTZ R12, R12, R173 ;  /* 0x000000ad0c0c7221 */ /* 0x000fe20000010000 */
[----:B------:R-:W-:Y:S01]  /*8ac0*/  ULEA.HI.X UR35, UR30, UR35, UR39, 0x3, UP0 ;  /* 0x000000231e237291 */ /* 0x000fe200080f1c27 */
[----:B------:R-:W-:Y:S01]  /*8ad0*/  FFMA.FTZ R13, R222, R161, R13 ;  /* 0x000000a1de0d7223 */ /* 0x000fe2000001000d */
[----:B------:R-:W-:Y:S01]  /*8ae0*/  UIMAD UR30, UR31, -0x400, URZ ;  /* 0xfffffc001f1e78a4 */ /* 0x000fe2000f8e023f */
[----:B------:R-:W-:Y:S01]  /*8af0*/  FMUL.FTZ R15, R175, R15 ;  /* 0x0000000faf0f7220 */ /* 0x000fe20000410000 */
[C---:B------:R-:W-:Y:S01]  /*8b00*/  ISETP.GE.AND P1, PT, R146.reuse, 0x41, PT ;  /* 0x000000419200780c */ /* 0x040fe20003f26270 */
[----:B------:R-:W-:Y:S01]  /*8b10*/  FADD.FTZ R171, R171, R190 ;  /* 0x000000beabab7221 */ /* 0x000fe20000010000 */
[----:B------:R-:W-:Y:S01]  /*8b20*/  ISETP.GE.AND P2, PT, R146, 0x61, PT ;  /* 0x000000619200780c */ /* 0x000fe20003f46270 */
[----:B------:R-:W-:Y:S01]  /*8b30*/  FMUL.FTZ R188, R85, R159 ;  /* 0x0000009f55bc7220 */ /* 0x000fe20000410000 */
[----:B------:R-:W-:Y:S01]  /*8b40*/  MOV R173, UR30 ;  /* 0x0000001e00ad7c02 */ /* 0x000fe20008000f00 */
[----:B------:R-:W-:Y:S01]  /*8b50*/  FADD.FTZ R13, R12, R13 ;  /* 0x0000000d0c0d7221 */ /* 0x000fe20000010000 */
[----:B------:R-:W-:Y:S01]  /*8b60*/  LEA R12, P0, R35, UR34, 0x2 ;  /* 0x00000022230c7c11 */ /* 0x000fe2000f8010ff */
[----:B------:R-:W-:Y:S01]  /*8b70*/  FFMA.FTZ R186, R164, R157, R15 ;  /* 0x0000009da4ba7223 */ /* 0x000fe2000001000f */
[----:B------:R-:W-:Y:S01]  /*8b80*/  USHF.L.U32 UR34, UR8, 0x2, URZ ;  /* 0x0000000208227899 */ /* 0x000fe2000800063f */
[----:B------:R-:W-:Y:S01]  /*8b90*/  FADD.FTZ R14, R171, R14 ;  /* 0x0000000eab0e7221 */ /* 0x000fe20000010000 */
[----:B------:R-:W-:Y:S01]  /*8ba0*/  ULDC.64 UR30, c[0x0][0x2d0] ;  /* 0x0000b400001e7ab9 */ /* 0x000fe20000000a00 */
[----:B------:R-:W-:-:S02]  /*8bb0*/  FMUL.FTZ R15, R85, R158 ;  /* 0x0000009e550f7220 */ /* 0x000fc40000410000 */
[----:B------:R-:W-:Y:S01]  /*8bc0*/  FFMA.FTZ R158, -R85, R106, R221 ;  /* 0x0000006a559e7223 */ /* 0x000fe200000101dd */
[----:B------:R-:W-:Y:S01]  /*8bd0*/  MOV R193, UR34 ;  /* 0x0000002200c17c02 */ /* 0x000fe20008000f00 */
[----:B------:R-:W-:Y:S02]  /*8be0*/  FMUL.FTZ R171, R177, R188 ;  /* 0x000000bcb1ab7220 */ /* 0x000fe40000410000 */
[----:B------:R-:W-:Y:S01]  /*8bf0*/  FADD.FTZ R186, R13, R186 ;  /* 0x000000ba0dba7221 */ /* 0x000fe20000010000 */
[----:B------:R-:W-:Y:S01]  /*8c00*/  LEA.HI.X R13, R35, UR35, RZ, 0x2, P0 ;  /* 0x00000023230d7c11 */ /* 0x000fe200080f14ff */
[-C--:B------:R-:W-:Y:S01]  /*8c10*/  FFMA.FTZ R171, R158, R15.reuse, -R171 ;  /* 0x0000000f9eab7223 */ /* 0x080fe200000108ab */
[----:B------:R-:W-:Y:S01]  /*8c20*/  USHF.L.U64.HI UR35, UR8, 0x2, UR9 ;  /* 0x0000000208237899 */ /* 0x000fe20008010209 */
[----:B------:R-:W-:Y:S01]  /*8c30*/  FMUL.FTZ R15, R177, R15 ;  /* 0x0000000fb10f7220 */ /* 0x000fe20000410000 */
[----:B------:R-:W-:Y:S01]  /*8c40*/  ISETP.GE.AND P0, PT, R146, 0x21, PT ;  /* 0x000000219200780c */ /* 0x000fe20003f06270 */
[----:B------:R-:W-:Y:S01]  /*8c50*/  FADD.FTZ R14, R14, R163 ;  /* 0x000000a30e0e7221 */ /* 0x000fe20000010000 */
[----:B------:R-:W-:Y:S01]  /*8c60*/  UIMAD UR30, UR35, UR30, URZ ;  /* 0x0000001e231e72a4 */ /* 0x000fe2000f8e023f */
[----:B------:R-:W-:-:S02]  /*8c70*/  FMUL.FTZ R163, R86, R156 ;  /* 0x0000009c56a37220 */ /* 0x000fc40000410000 */
[----:B------:R-:W-:Y:S01]  /*8c80*/  IMAD.WIDE R12, R173, 0x4, R12 ;  /* 0x00000004ad0c7825 */ /* 0x000fe200078e020c */
[----:B------:R-:W-:-:S03]  /*8c90*/  UIMAD UR30, UR34, UR31, UR30 ;  /* 0x0000001f221e72a4 */ /* 0x000fc6000f8e021e */
[----:B------:R-:W-:Y:S02]  /*8ca0*/  FFMA.FTZ R15, R158, R188, R15 ;  /* 0x000000bc9e0f7223 */ /* 0x000fe4000001000f */
[C---:B------:R-:W-:Y:S02]  /*8cb0*/  FMUL.FTZ R173, R86.reuse, R3 ;  /* 0x0000000356ad7220 */ /* 0x040fe40000410000 */
[----:B------:R-:W-:Y:S02]  /*8cc0*/  FFMA.FTZ R3, -R86, R105, R230 ;  /* 0x0000006956037223 */ /* 0x000fe400000101e6 */
[----:B------:R-:W-:Y:S02]  /*8cd0*/  FMUL.FTZ R190, R166, R163 ;  /* 0x000000a3a6be7220 */ /* 0x000fe40000410000 */
[----:B------:R-:W-:Y:S02]  /*8ce0*/  FADD.FTZ R15, R186, R15 ;  /* 0x0000000fba0f7221 */ /* 0x000fe40000010000 */
[----:B------:R-:W-:-:S04]  /*8cf0*/  IMAD.WIDE.U32 R12, R193, c[0x0][0x2d0], R12 ;  /* 0x0000b400c10c7a25 */ /* 0x000fc800078e000c */
[-C--:B------:R-:W-:Y:S01]  /*8d00*/  FMUL.FTZ R186, R166, R173.reuse ;  /* 0x000000ada6ba7220 */ /* 0x080fe20000410000 */
[----:B------:R-:W-:Y:S01]  /*8d10*/  IADD3 R13, R13, UR30, RZ ;  /* 0x0000001e0d0d7c10 */ /* 0x000fe2000fffe0ff */
[C---:B------:R-:W-:Y:S02]  /*8d20*/  FFMA.FTZ R193, R3.reuse, R173, -R190 ;  /* 0x000000ad03c17223 */ /* 0x040fe400000108be */
[----:B------:R-:W-:Y:S02]  /*8d30*/  FADD.FTZ R14, R14, R171 ;  /* 0x000000ab0e0e7221 */ /* 0x000fe40000010000 */
[----:B------:R-:W-:Y:S02]  /*8d40*/  FFMA.FTZ R194, R3, R163, R186 ;  /* 0x000000a303c27223 */ /* 0x000fe400000100ba */
[----:B------:R-:W-:Y:S02]  /*8d50*/  FMUL.FTZ R228, R87, R228 ;  /* 0x000000e457e47220 */ /* 0x000fe40000410000 */
[----:B------:R-:W-:Y:S01]  /*8d60*/  FADD.FTZ R193, R14, R193 ;  /* 0x000000c10ec17221 */ /* 0x000fe20000010000 */
[----:B------:R-:W-:Y:S01]  /*8d70*/  IADD3 R14, R35, 0x20, RZ ;  /* 0x00000020230e7810 */ /* 0x000fe20007ffe0ff */
[----:B------:R-:W-:Y:S01]  /*8d80*/  FADD.FTZ R173, R15, R194 ;  /* 0x000000c20fad7221 */ /* 0x000fe20000010000 */
[----:B------:R-:W-:Y:S01]  /*8d90*/  IADD3 R194, R35, 0x40, RZ ;  /* 0x0000004023c27810 */ /* 0x000fe20007ffe0ff */
[----:B------:R-:W-:Y:S01]  /*8da0*/  FMUL.FTZ R15, R229, R228 ;  /* 0x000000e4e50f7220 */ /* 0x000fe20000410000 */
[-C--:B------:R-:W-:Y:S01]  /*8db0*/  LEA.HI.SX32 R14, R14, R35.reuse, 0x1b ;  /* 0x000000230e0e7211 */ /* 0x080fe200078fdaff */
[C---:B------:R-:W-:Y:S01]  /*8dc0*/  FMUL.FTZ R190, R87.reuse, R2 ;  /* 0x0000000257be7220 */ /* 0x040fe20000410000 */
[----:B------:R-:W-:Y:S01]  /*8dd0*/  LEA.HI.SX32 R194, R194, R35, 0x1b ;  /* 0x00000023c2c27211 */ /* 0x000fe200078fdaff */
[----:B------:R-:W-:-:S02]  /*8de0*/  FFMA.FTZ R186, -R87, R104, R179 ;  /* 0x0000006857ba7223 */ /* 0x000fc400000101b3 */
[-C--:B------:R-:W-:Y:S02]  /*8df0*/  FMUL.FTZ R171, R229, R190.reuse ;  /* 0x000000bee5ab7220 */ /* 0x080fe40000410000 */
[C---:B------:R-:W-:Y:S02]  /*8e00*/  FFMA.FTZ R198, R186.reuse, R190, R15 ;  /* 0x000000bebac67223 */ /* 0x040fe4000001000f */
[----:B------:R0:W1:Y:S01]  /*8e10*/  LDS R15, [R14.X4+0x8c0] ;  /* 0x0008c0000e0f7984 */ /* 0x0000620000004800 */
[----:B------:R-:W-:Y:S02]  /*8e20*/  FFMA.FTZ R200, R186, R228, -R171 ;  /* 0x000000e4bac87223 */ /* 0x000fe400000108ab */
[----:B------:R-:W-:Y:S01]  /*8e30*/  FADD.FTZ R171, R173, R198 ;  /* 0x000000c6adab7221 */ /* 0x000fe20000010000 */
[----:B------:R-:W-:Y:S01]  /*8e40*/  IADD3 R198, R35, 0x60, RZ ;  /* 0x0000006023c67810 */ /* 0x000fe20007ffe0ff */
[----:B------:R-:W-:Y:S01]  /*8e50*/  FADD.FTZ R173, R193, R200 ;  /* 0x000000c8c1ad7221 */ /* 0x000fe20000010000 */
[----:B------:R-:W-:Y:S05]  /*8e60*/  @!P0 BRA `(.L_x_9908) ;  /* 0x0000001000008947 */ /* 0x000fea0003800000 */
[----:B-1----:R1:W-:Y:S02]  /*8e70*/  RED.E.ADD.F32.FTZ.RN.STRONG.GPU [R12.64+-0xf80], R15 ;  /* 0xfff0800f0c00798e */ /* 0x0023e4000c10e7a0 */
.L_x_9908:
[----:B------:R-:W-:Y:S05]  /*8e80*/  BSYNC B0 ;  /* 0x0000000000007941 */ /* 0x000fea0003800000 */
.L_x_9907:
[----:B-1----:R1:W2:Y:S01]  /*8e90*/  LDS R15, [R194.X4+0x940] ;  /* 0x00094000c20f7984 */ /* 0x0022a20000004800 */
[----:B------:R-:W-:Y:S01]  /*8ea0*/  BSSY B0, `(.L_x_9909) ;  /* 0x0000004000007945 */ /* 0x000fe20003800000 */
[----:B------:R-:W-:Y:S01]  /*8eb0*/  LEA.HI.SX32 R198, R198, R35, 0x1b ;  /* 0x00000023c6c67211 */ /* 0x000fe200078fdaff */
[----:B------:R-:W-:Y:S05]  /*8ec0*/  @!P1 BRA `(.L_x_9910) ;  /* 0x0000001000009947 */ /* 0x000fea0003800000 */
[----:B--2---:R2:W-:Y:S02]  /*8ed0*/  RED.E.ADD.F32.FTZ.RN.STRONG.GPU [R12.64+-0xf00], R15 ;  /* 0xfff1000f0c00798e */ /* 0x0045e4000c10e7a0 */
.L_x_9910:
[----:B------:R-:W-:Y:S05]  /*8ee0*/  BSYNC B0 ;  /* 0x0000000000007941 */ /* 0x000fea0003800000 */
.L_x_9909:
[----:B--2---:R2:W3:Y:S01]  /*8ef0*/  LDS R15, [R198.X4+0x9c0] ;  /* 0x0009c000c60f7984 */ /* 0x0044e20000004800 */
[----:B------:R-:W-:Y:S01]  /*8f00*/  BSSY B0, `(.L_x_9911) ;  /* 0x0000005000007945 */ /* 0x000fe20003800000 */
[----:B0-----:R-:W-:-:S02]  /*8f10*/  IADD3 R14, R35, 0x80, RZ ;  /* 0x00000080230e7810 */ /* 0x001fc40007ffe0ff */
[----:B-1----:R-:W-:Y:S01]  /*8f20*/  IADD3 R194, R35, 0xa0, RZ ;  /* 0x000000a023c27810 */ /* 0x002fe20007ffe0ff */
[----:B------:R-:W-:Y:S05]  /*8f30*/  @!P2 BRA `(.L_x_9912) ;  /* 0x000000100000a947 */ /* 0x000fea0003800000 */
[----:B---3--:R0:W-:Y:S02]  /*8f40*/  RED.E.ADD.F32.FTZ.RN.STRONG.GPU [R12.64+-0xe80], R15 ;  /* 0xfff1800f0c00798e */ /* 0x0081e4000c10e7a0 */
.L_x_9912:
[----:B------:R-:W-:Y:S05]  /*8f50*/  BSYNC B0 ;  /* 0x0000000000007941 */ /* 0x000fea0003800000 */
.L_x_9911:
        /* <DEDUP_REMOVED lines=14> */
.L_x_9914:
[----:B0-----:R-:W-:Y:S05]  /*9040*/  BSYNC B0 ;  /* 0x0000000000007941 */ /* 0x001fea0003800000 */
.L_x_9913:
[----:B-1----:R0:W1:Y:S01]  /*9050*/  LDS R15, [R194.X4+0xac0] ;  /* 0x000ac000c20f7984 */ /* 0x0020620000004800 */
[----:B------:R-:W-:Y:S01]  /*9060*/  BSSY B0, `(.L_x_9915) ;  /* 0x0000005000007945 */ /* 0x000fe20003800000 */
[----:B------:R-:W-:Y:S02]  /*9070*/  IADD3 R14, R35, 0xe0, RZ ;  /* 0x000000e0230e7810 */ /* 0x000fe40007ffe0ff */
[----:B------:R-:W-:Y:S01]  /*9080*/  LEA.HI.SX32 R198, R198, R35, 0x1b ;  /* 0x00000023c6c67211 */ /* 0x000fe200078fdaff */
[----:B------:R-:W-:Y:S05]  /*9090*/  @!P0 BRA `(.L_x_9916) ;  /* 0x0000001000008947 */ /* 0x000fea0003800000 */
[----:B-1----:R1:W-:Y:S02]  /*90a0*/  RED.E.ADD.F32.FTZ.RN.STRONG.GPU [R12.64+-0xd80], R15 ;  /* 0xfff2800f0c00798e */ /* 0x0023e4000c10e7a0 */
.L_x_9916:
[----:B------:R-:W-:Y:S05]  /*90b0*/  BSYNC B0 ;  /* 0x0000000000007941 */ /* 0x000fea0003800000 */
.L_x_9915:
[----:B-1----:R1:W2:Y:S01]  /*90c0*/  LDS R15, [R198.X4+0xb40] ;  /* 0x000b4000c60f7984 */ /* 0x0022a20000004800 */
[----:B------:R-:W-:Y:S01]  /*90d0*/  BSSY B0, `(.L_x_9917) ;  /* 0x0000005000007945 */ /* 0x000fe20003800000 */
[----:B0-----:R-:W-:-:S02]  /*90e0*/  IADD3 R194, R35, 0x100, RZ ;  /* 0x0000010023c27810 */ /* 0x001fc40007ffe0ff */
[----:B------:R-:W-:Y:S01]  /*90f0*/  LEA.HI.SX32 R14, R14, R35, 0x1b ;  /* 0x000000230e0e7211 */ /* 0x000fe200078fdaff */
[----:B------:R-:W-:Y:S05]  /*9100*/  @!P1 BRA `(.L_x_9918) ;  /* 0x0000001000009947 */ /* 0x000fea0003800000 */
[----:B--2---:R0:W-:Y:S02]  /*9110*/  RED.E.ADD.F32.FTZ.RN.STRONG.GPU [R12.64+-0xd00], R15 ;  /* 0xfff3000f0c00798e */ /* 0x0041e4000c10e7a0 */
.L_x_9918:
[----:B------:R-:W-:Y:S05]  /*9120*/  BSYNC B0 ;  /* 0x0000000000007941 */ /* 0x000fea0003800000 */
.L_x_9917:
[----:B0-2---:R0:W2:Y:S01]  /*9130*/  LDS R15, [R14.X4+0xbc0] ;  /* 0x000bc0000e0f7984 */ /* 0x0050a20000004800 */
[----:B------:R-:W-:Y:S01]  /*9140*/  BSSY B0, `(.L_x_9919) ;  /* 0x0000005000007945 */ /* 0x000fe20003800000 */
[----:B-1----:R-:W-:Y:S02]  /*9150*/  IADD3 R198, R35, 0x120, RZ ;  /* 0x0000012023c67810 */ /* 0x002fe40007ffe0ff */
[----:B------:R-:W-:Y:S01]  /*9160*/  LEA.HI.SX32 R194, R194, R35, 0x1b ;  /* 0x00000023c2c27211 */ /* 0x000fe200078fdaff */
[----:B------:R-:W-:Y:S05]  /*9170*/  @!P2 BRA `(.L_x_9920) ;  /* 0x000000100000a947 */ /* 0x000fea0003800000 */
[----:B--2---:R1:W-:Y:S02]  /*9180*/  RED.E.ADD.F32.FTZ.RN.STRONG.GPU [R12.64+-0xc80], R15 ;  /* 0xfff3800f0c00798e */ /* 0x0043e4000c10e7a0 */
.L_x_9920:
[----:B------:R-:W-:Y:S05]  /*9190*/  BSYNC B0 ;  /* 0x0000000000007941 */ /* 0x000fea0003800000 */
.L_x_9919:
[----:B-12---:R1:W2:Y:S01]  /*91a0*/  LDS R15, [R194.X4+0xc40] ;  /* 0x000c4000c20f7984 */ /* 0x0062a20000004800 */
[----:B------:R-:W-:Y:S01]  /*91b0*/  BSSY B0, `(.L_x_9921) ;  /* 0x0000005000007945 */ /* 0x000fe20003800000 */
[----:B0-----:R-:W-:Y:S02]  /*91c0*/  IADD3 R14, R35, 0x140, RZ ;  /* 0x00000140230e7810 */ /* 0x001fe40007ffe0ff */
[----:B------:R-:W-:Y:S01]  /*91d0*/  LEA.HI.SX32 R198, R198, R35, 0x1b ;  /* 0x00000023c6c67211 */ /* 0x000fe200078fdaff */
[----:B------:R-:W-:Y:S05]  /*91e0*/  @!P3 BRA `(.L_x_9922) ;  /* 0x000000100000b947 */ /* 0x000fea0003800000 */
[----:B--2---:R0:W-:Y:S02]  /*91f0*/  RED.E.ADD.F32.FTZ.RN.STRONG.GPU [R12.64+-0xc00], R15 ;  /* 0xfff4000f0c00798e */ /* 0x0041e4000c10e7a0 */
.L_x_9922:
[----:B------:R-:W-:Y:S05]  /*9200*/  BSYNC B0 ;  /* 0x0000000000007941 */ /* 0x000fea0003800000 */
.L_x_9921:
[----:B0-2---:R0:W2:Y:S01]  /*9210*/  LDS R15, [R198.X4+0xcc0] ;  /* 0x000cc000c60f7984 */ /* 0x0050a20000004800 */
[----:B------:R-:W-:Y:S01]  /*9220*/  BSSY B0, `(.L_x_9923) ;  /* 0x0000004000007945 */ /* 0x000fe20003800000 */
[----:B------:R-:W-:Y:S01]  /*9230*/  LEA.HI.SX32 R14, R14, R35, 0x1b ;  /* 0x000000230e0e7211 */ /* 0x000fe200078fdaff */
[----:B------:R-:W-:Y:S05]  /*9240*/  @!P4 BRA `(.L_x_9924) ;  /* 0x000000100000c947 */ /* 0x000fea0003800000 */
[----:B--2---:R2:W-:Y:S02]  /*9250*/  RED.E.ADD.F32.FTZ.RN.STRONG.GPU [R12.64+-0xb80], R15 ;  /* 0xfff4800f0c00798e */ /* 0x0045e4000c10e7a0 */
.L_x_9924:
[----:B------:R-:W-:Y:S05]  /*9260*/  BSYNC B0 ;  /* 0x0000000000007941 */ /* 0x000fea0003800000 */
.L_x_9923:
[----:B--2---:R2:W3:Y:S01]  /*9270*/  LDS R15, [R14.X4+0xd40] ;  /* 0x000d40000e0f7984 */ /* 0x0044e20000004800 */
[----:B------:R-:W-:Y:S01]  /*9280*/  BSSY B0, `(.L_x_9925) ;  /* 0x0000005000007945 */ /* 0x000fe20003800000 */
[----:B-1----:R-:W-:-:S02]  /*9290*/  IADD3 R194, R35, 0x160, RZ ;  /* 0x0000016023c27810 */ /* 0x002fc40007ffe0ff */
[----:B0-----:R-:W-:Y:S01]  /*92a0*/  IADD3 R198, R35, 0x180, RZ ;  /* 0x0000018023c67810 */ /* 0x001fe20007ffe0ff */
[----:B------:R-:W-:Y:S05]  /*92b0*/  @!P5 BRA `(.L_x_9926) ;  /* 0x000000100000d947 */ /* 0x000fea0003800000 */
[----:B---3--:R0:W-:Y:S02]  /*92c0*/  RED.E.ADD.F32.FTZ.RN.STRONG.GPU [R12.64+-0xb00], R15 ;  /* 0xfff5000f0c00798e */ /* 0x0081e4000c10e7a0 */
.L_x_9926:
[----:B------:R-:W-:Y:S05]  /*92d0*/  BSYNC B0 ;  /* 0x0000000000007941 */ /* 0x000fea0003800000 */
.L_x_9925:
        /* <DEDUP_REMOVED lines=14> */
.L_x_9928:
[----:B0-----:R-:W-:Y:S05]  /*93c0*/  BSYNC B0 ;  /* 0x0000000000007941 */ /* 0x001fea0003800000 */
.L_x_9927:
[----:B-1----:R0:W1:Y:S01]  /*93d0*/  LDS R15, [R198.X4+0xe40] ;  /* 0x000e4000c60f7984 */ /* 0x0020620000004800 */
[----:B------:R-:W-:Y:S01]  /*93e0*/  BSSY B0, `(.L_x_9929) ;  /* 0x0000005000007945 */ /* 0x000fe20003800000 */
[----:B------:R-:W-:Y:S02]  /*93f0*/  IADD3 R194, R35, 0x1c0, RZ ;  /* 0x000001c023c27810 */ /* 0x000fe40007ffe0ff */
[----:B------:R-:W-:Y:S01]  /*9400*/  LEA.HI.SX32 R14, R14, R35, 0x1b ;  /* 0x000000230e0e7211 */ /* 0x000fe200078fdaff */
[----:B------:R-:W-:Y:S05]  /*9410*/  @!P0 BRA `(.L_x_9930) ;  /* 0x0000001000008947 */ /* 0x000fea0003800000 */
[----:B-1----:R1:W-:Y:S02]  /*9420*/  RED.E.ADD.F32.FTZ.RN.STRONG.GPU [R12.64+-0xa00], R15 ;  /* 0xfff6000f0c00798e */ /* 0x0023e4000c10e7a0 */
.L_x_9930:
[----:B------:R-:W-:Y:S05]  /*9430*/  BSYNC B0 ;  /* 0x0000000000007941 */ /* 0x000fea0003800000 */
.L_x_9929:
[----:B-1----:R1:W2:Y:S01]  /*9440*/  LDS R15, [R14.X4+0xec0] ;  /* 0x000ec0000e0f7984 */ /* 0x0022a20000004800 */
[----:B------:R-:W-:Y:S01]  /*9450*/  BSSY B0, `(.L_x_9931) ;  /* 0x0000005000007945 */ /* 0x000fe20003800000 */
[----:B0-----:R-:W-:-:S02]  /*9460*/  IADD3 R198, R35, 0x1e0, RZ ;  /* 0x000001e023c67810 */ /* 0x001fc40007ffe0ff */
[----:B------:R-:W-:Y:S01]  /*9470*/  LEA.HI.SX32 R194, R194, R35, 0x1b ;  /* 0x00000023c2c27211 */ /* 0x000fe200078fdaff */
[----:B------:R-:W-:Y:S05]  /*9480*/  @!P1 BRA `(.L_x_9932) ;  /* 0x0000001000009947 */ /* 0x000fea0003800000 */
[----:B--2---:R0:W-:Y:S02]  /*9490*/  RED.E.ADD.F32.FTZ.RN.STRONG.GPU [R12.64+-0x980], R15 ;  /* 0xfff6800f0c00798e */ /* 0x0041e4000c10e7a0 */
.L_x_9932:
[----:B------:R-:W-:Y:S05]  /*94a0*/  BSYNC B0 ;  /* 0x0000000000007941 */ /* 0x000fea0003800000 */
.L_x_9931:
[----:B0-2---:R0:W2:Y:S01]  /*94b0*/  LDS R15, [R194.X4+0xf40] ;  /* 0x000f4000c20f7984 */ /* 0x0050a20000004800 */
[----:B------:R-:W-:Y:S01]  /*94c0*/  BSSY B0, `(.L_x_9933) ;  /* 0x0000004000007945 */ /* 0x000fe20003800000 */
[----:B------:R-:W-:Y:S01]  /*94d0*/  LEA.HI.SX32 R198, R198, R35, 0x1b ;  /* 0x00000023c6c67211 */ /* 0x000fe200078fdaff */
[----:B------:R-:W-:Y:S05]  /*94e0*/  @!P2 BRA `(.L_x_9934) ;  /* 0x000000100000a947 */ /* 0x000fea0003800000 */
[----:B--2---:R2:W-:Y:S02]  /*94f0*/  RED.E.ADD.F32.FTZ.RN.STRONG.GPU [R12.64+-0x900], R15 ;  /* 0xfff7000f0c00798e */ /* 0x0045e4000c10e7a0 */
.L_x_9934:
[----:B------:R-:W-:Y:S05]  /*9500*/  BSYNC B0 ;  /* 0x0000000000007941 */ /* 0x000fea0003800000 */
.L_x_9933:
[----:B--2---:R2:W3:Y:S01]  /*9510*/  LDS R15, [R198.X4+0xfc0] ;  /* 0x000fc000c60f7984 */ /* 0x0044e20000004800 */
[----:B------:R-:W-:Y:S01]  /*9520*/  BSSY B0, `(.L_x_9935) ;  /* 0x0000005000007945 */ /* 0x000fe20003800000 */
[----:B-1----:R-:W-:Y:S02]  /*9530*/  IADD3 R14, R35, 0x220, RZ ;  /* 0x00000220230e7810 */ /* 0x002fe40007ffe0ff */
[----:B------:R-:W-:Y:S01]  /*9540*/  LEA.HI.SX32 R150, R150, R35, 0x1b ;  /* 0x0000002396967211 */ /* 0x000fe200078fdaff */
[----:B------:R-:W-:Y:S05]  /*9550*/  @!P3 BRA `(.L_x_9936) ;  /* 0x000000100000b947 */ /* 0x000fea0003800000 */
[----:B---3--:R1:W-:Y:S02]  /*9560*/  RED.E.ADD.F32.FTZ.RN.STRONG.GPU [R12.64+-0x880], R15 ;  /* 0xfff7800f0c00798e */ /* 0x0083e4000c10e7a0 */
.L_x_9936:
[----:B------:R-:W-:Y:S05]  /*9570*/  BSYNC B0 ;  /* 0x0000000000007941 */ /* 0x000fea0003800000 */
.L_x_9935:
[----:B-1-3--:R1:W3:Y:S01]  /*9580*/  LDS R15, [R150.X4+0x1040] ;  /* 0x00104000960f7984 */ /* 0x00a2e20000004800 */
[----:B------:R-:W-:Y:S01]  /*9590*/  BSSY B0, `(.L_x_9937) ;  /* 0x0000004000007945 */ /* 0x000fe20003800000 */
[----:B------:R-:W-:Y:S01]  /*95a0*/  LEA.HI.SX32 R14, R14, R35, 0x1b ;  /* 0x000000230e0e7211 */ /* 0x000fe200078fdaff */
[----:B------:R-:W-:Y:S05]  /*95b0*/  @!P4 BRA `(.L_x_9938) ;  /* 0x000000100000c947 */ /* 0x000fea0003800000 */
[----:B---3--:R3:W-:Y:S02]  /*95c0*/  RED.E.ADD.F32.FTZ.RN.STRONG.GPU [R12.64+-0x800], R15 ;  /* 0xfff8000f0c00798e */ /* 0x0087e4000c10e7a0 */
.L_x_9938:
[----:B------:R-:W-:Y:S05]  /*95d0*/  BSYNC B0 ;  /* 0x0000000000007941 */ /* 0x000fea0003800000 */
.L_x_9937:
[----:B---3--:R3:W4:Y:S01]  /*95e0*/  LDS R15, [R14.X4+0x10c0] ;  /* 0x0010c0000e0f7984 */ /* 0x0087220000004800 */
[----:B------:R-:W-:Y:S01]  /*95f0*/  BSSY B0, `(.L_x_9939) ;  /* 0x0000005000007945 */ /* 0x000fe20003800000 */
[----:B-1----:R-:W-:-:S02]  /*9600*/  IADD3 R150, R35, 0x240, RZ ;  /* 0x0000024023967810 */ /* 0x002fc40007ffe0ff */
[----:B0-----:R-:W-:Y:S01]  /*9610*/  IADD3 R194, R35, 0x260, RZ ;  /* 0x0000026023c27810 */ /* 0x001fe20007ffe0ff */
[----:B------:R-:W-:Y:S05]  /*9620*/  @!P5 BRA `(.L_x_9940) ;  /* 0x000000100000d947 */ /* 0x000fea0003800000 */
[----:B----4-:R0:W-:Y:S02]  /*9630*/  RED.E.ADD.F32.FTZ.RN.STRONG.GPU [R12.64+-0x780], R15 ;  /* 0xfff8800f0c00798e */ /* 0x0101e4000c10e7a0 */
.L_x_9940:
[----:B------:R-:W-:Y:S05]  /*9640*/  BSYNC B0 ;  /* 0x0000000000007941 */ /* 0x000fea0003800000 */
.L_x_9939:
[-C--:B------:R-:W-:Y:S01]  /*9650*/  LEA.HI.SX32 R150, R150, R35.reuse, 0x1b ;  /* 0x0000002396967211 */ /* 0x080fe200078fdaff */
[----:B------:R-:W-:Y:S01]  /*9660*/  BSSY B0, `(.L_x_9941) ;  /* 0x000000d000007945 */ /* 0x000fe20003800000 */
[----:B------:R-:W-:Y:S02]  /*9670*/  ISETP.GE.AND P6, PT, R146, 0x241, PT ;  /* 0x000002419200780c */ /* 0x000fe40003fc6270 */
[----:B---3--:R-:W-:Y:S01]  /*9680*/  IADD3 R14, R35, 0x280, RZ ;  /* 0x00000280230e7810 */ /* 0x008fe20007ffe0ff */
[----:B0---4-:R0:W1:Y:S01]  /*9690*/  LDS R15, [R150.X4+0x1140] ;  /* 0x00114000960f7984 */ /* 0x0110620000004800 */
        /* <DEDUP_REMOVED lines=9> */
.L_x_9942:
[----:B0-----:R-:W-:Y:S05]  /*9730*/  BSYNC B0 ;  /* 0x0000000000007941 */ /* 0x001fea0003800000 */
.L_x_9941:
[----:B-1----:R0:W1:Y:S01]  /*9740*/  LDS R15, [R194.X4+0x11c0] ;  /* 0x0011c000c20f7984 */ /* 0x0020620000004800 */
[----:B------:R-:W-:Y:S01]  /*9750*/  BSSY B0, `(.L_x_9943) ;  /* 0x0000005000007945 */ /* 0x000fe20003800000 */
[----:B------:R-:W-:Y:S02]  /*9760*/  IADD3 R150, R35, 0x2a0, RZ ;  /* 0x000002a023967810 */ /* 0x000fe40007ffe0ff */
[----:B------:R-:W-:Y:S01]  /*9770*/  LEA.HI.SX32 R14, R14, R35, 0x1b ;  /* 0x000000230e0e7211 */ /* 0x000fe200078fdaff */
[----:B------:R-:W-:Y:S05]  /*9780*/  @!P0 BRA `(.L_x_9944) ;  /* 0x0000001000008947 */ /* 0x000fea0003800000 */
[----:B-1----:R1:W-:Y:S02]  /*9790*/  RED.E.ADD.F32.FTZ.RN.STRONG.GPU [R12.64+-0x680], R15 ;  /* 0xfff9800f0c00798e */ /* 0x0023e4000c10e7a0 */
.L_x_9944:
[----:B------:R-:W-:Y:S05]  /*97a0*/  BSYNC B0 ;  /* 0x0000000000007941 */ /* 0x000fea0003800000 */
.L_x_9943:
[----:B-1----:R1:W3:Y:S01]  /*97b0*/  LDS R15, [R14.X4+0x1240] ;  /* 0x001240000e0f7984 */ /* 0x0022e20000004800 */
[----:B------:R-:W-:Y:S01]  /*97c0*/  BSSY B0, `(.L_x_9945) ;  /* 0x0000005000007945 */ /* 0x000fe20003800000 */
[----:B0-----:R-:W-:-:S02]  /*97d0*/  IADD3 R194, R35, 0x2c0, RZ ;  /* 0x000002c023c27810 */ /* 0x001fc40007ffe0ff */
[----:B------:R-:W-:Y:S01]  /*97e0*/  LEA.HI.SX32 R150, R150, R35, 0x1b ;  /* 0x0000002396967211 */ /* 0x000fe200078fdaff */
[----:B------:R-:W-:Y:S05]  /*97f0*/  @!P1 BRA `(.L_x_9946) ;  /* 0x0000001000009947 */ /* 0x000fea0003800000 */
[----:B---3--:R0:W-:Y:S02]  /*9800*/  RED.E.ADD.F32.FTZ.RN.STRONG.GPU [R12.64+-0x600], R15 ;  /* 0xfffa000f0c00798e */ /* 0x0081e4000c10e7a0 */
.L_x_9946:
[----:B------:R-:W-:Y:S05]  /*9810*/  BSYNC B0 ;  /* 0x0000000000007941 */ /* 0x000fea0003800000 */
.L_x_9945:
[----:B0--3--:R0:W3:Y:S01]  /*9820*/  LDS R15, [R150.X4+0x12c0] ;  /* 0x0012c000960f7984 */ /* 0x0090e20000004800 */
[----:B------:R-:W-:Y:S01]  /*9830*/  BSSY B0, `(.L_x_9947) ;  /* 0x0000005000007945 */ /* 0x000fe20003800000 */
[----:B-1----:R-:W-:Y:S02]  /*9840*/  IADD3 R14, R35, 0x2e0, RZ ;  /* 0x000002e0230e7810 */ /* 0x002fe40007ffe0ff */
[----:B------:R-:W-:Y:S01]  /*9850*/  LEA.HI.SX32 R194, R194, R35, 0x1b ;  /* 0x00000023c2c27211 */ /* 0x000fe200078fdaff */
[----:B------:R-:W-:Y:S05]  /*9860*/  @!P2 BRA `(.L_x_9948) ;  /* 0x000000100000a947 */ /* 0x000fea0003800000 */
[----:B---3--:R1:W-:Y:S02]  /*9870*/  RED.E.ADD.F32.FTZ.RN.STRONG.GPU [R12.64+-0x580], R15 ;  /* 0xfffa800f0c00798e */ /* 0x0083e4000c10e7a0 */
.L_x_9948:
[----:B------:R-:W-:Y:S05]  /*9880*/  BSYNC B0 ;  /* 0x0000000000007941 */ /* 0x000fea0003800000 */
.L_x_9947:
[----:B-1-3--:R1:W3:Y:S01]  /*9890*/  LDS R15, [R194.X4+0x1340] ;  /* 0x00134000c20f7984 */ /* 0x00a2e20000004800 */
[----:B------:R-:W-:Y:S01]  /*98a0*/  BSSY B0, `(.L_x_9949) ;  /* 0x0000005000007945 */ /* 0x000fe20003800000 */
[----:B0-----:R-:W-:Y:S02]  /*98b0*/  IADD3 R150, R35, 0x300, RZ ;  /* 0x0000030023967810 */ /* 0x001fe40007ffe0ff */
[----:B------:R-:W-:Y:S01]  /*98c0*/  LEA.HI.SX32 R14, R14, R35, 0x1b ;  /* 0x000000230e0e7211 */ /* 0x000fe200078fdaff */
[----:B------:R-:W-:Y:S05]  /*98d0*/  @!P3 BRA `(.L_x_9950) ;  /* 0x000000100000b947 */ /* 0x000fea0003800000 */
[----:B---3--:R0:W-:Y:S02]  /*98e0*/  RED.E.ADD.F32.FTZ.RN.STRONG.GPU [R12.64+-0x500], R15 ;  /* 0xfffb000f0c00798e */ /* 0x0081e4000c10e7a0 */
.L_x_9950:
[----:B------:R-:W-:Y:S05]  /*98f0*/  BSYNC B0 ;  /* 0x0000000000007941 */ /* 0x000fea0003800000 */
.L_x_9949:
[----:B0--3--:R0:W3:Y:S01]  /*9900*/  LDS R15, [R14.X4+0x13c0] ;  /* 0x0013c0000e0f7984 */ /* 0x0090e20000004800 */
[----:B------:R-:W-:Y:S01]  /*9910*/  BSSY B0, `(.L_x_9951) ;  /* 0x0000004000007945 */ /* 0x000fe20003800000 */
[----:B------:R-:W-:Y:S01]  /*9920*/  LEA.HI.SX32 R150, R150, R35, 0x1b ;  /* 0x0000002396967211 */ /* 0x000fe200078fdaff */
[----:B------:R-:W-:Y:S05]  /*9930*/  @!P4 BRA `(.L_x_9952) ;  /* 0x000000100000c947 */ /* 0x000fea0003800000 */
[----:B---3--:R3:W-:Y:S02]  /*9940*/  RED.E.ADD.F32.FTZ.RN.STRONG.GPU [R12.64+-0x480], R15 ;  /* 0xfffb800f0c00798e */ /* 0x0087e4000c10e7a0 */
.L_x_9952:
[----:B------:R-:W-:Y:S05]  /*9950*/  BSYNC B0 ;  /* 0x0000000000007941 */ /* 0x000fea0003800000 */
.L_x_9951:
[----:B---3--:R3:W4:Y:S01]  /*9960*/  LDS R15, [R150.X4+0x1440] ;  /* 0x00144000960f7984 */ /* 0x0087220000004800 */
[----:B------:R-:W-:Y:S01]  /*9970*/  BSSY B0, `(.L_x_9953) ;  /* 0x0000005000007945 */ /* 0x000fe20003800000 */
[----:B0-----:R-:W-:-:S02]  /*9980*/  IADD3 R14, R35, 0x320, RZ ;  /* 0x00000320230e7810 */ /* 0x001fc40007ffe0ff */
[----:B-1----:R-:W-:Y:S01]  /*9990*/  IADD3 R194, R35, 0x340, RZ ;  /* 0x0000034023c27810 */ /* 0x002fe20007ffe0ff */
[----:B------:R-:W-:Y:S05]  /*99a0*/  @!P5 BRA `(.L_x_9954) ;  /* 0x000000100000d947 */ /* 0x000fea0003800000 */
[----:B----4-:R0:W-:Y:S02]  /*99b0*/  RED.E.ADD.F32.FTZ.RN.STRONG.GPU [R12.64+-0x400], R15 ;  /* 0xfffc000f0c00798e */ /* 0x0101e4000c10e7a0 */
.L_x_9954:
[----:B------:R-:W-:Y:S05]  /*99c0*/  BSYNC B0 ;  /* 0x0000000000007941 */ /* 0x000fea0003800000 */
.L_x_9953:
        /* <DEDUP_REMOVED lines=14> */
.L_x_9956:
[----:B0-----:R-:W-:Y:S05]  /*9ab0*/  BSYNC B0 ;  /* 0x0000000000007941 */ /* 0x001fea0003800000 */
.L_x_9955:
[----:B-1----:R0:W1:Y:S01]  /*9ac0*/  LDS R15, [R194.X4+0x1540] ;  /* 0x00154000c20f7984 */ /* 0x0020620000004800 */
[----:B------:R-:W-:Y:S01]  /*9ad0*/  BSSY B0, `(.L_x_9957) ;  /* 0x0000005000007945 */ /* 0x000fe20003800000 */
[----:B------:R-:W-:Y:S02]  /*9ae0*/  IADD3 R14, R35, 0x380, RZ ;  /* 0x00000380230e7810 */ /* 0x000fe40007ffe0ff */
[----:B------:R-:W-:Y:S01]  /*9af0*/  LEA.HI.SX32 R150, R150, R35, 0x1b ;  /* 0x0000002396967211 */ /* 0x000fe200078fdaff */
[----:B------:R-:W-:Y:S05]  /*9b00*/  @!P0 BRA `(.L_x_9958) ;  /* 0x0000001000008947 */ /* 0x000fea0003800000 */
[----:B-1----:R1:W-:Y:S02]  /*9b10*/  RED.E.ADD.F32.FTZ.RN.STRONG.GPU [R12.64+-0x300], R15 ;  /* 0xfffd000f0c00798e */ /* 0x0023e4000c10e7a0 */
.L_x_9958:
[----:B------:R-:W-:Y:S05]  /*9b20*/  BSYNC B0 ;  /* 0x0000000000007941 */ /* 0x000fea0003800000 */
.L_x_9957:
[----:B-1----:R1:W3:Y:S01]  /*9b30*/  LDS R15, [R150.X4+0x15c0] ;  /* 0x0015c000960f7984 */ /* 0x0022e20000004800 */
[----:B------:R-:W-:Y:S01]  /*9b40*/  BSSY B0, `(.L_x_9959) ;  /* 0x0000005000007945 */ /* 0x000fe20003800000 */
[----:B------:R-:W-:-:S02]  /*9b50*/  IADD3 R146, R35, 0x3a0, RZ ;  /* 0x000003a023927810 */ /* 0x000fc40007ffe0ff */
[----:B------:R-:W-:Y:S01]  /*9b60*/  LEA.HI.SX32 R14, R14, R35, 0x1b ;  /* 0x000000230e0e7211 */ /* 0x000fe200078fdaff */
[----:B------:R-:W-:Y:S05]  /*9b70*/  @!P1 BRA `(.L_x_9960) ;  /* 0x0000001000009947 */ /* 0x000fea0003800000 */
[----:B---3--:R3:W-:Y:S02]  /*9b80*/  RED.E.ADD.F32.FTZ.RN.STRONG.GPU [R12.64+-0x280], R15 ;  /* 0xfffd800f0c00798e */ /* 0x0087e4000c10e7a0 */
.L_x_9960:
[----:B------:R-:W-:Y:S05]  /*9b90*/  BSYNC B0 ;  /* 0x0000000000007941 */ /* 0x000fea0003800000 */
.L_x_9959:
[----:B---3--:R3:W4:Y:S01]  /*9ba0*/  LDS R15, [R14.X4+0x1640] ;  /* 0x001640000e0f7984 */ /* 0x0087220000004800 */
[----:B------:R-:W-:Y:S01]  /*9bb0*/  BSSY B0, `(.L_x_9961) ;  /* 0x0000005000007945 */ /* 0x000fe20003800000 */
[----:B-1----:R-:W-:Y:S02]  /*9bc0*/  IADD3 R150, R35, 0x3c0, RZ ;  /* 0x000003c023967810 */ /* 0x002fe40007ffe0ff */
[----:B------:R-:W-:Y:S01]  /*9bd0*/  LEA.HI.SX32 R146, R146, R35, 0x1b ;  /* 0x0000002392927211 */ /* 0x000fe200078fdaff */
[----:B------:R-:W-:Y:S05]  /*9be0*/  @!P2 BRA `(.L_x_9962) ;  /* 0x000000100000a947 */ /* 0x000fea0003800000 */
[----:B----4-:R1:W-:Y:S02]  /*9bf0*/  RED.E.ADD.F32.FTZ.RN.STRONG.GPU [R12.64+-0x200], R15 ;  /* 0xfffe000f0c00798e */ /* 0x0103e4000c10e7a0 */
.L_x_9962:
[----:B------:R-:W-:Y:S05]  /*9c00*/  BSYNC B0 ;  /* 0x0000000000007941 */ /* 0x000fea0003800000 */
.L_x_9961:
[----:B-1--4-:R1:W4:Y:S01]  /*9c10*/  LDS R15, [R146.X4+0x16c0] ;  /* 0x0016c000920f7984 */ /* 0x0123220000004800 */
[----:B------:R-:W-:Y:S01]  /*9c20*/  BSSY B0, `(.L_x_9963) ;  /* 0x0000005000007945 */ /* 0x000fe20003800000 */
[----:B---3--:R-:W-:Y:S02]  /*9c30*/  IADD3 R14, R35, 0x3e0, RZ ;  /* 0x000003e0230e7810 */ /* 0x008fe40007ffe0ff */
[----:B------:R-:W-:Y:S01]  /*9c40*/  LEA.HI.SX32 R150, R150, R35, 0x1b ;  /* 0x0000002396967211 */ /* 0x000fe200078fdaff */
[----:B------:R-:W-:Y:S05]  /*9c50*/  @!P3 BRA `(.L_x_9964) ;  /* 0x000000100000b947 */ /* 0x000fea0003800000 */
[----:B----4-:R3:W-:Y:S02]  /*9c60*/  RED.E.ADD.F32.FTZ.RN.STRONG.GPU [R12.64+-0x180], R15 ;  /* 0xfffe800f0c00798e */ /* 0x0107e4000c10e7a0 */
.L_x_9964:
[----:B------:R-:W-:Y:S05]  /*9c70*/  BSYNC B0 ;  /* 0x0000000000007941 */ /* 0x000fea0003800000 */
.L_x_9963:
[----:B---34-:R3:W4:Y:S01]  /*9c80*/  LDS R15, [R150.X4+0x1740] ;  /* 0x00174000960f7984 */ /* 0x0187220000004800 */
[----:B------:R-:W-:Y:S01]  /*9c90*/  BSSY B0, `(.L_x_9965) ;  /* 0x0000004000007945 */ /* 0x000fe20003800000 */
[----:B------:R-:W-:Y:S01]  /*9ca0*/  LEA.HI.SX32 R14, R14, R35, 0x1b ;  /* 0x000000230e0e7211 */ /* 0x000fe200078fdaff */
[----:B------:R-:W-:Y:S05]  /*9cb0*/  @!P4 BRA `(.L_x_9966) ;  /* 0x000000100000c947 */ /* 0x000fea0003800000 */
[----:B----4-:R4:W-:Y:S02]  /*9cc0*/  RED.E.ADD.F32.FTZ.RN.STRONG.GPU [R12.64+-0x100], R15 ;  /* 0xffff000f0c00798e */ /* 0x0109e4000c10e7a0 */
.L_x_9966:
[----:B------:R-:W-:Y:S05]  /*9cd0*/  BSYNC B0 ;  /* 0x0000000000007941 */ /* 0x000fea0003800000 */
.L_x_9965:
[----:B----4-:R4:W0:Y:S01]  /*9ce0*/  LDS R15, [R14.X4+0x17c0] ;  /* 0x0017c0000e0f7984 */ /* 0x0108220000004800 */
[----:B------:R-:W-:Y:S01]  /*9cf0*/  BSSY B0, `(.L_x_9967) ;  /* 0x0000003000007945 */ /* 0x000fe20003800000 */
[----:B------:R-:W-:Y:S05]  /*9d00*/  @!P5 BRA `(.L_x_9968) ;  /* 0x000000100000d947 */ /* 0x000fea0003800000 */
[----:B0-----:R0:W-:Y:S02]  /*9d10*/  RED.E.ADD.F32.FTZ.RN.STRONG.GPU [R12.64+-0x80], R15 ;  /* 0xffff800f0c00798e */ /* 0x0011e4000c10e7a0 */
.L_x_9968:
[----:B------:R-:W-:Y:S05]  /*9d20*/  BSYNC B0 ;  /* 0x0000000000007941 */ /* 0x000fea0003800000 */
.L_x_9967:
[----:B-1----:R-:W1:Y:S01]  /*9d30*/  SHFL.DOWN PT, R146, R173, 0x1, 0x1f ;  /* 0x08201f00ad927f89 */ /* 0x002e6200000e0000 */
[----:B------:R-:W-:Y:S01]  /*9d40*/  ISETP.GT.AND P0, PT, R36, 0x1e, PT ;  /* 0x0000001e2400780c */ /* 0x000fe20003f04270 */
[----:B------:R-:W-:Y:S01]  /*9d50*/  FMUL.FTZ R145, R16, R145 ;  /* 0x0000009110917220 */ /* 0x000fe20000410000 */
[----:B0-----:R-:W-:Y:S01]  /*9d60*/  MOV R13, R173 ;  /* 0x000000ad000d7202 */ /* 0x001fe20000000f00 */
[----:B------:R-:W0:Y:S01]  /*9d70*/  SHFL.DOWN PT, R193, R27, 0x1, 0x1f ;  /* 0x08201f001bc17f89 */ /* 0x000e2200000e0000 */
[----:B----4-:R-:W-:Y:S01]  /*9d80*/  MOV R14, R27 ;  /* 0x0000001b000e7202 */ /* 0x010fe20000000f00 */
[----:B------:R-:W-:Y:S01]  /*9d90*/  FFMA.FTZ R145, R226, R147, R145 ;  /* 0x00000093e2917223 */ /* 0x000fe20000010091 */
[----:B------:R-:W-:Y:S01]  /*9da0*/  MOV R15, R30 ;  /* 0x0000001e000f7202 */ /* 0x000fe20000000f00 */
[----:B---3--:R-:W3:Y:S01]  /*9db0*/  SHFL.DOWN PT, R150, R30, 0x1, 0x1f ;  /* 0x08201f001e967f89 */ /* 0x008ee200000e0000 */
        /* <DEDUP_REMOVED lines=9> */
[----:B------:R-:W-:Y:S02]  /*9e50*/  FFMA.FTZ R127, R3, R128, R127 ;  /* 0x00000080037f7223 */ /* 0x000fe4000001007f */
[----:B------:R-:W-:Y:S02]  /*9e60*/  FMUL.FTZ R141, R174, R141 ;  /* 0x0000008dae8d7220 */ /* 0x000fe40000410000 */
[----:B------:R-:W-:Y:S02]  /*9e70*/  FMUL.FTZ R138, R175, R138 ;  /* 0x0000008aaf8a7220 */ /* 0x000fe40000410000 */
[----:B-1----:R-:W-:Y:S02]  /*9e80*/  @!P0 FADD.FTZ R13, R13, R146 ;  /* 0x000000920d0d8221 */ /* 0x002fe40000010000 */
[----:B------:R-:W-:Y:S02]  /*9e90*/  FMUL.FTZ R136, R177, R136 ;  /* 0x00000088b1887220 */ /* 0x000fe40000410000 */
[----:B0-----:R-:W-:Y:S01]  /*9ea0*/  @!P0 FADD.FTZ R14, R14, R193 ;  /* 0x000000c10e0e8221 */ /* 0x001fe20000010000 */
[----:B------:R-:W0:Y:S01]  /*9eb0*/  SHFL.DOWN PT, R30, R13, 0x2, 0x1f ;  /* 0x08401f000d1e7f89 */ /* 0x000e2200000e0000 */
[----:B------:R-:W-:-:S02]  /*9ec0*/  FMUL.FTZ R126, R229, R126 ;  /* 0x0000007ee57e7220 */ /* 0x000fc40000410000 */
[----:B---3--:R-:W-:Y:S01]  /*9ed0*/  @!P0 FADD.FTZ R15, R15, R150 ;  /* 0x000000960f0f8221 */ /* 0x008fe20000010000 */
        /* <DEDUP_REMOVED lines=37> */
[----:B---3--:R-:W-:Y:S02]  /*a130*/  @!P0 FADD.FTZ R15, R15, R146 ;  /* 0x000000920f0f8221 */ /* 0x008fe40000010000 */
[----:B------:R-:W-:-:S02]  /*a140*/  FFMA.FTZ R148, R195, R180, R148 ;  /* 0x000000b4c3947223 */ /* 0x000fc40000010094 */
[----:B----4-:R-:W-:Y:S01]  /*a150*/  @!P0 FADD.FTZ R12, R12, R27 ;  /* 0x0000001b0c0c8221 */ /* 0x010fe20000010000 */
[----:B------:R-:W1:Y:S01]  /*a160*/  SHFL.DOWN PT, R22, R15, 0x8, 0x1f ;  /* 0x09001f000f167f89 */ /* 0x000e6200000e0000 */
[----:B------:R-:W-:Y:S01]  /*a170*/  ISETP.GT.AND P0, PT, R36, 0x17, PT ;  /* 0x000000172400780c */ /* 0x000fe20003f04270 */
[----:B------:R-:W-:Y:S02]  /*a180*/  FFMA.FTZ R192, R192, R123, R121 ;  /* 0x0000007bc0c07223 */ /* 0x000fe40000010079 */
[----:B------:R-:W3:Y:S01]  /*a190*/  SHFL.DOWN PT, R27, R14, 0x8, 0x1f ;  /* 0x09001f000e1b7f89 */ /* 0x000ee200000e0000 */
[----:B------:R-:W-:Y:S02]  /*a1a0*/  FFMA.FTZ R140, R108, R165, R140 ;  /* 0x000000a56c8c7223 */ /* 0x000fe4000001008c */
[----:B------:R-:W-:Y:S01]  /*a1b0*/  FFMA.FTZ R25, R107, R25, R138 ;  /* 0x000000196b197223 */ /* 0x000fe2000001008a */
[----:B------:R-:W4:Y:S01]  /*a1c0*/  SHFL.DOWN PT, R17, R12, 0x8, 0x1f ;  /* 0x09001f000c117f89 */ /* 0x000f2200000e0000 */
        /* <DEDUP_REMOVED lines=11> */
[----:B---3--:R-:W-:Y:S01]  /*a280*/  @!P0 FADD.FTZ R14, R14, R27 ;  /* 0x0000001b0e0e8221 */ /* 0x008fe20000010000 */
[----:B------:R-:W1:Y:S01]  /*a290*/  SHFL.DOWN PT, R18, R15, 0x10, 0x1f ;  /* 0x0a001f000f127f89 */ /* 0x000e6200000e0000 */
[----:B------:R-:W-:Y:S02]  /*a2a0*/  FFMA.FTZ R115, R115, R183, R160 ;  /* 0x000000b773737223 */ /* 0x000fe400000100a0 */
[----:B----4-:R-:W-:Y:S01]  /*a2b0*/  @!P0 FADD.FTZ R12, R12, R17 ;  /* 0x000000110c0c8221 */ /* 0x010fe20000010000 */
[----:B------:R-:W-:Y:S01]  /*a2c0*/  ISETP.GT.AND P0, PT, R36, 0xf, PT ;  /* 0x0000000f2400780c */ /* 0x000fe20003f04270 */
[----:B------:R-:W3:Y:S01]  /*a2d0*/  SHFL.DOWN PT, R17, R14, 0x10, 0x1f ;  /* 0x0a001f000e117f89 */ /* 0x000ee200000e0000 */
[----:B------:R-:W-:-:S02]  /*a2e0*/  FFMA.FTZ R116, R116, R185, R31 ;  /* 0x000000b974747223 */ /* 0x000fc4000001001f */
[----:B------:R-:W-:Y:S01]  /*a2f0*/  FFMA.FTZ R117, R117, R187, R122 ;  /* 0x000000bb75757223 */ /* 0x000fe2000001007a */
[----:B------:R-:W4:Y:S01]  /*a300*/  SHFL.DOWN PT, R3, R12, 0x10, 0x1f ;  /* 0x0a001f000c037f89 */ /* 0x000f2200000e0000 */
[----:B------:R-:W-:Y:S02]  /*a310*/  FFMA.FTZ R189, R118, R189, R148 ;  /* 0x000000bd76bd7223 */ /* 0x000fe40000010094 */
[----:B------:R-:W-:Y:S02]  /*a320*/  FFMA.FTZ R192, R119, R191, R192 ;  /* 0x000000bf77c07223 */ /* 0x000fe400000100c0 */
[----:B------:R-:W-:Y:S02]  /*a330*/  FADD.FTZ R103, R190, R103 ;  /* 0x00000067be677221 */ /* 0x000fe40000010000 */
[----:B------:R-:W-:Y:S02]  /*a340*/  FADD.FTZ R102, R163, R102 ;  /* 0x00000066a3667221 */ /* 0x000fe40000010000 */
[----:B0-----:R-:W-:-:S02]  /*a350*/  @!P0 FADD.FTZ R13, R13, R16 ;  /* 0x000000100d0d8221 */ /* 0x001fc40000010000 */
[----:B------:R-:W-:Y:S02]  /*a360*/  FADD.FTZ R101, R188, R101 ;  /* 0x00000065bc657221 */ /* 0x000fe40000010000 */
[----:B------:R-:W-:Y:S02]  /*a370*/  FADD.FTZ R100, R157, R100 ;  /* 0x000000649d647221 */ /* 0x000fe40000010000 */
[----:B-1----:R-:W-:Y:S02]  /*a380*/  @!P0 FADD.FTZ R15, R15, R18 ;  /* 0x000000120f0f8221 */ /* 0x002fe40000010000 */
[----:B------:R-:W-:Y:S02]  /*a390*/  FADD.FTZ R99, R161, R99 ;  /* 0x00000063a1637221 */ /* 0x000fe40000010000 */
[----:B------:R-:W-:Y:S02]  /*a3a0*/  FADD.FTZ R98, R143, R98 ;  /* 0x000000628f627221 */ /* 0x000fe40000010000 */
[----:B---3--:R-:W-:-:S02]  /*a3b0*/  @!P0 FADD.FTZ R14, R14, R17 ;  /* 0x000000110e0e8221 */ /* 0x008fc40000010000 */
[----:B------:R-:W-:Y:S02]  /*a3c0*/  FADD.FTZ R67, R140, R67 ;  /* 0x000000438c437221 */ /* 0x000fe40000010000 */
[----:B----4-:R-:W-:Y:S02]  /*a3d0*/  @!P0 FADD.FTZ R12, R12, R3 ;  /* 0x000000030c0c8221 */ /* 0x010fe40000010000 */
        /* <DEDUP_REMOVED lines=40> */
.L_x_9970:
[----:B0-----:R-:W-:Y:S05]  /*a660*/  BSYNC B0 ;  /* 0x0000000000007941 */ /* 0x001fea0003800000 */
.L_x_9969:
        /* <DEDUP_REMOVED lines=8> */
.L_x_9892:
        /* <DEDUP_REMOVED lines=24> */
[----:B------:R-:W-:Y:S01]  /*a870*/  STS.128 [R39], R92 ;  /* 0x0000005c27007388 */ /* 0x000fe20000000c00 */
[----:B------:R-:W-:Y:S01]  /*a880*/  UIMAD UR7, UR19, UR31, UR7 ;  /* 0x0000001f130772a4 */ /* 0x000fe2000f8e0207 */
[----:B0-----:R-:W-:Y:S01]  /*a890*/  F2FP.PACK_AB R23, R71, R70 ;  /* 0x000000464717723e */ /* 0x001fe200000000ff */
[----:B------:R-:W-:Y:S01]  /*a8a0*/  FADD.FTZ R4, R5, R58 ;  /* 0x0000003a05047221 */ /* 0x000fe20000010000 */
[----:B------:R-:W-:Y:S01]  /*a8b0*/  STS.128 [R39+0x10], R100 ;  /* 0x0000106427007388 */ /* 0x000fe20000000c00 */
        /* <DEDUP_REMOVED lines=12> */
[----:B------:R-:W-:Y:S01]  /*a980*/  ULDC.64 UR30, c[0x0][0x300] ;  /* 0x0000c000001e7ab9 */ /* 0x000fe20000000a00 */
[----:B------:R-:W-:Y:S01]  /*a990*/  FADD.FTZ R60, R59, R60 ;  /* 0x0000003c3b3c7221 */ /* 0x000fe20000010000 */
[----:B------:R-:W-:Y:S01]  /*a9a0*/  UIADD3 UR21, UP2, UR21, -0x400, URZ ;  /* 0xfffffc0015157890 */ /* 0x000fe2000ff5e03f */
[----:B------:R-:W-:Y:S01]  /*a9b0*/  MOV R3, UR8 ;  /* 0x0000000800037c02 */ /* 0x000fe20008000f00 */
[----:B------:R-:W-:Y:S01]  /*a9c0*/  ULDC.64 UR8, c[0x0][0x2f8] ;  /* 0x0000be0000087ab9 */ /* 0x000fe20000000a00 */
[----:B------:R-:W-:Y:S01]  /*a9d0*/  FADD.FTZ R61, R60, R61 ;  /* 0x0000003d3c3d7221 */ /* 0x000fe20000010000 */
[----:B------:R-:W-:-:S02]  /*a9e0*/  UIMAD UR7, UR36, UR8, URZ ;  /* 0x00000008240772a4 */ /* 0x000fc4000f8e023f */
[----:B------:R-:W-:Y:S01]  /*a9f0*/  IMAD.WIDE R2, R37, 0x10, R2 ;  /* 0x0000001025027825 */ /* 0x000fe200078e0202 */
[----:B------:R-:W-:Y:S02]  /*aa00*/  UIMAD.WIDE.U32 UR16, UR37, UR8, UR16 ;  /* 0x00000008251072a5 */ /* 0x000fe4000f8e0010 */
[----:B------:R-:W-:Y:S01]  /*aa10*/  UIMAD UR7, UR37, UR9, UR7 ;  /* 0x00000009250772a4 */ /* 0x000fe2000f8e0207 */
[----:B------:R-:W-:Y:S01]  /*aa20*/  FADD.FTZ R62, R61, R62 ;  /* 0x0000003e3d3e7221 */ /* 0x000fe20000010000 */
[----:B------:R-:W-:Y:S02]  /*aa30*/  UIADD3 UR23, UP3, UR23, -0x400, URZ ;  /* 0xfffffc0017177890 */ /* 0x000fe4000ff7e03f */
[----:B------:R-:W-:Y:S01]  /*aa40*/  UIADD3 UR9, UR17, UR7, URZ ;  /* 0x0000000711097290 */ /* 0x000fe2000fffe03f */
[----:B------:R-:W-:Y:S01]  /*aa50*/  FADD.FTZ R63, R62, R63 ;  /* 0x0000003f3e3f7221 */ /* 0x000fe20000010000 */
[----:B------:R-:W-:Y:S02]  /*aa60*/  UIMAD UR7, UR18, UR30, URZ ;  /* 0x0000001e120772a4 */ /* 0x000fe4000f8e023f */
[----:B------:R-:W-:Y:S01]  /*aa70*/  UMOV UR8, UR16 ;  /* 0x0000001000087c82 */ /* 0x000fe20008000000 */
[----:B------:R-:W-:Y:S01]  /*aa80*/  FADD.FTZ R64, R63, R64 ;  /* 0x000000403f407221 */ /* 0x000fe20000010000 */
[----:B------:R-:W-:-:S02]  /*aa90*/  UIMAD UR7, UR19, UR31, UR7 ;  /* 0x0000001f130772a4 */ /* 0x000fc4000f8e0207 */
[----:B------:R-:W-:Y:S01]  /*aaa0*/  UIMAD.WIDE.U32 UR8, UR19, UR30, UR8 ;  /* 0x0000001e130872a5 */ /* 0x000fe2000f8e0008 */
[----:B------:R-:W-:Y:S01]  /*aab0*/  FADD.FTZ R65, R64, R65 ;  /* 0x0000004140417221 */ /* 0x000fe20000010000 */
[----:B------:R-:W-:Y:S02]  /*aac0*/  ULDC.64 UR16, c[0x0][0x340] ;  /* 0x0000d00000107ab9 */ /* 0x000fe40000000a00 */
        /* <DEDUP_REMOVED lines=14> */
[----:B------:R-:W-:Y:S01]  /*abb0*/  FADD.FTZ R69, R68, R69 ;  /* 0x0000004544457221 */ /* 0x000fe20000010000 */
[----:B------:R-:W-:Y:S02]  /*abc0*/  UIADD3.X UR22, UR22, -0x1, URZ, UP2, !UPT ;  /* 0xffffffff16167890 */ /* 0x000fe400097fe43f */
[----:B------:R-:W-:Y:S01]  /*abd0*/  UIADD3.X UR24, UR24, -0x1, URZ, UP3, !UPT ;  /* 0xffffffff18187890 */ /* 0x000fe20009ffe43f */
[----:B------:R-:W-:Y:S01]  /*abe0*/  FADD.FTZ R34, R69, R70 ;  /* 0x0000004645227221 */ /* 0x000fe20000010000 */
[----:B------:R-:W-:Y:S01]  /*abf0*/  UIADD3.X UR26, UR26, -0x1, URZ, UP4, !UPT ;  /* 0xffffffff1a1a7890 */ /* 0x000fe2000a7fe43f */
[----:B0-----:R-:W-:Y:S02]  /*ac00*/  MOV R2, UR7 ;  /* 0x0000000700027c02 */ /* 0x001fe40008000f00 */
[----:B------:R-:W-:Y:S01]  /*ac10*/  FADD.FTZ R34, R34, R71 ;  /* 0x0000004722227221 */ /* 0x000fe20000010000 */
[----:B------:R-:W-:-:S05]  /*ac20*/  MOV R3, UR8 ;  /* 0x0000000800037c02 */ /* 0x000fca0008000f00 */
[----:B------:R-:W-:Y:S01]  /*ac30*/  IMAD.WIDE R2, R37, 0x10, R2 ;  /* 0x0000001025027825 */ /* 0x000fe200078e0202 */
[----:B------:R-:W-:Y:S04]  /*ac40*/  STS.128 [R39], R16 ;  /* 0x0000001027007388 */ /* 0x000fe80000000c00 */
[----:B------:R-:W-:Y:S01]  /*ac50*/  STS.128 [R39+0x10], R20 ;  /* 0x0000101427007388 */ /* 0x000fe20000000c00 */
[----:B------:R-:W-:-:S06]  /*ac60*/  NOP ;  /* 0x0000000000007918 */ /* 0x000fcc0000000000 */
[----:B------:R-:W0:Y:S04]  /*ac70*/  LDS.128 R8, [R36.X16] ;  /* 0x0000000024087984 */ /* 0x000e28000000cc00 */
[----:B------:R-:W1:Y:S04]  /*ac80*/  LDS.128 R12, [R36.X16+0x200] ;  /* 0x00020000240c7984 */ /* 0x000e68000000cc00 */
[----:B0-----:R0:W-:Y:S04]  /*ac90*/  STG.E.128 [R2.64], R8 ;  /* 0x0000000802007986 */ /* 0x0011e8000c101d20 */
[----:B-1----:R0:W-:Y:S01]  /*aca0*/  STG.E.128 [R2.64+0x200], R12 ;  /* 0x0002000c02007986 */ /* 0x0021e2000c101d20 */
[----:B------:R-:W-:Y:S01]  /*acb0*/  @!P0 CALL.REL.NOINC `(.L_x_9890) ;  /* 0x0000001000008944 */ /* 0x000fe20003c00000 */
[----:B------:R-:W-:Y:S05]  /*acc0*/  BRA `(.L_x_9972) ;  /* 0xffff5d6000007947 */ /* 0x000fea000383ffff */
.L_x_9890:
[----:B------:R-:W-:Y:S02]  /*acd0*/  ISETP.NE.U32.AND P0, PT, RZ, c[0x0][0x328], PT ;  /* 0x0000ca00ff007a0c */ /* 0x000fe40003f05070 */
[----:B------:R-:W-:-:S02]  /*ace0*/  ISETP.NE.U32.AND P2, PT, RZ, c[0x0][0x348], PT ;  /* 0x0000d200ff007a0c */ /* 0x000fc40003f45070 */
[----:B------:R-:W-:Y:S02]  /*acf0*/  ISETP.NE.AND.EX P1, PT, RZ, c[0x0][0x32c], PT, P0 ;  /* 0x0000cb00ff007a0c */ /* 0x000fe40003f25300 */
[----:B------:R-:W-:-:S11]  /*ad00*/  ISETP.NE.AND.EX P0, PT, RZ, c[0x0][0x34c], PT, P2 ;  /* 0x0000d300ff007a0c */ /* 0x000fd60003f05320 */
[----:B------:R-:W-:Y:S05]  /*ad10*/  @!P1 BRA `(.L_x_9973) ;  /* 0x0000016000009947 */ /* 0x000fea0003800000 */
[----:B0-----:R-:W0:Y:S01]  /*ad20*/  SHFL.DOWN P1, R3, R0, 0x1, 0x1f ;  /* 0x08201f0000037f89 */ /* 0x001e220000020000 */
[----:B------:R-:W-:Y:S03]  /*ad30*/  BSSY B0, `(.L_x_9973) ;  /* 0x0000014000007945 */ /* 0x000fe60003800000 */
[----:B------:R-:W3:Y:S01]  /*ad40*/  S2R R6, SR_LANEID ;  /* 0x0000000000067919 */ /* 0x000ee20000000000 */
[----:B0-----:R-:W-:-:S03]  /*ad50*/  @P1 FADD R3, R3, R0 ;  /* 0x0000000003031221 */ /* 0x001fc60000000000 */
[----:B------:R-:W0:Y:S01]  /*ad60*/  S2R R0, SR_TID.X ;  /* 0x0000000000007919 */ /* 0x000e220000002100 */
[----:B---3--:R-:W-:-:S03]  /*ad70*/  ISETP.NE.AND P2, PT, R6, RZ, PT ;  /* 0x000000ff0600720c */ /* 0x008fc60003f45270 */
        /* <DEDUP_REMOVED lines=8> */
[----:B0-----:R-:W-:-:S04]  /*ae00*/  ISETP.NE.AND P1, PT, R0, RZ, PT ;  /* 0x000000ff0000720c */ /* 0x001fc80003f25270 */
[----:B------:R0:W-:Y:S04]  /*ae10*/  @!P2 STS [0x18c4], R7 ;  /* 0x0018c407ff00a388 */ /* 0x0001e80000000800 */
[----:B------:R-:W-:Y:S06]  /*ae20*/  BAR.SYNC.DEFER_BLOCKING 0x0 ;  /* 0x0000000000007b1d */ /* 0x000fec0000010000 */
[----:B------:R-:W-:Y:S05]  /*ae30*/  @P1 BRA `(.L_x_9974) ;  /* 0x0000003000001947 */ /* 0x000fea0003800000 */
[----:B0-----:R-:W-:Y:S02]  /*ae40*/  MOV R2, UR12 ;  /* 0x0000000c00027c02 */ /* 0x001fe40008000f00 */
[----:B------:R-:W-:-:S05]  /*ae50*/  MOV R3, UR13 ;  /* 0x0000000d00037c02 */ /* 0x000fca0008000f00 */
[----:B------:R0:W-:Y:S02]  /*ae60*/  RED.E.ADD.F32.FTZ.RN.STRONG.GPU [R2.64], R7 ;  /* 0x000000070200798e */ /* 0x0001e4000c10e7a0 */
.L_x_9974:
[----:B0-----:R-:W-:Y:S05]  /*ae70*/  BSYNC B0 ;  /* 0x0000000000007941 */ /* 0x001fea0003800000 */
.L_x_9973:
        /* <DEDUP_REMOVED lines=25> */
.L_x_9976:
[----:B0-----:R-:W0:Y:S02]  /*b010*/  S2R R11, SR_TID.X ;  /* 0x00000000000b7919 */ /* 0x001e240000002100 */
.L_x_9977:
[----:B0-----:R-:W-:Y:S05]  /*b020*/  BSYNC B0 ;  /* 0x0000000000007941 */ /* 0x001fea0003800000 */
.L_x_9975:
[----:B------:R-:W-:-:S13]  /*b030*/  ISETP.GE.AND P0, PT, R11, c[0x0][0x16c], PT ;  /* 0x00005b000b007a0c */ /* 0x000fda0003f06270 */
        /* <DEDUP_REMOVED lines=11> */
.L_x_9978:
        /* <DEDUP_REMOVED lines=32> */
.L_x_9979:
        /* <DEDUP_REMOVED lines=9> */
.L_x_14709:


//--------------------- .text._Z25selective_scan_bwd_kernelI32Selective_Scan_bwd_kernel_traitsILi32ELi16ELb1ELb0ELb1ELb1ELb0EN3c104HalfENS1_7complexIfEEEEv12SSMParamsBwd --------------------------
	.section	.text._Z25selective_scan_bwd_kernelI32Selective_Scan_bwd_kernel_traitsILi32ELi16ELb1ELb0ELb1ELb1ELb0EN3c104HalfENS1_7complexIfEEEEv12SSMParamsBwd,"ax",@progbits
	.sectioninfo	@"SHI_REGISTERS=245"
	.align	128
        .global         _Z25selective_scan_bwd_kernelI32Selective_Scan_bwd_kernel_traitsILi32ELi16ELb1ELb0ELb1ELb1ELb0EN3c104HalfENS1_7complexIfEEEEv12SSMParamsBwd
        .type           _Z25selective_scan_bwd_kernelI32Selective_Scan_bwd_kernel_traitsILi32ELi16ELb1ELb0ELb1ELb1ELb0EN3c104HalfENS1_7complexIfEEEEv12SSMParamsBwd,@function
        .size           _Z25selective_scan_bwd_kernelI32Selective_Scan_bwd_kernel_traitsILi32ELi16ELb1ELb0ELb1ELb1ELb0EN3c104HalfENS1_7complexIfEEEEv12SSMParamsBwd,(.L_x_14710 - _Z25selective_scan_bwd_kernelI32Selective_Scan_bwd_kernel_traitsILi32ELi16ELb1ELb0ELb1ELb1ELb0EN3c104HalfENS1_7complexIfEEEEv12SSMParamsBwd)
        .other          _Z25selective_scan_bwd_kernelI32Selective_Scan_bwd_kernel_traitsILi32ELi16ELb1ELb0ELb1ELb1ELb0EN3c104HalfENS1_7complexIfEEEEv12SSMParamsBwd,@"STO_CUDA_ENTRY STV_DEFAULT"
_Z25selective_scan_bwd_kernelI32Selective_Scan_bwd_kernel_traitsILi32ELi16ELb1ELb0ELb1ELb1ELb0EN3c104HalfENS1_7complexIfEEEEv12SSMParamsBwd:
.text._Z25selective_scan_bwd_kernelI32Selective_Scan_bwd_kernel_traitsILi32ELi16ELb1ELb0ELb1ELb1ELb0EN3c104HalfENS1_7complexIfEEEEv12SSMParamsBwd:
        /* <DEDUP_REMOVED lines=164> */
[----:B---3--:R-:W-:-:S04]  /*0a40*/  SHF.L.U32 R99, R102, 0x1, RZ ;  /* 0x0000000166637819 */ /* 0x008fc800000006ff */
[----:B----4-:R-:W-:Y:S02]  /*0a50*/  LOP3.LUT R99, R99, 0xffffffc0, RZ, 0xc0, !PT ;  /* 0xffffffc063637812 */ /* 0x010fe400078ec0ff */
.L_x_10093:
[----:B------:R-:W-:Y:S01]  /*0a60*/  BAR.SYNC.DEFER_BLOCKING 0x0 ;  /* 0x0000000000007b1d */ /* 0x000fe20000010000 */
[----:B0-----:R-:W-:Y:S02]  /*0a70*/  MOV R2, UR22 ;  /* 0x0000001600027c02 */ /* 0x001fe40008000f00 */
[----:B0-----:R-:W-:Y:S02]  /*0a80*/  MOV R3, UR23 ;  /* 0x0000001700037c02 */ /* 0x001fe40008000f00 */
[----:B------:R-:W-:-:S05]  /*0a90*/  LOP3.LUT R98, R99, 0x1f, R102, 0xf8, !PT ;  /* 0x0000001f63627812 */ /* 0x000fca00078ef866 */
[----:B------:R-:W-:-:S05]  /*0aa0*/  IMAD.WIDE R2, R98, 0x10, R2 ;  /* 0x0000001062027825 */ /* 0x000fca00078e0202 */
[----:B------:R-:W3:Y:S04]  /*0ab0*/  LDG.E.128 R12, [R2.64] ;  /* 0x00000020020c7981 */ /* 0x000ee8000c1e1d00 */
[----:B------:R-:W4:Y:S01]  /*0ac0*/  LDG.E.128 R20, [R2.64+0x200] ;  /* 0x0002002002147981 */ /* 0x000f22000c1e1d00 */
[----:B------:R-:W-:Y:S01]  /*0ad0*/  SHF.L.U32 R97, R100, 0x5, RZ ;  /* 0x0000000564617819 */ /* 0x000fe200000006ff */
[----:B------:R-:W-:Y:S01]  /*0ae0*/  HFMA2.MMA R17, -RZ, RZ, 0, 9.5367431640625e-07 ;  /* 0x00000010ff117435 */ /* 0x000fe200000001ff */
[----:B------:R-:W-:-:S09]  /*0af0*/  UMOV UR18, UR8 ;  /* 0x0000000800127c82 */ /* 0x000fd20008000000 */
[----:B------:R-:W-:Y:S01]  /*0b00*/  IMAD.WIDE R16, R98, R17, UR18 ;  /* 0x0000001262107e25 */ /* 0x000fe2000f8e0211 */
        /* <DEDUP_REMOVED lines=15> */
[----:B------:R-:W-:Y:S04]  /*0c00*/  LDS.128 R12, [R97+0x10] ;  /* 0x00001000610c7984 */ /* 0x000fe80000000c00 */
[----:B------:R-:W-:Y:S06]  /*0c10*/  BAR.SYNC.DEFER_BLOCKING 0x0 ;  /* 0x0000000000007b1d */ /* 0x000fec0000010000 */
[----:B--2---:R5:W2:Y:S04]  /*0c20*/  LDG.E.128 R32, [R2.64] ;  /* 0x0000002002207981 */ /* 0x004aa8000c1e1d00 */
[----:B------:R5:W2:Y:S01]  /*0c30*/  LDG.E.128 R16, [R2.64+0x200] ;  /* 0x0002002002107981 */ /* 0x000aa2000c1e1d00 */
[--C-:B0-----:R-:W-:Y:S01]  /*0c40*/  HADD2.F32 R0, -RZ, R8.reuse.H0_H0 ;  /* 0x20000008ff007230 */ /* 0x101fe20000004100 */
[----:B------:R-:W-:Y:S01]  /*0c50*/  BSSY B0, `(.L_x_9981) ;  /* 0x0000056000007945 */ /* 0x000fe20003800000 */
[----:B---3--:R-:W-:-:S02]  /*0c60*/  HADD2.F32 R28, -RZ, R8.H1_H1 ;  /* 0x30000008ff1c7230 */ /* 0x008fc40000004100 */
[----:B----4-:R-:W-:Y:S02]  /*0c70*/  HADD2.F32 R88, -RZ, R20.H0_H0 ;  /* 0x20000014ff587230 */ /* 0x010fe40000004100 */
[--C-:B------:R-:W-:Y:S02]  /*0c80*/  HADD2.F32 R86, -RZ, R21.reuse.H0_H0 ;  /* 0x20000015ff567230 */ /* 0x100fe40000004100 */
[----:B------:R-:W-:Y:S01]  /*0c90*/  HADD2.F32 R84, -RZ, R22.H0_H0 ;  /* 0x20000016ff547230 */ /* 0x000fe20000004100 */
[----:B------:R-:W-:Y:S01]  /*0ca0*/  FADD.FTZ R88, R88, UR5 ;  /* 0x0000000558587e21 */ /* 0x000fe20008010000 */
[----:B-----5:R-:W-:Y:S01]  /*0cb0*/  HADD2.F32 R2, -RZ, R10.H0_H0 ;  /* 0x2000000aff027230 */ /* 0x020fe20000004100 */
        /* <DEDUP_REMOVED lines=18> */
[----:B--2---:R-:W-:Y:S04]  /*0de0*/  STS.128 [R100.X16], R32 ;  /* 0x0000002064007388 */ /* 0x004fe8000000cc00 */
[----:B------:R-:W-:Y:S01]  /*0df0*/  STS.128 [R100.X16+0x200], R16 ;  /* 0x0002001064007388 */ /* 0x000fe2000000cc00 */
[----:B------:R-:W-:-:S06]  /*0e00*/  NOP ;  /* 0x0000000000007918 */ /* 0x000fcc0000000000 */
[----:B------:R-:W0:Y:S04]  /*0e10*/  LDS.128 R24, [R97] ;  /* 0x0000000061187984 */ /* 0x000e280000000c00 */
[----:B------:R-:W2:Y:S01]  /*0e20*/  LDS.128 R16, [R97+0x10] ;  /* 0x0000100061107984 */ /* 0x000ea20000000c00 */
[--C-:B0-----:R-:W-:Y:S02]  /*0e30*/  HADD2.F32 R96, -RZ, R24.reuse.H0_H0 ;  /* 0x20000018ff607230 */ /* 0x101fe40000004100 */
[----:B------:R-:W-:Y:S02]  /*0e40*/  HADD2.F32 R95, -RZ, R24.H1_H1 ;  /* 0x30000018ff5f7230 */ /* 0x000fe40000004100 */
[----:B------:R-:W-:Y:S01]  /*0e50*/  HADD2.F32 R24, -RZ, R9.H0_H0 ;  /* 0x20000009ff187230 */ /* 0x000fe20000004100 */
[----:B------:R-:W-:Y:S01]  /*0e60*/  FFMA.FTZ R0, R96, R0, R103 ;  /* 0x0000000060007223 */ /* 0x000fe20000010067 */
[----:B------:R-:W-:-:S02]  /*0e70*/  HADD2.F32 R94, -RZ, R25.H0_H0 ;  /* 0x20000019ff5e7230 */ /* 0x000fc40000004100 */
[----:B------:R-:W-:Y:S01]  /*0e80*/  HADD2.F32 R93, -RZ, R25.H1_H1 ;  /* 0x30000019ff5d7230 */ /* 0x000fe20000004100 */
[----:B------:R-:W-:Y:S01]  /*0e90*/  FFMA.FTZ R3, R95, R28, R0 ;  /* 0x0000001c5f037223 */ /* 0x000fe20000010000 */
        /* <DEDUP_REMOVED lines=8> */
[----:B------:R-:W-:-:S02]  /*0f20*/  HADD2.F32 R0, -RZ, R10.H1_H1 ;  /* 0x3000000aff007230 */ /* 0x000fc40000004100 */
[----:B------:R-:W-:Y:S01]  /*0f30*/  HADD2.F32 R24, -RZ, R11.H0_H0 ;  /* 0x2000000bff187230 */ /* 0x000fe20000004100 */
[----:B------:R-:W-:Y:S01]  /*0f40*/  FFMA.FTZ R2, R92, R2, R3 ;  /* 0x000000025c027223 */ /* 0x000fe20000010003 */
[----:B------:R-:W-:Y:S02]  /*0f50*/  HADD2.F32 R89, -RZ, R27.H1_H1 ;  /* 0x3000001bff597230 */ /* 0x000fe40000004100 */
[----:B--2---:R-:W-:Y:S01]  /*0f60*/  HADD2.F32 R81, -RZ, R16.H0_H0 ;  /* 0x20000010ff517230 */ /* 0x004fe20000004100 */
[----:B------:R-:W-:Y:S01]  /*0f70*/  FFMA.FTZ R3, R91, R0, R2 ;  /* 0x000000005b037223 */ /* 0x000fe20000010002 */
[----:B------:R-:W-:-:S03]  /*0f80*/  HADD2.F32 R0, -RZ, R11.H1_H1 ;  /* 0x3000000bff007230 */ /* 0x000fc60000004100 */
[----:B------:R-:W-:-:S04]  /*0f90*/  FFMA.FTZ R24, R90, R24, R3 ;  /* 0x000000185a187223 */ /* 0x000fc80000010003 */
        /* <DEDUP_REMOVED lines=33> */
.L_x_9982:
[----:B------:R-:W-:Y:S05]  /*11b0*/  BSYNC B0 ;  /* 0x0000000000007941 */ /* 0x000fea0003800000 */
.L_x_9981:
        /* <DEDUP_REMOVED lines=39> */
.L_x_9984:
[----:B------:R-:W-:Y:S05]  /*1430*/  BSYNC B0 ;  /* 0x0000000000007941 */ /* 0x000fea0003800000 */
.L_x_9983:
        /* <DEDUP_REMOVED lines=39> */
.L_x_9986:
[----:B------:R-:W-:Y:S05]  /*16b0*/  BSYNC B0 ;  /* 0x0000000000007941 */ /* 0x000fea0003800000 */
.L_x_9985:
        /* <DEDUP_REMOVED lines=39> */
.L_x_9988:
[----:B------:R-:W-:Y:S05]  /*1930*/  BSYNC B0 ;  /* 0x0000000000007941 */ /* 0x000fea0003800000 */
.L_x_9987:
        /* <DEDUP_REMOVED lines=39> */
.L_x_9990:
[----:B------:R-:W-:Y:S05]  /*1bb0*/  BSYNC B0 ;  /* 0x0000000000007941 */ /* 0x000fea0003800000 */
.L_x_9989:
        /* <DEDUP_REMOVED lines=39> */
.L_x_9992:
[----:B------:R-:W-:Y:S05]  /*1e30*/  BSYNC B0 ;  /* 0x0000000000007941 */ /* 0x000fea0003800000 */
.L_x_9991:
        /* <DEDUP_REMOVED lines=39> */
.L_x_9994:
[----:B------:R-:W-:Y:S05]  /*20b0*/  BSYNC B0 ;  /* 0x0000000000007941 */ /* 0x000fea0003800000 */
.L_x_9993:
        /* <DEDUP_REMOVED lines=40> */
.L_x_9996:
[----:B------:R-:W-:Y:S05]  /*2340*/  BSYNC B0 ;  /* 0x0000000000007941 */ /* 0x000fea0003800000 */
.L_x_9995:
        /* <DEDUP_REMOVED lines=39> */
.L_x_9998:
[----:B------:R-:W-:Y:S05]  /*25c0*/  BSYNC B0 ;  /* 0x0000000000007941 */ /* 0x000fea0003800000 */
.L_x_9997:
        /* <DEDUP_REMOVED lines=38> */
.L_x_10000:
[----:B------:R-:W-:Y:S05]  /*2830*/  BSYNC B0 ;  /* 0x0000000000007941 */ /* 0x000fea0003800000 */
.L_x_9999:
        /* <DEDUP_REMOVED lines=37> */
.L_x_10002:
[----:B------:R-:W-:Y:S05]  /*2a90*/  BSYNC B0 ;  /* 0x0000000000007941 */ /* 0x000fea0003800000 */
.L_x_10001:
        /* <DEDUP_REMOVED lines=33> */
.L_x_10004:
[----:B------:R-:W-:Y:S05]  /*2cb0*/  BSYNC B0 ;  /* 0x0000000000007941 */ /* 0x000fea0003800000 */
.L_x_10003:
        /* <DEDUP_REMOVED lines=33> */
.L_x_10006:
[----:B------:R-:W-:Y:S05]  /*2ed0*/  BSYNC B0 ;  /* 0x0000000000007941 */ /* 0x000fea0003800000 */
.L_x_10005:
        /* <DEDUP_REMOVED lines=33> */
.L_x_10008:
[----:B------:R-:W-:Y:S05]  /*30f0*/  BSYNC B0 ;  /* 0x0000000000007941 */ /* 0x000fea0003800000 */
.L_x_10007:
        /* <DEDUP_REMOVED lines=33> */
.L_x_10010:
[----:B------:R-:W-:Y:S05]  /*3310*/  BSYNC B0 ;  /* 0x0000000000007941 */ /* 0x000fea0003800000 */
.L_x_10009:
        /* <DEDUP_REMOVED lines=33> */
.L_x_10012:
[----:B------:R-:W-:Y:S05]  /*3530*/  BSYNC B0 ;  /* 0x0000000000007941 */ /* 0x000fea0003800000 */
.L_x_10011:
        /* <DEDUP_REMOVED lines=23> */
.L_x_10092:
        /* <DEDUP_REMOVED lines=57> */
[----:B--2---:R1:W2:Y:S08]  /*3a40*/  R2UR UR40, R105 ;  /* 0x00000000692873c2 */ /* 0x0042b000000e0000 */
        /* <DEDUP_REMOVED lines=45> */
[----:B------:R-:W-:Y:S01]  /*3d20*/  MOV R30, UR30 ;  /* 0x0000001e001e7c02 */ /* 0x000fe20008000f00 */
[----:B------:R-:W-:Y:S01]  /*3d30*/  HFMA2.MMA R105, -RZ, RZ, 0, 9.5367431640625e-07 ;  /* 0x00000010ff697435 */ /* 0x000fe200000001ff */
[----:B------:R-:W-:-:S03]  /*3d40*/  FMUL.FTZ R110, R74, UR40 ;  /* 0x000000284a6e7c20 */ /* 0x000fc60008410000 */
[----:B------:R-:W-:Y:S01]  /*3d50*/  MUFU.SIN R115, R33 ;  /* 0x0000002100737308 */ /* 0x000fe20000000400 */
[----:B0-----:R-:W-:Y:S02]  /*3d60*/  FMUL.RZ R32, R28, 0.15915493667125701904 ;  /* 0x3e22f9831c207820 */ /* 0x001fe4000040c000 */
[----:B------:R-:W-:-:S03]  /*3d70*/  FMUL.FTZ R28, R78, UR40 ;  /* 0x000000284e1c7c20 */ /* 0x000fc60008410000 */
[----:B------:R-:W-:Y:S02]  /*3d80*/  @!P1 IMAD.WIDE R104, R104, R105, UR10 ;  /* 0x0000000a68689e25 */ /* 0x000fe4000f8e0269 */
[----:B------:R-:W-:Y:S02]  /*3d90*/  MUFU.COS R137, R33 ;  /* 0x0000002100897308 */ /* 0x000fe40000000000 */
[----:B------:R-:W-:Y:S02]  /*3da0*/  FMUL.RZ R112, R28, 0.15915493667125701904 ;  /* 0x3e22f9831c707820 */ /* 0x000fe4000040c000 */
[----:B------:R-:W-:Y:S01]  /*3db0*/  FMUL.FTZ R28, R2, R31 ;  /* 0x0000001f021c7220 */ /* 0x000fe20000410000 */
[----:B------:R-:W-:Y:S02]  /*3dc0*/  MOV R31, UR31 ;  /* 0x0000001f001f7c02 */ /* 0x000fe40008000f00 */
[----:B------:R-:W-:Y:S01]  /*3dd0*/  SHF.L.U32 R2, R100, 0x6, RZ ;  /* 0x0000000664027819 */ /* 0x000fe200000006ff */
[----:B------:R-:W-:Y:S03]  /*3de0*/  MUFU.SIN R117, R32 ;  /* 0x0000002000757308 */ /* 0x000fe60000000400 */
[----:B------:R-:W5:Y:S01]  /*3df0*/  LDG.E.64 R30, [R30.64] ;  /* 0x000000201e1e7981 */ /* 0x000f62000c1e1b00 */
[----:B------:R-:W-:-:S06]  /*3e00*/  NOP ;  /* 0x0000000000007918 */ /* 0x000fcc0000000000 */
[----:B------:R-:W0:Y:S01]  /*3e10*/  LDS.128 R12, [R2] ;  /* 0x00000000020c7984 */ /* 0x000e220000000c00 */
[----:B------:R1:W-:Y:S03]  /*3e20*/  MUFU.COS R135, R32 ;  /* 0x0000002000877308 */ /* 0x0003e60000000000 */
[----:B------:R-:W2:Y:S04]  /*3e30*/  LDS.128 R16, [R2+0x10] ;  /* 0x0000100002107984 */ /* 0x000ea80000000c00 */
[----:B------:R-:W3:Y:S01]  /*3e40*/  LDS.128 R20, [R2+0x20] ;  /* 0x0000200002147984 */ /* 0x000ee20000000c00 */
[----:B------:R-:W-:Y:S01]  /*3e50*/  MUFU.SIN R119, R112 ;  /* 0x0000007000777308 */ /* 0x000fe20000000400 */
[----:B-1----:R-:W-:-:S02]  /*3e60*/  CS2R R32, SRZ ;  /* 0x0000000000207805 */ /* 0x002fc4000001ff00 */
[----:B------:R1:W4:Y:S04]  /*3e70*/  LDS.128 R24, [R2+0x30] ;  /* 0x0000300002187984 */ /* 0x0003280000000c00 */
[----:B------:R0:W-:Y:S01]  /*3e80*/  STS.64 [R106.X8+0x1d10], R28 ;  /* 0x001d101c6a007388 */ /* 0x0001e20000008a00 */
[----:B------:R1:W-:Y:S03]  /*3e90*/  MUFU.COS R133, R112 ;  /* 0x0000007000857308 */ /* 0x0003e60000000000 */
[----:B------:R-:W-:Y:S01]  /*3ea0*/  BAR.SYNC.DEFER_BLOCKING 0x0 ;  /* 0x0000000000007b1d */ /* 0x000fe20000010000 */
[----:B-1----:R-:W-:-:S05]  /*3eb0*/  FMUL.FTZ R2, R70, UR40 ;  /* 0x0000002846027c20 */ /* 0x002fca0008410000 */
[----:B------:R-:W-:Y:S01]  /*3ec0*/  MUFU.SIN R121, R114 ;  /* 0x0000007200797308 */ /* 0x000fe20000000400 */
[----:B------:R-:W-:Y:S02]  /*3ed0*/  FMUL.RZ R112, R110, 0.15915493667125701904 ;  /* 0x3e22f9836e707820 */ /* 0x000fe4000040c000 */
[----:B------:R-:W-:-:S05]  /*3ee0*/  FMUL.FTZ R110, R72, UR40 ;  /* 0x00000028486e7c20 */ /* 0x000fca0008410000 */
[----:B------:R1:W-:Y:S01]  /*3ef0*/  MUFU.COS R131, R114 ;  /* 0x0000007200837308 */ /* 0x0003e20000000000 */
[----:B------:R-:W-:Y:S02]  /*3f00*/  FMUL.RZ R110, R110, 0.15915493667125701904 ;  /* 0x3e22f9836e6e7820 */ /* 0x000fe4000040c000 */
[----:B-1----:R-:W-:Y:S01]  /*3f10*/  FMUL.RZ R114, R2, 0.15915493667125701904 ;  /* 0x3e22f98302727820 */ /* 0x002fe2000040c000 */
[----:B------:R1:W5:Y:S01]  /*3f20*/  @!P1 LDG.E.64 R32, [R104.64+0x8] ;  /* 0x0000082068209981 */ /* 0x000362000c1e1b00 */
[----:B------:R-:W-:-:S03]  /*3f30*/  FMUL.FTZ R2, R67, UR40 ;  /* 0x0000002843027c20 */ /* 0x000fc60008410000 */
[----:B------:R-:W-:Y:S01]  /*3f40*/  MUFU.SIN R125, R110 ;  /* 0x0000006e007d7308 */ /* 0x000fe20000000400 */
[----:B------:R-:W-:Y:S02]  /*3f50*/  FMUL.RZ R116, R2, 0.15915493667125701904 ;  /* 0x3e22f98302747820 */ /* 0x000fe4000040c000 */
[C---:B-1----:R-:W-:Y:S02]  /*3f60*/  FMUL.FTZ R105, R3.reuse, R85 ;  /* 0x0000005503697220 */ /* 0x042fe40000410000 */
[----:B------:R-:W-:-:S03]  /*3f70*/  FMUL.FTZ R2, R3, R87 ;  /* 0x0000005703027220 */ /* 0x000fc60000410000 */
[----:B------:R1:W-:Y:S01]  /*3f80*/  MUFU.COS R127, R110 ;  /* 0x0000006e007f7308 */ /* 0x0003e20000000000 */
[----:B0-----:R-:W-:-:S07]  /*3f90*/  FMUL.FTZ R106, R3, R84 ;  /* 0x00000054036a7220 */ /* 0x001fce0000410000 */
[----:B------:R-:W0:Y:S01]  /*3fa0*/  MUFU.EX2 R105, R105 ;  /* 0x0000006900697308 */ /* 0x000e220000000800 */
[C---:B-1----:R-:W-:Y:S02]  /*3fb0*/  FMUL.FTZ R110, R3.reuse, R83 ;  /* 0x00000053036e7220 */ /* 0x042fe40000410000 */
[----:B------:R-:W-:-:S05]  /*3fc0*/  FMUL.FTZ R104, R3, R86 ;  /* 0x0000005603687220 */ /* 0x000fca0000410000 */
[----:B------:R-:W1:Y:S08]  /*3fd0*/  MUFU.EX2 R2, R2 ;  /* 0x0000000200027308 */ /* 0x000e700000000800 */
[----:B------:R-:W1:Y:S01]  /*3fe0*/  MUFU.EX2 R110, R110 ;  /* 0x0000006e006e7308 */ /* 0x000e620000000800 */
[----:B0-----:R-:W-:-:S07]  /*3ff0*/  FMUL.FTZ R143, R105, R108 ;  /* 0x0000006c698f7220 */ /* 0x001fce0000410000 */
[----:B------:R-:W0:Y:S01]  /*4000*/  MUFU.EX2 R106, R106 ;  /* 0x0000006a006a7308 */ /* 0x000e220000000800 */
[----:B------:R-:W-:Y:S01]  /*4010*/  FMUL.FTZ R142, R105, R142 ;  /* 0x0000008e698e7220 */ /* 0x000fe20000410000 */
[----:B------:R-:W-:-:S06]  /*4020*/  HADD2.F32 R105, -RZ, R8.H0_H0 ;  /* 0x20000008ff697230 */ /* 0x000fcc0000004100 */
        /* <DEDUP_REMOVED lines=13> */
[C---:B------:R-:W-:Y:S02]  /*4100*/  FMUL.FTZ R106, R3.reuse, R72 ;  /* 0x00000048036a7220 */ /* 0x040fe40000410000 */
[C---:B------:R-:W-:Y:S02]  /*4110*/  FMUL.FTZ R144, R104.reuse, R109 ;  /* 0x0000006d68907220 */ /* 0x040fe40000410000 */
        /* <DEDUP_REMOVED lines=14> */
[C---:B------:R-:W-:Y:S01]  /*4200*/  FMUL.FTZ R118, R3.reuse, R76 ;  /* 0x0000004c03767220 */ /* 0x040fe20000410000 */
[----:B------:R-:W-:Y:S01]  /*4210*/  MUFU.SIN R155, R116 ;  /* 0x00000074009b7308 */ /* 0x000fe20000000400 */
[----:B------:R-:W-:Y:S02]  /*4220*/  FMUL.FTZ R108, R3, R67 ;  /* 0x00000043036c7220 */ /* 0x000fe40000410000 */
[----:B------:R-:W-:-:S05]  /*4230*/  FMUL.FTZ R111, R144, R109 ;  /* 0x0000006d906f7220 */ /* 0x000fca0000410000 */
[----:B------:R0:W-:Y:S01]  /*4240*/  MUFU.COS R157, R116 ;  /* 0x00000074009d7308 */ /* 0x0001e20000000000 */
[C---:B------:R-:W-:Y:S02]  /*4250*/  FFMA.FTZ R112, R145.reuse, R109, -R112 ;  /* 0x0000006d91707223 */ /* 0x040fe40000010870 */
[----:B------:R-:W-:-:S05]  /*4260*/  FFMA.FTZ R111, R145, R110, R111 ;  /* 0x0000006e916f7223 */ /* 0x000fca000001006f */
[----:B------:R1:W-:Y:S01]  /*4270*/  MUFU.EX2 R120, R107 ;  /* 0x0000006b00787308 */ /* 0x0003e20000000800 */
[----:B0-----:R-:W-:-:S07]  /*4280*/  FMUL.FTZ R116, R3, R78 ;  /* 0x0000004e03747220 */ /* 0x001fce0000410000 */
[----:B------:R-:W-:Y:S01]  /*4290*/  MUFU.SIN R151, R114 ;  /* 0x0000007200977308 */ /* 0x000fe20000000400 */
[----:B-1----:R-:W-:-:S07]  /*42a0*/  HADD2.F32 R107, -RZ, R9.H0_H0 ;  /* 0x20000009ff6b7230 */ /* 0x002fce0000004100 */
[----:B------:R0:W-:Y:S01]  /*42b0*/  MUFU.COS R153, R114 ;  /* 0x0000007200997308 */ /* 0x0001e20000000000 */
[----:B------:R-:W-:Y:S02]  /*42c0*/  FFMA.FTZ R112, R107, R86, R112 ;  /* 0x000000566b707223 */ /* 0x000fe40000010070 */
[----:B------:R-:W-:Y:S02]  /*42d0*/  FMUL.FTZ R126, R106, R127 ;  /* 0x0000007f6a7e7220 */ /* 0x000fe40000410000 */
[----:B0-----:R-:W-:-:S03]  /*42e0*/  FMUL.FTZ R114, R3, R80 ;  /* 0x0000005003727220 */ /* 0x001fc60000410000 */
[----:B------:R-:W0:Y:S01]  /*42f0*/  MUFU.EX2 R116, R116 ;  /* 0x0000007400747308 */ /* 0x000e220000000800 */
[----:B------:R-:W-:Y:S02]  /*4300*/  FMUL.FTZ R124, R106, R125 ;  /* 0x0000007d6a7c7220 */ /* 0x000fe40000410000 */
[----:B------:R-:W-:-:S05]  /*4310*/  FADD.FTZ R111, RZ, R111 ;  /* 0x0000006fff6f7221 */ /* 0x000fca0000010000 */
[----:B------:R-:W1:Y:S01]  /*4320*/  MUFU.EX2 R118, R118 ;  /* 0x0000007600767308 */ /* 0x000e620000000800 */
[----:B------:R-:W-:-:S07]  /*4330*/  FMUL.FTZ R106, R142, R112 ;  /* 0x000000708e6a7220 */ /* 0x000fce0000410000 */
[----:B------:R-:W0:Y:S01]  /*4340*/  MUFU.EX2 R108, R108 ;  /* 0x0000006c006c7308 */ /* 0x000e220000000800 */
[C---:B------:R-:W-:Y:S02]  /*4350*/  FMUL.FTZ R129, R2.reuse, R129 ;  /* 0x0000008102817220 */ /* 0x040fe40000410000 */
[----:B------:R-:W-:-:S05]  /*4360*/  FMUL.FTZ R128, R2, R123 ;  /* 0x0000007b02807220 */ /* 0x000fca0000410000 */
[----:B------:R-:W2:Y:S01]  /*4370*/  MUFU.EX2 R114, R114 ;  /* 0x0000007200727308 */ /* 0x000ea20000000800 */
[-C--:B------:R-:W-:Y:S02]  /*4380*/  FMUL.FTZ R2, R142, R111.reuse ;  /* 0x0000006f8e027220 */ /* 0x080fe40000410000 */
[C---:B------:R-:W-:Y:S01]  /*4390*/  FFMA.FTZ R111, R143.reuse, R111, R106 ;  /* 0x0000006f8f6f7223 */ /* 0x040fe2000001006a */
[----:B------:R-:W-:Y:S01]  /*43a0*/  HADD2.F32 R106, -RZ, R9.H1_H1 ;  /* 0x30000009ff6a7230 */ /* 0x000fe20000004100 */
[----:B------:R-:W-:Y:S02]  /*43b0*/  FFMA.FTZ R112, R143, R112, -R2 ;  /* 0x000000708f707223 */ /* 0x000fe40000010802 */
[----:B------:R-:W-:Y:S02]  /*43c0*/  FADD.FTZ R113, RZ, R111 ;  /* 0x0000006fff717221 */ /* 0x000fe40000010000 */
[C---:B0-----:R-:W-:Y:S02]  /*43d0*/  FMUL.FTZ R133, R116.reuse, R133 ;  /* 0x0000008574857220 */ /* 0x041fe40000410000 */
[----:B------:R-:W-:-:S02]  /*43e0*/  FMUL.FTZ R132, R116, R119 ;  /* 0x0000007774847220 */ /* 0x000fc40000410000 */
[C---:B-1----:R-:W-:Y:S02]  /*43f0*/  FMUL.FTZ R131, R118.reuse, R131 ;  /* 0x0000008376837220 */ /* 0x042fe40000410000 */
[----:B------:R-:W-:Y:S02]  /*4400*/  FMUL.FTZ R130, R118, R121 ;  /* 0x0000007976827220 */ /* 0x000fe40000410000 */
[C---:B------:R-:W-:Y:S02]  /*4410*/  FMUL.FTZ R118, R108.reuse, R157 ;  /* 0x0000009d6c767220 */ /* 0x040fe40000410000 */
[----:B------:R-:W-:Y:S02]  /*4420*/  FMUL.FTZ R116, R108, R155 ;  /* 0x0000009b6c747220 */ /* 0x000fe40000410000 */
[----:B------:R-:W-:Y:S02]  /*4430*/  FMUL.FTZ R2, R62, UR40 ;  /* 0x000000283e027c20 */ /* 0x000fe40008410000 */
[----:B------:R-:W-:-:S02]  /*4440*/  FFMA.FTZ R112, R106, R85, R112 ;  /* 0x000000556a707223 */ /* 0x000fc40000010070 */
[----:B------:R-:W-:Y:S02]  /*4450*/  FMUL.FTZ R111, R140, R113 ;  /* 0x000000718c6f7220 */ /* 0x000fe40000410000 */
[----:B------:R-:W-:Y:S01]  /*4460*/  FMUL.FTZ R108, R28, R146 ;  /* 0x000000921c6c7220 */ /* 0x000fe20000410000 */
[----:B------:R-:W-:Y:S01]  /*4470*/  HADD2.F32 R109, -RZ, R10.H0_H0 ;  /* 0x2000000aff6d7230 */ /* 0x000fe20000004100 */
[C---:B--2---:R-:W-:Y:S02]  /*4480*/  FMUL.FTZ R135, R114.reuse, R135 ;  /* 0x0000008772877220 */ /* 0x044fe40000410000 */
[----:B------:R-:W-:Y:S02]  /*4490*/  FMUL.FTZ R134, R114, R117 ;  /* 0x0000007572867220 */ /* 0x000fe40000410000 */
[----:B------:R-:W-:Y:S02]  /*44a0*/  FMUL.RZ R123, R2, 0.15915493667125701904 ;  /* 0x3e22f983027b7820 */ /* 0x000fe4000040c000 */
[----:B------:R-:W-:-:S02]  /*44b0*/  FFMA.FTZ R114, R141, R112, -R111 ;  /* 0x000000708d727223 */ /* 0x000fc4000001086f */
[C---:B------:R-:W-:Y:S02]  /*44c0*/  FMUL.FTZ R2, R29.reuse, R146 ;  /* 0x000000921d027220 */ /* 0x040fe40000410000 */
[-C--:B------:R-:W-:Y:S02]  /*44d0*/  FFMA.FTZ R110, R29, R147.reuse, R108 ;  /* 0x000000931d6e7223 */ /* 0x080fe4000001006c */
[----:B------:R-:W-:Y:S02]  /*44e0*/  FMUL.FTZ R112, R140, R112 ;  /* 0x000000708c707220 */ /* 0x000fe40000410000 */
[----:B------:R-:W-:Y:S02]  /*44f0*/  FFMA.FTZ R108, R28, R147, -R2 ;  /* 0x000000931c6c7223 */ /* 0x000fe40000010802 */
[----:B------:R-:W-:Y:S02]  /*4500*/  FMUL.FTZ R111, R144, R110 ;  /* 0x0000006e906f7220 */ /* 0x000fe40000410000 */
[----:B------:R-:W-:-:S02]  /*4510*/  FFMA.FTZ R112, R141, R113, R112 ;  /* 0x000000718d707223 */ /* 0x000fc40000010070 */
[----:B------:R-:W-:Y:S02]  /*4520*/  FFMA.FTZ R114, R109, R84, R114 ;  /* 0x000000546d727223 */ /* 0x000fe40000010072 */
[----:B------:R-:W-:Y:S02]  /*4530*/  FFMA.FTZ R111, R145, R108, -R111 ;  /* 0x0000006c916f7223 */ /* 0x000fe4000001086f */
[----:B------:R-:W-:Y:S02]  /*4540*/  FADD.FTZ R112, RZ, R112 ;  /* 0x00000070ff707221 */ /* 0x000fe40000010000 */
[----:B------:R-:W-:Y:S02]  /*4550*/  FMUL.FTZ R117, R138, R114 ;  /* 0x000000728a757220 */ /* 0x000fe40000410000 */
[----:B------:R-:W-:Y:S02]  /*4560*/  FMUL.FTZ R108, R144, R108 ;  /* 0x0000006c906c7220 */ /* 0x000fe40000410000 */
[----:B------:R-:W-:-:S02]  /*4570*/  FMUL.FTZ R2, R3, R62 ;  /* 0x0000003e03027220 */ /* 0x000fc40000410000 */
[-C--:B------:R-:W-:Y:S02]  /*4580*/  FMUL.FTZ R113, R138, R112.reuse ;  /* 0x000000708a717220 */ /* 0x080fe40000410000 */
[----:B------:R-:W-:Y:S02]  /*4590*/  FFMA.FTZ R117, R139, R112, R117 ;  /* 0x000000708b757223 */ /* 0x000fe40000010075 */
[----:B------:R-:W-:Y:S01]  /*45a0*/  FFMA.FTZ R110, R145, R110, R108 ;  /* 0x0000006e916e7223 */ /* 0x000fe2000001006c */
[----:B------:R-:W-:Y:S01]  /*45b0*/  HADD2.F32 R108, -RZ, R10.H1_H1 ;  /* 0x3000000aff6c7230 */ /* 0x000fe20000004100 */
[----:B------:R-:W-:Y:S02]  /*45c0*/  FFMA.FTZ R114, R139, R114, -R113 ;  /* 0x000000728b727223 */ /* 0x000fe40000010871 */
[----:B------:R-:W-:Y:S01]  /*45d0*/  FADD.FTZ R119, RZ, R117 ;  /* 0x00000075ff777221 */ /* 0x000fe20000010000 */
[----:B------:R-:W-:Y:S01]  /*45e0*/  MUFU.COS R115, R123 ;  /* 0x0000007b00737308 */ /* 0x000fe20000000000 */
[----:B------:R-:W-:-:S02]  /*45f0*/  FMUL.FTZ R112, R142, R110 ;  /* 0x0000006e8e707220 */ /* 0x000fc40000410000 */
[----:B------:R-:W-:Y:S02]  /*4600*/  FFMA.FTZ R114, R108, R83, R114 ;  /* 0x000000536c727223 */ /* 0x000fe40000010072 */
[----:B------:R-:W-:-:S03]  /*4610*/  FMUL.FTZ R121, R136, R119 ;  /* 0x0000007788797220 */ /* 0x000fc60000410000 */
[----:B------:R-:W0:Y:S01]  /*4620*/  MUFU.EX2 R2, R2 ;  /* 0x0000000200027308 */ /* 0x000e220000000800 */
[-C--:B------:R-:W-:Y:S02]  /*4630*/  FFMA.FTZ R117, R143, R111.reuse, -R112 ;  /* 0x0000006f8f757223 */ /* 0x080fe40000010870 */
[----:B------:R-:W-:Y:S01]  /*4640*/  FMUL.FTZ R112, R142, R111 ;  /* 0x0000006f8e707220 */ /* 0x000fe20000410000 */
[----:B------:R-:W-:Y:S01]  /*4650*/  HADD2.F32 R111, -RZ, R11.H0_H0 ;  /* 0x2000000bff6f7230 */ /* 0x000fe20000004100 */
[-C--:B------:R-:W-:Y:S02]  /*4660*/  FMUL.FTZ R148, R136, R114.reuse ;  /* 0x0000007288947220 */ /* 0x080fe40000410000 */
[----:B------:R-:W-:Y:S01]  /*4670*/  FFMA.FTZ R121, R137, R114, -R121 ;  /* 0x0000007289797223 */ /* 0x000fe20000010879 */
[----:B------:R-:W1:Y:S01]  /*4680*/  MUFU.SIN R113, R123 ;  /* 0x0000007b00717308 */ /* 0x000e620000000400 */
[----:B------:R-:W-:Y:S02]  /*4690*/  FFMA.FTZ R110, R143, R110, R112 ;  /* 0x0000006e8f6e7223 */ /* 0x000fe40000010070 */
[----:B------:R-:W-:-:S02]  /*46a0*/  FFMA.FTZ R119, R137, R119, R148 ;  /* 0x0000007789777223 */ /* 0x000fc40000010094 */
[----:B------:R-:W-:Y:S02]  /*46b0*/  FFMA.FTZ R121, R111, R82, R121 ;  /* 0x000000526f797223 */ /* 0x000fe40000010079 */
[----:B------:R-:W-:Y:S02]  /*46c0*/  FMUL.FTZ R148, R140, R110 ;  /* 0x0000006e8c947220 */ /* 0x000fe40000410000 */
[----:B------:R-:W-:Y:S02]  /*46d0*/  FADD.FTZ R119, RZ, R119 ;  /* 0x00000077ff777221 */ /* 0x000fe40000010000 */
[----:B------:R-:W-:Y:S02]  /*46e0*/  FMUL.FTZ R150, R134, R121 ;  /* 0x0000007986967220 */ /* 0x000fe40000410000 */
[----:B0-----:R-:W-:Y:S02]  /*46f0*/  FMUL.FTZ R114, R2, R115 ;  /* 0x0000007302727220 */ /* 0x001fe40000410000 */
[----:B------:R-:W-:-:S02]  /*4700*/  FMUL.FTZ R115, R140, R117 ;  /* 0x000000758c737220 */ /* 0x000fc40000410000 */
[----:B------:R-:W-:Y:S02]  /*4710*/  FFMA.FTZ R148, R141, R117, -R148 ;  /* 0x000000758d947223 */ /* 0x000fe40000010894 */
[-C--:B------:R-:W-:Y:S02]  /*4720*/  FFMA.FTZ R117, R135, R119.reuse, R150 ;  /* 0x0000007787757223 */ /* 0x080fe40000010096 */
[----:B------:R-:W-:Y:S02]  /*4730*/  FMUL.FTZ R150, R134, R119 ;  /* 0x0000007786967220 */ /* 0x000fe40000410000 */
[----:B-1----:R-:W-:Y:S01]  /*4740*/  FMUL.FTZ R112, R2, R113 ;  /* 0x0000007102707220 */ /* 0x002fe20000410000 */
[----:B------:R-:W-:Y:S01]  /*4750*/  HADD2.F32 R113, -RZ, R11.H1_H1 ;  /* 0x3000000bff717230 */ /* 0x000fe20000004100 */
[----:B------:R-:W-:Y:S02]  /*4760*/  FFMA.FTZ R115, R141, R110, R115 ;  /* 0x0000006e8d737223 */ /* 0x000fe40000010073 */
[----:B------:R-:W-:-:S02]  /*4770*/  FFMA.FTZ R150, R135, R121, -R150 ;  /* 0x0000007987967223 */ /* 0x000fc40000010896 */
[----:B------:R-:W-:Y:S02]  /*4780*/  FADD.FTZ R121, RZ, R117 ;  /* 0x00000075ff797221 */ /* 0x000fe40000010000 */
[C---:B------:R-:W-:Y:S02]  /*4790*/  FMUL.FTZ R110, R138.reuse, R148 ;  /* 0x000000948a6e7220 */ /* 0x040fe40000410000 */
[----:B------:R-:W-:Y:S02]  /*47a0*/  FMUL.FTZ R2, R138, R115 ;  /* 0x000000738a027220 */ /* 0x000fe40000410000 */
[----:B------:R-:W-:Y:S02]  /*47b0*/  FFMA.FTZ R150, R113, R80, R150 ;  /* 0x0000005071967223 */ /* 0x000fe40000010096 */
[----:B------:R-:W-:Y:S02]  /*47c0*/  FMUL.FTZ R117, R132, R121 ;  /* 0x0000007984757220 */ /* 0x000fe40000410000 */
[----:B------:R-:W-:-:S02]  /*47d0*/  FFMA.FTZ R110, R139, R115, R110 ;  /* 0x000000738b6e7223 */ /* 0x000fc4000001006e */
[----:B------:R-:W-:Y:S02]  /*47e0*/  FFMA.FTZ R2, R139, R148, -R2 ;  /* 0x000000948b027223 */ /* 0x000fe40000010802 */
[-C--:B------:R-:W-:Y:S01]  /*47f0*/  FMUL.FTZ R148, R132, R150.reuse ;  /* 0x0000009684947220 */ /* 0x080fe20000410000 */
[----:B------:R-:W-:Y:S01]  /*4800*/  HADD2.F32 R115, -RZ, R4.H0_H0 ;  /* 0x20000004ff737230 */ /* 0x000fe20000004100 */
[C---:B------:R-:W-:Y:S02]  /*4810*/  FFMA.FTZ R150, R133.reuse, R150, -R117 ;  /* 0x0000009685967223 */ /* 0x040fe40000010875 */
[C---:B------:R-:W-:Y:S02]  /*4820*/  FMUL.FTZ R117, R136.reuse, R110 ;  /* 0x0000006e88757220 */ /* 0x040fe40000410000 */
[----:B------:R-:W-:Y:S02]  /*4830*/  FMUL.FTZ R119, R136, R2 ;  /* 0x0000000288777220 */ /* 0x000fe40000410000 */
[----:B------:R-:W-:-:S02]  /*4840*/  FFMA.FTZ R148, R133, R121, R148 ;  /* 0x0000007985947223 */ /* 0x000fc40000010094 */
[C---:B------:R-:W-:Y:S02]  /*4850*/  FFMA.FTZ R117, R137.reuse, R2, -R117 ;  /* 0x0000000289757223 */ /* 0x040fe40000010875 */
[----:B------:R-:W-:Y:S02]  /*4860*/  FFMA.FTZ R119, R137, R110, R119 ;  /* 0x0000006e89777223 */ /* 0x000fe40000010077 */
[----:B------:R-:W-:Y:S02]  /*4870*/  FFMA.FTZ R150, R115, R78, R150 ;  /* 0x0000004e73967223 */ /* 0x000fe40000010096 */
[----:B------:R-:W-:Y:S02]  /*4880*/  FADD.FTZ R148, RZ, R148 ;  /* 0x00000094ff947221 */ /* 0x000fe40000010000 */
[C---:B------:R-:W-:Y:S02]  /*4890*/  FMUL.FTZ R110, R134.reuse, R117 ;  /* 0x00000075866e7220 */ /* 0x040fe40000410000 */
[----:B------:R-:W-:-:S02]  /*48a0*/  FMUL.FTZ R2, R134, R119 ;  /* 0x0000007786027220 */ /* 0x000fc40000410000 */
[C---:B------:R-:W-:Y:S02]  /*48b0*/  FMUL.FTZ R123, R130.reuse, R150 ;  /* 0x00000096827b7220 */ /* 0x040fe40000410000 */
[-C--:B------:R-:W-:Y:S02]  /*48c0*/  FMUL.FTZ R121, R130, R148.reuse ;  /* 0x0000009482797220 */ /* 0x080fe40000410000 */
[C---:B------:R-:W-:Y:S02]  /*48d0*/  FFMA.FTZ R110, R135.reuse, R119, R110 ;  /* 0x00000077876e7223 */ /* 0x040fe4000001006e */
[----:B------:R-:W-:Y:S01]  /*48e0*/  FFMA.FTZ R2, R135, R117, -R2 ;  /* 0x0000007587027223 */ /* 0x000fe20000010802 */
[----:B------:R-:W-:Y:S01]  /*48f0*/  HADD2.F32 R117, -RZ, R4.H1_H1 ;  /* 0x30000004ff757230 */ /* 0x000fe20000004100 */
[C---:B------:R-:W-:Y:S02]  /*4900*/  FFMA.FTZ R123, R131.reuse, R148, R123 ;  /* 0x00000094837b7223 */ /* 0x040fe4000001007b */
[----:B------:R-:W-:-:S02]  /*4910*/  FFMA.FTZ R121, R131, R150, -R121 ;  /* 0x0000009683797223 */ /* 0x000fc40000010879 */
[C---:B------:R-:W-:Y:S02]  /*4920*/  FMUL.FTZ R119, R132.reuse, R110 ;  /* 0x0000006e84777220 */ /* 0x040fe40000410000 */
[----:B------:R-:W-:Y:S02]  /*4930*/  FADD.FTZ R127, RZ, R123 ;  /* 0x0000007bff7f7221 */ /* 0x000fe40000010000 */
[----:B------:R-:W-:Y:S02]  /*4940*/  FMUL.FTZ R123, R132, R2 ;  /* 0x00000002847b7220 */ /* 0x000fe40000410000 */
[----:B------:R-:W-:Y:S02]  /*4950*/  FFMA.FTZ R125, R117, R76, R121 ;  /* 0x0000004c757d7223 */ /* 0x000fe40000010079 */
[----:B------:R-:W-:Y:S02]  /*4960*/  FFMA.FTZ R121, R133, R2, -R119 ;  /* 0x0000000285797223 */ /* 0x000fe40000010877 */
[----:B------:R-:W-:-:S02]  /*4970*/  FMUL.FTZ R2, R56, UR40 ;  /* 0x0000002838027c20 */ /* 0x000fc40008410000 */
[----:B------:R-:W-:Y:S02]  /*4980*/  FFMA.FTZ R123, R133, R110, R123 ;  /* 0x0000006e857b7223 */ /* 0x000fe4000001007b */
[C---:B------:R-:W-:Y:S01]  /*4990*/  FMUL.FTZ R148, R128.reuse, R127 ;  /* 0x0000007f80947220 */ /* 0x040fe20000410000 */
[----:B------:R-:W-:Y:S01]  /*49a0*/  HADD2.F32 R119, -RZ, R5.H0_H0 ;  /* 0x20000005ff777230 */ /* 0x000fe20000004100 */
[----:B------:R-:W-:Y:S02]  /*49b0*/  FMUL.FTZ R110, R128, R125 ;  /* 0x0000007d806e7220 */ /* 0x000fe40000410000 */
[----:B------:R-:W-:Y:S02]  /*49c0*/  FMUL.RZ R155, R2, 0.15915493667125701904 ;  /* 0x3e22f983029b7820 */ /* 0x000fe4000040c000 */
[----:B------:R-:W-:Y:S02]  /*49d0*/  FMUL.FTZ R2, R130, R123 ;  /* 0x0000007b82027220 */ /* 0x000fe40000410000 */
[----:B------:R-:W-:-:S02]  /*49e0*/  FFMA.FTZ R148, R129, R125, -R148 ;  /* 0x0000007d81947223 */ /* 0x000fc40000010894 */
[----:B------:R-:W-:Y:S02]  /*49f0*/  FFMA.FTZ R127, R129, R127, R110 ;  /* 0x0000007f817f7223 */ /* 0x000fe4000001006e */
[-C--:B------:R-:W-:Y:S02]  /*4a00*/  FFMA.FTZ R2, R131, R121.reuse, -R2 ;  /* 0x0000007983027223 */ /* 0x080fe40000010802 */
[----:B------:R-:W-:Y:S02]  /*4a10*/  FMUL.FTZ R110, R130, R121 ;  /* 0x00000079826e7220 */ /* 0x000fe40000410000 */
[----:B------:R-:W-:Y:S02]  /*4a20*/  FFMA.FTZ R121, R119, R74, R148 ;  /* 0x0000004a77797223 */ /* 0x000fe40000010094 */
[----:B------:R-:W-:Y:S02]  /*4a30*/  FADD.FTZ R127, RZ, R127 ;  /* 0x0000007fff7f7221 */ /* 0x000fe40000010000 */
[----:B------:R-:W-:-:S02]  /*4a40*/  FMUL.FTZ R148, R124, R121 ;  /* 0x000000797c947220 */ /* 0x000fc40000410000 */
[----:B------:R-:W-:Y:S02]  /*4a50*/  FFMA.FTZ R110, R131, R123, R110 ;  /* 0x0000007b836e7223 */ /* 0x000fe4000001006e */
[-C--:B------:R-:W-:Y:S02]  /*4a60*/  FMUL.FTZ R125, R124, R127.reuse ;  /* 0x0000007f7c7d7220 */ /* 0x080fe40000410000 */
[----:B------:R-:W-:Y:S02]  /*4a70*/  FMUL.FTZ R3, R3, R56 ;  /* 0x0000003803037220 */ /* 0x000fe40000410000 */
[----:B------:R-:W-:Y:S02]  /*4a80*/  FFMA.FTZ R148, R126, R127, R148 ;  /* 0x0000007f7e947223 */ /* 0x000fe40000010094 */
[----:B------:R-:W-:Y:S02]  /*4a90*/  FMUL.FTZ R123, R128, R110 ;  /* 0x0000006e807b7220 */ /* 0x000fe40000410000 */
[----:B------:R-:W-:Y:S01]  /*4aa0*/  FFMA.FTZ R127, R126, R121, -R125 ;  /* 0x000000797e7f7223 */ /* 0x000fe2000001087d */
[----:B------:R-:W-:Y:S01]  /*4ab0*/  HADD2.F32 R121, -RZ, R5.H1_H1 ;  /* 0x30000005ff797230 */ /* 0x000fe20000004100 */
[C---:B------:R-:W-:Y:S01]  /*4ac0*/  FMUL.FTZ R122, R120.reuse, R153 ;  /* 0x00000099787a7220 */ /* 0x040fe20000410000 */
[----:B------:R-:W-:Y:S01]  /*4ad0*/  MUFU.COS R150, R155 ;  /* 0x0000009b00967308 */ /* 0x000fe20000000000 */
[----:B------:R-:W-:-:S02]  /*4ae0*/  FMUL.FTZ R120, R120, R151 ;  /* 0x0000009778787220 */ /* 0x000fc40000410000 */
[-C--:B------:R-:W-:Y:S02]  /*4af0*/  FFMA.FTZ R125, R129, R2.reuse, -R123 ;  /* 0x00000002817d7223 */ /* 0x080fe4000001087b */
[----:B------:R-:W-:Y:S02]  /*4b00*/  FADD.FTZ R153, RZ, R148 ;  /* 0x00000094ff997221 */ /* 0x000fe40000010000 */
[----:B------:R-:W-:Y:S01]  /*4b10*/  FMUL.FTZ R2, R128, R2 ;  /* 0x0000000280027220 */ /* 0x000fe20000410000 */
[----:B------:R-:W0:Y:S01]  /*4b20*/  MUFU.EX2 R3, R3 ;  /* 0x0000000300037308 */ /* 0x000e220000000800 */
[----:B------:R-:W-:Y:S02]  /*4b30*/  FFMA.FTZ R151, R121, R72, R127 ;  /* 0x0000004879977223 */ /* 0x000fe4000001007f */
[----:B------:R-:W-:-:S05]  /*4b40*/  FMUL.FTZ R152, R120, R153 ;  /* 0x0000009978987220 */ /* 0x000fca0000410000 */
[----:B------:R-:W1:Y:S01]  /*4b50*/  MUFU.SIN R148, R155 ;  /* 0x0000009b00947308 */ /* 0x000e620000000400 */
[----:B------:R-:W-:Y:S01]  /*4b60*/  FFMA.FTZ R127, R129, R110, R2 ;  /* 0x0000006e817f7223 */ /* 0x000fe20000010002 */
[----:B------:R-:W-:Y:S01]  /*4b70*/  HADD2.F32 R123, -RZ, R6.H0_H0 ;  /* 0x20000006ff7b7230 */ /* 0x000fe20000004100 */
[----:B------:R-:W-:Y:S02]  /*4b80*/  FMUL.FTZ R110, R124, R125 ;  /* 0x0000007d7c6e7220 */ /* 0x000fe40000410000 */
[-C--:B------:R-:W-:Y:S02]  /*4b90*/  FMUL.FTZ R154, R120, R151.reuse ;  /* 0x00000097789a7220 */ /* 0x080fe40000410000 */
[----:B------:R-:W-:Y:S02]  /*4ba0*/  FFMA.FTZ R152, R122, R151, -R152 ;  /* 0x000000977a987223 */ /* 0x000fe40000010898 */
[-C--:B------:R-:W-:Y:S02]  /*4bb0*/  FMUL.FTZ R2, R124, R127.reuse ;  /* 0x0000007f7c027220 */ /* 0x080fe40000410000 */
[----:B------:R-:W-:-:S02]  /*4bc0*/  FFMA.FTZ R127, R126, R127, R110 ;  /* 0x0000007f7e7f7223 */ /* 0x000fc4000001006e */
[----:B------:R-:W-:Y:S02]  /*4bd0*/  FFMA.FTZ R154, R122, R153, R154 ;  /* 0x000000997a9a7223 */ /* 0x000fe4000001009a */
[----:B------:R-:W-:Y:S02]  /*4be0*/  FFMA.FTZ R151, R123, R70, R152 ;  /* 0x000000467b977223 */ /* 0x000fe40000010098 */
[----:B------:R-:W-:Y:S02]  /*4bf0*/  FFMA.FTZ R125, R126, R125, -R2 ;  /* 0x0000007d7e7d7223 */ /* 0x000fe40000010802 */
[----:B------:R-:W-:Y:S02]  /*4c00*/  FMUL.FTZ R2, R120, R127 ;  /* 0x0000007f78027220 */ /* 0x000fe40000410000 */
[----:B------:R-:W-:Y:S02]  /*4c10*/  FADD.FTZ R153, RZ, R154 ;  /* 0x0000009aff997221 */ /* 0x000fe40000010000 */
[----:B------:R-:W-:-:S02]  /*4c20*/  FMUL.FTZ R110, R116, R151 ;  /* 0x00000097746e7220 */ /* 0x000fc40000410000 */
[C---:B0-----:R-:W-:Y:S02]  /*4c30*/  FMUL.FTZ R150, R3.reuse, R150 ;  /* 0x0000009603967220 */ /* 0x041fe40000410000 */
[----:B-1----:R-:W-:Y:S02]  /*4c40*/  FMUL.FTZ R148, R3, R148 ;  /* 0x0000009403947220 */ /* 0x002fe40000410000 */
[-C--:B------:R-:W-:Y:S02]  /*4c50*/  FFMA.FTZ R3, R122, R125.reuse, -R2 ;  /* 0x0000007d7a037223 */ /* 0x080fe40000010802 */
[----:B------:R-:W-:Y:S02]  /*4c60*/  FMUL.FTZ R125, R120, R125 ;  /* 0x0000007d787d7220 */ /* 0x000fe40000410000 */
[-C--:B------:R-:W-:Y:S02]  /*4c70*/  FFMA.FTZ R152, R118, R153.reuse, R110 ;  /* 0x0000009976987223 */ /* 0x080fe4000001006e */
[----:B------:R-:W-:-:S02]  /*4c80*/  FMUL.FTZ R153, R116, R153 ;  /* 0x0000009974997220 */ /* 0x000fc40000410000 */
[----:B------:R-:W-:Y:S02]  /*4c90*/  FFMA.FTZ R127, R122, R127, R125 ;  /* 0x0000007f7a7f7223 */ /* 0x000fe4000001007d */
[----:B------:R-:W-:Y:S02]  /*4ca0*/  FFMA.FTZ R153, R118, R151, -R153 ;  /* 0x0000009776997223 */ /* 0x000fe40000010899 */
[C---:B------:R-:W-:Y:S02]  /*4cb0*/  FMUL.FTZ R151, R116.reuse, R3 ;  /* 0x0000000374977220 */ /* 0x040fe40000410000 */
[-C--:B------:R-:W-:Y:S02]  /*4cc0*/  FMUL.FTZ R2, R116, R127.reuse ;  /* 0x0000007f74027220 */ /* 0x080fe40000410000 */
[C---:B------:R-:W-:Y:S02]  /*4cd0*/  FFMA.FTZ R151, R118.reuse, R127, R151 ;  /* 0x0000007f76977223 */ /* 0x040fe40000010097 */
[----:B------:R-:W-:Y:S01]  /*4ce0*/  FFMA.FTZ R3, R118, R3, -R2 ;  /* 0x0000000376037223 */ /* 0x000fe20000010802 */
[----:B------:R-:W-:Y:S01]  /*4cf0*/  ISETP.NE.AND P1, PT, R102, 0x1f, PT ;  /* 0x0000001f6600780c */ /* 0x000fe20003f25270 */
[----:B------:R-:W-:-:S02]  /*4d00*/  FMUL.FTZ R2, R112, R151 ;  /* 0x0000009770027220 */ /* 0x000fc40000410000 */
[-C--:B------:R-:W-:Y:S02]  /*4d10*/  FMUL.FTZ R127, R112, R3.reuse ;  /* 0x00000003707f7220 */ /* 0x080fe40000410000 */
[C---:B------:R-:W-:Y:S02]  /*4d20*/  FFMA.FTZ R3, R114.reuse, R3, -R2 ;  /* 0x0000000372037223 */ /* 0x040fe40000010802 */
[----:B------:R-:W-:Y:S02]  /*4d30*/  FFMA.FTZ R151, R114, R151, R127 ;  /* 0x0000009772977223 */ /* 0x000fe4000001007f */
[C---:B------:R-:W-:Y:S02]  /*4d40*/  FMUL.FTZ R2, R148.reuse, R3 ;  /* 0x0000000394027220 */ /* 0x040fe40000410000 */
[-C--:B------:R-:W-:Y:S02]  /*4d50*/  FMUL.FTZ R173, R148, R151.reuse ;  /* 0x0000009794ad7220 */ /* 0x080fe40000410000 */
[----:B------:R-:W-:-:S02]  /*4d60*/  FFMA.FTZ R151, R150, R151, R2 ;  /* 0x0000009796977223 */ /* 0x000fc40000010002 */
[----:B------:R-:W-:Y:S02]  /*4d70*/  FFMA.FTZ R173, R150, R3, -R173 ;  /* 0x0000000396ad7223 */ /* 0x000fe400000108ad */
[----:B------:R0:W1:Y:S01]  /*4d80*/  @P1 LDS.64 R2, [R102.X8+0x2d18] ;  /* 0x002d180066021984 */ /* 0x0000620000008a00 */
[----:B------:R-:W-:Y:S01]  /*4d90*/  HADD2.F32 R110, -RZ, R6.H1_H1 ;  /* 0x30000006ff6e7230 */ /* 0x000fe20000004100 */
[----:B------:R-:W-:Y:S01]  /*4da0*/  FADD.FTZ R155, RZ, R152 ;  /* 0x00000098ff9b7221 */ /* 0x000fe20000010000 */
[----:B------:R-:W-:-:S03]  /*4db0*/  HADD2.F32 R125, -RZ, R7.H0_H0 ;  /* 0x20000007ff7d7230 */ /* 0x000fc60000004100 */
[----:B------:R-:W-:Y:S02]  /*4dc0*/  FFMA.FTZ R153, R110, R67, R153 ;  /* 0x000000436e997223 */ /* 0x000fe40000010099 */
[C---:B------:R-:W-:Y:S02]  /*4dd0*/  FMUL.FTZ R152, R112.reuse, R155 ;  /* 0x0000009b70987220 */ /* 0x040fe40000410000 */
[-C--:B------:R-:W-:Y:S02]  /*4de0*/  FMUL.FTZ R154, R112, R153.reuse ;  /* 0x00000099709a7220 */ /* 0x080fe40000410000 */
[C---:B------:R-:W-:Y:S02]  /*4df0*/  FFMA.FTZ R152, R114.reuse, R153, -R152 ;  /* 0x0000009972987223 */ /* 0x040fe40000010898 */
[----:B------:R-:W-:Y:S02]  /*4e00*/  FFMA.FTZ R154, R114, R155, R154 ;  /* 0x0000009b729a7223 */ /* 0x000fe4000001009a */
[----:B------:R-:W-:-:S02]  /*4e10*/  FFMA.FTZ R153, R125, R62, R152 ;  /* 0x0000003e7d997223 */ /* 0x000fc40000010098 */
        /* <DEDUP_REMOVED lines=10> */
[----:B0--34-:R-:W-:Y:S01]  /*4ec0*/  ULDC UR28, c[0x0][0x174] ;  /* 0x00005d00001c7ab9 */ /* 0x019fe20000000800 */
[----:B-1----:R-:W-:Y:S01]  /*4ed0*/  MOV R3, RZ ;  /* 0x000000ff00037202 */ /* 0x002fe20000000f00 */
        /* <DEDUP_REMOVED lines=9> */
.L_x_10015:
[----:B0--34-:R-:W-:Y:S05]  /*4f70*/  BSYNC B0 ;  /* 0x0000000000007941 */ /* 0x019fea0003800000 */
.L_x_10014:
        /* <DEDUP_REMOVED lines=13> */
[--C-:B------:R-:W-:Y:S01]  /*5050*/  HADD2.F32 R228, -RZ, R22.reuse.H1_H1 ;  /* 0x30000016ffe47230 */ /* 0x100fe20000004100 */
[----:B------:R-:W-:Y:S01]  /*5060*/  FADD.FTZ R222, R79, R79 ;  /* 0x0000004f4fde7221 */ /* 0x000fe20000010000 */
[----:B------:R-:W-:Y:S01]  /*5070*/  HADD2.F32 R230, -RZ, R22.H0_H0 ;  /* 0x20000016ffe67230 */ /* 0x000fe20000004100 */
[----:B------:R-:W-:Y:S01]  /*5080*/  FADD.FTZ R219, R81, R81 ;  /* 0x0000005151db7221 */ /* 0x000fe20000010000 */
[----:B------:R-:W-:Y:S01]  /*5090*/  HADD2.F32 R217, -RZ, R20.H0_H0 ;  /* 0x20000014ffd97230 */ /* 0x000fe20000004100 */
[----:B------:R-:W-:Y:S01]  /*50a0*/  FADD.FTZ R216, R89, R89 ;  /* 0x0000005959d87221 */ /* 0x000fe20000010000 */
[----:B0-----:R-:W-:Y:S01]  /*50b0*/  HADD2.F32 R31, -RZ, R26.H1_H1 ;  /* 0x3000001aff1f7230 */ /* 0x001fe20000004100 */
[C---:B------:R-:W-:Y:S01]  /*50c0*/  ISETP.NE.AND P6, PT, R174.reuse, 0x1f, PT ;  /* 0x0000001fae00780c */ /* 0x040fe20003fc5270 */
[----:B------:R-:W-:Y:S01]  /*50d0*/  HADD2.F32 R221, -RZ, R20.H1_H1 ;  /* 0x30000014ffdd7230 */ /* 0x000fe20000004100 */
        /* <DEDUP_REMOVED lines=13> */
[----:B------:R-:W-:Y:S01]  /*51b0*/  HADD2.F32 R196, -RZ, R13.H1_H1 ;  /* 0x3000000dffc47230 */ /* 0x000fe20000004100 */
[-C--:B--2---:R-:W-:Y:S01]  /*51c0*/  FFMA.FTZ R156, R173, R154.reuse, R153 ;  /* 0x0000009aad9c7223 */ /* 0x084fe20000010099 */
[----:B------:R-:W-:Y:S01]  /*51d0*/  HADD2.F32 R206, -RZ, R17.H0_H0 ;  /* 0x20000011ffce7230 */ /* 0x000fe20000004100 */
[C---:B------:R-:W-:Y:S01]  /*51e0*/  FMUL.FTZ R154, R151.reuse, R154 ;  /* 0x0000009a979a7220 */ /* 0x040fe20000410000 */
[----:B------:R-:W-:Y:S01]  /*51f0*/  HADD2.F32 R197, -RZ, R14.H1_H1 ;  /* 0x3000000effc57230 */ /* 0x000fe20000004100 */
[----:B------:R-:W-:Y:S01]  /*5200*/  @P3 FADD.FTZ R172, R172, R157 ;  /* 0x0000009dacac3221 */ /* 0x000fe20000010000 */
[----:B------:R-:W-:Y:S01]  /*5210*/  FSEL R156, R151, R156, !P3 ;  /* 0x0000009c979c7208 */ /* 0x000fe20005800000 */
[----:B------:R-:W-:Y:S01]  /*5220*/  @P3 FFMA.FTZ R173, R173, R152, -R154 ;  /* 0x00000098adad3223 */ /* 0x000fe2000001089a */
[--C-:B------:R-:W-:Y:S01]  /*5230*/  HADD2.F32 R202, -RZ, R15.reuse.H0_H0 ;  /* 0x2000000fffca7230 */ /* 0x100fe20000004100 */
        /* <DEDUP_REMOVED lines=10> */
[----:B------:R-:W-:Y:S01]  /*52e0*/  FADD.FTZ R210, R91, R91 ;  /* 0x0000005b5bd27221 */ /* 0x000fe20000010000 */
[----:B------:R-:W-:Y:S01]  /*52f0*/  BSSY B0, `(.L_x_10016) ;  /* 0x000016f000007945 */ /* 0x000fe20003800000 */
[----:B------:R-:W-:Y:S01]  /*5300*/  FADD.FTZ R207, R92, R92 ;  /* 0x0000005c5ccf7221 */ /* 0x000fe20000010000 */
[----:B------:R-:W3:Y:S01]  /*5310*/  SHFL.UP PT, R152, R156, 0x2, RZ ;  /* 0x044000009c987989 */ /* 0x000ee200000e00ff */
[----:B------:R-:W-:-:S02]  /*5320*/  FADD.FTZ R203, R93, R93 ;  /* 0x0000005d5dcb7221 */ /* 0x000fc40000010000 */
[----:B------:R-:W-:Y:S02]  /*5330*/  FADD.FTZ R201, R94, R94 ;  /* 0x0000005e5ec97221 */ /* 0x000fe40000010000 */
[----:B------:R-:W-:Y:S02]  /*5340*/  FADD.FTZ R198, R95, R95 ;  /* 0x0000005f5fc67221 */ /* 0x000fe40000010000 */
[C---:B0-----:R-:W-:Y:S02]  /*5350*/  FMUL.FTZ R158, R156.reuse, R154 ;  /* 0x0000009a9c9e7220 */ /* 0x041fe40000410000 */
[C---:B-1----:R-:W-:Y:S02]  /*5360*/  FMUL.FTZ R155, R156.reuse, R151 ;  /* 0x000000979c9b7220 */ /* 0x042fe40000410000 */
[-C--:B--2---:R-:W-:Y:S02]  /*5370*/  FMUL.FTZ R157, R156, R153.reuse ;  /* 0x000000999c9d7220 */ /* 0x084fe40000410000 */
[----:B------:R-:W-:-:S02]  /*5380*/  FFMA.FTZ R153, R173, R153, -R158 ;  /* 0x00000099ad997223 */ /* 0x000fc4000001089e */
        /* <DEDUP_REMOVED lines=61> */
[----:B------:R-:W-:-:S02]  /*5760*/  FMUL.FTZ R25, R155, UR29 ;  /* 0x0000001d9b197c20 */ /* 0x000fc40008410000 */
[----:B------:R-:W-:Y:S01]  /*5770*/  FADD.FTZ R165, -R158, R165 ;  /* 0x000000a59ea57221 */ /* 0x000fe20000010100 */
[----:B------:R-:W0:Y:S01]  /*5780*/  SHFL.UP PT, R164, R173, 0x8, RZ ;  /* 0x05000000ada47989 */ /* 0x000e2200000e00ff */
[----:B------:R-:W-:Y:S02]  /*5790*/  FADD.FTZ R169, R159, R168 ;  /* 0x000000a89fa97221 */ /* 0x000fe40000010000 */
        /* <DEDUP_REMOVED lines=20> */
[----:B------:R-:W-:Y:S02]  /*58e0*/  FMUL.FTZ R171, R163, R170 ;  /* 0x000000aaa3ab7220 */ /* 0x000fe40000410000 */
[----:B------:R-:W-:Y:S02]  /*58f0*/  FFMA.FTZ R166, R173, R166, R169 ;  /* 0x000000a6ada67223 */ /* 0x000fe400000100a9 */
[-C--:B--2---:R-:W-:Y:S02]  /*5900*/  FMUL.FTZ R175, R163, R168.reuse ;  /* 0x000000a8a3af7220 */ /* 0x084fe40000410000 */
[----:B------:R-:W-:Y:S01]  /*5910*/  FFMA.FTZ R171, R173, R168, -R171 ;  /* 0x000000a8adab7223 */ /* 0x000fe200000108ab */
[----:B------:R-:W-:Y:S01]  /*5920*/  FSEL R168, R163, R166, !P3 ;  /* 0x000000a6a3a87208 */ /* 0x000fe20005800000 */
[----:B------:R-:W-:-:S02]  /*5930*/  FFMA.FTZ R175, R173, R170, R175 ;  /* 0x000000aaadaf7223 */ /* 0x000fc400000100af */
[----:B------:R-:W-:Y:S02]  /*5940*/  @P3 FFMA.FTZ R173, R173, R164, -R165 ;  /* 0x000000a4adad3223 */ /* 0x000fe400000108a5 */
[C---:B------:R-:W-:Y:S02]  /*5950*/  FMUL.FTZ R163, R226.reuse, UR29 ;  /* 0x0000001de2a37c20 */ /* 0x040fe40008410000 */
[----:B------:R-:W-:Y:S01]  /*5960*/  FMUL.FTZ R165, R226, UR28 ;  /* 0x0000001ce2a57c20 */ /* 0x000fe20008410000 */
[----:B------:R-:W0:Y:S01]  /*5970*/  SHFL.UP PT, R170, R173, 0x10, RZ ;  /* 0x06000000adaa7989 */ /* 0x000e2200000e00ff */
[C---:B------:R-:W-:Y:S02]  /*5980*/  FFMA.FTZ R164, R224.reuse, UR28, -R163 ;  /* 0x0000001ce0a47c23 */ /* 0x040fe400080108a3 */
[----:B------:R-:W-:Y:S02]  /*5990*/  FFMA.FTZ R166, R224, UR29, R165 ;  /* 0x0000001de0a67c23 */ /* 0x000fe400080100a5 */
[----:B------:R-:W-:-:S02]  /*59a0*/  FMUL.FTZ R165, R23, R164 ;  /* 0x000000a417a57220 */ /* 0x000fc40000410000 */
[----:B------:R-:W-:Y:S02]  /*59b0*/  @P3 FADD.FTZ R172, R172, R175 ;  /* 0x000000afacac3221 */ /* 0x000fe40000010000 */
[----:B------:R-:W-:Y:S01]  /*59c0*/  @P3 FADD.FTZ R176, R176, R171 ;  /* 0x000000abb0b03221 */ /* 0x000fe20000010000 */
[----:B------:R-:W-:Y:S01]  /*59d0*/  ISETP.GE.AND P3, PT, R100, 0x10, PT ;  /* 0x000000106400780c */ /* 0x000fe20003f66270 */
[----:B------:R-:W-:Y:S01]  /*59e0*/  FMUL.FTZ R164, R23, R166 ;  /* 0x000000a617a47220 */ /* 0x000fe20000410000 */
[----:B------:R-:W-:Y:S01]  /*59f0*/  SHFL.UP PT, R171, R168, 0x10, RZ ;  /* 0x06000000a8ab7989 */ /* 0x000fe200000e00ff */
[----:B------:R-:W-:Y:S02]  /*5a00*/  FADD.FTZ R175, R165, R178 ;  /* 0x000000b2a5af7221 */ /* 0x000fe40000010000 */
[----:B------:R-:W-:Y:S01]  /*5a10*/  FADD.FTZ R183, -R164, R179 ;  /* 0x000000b3a4b77221 */ /* 0x000fe20000010100 */
[----:B------:R-:W-:Y:S01]  /*5a20*/  SHFL.UP PT, R178, R176, 0x10, RZ ;  /* 0x06000000b0b27989 */ /* 0x000fe200000e00ff */
[----:B------:R-:W-:-:S02]  /*5a30*/  FMUL.FTZ R169, R228, UR28 ;  /* 0x0000001ce4a97c20 */ /* 0x000fc40008410000 */
[----:B------:R-:W-:Y:S01]  /*5a40*/  FMUL.FTZ R163, R228, UR29 ;  /* 0x0000001de4a37c20 */ /* 0x000fe20008410000 */
[----:B------:R-:W1:Y:S01]  /*5a50*/  SHFL.UP PT, R179, R172, 0x10, RZ ;  /* 0x06000000acb37989 */ /* 0x000e6200000e00ff */
[----:B------:R-:W-:Y:S02]  /*5a60*/  FMUL.FTZ R182, R124, -R175 ;  /* 0x800000af7cb67220 */ /* 0x000fe40000410000 */
[C---:B------:R-:W-:Y:S02]  /*5a70*/  FFMA.FTZ R166, R230.reuse, UR29, R169 ;  /* 0x0000001de6a67c23 */ /* 0x040fe400080100a9 */
[----:B------:R-:W-:Y:S02]  /*5a80*/  FFMA.FTZ R22, R230, UR28, -R163 ;  /* 0x0000001ce6167c23 */ /* 0x000fe400080108a3 */
[-C--:B------:R-:W-:Y:S02]  /*5a90*/  FMUL.FTZ R180, R124, -R183.reuse ;  /* 0x800000b77cb47220 */ /* 0x080fe40000410000 */
[----:B------:R-:W-:-:S02]  /*5aa0*/  FFMA.FTZ R182, R126, R183, R182 ;  /* 0x000000b77eb67223 */ /* 0x000fc400000100b6 */
[C---:B------:R-:W-:Y:S02]  /*5ab0*/  FMUL.FTZ R163, R177.reuse, R166 ;  /* 0x000000a6b1a37220 */ /* 0x040fe40000410000 */
[----:B------:R-:W-:Y:S02]  /*5ac0*/  FFMA.FTZ R175, R126, R175, -R180 ;  /* 0x000000af7eaf7223 */ /* 0x000fe400000108b4 */
[----:B------:R-:W-:Y:S02]  /*5ad0*/  FMUL.FTZ R22, R177, R22 ;  /* 0x00000016b1167220 */ /* 0x000fe40000410000 */
[----:B------:R-:W-:Y:S02]  /*5ae0*/  FADD.FTZ R182, -R163, R182 ;  /* 0x000000b6a3b67221 */ /* 0x000fe40000010100 */
[----:B------:R-:W-:Y:S01]  /*5af0*/  FADD.FTZ R166, R22, R175 ;  /* 0x000000af16a67221 */ /* 0x000fe20000010000 */
[----:B------:R-:W-:Y:S01]  /*5b00*/  HADD2.F32 R175, -RZ, R21.H0_H0 ;  /* 0x20000015ffaf7230 */ /* 0x000fe20000004100 */
[----:B------:R-:W-:-:S02]  /*5b10*/  FMUL.FTZ R20, R128, -R182 ;  /* 0x800000b680147220 */ /* 0x000fc40000410000 */
[-C--:B------:R-:W-:Y:S02]  /*5b20*/  FMUL.FTZ R169, R128, -R166.reuse ;  /* 0x800000a680a97220 */ /* 0x080fe40000410000 */
[----:B------:R-:W-:Y:S02]  /*5b30*/  FFMA.FTZ R183, R129, R166, -R20 ;  /* 0x000000a681b77223 */ /* 0x000fe40000010814 */
[C---:B0-----:R-:W-:Y:S02]  /*5b40*/  FMUL.FTZ R166, R168.reuse, R170 ;  /* 0x000000aaa8a67220 */ /* 0x041fe40000410000 */
[C---:B-1----:R-:W-:Y:S02]  /*5b50*/  FMUL.FTZ R21, R168.reuse, R179 ;  /* 0x000000b3a8157220 */ /* 0x042fe40000410000 */
[C---:B------:R-:W-:Y:S02]  /*5b60*/  FMUL.FTZ R180, R168.reuse, R178 ;  /* 0x000000b2a8b47220 */ /* 0x040fe40000410000 */
[----:B------:R-:W-:-:S02]  /*5b70*/  FMUL.FTZ R20, R168, R171 ;  /* 0x000000aba8147220 */ /* 0x000fc40000410000 */
[C---:B------:R-:W-:Y:S02]  /*5b80*/  FFMA.FTZ R171, R173.reuse, R171, R166 ;  /* 0x000000abadab7223 */ /* 0x040fe400000100a6 */
[C---:B------:R-:W-:Y:S02]  /*5b90*/  FFMA.FTZ R21, R173.reuse, R178, -R21 ;  /* 0x000000b2ad157223 */ /* 0x040fe40000010815 */
[C---:B------:R-:W-:Y:S02]  /*5ba0*/  FFMA.FTZ R179, R173.reuse, R179, R180 ;  /* 0x000000b3adb37223 */ /* 0x040fe400000100b4 */
[----:B------:R-:W-:Y:S02]  /*5bb0*/  @P3 FFMA.FTZ R173, R173, R170, -R20 ;  /* 0x000000aaadad3223 */ /* 0x000fe40000010814 */
[----:B------:R-:W-:Y:S02]  /*5bc0*/  FMUL.FTZ R20, R218, UR29 ;  /* 0x0000001dda147c20 */ /* 0x000fe40008410000 */
[----:B------:R-:W-:-:S02]  /*5bd0*/  @P3 FADD.FTZ R176, R176, R21 ;  /* 0x00000015b0b03221 */ /* 0x000fc40000010000 */
[----:B------:R-:W-:Y:S01]  /*5be0*/  FFMA.FTZ R182, R129, R182, R169 ;  /* 0x000000b681b67223 */ /* 0x000fe200000100a9 */
[----:B------:R-:W-:Y:S01]  /*5bf0*/  FSEL R169, R168, R171, !P3 ;  /* 0x000000aba8a97208 */ /* 0x000fe20005800000 */
[----:B------:R-:W-:Y:S01]  /*5c00*/  FMUL.FTZ R166, R218, UR28 ;  /* 0x0000001cdaa67c20 */ /* 0x000fe20008410000 */
[----:B------:R-:W-:Y:S01]  /*5c10*/  SHFL.IDX PT, R168, R33, RZ, 0x1f ;  /* 0x00001fff21a87589 */ /* 0x000fe200000e0000 */
[C---:B------:R-:W-:Y:S02]  /*5c20*/  FFMA.FTZ R21, R175.reuse, UR28, -R20 ;  /* 0x0000001caf157c23 */ /* 0x040fe40008010814 */
[----:B------:R-:W-:Y:S01]  /*5c30*/  FFMA.FTZ R171, R175, UR29, R166 ;  /* 0x0000001dafab7c23 */ /* 0x000fe200080100a6 */
[----:B------:R-:W-:Y:S01]  /*5c40*/  SHFL.UP PT, R173, R173, 0x1, RZ ;  /* 0x04200000adad7989 */ /* 0x000fe200000e00ff */
[C---:B------:R-:W-:Y:S02]  /*5c50*/  FMUL.FTZ R20, R222.reuse, R21 ;  /* 0x00000015de147220 */ /* 0x040fe40000410000 */
[----:B------:R-:W-:Y:S01]  /*5c60*/  FMUL.FTZ R171, R222, R171 ;  /* 0x000000abdeab7220 */ /* 0x000fe20000410000 */
[----:B------:R-:W0:Y:S01]  /*5c70*/  SHFL.UP PT, R21, R169, 0x1, RZ ;  /* 0x04200000a9157989 */ /* 0x000e2200000e00ff */
[----:B------:R-:W-:-:S02]  /*5c80*/  FADD.FTZ R183, R20, R183 ;  /* 0x000000b714b77221 */ /* 0x000fc40000010000 */
[----:B------:R-:W-:Y:S01]  /*5c90*/  @P3 FADD.FTZ R172, R172, R179 ;  /* 0x000000b3acac3221 */ /* 0x000fe20000010000 */
[----:B------:R1:W2:Y:S01]  /*5ca0*/  SHFL.IDX PT, R166, R32, RZ, 0x1f ;  /* 0x00001fff20a67589 */ /* 0x0002a200000e0000 */
[----:B------:R-:W-:Y:S01]  /*5cb0*/  FMUL.FTZ R178, R221, UR28 ;  /* 0x0000001cddb27c20 */ /* 0x000fe20008410000 */
[----:B------:R-:W-:Y:S01]  /*5cc0*/  ISETP.GT.U32.AND P3, PT, R174, 0x1b, PT ;  /* 0x0000001bae00780c */ /* 0x000fe20003f64070 */
[----:B------:R-:W-:Y:S01]  /*5cd0*/  FADD.FTZ R182, -R171, R182 ;  /* 0x000000b6abb67221 */ /* 0x000fe20000010100 */
[----:B------:R-:W-:Y:S01]  /*5ce0*/  SHFL.UP PT, R176, R176, 0x1, RZ ;  /* 0x04200000b0b07989 */ /* 0x000fe200000e00ff */
[----:B------:R-:W-:Y:S02]  /*5cf0*/  FMUL.FTZ R179, R130, -R183 ;  /* 0x800000b782b37220 */ /* 0x000fe40000410000 */
[----:B------:R-:W-:Y:S01]  /*5d00*/  FMUL.FTZ R170, R221, UR29 ;  /* 0x0000001dddaa7c20 */ /* 0x000fe20008410000 */
[----:B------:R-:W3:Y:S01]  /*5d10*/  SHFL.UP PT, R172, R172, 0x1, RZ ;  /* 0x04200000acac7989 */ /* 0x000ee200000e00ff */
[----:B------:R-:W-:-:S02]  /*5d20*/  FFMA.FTZ R178, R217, UR29, R178 ;  /* 0x0000001dd9b27c23 */ /* 0x000fc400080100b2 */
[-C--:B------:R-:W-:Y:S02]  /*5d30*/  FFMA.FTZ R179, R131, R182.reuse, R179 ;  /* 0x000000b683b37223 */ /* 0x080fe400000100b3 */
[----:B-1----:R-:W-:Y:S02]  /*5d40*/  FFMA.FTZ R32, R217, UR28, -R170 ;  /* 0x0000001cd9207c23 */ /* 0x002fe400080108aa */
[----:B------:R-:W-:Y:S02]  /*5d50*/  FMUL.FTZ R182, R130, -R182 ;  /* 0x800000b682b67220 */ /* 0x000fe40000410000 */
[----:B------:R-:W-:Y:S02]  /*5d60*/  FMUL.FTZ R170, R219, R178 ;  /* 0x000000b2dbaa7220 */ /* 0x000fe40000410000 */
[----:B------:R-:W-:Y:S02]  /*5d70*/  FFMA.FTZ R182, R131, R183, -R182 ;  /* 0x000000b783b67223 */ /* 0x000fe400000108b6 */
[----:B------:R-:W-:-:S02]  /*5d80*/  FMUL.FTZ R169, R219, R32 ;  /* 0x00000020dba97220 */ /* 0x000fc40000410000 */
[----:B------:R-:W-:Y:S02]  /*5d90*/  FADD.FTZ R179, -R170, R179 ;  /* 0x000000b3aab37221 */ /* 0x000fe40000010100 */
[----:B------:R-:W-:Y:S02]  /*5da0*/  FADD.FTZ R182, R169, R182 ;  /* 0x000000b6a9b67221 */ /* 0x000fe40000010000 */
[----:B------:R-:W-:-:S04]  /*5db0*/  FMUL.FTZ R32, R132, -R179 ;  /* 0x800000b384207220 */ /* 0x000fc80000410000 */
[----:B------:R-:W-:Y:S02]  /*5dc0*/  FFMA.FTZ R183, R133, R182, -R32 ;  /* 0x000000b685b77223 */ /* 0x000fe40000010820 */
[C---:B0-----:R-:W-:Y:S02]  /*5dd0*/  FMUL.FTZ R32, R21.reuse, R168 ;  /* 0x000000a815207220 */ /* 0x041fe40000410000 */
[-C--:B--2---:R-:W-:Y:S02]  /*5de0*/  FMUL.FTZ R21, R21, R166.reuse ;  /* 0x000000a615157220 */ /* 0x084fe40000410000 */
[C---:B------:R-:W-:Y:S02]  /*5df0*/  FFMA.FTZ R33, R173.reuse, R166, -R32 ;  /* 0x000000a6ad217223 */ /* 0x040fe40000010820 */
[----:B------:R-:W-:Y:S02]  /*5e00*/  FFMA.FTZ R173, R173, R168, R21 ;  /* 0x000000a8adad7223 */ /* 0x000fe40000010015 */
[----:B------:R-:W-:-:S02]  /*5e10*/  FMUL.FTZ R21, R212, UR28 ;  /* 0x0000001cd4157c20 */ /* 0x000fc40008410000 */
[----:B---3--:R-:W-:Y:S02]  /*5e20*/  @P2 FADD.FTZ R168, R172, R173 ;  /* 0x000000adaca82221 */ /* 0x008fe40000010000 */
[----:B------:R-:W-:Y:S02]  /*5e30*/  FMUL.FTZ R182, R132, -R182 ;  /* 0x800000b684b67220 */ /* 0x000fe40000410000 */
[----:B------:R-:W-:Y:S02]  /*5e40*/  FFMA.FTZ R21, R214, UR29, R21 ;  /* 0x0000001dd6157c23 */ /* 0x000fe40008010015 */
[C---:B------:R-:W-:Y:S02]  /*5e50*/  FMUL.FTZ R172, R216.reuse, R19 ;  /* 0x00000013d8ac7220 */ /* 0x040fe40000410000 */
[----:B------:R-:W-:Y:S02]  /*5e60*/  FFMA.FTZ R182, R133, R179, R182 ;  /* 0x000000b385b67223 */ /* 0x000fe400000100b6 */
[----:B------:R-:W-:-:S02]  /*5e70*/  FMUL.FTZ R173, R216, R21 ;  /* 0x00000015d8ad7220 */ /* 0x000fc40000410000 */
[----:B------:R-:W-:Y:S02]  /*5e80*/  FADD.FTZ R183, R172, R183 ;  /* 0x000000b7acb77221 */ /* 0x000fe40000010000 */
[----:B------:R-:W-:Y:S02]  /*5e90*/  FADD.FTZ R182, -R173, R182 ;  /* 0x000000b6adb67221 */ /* 0x000fe40000010100 */
[----:B------:R-:W-:Y:S02]  /*5ea0*/  FMUL.FTZ R19, R134, -R183 ;  /* 0x800000b786137220 */ /* 0x000fe40000410000 */
[----:B------:R-:W-:Y:S01]  /*5eb0*/  @P2 FADD.FTZ R166, R176, R33 ;  /* 0x00000021b0a62221 */ /* 0x000fe20000010000 */
[----:B------:R-:W-:Y:S01]  /*5ec0*/  ISETP.GT.U32.AND P2, PT, R174, 0x1d, PT ;  /* 0x0000001dae00780c */ /* 0x000fe20003f44070 */
[-C--:B------:R-:W-:Y:S01]  /*5ed0*/  FFMA.FTZ R185, R135, R182.reuse, R19 ;  /* 0x000000b687b97223 */ /* 0x080fe20000010013 */
[--C-:B------:R-:W-:Y:S01]  /*5ee0*/  HADD2.F32 R19, -RZ, R18.reuse.H1_H1 ;  /* 0x30000012ff137230 */ /* 0x100fe20000004100 */
[----:B------:R-:W-:Y:S01]  /*5ef0*/  FMUL.FTZ R32, R134, -R182 ;  /* 0x800000b686207220 */ /* 0x000fe20000410000 */
[----:B------:R-:W-:Y:S01]  /*5f00*/  HADD2.F32 R18, -RZ, R18.H0_H0 ;  /* 0x20000012ff127230 */ /* 0x000fe20000004100 */
[----:B------:R-:W-:-:S02]  /*5f10*/  MOV R33, UR21 ;  /* 0x0000001500217c02 */ /* 0x000fc40008000f00 */
[C---:B------:R-:W-:Y:S02]  /*5f20*/  FMUL.FTZ R179, R19.reuse, UR28 ;  /* 0x0000001c13b37c20 */ /* 0x040fe40008410000 */
[----:B------:R-:W-:Y:S01]  /*5f30*/  FMUL.FTZ R21, R19, UR29 ;  /* 0x0000001d13157c20 */ /* 0x000fe20008410000 */
[----:B------:R-:W-:Y:S01]  /*5f40*/  ISETP.GE.OR P0, PT, R33, c[0x0][0x174], P0 ;  /* 0x00005d0021007a0c */ /* 0x000fe20000706670 */
[C---:B------:R-:W-:Y:S01]  /*5f50*/  FFMA.FTZ R174, R18.reuse, UR29, R179 ;  /* 0x0000001d12ae7c23 */ /* 0x040fe200080100b3 */
[----:B------:R-:W-:Y:S01]  /*5f60*/  HADD2.F32 R33, -RZ, R13.H0_H0 ;  /* 0x2000000dff217230 */ /* 0x000fe20000004100 */
[----:B------:R-:W-:Y:S01]  /*5f70*/  FFMA.FTZ R176, R18, UR28, -R21 ;  /* 0x0000001c12b07c23 */ /* 0x000fe20008010815 */
[----:B------:R-:W-:Y:S01]  /*5f80*/  HADD2.F32 R21, -RZ, R16.H0_H0 ;  /* 0x20000010ff157230 */ /* 0x000fe20000004100 */
[----:B------:R-:W-:Y:S01]  /*5f90*/  FMUL.FTZ R174, R213, R174 ;  /* 0x000000aed5ae7220 */ /* 0x000fe20000410000 */
[----:B------:R-:W-:Y:S01]  /*5fa0*/  HADD2.F32 R16, -RZ, R17.H1_H1 ;  /* 0x30000011ff107230 */ /* 0x000fe20000004100 */
[----:B------:R-:W-:Y:S01]  /*5fb0*/  FFMA.FTZ R183, R135, R183, -R32 ;  /* 0x000000b787b77223 */ /* 0x000fe20000010820 */
[----:B------:R-:W-:Y:S01]  /*5fc0*/  HADD2.F32 R32, -RZ, R14.H0_H0 ;  /* 0x2000000eff207230 */ /* 0x000fe20000004100 */
[----:B------:R-:W-:-:S02]  /*5fd0*/  FMUL.FTZ R176, R213, R176 ;  /* 0x000000b0d5b07220 */ /* 0x000fc40000410000 */
[----:B------:R-:W-:Y:S02]  /*5fe0*/  FADD.FTZ R185, -R174, R185 ;  /* 0x000000b9aeb97221 */ /* 0x000fe40000010100 */
[----:B------:R-:W-:Y:S02]  /*5ff0*/  FADD.FTZ R183, R176, R183 ;  /* 0x000000b7b0b77221 */ /* 0x000fe40000010000 */
[----:B------:R-:W-:Y:S02]  /*6000*/  FMUL.FTZ R12, R136, -R185 ;  /* 0x800000b9880c7220 */ /* 0x000fe40000410000 */
[----:B------:R-:W-:Y:S02]  /*6010*/  FMUL.FTZ R13, R16, UR29 ;  /* 0x0000001d100d7c20 */ /* 0x000fe40008410000 */
[----:B------:R-:W-:Y:S02]  /*6020*/  FMUL.FTZ R14, R136, -R183 ;  /* 0x800000b7880e7220 */ /* 0x000fe40000410000 */
[----:B------:R-:W-:-:S02]  /*6030*/  FMUL.FTZ R17, R148, R3 ;  /* 0x0000000394117220 */ /* 0x000fc40000410000 */
[----:B------:R-:W-:Y:S02]  /*6040*/  FFMA.FTZ R183, R137, R183, -R12 ;  /* 0x000000b789b77223 */ /* 0x000fe4000001080c */
[-C--:B------:R-:W-:Y:S02]  /*6050*/  FMUL.FTZ R12, R148, -R2.reuse ;  /* 0x80000002940c7220 */ /* 0x080fe40000410000 */
[----:B------:R-:W-:Y:S02]  /*6060*/  FMUL.FTZ R15, R16, UR28 ;  /* 0x0000001c100f7c20 */ /* 0x000fe40008410000 */
[----:B------:R-:W-:Y:S02]  /*6070*/  FFMA.FTZ R13, R206, UR28, -R13 ;  /* 0x0000001cce0d7c23 */ /* 0x000fe4000801080d */
[C---:B------:R-:W-:Y:S02]  /*6080*/  FFMA.FTZ R17, R150.reuse, R2, -R17 ;  /* 0x0000000296117223 */ /* 0x040fe40000010811 */
[----:B------:R-:W-:-:S02]  /*6090*/  FFMA.FTZ R179, R150, -R3, R12 ;  /* 0x8000000396b37223 */ /* 0x000fc4000001000c */
[----:B------:R-:W-:Y:S02]  /*60a0*/  FFMA.FTZ R15, R206, UR29, R15 ;  /* 0x0000001dce0f7c23 */ /* 0x000fe4000801000f */
[----:B------:R-:W-:Y:S02]  /*60b0*/  FMUL.FTZ R188, R210, R13 ;  /* 0x0000000dd2bc7220 */ /* 0x000fe40000410000 */
[C---:B------:R-:W-:Y:S02]  /*60c0*/  FMUL.FTZ R13, R112.reuse, -R17 ;  /* 0x80000011700d7220 */ /* 0x040fe40000410000 */
[----:B------:R-:W-:Y:S02]  /*60d0*/  FMUL.FTZ R12, R112, -R179 ;  /* 0x800000b3700c7220 */ /* 0x000fe40000410000 */
[----:B------:R-:W-:Y:S02]  /*60e0*/  FFMA.FTZ R14, R137, R185, R14 ;  /* 0x000000b9890e7223 */ /* 0x000fe4000001000e */
[----:B------:R-:W-:-:S02]  /*60f0*/  FMUL.FTZ R189, R210, R15 ;  /* 0x0000000fd2bd7220 */ /* 0x000fc40000410000 */
[C---:B------:R-:W-:Y:S02]  /*6100*/  FFMA.FTZ R13, R114.reuse, R179, R13 ;  /* 0x000000b3720d7223 */ /* 0x040fe4000001000d */
[----:B------:R-:W-:Y:S02]  /*6110*/  FFMA.FTZ R17, R114, R17, -R12 ;  /* 0x0000001172117223 */ /* 0x000fe4000001080c */
[----:B------:R-:W-:Y:S02]  /*6120*/  FADD.FTZ R15, -R189, R14 ;  /* 0x0000000ebd0f7221 */ /* 0x000fe40000010100 */
[----:B------:R-:W-:Y:S02]  /*6130*/  FMUL.FTZ R12, R116, -R13 ;  /* 0x8000000d740c7220 */ /* 0x000fe40000410000 */
[----:B------:R-:W-:Y:S02]  /*6140*/  FADD.FTZ R183, R188, R183 ;  /* 0x000000b7bcb77221 */ /* 0x000fe40000010000 */
[----:B------:R-:W-:-:S02]  /*6150*/  FMUL.FTZ R14, R116, -R17 ;  /* 0x80000011740e7220 */ /* 0x000fc40000410000 */
[----:B------:R-:W-:Y:S02]  /*6160*/  FMUL.FTZ R178, R138, -R15 ;  /* 0x8000000f8ab27220 */ /* 0x000fe40000410000 */
[----:B------:R-:W-:Y:S02]  /*6170*/  FFMA.FTZ R17, R118, R17, -R12 ;  /* 0x0000001176117223 */ /* 0x000fe4000001080c */
[----:B------:R-:W-:Y:S02]  /*6180*/  FMUL.FTZ R180, R138, -R183 ;  /* 0x800000b78ab47220 */ /* 0x000fe40000410000 */
[----:B------:R-:W-:Y:S02]  /*6190*/  FFMA.FTZ R13, R118, R13, R14 ;  /* 0x0000000d760d7223 */ /* 0x000fe4000001000e */
[----:B------:R-:W-:Y:S02]  /*61a0*/  FFMA.FTZ R183, R139, R183, -R178 ;  /* 0x000000b78bb77223 */ /* 0x000fe400000108b2 */
[----:B------:R-:W-:-:S02]  /*61b0*/  FMUL.FTZ R12, R205, UR29 ;  /* 0x0000001dcd0c7c20 */ /* 0x000fc40008410000 */
[C---:B------:R-:W-:Y:S02]  /*61c0*/  FMUL.FTZ R178, R120.reuse, -R17 ;  /* 0x8000001178b27220 */ /* 0x040fe40000410000 */
[----:B------:R-:W-:Y:S02]  /*61d0*/  FFMA.FTZ R180, R139, R15, R180 ;  /* 0x0000000f8bb47223 */ /* 0x000fe400000100b4 */
[----:B------:R-:W-:Y:S02]  /*61e0*/  FMUL.FTZ R14, R205, UR28 ;  /* 0x0000001ccd0e7c20 */ /* 0x000fe40008410000 */
[-C--:B------:R-:W-:Y:S02]  /*61f0*/  FMUL.FTZ R15, R120, -R13.reuse ;  /* 0x8000000d780f7220 */ /* 0x080fe40000410000 */
[----:B------:R-:W-:Y:S02]  /*6200*/  FFMA.FTZ R12, R21, UR28, -R12 ;  /* 0x0000001c150c7c23 */ /* 0x000fe4000801080c */
[----:B------:R-:W-:-:S02]  /*6210*/  FFMA.FTZ R13, R122, R13, R178 ;  /* 0x0000000d7a0d7223 */ /* 0x000fc400000100b2 */
[----:B------:R-:W-:Y:S02]  /*6220*/  FFMA.FTZ R14, R21, UR29, R14 ;  /* 0x0000001d150e7c23 */ /* 0x000fe4000801000e */
[----:B------:R-:W-:Y:S02]  /*6230*/  FFMA.FTZ R15, R122, R17, -R15 ;  /* 0x000000117a0f7223 */ /* 0x000fe4000001080f */
[C---:B------:R-:W-:Y:S02]  /*6240*/  FMUL.FTZ R186, R207.reuse, R12 ;  /* 0x0000000ccfba7220 */ /* 0x040fe40000410000 */
[C---:B------:R-:W-:Y:S02]  /*6250*/  FMUL.FTZ R12, R124.reuse, -R13 ;  /* 0x8000000d7c0c7220 */ /* 0x040fe40000410000 */
[----:B------:R-:W-:Y:S02]  /*6260*/  FMUL.FTZ R187, R207, R14 ;  /* 0x0000000ecfbb7220 */ /* 0x000fe40000410000 */
[----:B------:R-:W-:-:S02]  /*6270*/  FMUL.FTZ R14, R124, -R15 ;  /* 0x8000000f7c0e7220 */ /* 0x000fc40000410000 */
[----:B------:R-:W-:Y:S02]  /*6280*/  FFMA.FTZ R12, R126, R15, -R12 ;  /* 0x0000000f7e0c7223 */ /* 0x000fe4000001080c */
[----:B------:R-:W-:Y:S02]  /*6290*/  FADD.FTZ R183, R186, R183 ;  /* 0x000000b7bab77221 */ /* 0x000fe40000010000 */
[----:B------:R-:W-:Y:S02]  /*62a0*/  FFMA.FTZ R14, R126, R13, R14 ;  /* 0x0000000d7e0e7223 */ /* 0x000fe4000001000e */
[----:B------:R-:W-:Y:S02]  /*62b0*/  FADD.FTZ R180, -R187, R180 ;  /* 0x000000b4bbb47221 */ /* 0x000fe40000010100 */
[----:B------:R-:W-:Y:S02]  /*62c0*/  FMUL.FTZ R15, R128, -R12 ;  /* 0x8000000c800f7220 */ /* 0x000fe40000410000 */
[----:B------:R-:W-:-:S02]  /*62d0*/  FMUL.FTZ R17, R140, -R183 ;  /* 0x800000b78c117220 */ /* 0x000fc40000410000 */
[----:B------:R-:W-:Y:S02]  /*62e0*/  FMUL.FTZ R13, R128, -R14 ;  /* 0x8000000e800d7220 */ /* 0x000fe40000410000 */
[----:B------:R-:W-:Y:S02]  /*62f0*/  FMUL.FTZ R178, R140, -R180 ;  /* 0x800000b48cb27220 */ /* 0x000fe40000410000 */
[----:B------:R-:W-:Y:S02]  /*6300*/  FFMA.FTZ R14, R129, R14, R15 ;  /* 0x0000000e810e7223 */ /* 0x000fe4000001000f */
[----:B------:R-:W-:Y:S02]  /*6310*/  FFMA.FTZ R180, R141, R180, R17 ;  /* 0x000000b48db47223 */ /* 0x000fe40000010011 */
[----:B------:R-:W-:Y:S02]  /*6320*/  FFMA.FTZ R17, R129, R12, -R13 ;  /* 0x0000000c81117223 */ /* 0x000fe4000001080d */
[----:B------:R-:W-:-:S02]  /*6330*/  FFMA.FTZ R183, R141, R183, -R178 ;  /* 0x000000b78db77223 */ /* 0x000fc400000108b2 */
[----:B------:R-:W-:Y:S02]  /*6340*/  FMUL.FTZ R13, R200, UR29 ;  /* 0x0000001dc80d7c20 */ /* 0x000fe40008410000 */
[----:B------:R-:W-:Y:S02]  /*6350*/  FMUL.FTZ R178, R130, -R14 ;  /* 0x8000000e82b27220 */ /* 0x000fe40000410000 */
[----:B------:R-:W-:Y:S02]  /*6360*/  FMUL.FTZ R15, R200, UR28 ;  /* 0x0000001cc80f7c20 */ /* 0x000fe40008410000 */
[-C--:B------:R-:W-:Y:S02]  /*6370*/  FMUL.FTZ R179, R130, -R17.reuse ;  /* 0x8000001182b37220 */ /* 0x080fe40000410000 */
[----:B------:R-:W-:Y:S02]  /*6380*/  FFMA.FTZ R184, R202, UR28, -R13 ;  /* 0x0000001ccab87c23 */ /* 0x000fe4000801080d */
[----:B------:R-:W-:-:S02]  /*6390*/  FFMA.FTZ R178, R131, R17, -R178 ;  /* 0x0000001183b27223 */ /* 0x000fc400000108b2 */
[----:B------:R-:W-:Y:S02]  /*63a0*/  FFMA.FTZ R12, R202, UR29, R15 ;  /* 0x0000001dca0c7c23 */ /* 0x000fe4000801000f */
[----:B------:R-:W-:Y:S02]  /*63b0*/  FFMA.FTZ R179, R131, R14, R179 ;  /* 0x0000000e83b37223 */ /* 0x000fe400000100b3 */
[C---:B------:R-:W-:Y:S02]  /*63c0*/  FMUL.FTZ R184, R203.reuse, R184 ;  /* 0x000000b8cbb87220 */ /* 0x040fe40000410000 */
[C---:B------:R-:W-:Y:S02]  /*63d0*/  FMUL.FTZ R14, R132.reuse, -R178 ;  /* 0x800000b2840e7220 */ /* 0x040fe40000410000 */
[----:B------:R-:W-:Y:S02]  /*63e0*/  FMUL.FTZ R185, R203, R12 ;  /* 0x0000000ccbb97220 */ /* 0x000fe40000410000 */
[----:B------:R-:W-:-:S02]  /*63f0*/  FMUL.FTZ R12, R132, -R179 ;  /* 0x800000b3840c7220 */ /* 0x000fc40000410000 */
[----:B------:R-:W-:Y:S02]  /*6400*/  FADD.FTZ R183, R184, R183 ;  /* 0x000000b7b8b77221 */ /* 0x000fe40000010000 */
[----:B------:R-:W-:Y:S02]  /*6410*/  FFMA.FTZ R14, R133, R179, R14 ;  /* 0x000000b3850e7223 */ /* 0x000fe4000001000e */
[----:B------:R-:W-:Y:S02]  /*6420*/  FADD.FTZ R180, -R185, R180 ;  /* 0x000000b4b9b47221 */ /* 0x000fe40000010100 */
[----:B------:R-:W-:Y:S02]  /*6430*/  FFMA.FTZ R12, R133, R178, -R12 ;  /* 0x000000b2850c7223 */ /* 0x000fe4000001080c */
[----:B------:R-:W-:Y:S02]  /*6440*/  FMUL.FTZ R17, R142, -R183 ;  /* 0x800000b78e117220 */ /* 0x000fe40000410000 */
[----:B------:R-:W-:-:S02]  /*6450*/  FMUL.FTZ R13, R134, -R14 ;  /* 0x8000000e860d7220 */ /* 0x000fc40000410000 */
[----:B------:R-:W-:Y:S02]  /*6460*/  FMUL.FTZ R178, R142, -R180 ;  /* 0x800000b48eb27220 */ /* 0x000fe40000410000 */
[----:B------:R-:W-:Y:S02]  /*6470*/  FMUL.FTZ R15, R134, -R12 ;  /* 0x8000000c860f7220 */ /* 0x000fe40000410000 */
[----:B------:R-:W-:Y:S02]  /*6480*/  FFMA.FTZ R180, R143, R180, R17 ;  /* 0x000000b48fb47223 */ /* 0x000fe40000010011 */
[C---:B------:R-:W-:Y:S02]  /*6490*/  FFMA.FTZ R17, R135.reuse, R12, -R13 ;  /* 0x0000000c87117223 */ /* 0x040fe4000001080d */
[----:B------:R-:W-:Y:S02]  /*64a0*/  FFMA.FTZ R14, R135, R14, R15 ;  /* 0x0000000e870e7223 */ /* 0x000fe4000001000f */
[----:B------:R-:W-:-:S02]  /*64b0*/  FMUL.FTZ R15, R197, UR28 ;  /* 0x0000001cc50f7c20 */ /* 0x000fc40008410000 */
[----:B------:R-:W-:Y:S02]  /*64c0*/  FMUL.FTZ R179, R136, -R17 ;  /* 0x8000001188b37220 */ /* 0x000fe40000410000 */
[----:B------:R-:W-:Y:S02]  /*64d0*/  FFMA.FTZ R191, R143, R183, -R178 ;  /* 0x000000b78fbf7223 */ /* 0x000fe400000108b2 */
[----:B------:R-:W-:Y:S02]  /*64e0*/  FMUL.FTZ R13, R197, UR29 ;  /* 0x0000001dc50d7c20 */ /* 0x000fe40008410000 */
[----:B------:R-:W-:Y:S02]  /*64f0*/  FFMA.FTZ R12, R32, UR29, R15 ;  /* 0x0000001d200c7c23 */ /* 0x000fe4000801000f */
[-C--:B------:R-:W-:Y:S02]  /*6500*/  FMUL.FTZ R178, R136, -R14.reuse ;  /* 0x8000000e88b27220 */ /* 0x080fe40000410000 */
[----:B------:R-:W-:-:S02]  /*6510*/  FFMA.FTZ R179, R137, R14, R179 ;  /* 0x0000000e89b37223 */ /* 0x000fc400000100b3 */
[----:B------:R-:W-:Y:S02]  /*6520*/  FFMA.FTZ R182, R32, UR28, -R13 ;  /* 0x0000001c20b67c23 */ /* 0x000fe4000801080d */
[----:B------:R-:W-:Y:S02]  /*6530*/  FMUL.FTZ R183, R201, R12 ;  /* 0x0000000cc9b77220 */ /* 0x000fe40000410000 */
[----:B------:R-:W-:Y:S02]  /*6540*/  FFMA.FTZ R178, R137, R17, -R178 ;  /* 0x0000001189b27223 */ /* 0x000fe400000108b2 */
[----:B------:R-:W-:Y:S02]  /*6550*/  FMUL.FTZ R12, R138, -R179 ;  /* 0x800000b38a0c7220 */ /* 0x000fe40000410000 */
[----:B------:R-:W-:Y:S02]  /*6560*/  FMUL.FTZ R182, R201, R182 ;  /* 0x000000b6c9b67220 */ /* 0x000fe40000410000 */
[----:B------:R-:W-:-:S02]  /*6570*/  FADD.FTZ R180, -R183, R180 ;  /* 0x000000b4b7b47221 */ /* 0x000fc40000010100 */
[-C--:B------:R-:W-:Y:S02]  /*6580*/  FMUL.FTZ R14, R138, -R178.reuse ;  /* 0x800000b28a0e7220 */ /* 0x080fe40000410000 */
[C---:B------:R-:W-:Y:S02]  /*6590*/  FFMA.FTZ R12, R139.reuse, R178, -R12 ;  /* 0x000000b28b0c7223 */ /* 0x040fe4000001080c */
[----:B------:R-:W-:Y:S02]  /*65a0*/  FADD.FTZ R191, R182, R191 ;  /* 0x000000bfb6bf7221 */ /* 0x000fe40000010000 */
[----:B------:R-:W-:Y:S02]  /*65b0*/  FMUL.FTZ R178, R144, -R180 ;  /* 0x800000b490b27220 */ /* 0x000fe40000410000 */
[----:B------:R-:W-:Y:S02]  /*65c0*/  FFMA.FTZ R14, R139, R179, R14 ;  /* 0x000000b38b0e7223 */ /* 0x000fe4000001000e */
[----:B------:R-:W-:-:S02]  /*65d0*/  FMUL.FTZ R15, R140, -R12 ;  /* 0x8000000c8c0f7220 */ /* 0x000fc40000410000 */
[-C--:B------:R-:W-:Y:S02]  /*65e0*/  FMUL.FTZ R17, R144, -R191.reuse ;  /* 0x800000bf90117220 */ /* 0x080fe40000410000 */
[----:B------:R-:W-:Y:S02]  /*65f0*/  FFMA.FTZ R199, R145, R191, -R178 ;  /* 0x000000bf91c77223 */ /* 0x000fe400000108b2 */
[-C--:B------:R-:W-:Y:S02]  /*6600*/  FMUL.FTZ R13, R140, -R14.reuse ;  /* 0x8000000e8c0d7220 */ /* 0x080fe40000410000 */
[----:B------:R-:W-:Y:S02]  /*6610*/  FFMA.FTZ R191, R141, R14, R15 ;  /* 0x0000000e8dbf7223 */ /* 0x000fe4000001000f */
[----:B------:R-:W-:Y:S01]  /*6620*/  FFMA.FTZ R209, R145, R180, R17 ;  /* 0x000000b491d17223 */ /* 0x000fe20000010011 */
[----:B------:R-:W-:Y:S01]  /*6630*/  CS2R R14, SRZ ;  /* 0x00000000000e7805 */ /* 0x000fe2000001ff00 */
[----:B------:R-:W-:Y:S01]  /*6640*/  FFMA.FTZ R190, R141, R12, -R13 ;  /* 0x0000000c8dbe7223 */ /* 0x000fe2000001080d */
[----:B------:R-:W-:Y:S01]  /*6650*/  HFMA2.MMA R12, -RZ, RZ, 1.875, 0 ;  /* 0x3f800000ff0c7435 */ /* 0x000fe200000001ff */
[----:B------:R-:W-:Y:S01]  /*6660*/  FMUL.FTZ R194, R142, -R191 ;  /* 0x800000bf8ec27220 */ /* 0x000fe20000410000 */
[----:B------:R-:W-:Y:S01]  /*6670*/  MOV R13, RZ ;  /* 0x000000ff000d7202 */ /* 0x000fe20000000f00 */
[----:B------:R-:W-:-:S02]  /*6680*/  FMUL.FTZ R178, R196, UR29 ;  /* 0x0000001dc4b27c20 */ /* 0x000fc40008410000 */
[----:B------:R-:W-:Y:S02]  /*6690*/  FMUL.FTZ R180, R196, UR28 ;  /* 0x0000001cc4b47c20 */ /* 0x000fe40008410000 */
[-C--:B------:R-:W-:Y:S02]  /*66a0*/  FFMA.FTZ R194, R143, R190.reuse, -R194 ;  /* 0x000000be8fc27223 */ /* 0x080fe400000108c2 */
[C---:B------:R-:W-:Y:S01]  /*66b0*/  FFMA.FTZ R17, R33.reuse, UR28, -R178 ;  /* 0x0000001c21117c23 */ /* 0x040fe200080108b2 */
[----:B------:R0:W1:Y:S01]  /*66c0*/  @!P0 LDS.128 R12, [R208.X16+0x2e10] ;  /* 0x002e1000d00c8984 */ /* 0x000062000000cc00 */
[----:B------:R-:W-:Y:S02]  /*66d0*/  FFMA.FTZ R179, R33, UR29, R180 ;  /* 0x0000001d21b37c23 */ /* 0x000fe400080100b4 */
[----:B------:R-:W-:Y:S02]  /*66e0*/  FMUL.FTZ R190, R142, -R190 ;  /* 0x800000be8ebe7220 */ /* 0x000fe40000410000 */
[----:B------:R-:W-:-:S02]  /*66f0*/  FMUL.FTZ R180, R198, R179 ;  /* 0x000000b3c6b47220 */ /* 0x000fc40000410000 */
[----:B------:R-:W-:Y:S02]  /*6700*/  FMUL.FTZ R178, R198, R17 ;  /* 0x00000011c6b27220 */ /* 0x000fe40000410000 */
[----:B------:R-:W-:Y:S02]  /*6710*/  FFMA.FTZ R190, R143, R191, R190 ;  /* 0x000000bf8fbe7223 */ /* 0x000fe400000100be */
[----:B------:R-:W-:Y:S02]  /*6720*/  FMUL.FTZ R179, R144, -R194 ;  /* 0x800000c290b37220 */ /* 0x000fe40000410000 */
[----:B------:R-:W-:Y:S02]  /*6730*/  FADD.FTZ R209, -R180, R209 ;  /* 0x000000d1b4d17221 */ /* 0x000fe40000010100 */
[----:B------:R-:W-:Y:S02]  /*6740*/  FADD.FTZ R199, R178, R199 ;  /* 0x000000c7b2c77221 */ /* 0x000fe40000010000 */
[----:B------:R-:W-:-:S02]  /*6750*/  FMUL.FTZ R17, R144, -R190 ;  /* 0x800000be90117220 */ /* 0x000fc40000410000 */
[C---:B------:R-:W-:Y:S02]  /*6760*/  FFMA.FTZ R179, R145.reuse, R190, R179 ;  /* 0x000000be91b37223 */ /* 0x040fe400000100b3 */
[C---:B------:R-:W-:Y:S02]  /*6770*/  FMUL.FTZ R190, R146.reuse, -R209 ;  /* 0x800000d192be7220 */ /* 0x040fe40000410000 */
[C---:B------:R-:W-:Y:S02]  /*6780*/  FMUL.FTZ R204, R146.reuse, -R199 ;  /* 0x800000c792cc7220 */ /* 0x040fe40000410000 */
[----:B------:R-:W-:Y:S02]  /*6790*/  FFMA.FTZ R17, R145, R194, -R17 ;  /* 0x000000c291117223 */ /* 0x000fe40000010811 */
[----:B------:R-:W-:Y:S02]  /*67a0*/  FMUL.FTZ R220, R146, -R179 ;  /* 0x800000b392dc7220 */ /* 0x000fe40000410000 */
[----:B------:R-:W-:-:S02]  /*67b0*/  FFMA.FTZ R211, R147, R199, -R190 ;  /* 0x000000c793d37223 */ /* 0x000fc400000108be */
[----:B0-----:R-:W-:Y:S02]  /*67c0*/  FFMA.FTZ R208, R147, R209, R204 ;  /* 0x000000d193d07223 */ /* 0x001fe400000100cc */
[-C--:B------:R-:W-:Y:S02]  /*67d0*/  FMUL.FTZ R194, R146, -R17.reuse ;  /* 0x8000001192c27220 */ /* 0x080fe40000410000 */
[C---:B------:R-:W-:Y:S02]  /*67e0*/  FMUL.FTZ R190, R195.reuse, UR29 ;  /* 0x0000001dc3be7c20 */ /* 0x040fe40008410000 */
[----:B------:R-:W-:Y:S02]  /*67f0*/  FMUL.FTZ R204, R195, UR28 ;  /* 0x0000001cc3cc7c20 */ /* 0x000fe40008410000 */
[C---:B------:R-:W-:Y:S02]  /*6800*/  FFMA.FTZ R220, R147.reuse, R17, -R220 ;  /* 0x0000001193dc7223 */ /* 0x040fe400000108dc */
[----:B------:R-:W-:-:S02]  /*6810*/  FFMA.FTZ R17, R147, R179, R194 ;  /* 0x000000b393117223 */ /* 0x000fc400000100c2 */
[----:B------:R-:W-:Y:S02]  /*6820*/  FADD.FTZ R194, R96, R96 ;  /* 0x0000006060c27221 */ /* 0x000fe40000010000 */
[C---:B------:R-:W-:Y:S02]  /*6830*/  FFMA.FTZ R179, R193.reuse, UR28, -R190 ;  /* 0x0000001cc1b37c23 */ /* 0x040fe400080108be */
[----:B------:R-:W-:Y:S02]  /*6840*/  FFMA.FTZ R191, R193, UR29, R204 ;  /* 0x0000001dc1bf7c23 */ /* 0x000fe400080100cc */
[C---:B------:R-:W-:Y:S01]  /*6850*/  FMUL.FTZ R190, R194.reuse, R179 ;  /* 0x000000b3c2be7220 */ /* 0x040fe20000410000 */
[----:B------:R0:W2:Y:S01]  /*6860*/  SHFL.DOWN PT, R204, R220, 0x1, 0x1f ;  /* 0x08201f00dccc7f89 */ /* 0x0000a200000e0000 */
[----:B------:R-:W-:Y:S02]  /*6870*/  FMUL.FTZ R191, R194, R191 ;  /* 0x000000bfc2bf7220 */ /* 0x000fe40000410000 */
[----:B------:R-:W-:-:S02]  /*6880*/  FMUL.FTZ R199, R29, R168 ;  /* 0x000000a81dc77220 */ /* 0x000fc40000410000 */
[-C--:B------:R-:W-:Y:S02]  /*6890*/  FMUL.FTZ R29, R29, R166.reuse ;  /* 0x000000a61d1d7220 */ /* 0x080fe40000410000 */
[----:B------:R-:W-:Y:S02]  /*68a0*/  FADD.FTZ R179, R190, R211 ;  /* 0x000000d3beb37221 */ /* 0x000fe40000010000 */
[----:B------:R-:W-:Y:S02]  /*68b0*/  FADD.FTZ R227, -R191, R208 ;  /* 0x000000d0bfe37221 */ /* 0x000fe40000010100 */
[C---:B------:R-:W-:Y:S01]  /*68c0*/  FFMA.FTZ R199, R28.reuse, R166, -R199 ;  /* 0x000000a61cc77223 */ /* 0x040fe200000108c7 */
[----:B------:R0:W3:Y:S01]  /*68d0*/  SHFL.DOWN PT, R208, R17, 0x1, 0x1f ;  /* 0x08201f0011d07f89 */ /* 0x0000e200000e0000 */
[----:B------:R-:W-:Y:S02]  /*68e0*/  FFMA.FTZ R168, R28, R168, R29 ;  /* 0x000000a81ca87223 */ /* 0x000fe4000001001d */
[----:B------:R-:W-:Y:S01]  /*68f0*/  FADD.FTZ R192, R192, R199 ;  /* 0x000000c7c0c07221 */ /* 0x000fe20000010000 */
[----:B------:R0:W4:Y:S04]  /*6900*/  SHFL.DOWN PT, R28, R179, 0x1, 0x1f ;  /* 0x08201f00b31c7f89 */ /* 0x00012800000e0000 */
[----:B------:R0:W0:Y:S01]  /*6910*/  SHFL.DOWN PT, R166, R227, 0x1, 0x1f ;  /* 0x08201f00e3a67f89 */ /* 0x00002200000e0000 */
[----:B------:R-:W-:Y:S05]  /*6920*/  @!P6 BRA `(.L_x_10017) ;  /* 0x000000b00000e947 */ /* 0x000fea0003800000 */
[C---:B-1-3--:R-:W-:Y:S02]  /*6930*/  FMUL.FTZ R29, R17.reuse, R208 ;  /* 0x000000d0111d7220 */ /* 0x04afe40000410000 */
[----:B0-----:R-:W-:-:S02]  /*6940*/  FMUL.FTZ R199, R17, R166 ;  /* 0x000000a611c77220 */ /* 0x001fc40000410000 */
[C---:B----4-:R-:W-:Y:S02]  /*6950*/  FMUL.FTZ R209, R17.reuse, R28 ;  /* 0x0000001c11d17220 */ /* 0x050fe40000410000 */
        /* <DEDUP_REMOVED lines=8> */
.L_x_10017:
[----:B-1----:R-:W-:Y:S05]  /*69e0*/  BSYNC B0 ;  /* 0x0000000000007941 */ /* 0x002fea0003800000 */
.L_x_10016:
[----:B------:R-:W-:Y:S01]  /*69f0*/  FADD.FTZ R168, RZ, R168 ;  /* 0x000000a8ffa87221 */ /* 0x000fe20000010000 */
[----:B------:R1:W4:Y:S01]  /*6a00*/  SHFL.DOWN PT, R232, R220, 0x2, 0x1f ;  /* 0x08401f00dce87f89 */ /* 0x00032200000e0000 */
[----:B------:R-:W-:Y:S01]  /*6a10*/  BSSY B0, `(.L_x_10018) ;  /* 0x0000012000007945 */ /* 0x000fe20003800000 */
[C---:B---3--:R-:W-:Y:S02]  /*6a20*/  FMUL.FTZ R208, R195.reuse, R192 ;  /* 0x000000c0c3d07220 */ /* 0x048fe40000410000 */
[----:B------:R1:W3:Y:S01]  /*6a30*/  SHFL.DOWN PT, R234, R17, 0x2, 0x1f ;  /* 0x08401f0011ea7f89 */ /* 0x0002e200000e0000 */
[----:B--2---:R-:W-:-:S03]  /*6a40*/  FMUL.FTZ R204, R195, R168 ;  /* 0x000000a8c3cc7220 */ /* 0x004fc60000410000 */
[----:B----4-:R1:W2:Y:S04]  /*6a50*/  SHFL.DOWN PT, R28, R179, 0x2, 0x1f ;  /* 0x08401f00b31c7f89 */ /* 0x0102a800000e0000 */
[----:B0-----:R1:W0:Y:S01]  /*6a60*/  SHFL.DOWN PT, R166, R227, 0x2, 0x1f ;  /* 0x08401f00e3a67f89 */ /* 0x00122200000e0000 */
[----:B------:R-:W-:Y:S05]  /*6a70*/  @P2 BRA `(.L_x_10019) ;  /* 0x000000b000002947 */ /* 0x000fea0003800000 */
[C---:B---3--:R-:W-:Y:S02]  /*6a80*/  FMUL.FTZ R29, R17.reuse, R234 ;  /* 0x000000ea111d7220 */ /* 0x048fe40000410000 */
[C---:B0-----:R-:W-:Y:S02]  /*6a90*/  FMUL.FTZ R195, R17.reuse, R166 ;  /* 0x000000a611c37220 */ /* 0x041fe40000410000 */
[C---:B--2---:R-:W-:Y:S02]  /*6aa0*/  FMUL.FTZ R199, R17.reuse, R28 ;  /* 0x0000001c11c77220 */ /* 0x044fe40000410000 */
[----:B-1----:R-:W-:-:S02]  /*6ab0*/  FMUL.FTZ R17, R17, R232 ;  /* 0x000000e811117220 */ /* 0x002fc40000410000 */
[C---:B------:R-:W-:Y:S02]  /*6ac0*/  FFMA.FTZ R29, R220.reuse, R232, -R29 ;  /* 0x000000e8dc1d7223 */ /* 0x040fe4000001081d */
[C---:B------:R-:W-:Y:S02]  /*6ad0*/  FFMA.FTZ R28, R220.reuse, R28, -R195 ;  /* 0x0000001cdc1c7223 */ /* 0x040fe400000108c3 */
[C---:B------:R-:W-:Y:S02]  /*6ae0*/  FFMA.FTZ R166, R220.reuse, R166, R199 ;  /* 0x000000a6dca67223 */ /* 0x040fe400000100c7 */
[----:B------:R-:W-:Y:S01]  /*6af0*/  FFMA.FTZ R17, R220, R234, R17 ;  /* 0x000000eadc117223 */ /* 0x000fe20000010011 */
[----:B------:R-:W-:Y:S01]  /*6b00*/  MOV R220, R29 ;  /* 0x0000001d00dc7202 */ /* 0x000fe20000000f00 */
[----:B------:R-:W-:Y:S02]  /*6b10*/  FADD.FTZ R179, R179, R28 ;  /* 0x0000001cb3b37221 */ /* 0x000fe40000010000 */
[----:B------:R-:W-:-:S02]  /*6b20*/  FADD.FTZ R227, R227, R166 ;  /* 0x000000a6e3e37221 */ /* 0x000fc40000010000 */
.L_x_10019:
[----:B------:R-:W-:Y:S05]  /*6b30*/  BSYNC B0 ;  /* 0x0000000000007941 */ /* 0x000fea0003800000 */
.L_x_10018:
[C---:B--2---:R-:W-:Y:S01]  /*6b40*/  FMUL.FTZ R28, R146.reuse, R168 ;  /* 0x000000a8921c7220 */ /* 0x044fe20000410000 */
[----:B------:R2:W4:Y:S01]  /*6b50*/  SHFL.DOWN PT, R232, R220, 0x4, 0x1f ;  /* 0x08801f00dce87f89 */ /* 0x00052200000e0000 */
[-C--:B------:R-:W-:Y:S01]  /*6b60*/  FMUL.FTZ R29, R146, R192.reuse ;  /* 0x000000c0921d7220 */ /* 0x080fe20000410000 */
[----:B------:R-:W-:Y:S01]  /*6b70*/  BSSY B0, `(.L_x_10020) ;  /* 0x0000020000007945 */ /* 0x000fe20003800000 */
[-C--:B------:R-:W-:Y:S01]  /*6b80*/  FFMA.FTZ R195, R193, R192.reuse, -R204 ;  /* 0x000000c0c1c37223 */ /* 0x080fe200000108cc */
[----:B---3--:R2:W3:Y:S01]  /*6b90*/  SHFL.DOWN PT, R234, R17, 0x4, 0x1f ;  /* 0x08801f0011ea7f89 */ /* 0x0084e200000e0000 */
[----:B------:R-:W-:-:S02]  /*6ba0*/  FFMA.FTZ R28, R147, R192, -R28 ;  /* 0x000000c0931c7223 */ /* 0x000fc4000001081c */
[----:B------:R-:W-:Y:S02]  /*6bb0*/  FFMA.FTZ R29, R147, R168, R29 ;  /* 0x000000a8931d7223 */ /* 0x000fe4000001001d */
[----:B------:R-:W-:Y:S02]  /*6bc0*/  FMUL.FTZ R199, R168, UR29 ;  /* 0x0000001da8c77c20 */ /* 0x000fe40008410000 */
[----:B------:R-:W-:Y:S02]  /*6bd0*/  FFMA.FTZ R211, R194, R195, RZ ;  /* 0x000000c3c2d37223 */ /* 0x000fe400000100ff */
[----:B------:R-:W-:Y:S02]  /*6be0*/  FMUL.FTZ R209, R168, UR28 ;  /* 0x0000001ca8d17c20 */ /* 0x000fe40008410000 */
[----:B0-----:R-:W-:Y:S02]  /*6bf0*/  FADD.FTZ R166, RZ, R29 ;  /* 0x0000001dffa67221 */ /* 0x001fe40000010000 */
[----:B------:R-:W-:-:S02]  /*6c00*/  FFMA.FTZ R195, R104, R87, R28 ;  /* 0x0000005768c37223 */ /* 0x000fc4000001001c */
[----:B------:R-:W-:Y:S01]  /*6c10*/  FFMA.FTZ R193, R193, R168, R208 ;  /* 0x000000a8c1c17223 */ /* 0x000fe200000100d0 */
[----:B------:R2:W0:Y:S01]  /*6c20*/  SHFL.DOWN PT, R28, R179, 0x4, 0x1f ;  /* 0x08801f00b31c7f89 */ /* 0x00042200000e0000 */
[C---:B------:R-:W-:Y:S02]  /*6c30*/  FFMA.FTZ R199, R192.reuse, UR28, -R199 ;  /* 0x0000001cc0c77c23 */ /* 0x040fe400080108c7 */
[----:B------:R-:W-:Y:S02]  /*6c40*/  FFMA.FTZ R209, R192, UR29, R209 ;  /* 0x0000001dc0d17c23 */ /* 0x000fe400080100d1 */
[C---:B------:R-:W-:Y:S02]  /*6c50*/  FMUL.FTZ R204, R196.reuse, R166 ;  /* 0x000000a6c4cc7220 */ /* 0x040fe40000410000 */
[----:B------:R-:W-:Y:S02]  /*6c60*/  FMUL.FTZ R208, R196, R195 ;  /* 0x000000c3c4d07220 */ /* 0x000fe40000410000 */
[----:B------:R2:W1:Y:S01]  /*6c70*/  SHFL.DOWN PT, R196, R227, 0x4, 0x1f ;  /* 0x08801f00e3c47f89 */ /* 0x00046200000e0000 */
[----:B------:R-:W-:-:S02]  /*6c80*/  FFMA.FTZ R215, -R194, R193, RZ ;  /* 0x000000c1c2d77223 */ /* 0x000fc400000101ff */
[C---:B------:R-:W-:Y:S02]  /*6c90*/  FMUL.FTZ R193, R194.reuse, R199 ;  /* 0x000000c7c2c17220 */ /* 0x040fe40000410000 */
[----:B------:R-:W-:Y:S01]  /*6ca0*/  FFMA.FTZ R194, -R194, R209, -RZ ;  /* 0x000000d1c2c27223 */ /* 0x000fe200000109ff */
[----:B------:R-:W-:Y:S05]  /*6cb0*/  @P3 BRA `(.L_x_10021) ;  /* 0x000000b000003947 */ /* 0x000fea0003800000 */
[C---:B---34-:R-:W-:Y:S02]  /*6cc0*/  FMUL.FTZ R29, R17.reuse, R234 ;  /* 0x000000ea111d7220 */ /* 0x058fe40000410000 */
[C---:B-1----:R-:W-:Y:S02]  /*6cd0*/  FMUL.FTZ R199, R17.reuse, R196 ;  /* 0x000000c411c77220 */ /* 0x042fe40000410000 */
[C---:B0-----:R-:W-:Y:S02]  /*6ce0*/  FMUL.FTZ R209, R17.reuse, R28 ;  /* 0x0000001c11d17220 */ /* 0x041fe40000410000 */
[-C--:B--2---:R-:W-:Y:S02]  /*6cf0*/  FMUL.FTZ R17, R17, R232.reuse ;  /* 0x000000e811117220 */ /* 0x084fe40000410000 */
[----:B------:R-:W-:-:S02]  /*6d00*/  FFMA.FTZ R29, R220, R232, -R29 ;  /* 0x000000e8dc1d7223 */ /* 0x000fc4000001081d */
[C---:B------:R-:W-:Y:S02]  /*6d10*/  FFMA.FTZ R28, R220.reuse, R28, -R199 ;  /* 0x0000001cdc1c7223 */ /* 0x040fe400000108c7 */
[C---:B------:R-:W-:Y:S02]  /*6d20*/  FFMA.FTZ R196, R220.reuse, R196, R209 ;  /* 0x000000c4dcc47223 */ /* 0x040fe400000100d1 */
[----:B------:R-:W-:Y:S01]  /*6d30*/  FFMA.FTZ R17, R220, R234, R17 ;  /* 0x000000eadc117223 */ /* 0x000fe20000010011 */
[----:B------:R-:W-:Y:S01]  /*6d40*/  MOV R220, R29 ;  /* 0x0000001d00dc7202 */ /* 0x000fe20000000f00 */
[----:B------:R-:W-:Y:S02]  /*6d50*/  FADD.FTZ R179, R179, R28 ;  /* 0x0000001cb3b37221 */ /* 0x000fe40000010000 */
[----:B------:R-:W-:Y:S02]  /*6d60*/  FADD.FTZ R227, R227, R196 ;  /* 0x000000c4e3e37221 */ /* 0x000fe40000010000 */
.L_x_10021:
[----:B---34-:R-:W-:Y:S05]  /*6d70*/  BSYNC B0 ;  /* 0x0000000000007941 */ /* 0x018fea0003800000 */
.L_x_10020:
[C---:B0-----:R-:W-:Y:S01]  /*6d80*/  FMUL.FTZ R28, R144.reuse, R166 ;  /* 0x000000a6901c7220 */ /* 0x041fe20000410000 */
[----:B------:R-:W-:Y:S01]  /*6d90*/  BSSY B0, `(.L_x_10022) ;  /* 0x0000024000007945 */ /* 0x000fe20003800000 */
[----:B------:R-:W-:-:S02]  /*6da0*/  FMUL.FTZ R29, R144, R195 ;  /* 0x000000c3901d7220 */ /* 0x000fc40000410000 */
[CC--:B------:R-:W-:Y:S02]  /*6db0*/  FFMA.FTZ R28, R145.reuse, R195.reuse, -R28 ;  /* 0x000000c3911c7223 */ /* 0x0c0fe4000001081c */
[-C--:B------:R-:W-:Y:S02]  /*6dc0*/  FFMA.FTZ R29, R145, R166.reuse, R29 ;  /* 0x000000a6911d7223 */ /* 0x080fe4000001001d */
[C---:B------:R-:W-:Y:S02]  /*6dd0*/  FFMA.FTZ R204, R33.reuse, R195, -R204 ;  /* 0x000000c321cc7223 */ /* 0x040fe400000108cc */
[----:B------:R-:W-:Y:S02]  /*6de0*/  FFMA.FTZ R208, R33, R166, R208 ;  /* 0x000000a621d07223 */ /* 0x000fe400000100d0 */
[----:B-1----:R-:W-:Y:S02]  /*6df0*/  FFMA.FTZ R196, R107, R86, R28 ;  /* 0x000000566bc47223 */ /* 0x002fe4000001001c */
[----:B------:R-:W-:-:S02]  /*6e00*/  FADD.FTZ R33, RZ, R29 ;  /* 0x0000001dff217221 */ /* 0x000fc40000010000 */
[C---:B------:R-:W-:Y:S02]  /*6e10*/  FMUL.FTZ R232, R166.reuse, UR29 ;  /* 0x0000001da6e87c20 */ /* 0x040fe40008410000 */
[----:B------:R-:W-:Y:S02]  /*6e20*/  FMUL.FTZ R234, R166, UR28 ;  /* 0x0000001ca6ea7c20 */ /* 0x000fe40008410000 */
[C---:B------:R-:W-:Y:S02]  /*6e30*/  FMUL.FTZ R28, R197.reuse, R196 ;  /* 0x000000c4c51c7220 */ /* 0x040fe40000410000 */
[----:B------:R-:W-:Y:S02]  /*6e40*/  FMUL.FTZ R209, R197, R33 ;  /* 0x00000021c5d17220 */ /* 0x000fe40000410000 */
[C---:B------:R-:W-:Y:S02]  /*6e50*/  FFMA.FTZ R204, R198.reuse, R204, R211 ;  /* 0x000000ccc6cc7223 */ /* 0x040fe400000100d3 */
[----:B------:R-:W-:-:S02]  /*6e60*/  FFMA.FTZ R208, -R198, R208, R215 ;  /* 0x000000d0c6d07223 */ /* 0x000fc400000101d7 */
[C---:B------:R-:W-:Y:S02]  /*6e70*/  FFMA.FTZ R29, R195.reuse, UR28, -R232 ;  /* 0x0000001cc31d7c23 */ /* 0x040fe400080108e8 */
[----:B------:R-:W-:Y:S01]  /*6e80*/  FFMA.FTZ R199, R195, UR29, R234 ;  /* 0x0000001dc3c77c23 */ /* 0x000fe200080100ea */
[----:B------:R0:W1:Y:S01]  /*6e90*/  SHFL.DOWN PT, R232, R220, 0x8, 0x1f ;  /* 0x09001f00dce87f89 */ /* 0x00006200000e0000 */
[C---:B------:R-:W-:Y:S02]  /*6ea0*/  FFMA.FTZ R211, R32.reuse, R196, -R209 ;  /* 0x000000c420d37223 */ /* 0x040fe400000108d1 */
[----:B------:R-:W-:Y:S01]  /*6eb0*/  FFMA.FTZ R215, R32, R33, R28 ;  /* 0x0000002120d77223 */ /* 0x000fe2000001001c */
[----:B------:R0:W3:Y:S01]  /*6ec0*/  SHFL.DOWN PT, R234, R17, 0x8, 0x1f ;  /* 0x09001f0011ea7f89 */ /* 0x0000e200000e0000 */
[C---:B------:R-:W-:Y:S02]  /*6ed0*/  FMUL.FTZ R197, R198.reuse, R29 ;  /* 0x0000001dc6c57220 */ /* 0x040fe40000410000 */
[----:B------:R-:W-:Y:S01]  /*6ee0*/  FFMA.FTZ R198, -R198, R199, -RZ ;  /* 0x000000c7c6c67223 */ /* 0x000fe200000109ff */
[----:B------:R0:W4:Y:S04]  /*6ef0*/  SHFL.DOWN PT, R28, R179, 0x8, 0x1f ;  /* 0x09001f00b31c7f89 */ /* 0x00012800000e0000 */
[----:B------:R0:W2:Y:S01]  /*6f00*/  SHFL.DOWN PT, R32, R227, 0x8, 0x1f ;  /* 0x09001f00e3207f89 */ /* 0x0000a200000e0000 */
        /* <DEDUP_REMOVED lines=12> */
.L_x_10023:
[----:B------:R-:W-:Y:S05]  /*6fd0*/  BSYNC B0 ;  /* 0x0000000000007941 */ /* 0x000fea0003800000 */
.L_x_10022:
[CC--:B--2---:R-:W-:Y:S01]  /*6fe0*/  FMUL.FTZ R32, R142.reuse, R196.reuse ;  /* 0x000000c48e207220 */ /* 0x0c4fe20000410000 */
[----:B------:R2:W0:Y:S01]  /*6ff0*/  SHFL.DOWN PT, R236, R220, 0x10, 0x1f ;  /* 0x0a001f00dcec7f89 */ /* 0x00042200000e0000 */
[-C--:B----4-:R-:W-:Y:S01]  /*7000*/  FMUL.FTZ R28, R142, R33.reuse ;  /* 0x000000218e1c7220 */ /* 0x090fe20000410000 */
[----:B------:R-:W-:Y:S01]  /*7010*/  BSSY B0, `(.L_x_10024) ;  /* 0x000002e000007945 */ /* 0x000fe20003800000 */
[C---:B------:R-:W-:Y:S01]  /*7020*/  FFMA.FTZ R32, R143.reuse, R33, R32 ;  /* 0x000000218f207223 */ /* 0x040fe20000010020 */
[----:B------:R2:W4:Y:S01]  /*7030*/  SHFL.DOWN PT, R238, R17, 0x10, 0x1f ;  /* 0x0a001f0011ee7f89 */ /* 0x00052200000e0000 */
[----:B------:R-:W-:Y:S02]  /*7040*/  FFMA.FTZ R28, R143, R196, -R28 ;  /* 0x000000c48f1c7223 */ /* 0x000fe4000001081c */
[C---:B------:R-:W-:Y:S01]  /*7050*/  FMUL.FTZ R29, R33.reuse, UR29 ;  /* 0x0000001d211d7c20 */ /* 0x040fe20008410000 */
[----:B---3--:R2:W3:Y:S01]  /*7060*/  SHFL.DOWN PT, R234, R227, 0x10, 0x1f ;  /* 0x0a001f00e3ea7f89 */ /* 0x0084e200000e0000 */
[----:B------:R-:W-:-:S02]  /*7070*/  FMUL.FTZ R209, R33, UR28 ;  /* 0x0000001c21d17c20 */ /* 0x000fc40008410000 */
[----:B------:R-:W-:Y:S02]  /*7080*/  FADD.FTZ R32, RZ, R32 ;  /* 0x00000020ff207221 */ /* 0x000fe40000010000 */
[----:B------:R-:W-:Y:S02]  /*7090*/  FFMA.FTZ R199, R106, R85, R28 ;  /* 0x000000556ac77223 */ /* 0x000fe4000001001c */
[C---:B------:R-:W-:Y:S02]  /*70a0*/  FFMA.FTZ R28, R196.reuse, UR28, -R29 ;  /* 0x0000001cc41c7c23 */ /* 0x040fe4000801081d */
[----:B-1----:R-:W-:Y:S02]  /*70b0*/  FFMA.FTZ R232, R196, UR29, R209 ;  /* 0x0000001dc4e87c23 */ /* 0x002fe400080100d1 */
[C---:B------:R-:W-:Y:S02]  /*70c0*/  FMUL.FTZ R29, R200.reuse, R32 ;  /* 0x00000020c81d7220 */ /* 0x040fe40000410000 */
[----:B------:R-:W-:-:S02]  /*70d0*/  FMUL.FTZ R209, R200, R199 ;  /* 0x000000c7c8d17220 */ /* 0x000fc40000410000 */
[C---:B------:R-:W-:Y:S02]  /*70e0*/  FFMA.FTZ R204, R201.reuse, R211, R204 ;  /* 0x000000d3c9cc7223 */ /* 0x040fe400000100cc */
[C---:B------:R-:W-:Y:S02]  /*70f0*/  FFMA.FTZ R208, -R201.reuse, R215, R208 ;  /* 0x000000d7c9d07223 */ /* 0x040fe400000101d0 */
[C---:B------:R-:W-:Y:S02]  /*7100*/  FMUL.FTZ R200, R201.reuse, R28 ;  /* 0x0000001cc9c87220 */ /* 0x040fe40000410000 */
[----:B------:R-:W-:Y:S02]  /*7110*/  FFMA.FTZ R201, -R201, R232, -RZ ;  /* 0x000000e8c9c97223 */ /* 0x000fe400000109ff */
[C---:B------:R-:W-:Y:S02]  /*7120*/  FFMA.FTZ R28, R202.reuse, R199, -R29 ;  /* 0x000000c7ca1c7223 */ /* 0x040fe4000001081d */
[----:B------:R-:W-:-:S02]  /*7130*/  FFMA.FTZ R209, R202, R32, R209 ;  /* 0x00000020cad17223 */ /* 0x000fc400000100d1 */
[C---:B------:R-:W-:Y:S02]  /*7140*/  FMUL.FTZ R202, R32.reuse, UR29 ;  /* 0x0000001d20ca7c20 */ /* 0x040fe40008410000 */
[----:B------:R-:W-:Y:S02]  /*7150*/  FMUL.FTZ R232, R32, UR28 ;  /* 0x0000001c20e87c20 */ /* 0x000fe40008410000 */
[----:B------:R-:W-:Y:S02]  /*7160*/  FFMA.FTZ R28, R203, R28, R204 ;  /* 0x0000001ccb1c7223 */ /* 0x000fe400000100cc */
[C---:B------:R-:W-:Y:S02]  /*7170*/  FFMA.FTZ R202, R199.reuse, UR28, -R202 ;  /* 0x0000001cc7ca7c23 */ /* 0x040fe400080108ca */
[----:B------:R-:W-:Y:S02]  /*7180*/  FFMA.FTZ R232, R199, UR29, R232 ;  /* 0x0000001dc7e87c23 */ /* 0x000fe400080100e8 */
[----:B------:R-:W-:-:S02]  /*7190*/  FMUL.FTZ R204, R140, R32 ;  /* 0x000000208ccc7220 */ /* 0x000fc40000410000 */
[----:B------:R-:W-:Y:S02]  /*71a0*/  FMUL.FTZ R29, R140, R199 ;  /* 0x000000c78c1d7220 */ /* 0x000fe40000410000 */
[C---:B------:R-:W-:Y:S02]  /*71b0*/  FFMA.FTZ R208, -R203.reuse, R209, R208 ;  /* 0x000000d1cbd07223 */ /* 0x040fe400000101d0 */
[C---:B------:R-:W-:Y:S02]  /*71c0*/  FMUL.FTZ R202, R203.reuse, R202 ;  /* 0x000000cacbca7220 */ /* 0x040fe40000410000 */
[----:B------:R-:W-:Y:S02]  /*71d0*/  FFMA.FTZ R203, -R203, R232, -RZ ;  /* 0x000000e8cbcb7223 */ /* 0x000fe400000109ff */
[C---:B------:R-:W-:Y:S01]  /*71e0*/  FFMA.FTZ R204, R141.reuse, R199, -R204 ;  /* 0x000000c78dcc7223 */ /* 0x040fe200000108cc */
[----:B------:R2:W1:Y:S01]  /*71f0*/  SHFL.DOWN PT, R232, R179, 0x10, 0x1f ;  /* 0x0a001f00b3e87f89 */ /* 0x00046200000e0000 */
[----:B------:R-:W-:-:S02]  /*7200*/  FFMA.FTZ R29, R141, R32, R29 ;  /* 0x000000208d1d7223 */ /* 0x000fc4000001001d */
[----:B------:R-:W-:Y:S02]  /*7210*/  FFMA.FTZ R204, R109, R84, R204 ;  /* 0x000000546dcc7223 */ /* 0x000fe400000100cc */
[----:B------:R-:W-:Y:S01]  /*7220*/  FADD.FTZ R29, RZ, R29 ;  /* 0x0000001dff1d7221 */ /* 0x000fe20000010000 */
[----:B------:R-:W-:Y:S05]  /*7230*/  @P5 BRA `(.L_x_10025) ;  /* 0x000000b000005947 */ /* 0x000fea0003800000 */
[C---:B0--34-:R-:W-:Y:S02]  /*7240*/  FMUL.FTZ R209, R17.reuse, R238 ;  /* 0x000000ee11d17220 */ /* 0x059fe40000410000 */
[C---:B------:R-:W-:Y:S02]  /*7250*/  FMUL.FTZ R211, R17.reuse, R234 ;  /* 0x000000ea11d37220 */ /* 0x040fe40000410000 */
[C---:B-1----:R-:W-:Y:S02]  /*7260*/  FMUL.FTZ R215, R17.reuse, R232 ;  /* 0x000000e811d77220 */ /* 0x042fe40000410000 */
        /* <DEDUP_REMOVED lines=8> */
.L_x_10025:
[----:B0--34-:R-:W-:Y:S05]  /*72f0*/  BSYNC B0 ;  /* 0x0000000000007941 */ /* 0x019fea0003800000 */
.L_x_10024:
[CC--:B------:R-:W-:Y:S01]  /*7300*/  FMUL.FTZ R209, R205.reuse, R29.reuse ;  /* 0x0000001dcdd17220 */ /* 0x0c0fe20000410000 */
[----:B------:R-:W-:Y:S01]  /*7310*/  ISETP.NE.AND P0, PT, R102, RZ, PT ;  /* 0x000000ff6600720c */ /* 0x000fe20003f05270 */
[----:B------:R-:W-:Y:S01]  /*7320*/  FMUL.FTZ R234, R205, R204 ;  /* 0x000000cccdea7220 */ /* 0x000fe20000410000 */
[----:B------:R-:W-:Y:S01]  /*7330*/  BSSY B0, `(.L_x_10026) ;  /* 0x0000234000007945 */ /* 0x000fe20003800000 */
[----:B------:R-:W-:-:S02]  /*7340*/  FMUL.FTZ R205, R138, R29 ;  /* 0x0000001d8acd7220 */ /* 0x000fc40000410000 */
[-C--:B-1----:R-:W-:Y:S02]  /*7350*/  FMUL.FTZ R232, R138, R204.reuse ;  /* 0x000000cc8ae87220 */ /* 0x082fe40000410000 */
[-C--:B------:R-:W-:Y:S02]  /*7360*/  FFMA.FTZ R205, R139, R204.reuse, -R205 ;  /* 0x000000cc8bcd7223 */ /* 0x080fe400000108cd */
[----:B------:R-:W-:Y:S02]  /*7370*/  FFMA.FTZ R209, R21, R204, -R209 ;  /* 0x000000cc15d17223 */ /* 0x000fe400000108d1 */
[----:B------:R-:W-:Y:S02]  /*7380*/  FFMA.FTZ R232, R139, R29, R232 ;  /* 0x0000001d8be87223 */ /* 0x000fe400000100e8 */
[----:B------:R-:W-:Y:S02]  /*7390*/  FFMA.FTZ R205, R108, R83, R205 ;  /* 0x000000536ccd7223 */ /* 0x000fe400000100cd */
[----:B------:R-:W-:-:S02]  /*73a0*/  FFMA.FTZ R209, R207, R209, R28 ;  /* 0x000000d1cfd17223 */ /* 0x000fc4000001001c */
[----:B------:R-:W-:Y:S02]  /*73b0*/  FFMA.FTZ R234, R21, R29, R234 ;  /* 0x0000001d15ea7223 */ /* 0x000fe400000100ea */
[----:B------:R-:W-:Y:S02]  /*73c0*/  FADD.FTZ R28, RZ, R232 ;  /* 0x000000e8ff1c7221 */ /* 0x000fe40000010000 */
[----:B------:R-:W-:Y:S02]  /*73d0*/  FMUL.FTZ R225, R16, R205 ;  /* 0x000000cd10e17220 */ /* 0x000fe40000410000 */
[C---:B------:R-:W-:Y:S02]  /*73e0*/  FMUL.FTZ R211, R29.reuse, UR29 ;  /* 0x0000001d1dd37c20 */ /* 0x040fe40008410000 */
[----:B------:R-:W-:Y:S02]  /*73f0*/  FMUL.FTZ R215, R29, UR28 ;  /* 0x0000001c1dd77c20 */ /* 0x000fe40008410000 */
[----:B------:R-:W-:-:S02]  /*7400*/  FFMA.FTZ R21, -R207, R234, R208 ;  /* 0x000000eacf157223 */ /* 0x000fc400000101d0 */
[-C--:B------:R-:W-:Y:S02]  /*7410*/  FMUL.FTZ R223, R16, R28.reuse ;  /* 0x0000001c10df7220 */ /* 0x080fe40000410000 */
[----:B------:R-:W-:Y:S02]  /*7420*/  FFMA.FTZ R225, R206, R28, R225 ;  /* 0x0000001ccee17223 */ /* 0x000fe400000100e1 */
[C---:B------:R-:W-:Y:S02]  /*7430*/  FFMA.FTZ R16, R204.reuse, UR28, -R211 ;  /* 0x0000001ccc107c23 */ /* 0x040fe400080108d3 */
[----:B------:R-:W-:Y:S02]  /*7440*/  FFMA.FTZ R208, R204, UR29, R215 ;  /* 0x0000001dccd07c23 */ /* 0x000fe400080100d7 */
[----:B------:R-:W-:Y:S02]  /*7450*/  FFMA.FTZ R223, R206, R205, -R223 ;  /* 0x000000cdcedf7223 */ /* 0x000fe400000108df */
[----:B------:R-:W-:-:S02]  /*7460*/  FFMA.FTZ R236, -R210, R225, R21 ;  /* 0x000000e1d2ec7223 */ /* 0x000fc40000010115 */
[C---:B------:R-:W-:Y:S02]  /*7470*/  FMUL.FTZ R206, R207.reuse, R16 ;  /* 0x00000010cfce7220 */ /* 0x040fe40000410000 */
[C---:B------:R-:W-:Y:S02]  /*7480*/  FMUL.FTZ R21, R136.reuse, R205 ;  /* 0x000000cd88157220 */ /* 0x040fe40000410000 */
[----:B------:R-:W-:Y:S02]  /*7490*/  FFMA.FTZ R207, -R207, R208, -RZ ;  /* 0x000000d0cfcf7223 */ /* 0x000fe400000109ff */
[----:B------:R-:W-:Y:S02]  /*74a0*/  FMUL.FTZ R16, R136, R28 ;  /* 0x0000001c88107220 */ /* 0x000fe40000410000 */
[C---:B------:R-:W-:Y:S02]  /*74b0*/  FMUL.FTZ R208, R28.reuse, UR29 ;  /* 0x0000001d1cd07c20 */ /* 0x040fe40008410000 */
[----:B------:R-:W-:-:S02]  /*74c0*/  FMUL.FTZ R232, R28, UR28 ;  /* 0x0000001c1ce87c20 */ /* 0x000fc40008410000 */
[C---:B------:R-:W-:Y:S02]  /*74d0*/  FFMA.FTZ R21, R137.reuse, R28, R21 ;  /* 0x0000001c89157223 */ /* 0x040fe40000010015 */
[----:B------:R-:W-:Y:S02]  /*74e0*/  FFMA.FTZ R234, R210, R223, R209 ;  /* 0x000000dfd2ea7223 */ /* 0x000fe400000100d1 */
[----:B------:R-:W-:Y:S02]  /*74f0*/  FFMA.FTZ R16, R137, R205, -R16 ;  /* 0x000000cd89107223 */ /* 0x000fe40000010810 */
        /* <DEDUP_REMOVED lines=14> */
[----:B------:R-:W-:-:S02]  /*75e0*/  FADD.FTZ R19, RZ, R19 ;  /* 0x00000013ff137221 */ /* 0x000fc40000010000 */
[----:B------:R-:W-:Y:S02]  /*75f0*/  FFMA.FTZ R215, R213, R211, R234 ;  /* 0x000000d3d5d77223 */ /* 0x000fe400000100ea */
[----:B------:R-:W-:Y:S02]  /*7600*/  FFMA.FTZ R211, R113, R80, R16 ;  /* 0x0000005071d37223 */ /* 0x000fe40000010010 */
[----:B------:R-:W-:Y:S02]  /*7610*/  FFMA.FTZ R223, -R213, R18, R236 ;  /* 0x00000012d5df7223 */ /* 0x000fe400000101ec */
[C---:B------:R-:W-:Y:S02]  /*7620*/  FMUL.FTZ R225, R21.reuse, UR29 ;  /* 0x0000001d15e17c20 */ /* 0x040fe40008410000 */
[----:B------:R-:W-:Y:S02]  /*7630*/  FMUL.FTZ R229, R21, UR28 ;  /* 0x0000001c15e57c20 */ /* 0x000fe40008410000 */
[----:B------:R-:W-:-:S02]  /*7640*/  FMUL.FTZ R18, R212, R19 ;  /* 0x00000013d4127220 */ /* 0x000fc40000410000 */
[-C--:B------:R-:W-:Y:S02]  /*7650*/  FMUL.FTZ R231, R212, R211.reuse ;  /* 0x000000d3d4e77220 */ /* 0x080fe40000410000 */
[C---:B------:R-:W-:Y:S02]  /*7660*/  FFMA.FTZ R212, R208.reuse, UR28, -R225 ;  /* 0x0000001cd0d47c23 */ /* 0x040fe400080108e1 */
[----:B------:R-:W-:Y:S02]  /*7670*/  FFMA.FTZ R16, R208, UR29, R229 ;  /* 0x0000001dd0107c23 */ /* 0x000fe400080100e5 */
[----:B------:R-:W-:Y:S02]  /*7680*/  FFMA.FTZ R18, R214, R211, -R18 ;  /* 0x000000d3d6127223 */ /* 0x000fe40000010812 */
[C---:B------:R-:W-:Y:S02]  /*7690*/  FMUL.FTZ R212, R213.reuse, R212 ;  /* 0x000000d4d5d47220 */ /* 0x040fe40000410000 */
[----:B------:R-:W-:-:S02]  /*76a0*/  FFMA.FTZ R213, -R213, R16, -RZ ;  /* 0x00000010d5d57223 */ /* 0x000fc400000109ff */
[----:B------:R-:W-:Y:S02]  /*76b0*/  FFMA.FTZ R232, R216, R18, R215 ;  /* 0x00000012d8e87223 */ /* 0x000fe400000100d7 */
[C---:B------:R-:W-:Y:S02]  /*76c0*/  FMUL.FTZ R18, R132.reuse, R211 ;  /* 0x000000d384127220 */ /* 0x040fe40000410000 */
[-C--:B------:R-:W-:Y:S02]  /*76d0*/  FMUL.FTZ R16, R132, R19.reuse ;  /* 0x0000001384107220 */ /* 0x080fe40000410000 */
[----:B------:R-:W-:Y:S02]  /*76e0*/  FFMA.FTZ R231, R214, R19, R231 ;  /* 0x00000013d6e77223 */ /* 0x000fe400000100e7 */
        /* <DEDUP_REMOVED lines=14> */
[----:B------:R-:W-:Y:S02]  /*77d0*/  FMUL.FTZ R16, R130, R18 ;  /* 0x0000001282107220 */ /* 0x000fe40000410000 */
[C---:B------:R-:W-:Y:S02]  /*77e0*/  FFMA.FTZ R223, R217.reuse, R214, -R223 ;  /* 0x000000d6d9df7223 */ /* 0x040fe400000108df */
[-C--:B------:R-:W-:Y:S02]  /*77f0*/  FFMA.FTZ R225, R217, R18.reuse, R225 ;  /* 0x00000012d9e17223 */ /* 0x080fe400000100e1 */
[C---:B------:R-:W-:Y:S02]  /*7800*/  FFMA.FTZ R221, R131.reuse, R18, R221 ;  /* 0x0000001283dd7223 */ /* 0x040fe400000100dd */
[----:B------:R-:W-:Y:S02]  /*7810*/  FFMA.FTZ R217, R131, R214, -R16 ;  /* 0x000000d683d97223 */ /* 0x000fe40000010810 */
[----:B------:R-:W-:-:S02]  /*7820*/  FADD.FTZ R16, RZ, R221 ;  /* 0x000000ddff107221 */ /* 0x000fc40000010000 */
[----:B------:R-:W-:Y:S02]  /*7830*/  FFMA.FTZ R217, R117, R76, R217 ;  /* 0x0000004c75d97223 */ /* 0x000fe400000100d9 */
[C---:B------:R-:W-:Y:S02]  /*7840*/  FFMA.FTZ R225, -R219.reuse, R225, R234 ;  /* 0x000000e1dbe17223 */ /* 0x040fe400000101ea */
[----:B------:R-:W-:Y:S02]  /*7850*/  FMUL.FTZ R229, R18, UR28 ;  /* 0x0000001c12e57c20 */ /* 0x000fe40008410000 */
[C---:B------:R-:W-:Y:S02]  /*7860*/  FMUL.FTZ R234, R218.reuse, R16 ;  /* 0x00000010daea7220 */ /* 0x040fe40000410000 */
[----:B------:R-:W-:Y:S02]  /*7870*/  FMUL.FTZ R231, R218, R217 ;  /* 0x000000d9dae77220 */ /* 0x000fe40000410000 */
[----:B------:R-:W-:-:S02]  /*7880*/  FFMA.FTZ R223, R219, R223, R232 ;  /* 0x000000dfdbdf7223 */ /* 0x000fc400000100e8 */
[----:B------:R-:W-:Y:S02]  /*7890*/  FMUL.FTZ R221, R18, UR29 ;  /* 0x0000001d12dd7c20 */ /* 0x000fe40008410000 */
[C---:B------:R-:W-:Y:S02]  /*78a0*/  FFMA.FTZ R232, R214.reuse, UR29, R229 ;  /* 0x0000001dd6e87c23 */ /* 0x040fe400080100e5 */
[C---:B------:R-:W-:Y:S01]  /*78b0*/  FFMA.FTZ R234, R175.reuse, R217, -R234 ;  /* 0x000000d9afea7223 */ /* 0x040fe200000108ea */
[----:B------:R-:W0:Y:S01]  /*78c0*/  SHFL.IDX PT, R229, R17, RZ, 0x1f ;  /* 0x00001fff11e57589 */ /* 0x000e2200000e0000 */
[----:B------:R-:W-:Y:S02]  /*78d0*/  FFMA.FTZ R231, R175, R16, R231 ;  /* 0x00000010afe77223 */ /* 0x000fe400000100e7 */
[----:B------:R-:W-:Y:S01]  /*78e0*/  FFMA.FTZ R218, R214, UR28, -R221 ;  /* 0x0000001cd6da7c23 */ /* 0x000fe200080108dd */
[----:B------:R1:W-:Y:S01]  /*78f0*/  SHFL.DOWN PT, R175, R17, 0x1, 0x1f ;  /* 0x08201f0011af7f89 */ /* 0x0003e200000e0000 */
[----:B------:R-:W-:-:S02]  /*7900*/  FFMA.FTZ R238, R222, R234, R223 ;  /* 0x000000eadeee7223 */ /* 0x000fc400000100df */
[----:B------:R-:W-:Y:S01]  /*7910*/  FMUL.FTZ R223, R128, R217 ;  /* 0x000000d980df7220 */ /* 0x000fe20000410000 */
[----:B------:R-:W3:Y:S01]  /*7920*/  SHFL.IDX PT, R221, R220, RZ, 0x1f ;  /* 0x00001fffdcdd7589 */ /* 0x000ee200000e0000 */
[----:B------:R-:W-:Y:S02]  /*7930*/  FFMA.FTZ R234, -R222, R231, R225 ;  /* 0x000000e7deea7223 */ /* 0x000fe400000101e1 */
[----:B------:R-:W-:Y:S01]  /*7940*/  FMUL.FTZ R236, R128, R16 ;  /* 0x0000001080ec7220 */ /* 0x000fe20000410000 */
[----:B------:R-:W4:Y:S01]  /*7950*/  SHFL.IDX PT, R231, R14, RZ, 0x1f ;  /* 0x00001fff0ee77589 */ /* 0x000f2200000e0000 */
[----:B------:R-:W-:Y:S02]  /*7960*/  FMUL.FTZ R218, R219, R218 ;  /* 0x000000dadbda7220 */ /* 0x000fe40000410000 */
[----:B------:R-:W-:Y:S01]  /*7970*/  FFMA.FTZ R233, R129, R16, R223 ;  /* 0x0000001081e97223 */ /* 0x000fe200000100df */
[----:B------:R5:W-:Y:S01]  /*7980*/  SHFL.DOWN PT, R225, R220, 0x1, 0x1f ;  /* 0x08201f00dce17f89 */ /* 0x000be200000e0000 */
[----:B------:R-:W-:-:S02]  /*7990*/  FFMA.FTZ R219, -R219, R232, -RZ ;  /* 0x000000e8dbdb7223 */ /* 0x000fc400000109ff */
[----:B------:R-:W-:Y:S01]  /*79a0*/  FMUL.FTZ R240, R16, UR29 ;  /* 0x0000001d10f07c20 */ /* 0x000fe20008410000 */
[----:B------:R2:W2:Y:S01]  /*79b0*/  SHFL.IDX PT, R232, R15, RZ, 0x1f ;  /* 0x00001fff0fe87589 */ /* 0x0004a200000e0000 */
[----:B------:R-:W-:Y:S02]  /*79c0*/  FFMA.FTZ R223, R129, R217, -R236 ;  /* 0x000000d981df7223 */ /* 0x000fe400000108ec */
[----:B------:R-:W-:Y:S02]  /*79d0*/  FFMA.FTZ R235, R217, UR28, -R240 ;  /* 0x0000001cd9eb7c23 */ /* 0x000fe400080108f0 */
[----:B-12---:R-:W-:Y:S02]  /*79e0*/  FADD.FTZ R17, RZ, R233 ;  /* 0x000000e9ff117221 */ /* 0x006fe40000010000 */
[----:B------:R-:W1:Y:S01]  /*79f0*/  SHFL.DOWN PT, R233, R227, 0x1, 0x1f ;  /* 0x08201f00e3e97f89 */ /* 0x000e6200000e0000 */
[----:B------:R-:W-:Y:S02]  /*7a00*/  FFMA.FTZ R223, R119, R74, R223 ;  /* 0x0000004a77df7223 */ /* 0x000fe400000100df */
[----:B-----5:R-:W-:-:S02]  /*7a10*/  FMUL.FTZ R220, R222, R235 ;  /* 0x000000ebdedc7220 */ /* 0x020fc40000410000 */
[C---:B------:R-:W-:Y:S02]  /*7a20*/  FMUL.FTZ R235, R228.reuse, R17 ;  /* 0x00000011e4eb7220 */ /* 0x040fe40000410000 */
[-C--:B------:R-:W-:Y:S02]  /*7a30*/  FMUL.FTZ R228, R228, R223.reuse ;  /* 0x000000dfe4e47220 */ /* 0x080fe40000410000 */
[C---:B------:R-:W-:Y:S02]  /*7a40*/  FFMA.FTZ R235, R230.reuse, R223, -R235 ;  /* 0x000000dfe6eb7223 */ /* 0x040fe400000108eb */
[----:B------:R-:W-:Y:S02]  /*7a50*/  FFMA.FTZ R230, R230, R17, R228 ;  /* 0x00000011e6e67223 */ /* 0x000fe400000100e4 */
[----:B0-----:R-:W-:Y:S02]  /*7a60*/  FMUL.FTZ R228, R229, R15 ;  /* 0x0000000fe5e47220 */ /* 0x001fe40000410000 */
[----:B------:R-:W-:-:S02]  /*7a70*/  FFMA.FTZ R236, R177, R235, R238 ;  /* 0x000000ebb1ec7223 */ /* 0x000fc400000100ee */
[----:B------:R-:W-:Y:S02]  /*7a80*/  FMUL.FTZ R238, R229, R14 ;  /* 0x0000000ee5ee7220 */ /* 0x000fe40000410000 */
[----:B------:R-:W-:Y:S02]  /*7a90*/  FFMA.FTZ R230, -R177, R230, R234 ;  /* 0x000000e6b1e67223 */ /* 0x000fe400000101ea */
[----:B---3--:R-:W-:Y:S02]  /*7aa0*/  FFMA.FTZ R14, R221, R14, -R228 ;  /* 0x0000000edd0e7223 */ /* 0x008fe400000108e4 */
[C---:B------:R-:W-:Y:S02]  /*7ab0*/  FMUL.FTZ R228, R229.reuse, R13 ;  /* 0x0000000de5e47220 */ /* 0x040fe40000410000 */
[----:B------:R-:W-:Y:S02]  /*7ac0*/  FMUL.FTZ R234, R229, R12 ;  /* 0x0000000ce5ea7220 */ /* 0x000fe40000410000 */
[----:B----4-:R-:W-:-:S02]  /*7ad0*/  @P1 FMUL.FTZ R229, R175, R231 ;  /* 0x000000e7afe51220 */ /* 0x010fc40000410000 */
[C---:B------:R-:W-:Y:S02]  /*7ae0*/  FFMA.FTZ R12, R221.reuse, R12, -R228 ;  /* 0x0000000cdd0c7223 */ /* 0x040fe400000108e4 */
[C---:B------:R-:W-:Y:S02]  /*7af0*/  FFMA.FTZ R15, R221.reuse, R15, R238 ;  /* 0x0000000fdd0f7223 */ /* 0x040fe400000100ee */
[----:B------:R-:W-:Y:S02]  /*7b00*/  FFMA.FTZ R13, R221, R13, R234 ;  /* 0x0000000ddd0d7223 */ /* 0x000fe400000100ea */
[-C--:B------:R-:W-:Y:S01]  /*7b10*/  @P1 FFMA.FTZ R228, R225, R232.reuse, R229 ;  /* 0x000000e8e1e41223 */ /* 0x080fe200000100e5 */
[----:B------:R-:W0:Y:S01]  /*7b20*/  SHFL.DOWN PT, R234, R179, 0x1, 0x1f ;  /* 0x08201f00b3ea7f89 */ /* 0x000e2200000e0000 */
[----:B------:R-:W-:Y:S02]  /*7b30*/  @P1 FMUL.FTZ R238, R175, R232 ;  /* 0x000000e8afee1220 */ /* 0x000fe40000410000 */
[----:B------:R-:W-:-:S02]  /*7b40*/  FMUL.FTZ R221, R124, R223 ;  /* 0x000000df7cdd7220 */ /* 0x000fc40000410000 */
[-C--:B------:R-:W-:Y:S02]  /*7b50*/  FMUL.FTZ R175, R124, R17.reuse ;  /* 0x000000117caf7220 */ /* 0x080fe40000410000 */
[----:B------:R-:W-:Y:S02]  /*7b60*/  FMUL.FTZ R242, R16, UR28 ;  /* 0x0000001c10f27c20 */ /* 0x000fe40008410000 */
[----:B-1----:R-:W-:Y:S02]  /*7b70*/  @P1 FADD.FTZ R232, R233, R228 ;  /* 0x000000e4e9e81221 */ /* 0x002fe40000010000 */
[C---:B------:R-:W-:Y:S02]  /*7b80*/  FFMA.FTZ R228, R126.reuse, R17, R221 ;  /* 0x000000117ee47223 */ /* 0x040fe400000100dd */
[----:B------:R-:W-:Y:S02]  /*7b90*/  FFMA.FTZ R221, R126, R223, -R175 ;  /* 0x000000df7edd7223 */ /* 0x000fe400000108af */
[----:B------:R-:W-:-:S02]  /*7ba0*/  FFMA.FTZ R237, R217, UR29, R242 ;  /* 0x0000001dd9ed7c23 */ /* 0x000fc400080100f2 */
[C---:B------:R-:W-:Y:S02]  /*7bb0*/  FMUL.FTZ R240, R17.reuse, UR29 ;  /* 0x0000001d11f07c20 */ /* 0x040fe40008410000 */
[----:B------:R-:W-:Y:S02]  /*7bc0*/  FMUL.FTZ R242, R17, UR28 ;  /* 0x0000001c11f27c20 */ /* 0x000fe40008410000 */
[----:B------:R-:W-:Y:S02]  /*7bd0*/  FADD.FTZ R175, RZ, R228 ;  /* 0x000000e4ffaf7221 */ /* 0x000fe40000010000 */
[----:B------:R-:W-:Y:S02]  /*7be0*/  FFMA.FTZ R221, R121, R72, R221 ;  /* 0x0000004879dd7223 */ /* 0x000fe400000100dd */
[C---:B------:R-:W-:Y:S02]  /*7bf0*/  FFMA.FTZ R240, R223.reuse, UR28, -R240 ;  /* 0x0000001cdff07c23 */ /* 0x040fe400080108f0 */
[----:B------:R-:W-:-:S02]  /*7c00*/  FFMA.FTZ R228, R223, UR29, R242 ;  /* 0x0000001ddfe47c23 */ /* 0x000fc400080100f2 */
[C---:B------:R-:W-:Y:S02]  /*7c10*/  FMUL.FTZ R229, R226.reuse, R175 ;  /* 0x000000afe2e57220 */ /* 0x040fe40000410000 */
[-C--:B------:R-:W-:Y:S02]  /*7c20*/  FMUL.FTZ R233, R226, R221.reuse ;  /* 0x000000dde2e97220 */ /* 0x080fe40000410000 */
[C---:B------:R-:W-:Y:S02]  /*7c30*/  FMUL.FTZ R226, R177.reuse, R240 ;  /* 0x000000f0b1e27220 */ /* 0x040fe40000410000 */
[----:B------:R-:W-:Y:S02]  /*7c40*/  FFMA.FTZ R228, -R177, R228, -RZ ;  /* 0x000000e4b1e47223 */ /* 0x000fe400000109ff */
[C---:B------:R-:W-:Y:S02]  /*7c50*/  FFMA.FTZ R229, R224.reuse, R221, -R229 ;  /* 0x000000dde0e57223 */ /* 0x040fe400000108e5 */
[----:B------:R-:W-:-:S02]  /*7c60*/  FFMA.FTZ R235, R224, R175, R233 ;  /* 0x000000afe0eb7223 */ /* 0x000fc400000100e9 */
[C---:B------:R-:W-:Y:S02]  /*7c70*/  FMUL.FTZ R177, R120.reuse, R175 ;  /* 0x000000af78b17220 */ /* 0x040fe40000410000 */
[----:B------:R-:W-:Y:S02]  /*7c80*/  FMUL.FTZ R224, R120, R221 ;  /* 0x000000dd78e07220 */ /* 0x000fe40000410000 */
[----:B------:R-:W-:Y:S02]  /*7c90*/  FFMA.FTZ R233, R23, R229, R236 ;  /* 0x000000e517e97223 */ /* 0x000fe400000100ec */
[C---:B------:R-:W-:Y:S02]  /*7ca0*/  FFMA.FTZ R229, R122.reuse, R221, -R177 ;  /* 0x000000dd7ae57223 */ /* 0x040fe400000108b1 */
[----:B------:R-:W-:Y:S02]  /*7cb0*/  FFMA.FTZ R224, R122, R175, R224 ;  /* 0x000000af7ae07223 */ /* 0x000fe400000100e0 */
[----:B------:R-:W-:-:S02]  /*7cc0*/  FFMA.FTZ R229, R123, R70, R229 ;  /* 0x000000467be57223 */ /* 0x000fc400000100e5 */
[----:B------:R-:W-:Y:S02]  /*7cd0*/  FADD.FTZ R177, RZ, R224 ;  /* 0x000000e0ffb17221 */ /* 0x000fe40000010000 */
[----:B------:R-:W1:Y:S01]  /*7ce0*/  SHFL.IDX PT, R224, R227, RZ, 0x1f ;  /* 0x00001fffe3e07589 */ /* 0x000e6200000e0000 */
[----:B------:R-:W-:Y:S02]  /*7cf0*/  @P1 FFMA.FTZ R239, R225, R231, -R238 ;  /* 0x000000e7e1ef1223 */ /* 0x000fe400000108ee */
[C---:B------:R-:W-:Y:S02]  /*7d00*/  FMUL.FTZ R236, R116.reuse, R229 ;  /* 0x000000e574ec7220 */ /* 0x040fe40000410000 */
[-C--:B------:R-:W-:Y:S02]  /*7d10*/  FMUL.FTZ R225, R116, R177.reuse ;  /* 0x000000b174e17220 */ /* 0x080fe40000410000 */
[C---:B------:R-:W-:Y:S02]  /*7d20*/  FFMA.FTZ R236, R118.reuse, R177, R236 ;  /* 0x000000b176ec7223 */ /* 0x040fe400000100ec */
[----:B------:R-:W-:-:S02]  /*7d30*/  FFMA.FTZ R225, R118, R229, -R225 ;  /* 0x000000e576e17223 */ /* 0x000fc400000108e1 */
[----:B0-----:R-:W-:Y:S02]  /*7d40*/  @P1 FADD.FTZ R231, R234, R239 ;  /* 0x000000efeae71221 */ /* 0x001fe40000010000 */
[----:B------:R-:W-:Y:S02]  /*7d50*/  FFMA.FTZ R222, -R222, R237, -RZ ;  /* 0x000000eddede7223 */ /* 0x000fe400000109ff */
[----:B------:R0:W2:Y:S01]  /*7d60*/  SHFL.IDX PT, R237, R179, RZ, 0x1f ;  /* 0x00001fffb3ed7589 */ /* 0x0000a200000e0000 */
[----:B------:R-:W-:Y:S02]  /*7d70*/  FFMA.FTZ R235, -R23, R235, R230 ;  /* 0x000000eb17eb7223 */ /* 0x000fe400000101e6 */
[----:B------:R-:W-:Y:S02]  /*7d80*/  FMUL.FTZ R230, R232, -R3 ;  /* 0x80000003e8e67220 */ /* 0x000fe40000410000 */
[----:B------:R-:W-:Y:S02]  /*7d90*/  FFMA.FTZ R225, R110, R67, R225 ;  /* 0x000000436ee17223 */ /* 0x000fe400000100e1 */
[----:B------:R-:W-:-:S02]  /*7da0*/  FMUL.FTZ R3, R231, -R3 ;  /* 0x80000003e7037220 */ /* 0x000fc40000410000 */
[----:B0-----:R-:W-:Y:S02]  /*7db0*/  FADD.FTZ R179, RZ, R236 ;  /* 0x000000ecffb37221 */ /* 0x001fe40000010000 */
[-C--:B------:R-:W-:Y:S02]  /*7dc0*/  FFMA.FTZ R234, R231, R2.reuse, -R230 ;  /* 0x00000002e7ea7223 */ /* 0x080fe400000108e6 */
[C---:B------:R-:W-:Y:S02]  /*7dd0*/  FMUL.FTZ R227, R112.reuse, R179 ;  /* 0x000000b370e37220 */ /* 0x040fe40000410000 */
[-C--:B------:R-:W-:Y:S02]  /*7de0*/  FMUL.FTZ R230, R112, R225.reuse ;  /* 0x000000e170e67220 */ /* 0x080fe40000410000 */
[----:B------:R-:W-:Y:S02]  /*7df0*/  FFMA.FTZ R2, R232, R2, R3 ;  /* 0x00000002e8027223 */ /* 0x000fe40000010003 */
[----:B------:R-:W-:-:S02]  /*7e00*/  FFMA.FTZ R231, R114, R225, -R227 ;  /* 0x000000e172e77223 */ /* 0x000fc400000108e3 */
[----:B------:R-:W-:Y:S02]  /*7e10*/  FFMA.FTZ R230, R114, R179, R230 ;  /* 0x000000b372e67223 */ /* 0x000fe400000100e6 */
[----:B------:R-:W-:Y:S02]  /*7e20*/  FADD.FTZ R227, -R167, R2 ;  /* 0x00000002a7e37221 */ /* 0x000fe40000010100 */
[----:B------:R-:W-:Y:S02]  /*7e30*/  FADD.FTZ R3, R181, R234 ;  /* 0x000000eab5037221 */ /* 0x000fe40000010000 */
[----:B------:R-:W-:Y:S02]  /*7e40*/  FADD.FTZ R167, RZ, R230 ;  /* 0x000000e6ffa77221 */ /* 0x000fe40000010000 */
[----:B------:R-:W-:Y:S02]  /*7e50*/  FFMA.FTZ R231, R125, R62, R231 ;  /* 0x0000003e7de77223 */ /* 0x000fe400000100e7 */
[----:B------:R-:W-:-:S02]  /*7e60*/  FMUL.FTZ R181, R148, -R227 ;  /* 0x800000e394b57220 */ /* 0x000fc40000410000 */
[----:B------:R-:W-:Y:S02]  /*7e70*/  FMUL.FTZ R230, R148, -R3 ;  /* 0x8000000394e67220 */ /* 0x000fe40000410000 */
[----:B-1----:R-:W-:Y:S02]  /*7e80*/  FADD.FTZ R15, R224, R15 ;  /* 0x0000000fe00f7221 */ /* 0x002fe40000010000 */
[C---:B------:R-:W-:Y:S02]  /*7e90*/  FMUL.FTZ R2, R148.reuse, R167 ;  /* 0x000000a794027220 */ /* 0x040fe40000410000 */
[----:B------:R-:W-:Y:S02]  /*7ea0*/  FMUL.FTZ R224, R148, R231 ;  /* 0x000000e794e07220 */ /* 0x000fe40000410000 */
[C---:B------:R-:W-:Y:S02]  /*7eb0*/  FFMA.FTZ R181, R150.reuse, R3, -R181 ;  /* 0x0000000396b57223 */ /* 0x040fe400000108b5 */
[----:B------:R-:W-:-:S02]  /*7ec0*/  FFMA.FTZ R230, R150, R227, R230 ;  /* 0x000000e396e67223 */ /* 0x000fc400000100e6 */
[C---:B------:R-:W-:Y:S02]  /*7ed0*/  FFMA.FTZ R148, R150.reuse, R231, -R2 ;  /* 0x000000e796947223 */ /* 0x040fe40000010802 */
[----:B------:R-:W-:Y:S02]  /*7ee0*/  FFMA.FTZ R224, R150, R167, R224 ;  /* 0x000000a796e07223 */ /* 0x000fe400000100e0 */
[----:B------:R-:W-:Y:S02]  /*7ef0*/  FADD.FTZ R181, R156, R181 ;  /* 0x000000b59cb57221 */ /* 0x000fe40000010000 */
[----:B------:R-:W-:Y:S02]  /*7f00*/  FMUL.FTZ R150, R175, UR29 ;  /* 0x0000001daf967c20 */ /* 0x000fe40008410000 */
[----:B------:R-:W-:Y:S02]  /*7f10*/  FADD.FTZ R153, -R153, R230 ;  /* 0x000000e699997221 */ /* 0x000fe40000010100 */
[----:B------:R-:W-:-:S02]  /*7f20*/  FMUL.FTZ R232, R175, UR28 ;  /* 0x0000001cafe87c20 */ /* 0x000fc40008410000 */
[C---:B------:R-:W-:Y:S02]  /*7f30*/  FMUL.FTZ R2, R112.reuse, -R181 ;  /* 0x800000b570027220 */ /* 0x040fe40000410000 */
[----:B------:R-:W-:Y:S02]  /*7f40*/  FFMA.FTZ R156, R221, UR28, -R150 ;  /* 0x0000001cdd9c7c23 */ /* 0x000fe40008010896 */
[-C--:B------:R-:W-:Y:S02]  /*7f50*/  FMUL.FTZ R150, R112, -R153.reuse ;  /* 0x8000009970967220 */ /* 0x080fe40000410000 */
[----:B--2---:R-:W-:Y:S02]  /*7f60*/  FADD.FTZ R14, R237, R14 ;  /* 0x0000000eed0e7221 */ /* 0x004fe40000010000 */
[----:B------:R-:W-:Y:S02]  /*7f70*/  FFMA.FTZ R232, R221, UR29, R232 ;  /* 0x0000001ddde87c23 */ /* 0x000fe400080100e8 */
[----:B------:R-:W-:-:S02]  /*7f80*/  FFMA.FTZ R237, R114, R153, R2 ;  /* 0x0000009972ed7223 */ /* 0x000fc40000010002 */
[----:B------:R-:W-:Y:S02]  /*7f90*/  FFMA.FTZ R150, R114, R181, -R150 ;  /* 0x000000b572967223 */ /* 0x000fe40000010896 */
[C---:B------:R-:W-:Y:S02]  /*7fa0*/  FMUL.FTZ R2, R23.reuse, R156 ;  /* 0x0000009c17027220 */ /* 0x040fe40000410000 */
[----:B------:R-:W-:Y:S02]  /*7fb0*/  FFMA.FTZ R112, -R23, R232, -RZ ;  /* 0x000000e817707223 */ /* 0x000fe400000109ff */
[----:B------:R-:W-:Y:S02]  /*7fc0*/  FADD.FTZ R23, -R158, R237 ;  /* 0x000000ed9e177221 */ /* 0x000fe40000010100 */
[----:B------:R-:W-:Y:S02]  /*7fd0*/  FADD.FTZ R159, R159, R150 ;  /* 0x000000969f9f7221 */ /* 0x000fe40000010000 */
[----:B------:R-:W-:-:S02]  /*7fe0*/  FMUL.FTZ R114, R116, -R23 ;  /* 0x8000001774727220 */ /* 0x000fc40000410000 */
[-C--:B------:R-:W-:Y:S02]  /*7ff0*/  FMUL.FTZ R116, R116, -R159.reuse ;  /* 0x8000009f74747220 */ /* 0x080fe40000410000 */
[C---:B------:R-:W-:Y:S02]  /*8000*/  FFMA.FTZ R114, R118.reuse, R159, -R114 ;  /* 0x0000009f76727223 */ /* 0x040fe40000010872 */
[C---:B------:R-:W-:Y:S02]  /*8010*/  FMUL.FTZ R156, R155.reuse, R177 ;  /* 0x000000b19b9c7220 */ /* 0x040fe40000410000 */
[----:B------:R-:W-:Y:S02]  /*8020*/  FFMA.FTZ R116, R118, R23, R116 ;  /* 0x0000001776747223 */ /* 0x000fe40000010074 */
[----:B------:R-:W-:Y:S02]  /*8030*/  FMUL.FTZ R155, R155, R229 ;  /* 0x000000e59b9b7220 */ /* 0x000fe40000410000 */
[----:B------:R-:W-:-:S02]  /*8040*/  FADD.FTZ R25, R25, R114 ;  /* 0x0000007219197221 */ /* 0x000fc40000010000 */
[----:B------:R-:W-:Y:S02]  /*8050*/  FADD.FTZ R157, -R157, R116 ;  /* 0x000000749d9d7221 */ /* 0x000fe40000010100 */
[C---:B------:R-:W-:Y:S02]  /*8060*/  FFMA.FTZ R156, R26.reuse, R229, -R156 ;  /* 0x000000e51a9c7223 */ /* 0x040fe4000001089c */
[----:B------:R-:W-:Y:S02]  /*8070*/  FFMA.FTZ R155, R26, R177, R155 ;  /* 0x000000b11a9b7223 */ /* 0x000fe4000001009b */
[C---:B------:R-:W-:Y:S02]  /*8080*/  FMUL.FTZ R26, R120.reuse, -R25 ;  /* 0x80000019781a7220 */ /* 0x040fe40000410000 */
[----:B------:R-:W-:Y:S02]  /*8090*/  FMUL.FTZ R120, R120, -R157 ;  /* 0x8000009d78787220 */ /* 0x000fe40000410000 */
[----:B------:R-:W-:-:S02]  /*80a0*/  FFMA.FTZ R150, -R160, R155, R235 ;  /* 0x0000009ba0967223 */ /* 0x000fc400000101eb */
[C---:B------:R-:W-:Y:S02]  /*80b0*/  FFMA.FTZ R155, R122.reuse, R157, R26 ;  /* 0x0000009d7a9b7223 */ /* 0x040fe4000001001a */
[----:B------:R-:W-:Y:S02]  /*80c0*/  FFMA.FTZ R120, R122, R25, -R120 ;  /* 0x000000197a787223 */ /* 0x000fe40000010878 */
[----:B------:R-:W-:Y:S02]  /*80d0*/  FMUL.FTZ R114, R177, UR29 ;  /* 0x0000001db1727c20 */ /* 0x000fe40008410000 */
[----:B------:R-:W-:Y:S02]  /*80e0*/  FADD.FTZ R155, -R164, R155 ;  /* 0x0000009ba49b7221 */ /* 0x000fe40000010100 */
[----:B------:R-:W-:Y:S02]  /*80f0*/  FFMA.FTZ R156, R160, R156, R233 ;  /* 0x0000009ca09c7223 */ /* 0x000fe400000100e9 */
[----:B------:R-:W-:-:S02]  /*8100*/  FADD.FTZ R165, R165, R120 ;  /* 0x00000078a5a57221 */ /* 0x000fc40000010000 */
[----:B------:R-:W-:Y:S02]  /*8110*/  FFMA.FTZ R233, R229, UR28, -R114 ;  /* 0x0000001ce5e97c23 */ /* 0x000fe40008010872 */
[C---:B------:R-:W-:Y:S02]  /*8120*/  FMUL.FTZ R114, R124.reuse, -R155 ;  /* 0x8000009b7c727220 */ /* 0x040fe40000410000 */
[----:B------:R-:W-:Y:S02]  /*8130*/  FMUL.FTZ R124, R124, -R165 ;  /* 0x800000a57c7c7220 */ /* 0x000fe40000410000 */
[----:B------:R-:W-:Y:S02]  /*8140*/  FMUL.FTZ R26, R160, R233 ;  /* 0x000000e9a01a7220 */ /* 0x000fe40000410000 */
[----:B------:R-:W-:Y:S02]  /*8150*/  FMUL.FTZ R116, R162, R179 ;  /* 0x000000b3a2747220 */ /* 0x000fe40000410000 */
[----:B------:R-:W-:-:S02]  /*8160*/  FFMA.FTZ R233, R126, R165, -R114 ;  /* 0x000000a57ee97223 */ /* 0x000fc40000010872 */
[----:B------:R-:W-:Y:S02]  /*8170*/  FFMA.FTZ R124, R126, R155, R124 ;  /* 0x0000009b7e7c7223 */ /* 0x000fe4000001007c */
[-C--:B------:R-:W-:Y:S02]  /*8180*/  FMUL.FTZ R162, R162, R225.reuse ;  /* 0x000000e1a2a27220 */ /* 0x080fe40000410000 */
[----:B------:R-:W-:Y:S02]  /*8190*/  FFMA.FTZ R116, R24, R225, -R116 ;  /* 0x000000e118747223 */ /* 0x000fe40000010874 */
[----:B------:R-:W-:Y:S02]  /*81a0*/  FADD.FTZ R22, R22, R233 ;  /* 0x000000e916167221 */ /* 0x000fe40000010000 */
[----:B------:R-:W-:Y:S02]  /*81b0*/  FADD.FTZ R163, -R163, R124 ;  /* 0x0000007ca3a37221 */ /* 0x000fe40000010100 */
[----:B------:R-:W-:-:S02]  /*81c0*/  FFMA.FTZ R162, R24, R179, R162 ;  /* 0x000000b318a27223 */ /* 0x000fc400000100a2 */
[----:B------:R-:W-:Y:S02]  /*81d0*/  FFMA.FTZ R156, R161, R116, R156 ;  /* 0x00000074a19c7223 */ /* 0x000fe4000001009c */
[C---:B------:R-:W-:Y:S02]  /*81e0*/  FMUL.FTZ R114, R179.reuse, UR29 ;  /* 0x0000001db3727c20 */ /* 0x040fe40008410000 */
[----:B------:R-:W-:Y:S02]  /*81f0*/  FMUL.FTZ R116, R179, UR28 ;  /* 0x0000001cb3747c20 */ /* 0x000fe40008410000 */
[C---:B------:R-:W-:Y:S02]  /*8200*/  FMUL.FTZ R24, R128.reuse, -R22 ;  /* 0x8000001680187220 */ /* 0x040fe40000410000 */
[----:B------:R-:W-:Y:S02]  /*8210*/  FMUL.FTZ R128, R128, -R163 ;  /* 0x800000a380807220 */ /* 0x000fe40000410000 */
[----:B------:R-:W-:-:S02]  /*8220*/  FFMA.FTZ R114, R225, UR28, -R114 ;  /* 0x0000001ce1727c23 */ /* 0x000fc40008010872 */
[----:B------:R-:W-:Y:S02]  /*8230*/  FFMA.FTZ R116, R225, UR29, R116 ;  /* 0x0000001de1747c23 */ /* 0x000fe40008010074 */
[C---:B------:R-:W-:Y:S02]  /*8240*/  FFMA.FTZ R24, R129.reuse, R163, R24 ;  /* 0x000000a381187223 */ /* 0x040fe40000010018 */
[----:B------:R-:W-:Y:S02]  /*8250*/  FFMA.FTZ R129, R129, R22, -R128 ;  /* 0x0000001681817223 */ /* 0x000fe40000010880 */
[----:B------:R-:W-:Y:S02]  /*8260*/  FMUL.FTZ R118, R177, UR28 ;  /* 0x0000001cb1767c20 */ /* 0x000fe40008410000 */
[C---:B------:R-:W-:Y:S02]  /*8270*/  FFMA.FTZ R122, -R161.reuse, R162, R150 ;  /* 0x000000a2a17a7223 */ /* 0x040fe40000010196 */
[----:B------:R-:W-:-:S02]  /*8280*/  FMUL.FTZ R114, R161, R114 ;  /* 0x00000072a1727220 */ /* 0x000fc40000410000 */
[----:B------:R-:W-:Y:S02]  /*8290*/  FFMA.FTZ R161, -R161, R116, -RZ ;  /* 0x00000074a1a17223 */ /* 0x000fe400000109ff */
[----:B------:R-:W-:Y:S02]  /*82a0*/  FADD.FTZ R171, -R171, R24 ;  /* 0x00000018abab7221 */ /* 0x000fe40000010100 */
[----:B------:R-:W-:Y:S02]  /*82b0*/  FMUL.FTZ R116, R31, R167 ;  /* 0x000000a71f747220 */ /* 0x000fe40000410000 */
[----:B------:R-:W-:Y:S02]  /*82c0*/  FADD.FTZ R20, R20, R129 ;  /* 0x0000008114147221 */ /* 0x000fe40000010000 */
[----:B------:R-:W-:Y:S02]  /*82d0*/  FFMA.FTZ R235, R229, UR29, R118 ;  /* 0x0000001de5eb7c23 */ /* 0x000fe40008010076 */
[----:B------:R-:W-:-:S02]  /*82e0*/  FMUL.FTZ R118, R31, R231 ;  /* 0x000000e71f767220 */ /* 0x000fc40000410000 */
[----:B------:R-:W-:Y:S02]  /*82f0*/  FMUL.FTZ R24, R130, -R171 ;  /* 0x800000ab82187220 */ /* 0x000fe40000410000 */
[----:B------:R-:W-:Y:S02]  /*8300*/  FFMA.FTZ R31, R154, R231, -R116 ;  /* 0x000000e79a1f7223 */ /* 0x000fe40000010874 */
[-C--:B------:R-:W-:Y:S02]  /*8310*/  FMUL.FTZ R130, R130, -R20.reuse ;  /* 0x8000001482827220 */ /* 0x080fe40000410000 */
[----:B------:R-:W-:Y:S02]  /*8320*/  FFMA.FTZ R116, R131, R20, -R24 ;  /* 0x0000001483747223 */ /* 0x000fe40000010818 */
[----:B------:R-:W-:Y:S02]  /*8330*/  FFMA.FTZ R24, R151, R31, R156 ;  /* 0x0000001f97187223 */ /* 0x000fe4000001009c */
[----:B------:R-:W-:-:S02]  /*8340*/  FFMA.FTZ R31, R131, R171, R130 ;  /* 0x000000ab831f7223 */ /* 0x000fc40000010082 */
[----:B------:R-:W-:Y:S02]  /*8350*/  FFMA.FTZ R118, R154, R167, R118 ;  /* 0x000000a79a767223 */ /* 0x000fe40000010076 */
[----:B------:R-:W-:Y:S02]  /*8360*/  FADD.FTZ R169, R169, R116 ;  /* 0x00000074a9a97221 */ /* 0x000fe40000010000 */
[----:B------:R-:W-:Y:S02]  /*8370*/  FADD.FTZ R31, -R170, R31 ;  /* 0x0000001faa1f7221 */ /* 0x000fe40000010100 */
[----:B------:R-:W-:Y:S02]  /*8380*/  FFMA.FTZ R122, -R151, R118, R122 ;  /* 0x00000076977a7223 */ /* 0x000fe4000001017a */
[----:B------:R-:W-:Y:S02]  /*8390*/  FMUL.FTZ R118, R167, UR29 ;  /* 0x0000001da7767c20 */ /* 0x000fe40008410000 */
[----:B------:R-:W-:-:S02]  /*83a0*/  FMUL.FTZ R116, R132, -R169 ;  /* 0x800000a984747220 */ /* 0x000fc40000410000 */
[-C--:B------:R-:W-:Y:S02]  /*83b0*/  FMUL.FTZ R132, R132, -R31.reuse ;  /* 0x8000001f84847220 */ /* 0x080fe40000410000 */
[----:B------:R-:W-:Y:S02]  /*83c0*/  FFMA.FTZ R120, R231, UR28, -R118 ;  /* 0x0000001ce7787c23 */ /* 0x000fe40008010876 */
[C---:B------:R-:W-:Y:S02]  /*83d0*/  FFMA.FTZ R118, R133.reuse, R31, R116 ;  /* 0x0000001f85767223 */ /* 0x040fe40000010074 */
[----:B------:R-:W-:Y:S02]  /*83e0*/  FFMA.FTZ R133, R133, R169, -R132 ;  /* 0x000000a985857223 */ /* 0x000fe40000010884 */
[----:B------:R-:W-:Y:S02]  /*83f0*/  FADD.FTZ R173, -R173, R118 ;  /* 0x00000076adad7221 */ /* 0x000fe40000010100 */
[----:B------:R-:W-:-:S02]  /*8400*/  FADD.FTZ R172, R172, R133 ;  /* 0x00000085acac7221 */ /* 0x000fc40000010000 */
[----:B------:R-:W-:Y:S02]  /*8410*/  FADD.FTZ R224, RZ, R224 ;  /* 0x000000e0ffe07221 */ /* 0x000fe40000010000 */
[----:B------:R-:W-:Y:S02]  /*8420*/  FFMA.FTZ R148, R127, R56, R148 ;  /* 0x000000387f947223 */ /* 0x000fe40000010094 */
[C---:B------:R-:W-:Y:S02]  /*8430*/  FMUL.FTZ R118, R134.reuse, -R173 ;  /* 0x800000ad86767220 */ /* 0x040fe40000410000 */
[----:B------:R-:W-:Y:S02]  /*8440*/  FMUL.FTZ R134, R134, -R172 ;  /* 0x800000ac86867220 */ /* 0x000fe40000410000 */
[----:B------:R-:W-:Y:S02]  /*8450*/  FMUL.FTZ R116, R151, R120 ;  /* 0x0000007897747220 */ /* 0x000fe40000410000 */
[----:B------:R-:W-:-:S02]  /*8460*/  FMUL.FTZ R120, R152, R224 ;  /* 0x000000e098787220 */ /* 0x000fc40000410000 */
[----:B------:R-:W-:Y:S02]  /*8470*/  FMUL.FTZ R152, R152, R148 ;  /* 0x0000009498987220 */ /* 0x000fe40000410000 */
[C---:B------:R-:W-:Y:S01]  /*8480*/  FFMA.FTZ R129, R135.reuse, R172, -R118 ;  /* 0x000000ac87817223 */ /* 0x040fe20000010876 */
[----:B------:R-:W-:Y:S01]  /*8490*/  P2R R118, PR, RZ, 0x1 ;  /* 0x00000001ff767803 */ /* 0x000fe20000000000 */
[----:B------:R-:W-:Y:S02]  /*84a0*/  FFMA.FTZ R135, R135, R173, R134 ;  /* 0x000000ad87877223 */ /* 0x000fe40000010086 */
[C---:B------:R-:W-:Y:S02]  /*84b0*/  FFMA.FTZ R131, R27.reuse, R148, -R120 ;  /* 0x000000941b837223 */ /* 0x040fe40000010878 */
[----:B------:R-:W-:Y:S02]  /*84c0*/  FFMA.FTZ R27, R27, R224, R152 ;  /* 0x000000e01b1b7223 */ /* 0x000fe40000010098 */
[----:B------:R-:W-:-:S02]  /*84d0*/  FADD.FTZ R176, R176, R129 ;  /* 0x00000081b0b07221 */ /* 0x000fc40000010000 */
[C---:B------:R-:W-:Y:S02]  /*84e0*/  FMUL.FTZ R133, R224.reuse, UR29 ;  /* 0x0000001de0857c20 */ /* 0x040fe40008410000 */
[----:B------:R-:W-:Y:S02]  /*84f0*/  FMUL.FTZ R233, R224, UR28 ;  /* 0x0000001ce0e97c20 */ /* 0x000fe40008410000 */
[----:B------:R-:W-:Y:S02]  /*8500*/  FADD.FTZ R129, -R174, R135 ;  /* 0x00000087ae817221 */ /* 0x000fe40000010100 */
[----:B------:R-:W-:Y:S02]  /*8510*/  FMUL.FTZ R135, R30, R27 ;  /* 0x0000001b1e877220 */ /* 0x000fe40000410000 */
[C---:B------:R-:W-:Y:S02]  /*8520*/  FFMA.FTZ R133, R148.reuse, UR28, -R133 ;  /* 0x0000001c94857c23 */ /* 0x040fe40008010885 */
[----:B------:R-:W-:-:S02]  /*8530*/  FFMA.FTZ R233, R148, UR29, R233 ;  /* 0x0000001d94e97c23 */ /* 0x000fc400080100e9 */
[C---:B------:R-:W-:Y:S02]  /*8540*/  FMUL.FTZ R27, R136.reuse, -R129 ;  /* 0x80000081881b7220 */ /* 0x040fe40000410000 */
[-C--:B------:R-:W-:Y:S02]  /*8550*/  FMUL.FTZ R136, R136, -R176.reuse ;  /* 0x800000b088887220 */ /* 0x080fe40000410000 */
[C---:B------:R-:W-:Y:S02]  /*8560*/  FMUL.FTZ R131, R30.reuse, R131 ;  /* 0x000000831e837220 */ /* 0x040fe40000410000 */
[----:B------:R-:W-:Y:S01]  /*8570*/  FMUL.FTZ R118, R30, R133 ;  /* 0x000000851e767220 */ /* 0x000fe20000410000 */
[----:B------:R-:W-:Y:S01]  /*8580*/  SHF.L.U32 R133, R102, 0x5, RZ ;  /* 0x0000000566857819 */ /* 0x000fe200000006ff */
[----:B------:R-:W-:Y:S02]  /*8590*/  FFMA.FTZ R120, -R30, R233, -RZ ;  /* 0x000000e91e787223 */ /* 0x000fe400000109ff */
[----:B------:R-:W-:Y:S01]  /*85a0*/  FFMA.FTZ R30, R137, R129, R136 ;  /* 0x00000081891e7223 */ /* 0x000fe20000010088 */
[----:B------:R-:W-:Y:S01]  /*85b0*/  LEA.HI.SX32 R133, R133, R133, 0x1b ;  /* 0x0000008585857211 */ /* 0x000fe200078fdaff */
[----:B------:R-:W-:-:S02]  /*85c0*/  FFMA.FTZ R27, R137, R176, -R27 ;  /* 0x000000b0891b7223 */ /* 0x000fc4000001081b */
[----:B------:R-:W-:Y:S02]  /*85d0*/  FADD.FTZ R30, -R189, R30 ;  /* 0x0000001ebd1e7221 */ /* 0x000fe40000010100 */
[----:B------:R-:W-:Y:S01]  /*85e0*/  FMUL.FTZ R124, R167, UR28 ;  /* 0x0000001ca77c7c20 */ /* 0x000fe20008410000 */
[----:B------:R-:W-:Y:S01]  /*85f0*/  ULEA UR28, UR21, 0xfffffe00, 0x9 ;  /* 0xfffffe00151c7891 */ /* 0x000fe2000f8e483f */
[----:B------:R-:W-:Y:S02]  /*8600*/  FADD.FTZ R188, R188, R27 ;  /* 0x0000001bbcbc7221 */ /* 0x000fe40000010000 */
[----:B------:R-:W-:Y:S02]  /*8610*/  FADD.FTZ R27, R122, -R135 ;  /* 0x800000877a1b7221 */ /* 0x000fe40000010000 */
[C---:B------:R-:W-:Y:S02]  /*8620*/  FMUL.FTZ R122, R138.reuse, -R30 ;  /* 0x8000001e8a7a7220 */ /* 0x040fe40000410000 */
[----:B------:R-:W-:Y:S01]  /*8630*/  FFMA.FTZ R124, R231, UR29, R124 ;  /* 0x0000001de77c7c23 */ /* 0x000fe2000801007c */
[----:B------:R-:W-:Y:S01]  /*8640*/  ULDC UR29, c[0x0][0x168] ;  /* 0x00005a00001d7ab9 */ /* 0x000fe20000000800 */
[----:B------:R-:W-:Y:S01]  /*8650*/  FMUL.FTZ R138, R138, -R188 ;  /* 0x800000bc8a8a7220 */ /* 0x000fe20000410000 */
[----:B------:R-:W-:Y:S01]  /*8660*/  UIADD3 UR28, -UR28, UR29, URZ ;  /* 0x0000001d1c1c7290 */ /* 0x000fe2000fffe13f */
[----:B------:R-:W-:-:S02]  /*8670*/  FADD.FTZ R24, R24, R131 ;  /* 0x0000008318187221 */ /* 0x000fc40000010000 */
[----:B------:R-:W-:Y:S02]  /*8680*/  FFMA.FTZ R131, R139, R188, -R122 ;  /* 0x000000bc8b837223 */ /* 0x000fe4000001087a */
[----:B------:R-:W-:Y:S01]  /*8690*/  FFMA.FTZ R151, -R151, R124, -RZ ;  /* 0x0000007c97977223 */ /* 0x000fe200000109ff */
[----:B------:R-:W-:Y:S01]  /*86a0*/  MOV R124, UR7 ;  /* 0x00000007007c7c02 */ /* 0x000fe20008000f00 */
[----:B------:R-:W-:Y:S02]  /*86b0*/  FFMA.FTZ R138, R139, R30, R138 ;  /* 0x0000001e8b8a7223 */ /* 0x000fe4000001008a */
[----:B------:R-:W-:Y:S02]  /*86c0*/  FADD.FTZ R186, R186, R131 ;  /* 0x00000083baba7221 */ /* 0x000fe40000010000 */
[----:B------:R-:W-:Y:S01]  /*86d0*/  FADD.FTZ R187, -R187, R138 ;  /* 0x0000008abbbb7221 */ /* 0x000fe20000010100 */
[----:B------:R-:W-:Y:S01]  /*86e0*/  @!P0 STS.128 [R124.X16+0x2e10], R12 ;  /* 0x002e100c7c008388 */ /* 0x000fe2000000cc00 */
[----:B------:R-:W-:-:S02]  /*86f0*/  FFMA.FTZ R135, R105, -R88, R192 ;  /* 0x8000005869877223 */ /* 0x000fc400000100c0 */
[----:B------:R-:W-:Y:S01]  /*8700*/  FFMA.FTZ R137, R107, -R86, R196 ;  /* 0x800000566b897223 */ /* 0x000fe200000100c4 */
[----:B------:R0:W-:Y:S01]  /*8710*/  STS [R133.X4+0x89c], R112 ;  /* 0x00089c7085007388 */ /* 0x0001e20000004800 */
[----:B------:R-:W-:Y:S02]  /*8720*/  FFMA.FTZ R199, R106, -R85, R199 ;  /* 0x800000556ac77223 */ /* 0x000fe400000100c7 */
[-C--:B------:R-:W-:Y:S01]  /*8730*/  FFMA.FTZ R211, R113, -R80.reuse, R211 ;  /* 0x8000005071d37223 */ /* 0x080fe200000100d3 */
[----:B------:R1:W-:Y:S01]  /*8740*/  STS [R133.X4+0x898], R2 ;  /* 0x0008980285007388 */ /* 0x0003e20000004800 */
[----:B------:R-:W-:Y:S02]  /*8750*/  FMUL.FTZ R130, R173, R80 ;  /* 0x00000050ad827220 */ /* 0x000fe40000410000 */
[----:B------:R-:W-:Y:S01]  /*8760*/  FFMA.FTZ R214, R115, -R78, R214 ;  /* 0x8000004e73d67223 */ /* 0x000fe200000100d6 */
[----:B------:R2:W-:Y:S01]  /*8770*/  STS [R133.X4+0x8a0], R26 ;  /* 0x0008a01a85007388 */ /* 0x0005e20000004800 */
[----:B------:R-:W-:-:S02]  /*8780*/  FMUL.FTZ R138, R22, R74 ;  /* 0x0000004a168a7220 */ /* 0x000fc40000410000 */
[----:B0-----:R-:W-:Y:S01]  /*8790*/  FFMA.FTZ R112, R104, -R87, R195 ;  /* 0x8000005768707223 */ /* 0x001fe200000100c3 */
[----:B------:R0:W-:Y:S01]  /*87a0*/  STS [R133.X4+0x8a8], R114 ;  /* 0x0008a87285007388 */ /* 0x0001e20000004800 */
[CC--:B------:R-:W-:Y:S02]  /*87b0*/  FMUL.FTZ R12, R140.reuse, -R186.reuse ;  /* 0x800000ba8c0c7220 */ /* 0x0c0fe40000410000 */
[-C--:B------:R-:W-:Y:S01]  /*87c0*/  FMUL.FTZ R140, R140, -R187.reuse ;  /* 0x800000bb8c8c7220 */ /* 0x080fe20000410000 */
[----:B------:R3:W-:Y:S01]  /*87d0*/  STS [R133.X4+0x8b0], R116 ;  /* 0x0008b07485007388 */ /* 0x0007e20000004800 */
[C---:B------:R-:W-:Y:S02]  /*87e0*/  FFMA.FTZ R12, R141.reuse, R187, R12 ;  /* 0x000000bb8d0c7223 */ /* 0x040fe4000001000c */
[----:B------:R-:W-:Y:S01]  /*87f0*/  FFMA.FTZ R141, R141, R186, -R140 ;  /* 0x000000ba8d8d7223 */ /* 0x000fe2000001088c */
[----:B------:R4:W-:Y:S01]  /*8800*/  STS [R133.X4+0x8b4], R151 ;  /* 0x0008b49785007388 */ /* 0x0009e20000004800 */
[----:B------:R-:W-:-:S02]  /*8810*/  FADD.FTZ R12, -R185, R12 ;  /* 0x0000000cb90c7221 */ /* 0x000fc40000010100 */
[----:B------:R-:W-:Y:S01]  /*8820*/  FADD.FTZ R184, R184, R141 ;  /* 0x0000008db8b87221 */ /* 0x000fe20000010000 */
[----:B------:R5:W-:Y:S01]  /*8830*/  STS [R133.X4+0x8ac], R161 ;  /* 0x0008aca185007388 */ /* 0x000be20000004800 */
[C---:B------:R-:W-:Y:S02]  /*8840*/  FMUL.FTZ R13, R142.reuse, -R12 ;  /* 0x8000000c8e0d7220 */ /* 0x040fe40000410000 */
[-C--:B------:R-:W-:Y:S01]  /*8850*/  FMUL.FTZ R142, R142, -R184.reuse ;  /* 0x800000b88e8e7220 */ /* 0x080fe20000410000 */
[----:B------:R-:W-:Y:S01]  /*8860*/  STS [R133.X4+0x840], R193 ;  /* 0x000840c185007388 */ /* 0x000fe20000004800 */
[C---:B------:R-:W-:Y:S02]  /*8870*/  FFMA.FTZ R13, R143.reuse, R184, -R13 ;  /* 0x000000b88f0d7223 */ /* 0x040fe4000001080d */
[----:B------:R-:W-:Y:S01]  /*8880*/  FFMA.FTZ R142, R143, R12, R142 ;  /* 0x0000000c8f8e7223 */ /* 0x000fe2000001008e */
[----:B------:R0:W-:Y:S01]  /*8890*/  STS [R133.X4+0x8bc], R120 ;  /* 0x0008bc7885007388 */ /* 0x0001e20000004800 */
[----:B------:R-:W-:-:S02]  /*88a0*/  FADD.FTZ R182, R182, R13 ;  /* 0x0000000db6b67221 */ /* 0x000fc40000010000 */
[----:B------:R-:W-:Y:S01]  /*88b0*/  FADD.FTZ R183, -R183, R142 ;  /* 0x0000008eb7b77221 */ /* 0x000fe20000010100 */
[----:B------:R-:W-:Y:S01]  /*88c0*/  STS [R133.X4+0x844], R194 ;  /* 0x000844c285007388 */ /* 0x000fe20000004800 */
[CC--:B------:R-:W-:Y:S02]  /*88d0*/  FMUL.FTZ R14, R144.reuse, -R182.reuse ;  /* 0x800000b6900e7220 */ /* 0x0c0fe40000410000 */
        /* <DEDUP_REMOVED lines=20> */
[----:B------:R-:W-:Y:S02]  /*8a20*/  FMUL.FTZ R15, R180, R87 ;  /* 0x00000057b40f7220 */ /* 0x000fe40000410000 */
[----:B------:R-:W-:Y:S01]  /*8a30*/  FMUL.FTZ R122, R166, R131 ;  /* 0x00000083a67a7220 */ /* 0x000fe20000410000 */
[----:B------:R-:W-:Y:S01]  /*8a40*/  STS [R133.X4+0x864], R207 ;  /* 0x000864cf85007388 */ /* 0x000fe20000004800 */
[----:B-1----:R-:W-:-:S02]  /*8a50*/  FMUL.FTZ R2, R190, R88 ;  /* 0x00000058be027220 */ /* 0x002fc40000410000 */
[----:B------:R-:W-:Y:S01]  /*8a60*/  FMUL.FTZ R14, R168, R13 ;  /* 0x0000000da80e7220 */ /* 0x000fe20000410000 */
[----:B------:R-:W-:Y:S01]  /*8a70*/  STS [R133.X4+0x868], R209 ;  /* 0x000868d185007388 */ /* 0x000fe20000004800 */
[-C--:B------:R-:W-:Y:S02]  /*8a80*/  FFMA.FTZ R122, R112, R15.reuse, -R122 ;  /* 0x0000000f707a7223 */ /* 0x080fe4000001087a */
[-C--:B--2---:R-:W-:Y:S01]  /*8a90*/  FMUL.FTZ R26, R168, R2.reuse ;  /* 0x00000002a81a7220 */ /* 0x084fe20000410000 */
[----:B------:R-:W-:Y:S01]  /*8aa0*/  STS [R133.X4+0x86c], R210 ;  /* 0x00086cd285007388 */ /* 0x000fe20000004800 */
[----:B------:R-:W-:Y:S02]  /*8ab0*/  FMUL.FTZ R15, R166, R15 ;  /* 0x0000000fa60f7220 */ /* 0x000fe40000410000 */
[----:B------:R-:W-:Y:S01]  /*8ac0*/  FFMA.FTZ R14, R135, R2, R14 ;  /* 0x00000002870e7223 */ /* 0x000fe2000001000e */
[----:B------:R-:W-:Y:S01]  /*8ad0*/  STS [R133.X4+0x870], R212 ;  /* 0x000870d485007388 */ /* 0x000fe20000004800 */
[----:B0-----:R-:W-:-:S02]  /*8ae0*/  FMUL.FTZ R114, R183, R86 ;  /* 0x00000056b7727220 */ /* 0x001fc40000410000 */
[----:B------:R-:W-:Y:S01]  /*8af0*/  FFMA.FTZ R13, R135, R13, -R26 ;  /* 0x0000000d870d7223 */ /* 0x000fe2000001081a */
[----:B------:R-:W-:Y:S01]  /*8b00*/  STS [R133.X4+0x874], R213 ;  /* 0x000874d585007388 */ /* 0x000fe20000004800 */
[----:B------:R-:W-:Y:S02]  /*8b10*/  FFMA.FTZ R15, R112, R131, R15 ;  /* 0x00000083700f7223 */ /* 0x000fe4000001000f */
[----:B------:R-:W-:Y:S01]  /*8b20*/  FADD.FTZ R14, RZ, R14 ;  /* 0x0000000eff0e7221 */ /* 0x000fe20000010000 */
[----:B------:R-:W-:Y:S01]  /*8b30*/  STS [R133.X4+0x878], R215 ;  /* 0x000878d785007388 */ /* 0x000fe20000004800 */
[----:B------:R-:W-:Y:S02]  /*8b40*/  FMUL.FTZ R26, R182, R86 ;  /* 0x00000056b61a7220 */ /* 0x000fe40000410000 */
[----:B------:R-:W-:Y:S01]  /*8b50*/  FMUL.FTZ R124, R33, R114 ;  /* 0x00000072217c7220 */ /* 0x000fe20000410000 */
[----:B------:R-:W-:Y:S01]  /*8b60*/  STS [R133.X4+0x87c], R216 ;  /* 0x00087cd885007388 */ /* 0x000fe20000004800 */
[----:B------:R-:W-:-:S02]  /*8b70*/  FADD.FTZ R14, R14, R15 ;  /* 0x0000000f0e0e7221 */ /* 0x000fc40000010000 */
[-C--:B------:R-:W-:Y:S01]  /*8b80*/  FFMA.FTZ R15, R137, R26.reuse, R124 ;  /* 0x0000001a890f7223 */ /* 0x080fe2000001007c */
[----:B------:R-:W-:Y:S01]  /*8b90*/  STS [R133.X4+0x880], R218 ;  /* 0x000880da85007388 */ /* 0x000fe20000004800 */
[----:B------:R-:W-:Y:S02]  /*8ba0*/  FADD.FTZ R13, RZ, R13 ;  /* 0x0000000dff0d7221 */ /* 0x000fe40000010000 */
[----:B------:R-:W-:Y:S01]  /*8bb0*/  FADD.FTZ R14, R14, R15 ;  /* 0x0000000f0e0e7221 */ /* 0x000fe20000010000 */
[----:B------:R-:W-:Y:S01]  /*8bc0*/  STS [R133.X4+0x884], R219 ;  /* 0x000884db85007388 */ /* 0x000fe20000004800 */
[----:B------:R-:W-:Y:S02]  /*8bd0*/  FMUL.FTZ R126, R33, R26 ;  /* 0x0000001a217e7220 */ /* 0x000fe40000410000 */
[-C--:B------:R-:W-:Y:S01]  /*8be0*/  FMUL.FTZ R15, R12, R85.reuse ;  /* 0x000000550c0f7220 */ /* 0x080fe20000410000 */
[----:B------:R-:W-:Y:S01]  /*8bf0*/  STS [R133.X4+0x888], R220 ;  /* 0x000888dc85007388 */ /* 0x000fe20000004800 */
[----:B------:R-:W-:-:S02]  /*8c00*/  FMUL.FTZ R139, R184, R85 ;  /* 0x00000055b88b7220 */ /* 0x000fc40000410000 */
[----:B------:R-:W-:Y:S01]  /*8c10*/  FADD.FTZ R13, R13, R122 ;  /* 0x0000007a0d0d7221 */ /* 0x000fe20000010000 */
[----:B------:R-:W-:Y:S01]  /*8c20*/  STS [R133.X4+0x88c], R222 ;  /* 0x00088cde85007388 */ /* 0x000fe20000004800 */
[----:B------:R-:W-:Y:S02]  /*8c30*/  FFMA.FTZ R126, R137, R114, -R126 ;  /* 0x00000072897e7223 */ /* 0x000fe4000001087e */
[C---:B------:R-:W-:Y:S01]  /*8c40*/  FMUL.FTZ R122, R32.reuse, R15 ;  /* 0x0000000f207a7220 */ /* 0x040fe20000410000 */
[----:B------:R-:W-:Y:S01]  /*8c50*/  STS [R133.X4+0x890], R226 ;  /* 0x000890e285007388 */ /* 0x000fe20000004800 */
[----:B------:R-:W-:Y:S02]  /*8c60*/  FMUL.FTZ R124, R32, R139 ;  /* 0x0000008b207c7220 */ /* 0x000fe40000410000 */
[-C--:B------:R-:W-:Y:S01]  /*8c70*/  FMUL.FTZ R114, R186, R84.reuse ;  /* 0x00000054ba727220 */ /* 0x080fe20000410000 */
[----:B------:R-:W-:Y:S01]  /*8c80*/  STS [R133.X4+0x894], R228 ;  /* 0x000894e485007388 */ /* 0x000fe20000004800 */
[----:B---3--:R-:W-:-:S02]  /*8c90*/  FMUL.FTZ R116, R187, R84 ;  /* 0x00000054bb747220 */ /* 0x008fc40000410000 */
[C---:B------:R-:W-:Y:S01]  /*8ca0*/  FFMA.FTZ R143, R199.reuse, R139, R122 ;  /* 0x0000008bc78f7223 */ /* 0x040fe2000001007a */
[----:B------:R-:W-:Y:S01]  /*8cb0*/  STS [R133.X4+0x8b8], R118 ;  /* 0x0008b87685007388 */ /* 0x000fe20000004800 */
[----:B------:R-:W-:Y:S02]  /*8cc0*/  FFMA.FTZ R124, R199, R15, -R124 ;  /* 0x0000000fc77c7223 */ /* 0x000fe4000001087c */
[----:B------:R-:W-:Y:S02]  /*8cd0*/  FFMA.FTZ R141, R109, -R84, R204 ;  /* 0x800000546d8d7223 */ /* 0x000fe400000100cc */
[C---:B------:R-:W-:Y:S02]  /*8ce0*/  FMUL.FTZ R122, R29.reuse, R114 ;  /* 0x000000721d7a7220 */ /* 0x040fe40000410000 */
[----:B------:R-:W-:Y:S02]  /*8cf0*/  FMUL.FTZ R15, R29, R116 ;  /* 0x000000741d0f7220 */ /* 0x000fe40000410000 */
[----:B------:R-:W-:-:S02]  /*8d00*/  FADD.FTZ R13, R13, R126 ;  /* 0x0000007e0d0d7221 */ /* 0x000fc40000010000 */
[-C--:B------:R-:W-:Y:S02]  /*8d10*/  FMUL.FTZ R145, R30, R83.reuse ;  /* 0x000000531e917220 */ /* 0x080fe40000410000 */
[----:B------:R-:W-:Y:S02]  /*8d20*/  FADD.FTZ R14, R14, R143 ;  /* 0x0000008f0e0e7221 */ /* 0x000fe40000010000 */
[C---:B------:R-:W-:Y:S02]  /*8d30*/  FFMA.FTZ R122, R141.reuse, R116, -R122 ;  /* 0x000000748d7a7223 */ /* 0x040fe4000001087a */
[----:B------:R-:W-:Y:S02]  /*8d40*/  FFMA.FTZ R15, R141, R114, R15 ;  /* 0x000000728d0f7223 */ /* 0x000fe4000001000f */
[-C--:B------:R-:W-:Y:S02]  /*8d50*/  FMUL.FTZ R143, R188, R83.reuse ;  /* 0x00000053bc8f7220 */ /* 0x080fe40000410000 */
[----:B------:R-:W-:-:S02]  /*8d60*/  FFMA.FTZ R116, R108, -R83, R205 ;  /* 0x800000536c747223 */ /* 0x000fc400000100cd */
[----:B------:R-:W-:Y:S02]  /*8d70*/  FMUL.FTZ R126, R28, R145 ;  /* 0x000000911c7e7220 */ /* 0x000fe40000410000 */
[----:B------:R-:W-:Y:S02]  /*8d80*/  FADD.FTZ R13, R13, R124 ;  /* 0x0000007c0d0d7221 */ /* 0x000fe40000010000 */
[----:B------:R-:W-:Y:S02]  /*8d90*/  FADD.FTZ R14, R14, R15 ;  /* 0x0000000f0e0e7221 */ /* 0x000fe40000010000 */
[-C--:B------:R-:W-:Y:S02]  /*8da0*/  FMUL.FTZ R128, R28, R143.reuse ;  /* 0x0000008f1c807220 */ /* 0x080fe40000410000 */
[----:B------:R-:W-:Y:S02]  /*8db0*/  FFMA.FTZ R15, R116, R143, R126 ;  /* 0x0000008f740f7223 */ /* 0x000fe4000001007e */
[----:B------:R-:W-:-:S02]  /*8dc0*/  FADD.FTZ R13, R13, R122 ;  /* 0x0000007a0d0d7221 */ /* 0x000fc40000010000 */
[-C--:B------:R-:W-:Y:S02]  /*8dd0*/  FMUL.FTZ R122, R176, R82.reuse ;  /* 0x00000052b07a7220 */ /* 0x080fe40000410000 */
[----:B------:R-:W-:Y:S02]  /*8de0*/  FFMA.FTZ R128, R116, R145, -R128 ;  /* 0x0000009174807223 */ /* 0x000fe40000010880 */
[----:B------:R-:W-:Y:S02]  /*8df0*/  FADD.FTZ R14, R14, R15 ;  /* 0x0000000f0e0e7221 */ /* 0x000fe40000010000 */
[-C--:B------:R-:W-:Y:S02]  /*8e00*/  FFMA.FTZ R145, R111, -R82.reuse, R208 ;  /* 0x800000526f917223 */ /* 0x080fe400000100d0 */
[----:B------:R-:W-:Y:S02]  /*8e10*/  FMUL.FTZ R126, R129, R82 ;  /* 0x00000052817e7220 */ /* 0x000fe40000410000 */
        /* <DEDUP_REMOVED lines=8> */
[----:B------:R-:W-:Y:S02]  /*8ea0*/  FFMA.FTZ R132, R211, R130, -R132 ;  /* 0x00000082d3847223 */ /* 0x000fe40000010884 */
[----:B----4-:R-:W-:Y:S02]  /*8eb0*/  FMUL.FTZ R151, R31, R78 ;  /* 0x0000004e1f977220 */ /* 0x010fe40000410000 */
        /* <DEDUP_REMOVED lines=8> */
[----:B------:R-:W-:Y:S01]  /*8f40*/  FADD.FTZ R14, R14, R15 ;  /* 0x0000000f0e0e7221 */ /* 0x000fe20000010000 */
[----:B------:R-:W-:Y:S01]  /*8f50*/  MOV R15, UR28 ;  /* 0x0000001c000f7c02 */ /* 0x000fe20008000f00 */
[----:B------:R-:W-:-:S02]  /*8f60*/  FFMA.FTZ R151, R214, R147, R151 ;  /* 0x00000093d6977223 */ /* 0x000fc40000010097 */
[----:B-----5:R-:W-:Y:S01]  /*8f70*/  FMUL.FTZ R161, R20, R76 ;  /* 0x0000004c14a17220 */ /* 0x020fe20000410000 */
[----:B------:R-:W-:Y:S01]  /*8f80*/  LEA R144, R15, -R102, 0x1 ;  /* 0x800000660f907211 */ /* 0x000fe200078e08ff */
[----:B------:R-:W-:Y:S02]  /*8f90*/  FADD.FTZ R192, R13, R126 ;  /* 0x0000007e0dc07221 */ /* 0x000fe40000010000 */
[----:B------:R-:W-:Y:S01]  /*8fa0*/  FMUL.FTZ R13, R163, UR40 ;  /* 0x00000028a30d7c20 */ /* 0x000fe20008410000 */
[----:B------:R-:W-:Y:S01]  /*8fb0*/  ISETP.GE.AND P0, PT, R144, 0x1, PT ;  /* 0x000000019000780c */ /* 0x000fe20003f06270 */
[----:B------:R-:W-:Y:S02]  /*8fc0*/  FADD.FTZ R174, R14, R151 ;  /* 0x000000970eae7221 */ /* 0x000fe40000010000 */
[----:B------:R-:W-:Y:S02]  /*8fd0*/  FMUL.FTZ R14, R181, UR40 ;  /* 0x00000028b50e7c20 */ /* 0x000fe40008410000 */
[----:B------:R-:W-:-:S02]  /*8fe0*/  FFMA.FTZ R217, R117, -R76, R217 ;  /* 0x8000004c75d97223 */ /* 0x000fc400000100d9 */
[----:B------:R-:W-:Y:S02]  /*8ff0*/  FMUL.FTZ R15, R171, R76 ;  /* 0x0000004cab0f7220 */ /* 0x000fe40000410000 */
[----:B------:R-:W-:Y:S02]  /*9000*/  FMUL.FTZ R150, R16, R161 ;  /* 0x000000a110967220 */ /* 0x000fe40000410000 */
[----:B------:R-:W-:Y:S02]  /*9010*/  FMUL.FTZ R152, R176, UR40 ;  /* 0x00000028b0987c20 */ /* 0x000fe40008410000 */
[-C--:B------:R-:W-:Y:S02]  /*9020*/  FFMA.FTZ R223, R119, -R74.reuse, R223 ;  /* 0x8000004a77df7223 */ /* 0x080fe400000100df */
[----:B------:R-:W-:Y:S02]  /*9030*/  FMUL.FTZ R196, R163, R74 ;  /* 0x0000004aa3c47220 */ /* 0x000fe40000410000 */
[----:B------:R-:W-:-:S02]  /*9040*/  FFMA.FTZ R142, R22, UR41, R13 ;  /* 0x00000029168e7c23 */ /* 0x000fc4000801000d */
[----:B------:R-:W-:Y:S02]  /*9050*/  FMUL.FTZ R146, R17, R138 ;  /* 0x0000008a11927220 */ /* 0x000fe40000410000 */
[----:B------:R-:W-:Y:S02]  /*9060*/  FFMA.FTZ R160, -R160, R235, -RZ ;  /* 0x000000eba0a07223 */ /* 0x000fe400000109ff */
[----:B------:R-:W-:Y:S02]  /*9070*/  FMUL.FTZ R13, R171, UR40 ;  /* 0x00000028ab0d7c20 */ /* 0x000fe40008410000 */
[----:B------:R-:W-:Y:S01]  /*9080*/  FFMA.FTZ R120, R153, UR41, -R14 ;  /* 0x0000002999787c23 */ /* 0x000fe2000801080e */
[----:B------:R0:W-:Y:S01]  /*9090*/  STS [R133.X4+0x8a4], R160 ;  /* 0x0008a4a085007388 */ /* 0x0001e20000004800 */
[----:B------:R-:W-:Y:S02]  /*90a0*/  FFMA.FTZ R193, R217, R15, -R150 ;  /* 0x0000000fd9c17223 */ /* 0x000fe40000010896 */
[----:B------:R-:W-:-:S02]  /*90b0*/  FMUL.FTZ R14, R157, UR40 ;  /* 0x000000289d0e7c20 */ /* 0x000fc40008410000 */
[----:B------:R-:W-:Y:S02]  /*90c0*/  FMUL.FTZ R150, R172, UR40 ;  /* 0x00000028ac967c20 */ /* 0x000fe40008410000 */
[----:B------:R-:W-:Y:S02]  /*90d0*/  FFMA.FTZ R152, R129, UR41, -R152 ;  /* 0x0000002981987c23 */ /* 0x000fe40008010898 */
[----:B------:R-:W-:Y:S02]  /*90e0*/  FFMA.FTZ R195, R223, R196, -R146 ;  /* 0x000000c4dfc37223 */ /* 0x000fe40000010892 */
[----:B------:R-:W-:Y:S02]  /*90f0*/  FMUL.FTZ R129, R129, UR40 ;  /* 0x0000002881817c20 */ /* 0x000fe40008410000 */
[----:B------:R-:W-:Y:S02]  /*9100*/  FFMA.FTZ R146, R20, UR41, R13 ;  /* 0x0000002914927c23 */ /* 0x000fe4000801000d */
[----:B------:R-:W-:-:S02]  /*9110*/  FMUL.FTZ R13, R173, UR40 ;  /* 0x00000028ad0d7c20 */ /* 0x000fc40008410000 */
[----:B0-----:R-:W-:Y:S02]  /*9120*/  FFMA.FTZ R133, R25, UR41, R14 ;  /* 0x0000002919857c23 */ /* 0x001fe4000801000e */
[----:B------:R-:W-:Y:S02]  /*9130*/  FMUL.FTZ R140, R22, UR40 ;  /* 0x00000028168c7c20 */ /* 0x000fe40008410000 */
[----:B------:R-:W-:Y:S02]  /*9140*/  FMUL.FTZ R194, R16, R15 ;  /* 0x0000000f10c27220 */ /* 0x000fe40000410000 */
[----:B------:R-:W-:Y:S02]  /*9150*/  FFMA.FTZ R150, R173, UR41, -R150 ;  /* 0x00000029ad967c23 */ /* 0x000fe40008010896 */
[----:B------:R-:W-:Y:S02]  /*9160*/  FMUL.FTZ R154, R186, UR40 ;  /* 0x00000028ba9a7c20 */ /* 0x000fe40008410000 */
[----:B------:R-:W-:-:S02]  /*9170*/  FMUL.FTZ R14, R20, UR40 ;  /* 0x00000028140e7c20 */ /* 0x000fc40008410000 */
[----:B------:R-:W-:Y:S02]  /*9180*/  FMUL.FTZ R173, R188, UR40 ;  /* 0x00000028bcad7c20 */ /* 0x000fe40008410000 */
[----:B------:R-:W-:Y:S02]  /*9190*/  FFMA.FTZ R156, R176, UR41, R129 ;  /* 0x00000029b09c7c23 */ /* 0x000fe40008010081 */
[----:B------:R-:W-:Y:S02]  /*91a0*/  FMUL.FTZ R15, R30, UR40 ;  /* 0x000000281e0f7c20 */ /* 0x000fe40008410000 */
[----:B------:R-:W-:Y:S02]  /*91b0*/  FMUL.FTZ R129, R184, UR40 ;  /* 0x00000028b8817c20 */ /* 0x000fe40008410000 */
[----:B------:R-:W-:Y:S02]  /*91c0*/  FFMA.FTZ R164, R172, UR41, R13 ;  /* 0x00000029aca47c23 */ /* 0x000fe4000801000d */
[----:B------:R-:W-:-:S02]  /*91d0*/  FFMA.FTZ R140, R163, UR41, -R140 ;  /* 0x00000029a38c7c23 */ /* 0x000fc4000801088c */
[C---:B------:R-:W-:Y:S02]  /*91e0*/  FFMA.FTZ R154, R187.reuse, UR41, -R154 ;  /* 0x00000029bb9a7c23 */ /* 0x040fe4000801089a */
[----:B------:R-:W-:Y:S02]  /*91f0*/  FMUL.FTZ R13, R187, UR40 ;  /* 0x00000028bb0d7c20 */ /* 0x000fe40008410000 */
[----:B------:R-:W-:Y:S02]  /*9200*/  FFMA.FTZ R163, R171, UR41, -R14 ;  /* 0x00000029aba37c23 */ /* 0x000fe4000801080e */
[----:B------:R-:W-:Y:S02]  /*9210*/  FFMA.FTZ R173, R30, UR41, -R173 ;  /* 0x000000291ead7c23 */ /* 0x000fe400080108ad */
[----:B------:R-:W-:Y:S02]  /*9220*/  FFMA.FTZ R187, R188, UR41, R15 ;  /* 0x00000029bcbb7c23 */ /* 0x000fe4000801000f */
[----:B------:R-:W-:-:S02]  /*9230*/  FMUL.FTZ R14, R169, UR40 ;  /* 0x00000028a90e7c20 */ /* 0x000fc40008410000 */
[----:B------:R-:W-:Y:S02]  /*9240*/  FMUL.FTZ R30, R182, UR40 ;  /* 0x00000028b61e7c20 */ /* 0x000fe40008410000 */
[C---:B------:R-:W-:Y:S02]  /*9250*/  FFMA.FTZ R129, R12.reuse, UR41, -R129 ;  /* 0x000000290c817c23 */ /* 0x040fe40008010881 */
[----:B------:R-:W-:Y:S02]  /*9260*/  FMUL.FTZ R15, R12, UR40 ;  /* 0x000000280c0f7c20 */ /* 0x000fe40008410000 */
[----:B------:R-:W-:Y:S02]  /*9270*/  FMUL.FTZ R126, R3, UR40 ;  /* 0x00000028037e7c20 */ /* 0x000fe40008410000 */
[----:B------:R-:W-:Y:S02]  /*9280*/  FMUL.FTZ R12, R190, UR40 ;  /* 0x00000028be0c7c20 */ /* 0x000fe40008410000 */
[----:B------:R-:W-:-:S02]  /*9290*/  FFMA.FTZ R158, R186, UR41, R13 ;  /* 0x00000029ba9e7c23 */ /* 0x000fc4000801000d */
[----:B------:R-:W-:Y:S02]  /*92a0*/  FFMA.FTZ R171, R31, UR41, -R14 ;  /* 0x000000291fab7c23 */ /* 0x000fe4000801080e */
        /* <DEDUP_REMOVED lines=15> */
[----:B------:R-:W-:Y:S02]  /*93a0*/  FFMA.FTZ R118, R3, UR41, R118 ;  /* 0x0000002903767c23 */ /* 0x000fe40008010076 */
[----:B------:R-:W-:-:S02]  /*93b0*/  FFMA.FTZ R126, R181, UR41, R126 ;  /* 0x00000029b57e7c23 */ /* 0x000fc4000801007e */
[----:B------:R-:W-:Y:S02]  /*93c0*/  FFMA.FTZ R128, R23, UR41, -R128 ;  /* 0x0000002917807c23 */ /* 0x000fe40008010880 */
[----:B------:R-:W-:Y:S02]  /*93d0*/  FFMA.FTZ R130, R159, UR41, R130 ;  /* 0x000000299f827c23 */ /* 0x000fe40008010082 */
        /* <DEDUP_REMOVED lines=41> */
.L_x_10027:
[----:B------:R-:W-:Y:S05]  /*9670*/  BSYNC B0 ;  /* 0x0000000000007941 */ /* 0x000fea0003800000 */
.L_x_10026:
[----:B------:R-:W-:Y:S01]  /*9680*/  FFMA.FTZ R13, R217, R161, R194 ;  /* 0x000000a1d90d7223 */ /* 0x000fe200000100c2 */
[----:B------:R-:W-:Y:S01]  /*9690*/  ULDC.64 UR28, c[0x0][0x2b8] ;  /* 0x0000ae00001c7ab9 */ /* 0x000fe20000000a00 */
[----:B------:R-:W-:Y:S01]  /*96a0*/  FADD.FTZ R192, R192, R193 ;  /* 0x000000c1c0c07221 */ /* 0x000fe20000010000 */
[----:B------:R-:W-:Y:S01]  /*96b0*/  USHF.R.U32.HI UR31, URZ, 0x1, UR29 ;  /* 0x000000013f1f7899 */ /* 0x000fe2000801161d */
[----:B------:R-:W-:Y:S01]  /*96c0*/  FADD.FTZ R13, R174, R13 ;  /* 0x0000000dae0d7221 */ /* 0x000fe20000010000 */
[----:B------:R-:W-:Y:S01]  /*96d0*/  USHF.R.U64 UR30, UR28, 0x1, UR29 ;  /* 0x000000011c1e7899 */ /* 0x000fe2000800121d */
[-C--:B------:R-:W-:Y:S01]  /*96e0*/  FMUL.FTZ R174, R165, R72.reuse ;  /* 0x00000048a5ae7220 */ /* 0x080fe20000410000 */
[----:B------:R-:W-:Y:S01]  /*96f0*/  UIMAD UR31, UR31, UR34, URZ ;  /* 0x000000221f1f72a4 */ /* 0x000fe2000f8e023f */
[----:B------:R-:W-:Y:S01]  /*9700*/  FADD.FTZ R195, R192, R195 ;  /* 0x000000c3c0c37221 */ /* 0x000fe20000010000 */
[----:B------:R-:W-:Y:S01]  /*9710*/  UIMAD.WIDE.U32 UR28, UR30, UR34, URZ ;  /* 0x000000221e1c72a5 */ /* 0x000fe2000f8e003f */
[-C--:B------:R-:W-:Y:S01]  /*9720*/  FMUL.FTZ R12, R155, R72.reuse ;  /* 0x000000489b0c7220 */ /* 0x080fe20000410000 */
[----:B------:R-:W-:Y:S01]  /*9730*/  UIMAD UR37, UR35, UR30, UR31 ;  /* 0x0000001e232572a4 */ /* 0x000fe2000f8e021f */
[----:B------:R-:W-:Y:S01]  /*9740*/  FFMA.FTZ R221, R121, -R72, R221 ;  /* 0x8000004879dd7223 */ /* 0x000fe200000100dd */
[----:B------:R-:W-:Y:S01]  /*9750*/  ULDC UR38, c[0x0][0x174] ;  /* 0x00005d0000267ab9 */ /* 0x000fe20000000800 */
[----:B0-----:R-:W-:Y:S01]  /*9760*/  FMUL.FTZ R14, R175, R174 ;  /* 0x000000aeaf0e7220 */ /* 0x001fe20000410000 */
[----:B------:R-:W-:Y:S01]  /*9770*/  ULDC.64 UR30, c[0x0][0x2c0] ;  /* 0x0000b000001e7ab9 */ /* 0x000fe20000000a00 */
[----:B------:R-:W-:Y:S01]  /*9780*/  FMUL.FTZ R192, R25, R70 ;  /* 0x0000004619c07220 */ /* 0x000fe20000410000 */
[----:B------:R-:W-:Y:S01]  /*9790*/  UIADD3 UR29, UR37, UR29, URZ ;  /* 0x0000001d251d7290 */ /* 0x000fe2000fffe03f */
[----:B------:R-:W-:Y:S01]  /*97a0*/  FMUL.FTZ R196, R17, R196 ;  /* 0x000000c411c47220 */ /* 0x000fe20000410000 */
[----:B------:R-:W-:Y:S01]  /*97b0*/  UIMAD UR37, UR36, UR30, URZ ;  /* 0x0000001e242572a4 */ /* 0x000fe2000f8e023f */
[----:B------:R-:W-:Y:S01]  /*97c0*/  FMUL.FTZ R157, R157, R70 ;  /* 0x000000469d9d7220 */ /* 0x000fe20000410000 */
[----:B------:R-:W-:Y:S01]  /*97d0*/  BSSY B0, `(.L_x_10028) ;  /* 0x0000049000007945 */ /* 0x000fe20003800000 */
[----:B------:R-:W-:Y:S01]  /*97e0*/  FFMA.FTZ R14, R221, R12, -R14 ;  /* 0x0000000cdd0e7223 */ /* 0x000fe2000001080e */
[----:B------:R-:W-:Y:S01]  /*97f0*/  UIMAD UR37, UR20, UR31, UR37 ;  /* 0x0000001f142572a4 */ /* 0x000fe2000f8e0225 */
[----:B------:R-:W-:Y:S01]  /*9800*/  FFMA.FTZ R180, R123, -R70, R229 ;  /* 0x800000467bb47223 */ /* 0x000fe200000100e5 */
[----:B------:R-:W-:Y:S01]  /*9810*/  UIMAD.WIDE.U32 UR30, UR20, UR30, UR28 ;  /* 0x0000001e141e72a5 */ /* 0x000fe2000f8e001c */
[----:B------:R-:W-:Y:S01]  /*9820*/  FMUL.FTZ R15, R177, R192 ;  /* 0x000000c0b10f7220 */ /* 0x000fe20000410000 */
[----:B------:R-:W-:Y:S01]  /*9830*/  ISETP.GE.AND P1, PT, R144, 0x41, PT ;  /* 0x000000419000780c */ /* 0x000fe20003f26270 */
[----:B------:R-:W-:Y:S01]  /*9840*/  FFMA.FTZ R196, R223, R138, R196 ;  /* 0x0000008adfc47223 */ /* 0x000fe200000100c4 */
[----:B------:R-:W-:Y:S01]  /*9850*/  ULDC.64 UR28, c[0x0][0x320] ;  /* 0x0000c800001c7ab9 */ /* 0x000fe20000000a00 */
[----:B------:R-:W-:Y:S01]  /*9860*/  FMUL.FTZ R12, R175, R12 ;  /* 0x0000000caf0c7220 */ /* 0x000fe20000410000 */
[----:B------:R-:W-:Y:S01]  /*9870*/  UIADD3 UR37, UR37, UR31, URZ ;  /* 0x0000001f25257290 */ /* 0x000fe2000fffe03f */
[-C--:B------:R-:W-:Y:S01]  /*9880*/  FFMA.FTZ R15, R180, R157.reuse, -R15 ;  /* 0x0000009db40f7223 */ /* 0x080fe2000001080f */
[----:B------:R-:W-:Y:S01]  /*9890*/  ULEA UR31, UP0, UR30, UR28, 0x3 ;  /* 0x0000001c1e1f7291 */ /* 0x000fe2000f80183f */
[----:B------:R-:W-:Y:S01]  /*98a0*/  FADD.FTZ R13, R13, R196 ;  /* 0x000000c40d0d7221 */ /* 0x000fe20000010000 */
[----:B------:R-:W-:Y:S01]  /*98b0*/  UIADD3 UR28, UR6, -UR38, URZ ;  /* 0x80000026061c7290 */ /* 0x000fe2000fffe03f */
[----:B------:R-:W-:Y:S01]  /*98c0*/  FFMA.FTZ R12, R221, R174, R12 ;  /* 0x000000aedd0c7223 */ /* 0x000fe2000001000c */
[----:B------:R-:W-:Y:S01]  /*98d0*/  ULEA.HI.X UR29, UR30, UR29, UR37, 0x3, UP0 ;  /* 0x0000001d1e1d7291 */ /* 0x000fe200080f1c25 */
[----:B------:R-:W-:Y:S01]  /*98e0*/  FMUL.FTZ R157, R177, R157 ;  /* 0x0000009db19d7220 */ /* 0x000fe20000410000 */
[----:B------:R-:W-:Y:S01]  /*98f0*/  UIMAD UR28, UR28, -0x400, URZ ;  /* 0xfffffc001c1c78a4 */ /* 0x000fe2000f8e023f */
[----:B------:R-:W-:Y:S01]  /*9900*/  FADD.FTZ R13, R13, R12 ;  /* 0x0000000c0d0d7221 */ /* 0x000fe20000010000 */
[----:B------:R-:W-:Y:S01]  /*9910*/  LEA R12, P0, R102, UR31, 0x2 ;  /* 0x0000001f660c7c11 */ /* 0x000fe2000f8010ff */
[----:B------:R-:W-:Y:S01]  /*9920*/  FFMA.FTZ R194, R180, R192, R157 ;  /* 0x000000c0b4c27223 */ /* 0x000fe2000001009d */
[----:B------:R-:W-:Y:S01]  /*9930*/  ULDC.64 UR30, c[0x0][0x2d0] ;  /* 0x0000b400001e7ab9 */ /* 0x000fe20000000a00 */
[----:B------:R-:W-:Y:S01]  /*9940*/  FADD.FTZ R14, R195, R14 ;  /* 0x0000000ec30e7221 */ /* 0x000fe20000010000 */
[----:B------:R-:W-:Y:S01]  /*9950*/  MOV R157, UR28 ;  /* 0x0000001c009d7c02 */ /* 0x000fe20008000f00 */
[----:B------:R-:W-:Y:S01]  /*9960*/  FADD.FTZ R155, R13, R194 ;  /* 0x000000c20d9b7221 */ /* 0x000fe20000010000 */
[----:B------:R-:W-:Y:S01]  /*9970*/  LEA.HI.X R13, R102, UR29, RZ, 0x2, P0 ;  /* 0x0000001d660d7c11 */ /* 0x000fe200080f14ff */
[-C--:B------:R-:W-:Y:S01]  /*9980*/  FMUL.FTZ R194, R159, R67.reuse ;  /* 0x000000439fc27220 */ /* 0x080fe20000410000 */
[----:B------:R-:W-:Y:S01]  /*9990*/  USHF.L.U32 UR28, UR8, 0x2, URZ ;  /* 0x00000002081c7899 */ /* 0x000fe2000800063f */
[-C--:B------:R-:W-:Y:S01]  /*99a0*/  FMUL.FTZ R196, R23, R67.reuse ;  /* 0x0000004317c47220 */ /* 0x080fe20000410000 */
[----:B------:R-:W-:Y:S01]  /*99b0*/  USHF.L.U64.HI UR29, UR8, 0x2, UR9 ;  /* 0x00000002081d7899 */ /* 0x000fe20008010209 */
[----:B------:R-:W-:Y:S01]  /*99c0*/  FFMA.FTZ R225, R110, -R67, R225 ;  /* 0x800000436ee17223 */ /* 0x000fe200000100e1 */
[----:B------:R-:W-:Y:S01]  /*99d0*/  ISETP.GE.AND P0, PT, R144, 0x21, PT ;  /* 0x000000219000780c */ /* 0x000fe20003f06270 */
[----:B------:R-:W-:Y:S01]  /*99e0*/  FMUL.FTZ R23, R179, R194 ;  /* 0x000000c2b3177220 */ /* 0x000fe20000410000 */
[----:B------:R-:W-:Y:S01]  /*99f0*/  UIMAD UR29, UR29, UR30, URZ ;  /* 0x0000001e1d1d72a4 */ /* 0x000fe2000f8e023f */
[----:B------:R-:W-:Y:S01]  /*9a00*/  FADD.FTZ R14, R14, R15 ;  /* 0x0000000f0e0e7221 */ /* 0x000fe20000010000 */
[----:B------:R-:W-:Y:S01]  /*9a10*/  ISETP.GE.AND P2, PT, R144, 0x61, PT ;  /* 0x000000619000780c */ /* 0x000fe20003f46270 */
[-C--:B------:R-:W-:Y:S01]  /*9a20*/  FFMA.FTZ R23, R225, R196.reuse, -R23 ;  /* 0x000000c4e1177223 */ /* 0x080fe20000010817 */
[----:B------:R-:W-:Y:S01]  /*9a30*/  UIMAD UR29, UR28, UR31, UR29 ;  /* 0x0000001f1c1d72a4 */ /* 0x000fe2000f8e021d */
[----:B------:R-:W-:-:S02]  /*9a40*/  FMUL.FTZ R15, R179, R196 ;  /* 0x000000c4b30f7220 */ /* 0x000fc40000410000 */
[----:B------:R-:W-:Y:S02]  /*9a50*/  FMUL.FTZ R196, R181, R62 ;  /* 0x0000003eb5c47220 */ /* 0x000fe40000410000 */
[----:B------:R-:W-:Y:S02]  /*9a60*/  FFMA.FTZ R198, R225, R194, R15 ;  /* 0x000000c2e1c67223 */ /* 0x000fe4000001000f */
[-C--:B------:R-:W-:Y:S01]  /*9a70*/  FMUL.FTZ R200, R153, R62.reuse ;  /* 0x0000003e99c87220 */ /* 0x080fe20000410000 */
[----:B------:R-:W-:Y:S01]  /*9a80*/  MOV R153, UR28 ;  /* 0x0000001c00997c02 */ /* 0x000fe20008000f00 */
[----:B------:R-:W-:Y:S02]  /*9a90*/  FFMA.FTZ R231, R125, -R62, R231 ;  /* 0x8000003e7de77223 */ /* 0x000fe400000100e7 */
[----:B------:R-:W-:Y:S02]  /*9aa0*/  FMUL.FTZ R15, R167, R196 ;  /* 0x000000c4a70f7220 */ /* 0x000fe40000410000 */
[----:B------:R-:W-:-:S02]  /*9ab0*/  FADD.FTZ R14, R14, R23 ;  /* 0x000000170e0e7221 */ /* 0x000fc40000010000 */
[----:B------:R-:W-:Y:S02]  /*9ac0*/  FFMA.FTZ R15, R231, R200, -R15 ;  /* 0x000000c8e70f7223 */ /* 0x000fe4000001080f */
[----:B------:R-:W-:Y:S01]  /*9ad0*/  IMAD.WIDE R12, R157, 0x4, R12 ;  /* 0x000000049d0c7825 */ /* 0x000fe200078e020c */
[----:B------:R-:W-:-:S03]  /*9ae0*/  IADD3 R157, R102, 0x40, RZ ;  /* 0x00000040669d7810 */ /* 0x000fc60007ffe0ff */
[----:B------:R-:W-:Y:S01]  /*9af0*/  FADD.FTZ R191, R14, R15 ;  /* 0x0000000f0ebf7221 */ /* 0x000fe20000010000 */
[----:B------:R-:W-:Y:S01]  /*9b00*/  IADD3 R15, R102, 0x20, RZ ;  /* 0x00000020660f7810 */ /* 0x000fe20007ffe0ff */
[----:B------:R-:W-:Y:S01]  /*9b10*/  IMAD.WIDE.U32 R12, R153, c[0x0][0x2d0], R12 ;  /* 0x0000b400990c7a25 */ /* 0x000fe200078e000c */
[-C--:B------:R-:W-:Y:S02]  /*9b20*/  LEA.HI.SX32 R157, R157, R102.reuse, 0x1b ;  /* 0x000000669d9d7211 */ /* 0x080fe400078fdaff */
[----:B------:R-:W-:Y:S01]  /*9b30*/  LEA.HI.SX32 R15, R15, R102, 0x1b ;  /* 0x000000660f0f7211 */ /* 0x000fe200078fdaff */
[----:B------:R-:W-:Y:S01]  /*9b40*/  FMUL.FTZ R200, R167, R200 ;  /* 0x000000c8a7c87220 */ /* 0x000fe20000410000 */
[----:B------:R-:W-:Y:S01]  /*9b50*/  IADD3 R13, R13, UR29, RZ ;  /* 0x0000001d0d0d7c10 */ /* 0x000fe2000fffe0ff */
[-C--:B------:R-:W-:Y:S02]  /*9b60*/  FMUL.FTZ R227, R227, R56.reuse ;  /* 0x00000038e3e37220 */ /* 0x080fe40000410000 */
[----:B------:R-:W-:Y:S01]  /*9b70*/  FMUL.FTZ R153, R3, R56 ;  /* 0x0000003803997220 */ /* 0x000fe20000410000 */
[----:B------:R-:W0:Y:S01]  /*9b80*/  LDS R15, [R15.X4+0x8c0] ;  /* 0x0008c0000f0f7984 */ /* 0x000e220000004800 */
[----:B------:R-:W-:-:S02]  /*9b90*/  FADD.FTZ R155, R155, R198 ;  /* 0x000000c69b9b7221 */ /* 0x000fc40000010000 */
[----:B------:R-:W-:Y:S02]  /*9ba0*/  FFMA.FTZ R200, R231, R196, R200 ;  /* 0x000000c4e7c87223 */ /* 0x000fe400000100c8 */
[----:B------:R-:W-:Y:S02]  /*9bb0*/  FFMA.FTZ R23, R127, -R56, R148 ;  /* 0x800000387f177223 */ /* 0x000fe40000010094 */
[C---:B------:R-:W-:Y:S02]  /*9bc0*/  FMUL.FTZ R14, R224.reuse, R227 ;  /* 0x000000e3e00e7220 */ /* 0x040fe40000410000 */
[-C--:B------:R-:W-:Y:S02]  /*9bd0*/  FMUL.FTZ R148, R224, R153.reuse ;  /* 0x00000099e0947220 */ /* 0x080fe40000410000 */
[----:B------:R-:W-:Y:S02]  /*9be0*/  FADD.FTZ R155, R155, R200 ;  /* 0x000000c89b9b7221 */ /* 0x000fe40000010000 */
[----:B------:R-:W-:-:S02]  /*9bf0*/  FFMA.FTZ R14, R23, R153, R14 ;  /* 0x00000099170e7223 */ /* 0x000fc4000001000e */
[----:B------:R-:W-:Y:S02]  /*9c00*/  FFMA.FTZ R198, R23, R227, -R148 ;  /* 0x000000e317c67223 */ /* 0x000fe40000010894 */
[----:B------:R-:W-:Y:S02]  /*9c10*/  FADD.FTZ R148, R155, R14 ;  /* 0x0000000e9b947221 */ /* 0x000fe40000010000 */
[----:B------:R-:W-:Y:S01]  /*9c20*/  FADD.FTZ R155, R191, R198 ;  /* 0x000000c6bf9b7221 */ /* 0x000fe20000010000 */
[----:B------:R-:W-:Y:S01]  /*9c30*/  IADD3 R191, R102, 0x60, RZ ;  /* 0x0000006066bf7810 */ /* 0x000fe20007ffe0ff */
[----:B------:R-:W-:Y:S05]  /*9c40*/  @!P0 BRA `(.L_x_10029) ;  /* 0x0000001000008947 */ /* 0x000fea0003800000 */
[----:B0-----:R0:W-:Y:S02]  /*9c50*/  RED.E.ADD.F32.FTZ.RN.STRONG.GPU [R12.64+-0xf80], R15 ;  /* 0xfff0800f0c00798e */ /* 0x0011e4000c10e7a0 */
.L_x_10029:
[----:B------:R-:W-:Y:S05]  /*9c60*/  BSYNC B0 ;  /* 0x0000000000007941 */ /* 0x000fea0003800000 */
.L_x_10028:
[----:B------:R-:W1:Y:S01]  /*9c70*/  LDS R157, [R157.X4+0x940] ;  /* 0x000940009d9d7984 */ /* 0x000e620000004800 */
[----:B------:R-:W-:Y:S01]  /*9c80*/  BSSY B0, `(.L_x_10030) ;  /* 0x0000004000007945 */ /* 0x000fe20003800000 */
[----:B------:R-:W-:Y:S01]  /*9c90*/  LEA.HI.SX32 R191, R191, R102, 0x1b ;  /* 0x00000066bfbf7211 */ /* 0x000fe200078fdaff */
[----:B------:R-:W-:Y:S05]  /*9ca0*/  @!P1 BRA `(.L_x_10031) ;  /* 0x0000001000009947 */ /* 0x000fea0003800000 */
[----:B-1----:R1:W-:Y:S02]  /*9cb0*/  RED.E.ADD.F32.FTZ.RN.STRONG.GPU [R12.64+-0xf00], R157 ;  /* 0xfff1009d0c00798e */ /* 0x0023e4000c10e7a0 */
.L_x_10031:
[----:B------:R-:W-:Y:S05]  /*9cc0*/  BSYNC B0 ;  /* 0x0000000000007941 */ /* 0x000fea0003800000 */
.L_x_10030:
[----:B------:R-:W2:Y:S01]  /*9cd0*/  LDS R191, [R191.X4+0x9c0] ;  /* 0x0009c000bfbf7984 */ /* 0x000ea20000004800 */
[----:B------:R-:W-:Y:S01]  /*9ce0*/  BSSY B0, `(.L_x_10032) ;  /* 0x0000005000007945 */ /* 0x000fe20003800000 */
[----:B0-----:R-:W-:-:S02]  /*9cf0*/  IADD3 R15, R102, 0x80, RZ ;  /* 0x00000080660f7810 */ /* 0x001fc40007ffe0ff */
[----:B-1----:R-:W-:Y:S01]  /*9d00*/  IADD3 R157, R102, 0xa0, RZ ;  /* 0x000000a0669d7810 */ /* 0x002fe20007ffe0ff */
[----:B------:R-:W-:Y:S05]  /*9d10*/  @!P2 BRA `(.L_x_10033) ;  /* 0x000000100000a947 */ /* 0x000fea0003800000 */
[----:B--2---:R0:W-:Y:S02]  /*9d20*/  RED.E.ADD.F32.FTZ.RN.STRONG.GPU [R12.64+-0xe80], R191 ;  /* 0xfff180bf0c00798e */ /* 0x0041e4000c10e7a0 */
.L_x_10033:
[----:B------:R-:W-:Y:S05]  /*9d30*/  BSYNC B0 ;  /* 0x0000000000007941 */ /* 0x000fea0003800000 */
.L_x_10032:
        /* <DEDUP_REMOVED lines=14> */
.L_x_10035:
[----:B------:R-:W-:Y:S05]  /*9e20*/  BSYNC B0 ;  /* 0x0000000000007941 */ /* 0x000fea0003800000 */
.L_x_10034:
[----:B------:R-:W1:Y:S01]  /*9e30*/  LDS R157, [R157.X4+0xac0] ;  /* 0x000ac0009d9d7984 */ /* 0x000e620000004800 */
[----:B------:R-:W-:Y:S01]  /*9e40*/  BSSY B0, `(.L_x_10036) ;  /* 0x0000005000007945 */ /* 0x000fe20003800000 */
[----:B0-----:R-:W-:-:S02]  /*9e50*/  IADD3 R15, R102, 0xe0, RZ ;  /* 0x000000e0660f7810 */ /* 0x001fc40007ffe0ff */
[----:B------:R-:W-:Y:S01]  /*9e60*/  LEA.HI.SX32 R191, R191, R102, 0x1b ;  /* 0x00000066bfbf7211 */ /* 0x000fe200078fdaff */
[----:B------:R-:W-:Y:S05]  /*9e70*/  @!P0 BRA `(.L_x_10037) ;  /* 0x0000001000008947 */ /* 0x000fea0003800000 */
[----:B-1----:R0:W-:Y:S02]  /*9e80*/  RED.E.ADD.F32.FTZ.RN.STRONG.GPU [R12.64+-0xd80], R157 ;  /* 0xfff2809d0c00798e */ /* 0x0021e4000c10e7a0 */
.L_x_10037:
[----:B------:R-:W-:Y:S05]  /*9e90*/  BSYNC B0 ;  /* 0x0000000000007941 */ /* 0x000fea0003800000 */
.L_x_10036:
[----:B------:R-:W2:Y:S01]  /*9ea0*/  LDS R191, [R191.X4+0xb40] ;  /* 0x000b4000bfbf7984 */ /* 0x000ea20000004800 */
[----:B------:R-:W-:Y:S01]  /*9eb0*/  BSSY B0, `(.L_x_10038) ;  /* 0x0000005000007945 */ /* 0x000fe20003800000 */
[----:B01----:R-:W-:Y:S02]  /*9ec0*/  IADD3 R157, R102, 0x100, RZ ;  /* 0x00000100669d7810 */ /* 0x003fe40007ffe0ff */
[----:B------:R-:W-:Y:S01]  /*9ed0*/  LEA.HI.SX32 R15, R15, R102, 0x1b ;  /* 0x000000660f0f7211 */ /* 0x000fe200078fdaff */
[----:B------:R-:W-:Y:S05]  /*9ee0*/  @!P1 BRA `(.L_x_10039) ;  /* 0x0000001000009947 */ /* 0x000fea0003800000 */
[----:B--2---:R0:W-:Y:S02]  /*9ef0*/  RED.E.ADD.F32.FTZ.RN.STRONG.GPU [R12.64+-0xd00], R191 ;  /* 0xfff300bf0c00798e */ /* 0x0041e4000c10e7a0 */
.L_x_10039:
[----:B------:R-:W-:Y:S05]  /*9f00*/  BSYNC B0 ;  /* 0x0000000000007941 */ /* 0x000fea0003800000 */
.L_x_10038:
[----:B------:R-:W1:Y:S01]  /*9f10*/  LDS R15, [R15.X4+0xbc0] ;  /* 0x000bc0000f0f7984 */ /* 0x000e620000004800 */
[----:B------:R-:W-:Y:S01]  /*9f20*/  BSSY B0, `(.L_x_10040) ;  /* 0x0000005000007945 */ /* 0x000fe20003800000 */
[----:B0-2---:R-:W-:Y:S02]  /*9f30*/  IADD3 R191, R102, 0x120, RZ ;  /* 0x0000012066bf7810 */ /* 0x005fe40007ffe0ff */
[----:B------:R-:W-:Y:S01]  /*9f40*/  LEA.HI.SX32 R157, R157, R102, 0x1b ;  /* 0x000000669d9d7211 */ /* 0x000fe200078fdaff */
[----:B------:R-:W-:Y:S05]  /*9f50*/  @!P2 BRA `(.L_x_10041) ;  /* 0x000000100000a947 */ /* 0x000fea0003800000 */
[----:B-1----:R0:W-:Y:S02]  /*9f60*/  RED.E.ADD.F32.FTZ.RN.STRONG.GPU [R12.64+-0xc80], R15 ;  /* 0xfff3800f0c00798e */ /* 0x0021e4000c10e7a0 */
.L_x_10041:
[----:B------:R-:W-:Y:S05]  /*9f70*/  BSYNC B0 ;  /* 0x0000000000007941 */ /* 0x000fea0003800000 */
.L_x_10040:
[----:B------:R-:W2:Y:S01]  /*9f80*/  LDS R157, [R157.X4+0xc40] ;  /* 0x000c40009d9d7984 */ /* 0x000ea20000004800 */
[----:B------:R-:W-:Y:S01]  /*9f90*/  BSSY B0, `(.L_x_10042) ;  /* 0x0000005000007945 */ /* 0x000fe20003800000 */
[----:B01----:R-:W-:-:S02]  /*9fa0*/  IADD3 R15, R102, 0x140, RZ ;  /* 0x00000140660f7810 */ /* 0x003fc40007ffe0ff */
[----:B------:R-:W-:Y:S01]  /*9fb0*/  LEA.HI.SX32 R191, R191, R102, 0x1b ;  /* 0x00000066bfbf7211 */ /* 0x000fe200078fdaff */
[----:B------:R-:W-:Y:S05]  /*9fc0*/  @!P3 BRA `(.L_x_10043) ;  /* 0x000000100000b947 */ /* 0x000fea0003800000 */
[----:B--2---:R0:W-:Y:S02]  /*9fd0*/  RED.E.ADD.F32.FTZ.RN.STRONG.GPU [R12.64+-0xc00], R157 ;  /* 0xfff4009d0c00798e */ /* 0x0041e4000c10e7a0 */
.L_x_10043:
[----:B------:R-:W-:Y:S05]  /*9fe0*/  BSYNC B0 ;  /* 0x0000000000007941 */ /* 0x000fea0003800000 */
.L_x_10042:
[----:B------:R-:W1:Y:S01]  /*9ff0*/  LDS R191, [R191.X4+0xcc0] ;  /* 0x000cc000bfbf7984 */ /* 0x000e620000004800 */
[----:B------:R-:W-:Y:S01]  /*a000*/  BSSY B0, `(.L_x_10044) ;  /* 0x0000004000007945 */ /* 0x000fe20003800000 */
[----:B------:R-:W-:Y:S01]  /*a010*/  LEA.HI.SX32 R15, R15, R102, 0x1b ;  /* 0x000000660f0f7211 */ /* 0x000fe200078fdaff */
[----:B------:R-:W-:Y:S05]  /*a020*/  @!P4 BRA `(.L_x_10045) ;  /* 0x000000100000c947 */ /* 0x000fea0003800000 */
[----:B-1----:R1:W-:Y:S02]  /*a030*/  RED.E.ADD.F32.FTZ.RN.STRONG.GPU [R12.64+-0xb80], R191 ;  /* 0xfff480bf0c00798e */ /* 0x0023e4000c10e7a0 */
.L_x_10045:
[----:B------:R-:W-:Y:S05]  /*a040*/  BSYNC B0 ;  /* 0x0000000000007941 */ /* 0x000fea0003800000 */
.L_x_10044:
[----:B------:R-:W3:Y:S01]  /*a050*/  LDS R15, [R15.X4+0xd40] ;  /* 0x000d40000f0f7984 */ /* 0x000ee20000004800 */
[----:B------:R-:W-:Y:S01]  /*a060*/  BSSY B0, `(.L_x_10046) ;  /* 0x0000005000007945 */ /* 0x000fe20003800000 */
[C---:B0-2---:R-:W-:Y:S02]  /*a070*/  IADD3 R157, R102.reuse, 0x160, RZ ;  /* 0x00000160669d7810 */ /* 0x045fe40007ffe0ff */
[----:B-1----:R-:W-:Y:S01]  /*a080*/  IADD3 R191, R102, 0x180, RZ ;  /* 0x0000018066bf7810 */ /* 0x002fe20007ffe0ff */
[----:B------:R-:W-:Y:S05]  /*a090*/  @!P5 BRA `(.L_x_10047) ;  /* 0x000000100000d947 */ /* 0x000fea0003800000 */
[----:B---3--:R0:W-:Y:S02]  /*a0a0*/  RED.E.ADD.F32.FTZ.RN.STRONG.GPU [R12.64+-0xb00], R15 ;  /* 0xfff5000f0c00798e */ /* 0x0081e4000c10e7a0 */
.L_x_10047:
[----:B------:R-:W-:Y:S05]  /*a0b0*/  BSYNC B0 ;  /* 0x0000000000007941 */ /* 0x000fea0003800000 */
.L_x_10046:
        /* <DEDUP_REMOVED lines=14> */
.L_x_10049:
[----:B------:R-:W-:Y:S05]  /*a1a0*/  BSYNC B0 ;  /* 0x0000000000007941 */ /* 0x000fea0003800000 */
.L_x_10048:
[----:B------:R-:W1:Y:S01]  /*a1b0*/  LDS R191, [R191.X4+0xe40] ;  /* 0x000e4000bfbf7984 */ /* 0x000e620000004800 */
[----:B------:R-:W-:Y:S01]  /*a1c0*/  BSSY B0, `(.L_x_10050) ;  /* 0x0000005000007945 */ /* 0x000fe20003800000 */
[----:B0-----:R-:W-:Y:S02]  /*a1d0*/  IADD3 R157, R102, 0x1c0, RZ ;  /* 0x000001c0669d7810 */ /* 0x001fe40007ffe0ff */
[----:B------:R-:W-:Y:S01]  /*a1e0*/  LEA.HI.SX32 R15, R15, R102, 0x1b ;  /* 0x000000660f0f7211 */ /* 0x000fe200078fdaff */
[----:B------:R-:W-:Y:S05]  /*a1f0*/  @!P0 BRA `(.L_x_10051) ;  /* 0x0000001000008947 */ /* 0x000fea0003800000 */
[----:B-1----:R0:W-:Y:S02]  /*a200*/  RED.E.ADD.F32.FTZ.RN.STRONG.GPU [R12.64+-0xa00], R191 ;  /* 0xfff600bf0c00798e */ /* 0x0021e4000c10e7a0 */
.L_x_10051:
[----:B------:R-:W-:Y:S05]  /*a210*/  BSYNC B0 ;  /* 0x0000000000007941 */ /* 0x000fea0003800000 */
.L_x_10050:
[----:B------:R-:W2:Y:S01]  /*a220*/  LDS R15, [R15.X4+0xec0] ;  /* 0x000ec0000f0f7984 */ /* 0x000ea20000004800 */
[----:B------:R-:W-:Y:S01]  /*a230*/  BSSY B0, `(.L_x_10052) ;  /* 0x0000005000007945 */ /* 0x000fe20003800000 */
[----:B01----:R-:W-:-:S02]  /*a240*/  IADD3 R191, R102, 0x1e0, RZ ;  /* 0x000001e066bf7810 */ /* 0x003fc40007ffe0ff */
[----:B------:R-:W-:Y:S01]  /*a250*/  LEA.HI.SX32 R157, R157, R102, 0x1b ;  /* 0x000000669d9d7211 */ /* 0x000fe200078fdaff */
[----:B------:R-:W-:Y:S05]  /*a260*/  @!P1 BRA `(.L_x_10053) ;  /* 0x0000001000009947 */ /* 0x000fea0003800000 */
[----:B--2---:R0:W-:Y:S02]  /*a270*/  RED.E.ADD.F32.FTZ.RN.STRONG.GPU [R12.64+-0x980], R15 ;  /* 0xfff6800f0c00798e */ /* 0x0041e4000c10e7a0 */
.L_x_10053:
[----:B------:R-:W-:Y:S05]  /*a280*/  BSYNC B0 ;  /* 0x0000000000007941 */ /* 0x000fea0003800000 */
.L_x_10052:
[----:B------:R-:W1:Y:S01]  /*a290*/  LDS R157, [R157.X4+0xf40] ;  /* 0x000f40009d9d7984 */ /* 0x000e620000004800 */
[----:B------:R-:W-:Y:S01]  /*a2a0*/  BSSY B0, `(.L_x_10054) ;  /* 0x0000004000007945 */ /* 0x000fe20003800000 */
[----:B------:R-:W-:Y:S01]  /*a2b0*/  LEA.HI.SX32 R191, R191, R102, 0x1b ;  /* 0x00000066bfbf7211 */ /* 0x000fe200078fdaff */
[----:B------:R-:W-:Y:S05]  /*a2c0*/  @!P2 BRA `(.L_x_10055) ;  /* 0x000000100000a947 */ /* 0x000fea0003800000 */
[----:B-1----:R1:W-:Y:S02]  /*a2d0*/  RED.E.ADD.F32.FTZ.RN.STRONG.GPU [R12.64+-0x900], R157 ;  /* 0xfff7009d0c00798e */ /* 0x0023e4000c10e7a0 */
.L_x_10055:
[----:B------:R-:W-:Y:S05]  /*a2e0*/  BSYNC B0 ;  /* 0x0000000000007941 */ /* 0x000fea0003800000 */
.L_x_10054:
[----:B------:R-:W3:Y:S01]  /*a2f0*/  LDS R191, [R191.X4+0xfc0] ;  /* 0x000fc000bfbf7984 */ /* 0x000ee20000004800 */
[----:B------:R-:W-:Y:S01]  /*a300*/  BSSY B0, `(.L_x_10056) ;  /* 0x0000005000007945 */ /* 0x000fe20003800000 */
[----:B0-2---:R-:W-:Y:S02]  /*a310*/  IADD3 R15, R102, 0x220, RZ ;  /* 0x00000220660f7810 */ /* 0x005fe40007ffe0ff */
[----:B------:R-:W-:Y:S01]  /*a320*/  LEA.HI.SX32 R149, R149, R102, 0x1b ;  /* 0x0000006695957211 */ /* 0x000fe200078fdaff */
[----:B------:R-:W-:Y:S05]  /*a330*/  @!P3 BRA `(.L_x_10057) ;  /* 0x000000100000b947 */ /* 0x000fea0003800000 */
[----:B---3--:R0:W-:Y:S02]  /*a340*/  RED.E.ADD.F32.FTZ.RN.STRONG.GPU [R12.64+-0x880], R191 ;  /* 0xfff780bf0c00798e */ /* 0x0081e4000c10e7a0 */
.L_x_10057:
[----:B------:R-:W-:Y:S05]  /*a350*/  BSYNC B0 ;  /* 0x0000000000007941 */ /* 0x000fea0003800000 */
.L_x_10056:
[----:B------:R-:W2:Y:S01]  /*a360*/  LDS R149, [R149.X4+0x1040] ;  /* 0x0010400095957984 */ /* 0x000ea20000004800 */
[----:B------:R-:W-:Y:S01]  /*a370*/  BSSY B0, `(.L_x_10058) ;  /* 0x0000004000007945 */ /* 0x000fe20003800000 */
[----:B------:R-:W-:Y:S01]  /*a380*/  LEA.HI.SX32 R15, R15, R102, 0x1b ;  /* 0x000000660f0f7211 */ /* 0x000fe200078fdaff */
[----:B------:R-:W-:Y:S05]  /*a390*/  @!P4 BRA `(.L_x_10059) ;  /* 0x000000100000c947 */ /* 0x000fea0003800000 */
[----:B--2---:R2:W-:Y:S02]  /*a3a0*/  RED.E.ADD.F32.FTZ.RN.STRONG.GPU [R12.64+-0x800], R149 ;  /* 0xfff800950c00798e */ /* 0x0045e4000c10e7a0 */
.L_x_10059:
[----:B------:R-:W-:Y:S05]  /*a3b0*/  BSYNC B0 ;  /* 0x0000000000007941 */ /* 0x000fea0003800000 */
.L_x_10058:
[----:B------:R-:W4:Y:S01]  /*a3c0*/  LDS R15, [R15.X4+0x10c0] ;  /* 0x0010c0000f0f7984 */ /* 0x000f220000004800 */
[----:B------:R-:W-:Y:S01]  /*a3d0*/  BSSY B0, `(.L_x_10060) ;  /* 0x0000005000007945 */ /* 0x000fe20003800000 */
[----:B--2---:R-:W-:-:S02]  /*a3e0*/  IADD3 R149, R102, 0x240, RZ ;  /* 0x0000024066957810 */ /* 0x004fc40007ffe0ff */
[----:B-1----:R-:W-:Y:S01]  /*a3f0*/  IADD3 R157, R102, 0x260, RZ ;  /* 0x00000260669d7810 */ /* 0x002fe20007ffe0ff */
[----:B------:R-:W-:Y:S05]  /*a400*/  @!P5 BRA `(.L_x_10061) ;  /* 0x000000100000d947 */ /* 0x000fea0003800000 */
[----:B----4-:R1:W-:Y:S02]  /*a410*/  RED.E.ADD.F32.FTZ.RN.STRONG.GPU [R12.64+-0x780], R15 ;  /* 0xfff8800f0c00798e */ /* 0x0103e4000c10e7a0 */
.L_x_10061:
[----:B------:R-:W-:Y:S05]  /*a420*/  BSYNC B0 ;  /* 0x0000000000007941 */ /* 0x000fea0003800000 */
.L_x_10060:
        /* <DEDUP_REMOVED lines=14> */
.L_x_10063:
[----:B------:R-:W-:Y:S05]  /*a510*/  BSYNC B0 ;  /* 0x0000000000007941 */ /* 0x000fea0003800000 */
.L_x_10062:
[----:B------:R-:W2:Y:S01]  /*a520*/  LDS R157, [R157.X4+0x11c0] ;  /* 0x0011c0009d9d7984 */ /* 0x000ea20000004800 */
[----:B------:R-:W-:Y:S01]  /*a530*/  BSSY B0, `(.L_x_10064) ;  /* 0x0000005000007945 */ /* 0x000fe20003800000 */
[----:B-1----:R-:W-:-:S02]  /*a540*/  IADD3 R149, R102, 0x2a0, RZ ;  /* 0x000002a066957810 */ /* 0x002fc40007ffe0ff */
[----:B------:R-:W-:Y:S01]  /*a550*/  LEA.HI.SX32 R15, R15, R102, 0x1b ;  /* 0x000000660f0f7211 */ /* 0x000fe200078fdaff */
[----:B------:R-:W-:Y:S05]  /*a560*/  @!P0 BRA `(.L_x_10065) ;  /* 0x0000001000008947 */ /* 0x000fea0003800000 */
[----:B--2---:R1:W-:Y:S02]  /*a570*/  RED.E.ADD.F32.FTZ.RN.STRONG.GPU [R12.64+-0x680], R157 ;  /* 0xfff9809d0c00798e */ /* 0x0043e4000c10e7a0 */
.L_x_10065:
[----:B------:R-:W-:Y:S05]  /*a580*/  BSYNC B0 ;  /* 0x0000000000007941 */ /* 0x000fea0003800000 */
.L_x_10064:
[----:B------:R-:W4:Y:S01]  /*a590*/  LDS R15, [R15.X4+0x1240] ;  /* 0x001240000f0f7984 */ /* 0x000f220000004800 */
[----:B------:R-:W-:Y:S01]  /*a5a0*/  BSSY B0, `(.L_x_10066) ;  /* 0x0000005000007945 */ /* 0x000fe20003800000 */
[----:B-12---:R-:W-:Y:S02]  /*a5b0*/  IADD3 R157, R102, 0x2c0, RZ ;  /* 0x000002c0669d7810 */ /* 0x006fe40007ffe0ff */
[----:B------:R-:W-:Y:S01]  /*a5c0*/  LEA.HI.SX32 R149, R149, R102, 0x1b ;  /* 0x0000006695957211 */ /* 0x000fe200078fdaff */
[----:B------:R-:W-:Y:S05]  /*a5d0*/  @!P1 BRA `(.L_x_10067) ;  /* 0x0000001000009947 */ /* 0x000fea0003800000 */
[----:B----4-:R1:W-:Y:S02]  /*a5e0*/  RED.E.ADD.F32.FTZ.RN.STRONG.GPU [R12.64+-0x600], R15 ;  /* 0xfffa000f0c00798e */ /* 0x0103e4000c10e7a0 */
.L_x_10067:
[----:B------:R-:W-:Y:S05]  /*a5f0*/  BSYNC B0 ;  /* 0x0000000000007941 */ /* 0x000fea0003800000 */
.L_x_10066:
[----:B------:R-:W2:Y:S01]  /*a600*/  LDS R149, [R149.X4+0x12c0] ;  /* 0x0012c00095957984 */ /* 0x000ea20000004800 */
[----:B------:R-:W-:Y:S01]  /*a610*/  BSSY B0, `(.L_x_10068) ;  /* 0x0000005000007945 */ /* 0x000fe20003800000 */
[----:B-1--4-:R-:W-:Y:S02]  /*a620*/  IADD3 R15, R102, 0x2e0, RZ ;  /* 0x000002e0660f7810 */ /* 0x012fe40007ffe0ff */
[----:B------:R-:W-:Y:S01]  /*a630*/  LEA.HI.SX32 R157, R157, R102, 0x1b ;  /* 0x000000669d9d7211 */ /* 0x000fe200078fdaff */
[----:B------:R-:W-:Y:S05]  /*a640*/  @!P2 BRA `(.L_x_10069) ;  /* 0x000000100000a947 */ /* 0x000fea0003800000 */
[----:B--2---:R1:W-:Y:S02]  /*a650*/  RED.E.ADD.F32.FTZ.RN.STRONG.GPU [R12.64+-0x580], R149 ;  /* 0xfffa80950c00798e */ /* 0x0043e4000c10e7a0 */
.L_x_10069:
[----:B------:R-:W-:Y:S05]  /*a660*/  BSYNC B0 ;  /* 0x0000000000007941 */ /* 0x000fea0003800000 */
.L_x_10068:
[----:B------:R-:W4:Y:S01]  /*a670*/  LDS R157, [R157.X4+0x1340] ;  /* 0x001340009d9d7984 */ /* 0x000f220000004800 */
[----:B------:R-:W-:Y:S01]  /*a680*/  BSSY B0, `(.L_x_10070) ;  /* 0x0000005000007945 */ /* 0x000fe20003800000 */
[----:B-12---:R-:W-:-:S02]  /*a690*/  IADD3 R149, R102, 0x300, RZ ;  /* 0x0000030066957810 */ /* 0x006fc40007ffe0ff */
[----:B------:R-:W-:Y:S01]  /*a6a0*/  LEA.HI.SX32 R15, R15, R102, 0x1b ;  /* 0x000000660f0f7211 */ /* 0x000fe200078fdaff */
[----:B------:R-:W-:Y:S05]  /*a6b0*/  @!P3 BRA `(.L_x_10071) ;  /* 0x000000100000b947 */ /* 0x000fea0003800000 */
[----:B----4-:R1:W-:Y:S02]  /*a6c0*/  RED.E.ADD.F32.FTZ.RN.STRONG.GPU [R12.64+-0x500], R157 ;  /* 0xfffb009d0c00798e */ /* 0x0103e4000c10e7a0 */
.L_x_10071:
[----:B------:R-:W-:Y:S05]  /*a6d0*/  BSYNC B0 ;  /* 0x0000000000007941 */ /* 0x000fea0003800000 */
.L_x_10070:
[----:B------:R-:W2:Y:S01]  /*a6e0*/  LDS R15, [R15.X4+0x13c0] ;  /* 0x0013c0000f0f7984 */ /* 0x000ea20000004800 */
[----:B------:R-:W-:Y:S01]  /*a6f0*/  BSSY B0, `(.L_x_10072) ;  /* 0x0000004000007945 */ /* 0x000fe20003800000 */
[----:B------:R-:W-:Y:S01]  /*a700*/  LEA.HI.SX32 R149, R149, R102, 0x1b ;  /* 0x0000006695957211 */ /* 0x000fe200078fdaff */
[----:B------:R-:W-:Y:S05]  /*a710*/  @!P4 BRA `(.L_x_10073) ;  /* 0x000000100000c947 */ /* 0x000fea0003800000 */
[----:B--2---:R2:W-:Y:S02]  /*a720*/  RED.E.ADD.F32.FTZ.RN.STRONG.GPU [R12.64+-0x480], R15 ;  /* 0xfffb800f0c00798e */ /* 0x0045e4000c10e7a0 */
.L_x_10073:
[----:B------:R-:W-:Y:S05]  /*a730*/  BSYNC B0 ;  /* 0x0000000000007941 */ /* 0x000fea0003800000 */
.L_x_10072:
[----:B------:R-:W0:Y:S01]  /*a740*/  LDS R149, [R149.X4+0x1440] ;  /* 0x0014400095957984 */ /* 0x000e220000004800 */
[----:B------:R-:W-:Y:S01]  /*a750*/  BSSY B0, `(.L_x_10074) ;  /* 0x0000005000007945 */ /* 0x000fe20003800000 */
[C---:B--2---:R-:W-:Y:S02]  /*a760*/  IADD3 R15, R102.reuse, 0x320, RZ ;  /* 0x00000320660f7810 */ /* 0x044fe40007ffe0ff */
[----:B-1--4-:R-:W-:Y:S01]  /*a770*/  IADD3 R157, R102, 0x340, RZ ;  /* 0x00000340669d7810 */ /* 0x012fe20007ffe0ff */
[----:B------:R-:W-:Y:S05]  /*a780*/  @!P5 BRA `(.L_x_10075) ;  /* 0x000000100000d947 */ /* 0x000fea0003800000 */
[----:B0-----:R0:W-:Y:S02]  /*a790*/  RED.E.ADD.F32.FTZ.RN.STRONG.GPU [R12.64+-0x400], R149 ;  /* 0xfffc00950c00798e */ /* 0x0011e4000c10e7a0 */
.L_x_10075:
[----:B------:R-:W-:Y:S05]  /*a7a0*/  BSYNC B0 ;  /* 0x0000000000007941 */ /* 0x000fea0003800000 */
.L_x_10074:
        /* <DEDUP_REMOVED lines=14> */
.L_x_10077:
[----:B------:R-:W-:Y:S05]  /*a890*/  BSYNC B0 ;  /* 0x0000000000007941 */ /* 0x000fea0003800000 */
.L_x_10076:
[----:B------:R-:W1:Y:S01]  /*a8a0*/  LDS R157, [R157.X4+0x1540] ;  /* 0x001540009d9d7984 */ /* 0x000e620000004800 */
[----:B------:R-:W-:Y:S01]  /*a8b0*/  BSSY B0, `(.L_x_10078) ;  /* 0x0000005000007945 */ /* 0x000fe20003800000 */
[----:B0-----:R-:W-:Y:S02]  /*a8c0*/  IADD3 R15, R102, 0x380, RZ ;  /* 0x00000380660f7810 */ /* 0x001fe40007ffe0ff */
[----:B------:R-:W-:Y:S01]  /*a8d0*/  LEA.HI.SX32 R149, R149, R102, 0x1b ;  /* 0x0000006695957211 */ /* 0x000fe200078fdaff */
[----:B------:R-:W-:Y:S05]  /*a8e0*/  @!P0 BRA `(.L_x_10079) ;  /* 0x0000001000008947 */ /* 0x000fea0003800000 */
[----:B-1----:R0:W-:Y:S02]  /*a8f0*/  RED.E.ADD.F32.FTZ.RN.STRONG.GPU [R12.64+-0x300], R157 ;  /* 0xfffd009d0c00798e */ /* 0x0021e4000c10e7a0 */
.L_x_10079:
[----:B------:R-:W-:Y:S05]  /*a900*/  BSYNC B0 ;  /* 0x0000000000007941 */ /* 0x000fea0003800000 */
.L_x_10078:
[----:B------:R-:W2:Y:S01]  /*a910*/  LDS R149, [R149.X4+0x15c0] ;  /* 0x0015c00095957984 */ /* 0x000ea20000004800 */
[----:B------:R-:W-:Y:S01]  /*a920*/  BSSY B0, `(.L_x_10080) ;  /* 0x0000005000007945 */ /* 0x000fe20003800000 */
[----:B01----:R-:W-:-:S02]  /*a930*/  IADD3 R157, R102, 0x3a0, RZ ;  /* 0x000003a0669d7810 */ /* 0x003fc40007ffe0ff */
[----:B------:R-:W-:Y:S01]  /*a940*/  LEA.HI.SX32 R15, R15, R102, 0x1b ;  /* 0x000000660f0f7211 */ /* 0x000fe200078fdaff */
[----:B------:R-:W-:Y:S05]  /*a950*/  @!P1 BRA `(.L_x_10081) ;  /* 0x0000001000009947 */ /* 0x000fea0003800000 */
[----:B--2---:R0:W-:Y:S02]  /*a960*/  RED.E.ADD.F32.FTZ.RN.STRONG.GPU [R12.64+-0x280], R149 ;  /* 0xfffd80950c00798e */ /* 0x0041e4000c10e7a0 */
.L_x_10081:
[----:B------:R-:W-:Y:S05]  /*a970*/  BSYNC B0 ;  /* 0x0000000000007941 */ /* 0x000fea0003800000 */
.L_x_10080:
[----:B------:R-:W1:Y:S01]  /*a980*/  LDS R15, [R15.X4+0x1640] ;  /* 0x001640000f0f7984 */ /* 0x000e620000004800 */
[----:B------:R-:W-:Y:S01]  /*a990*/  BSSY B0, `(.L_x_10082) ;  /* 0x0000005000007945 */ /* 0x000fe20003800000 */
[----:B0-2---:R-:W-:Y:S02]  /*a9a0*/  IADD3 R149, R102, 0x3c0, RZ ;  /* 0x000003c066957810 */ /* 0x005fe40007ffe0ff */
[----:B------:R-:W-:Y:S01]  /*a9b0*/  LEA.HI.SX32 R157, R157, R102, 0x1b ;  /* 0x000000669d9d7211 */ /* 0x000fe200078fdaff */
[----:B------:R-:W-:Y:S05]  /*a9c0*/  @!P2 BRA `(.L_x_10083) ;  /* 0x000000100000a947 */ /* 0x000fea0003800000 */
[----:B-1----:R0:W-:Y:S02]  /*a9d0*/  RED.E.ADD.F32.FTZ.RN.STRONG.GPU [R12.64+-0x200], R15 ;  /* 0xfffe000f0c00798e */ /* 0x0021e4000c10e7a0 */
.L_x_10083:
[----:B------:R-:W-:Y:S05]  /*a9e0*/  BSYNC B0 ;  /* 0x0000000000007941 */ /* 0x000fea0003800000 */
.L_x_10082:
[----:B------:R-:W2:Y:S01]  /*a9f0*/  LDS R157, [R157.X4+0x16c0] ;  /* 0x0016c0009d9d7984 */ /* 0x000ea20000004800 */
[----:B------:R-:W-:Y:S01]  /*aa00*/  BSSY B0, `(.L_x_10084) ;  /* 0x0000005000007945 */ /* 0x000fe20003800000 */
[----:B01----:R-:W-:Y:S02]  /*aa10*/  IADD3 R15, R102, 0x3e0, RZ ;  /* 0x000003e0660f7810 */ /* 0x003fe40007ffe0ff */
[----:B------:R-:W-:Y:S01]  /*aa20*/  LEA.HI.SX32 R149, R149, R102, 0x1b ;  /* 0x0000006695957211 */ /* 0x000fe200078fdaff */
[----:B------:R-:W-:Y:S05]  /*aa30*/  @!P3 BRA `(.L_x_10085) ;  /* 0x000000100000b947 */ /* 0x000fea0003800000 */
[----:B--2---:R0:W-:Y:S02]  /*aa40*/  RED.E.ADD.F32.FTZ.RN.STRONG.GPU [R12.64+-0x180], R157 ;  /* 0xfffe809d0c00798e */ /* 0x0041e4000c10e7a0 */
.L_x_10085:
[----:B------:R-:W-:Y:S05]  /*aa50*/  BSYNC B0 ;  /* 0x0000000000007941 */ /* 0x000fea0003800000 */
.L_x_10084:
[----:B------:R-:W1:Y:S01]  /*aa60*/  LDS R149, [R149.X4+0x1740] ;  /* 0x0017400095957984 */ /* 0x000e620000004800 */
[----:B------:R-:W-:Y:S01]  /*aa70*/  BSSY B0, `(.L_x_10086) ;  /* 0x0000004000007945 */ /* 0x000fe20003800000 */
[----:B------:R-:W-:Y:S01]  /*aa80*/  LEA.HI.SX32 R15, R15, R102, 0x1b ;  /* 0x000000660f0f7211 */ /* 0x000fe200078fdaff */
[----:B------:R-:W-:Y:S05]  /*aa90*/  @!P4 BRA `(.L_x_10087) ;  /* 0x000000100000c947 */ /* 0x000fea0003800000 */
[----:B-1----:R1:W-:Y:S02]  /*aaa0*/  RED.E.ADD.F32.FTZ.RN.STRONG.GPU [R12.64+-0x100], R149 ;  /* 0xffff00950c00798e */ /* 0x0023e4000c10e7a0 */
.L_x_10087:
[----:B------:R-:W-:Y:S05]  /*aab0*/  BSYNC B0 ;  /* 0x0000000000007941 */ /* 0x000fea0003800000 */
.L_x_10086:
[----:B------:R-:W4:Y:S01]  /*aac0*/  LDS R15, [R15.X4+0x17c0] ;  /* 0x0017c0000f0f7984 */ /* 0x000f220000004800 */
[----:B------:R-:W-:Y:S01]  /*aad0*/  BSSY B0, `(.L_x_10088) ;  /* 0x0000003000007945 */ /* 0x000fe20003800000 */
[----:B------:R-:W-:Y:S05]  /*aae0*/  @!P5 BRA `(.L_x_10089) ;  /* 0x000000100000d947 */ /* 0x000fea0003800000 */
[----:B----4-:R4:W-:Y:S02]  /*aaf0*/  RED.E.ADD.F32.FTZ.RN.STRONG.GPU [R12.64+-0x80], R15 ;  /* 0xffff800f0c00798e */ /* 0x0109e4000c10e7a0 */
.L_x_10089:
[----:B------:R-:W-:Y:S05]  /*ab00*/  BSYNC B0 ;  /* 0x0000000000007941 */ /* 0x000fea0003800000 */
.L_x_10088:
[----:B------:R-:W5:Y:S01]  /*ab10*/  SHFL.DOWN PT, R144, R155, 0x1, 0x1f ;  /* 0x08201f009b907f89 */ /* 0x000f6200000e0000 */
[----:B------:R-:W-:Y:S01]  /*ab20*/  ISETP.GT.AND P0, PT, R100, 0x1e, PT ;  /* 0x0000001e6400780c */ /* 0x000fe20003f04270 */
[----:B------:R-:W-:Y:S01]  /*ab30*/  FMUL.FTZ R132, R177, R132 ;  /* 0x00000084b1847220 */ /* 0x000fe20000410000 */
[----:B01--4-:R-:W-:Y:S01]  /*ab40*/  MOV R13, R155 ;  /* 0x0000009b000d7202 */ /* 0x013fe20000000f00 */
[----:B--2---:R-:W0:Y:S01]  /*ab50*/  SHFL.DOWN PT, R157, R24, 0x1, 0x1f ;  /* 0x08201f00189d7f89 */ /* 0x004e2200000e0000 */
[----:B------:R-:W-:Y:S01]  /*ab60*/  MOV R14, R24 ;  /* 0x00000018000e7202 */ /* 0x000fe20000000f00 */
        /* <DEDUP_REMOVED lines=36> */
[----:B------:R-:W-:Y:S01]  /*adb0*/  FFMA.FTZ R134, R221, R136, R134 ;  /* 0x00000088dd867223 */ /* 0x000fe20000010086 */
[----:B------:R-:W0:Y:S01]  /*adc0*/  SHFL.DOWN PT, R24, R13, 0x4, 0x1f ;  /* 0x08801f000d187f89 */ /* 0x000e2200000e0000 */
[----:B------:R-:W-:Y:S02]  /*add0*/  FFMA.FTZ R128, R225, R130, R128 ;  /* 0x00000082e1807223 */ /* 0x000fe40000010080 */
[----:B-1----:R-:W-:Y:S02]  /*ade0*/  @!P0 FADD.FTZ R15, R15, R144 ;  /* 0x000000900f0f8221 */ /* 0x002fe40000010000 */
[----:B------:R-:W-:Y:S02]  /*adf0*/  FFMA.FTZ R146, R217, R146, R163 ;  /* 0x00000092d9927223 */ /* 0x000fe400000100a3 */
[----:B--2---:R-:W-:Y:S01]  /*ae00*/  @!P0 FADD.FTZ R14, R14, R149 ;  /* 0x000000950e0e8221 */ /* 0x004fe20000010000 */
[----:B------:R-:W1:Y:S01]  /*ae10*/  SHFL.DOWN PT, R144, R15, 0x4, 0x1f ;  /* 0x08801f000f907f89 */ /* 0x000e6200000e0000 */
[----:B------:R-:W-:-:S02]  /*ae20*/  FFMA.FTZ R120, R231, R126, R120 ;  /* 0x0000007ee7787223 */ /* 0x000fc40000010078 */
[----:B----4-:R-:W-:Y:S01]  /*ae30*/  @!P0 FADD.FTZ R12, R12, R27 ;  /* 0x0000001b0c0c8221 */ /* 0x010fe20000010000 */
[----:B------:R-:W2:Y:S01]  /*ae40*/  SHFL.DOWN PT, R149, R14, 0x4, 0x1f ;  /* 0x08801f000e957f89 */ /* 0x000ea200000e0000 */
        /* <DEDUP_REMOVED lines=51> */
[----:B--2---:R-:W-:Y:S02]  /*b180*/  @!P0 FADD.FTZ R14, R14, R19 ;  /* 0x000000130e0e8221 */ /* 0x004fe40000010000 */
[----:B------:R-:W-:-:S02]  /*b190*/  FADD.FTZ R39, R138, R39 ;  /* 0x000000278a277221 */ /* 0x000fc40000010000 */
[----:B----4-:R-:W-:Y:S02]  /*b1a0*/  @!P0 FADD.FTZ R12, R12, R17 ;  /* 0x000000110c0c8221 */ /* 0x010fe40000010000 */
        /* <DEDUP_REMOVED lines=41> */
.L_x_10091:
[----:B0-----:R-:W-:Y:S05]  /*b440*/  BSYNC B0 ;  /* 0x0000000000007941 */ /* 0x001fea0003800000 */
.L_x_10090:
        /* <DEDUP_REMOVED lines=8> */
.L_x_10013:
[----:B------:R-:W-:Y:S01]  /*b4d0*/  BAR.SYNC.DEFER_BLOCKING 0x0 ;  /* 0x0000000000007b1d */ /* 0x000fe20000010000 */
[----:B------:R-:W-:-:S05]  /*b4e0*/  MOV R3, 0x10 ;  /* 0x0000001000037802 */ /* 0x000fca0000000f00 */
[----:B------:R-:W-:Y:S01]  /*b4f0*/  IMAD.WIDE R2, R98, R3, UR18 ;  /* 0x0000001262027e25 */ /* 0x000fe2000f8e0203 */
[----:B------:R-:W-:Y:S01]  /*b500*/  F2FP.PACK_AB R35, R0, R35 ;  /* 0x000000230023723e */ /* 0x000fe200000000ff */
[----:B------:R-:W-:Y:S01]  /*b510*/  UIADD3 UR7, UR21, -0x1, URZ ;  /* 0xffffffff15077890 */ /* 0x000fe2000fffe03f */
[----:B------:R-:W-:Y:S01]  /*b520*/  F2FP.PACK_AB R34, R34, R37 ;  /* 0x000000252222723e */ /* 0x000fe200000000ff */
[----:B------:R-:W-:Y:S01]  /*b530*/  ULDC.64 UR38, c[0x0][0x2d8] ;  /* 0x0000b60000267ab9 */ /* 0x000fe20000000a00 */
[----:B------:R-:W2:Y:S04]  /*b540*/  LDG.E.128 R4, [R2.64] ;  /* 0x0000002002047981 */ /* 0x000ea8000c1e1d00 */
[----:B------:R-:W4:Y:S01]  /*b550*/  LDG.E.128 R12, [R2.64+0x200] ;  /* 0x00020020020c7981 */ /* 0x000f22000c1e1d00 */
[----:B------:R-:W-:Y:S01]  /*b560*/  F2FP.PACK_AB R33, R36, R39 ;  /* 0x000000272421723e */ /* 0x000fe200000000ff */
[----:B------:R-:W-:Y:S01]  /*b570*/  USHF.L.U32 UR8, UR7, 0x9, URZ ;  /* 0x0000000907087899 */ /* 0x000fe2000800063f */
[----:B------:R-:W-:Y:S01]  /*b580*/  F2FP.PACK_AB R32, R38, R41 ;  /* 0x000000292620723e */ /* 0x000fe200000000ff */
[----:B------:R-:W-:-:S02]  /*b590*/  UIMAD UR28, UR35, UR38, URZ ;  /* 0x00000026231c72a4 */ /* 0x000fc4000f8e023f */
[----:B------:R-:W-:Y:S02]  /*b5a0*/  USHF.R.S32.HI UR9, URZ, 0x1f, UR8 ;  /* 0x0000001f3f097899 */ /* 0x000fe40008011408 */
[----:B------:R-:W-:Y:S02]  /*b5b0*/  UIMAD UR30, UR34, UR39, UR28 ;  /* 0x00000027221e72a4 */ /* 0x000fe4000f8e021c */
[----:B------:R-:W-:Y:S02]  /*b5c0*/  UIMAD.WIDE.U32 UR28, UR34, UR38, UR8 ;  /* 0x00000026221c72a5 */ /* 0x000fe4000f8e0008 */
[----:B------:R-:W-:Y:S02]  /*b5d0*/  UIADD3 UR26, UP2, UR26, -0x800, URZ ;  /* 0xfffff8001a1a7890 */ /* 0x000fe4000ff5e03f */
[----:B------:R-:W-:Y:S02]  /*b5e0*/  ULDC.64 UR38, c[0x0][0x2e0] ;  /* 0x0000b80000267ab9 */ /* 0x000fe40000000a00 */
[----:B------:R-:W-:-:S02]  /*b5f0*/  UIMAD UR31, UR17, UR38, URZ ;  /* 0x00000026111f72a4 */ /* 0x000fc4000f8e023f */
[----:B------:R-:W-:Y:S02]  /*b600*/  UIADD3 UR29, UR29, UR30, URZ ;  /* 0x0000001e1d1d7290 */ /* 0x000fe4000fffe03f */
[----:B------:R-:W-:Y:S02]  /*b610*/  UIMAD UR30, UR16, UR39, UR31 ;  /* 0x00000027101e72a4 */ /* 0x000fe4000f8e021f */
[----:B------:R-:W-:Y:S02]  /*b620*/  UIMAD.WIDE.U32 UR28, UR16, UR38, UR28 ;  /* 0x00000026101c72a5 */ /* 0x000fe4000f8e001c */
[----:B------:R-:W-:Y:S02]  /*b630*/  UIADD3 UR22, UP3, UR22, -0x400, URZ ;  /* 0xfffffc0016167890 */ /* 0x000fe4000ff7e03f */
[----:B------:R-:W-:Y:S02]  /*b640*/  ULDC.64 UR38, c[0x0][0x330] ;  /* 0x0000cc0000267ab9 */ /* 0x000fe40000000a00 */
[----:B------:R-:W-:-:S02]  /*b650*/  UIADD3 UR30, UR29, UR30, URZ ;  /* 0x0000001e1d1e7290 */ /* 0x000fc4000fffe03f */
[----:B------:R-:W-:Y:S02]  /*b660*/  ULEA UR29, UP0, UR28, UR38, 0x1 ;  /* 0x000000261c1d7291 */ /* 0x000fe4000f80083f */
[----:B------:R-:W-:Y:S02]  /*b670*/  UIADD3 UR24, UP4, UR24, -0x400, URZ ;  /* 0xfffffc0018187890 */ /* 0x000fe4000ff9e03f */
[----:B------:R-:W-:Y:S02]  /*b680*/  ULEA.HI.X UR28, UR28, UR39, UR30, 0x1, UP0 ;  /* 0x000000271c1c7291 */ /* 0x000fe400080f0c1e */
[----:B------:R-:W-:Y:S02]  /*b690*/  UIADD3 UR6, UR6, 0x1, URZ ;  /* 0x0000000106067890 */ /* 0x000fe4000fffe03f */
[----:B------:R-:W-:Y:S02]  /*b6a0*/  ULDC.64 UR30, c[0x0][0x2f8] ;  /* 0x0000be00001e7ab9 */ /* 0x000fe40000000a00 */
[----:B------:R-:W-:-:S02]  /*b6b0*/  UIMAD.WIDE.U32 UR8, UR34, UR30, UR8 ;  /* 0x0000001e220872a5 */ /* 0x000fc4000f8e0008 */
[----:B------:R-:W-:Y:S02]  /*b6c0*/  UIADD3.X UR27, UR27, -0x1, URZ, UP2, !UPT ;  /* 0xffffffff1b1b7890 */ /* 0x000fe400097fe43f */
[----:B------:R-:W-:Y:S02]  /*b6d0*/  UIADD3.X UR23, UR23, -0x1, URZ, UP3, !UPT ;  /* 0xffffffff17177890 */ /* 0x000fe40009ffe43f */
[----:B------:R-:W-:Y:S01]  /*b6e0*/  UIADD3.X UR25, UR25, -0x1, URZ, UP4, !UPT ;  /* 0xffffffff19197890 */ /* 0x000fe2000a7fe43f */
[----:B--2---:R-:W-:Y:S04]  /*b6f0*/  STS.128 [R100.X16], R4 ;  /* 0x0000000464007388 */ /* 0x004fe8000000cc00 */
[----:B----4-:R-:W-:Y:S01]  /*b700*/  STS.128 [R100.X16+0x200], R12 ;  /* 0x0002000c64007388 */ /* 0x010fe2000000cc00 */
        /* <DEDUP_REMOVED lines=34> */
[----:B------:R-:W4:Y:S01]  /*b930*/  @!P2 MUFU.RCP R3, R3 ;  /* 0x000000030003a308 */ /* 0x000f220000001000 */
[----:B--2---:R-:W-:Y:S02]  /*b940*/  @!P1 FADD.FTZ R8, R8, 1 ;  /* 0x3f80000008089421 */ /* 0x004fe40000010000 */
[----:B------:R-:W-:Y:S01]  /*b950*/  FADD.FTZ R11, R11, UR5 ;  /* 0x000000050b0b7e21 */ /* 0x000fe20008010000 */
[----:B------:R-:W-:Y:S01]  /*b960*/  FSETP.GTU.FTZ.AND P3, PT, R15, 20, PT ;  /* 0x41a000000f00780b */ /* 0x000fe20003f7c000 */
[----:B------:R-:W-:-:S03]  /*b970*/  @!P6 FMUL.FTZ R2, R13, -1.4426950216293334961 ;  /* 0xbfb8aa3b0d02e820 */ /* 0x000fc60000410000 */
[----:B------:R1:W2:Y:S01]  /*b980*/  @!P1 MUFU.RCP R14, R8 ;  /* 0x00000008000e9308 */ /* 0x0002a20000001000 */
[----:B0-----:R-:W-:Y:S02]  /*b990*/  @!P0 FADD.FTZ R9, R9, 1 ;  /* 0x3f80000009098421 */ /* 0x001fe40000010000 */
[----:B----4-:R-:W-:-:S05]  /*b9a0*/  @!P2 FMUL.FTZ R48, R48, R3 ;  /* 0x000000033030a220 */ /* 0x010fca0000410000 */
        /* <DEDUP_REMOVED lines=34> */
[----:B------:R0:W4:Y:S01]  /*bbd0*/  @!P6 MUFU.RCP R13, R2 ;  /* 0x00000002000de308 */ /* 0x0001220000001000 */
[----:B-1----:R-:W-:-:S07]  /*bbe0*/  @!P1 FADD.FTZ R9, R9, 1 ;  /* 0x3f80000009099421 */ /* 0x002fce0000010000 */
[----:B------:R1:W5:Y:S01]  /*bbf0*/  @!P3 MUFU.RCP R15, R4 ;  /* 0x00000004000fb308 */ /* 0x0003620000001000 */
        /* <DEDUP_REMOVED lines=13> */
[----:B----4-:R-:W-:Y:S01]  /*bcd0*/  @!P6 FMUL.FTZ R52, R52, R13 ;  /* 0x0000000d3434e220 */ /* 0x010fe20000410000 */
[----:B------:R-:W-:Y:S01]  /*bce0*/  FSETP.GTU.FTZ.AND P6, PT, R5, 20, PT ;  /* 0x41a000000500780b */ /* 0x000fe20003fdc000 */
[----:B-----5:R-:W-:Y:S01]  /*bcf0*/  @!P3 FMUL.FTZ R54, R54, R15 ;  /* 0x0000000f3636b220 */ /* 0x020fe20000410000 */
        /* <DEDUP_REMOVED lines=13> */
[----:B------:R-:W-:Y:S01]  /*bdd0*/  STS.128 [R97], R12 ;  /* 0x0000000c61007388 */ /* 0x000fe20000000c00 */
        /* <DEDUP_REMOVED lines=10> */
[----:B------:R-:W4:Y:S01]  /*be80*/  @!P5 MUFU.EX2 R4, R4 ;  /* 0x000000040004d308 */ /* 0x000f220000000800 */
[----:B--2---:R-:W-:Y:S02]  /*be90*/  @!P0 FMUL.FTZ R59, R59, R0 ;  /* 0x000000003b3b8220 */ /* 0x004fe40000410000 */
[----:B------:R-:W-:-:S05]  /*bea0*/  FADD.FTZ R0, R48, R101 ;  /* 0x0000006530007221 */ /* 0x000fca0000010000 */
[----:B------:R-:W2:Y:S01]  /*beb0*/  @!P3 MUFU.EX2 R5, R5 ;  /* 0x000000050005b308 */ /* 0x000ea20000000800 */
[----:B0-----:R-:W-:-:S07]  /*bec0*/  @!P6 FADD.FTZ R3, R3, 1 ;  /* 0x3f8000000303e421 */ /* 0x001fce0000010000 */
[----:B------:R-:W0:Y:S01]  /*bed0*/  @!P2 MUFU.EX2 R6, R6 ;  /* 0x000000060006a308 */ /* 0x000e220000000800 */
[----:B----4-:R-:W-:-:S07]  /*bee0*/  @!P5 FADD.FTZ R4, R4, 1 ;  /* 0x3f8000000404d421 */ /* 0x010fce0000010000 */
[----:B------:R-:W4:Y:S01]  /*bef0*/  @!P1 MUFU.EX2 R7, R7 ;  /* 0x0000000700079308 */ /* 0x000f220000000800 */
[----:B--2---:R-:W-:-:S07]  /*bf00*/  @!P3 FADD.FTZ R5, R5, 1 ;  /* 0x3f8000000505b421 */ /* 0x004fce0000010000 */
[----:B------:R2:W5:Y:S01]  /*bf10*/  @!P4 MUFU.RCP R17, R2 ;  /* 0x000000020011c308 */ /* 0x0005620000001000 */
[----:B0-----:R-:W-:-:S07]  /*bf20*/  @!P2 FADD.FTZ R6, R6, 1 ;  /* 0x3f8000000606a421 */ /* 0x001fce0000010000 */
[----:B------:R0:W3:Y:S01]  /*bf30*/  @!P6 MUFU.RCP R16, R3 ;  /* 0x000000030010e308 */ /* 0x0000e20000001000 */
[----:B--2---:R-:W-:Y:S01]  /*bf40*/  MOV R2, UR29 ;  /* 0x0000001d00027c02 */ /* 0x004fe20008000f00 */
[----:B----4-:R-:W-:-:S06]  /*bf50*/  @!P1 FADD.FTZ R7, R7, 1 ;  /* 0x3f80000007079421 */ /* 0x010fcc0000010000 */
[----:B------:R-:W2:Y:S01]  /*bf60*/  @!P5 MUFU.RCP R4, R4 ;  /* 0x000000040004d308 */ /* 0x000ea20000001000 */
[----:B0-----:R-:W-:Y:S01]  /*bf70*/  MOV R3, UR28 ;  /* 0x0000001c00037c02 */ /* 0x001fe20008000f00 */
[----:B-----5:R-:W-:Y:S01]  /*bf80*/  @!P4 FMUL.FTZ R60, R60, R17 ;  /* 0x000000113c3cc220 */ /* 0x020fe20000410000 */
[----:B------:R-:W-:-:S03]  /*bf90*/  UIMAD UR28, UR35, UR30, URZ ;  /* 0x0000001e231c72a4 */ /* 0x000fc6000f8e023f */
[----:B------:R-:W-:Y:S01]  /*bfa0*/  IMAD.WIDE R2, R98, 0x10, R2 ;  /* 0x0000001062027825 */ /* 0x000fe200078e0202 */
[----:B------:R-:W-:Y:S01]  /*bfb0*/  UIMAD UR28, UR34, UR31, UR28 ;  /* 0x0000001f221c72a4 */ /* 0x000fe2000f8e021c */
[----:B------:R-:W0:Y:S02]  /*bfc0*/  @!P3 MUFU.RCP R5, R5 ;  /* 0x000000050005b308 */ /* 0x000e240000001000 */
[----:B---3--:R-:W-:Y:S01]  /*bfd0*/  @!P6 FMUL.FTZ R61, R61, R16 ;  /* 0x000000103d3de220 */ /* 0x008fe20000410000 */
[----:B-1----:R-:W-:Y:S01]  /*bfe0*/  STG.E.128 [R2.64], R8 ;  /* 0x0000000802007986 */ /* 0x002fe2000c101d20 */
[----:B------:R-:W-:Y:S01]  /*bff0*/  F2FP.PACK_AB R16, R59, R58 ;  /* 0x0000003a3b10723e */ /* 0x000fe200000000ff */
[----:B------:R-:W-:Y:S02]  /*c000*/  ULDC.64 UR30, c[0x0][0x300] ;  /* 0x0000c000001e7ab9 */ /* 0x000fe40000000a00 */
[----:B------:R1:W-:Y:S01]  /*c010*/  STG.E.128 [R2.64+0x200], R12 ;  /* 0x0002000c02007986 */ /* 0x0003e2000c101d20 */
[----:B------:R-:W3:Y:S01]  /*c020*/  @!P2 MUFU.RCP R6, R6 ;  /* 0x000000060006a308 */ /* 0x000ee20000001000 */
[----:B--2---:R-:W-:Y:S01]  /*c030*/  @!P5 FMUL.FTZ R63, R63, R4 ;  /* 0x000000043f3fd220 */ /* 0x004fe20000410000 */
[----:B------:R-:W-:Y:S01]  /*c040*/  F2FP.PACK_AB R4, R51, R48 ;  /* 0x000000303304723e */ /* 0x000fe200000000ff */
[----:B------:R-:W-:Y:S01]  /*c050*/  FADD.FTZ R51, R0, R51 ;  /* 0x0000003300337221 */ /* 0x000fe20000010000 */
[----:B------:R-:W-:Y:S01]  /*c060*/  F2FP.PACK_AB R17, R61, R60 ;  /* 0x0000003c3d11723e */ /* 0x000fe200000000ff */
[----:B------:R-:W-:-:S02]  /*c070*/  UIADD3 UR9, UR9, UR28, URZ ;  /* 0x0000001c09097290 */ /* 0x000fc4000fffe03f */
[----:B------:R-:W-:Y:S01]  /*c080*/  UIMAD UR28, UR17, UR30, URZ ;  /* 0x0000001e111c72a4 */ /* 0x000fe2000f8e023f */
[----:B------:R-:W2:Y:S01]  /*c090*/  @!P1 MUFU.RCP R7, R7 ;  /* 0x0000000700079308 */ /* 0x000ea20000001000 */
[----:B0-----:R-:W-:Y:S01]  /*c0a0*/  @!P3 FMUL.FTZ R64, R64, R5 ;  /* 0x000000054040b220 */ /* 0x001fe20000410000 */
[----:B------:R-:W-:Y:S01]  /*c0b0*/  F2FP.PACK_AB R5, R53, R50 ;  /* 0x000000323505723e */ /* 0x000fe200000000ff */
[----:B------:R-:W-:Y:S01]  /*c0c0*/  FADD.FTZ R50, R51, R50 ;  /* 0x0000003233327221 */ /* 0x000fe20000010000 */
[----:B------:R-:W-:Y:S02]  /*c0d0*/  UIMAD UR28, UR16, UR31, UR28 ;  /* 0x0000001f101c72a4 */ /* 0x000fe4000f8e021c */
[----:B------:R-:W-:Y:S01]  /*c0e0*/  F2FP.PACK_AB R18, R64, R63 ;  /* 0x0000003f4012723e */ /* 0x000fe200000000ff */
[----:B------:R-:W-:Y:S01]  /*c0f0*/  FADD.FTZ R53, R50, R53 ;  /* 0x0000003532357221 */ /* 0x000fe20000010000 */
[----:B------:R-:W-:Y:S01]  /*c100*/  UIMAD.WIDE.U32 UR8, UR16, UR30, UR8 ;  /* 0x0000001e100872a5 */ /* 0x000fe2000f8e0008 */
[----:B---3--:R-:W-:Y:S01]  /*c110*/  @!P2 FMUL.FTZ R65, R65, R6 ;  /* 0x000000064141a220 */ /* 0x008fe20000410000 */
[----:B------:R-:W-:Y:S01]  /*c120*/  F2FP.PACK_AB R6, R55, R52 ;  /* 0x000000343706723e */ /* 0x000fe200000000ff */
[----:B------:R-:W-:Y:S01]  /*c130*/  FADD.FTZ R52, R53, R52 ;  /* 0x0000003435347221 */ /* 0x000fe20000010000 */
[----:B------:R-:W-:-:S02]  /*c140*/  ULDC.64 UR30, c[0x0][0x340] ;  /* 0x0000d000001e7ab9 */ /* 0x000fc40000000a00 */
[----:B------:R-:W-:Y:S01]  /*c150*/  UIADD3 UR28, UR9, UR28, URZ ;  /* 0x0000001c091c7290 */ /* 0x000fe2000fffe03f */
[----:B------:R-:W-:Y:S01]  /*c160*/  FADD.FTZ R55, R52, R55 ;  /* 0x0000003734377221 */ /* 0x000fe20000010000 */
[----:B------:R-:W-:Y:S01]  /*c170*/  ULEA UR9, UP0, UR8, UR30, 0x1 ;  /* 0x0000001e08097291 */ /* 0x000fe2000f80083f */
[----:B--2---:R-:W-:Y:S01]  /*c180*/  @!P1 FMUL.FTZ R66, R66, R7 ;  /* 0x0000000742429220 */ /* 0x004fe20000410000 */
[----:B------:R-:W-:Y:S01]  /*c190*/  F2FP.PACK_AB R7, R57, R54 ;  /* 0x000000363907723e */ /* 0x000fe200000000ff */
[----:B------:R-:W-:Y:S01]  /*c1a0*/  BAR.SYNC.DEFER_BLOCKING 0x0 ;  /* 0x0000000000007b1d */ /* 0x000fe20000010000 */
[----:B------:R-:W-:Y:S01]  /*c1b0*/  FADD.FTZ R54, R55, R54 ;  /* 0x0000003637367221 */ /* 0x000fe20000010000 */
[----:B------:R-:W-:Y:S01]  /*c1c0*/  ULEA.HI.X UR8, UR8, UR31, UR28, 0x1, UP0 ;  /* 0x0000001f08087291 */ /* 0x000fe200080f0c1c */
[----:B------:R-:W-:Y:S01]  /*c1d0*/  F2FP.PACK_AB R19, R66, R65 ;  /* 0x000000414213723e */ /* 0x000fe200000000ff */
[----:B------:R-:W-:Y:S01]  /*c1e0*/  UISETP.GT.AND UP0, UPT, UR21, 0x1, UPT ;  /* 0x000000011500788c */ /* 0x000fe2000bf04270 */
[----:B------:R-:W-:Y:S01]  /*c1f0*/  FADD.FTZ R57, R54, R57 ;  /* 0x0000003936397221 */ /* 0x000fe20000010000 */
[----:B-1----:R-:W-:Y:S01]  /*c200*/  MOV R2, UR9 ;  /* 0x0000000900027c02 */ /* 0x002fe20008000f00 */
[----:B------:R-:W-:Y:S01]  /*c210*/  UMOV UR21, UR7 ;  /* 0x0000000700157c82 */ /* 0x000fe20008000000 */
[----:B------:R-:W-:Y:S01]  /*c220*/  MOV R3, UR8 ;  /* 0x0000000800037c02 */ /* 0x000fe20008000f00 */
[----:B------:R-:W-:Y:S01]  /*c230*/  FADD.FTZ R58, R57, R58 ;  /* 0x0000003a393a7221 */ /* 0x000fe20000010000 */
[----:B------:R-:W-:Y:S01]  /*c240*/  PLOP3.LUT P0, PT, PT, PT, UP0, 0x80, 0x0 ;  /* 0x000000000000781c */ /* 0x000fe20003f0f008 */
[----:B------:R-:W-:-:S02]  /*c250*/  UIADD3 UR8, UP1, UR18, -0x400, URZ ;  /* 0xfffffc0012087890 */ /* 0x000fc4000ff3e03f */
[----:B------:R-:W-:Y:S02]  /*c260*/  IMAD.WIDE R2, R98, 0x10, R2 ;  /* 0x0000001062027825 */ /* 0x000fe400078e0202 */
[----:B------:R-:W-:Y:S02]  /*c270*/  UIADD3.X UR19, UR19, -0x1, URZ, UP1, !UPT ;  /* 0xffffffff13137890 */ /* 0x000fe40008ffe43f */
[----:B------:R-:W-:-:S04]  /*c280*/  FADD.FTZ R59, R58, R59 ;  /* 0x0000003b3a3b7221 */ /* 0x000fc80000010000 */
[----:B------:R-:W-:Y:S01]  /*c290*/  FADD.FTZ R60, R59, R60 ;  /* 0x0000003c3b3c7221 */ /* 0x000fe20000010000 */
[----:B------:R-:W-:Y:S03]  /*c2a0*/  STS.128 [R97], R4 ;  /* 0x0000000461007388 */ /* 0x000fe60000000c00 */
[----:B------:R-:W-:Y:S01]  /*c2b0*/  FADD.FTZ R60, R60, R61 ;  /* 0x0000003d3c3c7221 */ /* 0x000fe20000010000 */
[----:B------:R-:W-:Y:S01]  /*c2c0*/  STS.128 [R97+0x10], R16 ;  /* 0x0000101061007388 */ /* 0x000fe20000000c00 */
[----:B------:R-:W-:-:S06]  /*c2d0*/  NOP ;  /* 0x0000000000007918 */ /* 0x000fcc0000000000 */
[----:B------:R-:W0:Y:S01]  /*c2e0*/  LDS.128 R8, [R100.X16] ;  /* 0x0000000064087984 */ /* 0x000e22000000cc00 */
[----:B------:R-:W-:-:S03]  /*c2f0*/  FADD.FTZ R63, R60, R63 ;  /* 0x0000003f3c3f7221 */ /* 0x000fc60000010000 */
[----:B------:R-:W1:Y:S01]  /*c300*/  LDS.128 R20, [R100.X16+0x200] ;  /* 0x0002000064147984 */ /* 0x000e62000000cc00 */
[----:B------:R-:W-:-:S04]  /*c310*/  FADD.FTZ R64, R63, R64 ;  /* 0x000000403f407221 */ /* 0x000fc80000010000 */
[----:B------:R-:W-:-:S04]  /*c320*/  FADD.FTZ R65, R64, R65 ;  /* 0x0000004140417221 */ /* 0x000fc80000010000 */
[----:B------:R-:W-:Y:S01]  /*c330*/  FADD.FTZ R101, R65, R66 ;  /* 0x0000004241657221 */ /* 0x000fe20000010000 */
[----:B0-----:R0:W-:Y:S04]  /*c340*/  STG.E.128 [R2.64], R8 ;  /* 0x0000000802007986 */ /* 0x0011e8000c101d20 */
[----:B-1----:R0:W-:Y:S01]  /*c350*/  STG.E.128 [R2.64+0x200], R20 ;  /* 0x0002001402007986 */ /* 0x0021e2000c101d20 */
[----:B------:R-:W-:Y:S01]  /*c360*/  @!P0 CALL.REL.NOINC `(.L_x_9980) ;  /* 0x0000001000008944 */ /* 0x000fe20003c00000 */
[----:B------:R-:W-:Y:S05]  /*c370*/  BRA `(.L_x_10093) ;  /* 0xffff46e000007947 */ /* 0x000fea000383ffff */
.L_x_9980:
[----:B------:R-:W-:Y:S02]  /*c380*/  ISETP.NE.U32.AND P0, PT, RZ, c[0x0][0x328], PT ;  /* 0x0000ca00ff007a0c */ /* 0x000fe40003f05070 */
[----:B------:R-:W-:Y:S02]  /*c390*/  ISETP.NE.U32.AND P2, PT, RZ, c[0x0][0x348], PT ;  /* 0x0000d200ff007a0c */ /* 0x000fe40003f45070 */
[----:B------:R-:W-:-:S02]  /*c3a0*/  ISETP.NE.AND.EX P1, PT, RZ, c[0x0][0x32c], PT, P0 ;  /* 0x0000cb00ff007a0c */ /* 0x000fc40003f25300 */
[----:B------:R-:W-:-:S11]  /*c3b0*/  ISETP.NE.AND.EX P0, PT, RZ, c[0x0][0x34c], PT, P2 ;  /* 0x0000d300ff007a0c */ /* 0x000fd60003f05320 */
[----:B------:R-:W-:Y:S05]  /*c3c0*/  @!P1 BRA `(.L_x_10094) ;  /* 0x0000016000009947 */ /* 0x000fea0003800000 */
[----:B------:R-:W3:Y:S01]  /*c3d0*/  SHFL.DOWN P1, R0, R103, 0x1, 0x1f ;  /* 0x08201f0067007f89 */ /* 0x000ee20000020000 */
[----:B------:R-:W-:Y:S03]  /*c3e0*/  BSSY B0, `(.L_x_10094) ;  /* 0x0000014000007945 */ /* 0x000fe60003800000 */
[----:B------:R-:W4:Y:S01]  /*c3f0*/  S2R R6, SR_LANEID ;  /* 0x0000000000067919 */ /* 0x000f220000000000 */
[----:B---3--:R-:W-:Y:S01]  /*c400*/  @P1 FADD R0, R0, R103 ;  /* 0x0000006700001221 */ /* 0x008fe20000000000 */
[----:B----4-:R-:W-:-:S04]  /*c410*/  ISETP.NE.AND P2, PT, R6, RZ, PT ;  /* 0x000000ff0600720c */ /* 0x010fc80003f45270 */
[----:B0-----:R-:W0:Y:S04]  /*c420*/  SHFL.DOWN P1, R3, R0, 0x2, 0x1f ;  /* 0x08401f0000037f89 */ /* 0x001e280000020000 */
        /* <DEDUP_REMOVED lines=15> */
.L_x_10095:
[----:B0-----:R-:W-:Y:S05]  /*c520*/  BSYNC B0 ;  /* 0x0000000000007941 */ /* 0x001fea0003800000 */
.L_x_10094:
        /* <DEDUP_REMOVED lines=25> */
.L_x_10097:
[----:B0-----:R-:W0:Y:S02]  /*c6c0*/  S2R R11, SR_TID.X ;  /* 0x00000000000b7919 */ /* 0x001e240000002100 */
.L_x_10098:
[----:B0-----:R-:W-:Y:S05]  /*c6d0*/  BSYNC B0 ;  /* 0x0000000000007941 */ /* 0x001fea0003800000 */
.L_x_10096:
        /* <DEDUP_REMOVED lines=12> */
.L_x_10099:
        /* <DEDUP_REMOVED lines=32> */
.L_x_10100:
        /* <DEDUP_REMOVED lines=14> */
.L_x_14710:


//--------------------- .text._Z25selective_scan_bwd_kernelI32Selective_Scan_bwd_kernel_traitsILi32ELi16ELb1ELb0ELb1ELb1ELb1EN3c104HalfENS1_7complexIfEEEEv12SSMParamsBwd --------------------------
	.section	.text._Z25selective_scan_bwd_kernelI32Selective_Scan_bwd_kernel_traitsILi32ELi16ELb1ELb0ELb1ELb1ELb1EN3c104HalfENS1_7complexIfEEEEv12SSMParamsBwd,"ax",@progbits
	.sectioninfo	@"SHI_REGISTERS=245"
	.align	128
        .global         _Z25selective_scan_bwd_kernelI32Selective_Scan_bwd_kernel_traitsILi32ELi16ELb1ELb0ELb1ELb1ELb1EN3c104HalfENS1_7complexIfEEEEv12SSMParamsBwd
        .type           _Z25selective_scan_bwd_kernelI32Selective_Scan_bwd_kernel_traitsILi32ELi16ELb1ELb0ELb1ELb1ELb1EN3c104HalfENS1_7complexIfEEEEv12SSMParamsBwd,@function
        .size           _Z25selective_scan_bwd_kernelI32Selective_Scan_bwd_kernel_traitsILi32ELi16ELb1ELb0ELb1ELb1ELb1EN3c104HalfENS1_7complexIfEEEEv12SSMParamsBwd,(.L_x_14711 - _Z25selective_scan_bwd_kernelI32Selective_Scan_bwd_kernel_traitsILi32ELi16ELb1ELb0ELb1ELb1ELb1EN3c104HalfENS1_7complexIfEEEEv12SSMParamsBwd)
        .other          _Z25selective_scan_bwd_kernelI32Selective_Scan_bwd_kernel_traitsILi32ELi16ELb1ELb0ELb1ELb1ELb1EN3c104HalfENS1_7complexIfEEEEv12SSMParamsBwd,@"STO_CUDA_ENTRY STV_DEFAULT"
_Z25selective_scan_bwd_kernelI32Selective_Scan_bwd_kernel_traitsILi32ELi16ELb1ELb0ELb1ELb1ELb1EN3c104HalfENS1_7complexIfEEEEv12SSMParamsBwd:
.text._Z25selective_scan_bwd_kernelI32Selective_Scan_bwd_kernel_traitsILi32ELi16ELb1ELb0ELb1ELb1ELb1EN3c104HalfENS1_7complexIfEEEEv12SSMParamsBwd:
        /* <DEDUP_REMOVED lines=33> */
[----:B------:R-:W-:Y:S01]  /*0210*/  MOV R34, RZ ;  /* 0x000000ff00227202 */ /* 0x000fe20000000f00 */
[----:B------:R-:W-:Y:S02]  /*0220*/  UISETP.NE.U32.AND UP0, UPT, URZ, UR4, UPT ;  /* 0x000000043f00728c */ /* 0x000fe4000bf05070 */
        /* <DEDUP_REMOVED lines=29> */
[----:B------:R1:W2:Y:S01]  /*0400*/  R2UR UR23, R0 ;  /* 0x00000000001773c2 */ /* 0x0002a200000e0000 */
[----:B------:R-:W-:Y:S02]  /*0410*/  UIMAD.WIDE.U32 UR10, UR31, UR18, URZ ;  /* 0x000000121f0a72a5 */ /* 0x000fe4000f8e003f */
[----:B------:R-:W-:Y:S02]  /*0420*/  UIMAD UR18, UR38, UR18, URZ ;  /* 0x00000012261272a4 */ /* 0x000fe4000f8e023f */
[----:B------:R-:W-:Y:S02]  /*0430*/  UMOV UR7, URZ ;  /* 0x0000003f00077c82 */ /* 0x000fe40008000000 */
[----:B------:R-:W-:Y:S01]  /*0440*/  @UP2 ULEA.HI.X UR7, UR20, UR27, UR21, 0x2, UP1 ;  /* 0x0000001b14072291 */ /* 0x000fe200088f1415 */
[----:B-1----:R-:W-:Y:S01]  /*0450*/  HFMA2.MMA R0, -RZ, RZ, 0, 0 ;  /* 0x00000000ff007435 */ /* 0x002fe200000001ff */
        /* <DEDUP_REMOVED lines=22> */
[----:B--2---:R-:W-:-:S07]  /*05c0*/  UIMAD.WIDE.U32 UR4, UR5, UR23, URZ ;  /* 0x00000017050472a5 */ /* 0x004fce000f8e003f */
        /* <DEDUP_REMOVED lines=70> */
.L_x_10215:
        /* <DEDUP_REMOVED lines=8> */
[----:B------:R-:W-:-:S10]  /*0ab0*/  HFMA2.MMA R16, -RZ, RZ, 0, 9.5367431640625e-07 ;  /* 0x00000010ff107435 */ /* 0x000fd400000001ff */
[----:B------:R-:W-:Y:S01]  /*0ac0*/  IMAD.WIDE R16, R37, R16, UR16 ;  /* 0x0000001025107e25 */ /* 0x000fe2000f8e0210 */
        /* <DEDUP_REMOVED lines=14> */
[----:B------:R-:W0:Y:S04]  /*0bb0*/  LDS.128 R20, [R39] ;  /* 0x0000000027147984 */ /* 0x000e280000000c00 */
[----:B------:R3:W4:Y:S04]  /*0bc0*/  LDS.128 R12, [R39+0x10] ;  /* 0x00001000270c7984 */ /* 0x0007280000000c00 */
        /* <DEDUP_REMOVED lines=64> */
.L_x_10103:
[----:B----4-:R-:W-:Y:S05]  /*0fd0*/  BSYNC B0 ;  /* 0x0000000000007941 */ /* 0x010fea0003800000 */
.L_x_10102:
[----:B---3--:R-:W-:Y:S01]  /*0fe0*/  HADD2.F32 R48, -RZ, R12.H0_H0 ;  /* 0x2000000cff307230 */ /* 0x008fe20000004100 */
        /* <DEDUP_REMOVED lines=35> */
.L_x_10105:
[----:B------:R-:W-:Y:S05]  /*1220*/  BSYNC B0 ;  /* 0x0000000000007941 */ /* 0x000fea0003800000 */
.L_x_10104:
        /* <DEDUP_REMOVED lines=36> */
.L_x_10107:
[----:B------:R-:W-:Y:S05]  /*1470*/  BSYNC B0 ;  /* 0x0000000000007941 */ /* 0x000fea0003800000 */
.L_x_10106:
        /* <DEDUP_REMOVED lines=36> */
.L_x_10109:
[----:B------:R-:W-:Y:S05]  /*16c0*/  BSYNC B0 ;  /* 0x0000000000007941 */ /* 0x000fea0003800000 */
.L_x_10108:
        /* <DEDUP_REMOVED lines=36> */
.L_x_10111:
[----:B------:R-:W-:Y:S05]  /*1910*/  BSYNC B0 ;  /* 0x0000000000007941 */ /* 0x000fea0003800000 */
.L_x_10110:
        /* <DEDUP_REMOVED lines=36> */
.L_x_10113:
[----:B------:R-:W-:Y:S05]  /*1b60*/  BSYNC B0 ;  /* 0x0000000000007941 */ /* 0x000fea0003800000 */
.L_x_10112:
        /* <DEDUP_REMOVED lines=36> */
.L_x_10115:
[----:B------:R-:W-:Y:S05]  /*1db0*/  BSYNC B0 ;  /* 0x0000000000007941 */ /* 0x000fea0003800000 */
.L_x_10114:
        /* <DEDUP_REMOVED lines=36> */
.L_x_10117:
[----:B------:R-:W-:Y:S05]  /*2000*/  BSYNC B0 ;  /* 0x0000000000007941 */ /* 0x000fea0003800000 */
.L_x_10116:
        /* <DEDUP_REMOVED lines=36> */
.L_x_10119:
[----:B------:R-:W-:Y:S05]  /*2250*/  BSYNC B0 ;  /* 0x0000000000007941 */ /* 0x000fea0003800000 */
.L_x_10118:
        /* <DEDUP_REMOVED lines=34> */
.L_x_10121:
[----:B------:R-:W-:Y:S05]  /*2480*/  BSYNC B0 ;  /* 0x0000000000007941 */ /* 0x000fea0003800000 */
.L_x_10120:
        /* <DEDUP_REMOVED lines=33> */
.L_x_10123:
[----:B------:R-:W-:Y:S05]  /*26a0*/  BSYNC B0 ;  /* 0x0000000000007941 */ /* 0x000fea0003800000 */
.L_x_10122:
        /* <DEDUP_REMOVED lines=33> */
.L_x_10125:
[----:B------:R-:W-:Y:S05]  /*28c0*/  BSYNC B0 ;  /* 0x0000000000007941 */ /* 0x000fea0003800000 */
.L_x_10124:
        /* <DEDUP_REMOVED lines=33> */
.L_x_10127:
[----:B------:R-:W-:Y:S05]  /*2ae0*/  BSYNC B0 ;  /* 0x0000000000007941 */ /* 0x000fea0003800000 */
.L_x_10126:
        /* <DEDUP_REMOVED lines=33> */
.L_x_10129:
[----:B------:R-:W-:Y:S05]  /*2d00*/  BSYNC B0 ;  /* 0x0000000000007941 */ /* 0x000fea0003800000 */
.L_x_10128:
        /* <DEDUP_REMOVED lines=33> */
.L_x_10131:
[----:B------:R-:W-:Y:S05]  /*2f20*/  BSYNC B0 ;  /* 0x0000000000007941 */ /* 0x000fea0003800000 */
.L_x_10130:
        /* <DEDUP_REMOVED lines=33> */
.L_x_10133:
[----:B------:R-:W-:Y:S05]  /*3140*/  BSYNC B0 ;  /* 0x0000000000007941 */ /* 0x000fea0003800000 */
.L_x_10132:
[----:B------:R-:W-:Y:S01]  /*3150*/  ULEA UR18, UR29, 0xfffffe00, 0x9 ;  /* 0xfffffe001d127891 */ /* 0x000fe2000f8e483f */
[----:B------:R-:W0:Y:S01]  /*3160*/  LDS.128 R28, [R39] ;  /* 0x00000000271c7984 */ /* 0x000e220000000c00 */
[----:B------:R-:W-:Y:S02]  /*3170*/  ULDC.64 UR8, c[0x0][0x1f0] ;  /* 0x00007c0000087ab9 */ /* 0x000fe40000000a00 */
[----:B------:R-:W-:Y:S01]  /*3180*/  UIMAD UR7, UR38, UR8, URZ ;  /* 0x00000008260772a4 */ /* 0x000fe2000f8e023f */
[----:B------:R-:W-:Y:S01]  /*3190*/  LDS.128 R16, [R39+0x10] ;  /* 0x0000100027107984 */ /* 0x000fe20000000c00 */
        /* <DEDUP_REMOVED lines=33> */
[----:B------:R-:W-:Y:S02]  /*33b0*/  ULDC.64 UR32, c[0x0][0x2f0] ;  /* 0x0000bc0000207ab9 */ /* 0x000fe40000000a00 */
[----:B------:R-:W-:Y:S01]  /*33c0*/  MOV R3, UR8 ;  /* 0x0000000800037c02 */ /* 0x000fe20008000f00 */
[----:B------:R-:W-:Y:S01]  /*33d0*/  HADD2.F32 R76, -RZ, R28.H1_H1 ;  /* 0x3000001cff4c7230 */ /* 0x000fe20000004100 */
[----:B------:R-:W-:-:S03]  /*33e0*/  ULDC.64 UR8, c[0x0][0x2e8] ;  /* 0x0000ba0000087ab9 */ /* 0x000fc60000000a00 */
[----:B------:R-:W-:Y:S01]  /*33f0*/  IMAD.WIDE R2, R37, 0x10, R2 ;  /* 0x0000001025027825 */ /* 0x000fe200078e0202 */
[----:B---3--:R-:W-:Y:S04]  /*3400*/  STS.128 [R36.X16], R56 ;  /* 0x0000003824007388 */ /* 0x008fe8000000cc00 */
[----:B----4-:R-:W-:Y:S01]  /*3410*/  STS.128 [R36.X16+0x200], R60 ;  /* 0x0002003c24007388 */ /* 0x010fe2000000cc00 */
[----:B------:R-:W-:-:S06]  /*3420*/  NOP ;  /* 0x0000000000007918 */ /* 0x000fcc0000000000 */
[----:B------:R-:W0:Y:S04]  /*3430*/  LDS.128 R64, [R39] ;  /* 0x0000000027407984 */ /* 0x000e280000000c00 */
[----:B------:R-:W2:Y:S04]  /*3440*/  LDS.128 R12, [R39+0x10] ;  /* 0x00001000270c7984 */ /* 0x000ea80000000c00 */
[----:B------:R-:W-:Y:S06]  /*3450*/  BAR.SYNC.DEFER_BLOCKING 0x0 ;  /* 0x0000000000007b1d */ /* 0x000fec0000010000 */
[----:B------:R3:W4:Y:S04]  /*3460*/  LDG.E.128 R24, [R2.64+0x200] ;  /* 0x0002002202187981 */ /* 0x000728000c1e1d00 */
[----:B------:R3:W5:Y:S01]  /*3470*/  LDG.E.128 R20, [R2.64] ;  /* 0x0000002202147981 */ /* 0x000762000c1e1d00 */
[----:B0-----:R-:W-:-:S02]  /*3480*/  HADD2.F32 R32, -RZ, R64.H0_H0 ;  /* 0x20000040ff207230 */ /* 0x001fc40000004100 */
[----:B------:R-:W-:-:S03]  /*3490*/  HADD2.F32 R64, -RZ, R64.H1_H1 ;  /* 0x30000040ff407230 */ /* 0x000fc60000004100 */
[----:B------:R-:W-:Y:S02]  /*34a0*/  FMUL.FTZ R33, R32, -1.4426950216293334961 ;  /* 0xbfb8aa3b20217820 */ /* 0x000fe40000410000 */
[----:B------:R-:W-:-:S04]  /*34b0*/  FMUL.FTZ R56, R64, -1.4426950216293334961 ;  /* 0xbfb8aa3b40387820 */ /* 0x000fc80000410000 */
[----:B------:R-:W0:Y:S01]  /*34c0*/  MUFU.EX2 R33, R33 ;  /* 0x0000002100217308 */ /* 0x000e220000000800 */
[--C-:B------:R-:W-:Y:S02]  /*34d0*/  HADD2.F32 R62, -RZ, R65.reuse.H0_H0 ;  /* 0x20000041ff3e7230 */ /* 0x100fe40000004100 */
[----:B------:R-:W-:-:S05]  /*34e0*/  HADD2.F32 R63, -RZ, R65.H1_H1 ;  /* 0x30000041ff3f7230 */ /* 0x000fca0000004100 */
[----:B------:R-:W1:Y:S01]  /*34f0*/  MUFU.EX2 R56, R56 ;  /* 0x0000003800387308 */ /* 0x000e620000000800 */
[----:B------:R-:W-:Y:S02]  /*3500*/  FMUL.FTZ R57, R62, -1.4426950216293334961 ;  /* 0xbfb8aa3b3e397820 */ /* 0x000fe40000410000 */
[----:B---3--:R-:W-:-:S05]  /*3510*/  FMUL.FTZ R2, R63, -1.4426950216293334961 ;  /* 0xbfb8aa3b3f027820 */ /* 0x008fca0000410000 */
[----:B------:R-:W-:Y:S01]  /*3520*/  MUFU.EX2 R57, R57 ;  /* 0x0000003900397308 */ /* 0x000fe20000000800 */
[----:B0-----:R-:W-:Y:S01]  /*3530*/  FADD.FTZ R33, R33, 1 ;  /* 0x3f80000021217421 */ /* 0x001fe20000010000 */
[----:B------:R-:W-:-:S06]  /*3540*/  HADD2.F32 R73, -RZ, R66.H1_H1 ;  /* 0x30000042ff497230 */ /* 0x000fcc0000004100 */
[----:B------:R0:W3:Y:S01]  /*3550*/  MUFU.EX2 R59, R2 ;  /* 0x00000002003b7308 */ /* 0x0000e20000000800 */
[----:B-1----:R-:W-:Y:S01]  /*3560*/  FADD.FTZ R56, R56, 1 ;  /* 0x3f80000038387421 */ /* 0x002fe20000010000 */
[----:B------:R-:W-:-:S06]  /*3570*/  HADD2.F32 R86, -RZ, R67.H1_H1 ;  /* 0x30000043ff567230 */ /* 0x000fcc0000004100 */
[----:B------:R-:W1:Y:S01]  /*3580*/  MUFU.RCP R85, R33 ;  /* 0x0000002100557308 */ /* 0x000e620000001000 */
[----:B------:R-:W-:Y:S01]  /*3590*/  FMUL.FTZ R58, R73, -1.4426950216293334961 ;  /* 0xbfb8aa3b493a7820 */ /* 0x000fe20000410000 */
[----:B------:R-:W-:Y:S01]  /*35a0*/  HADD2.F32 R84, -RZ, R67.H0_H0 ;  /* 0x20000043ff547230 */ /* 0x000fe20000004100 */
[----:B0-----:R-:W-:-:S05]  /*35b0*/  FMUL.FTZ R2, R86, -1.4426950216293334961 ;  /* 0xbfb8aa3b56027820 */ /* 0x001fca0000410000 */
[----:B------:R-:W0:Y:S01]  /*35c0*/  MUFU.RCP R89, R56 ;  /* 0x0000003800597308 */ /* 0x000e220000001000 */
[----:B------:R-:W-:Y:S01]  /*35d0*/  HADD2.F32 R72, -RZ, R66.H0_H0 ;  /* 0x20000042ff487230 */ /* 0x000fe20000004100 */
[----:B------:R-:W-:-:S06]  /*35e0*/  FMUL.FTZ R65, R84, -1.4426950216293334961 ;  /* 0xbfb8aa3b54417820 */ /* 0x000fcc0000410000 */
[----:B------:R0:W-:Y:S01]  /*35f0*/  MUFU.EX2 R61, R58 ;  /* 0x0000003a003d7308 */ /* 0x0001e20000000800 */
[----:B---3--:R-:W-:Y:S02]  /*3600*/  FADD.FTZ R59, R59, 1 ;  /* 0x3f8000003b3b7421 */ /* 0x008fe40000010000 */
[----:B------:R-:W-:Y:S02]  /*3610*/  FMUL.FTZ R3, R72, -1.4426950216293334961 ;  /* 0xbfb8aa3b48037820 */ /* 0x000fe40000410000 */
[----:B0-----:R-:W-:-:S03]  /*3620*/  FADD.FTZ R58, R57, 1 ;  /* 0x3f800000393a7421 */ /* 0x001fc60000010000 */
[----:B------:R1:W-:Y:S08]  /*3630*/  MUFU.EX2 R88, R2 ;  /* 0x0000000200587308 */ /* 0x0003f00000000800 */
[----:B------:R-:W0:Y:S01]  /*3640*/  MUFU.RCP R93, R58 ;  /* 0x0000003a005d7308 */ /* 0x000e220000001000 */
[----:B-1----:R-:W-:-:S04]  /*3650*/  FMUL.FTZ R2, R32, R85 ;  /* 0x0000005520027220 */ /* 0x002fc80000410000 */
[----:B------:R-:W-:-:S03]  /*3660*/  FMUL.FTZ R57, R75, R2 ;  /* 0x000000024b397220 */ /* 0x000fc60000410000 */
[----:B------:R1:W-:Y:S01]  /*3670*/  MUFU.EX2 R74, R65 ;  /* 0x00000041004a7308 */ /* 0x0003e20000000800 */
[----:B--2---:R-:W-:-:S07]  /*3680*/  HADD2.F32 R102, -RZ, R13.H0_H0 ;  /* 0x2000000dff667230 */ /* 0x004fce0000004100 */
[----:B------:R-:W-:Y:S01]  /*3690*/  MUFU.RCP R90, R59 ;  /* 0x0000003b005a7308 */ /* 0x000fe20000001000 */
[----:B-1----:R-:W-:-:S07]  /*36a0*/  HADD2.F32 R65, -RZ, R8.H0_H0 ;  /* 0x20000008ff417230 */ /* 0x002fce0000004100 */
[----:B------:R1:W2:Y:S01]  /*36b0*/  MUFU.EX2 R60, R3 ;  /* 0x00000003003c7308 */ /* 0x0002a20000000800 */
[----:B------:R-:W-:Y:S01]  /*36c0*/  FFMA.FTZ R65, R57, R65, R0 ;  /* 0x0000004139417223 */ /* 0x000fe20000010000 */
[----:B------:R-:W-:Y:S01]  /*36d0*/  HADD2.F32 R0, -RZ, R8.H1_H1 ;  /* 0x30000008ff007230 */ /* 0x000fe20000004100 */
[----:B-1----:R-:W-:-:S04]  /*36e0*/  FMUL.FTZ R3, R64, R89 ;  /* 0x0000005940037220 */ /* 0x002fc80000410000 */
[----:B------:R-:W-:Y:S01]  /*36f0*/  FMUL.FTZ R56, R76, R3 ;  /* 0x000000034c387220 */ /* 0x000fe20000410000 */
[----:B------:R-:W-:Y:S01]  /*3700*/  HADD2.F32 R77, -RZ, R29.H0_H0 ;  /* 0x2000001dff4d7230 */ /* 0x000fe20000004100 */
[----:B------:R-:W-:Y:S02]  /*3710*/  FMUL.FTZ R28, R102, -1.4426950216293334961 ;  /* 0xbfb8aa3b661c7820 */ /* 0x000fe40000410000 */
[----:B------:R-:W-:Y:S02]  /*3720*/  FFMA.FTZ R65, R56, R0, R65 ;  /* 0x0000000038417223 */ /* 0x000fe40000010041 */
[----:B0-----:R-:W-:Y:S01]  /*3730*/  FMUL.FTZ R0, R62, R93 ;  /* 0x0000005d3e007220 */ /* 0x001fe20000410000 */
[----:B------:R-:W-:Y:S01]  /*3740*/  HADD2.F32 R33, -RZ, R9.H0_H0 ;  /* 0x20000009ff217230 */ /* 0x000fe20000004100 */
[----:B------:R0:W-:Y:S01]  /*3750*/  MUFU.EX2 R104, R28 ;  /* 0x0000001c00687308 */ /* 0x0001e20000000800 */
[----:B------:R-:W-:Y:S01]  /*3760*/  HADD2.F32 R79, -RZ, R29.H1_H1 ;  /* 0x3000001dff4f7230 */ /* 0x000fe20000004100 */
[----:B------:R-:W-:Y:S01]  /*3770*/  FMUL.FTZ R58, R77, R0 ;  /* 0x000000004d3a7220 */ /* 0x000fe20000410000 */
[--C-:B------:R-:W-:Y:S01]  /*3780*/  HADD2.F32 R78, -RZ, R30.reuse.H0_H0 ;  /* 0x2000001eff4e7230 */ /* 0x100fe20000004100 */
[----:B--2---:R-:W-:Y:S01]  /*3790*/  FADD.FTZ R60, R60, 1 ;  /* 0x3f8000003c3c7421 */ /* 0x004fe20000010000 */
[----:B------:R-:W-:Y:S01]  /*37a0*/  HADD2.F32 R81, -RZ, R30.H1_H1 ;  /* 0x3000001eff517230 */ /* 0x000fe20000004100 */
[----:B------:R-:W-:Y:S01]  /*37b0*/  FFMA.FTZ R96, R58, R33, R65 ;  /* 0x000000213a607223 */ /* 0x000fe20000010041 */
[----:B------:R-:W-:Y:S01]  /*37c0*/  HADD2.F32 R30, -RZ, R13.H1_H1 ;  /* 0x3000000dff1e7230 */ /* 0x000fe20000004100 */
[----:B0-----:R-:W-:Y:S01]  /*37d0*/  FMUL.FTZ R28, R63, R90 ;  /* 0x0000005a3f1c7220 */ /* 0x001fe20000410000 */
[----:B------:R-:W-:-:S02]  /*37e0*/  HADD2.F32 R92, -RZ, R12.H0_H0 ;  /* 0x2000000cff5c7230 */ /* 0x000fc40000004100 */
[----:B------:R-:W-:Y:S01]  /*37f0*/  HADD2.F32 R13, -RZ, R9.H1_H1 ;  /* 0x30000009ff0d7230 */ /* 0x000fe20000004100 */
[----:B------:R-:W-:Y:S01]  /*3800*/  FMUL.FTZ R59, R79, R28 ;  /* 0x0000001c4f3b7220 */ /* 0x000fe20000410000 */
[----:B------:R-:W0:Y:S01]  /*3810*/  MUFU.RCP R95, R60 ;  /* 0x0000003c005f7308 */ /* 0x000e220000001000 */
[----:B------:R-:W-:Y:S01]  /*3820*/  FADD.FTZ R61, R61, 1 ;  /* 0x3f8000003d3d7421 */ /* 0x000fe20000010000 */
[--C-:B------:R-:W-:Y:S01]  /*3830*/  HADD2.F32 R70, -RZ, R19.reuse.H0_H0 ;  /* 0x20000013ff467230 */ /* 0x100fe20000004100 */
[----:B------:R-:W-:Y:S01]  /*3840*/  FMUL.FTZ R66, R92, -1.4426950216293334961 ;  /* 0xbfb8aa3b5c427820 */ /* 0x000fe20000410000 */
[----:B------:R-:W-:Y:S01]  /*3850*/  HADD2.F32 R71, -RZ, R19.H1_H1 ;  /* 0x30000013ff477230 */ /* 0x000fe20000004100 */
[----:B------:R-:W-:-:S03]  /*3860*/  FFMA.FTZ R19, R59, R13, R96 ;  /* 0x0000000d3b137223 */ /* 0x000fc60000010060 */
[----:B------:R-:W1:Y:S01]  /*3870*/  MUFU.RCP R96, R61 ;  /* 0x0000003d00607308 */ /* 0x000e620000001000 */
[----:B------:R-:W-:Y:S01]  /*3880*/  FADD.FTZ R74, R74, 1 ;  /* 0x3f8000004a4a7421 */ /* 0x000fe20000010000 */
[----:B------:R-:W-:-:S06]  /*3890*/  HADD2.F32 R100, -RZ, R12.H1_H1 ;  /* 0x3000000cff647230 */ /* 0x000fcc0000004100 */
[----:B------:R2:W3:Y:S01]  /*38a0*/  MUFU.EX2 R94, R66 ;  /* 0x00000042005e7308 */ /* 0x0004e20000000800 */
[----:B------:R-:W-:Y:S02]  /*38b0*/  FADD.FTZ R13, -R85, 1 ;  /* 0x3f800000550d7421 */ /* 0x000fe40000010100 */
[----:B0-----:R-:W-:-:S05]  /*38c0*/  FMUL.FTZ R29, R72, R95 ;  /* 0x0000005f481d7220 */ /* 0x001fca0000410000 */
[----:B------:R-:W-:Y:S01]  /*38d0*/  MUFU.RCP R99, R74 ;  /* 0x0000004a00637308 */ /* 0x000fe20000001000 */
[----:B------:R-:W-:Y:S01]  /*38e0*/  FMUL.FTZ R12, R100, -1.4426950216293334961 ;  /* 0xbfb8aa3b640c7820 */ /* 0x000fe20000410000 */
[--C-:B--2---:R-:W-:Y:S01]  /*38f0*/  HADD2.F32 R66, -RZ, R17.reuse.H0_H0 ;  /* 0x20000011ff427230 */ /* 0x104fe20000004100 */
[----:B------:R-:W-:Y:S01]  /*3900*/  FADD.FTZ R88, R88, 1 ;  /* 0x3f80000058587421 */ /* 0x000fe20000010000 */
[----:B------:R-:W-:Y:S01]  /*3910*/  HADD2.F32 R67, -RZ, R17.H1_H1 ;  /* 0x30000011ff437230 */ /* 0x000fe20000004100 */
[----:B------:R-:W-:Y:S01]  /*3920*/  FADD.FTZ R17, -R89, 1 ;  /* 0x3f80000059117421 */ /* 0x000fe20000010100 */
[--C-:B------:R-:W-:Y:S01]  /*3930*/  HADD2.F32 R68, -RZ, R18.reuse.H0_H0 ;  /* 0x20000012ff447230 */ /* 0x100fe20000004100 */
[----:B------:R-:W-:Y:S01]  /*3940*/  FFMA.FTZ R87, R32, R13, 1 ;  /* 0x3f80000020577423 */ /* 0x000fe2000001000d */
[----:B------:R-:W-:Y:S01]  /*3950*/  HADD2.F32 R69, -RZ, R18.H1_H1 ;  /* 0x30000012ff457230 */ /* 0x000fe20000004100 */
[----:B------:R-:W-:Y:S01]  /*3960*/  FMUL.FTZ R60, R78, R29 ;  /* 0x0000001d4e3c7220 */ /* 0x000fe20000410000 */
[--C-:B------:R-:W-:Y:S01]  /*3970*/  HADD2.F32 R18, -RZ, R10.reuse.H0_H0 ;  /* 0x2000000aff127230 */ /* 0x100fe20000004100 */
[----:B-1----:R-:W-:Y:S01]  /*3980*/  FMUL.FTZ R32, R73, R96 ;  /* 0x0000006049207220 */ /* 0x002fe20000410000 */
[----:B------:R0:W-:Y:S01]  /*3990*/  MUFU.EX2 R97, R12 ;  /* 0x0000000c00617308 */ /* 0x0001e20000000800 */
[----:B------:R-:W-:Y:S01]  /*39a0*/  FFMA.FTZ R91, R64, R17, 1 ;  /* 0x3f800000405b7423 */ /* 0x000fe20000010011 */
[----:B------:R-:W-:Y:S01]  /*39b0*/  HADD2.F32 R33, -RZ, R10.H1_H1 ;  /* 0x3000000aff217230 */ /* 0x000fe20000004100 */
[----:B---3--:R-:W-:Y:S01]  /*39c0*/  FADD.FTZ R94, R94, 1 ;  /* 0x3f8000005e5e7421 */ /* 0x008fe20000010000 */
[----:B------:R-:W-:Y:S01]  /*39d0*/  HADD2.F32 R80, -RZ, R31.H0_H0 ;  /* 0x2000001fff507230 */ /* 0x000fe20000004100 */
[----:B------:R-:W-:-:S03]  /*39e0*/  FFMA.FTZ R64, R60, R18, R19 ;  /* 0x000000123c407223 */ /* 0x000fc60000010013 */
[----:B------:R-:W-:Y:S01]  /*39f0*/  MUFU.RCP R101, R88 ;  /* 0x0000005800657308 */ /* 0x000fe20000001000 */
[----:B0-----:R-:W-:Y:S01]  /*3a00*/  FMUL.FTZ R12, R30, -1.4426950216293334961 ;  /* 0xbfb8aa3b1e0c7820 */ /* 0x001fe20000410000 */
[----:B------:R-:W-:Y:S01]  /*3a10*/  HADD2.F32 R83, -RZ, R31.H1_H1 ;  /* 0x3000001fff537230 */ /* 0x000fe20000004100 */
[----:B------:R-:W-:Y:S01]  /*3a20*/  FMUL.FTZ R61, R81, R32 ;  /* 0x00000020513d7220 */ /* 0x000fe20000410000 */
[----:B------:R-:W-:Y:S01]  /*3a30*/  HADD2.F32 R31, -RZ, R14.H0_H0 ;  /* 0x2000000eff1f7230 */ /* 0x000fe20000004100 */
[----:B------:R-:W-:-:S03]  /*3a40*/  FADD.FTZ R13, -R93, 1 ;  /* 0x3f8000005d0d7421 */ /* 0x000fc60000010100 */
[----:B------:R0:W1:Y:S01]  /*3a50*/  MUFU.EX2 R106, R12 ;  /* 0x0000000c006a7308 */ /* 0x0000620000000800 */
[--C-:B------:R-:W-:Y:S02]  /*3a60*/  HADD2.F32 R82, -RZ, R16.reuse.H0_H0 ;  /* 0x20000010ff527230 */ /* 0x100fe40000004100 */
[----:B------:R-:W-:Y:S01]  /*3a70*/  HADD2.F32 R65, -RZ, R16.H1_H1 ;  /* 0x30000010ff417230 */ /* 0x000fe20000004100 */
[----:B------:R-:W-:Y:S02]  /*3a80*/  FMUL.FTZ R16, R31, -1.4426950216293334961 ;  /* 0xbfb8aa3b1f107820 */ /* 0x000fe40000410000 */
[----:B0-----:R-:W-:Y:S02]  /*3a90*/  FADD.FTZ R12, -R90, 1 ;  /* 0x3f8000005a0c7421 */ /* 0x001fe40000010100 */
[----:B------:R-:W-:Y:S01]  /*3aa0*/  MUFU.EX2 R107, R16 ;  /* 0x00000010006b7308 */ /* 0x000fe20000000800 */
[--C-:B------:R-:W-:Y:S02]  /*3ab0*/  HADD2.F32 R110, -RZ, R15.reuse.H0_H0 ;  /* 0x2000000fff6e7230 */ /* 0x100fe40000004100 */
[----:B------:R-:W-:-:S02]  /*3ac0*/  HADD2.F32 R74, -RZ, R15.H1_H1 ;  /* 0x3000000fff4a7230 */ /* 0x000fc40000004100 */
[----:B------:R-:W-:Y:S02]  /*3ad0*/  HADD2.F32 R15, -RZ, R11.H1_H1 ;  /* 0x3000000bff0f7230 */ /* 0x000fe40000004100 */
[----:B------:R-:W-:-:S05]  /*3ae0*/  HADD2.F32 R108, -RZ, R14.H1_H1 ;  /* 0x3000000eff6c7230 */ /* 0x000fca0000004100 */
[----:B------:R-:W-:-:S04]  /*3af0*/  FMUL.FTZ R14, R108, -1.4426950216293334961 ;  /* 0xbfb8aa3b6c0e7820 */ /* 0x000fc80000410000 */
[----:B------:R-:W0:Y:S01]  /*3b00*/  MUFU.EX2 R109, R14 ;  /* 0x0000000e006d7308 */ /* 0x000e220000000800 */
[----:B------:R-:W-:Y:S02]  /*3b10*/  FMUL.FTZ R88, R74, -1.4426950216293334961 ;  /* 0xbfb8aa3b4a587820 */ /* 0x000fe40000410000 */
[----:B------:R-:W-:-:S05]  /*3b20*/  FADD.FTZ R104, R104, 1 ;  /* 0x3f80000068687421 */ /* 0x000fca0000010000 */
[----:B------:R-:W-:Y:S01]  /*3b30*/  MUFU.EX2 R112, R88 ;  /* 0x0000005800707308 */ /* 0x000fe20000000800 */
[----:B-1----:R-:W-:Y:S02]  /*3b40*/  FADD.FTZ R106, R106, 1 ;  /* 0x3f8000006a6a7421 */ /* 0x002fe40000010000 */
[----:B0-----:R-:W-:Y:S01]  /*3b50*/  FADD.FTZ R109, R109, 1 ;  /* 0x3f8000006d6d7421 */ /* 0x001fe20000010000 */
[----:B----4-:R0:W-:Y:S04]  /*3b60*/  STS.128 [R36.X16+0x200], R24 ;  /* 0x0002001824007388 */ /* 0x0101e8000000cc00 */
[----:B-----5:R1:W-:Y:S01]  /*3b70*/  STS.128 [R36.X16], R20 ;  /* 0x0000001424007388 */ /* 0x0203e2000000cc00 */
[----:B------:R-:W-:-:S06]  /*3b80*/  NOP ;  /* 0x0000000000007918 */ /* 0x000fcc0000000000 */
[----:B------:R-:W2:Y:S01]  /*3b90*/  LDS.128 R16, [R39] ;  /* 0x0000000027107984 */ /* 0x000ea20000000c00 */
[----:B0-----:R-:W0:Y:S01]  /*3ba0*/  MUFU.RCP R27, R94 ;  /* 0x0000005e001b7308 */ /* 0x001e220000001000 */
[----:B------:R-:W-:Y:S02]  /*3bb0*/  FFMA.FTZ R25, R61, R33, R64 ;  /* 0x000000213d197223 */ /* 0x000fe40000010040 */
[----:B------:R-:W-:Y:S02]  /*3bc0*/  FMUL.FTZ R33, R84, R99 ;  /* 0x0000006354217220 */ /* 0x000fe40000410000 */
[----:B-1----:R-:W-:Y:S02]  /*3bd0*/  FFMA.FTZ R21, R62, R13, 1 ;  /* 0x3f8000003e157423 */ /* 0x002fe4000001000d */
[----:B------:R-:W-:Y:S01]  /*3be0*/  FFMA.FTZ R20, R63, R12, 1 ;  /* 0x3f8000003f147423 */ /* 0x000fe2000001000c */
[----:B------:R-:W-:Y:S01]  /*3bf0*/  HADD2.F32 R12, -RZ, R11.H0_H0 ;  /* 0x2000000bff0c7230 */ /* 0x000fe20000004100 */
[----:B------:R-:W-:-:S02]  /*3c00*/  FADD.FTZ R13, -R95, 1 ;  /* 0x3f8000005f0d7421 */ /* 0x000fc40000010100 */
[----:B------:R-:W-:Y:S02]  /*3c10*/  FMUL.FTZ R62, R80, R33 ;  /* 0x00000021503e7220 */ /* 0x000fe40000410000 */
[----:B------:R-:W-:Y:S02]  /*3c20*/  FFMA.FTZ R23, R72, R13, 1 ;  /* 0x3f80000048177423 */ /* 0x000fe4000001000d */
[----:B------:R-:W-:Y:S02]  /*3c30*/  FFMA.FTZ R26, R62, R12, R25 ;  /* 0x0000000c3e1a7223 */ /* 0x000fe40000010019 */
[----:B------:R-:W-:Y:S02]  /*3c40*/  FMUL.FTZ R72, R86, R101 ;  /* 0x0000006556487220 */ /* 0x000fe40000410000 */
[----:B------:R-:W-:Y:S02]  /*3c50*/  FADD.FTZ R12, -R96, 1 ;  /* 0x3f800000600c7421 */ /* 0x000fe40000010100 */
[----:B------:R-:W-:-:S02]  /*3c60*/  FADD.FTZ R13, -R99, 1 ;  /* 0x3f800000630d7421 */ /* 0x000fc40000010100 */
[----:B------:R-:W-:Y:S02]  /*3c70*/  FMUL.FTZ R63, R83, R72 ;  /* 0x00000048533f7220 */ /* 0x000fe40000410000 */
[----:B------:R-:W-:Y:S02]  /*3c80*/  FFMA.FTZ R24, R73, R12, 1 ;  /* 0x3f80000049187423 */ /* 0x000fe4000001000c */
[----:B0-----:R-:W-:Y:S01]  /*3c90*/  FMUL.FTZ R73, R92, R27 ;  /* 0x0000001b5c497220 */ /* 0x001fe20000410000 */
[----:B------:R-:W-:Y:S01]  /*3ca0*/  HADD2.F32 R12, -RZ, R4.H0_H0 ;  /* 0x20000004ff0c7230 */ /* 0x000fe20000004100 */
[----:B------:R-:W-:Y:S02]  /*3cb0*/  FFMA.FTZ R25, R84, R13, 1 ;  /* 0x3f80000054197423 */ /* 0x000fe4000001000d */
[----:B------:R-:W-:Y:S02]  /*3cc0*/  FFMA.FTZ R105, R63, R15, R26 ;  /* 0x0000000f3f697223 */ /* 0x000fe4000001001a */
[----:B------:R-:W-:-:S02]  /*3cd0*/  FADD.FTZ R13, -R101, 1 ;  /* 0x3f800000650d7421 */ /* 0x000fc40000010100 */
[----:B------:R-:W-:Y:S02]  /*3ce0*/  FADD.FTZ R15, -R27, 1 ;  /* 0x3f8000001b0f7421 */ /* 0x000fe40000010100 */
[----:B------:R-:W-:Y:S02]  /*3cf0*/  FMUL.FTZ R64, R82, R73 ;  /* 0x0000004952407220 */ /* 0x000fe40000410000 */
[----:B------:R-:W-:Y:S02]  /*3d00*/  FFMA.FTZ R26, R86, R13, 1 ;  /* 0x3f800000561a7423 */ /* 0x000fe4000001000d */
[----:B------:R-:W-:Y:S02]  /*3d10*/  FFMA.FTZ R103, R92, R15, 1 ;  /* 0x3f8000005c677423 */ /* 0x000fe4000001000f */
[----:B------:R-:W-:Y:S02]  /*3d20*/  FFMA.FTZ R114, R64, R12, R105 ;  /* 0x0000000c40727223 */ /* 0x000fe40000010069 */
[----:B------:R-:W0:Y:S01]  /*3d30*/  LDS.128 R12, [R39+0x10] ;  /* 0x00001000270c7984 */ /* 0x000e220000000c00 */
[----:B------:R-:W-:-:S04]  /*3d40*/  FMUL.FTZ R22, R110, -1.4426950216293334961 ;  /* 0xbfb8aa3b6e167820 */ /* 0x000fc80000410000 */
[----:B------:R1:W3:Y:S01]  /*3d50*/  MUFU.EX2 R111, R22 ;  /* 0x00000016006f7308 */ /* 0x0002e20000000800 */
[----:B--2---:R-:W-:Y:S02]  /*3d60*/  HADD2.F32 R84, -RZ, R16.H0_H0 ;  /* 0x20000010ff547230 */ /* 0x004fe40000004100 */
[----:B------:R-:W-:Y:S02]  /*3d70*/  HADD2.F32 R94, -RZ, R18.H0_H0 ;  /* 0x20000012ff5e7230 */ /* 0x000fe40000004100 */
[--C-:B------:R-:W-:Y:S02]  /*3d80*/  HADD2.F32 R88, -RZ, R17.reuse.H0_H0 ;  /* 0x20000011ff587230 */ /* 0x100fe40000004100 */
[----:B------:R-:W-:Y:S01]  /*3d90*/  HADD2.F32 R92, -RZ, R17.H1_H1 ;  /* 0x30000011ff5c7230 */ /* 0x000fe20000004100 */
[----:B-1----:R-:W-:Y:S01]  /*3da0*/  FADD.FTZ R22, R97, 1 ;  /* 0x3f80000061167421 */ /* 0x002fe20000010000 */
[--C-:B------:R-:W-:Y:S01]  /*3db0*/  HADD2.F32 R98, -RZ, R19.reuse.H1_H1 ;  /* 0x30000013ff627230 */ /* 0x100fe20000004100 */
[----:B------:R-:W1:Y:S01]  /*3dc0*/  MUFU.RCP R17, R104 ;  /* 0x0000006800117308 */ /* 0x000e620000001000 */
[----:B------:R-:W-:Y:S01]  /*3dd0*/  HADD2.F32 R86, -RZ, R16.H1_H1 ;  /* 0x30000010ff567230 */ /* 0x000fe20000004100 */
[----:B------:R-:W-:Y:S01]  /*3de0*/  FMUL.FTZ R16, R75, R84 ;  /* 0x000000544b107220 */ /* 0x000fe20000410000 */
[----:B------:R-:W-:Y:S01]  /*3df0*/  HADD2.F32 R75, -RZ, R19.H0_H0 ;  /* 0x20000013ff4b7230 */ /* 0x000fe20000004100 */
[----:B------:R-:W-:-:S04]  /*3e00*/  FMUL.FTZ R78, R78, R94 ;  /* 0x0000005e4e4e7220 */ /* 0x000fc80000410000 */
[----:B------:R2:W4:Y:S01]  /*3e10*/  MUFU.RCP R105, R22 ;  /* 0x0000001600697308 */ /* 0x0005220000001000 */
[----:B------:R-:W-:Y:S01]  /*3e20*/  FMUL.FTZ R78, R95, R78 ;  /* 0x0000004e5f4e7220 */ /* 0x000fe20000410000 */
[----:B------:R-:W-:Y:S01]  /*3e30*/  HADD2.F32 R97, -RZ, R18.H1_H1 ;  /* 0x30000012ff617230 */ /* 0x000fe20000004100 */
[----:B------:R-:W-:Y:S02]  /*3e40*/  FMUL.FTZ R76, R76, R86 ;  /* 0x000000564c4c7220 */ /* 0x000fe40000410000 */
[----:B------:R-:W-:Y:S02]  /*3e50*/  FMUL.FTZ R80, R80, R75 ;  /* 0x0000004b50507220 */ /* 0x000fe40000410000 */
[----:B--2---:R-:W-:Y:S02]  /*3e60*/  FMUL.FTZ R22, R83, R98 ;  /* 0x0000006253167220 */ /* 0x004fe40000410000 */
[----:B------:R-:W2:Y:S01]  /*3e70*/  MUFU.RCP R83, R106 ;  /* 0x0000006a00537308 */ /* 0x000ea20000001000 */
[----:B---3--:R-:W-:-:S02]  /*3e80*/  FADD.FTZ R111, R111, 1 ;  /* 0x3f8000006f6f7421 */ /* 0x008fc40000010000 */
[----:B------:R-:W-:Y:S02]  /*3e90*/  FMUL.FTZ R18, R77, R88 ;  /* 0x000000584d127220 */ /* 0x000fe40000410000 */
[----:B------:R-:W-:Y:S02]  /*3ea0*/  FMUL.FTZ R79, R79, R92 ;  /* 0x0000005c4f4f7220 */ /* 0x000fe40000410000 */
[----:B------:R-:W-:Y:S01]  /*3eb0*/  FMUL.FTZ R101, R101, R22 ;  /* 0x0000001665657220 */ /* 0x000fe20000410000 */
[----:B------:R-:W3:Y:S01]  /*3ec0*/  MUFU.RCP R109, R109 ;  /* 0x0000006d006d7308 */ /* 0x000ee20000001000 */
[----:B------:R-:W-:Y:S02]  /*3ed0*/  FMUL.FTZ R16, R85, R16 ;  /* 0x0000001055107220 */ /* 0x000fe40000410000 */
[----:B------:R-:W-:Y:S02]  /*3ee0*/  FADD.FTZ R107, R107, 1 ;  /* 0x3f8000006b6b7421 */ /* 0x000fe40000010000 */
[----:B------:R-:W-:Y:S01]  /*3ef0*/  FMUL.FTZ R22, R78, R23 ;  /* 0x000000174e167220 */ /* 0x000fe20000410000 */
[----:B0-----:R-:W-:Y:S01]  /*3f00*/  HADD2.F32 R78, -RZ, R13.H0_H0 ;  /* 0x2000000dff4e7230 */ /* 0x001fe20000004100 */
[----:B------:R-:W-:-:S02]  /*3f10*/  FADD.FTZ R112, R112, 1 ;  /* 0x3f80000070707421 */ /* 0x000fc40000010000 */
[----:B------:R-:W-:Y:S02]  /*3f20*/  FMUL.FTZ R76, R89, R76 ;  /* 0x0000004c594c7220 */ /* 0x000fe40000410000 */
[----:B------:R-:W-:Y:S01]  /*3f30*/  FMUL.FTZ R80, R99, R80 ;  /* 0x0000005063507220 */ /* 0x000fe20000410000 */
[----:B------:R-:W-:Y:S01]  /*3f40*/  MUFU.RCP R111, R111 ;  /* 0x0000006f006f7308 */ /* 0x000fe20000001000 */
[----:B------:R-:W-:Y:S02]  /*3f50*/  FMUL.FTZ R18, R93, R18 ;  /* 0x000000125d127220 */ /* 0x000fe40000410000 */
[----:B------:R-:W-:Y:S01]  /*3f60*/  FMUL.FTZ R79, R90, R79 ;  /* 0x0000004f5a4f7220 */ /* 0x000fe20000410000 */
[--C-:B------:R-:W-:Y:S01]  /*3f70*/  HADD2.F32 R85, -RZ, R14.reuse.H0_H0 ;  /* 0x2000000eff557230 */ /* 0x100fe20000004100 */
[----:B------:R-:W-:Y:S01]  /*3f80*/  FMUL.FTZ R16, R16, R87 ;  /* 0x0000005710107220 */ /* 0x000fe20000410000 */
[----:B------:R-:W-:Y:S01]  /*3f90*/  HADD2.F32 R87, -RZ, R14.H1_H1 ;  /* 0x3000000eff577230 */ /* 0x000fe20000004100 */
[----:B------:R-:W-:Y:S01]  /*3fa0*/  FMUL.FTZ R91, R76, R91 ;  /* 0x0000005b4c5b7220 */ /* 0x000fe20000410000 */
[----:B------:R-:W0:Y:S01]  /*3fb0*/  MUFU.RCP R90, R107 ;  /* 0x0000006b005a7308 */ /* 0x000e220000001000 */
[----:B------:R-:W-:Y:S01]  /*3fc0*/  FMUL.FTZ R23, R80, R25 ;  /* 0x0000001950177220 */ /* 0x000fe20000410000 */
[--C-:B------:R-:W-:Y:S01]  /*3fd0*/  HADD2.F32 R89, -RZ, R15.reuse.H0_H0 ;  /* 0x2000000fff597230 */ /* 0x100fe20000004100 */
[----:B------:R-:W-:Y:S01]  /*3fe0*/  FMUL.FTZ R14, R66, R78 ;  /* 0x0000004e420e7220 */ /* 0x000fe20000410000 */
[----:B------:R-:W-:Y:S01]  /*3ff0*/  HADD2.F32 R95, -RZ, R15.H1_H1 ;  /* 0x3000000fff5f7230 */ /* 0x000fe20000004100 */
[----:B-1----:R-:W-:Y:S01]  /*4000*/  FADD.FTZ R15, -R17, 1 ;  /* 0x3f800000110f7421 */ /* 0x002fe20000010100 */
[----:B------:R-:W-:-:S02]  /*4010*/  HADD2.F32 R76, -RZ, R12.H0_H0 ;  /* 0x2000000cff4c7230 */ /* 0x000fc40000004100 */
[----:B------:R-:W1:Y:S01]  /*4020*/  MUFU.RCP R93, R112 ;  /* 0x00000070005d7308 */ /* 0x000e620000001000 */
[----:B------:R-:W-:Y:S02]  /*4030*/  HADD2.F32 R77, -RZ, R12.H1_H1 ;  /* 0x3000000cff4d7230 */ /* 0x000fe40000004100 */
[----:B------:R-:W-:Y:S01]  /*4040*/  HADD2.F32 R80, -RZ, R13.H1_H1 ;  /* 0x3000000dff507230 */ /* 0x000fe20000004100 */
[----:B------:R-:W-:Y:S02]  /*4050*/  FMUL.FTZ R21, R18, R21 ;  /* 0x0000001512157220 */ /* 0x000fe40000410000 */
[----:B------:R-:W-:Y:S02]  /*4060*/  FMUL.FTZ R81, R81, R97 ;  /* 0x0000006151517220 */ /* 0x000fe40000410000 */
[----:B------:R-:W-:Y:S02]  /*4070*/  FMUL.FTZ R18, R79, R20 ;  /* 0x000000144f127220 */ /* 0x000fe40000410000 */
[----:B------:R-:W-:-:S02]  /*4080*/  FFMA.FTZ R15, R102, R15, 1 ;  /* 0x3f800000660f7423 */ /* 0x000fc4000001000f */
[----:B------:R-:W-:Y:S02]  /*4090*/  FMUL.FTZ R14, R17, R14 ;  /* 0x0000000e110e7220 */ /* 0x000fe40000410000 */
[----:B------:R-:W-:Y:S02]  /*40a0*/  FMUL.FTZ R82, R82, R76 ;  /* 0x0000004c52527220 */ /* 0x000fe40000410000 */
[----:B----4-:R-:W-:Y:S02]  /*40b0*/  FADD.FTZ R13, -R105, 1 ;  /* 0x3f800000690d7421 */ /* 0x010fe40000010100 */
[----:B------:R-:W-:Y:S02]  /*40c0*/  FMUL.FTZ R12, R65, R77 ;  /* 0x0000004d410c7220 */ /* 0x000fe40000410000 */
[----:B--2---:R-:W-:Y:S02]  /*40d0*/  FADD.FTZ R19, -R83, 1 ;  /* 0x3f80000053137421 */ /* 0x004fe40000010100 */
[----:B------:R-:W-:-:S02]  /*40e0*/  FMUL.FTZ R20, R67, R80 ;  /* 0x0000005043147220 */ /* 0x000fc40000410000 */
[----:B------:R-:W-:Y:S02]  /*40f0*/  FMUL.FTZ R81, R96, R81 ;  /* 0x0000005160517220 */ /* 0x000fe40000410000 */
[----:B------:R-:W-:Y:S02]  /*4100*/  FMUL.FTZ R14, R14, R15 ;  /* 0x0000000f0e0e7220 */ /* 0x000fe40000410000 */
[----:B------:R-:W-:Y:S02]  /*4110*/  FMUL.FTZ R82, R27, R82 ;  /* 0x000000521b527220 */ /* 0x000fe40000410000 */
[----:B------:R-:W-:Y:S02]  /*4120*/  FFMA.FTZ R13, R100, R13, 1 ;  /* 0x3f800000640d7423 */ /* 0x000fe4000001000d */
[----:B------:R-:W-:Y:S02]  /*4130*/  FMUL.FTZ R12, R105, R12 ;  /* 0x0000000c690c7220 */ /* 0x000fe40000410000 */
[----:B------:R-:W-:-:S02]  /*4140*/  FFMA.FTZ R19, R30, R19, 1 ;  /* 0x3f8000001e137423 */ /* 0x000fc40000010013 */
[----:B------:R-:W-:Y:S02]  /*4150*/  FMUL.FTZ R20, R83, R20 ;  /* 0x0000001453147220 */ /* 0x000fe40000410000 */
[----:B---3--:R-:W-:Y:S02]  /*4160*/  FADD.FTZ R15, -R109, 1 ;  /* 0x3f8000006d0f7421 */ /* 0x008fe40000010100 */
[----:B------:R-:W-:Y:S02]  /*4170*/  FMUL.FTZ R81, R81, R24 ;  /* 0x0000001851517220 */ /* 0x000fe40000410000 */
[----:B------:R-:W-:Y:S02]  /*4180*/  FMUL.FTZ R79, R102, R17 ;  /* 0x00000011664f7220 */ /* 0x000fe40000410000 */
[----:B------:R-:W-:Y:S02]  /*4190*/  FMUL.FTZ R24, R82, R103 ;  /* 0x0000006752187220 */ /* 0x000fe40000410000 */
[----:B------:R-:W-:-:S02]  /*41a0*/  FMUL.FTZ R13, R12, R13 ;  /* 0x0000000d0c0d7220 */ /* 0x000fc40000410000 */
[----:B------:R-:W-:Y:S02]  /*41b0*/  FMUL.FTZ R19, R20, R19 ;  /* 0x0000001314137220 */ /* 0x000fe40000410000 */
[----:B------:R-:W-:Y:S02]  /*41c0*/  FFMA.FTZ R17, R108, R15, 1 ;  /* 0x3f8000006c117423 */ /* 0x000fe4000001000f */
[----:B0-----:R-:W-:Y:S02]  /*41d0*/  FADD.FTZ R12, -R90, 1 ;  /* 0x3f8000005a0c7421 */ /* 0x001fe40000010100 */
[----:B------:R-:W-:Y:S02]  /*41e0*/  FADD.FTZ R25, -R111, 1 ;  /* 0x3f8000006f197421 */ /* 0x000fe40000010100 */
[----:B-1----:R-:W-:Y:S02]  /*41f0*/  FADD.FTZ R27, -R93, 1 ;  /* 0x3f8000005d1b7421 */ /* 0x002fe40000010100 */
        /* <DEDUP_REMOVED lines=15> */
[----:B------:R-:W-:Y:S01]  /*42f0*/  FMUL.FTZ R96, R96, R99 ;  /* 0x0000006360607220 */ /* 0x000fe20000410000 */
[----:B------:R-:W-:Y:S01]  /*4300*/  F2FP.PACK_AB R23, R26, R23 ;  /* 0x000000171a17723e */ /* 0x000fe200000000ff */
[----:B------:R-:W-:Y:S01]  /*4310*/  FMUL.FTZ R100, R100, R105 ;  /* 0x0000006964647220 */ /* 0x000fe20000410000 */
[----:B------:R-:W-:Y:S02]  /*4320*/  F2FP.PACK_AB R20, R91, R16 ;  /* 0x000000105b14723e */ /* 0x000fe400000000ff */
[----:B------:R-:W-:Y:S02]  /*4330*/  F2FP.PACK_AB R21, R18, R21 ;  /* 0x000000151215723e */ /* 0x000fe400000000ff */
[----:B------:R-:W-:Y:S01]  /*4340*/  F2FP.PACK_AB R22, R81, R22 ;  /* 0x000000165116723e */ /* 0x000fe200000000ff */
[----:B------:R-:W-:Y:S01]  /*4350*/  BAR.SYNC.DEFER_BLOCKING 0x0 ;  /* 0x0000000000007b1d */ /* 0x000fe20000010000 */
[----:B------:R-:W-:-:S02]  /*4360*/  F2FP.PACK_AB R24, R13, R24 ;  /* 0x000000180d18723e */ /* 0x000fc400000000ff */
[----:B------:R-:W-:Y:S02]  /*4370*/  F2FP.PACK_AB R25, R19, R14 ;  /* 0x0000000e1319723e */ /* 0x000fe400000000ff */
[----:B------:R-:W-:Y:S01]  /*4380*/  F2FP.PACK_AB R26, R17, R12 ;  /* 0x0000000c111a723e */ /* 0x000fe200000000ff */
[----:B------:R-:W-:Y:S01]  /*4390*/  HADD2.F32 R12, -RZ, R4.H1_H1 ;  /* 0x30000004ff0c7230 */ /* 0x000fe20000004100 */
[----:B------:R-:W-:Y:S01]  /*43a0*/  F2FP.PACK_AB R27, R96, R27 ;  /* 0x0000001b601b723e */ /* 0x000fe200000000ff */
[----:B------:R-:W-:Y:S01]  /*43b0*/  FMUL.FTZ R65, R65, R100 ;  /* 0x0000006441417220 */ /* 0x000fe20000410000 */
[----:B------:R-:W-:-:S03]  /*43c0*/  UIMAD UR7, UR38, UR8, URZ ;  /* 0x00000008260772a4 */ /* 0x000fc6000f8e023f */
[----:B------:R-:W-:Y:S01]  /*43d0*/  FFMA.FTZ R81, R65, R12, R114 ;  /* 0x0000000c41517223 */ /* 0x000fe20000010072 */
[----:B------:R-:W-:Y:S02]  /*43e0*/  UIMAD UR7, UR31, UR9, UR7 ;  /* 0x000000091f0772a4 */ /* 0x000fe4000f8e0207 */
[----:B------:R-:W-:Y:S01]  /*43f0*/  UIMAD.WIDE.U32 UR8, UR31, UR8, UR18 ;  /* 0x000000081f0872a5 */ /* 0x000fe2000f8e0012 */
[----:B------:R0:W-:Y:S04]  /*4400*/  STS.128 [R39], R20 ;  /* 0x0000001427007388 */ /* 0x0001e80000000c00 */
[----:B------:R-:W-:Y:S01]  /*4410*/  STS.128 [R39+0x10], R24 ;  /* 0x0000101827007388 */ /* 0x000fe20000000c00 */
[----:B------:R-:W-:-:S06]  /*4420*/  NOP ;  /* 0x0000000000007918 */ /* 0x000fcc0000000000 */
[----:B------:R-:W1:Y:S04]  /*4430*/  LDS.128 R12, [R36.X16] ;  /* 0x00000000240c7984 */ /* 0x000e68000000cc00 */
[----:B------:R-:W2:Y:S01]  /*4440*/  LDS.128 R16, [R36.X16+0x200] ;  /* 0x0002000024107984 */ /* 0x000ea2000000cc00 */
[----:B------:R-:W-:Y:S02]  /*4450*/  UIADD3 UR9, UR9, UR7, URZ ;  /* 0x0000000709097290 */ /* 0x000fe4000fffe03f */
[----:B------:R-:W-:Y:S01]  /*4460*/  UIMAD UR7, UR21, UR32, URZ ;  /* 0x00000020150772a4 */ /* 0x000fe2000f8e023f */
[--C-:B------:R-:W-:Y:S01]  /*4470*/  HADD2.F32 R82, -RZ, R5.reuse.H0_H0 ;  /* 0x20000005ff527230 */ /* 0x100fe20000004100 */
[----:B------:R-:W-:Y:S01]  /*4480*/  FMUL.FTZ R66, R66, R79 ;  /* 0x0000004f42427220 */ /* 0x000fe20000410000 */
[----:B------:R-:W-:Y:S01]  /*4490*/  UIMAD.WIDE.U32 UR8, UR20, UR32, UR8 ;  /* 0x00000020140872a5 */ /* 0x000fe2000f8e0008 */
[----:B------:R-:W-:Y:S01]  /*44a0*/  FMUL.FTZ R30, R30, R83 ;  /* 0x000000531e1e7220 */ /* 0x000fe20000410000 */
[----:B------:R-:W-:Y:S01]  /*44b0*/  UIMAD UR7, UR20, UR33, UR7 ;  /* 0x00000021140772a4 */ /* 0x000fe2000f8e0207 */
[----:B0-----:R-:W-:Y:S01]  /*44c0*/  HADD2.F32 R20, -RZ, R5.H1_H1 ;  /* 0x30000005ff147230 */ /* 0x001fe20000004100 */
[----:B------:R-:W-:Y:S01]  /*44d0*/  FFMA.FTZ R82, R66, R82, R81 ;  /* 0x0000005242527223 */ /* 0x000fe20000010051 */
        /* <DEDUP_REMOVED lines=55> */
[----:B------:R-:W-:Y:S01]  /*4850*/  STS.128 [R39], R16 ;  /* 0x0000001027007388 */ /* 0x000fe20000000c00 */
        /* <DEDUP_REMOVED lines=23> */
.L_x_10134:
[----:B0-----:R-:W-:Y:S01]  /*49d0*/  BAR.SYNC.DEFER_BLOCKING 0x0 ;  /* 0x0000000000007b1d */ /* 0x001fe20000010000 */
        /* <DEDUP_REMOVED lines=27> */
[----:B------:R-:W-:Y:S01]  /*4b90*/  HFMA2.MMA R72, -RZ, RZ, 0, 0 ;  /* 0x00000000ff487435 */ /* 0x000fe200000001ff */
[----:B------:R-:W-:Y:S02]  /*4ba0*/  UMOV UR8, URZ ;  /* 0x0000003f00087c82 */ /* 0x000fe40008000000 */
[----:B------:R-:W-:Y:S02]  /*4bb0*/  ULEA.HI UR7, UR30, UR30, URZ, 0x1 ;  /* 0x0000001e1e077291 */ /* 0x000fe4000f8f083f */
[----:B------:R-:W-:-:S02]  /*4bc0*/  UMOV UR9, URZ ;  /* 0x0000003f00097c82 */ /* 0x000fc40008000000 */
[----:B------:R-:W-:-:S04]  /*4bd0*/  ULOP3.LUT UR7, UR7, 0xfffffe, URZ, 0xc0, !UPT ;  /* 0x00fffffe07077892 */ /* 0x000fc8000f8ec03f */
[----:B------:R-:W-:-:S03]  /*4be0*/  UIADD3 UR30, UR30, -UR7, URZ ;  /* 0x800000071e1e7290 */ /* 0x000fc6000fffe03f */
[----:B------:R-:W-:Y:S02]  /*4bf0*/  UMOV UR7, URZ ;  /* 0x0000003f00077c82 */ /* 0x000fe40008000000 */
.L_x_10214:
        /* <DEDUP_REMOVED lines=34> */
[C---:B------:R-:W-:Y:S01]  /*4e20*/  LOP3.LUT R168, R35.reuse, 0x1f, RZ, 0xc0, !PT ;  /* 0x0000001f23a87812 */ /* 0x040fe200078ec0ff */
[----:B------:R-:W-:Y:S01]  /*4e30*/  UIMAD UR41, UR21, UR36, URZ ;  /* 0x00000024152972a4 */ /* 0x000fe2000f8e023f */
[C---:B------:R-:W-:Y:S01]  /*4e40*/  ISETP.NE.AND P2, PT, R35.reuse, RZ, PT ;  /* 0x000000ff2300720c */ /* 0x040fe20003f45270 */
[----:B------:R-:W-:Y:S01]  /*4e50*/  UIMAD.WIDE.U32 UR32, UR20, UR36, URZ ;  /* 0x00000024142072a5 */ /* 0x000fe2000f8e003f */
[----:B------:R-:W-:Y:S01]  /*4e60*/  ISETP.NE.AND P0, PT, R168, RZ, PT ;  /* 0x000000ffa800720c */ /* 0x000fe20003f05270 */
[----:B------:R-:W-:Y:S01]  /*4e70*/  UIMAD UR41, UR20, UR37, UR41 ;  /* 0x00000025142972a4 */ /* 0x000fe2000f8e0229 */
[----:B------:R-:W-:-:S02]  /*4e80*/  IADD3 R150, R35, 0x200, RZ ;  /* 0x0000020023967810 */ /* 0x000fc40007ffe0ff */
        /* <DEDUP_REMOVED lines=50> */
[----:B0-----:R-:W-:-:S04]  /*51b0*/  MOV R31, UR29 ;  /* 0x0000001d001f7c02 */ /* 0x001fc80008000f00 */
[----:B------:R-:W-:-:S03]  /*51c0*/  @!P1 IADD3 R31, R31, -0x2, RZ ;  /* 0xfffffffe1f1f9810 */ /* 0x000fc60007ffe0ff */
[----:B------:R-:W-:Y:S02]  /*51d0*/  MUFU.SIN R107, R29 ;  /* 0x0000001d006b7308 */ /* 0x000fe40000000400 */
[----:B------:R-:W-:-:S04]  /*51e0*/  @!P1 IMAD R104, R31, R104, UR7 ;  /* 0x000000071f689e24 */ /* 0x000fc8000f8e0268 */
[----:B------:R-:W-:Y:S02]  /*51f0*/  @!P1 IMAD.WIDE R104, R104, R105, UR10 ;  /* 0x0000000a68689e25 */ /* 0x000fe4000f8e0269 */
[----:B------:R0:W-:Y:S02]  /*5200*/  MUFU.COS R147, R29 ;  /* 0x0000001d00937308 */ /* 0x0001e40000000000 */
[----:B-1----:R-:W-:-:S06]  /*5210*/  FMUL.FTZ R28, R3, R28 ;  /* 0x0000001c031c7220 */ /* 0x002fcc0000410000 */
[----:B------:R-:W-:Y:S01]  /*5220*/  MUFU.SIN R121, R115 ;  /* 0x0000007300797308 */ /* 0x000fe20000000400 */
[----:B0-----:R-:W-:-:S04]  /*5230*/  FMUL.FTZ R29, R47, UR42 ;  /* 0x0000002a2f1d7c20 */ /* 0x001fc80008410000 */
[----:B------:R-:W-:Y:S02]  /*5240*/  FMUL.RZ R31, R29, 0.15915493667125701904 ;  /* 0x3e22f9831d1f7820 */ /* 0x000fe4000040c000 */
[----:B------:R-:W-:Y:S01]  /*5250*/  FMUL.FTZ R29, R48, UR42 ;  /* 0x0000002a301d7c20 */ /* 0x000fe20008410000 */
[----:B------:R-:W-:Y:S03]  /*5260*/  MUFU.COS R133, R115 ;  /* 0x0000007300857308 */ /* 0x000fe60000000000 */
[----:B------:R-:W-:Y:S02]  /*5270*/  FMUL.RZ R113, R29, 0.15915493667125701904 ;  /* 0x3e22f9831d717820 */ /* 0x000fe4000040c000 */
[----:B------:R-:W-:Y:S01]  /*5280*/  FMUL.FTZ R29, R3, R30 ;  /* 0x0000001e031d7220 */ /* 0x000fe20000410000 */
[----:B------:R-:W-:Y:S02]  /*5290*/  MOV R30, UR32 ;  /* 0x00000020001e7c02 */ /* 0x000fe40008000f00 */
[----:B------:R-:W-:Y:S01]  /*52a0*/  MUFU.SIN R136, R31 ;  /* 0x0000001f00887308 */ /* 0x000fe20000000400 */
[----:B------:R-:W-:-:S07]  /*52b0*/  SHF.L.U32 R3, R36, 0x6, RZ ;  /* 0x0000000624037819 */ /* 0x000fce00000006ff */
[----:B------:R0:W-:Y:S08]  /*52c0*/  MUFU.COS R116, R31 ;  /* 0x0000001f00747308 */ /* 0x0001f00000000000 */
[----:B------:R-:W-:Y:S01]  /*52d0*/  MUFU.SIN R140, R32 ;  /* 0x00000020008c7308 */ /* 0x000fe20000000400 */
[----:B0-----:R-:W-:-:S06]  /*52e0*/  MOV R31, UR33 ;  /* 0x00000021001f7c02 */ /* 0x001fcc0008000f00 */
[----:B------:R-:W5:Y:S01]  /*52f0*/  LDG.E.64 R30, [R30.64] ;  /* 0x000000221e1e7981 */ /* 0x000f62000c1e1b00 */
[----:B------:R-:W-:-:S06]  /*5300*/  NOP ;  /* 0x0000000000007918 */ /* 0x000fcc0000000000 */
[----:B------:R-:W0:Y:S01]  /*5310*/  LDS.128 R12, [R3] ;  /* 0x00000000030c7984 */ /* 0x000e220000000c00 */
[----:B------:R-:W-:Y:S03]  /*5320*/  MUFU.COS R112, R32 ;  /* 0x0000002000707308 */ /* 0x000fe60000000000 */
[----:B------:R-:W1:Y:S04]  /*5330*/  LDS.128 R16, [R3+0x10] ;  /* 0x0000100003107984 */ /* 0x000e680000000c00 */
[----:B------:R-:W2:Y:S01]  /*5340*/  LDS.128 R20, [R3+0x20] ;  /* 0x0000200003147984 */ /* 0x000ea20000000c00 */
[----:B------:R-:W-:Y:S03]  /*5350*/  MUFU.SIN R138, R33 ;  /* 0x00000021008a7308 */ /* 0x000fe60000000400 */
[----:B------:R3:W4:Y:S04]  /*5360*/  LDS.128 R24, [R3+0x30] ;  /* 0x0000300003187984 */ /* 0x0007280000000c00 */
[----:B------:R0:W-:Y:S01]  /*5370*/  STS.64 [R106.X8+0x1d10], R28 ;  /* 0x001d101c6a007388 */ /* 0x0001e20000008a00 */
[----:B------:R3:W-:Y:S02]  /*5380*/  MUFU.COS R114, R33 ;  /* 0x0000002100727308 */ /* 0x0007e40000000000 */
[----:B---3--:R-:W-:-:S04]  /*5390*/  FMUL.FTZ R3, R52, UR42 ;  /* 0x0000002a34037c20 */ /* 0x008fc80008410000 */
[----:B------:R-:W-:Y:S02]  /*53a0*/  FMUL.RZ R115, R3, 0.15915493667125701904 ;  /* 0x3e22f98303737820 */ /* 0x000fe4000040c000 */
[----:B------:R-:W-:Y:S01]  /*53b0*/  MUFU.COS R118, R113 ;  /* 0x0000007100767308 */ /* 0x000fe20000000000 */
[----:B------:R-:W-:Y:S01]  /*53c0*/  FMUL.FTZ R3, R53, UR42 ;  /* 0x0000002a35037c20 */ /* 0x000fe20008410000 */
[----:B------:R-:W-:Y:S01]  /*53d0*/  CS2R R32, SRZ ;  /* 0x0000000000207805 */ /* 0x000fe2000001ff00 */
[----:B------:R-:W-:Y:S02]  /*53e0*/  BAR.SYNC.DEFER_BLOCKING 0x0 ;  /* 0x0000000000007b1d */ /* 0x000fe40000010000 */
[----:B------:R-:W-:Y:S02]  /*53f0*/  FMUL.RZ R117, R3, 0.15915493667125701904 ;  /* 0x3e22f98303757820 */ /* 0x000fe4000040c000 */
[C---:B------:R-:W-:Y:S02]  /*5400*/  FMUL.FTZ R3, R2.reuse, R41 ;  /* 0x0000002902037220 */ /* 0x040fe40000410000 */
[----:B------:R-:W-:Y:S01]  /*5410*/  MUFU.SIN R151, R117 ;  /* 0x0000007500977308 */ /* 0x000fe20000000400 */
[----:B------:R-:W-:-:S07]  /*5420*/  FMUL.FTZ R119, R2, R49 ;  /* 0x0000003102777220 */ /* 0x000fce0000410000 */
[----:B------:R-:W3:Y:S01]  /*5430*/  MUFU.EX2 R3, R3 ;  /* 0x0000000300037308 */ /* 0x000ee20000000800 */
[----:B------:R-:W-:-:S07]  /*5440*/  FMUL.FTZ R111, R50, UR42 ;  /* 0x0000002a326f7c20 */ /* 0x000fce0008410000 */
[----:B------:R-:W-:Y:S01]  /*5450*/  MUFU.SIN R134, R113 ;  /* 0x0000007100867308 */ /* 0x000fe20000000400 */
[----:B------:R0:W5:Y:S02]  /*5460*/  @!P1 LDG.E.64 R32, [R104.64+0x8] ;  /* 0x0000082268209981 */ /* 0x000164000c1e1b00 */
[----:B0-----:R-:W-:-:S05]  /*5470*/  FMUL.FTZ R104, R2, R42 ;  /* 0x0000002a02687220 */ /* 0x001fca0000410000 */
[----:B------:R0:W-:Y:S01]  /*5480*/  MUFU.COS R125, R117 ;  /* 0x00000075007d7308 */ /* 0x0001e20000000000 */
[----:B------:R-:W-:-:S07]  /*5490*/  FMUL.FTZ R105, R2, R43 ;  /* 0x0000002b02697220 */ /* 0x000fce0000410000 */
[----:B------:R-:W1:Y:S01]  /*54a0*/  MUFU.EX2 R104, R104 ;  /* 0x0000006800687308 */ /* 0x000e620000000800 */
[C---:B0-----:R-:W-:Y:S02]  /*54b0*/  FMUL.FTZ R117, R2.reuse, R48 ;  /* 0x0000003002757220 */ /* 0x041fe40000410000 */
[----:B------:R-:W-:-:S05]  /*54c0*/  FMUL.FTZ R106, R2, R44 ;  /* 0x0000002c026a7220 */ /* 0x000fca0000410000 */
[----:B------:R-:W0:Y:S01]  /*54d0*/  MUFU.EX2 R117, R117 ;  /* 0x0000007500757308 */ /* 0x000e220000000800 */
[----:B---3--:R-:W-:-:S07]  /*54e0*/  FMUL.FTZ R148, R3, R148 ;  /* 0x0000009403947220 */ /* 0x008fce0000410000 */
[----:B------:R3:W-:Y:S01]  /*54f0*/  MUFU.EX2 R132, R119 ;  /* 0x0000007700847308 */ /* 0x0007e20000000800 */
[----:B------:R-:W-:Y:S01]  /*5500*/  FMUL.RZ R113, R111, 0.15915493667125701904 ;  /* 0x3e22f9836f717820 */ /* 0x000fe2000040c000 */
[----:B---3--:R-:W-:-:S06]  /*5510*/  HADD2.F32 R119, -RZ, R8.H0_H0 ;  /* 0x20000008ff777230 */ /* 0x008fcc0000004100 */
[----:B------:R-:W3:Y:S01]  /*5520*/  MUFU.EX2 R105, R105 ;  /* 0x0000006900697308 */ /* 0x000ee20000000800 */
[----:B------:R-:W-:Y:S02]  /*5530*/  FMUL.FTZ R111, R51, UR42 ;  /* 0x0000002a336f7c20 */ /* 0x000fe40008410000 */
[----:B------:R-:W-:Y:S02]  /*5540*/  FMUL.FTZ R192, R119, R40 ;  /* 0x0000002877c07220 */ /* 0x000fe40000410000 */
[----:B------:R-:W-:-:S03]  /*5550*/  FMUL.FTZ R149, R3, R108 ;  /* 0x0000006c03957220 */ /* 0x000fc60000410000 */
[----:B------:R-:W0:Y:S01]  /*5560*/  MUFU.EX2 R106, R106 ;  /* 0x0000006a006a7308 */ /* 0x000e220000000800 */
[C---:B-1----:R-:W-:Y:S02]  /*5570*/  FMUL.FTZ R147, R104.reuse, R147 ;  /* 0x0000009368937220 */ /* 0x042fe40000410000 */
        /* <DEDUP_REMOVED lines=8> */
[----:B0-----:R-:W-:Y:S01]  /*5600*/  FMUL.FTZ R135, R117, R118 ;  /* 0x0000007675877220 */ /* 0x001fe20000410000 */
[----:B------:R-:W-:Y:S01]  /*5610*/  HADD2.F32 R118, -RZ, R8.H1_H1 ;  /* 0x30000008ff767230 */ /* 0x000fe20000004100 */
[----:B------:R-:W-:Y:S02]  /*5620*/  FFMA.FTZ R107, R149, R192, -R107 ;  /* 0x000000c0956b7223 */ /* 0x000fe4000001086b */
[----:B------:R-:W-:-:S03]  /*5630*/  FADD.FTZ R108, RZ, R108 ;  /* 0x0000006cff6c7221 */ /* 0x000fc60000010000 */
[----:B------:R-:W-:Y:S01]  /*5640*/  MUFU.COS R129, R111 ;  /* 0x0000006f00817308 */ /* 0x000fe20000000000 */
[C---:B---3--:R-:W-:Y:S02]  /*5650*/  FMUL.FTZ R145, R105.reuse, R110 ;  /* 0x0000006e69917220 */ /* 0x048fe40000410000 */
        /* <DEDUP_REMOVED lines=11> */
[----:B------:R-:W-:Y:S02]  /*5710*/  FMUL.FTZ R142, R106, R109 ;  /* 0x0000006d6a8e7220 */ /* 0x000fe40000410000 */
[----:B------:R-:W-:-:S05]  /*5720*/  FMUL.FTZ R109, R146, R107 ;  /* 0x0000006b926d7220 */ /* 0x000fca0000410000 */
[----:B------:R-:W-:Y:S01]  /*5730*/  MUFU.COS R120, R113 ;  /* 0x0000007100787308 */ /* 0x000fe20000000000 */
[----:B------:R-:W-:-:S07]  /*5740*/  FFMA.FTZ R110, R147, R107, -R110 ;  /* 0x0000006b936e7223 */ /* 0x000fce000001086e */
[----:B------:R-:W0:Y:S01]  /*5750*/  MUFU.EX2 R3, R3 ;  /* 0x0000000300037308 */ /* 0x000e220000000800 */
[----:B------:R-:W-:-:S07]  /*5760*/  FFMA.FTZ R109, R147, R108, R109 ;  /* 0x0000006c936d7223 */ /* 0x000fce000001006d */
[----:B------:R-:W3:Y:S01]  /*5770*/  MUFU.EX2 R115, R115 ;  /* 0x0000007300737308 */ /* 0x000ee20000000800 */
[----:B------:R-:W-:Y:S02]  /*5780*/  FFMA.FTZ R110, R117, R42, R110 ;  /* 0x0000002a756e7223 */ /* 0x000fe4000001006e */
[----:B------:R-:W-:-:S05]  /*5790*/  FMUL.FTZ R143, R106, R143 ;  /* 0x0000008f6a8f7220 */ /* 0x000fca0000410000 */
[----:B------:R-:W2:Y:S01]  /*57a0*/  MUFU.EX2 R105, R105 ;  /* 0x0000006900697308 */ /* 0x000ea20000000800 */
[C---:B------:R-:W-:Y:S02]  /*57b0*/  FMUL.FTZ R111, R2.reuse, R45 ;  /* 0x0000002d026f7220 */ /* 0x040fe40000410000 */
        /* <DEDUP_REMOVED lines=10> */
[----:B---3--:R-:W-:Y:S01]  /*5860*/  FMUL.FTZ R137, R115, R116 ;  /* 0x0000007473897220 */ /* 0x008fe20000410000 */
[----:B------:R-:W-:Y:S02]  /*5870*/  HADD2.F32 R116, -RZ, R9.H1_H1 ;  /* 0x30000009ff747230 */ /* 0x000fe40000004100 */
[----:B------:R-:W1:Y:S01]  /*5880*/  MUFU.EX2 R106, R106 ;  /* 0x0000006a006a7308 */ /* 0x000e620000000800 */
[----:B------:R-:W-:-:S02]  /*5890*/  FFMA.FTZ R110, R145, R110, -R3 ;  /* 0x0000006e916e7223 */ /* 0x000fc40000010803 */
[----:B------:R-:W-:Y:S02]  /*58a0*/  FADD.FTZ R107, RZ, R104 ;  /* 0x00000068ff6b7221 */ /* 0x000fe40000010000 */
[----:B------:R-:W-:Y:S02]  /*58b0*/  FMUL.FTZ R113, R2, R46 ;  /* 0x0000002e02717220 */ /* 0x000fe40000410000 */
[C---:B--2---:R-:W-:Y:S02]  /*58c0*/  FMUL.FTZ R127, R105.reuse, R122 ;  /* 0x0000007a697f7220 */ /* 0x044fe40000410000 */
        /* <DEDUP_REMOVED lines=63> */
[C---:B------:R-:W-:Y:S02]  /*5cc0*/  FFMA.FTZ R3, R141.reuse, R104, -R3 ;  /* 0x000000688d037223 */ /* 0x040fe40000010803 */
        /* <DEDUP_REMOVED lines=26> */
[----:B------:R-:W-:Y:S02]  /*5e70*/  FMUL.FTZ R105, R134, R3 ;  /* 0x0000000386697220 */ /* 0x000fe40000410000 */
        /* <DEDUP_REMOVED lines=18> */
[C---:B------:R-:W-:Y:S01]  /*5fa0*/  FFMA.FTZ R107, R129.reuse, R107, R108 ;  /* 0x0000006b816b7223 */ /* 0x040fe2000001006c */
[----:B------:R-:W-:Y:S01]  /*5fb0*/  HADD2.F32 R108, -RZ, R5.H1_H1 ;  /* 0x30000005ff6c7230 */ /* 0x000fe20000004100 */
[----:B------:R-:W-:Y:S02]  /*5fc0*/  FMUL.FTZ R2, R2, R55 ;  /* 0x0000003702027220 */ /* 0x000fe40000410000 */
[----:B------:R-:W-:Y:S02]  /*5fd0*/  FMUL.FTZ R106, R130, R104 ;  /* 0x00000068826a7220 */ /* 0x000fe40000410000 */
[----:B------:R-:W-:-:S02]  /*5fe0*/  FFMA.FTZ R120, R129, R120, -R105 ;  /* 0x0000007881787223 */ /* 0x000fc40000010869 */
[----:B------:R-:W-:Y:S01]  /*5ff0*/  FADD.FTZ R151, RZ, R107 ;  /* 0x0000006bff977221 */ /* 0x000fe20000010000 */
[----:B------:R-:W-:Y:S01]  /*6000*/  MUFU.COS R121, R153 ;  /* 0x0000009900797308 */ /* 0x000fe20000000000 */
[CC--:B------:R-:W-:Y:S02]  /*6010*/  FFMA.FTZ R106, R131.reuse, R3.reuse, -R106 ;  /* 0x00000003836a7223 */ /* 0x0c0fe4000001086a */
        /* <DEDUP_REMOVED lines=38> */
[C---:B------:R-:W-:Y:S02]  /*6280*/  FMUL.FTZ R104, R122.reuse, R3 ;  /* 0x000000037a687220 */ /* 0x040fe40000410000 */
[----:B------:R-:W-:Y:S02]  /*6290*/  FFMA.FTZ R155, R123, R152, R155 ;  /* 0x000000987b9b7223 */ /* 0x000fe4000001009b */
        /* <DEDUP_REMOVED lines=19> */
[----:B0---4-:R-:W-:Y:S01]  /*63d0*/  ULDC UR33, c[0x0][0x174] ;  /* 0x00005d0000217ab9 */ /* 0x011fe20000000800 */
        /* <DEDUP_REMOVED lines=11> */
.L_x_10137:
[----:B0---4-:R-:W-:Y:S05]  /*6490*/  BSYNC B0 ;  /* 0x0000000000007941 */ /* 0x011fea0003800000 */
.L_x_10136:
        /* <DEDUP_REMOVED lines=422> */
.L_x_10139:
[----:B-1----:R-:W-:Y:S05]  /*7f00*/  BSYNC B0 ;  /* 0x0000000000007941 */ /* 0x002fea0003800000 */
.L_x_10138:
        /* <DEDUP_REMOVED lines=20> */
.L_x_10141:
[----:B------:R-:W-:Y:S05]  /*8050*/  BSYNC B0 ;  /* 0x0000000000007941 */ /* 0x000fea0003800000 */
.L_x_10140:
        /* <DEDUP_REMOVED lines=16> */
[----:B------:R-:W-:Y:S02]  /*8160*/  FFMA.FTZ R208, -R194, R195, RZ ;  /* 0x000000c3c2d07223 */ /* 0x000fe400000101ff */
        /* <DEDUP_REMOVED lines=18> */
.L_x_10143:
[----:B012-4-:R-:W-:Y:S05]  /*8290*/  BSYNC B0 ;  /* 0x0000000000007941 */ /* 0x017fea0003800000 */
.L_x_10142:
        /* <DEDUP_REMOVED lines=37> */
.L_x_10145:
[----:B01234-:R-:W-:Y:S05]  /*84f0*/  BSYNC B0 ;  /* 0x0000000000007941 */ /* 0x01ffea0003800000 */
.L_x_10144:
        /* <DEDUP_REMOVED lines=49> */
.L_x_10147:
[----:B01234-:R-:W-:Y:S05]  /*8810*/  BSYNC B0 ;  /* 0x0000000000007941 */ /* 0x01ffea0003800000 */
.L_x_10146:
        /* <DEDUP_REMOVED lines=168> */
[----:B------:R-:W-:Y:S02]  /*92a0*/  FMUL.FTZ R235, R231, -R3 ;  /* 0x80000003e7eb7220 */ /* 0x000fe40000410000 */
        /* <DEDUP_REMOVED lines=13> */
[C---:B------:R-:W-:Y:S02]  /*9380*/  FMUL.FTZ R3, R120.reuse, -R228 ;  /* 0x800000e478037220 */ /* 0x040fe40000410000 */
[----:B--2---:R-:W-:Y:S02]  /*9390*/  FADD.FTZ R14, R229, R14 ;  /* 0x0000000ee50e7221 */ /* 0x004fe40000010000 */
        /* <DEDUP_REMOVED lines=17> */
[----:B------:R-:W-:Y:S02]  /*94b0*/  FFMA.FTZ R122, R125, R159, -R122 ;  /* 0x0000009f7d7a7223 */ /* 0x000fe4000001087a */
[----:B------:R-:W-:Y:S02]  /*94c0*/  FMUL.FTZ R231, R174, UR33 ;  /* 0x00000021aee77c20 */ /* 0x000fe40008410000 */
[----:B------:R-:W-:-:S02]  /*94d0*/  FMUL.FTZ R121, R155, R175 ;  /* 0x000000af9b797220 */ /* 0x000fc40000410000 */
[-C--:B------:R-:W-:Y:S02]  /*94e0*/  FMUL.FTZ R155, R155, R223.reuse ;  /* 0x000000df9b9b7220 */ /* 0x080fe40000410000 */
[----:B------:R-:W-:Y:S02]  /*94f0*/  FFMA.FTZ R124, R125, R158, R124 ;  /* 0x0000009e7d7c7223 */ /* 0x000fe4000001007c */
[----:B------:R-:W-:Y:S02]  /*9500*/  FADD.FTZ R25, R25, R122 ;  /* 0x0000007a19197221 */ /* 0x000fe40000010000 */
[----:B------:R-:W-:Y:S02]  /*9510*/  FFMA.FTZ R154, R222, UR32, -R231 ;  /* 0x00000020de9a7c23 */ /* 0x000fe400080108e7 */
[C---:B------:R-:W-:Y:S02]  /*9520*/  FFMA.FTZ R121, R26.reuse, R223, -R121 ;  /* 0x000000df1a797223 */ /* 0x040fe40000010879 */
[----:B------:R-:W-:-:S02]  /*9530*/  FFMA.FTZ R155, R26, R175, R155 ;  /* 0x000000af1a9b7223 */ /* 0x000fc4000001009b */
[----:B------:R-:W-:Y:S02]  /*9540*/  FADD.FTZ R157, -R157, R124 ;  /* 0x0000007c9d9d7221 */ /* 0x000fe40000010100 */
[----:B------:R-:W-:Y:S02]  /*9550*/  FMUL.FTZ R26, R126, -R25 ;  /* 0x800000197e1a7220 */ /* 0x000fe40000410000 */
[----:B------:R-:W-:Y:S02]  /*9560*/  FMUL.FTZ R120, R23, R154 ;  /* 0x0000009a17787220 */ /* 0x000fe40000410000 */
[----:B------:R-:W-:Y:S02]  /*9570*/  FFMA.FTZ R154, R160, R121, R233 ;  /* 0x00000079a09a7223 */ /* 0x000fe400000100e9 */
[-C--:B------:R-:W-:Y:S02]  /*9580*/  FMUL.FTZ R126, R126, -R157.reuse ;  /* 0x8000009d7e7e7220 */ /* 0x080fe40000410000 */
[----:B------:R-:W-:-:S02]  /*9590*/  FFMA.FTZ R121, R127, R157, R26 ;  /* 0x0000009d7f797223 */ /* 0x000fc4000001001a */
[----:B------:R-:W-:Y:S02]  /*95a0*/  FMUL.FTZ R122, R175, UR33 ;  /* 0x00000021af7a7c20 */ /* 0x000fe40008410000 */
[----:B------:R-:W-:Y:S02]  /*95b0*/  FFMA.FTZ R126, R127, R25, -R126 ;  /* 0x000000197f7e7223 */ /* 0x000fe4000001087e */
[----:B------:R-:W-:Y:S02]  /*95c0*/  FADD.FTZ R164, -R164, R121 ;  /* 0x00000079a4a47221 */ /* 0x000fe40000010100 */
[----:B------:R-:W-:Y:S02]  /*95d0*/  FFMA.FTZ R123, R223, UR32, -R122 ;  /* 0x00000020df7b7c23 */ /* 0x000fe4000801087a */
[----:B------:R-:W-:Y:S02]  /*95e0*/  FMUL.FTZ R121, R162, R177 ;  /* 0x000000b1a2797220 */ /* 0x000fe40000410000 */
[----:B------:R-:W-:-:S02]  /*95f0*/  FADD.FTZ R165, R165, R126 ;  /* 0x0000007ea5a57221 */ /* 0x000fc40000010000 */
[----:B------:R-:W-:Y:S02]  /*9600*/  FMUL.FTZ R122, R128, -R164 ;  /* 0x800000a4807a7220 */ /* 0x000fe40000410000 */
[----:B------:R-:W-:Y:S02]  /*9610*/  FMUL.FTZ R26, R160, R123 ;  /* 0x0000007ba01a7220 */ /* 0x000fe40000410000 */
[----:B------:R-:W-:Y:S02]  /*9620*/  FFMA.FTZ R123, R24, R221, -R121 ;  /* 0x000000dd187b7223 */ /* 0x000fe40000010879 */
[-C--:B------:R-:W-:Y:S02]  /*9630*/  FMUL.FTZ R128, R128, -R165.reuse ;  /* 0x800000a580807220 */ /* 0x080fe40000410000 */
[----:B------:R-:W-:Y:S02]  /*9640*/  FFMA.FTZ R121, R129, R165, -R122 ;  /* 0x000000a581797223 */ /* 0x000fe4000001087a */
[----:B------:R-:W-:-:S02]  /*9650*/  FMUL.FTZ R162, R162, R221 ;  /* 0x000000dda2a27220 */ /* 0x000fc40000410000 */
[----:B------:R-:W-:Y:S02]  /*9660*/  FFMA.FTZ R128, R129, R164, R128 ;  /* 0x000000a481807223 */ /* 0x000fe40000010080 */
[----:B------:R-:W-:Y:S02]  /*9670*/  FADD.FTZ R22, R22, R121 ;  /* 0x0000007916167221 */ /* 0x000fe40000010000 */
[----:B------:R-:W-:Y:S02]  /*9680*/  FFMA.FTZ R162, R24, R177, R162 ;  /* 0x000000b118a27223 */ /* 0x000fe400000100a2 */
[----:B------:R-:W-:Y:S02]  /*9690*/  FADD.FTZ R163, -R163, R128 ;  /* 0x00000080a3a37221 */ /* 0x000fe40000010100 */
[----:B------:R-:W-:Y:S02]  /*96a0*/  FMUL.FTZ R24, R130, -R22 ;  /* 0x8000001682187220 */ /* 0x000fe40000410000 */
[----:B------:R-:W-:-:S02]  /*96b0*/  FMUL.FTZ R122, R177, UR33 ;  /* 0x00000021b17a7c20 */ /* 0x000fc40008410000 */
[-C--:B------:R-:W-:Y:S02]  /*96c0*/  FMUL.FTZ R130, R130, -R163.reuse ;  /* 0x800000a382827220 */ /* 0x080fe40000410000 */
[----:B------:R-:W-:Y:S02]  /*96d0*/  FFMA.FTZ R24, R131, R163, R24 ;  /* 0x000000a383187223 */ /* 0x000fe40000010018 */
[----:B------:R-:W-:Y:S02]  /*96e0*/  FFMA.FTZ R122, R221, UR32, -R122 ;  /* 0x00000020dd7a7c23 */ /* 0x000fe4000801087a */
[----:B------:R-:W-:Y:S02]  /*96f0*/  FFMA.FTZ R131, R131, R22, -R130 ;  /* 0x0000001683837223 */ /* 0x000fe40000010882 */
[----:B------:R-:W-:Y:S02]  /*9700*/  FADD.FTZ R24, -R171, R24 ;  /* 0x00000018ab187221 */ /* 0x000fe40000010100 */
[----:B------:R-:W-:-:S02]  /*9710*/  FFMA.FTZ R154, R161, R123, R154 ;  /* 0x0000007ba19a7223 */ /* 0x000fc4000001009a */
[----:B------:R-:W-:Y:S02]  /*9720*/  FMUL.FTZ R123, R161, R122 ;  /* 0x0000007aa17b7220 */ /* 0x000fe40000410000 */
[C---:B------:R-:W-:Y:S02]  /*9730*/  FMUL.FTZ R121, R31.reuse, R166 ;  /* 0x000000a61f797220 */ /* 0x040fe40000410000 */
[----:B------:R-:W-:Y:S02]  /*9740*/  FMUL.FTZ R122, R31, R230 ;  /* 0x000000e61f7a7220 */ /* 0x000fe40000410000 */
[----:B------:R-:W-:Y:S02]  /*9750*/  FADD.FTZ R20, R20, R131 ;  /* 0x0000008314147221 */ /* 0x000fe40000010000 */
[----:B------:R-:W-:Y:S02]  /*9760*/  FMUL.FTZ R31, R132, -R24 ;  /* 0x80000018841f7220 */ /* 0x000fe40000410000 */
[----:B------:R-:W-:-:S02]  /*9770*/  FFMA.FTZ R128, R153, R166, R122 ;  /* 0x000000a699807223 */ /* 0x000fc4000001007a */
[-C--:B------:R-:W-:Y:S02]  /*9780*/  FMUL.FTZ R132, R132, -R20.reuse ;  /* 0x8000001484847220 */ /* 0x080fe40000410000 */
[C---:B------:R-:W-:Y:S02]  /*9790*/  FFMA.FTZ R122, R133.reuse, R20, -R31 ;  /* 0x00000014857a7223 */ /* 0x040fe4000001081f */
[----:B------:R-:W-:Y:S02]  /*97a0*/  FMUL.FTZ R235, R174, UR32 ;  /* 0x00000020aeeb7c20 */ /* 0x000fe40008410000 */
[----:B------:R-:W-:Y:S02]  /*97b0*/  FFMA.FTZ R31, R133, R24, R132 ;  /* 0x00000018851f7223 */ /* 0x000fe40000010084 */
[----:B------:R-:W-:Y:S02]  /*97c0*/  FADD.FTZ R169, R169, R122 ;  /* 0x0000007aa9a97221 */ /* 0x000fe40000010000 */
[----:B------:R-:W-:-:S02]  /*97d0*/  FMUL.FTZ R234, R175, UR32 ;  /* 0x00000020afea7c20 */ /* 0x000fc40008410000 */
[----:B------:R-:W-:Y:S02]  /*97e0*/  FFMA.FTZ R232, R222, UR33, R235 ;  /* 0x00000021dee87c23 */ /* 0x000fe400080100eb */
[----:B------:R-:W-:Y:S02]  /*97f0*/  FMUL.FTZ R124, R177, UR32 ;  /* 0x00000020b17c7c20 */ /* 0x000fe40008410000 */
[----:B------:R-:W-:Y:S02]  /*9800*/  FFMA.FTZ R121, R153, R230, -R121 ;  /* 0x000000e699797223 */ /* 0x000fe40000010879 */
[----:B------:R-:W-:Y:S02]  /*9810*/  FADD.FTZ R31, -R170, R31 ;  /* 0x0000001faa1f7221 */ /* 0x000fe40000010100 */
[----:B------:R-:W-:Y:S02]  /*9820*/  FMUL.FTZ R122, R134, -R169 ;  /* 0x800000a9867a7220 */ /* 0x000fe40000410000 */
[----:B------:R-:W-:-:S02]  /*9830*/  FFMA.FTZ R125, R223, UR33, R234 ;  /* 0x00000021df7d7c23 */ /* 0x000fc400080100ea */
[----:B------:R-:W-:Y:S02]  /*9840*/  FFMA.FTZ R23, -R23, R232, -RZ ;  /* 0x000000e817177223 */ /* 0x000fe400000109ff */
[----:B------:R-:W-:Y:S02]  /*9850*/  FFMA.FTZ R232, -R160, R155, R237 ;  /* 0x0000009ba0e87223 */ /* 0x000fe400000101ed */
[----:B------:R-:W-:Y:S02]  /*9860*/  FFMA.FTZ R124, R221, UR33, R124 ;  /* 0x00000021dd7c7c23 */ /* 0x000fe4000801007c */
[----:B------:R-:W-:Y:S02]  /*9870*/  FFMA.FTZ R127, R151, R121, R154 ;  /* 0x00000079977f7223 */ /* 0x000fe4000001009a */
[-C--:B------:R-:W-:Y:S02]  /*9880*/  FMUL.FTZ R134, R134, -R31.reuse ;  /* 0x8000001f86867220 */ /* 0x080fe40000410000 */
[----:B------:R-:W-:-:S02]  /*9890*/  FFMA.FTZ R122, R135, R31, R122 ;  /* 0x0000001f877a7223 */ /* 0x000fc4000001007a */
[----:B------:R-:W-:Y:S02]  /*98a0*/  FFMA.FTZ R160, -R160, R125, -RZ ;  /* 0x0000007da0a07223 */ /* 0x000fe400000109ff */
[C---:B------:R-:W-:Y:S02]  /*98b0*/  FMUL.FTZ R121, R166.reuse, UR33 ;  /* 0x00000021a6797c20 */ /* 0x040fe40008410000 */
[----:B------:R-:W-:Y:S02]  /*98c0*/  FMUL.FTZ R125, R166, UR32 ;  /* 0x00000020a67d7c20 */ /* 0x000fe40008410000 */
[C---:B------:R-:W-:Y:S02]  /*98d0*/  FFMA.FTZ R162, -R161.reuse, R162, R232 ;  /* 0x000000a2a1a27223 */ /* 0x040fe400000101e8 */
[----:B------:R-:W-:Y:S02]  /*98e0*/  FFMA.FTZ R161, -R161, R124, -RZ ;  /* 0x0000007ca1a17223 */ /* 0x000fe400000109ff */
[----:B------:R-:W-:-:S02]  /*98f0*/  FFMA.FTZ R135, R135, R169, -R134 ;  /* 0x000000a987877223 */ /* 0x000fc40000010886 */
[----:B------:R-:W-:Y:S02]  /*9900*/  FADD.FTZ R122, -R173, R122 ;  /* 0x0000007aad7a7221 */ /* 0x000fe40000010100 */
[C---:B------:R-:W-:Y:S02]  /*9910*/  FFMA.FTZ R124, R230.reuse, UR32, -R121 ;  /* 0x00000020e67c7c23 */ /* 0x040fe40008010879 */
[----:B------:R-:W-:Y:S02]  /*9920*/  FFMA.FTZ R126, R230, UR33, R125 ;  /* 0x00000021e67e7c23 */ /* 0x000fe4000801007d */
[----:B------:R-:W-:Y:S02]  /*9930*/  FADD.FTZ R229, RZ, R229 ;  /* 0x000000e5ffe57221 */ /* 0x000fe40000010000 */
[----:B------:R-:W-:Y:S02]  /*9940*/  FADD.FTZ R172, R172, R135 ;  /* 0x00000087acac7221 */ /* 0x000fe40000010000 */
[----:B------:R-:W-:-:S02]  /*9950*/  FMUL.FTZ R121, R136, -R122 ;  /* 0x8000007a88797220 */ /* 0x000fc40000410000 */
[C---:B------:R-:W-:Y:S02]  /*9960*/  FFMA.FTZ R128, -R151.reuse, R128, R162 ;  /* 0x0000008097807223 */ /* 0x040fe400000101a2 */
[C---:B------:R-:W-:Y:S02]  /*9970*/  FMUL.FTZ R124, R151.reuse, R124 ;  /* 0x0000007c977c7220 */ /* 0x040fe40000410000 */
[----:B------:R-:W-:Y:S02]  /*9980*/  FFMA.FTZ R151, -R151, R126, -RZ ;  /* 0x0000007e97977223 */ /* 0x000fe400000109ff */
[----:B------:R-:W-:Y:S02]  /*9990*/  FFMA.FTZ R179, R104, R55, R179 ;  /* 0x0000003768b37223 */ /* 0x000fe400000100b3 */
[----:B------:R-:W-:Y:S02]  /*99a0*/  FMUL.FTZ R126, R152, R229 ;  /* 0x000000e5987e7220 */ /* 0x000fe40000410000 */
[----:B------:R-:W-:-:S02]  /*99b0*/  FMUL.FTZ R136, R136, -R172 ;  /* 0x800000ac88887220 */ /* 0x000fc40000410000 */
[----:B------:R-:W-:Y:S02]  /*99c0*/  FFMA.FTZ R121, R137, R172, -R121 ;  /* 0x000000ac89797223 */ /* 0x000fe40000010879 */
[-C--:B------:R-:W-:Y:S02]  /*99d0*/  FMUL.FTZ R152, R152, R179.reuse ;  /* 0x000000b398987220 */ /* 0x080fe40000410000 */
[----:B------:R-:W-:Y:S02]  /*99e0*/  FFMA.FTZ R125, R27, R179, -R126 ;  /* 0x000000b31b7d7223 */ /* 0x000fe4000001087e */
[----:B------:R-:W-:Y:S02]  /*99f0*/  FMUL.FTZ R130, R229, UR32 ;  /* 0x00000020e5827c20 */ /* 0x000fe40008410000 */
[----:B------:R-:W-:Y:S02]  /*9a00*/  FFMA.FTZ R137, R137, R122, R136 ;  /* 0x0000007a89897223 */ /* 0x000fe40000010088 */
[----:B------:R-:W-:-:S02]  /*9a10*/  FADD.FTZ R178, R178, R121 ;  /* 0x00000079b2b27221 */ /* 0x000fc40000010000 */
[----:B------:R-:W-:Y:S02]  /*9a20*/  FMUL.FTZ R126, R229, UR33 ;  /* 0x00000021e57e7c20 */ /* 0x000fe40008410000 */
[----:B------:R-:W-:Y:S02]  /*9a30*/  FFMA.FTZ R27, R27, R229, R152 ;  /* 0x000000e51b1b7223 */ /* 0x000fe40000010098 */
[----:B------:R-:W-:Y:S01]  /*9a40*/  FFMA.FTZ R131, R179, UR33, R130 ;  /* 0x00000021b3837c23 */ /* 0x000fe20008010082 */
[----:B------:R-:W-:Y:S01]  /*9a50*/  ULDC UR33, c[0x0][0x168] ;  /* 0x00005a0000217ab9 */ /* 0x000fe20000000800 */
[----:B------:R-:W-:Y:S01]  /*9a60*/  FMUL.FTZ R132, R30, R125 ;  /* 0x0000007d1e847220 */ /* 0x000fe20000410000 */
[----:B------:R-:W-:Y:S01]  /*9a70*/  P2R R125, PR, RZ, 0x1 ;  /* 0x00000001ff7d7803 */ /* 0x000fe20000000000 */
[----:B------:R-:W-:Y:S02]  /*9a80*/  FADD.FTZ R121, -R176, R137 ;  /* 0x00000089b0797221 */ /* 0x000fe40000010100 */
[----:B------:R-:W-:-:S02]  /*9a90*/  FMUL.FTZ R130, R138, -R178 ;  /* 0x800000b28a827220 */ /* 0x000fc40000410000 */
[----:B------:R-:W-:Y:S01]  /*9aa0*/  FFMA.FTZ R129, R179, UR32, -R126 ;  /* 0x00000020b3817c23 */ /* 0x000fe2000801087e */
[----:B------:R-:W-:Y:S01]  /*9ab0*/  ULDC UR32, c[0x0][0x174] ;  /* 0x00005d0000207ab9 */ /* 0x000fe20000000800 */
[----:B------:R-:W-:Y:S01]  /*9ac0*/  FMUL.FTZ R133, R30, R27 ;  /* 0x0000001b1e857220 */ /* 0x000fe20000410000 */
[----:B------:R-:W-:Y:S01]  /*9ad0*/  UIADD3 UR32, -UR6, UR32, URZ ;  /* 0x0000002006207290 */ /* 0x000fe2000fffe13f */
[----:B------:R-:W-:Y:S02]  /*9ae0*/  FADD.FTZ R27, R127, R132 ;  /* 0x000000847f1b7221 */ /* 0x000fe40000010000 */
[-C--:B------:R-:W-:Y:S01]  /*9af0*/  FMUL.FTZ R138, R138, -R121.reuse ;  /* 0x800000798a8a7220 */ /* 0x080fe20000410000 */
[----:B------:R-:W-:Y:S01]  /*9b00*/  ULEA UR32, UR32, 0xfffffe00, 0x9 ;  /* 0xfffffe0020207891 */ /* 0x000fe2000f8e483f */
[----:B------:R-:W-:Y:S02]  /*9b10*/  FFMA.FTZ R127, R139, R121, R130 ;  /* 0x000000798b7f7223 */ /* 0x000fe40000010082 */
[C---:B------:R-:W-:Y:S01]  /*9b20*/  FMUL.FTZ R125, R30.reuse, R129 ;  /* 0x000000811e7d7220 */ /* 0x040fe20000410000 */
[----:B------:R-:W-:Y:S01]  /*9b30*/  MOV R129, UR7 ;  /* 0x0000000700817c02 */ /* 0x000fe20008000f00 */
[----:B------:R-:W-:Y:S01]  /*9b40*/  FFMA.FTZ R126, -R30, R131, -RZ ;  /* 0x000000831e7e7223 */ /* 0x000fe200000109ff */
[----:B------:R-:W-:Y:S01]  /*9b50*/  SHF.L.U32 R30, R35, 0x5, RZ ;  /* 0x00000005231e7819 */ /* 0x000fe200000006ff */
[----:B------:R-:W-:Y:S01]  /*9b60*/  FFMA.FTZ R138, R139, R178, -R138 ;  /* 0x000000b28b8a7223 */ /* 0x000fe2000001088a */
[----:B------:R-:W-:Y:S01]  /*9b70*/  UIADD3 UR32, -UR32, UR33, URZ ;  /* 0x0000002120207290 */ /* 0x000fe2000fffe13f */
[----:B------:R-:W-:Y:S01]  /*9b80*/  FADD.FTZ R180, -R180, R127 ;  /* 0x0000007fb4b47221 */ /* 0x000fe20000010100 */
[----:B------:R-:W-:Y:S01]  /*9b90*/  LEA.HI.SX32 R127, R30, R30, 0x1b ;  /* 0x0000001e1e7f7211 */ /* 0x000fe200078fdaff */
[----:B------:R-:W-:-:S02]  /*9ba0*/  FADD.FTZ R30, R128, -R133 ;  /* 0x80000085801e7221 */ /* 0x000fc40000010000 */
[----:B------:R-:W-:Y:S02]  /*9bb0*/  FADD.FTZ R181, R181, R138 ;  /* 0x0000008ab5b57221 */ /* 0x000fe40000010000 */
[CC--:B------:R-:W-:Y:S02]  /*9bc0*/  FMUL.FTZ R128, R140.reuse, -R180.reuse ;  /* 0x800000b48c807220 */ /* 0x0c0fe40000410000 */
[-C--:B------:R-:W-:Y:S02]  /*9bd0*/  FMUL.FTZ R140, R140, -R181.reuse ;  /* 0x800000b58c8c7220 */ /* 0x080fe40000410000 */
[C---:B------:R-:W-:Y:S02]  /*9be0*/  FFMA.FTZ R128, R141.reuse, R181, -R128 ;  /* 0x000000b58d807223 */ /* 0x040fe40000010880 */
[----:B---3--:R-:W-:Y:S02]  /*9bf0*/  FADD.FTZ R15, R236, R15 ;  /* 0x0000000fec0f7221 */ /* 0x008fe40000010000 */
[----:B------:R-:W-:-:S02]  /*9c00*/  FFMA.FTZ R141, R141, R180, R140 ;  /* 0x000000b48d8d7223 */ /* 0x000fc4000001008c */
[----:B------:R-:W-:Y:S01]  /*9c10*/  FADD.FTZ R183, R183, R128 ;  /* 0x00000080b7b77221 */ /* 0x000fe20000010000 */
[----:B------:R0:W-:Y:S01]  /*9c20*/  @!P0 STS.128 [R129.X16+0x2e10], R12 ;  /* 0x002e100c81008388 */ /* 0x0001e2000000cc00 */
[----:B------:R-:W-:Y:S02]  /*9c30*/  FFMA.FTZ R192, R119, -R40, R192 ;  /* 0x8000002877c07223 */ /* 0x000fe400000100c0 */
[----:B------:R-:W-:Y:S01]  /*9c40*/  FFMA.FTZ R195, R118, -R41, R195 ;  /* 0x8000002976c37223 */ /* 0x000fe200000100c3 */
[----:B------:R1:W-:Y:S01]  /*9c50*/  STS [R127.X4+0x89c], R23 ;  /* 0x00089c177f007388 */ /* 0x0003e20000004800 */
[----:B------:R-:W-:Y:S02]  /*9c60*/  FFMA.FTZ R196, R117, -R42, R196 ;  /* 0x8000002a75c47223 */ /* 0x000fe400000100c4 */
[----:B------:R-:W-:Y:S01]  /*9c70*/  FFMA.FTZ R199, R116, -R43, R199 ;  /* 0x8000002b74c77223 */ /* 0x000fe200000100c7 */
[----:B------:R2:W-:Y:S01]  /*9c80*/  STS [R127.X4+0x8a0], R26 ;  /* 0x0008a01a7f007388 */ /* 0x0005e20000004800 */
[----:B------:R-:W-:-:S02]  /*9c90*/  FFMA.FTZ R204, R115, -R44, R204 ;  /* 0x8000002c73cc7223 */ /* 0x000fc400000100cc */
[-C--:B------:R-:W-:Y:S01]  /*9ca0*/  FFMA.FTZ R205, R114, -R45.reuse, R205 ;  /* 0x8000002d72cd7223 */ /* 0x080fe200000100cd */
[----:B------:R3:W-:Y:S01]  /*9cb0*/  STS [R127.X4+0x898], R120 ;  /* 0x000898787f007388 */ /* 0x0007e20000004800 */
[----:B------:R-:W-:Y:S02]  /*9cc0*/  FMUL.FTZ R132, R180, R45 ;  /* 0x0000002db4847220 */ /* 0x000fe40000410000 */
[----:B------:R-:W-:Y:S01]  /*9cd0*/  FFMA.FTZ R211, R112, -R47, R211 ;  /* 0x8000002f70d37223 */ /* 0x000fe200000100d3 */
[----:B------:R4:W-:Y:S01]  /*9ce0*/  STS [R127.X4+0x8a8], R123 ;  /* 0x0008a87b7f007388 */ /* 0x0009e20000004800 */
[----:B0-----:R-:W-:Y:S02]  /*9cf0*/  FADD.FTZ R13, -R182, R141 ;  /* 0x0000008db60d7221 */ /* 0x001fe40000010100 */
        /* <DEDUP_REMOVED lines=39> */
[-C--:B-1----:R-:W-:Y:S01]  /*9f70*/  FMUL.FTZ R23, R191, R40.reuse ;  /* 0x00000028bf177220 */ /* 0x082fe20000410000 */
[----:B------:R-:W-:Y:S01]  /*9f80*/  STS [R127.X4+0x86c], R210 ;  /* 0x00086cd27f007388 */ /* 0x000fe20000004800 */
[----:B--2---:R-:W-:Y:S02]  /*9f90*/  FMUL.FTZ R26, R189, R41 ;  /* 0x00000029bd1a7220 */ /* 0x004fe40000410000 */
[----:B------:R-:W-:Y:S01]  /*9fa0*/  FMUL.FTZ R129, R133, R40 ;  /* 0x0000002885817220 */ /* 0x000fe20000410000 */
[----:B------:R-:W-:Y:S01]  /*9fb0*/  STS [R127.X4+0x870], R212 ;  /* 0x000870d47f007388 */ /* 0x000fe20000004800 */
[----:B------:R-:W-:Y:S02]  /*9fc0*/  FMUL.FTZ R12, R168, R23 ;  /* 0x00000017a80c7220 */ /* 0x000fe40000410000 */
[----:B------:R-:W-:Y:S01]  /*9fd0*/  FMUL.FTZ R14, R188, R41 ;  /* 0x00000029bc0e7220 */ /* 0x000fe20000410000 */
[----:B------:R-:W-:Y:S01]  /*9fe0*/  STS [R127.X4+0x874], R213 ;  /* 0x000874d57f007388 */ /* 0x000fe20000004800 */
[----:B---3--:R-:W-:-:S02]  /*9ff0*/  FMUL.FTZ R120, R167, R26 ;  /* 0x0000001aa7787220 */ /* 0x008fc40000410000 */
[-C--:B------:R-:W-:Y:S01]  /*a000*/  FFMA.FTZ R12, R192, R129.reuse, -R12 ;  /* 0x00000081c00c7223 */ /* 0x080fe2000001080c */
[----:B------:R-:W-:Y:S01]  /*a010*/  STS [R127.X4+0x878], R215 ;  /* 0x000878d77f007388 */ /* 0x000fe20000004800 */
[----:B------:R-:W-:Y:S02]  /*a020*/  FMUL.FTZ R129, R168, R129 ;  /* 0x00000081a8817220 */ /* 0x000fe40000410000 */
[----:B----4-:R-:W-:Y:S01]  /*a030*/  FMUL.FTZ R123, R187, R42 ;  /* 0x0000002abb7b7220 */ /* 0x010fe20000410000 */
[----:B------:R-:W-:Y:S01]  /*a040*/  STS [R127.X4+0x87c], R216 ;  /* 0x00087cd87f007388 */ /* 0x000fe20000004800 */
[-C--:B------:R-:W-:Y:S02]  /*a050*/  FFMA.FTZ R131, R195, R14.reuse, -R120 ;  /* 0x0000000ec3837223 */ /* 0x080fe40000010878 */
[----:B------:R-:W-:Y:S01]  /*a060*/  FMUL.FTZ R14, R167, R14 ;  /* 0x0000000ea70e7220 */ /* 0x000fe20000410000 */
[----:B------:R-:W-:Y:S01]  /*a070*/  STS [R127.X4+0x880], R218 ;  /* 0x000880da7f007388 */ /* 0x000fe20000004800 */
[----:B------:R-:W-:-:S02]  /*a080*/  FFMA.FTZ R129, R192, R23, R129 ;  /* 0x00000017c0817223 */ /* 0x000fc40000010081 */
[----:B------:R-:W-:Y:S01]  /*a090*/  FMUL.FTZ R120, R15, R42 ;  /* 0x0000002a0f787220 */ /* 0x000fe20000410000 */
[----:B------:R-:W-:Y:S01]  /*a0a0*/  STS [R127.X4+0x884], R219 ;  /* 0x000884db7f007388 */ /* 0x000fe20000004800 */
[----:B------:R-:W-:Y:S02]  /*a0b0*/  FMUL.FTZ R135, R33, R123 ;  /* 0x0000007b21877220 */ /* 0x000fe40000410000 */
[----:B------:R-:W-:Y:S01]  /*a0c0*/  FFMA.FTZ R14, R195, R26, R14 ;  /* 0x0000001ac30e7223 */ /* 0x000fe2000001000e */
[----:B------:R-:W-:Y:S01]  /*a0d0*/  STS [R127.X4+0x888], R220 ;  /* 0x000888dc7f007388 */ /* 0x000fe20000004800 */
[----:B------:R-:W-:Y:S02]  /*a0e0*/  FADD.FTZ R129, RZ, R129 ;  /* 0x00000081ff817221 */ /* 0x000fe40000010000 */
[----:B0-----:R-:W-:Y:S01]  /*a0f0*/  FMUL.FTZ R124, R33, R120 ;  /* 0x00000078217c7220 */ /* 0x001fe20000410000 */
[----:B------:R-:W-:Y:S01]  /*a100*/  STS [R127.X4+0x88c], R224 ;  /* 0x00088ce07f007388 */ /* 0x000fe20000004800 */
[----:B------:R-:W-:-:S02]  /*a110*/  FADD.FTZ R12, RZ, R12 ;  /* 0x0000000cff0c7221 */ /* 0x000fc40000010000 */
[C---:B------:R-:W-:Y:S01]  /*a120*/  FFMA.FTZ R135, R196.reuse, R120, -R135 ;  /* 0x00000078c4877223 */ /* 0x040fe20000010887 */
[----:B------:R-:W-:Y:S01]  /*a130*/  STS [R127.X4+0x890], R225 ;  /* 0x000890e17f007388 */ /* 0x000fe20000004800 */
[----:B------:R-:W-:Y:S02]  /*a140*/  FMUL.FTZ R120, R185, R43 ;  /* 0x0000002bb9787220 */ /* 0x000fe40000410000 */
[----:B------:R-:W-:Y:S01]  /*a150*/  FADD.FTZ R14, R129, R14 ;  /* 0x0000000e810e7221 */ /* 0x000fe20000010000 */
[----:B------:R-:W-:Y:S01]  /*a160*/  STS [R127.X4+0x894], R227 ;  /* 0x000894e37f007388 */ /* 0x000fe20000004800 */
[----:B------:R-:W-:Y:S02]  /*a170*/  FFMA.FTZ R129, R196, R123, R124 ;  /* 0x0000007bc4817223 */ /* 0x000fe4000001007c */
[----:B------:R-:W-:Y:S01]  /*a180*/  FADD.FTZ R12, R12, R131 ;  /* 0x000000830c0c7221 */ /* 0x000fe20000010000 */
[----:B------:R-:W-:Y:S01]  /*a190*/  STS [R127.X4+0x8a4], R160 ;  /* 0x0008a4a07f007388 */ /* 0x000fe20000004800 */
[----:B------:R-:W-:-:S02]  /*a1a0*/  FMUL.FTZ R124, R184, R43 ;  /* 0x0000002bb87c7220 */ /* 0x000fc40000410000 */
[----:B------:R-:W-:Y:S01]  /*a1b0*/  FMUL.FTZ R128, R32, R120 ;  /* 0x0000007820807220 */ /* 0x000fe20000410000 */
[----:B------:R-:W-:Y:S01]  /*a1c0*/  STS [R127.X4+0x8ac], R161 ;  /* 0x0008aca17f007388 */ /* 0x000fe20000004800 */
[----:B------:R-:W-:Y:S02]  /*a1d0*/  FADD.FTZ R12, R12, R135 ;  /* 0x000000870c0c7221 */ /* 0x000fe40000010000 */
[-C--:B------:R-:W-:Y:S01]  /*a1e0*/  FFMA.FTZ R135, R199, R124.reuse, -R128 ;  /* 0x0000007cc7877223 */ /* 0x080fe20000010880 */
[----:B------:R-:W-:Y:S01]  /*a1f0*/  STS [R127.X4+0x8b4], R151 ;  /* 0x0008b4977f007388 */ /* 0x000fe20000004800 */
[----:B------:R-:W-:Y:S02]  /*a200*/  FMUL.FTZ R128, R32, R124 ;  /* 0x0000007c20807220 */ /* 0x000fe40000410000 */
[----:B------:R-:W-:Y:S01]  /*a210*/  FMUL.FTZ R124, R181, R45 ;  /* 0x0000002db57c7220 */ /* 0x000fe20000410000 */
[----:B------:R-:W-:Y:S01]  /*a220*/  STS [R127.X4+0x8b8], R125 ;  /* 0x0008b87d7f007388 */ /* 0x000fe20000004800 */
[----:B------:R-:W-:-:S02]  /*a230*/  FMUL.FTZ R130, R13, R44 ;  /* 0x0000002c0d827220 */ /* 0x000fc40000410000 */
[----:B------:R-:W-:Y:S01]  /*a240*/  FADD.FTZ R14, R14, R129 ;  /* 0x000000810e0e7221 */ /* 0x000fe20000010000 */
[----:B------:R0:W-:Y:S01]  /*a250*/  STS [R127.X4+0x8bc], R126 ;  /* 0x0008bc7e7f007388 */ /* 0x0001e20000004800 */
[----:B------:R-:W-:Y:S02]  /*a260*/  FFMA.FTZ R131, R199, R120, R128 ;  /* 0x00000078c7837223 */ /* 0x000fe40000010080 */
[----:B------:R-:W-:Y:S02]  /*a270*/  FMUL.FTZ R129, R183, R44 ;  /* 0x0000002cb7817220 */ /* 0x000fe40000410000 */
[----:B------:R-:W-:Y:S02]  /*a280*/  FMUL.FTZ R134, R28, R124 ;  /* 0x0000007c1c867220 */ /* 0x000fe40000410000 */
[----:B------:R-:W-:Y:S02]  /*a290*/  FMUL.FTZ R128, R29, R130 ;  /* 0x000000821d807220 */ /* 0x000fe40000410000 */
[----:B------:R-:W-:-:S02]  /*a2a0*/  FADD.FTZ R14, R14, R131 ;  /* 0x000000830e0e7221 */ /* 0x000fc40000010000 */
[-C--:B------:R-:W-:Y:S02]  /*a2b0*/  FFMA.FTZ R139, R205, R132.reuse, -R134 ;  /* 0x00000084cd8b7223 */ /* 0x080fe40000010886 */
[-C--:B------:R-:W-:Y:S02]  /*a2c0*/  FFMA.FTZ R131, R204, R129.reuse, R128 ;  /* 0x00000081cc837223 */ /* 0x080fe40000010080 */
[----:B------:R-:W-:Y:S02]  /*a2d0*/  FMUL.FTZ R137, R29, R129 ;  /* 0x000000811d897220 */ /* 0x000fe40000410000 */
[----:B------:R-:W-:Y:S02]  /*a2e0*/  FMUL.FTZ R132, R28, R132 ;  /* 0x000000841c847220 */ /* 0x000fe40000410000 */
[----:B------:R-:W-:Y:S02]  /*a2f0*/  FADD.FTZ R14, R14, R131 ;  /* 0x000000830e0e7221 */ /* 0x000fe40000010000 */
[----:B------:R-:W-:-:S02]  /*a300*/  FFMA.FTZ R137, R204, R130, -R137 ;  /* 0x00000082cc897223 */ /* 0x000fc40000010889 */
[----:B------:R-:W-:Y:S02]  /*a310*/  FADD.FTZ R12, R12, R135 ;  /* 0x000000870c0c7221 */ /* 0x000fe40000010000 */
[----:B------:R-:W-:Y:S02]  /*a320*/  FFMA.FTZ R131, R205, R124, R132 ;  /* 0x0000007ccd837223 */ /* 0x000fe40000010084 */
[-C--:B------:R-:W-:Y:S02]  /*a330*/  FMUL.FTZ R128, R178, R46.reuse ;  /* 0x0000002eb2807220 */ /* 0x080fe40000410000 */
[----:B------:R-:W-:Y:S02]  /*a340*/  FADD.FTZ R12, R12, R137 ;  /* 0x000000890c0c7221 */ /* 0x000fe40000010000 */
[----:B------:R-:W-:Y:S02]  /*a350*/  FADD.FTZ R14, R14, R131 ;  /* 0x000000830e0e7221 */ /* 0x000fe40000010000 */
[----:B------:R-:W-:-:S02]  /*a360*/  FFMA.FTZ R131, R113, -R46, R208 ;  /* 0x8000002e71837223 */ /* 0x000fc400000100d0 */
[----:B------:R-:W-:Y:S02]  /*a370*/  FMUL.FTZ R132, R121, R46 ;  /* 0x0000002e79847220 */ /* 0x000fe40000410000 */
[----:B------:R-:W-:Y:S02]  /*a380*/  FMUL.FTZ R134, R21, R128 ;  /* 0x0000008015867220 */ /* 0x000fe40000410000 */
[----:B------:R-:W-:Y:S02]  /*a390*/  FMUL.FTZ R130, R172, R47 ;  /* 0x0000002fac827220 */ /* 0x000fe40000410000 */
[----:B------:R-:W-:Y:S02]  /*a3a0*/  FADD.FTZ R12, R12, R139 ;  /* 0x0000008b0c0c7221 */ /* 0x000fe40000010000 */
[-C--:B------:R-:W-:Y:S02]  /*a3b0*/  FFMA.FTZ R139, R131, R132.reuse, -R134 ;  /* 0x00000084838b7223 */ /* 0x080fe40000010886 */
[----:B------:R-:W-:-:S02]  /*a3c0*/  FMUL.FTZ R132, R21, R132 ;  /* 0x0000008415847220 */ /* 0x000fc40000410000 */
[----:B------:R-:W-:Y:S02]  /*a3d0*/  FMUL.FTZ R134, R122, R47 ;  /* 0x0000002f7a867220 */ /* 0x000fe40000410000 */
[----:B------:R-:W-:Y:S02]  /*a3e0*/  FMUL.FTZ R136, R19, R130 ;  /* 0x0000008213887220 */ /* 0x000fe40000410000 */
[----:B------:R-:W-:Y:S02]  /*a3f0*/  FMUL.FTZ R135, R169, R48 ;  /* 0x00000030a9877220 */ /* 0x000fe40000410000 */
[----:B------:R-:W-:Y:S02]  /*a400*/  FFMA.FTZ R137, R131, R128, R132 ;  /* 0x0000008083897223 */ /* 0x000fe40000010084 */
[-C--:B------:R-:W-:Y:S02]  /*a410*/  FFMA.FTZ R141, R211, R134.reuse, -R136 ;  /* 0x00000086d38d7223 */ /* 0x080fe40000010888 */
[----:B------:R-:W-:-:S02]  /*a420*/  FMUL.FTZ R134, R19, R134 ;  /* 0x0000008613867220 */ /* 0x000fc40000410000 */
[-C--:B------:R-:W-:Y:S02]  /*a430*/  FFMA.FTZ R214, R111, -R48.reuse, R214 ;  /* 0x800000306fd67223 */ /* 0x080fe400000100d6 */
[----:B------:R-:W-:Y:S02]  /*a440*/  FMUL.FTZ R143, R31, R48 ;  /* 0x000000301f8f7220 */ /* 0x000fe40000410000 */
[----:B------:R-:W-:Y:S02]  /*a450*/  FMUL.FTZ R132, R18, R135 ;  /* 0x0000008712847220 */ /* 0x000fe40000410000 */
[----:B------:R-:W-:Y:S02]  /*a460*/  FADD.FTZ R12, R12, R139 ;  /* 0x0000008b0c0c7221 */ /* 0x000fe40000010000 */
[----:B------:R-:W-:Y:S02]  /*a470*/  FADD.FTZ R14, R14, R137 ;  /* 0x000000890e0e7221 */ /* 0x000fe40000010000 */
[----:B------:R-:W-:-:S02]  /*a480*/  FFMA.FTZ R137, R211, R130, R134 ;  /* 0x00000082d3897223 */ /* 0x000fc40000010086 */
[----:B------:R-:W-:Y:S02]  /*a490*/  FFMA.FTZ R171, R214, R143, -R132 ;  /* 0x0000008fd6ab7223 */ /* 0x000fe40000010884 */
[----:B------:R-:W-:Y:S02]  /*a4a0*/  FADD.FTZ R12, R12, R141 ;  /* 0x0000008d0c0c7221 */ /* 0x000fe40000010000 */
[----:B------:R-:W-:Y:S02]  /*a4b0*/  FADD.FTZ R14, R14, R137 ;  /* 0x000000890e0e7221 */ /* 0x000fe40000010000 */
[----:B------:R-:W-:Y:S02]  /*a4c0*/  FADD.FTZ R171, R12, R171 ;  /* 0x000000ab0cab7221 */ /* 0x000fe40000010000 */
[----:B------:R-:W-:Y:S02]  /*a4d0*/  FMUL.FTZ R137, R2, UR42 ;  /* 0x0000002a02897c20 */ /* 0x000fe40008410000 */
[----:B------:R-:W-:-:S02]  /*a4e0*/  FMUL.FTZ R12, R156, UR42 ;  /* 0x0000002a9c0c7c20 */ /* 0x000fc40008410000 */
[----:B------:R-:W-:Y:S02]  /*a4f0*/  FFMA.FTZ R132, R228, UR43, -R137 ;  /* 0x0000002be4847c23 */ /* 0x000fe40008010889 */
[----:B0-----:R-:W-:Y:S02]  /*a500*/  FFMA.FTZ R127, R3, UR43, -R12 ;  /* 0x0000002b037f7c23 */ /* 0x001fe4000801080c */
[----:B------:R-:W-:Y:S02]  /*a510*/  FMUL.FTZ R137, R159, UR42 ;  /* 0x0000002a9f897c20 */ /* 0x000fe40008410000 */
[----:B------:R-:W-:Y:S02]  /*a520*/  FMUL.FTZ R143, R18, R143 ;  /* 0x0000008f128f7220 */ /* 0x000fe40000410000 */
[----:B------:R-:W-:Y:S02]  /*a530*/  FMUL.FTZ R12, R157, UR42 ;  /* 0x0000002a9d0c7c20 */ /* 0x000fe40008410000 */
[----:B------:R-:W-:-:S02]  /*a540*/  FFMA.FTZ R134, R158, UR43, -R137 ;  /* 0x0000002b9e867c23 */ /* 0x000fc40008010889 */
[----:B------:R-:W-:Y:S02]  /*a550*/  FFMA.FTZ R143, R214, R135, R143 ;  /* 0x00000087d68f7223 */ /* 0x000fe4000001008f */
[----:B------:R-:W-:Y:S02]  /*a560*/  FFMA.FTZ R137, R25, UR43, R12 ;  /* 0x0000002b19897c23 */ /* 0x000fe4000801000c */
[----:B------:R-:W-:Y:S02]  /*a570*/  FMUL.FTZ R12, R22, UR42 ;  /* 0x0000002a160c7c20 */ /* 0x000fe40008410000 */
[----:B------:R-:W-:Y:S02]  /*a580*/  FADD.FTZ R161, R14, R143 ;  /* 0x0000008f0ea17221 */ /* 0x000fe40000010000 */
[----:B------:R-:W-:Y:S02]  /*a590*/  FMUL.FTZ R149, R20, UR42 ;  /* 0x0000002a14957c20 */ /* 0x000fe40008410000 */
[----:B------:R-:W-:-:S02]  /*a5a0*/  FFMA.FTZ R143, R163, UR43, -R12 ;  /* 0x0000002ba38f7c23 */ /* 0x000fc4000801080c */
[----:B------:R-:W-:Y:S02]  /*a5b0*/  FMUL.FTZ R147, R24, UR42 ;  /* 0x0000002a18937c20 */ /* 0x000fe40008410000 */
[----:B------:R-:W-:Y:S02]  /*a5c0*/  FMUL.FTZ R141, R22, R50 ;  /* 0x00000032168d7220 */ /* 0x000fe40000410000 */
[----:B------:R-:W-:Y:S02]  /*a5d0*/  FMUL.FTZ R12, R169, UR42 ;  /* 0x0000002aa90c7c20 */ /* 0x000fe40008410000 */
[C---:B------:R-:W-:Y:S02]  /*a5e0*/  FFMA.FTZ R144, R24.reuse, UR43, -R149 ;  /* 0x0000002b18907c23 */ /* 0x040fe40008010895 */
[----:B------:R-:W-:Y:S02]  /*a5f0*/  FMUL.FTZ R14, R24, R49 ;  /* 0x00000031180e7220 */ /* 0x000fe40000410000 */
[----:B------:R-:W-:-:S02]  /*a600*/  FFMA.FTZ R24, R20, UR43, R147 ;  /* 0x0000002b14187c23 */ /* 0x000fc40008010093 */
[-C--:B------:R-:W-:Y:S02]  /*a610*/  FFMA.FTZ R226, R109, -R50.reuse, R226 ;  /* 0x800000326de27223 */ /* 0x080fe400000100e2 */
[----:B------:R-:W-:Y:S02]  /*a620*/  FMUL.FTZ R173, R163, R50 ;  /* 0x00000032a3ad7220 */ /* 0x000fe40000410000 */
[----:B------:R-:W-:Y:S02]  /*a630*/  FMUL.FTZ R151, R16, R141 ;  /* 0x0000008d10977220 */ /* 0x000fe40000410000 */
[C---:B------:R-:W-:Y:S02]  /*a640*/  FFMA.FTZ R147, R31.reuse, UR43, -R12 ;  /* 0x0000002b1f937c23 */ /* 0x040fe4000801080c */
[----:B------:R-:W-:Y:S02]  /*a650*/  FMUL.FTZ R12, R31, UR42 ;  /* 0x0000002a1f0c7c20 */ /* 0x000fe40008410000 */
[----:B------:R-:W-:-:S02]  /*a660*/  FFMA.FTZ R190, R226, R173, -R151 ;  /* 0x000000ade2be7223 */ /* 0x000fc40000010897 */
[----:B------:R-:W-:Y:S02]  /*a670*/  FMUL.FTZ R31, R172, UR42 ;  /* 0x0000002aac1f7c20 */ /* 0x000fe40008410000 */
[----:B------:R-:W-:Y:S02]  /*a680*/  FFMA.FTZ R151, R169, UR43, R12 ;  /* 0x0000002ba9977c23 */ /* 0x000fe4000801000c */
[----:B------:R-:W-:Y:S02]  /*a690*/  FMUL.FTZ R154, R178, UR42 ;  /* 0x0000002ab29a7c20 */ /* 0x000fe40008410000 */
[----:B------:R-:W-:Y:S02]  /*a6a0*/  FMUL.FTZ R12, R13, UR42 ;  /* 0x0000002a0d0c7c20 */ /* 0x000fe40008410000 */
[----:B------:R-:W-:Y:S02]  /*a6b0*/  FMUL.FTZ R142, R20, R49 ;  /* 0x00000031148e7220 */ /* 0x000fe40000410000 */
[----:B------:R-:W-:-:S02]  /*a6c0*/  FFMA.FTZ R152, R122, UR43, -R31 ;  /* 0x0000002b7a987c23 */ /* 0x000fc4000801081f */
[----:B------:R-:W-:Y:S02]  /*a6d0*/  FMUL.FTZ R149, R122, UR42 ;  /* 0x0000002a7a957c20 */ /* 0x000fe40008410000 */
[C---:B------:R-:W-:Y:S02]  /*a6e0*/  FFMA.FTZ R154, R121.reuse, UR43, -R154 ;  /* 0x0000002b799a7c23 */ /* 0x040fe4000801089a */
[----:B------:R-:W-:Y:S02]  /*a6f0*/  FMUL.FTZ R31, R121, UR42 ;  /* 0x0000002a791f7c20 */ /* 0x000fe40008410000 */
[----:B------:R-:W-:Y:S02]  /*a700*/  FFMA.FTZ R153, R183, UR43, R12 ;  /* 0x0000002bb7997c23 */ /* 0x000fe4000801000c */
[----:B------:R-:W-:Y:S02]  /*a710*/  FMUL.FTZ R139, R3, UR42 ;  /* 0x0000002a038b7c20 */ /* 0x000fe40008410000 */
[----:B------:R-:W-:-:S02]  /*a720*/  FFMA.FTZ R217, R110, -R49, R217 ;  /* 0x800000316ed97223 */ /* 0x000fc400000100d9 */
[----:B------:R-:W-:Y:S02]  /*a730*/  FMUL.FTZ R148, R17, R142 ;  /* 0x0000008e11947220 */ /* 0x000fe40000410000 */
[----:B------:R-:W-:Y:S02]  /*a740*/  FMUL.FTZ R121, R181, UR42 ;  /* 0x0000002ab5797c20 */ /* 0x000fe40008410000 */
[----:B------:R-:W-:Y:S02]  /*a750*/  FMUL.FTZ R160, R183, UR42 ;  /* 0x0000002ab7a07c20 */ /* 0x000fe40008410000 */
[----:B------:R-:W-:Y:S02]  /*a760*/  FMUL.FTZ R12, R191, UR42 ;  /* 0x0000002abf0c7c20 */ /* 0x000fe40008410000 */
[----:B------:R-:W-:Y:S02]  /*a770*/  FMUL.FTZ R145, R163, UR42 ;  /* 0x0000002aa3917c20 */ /* 0x000fe40008410000 */
[----:B------:R-:W-:-:S02]  /*a780*/  FFMA.FTZ R182, R172, UR43, R149 ;  /* 0x0000002bacb67c23 */ /* 0x000fc40008010095 */
[----:B------:R-:W-:Y:S02]  /*a790*/  FFMA.FTZ R126, R156, UR43, R139 ;  /* 0x0000002b9c7e7c23 */ /* 0x000fe4000801008b */
[-C--:B------:R-:W-:Y:S02]  /*a7a0*/  FFMA.FTZ R186, R217, R14.reuse, -R148 ;  /* 0x0000000ed9ba7223 */ /* 0x080fe40000010894 */
[----:B------:R-:W-:Y:S02]  /*a7b0*/  FMUL.FTZ R163, R17, R14 ;  /* 0x0000000e11a37220 */ /* 0x000fe40000410000 */
[----:B------:R-:W-:Y:S02]  /*a7c0*/  FFMA.FTZ R162, R178, UR43, R31 ;  /* 0x0000002bb2a27c23 */ /* 0x000fe4000801001f */
        /* <DEDUP_REMOVED lines=62> */
.L_x_10149:
[----:B------:R-:W-:Y:S05]  /*abb0*/  BSYNC B0 ;  /* 0x0000000000007941 */ /* 0x000fea0003800000 */
.L_x_10148:
[----:B------:R-:W-:Y:S01]  /*abc0*/  ULDC.64 UR32, c[0x0][0x2b8] ;  /* 0x0000ae0000207ab9 */ /* 0x000fe20000000a00 */
[----:B------:R-:W-:Y:S01]  /*abd0*/  FFMA.FTZ R12, R217, R142, R163 ;  /* 0x0000008ed90c7223 */ /* 0x000fe200000100a3 */
[----:B------:R-:W-:Y:S01]  /*abe0*/  USHF.R.U32.HI UR37, URZ, 0x1, UR33 ;  /* 0x000000013f257899 */ /* 0x000fe20008011621 */
[-C--:B0-----:R-:W-:Y:S01]  /*abf0*/  FMUL.FTZ R15, R157, R52.reuse ;  /* 0x000000349d0f7220 */ /* 0x081fe20000410000 */
[----:B------:R-:W-:Y:S01]  /*ac00*/  USHF.R.U64 UR36, UR32, 0x1, UR33 ;  /* 0x0000000120247899 */ /* 0x000fe20008001221 */
[----:B------:R-:W-:Y:S01]  /*ac10*/  FADD.FTZ R12, R161, R12 ;  /* 0x0000000ca10c7221 */ /* 0x000fe20000010000 */
[----:B------:R-:W-:Y:S01]  /*ac20*/  UIMAD UR37, UR37, UR31, URZ ;  /* 0x0000001f252572a4 */ /* 0x000fe2000f8e023f */
[-C--:B------:R-:W-:Y:S01]  /*ac30*/  FMUL.FTZ R161, R165, R51.reuse ;  /* 0x00000033a5a17220 */ /* 0x080fe20000410000 */
[----:B------:R-:W-:Y:S01]  /*ac40*/  UIMAD.WIDE.U32 UR32, UR36, UR31, URZ ;  /* 0x0000001f242072a5 */ /* 0x000fe2000f8e003f */
[-C--:B------:R-:W-:Y:S01]  /*ac50*/  FMUL.FTZ R13, R164, R51.reuse ;  /* 0x00000033a40d7220 */ /* 0x080fe20000410000 */
[----:B------:R-:W-:Y:S01]  /*ac60*/  UIMAD UR40, UR38, UR36, UR37 ;  /* 0x00000024262872a4 */ /* 0x000fe2000f8e0225 */
[----:B------:R-:W-:Y:S01]  /*ac70*/  FFMA.FTZ R222, R108, -R51, R222 ;  /* 0x800000336cde7223 */ /* 0x000fe200000100de */
[----:B------:R-:W-:Y:S01]  /*ac80*/  ULDC UR41, c[0x0][0x174] ;  /* 0x00005d0000297ab9 */ /* 0x000fe20000000800 */
[----:B------:R-:W-:Y:S01]  /*ac90*/  FMUL.FTZ R14, R174, R161 ;  /* 0x000000a1ae0e7220 */ /* 0x000fe20000410000 */
[----:B------:R-:W-:Y:S01]  /*aca0*/  ULDC.64 UR36, c[0x0][0x2c0] ;  /* 0x0000b00000247ab9 */ /* 0x000fe20000000a00 */
[-C--:B------:R-:W-:Y:S01]  /*acb0*/  FMUL.FTZ R157, R25, R52.reuse ;  /* 0x00000034199d7220 */ /* 0x080fe20000410000 */
[----:B------:R-:W-:Y:S01]  /*acc0*/  UIADD3 UR33, UR40, UR33, URZ ;  /* 0x0000002128217290 */ /* 0x000fe2000fffe03f */
[----:B------:R-:W-:Y:S01]  /*acd0*/  FMUL.FTZ R173, R16, R173 ;  /* 0x000000ad10ad7220 */ /* 0x000fe20000410000 */
[----:B------:R-:W-:Y:S01]  /*ace0*/  UIMAD UR40, UR39, UR36, URZ ;  /* 0x00000024272872a4 */ /* 0x000fe2000f8e023f */
[----:B------:R-:W-:Y:S01]  /*acf0*/  FFMA.FTZ R14, R222, R13, -R14 ;  /* 0x0000000dde0e7223 */ /* 0x000fe2000001080e */
[----:B------:R-:W-:Y:S01]  /*ad00*/  UIMAD.WIDE.U32 UR32, UR22, UR36, UR32 ;  /* 0x00000024162072a5 */ /* 0x000fe2000f8e0020 */
[----:B------:R-:W-:Y:S01]  /*ad10*/  FFMA.FTZ R164, R107, -R52, R223 ;  /* 0x800000346ba47223 */ /* 0x000fe200000100df */
[----:B------:R-:W-:Y:S01]  /*ad20*/  UIMAD UR40, UR22, UR37, UR40 ;  /* 0x00000025162872a4 */ /* 0x000fe2000f8e0228 */
[C---:B------:R-:W-:Y:S01]  /*ad30*/  FMUL.FTZ R163, R175.reuse, R157 ;  /* 0x0000009dafa37220 */ /* 0x040fe20000410000 */
[----:B------:R-:W-:Y:S01]  /*ad40*/  BSSY B0, `(.L_x_10150) ;  /* 0x0000046000007945 */ /* 0x000fe20003800000 */
[----:B------:R-:W-:Y:S01]  /*ad50*/  FFMA.FTZ R173, R226, R141, R173 ;  /* 0x0000008de2ad7223 */ /* 0x000fe200000100ad */
[----:B------:R-:W-:Y:S01]  /*ad60*/  ULDC.64 UR36, c[0x0][0x320] ;  /* 0x0000c80000247ab9 */ /* 0x000fe20000000a00 */
[----:B------:R-:W-:Y:S01]  /*ad70*/  FMUL.FTZ R13, R174, R13 ;  /* 0x0000000dae0d7220 */ /* 0x000fe20000410000 */
[----:B------:R-:W-:Y:S01]  /*ad80*/  UIADD3 UR40, UR40, UR33, URZ ;  /* 0x0000002128287290 */ /* 0x000fe2000fffe03f */
[----:B------:R-:W-:Y:S01]  /*ad90*/  FFMA.FTZ R163, R164, R15, -R163 ;  /* 0x0000000fa4a37223 */ /* 0x000fe200000108a3 */
        /* <DEDUP_REMOVED lines=8> */
[----:B------:R-:W-:Y:S01]  /*ae20*/  ISETP.GE.AND P1, PT, R146, 0x41, PT ;  /* 0x000000419200780c */ /* 0x000fe20003f26270 */
[----:B------:R-:W-:Y:S01]  /*ae30*/  FADD.FTZ R13, R12, R13 ;  /* 0x0000000d0c0d7221 */ /* 0x000fe20000010000 */
[----:B------:R-:W-:Y:S01]  /*ae40*/  LEA R12, P0, R35, UR36, 0x2 ;  /* 0x00000024230c7c11 */ /* 0x000fe2000f8010ff */
[----:B------:R-:W-:Y:S01]  /*ae50*/  FFMA.FTZ R184, R164, R157, R15 ;  /* 0x0000009da4b87223 */ /* 0x000fe2000001000f */
[----:B------:R-:W-:Y:S01]  /*ae60*/  MOV R173, UR32 ;  /* 0x0000002000ad7c02 */ /* 0x000fe20008000f00 */
[----:B------:R-:W-:Y:S01]  /*ae70*/  FADD.FTZ R171, R171, R190 ;  /* 0x000000beabab7221 */ /* 0x000fe20000010000 */
[----:B------:R-:W-:Y:S01]  /*ae80*/  USHF.L.U32 UR36, UR8, 0x2, URZ ;  /* 0x0000000208247899 */ /* 0x000fe2000800063f */
[----:B------:R-:W-:Y:S01]  /*ae90*/  FADD.FTZ R15, R13, R184 ;  /* 0x000000b80d0f7221 */ /* 0x000fe20000010000 */
[----:B------:R-:W-:Y:S01]  /*aea0*/  LEA.HI.X R13, R35, UR37, RZ, 0x2, P0 ;  /* 0x00000025230d7c11 */ /* 0x000fe200080f14ff */
[-C--:B------:R-:W-:Y:S01]  /*aeb0*/  FMUL.FTZ R184, R159, R53.reuse ;  /* 0x000000359fb87220 */ /* 0x080fe20000410000 */
[----:B------:R-:W-:Y:S01]  /*aec0*/  USHF.L.U64.HI UR37, UR8, 0x2, UR9 ;  /* 0x0000000208257899 */ /* 0x000fe20008010209 */
[----:B------:R-:W-:Y:S01]  /*aed0*/  FADD.FTZ R14, R171, R14 ;  /* 0x0000000eab0e7221 */ /* 0x000fe20000010000 */
[----:B------:R-:W-:Y:S01]  /*aee0*/  MOV R193, UR36 ;  /* 0x0000002400c17c02 */ /* 0x000fe20008000f00 */
[-C--:B------:R-:W-:Y:S01]  /*aef0*/  FMUL.FTZ R158, R158, R53.reuse ;  /* 0x000000359e9e7220 */ /* 0x080fe20000410000 */
[----:B------:R-:W-:Y:S01]  /*af00*/  ULDC.64 UR32, c[0x0][0x2d0] ;  /* 0x0000b40000207ab9 */ /* 0x000fe20000000a00 */
        /* <DEDUP_REMOVED lines=10> */
[----:B------:R-:W-:-:S04]  /*afb0*/  IMAD.WIDE R12, R173, 0x4, R12 ;  /* 0x00000004ad0c7825 */ /* 0x000fc800078e020c */
[----:B------:R-:W-:Y:S02]  /*afc0*/  FFMA.FTZ R158, R221, R184, R158 ;  /* 0x000000b8dd9e7223 */ /* 0x000fe4000001009e */
[-C--:B------:R-:W-:Y:S02]  /*afd0*/  FMUL.FTZ R173, R3, R54.reuse ;  /* 0x0000003603ad7220 */ /* 0x080fe40000410000 */
[----:B------:R-:W-:Y:S02]  /*afe0*/  FFMA.FTZ R3, R105, -R54, R230 ;  /* 0x8000003669037223 */ /* 0x000fe400000100e6 */
        /* <DEDUP_REMOVED lines=14> */
[----:B------:R-:W-:Y:S01]  /*b0d0*/  LEA.HI.SX32 R14, R14, R35, 0x1b ;  /* 0x000000230e0e7211 */ /* 0x000fe200078fdaff */
[----:B------:R-:W-:Y:S01]  /*b0e0*/  FMUL.FTZ R186, R2, R55 ;  /* 0x0000003702ba7220 */ /* 0x000fe20000410000 */
[----:B------:R-:W-:Y:S01]  /*b0f0*/  LEA.HI.SX32 R188, R188, R35, 0x1b ;  /* 0x00000023bcbc7211 */ /* 0x000fe200078fdaff */
[----:B------:R-:W-:-:S02]  /*b100*/  FFMA.FTZ R158, R104, -R55, R179 ;  /* 0x80000037689e7223 */ /* 0x000fc400000100b3 */
        /* <DEDUP_REMOVED lines=9> */
.L_x_10151:
[----:B------:R-:W-:Y:S05]  /*b1a0*/  BSYNC B0 ;  /* 0x0000000000007941 */ /* 0x000fea0003800000 */
.L_x_10150:
[----:B-1----:R1:W2:Y:S01]  /*b1b0*/  LDS R15, [R188.X4+0x940] ;  /* 0x00094000bc0f7984 */ /* 0x0022a20000004800 */
[----:B------:R-:W-:Y:S01]  /*b1c0*/  BSSY B0, `(.L_x_10152) ;  /* 0x0000004000007945 */ /* 0x000fe20003800000 */
[----:B------:R-:W-:Y:S01]  /*b1d0*/  LEA.HI.SX32 R190, R190, R35, 0x1b ;  /* 0x00000023bebe7211 */ /* 0x000fe200078fdaff */
[----:B------:R-:W-:Y:S05]  /*b1e0*/  @!P1 BRA `(.L_x_10153) ;  /* 0x0000001000009947 */ /* 0x000fea0003800000 */
[----:B--2---:R2:W-:Y:S02]  /*b1f0*/  RED.E.ADD.F32.FTZ.RN.STRONG.GPU [R12.64+-0xf00], R15 ;  /* 0xfff1000f0c00798e */ /* 0x0045e4000c10e7a2 */
.L_x_10153:
[----:B------:R-:W-:Y:S05]  /*b200*/  BSYNC B0 ;  /* 0x0000000000007941 */ /* 0x000fea0003800000 */
.L_x_10152:
[----:B--2---:R2:W3:Y:S01]  /*b210*/  LDS R15, [R190.X4+0x9c0] ;  /* 0x0009c000be0f7984 */ /* 0x0044e20000004800 */
[----:B------:R-:W-:Y:S01]  /*b220*/  BSSY B0, `(.L_x_10154) ;  /* 0x0000005000007945 */ /* 0x000fe20003800000 */
[----:B0-----:R-:W-:-:S02]  /*b230*/  IADD3 R14, R35, 0x80, RZ ;  /* 0x00000080230e7810 */ /* 0x001fc40007ffe0ff */
[----:B-1----:R-:W-:Y:S01]  /*b240*/  IADD3 R188, R35, 0xa0, RZ ;  /* 0x000000a023bc7810 */ /* 0x002fe20007ffe0ff */
[----:B------:R-:W-:Y:S05]  /*b250*/  @!P2 BRA `(.L_x_10155) ;  /* 0x000000100000a947 */ /* 0x000fea0003800000 */
[----:B---3--:R0:W-:Y:S02]  /*b260*/  RED.E.ADD.F32.FTZ.RN.STRONG.GPU [R12.64+-0xe80], R15 ;  /* 0xfff1800f0c00798e */ /* 0x0081e4000c10e7a2 */
.L_x_10155:
[----:B------:R-:W-:Y:S05]  /*b270*/  BSYNC B0 ;  /* 0x0000000000007941 */ /* 0x000fea0003800000 */
.L_x_10154:
        /* <DEDUP_REMOVED lines=14> */
.L_x_10157:
[----:B0-----:R-:W-:Y:S05]  /*b360*/  BSYNC B0 ;  /* 0x0000000000007941 */ /* 0x001fea0003800000 */
.L_x_10156:
[----:B-1----:R0:W1:Y:S01]  /*b370*/  LDS R15, [R188.X4+0xac0] ;  /* 0x000ac000bc0f7984 */ /* 0x0020620000004800 */
[----:B------:R-:W-:Y:S01]  /*b380*/  BSSY B0, `(.L_x_10158) ;  /* 0x0000005000007945 */ /* 0x000fe20003800000 */
[----:B------:R-:W-:Y:S02]  /*b390*/  IADD3 R14, R35, 0xe0, RZ ;  /* 0x000000e0230e7810 */ /* 0x000fe40007ffe0ff */
[----:B------:R-:W-:Y:S01]  /*b3a0*/  LEA.HI.SX32 R190, R190, R35, 0x1b ;  /* 0x00000023bebe7211 */ /* 0x000fe200078fdaff */
[----:B------:R-:W-:Y:S05]  /*b3b0*/  @!P0 BRA `(.L_x_10159) ;  /* 0x0000001000008947 */ /* 0x000fea0003800000 */
[----:B-1----:R1:W-:Y:S02]  /*b3c0*/  RED.E.ADD.F32.FTZ.RN.STRONG.GPU [R12.64+-0xd80], R15 ;  /* 0xfff2800f0c00798e */ /* 0x0023e4000c10e7a2 */
.L_x_10159:
[----:B------:R-:W-:Y:S05]  /*b3d0*/  BSYNC B0 ;  /* 0x0000000000007941 */ /* 0x000fea0003800000 */
.L_x_10158:
[----:B-1----:R1:W2:Y:S01]  /*b3e0*/  LDS R15, [R190.X4+0xb40] ;  /* 0x000b4000be0f7984 */ /* 0x0022a20000004800 */
[----:B------:R-:W-:Y:S01]  /*b3f0*/  BSSY B0, `(.L_x_10160) ;  /* 0x0000005000007945 */ /* 0x000fe20003800000 */
[----:B0-----:R-:W-:-:S02]  /*b400*/  IADD3 R188, R35, 0x100, RZ ;  /* 0x0000010023bc7810 */ /* 0x001fc40007ffe0ff */
[----:B------:R-:W-:Y:S01]  /*b410*/  LEA.HI.SX32 R14, R14, R35, 0x1b ;  /* 0x000000230e0e7211 */ /* 0x000fe200078fdaff */
[----:B------:R-:W-:Y:S05]  /*b420*/  @!P1 BRA `(.L_x_10161) ;  /* 0x0000001000009947 */ /* 0x000fea0003800000 */
[----:B--2---:R0:W-:Y:S02]  /*b430*/  RED.E.ADD.F32.FTZ.RN.STRONG.GPU [R12.64+-0xd00], R15 ;  /* 0xfff3000f0c00798e */ /* 0x0041e4000c10e7a2 */
.L_x_10161:
[----:B------:R-:W-:Y:S05]  /*b440*/  BSYNC B0 ;  /* 0x0000000000007941 */ /* 0x000fea0003800000 */
.L_x_10160:
[----:B0-2---:R0:W2:Y:S01]  /*b450*/  LDS R15, [R14.X4+0xbc0] ;  /* 0x000bc0000e0f7984 */ /* 0x0050a20000004800 */
[----:B------:R-:W-:Y:S01]  /*b460*/  BSSY B0, `(.L_x_10162) ;  /* 0x0000005000007945 */ /* 0x000fe20003800000 */
[----:B-1----:R-:W-:Y:S02]  /*b470*/  IADD3 R190, R35, 0x120, RZ ;  /* 0x0000012023be7810 */ /* 0x002fe40007ffe0ff */
[----:B------:R-:W-:Y:S01]  /*b480*/  LEA.HI.SX32 R188, R188, R35, 0x1b ;  /* 0x00000023bcbc7211 */ /* 0x000fe200078fdaff */
[----:B------:R-:W-:Y:S05]  /*b490*/  @!P2 BRA `(.L_x_10163) ;  /* 0x000000100000a947 */ /* 0x000fea0003800000 */
[----:B--2---:R1:W-:Y:S02]  /*b4a0*/  RED.E.ADD.F32.FTZ.RN.STRONG.GPU [R12.64+-0xc80], R15 ;  /* 0xfff3800f0c00798e */ /* 0x0043e4000c10e7a2 */
.L_x_10163:
[----:B------:R-:W-:Y:S05]  /*b4b0*/  BSYNC B0 ;  /* 0x0000000000007941 */ /* 0x000fea0003800000 */
.L_x_10162:
[----:B-12---:R1:W2:Y:S01]  /*b4c0*/  LDS R15, [R188.X4+0xc40] ;  /* 0x000c4000bc0f7984 */ /* 0x0062a20000004800 */
[----:B------:R-:W-:Y:S01]  /*b4d0*/  BSSY B0, `(.L_x_10164) ;  /* 0x0000005000007945 */ /* 0x000fe20003800000 */
[----:B0-----:R-:W-:Y:S02]  /*b4e0*/  IADD3 R14, R35, 0x140, RZ ;  /* 0x00000140230e7810 */ /* 0x001fe40007ffe0ff */
[----:B------:R-:W-:Y:S01]  /*b4f0*/  LEA.HI.SX32 R190, R190, R35, 0x1b ;  /* 0x00000023bebe7211 */ /* 0x000fe200078fdaff */
[----:B------:R-:W-:Y:S05]  /*b500*/  @!P3 BRA `(.L_x_10165) ;  /* 0x000000100000b947 */ /* 0x000fea0003800000 */
[----:B--2---:R0:W-:Y:S02]  /*b510*/  RED.E.ADD.F32.FTZ.RN.STRONG.GPU [R12.64+-0xc00], R15 ;  /* 0xfff4000f0c00798e */ /* 0x0041e4000c10e7a2 */
.L_x_10165:
[----:B------:R-:W-:Y:S05]  /*b520*/  BSYNC B0 ;  /* 0x0000000000007941 */ /* 0x000fea0003800000 */
.L_x_10164:
[----:B0-2---:R0:W2:Y:S01]  /*b530*/  LDS R15, [R190.X4+0xcc0] ;  /* 0x000cc000be0f7984 */ /* 0x0050a20000004800 */
[----:B------:R-:W-:Y:S01]  /*b540*/  BSSY B0, `(.L_x_10166) ;  /* 0x0000004000007945 */ /* 0x000fe20003800000 */
[----:B------:R-:W-:Y:S01]  /*b550*/  LEA.HI.SX32 R14, R14, R35, 0x1b ;  /* 0x000000230e0e7211 */ /* 0x000fe200078fdaff */
[----:B------:R-:W-:Y:S05]  /*b560*/  @!P4 BRA `(.L_x_10167) ;  /* 0x000000100000c947 */ /* 0x000fea0003800000 */
[----:B--2---:R2:W-:Y:S02]  /*b570*/  RED.E.ADD.F32.FTZ.RN.STRONG.GPU [R12.64+-0xb80], R15 ;  /* 0xfff4800f0c00798e */ /* 0x0045e4000c10e7a2 */
.L_x_10167:
[----:B------:R-:W-:Y:S05]  /*b580*/  BSYNC B0 ;  /* 0x0000000000007941 */ /* 0x000fea0003800000 */
.L_x_10166:
[----:B--2---:R2:W3:Y:S01]  /*b590*/  LDS R15, [R14.X4+0xd40] ;  /* 0x000d40000e0f7984 */ /* 0x0044e20000004800 */
[----:B------:R-:W-:Y:S01]  /*b5a0*/  BSSY B0, `(.L_x_10168) ;  /* 0x0000005000007945 */ /* 0x000fe20003800000 */
[----:B-1----:R-:W-:-:S02]  /*b5b0*/  IADD3 R188, R35, 0x160, RZ ;  /* 0x0000016023bc7810 */ /* 0x002fc40007ffe0ff */
[----:B0-----:R-:W-:Y:S01]  /*b5c0*/  IADD3 R190, R35, 0x180, RZ ;  /* 0x0000018023be7810 */ /* 0x001fe20007ffe0ff */
[----:B------:R-:W-:Y:S05]  /*b5d0*/  @!P5 BRA `(.L_x_10169) ;  /* 0x000000100000d947 */ /* 0x000fea0003800000 */
[----:B---3--:R0:W-:Y:S02]  /*b5e0*/  RED.E.ADD.F32.FTZ.RN.STRONG.GPU [R12.64+-0xb00], R15 ;  /* 0xfff5000f0c00798e */ /* 0x0081e4000c10e7a2 */
.L_x_10169:
[----:B------:R-:W-:Y:S05]  /*b5f0*/  BSYNC B0 ;  /* 0x0000000000007941 */ /* 0x000fea0003800000 */
.L_x_10168:
        /* <DEDUP_REMOVED lines=14> */
.L_x_10171:
[----:B0-----:R-:W-:Y:S05]  /*b6e0*/  BSYNC B0 ;  /* 0x0000000000007941 */ /* 0x001fea0003800000 */
.L_x_10170:
[----:B-1----:R0:W1:Y:S01]  /*b6f0*/  LDS R15, [R190.X4+0xe40] ;  /* 0x000e4000be0f7984 */ /* 0x0020620000004800 */
[----:B------:R-:W-:Y:S01]  /*b700*/  BSSY B0, `(.L_x_10172) ;  /* 0x0000005000007945 */ /* 0x000fe20003800000 */
[----:B------:R-:W-:Y:S02]  /*b710*/  IADD3 R188, R35, 0x1c0, RZ ;  /* 0x000001c023bc7810 */ /* 0x000fe40007ffe0ff */
[----:B------:R-:W-:Y:S01]  /*b720*/  LEA.HI.SX32 R14, R14, R35, 0x1b ;  /* 0x000000230e0e7211 */ /* 0x000fe200078fdaff */
[----:B------:R-:W-:Y:S05]  /*b730*/  @!P0 BRA `(.L_x_10173) ;  /* 0x0000001000008947 */ /* 0x000fea0003800000 */
[----:B-1----:R1:W-:Y:S02]  /*b740*/  RED.E.ADD.F32.FTZ.RN.STRONG.GPU [R12.64+-0xa00], R15 ;  /* 0xfff6000f0c00798e */ /* 0x0023e4000c10e7a2 */
.L_x_10173:
[----:B------:R-:W-:Y:S05]  /*b750*/  BSYNC B0 ;  /* 0x0000000000007941 */ /* 0x000fea0003800000 */
.L_x_10172:
[----:B-1----:R1:W2:Y:S01]  /*b760*/  LDS R15, [R14.X4+0xec0] ;  /* 0x000ec0000e0f7984 */ /* 0x0022a20000004800 */
[----:B------:R-:W-:Y:S01]  /*b770*/  BSSY B0, `(.L_x_10174) ;  /* 0x0000005000007945 */ /* 0x000fe20003800000 */
[----:B0-----:R-:W-:-:S02]  /*b780*/  IADD3 R190, R35, 0x1e0, RZ ;  /* 0x000001e023be7810 */ /* 0x001fc40007ffe0ff */
[----:B------:R-:W-:Y:S01]  /*b790*/  LEA.HI.SX32 R188, R188, R35, 0x1b ;  /* 0x00000023bcbc7211 */ /* 0x000fe200078fdaff */
[----:B------:R-:W-:Y:S05]  /*b7a0*/  @!P1 BRA `(.L_x_10175) ;  /* 0x0000001000009947 */ /* 0x000fea0003800000 */
[----:B--2---:R0:W-:Y:S02]  /*b7b0*/  RED.E.ADD.F32.FTZ.RN.STRONG.GPU [R12.64+-0x980], R15 ;  /* 0xfff6800f0c00798e */ /* 0x0041e4000c10e7a2 */
.L_x_10175:
[----:B------:R-:W-:Y:S05]  /*b7c0*/  BSYNC B0 ;  /* 0x0000000000007941 */ /* 0x000fea0003800000 */
.L_x_10174:
[----:B0-2---:R0:W2:Y:S01]  /*b7d0*/  LDS R15, [R188.X4+0xf40] ;  /* 0x000f4000bc0f7984 */ /* 0x0050a20000004800 */
[----:B------:R-:W-:Y:S01]  /*b7e0*/  BSSY B0, `(.L_x_10176) ;  /* 0x0000004000007945 */ /* 0x000fe20003800000 */
[----:B------:R-:W-:Y:S01]  /*b7f0*/  LEA.HI.SX32 R190, R190, R35, 0x1b ;  /* 0x00000023bebe7211 */ /* 0x000fe200078fdaff */
[----:B------:R-:W-:Y:S05]  /*b800*/  @!P2 BRA `(.L_x_10177) ;  /* 0x000000100000a947 */ /* 0x000fea0003800000 */
[----:B--2---:R2:W-:Y:S02]  /*b810*/  RED.E.ADD.F32.FTZ.RN.STRONG.GPU [R12.64+-0x900], R15 ;  /* 0xfff7000f0c00798e */ /* 0x0045e4000c10e7a2 */
.L_x_10177:
[----:B------:R-:W-:Y:S05]  /*b820*/  BSYNC B0 ;  /* 0x0000000000007941 */ /* 0x000fea0003800000 */
.L_x_10176:
[----:B--2---:R2:W3:Y:S01]  /*b830*/  LDS R15, [R190.X4+0xfc0] ;  /* 0x000fc000be0f7984 */ /* 0x0044e20000004800 */
[----:B------:R-:W-:Y:S01]  /*b840*/  BSSY B0, `(.L_x_10178) ;  /* 0x0000005000007945 */ /* 0x000fe20003800000 */
[----:B-1----:R-:W-:Y:S02]  /*b850*/  IADD3 R14, R35, 0x220, RZ ;  /* 0x00000220230e7810 */ /* 0x002fe40007ffe0ff */
[----:B------:R-:W-:Y:S01]  /*b860*/  LEA.HI.SX32 R150, R150, R35, 0x1b ;  /* 0x0000002396967211 */ /* 0x000fe200078fdaff */
[----:B------:R-:W-:Y:S05]  /*b870*/  @!P3 BRA `(.L_x_10179) ;  /* 0x000000100000b947 */ /* 0x000fea0003800000 */
[----:B---3--:R1:W-:Y:S02]  /*b880*/  RED.E.ADD.F32.FTZ.RN.STRONG.GPU [R12.64+-0x880], R15 ;  /* 0xfff7800f0c00798e */ /* 0x0083e4000c10e7a2 */
.L_x_10179:
[----:B------:R-:W-:Y:S05]  /*b890*/  BSYNC B0 ;  /* 0x0000000000007941 */ /* 0x000fea0003800000 */
.L_x_10178:
[----:B-1-3--:R1:W3:Y:S01]  /*b8a0*/  LDS R15, [R150.X4+0x1040] ;  /* 0x00104000960f7984 */ /* 0x00a2e20000004800 */
[----:B------:R-:W-:Y:S01]  /*b8b0*/  BSSY B0, `(.L_x_10180) ;  /* 0x0000004000007945 */ /* 0x000fe20003800000 */
[----:B------:R-:W-:Y:S01]  /*b8c0*/  LEA.HI.SX32 R14, R14, R35, 0x1b ;  /* 0x000000230e0e7211 */ /* 0x000fe200078fdaff */
[----:B------:R-:W-:Y:S05]  /*b8d0*/  @!P4 BRA `(.L_x_10181) ;  /* 0x000000100000c947 */ /* 0x000fea0003800000 */
[----:B---3--:R3:W-:Y:S02]  /*b8e0*/  RED.E.ADD.F32.FTZ.RN.STRONG.GPU [R12.64+-0x800], R15 ;  /* 0xfff8000f0c00798e */ /* 0x0087e4000c10e7a2 */
.L_x_10181:
[----:B------:R-:W-:Y:S05]  /*b8f0*/  BSYNC B0 ;  /* 0x0000000000007941 */ /* 0x000fea0003800000 */
.L_x_10180:
[----:B---3--:R3:W4:Y:S01]  /*b900*/  LDS R15, [R14.X4+0x10c0] ;  /* 0x0010c0000e0f7984 */ /* 0x0087220000004800 */
[----:B------:R-:W-:Y:S01]  /*b910*/  BSSY B0, `(.L_x_10182) ;  /* 0x0000005000007945 */ /* 0x000fe20003800000 */
[----:B-1----:R-:W-:-:S02]  /*b920*/  IADD3 R150, R35, 0x240, RZ ;  /* 0x0000024023967810 */ /* 0x002fc40007ffe0ff */
[----:B0-----:R-:W-:Y:S01]  /*b930*/  IADD3 R188, R35, 0x260, RZ ;  /* 0x0000026023bc7810 */ /* 0x001fe20007ffe0ff */
[----:B------:R-:W-:Y:S05]  /*b940*/  @!P5 BRA `(.L_x_10183) ;  /* 0x000000100000d947 */ /* 0x000fea0003800000 */
[----:B----4-:R0:W-:Y:S02]  /*b950*/  RED.E.ADD.F32.FTZ.RN.STRONG.GPU [R12.64+-0x780], R15 ;  /* 0xfff8800f0c00798e */ /* 0x0101e4000c10e7a2 */
.L_x_10183:
[----:B------:R-:W-:Y:S05]  /*b960*/  BSYNC B0 ;  /* 0x0000000000007941 */ /* 0x000fea0003800000 */
.L_x_10182:
        /* <DEDUP_REMOVED lines=14> */
.L_x_10185:
[----:B0-----:R-:W-:Y:S05]  /*ba50*/  BSYNC B0 ;  /* 0x0000000000007941 */ /* 0x001fea0003800000 */
.L_x_10184:
[----:B-1----:R0:W1:Y:S01]  /*ba60*/  LDS R15, [R188.X4+0x11c0] ;  /* 0x0011c000bc0f7984 */ /* 0x0020620000004800 */
[----:B------:R-:W-:Y:S01]  /*ba70*/  BSSY B0, `(.L_x_10186) ;  /* 0x0000005000007945 */ /* 0x000fe20003800000 */
[----:B------:R-:W-:Y:S02]  /*ba80*/  IADD3 R150, R35, 0x2a0, RZ ;  /* 0x000002a023967810 */ /* 0x000fe40007ffe0ff */
[----:B------:R-:W-:Y:S01]  /*ba90*/  LEA.HI.SX32 R14, R14, R35, 0x1b ;  /* 0x000000230e0e7211 */ /* 0x000fe200078fdaff */
[----:B------:R-:W-:Y:S05]  /*baa0*/  @!P0 BRA `(.L_x_10187) ;  /* 0x0000001000008947 */ /* 0x000fea0003800000 */
[----:B-1----:R1:W-:Y:S02]  /*bab0*/  RED.E.ADD.F32.FTZ.RN.STRONG.GPU [R12.64+-0x680], R15 ;  /* 0xfff9800f0c00798e */ /* 0x0023e4000c10e7a2 */
.L_x_10187:
[----:B------:R-:W-:Y:S05]  /*bac0*/  BSYNC B0 ;  /* 0x0000000000007941 */ /* 0x000fea0003800000 */
.L_x_10186:
[----:B-1----:R1:W3:Y:S01]  /*bad0*/  LDS R15, [R14.X4+0x1240] ;  /* 0x001240000e0f7984 */ /* 0x0022e20000004800 */
[----:B------:R-:W-:Y:S01]  /*bae0*/  BSSY B0, `(.L_x_10188) ;  /* 0x0000005000007945 */ /* 0x000fe20003800000 */
[----:B0-----:R-:W-:-:S02]  /*baf0*/  IADD3 R188, R35, 0x2c0, RZ ;  /* 0x000002c023bc7810 */ /* 0x001fc40007ffe0ff */
[----:B------:R-:W-:Y:S01]  /*bb00*/  LEA.HI.SX32 R150, R150, R35, 0x1b ;  /* 0x0000002396967211 */ /* 0x000fe200078fdaff */
[----:B------:R-:W-:Y:S05]  /*bb10*/  @!P1 BRA `(.L_x_10189) ;  /* 0x0000001000009947 */ /* 0x000fea0003800000 */
[----:B---3--:R0:W-:Y:S02]  /*bb20*/  RED.E.ADD.F32.FTZ.RN.STRONG.GPU [R12.64+-0x600], R15 ;  /* 0xfffa000f0c00798e */ /* 0x0081e4000c10e7a2 */
.L_x_10189:
[----:B------:R-:W-:Y:S05]  /*bb30*/  BSYNC B0 ;  /* 0x0000000000007941 */ /* 0x000fea0003800000 */
.L_x_10188:
[----:B0--3--:R0:W3:Y:S01]  /*bb40*/  LDS R15, [R150.X4+0x12c0] ;  /* 0x0012c000960f7984 */ /* 0x0090e20000004800 */
[----:B------:R-:W-:Y:S01]  /*bb50*/  BSSY B0, `(.L_x_10190) ;  /* 0x0000005000007945 */ /* 0x000fe20003800000 */
[----:B-1----:R-:W-:Y:S02]  /*bb60*/  IADD3 R14, R35, 0x2e0, RZ ;  /* 0x000002e0230e7810 */ /* 0x002fe40007ffe0ff */
[----:B------:R-:W-:Y:S01]  /*bb70*/  LEA.HI.SX32 R188, R188, R35, 0x1b ;  /* 0x00000023bcbc7211 */ /* 0x000fe200078fdaff */
[----:B------:R-:W-:Y:S05]  /*bb80*/  @!P2 BRA `(.L_x_10191) ;  /* 0x000000100000a947 */ /* 0x000fea0003800000 */
[----:B---3--:R1:W-:Y:S02]  /*bb90*/  RED.E.ADD.F32.FTZ.RN.STRONG.GPU [R12.64+-0x580], R15 ;  /* 0xfffa800f0c00798e */ /* 0x0083e4000c10e7a2 */
.L_x_10191:
[----:B------:R-:W-:Y:S05]  /*bba0*/  BSYNC B0 ;  /* 0x0000000000007941 */ /* 0x000fea0003800000 */
.L_x_10190:
[----:B-1-3--:R1:W3:Y:S01]  /*bbb0*/  LDS R15, [R188.X4+0x1340] ;  /* 0x00134000bc0f7984 */ /* 0x00a2e20000004800 */
[----:B------:R-:W-:Y:S01]  /*bbc0*/  BSSY B0, `(.L_x_10192) ;  /* 0x0000005000007945 */ /* 0x000fe20003800000 */
[----:B0-----:R-:W-:Y:S02]  /*bbd0*/  IADD3 R150, R35, 0x300, RZ ;  /* 0x0000030023967810 */ /* 0x001fe40007ffe0ff */
[----:B------:R-:W-:Y:S01]  /*bbe0*/  LEA.HI.SX32 R14, R14, R35, 0x1b ;  /* 0x000000230e0e7211 */ /* 0x000fe200078fdaff */
[----:B------:R-:W-:Y:S05]  /*bbf0*/  @!P3 BRA `(.L_x_10193) ;  /* 0x000000100000b947 */ /* 0x000fea0003800000 */
[----:B---3--:R0:W-:Y:S02]  /*bc00*/  RED.E.ADD.F32.FTZ.RN.STRONG.GPU [R12.64+-0x500], R15 ;  /* 0xfffb000f0c00798e */ /* 0x0081e4000c10e7a2 */
.L_x_10193:
[----:B------:R-:W-:Y:S05]  /*bc10*/  BSYNC B0 ;  /* 0x0000000000007941 */ /* 0x000fea0003800000 */
.L_x_10192:
[----:B0--3--:R0:W3:Y:S01]  /*bc20*/  LDS R15, [R14.X4+0x13c0] ;  /* 0x0013c0000e0f7984 */ /* 0x0090e20000004800 */
[----:B------:R-:W-:Y:S01]  /*bc30*/  BSSY B0, `(.L_x_10194) ;  /* 0x0000004000007945 */ /* 0x000fe20003800000 */
[----:B------:R-:W-:Y:S01]  /*bc40*/  LEA.HI.SX32 R150, R150, R35, 0x1b ;  /* 0x0000002396967211 */ /* 0x000fe200078fdaff */
[----:B------:R-:W-:Y:S05]  /*bc50*/  @!P4 BRA `(.L_x_10195) ;  /* 0x000000100000c947 */ /* 0x000fea0003800000 */
[----:B---3--:R3:W-:Y:S02]  /*bc60*/  RED.E.ADD.F32.FTZ.RN.STRONG.GPU [R12.64+-0x480], R15 ;  /* 0xfffb800f0c00798e */ /* 0x0087e4000c10e7a2 */
.L_x_10195:
[----:B------:R-:W-:Y:S05]  /*bc70*/  BSYNC B0 ;  /* 0x0000000000007941 */ /* 0x000fea0003800000 */
.L_x_10194:
[----:B---3--:R3:W4:Y:S01]  /*bc80*/  LDS R15, [R150.X4+0x1440] ;  /* 0x00144000960f7984 */ /* 0x0087220000004800 */
[----:B------:R-:W-:Y:S01]  /*bc90*/  BSSY B0, `(.L_x_10196) ;  /* 0x0000005000007945 */ /* 0x000fe20003800000 */
[----:B0-----:R-:W-:-:S02]  /*bca0*/  IADD3 R14, R35, 0x320, RZ ;  /* 0x00000320230e7810 */ /* 0x001fc40007ffe0ff */
[----:B-1----:R-:W-:Y:S01]  /*bcb0*/  IADD3 R188, R35, 0x340, RZ ;  /* 0x0000034023bc7810 */ /* 0x002fe20007ffe0ff */
[----:B------:R-:W-:Y:S05]  /*bcc0*/  @!P5 BRA `(.L_x_10197) ;  /* 0x000000100000d947 */ /* 0x000fea0003800000 */
[----:B----4-:R0:W-:Y:S02]  /*bcd0*/  RED.E.ADD.F32.FTZ.RN.STRONG.GPU [R12.64+-0x400], R15 ;  /* 0xfffc000f0c00798e */ /* 0x0101e4000c10e7a2 */
.L_x_10197:
[----:B------:R-:W-:Y:S05]  /*bce0*/  BSYNC B0 ;  /* 0x0000000000007941 */ /* 0x000fea0003800000 */
.L_x_10196:
        /* <DEDUP_REMOVED lines=14> */
.L_x_10199:
[----:B0-----:R-:W-:Y:S05]  /*bdd0*/  BSYNC B0 ;  /* 0x0000000000007941 */ /* 0x001fea0003800000 */
.L_x_10198:
[----:B-1----:R0:W1:Y:S01]  /*bde0*/  LDS R15, [R188.X4+0x1540] ;  /* 0x00154000bc0f7984 */ /* 0x0020620000004800 */
[----:B------:R-:W-:Y:S01]  /*bdf0*/  BSSY B0, `(.L_x_10200) ;  /* 0x0000005000007945 */ /* 0x000fe20003800000 */
[----:B------:R-:W-:Y:S02]  /*be00*/  IADD3 R14, R35, 0x380, RZ ;  /* 0x00000380230e7810 */ /* 0x000fe40007ffe0ff */
[----:B------:R-:W-:Y:S01]  /*be10*/  LEA.HI.SX32 R150, R150, R35, 0x1b ;  /* 0x0000002396967211 */ /* 0x000fe200078fdaff */
[----:B------:R-:W-:Y:S05]  /*be20*/  @!P0 BRA `(.L_x_10201) ;  /* 0x0000001000008947 */ /* 0x000fea0003800000 */
[----:B-1----:R1:W-:Y:S02]  /*be30*/  RED.E.ADD.F32.FTZ.RN.STRONG.GPU [R12.64+-0x300], R15 ;  /* 0xfffd000f0c00798e */ /* 0x0023e4000c10e7a2 */
.L_x_10201:
[----:B------:R-:W-:Y:S05]  /*be40*/  BSYNC B0 ;  /* 0x0000000000007941 */ /* 0x000fea0003800000 */
.L_x_10200:
[----:B-1----:R1:W3:Y:S01]  /*be50*/  LDS R15, [R150.X4+0x15c0] ;  /* 0x0015c000960f7984 */ /* 0x0022e20000004800 */
[----:B------:R-:W-:Y:S01]  /*be60*/  BSSY B0, `(.L_x_10202) ;  /* 0x0000005000007945 */ /* 0x000fe20003800000 */
[----:B------:R-:W-:-:S02]  /*be70*/  IADD3 R146, R35, 0x3a0, RZ ;  /* 0x000003a023927810 */ /* 0x000fc40007ffe0ff */
[----:B------:R-:W-:Y:S01]  /*be80*/  LEA.HI.SX32 R14, R14, R35, 0x1b ;  /* 0x000000230e0e7211 */ /* 0x000fe200078fdaff */
[----:B------:R-:W-:Y:S05]  /*be90*/  @!P1 BRA `(.L_x_10203) ;  /* 0x0000001000009947 */ /* 0x000fea0003800000 */
[----:B---3--:R3:W-:Y:S02]  /*bea0*/  RED.E.ADD.F32.FTZ.RN.STRONG.GPU [R12.64+-0x280], R15 ;  /* 0xfffd800f0c00798e */ /* 0x0087e4000c10e7a2 */
.L_x_10203:
[----:B------:R-:W-:Y:S05]  /*beb0*/  BSYNC B0 ;  /* 0x0000000000007941 */ /* 0x000fea0003800000 */
.L_x_10202:
[----:B---3--:R3:W4:Y:S01]  /*bec0*/  LDS R15, [R14.X4+0x1640] ;  /* 0x001640000e0f7984 */ /* 0x0087220000004800 */
[----:B------:R-:W-:Y:S01]  /*bed0*/  BSSY B0, `(.L_x_10204) ;  /* 0x0000005000007945 */ /* 0x000fe20003800000 */
[----:B-1----:R-:W-:Y:S02]  /*bee0*/  IADD3 R150, R35, 0x3c0, RZ ;  /* 0x000003c023967810 */ /* 0x002fe40007ffe0ff */
[----:B------:R-:W-:Y:S01]  /*bef0*/  LEA.HI.SX32 R146, R146, R35, 0x1b ;  /* 0x0000002392927211 */ /* 0x000fe200078fdaff */
[----:B------:R-:W-:Y:S05]  /*bf00*/  @!P2 BRA `(.L_x_10205) ;  /* 0x000000100000a947 */ /* 0x000fea0003800000 */
[----:B----4-:R1:W-:Y:S02]  /*bf10*/  RED.E.ADD.F32.FTZ.RN.STRONG.GPU [R12.64+-0x200], R15 ;  /* 0xfffe000f0c00798e */ /* 0x0103e4000c10e7a2 */
.L_x_10205:
[----:B------:R-:W-:Y:S05]  /*bf20*/  BSYNC B0 ;  /* 0x0000000000007941 */ /* 0x000fea0003800000 */
.L_x_10204:
[----:B-1--4-:R1:W4:Y:S01]  /*bf30*/  LDS R15, [R146.X4+0x16c0] ;  /* 0x0016c000920f7984 */ /* 0x0123220000004800 */
[----:B------:R-:W-:Y:S01]  /*bf40*/  BSSY B0, `(.L_x_10206) ;  /* 0x0000005000007945 */ /* 0x000fe20003800000 */
[----:B---3--:R-:W-:Y:S02]  /*bf50*/  IADD3 R14, R35, 0x3e0, RZ ;  /* 0x000003e0230e7810 */ /* 0x008fe40007ffe0ff */
[----:B------:R-:W-:Y:S01]  /*bf60*/  LEA.HI.SX32 R150, R150, R35, 0x1b ;  /* 0x0000002396967211 */ /* 0x000fe200078fdaff */
[----:B------:R-:W-:Y:S05]  /*bf70*/  @!P3 BRA `(.L_x_10207) ;  /* 0x000000100000b947 */ /* 0x000fea0003800000 */
[----:B----4-:R3:W-:Y:S02]  /*bf80*/  RED.E.ADD.F32.FTZ.RN.STRONG.GPU [R12.64+-0x180], R15 ;  /* 0xfffe800f0c00798e */ /* 0x0107e4000c10e7a2 */
.L_x_10207:
[----:B------:R-:W-:Y:S05]  /*bf90*/  BSYNC B0 ;  /* 0x0000000000007941 */ /* 0x000fea0003800000 */
.L_x_10206:
[----:B---34-:R3:W4:Y:S01]  /*bfa0*/  LDS R15, [R150.X4+0x1740] ;  /* 0x00174000960f7984 */ /* 0x0187220000004800 */
[----:B------:R-:W-:Y:S01]  /*bfb0*/  BSSY B0, `(.L_x_10208) ;  /* 0x0000004000007945 */ /* 0x000fe20003800000 */
[----:B------:R-:W-:Y:S01]  /*bfc0*/  LEA.HI.SX32 R14, R14, R35, 0x1b ;  /* 0x000000230e0e7211 */ /* 0x000fe200078fdaff */
[----:B------:R-:W-:Y:S05]  /*bfd0*/  @!P4 BRA `(.L_x_10209) ;  /* 0x000000100000c947 */ /* 0x000fea0003800000 */
[----:B----4-:R4:W-:Y:S02]  /*bfe0*/  RED.E.ADD.F32.FTZ.RN.STRONG.GPU [R12.64+-0x100], R15 ;  /* 0xffff000f0c00798e */ /* 0x0109e4000c10e7a2 */
.L_x_10209:
[----:B------:R-:W-:Y:S05]  /*bff0*/  BSYNC B0 ;  /* 0x0000000000007941 */ /* 0x000fea0003800000 */
.L_x_10208:
[----:B----4-:R4:W0:Y:S01]  /*c000*/  LDS R15, [R14.X4+0x17c0] ;  /* 0x0017c0000e0f7984 */ /* 0x0108220000004800 */
[----:B------:R-:W-:Y:S01]  /*c010*/  BSSY B0, `(.L_x_10210) ;  /* 0x0000003000007945 */ /* 0x000fe20003800000 */
[----:B------:R-:W-:Y:S05]  /*c020*/  @!P5 BRA `(.L_x_10211) ;  /* 0x000000100000d947 */ /* 0x000fea0003800000 */
[----:B0-----:R0:W-:Y:S02]  /*c030*/  RED.E.ADD.F32.FTZ.RN.STRONG.GPU [R12.64+-0x80], R15 ;  /* 0xffff800f0c00798e */ /* 0x0011e4000c10e7a2 */
.L_x_10211:
[----:B------:R-:W-:Y:S05]  /*c040*/  BSYNC B0 ;  /* 0x0000000000007941 */ /* 0x000fea0003800000 */
.L_x_10210:
        /* <DEDUP_REMOVED lines=10> */
[----:B------:R-:W-:Y:S01]  /*c0f0*/  FMUL.FTZ R144, R17, R144 ;  /* 0x0000009011907220 */ /* 0x000fe20000410000 */
[----:B------:R-:W-:Y:S01]  /*c100*/  ISETP.NE.AND P1, PT, R36, RZ, PT ;  /* 0x000000ff2400720c */ /* 0x000fe20003f25270 */
[----:B------:R-:W4:Y:S01]  /*c110*/  SHFL.DOWN PT, R179, R171, 0x1, 0x1f ;  /* 0x08201f00abb37f89 */ /* 0x000f2200000e0000 */
[----:B------:R-:W-:Y:S01]  /*c120*/  FMUL.FTZ R143, R16, R143 ;  /* 0x0000008f108f7220 */ /* 0x000fe20000410000 */
[----:B------:R-:W-:Y:S01]  /*c130*/  ISETP.NE.AND P2, PT, R35, RZ, PT ;  /* 0x000000ff2300720c */ /* 0x000fe20003f45270 */
[----:B------:R-:W-:Y:S01]  /*c140*/  FFMA.FTZ R138, R107, R25, R138 ;  /* 0x000000196b8a7223 */ /* 0x000fe2000001008a */
[----:B------:R-:W-:Y:S01]  /*c150*/  BSSY B0, `(.L_x_10212) ;  /* 0x0000083000007945 */ /* 0x000fe20003800000 */
[----:B------:R-:W-:-:S02]  /*c160*/  FFMA.FTZ R217, R217, R24, R144 ;  /* 0x00000018d9d97223 */ /* 0x000fc40000010090 */
[----:B------:R-:W-:Y:S02]  /*c170*/  FMUL.FTZ R127, R166, R127 ;  /* 0x0000007fa67f7220 */ /* 0x000fe40000410000 */
[----:B------:R-:W-:Y:S02]  /*c180*/  FMUL.FTZ R147, R18, R147 ;  /* 0x0000009312937220 */ /* 0x000fe40000410000 */
[----:B------:R-:W-:Y:S02]  /*c190*/  FFMA.FTZ R126, R3, R126, R127 ;  /* 0x0000007e037e7223 */ /* 0x000fe4000001007f */
        /* <DEDUP_REMOVED lines=62> */
[----:B---3--:R-:W-:Y:S02]  /*c580*/  @!P0 FADD.FTZ R15, R15, R24 ;  /* 0x000000180f0f8221 */ /* 0x008fe40000010000 */
[----:B------:R-:W-:Y:S02]  /*c590*/  FFMA.FTZ R154, R113, R178, R154 ;  /* 0x000000b2719a7223 */ /* 0x000fe4000001009a */
[----:B----4-:R-:W-:Y:S01]  /*c5a0*/  @!P0 FADD.FTZ R12, R12, R17 ;  /* 0x000000110c0c8221 */ /* 0x010fe20000010000 */
[----:B------:R-:W1:Y:S01]  /*c5b0*/  SHFL.DOWN PT, R18, R15, 0x10, 0x1f ;  /* 0x0a001f000f127f89 */ /* 0x000e6200000e0000 */
[----:B------:R-:W-:Y:S01]  /*c5c0*/  ISETP.GT.AND P0, PT, R36, 0xf, PT ;  /* 0x0000000f2400780c */ /* 0x000fe20003f04270 */
[----:B------:R-:W-:Y:S02]  /*c5d0*/  FFMA.FTZ R121, R114, R181, R121 ;  /* 0x000000b572797223 */ /* 0x000fe40000010079 */
[----:B------:R-:W3:Y:S01]  /*c5e0*/  SHFL.DOWN PT, R17, R14, 0x10, 0x1f ;  /* 0x0a001f000e117f89 */ /* 0x000ee200000e0000 */
[----:B------:R-:W-:-:S02]  /*c5f0*/  FFMA.FTZ R160, R115, R183, R160 ;  /* 0x000000b773a07223 */ /* 0x000fc400000100a0 */
[----:B------:R-:W-:Y:S01]  /*c600*/  FFMA.FTZ R31, R116, R185, R31 ;  /* 0x000000b9741f7223 */ /* 0x000fe2000001001f */
[----:B------:R-:W4:Y:S01]  /*c610*/  SHFL.DOWN PT, R3, R12, 0x10, 0x1f ;  /* 0x0a001f000c037f89 */ /* 0x000f2200000e0000 */
[----:B------:R-:W-:Y:S02]  /*c620*/  FFMA.FTZ R122, R117, R187, R122 ;  /* 0x000000bb757a7223 */ /* 0x000fe4000001007a */
[----:B------:R-:W-:Y:S02]  /*c630*/  FFMA.FTZ R189, R118, R189, R148 ;  /* 0x000000bd76bd7223 */ /* 0x000fe40000010094 */
[----:B------:R-:W-:Y:S02]  /*c640*/  FFMA.FTZ R192, R119, R191, R192 ;  /* 0x000000bf77c07223 */ /* 0x000fe400000100c0 */
[----:B------:R-:W-:Y:S02]  /*c650*/  FADD.FTZ R103, R186, R103 ;  /* 0x00000067ba677221 */ /* 0x000fe40000010000 */
[----:B0-----:R-:W-:-:S02]  /*c660*/  @!P0 FADD.FTZ R13, R13, R16 ;  /* 0x000000100d0d8221 */ /* 0x001fc40000010000 */
[----:B------:R-:W-:Y:S02]  /*c670*/  FADD.FTZ R102, R163, R102 ;  /* 0x00000066a3667221 */ /* 0x000fe40000010000 */
[----:B------:R-:W-:Y:S02]  /*c680*/  FADD.FTZ R101, R184, R101 ;  /* 0x00000065b8657221 */ /* 0x000fe40000010000 */
[----:B------:R-:W-:Y:S02]  /*c690*/  FADD.FTZ R100, R157, R100 ;  /* 0x000000649d647221 */ /* 0x000fe40000010000 */
[----:B-1----:R-:W-:Y:S02]  /*c6a0*/  @!P0 FADD.FTZ R15, R15, R18 ;  /* 0x000000120f0f8221 */ /* 0x002fe40000010000 */
        /* <DEDUP_REMOVED lines=45> */
.L_x_10213:
[----:B0-----:R-:W-:Y:S05]  /*c980*/  BSYNC B0 ;  /* 0x0000000000007941 */ /* 0x001fea0003800000 */
.L_x_10212:
        /* <DEDUP_REMOVED lines=8> */
.L_x_10135:
[----:B------:R-:W-:Y:S01]  /*ca10*/  BAR.SYNC.DEFER_BLOCKING 0x0 ;  /* 0x0000000000007b1d */ /* 0x000fe20000010000 */
[----:B------:R-:W-:Y:S01]  /*ca20*/  HFMA2.MMA R2, -RZ, RZ, 0, 9.5367431640625e-07 ;  /* 0x00000010ff027435 */ /* 0x000fe200000001ff */
[----:B------:R-:W-:Y:S02]  /*ca30*/  F2FP.PACK_AB R95, R95, R94 ;  /* 0x0000005e5f5f723e */ /* 0x000fe400000000ff */
[----:B------:R-:W-:Y:S02]  /*ca40*/  F2FP.PACK_AB R103, R103, R102 ;  /* 0x000000666767723e */ /* 0x000fe400000000ff */
[----:B------:R-:W-:-:S05]  /*ca50*/  ULDC.64 UR32, c[0x0][0x2d8] ;  /* 0x0000b60000207ab9 */ /* 0x000fca0000000a00 */
[----:B------:R-:W-:-:S05]  /*ca60*/  IMAD.WIDE R2, R37, R2, UR16 ;  /* 0x0000001025027e25 */ /* 0x000fca000f8e0202 */
[----:B------:R-:W3:Y:S04]  /*ca70*/  LDG.E.128 R4, [R2.64] ;  /* 0x0000002202047981 */ /* 0x000ee8000c1e1d00 */
[----:B------:R-:W4:Y:S01]  /*ca80*/  LDG.E.128 R12, [R2.64+0x200] ;  /* 0x00020022020c7981 */ /* 0x000f22000c1e1d00 */
        /* <DEDUP_REMOVED lines=11> */
[----:B------:R-:W-:-:S02]  /*cb40*/  UIADD3 UR9, UR9, UR7, URZ ;  /* 0x0000000709097290 */ /* 0x000fc4000fffe03f */
[----:B------:R-:W-:Y:S02]  /*cb50*/  UIMAD UR7, UR21, UR32, URZ ;  /* 0x00000020150772a4 */ /* 0x000fe4000f8e023f */
[----:B------:R-:W-:Y:S02]  /*cb60*/  UIMAD.WIDE.U32 UR8, UR20, UR32, UR8 ;  /* 0x00000020140872a5 */ /* 0x000fe4000f8e0008 */
[----:B------:R-:W-:Y:S02]  /*cb70*/  UIMAD UR7, UR20, UR33, UR7 ;  /* 0x00000021140772a4 */ /* 0x000fe4000f8e0207 */
[----:B------:R-:W-:Y:S02]  /*cb80*/  UIADD3 UR27, UP2, UR27, -0x800, URZ ;  /* 0xfffff8001b1b7890 */ /* 0x000fe4000ff5e03f */
[----:B------:R-:W-:Y:S02]  /*cb90*/  ULDC.64 UR32, c[0x0][0x330] ;  /* 0x0000cc0000207ab9 */ /* 0x000fe40000000a00 */
[----:B------:R-:W-:-:S02]  /*cba0*/  UIADD3 UR9, UR9, UR7, URZ ;  /* 0x0000000709097290 */ /* 0x000fc4000fffe03f */
[----:B------:R-:W-:Y:S02]  /*cbb0*/  ULEA UR7, UP0, UR8, UR32, 0x1 ;  /* 0x0000002008077291 */ /* 0x000fe4000f80083f */
[----:B------:R-:W-:Y:S02]  /*cbc0*/  UIADD3 UR25, UP3, UR25, -0x400, URZ ;  /* 0xfffffc0019197890 */ /* 0x000fe4000ff7e03f */
[----:B------:R-:W-:Y:S02]  /*cbd0*/  ULEA.HI.X UR8, UR8, UR33, UR9, 0x1, UP0 ;  /* 0x0000002108087291 */ /* 0x000fe400080f0c09 */
[----:B------:R-:W-:Y:S02]  /*cbe0*/  UIADD3 UR23, UP4, UR23, -0x400, URZ ;  /* 0xfffffc0017177890 */ /* 0x000fe4000ff9e03f */
[----:B------:R-:W-:Y:S02]  /*cbf0*/  ULDC.64 UR32, c[0x0][0x300] ;  /* 0x0000c00000207ab9 */ /* 0x000fe40000000a00 */
[----:B------:R-:W-:-:S02]  /*cc00*/  UIADD3 UR6, UR6, 0x1, URZ ;  /* 0x0000000106067890 */ /* 0x000fc4000fffe03f */
[----:B------:R-:W-:Y:S02]  /*cc10*/  UIADD3.X UR17, UR17, -0x1, URZ, UP1, !UPT ;  /* 0xffffffff11117890 */ /* 0x000fe40008ffe43f */
[----:B------:R-:W-:Y:S02]  /*cc20*/  UIADD3.X UR28, UR28, -0x1, URZ, UP2, !UPT ;  /* 0xffffffff1c1c7890 */ /* 0x000fe400097fe43f */
[----:B------:R-:W-:Y:S02]  /*cc30*/  UIADD3.X UR26, UR26, -0x1, URZ, UP3, !UPT ;  /* 0xffffffff1a1a7890 */ /* 0x000fe40009ffe43f */
[----:B------:R-:W-:Y:S01]  /*cc40*/  UIADD3.X UR24, UR24, -0x1, URZ, UP4, !UPT ;  /* 0xffffffff18187890 */ /* 0x000fe2000a7fe43f */
[----:B---3--:R-:W-:Y:S04]  /*cc50*/  STS.128 [R36.X16], R4 ;  /* 0x0000000424007388 */ /* 0x008fe8000000cc00 */
[----:B----4-:R-:W-:Y:S01]  /*cc60*/  STS.128 [R36.X16+0x200], R12 ;  /* 0x0002000c24007388 */ /* 0x010fe2000000cc00 */
[----:B------:R-:W-:-:S06]  /*cc70*/  NOP ;  /* 0x0000000000007918 */ /* 0x000fcc0000000000 */
[----:B------:R-:W0:Y:S04]  /*cc80*/  LDS.128 R8, [R39] ;  /* 0x0000000027087984 */ /* 0x000e280000000c00 */
[----:B------:R-:W1:Y:S04]  /*cc90*/  LDS.128 R4, [R39+0x10] ;  /* 0x0000100027047984 */ /* 0x000e680000000c00 */
[----:B------:R-:W-:Y:S06]  /*cca0*/  BAR.SYNC.DEFER_BLOCKING 0x0 ;  /* 0x0000000000007b1d */ /* 0x000fec0000010000 */
[----:B------:R-:W-:Y:S04]  /*ccb0*/  STS.128 [R39], R92 ;  /* 0x0000005c27007388 */ /* 0x000fe80000000c00 */
        /* <DEDUP_REMOVED lines=16> */
[----:B------:R-:W-:-:S04]  /*cdc0*/  FSETP.GTU.FTZ.AND P4, PT, R12, 20, PT ;  /* 0x41a000000c00780b */ /* 0x000fc80003f9c000 */
[----:B------:R-:W-:Y:S02]  /*cdd0*/  @!P2 FMUL.FTZ R2, R17, -1.4426950216293334961 ;  /* 0xbfb8aa3b1102a820 */ /* 0x000fe40000410000 */
[----:B------:R-:W-:-:S04]  /*cde0*/  @!P1 FMUL.FTZ R8, R8, -1.4426950216293334961 ;  /* 0xbfb8aa3b08089820 */ /* 0x000fc80000410000 */
[----:B------:R-:W0:Y:S01]  /*cdf0*/  @!P2 MUFU.EX2 R2, R2 ;  /* 0x000000020002a308 */ /* 0x000e220000000800 */
[----:B------:R-:W-:Y:S02]  /*ce00*/  @!P0 FMUL.FTZ R9, R16, -1.4426950216293334961 ;  /* 0xbfb8aa3b10098820 */ /* 0x000fe40000410000 */
[----:B------:R-:W-:Y:S02]  /*ce10*/  FADD.FTZ R16, R10, UR5 ;  /* 0x000000050a107e21 */ /* 0x000fe40008010000 */
[----:B------:R-:W-:-:S03]  /*ce20*/  @!P4 FMUL.FTZ R12, R12, -1.4426950216293334961 ;  /* 0xbfb8aa3b0c0cc820 */ /* 0x000fc60000410000 */
[----:B------:R-:W3:Y:S01]  /*ce30*/  @!P1 MUFU.EX2 R8, R8 ;  /* 0x0000000800089308 */ /* 0x000ee20000000800 */
[----:B------:R-:W-:Y:S01]  /*ce40*/  FSETP.GTU.FTZ.AND P5, PT, R16, 20, PT ;  /* 0x41a000001000780b */ /* 0x000fe20003fbc000 */
[----:B0-----:R-:W-:-:S06]  /*ce50*/  @!P2 FADD.FTZ R3, R2, 1 ;  /* 0x3f8000000203a421 */ /* 0x001fcc0000010000 */
[----:B------:R-:W0:Y:S01]  /*ce60*/  @!P0 MUFU.EX2 R9, R9 ;  /* 0x0000000900098308 */ /* 0x000e220000000800 */
[--C-:B------:R-:W-:Y:S02]  /*ce70*/  HADD2.F32 R2, -RZ, R11.reuse.H0_H0 ;  /* 0x2000000bff027230 */ /* 0x100fe40000004100 */
[----:B------:R-:W-:-:S03]  /*ce80*/  HADD2.F32 R11, -RZ, R11.H1_H1 ;  /* 0x3000000bff0b7230 */ /* 0x000fc60000004100 */
[----:B------:R-:W-:Y:S02]  /*ce90*/  FADD.FTZ R17, R2, UR5 ;  /* 0x0000000502117e21 */ /* 0x000fe40008010000 */
[----:B------:R4:W5:Y:S01]  /*cea0*/  @!P2 MUFU.RCP R14, R3 ;  /* 0x00000003000ea308 */ /* 0x0009620000001000 */
[----:B---3--:R-:W-:Y:S02]  /*ceb0*/  @!P1 FADD.FTZ R8, R8, 1 ;  /* 0x3f80000008089421 */ /* 0x008fe40000010000 */
[----:B------:R-:W-:Y:S01]  /*cec0*/  FADD.FTZ R11, R11, UR5 ;  /* 0x000000050b0b7e21 */ /* 0x000fe20008010000 */
[----:B------:R-:W-:Y:S01]  /*ced0*/  FSETP.GTU.FTZ.AND P3, PT, R17, 20, PT ;  /* 0x41a000001100780b */ /* 0x000fe20003f7c000 */
[----:B------:R-:W-:-:S03]  /*cee0*/  @!P6 FMUL.FTZ R2, R15, -1.4426950216293334961 ;  /* 0xbfb8aa3b0f02e820 */ /* 0x000fc60000410000 */
[----:B------:R1:W3:Y:S01]  /*cef0*/  @!P1 MUFU.RCP R13, R8 ;  /* 0x00000008000d9308 */ /* 0x0002e20000001000 */
[----:B0-----:R-:W-:Y:S02]  /*cf00*/  @!P0 FADD.FTZ R9, R9, 1 ;  /* 0x3f80000009098421 */ /* 0x001fe40000010000 */
[----:B----4-:R-:W-:Y:S02]  /*cf10*/  @!P5 FMUL.FTZ R3, R16, -1.4426950216293334961 ;  /* 0xbfb8aa3b1003d820 */ /* 0x010fe40000410000 */
[----:B-----5:R-:W-:Y:S01]  /*cf20*/  @!P2 FMUL.FTZ R87, R87, R14 ;  /* 0x0000000e5757a220 */ /* 0x020fe20000410000 */
[----:B------:R-:W-:Y:S01]  /*cf30*/  FSETP.GTU.FTZ.AND P2, PT, R11, 20, PT ;  /* 0x41a000000b00780b */ /* 0x000fe20003f5c000 */
[--C-:B-1----:R-:W-:Y:S01]  /*cf40*/  HADD2.F32 R8, -RZ, R4.reuse.H0_H0 ;  /* 0x20000004ff087230 */ /* 0x102fe20000004100 */
[----:B------:R0:W1:Y:S01]  /*cf50*/  @!P0 MUFU.RCP R10, R9 ;  /* 0x00000009000a8308 */ /* 0x0000620000001000 */
[----:B------:R-:W-:Y:S01]  /*cf60*/  HADD2.F32 R4, -RZ, R4.H1_H1 ;  /* 0x30000004ff047230 */ /* 0x000fe20000004100 */
[----:B---3--:R-:W-:-:S04]  /*cf70*/  @!P1 FMUL.FTZ R86, R86, R13 ;  /* 0x0000000d56569220 */ /* 0x008fc80000410000 */
[----:B------:R-:W-:Y:S02]  /*cf80*/  FADD.FTZ R13, R4, UR5 ;  /* 0x00000005040d7e21 */ /* 0x000fe40008010000 */
[----:B------:R-:W3:Y:S01]  /*cf90*/  @!P4 MUFU.EX2 R12, R12 ;  /* 0x0000000c000cc308 */ /* 0x000ee20000000800 */
[----:B0-----:R-:W-:Y:S02]  /*cfa0*/  FADD.FTZ R9, R8, UR5 ;  /* 0x0000000508097e21 */ /* 0x001fe40008010000 */
[----:B------:R-:W-:Y:S02]  /*cfb0*/  @!P3 FMUL.FTZ R4, R17, -1.4426950216293334961 ;  /* 0xbfb8aa3b1104b820 */ /* 0x000fe40000410000 */
[----:B------:R-:W-:Y:S01]  /*cfc0*/  @!P2 FMUL.FTZ R8, R11, -1.4426950216293334961 ;  /* 0xbfb8aa3b0b08a820 */ /* 0x000fe20000410000 */
[----:B------:R-:W-:Y:S01]  /*cfd0*/  FSETP.GTU.FTZ.AND P1, PT, R9, 20, PT ;  /* 0x41a000000900780b */ /* 0x000fe20003f3c000 */
[--C-:B------:R-:W-:Y:S01]  /*cfe0*/  HADD2.F32 R11, -RZ, R5.reuse.H0_H0 ;  /* 0x20000005ff0b7230 */ /* 0x100fe20000004100 */
[----:B------:R-:W0:Y:S01]  /*cff0*/  @!P6 MUFU.EX2 R2, R2 ;  /* 0x000000020002e308 */ /* 0x000e220000000800 */
[----:B-1----:R-:W-:Y:S01]  /*d000*/  @!P0 FMUL.FTZ R85, R85, R10 ;  /* 0x0000000a55558220 */ /* 0x002fe20000410000 */
[----:B------:R-:W-:Y:S01]  /*d010*/  FSETP.GTU.FTZ.AND P0, PT, R13, 20, PT ;  /* 0x41a000000d00780b */ /* 0x000fe20003f1c000 */
[----:B------:R-:W-:Y:S01]  /*d020*/  HADD2.F32 R5, -RZ, R5.H1_H1 ;  /* 0x30000005ff057230 */ /* 0x000fe20000004100 */
[----:B------:R-:W-:-:S04]  /*d030*/  FADD.FTZ R15, R11, UR5 ;  /* 0x000000050b0f7e21 */ /* 0x000fc80008010000 */
[----:B------:R-:W1:Y:S01]  /*d040*/  @!P5 MUFU.EX2 R3, R3 ;  /* 0x000000030003d308 */ /* 0x000e620000000800 */
[----:B---3--:R-:W-:Y:S02]  /*d050*/  @!P4 FADD.FTZ R12, R12, 1 ;  /* 0x3f8000000c0cc421 */ /* 0x008fe40000010000 */
[----:B------:R-:W-:Y:S02]  /*d060*/  @!P1 FMUL.FTZ R9, R9, -1.4426950216293334961 ;  /* 0xbfb8aa3b09099820 */ /* 0x000fe40000410000 */
[----:B------:R-:W-:Y:S02]  /*d070*/  FADD.FTZ R5, R5, UR5 ;  /* 0x0000000505057e21 */ /* 0x000fe40008010000 */
[----:B------:R-:W-:Y:S01]  /*d080*/  @!P0 FMUL.FTZ R10, R13, -1.4426950216293334961 ;  /* 0xbfb8aa3b0d0a8820 */ /* 0x000fe20000410000 */
[----:B------:R-:W3:Y:S01]  /*d090*/  @!P3 MUFU.EX2 R4, R4 ;  /* 0x000000040004b308 */ /* 0x000ee20000000800 */
[----:B0-----:R-:W-:-:S07]  /*d0a0*/  @!P6 FADD.FTZ R2, R2, 1 ;  /* 0x3f8000000202e421 */ /* 0x001fce0000010000 */
[----:B------:R-:W0:Y:S01]  /*d0b0*/  @!P2 MUFU.EX2 R8, R8 ;  /* 0x000000080008a308 */ /* 0x000e220000000800 */
[----:B-1----:R-:W-:-:S07]  /*d0c0*/  @!P5 FADD.FTZ R3, R3, 1 ;  /* 0x3f8000000303d421 */ /* 0x002fce0000010000 */
[----:B------:R-:W1:Y:S01]  /*d0d0*/  @!P1 MUFU.EX2 R9, R9 ;  /* 0x0000000900099308 */ /* 0x000e620000000800 */
[----:B---3--:R-:W-:-:S07]  /*d0e0*/  @!P3 FADD.FTZ R4, R4, 1 ;  /* 0x3f8000000404b421 */ /* 0x008fce0000010000 */
[----:B------:R-:W3:Y:S01]  /*d0f0*/  @!P4 MUFU.RCP R13, R12 ;  /* 0x0000000c000dc308 */ /* 0x000ee20000001000 */
[----:B0-----:R-:W-:-:S07]  /*d100*/  @!P2 FADD.FTZ R8, R8, 1 ;  /* 0x3f8000000808a421 */ /* 0x001fce0000010000 */
[----:B------:R0:W4:Y:S01]  /*d110*/  @!P6 MUFU.RCP R14, R2 ;  /* 0x00000002000ee308 */ /* 0x0001220000001000 */
[----:B-1----:R-:W-:-:S07]  /*d120*/  @!P1 FADD.FTZ R9, R9, 1 ;  /* 0x3f80000009099421 */ /* 0x002fce0000010000 */
[----:B------:R1:W5:Y:S01]  /*d130*/  @!P3 MUFU.RCP R16, R4 ;  /* 0x000000040010b308 */ /* 0x0003620000001000 */
[--C-:B0-----:R-:W-:Y:S01]  /*d140*/  HADD2.F32 R2, -RZ, R6.reuse.H0_H0 ;  /* 0x20000006ff027230 */ /* 0x101fe20000004100 */
[----:B---3--:R-:W-:Y:S01]  /*d150*/  @!P4 FMUL.FTZ R84, R84, R13 ;  /* 0x0000000d5454c220 */ /* 0x008fe20000410000 */
[----:B------:R-:W-:Y:S01]  /*d160*/  HADD2.F32 R6, -RZ, R6.H1_H1 ;  /* 0x30000006ff067230 */ /* 0x000fe20000004100 */
[----:B------:R-:W-:Y:S02]  /*d170*/  FSETP.GTU.FTZ.AND P4, PT, R15, 20, PT ;  /* 0x41a000000f00780b */ /* 0x000fe40003f9c000 */
[----:B------:R-:W-:Y:S02]  /*d180*/  FADD.FTZ R13, R2, UR5 ;  /* 0x00000005020d7e21 */ /* 0x000fe40008010000 */
[----:B------:R-:W0:Y:S01]  /*d190*/  @!P5 MUFU.RCP R3, R3 ;  /* 0x000000030003d308 */ /* 0x000e220000001000 */
[--C-:B-1----:R-:W-:Y:S01]  /*d1a0*/  HADD2.F32 R4, -RZ, R7.reuse.H0_H0 ;  /* 0x20000007ff047230 */ /* 0x102fe20000004100 */
[----:B------:R-:W-:Y:S01]  /*d1b0*/  FADD.FTZ R6, R6, UR5 ;  /* 0x0000000506067e21 */ /* 0x000fe20008010000 */
[----:B------:R-:W-:Y:S01]  /*d1c0*/  HADD2.F32 R7, -RZ, R7.H1_H1 ;  /* 0x30000007ff077230 */ /* 0x000fe20000004100 */
[----:B----4-:R-:W-:Y:S01]  /*d1d0*/  @!P6 FMUL.FTZ R83, R83, R14 ;  /* 0x0000000e5353e220 */ /* 0x010fe20000410000 */
[----:B------:R-:W-:-:S03]  /*d1e0*/  FSETP.GTU.FTZ.AND P6, PT, R5, 20, PT ;  /* 0x41a000000500780b */ /* 0x000fc60003fdc000 */
[----:B------:R1:W3:Y:S01]  /*d1f0*/  @!P2 MUFU.RCP R11, R8 ;  /* 0x00000008000ba308 */ /* 0x0002e20000001000 */
[----:B-----5:R-:W-:Y:S01]  /*d200*/  @!P3 FMUL.FTZ R81, R81, R16 ;  /* 0x000000105151b220 */ /* 0x020fe20000410000 */
[----:B------:R-:W-:Y:S01]  /*d210*/  FSETP.GTU.FTZ.AND P3, PT, R6, 20, PT ;  /* 0x41a000000600780b */ /* 0x000fe20003f7c000 */
[----:B------:R-:W-:Y:S02]  /*d220*/  FADD.FTZ R7, R7, UR5 ;  /* 0x0000000507077e21 */ /* 0x000fe40008010000 */
[----:B------:R-:W-:-:S03]  /*d230*/  @!P4 FMUL.FTZ R2, R15, -1.4426950216293334961 ;  /* 0xbfb8aa3b0f02c820 */ /* 0x000fc60000410000 */
[----:B------:R-:W4:Y:S01]  /*d240*/  @!P0 MUFU.EX2 R10, R10 ;  /* 0x0000000a000a8308 */ /* 0x000f220000000800 */
[----:B-1----:R-:W-:Y:S02]  /*d250*/  FADD.FTZ R8, R4, UR5 ;  /* 0x0000000504087e21 */ /* 0x002fe40008010000 */
[----:B0-----:R-:W-:Y:S01]  /*d260*/  @!P5 FMUL.FTZ R82, R82, R3 ;  /* 0x000000035252d220 */ /* 0x001fe20000410000 */
[----:B------:R-:W-:Y:S01]  /*d270*/  FSETP.GTU.FTZ.AND P5, PT, R13, 20, PT ;  /* 0x41a000000d00780b */ /* 0x000fe20003fbc000 */
[----:B------:R-:W-:Y:S02]  /*d280*/  @!P6 FMUL.FTZ R3, R5, -1.4426950216293334961 ;  /* 0xbfb8aa3b0503e820 */ /* 0x000fe40000410000 */
[----:B------:R-:W-:Y:S01]  /*d290*/  @!P3 FMUL.FTZ R5, R6, -1.4426950216293334961 ;  /* 0xbfb8aa3b0605b820 */ /* 0x000fe20000410000 */
[----:B------:R-:W0:Y:S01]  /*d2a0*/  @!P1 MUFU.RCP R12, R9 ;  /* 0x00000009000c9308 */ /* 0x000e220000001000 */
[----:B---3--:R-:W-:Y:S01]  /*d2b0*/  @!P2 FMUL.FTZ R80, R80, R11 ;  /* 0x0000000b5050a220 */ /* 0x008fe20000410000 */
[----:B------:R-:W-:-:S02]  /*d2c0*/  FSETP.GTU.FTZ.AND P2, PT, R8, 20, PT ;  /* 0x41a000000800780b */ /* 0x000fc40003f5c000 */
[----:B------:R-:W-:Y:S01]  /*d2d0*/  F2FP.PACK_AB R18, R82, R83 ;  /* 0x000000535212723e */ /* 0x000fe200000000ff */
[----:B----4-:R-:W-:-:S03]  /*d2e0*/  @!P0 FADD.FTZ R10, R10, 1 ;  /* 0x3f8000000a0a8421 */ /* 0x010fc60000010000 */
[----:B------:R-:W1:Y:S01]  /*d2f0*/  @!P4 MUFU.EX2 R2, R2 ;  /* 0x000000020002c308 */ /* 0x000e620000000800 */
[----:B------:R-:W-:-:S06]  /*d300*/  @!P5 FMUL.FTZ R4, R13, -1.4426950216293334961 ;  /* 0xbfb8aa3b0d04d820 */ /* 0x000fcc0000410000 */
[----:B------:R-:W-:Y:S02]  /*d310*/  @!P2 FMUL.FTZ R6, R8, -1.4426950216293334961 ;  /* 0xbfb8aa3b0806a820 */ /* 0x000fe40000410000 */
[----:B0-----:R-:W-:Y:S01]  /*d320*/  @!P1 FMUL.FTZ R79, R79, R12 ;  /* 0x0000000c4f4f9220 */ /* 0x001fe20000410000 */
[----:B------:R-:W-:Y:S01]  /*d330*/  FSETP.GTU.FTZ.AND P1, PT, R7, 20, PT ;  /* 0x41a000000700780b */ /* 0x000fe20003f3c000 */
[----:B------:R0:W3:Y:S01]  /*d340*/  @!P0 MUFU.RCP R17, R10 ;  /* 0x0000000a00118308 */ /* 0x0000e20000001000 */
[----:B------:R-:W-:-:S06]  /*d350*/  NOP ;  /* 0x0000000000007918 */ /* 0x000fcc0000000000 */
[----:B------:R-:W-:Y:S01]  /*d360*/  LDS.128 R12, [R36.X16+0x200] ;  /* 0x00020000240c7984 */ /* 0x000fe2000000cc00 */
[----:B------:R-:W4:Y:S01]  /*d370*/  @!P6 MUFU.EX2 R3, R3 ;  /* 0x000000030003e308 */ /* 0x000f220000000800 */
[----:B-1----:R-:W-:Y:S02]  /*d380*/  @!P4 FADD.FTZ R2, R2, 1 ;  /* 0x3f8000000202c421 */ /* 0x002fe40000010000 */
[----:B0-----:R-:W0:Y:S01]  /*d390*/  LDS.128 R8, [R36.X16] ;  /* 0x0000000024087984 */ /* 0x001e22000000cc00 */
[----:B------:R-:W-:-:S04]  /*d3a0*/  @!P1 FMUL.FTZ R7, R7, -1.4426950216293334961 ;  /* 0xbfb8aa3b07079820 */ /* 0x000fc80000410000 */
[----:B------:R-:W1:Y:S01]  /*d3b0*/  @!P5 MUFU.EX2 R4, R4 ;  /* 0x000000040004d308 */ /* 0x000e620000000800 */
[----:B---3--:R-:W-:Y:S01]  /*d3c0*/  @!P0 FMUL.FTZ R78, R78, R17 ;  /* 0x000000114e4e8220 */ /* 0x008fe20000410000 */
[----:B------:R-:W-:-:S04]  /*d3d0*/  F2FP.PACK_AB R17, R84, R85 ;  /* 0x000000555411723e */ /* 0x000fc800000000ff */
[----:B------:R-:W-:Y:S02]  /*d3e0*/  F2FP.PACK_AB R20, R78, R79 ;  /* 0x0000004f4e14723e */ /* 0x000fe400000000ff */
[----:B------:R-:W3:Y:S01]  /*d3f0*/  @!P3 MUFU.EX2 R5, R5 ;  /* 0x000000050005b308 */ /* 0x000ee20000000800 */
[----:B----4-:R-:W-:-:S07]  /*d400*/  @!P6 FADD.FTZ R3, R3, 1 ;  /* 0x3f8000000303e421 */ /* 0x010fce0000010000 */
[----:B------:R-:W4:Y:S01]  /*d410*/  @!P2 MUFU.EX2 R6, R6 ;  /* 0x000000060006a308 */ /* 0x000f220000000800 */
[----:B-1----:R-:W-:-:S07]  /*d420*/  @!P5 FADD.FTZ R4, R4, 1 ;  /* 0x3f8000000404d421 */ /* 0x002fce0000010000 */
[----:B------:R-:W1:Y:S01]  /*d430*/  @!P1 MUFU.EX2 R7, R7 ;  /* 0x0000000700079308 */ /* 0x000e620000000800 */
[----:B---3--:R-:W-:-:S07]  /*d440*/  @!P3 FADD.FTZ R5, R5, 1 ;  /* 0x3f8000000505b421 */ /* 0x008fce0000010000 */
[----:B------:R3:W5:Y:S01]  /*d450*/  @!P4 MUFU.RCP R16, R2 ;  /* 0x000000020010c308 */ /* 0x0007620000001000 */
[----:B----4-:R-:W-:-:S07]  /*d460*/  @!P2 FADD.FTZ R6, R6, 1 ;  /* 0x3f8000000606a421 */ /* 0x010fce0000010000 */
[----:B------:R4:W2:Y:S01]  /*d470*/  @!P6 MUFU.RCP R19, R3 ;  /* 0x000000030013e308 */ /* 0x0008a20000001000 */
[----:B---3--:R-:W-:Y:S01]  /*d480*/  MOV R2, UR7 ;  /* 0x0000000700027c02 */ /* 0x008fe20008000f00 */
[----:B-1----:R-:W-:-:S06]  /*d490*/  @!P1 FADD.FTZ R7, R7, 1 ;  /* 0x3f80000007079421 */ /* 0x002fcc0000010000 */
[----:B------:R-:W1:Y:S01]  /*d4a0*/  @!P5 MUFU.RCP R4, R4 ;  /* 0x000000040004d308 */ /* 0x000e620000001000 */
[----:B----4-:R-:W-:Y:S01]  /*d4b0*/  MOV R3, UR8 ;  /* 0x0000000800037c02 */ /* 0x010fe20008000f00 */
[----:B-----5:R-:W-:Y:S01]  /*d4c0*/  @!P4 FMUL.FTZ R77, R77, R16 ;  /* 0x000000104d4dc220 */ /* 0x020fe20000410000 */
[----:B------:R-:W-:Y:S01]  /*d4d0*/  F2FP.PACK_AB R16, R86, R87 ;  /* 0x000000575610723e */ /* 0x000fe200000000ff */
[----:B------:R-:W-:Y:S02]  /*d4e0*/  ULDC.64 UR8, c[0x0][0x2f8] ;  /* 0x0000be0000087ab9 */ /* 0x000fe40000000a00 */
[----:B------:R-:W-:Y:S01]  /*d4f0*/  IMAD.WIDE R2, R37, 0x10, R2 ;  /* 0x0000001025027825 */ /* 0x000fe200078e0202 */
[----:B------:R-:W-:Y:S01]  /*d500*/  UIMAD UR7, UR38, UR8, URZ ;  /* 0x00000008260772a4 */ /* 0x000fe2000f8e023f */
[----:B------:R-:W3:Y:S01]  /*d510*/  @!P3 MUFU.RCP R5, R5 ;  /* 0x000000050005b308 */ /* 0x000ee20000001000 */
[----:B------:R-:W-:Y:S01]  /*d520*/  UIMAD.WIDE.U32 UR18, UR31, UR8, UR18 ;  /* 0x000000081f1272a5 */ /* 0x000fe2000f8e0012 */
[----:B--2---:R-:W-:Y:S01]  /*d530*/  @!P6 FMUL.FTZ R76, R76, R19 ;  /* 0x000000134c4ce220 */ /* 0x004fe20000410000 */
[----:B0-----:R-:W-:Y:S01]  /*d540*/  STG.E.128 [R2.64], R8 ;  /* 0x0000000802007986 */ /* 0x001fe2000c101d22 */
[----:B------:R-:W-:Y:S01]  /*d550*/  F2FP.PACK_AB R19, R80, R81 ;  /* 0x000000515013723e */ /* 0x000fe200000000ff */
[----:B------:R-:W-:-:S02]  /*d560*/  UIMAD UR7, UR31, UR9, UR7 ;  /* 0x000000091f0772a4 */ /* 0x000fc4000f8e0207 */
[----:B------:R0:W-:Y:S01]  /*d570*/  STG.E.128 [R2.64+0x200], R12 ;  /* 0x0002000c02007986 */ /* 0x0001e2000c101d22 */
[----:B------:R-:W2:Y:S01]  /*d580*/  @!P2 MUFU.RCP R6, R6 ;  /* 0x000000060006a308 */ /* 0x000ea20000001000 */
[----:B-1----:R-:W-:Y:S01]  /*d590*/  @!P5 FMUL.FTZ R75, R75, R4 ;  /* 0x000000044b4bd220 */ /* 0x002fe20000410000 */
[----:B------:R-:W-:Y:S01]  /*d5a0*/  F2FP.PACK_AB R21, R76, R77 ;  /* 0x0000004d4c15723e */ /* 0x000fe200000000ff */
[----:B------:R-:W-:Y:S01]  /*d5b0*/  BAR.SYNC.DEFER_BLOCKING 0x0 ;  /* 0x0000000000007b1d */ /* 0x000fe20000010000 */
[----:B------:R-:W-:Y:S02]  /*d5c0*/  UIADD3 UR9, UR19, UR7, URZ ;  /* 0x0000000713097290 */ /* 0x000fe4000fffe03f */
[----:B------:R-:W-:Y:S01]  /*d5d0*/  UIMAD UR7, UR21, UR32, URZ ;  /* 0x00000020150772a4 */ /* 0x000fe2000f8e023f */
[----:B---3--:R-:W-:Y:S02]  /*d5e0*/  @!P3 FMUL.FTZ R74, R74, R5 ;  /* 0x000000054a4ab220 */ /* 0x008fe40000410000 */
[----:B------:R-:W1:Y:S01]  /*d5f0*/  @!P1 MUFU.RCP R7, R7 ;  /* 0x0000000700079308 */ /* 0x000e620000001000 */
[----:B------:R-:W-:Y:S01]  /*d600*/  FADD.FTZ R5, R87, R34 ;  /* 0x0000002257057221 */ /* 0x000fe20000010000 */
[----:B------:R-:W-:Y:S01]  /*d610*/  UMOV UR8, UR18 ;  /* 0x0000001200087c82 */ /* 0x000fe20008000000 */
[----:B------:R-:W-:-:S02]  /*d620*/  F2FP.PACK_AB R22, R74, R75 ;  /* 0x0000004b4a16723e */ /* 0x000fc400000000ff */
[----:B------:R-:W-:Y:S01]  /*d630*/  FADD.FTZ R86, R5, R86 ;  /* 0x0000005605567221 */ /* 0x000fe20000010000 */
[----:B------:R-:W-:Y:S01]  /*d640*/  UIMAD UR7, UR20, UR33, UR7 ;  /* 0x00000021140772a4 */ /* 0x000fe2000f8e0207 */
[----:B--2---:R-:W-:Y:S01]  /*d650*/  @!P2 FMUL.FTZ R73, R73, R6 ;  /* 0x000000064949a220 */ /* 0x004fe20000410000 */
[----:B------:R-:W-:Y:S01]  /*d660*/  UIMAD.WIDE.U32 UR8, UR20, UR32, UR8 ;  /* 0x00000020140872a5 */ /* 0x000fe2000f8e0008 */
[----:B------:R-:W-:Y:S01]  /*d670*/  FADD.FTZ R85, R86, R85 ;  /* 0x0000005556557221 */ /* 0x000fe20000010000 */
[----:B------:R-:W-:Y:S02]  /*d680*/  ULDC.64 UR18, c[0x0][0x340] ;  /* 0x0000d00000127ab9 */ /* 0x000fe40000000a00 */
[----:B------:R-:W-:Y:S01]  /*d690*/  UIADD3 UR9, UR9, UR7, URZ ;  /* 0x0000000709097290 */ /* 0x000fe2000fffe03f */
[----:B------:R-:W-:Y:S01]  /*d6a0*/  FADD.FTZ R84, R85, R84 ;  /* 0x0000005455547221 */ /* 0x000fe20000010000 */
[----:B------:R-:W-:Y:S01]  /*d6b0*/  ULEA UR7, UP0, UR8, UR18, 0x1 ;  /* 0x0000001208077291 */ /* 0x000fe2000f80083f */
[----:B-1----:R-:W-:Y:S01]  /*d6c0*/  @!P1 FMUL.FTZ R72, R72, R7 ;  /* 0x0000000748489220 */ /* 0x002fe20000410000 */
[----:B------:R-:W-:Y:S01]  /*d6d0*/  STS.128 [R39], R16 ;  /* 0x0000001027007388 */ /* 0x000fe20000000c00 */
[----:B------:R-:W-:Y:S01]  /*d6e0*/  FADD.FTZ R83, R84, R83 ;  /* 0x0000005354537221 */ /* 0x000fe20000010000 */
[----:B------:R-:W-:-:S02]  /*d6f0*/  ULEA.HI.X UR8, UR8, UR19, UR9, 0x1, UP0 ;  /* 0x0000001308087291 */ /* 0x000fc400080f0c09 */
[----:B------:R-:W-:Y:S01]  /*d700*/  F2FP.PACK_AB R23, R72, R73 ;  /* 0x000000494817723e */ /* 0x000fe200000000ff */
[----:B------:R-:W-:Y:S01]  /*d710*/  UISETP.GT.AND UP0, UPT, UR29, 0x1, UPT ;  /* 0x000000011d00788c */ /* 0x000fe2000bf04270 */
[----:B------:R-:W-:Y:S01]  /*d720*/  FADD.FTZ R82, R83, R82 ;  /* 0x0000005253527221 */ /* 0x000fe20000010000 */
[----:B0-----:R-:W-:Y:S02]  /*d730*/  MOV R2, UR7 ;  /* 0x0000000700027c02 */ /* 0x001fe40008000f00 */
[----:B------:R-:W-:Y:S01]  /*d740*/  STS.128 [R39+0x10], R20 ;  /* 0x0000101427007388 */ /* 0x000fe20000000c00 */
        /* <DEDUP_REMOVED lines=20> */
.L_x_10101:
[----:B------:R-:W-:Y:S02]  /*d890*/  ISETP.NE.U32.AND P0, PT, RZ, c[0x0][0x328], PT ;  /* 0x0000ca00ff007a0c */ /* 0x000fe40003f05070 */
[----:B------:R-:W-:Y:S02]  /*d8a0*/  ISETP.NE.U32.AND P2, PT, RZ, c[0x0][0x348], PT ;  /* 0x0000d200ff007a0c */ /* 0x000fe40003f45070 */
[----:B------:R-:W-:-:S02]  /*d8b0*/  ISETP.NE.AND.EX P1, PT, RZ, c[0x0][0x32c], PT, P0 ;  /* 0x0000cb00ff007a0c */ /* 0x000fc40003f25300 */
        /* <DEDUP_REMOVED lines=23> */
.L_x_10217:
[----:B0-----:R-:W-:Y:S05]  /*da30*/  BSYNC B0 ;  /* 0x0000000000007941 */ /* 0x001fea0003800000 */
.L_x_10216:
        /* <DEDUP_REMOVED lines=25> */
.L_x_10219:
[----:B0-----:R-:W0:Y:S02]  /*dbd0*/  S2R R11, SR_TID.X ;  /* 0x00000000000b7919 */ /* 0x001e240000002100 */
.L_x_10220:
[----:B0-----:R-:W-:Y:S05]  /*dbe0*/  BSYNC B0 ;  /* 0x0000000000007941 */ /* 0x001fea0003800000 */
.L_x_10218:
        /* <DEDUP_REMOVED lines=12> */
.L_x_10221:
        /* <DEDUP_REMOVED lines=32> */
.L_x_10222:
        /* <DEDUP_REMOVED lines=13> */
.L_x_14711:


//--------------------- .text._Z25selective_scan_bwd_kernelI32Selective_Scan_bwd_kernel_traitsILi32ELi16ELb1ELb1ELb0ELb0ELb0EN3c104HalfENS1_7complexIfEEEEv12SSMParamsBwd --------------------------
	.section	.text._Z25selective_scan_bwd_kernelI32Selective_Scan_bwd_kernel_traitsILi32ELi16ELb1ELb1ELb0ELb0ELb0EN3c104HalfENS1_7complexIfEEEEv12SSMParamsBwd,"ax",@progbits
	.sectioninfo	@"SHI_REGISTERS=251"
	.align	128
        .global         _Z25selective_scan_bwd_kernelI32Selective_Scan_bwd_kernel_traitsILi32ELi16ELb1ELb1ELb0ELb0ELb0EN3c104HalfENS1_7complexIfEEEEv12SSMParamsBwd
        .type           _Z25selective_scan_bwd_kernelI32Selective_Scan_bwd_kernel_traitsILi32ELi16ELb1ELb1ELb0ELb0ELb0EN3c104HalfENS1_7complexIfEEEEv12SSMParamsBwd,@function
        .size           _Z25selective_scan_bwd_kernelI32Selective_Scan_bwd_kernel_traitsILi32ELi16ELb1ELb1ELb0ELb0ELb0EN3c104HalfENS1_7complexIfEEEEv12SSMParamsBwd,(.L_x_14712 - _Z25selective_scan_bwd_kernelI32Selective_Scan_bwd_kernel_traitsILi32ELi16ELb1ELb1ELb0ELb0ELb0EN3c104HalfENS1_7complexIfEEEEv12SSMParamsBwd)
        .other          _Z25selective_scan_bwd_kernelI32Selective_Scan_bwd_kernel_traitsILi32ELi16ELb1ELb1ELb0ELb0ELb0EN3c104HalfENS1_7complexIfEEEEv12SSMParamsBwd,@"STO_CUDA_ENTRY STV_DEFAULT"
_Z25selective_scan_bwd_kernelI32Selective_Scan_bwd_kernel_traitsILi32ELi16ELb1ELb1ELb0ELb0ELb0EN3c104HalfENS1_7complexIfEEEEv12SSMParamsBwd:
.text._Z25selective_scan_bwd_kernelI32Selective_Scan_bwd_kernel_traitsILi32ELi16ELb1ELb1ELb0ELb0ELb0EN3c104HalfENS1_7complexIfEEEEv12SSMParamsBwd:
        /* <DEDUP_REMOVED lines=164> */
.L_x_10305:
[----:B------:R-:W-:Y:S01]  /*0a40*/  BAR.SYNC.DEFER_BLOCKING 0x0 ;  /* 0x0000000000007b1d */ /* 0x000fe20000010000 */
[----:B-1----:R-:W-:Y:S02]  /*0a50*/  MOV R2, UR20 ;  /* 0x0000001400027c02 */ /* 0x002fe40008000f00 */
[----:B0-----:R-:W-:Y:S02]  /*0a60*/  MOV R3, UR21 ;  /* 0x0000001500037c02 */ /* 0x001fe40008000f00 */
[----:B------:R-:W-:-:S05]  /*0a70*/  LOP3.LUT R94, R95, 0x1f, R98, 0xf8, !PT ;  /* 0x0000001f5f5e7812 */ /* 0x000fca00078ef862 */
[----:B------:R-:W-:-:S05]  /*0a80*/  IMAD.WIDE R2, R94, 0x10, R2 ;  /* 0x000000105e027825 */ /* 0x000fca00078e0202 */
[----:B------:R-:W3:Y:S04]  /*0a90*/  LDG.E.128 R12, [R2.64] ;  /* 0x0000001c020c7981 */ /* 0x000ee8000c1e1d00 */
        /* <DEDUP_REMOVED lines=20> */
[----:B--2---:R-:W2:Y:S04]  /*0be0*/  LDS.128 R12, [R93+0x10] ;  /* 0x000010005d0c7984 */ /* 0x004ea80000000c00 */
        /* <DEDUP_REMOVED lines=10> */
[----:B------:R-:W-:Y:S01]  /*0c90*/  HADD2.F32 R2, -RZ, R9.H1_H1 ;  /* 0x30000009ff027230 */ /* 0x000fe20000004100 */
        /* <DEDUP_REMOVED lines=35> */
[----:B------:R-:W-:Y:S01]  /*0ed0*/  HADD2.F32 R42, -RZ, R25.H0_H0 ;  /* 0x20000019ff2a7230 */ /* 0x000fe20000004100 */
[C---:B------:R-:W-:Y:S01]  /*0ee0*/  FFMA.FTZ R97, R44.reuse, R0, R97 ;  /* 0x000000002c617223 */ /* 0x040fe20000010061 */
[----:B------:R-:W-:Y:S01]  /*0ef0*/  HADD2.F32 R0, -RZ, R9.H0_H0 ;  /* 0x20000009ff007230 */ /* 0x000fe20000004100 */
[----:B-1----:R-:W-:Y:S01]  /*0f00*/  FMUL.FTZ R76, R44, UR4 ;  /* 0x000000042c4c7c20 */ /* 0x002fe20008410000 */
[----:B------:R-:W-:Y:S01]  /*0f10*/  HADD2.F32 R25, -RZ, R25.H1_H1 ;  /* 0x30000019ff197230 */ /* 0x000fe20000004100 */
[C---:B------:R-:W-:Y:S01]  /*0f20*/  FFMA.FTZ R97, R24.reuse, R28, R97 ;  /* 0x0000001c18617223 */ /* 0x040fe20000010061 */
[----:B------:R-:W-:Y:S01]  /*0f30*/  HADD2.F32 R28, -RZ, R10.H0_H0 ;  /* 0x2000000aff1c7230 */ /* 0x000fe20000004100 */
        /* <DEDUP_REMOVED lines=44> */
[----:B------:R-:W-:-:S02]  /*1200*/  FMUL.FTZ R64, R32, UR4 ;  /* 0x0000000420407c20 */ /* 0x000fc40008410000 */
[C---:B------:R-:W-:Y:S01]  /*1210*/  FFMA.FTZ R3, R22.reuse, R0, R3 ;  /* 0x0000000016037223 */ /* 0x040fe20000010003 */
[----:B------:R-:W-:Y:S01]  /*1220*/  HADD2.F32 R0, -RZ, R23.H1_H1 ;  /* 0x30000017ff007230 */ /* 0x000fe20000004100 */
        /* <DEDUP_REMOVED lines=17> */
.L_x_10224:
[----:B------:R-:W-:Y:S01]  /*1340*/  HFMA2.MMA R60, -RZ, RZ, 0, 0 ;  /* 0x00000000ff3c7435 */ /* 0x000fe200000001ff */
        /* <DEDUP_REMOVED lines=27> */
.L_x_10304:
[----:B------:R-:W-:Y:S02]  /*1500*/  ULDC.64 UR38, c[0x0][0x180] ;  /* 0x0000600000267ab9 */ /* 0x000fe40000000a00 */
[----:B------:R-:W-:Y:S02]  /*1510*/  UIMAD UR32, UR16, UR38, URZ ;  /* 0x00000026102072a4 */ /* 0x000fe4000f8e023f */
[----:B------:R-:W-:-:S02]  /*1520*/  UIMAD.WIDE.U32 UR30, UR17, UR38, URZ ;  /* 0x00000026111e72a5 */ /* 0x000fc4000f8e003f */
[----:B------:R-:W-:Y:S02]  /*1530*/  UIMAD UR38, UR17, UR39, UR32 ;  /* 0x00000027112672a4 */ /* 0x000fe4000f8e0220 */
[----:B------:R-:W-:Y:S02]  /*1540*/  USHF.R.S32.HI UR37, URZ, 0x1f, UR7 ;  /* 0x0000001f3f257899 */ /* 0x000fe40008011407 */
[----:B------:R-:W-:Y:S02]  /*1550*/  ULDC.64 UR32, c[0x0][0x188] ;  /* 0x0000620000207ab9 */ /* 0x000fe40000000a00 */
[----:B------:R-:W-:Y:S02]  /*1560*/  UIADD3 UR31, UR31, UR38, URZ ;  /* 0x000000261f1f7290 */ /* 0x000fe4000fffe03f */
[----:B------:R-:W-:Y:S02]  /*1570*/  UIMAD UR38, UR37, UR32, URZ ;  /* 0x00000020252672a4 */ /* 0x000fe4000f8e023f */
[----:B------:R-:W-:-:S02]  /*1580*/  UIMAD.WIDE.U32 UR30, UR7, UR32, UR30 ;  /* 0x00000020071e72a5 */ /* 0x000fc4000f8e001e */
        /* <DEDUP_REMOVED lines=8> */
[----:B--2---:R-:W2:Y:S01]  /*1610*/  LDG.E.64 R2, [R2.64] ;  /* 0x0000001c02027981 */ /* 0x004ea2000c1e1b00 */
[----:B------:R-:W-:Y:S01]  /*1620*/  UIMAD UR32, UR37, UR38, URZ ;  /* 0x00000026252072a4 */ /* 0x000fe2000f8e023f */
[C---:B------:R-:W-:Y:S01]  /*1630*/  LOP3.LUT R94, R95.reuse, 0x1f, R98, 0xf8, !PT ;  /* 0x0000001f5f5e7812 */ /* 0x040fe200078ef862 */
[----:B------:R-:W-:Y:S02]  /*1640*/  UIMAD.WIDE.U32 UR30, UR7, UR38, URZ ;  /* 0x00000026071e72a5 */ /* 0x000fe4000f8e003f */
[----:B------:R-:W-:Y:S01]  /*1650*/  UIMAD UR32, UR7, UR39, UR32 ;  /* 0x00000027072072a4 */ /* 0x000fe2000f8e0220 */
[----:B------:R-:W-:Y:S01]  /*1660*/  IADD3 R13, R95, R94, RZ ;  /* 0x0000005e5f0d7210 */ /* 0x000fe20007ffe0ff */
[----:B------:R-:W-:Y:S02]  /*1670*/  ULEA UR33, UP0, UR30, UR26, 0x1 ;  /* 0x0000001a1e217291 */ /* 0x000fe4000f80083f */
[----:B------:R-:W-:-:S04]  /*1680*/  UIADD3 UR31, UR31, UR32, URZ ;  /* 0x000000201f1f7290 */ /* 0x000fc8000fffe03f */
[----:B------:R-:W-:Y:S01]  /*1690*/  ULEA.HI.X UR30, UR30, UR27, UR31, 0x1, UP0 ;  /* 0x0000001b1e1e7291 */ /* 0x000fe200080f0c1f */
[----:B------:R-:W-:Y:S01]  /*16a0*/  MOV R28, UR33 ;  /* 0x00000021001c7c02 */ /* 0x000fe20008000f00 */
[----:B------:R-:W-:-:S04]  /*16b0*/  ULDC.64 UR32, c[0x0][0x1b8] ;  /* 0x00006e0000207ab9 */ /* 0x000fc80000000a00 */
[----:B------:R-:W-:-:S05]  /*16c0*/  MOV R29, UR30 ;  /* 0x0000001e001d7c02 */ /* 0x000fca0008000f00 */
[----:B------:R-:W-:-:S05]  /*16d0*/  IMAD.WIDE R28, R13, 0x10, R28 ;  /* 0x000000100d1c7825 */ /* 0x000fca00078e021c */
[----:B0-----:R0:W3:Y:S04]  /*16e0*/  LDG.E.128 R12, [R28.64] ;  /* 0x0000001c1c0c7981 */ /* 0x0010e8000c1e1d00 */
[----:B------:R0:W4:Y:S04]  /*16f0*/  LDG.E.128 R16, [R28.64+0x200] ;  /* 0x0002001c1c107981 */ /* 0x000128000c1e1d00 */
[----:B------:R0:W5:Y:S04]  /*1700*/  LDG.E.128 R20, [R28.64+0x400] ;  /* 0x0004001c1c147981 */ /* 0x000168000c1e1d00 */
        /* <DEDUP_REMOVED lines=13> */
[----:B------:R-:W-:Y:S02]  /*17e0*/  SHF.L.U32 R123, R96, 0x6, RZ ;  /* 0x00000006607b7819 */ /* 0x000fe400000006ff */
[----:B------:R-:W-:Y:S01]  /*17f0*/  MOV R192, UR19 ;  /* 0x0000001300c07c02 */ /* 0x000fe20008000f00 */
[----:B--2---:R-:W1:Y:S08]  /*1800*/  R2UR UR38, R3 ;  /* 0x00000000032673c2 */ /* 0x004e7000000e0000 */
[----:B------:R2:W2:Y:S01]  /*1810*/  R2UR UR39, R2 ;  /* 0x00000000022773c2 */ /* 0x0004a200000e0000 */
[----:B-1----:R-:W-:-:S02]  /*1820*/  FMUL.FTZ R3, R87, UR38 ;  /* 0x0000002657037c20 */ /* 0x002fc40008410000 */
[----:B------:R-:W-:Y:S02]  /*1830*/  FMUL.FTZ R99, R92, UR38 ;  /* 0x000000265c637c20 */ /* 0x000fe40008410000 */
[----:B0-----:R-:W-:Y:S01]  /*1840*/  FMUL.RZ R28, R3, 0.15915493667125701904 ;  /* 0x3e22f983031c7820 */ /* 0x001fe2000040c000 */
[----:B---3--:R0:W-:Y:S01]  /*1850*/  STS.128 [R96.X16], R12 ;  /* 0x0000000c60007388 */ /* 0x0081e2000000cc00 */
[----:B------:R-:W-:Y:S02]  /*1860*/  FMUL.FTZ R3, R88, UR38 ;  /* 0x0000002658037c20 */ /* 0x000fe40008410000 */
[----:B------:R-:W-:Y:S01]  /*1870*/  FMUL.RZ R103, R99, 0.15915493667125701904 ;  /* 0x3e22f98363677820 */ /* 0x000fe2000040c000 */
[----:B------:R-:W-:Y:S01]  /*1880*/  MUFU.SIN R152, R28 ;  /* 0x0000001c00987308 */ /* 0x000fe20000000400 */
[----:B------:R-:W-:Y:S01]  /*1890*/  FMUL.RZ R29, R3, 0.15915493667125701904 ;  /* 0x3e22f983031d7820 */ /* 0x000fe2000040c000 */
[----:B----4-:R-:W-:Y:S01]  /*18a0*/  STS.128 [R96.X16+0x200], R16 ;  /* 0x0002001060007388 */ /* 0x010fe2000000cc00 */
[----:B------:R-:W-:-:S02]  /*18b0*/  FMUL.FTZ R102, R90, UR38 ;  /* 0x000000265a667c20 */ /* 0x000fc40008410000 */
[----:B------:R-:W-:Y:S01]  /*18c0*/  FMUL.FTZ R3, R85, UR38 ;  /* 0x0000002655037c20 */ /* 0x000fe20008410000 */
[----:B-----5:R-:W-:Y:S01]  /*18d0*/  STS.128 [R96.X16+0x400], R20 ;  /* 0x0004001460007388 */ /* 0x020fe2000000cc00 */
[----:B------:R-:W-:Y:S01]  /*18e0*/  FMUL.RZ R102, R102, 0.15915493667125701904 ;  /* 0x3e22f98366667820 */ /* 0x000fe2000040c000 */
[----:B------:R-:W-:Y:S01]  /*18f0*/  MUFU.SIN R99, R103 ;  /* 0x0000006700637308 */ /* 0x000fe20000000400 */
[----:B------:R-:W-:Y:S01]  /*1900*/  FMUL.FTZ R101, R89, UR38 ;  /* 0x0000002659657c20 */ /* 0x000fe20008410000 */
[----:B------:R-:W-:Y:S01]  /*1910*/  STS.128 [R96.X16+0x600], R24 ;  /* 0x0006001860007388 */ /* 0x000fe2000000cc00 */
[----:B--2---:R-:W-:Y:S01]  /*1920*/  FMUL.FTZ R2, R91, UR38 ;  /* 0x000000265b027c20 */ /* 0x004fe20008410000 */
[----:B------:R-:W-:-:S06]  /*1930*/  NOP ;  /* 0x0000000000007918 */ /* 0x000fcc0000000000 */
[----:B------:R1:W-:Y:S01]  /*1940*/  MUFU.COS R159, R103 ;  /* 0x00000067009f7308 */ /* 0x0003e20000000000 */
[----:B------:R-:W-:Y:S01]  /*1950*/  FMUL.RZ R105, R101, 0.15915493667125701904 ;  /* 0x3e22f98365697820 */ /* 0x000fe2000040c000 */
[----:B------:R-:W2:Y:S01]  /*1960*/  LDS.128 R16, [R123] ;  /* 0x000000007b107984 */ /* 0x000ea20000000c00 */
[----:B------:R-:W-:-:S05]  /*1970*/  FMUL.RZ R118, R2, 0.15915493667125701904 ;  /* 0x3e22f98302767820 */ /* 0x000fca000040c000 */
[----:B------:R-:W-:Y:S01]  /*1980*/  MUFU.SIN R154, R102 ;  /* 0x00000066009a7308 */ /* 0x000fe20000000400 */
[----:B-1----:R-:W-:Y:S02]  /*1990*/  FMUL.RZ R103, R3, 0.15915493667125701904 ;  /* 0x3e22f98303677820 */ /* 0x002fe4000040c000 */
[----:B------:R-:W-:-:S05]  /*19a0*/  FMUL.FTZ R3, R86, UR38 ;  /* 0x0000002656037c20 */ /* 0x000fca0008410000 */
[----:B------:R1:W-:Y:S08]  /*19b0*/  MUFU.COS R104, R102 ;  /* 0x0000006600687308 */ /* 0x0003f00000000000 */
[----:B------:R3:W-:Y:S01]  /*19c0*/  MUFU.COS R106, R28 ;  /* 0x0000001c006a7308 */ /* 0x0007e20000000000 */
[----:B-1----:R-:W-:Y:S02]  /*19d0*/  FMUL.RZ R102, R3, 0.15915493667125701904 ;  /* 0x3e22f98303667820 */ /* 0x002fe4000040c000 */
[----:B------:R-:W-:-:S05]  /*19e0*/  FMUL.FTZ R3, R83, UR38 ;  /* 0x0000002653037c20 */ /* 0x000fca0008410000 */
[----:B------:R-:W-:Y:S01]  /*19f0*/  MUFU.SIN R150, R29 ;  /* 0x0000001d00967308 */ /* 0x000fe20000000400 */
[----:B---3--:R-:W-:Y:S02]  /*1a00*/  FMUL.RZ R28, R3, 0.15915493667125701904 ;  /* 0x3e22f983031c7820 */ /* 0x008fe4000040c000 */
[----:B------:R-:W-:-:S05]  /*1a10*/  FMUL.FTZ R3, R84, UR38 ;  /* 0x0000002654037c20 */ /* 0x000fca0008410000 */
[----:B------:R1:W-:Y:S08]  /*1a20*/  MUFU.COS R108, R29 ;  /* 0x0000001d006c7308 */ /* 0x0003f00000000000 */
[----:B------:R-:W-:Y:S01]  /*1a30*/  MUFU.SIN R111, R103 ;  /* 0x00000067006f7308 */ /* 0x000fe20000000400 */
[----:B-1----:R-:W-:Y:S02]  /*1a40*/  FMUL.RZ R29, R3, 0.15915493667125701904 ;  /* 0x3e22f983031d7820 */ /* 0x002fe4000040c000 */
        /* <DEDUP_REMOVED lines=23> */
[----:B-1----:R-:W-:Y:S01]  /*1bc0*/  FMUL.RZ R105, R3, 0.15915493667125701904 ;  /* 0x3e22f98303697820 */ /* 0x002fe2000040c000 */
[----:B------:R-:W-:-:S05]  /*1bd0*/  MOV R3, UR39 ;  /* 0x0000002700037c02 */ /* 0x000fca0008000f00 */
[----:B------:R-:W-:Y:S01]  /*1be0*/  FMUL.FTZ R2, R3, 1.4426950216293334961 ;  /* 0x3fb8aa3b03027820 */ /* 0x000fe20000410000 */
[----:B------:R1:W-:Y:S03]  /*1bf0*/  MUFU.COS R137, R28 ;  /* 0x0000001c00897308 */ /* 0x0003e60000000000 */
[-C--:B------:R-:W-:Y:S02]  /*1c00*/  FMUL.FTZ R109, R85, R2.reuse ;  /* 0x00000002556d7220 */ /* 0x080fe40000410000 */
[-C--:B------:R-:W-:Y:S02]  /*1c10*/  FMUL.FTZ R3, R91, R2.reuse ;  /* 0x000000025b037220 */ /* 0x080fe40000410000 */
[-C--:B------:R-:W-:Y:S01]  /*1c20*/  FMUL.FTZ R107, R88, R2.reuse ;  /* 0x00000002586b7220 */ /* 0x080fe20000410000 */
[----:B------:R-:W-:Y:S01]  /*1c30*/  MUFU.SIN R134, R29 ;  /* 0x0000001d00867308 */ /* 0x000fe20000000400 */
[----:B-1----:R-:W-:-:S02]  /*1c40*/  FMUL.FTZ R28, R92, R2 ;  /* 0x000000025c1c7220 */ /* 0x002fc40000410000 */
[-C--:B------:R-:W-:Y:S02]  /*1c50*/  FMUL.FTZ R110, R84, R2.reuse ;  /* 0x00000002546e7220 */ /* 0x080fe40000410000 */
[-C--:B------:R-:W-:Y:S02]  /*1c60*/  FMUL.FTZ R112, R81, R2.reuse ;  /* 0x0000000251707220 */ /* 0x080fe40000410000 */
[-C--:B------:R-:W-:Y:S01]  /*1c70*/  FMUL.FTZ R114, R82, R2.reuse ;  /* 0x0000000252727220 */ /* 0x080fe20000410000 */
[----:B------:R1:W-:Y:S08]  /*1c80*/  MUFU.COS R116, R29 ;  /* 0x0000001d00747308 */ /* 0x0003f00000000000 */
[----:B------:R3:W4:Y:S01]  /*1c90*/  MUFU.EX2 R158, R28 ;  /* 0x0000001c009e7308 */ /* 0x0007220000000800 */
[----:B-1----:R-:W-:-:S07]  /*1ca0*/  FMUL.FTZ R29, R89, R2 ;  /* 0x00000002591d7220 */ /* 0x002fce0000410000 */
[----:B------:R1:W-:Y:S01]  /*1cb0*/  MUFU.EX2 R148, R109 ;  /* 0x0000006d00947308 */ /* 0x0003e20000000800 */
[----:B---3--:R-:W-:-:S07]  /*1cc0*/  FMUL.FTZ R28, R86, R2 ;  /* 0x00000002561c7220 */ /* 0x008fce0000410000 */
[----:B------:R3:W-:Y:S01]  /*1cd0*/  MUFU.EX2 R156, R29 ;  /* 0x0000001d009c7308 */ /* 0x0007e20000000800 */
[----:B-1----:R-:W-:-:S04]  /*1ce0*/  LOP3.LUT R109, R98, 0x1f, RZ, 0xc0, !PT ;  /* 0x0000001f626d7812 */ /* 0x002fc800078ec0ff */
[----:B------:R-:W-:-:S03]  /*1cf0*/  ISETP.NE.AND P0, PT, R109, RZ, PT ;  /* 0x000000ff6d00720c */ /* 0x000fc60003f05270 */
[----:B------:R1:W-:Y:S01]  /*1d00*/  MUFU.EX2 R146, R28 ;  /* 0x0000001c00927308 */ /* 0x0003e20000000800 */
[----:B---3--:R-:W-:-:S07]  /*1d10*/  FMUL.FTZ R29, R83, R2 ;  /* 0x00000002531d7220 */ /* 0x008fce0000410000 */
[----:B------:R3:W-:Y:S01]  /*1d20*/  MUFU.EX2 R144, R29 ;  /* 0x0000001d00907308 */ /* 0x0007e20000000800 */
[----:B-1----:R-:W-:-:S04]  /*1d30*/  MOV R28, UR19 ;  /* 0x00000013001c7c02 */ /* 0x002fc80008000f00 */
[----:B------:R-:W-:Y:S02]  /*1d40*/  ISETP.LT.OR P3, PT, R28, 0x2, P0 ;  /* 0x000000021c00780c */ /* 0x000fe40000761670 */
[----:B------:R-:W-:Y:S01]  /*1d50*/  MOV R28, UR32 ;  /* 0x00000020001c7c02 */ /* 0x000fe20008000f00 */
[----:B------:R-:W-:Y:S01]  /*1d60*/  MUFU.SIN R127, R103 ;  /* 0x00000067007f7308 */ /* 0x000fe20000000400 */
[----:B---3--:R-:W-:-:S06]  /*1d70*/  MOV R29, UR33 ;  /* 0x00000021001d7c02 */ /* 0x008fcc0008000f00 */
[----:B------:R-:W3:Y:S01]  /*1d80*/  LDG.E.64 R28, [R28.64] ;  /* 0x0000001c1c1c7981 */ /* 0x000ee2000c1e1b00 */
[----:B------:R1:W-:Y:S01]  /*1d90*/  MUFU.COS R133, R103 ;  /* 0x0000006700857308 */ /* 0x0003e20000000000 */
[-C--:B0-----:R-:W-:Y:S02]  /*1da0*/  FMUL.FTZ R12, R79, R2.reuse ;  /* 0x000000024f0c7220 */ /* 0x081fe40000410000 */
[-C--:B------:R-:W-:Y:S02]  /*1db0*/  FMUL.FTZ R13, R80, R2.reuse ;  /* 0x00000002500d7220 */ /* 0x080fe40000410000 */
[----:B------:R-:W-:-:S03]  /*1dc0*/  FMUL.FTZ R14, R77, R2 ;  /* 0x000000024d0e7220 */ /* 0x000fc60000410000 */
[----:B------:R-:W-:Y:S01]  /*1dd0*/  MUFU.SIN R129, R105 ;  /* 0x0000006900817308 */ /* 0x000fe20000000400 */
[----:B-1----:R-:W-:-:S07]  /*1de0*/  FMUL.FTZ R103, R90, R2 ;  /* 0x000000025a677220 */ /* 0x002fce0000410000 */
[----:B------:R0:W-:Y:S01]  /*1df0*/  MUFU.COS R131, R105 ;  /* 0x0000006900837308 */ /* 0x0001e20000000000 */
[----:B--2---:R-:W-:-:S07]  /*1e00*/  HADD2.F32 R22, -RZ, R16.H1_H1 ;  /* 0x30000010ff167230 */ /* 0x004fce0000004100 */
[----:B------:R-:W-:Y:S01]  /*1e10*/  MUFU.SIN R121, R102 ;  /* 0x0000006600797308 */ /* 0x000fe20000000400 */
[-C--:B0-----:R-:W-:Y:S02]  /*1e20*/  FMUL.FTZ R105, R87, R2.reuse ;  /* 0x0000000257697220 */ /* 0x081fe40000410000 */
[----:B------:R-:W-:-:S05]  /*1e30*/  FMUL.FTZ R2, R78, R2 ;  /* 0x000000024e027220 */ /* 0x000fca0000410000 */
[----:B------:R-:W-:Y:S08]  /*1e40*/  MUFU.COS R139, R102 ;  /* 0x00000066008b7308 */ /* 0x000ff00000000000 */
[----:B------:R-:W0:Y:S08]  /*1e50*/  MUFU.EX2 R2, R2 ;  /* 0x0000000200027308 */ /* 0x000e300000000800 */
[----:B------:R-:W-:Y:S08]  /*1e60*/  MUFU.COS R102, R118 ;  /* 0x0000007600667308 */ /* 0x000ff00000000000 */
[----:B------:R-:W1:Y:S08]  /*1e70*/  MUFU.EX2 R3, R3 ;  /* 0x0000000300037308 */ /* 0x000e700000000800 */
[----:B------:R-:W-:Y:S08]  /*1e80*/  MUFU.EX2 R136, R12 ;  /* 0x0000000c00887308 */ /* 0x000ff00000000800 */
[----:B------:R-:W2:Y:S08]  /*1e90*/  MUFU.EX2 R13, R13 ;  /* 0x0000000d000d7308 */ /* 0x000eb00000000800 */
[----:B------:R-:W5:Y:S08]  /*1ea0*/  MUFU.EX2 R14, R14 ;  /* 0x0000000e000e7308 */ /* 0x000f700000000800 */
[----:B------:R-:W0:Y:S01]  /*1eb0*/  MUFU.SIN R12, R118 ;  /* 0x00000076000c7308 */ /* 0x000e220000000400 */
[----:B------:R-:W-:Y:S01]  /*1ec0*/  HADD2.F32 R20, -RZ, R8.H0_H0 ;  /* 0x20000008ff147230 */ /* 0x000fe20000004100 */
[----:B------:R-:W-:Y:S01]  /*1ed0*/  FMUL.FTZ R167, R91, R22 ;  /* 0x000000165ba77220 */ /* 0x000fe20000410000 */
[----:B------:R-:W-:-:S05]  /*1ee0*/  HADD2.F32 R24, -RZ, R16.H0_H0 ;  /* 0x20000010ff187230 */ /* 0x000fca0000004100 */
[----:B------:R-:W2:Y:S01]  /*1ef0*/  MUFU.EX2 R103, R103 ;  /* 0x0000006700677308 */ /* 0x000ea20000000800 */
[----:B------:R-:W-:Y:S01]  /*1f00*/  MOV R15, c[0x0][0x16c] ;  /* 0x00005b00000f7a02 */ /* 0x000fe20000000f00 */
[----:B----4-:R-:W-:Y:S01]  /*1f10*/  FMUL.FTZ R159, R158, R159 ;  /* 0x0000009f9e9f7220 */ /* 0x010fe20000410000 */
[----:B------:R-:W-:Y:S01]  /*1f20*/  @!P3 IADD3 R192, R192, -0x2, RZ ;  /* 0xfffffffec0c0b810 */ /* 0x000fe20007ffe0ff */
[----:B------:R-:W-:Y:S02]  /*1f30*/  FMUL.FTZ R158, R158, R99 ;  /* 0x000000639e9e7220 */ /* 0x000fe40000410000 */
[----:B------:R-:W-:Y:S02]  /*1f40*/  FMUL.FTZ R165, R91, R24 ;  /* 0x000000185ba57220 */ /* 0x000fe40000410000 */
[----:B------:R-:W-:Y:S01]  /*1f50*/  FMUL.FTZ R167, R20, R167 ;  /* 0x000000a714a77220 */ /* 0x000fe20000410000 */
[----:B------:R-:W-:Y:S01]  /*1f60*/  HADD2.F32 R23, -RZ, R17.H0_H0 ;  /* 0x20000011ff177230 */ /* 0x000fe20000004100 */
[C---:B0-----:R-:W-:Y:S01]  /*1f70*/  FMUL.FTZ R131, R2.reuse, R131 ;  /* 0x0000008302837220 */ /* 0x041fe20000410000 */
[----:B------:R-:W0:Y:S01]  /*1f80*/  MUFU.EX2 R105, R105 ;  /* 0x0000006900697308 */ /* 0x000e220000000800 */
[----:B------:R-:W-:-:S02]  /*1f90*/  FMUL.FTZ R129, R2, R129 ;  /* 0x0000008102817220 */ /* 0x000fc40000410000 */
[----:B-1----:R-:W-:Y:S02]  /*1fa0*/  FMUL.FTZ R2, R3, R102 ;  /* 0x0000006603027220 */ /* 0x002fe40000410000 */
[----:B------:R-:W-:Y:S02]  /*1fb0*/  @!P3 IMAD R192, R192, R15, UR7 ;  /* 0x00000007c0c0be24 */ /* 0x000fe4000f8e020f */
[C---:B--2---:R-:W-:Y:S01]  /*1fc0*/  FMUL.FTZ R135, R13.reuse, R116 ;  /* 0x000000740d877220 */ /* 0x044fe20000410000 */
[----:B------:R-:W-:Y:S01]  /*1fd0*/  HADD2.F32 R21, -RZ, R8.H1_H1 ;  /* 0x30000008ff157230 */ /* 0x000fe20000004100 */
[----:B------:R-:W-:Y:S01]  /*1fe0*/  FMUL.FTZ R134, R13, R134 ;  /* 0x000000860d867220 */ /* 0x000fe20000410000 */
[----:B------:R-:W-:Y:S01]  /*1ff0*/  HADD2.F32 R25, -RZ, R17.H1_H1 ;  /* 0x30000011ff197230 */ /* 0x000fe20000004100 */
[C---:B-----5:R-:W-:Y:S01]  /*2000*/  FMUL.FTZ R133, R14.reuse, R133 ;  /* 0x000000850e857220 */ /* 0x060fe20000410000 */
[----:B------:R-:W-:Y:S01]  /*2010*/  HADD2.F32 R26, -RZ, R18.H0_H0 ;  /* 0x20000012ff1a7230 */ /* 0x000fe20000004100 */
[----:B------:R-:W-:Y:S01]  /*2020*/  FMUL.FTZ R132, R14, R127 ;  /* 0x0000007f0e847220 */ /* 0x000fe20000410000 */
[----:B------:R-:W1:Y:S01]  /*2030*/  MUFU.EX2 R107, R107 ;  /* 0x0000006b006b7308 */ /* 0x000e620000000800 */
[----:B------:R-:W-:-:S02]  /*2040*/  FMUL.FTZ R3, R3, R12 ;  /* 0x0000000c03037220 */ /* 0x000fc40000410000 */
[----:B------:R-:W2:Y:S01]  /*2050*/  LDS.128 R12, [R123+0x10] ;  /* 0x000010007b0c7984 */ /* 0x000ea20000000c00 */
[----:B------:R-:W-:Y:S02]  /*2060*/  FMUL.FTZ R165, R20, R165 ;  /* 0x000000a514a57220 */ /* 0x000fe40000410000 */
[----:B------:R-:W-:Y:S02]  /*2070*/  FMUL.FTZ R16, R158, R167 ;  /* 0x000000a79e107220 */ /* 0x000fe40000410000 */
[----:B------:R-:W-:Y:S01]  /*2080*/  FMUL.FTZ R155, R103, R104 ;  /* 0x00000068679b7220 */ /* 0x000fe20000410000 */
[----:B------:R-:W4:Y:S01]  /*2090*/  MUFU.EX2 R110, R110 ;  /* 0x0000006e006e7308 */ /* 0x000f220000000800 */
[----:B------:R-:W-:Y:S02]  /*20a0*/  FMUL.FTZ R102, R2, R158 ;  /* 0x0000009e02667220 */ /* 0x000fe40000410000 */
[----:B------:R-:W-:Y:S02]  /*20b0*/  FMUL.FTZ R170, R92, R23 ;  /* 0x000000175caa7220 */ /* 0x000fe40000410000 */
[----:B------:R-:W-:-:S02]  /*20c0*/  FMUL.FTZ R104, R158, R165 ;  /* 0x000000a59e687220 */ /* 0x000fc40000410000 */
[----:B------:R-:W-:Y:S01]  /*20d0*/  FFMA.FTZ R27, R159, R165, -R16 ;  /* 0x000000a59f1b7223 */ /* 0x000fe20000010810 */
[----:B------:R-:W5:Y:S01]  /*20e0*/  MUFU.EX2 R112, R112 ;  /* 0x0000007000707308 */ /* 0x000f620000000800 */
[C---:B------:R-:W-:Y:S02]  /*20f0*/  FMUL.FTZ R157, R156.reuse, R157 ;  /* 0x0000009d9c9d7220 */ /* 0x040fe40000410000 */
[----:B------:R-:W-:Y:S02]  /*2100*/  FMUL.FTZ R156, R156, R101 ;  /* 0x000000659c9c7220 */ /* 0x000fe40000410000 */
[C---:B------:R-:W-:Y:S02]  /*2110*/  FMUL.FTZ R16, R3.reuse, R158 ;  /* 0x0000009e03107220 */ /* 0x040fe40000410000 */
[----:B------:R-:W-:Y:S01]  /*2120*/  FFMA.FTZ R17, R3, R159, R102 ;  /* 0x0000009f03117223 */ /* 0x000fe20000010066 */
[----:B------:R-:W0:Y:S01]  /*2130*/  MUFU.EX2 R114, R114 ;  /* 0x0000007200727308 */ /* 0x000e220000000800 */
[----:B------:R-:W-:-:S02]  /*2140*/  FMUL.FTZ R168, R92, R25 ;  /* 0x000000195ca87220 */ /* 0x000fc40000410000 */
[----:B------:R-:W-:Y:S02]  /*2150*/  FFMA.FTZ R104, R159, R167, R104 ;  /* 0x000000a79f687223 */ /* 0x000fe40000010068 */
[C---:B------:R-:W-:Y:S02]  /*2160*/  FFMA.FTZ R27, R21.reuse, R170, R27 ;  /* 0x000000aa151b7223 */ /* 0x040fe4000001001b */
[----:B------:R-:W-:Y:S02]  /*2170*/  FFMA.FTZ R16, R2, R159, -R16 ;  /* 0x0000009f02107223 */ /* 0x000fe40000010810 */
[C---:B------:R-:W-:Y:S02]  /*2180*/  FMUL.FTZ R101, R156.reuse, R17 ;  /* 0x000000119c657220 */ /* 0x040fe40000410000 */
[----:B------:R-:W-:Y:S01]  /*2190*/  FFMA.FTZ R99, R21, R168, R104 ;  /* 0x000000a815637223 */ /* 0x000fe20000010068 */
[----:B------:R-:W-:Y:S01]  /*21a0*/  HADD2.F32 R104, -RZ, R18.H1_H1 ;  /* 0x30000012ff687230 */ /* 0x000fe20000004100 */
[----:B------:R-:W-:-:S02]  /*21b0*/  FMUL.FTZ R102, R156, R27 ;  /* 0x0000001b9c667220 */ /* 0x000fc40000410000 */
[C---:B------:R-:W-:Y:S02]  /*21c0*/  FFMA.FTZ R18, R157.reuse, R16, -R101 ;  /* 0x000000109d127223 */ /* 0x040fe40000010865 */
[-C--:B------:R-:W-:Y:S01]  /*21d0*/  FFMA.FTZ R101, R157, R99.reuse, R102 ;  /* 0x000000639d657223 */ /* 0x080fe20000010066 */
[----:B------:R-:W-:Y:S01]  /*21e0*/  HADD2.F32 R102, -RZ, R9.H0_H0 ;  /* 0x20000009ff667230 */ /* 0x000fe20000004100 */
[----:B0-----:R-:W-:Y:S02]  /*21f0*/  FMUL.FTZ R153, R105, R106 ;  /* 0x0000006a69997220 */ /* 0x001fe40000410000 */
[C---:B------:R-:W-:Y:S02]  /*2200*/  FMUL.FTZ R16, R156.reuse, R16 ;  /* 0x000000109c107220 */ /* 0x040fe40000410000 */
[----:B------:R-:W-:Y:S02]  /*2210*/  FMUL.FTZ R106, R156, R99 ;  /* 0x000000639c6a7220 */ /* 0x000fe40000410000 */
[----:B------:R-:W-:-:S02]  /*2220*/  FMUL.FTZ R189, R89, R104 ;  /* 0x0000006859bd7220 */ /* 0x000fc40000410000 */
[----:B------:R-:W-:Y:S02]  /*2230*/  FFMA.FTZ R16, R157, R17, R16 ;  /* 0x000000119d107223 */ /* 0x000fe40000010010 */
        /* <DEDUP_REMOVED lines=8> */
[----:B------:R-:W-:Y:S01]  /*22c0*/  HADD2.F32 R101, -RZ, R19.H1_H1 ;  /* 0x30000013ff657230 */ /* 0x000fe20000004100 */
[C---:B------:R-:W-:Y:S01]  /*22d0*/  FFMA.FTZ R19, R155.reuse, R18, -R99 ;  /* 0x000000129b137223 */ /* 0x040fe20000010863 */
[----:B------:R-:W-:Y:S01]  /*22e0*/  HADD2.F32 R99, -RZ, R9.H1_H1 ;  /* 0x30000009ff637230 */ /* 0x000fe20000004100 */
[----:B------:R-:W-:Y:S02]  /*22f0*/  FFMA.FTZ R103, R155, R106, -R103 ;  /* 0x0000006a9b677223 */ /* 0x000fe40000010867 */
[C---:B------:R-:W-:Y:S02]  /*2300*/  FMUL.FTZ R18, R154.reuse, R18 ;  /* 0x000000129a127220 */ /* 0x040fe40000410000 */
[----:B------:R-:W-:-:S02]  /*2310*/  FMUL.FTZ R106, R154, R106 ;  /* 0x0000006a9a6a7220 */ /* 0x000fc40000410000 */
[C---:B------:R-:W-:Y:S02]  /*2320*/  FMUL.FTZ R162, R90.reuse, R27 ;  /* 0x0000001b5aa27220 */ /* 0x040fe40000410000 */
[----:B------:R-:W-:Y:S02]  /*2330*/  FMUL.FTZ R152, R105, R152 ;  /* 0x0000009869987220 */ /* 0x000fe40000410000 */
[C---:B------:R-:W-:Y:S02]  /*2340*/  FFMA.FTZ R18, R155.reuse, R16, R18 ;  /* 0x000000109b127223 */ /* 0x040fe40000010012 */
[----:B------:R-:W-:Y:S02]  /*2350*/  FFMA.FTZ R106, R155, R17, R106 ;  /* 0x000000119b6a7223 */ /* 0x000fe4000001006a */
[----:B------:R-:W-:Y:S02]  /*2360*/  FMUL.FTZ R160, R90, R101 ;  /* 0x000000655aa07220 */ /* 0x000fe40000410000 */
[----:B------:R-:W-:-:S02]  /*2370*/  FFMA.FTZ R103, R99, R162, R103 ;  /* 0x000000a263677223 */ /* 0x000fc40000010067 */
[C---:B-1----:R-:W-:Y:S02]  /*2380*/  FMUL.FTZ R151, R107.reuse, R108 ;  /* 0x0000006c6b977220 */ /* 0x042fe40000410000 */
[----:B------:R-:W-:Y:S02]  /*2390*/  FMUL.FTZ R150, R107, R150 ;  /* 0x000000966b967220 */ /* 0x000fe40000410000 */
[C---:B------:R-:W-:Y:S02]  /*23a0*/  FMUL.FTZ R108, R152.reuse, R18 ;  /* 0x00000012986c7220 */ /* 0x040fe40000410000 */
[----:B------:R-:W-:Y:S01]  /*23b0*/  FFMA.FTZ R16, R99, R160, R106 ;  /* 0x000000a063107223 */ /* 0x000fe2000001006a */
[----:B--2---:R-:W-:Y:S01]  /*23c0*/  HADD2.F32 R106, -RZ, R12.H1_H1 ;  /* 0x3000000cff6a7230 */ /* 0x004fe20000004100 */
[----:B------:R-:W-:Y:S02]  /*23d0*/  FMUL.FTZ R107, R152, R103 ;  /* 0x00000067986b7220 */ /* 0x000fe40000410000 */
[----:B----4-:R-:W-:-:S02]  /*23e0*/  FMUL.FTZ R143, R110, R143 ;  /* 0x0000008f6e8f7220 */ /* 0x010fc40000410000 */
[----:B------:R-:W-:Y:S01]  /*23f0*/  FMUL.FTZ R142, R110, R117 ;  /* 0x000000756e8e7220 */ /* 0x000fe20000410000 */
[----:B------:R-:W-:Y:S01]  /*2400*/  HADD2.F32 R110, -RZ, R12.H0_H0 ;  /* 0x2000000cff6e7230 */ /* 0x000fe20000004100 */
[CC--:B------:R-:W-:Y:S01]  /*2410*/  FFMA.FTZ R105, R153.reuse, R19.reuse, -R108 ;  /* 0x0000001399697223 */ /* 0x0c0fe2000001086c */
[----:B------:R-:W-:Y:S01]  /*2420*/  HADD2.F32 R108, -RZ, R10.H0_H0 ;  /* 0x2000000aff6c7230 */ /* 0x000fe20000004100 */
[C---:B------:R-:W-:Y:S02]  /*2430*/  FMUL.FTZ R17, R152.reuse, R19 ;  /* 0x0000001398117220 */ /* 0x040fe40000410000 */
[-C--:B------:R-:W-:Y:S02]  /*2440*/  FFMA.FTZ R107, R153, R16.reuse, R107 ;  /* 0x00000010996b7223 */ /* 0x080fe4000001006b */
[----:B------:R-:W-:Y:S02]  /*2450*/  FMUL.FTZ R16, R152, R16 ;  /* 0x0000001098107220 */ /* 0x000fe40000410000 */
[----:B------:R-:W-:-:S02]  /*2460*/  FMUL.FTZ R163, R87, R106 ;  /* 0x0000006a57a37220 */ /* 0x000fc40000410000 */
[C---:B------:R-:W-:Y:S02]  /*2470*/  FMUL.FTZ R149, R148.reuse, R149 ;  /* 0x0000009594957220 */ /* 0x040fe40000410000 */
[----:B------:R-:W-:Y:S02]  /*2480*/  FMUL.FTZ R148, R148, R111 ;  /* 0x0000006f94947220 */ /* 0x000fe40000410000 */
[C---:B-----5:R-:W-:Y:S02]  /*2490*/  FMUL.FTZ R141, R112.reuse, R141 ;  /* 0x0000008d708d7220 */ /* 0x060fe40000410000 */
[----:B------:R-:W-:Y:S02]  /*24a0*/  FMUL.FTZ R140, R112, R119 ;  /* 0x00000077708c7220 */ /* 0x000fe40000410000 */
[C---:B------:R-:W-:Y:S02]  /*24b0*/  FFMA.FTZ R111, R153.reuse, R18, R17 ;  /* 0x00000012996f7223 */ /* 0x040fe40000010011 */
[----:B------:R-:W-:-:S02]  /*24c0*/  FFMA.FTZ R12, R153, R103, -R16 ;  /* 0x00000067990c7223 */ /* 0x000fc40000010810 */
[----:B------:R-:W-:Y:S02]  /*24d0*/  FMUL.FTZ R161, R87, R110 ;  /* 0x0000006e57a17220 */ /* 0x000fe40000410000 */
[----:B------:R-:W-:Y:S02]  /*24e0*/  FFMA.FTZ R112, R108, R163, R107 ;  /* 0x000000a36c707223 */ /* 0x000fe4000001006b */
[----:B------:R-:W-:Y:S02]  /*24f0*/  FMUL.FTZ R147, R146, R147 ;  /* 0x0000009392937220 */ /* 0x000fe40000410000 */
[C---:B------:R-:W-:Y:S02]  /*2500*/  FMUL.FTZ R139, R114.reuse, R139 ;  /* 0x0000008b728b7220 */ /* 0x040fe40000410000 */
[----:B------:R-:W-:Y:S01]  /*2510*/  FMUL.FTZ R138, R114, R121 ;  /* 0x00000079728a7220 */ /* 0x000fe20000410000 */
[----:B------:R-:W-:Y:S01]  /*2520*/  HADD2.F32 R103, -RZ, R13.H0_H0 ;  /* 0x2000000dff677230 */ /* 0x000fe20000004100 */
[----:B------:R-:W-:Y:S01]  /*2530*/  FMUL.FTZ R146, R146, R113 ;  /* 0x0000007192927220 */ /* 0x000fe20000410000 */
[----:B------:R-:W0:Y:S01]  /*2540*/  LDS.128 R16, [R123+0x20] ;  /* 0x000020007b107984 */ /* 0x000e220000000c00 */
[----:B------:R-:W-:-:S02]  /*2550*/  FMUL.FTZ R114, R150, R111 ;  /* 0x0000006f96727220 */ /* 0x000fc40000410000 */
[----:B------:R-:W-:Y:S02]  /*2560*/  FFMA.FTZ R12, R108, R161, R12 ;  /* 0x000000a16c0c7223 */ /* 0x000fe4000001000c */
[C---:B------:R-:W-:Y:S01]  /*2570*/  FMUL.FTZ R113, R150.reuse, R112 ;  /* 0x0000007096717220 */ /* 0x040fe20000410000 */
[----:B------:R-:W-:Y:S01]  /*2580*/  HADD2.F32 R107, -RZ, R13.H1_H1 ;  /* 0x3000000dff6b7230 */ /* 0x000fe20000004100 */
[CC--:B------:R-:W-:Y:S02]  /*2590*/  FFMA.FTZ R114, R151.reuse, R105.reuse, -R114 ;  /* 0x0000006997727223 */ /* 0x0c0fe40000010872 */
[C---:B------:R-:W-:Y:S01]  /*25a0*/  FMUL.FTZ R116, R150.reuse, R105 ;  /* 0x0000006996747220 */ /* 0x040fe20000410000 */
[----:B------:R-:W-:Y:S01]  /*25b0*/  HADD2.F32 R105, -RZ, R10.H1_H1 ;  /* 0x3000000aff697230 */ /* 0x000fe20000004100 */
[-C--:B------:R-:W-:Y:S02]  /*25c0*/  FFMA.FTZ R113, R151, R12.reuse, -R113 ;  /* 0x0000000c97717223 */ /* 0x080fe40000010871 */
[----:B------:R-:W-:-:S02]  /*25d0*/  FMUL.FTZ R12, R150, R12 ;  /* 0x0000000c960c7220 */ /* 0x000fc40000410000 */
[C---:B------:R-:W-:Y:S02]  /*25e0*/  FMUL.FTZ R166, R88.reuse, R103 ;  /* 0x0000006758a67220 */ /* 0x040fe40000410000 */
[C---:B------:R-:W-:Y:S02]  /*25f0*/  FFMA.FTZ R111, R151.reuse, R111, R116 ;  /* 0x0000006f976f7223 */ /* 0x040fe40000010074 */
[----:B------:R-:W-:Y:S02]  /*2600*/  FFMA.FTZ R12, R151, R112, R12 ;  /* 0x00000070970c7223 */ /* 0x000fe4000001000c */
[----:B------:R-:W-:Y:S02]  /*2610*/  FMUL.FTZ R164, R88, R107 ;  /* 0x0000006b58a47220 */ /* 0x000fe40000410000 */
[----:B------:R-:W-:Y:S02]  /*2620*/  FFMA.FTZ R113, R105, R166, R113 ;  /* 0x000000a669717223 */ /* 0x000fe40000010071 */
[C---:B------:R-:W-:Y:S01]  /*2630*/  FMUL.FTZ R145, R144.reuse, R145 ;  /* 0x0000009190917220 */ /* 0x040fe20000410000 */
[----:B------:R-:W-:Y:S01]  /*2640*/  HADD2.F32 R116, -RZ, R14.H1_H1 ;  /* 0x3000000eff747230 */ /* 0x000fe20000004100 */
[----:B------:R-:W-:-:S02]  /*2650*/  FMUL.FTZ R144, R144, R115 ;  /* 0x0000007390907220 */ /* 0x000fc40000410000 */
[C---:B------:R-:W-:Y:S02]  /*2660*/  FMUL.FTZ R13, R148.reuse, R111 ;  /* 0x0000006f940d7220 */ /* 0x040fe40000410000 */
[----:B------:R-:W-:Y:S02]  /*2670*/  FFMA.FTZ R12, R105, R164, R12 ;  /* 0x000000a4690c7223 */ /* 0x000fe4000001000c */
[C---:B------:R-:W-:Y:S01]  /*2680*/  FMUL.FTZ R115, R148.reuse, R113 ;  /* 0x0000007194737220 */ /* 0x040fe20000410000 */
[----:B------:R-:W-:Y:S01]  /*2690*/  HADD2.F32 R112, -RZ, R14.H0_H0 ;  /* 0x2000000eff707230 */ /* 0x000fe20000004100 */
[CC--:B------:R-:W-:Y:S02]  /*26a0*/  FFMA.FTZ R13, R149.reuse, R114.reuse, -R13 ;  /* 0x00000072950d7223 */ /* 0x0c0fe4000001080d */
[----:B------:R-:W-:Y:S01]  /*26b0*/  FMUL.FTZ R14, R148, R114 ;  /* 0x00000072940e7220 */ /* 0x000fe20000410000 */
[----:B------:R-:W-:Y:S01]  /*26c0*/  HADD2.F32 R114, -RZ, R11.H0_H0 ;  /* 0x2000000bff727230 */ /* 0x000fe20000004100 */
[----:B------:R-:W-:-:S02]  /*26d0*/  FFMA.FTZ R115, R149, R12, R115 ;  /* 0x0000000c95737223 */ /* 0x000fc40000010073 */
[----:B------:R-:W-:Y:S02]  /*26e0*/  FMUL.FTZ R12, R148, R12 ;  /* 0x0000000c940c7220 */ /* 0x000fe40000410000 */
[----:B------:R-:W-:Y:S02]  /*26f0*/  FMUL.FTZ R171, R85, R116 ;  /* 0x0000007455ab7220 */ /* 0x000fe40000410000 */
[C---:B------:R-:W-:Y:S02]  /*2700*/  FFMA.FTZ R14, R149.reuse, R111, R14 ;  /* 0x0000006f950e7223 */ /* 0x040fe4000001000e */
[----:B------:R-:W-:Y:S02]  /*2710*/  FFMA.FTZ R12, R149, R113, -R12 ;  /* 0x00000071950c7223 */ /* 0x000fe4000001080c */
[----:B------:R-:W-:Y:S02]  /*2720*/  FMUL.FTZ R169, R85, R112 ;  /* 0x0000007055a97220 */ /* 0x000fe40000410000 */
[----:B------:R-:W-:-:S02]  /*2730*/  FFMA.FTZ R117, R114, R171, R115 ;  /* 0x000000ab72757223 */ /* 0x000fc40000010073 */
[----:B------:R-:W-:Y:S01]  /*2740*/  FMUL.FTZ R118, R146, R14 ;  /* 0x0000000e92767220 */ /* 0x000fe20000410000 */
[--C-:B------:R-:W-:Y:S01]  /*2750*/  HADD2.F32 R111, -RZ, R15.reuse.H0_H0 ;  /* 0x2000000fff6f7230 */ /* 0x100fe20000004100 */
[----:B------:R-:W-:Y:S02]  /*2760*/  FFMA.FTZ R12, R114, R169, R12 ;  /* 0x000000a9720c7223 */ /* 0x000fe4000001000c */
[C---:B------:R-:W-:Y:S01]  /*2770*/  FMUL.FTZ R113, R146.reuse, R117 ;  /* 0x0000007592717220 */ /* 0x040fe20000410000 */
[----:B------:R-:W-:Y:S01]  /*2780*/  HADD2.F32 R115, -RZ, R15.H1_H1 ;  /* 0x3000000fff737230 */ /* 0x000fe20000004100 */
[CC--:B------:R-:W-:Y:S02]  /*2790*/  FFMA.FTZ R15, R147.reuse, R13.reuse, -R118 ;  /* 0x0000000d930f7223 */ /* 0x0c0fe40000010876 */
[----:B------:R-:W-:Y:S01]  /*27a0*/  FFMA.FTZ R118, R147, R12, -R113 ;  /* 0x0000000c93767223 */ /* 0x000fe20000010871 */
[----:B------:R-:W-:Y:S01]  /*27b0*/  HADD2.F32 R113, -RZ, R11.H1_H1 ;  /* 0x3000000bff717230 */ /* 0x000fe20000004100 */
[----:B------:R-:W-:-:S02]  /*27c0*/  FMUL.FTZ R13, R146, R13 ;  /* 0x0000000d920d7220 */ /* 0x000fc40000410000 */
[----:B------:R-:W-:Y:S02]  /*27d0*/  FMUL.FTZ R12, R146, R12 ;  /* 0x0000000c920c7220 */ /* 0x000fe40000410000 */
[C---:B------:R-:W-:Y:S02]  /*27e0*/  FMUL.FTZ R174, R86.reuse, R111 ;  /* 0x0000006f56ae7220 */ /* 0x040fe40000410000 */
[C---:B------:R-:W-:Y:S02]  /*27f0*/  FFMA.FTZ R13, R147.reuse, R14, R13 ;  /* 0x0000000e930d7223 */ /* 0x040fe4000001000d */
[----:B------:R-:W-:Y:S02]  /*2800*/  FFMA.FTZ R12, R147, R117, R12 ;  /* 0x00000075930c7223 */ /* 0x000fe4000001000c */
[----:B------:R-:W-:Y:S02]  /*2810*/  FMUL.FTZ R172, R86, R115 ;  /* 0x0000007356ac7220 */ /* 0x000fe40000410000 */
[----:B------:R-:W-:-:S02]  /*2820*/  FFMA.FTZ R14, R113, R174, R118 ;  /* 0x000000ae710e7223 */ /* 0x000fc40000010076 */
[C---:B------:R-:W-:Y:S02]  /*2830*/  FMUL.FTZ R120, R144.reuse, R13 ;  /* 0x0000000d90787220 */ /* 0x040fe40000410000 */
[----:B------:R-:W-:Y:S02]  /*2840*/  FFMA.FTZ R12, R113, R172, R12 ;  /* 0x000000ac710c7223 */ /* 0x000fe4000001000c */
[C---:B------:R-:W-:Y:S01]  /*2850*/  FMUL.FTZ R117, R144.reuse, R14 ;  /* 0x0000000e90757220 */ /* 0x040fe20000410000 */
[--C-:B0-----:R-:W-:Y:S01]  /*2860*/  HADD2.F32 R118, -RZ, R16.reuse.H0_H0 ;  /* 0x20000010ff767230 */ /* 0x101fe20000004100 */
[-C--:B------:R-:W-:Y:S01]  /*2870*/  FMUL.FTZ R124, R144, R15.reuse ;  /* 0x0000000f907c7220 */ /* 0x080fe20000410000 */
[----:B------:R-:W-:Y:S01]  /*2880*/  HADD2.F32 R122, -RZ, R16.H1_H1 ;  /* 0x30000010ff7a7230 */ /* 0x000fe20000004100 */
[C---:B------:R-:W-:Y:S02]  /*2890*/  FFMA.FTZ R16, R145.reuse, R15, -R120 ;  /* 0x0000000f91107223 */ /* 0x040fe40000010878 */
[----:B------:R-:W-:-:S02]  /*28a0*/  FFMA.FTZ R15, R145, R12, R117 ;  /* 0x0000000c910f7223 */ /* 0x000fc40000010075 */
[----:B------:R-:W-:Y:S01]  /*28b0*/  FMUL.FTZ R12, R144, R12 ;  /* 0x0000000c900c7220 */ /* 0x000fe20000410000 */
[----:B------:R-:W-:Y:S01]  /*28c0*/  HADD2.F32 R120, -RZ, R4.H0_H0 ;  /* 0x20000004ff787230 */ /* 0x000fe20000004100 */
[----:B------:R-:W-:Y:S02]  /*28d0*/  FMUL.FTZ R175, R83, R118 ;  /* 0x0000007653af7220 */ /* 0x000fe40000410000 */
[C---:B------:R-:W-:Y:S02]  /*28e0*/  FFMA.FTZ R117, R145.reuse, R14, -R12 ;  /* 0x0000000e91757223 */ /* 0x040fe4000001080c */
[C---:B------:R-:W-:Y:S02]  /*28f0*/  FMUL.FTZ R137, R136.reuse, R137 ;  /* 0x0000008988897220 */ /* 0x040fe40000410000 */
[----:B------:R-:W-:Y:S02]  /*2900*/  FFMA.FTZ R124, R145, R13, R124 ;  /* 0x0000000d917c7223 */ /* 0x000fe4000001007c */
[----:B------:R-:W-:Y:S01]  /*2910*/  FMUL.FTZ R136, R136, R125 ;  /* 0x0000007d88887220 */ /* 0x000fe20000410000 */
[--C-:B------:R-:W-:Y:S01]  /*2920*/  HADD2.F32 R121, -RZ, R17.reuse.H1_H1 ;  /* 0x30000011ff797230 */ /* 0x100fe20000004100 */
[----:B------:R-:W-:Y:S01]  /*2930*/  FFMA.FTZ R125, R120, R175, R117 ;  /* 0x000000af787d7223 */ /* 0x000fe20000010075 */
[----:B------:R-:W-:Y:S01]  /*2940*/  HADD2.F32 R117, -RZ, R17.H0_H0 ;  /* 0x20000011ff757230 */ /* 0x000fe20000004100 */
[----:B------:R-:W-:-:S04]  /*2950*/  FMUL.FTZ R17, R142, R124 ;  /* 0x0000007c8e117220 */ /* 0x000fc80000410000 */
[-C--:B------:R-:W-:Y:S02]  /*2960*/  FFMA.FTZ R17, R143, R16.reuse, -R17 ;  /* 0x000000108f117223 */ /* 0x080fe40000010811 */
[----:B------:R-:W-:Y:S02]  /*2970*/  FMUL.FTZ R16, R142, R16 ;  /* 0x000000108e107220 */ /* 0x000fe40000410000 */
[----:B------:R-:W-:Y:S02]  /*2980*/  FMUL.FTZ R177, R83, R122 ;  /* 0x0000007a53b17220 */ /* 0x000fe40000410000 */
[----:B------:R-:W-:Y:S02]  /*2990*/  FFMA.FTZ R16, R143, R124, R16 ;  /* 0x0000007c8f107223 */ /* 0x000fe40000010010 */
[----:B------:R-:W-:Y:S02]  /*29a0*/  FFMA.FTZ R126, R120, R177, R15 ;  /* 0x000000b1787e7223 */ /* 0x000fe4000001000f */
[----:B------:R-:W-:Y:S01]  /*29b0*/  FMUL.FTZ R130, R140, R16 ;  /* 0x000000108c827220 */ /* 0x000fe20000410000 */
[----:B------:R-:W0:Y:S01]  /*29c0*/  LDS.128 R12, [R123+0x30] ;  /* 0x000030007b0c7984 */ /* 0x000e220000000c00 */
[----:B------:R-:W-:-:S02]  /*29d0*/  FMUL.FTZ R128, R142, R126 ;  /* 0x0000007e8e807220 */ /* 0x000fc40000410000 */
[-C--:B------:R-:W-:Y:S02]  /*29e0*/  FFMA.FTZ R130, R141, R17.reuse, -R130 ;  /* 0x000000118d827223 */ /* 0x080fe40000010882 */
[----:B------:R-:W-:Y:S01]  /*29f0*/  FMUL.FTZ R17, R140, R17 ;  /* 0x000000118c117220 */ /* 0x000fe20000410000 */
[----:B------:R-:W-:Y:S01]  /*2a00*/  HADD2.F32 R119, -RZ, R4.H1_H1 ;  /* 0x30000004ff777230 */ /* 0x000fe20000004100 */
[-C--:B------:R-:W-:Y:S02]  /*2a10*/  FFMA.FTZ R128, R143, R125.reuse, -R128 ;  /* 0x0000007d8f807223 */ /* 0x080fe40000010880 */
[----:B------:R-:W-:Y:S02]  /*2a20*/  FFMA.FTZ R17, R141, R16, R17 ;  /* 0x000000108d117223 */ /* 0x000fe40000010011 */
[----:B------:R-:W-:Y:S02]  /*2a30*/  FMUL.FTZ R125, R142, R125 ;  /* 0x0000007d8e7d7220 */ /* 0x000fe40000410000 */
[----:B------:R-:W-:-:S02]  /*2a40*/  FMUL.FTZ R180, R84, R117 ;  /* 0x0000007554b47220 */ /* 0x000fc40000410000 */
[----:B------:R-:W-:Y:S02]  /*2a50*/  FMUL.FTZ R16, R138, R17 ;  /* 0x000000118a107220 */ /* 0x000fe40000410000 */
[----:B------:R-:W-:Y:S02]  /*2a60*/  FFMA.FTZ R125, R143, R126, R125 ;  /* 0x0000007e8f7d7223 */ /* 0x000fe4000001007d */
[----:B------:R-:W-:Y:S02]  /*2a70*/  FMUL.FTZ R178, R84, R121 ;  /* 0x0000007954b27220 */ /* 0x000fe40000410000 */
[----:B------:R-:W-:Y:S02]  /*2a80*/  FFMA.FTZ R128, R119, R180, R128 ;  /* 0x000000b477807223 */ /* 0x000fe40000010080 */
[-C--:B------:R-:W-:Y:S01]  /*2a90*/  FFMA.FTZ R16, R139, R130.reuse, -R16 ;  /* 0x000000828b107223 */ /* 0x080fe20000010810 */
[----:B------:R-:W-:Y:S01]  /*2aa0*/  HADD2.F32 R124, -RZ, R18.H1_H1 ;  /* 0x30000012ff7c7230 */ /* 0x000fe20000004100 */
[----:B------:R-:W-:-:S02]  /*2ab0*/  FMUL.FTZ R130, R138, R130 ;  /* 0x000000828a827220 */ /* 0x000fc40000410000 */
[----:B------:R-:W-:Y:S02]  /*2ac0*/  FFMA.FTZ R125, R119, R178, R125 ;  /* 0x000000b2777d7223 */ /* 0x000fe4000001007d */
[----:B------:R-:W-:Y:S01]  /*2ad0*/  FMUL.FTZ R176, R140, R128 ;  /* 0x000000808cb07220 */ /* 0x000fe20000410000 */
[----:B------:R-:W-:Y:S01]  /*2ae0*/  HADD2.F32 R126, -RZ, R5.H0_H0 ;  /* 0x20000005ff7e7230 */ /* 0x000fe20000004100 */
[----:B------:R-:W-:Y:S01]  /*2af0*/  FFMA.FTZ R130, R139, R17, R130 ;  /* 0x000000118b827223 */ /* 0x000fe20000010082 */
[----:B------:R-:W-:Y:S01]  /*2b00*/  HADD2.F32 R18, -RZ, R18.H0_H0 ;  /* 0x20000012ff127230 */ /* 0x000fe20000004100 */
[-C--:B------:R-:W-:Y:S02]  /*2b10*/  FFMA.FTZ R176, R141, R125.reuse, R176 ;  /* 0x0000007d8db07223 */ /* 0x080fe400000100b0 */
[----:B------:R-:W-:Y:S02]  /*2b20*/  FMUL.FTZ R17, R136, R16 ;  /* 0x0000001088117220 */ /* 0x000fe40000410000 */
[----:B------:R-:W-:-:S02]  /*2b30*/  FMUL.FTZ R125, R140, R125 ;  /* 0x0000007d8c7d7220 */ /* 0x000fc40000410000 */
[----:B------:R-:W-:Y:S02]  /*2b40*/  FMUL.FTZ R185, R81, R124 ;  /* 0x0000007c51b97220 */ /* 0x000fe40000410000 */
[----:B------:R-:W-:Y:S02]  /*2b50*/  FFMA.FTZ R17, R137, R130, R17 ;  /* 0x0000008289117223 */ /* 0x000fe40000010011 */
[----:B------:R-:W-:Y:S02]  /*2b60*/  FFMA.FTZ R125, R141, R128, -R125 ;  /* 0x000000808d7d7223 */ /* 0x000fe4000001087d */
[----:B------:R-:W-:Y:S02]  /*2b70*/  FMUL.FTZ R183, R81, R18 ;  /* 0x0000001251b77220 */ /* 0x000fe40000410000 */
[----:B------:R-:W-:Y:S02]  /*2b80*/  FFMA.FTZ R176, R126, R185, R176 ;  /* 0x000000b97eb07223 */ /* 0x000fe400000100b0 */
[----:B------:R-:W-:Y:S01]  /*2b90*/  FMUL.FTZ R130, R136, R130 ;  /* 0x0000008288827220 */ /* 0x000fe20000410000 */
[----:B------:R-:W-:Y:S01]  /*2ba0*/  HADD2.F32 R173, -RZ, R19.H0_H0 ;  /* 0x20000013ffad7230 */ /* 0x000fe20000004100 */
[----:B------:R-:W-:-:S02]  /*2bb0*/  FFMA.FTZ R125, R126, R183, R125 ;  /* 0x000000b77e7d7223 */ /* 0x000fc4000001007d */
[----:B------:R-:W-:Y:S02]  /*2bc0*/  FMUL.FTZ R128, R138, R176 ;  /* 0x000000b08a807220 */ /* 0x000fe40000410000 */
[----:B------:R-:W-:Y:S01]  /*2bd0*/  FFMA.FTZ R130, R137, R16, -R130 ;  /* 0x0000001089827223 */ /* 0x000fe20000010882 */
[----:B------:R-:W-:Y:S01]  /*2be0*/  HADD2.F32 R179, -RZ, R19.H1_H1 ;  /* 0x30000013ffb37230 */ /* 0x000fe20000004100 */
[-C--:B------:R-:W-:Y:S01]  /*2bf0*/  FFMA.FTZ R128, R139, R125.reuse, -R128 ;  /* 0x0000007d8b807223 */ /* 0x080fe20000010880 */
[----:B------:R-:W-:Y:S01]  /*2c00*/  HADD2.F32 R19, -RZ, R5.H1_H1 ;  /* 0x30000005ff137230 */ /* 0x000fe20000004100 */
[----:B------:R-:W-:Y:S02]  /*2c10*/  FMUL.FTZ R190, R134, R130 ;  /* 0x0000008286be7220 */ /* 0x000fe40000410000 */
[----:B------:R-:W-:Y:S02]  /*2c20*/  FMUL.FTZ R125, R138, R125 ;  /* 0x0000007d8a7d7220 */ /* 0x000fe40000410000 */
[----:B------:R-:W-:Y:S01]  /*2c30*/  FMUL.FTZ R188, R82, R173 ;  /* 0x000000ad52bc7220 */ /* 0x000fe20000410000 */
[----:B------:R-:W-:Y:S01]  /*2c40*/  UIADD3 UR30, UR19, -0x1, URZ ;  /* 0xffffffff131e7890 */ /* 0x000fe2000fffe03f */
[----:B------:R-:W-:-:S02]  /*2c50*/  FMUL.FTZ R16, R134, R17 ;  /* 0x0000001186107220 */ /* 0x000fc40000410000 */
[----:B------:R-:W-:Y:S02]  /*2c60*/  FFMA.FTZ R190, R135, R17, R190 ;  /* 0x0000001187be7223 */ /* 0x000fe400000100be */
[----:B------:R-:W-:Y:S02]  /*2c70*/  FFMA.FTZ R125, R139, R176, R125 ;  /* 0x000000b08b7d7223 */ /* 0x000fe4000001007d */
[----:B------:R-:W-:Y:S01]  /*2c80*/  FMUL.FTZ R186, R82, R179 ;  /* 0x000000b352ba7220 */ /* 0x000fe20000410000 */
[--C-:B0-----:R-:W-:Y:S01]  /*2c90*/  HADD2.F32 R181, -RZ, R13.reuse.H1_H1 ;  /* 0x3000000dffb57230 */ /* 0x101fe20000004100 */
[----:B------:R-:W-:Y:S01]  /*2ca0*/  FFMA.FTZ R123, R19, R188, R128 ;  /* 0x000000bc137b7223 */ /* 0x000fe20000010080 */
[----:B------:R-:W-:Y:S01]  /*2cb0*/  HADD2.F32 R191, -RZ, R13.H0_H0 ;  /* 0x2000000dffbf7230 */ /* 0x000fe20000004100 */
[----:B------:R-:W-:Y:S01]  /*2cc0*/  FFMA.FTZ R16, R135, R130, -R16 ;  /* 0x0000008287107223 */ /* 0x000fe20000010810 */
[----:B------:R-:W-:Y:S01]  /*2cd0*/  HADD2.F32 R182, -RZ, R12.H1_H1 ;  /* 0x3000000cffb67230 */ /* 0x000fe20000004100 */
[----:B------:R-:W-:Y:S01]  /*2ce0*/  FMUL.FTZ R13, R132, R190 ;  /* 0x000000be840d7220 */ /* 0x000fe20000410000 */
[----:B------:R-:W-:Y:S01]  /*2cf0*/  ULEA.HI UR31, UR30, UR30, URZ, 0x1 ;  /* 0x0000001e1e1f7291 */ /* 0x000fe2000f8f083f */
[----:B------:R-:W-:-:S02]  /*2d00*/  FFMA.FTZ R125, R19, R186, R125 ;  /* 0x000000ba137d7223 */ /* 0x000fc4000001007d */
[C---:B------:R-:W-:Y:S01]  /*2d10*/  FMUL.FTZ R184, R136.reuse, R123 ;  /* 0x0000007b88b87220 */ /* 0x040fe20000410000 */
[----:B------:R-:W-:Y:S01]  /*2d20*/  HADD2.F32 R176, -RZ, R12.H0_H0 ;  /* 0x2000000cffb07230 */ /* 0x000fe20000004100 */
[-C--:B------:R-:W-:Y:S01]  /*2d30*/  FFMA.FTZ R194, R133, R16.reuse, -R13 ;  /* 0x0000001085c27223 */ /* 0x080fe2000001080d */
[----:B------:R-:W-:Y:S01]  /*2d40*/  HADD2.F32 R128, -RZ, R6.H0_H0 ;  /* 0x20000006ff807230 */ /* 0x000fe20000004100 */
[-C--:B------:R-:W-:Y:S01]  /*2d50*/  FMUL.FTZ R12, R136, R125.reuse ;  /* 0x0000007d880c7220 */ /* 0x080fe20000410000 */
[----:B------:R-:W-:Y:S01]  /*2d60*/  ULOP3.LUT UR31, UR31, 0xfffffe, URZ, 0xc0, !UPT ;  /* 0x00fffffe1f1f7892 */ /* 0x000fe2000f8ec03f */
[----:B------:R-:W-:Y:S02]  /*2d70*/  FMUL.FTZ R16, R132, R16 ;  /* 0x0000001084107220 */ /* 0x000fe40000410000 */
[----:B------:R-:W-:Y:S02]  /*2d80*/  FFMA.FTZ R184, R137, R125, R184 ;  /* 0x0000007d89b87223 */ /* 0x000fe400000100b8 */
[----:B------:R-:W-:Y:S01]  /*2d90*/  FMUL.FTZ R197, R79, R182 ;  /* 0x000000b64fc57220 */ /* 0x000fe20000410000 */
[----:B------:R-:W-:Y:S01]  /*2da0*/  UIADD3 UR31, UR30, -UR31, URZ ;  /* 0x8000001f1e1f7290 */ /* 0x000fe2000fffe03f */
[----:B------:R-:W-:-:S02]  /*2db0*/  FFMA.FTZ R12, R137, R123, -R12 ;  /* 0x0000007b890c7223 */ /* 0x000fc4000001080c */
[----:B------:R-:W-:Y:S02]  /*2dc0*/  FMUL.FTZ R195, R79, R176 ;  /* 0x000000b04fc37220 */ /* 0x000fe40000410000 */
[----:B------:R-:W-:Y:S02]  /*2dd0*/  FFMA.FTZ R16, R133, R190, R16 ;  /* 0x000000be85107223 */ /* 0x000fe40000010010 */
[C---:B------:R-:W-:Y:S01]  /*2de0*/  FFMA.FTZ R184, R128.reuse, R197, R184 ;  /* 0x000000c580b87223 */ /* 0x040fe200000100b8 */
[----:B------:R-:W-:Y:S01]  /*2df0*/  ULEA UR31, UR31, UR7, 0x8 ;  /* 0x000000071f1f7291 */ /* 0x000fe2000f8e403f */
[----:B------:R-:W-:Y:S02]  /*2e00*/  FFMA.FTZ R12, R128, R195, R12 ;  /* 0x000000c3800c7223 */ /* 0x000fe4000001000c */
[----:B------:R-:W-:Y:S02]  /*2e10*/  FMUL.FTZ R236, R129, R16 ;  /* 0x0000001081ec7220 */ /* 0x000fe40000410000 */
[----:B------:R-:W-:-:S02]  /*2e20*/  FMUL.FTZ R123, R134, R184 ;  /* 0x000000b8867b7220 */ /* 0x000fc40000410000 */
[----:B------:R-:W-:Y:S02]  /*2e30*/  FMUL.FTZ R125, R134, R12 ;  /* 0x0000000c867d7220 */ /* 0x000fe40000410000 */
[----:B------:R-:W-:Y:S01]  /*2e40*/  FFMA.FTZ R236, R131, R194, -R236 ;  /* 0x000000c283ec7223 */ /* 0x000fe200000108ec */
[C---:B------:R-:W-:Y:S01]  /*2e50*/  ISETP.NE.AND P1, PT, R98.reuse, RZ, PT ;  /* 0x000000ff6200720c */ /* 0x040fe20003f25270 */
[----:B------:R-:W-:Y:S01]  /*2e60*/  FFMA.FTZ R12, R135, R12, -R123 ;  /* 0x0000000c870c7223 */ /* 0x000fe2000001087b */
[----:B------:R-:W-:Y:S01]  /*2e70*/  HADD2.F32 R123, -RZ, R6.H1_H1 ;  /* 0x30000006ff7b7230 */ /* 0x000fe20000004100 */
[----:B------:R-:W-:Y:S01]  /*2e80*/  FMUL.FTZ R194, R129, R194 ;  /* 0x000000c281c27220 */ /* 0x000fe20000410000 */
[----:B------:R-:W-:Y:S01]  /*2e90*/  IADD3 R127, R98, 0x200, RZ ;  /* 0x00000200627f7810 */ /* 0x000fe20007ffe0ff */
[----:B------:R-:W-:Y:S01]  /*2ea0*/  FMUL.FTZ R200, R80, R191 ;  /* 0x000000bf50c87220 */ /* 0x000fe20000410000 */
[----:B------:R-:W-:Y:S01]  /*2eb0*/  MOV R196, UR31 ;  /* 0x0000001f00c47c02 */ /* 0x000fe20008000f00 */
[----:B------:R-:W-:-:S02]  /*2ec0*/  FFMA.FTZ R125, R135, R184, R125 ;  /* 0x000000b8877d7223 */ /* 0x000fc4000001007d */
[----:B------:R-:W-:Y:S02]  /*2ed0*/  FMUL.FTZ R202, R80, R181 ;  /* 0x000000b550ca7220 */ /* 0x000fe40000410000 */
[----:B------:R-:W-:Y:S01]  /*2ee0*/  FFMA.FTZ R204, R131, R16, R194 ;  /* 0x0000001083cc7223 */ /* 0x000fe200000100c2 */
[----:B------:R-:W-:Y:S01]  /*2ef0*/  SEL R16, R196, R127, !P1 ;  /* 0x0000007fc4107207 */ /* 0x000fe20004800000 */
[C---:B------:R-:W-:Y:S02]  /*2f00*/  FFMA.FTZ R12, R123.reuse, R200, R12 ;  /* 0x000000c87b0c7223 */ /* 0x040fe4000001000c */
[----:B------:R-:W-:Y:S01]  /*2f10*/  FFMA.FTZ R125, R123, R202, R125 ;  /* 0x000000ca7b7d7223 */ /* 0x000fe2000001007d */
[--C-:B------:R-:W-:Y:S01]  /*2f20*/  HADD2.F32 R190, -RZ, R14.reuse.H0_H0 ;  /* 0x2000000effbe7230 */ /* 0x100fe20000004100 */
[CC--:B------:R-:W-:Y:S01]  /*2f30*/  FMUL.FTZ R130, R132.reuse, R12.reuse ;  /* 0x0000000c84827220 */ /* 0x0c0fe20000410000 */
[----:B------:R0:W-:Y:S01]  /*2f40*/  STS.64 [R16.X8+0x1d10], R2 ;  /* 0x001d100210007388 */ /* 0x0001e20000008a00 */
[-C--:B------:R-:W-:Y:S01]  /*2f50*/  FMUL.FTZ R13, R132, R125.reuse ;  /* 0x0000007d840d7220 */ /* 0x080fe20000410000 */
[----:B------:R-:W-:Y:S01]  /*2f60*/  HADD2.F32 R184, -RZ, R14.H1_H1 ;  /* 0x3000000effb87230 */ /* 0x000fe20000004100 */
[C---:B------:R-:W-:Y:S01]  /*2f70*/  FFMA.FTZ R125, R133.reuse, R125, R130 ;  /* 0x0000007d857d7223 */ /* 0x040fe20000010082 */
[----:B------:R-:W-:Y:S01]  /*2f80*/  HADD2.F32 R130, -RZ, R7.H0_H0 ;  /* 0x20000007ff827230 */ /* 0x000fe20000004100 */
[----:B------:R-:W-:-:S02]  /*2f90*/  FFMA.FTZ R13, R133, R12, -R13 ;  /* 0x0000000c850d7223 */ /* 0x000fc4000001080d */
[C---:B------:R-:W-:Y:S02]  /*2fa0*/  FMUL.FTZ R201, R77.reuse, R190 ;  /* 0x000000be4dc97220 */ /* 0x040fe40000410000 */
[----:B------:R-:W-:Y:S02]  /*2fb0*/  FMUL.FTZ R203, R77, R184 ;  /* 0x000000b84dcb7220 */ /* 0x000fe40000410000 */
[----:B------:R-:W-:Y:S01]  /*2fc0*/  FFMA.FTZ R12, R130, R201, R13 ;  /* 0x000000c9820c7223 */ /* 0x000fe2000001000d */
[----:B------:R-:W-:Y:S01]  /*2fd0*/  ISETP.NE.AND P2, PT, R98, 0x1f, PT ;  /* 0x0000001f6200780c */ /* 0x000fe20003f45270 */
[--C-:B------:R-:W-:Y:S01]  /*2fe0*/  HADD2.F32 R193, -RZ, R15.reuse.H0_H0 ;  /* 0x2000000fffc17230 */ /* 0x100fe20000004100 */
[----:B------:R-:W-:Y:S01]  /*2ff0*/  FFMA.FTZ R14, R130, R203, R125 ;  /* 0x000000cb820e7223 */ /* 0x000fe2000001007d */
[----:B------:R-:W-:Y:S01]  /*3000*/  HADD2.F32 R199, -RZ, R15.H1_H1 ;  /* 0x3000000fffc77230 */ /* 0x000fe20000004100 */
[C---:B------:R-:W-:Y:S01]  /*3010*/  FMUL.FTZ R17, R129.reuse, R12 ;  /* 0x0000000c81117220 */ /* 0x040fe20000410000 */
[----:B------:R-:W-:Y:S01]  /*3020*/  MOV R15, 0x10 ;  /* 0x00000010000f7802 */ /* 0x000fe20000000f00 */
[----:B---3--:R-:W-:Y:S01]  /*3030*/  FMUL.FTZ R232, R0, R29 ;  /* 0x0000001d00e87220 */ /* 0x008fe20000410000 */
[----:B------:R-:W-:Y:S01]  /*3040*/  HADD2.F32 R125, -RZ, R7.H1_H1 ;  /* 0x30000007ff7d7230 */ /* 0x000fe20000004100 */
[----:B------:R-:W-:-:S02]  /*3050*/  FMUL.FTZ R13, R129, R14 ;  /* 0x0000000e810d7220 */ /* 0x000fc40000410000 */
[----:B------:R-:W-:Y:S02]  /*3060*/  FFMA.FTZ R17, R131, R14, R17 ;  /* 0x0000000e83117223 */ /* 0x000fe40000010011 */
[----:B------:R-:W-:-:S04]  /*3070*/  @!P3 IMAD.WIDE R14, R192, R15, UR10 ;  /* 0x0000000ac00ebe25 */ /* 0x000fc8000f8e020f */
[----:B0-----:R-:W-:Y:S02]  /*3080*/  FMUL.FTZ R16, R129, R232 ;  /* 0x000000e881107220 */ /* 0x001fe40000410000 */
[----:B------:R-:W-:Y:S02]  /*3090*/  FMUL.FTZ R230, R0, R28 ;  /* 0x0000001c00e67220 */ /* 0x000fe40000410000 */
[----:B------:R-:W-:Y:S02]  /*30a0*/  FMUL.FTZ R192, R78, R199 ;  /* 0x000000c74ec07220 */ /* 0x000fe40000410000 */
[----:B------:R-:W-:Y:S02]  /*30b0*/  FFMA.FTZ R209, R131, R230, -R16 ;  /* 0x000000e683d17223 */ /* 0x000fe40000010810 */
[----:B------:R-:W-:Y:S01]  /*30c0*/  FFMA.FTZ R238, R125, R192, R17 ;  /* 0x000000c07dee7223 */ /* 0x000fe20000010011 */
[----:B------:R-:W-:Y:S06]  /*30d0*/  BAR.SYNC.DEFER_BLOCKING 0x0 ;  /* 0x0000000000007b1d */ /* 0x000fec0000010000 */
[----:B------:R0:W1:Y:S01]  /*30e0*/  @P2 LDS.64 R16, [R98.X8+0x2d18] ;  /* 0x002d180062102984 */ /* 0x0000620000008a00 */
[----:B------:R-:W-:Y:S01]  /*30f0*/  BSSY B0, `(.L_x_10226) ;  /* 0x0000013000007945 */ /* 0x000fe20003800000 */
[----:B------:R-:W-:-:S02]  /*3100*/  FFMA.FTZ R237, R131, R12, -R13 ;  /* 0x0000000c83ed7223 */ /* 0x000fc4000001080d */
[----:B------:R-:W-:Y:S01]  /*3110*/  CS2R R12, SRZ ;  /* 0x00000000000c7805 */ /* 0x000fe2000001ff00 */
[C---:B------:R-:W-:Y:S02]  /*3120*/  FMUL.FTZ R198, R30.reuse, R28 ;  /* 0x0000001c1ec67220 */ /* 0x040fe40000410000 */
[----:B------:R-:W-:Y:S02]  /*3130*/  FMUL.FTZ R196, R30, R29 ;  /* 0x0000001d1ec47220 */ /* 0x000fe40000410000 */
[----:B------:R-:W-:Y:S02]  /*3140*/  FMUL.FTZ R194, R78, R193 ;  /* 0x000000c14ec27220 */ /* 0x000fe40000410000 */
[----:B------:R-:W-:Y:S01]  /*3150*/  FMUL.FTZ R206, R131, R232 ;  /* 0x000000e883ce7220 */ /* 0x000fe20000410000 */
[----:B------:R-:W-:Y:S05]  /*3160*/  @P2 BRA `(.L_x_10227) ;  /* 0x000000b000002947 */ /* 0x000fea0003800000 */
[----:B0-----:R-:W-:Y:S01]  /*3170*/  ULDC UR30, c[0x0][0x174] ;  /* 0x00005d00001e7ab9 */ /* 0x001fe20000000800 */
        /* <DEDUP_REMOVED lines=10> */
.L_x_10227:
[----:B0-----:R-:W-:Y:S05]  /*3220*/  BSYNC B0 ;  /* 0x0000000000007941 */ /* 0x001fea0003800000 */
.L_x_10226:
[----:B------:R0:W2:Y:S01]  /*3230*/  @!P3 LDG.E.64 R12, [R14.64+0x8] ;  /* 0x0000081c0e0cb981 */ /* 0x0000a2000c1e1b00 */
[----:B------:R-:W-:Y:S02]  /*3240*/  FFMA.FTZ R237, R125, R194, R237 ;  /* 0x000000c27ded7223 */ /* 0x000fe400000100ed */
[----:B------:R-:W-:Y:S01]  /*3250*/  FFMA.FTZ R213, -R129, R230, -R206 ;  /* 0x000000e681d57223 */ /* 0x000fe200000109ce */
[----:B------:R-:W0:Y:S01]  /*3260*/  SHFL.UP PT, R205, R236, 0x1, RZ ;  /* 0x04200000eccd7989 */ /* 0x000e2200000e00ff */
[----:B------:R-:W-:-:S03]  /*3270*/  FADD.FTZ R206, R198, R209 ;  /* 0x000000d1c6ce7221 */ /* 0x000fc60000010000 */
[----:B------:R-:W3:Y:S04]  /*3280*/  SHFL.UP PT, R211, R238, 0x1, RZ ;  /* 0x04200000eed37989 */ /* 0x000ee800000e00ff */
[----:B------:R-:W4:Y:S04]  /*3290*/  SHFL.UP PT, R209, R237, 0x1, RZ ;  /* 0x04200000edd17989 */ /* 0x000f2800000e00ff */
[----:B------:R-:W5:Y:S01]  /*32a0*/  SHFL.UP PT, R207, R204, 0x1, RZ ;  /* 0x04200000cccf7989 */ /* 0x000f6200000e00ff */
[----:B------:R-:W-:Y:S02]  /*32b0*/  FADD.FTZ R213, -R196, R213 ;  /* 0x000000d5c4d57221 */ /* 0x000fe40000010100 */
[----:B------:R-:W-:-:S02]  /*32c0*/  FMUL.FTZ R210, R132, -R206 ;  /* 0x800000ce84d27220 */ /* 0x000fc40000410000 */
[-C--:B------:R-:W-:Y:S02]  /*32d0*/  FMUL.FTZ R208, R132, -R213.reuse ;  /* 0x800000d584d07220 */ /* 0x080fe40000410000 */
[----:B------:R-:W-:Y:S02]  /*32e0*/  FFMA.FTZ R210, R133, R213, R210 ;  /* 0x000000d585d27223 */ /* 0x000fe400000100d2 */
[----:B------:R-:W-:Y:S02]  /*32f0*/  FMUL.FTZ R229, R31, R29 ;  /* 0x0000001d1fe57220 */ /* 0x000fe40000410000 */
[----:B------:R-:W-:Y:S02]  /*3300*/  FFMA.FTZ R213, R133, R206, -R208 ;  /* 0x000000ce85d57223 */ /* 0x000fe400000108d0 */
[----:B------:R-:W-:Y:S02]  /*3310*/  FMUL.FTZ R228, R31, R28 ;  /* 0x0000001c1fe47220 */ /* 0x000fe40000410000 */
[----:B------:R-:W-:Y:S01]  /*3320*/  FADD.FTZ R210, -R229, R210 ;  /* 0x000000d2e5d27221 */ /* 0x000fe20000010100 */
[----:B------:R-:W-:Y:S01]  /*3330*/  ISETP.GE.AND P3, PT, R96, 0x1, PT ;  /* 0x000000016000780c */ /* 0x000fe20003f66270 */
[----:B------:R-:W-:-:S02]  /*3340*/  FADD.FTZ R213, R228, R213 ;  /* 0x000000d5e4d57221 */ /* 0x000fc40000010000 */
[----:B------:R-:W-:Y:S02]  /*3350*/  FMUL.FTZ R206, R134, -R210 ;  /* 0x800000d286ce7220 */ /* 0x000fe40000410000 */
[C---:B0-----:R-:W-:Y:S02]  /*3360*/  FMUL.FTZ R14, R204.reuse, R205 ;  /* 0x000000cdcc0e7220 */ /* 0x041fe40000410000 */
[----:B------:R-:W-:Y:S02]  /*3370*/  FFMA.FTZ R208, R135, R213, -R206 ;  /* 0x000000d587d07223 */ /* 0x000fe400000108ce */
[C---:B---3--:R-:W-:Y:S02]  /*3380*/  FMUL.FTZ R15, R204.reuse, R211 ;  /* 0x000000d3cc0f7220 */ /* 0x048fe40000410000 */
[----:B----4-:R-:W-:Y:S02]  /*3390*/  FMUL.FTZ R206, R204, R209 ;  /* 0x000000d1ccce7220 */ /* 0x010fe40000410000 */
[----:B------:R-:W-:-:S02]  /*33a0*/  FMUL.FTZ R212, R134, -R213 ;  /* 0x800000d586d47220 */ /* 0x000fc40000410000 */
[C---:B-----5:R-:W-:Y:S02]  /*33b0*/  FFMA.FTZ R213, R236.reuse, R207, R14 ;  /* 0x000000cfecd57223 */ /* 0x060fe4000001000e */
[----:B------:R-:W-:Y:S02]  /*33c0*/  FFMA.FTZ R14, R236, R209, -R15 ;  /* 0x000000d1ec0e7223 */ /* 0x000fe4000001080f */
[----:B------:R-:W-:Y:S02]  /*33d0*/  FMUL.FTZ R207, R204, R207 ;  /* 0x000000cfcccf7220 */ /* 0x000fe40000410000 */
[----:B------:R-:W-:Y:S02]  /*33e0*/  FFMA.FTZ R211, R236, R211, R206 ;  /* 0x000000d3ecd37223 */ /* 0x000fe400000100ce */
[----:B------:R-:W-:Y:S02]  /*33f0*/  @P3 FADD.FTZ R237, R237, R14 ;  /* 0x0000000eeded3221 */ /* 0x000fe40000010000 */
[----:B------:R-:W-:-:S02]  /*3400*/  @P3 FADD.FTZ R238, R238, R211 ;  /* 0x000000d3eeee3221 */ /* 0x000fc40000010000 */
[----:B------:R-:W-:Y:S01]  /*3410*/  @P3 FFMA.FTZ R236, R236, R205, -R207 ;  /* 0x000000cdecec3223 */ /* 0x000fe200000108cf */
[----:B------:R-:W-:Y:S01]  /*3420*/  FSEL R213, R204, R213, !P3 ;  /* 0x000000d5ccd57208 */ /* 0x000fe20005800000 */
[----:B------:R-:W-:Y:S01]  /*3430*/  FFMA.FTZ R215, R135, R210, R212 ;  /* 0x000000d287d77223 */ /* 0x000fe200000100d4 */
[----:B------:R-:W0:Y:S01]  /*3440*/  SHFL.UP PT, R204, R237, 0x2, RZ ;  /* 0x04400000edcc7989 */ /* 0x000e2200000e00ff */
[C---:B------:R-:W-:Y:S02]  /*3450*/  FMUL.FTZ R227, R32.reuse, R28 ;  /* 0x0000001c20e37220 */ /* 0x040fe40000410000 */
[----:B------:R-:W-:Y:S01]  /*3460*/  FMUL.FTZ R226, R32, R29 ;  /* 0x0000001d20e27220 */ /* 0x000fe20000410000 */
[----:B------:R-:W3:Y:S01]  /*3470*/  SHFL.UP PT, R205, R238, 0x2, RZ ;  /* 0x04400000eecd7989 */ /* 0x000ee200000e00ff */
[----:B------:R-:W-:-:S03]  /*3480*/  FADD.FTZ R208, R227, R208 ;  /* 0x000000d0e3d07221 */ /* 0x000fc60000010000 */
[----:B------:R-:W4:Y:S01]  /*3490*/  SHFL.UP PT, R14, R236, 0x2, RZ ;  /* 0x04400000ec0e7989 */ /* 0x000f2200000e00ff */
[----:B------:R-:W-:-:S03]  /*34a0*/  FADD.FTZ R215, -R226, R215 ;  /* 0x000000d7e2d77221 */ /* 0x000fc60000010100 */
[----:B------:R-:W5:Y:S01]  /*34b0*/  SHFL.UP PT, R15, R213, 0x2, RZ ;  /* 0x04400000d50f7989 */ /* 0x000f6200000e00ff */
[CC--:B------:R-:W-:Y:S02]  /*34c0*/  FMUL.FTZ R206, R136.reuse, -R215.reuse ;  /* 0x800000d788ce7220 */ /* 0x0c0fe40000410000 */
[-C--:B------:R-:W-:Y:S02]  /*34d0*/  FMUL.FTZ R210, R136, -R208.reuse ;  /* 0x800000d088d27220 */ /* 0x080fe40000410000 */
[C---:B------:R-:W-:Y:S02]  /*34e0*/  FFMA.FTZ R207, R137.reuse, R208, -R206 ;  /* 0x000000d089cf7223 */ /* 0x040fe400000108ce */
[----:B------:R-:W-:Y:S02]  /*34f0*/  FFMA.FTZ R210, R137, R215, R210 ;  /* 0x000000d789d27223 */ /* 0x000fe400000100d2 */
[C---:B------:R-:W-:Y:S02]  /*3500*/  FMUL.FTZ R225, R33.reuse, R29 ;  /* 0x0000001d21e17220 */ /* 0x040fe40000410000 */
[----:B------:R-:W-:-:S02]  /*3510*/  FMUL.FTZ R224, R33, R28 ;  /* 0x0000001c21e07220 */ /* 0x000fc40000410000 */
[----:B------:R-:W-:Y:S02]  /*3520*/  FADD.FTZ R210, -R225, R210 ;  /* 0x000000d2e1d27221 */ /* 0x000fe40000010100 */
[----:B------:R-:W-:Y:S01]  /*3530*/  FADD.FTZ R207, R224, R207 ;  /* 0x000000cfe0cf7221 */ /* 0x000fe20000010000 */
[----:B------:R-:W-:Y:S01]  /*3540*/  ISETP.GE.AND P3, PT, R96, 0x2, PT ;  /* 0x000000026000780c */ /* 0x000fe20003f66270 */
[CC--:B------:R-:W-:Y:S02]  /*3550*/  FMUL.FTZ R206, R138.reuse, -R210.reuse ;  /* 0x800000d28ace7220 */ /* 0x0c0fe40000410000 */
[-C--:B------:R-:W-:Y:S02]  /*3560*/  FMUL.FTZ R208, R138, -R207.reuse ;  /* 0x800000cf8ad07220 */ /* 0x080fe40000410000 */
[C---:B------:R-:W-:Y:S02]  /*3570*/  FFMA.FTZ R211, R139.reuse, R207, -R206 ;  /* 0x000000cf8bd37223 */ /* 0x040fe400000108ce */
[----:B------:R-:W-:-:S02]  /*3580*/  FFMA.FTZ R210, R139, R210, R208 ;  /* 0x000000d28bd27223 */ /* 0x000fc400000100d0 */
[C---:B0-----:R-:W-:Y:S02]  /*3590*/  FMUL.FTZ R208, R213.reuse, R204 ;  /* 0x000000ccd5d07220 */ /* 0x041fe40000410000 */
[C---:B---3--:R-:W-:Y:S02]  /*35a0*/  FMUL.FTZ R209, R213.reuse, R205 ;  /* 0x000000cdd5d17220 */ /* 0x048fe40000410000 */
[C---:B----4-:R-:W-:Y:S02]  /*35b0*/  FMUL.FTZ R206, R213.reuse, R14 ;  /* 0x0000000ed5ce7220 */ /* 0x050fe40000410000 */
[----:B-----5:R-:W-:Y:S02]  /*35c0*/  FMUL.FTZ R207, R213, R15 ;  /* 0x0000000fd5cf7220 */ /* 0x020fe40000410000 */
[C---:B------:R-:W-:Y:S02]  /*35d0*/  FFMA.FTZ R205, R236.reuse, R205, R208 ;  /* 0x000000cdeccd7223 */ /* 0x040fe400000100d0 */
[----:B------:R-:W-:-:S02]  /*35e0*/  FFMA.FTZ R204, R236, R204, -R209 ;  /* 0x000000cceccc7223 */ /* 0x000fc400000108d1 */
[C---:B------:R-:W-:Y:S02]  /*35f0*/  FFMA.FTZ R206, R236.reuse, R15, R206 ;  /* 0x0000000fecce7223 */ /* 0x040fe400000100ce */
[----:B------:R-:W-:Y:S02]  /*3600*/  @P3 FFMA.FTZ R236, R236, R14, -R207 ;  /* 0x0000000eecec3223 */ /* 0x000fe400000108cf */
[----:B------:R-:W-:Y:S01]  /*3610*/  @P3 FADD.FTZ R238, R238, R205 ;  /* 0x000000cdeeee3221 */ /* 0x000fe20000010000 */
[----:B------:R-:W-:Y:S01]  /*3620*/  FSEL R14, R213, R206, !P3 ;  /* 0x000000ced50e7208 */ /* 0x000fe20005800000 */
[----:B------:R-:W-:Y:S02]  /*3630*/  @P3 FADD.FTZ R237, R237, R204 ;  /* 0x000000cceded3221 */ /* 0x000fe40000010000 */
[C---:B------:R-:W-:Y:S02]  /*3640*/  FMUL.FTZ R222, R34.reuse, R28 ;  /* 0x0000001c22de7220 */ /* 0x040fe40000410000 */
[----:B------:R-:W-:Y:S01]  /*3650*/  FMUL.FTZ R223, R34, R29 ;  /* 0x0000001d22df7220 */ /* 0x000fe20000410000 */
[----:B------:R-:W0:Y:S01]  /*3660*/  SHFL.UP PT, R207, R237, 0x4, RZ ;  /* 0x04800000edcf7989 */ /* 0x000e2200000e00ff */
[----:B------:R-:W-:-:S03]  /*3670*/  FADD.FTZ R211, R222, R211 ;  /* 0x000000d3ded37221 */ /* 0x000fc60000010000 */
[----:B------:R-:W3:Y:S01]  /*3680*/  SHFL.UP PT, R15, R236, 0x4, RZ ;  /* 0x04800000ec0f7989 */ /* 0x000ee200000e00ff */
[----:B------:R-:W-:-:S03]  /*3690*/  FADD.FTZ R210, -R223, R210 ;  /* 0x000000d2dfd27221 */ /* 0x000fc60000010100 */
[----:B------:R-:W4:Y:S01]  /*36a0*/  SHFL.UP PT, R209, R238, 0x4, RZ ;  /* 0x04800000eed17989 */ /* 0x000f2200000e00ff */
[----:B-1----:R-:W-:-:S03]  /*36b0*/  FMUL.FTZ R206, R129, -R16 ;  /* 0x8000001081ce7220 */ /* 0x002fc60000410000 */
[----:B------:R-:W1:Y:S01]  /*36c0*/  SHFL.UP PT, R205, R14, 0x4, RZ ;  /* 0x048000000ecd7989 */ /* 0x000e6200000e00ff */
[----:B------:R-:W-:Y:S02]  /*36d0*/  FMUL.FTZ R204, R129, R17 ;  /* 0x0000001181cc7220 */ /* 0x000fe40000410000 */
[C---:B------:R-:W-:Y:S02]  /*36e0*/  FMUL.FTZ R212, R140.reuse, -R211 ;  /* 0x800000d38cd47220 */ /* 0x040fe40000410000 */
[----:B------:R-:W-:Y:S02]  /*36f0*/  FMUL.FTZ R208, R140, -R210 ;  /* 0x800000d28cd07220 */ /* 0x000fe40000410000 */
[C---:B------:R-:W-:Y:S02]  /*3700*/  FFMA.FTZ R206, R131.reuse, -R17, R206 ;  /* 0x8000001183ce7223 */ /* 0x040fe400000100ce */
[----:B------:R-:W-:Y:S02]  /*3710*/  FFMA.FTZ R204, R131, R16, -R204 ;  /* 0x0000001083cc7223 */ /* 0x000fe400000108cc */
[----:B------:R-:W-:-:S02]  /*3720*/  FFMA.FTZ R212, R141, R210, R212 ;  /* 0x000000d28dd47223 */ /* 0x000fc400000100d4 */
[----:B------:R-:W-:Y:S02]  /*3730*/  FMUL.FTZ R221, R35, R29 ;  /* 0x0000001d23dd7220 */ /* 0x000fe40000410000 */
[----:B------:R-:W-:Y:S02]  /*3740*/  FFMA.FTZ R211, R141, R211, -R208 ;  /* 0x000000d38dd37223 */ /* 0x000fe400000108d0 */
[----:B------:R-:W-:Y:S02]  /*3750*/  FMUL.FTZ R220, R35, R28 ;  /* 0x0000001c23dc7220 */ /* 0x000fe40000410000 */
[C---:B------:R-:W-:Y:S02]  /*3760*/  FMUL.FTZ R208, R132.reuse, -R206 ;  /* 0x800000ce84d07220 */ /* 0x040fe40000410000 */
[----:B------:R-:W-:Y:S02]  /*3770*/  FMUL.FTZ R210, R132, -R204 ;  /* 0x800000cc84d27220 */ /* 0x000fe40000410000 */
[----:B------:R-:W-:-:S02]  /*3780*/  FADD.FTZ R212, -R221, R212 ;  /* 0x000000d4ddd47221 */ /* 0x000fc40000010100 */
[----:B------:R-:W-:Y:S01]  /*3790*/  FADD.FTZ R211, R220, R211 ;  /* 0x000000d3dcd37221 */ /* 0x000fe20000010000 */
[----:B------:R-:W-:Y:S01]  /*37a0*/  ISETP.GE.AND P3, PT, R96, 0x4, PT ;  /* 0x000000046000780c */ /* 0x000fe20003f66270 */
        /* <DEDUP_REMOVED lines=11> */
[C---:B---3--:R-:W-:Y:S02]  /*3860*/  FMUL.FTZ R206, R14.reuse, R15 ;  /* 0x0000000f0ece7220 */ /* 0x048fe40000410000 */
[C---:B----4-:R-:W-:Y:S02]  /*3870*/  FMUL.FTZ R208, R14.reuse, R209 ;  /* 0x000000d10ed07220 */ /* 0x050fe40000410000 */
[----:B-1----:R-:W-:Y:S02]  /*3880*/  FMUL.FTZ R204, R14, R205 ;  /* 0x000000cd0ecc7220 */ /* 0x002fe40000410000 */
        /* <DEDUP_REMOVED lines=9> */
[----:B------:R-:W-:Y:S02]  /*3920*/  @P3 FADD.FTZ R237, R237, R208 ;  /* 0x000000d0eded3221 */ /* 0x000fe40000010000 */
[----:B------:R-:W-:-:S02]  /*3930*/  FADD.FTZ R214, -R219, R214 ;  /* 0x000000d6dbd67221 */ /* 0x000fc40000010100 */
[----:B------:R-:W-:Y:S01]  /*3940*/  FADD.FTZ R213, R218, R213 ;  /* 0x000000d5dad57221 */ /* 0x000fe20000010000 */
[----:B------:R-:W1:Y:S01]  /*3950*/  SHFL.UP PT, R205, R237, 0x8, RZ ;  /* 0x05000000edcd7989 */ /* 0x000e6200000e00ff */
[----:B------:R-:W-:-:S03]  /*3960*/  FMUL.FTZ R204, R136, -R212 ;  /* 0x800000d488cc7220 */ /* 0x000fc60000410000 */
[----:B------:R-:W3:Y:S01]  /*3970*/  SHFL.UP PT, R207, R238, 0x8, RZ ;  /* 0x05000000eecf7989 */ /* 0x000ee200000e00ff */
[----:B------:R-:W-:-:S03]  /*3980*/  FMUL.FTZ R206, R136, -R211 ;  /* 0x800000d388ce7220 */ /* 0x000fc60000410000 */
[----:B------:R-:W4:Y:S01]  /*3990*/  SHFL.UP PT, R209, R14, 0x8, RZ ;  /* 0x050000000ed17989 */ /* 0x000f2200000e00ff */
[CC--:B------:R-:W-:Y:S02]  /*39a0*/  FMUL.FTZ R208, R144.reuse, -R214.reuse ;  /* 0x800000d690d07220 */ /* 0x0c0fe40000410000 */
[----:B------:R-:W-:Y:S02]  /*39b0*/  FMUL.FTZ R210, R144, -R213 ;  /* 0x800000d590d27220 */ /* 0x000fe40000410000 */
[----:B------:R-:W-:Y:S02]  /*39c0*/  FFMA.FTZ R204, R137, R211, -R204 ;  /* 0x000000d389cc7223 */ /* 0x000fe400000108cc */
[C---:B------:R-:W-:Y:S02]  /*39d0*/  FFMA.FTZ R213, R145.reuse, R213, -R208 ;  /* 0x000000d591d57223 */ /* 0x040fe400000108d0 */
[----:B------:R-:W-:Y:S02]  /*39e0*/  FFMA.FTZ R214, R145, R214, R210 ;  /* 0x000000d691d67223 */ /* 0x000fe400000100d2 */
[----:B------:R-:W-:-:S02]  /*39f0*/  FFMA.FTZ R206, R137, R212, R206 ;  /* 0x000000d489ce7223 */ /* 0x000fc400000100ce */
[C---:B------:R-:W-:Y:S02]  /*3a00*/  FMUL.FTZ R216, R37.reuse, R28 ;  /* 0x0000001c25d87220 */ /* 0x040fe40000410000 */
[C---:B------:R-:W-:Y:S02]  /*3a10*/  FMUL.FTZ R210, R138.reuse, -R204 ;  /* 0x800000cc8ad27220 */ /* 0x040fe40000410000 */
[----:B------:R-:W-:Y:S02]  /*3a20*/  FMUL.FTZ R217, R37, R29 ;  /* 0x0000001d25d97220 */ /* 0x000fe40000410000 */
[-C--:B------:R-:W-:Y:S02]  /*3a30*/  FMUL.FTZ R208, R138, -R206.reuse ;  /* 0x800000ce8ad07220 */ /* 0x080fe40000410000 */
[----:B------:R-:W-:Y:S02]  /*3a40*/  FADD.FTZ R213, R216, R213 ;  /* 0x000000d5d8d57221 */ /* 0x000fe40000010000 */
[----:B------:R-:W-:-:S02]  /*3a50*/  FFMA.FTZ R210, R139, R206, R210 ;  /* 0x000000ce8bd27223 */ /* 0x000fc400000100d2 */
[----:B------:R-:W-:Y:S02]  /*3a60*/  FADD.FTZ R214, -R217, R214 ;  /* 0x000000d6d9d67221 */ /* 0x000fe40000010100 */
[----:B------:R-:W-:Y:S02]  /*3a70*/  FFMA.FTZ R208, R139, R204, -R208 ;  /* 0x000000cc8bd07223 */ /* 0x000fe400000108d0 */
[----:B------:R-:W-:Y:S01]  /*3a80*/  FMUL.FTZ R212, R146, -R213 ;  /* 0x800000d592d47220 */ /* 0x000fe20000410000 */
[----:B------:R-:W-:Y:S01]  /*3a90*/  ISETP.GE.AND P3, PT, R96, 0x8, PT ;  /* 0x000000086000780c */ /* 0x000fe20003f66270 */
[----:B------:R-:W-:Y:S02]  /*3aa0*/  FMUL.FTZ R204, R140, -R210 ;  /* 0x800000d28ccc7220 */ /* 0x000fe40000410000 */
[-C--:B------:R-:W-:Y:S02]  /*3ab0*/  FFMA.FTZ R234, R147, R214.reuse, R212 ;  /* 0x000000d693ea7223 */ /* 0x080fe400000100d4 */
[----:B------:R-:W-:-:S02]  /*3ac0*/  FMUL.FTZ R206, R146, -R214 ;  /* 0x800000d692ce7220 */ /* 0x000fc40000410000 */
[-C--:B------:R-:W-:Y:S02]  /*3ad0*/  FFMA.FTZ R212, R141, R208.reuse, -R204 ;  /* 0x000000d08dd47223 */ /* 0x080fe400000108cc */
[----:B0-----:R-:W-:Y:S02]  /*3ae0*/  FMUL.FTZ R204, R14, R15 ;  /* 0x0000000f0ecc7220 */ /* 0x001fe40000410000 */
[----:B------:R-:W-:Y:S02]  /*3af0*/  FFMA.FTZ R211, R147, R213, -R206 ;  /* 0x000000d593d37223 */ /* 0x000fe400000108ce */
[----:B------:R-:W-:Y:S02]  /*3b00*/  FMUL.FTZ R214, R140, -R208 ;  /* 0x800000d08cd67220 */ /* 0x000fe40000410000 */
[C---:B-1----:R-:W-:Y:S02]  /*3b10*/  FMUL.FTZ R208, R14.reuse, R205 ;  /* 0x000000cd0ed07220 */ /* 0x042fe40000410000 */
[----:B---3--:R-:W-:-:S02]  /*3b20*/  FMUL.FTZ R206, R14, R207 ;  /* 0x000000cf0ece7220 */ /* 0x008fc40000410000 */
[-C--:B----4-:R-:W-:Y:S02]  /*3b30*/  FFMA.FTZ R213, R236, R209.reuse, R204 ;  /* 0x000000d1ecd57223 */ /* 0x090fe400000100cc */
[----:B------:R-:W-:Y:S02]  /*3b40*/  FMUL.FTZ R209, R14, R209 ;  /* 0x000000d10ed17220 */ /* 0x000fe40000410000 */
[C---:B------:R-:W-:Y:S02]  /*3b50*/  FFMA.FTZ R207, R236.reuse, R207, R208 ;  /* 0x000000cfeccf7223 */ /* 0x040fe400000100d0 */
[C---:B------:R-:W-:Y:S02]  /*3b60*/  FFMA.FTZ R206, R236.reuse, R205, -R206 ;  /* 0x000000cdecce7223 */ /* 0x040fe400000108ce */
[----:B------:R-:W-:Y:S01]  /*3b70*/  @P3 FFMA.FTZ R236, R236, R15, -R209 ;  /* 0x0000000fecec3223 */ /* 0x000fe200000108d1 */
[----:B------:R-:W-:Y:S01]  /*3b80*/  FSEL R14, R14, R213, !P3 ;  /* 0x000000d50e0e7208 */ /* 0x000fe20005800000 */
[----:B------:R-:W-:-:S02]  /*3b90*/  @P3 FADD.FTZ R238, R238, R207 ;  /* 0x000000cfeeee3221 */ /* 0x000fc40000010000 */
[----:B------:R-:W-:Y:S01]  /*3ba0*/  @P3 FADD.FTZ R237, R237, R206 ;  /* 0x000000ceeded3221 */ /* 0x000fe20000010000 */
[----:B------:R-:W0:Y:S01]  /*3bb0*/  SHFL.UP PT, R15, R236, 0x10, RZ ;  /* 0x06000000ec0f7989 */ /* 0x000e2200000e00ff */
[----:B------:R-:W-:-:S03]  /*3bc0*/  FFMA.FTZ R210, R141, R210, R214 ;  /* 0x000000d28dd27223 */ /* 0x000fc600000100d6 */
[----:B------:R-:W1:Y:S04]  /*3bd0*/  SHFL.UP PT, R205, R238, 0x10, RZ ;  /* 0x06000000eecd7989 */ /* 0x000e6800000e00ff */
[----:B------:R-:W3:Y:S04]  /*3be0*/  SHFL.UP PT, R213, R14, 0x10, RZ ;  /* 0x060000000ed57989 */ /* 0x000ee800000e00ff */
[----:B------:R-:W4:Y:S01]  /*3bf0*/  SHFL.UP PT, R209, R237, 0x10, RZ ;  /* 0x06000000edd17989 */ /* 0x000f2200000e00ff */
[----:B------:R-:W-:Y:S02]  /*3c00*/  FMUL.FTZ R215, R38, R29 ;  /* 0x0000001d26d77220 */ /* 0x000fe40000410000 */
[----:B------:R-:W-:-:S02]  /*3c10*/  FMUL.FTZ R204, R142, -R210 ;  /* 0x800000d28ecc7220 */ /* 0x000fc40000410000 */
[----:B------:R-:W-:Y:S02]  /*3c20*/  FMUL.FTZ R214, R38, R28 ;  /* 0x0000001c26d67220 */ /* 0x000fe40000410000 */
[----:B------:R-:W-:Y:S02]  /*3c30*/  FADD.FTZ R234, -R215, R234 ;  /* 0x000000ead7ea7221 */ /* 0x000fe40000010100 */
[-C--:B------:R-:W-:Y:S02]  /*3c40*/  FMUL.FTZ R206, R142, -R212.reuse ;  /* 0x800000d48ece7220 */ /* 0x080fe40000410000 */
[----:B------:R-:W-:Y:S02]  /*3c50*/  FFMA.FTZ R204, R143, R212, -R204 ;  /* 0x000000d48fcc7223 */ /* 0x000fe400000108cc */
[----:B------:R-:W-:Y:S02]  /*3c60*/  FADD.FTZ R211, R214, R211 ;  /* 0x000000d3d6d37221 */ /* 0x000fe40000010000 */
[----:B------:R-:W-:-:S02]  /*3c70*/  FMUL.FTZ R208, R148, -R234 ;  /* 0x800000ea94d07220 */ /* 0x000fc40000410000 */
[----:B------:R-:W-:Y:S02]  /*3c80*/  FFMA.FTZ R206, R143, R210, R206 ;  /* 0x000000d28fce7223 */ /* 0x000fe400000100ce */
[----:B------:R-:W-:Y:S01]  /*3c90*/  FMUL.FTZ R210, R144, -R204 ;  /* 0x800000cc90d27220 */ /* 0x000fe20000410000 */
[----:B------:R-:W-:Y:S01]  /*3ca0*/  ISETP.GE.AND P3, PT, R96, 0x10, PT ;  /* 0x000000106000780c */ /* 0x000fe20003f66270 */
[-C--:B------:R-:W-:Y:S02]  /*3cb0*/  FFMA.FTZ R207, R149, R211.reuse, -R208 ;  /* 0x000000d395cf7223 */ /* 0x080fe400000108d0 */
[-C--:B------:R-:W-:Y:S02]  /*3cc0*/  FMUL.FTZ R208, R144, -R206.reuse ;  /* 0x800000ce90d07220 */ /* 0x080fe40000410000 */
[----:B------:R-:W-:Y:S02]  /*3cd0*/  FFMA.FTZ R210, R145, R206, R210 ;  /* 0x000000ce91d27223 */ /* 0x000fe400000100d2 */
[----:B------:R-:W-:-:S02]  /*3ce0*/  FMUL.FTZ R211, R148, -R211 ;  /* 0x800000d394d37220 */ /* 0x000fc40000410000 */
[----:B0-----:R-:W-:Y:S02]  /*3cf0*/  FMUL.FTZ R231, R14, R15 ;  /* 0x0000000f0ee77220 */ /* 0x001fe40000410000 */
[----:B------:R-:W-:Y:S02]  /*3d00*/  FFMA.FTZ R208, R145, R204, -R208 ;  /* 0x000000cc91d07223 */ /* 0x000fe400000108d0 */
[----:B------:R-:W-:Y:S02]  /*3d10*/  FMUL.FTZ R204, R146, -R210 ;  /* 0x800000d292cc7220 */ /* 0x000fe40000410000 */
[----:B------:R-:W-:Y:S02]  /*3d20*/  FFMA.FTZ R240, R149, R234, R211 ;  /* 0x000000ea95f07223 */ /* 0x000fe400000100d3 */
[----:B-1----:R-:W-:Y:S02]  /*3d30*/  FMUL.FTZ R234, R14, R205 ;  /* 0x000000cd0eea7220 */ /* 0x002fe40000410000 */
[----:B---3--:R-:W-:-:S02]  /*3d40*/  FFMA.FTZ R231, R236, R213, R231 ;  /* 0x000000d5ece77223 */ /* 0x008fc400000100e7 */
[----:B----4-:R-:W-:Y:S02]  /*3d50*/  FMUL.FTZ R233, R14, R209 ;  /* 0x000000d10ee97220 */ /* 0x010fe40000410000 */
[-C--:B------:R-:W-:Y:S02]  /*3d60*/  FMUL.FTZ R206, R146, -R208.reuse ;  /* 0x800000d092ce7220 */ /* 0x080fe40000410000 */
[----:B------:R-:W-:Y:S02]  /*3d70*/  FMUL.FTZ R213, R14, R213 ;  /* 0x000000d50ed57220 */ /* 0x000fe40000410000 */
[----:B------:R-:W-:Y:S02]  /*3d80*/  FFMA.FTZ R204, R147, R208, -R204 ;  /* 0x000000d093cc7223 */ /* 0x000fe400000108cc */
[----:B------:R-:W-:Y:S02]  /*3d90*/  FMUL.FTZ R212, R39, R28 ;  /* 0x0000001c27d47220 */ /* 0x000fe40000410000 */
[----:B------:R-:W-:-:S02]  /*3da0*/  FFMA.FTZ R234, R236, R209, -R234 ;  /* 0x000000d1ecea7223 */ /* 0x000fc400000108ea */
[C---:B------:R-:W-:Y:S02]  /*3db0*/  FFMA.FTZ R233, R236.reuse, R205, R233 ;  /* 0x000000cdece97223 */ /* 0x040fe400000100e9 */
[----:B------:R-:W-:Y:S02]  /*3dc0*/  FFMA.FTZ R206, R147, R210, R206 ;  /* 0x000000d293ce7223 */ /* 0x000fe400000100ce */
[----:B------:R-:W-:Y:S02]  /*3dd0*/  @P3 FFMA.FTZ R236, R236, R15, -R213 ;  /* 0x0000000fecec3223 */ /* 0x000fe400000108d5 */
[----:B------:R-:W-:Y:S02]  /*3de0*/  FMUL.FTZ R213, R39, R29 ;  /* 0x0000001d27d57220 */ /* 0x000fe40000410000 */
        /* <DEDUP_REMOVED lines=9> */
[C---:B------:R-:W-:Y:S02]  /*3e80*/  FMUL.FTZ R211, R40.reuse, R29 ;  /* 0x0000001d28d37220 */ /* 0x040fe40000410000 */
[----:B------:R-:W-:Y:S02]  /*3e90*/  FFMA.FTZ R207, R151, R207, -R204 ;  /* 0x000000cf97cf7223 */ /* 0x000fe400000108cc */
[----:B------:R-:W-:Y:S02]  /*3ea0*/  FMUL.FTZ R210, R40, R28 ;  /* 0x0000001c28d27220 */ /* 0x000fe40000410000 */
[----:B------:R-:W-:Y:S02]  /*3eb0*/  FADD.FTZ R240, -R211, R240 ;  /* 0x000000f0d3f07221 */ /* 0x000fe40000010100 */
[----:B------:R-:W-:-:S02]  /*3ec0*/  FMUL.FTZ R204, R150, -R205 ;  /* 0x800000cd96cc7220 */ /* 0x000fc40000410000 */
[----:B------:R-:W-:Y:S02]  /*3ed0*/  FADD.FTZ R207, R210, R207 ;  /* 0x000000cfd2cf7221 */ /* 0x000fe40000010000 */
[----:B------:R-:W-:Y:S02]  /*3ee0*/  FMUL.FTZ R208, R152, -R240 ;  /* 0x800000f098d07220 */ /* 0x000fe40000410000 */
[-C--:B------:R-:W-:Y:S02]  /*3ef0*/  FMUL.FTZ R206, R150, -R15.reuse ;  /* 0x8000000f96ce7220 */ /* 0x080fe40000410000 */
[----:B------:R-:W-:Y:S02]  /*3f00*/  FFMA.FTZ R204, R151, R15, -R204 ;  /* 0x0000000f97cc7223 */ /* 0x000fe400000108cc */
[-C--:B------:R-:W-:Y:S02]  /*3f10*/  FMUL.FTZ R15, R152, -R207.reuse ;  /* 0x800000cf980f7220 */ /* 0x080fe40000410000 */
[----:B------:R-:W-:-:S02]  /*3f20*/  FFMA.FTZ R207, R153, R207, -R208 ;  /* 0x000000cf99cf7223 */ /* 0x000fc400000108d0 */
[----:B------:R-:W-:Y:S02]  /*3f30*/  FMUL.FTZ R208, R41, R28 ;  /* 0x0000001c29d07220 */ /* 0x000fe40000410000 */
[----:B------:R-:W-:Y:S02]  /*3f40*/  FFMA.FTZ R206, R151, R205, R206 ;  /* 0x000000cd97ce7223 */ /* 0x000fe400000100ce */
[----:B------:R-:W-:Y:S02]  /*3f50*/  FFMA.FTZ R240, R153, R240, R15 ;  /* 0x000000f099f07223 */ /* 0x000fe4000001000f */
[----:B------:R-:W-:Y:S02]  /*3f60*/  FMUL.FTZ R205, R152, -R204 ;  /* 0x800000cc98cd7220 */ /* 0x000fe40000410000 */
[----:B------:R-:W-:Y:S02]  /*3f70*/  FMUL.FTZ R209, R41, R29 ;  /* 0x0000001d29d17220 */ /* 0x000fe40000410000 */
[----:B------:R-:W-:-:S02]  /*3f80*/  FADD.FTZ R207, R208, R207 ;  /* 0x000000cfd0cf7221 */ /* 0x000fc40000010000 */
[-C--:B------:R-:W-:Y:S02]  /*3f90*/  FMUL.FTZ R15, R152, -R206.reuse ;  /* 0x800000ce980f7220 */ /* 0x080fe40000410000 */
[----:B------:R-:W-:Y:S02]  /*3fa0*/  FFMA.FTZ R205, R153, R206, R205 ;  /* 0x000000ce99cd7223 */ /* 0x000fe400000100cd */
[----:B------:R-:W-:Y:S02]  /*3fb0*/  FADD.FTZ R240, -R209, R240 ;  /* 0x000000f0d1f07221 */ /* 0x000fe40000010100 */
[C---:B------:R-:W-:Y:S02]  /*3fc0*/  FMUL.FTZ R206, R154.reuse, -R207 ;  /* 0x800000cf9ace7220 */ /* 0x040fe40000410000 */
[----:B------:R-:W-:Y:S02]  /*3fd0*/  FFMA.FTZ R15, R153, R204, -R15 ;  /* 0x000000cc990f7223 */ /* 0x000fe4000001080f */
[----:B------:R-:W-:-:S02]  /*3fe0*/  FMUL.FTZ R204, R154, -R240 ;  /* 0x800000f09acc7220 */ /* 0x000fc40000410000 */
[C---:B------:R-:W-:Y:S02]  /*3ff0*/  FFMA.FTZ R240, R155.reuse, R240, R206 ;  /* 0x000000f09bf07223 */ /* 0x040fe400000100ce */
[C---:B------:R-:W-:Y:S02]  /*4000*/  FMUL.FTZ R206, R154.reuse, -R15 ;  /* 0x8000000f9ace7220 */ /* 0x040fe40000410000 */
[C---:B------:R-:W-:Y:S02]  /*4010*/  FFMA.FTZ R235, R155.reuse, R207, -R204 ;  /* 0x000000cf9beb7223 */ /* 0x040fe400000108cc */
[-C--:B------:R-:W-:Y:S02]  /*4020*/  FMUL.FTZ R204, R154, -R205.reuse ;  /* 0x800000cd9acc7220 */ /* 0x080fe40000410000 */
[----:B------:R-:W-:Y:S02]  /*4030*/  FFMA.FTZ R205, R155, R205, R206 ;  /* 0x000000cd9bcd7223 */ /* 0x000fe400000100ce */
[----:B------:R-:W-:-:S02]  /*4040*/  FMUL.FTZ R207, R42, R29 ;  /* 0x0000001d2acf7220 */ /* 0x000fc40000410000 */
[----:B------:R-:W-:Y:S02]  /*4050*/  FMUL.FTZ R206, R42, R28 ;  /* 0x0000001c2ace7220 */ /* 0x000fe40000410000 */
[----:B------:R-:W-:Y:S02]  /*4060*/  FADD.FTZ R240, -R207, R240 ;  /* 0x000000f0cff07221 */ /* 0x000fe40000010100 */
[----:B------:R-:W-:Y:S02]  /*4070*/  FADD.FTZ R235, R206, R235 ;  /* 0x000000ebceeb7221 */ /* 0x000fe40000010000 */
[----:B------:R-:W-:Y:S02]  /*4080*/  FFMA.FTZ R204, R155, R15, -R204 ;  /* 0x0000000f9bcc7223 */ /* 0x000fe400000108cc */
[C---:B------:R-:W-:Y:S02]  /*4090*/  FMUL.FTZ R242, R156.reuse, -R240 ;  /* 0x800000f09cf27220 */ /* 0x040fe40000410000 */
[----:B------:R-:W-:-:S02]  /*40a0*/  FMUL.FTZ R15, R156, -R235 ;  /* 0x800000eb9c0f7220 */ /* 0x000fc40000410000 */
[C---:B------:R-:W-:Y:S02]  /*40b0*/  FFMA.FTZ R235, R157.reuse, R235, -R242 ;  /* 0x000000eb9deb7223 */ /* 0x040fe400000108f2 */
[C---:B------:R-:W-:Y:S02]  /*40c0*/  FFMA.FTZ R242, R157.reuse, R240, R15 ;  /* 0x000000f09df27223 */ /* 0x040fe4000001000f */
[C---:B------:R-:W-:Y:S02]  /*40d0*/  FMUL.FTZ R15, R156.reuse, -R205 ;  /* 0x800000cd9c0f7220 */ /* 0x040fe40000410000 */
[-C--:B------:R-:W-:Y:S02]  /*40e0*/  FMUL.FTZ R240, R156, -R204.reuse ;  /* 0x800000cc9cf07220 */ /* 0x080fe40000410000 */
[----:B------:R-:W-:Y:S02]  /*40f0*/  FFMA.FTZ R15, R157, R204, -R15 ;  /* 0x000000cc9d0f7223 */ /* 0x000fe4000001080f */
[----:B------:R-:W-:-:S02]  /*4100*/  FMUL.FTZ R204, R43, R28 ;  /* 0x0000001c2bcc7220 */ /* 0x000fc40000410000 */
[----:B------:R-:W-:Y:S02]  /*4110*/  FFMA.FTZ R239, R157, R205, R240 ;  /* 0x000000cd9def7223 */ /* 0x000fe400000100f0 */
[----:B------:R-:W-:Y:S02]  /*4120*/  FMUL.FTZ R205, R43, R29 ;  /* 0x0000001d2bcd7220 */ /* 0x000fe40000410000 */
[----:B------:R-:W-:Y:S02]  /*4130*/  FADD.FTZ R235, R204, R235 ;  /* 0x000000ebcceb7221 */ /* 0x000fe40000010000 */
[----:B------:R-:W-:Y:S02]  /*4140*/  FADD.FTZ R242, -R205, R242 ;  /* 0x000000f2cdf27221 */ /* 0x000fe40000010100 */
[C---:B------:R-:W-:Y:S02]  /*4150*/  FMUL.FTZ R241, R158.reuse, -R235 ;  /* 0x800000eb9ef17220 */ /* 0x040fe40000410000 */
[----:B------:R-:W-:-:S02]  /*4160*/  FMUL.FTZ R240, R158, -R242 ;  /* 0x800000f29ef07220 */ /* 0x000fc40000410000 */
[----:B------:R-:W-:Y:S01]  /*4170*/  FFMA.FTZ R246, R159, R242, R241 ;  /* 0x000000f29ff67223 */ /* 0x000fe200000100f1 */
[----:B------:R-:W-:Y:S01]  /*4180*/  FSEL R241, R14, R231, !P3 ;  /* 0x000000e70ef17208 */ /* 0x000fe20005800000 */
[----:B------:R-:W-:Y:S02]  /*4190*/  @P3 FADD.FTZ R238, R238, R233 ;  /* 0x000000e9eeee3221 */ /* 0x000fe40000010000 */
[----:B------:R-:W-:Y:S01]  /*41a0*/  @P3 FADD.FTZ R237, R237, R234 ;  /* 0x000000eaeded3221 */ /* 0x000fe20000010000 */
[----:B------:R-:W-:Y:S01]  /*41b0*/  ISETP.NE.AND P3, PT, R109, 0x1f, PT ;  /* 0x0000001f6d00780c */ /* 0x000fe20003f65270 */
[----:B------:R-:W-:Y:S02]  /*41c0*/  FFMA.FTZ R244, R159, R235, -R240 ;  /* 0x000000eb9ff47223 */ /* 0x000fe400000108f0 */
[C---:B------:R-:W-:Y:S02]  /*41d0*/  FMUL.FTZ R240, R158.reuse, -R239 ;  /* 0x800000ef9ef07220 */ /* 0x040fe40000410000 */
[----:B------:R-:W-:-:S02]  /*41e0*/  FMUL.FTZ R242, R158, -R15 ;  /* 0x8000000f9ef27220 */ /* 0x000fc40000410000 */
[C---:B------:R-:W-:Y:S02]  /*41f0*/  FMUL.FTZ R231, R44.reuse, R28 ;  /* 0x0000001c2ce77220 */ /* 0x040fe40000410000 */
[----:B------:R-:W-:Y:S02]  /*4200*/  FMUL.FTZ R233, R44, R29 ;  /* 0x0000001d2ce97220 */ /* 0x000fe40000410000 */
[C---:B------:R-:W-:Y:S02]  /*4210*/  FFMA.FTZ R240, R159.reuse, R15, -R240 ;  /* 0x0000000f9ff07223 */ /* 0x040fe400000108f0 */
[----:B------:R-:W-:Y:S02]  /*4220*/  FFMA.FTZ R239, R159, R239, R242 ;  /* 0x000000ef9fef7223 */ /* 0x000fe400000100f2 */
[----:B------:R-:W-:Y:S02]  /*4230*/  FADD.FTZ R235, R231, R244 ;  /* 0x000000f4e7eb7221 */ /* 0x000fe40000010000 */
[----:B------:R-:W-:Y:S01]  /*4240*/  FADD.FTZ R234, -R233, R246 ;  /* 0x000000f6e9ea7221 */ /* 0x000fe20000010100 */
[----:B--2---:R0:W1:Y:S01]  /*4250*/  SHFL.IDX PT, R29, R12, RZ, 0x1f ;  /* 0x00001fff0c1d7589 */ /* 0x00406200000e0000 */
[----:B------:R-:W-:Y:S03]  /*4260*/  BSSY B0, `(.L_x_10228) ;  /* 0x0000016000007945 */ /* 0x000fe60003800000 */
[----:B------:R0:W2:Y:S04]  /*4270*/  SHFL.IDX PT, R28, R13, RZ, 0x1f ;  /* 0x00001fff0d1c7589 */ /* 0x0000a800000e0000 */
[----:B------:R-:W3:Y:S04]  /*4280*/  SHFL.UP PT, R236, R236, 0x1, RZ ;  /* 0x04200000ecec7989 */ /* 0x000ee800000e00ff */
[----:B------:R-:W4:Y:S04]  /*4290*/  SHFL.UP PT, R241, R241, 0x1, RZ ;  /* 0x04200000f1f17989 */ /* 0x000f2800000e00ff */
[----:B------:R-:W0:Y:S04]  /*42a0*/  SHFL.UP PT, R237, R237, 0x1, RZ ;  /* 0x04200000eded7989 */ /* 0x000e2800000e00ff */
[----:B------:R-:W0:Y:S04]  /*42b0*/  SHFL.UP PT, R238, R238, 0x1, RZ ;  /* 0x04200000eeee7989 */ /* 0x000e2800000e00ff */
[----:B------:R0:W0:Y:S04]  /*42c0*/  SHFL.DOWN PT, R14, R240, 0x1, 0x1f ;  /* 0x08201f00f00e7f89 */ /* 0x00002800000e0000 */
[----:B------:R0:W0:Y:S04]  /*42d0*/  SHFL.DOWN PT, R242, R239, 0x1, 0x1f ;  /* 0x08201f00eff27f89 */ /* 0x00002800000e0000 */
[----:B------:R0:W0:Y:S04]  /*42e0*/  SHFL.DOWN PT, R12, R235, 0x1, 0x1f ;  /* 0x08201f00eb0c7f89 */ /* 0x00002800000e0000 */
[----:B------:R0:W0:Y:S01]  /*42f0*/  SHFL.DOWN PT, R244, R234, 0x1, 0x1f ;  /* 0x08201f00eaf47f89 */ /* 0x00002200000e0000 */
[----:B------:R-:W-:Y:S05]  /*4300*/  @!P3 BRA `(.L_x_10229) ;  /* 0x000000b00000b947 */ /* 0x000fea0003800000 */
[C---:B01234-:R-:W-:Y:S02]  /*4310*/  FMUL.FTZ R13, R239.reuse, R244 ;  /* 0x000000f4ef0d7220 */ /* 0x05ffe40000410000 */
[----:B------:R-:W-:-:S02]  /*4320*/  FMUL.FTZ R15, R239, R12 ;  /* 0x0000000cef0f7220 */ /* 0x000fc40000410000 */
[C---:B------:R-:W-:Y:S02]  /*4330*/  FFMA.FTZ R12, R240.reuse, R12, -R13 ;  /* 0x0000000cf00c7223 */ /* 0x040fe4000001080d */
[C---:B------:R-:W-:Y:S02]  /*4340*/  FMUL.FTZ R13, R239.reuse, R242 ;  /* 0x000000f2ef0d7220 */ /* 0x040fe40000410000 */
[-C--:B------:R-:W-:Y:S02]  /*4350*/  FMUL.FTZ R239, R239, R14.reuse ;  /* 0x0000000eefef7220 */ /* 0x080fe40000410000 */
[C---:B------:R-:W-:Y:S02]  /*4360*/  FFMA.FTZ R13, R240.reuse, R14, -R13 ;  /* 0x0000000ef00d7223 */ /* 0x040fe4000001080d */
[C---:B------:R-:W-:Y:S02]  /*4370*/  FFMA.FTZ R15, R240.reuse, R244, R15 ;  /* 0x000000f4f00f7223 */ /* 0x040fe4000001000f */
[----:B------:R-:W-:Y:S01]  /*4380*/  FFMA.FTZ R239, R240, R242, R239 ;  /* 0x000000f2f0ef7223 */ /* 0x000fe200000100ef */
[----:B------:R-:W-:Y:S01]  /*4390*/  MOV R240, R13 ;  /* 0x0000000d00f07202 */ /* 0x000fe20000000f00 */
[----:B------:R-:W-:-:S02]  /*43a0*/  FADD.FTZ R235, R235, R12 ;  /* 0x0000000cebeb7221 */ /* 0x000fc40000010000 */
[----:B------:R-:W-:Y:S02]  /*43b0*/  FADD.FTZ R234, R234, R15 ;  /* 0x0000000feaea7221 */ /* 0x000fe40000010000 */
.L_x_10229:
[----:B-1234-:R-:W-:Y:S05]  /*43c0*/  BSYNC B0 ;  /* 0x0000000000007941 */ /* 0x01efea0003800000 */
.L_x_10228:
[----:B0-----:R-:W-:Y:S01]  /*43d0*/  MOV R12, UR19 ;  /* 0x00000013000c7c02 */ /* 0x001fe20008000f00 */
[----:B------:R-:W-:Y:S01]  /*43e0*/  HFMA2.MMA R13, -RZ, RZ, 0, 0 ;  /* 0x00000000ff0d7435 */ /* 0x000fe200000001ff */
[----:B------:R-:W-:Y:S01]  /*43f0*/  USHF.L.U32 UR30, UR7, 0x4, URZ ;  /* 0x00000004071e7899 */ /* 0x000fe2000800063f */
[----:B------:R-:W-:Y:S01]  /*4400*/  CS2R R14, SRZ ;  /* 0x00000000000e7805 */ /* 0x000fe2000001ff00 */
[----:B------:R-:W-:Y:S01]  /*4410*/  ISETP.GE.OR P0, PT, R12, c[0x0][0x174], P0 ;  /* 0x00005d000c007a0c */ /* 0x000fe20000706670 */
[----:B------:R0:W1:Y:S01]  /*4420*/  SHFL.DOWN PT, R244, R240, 0x2, 0x1f ;  /* 0x08401f00f0f47f89 */ /* 0x00006200000e0000 */
[----:B------:R-:W-:Y:S01]  /*4430*/  MOV R12, 0x3f800000 ;  /* 0x3f800000000c7802 */ /* 0x000fe20000000f00 */
[----:B------:R-:W-:Y:S01]  /*4440*/  BSSY B0, `(.L_x_10230) ;  /* 0x0000012000007945 */ /* 0x000fe20003800000 */
[----:B------:R-:W-:Y:S01]  /*4450*/  ISETP.GT.U32.AND P3, PT, R109, 0x1d, PT ;  /* 0x0000001d6d00780c */ /* 0x000fe20003f64070 */
[----:B------:R0:W2:Y:S04]  /*4460*/  SHFL.DOWN PT, R246, R239, 0x2, 0x1f ;  /* 0x08401f00eff67f89 */ /* 0x0000a800000e0000 */
[----:B------:R0:W3:Y:S04]  /*4470*/  SHFL.DOWN PT, R242, R235, 0x2, 0x1f ;  /* 0x08401f00ebf27f89 */ /* 0x0000e800000e0000 */
[----:B------:R-:W4:Y:S04]  /*4480*/  @!P0 LDS.128 R12, [UR30+0x2e10] ;  /* 0x002e101eff0c8984 */ /* 0x000f280008000c00 */
[----:B------:R0:W0:Y:S01]  /*4490*/  SHFL.DOWN PT, R248, R234, 0x2, 0x1f ;  /* 0x08401f00eaf87f89 */ /* 0x00002200000e0000 */
[----:B------:R-:W-:Y:S05]  /*44a0*/  @P3 BRA `(.L_x_10231) ;  /* 0x000000b000003947 */ /* 0x000fea0003800000 */
[C---:B0-----:R-:W-:Y:S02]  /*44b0*/  FMUL.FTZ R243, R239.reuse, R248 ;  /* 0x000000f8eff37220 */ /* 0x041fe40000410000 */
        /* <DEDUP_REMOVED lines=10> */
.L_x_10231:
[----:B------:R-:W-:Y:S05]  /*4560*/  BSYNC B0 ;  /* 0x0000000000007941 */ /* 0x000fea0003800000 */
.L_x_10230:
[----:B------:R-:W-:Y:S01]  /*4570*/  ISETP.GT.U32.AND P0, PT, R109, 0x1b, PT ;  /* 0x0000001b6d00780c */ /* 0x000fe20003f04070 */
[----:B-1----:R1:W4:Y:S01]  /*4580*/  SHFL.DOWN PT, R244, R240, 0x4, 0x1f ;  /* 0x08801f00f0f47f89 */ /* 0x00232200000e0000 */
[----:B------:R-:W-:Y:S03]  /*4590*/  BSSY B0, `(.L_x_10232) ;  /* 0x0000010000007945 */ /* 0x000fe60003800000 */
[----:B--2---:R1:W2:Y:S04]  /*45a0*/  SHFL.DOWN PT, R246, R239, 0x4, 0x1f ;  /* 0x08801f00eff67f89 */ /* 0x0042a800000e0000 */
[----:B---3--:R1:W3:Y:S04]  /*45b0*/  SHFL.DOWN PT, R242, R235, 0x4, 0x1f ;  /* 0x08801f00ebf27f89 */ /* 0x0082e800000e0000 */
[----:B0-----:R1:W0:Y:S01]  /*45c0*/  SHFL.DOWN PT, R248, R234, 0x4, 0x1f ;  /* 0x08801f00eaf87f89 */ /* 0x00122200000e0000 */
        /* <DEDUP_REMOVED lines=12> */
.L_x_10233:
[----:B------:R-:W-:Y:S05]  /*4690*/  BSYNC B0 ;  /* 0x0000000000007941 */ /* 0x000fea0003800000 */
.L_x_10232:
[----:B------:R-:W-:Y:S01]  /*46a0*/  ISETP.GT.U32.AND P0, PT, R109, 0x17, PT ;  /* 0x000000176d00780c */ /* 0x000fe20003f04070 */
[----:B----4-:R4:W1:Y:S01]  /*46b0*/  SHFL.DOWN PT, R244, R240, 0x8, 0x1f ;  /* 0x09001f00f0f47f89 */ /* 0x01086200000e0000 */
        /* <DEDUP_REMOVED lines=16> */
.L_x_10235:
[----:B------:R-:W-:Y:S05]  /*47c0*/  BSYNC B0 ;  /* 0x0000000000007941 */ /* 0x000fea0003800000 */
.L_x_10234:
        /* <DEDUP_REMOVED lines=18> */
.L_x_10237:
[----:B------:R-:W-:Y:S05]  /*48f0*/  BSYNC B0 ;  /* 0x0000000000007941 */ /* 0x000fea0003800000 */
.L_x_10236:
[CC--:B------:R-:W-:Y:S01]  /*4900*/  FMUL.FTZ R109, R241.reuse, R29.reuse ;  /* 0x0000001df16d7220 */ /* 0x0c0fe20000410000 */
[----:B------:R-:W-:Y:S01]  /*4910*/  SHFL.DOWN PT, R243, R239, 0x1, 0x1f ;  /* 0x08201f00eff37f89 */ /* 0x000fe200000e0000 */
[-C--:B------:R-:W-:Y:S01]  /*4920*/  FMUL.FTZ R241, R241, R28.reuse ;  /* 0x0000001cf1f17220 */ /* 0x080fe20000410000 */
[----:B------:R-:W-:Y:S01]  /*4930*/  ISETP.NE.AND P0, PT, R98, RZ, PT ;  /* 0x000000ff6200720c */ /* 0x000fe20003f05270 */
[C---:B------:R-:W-:Y:S01]  /*4940*/  FFMA.FTZ R109, R236.reuse, R28, R109 ;  /* 0x0000001cec6d7223 */ /* 0x040fe2000001006d */
[----:B------:R-:W-:Y:S01]  /*4950*/  SHFL.DOWN PT, R245, R235, 0x1, 0x1f ;  /* 0x08201f00ebf57f89 */ /* 0x000fe200000e0000 */
[----:B------:R-:W-:Y:S01]  /*4960*/  FFMA.FTZ R236, R236, R29, -R241 ;  /* 0x0000001decec7223 */ /* 0x000fe200000108f1 */
[----:B------:R-:W-:Y:S01]  /*4970*/  ULDC UR31, c[0x0][0x168] ;  /* 0x00005a00001f7ab9 */ /* 0x000fe20000000800 */
[----:B------:R-:W-:Y:S01]  /*4980*/  @P1 FADD.FTZ R28, R238, R109 ;  /* 0x0000006dee1c1221 */ /* 0x000fe20000010000 */
[----:B------:R-:W-:Y:S01]  /*4990*/  SHFL.DOWN PT, R241, R240, 0x1, 0x1f ;  /* 0x08201f00f0f17f89 */ /* 0x000fe200000e0000 */
[----:B------:R-:W-:Y:S01]  /*49a0*/  @P1 FADD.FTZ R29, R237, R236 ;  /* 0x000000eced1d1221 */ /* 0x000fe20000010000 */
[----:B------:R-:W-:Y:S01]  /*49b0*/  BSSY B0, `(.L_x_10238) ;  /* 0x0000257000007945 */ /* 0x000fe20003800000 */
[C---:B------:R-:W-:Y:S01]  /*49c0*/  FMUL.FTZ R236, R3.reuse, R28 ;  /* 0x0000001c03ec7220 */ /* 0x040fe20000410000 */
[----:B------:R-:W5:Y:S01]  /*49d0*/  SHFL.IDX PT, R238, R239, RZ, 0x1f ;  /* 0x00001fffefee7589 */ /* 0x000f6200000e0000 */
[----:B------:R-:W-:-:S02]  /*49e0*/  FMUL.FTZ R3, R3, R29 ;  /* 0x0000001d03037220 */ /* 0x000fc40000410000 */
[C---:B------:R-:W-:Y:S01]  /*49f0*/  FFMA.FTZ R236, R2.reuse, R29, -R236 ;  /* 0x0000001d02ec7223 */ /* 0x040fe200000108ec */
[----:B------:R-:W1:Y:S01]  /*4a00*/  SHFL.IDX PT, R109, R240, RZ, 0x1f ;  /* 0x00001ffff06d7589 */ /* 0x000e6200000e0000 */
[----:B---3--:R-:W-:Y:S02]  /*4a10*/  FFMA.FTZ R242, R2, R28, R3 ;  /* 0x0000001c02f27223 */ /* 0x008fe40000010003 */
[----:B------:R-:W-:Y:S01]  /*4a20*/  FADD.FTZ R165, R165, R236 ;  /* 0x000000eca5a57221 */ /* 0x000fe20000010000 */
[----:B------:R-:W3:Y:S01]  /*4a30*/  SHFL.IDX PT, R29, R14, RZ, 0x1f ;  /* 0x00001fff0e1d7589 */ /* 0x000ee200000e0000 */
[----:B------:R-:W-:-:S03]  /*4a40*/  FADD.FTZ R167, R167, R242 ;  /* 0x000000f2a7a77221 */ /* 0x000fc60000010000 */
[----:B------:R3:W4:Y:S04]  /*4a50*/  SHFL.IDX PT, R28, R15, RZ, 0x1f ;  /* 0x00001fff0f1c7589 */ /* 0x00072800000e0000 */
[----:B-1--4-:R-:W-:Y:S01]  /*4a60*/  SHFL.IDX PT, R235, R235, RZ, 0x1f ;  /* 0x00001fffebeb7589 */ /* 0x012fe200000e0000 */
[C---:B-----5:R-:W-:Y:S02]  /*4a70*/  FMUL.FTZ R244, R238.reuse, R14 ;  /* 0x0000000eeef47220 */ /* 0x060fe40000410000 */
[CC--:B------:R-:W-:Y:S02]  /*4a80*/  FMUL.FTZ R2, R238.reuse, R15.reuse ;  /* 0x0000000fee027220 */ /* 0x0c0fe40000410000 */
[----:B------:R-:W-:Y:S02]  /*4a90*/  FFMA.FTZ R3, R109, R15, R244 ;  /* 0x0000000f6d037223 */ /* 0x000fe400000100f4 */
[----:B------:R-:W1:Y:S01]  /*4aa0*/  SHFL.DOWN PT, R244, R234, 0x1, 0x1f ;  /* 0x08201f00eaf47f89 */ /* 0x000e6200000e0000 */
[----:B------:R-:W-:-:S02]  /*4ab0*/  FMUL.FTZ R237, R238, R13 ;  /* 0x0000000deeed7220 */ /* 0x000fc40000410000 */
[----:B---3--:R-:W-:Y:S01]  /*4ac0*/  @P2 FMUL.FTZ R15, R243, R29 ;  /* 0x0000001df30f2220 */ /* 0x008fe20000410000 */
[----:B------:R-:W3:Y:S01]  /*4ad0*/  SHFL.IDX PT, R234, R234, RZ, 0x1f ;  /* 0x00001fffeaea7589 */ /* 0x000ee200000e0000 */
[----:B------:R-:W-:Y:S02]  /*4ae0*/  FMUL.FTZ R238, R238, R12 ;  /* 0x0000000ceeee7220 */ /* 0x000fe40000410000 */
[----:B------:R-:W-:Y:S02]  /*4af0*/  FFMA.FTZ R2, R109, R14, -R2 ;  /* 0x0000000e6d027223 */ /* 0x000fe40000010802 */
[----:B------:R-:W-:Y:S02]  /*4b00*/  @P2 FFMA.FTZ R15, R241, R28, R15 ;  /* 0x0000001cf10f2223 */ /* 0x000fe4000001000f */
[----:B------:R-:W-:Y:S02]  /*4b10*/  FMUL.FTZ R14, R158, R165 ;  /* 0x000000a59e0e7220 */ /* 0x000fe40000410000 */
[----:B------:R-:W-:-:S02]  /*4b20*/  FFMA.FTZ R13, R109, R13, R238 ;  /* 0x0000000d6d0d7223 */ /* 0x000fc400000100ee */
[----:B------:R-:W-:Y:S02]  /*4b30*/  @P2 FMUL.FTZ R238, R243, R28 ;  /* 0x0000001cf3ee2220 */ /* 0x000fe40000410000 */
[----:B------:R-:W-:Y:S02]  /*4b40*/  FFMA.FTZ R12, R109, R12, -R237 ;  /* 0x0000000c6d0c7223 */ /* 0x000fe400000108ed */
[----:B------:R-:W-:-:S04]  /*4b50*/  @P2 FFMA.FTZ R238, R241, R29, -R238 ;  /* 0x0000001df1ee2223 */ /* 0x000fc800000108ee */
[----:B------:R-:W-:Y:S02]  /*4b60*/  @P2 FADD.FTZ R29, R245, R238 ;  /* 0x000000eef51d2221 */ /* 0x000fe40000010000 */
[----:B-1----:R-:W-:Y:S02]  /*4b70*/  @P2 FADD.FTZ R28, R244, R15 ;  /* 0x0000000ff41c2221 */ /* 0x002fe40000010000 */
[-C--:B------:R-:W-:Y:S02]  /*4b80*/  FFMA.FTZ R15, R159, R167.reuse, R14 ;  /* 0x000000a79f0f7223 */ /* 0x080fe4000001000e */
[----:B------:R-:W-:Y:S02]  /*4b90*/  FMUL.FTZ R14, R158, R167 ;  /* 0x000000a79e0e7220 */ /* 0x000fe40000410000 */
[----:B------:R-:W-:Y:S02]  /*4ba0*/  FFMA.FTZ R168, R21, R168, R15 ;  /* 0x000000a815a87223 */ /* 0x000fe4000001000f */
[----:B------:R-:W-:-:S04]  /*4bb0*/  FFMA.FTZ R14, R159, R165, -R14 ;  /* 0x000000a59f0e7223 */ /* 0x000fc8000001080e */
[----:B------:R-:W-:Y:S02]  /*4bc0*/  FFMA.FTZ R237, R21, R170, R14 ;  /* 0x000000aa15ed7223 */ /* 0x000fe4000001000e */
[CC--:B------:R-:W-:Y:S02]  /*4bd0*/  FMUL.FTZ R14, R156.reuse, R168.reuse ;  /* 0x000000a89c0e7220 */ /* 0x0c0fe40000410000 */
[-C--:B------:R-:W-:Y:S02]  /*4be0*/  FMUL.FTZ R15, R156, R237.reuse ;  /* 0x000000ed9c0f7220 */ /* 0x080fe40000410000 */
[C---:B------:R-:W-:Y:S02]  /*4bf0*/  FFMA.FTZ R14, R157.reuse, R237, -R14 ;  /* 0x000000ed9d0e7223 */ /* 0x040fe4000001080e */
[----:B------:R-:W-:Y:S02]  /*4c00*/  FFMA.FTZ R15, R157, R168, R15 ;  /* 0x000000a89d0f7223 */ /* 0x000fe4000001000f */
[----:B------:R-:W-:-:S02]  /*4c10*/  FFMA.FTZ R109, R102, R187, R14 ;  /* 0x000000bb666d7223 */ /* 0x000fc4000001000e */
[-C--:B------:R-:W-:Y:S02]  /*4c20*/  FMUL.FTZ R14, R28, -R17.reuse ;  /* 0x800000111c0e7220 */ /* 0x080fe40000410000 */
[C---:B------:R-:W-:Y:S02]  /*4c30*/  FMUL.FTZ R187, R29.reuse, -R17 ;  /* 0x800000111dbb7220 */ /* 0x040fe40000410000 */
[----:B------:R-:W-:Y:S02]  /*4c40*/  FFMA.FTZ R189, R102, R189, R15 ;  /* 0x000000bd66bd7223 */ /* 0x000fe4000001000f */
[----:B------:R-:W-:Y:S02]  /*4c50*/  FFMA.FTZ R15, R29, R16, -R14 ;  /* 0x000000101d0f7223 */ /* 0x000fe4000001080e */
[----:B------:R-:W-:Y:S02]  /*4c60*/  FMUL.FTZ R17, R91, R20 ;  /* 0x000000145b117220 */ /* 0x000fe40000410000 */
[----:B------:R-:W-:-:S02]  /*4c70*/  FFMA.FTZ R14, R44, R165, RZ ;  /* 0x000000a52c0e7223 */ /* 0x000fc400000100ff */
[----:B------:R-:W-:Y:S02]  /*4c80*/  FFMA.FTZ R187, R28, R16, R187 ;  /* 0x000000101cbb7223 */ /* 0x000fe400000100bb */
[----:B------:R-:W-:Y:S02]  /*4c90*/  FFMA.FTZ R16, R44, -R167, RZ ;  /* 0x800000a72c107223 */ /* 0x000fe400000100ff */
[----:B------:R-:W-:Y:S02]  /*4ca0*/  FFMA.FTZ R29, R24, -R17, R165 ;  /* 0x80000011181d7223 */ /* 0x000fe400000100a5 */
[----:B------:R-:W-:Y:S02]  /*4cb0*/  FMUL.FTZ R170, R92, R21 ;  /* 0x000000155caa7220 */ /* 0x000fe40000410000 */
[----:B------:R-:W-:Y:S02]  /*4cc0*/  FFMA.FTZ R165, R43, R237, R14 ;  /* 0x000000ed2ba57223 */ /* 0x000fe4000001000e */
[----:B------:R-:W-:-:S02]  /*4cd0*/  FFMA.FTZ R28, R22, -R17, R167 ;  /* 0x80000011161c7223 */ /* 0x000fc400000100a7 */
[C---:B------:R-:W-:Y:S02]  /*4ce0*/  FMUL.FTZ R14, R154.reuse, R189 ;  /* 0x000000bd9a0e7220 */ /* 0x040fe40000410000 */
[----:B------:R-:W-:Y:S02]  /*4cf0*/  FFMA.FTZ R167, R43, -R168, R16 ;  /* 0x800000a82ba77223 */ /* 0x000fe40000010010 */
[-C--:B------:R-:W-:Y:S02]  /*4d00*/  FFMA.FTZ R16, R25, -R170.reuse, R168 ;  /* 0x800000aa19107223 */ /* 0x080fe400000100a8 */
[-C--:B------:R-:W-:Y:S02]  /*4d10*/  FMUL.FTZ R168, R154, R109.reuse ;  /* 0x0000006d9aa87220 */ /* 0x080fe40000410000 */
[----:B------:R-:W-:Y:S02]  /*4d20*/  FFMA.FTZ R14, R155, R109, -R14 ;  /* 0x0000006d9b0e7223 */ /* 0x000fe4000001080e */
[----:B------:R-:W-:-:S02]  /*4d30*/  FFMA.FTZ R17, R23, -R170, R237 ;  /* 0x800000aa17117223 */ /* 0x000fc400000100ed */
[----:B------:R-:W-:Y:S02]  /*4d40*/  FFMA.FTZ R168, R155, R189, R168 ;  /* 0x000000bd9ba87223 */ /* 0x000fe400000100a8 */
[----:B------:R-:W-:Y:S02]  /*4d50*/  FFMA.FTZ R237, R99, R162, R14 ;  /* 0x000000a263ed7223 */ /* 0x000fe4000001000e */
[----:B------:R-:W-:Y:S02]  /*4d60*/  FMUL.FTZ R14, R89, R102 ;  /* 0x00000066590e7220 */ /* 0x000fe40000410000 */
[----:B------:R-:W-:Y:S02]  /*4d70*/  FFMA.FTZ R239, R99, R160, R168 ;  /* 0x000000a063ef7223 */ /* 0x000fe400000100a8 */
[----:B------:R-:W-:Y:S02]  /*4d80*/  FFMA.FTZ R168, R42, R109, R165 ;  /* 0x0000006d2aa87223 */ /* 0x000fe400000100a5 */
[----:B------:R-:W-:-:S02]  /*4d90*/  FFMA.FTZ R160, R26, -R14, R109 ;  /* 0x8000000e1aa07223 */ /* 0x000fc4000001006d */
[----:B------:R-:W-:Y:S02]  /*4da0*/  FFMA.FTZ R109, R104, -R14, R189 ;  /* 0x8000000e686d7223 */ /* 0x000fe400000100bd */
[C---:B------:R-:W-:Y:S02]  /*4db0*/  FMUL.FTZ R14, R152.reuse, R239 ;  /* 0x000000ef980e7220 */ /* 0x040fe40000410000 */
[-C--:B------:R-:W-:Y:S02]  /*4dc0*/  FMUL.FTZ R162, R152, R237.reuse ;  /* 0x000000ed98a27220 */ /* 0x080fe40000410000 */
[C---:B------:R-:W-:Y:S02]  /*4dd0*/  FFMA.FTZ R14, R153.reuse, R237, -R14 ;  /* 0x000000ed990e7223 */ /* 0x040fe4000001080e */
[----:B------:R-:W-:Y:S02]  /*4de0*/  FFMA.FTZ R162, R153, R239, R162 ;  /* 0x000000ef99a27223 */ /* 0x000fe400000100a2 */
[----:B------:R-:W-:-:S02]  /*4df0*/  FFMA.FTZ R170, R42, -R189, R167 ;  /* 0x800000bd2aaa7223 */ /* 0x000fc400000100a7 */
[C---:B------:R-:W-:Y:S02]  /*4e00*/  FFMA.FTZ R189, R108.reuse, R161, R14 ;  /* 0x000000a16cbd7223 */ /* 0x040fe4000001000e */
[----:B------:R-:W-:Y:S02]  /*4e10*/  FFMA.FTZ R241, R108, R163, R162 ;  /* 0x000000a36cf17223 */ /* 0x000fe400000100a2 */
[----:B------:R-:W-:Y:S02]  /*4e20*/  FMUL.FTZ R14, R90, R99 ;  /* 0x000000635a0e7220 */ /* 0x000fe40000410000 */
[----:B------:R-:W-:Y:S02]  /*4e30*/  FFMA.FTZ R163, R41, R237, R168 ;  /* 0x000000ed29a37223 */ /* 0x000fe400000100a8 */
[----:B------:R-:W-:Y:S02]  /*4e40*/  FMUL.FTZ R168, R150, R189 ;  /* 0x000000bd96a87220 */ /* 0x000fe40000410000 */
[----:B------:R-:W-:-:S02]  /*4e50*/  FFMA.FTZ R162, R27, -R14, R237 ;  /* 0x8000000e1ba27223 */ /* 0x000fc400000100ed */
[----:B------:R-:W-:Y:S02]  /*4e60*/  FFMA.FTZ R161, R101, -R14, R239 ;  /* 0x8000000e65a17223 */ /* 0x000fe400000100ef */
[-C--:B------:R-:W-:Y:S02]  /*4e70*/  FMUL.FTZ R14, R150, R241.reuse ;  /* 0x000000f1960e7220 */ /* 0x080fe40000410000 */
[----:B------:R-:W-:Y:S02]  /*4e80*/  FFMA.FTZ R168, R151, R241, R168 ;  /* 0x000000f197a87223 */ /* 0x000fe400000100a8 */
[----:B------:R-:W-:Y:S02]  /*4e90*/  FFMA.FTZ R165, R41, -R239, R170 ;  /* 0x800000ef29a57223 */ /* 0x000fe400000100aa */
[----:B------:R-:W-:Y:S02]  /*4ea0*/  FFMA.FTZ R14, R151, R189, -R14 ;  /* 0x000000bd970e7223 */ /* 0x000fe4000001080e */
[----:B------:R-:W-:-:S02]  /*4eb0*/  FFMA.FTZ R239, R105, R164, R168 ;  /* 0x000000a469ef7223 */ /* 0x000fc400000100a8 */
[----:B------:R-:W-:Y:S02]  /*4ec0*/  FFMA.FTZ R237, R105, R166, R14 ;  /* 0x000000a669ed7223 */ /* 0x000fe4000001000e */
[C---:B------:R-:W-:Y:S02]  /*4ed0*/  FMUL.FTZ R14, R148.reuse, R239 ;  /* 0x000000ef940e7220 */ /* 0x040fe40000410000 */
[----:B------:R-:W-:Y:S02]  /*4ee0*/  FMUL.FTZ R167, R87, R108 ;  /* 0x0000006c57a77220 */ /* 0x000fe40000410000 */
[-C--:B------:R-:W-:Y:S02]  /*4ef0*/  FMUL.FTZ R166, R148, R237.reuse ;  /* 0x000000ed94a67220 */ /* 0x080fe40000410000 */
[----:B------:R-:W-:Y:S02]  /*4f00*/  FFMA.FTZ R14, R149, R237, -R14 ;  /* 0x000000ed950e7223 */ /* 0x000fe4000001080e */
[----:B------:R-:W-:-:S02]  /*4f10*/  FFMA.FTZ R168, R40, R189, R163 ;  /* 0x000000bd28a87223 */ /* 0x000fc400000100a3 */
[----:B------:R-:W-:Y:S02]  /*4f20*/  FFMA.FTZ R164, R110, -R167, R189 ;  /* 0x800000a76ea47223 */ /* 0x000fe400000100bd */
[----:B------:R-:W-:Y:S02]  /*4f30*/  FFMA.FTZ R166, R149, R239, R166 ;  /* 0x000000ef95a67223 */ /* 0x000fe400000100a6 */
[----:B------:R-:W-:Y:S02]  /*4f40*/  FFMA.FTZ R189, R114, R169, R14 ;  /* 0x000000a972bd7223 */ /* 0x000fe4000001000e */
[----:B------:R-:W-:Y:S02]  /*4f50*/  FFMA.FTZ R170, R40, -R241, R165 ;  /* 0x800000f128aa7223 */ /* 0x000fe400000100a5 */
[----:B------:R-:W-:Y:S02]  /*4f60*/  FFMA.FTZ R163, R106, -R167, R241 ;  /* 0x800000a76aa37223 */ /* 0x000fe400000100f1 */
[----:B------:R-:W-:-:S02]  /*4f70*/  FMUL.FTZ R14, R88, R105 ;  /* 0x00000069580e7220 */ /* 0x000fc40000410000 */
[----:B------:R-:W-:Y:S02]  /*4f80*/  FFMA.FTZ R241, R114, R171, R166 ;  /* 0x000000ab72f17223 */ /* 0x000fe400000100a6 */
[----:B------:R-:W-:Y:S02]  /*4f90*/  FFMA.FTZ R167, R39, R237, R168 ;  /* 0x000000ed27a77223 */ /* 0x000fe400000100a8 */
[C---:B------:R-:W-:Y:S02]  /*4fa0*/  FMUL.FTZ R168, R146.reuse, R189 ;  /* 0x000000bd92a87220 */ /* 0x040fe40000410000 */
[-C--:B------:R-:W-:Y:S02]  /*4fb0*/  FFMA.FTZ R166, R103, -R14.reuse, R237 ;  /* 0x8000000e67a67223 */ /* 0x080fe400000100ed */
[----:B------:R-:W-:Y:S02]  /*4fc0*/  FFMA.FTZ R165, R107, -R14, R239 ;  /* 0x8000000e6ba57223 */ /* 0x000fe400000100ef */
[----:B------:R-:W-:-:S02]  /*4fd0*/  FMUL.FTZ R14, R146, R241 ;  /* 0x000000f1920e7220 */ /* 0x000fc40000410000 */
[----:B------:R-:W-:Y:S02]  /*4fe0*/  FFMA.FTZ R168, R147, R241, R168 ;  /* 0x000000f193a87223 */ /* 0x000fe400000100a8 */
[----:B------:R-:W-:Y:S02]  /*4ff0*/  FFMA.FTZ R169, R39, -R239, R170 ;  /* 0x800000ef27a97223 */ /* 0x000fe400000100aa */
[----:B------:R-:W-:Y:S02]  /*5000*/  FFMA.FTZ R14, R147, R189, -R14 ;  /* 0x000000bd930e7223 */ /* 0x000fe4000001080e */
[C---:B------:R-:W-:Y:S02]  /*5010*/  FFMA.FTZ R239, R113.reuse, R172, R168 ;  /* 0x000000ac71ef7223 */ /* 0x040fe400000100a8 */
[----:B------:R-:W-:Y:S02]  /*5020*/  FFMA.FTZ R237, R113, R174, R14 ;  /* 0x000000ae71ed7223 */ /* 0x000fe4000001000e */
[----:B------:R-:W-:-:S02]  /*5030*/  FMUL.FTZ R14, R144, R239 ;  /* 0x000000ef900e7220 */ /* 0x000fc40000410000 */
[----:B------:R-:W-:Y:S02]  /*5040*/  FMUL.FTZ R171, R85, R114 ;  /* 0x0000007255ab7220 */ /* 0x000fe40000410000 */
[-C--:B------:R-:W-:Y:S02]  /*5050*/  FMUL.FTZ R170, R144, R237.reuse ;  /* 0x000000ed90aa7220 */ /* 0x080fe40000410000 */
[C---:B------:R-:W-:Y:S02]  /*5060*/  FFMA.FTZ R14, R145.reuse, R237, -R14 ;  /* 0x000000ed910e7223 */ /* 0x040fe4000001080e */
[----:B------:R-:W-:Y:S02]  /*5070*/  FFMA.FTZ R172, R38, R189, R167 ;  /* 0x000000bd26ac7223 */ /* 0x000fe400000100a7 */
[----:B------:R-:W-:Y:S02]  /*5080*/  FFMA.FTZ R168, R112, -R171, R189 ;  /* 0x800000ab70a87223 */ /* 0x000fe400000100bd */
[----:B------:R-:W-:-:S02]  /*5090*/  FFMA.FTZ R170, R145, R239, R170 ;  /* 0x000000ef91aa7223 */ /* 0x000fc400000100aa */
[----:B------:R-:W-:Y:S02]  /*50a0*/  FFMA.FTZ R189, R120, R175, R14 ;  /* 0x000000af78bd7223 */ /* 0x000fe4000001000e */
[----:B------:R-:W-:Y:S02]  /*50b0*/  FFMA.FTZ R174, R38, -R241, R169 ;  /* 0x800000f126ae7223 */ /* 0x000fe400000100a9 */
[----:B------:R-:W-:Y:S02]  /*50c0*/  FFMA.FTZ R167, R116, -R171, R241 ;  /* 0x800000ab74a77223 */ /* 0x000fe400000100f1 */
[----:B------:R-:W-:Y:S02]  /*50d0*/  FMUL.FTZ R14, R86, R113 ;  /* 0x00000071560e7220 */ /* 0x000fe40000410000 */
[----:B------:R-:W-:Y:S02]  /*50e0*/  FFMA.FTZ R241, R120, R177, R170 ;  /* 0x000000b178f17223 */ /* 0x000fe400000100aa */
[----:B------:R-:W-:-:S02]  /*50f0*/  FFMA.FTZ R171, R37, R237, R172 ;  /* 0x000000ed25ab7223 */ /* 0x000fc400000100ac */
[C---:B------:R-:W-:Y:S02]  /*5100*/  FMUL.FTZ R172, R142.reuse, R189 ;  /* 0x000000bd8eac7220 */ /* 0x040fe40000410000 */
[-C--:B------:R-:W-:Y:S02]  /*5110*/  FFMA.FTZ R170, R111, -R14.reuse, R237 ;  /* 0x8000000e6faa7223 */ /* 0x080fe400000100ed */
[----:B------:R-:W-:Y:S02]  /*5120*/  FFMA.FTZ R169, R115, -R14, R239 ;  /* 0x8000000e73a97223 */ /* 0x000fe400000100ef */
[-C--:B------:R-:W-:Y:S02]  /*5130*/  FMUL.FTZ R14, R142, R241.reuse ;  /* 0x000000f18e0e7220 */ /* 0x080fe40000410000 */
[----:B------:R-:W-:Y:S02]  /*5140*/  FFMA.FTZ R172, R143, R241, R172 ;  /* 0x000000f18fac7223 */ /* 0x000fe400000100ac */
[----:B------:R-:W-:-:S02]  /*5150*/  FFMA.FTZ R175, R37, -R239, R174 ;  /* 0x800000ef25af7223 */ /* 0x000fc400000100ae */
[----:B------:R-:W-:Y:S02]  /*5160*/  FFMA.FTZ R14, R143, R189, -R14 ;  /* 0x000000bd8f0e7223 */ /* 0x000fe4000001080e */
[C---:B------:R-:W-:Y:S02]  /*5170*/  FFMA.FTZ R239, R119.reuse, R178, R172 ;  /* 0x000000b277ef7223 */ /* 0x040fe400000100ac */
[----:B------:R-:W-:Y:S02]  /*5180*/  FFMA.FTZ R237, R119, R180, R14 ;  /* 0x000000b477ed7223 */ /* 0x000fe4000001000e */
[C---:B------:R-:W-:Y:S02]  /*5190*/  FMUL.FTZ R14, R140.reuse, R239 ;  /* 0x000000ef8c0e7220 */ /* 0x040fe40000410000 */
[----:B------:R-:W-:Y:S02]  /*51a0*/  FMUL.FTZ R177, R83, R120 ;  /* 0x0000007853b17220 */ /* 0x000fe40000410000 */
[----:B------:R-:W-:-:S02]  /*51b0*/  FMUL.FTZ R174, R140, R237 ;  /* 0x000000ed8cae7220 */ /* 0x000fc40000410000 */
[C---:B------:R-:W-:Y:S02]  /*51c0*/  FFMA.FTZ R14, R141.reuse, R237, -R14 ;  /* 0x000000ed8d0e7223 */ /* 0x040fe4000001080e */
[----:B------:R-:W-:Y:S02]  /*51d0*/  FFMA.FTZ R178, R36, R189, R171 ;  /* 0x000000bd24b27223 */ /* 0x000fe400000100ab */
[----:B------:R-:W-:Y:S02]  /*51e0*/  FFMA.FTZ R172, R118, -R177, R189 ;  /* 0x800000b176ac7223 */ /* 0x000fe400000100bd */
[----:B------:R-:W-:Y:S02]  /*51f0*/  FFMA.FTZ R174, R141, R239, R174 ;  /* 0x000000ef8dae7223 */ /* 0x000fe400000100ae */
[----:B------:R-:W-:Y:S02]  /*5200*/  FFMA.FTZ R189, R126, R183, R14 ;  /* 0x000000b77ebd7223 */ /* 0x000fe4000001000e */
[----:B------:R-:W-:-:S02]  /*5210*/  FFMA.FTZ R180, R36, -R241, R175 ;  /* 0x800000f124b47223 */ /* 0x000fc400000100af */
[----:B------:R-:W-:Y:S02]  /*5220*/  FFMA.FTZ R171, R122, -R177, R241 ;  /* 0x800000b17aab7223 */ /* 0x000fe400000100f1 */
[----:B------:R-:W-:Y:S02]  /*5230*/  FFMA.FTZ R241, R126, R185, R174 ;  /* 0x000000b97ef17223 */ /* 0x000fe400000100ae */
[----:B------:R-:W-:Y:S02]  /*5240*/  FFMA.FTZ R177, R35, R237, R178 ;  /* 0x000000ed23b17223 */ /* 0x000fe400000100b2 */
[----:B------:R-:W-:Y:S02]  /*5250*/  FMUL.FTZ R178, R138, R189 ;  /* 0x000000bd8ab27220 */ /* 0x000fe40000410000 */
[----:B------:R-:W-:Y:S02]  /*5260*/  FMUL.FTZ R174, R84, R119 ;  /* 0x0000007754ae7220 */ /* 0x000fe40000410000 */
[----:B------:R-:W-:-:S02]  /*5270*/  FMUL.FTZ R14, R138, R241 ;  /* 0x000000f18a0e7220 */ /* 0x000fc40000410000 */
[----:B------:R-:W-:Y:S02]  /*5280*/  FFMA.FTZ R178, R139, R241, R178 ;  /* 0x000000f18bb27223 */ /* 0x000fe400000100b2 */
[-C--:B------:R-:W-:Y:S02]  /*5290*/  FFMA.FTZ R175, R117, -R174.reuse, R237 ;  /* 0x800000ae75af7223 */ /* 0x080fe400000100ed */
[----:B------:R-:W-:Y:S02]  /*52a0*/  FFMA.FTZ R183, R35, -R239, R180 ;  /* 0x800000ef23b77223 */ /* 0x000fe400000100b4 */
[----:B------:R-:W-:Y:S02]  /*52b0*/  FFMA.FTZ R174, R121, -R174, R239 ;  /* 0x800000ae79ae7223 */ /* 0x000fe400000100ef */
[----:B------:R-:W-:Y:S02]  /*52c0*/  FFMA.FTZ R14, R139, R189, -R14 ;  /* 0x000000bd8b0e7223 */ /* 0x000fe4000001080e */
[----:B------:R-:W-:-:S02]  /*52d0*/  FFMA.FTZ R239, R19, R186, R178 ;  /* 0x000000ba13ef7223 */ /* 0x000fc400000100b2 */
[----:B------:R-:W-:Y:S02]  /*52e0*/  FFMA.FTZ R237, R19, R188, R14 ;  /* 0x000000bc13ed7223 */ /* 0x000fe4000001000e */
[C---:B------:R-:W-:Y:S02]  /*52f0*/  FMUL.FTZ R14, R136.reuse, R239 ;  /* 0x000000ef880e7220 */ /* 0x040fe40000410000 */
[-C--:B------:R-:W-:Y:S02]  /*5300*/  FMUL.FTZ R180, R136, R237.reuse ;  /* 0x000000ed88b47220 */ /* 0x080fe40000410000 */
[C---:B------:R-:W-:Y:S02]  /*5310*/  FFMA.FTZ R14, R137.reuse, R237, -R14 ;  /* 0x000000ed890e7223 */ /* 0x040fe4000001080e */
[----:B------:R-:W-:Y:S02]  /*5320*/  FFMA.FTZ R180, R137, R239, R180 ;  /* 0x000000ef89b47223 */ /* 0x000fe400000100b4 */
[----:B------:R-:W-:-:S02]  /*5330*/  FFMA.FTZ R195, R128, R195, R14 ;  /* 0x000000c380c37223 */ /* 0x000fc4000001000e */
[----:B------:R-:W-:Y:S02]  /*5340*/  FFMA.FTZ R186, R34, R189, R177 ;  /* 0x000000bd22ba7223 */ /* 0x000fe400000100b1 */
[----:B------:R-:W-:Y:S02]  /*5350*/  FMUL.FTZ R14, R82, R19 ;  /* 0x00000013520e7220 */ /* 0x000fe40000410000 */
[----:B------:R-:W-:Y:S02]  /*5360*/  FFMA.FTZ R197, R128, R197, R180 ;  /* 0x000000c580c57223 */ /* 0x000fe400000100b4 */
[----:B------:R-:W-:Y:S02]  /*5370*/  FFMA.FTZ R188, R34, -R241, R183 ;  /* 0x800000f122bc7223 */ /* 0x000fe400000100b7 */
[----:B------:R-:W-:Y:S02]  /*5380*/  FFMA.FTZ R183, R33, R237, R186 ;  /* 0x000000ed21b77223 */ /* 0x000fe400000100ba */
[----:B------:R-:W-:-:S02]  /*5390*/  FFMA.FTZ R236, R173, -R14, R237 ;  /* 0x8000000eadec7223 */ /* 0x000fc400000100ed */
[C---:B------:R-:W-:Y:S02]  /*53a0*/  FMUL.FTZ R180, R134.reuse, R195 ;  /* 0x000000c386b47220 */ /* 0x040fe40000410000 */
[----:B------:R-:W-:Y:S02]  /*53b0*/  FFMA.FTZ R237, R179, -R14, R239 ;  /* 0x8000000eb3ed7223 */ /* 0x000fe400000100ef */
[-C--:B------:R-:W-:Y:S02]  /*53c0*/  FMUL.FTZ R14, R134, R197.reuse ;  /* 0x000000c5860e7220 */ /* 0x080fe40000410000 */
[----:B------:R-:W-:Y:S02]  /*53d0*/  FMUL.FTZ R185, R81, R126 ;  /* 0x0000007e51b97220 */ /* 0x000fe40000410000 */
[C---:B------:R-:W-:Y:S02]  /*53e0*/  FFMA.FTZ R180, R135.reuse, R197, R180 ;  /* 0x000000c587b47223 */ /* 0x040fe400000100b4 */
[----:B------:R-:W-:-:S02]  /*53f0*/  FFMA.FTZ R14, R135, R195, -R14 ;  /* 0x000000c3870e7223 */ /* 0x000fc4000001080e */
[-C--:B------:R-:W-:Y:S02]  /*5400*/  FFMA.FTZ R177, R124, -R185.reuse, R241 ;  /* 0x800000b97cb17223 */ /* 0x080fe400000100f1 */
[----:B------:R-:W-:Y:S02]  /*5410*/  FFMA.FTZ R178, R18, -R185, R189 ;  /* 0x800000b912b27223 */ /* 0x000fe400000100bd */
[----:B------:R-:W-:Y:S02]  /*5420*/  FFMA.FTZ R241, R123, R202, R180 ;  /* 0x000000ca7bf17223 */ /* 0x000fe400000100b4 */
[----:B------:R-:W-:Y:S02]  /*5430*/  FFMA.FTZ R185, R33, -R239, R188 ;  /* 0x800000ef21b97223 */ /* 0x000fe400000100bc */
[----:B------:R-:W-:Y:S02]  /*5440*/  FFMA.FTZ R239, R123, R200, R14 ;  /* 0x000000c87bef7223 */ /* 0x000fe4000001000e */
[----:B------:R-:W-:-:S02]  /*5450*/  FMUL.FTZ R14, R132, R241 ;  /* 0x000000f1840e7220 */ /* 0x000fc40000410000 */
[-C--:B------:R-:W-:Y:S02]  /*5460*/  FMUL.FTZ R186, R132, R239.reuse ;  /* 0x000000ef84ba7220 */ /* 0x080fe40000410000 */
[C---:B------:R-:W-:Y:S02]  /*5470*/  FFMA.FTZ R14, R133.reuse, R239, -R14 ;  /* 0x000000ef850e7223 */ /* 0x040fe4000001080e */
[----:B------:R-:W-:Y:S02]  /*5480*/  FFMA.FTZ R186, R133, R241, R186 ;  /* 0x000000f185ba7223 */ /* 0x000fe400000100ba */
[----:B------:R-:W-:Y:S02]  /*5490*/  FMUL.FTZ R189, R79, R128 ;  /* 0x000000804fbd7220 */ /* 0x000fe40000410000 */
[----:B------:R-:W-:Y:S02]  /*54a0*/  FFMA.FTZ R188, R32, R195, R183 ;  /* 0x000000c320bc7223 */ /* 0x000fe400000100b7 */
[----:B------:R-:W-:-:S02]  /*54b0*/  FFMA.FTZ R202, R130, R201, R14 ;  /* 0x000000c982ca7223 */ /* 0x000fc4000001000e */
[----:B------:R-:W-:Y:S02]  /*54c0*/  FMUL.FTZ R14, R80, R123 ;  /* 0x0000007b500e7220 */ /* 0x000fe40000410000 */
[----:B------:R-:W-:Y:S02]  /*54d0*/  FFMA.FTZ R238, R130, R203, R186 ;  /* 0x000000cb82ee7223 */ /* 0x000fe400000100ba */
[----:B------:R-:W-:Y:S01]  /*54e0*/  FFMA.FTZ R200, R32, -R197, R185 ;  /* 0x800000c520c87223 */ /* 0x000fe200000100b9 */
[----:B------:R-:W-:Y:S01]  /*54f0*/  P2R R185, PR, RZ, 0x1 ;  /* 0x00000001ffb97803 */ /* 0x000fe20000000000 */
[-C--:B------:R-:W-:Y:S02]  /*5500*/  FFMA.FTZ R180, R182, -R189.reuse, R197 ;  /* 0x800000bdb6b47223 */ /* 0x080fe400000100c5 */
[----:B------:R-:W-:Y:S02]  /*5510*/  FFMA.FTZ R183, R176, -R189, R195 ;  /* 0x800000bdb0b77223 */ /* 0x000fe400000100c3 */
[----:B------:R-:W-:-:S02]  /*5520*/  FFMA.FTZ R197, R31, R239, R188 ;  /* 0x000000ef1fc57223 */ /* 0x000fc400000100bc */
[-C--:B------:R-:W-:Y:S02]  /*5530*/  FFMA.FTZ R189, R191, -R14.reuse, R239 ;  /* 0x8000000ebfbd7223 */ /* 0x080fe400000100ef */
[----:B------:R-:W-:Y:S02]  /*5540*/  FFMA.FTZ R188, R181, -R14, R241 ;  /* 0x8000000eb5bc7223 */ /* 0x000fe400000100f1 */
[----:B------:R-:W-:Y:S02]  /*5550*/  FMUL.FTZ R14, R129, R238 ;  /* 0x000000ee810e7220 */ /* 0x000fe40000410000 */
[----:B------:R-:W-:Y:S02]  /*5560*/  FFMA.FTZ R195, R31, -R241, R200 ;  /* 0x800000f11fc37223 */ /* 0x000fe400000100c8 */
[-C--:B------:R-:W-:Y:S02]  /*5570*/  FFMA.FTZ R200, R131, R202.reuse, -R14 ;  /* 0x000000ca83c87223 */ /* 0x080fe4000001080e */
[----:B------:R-:W-:-:S02]  /*5580*/  FMUL.FTZ R14, R129, R202 ;  /* 0x000000ca810e7220 */ /* 0x000fc40000410000 */
[----:B------:R-:W-:Y:S02]  /*5590*/  FADD.FTZ R232, -R232, R187 ;  /* 0x000000bbe8e87221 */ /* 0x000fe40000010100 */
[----:B------:R-:W-:Y:S02]  /*55a0*/  FFMA.FTZ R201, R131, R238, R14 ;  /* 0x000000ee83c97223 */ /* 0x000fe4000001000e */
[----:B------:R-:W-:Y:S02]  /*55b0*/  FADD.FTZ R230, R230, R15 ;  /* 0x0000000fe6e67221 */ /* 0x000fe40000010000 */
[----:B------:R-:W-:Y:S02]  /*55c0*/  FMUL.FTZ R185, R77, R130 ;  /* 0x000000824db97220 */ /* 0x000fe40000410000 */
[----:B------:R-:W-:Y:S02]  /*55d0*/  FADD.FTZ R14, R235, R2 ;  /* 0x00000002eb0e7221 */ /* 0x000fe40000010000 */
[----:B------:R-:W-:-:S02]  /*55e0*/  FFMA.FTZ R187, R125, R192, R201 ;  /* 0x000000c07dbb7223 */ /* 0x000fc400000100c9 */
[C---:B------:R-:W-:Y:S02]  /*55f0*/  FMUL.FTZ R2, R129.reuse, -R232 ;  /* 0x800000e881027220 */ /* 0x040fe40000410000 */
[----:B------:R-:W-:Y:S02]  /*5600*/  FMUL.FTZ R192, R129, -R230 ;  /* 0x800000e681c07220 */ /* 0x000fe40000410000 */
[----:B------:R-:W-:Y:S02]  /*5610*/  FFMA.FTZ R197, R30, R202, R197 ;  /* 0x000000ca1ec57223 */ /* 0x000fe400000100c5 */
[----:B------:R-:W-:Y:S02]  /*5620*/  FFMA.FTZ R186, R190, -R185, R202 ;  /* 0x800000b9beba7223 */ /* 0x000fe400000100ca */
[----:B---3--:R-:W-:Y:S02]  /*5630*/  FADD.FTZ R15, R234, R3 ;  /* 0x00000003ea0f7221 */ /* 0x008fe40000010000 */
[----:B------:R-:W-:-:S02]  /*5640*/  FFMA.FTZ R200, R125, R194, R200 ;  /* 0x000000c27dc87223 */ /* 0x000fc400000100c8 */
[----:B------:R-:W-:Y:S01]  /*5650*/  FMUL.FTZ R202, R78, R125 ;  /* 0x0000007d4eca7220 */ /* 0x000fe20000410000 */
[----:B------:R1:W-:Y:S01]  /*5660*/  @!P0 STS.128 [UR30+0x2e10], R12 ;  /* 0x002e100cff008988 */ /* 0x0003e20008000c1e */
[C---:B------:R-:W-:Y:S01]  /*5670*/  FFMA.FTZ R3, R131.reuse, R230, -R2 ;  /* 0x000000e683037223 */ /* 0x040fe20000010802 */
[----:B------:R-:W-:Y:S01]  /*5680*/  SHF.L.U32 R2, R98, 0x5, RZ ;  /* 0x0000000562027819 */ /* 0x000fe200000006ff */
[-C--:B------:R-:W-:Y:S01]  /*5690*/  FFMA.FTZ R131, R131, R232.reuse, R192 ;  /* 0x000000e883837223 */ /* 0x080fe200000100c0 */
[----:B------:R-:W-:Y:S01]  /*56a0*/  ULEA UR30, UR19, 0xfffffe00, 0x9 ;  /* 0xfffffe00131e7891 */ /* 0x000fe2000f8e483f */
[C---:B------:R-:W-:Y:S01]  /*56b0*/  FMUL.FTZ R194, R199.reuse, R232 ;  /* 0x000000e8c7c27220 */ /* 0x040fe20000410000 */
[----:B------:R-:W-:Y:S01]  /*56c0*/  LEA.HI.SX32 R2, R2, R2, 0x1b ;  /* 0x0000000202027211 */ /* 0x000fe200078fdaff */
[-C--:B------:R-:W-:Y:S01]  /*56d0*/  FFMA.FTZ R199, R199, -R202.reuse, R187 ;  /* 0x800000cac7c77223 */ /* 0x080fe200000100bb */
[----:B------:R-:W-:Y:S01]  /*56e0*/  UIADD3 UR30, -UR30, UR31, URZ ;  /* 0x0000001f1e1e7290 */ /* 0x000fe2000fffe13f */
[----:B------:R-:W-:-:S02]  /*56f0*/  FFMA.FTZ R129, R193, -R202, R200 ;  /* 0x800000cac1817223 */ /* 0x000fc400000100c8 */
[----:B------:R-:W-:Y:S02]  /*5700*/  FADD.FTZ R202, R198, R3 ;  /* 0x00000003c6ca7221 */ /* 0x000fe40000010000 */
[----:B------:R-:W-:Y:S02]  /*5710*/  FADD.FTZ R3, -R196, R131 ;  /* 0x00000083c4037221 */ /* 0x000fe40000010100 */
[----:B------:R-:W-:Y:S02]  /*5720*/  FFMA.FTZ R185, R184, -R185, R238 ;  /* 0x800000b9b8b97223 */ /* 0x000fe400000100ee */
[CC--:B------:R-:W-:Y:S02]  /*5730*/  FMUL.FTZ R198, R132.reuse, -R3.reuse ;  /* 0x8000000384c67220 */ /* 0x0c0fe40000410000 */
[----:B------:R-:W-:Y:S02]  /*5740*/  FMUL.FTZ R132, R132, -R202 ;  /* 0x800000ca84847220 */ /* 0x000fe40000410000 */
[----:B------:R-:W-:-:S02]  /*5750*/  FMUL.FTZ R131, R184, R3 ;  /* 0x00000003b8837220 */ /* 0x000fc40000410000 */
[C---:B------:R-:W-:Y:S02]  /*5760*/  FFMA.FTZ R184, R133.reuse, R3, R132 ;  /* 0x0000000385b87223 */ /* 0x040fe40000010084 */
[----:B-1----:R-:W-:Y:S02]  /*5770*/  FFMA.FTZ R15, R133, R202, -R198 ;  /* 0x000000ca850f7223 */ /* 0x002fe400000108c6 */
[----:B------:R-:W-:Y:S02]  /*5780*/  FADD.FTZ R229, -R229, R184 ;  /* 0x000000b8e5e57221 */ /* 0x000fe40000010100 */
[----:B------:R-:W-:Y:S02]  /*5790*/  FADD.FTZ R235, R228, R15 ;  /* 0x0000000fe4eb7221 */ /* 0x000fe40000010000 */
[C---:B------:R-:W-:Y:S02]  /*57a0*/  FMUL.FTZ R184, R134.reuse, -R229 ;  /* 0x800000e586b87220 */ /* 0x040fe40000410000 */
[----:B------:R-:W-:-:S02]  /*57b0*/  FMUL.FTZ R134, R134, -R235 ;  /* 0x800000eb86867220 */ /* 0x000fc40000410000 */
[C---:B------:R-:W-:Y:S02]  /*57c0*/  FFMA.FTZ R184, R135.reuse, R235, -R184 ;  /* 0x000000eb87b87223 */ /* 0x040fe400000108b8 */
[----:B------:R-:W-:Y:S02]  /*57d0*/  FFMA.FTZ R15, R135, R229, R134 ;  /* 0x000000e5870f7223 */ /* 0x000fe40000010086 */
[----:B------:R-:W-:Y:S02]  /*57e0*/  FMUL.FTZ R13, R232, UR38 ;  /* 0x00000026e80d7c20 */ /* 0x000fe40008410000 */
[----:B------:R-:W-:Y:S02]  /*57f0*/  FMUL.FTZ R133, R3, UR38 ;  /* 0x0000002603857c20 */ /* 0x000fe40008410000 */
[----:B------:R-:W-:Y:S02]  /*5800*/  FFMA.FTZ R131, R190, R202, R131 ;  /* 0x000000cabe837223 */ /* 0x000fe40000010083 */
[----:B------:R-:W-:-:S02]  /*5810*/  FADD.FTZ R226, -R226, R15 ;  /* 0x0000000fe2e27221 */ /* 0x000fc40000010100 */
[----:B------:R-:W-:Y:S02]  /*5820*/  FMUL.FTZ R190, R181, R229 ;  /* 0x000000e5b5be7220 */ /* 0x000fe40000410000 */
[----:B------:R-:W-:Y:S02]  /*5830*/  FADD.FTZ R227, R227, R184 ;  /* 0x000000b8e3e37221 */ /* 0x000fe40000010000 */
[----:B------:R-:W-:Y:S02]  /*5840*/  FFMA.FTZ R196, R230, UR39, R13 ;  /* 0x00000027e6c47c23 */ /* 0x000fe4000801000d */
[----:B------:R-:W-:Y:S02]  /*5850*/  FMUL.FTZ R181, R229, UR38 ;  /* 0x00000026e5b57c20 */ /* 0x000fe40008410000 */
[----:B------:R-:W-:Y:S02]  /*5860*/  FMUL.FTZ R132, R202, UR38 ;  /* 0x00000026ca847c20 */ /* 0x000fe40008410000 */
[----:B------:R-:W-:-:S02]  /*5870*/  FMUL.FTZ R13, R77, R202 ;  /* 0x000000ca4d0d7220 */ /* 0x000fc40000410000 */
[----:B------:R-:W-:Y:S02]  /*5880*/  FFMA.FTZ R133, R202, UR39, R133 ;  /* 0x00000027ca857c23 */ /* 0x000fe40008010085 */
[CC--:B------:R-:W-:Y:S02]  /*5890*/  FMUL.FTZ R202, R136.reuse, -R226.reuse ;  /* 0x800000e288ca7220 */ /* 0x0c0fe40000410000 */
[----:B------:R-:W-:Y:S02]  /*58a0*/  FMUL.FTZ R136, R136, -R227 ;  /* 0x800000e388887220 */ /* 0x000fe40000410000 */
[C---:B------:R-:W-:Y:S02]  /*58b0*/  FFMA.FTZ R184, R235.reuse, UR39, R181 ;  /* 0x00000027ebb87c23 */ /* 0x040fe400080100b5 */
[----:B------:R-:W-:Y:S02]  /*58c0*/  FMUL.FTZ R135, R235, UR38 ;  /* 0x00000026eb877c20 */ /* 0x000fe40008410000 */
[----:B------:R-:W-:-:S02]  /*58d0*/  FMUL.FTZ R181, R182, R226 ;  /* 0x000000e2b6b57220 */ /* 0x000fc40000410000 */
[C---:B------:R-:W-:Y:S02]  /*58e0*/  FFMA.FTZ R15, R137.reuse, R227, -R202 ;  /* 0x000000e3890f7223 */ /* 0x040fe400000108ca */
[----:B------:R-:W-:Y:S02]  /*58f0*/  FFMA.FTZ R136, R137, R226, R136 ;  /* 0x000000e289887223 */ /* 0x000fe40000010088 */
[----:B------:R-:W-:Y:S02]  /*5900*/  FFMA.FTZ R134, R191, R235, R190 ;  /* 0x000000ebbf867223 */ /* 0x000fe400000100be */
[----:B------:R-:W-:Y:S02]  /*5910*/  FFMA.FTZ R135, R229, UR39, -R135 ;  /* 0x00000027e5877c23 */ /* 0x000fe40008010887 */
[----:B------:R-:W-:Y:S02]  /*5920*/  FMUL.FTZ R190, R80, R229 ;  /* 0x000000e550be7220 */ /* 0x000fe40000410000 */
[----:B------:R-:W-:-:S02]  /*5930*/  FFMA.FTZ R181, R176, R227, R181 ;  /* 0x000000e3b0b57223 */ /* 0x000fc400000100b5 */
[----:B------:R-:W-:Y:S02]  /*5940*/  FMUL.FTZ R176, R226, UR38 ;  /* 0x00000026e2b07c20 */ /* 0x000fe40008410000 */
[----:B------:R-:W-:Y:S02]  /*5950*/  FADD.FTZ R229, R224, R15 ;  /* 0x0000000fe0e57221 */ /* 0x000fe40000010000 */
[----:B------:R-:W-:Y:S02]  /*5960*/  FADD.FTZ R224, -R225, R136 ;  /* 0x00000088e1e07221 */ /* 0x000fe40000010100 */
[----:B------:R-:W-:Y:S02]  /*5970*/  FFMA.FTZ R136, R227, UR39, R176 ;  /* 0x00000027e3887c23 */ /* 0x000fe400080100b0 */
        /* <DEDUP_REMOVED lines=14> */
[----:B------:R-:W-:Y:S02]  /*5a60*/  FMUL.FTZ R182, R179, R224 ;  /* 0x000000e0b3b67220 */ /* 0x000fe40000410000 */
[----:B------:R-:W-:Y:S02]  /*5a70*/  FMUL.FTZ R202, R82, R229 ;  /* 0x000000e552ca7220 */ /* 0x000fe40000410000 */
[C---:B------:R-:W-:Y:S02]  /*5a80*/  FFMA.FTZ R141, R143.reuse, R220, -R140 ;  /* 0x000000dc8f8d7223 */ /* 0x040fe4000001088c */
[----:B------:R-:W-:Y:S02]  /*5a90*/  FMUL.FTZ R12, R78, R230 ;  /* 0x000000e64e0c7220 */ /* 0x000fe40000410000 */
[----:B------:R-:W-:Y:S02]  /*5aa0*/  FFMA.FTZ R142, R143, R221, R142 ;  /* 0x000000dd8f8e7223 */ /* 0x000fe4000001008e */
[----:B------:R-:W-:-:S02]  /*5ab0*/  FFMA.FTZ R138, R173, R229, R182 ;  /* 0x000000e5ad8a7223 */ /* 0x000fc400000100b6 */
[----:B------:R-:W-:Y:S02]  /*5ac0*/  FMUL.FTZ R173, R19, R202 ;  /* 0x000000ca13ad7220 */ /* 0x000fe40000410000 */
[----:B------:R-:W-:Y:S02]  /*5ad0*/  FFMA.FTZ R194, R193, R230, R194 ;  /* 0x000000e6c1c27223 */ /* 0x000fe400000100c2 */
[----:B------:R-:W-:Y:S01]  /*5ae0*/  FMUL.FTZ R198, R80, R235 ;  /* 0x000000eb50c67220 */ /* 0x000fe20000410000 */
[----:B------:R1:W-:Y:S01]  /*5af0*/  STS [R2.X4+0x898], R173 ;  /* 0x000898ad02007388 */ /* 0x0003e20000004800 */
[----:B------:R-:W-:Y:S02]  /*5b00*/  FADD.FTZ R218, R218, R141 ;  /* 0x0000008ddada7221 */ /* 0x000fe40000010000 */
[----:B------:R-:W-:Y:S02]  /*5b10*/  FMUL.FTZ R14, R78, R232 ;  /* 0x000000e84e0e7220 */ /* 0x000fe40000410000 */
[----:B------:R-:W-:-:S02]  /*5b20*/  FMUL.FTZ R193, R125, R12 ;  /* 0x0000000c7dc17220 */ /* 0x000fc40000410000 */
[----:B------:R-:W-:Y:S02]  /*5b30*/  FADD.FTZ R219, -R219, R142 ;  /* 0x0000008edbdb7221 */ /* 0x000fe40000010100 */
[----:B------:R-:W-:Y:S01]  /*5b40*/  FMUL.FTZ R191, R123, R198 ;  /* 0x000000c67bbf7220 */ /* 0x000fe20000410000 */
[----:B------:R3:W-:Y:S01]  /*5b50*/  STS [R2.X4+0x8b8], R193 ;  /* 0x0008b8c102007388 */ /* 0x0007e20000004800 */
[C---:B------:R-:W-:Y:S02]  /*5b60*/  FMUL.FTZ R142, R144.reuse, -R218 ;  /* 0x800000da908e7220 */ /* 0x040fe40000410000 */
[----:B------:R-:W-:Y:S01]  /*5b70*/  FMUL.FTZ R201, R125, R14 ;  /* 0x0000000e7dc97220 */ /* 0x000fe20000410000 */
[----:B------:R4:W-:Y:S01]  /*5b80*/  STS [R2.X4+0x8a8], R191 ;  /* 0x0008a8bf02007388 */ /* 0x0009e20000004800 */
[----:B-1----:R-:W-:Y:S02]  /*5b90*/  FMUL.FTZ R173, R81, R223 ;  /* 0x000000df51ad7220 */ /* 0x002fe40000410000 */
[----:B------:R-:W-:Y:S01]  /*5ba0*/  FMUL.FTZ R144, R144, -R219 ;  /* 0x800000db90907220 */ /* 0x000fe20000410000 */
[----:B------:R1:W-:Y:S01]  /*5bb0*/  STS [R2.X4+0x8bc], R201 ;  /* 0x0008bcc902007388 */ /* 0x0003e20000004800 */
[----:B------:R-:W-:-:S02]  /*5bc0*/  FFMA.FTZ R132, R3, UR39, -R132 ;  /* 0x0000002703847c23 */ /* 0x000fc40008010884 */
[----:B------:R-:W-:Y:S02]  /*5bd0*/  FMUL.FTZ R3, R77, R3 ;  /* 0x000000034d037220 */ /* 0x000fe40000410000 */
[----:B---3--:R-:W-:Y:S02]  /*5be0*/  FMUL.FTZ R193, R130, R13 ;  /* 0x0000000d82c17220 */ /* 0x008fe40000410000 */
[----:B------:R-:W-:Y:S02]  /*5bf0*/  FFMA.FTZ R142, R145, R219, R142 ;  /* 0x000000db918e7223 */ /* 0x000fe4000001008e */
[----:B------:R-:W-:Y:S01]  /*5c00*/  FMUL.FTZ R143, R81, R222 ;  /* 0x000000de518f7220 */ /* 0x000fe20000410000 */
[----:B------:R3:W-:Y:S01]  /*5c10*/  STS [R2.X4+0x8b0], R193 ;  /* 0x0008b0c102007388 */ /* 0x0007e20000004800 */
[----:B------:R-:W-:Y:S02]  /*5c20*/  FMUL.FTZ R140, R177, R173 ;  /* 0x000000adb18c7220 */ /* 0x000fe40000410000 */
[----:B------:R-:W-:-:S02]  /*5c30*/  FFMA.FTZ R145, R145, R218, -R144 ;  /* 0x000000da91917223 */ /* 0x000fc40000010890 */
[----:B----4-:R-:W-:Y:S02]  /*5c40*/  FMUL.FTZ R191, R79, R226 ;  /* 0x000000e24fbf7220 */ /* 0x010fe40000410000 */
[----:B-1----:R-:W-:Y:S02]  /*5c50*/  FMUL.FTZ R201, R130, R3 ;  /* 0x0000000382c97220 */ /* 0x002fe40000410000 */
[----:B------:R-:W-:Y:S02]  /*5c60*/  FADD.FTZ R217, -R217, R142 ;  /* 0x0000008ed9d97221 */ /* 0x000fe40000010100 */
[----:B---3--:R-:W-:Y:S01]  /*5c70*/  FMUL.FTZ R193, R79, R227 ;  /* 0x000000e34fc17220 */ /* 0x008fe20000410000 */
[----:B------:R1:W-:Y:S01]  /*5c80*/  STS [R2.X4+0x8b4], R201 ;  /* 0x0008b4c902007388 */ /* 0x0003e20000004800 */
[-C--:B------:R-:W-:Y:S02]  /*5c90*/  FMUL.FTZ R141, R177, R143.reuse ;  /* 0x0000008fb18d7220 */ /* 0x080fe40000410000 */
[----:B------:R-:W-:-:S02]  /*5ca0*/  FFMA.FTZ R140, R178, R143, R140 ;  /* 0x0000008fb28c7223 */ /* 0x000fc4000001008c */
[----:B------:R-:W-:Y:S02]  /*5cb0*/  FADD.FTZ R216, R216, R145 ;  /* 0x00000091d8d87221 */ /* 0x000fe40000010000 */
[----:B------:R-:W-:Y:S02]  /*5cc0*/  FMUL.FTZ R143, R126, R143 ;  /* 0x0000008f7e8f7220 */ /* 0x000fe40000410000 */
[----:B------:R-:W-:Y:S02]  /*5cd0*/  FMUL.FTZ R144, R180, R191 ;  /* 0x000000bfb4907220 */ /* 0x000fe40000410000 */
[----:B------:R-:W-:Y:S01]  /*5ce0*/  FMUL.FTZ R142, R146, -R217 ;  /* 0x800000d9928e7220 */ /* 0x000fe20000410000 */
[----:B------:R3:W-:Y:S01]  /*5cf0*/  STS [R2.X4+0x890], R143 ;  /* 0x0008908f02007388 */ /* 0x0007e20000004800 */
[-C--:B-1----:R-:W-:Y:S02]  /*5d00*/  FMUL.FTZ R201, R128, R193.reuse ;  /* 0x000000c180c97220 */ /* 0x082fe40000410000 */
[----:B------:R-:W-:-:S02]  /*5d10*/  FMUL.FTZ R176, R180, R193 ;  /* 0x000000c1b4b07220 */ /* 0x000fc40000410000 */
[-C--:B------:R-:W-:Y:S01]  /*5d20*/  FMUL.FTZ R146, R146, -R216.reuse ;  /* 0x800000d892927220 */ /* 0x080fe20000410000 */
[----:B------:R-:W-:Y:S01]  /*5d30*/  STS [R2.X4+0x8a0], R201 ;  /* 0x0008a0c902007388 */ /* 0x000fe20000004800 */
[----:B------:R-:W-:Y:S02]  /*5d40*/  FFMA.FTZ R193, R183, R193, R144 ;  /* 0x000000c1b7c17223 */ /* 0x000fe40000010090 */
[C---:B------:R-:W-:Y:S02]  /*5d50*/  FMUL.FTZ R144, R84.reuse, R221 ;  /* 0x000000dd54907220 */ /* 0x040fe40000410000 */
[C---:B---3--:R-:W-:Y:S02]  /*5d60*/  FFMA.FTZ R143, R147.reuse, R216, -R142 ;  /* 0x000000d8938f7223 */ /* 0x048fe4000001088e */
[----:B------:R-:W-:Y:S02]  /*5d70*/  FFMA.FTZ R146, R147, R217, R146 ;  /* 0x000000d993927223 */ /* 0x000fe40000010092 */
[----:B------:R-:W-:-:S02]  /*5d80*/  FMUL.FTZ R142, R84, R220 ;  /* 0x000000dc548e7220 */ /* 0x000fc40000410000 */
[----:B------:R-:W-:Y:S02]  /*5d90*/  FMUL.FTZ R145, R174, R144 ;  /* 0x00000090ae917220 */ /* 0x000fe40000410000 */
[----:B------:R-:W-:Y:S02]  /*5da0*/  FADD.FTZ R214, R214, R143 ;  /* 0x0000008fd6d67221 */ /* 0x000fe40000010000 */
[----:B------:R-:W-:Y:S02]  /*5db0*/  FADD.FTZ R215, -R215, R146 ;  /* 0x00000092d7d77221 */ /* 0x000fe40000010100 */
[-C--:B------:R-:W-:Y:S02]  /*5dc0*/  FMUL.FTZ R146, R174, R142.reuse ;  /* 0x0000008eae927220 */ /* 0x080fe40000410000 */
[-C--:B------:R-:W-:Y:S02]  /*5dd0*/  FFMA.FTZ R145, R175, R142.reuse, R145 ;  /* 0x0000008eaf917223 */ /* 0x080fe40000010091 */
[----:B------:R-:W-:-:S02]  /*5de0*/  FMUL.FTZ R143, R119, R142 ;  /* 0x0000008e778f7220 */ /* 0x000fc40000410000 */
[CC--:B------:R-:W-:Y:S02]  /*5df0*/  FMUL.FTZ R142, R148.reuse, -R214.reuse ;  /* 0x800000d6948e7220 */ /* 0x0c0fe40000410000 */
[-C--:B------:R-:W-:Y:S01]  /*5e00*/  FMUL.FTZ R148, R148, -R215.reuse ;  /* 0x800000d794947220 */ /* 0x080fe20000410000 */
[----:B------:R1:W-:Y:S01]  /*5e10*/  STS [R2.X4+0x888], R143 ;  /* 0x0008888f02007388 */ /* 0x0003e20000004800 */
[C---:B------:R-:W-:Y:S02]  /*5e20*/  FFMA.FTZ R142, R149.reuse, R215, R142 ;  /* 0x000000d7958e7223 */ /* 0x040fe4000001008e */
[----:B------:R-:W-:Y:S02]  /*5e30*/  FFMA.FTZ R149, R149, R214, -R148 ;  /* 0x000000d695957223 */ /* 0x000fe40000010894 */
[----:B------:R-:W-:Y:S02]  /*5e40*/  FADD.FTZ R213, -R213, R142 ;  /* 0x0000008ed5d57221 */ /* 0x000fe40000010100 */
[----:B------:R-:W-:-:S02]  /*5e50*/  FADD.FTZ R212, R212, R149 ;  /* 0x00000095d4d47221 */ /* 0x000fc40000010000 */
[CC--:B------:R-:W-:Y:S02]  /*5e60*/  FMUL.FTZ R142, R150.reuse, -R213.reuse ;  /* 0x800000d5968e7220 */ /* 0x0c0fe40000410000 */
[-C--:B------:R-:W-:Y:S02]  /*5e70*/  FMUL.FTZ R150, R150, -R212.reuse ;  /* 0x800000d496967220 */ /* 0x080fe40000410000 */
[----:B-1----:R-:W-:Y:S02]  /*5e80*/  FFMA.FTZ R143, R151, R212, -R142 ;  /* 0x000000d4978f7223 */ /* 0x002fe4000001088e */
[----:B------:R-:W-:Y:S02]  /*5e90*/  FMUL.FTZ R179, R229, UR38 ;  /* 0x00000026e5b37c20 */ /* 0x000fe40008410000 */
[----:B------:R-:W-:Y:S02]  /*5ea0*/  FFMA.FTZ R150, R151, R213, R150 ;  /* 0x000000d597967223 */ /* 0x000fe40000010096 */
[----:B------:R-:W-:-:S02]  /*5eb0*/  FADD.FTZ R210, R210, R143 ;  /* 0x0000008fd2d27221 */ /* 0x000fc40000010000 */
[C---:B------:R-:W-:Y:S02]  /*5ec0*/  FMUL.FTZ R139, R224.reuse, UR38 ;  /* 0x00000026e08b7c20 */ /* 0x040fe40008410000 */
[----:B------:R-:W-:Y:S02]  /*5ed0*/  FFMA.FTZ R182, R224, UR39, -R179 ;  /* 0x00000027e0b67c23 */ /* 0x000fe400080108b3 */
[----:B------:R-:W-:Y:S02]  /*5ee0*/  FADD.FTZ R211, -R211, R150 ;  /* 0x00000096d3d37221 */ /* 0x000fe40000010100 */
[----:B------:R-:W-:Y:S02]  /*5ef0*/  FMUL.FTZ R224, R82, R224 ;  /* 0x000000e052e07220 */ /* 0x000fe40000410000 */
[C---:B------:R-:W-:Y:S02]  /*5f00*/  FMUL.FTZ R142, R152.reuse, -R210 ;  /* 0x800000d2988e7220 */ /* 0x040fe40000410000 */
[----:B------:R-:W-:-:S02]  /*5f10*/  FMUL.FTZ R152, R152, -R211 ;  /* 0x800000d398987220 */ /* 0x000fc40000410000 */
[----:B------:R-:W-:Y:S02]  /*5f20*/  FMUL.FTZ R179, R19, R224 ;  /* 0x000000e013b37220 */ /* 0x000fe40000410000 */
[----:B------:R-:W-:Y:S02]  /*5f30*/  FFMA.FTZ R142, R153, R211, R142 ;  /* 0x000000d3998e7223 */ /* 0x000fe4000001008e */
[-C--:B------:R-:W-:Y:S01]  /*5f40*/  FMUL.FTZ R147, R119, R144.reuse ;  /* 0x0000009077937220 */ /* 0x080fe20000410000 */
[----:B------:R1:W-:Y:S01]  /*5f50*/  STS [R2.X4+0x89c], R179 ;  /* 0x00089cb302007388 */ /* 0x0003e20000004800 */
[----:B------:R-:W-:Y:S02]  /*5f60*/  FFMA.FTZ R146, R175, R144, -R146 ;  /* 0x00000090af927223 */ /* 0x000fe40000010892 */
[----:B------:R-:W-:Y:S01]  /*5f70*/  FFMA.FTZ R153, R153, R210, -R152 ;  /* 0x000000d299997223 */ /* 0x000fe20000010898 */
[----:B------:R3:W-:Y:S01]  /*5f80*/  STS [R2.X4+0x88c], R147 ;  /* 0x00088c9302007388 */ /* 0x0007e20000004800 */
[----:B------:R-:W-:-:S02]  /*5f90*/  FMUL.FTZ R144, R188, R190 ;  /* 0x000000bebc907220 */ /* 0x000fc40000410000 */
[----:B------:R-:W-:Y:S02]  /*5fa0*/  FMUL.FTZ R143, R185, R3 ;  /* 0x00000003b98f7220 */ /* 0x000fe40000410000 */
[-C--:B------:R-:W-:Y:S02]  /*5fb0*/  FFMA.FTZ R141, R178, R173.reuse, -R141 ;  /* 0x000000adb28d7223 */ /* 0x080fe4000001088d */
[----:B-1----:R-:W-:Y:S02]  /*5fc0*/  FMUL.FTZ R179, R126, R173 ;  /* 0x000000ad7eb37220 */ /* 0x002fe40000410000 */
[----:B------:R-:W-:Y:S02]  /*5fd0*/  FADD.FTZ R209, -R209, R142 ;  /* 0x0000008ed1d17221 */ /* 0x000fe40000010100 */
[----:B------:R-:W-:Y:S01]  /*5fe0*/  FMUL.FTZ R148, R188, R198 ;  /* 0x000000c6bc947220 */ /* 0x000fe20000410000 */
[----:B------:R-:W-:Y:S01]  /*5ff0*/  STS [R2.X4+0x894], R179 ;  /* 0x000894b302007388 */ /* 0x000fe20000004800 */
[----:B------:R-:W-:-:S02]  /*6000*/  FMUL.FTZ R173, R83, R219 ;  /* 0x000000db53ad7220 */ /* 0x000fc40000410000 */
[----:B------:R-:W-:Y:S02]  /*6010*/  FADD.FTZ R208, R208, R153 ;  /* 0x00000099d0d07221 */ /* 0x000fe40000010000 */
[----:B------:R-:W-:Y:S02]  /*6020*/  FFMA.FTZ R198, R189, R198, R144 ;  /* 0x000000c6bdc67223 */ /* 0x000fe40000010090 */
[-C--:B------:R-:W-:Y:S02]  /*6030*/  FMUL.FTZ R144, R185, R13.reuse ;  /* 0x0000000db9907220 */ /* 0x080fe40000410000 */
[----:B------:R-:W-:Y:S02]  /*6040*/  FFMA.FTZ R142, R186, R13, R143 ;  /* 0x0000000dba8e7223 */ /* 0x000fe4000001008f */
[----:B------:R-:W-:Y:S02]  /*6050*/  FMUL.FTZ R13, R154, -R209 ;  /* 0x800000d19a0d7220 */ /* 0x000fe40000410000 */
[----:B------:R-:W-:-:S02]  /*6060*/  FMUL.FTZ R149, R83, R218 ;  /* 0x000000da53957220 */ /* 0x000fc40000410000 */
[----:B---3--:R-:W-:Y:S02]  /*6070*/  FMUL.FTZ R147, R171, R173 ;  /* 0x000000adab937220 */ /* 0x008fe40000410000 */
[----:B------:R-:W-:Y:S02]  /*6080*/  FMUL.FTZ R154, R154, -R208 ;  /* 0x800000d09a9a7220 */ /* 0x000fe40000410000 */
[-C--:B------:R-:W-:Y:S02]  /*6090*/  FMUL.FTZ R203, R123, R190.reuse ;  /* 0x000000be7bcb7220 */ /* 0x080fe40000410000 */
[----:B------:R-:W-:Y:S02]  /*60a0*/  FFMA.FTZ R190, R189, R190, -R148 ;  /* 0x000000bebdbe7223 */ /* 0x000fe40000010894 */
[----:B------:R-:W-:Y:S01]  /*60b0*/  FMUL.FTZ R150, R86, R217 ;  /* 0x000000d956967220 */ /* 0x000fe20000410000 */
[----:B------:R-:W-:Y:S01]  /*60c0*/  STS [R2.X4+0x8ac], R203 ;  /* 0x0008accb02007388 */ /* 0x000fe20000004800 */
[----:B------:R-:W-:-:S02]  /*60d0*/  FMUL.FTZ R148, R171, R149 ;  /* 0x00000095ab947220 */ /* 0x000fc40000410000 */
[----:B------:R-:W-:Y:S02]  /*60e0*/  FFMA.FTZ R147, R172, R149, R147 ;  /* 0x00000095ac937223 */ /* 0x000fe40000010093 */
[C---:B------:R-:W-:Y:S02]  /*60f0*/  FFMA.FTZ R154, R155.reuse, R209, R154 ;  /* 0x000000d19b9a7223 */ /* 0x040fe4000001009a */
[----:B------:R-:W-:Y:S02]  /*6100*/  FMUL.FTZ R149, R120, R149 ;  /* 0x0000009578957220 */ /* 0x000fe40000410000 */
[----:B------:R-:W-:Y:S02]  /*6110*/  FFMA.FTZ R143, R186, R3, -R144 ;  /* 0x00000003ba8f7223 */ /* 0x000fe40000010890 */
[----:B------:R-:W-:Y:S01]  /*6120*/  FFMA.FTZ R13, R155, R208, -R13 ;  /* 0x000000d09b0d7223 */ /* 0x000fe2000001080d */
[----:B------:R1:W-:Y:S01]  /*6130*/  STS [R2.X4+0x880], R149 ;  /* 0x0008809502007388 */ /* 0x0003e20000004800 */
[----:B------:R-:W-:-:S02]  /*6140*/  FMUL.FTZ R144, R86, R216 ;  /* 0x000000d856907220 */ /* 0x000fc40000410000 */
[----:B------:R-:W-:Y:S02]  /*6150*/  FMUL.FTZ R3, R169, R150 ;  /* 0x00000096a9037220 */ /* 0x000fe40000410000 */
[----:B------:R-:W-:Y:S02]  /*6160*/  FADD.FTZ R207, -R207, R154 ;  /* 0x0000009acfcf7221 */ /* 0x000fe40000010100 */
[----:B------:R-:W-:Y:S02]  /*6170*/  FADD.FTZ R206, R206, R13 ;  /* 0x0000000dcece7221 */ /* 0x000fe40000010000 */
[-C--:B------:R-:W-:Y:S02]  /*6180*/  FFMA.FTZ R13, R170, R144.reuse, R3 ;  /* 0x00000090aa0d7223 */ /* 0x080fe40000010003 */
[-C--:B-1----:R-:W-:Y:S02]  /*6190*/  FMUL.FTZ R149, R169, R144.reuse ;  /* 0x00000090a9957220 */ /* 0x082fe40000410000 */
[----:B------:R-:W-:-:S02]  /*61a0*/  FMUL.FTZ R153, R113, R144 ;  /* 0x0000009071997220 */ /* 0x000fc40000410000 */
[-C--:B------:R-:W-:Y:S02]  /*61b0*/  FMUL.FTZ R144, R156, -R207.reuse ;  /* 0x800000cf9c907220 */ /* 0x080fe40000410000 */
[----:B------:R-:W-:Y:S01]  /*61c0*/  FFMA.FTZ R3, R170, R150, -R149 ;  /* 0x00000096aa037223 */ /* 0x000fe20000010895 */
[----:B------:R1:W-:Y:S01]  /*61d0*/  STS [R2.X4+0x878], R153 ;  /* 0x0008789902007388 */ /* 0x0003e20000004800 */
[-C--:B------:R-:W-:Y:S02]  /*61e0*/  FMUL.FTZ R156, R156, -R206.reuse ;  /* 0x800000ce9c9c7220 */ /* 0x080fe40000410000 */
[----:B------:R-:W-:Y:S02]  /*61f0*/  FFMA.FTZ R149, R157, R206, -R144 ;  /* 0x000000ce9d957223 */ /* 0x000fe40000010890 */
[----:B------:R-:W-:Y:S02]  /*6200*/  FMUL.FTZ R144, R199, R14 ;  /* 0x0000000ec7907220 */ /* 0x000fe40000410000 */
[----:B------:R-:W-:-:S02]  /*6210*/  FFMA.FTZ R156, R157, R207, R156 ;  /* 0x000000cf9d9c7223 */ /* 0x000fc4000001009c */
[----:B------:R-:W-:Y:S02]  /*6220*/  FADD.FTZ R204, R204, R149 ;  /* 0x00000095cccc7221 */ /* 0x000fe40000010000 */
[-C--:B------:R-:W-:Y:S02]  /*6230*/  FFMA.FTZ R144, R129, R12.reuse, R144 ;  /* 0x0000000c81907223 */ /* 0x080fe40000010090 */
[----:B------:R-:W-:Y:S02]  /*6240*/  FMUL.FTZ R149, R199, R12 ;  /* 0x0000000cc7957220 */ /* 0x000fe40000410000 */
[----:B------:R-:W-:Y:S02]  /*6250*/  FADD.FTZ R205, -R205, R156 ;  /* 0x0000009ccdcd7221 */ /* 0x000fe40000010100 */
[C---:B------:R-:W-:Y:S02]  /*6260*/  FMUL.FTZ R12, R158.reuse, -R204 ;  /* 0x800000cc9e0c7220 */ /* 0x040fe40000410000 */
[----:B------:R-:W-:-:S02]  /*6270*/  FMUL.FTZ R158, R158, -R205 ;  /* 0x800000cd9e9e7220 */ /* 0x000fc40000410000 */
[----:B------:R-:W-:Y:S02]  /*6280*/  FFMA.FTZ R12, R159, R205, R12 ;  /* 0x000000cd9f0c7223 */ /* 0x000fe4000001000c */
[----:B------:R-:W-:Y:S02]  /*6290*/  FMUL.FTZ R151, R120, R173 ;  /* 0x000000ad78977220 */ /* 0x000fe40000410000 */
[----:B------:R-:W-:Y:S02]  /*62a0*/  FMUL.FTZ R157, R85, R215 ;  /* 0x000000d7559d7220 */ /* 0x000fe40000410000 */
[----:B------:R-:W-:Y:S01]  /*62b0*/  FFMA.FTZ R158, R159, R204, -R158 ;  /* 0x000000cc9f9e7223 */ /* 0x000fe2000001089e */
[----:B------:R3:W-:Y:S01]  /*62c0*/  STS [R2.X4+0x884], R151 ;  /* 0x0008849702007388 */ /* 0x0007e20000004800 */
[----:B------:R-:W-:Y:S02]  /*62d0*/  FADD.FTZ R233, -R233, R12 ;  /* 0x0000000ce9e97221 */ /* 0x000fe40000010100 */
[----:B------:R-:W-:-:S02]  /*62e0*/  FFMA.FTZ R14, R129, R14, -R149 ;  /* 0x0000000e810e7223 */ /* 0x000fc40000010895 */
[----:B-1----:R-:W-:Y:S02]  /*62f0*/  FMUL.FTZ R153, R167, R157 ;  /* 0x0000009da7997220 */ /* 0x002fe40000410000 */
[----:B------:R-:W-:Y:S02]  /*6300*/  FADD.FTZ R231, R231, R158 ;  /* 0x0000009ee7e77221 */ /* 0x000fe40000010000 */
[----:B------:R-:W-:Y:S02]  /*6310*/  FMUL.FTZ R149, R91, R233 ;  /* 0x000000e95b957220 */ /* 0x000fe40000410000 */
[----:B---3--:R-:W-:Y:S02]  /*6320*/  FMUL.FTZ R151, R85, R214 ;  /* 0x000000d655977220 */ /* 0x008fe40000410000 */
[----:B------:R-:W-:Y:S02]  /*6330*/  FFMA.FTZ R148, R172, R173, -R148 ;  /* 0x000000adac947223 */ /* 0x000fe40000010894 */
[----:B------:R-:W-:-:S02]  /*6340*/  FMUL.FTZ R155, R113, R150 ;  /* 0x00000096719b7220 */ /* 0x000fc40000410000 */
[-C--:B------:R-:W-:Y:S02]  /*6350*/  FMUL.FTZ R173, R114, R151.reuse ;  /* 0x0000009772ad7220 */ /* 0x080fe40000410000 */
[-C--:B------:R-:W-:Y:S01]  /*6360*/  FFMA.FTZ R153, R168, R151.reuse, R153 ;  /* 0x00000097a8997223 */ /* 0x080fe20000010099 */
[----:B------:R1:W-:Y:S01]  /*6370*/  STS [R2.X4+0x87c], R155 ;  /* 0x00087c9b02007388 */ /* 0x0003e20000004800 */
[----:B------:R-:W-:Y:S02]  /*6380*/  FMUL.FTZ R152, R167, R151 ;  /* 0x00000097a7987220 */ /* 0x000fe40000410000 */
[----:B------:R-:W-:Y:S01]  /*6390*/  FMUL.FTZ R12, R92, R205 ;  /* 0x000000cd5c0c7220 */ /* 0x000fe20000410000 */
[----:B------:R3:W-:Y:S01]  /*63a0*/  STS [R2.X4+0x870], R173 ;  /* 0x000870ad02007388 */ /* 0x0007e20000004800 */
[----:B------:R-:W-:Y:S02]  /*63b0*/  FMUL.FTZ R151, R91, R231 ;  /* 0x000000e75b977220 */ /* 0x000fe40000410000 */
[----:B------:R-:W-:-:S02]  /*63c0*/  FMUL.FTZ R154, R28, R149 ;  /* 0x000000951c9a7220 */ /* 0x000fc40000410000 */
[----:B------:R-:W-:Y:S02]  /*63d0*/  FFMA.FTZ R139, R229, UR39, R139 ;  /* 0x00000027e58b7c23 */ /* 0x000fe4000801008b */
[----:B------:R-:W-:Y:S02]  /*63e0*/  FMUL.FTZ R182, R237, R182 ;  /* 0x000000b6edb67220 */ /* 0x000fe40000410000 */
[----:B------:R-:W-:Y:S02]  /*63f0*/  FMUL.FTZ R150, R92, R204 ;  /* 0x000000cc5c967220 */ /* 0x000fe40000410000 */
[----:B-1----:R-:W-:Y:S02]  /*6400*/  FMUL.FTZ R155, R16, R12 ;  /* 0x0000000c109b7220 */ /* 0x002fe40000410000 */
[----:B------:R-:W-:Y:S02]  /*6410*/  FFMA.FTZ R154, R29, R151, R154 ;  /* 0x000000971d9a7223 */ /* 0x000fe4000001009a */
[----:B------:R-:W-:-:S02]  /*6420*/  FFMA.FTZ R139, R236, R139, R182 ;  /* 0x0000008bec8b7223 */ /* 0x000fc400000100b6 */
[C---:B------:R-:W-:Y:S02]  /*6430*/  FMUL.FTZ R182, R88.reuse, R213 ;  /* 0x000000d558b67220 */ /* 0x040fe40000410000 */
[----:B------:R-:W-:Y:S02]  /*6440*/  FFMA.FTZ R155, R17, R150, R155 ;  /* 0x00000096119b7223 */ /* 0x000fe4000001009b */
[----:B------:R-:W-:Y:S02]  /*6450*/  FADD.FTZ R154, RZ, R154 ;  /* 0x0000009aff9a7221 */ /* 0x000fe40000010000 */
[----:B------:R-:W-:Y:S02]  /*6460*/  FMUL.FTZ R156, R88, R212 ;  /* 0x000000d4589c7220 */ /* 0x000fe40000410000 */
[-C--:B------:R-:W-:Y:S02]  /*6470*/  FFMA.FTZ R152, R168, R157.reuse, -R152 ;  /* 0x0000009da8987223 */ /* 0x080fe40000010898 */
[----:B------:R-:W-:-:S02]  /*6480*/  FMUL.FTZ R179, R114, R157 ;  /* 0x0000009d72b37220 */ /* 0x000fc40000410000 */
[C---:B------:R-:W-:Y:S02]  /*6490*/  FMUL.FTZ R157, R165.reuse, R182 ;  /* 0x000000b6a59d7220 */ /* 0x040fe40000410000 */
[----:B---3--:R-:W-:Y:S01]  /*64a0*/  FADD.FTZ R173, R154, R155 ;  /* 0x0000009b9aad7221 */ /* 0x008fe20000010000 */
[----:B------:R1:W-:Y:S01]  /*64b0*/  STS [R2.X4+0x874], R179 ;  /* 0x000874b302007388 */ /* 0x0003e20000004800 */
[-C--:B------:R-:W-:Y:S02]  /*64c0*/  FMUL.FTZ R155, R165, R156.reuse ;  /* 0x0000009ca59b7220 */ /* 0x080fe40000410000 */
[----:B------:R-:W-:Y:S02]  /*64d0*/  FMUL.FTZ R137, R227, UR38 ;  /* 0x00000026e3897c20 */ /* 0x000fe40008410000 */
[-C--:B------:R-:W-:Y:S02]  /*64e0*/  FFMA.FTZ R154, R166, R156.reuse, R157 ;  /* 0x0000009ca69a7223 */ /* 0x080fe4000001009d */
[----:B------:R-:W-:-:S02]  /*64f0*/  FMUL.FTZ R227, R105, R156 ;  /* 0x0000009c69e37220 */ /* 0x000fc40000410000 */
[----:B------:R-:W-:Y:S02]  /*6500*/  FFMA.FTZ R156, R166, R182, -R155 ;  /* 0x000000b6a69c7223 */ /* 0x000fe4000001089b */
[----:B------:R-:W-:Y:S01]  /*6510*/  FMUL.FTZ R158, R28, R151 ;  /* 0x000000971c9e7220 */ /* 0x000fe20000410000 */
[----:B------:R-:W-:Y:S01]  /*6520*/  STS [R2.X4+0x868], R227 ;  /* 0x000868e302007388 */ /* 0x000fe20000004800 */
[----:B------:R-:W-:Y:S02]  /*6530*/  FMUL.FTZ R155, R89, R207 ;  /* 0x000000cf599b7220 */ /* 0x000fe40000410000 */
[-C--:B------:R-:W-:Y:S02]  /*6540*/  FMUL.FTZ R203, R128, R191.reuse ;  /* 0x000000bf80cb7220 */ /* 0x080fe40000410000 */
[----:B------:R-:W-:Y:S02]  /*6550*/  FFMA.FTZ R191, R183, R191, -R176 ;  /* 0x000000bfb7bf7223 */ /* 0x000fe400000108b0 */
[----:B------:R-:W-:Y:S01]  /*6560*/  FMUL.FTZ R159, R16, R150 ;  /* 0x00000096109f7220 */ /* 0x000fe20000410000 */
[----:B------:R3:W-:Y:S01]  /*6570*/  STS [R2.X4+0x8a4], R203 ;  /* 0x0008a4cb02007388 */ /* 0x0007e20000004800 */
[----:B------:R-:W-:-:S02]  /*6580*/  FFMA.FTZ R158, R29, R149, -R158 ;  /* 0x000000951d9e7223 */ /* 0x000fc4000001089e */
[----:B------:R-:W-:Y:S02]  /*6590*/  FMUL.FTZ R157, R89, R206 ;  /* 0x000000ce599d7220 */ /* 0x000fe40000410000 */
[----:B------:R-:W-:Y:S02]  /*65a0*/  FMUL.FTZ R176, R109, R155 ;  /* 0x0000009b6db07220 */ /* 0x000fe40000410000 */
[----:B------:R-:W-:Y:S02]  /*65b0*/  FFMA.FTZ R159, R17, R12, -R159 ;  /* 0x0000000c119f7223 */ /* 0x000fe4000001089f */
[----:B------:R-:W-:Y:S02]  /*65c0*/  FADD.FTZ R158, RZ, R158 ;  /* 0x0000009eff9e7221 */ /* 0x000fe40000010000 */
[----:B------:R-:W-:Y:S02]  /*65d0*/  FMUL.FTZ R229, R105, R182 ;  /* 0x000000b669e57220 */ /* 0x000fe40000410000 */
[----:B------:R-:W-:-:S02]  /*65e0*/  FFMA.FTZ R176, R160, R157, R176 ;  /* 0x0000009da0b07223 */ /* 0x000fc400000100b0 */
[----:B------:R-:W-:Y:S01]  /*65f0*/  FMUL.FTZ R182, R90, R209 ;  /* 0x000000d15ab67220 */ /* 0x000fe20000410000 */
[----:B------:R-:W-:Y:S01]  /*6600*/  STS [R2.X4+0x86c], R229 ;  /* 0x00086ce502007388 */ /* 0x000fe20000004800 */
[----:B-1----:R-:W-:Y:S02]  /*6610*/  FMUL.FTZ R179, R109, R157 ;  /* 0x0000009d6db37220 */ /* 0x002fe40000410000 */
[C---:B------:R-:W-:Y:S02]  /*6620*/  FMUL.FTZ R15, R237.reuse, R224 ;  /* 0x000000e0ed0f7220 */ /* 0x040fe40000410000 */
[----:B------:R-:W-:Y:S02]  /*6630*/  FMUL.FTZ R237, R237, R202 ;  /* 0x000000caeded7220 */ /* 0x000fe40000410000 */
[----:B------:R-:W-:Y:S02]  /*6640*/  FADD.FTZ R158, R158, R159 ;  /* 0x0000009f9e9e7221 */ /* 0x000fe40000010000 */
[----:B------:R-:W-:-:S02]  /*6650*/  FADD.FTZ R173, R173, R176 ;  /* 0x000000b0adad7221 */ /* 0x000fc40000010000 */
[----:B---3--:R-:W-:Y:S02]  /*6660*/  FMUL.FTZ R203, R87, R211 ;  /* 0x000000d357cb7220 */ /* 0x008fe40000410000 */
[----:B------:R-:W-:Y:S02]  /*6670*/  FMUL.FTZ R176, R90, R208 ;  /* 0x000000d05ab07220 */ /* 0x000fe40000410000 */
[----:B------:R-:W-:Y:S02]  /*6680*/  FMUL.FTZ R159, R161, R182 ;  /* 0x000000b6a19f7220 */ /* 0x000fe40000410000 */
[----:B------:R-:W-:Y:S02]  /*6690*/  FFMA.FTZ R179, R160, R155, -R179 ;  /* 0x0000009ba0b37223 */ /* 0x000fe400000108b3 */
[C---:B------:R-:W-:Y:S02]  /*66a0*/  FFMA.FTZ R15, R236.reuse, R202, R15 ;  /* 0x000000caec0f7223 */ /* 0x040fe4000001000f */
[----:B------:R-:W-:-:S02]  /*66b0*/  FFMA.FTZ R236, R236, R224, -R237 ;  /* 0x000000e0ecec7223 */ /* 0x000fc400000108ed */
[----:B------:R-:W-:Y:S02]  /*66c0*/  FMUL.FTZ R201, R87, R210 ;  /* 0x000000d257c97220 */ /* 0x000fe40000410000 */
[----:B------:R-:W-:Y:S02]  /*66d0*/  FMUL.FTZ R224, R163, R203 ;  /* 0x000000cba3e07220 */ /* 0x000fe40000410000 */
[-C--:B------:R-:W-:Y:S02]  /*66e0*/  FFMA.FTZ R202, R162, R176.reuse, R159 ;  /* 0x000000b0a2ca7223 */ /* 0x080fe4000001009f */
[----:B------:R-:W-:Y:S02]  /*66f0*/  FADD.FTZ R158, R158, R179 ;  /* 0x000000b39e9e7221 */ /* 0x000fe40000010000 */
[----:B------:R-:W-:Y:S02]  /*6700*/  FMUL.FTZ R179, R161, R176 ;  /* 0x000000b0a1b37220 */ /* 0x000fe40000410000 */
[----:B------:R-:W-:-:S02]  /*6710*/  FFMA.FTZ R224, R164, R201, R224 ;  /* 0x000000c9a4e07223 */ /* 0x000fc400000100e0 */
[----:B------:R-:W-:Y:S02]  /*6720*/  FADD.FTZ R173, R173, R202 ;  /* 0x000000caadad7221 */ /* 0x000fe40000010000 */
[----:B------:R-:W-:Y:S02]  /*6730*/  FMUL.FTZ R225, R163, R201 ;  /* 0x000000c9a3e17220 */ /* 0x000fe40000410000 */
        /* <DEDUP_REMOVED lines=18> */
[----:B------:R-:W-:Y:S02]  /*6860*/  FADD.FTZ R141, R146, R141 ;  /* 0x0000008d928d7221 */ /* 0x000fe40000010000 */
[----:B------:R-:W-:Y:S01]  /*6870*/  FMUL.FTZ R3, R21, R150 ;  /* 0x0000009615037220 */ /* 0x000fe20000410000 */
[----:B------:R-:W-:Y:S01]  /*6880*/  LEA R15, R15, -R98, 0x1 ;  /* 0x800000620f0f7211 */ /* 0x000fe200078e08ff */
[----:B------:R-:W-:Y:S02]  /*6890*/  FADD.FTZ R236, R141, R236 ;  /* 0x000000ec8dec7221 */ /* 0x000fe40000010000 */
[----:B------:R-:W-:Y:S01]  /*68a0*/  FADD.FTZ R193, R140, R193 ;  /* 0x000000c18cc17221 */ /* 0x000fe20000010000 */
[----:B------:R1:W-:Y:S01]  /*68b0*/  STS [R2.X4+0x848], R3 ;  /* 0x0008480302007388 */ /* 0x0003e20000004800 */
[----:B------:R-:W-:Y:S01]  /*68c0*/  ISETP.GE.AND P0, PT, R15, 0x1, PT ;  /* 0x000000010f00780c */ /* 0x000fe20003f06270 */
[----:B------:R-:W-:-:S02]  /*68d0*/  FMUL.FTZ R173, R99, R182 ;  /* 0x000000b663ad7220 */ /* 0x000fc40000410000 */
[C---:B------:R-:W-:Y:S02]  /*68e0*/  FMUL.FTZ R201, R108.reuse, R201 ;  /* 0x000000c96cc97220 */ /* 0x040fe40000410000 */
[----:B------:R-:W-:Y:S01]  /*68f0*/  FMUL.FTZ R227, R108, R203 ;  /* 0x000000cb6ce37220 */ /* 0x000fe20000410000 */
[----:B------:R3:W-:Y:S01]  /*6900*/  STS [R2.X4+0x85c], R173 ;  /* 0x00085cad02007388 */ /* 0x0007e20000004800 */
[----:B------:R-:W-:Y:S02]  /*6910*/  FMUL.FTZ R159, R99, R176 ;  /* 0x000000b0639f7220 */ /* 0x000fe40000410000 */
[----:B-1----:R-:W-:Y:S01]  /*6920*/  FADD.FTZ R3, R236, R191 ;  /* 0x000000bfec037221 */ /* 0x002fe20000010000 */
[----:B------:R-:W-:Y:S01]  /*6930*/  STS [R2.X4+0x860], R201 ;  /* 0x000860c902007388 */ /* 0x000fe20000004800 */
[----:B------:R-:W-:Y:S02]  /*6940*/  FADD.FTZ R191, R193, R198 ;  /* 0x000000c6c1bf7221 */ /* 0x000fe40000010000 */
[C---:B------:R-:W-:Y:S01]  /*6950*/  FMUL.FTZ R157, R102.reuse, R157 ;  /* 0x0000009d669d7220 */ /* 0x040fe20000410000 */
[----:B------:R-:W-:Y:S01]  /*6960*/  STS [R2.X4+0x864], R227 ;  /* 0x000864e302007388 */ /* 0x000fe20000004800 */
[----:B------:R-:W-:-:S02]  /*6970*/  FMUL.FTZ R155, R102, R155 ;  /* 0x0000009b669b7220 */ /* 0x000fc40000410000 */
[----:B------:R-:W-:Y:S01]  /*6980*/  FMUL.FTZ R13, R21, R12 ;  /* 0x0000000c150d7220 */ /* 0x000fe20000410000 */
[----:B------:R1:W-:Y:S01]  /*6990*/  STS [R2.X4+0x858], R159 ;  /* 0x0008589f02007388 */ /* 0x0003e20000004800 */
[C---:B------:R-:W-:Y:S02]  /*69a0*/  FMUL.FTZ R151, R20.reuse, R151 ;  /* 0x0000009714977220 */ /* 0x040fe40000410000 */
[----:B------:R-:W-:Y:S01]  /*69b0*/  FMUL.FTZ R149, R20, R149 ;  /* 0x0000009514957220 */ /* 0x000fe20000410000 */
[----:B------:R4:W-:Y:S01]  /*69c0*/  STS [R2.X4+0x850], R157 ;  /* 0x0008509d02007388 */ /* 0x0009e20000004800 */
[----:B------:R-:W-:Y:S02]  /*69d0*/  FADD.FTZ R198, R3, R190 ;  /* 0x000000be03c67221 */ /* 0x000fe40000010000 */
[----:B------:R-:W-:Y:S01]  /*69e0*/  FMUL.FTZ R12, R220, UR38 ;  /* 0x00000026dc0c7c20 */ /* 0x000fe20008410000 */
[----:B------:R5:W-:Y:S01]  /*69f0*/  STS [R2.X4+0x854], R155 ;  /* 0x0008549b02007388 */ /* 0x000be20000004800 */
[----:B------:R-:W-:-:S02]  /*6a00*/  FMUL.FTZ R3, R221, UR38 ;  /* 0x00000026dd037c20 */ /* 0x000fc40008410000 */
[----:B---3--:R-:W-:Y:S01]  /*6a10*/  FFMA.FTZ R173, R221, UR39, -R12 ;  /* 0x00000027ddad7c23 */ /* 0x008fe2000801080c */
[----:B------:R-:W-:Y:S01]  /*6a20*/  STS [R2.X4+0x84c], R13 ;  /* 0x00084c0d02007388 */ /* 0x000fe20000004800 */
[----:B------:R-:W-:Y:S02]  /*6a30*/  FFMA.FTZ R182, R220, UR39, R3 ;  /* 0x00000027dcb67c23 */ /* 0x000fe40008010003 */
[----:B------:R-:W-:Y:S01]  /*6a40*/  FMUL.FTZ R192, R230, UR38 ;  /* 0x00000026e6c07c20 */ /* 0x000fe20008410000 */
[----:B------:R3:W-:Y:S01]  /*6a50*/  STS [R2.X4+0x840], R151 ;  /* 0x0008409702007388 */ /* 0x0007e20000004800 */
[----:B------:R-:W-:Y:S02]  /*6a60*/  FMUL.FTZ R176, R222, UR38 ;  /* 0x00000026deb07c20 */ /* 0x000fe40008410000 */
[----:B-1----:R-:W-:Y:S01]  /*6a70*/  FMUL.FTZ R159, R223, UR38 ;  /* 0x00000026df9f7c20 */ /* 0x002fe20008410000 */
[----:B------:R1:W-:Y:S01]  /*6a80*/  STS [R2.X4+0x844], R149 ;  /* 0x0008449502007388 */ /* 0x0003e20000004800 */
[----:B------:R-:W-:-:S02]  /*6a90*/  FMUL.FTZ R190, R218, UR38 ;  /* 0x00000026dabe7c20 */ /* 0x000fc40008410000 */
[----:B------:R-:W-:Y:S02]  /*6aa0*/  FMUL.FTZ R179, R219, UR38 ;  /* 0x00000026dbb37c20 */ /* 0x000fe40008410000 */
[----:B------:R-:W-:Y:S02]  /*6ab0*/  FMUL.FTZ R158, R216, UR38 ;  /* 0x00000026d89e7c20 */ /* 0x000fe40008410000 */
[----:B----4-:R-:W-:Y:S02]  /*6ac0*/  FMUL.FTZ R157, R217, UR38 ;  /* 0x00000026d99d7c20 */ /* 0x010fe40008410000 */
[----:B------:R-:W-:Y:S02]  /*6ad0*/  FMUL.FTZ R156, R214, UR38 ;  /* 0x00000026d69c7c20 */ /* 0x000fe40008410000 */
[----:B-----5:R-:W-:Y:S02]  /*6ae0*/  FMUL.FTZ R155, R215, UR38 ;  /* 0x00000026d79b7c20 */ /* 0x020fe40008410000 */
[----:B------:R-:W-:-:S02]  /*6af0*/  FMUL.FTZ R154, R212, UR38 ;  /* 0x00000026d49a7c20 */ /* 0x000fc40008410000 */
[----:B------:R-:W-:Y:S02]  /*6b00*/  FMUL.FTZ R153, R213, UR38 ;  /* 0x00000026d5997c20 */ /* 0x000fe40008410000 */
[----:B------:R-:W-:Y:S02]  /*6b10*/  FMUL.FTZ R152, R210, UR38 ;  /* 0x00000026d2987c20 */ /* 0x000fe40008410000 */
[----:B---3--:R-:W-:Y:S02]  /*6b20*/  FMUL.FTZ R151, R211, UR38 ;  /* 0x00000026d3977c20 */ /* 0x008fe40008410000 */
[----:B------:R-:W-:Y:S02]  /*6b30*/  FMUL.FTZ R150, R208, UR38 ;  /* 0x00000026d0967c20 */ /* 0x000fe40008410000 */
[----:B-1----:R-:W-:Y:S02]  /*6b40*/  FMUL.FTZ R149, R209, UR38 ;  /* 0x00000026d1957c20 */ /* 0x002fe40008410000 */
[----:B------:R-:W-:-:S02]  /*6b50*/  FMUL.FTZ R148, R206, UR38 ;  /* 0x00000026ce947c20 */ /* 0x000fc40008410000 */
[----:B------:R-:W-:Y:S02]  /*6b60*/  FMUL.FTZ R147, R207, UR38 ;  /* 0x00000026cf937c20 */ /* 0x000fe40008410000 */
[----:B------:R-:W-:Y:S02]  /*6b70*/  FMUL.FTZ R12, R204, UR38 ;  /* 0x00000026cc0c7c20 */ /* 0x000fe40008410000 */
[----:B------:R-:W-:Y:S02]  /*6b80*/  FMUL.FTZ R3, R205, UR38 ;  /* 0x00000026cd037c20 */ /* 0x000fe40008410000 */
[----:B------:R-:W-:Y:S02]  /*6b90*/  FMUL.FTZ R2, R231, UR38 ;  /* 0x00000026e7027c20 */ /* 0x000fe40008410000 */
[----:B------:R-:W-:Y:S02]  /*6ba0*/  FMUL.FTZ R140, R233, UR38 ;  /* 0x00000026e98c7c20 */ /* 0x000fe40008410000 */
[----:B------:R-:W-:-:S02]  /*6bb0*/  FFMA.FTZ R195, R30, -R238, R195 ;  /* 0x800000ee1ec37223 */ /* 0x000fc400000100c3 */
[----:B------:R-:W-:Y:S02]  /*6bc0*/  FFMA.FTZ R192, R232, UR39, -R192 ;  /* 0x00000027e8c07c23 */ /* 0x000fe400080108c0 */
[----:B------:R-:W-:Y:S02]  /*6bd0*/  FFMA.FTZ R137, R226, UR39, -R137 ;  /* 0x00000027e2897c23 */ /* 0x000fe40008010889 */
[----:B------:R-:W-:Y:S02]  /*6be0*/  FFMA.FTZ R176, R223, UR39, -R176 ;  /* 0x00000027dfb07c23 */ /* 0x000fe400080108b0 */
        /* <DEDUP_REMOVED lines=25> */
[----:B------:R1:W3:Y:S01]  /*6d80*/  LDS R193, [R12.X4+0x840] ;  /* 0x000840000cc17984 */ /* 0x0002e20000004800 */
        /* <DEDUP_REMOVED lines=22> */
[----:B-1----:R-:W-:-:S04]  /*6ef0*/  LEA R12, P0, R2, UR32, 0x2 ;  /* 0x00000020020c7c11 */ /* 0x002fc8000f8010ff */
[----:B------:R-:W-:-:S05]  /*6f00*/  LEA.HI.X R13, R2, UR33, R3, 0x2, P0 ;  /* 0x00000021020d7c11 */ /* 0x000fca00080f1403 */
[----:B---3--:R1:W-:Y:S04]  /*6f10*/  RED.E.ADD.F32.FTZ.RN.STRONG.GPU [R12.64], R193 ;  /* 0x000000c10c00798e */ /* 0x0083e8000c10e79c */
.L_x_10239:
[----:B------:R-:W-:Y:S05]  /*6f20*/  BSYNC B0 ;  /* 0x0000000000007941 */ /* 0x000fea0003800000 */
.L_x_10238:
[----:B------:R-:W-:Y:S01]  /*6f30*/  ULDC.64 UR30, c[0x0][0x298] ;  /* 0x0000a600001e7ab9 */ /* 0x000fe20000000a00 */
[----:B-1----:R-:W-:Y:S01]  /*6f40*/  FMUL.FTZ R12, R0, R187 ;  /* 0x000000bb000c7220 */ /* 0x002fe20000410000 */
[----:B------:R-:W-:Y:S01]  /*6f50*/  USHF.R.U32.HI UR33, URZ, 0x1, UR31 ;  /* 0x000000013f217899 */ /* 0x000fe2000801161f */
[----:B------:R-:W-:Y:S01]  /*6f60*/  FADD.FTZ R187, R198, R143 ;  /* 0x0000008fc6bb7221 */ /* 0x000fe20000010000 */
[----:B------:R-:W-:Y:S01]  /*6f70*/  USHF.R.U64 UR32, UR30, 0x1, UR31 ;  /* 0x000000011e207899 */ /* 0x000fe2000800121f */
[----:B------:R-:W-:Y:S01]  /*6f80*/  FMUL.FTZ R200, R0, R200 ;  /* 0x000000c800c87220 */ /* 0x000fe20000410000 */
[----:B------:R-:W-:Y:S01]  /*6f90*/  UIMAD UR33, UR33, UR35, URZ ;  /* 0x00000023212172a4 */ /* 0x000fe2000f8e023f */
[----:B------:R-:W-:Y:S01]  /*6fa0*/  FADD.FTZ R191, R191, R142 ;  /* 0x0000008ebfbf7221 */ /* 0x000fe20000010000 */
[----:B------:R-:W-:Y:S01]  /*6fb0*/  UIMAD.WIDE.U32 UR30, UR32, UR35, URZ ;  /* 0x00000023201e72a5 */ /* 0x000fe2000f8e003f */
[----:B------:R-:W-:Y:S01]  /*6fc0*/  IADD3 R143, R98, 0x40, RZ ;  /* 0x00000040628f7810 */ /* 0x000fe20007ffe0ff */
[----:B------:R-:W-:Y:S01]  /*6fd0*/  UIMAD UR37, UR34, UR32, UR33 ;  /* 0x00000020222572a4 */ /* 0x000fe2000f8e0221 */
[----:B------:R-:W-:Y:S01]  /*6fe0*/  BSSY B0, `(.L_x_10240) ;  /* 0x0000027000007945 */ /* 0x000fe20003800000 */
[----:B------:R-:W-:Y:S01]  /*6ff0*/  ULDC UR38, c[0x0][0x174] ;  /* 0x00005d0000267ab9 */ /* 0x000fe20000000800 */
[----:B------:R-:W-:Y:S01]  /*7000*/  FADD.FTZ R142, R187, R14 ;  /* 0x0000000ebb8e7221 */ /* 0x000fe20000010000 */
[----:B------:R-:W-:Y:S01]  /*7010*/  ULDC.64 UR32, c[0x0][0x2a0] ;  /* 0x0000a80000207ab9 */ /* 0x000fe20000000a00 */
[----:B------:R-:W-:Y:S01]  /*7020*/  FADD.FTZ R197, R197, R200 ;  /* 0x000000c8c5c57221 */ /* 0x000fe20000010000 */
[----:B------:R-:W-:Y:S01]  /*7030*/  UIADD3 UR31, UR37, UR31, URZ ;  /* 0x0000001f251f7290 */ /* 0x000fe2000fffe03f */
[----:B------:R-:W-:Y:S01]  /*7040*/  FADD.FTZ R195, R195, -R12 ;  /* 0x8000000cc3c37221 */ /* 0x000fe20000010000 */
[----:B------:R-:W-:Y:S01]  /*7050*/  UIMAD UR37, UR36, UR32, URZ ;  /* 0x00000020242572a4 */ /* 0x000fe2000f8e023f */
[----:B------:R-:W-:Y:S01]  /*7060*/  FADD.FTZ R144, R191, R144 ;  /* 0x00000090bf907221 */ /* 0x000fe20000010000 */
[----:B------:R-:W-:Y:S01]  /*7070*/  UIMAD.WIDE.U32 UR30, UR18, UR32, UR30 ;  /* 0x00000020121e72a5 */ /* 0x000fe2000f8e001e */
[C---:B------:R-:W-:Y:S01]  /*7080*/  ISETP.GE.AND P1, PT, R15.reuse, 0x41, PT ;  /* 0x000000410f00780c */ /* 0x040fe20003f26270 */
[----:B------:R-:W-:Y:S01]  /*7090*/  UIMAD UR37, UR18, UR33, UR37 ;  /* 0x00000021122572a4 */ /* 0x000fe2000f8e0225 */
        /* <DEDUP_REMOVED lines=10> */
[----:B------:R-:W-:-:S03]  /*7140*/  USHF.L.U64.HI UR31, UR8, 0x2, UR9 ;  /* 0x00000002081f7899 */ /* 0x000fc60008010209 */
        /* <DEDUP_REMOVED lines=16> */
.L_x_10241:
[----:B------:R-:W-:Y:S05]  /*7250*/  BSYNC B0 ;  /* 0x0000000000007941 */ /* 0x000fea0003800000 */
.L_x_10240:
[----:B------:R-:W3:Y:S01]  /*7260*/  LDS R143, [R143.X4+0x940] ;  /* 0x000940008f8f7984 */ /* 0x000ee20000004800 */
[----:B------:R-:W-:Y:S01]  /*7270*/  BSSY B0, `(.L_x_10242) ;  /* 0x0000004000007945 */ /* 0x000fe20003800000 */
[----:B------:R-:W-:Y:S01]  /*7280*/  LEA.HI.SX32 R187, R187, R98, 0x1b ;  /* 0x00000062bbbb7211 */ /* 0x000fe200078fdaff */
[----:B------:R-:W-:Y:S05]  /*7290*/  @!P1 BRA `(.L_x_10243) ;  /* 0x0000001000009947 */ /* 0x000fea0003800000 */
[----:B---3--:R3:W-:Y:S02]  /*72a0*/  RED.E.ADD.F32.FTZ.RN.STRONG.GPU [R2.64+-0xf00], R143 ;  /* 0xfff1008f0200798e */ /* 0x0087e4000c10e79c */
.L_x_10243:
[----:B------:R-:W-:Y:S05]  /*72b0*/  BSYNC B0 ;  /* 0x0000000000007941 */ /* 0x000fea0003800000 */
.L_x_10242:
[----:B------:R-:W4:Y:S01]  /*72c0*/  LDS R187, [R187.X4+0x9c0] ;  /* 0x0009c000bbbb7984 */ /* 0x000f220000004800 */
[----:B------:R-:W-:Y:S01]  /*72d0*/  BSSY B0, `(.L_x_10244) ;  /* 0x0000005000007945 */ /* 0x000fe20003800000 */
[C---:B-1----:R-:W-:Y:S02]  /*72e0*/  IADD3 R13, R98.reuse, 0x80, RZ ;  /* 0x00000080620d7810 */ /* 0x042fe40007ffe0ff */
[----:B---3--:R-:W-:Y:S01]  /*72f0*/  IADD3 R143, R98, 0xa0, RZ ;  /* 0x000000a0628f7810 */ /* 0x008fe20007ffe0ff */
[----:B------:R-:W-:Y:S05]  /*7300*/  @!P2 BRA `(.L_x_10245) ;  /* 0x000000100000a947 */ /* 0x000fea0003800000 */
[----:B----4-:R1:W-:Y:S02]  /*7310*/  RED.E.ADD.F32.FTZ.RN.STRONG.GPU [R2.64+-0xe80], R187 ;  /* 0xfff180bb0200798e */ /* 0x0103e4000c10e79c */
.L_x_10245:
[----:B------:R-:W-:Y:S05]  /*7320*/  BSYNC B0 ;  /* 0x0000000000007941 */ /* 0x000fea0003800000 */
.L_x_10244:
        /* <DEDUP_REMOVED lines=14> */
.L_x_10247:
[----:B------:R-:W-:Y:S05]  /*7410*/  BSYNC B0 ;  /* 0x0000000000007941 */ /* 0x000fea0003800000 */
.L_x_10246:
[----:B------:R-:W3:Y:S01]  /*7420*/  LDS R143, [R143.X4+0xac0] ;  /* 0x000ac0008f8f7984 */ /* 0x000ee20000004800 */
[----:B------:R-:W-:Y:S01]  /*7430*/  BSSY B0, `(.L_x_10248) ;  /* 0x0000005000007945 */ /* 0x000fe20003800000 */
[----:B-1----:R-:W-:Y:S02]  /*7440*/  IADD3 R13, R98, 0xe0, RZ ;  /* 0x000000e0620d7810 */ /* 0x002fe40007ffe0ff */
[----:B------:R-:W-:Y:S01]  /*7450*/  LEA.HI.SX32 R187, R187, R98, 0x1b ;  /* 0x00000062bbbb7211 */ /* 0x000fe200078fdaff */
[----:B------:R-:W-:Y:S05]  /*7460*/  @!P0 BRA `(.L_x_10249) ;  /* 0x0000001000008947 */ /* 0x000fea0003800000 */
[----:B---3--:R1:W-:Y:S02]  /*7470*/  RED.E.ADD.F32.FTZ.RN.STRONG.GPU [R2.64+-0xd80], R143 ;  /* 0xfff2808f0200798e */ /* 0x0083e4000c10e79c */
.L_x_10249:
[----:B------:R-:W-:Y:S05]  /*7480*/  BSYNC B0 ;  /* 0x0000000000007941 */ /* 0x000fea0003800000 */
.L_x_10248:
[----:B------:R-:W4:Y:S01]  /*7490*/  LDS R187, [R187.X4+0xb40] ;  /* 0x000b4000bbbb7984 */ /* 0x000f220000004800 */
[----:B------:R-:W-:Y:S01]  /*74a0*/  BSSY B0, `(.L_x_10250) ;  /* 0x0000005000007945 */ /* 0x000fe20003800000 */
[----:B-1-3--:R-:W-:-:S02]  /*74b0*/  IADD3 R143, R98, 0x100, RZ ;  /* 0x00000100628f7810 */ /* 0x00afc40007ffe0ff */
[----:B------:R-:W-:Y:S01]  /*74c0*/  LEA.HI.SX32 R13, R13, R98, 0x1b ;  /* 0x000000620d0d7211 */ /* 0x000fe200078fdaff */
[----:B------:R-:W-:Y:S05]  /*74d0*/  @!P1 BRA `(.L_x_10251) ;  /* 0x0000001000009947 */ /* 0x000fea0003800000 */
[----:B----4-:R1:W-:Y:S02]  /*74e0*/  RED.E.ADD.F32.FTZ.RN.STRONG.GPU [R2.64+-0xd00], R187 ;  /* 0xfff300bb0200798e */ /* 0x0103e4000c10e79c */
.L_x_10251:
[----:B------:R-:W-:Y:S05]  /*74f0*/  BSYNC B0 ;  /* 0x0000000000007941 */ /* 0x000fea0003800000 */
.L_x_10250:
[----:B------:R-:W3:Y:S01]  /*7500*/  LDS R13, [R13.X4+0xbc0] ;  /* 0x000bc0000d0d7984 */ /* 0x000ee20000004800 */
[----:B------:R-:W-:Y:S01]  /*7510*/  BSSY B0, `(.L_x_10252) ;  /* 0x0000005000007945 */ /* 0x000fe20003800000 */
[----:B-1--4-:R-:W-:Y:S02]  /*7520*/  IADD3 R187, R98, 0x120, RZ ;  /* 0x0000012062bb7810 */ /* 0x012fe40007ffe0ff */
[----:B------:R-:W-:Y:S01]  /*7530*/  LEA.HI.SX32 R143, R143, R98, 0x1b ;  /* 0x000000628f8f7211 */ /* 0x000fe200078fdaff */
[----:B------:R-:W-:Y:S05]  /*7540*/  @!P2 BRA `(.L_x_10253) ;  /* 0x000000100000a947 */ /* 0x000fea0003800000 */
[----:B---3--:R1:W-:Y:S02]  /*7550*/  RED.E.ADD.F32.FTZ.RN.STRONG.GPU [R2.64+-0xc80], R13 ;  /* 0xfff3800d0200798e */ /* 0x0083e4000c10e79c */
.L_x_10253:
[----:B------:R-:W-:Y:S05]  /*7560*/  BSYNC B0 ;  /* 0x0000000000007941 */ /* 0x000fea0003800000 */
.L_x_10252:
[----:B------:R-:W4:Y:S01]  /*7570*/  LDS R143, [R143.X4+0xc40] ;  /* 0x000c40008f8f7984 */ /* 0x000f220000004800 */
[----:B------:R-:W-:Y:S01]  /*7580*/  BSSY B0, `(.L_x_10254) ;  /* 0x0000005000007945 */ /* 0x000fe20003800000 */
[----:B-1-3--:R-:W-:Y:S02]  /*7590*/  IADD3 R13, R98, 0x140, RZ ;  /* 0x00000140620d7810 */ /* 0x00afe40007ffe0ff */
[----:B------:R-:W-:Y:S01]  /*75a0*/  LEA.HI.SX32 R187, R187, R98, 0x1b ;  /* 0x00000062bbbb7211 */ /* 0x000fe200078fdaff */
[----:B------:R-:W-:Y:S05]  /*75b0*/  @!P3 BRA `(.L_x_10255) ;  /* 0x000000100000b947 */ /* 0x000fea0003800000 */
[----:B----4-:R1:W-:Y:S02]  /*75c0*/  RED.E.ADD.F32.FTZ.RN.STRONG.GPU [R2.64+-0xc00], R143 ;  /* 0xfff4008f0200798e */ /* 0x0103e4000c10e79c */
.L_x_10255:
[----:B------:R-:W-:Y:S05]  /*75d0*/  BSYNC B0 ;  /* 0x0000000000007941 */ /* 0x000fea0003800000 */
.L_x_10254:
[----:B------:R-:W3:Y:S01]  /*75e0*/  LDS R187, [R187.X4+0xcc0] ;  /* 0x000cc000bbbb7984 */ /* 0x000ee20000004800 */
[----:B------:R-:W-:Y:S01]  /*75f0*/  BSSY B0, `(.L_x_10256) ;  /* 0x0000004000007945 */ /* 0x000fe20003800000 */
[----:B------:R-:W-:Y:S01]  /*7600*/  LEA.HI.SX32 R13, R13, R98, 0x1b ;  /* 0x000000620d0d7211 */ /* 0x000fe200078fdaff */
[----:B------:R-:W-:Y:S05]  /*7610*/  @!P4 BRA `(.L_x_10257) ;  /* 0x000000100000c947 */ /* 0x000fea0003800000 */
[----:B---3--:R3:W-:Y:S02]  /*7620*/  RED.E.ADD.F32.FTZ.RN.STRONG.GPU [R2.64+-0xb80], R187 ;  /* 0xfff480bb0200798e */ /* 0x0087e4000c10e79c */
.L_x_10257:
[----:B------:R-:W-:Y:S05]  /*7630*/  BSYNC B0 ;  /* 0x0000000000007941 */ /* 0x000fea0003800000 */
.L_x_10256:
[----:B------:R-:W1:Y:S01]  /*7640*/  LDS R13, [R13.X4+0xd40] ;  /* 0x000d40000d0d7984 */ /* 0x000e620000004800 */
[----:B------:R-:W-:Y:S01]  /*7650*/  BSSY B0, `(.L_x_10258) ;  /* 0x0000005000007945 */ /* 0x000fe20003800000 */
[----:B-1--4-:R-:W-:-:S02]  /*7660*/  IADD3 R143, R98, 0x160, RZ ;  /* 0x00000160628f7810 */ /* 0x012fc40007ffe0ff */
[----:B---3--:R-:W-:Y:S01]  /*7670*/  IADD3 R187, R98, 0x180, RZ ;  /* 0x0000018062bb7810 */ /* 0x008fe20007ffe0ff */
[----:B------:R-:W-:Y:S05]  /*7680*/  @!P5 BRA `(.L_x_10259) ;  /* 0x000000100000d947 */ /* 0x000fea0003800000 */
[----:B------:R1:W-:Y:S02]  /*7690*/  RED.E.ADD.F32.FTZ.RN.STRONG.GPU [R2.64+-0xb00], R13 ;  /* 0xfff5000d0200798e */ /* 0x0003e4000c10e79c */
.L_x_10259:
[----:B------:R-:W-:Y:S05]  /*76a0*/  BSYNC B0 ;  /* 0x0000000000007941 */ /* 0x000fea0003800000 */
.L_x_10258:
[-C--:B------:R-:W-:Y:S01]  /*76b0*/  LEA.HI.SX32 R143, R143, R98.reuse, 0x1b ;  /* 0x000000628f8f7211 */ /* 0x080fe200078fdaff */
[----:B------:R-:W-:Y:S01]  /*76c0*/  BSSY B0, `(.L_x_10260) ;  /* 0x000000d000007945 */ /* 0x000fe20003800000 */
[----:B------:R-:W-:Y:S02]  /*76d0*/  ISETP.GE.AND P6, PT, R15, 0x161, PT ;  /* 0x000001610f00780c */ /* 0x000fe40003fc6270 */
[----:B-1----:R-:W-:Y:S02]  /*76e0*/  IADD3 R13, R98, 0x1a0, RZ ;  /* 0x000001a0620d7810 */ /* 0x002fe40007ffe0ff */
        /* <DEDUP_REMOVED lines=10> */
.L_x_10261:
[----:B------:R-:W-:Y:S05]  /*7790*/  BSYNC B0 ;  /* 0x0000000000007941 */ /* 0x000fea0003800000 */
.L_x_10260:
[----:B------:R-:W3:Y:S01]  /*77a0*/  LDS R187, [R187.X4+0xe40] ;  /* 0x000e4000bbbb7984 */ /* 0x000ee20000004800 */
[----:B------:R-:W-:Y:S01]  /*77b0*/  BSSY B0, `(.L_x_10262) ;  /* 0x0000005000007945 */ /* 0x000fe20003800000 */
[----:B-1----:R-:W-:-:S02]  /*77c0*/  IADD3 R143, R98, 0x1c0, RZ ;  /* 0x000001c0628f7810 */ /* 0x002fc40007ffe0ff */
[----:B------:R-:W-:Y:S01]  /*77d0*/  LEA.HI.SX32 R13, R13, R98, 0x1b ;  /* 0x000000620d0d7211 */ /* 0x000fe200078fdaff */
[----:B------:R-:W-:Y:S05]  /*77e0*/  @!P0 BRA `(.L_x_10263) ;  /* 0x0000001000008947 */ /* 0x000fea0003800000 */
[----:B---3--:R1:W-:Y:S02]  /*77f0*/  RED.E.ADD.F32.FTZ.RN.STRONG.GPU [R2.64+-0xa00], R187 ;  /* 0xfff600bb0200798e */ /* 0x0083e4000c10e79c */
.L_x_10263:
[----:B------:R-:W-:Y:S05]  /*7800*/  BSYNC B0 ;  /* 0x0000000000007941 */ /* 0x000fea0003800000 */
.L_x_10262:
[----:B------:R-:W4:Y:S01]  /*7810*/  LDS R13, [R13.X4+0xec0] ;  /* 0x000ec0000d0d7984 */ /* 0x000f220000004800 */
[----:B------:R-:W-:Y:S01]  /*7820*/  BSSY B0, `(.L_x_10264) ;  /* 0x0000005000007945 */ /* 0x000fe20003800000 */
[----:B-1-3--:R-:W-:Y:S02]  /*7830*/  IADD3 R187, R98, 0x1e0, RZ ;  /* 0x000001e062bb7810 */ /* 0x00afe40007ffe0ff */
[----:B------:R-:W-:Y:S01]  /*7840*/  LEA.HI.SX32 R143, R143, R98, 0x1b ;  /* 0x000000628f8f7211 */ /* 0x000fe200078fdaff */
[----:B------:R-:W-:Y:S05]  /*7850*/  @!P1 BRA `(.L_x_10265) ;  /* 0x0000001000009947 */ /* 0x000fea0003800000 */
[----:B----4-:R1:W-:Y:S02]  /*7860*/  RED.E.ADD.F32.FTZ.RN.STRONG.GPU [R2.64+-0x980], R13 ;  /* 0xfff6800d0200798e */ /* 0x0103e4000c10e79c */
.L_x_10265:
[----:B------:R-:W-:Y:S05]  /*7870*/  BSYNC B0 ;  /* 0x0000000000007941 */ /* 0x000fea0003800000 */
.L_x_10264:
[----:B------:R-:W3:Y:S01]  /*7880*/  LDS R143, [R143.X4+0xf40] ;  /* 0x000f40008f8f7984 */ /* 0x000ee20000004800 */
[----:B------:R-:W-:Y:S01]  /*7890*/  BSSY B0, `(.L_x_10266) ;  /* 0x0000004000007945 */ /* 0x000fe20003800000 */
[----:B------:R-:W-:Y:S01]  /*78a0*/  LEA.HI.SX32 R187, R187, R98, 0x1b ;  /* 0x00000062bbbb7211 */ /* 0x000fe200078fdaff */
[----:B------:R-:W-:Y:S05]  /*78b0*/  @!P2 BRA `(.L_x_10267) ;  /* 0x000000100000a947 */ /* 0x000fea0003800000 */
[----:B---3--:R3:W-:Y:S02]  /*78c0*/  RED.E.ADD.F32.FTZ.RN.STRONG.GPU [R2.64+-0x900], R143 ;  /* 0xfff7008f0200798e */ /* 0x0087e4000c10e79c */
.L_x_10267:
[----:B------:R-:W-:Y:S05]  /*78d0*/  BSYNC B0 ;  /* 0x0000000000007941 */ /* 0x000fea0003800000 */
.L_x_10266:
[----:B------:R-:W1:Y:S01]  /*78e0*/  LDS R187, [R187.X4+0xfc0] ;  /* 0x000fc000bbbb7984 */ /* 0x000e620000004800 */
[----:B------:R-:W-:Y:S01]  /*78f0*/  BSSY B0, `(.L_x_10268) ;  /* 0x0000005000007945 */ /* 0x000fe20003800000 */
[----:B-1--4-:R-:W-:-:S02]  /*7900*/  IADD3 R13, R98, 0x220, RZ ;  /* 0x00000220620d7810 */ /* 0x012fc40007ffe0ff */
[----:B------:R-:W-:Y:S01]  /*7910*/  LEA.HI.SX32 R127, R127, R98, 0x1b ;  /* 0x000000627f7f7211 */ /* 0x000fe200078fdaff */
[----:B------:R-:W-:Y:S05]  /*7920*/  @!P3 BRA `(.L_x_10269) ;  /* 0x000000100000b947 */ /* 0x000fea0003800000 */
[----:B------:R1:W-:Y:S02]  /*7930*/  RED.E.ADD.F32.FTZ.RN.STRONG.GPU [R2.64+-0x880], R187 ;  /* 0xfff780bb0200798e */ /* 0x0003e4000c10e79c */
.L_x_10269:
[----:B------:R-:W-:Y:S05]  /*7940*/  BSYNC B0 ;  /* 0x0000000000007941 */ /* 0x000fea0003800000 */
.L_x_10268:
[----:B------:R-:W4:Y:S01]  /*7950*/  LDS R127, [R127.X4+0x1040] ;  /* 0x001040007f7f7984 */ /* 0x000f220000004800 */
[----:B------:R-:W-:Y:S01]  /*7960*/  BSSY B0, `(.L_x_10270) ;  /* 0x0000004000007945 */ /* 0x000fe20003800000 */
[----:B------:R-:W-:Y:S01]  /*7970*/  LEA.HI.SX32 R13, R13, R98, 0x1b ;  /* 0x000000620d0d7211 */ /* 0x000fe200078fdaff */
[----:B------:R-:W-:Y:S05]  /*7980*/  @!P4 BRA `(.L_x_10271) ;  /* 0x000000100000c947 */ /* 0x000fea0003800000 */
[----:B----4-:R4:W-:Y:S02]  /*7990*/  RED.E.ADD.F32.FTZ.RN.STRONG.GPU [R2.64+-0x800], R127 ;  /* 0xfff8007f0200798e */ /* 0x0109e4000c10e79c */
.L_x_10271:
[----:B------:R-:W-:Y:S05]  /*79a0*/  BSYNC B0 ;  /* 0x0000000000007941 */ /* 0x000fea0003800000 */
.L_x_10270:
[----:B------:R-:W1:Y:S01]  /*79b0*/  LDS R13, [R13.X4+0x10c0] ;  /* 0x0010c0000d0d7984 */ /* 0x000e620000004800 */
[----:B------:R-:W-:Y:S01]  /*79c0*/  BSSY B0, `(.L_x_10272) ;  /* 0x0000005000007945 */ /* 0x000fe20003800000 */
[C---:B----4-:R-:W-:Y:S02]  /*79d0*/  IADD3 R127, R98.reuse, 0x240, RZ ;  /* 0x00000240627f7810 */ /* 0x050fe40007ffe0ff */
[----:B---3--:R-:W-:Y:S01]  /*79e0*/  IADD3 R143, R98, 0x260, RZ ;  /* 0x00000260628f7810 */ /* 0x008fe20007ffe0ff */
[----:B------:R-:W-:Y:S05]  /*79f0*/  @!P5 BRA `(.L_x_10273) ;  /* 0x000000100000d947 */ /* 0x000fea0003800000 */
[----:B-1----:R1:W-:Y:S02]  /*7a00*/  RED.E.ADD.F32.FTZ.RN.STRONG.GPU [R2.64+-0x780], R13 ;  /* 0xfff8800d0200798e */ /* 0x0023e4000c10e79c */
.L_x_10273:
[----:B------:R-:W-:Y:S05]  /*7a10*/  BSYNC B0 ;  /* 0x0000000000007941 */ /* 0x000fea0003800000 */
.L_x_10272:
[----:B------:R-:W-:Y:S01]  /*7a20*/  LEA.HI.SX32 R127, R127, R98, 0x1b ;  /* 0x000000627f7f7211 */ /* 0x000fe200078fdaff */
[----:B------:R-:W-:Y:S01]  /*7a30*/  BSSY B0, `(.L_x_10274) ;  /* 0x000000d000007945 */ /* 0x000fe20003800000 */
[----:B------:R-:W-:-:S02]  /*7a40*/  ISETP.GE.AND P6, PT, R15, 0x241, PT ;  /* 0x000002410f00780c */ /* 0x000fc40003fc6270 */
[----:B-1----:R-:W-:Y:S02]  /*7a50*/  IADD3 R13, R98, 0x280, RZ ;  /* 0x00000280620d7810 */ /* 0x002fe40007ffe0ff */
        /* <DEDUP_REMOVED lines=10> */
.L_x_10275:
[----:B------:R-:W-:Y:S05]  /*7b00*/  BSYNC B0 ;  /* 0x0000000000007941 */ /* 0x000fea0003800000 */
.L_x_10274:
[----:B------:R-:W3:Y:S01]  /*7b10*/  LDS R143, [R143.X4+0x11c0] ;  /* 0x0011c0008f8f7984 */ /* 0x000ee20000004800 */
[----:B------:R-:W-:Y:S01]  /*7b20*/  BSSY B0, `(.L_x_10276) ;  /* 0x0000005000007945 */ /* 0x000fe20003800000 */
[----:B-1----:R-:W-:Y:S02]  /*7b30*/  IADD3 R127, R98, 0x2a0, RZ ;  /* 0x000002a0627f7810 */ /* 0x002fe40007ffe0ff */
[----:B------:R-:W-:Y:S01]  /*7b40*/  LEA.HI.SX32 R13, R13, R98, 0x1b ;  /* 0x000000620d0d7211 */ /* 0x000fe200078fdaff */
[----:B------:R-:W-:Y:S05]  /*7b50*/  @!P0 BRA `(.L_x_10277) ;  /* 0x0000001000008947 */ /* 0x000fea0003800000 */
[----:B---3--:R1:W-:Y:S02]  /*7b60*/  RED.E.ADD.F32.FTZ.RN.STRONG.GPU [R2.64+-0x680], R143 ;  /* 0xfff9808f0200798e */ /* 0x0083e4000c10e79c */
.L_x_10277:
[----:B------:R-:W-:Y:S05]  /*7b70*/  BSYNC B0 ;  /* 0x0000000000007941 */ /* 0x000fea0003800000 */
.L_x_10276:
[----:B------:R-:W4:Y:S01]  /*7b80*/  LDS R13, [R13.X4+0x1240] ;  /* 0x001240000d0d7984 */ /* 0x000f220000004800 */
[----:B------:R-:W-:Y:S01]  /*7b90*/  BSSY B0, `(.L_x_10278) ;  /* 0x0000005000007945 */ /* 0x000fe20003800000 */
[----:B-1-3--:R-:W-:-:S02]  /*7ba0*/  IADD3 R143, R98, 0x2c0, RZ ;  /* 0x000002c0628f7810 */ /* 0x00afc40007ffe0ff */
[----:B------:R-:W-:Y:S01]  /*7bb0*/  LEA.HI.SX32 R127, R127, R98, 0x1b ;  /* 0x000000627f7f7211 */ /* 0x000fe200078fdaff */
[----:B------:R-:W-:Y:S05]  /*7bc0*/  @!P1 BRA `(.L_x_10279) ;  /* 0x0000001000009947 */ /* 0x000fea0003800000 */
[----:B----4-:R1:W-:Y:S02]  /*7bd0*/  RED.E.ADD.F32.FTZ.RN.STRONG.GPU [R2.64+-0x600], R13 ;  /* 0xfffa000d0200798e */ /* 0x0103e4000c10e79c */
.L_x_10279:
[----:B------:R-:W-:Y:S05]  /*7be0*/  BSYNC B0 ;  /* 0x0000000000007941 */ /* 0x000fea0003800000 */
.L_x_10278:
[----:B------:R-:W3:Y:S01]  /*7bf0*/  LDS R127, [R127.X4+0x12c0] ;  /* 0x0012c0007f7f7984 */ /* 0x000ee20000004800 */
[----:B------:R-:W-:Y:S01]  /*7c00*/  BSSY B0, `(.L_x_10280) ;  /* 0x0000005000007945 */ /* 0x000fe20003800000 */
[----:B-1--4-:R-:W-:Y:S02]  /*7c10*/  IADD3 R13, R98, 0x2e0, RZ ;  /* 0x000002e0620d7810 */ /* 0x012fe40007ffe0ff */
[----:B------:R-:W-:Y:S01]  /*7c20*/  LEA.HI.SX32 R143, R143, R98, 0x1b ;  /* 0x000000628f8f7211 */ /* 0x000fe200078fdaff */
[----:B------:R-:W-:Y:S05]  /*7c30*/  @!P2 BRA `(.L_x_10281) ;  /* 0x000000100000a947 */ /* 0x000fea0003800000 */
[----:B---3--:R1:W-:Y:S02]  /*7c40*/  RED.E.ADD.F32.FTZ.RN.STRONG.GPU [R2.64+-0x580], R127 ;  /* 0xfffa807f0200798e */ /* 0x0083e4000c10e79c */
.L_x_10281:
[----:B------:R-:W-:Y:S05]  /*7c50*/  BSYNC B0 ;  /* 0x0000000000007941 */ /* 0x000fea0003800000 */
.L_x_10280:
[----:B------:R-:W4:Y:S01]  /*7c60*/  LDS R143, [R143.X4+0x1340] ;  /* 0x001340008f8f7984 */ /* 0x000f220000004800 */
[----:B------:R-:W-:Y:S01]  /*7c70*/  BSSY B0, `(.L_x_10282) ;  /* 0x0000005000007945 */ /* 0x000fe20003800000 */
[----:B-1-3--:R-:W-:Y:S02]  /*7c80*/  IADD3 R127, R98, 0x300, RZ ;  /* 0x00000300627f7810 */ /* 0x00afe40007ffe0ff */
[----:B------:R-:W-:Y:S01]  /*7c90*/  LEA.HI.SX32 R13, R13, R98, 0x1b ;  /* 0x000000620d0d7211 */ /* 0x000fe200078fdaff */
[----:B------:R-:W-:Y:S05]  /*7ca0*/  @!P3 BRA `(.L_x_10283) ;  /* 0x000000100000b947 */ /* 0x000fea0003800000 */
[----:B----4-:R1:W-:Y:S02]  /*7cb0*/  RED.E.ADD.F32.FTZ.RN.STRONG.GPU [R2.64+-0x500], R143 ;  /* 0xfffb008f0200798e */ /* 0x0103e4000c10e79c */
.L_x_10283:
[----:B------:R-:W-:Y:S05]  /*7cc0*/  BSYNC B0 ;  /* 0x0000000000007941 */ /* 0x000fea0003800000 */
.L_x_10282:
[----:B------:R-:W3:Y:S01]  /*7cd0*/  LDS R13, [R13.X4+0x13c0] ;  /* 0x0013c0000d0d7984 */ /* 0x000ee20000004800 */
[----:B------:R-:W-:Y:S01]  /*7ce0*/  BSSY B0, `(.L_x_10284) ;  /* 0x0000004000007945 */ /* 0x000fe20003800000 */
[----:B------:R-:W-:Y:S01]  /*7cf0*/  LEA.HI.SX32 R127, R127, R98, 0x1b ;  /* 0x000000627f7f7211 */ /* 0x000fe200078fdaff */
[----:B------:R-:W-:Y:S05]  /*7d00*/  @!P4 BRA `(.L_x_10285) ;  /* 0x000000100000c947 */ /* 0x000fea0003800000 */
[----:B---3--:R3:W-:Y:S02]  /*7d10*/  RED.E.ADD.F32.FTZ.RN.STRONG.GPU [R2.64+-0x480], R13 ;  /* 0xfffb800d0200798e */ /* 0x0087e4000c10e79c */
.L_x_10285:
[----:B------:R-:W-:Y:S05]  /*7d20*/  BSYNC B0 ;  /* 0x0000000000007941 */ /* 0x000fea0003800000 */
.L_x_10284:
[----:B------:R-:W1:Y:S01]  /*7d30*/  LDS R127, [R127.X4+0x1440] ;  /* 0x001440007f7f7984 */ /* 0x000e620000004800 */
[----:B------:R-:W-:Y:S01]  /*7d40*/  BSSY B0, `(.L_x_10286) ;  /* 0x0000005000007945 */ /* 0x000fe20003800000 */
[----:B---3--:R-:W-:-:S02]  /*7d50*/  IADD3 R13, R98, 0x320, RZ ;  /* 0x00000320620d7810 */ /* 0x008fc40007ffe0ff */
[----:B-1--4-:R-:W-:Y:S01]  /*7d60*/  IADD3 R143, R98, 0x340, RZ ;  /* 0x00000340628f7810 */ /* 0x012fe20007ffe0ff */
[----:B------:R-:W-:Y:S05]  /*7d70*/  @!P5 BRA `(.L_x_10287) ;  /* 0x000000100000d947 */ /* 0x000fea0003800000 */
[----:B------:R1:W-:Y:S02]  /*7d80*/  RED.E.ADD.F32.FTZ.RN.STRONG.GPU [R2.64+-0x400], R127 ;  /* 0xfffc007f0200798e */ /* 0x0003e4000c10e79c */
.L_x_10287:
[----:B------:R-:W-:Y:S05]  /*7d90*/  BSYNC B0 ;  /* 0x0000000000007941 */ /* 0x000fea0003800000 */
.L_x_10286:
        /* <DEDUP_REMOVED lines=14> */
.L_x_10289:
[----:B------:R-:W-:Y:S05]  /*7e80*/  BSYNC B0 ;  /* 0x0000000000007941 */ /* 0x000fea0003800000 */
.L_x_10288:
[----:B------:R-:W3:Y:S01]  /*7e90*/  LDS R143, [R143.X4+0x1540] ;  /* 0x001540008f8f7984 */ /* 0x000ee20000004800 */
[----:B------:R-:W-:Y:S01]  /*7ea0*/  BSSY B0, `(.L_x_10290) ;  /* 0x0000005000007945 */ /* 0x000fe20003800000 */
[----:B-1----:R-:W-:-:S02]  /*7eb0*/  IADD3 R13, R98, 0x380, RZ ;  /* 0x00000380620d7810 */ /* 0x002fc40007ffe0ff */
[----:B------:R-:W-:Y:S01]  /*7ec0*/  LEA.HI.SX32 R127, R127, R98, 0x1b ;  /* 0x000000627f7f7211 */ /* 0x000fe200078fdaff */
[----:B------:R-:W-:Y:S05]  /*7ed0*/  @!P0 BRA `(.L_x_10291) ;  /* 0x0000001000008947 */ /* 0x000fea0003800000 */
[----:B---3--:R1:W-:Y:S02]  /*7ee0*/  RED.E.ADD.F32.FTZ.RN.STRONG.GPU [R2.64+-0x300], R143 ;  /* 0xfffd008f0200798e */ /* 0x0083e4000c10e79c */
.L_x_10291:
[----:B------:R-:W-:Y:S05]  /*7ef0*/  BSYNC B0 ;  /* 0x0000000000007941 */ /* 0x000fea0003800000 */
.L_x_10290:
[----:B------:R-:W4:Y:S01]  /*7f00*/  LDS R127, [R127.X4+0x15c0] ;  /* 0x0015c0007f7f7984 */ /* 0x000f220000004800 */
[----:B------:R-:W-:Y:S01]  /*7f10*/  BSSY B0, `(.L_x_10292) ;  /* 0x0000005000007945 */ /* 0x000fe20003800000 */
[----:B------:R-:W-:Y:S02]  /*7f20*/  IADD3 R15, R98, 0x3a0, RZ ;  /* 0x000003a0620f7810 */ /* 0x000fe40007ffe0ff */
[----:B------:R-:W-:Y:S01]  /*7f30*/  LEA.HI.SX32 R13, R13, R98, 0x1b ;  /* 0x000000620d0d7211 */ /* 0x000fe200078fdaff */
[----:B------:R-:W-:Y:S05]  /*7f40*/  @!P1 BRA `(.L_x_10293) ;  /* 0x0000001000009947 */ /* 0x000fea0003800000 */
[----:B----4-:R4:W-:Y:S02]  /*7f50*/  RED.E.ADD.F32.FTZ.RN.STRONG.GPU [R2.64+-0x280], R127 ;  /* 0xfffd807f0200798e */ /* 0x0109e4000c10e79c */
.L_x_10293:
[----:B------:R-:W-:Y:S05]  /*7f60*/  BSYNC B0 ;  /* 0x0000000000007941 */ /* 0x000fea0003800000 */
.L_x_10292:
[----:B------:R-:W1:Y:S01]  /*7f70*/  LDS R13, [R13.X4+0x1640] ;  /* 0x001640000d0d7984 */ /* 0x000e620000004800 */
[----:B------:R-:W-:Y:S01]  /*7f80*/  BSSY B0, `(.L_x_10294) ;  /* 0x0000005000007945 */ /* 0x000fe20003800000 */
[----:B----4-:R-:W-:Y:S02]  /*7f90*/  IADD3 R127, R98, 0x3c0, RZ ;  /* 0x000003c0627f7810 */ /* 0x010fe40007ffe0ff */
[----:B------:R-:W-:Y:S01]  /*7fa0*/  LEA.HI.SX32 R15, R15, R98, 0x1b ;  /* 0x000000620f0f7211 */ /* 0x000fe200078fdaff */
[----:B------:R-:W-:Y:S05]  /*7fb0*/  @!P2 BRA `(.L_x_10295) ;  /* 0x000000100000a947 */ /* 0x000fea0003800000 */
[----:B-1----:R1:W-:Y:S02]  /*7fc0*/  RED.E.ADD.F32.FTZ.RN.STRONG.GPU [R2.64+-0x200], R13 ;  /* 0xfffe000d0200798e */ /* 0x0023e4000c10e79c */
.L_x_10295:
[----:B------:R-:W-:Y:S05]  /*7fd0*/  BSYNC B0 ;  /* 0x0000000000007941 */ /* 0x000fea0003800000 */
.L_x_10294:
[----:B------:R-:W4:Y:S01]  /*7fe0*/  LDS R15, [R15.X4+0x16c0] ;  /* 0x0016c0000f0f7984 */ /* 0x000f220000004800 */
[----:B------:R-:W-:Y:S01]  /*7ff0*/  BSSY B0, `(.L_x_10296) ;  /* 0x0000005000007945 */ /* 0x000fe20003800000 */
[----:B-1----:R-:W-:-:S02]  /*8000*/  IADD3 R13, R98, 0x3e0, RZ ;  /* 0x000003e0620d7810 */ /* 0x002fc40007ffe0ff */
[----:B------:R-:W-:Y:S01]  /*8010*/  LEA.HI.SX32 R127, R127, R98, 0x1b ;  /* 0x000000627f7f7211 */ /* 0x000fe200078fdaff */
[----:B------:R-:W-:Y:S05]  /*8020*/  @!P3 BRA `(.L_x_10297) ;  /* 0x000000100000b947 */ /* 0x000fea0003800000 */
[----:B----4-:R1:W-:Y:S02]  /*8030*/  RED.E.ADD.F32.FTZ.RN.STRONG.GPU [R2.64+-0x180], R15 ;  /* 0xfffe800f0200798e */ /* 0x0103e4000c10e79c */
.L_x_10297:
[----:B------:R-:W-:Y:S05]  /*8040*/  BSYNC B0 ;  /* 0x0000000000007941 */ /* 0x000fea0003800000 */
.L_x_10296:
[----:B------:R-:W1:Y:S01]  /*8050*/  LDS R127, [R127.X4+0x1740] ;  /* 0x001740007f7f7984 */ /* 0x000e620000004800 */
[----:B------:R-:W-:Y:S01]  /*8060*/  BSSY B0, `(.L_x_10298) ;  /* 0x0000004000007945 */ /* 0x000fe20003800000 */
[----:B------:R-:W-:Y:S01]  /*8070*/  LEA.HI.SX32 R13, R13, R98, 0x1b ;  /* 0x000000620d0d7211 */ /* 0x000fe200078fdaff */
[----:B------:R-:W-:Y:S05]  /*8080*/  @!P4 BRA `(.L_x_10299) ;  /* 0x000000100000c947 */ /* 0x000fea0003800000 */
[----:B-1----:R1:W-:Y:S02]  /*8090*/  RED.E.ADD.F32.FTZ.RN.STRONG.GPU [R2.64+-0x100], R127 ;  /* 0xffff007f0200798e */ /* 0x0023e4000c10e79c */
.L_x_10299:
[----:B------:R-:W-:Y:S05]  /*80a0*/  BSYNC B0 ;  /* 0x0000000000007941 */ /* 0x000fea0003800000 */
.L_x_10298:
[----:B------:R-:W4:Y:S01]  /*80b0*/  LDS R13, [R13.X4+0x17c0] ;  /* 0x0017c0000d0d7984 */ /* 0x000f220000004800 */
[----:B------:R-:W-:Y:S01]  /*80c0*/  BSSY B0, `(.L_x_10300) ;  /* 0x0000003000007945 */ /* 0x000fe20003800000 */
[----:B------:R-:W-:Y:S05]  /*80d0*/  @!P5 BRA `(.L_x_10301) ;  /* 0x000000100000d947 */ /* 0x000fea0003800000 */
[----:B----4-:R4:W-:Y:S02]  /*80e0*/  RED.E.ADD.F32.FTZ.RN.STRONG.GPU [R2.64+-0x80], R13 ;  /* 0xffff800d0200798e */ /* 0x0109e4000c10e79c */
.L_x_10301:
[----:B------:R-:W-:Y:S05]  /*80f0*/  BSYNC B0 ;  /* 0x0000000000007941 */ /* 0x000fea0003800000 */
.L_x_10300:
[----:B-1--4-:R-:W1:Y:S01]  /*8100*/  SHFL.DOWN PT, R2, R142, 0x1, 0x1f ;  /* 0x08201f008e027f89 */ /* 0x012e6200000e0000 */
[----:B------:R-:W-:Y:S01]  /*8110*/  ISETP.GT.AND P0, PT, R96, 0x1e, PT ;  /* 0x0000001e6000780c */ /* 0x000fe20003f04270 */
[----:B------:R-:W-:Y:S01]  /*8120*/  FMUL.FTZ R223, R124, R223 ;  /* 0x000000df7cdf7220 */ /* 0x000fe20000410000 */
[----:B------:R-:W-:Y:S01]  /*8130*/  MOV R13, R142 ;  /* 0x0000008e000d7202 */ /* 0x000fe20000000f00 */
[----:B------:R-:W4:Y:S01]  /*8140*/  SHFL.DOWN PT, R127, R197, 0x1, 0x1f ;  /* 0x08201f00c57f7f89 */ /* 0x000f2200000e0000 */
[----:B------:R-:W-:Y:S01]  /*8150*/  MOV R14, R197 ;  /* 0x000000c5000e7202 */ /* 0x000fe20000000f00 */
[----:B------:R-:W-:Y:S01]  /*8160*/  FFMA.FTZ R139, R19, R138, R139 ;  /* 0x0000008a138b7223 */ /* 0x000fe2000001008b */
[----:B------:R-:W-:Y:S01]  /*8170*/  MOV R15, R195 ;  /* 0x000000c3000f7202 */ /* 0x000fe20000000f00 */
[----:B------:R-:W5:Y:S01]  /*8180*/  SHFL.DOWN PT, R198, R195, 0x1, 0x1f ;  /* 0x08201f00c3c67f89 */ /* 0x000f6200000e0000 */
        /* <DEDUP_REMOVED lines=13> */
[----:B----4-:R-:W-:Y:S01]  /*8260*/  @!P0 FADD.FTZ R14, R14, R127 ;  /* 0x0000007f0e0e8221 */ /* 0x010fe20000010000 */
[----:B------:R-:W1:Y:S01]  /*8270*/  SHFL.DOWN PT, R2, R13, 0x2, 0x1f ;  /* 0x08401f000d027f89 */ /* 0x000e6200000e0000 */
[----:B------:R-:W-:-:S02]  /*8280*/  FMUL.FTZ R190, R171, R190 ;  /* 0x000000beabbe7220 */ /* 0x000fc40000410000 */
[----:B-----5:R-:W-:Y:S01]  /*8290*/  @!P0 FADD.FTZ R15, R15, R198 ;  /* 0x000000c60f0f8221 */ /* 0x020fe20000010000 */
[----:B------:R-:W4:Y:S01]  /*82a0*/  SHFL.DOWN PT, R127, R14, 0x2, 0x1f ;  /* 0x08401f000e7f7f89 */ /* 0x000f2200000e0000 */
[----:B------:R-:W-:Y:S02]  /*82b0*/  FMUL.FTZ R132, R185, R132 ;  /* 0x00000084b9847220 */ /* 0x000fe40000410000 */
[----:B---3--:R-:W-:Y:S01]  /*82c0*/  @!P0 FADD.FTZ R12, R12, R3 ;  /* 0x000000030c0c8221 */ /* 0x008fe20000010000 */
[----:B------:R-:W3:Y:S01]  /*82d0*/  SHFL.DOWN PT, R124, R15, 0x2, 0x1f ;  /* 0x08401f000f7c7f89 */ /* 0x000ee200000e0000 */
[----:B------:R-:W-:Y:S01]  /*82e0*/  ISETP.GT.AND P0, PT, R96, 0x1d, PT ;  /* 0x0000001d6000780c */ /* 0x000fe20003f04270 */
[----:B------:R-:W-:Y:S02]  /*82f0*/  FMUL.FTZ R115, R115, R217 ;  /* 0x000000d973737220 */ /* 0x000fe40000410000 */
[----:B------:R-:W5:Y:S01]  /*8300*/  SHFL.DOWN PT, R3, R12, 0x2, 0x1f ;  /* 0x08401f000c037f89 */ /* 0x000f6200000e0000 */
        /* <DEDUP_REMOVED lines=8> */
[----:B----4-:R-:W-:Y:S01]  /*8390*/  @!P0 FADD.FTZ R14, R14, R127 ;  /* 0x0000007f0e0e8221 */ /* 0x010fe20000010000 */
[----:B------:R-:W1:Y:S01]  /*83a0*/  SHFL.DOWN PT, R2, R13, 0x4, 0x1f ;  /* 0x08801f000d027f89 */ /* 0x000e6200000e0000 */
[----:B------:R-:W-:Y:S02]  /*83b0*/  FMUL.FTZ R152, R163, R152 ;  /* 0x00000098a3987220 */ /* 0x000fe40000410000 */
[----:B---3--:R-:W-:Y:S01]  /*83c0*/  @!P0 FADD.FTZ R15, R15, R124 ;  /* 0x0000007c0f0f8221 */ /* 0x008fe20000010000 */
[----:B------:R-:W3:Y:S01]  /*83d0*/  SHFL.DOWN PT, R19, R14, 0x4, 0x1f ;  /* 0x08801f000e137f89 */ /* 0x000ee200000e0000 */
        /* <DEDUP_REMOVED lines=8> */
[----:B------:R-:W-:Y:S02]  /*8460*/  FMUL.FTZ R25, R25, R205 ;  /* 0x000000cd19197220 */ /* 0x000fe40000410000 */
[----:B------:R-:W-:Y:S02]  /*8470*/  FMUL.FTZ R145, R16, R145 ;  /* 0x0000009110917220 */ /* 0x000fe40000410000 */
[----:B------:R-:W-:Y:S02]  /*8480*/  FMUL.FTZ R22, R22, R233 ;  /* 0x000000e916167220 */ /* 0x000fe40000410000 */
[----:B------:R-:W-:-:S02]  /*8490*/  FMUL.FTZ R141, R28, R141 ;  /* 0x0000008d1c8d7220 */ /* 0x000fc40000410000 */
[----:B-1----:R-:W-:Y:S02]  /*84a0*/  @!P0 FADD.FTZ R13, R13, R2 ;  /* 0x000000020d0d8221 */ /* 0x002fe40000010000 */
[----:B------:R-:W-:Y:S02]  /*84b0*/  FFMA.FTZ R159, R178, R159, R176 ;  /* 0x0000009fb29f7223 */ /* 0x000fe400000100b0 */
[----:B---3--:R-:W-:Y:S01]  /*84c0*/  @!P0 FADD.FTZ R14, R14, R19 ;  /* 0x000000130e0e8221 */ /* 0x008fe20000010000 */
[----:B------:R-:W1:Y:S01]  /*84d0*/  SHFL.DOWN PT, R2, R13, 0x8, 0x1f ;  /* 0x09001f000d027f89 */ /* 0x000e6200000e0000 */
[----:B------:R-:W-:Y:S02]  /*84e0*/  FFMA.FTZ R136, R183, R136, R137 ;  /* 0x00000088b7887223 */ /* 0x000fe40000010089 */
[----:B----4-:R-:W-:Y:S01]  /*84f0*/  @!P0 FADD.FTZ R15, R15, R18 ;  /* 0x000000120f0f8221 */ /* 0x010fe20000010000 */
[----:B------:R-:W3:Y:S01]  /*8500*/  SHFL.DOWN PT, R19, R14, 0x8, 0x1f ;  /* 0x09001f000e137f89 */ /* 0x000ee200000e0000 */
        /* <DEDUP_REMOVED lines=14> */
[----:B---3--:R-:W-:Y:S01]  /*85f0*/  @!P0 FADD.FTZ R14, R14, R19 ;  /* 0x000000130e0e8221 */ /* 0x008fe20000010000 */
[----:B------:R-:W1:Y:S01]  /*8600*/  SHFL.DOWN PT, R2, R13, 0x10, 0x1f ;  /* 0x0a001f000d027f89 */ /* 0x000e6200000e0000 */
[----:B------:R-:W-:-:S02]  /*8610*/  FFMA.FTZ R215, R112, R214, R215 ;  /* 0x000000d670d77223 */ /* 0x000fc400000100d7 */
[----:B----4-:R-:W-:Y:S01]  /*8620*/  @!P0 FADD.FTZ R15, R15, R18 ;  /* 0x000000120f0f8221 */ /* 0x010fe20000010000 */
[----:B------:R-:W3:Y:S01]  /*8630*/  SHFL.DOWN PT, R19, R14, 0x10, 0x1f ;  /* 0x0a001f000e137f89 */ /* 0x000ee200000e0000 */
        /* <DEDUP_REMOVED lines=14> */
[----:B---3--:R-:W-:Y:S02]  /*8720*/  @!P0 FADD.FTZ R14, R14, R19 ;  /* 0x000000130e0e8221 */ /* 0x008fe40000010000 */
[----:B------:R-:W-:Y:S02]  /*8730*/  FFMA.FTZ R204, R23, R204, R25 ;  /* 0x000000cc17cc7223 */ /* 0x000fe40000010019 */
[----:B----4-:R-:W-:Y:S02]  /*8740*/  @!P0 FADD.FTZ R15, R15, R18 ;  /* 0x000000120f0f8221 */ /* 0x010fe40000010000 */
[----:B------:R-:W-:Y:S02]  /*8750*/  FFMA.FTZ R145, R17, R146, R145 ;  /* 0x0000009211917223 */ /* 0x000fe40000010091 */
[----:B-----5:R-:W-:-:S02]  /*8760*/  @!P0 FADD.FTZ R12, R12, R3 ;  /* 0x000000030c0c8221 */ /* 0x020fc40000010000 */
        /* <DEDUP_REMOVED lines=52> */
[----:B-1----:R-:W-:Y:S02]  /*8ab0*/  ULDC UR30, c[0x0][0x174] ;  /* 0x00005d00001e7ab9 */ /* 0x002fe40000000800 */
[----:B------:R-:W-:Y:S02]  /*8ac0*/  UISETP.NE.AND UP0, UPT, UR19, UR30, UPT ;  /* 0x0000001e1300728c */ /* 0x000fe4000bf05270 */
[----:B------:R-:W-:-:S04]  /*8ad0*/  USHF.L.U32 UR30, UR7, 0x3, URZ ;  /* 0x00000003071e7899 */ /* 0x000fc8000800063f */
[----:B------:R-:W-:-:S13]  /*8ae0*/  PLOP3.LUT P0, PT, PT, PT, UP0, 0x80, 0x0 ;  /* 0x000000000000781c */ /* 0x000fda0003f0f008 */
[----:B------:R-:W1:Y:S04]  /*8af0*/  @P0 LDS.64 R2, [UR30+0x4610] ;  /* 0x0046101eff020984 */ /* 0x000e680008000a00 */
[----:B------:R-:W3:Y:S01]  /*8b00*/  @P0 LDS.64 R16, [UR30+0x3e10] ;  /* 0x003e101eff100984 */ /* 0x000ee20008000a00 */
[----:B-1----:R-:W-:Y:S02]  /*8b10*/  @P0 FADD.FTZ R15, R15, R3 ;  /* 0x000000030f0f0221 */ /* 0x002fe40000010000 */
[----:B------:R-:W-:Y:S02]  /*8b20*/  @P0 FADD.FTZ R14, R14, R2 ;  /* 0x000000020e0e0221 */ /* 0x000fe40000010000 */
[----:B---3--:R-:W-:Y:S02]  /*8b30*/  @P0 FADD.FTZ R13, R13, R17 ;  /* 0x000000110d0d0221 */ /* 0x008fe40000010000 */
[----:B------:R-:W-:Y:S01]  /*8b40*/  @P0 FADD.FTZ R12, R12, R16 ;  /* 0x000000100c0c0221 */ /* 0x000fe20000010000 */
[----:B------:R1:W-:Y:S04]  /*8b50*/  STS.64 [UR30+0x4610], R14 ;  /* 0x0046100eff007988 */ /* 0x0003e80008000a1e */
[----:B------:R1:W-:Y:S02]  /*8b60*/  STS.64 [UR30+0x3e10], R12 ;  /* 0x003e100cff007988 */ /* 0x0003e40008000a1e */
.L_x_10303:
[----:B-1----:R-:W-:Y:S05]  /*8b70*/  BSYNC B0 ;  /* 0x0000000000007941 */ /* 0x002fea0003800000 */
.L_x_10302:
        /* <DEDUP_REMOVED lines=8> */
.L_x_10225:
[----:B------:R-:W-:Y:S01]  /*8c00*/  BAR.SYNC.DEFER_BLOCKING 0x0 ;  /* 0x0000000000007b1d */ /* 0x000fe20000010000 */
[----:B------:R-:W-:Y:S01]  /*8c10*/  F2FP.PACK_AB R79, R69, R70 ;  /* 0x00000046454f723e */ /* 0x000fe200000000ff */
[----:B------:R-:W-:Y:S01]  /*8c20*/  UIADD3 UR7, UR19, -0x1, URZ ;  /* 0xffffffff13077890 */ /* 0x000fe2000fffe03f */
[----:B------:R-:W-:Y:S01]  /*8c30*/  F2FP.PACK_AB R78, R71, R72 ;  /* 0x00000048474e723e */ /* 0x000fe200000000ff */
[----:B------:R-:W-:Y:S01]  /*8c40*/  FADD.FTZ R5, R100, R45 ;  /* 0x0000002d64057221 */ /* 0x000fe20000010000 */
        /* <DEDUP_REMOVED lines=14> */
[----:B------:R-:W-:Y:S01]  /*8d30*/  F2FP.PACK_AB R17, R48, R47 ;  /* 0x0000002f3011723e */ /* 0x000fe200000000ff */
[----:B------:R-:W-:Y:S01]  /*8d40*/  UIADD3 UR33, UR33, UR37, URZ ;  /* 0x0000002521217290 */ /* 0x000fe2000fffe03f */
[----:B------:R-:W-:Y:S01]  /*8d50*/  F2FP.PACK_AB R19, R52, R51 ;  /* 0x000000333413723e */ /* 0x000fe200000000ff */
[----:B------:R-:W-:Y:S01]  /*8d60*/  UIMAD UR37, UR16, UR30, URZ ;  /* 0x0000001e102572a4 */ /* 0x000fe2000f8e023f */
[----:B------:R-:W-:Y:S01]  /*8d70*/  F2FP.PACK_AB R18, R50, R49 ;  /* 0x000000313212723e */ /* 0x000fe200000000ff */
[----:B------:R-:W-:Y:S01]  /*8d80*/  STS.128 [R93], R76 ;  /* 0x0000004c5d007388 */ /* 0x000fe20000000c00 */
[----:B------:R-:W-:Y:S01]  /*8d90*/  ULDC.64 UR38, c[0x0][0x330] ;  /* 0x0000cc0000267ab9 */ /* 0x000fe20000000a00 */
[----:B------:R-:W-:Y:S01]  /*8da0*/  F2FP.PACK_AB R23, R60, R59 ;  /* 0x0000003b3c17723e */ /* 0x000fe200000000ff */
[----:B------:R-:W-:Y:S01]  /*8db0*/  UIMAD UR37, UR17, UR31, UR37 ;  /* 0x0000001f112572a4 */ /* 0x000fe2000f8e0225 */
[----:B------:R-:W-:Y:S01]  /*8dc0*/  STS.128 [R93+0x10], R68 ;  /* 0x000010445d007388 */ /* 0x000fe20000000c00 */
[----:B------:R-:W-:-:S06]  /*8dd0*/  NOP ;  /* 0x0000000000007918 */ /* 0x000fcc0000000000 */
[----:B------:R-:W1:Y:S01]  /*8de0*/  LDS.128 R8, [R96.X16] ;  /* 0x0000000060087984 */ /* 0x000e62000000cc00 */
[----:B------:R-:W-:Y:S01]  /*8df0*/  UIMAD.WIDE.U32 UR30, UR17, UR30, UR32 ;  /* 0x0000001e111e72a5 */ /* 0x000fe2000f8e0020 */
[----:B------:R-:W-:Y:S01]  /*8e00*/  F2FP.PACK_AB R22, R58, R57 ;  /* 0x000000393a16723e */ /* 0x000fe200000000ff */
[----:B------:R-:W-:Y:S01]  /*8e10*/  FADD.FTZ R0, R5, R46 ;  /* 0x0000002e05007221 */ /* 0x000fe20000010000 */
[----:B------:R-:W3:Y:S01]  /*8e20*/  LDS.128 R12, [R96.X16+0x200] ;  /* 0x00020000600c7984 */ /* 0x000ee2000000cc00 */
[----:B------:R-:W-:Y:S01]  /*8e30*/  UIADD3 UR32, UR31, UR37, URZ ;  /* 0x000000251f207290 */ /* 0x000fe2000fffe03f */
[----:B------:R-:W-:Y:S01]  /*8e40*/  F2FP.PACK_AB R21, R56, R55 ;  /* 0x000000373815723e */ /* 0x000fe200000000ff */
[----:B------:R-:W-:Y:S01]  /*8e50*/  ULEA UR31, UP0, UR30, UR38, 0x1 ;  /* 0x000000261e1f7291 */ /* 0x000fe2000f80083f */
[----:B------:R-:W-:Y:S01]  /*8e60*/  F2FP.PACK_AB R20, R54, R53 ;  /* 0x000000353614723e */ /* 0x000fe200000000ff */
[----:B------:R-:W-:Y:S01]  /*8e70*/  FADD.FTZ R5, R0, R47 ;  /* 0x0000002f00057221 */ /* 0x000fe20000010000 */
[----:B------:R-:W-:-:S02]  /*8e80*/  UIADD3 UR26, UP1, UR26, -0x800, URZ ;  /* 0xfffff8001a1a7890 */ /* 0x000fc4000ff3e03f */
[----:B------:R-:W-:Y:S01]  /*8e90*/  ULEA.HI.X UR30, UR30, UR39, UR32, 0x1, UP0 ;  /* 0x000000271e1e7291 */ /* 0x000fe200080f0c20 */
[----:B------:R-:W-:Y:S01]  /*8ea0*/  MOV R2, UR31 ;  /* 0x0000001f00027c02 */ /* 0x000fe20008000f00 */
[----:B------:R-:W-:Y:S01]  /*8eb0*/  FADD.FTZ R48, R5, R48 ;  /* 0x0000003005307221 */ /* 0x000fe20000010000 */
[----:B------:R-:W-:Y:S02]  /*8ec0*/  ULDC.64 UR32, c[0x0][0x2f8] ;  /* 0x0000be0000207ab9 */ /* 0x000fe40000000a00 */
[----:B------:R-:W-:Y:S01]  /*8ed0*/  UIMAD.WIDE.U32 UR8, UR35, UR32, UR8 ;  /* 0x00000020230872a5 */ /* 0x000fe2000f8e0008 */
[----:B------:R-:W-:Y:S01]  /*8ee0*/  MOV R3, UR30 ;  /* 0x0000001e00037c02 */ /* 0x000fe20008000f00 */
[----:B------:R-:W-:Y:S01]  /*8ef0*/  UIMAD UR30, UR34, UR32, URZ ;  /* 0x00000020221e72a4 */ /* 0x000fe2000f8e023f */
[----:B------:R-:W-:Y:S01]  /*8f00*/  FADD.FTZ R49, R48, R49 ;  /* 0x0000003130317221 */ /* 0x000fe20000010000 */
[----:B------:R-:W-:Y:S02]  /*8f10*/  UIADD3 UR24, UP2, UR24, -0x400, URZ ;  /* 0xfffffc0018187890 */ /* 0x000fe4000ff5e03f */
[----:B------:R-:W-:Y:S01]  /*8f20*/  IMAD.WIDE R2, R94, 0x10, R2 ;  /* 0x000000105e027825 */ /* 0x000fe200078e0202 */
[----:B------:R-:W-:-:S02]  /*8f30*/  UIMAD UR30, UR35, UR33, UR30 ;  /* 0x00000021231e72a4 */ /* 0x000fc4000f8e021e */
[----:B------:R-:W-:Y:S01]  /*8f40*/  UIADD3 UR22, UP3, UR22, -0x400, URZ ;  /* 0xfffffc0016167890 */ /* 0x000fe2000ff7e03f */
[----:B------:R-:W-:Y:S01]  /*8f50*/  FADD.FTZ R50, R49, R50 ;  /* 0x0000003231327221 */ /* 0x000fe20000010000 */
[----:B------:R-:W-:Y:S02]  /*8f60*/  ULDC.64 UR32, c[0x0][0x300] ;  /* 0x0000c00000207ab9 */ /* 0x000fe40000000a00 */
[----:B------:R-:W-:Y:S01]  /*8f70*/  UIADD3 UR9, UR9, UR30, URZ ;  /* 0x0000001e09097290 */ /* 0x000fe2000fffe03f */
[----:B------:R-:W-:Y:S01]  /*8f80*/  FADD.FTZ R51, R50, R51 ;  /* 0x0000003332337221 */ /* 0x000fe20000010000 */
[----:B------:R-:W-:Y:S02]  /*8f90*/  UIMAD UR30, UR16, UR32, URZ ;  /* 0x00000020101e72a4 */ /* 0x000fe4000f8e023f */
[----:B------:R-:W-:Y:S01]  /*8fa0*/  UIMAD.WIDE.U32 UR8, UR17, UR32, UR8 ;  /* 0x00000020110872a5 */ /* 0x000fe2000f8e0008 */
[----:B------:R-:W-:Y:S01]  /*8fb0*/  FADD.FTZ R52, R51, R52 ;  /* 0x0000003433347221 */ /* 0x000fe20000010000 */
[----:B------:R-:W-:-:S02]  /*8fc0*/  UIMAD UR30, UR17, UR33, UR30 ;  /* 0x00000021111e72a4 */ /* 0x000fc4000f8e021e */
[----:B------:R-:W-:Y:S01]  /*8fd0*/  UIADD3 UR20, UP4, UR20, -0x400, URZ ;  /* 0xfffffc0014147890 */ /* 0x000fe2000ff9e03f */
[----:B------:R-:W-:Y:S01]  /*8fe0*/  FADD.FTZ R53, R52, R53 ;  /* 0x0000003534357221 */ /* 0x000fe20000010000 */
[----:B-1----:R-:W-:Y:S01]  /*8ff0*/  STG.E.128 [R2.64], R8 ;  /* 0x0000000802007986 */ /* 0x002fe2000c101d1c */
[----:B------:R-:W-:Y:S02]  /*9000*/  ULDC.64 UR32, c[0x0][0x340] ;  /* 0x0000d00000207ab9 */ /* 0x000fe40000000a00 */
[----:B------:R-:W-:Y:S01]  /*9010*/  UIADD3 UR30, UR9, UR30, URZ ;  /* 0x0000001e091e7290 */ /* 0x000fe2000fffe03f */
[----:B---3--:R1:W-:Y:S01]  /*9020*/  STG.E.128 [R2.64+0x200], R12 ;  /* 0x0002000c02007986 */ /* 0x0083e2000c101d1c */
        /* <DEDUP_REMOVED lines=14> */
[----:B-1----:R-:W-:Y:S01]  /*9110*/  MOV R2, UR9 ;  /* 0x0000000900027c02 */ /* 0x002fe20008000f00 */
[----:B------:R-:W-:Y:S01]  /*9120*/  FADD.FTZ R58, R57, R58 ;  /* 0x0000003a393a7221 */ /* 0x000fe20000010000 */
[----:B------:R-:W-:Y:S01]  /*9130*/  MOV R3, UR8 ;  /* 0x0000000800037c02 */ /* 0x000fe20008000f00 */
[----:B------:R-:W-:-:S02]  /*9140*/  UMOV UR19, UR7 ;  /* 0x0000000700137c82 */ /* 0x000fc40008000000 */
[----:B------:R-:W-:Y:S02]  /*9150*/  FADD.FTZ R59, R58, R59 ;  /* 0x0000003b3a3b7221 */ /* 0x000fe40000010000 */
[----:B------:R-:W-:Y:S01]  /*9160*/  IMAD.WIDE R2, R94, 0x10, R2 ;  /* 0x000000105e027825 */ /* 0x000fe200078e0202 */
[----:B------:R-:W-:Y:S03]  /*9170*/  STS.128 [R93], R16 ;  /* 0x000000105d007388 */ /* 0x000fe60000000c00 */
[----:B------:R-:W-:Y:S01]  /*9180*/  FADD.FTZ R100, R59, R60 ;  /* 0x0000003c3b647221 */ /* 0x000fe20000010000 */
[----:B------:R-:W-:Y:S01]  /*9190*/  STS.128 [R93+0x10], R20 ;  /* 0x000010145d007388 */ /* 0x000fe20000000c00 */
[----:B------:R-:W-:-:S06]  /*91a0*/  NOP ;  /* 0x0000000000007918 */ /* 0x000fcc0000000000 */
[----:B------:R-:W1:Y:S04]  /*91b0*/  LDS.128 R8, [R96.X16] ;  /* 0x0000000060087984 */ /* 0x000e68000000cc00 */
[----:B------:R-:W3:Y:S04]  /*91c0*/  LDS.128 R24, [R96.X16+0x200] ;  /* 0x0002000060187984 */ /* 0x000ee8000000cc00 */
[----:B-1----:R1:W-:Y:S04]  /*91d0*/  STG.E.128 [R2.64], R8 ;  /* 0x0000000802007986 */ /* 0x0023e8000c101d1c */
[----:B---3--:R1:W-:Y:S01]  /*91e0*/  STG.E.128 [R2.64+0x200], R24 ;  /* 0x0002001802007986 */ /* 0x0083e2000c101d1c */
[----:B------:R-:W-:Y:S01]  /*91f0*/  @!P0 CALL.REL.NOINC `(.L_x_10223) ;  /* 0x0000001000008944 */ /* 0x000fe20003c00000 */
[----:B------:R-:W-:Y:S05]  /*9200*/  BRA `(.L_x_10305) ;  /* 0xffff783000007947 */ /* 0x000fea000383ffff */
.L_x_10223:
[----:B------:R-:W-:Y:S02]  /*9210*/  ISETP.NE.U32.AND P0, PT, RZ, c[0x0][0x328], PT ;  /* 0x0000ca00ff007a0c */ /* 0x000fe40003f05070 */
[----:B------:R-:W-:-:S02]  /*9220*/  ISETP.NE.U32.AND P2, PT, RZ, c[0x0][0x348], PT ;  /* 0x0000d200ff007a0c */ /* 0x000fc40003f45070 */
        /* <DEDUP_REMOVED lines=8> */
[----:B01----:R-:W0:Y:S04]  /*92b0*/  SHFL.DOWN P1, R3, R0, 0x2, 0x1f ;  /* 0x08401f0000037f89 */ /* 0x003e280000020000 */
        /* <DEDUP_REMOVED lines=12> */
[----:B0-----:R-:W-:Y:S02]  /*9380*/  MOV R2, UR12 ;  /* 0x0000000c00027c02 */ /* 0x001fe40008000f00 */
[----:B------:R-:W-:-:S05]  /*9390*/  MOV R3, UR13 ;  /* 0x0000000d00037c02 */ /* 0x000fca0008000f00 */
[----:B------:R0:W-:Y:S02]  /*93a0*/  RED.E.ADD.F32.FTZ.RN.STRONG.GPU [R2.64], R4 ;  /* 0x000000040200798e */ /* 0x0001e4000c10e79c */
.L_x_10307:
[----:B0-----:R-:W-:Y:S05]  /*93b0*/  BSYNC B0 ;  /* 0x0000000000007941 */ /* 0x001fea0003800000 */
.L_x_10306:
[----:B------:R-:W-:Y:S01]  /*93c0*/  BSSY B0, `(.L_x_10308) ;  /* 0x000001a000007945 */ /* 0x000fe20003800000 */
[----:B------:R-:W-:Y:S05]  /*93d0*/  @!P0 BRA `(.L_x_10309) ;  /* 0x0000017000008947 */ /* 0x000fea0003800000 */
[----:B------:R-:W-:Y:S06]  /*93e0*/  BAR.SYNC.DEFER_BLOCKING 0x0 ;  /* 0x0000000000007b1d */ /* 0x000fec0000010000 */
[----:B01----:R-:W0:Y:S04]  /*93f0*/  SHFL.DOWN P0, R3, R100, 0x1, 0x1f ;  /* 0x08201f0064037f89 */ /* 0x003e280000000000 */
[----:B------:R-:W1:Y:S04]  /*9400*/  S2R R4, SR_LANEID ;  /* 0x0000000000047919 */ /* 0x000e680000000000 */
[----:B------:R-:W3:Y:S01]  /*9410*/  S2R R11, SR_TID.X ;  /* 0x00000000000b7919 */ /* 0x000ee20000002100 */
[----:B0-----:R-:W-:Y:S01]  /*9420*/  @P0 FADD R3, R3, R100 ;  /* 0x0000006403030221 */ /* 0x001fe20000000000 */
[----:B-1----:R-:W-:-:S04]  /*9430*/  ISETP.NE.AND P1, PT, R4, RZ, PT ;  /* 0x000000ff0400720c */ /* 0x002fc80003f25270 */
        /* <DEDUP_REMOVED lines=17> */
.L_x_10309:
[----:B-1----:R-:W1:Y:S02]  /*9550*/  S2R R11, SR_TID.X ;  /* 0x00000000000b7919 */ /* 0x002e640000002100 */
.L_x_10310:
[----:B0-----:R-:W-:Y:S05]  /*9560*/  BSYNC B0 ;  /* 0x0000000000007941 */ /* 0x001fea0003800000 */
.L_x_10308:
[----:B-1----:R-:W-:-:S13]  /*9570*/  ISETP.GE.AND P0, PT, R11, c[0x0][0x16c], PT ;  /* 0x00005b000b007a0c */ /* 0x002fda0003f06270 */
[----:B------:R-:W-:Y:S05]  /*9580*/  @P0 EXIT ;  /* 0x000000000000094d */ /* 0x000fea0003800000 */
[----:B------:R-:W-:Y:S02]  /*9590*/  ULDC.64 UR6, c[0x0][0x2c8] ;  /* 0x0000b20000067ab9 */ /* 0x000fe40000000a00 */
[----:B------:R-:W-:Y:S02]  /*95a0*/  ULDC.64 UR8, c[0x0][0x288] ;  /* 0x0000a20000087ab9 */ /* 0x000fe40000000a00 */
[----:B------:R-:W-:Y:S02]  /*95b0*/  UIMAD UR4, UR16, UR6, URZ ;  /* 0x00000006100472a4 */ /* 0x000fe4000f8e023f */
[----:B------:R-:W-:Y:S02]  /*95c0*/  UIMAD UR16, UR16, UR8, URZ ;  /* 0x00000008101072a4 */ /* 0x000fe4000f8e023f */
[----:B------:R-:W-:Y:S02]  /*95d0*/  UIMAD.WIDE.U32 UR10, UR17, UR6, URZ ;  /* 0x00000006110a72a5 */ /* 0x000fe4000f8e003f */
[----:B------:R-:W-:-:S02]  /*95e0*/  UIMAD UR7, UR17, UR7, UR4 ;  /* 0x00000007110772a4 */ /* 0x000fc4000f8e0204 */
[----:B--2---:R-:W-:Y:S02]  /*95f0*/  UIMAD.WIDE.U32 UR4, UR17, UR8, URZ ;  /* 0x00000008110472a5 */ /* 0x004fe4000f8e003f */
[----:B------:R-:W-:Y:S02]  /*9600*/  UIMAD UR6, UR17, UR9, UR16 ;  /* 0x00000009110672a4 */ /* 0x000fe4000f8e0210 */
[----:B------:R-:W-:Y:S02]  /*9610*/  UIADD3 UR7, UR11, UR7, URZ ;  /* 0x000000070b077290 */ /* 0x000fe4000fffe03f */
[----:B------:R-:W-:Y:S02]  /*9620*/  UIADD3 UR6, UR5, UR6, URZ ;  /* 0x0000000605067290 */ /* 0x000fe4000fffe03f */
.L_x_10311:
        /* <DEDUP_REMOVED lines=32> */
.L_x_10312:
        /* <DEDUP_REMOVED lines=13> */
.L_x_14712:


//--------------------- .text._Z25selective_scan_bwd_kernelI32Selective_Scan_bwd_kernel_traitsILi32ELi16ELb1ELb1ELb0ELb0ELb1EN3c104HalfENS1_7complexIfEEEEv12SSMParamsBwd --------------------------
	.section	.text._Z25selective_scan_bwd_kernelI32Selective_Scan_bwd_kernel_traitsILi32ELi16ELb1ELb1ELb0ELb0ELb1EN3c104HalfENS1_7complexIfEEEEv12SSMParamsBwd,"ax",@progbits
	.sectioninfo	@"SHI_REGISTERS=251"
	.align	128
        .global         _Z25selective_scan_bwd_kernelI32Selective_Scan_bwd_kernel_traitsILi32ELi16ELb1ELb1ELb0ELb0ELb1EN3c104HalfENS1_7complexIfEEEEv12SSMParamsBwd
        .type           _Z25selective_scan_bwd_kernelI32Selective_Scan_bwd_kernel_traitsILi32ELi16ELb1ELb1ELb0ELb0ELb1EN3c104HalfENS1_7complexIfEEEEv12SSMParamsBwd,@function
        .size           _Z25selective_scan_bwd_kernelI32Selective_Scan_bwd_kernel_traitsILi32ELi16ELb1ELb1ELb0ELb0ELb1EN3c104HalfENS1_7complexIfEEEEv12SSMParamsBwd,(.L_x_14713 - _Z25selective_scan_bwd_kernelI32Selective_Scan_bwd_kernel_traitsILi32ELi16ELb1ELb1ELb0ELb0ELb1EN3c104HalfENS1_7complexIfEEEEv12SSMParamsBwd)
        .other          _Z25selective_scan_bwd_kernelI32Selective_Scan_bwd_kernel_traitsILi32ELi16ELb1ELb1ELb0ELb0ELb1EN3c104HalfENS1_7complexIfEEEEv12SSMParamsBwd,@"STO_CUDA_ENTRY STV_DEFAULT"
_Z25selective_scan_bwd_kernelI32Selective_Scan_bwd_kernel_traitsILi32ELi16ELb1ELb1ELb0ELb0ELb1EN3c104HalfENS1_7complexIfEEEEv12SSMParamsBwd:
.text._Z25selective_scan_bwd_kernelI32Selective_Scan_bwd_kernel_traitsILi32ELi16ELb1ELb1ELb0ELb0ELb1EN3c104HalfENS1_7complexIfEEEEv12SSMParamsBwd:
        /* <DEDUP_REMOVED lines=163> */
.L_x_10395:
        /* <DEDUP_REMOVED lines=78> */
[----:B-----5:R-:W-:Y:S01]  /*0f10*/  STS.128 [R96.X16+0x200], R48 ;  /* 0x0002003060007388 */ /* 0x020fe2000000cc00 */
[----:B------:R-:W-:-:S06]  /*0f20*/  NOP ;  /* 0x0000000000007918 */ /* 0x000fcc0000000000 */
[----:B------:R-:W0:Y:S04]  /*0f30*/  LDS.128 R40, [R93] ;  /* 0x000000005d287984 */ /* 0x000e280000000c00 */
[----:B------:R-:W3:Y:S04]  /*0f40*/  LDS.128 R20, [R93+0x10] ;  /* 0x000010005d147984 */ /* 0x000ee80000000c00 */
[----:B------:R-:W-:Y:S06]  /*0f50*/  BAR.SYNC.DEFER_BLOCKING 0x0 ;  /* 0x0000000000007b1d */ /* 0x000fec0000010000 */
[----:B------:R4:W5:Y:S04]  /*0f60*/  LDG.E.128 R24, [R2.64] ;  /* 0x0000002002187981 */ /* 0x000968000c1e1d00 */
[----:B--2---:R4:W2:Y:S01]  /*0f70*/  LDG.E.128 R28, [R2.64+0x200] ;  /* 0x00020020021c7981 */ /* 0x0048a2000c1e1d00 */
[----:B------:R-:W-:Y:S01]  /*0f80*/  HADD2.F32 R60, -RZ, R36.H1_H1 ;  /* 0x30000024ff3c7230 */ /* 0x000fe20000004100 */
[----:B------:R-:W-:Y:S01]  /*0f90*/  UIMAD UR7, UR36, UR8, URZ ;  /* 0x00000008240772a4 */ /* 0x000fe2000f8e023f */
[----:B------:R-:W-:Y:S01]  /*0fa0*/  HADD2.F32 R57, -RZ, R37.H0_H0 ;  /* 0x20000025ff397230 */ /* 0x000fe20000004100 */
[----:B------:R-:W-:Y:S01]  /*0fb0*/  UIMAD UR30, UR18, UR34, URZ ;  /* 0x00000022121e72a4 */ /* 0x000fe2000f8e023f */
        /* <DEDUP_REMOVED lines=19> */
[----:B------:R-:W4:Y:S01]  /*10f0*/  MUFU.EX2 R44, R44 ;  /* 0x0000002c002c7308 */ /* 0x000f220000000800 */
[----:B------:R-:W-:Y:S01]  /*1100*/  FMUL.FTZ R36, R79, -1.4426950216293334961 ;  /* 0xbfb8aa3b4f247820 */ /* 0x000fe20000410000 */
[----:B---3--:R-:W-:Y:S01]  /*1110*/  HADD2.F32 R81, -RZ, R20.H0_H0 ;  /* 0x20000014ff517230 */ /* 0x008fe20000004100 */
[----:B------:R-:W-:Y:S01]  /*1120*/  UIADD3 UR9, UR9, UR7, URZ ;  /* 0x0000000709097290 */ /* 0x000fe2000fffe03f */
[----:B------:R-:W-:Y:S01]  /*1130*/  HADD2.F32 R62, -RZ, R37.H1_H1 ;  /* 0x30000025ff3e7230 */ /* 0x000fe20000004100 */
[----:B------:R-:W-:Y:S01]  /*1140*/  UIMAD UR30, UR19, UR35, UR30 ;  /* 0x00000023131e72a4 */ /* 0x000fe2000f8e021e */
[----:B------:R-:W-:Y:S01]  /*1150*/  HADD2.F32 R51, -RZ, R9.H1_H1 ;  /* 0x30000009ff337230 */ /* 0x000fe20000004100 */
[----:B------:R-:W-:Y:S01]  /*1160*/  UIMAD.WIDE.U32 UR8, UR19, UR34, UR8 ;  /* 0x00000022130872a5 */ /* 0x000fe2000f8e0008 */
[----:B0-----:R-:W-:Y:S01]  /*1170*/  FADD.FTZ R40, R40, 1 ;  /* 0x3f80000028287421 */ /* 0x001fe20000010000 */
[----:B------:R-:W0:Y:S01]  /*1180*/  MUFU.EX2 R45, R3 ;  /* 0x00000003002d7308 */ /* 0x000e220000000800 */
[----:B------:R-:W-:Y:S01]  /*1190*/  HADD2.F32 R59, -RZ, R38.H0_H0 ;  /* 0x20000026ff3b7230 */ /* 0x000fe20000004100 */
[----:B------:R-:W-:Y:S01]  /*11a0*/  ULDC.64 UR34, c[0x0][0x338] ;  /* 0x0000ce0000227ab9 */ /* 0x000fe20000000a00 */
[----:B------:R-:W-:Y:S01]  /*11b0*/  HADD2.F32 R83, -RZ, R20.H1_H1 ;  /* 0x30000014ff537230 */ /* 0x000fe20000004100 */
[----:B------:R-:W-:Y:S01]  /*11c0*/  UIADD3 UR9, UR9, UR30, URZ ;  /* 0x0000001e09097290 */ /* 0x000fe2000fffe03f */
[----:B------:R-:W-:Y:S01]  /*11d0*/  HADD2.F32 R64, -RZ, R38.H1_H1 ;  /* 0x30000026ff407230 */ /* 0x000fe20000004100 */
[----:B------:R-:W-:Y:S01]  /*11e0*/  ULEA UR7, UP0, UR8, UR34, 0x1 ;  /* 0x0000002208077291 */ /* 0x000fe2000f80083f */
[----:B----4-:R-:W-:Y:S01]  /*11f0*/  FADD.FTZ R2, R44, 1 ;  /* 0x3f8000002c027421 */ /* 0x010fe20000010000 */
[----:B------:R0:W3:Y:S01]  /*1200*/  MUFU.RCP R65, R40 ;  /* 0x0000002800417308 */ /* 0x0000e20000001000 */
[--C-:B------:R-:W-:Y:S01]  /*1210*/  HADD2.F32 R63, -RZ, R33.reuse.H0_H0 ;  /* 0x20000021ff3f7230 */ /* 0x100fe20000004100 */
[----:B------:R-:W-:Y:S01]  /*1220*/  FMUL.FTZ R20, R83, -1.4426950216293334961 ;  /* 0xbfb8aa3b53147820 */ /* 0x000fe20000410000 */
[----:B------:R-:W-:Y:S01]  /*1230*/  HADD2.F32 R72, -RZ, R33.H1_H1 ;  /* 0x30000021ff487230 */ /* 0x000fe20000004100 */
[----:B------:R-:W-:Y:S01]  /*1240*/  ULEA.HI.X UR8, UR8, UR35, UR9, 0x1, UP0 ;  /* 0x0000002308087291 */ /* 0x000fe200080f0c09 */
[----:B------:R-:W-:Y:S01]  /*1250*/  HADD2.F32 R38, -RZ, R10.H0_H0 ;  /* 0x2000000aff267230 */ /* 0x000fe20000004100 */
[----:B------:R-:W-:Y:S01]  /*1260*/  ISETP.NE.U32.AND P0, PT, RZ, c[0x0][0x270], PT ;  /* 0x00009c00ff007a0c */ /* 0x000fe20003f05070 */
[----:B------:R-:W-:Y:S01]  /*1270*/  HADD2.F32 R85, -RZ, R21.H0_H0 ;  /* 0x20000015ff557230 */ /* 0x000fe20000004100 */
[----:B------:R-:W4:Y:S01]  /*1280*/  MUFU.EX2 R41, R41 ;  /* 0x0000002900297308 */ /* 0x000f220000000800 */
[----:B0-----:R-:W-:Y:S01]  /*1290*/  FADD.FTZ R40, R45, 1 ;  /* 0x3f8000002d287421 */ /* 0x001fe20000010000 */
[--C-:B------:R-:W-:Y:S01]  /*12a0*/  HADD2.F32 R55, -RZ, R34.reuse.H0_H0 ;  /* 0x20000022ff377230 */ /* 0x100fe20000004100 */
[----:B------:R-:W-:Y:S01]  /*12b0*/  ISETP.NE.AND.EX P0, PT, RZ, c[0x0][0x274], PT, P0 ;  /* 0x00009d00ff007a0c */ /* 0x000fe20003f05300 */
[----:B------:R-:W-:-:S02]  /*12c0*/  HADD2.F32 R54, -RZ, R34.H1_H1 ;  /* 0x30000022ff367230 */ /* 0x000fc40000004100 */
[--C-:B------:R-:W-:Y:S02]  /*12d0*/  HADD2.F32 R66, -RZ, R39.reuse.H0_H0 ;  /* 0x20000027ff427230 */ /* 0x100fe40000004100 */
[----:B------:R0:W1:Y:S01]  /*12e0*/  MUFU.RCP R74, R2 ;  /* 0x00000002004a7308 */ /* 0x0000620000001000 */
[----:B---3--:R-:W-:Y:S01]  /*12f0*/  FMUL.FTZ R3, R0, R65 ;  /* 0x0000004100037220 */ /* 0x008fe20000410000 */
[----:B------:R-:W-:Y:S01]  /*1300*/  HADD2.F32 R68, -RZ, R39.H1_H1 ;  /* 0x30000027ff447230 */ /* 0x000fe20000004100 */
[----:B------:R-:W-:Y:S01]  /*1310*/  FADD.FTZ R33, -R65, 1 ;  /* 0x3f80000041217421 */ /* 0x000fe20000010100 */
[--C-:B------:R-:W-:Y:S01]  /*1320*/  HADD2.F32 R61, -RZ, R32.reuse.H0_H0 ;  /* 0x20000020ff3d7230 */ /* 0x100fe20000004100 */
[----:B------:R-:W-:Y:S01]  /*1330*/  FMUL.FTZ R44, R58, R3 ;  /* 0x000000033a2c7220 */ /* 0x000fe20000410000 */
[----:B------:R-:W-:Y:S01]  /*1340*/  HADD2.F32 R70, -RZ, R32.H1_H1 ;  /* 0x30000020ff467230 */ /* 0x000fe20000004100 */
[----:B------:R-:W-:Y:S01]  /*1350*/  FFMA.FTZ R67, R0, R33, 1 ;  /* 0x3f80000000437423 */ /* 0x000fe20000010021 */
[----:B------:R-:W3:Y:S01]  /*1360*/  MUFU.EX2 R42, R42 ;  /* 0x0000002a002a7308 */ /* 0x000ee20000000800 */
[----:B----4-:R-:W-:Y:S01]  /*1370*/  FADD.FTZ R41, R41, 1 ;  /* 0x3f80000029297421 */ /* 0x010fe20000010000 */
[----:B------:R-:W-:Y:S01]  /*1380*/  HADD2.F32 R34, -RZ, R10.H1_H1 ;  /* 0x3000000aff227230 */ /* 0x000fe20000004100 */
[----:B0-----:R-:W-:Y:S01]  /*1390*/  FFMA.FTZ R2, R44, R43, R99 ;  /* 0x0000002b2c027223 */ /* 0x001fe20000010063 */
[----:B------:R-:W-:-:S02]  /*13a0*/  HADD2.F32 R89, -RZ, R21.H1_H1 ;  /* 0x30000015ff597230 */ /* 0x000fc40000004100 */
[----:B------:R-:W-:Y:S02]  /*13b0*/  HADD2.F32 R52, -RZ, R35.H0_H0 ;  /* 0x20000023ff347230 */ /* 0x000fe40000004100 */
[----:B------:R0:W-:Y:S01]  /*13c0*/  MUFU.EX2 R48, R46 ;  /* 0x0000002e00307308 */ /* 0x0001e20000000800 */
[----:B-1----:R-:W-:Y:S01]  /*13d0*/  FMUL.FTZ R45, R53, R74 ;  /* 0x0000004a352d7220 */ /* 0x002fe20000410000 */
[----:B------:R-:W-:Y:S01]  /*13e0*/  HADD2.F32 R91, -RZ, R4.H0_H0 ;  /* 0x20000004ff5b7230 */ /* 0x000fe20000004100 */
[----:B------:R-:W-:Y:S01]  /*13f0*/  FMUL.FTZ R21, R89, -1.4426950216293334961 ;  /* 0xbfb8aa3b59157820 */ /* 0x000fe20000410000 */
[----:B------:R-:W-:Y:S01]  /*1400*/  HADD2.F32 R101, -RZ, R22.H1_H1 ;  /* 0x30000016ff657230 */ /* 0x000fe20000004100 */
[----:B------:R-:W-:Y:S01]  /*1410*/  FMUL.FTZ R43, R60, R45 ;  /* 0x0000002d3c2b7220 */ /* 0x000fe20000410000 */
[----:B------:R-:W-:Y:S02]  /*1420*/  HADD2.F32 R103, -RZ, R23.H0_H0 ;  /* 0x20000017ff677230 */ /* 0x000fe40000004100 */
[----:B------:R1:W4:Y:S01]  /*1430*/  MUFU.RCP R69, R41 ;  /* 0x0000002900457308 */ /* 0x0003220000001000 */
[----:B0-----:R-:W-:-:S02]  /*1440*/  HADD2.F32 R46, -RZ, R8.H1_H1 ;  /* 0x30000008ff2e7230 */ /* 0x001fc40000004100 */
[----:B------:R-:W-:Y:S02]  /*1450*/  HADD2.F32 R107, -RZ, R23.H1_H1 ;  /* 0x30000017ff6b7230 */ /* 0x000fe40000004100 */
[----:B------:R-:W-:-:S03]  /*1460*/  HADD2.F32 R23, -RZ, R5.H0_H0 ;  /* 0x20000005ff177230 */ /* 0x000fc60000004100 */
[----:B------:R0:W0:Y:S01]  /*1470*/  MUFU.EX2 R49, R47 ;  /* 0x0000002f00317308 */ /* 0x0000220000000800 */
[----:B-1----:R-:W-:Y:S02]  /*1480*/  FFMA.FTZ R41, R43, R46, R2 ;  /* 0x0000002e2b297223 */ /* 0x002fe40000010002 */
[----:B---3--:R-:W-:-:S05]  /*1490*/  FADD.FTZ R2, R42, 1 ;  /* 0x3f8000002a027421 */ /* 0x008fca0000010000 */
[----:B------:R1:W3:Y:S01]  /*14a0*/  MUFU.RCP R80, R40 ;  /* 0x0000002800507308 */ /* 0x0002e20000001000 */
[C---:B----4-:R-:W-:Y:S01]  /*14b0*/  FMUL.FTZ R46, R56.reuse, R69 ;  /* 0x00000045382e7220 */ /* 0x050fe20000410000 */
[----:B0-----:R-:W-:Y:S01]  /*14c0*/  MOV R47, c[0x0][0x16c] ;  /* 0x00005b00002f7a02 */ /* 0x001fe20000000f00 */
[----:B------:R-:W-:Y:S02]  /*14d0*/  FADD.FTZ R33, -R69, 1 ;  /* 0x3f80000045217421 */ /* 0x000fe40000010100 */
[----:B------:R-:W-:Y:S01]  /*14e0*/  FMUL.FTZ R42, R57, R46 ;  /* 0x0000002e392a7220 */ /* 0x000fe20000410000 */
[----:B------:R-:W-:Y:S01]  /*14f0*/  ISETP.GE.AND P1, PT, R47, 0x1, PT ;  /* 0x000000012f00780c */ /* 0x000fe20003f26270 */
[----:B------:R-:W-:Y:S01]  /*1500*/  FFMA.FTZ R71, R56, R33, 1 ;  /* 0x3f80000038477423 */ /* 0x000fe20000010021 */
[----:B------:R0:W4:Y:S01]  /*1510*/  MUFU.RCP R84, R2 ;  /* 0x0000000200547308 */ /* 0x0001220000001000 */
[----:B-1----:R-:W-:Y:S01]  /*1520*/  HADD2.F32 R40, -RZ, R9.H0_H0 ;  /* 0x20000009ff287230 */ /* 0x002fe20000004100 */
[----:B------:R-:W-:Y:S01]  /*1530*/  FADD.FTZ R49, R49, 1 ;  /* 0x3f80000031317421 */ /* 0x000fe20000010000 */
[----:B------:R-:W-:-:S03]  /*1540*/  HADD2.F32 R33, -RZ, R11.H1_H1 ;  /* 0x3000000bff217230 */ /* 0x000fc60000004100 */
[----:B------:R-:W-:Y:S02]  /*1550*/  FFMA.FTZ R50, R42, R40, R41 ;  /* 0x000000282a327223 */ /* 0x000fe40000010029 */
[----:B------:R-:W1:Y:S01]  /*1560*/  MUFU.EX2 R36, R36 ;  /* 0x0000002400247308 */ /* 0x000e620000000800 */
[----:B0-----:R-:W-:Y:S02]  /*1570*/  FADD.FTZ R2, R48, 1 ;  /* 0x3f80000030027421 */ /* 0x001fe40000010000 */
[----:B---3--:R-:W-:Y:S02]  /*1580*/  FMUL.FTZ R47, R73, R80 ;  /* 0x00000050492f7220 */ /* 0x008fe40000410000 */
[----:B------:R-:W-:Y:S02]  /*1590*/  FMUL.FTZ R40, R81, -1.4426950216293334961 ;  /* 0xbfb8aa3b51287820 */ /* 0x000fe40000410000 */
[----:B------:R-:W-:Y:S01]  /*15a0*/  FMUL.FTZ R41, R62, R47 ;  /* 0x0000002f3e297220 */ /* 0x000fe20000410000 */
[----:B------:R0:W3:Y:S01]  /*15b0*/  MUFU.RCP R88, R2 ;  /* 0x0000000200587308 */ /* 0x0000e20000001000 */
[----:B----4-:R-:W-:-:S02]  /*15c0*/  FMUL.FTZ R48, R75, R84 ;  /* 0x000000544b307220 */ /* 0x010fc40000410000 */
[----:B------:R-:W-:Y:S01]  /*15d0*/  FFMA.FTZ R51, R41, R51, R50 ;  /* 0x0000003329337223 */ /* 0x000fe20000010032 */
[----:B------:R-:W-:Y:S01]  /*15e0*/  HADD2.F32 R50, -RZ, R35.H1_H1 ;  /* 0x30000023ff327230 */ /* 0x000fe20000004100 */
[----:B------:R-:W-:-:S03]  /*15f0*/  FADD.FTZ R0, -R80, 1 ;  /* 0x3f80000050007421 */ /* 0x000fc60000010100 */
[----:B------:R3:W4:Y:S01]  /*1600*/  MUFU.RCP R87, R49 ;  /* 0x0000003100577308 */ /* 0x0007220000001000 */
[----:B0-----:R-:W-:Y:S02]  /*1610*/  FADD.FTZ R2, -R74, 1 ;  /* 0x3f8000004a027421 */ /* 0x001fe40000010100 */
[----:B-1----:R-:W-:Y:S02]  /*1620*/  FADD.FTZ R36, R36, 1 ;  /* 0x3f80000024247421 */ /* 0x002fe40000010000 */
[----:B------:R-:W-:Y:S01]  /*1630*/  FFMA.FTZ R76, R53, R2, 1 ;  /* 0x3f800000354c7423 */ /* 0x000fe20000010002 */
[----:B------:R-:W-:Y:S01]  /*1640*/  HADD2.F32 R53, -RZ, R11.H0_H0 ;  /* 0x2000000bff357230 */ /* 0x000fe20000004100 */
[----:B------:R-:W-:Y:S01]  /*1650*/  FMUL.FTZ R2, R85, -1.4426950216293334961 ;  /* 0xbfb8aa3b55027820 */ /* 0x000fe20000410000 */
[----:B------:R0:W1:Y:S01]  /*1660*/  MUFU.EX2 R37, R40 ;  /* 0x0000002800257308 */ /* 0x0000620000000800 */
[----:B---3--:R-:W-:Y:S02]  /*1670*/  FMUL.FTZ R49, R77, R88 ;  /* 0x000000584d317220 */ /* 0x008fe40000410000 */
[----:B------:R-:W-:-:S02]  /*1680*/  FFMA.FTZ R82, R73, R0, 1 ;  /* 0x3f80000049527423 */ /* 0x000fc40000010000 */
[----:B------:R-:W-:Y:S02]  /*1690*/  FMUL.FTZ R39, R64, R49 ;  /* 0x0000003140277220 */ /* 0x000fe40000410000 */
[----:B------:R-:W-:Y:S01]  /*16a0*/  FADD.FTZ R0, -R84, 1 ;  /* 0x3f80000054007421 */ /* 0x000fe20000010100 */
[----:B------:R1:W-:Y:S01]  /*16b0*/  MUFU.EX2 R32, R20 ;  /* 0x0000001400207308 */ /* 0x0003e20000000800 */
[----:B0-----:R-:W-:Y:S02]  /*16c0*/  FMUL.FTZ R40, R59, R48 ;  /* 0x000000303b287220 */ /* 0x001fe40000410000 */
[----:B------:R-:W-:Y:S02]  /*16d0*/  FFMA.FTZ R86, R75, R0, 1 ;  /* 0x3f8000004b567423 */ /* 0x000fe40000010000 */
[----:B------:R-:W-:Y:S02]  /*16e0*/  FFMA.FTZ R38, R40, R38, R51 ;  /* 0x0000002628267223 */ /* 0x000fe40000010033 */
[----:B----4-:R-:W-:Y:S01]  /*16f0*/  FMUL.FTZ R51, R78, R87 ;  /* 0x000000574e337220 */ /* 0x010fe20000410000 */
[----:B------:R0:W3:Y:S01]  /*1700*/  MUFU.RCP R92, R36 ;  /* 0x00000024005c7308 */ /* 0x0000e20000001000 */
[----:B------:R-:W-:-:S02]  /*1710*/  FFMA.FTZ R35, R39, R34, R38 ;  /* 0x0000002227237223 */ /* 0x000fc40000010026 */
[----:B------:R-:W-:Y:S02]  /*1720*/  FMUL.FTZ R38, R66, R51 ;  /* 0x0000003342267220 */ /* 0x000fe40000410000 */
[----:B-1----:R-:W-:-:S03]  /*1730*/  FADD.FTZ R20, R37, 1 ;  /* 0x3f80000025147421 */ /* 0x002fc60000010000 */
[----:B------:R1:W4:Y:S01]  /*1740*/  MUFU.EX2 R34, R2 ;  /* 0x0000000200227308 */ /* 0x0003220000000800 */
[----:B0-----:R-:W-:-:S07]  /*1750*/  FFMA.FTZ R36, R38, R53, R35 ;  /* 0x0000003526247223 */ /* 0x001fce0000010023 */
[----:B------:R0:W4:Y:S01]  /*1760*/  MUFU.EX2 R75, R21 ;  /* 0x00000015004b7308 */ /* 0x0001220000000800 */
[----:B-1----:R-:W-:Y:S02]  /*1770*/  FADD.FTZ R2, -R88, 1 ;  /* 0x3f80000058027421 */ /* 0x002fe40000010100 */
[----:B---3--:R-:W-:Y:S02]  /*1780*/  FMUL.FTZ R53, R79, R92 ;  /* 0x0000005c4f357220 */ /* 0x008fe40000410000 */
[----:B------:R-:W-:Y:S02]  /*1790*/  FFMA.FTZ R90, R77, R2, 1 ;  /* 0x3f8000004d5a7423 */ /* 0x000fe40000010002 */
[----:B------:R-:W-:Y:S01]  /*17a0*/  FADD.FTZ R2, R32, 1 ;  /* 0x3f80000020027421 */ /* 0x000fe20000010000 */
[----:B------:R4:W1:Y:S01]  /*17b0*/  MUFU.RCP R100, R20 ;  /* 0x0000001400647308 */ /* 0x0008620000001000 */
[----:B------:R-:W-:Y:S02]  /*17c0*/  FMUL.FTZ R37, R68, R53 ;  /* 0x0000003544257220 */ /* 0x000fe40000410000 */
[----:B------:R-:W-:-:S02]  /*17d0*/  FADD.FTZ R0, -R92, 1 ;  /* 0x3f8000005c007421 */ /* 0x000fc40000010100 */
[----:B------:R-:W-:Y:S02]  /*17e0*/  FFMA.FTZ R77, R37, R33, R36 ;  /* 0x00000021254d7223 */ /* 0x000fe40000010024 */
[----:B0-----:R-:W-:Y:S01]  /*17f0*/  FADD.FTZ R21, -R87, 1 ;  /* 0x3f80000057157421 */ /* 0x001fe20000010100 */
[----:B------:R0:W3:Y:S01]  /*1800*/  MUFU.RCP R104, R2 ;  /* 0x0000000200687308 */ /* 0x0000e20000001000 */
[----:B----4-:R-:W-:Y:S02]  /*1810*/  FADD.FTZ R20, R34, 1 ;  /* 0x3f80000022147421 */ /* 0x010fe40000010000 */
[----:B------:R-:W-:Y:S02]  /*1820*/  FADD.FTZ R75, R75, 1 ;  /* 0x3f8000004b4b7421 */ /* 0x000fe40000010000 */
[----:B------:R-:W-:-:S03]  /*1830*/  FFMA.FTZ R73, R78, R21, 1 ;  /* 0x3f8000004e497423 */ /* 0x000fc60000010015 */
[----:B------:R4:W3:Y:S01]  /*1840*/  MUFU.RCP R108, R20 ;  /* 0x00000014006c7308 */ /* 0x0008e20000001000 */
[----:B-1----:R-:W-:Y:S01]  /*1850*/  FMUL.FTZ R56, R81, R100 ;  /* 0x0000006451387220 */ /* 0x002fe20000410000 */
[----:B0-----:R-:W-:-:S03]  /*1860*/  HADD2.F32 R2, -RZ, R4.H1_H1 ;  /* 0x30000004ff027230 */ /* 0x001fc60000004100 */
[----:B------:R-:W-:-:S03]  /*1870*/  FMUL.FTZ R36, R61, R56 ;  /* 0x000000383d247220 */ /* 0x000fc60000410000 */
[----:B------:R-:W0:Y:S01]  /*1880*/  MUFU.RCP R112, R75 ;  /* 0x0000004b00707308 */ /* 0x000e220000001000 */
[----:B------:R-:W-:Y:S01]  /*1890*/  FFMA.FTZ R77, R36, R91, R77 ;  /* 0x0000005b244d7223 */ /* 0x000fe2000001004d */
[----:B------:R-:W-:Y:S01]  /*18a0*/  HADD2.F32 R91, -RZ, R22.H0_H0 ;  /* 0x20000016ff5b7230 */ /* 0x000fe20000004100 */
[----:B----4-:R-:W-:Y:S02]  /*18b0*/  FADD.FTZ R20, -R100, 1 ;  /* 0x3f80000064147421 */ /* 0x010fe40000010100 */
[----:B---3--:R-:W-:Y:S02]  /*18c0*/  FADD.FTZ R22, -R104, 1 ;  /* 0x3f80000068167421 */ /* 0x008fe40000010100 */
[----:B------:R-:W-:Y:S02]  /*18d0*/  FFMA.FTZ R102, R81, R20, 1 ;  /* 0x3f80000051667423 */ /* 0x000fe40000010014 */
[----:B------:R-:W-:Y:S02]  /*18e0*/  FFMA.FTZ R106, R83, R22, 1 ;  /* 0x3f800000536a7423 */ /* 0x000fe40000010016 */
[----:B------:R-:W-:-:S02]  /*18f0*/  FMUL.FTZ R21, R91, -1.4426950216293334961 ;  /* 0xbfb8aa3b5b157820 */ /* 0x000fc40000410000 */
[----:B------:R-:W-:Y:S02]  /*1900*/  FADD.FTZ R20, -R108, 1 ;  /* 0x3f8000006c147421 */ /* 0x000fe40000010100 */
[----:B------:R-:W1:Y:S01]  /*1910*/  MUFU.EX2 R99, R21 ;  /* 0x0000001500637308 */ /* 0x000e620000000800 */
[----:B0-----:R-:W-:Y:S02]  /*1920*/  FADD.FTZ R22, -R112, 1 ;  /* 0x3f80000070167421 */ /* 0x001fe40000010100 */
[----:B------:R-:W-:Y:S02]  /*1930*/  FFMA.FTZ R110, R85, R20, 1 ;  /* 0x3f800000556e7423 */ /* 0x000fe40000010014 */
[----:B------:R-:W-:Y:S02]  /*1940*/  FFMA.FTZ R114, R89, R22, 1 ;  /* 0x3f80000059727423 */ /* 0x000fe40000010016 */
[----:B-1----:R-:W-:Y:S01]  /*1950*/  FADD.FTZ R99, R99, 1 ;  /* 0x3f80000063637421 */ /* 0x002fe20000010000 */
[----:B-----5:R0:W-:Y:S04]  /*1960*/  STS.128 [R96.X16], R24 ;  /* 0x0000001860007388 */ /* 0x0201e8000000cc00 */
[----:B--2---:R1:W-:Y:S01]  /*1970*/  STS.128 [R96.X16+0x200], R28 ;  /* 0x0002001c60007388 */ /* 0x0043e2000000cc00 */
[----:B------:R-:W-:-:S06]  /*1980*/  NOP ;  /* 0x0000000000007918 */ /* 0x000fcc0000000000 */
[----:B------:R-:W2:Y:S01]  /*1990*/  LDS.128 R32, [R93] ;  /* 0x000000005d207984 */ /* 0x000ea20000000c00 */
[----:B0-----:R-:W-:Y:S01]  /*19a0*/  FFMA.FTZ R26, R79, R0, 1 ;  /* 0x3f8000004f1a7423 */ /* 0x001fe20000010000 */
[----:B------:R-:W-:Y:S01]  /*19b0*/  HADD2.F32 R25, -RZ, R5.H1_H1 ;  /* 0x30000005ff197230 */ /* 0x000fe20000004100 */
[----:B------:R-:W-:Y:S02]  /*19c0*/  FMUL.FTZ R24, R101, -1.4426950216293334961 ;  /* 0xbfb8aa3b65187820 */ /* 0x000fe40000410000 */
[----:B-1----:R-:W-:Y:S02]  /*19d0*/  FMUL.FTZ R29, R83, R104 ;  /* 0x00000068531d7220 */ /* 0x002fe40000410000 */
[----:B------:R-:W-:Y:S01]  /*19e0*/  FMUL.FTZ R30, R85, R108 ;  /* 0x0000006c551e7220 */ /* 0x000fe20000410000 */
[----:B------:R-:W0:Y:S01]  /*19f0*/  MUFU.EX2 R75, R24 ;  /* 0x00000018004b7308 */ /* 0x000e220000000800 */
[----:B------:R-:W-:Y:S02]  /*1a00*/  FMUL.FTZ R0, R70, R29 ;  /* 0x0000001d46007220 */ /* 0x000fe40000410000 */
[----:B------:R-:W-:-:S02]  /*1a10*/  FMUL.FTZ R31, R89, R112 ;  /* 0x00000070591f7220 */ /* 0x000fc40000410000 */
[----:B------:R-:W-:Y:S02]  /*1a20*/  FFMA.FTZ R77, R0, R2, R77 ;  /* 0x00000002004d7223 */ /* 0x000fe4000001004d */
[----:B------:R-:W-:Y:S02]  /*1a30*/  FMUL.FTZ R2, R63, R30 ;  /* 0x0000001e3f027220 */ /* 0x000fe40000410000 */
[----:B------:R-:W-:Y:S02]  /*1a40*/  FMUL.FTZ R28, R72, R31 ;  /* 0x0000001f481c7220 */ /* 0x000fe40000410000 */
[----:B------:R-:W-:Y:S02]  /*1a50*/  FFMA.FTZ R23, R2, R23, R77 ;  /* 0x0000001702177223 */ /* 0x000fe4000001004d */
[----:B------:R-:W-:Y:S02]  /*1a60*/  FMUL.FTZ R27, R103, -1.4426950216293334961 ;  /* 0xbfb8aa3b671b7820 */ /* 0x000fe40000410000 */
[----:B------:R-:W-:-:S02]  /*1a70*/  FFMA.FTZ R111, R28, R25, R23 ;  /* 0x000000191c6f7223 */ /* 0x000fc40000010017 */
[----:B------:R-:W1:Y:S01]  /*1a80*/  LDS.128 R20, [R93+0x10] ;  /* 0x000010005d147984 */ /* 0x000e620000000c00 */
[----:B------:R-:W3:Y:S01]  /*1a90*/  MUFU.EX2 R105, R27 ;  /* 0x0000001b00697308 */ /* 0x000ee20000000800 */
[----:B0-----:R-:W-:Y:S01]  /*1aa0*/  FADD.FTZ R75, R75, 1 ;  /* 0x3f8000004b4b7421 */ /* 0x001fe20000010000 */
[--C-:B--2---:R-:W-:Y:S02]  /*1ab0*/  HADD2.F32 R83, -RZ, R34.reuse.H0_H0 ;  /* 0x20000022ff537230 */ /* 0x104fe40000004100 */
[----:B------:R-:W-:Y:S01]  /*1ac0*/  HADD2.F32 R85, -RZ, R34.H1_H1 ;  /* 0x30000022ff557230 */ /* 0x000fe20000004100 */
[----:B------:R-:W-:Y:S01]  /*1ad0*/  FMUL.FTZ R34, R107, -1.4426950216293334961 ;  /* 0xbfb8aa3b6b227820 */ /* 0x000fe20000410000 */
[--C-:B------:R-:W-:Y:S01]  /*1ae0*/  HADD2.F32 R78, -RZ, R32.reuse.H1_H1 ;  /* 0x30000020ff4e7230 */ /* 0x100fe20000004100 */
[----:B------:R-:W-:Y:S01]  /*1af0*/  FMUL.FTZ R59, R59, R83 ;  /* 0x000000533b3b7220 */ /* 0x000fe20000410000 */
[----:B------:R-:W-:Y:S01]  /*1b00*/  HADD2.F32 R77, -RZ, R32.H0_H0 ;  /* 0x20000020ff4d7230 */ /* 0x000fe20000004100 */
[----:B---3--:R-:W-:Y:S01]  /*1b10*/  FADD.FTZ R105, R105, 1 ;  /* 0x3f80000069697421 */ /* 0x008fe20000010000 */
[----:B------:R-:W-:Y:S01]  /*1b20*/  MUFU.RCP R32, R99 ;  /* 0x0000006300207308 */ /* 0x000fe20000001000 */
[----:B------:R-:W-:Y:S01]  /*1b30*/  HADD2.F32 R81, -RZ, R33.H1_H1 ;  /* 0x30000021ff517230 */ /* 0x000fe20000004100 */
[----:B------:R-:W-:Y:S01]  /*1b40*/  FMUL.FTZ R25, R60, R78 ;  /* 0x0000004e3c197220 */ /* 0x000fe20000410000 */
[--C-:B------:R-:W-:Y:S01]  /*1b50*/  HADD2.F32 R89, -RZ, R35.reuse.H0_H0 ;  /* 0x20000023ff597230 */ /* 0x100fe20000004100 */
[----:B------:R-:W-:Y:S01]  /*1b60*/  FMUL.FTZ R59, R84, R59 ;  /* 0x0000003b543b7220 */ /* 0x000fe20000410000 */
[----:B------:R-:W-:Y:S01]  /*1b70*/  HADD2.F32 R60, -RZ, R35.H1_H1 ;  /* 0x30000023ff3c7230 */ /* 0x000fe20000004100 */
[----:B------:R-:W-:Y:S01]  /*1b80*/  FMUL.FTZ R27, R62, R81 ;  /* 0x000000513e1b7220 */ /* 0x000fe20000410000 */
[----:B------:R-:W-:Y:S01]  /*1b90*/  HADD2.F32 R79, -RZ, R33.H0_H0 ;  /* 0x20000021ff4f7230 */ /* 0x000fe20000004100 */
[----:B------:R-:W0:Y:S01]  /*1ba0*/  MUFU.EX2 R34, R34 ;  /* 0x0000002200227308 */ /* 0x000e220000000800 */
[----:B------:R-:W-:-:S02]  /*1bb0*/  FMUL.FTZ R66, R66, R89 ;  /* 0x0000005942427220 */ /* 0x000fc40000410000 */
[----:B------:R-:W-:Y:S02]  /*1bc0*/  FMUL.FTZ R33, R64, R85 ;  /* 0x0000005540217220 */ /* 0x000fe40000410000 */
[----:B------:R-:W-:Y:S02]  /*1bd0*/  FMUL.FTZ R35, R68, R60 ;  /* 0x0000003c44237220 */ /* 0x000fe40000410000 */
[----:B------:R-:W-:Y:S01]  /*1be0*/  FMUL.FTZ R24, R57, R79 ;  /* 0x0000004f39187220 */ /* 0x000fe20000410000 */
[----:B------:R2:W3:Y:S01]  /*1bf0*/  MUFU.RCP R62, R75 ;  /* 0x0000004b003e7308 */ /* 0x0004e20000001000 */
[----:B------:R-:W-:Y:S02]  /*1c00*/  FMUL.FTZ R27, R80, R27 ;  /* 0x0000001b501b7220 */ /* 0x000fe40000410000 */
[----:B------:R-:W-:Y:S02]  /*1c10*/  FMUL.FTZ R66, R87, R66 ;  /* 0x0000004257427220 */ /* 0x000fe40000410000 */
[----:B------:R-:W-:Y:S01]  /*1c20*/  FMUL.FTZ R33, R88, R33 ;  /* 0x0000002158217220 */ /* 0x000fe20000410000 */
[--C-:B-1----:R-:W-:Y:S01]  /*1c30*/  HADD2.F32 R57, -RZ, R20.reuse.H0_H0 ;  /* 0x20000014ff397230 */ /* 0x102fe20000004100 */
[----:B------:R-:W-:Y:S01]  /*1c40*/  FMUL.FTZ R58, R58, R77 ;  /* 0x0000004d3a3a7220 */ /* 0x000fe20000410000 */
[----:B------:R-:W1:Y:S01]  /*1c50*/  MUFU.RCP R64, R105 ;  /* 0x0000006900407308 */ /* 0x000e620000001000 */
[----:B0-----:R-:W-:Y:S01]  /*1c60*/  FADD.FTZ R34, R34, 1 ;  /* 0x3f80000022227421 */ /* 0x001fe20000010000 */
[----:B------:R-:W-:Y:S01]  /*1c70*/  HADD2.F32 R80, -RZ, R20.H1_H1 ;  /* 0x30000014ff507230 */ /* 0x000fe20000004100 */
[----:B------:R-:W-:Y:S01]  /*1c80*/  FMUL.FTZ R35, R92, R35 ;  /* 0x000000235c237220 */ /* 0x000fe20000410000 */
[--C-:B------:R-:W-:Y:S01]  /*1c90*/  HADD2.F32 R84, -RZ, R21.reuse.H1_H1 ;  /* 0x30000015ff547230 */ /* 0x100fe20000004100 */
[----:B------:R-:W-:Y:S01]  /*1ca0*/  FMUL.FTZ R27, R27, R82 ;  /* 0x000000521b1b7220 */ /* 0x000fe20000410000 */
[--C-:B------:R-:W-:Y:S01]  /*1cb0*/  HADD2.F32 R87, -RZ, R22.reuse.H0_H0 ;  /* 0x20000016ff577230 */ /* 0x100fe20000004100 */
[----:B------:R-:W-:Y:S01]  /*1cc0*/  FMUL.FTZ R90, R33, R90 ;  /* 0x0000005a215a7220 */ /* 0x000fe20000410000 */
[----:B------:R0:W4:Y:S01]  /*1cd0*/  MUFU.RCP R68, R34 ;  /* 0x0000002200447308 */ /* 0x0001220000001000 */
[----:B------:R-:W-:Y:S01]  /*1ce0*/  HADD2.F32 R82, -RZ, R21.H0_H0 ;  /* 0x20000015ff527230 */ /* 0x000fe20000004100 */
[----:B------:R-:W-:Y:S01]  /*1cf0*/  FADD.FTZ R20, -R32, 1 ;  /* 0x3f80000020147421 */ /* 0x000fe20000010100 */
[--C-:B------:R-:W-:Y:S01]  /*1d00*/  HADD2.F32 R92, -RZ, R23.reuse.H0_H0 ;  /* 0x20000017ff5c7230 */ /* 0x100fe20000004100 */
[----:B------:R-:W-:Y:S01]  /*1d10*/  FMUL.FTZ R61, R61, R57 ;  /* 0x000000393d3d7220 */ /* 0x000fe20000410000 */
[----:B------:R-:W-:Y:S01]  /*1d20*/  HADD2.F32 R109, -RZ, R23.H1_H1 ;  /* 0x30000017ff6d7230 */ /* 0x000fe20000004100 */
[----:B------:R-:W-:Y:S01]  /*1d30*/  FMUL.FTZ R21, R70, R80 ;  /* 0x0000005046157220 */ /* 0x000fe20000410000 */
[----:B------:R-:W-:Y:S01]  /*1d40*/  HADD2.F32 R88, -RZ, R22.H1_H1 ;  /* 0x30000016ff587230 */ /* 0x000fe20000004100 */
[----:B------:R-:W-:Y:S01]  /*1d50*/  FMUL.FTZ R23, R72, R84 ;  /* 0x0000005448177220 */ /* 0x000fe20000410000 */
[----:B--2---:R-:W-:Y:S01]  /*1d60*/  HADD2.F32 R75, -RZ, R16.H0_H0 ;  /* 0x20000010ff4b7230 */ /* 0x004fe20000004100 */
[----:B------:R-:W-:Y:S01]  /*1d70*/  FMUL.FTZ R33, R55, R87 ;  /* 0x0000005737217220 */ /* 0x000fe20000410000 */
[----:B------:R-:W-:Y:S01]  /*1d80*/  HADD2.F32 R72, -RZ, R18.H1_H1 ;  /* 0x30000012ff487230 */ /* 0x000fe20000004100 */
[----:B------:R-:W-:-:S02]  /*1d90*/  FMUL.FTZ R58, R65, R58 ;  /* 0x0000003a413a7220 */ /* 0x000fc40000410000 */
[----:B------:R-:W-:Y:S02]  /*1da0*/  FFMA.FTZ R65, R91, R20, 1 ;  /* 0x3f8000005b417423 */ /* 0x000fe40000010014 */
        /* <DEDUP_REMOVED lines=10> */
[----:B0-----:R-:W-:Y:S01]  /*1e50*/  FMUL.FTZ R34, R20, R65 ;  /* 0x0000004114227220 */ /* 0x001fe20000410000 */
[----:B------:R-:W-:Y:S01]  /*1e60*/  F2FP.PACK_AB R32, R33, R32 ;  /* 0x000000202120723e */ /* 0x000fe200000000ff */
[----:B------:R-:W-:-:S02]  /*1e70*/  FMUL.FTZ R63, R63, R82 ;  /* 0x000000523f3f7220 */ /* 0x000fc40000410000 */
[----:B---3--:R-:W-:Y:S02]  /*1e80*/  FADD.FTZ R20, -R62, 1 ;  /* 0x3f8000003e147421 */ /* 0x008fe40000010100 */
[----:B-1----:R-:W-:Y:S02]  /*1e90*/  FADD.FTZ R22, -R64, 1 ;  /* 0x3f80000040167421 */ /* 0x002fe40000010100 */
[----:B----4-:R-:W-:Y:S02]  /*1ea0*/  FADD.FTZ R26, -R68, 1 ;  /* 0x3f800000441a7421 */ /* 0x010fe40000010100 */
        /* <DEDUP_REMOVED lines=19> */
[----:B------:R-:W-:Y:S01]  /*1fe0*/  HADD2.F32 R76, -RZ, R16.H1_H1 ;  /* 0x30000010ff4c7230 */ /* 0x000fe20000004100 */
[----:B------:R-:W-:Y:S01]  /*1ff0*/  FMUL.FTZ R24, R24, R71 ;  /* 0x0000004718187220 */ /* 0x000fe20000410000 */
[----:B------:R-:W-:Y:S01]  /*2000*/  HADD2.F32 R71, -RZ, R18.H0_H0 ;  /* 0x20000012ff477230 */ /* 0x000fe20000004100 */
[----:B------:R-:W-:Y:S01]  /*2010*/  FMUL.FTZ R63, R63, R110 ;  /* 0x0000006e3f3f7220 */ /* 0x000fe20000410000 */
[--C-:B------:R-:W-:Y:S01]  /*2020*/  HADD2.F32 R16, -RZ, R6.reuse.H1_H1 ;  /* 0x30000006ff107230 */ /* 0x100fe20000004100 */
        /* <DEDUP_REMOVED lines=12> */
[----:B------:R-:W-:Y:S01]  /*20f0*/  FMUL.FTZ R103, R103, R64 ;  /* 0x0000004067677220 */ /* 0x000fe20000410000 */
[----:B------:R-:W-:Y:S01]  /*2100*/  F2FP.PACK_AB R35, R65, R26 ;  /* 0x0000001a4123723e */ /* 0x000fe200000000ff */
[----:B------:R-:W-:Y:S01]  /*2110*/  FMUL.FTZ R18, R54, R101 ;  /* 0x0000006536127220 */ /* 0x000fe20000410000 */
[----:B------:R-:W-:Y:S01]  /*2120*/  HADD2.F32 R70, -RZ, R19.H1_H1 ;  /* 0x30000013ff467230 */ /* 0x000fe20000004100 */
[----:B------:R-:W-:Y:S01]  /*2130*/  FMUL.FTZ R19, R52, R103 ;  /* 0x0000006734137220 */ /* 0x000fe20000410000 */
[--C-:B------:R-:W-:Y:S01]  /*2140*/  HADD2.F32 R67, -RZ, R12.reuse.H0_H0 ;  /* 0x2000000cff437230 */ /* 0x100fe20000004100 */
[----:B------:R-:W-:Y:S01]  /*2150*/  FMUL.FTZ R107, R107, R68 ;  /* 0x000000446b6b7220 */ /* 0x000fe20000410000 */
[----:B------:R-:W-:-:S02]  /*2160*/  HADD2.F32 R68, -RZ, R12.H1_H1 ;  /* 0x3000000cff447230 */ /* 0x000fc40000004100 */
[--C-:B------:R-:W-:Y:S02]  /*2170*/  HADD2.F32 R65, -RZ, R13.reuse.H0_H0 ;  /* 0x2000000dff417230 */ /* 0x100fe40000004100 */
[----:B------:R-:W-:Y:S02]  /*2180*/  HADD2.F32 R66, -RZ, R13.H1_H1 ;  /* 0x3000000dff427230 */ /* 0x000fe40000004100 */
[--C-:B------:R-:W-:Y:S02]  /*2190*/  HADD2.F32 R63, -RZ, R14.reuse.H0_H0 ;  /* 0x2000000eff3f7230 */ /* 0x100fe40000004100 */
[----:B------:R-:W-:Y:S02]  /*21a0*/  HADD2.F32 R64, -RZ, R14.H1_H1 ;  /* 0x3000000eff407230 */ /* 0x000fe40000004100 */
[--C-:B------:R-:W-:Y:S02]  /*21b0*/  HADD2.F32 R61, -RZ, R15.reuse.H0_H0 ;  /* 0x2000000fff3d7230 */ /* 0x100fe40000004100 */
[----:B------:R-:W-:Y:S01]  /*21c0*/  HADD2.F32 R62, -RZ, R15.H1_H1 ;  /* 0x3000000fff3e7230 */ /* 0x000fe20000004100 */
[----:B------:R-:W-:Y:S04]  /*21d0*/  STS.128 [R93], R20 ;  /* 0x000000145d007388 */ /* 0x000fe80000000c00 */
[----:B------:R0:W-:Y:S01]  /*21e0*/  STS.128 [R93+0x10], R32 ;  /* 0x000010205d007388 */ /* 0x0001e20000000c00 */
[----:B------:R-:W-:-:S06]  /*21f0*/  NOP ;  /* 0x0000000000007918 */ /* 0x000fcc0000000000 */
[----:B------:R-:W1:Y:S04]  /*2200*/  LDS.128 R20, [R96.X16] ;  /* 0x0000000060147984 */ /* 0x000e68000000cc00 */
[----:B------:R-:W2:Y:S01]  /*2210*/  LDS.128 R24, [R96.X16+0x200] ;  /* 0x0002000060187984 */ /* 0x000ea2000000cc00 */
[----:B0-----:R-:W-:Y:S01]  /*2220*/  FMUL.FTZ R32, R55, R86 ;  /* 0x0000005637207220 */ /* 0x001fe20000410000 */
[----:B------:R-:W-:-:S03]  /*2230*/  HADD2.F32 R33, -RZ, R7.H1_H1 ;  /* 0x30000007ff217230 */ /* 0x000fc60000004100 */
[----:B------:R-:W-:-:S04]  /*2240*/  FFMA.FTZ R111, R32, R58, R111 ;  /* 0x0000003a206f7223 */ /* 0x000fc8000001006f */
[----:B------:R-:W-:-:S04]  /*2250*/  FFMA.FTZ R16, R18, R16, R111 ;  /* 0x0000001012107223 */ /* 0x000fc8000001006f */
[----:B------:R-:W-:Y:S01]  /*2260*/  FFMA.FTZ R99, R19, R17, R16 ;  /* 0x0000001113637223 */ /* 0x000fe20000010010 */
[----:B------:R-:W-:Y:S02]  /*2270*/  MOV R16, UR7 ;  /* 0x0000000700107c02 */ /* 0x000fe40008000f00 */
[----:B------:R-:W-:-:S05]  /*2280*/  MOV R17, UR8 ;  /* 0x0000000800117c02 */ /* 0x000fca0008000f00 */
[----:B------:R-:W-:-:S04]  /*2290*/  IMAD.WIDE R12, R94, 0x10, R16 ;  /* 0x000000105e0c7825 */ /* 0x000fc800078e0210 */
[----:B------:R-:W-:-:S04]  /*22a0*/  FMUL.FTZ R16, R50, R107 ;  /* 0x0000006b32107220 */ /* 0x000fc80000410000 */
        /* <DEDUP_REMOVED lines=42> */
[----:B0-----:R-:W0:Y:S01]  /*2550*/  LDS.128 R20, [R96.X16] ;  /* 0x0000000060147984 */ /* 0x001e22000000cc00 */
        /* <DEDUP_REMOVED lines=9> */
.L_x_10314:
        /* <DEDUP_REMOVED lines=63> */
.L_x_10394:
        /* <DEDUP_REMOVED lines=17> */
[----:B--2---:R-:W2:Y:S01]  /*2af0*/  LDG.E.64 R2, [R2.64] ;  /* 0x0000002002027981 */ /* 0x004ea2000c1e1b00 */
[----:B------:R-:W-:Y:S01]  /*2b00*/  UIMAD UR40, UR39, UR34, URZ ;  /* 0x00000022272872a4 */ /* 0x000fe2000f8e023f */
[C---:B------:R-:W-:Y:S01]  /*2b10*/  LOP3.LUT R94, R95.reuse, 0x1f, R98, 0xf8, !PT ;  /* 0x0000001f5f5e7812 */ /* 0x040fe200078ef862 */
[----:B------:R-:W-:Y:S02]  /*2b20*/  UIMAD.WIDE.U32 UR30, UR7, UR34, URZ ;  /* 0x00000022071e72a5 */ /* 0x000fe4000f8e003f */
[----:B------:R-:W-:Y:S01]  /*2b30*/  UIMAD UR35, UR7, UR35, UR40 ;  /* 0x00000023072372a4 */ /* 0x000fe2000f8e0228 */
[----:B0-----:R-:W-:Y:S01]  /*2b40*/  IADD3 R13, R95, R94, RZ ;  /* 0x0000005e5f0d7210 */ /* 0x001fe20007ffe0ff */
[----:B------:R-:W-:Y:S02]  /*2b50*/  ULEA UR34, UP0, UR30, UR27, 0x1 ;  /* 0x0000001b1e227291 */ /* 0x000fe4000f80083f */
[----:B------:R-:W-:-:S04]  /*2b60*/  UIADD3 UR31, UR31, UR35, URZ ;  /* 0x000000231f1f7290 */ /* 0x000fc8000fffe03f */
[----:B------:R-:W-:Y:S01]  /*2b70*/  ULEA.HI.X UR30, UR30, UR28, UR31, 0x1, UP0 ;  /* 0x0000001c1e1e7291 */ /* 0x000fe200080f0c1f */
[----:B------:R-:W-:Y:S01]  /*2b80*/  MOV R28, UR34 ;  /* 0x00000022001c7c02 */ /* 0x000fe20008000f00 */
[----:B------:R-:W-:-:S04]  /*2b90*/  ULDC.64 UR34, c[0x0][0x1b8] ;  /* 0x00006e0000227ab9 */ /* 0x000fc80000000a00 */
[----:B------:R-:W-:-:S05]  /*2ba0*/  MOV R29, UR30 ;  /* 0x0000001e001d7c02 */ /* 0x000fca0008000f00 */
[----:B------:R-:W-:-:S05]  /*2bb0*/  IMAD.WIDE R28, R13, 0x10, R28 ;  /* 0x000000100d1c7825 */ /* 0x000fca00078e021c */
[----:B------:R-:W3:Y:S04]  /*2bc0*/  LDG.E.128 R12, [R28.64] ;  /* 0x000000201c0c7981 */ /* 0x000ee8000c1e1d00 */
[----:B------:R0:W4:Y:S04]  /*2bd0*/  LDG.E.128 R16, [R28.64+0x200] ;  /* 0x000200201c107981 */ /* 0x000128000c1e1d00 */
[----:B------:R0:W5:Y:S04]  /*2be0*/  LDG.E.128 R20, [R28.64+0x400] ;  /* 0x000400201c147981 */ /* 0x000168000c1e1d00 */
[----:B------:R0:W5:Y:S01]  /*2bf0*/  LDG.E.128 R24, [R28.64+0x600] ;  /* 0x000600201c187981 */ /* 0x000162000c1e1d00 */
[----:B------:R-:W-:Y:S01]  /*2c00*/  UIMAD UR42, UR18, UR34, URZ ;  /* 0x00000022122a72a4 */ /* 0x000fe2000f8e023f */
[----:B------:R-:W-:Y:S01]  /*2c10*/  LOP3.LUT R111, R98, 0x1f, RZ, 0xc0, !PT ;  /* 0x0000001f626f7812 */ /* 0x000fe200078ec0ff */
[----:B------:R-:W-:-:S02]  /*2c20*/  UIMAD.WIDE.U32 UR30, UR19, UR34, URZ ;  /* 0x00000022131e72a5 */ /* 0x000fc4000f8e003f */
[----:B------:R-:W-:Y:S01]  /*2c30*/  UIMAD UR42, UR19, UR35, UR42 ;  /* 0x00000023132a72a4 */ /* 0x000fe2000f8e022a */
[----:B------:R-:W-:Y:S02]  /*2c40*/  ISETP.NE.AND P0, PT, R111, RZ, PT ;  /* 0x000000ff6f00720c */ /* 0x000fe40003f05270 */
        /* <DEDUP_REMOVED lines=15> */
[----:B------:R-:W-:Y:S01]  /*2d40*/  FMUL.RZ R102, R100, 0.15915493667125701904 ;  /* 0x3e22f98364667820 */ /* 0x000fe2000040c000 */
[----:B---3--:R1:W-:Y:S01]  /*2d50*/  STS.128 [R96.X16], R12 ;  /* 0x0000000c60007388 */ /* 0x0083e2000000cc00 */
[----:B0-----:R-:W-:Y:S02]  /*2d60*/  FMUL.RZ R28, R3, 0.15915493667125701904 ;  /* 0x3e22f983031c7820 */ /* 0x001fe4000040c000 */
[----:B------:R-:W-:Y:S01]  /*2d70*/  FMUL.FTZ R100, R73, UR40 ;  /* 0x0000002849647c20 */ /* 0x000fe20008410000 */
[----:B------:R-:W-:Y:S01]  /*2d80*/  MUFU.SIN R101, R102 ;  /* 0x0000006600657308 */ /* 0x000fe20000000400 */
[----:B------:R-:W-:Y:S01]  /*2d90*/  FMUL.FTZ R3, R72, UR40 ;  /* 0x0000002848037c20 */ /* 0x000fe20008410000 */
[----:B----4-:R-:W-:Y:S01]  /*2da0*/  STS.128 [R96.X16+0x200], R16 ;  /* 0x0002001060007388 */ /* 0x010fe2000000cc00 */
[----:B------:R-:W-:-:S02]  /*2db0*/  FMUL.RZ R104, R100, 0.15915493667125701904 ;  /* 0x3e22f98364687820 */ /* 0x000fc4000040c000 */
[----:B------:R-:W-:Y:S01]  /*2dc0*/  FMUL.RZ R29, R3, 0.15915493667125701904 ;  /* 0x3e22f983031d7820 */ /* 0x000fe2000040c000 */
[----:B-----5:R-:W-:Y:S01]  /*2dd0*/  STS.128 [R96.X16+0x400], R20 ;  /* 0x0004001460007388 */ /* 0x020fe2000000cc00 */
[----:B------:R-:W-:Y:S01]  /*2de0*/  FMUL.FTZ R100, R74, UR40 ;  /* 0x000000284a647c20 */ /* 0x000fe20008410000 */
[----:B------:R0:W-:Y:S01]  /*2df0*/  MUFU.COS R159, R102 ;  /* 0x00000066009f7308 */ /* 0x0001e20000000000 */
[----:B------:R-:W-:Y:S01]  /*2e00*/  FMUL.FTZ R3, R69, UR40 ;  /* 0x0000002845037c20 */ /* 0x000fe20008410000 */
[----:B------:R-:W-:Y:S01]  /*2e10*/  STS.128 [R96.X16+0x600], R24 ;  /* 0x0006001860007388 */ /* 0x000fe2000000cc00 */
[----:B------:R-:W-:Y:S01]  /*2e20*/  FMUL.RZ R100, R100, 0.15915493667125701904 ;  /* 0x3e22f98364647820 */ /* 0x000fe2000040c000 */
[----:B------:R-:W-:-:S06]  /*2e30*/  NOP ;  /* 0x0000000000007918 */ /* 0x000fcc0000000000 */
[----:B0-----:R-:W-:Y:S01]  /*2e40*/  FMUL.RZ R102, R3, 0.15915493667125701904 ;  /* 0x3e22f98303667820 */ /* 0x001fe2000040c000 */
[----:B------:R-:W-:Y:S01]  /*2e50*/  MUFU.SIN R105, R100 ;  /* 0x0000006400697308 */ /* 0x000fe20000000400 */
[----:B------:R-:W-:Y:S01]  /*2e60*/  FMUL.FTZ R3, R70, UR40 ;  /* 0x0000002846037c20 */ /* 0x000fe20008410000 */
[----:B------:R-:W0:Y:S01]  /*2e70*/  LDS.128 R16, [R122] ;  /* 0x000000007a107984 */ /* 0x000e220000000c00 */
[----:B--2---:R-:W-:-:S04]  /*2e80*/  FMUL.FTZ R2, R75, UR40 ;  /* 0x000000284b027c20 */ /* 0x004fc80008410000 */
[----:B------:R-:W-:Y:S01]  /*2e90*/  FMUL.RZ R118, R2, 0.15915493667125701904 ;  /* 0x3e22f98302767820 */ /* 0x000fe2000040c000 */
[----:B------:R2:W-:Y:S08]  /*2ea0*/  MUFU.COS R155, R100 ;  /* 0x00000064009b7308 */ /* 0x0005f00000000000 */
[----:B------:R-:W-:Y:S01]  /*2eb0*/  MUFU.SIN R107, R28 ;  /* 0x0000001c006b7308 */ /* 0x000fe20000000400 */
[----:B--2---:R-:W-:-:S02]  /*2ec0*/  FMUL.RZ R100, R3, 0.15915493667125701904 ;  /* 0x3e22f98303647820 */ /* 0x004fc4000040c000 */
[----:B------:R-:W-:-:S05]  /*2ed0*/  FMUL.FTZ R3, R67, UR40 ;  /* 0x0000002843037c20 */ /* 0x000fca0008410000 */
[----:B------:R2:W-:Y:S08]  /*2ee0*/  MUFU.COS R153, R28 ;  /* 0x0000001c00997308 */ /* 0x0005f00000000000 */
[----:B------:R-:W-:Y:S01]  /*2ef0*/  MUFU.SIN R109, R29 ;  /* 0x0000001d006d7308 */ /* 0x000fe20000000400 */
[----:B--2---:R-:W-:Y:S02]  /*2f00*/  FMUL.RZ R28, R3, 0.15915493667125701904 ;  /* 0x3e22f983031c7820 */ /* 0x004fe4000040c000 */
        /* <DEDUP_REMOVED lines=27> */
[----:B--2---:R-:W-:Y:S01]  /*30c0*/  FMUL.RZ R104, R3, 0.15915493667125701904 ;  /* 0x3e22f98303687820 */ /* 0x004fe2000040c000 */
[----:B------:R-:W-:-:S05]  /*30d0*/  MOV R3, UR41 ;  /* 0x0000002900037c02 */ /* 0x000fca0008000f00 */
[----:B------:R-:W-:Y:S01]  /*30e0*/  FMUL.FTZ R2, R3, 1.4426950216293334961 ;  /* 0x3fb8aa3b03027820 */ /* 0x000fe20000410000 */
[----:B------:R2:W-:Y:S03]  /*30f0*/  MUFU.COS R137, R28 ;  /* 0x0000001c00897308 */ /* 0x0005e60000000000 */
[-C--:B------:R-:W-:Y:S02]  /*3100*/  FMUL.FTZ R3, R75, R2.reuse ;  /* 0x000000024b037220 */ /* 0x080fe40000410000 */
[-C--:B------:R-:W-:Y:S02]  /*3110*/  FMUL.FTZ R106, R72, R2.reuse ;  /* 0x00000002486a7220 */ /* 0x080fe40000410000 */
[-C--:B------:R-:W-:Y:S01]  /*3120*/  FMUL.FTZ R108, R69, R2.reuse ;  /* 0x00000002456c7220 */ /* 0x080fe20000410000 */
[----:B------:R-:W-:Y:S01]  /*3130*/  MUFU.SIN R134, R29 ;  /* 0x0000001d00867308 */ /* 0x000fe20000000400 */
[----:B--2---:R-:W-:-:S02]  /*3140*/  FMUL.FTZ R28, R76, R2 ;  /* 0x000000024c1c7220 */ /* 0x004fc40000410000 */
[-C--:B------:R-:W-:Y:S02]  /*3150*/  FMUL.FTZ R110, R68, R2.reuse ;  /* 0x00000002446e7220 */ /* 0x080fe40000410000 */
[-C--:B------:R-:W-:Y:S02]  /*3160*/  FMUL.FTZ R112, R65, R2.reuse ;  /* 0x0000000241707220 */ /* 0x080fe40000410000 */
[-C--:B------:R-:W-:Y:S01]  /*3170*/  FMUL.FTZ R114, R66, R2.reuse ;  /* 0x0000000242727220 */ /* 0x080fe20000410000 */
[----:B------:R2:W-:Y:S08]  /*3180*/  MUFU.COS R116, R29 ;  /* 0x0000001d00747308 */ /* 0x0005f00000000000 */
[----:B------:R3:W4:Y:S01]  /*3190*/  MUFU.EX2 R158, R28 ;  /* 0x0000001c009e7308 */ /* 0x0007220000000800 */
[----:B--2---:R-:W-:-:S07]  /*31a0*/  FMUL.FTZ R29, R73, R2 ;  /* 0x00000002491d7220 */ /* 0x004fce0000410000 */
[----:B------:R2:W-:Y:S01]  /*31b0*/  MUFU.EX2 R156, R29 ;  /* 0x0000001d009c7308 */ /* 0x0005e20000000800 */
[----:B---3--:R-:W-:-:S07]  /*31c0*/  FMUL.FTZ R28, R70, R2 ;  /* 0x00000002461c7220 */ /* 0x008fce0000410000 */
[----:B------:R3:W-:Y:S01]  /*31d0*/  MUFU.EX2 R146, R28 ;  /* 0x0000001c00927308 */ /* 0x0007e20000000800 */
[----:B--2---:R-:W-:-:S07]  /*31e0*/  FMUL.FTZ R29, R67, R2 ;  /* 0x00000002431d7220 */ /* 0x004fce0000410000 */
[----:B------:R2:W-:Y:S01]  /*31f0*/  MUFU.EX2 R144, R29 ;  /* 0x0000001d00907308 */ /* 0x0005e20000000800 */
[----:B---3--:R-:W-:-:S04]  /*3200*/  MOV R28, UR29 ;  /* 0x0000001d001c7c02 */ /* 0x008fc80008000f00 */
[----:B------:R-:W-:Y:S02]  /*3210*/  ISETP.LT.OR P3, PT, R28, 0x2, P0 ;  /* 0x000000021c00780c */ /* 0x000fe40000761670 */
[----:B------:R-:W-:Y:S01]  /*3220*/  MOV R28, UR30 ;  /* 0x0000001e001c7c02 */ /* 0x000fe20008000f00 */
[----:B------:R-:W-:Y:S01]  /*3230*/  MUFU.SIN R127, R102 ;  /* 0x00000066007f7308 */ /* 0x000fe20000000400 */
[----:B--2---:R-:W-:-:S06]  /*3240*/  MOV R29, UR31 ;  /* 0x0000001f001d7c02 */ /* 0x004fcc0008000f00 */
[----:B------:R-:W2:Y:S01]  /*3250*/  LDG.E.64 R28, [R28.64] ;  /* 0x000000201c1c7981 */ /* 0x000ea2000c1e1b00 */
[----:B------:R3:W-:Y:S01]  /*3260*/  MUFU.COS R133, R102 ;  /* 0x0000006600857308 */ /* 0x0007e20000000000 */
[-C--:B-1----:R-:W-:Y:S02]  /*3270*/  FMUL.FTZ R12, R63, R2.reuse ;  /* 0x000000023f0c7220 */ /* 0x082fe40000410000 */
[-C--:B------:R-:W-:Y:S02]  /*3280*/  FMUL.FTZ R13, R64, R2.reuse ;  /* 0x00000002400d7220 */ /* 0x080fe40000410000 */
[----:B------:R-:W-:-:S03]  /*3290*/  FMUL.FTZ R14, R61, R2 ;  /* 0x000000023d0e7220 */ /* 0x000fc60000410000 */
[----:B------:R-:W-:Y:S01]  /*32a0*/  MUFU.SIN R129, R104 ;  /* 0x0000006800817308 */ /* 0x000fe20000000400 */
[----:B---3--:R-:W-:-:S07]  /*32b0*/  FMUL.FTZ R102, R74, R2 ;  /* 0x000000024a667220 */ /* 0x008fce0000410000 */
[----:B------:R1:W-:Y:S01]  /*32c0*/  MUFU.COS R131, R104 ;  /* 0x0000006800837308 */ /* 0x0003e20000000000 */
[----:B0-----:R-:W-:-:S07]  /*32d0*/  HADD2.F32 R22, -RZ, R16.H1_H1 ;  /* 0x30000010ff167230 */ /* 0x001fce0000004100 */
[----:B------:R-:W-:Y:S01]  /*32e0*/  MUFU.SIN R123, R100 ;  /* 0x00000064007b7308 */ /* 0x000fe20000000400 */
[-C--:B-1----:R-:W-:Y:S02]  /*32f0*/  FMUL.FTZ R104, R71, R2.reuse ;  /* 0x0000000247687220 */ /* 0x082fe40000410000 */
[----:B------:R-:W-:-:S05]  /*3300*/  FMUL.FTZ R2, R62, R2 ;  /* 0x000000023e027220 */ /* 0x000fca0000410000 */
[----:B------:R-:W-:Y:S08]  /*3310*/  MUFU.COS R139, R100 ;  /* 0x00000064008b7308 */ /* 0x000ff00000000000 */
[----:B------:R-:W0:Y:S08]  /*3320*/  MUFU.EX2 R2, R2 ;  /* 0x0000000200027308 */ /* 0x000e300000000800 */
[----:B------:R-:W-:Y:S08]  /*3330*/  MUFU.COS R100, R118 ;  /* 0x0000007600647308 */ /* 0x000ff00000000000 */
[----:B------:R-:W1:Y:S08]  /*3340*/  MUFU.EX2 R3, R3 ;  /* 0x0000000300037308 */ /* 0x000e700000000800 */
[----:B------:R-:W-:Y:S08]  /*3350*/  MUFU.EX2 R136, R12 ;  /* 0x0000000c00887308 */ /* 0x000ff00000000800 */
[----:B------:R-:W3:Y:S08]  /*3360*/  MUFU.EX2 R13, R13 ;  /* 0x0000000d000d7308 */ /* 0x000ef00000000800 */
[----:B------:R-:W5:Y:S08]  /*3370*/  MUFU.EX2 R14, R14 ;  /* 0x0000000e000e7308 */ /* 0x000f700000000800 */
[----:B------:R-:W0:Y:S01]  /*3380*/  MUFU.SIN R12, R118 ;  /* 0x00000076000c7308 */ /* 0x000e220000000400 */
[----:B------:R-:W-:Y:S01]  /*3390*/  HADD2.F32 R20, -RZ, R8.H0_H0 ;  /* 0x20000008ff147230 */ /* 0x000fe20000004100 */
[----:B------:R-:W-:Y:S01]  /*33a0*/  FMUL.FTZ R167, R75, R22 ;  /* 0x000000164ba77220 */ /* 0x000fe20000410000 */
[----:B------:R-:W-:-:S05]  /*33b0*/  HADD2.F32 R24, -RZ, R16.H0_H0 ;  /* 0x20000010ff187230 */ /* 0x000fca0000004100 */
[----:B------:R-:W1:Y:S01]  /*33c0*/  MUFU.EX2 R102, R102 ;  /* 0x0000006600667308 */ /* 0x000e620000000800 */
[----:B------:R-:W-:Y:S02]  /*33d0*/  MOV R15, c[0x0][0x16c] ;  /* 0x00005b00000f7a02 */ /* 0x000fe40000000f00 */
[----:B------:R-:W-:Y:S01]  /*33e0*/  @!P3 IADD3 R192, R192, -0x2, RZ ;  /* 0xfffffffec0c0b810 */ /* 0x000fe20007ffe0ff */
[C---:B----4-:R-:W-:Y:S02]  /*33f0*/  FMUL.FTZ R159, R158.reuse, R159 ;  /* 0x0000009f9e9f7220 */ /* 0x050fe40000410000 */
[----:B------:R-:W-:Y:S02]  /*3400*/  FMUL.FTZ R158, R158, R101 ;  /* 0x000000659e9e7220 */ /* 0x000fe40000410000 */
[C---:B0-----:R-:W-:Y:S01]  /*3410*/  FMUL.FTZ R131, R2.reuse, R131 ;  /* 0x0000008302837220 */ /* 0x041fe20000410000 */
[--C-:B------:R-:W-:Y:S01]  /*3420*/  HADD2.F32 R23, -RZ, R17.reuse.H0_H0 ;  /* 0x20000011ff177230 */ /* 0x100fe20000004100 */
[----:B------:R-:W-:Y:S01]  /*3430*/  FMUL.FTZ R130, R2, R129 ;  /* 0x0000008102827220 */ /* 0x000fe20000410000 */
[----:B------:R-:W-:Y:S01]  /*3440*/  HADD2.F32 R21, -RZ, R8.H1_H1 ;  /* 0x30000008ff157230 */ /* 0x000fe20000004100 */
[----:B------:R-:W-:Y:S01]  /*3450*/  FMUL.FTZ R165, R75, R24 ;  /* 0x000000184ba57220 */ /* 0x000fe20000410000 */
[----:B------:R-:W-:Y:S01]  /*3460*/  HADD2.F32 R25, -RZ, R17.H1_H1 ;  /* 0x30000011ff197230 */ /* 0x000fe20000004100 */
[----:B------:R-:W-:Y:S01]  /*3470*/  FMUL.FTZ R167, R20, R167 ;  /* 0x000000a714a77220 */ /* 0x000fe20000410000 */
[----:B------:R-:W0:Y:S01]  /*3480*/  MUFU.EX2 R104, R104 ;  /* 0x0000006800687308 */ /* 0x000e220000000800 */
[----:B-1----:R-:W-:-:S02]  /*3490*/  FMUL.FTZ R2, R3, R100 ;  /* 0x0000006403027220 */ /* 0x002fc40000410000 */
[----:B------:R-:W-:Y:S02]  /*34a0*/  @!P3 IMAD R192, R192, R15, UR7 ;  /* 0x00000007c0c0be24 */ /* 0x000fe4000f8e020f */
[C---:B---3--:R-:W-:Y:S02]  /*34b0*/  FMUL.FTZ R135, R13.reuse, R116 ;  /* 0x000000740d877220 */ /* 0x048fe40000410000 */
[----:B------:R-:W-:Y:S01]  /*34c0*/  FMUL.FTZ R134, R13, R134 ;  /* 0x000000860d867220 */ /* 0x000fe20000410000 */
[----:B------:R-:W-:Y:S01]  /*34d0*/  HADD2.F32 R26, -RZ, R18.H0_H0 ;  /* 0x20000012ff1a7230 */ /* 0x000fe20000004100 */
[C---:B-----5:R-:W-:Y:S01]  /*34e0*/  FMUL.FTZ R133, R14.reuse, R133 ;  /* 0x000000850e857220 */ /* 0x060fe20000410000 */
[----:B------:R-:W1:Y:S01]  /*34f0*/  MUFU.EX2 R106, R106 ;  /* 0x0000006a006a7308 */ /* 0x000e620000000800 */
[----:B------:R-:W-:Y:S02]  /*3500*/  FMUL.FTZ R132, R14, R127 ;  /* 0x0000007f0e847220 */ /* 0x000fe40000410000 */
[----:B------:R-:W-:-:S02]  /*3510*/  FMUL.FTZ R3, R3, R12 ;  /* 0x0000000c03037220 */ /* 0x000fc40000410000 */
[----:B------:R-:W3:Y:S01]  /*3520*/  LDS.128 R12, [R122+0x10] ;  /* 0x000010007a0c7984 */ /* 0x000ee20000000c00 */
[----:B------:R-:W-:Y:S02]  /*3530*/  FMUL.FTZ R165, R20, R165 ;  /* 0x000000a514a57220 */ /* 0x000fe40000410000 */
[----:B------:R-:W-:Y:S01]  /*3540*/  FMUL.FTZ R16, R158, R167 ;  /* 0x000000a79e107220 */ /* 0x000fe20000410000 */
[----:B------:R-:W4:Y:S01]  /*3550*/  MUFU.EX2 R110, R110 ;  /* 0x0000006e006e7308 */ /* 0x000f220000000800 */
[C---:B------:R-:W-:Y:S02]  /*3560*/  FMUL.FTZ R155, R102.reuse, R155 ;  /* 0x0000009b669b7220 */ /* 0x040fe40000410000 */
[----:B------:R-:W-:Y:S02]  /*3570*/  FMUL.FTZ R154, R102, R105 ;  /* 0x00000069669a7220 */ /* 0x000fe40000410000 */
[----:B------:R-:W-:Y:S02]  /*3580*/  FMUL.FTZ R170, R76, R23 ;  /* 0x000000174caa7220 */ /* 0x000fe40000410000 */
[----:B------:R-:W-:Y:S01]  /*3590*/  FMUL.FTZ R100, R2, R158 ;  /* 0x0000009e02647220 */ /* 0x000fe20000410000 */
[----:B------:R-:W5:Y:S01]  /*35a0*/  MUFU.EX2 R108, R108 ;  /* 0x0000006c006c7308 */ /* 0x000f620000000800 */
[----:B------:R-:W-:-:S02]  /*35b0*/  FMUL.FTZ R102, R158, R165 ;  /* 0x000000a59e667220 */ /* 0x000fc40000410000 */
[----:B------:R-:W-:Y:S02]  /*35c0*/  FFMA.FTZ R27, R159, R165, -R16 ;  /* 0x000000a59f1b7223 */ /* 0x000fe40000010810 */
[C---:B------:R-:W-:Y:S02]  /*35d0*/  FMUL.FTZ R157, R156.reuse, R157 ;  /* 0x0000009d9c9d7220 */ /* 0x040fe40000410000 */
[----:B------:R-:W-:Y:S01]  /*35e0*/  FMUL.FTZ R156, R156, R103 ;  /* 0x000000679c9c7220 */ /* 0x000fe20000410000 */
[----:B------:R-:W0:Y:S01]  /*35f0*/  MUFU.EX2 R112, R112 ;  /* 0x0000007000707308 */ /* 0x000e220000000800 */
[----:B------:R-:W-:Y:S02]  /*3600*/  FMUL.FTZ R168, R76, R25 ;  /* 0x000000194ca87220 */ /* 0x000fe40000410000 */
[C---:B------:R-:W-:Y:S02]  /*3610*/  FMUL.FTZ R16, R3.reuse, R158 ;  /* 0x0000009e03107220 */ /* 0x040fe40000410000 */
[----:B------:R-:W-:-:S02]  /*3620*/  FFMA.FTZ R17, R3, R159, R100 ;  /* 0x0000009f03117223 */ /* 0x000fc40000010064 */
[----:B------:R-:W-:Y:S01]  /*3630*/  FFMA.FTZ R102, R159, R167, R102 ;  /* 0x000000a79f667223 */ /* 0x000fe20000010066 */
[----:B------:R-:W0:Y:S01]  /*3640*/  MUFU.EX2 R114, R114 ;  /* 0x0000007200727308 */ /* 0x000e220000000800 */
[C---:B------:R-:W-:Y:S02]  /*3650*/  FFMA.FTZ R27, R21.reuse, R170, R27 ;  /* 0x000000aa151b7223 */ /* 0x040fe4000001001b */
[----:B------:R-:W-:Y:S02]  /*3660*/  FFMA.FTZ R16, R2, R159, -R16 ;  /* 0x0000009f02107223 */ /* 0x000fe40000010810 */
[C---:B------:R-:W-:Y:S02]  /*3670*/  FMUL.FTZ R101, R156.reuse, R17 ;  /* 0x000000119c657220 */ /* 0x040fe40000410000 */
[----:B------:R-:W-:Y:S01]  /*3680*/  FFMA.FTZ R100, R21, R168, R102 ;  /* 0x000000a815647223 */ /* 0x000fe20000010066 */
[----:B------:R-:W-:Y:S01]  /*3690*/  HADD2.F32 R102, -RZ, R18.H1_H1 ;  /* 0x30000012ff667230 */ /* 0x000fe20000004100 */
[----:B------:R-:W-:-:S02]  /*36a0*/  FMUL.FTZ R103, R156, R27 ;  /* 0x0000001b9c677220 */ /* 0x000fc40000410000 */
[C---:B------:R-:W-:Y:S02]  /*36b0*/  FFMA.FTZ R101, R157.reuse, R16, -R101 ;  /* 0x000000109d657223 */ /* 0x040fe40000010865 */
[-C--:B------:R-:W-:Y:S02]  /*36c0*/  FFMA.FTZ R103, R157, R100.reuse, R103 ;  /* 0x000000649d677223 */ /* 0x080fe40000010067 */
[C---:B------:R-:W-:Y:S01]  /*36d0*/  FMUL.FTZ R18, R156.reuse, R100 ;  /* 0x000000649c127220 */ /* 0x040fe20000410000 */
[----:B------:R-:W-:Y:S01]  /*36e0*/  HADD2.F32 R100, -RZ, R9.H0_H0 ;  /* 0x20000009ff647230 */ /* 0x000fe20000004100 */
[----:B------:R-:W-:Y:S02]  /*36f0*/  FMUL.FTZ R16, R156, R16 ;  /* 0x000000109c107220 */ /* 0x000fe40000410000 */
[----:B------:R-:W-:Y:S02]  /*3700*/  FMUL.FTZ R189, R73, R102 ;  /* 0x0000006649bd7220 */ /* 0x000fe40000410000 */
[----:B------:R-:W-:-:S02]  /*3710*/  FFMA.FTZ R16, R157, R17, R16 ;  /* 0x000000119d107223 */ /* 0x000fc40000010010 */
[----:B------:R-:W-:Y:S02]  /*3720*/  FFMA.FTZ R18, R157, R27, -R18 ;  /* 0x0000001b9d127223 */ /* 0x000fe40000010812 */
[----:B------:R-:W-:Y:S02]  /*3730*/  FMUL.FTZ R187, R73, R26 ;  /* 0x0000001a49bb7220 */ /* 0x000fe40000410000 */
[----:B------:R-:W-:Y:S01]  /*3740*/  FFMA.FTZ R17, R100, R189, R103 ;  /* 0x000000bd64117223 */ /* 0x000fe20000010067 */
[--C-:B------:R-:W-:Y:S01]  /*3750*/  HADD2.F32 R27, -RZ, R19.reuse.H0_H0 ;  /* 0x20000013ff1b7230 */ /* 0x100fe20000004100 */
[C---:B0-----:R-:W-:Y:S01]  /*3760*/  FMUL.FTZ R153, R104.reuse, R153 ;  /* 0x0000009968997220 */ /* 0x041fe20000410000 */
[----:B------:R-:W-:Y:S01]  /*3770*/  HADD2.F32 R103, -RZ, R19.H1_H1 ;  /* 0x30000013ff677230 */ /* 0x000fe20000004100 */
[----:B------:R-:W-:Y:S02]  /*3780*/  FMUL.FTZ R152, R104, R107 ;  /* 0x0000006b68987220 */ /* 0x000fe40000410000 */
[----:B------:R-:W-:-:S02]  /*3790*/  FMUL.FTZ R104, R154, R16 ;  /* 0x000000109a687220 */ /* 0x000fc40000410000 */
[----:B------:R-:W-:Y:S02]  /*37a0*/  FFMA.FTZ R18, R100, R187, R18 ;  /* 0x000000bb64127223 */ /* 0x000fe40000010012 */
[C---:B------:R-:W-:Y:S02]  /*37b0*/  FMUL.FTZ R105, R154.reuse, R17 ;  /* 0x000000119a697220 */ /* 0x040fe40000410000 */
[-C--:B------:R-:W-:Y:S02]  /*37c0*/  FMUL.FTZ R19, R154, R101.reuse ;  /* 0x000000659a137220 */ /* 0x080fe40000410000 */
[C---:B------:R-:W-:Y:S01]  /*37d0*/  FFMA.FTZ R104, R155.reuse, R101, -R104 ;  /* 0x000000659b687223 */ /* 0x040fe20000010868 */
[----:B------:R-:W-:Y:S01]  /*37e0*/  HADD2.F32 R101, -RZ, R9.H1_H1 ;  /* 0x30000009ff657230 */ /* 0x000fe20000004100 */
[C---:B------:R-:W-:Y:S02]  /*37f0*/  FFMA.FTZ R105, R155.reuse, R18, -R105 ;  /* 0x000000129b697223 */ /* 0x040fe40000010869 */
[----:B------:R-:W-:-:S02]  /*3800*/  FFMA.FTZ R19, R155, R16, R19 ;  /* 0x000000109b137223 */ /* 0x000fc40000010013 */
[----:B------:R-:W-:Y:S02]  /*3810*/  FMUL.FTZ R18, R154, R18 ;  /* 0x000000129a127220 */ /* 0x000fe40000410000 */
[----:B------:R-:W-:Y:S02]  /*3820*/  FMUL.FTZ R162, R74, R27 ;  /* 0x0000001b4aa27220 */ /* 0x000fe40000410000 */
[----:B------:R-:W-:Y:S02]  /*3830*/  FMUL.FTZ R16, R152, R19 ;  /* 0x0000001398107220 */ /* 0x000fe40000410000 */
[----:B------:R-:W-:Y:S02]  /*3840*/  FFMA.FTZ R18, R155, R17, R18 ;  /* 0x000000119b127223 */ /* 0x000fe40000010012 */
[----:B------:R-:W-:Y:S02]  /*3850*/  FMUL.FTZ R160, R74, R103 ;  /* 0x000000674aa07220 */ /* 0x000fe40000410000 */
[----:B------:R-:W-:-:S02]  /*3860*/  FFMA.FTZ R105, R101, R162, R105 ;  /* 0x000000a265697223 */ /* 0x000fc40000010069 */
[C---:B-1----:R-:W-:Y:S02]  /*3870*/  FMUL.FTZ R151, R106.reuse, R151 ;  /* 0x000000976a977220 */ /* 0x042fe40000410000 */
[----:B------:R-:W-:Y:S02]  /*3880*/  FMUL.FTZ R150, R106, R109 ;  /* 0x0000006d6a967220 */ /* 0x000fe40000410000 */
[CC--:B------:R-:W-:Y:S02]  /*3890*/  FMUL.FTZ R106, R152.reuse, R104.reuse ;  /* 0x00000068986a7220 */ /* 0x0c0fe40000410000 */
[----:B------:R-:W-:Y:S01]  /*38a0*/  FFMA.FTZ R107, R153, R104, -R16 ;  /* 0x00000068996b7223 */ /* 0x000fe20000010810 */
[----:B---3--:R-:W-:Y:S01]  /*38b0*/  HADD2.F32 R104, -RZ, R12.H1_H1 ;  /* 0x3000000cff687230 */ /* 0x008fe20000004100 */
[----:B------:R-:W-:Y:S02]  /*38c0*/  FFMA.FTZ R18, R101, R160, R18 ;  /* 0x000000a065127223 */ /* 0x000fe40000010012 */
[----:B------:R-:W-:-:S02]  /*38d0*/  FMUL.FTZ R17, R152, R105 ;  /* 0x0000006998117220 */ /* 0x000fc40000410000 */
[C---:B----4-:R-:W-:Y:S02]  /*38e0*/  FMUL.FTZ R143, R110.reuse, R143 ;  /* 0x0000008f6e8f7220 */ /* 0x050fe40000410000 */
[----:B------:R-:W-:Y:S02]  /*38f0*/  FMUL.FTZ R142, R110, R119 ;  /* 0x000000776e8e7220 */ /* 0x000fe40000410000 */
[C---:B-----5:R-:W-:Y:S02]  /*3900*/  FMUL.FTZ R149, R108.reuse, R149 ;  /* 0x000000956c957220 */ /* 0x060fe40000410000 */
[----:B------:R-:W-:Y:S01]  /*3910*/  FMUL.FTZ R148, R108, R113 ;  /* 0x000000716c947220 */ /* 0x000fe20000410000 */
[----:B------:R-:W-:Y:S01]  /*3920*/  HADD2.F32 R108, -RZ, R12.H0_H0 ;  /* 0x2000000cff6c7230 */ /* 0x000fe20000004100 */
[C---:B------:R-:W-:Y:S01]  /*3930*/  FFMA.FTZ R110, R153.reuse, R19, R106 ;  /* 0x00000013996e7223 */ /* 0x040fe2000001006a */
[----:B------:R-:W-:Y:S01]  /*3940*/  HADD2.F32 R106, -RZ, R10.H0_H0 ;  /* 0x2000000aff6a7230 */ /* 0x000fe20000004100 */
[----:B------:R-:W-:-:S02]  /*3950*/  FFMA.FTZ R109, R153, R18, R17 ;  /* 0x00000012996d7223 */ /* 0x000fc40000010011 */
[----:B------:R-:W-:Y:S02]  /*3960*/  FMUL.FTZ R18, R152, R18 ;  /* 0x0000001298127220 */ /* 0x000fe40000410000 */
[----:B------:R-:W-:Y:S02]  /*3970*/  FMUL.FTZ R163, R71, R104 ;  /* 0x0000006847a37220 */ /* 0x000fe40000410000 */
[C---:B------:R-:W-:Y:S02]  /*3980*/  FMUL.FTZ R141, R112.reuse, R141 ;  /* 0x0000008d708d7220 */ /* 0x040fe40000410000 */
[----:B------:R-:W-:Y:S02]  /*3990*/  FMUL.FTZ R140, R112, R121 ;  /* 0x00000079708c7220 */ /* 0x000fe40000410000 */
[----:B------:R-:W-:Y:S02]  /*39a0*/  FFMA.FTZ R12, R153, R105, -R18 ;  /* 0x00000069990c7223 */ /* 0x000fe40000010812 */
[----:B------:R-:W-:-:S02]  /*39b0*/  FMUL.FTZ R161, R71, R108 ;  /* 0x0000006c47a17220 */ /* 0x000fc40000410000 */
        /* <DEDUP_REMOVED lines=28> */
[CC--:B------:R-:W-:Y:S01]  /*3b80*/  FFMA.FTZ R14, R149.reuse, R13.reuse, -R112 ;  /* 0x0000000d950e7223 */ /* 0x0c0fe20000010870 */
[----:B------:R-:W-:Y:S01]  /*3b90*/  HADD2.F32 R112, -RZ, R11.H0_H0 ;  /* 0x2000000bff707230 */ /* 0x000fe20000004100 */
[----:B------:R-:W-:Y:S02]  /*3ba0*/  FFMA.FTZ R117, R149, R12, R117 ;  /* 0x0000000c95757223 */ /* 0x000fe40000010075 */
[----:B------:R-:W-:-:S02]  /*3bb0*/  FMUL.FTZ R116, R148, R13 ;  /* 0x0000000d94747220 */ /* 0x000fc40000410000 */
[----:B------:R-:W-:Y:S02]  /*3bc0*/  FMUL.FTZ R12, R148, R12 ;  /* 0x0000000c940c7220 */ /* 0x000fe40000410000 */
[----:B------:R-:W-:Y:S02]  /*3bd0*/  FMUL.FTZ R171, R69, R114 ;  /* 0x0000007245ab7220 */ /* 0x000fe40000410000 */
[C---:B------:R-:W-:Y:S02]  /*3be0*/  FFMA.FTZ R116, R149.reuse, R113, R116 ;  /* 0x0000007195747223 */ /* 0x040fe40000010074 */
        /* <DEDUP_REMOVED lines=10> */
[-C--:B------:R-:W-:Y:S02]  /*3c90*/  FFMA.FTZ R118, R147, R12.reuse, -R118 ;  /* 0x0000000c93767223 */ /* 0x080fe40000010876 */
[----:B------:R-:W-:Y:S02]  /*3ca0*/  FMUL.FTZ R12, R146, R12 ;  /* 0x0000000c920c7220 */ /* 0x000fe40000410000 */
[----:B------:R-:W-:-:S02]  /*3cb0*/  FMUL.FTZ R174, R70, R113 ;  /* 0x0000007146ae7220 */ /* 0x000fc40000410000 */
[----:B------:R-:W-:Y:S02]  /*3cc0*/  FMUL.FTZ R14, R146, R14 ;  /* 0x0000000e920e7220 */ /* 0x000fe40000410000 */
[----:B------:R-:W-:Y:S02]  /*3cd0*/  FFMA.FTZ R12, R147, R13, R12 ;  /* 0x0000000d930c7223 */ /* 0x000fe4000001000c */
[----:B------:R-:W-:Y:S02]  /*3ce0*/  FMUL.FTZ R172, R70, R117 ;  /* 0x0000007546ac7220 */ /* 0x000fe40000410000 */
[----:B------:R-:W-:Y:S02]  /*3cf0*/  FFMA.FTZ R13, R115, R174, R118 ;  /* 0x000000ae730d7223 */ /* 0x000fe40000010076 */
[----:B------:R-:W-:Y:S02]  /*3d00*/  FFMA.FTZ R14, R147, R116, R14 ;  /* 0x00000074930e7223 */ /* 0x000fe4000001000e */
[----:B------:R-:W-:-:S02]  /*3d10*/  FFMA.FTZ R12, R115, R172, R12 ;  /* 0x000000ac730c7223 */ /* 0x000fc4000001000c */
[C---:B------:R-:W-:Y:S02]  /*3d20*/  FMUL.FTZ R119, R144.reuse, R13 ;  /* 0x0000000d90777220 */ /* 0x040fe40000410000 */
[C---:B------:R-:W-:Y:S01]  /*3d30*/  FMUL.FTZ R118, R144.reuse, R14 ;  /* 0x0000000e90767220 */ /* 0x040fe20000410000 */
[--C-:B0-----:R-:W-:Y:S01]  /*3d40*/  HADD2.F32 R116, -RZ, R16.reuse.H0_H0 ;  /* 0x20000010ff747230 */ /* 0x101fe20000004100 */
[CC--:B------:R-:W-:Y:S01]  /*3d50*/  FFMA.FTZ R121, R145.reuse, R12.reuse, R119 ;  /* 0x0000000c91797223 */ /* 0x0c0fe20000010077 */
[----:B------:R-:W-:Y:S01]  /*3d60*/  HADD2.F32 R120, -RZ, R16.H1_H1 ;  /* 0x30000010ff787230 */ /* 0x000fe20000004100 */
[C---:B------:R-:W-:Y:S02]  /*3d70*/  FMUL.FTZ R12, R144.reuse, R12 ;  /* 0x0000000c900c7220 */ /* 0x040fe40000410000 */
[-C--:B------:R-:W-:Y:S01]  /*3d80*/  FFMA.FTZ R16, R145, R15.reuse, -R118 ;  /* 0x0000000f91107223 */ /* 0x080fe20000010876 */
[----:B------:R-:W-:Y:S01]  /*3d90*/  HADD2.F32 R118, -RZ, R4.H0_H0 ;  /* 0x20000004ff767230 */ /* 0x000fe20000004100 */
[----:B------:R-:W-:-:S02]  /*3da0*/  FMUL.FTZ R15, R144, R15 ;  /* 0x0000000f900f7220 */ /* 0x000fc40000410000 */
[----:B------:R-:W-:Y:S02]  /*3db0*/  FFMA.FTZ R119, R145, R13, -R12 ;  /* 0x0000000d91777223 */ /* 0x000fe4000001080c */
[C---:B------:R-:W-:Y:S02]  /*3dc0*/  FMUL.FTZ R175, R67.reuse, R116 ;  /* 0x0000007443af7220 */ /* 0x040fe40000410000 */
[----:B------:R-:W-:Y:S02]  /*3dd0*/  FMUL.FTZ R177, R67, R120 ;  /* 0x0000007843b17220 */ /* 0x000fe40000410000 */
[C---:B------:R-:W-:Y:S02]  /*3de0*/  FMUL.FTZ R137, R136.reuse, R137 ;  /* 0x0000008988897220 */ /* 0x040fe40000410000 */
[----:B------:R-:W-:Y:S02]  /*3df0*/  FFMA.FTZ R124, R145, R14, R15 ;  /* 0x0000000e917c7223 */ /* 0x000fe4000001000f */
[----:B------:R-:W-:Y:S01]  /*3e00*/  FMUL.FTZ R136, R136, R125 ;  /* 0x0000007d88887220 */ /* 0x000fe20000410000 */
[--C-:B------:R-:W-:Y:S01]  /*3e10*/  HADD2.F32 R123, -RZ, R17.reuse.H1_H1 ;  /* 0x30000011ff7b7230 */ /* 0x100fe20000004100 */
[C---:B------:R-:W-:Y:S01]  /*3e20*/  FFMA.FTZ R125, R118.reuse, R175, R119 ;  /* 0x000000af767d7223 */ /* 0x040fe20000010077 */
[----:B------:R-:W-:Y:S01]  /*3e30*/  HADD2.F32 R119, -RZ, R17.H0_H0 ;  /* 0x20000011ff777230 */ /* 0x000fe20000004100 */
[----:B------:R-:W-:Y:S01]  /*3e40*/  FFMA.FTZ R126, R118, R177, R121 ;  /* 0x000000b1767e7223 */ /* 0x000fe20000010079 */
[----:B------:R0:W1:Y:S01]  /*3e50*/  LDS.128 R12, [R122+0x30] ;  /* 0x000030007a0c7984 */ /* 0x0000620000000c00 */
[----:B------:R-:W-:-:S02]  /*3e60*/  FMUL.FTZ R17, R142, R124 ;  /* 0x0000007c8e117220 */ /* 0x000fc40000410000 */
[C---:B------:R-:W-:Y:S02]  /*3e70*/  FMUL.FTZ R128, R142.reuse, R126 ;  /* 0x0000007e8e807220 */ /* 0x040fe40000410000 */
[CC--:B------:R-:W-:Y:S02]  /*3e80*/  FFMA.FTZ R17, R143.reuse, R16.reuse, -R17 ;  /* 0x000000108f117223 */ /* 0x0c0fe40000010811 */
[C---:B------:R-:W-:Y:S02]  /*3e90*/  FMUL.FTZ R16, R142.reuse, R16 ;  /* 0x000000108e107220 */ /* 0x040fe40000410000 */
[CC--:B------:R-:W-:Y:S01]  /*3ea0*/  FFMA.FTZ R128, R143.reuse, R125.reuse, -R128 ;  /* 0x0000007d8f807223 */ /* 0x0c0fe20000010880 */
[----:B------:R-:W-:Y:S01]  /*3eb0*/  HADD2.F32 R121, -RZ, R4.H1_H1 ;  /* 0x30000004ff797230 */ /* 0x000fe20000004100 */
[----:B------:R-:W-:Y:S02]  /*3ec0*/  FMUL.FTZ R125, R142, R125 ;  /* 0x0000007d8e7d7220 */ /* 0x000fe40000410000 */
[----:B------:R-:W-:-:S02]  /*3ed0*/  FFMA.FTZ R16, R143, R124, R16 ;  /* 0x0000007c8f107223 */ /* 0x000fc40000010010 */
[----:B------:R-:W-:Y:S02]  /*3ee0*/  FMUL.FTZ R180, R68, R119 ;  /* 0x0000007744b47220 */ /* 0x000fe40000410000 */
[----:B------:R-:W-:Y:S02]  /*3ef0*/  FFMA.FTZ R125, R143, R126, R125 ;  /* 0x0000007e8f7d7223 */ /* 0x000fe4000001007d */
[----:B------:R-:W-:Y:S02]  /*3f00*/  FMUL.FTZ R126, R140, R16 ;  /* 0x000000108c7e7220 */ /* 0x000fe40000410000 */
[----:B------:R-:W-:Y:S02]  /*3f10*/  FMUL.FTZ R178, R68, R123 ;  /* 0x0000007b44b27220 */ /* 0x000fe40000410000 */
[----:B------:R-:W-:Y:S01]  /*3f20*/  FFMA.FTZ R128, R121, R180, R128 ;  /* 0x000000b479807223 */ /* 0x000fe20000010080 */
[----:B0-----:R-:W-:Y:S01]  /*3f30*/  HADD2.F32 R122, -RZ, R18.H1_H1 ;  /* 0x30000012ff7a7230 */ /* 0x001fe20000004100 */
[----:B------:R-:W-:-:S02]  /*3f40*/  FFMA.FTZ R126, R141, R17, -R126 ;  /* 0x000000118d7e7223 */ /* 0x000fc4000001087e */
[----:B------:R-:W-:Y:S02]  /*3f50*/  FFMA.FTZ R125, R121, R178, R125 ;  /* 0x000000b2797d7223 */ /* 0x000fe4000001007d */
[C---:B------:R-:W-:Y:S02]  /*3f60*/  FMUL.FTZ R176, R140.reuse, R128 ;  /* 0x000000808cb07220 */ /* 0x040fe40000410000 */
[C---:B------:R-:W-:Y:S01]  /*3f70*/  FMUL.FTZ R17, R140.reuse, R17 ;  /* 0x000000118c117220 */ /* 0x040fe20000410000 */
[----:B------:R-:W-:Y:S01]  /*3f80*/  HADD2.F32 R124, -RZ, R5.H0_H0 ;  /* 0x20000005ff7c7230 */ /* 0x000fe20000004100 */
[CC--:B------:R-:W-:Y:S01]  /*3f90*/  FFMA.FTZ R176, R141.reuse, R125.reuse, R176 ;  /* 0x0000007d8db07223 */ /* 0x0c0fe200000100b0 */
[----:B------:R-:W-:Y:S01]  /*3fa0*/  HADD2.F32 R18, -RZ, R18.H0_H0 ;  /* 0x20000012ff127230 */ /* 0x000fe20000004100 */
[----:B------:R-:W-:Y:S02]  /*3fb0*/  FFMA.FTZ R17, R141, R16, R17 ;  /* 0x000000108d117223 */ /* 0x000fe40000010011 */
[----:B------:R-:W-:-:S02]  /*3fc0*/  FMUL.FTZ R125, R140, R125 ;  /* 0x0000007d8c7d7220 */ /* 0x000fc40000410000 */
[----:B------:R-:W-:Y:S02]  /*3fd0*/  FMUL.FTZ R185, R65, R122 ;  /* 0x0000007a41b97220 */ /* 0x000fe40000410000 */
[----:B------:R-:W-:Y:S02]  /*3fe0*/  FMUL.FTZ R16, R138, R17 ;  /* 0x000000118a107220 */ /* 0x000fe40000410000 */
[----:B------:R-:W-:Y:S02]  /*3ff0*/  FFMA.FTZ R125, R141, R128, -R125 ;  /* 0x000000808d7d7223 */ /* 0x000fe4000001087d */
[----:B------:R-:W-:Y:S02]  /*4000*/  FMUL.FTZ R183, R65, R18 ;  /* 0x0000001241b77220 */ /* 0x000fe40000410000 */
[----:B------:R-:W-:Y:S01]  /*4010*/  FFMA.FTZ R176, R124, R185, R176 ;  /* 0x000000b97cb07223 */ /* 0x000fe200000100b0 */
[----:B------:R-:W-:Y:S01]  /*4020*/  HADD2.F32 R173, -RZ, R19.H0_H0 ;  /* 0x20000013ffad7230 */ /* 0x000fe20000004100 */
[----:B------:R-:W-:-:S02]  /*4030*/  FFMA.FTZ R16, R139, R126, -R16 ;  /* 0x0000007e8b107223 */ /* 0x000fc40000010810 */
[----:B------:R-:W-:Y:S02]  /*4040*/  FFMA.FTZ R125, R124, R183, R125 ;  /* 0x000000b77c7d7223 */ /* 0x000fe4000001007d */
[C---:B------:R-:W-:Y:S02]  /*4050*/  FMUL.FTZ R128, R138.reuse, R176 ;  /* 0x000000b08a807220 */ /* 0x040fe40000410000 */
[----:B------:R-:W-:Y:S01]  /*4060*/  FMUL.FTZ R126, R138, R126 ;  /* 0x0000007e8a7e7220 */ /* 0x000fe20000410000 */
[----:B------:R-:W-:Y:S01]  /*4070*/  HADD2.F32 R179, -RZ, R19.H1_H1 ;  /* 0x30000013ffb37230 */ /* 0x000fe20000004100 */
[C---:B------:R-:W-:Y:S01]  /*4080*/  FFMA.FTZ R128, R139.reuse, R125, -R128 ;  /* 0x0000007d8b807223 */ /* 0x040fe20000010880 */
[----:B------:R-:W-:Y:S01]  /*4090*/  HADD2.F32 R19, -RZ, R5.H1_H1 ;  /* 0x30000005ff137230 */ /* 0x000fe20000004100 */
[----:B------:R-:W-:Y:S02]  /*40a0*/  FFMA.FTZ R17, R139, R17, R126 ;  /* 0x000000118b117223 */ /* 0x000fe4000001007e */
[----:B------:R-:W-:-:S02]  /*40b0*/  FMUL.FTZ R184, R136, R16 ;  /* 0x0000001088b87220 */ /* 0x000fc40000410000 */
[----:B------:R-:W-:Y:S02]  /*40c0*/  FMUL.FTZ R125, R138, R125 ;  /* 0x0000007d8a7d7220 */ /* 0x000fe40000410000 */
[C---:B------:R-:W-:Y:S02]  /*40d0*/  FMUL.FTZ R188, R66.reuse, R173 ;  /* 0x000000ad42bc7220 */ /* 0x040fe40000410000 */
[----:B------:R-:W-:Y:S02]  /*40e0*/  FFMA.FTZ R184, R137, R17, R184 ;  /* 0x0000001189b87223 */ /* 0x000fe400000100b8 */
[----:B------:R-:W-:Y:S02]  /*40f0*/  FFMA.FTZ R125, R139, R176, R125 ;  /* 0x000000b08b7d7223 */ /* 0x000fe4000001007d */
[----:B------:R-:W-:Y:S02]  /*4100*/  FMUL.FTZ R186, R66, R179 ;  /* 0x000000b342ba7220 */ /* 0x000fe40000410000 */
[----:B------:R-:W-:-:S02]  /*4110*/  FFMA.FTZ R128, R19, R188, R128 ;  /* 0x000000bc13807223 */ /* 0x000fc40000010080 */
[C---:B------:R-:W-:Y:S01]  /*4120*/  FMUL.FTZ R17, R136.reuse, R17 ;  /* 0x0000001188117220 */ /* 0x040fe20000410000 */
[----:B-1----:R-:W-:Y:S01]  /*4130*/  HADD2.F32 R182, -RZ, R12.H1_H1 ;  /* 0x3000000cffb67230 */ /* 0x002fe20000004100 */
[----:B------:R-:W-:Y:S01]  /*4140*/  FFMA.FTZ R125, R19, R186, R125 ;  /* 0x000000ba137d7223 */ /* 0x000fe2000001007d */
[----:B------:R-:W-:Y:S01]  /*4150*/  UIADD3 UR30, UR29, -0x1, URZ ;  /* 0xffffffff1d1e7890 */ /* 0x000fe2000fffe03f */
[----:B------:R-:W-:Y:S02]  /*4160*/  FMUL.FTZ R190, R136, R128 ;  /* 0x0000008088be7220 */ /* 0x000fe40000410000 */
[C---:B------:R-:W-:Y:S01]  /*4170*/  FFMA.FTZ R17, R137.reuse, R16, -R17 ;  /* 0x0000001089117223 */ /* 0x040fe20000010811 */
[----:B------:R-:W-:Y:S01]  /*4180*/  HADD2.F32 R126, -RZ, R6.H0_H0 ;  /* 0x20000006ff7e7230 */ /* 0x000fe20000004100 */
[----:B------:R-:W-:Y:S01]  /*4190*/  FFMA.FTZ R190, R137, R125, R190 ;  /* 0x0000007d89be7223 */ /* 0x000fe200000100be */
[----:B------:R-:W-:Y:S01]  /*41a0*/  HADD2.F32 R176, -RZ, R12.H0_H0 ;  /* 0x2000000cffb07230 */ /* 0x000fe20000004100 */
[----:B------:R-:W-:Y:S01]  /*41b0*/  FMUL.FTZ R16, R134, R17 ;  /* 0x0000001186107220 */ /* 0x000fe20000410000 */
[----:B------:R-:W-:Y:S01]  /*41c0*/  ULEA.HI UR31, UR30, UR30, URZ, 0x1 ;  /* 0x0000001e1e1f7291 */ /* 0x000fe2000f8f083f */
[----:B------:R-:W-:-:S02]  /*41d0*/  FMUL.FTZ R125, R136, R125 ;  /* 0x0000007d887d7220 */ /* 0x000fc40000410000 */
[----:B------:R-:W-:Y:S01]  /*41e0*/  FMUL.FTZ R197, R63, R182 ;  /* 0x000000b63fc57220 */ /* 0x000fe20000410000 */
[----:B------:R-:W-:Y:S01]  /*41f0*/  ULOP3.LUT UR31, UR31, 0xfffffe, URZ, 0xc0, !UPT ;  /* 0x00fffffe1f1f7892 */ /* 0x000fe2000f8ec03f */
[-C--:B------:R-:W-:Y:S02]  /*4200*/  FMUL.FTZ R12, R134, R184.reuse ;  /* 0x000000b8860c7220 */ /* 0x080fe40000410000 */
[----:B------:R-:W-:Y:S02]  /*4210*/  FFMA.FTZ R16, R135, R184, R16 ;  /* 0x000000b887107223 */ /* 0x000fe40000010010 */
[----:B------:R-:W-:Y:S02]  /*4220*/  FFMA.FTZ R125, R137, R128, -R125 ;  /* 0x00000080897d7223 */ /* 0x000fe4000001087d */
[----:B------:R-:W-:Y:S02]  /*4230*/  FMUL.FTZ R195, R63, R176 ;  /* 0x000000b03fc37220 */ /* 0x000fe40000410000 */
[----:B------:R-:W-:Y:S01]  /*4240*/  FFMA.FTZ R190, R126, R197, R190 ;  /* 0x000000c57ebe7223 */ /* 0x000fe200000100be */
[--C-:B------:R-:W-:Y:S01]  /*4250*/  HADD2.F32 R181, -RZ, R13.reuse.H1_H1 ;  /* 0x3000000dffb57230 */ /* 0x100fe20000004100 */
[----:B------:R-:W-:Y:S01]  /*4260*/  FFMA.FTZ R12, R135, R17, -R12 ;  /* 0x00000011870c7223 */ /* 0x000fe2000001080c */
[----:B------:R-:W-:Y:S01]  /*4270*/  HADD2.F32 R191, -RZ, R13.H0_H0 ;  /* 0x2000000dffbf7230 */ /* 0x000fe20000004100 */
[----:B------:R-:W-:Y:S01]  /*4280*/  FMUL.FTZ R13, R132, R16 ;  /* 0x00000010840d7220 */ /* 0x000fe20000410000 */
[----:B------:R-:W-:Y:S01]  /*4290*/  UIADD3 UR31, UR30, -UR31, URZ ;  /* 0x8000001f1e1f7290 */ /* 0x000fe2000fffe03f */
[----:B------:R-:W-:-:S02]  /*42a0*/  FFMA.FTZ R125, R126, R195, R125 ;  /* 0x000000c37e7d7223 */ /* 0x000fc4000001007d */
[C---:B------:R-:W-:Y:S01]  /*42b0*/  FMUL.FTZ R128, R134.reuse, R190 ;  /* 0x000000be86807220 */ /* 0x040fe20000410000 */
[----:B------:R-:W-:Y:S01]  /*42c0*/  ULEA UR31, UR31, UR7, 0x8 ;  /* 0x000000071f1f7291 */ /* 0x000fe2000f8e403f */
[-C--:B------:R-:W-:Y:S02]  /*42d0*/  FFMA.FTZ R13, R133, R12.reuse, -R13 ;  /* 0x0000000c850d7223 */ /* 0x080fe4000001080d */
[-C--:B------:R-:W-:Y:S02]  /*42e0*/  FMUL.FTZ R17, R134, R125.reuse ;  /* 0x0000007d86117220 */ /* 0x080fe40000410000 */
[----:B------:R-:W-:Y:S01]  /*42f0*/  FFMA.FTZ R128, R135, R125, -R128 ;  /* 0x0000007d87807223 */ /* 0x000fe20000010880 */
[----:B------:R-:W-:Y:S01]  /*4300*/  HADD2.F32 R125, -RZ, R6.H1_H1 ;  /* 0x30000006ff7d7230 */ /* 0x000fe20000004100 */
[----:B------:R-:W-:Y:S02]  /*4310*/  FMUL.FTZ R12, R132, R12 ;  /* 0x0000000c840c7220 */ /* 0x000fe40000410000 */
[----:B------:R-:W-:Y:S01]  /*4320*/  FMUL.FTZ R200, R64, R191 ;  /* 0x000000bf40c87220 */ /* 0x000fe20000410000 */
[C---:B------:R-:W-:Y:S01]  /*4330*/  ISETP.NE.AND P1, PT, R98.reuse, RZ, PT ;  /* 0x000000ff6200720c */ /* 0x040fe20003f25270 */
[----:B------:R-:W-:Y:S01]  /*4340*/  FFMA.FTZ R12, R133, R16, R12 ;  /* 0x00000010850c7223 */ /* 0x000fe2000001000c */
[----:B------:R-:W-:Y:S01]  /*4350*/  IADD3 R129, R98, 0x200, RZ ;  /* 0x0000020062817810 */ /* 0x000fe20007ffe0ff */
[----:B------:R-:W-:Y:S01]  /*4360*/  FFMA.FTZ R17, R135, R190, R17 ;  /* 0x000000be87117223 */ /* 0x000fe20000010011 */
[----:B------:R-:W-:Y:S01]  /*4370*/  MOV R16, UR31 ;  /* 0x0000001f00107c02 */ /* 0x000fe20008000f00 */
[----:B------:R-:W-:-:S02]  /*4380*/  FMUL.FTZ R202, R64, R181 ;  /* 0x000000b540ca7220 */ /* 0x000fc40000410000 */
[C---:B------:R-:W-:Y:S01]  /*4390*/  FFMA.FTZ R128, R125.reuse, R200, R128 ;  /* 0x000000c87d807223 */ /* 0x040fe20000010080 */
[----:B------:R-:W-:Y:S01]  /*43a0*/  SEL R16, R16, R129, !P1 ;  /* 0x0000008110107207 */ /* 0x000fe20004800000 */
[----:B------:R-:W-:Y:S02]  /*43b0*/  FFMA.FTZ R17, R125, R202, R17 ;  /* 0x000000ca7d117223 */ /* 0x000fe40000010011 */
[CC--:B------:R-:W-:Y:S02]  /*43c0*/  FMUL.FTZ R184, R132.reuse, R128.reuse ;  /* 0x0000008084b87220 */ /* 0x0c0fe40000410000 */
[-C--:B------:R-:W-:Y:S01]  /*43d0*/  FMUL.FTZ R127, R132, R17.reuse ;  /* 0x00000011847f7220 */ /* 0x080fe20000410000 */
[----:B------:R0:W-:Y:S01]  /*43e0*/  STS.64 [R16.X8+0x1d10], R2 ;  /* 0x001d100210007388 */ /* 0x0001e20000008a00 */
[C---:B------:R-:W-:Y:S01]  /*43f0*/  FFMA.FTZ R17, R133.reuse, R17, R184 ;  /* 0x0000001185117223 */ /* 0x040fe200000100b8 */
[--C-:B------:R-:W-:Y:S02]  /*4400*/  HADD2.F32 R184, -RZ, R14.reuse.H1_H1 ;  /* 0x3000000effb87230 */ /* 0x100fe40000004100 */
[----:B------:R-:W-:Y:S01]  /*4410*/  HADD2.F32 R190, -RZ, R14.H0_H0 ;  /* 0x2000000effbe7230 */ /* 0x000fe20000004100 */
[----:B------:R-:W-:Y:S01]  /*4420*/  FFMA.FTZ R127, R133, R128, -R127 ;  /* 0x00000080857f7223 */ /* 0x000fe2000001087f */
[----:B------:R-:W-:Y:S01]  /*4430*/  HADD2.F32 R128, -RZ, R7.H0_H0 ;  /* 0x20000007ff807230 */ /* 0x000fe20000004100 */
[----:B------:R-:W-:-:S02]  /*4440*/  FMUL.FTZ R236, R130, R12 ;  /* 0x0000000c82ec7220 */ /* 0x000fc40000410000 */
[C---:B------:R-:W-:Y:S02]  /*4450*/  FMUL.FTZ R203, R61.reuse, R184 ;  /* 0x000000b83dcb7220 */ /* 0x040fe40000410000 */
[----:B------:R-:W-:Y:S01]  /*4460*/  FMUL.FTZ R201, R61, R190 ;  /* 0x000000be3dc97220 */ /* 0x000fe20000410000 */
[--C-:B------:R-:W-:Y:S01]  /*4470*/  HADD2.F32 R193, -RZ, R15.reuse.H0_H0 ;  /* 0x2000000fffc17230 */ /* 0x100fe20000004100 */
[CC--:B------:R-:W-:Y:S01]  /*4480*/  FFMA.FTZ R236, R131.reuse, R13.reuse, -R236 ;  /* 0x0000000d83ec7223 */ /* 0x0c0fe200000108ec */
[----:B------:R-:W-:Y:S01]  /*4490*/  HADD2.F32 R199, -RZ, R15.H1_H1 ;  /* 0x3000000fffc77230 */ /* 0x000fe20000004100 */
[----:B------:R-:W-:Y:S01]  /*44a0*/  FMUL.FTZ R13, R130, R13 ;  /* 0x0000000d820d7220 */ /* 0x000fe20000410000 */
[----:B------:R-:W-:Y:S01]  /*44b0*/  HFMA2.MMA R15, -RZ, RZ, 0, 9.5367431640625e-07 ;  /* 0x00000010ff0f7435 */ /* 0x000fe200000001ff */
[C---:B------:R-:W-:Y:S02]  /*44c0*/  FFMA.FTZ R17, R128.reuse, R203, R17 ;  /* 0x000000cb80117223 */ /* 0x040fe40000010011 */
[----:B------:R-:W-:Y:S01]  /*44d0*/  FFMA.FTZ R127, R128, R201, R127 ;  /* 0x000000c9807f7223 */ /* 0x000fe2000001007f */
[----:B------:R-:W-:Y:S01]  /*44e0*/  ISETP.NE.AND P2, PT, R98, 0x1f, PT ;  /* 0x0000001f6200780c */ /* 0x000fe20003f45270 */
[----:B------:R-:W-:-:S02]  /*44f0*/  FFMA.FTZ R204, R131, R12, R13 ;  /* 0x0000000c83cc7223 */ /* 0x000fc4000001000d */
[C---:B------:R-:W-:Y:S02]  /*4500*/  FMUL.FTZ R12, R130.reuse, R17 ;  /* 0x00000011820c7220 */ /* 0x040fe40000410000 */
[----:B------:R-:W-:Y:S02]  /*4510*/  FMUL.FTZ R14, R130, R127 ;  /* 0x0000007f820e7220 */ /* 0x000fe40000410000 */
[----:B--2---:R-:W-:Y:S02]  /*4520*/  FMUL.FTZ R231, R0, R29 ;  /* 0x0000001d00e77220 */ /* 0x004fe40000410000 */
[C---:B------:R-:W-:Y:S01]  /*4530*/  FFMA.FTZ R237, R131.reuse, R127, -R12 ;  /* 0x0000007f83ed7223 */ /* 0x040fe2000001080c */
[----:B------:R-:W-:Y:S01]  /*4540*/  HADD2.F32 R127, -RZ, R7.H1_H1 ;  /* 0x30000007ff7f7230 */ /* 0x000fe20000004100 */
        /* <DEDUP_REMOVED lines=10> */
[----:B------:R-:W-:Y:S01]  /*45f0*/  CS2R R12, SRZ ;  /* 0x00000000000c7805 */ /* 0x000fe2000001ff00 */
[----:B------:R-:W-:-:S02]  /*4600*/  FMUL.FTZ R198, R30, R28 ;  /* 0x0000001c1ec67220 */ /* 0x000fc40000410000 */
[----:B------:R-:W-:Y:S02]  /*4610*/  FMUL.FTZ R196, R30, R29 ;  /* 0x0000001d1ec47220 */ /* 0x000fe40000410000 */
[----:B------:R-:W-:Y:S02]  /*4620*/  FMUL.FTZ R194, R62, R193 ;  /* 0x000000c13ec27220 */ /* 0x000fe40000410000 */
        /* <DEDUP_REMOVED lines=14> */
.L_x_10317:
[----:B0-----:R-:W-:Y:S05]  /*4710*/  BSYNC B0 ;  /* 0x0000000000007941 */ /* 0x001fea0003800000 */
.L_x_10316:
[----:B------:R0:W2:Y:S01]  /*4720*/  @!P3 LDG.E.64 R12, [R14.64+0x8] ;  /* 0x000008200e0cb981 */ /* 0x0000a2000c1e1b00 */
[----:B------:R-:W-:Y:S02]  /*4730*/  FFMA.FTZ R237, R127, R194, R237 ;  /* 0x000000c27fed7223 */ /* 0x000fe400000100ed */
[----:B------:R-:W-:Y:S01]  /*4740*/  FADD.FTZ R206, R198, R209 ;  /* 0x000000d1c6ce7221 */ /* 0x000fe20000010000 */
[----:B------:R-:W0:Y:S01]  /*4750*/  SHFL.UP PT, R205, R236, 0x1, RZ ;  /* 0x04200000eccd7989 */ /* 0x000e2200000e00ff */
[----:B------:R-:W-:-:S03]  /*4760*/  FFMA.FTZ R213, -R130, R230, -R207 ;  /* 0x000000e682d57223 */ /* 0x000fc600000109cf */
        /* <DEDUP_REMOVED lines=229> */
[CC--:B------:R-:W-:Y:S02]  /*55c0*/  FMUL.FTZ R234, R156.reuse, -R204.reuse ;  /* 0x800000cc9cea7220 */ /* 0x0c0fe40000410000 */
[-C--:B------:R-:W-:Y:S02]  /*55d0*/  FMUL.FTZ R15, R156, -R205.reuse ;  /* 0x800000cd9c0f7220 */ /* 0x080fe40000410000 */
[C---:B------:R-:W-:Y:S02]  /*55e0*/  FFMA.FTZ R234, R157.reuse, R205, R234 ;  /* 0x000000cd9dea7223 */ /* 0x040fe400000100ea */
[----:B------:R-:W-:-:S02]  /*55f0*/  FFMA.FTZ R15, R157, R204, -R15 ;  /* 0x000000cc9d0f7223 */ /* 0x000fc4000001080f */
[C---:B------:R-:W-:Y:S02]  /*5600*/  FMUL.FTZ R205, R43.reuse, R29 ;  /* 0x0000001d2bcd7220 */ /* 0x040fe40000410000 */
[----:B------:R-:W-:Y:S02]  /*5610*/  FMUL.FTZ R204, R43, R28 ;  /* 0x0000001c2bcc7220 */ /* 0x000fe40000410000 */
[----:B------:R-:W-:Y:S02]  /*5620*/  FADD.FTZ R240, -R205, R240 ;  /* 0x000000f0cdf07221 */ /* 0x000fe40000010100 */
[----:B------:R-:W-:Y:S02]  /*5630*/  FADD.FTZ R239, R204, R239 ;  /* 0x000000efccef7221 */ /* 0x000fe40000010000 */
[C---:B------:R-:W-:Y:S02]  /*5640*/  FMUL.FTZ R242, R158.reuse, -R240 ;  /* 0x800000f09ef27220 */ /* 0x040fe40000410000 */
[----:B------:R-:W-:-:S02]  /*5650*/  FMUL.FTZ R241, R158, -R239 ;  /* 0x800000ef9ef17220 */ /* 0x000fc40000410000 */
[C---:B------:R-:W-:Y:S02]  /*5660*/  FFMA.FTZ R243, R159.reuse, R239, -R242 ;  /* 0x000000ef9ff37223 */ /* 0x040fe400000108f2 */
[----:B------:R-:W-:Y:S01]  /*5670*/  FFMA.FTZ R242, R159, R240, R241 ;  /* 0x000000f09ff27223 */ /* 0x000fe200000100f1 */
[----:B------:R-:W-:Y:S01]  /*5680*/  FSEL R241, R14, R233, !P3 ;  /* 0x000000e90ef17208 */ /* 0x000fe20005800000 */
[----:B------:R-:W-:Y:S02]  /*5690*/  @P3 FADD.FTZ R238, R238, R235 ;  /* 0x000000ebeeee3221 */ /* 0x000fe40000010000 */
[----:B------:R-:W-:Y:S01]  /*56a0*/  @P3 FADD.FTZ R237, R237, R232 ;  /* 0x000000e8eded3221 */ /* 0x000fe20000010000 */
[----:B------:R-:W-:Y:S01]  /*56b0*/  ISETP.NE.AND P3, PT, R111, 0x1f, PT ;  /* 0x0000001f6f00780c */ /* 0x000fe20003f65270 */
[C---:B------:R-:W-:Y:S02]  /*56c0*/  FMUL.FTZ R239, R158.reuse, -R15 ;  /* 0x8000000f9eef7220 */ /* 0x040fe40000410000 */
[----:B------:R-:W-:-:S02]  /*56d0*/  FMUL.FTZ R240, R158, -R234 ;  /* 0x800000ea9ef07220 */ /* 0x000fc40000410000 */
[C---:B------:R-:W-:Y:S02]  /*56e0*/  FMUL.FTZ R232, R44.reuse, R28 ;  /* 0x0000001c2ce87220 */ /* 0x040fe40000410000 */
[----:B------:R-:W-:Y:S02]  /*56f0*/  FMUL.FTZ R233, R44, R29 ;  /* 0x0000001d2ce97220 */ /* 0x000fe40000410000 */
[C---:B------:R-:W-:Y:S02]  /*5700*/  FFMA.FTZ R239, R159.reuse, R234, R239 ;  /* 0x000000ea9fef7223 */ /* 0x040fe400000100ef */
[----:B------:R-:W-:Y:S02]  /*5710*/  FFMA.FTZ R240, R159, R15, -R240 ;  /* 0x0000000f9ff07223 */ /* 0x000fe400000108f0 */
        /* <DEDUP_REMOVED lines=25> */
.L_x_10319:
[----:B-1234-:R-:W-:Y:S05]  /*58b0*/  BSYNC B0 ;  /* 0x0000000000007941 */ /* 0x01efea0003800000 */
.L_x_10318:
        /* <DEDUP_REMOVED lines=25> */
.L_x_10321:
[----:B------:R-:W-:Y:S05]  /*5a50*/  BSYNC B0 ;  /* 0x0000000000007941 */ /* 0x000fea0003800000 */
.L_x_10320:
        /* <DEDUP_REMOVED lines=18> */
.L_x_10323:
[----:B------:R-:W-:Y:S05]  /*5b80*/  BSYNC B0 ;  /* 0x0000000000007941 */ /* 0x000fea0003800000 */
.L_x_10322:
        /* <DEDUP_REMOVED lines=18> */
.L_x_10325:
[----:B------:R-:W-:Y:S05]  /*5cb0*/  BSYNC B0 ;  /* 0x0000000000007941 */ /* 0x000fea0003800000 */
.L_x_10324:
        /* <DEDUP_REMOVED lines=18> */
.L_x_10327:
[----:B------:R-:W-:Y:S05]  /*5de0*/  BSYNC B0 ;  /* 0x0000000000007941 */ /* 0x000fea0003800000 */
.L_x_10326:
[CC--:B------:R-:W-:Y:S01]  /*5df0*/  FMUL.FTZ R111, R241.reuse, R29.reuse ;  /* 0x0000001df16f7220 */ /* 0x0c0fe20000410000 */
[----:B------:R-:W-:Y:S01]  /*5e00*/  SHFL.DOWN PT, R243, R239, 0x1, 0x1f ;  /* 0x08201f00eff37f89 */ /* 0x000fe200000e0000 */
[-C--:B------:R-:W-:Y:S01]  /*5e10*/  FMUL.FTZ R241, R241, R28.reuse ;  /* 0x0000001cf1f17220 */ /* 0x080fe20000410000 */
[----:B------:R-:W-:Y:S01]  /*5e20*/  ISETP.NE.AND P0, PT, R98, RZ, PT ;  /* 0x000000ff6200720c */ /* 0x000fe20003f05270 */
[C---:B------:R-:W-:Y:S01]  /*5e30*/  FFMA.FTZ R111, R236.reuse, R28, R111 ;  /* 0x0000001cec6f7223 */ /* 0x040fe2000001006f */
[----:B------:R-:W-:Y:S01]  /*5e40*/  SHFL.DOWN PT, R245, R235, 0x1, 0x1f ;  /* 0x08201f00ebf57f89 */ /* 0x000fe200000e0000 */
[----:B------:R-:W-:Y:S01]  /*5e50*/  FFMA.FTZ R236, R236, R29, -R241 ;  /* 0x0000001decec7223 */ /* 0x000fe200000108f1 */
[----:B------:R-:W-:Y:S01]  /*5e60*/  BSSY B0, `(.L_x_10328) ;  /* 0x000025a000007945 */ /* 0x000fe20003800000 */
[----:B------:R-:W-:Y:S01]  /*5e70*/  @P1 FADD.FTZ R28, R238, R111 ;  /* 0x0000006fee1c1221 */ /* 0x000fe20000010000 */
[----:B------:R-:W-:Y:S01]  /*5e80*/  SHFL.DOWN PT, R241, R240, 0x1, 0x1f ;  /* 0x08201f00f0f17f89 */ /* 0x000fe200000e0000 */
[----:B------:R-:W-:-:S02]  /*5e90*/  @P1 FADD.FTZ R29, R237, R236 ;  /* 0x000000eced1d1221 */ /* 0x000fc40000010000 */
[CC--:B------:R-:W-:Y:S01]  /*5ea0*/  FMUL.FTZ R236, R3.reuse, R28.reuse ;  /* 0x0000001c03ec7220 */ /* 0x0c0fe20000410000 */
[----:B------:R-:W5:Y:S01]  /*5eb0*/  SHFL.IDX PT, R238, R239, RZ, 0x1f ;  /* 0x00001fffefee7589 */ /* 0x000f6200000e0000 */
[-C--:B------:R-:W-:Y:S02]  /*5ec0*/  FMUL.FTZ R3, R3, R29.reuse ;  /* 0x0000001d03037220 */ /* 0x080fe40000410000 */
[C---:B------:R-:W-:Y:S01]  /*5ed0*/  FFMA.FTZ R236, R2.reuse, R29, -R236 ;  /* 0x0000001d02ec7223 */ /* 0x040fe200000108ec */
[----:B------:R-:W1:Y:S01]  /*5ee0*/  SHFL.IDX PT, R111, R240, RZ, 0x1f ;  /* 0x00001ffff06f7589 */ /* 0x000e6200000e0000 */
[----:B---3--:R-:W-:Y:S02]  /*5ef0*/  FFMA.FTZ R242, R2, R28, R3 ;  /* 0x0000001c02f27223 */ /* 0x008fe40000010003 */
[----:B------:R-:W-:Y:S01]  /*5f00*/  FADD.FTZ R165, R165, R236 ;  /* 0x000000eca5a57221 */ /* 0x000fe20000010000 */
[----:B------:R-:W3:Y:S04]  /*5f10*/  SHFL.IDX PT, R29, R14, RZ, 0x1f ;  /* 0x00001fff0e1d7589 */ /* 0x000ee800000e0000 */
[----:B------:R3:W4:Y:S04]  /*5f20*/  SHFL.IDX PT, R28, R15, RZ, 0x1f ;  /* 0x00001fff0f1c7589 */ /* 0x00072800000e0000 */
[----:B-1--4-:R-:W-:Y:S01]  /*5f30*/  SHFL.IDX PT, R235, R235, RZ, 0x1f ;  /* 0x00001fffebeb7589 */ /* 0x012fe200000e0000 */
[----:B-----5:R-:W-:-:S02]  /*5f40*/  FMUL.FTZ R244, R238, R14 ;  /* 0x0000000eeef47220 */ /* 0x020fc40000410000 */
[CC--:B------:R-:W-:Y:S02]  /*5f50*/  FMUL.FTZ R2, R238.reuse, R15.reuse ;  /* 0x0000000fee027220 */ /* 0x0c0fe40000410000 */
[----:B------:R-:W-:Y:S02]  /*5f60*/  FFMA.FTZ R3, R111, R15, R244 ;  /* 0x0000000f6f037223 */ /* 0x000fe400000100f4 */
[----:B------:R-:W1:Y:S01]  /*5f70*/  SHFL.DOWN PT, R244, R234, 0x1, 0x1f ;  /* 0x08201f00eaf47f89 */ /* 0x000e6200000e0000 */
[C---:B------:R-:W-:Y:S02]  /*5f80*/  FMUL.FTZ R237, R238.reuse, R13 ;  /* 0x0000000deeed7220 */ /* 0x040fe40000410000 */
[----:B---3--:R-:W-:Y:S01]  /*5f90*/  @P2 FMUL.FTZ R15, R243, R29 ;  /* 0x0000001df30f2220 */ /* 0x008fe20000410000 */
[----:B------:R-:W3:Y:S01]  /*5fa0*/  SHFL.IDX PT, R234, R234, RZ, 0x1f ;  /* 0x00001fffeaea7589 */ /* 0x000ee200000e0000 */
[----:B------:R-:W-:Y:S02]  /*5fb0*/  FMUL.FTZ R238, R238, R12 ;  /* 0x0000000ceeee7220 */ /* 0x000fe40000410000 */
[----:B------:R-:W-:-:S02]  /*5fc0*/  FFMA.FTZ R2, R111, R14, -R2 ;  /* 0x0000000e6f027223 */ /* 0x000fc40000010802 */
[----:B------:R-:W-:Y:S02]  /*5fd0*/  FFMA.FTZ R12, R111, R12, -R237 ;  /* 0x0000000c6f0c7223 */ /* 0x000fe400000108ed */
[-C--:B------:R-:W-:Y:S02]  /*5fe0*/  @P2 FFMA.FTZ R15, R241, R28.reuse, R15 ;  /* 0x0000001cf10f2223 */ /* 0x080fe4000001000f */
[----:B------:R-:W-:Y:S02]  /*5ff0*/  FADD.FTZ R237, R167, R242 ;  /* 0x000000f2a7ed7221 */ /* 0x000fe40000010000 */
[----:B------:R-:W-:Y:S02]  /*6000*/  FMUL.FTZ R14, R158, R165 ;  /* 0x000000a59e0e7220 */ /* 0x000fe40000410000 */
[----:B------:R-:W-:Y:S02]  /*6010*/  FFMA.FTZ R13, R111, R13, R238 ;  /* 0x0000000d6f0d7223 */ /* 0x000fe400000100ee */
[----:B------:R-:W-:-:S02]  /*6020*/  @P2 FMUL.FTZ R238, R243, R28 ;  /* 0x0000001cf3ee2220 */ /* 0x000fc40000410000 */
[----:B------:R-:W-:Y:S02]  /*6030*/  FMUL.FTZ R167, R75, R20 ;  /* 0x000000144ba77220 */ /* 0x000fe40000410000 */
[----:B------:R-:W-:Y:S02]  /*6040*/  @P2 FFMA.FTZ R238, R241, R29, -R238 ;  /* 0x0000001df1ee2223 */ /* 0x000fe400000108ee */
[----:B-1----:R-:W-:Y:S02]  /*6050*/  @P2 FADD.FTZ R28, R244, R15 ;  /* 0x0000000ff41c2221 */ /* 0x002fe40000010000 */
[-C--:B------:R-:W-:Y:S02]  /*6060*/  FFMA.FTZ R15, R159, R237.reuse, R14 ;  /* 0x000000ed9f0f7223 */ /* 0x080fe4000001000e */
[----:B------:R-:W-:Y:S02]  /*6070*/  FMUL.FTZ R14, R158, R237 ;  /* 0x000000ed9e0e7220 */ /* 0x000fe40000410000 */
[----:B------:R-:W-:-:S02]  /*6080*/  FFMA.FTZ R168, R21, R168, R15 ;  /* 0x000000a815a87223 */ /* 0x000fc4000001000f */
[----:B------:R-:W-:Y:S02]  /*6090*/  FFMA.FTZ R14, R159, R165, -R14 ;  /* 0x000000a59f0e7223 */ /* 0x000fe4000001080e */
[----:B------:R-:W-:Y:S02]  /*60a0*/  @P2 FADD.FTZ R29, R245, R238 ;  /* 0x000000eef51d2221 */ /* 0x000fe40000010000 */
[----:B------:R-:W-:Y:S02]  /*60b0*/  FFMA.FTZ R239, R21, R170, R14 ;  /* 0x000000aa15ef7223 */ /* 0x000fe4000001000e */
[C---:B------:R-:W-:Y:S02]  /*60c0*/  FMUL.FTZ R14, R156.reuse, R168 ;  /* 0x000000a89c0e7220 */ /* 0x040fe40000410000 */
[-C--:B------:R-:W-:Y:S02]  /*60d0*/  FMUL.FTZ R15, R156, R239.reuse ;  /* 0x000000ef9c0f7220 */ /* 0x080fe40000410000 */
[----:B------:R-:W-:-:S02]  /*60e0*/  FFMA.FTZ R14, R157, R239, -R14 ;  /* 0x000000ef9d0e7223 */ /* 0x000fc4000001080e */
[----:B------:R-:W-:Y:S02]  /*60f0*/  FFMA.FTZ R15, R157, R168, R15 ;  /* 0x000000a89d0f7223 */ /* 0x000fe4000001000f */
[----:B------:R-:W-:Y:S02]  /*6100*/  FFMA.FTZ R187, R100, R187, R14 ;  /* 0x000000bb64bb7223 */ /* 0x000fe4000001000e */
[-C--:B------:R-:W-:Y:S02]  /*6110*/  FMUL.FTZ R14, R28, -R17.reuse ;  /* 0x800000111c0e7220 */ /* 0x080fe40000410000 */
[C---:B------:R-:W-:Y:S02]  /*6120*/  FMUL.FTZ R17, R29.reuse, -R17 ;  /* 0x800000111d117220 */ /* 0x040fe40000410000 */
[----:B------:R-:W-:Y:S02]  /*6130*/  FFMA.FTZ R111, R100, R189, R15 ;  /* 0x000000bd646f7223 */ /* 0x000fe4000001000f */
[----:B------:R-:W-:-:S02]  /*6140*/  FFMA.FTZ R15, R29, R16, -R14 ;  /* 0x000000101d0f7223 */ /* 0x000fc4000001080e */
[----:B------:R-:W-:Y:S02]  /*6150*/  FFMA.FTZ R14, R28, R16, R17 ;  /* 0x000000101c0e7223 */ /* 0x000fe40000010011 */
[C---:B------:R-:W-:Y:S02]  /*6160*/  FFMA.FTZ R16, R44.reuse, R165, RZ ;  /* 0x000000a52c107223 */ /* 0x040fe400000100ff */
[----:B------:R-:W-:Y:S02]  /*6170*/  FFMA.FTZ R17, R44, -R237, RZ ;  /* 0x800000ed2c117223 */ /* 0x000fe400000100ff */
[----:B------:R-:W-:Y:S02]  /*6180*/  FMUL.FTZ R170, R76, R21 ;  /* 0x000000154caa7220 */ /* 0x000fe40000410000 */
[-C--:B------:R-:W-:Y:S02]  /*6190*/  FFMA.FTZ R29, R24, -R167.reuse, R165 ;  /* 0x800000a7181d7223 */ /* 0x080fe400000100a5 */
[----:B------:R-:W-:-:S02]  /*61a0*/  FFMA.FTZ R28, R22, -R167, R237 ;  /* 0x800000a7161c7223 */ /* 0x000fc400000100ed */
[C---:B------:R-:W-:Y:S02]  /*61b0*/  FFMA.FTZ R165, R43.reuse, R239, R16 ;  /* 0x000000ef2ba57223 */ /* 0x040fe40000010010 */
[----:B------:R-:W-:Y:S02]  /*61c0*/  FFMA.FTZ R167, R43, -R168, R17 ;  /* 0x800000a82ba77223 */ /* 0x000fe40000010011 */
[-C--:B------:R-:W-:Y:S02]  /*61d0*/  FFMA.FTZ R16, R25, -R170.reuse, R168 ;  /* 0x800000aa19107223 */ /* 0x080fe400000100a8 */
[C---:B------:R-:W-:Y:S02]  /*61e0*/  FMUL.FTZ R168, R154.reuse, R111 ;  /* 0x0000006f9aa87220 */ /* 0x040fe40000410000 */
[----:B------:R-:W-:Y:S02]  /*61f0*/  FFMA.FTZ R17, R23, -R170, R239 ;  /* 0x800000aa17117223 */ /* 0x000fe400000100ef */
[----:B------:R-:W-:-:S02]  /*6200*/  FMUL.FTZ R170, R154, R187 ;  /* 0x000000bb9aaa7220 */ /* 0x000fc40000410000 */
[C---:B------:R-:W-:Y:S02]  /*6210*/  FFMA.FTZ R168, R155.reuse, R187, -R168 ;  /* 0x000000bb9ba87223 */ /* 0x040fe400000108a8 */
[----:B------:R-:W-:Y:S02]  /*6220*/  FFMA.FTZ R170, R155, R111, R170 ;  /* 0x0000006f9baa7223 */ /* 0x000fe400000100aa */
[----:B------:R-:W-:Y:S02]  /*6230*/  FFMA.FTZ R189, R101, R162, R168 ;  /* 0x000000a265bd7223 */ /* 0x000fe400000100a8 */
[----:B------:R-:W-:Y:S02]  /*6240*/  FMUL.FTZ R162, R73, R100 ;  /* 0x0000006449a27220 */ /* 0x000fe40000410000 */
[----:B------:R-:W-:Y:S02]  /*6250*/  FFMA.FTZ R237, R101, R160, R170 ;  /* 0x000000a065ed7223 */ /* 0x000fe400000100aa */
[----:B------:R-:W-:-:S02]  /*6260*/  FMUL.FTZ R168, R152, R189 ;  /* 0x000000bd98a87220 */ /* 0x000fc40000410000 */
[----:B------:R-:W-:Y:S02]  /*6270*/  FFMA.FTZ R236, R42, -R111, R167 ;  /* 0x8000006f2aec7223 */ /* 0x000fe400000100a7 */
[-C--:B------:R-:W-:Y:S02]  /*6280*/  FFMA.FTZ R160, R26, -R162.reuse, R187 ;  /* 0x800000a21aa07223 */ /* 0x080fe400000100bb */
[----:B------:R-:W-:Y:S02]  /*6290*/  FFMA.FTZ R111, R102, -R162, R111 ;  /* 0x800000a2666f7223 */ /* 0x000fe4000001006f */
[-C--:B------:R-:W-:Y:S02]  /*62a0*/  FMUL.FTZ R162, R152, R237.reuse ;  /* 0x000000ed98a27220 */ /* 0x080fe40000410000 */
[C---:B------:R-:W-:Y:S02]  /*62b0*/  FFMA.FTZ R168, R153.reuse, R237, R168 ;  /* 0x000000ed99a87223 */ /* 0x040fe400000100a8 */
[----:B------:R-:W-:-:S02]  /*62c0*/  FFMA.FTZ R162, R153, R189, -R162 ;  /* 0x000000bd99a27223 */ /* 0x000fc400000108a2 */
[----:B------:R-:W-:Y:S02]  /*62d0*/  FFMA.FTZ R239, R106, R163, R168 ;  /* 0x000000a36aef7223 */ /* 0x000fe400000100a8 */
[----:B------:R-:W-:Y:S02]  /*62e0*/  FMUL.FTZ R168, R74, R101 ;  /* 0x000000654aa87220 */ /* 0x000fe40000410000 */
[----:B------:R-:W-:Y:S02]  /*62f0*/  FFMA.FTZ R170, R42, R187, R165 ;  /* 0x000000bb2aaa7223 */ /* 0x000fe400000100a5 */
[----:B------:R-:W-:Y:S02]  /*6300*/  FFMA.FTZ R187, R106, R161, R162 ;  /* 0x000000a16abb7223 */ /* 0x000fe400000100a2 */
[-C--:B------:R-:W-:Y:S02]  /*6310*/  FFMA.FTZ R162, R27, -R168.reuse, R189 ;  /* 0x800000a81ba27223 */ /* 0x080fe400000100bd */
[----:B------:R-:W-:-:S02]  /*6320*/  FFMA.FTZ R161, R103, -R168, R237 ;  /* 0x800000a867a17223 */ /* 0x000fc400000100ed */
[C---:B------:R-:W-:Y:S02]  /*6330*/  FMUL.FTZ R168, R150.reuse, R239 ;  /* 0x000000ef96a87220 */ /* 0x040fe40000410000 */
[----:B------:R-:W-:Y:S02]  /*6340*/  FFMA.FTZ R163, R41, R189, R170 ;  /* 0x000000bd29a37223 */ /* 0x000fe400000100aa */
[-C--:B------:R-:W-:Y:S02]  /*6350*/  FMUL.FTZ R170, R150, R187.reuse ;  /* 0x000000bb96aa7220 */ /* 0x080fe40000410000 */
[C---:B------:R-:W-:Y:S02]  /*6360*/  FFMA.FTZ R168, R151.reuse, R187, -R168 ;  /* 0x000000bb97a87223 */ /* 0x040fe400000108a8 */
[----:B------:R-:W-:Y:S02]  /*6370*/  FFMA.FTZ R170, R151, R239, R170 ;  /* 0x000000ef97aa7223 */ /* 0x000fe400000100aa */
[----:B------:R-:W-:-:S02]  /*6380*/  FFMA.FTZ R189, R107, R166, R168 ;  /* 0x000000a66bbd7223 */ /* 0x000fc400000100a8 */
[----:B------:R-:W-:Y:S02]  /*6390*/  FFMA.FTZ R165, R41, -R237, R236 ;  /* 0x800000ed29a57223 */ /* 0x000fe400000100ec */
[----:B------:R-:W-:Y:S02]  /*63a0*/  FFMA.FTZ R237, R107, R164, R170 ;  /* 0x000000a46bed7223 */ /* 0x000fe400000100aa */
[C---:B------:R-:W-:Y:S02]  /*63b0*/  FMUL.FTZ R168, R148.reuse, R189 ;  /* 0x000000bd94a87220 */ /* 0x040fe40000410000 */
[-C--:B------:R-:W-:Y:S02]  /*63c0*/  FMUL.FTZ R166, R148, R237.reuse ;  /* 0x000000ed94a67220 */ /* 0x080fe40000410000 */
[----:B------:R-:W-:Y:S02]  /*63d0*/  FMUL.FTZ R167, R71, R106 ;  /* 0x0000006a47a77220 */ /* 0x000fe40000410000 */
[----:B------:R-:W-:-:S02]  /*63e0*/  FFMA.FTZ R168, R149, R237, R168 ;  /* 0x000000ed95a87223 */ /* 0x000fc400000100a8 */
[C---:B------:R-:W-:Y:S02]  /*63f0*/  FFMA.FTZ R170, R40.reuse, R187, R163 ;  /* 0x000000bb28aa7223 */ /* 0x040fe400000100a3 */
[----:B------:R-:W-:Y:S02]  /*6400*/  FFMA.FTZ R166, R149, R189, -R166 ;  /* 0x000000bd95a67223 */ /* 0x000fe400000108a6 */
[----:B------:R-:W-:Y:S02]  /*6410*/  FFMA.FTZ R236, R40, -R239, R165 ;  /* 0x800000ef28ec7223 */ /* 0x000fe400000100a5 */
[----:B------:R-:W-:Y:S02]  /*6420*/  FFMA.FTZ R163, R104, -R167, R239 ;  /* 0x800000a768a37223 */ /* 0x000fe400000100ef */
[----:B------:R-:W-:Y:S02]  /*6430*/  FFMA.FTZ R239, R112, R171, R168 ;  /* 0x000000ab70ef7223 */ /* 0x000fe400000100a8 */
[----:B------:R-:W-:-:S02]  /*6440*/  FFMA.FTZ R164, R108, -R167, R187 ;  /* 0x800000a76ca47223 */ /* 0x000fc400000100bb */
[----:B------:R-:W-:Y:S02]  /*6450*/  FMUL.FTZ R168, R72, R107 ;  /* 0x0000006b48a87220 */ /* 0x000fe40000410000 */
[----:B------:R-:W-:Y:S02]  /*6460*/  FFMA.FTZ R187, R112, R169, R166 ;  /* 0x000000a970bb7223 */ /* 0x000fe400000100a6 */
[----:B------:R-:W-:Y:S02]  /*6470*/  FFMA.FTZ R167, R39, R189, R170 ;  /* 0x000000bd27a77223 */ /* 0x000fe400000100aa */
[-C--:B------:R-:W-:Y:S02]  /*6480*/  FFMA.FTZ R166, R105, -R168.reuse, R189 ;  /* 0x800000a869a67223 */ /* 0x080fe400000100bd */
[----:B------:R-:W-:Y:S02]  /*6490*/  FFMA.FTZ R165, R109, -R168, R237 ;  /* 0x800000a86da57223 */ /* 0x000fe400000100ed */
[----:B------:R-:W-:-:S02]  /*64a0*/  FMUL.FTZ R168, R146, R239 ;  /* 0x000000ef92a87220 */ /* 0x000fc40000410000 */
[-C--:B------:R-:W-:Y:S02]  /*64b0*/  FMUL.FTZ R170, R146, R187.reuse ;  /* 0x000000bb92aa7220 */ /* 0x080fe40000410000 */
[C---:B------:R-:W-:Y:S02]  /*64c0*/  FFMA.FTZ R168, R147.reuse, R187, -R168 ;  /* 0x000000bb93a87223 */ /* 0x040fe400000108a8 */
[----:B------:R-:W-:Y:S02]  /*64d0*/  FFMA.FTZ R170, R147, R239, R170 ;  /* 0x000000ef93aa7223 */ /* 0x000fe400000100aa */
[----:B------:R-:W-:Y:S02]  /*64e0*/  FFMA.FTZ R169, R39, -R237, R236 ;  /* 0x800000ed27a97223 */ /* 0x000fe400000100ec */
[C---:B------:R-:W-:Y:S02]  /*64f0*/  FFMA.FTZ R189, R115.reuse, R174, R168 ;  /* 0x000000ae73bd7223 */ /* 0x040fe400000100a8 */
[----:B------:R-:W-:-:S02]  /*6500*/  FFMA.FTZ R237, R115, R172, R170 ;  /* 0x000000ac73ed7223 */ /* 0x000fc400000100aa */
[C---:B------:R-:W-:Y:S02]  /*6510*/  FMUL.FTZ R172, R144.reuse, R189 ;  /* 0x000000bd90ac7220 */ /* 0x040fe40000410000 */
[----:B------:R-:W-:Y:S02]  /*6520*/  FMUL.FTZ R170, R144, R237 ;  /* 0x000000ed90aa7220 */ /* 0x000fe40000410000 */
[----:B------:R-:W-:Y:S02]  /*6530*/  FMUL.FTZ R171, R69, R112 ;  /* 0x0000007045ab7220 */ /* 0x000fe40000410000 */
[C---:B------:R-:W-:Y:S02]  /*6540*/  FFMA.FTZ R170, R145.reuse, R189, -R170 ;  /* 0x000000bd91aa7223 */ /* 0x040fe400000108aa */
[----:B------:R-:W-:Y:S02]  /*6550*/  FFMA.FTZ R172, R145, R237, R172 ;  /* 0x000000ed91ac7223 */ /* 0x000fe400000100ac */
[----:B------:R-:W-:-:S02]  /*6560*/  FFMA.FTZ R174, R38, R187, R167 ;  /* 0x000000bb26ae7223 */ /* 0x000fc400000100a7 */
[----:B------:R-:W-:Y:S02]  /*6570*/  FFMA.FTZ R236, R38, -R239, R169 ;  /* 0x800000ef26ec7223 */ /* 0x000fe400000100a9 */
[-C--:B------:R-:W-:Y:S02]  /*6580*/  FFMA.FTZ R168, R110, -R171.reuse, R187 ;  /* 0x800000ab6ea87223 */ /* 0x080fe400000100bb */
[----:B------:R-:W-:Y:S02]  /*6590*/  FFMA.FTZ R167, R114, -R171, R239 ;  /* 0x800000ab72a77223 */ /* 0x000fe400000100ef */
[C---:B------:R-:W-:Y:S02]  /*65a0*/  FFMA.FTZ R187, R118.reuse, R175, R170 ;  /* 0x000000af76bb7223 */ /* 0x040fe400000100aa */
[----:B------:R-:W-:Y:S02]  /*65b0*/  FFMA.FTZ R239, R118, R177, R172 ;  /* 0x000000b176ef7223 */ /* 0x000fe400000100ac */
[----:B------:R-:W-:-:S02]  /*65c0*/  FMUL.FTZ R172, R70, R115 ;  /* 0x0000007346ac7220 */ /* 0x000fc40000410000 */
[----:B------:R-:W-:Y:S02]  /*65d0*/  FFMA.FTZ R171, R37, R189, R174 ;  /* 0x000000bd25ab7223 */ /* 0x000fe400000100ae */
[C---:B------:R-:W-:Y:S02]  /*65e0*/  FMUL.FTZ R174, R142.reuse, R187 ;  /* 0x000000bb8eae7220 */ /* 0x040fe40000410000 */
[-C--:B------:R-:W-:Y:S02]  /*65f0*/  FFMA.FTZ R170, R113, -R172.reuse, R189 ;  /* 0x800000ac71aa7223 */ /* 0x080fe400000100bd */
[----:B------:R-:W-:Y:S02]  /*6600*/  FFMA.FTZ R169, R117, -R172, R237 ;  /* 0x800000ac75a97223 */ /* 0x000fe400000100ed */
[-C--:B------:R-:W-:Y:S02]  /*6610*/  FMUL.FTZ R172, R142, R239.reuse ;  /* 0x000000ef8eac7220 */ /* 0x080fe40000410000 */
[----:B------:R-:W-:-:S02]  /*6620*/  FFMA.FTZ R174, R143, R239, R174 ;  /* 0x000000ef8fae7223 */ /* 0x000fc400000100ae */
[----:B------:R-:W-:Y:S02]  /*6630*/  FFMA.FTZ R172, R143, R187, -R172 ;  /* 0x000000bb8fac7223 */ /* 0x000fe400000108ac */
[----:B------:R-:W-:Y:S02]  /*6640*/  FFMA.FTZ R175, R37, -R237, R236 ;  /* 0x800000ed25af7223 */ /* 0x000fe400000100ec */
[C---:B------:R-:W-:Y:S02]  /*6650*/  FFMA.FTZ R237, R121.reuse, R178, R174 ;  /* 0x000000b279ed7223 */ /* 0x040fe400000100ae */
[----:B------:R-:W-:Y:S02]  /*6660*/  FFMA.FTZ R189, R121, R180, R172 ;  /* 0x000000b479bd7223 */ /* 0x000fe400000100ac */
[C---:B------:R-:W-:Y:S02]  /*6670*/  FMUL.FTZ R174, R140.reuse, R237 ;  /* 0x000000ed8cae7220 */ /* 0x040fe40000410000 */
[----:B------:R-:W-:-:S02]  /*6680*/  FMUL.FTZ R178, R140, R189 ;  /* 0x000000bd8cb27220 */ /* 0x000fc40000410000 */
[----:B------:R-:W-:Y:S02]  /*6690*/  FMUL.FTZ R177, R67, R118 ;  /* 0x0000007643b17220 */ /* 0x000fe40000410000 */
[C---:B------:R-:W-:Y:S02]  /*66a0*/  FFMA.FTZ R174, R141.reuse, R189, -R174 ;  /* 0x000000bd8dae7223 */ /* 0x040fe400000108ae */
[----:B------:R-:W-:Y:S02]  /*66b0*/  FFMA.FTZ R178, R141, R237, R178 ;  /* 0x000000ed8db27223 */ /* 0x000fe400000100b2 */
[----:B------:R-:W-:Y:S02]  /*66c0*/  FFMA.FTZ R180, R36, R187, R171 ;  /* 0x000000bb24b47223 */ /* 0x000fe400000100ab */
[----:B------:R-:W-:Y:S02]  /*66d0*/  FFMA.FTZ R172, R116, -R177, R187 ;  /* 0x800000b174ac7223 */ /* 0x000fe400000100bb */
[----:B------:R-:W-:-:S02]  /*66e0*/  FFMA.FTZ R187, R124, R183, R174 ;  /* 0x000000b77cbb7223 */ /* 0x000fc400000100ae */
[----:B------:R-:W-:Y:S02]  /*66f0*/  FFMA.FTZ R236, R36, -R239, R175 ;  /* 0x800000ef24ec7223 */ /* 0x000fe400000100af */
[----:B------:R-:W-:Y:S02]  /*6700*/  FFMA.FTZ R171, R120, -R177, R239 ;  /* 0x800000b178ab7223 */ /* 0x000fe400000100ef */
[----:B------:R-:W-:Y:S02]  /*6710*/  FFMA.FTZ R239, R124, R185, R178 ;  /* 0x000000b97cef7223 */ /* 0x000fe400000100b2 */
[----:B------:R-:W-:Y:S02]  /*6720*/  FFMA.FTZ R177, R35, R189, R180 ;  /* 0x000000bd23b17223 */ /* 0x000fe400000100b4 */
[----:B------:R-:W-:Y:S02]  /*6730*/  FMUL.FTZ R180, R138, R187 ;  /* 0x000000bb8ab47220 */ /* 0x000fe40000410000 */
[----:B------:R-:W-:-:S02]  /*6740*/  FMUL.FTZ R174, R68, R121 ;  /* 0x0000007944ae7220 */ /* 0x000fc40000410000 */
[-C--:B------:R-:W-:Y:S02]  /*6750*/  FMUL.FTZ R178, R138, R239.reuse ;  /* 0x000000ef8ab27220 */ /* 0x080fe40000410000 */
[----:B------:R-:W-:Y:S02]  /*6760*/  FFMA.FTZ R180, R139, R239, R180 ;  /* 0x000000ef8bb47223 */ /* 0x000fe400000100b4 */
[-C--:B------:R-:W-:Y:S02]  /*6770*/  FFMA.FTZ R175, R119, -R174.reuse, R189 ;  /* 0x800000ae77af7223 */ /* 0x080fe400000100bd */
[----:B------:R-:W-:Y:S02]  /*6780*/  FFMA.FTZ R178, R139, R187, -R178 ;  /* 0x000000bb8bb27223 */ /* 0x000fe400000108b2 */
[----:B------:R-:W-:Y:S02]  /*6790*/  FFMA.FTZ R183, R35, -R237, R236 ;  /* 0x800000ed23b77223 */ /* 0x000fe400000100ec */
[----:B------:R-:W-:-:S02]  /*67a0*/  FFMA.FTZ R174, R123, -R174, R237 ;  /* 0x800000ae7bae7223 */ /* 0x000fc400000100ed */
[C---:B------:R-:W-:Y:S02]  /*67b0*/  FFMA.FTZ R237, R19.reuse, R186, R180 ;  /* 0x000000ba13ed7223 */ /* 0x040fe400000100b4 */
[----:B------:R-:W-:Y:S02]  /*67c0*/  FFMA.FTZ R189, R19, R188, R178 ;  /* 0x000000bc13bd7223 */ /* 0x000fe400000100b2 */
[C---:B------:R-:W-:Y:S02]  /*67d0*/  FMUL.FTZ R180, R136.reuse, R237 ;  /* 0x000000ed88b47220 */ /* 0x040fe40000410000 */
[-C--:B------:R-:W-:Y:S02]  /*67e0*/  FMUL.FTZ R186, R136, R189.reuse ;  /* 0x000000bd88ba7220 */ /* 0x080fe40000410000 */
[----:B------:R-:W-:Y:S02]  /*67f0*/  FFMA.FTZ R180, R137, R189, -R180 ;  /* 0x000000bd89b47223 */ /* 0x000fe400000108b4 */
[----:B------:R-:W-:-:S02]  /*6800*/  FMUL.FTZ R185, R65, R124 ;  /* 0x0000007c41b97220 */ /* 0x000fc40000410000 */
[----:B------:R-:W-:Y:S02]  /*6810*/  FFMA.FTZ R186, R137, R237, R186 ;  /* 0x000000ed89ba7223 */ /* 0x000fe400000100ba */
[C---:B------:R-:W-:Y:S02]  /*6820*/  FFMA.FTZ R188, R34.reuse, R187, R177 ;  /* 0x000000bb22bc7223 */ /* 0x040fe400000100b1 */
[----:B------:R-:W-:Y:S02]  /*6830*/  FFMA.FTZ R236, R34, -R239, R183 ;  /* 0x800000ef22ec7223 */ /* 0x000fe400000100b7 */
[----:B------:R-:W-:Y:S02]  /*6840*/  FFMA.FTZ R195, R126, R195, R180 ;  /* 0x000000c37ec37223 */ /* 0x000fe400000100b4 */
[----:B------:R-:W-:Y:S02]  /*6850*/  FFMA.FTZ R177, R122, -R185, R239 ;  /* 0x800000b97ab17223 */ /* 0x000fe400000100ef */
[----:B------:R-:W-:-:S02]  /*6860*/  FMUL.FTZ R180, R66, R19 ;  /* 0x0000001342b47220 */ /* 0x000fc40000410000 */
[----:B------:R-:W-:Y:S02]  /*6870*/  FFMA.FTZ R239, R126, R197, R186 ;  /* 0x000000c57eef7223 */ /* 0x000fe400000100ba */
[----:B------:R-:W-:Y:S02]  /*6880*/  FFMA.FTZ R178, R18, -R185, R187 ;  /* 0x800000b912b27223 */ /* 0x000fe400000100bb */
[----:B------:R-:W-:Y:S02]  /*6890*/  FFMA.FTZ R185, R33, -R237, R236 ;  /* 0x800000ed21b97223 */ /* 0x000fe400000100ec */
[----:B------:R-:W-:Y:S02]  /*68a0*/  FMUL.FTZ R186, R134, R195 ;  /* 0x000000c386ba7220 */ /* 0x000fe40000410000 */
[-C--:B------:R-:W-:Y:S02]  /*68b0*/  FFMA.FTZ R197, R173, -R180.reuse, R189 ;  /* 0x800000b4adc57223 */ /* 0x080fe400000100bd */
[----:B------:R-:W-:-:S02]  /*68c0*/  FFMA.FTZ R236, R179, -R180, R237 ;  /* 0x800000b4b3ec7223 */ /* 0x000fc400000100ed */
[-C--:B------:R-:W-:Y:S02]  /*68d0*/  FMUL.FTZ R180, R134, R239.reuse ;  /* 0x000000ef86b47220 */ /* 0x080fe40000410000 */
[C---:B------:R-:W-:Y:S02]  /*68e0*/  FFMA.FTZ R186, R135.reuse, R239, R186 ;  /* 0x000000ef87ba7223 */ /* 0x040fe400000100ba */
[----:B------:R-:W-:Y:S02]  /*68f0*/  FFMA.FTZ R180, R135, R195, -R180 ;  /* 0x000000c387b47223 */ /* 0x000fe400000108b4 */
[C---:B------:R-:W-:Y:S02]  /*6900*/  FFMA.FTZ R241, R125.reuse, R202, R186 ;  /* 0x000000ca7df17223 */ /* 0x040fe400000100ba */
[----:B------:R-:W-:Y:S02]  /*6910*/  FFMA.FTZ R237, R125, R200, R180 ;  /* 0x000000c87ded7223 */ /* 0x000fe400000100b4 */
[----:B------:R-:W-:-:S02]  /*6920*/  FMUL.FTZ R186, R132, R241 ;  /* 0x000000f184ba7220 */ /* 0x000fc40000410000 */
[----:B------:R-:W-:Y:S02]  /*6930*/  FFMA.FTZ R183, R33, R189, R188 ;  /* 0x000000bd21b77223 */ /* 0x000fe400000100bc */
[-C--:B------:R-:W-:Y:S02]  /*6940*/  FMUL.FTZ R188, R132, R237.reuse ;  /* 0x000000ed84bc7220 */ /* 0x080fe40000410000 */
[----:B------:R-:W-:Y:S02]  /*6950*/  FMUL.FTZ R187, R63, R126 ;  /* 0x0000007e3fbb7220 */ /* 0x000fe40000410000 */
[C---:B------:R-:W-:Y:S02]  /*6960*/  FFMA.FTZ R186, R133.reuse, R237, -R186 ;  /* 0x000000ed85ba7223 */ /* 0x040fe400000108ba */
[----:B------:R-:W-:Y:S02]  /*6970*/  FFMA.FTZ R188, R133, R241, R188 ;  /* 0x000000f185bc7223 */ /* 0x000fe400000100bc */
[----:B------:R-:W-:Y:S01]  /*6980*/  FFMA.FTZ R202, R32, -R239, R185 ;  /* 0x800000ef20ca7223 */ /* 0x000fe200000100b9 */
[----:B------:R-:W-:Y:S01]  /*6990*/  P2R R185, PR, RZ, 0x1 ;  /* 0x00000001ffb97803 */ /* 0x000fe20000000000 */
[----:B------:R-:W-:-:S02]  /*69a0*/  FFMA.FTZ R180, R182, -R187, R239 ;  /* 0x800000bbb6b47223 */ /* 0x000fc400000100ef */
[----:B------:R-:W-:Y:S02]  /*69b0*/  FFMA.FTZ R239, R128, R201, R186 ;  /* 0x000000c980ef7223 */ /* 0x000fe400000100ba */
[----:B------:R-:W-:Y:S02]  /*69c0*/  FFMA.FTZ R200, R32, R195, R183 ;  /* 0x000000c320c87223 */ /* 0x000fe400000100b7 */
[----:B------:R-:W-:Y:S02]  /*69d0*/  FMUL.FTZ R186, R64, R125 ;  /* 0x0000007d40ba7220 */ /* 0x000fe40000410000 */
[----:B------:R-:W-:Y:S02]  /*69e0*/  FFMA.FTZ R203, R128, R203, R188 ;  /* 0x000000cb80cb7223 */ /* 0x000fe400000100bc */
[----:B------:R-:W-:Y:S02]  /*69f0*/  FADD.FTZ R231, -R231, R14 ;  /* 0x0000000ee7e77221 */ /* 0x000fe40000010100 */
[----:B------:R-:W-:-:S02]  /*6a00*/  FADD.FTZ R230, R230, R15 ;  /* 0x0000000fe6e67221 */ /* 0x000fc40000010000 */
[----:B------:R-:W-:Y:S02]  /*6a10*/  FFMA.FTZ R183, R176, -R187, R195 ;  /* 0x800000bbb0b77223 */ /* 0x000fe400000100c3 */
[----:B------:R-:W-:Y:S02]  /*6a20*/  FFMA.FTZ R195, R31, R237, R200 ;  /* 0x000000ed1fc37223 */ /* 0x000fe400000100c8 */
[-C--:B------:R-:W-:Y:S02]  /*6a30*/  FFMA.FTZ R188, R191, -R186.reuse, R237 ;  /* 0x800000babfbc7223 */ /* 0x080fe400000100ed */
[----:B------:R-:W-:Y:S02]  /*6a40*/  FFMA.FTZ R187, R181, -R186, R241 ;  /* 0x800000bab5bb7223 */ /* 0x000fe400000100f1 */
[----:B------:R-:W-:Y:S02]  /*6a50*/  FADD.FTZ R14, R235, R2 ;  /* 0x00000002eb0e7221 */ /* 0x000fe40000010000 */
[----:B------:R-:W-:-:S02]  /*6a60*/  FMUL.FTZ R186, R130, R203 ;  /* 0x000000cb82ba7220 */ /* 0x000fc40000410000 */
[C---:B------:R-:W-:Y:S02]  /*6a70*/  FMUL.FTZ R200, R130.reuse, R239 ;  /* 0x000000ef82c87220 */ /* 0x040fe40000410000 */
[C---:B------:R-:W-:Y:S02]  /*6a80*/  FMUL.FTZ R2, R130.reuse, -R231 ;  /* 0x800000e782027220 */ /* 0x040fe40000410000 */
[-C--:B------:R-:W-:Y:S02]  /*6a90*/  FMUL.FTZ R130, R130, -R230.reuse ;  /* 0x800000e682827220 */ /* 0x080fe40000410000 */
[----:B---3--:R-:W-:Y:S02]  /*6aa0*/  FADD.FTZ R15, R234, R3 ;  /* 0x00000003ea0f7221 */ /* 0x008fe40000010000 */
[C---:B------:R-:W-:Y:S02]  /*6ab0*/  FFMA.FTZ R201, R131.reuse, R239, -R186 ;  /* 0x000000ef83c97223 */ /* 0x040fe400000108ba */
[C---:B------:R-:W-:Y:S01]  /*6ac0*/  FFMA.FTZ R200, R131.reuse, R203, R200 ;  /* 0x000000cb83c87223 */ /* 0x040fe200000100c8 */
[----:B------:R1:W-:Y:S01]  /*6ad0*/  @!P0 STS.128 [UR30+0x2e10], R12 ;  /* 0x002e100cff008988 */ /* 0x0003e20008000c1e */
[C---:B------:R-:W-:Y:S01]  /*6ae0*/  FFMA.FTZ R3, R131.reuse, R230, -R2 ;  /* 0x000000e683037223 */ /* 0x040fe20000010802 */
[----:B------:R-:W-:Y:S01]  /*6af0*/  SHF.L.U32 R2, R98, 0x5, RZ ;  /* 0x0000000562027819 */ /* 0x000fe200000006ff */
[----:B------:R-:W-:Y:S01]  /*6b00*/  FFMA.FTZ R131, R131, R231, R130 ;  /* 0x000000e783837223 */ /* 0x000fe20000010082 */
[----:B------:R-:W-:Y:S01]  /*6b10*/  ULDC UR30, c[0x0][0x168] ;  /* 0x00005a00001e7ab9 */ /* 0x000fe20000000800 */
[C---:B------:R-:W-:Y:S01]  /*6b20*/  FFMA.FTZ R201, R127.reuse, R194, R201 ;  /* 0x000000c27fc97223 */ /* 0x040fe200000100c9 */
[----:B------:R-:W-:Y:S01]  /*6b30*/  LEA.HI.SX32 R2, R2, R2, 0x1b ;  /* 0x0000000202027211 */ /* 0x000fe200078fdaff */
[----:B------:R-:W-:Y:S01]  /*6b40*/  FFMA.FTZ R200, R127, R192, R200 ;  /* 0x000000c07fc87223 */ /* 0x000fe200000100c8 */
[----:B------:R-:W-:Y:S01]  /*6b50*/  UIADD3 UR30, -UR16, UR30, URZ ;  /* 0x0000001e101e7290 */ /* 0x000fe2000fffe13f */
[----:B------:R-:W-:-:S02]  /*6b60*/  FMUL.FTZ R194, R62, R127 ;  /* 0x0000007f3ec27220 */ /* 0x000fc40000410000 */
[----:B------:R-:W-:Y:S02]  /*6b70*/  FADD.FTZ R235, -R196, R131 ;  /* 0x00000083c4eb7221 */ /* 0x000fe40000010100 */
[----:B------:R-:W-:Y:S02]  /*6b80*/  FADD.FTZ R198, R198, R3 ;  /* 0x00000003c6c67221 */ /* 0x000fe40000010000 */
[----:B------:R-:W-:Y:S02]  /*6b90*/  FMUL.FTZ R185, R61, R128 ;  /* 0x000000803db97220 */ /* 0x000fe40000410000 */
[C---:B------:R-:W-:Y:S02]  /*6ba0*/  FMUL.FTZ R192, R199.reuse, R231 ;  /* 0x000000e7c7c07220 */ /* 0x040fe40000410000 */
[-C--:B------:R-:W-:Y:S02]  /*6bb0*/  FFMA.FTZ R199, R199, -R194.reuse, R200 ;  /* 0x800000c2c7c77223 */ /* 0x080fe400000100c8 */
[----:B------:R-:W-:-:S02]  /*6bc0*/  FFMA.FTZ R130, R193, -R194, R201 ;  /* 0x800000c2c1827223 */ /* 0x000fc400000100c9 */
[----:B------:R-:W-:Y:S02]  /*6bd0*/  FMUL.FTZ R196, R132, -R235 ;  /* 0x800000eb84c47220 */ /* 0x000fe40000410000 */
[----:B------:R-:W-:Y:S02]  /*6be0*/  FMUL.FTZ R194, R230, UR40 ;  /* 0x00000028e6c27c20 */ /* 0x000fe40008410000 */
[----:B------:R-:W-:Y:S02]  /*6bf0*/  FMUL.FTZ R132, R132, -R198 ;  /* 0x800000c684847220 */ /* 0x000fe40000410000 */
[----:B-1----:R-:W-:Y:S02]  /*6c00*/  FMUL.FTZ R14, R62, R231 ;  /* 0x000000e73e0e7220 */ /* 0x002fe40000410000 */
[-C--:B------:R-:W-:Y:S02]  /*6c10*/  FFMA.FTZ R186, R190, -R185.reuse, R239 ;  /* 0x800000b9beba7223 */ /* 0x080fe400000100ef */
[----:B------:R-:W-:-:S02]  /*6c20*/  FFMA.FTZ R185, R184, -R185, R203 ;  /* 0x800000b9b8b97223 */ /* 0x000fc400000100cb */
[-C--:B------:R-:W-:Y:S02]  /*6c30*/  FMUL.FTZ R3, R184, R235.reuse ;  /* 0x000000ebb8037220 */ /* 0x080fe40000410000 */
[C---:B------:R-:W-:Y:S02]  /*6c40*/  FMUL.FTZ R13, R231.reuse, UR40 ;  /* 0x00000028e70d7c20 */ /* 0x040fe40008410000 */
[----:B------:R-:W-:Y:S02]  /*6c50*/  FFMA.FTZ R194, R231, UR41, -R194 ;  /* 0x00000029e7c27c23 */ /* 0x000fe400080108c2 */
[----:B------:R-:W-:Y:S02]  /*6c60*/  FFMA.FTZ R184, R133, R235, R132 ;  /* 0x000000eb85b87223 */ /* 0x000fe40000010084 */
[----:B------:R-:W-:Y:S02]  /*6c70*/  FMUL.FTZ R231, R127, R14 ;  /* 0x0000000e7fe77220 */ /* 0x000fe40000410000 */
[----:B------:R-:W-:-:S02]  /*6c80*/  FMUL.FTZ R132, R198, UR40 ;  /* 0x00000028c6847c20 */ /* 0x000fc40008410000 */
[----:B------:R-:W-:Y:S01]  /*6c90*/  FFMA.FTZ R15, R133, R198, -R196 ;  /* 0x000000c6850f7223 */ /* 0x000fe200000108c4 */
[----:B------:R1:W-:Y:S01]  /*6ca0*/  STS [R2.X4+0x8bc], R231 ;  /* 0x0008bce702007388 */ /* 0x0003e20000004800 */
[----:B------:R-:W-:Y:S02]  /*6cb0*/  FFMA.FTZ R192, R193, R230, R192 ;  /* 0x000000e6c1c07223 */ /* 0x000fe400000100c0 */
[----:B------:R-:W-:Y:S02]  /*6cc0*/  FFMA.FTZ R133, R190, R198, R3 ;  /* 0x000000c6be857223 */ /* 0x000fe40000010003 */
[C---:B------:R-:W-:Y:S02]  /*6cd0*/  FMUL.FTZ R193, R235.reuse, UR40 ;  /* 0x00000028ebc17c20 */ /* 0x040fe40008410000 */
[----:B------:R-:W-:Y:S02]  /*6ce0*/  FFMA.FTZ R132, R235, UR41, -R132 ;  /* 0x00000029eb847c23 */ /* 0x000fe40008010884 */
[----:B------:R-:W-:-:S02]  /*6cf0*/  FMUL.FTZ R3, R61, R235 ;  /* 0x000000eb3d037220 */ /* 0x000fc40000410000 */
[----:B------:R-:W-:Y:S02]  /*6d00*/  FADD.FTZ R235, -R229, R184 ;  /* 0x000000b8e5eb7221 */ /* 0x000fe40000010100 */
[----:B-1----:R-:W-:Y:S02]  /*6d10*/  FADD.FTZ R231, R228, R15 ;  /* 0x0000000fe4e77221 */ /* 0x002fe40000010000 */
[C---:B------:R-:W-:Y:S02]  /*6d20*/  FMUL.FTZ R184, R134.reuse, -R235 ;  /* 0x800000eb86b87220 */ /* 0x040fe40000410000 */
[----:B------:R-:W-:Y:S02]  /*6d30*/  FMUL.FTZ R134, R134, -R231 ;  /* 0x800000e786867220 */ /* 0x000fe40000410000 */
[----:B------:R-:W-:Y:S02]  /*6d40*/  FFMA.FTZ R131, R230, UR41, R13 ;  /* 0x00000029e6837c23 */ /* 0x000fe4000801000d */
[----:B------:R-:W-:-:S02]  /*6d50*/  FMUL.FTZ R13, R61, R198 ;  /* 0x000000c63d0d7220 */ /* 0x000fc40000410000 */
[----:B------:R-:W-:Y:S02]  /*6d60*/  FFMA.FTZ R193, R198, UR41, R193 ;  /* 0x00000029c6c17c23 */ /* 0x000fe400080100c1 */
[----:B------:R-:W-:Y:S02]  /*6d70*/  FFMA.FTZ R198, R135, R231, -R184 ;  /* 0x000000e787c67223 */ /* 0x000fe400000108b8 */
[-C--:B------:R-:W-:Y:S02]  /*6d80*/  FMUL.FTZ R190, R181, R235.reuse ;  /* 0x000000ebb5be7220 */ /* 0x080fe40000410000 */
[----:B------:R-:W-:Y:S02]  /*6d90*/  FFMA.FTZ R135, R135, R235, R134 ;  /* 0x000000eb87877223 */ /* 0x000fe40000010086 */
[----:B------:R-:W-:Y:S02]  /*6da0*/  FMUL.FTZ R134, R231, UR40 ;  /* 0x00000028e7867c20 */ /* 0x000fe40008410000 */
[----:B------:R-:W-:-:S02]  /*6db0*/  FFMA.FTZ R184, R191, R231, R190 ;  /* 0x000000e7bfb87223 */ /* 0x000fc400000100be */
[C---:B------:R-:W-:Y:S02]  /*6dc0*/  FMUL.FTZ R15, R235.reuse, UR40 ;  /* 0x00000028eb0f7c20 */ /* 0x040fe40008410000 */
[----:B------:R-:W-:Y:S02]  /*6dd0*/  FFMA.FTZ R134, R235, UR41, -R134 ;  /* 0x00000029eb867c23 */ /* 0x000fe40008010886 */
[----:B------:R-:W-:Y:S02]  /*6de0*/  FMUL.FTZ R190, R64, R235 ;  /* 0x000000eb40be7220 */ /* 0x000fe40000410000 */
[----:B------:R-:W-:Y:S02]  /*6df0*/  FADD.FTZ R226, -R226, R135 ;  /* 0x00000087e2e27221 */ /* 0x000fe40000010100 */
[----:B------:R-:W-:Y:S02]  /*6e00*/  FADD.FTZ R235, R227, R198 ;  /* 0x000000c6e3eb7221 */ /* 0x000fe40000010000 */
[----:B------:R-:W-:-:S02]  /*6e10*/  FMUL.FTZ R229, R128, R3 ;  /* 0x0000000380e57220 */ /* 0x000fc40000410000 */
[----:B------:R-:W-:Y:S02]  /*6e20*/  FMUL.FTZ R196, R64, R231 ;  /* 0x000000e740c47220 */ /* 0x000fe40000410000 */
[C---:B------:R-:W-:Y:S01]  /*6e30*/  FMUL.FTZ R198, R136.reuse, -R226 ;  /* 0x800000e288c67220 */ /* 0x040fe20000410000 */
[----:B------:R1:W-:Y:S01]  /*6e40*/  STS [R2.X4+0x8b4], R229 ;  /* 0x0008b4e502007388 */ /* 0x0003e20000004800 */
[-C--:B------:R-:W-:Y:S02]  /*6e50*/  FMUL.FTZ R136, R136, -R235.reuse ;  /* 0x800000eb88887220 */ /* 0x080fe40000410000 */
[----:B------:R-:W-:Y:S02]  /*6e60*/  FMUL.FTZ R191, R125, R196 ;  /* 0x000000c47dbf7220 */ /* 0x000fe40000410000 */
[----:B------:R-:W-:Y:S02]  /*6e70*/  FFMA.FTZ R135, R231, UR41, R15 ;  /* 0x00000029e7877c23 */ /* 0x000fe4000801000f */
[----:B------:R-:W-:Y:S01]  /*6e80*/  FMUL.FTZ R181, R182, R226 ;  /* 0x000000e2b6b57220 */ /* 0x000fe20000410000 */
[----:B------:R3:W-:Y:S01]  /*6e90*/  STS [R2.X4+0x8a8], R191 ;  /* 0x0008a8bf02007388 */ /* 0x0007e20000004800 */
[----:B------:R-:W-:-:S02]  /*6ea0*/  FFMA.FTZ R15, R137, R235, -R198 ;  /* 0x000000eb890f7223 */ /* 0x000fc400000108c6 */
[----:B------:R-:W-:Y:S02]  /*6eb0*/  FFMA.FTZ R182, R137, R226, R136 ;  /* 0x000000e289b67223 */ /* 0x000fe40000010088 */
[----:B-1----:R-:W-:Y:S02]  /*6ec0*/  FMUL.FTZ R229, R125, R190 ;  /* 0x000000be7de57220 */ /* 0x002fe40000410000 */
[----:B------:R-:W-:Y:S02]  /*6ed0*/  FMUL.FTZ R137, R235, UR40 ;  /* 0x00000028eb897c20 */ /* 0x000fe40008410000 */
[C---:B------:R-:W-:Y:S01]  /*6ee0*/  FMUL.FTZ R136, R226.reuse, UR40 ;  /* 0x00000028e2887c20 */ /* 0x040fe20008410000 */
[----:B------:R1:W-:Y:S01]  /*6ef0*/  STS [R2.X4+0x8ac], R229 ;  /* 0x0008ace502007388 */ /* 0x0003e20000004800 */
[----:B------:R-:W-:Y:S02]  /*6f00*/  FFMA.FTZ R137, R226, UR41, -R137 ;  /* 0x00000029e2897c23 */ /* 0x000fe40008010889 */
[----:B---3--:R-:W-:-:S02]  /*6f10*/  FMUL.FTZ R191, R63, R226 ;  /* 0x000000e23fbf7220 */ /* 0x008fc40000410000 */
[----:B------:R-:W-:Y:S02]  /*6f20*/  FADD.FTZ R226, -R225, R182 ;  /* 0x000000b6e1e27221 */ /* 0x000fe40000010100 */
[----:B------:R-:W-:Y:S02]  /*6f30*/  FFMA.FTZ R181, R176, R235, R181 ;  /* 0x000000ebb0b57223 */ /* 0x000fe400000100b5 */
[-C--:B------:R-:W-:Y:S02]  /*6f40*/  FMUL.FTZ R176, R138, -R226.reuse ;  /* 0x800000e28ab07220 */ /* 0x080fe40000410000 */
[----:B-1----:R-:W-:Y:S02]  /*6f50*/  FADD.FTZ R229, R224, R15 ;  /* 0x0000000fe0e57221 */ /* 0x002fe40000010000 */
[----:B------:R-:W-:Y:S02]  /*6f60*/  FMUL.FTZ R182, R179, R226 ;  /* 0x000000e2b3b67220 */ /* 0x000fe40000410000 */
[----:B------:R-:W-:-:S02]  /*6f70*/  FMUL.FTZ R138, R138, -R229 ;  /* 0x800000e58a8a7220 */ /* 0x000fc40000410000 */
[CC--:B------:R-:W-:Y:S02]  /*6f80*/  FFMA.FTZ R15, R139.reuse, R229.reuse, -R176 ;  /* 0x000000e58b0f7223 */ /* 0x0c0fe400000108b0 */
[----:B------:R-:W-:Y:S02]  /*6f90*/  FFMA.FTZ R176, R139, R226, R138 ;  /* 0x000000e28bb07223 */ /* 0x000fe4000001008a */
[----:B------:R-:W-:Y:S02]  /*6fa0*/  FFMA.FTZ R138, R173, R229, R182 ;  /* 0x000000e5ad8a7223 */ /* 0x000fe400000100b6 */
[----:B------:R-:W-:Y:S02]  /*6fb0*/  FFMA.FTZ R189, R31, -R241, R202 ;  /* 0x800000f11fbd7223 */ /* 0x000fe400000100ca */
[----:B------:R-:W-:Y:S02]  /*6fc0*/  FMUL.FTZ R173, R229, UR40 ;  /* 0x00000028e5ad7c20 */ /* 0x000fe40008410000 */
[----:B------:R-:W-:-:S02]  /*6fd0*/  FMUL.FTZ R12, R62, R230 ;  /* 0x000000e63e0c7220 */ /* 0x000fc40000410000 */
[----:B------:R-:W-:Y:S02]  /*6fe0*/  FMUL.FTZ R139, R226, UR40 ;  /* 0x00000028e28b7c20 */ /* 0x000fe40008410000 */
[----:B------:R-:W-:Y:S02]  /*6ff0*/  FFMA.FTZ R189, R30, -R203, R189 ;  /* 0x800000cb1ebd7223 */ /* 0x000fe400000100bd */
[----:B------:R-:W-:Y:S02]  /*7000*/  FMUL.FTZ R198, R66, R229 ;  /* 0x000000e542c67220 */ /* 0x000fe40000410000 */
[----:B------:R-:W-:Y:S02]  /*7010*/  FFMA.FTZ R173, R226, UR41, -R173 ;  /* 0x00000029e2ad7c23 */ /* 0x000fe400080108ad */
[----:B------:R-:W-:Y:S02]  /*7020*/  FMUL.FTZ R203, R127, R12 ;  /* 0x0000000c7fcb7220 */ /* 0x000fe40000410000 */
[----:B------:R-:W-:-:S02]  /*7030*/  FADD.FTZ R223, -R223, R176 ;  /* 0x000000b0dfdf7221 */ /* 0x000fc40000010100 */
[----:B------:R-:W-:Y:S01]  /*7040*/  FFMA.FTZ R182, R229, UR41, R139 ;  /* 0x00000029e5b67c23 */ /* 0x000fe2000801008b */
[----:B------:R1:W-:Y:S01]  /*7050*/  STS [R2.X4+0x8b8], R203 ;  /* 0x0008b8cb02007388 */ /* 0x0003e20000004800 */
[----:B------:R-:W-:Y:S02]  /*7060*/  FMUL.FTZ R179, R19, R198 ;  /* 0x000000c613b37220 */ /* 0x000fe40000410000 */
[----:B------:R-:W-:Y:S02]  /*7070*/  FADD.FTZ R222, R222, R15 ;  /* 0x0000000fdede7221 */ /* 0x000fe40000010000 */
[----:B------:R-:W-:Y:S01]  /*7080*/  FMUL.FTZ R139, R236, R173 ;  /* 0x000000adec8b7220 */ /* 0x000fe20000410000 */
[----:B------:R3:W-:Y:S01]  /*7090*/  STS [R2.X4+0x898], R179 ;  /* 0x000898b302007388 */ /* 0x0007e20000004800 */
[----:B------:R-:W-:Y:S02]  /*70a0*/  FMUL.FTZ R173, R140, -R223 ;  /* 0x800000df8cad7220 */ /* 0x000fe40000410000 */
[----:B------:R-:W-:-:S02]  /*70b0*/  FMUL.FTZ R225, R126, R191 ;  /* 0x000000bf7ee17220 */ /* 0x000fc40000410000 */
[----:B-1----:R-:W-:Y:S02]  /*70c0*/  FMUL.FTZ R203, R128, R13 ;  /* 0x0000000d80cb7220 */ /* 0x002fe40000410000 */
[----:B------:R-:W-:Y:S01]  /*70d0*/  FMUL.FTZ R202, R66, R226 ;  /* 0x000000e242ca7220 */ /* 0x000fe20000410000 */
[----:B------:R1:W-:Y:S01]  /*70e0*/  STS [R2.X4+0x8a4], R225 ;  /* 0x0008a4e102007388 */ /* 0x0003e20000004800 */
[-C--:B------:R-:W-:Y:S02]  /*70f0*/  FMUL.FTZ R140, R140, -R222.reuse ;  /* 0x800000de8c8c7220 */ /* 0x080fe40000410000 */
[----:B------:R-:W-:Y:S01]  /*7100*/  FFMA.FTZ R173, R141, R222, -R173 ;  /* 0x000000de8dad7223 */ /* 0x000fe200000108ad */
[----:B------:R4:W-:Y:S01]  /*7110*/  STS [R2.X4+0x8b0], R203 ;  /* 0x0008b0cb02007388 */ /* 0x0009e20000004800 */
[-C--:B---3--:R-:W-:Y:S02]  /*7120*/  FMUL.FTZ R179, R65, R223.reuse ;  /* 0x000000df41b37220 */ /* 0x088fe40000410000 */
[----:B------:R-:W-:-:S02]  /*7130*/  FFMA.FTZ R140, R141, R223, R140 ;  /* 0x000000df8d8c7223 */ /* 0x000fc4000001008c */
[----:B------:R-:W-:Y:S02]  /*7140*/  FADD.FTZ R220, R220, R173 ;  /* 0x000000addcdc7221 */ /* 0x000fe40000010000 */
[----:B-1----:R-:W-:Y:S02]  /*7150*/  FMUL.FTZ R225, R19, R202 ;  /* 0x000000ca13e17220 */ /* 0x002fe40000410000 */
[----:B------:R-:W-:Y:S02]  /*7160*/  FMUL.FTZ R141, R65, R222 ;  /* 0x000000de418d7220 */ /* 0x000fe40000410000 */
[----:B----4-:R-:W-:Y:S01]  /*7170*/  FMUL.FTZ R203, R63, R235 ;  /* 0x000000eb3fcb7220 */ /* 0x010fe20000410000 */
[----:B------:R1:W-:Y:S01]  /*7180*/  STS [R2.X4+0x89c], R225 ;  /* 0x00089ce102007388 */ /* 0x0003e20000004800 */
[----:B------:R-:W-:Y:S02]  /*7190*/  FMUL.FTZ R173, R177, R179 ;  /* 0x000000b3b1ad7220 */ /* 0x000fe40000410000 */
[----:B------:R-:W-:-:S02]  /*71a0*/  FMUL.FTZ R176, R180, R191 ;  /* 0x000000bfb4b07220 */ /* 0x000fc40000410000 */
[----:B------:R-:W-:Y:S02]  /*71b0*/  FADD.FTZ R221, -R221, R140 ;  /* 0x0000008cdddd7221 */ /* 0x000fe40000010100 */
[----:B------:R-:W-:Y:S02]  /*71c0*/  FMUL.FTZ R227, R126, R203 ;  /* 0x000000cb7ee37220 */ /* 0x000fe40000410000 */
[-C--:B------:R-:W-:Y:S02]  /*71d0*/  FMUL.FTZ R140, R177, R141.reuse ;  /* 0x0000008db18c7220 */ /* 0x080fe40000410000 */
[-C--:B-1----:R-:W-:Y:S01]  /*71e0*/  FMUL.FTZ R225, R124, R141.reuse ;  /* 0x0000008d7ce17220 */ /* 0x082fe20000410000 */
[----:B------:R1:W-:Y:S01]  /*71f0*/  STS [R2.X4+0x8a0], R227 ;  /* 0x0008a0e302007388 */ /* 0x0003e20000004800 */
[----:B------:R-:W-:Y:S02]  /*7200*/  FFMA.FTZ R173, R178, R141, R173 ;  /* 0x0000008db2ad7223 */ /* 0x000fe400000100ad */
[----:B------:R-:W-:Y:S01]  /*7210*/  FFMA.FTZ R141, R183, R203, R176 ;  /* 0x000000cbb78d7223 */ /* 0x000fe200000100b0 */
[----:B------:R-:W-:Y:S01]  /*7220*/  STS [R2.X4+0x890], R225 ;  /* 0x000890e102007388 */ /* 0x000fe20000004800 */
[----:B------:R-:W-:-:S02]  /*7230*/  FFMA.FTZ R139, R197, R182, R139 ;  /* 0x000000b6c58b7223 */ /* 0x000fc4000001008b */
[C---:B------:R-:W-:Y:S02]  /*7240*/  FMUL.FTZ R176, R142.reuse, -R221 ;  /* 0x800000dd8eb07220 */ /* 0x040fe40000410000 */
[-C--:B------:R-:W-:Y:S02]  /*7250*/  FMUL.FTZ R182, R142, -R220.reuse ;  /* 0x800000dc8eb67220 */ /* 0x080fe40000410000 */
[-C--:B-1----:R-:W-:Y:S02]  /*7260*/  FMUL.FTZ R227, R124, R179.reuse ;  /* 0x000000b37ce37220 */ /* 0x082fe40000410000 */
[----:B------:R-:W-:Y:S02]  /*7270*/  FFMA.FTZ R140, R178, R179, -R140 ;  /* 0x000000b3b28c7223 */ /* 0x000fe4000001088c */
[C---:B------:R-:W-:Y:S01]  /*7280*/  FFMA.FTZ R179, R143.reuse, R220, -R176 ;  /* 0x000000dc8fb37223 */ /* 0x040fe200000108b0 */
[----:B------:R-:W-:Y:S01]  /*7290*/  STS [R2.X4+0x894], R227 ;  /* 0x000894e302007388 */ /* 0x000fe20000004800 */
[----:B------:R-:W-:-:S02]  /*72a0*/  FFMA.FTZ R182, R143, R221, R182 ;  /* 0x000000dd8fb67223 */ /* 0x000fc400000100b6 */
[----:B------:R-:W-:Y:S02]  /*72b0*/  FMUL.FTZ R15, R236, R202 ;  /* 0x000000caec0f7220 */ /* 0x000fe40000410000 */
[----:B------:R-:W-:Y:S02]  /*72c0*/  FADD.FTZ R218, R218, R179 ;  /* 0x000000b3dada7221 */ /* 0x000fe40000010000 */
[----:B------:R-:W-:Y:S02]  /*72d0*/  FADD.FTZ R219, -R219, R182 ;  /* 0x000000b6dbdb7221 */ /* 0x000fe40000010100 */
[-C--:B------:R-:W-:Y:S02]  /*72e0*/  FMUL.FTZ R236, R236, R198.reuse ;  /* 0x000000c6ecec7220 */ /* 0x080fe40000410000 */
[----:B------:R-:W-:Y:S02]  /*72f0*/  FFMA.FTZ R15, R197, R198, R15 ;  /* 0x000000c6c50f7223 */ /* 0x000fe4000001000f */
[----:B------:R-:W-:-:S02]  /*7300*/  FMUL.FTZ R198, R180, R203 ;  /* 0x000000cbb4c67220 */ /* 0x000fc40000410000 */
[C---:B------:R-:W-:Y:S02]  /*7310*/  FMUL.FTZ R182, R144.reuse, -R218 ;  /* 0x800000da90b67220 */ /* 0x040fe40000410000 */
[----:B------:R-:W-:Y:S02]  /*7320*/  FMUL.FTZ R144, R144, -R219 ;  /* 0x800000db90907220 */ /* 0x000fe40000410000 */
[----:B------:R-:W-:Y:S02]  /*7330*/  FFMA.FTZ R142, R183, R191, -R198 ;  /* 0x000000bfb78e7223 */ /* 0x000fe400000108c6 */
[C---:B------:R-:W-:Y:S02]  /*7340*/  FFMA.FTZ R182, R145.reuse, R219, R182 ;  /* 0x000000db91b67223 */ /* 0x040fe400000100b6 */
[----:B------:R-:W-:Y:S02]  /*7350*/  FMUL.FTZ R198, R68, R220 ;  /* 0x000000dc44c67220 */ /* 0x000fe40000410000 */
[----:B------:R-:W-:-:S02]  /*7360*/  FFMA.FTZ R145, R145, R218, -R144 ;  /* 0x000000da91917223 */ /* 0x000fc40000010890 */
[----:B------:R-:W-:Y:S02]  /*7370*/  FMUL.FTZ R143, R187, R190 ;  /* 0x000000bebb8f7220 */ /* 0x000fe40000410000 */
[----:B------:R-:W-:Y:S02]  /*7380*/  FADD.FTZ R217, -R217, R182 ;  /* 0x000000b6d9d97221 */ /* 0x000fe40000010100 */
[----:B------:R-:W-:Y:S02]  /*7390*/  FMUL.FTZ R191, R121, R198 ;  /* 0x000000c679bf7220 */ /* 0x000fe40000410000 */
[----:B------:R-:W-:Y:S02]  /*73a0*/  FADD.FTZ R216, R216, R145 ;  /* 0x00000091d8d87221 */ /* 0x000fe40000010000 */
[-C--:B------:R-:W-:Y:S01]  /*73b0*/  FMUL.FTZ R145, R187, R196.reuse ;  /* 0x000000c4bb917220 */ /* 0x080fe20000410000 */
[----:B------:R1:W-:Y:S01]  /*73c0*/  STS [R2.X4+0x888], R191 ;  /* 0x000888bf02007388 */ /* 0x0003e20000004800 */
[----:B------:R-:W-:-:S02]  /*73d0*/  FFMA.FTZ R196, R188, R196, R143 ;  /* 0x000000c4bcc47223 */ /* 0x000fc4000001008f */
[CC--:B------:R-:W-:Y:S02]  /*73e0*/  FMUL.FTZ R143, R146.reuse, -R217.reuse ;  /* 0x800000d9928f7220 */ /* 0x0c0fe40000410000 */
[-C--:B------:R-:W-:Y:S02]  /*73f0*/  FMUL.FTZ R146, R146, -R216.reuse ;  /* 0x800000d892927220 */ /* 0x080fe40000410000 */
[C---:B------:R-:W-:Y:S02]  /*7400*/  FFMA.FTZ R143, R147.reuse, R216, -R143 ;  /* 0x000000d8938f7223 */ /* 0x040fe4000001088f */
[----:B------:R-:W-:Y:S02]  /*7410*/  FFMA.FTZ R146, R147, R217, R146 ;  /* 0x000000d993927223 */ /* 0x000fe40000010092 */
[----:B-1----:R-:W-:Y:S02]  /*7420*/  FMUL.FTZ R191, R67, R219 ;  /* 0x000000db43bf7220 */ /* 0x002fe40000410000 */
[----:B------:R-:W-:-:S02]  /*7430*/  FFMA.FTZ R190, R188, R190, -R145 ;  /* 0x000000bebcbe7223 */ /* 0x000fc40000010891 */
[----:B------:R-:W-:Y:S02]  /*7440*/  FMUL.FTZ R145, R67, R218 ;  /* 0x000000da43917220 */ /* 0x000fe40000410000 */
[----:B------:R-:W-:Y:S02]  /*7450*/  FMUL.FTZ R144, R171, R191 ;  /* 0x000000bfab907220 */ /* 0x000fe40000410000 */
[----:B------:R-:W-:Y:S02]  /*7460*/  FADD.FTZ R214, R214, R143 ;  /* 0x0000008fd6d67221 */ /* 0x000fe40000010000 */
[----:B------:R-:W-:Y:S02]  /*7470*/  FADD.FTZ R215, -R215, R146 ;  /* 0x00000092d7d77221 */ /* 0x000fe40000010100 */
[----:B------:R-:W-:Y:S02]  /*7480*/  FFMA.FTZ R146, R172, R145, R144 ;  /* 0x00000091ac927223 */ /* 0x000fe40000010090 */
[----:B------:R-:W-:-:S02]  /*7490*/  FMUL.FTZ R144, R148, -R214 ;  /* 0x800000d694907220 */ /* 0x000fc40000410000 */
[-C--:B------:R-:W-:Y:S02]  /*74a0*/  FMUL.FTZ R148, R148, -R215.reuse ;  /* 0x800000d794947220 */ /* 0x080fe40000410000 */
[C---:B------:R-:W-:Y:S02]  /*74b0*/  FFMA.FTZ R144, R149.reuse, R215, R144 ;  /* 0x000000d795907223 */ /* 0x040fe40000010090 */
[----:B------:R-:W-:Y:S02]  /*74c0*/  FFMA.FTZ R149, R149, R214, -R148 ;  /* 0x000000d695957223 */ /* 0x000fe40000010894 */
[----:B------:R-:W-:Y:S02]  /*74d0*/  FMUL.FTZ R143, R185, R3 ;  /* 0x00000003b98f7220 */ /* 0x000fe40000410000 */
[----:B------:R-:W-:Y:S02]  /*74e0*/  FADD.FTZ R213, -R213, R144 ;  /* 0x00000090d5d57221 */ /* 0x000fe40000010100 */
[----:B------:R-:W-:-:S02]  /*74f0*/  FADD.FTZ R212, R212, R149 ;  /* 0x00000095d4d47221 */ /* 0x000fc40000010000 */
[-C--:B------:R-:W-:Y:S02]  /*7500*/  FMUL.FTZ R144, R185, R13.reuse ;  /* 0x0000000db9907220 */ /* 0x080fe40000410000 */
[----:B------:R-:W-:Y:S02]  /*7510*/  FFMA.FTZ R143, R186, R13, R143 ;  /* 0x0000000dba8f7223 */ /* 0x000fe4000001008f */
[C---:B------:R-:W-:Y:S02]  /*7520*/  FMUL.FTZ R13, R150.reuse, -R213 ;  /* 0x800000d5960d7220 */ /* 0x040fe40000410000 */
[-C--:B------:R-:W-:Y:S02]  /*7530*/  FMUL.FTZ R150, R150, -R212.reuse ;  /* 0x800000d496967220 */ /* 0x080fe40000410000 */
[----:B------:R-:W-:Y:S02]  /*7540*/  FMUL.FTZ R182, R70, R217 ;  /* 0x000000d946b67220 */ /* 0x000fe40000410000 */
[----:B------:R-:W-:-:S02]  /*7550*/  FFMA.FTZ R13, R151, R212, -R13 ;  /* 0x000000d4970d7223 */ /* 0x000fc4000001080d */
[----:B------:R-:W-:Y:S02]  /*7560*/  FFMA.FTZ R150, R151, R213, R150 ;  /* 0x000000d597967223 */ /* 0x000fe40000010096 */
[----:B------:R-:W-:Y:S02]  /*7570*/  FFMA.FTZ R144, R186, R3, -R144 ;  /* 0x00000003ba907223 */ /* 0x000fe40000010890 */
[----:B------:R-:W-:Y:S02]  /*7580*/  FMUL.FTZ R148, R70, R216 ;  /* 0x000000d846947220 */ /* 0x000fe40000410000 */
[----:B------:R-:W-:Y:S02]  /*7590*/  FMUL.FTZ R3, R169, R182 ;  /* 0x000000b6a9037220 */ /* 0x000fe40000410000 */
[----:B------:R-:W-:Y:S02]  /*75a0*/  FADD.FTZ R210, R210, R13 ;  /* 0x0000000dd2d27221 */ /* 0x000fe40000010000 */
[----:B------:R-:W-:-:S02]  /*75b0*/  FADD.FTZ R211, -R211, R150 ;  /* 0x00000096d3d37221 */ /* 0x000fc40000010100 */
[-C--:B------:R-:W-:Y:S02]  /*75c0*/  FMUL.FTZ R13, R169, R148.reuse ;  /* 0x00000094a90d7220 */ /* 0x080fe40000410000 */
[-C--:B------:R-:W-:Y:S02]  /*75d0*/  FFMA.FTZ R3, R170, R148.reuse, R3 ;  /* 0x00000094aa037223 */ /* 0x080fe40000010003 */
[----:B------:R-:W-:Y:S02]  /*75e0*/  FMUL.FTZ R149, R115, R148 ;  /* 0x0000009473957220 */ /* 0x000fe40000410000 */
[-C--:B------:R-:W-:Y:S02]  /*75f0*/  FMUL.FTZ R147, R171, R145.reuse ;  /* 0x00000091ab937220 */ /* 0x080fe40000410000 */
[----:B------:R-:W-:Y:S01]  /*7600*/  FMUL.FTZ R148, R152, -R210 ;  /* 0x800000d298947220 */ /* 0x000fe20000410000 */
[----:B------:R-:W-:Y:S01]  /*7610*/  STS [R2.X4+0x878], R149 ;  /* 0x0008789502007388 */ /* 0x000fe20000004800 */
[----:B------:R-:W-:-:S02]  /*7620*/  FMUL.FTZ R145, R118, R145 ;  /* 0x0000009176917220 */ /* 0x000fc40000410000 */
[-C--:B------:R-:W-:Y:S02]  /*7630*/  FMUL.FTZ R152, R152, -R211.reuse ;  /* 0x800000d398987220 */ /* 0x080fe40000410000 */
[C---:B------:R-:W-:Y:S01]  /*7640*/  FFMA.FTZ R148, R153.reuse, R211, R148 ;  /* 0x000000d399947223 */ /* 0x040fe20000010094 */
[----:B------:R1:W-:Y:S01]  /*7650*/  STS [R2.X4+0x880], R145 ;  /* 0x0008809102007388 */ /* 0x0003e20000004800 */
[----:B------:R-:W-:Y:S02]  /*7660*/  FFMA.FTZ R153, R153, R210, -R152 ;  /* 0x000000d299997223 */ /* 0x000fe40000010898 */
[----:B------:R-:W-:Y:S02]  /*7670*/  FADD.FTZ R209, -R209, R148 ;  /* 0x00000094d1d17221 */ /* 0x000fe40000010100 */
[----:B------:R-:W-:Y:S02]  /*7680*/  FADD.FTZ R208, R208, R153 ;  /* 0x00000099d0d07221 */ /* 0x000fe40000010000 */
[----:B------:R-:W-:-:S02]  /*7690*/  FMUL.FTZ R153, R199, R12 ;  /* 0x0000000cc7997220 */ /* 0x000fc40000410000 */
[----:B------:R-:W-:Y:S02]  /*76a0*/  FMUL.FTZ R151, R115, R182 ;  /* 0x000000b673977220 */ /* 0x000fe40000410000 */
[-C--:B-1----:R-:W-:Y:S02]  /*76b0*/  FMUL.FTZ R145, R199, R14.reuse ;  /* 0x0000000ec7917220 */ /* 0x082fe40000410000 */
[C---:B------:R-:W-:Y:S01]  /*76c0*/  FFMA.FTZ R14, R130.reuse, R14, -R153 ;  /* 0x0000000e820e7223 */ /* 0x040fe20000010899 */
[----:B------:R1:W-:Y:S01]  /*76d0*/  STS [R2.X4+0x87c], R151 ;  /* 0x00087c9702007388 */ /* 0x0003e20000004800 */
[----:B------:R-:W-:Y:S02]  /*76e0*/  FFMA.FTZ R145, R130, R12, R145 ;  /* 0x0000000c82917223 */ /* 0x000fe40000010091 */
[C---:B------:R-:W-:Y:S02]  /*76f0*/  FMUL.FTZ R12, R154.reuse, -R209 ;  /* 0x800000d19a0c7220 */ /* 0x040fe40000410000 */
[----:B------:R-:W-:-:S02]  /*7700*/  FMUL.FTZ R154, R154, -R208 ;  /* 0x800000d09a9a7220 */ /* 0x000fc40000410000 */
[C---:B------:R-:W-:Y:S02]  /*7710*/  FFMA.FTZ R149, R155.reuse, R208, -R12 ;  /* 0x000000d09b957223 */ /* 0x040fe4000001080c */
[----:B------:R-:W-:Y:S02]  /*7720*/  FFMA.FTZ R154, R155, R209, R154 ;  /* 0x000000d19b9a7223 */ /* 0x000fe4000001009a */
[----:B------:R-:W-:Y:S02]  /*7730*/  FADD.FTZ R206, R206, R149 ;  /* 0x00000095cece7221 */ /* 0x000fe40000010000 */
[----:B------:R-:W-:Y:S02]  /*7740*/  FADD.FTZ R207, -R207, R154 ;  /* 0x0000009acfcf7221 */ /* 0x000fe40000010100 */
[----:B------:R-:W-:Y:S02]  /*7750*/  FFMA.FTZ R13, R170, R182, -R13 ;  /* 0x000000b6aa0d7223 */ /* 0x000fe4000001080d */
[----:B------:R-:W-:-:S02]  /*7760*/  FMUL.FTZ R149, R156, -R207 ;  /* 0x800000cf9c957220 */ /* 0x000fc40000410000 */
[-C--:B------:R-:W-:Y:S02]  /*7770*/  FMUL.FTZ R156, R156, -R206.reuse ;  /* 0x800000ce9c9c7220 */ /* 0x080fe40000410000 */
[C---:B------:R-:W-:Y:S02]  /*7780*/  FFMA.FTZ R149, R157.reuse, R206, -R149 ;  /* 0x000000ce9d957223 */ /* 0x040fe40000010895 */
[----:B------:R-:W-:Y:S02]  /*7790*/  FFMA.FTZ R156, R157, R207, R156 ;  /* 0x000000cf9d9c7223 */ /* 0x000fe4000001009c */
[----:B------:R-:W-:Y:S02]  /*77a0*/  FMUL.FTZ R153, R69, R215 ;  /* 0x000000d745997220 */ /* 0x000fe40000410000 */
[----:B------:R-:W-:Y:S02]  /*77b0*/  FMUL.FTZ R182, R72, R213 ;  /* 0x000000d548b67220 */ /* 0x000fe40000410000 */
[----:B------:R-:W-:-:S02]  /*77c0*/  FADD.FTZ R204, R204, R149 ;  /* 0x00000095cccc7221 */ /* 0x000fc40000010000 */
[----:B------:R-:W-:Y:S02]  /*77d0*/  FADD.FTZ R205, -R205, R156 ;  /* 0x0000009ccdcd7221 */ /* 0x000fe40000010100 */
[----:B------:R-:W-:Y:S02]  /*77e0*/  FFMA.FTZ R197, R197, R202, -R236 ;  /* 0x000000cac5c57223 */ /* 0x000fe400000108ec */
[----:B-1----:R-:W-:Y:S02]  /*77f0*/  FMUL.FTZ R151, R69, R214 ;  /* 0x000000d645977220 */ /* 0x002fe40000410000 */
[----:B------:R-:W-:Y:S02]  /*7800*/  FMUL.FTZ R148, R167, R153 ;  /* 0x00000099a7947220 */ /* 0x000fe40000410000 */
[----:B------:R-:W-:Y:S02]  /*7810*/  FMUL.FTZ R202, R68, R221 ;  /* 0x000000dd44ca7220 */ /* 0x000fe40000410000 */
[----:B------:R-:W-:-:S02]  /*7820*/  FMUL.FTZ R154, R72, R212 ;  /* 0x000000d4489a7220 */ /* 0x000fc40000410000 */
[----:B------:R-:W-:Y:S02]  /*7830*/  FMUL.FTZ R149, R165, R182 ;  /* 0x000000b6a5957220 */ /* 0x000fe40000410000 */
[C---:B------:R-:W-:Y:S02]  /*7840*/  FMUL.FTZ R152, R158.reuse, -R204 ;  /* 0x800000cc9e987220 */ /* 0x040fe40000410000 */
[----:B------:R-:W-:Y:S02]  /*7850*/  FMUL.FTZ R158, R158, -R205 ;  /* 0x800000cd9e9e7220 */ /* 0x000fe40000410000 */
[-C--:B------:R-:W-:Y:S02]  /*7860*/  FMUL.FTZ R12, R167, R151.reuse ;  /* 0x00000097a70c7220 */ /* 0x080fe40000410000 */
[-C--:B------:R-:W-:Y:S02]  /*7870*/  FFMA.FTZ R148, R168, R151.reuse, R148 ;  /* 0x00000097a8947223 */ /* 0x080fe40000010094 */
[----:B------:R-:W-:-:S02]  /*7880*/  FMUL.FTZ R155, R112, R151 ;  /* 0x00000097709b7220 */ /* 0x000fc40000410000 */
[----:B------:R-:W-:Y:S02]  /*7890*/  FMUL.FTZ R203, R121, R202 ;  /* 0x000000ca79cb7220 */ /* 0x000fe40000410000 */
[-C--:B------:R-:W-:Y:S01]  /*78a0*/  FMUL.FTZ R151, R165, R154.reuse ;  /* 0x0000009aa5977220 */ /* 0x080fe20000410000 */
[----:B------:R-:W-:Y:S01]  /*78b0*/  STS [R2.X4+0x870], R155 ;  /* 0x0008709b02007388 */ /* 0x000fe20000004800 */
[-C--:B------:R-:W-:Y:S02]  /*78c0*/  FFMA.FTZ R150, R166, R154.reuse, R149 ;  /* 0x0000009aa6967223 */ /* 0x080fe40000010095 */
[----:B------:R-:W-:Y:S01]  /*78d0*/  FMUL.FTZ R157, R107, R154 ;  /* 0x0000009a6b9d7220 */ /* 0x000fe20000410000 */
[----:B------:R1:W-:Y:S01]  /*78e0*/  STS [R2.X4+0x88c], R203 ;  /* 0x00088ccb02007388 */ /* 0x0003e20000004800 */
[C---:B------:R-:W-:Y:S02]  /*78f0*/  FFMA.FTZ R154, R159.reuse, R205, R152 ;  /* 0x000000cd9f9a7223 */ /* 0x040fe40000010098 */
[----:B------:R-:W-:Y:S01]  /*7900*/  FFMA.FTZ R159, R159, R204, -R158 ;  /* 0x000000cc9f9f7223 */ /* 0x000fe2000001089e */
[----:B------:R-:W-:Y:S01]  /*7910*/  STS [R2.X4+0x868], R157 ;  /* 0x0008689d02007388 */ /* 0x000fe20000004800 */
[----:B------:R-:W-:-:S02]  /*7920*/  FFMA.FTZ R147, R172, R191, -R147 ;  /* 0x000000bfac937223 */ /* 0x000fc40000010893 */
[----:B------:R-:W-:Y:S02]  /*7930*/  FADD.FTZ R233, -R233, R154 ;  /* 0x0000009ae9e97221 */ /* 0x000fe40000010100 */
[----:B------:R-:W-:Y:S02]  /*7940*/  FADD.FTZ R232, R232, R159 ;  /* 0x0000009fe8e87221 */ /* 0x000fe40000010000 */
[----:B-1----:R-:W-:Y:S02]  /*7950*/  FMUL.FTZ R203, R118, R191 ;  /* 0x000000bf76cb7220 */ /* 0x002fe40000410000 */
[----:B------:R-:W-:Y:S02]  /*7960*/  FMUL.FTZ R191, R112, R153 ;  /* 0x0000009970bf7220 */ /* 0x000fe40000410000 */
[----:B------:R-:W-:Y:S01]  /*7970*/  FFMA.FTZ R152, R166, R182, -R151 ;  /* 0x000000b6a6987223 */ /* 0x000fe20000010897 */
[----:B------:R-:W-:Y:S01]  /*7980*/  STS [R2.X4+0x884], R203 ;  /* 0x000884cb02007388 */ /* 0x000fe20000004800 */
[----:B------:R-:W-:-:S02]  /*7990*/  FMUL.FTZ R149, R75, R233 ;  /* 0x000000e94b957220 */ /* 0x000fc40000410000 */
[----:B------:R-:W-:Y:S01]  /*79a0*/  FMUL.FTZ R151, R75, R232 ;  /* 0x000000e84b977220 */ /* 0x000fe20000410000 */
[----:B------:R1:W-:Y:S01]  /*79b0*/  STS [R2.X4+0x874], R191 ;  /* 0x000874bf02007388 */ /* 0x0003e20000004800 */
[----:B------:R-:W-:Y:S02]  /*79c0*/  FMUL.FTZ R154, R76, R205 ;  /* 0x000000cd4c9a7220 */ /* 0x000fe40000410000 */
[----:B------:R-:W-:Y:S02]  /*79d0*/  FMUL.FTZ R158, R28, R149 ;  /* 0x000000951c9e7220 */ /* 0x000fe40000410000 */
[----:B------:R-:W-:Y:S02]  /*79e0*/  FMUL.FTZ R156, R76, R204 ;  /* 0x000000cc4c9c7220 */ /* 0x000fe40000410000 */
[----:B------:R-:W-:Y:S02]  /*79f0*/  FMUL.FTZ R155, R16, R154 ;  /* 0x0000009a109b7220 */ /* 0x000fe40000410000 */
[----:B------:R-:W-:-:S02]  /*7a00*/  FFMA.FTZ R158, R29, R151, R158 ;  /* 0x000000971d9e7223 */ /* 0x000fc4000001009e */
[----:B-1----:R-:W-:Y:S02]  /*7a10*/  FMUL.FTZ R191, R107, R182 ;  /* 0x000000b66bbf7220 */ /* 0x002fe40000410000 */
[----:B------:R-:W-:Y:S02]  /*7a20*/  FMUL.FTZ R182, R28, R151 ;  /* 0x000000971cb67220 */ /* 0x000fe40000410000 */
[-C--:B------:R-:W-:Y:S01]  /*7a30*/  FMUL.FTZ R157, R16, R156.reuse ;  /* 0x0000009c109d7220 */ /* 0x080fe20000410000 */
[----:B------:R1:W-:Y:S01]  /*7a40*/  STS [R2.X4+0x86c], R191 ;  /* 0x00086cbf02007388 */ /* 0x0003e20000004800 */
[----:B------:R-:W-:Y:S02]  /*7a50*/  FFMA.FTZ R182, R29, R149, -R182 ;  /* 0x000000951db67223 */ /* 0x000fe400000108b6 */
[----:B------:R-:W-:Y:S02]  /*7a60*/  FFMA.FTZ R12, R168, R153, -R12 ;  /* 0x00000099a80c7223 */ /* 0x000fe4000001080c */
[----:B------:R-:W-:-:S02]  /*7a70*/  FFMA.FTZ R155, R17, R156, R155 ;  /* 0x0000009c119b7223 */ /* 0x000fc4000001009b */
[----:B------:R-:W-:Y:S02]  /*7a80*/  FADD.FTZ R158, RZ, R158 ;  /* 0x0000009eff9e7221 */ /* 0x000fe40000010000 */
[----:B------:R-:W-:Y:S02]  /*7a90*/  FFMA.FTZ R157, R17, R154, -R157 ;  /* 0x0000009a119d7223 */ /* 0x000fe4000001089d */
[----:B------:R-:W-:Y:S02]  /*7aa0*/  FADD.FTZ R182, RZ, R182 ;  /* 0x000000b6ffb67221 */ /* 0x000fe40000010000 */
[----:B------:R-:W-:Y:S02]  /*7ab0*/  FMUL.FTZ R179, R174, R198 ;  /* 0x000000c6aeb37220 */ /* 0x000fe40000410000 */
[C---:B------:R-:W-:Y:S02]  /*7ac0*/  FMUL.FTZ R153, R73.reuse, R207 ;  /* 0x000000cf49997220 */ /* 0x040fe40000410000 */
[----:B------:R-:W-:-:S02]  /*7ad0*/  FMUL.FTZ R159, R73, R206 ;  /* 0x000000ce499f7220 */ /* 0x000fc40000410000 */
[----:B------:R-:W-:Y:S02]  /*7ae0*/  FADD.FTZ R155, R158, R155 ;  /* 0x0000009b9e9b7221 */ /* 0x000fe40000010000 */
[----:B------:R-:W-:Y:S02]  /*7af0*/  FADD.FTZ R157, R182, R157 ;  /* 0x0000009db69d7221 */ /* 0x000fe40000010000 */
[-C--:B------:R-:W-:Y:S02]  /*7b00*/  FMUL.FTZ R176, R174, R202.reuse ;  /* 0x000000caaeb07220 */ /* 0x080fe40000410000 */
[----:B------:R-:W-:Y:S02]  /*7b10*/  FFMA.FTZ R179, R175, R202, -R179 ;  /* 0x000000caafb37223 */ /* 0x000fe400000108b3 */
[C---:B------:R-:W-:Y:S02]  /*7b20*/  FMUL.FTZ R158, R111.reuse, R153 ;  /* 0x000000996f9e7220 */ /* 0x040fe40000410000 */
[----:B------:R-:W-:-:S02]  /*7b30*/  FMUL.FTZ R182, R111, R159 ;  /* 0x0000009f6fb67220 */ /* 0x000fc40000410000 */
[----:B------:R-:W-:Y:S02]  /*7b40*/  FMUL.FTZ R202, R74, R209 ;  /* 0x000000d14aca7220 */ /* 0x000fe40000410000 */
[----:B------:R-:W-:Y:S02]  /*7b50*/  FFMA.FTZ R176, R175, R198, R176 ;  /* 0x000000c6afb07223 */ /* 0x000fe400000100b0 */
[C---:B------:R-:W-:Y:S02]  /*7b60*/  FFMA.FTZ R158, R160.reuse, R159, R158 ;  /* 0x0000009fa09e7223 */ /* 0x040fe4000001009e */
[----:B------:R-:W-:Y:S02]  /*7b70*/  FFMA.FTZ R182, R160, R153, -R182 ;  /* 0x00000099a0b67223 */ /* 0x000fe400000108b6 */
[----:B------:R-:W-:Y:S02]  /*7b80*/  FMUL.FTZ R198, R74, R208 ;  /* 0x000000d04ac67220 */ /* 0x000fe40000410000 */
[----:B-1----:R-:W-:-:S02]  /*7b90*/  FMUL.FTZ R191, R161, R202 ;  /* 0x000000caa1bf7220 */ /* 0x002fc40000410000 */
[----:B------:R-:W-:Y:S02]  /*7ba0*/  FMUL.FTZ R225, R71, R211 ;  /* 0x000000d347e17220 */ /* 0x000fe40000410000 */
[----:B------:R-:W-:Y:S02]  /*7bb0*/  FADD.FTZ R155, R155, R158 ;  /* 0x0000009e9b9b7221 */ /* 0x000fe40000010000 */
[----:B------:R-:W-:Y:S02]  /*7bc0*/  FADD.FTZ R157, R157, R182 ;  /* 0x000000b69d9d7221 */ /* 0x000fe40000010000 */
[----:B------:R-:W-:Y:S02]  /*7bd0*/  FFMA.FTZ R158, R162, R198, R191 ;  /* 0x000000c6a29e7223 */ /* 0x000fe400000100bf */
[----:B------:R-:W-:Y:S02]  /*7be0*/  FMUL.FTZ R203, R71, R210 ;  /* 0x000000d247cb7220 */ /* 0x000fe40000410000 */
[----:B------:R-:W-:-:S02]  /*7bf0*/  FMUL.FTZ R182, R163, R225 ;  /* 0x000000e1a3b67220 */ /* 0x000fc40000410000 */
[----:B------:R-:W-:Y:S02]  /*7c00*/  FMUL.FTZ R191, R161, R198 ;  /* 0x000000c6a1bf7220 */ /* 0x000fe40000410000 */
[----:B------:R-:W-:Y:S02]  /*7c10*/  FADD.FTZ R155, R155, R158 ;  /* 0x0000009e9b9b7221 */ /* 0x000fe40000010000 */
[-C--:B------:R-:W-:Y:S02]  /*7c20*/  FFMA.FTZ R182, R164, R203.reuse, R182 ;  /* 0x000000cba4b67223 */ /* 0x080fe400000100b6 */
[----:B------:R-:W-:Y:S02]  /*7c30*/  FMUL.FTZ R224, R163, R203 ;  /* 0x000000cba3e07220 */ /* 0x000fe40000410000 */
[----:B------:R-:W-:Y:S02]  /*7c40*/  FFMA.FTZ R158, R162, R202, -R191 ;  /* 0x000000caa29e7223 */ /* 0x000fe400000108bf */
[----:B------:R-:W-:-:S02]  /*7c50*/  FADD.FTZ R155, R155, R182 ;  /* 0x000000b69b9b7221 */ /* 0x000fc40000010000 */
[-C--:B------:R-:W-:Y:S02]  /*7c60*/  FMUL.FTZ R227, R106, R225.reuse ;  /* 0x000000e16ae37220 */ /* 0x080fe40000410000 */
[----:B------:R-:W-:Y:S02]  /*7c70*/  FFMA.FTZ R224, R164, R225, -R224 ;  /* 0x000000e1a4e07223 */ /* 0x000fe400000108e0 */
[----:B------:R-:W-:Y:S01]  /*7c80*/  FADD.FTZ R157, R157, R158 ;  /* 0x0000009e9d9d7221 */ /* 0x000fe20000010000 */
[----:B------:R-:W-:Y:S01]  /*7c90*/  STS [R2.X4+0x864], R227 ;  /* 0x000864e302007388 */ /* 0x000fe20000004800 */
        /* <DEDUP_REMOVED lines=13> */
[----:B------:R-:W-:Y:S01]  /*7d70*/  MOV R15, UR30 ;  /* 0x0000001e000f7c02 */ /* 0x000fe20008000f00 */
[----:B------:R-:W-:Y:S02]  /*7d80*/  FMUL.FTZ R3, R21, R156 ;  /* 0x0000009c15037220 */ /* 0x000fe40000410000 */
[----:B------:R-:W-:Y:S01]  /*7d90*/  FADD.FTZ R140, R179, R140 ;  /* 0x0000008cb38c7221 */ /* 0x000fe20000010000 */
[----:B------:R-:W-:Y:S01]  /*7da0*/  LEA R15, R15, -R98, 0x1 ;  /* 0x800000620f0f7211 */ /* 0x000fe200078e08ff */
[----:B------:R-:W-:Y:S01]  /*7db0*/  FMUL.FTZ R203, R106, R203 ;  /* 0x000000cb6acb7220 */ /* 0x000fe20000410000 */
[----:B------:R1:W-:Y:S01]  /*7dc0*/  STS [R2.X4+0x848], R3 ;  /* 0x0008480302007388 */ /* 0x0003e20000004800 */
[----:B------:R-:W-:Y:S01]  /*7dd0*/  FMUL.FTZ R155, R101, R198 ;  /* 0x000000c6659b7220 */ /* 0x000fe20000410000 */
[----:B------:R-:W-:Y:S01]  /*7de0*/  ISETP.GE.AND P0, PT, R15, 0x1, PT ;  /* 0x000000010f00780c */ /* 0x000fe20003f06270 */
        /* <DEDUP_REMOVED lines=9> */
[----:B------:R-:W-:Y:S01]  /*7e80*/  FMUL.FTZ R12, R220, UR40 ;  /* 0x00000028dc0c7c20 */ /* 0x000fe20008410000 */
[----:B------:R3:W-:Y:S01]  /*7e90*/  STS [R2.X4+0x850], R159 ;  /* 0x0008509f02007388 */ /* 0x0007e20000004800 */
[----:B-1----:R-:W-:-:S02]  /*7ea0*/  FMUL.FTZ R3, R221, UR40 ;  /* 0x00000028dd037c20 */ /* 0x002fc40008410000 */
[----:B------:R-:W-:Y:S01]  /*7eb0*/  FADD.FTZ R197, R140, R197 ;  /* 0x000000c58cc57221 */ /* 0x000fe20000010000 */
[----:B------:R1:W-:Y:S01]  /*7ec0*/  STS [R2.X4+0x854], R153 ;  /* 0x0008549902007388 */ /* 0x0003e20000004800 */
[----:B------:R-:W-:Y:S02]  /*7ed0*/  FADD.FTZ R141, R176, R141 ;  /* 0x0000008db08d7221 */ /* 0x000fe40000010000 */
[----:B------:R-:W-:Y:S01]  /*7ee0*/  FFMA.FTZ R179, R221, UR41, -R12 ;  /* 0x00000029ddb37c23 */ /* 0x000fe2000801080c */
[----:B------:R-:W-:Y:S01]  /*7ef0*/  STS [R2.X4+0x84c], R13 ;  /* 0x00084c0d02007388 */ /* 0x000fe20000004800 */
[----:B------:R-:W-:Y:S02]  /*7f00*/  FFMA.FTZ R176, R220, UR41, R3 ;  /* 0x00000029dcb07c23 */ /* 0x000fe40008010003 */
[----:B------:R-:W-:Y:S01]  /*7f10*/  FADD.FTZ R197, R197, R142 ;  /* 0x0000008ec5c57221 */ /* 0x000fe20000010000 */
[----:B------:R4:W-:Y:S01]  /*7f20*/  STS [R2.X4+0x840], R151 ;  /* 0x0008409702007388 */ /* 0x0009e20000004800 */
[----:B------:R-:W-:-:S02]  /*7f30*/  FMUL.FTZ R158, R222, UR40 ;  /* 0x00000028de9e7c20 */ /* 0x000fc40008410000 */
[----:B------:R-:W-:Y:S01]  /*7f40*/  FMUL.FTZ R173, R223, UR40 ;  /* 0x00000028dfad7c20 */ /* 0x000fe20008410000 */
[----:B------:R5:W-:Y:S01]  /*7f50*/  STS [R2.X4+0x844], R149 ;  /* 0x0008449502007388 */ /* 0x000be20000004800 */
[----:B------:R-:W-:Y:S02]  /*7f60*/  FMUL.FTZ R182, R218, UR40 ;  /* 0x00000028dab67c20 */ /* 0x000fe40008410000 */
[----:B------:R-:W-:Y:S02]  /*7f70*/  FMUL.FTZ R191, R219, UR40 ;  /* 0x00000028dbbf7c20 */ /* 0x000fe40008410000 */
[----:B------:R-:W-:Y:S02]  /*7f80*/  FMUL.FTZ R156, R216, UR40 ;  /* 0x00000028d89c7c20 */ /* 0x000fe40008410000 */
[----:B---3--:R-:W-:Y:S02]  /*7f90*/  FMUL.FTZ R159, R217, UR40 ;  /* 0x00000028d99f7c20 */ /* 0x008fe40008410000 */
[----:B------:R-:W-:-:S02]  /*7fa0*/  FMUL.FTZ R154, R214, UR40 ;  /* 0x00000028d69a7c20 */ /* 0x000fc40008410000 */
[----:B------:R-:W-:Y:S02]  /*7fb0*/  FMUL.FTZ R157, R215, UR40 ;  /* 0x00000028d79d7c20 */ /* 0x000fe40008410000 */
[----:B------:R-:W-:Y:S02]  /*7fc0*/  FMUL.FTZ R152, R212, UR40 ;  /* 0x00000028d4987c20 */ /* 0x000fe40008410000 */
[----:B------:R-:W-:Y:S02]  /*7fd0*/  FMUL.FTZ R155, R213, UR40 ;  /* 0x00000028d59b7c20 */ /* 0x000fe40008410000 */
[----:B------:R-:W-:Y:S02]  /*7fe0*/  FMUL.FTZ R150, R210, UR40 ;  /* 0x00000028d2967c20 */ /* 0x000fe40008410000 */
[----:B-1----:R-:W-:Y:S02]  /*7ff0*/  FMUL.FTZ R153, R211, UR40 ;  /* 0x00000028d3997c20 */ /* 0x002fe40008410000 */
[----:B------:R-:W-:-:S02]  /*8000*/  FMUL.FTZ R148, R208, UR40 ;  /* 0x00000028d0947c20 */ /* 0x000fc40008410000 */
[----:B----4-:R-:W-:Y:S02]  /*8010*/  FMUL.FTZ R151, R209, UR40 ;  /* 0x00000028d1977c20 */ /* 0x010fe40008410000 */
[----:B------:R-:W-:Y:S02]  /*8020*/  FMUL.FTZ R146, R206, UR40 ;  /* 0x00000028ce927c20 */ /* 0x000fe40008410000 */
[----:B-----5:R-:W-:Y:S02]  /*8030*/  FMUL.FTZ R149, R207, UR40 ;  /* 0x00000028cf957c20 */ /* 0x020fe40008410000 */
[----:B------:R-:W-:Y:S02]  /*8040*/  FMUL.FTZ R12, R204, UR40 ;  /* 0x00000028cc0c7c20 */ /* 0x000fe40008410000 */
[----:B------:R-:W-:Y:S02]  /*8050*/  FMUL.FTZ R13, R205, UR40 ;  /* 0x00000028cd0d7c20 */ /* 0x000fe40008410000 */
[----:B------:R-:W-:-:S02]  /*8060*/  FMUL.FTZ R2, R232, UR40 ;  /* 0x00000028e8027c20 */ /* 0x000fc40008410000 */
[----:B------:R-:W-:Y:S02]  /*8070*/  FMUL.FTZ R3, R233, UR40 ;  /* 0x00000028e9037c20 */ /* 0x000fe40008410000 */
[----:B------:R-:W-:Y:S02]  /*8080*/  FADD.FTZ R196, R141, R196 ;  /* 0x000000c48dc47221 */ /* 0x000fe40000010000 */
[----:B------:R-:W-:Y:S02]  /*8090*/  FFMA.FTZ R195, R30, R239, R195 ;  /* 0x000000ef1ec37223 */ /* 0x000fe400000100c3 */
[----:B------:R-:W-:Y:S02]  /*80a0*/  FFMA.FTZ R136, R235, UR41, R136 ;  /* 0x00000029eb887c23 */ /* 0x000fe40008010088 */
[----:B------:R-:W-:Y:S02]  /*80b0*/  FADD.FTZ R197, R197, R190 ;  /* 0x000000bec5c57221 */ /* 0x000fe40000010000 */
[----:B------:R-:W-:-:S02]  /*80c0*/  FFMA.FTZ R158, R223, UR41, -R158 ;  /* 0x00000029df9e7c23 */ /* 0x000fc4000801089e */
[----:B------:R-:W-:Y:S02]  /*80d0*/  FFMA.FTZ R173, R222, UR41, R173 ;  /* 0x00000029dead7c23 */ /* 0x000fe400080100ad */
[----:B------:R-:W-:Y:S02]  /*80e0*/  FFMA.FTZ R182, R219, UR41, -R182 ;  /* 0x00000029dbb67c23 */ /* 0x000fe400080108b6 */
        /* <DEDUP_REMOVED lines=49> */
.L_x_10329:
[----:B------:R-:W-:Y:S05]  /*8400*/  BSYNC B0 ;  /* 0x0000000000007941 */ /* 0x000fea0003800000 */
.L_x_10328:
[----:B------:R-:W-:Y:S01]  /*8410*/  ULDC.64 UR30, c[0x0][0x298] ;  /* 0x0000a600001e7ab9 */ /* 0x000fe20000000a00 */
[----:B------:R-:W-:Y:S01]  /*8420*/  FADD.FTZ R196, R196, R143 ;  /* 0x0000008fc4c47221 */ /* 0x000fe20000010000 */
[----:B------:R-:W-:Y:S01]  /*8430*/  USHF.R.U32.HI UR35, URZ, 0x1, UR31 ;  /* 0x000000013f237899 */ /* 0x000fe2000801161f */
[----:B------:R-:W-:Y:S01]  /*8440*/  FADD.FTZ R143, R197, R144 ;  /* 0x00000090c58f7221 */ /* 0x000fe20000010000 */
[----:B------:R-:W-:Y:S01]  /*8450*/  USHF.R.U64 UR34, UR30, 0x1, UR31 ;  /* 0x000000011e227899 */ /* 0x000fe2000800121f */
[C---:B-1----:R-:W-:Y:S01]  /*8460*/  FMUL.FTZ R12, R0.reuse, R201 ;  /* 0x000000c9000c7220 */ /* 0x042fe20000410000 */
[----:B------:R-:W-:Y:S01]  /*8470*/  UIMAD UR35, UR35, UR37, URZ ;  /* 0x00000025232372a4 */ /* 0x000fe2000f8e023f */
[----:B------:R-:W-:Y:S01]  /*8480*/  FMUL.FTZ R200, R0, R200 ;  /* 0x000000c800c87220 */ /* 0x000fe20000410000 */
[----:B------:R-:W-:Y:S01]  /*8490*/  UIMAD.WIDE.U32 UR30, UR34, UR37, URZ ;  /* 0x00000025221e72a5 */ /* 0x000fe2000f8e003f */
[----:B------:R-:W-:Y:S01]  /*84a0*/  IADD3 R197, R98, 0x40, RZ ;  /* 0x0000004062c57810 */ /* 0x000fe20007ffe0ff */
[----:B------:R-:W-:Y:S01]  /*84b0*/  UIMAD UR39, UR36, UR34, UR35 ;  /* 0x00000022242772a4 */ /* 0x000fe2000f8e0223 */
[----:B------:R-:W-:Y:S01]  /*84c0*/  BSSY B0, `(.L_x_10330) ;  /* 0x0000027000007945 */ /* 0x000fe20003800000 */
[----:B------:R-:W-:Y:S01]  /*84d0*/  ULDC UR40, c[0x0][0x174] ;  /* 0x00005d0000287ab9 */ /* 0x000fe20000000800 */
[----:B------:R-:W-:Y:S01]  /*84e0*/  FADD.FTZ R195, R195, R12 ;  /* 0x0000000cc3c37221 */ /* 0x000fe20000010000 */
[----:B------:R-:W-:Y:S01]  /*84f0*/  ULDC.64 UR34, c[0x0][0x2a0] ;  /* 0x0000a80000227ab9 */ /* 0x000fe20000000a00 */
[----:B------:R-:W-:Y:S01]  /*8500*/  FADD.FTZ R189, R189, -R200 ;  /* 0x800000c8bdbd7221 */ /* 0x000fe20000010000 */
[----:B------:R-:W-:Y:S01]  /*8510*/  UIADD3 UR31, UR39, UR31, URZ ;  /* 0x0000001f271f7290 */ /* 0x000fe2000fffe03f */
[----:B------:R-:W-:Y:S01]  /*8520*/  FADD.FTZ R145, R196, R145 ;  /* 0x00000091c4917221 */ /* 0x000fe20000010000 */
[----:B------:R-:W-:Y:S01]  /*8530*/  UIMAD UR39, UR38, UR34, URZ ;  /* 0x00000022262772a4 */ /* 0x000fe2000f8e023f */
[C---:B------:R-:W-:Y:S01]  /*8540*/  ISETP.GE.AND P1, PT, R15.reuse, 0x41, PT ;  /* 0x000000410f00780c */ /* 0x040fe20003f26270 */
[----:B------:R-:W-:Y:S01]  /*8550*/  UIMAD.WIDE.U32 UR30, UR20, UR34, UR30 ;  /* 0x00000022141e72a5 */ /* 0x000fe2000f8e001e */
[----:B------:R-:W-:Y:S01]  /*8560*/  ISETP.GE.AND P2, PT, R15, 0x61, PT ;  /* 0x000000610f00780c */ /* 0x000fe20003f46270 */
[----:B------:R-:W-:Y:S01]  /*8570*/  UIMAD UR39, UR20, UR35, UR39 ;  /* 0x00000023142772a4 */ /* 0x000fe2000f8e0227 */
[----:B------:R-:W-:Y:S01]  /*8580*/  FADD.FTZ R143, R143, R14 ;  /* 0x0000000e8f8f7221 */ /* 0x000fe20000010000 */
[----:B------:R-:W-:Y:S01]  /*8590*/  IADD3 R201, R98, 0x60, RZ ;  /* 0x0000006062c97810 */ /* 0x000fe20007ffe0ff */
[----:B------:R-:W-:Y:S01]  /*85a0*/  ULDC.64 UR34, c[0x0][0x318] ;  /* 0x0000c60000227ab9 */ /* 0x000fe20000000a00 */
[----:B------:R-:W-:Y:S01]  /*85b0*/  LEA.HI.SX32 R197, R197, R98, 0x1b ;  /* 0x00000062c5c57211 */ /* 0x000fe200078fdaff */
[----:B------:R-:W-:-:S02]  /*85c0*/  UIADD3 UR39, UR39, UR31, URZ ;  /* 0x0000001f27277290 */ /* 0x000fc4000fffe03f */
[----:B------:R-:W-:Y:S02]  /*85d0*/  ULEA UR34, UP0, UR30, UR34, 0x3 ;  /* 0x000000221e227291 */ /* 0x000fe4000f80183f */
[----:B------:R-:W-:Y:S02]  /*85e0*/  UIADD3 UR31, UR6, -UR40, URZ ;  /* 0x80000028061f7290 */ /* 0x000fe4000fffe03f */
[----:B------:R-:W-:Y:S02]  /*85f0*/  ULEA.HI.X UR35, UR30, UR35, UR39, 0x3, UP0 ;  /* 0x000000231e237291 */ /* 0x000fe400080f1c27 */
[----:B------:R-:W-:Y:S01]  /*8600*/  UIMAD UR30, UR31, -0x400, URZ ;  /* 0xfffffc001f1e78a4 */ /* 0x000fe2000f8e023f */
[C---:B------:R-:W-:Y:S01]  /*8610*/  LEA R2, P0, R98.reuse, UR34, 0x2 ;  /* 0x0000002262027c11 */ /* 0x040fe2000f8010ff */
[----:B------:R-:W-:Y:S02]  /*8620*/  USHF.L.U32 UR34, UR8, 0x2, URZ ;  /* 0x0000000208227899 */ /* 0x000fe4000800063f */
        /* <DEDUP_REMOVED lines=16> */
.L_x_10331:
[----:B------:R-:W-:Y:S05]  /*8730*/  BSYNC B0 ;  /* 0x0000000000007941 */ /* 0x000fea0003800000 */
.L_x_10330:
[----:B------:R-:W3:Y:S01]  /*8740*/  LDS R197, [R197.X4+0x940] ;  /* 0x00094000c5c57984 */ /* 0x000ee20000004800 */
[----:B------:R-:W-:Y:S01]  /*8750*/  BSSY B0, `(.L_x_10332) ;  /* 0x0000004000007945 */ /* 0x000fe20003800000 */
[----:B------:R-:W-:Y:S01]  /*8760*/  LEA.HI.SX32 R201, R201, R98, 0x1b ;  /* 0x00000062c9c97211 */ /* 0x000fe200078fdaff */
[----:B------:R-:W-:Y:S05]  /*8770*/  @!P1 BRA `(.L_x_10333) ;  /* 0x0000001000009947 */ /* 0x000fea0003800000 */
[----:B---3--:R3:W-:Y:S02]  /*8780*/  RED.E.ADD.F32.FTZ.RN.STRONG.GPU [R2.64+-0xf00], R197 ;  /* 0xfff100c50200798e */ /* 0x0087e4000c10e7a0 */
.L_x_10333:
[----:B------:R-:W-:Y:S05]  /*8790*/  BSYNC B0 ;  /* 0x0000000000007941 */ /* 0x000fea0003800000 */
.L_x_10332:
[----:B------:R-:W4:Y:S01]  /*87a0*/  LDS R201, [R201.X4+0x9c0] ;  /* 0x0009c000c9c97984 */ /* 0x000f220000004800 */
[----:B------:R-:W-:Y:S01]  /*87b0*/  BSSY B0, `(.L_x_10334) ;  /* 0x0000005000007945 */ /* 0x000fe20003800000 */
[C---:B-1----:R-:W-:Y:S02]  /*87c0*/  IADD3 R13, R98.reuse, 0x80, RZ ;  /* 0x00000080620d7810 */ /* 0x042fe40007ffe0ff */
[----:B---3--:R-:W-:Y:S01]  /*87d0*/  IADD3 R197, R98, 0xa0, RZ ;  /* 0x000000a062c57810 */ /* 0x008fe20007ffe0ff */
[----:B------:R-:W-:Y:S05]  /*87e0*/  @!P2 BRA `(.L_x_10335) ;  /* 0x000000100000a947 */ /* 0x000fea0003800000 */
[----:B----4-:R1:W-:Y:S02]  /*87f0*/  RED.E.ADD.F32.FTZ.RN.STRONG.GPU [R2.64+-0xe80], R201 ;  /* 0xfff180c90200798e */ /* 0x0103e4000c10e7a0 */
.L_x_10335:
[----:B------:R-:W-:Y:S05]  /*8800*/  BSYNC B0 ;  /* 0x0000000000007941 */ /* 0x000fea0003800000 */
.L_x_10334:
        /* <DEDUP_REMOVED lines=14> */
.L_x_10337:
[----:B------:R-:W-:Y:S05]  /*88f0*/  BSYNC B0 ;  /* 0x0000000000007941 */ /* 0x000fea0003800000 */
.L_x_10336:
[----:B------:R-:W3:Y:S01]  /*8900*/  LDS R197, [R197.X4+0xac0] ;  /* 0x000ac000c5c57984 */ /* 0x000ee20000004800 */
[----:B------:R-:W-:Y:S01]  /*8910*/  BSSY B0, `(.L_x_10338) ;  /* 0x0000005000007945 */ /* 0x000fe20003800000 */
[----:B-1----:R-:W-:Y:S02]  /*8920*/  IADD3 R13, R98, 0xe0, RZ ;  /* 0x000000e0620d7810 */ /* 0x002fe40007ffe0ff */
[----:B------:R-:W-:Y:S01]  /*8930*/  LEA.HI.SX32 R201, R201, R98, 0x1b ;  /* 0x00000062c9c97211 */ /* 0x000fe200078fdaff */
[----:B------:R-:W-:Y:S05]  /*8940*/  @!P0 BRA `(.L_x_10339) ;  /* 0x0000001000008947 */ /* 0x000fea0003800000 */
[----:B---3--:R1:W-:Y:S02]  /*8950*/  RED.E.ADD.F32.FTZ.RN.STRONG.GPU [R2.64+-0xd80], R197 ;  /* 0xfff280c50200798e */ /* 0x0083e4000c10e7a0 */
.L_x_10339:
[----:B------:R-:W-:Y:S05]  /*8960*/  BSYNC B0 ;  /* 0x0000000000007941 */ /* 0x000fea0003800000 */
.L_x_10338:
[----:B------:R-:W4:Y:S01]  /*8970*/  LDS R201, [R201.X4+0xb40] ;  /* 0x000b4000c9c97984 */ /* 0x000f220000004800 */
[----:B------:R-:W-:Y:S01]  /*8980*/  BSSY B0, `(.L_x_10340) ;  /* 0x0000005000007945 */ /* 0x000fe20003800000 */
[----:B-1-3--:R-:W-:-:S02]  /*8990*/  IADD3 R197, R98, 0x100, RZ ;  /* 0x0000010062c57810 */ /* 0x00afc40007ffe0ff */
[----:B------:R-:W-:Y:S01]  /*89a0*/  LEA.HI.SX32 R13, R13, R98, 0x1b ;  /* 0x000000620d0d7211 */ /* 0x000fe200078fdaff */
[----:B------:R-:W-:Y:S05]  /*89b0*/  @!P1 BRA `(.L_x_10341) ;  /* 0x0000001000009947 */ /* 0x000fea0003800000 */
[----:B----4-:R1:W-:Y:S02]  /*89c0*/  RED.E.ADD.F32.FTZ.RN.STRONG.GPU [R2.64+-0xd00], R201 ;  /* 0xfff300c90200798e */ /* 0x0103e4000c10e7a0 */
.L_x_10341:
[----:B------:R-:W-:Y:S05]  /*89d0*/  BSYNC B0 ;  /* 0x0000000000007941 */ /* 0x000fea0003800000 */
.L_x_10340:
[----:B------:R-:W3:Y:S01]  /*89e0*/  LDS R13, [R13.X4+0xbc0] ;  /* 0x000bc0000d0d7984 */ /* 0x000ee20000004800 */
[----:B------:R-:W-:Y:S01]  /*89f0*/  BSSY B0, `(.L_x_10342) ;  /* 0x0000005000007945 */ /* 0x000fe20003800000 */
[----:B-1--4-:R-:W-:Y:S02]  /*8a00*/  IADD3 R201, R98, 0x120, RZ ;  /* 0x0000012062c97810 */ /* 0x012fe40007ffe0ff */
[----:B------:R-:W-:Y:S01]  /*8a10*/  LEA.HI.SX32 R197, R197, R98, 0x1b ;  /* 0x00000062c5c57211 */ /* 0x000fe200078fdaff */
[----:B------:R-:W-:Y:S05]  /*8a20*/  @!P2 BRA `(.L_x_10343) ;  /* 0x000000100000a947 */ /* 0x000fea0003800000 */
[----:B---3--:R1:W-:Y:S02]  /*8a30*/  RED.E.ADD.F32.FTZ.RN.STRONG.GPU [R2.64+-0xc80], R13 ;  /* 0xfff3800d0200798e */ /* 0x0083e4000c10e7a0 */
.L_x_10343:
[----:B------:R-:W-:Y:S05]  /*8a40*/  BSYNC B0 ;  /* 0x0000000000007941 */ /* 0x000fea0003800000 */
.L_x_10342:
[----:B------:R-:W4:Y:S01]  /*8a50*/  LDS R197, [R197.X4+0xc40] ;  /* 0x000c4000c5c57984 */ /* 0x000f220000004800 */
[----:B------:R-:W-:Y:S01]  /*8a60*/  BSSY B0, `(.L_x_10344) ;  /* 0x0000005000007945 */ /* 0x000fe20003800000 */
[----:B-1-3--:R-:W-:Y:S02]  /*8a70*/  IADD3 R13, R98, 0x140, RZ ;  /* 0x00000140620d7810 */ /* 0x00afe40007ffe0ff */
[----:B------:R-:W-:Y:S01]  /*8a80*/  LEA.HI.SX32 R201, R201, R98, 0x1b ;  /* 0x00000062c9c97211 */ /* 0x000fe200078fdaff */
[----:B------:R-:W-:Y:S05]  /*8a90*/  @!P3 BRA `(.L_x_10345) ;  /* 0x000000100000b947 */ /* 0x000fea0003800000 */
[----:B----4-:R1:W-:Y:S02]  /*8aa0*/  RED.E.ADD.F32.FTZ.RN.STRONG.GPU [R2.64+-0xc00], R197 ;  /* 0xfff400c50200798e */ /* 0x0103e4000c10e7a0 */
.L_x_10345:
[----:B------:R-:W-:Y:S05]  /*8ab0*/  BSYNC B0 ;  /* 0x0000000000007941 */ /* 0x000fea0003800000 */
.L_x_10344:
[----:B------:R-:W3:Y:S01]  /*8ac0*/  LDS R201, [R201.X4+0xcc0] ;  /* 0x000cc000c9c97984 */ /* 0x000ee20000004800 */
[----:B------:R-:W-:Y:S01]  /*8ad0*/  BSSY B0, `(.L_x_10346) ;  /* 0x0000004000007945 */ /* 0x000fe20003800000 */
[----:B------:R-:W-:Y:S01]  /*8ae0*/  LEA.HI.SX32 R13, R13, R98, 0x1b ;  /* 0x000000620d0d7211 */ /* 0x000fe200078fdaff */
[----:B------:R-:W-:Y:S05]  /*8af0*/  @!P4 BRA `(.L_x_10347) ;  /* 0x000000100000c947 */ /* 0x000fea0003800000 */
[----:B---3--:R3:W-:Y:S02]  /*8b00*/  RED.E.ADD.F32.FTZ.RN.STRONG.GPU [R2.64+-0xb80], R201 ;  /* 0xfff480c90200798e */ /* 0x0087e4000c10e7a0 */
.L_x_10347:
[----:B------:R-:W-:Y:S05]  /*8b10*/  BSYNC B0 ;  /* 0x0000000000007941 */ /* 0x000fea0003800000 */
.L_x_10346:
[----:B------:R-:W1:Y:S01]  /*8b20*/  LDS R13, [R13.X4+0xd40] ;  /* 0x000d40000d0d7984 */ /* 0x000e620000004800 */
[----:B------:R-:W-:Y:S01]  /*8b30*/  BSSY B0, `(.L_x_10348) ;  /* 0x0000005000007945 */ /* 0x000fe20003800000 */
[----:B-1--4-:R-:W-:-:S02]  /*8b40*/  IADD3 R197, R98, 0x160, RZ ;  /* 0x0000016062c57810 */ /* 0x012fc40007ffe0ff */
[----:B---3--:R-:W-:Y:S01]  /*8b50*/  IADD3 R201, R98, 0x180, RZ ;  /* 0x0000018062c97810 */ /* 0x008fe20007ffe0ff */
[----:B------:R-:W-:Y:S05]  /*8b60*/  @!P5 BRA `(.L_x_10349) ;  /* 0x000000100000d947 */ /* 0x000fea0003800000 */
[----:B------:R1:W-:Y:S02]  /*8b70*/  RED.E.ADD.F32.FTZ.RN.STRONG.GPU [R2.64+-0xb00], R13 ;  /* 0xfff5000d0200798e */ /* 0x0003e4000c10e7a0 */
.L_x_10349:
[----:B------:R-:W-:Y:S05]  /*8b80*/  BSYNC B0 ;  /* 0x0000000000007941 */ /* 0x000fea0003800000 */
.L_x_10348:
        /* <DEDUP_REMOVED lines=14> */
.L_x_10351:
[----:B------:R-:W-:Y:S05]  /*8c70*/  BSYNC B0 ;  /* 0x0000000000007941 */ /* 0x000fea0003800000 */
.L_x_10350:
[----:B------:R-:W3:Y:S01]  /*8c80*/  LDS R201, [R201.X4+0xe40] ;  /* 0x000e4000c9c97984 */ /* 0x000ee20000004800 */
[----:B------:R-:W-:Y:S01]  /*8c90*/  BSSY B0, `(.L_x_10352) ;  /* 0x0000005000007945 */ /* 0x000fe20003800000 */
[----:B-1----:R-:W-:-:S02]  /*8ca0*/  IADD3 R197, R98, 0x1c0, RZ ;  /* 0x000001c062c57810 */ /* 0x002fc40007ffe0ff */
[----:B------:R-:W-:Y:S01]  /*8cb0*/  LEA.HI.SX32 R13, R13, R98, 0x1b ;  /* 0x000000620d0d7211 */ /* 0x000fe200078fdaff */
[----:B------:R-:W-:Y:S05]  /*8cc0*/  @!P0 BRA `(.L_x_10353) ;  /* 0x0000001000008947 */ /* 0x000fea0003800000 */
[----:B---3--:R1:W-:Y:S02]  /*8cd0*/  RED.E.ADD.F32.FTZ.RN.STRONG.GPU [R2.64+-0xa00], R201 ;  /* 0xfff600c90200798e */ /* 0x0083e4000c10e7a0 */
.L_x_10353:
[----:B------:R-:W-:Y:S05]  /*8ce0*/  BSYNC B0 ;  /* 0x0000000000007941 */ /* 0x000fea0003800000 */
.L_x_10352:
[----:B------:R-:W4:Y:S01]  /*8cf0*/  LDS R13, [R13.X4+0xec0] ;  /* 0x000ec0000d0d7984 */ /* 0x000f220000004800 */
[----:B------:R-:W-:Y:S01]  /*8d00*/  BSSY B0, `(.L_x_10354) ;  /* 0x0000005000007945 */ /* 0x000fe20003800000 */
[----:B-1-3--:R-:W-:Y:S02]  /*8d10*/  IADD3 R201, R98, 0x1e0, RZ ;  /* 0x000001e062c97810 */ /* 0x00afe40007ffe0ff */
[----:B------:R-:W-:Y:S01]  /*8d20*/  LEA.HI.SX32 R197, R197, R98, 0x1b ;  /* 0x00000062c5c57211 */ /* 0x000fe200078fdaff */
[----:B------:R-:W-:Y:S05]  /*8d30*/  @!P1 BRA `(.L_x_10355) ;  /* 0x0000001000009947 */ /* 0x000fea0003800000 */
[----:B----4-:R1:W-:Y:S02]  /*8d40*/  RED.E.ADD.F32.FTZ.RN.STRONG.GPU [R2.64+-0x980], R13 ;  /* 0xfff6800d0200798e */ /* 0x0103e4000c10e7a0 */
.L_x_10355:
[----:B------:R-:W-:Y:S05]  /*8d50*/  BSYNC B0 ;  /* 0x0000000000007941 */ /* 0x000fea0003800000 */
.L_x_10354:
[----:B------:R-:W3:Y:S01]  /*8d60*/  LDS R197, [R197.X4+0xf40] ;  /* 0x000f4000c5c57984 */ /* 0x000ee20000004800 */
[----:B------:R-:W-:Y:S01]  /*8d70*/  BSSY B0, `(.L_x_10356) ;  /* 0x0000004000007945 */ /* 0x000fe20003800000 */
[----:B------:R-:W-:Y:S01]  /*8d80*/  LEA.HI.SX32 R201, R201, R98, 0x1b ;  /* 0x00000062c9c97211 */ /* 0x000fe200078fdaff */
[----:B------:R-:W-:Y:S05]  /*8d90*/  @!P2 BRA `(.L_x_10357) ;  /* 0x000000100000a947 */ /* 0x000fea0003800000 */
[----:B---3--:R3:W-:Y:S02]  /*8da0*/  RED.E.ADD.F32.FTZ.RN.STRONG.GPU [R2.64+-0x900], R197 ;  /* 0xfff700c50200798e */ /* 0x0087e4000c10e7a0 */
.L_x_10357:
[----:B------:R-:W-:Y:S05]  /*8db0*/  BSYNC B0 ;  /* 0x0000000000007941 */ /* 0x000fea0003800000 */
.L_x_10356:
[----:B------:R-:W1:Y:S01]  /*8dc0*/  LDS R201, [R201.X4+0xfc0] ;  /* 0x000fc000c9c97984 */ /* 0x000e620000004800 */
[----:B------:R-:W-:Y:S01]  /*8dd0*/  BSSY B0, `(.L_x_10358) ;  /* 0x0000005000007945 */ /* 0x000fe20003800000 */
[----:B-1--4-:R-:W-:-:S02]  /*8de0*/  IADD3 R13, R98, 0x220, RZ ;  /* 0x00000220620d7810 */ /* 0x012fc40007ffe0ff */
[----:B------:R-:W-:Y:S01]  /*8df0*/  LEA.HI.SX32 R129, R129, R98, 0x1b ;  /* 0x0000006281817211 */ /* 0x000fe200078fdaff */
[----:B------:R-:W-:Y:S05]  /*8e00*/  @!P3 BRA `(.L_x_10359) ;  /* 0x000000100000b947 */ /* 0x000fea0003800000 */
[----:B------:R1:W-:Y:S02]  /*8e10*/  RED.E.ADD.F32.FTZ.RN.STRONG.GPU [R2.64+-0x880], R201 ;  /* 0xfff780c90200798e */ /* 0x0003e4000c10e7a0 */
.L_x_10359:
[----:B------:R-:W-:Y:S05]  /*8e20*/  BSYNC B0 ;  /* 0x0000000000007941 */ /* 0x000fea0003800000 */
.L_x_10358:
[----:B------:R-:W4:Y:S01]  /*8e30*/  LDS R129, [R129.X4+0x1040] ;  /* 0x0010400081817984 */ /* 0x000f220000004800 */
[----:B------:R-:W-:Y:S01]  /*8e40*/  BSSY B0, `(.L_x_10360) ;  /* 0x0000004000007945 */ /* 0x000fe20003800000 */
[----:B------:R-:W-:Y:S01]  /*8e50*/  LEA.HI.SX32 R13, R13, R98, 0x1b ;  /* 0x000000620d0d7211 */ /* 0x000fe200078fdaff */
[----:B------:R-:W-:Y:S05]  /*8e60*/  @!P4 BRA `(.L_x_10361) ;  /* 0x000000100000c947 */ /* 0x000fea0003800000 */
[----:B----4-:R4:W-:Y:S02]  /*8e70*/  RED.E.ADD.F32.FTZ.RN.STRONG.GPU [R2.64+-0x800], R129 ;  /* 0xfff800810200798e */ /* 0x0109e4000c10e7a0 */
.L_x_10361:
[----:B------:R-:W-:Y:S05]  /*8e80*/  BSYNC B0 ;  /* 0x0000000000007941 */ /* 0x000fea0003800000 */
.L_x_10360:
[----:B------:R-:W1:Y:S01]  /*8e90*/  LDS R13, [R13.X4+0x10c0] ;  /* 0x0010c0000d0d7984 */ /* 0x000e620000004800 */
[----:B------:R-:W-:Y:S01]  /*8ea0*/  BSSY B0, `(.L_x_10362) ;  /* 0x0000005000007945 */ /* 0x000fe20003800000 */
[C---:B----4-:R-:W-:Y:S02]  /*8eb0*/  IADD3 R129, R98.reuse, 0x240, RZ ;  /* 0x0000024062817810 */ /* 0x050fe40007ffe0ff */
[----:B---3--:R-:W-:Y:S01]  /*8ec0*/  IADD3 R197, R98, 0x260, RZ ;  /* 0x0000026062c57810 */ /* 0x008fe20007ffe0ff */
[----:B------:R-:W-:Y:S05]  /*8ed0*/  @!P5 BRA `(.L_x_10363) ;  /* 0x000000100000d947 */ /* 0x000fea0003800000 */
[----:B-1----:R1:W-:Y:S02]  /*8ee0*/  RED.E.ADD.F32.FTZ.RN.STRONG.GPU [R2.64+-0x780], R13 ;  /* 0xfff8800d0200798e */ /* 0x0023e4000c10e7a0 */
.L_x_10363:
[----:B------:R-:W-:Y:S05]  /*8ef0*/  BSYNC B0 ;  /* 0x0000000000007941 */ /* 0x000fea0003800000 */
.L_x_10362:
        /* <DEDUP_REMOVED lines=14> */
.L_x_10365:
[----:B------:R-:W-:Y:S05]  /*8fe0*/  BSYNC B0 ;  /* 0x0000000000007941 */ /* 0x000fea0003800000 */
.L_x_10364:
[----:B------:R-:W3:Y:S01]  /*8ff0*/  LDS R197, [R197.X4+0x11c0] ;  /* 0x0011c000c5c57984 */ /* 0x000ee20000004800 */
[----:B------:R-:W-:Y:S01]  /*9000*/  BSSY B0, `(.L_x_10366) ;  /* 0x0000005000007945 */ /* 0x000fe20003800000 */
[----:B-1----:R-:W-:Y:S02]  /*9010*/  IADD3 R129, R98, 0x2a0, RZ ;  /* 0x000002a062817810 */ /* 0x002fe40007ffe0ff */
[----:B------:R-:W-:Y:S01]  /*9020*/  LEA.HI.SX32 R13, R13, R98, 0x1b ;  /* 0x000000620d0d7211 */ /* 0x000fe200078fdaff */
[----:B------:R-:W-:Y:S05]  /*9030*/  @!P0 BRA `(.L_x_10367) ;  /* 0x0000001000008947 */ /* 0x000fea0003800000 */
[----:B---3--:R1:W-:Y:S02]  /*9040*/  RED.E.ADD.F32.FTZ.RN.STRONG.GPU [R2.64+-0x680], R197 ;  /* 0xfff980c50200798e */ /* 0x0083e4000c10e7a0 */
.L_x_10367:
[----:B------:R-:W-:Y:S05]  /*9050*/  BSYNC B0 ;  /* 0x0000000000007941 */ /* 0x000fea0003800000 */
.L_x_10366:
[----:B------:R-:W4:Y:S01]  /*9060*/  LDS R13, [R13.X4+0x1240] ;  /* 0x001240000d0d7984 */ /* 0x000f220000004800 */
[----:B------:R-:W-:Y:S01]  /*9070*/  BSSY B0, `(.L_x_10368) ;  /* 0x0000005000007945 */ /* 0x000fe20003800000 */
[----:B-1-3--:R-:W-:-:S02]  /*9080*/  IADD3 R197, R98, 0x2c0, RZ ;  /* 0x000002c062c57810 */ /* 0x00afc40007ffe0ff */
[----:B------:R-:W-:Y:S01]  /*9090*/  LEA.HI.SX32 R129, R129, R98, 0x1b ;  /* 0x0000006281817211 */ /* 0x000fe200078fdaff */
[----:B------:R-:W-:Y:S05]  /*90a0*/  @!P1 BRA `(.L_x_10369) ;  /* 0x0000001000009947 */ /* 0x000fea0003800000 */
[----:B----4-:R1:W-:Y:S02]  /*90b0*/  RED.E.ADD.F32.FTZ.RN.STRONG.GPU [R2.64+-0x600], R13 ;  /* 0xfffa000d0200798e */ /* 0x0103e4000c10e7a0 */
.L_x_10369:
[----:B------:R-:W-:Y:S05]  /*90c0*/  BSYNC B0 ;  /* 0x0000000000007941 */ /* 0x000fea0003800000 */
.L_x_10368:
[----:B------:R-:W3:Y:S01]  /*90d0*/  LDS R129, [R129.X4+0x12c0] ;  /* 0x0012c00081817984 */ /* 0x000ee20000004800 */
[----:B------:R-:W-:Y:S01]  /*90e0*/  BSSY B0, `(.L_x_10370) ;  /* 0x0000005000007945 */ /* 0x000fe20003800000 */
[----:B-1--4-:R-:W-:Y:S02]  /*90f0*/  IADD3 R13, R98, 0x2e0, RZ ;  /* 0x000002e0620d7810 */ /* 0x012fe40007ffe0ff */
[----:B------:R-:W-:Y:S01]  /*9100*/  LEA.HI.SX32 R197, R197, R98, 0x1b ;  /* 0x00000062c5c57211 */ /* 0x000fe200078fdaff */
[----:B------:R-:W-:Y:S05]  /*9110*/  @!P2 BRA `(.L_x_10371) ;  /* 0x000000100000a947 */ /* 0x000fea0003800000 */
[----:B---3--:R1:W-:Y:S02]  /*9120*/  RED.E.ADD.F32.FTZ.RN.STRONG.GPU [R2.64+-0x580], R129 ;  /* 0xfffa80810200798e */ /* 0x0083e4000c10e7a0 */
.L_x_10371:
[----:B------:R-:W-:Y:S05]  /*9130*/  BSYNC B0 ;  /* 0x0000000000007941 */ /* 0x000fea0003800000 */
.L_x_10370:
[----:B------:R-:W4:Y:S01]  /*9140*/  LDS R197, [R197.X4+0x1340] ;  /* 0x00134000c5c57984 */ /* 0x000f220000004800 */
[----:B------:R-:W-:Y:S01]  /*9150*/  BSSY B0, `(.L_x_10372) ;  /* 0x0000005000007945 */ /* 0x000fe20003800000 */
[----:B-1-3--:R-:W-:Y:S02]  /*9160*/  IADD3 R129, R98, 0x300, RZ ;  /* 0x0000030062817810 */ /* 0x00afe40007ffe0ff */
[----:B------:R-:W-:Y:S01]  /*9170*/  LEA.HI.SX32 R13, R13, R98, 0x1b ;  /* 0x000000620d0d7211 */ /* 0x000fe200078fdaff */
[----:B------:R-:W-:Y:S05]  /*9180*/  @!P3 BRA `(.L_x_10373) ;  /* 0x000000100000b947 */ /* 0x000fea0003800000 */
[----:B----4-:R1:W-:Y:S02]  /*9190*/  RED.E.ADD.F32.FTZ.RN.STRONG.GPU [R2.64+-0x500], R197 ;  /* 0xfffb00c50200798e */ /* 0x0103e4000c10e7a0 */
.L_x_10373:
[----:B------:R-:W-:Y:S05]  /*91a0*/  BSYNC B0 ;  /* 0x0000000000007941 */ /* 0x000fea0003800000 */
.L_x_10372:
[----:B------:R-:W3:Y:S01]  /*91b0*/  LDS R13, [R13.X4+0x13c0] ;  /* 0x0013c0000d0d7984 */ /* 0x000ee20000004800 */
[----:B------:R-:W-:Y:S01]  /*91c0*/  BSSY B0, `(.L_x_10374) ;  /* 0x0000004000007945 */ /* 0x000fe20003800000 */
[----:B------:R-:W-:Y:S01]  /*91d0*/  LEA.HI.SX32 R129, R129, R98, 0x1b ;  /* 0x0000006281817211 */ /* 0x000fe200078fdaff */
[----:B------:R-:W-:Y:S05]  /*91e0*/  @!P4 BRA `(.L_x_10375) ;  /* 0x000000100000c947 */ /* 0x000fea0003800000 */
[----:B---3--:R3:W-:Y:S02]  /*91f0*/  RED.E.ADD.F32.FTZ.RN.STRONG.GPU [R2.64+-0x480], R13 ;  /* 0xfffb800d0200798e */ /* 0x0087e4000c10e7a0 */
.L_x_10375:
[----:B------:R-:W-:Y:S05]  /*9200*/  BSYNC B0 ;  /* 0x0000000000007941 */ /* 0x000fea0003800000 */
.L_x_10374:
[----:B------:R-:W1:Y:S01]  /*9210*/  LDS R129, [R129.X4+0x1440] ;  /* 0x0014400081817984 */ /* 0x000e620000004800 */
[----:B------:R-:W-:Y:S01]  /*9220*/  BSSY B0, `(.L_x_10376) ;  /* 0x0000005000007945 */ /* 0x000fe20003800000 */
[----:B---3--:R-:W-:-:S02]  /*9230*/  IADD3 R13, R98, 0x320, RZ ;  /* 0x00000320620d7810 */ /* 0x008fc40007ffe0ff */
[----:B-1--4-:R-:W-:Y:S01]  /*9240*/  IADD3 R197, R98, 0x340, RZ ;  /* 0x0000034062c57810 */ /* 0x012fe20007ffe0ff */
[----:B------:R-:W-:Y:S05]  /*9250*/  @!P5 BRA `(.L_x_10377) ;  /* 0x000000100000d947 */ /* 0x000fea0003800000 */
[----:B------:R1:W-:Y:S02]  /*9260*/  RED.E.ADD.F32.FTZ.RN.STRONG.GPU [R2.64+-0x400], R129 ;  /* 0xfffc00810200798e */ /* 0x0003e4000c10e7a0 */
.L_x_10377:
[----:B------:R-:W-:Y:S05]  /*9270*/  BSYNC B0 ;  /* 0x0000000000007941 */ /* 0x000fea0003800000 */
.L_x_10376:
        /* <DEDUP_REMOVED lines=14> */
.L_x_10379:
[----:B------:R-:W-:Y:S05]  /*9360*/  BSYNC B0 ;  /* 0x0000000000007941 */ /* 0x000fea0003800000 */
.L_x_10378:
[----:B------:R-:W3:Y:S01]  /*9370*/  LDS R197, [R197.X4+0x1540] ;  /* 0x00154000c5c57984 */ /* 0x000ee20000004800 */
[----:B------:R-:W-:Y:S01]  /*9380*/  BSSY B0, `(.L_x_10380) ;  /* 0x0000005000007945 */ /* 0x000fe20003800000 */
[----:B-1----:R-:W-:-:S02]  /*9390*/  IADD3 R13, R98, 0x380, RZ ;  /* 0x00000380620d7810 */ /* 0x002fc40007ffe0ff */
[----:B------:R-:W-:Y:S01]  /*93a0*/  LEA.HI.SX32 R129, R129, R98, 0x1b ;  /* 0x0000006281817211 */ /* 0x000fe200078fdaff */
[----:B------:R-:W-:Y:S05]  /*93b0*/  @!P0 BRA `(.L_x_10381) ;  /* 0x0000001000008947 */ /* 0x000fea0003800000 */
[----:B---3--:R1:W-:Y:S02]  /*93c0*/  RED.E.ADD.F32.FTZ.RN.STRONG.GPU [R2.64+-0x300], R197 ;  /* 0xfffd00c50200798e */ /* 0x0083e4000c10e7a0 */
.L_x_10381:
[----:B------:R-:W-:Y:S05]  /*93d0*/  BSYNC B0 ;  /* 0x0000000000007941 */ /* 0x000fea0003800000 */
.L_x_10380:
[----:B------:R-:W4:Y:S01]  /*93e0*/  LDS R129, [R129.X4+0x15c0] ;  /* 0x0015c00081817984 */ /* 0x000f220000004800 */
[----:B------:R-:W-:Y:S01]  /*93f0*/  BSSY B0, `(.L_x_10382) ;  /* 0x0000005000007945 */ /* 0x000fe20003800000 */
[----:B------:R-:W-:Y:S02]  /*9400*/  IADD3 R15, R98, 0x3a0, RZ ;  /* 0x000003a0620f7810 */ /* 0x000fe40007ffe0ff */
[----:B------:R-:W-:Y:S01]  /*9410*/  LEA.HI.SX32 R13, R13, R98, 0x1b ;  /* 0x000000620d0d7211 */ /* 0x000fe200078fdaff */
[----:B------:R-:W-:Y:S05]  /*9420*/  @!P1 BRA `(.L_x_10383) ;  /* 0x0000001000009947 */ /* 0x000fea0003800000 */
[----:B----4-:R4:W-:Y:S02]  /*9430*/  RED.E.ADD.F32.FTZ.RN.STRONG.GPU [R2.64+-0x280], R129 ;  /* 0xfffd80810200798e */ /* 0x0109e4000c10e7a0 */
.L_x_10383:
[----:B------:R-:W-:Y:S05]  /*9440*/  BSYNC B0 ;  /* 0x0000000000007941 */ /* 0x000fea0003800000 */
.L_x_10382:
[----:B------:R-:W1:Y:S01]  /*9450*/  LDS R13, [R13.X4+0x1640] ;  /* 0x001640000d0d7984 */ /* 0x000e620000004800 */
[----:B------:R-:W-:Y:S01]  /*9460*/  BSSY B0, `(.L_x_10384) ;  /* 0x0000005000007945 */ /* 0x000fe20003800000 */
[----:B----4-:R-:W-:Y:S02]  /*9470*/  IADD3 R129, R98, 0x3c0, RZ ;  /* 0x000003c062817810 */ /* 0x010fe40007ffe0ff */
[----:B------:R-:W-:Y:S01]  /*9480*/  LEA.HI.SX32 R15, R15, R98, 0x1b ;  /* 0x000000620f0f7211 */ /* 0x000fe200078fdaff */
[----:B------:R-:W-:Y:S05]  /*9490*/  @!P2 BRA `(.L_x_10385) ;  /* 0x000000100000a947 */ /* 0x000fea0003800000 */
[----:B-1----:R1:W-:Y:S02]  /*94a0*/  RED.E.ADD.F32.FTZ.RN.STRONG.GPU [R2.64+-0x200], R13 ;  /* 0xfffe000d0200798e */ /* 0x0023e4000c10e7a0 */
.L_x_10385:
[----:B------:R-:W-:Y:S05]  /*94b0*/  BSYNC B0 ;  /* 0x0000000000007941 */ /* 0x000fea0003800000 */
.L_x_10384:
[----:B------:R-:W4:Y:S01]  /*94c0*/  LDS R15, [R15.X4+0x16c0] ;  /* 0x0016c0000f0f7984 */ /* 0x000f220000004800 */
[----:B------:R-:W-:Y:S01]  /*94d0*/  BSSY B0, `(.L_x_10386) ;  /* 0x0000005000007945 */ /* 0x000fe20003800000 */
[----:B-1----:R-:W-:-:S02]  /*94e0*/  IADD3 R13, R98, 0x3e0, RZ ;  /* 0x000003e0620d7810 */ /* 0x002fc40007ffe0ff */
[----:B------:R-:W-:Y:S01]  /*94f0*/  LEA.HI.SX32 R129, R129, R98, 0x1b ;  /* 0x0000006281817211 */ /* 0x000fe200078fdaff */
[----:B------:R-:W-:Y:S05]  /*9500*/  @!P3 BRA `(.L_x_10387) ;  /* 0x000000100000b947 */ /* 0x000fea0003800000 */
[----:B----4-:R1:W-:Y:S02]  /*9510*/  RED.E.ADD.F32.FTZ.RN.STRONG.GPU [R2.64+-0x180], R15 ;  /* 0xfffe800f0200798e */ /* 0x0103e4000c10e7a0 */
.L_x_10387:
[----:B------:R-:W-:Y:S05]  /*9520*/  BSYNC B0 ;  /* 0x0000000000007941 */ /* 0x000fea0003800000 */
.L_x_10386:
[----:B------:R-:W1:Y:S01]  /*9530*/  LDS R129, [R129.X4+0x1740] ;  /* 0x0017400081817984 */ /* 0x000e620000004800 */
[----:B------:R-:W-:Y:S01]  /*9540*/  BSSY B0, `(.L_x_10388) ;  /* 0x0000004000007945 */ /* 0x000fe20003800000 */
[----:B------:R-:W-:Y:S01]  /*9550*/  LEA.HI.SX32 R13, R13, R98, 0x1b ;  /* 0x000000620d0d7211 */ /* 0x000fe200078fdaff */
[----:B------:R-:W-:Y:S05]  /*9560*/  @!P4 BRA `(.L_x_10389) ;  /* 0x000000100000c947 */ /* 0x000fea0003800000 */
[----:B-1----:R1:W-:Y:S02]  /*9570*/  RED.E.ADD.F32.FTZ.RN.STRONG.GPU [R2.64+-0x100], R129 ;  /* 0xffff00810200798e */ /* 0x0023e4000c10e7a0 */
.L_x_10389:
[----:B------:R-:W-:Y:S05]  /*9580*/  BSYNC B0 ;  /* 0x0000000000007941 */ /* 0x000fea0003800000 */
.L_x_10388:
[----:B------:R-:W4:Y:S01]  /*9590*/  LDS R13, [R13.X4+0x17c0] ;  /* 0x0017c0000d0d7984 */ /* 0x000f220000004800 */
[----:B------:R-:W-:Y:S01]  /*95a0*/  BSSY B0, `(.L_x_10390) ;  /* 0x0000003000007945 */ /* 0x000fe20003800000 */
[----:B------:R-:W-:Y:S05]  /*95b0*/  @!P5 BRA `(.L_x_10391) ;  /* 0x000000100000d947 */ /* 0x000fea0003800000 */
[----:B----4-:R4:W-:Y:S02]  /*95c0*/  RED.E.ADD.F32.FTZ.RN.STRONG.GPU [R2.64+-0x80], R13 ;  /* 0xffff800d0200798e */ /* 0x0109e4000c10e7a0 */
.L_x_10391:
[----:B------:R-:W-:Y:S05]  /*95d0*/  BSYNC B0 ;  /* 0x0000000000007941 */ /* 0x000fea0003800000 */
.L_x_10390:
[----:B-1--4-:R-:W1:Y:S01]  /*95e0*/  SHFL.DOWN PT, R2, R143, 0x1, 0x1f ;  /* 0x08201f008f027f89 */ /* 0x012e6200000e0000 */
[----:B------:R-:W-:Y:S01]  /*95f0*/  ISETP.GT.AND P0, PT, R96, 0x1e, PT ;  /* 0x0000001e6000780c */ /* 0x000fe20003f04270 */
[----:B------:R-:W-:Y:S01]  /*9600*/  FMUL.FTZ R223, R122, R223 ;  /* 0x000000df7adf7220 */ /* 0x000fe20000410000 */
[----:B------:R-:W-:Y:S01]  /*9610*/  MOV R13, R143 ;  /* 0x0000008f000d7202 */ /* 0x000fe20000000f00 */
[----:B------:R-:W4:Y:S01]  /*9620*/  SHFL.DOWN PT, R129, R195, 0x1, 0x1f ;  /* 0x08201f00c3817f89 */ /* 0x000f2200000e0000 */
[----:B------:R-:W-:Y:S01]  /*9630*/  MOV R14, R195 ;  /* 0x000000c3000e7202 */ /* 0x000fe20000000f00 */
[-C--:B------:R-:W-:Y:S01]  /*9640*/  FFMA.FTZ R49, R66, R138.reuse, R49 ;  /* 0x0000008a42317223 */ /* 0x080fe20000010031 */
[----:B------:R-:W-:Y:S01]  /*9650*/  MOV R15, R189 ;  /* 0x000000bd000f7202 */ /* 0x000fe20000000f00 */
[----:B------:R-:W5:Y:S01]  /*9660*/  SHFL.DOWN PT, R144, R189, 0x1, 0x1f ;  /* 0x08201f00bd907f89 */ /* 0x000f6200000e0000 */
[----:B------:R-:W-:Y:S01]  /*9670*/  MOV R12, R145 ;  /* 0x00000091000c7202 */ /* 0x000fe20000000f00 */
[----:B------:R-:W-:Y:S01]  /*9680*/  FFMA.FTZ R138, R19, R138, R139 ;  /* 0x0000008a138a7223 */ /* 0x000fe2000001008b */
        /* <DEDUP_REMOVED lines=130> */
[----:B------:R-:W-:Y:S02]  /*9eb0*/  FADD.FTZ R77, R192, R77 ;  /* 0x0000004dc04d7221 */ /* 0x000fe40000010000 */
[----:B------:R-:W-:Y:S02]  /*9ec0*/  FADD.FTZ R86, R215, R86 ;  /* 0x00000056d7567221 */ /* 0x000fe40000010000 */
[----:B------:R-:W-:Y:S02]  /*9ed0*/  FFMA.FTZ R55, R72, R212, R55 ;  /* 0x000000d448377223 */ /* 0x000fe40000010037 */
[----:B------:R-:W-:Y:S02]  /*9ee0*/  FADD.FTZ R87, R152, R87 ;  /* 0x0000005798577221 */ /* 0x000fe40000010000 */
[----:B------:R-:W-:Y:S02]  /*9ef0*/  FFMA.FTZ R57, R74, R208, R57 ;  /* 0x000000d04a397223 */ /* 0x000fe40000010039 */
        /* <DEDUP_REMOVED lines=9> */
[----:B-1----:R-:W-:Y:S02]  /*9f90*/  ULDC UR30, c[0x0][0x174] ;  /* 0x00005d00001e7ab9 */ /* 0x002fe40000000800 */
[----:B------:R-:W-:-:S02]  /*9fa0*/  UISETP.NE.AND UP0, UPT, UR29, UR30, UPT ;  /* 0x0000001e1d00728c */ /* 0x000fc4000bf05270 */
        /* <DEDUP_REMOVED lines=10> */
.L_x_10393:
[----:B-1----:R-:W-:Y:S05]  /*a050*/  BSYNC B0 ;  /* 0x0000000000007941 */ /* 0x002fea0003800000 */
.L_x_10392:
        /* <DEDUP_REMOVED lines=8> */
.L_x_10315:
        /* <DEDUP_REMOVED lines=24> */
[----:B------:R-:W-:Y:S01]  /*a260*/  STS.128 [R93], R60 ;  /* 0x0000003c5d007388 */ /* 0x000fe20000000c00 */
[----:B------:R-:W-:Y:S01]  /*a270*/  UIMAD UR7, UR19, UR31, UR7 ;  /* 0x0000001f130772a4 */ /* 0x000fe2000f8e0207 */
[----:B------:R-:W-:Y:S01]  /*a280*/  F2FP.PACK_AB R6, R87, R88 ;  /* 0x000000585706723e */ /* 0x000fe200000000ff */
[----:B------:R-:W-:Y:S01]  /*a290*/  FADD.FTZ R89, R0, R89 ;  /* 0x0000005900597221 */ /* 0x000fe20000010000 */
[----:B------:R-:W-:Y:S01]  /*a2a0*/  STS.128 [R93+0x10], R52 ;  /* 0x000010345d007388 */ /* 0x000fe20000000c00 */
[----:B------:R-:W-:-:S06]  /*a2b0*/  NOP ;  /* 0x0000000000007918 */ /* 0x000fcc0000000000 */
[----:B------:R-:W1:Y:S01]  /*a2c0*/  LDS.128 R8, [R96.X16] ;  /* 0x0000000060087984 */ /* 0x000e62000000cc00 */
[----:B------:R-:W-:Y:S01]  /*a2d0*/  ULDC.64 UR30, c[0x0][0x330] ;  /* 0x0000cc00001e7ab9 */ /* 0x000fe20000000a00 */
[----:B------:R-:W-:Y:S01]  /*a2e0*/  F2FP.PACK_AB R19, R77, R78 ;  /* 0x0000004e4d13723e */ /* 0x000fe200000000ff */
[----:B------:R-:W-:Y:S01]  /*a2f0*/  UIADD3 UR9, UR9, UR7, URZ ;  /* 0x0000000709097290 */ /* 0x000fe2000fffe03f */
[----:B0-----:R-:W0:Y:S01]  /*a300*/  LDS.128 R12, [R96.X16+0x200] ;  /* 0x00020000600c7984 */ /* 0x001e22000000cc00 */
        /* <DEDUP_REMOVED lines=28> */
[----:B-1----:R-:W-:Y:S01]  /*a4d0*/  STG.E.128 [R2.64], R8 ;  /* 0x0000000802007986 */ /* 0x002fe2000c101d20 */
[----:B------:R-:W-:Y:S01]  /*a4e0*/  ULEA UR7, UP0, UR8, UR16, 0x1 ;  /* 0x0000001008077291 */ /* 0x000fe2000f80083f */
[----:B------:R-:W-:Y:S01]  /*a4f0*/  FADD.FTZ R81, R82, R81 ;  /* 0x0000005152517221 */ /* 0x000fe20000010000 */
[----:B------:R-:W-:Y:S01]  /*a500*/  UIADD3 UR23, UP3, UR23, -0x400, URZ ;  /* 0xfffffc0017177890 */ /* 0x000fe2000ff7e03f */
[----:B0-----:R0:W-:Y:S01]  /*a510*/  STG.E.128 [R2.64+0x200], R12 ;  /* 0x0002000c02007986 */ /* 0x0011e2000c101d20 */
        /* <DEDUP_REMOVED lines=26> */
.L_x_10313:
        /* <DEDUP_REMOVED lines=26> */
.L_x_10397:
[----:B0-----:R-:W-:Y:S05]  /*a860*/  BSYNC B0 ;  /* 0x0000000000007941 */ /* 0x001fea0003800000 */
.L_x_10396:
        /* <DEDUP_REMOVED lines=25> */
.L_x_10399:
[----:B0-----:R-:W0:Y:S02]  /*aa00*/  S2R R11, SR_TID.X ;  /* 0x00000000000b7919 */ /* 0x001e240000002100 */
.L_x_10400:
[----:B0-----:R-:W-:Y:S05]  /*aa10*/  BSYNC B0 ;  /* 0x0000000000007941 */ /* 0x001fea0003800000 */
.L_x_10398:
        /* <DEDUP_REMOVED lines=12> */
.L_x_10401:
        /* <DEDUP_REMOVED lines=32> */
.L_x_10402:
        /* <DEDUP_REMOVED lines=10> */
.L_x_14713:


//--------------------- .text._Z25selective_scan_bwd_kernelI32Selective_Scan_bwd_kernel_traitsILi32ELi16ELb1ELb1ELb0ELb1ELb0EN3c104HalfENS1_7complexIfEEEEv12SSMParamsBwd --------------------------
	.section	.text._Z25selective_scan_bwd_kernelI32Selective_Scan_bwd_kernel_traitsILi32ELi16ELb1ELb1ELb0ELb1ELb0EN3c104HalfENS1_7complexIfEEEEv12SSMParamsBwd,"ax",@progbits
	.sectioninfo	@"SHI_REGISTERS=251"
	.align	128
        .global         _Z25selective_scan_bwd_kernelI32Selective_Scan_bwd_kernel_traitsILi32ELi16ELb1ELb1ELb0ELb1ELb0EN3c104HalfENS1_7complexIfEEEEv12SSMParamsBwd
        .type           _Z25selective_scan_bwd_kernelI32Selective_Scan_bwd_kernel_traitsILi32ELi16ELb1ELb1ELb0ELb1ELb0EN3c104HalfENS1_7complexIfEEEEv12SSMParamsBwd,@function
        .size           _Z25selective_scan_bwd_kernelI32Selective_Scan_bwd_kernel_traitsILi32ELi16ELb1ELb1ELb0ELb1ELb0EN3c104HalfENS1_7complexIfEEEEv12SSMParamsBwd,(.L_x_14714 - _Z25selective_scan_bwd_kernelI32Selective_Scan_bwd_kernel_traitsILi32ELi16ELb1ELb1ELb0ELb1ELb0EN3c104HalfENS1_7complexIfEEEEv12SSMParamsBwd)
        .other          _Z25selective_scan_bwd_kernelI32Selective_Scan_bwd_kernel_traitsILi32ELi16ELb1ELb1ELb0ELb1ELb0EN3c104HalfENS1_7complexIfEEEEv12SSMParamsBwd,@"STO_CUDA_ENTRY STV_DEFAULT"
_Z25selective_scan_bwd_kernelI32Selective_Scan_bwd_kernel_traitsILi32ELi16ELb1ELb1ELb0ELb1ELb0EN3c104HalfENS1_7complexIfEEEEv12SSMParamsBwd:
.text._Z25selective_scan_bwd_kernelI32Selective_Scan_bwd_kernel_traitsILi32ELi16ELb1ELb1ELb0ELb1ELb0EN3c104HalfENS1_7complexIfEEEEv12SSMParamsBwd:
        /* <DEDUP_REMOVED lines=166> */
.L_x_10516:
        /* <DEDUP_REMOVED lines=117> */
.L_x_10405:
[----:B------:R-:W-:Y:S05]  /*11b0*/  BSYNC B0 ;  /* 0x0000000000007941 */ /* 0x000fea0003800000 */
.L_x_10404:
        /* <DEDUP_REMOVED lines=39> */
.L_x_10407:
[----:B------:R-:W-:Y:S05]  /*1430*/  BSYNC B0 ;  /* 0x0000000000007941 */ /* 0x000fea0003800000 */
.L_x_10406:
        /* <DEDUP_REMOVED lines=39> */
.L_x_10409:
[----:B------:R-:W-:Y:S05]  /*16b0*/  BSYNC B0 ;  /* 0x0000000000007941 */ /* 0x000fea0003800000 */
.L_x_10408:
        /* <DEDUP_REMOVED lines=39> */
.L_x_10411:
[----:B------:R-:W-:Y:S05]  /*1930*/  BSYNC B0 ;  /* 0x0000000000007941 */ /* 0x000fea0003800000 */
.L_x_10410:
        /* <DEDUP_REMOVED lines=39> */
.L_x_10413:
[----:B------:R-:W-:Y:S05]  /*1bb0*/  BSYNC B0 ;  /* 0x0000000000007941 */ /* 0x000fea0003800000 */
.L_x_10412:
        /* <DEDUP_REMOVED lines=39> */
.L_x_10415:
[----:B------:R-:W-:Y:S05]  /*1e30*/  BSYNC B0 ;  /* 0x0000000000007941 */ /* 0x000fea0003800000 */
.L_x_10414:
        /* <DEDUP_REMOVED lines=39> */
.L_x_10417:
[----:B------:R-:W-:Y:S05]  /*20b0*/  BSYNC B0 ;  /* 0x0000000000007941 */ /* 0x000fea0003800000 */
.L_x_10416:
        /* <DEDUP_REMOVED lines=40> */
.L_x_10419:
[----:B------:R-:W-:Y:S05]  /*2340*/  BSYNC B0 ;  /* 0x0000000000007941 */ /* 0x000fea0003800000 */
.L_x_10418:
        /* <DEDUP_REMOVED lines=39> */
.L_x_10421:
[----:B------:R-:W-:Y:S05]  /*25c0*/  BSYNC B0 ;  /* 0x0000000000007941 */ /* 0x000fea0003800000 */
.L_x_10420:
        /* <DEDUP_REMOVED lines=39> */
.L_x_10423:
[----:B------:R-:W-:Y:S05]  /*2840*/  BSYNC B0 ;  /* 0x0000000000007941 */ /* 0x000fea0003800000 */
.L_x_10422:
        /* <DEDUP_REMOVED lines=37> */
.L_x_10425:
[----:B------:R-:W-:Y:S05]  /*2aa0*/  BSYNC B0 ;  /* 0x0000000000007941 */ /* 0x000fea0003800000 */
.L_x_10424:
        /* <DEDUP_REMOVED lines=33> */
.L_x_10427:
[----:B------:R-:W-:Y:S05]  /*2cc0*/  BSYNC B0 ;  /* 0x0000000000007941 */ /* 0x000fea0003800000 */
.L_x_10426:
        /* <DEDUP_REMOVED lines=33> */
.L_x_10429:
[----:B------:R-:W-:Y:S05]  /*2ee0*/  BSYNC B0 ;  /* 0x0000000000007941 */ /* 0x000fea0003800000 */
.L_x_10428:
        /* <DEDUP_REMOVED lines=33> */
.L_x_10431:
[----:B------:R-:W-:Y:S05]  /*3100*/  BSYNC B0 ;  /* 0x0000000000007941 */ /* 0x000fea0003800000 */
.L_x_10430:
        /* <DEDUP_REMOVED lines=33> */
.L_x_10433:
[----:B------:R-:W-:Y:S05]  /*3320*/  BSYNC B0 ;  /* 0x0000000000007941 */ /* 0x000fea0003800000 */
.L_x_10432:
        /* <DEDUP_REMOVED lines=33> */
.L_x_10435:
[----:B------:R-:W-:Y:S05]  /*3540*/  BSYNC B0 ;  /* 0x0000000000007941 */ /* 0x000fea0003800000 */
.L_x_10434:
        /* <DEDUP_REMOVED lines=39> */
.L_x_10515:
        /* <DEDUP_REMOVED lines=112> */
[C---:B------:R-:W-:Y:S02]  /*3ec0*/  FMUL.FTZ R109, R2.reuse, R85 ;  /* 0x00000055026d7220 */ /* 0x040fe40000410000 */
[C---:B------:R-:W-:Y:S02]  /*3ed0*/  FMUL.FTZ R3, R2.reuse, R91 ;  /* 0x0000005b02037220 */ /* 0x040fe40000410000 */
[C---:B------:R-:W-:Y:S01]  /*3ee0*/  FMUL.FTZ R107, R2.reuse, R88 ;  /* 0x00000058026b7220 */ /* 0x040fe20000410000 */
[----:B------:R-:W-:Y:S01]  /*3ef0*/  MUFU.SIN R134, R29 ;  /* 0x0000001d00867308 */ /* 0x000fe20000000400 */
[----:B-1----:R-:W-:-:S02]  /*3f00*/  FMUL.FTZ R28, R2, R92 ;  /* 0x0000005c021c7220 */ /* 0x002fc40000410000 */
[C---:B------:R-:W-:Y:S02]  /*3f10*/  FMUL.FTZ R110, R2.reuse, R84 ;  /* 0x00000054026e7220 */ /* 0x040fe40000410000 */
[C---:B------:R-:W-:Y:S02]  /*3f20*/  FMUL.FTZ R112, R2.reuse, R81 ;  /* 0x0000005102707220 */ /* 0x040fe40000410000 */
[C---:B------:R-:W-:Y:S01]  /*3f30*/  FMUL.FTZ R114, R2.reuse, R82 ;  /* 0x0000005202727220 */ /* 0x040fe20000410000 */
        /* <DEDUP_REMOVED lines=18> */
[C---:B0-----:R-:W-:Y:S02]  /*4060*/  FMUL.FTZ R12, R2.reuse, R79 ;  /* 0x0000004f020c7220 */ /* 0x041fe40000410000 */
[C---:B------:R-:W-:Y:S02]  /*4070*/  FMUL.FTZ R13, R2.reuse, R80 ;  /* 0x00000050020d7220 */ /* 0x040fe40000410000 */
[----:B------:R-:W-:-:S03]  /*4080*/  FMUL.FTZ R14, R2, R73 ;  /* 0x00000049020e7220 */ /* 0x000fc60000410000 */
[----:B------:R-:W-:Y:S01]  /*4090*/  MUFU.SIN R129, R105 ;  /* 0x0000006900817308 */ /* 0x000fe20000000400 */
[----:B-1----:R-:W-:-:S07]  /*40a0*/  FMUL.FTZ R103, R2, R90 ;  /* 0x0000005a02677220 */ /* 0x002fce0000410000 */
[----:B------:R0:W-:Y:S01]  /*40b0*/  MUFU.COS R131, R105 ;  /* 0x0000006900837308 */ /* 0x0001e20000000000 */
[----:B--2---:R-:W-:-:S07]  /*40c0*/  HADD2.F32 R22, -RZ, R16.H1_H1 ;  /* 0x30000010ff167230 */ /* 0x004fce0000004100 */
[----:B------:R-:W-:Y:S01]  /*40d0*/  MUFU.SIN R121, R102 ;  /* 0x0000006600797308 */ /* 0x000fe20000000400 */
[C---:B0-----:R-:W-:Y:S02]  /*40e0*/  FMUL.FTZ R105, R2.reuse, R87 ;  /* 0x0000005702697220 */ /* 0x041fe40000410000 */
        /* <DEDUP_REMOVED lines=79> */
[----:B------:R-:W-:Y:S02]  /*45e0*/  FMUL.FTZ R162, R27, R90 ;  /* 0x0000005a1ba27220 */ /* 0x000fe40000410000 */
        /* <DEDUP_REMOVED lines=43> */
[----:B------:R-:W-:Y:S02]  /*48a0*/  FMUL.FTZ R166, R103, R88 ;  /* 0x0000005867a67220 */ /* 0x000fe40000410000 */
        /* <DEDUP_REMOVED lines=31> */
[----:B------:R-:W-:Y:S02]  /*4aa0*/  FMUL.FTZ R174, R111, R86 ;  /* 0x000000566fae7220 */ /* 0x000fe40000410000 */
        /* <DEDUP_REMOVED lines=23> */
[CC--:B------:R-:W-:Y:S02]  /*4c20*/  FFMA.FTZ R17, R143.reuse, R16.reuse, -R17 ;  /* 0x000000108f117223 */ /* 0x0c0fe40000010811 */
        /* <DEDUP_REMOVED lines=14> */
[C---:B------:R-:W-:Y:S02]  /*4d10*/  FMUL.FTZ R16, R138.reuse, R17 ;  /* 0x000000118a107220 */ /* 0x040fe40000410000 */
        /* <DEDUP_REMOVED lines=14> */
[-C--:B------:R-:W-:Y:S02]  /*4e00*/  FMUL.FTZ R185, R124, R81.reuse ;  /* 0x000000517cb97220 */ /* 0x080fe40000410000 */
        /* <DEDUP_REMOVED lines=35> */
[C---:B------:R-:W-:Y:S02]  /*5040*/  FFMA.FTZ R184, R137.reuse, R125, R184 ;  /* 0x0000007d89b87223 */ /* 0x040fe400000100b8 */
        /* <DEDUP_REMOVED lines=33> */
[-C--:B------:R-:W-:Y:S01]  /*5260*/  FMUL.FTZ R201, R190, R73.reuse ;  /* 0x00000049bec97220 */ /* 0x080fe20000410000 */
[--C-:B------:R-:W-:Y:S02]  /*5270*/  HADD2.F32 R193, -RZ, R15.reuse.H0_H0 ;  /* 0x2000000fffc17230 */ /* 0x100fe40000004100 */
[----:B------:R-:W-:Y:S01]  /*5280*/  HADD2.F32 R199, -RZ, R15.H1_H1 ;  /* 0x3000000fffc77230 */ /* 0x000fe20000004100 */
[----:B------:R-:W-:Y:S01]  /*5290*/  HFMA2.MMA R15, -RZ, RZ, 0, 9.5367431640625e-07 ;  /* 0x00000010ff0f7435 */ /* 0x000fe200000001ff */
[----:B------:R-:W-:Y:S02]  /*52a0*/  FMUL.FTZ R203, R184, R73 ;  /* 0x00000049b8cb7220 */ /* 0x000fe40000410000 */
[----:B------:R-:W-:Y:S01]  /*52b0*/  FFMA.FTZ R12, R130, R201, R13 ;  /* 0x000000c9820c7223 */ /* 0x000fe2000001000d */
[----:B------:R-:W-:Y:S01]  /*52c0*/  ISETP.NE.AND P2, PT, R98, 0x1f, PT ;  /* 0x0000001f6200780c */ /* 0x000fe20003f45270 */
[----:B------:R-:W-:Y:S02]  /*52d0*/  FFMA.FTZ R14, R130, R203, R125 ;  /* 0x000000cb820e7223 */ /* 0x000fe4000001007d */
[----:B------:R-:W-:-:S02]  /*52e0*/  FMUL.FTZ R17, R129, R12 ;  /* 0x0000000c81117220 */ /* 0x000fc40000410000 */
[----:B---3--:R-:W-:Y:S01]  /*52f0*/  FMUL.FTZ R232, R0, R29 ;  /* 0x0000001d00e87220 */ /* 0x008fe20000410000 */
[----:B------:R-:W-:Y:S01]  /*5300*/  HADD2.F32 R125, -RZ, R7.H1_H1 ;  /* 0x30000007ff7d7230 */ /* 0x000fe20000004100 */
[-C--:B------:R-:W-:Y:S02]  /*5310*/  FMUL.FTZ R13, R129, R14.reuse ;  /* 0x0000000e810d7220 */ /* 0x080fe40000410000 */
        /* <DEDUP_REMOVED lines=28> */
.L_x_10438:
[----:B0-----:R-:W-:Y:S05]  /*54e0*/  BSYNC B0 ;  /* 0x0000000000007941 */ /* 0x001fea0003800000 */
.L_x_10437:
        /* <DEDUP_REMOVED lines=281> */
.L_x_10440:
[----:B-1234-:R-:W-:Y:S05]  /*6680*/  BSYNC B0 ;  /* 0x0000000000007941 */ /* 0x01efea0003800000 */
.L_x_10439:
        /* <DEDUP_REMOVED lines=25> */
.L_x_10442:
[----:B------:R-:W-:Y:S05]  /*6820*/  BSYNC B0 ;  /* 0x0000000000007941 */ /* 0x000fea0003800000 */
.L_x_10441:
        /* <DEDUP_REMOVED lines=18> */
.L_x_10444:
[----:B------:R-:W-:Y:S05]  /*6950*/  BSYNC B0 ;  /* 0x0000000000007941 */ /* 0x000fea0003800000 */
.L_x_10443:
        /* <DEDUP_REMOVED lines=18> */
.L_x_10446:
[----:B------:R-:W-:Y:S05]  /*6a80*/  BSYNC B0 ;  /* 0x0000000000007941 */ /* 0x000fea0003800000 */
.L_x_10445:
        /* <DEDUP_REMOVED lines=18> */
.L_x_10448:
[----:B------:R-:W-:Y:S05]  /*6bb0*/  BSYNC B0 ;  /* 0x0000000000007941 */ /* 0x000fea0003800000 */
.L_x_10447:
        /* <DEDUP_REMOVED lines=69> */
[C---:B------:R-:W-:Y:S02]  /*7010*/  FFMA.FTZ R237, R99.reuse, R162, R14 ;  /* 0x000000a263ed7223 */ /* 0x040fe4000001000e */
        /* <DEDUP_REMOVED lines=23> */
[----:B------:R-:W-:Y:S02]  /*7190*/  FMUL.FTZ R14, R148, R239 ;  /* 0x000000ef940e7220 */ /* 0x000fe40000410000 */
        /* <DEDUP_REMOVED lines=43> */
[----:B------:R-:W-:Y:S02]  /*7450*/  FMUL.FTZ R14, R140, R239 ;  /* 0x000000ef8c0e7220 */ /* 0x000fe40000410000 */
        /* <DEDUP_REMOVED lines=11> */
[C---:B------:R-:W-:Y:S02]  /*7510*/  FMUL.FTZ R178, R138.reuse, R189 ;  /* 0x000000bd8ab27220 */ /* 0x040fe40000410000 */
        /* <DEDUP_REMOVED lines=22> */
[----:B------:R-:W-:Y:S02]  /*7680*/  FMUL.FTZ R14, R134, R197 ;  /* 0x000000c5860e7220 */ /* 0x000fe40000410000 */
        /* <DEDUP_REMOVED lines=73> */
[C---:B------:R-:W-:Y:S02]  /*7b20*/  FMUL.FTZ R132, R202.reuse, UR38 ;  /* 0x00000026ca847c20 */ /* 0x040fe40008410000 */
        /* <DEDUP_REMOVED lines=10> */
[C---:B------:R-:W-:Y:S02]  /*7bd0*/  FFMA.FTZ R135, R229.reuse, UR39, -R135 ;  /* 0x00000027e5877c23 */ /* 0x040fe40008010887 */
        /* <DEDUP_REMOVED lines=64> */
[----:B------:R-:W-:Y:S01]  /*7fe0*/  FMUL.FTZ R146, R146, -R216 ;  /* 0x800000d892927220 */ /* 0x000fe20000410000 */
[----:B------:R-:W-:Y:S01]  /*7ff0*/  STS [R2.X4+0x8a0], R201 ;  /* 0x0008a0c902007388 */ /* 0x000fe20000004800 */
[----:B------:R-:W-:Y:S02]  /*8000*/  FFMA.FTZ R193, R183, R193, R144 ;  /* 0x000000c1b7c17223 */ /* 0x000fe40000010090 */
[----:B------:R-:W-:Y:S02]  /*8010*/  FMUL.FTZ R144, R221, R84 ;  /* 0x00000054dd907220 */ /* 0x000fe40000410000 */
        /* <DEDUP_REMOVED lines=23> */
[C---:B------:R-:W-:Y:S02]  /*8190*/  FFMA.FTZ R182, R224.reuse, UR39, -R179 ;  /* 0x00000027e0b67c23 */ /* 0x040fe400080108b3 */
        /* <DEDUP_REMOVED lines=85> */
[----:B------:R-:W-:Y:S02]  /*86f0*/  FMUL.FTZ R182, R213, R88 ;  /* 0x00000058d5b67220 */ /* 0x000fe40000410000 */
        /* <DEDUP_REMOVED lines=174> */
.L_x_10450:
[----:B------:R-:W-:Y:S05]  /*91e0*/  BSYNC B0 ;  /* 0x0000000000007941 */ /* 0x000fea0003800000 */
.L_x_10449:
        /* <DEDUP_REMOVED lines=20> */
[----:B------:R-:W-:-:S02]  /*9330*/  ISETP.GE.AND P1, PT, R15, 0x41, PT ;  /* 0x000000410f00780c */ /* 0x000fc40003f26270 */
[----:B------:R-:W-:Y:S01]  /*9340*/  UIMAD UR37, UR20, UR31, UR37 ;  /* 0x0000001f142572a4 */ /* 0x000fe2000f8e0225 */
[----:B------:R-:W-:Y:S01]  /*9350*/  ISETP.GE.AND P2, PT, R15, 0x61, PT ;  /* 0x000000610f00780c */ /* 0x000fe20003f46270 */
[----:B------:R-:W-:Y:S01]  /*9360*/  UIMAD.WIDE.U32 UR30, UR20, UR30, UR28 ;  /* 0x0000001e141e72a5 */ /* 0x000fe2000f8e001c */
[----:B------:R-:W-:Y:S02]  /*9370*/  IADD3 R187, R98, 0x60, RZ ;  /* 0x0000006062bb7810 */ /* 0x000fe40007ffe0ff */
[----:B------:R-:W-:Y:S01]  /*9380*/  ULDC.64 UR28, c[0x0][0x318] ;  /* 0x0000c600001c7ab9 */ /* 0x000fe20000000a00 */
[----:B------:R-:W-:Y:S01]  /*9390*/  LEA.HI.SX32 R143, R143, R98, 0x1b ;  /* 0x000000628f8f7211 */ /* 0x000fe200078fdaff */
[----:B------:R-:W-:Y:S02]  /*93a0*/  UIADD3 UR37, UR37, UR31, URZ ;  /* 0x0000001f25257290 */ /* 0x000fe4000fffe03f */
[----:B------:R-:W-:Y:S02]  /*93b0*/  ULEA UR31, UP0, UR30, UR28, 0x3 ;  /* 0x0000001c1e1f7291 */ /* 0x000fe4000f80183f */
[----:B------:R-:W-:-:S02]  /*93c0*/  UIADD3 UR28, UR6, -UR38, URZ ;  /* 0x80000026061c7290 */ /* 0x000fc4000fffe03f */
[----:B------:R-:W-:Y:S02]  /*93d0*/  ULEA.HI.X UR29, UR30, UR29, UR37, 0x3, UP0 ;  /* 0x0000001d1e1d7291 */ /* 0x000fe400080f1c25 */
[----:B------:R-:W-:Y:S01]  /*93e0*/  UIMAD UR28, UR28, -0x400, URZ ;  /* 0xfffffc001c1c78a4 */ /* 0x000fe2000f8e023f */
[C---:B------:R-:W-:Y:S01]  /*93f0*/  LEA R2, P0, R98.reuse, UR31, 0x2 ;  /* 0x0000001f62027c11 */ /* 0x040fe2000f8010ff */
[----:B------:R-:W-:Y:S02]  /*9400*/  USHF.L.U64.HI UR30, UR8, 0x2, UR9 ;  /* 0x00000002081e7899 */ /* 0x000fe40008010209 */
[----:B------:R-:W-:Y:S01]  /*9410*/  ULDC.64 UR38, c[0x0][0x2b0] ;  /* 0x0000ac0000267ab9 */ /* 0x000fe20000000a00 */
[----:B------:R-:W-:Y:S01]  /*9420*/  LEA.HI.X R3, R98, UR29, RZ, 0x2, P0 ;  /* 0x0000001d62037c11 */ /* 0x000fe200080f14ff */
[----:B------:R-:W-:Y:S01]  /*9430*/  UIMAD UR30, UR30, UR38, URZ ;  /* 0x000000261e1e72a4 */ /* 0x000fe2000f8e023f */
[----:B------:R-:W-:Y:S01]  /*9440*/  MOV R13, UR28 ;  /* 0x0000001c000d7c02 */ /* 0x000fe20008000f00 */
[----:B------:R-:W-:Y:S01]  /*9450*/  USHF.L.U32 UR28, UR8, 0x2, URZ ;  /* 0x00000002081c7899 */ /* 0x000fe2000800063f */
[----:B------:R-:W-:-:S03]  /*9460*/  ISETP.GE.AND P0, PT, R15, 0x21, PT ;  /* 0x000000210f00780c */ /* 0x000fc60003f06270 */
[----:B------:R-:W-:Y:S01]  /*9470*/  IMAD.WIDE R2, R13, 0x4, R2 ;  /* 0x000000040d027825 */ /* 0x000fe200078e0202 */
[----:B------:R-:W-:Y:S01]  /*9480*/  UIMAD UR30, UR28, UR39, UR30 ;  /* 0x000000271c1e72a4 */ /* 0x000fe2000f8e021e */
[----:B------:R-:W-:-:S05]  /*9490*/  MOV R13, UR28 ;  /* 0x0000001c000d7c02 */ /* 0x000fca0008000f00 */
[----:B------:R-:W-:Y:S01]  /*94a0*/  IMAD.WIDE.U32 R2, R13, c[0x0][0x2b0], R2 ;  /* 0x0000ac000d027a25 */ /* 0x000fe200078e0002 */
[----:B------:R-:W-:-:S04]  /*94b0*/  IADD3 R13, R98, 0x20, RZ ;  /* 0x00000020620d7810 */ /* 0x000fc80007ffe0ff */
[----:B------:R-:W-:Y:S02]  /*94c0*/  LEA.HI.SX32 R13, R13, R98, 0x1b ;  /* 0x000000620d0d7211 */ /* 0x000fe400078fdaff */
[----:B------:R-:W-:-:S04]  /*94d0*/  IADD3 R3, R3, UR30, RZ ;  /* 0x0000001e03037c10 */ /* 0x000fc8000fffe0ff */
[----:B------:R-:W1:Y:S01]  /*94e0*/  LDS R13, [R13.X4+0x8c0] ;  /* 0x0008c0000d0d7984 */ /* 0x000e620000004800 */
[----:B------:R-:W-:Y:S05]  /*94f0*/  @!P0 BRA `(.L_x_10452) ;  /* 0x0000001000008947 */ /* 0x000fea0003800000 */
[----:B-1----:R1:W-:Y:S02]  /*9500*/  RED.E.ADD.F32.FTZ.RN.STRONG.GPU [R2.64+-0xf80], R13 ;  /* 0xfff0800d0200798e */ /* 0x0023e4000c10e7a0 */
.L_x_10452:
[----:B------:R-:W-:Y:S05]  /*9510*/  BSYNC B0 ;  /* 0x0000000000007941 */ /* 0x000fea0003800000 */
.L_x_10451:
[----:B------:R-:W3:Y:S01]  /*9520*/  LDS R143, [R143.X4+0x940] ;  /* 0x000940008f8f7984 */ /* 0x000ee20000004800 */
[----:B------:R-:W-:Y:S01]  /*9530*/  BSSY B0, `(.L_x_10453) ;  /* 0x0000004000007945 */ /* 0x000fe20003800000 */
[----:B------:R-:W-:Y:S01]  /*9540*/  LEA.HI.SX32 R187, R187, R98, 0x1b ;  /* 0x00000062bbbb7211 */ /* 0x000fe200078fdaff */
[----:B------:R-:W-:Y:S05]  /*9550*/  @!P1 BRA `(.L_x_10454) ;  /* 0x0000001000009947 */ /* 0x000fea0003800000 */
[----:B---3--:R3:W-:Y:S02]  /*9560*/  RED.E.ADD.F32.FTZ.RN.STRONG.GPU [R2.64+-0xf00], R143 ;  /* 0xfff1008f0200798e */ /* 0x0087e4000c10e7a0 */
.L_x_10454:
[----:B------:R-:W-:Y:S05]  /*9570*/  BSYNC B0 ;  /* 0x0000000000007941 */ /* 0x000fea0003800000 */
.L_x_10453:
[----:B------:R-:W4:Y:S01]  /*9580*/  LDS R187, [R187.X4+0x9c0] ;  /* 0x0009c000bbbb7984 */ /* 0x000f220000004800 */
[----:B------:R-:W-:Y:S01]  /*9590*/  BSSY B0, `(.L_x_10455) ;  /* 0x0000005000007945 */ /* 0x000fe20003800000 */
[C---:B-1----:R-:W-:Y:S02]  /*95a0*/  IADD3 R13, R98.reuse, 0x80, RZ ;  /* 0x00000080620d7810 */ /* 0x042fe40007ffe0ff */
[----:B---3--:R-:W-:Y:S01]  /*95b0*/  IADD3 R143, R98, 0xa0, RZ ;  /* 0x000000a0628f7810 */ /* 0x008fe20007ffe0ff */
[----:B------:R-:W-:Y:S05]  /*95c0*/  @!P2 BRA `(.L_x_10456) ;  /* 0x000000100000a947 */ /* 0x000fea0003800000 */
[----:B----4-:R1:W-:Y:S02]  /*95d0*/  RED.E.ADD.F32.FTZ.RN.STRONG.GPU [R2.64+-0xe80], R187 ;  /* 0xfff180bb0200798e */ /* 0x0103e4000c10e7a0 */
.L_x_10456:
[----:B------:R-:W-:Y:S05]  /*95e0*/  BSYNC B0 ;  /* 0x0000000000007941 */ /* 0x000fea0003800000 */
.L_x_10455:
        /* <DEDUP_REMOVED lines=14> */
.L_x_10458:
[----:B------:R-:W-:Y:S05]  /*96d0*/  BSYNC B0 ;  /* 0x0000000000007941 */ /* 0x000fea0003800000 */
.L_x_10457:
[----:B------:R-:W3:Y:S01]  /*96e0*/  LDS R143, [R143.X4+0xac0] ;  /* 0x000ac0008f8f7984 */ /* 0x000ee20000004800 */
[----:B------:R-:W-:Y:S01]  /*96f0*/  BSSY B0, `(.L_x_10459) ;  /* 0x0000005000007945 */ /* 0x000fe20003800000 */
[----:B-1----:R-:W-:Y:S02]  /*9700*/  IADD3 R13, R98, 0xe0, RZ ;  /* 0x000000e0620d7810 */ /* 0x002fe40007ffe0ff */
[----:B------:R-:W-:Y:S01]  /*9710*/  LEA.HI.SX32 R187, R187, R98, 0x1b ;  /* 0x00000062bbbb7211 */ /* 0x000fe200078fdaff */
[----:B------:R-:W-:Y:S05]  /*9720*/  @!P0 BRA `(.L_x_10460) ;  /* 0x0000001000008947 */ /* 0x000fea0003800000 */
[----:B---3--:R1:W-:Y:S02]  /*9730*/  RED.E.ADD.F32.FTZ.RN.STRONG.GPU [R2.64+-0xd80], R143 ;  /* 0xfff2808f0200798e */ /* 0x0083e4000c10e7a0 */
.L_x_10460:
[----:B------:R-:W-:Y:S05]  /*9740*/  BSYNC B0 ;  /* 0x0000000000007941 */ /* 0x000fea0003800000 */
.L_x_10459:
[----:B------:R-:W4:Y:S01]  /*9750*/  LDS R187, [R187.X4+0xb40] ;  /* 0x000b4000bbbb7984 */ /* 0x000f220000004800 */
[----:B------:R-:W-:Y:S01]  /*9760*/  BSSY B0, `(.L_x_10461) ;  /* 0x0000005000007945 */ /* 0x000fe20003800000 */
[----:B-1-3--:R-:W-:-:S02]  /*9770*/  IADD3 R143, R98, 0x100, RZ ;  /* 0x00000100628f7810 */ /* 0x00afc40007ffe0ff */
[----:B------:R-:W-:Y:S01]  /*9780*/  LEA.HI.SX32 R13, R13, R98, 0x1b ;  /* 0x000000620d0d7211 */ /* 0x000fe200078fdaff */
[----:B------:R-:W-:Y:S05]  /*9790*/  @!P1 BRA `(.L_x_10462) ;  /* 0x0000001000009947 */ /* 0x000fea0003800000 */
[----:B----4-:R1:W-:Y:S02]  /*97a0*/  RED.E.ADD.F32.FTZ.RN.STRONG.GPU [R2.64+-0xd00], R187 ;  /* 0xfff300bb0200798e */ /* 0x0103e4000c10e7a0 */
.L_x_10462:
[----:B------:R-:W-:Y:S05]  /*97b0*/  BSYNC B0 ;  /* 0x0000000000007941 */ /* 0x000fea0003800000 */
.L_x_10461:
[----:B------:R-:W3:Y:S01]  /*97c0*/  LDS R13, [R13.X4+0xbc0] ;  /* 0x000bc0000d0d7984 */ /* 0x000ee20000004800 */
[----:B------:R-:W-:Y:S01]  /*97d0*/  BSSY B0, `(.L_x_10463) ;  /* 0x0000005000007945 */ /* 0x000fe20003800000 */
[----:B-1--4-:R-:W-:Y:S02]  /*97e0*/  IADD3 R187, R98, 0x120, RZ ;  /* 0x0000012062bb7810 */ /* 0x012fe40007ffe0ff */
[----:B------:R-:W-:Y:S01]  /*97f0*/  LEA.HI.SX32 R143, R143, R98, 0x1b ;  /* 0x000000628f8f7211 */ /* 0x000fe200078fdaff */
[----:B------:R-:W-:Y:S05]  /*9800*/  @!P2 BRA `(.L_x_10464) ;  /* 0x000000100000a947 */ /* 0x000fea0003800000 */
[----:B---3--:R1:W-:Y:S02]  /*9810*/  RED.E.ADD.F32.FTZ.RN.STRONG.GPU [R2.64+-0xc80], R13 ;  /* 0xfff3800d0200798e */ /* 0x0083e4000c10e7a0 */
.L_x_10464:
[----:B------:R-:W-:Y:S05]  /*9820*/  BSYNC B0 ;  /* 0x0000000000007941 */ /* 0x000fea0003800000 */
.L_x_10463:
[----:B------:R-:W4:Y:S01]  /*9830*/  LDS R143, [R143.X4+0xc40] ;  /* 0x000c40008f8f7984 */ /* 0x000f220000004800 */
[----:B------:R-:W-:Y:S01]  /*9840*/  BSSY B0, `(.L_x_10465) ;  /* 0x0000005000007945 */ /* 0x000fe20003800000 */
[----:B-1-3--:R-:W-:Y:S02]  /*9850*/  IADD3 R13, R98, 0x140, RZ ;  /* 0x00000140620d7810 */ /* 0x00afe40007ffe0ff */
[----:B------:R-:W-:Y:S01]  /*9860*/  LEA.HI.SX32 R187, R187, R98, 0x1b ;  /* 0x00000062bbbb7211 */ /* 0x000fe200078fdaff */
[----:B------:R-:W-:Y:S05]  /*9870*/  @!P3 BRA `(.L_x_10466) ;  /* 0x000000100000b947 */ /* 0x000fea0003800000 */
[----:B----4-:R1:W-:Y:S02]  /*9880*/  RED.E.ADD.F32.FTZ.RN.STRONG.GPU [R2.64+-0xc00], R143 ;  /* 0xfff4008f0200798e */ /* 0x0103e4000c10e7a0 */
.L_x_10466:
[----:B------:R-:W-:Y:S05]  /*9890*/  BSYNC B0 ;  /* 0x0000000000007941 */ /* 0x000fea0003800000 */
.L_x_10465:
[----:B------:R-:W3:Y:S01]  /*98a0*/  LDS R187, [R187.X4+0xcc0] ;  /* 0x000cc000bbbb7984 */ /* 0x000ee20000004800 */
[----:B------:R-:W-:Y:S01]  /*98b0*/  BSSY B0, `(.L_x_10467) ;  /* 0x0000004000007945 */ /* 0x000fe20003800000 */
[----:B------:R-:W-:Y:S01]  /*98c0*/  LEA.HI.SX32 R13, R13, R98, 0x1b ;  /* 0x000000620d0d7211 */ /* 0x000fe200078fdaff */
[----:B------:R-:W-:Y:S05]  /*98d0*/  @!P4 BRA `(.L_x_10468) ;  /* 0x000000100000c947 */ /* 0x000fea0003800000 */
[----:B---3--:R3:W-:Y:S02]  /*98e0*/  RED.E.ADD.F32.FTZ.RN.STRONG.GPU [R2.64+-0xb80], R187 ;  /* 0xfff480bb0200798e */ /* 0x0087e4000c10e7a0 */
.L_x_10468:
[----:B------:R-:W-:Y:S05]  /*98f0*/  BSYNC B0 ;  /* 0x0000000000007941 */ /* 0x000fea0003800000 */
.L_x_10467:
[----:B------:R-:W1:Y:S01]  /*9900*/  LDS R13, [R13.X4+0xd40] ;  /* 0x000d40000d0d7984 */ /* 0x000e620000004800 */
[----:B------:R-:W-:Y:S01]  /*9910*/  BSSY B0, `(.L_x_10469) ;  /* 0x0000005000007945 */ /* 0x000fe20003800000 */
[----:B-1--4-:R-:W-:-:S02]  /*9920*/  IADD3 R143, R98, 0x160, RZ ;  /* 0x00000160628f7810 */ /* 0x012fc40007ffe0ff */
[----:B---3--:R-:W-:Y:S01]  /*9930*/  IADD3 R187, R98, 0x180, RZ ;  /* 0x0000018062bb7810 */ /* 0x008fe20007ffe0ff */
[----:B------:R-:W-:Y:S05]  /*9940*/  @!P5 BRA `(.L_x_10470) ;  /* 0x000000100000d947 */ /* 0x000fea0003800000 */
[----:B------:R1:W-:Y:S02]  /*9950*/  RED.E.ADD.F32.FTZ.RN.STRONG.GPU [R2.64+-0xb00], R13 ;  /* 0xfff5000d0200798e */ /* 0x0003e4000c10e7a0 */
.L_x_10470:
[----:B------:R-:W-:Y:S05]  /*9960*/  BSYNC B0 ;  /* 0x0000000000007941 */ /* 0x000fea0003800000 */
.L_x_10469:
        /* <DEDUP_REMOVED lines=14> */
.L_x_10472:
[----:B------:R-:W-:Y:S05]  /*9a50*/  BSYNC B0 ;  /* 0x0000000000007941 */ /* 0x000fea0003800000 */
.L_x_10471:
[----:B------:R-:W3:Y:S01]  /*9a60*/  LDS R187, [R187.X4+0xe40] ;  /* 0x000e4000bbbb7984 */ /* 0x000ee20000004800 */
[----:B------:R-:W-:Y:S01]  /*9a70*/  BSSY B0, `(.L_x_10473) ;  /* 0x0000005000007945 */ /* 0x000fe20003800000 */
[----:B-1----:R-:W-:-:S02]  /*9a80*/  IADD3 R143, R98, 0x1c0, RZ ;  /* 0x000001c0628f7810 */ /* 0x002fc40007ffe0ff */
[----:B------:R-:W-:Y:S01]  /*9a90*/  LEA.HI.SX32 R13, R13, R98, 0x1b ;  /* 0x000000620d0d7211 */ /* 0x000fe200078fdaff */
[----:B------:R-:W-:Y:S05]  /*9aa0*/  @!P0 BRA `(.L_x_10474) ;  /* 0x0000001000008947 */ /* 0x000fea0003800000 */
[----:B---3--:R1:W-:Y:S02]  /*9ab0*/  RED.E.ADD.F32.FTZ.RN.STRONG.GPU [R2.64+-0xa00], R187 ;  /* 0xfff600bb0200798e */ /* 0x0083e4000c10e7a0 */
.L_x_10474:
[----:B------:R-:W-:Y:S05]  /*9ac0*/  BSYNC B0 ;  /* 0x0000000000007941 */ /* 0x000fea0003800000 */
.L_x_10473:
[----:B------:R-:W4:Y:S01]  /*9ad0*/  LDS R13, [R13.X4+0xec0] ;  /* 0x000ec0000d0d7984 */ /* 0x000f220000004800 */
[----:B------:R-:W-:Y:S01]  /*9ae0*/  BSSY B0, `(.L_x_10475) ;  /* 0x0000005000007945 */ /* 0x000fe20003800000 */
[----:B-1-3--:R-:W-:Y:S02]  /*9af0*/  IADD3 R187, R98, 0x1e0, RZ ;  /* 0x000001e062bb7810 */ /* 0x00afe40007ffe0ff */
[----:B------:R-:W-:Y:S01]  /*9b00*/  LEA.HI.SX32 R143, R143, R98, 0x1b ;  /* 0x000000628f8f7211 */ /* 0x000fe200078fdaff */
[----:B------:R-:W-:Y:S05]  /*9b10*/  @!P1 BRA `(.L_x_10476) ;  /* 0x0000001000009947 */ /* 0x000fea0003800000 */
[----:B----4-:R1:W-:Y:S02]  /*9b20*/  RED.E.ADD.F32.FTZ.RN.STRONG.GPU [R2.64+-0x980], R13 ;  /* 0xfff6800d0200798e */ /* 0x0103e4000c10e7a0 */
.L_x_10476:
[----:B------:R-:W-:Y:S05]  /*9b30*/  BSYNC B0 ;  /* 0x0000000000007941 */ /* 0x000fea0003800000 */
.L_x_10475:
[----:B------:R-:W3:Y:S01]  /*9b40*/  LDS R143, [R143.X4+0xf40] ;  /* 0x000f40008f8f7984 */ /* 0x000ee20000004800 */
[----:B------:R-:W-:Y:S01]  /*9b50*/  BSSY B0, `(.L_x_10477) ;  /* 0x0000004000007945 */ /* 0x000fe20003800000 */
[----:B------:R-:W-:Y:S01]  /*9b60*/  LEA.HI.SX32 R187, R187, R98, 0x1b ;  /* 0x00000062bbbb7211 */ /* 0x000fe200078fdaff */
[----:B------:R-:W-:Y:S05]  /*9b70*/  @!P2 BRA `(.L_x_10478) ;  /* 0x000000100000a947 */ /* 0x000fea0003800000 */
[----:B---3--:R3:W-:Y:S02]  /*9b80*/  RED.E.ADD.F32.FTZ.RN.STRONG.GPU [R2.64+-0x900], R143 ;  /* 0xfff7008f0200798e */ /* 0x0087e4000c10e7a0 */
.L_x_10478:
[----:B------:R-:W-:Y:S05]  /*9b90*/  BSYNC B0 ;  /* 0x0000000000007941 */ /* 0x000fea0003800000 */
.L_x_10477:
[----:B------:R-:W1:Y:S01]  /*9ba0*/  LDS R187, [R187.X4+0xfc0] ;  /* 0x000fc000bbbb7984 */ /* 0x000e620000004800 */
[----:B------:R-:W-:Y:S01]  /*9bb0*/  BSSY B0, `(.L_x_10479) ;  /* 0x0000005000007945 */ /* 0x000fe20003800000 */
[----:B-1--4-:R-:W-:-:S02]  /*9bc0*/  IADD3 R13, R98, 0x220, RZ ;  /* 0x00000220620d7810 */ /* 0x012fc40007ffe0ff */
[----:B------:R-:W-:Y:S01]  /*9bd0*/  LEA.HI.SX32 R127, R127, R98, 0x1b ;  /* 0x000000627f7f7211 */ /* 0x000fe200078fdaff */
[----:B------:R-:W-:Y:S05]  /*9be0*/  @!P3 BRA `(.L_x_10480) ;  /* 0x000000100000b947 */ /* 0x000fea0003800000 */
[----:B------:R1:W-:Y:S02]  /*9bf0*/  RED.E.ADD.F32.FTZ.RN.STRONG.GPU [R2.64+-0x880], R187 ;  /* 0xfff780bb0200798e */ /* 0x0003e4000c10e7a0 */
.L_x_10480:
[----:B------:R-:W-:Y:S05]  /*9c00*/  BSYNC B0 ;  /* 0x0000000000007941 */ /* 0x000fea0003800000 */
.L_x_10479:
[----:B------:R-:W4:Y:S01]  /*9c10*/  LDS R127, [R127.X4+0x1040] ;  /* 0x001040007f7f7984 */ /* 0x000f220000004800 */
[----:B------:R-:W-:Y:S01]  /*9c20*/  BSSY B0, `(.L_x_10481) ;  /* 0x0000004000007945 */ /* 0x000fe20003800000 */
[----:B------:R-:W-:Y:S01]  /*9c30*/  LEA.HI.SX32 R13, R13, R98, 0x1b ;  /* 0x000000620d0d7211 */ /* 0x000fe200078fdaff */
[----:B------:R-:W-:Y:S05]  /*9c40*/  @!P4 BRA `(.L_x_10482) ;  /* 0x000000100000c947 */ /* 0x000fea0003800000 */
[----:B----4-:R4:W-:Y:S02]  /*9c50*/  RED.E.ADD.F32.FTZ.RN.STRONG.GPU [R2.64+-0x800], R127 ;  /* 0xfff8007f0200798e */ /* 0x0109e4000c10e7a0 */
.L_x_10482:
[----:B------:R-:W-:Y:S05]  /*9c60*/  BSYNC B0 ;  /* 0x0000000000007941 */ /* 0x000fea0003800000 */
.L_x_10481:
[----:B------:R-:W1:Y:S01]  /*9c70*/  LDS R13, [R13.X4+0x10c0] ;  /* 0x0010c0000d0d7984 */ /* 0x000e620000004800 */
[----:B------:R-:W-:Y:S01]  /*9c80*/  BSSY B0, `(.L_x_10483) ;  /* 0x0000005000007945 */ /* 0x000fe20003800000 */
[C---:B----4-:R-:W-:Y:S02]  /*9c90*/  IADD3 R127, R98.reuse, 0x240, RZ ;  /* 0x00000240627f7810 */ /* 0x050fe40007ffe0ff */
[----:B---3--:R-:W-:Y:S01]  /*9ca0*/  IADD3 R143, R98, 0x260, RZ ;  /* 0x00000260628f7810 */ /* 0x008fe20007ffe0ff */
[----:B------:R-:W-:Y:S05]  /*9cb0*/  @!P5 BRA `(.L_x_10484) ;  /* 0x000000100000d947 */ /* 0x000fea0003800000 */
[----:B-1----:R1:W-:Y:S02]  /*9cc0*/  RED.E.ADD.F32.FTZ.RN.STRONG.GPU [R2.64+-0x780], R13 ;  /* 0xfff8800d0200798e */ /* 0x0023e4000c10e7a0 */
.L_x_10484:
[----:B------:R-:W-:Y:S05]  /*9cd0*/  BSYNC B0 ;  /* 0x0000000000007941 */ /* 0x000fea0003800000 */
.L_x_10483:
        /* <DEDUP_REMOVED lines=14> */
.L_x_10486:
[----:B------:R-:W-:Y:S05]  /*9dc0*/  BSYNC B0 ;  /* 0x0000000000007941 */ /* 0x000fea0003800000 */
.L_x_10485:
[----:B------:R-:W3:Y:S01]  /*9dd0*/  LDS R143, [R143.X4+0x11c0] ;  /* 0x0011c0008f8f7984 */ /* 0x000ee20000004800 */
[----:B------:R-:W-:Y:S01]  /*9de0*/  BSSY B0, `(.L_x_10487) ;  /* 0x0000005000007945 */ /* 0x000fe20003800000 */
[----:B-1----:R-:W-:Y:S02]  /*9df0*/  IADD3 R127, R98, 0x2a0, RZ ;  /* 0x000002a0627f7810 */ /* 0x002fe40007ffe0ff */
[----:B------:R-:W-:Y:S01]  /*9e00*/  LEA.HI.SX32 R13, R13, R98, 0x1b ;  /* 0x000000620d0d7211 */ /* 0x000fe200078fdaff */
[----:B------:R-:W-:Y:S05]  /*9e10*/  @!P0 BRA `(.L_x_10488) ;  /* 0x0000001000008947 */ /* 0x000fea0003800000 */
[----:B---3--:R1:W-:Y:S02]  /*9e20*/  RED.E.ADD.F32.FTZ.RN.STRONG.GPU [R2.64+-0x680], R143 ;  /* 0xfff9808f0200798e */ /* 0x0083e4000c10e7a0 */
.L_x_10488:
[----:B------:R-:W-:Y:S05]  /*9e30*/  BSYNC B0 ;  /* 0x0000000000007941 */ /* 0x000fea0003800000 */
.L_x_10487:
[----:B------:R-:W4:Y:S01]  /*9e40*/  LDS R13, [R13.X4+0x1240] ;  /* 0x001240000d0d7984 */ /* 0x000f220000004800 */
[----:B------:R-:W-:Y:S01]  /*9e50*/  BSSY B0, `(.L_x_10489) ;  /* 0x0000005000007945 */ /* 0x000fe20003800000 */
[----:B-1-3--:R-:W-:-:S02]  /*9e60*/  IADD3 R143, R98, 0x2c0, RZ ;  /* 0x000002c0628f7810 */ /* 0x00afc40007ffe0ff */
[----:B------:R-:W-:Y:S01]  /*9e70*/  LEA.HI.SX32 R127, R127, R98, 0x1b ;  /* 0x000000627f7f7211 */ /* 0x000fe200078fdaff */
[----:B------:R-:W-:Y:S05]  /*9e80*/  @!P1 BRA `(.L_x_10490) ;  /* 0x0000001000009947 */ /* 0x000fea0003800000 */
[----:B----4-:R1:W-:Y:S02]  /*9e90*/  RED.E.ADD.F32.FTZ.RN.STRONG.GPU [R2.64+-0x600], R13 ;  /* 0xfffa000d0200798e */ /* 0x0103e4000c10e7a0 */
.L_x_10490:
[----:B------:R-:W-:Y:S05]  /*9ea0*/  BSYNC B0 ;  /* 0x0000000000007941 */ /* 0x000fea0003800000 */
.L_x_10489:
[----:B------:R-:W3:Y:S01]  /*9eb0*/  LDS R127, [R127.X4+0x12c0] ;  /* 0x0012c0007f7f7984 */ /* 0x000ee20000004800 */
[----:B------:R-:W-:Y:S01]  /*9ec0*/  BSSY B0, `(.L_x_10491) ;  /* 0x0000005000007945 */ /* 0x000fe20003800000 */
[----:B-1--4-:R-:W-:Y:S02]  /*9ed0*/  IADD3 R13, R98, 0x2e0, RZ ;  /* 0x000002e0620d7810 */ /* 0x012fe40007ffe0ff */
[----:B------:R-:W-:Y:S01]  /*9ee0*/  LEA.HI.SX32 R143, R143, R98, 0x1b ;  /* 0x000000628f8f7211 */ /* 0x000fe200078fdaff */
[----:B------:R-:W-:Y:S05]  /*9ef0*/  @!P2 BRA `(.L_x_10492) ;  /* 0x000000100000a947 */ /* 0x000fea0003800000 */
[----:B---3--:R1:W-:Y:S02]  /*9f00*/  RED.E.ADD.F32.FTZ.RN.STRONG.GPU [R2.64+-0x580], R127 ;  /* 0xfffa807f0200798e */ /* 0x0083e4000c10e7a0 */
.L_x_10492:
[----:B------:R-:W-:Y:S05]  /*9f10*/  BSYNC B0 ;  /* 0x0000000000007941 */ /* 0x000fea0003800000 */
.L_x_10491:
[----:B------:R-:W4:Y:S01]  /*9f20*/  LDS R143, [R143.X4+0x1340] ;  /* 0x001340008f8f7984 */ /* 0x000f220000004800 */
[----:B------:R-:W-:Y:S01]  /*9f30*/  BSSY B0, `(.L_x_10493) ;  /* 0x0000005000007945 */ /* 0x000fe20003800000 */
[----:B-1-3--:R-:W-:Y:S02]  /*9f40*/  IADD3 R127, R98, 0x300, RZ ;  /* 0x00000300627f7810 */ /* 0x00afe40007ffe0ff */
[----:B------:R-:W-:Y:S01]  /*9f50*/  LEA.HI.SX32 R13, R13, R98, 0x1b ;  /* 0x000000620d0d7211 */ /* 0x000fe200078fdaff */
[----:B------:R-:W-:Y:S05]  /*9f60*/  @!P3 BRA `(.L_x_10494) ;  /* 0x000000100000b947 */ /* 0x000fea0003800000 */
[----:B----4-:R1:W-:Y:S02]  /*9f70*/  RED.E.ADD.F32.FTZ.RN.STRONG.GPU [R2.64+-0x500], R143 ;  /* 0xfffb008f0200798e */ /* 0x0103e4000c10e7a0 */
.L_x_10494:
[----:B------:R-:W-:Y:S05]  /*9f80*/  BSYNC B0 ;  /* 0x0000000000007941 */ /* 0x000fea0003800000 */
.L_x_10493:
[----:B------:R-:W3:Y:S01]  /*9f90*/  LDS R13, [R13.X4+0x13c0] ;  /* 0x0013c0000d0d7984 */ /* 0x000ee20000004800 */
[----:B------:R-:W-:Y:S01]  /*9fa0*/  BSSY B0, `(.L_x_10495) ;  /* 0x0000004000007945 */ /* 0x000fe20003800000 */
[----:B------:R-:W-:Y:S01]  /*9fb0*/  LEA.HI.SX32 R127, R127, R98, 0x1b ;  /* 0x000000627f7f7211 */ /* 0x000fe200078fdaff */
[----:B------:R-:W-:Y:S05]  /*9fc0*/  @!P4 BRA `(.L_x_10496) ;  /* 0x000000100000c947 */ /* 0x000fea0003800000 */
[----:B---3--:R3:W-:Y:S02]  /*9fd0*/  RED.E.ADD.F32.FTZ.RN.STRONG.GPU [R2.64+-0x480], R13 ;  /* 0xfffb800d0200798e */ /* 0x0087e4000c10e7a0 */
.L_x_10496:
[----:B------:R-:W-:Y:S05]  /*9fe0*/  BSYNC B0 ;  /* 0x0000000000007941 */ /* 0x000fea0003800000 */
.L_x_10495:
[----:B------:R-:W1:Y:S01]  /*9ff0*/  LDS R127, [R127.X4+0x1440] ;  /* 0x001440007f7f7984 */ /* 0x000e620000004800 */
[----:B------:R-:W-:Y:S01]  /*a000*/  BSSY B0, `(.L_x_10497) ;  /* 0x0000005000007945 */ /* 0x000fe20003800000 */
[----:B---3--:R-:W-:-:S02]  /*a010*/  IADD3 R13, R98, 0x320, RZ ;  /* 0x00000320620d7810 */ /* 0x008fc40007ffe0ff */
[----:B-1--4-:R-:W-:Y:S01]  /*a020*/  IADD3 R143, R98, 0x340, RZ ;  /* 0x00000340628f7810 */ /* 0x012fe20007ffe0ff */
[----:B------:R-:W-:Y:S05]  /*a030*/  @!P5 BRA `(.L_x_10498) ;  /* 0x000000100000d947 */ /* 0x000fea0003800000 */
[----:B------:R1:W-:Y:S02]  /*a040*/  RED.E.ADD.F32.FTZ.RN.STRONG.GPU [R2.64+-0x400], R127 ;  /* 0xfffc007f0200798e */ /* 0x0003e4000c10e7a0 */
.L_x_10498:
[----:B------:R-:W-:Y:S05]  /*a050*/  BSYNC B0 ;  /* 0x0000000000007941 */ /* 0x000fea0003800000 */
.L_x_10497:
        /* <DEDUP_REMOVED lines=14> */
.L_x_10500:
[----:B------:R-:W-:Y:S05]  /*a140*/  BSYNC B0 ;  /* 0x0000000000007941 */ /* 0x000fea0003800000 */
.L_x_10499:
[----:B------:R-:W3:Y:S01]  /*a150*/  LDS R143, [R143.X4+0x1540] ;  /* 0x001540008f8f7984 */ /* 0x000ee20000004800 */
[----:B------:R-:W-:Y:S01]  /*a160*/  BSSY B0, `(.L_x_10501) ;  /* 0x0000005000007945 */ /* 0x000fe20003800000 */
[----:B-1----:R-:W-:-:S02]  /*a170*/  IADD3 R13, R98, 0x380, RZ ;  /* 0x00000380620d7810 */ /* 0x002fc40007ffe0ff */
[----:B------:R-:W-:Y:S01]  /*a180*/  LEA.HI.SX32 R127, R127, R98, 0x1b ;  /* 0x000000627f7f7211 */ /* 0x000fe200078fdaff */
[----:B------:R-:W-:Y:S05]  /*a190*/  @!P0 BRA `(.L_x_10502) ;  /* 0x0000001000008947 */ /* 0x000fea0003800000 */
[----:B---3--:R1:W-:Y:S02]  /*a1a0*/  RED.E.ADD.F32.FTZ.RN.STRONG.GPU [R2.64+-0x300], R143 ;  /* 0xfffd008f0200798e */ /* 0x0083e4000c10e7a0 */
.L_x_10502:
[----:B------:R-:W-:Y:S05]  /*a1b0*/  BSYNC B0 ;  /* 0x0000000000007941 */ /* 0x000fea0003800000 */
.L_x_10501:
[----:B------:R-:W4:Y:S01]  /*a1c0*/  LDS R127, [R127.X4+0x15c0] ;  /* 0x0015c0007f7f7984 */ /* 0x000f220000004800 */
[----:B------:R-:W-:Y:S01]  /*a1d0*/  BSSY B0, `(.L_x_10503) ;  /* 0x0000005000007945 */ /* 0x000fe20003800000 */
[----:B------:R-:W-:Y:S02]  /*a1e0*/  IADD3 R15, R98, 0x3a0, RZ ;  /* 0x000003a0620f7810 */ /* 0x000fe40007ffe0ff */
[----:B------:R-:W-:Y:S01]  /*a1f0*/  LEA.HI.SX32 R13, R13, R98, 0x1b ;  /* 0x000000620d0d7211 */ /* 0x000fe200078fdaff */
[----:B------:R-:W-:Y:S05]  /*a200*/  @!P1 BRA `(.L_x_10504) ;  /* 0x0000001000009947 */ /* 0x000fea0003800000 */
[----:B----4-:R4:W-:Y:S02]  /*a210*/  RED.E.ADD.F32.FTZ.RN.STRONG.GPU [R2.64+-0x280], R127 ;  /* 0xfffd807f0200798e */ /* 0x0109e4000c10e7a0 */
.L_x_10504:
[----:B------:R-:W-:Y:S05]  /*a220*/  BSYNC B0 ;  /* 0x0000000000007941 */ /* 0x000fea0003800000 */
.L_x_10503:
[----:B------:R-:W1:Y:S01]  /*a230*/  LDS R13, [R13.X4+0x1640] ;  /* 0x001640000d0d7984 */ /* 0x000e620000004800 */
[----:B------:R-:W-:Y:S01]  /*a240*/  BSSY B0, `(.L_x_10505) ;  /* 0x0000005000007945 */ /* 0x000fe20003800000 */
[----:B----4-:R-:W-:Y:S02]  /*a250*/  IADD3 R127, R98, 0x3c0, RZ ;  /* 0x000003c0627f7810 */ /* 0x010fe40007ffe0ff */
[----:B------:R-:W-:Y:S01]  /*a260*/  LEA.HI.SX32 R15, R15, R98, 0x1b ;  /* 0x000000620f0f7211 */ /* 0x000fe200078fdaff */
[----:B------:R-:W-:Y:S05]  /*a270*/  @!P2 BRA `(.L_x_10506) ;  /* 0x000000100000a947 */ /* 0x000fea0003800000 */
[----:B-1----:R1:W-:Y:S02]  /*a280*/  RED.E.ADD.F32.FTZ.RN.STRONG.GPU [R2.64+-0x200], R13 ;  /* 0xfffe000d0200798e */ /* 0x0023e4000c10e7a0 */
.L_x_10506:
[----:B------:R-:W-:Y:S05]  /*a290*/  BSYNC B0 ;  /* 0x0000000000007941 */ /* 0x000fea0003800000 */
.L_x_10505:
[----:B------:R-:W4:Y:S01]  /*a2a0*/  LDS R15, [R15.X4+0x16c0] ;  /* 0x0016c0000f0f7984 */ /* 0x000f220000004800 */
[----:B------:R-:W-:Y:S01]  /*a2b0*/  BSSY B0, `(.L_x_10507) ;  /* 0x0000005000007945 */ /* 0x000fe20003800000 */
[----:B-1----:R-:W-:-:S02]  /*a2c0*/  IADD3 R13, R98, 0x3e0, RZ ;  /* 0x000003e0620d7810 */ /* 0x002fc40007ffe0ff */
[----:B------:R-:W-:Y:S01]  /*a2d0*/  LEA.HI.SX32 R127, R127, R98, 0x1b ;  /* 0x000000627f7f7211 */ /* 0x000fe200078fdaff */
[----:B------:R-:W-:Y:S05]  /*a2e0*/  @!P3 BRA `(.L_x_10508) ;  /* 0x000000100000b947 */ /* 0x000fea0003800000 */
[----:B----4-:R1:W-:Y:S02]  /*a2f0*/  RED.E.ADD.F32.FTZ.RN.STRONG.GPU [R2.64+-0x180], R15 ;  /* 0xfffe800f0200798e */ /* 0x0103e4000c10e7a0 */
.L_x_10508:
[----:B------:R-:W-:Y:S05]  /*a300*/  BSYNC B0 ;  /* 0x0000000000007941 */ /* 0x000fea0003800000 */
.L_x_10507:
[----:B------:R-:W1:Y:S01]  /*a310*/  LDS R127, [R127.X4+0x1740] ;  /* 0x001740007f7f7984 */ /* 0x000e620000004800 */
[----:B------:R-:W-:Y:S01]  /*a320*/  BSSY B0, `(.L_x_10509) ;  /* 0x0000004000007945 */ /* 0x000fe20003800000 */
[----:B------:R-:W-:Y:S01]  /*a330*/  LEA.HI.SX32 R13, R13, R98, 0x1b ;  /* 0x000000620d0d7211 */ /* 0x000fe200078fdaff */
[----:B------:R-:W-:Y:S05]  /*a340*/  @!P4 BRA `(.L_x_10510) ;  /* 0x000000100000c947 */ /* 0x000fea0003800000 */
[----:B-1----:R1:W-:Y:S02]  /*a350*/  RED.E.ADD.F32.FTZ.RN.STRONG.GPU [R2.64+-0x100], R127 ;  /* 0xffff007f0200798e */ /* 0x0023e4000c10e7a0 */
.L_x_10510:
[----:B------:R-:W-:Y:S05]  /*a360*/  BSYNC B0 ;  /* 0x0000000000007941 */ /* 0x000fea0003800000 */
.L_x_10509:
[----:B------:R-:W4:Y:S01]  /*a370*/  LDS R13, [R13.X4+0x17c0] ;  /* 0x0017c0000d0d7984 */ /* 0x000f220000004800 */
[----:B------:R-:W-:Y:S01]  /*a380*/  BSSY B0, `(.L_x_10511) ;  /* 0x0000003000007945 */ /* 0x000fe20003800000 */
[----:B------:R-:W-:Y:S05]  /*a390*/  @!P5 BRA `(.L_x_10512) ;  /* 0x000000100000d947 */ /* 0x000fea0003800000 */
[----:B----4-:R4:W-:Y:S02]  /*a3a0*/  RED.E.ADD.F32.FTZ.RN.STRONG.GPU [R2.64+-0x80], R13 ;  /* 0xffff800d0200798e */ /* 0x0109e4000c10e7a0 */
.L_x_10512:
[----:B------:R-:W-:Y:S05]  /*a3b0*/  BSYNC B0 ;  /* 0x0000000000007941 */ /* 0x000fea0003800000 */
.L_x_10511:
        /* <DEDUP_REMOVED lines=167> */
.L_x_10514:
[----:B-1----:R-:W-:Y:S05]  /*ae30*/  BSYNC B0 ;  /* 0x0000000000007941 */ /* 0x002fea0003800000 */
.L_x_10513:
        /* <DEDUP_REMOVED lines=8> */
.L_x_10436:
[----:B------:R-:W-:Y:S01]  /*aec0*/  BAR.SYNC.DEFER_BLOCKING 0x0 ;  /* 0x0000000000007b1d */ /* 0x000fe20000010000 */
[----:B------:R-:W-:-:S05]  /*aed0*/  MOV R3, 0x10 ;  /* 0x0000001000037802 */ /* 0x000fca0000000f00 */
[----:B------:R-:W-:Y:S01]  /*aee0*/  IMAD.WIDE R2, R94, R3, UR18 ;  /* 0x000000125e027e25 */ /* 0x000fe2000f8e0203 */
[----:B------:R-:W-:Y:S02]  /*aef0*/  UIADD3 UR7, UR21, -0x1, URZ ;  /* 0xffffffff15077890 */ /* 0x000fe4000fffe03f */
[----:B------:R-:W-:Y:S02]  /*af00*/  ULDC.64 UR38, c[0x0][0x2d8] ;  /* 0x0000b60000267ab9 */ /* 0x000fe40000000a00 */
[----:B------:R-:W3:Y:S04]  /*af10*/  LDG.E.128 R4, [R2.64] ;  /* 0x0000002002047981 */ /* 0x000ee8000c1e1d00 */
[----:B------:R-:W4:Y:S01]  /*af20*/  LDG.E.128 R12, [R2.64+0x200] ;  /* 0x00020020020c7981 */ /* 0x000f22000c1e1d00 */
[----:B------:R-:W-:Y:S01]  /*af30*/  F2FP.PACK_AB R52, R51, R52 ;  /* 0x000000343334723e */ /* 0x000fe200000000ff */
[----:B------:R-:W-:-:S02]  /*af40*/  USHF.L.U32 UR8, UR7, 0x9, URZ ;  /* 0x0000000907087899 */ /* 0x000fc4000800063f */
[----:B------:R-:W-:Y:S02]  /*af50*/  UIMAD UR28, UR35, UR38, URZ ;  /* 0x00000026231c72a4 */ /* 0x000fe4000f8e023f */
[----:B------:R-:W-:Y:S02]  /*af60*/  USHF.R.S32.HI UR9, URZ, 0x1f, UR8 ;  /* 0x0000001f3f097899 */ /* 0x000fe40008011408 */
[----:B------:R-:W-:Y:S02]  /*af70*/  UIMAD UR30, UR34, UR39, UR28 ;  /* 0x00000027221e72a4 */ /* 0x000fe4000f8e021c */
[----:B------:R-:W-:Y:S02]  /*af80*/  UIMAD.WIDE.U32 UR28, UR34, UR38, UR8 ;  /* 0x00000026221c72a5 */ /* 0x000fe4000f8e0008 */
[----:B------:R-:W-:Y:S02]  /*af90*/  UIADD3 UR26, UP2, UR26, -0x800, URZ ;  /* 0xfffff8001a1a7890 */ /* 0x000fe4000ff5e03f */
[----:B------:R-:W-:-:S02]  /*afa0*/  ULDC.64 UR38, c[0x0][0x2e0] ;  /* 0x0000b80000267ab9 */ /* 0x000fc40000000a00 */
[----:B------:R-:W-:Y:S02]  /*afb0*/  UIMAD UR31, UR17, UR38, URZ ;  /* 0x00000026111f72a4 */ /* 0x000fe4000f8e023f */
[----:B------:R-:W-:Y:S02]  /*afc0*/  UIADD3 UR29, UR29, UR30, URZ ;  /* 0x0000001e1d1d7290 */ /* 0x000fe4000fffe03f */
[----:B------:R-:W-:Y:S02]  /*afd0*/  UIMAD UR30, UR16, UR39, UR31 ;  /* 0x00000027101e72a4 */ /* 0x000fe4000f8e021f */
[----:B------:R-:W-:Y:S02]  /*afe0*/  UIMAD.WIDE.U32 UR28, UR16, UR38, UR28 ;  /* 0x00000026101c72a5 */ /* 0x000fe4000f8e001c */
[----:B------:R-:W-:Y:S02]  /*aff0*/  UIADD3 UR22, UP3, UR22, -0x400, URZ ;  /* 0xfffffc0016167890 */ /* 0x000fe4000ff7e03f */
[----:B------:R-:W-:-:S02]  /*b000*/  ULDC.64 UR38, c[0x0][0x330] ;  /* 0x0000cc0000267ab9 */ /* 0x000fc40000000a00 */
[----:B------:R-:W-:Y:S02]  /*b010*/  UIADD3 UR30, UR29, UR30, URZ ;  /* 0x0000001e1d1e7290 */ /* 0x000fe4000fffe03f */
[----:B------:R-:W-:Y:S02]  /*b020*/  ULEA UR29, UP0, UR28, UR38, 0x1 ;  /* 0x000000261c1d7291 */ /* 0x000fe4000f80083f */
[----:B------:R-:W-:Y:S02]  /*b030*/  UIADD3 UR24, UP4, UR24, -0x400, URZ ;  /* 0xfffffc0018187890 */ /* 0x000fe4000ff9e03f */
[----:B------:R-:W-:Y:S02]  /*b040*/  ULEA.HI.X UR28, UR28, UR39, UR30, 0x1, UP0 ;  /* 0x000000271c1c7291 */ /* 0x000fe400080f0c1e */
[----:B------:R-:W-:Y:S02]  /*b050*/  UIADD3 UR6, UR6, 0x1, URZ ;  /* 0x0000000106067890 */ /* 0x000fe4000fffe03f */
[----:B------:R-:W-:-:S02]  /*b060*/  ULDC.64 UR30, c[0x0][0x2f8] ;  /* 0x0000be00001e7ab9 */ /* 0x000fc40000000a00 */
[----:B------:R-:W-:Y:S02]  /*b070*/  UIMAD.WIDE.U32 UR8, UR34, UR30, UR8 ;  /* 0x0000001e220872a5 */ /* 0x000fe4000f8e0008 */
[----:B------:R-:W-:Y:S02]  /*b080*/  UIADD3.X UR27, UR27, -0x1, URZ, UP2, !UPT ;  /* 0xffffffff1b1b7890 */ /* 0x000fe400097fe43f */
[----:B------:R-:W-:Y:S02]  /*b090*/  UIADD3.X UR23, UR23, -0x1, URZ, UP3, !UPT ;  /* 0xffffffff17177890 */ /* 0x000fe40009ffe43f */
[----:B------:R-:W-:Y:S01]  /*b0a0*/  UIADD3.X UR25, UR25, -0x1, URZ, UP4, !UPT ;  /* 0xffffffff19197890 */ /* 0x000fe2000a7fe43f */
[----:B---3--:R-:W-:Y:S04]  /*b0b0*/  STS.128 [R96.X16], R4 ;  /* 0x0000000460007388 */ /* 0x008fe8000000cc00 */
[----:B----4-:R1:W-:Y:S01]  /*b0c0*/  STS.128 [R96.X16+0x200], R12 ;  /* 0x0002000c60007388 */ /* 0x0103e2000000cc00 */
[----:B------:R-:W-:-:S06]  /*b0d0*/  NOP ;  /* 0x0000000000007918 */ /* 0x000fcc0000000000 */
[----:B------:R-:W3:Y:S04]  /*b0e0*/  LDS.128 R8, [R93] ;  /* 0x000000005d087984 */ /* 0x000ee80000000c00 */
[----:B------:R-:W4:Y:S01]  /*b0f0*/  LDS.128 R4, [R93+0x10] ;  /* 0x000010005d047984 */ /* 0x000f220000000c00 */
[----:B-1----:R-:W-:Y:S02]  /*b100*/  F2FP.PACK_AB R15, R53, R54 ;  /* 0x00000036350f723e */ /* 0x002fe400000000ff */
[----:B------:R-:W-:Y:S02]  /*b110*/  F2FP.PACK_AB R54, R47, R48 ;  /* 0x000000302f36723e */ /* 0x000fe400000000ff */
[----:B------:R-:W-:Y:S01]  /*b120*/  F2FP.PACK_AB R53, R49, R50 ;  /* 0x000000323135723e */ /* 0x000fe200000000ff */
[----:B---3--:R-:W-:-:S02]  /*b130*/  HADD2.F32 R0, -RZ, R8.H0_H0 ;  /* 0x20000008ff007230 */ /* 0x008fc40000004100 */
        /* <DEDUP_REMOVED lines=20> */
[----:B------:R-:W1:Y:S01]  /*b280*/  @!P2 MUFU.EX2 R0, R0 ;  /* 0x000000000000a308 */ /* 0x000e620000000800 */
[----:B------:R-:W-:-:S07]  /*b290*/  @!P0 FMUL.FTZ R8, R2, -1.4426950216293334961 ;  /* 0xbfb8aa3b02088820 */ /* 0x000fce0000410000 */
[----:B------:R-:W3:Y:S02]  /*b2a0*/  @!P1 MUFU.EX2 R3, R3 ;  /* 0x0000000300039308 */ /* 0x000ee40000000800 */
[----:B------:R-:W-:Y:S02]  /*b2b0*/  @!P4 FMUL.FTZ R9, R9, -1.4426950216293334961 ;  /* 0xbfb8aa3b0909c820 */ /* 0x000fe40000410000 */
[----:B-1----:R-:W-:-:S04]  /*b2c0*/  @!P2 FADD.FTZ R2, R0, 1 ;  /* 0x3f8000000002a421 */ /* 0x002fc80000010000 */
[----:B------:R-:W1:Y:S01]  /*b2d0*/  @!P0 MUFU.EX2 R8, R8 ;  /* 0x0000000800088308 */ /* 0x000e620000000800 */
[--C-:B------:R-:W-:Y:S02]  /*b2e0*/  HADD2.F32 R0, -RZ, R11.reuse.H0_H0 ;  /* 0x2000000bff007230 */ /* 0x100fe40000004100 */
[----:B------:R-:W-:-:S03]  /*b2f0*/  HADD2.F32 R11, -RZ, R11.H1_H1 ;  /* 0x3000000bff0b7230 */ /* 0x000fc60000004100 */
[----:B------:R-:W-:Y:S02]  /*b300*/  FADD.FTZ R14, R0, UR5 ;  /* 0x00000005000e7e21 */ /* 0x000fe40008010000 */
[----:B------:R-:W5:Y:S01]  /*b310*/  @!P2 MUFU.RCP R2, R2 ;  /* 0x000000020002a308 */ /* 0x000f620000001000 */
[----:B---3--:R-:W-:Y:S02]  /*b320*/  @!P1 FADD.FTZ R3, R3, 1 ;  /* 0x3f80000003039421 */ /* 0x008fe40000010000 */
[----:B------:R-:W-:Y:S01]  /*b330*/  FSETP.GTU.FTZ.AND P3, PT, R14, 20, PT ;  /* 0x41a000000e00780b */ /* 0x000fe20003f7c000 */
[----:B------:R-:W-:Y:S02]  /*b340*/  @!P6 FMUL.FTZ R0, R12, -1.4426950216293334961 ;  /* 0xbfb8aa3b0c00e820 */ /* 0x000fe40000410000 */
[----:B------:R-:W-:Y:S02]  /*b350*/  FADD.FTZ R11, R11, UR5 ;  /* 0x000000050b0b7e21 */ /* 0x000fe40008010000 */
[----:B------:R4:W3:Y:S01]  /*b360*/  @!P1 MUFU.RCP R13, R3 ;  /* 0x00000003000d9308 */ /* 0x0008e20000001000 */
[----:B-1----:R-:W-:-:S02]  /*b370*/  @!P0 FADD.FTZ R8, R8, 1 ;  /* 0x3f80000008088421 */ /* 0x002fc40000010000 */
[----:B-----5:R-:W-:Y:S01]  /*b380*/  @!P2 FMUL.FTZ R61, R61, R2 ;  /* 0x000000023d3da220 */ /* 0x020fe20000410000 */
[----:B----4-:R-:W-:Y:S01]  /*b390*/  HADD2.F32 R3, -RZ, R4.H0_H0 ;  /* 0x20000004ff037230 */ /* 0x010fe20000004100 */
[----:B------:R-:W-:-:S03]  /*b3a0*/  @!P5 FMUL.FTZ R2, R10, -1.4426950216293334961 ;  /* 0xbfb8aa3b0a02d820 */ /* 0x000fc60000410000 */
[----:B------:R-:W1:Y:S01]  /*b3b0*/  @!P0 MUFU.RCP R8, R8 ;  /* 0x0000000800088308 */ /* 0x000e620000001000 */
[----:B------:R-:W-:Y:S01]  /*b3c0*/  HADD2.F32 R4, -RZ, R4.H1_H1 ;  /* 0x30000004ff047230 */ /* 0x000fe20000004100 */
[----:B------:R-:W-:Y:S01]  /*b3d0*/  FSETP.GTU.FTZ.AND P2, PT, R11, 20, PT ;  /* 0x41a000000b00780b */ /* 0x000fe20003f5c000 */
[----:B------:R-:W-:Y:S02]  /*b3e0*/  FADD.FTZ R10, R3, UR5 ;  /* 0x00000005030a7e21 */ /* 0x000fe40008010000 */
[----:B---3--:R-:W-:Y:S02]  /*b3f0*/  @!P1 FMUL.FTZ R62, R62, R13 ;  /* 0x0000000d3e3e9220 */ /* 0x008fe40000410000 */
[----:B------:R-:W-:Y:S01]  /*b400*/  FADD.FTZ R12, R4, UR5 ;  /* 0x00000005040c7e21 */ /* 0x000fe20008010000 */
[----:B------:R-:W-:Y:S01]  /*b410*/  FSETP.GTU.FTZ.AND P1, PT, R10, 20, PT ;  /* 0x41a000000a00780b */ /* 0x000fe20003f3c000 */
[----:B------:R-:W3:Y:S01]  /*b420*/  @!P6 MUFU.EX2 R0, R0 ;  /* 0x000000000000e308 */ /* 0x000ee20000000800 */
[----:B------:R-:W-:-:S05]  /*b430*/  @!P3 FMUL.FTZ R3, R14, -1.4426950216293334961 ;  /* 0xbfb8aa3b0e03b820 */ /* 0x000fca0000410000 */
[----:B------:R-:W-:Y:S01]  /*b440*/  @!P2 FMUL.FTZ R4, R11, -1.4426950216293334961 ;  /* 0xbfb8aa3b0b04a820 */ /* 0x000fe20000410000 */
[--C-:B------:R-:W-:Y:S01]  /*b450*/  HADD2.F32 R11, -RZ, R5.reuse.H0_H0 ;  /* 0x20000005ff0b7230 */ /* 0x100fe20000004100 */
[----:B-1----:R-:W-:Y:S01]  /*b460*/  @!P0 FMUL.FTZ R63, R63, R8 ;  /* 0x000000083f3f8220 */ /* 0x002fe20000410000 */
[----:B------:R-:W1:Y:S01]  /*b470*/  @!P5 MUFU.EX2 R2, R2 ;  /* 0x000000020002d308 */ /* 0x000e620000000800 */
[----:B------:R-:W-:Y:S01]  /*b480*/  FSETP.GTU.FTZ.AND P0, PT, R12, 20, PT ;  /* 0x41a000000c00780b */ /* 0x000fe20003f1c000 */
[----:B------:R-:W-:Y:S01]  /*b490*/  HADD2.F32 R5, -RZ, R5.H1_H1 ;  /* 0x30000005ff057230 */ /* 0x000fe20000004100 */
[----:B------:R-:W-:Y:S02]  /*b4a0*/  @!P1 FMUL.FTZ R8, R10, -1.4426950216293334961 ;  /* 0xbfb8aa3b0a089820 */ /* 0x000fe40000410000 */
[----:B------:R-:W-:Y:S02]  /*b4b0*/  FADD.FTZ R11, R11, UR5 ;  /* 0x000000050b0b7e21 */ /* 0x000fe40008010000 */
[----:B---3--:R-:W-:Y:S01]  /*b4c0*/  @!P6 FADD.FTZ R0, R0, 1 ;  /* 0x3f8000000000e421 */ /* 0x008fe20000010000 */
[----:B------:R-:W3:Y:S01]  /*b4d0*/  @!P4 MUFU.EX2 R9, R9 ;  /* 0x000000090009c308 */ /* 0x000ee20000000800 */
[----:B------:R-:W-:-:S05]  /*b4e0*/  FADD.FTZ R5, R5, UR5 ;  /* 0x0000000505057e21 */ /* 0x000fca0008010000 */
[----:B------:R-:W-:Y:S02]  /*b4f0*/  @!P0 FMUL.FTZ R10, R12, -1.4426950216293334961 ;  /* 0xbfb8aa3b0c0a8820 */ /* 0x000fe40000410000 */
[----:B------:R-:W4:Y:S01]  /*b500*/  @!P1 MUFU.EX2 R8, R8 ;  /* 0x0000000800089308 */ /* 0x000f220000000800 */
[----:B-1----:R-:W-:-:S07]  /*b510*/  @!P5 FADD.FTZ R2, R2, 1 ;  /* 0x3f8000000202d421 */ /* 0x002fce0000010000 */
[----:B------:R-:W1:Y:S01]  /*b520*/  @!P3 MUFU.EX2 R3, R3 ;  /* 0x000000030003b308 */ /* 0x000e620000000800 */
[----:B---3--:R-:W-:-:S07]  /*b530*/  @!P4 FADD.FTZ R9, R9, 1 ;  /* 0x3f8000000909c421 */ /* 0x008fce0000010000 */
[----:B------:R3:W5:Y:S01]  /*b540*/  @!P6 MUFU.RCP R12, R0 ;  /* 0x00000000000ce308 */ /* 0x0007620000001000 */
[----:B----4-:R-:W-:-:S07]  /*b550*/  @!P1 FADD.FTZ R8, R8, 1 ;  /* 0x3f80000008089421 */ /* 0x010fce0000010000 */
[----:B------:R-:W4:Y:S01]  /*b560*/  @!P5 MUFU.RCP R13, R2 ;  /* 0x00000002000dd308 */ /* 0x000f220000001000 */
[----:B-1----:R-:W-:Y:S01]  /*b570*/  @!P3 FADD.FTZ R3, R3, 1 ;  /* 0x3f8000000303b421 */ /* 0x002fe20000010000 */
[--C-:B---3--:R-:W-:Y:S02]  /*b580*/  HADD2.F32 R0, -RZ, R6.reuse.H0_H0 ;  /* 0x20000006ff007230 */ /* 0x108fe40000004100 */
[----:B------:R-:W-:-:S04]  /*b590*/  HADD2.F32 R6, -RZ, R6.H1_H1 ;  /* 0x30000006ff067230 */ /* 0x000fc80000004100 */
[----:B------:R-:W1:Y:S01]  /*b5a0*/  @!P2 MUFU.EX2 R4, R4 ;  /* 0x000000040004a308 */ /* 0x000e620000000800 */
[----:B-----5:R-:W-:Y:S01]  /*b5b0*/  @!P6 FMUL.FTZ R65, R65, R12 ;  /* 0x0000000c4141e220 */ /* 0x020fe20000410000 */
[----:B------:R-:W-:Y:S01]  /*b5c0*/  FSETP.GTU.FTZ.AND P6, PT, R5, 20, PT ;  /* 0x41a000000500780b */ /* 0x000fe20003fdc000 */
[----:B------:R-:W-:Y:S02]  /*b5d0*/  FADD.FTZ R12, R0, UR5 ;  /* 0x00000005000c7e21 */ /* 0x000fe40008010000 */
[----:B------:R-:W-:-:S03]  /*b5e0*/  FADD.FTZ R6, R6, UR5 ;  /* 0x0000000506067e21 */ /* 0x000fc60008010000 */
[----:B------:R-:W3:Y:S01]  /*b5f0*/  @!P4 MUFU.RCP R9, R9 ;  /* 0x000000090009c308 */ /* 0x000ee20000001000 */
[----:B----4-:R-:W-:Y:S01]  /*b600*/  @!P5 FMUL.FTZ R66, R66, R13 ;  /* 0x0000000d4242d220 */ /* 0x010fe20000410000 */
[----:B------:R-:W-:Y:S02]  /*b610*/  FSETP.GTU.FTZ.AND P5, PT, R12, 20, PT ;  /* 0x41a000000c00780b */ /* 0x000fe40003fbc000 */
[----:B------:R-:W-:-:S03]  /*b620*/  F2FP.PACK_AB R13, R57, R58 ;  /* 0x0000003a390d723e */ /* 0x000fc600000000ff */
[----:B------:R-:W-:Y:S01]  /*b630*/  @!P6 FMUL.FTZ R2, R5, -1.4426950216293334961 ;  /* 0xbfb8aa3b0502e820 */ /* 0x000fe20000410000 */
[----:B------:R4:W5:Y:S01]  /*b640*/  @!P3 MUFU.RCP R14, R3 ;  /* 0x00000003000eb308 */ /* 0x0009620000001000 */
[----:B-1----:R-:W-:-:S07]  /*b650*/  @!P2 FADD.FTZ R4, R4, 1 ;  /* 0x3f8000000404a421 */ /* 0x002fce0000010000 */
[----:B------:R-:W1:Y:S01]  /*b660*/  @!P1 MUFU.RCP R8, R8 ;  /* 0x0000000800089308 */ /* 0x000e620000001000 */
[--C-:B----4-:R-:W-:Y:S01]  /*b670*/  HADD2.F32 R3, -RZ, R7.reuse.H0_H0 ;  /* 0x20000007ff037230 */ /* 0x110fe20000004100 */
[----:B---3--:R-:W-:Y:S01]  /*b680*/  @!P4 FMUL.FTZ R64, R64, R9 ;  /* 0x000000094040c220 */ /* 0x008fe20000410000 */
[----:B------:R-:W-:Y:S01]  /*b690*/  HADD2.F32 R7, -RZ, R7.H1_H1 ;  /* 0x30000007ff077230 */ /* 0x000fe20000004100 */
[----:B------:R-:W-:Y:S02]  /*b6a0*/  FSETP.GTU.FTZ.AND P4, PT, R11, 20, PT ;  /* 0x41a000000b00780b */ /* 0x000fe40003f9c000 */
[----:B------:R-:W-:Y:S02]  /*b6b0*/  FADD.FTZ R5, R3, UR5 ;  /* 0x0000000503057e21 */ /* 0x000fe40008010000 */
[----:B------:R-:W3:Y:S01]  /*b6c0*/  @!P0 MUFU.EX2 R10, R10 ;  /* 0x0000000a000a8308 */ /* 0x000ee20000000800 */
[----:B------:R-:W-:Y:S02]  /*b6d0*/  FADD.FTZ R7, R7, UR5 ;  /* 0x0000000507077e21 */ /* 0x000fe40008010000 */
[----:B-----5:R-:W-:Y:S01]  /*b6e0*/  @!P3 FMUL.FTZ R67, R67, R14 ;  /* 0x0000000e4343b220 */ /* 0x020fe20000410000 */
[----:B------:R-:W-:Y:S01]  /*b6f0*/  FSETP.GTU.FTZ.AND P3, PT, R6, 20, PT ;  /* 0x41a000000600780b */ /* 0x000fe20003f7c000 */
[----:B------:R-:W-:Y:S01]  /*b700*/  @!P5 FMUL.FTZ R3, R12, -1.4426950216293334961 ;  /* 0xbfb8aa3b0c03d820 */ /* 0x000fe20000410000 */
[----:B------:R-:W-:-:S02]  /*b710*/  F2FP.PACK_AB R14, R55, R56 ;  /* 0x00000038370e723e */ /* 0x000fc400000000ff */
[----:B------:R4:W5:Y:S01]  /*b720*/  @!P2 MUFU.RCP R9, R4 ;  /* 0x000000040009a308 */ /* 0x0009620000001000 */
[----:B-1----:R-:W-:Y:S01]  /*b730*/  @!P1 FMUL.FTZ R69, R69, R8 ;  /* 0x0000000845459220 */ /* 0x002fe20000410000 */
[----:B------:R-:W-:Y:S01]  /*b740*/  FSETP.GTU.FTZ.AND P1, PT, R7, 20, PT ;  /* 0x41a000000700780b */ /* 0x000fe20003f3c000 */
[----:B------:R-:W-:Y:S01]  /*b750*/  @!P4 FMUL.FTZ R0, R11, -1.4426950216293334961 ;  /* 0xbfb8aa3b0b00c820 */ /* 0x000fe20000410000 */
[----:B------:R-:W-:Y:S02]  /*b760*/  F2FP.PACK_AB R12, R59, R60 ;  /* 0x0000003c3b0c723e */ /* 0x000fe400000000ff */
[----:B------:R-:W-:Y:S01]  /*b770*/  F2FP.PACK_AB R55, R45, R46 ;  /* 0x0000002e2d37723e */ /* 0x000fe200000000ff */
[----:B---3--:R-:W-:Y:S02]  /*b780*/  @!P0 FADD.FTZ R10, R10, 1 ;  /* 0x3f8000000a0a8421 */ /* 0x008fe40000010000 */
[----:B------:R-:W-:Y:S01]  /*b790*/  STS.128 [R93], R12 ;  /* 0x0000000c5d007388 */ /* 0x000fe20000000c00 */
[----:B----4-:R-:W-:Y:S01]  /*b7a0*/  @!P3 FMUL.FTZ R4, R6, -1.4426950216293334961 ;  /* 0xbfb8aa3b0604b820 */ /* 0x010fe20000410000 */
[----:B------:R-:W1:Y:S02]  /*b7b0*/  @!P6 MUFU.EX2 R2, R2 ;  /* 0x000000020002e308 */ /* 0x000e640000000800 */
[----:B------:R-:W-:Y:S01]  /*b7c0*/  STS.128 [R93+0x10], R52 ;  /* 0x000010345d007388 */ /* 0x000fe20000000c00 */
[----:B------:R-:W-:-:S06]  /*b7d0*/  NOP ;  /* 0x0000000000007918 */ /* 0x000fcc0000000000 */
[----:B------:R-:W-:Y:S01]  /*b7e0*/  @!P1 FMUL.FTZ R6, R7, -1.4426950216293334961 ;  /* 0xbfb8aa3b07069820 */ /* 0x000fe20000410000 */
[----:B------:R-:W-:Y:S01]  /*b7f0*/  LDS.128 R12, [R96.X16+0x200] ;  /* 0x00020000600c7984 */ /* 0x000fe2000000cc00 */
[----:B-----5:R-:W-:Y:S01]  /*b800*/  @!P2 FMUL.FTZ R70, R70, R9 ;  /* 0x000000094646a220 */ /* 0x020fe20000410000 */
[----:B------:R3:W4:Y:S01]  /*b810*/  @!P0 MUFU.RCP R7, R10 ;  /* 0x0000000a00078308 */ /* 0x0007220000001000 */
[----:B------:R-:W-:Y:S01]  /*b820*/  FSETP.GTU.FTZ.AND P2, PT, R5, 20, PT ;  /* 0x41a000000500780b */ /* 0x000fe20003f5c000 */
[----:B-1----:R-:W-:-:S06]  /*b830*/  @!P6 FADD.FTZ R2, R2, 1 ;  /* 0x3f8000000202e421 */ /* 0x002fcc0000010000 */
[----:B------:R-:W1:Y:S01]  /*b840*/  @!P5 MUFU.EX2 R3, R3 ;  /* 0x000000030003d308 */ /* 0x000e620000000800 */
[----:B---3--:R-:W3:Y:S05]  /*b850*/  LDS.128 R8, [R96.X16] ;  /* 0x0000000060087984 */ /* 0x008eea000000cc00 */
[----:B------:R-:W-:Y:S02]  /*b860*/  @!P2 FMUL.FTZ R5, R5, -1.4426950216293334961 ;  /* 0xbfb8aa3b0505a820 */ /* 0x000fe40000410000 */
[----:B------:R-:W5:Y:S01]  /*b870*/  @!P4 MUFU.EX2 R0, R0 ;  /* 0x000000000000c308 */ /* 0x000f620000000800 */
[----:B----4-:R-:W-:-:S05]  /*b880*/  @!P0 FMUL.FTZ R72, R72, R7 ;  /* 0x0000000748488220 */ /* 0x010fca0000410000 */
[----:B------:R-:W-:Y:S02]  /*b890*/  F2FP.PACK_AB R20, R72, R69 ;  /* 0x000000454814723e */ /* 0x000fe400000000ff */
[----:B------:R-:W4:Y:S01]  /*b8a0*/  @!P3 MUFU.EX2 R4, R4 ;  /* 0x000000040004b308 */ /* 0x000f220000000800 */
[----:B-1----:R-:W-:-:S07]  /*b8b0*/  @!P5 FADD.FTZ R3, R3, 1 ;  /* 0x3f8000000303d421 */ /* 0x002fce0000010000 */
[----:B------:R-:W1:Y:S01]  /*b8c0*/  @!P2 MUFU.EX2 R5, R5 ;  /* 0x000000050005a308 */ /* 0x000e620000000800 */
[----:B-----5:R-:W-:-:S07]  /*b8d0*/  @!P4 FADD.FTZ R0, R0, 1 ;  /* 0x3f8000000000c421 */ /* 0x020fce0000010000 */
[----:B------:R-:W5:Y:S01]  /*b8e0*/  @!P1 MUFU.EX2 R6, R6 ;  /* 0x0000000600069308 */ /* 0x000f620000000800 */
[----:B----4-:R-:W-:-:S07]  /*b8f0*/  @!P3 FADD.FTZ R4, R4, 1 ;  /* 0x3f8000000404b421 */ /* 0x010fce0000010000 */
[----:B------:R4:W2:Y:S01]  /*b900*/  @!P6 MUFU.RCP R17, R2 ;  /* 0x000000020011e308 */ /* 0x0008a20000001000 */
[----:B-1----:R-:W-:-:S07]  /*b910*/  @!P2 FADD.FTZ R5, R5, 1 ;  /* 0x3f8000000505a421 */ /* 0x002fce0000010000 */
[----:B------:R1:W0:Y:S01]  /*b920*/  @!P5 MUFU.RCP R16, R3 ;  /* 0x000000030010d308 */ /* 0x0002220000001000 */
[----:B----4-:R-:W-:Y:S01]  /*b930*/  MOV R2, UR29 ;  /* 0x0000001d00027c02 */ /* 0x010fe20008000f00 */
[----:B-----5:R-:W-:-:S06]  /*b940*/  @!P1 FADD.FTZ R6, R6, 1 ;  /* 0x3f80000006069421 */ /* 0x020fcc0000010000 */
[----:B------:R-:W4:Y:S01]  /*b950*/  @!P4 MUFU.RCP R0, R0 ;  /* 0x000000000000c308 */ /* 0x000f220000001000 */
[----:B-1----:R-:W-:Y:S01]  /*b960*/  MOV R3, UR28 ;  /* 0x0000001c00037c02 */ /* 0x002fe20008000f00 */
[----:B--2---:R-:W-:Y:S01]  /*b970*/  @!P6 FMUL.FTZ R74, R74, R17 ;  /* 0x000000114a4ae220 */ /* 0x004fe20000410000 */
[----:B------:R-:W-:Y:S01]  /*b980*/  F2FP.PACK_AB R17, R64, R63 ;  /* 0x0000003f4011723e */ /* 0x000fe200000000ff */
[----:B------:R-:W-:Y:S02]  /*b990*/  UIMAD UR28, UR35, UR30, URZ ;  /* 0x0000001e231c72a4 */ /* 0x000fe4000f8e023f */
[----:B------:R-:W-:Y:S02]  /*b9a0*/  IMAD.WIDE R2, R94, 0x10, R2 ;  /* 0x000000105e027825 */ /* 0x000fe400078e0202 */
[----:B------:R-:W1:Y:S01]  /*b9b0*/  @!P3 MUFU.RCP R19, R4 ;  /* 0x000000040013b308 */ /* 0x000e620000001000 */
[----:B------:R-:W-:Y:S01]  /*b9c0*/  UIMAD UR28, UR34, UR31, UR28 ;  /* 0x0000001f221c72a4 */ /* 0x000fe2000f8e021c */
[----:B0-----:R-:W-:Y:S01]  /*b9d0*/  @!P5 FMUL.FTZ R75, R75, R16 ;  /* 0x000000104b4bd220 */ /* 0x001fe20000410000 */
[----:B---3--:R-:W-:Y:S01]  /*b9e0*/  STG.E.128 [R2.64], R8 ;  /* 0x0000000802007986 */ /* 0x008fe2000c101d20 */
[----:B------:R-:W-:Y:S01]  /*b9f0*/  F2FP.PACK_AB R16, R62, R61 ;  /* 0x0000003d3e10723e */ /* 0x000fe200000000ff */
[----:B------:R-:W-:-:S02]  /*ba00*/  ULDC.64 UR30, c[0x0][0x300] ;  /* 0x0000c000001e7ab9 */ /* 0x000fc40000000a00 */
[----:B------:R0:W-:Y:S01]  /*ba10*/  STG.E.128 [R2.64+0x200], R12 ;  /* 0x0002000c02007986 */ /* 0x0001e2000c101d20 */
[----:B------:R2:W3:Y:S01]  /*ba20*/  @!P2 MUFU.RCP R18, R5 ;  /* 0x000000050012a308 */ /* 0x0004e20000001000 */
[----:B----4-:R-:W-:Y:S01]  /*ba30*/  @!P4 FMUL.FTZ R71, R71, R0 ;  /* 0x000000004747c220 */ /* 0x010fe20000410000 */
[----:B------:R-:W-:Y:S02]  /*ba40*/  UIADD3 UR9, UR9, UR28, URZ ;  /* 0x0000001c09097290 */ /* 0x000fe4000fffe03f */
[----:B------:R-:W-:Y:S02]  /*ba50*/  UIMAD UR28, UR17, UR30, URZ ;  /* 0x0000001e111c72a4 */ /* 0x000fe4000f8e023f */
[----:B------:R-:W-:Y:S02]  /*ba60*/  UIMAD.WIDE.U32 UR8, UR16, UR30, UR8 ;  /* 0x0000001e100872a5 */ /* 0x000fe4000f8e0008 */
[----:B------:R-:W4:Y:S01]  /*ba70*/  @!P1 MUFU.RCP R21, R6 ;  /* 0x0000000600159308 */ /* 0x000f220000001000 */
[----:B-1----:R-:W-:Y:S01]  /*ba80*/  @!P3 FMUL.FTZ R76, R76, R19 ;  /* 0x000000134c4cb220 */ /* 0x002fe20000410000 */
[----:B------:R-:W-:Y:S01]  /*ba90*/  F2FP.PACK_AB R19, R70, R67 ;  /* 0x000000434613723e */ /* 0x000fe200000000ff */
[----:B--2---:R-:W-:Y:S01]  /*baa0*/  FADD.FTZ R5, R61, R100 ;  /* 0x000000643d057221 */ /* 0x004fe20000010000 */
[----:B------:R-:W-:-:S02]  /*bab0*/  UIMAD UR28, UR16, UR31, UR28 ;  /* 0x0000001f101c72a4 */ /* 0x000fc4000f8e021c */
[----:B------:R-:W-:Y:S01]  /*bac0*/  F2FP.PACK_AB R22, R76, R75 ;  /* 0x0000004b4c16723e */ /* 0x000fe200000000ff */
[----:B------:R-:W-:Y:S01]  /*bad0*/  FADD.FTZ R62, R5, R62 ;  /* 0x0000003e053e7221 */ /* 0x000fe20000010000 */
[----:B------:R-:W-:Y:S01]  /*bae0*/  BAR.SYNC.DEFER_BLOCKING 0x0 ;  /* 0x0000000000007b1d */ /* 0x000fe20000010000 */
[----:B---3--:R-:W-:Y:S01]  /*baf0*/  @!P2 FMUL.FTZ R77, R77, R18 ;  /* 0x000000124d4da220 */ /* 0x008fe20000410000 */
[----:B------:R-:W-:Y:S01]  /*bb00*/  F2FP.PACK_AB R18, R66, R65 ;  /* 0x000000414212723e */ /* 0x000fe200000000ff */
[----:B------:R-:W-:Y:S01]  /*bb10*/  FADD.FTZ R63, R62, R63 ;  /* 0x0000003f3e3f7221 */ /* 0x000fe20000010000 */
[----:B------:R-:W-:Y:S02]  /*bb20*/  UIADD3 UR28, UR9, UR28, URZ ;  /* 0x0000001c091c7290 */ /* 0x000fe4000fffe03f */
[----:B------:R-:W-:Y:S01]  /*bb30*/  ULDC.64 UR30, c[0x0][0x340] ;  /* 0x0000d000001e7ab9 */ /* 0x000fe20000000a00 */
[----:B------:R-:W-:Y:S01]  /*bb40*/  FADD.FTZ R64, R63, R64 ;  /* 0x000000403f407221 */ /* 0x000fe20000010000 */
[----:B------:R-:W-:Y:S01]  /*bb50*/  ULEA UR9, UP0, UR8, UR30, 0x1 ;  /* 0x0000001e08097291 */ /* 0x000fe2000f80083f */
[----:B----4-:R-:W-:Y:S01]  /*bb60*/  @!P1 FMUL.FTZ R78, R78, R21 ;  /* 0x000000154e4e9220 */ /* 0x010fe20000410000 */
[----:B------:R-:W-:Y:S01]  /*bb70*/  F2FP.PACK_AB R21, R74, R71 ;  /* 0x000000474a15723e */ /* 0x000fe200000000ff */
[----:B------:R-:W-:Y:S01]  /*bb80*/  FADD.FTZ R65, R64, R65 ;  /* 0x0000004140417221 */ /* 0x000fe20000010000 */
[----:B------:R-:W-:-:S02]  /*bb90*/  ULEA.HI.X UR8, UR8, UR31, UR28, 0x1, UP0 ;  /* 0x0000001f08087291 */ /* 0x000fc400080f0c1c */
        /* <DEDUP_REMOVED lines=9> */
[----:B------:R-:W-:Y:S01]  /*bc30*/  STS.128 [R93], R16 ;  /* 0x000000105d007388 */ /* 0x000fe20000000c00 */
[----:B------:R-:W-:Y:S01]  /*bc40*/  IMAD.WIDE R2, R94, 0x10, R2 ;  /* 0x000000105e027825 */ /* 0x000fe200078e0202 */
[----:B------:R-:W-:Y:S01]  /*bc50*/  PLOP3.LUT P0, PT, PT, PT, UP0, 0x80, 0x0 ;  /* 0x000000000000781c */ /* 0x000fe20003f0f008 */
[----:B------:R-:W-:Y:S01]  /*bc60*/  UIADD3.X UR19, UR19, -0x1, URZ, UP1, !UPT ;  /* 0xffffffff13137890 */ /* 0x000fe20008ffe43f */
[----:B------:R-:W-:Y:S01]  /*bc70*/  STS.128 [R93+0x10], R20 ;  /* 0x000010145d007388 */ /* 0x000fe20000000c00 */
        /* <DEDUP_REMOVED lines=15> */
.L_x_10403:
[----:B------:R-:W-:Y:S02]  /*bd70*/  ISETP.NE.U32.AND P0, PT, RZ, c[0x0][0x328], PT ;  /* 0x0000ca00ff007a0c */ /* 0x000fe40003f05070 */
[----:B------:R-:W-:Y:S02]  /*bd80*/  ISETP.NE.U32.AND P2, PT, RZ, c[0x0][0x348], PT ;  /* 0x0000d200ff007a0c */ /* 0x000fe40003f45070 */
[----:B------:R-:W-:-:S02]  /*bd90*/  ISETP.NE.AND.EX P1, PT, RZ, c[0x0][0x32c], PT, P0 ;  /* 0x0000cb00ff007a0c */ /* 0x000fc40003f25300 */
        /* <DEDUP_REMOVED lines=23> */
.L_x_10518:
[----:B0-----:R-:W-:Y:S05]  /*bf10*/  BSYNC B0 ;  /* 0x0000000000007941 */ /* 0x001fea0003800000 */
.L_x_10517:
        /* <DEDUP_REMOVED lines=25> */
.L_x_10520:
[----:B0-----:R-:W0:Y:S02]  /*c0b0*/  S2R R11, SR_TID.X ;  /* 0x00000000000b7919 */ /* 0x001e240000002100 */
.L_x_10521:
[----:B0-----:R-:W-:Y:S05]  /*c0c0*/  BSYNC B0 ;  /* 0x0000000000007941 */ /* 0x001fea0003800000 */
.L_x_10519:
        /* <DEDUP_REMOVED lines=12> */
.L_x_10522:
        /* <DEDUP_REMOVED lines=32> */
.L_x_10523:
        /* <DEDUP_REMOVED lines=15> */
.L_x_14714:


//--------------------- .text._Z25selective_scan_bwd_kernelI32Selective_Scan_bwd_kernel_traitsILi32ELi16ELb1ELb1ELb0ELb1ELb1EN3c104HalfENS1_7complexIfEEEEv12SSMParamsBwd --------------------------
	.section	.text._Z25selective_scan_bwd_kernelI32Selective_Scan_bwd_kernel_traitsILi32ELi16ELb1ELb1ELb0ELb1ELb1EN3c104HalfENS1_7complexIfEEEEv12SSMParamsBwd,"ax",@progbits
	.sectioninfo	@"SHI_REGISTERS=251"
	.align	128
        .global         _Z25selective_scan_bwd_kernelI32Selective_Scan_bwd_kernel_traitsILi32ELi16ELb1ELb1ELb0ELb1ELb1EN3c104HalfENS1_7complexIfEEEEv12SSMParamsBwd
        .type           _Z25selective_scan_bwd_kernelI32Selective_Scan_bwd_kernel_traitsILi32ELi16ELb1ELb1ELb0ELb1ELb1EN3c104HalfENS1_7complexIfEEEEv12SSMParamsBwd,@function
        .size           _Z25selective_scan_bwd_kernelI32Selective_Scan_bwd_kernel_traitsILi32ELi16ELb1ELb1ELb0ELb1ELb1EN3c104HalfENS1_7complexIfEEEEv12SSMParamsBwd,(.L_x_14715 - _Z25selective_scan_bwd_kernelI32Selective_Scan_bwd_kernel_traitsILi32ELi16ELb1ELb1ELb0ELb1ELb1EN3c104HalfENS1_7complexIfEEEEv12SSMParamsBwd)
        .other          _Z25selective_scan_bwd_kernelI32Selective_Scan_bwd_kernel_traitsILi32ELi16ELb1ELb1ELb0ELb1ELb1EN3c104HalfENS1_7complexIfEEEEv12SSMParamsBwd,@"STO_CUDA_ENTRY STV_DEFAULT"
_Z25selective_scan_bwd_kernelI32Selective_Scan_bwd_kernel_traitsILi32ELi16ELb1ELb1ELb0ELb1ELb1EN3c104HalfENS1_7complexIfEEEEv12SSMParamsBwd:
.text._Z25selective_scan_bwd_kernelI32Selective_Scan_bwd_kernel_traitsILi32ELi16ELb1ELb1ELb0ELb1ELb1EN3c104HalfENS1_7complexIfEEEEv12SSMParamsBwd:
        /* <DEDUP_REMOVED lines=163> */
.L_x_10638:
        /* <DEDUP_REMOVED lines=90> */
.L_x_10526:
[----:B----4-:R-:W-:Y:S05]  /*0fd0*/  BSYNC B0 ;  /* 0x0000000000007941 */ /* 0x010fea0003800000 */
.L_x_10525:
        /* <DEDUP_REMOVED lines=36> */
.L_x_10528:
[----:B------:R-:W-:Y:S05]  /*1220*/  BSYNC B0 ;  /* 0x0000000000007941 */ /* 0x000fea0003800000 */
.L_x_10527:
[----:B------:R-:W-:Y:S01]  /*1230*/  HADD2.F32 R12, -RZ, R12.H1_H1 ;  /* 0x3000000cff0c7230 */ /* 0x000fe20000004100 */
[----:B------:R-:W-:Y:S01]  /*1240*/  BSSY B0, `(.L_x_10529) ;  /* 0x0000023000007945 */ /* 0x000fe20003800000 */
[----:B------:R-:W-:-:S03]  /*1250*/  FSETP.GTU.FTZ.AND P3, PT, R81, 20, PT ;  /* 0x41a000005100780b */ /* 0x000fc60003f7c000 */
[----:B------:R-:W-:Y:S01]  /*1260*/  FADD.FTZ R82, R12, UR5 ;  /* 0x000000050c527e21 */ /* 0x000fe20008010000 */
[----:B------:R-:W-:Y:S05]  /*1270*/  @P4 BRA `(.L_x_10530) ;  /* 0x000001f000004947 */ /* 0x000fea0003800000 */
[----:B------:R-:W-:Y:S01]  /*1280*/  FMUL.FTZ R87, R87, 1.4426950216293334961 ;  /* 0x3fb8aa3b57577820 */ /* 0x000fe20000410000 */
[----:B------:R-:W-:Y:S01]  /*1290*/  HFMA2.MMA R12, -RZ, RZ, 1.625, 0 ;  /* 0x3e800000ff0c7435 */ /* 0x000fe200000001ff */
[----:B---3--:R-:W-:Y:S02]  /*12a0*/  MOV R19, 0x3d39bf78 ;  /* 0x3d39bf7800137802 */ /* 0x008fe40000000f00 */
        /* <DEDUP_REMOVED lines=28> */
.L_x_10530:
[----:B------:R-:W-:Y:S05]  /*1470*/  BSYNC B0 ;  /* 0x0000000000007941 */ /* 0x000fea0003800000 */
.L_x_10529:
[----:B------:R-:W-:Y:S01]  /*1480*/  HADD2.F32 R79, -RZ, R13.H0_H0 ;  /* 0x2000000dff4f7230 */ /* 0x000fe20000004100 */
        /* <DEDUP_REMOVED lines=35> */
.L_x_10532:
[----:B------:R-:W-:Y:S05]  /*16c0*/  BSYNC B0 ;  /* 0x0000000000007941 */ /* 0x000fea0003800000 */
.L_x_10531:
        /* <DEDUP_REMOVED lines=36> */
.L_x_10534:
[----:B------:R-:W-:Y:S05]  /*1910*/  BSYNC B0 ;  /* 0x0000000000007941 */ /* 0x000fea0003800000 */
.L_x_10533:
        /* <DEDUP_REMOVED lines=36> */
.L_x_10536:
[----:B------:R-:W-:Y:S05]  /*1b60*/  BSYNC B0 ;  /* 0x0000000000007941 */ /* 0x000fea0003800000 */
.L_x_10535:
        /* <DEDUP_REMOVED lines=36> */
.L_x_10538:
[----:B------:R-:W-:Y:S05]  /*1db0*/  BSYNC B0 ;  /* 0x0000000000007941 */ /* 0x000fea0003800000 */
.L_x_10537:
        /* <DEDUP_REMOVED lines=36> */
.L_x_10540:
[----:B------:R-:W-:Y:S05]  /*2000*/  BSYNC B0 ;  /* 0x0000000000007941 */ /* 0x000fea0003800000 */
.L_x_10539:
        /* <DEDUP_REMOVED lines=36> */
.L_x_10542:
[----:B------:R-:W-:Y:S05]  /*2250*/  BSYNC B0 ;  /* 0x0000000000007941 */ /* 0x000fea0003800000 */
.L_x_10541:
        /* <DEDUP_REMOVED lines=34> */
.L_x_10544:
[----:B------:R-:W-:Y:S05]  /*2480*/  BSYNC B0 ;  /* 0x0000000000007941 */ /* 0x000fea0003800000 */
.L_x_10543:
        /* <DEDUP_REMOVED lines=33> */
.L_x_10546:
[----:B------:R-:W-:Y:S05]  /*26a0*/  BSYNC B0 ;  /* 0x0000000000007941 */ /* 0x000fea0003800000 */
.L_x_10545:
        /* <DEDUP_REMOVED lines=33> */
.L_x_10548:
[----:B------:R-:W-:Y:S05]  /*28c0*/  BSYNC B0 ;  /* 0x0000000000007941 */ /* 0x000fea0003800000 */
.L_x_10547:
        /* <DEDUP_REMOVED lines=33> */
.L_x_10550:
[----:B------:R-:W-:Y:S05]  /*2ae0*/  BSYNC B0 ;  /* 0x0000000000007941 */ /* 0x000fea0003800000 */
.L_x_10549:
        /* <DEDUP_REMOVED lines=33> */
.L_x_10552:
[----:B------:R-:W-:Y:S05]  /*2d00*/  BSYNC B0 ;  /* 0x0000000000007941 */ /* 0x000fea0003800000 */
.L_x_10551:
        /* <DEDUP_REMOVED lines=33> */
.L_x_10554:
[----:B------:R-:W-:Y:S05]  /*2f20*/  BSYNC B0 ;  /* 0x0000000000007941 */ /* 0x000fea0003800000 */
.L_x_10553:
        /* <DEDUP_REMOVED lines=33> */
.L_x_10556:
[----:B------:R-:W-:Y:S05]  /*3140*/  BSYNC B0 ;  /* 0x0000000000007941 */ /* 0x000fea0003800000 */
.L_x_10555:
[----:B------:R-:W-:Y:S01]  /*3150*/  ULEA UR18, UR29, 0xfffffe00, 0x9 ;  /* 0xfffffe001d127891 */ /* 0x000fe2000f8e483f */
[----:B------:R-:W0:Y:S01]  /*3160*/  LDS.128 R28, [R91] ;  /* 0x000000005b1c7984 */ /* 0x000e220000000c00 */
[----:B------:R-:W-:Y:S02]  /*3170*/  ULDC.64 UR8, c[0x0][0x1f0] ;  /* 0x00007c0000087ab9 */ /* 0x000fe40000000a00 */
[----:B------:R-:W-:Y:S01]  /*3180*/  UIMAD UR7, UR38, UR8, URZ ;  /* 0x00000008260772a4 */ /* 0x000fe2000f8e023f */
[----:B---3--:R-:W-:Y:S01]  /*3190*/  LDS.128 R16, [R91+0x10] ;  /* 0x000010005b107984 */ /* 0x008fe20000000c00 */
        /* <DEDUP_REMOVED lines=51> */
[----:B------:R-:W-:-:S07]  /*34d0*/  HADD2.F32 R35, -RZ, R41.H1_H1 ;  /* 0x30000029ff237230 */ /* 0x000fce0000004100 */
[----:B------:R-:W1:Y:S01]  /*34e0*/  MUFU.EX2 R32, R32 ;  /* 0x0000002000207308 */ /* 0x000e620000000800 */
[----:B------:R-:W-:Y:S01]  /*34f0*/  HADD2.F32 R34, -RZ, R41.H0_H0 ;  /* 0x20000029ff227230 */ /* 0x000fe20000004100 */
[----:B---3--:R-:W-:-:S04]  /*3500*/  FMUL.FTZ R2, R35, -1.4426950216293334961 ;  /* 0xbfb8aa3b23027820 */ /* 0x008fc80000410000 */
[----:B------:R-:W-:Y:S02]  /*3510*/  FMUL.FTZ R33, R34, -1.4426950216293334961 ;  /* 0xbfb8aa3b22217820 */ /* 0x000fe40000410000 */
[----:B------:R0:W-:Y:S02]  /*3520*/  MUFU.EX2 R3, R2 ;  /* 0x0000000200037308 */ /* 0x0001e40000000800 */
[----:B0-----:R-:W-:Y:S02]  /*3530*/  FADD.FTZ R2, R0, 1 ;  /* 0x3f80000000027421 */ /* 0x001fe40000010000 */
[----:B-1----:R-:W-:-:S04]  /*3540*/  FADD.FTZ R32, R32, 1 ;  /* 0x3f80000020207421 */ /* 0x002fc80000010000 */
[----:B------:R-:W0:Y:S08]  /*3550*/  MUFU.RCP R64, R2 ;  /* 0x0000000200407308 */ /* 0x000e300000001000 */
[----:B------:R-:W1:Y:S01]  /*3560*/  MUFU.EX2 R33, R33 ;  /* 0x0000002100217308 */ /* 0x000e620000000800 */
[----:B------:R-:W-:-:S07]  /*3570*/  HADD2.F32 R50, -RZ, R42.H0_H0 ;  /* 0x2000002aff327230 */ /* 0x000fce0000004100 */
[----:B------:R-:W3:Y:S01]  /*3580*/  MUFU.RCP R68, R32 ;  /* 0x0000002000447308 */ /* 0x000ee20000001000 */
[----:B------:R-:W-:Y:S01]  /*3590*/  HADD2.F32 R51, -RZ, R42.H1_H1 ;  /* 0x3000002aff337230 */ /* 0x000fe20000004100 */
[----:B------:R-:W-:Y:S02]  /*35a0*/  FMUL.FTZ R36, R50, -1.4426950216293334961 ;  /* 0xbfb8aa3b32247820 */ /* 0x000fe40000410000 */
[----:B0-----:R-:W-:Y:S01]  /*35b0*/  FMUL.FTZ R0, R47, R64 ;  /* 0x000000402f007220 */ /* 0x001fe20000410000 */
[--C-:B--2---:R-:W-:Y:S02]  /*35c0*/  HADD2.F32 R69, -RZ, R12.reuse.H0_H0 ;  /* 0x2000000cff457230 */ /* 0x104fe40000004100 */
[----:B------:R-:W-:Y:S01]  /*35d0*/  HADD2.F32 R101, -RZ, R12.H1_H1 ;  /* 0x3000000cff657230 */ /* 0x000fe20000004100 */
[----:B-1----:R-:W-:Y:S01]  /*35e0*/  FADD.FTZ R33, R33, 1 ;  /* 0x3f80000021217421 */ /* 0x002fe20000010000 */
[----:B------:R-:W-:Y:S01]  /*35f0*/  HADD2.F32 R12, -RZ, R8.H0_H0 ;  /* 0x20000008ff0c7230 */ /* 0x000fe20000004100 */
[----:B------:R-:W-:-:S02]  /*3600*/  FMUL.FTZ R37, R51, -1.4426950216293334961 ;  /* 0xbfb8aa3b33257820 */ /* 0x000fc40000410000 */
[----:B------:R-:W-:Y:S01]  /*3610*/  FMUL.FTZ R42, R53, R0 ;  /* 0x00000000352a7220 */ /* 0x000fe20000410000 */
[----:B------:R-:W-:Y:S01]  /*3620*/  MUFU.EX2 R36, R36 ;  /* 0x0000002400247308 */ /* 0x000fe20000000800 */
[----:B---3--:R-:W-:Y:S01]  /*3630*/  FMUL.FTZ R2, R49, R68 ;  /* 0x0000004431027220 */ /* 0x008fe20000410000 */
[----:B------:R-:W-:Y:S01]  /*3640*/  HADD2.F32 R32, -RZ, R8.H1_H1 ;  /* 0x30000008ff207230 */ /* 0x000fe20000004100 */
[----:B------:R-:W-:-:S05]  /*3650*/  FFMA.FTZ R12, R42, R12, R95 ;  /* 0x0000000c2a0c7223 */ /* 0x000fca000001005f */
[----:B------:R0:W1:Y:S01]  /*3660*/  MUFU.RCP R65, R33 ;  /* 0x0000002100417308 */ /* 0x0000620000001000 */
[----:B------:R-:W-:Y:S01]  /*3670*/  FMUL.FTZ R41, R55, R2 ;  /* 0x0000000237297220 */ /* 0x000fe20000410000 */
[----:B------:R-:W-:-:S06]  /*3680*/  HADD2.F32 R61, -RZ, R43.H0_H0 ;  /* 0x2000002bff3d7230 */ /* 0x000fcc0000004100 */
[----:B------:R-:W2:Y:S01]  /*3690*/  MUFU.EX2 R37, R37 ;  /* 0x0000002500257308 */ /* 0x000ea20000000800 */
[----:B0-----:R-:W-:Y:S02]  /*36a0*/  FFMA.FTZ R33, R41, R32, R12 ;  /* 0x0000002029217223 */ /* 0x001fe4000001000c */
[----:B------:R-:W-:Y:S02]  /*36b0*/  FADD.FTZ R12, R3, 1 ;  /* 0x3f800000030c7421 */ /* 0x000fe40000010000 */
[----:B------:R-:W-:Y:S01]  /*36c0*/  FMUL.FTZ R38, R61, -1.4426950216293334961 ;  /* 0xbfb8aa3b3d267820 */ /* 0x000fe20000410000 */
[----:B------:R-:W-:Y:S02]  /*36d0*/  HADD2.F32 R63, -RZ, R43.H1_H1 ;  /* 0x3000002bff3f7230 */ /* 0x000fe40000004100 */
[----:B------:R-:W-:Y:S01]  /*36e0*/  MUFU.RCP R72, R12 ;  /* 0x0000000c00487308 */ /* 0x000fe20000001000 */
[----:B------:R-:W-:Y:S01]  /*36f0*/  FMUL.FTZ R40, R69, -1.4426950216293334961 ;  /* 0xbfb8aa3b45287820 */ /* 0x000fe20000410000 */
[----:B------:R-:W-:Y:S01]  /*3700*/  HADD2.F32 R54, -RZ, R29.H0_H0 ;  /* 0x2000001dff367230 */ /* 0x000fe20000004100 */
[----:B-1----:R-:W-:Y:S01]  /*3710*/  FMUL.FTZ R3, R34, R65 ;  /* 0x0000004122037220 */ /* 0x002fe20000410000 */
[----:B------:R-:W-:Y:S01]  /*3720*/  HADD2.F32 R103, -RZ, R13.H0_H0 ;  /* 0x2000000dff677230 */ /* 0x000fe20000004100 */
[----:B------:R-:W-:-:S03]  /*3730*/  FADD.FTZ R36, R36, 1 ;  /* 0x3f80000024247421 */ /* 0x000fc60000010000 */
[----:B------:R0:W1:Y:S01]  /*3740*/  MUFU.EX2 R52, R38 ;  /* 0x0000002600347308 */ /* 0x0000620000000800 */
[----:B------:R-:W-:Y:S01]  /*3750*/  FMUL.FTZ R39, R63, -1.4426950216293334961 ;  /* 0xbfb8aa3b3f277820 */ /* 0x000fe20000410000 */
[----:B------:R-:W-:Y:S01]  /*3760*/  HADD2.F32 R32, -RZ, R9.H0_H0 ;  /* 0x20000009ff207230 */ /* 0x000fe20000004100 */
[----:B--2---:R-:W-:Y:S02]  /*3770*/  FADD.FTZ R37, R37, 1 ;  /* 0x3f80000025257421 */ /* 0x004fe40000010000 */
[----:B------:R-:W-:-:S03]  /*3780*/  FMUL.FTZ R28, R103, -1.4426950216293334961 ;  /* 0xbfb8aa3b671c7820 */ /* 0x000fc60000410000 */
[----:B------:R2:W-:Y:S01]  /*3790*/  MUFU.EX2 R73, R40 ;  /* 0x0000002800497308 */ /* 0x0005e20000000800 */
[----:B0-----:R-:W-:Y:S01]  /*37a0*/  FMUL.FTZ R38, R101, -1.4426950216293334961 ;  /* 0xbfb8aa3b65267820 */ /* 0x001fe20000410000 */
[----:B------:R-:W-:-:S06]  /*37b0*/  HADD2.F32 R57, -RZ, R29.H1_H1 ;  /* 0x3000001dff397230 */ /* 0x000fcc0000004100 */
[----:B------:R-:W0:Y:S01]  /*37c0*/  MUFU.RCP R71, R36 ;  /* 0x0000002400477308 */ /* 0x000e220000001000 */
[----:B--2---:R-:W-:-:S07]  /*37d0*/  FMUL.FTZ R40, R54, R3 ;  /* 0x0000000336287220 */ /* 0x004fce0000410000 */
[----:B------:R-:W2:Y:S01]  /*37e0*/  MUFU.EX2 R67, R39 ;  /* 0x0000002700437308 */ /* 0x000ea20000000800 */
[----:B------:R-:W-:Y:S01]  /*37f0*/  HADD2.F32 R60, -RZ, R31.H0_H0 ;  /* 0x2000001fff3c7230 */ /* 0x000fe20000004100 */
[----:B-1----:R-:W-:-:S06]  /*3800*/  FADD.FTZ R52, R52, 1 ;  /* 0x3f80000034347421 */ /* 0x002fcc0000010000 */
[----:B------:R1:W-:Y:S01]  /*3810*/  MUFU.EX2 R97, R38 ;  /* 0x0000002600617308 */ /* 0x0003e20000000800 */
[----:B------:R-:W-:-:S07]  /*3820*/  HADD2.F32 R59, -RZ, R31.H1_H1 ;  /* 0x3000001fff3b7230 */ /* 0x000fce0000004100 */
[----:B------:R-:W3:Y:S01]  /*3830*/  MUFU.RCP R74, R37 ;  /* 0x00000025004a7308 */ /* 0x000ee20000001000 */
[----:B-1----:R-:W-:Y:S01]  /*3840*/  FFMA.FTZ R38, R40, R32, R33 ;  /* 0x0000002028267223 */ /* 0x002fe20000010021 */
[----:B------:R-:W-:Y:S02]  /*3850*/  HADD2.F32 R33, -RZ, R13.H1_H1 ;  /* 0x3000000dff217230 */ /* 0x000fe40000004100 */
[----:B------:R-:W-:-:S04]  /*3860*/  HADD2.F32 R31, -RZ, R9.H1_H1 ;  /* 0x30000009ff1f7230 */ /* 0x000fc80000004100 */
[----:B------:R1:W-:Y:S01]  /*3870*/  MUFU.EX2 R105, R28 ;  /* 0x0000001c00697308 */ /* 0x0003e20000000800 */
[----:B------:R-:W-:Y:S01]  /*3880*/  FMUL.FTZ R12, R33, -1.4426950216293334961 ;  /* 0xbfb8aa3b210c7820 */ /* 0x000fe20000410000 */
[----:B------:R-:W-:Y:S01]  /*3890*/  HADD2.F32 R46, -RZ, R17.H0_H0 ;  /* 0x20000011ff2e7230 */ /* 0x000fe20000004100 */
[----:B-1----:R-:W-:-:S05]  /*38a0*/  FMUL.FTZ R28, R35, R72 ;  /* 0x00000048231c7220 */ /* 0x002fca0000410000 */
[----:B------:R-:W1:Y:S01]  /*38b0*/  MUFU.RCP R100, R52 ;  /* 0x0000003400647308 */ /* 0x000e620000001000 */
[----:B------:R-:W-:Y:S01]  /*38c0*/  FMUL.FTZ R39, R57, R28 ;  /* 0x0000001c39277220 */ /* 0x000fe20000410000 */
[----:B------:R-:W-:Y:S02]  /*38d0*/  HADD2.F32 R45, -RZ, R17.H1_H1 ;  /* 0x30000011ff2d7230 */ /* 0x000fe40000004100 */
[----:B------:R-:W-:Y:S01]  /*38e0*/  HADD2.F32 R56, -RZ, R30.H0_H0 ;  /* 0x2000001eff387230 */ /* 0x000fe20000004100 */
[----:B------:R-:W-:-:S03]  /*38f0*/  FFMA.FTZ R17, R39, R31, R38 ;  /* 0x0000001f27117223 */ /* 0x000fc60000010026 */
[----:B------:R1:W3:Y:S01]  /*3900*/  MUFU.EX2 R107, R12 ;  /* 0x0000000c006b7308 */ /* 0x0002e20000000800 */
[----:B0-----:R-:W-:Y:S01]  /*3910*/  FMUL.FTZ R31, R50, R71 ;  /* 0x00000047321f7220 */ /* 0x001fe20000410000 */
[--C-:B------:R-:W-:Y:S01]  /*3920*/  HADD2.F32 R62, -RZ, R16.reuse.H0_H0 ;  /* 0x20000010ff3e7230 */ /* 0x100fe20000004100 */
[----:B--2---:R-:W-:Y:S01]  /*3930*/  FADD.FTZ R67, R67, 1 ;  /* 0x3f80000043437421 */ /* 0x004fe20000010000 */
[----:B------:R-:W-:Y:S01]  /*3940*/  HADD2.F32 R48, -RZ, R16.H1_H1 ;  /* 0x30000010ff307230 */ /* 0x000fe20000004100 */
[----:B------:R-:W-:Y:S01]  /*3950*/  FADD.FTZ R16, -R68, 1 ;  /* 0x3f80000044107421 */ /* 0x000fe20000010100 */
[----:B------:R-:W-:Y:S01]  /*3960*/  HADD2.F32 R43, -RZ, R14.H0_H0 ;  /* 0x2000000eff2b7230 */ /* 0x000fe20000004100 */
[----:B-1----:R-:W-:Y:S01]  /*3970*/  FADD.FTZ R12, -R64, 1 ;  /* 0x3f800000400c7421 */ /* 0x002fe20000010100 */
[--C-:B------:R-:W-:Y:S02]  /*3980*/  HADD2.F32 R44, -RZ, R18.reuse.H0_H0 ;  /* 0x20000012ff2c7230 */ /* 0x100fe40000004100 */
[----:B------:R-:W-:Y:S01]  /*3990*/  HADD2.F32 R32, -RZ, R18.H1_H1 ;  /* 0x30000012ff207230 */ /* 0x000fe20000004100 */
[----:B------:R-:W-:Y:S01]  /*39a0*/  FFMA.FTZ R66, R47, R12, 1 ;  /* 0x3f8000002f427423 */ /* 0x000fe2000001000c */
[----:B------:R-:W-:Y:S01]  /*39b0*/  HADD2.F32 R58, -RZ, R30.H1_H1 ;  /* 0x3000001eff3a7230 */ /* 0x000fe20000004100 */
[----:B------:R-:W-:Y:S01]  /*39c0*/  FMUL.FTZ R38, R56, R31 ;  /* 0x0000001f38267220 */ /* 0x000fe20000410000 */
[--C-:B------:R-:W-:Y:S01]  /*39d0*/  HADD2.F32 R18, -RZ, R10.reuse.H0_H0 ;  /* 0x2000000aff127230 */ /* 0x100fe20000004100 */
[----:B---3--:R-:W-:Y:S01]  /*39e0*/  FMUL.FTZ R47, R51, R74 ;  /* 0x0000004a332f7220 */ /* 0x008fe20000410000 */
[----:B------:R-:W-:Y:S01]  /*39f0*/  MUFU.RCP R102, R67 ;  /* 0x0000004300667308 */ /* 0x000fe20000001000 */
[----:B------:R-:W-:Y:S01]  /*3a00*/  FFMA.FTZ R70, R49, R16, 1 ;  /* 0x3f80000031467423 */ /* 0x000fe20000010010 */
[----:B------:R-:W-:Y:S01]  /*3a10*/  HADD2.F32 R49, -RZ, R10.H1_H1 ;  /* 0x3000000aff317230 */ /* 0x000fe20000004100 */
[----:B------:R-:W-:-:S02]  /*3a20*/  FMUL.FTZ R13, R43, -1.4426950216293334961 ;  /* 0xbfb8aa3b2b0d7820 */ /* 0x000fc40000410000 */
[----:B------:R-:W-:Y:S02]  /*3a30*/  FADD.FTZ R73, R73, 1 ;  /* 0x3f80000049497421 */ /* 0x000fe40000010000 */
[----:B------:R-:W-:Y:S02]  /*3a40*/  FFMA.FTZ R36, R38, R18, R17 ;  /* 0x0000001226247223 */ /* 0x000fe40000010011 */
[----:B------:R-:W-:Y:S01]  /*3a50*/  FMUL.FTZ R37, R58, R47 ;  /* 0x0000002f3a257220 */ /* 0x000fe20000410000 */
[----:B------:R0:W1:Y:S01]  /*3a60*/  MUFU.EX2 R109, R13 ;  /* 0x0000000d006d7308 */ /* 0x0000620000000800 */
[----:B------:R-:W-:-:S07]  /*3a70*/  FADD.FTZ R12, -R72, 1 ;  /* 0x3f800000480c7421 */ /* 0x000fce0000010100 */
[----:B------:R-:W2:Y:S01]  /*3a80*/  MUFU.RCP R104, R73 ;  /* 0x0000004900687308 */ /* 0x000ea20000001000 */
[----:B0-----:R-:W-:Y:S01]  /*3a90*/  FADD.FTZ R13, -R65, 1 ;  /* 0x3f800000410d7421 */ /* 0x001fe20000010100 */
[----:B------:R-:W-:Y:S02]  /*3aa0*/  HADD2.F32 R110, -RZ, R14.H1_H1 ;  /* 0x3000000eff6e7230 */ /* 0x000fe40000004100 */
[--C-:B------:R-:W-:Y:S02]  /*3ab0*/  HADD2.F32 R29, -RZ, R19.reuse.H0_H0 ;  /* 0x20000013ff1d7230 */ /* 0x100fe40000004100 */
[----:B------:R-:W-:Y:S01]  /*3ac0*/  HADD2.F32 R30, -RZ, R19.H1_H1 ;  /* 0x30000013ff1e7230 */ /* 0x000fe20000004100 */
[----:B------:R-:W-:Y:S01]  /*3ad0*/  FADD.FTZ R14, -R100, 1 ;  /* 0x3f800000640e7421 */ /* 0x000fe20000010100 */
[--C-:B------:R-:W-:Y:S02]  /*3ae0*/  HADD2.F32 R111, -RZ, R15.reuse.H0_H0 ;  /* 0x2000000fff6f7230 */ /* 0x100fe40000004100 */
[----:B------:R-:W-:-:S02]  /*3af0*/  HADD2.F32 R52, -RZ, R15.H1_H1 ;  /* 0x3000000fff347230 */ /* 0x000fc40000004100 */
[----:B------:R-:W-:-:S03]  /*3b00*/  HADD2.F32 R15, -RZ, R11.H1_H1 ;  /* 0x3000000bff0f7230 */ /* 0x000fc60000004100 */
[----:B------:R-:W-:-:S04]  /*3b10*/  FMUL.FTZ R67, R52, -1.4426950216293334961 ;  /* 0xbfb8aa3b34437820 */ /* 0x000fc80000410000 */
[----:B------:R-:W-:Y:S01]  /*3b20*/  MUFU.EX2 R113, R67 ;  /* 0x0000004300717308 */ /* 0x000fe20000000800 */
[----:B------:R-:W-:Y:S02]  /*3b30*/  FADD.FTZ R105, R105, 1 ;  /* 0x3f80000069697421 */ /* 0x000fe40000010000 */
[----:B------:R-:W-:Y:S02]  /*3b40*/  FADD.FTZ R107, R107, 1 ;  /* 0x3f8000006b6b7421 */ /* 0x000fe40000010000 */
[----:B-1----:R-:W-:Y:S01]  /*3b50*/  FADD.FTZ R109, R109, 1 ;  /* 0x3f8000006d6d7421 */ /* 0x002fe20000010000 */
[----:B----4-:R0:W-:Y:S04]  /*3b60*/  STS.128 [R94.X16+0x200], R24 ;  /* 0x000200185e007388 */ /* 0x0101e8000000cc00 */
[----:B-----5:R1:W-:Y:S01]  /*3b70*/  STS.128 [R94.X16], R20 ;  /* 0x000000145e007388 */ /* 0x0203e2000000cc00 */
[----:B------:R-:W-:-:S06]  /*3b80*/  NOP ;  /* 0x0000000000007918 */ /* 0x000fcc0000000000 */
[----:B------:R-:W3:Y:S01]  /*3b90*/  LDS.128 R16, [R91] ;  /* 0x000000005b107984 */ /* 0x000ee20000000c00 */
[----:B0-----:R-:W-:Y:S02]  /*3ba0*/  FFMA.FTZ R25, R37, R49, R36 ;  /* 0x0000003125197223 */ /* 0x001fe40000010024 */
[----:B------:R-:W-:Y:S02]  /*3bb0*/  FMUL.FTZ R49, R61, R100 ;  /* 0x000000643d317220 */ /* 0x000fe40000410000 */
[----:B-1----:R-:W-:Y:S01]  /*3bc0*/  FFMA.FTZ R20, R35, R12, 1 ;  /* 0x3f80000023147423 */ /* 0x002fe2000001000c */
[----:B------:R-:W-:Y:S01]  /*3bd0*/  HADD2.F32 R12, -RZ, R11.H0_H0 ;  /* 0x2000000bff0c7230 */ /* 0x000fe20000004100 */
[----:B------:R-:W-:Y:S02]  /*3be0*/  FFMA.FTZ R21, R34, R13, 1 ;  /* 0x3f80000022157423 */ /* 0x000fe4000001000d */
[----:B------:R-:W-:Y:S02]  /*3bf0*/  FADD.FTZ R13, -R71, 1 ;  /* 0x3f800000470d7421 */ /* 0x000fe40000010100 */
[----:B------:R-:W-:-:S02]  /*3c00*/  FMUL.FTZ R36, R60, R49 ;  /* 0x000000313c247220 */ /* 0x000fc40000410000 */
[----:B------:R-:W-:Y:S02]  /*3c10*/  FFMA.FTZ R23, R50, R13, 1 ;  /* 0x3f80000032177423 */ /* 0x000fe4000001000d */
[----:B------:R-:W-:Y:S02]  /*3c20*/  FFMA.FTZ R26, R36, R12, R25 ;  /* 0x0000000c241a7223 */ /* 0x000fe40000010019 */
[----:B------:R-:W-:Y:S02]  /*3c30*/  FMUL.FTZ R50, R63, R102 ;  /* 0x000000663f327220 */ /* 0x000fe40000410000 */
[----:B------:R-:W-:Y:S02]  /*3c40*/  FADD.FTZ R12, -R74, 1 ;  /* 0x3f8000004a0c7421 */ /* 0x000fe40000010100 */
[----:B------:R-:W-:Y:S02]  /*3c50*/  FMUL.FTZ R24, R110, -1.4426950216293334961 ;  /* 0xbfb8aa3b6e187820 */ /* 0x000fe40000410000 */
[----:B------:R-:W-:-:S02]  /*3c60*/  FMUL.FTZ R35, R59, R50 ;  /* 0x000000323b237220 */ /* 0x000fc40000410000 */
[----:B------:R-:W-:Y:S01]  /*3c70*/  FFMA.FTZ R22, R51, R12, 1 ;  /* 0x3f80000033167423 */ /* 0x000fe2000001000c */
[----:B------:R0:W-:Y:S01]  /*3c80*/  MUFU.EX2 R27, R24 ;  /* 0x00000018001b7308 */ /* 0x0001e20000000800 */
[----:B--2---:R-:W-:Y:S02]  /*3c90*/  FMUL.FTZ R51, R69, R104 ;  /* 0x0000006845337220 */ /* 0x004fe40000410000 */
[----:B------:R-:W-:Y:S02]  /*3ca0*/  FMUL.FTZ R13, R111, -1.4426950216293334961 ;  /* 0xbfb8aa3b6f0d7820 */ /* 0x000fe40000410000 */
[----:B------:R-:W-:Y:S02]  /*3cb0*/  FFMA.FTZ R15, R35, R15, R26 ;  /* 0x0000000f230f7223 */ /* 0x000fe4000001001a */
[----:B------:R-:W-:Y:S02]  /*3cc0*/  FADD.FTZ R12, -R102, 1 ;  /* 0x3f800000660c7421 */ /* 0x000fe40000010100 */
[----:B0-----:R-:W-:Y:S01]  /*3cd0*/  FFMA.FTZ R24, R61, R14, 1 ;  /* 0x3f8000003d187423 */ /* 0x001fe2000001000e */
[----:B------:R-:W-:Y:S01]  /*3ce0*/  HADD2.F32 R61, -RZ, R4.H0_H0 ;  /* 0x20000004ff3d7230 */ /* 0x000fe20000004100 */
[----:B------:R-:W-:-:S02]  /*3cf0*/  FADD.FTZ R14, -R104, 1 ;  /* 0x3f800000680e7421 */ /* 0x000fc40000010100 */
[----:B------:R-:W-:Y:S01]  /*3d00*/  FMUL.FTZ R34, R62, R51 ;  /* 0x000000333e227220 */ /* 0x000fe20000410000 */
[----:B------:R0:W1:Y:S01]  /*3d10*/  MUFU.EX2 R112, R13 ;  /* 0x0000000d00707308 */ /* 0x0000620000000800 */
[----:B------:R-:W-:Y:S02]  /*3d20*/  FFMA.FTZ R26, R63, R12, 1 ;  /* 0x3f8000003f1a7423 */ /* 0x000fe4000001000c */
[----:B------:R-:W-:Y:S02]  /*3d30*/  FFMA.FTZ R106, R69, R14, 1 ;  /* 0x3f800000456a7423 */ /* 0x000fe4000001000e */
[----:B------:R-:W-:Y:S02]  /*3d40*/  FFMA.FTZ R115, R34, R61, R15 ;  /* 0x0000003d22737223 */ /* 0x000fe4000001000f */
[----:B0-----:R-:W0:Y:S01]  /*3d50*/  LDS.128 R12, [R91+0x10] ;  /* 0x000010005b0c7984 */ /* 0x001e220000000c00 */
[--C-:B---3--:R-:W-:Y:S02]  /*3d60*/  HADD2.F32 R61, -RZ, R16.reuse.H0_H0 ;  /* 0x20000010ff3d7230 */ /* 0x108fe40000004100 */
[----:B------:R-:W-:-:S02]  /*3d70*/  HADD2.F32 R63, -RZ, R16.H1_H1 ;  /* 0x30000010ff3f7230 */ /* 0x000fc40000004100 */
[----:B------:R-:W-:Y:S01]  /*3d80*/  HADD2.F32 R67, -RZ, R17.H0_H0 ;  /* 0x20000011ff437230 */ /* 0x000fe20000004100 */
[----:B------:R-:W2:Y:S01]  /*3d90*/  MUFU.RCP R16, R105 ;  /* 0x0000006900107308 */ /* 0x000ea20000001000 */
[--C-:B------:R-:W-:Y:S01]  /*3da0*/  HADD2.F32 R73, -RZ, R18.reuse.H0_H0 ;  /* 0x20000012ff497230 */ /* 0x100fe20000004100 */
[----:B------:R-:W-:Y:S01]  /*3db0*/  FADD.FTZ R25, R97, 1 ;  /* 0x3f80000061197421 */ /* 0x000fe20000010000 */
[----:B------:R-:W-:Y:S02]  /*3dc0*/  HADD2.F32 R95, -RZ, R18.H1_H1 ;  /* 0x30000012ff5f7230 */ /* 0x000fe40000004100 */
[----:B------:R-:W-:Y:S01]  /*3dd0*/  HADD2.F32 R99, -RZ, R19.H1_H1 ;  /* 0x30000013ff637230 */ /* 0x000fe20000004100 */
[----:B------:R-:W-:Y:S01]  /*3de0*/  FMUL.FTZ R54, R54, R67 ;  /* 0x0000004336367220 */ /* 0x000fe20000410000 */
[----:B------:R-:W-:Y:S01]  /*3df0*/  HADD2.F32 R69, -RZ, R17.H1_H1 ;  /* 0x30000011ff457230 */ /* 0x000fe20000004100 */
[----:B------:R-:W-:Y:S01]  /*3e00*/  FMUL.FTZ R56, R56, R73 ;  /* 0x0000004938387220 */ /* 0x000fe20000410000 */
[----:B------:R3:W4:Y:S01]  /*3e10*/  MUFU.RCP R108, R25 ;  /* 0x00000019006c7308 */ /* 0x0007220000001000 */
[----:B-1----:R-:W-:-:S02]  /*3e20*/  FADD.FTZ R112, R112, 1 ;  /* 0x3f80000070707421 */ /* 0x002fc40000010000 */
[----:B------:R-:W-:Y:S02]  /*3e30*/  FADD.FTZ R113, R113, 1 ;  /* 0x3f80000071717421 */ /* 0x000fe40000010000 */
[----:B------:R-:W-:Y:S02]  /*3e40*/  FMUL.FTZ R17, R58, R95 ;  /* 0x0000005f3a117220 */ /* 0x000fe40000410000 */
[----:B------:R-:W-:Y:S01]  /*3e50*/  FMUL.FTZ R59, R59, R99 ;  /* 0x000000633b3b7220 */ /* 0x000fe20000410000 */
[----:B------:R-:W1:Y:S01]  /*3e60*/  MUFU.RCP R58, R107 ;  /* 0x0000006b003a7308 */ /* 0x000e620000001000 */
[----:B------:R-:W-:Y:S02]  /*3e70*/  FADD.FTZ R27, R27, 1 ;  /* 0x3f8000001b1b7421 */ /* 0x000fe40000010000 */
[----:B------:R-:W-:Y:S02]  /*3e80*/  FMUL.FTZ R55, R55, R63 ;  /* 0x0000003f37377220 */ /* 0x000fe40000410000 */
[----:B------:R-:W-:-:S02]  /*3e90*/  FMUL.FTZ R57, R57, R69 ;  /* 0x0000004539397220 */ /* 0x000fc40000410000 */
[----:B------:R-:W-:Y:S02]  /*3ea0*/  FMUL.FTZ R54, R65, R54 ;  /* 0x0000003641367220 */ /* 0x000fe40000410000 */
[----:B------:R-:W-:Y:S01]  /*3eb0*/  FMUL.FTZ R56, R71, R56 ;  /* 0x0000003847387220 */ /* 0x000fe20000410000 */
[----:B------:R-:W-:Y:S01]  /*3ec0*/  HADD2.F32 R97, -RZ, R19.H0_H0 ;  /* 0x20000013ff617230 */ /* 0x000fe20000004100 */
[----:B------:R-:W-:Y:S01]  /*3ed0*/  FMUL.FTZ R53, R53, R61 ;  /* 0x0000003d35357220 */ /* 0x000fe20000410000 */
[----:B------:R5:W1:Y:S01]  /*3ee0*/  MUFU.RCP R65, R27 ;  /* 0x0000001b00417308 */ /* 0x000a620000001000 */
[----:B------:R-:W-:Y:S02]  /*3ef0*/  FMUL.FTZ R59, R102, R59 ;  /* 0x0000003b663b7220 */ /* 0x000fe40000410000 */
[----:B------:R-:W-:Y:S02]  /*3f00*/  FMUL.FTZ R55, R68, R55 ;  /* 0x0000003744377220 */ /* 0x000fe40000410000 */
[----:B------:R-:W-:-:S02]  /*3f10*/  FMUL.FTZ R57, R72, R57 ;  /* 0x0000003948397220 */ /* 0x000fc40000410000 */
[----:B------:R-:W-:Y:S01]  /*3f20*/  FMUL.FTZ R21, R54, R21 ;  /* 0x0000001536157220 */ /* 0x000fe20000410000 */
[----:B------:R-:W1:Y:S01]  /*3f30*/  MUFU.RCP R112, R112 ;  /* 0x0000007000707308 */ /* 0x000e620000001000 */
[----:B------:R-:W-:Y:S01]  /*3f40*/  FMUL.FTZ R23, R56, R23 ;  /* 0x0000001738177220 */ /* 0x000fe20000410000 */
[----:B0-----:R-:W-:Y:S01]  /*3f50*/  HADD2.F32 R54, -RZ, R12.H0_H0 ;  /* 0x2000000cff367230 */ /* 0x001fe20000004100 */
[----:B------:R-:W-:Y:S01]  /*3f60*/  FMUL.FTZ R17, R74, R17 ;  /* 0x000000114a117220 */ /* 0x000fe20000410000 */
[----:B------:R-:W-:Y:S01]  /*3f70*/  HADD2.F32 R56, -RZ, R13.H0_H0 ;  /* 0x2000000dff387230 */ /* 0x000fe20000004100 */
[----:B------:R-:W-:-:S03]  /*3f80*/  FMUL.FTZ R53, R64, R53 ;  /* 0x0000003540357220 */ /* 0x000fc60000410000 */
[----:B------:R-:W0:Y:S01]  /*3f90*/  MUFU.RCP R113, R113 ;  /* 0x0000007100717308 */ /* 0x000e220000001000 */
[----:B------:R-:W-:Y:S01]  /*3fa0*/  FMUL.FTZ R26, R59, R26 ;  /* 0x0000001a3b1a7220 */ /* 0x000fe20000410000 */
[--C-:B------:R-:W-:Y:S01]  /*3fb0*/  HADD2.F32 R59, -RZ, R14.reuse.H0_H0 ;  /* 0x2000000eff3b7230 */ /* 0x100fe20000004100 */
[----:B------:R-:W-:Y:S01]  /*3fc0*/  FMUL.FTZ R19, R60, R97 ;  /* 0x000000613c137220 */ /* 0x000fe20000410000 */
[----:B------:R-:W-:Y:S01]  /*3fd0*/  HADD2.F32 R64, -RZ, R14.H1_H1 ;  /* 0x3000000eff407230 */ /* 0x000fe20000004100 */
[----:B------:R-:W-:Y:S01]  /*3fe0*/  FMUL.FTZ R70, R55, R70 ;  /* 0x0000004637467220 */ /* 0x000fe20000410000 */
[----:B------:R-:W-:Y:S01]  /*3ff0*/  HADD2.F32 R55, -RZ, R12.H1_H1 ;  /* 0x3000000cff377230 */ /* 0x000fe20000004100 */
[----:B------:R-:W-:Y:S01]  /*4000*/  FMUL.FTZ R20, R57, R20 ;  /* 0x0000001439147220 */ /* 0x000fe20000410000 */
[----:B------:R-:W0:Y:S01]  /*4010*/  MUFU.RCP R60, R109 ;  /* 0x0000006d003c7308 */ /* 0x000e220000001000 */
[----:B--2---:R-:W-:Y:S01]  /*4020*/  FADD.FTZ R14, -R16, 1 ;  /* 0x3f800000100e7421 */ /* 0x004fe20000010100 */
[----:B------:R-:W-:Y:S01]  /*4030*/  HADD2.F32 R57, -RZ, R13.H1_H1 ;  /* 0x3000000dff397230 */ /* 0x000fe20000004100 */
[----:B------:R-:W-:-:S02]  /*4040*/  FMUL.FTZ R22, R17, R22 ;  /* 0x0000001611167220 */ /* 0x000fc40000410000 */
[----:B------:R-:W-:Y:S02]  /*4050*/  FMUL.FTZ R13, R62, R54 ;  /* 0x000000363e0d7220 */ /* 0x000fe40000410000 */
[----:B------:R-:W-:Y:S01]  /*4060*/  FMUL.FTZ R17, R46, R56 ;  /* 0x000000382e117220 */ /* 0x000fe20000410000 */
[--C-:B------:R-:W-:Y:S01]  /*4070*/  HADD2.F32 R62, -RZ, R15.reuse.H1_H1 ;  /* 0x3000000fff3e7230 */ /* 0x100fe20000004100 */
[----:B------:R-:W-:Y:S01]  /*4080*/  FMUL.FTZ R53, R53, R66 ;  /* 0x0000004235357220 */ /* 0x000fe20000410000 */
[----:B------:R-:W-:Y:S01]  /*4090*/  HADD2.F32 R66, -RZ, R15.H0_H0 ;  /* 0x2000000fff427230 */ /* 0x000fe20000004100 */
[C---:B---3--:R-:W-:Y:S02]  /*40a0*/  FFMA.FTZ R25, R103.reuse, R14, 1 ;  /* 0x3f80000067197423 */ /* 0x048fe4000001000e */
[----:B------:R-:W-:Y:S02]  /*40b0*/  FMUL.FTZ R103, R103, R16 ;  /* 0x0000001067677220 */ /* 0x000fe40000410000 */
[----:B----4-:R-:W-:-:S02]  /*40c0*/  FADD.FTZ R12, -R108, 1 ;  /* 0x3f8000006c0c7421 */ /* 0x010fc40000010100 */
[----:B------:R-:W-:Y:S02]  /*40d0*/  FMUL.FTZ R13, R104, R13 ;  /* 0x0000000d680d7220 */ /* 0x000fe40000410000 */
[----:B------:R-:W-:Y:S02]  /*40e0*/  FMUL.FTZ R15, R48, R55 ;  /* 0x00000037300f7220 */ /* 0x000fe40000410000 */
[----:B------:R-:W-:Y:S02]  /*40f0*/  FMUL.FTZ R16, R16, R17 ;  /* 0x0000001110107220 */ /* 0x000fe40000410000 */
[----:B-1----:R-:W-:Y:S02]  /*4100*/  FADD.FTZ R18, -R58, 1 ;  /* 0x3f8000003a127421 */ /* 0x002fe40000010100 */
[----:B-----5:R-:W-:Y:S02]  /*4110*/  FMUL.FTZ R27, R45, R57 ;  /* 0x000000392d1b7220 */ /* 0x020fe40000410000 */
[----:B------:R-:W-:-:S02]  /*4120*/  FFMA.FTZ R12, R101, R12, 1 ;  /* 0x3f800000650c7423 */ /* 0x000fc4000001000c */
[----:B------:R-:W-:Y:S02]  /*4130*/  FMUL.FTZ R15, R108, R15 ;  /* 0x0000000f6c0f7220 */ /* 0x000fe40000410000 */
[----:B------:R-:W-:Y:S02]  /*4140*/  FMUL.FTZ R106, R13, R106 ;  /* 0x0000006a0d6a7220 */ /* 0x000fe40000410000 */
[----:B------:R-:W-:Y:S02]  /*4150*/  FMUL.FTZ R16, R16, R25 ;  /* 0x0000001910107220 */ /* 0x000fe40000410000 */
[----:B------:R-:W-:Y:S02]  /*4160*/  FFMA.FTZ R18, R33, R18, 1 ;  /* 0x3f80000021127423 */ /* 0x000fe40000010012 */
[----:B------:R-:W-:Y:S02]  /*4170*/  FMUL.FTZ R27, R58, R27 ;  /* 0x0000001b3a1b7220 */ /* 0x000fe40000410000 */
[----:B------:R-:W-:-:S02]  /*4180*/  FADD.FTZ R13, -R65, 1 ;  /* 0x3f800000410d7421 */ /* 0x000fc40000010100 */
[----:B------:R-:W-:Y:S02]  /*4190*/  FADD.FTZ R14, -R112, 1 ;  /* 0x3f800000700e7421 */ /* 0x000fe40000010100 */
[----:B0-----:R-:W-:Y:S02]  /*41a0*/  FADD.FTZ R25, -R113, 1 ;  /* 0x3f80000071197421 */ /* 0x001fe40000010100 */
[----:B------:R-:W-:Y:S02]  /*41b0*/  FMUL.FTZ R17, R15, R12 ;  /* 0x0000000c0f117220 */ /* 0x000fe40000410000 */
[----:B------:R-:W-:Y:S02]  /*41c0*/  FMUL.FTZ R19, R100, R19 ;  /* 0x0000001364137220 */ /* 0x000fe40000410000 */
[----:B------:R-:W-:Y:S02]  /*41d0*/  FMUL.FTZ R27, R27, R18 ;  /* 0x000000121b1b7220 */ /* 0x000fe40000410000 */
[----:B------:R-:W-:-:S02]  /*41e0*/  FFMA.FTZ R15, R110, R13, 1 ;  /* 0x3f8000006e0f7423 */ /* 0x000fc4000001000d */
[----:B------:R-:W-:Y:S02]  /*41f0*/  FFMA.FTZ R71, R111, R14, 1 ;  /* 0x3f8000006f477423 */ /* 0x000fe4000001000e */
[----:B------:R-:W-:Y:S02]  /*4200*/  FFMA.FTZ R105, R52, R25, 1 ;  /* 0x3f80000034697423 */ /* 0x000fe40000010019 */
[----:B------:R-:W-:Y:S02]  /*4210*/  FADD.FTZ R12, -R60, 1 ;  /* 0x3f8000003c0c7421 */ /* 0x000fe40000010100 */
[----:B------:R-:W-:Y:S02]  /*4220*/  FMUL.FTZ R13, R44, R59 ;  /* 0x0000003b2c0d7220 */ /* 0x000fe40000410000 */
[----:B------:R-:W-:Y:S02]  /*4230*/  FMUL.FTZ R14, R32, R64 ;  /* 0x00000040200e7220 */ /* 0x000fe40000410000 */
[----:B------:R-:W-:-:S02]  /*4240*/  FMUL.FTZ R25, R29, R66 ;  /* 0x000000421d197220 */ /* 0x000fc40000410000 */
        /* <DEDUP_REMOVED lines=13> */
[----:B------:R-:W-:-:S02]  /*4320*/  F2FP.PACK_AB R14, R22, R23 ;  /* 0x00000017160e723e */ /* 0x000fc400000000ff */
[----:B------:R-:W-:Y:S02]  /*4330*/  F2FP.PACK_AB R12, R70, R53 ;  /* 0x00000035460c723e */ /* 0x000fe400000000ff */
[----:B------:R-:W-:Y:S01]  /*4340*/  F2FP.PACK_AB R15, R26, R19 ;  /* 0x000000131a0f723e */ /* 0x000fe200000000ff */
[----:B------:R-:W-:Y:S01]  /*4350*/  BAR.SYNC.DEFER_BLOCKING 0x0 ;  /* 0x0000000000007b1d */ /* 0x000fe20000010000 */
[----:B------:R-:W-:Y:S02]  /*4360*/  F2FP.PACK_AB R20, R17, R106 ;  /* 0x0000006a1114723e */ /* 0x000fe400000000ff */
[----:B------:R-:W-:Y:S01]  /*4370*/  F2FP.PACK_AB R21, R27, R16 ;  /* 0x000000101b15723e */ /* 0x000fe200000000ff */
[----:B------:R-:W-:Y:S01]  /*4380*/  HADD2.F32 R16, -RZ, R4.H1_H1 ;  /* 0x30000004ff107230 */ /* 0x000fe20000004100 */
[----:B------:R-:W-:Y:S02]  /*4390*/  F2FP.PACK_AB R22, R25, R18 ;  /* 0x000000121916723e */ /* 0x000fe400000000ff */
[----:B------:R-:W-:Y:S01]  /*43a0*/  F2FP.PACK_AB R23, R105, R24 ;  /* 0x000000186917723e */ /* 0x000fe200000000ff */
[----:B------:R-:W-:Y:S01]  /*43b0*/  FMUL.FTZ R100, R48, R101 ;  /* 0x0000006530647220 */ /* 0x000fe20000410000 */
[----:B------:R-:W-:-:S03]  /*43c0*/  UIMAD UR7, UR38, UR8, URZ ;  /* 0x00000008260772a4 */ /* 0x000fc6000f8e023f */
[----:B------:R-:W-:Y:S01]  /*43d0*/  FFMA.FTZ R115, R100, R16, R115 ;  /* 0x0000001064737223 */ /* 0x000fe20000010073 */
[----:B------:R-:W-:Y:S02]  /*43e0*/  UIMAD UR7, UR31, UR9, UR7 ;  /* 0x000000091f0772a4 */ /* 0x000fe4000f8e0207 */
[----:B------:R-:W-:Y:S01]  /*43f0*/  UIMAD.WIDE.U32 UR8, UR31, UR8, UR18 ;  /* 0x000000081f0872a5 */ /* 0x000fe2000f8e0012 */
[----:B------:R0:W-:Y:S04]  /*4400*/  STS.128 [R91], R12 ;  /* 0x0000000c5b007388 */ /* 0x0001e80000000c00 */
[----:B------:R1:W-:Y:S01]  /*4410*/  STS.128 [R91+0x10], R20 ;  /* 0x000010145b007388 */ /* 0x0003e20000000c00 */
[----:B------:R-:W-:-:S06]  /*4420*/  NOP ;  /* 0x0000000000007918 */ /* 0x000fcc0000000000 */
[----:B------:R-:W2:Y:S04]  /*4430*/  LDS.128 R16, [R94.X16] ;  /* 0x000000005e107984 */ /* 0x000ea8000000cc00 */
[----:B------:R-:W3:Y:S01]  /*4440*/  LDS.128 R24, [R94.X16+0x200] ;  /* 0x000200005e187984 */ /* 0x000ee2000000cc00 */
[----:B------:R-:W-:Y:S02]  /*4450*/  UIADD3 UR9, UR9, UR7, URZ ;  /* 0x0000000709097290 */ /* 0x000fe4000fffe03f */
[----:B------:R-:W-:Y:S01]  /*4460*/  UIMAD UR7, UR21, UR32, URZ ;  /* 0x00000020150772a4 */ /* 0x000fe2000f8e023f */
[----:B------:R-:W-:Y:S01]  /*4470*/  HADD2.F32 R48, -RZ, R5.H0_H0 ;  /* 0x20000005ff307230 */ /* 0x000fe20000004100 */
[----:B------:R-:W-:Y:S02]  /*4480*/  UIMAD.WIDE.U32 UR8, UR20, UR32, UR8 ;  /* 0x00000020140872a5 */ /* 0x000fe4000f8e0008 */
[----:B------:R-:W-:Y:S01]  /*4490*/  UIMAD UR7, UR20, UR33, UR7 ;  /* 0x00000021140772a4 */ /* 0x000fe2000f8e0207 */
[----:B------:R-:W-:-:S02]  /*44a0*/  FMUL.FTZ R102, R46, R103 ;  /* 0x000000672e667220 */ /* 0x000fc40000410000 */
[----:B------:R-:W-:Y:S01]  /*44b0*/  FMUL.FTZ R58, R33, R58 ;  /* 0x0000003a213a7220 */ /* 0x000fe20000410000 */
[----:B------:R-:W-:Y:S01]  /*44c0*/  ULDC.64 UR32, c[0x0][0x338] ;  /* 0x0000ce0000207ab9 */ /* 0x000fe20000000a00 */
[----:B0-----:R-:W-:Y:S01]  /*44d0*/  HADD2.F32 R12, -RZ, R5.H1_H1 ;  /* 0x30000005ff0c7230 */ /* 0x001fe20000004100 */
[----:B------:R-:W-:Y:S01]  /*44e0*/  UIADD3 UR9, UR9, UR7, URZ ;  /* 0x0000000709097290 */ /* 0x000fe2000fffe03f */
[----:B------:R-:W-:Y:S01]  /*44f0*/  FFMA.FTZ R115, R102, R48, R115 ;  /* 0x0000003066737223 */ /* 0x000fe20000010073 */
[----:B------:R-:W-:Y:S01]  /*4500*/  ULEA UR7, UP0, UR8, UR32, 0x1 ;  /* 0x0000002008077291 */ /* 0x000fe2000f80083f */
[----:B------:R-:W-:Y:S02]  /*4510*/  FMUL.FTZ R14, R45, R58 ;  /* 0x0000003a2d0e7220 */ /* 0x000fe40000410000 */
[----:B------:R-:W-:Y:S01]  /*4520*/  FMUL.FTZ R43, R43, R60 ;  /* 0x0000003c2b2b7220 */ /* 0x000fe20000410000 */
[----:B------:R-:W-:Y:S01]  /*4530*/  HADD2.F32 R13, -RZ, R6.H0_H0 ;  /* 0x20000006ff0d7230 */ /* 0x000fe20000004100 */
[----:B------:R-:W-:Y:S01]  /*4540*/  ULEA.HI.X UR8, UR8, UR33, UR9, 0x1, UP0 ;  /* 0x0000002108087291 */ /* 0x000fe200080f0c09 */
[----:B------:R-:W-:-:S02]  /*4550*/  FFMA.FTZ R12, R14, R12, R115 ;  /* 0x0000000c0e0c7223 */ /* 0x000fc40000010073 */
[----:B------:R-:W-:-:S04]  /*4560*/  FMUL.FTZ R15, R44, R43 ;  /* 0x0000002b2c0f7220 */ /* 0x000fc80000410000 */
[----:B-1----:R-:W-:Y:S01]  /*4570*/  FFMA.FTZ R21, R15, R13, R12 ;  /* 0x0000000d0f157223 */ /* 0x002fe2000001000c */
[----:B------:R-:W-:Y:S02]  /*4580*/  MOV R12, UR7 ;  /* 0x00000007000c7c02 */ /* 0x000fe40008000f00 */
[----:B------:R-:W-:-:S05]  /*4590*/  MOV R13, UR8 ;  /* 0x00000008000d7c02 */ /* 0x000fca0008000f00 */
[----:B------:R-:W-:Y:S01]  /*45a0*/  IMAD.WIDE R12, R92, 0x10, R12 ;  /* 0x000000105c0c7825 */ /* 0x000fe200078e020c */
[----:B------:R-:W-:-:S04]  /*45b0*/  ISETP.NE.U32.AND P0, PT, RZ, c[0x0][0x270], PT ;  /* 0x00009c00ff007a0c */ /* 0x000fc80003f05070 */
[----:B--2---:R0:W-:Y:S04]  /*45c0*/  STG.E.128 [R12.64], R16 ;  /* 0x000000100c007986 */ /* 0x0041e8000c101d22 */
[----:B---3--:R0:W-:Y:S01]  /*45d0*/  STG.E.128 [R12.64+0x200], R24 ;  /* 0x000200180c007986 */ /* 0x0081e2000c101d22 */
[----:B------:R-:W-:Y:S01]  /*45e0*/  ISETP.NE.AND.EX P0, PT, RZ, c[0x0][0x274], PT, P0 ;  /* 0x00009d00ff007a0c */ /* 0x000fe20003f05300 */
[----:B------:R-:W-:Y:S01]  /*45f0*/  FMUL.FTZ R65, R110, R65 ;  /* 0x000000416e417220 */ /* 0x000fe20000410000 */
[----:B------:R-:W-:Y:S01]  /*4600*/  HADD2.F32 R22, -RZ, R6.H1_H1 ;  /* 0x30000006ff167230 */ /* 0x000fe20000004100 */
[----:B------:R-:W-:Y:S02]  /*4610*/  FMUL.FTZ R112, R111, R112 ;  /* 0x000000706f707220 */ /* 0x000fe40000410000 */
[----:B------:R-:W-:Y:S01]  /*4620*/  FMUL.FTZ R20, R32, R65 ;  /* 0x0000004120147220 */ /* 0x000fe20000410000 */
[----:B------:R-:W-:Y:S01]  /*4630*/  HADD2.F32 R23, -RZ, R7.H0_H0 ;  /* 0x20000007ff177230 */ /* 0x000fe20000004100 */
[----:B------:R-:W-:-:S02]  /*4640*/  MOV R32, c[0x0][0x16c] ;  /* 0x00005b0000207a02 */ /* 0x000fc40000000f00 */
[----:B------:R-:W-:Y:S02]  /*4650*/  FFMA.FTZ R22, R20, R22, R21 ;  /* 0x0000001614167223 */ /* 0x000fe40000010015 */
[----:B------:R-:W-:Y:S02]  /*4660*/  FMUL.FTZ R21, R29, R112 ;  /* 0x000000701d157220 */ /* 0x000fe40000410000 */
[----:B------:R-:W-:Y:S01]  /*4670*/  FMUL.FTZ R113, R52, R113 ;  /* 0x0000007134717220 */ /* 0x000fe20000410000 */
[----:B------:R-:W-:Y:S01]  /*4680*/  ISETP.GE.AND P1, PT, R32, 0x1, PT ;  /* 0x000000012000780c */ /* 0x000fe20003f26270 */
[----:B------:R-:W-:Y:S01]  /*4690*/  FFMA.FTZ R23, R21, R23, R22 ;  /* 0x0000001715177223 */ /* 0x000fe20000010016 */
[----:B------:R-:W-:Y:S01]  /*46a0*/  HADD2.F32 R32, -RZ, R7.H1_H1 ;  /* 0x30000007ff207230 */ /* 0x000fe20000004100 */
        /* <DEDUP_REMOVED lines=8> */
[----:B------:R-:W-:Y:S01]  /*4730*/  UIMAD UR7, UR38, UR32, URZ ;  /* 0x00000020260772a4 */ /* 0x000fe2000f8e023f */
[----:B------:R-:W-:Y:S01]  /*4740*/  FMUL.FTZ R3, R3, R67 ;  /* 0x0000004303037220 */ /* 0x000fe20000410000 */
[----:B------:R-:W-:Y:S01]  /*4750*/  F2FP.PACK_AB R57, R57, R56 ;  /* 0x000000383939723e */ /* 0x000fe200000000ff */
        /* <DEDUP_REMOVED lines=39> */
.L_x_10557:
        /* <DEDUP_REMOVED lines=52> */
.L_x_10637:
        /* <DEDUP_REMOVED lines=31> */
[----:B0-----:R0:W4:Y:S04]  /*4f00*/  LDG.E.128 R16, [R100.64+0x200] ;  /* 0x0002002264107981 */ /* 0x001128000c1e1d00 */
[----:B------:R0:W5:Y:S04]  /*4f10*/  LDG.E.128 R20, [R100.64+0x400] ;  /* 0x0004002264147981 */ /* 0x000168000c1e1d00 */
[----:B------:R0:W5:Y:S01]  /*4f20*/  LDG.E.128 R24, [R100.64+0x600] ;  /* 0x0006002264187981 */ /* 0x000162000c1e1d00 */
[----:B------:R-:W-:Y:S01]  /*4f30*/  UIMAD UR41, UR21, UR36, URZ ;  /* 0x00000024152972a4 */ /* 0x000fe2000f8e023f */
[----:B------:R-:W-:Y:S01]  /*4f40*/  SHF.L.U32 R123, R94, 0x6, RZ ;  /* 0x000000065e7b7819 */ /* 0x000fe200000006ff */
[----:B------:R-:W-:Y:S01]  /*4f50*/  UIMAD.WIDE.U32 UR32, UR20, UR36, URZ ;  /* 0x00000024142072a5 */ /* 0x000fe2000f8e003f */
[----:B------:R-:W-:Y:S01]  /*4f60*/  LOP3.LUT R109, R96, 0x1f, RZ, 0xc0, !PT ;  /* 0x0000001f606d7812 */ /* 0x000fe200078ec0ff */
[----:B------:R-:W-:Y:S01]  /*4f70*/  UIMAD UR41, UR20, UR37, UR41 ;  /* 0x00000025142972a4 */ /* 0x000fe2000f8e0229 */
[----:B------:R-:W-:-:S02]  /*4f80*/  MOV R194, UR29 ;  /* 0x0000001d00c27c02 */ /* 0x000fc40008000f00 */
[----:B------:R-:W-:Y:S01]  /*4f90*/  ULDC.64 UR36, c[0x0][0x1c0] ;  /* 0x0000700000247ab9 */ /* 0x000fe20000000a00 */
[----:B------:R-:W-:Y:S01]  /*4fa0*/  ISETP.NE.AND P0, PT, R109, RZ, PT ;  /* 0x000000ff6d00720c */ /* 0x000fe20003f05270 */
        /* <DEDUP_REMOVED lines=20> */
[----:B------:R-:W-:Y:S01]  /*50f0*/  FMUL.FTZ R97, R88, UR42 ;  /* 0x0000002a58617c20 */ /* 0x000fe20008410000 */
[----:B-----5:R0:W-:Y:S01]  /*5100*/  STS.128 [R94.X16+0x400], R20 ;  /* 0x000400145e007388 */ /* 0x0201e2000000cc00 */
[----:B--2---:R-:W-:Y:S01]  /*5110*/  FMUL.FTZ R2, R76, UR42 ;  /* 0x0000002a4c027c20 */ /* 0x004fe20008410000 */
[----:B------:R2:W-:Y:S01]  /*5120*/  MUFU.COS R149, R102 ;  /* 0x0000006600957308 */ /* 0x0005e20000000000 */
[----:B------:R-:W-:Y:S01]  /*5130*/  FMUL.RZ R97, R97, 0.15915493667125701904 ;  /* 0x3e22f98361617820 */ /* 0x000fe2000040c000 */
[----:B------:R-:W-:Y:S01]  /*5140*/  STS.128 [R94.X16+0x600], R24 ;  /* 0x000600185e007388 */ /* 0x000fe2000000cc00 */
[----:B------:R-:W-:Y:S01]  /*5150*/  FMUL.RZ R112, R2, 0.15915493667125701904 ;  /* 0x3e22f98302707820 */ /* 0x000fe2000040c000 */
[----:B------:R-:W-:-:S06]  /*5160*/  NOP ;  /* 0x0000000000007918 */ /* 0x000fcc0000000000 */
[----:B--2---:R-:W-:Y:S01]  /*5170*/  FMUL.RZ R102, R3, 0.15915493667125701904 ;  /* 0x3e22f98303667820 */ /* 0x004fe2000040c000 */
[----:B------:R-:W-:Y:S01]  /*5180*/  MUFU.SIN R103, R104 ;  /* 0x0000006800677308 */ /* 0x000fe20000000400 */
[----:B------:R-:W-:Y:S01]  /*5190*/  FMUL.FTZ R3, R83, UR42 ;  /* 0x0000002a53037c20 */ /* 0x000fe20008410000 */
[----:B------:R-:W2:Y:S01]  /*51a0*/  LDS.128 R16, [R123] ;  /* 0x000000007b107984 */ /* 0x000ea20000000c00 */
[----:B-1----:R-:W-:-:S05]  /*51b0*/  MOV R15, c[0x0][0x16c] ;  /* 0x00005b00000f7a02 */ /* 0x002fca0000000f00 */
        /* <DEDUP_REMOVED lines=30> */
[----:B-1----:R-:W-:-:S05]  /*53a0*/  MOV R97, UR43 ;  /* 0x0000002b00617c02 */ /* 0x002fca0008000f00 */
[----:B------:R-:W-:Y:S02]  /*53b0*/  FMUL.FTZ R97, R97, 1.4426950216293334961 ;  /* 0x3fb8aa3b61617820 */ /* 0x000fe40000410000 */
[----:B------:R1:W-:Y:S02]  /*53c0*/  MUFU.COS R108, R102 ;  /* 0x00000066006c7308 */ /* 0x0003e40000000000 */
[C---:B------:R-:W-:Y:S02]  /*53d0*/  FMUL.FTZ R2, R97.reuse, R90 ;  /* 0x0000005a61027220 */ /* 0x040fe40000410000 */
[----:B------:R-:W-:-:S04]  /*53e0*/  FMUL.FTZ R12, R97, R81 ;  /* 0x00000051610c7220 */ /* 0x000fc80000410000 */
[----:B------:R-:W-:Y:S01]  /*53f0*/  MUFU.SIN R129, R104 ;  /* 0x0000006800817308 */ /* 0x000fe20000000400 */
[----:B-1----:R-:W-:Y:S02]  /*5400*/  FMUL.RZ R102, R3, 0.15915493667125701904 ;  /* 0x3e22f98303667820 */ /* 0x002fe4000040c000 */
[----:B------:R-:W-:-:S05]  /*5410*/  FMUL.FTZ R3, R75, UR42 ;  /* 0x0000002a4b037c20 */ /* 0x000fca0008410000 */
[----:B------:R1:W-:Y:S08]  /*5420*/  MUFU.COS R131, R104 ;  /* 0x0000006800837308 */ /* 0x0003f00000000000 */
[----:B------:R3:W-:Y:S01]  /*5430*/  MUFU.EX2 R148, R2 ;  /* 0x0000000200947308 */ /* 0x0007e20000000800 */
[----:B-1----:R-:W-:Y:S02]  /*5440*/  FMUL.RZ R104, R3, 0.15915493667125701904 ;  /* 0x3e22f98303687820 */ /* 0x002fe4000040c000 */
[----:B------:R-:W-:-:S05]  /*5450*/  FMUL.FTZ R3, R97, R87 ;  /* 0x0000005761037220 */ /* 0x000fca0000410000 */
[----:B------:R1:W-:Y:S01]  /*5460*/  MUFU.EX2 R146, R3 ;  /* 0x0000000300927308 */ /* 0x0003e20000000800 */
[----:B---3--:R-:W-:-:S07]  /*5470*/  FMUL.FTZ R2, R97, R85 ;  /* 0x0000005561027220 */ /* 0x008fce0000410000 */
[----:B------:R3:W-:Y:S01]  /*5480*/  MUFU.EX2 R142, R2 ;  /* 0x00000002008e7308 */ /* 0x0007e20000000800 */
[----:B-1----:R-:W-:-:S07]  /*5490*/  FMUL.FTZ R3, R97, R86 ;  /* 0x0000005661037220 */ /* 0x002fce0000410000 */
[----:B------:R1:W-:Y:S01]  /*54a0*/  MUFU.EX2 R140, R3 ;  /* 0x00000003008c7308 */ /* 0x0003e20000000800 */
[----:B---3--:R-:W-:-:S07]  /*54b0*/  MOV R2, UR32 ;  /* 0x0000002000027c02 */ /* 0x008fce0008000f00 */
[----:B------:R-:W3:Y:S01]  /*54c0*/  MUFU.EX2 R12, R12 ;  /* 0x0000000c000c7308 */ /* 0x000ee20000000800 */
[----:B-1----:R-:W-:-:S05]  /*54d0*/  MOV R3, UR33 ;  /* 0x0000002100037c02 */ /* 0x002fca0008000f00 */
[----:B0-----:R0:W4:Y:S01]  /*54e0*/  LDG.E.64 R20, [R2.64] ;  /* 0x0000002202147981 */ /* 0x001122000c1e1b00 */
[C---:B------:R-:W-:Y:S01]  /*54f0*/  FMUL.FTZ R13, R97.reuse, R82 ;  /* 0x00000052610d7220 */ /* 0x040fe20000410000 */
[----:B------:R-:W-:Y:S01]  /*5500*/  MUFU.SIN R121, R102 ;  /* 0x0000006600797308 */ /* 0x000fe20000000400 */
[----:B------:R-:W-:Y:S01]  /*5510*/  FMUL.FTZ R14, R97, R79 ;  /* 0x0000004f610e7220 */ /* 0x000fe20000410000 */
[--C-:B--2---:R-:W-:Y:S02]  /*5520*/  HADD2.F32 R24, -RZ, R16.reuse.H0_H0 ;  /* 0x20000010ff187230 */ /* 0x104fe40000004100 */
[----:B------:R-:W-:-:S04]  /*5530*/  HADD2.F32 R26, -RZ, R16.H1_H1 ;  /* 0x30000010ff1a7230 */ /* 0x000fc80000004100 */
[----:B------:R-:W1:Y:S01]  /*5540*/  MUFU.EX2 R13, R13 ;  /* 0x0000000d000d7308 */ /* 0x000e620000000800 */
[C---:B---3--:R-:W-:Y:S02]  /*5550*/  FMUL.FTZ R135, R12.reuse, R135 ;  /* 0x000000870c877220 */ /* 0x048fe40000410000 */
[----:B------:R-:W-:-:S05]  /*5560*/  FMUL.FTZ R134, R12, R115 ;  /* 0x000000730c867220 */ /* 0x000fca0000410000 */
[----:B------:R-:W2:Y:S01]  /*5570*/  MUFU.EX2 R14, R14 ;  /* 0x0000000e000e7308 */ /* 0x000ea20000000800 */
[----:B------:R-:W-:Y:S01]  /*5580*/  FMUL.FTZ R12, R97, R80 ;  /* 0x00000050610c7220 */ /* 0x000fe20000410000 */
[----:B------:R-:W-:-:S06]  /*5590*/  HADD2.F32 R22, -RZ, R8.H0_H0 ;  /* 0x20000008ff167230 */ /* 0x000fcc0000004100 */
[----:B------:R3:W-:Y:S01]  /*55a0*/  MUFU.COS R159, R102 ;  /* 0x00000066009f7308 */ /* 0x0007e20000000000 */
[-C--:B0-----:R-:W-:Y:S02]  /*55b0*/  FMUL.FTZ R3, R24, R89.reuse ;  /* 0x0000005918037220 */ /* 0x081fe40000410000 */
[----:B------:R-:W-:-:S05]  /*55c0*/  FMUL.FTZ R165, R26, R89 ;  /* 0x000000591aa57220 */ /* 0x000fca0000410000 */
[----:B------:R-:W-:Y:S01]  /*55d0*/  MUFU.SIN R119, R100 ;  /* 0x0000006400777308 */ /* 0x000fe20000000400 */
[----:B---3--:R-:W-:-:S04]  /*55e0*/  MOV R102, UR29 ;  /* 0x0000001d00667c02 */ /* 0x008fc80008000f00 */
[----:B------:R-:W-:Y:S01]  /*55f0*/  ISETP.LT.OR P3, PT, R102, 0x2, P0 ;  /* 0x000000026600780c */ /* 0x000fe20000761670 */
[----:B------:R-:W-:Y:S02]  /*5600*/  FMUL.FTZ R102, R97, R83 ;  /* 0x0000005361667220 */ /* 0x000fe40000410000 */
[----:B------:R0:W-:Y:S01]  /*5610*/  MUFU.COS R153, R100 ;  /* 0x0000006400997308 */ /* 0x0001e20000000000 */
[----:B------:R-:W-:Y:S02]  /*5620*/  FMUL.FTZ R149, R148, R149 ;  /* 0x0000009594957220 */ /* 0x000fe40000410000 */
[C---:B------:R-:W-:Y:S02]  /*5630*/  FMUL.FTZ R164, R22.reuse, R3 ;  /* 0x0000000316a47220 */ /* 0x040fe40000410000 */
[----:B------:R-:W-:-:S03]  /*5640*/  FMUL.FTZ R165, R22, R165 ;  /* 0x000000a516a57220 */ /* 0x000fc60000410000 */
[----:B------:R-:W3:Y:S01]  /*5650*/  MUFU.EX2 R12, R12 ;  /* 0x0000000c000c7308 */ /* 0x000ee20000000800 */
[----:B0-----:R-:W-:Y:S01]  /*5660*/  FMUL.FTZ R100, R97, R88 ;  /* 0x0000005861647220 */ /* 0x001fe20000410000 */
[--C-:B------:R-:W-:Y:S01]  /*5670*/  HADD2.F32 R27, -RZ, R17.reuse.H1_H1 ;  /* 0x30000011ff1b7230 */ /* 0x100fe20000004100 */
[----:B------:R-:W-:Y:S01]  /*5680*/  FMUL.FTZ R148, R148, R99 ;  /* 0x0000006394947220 */ /* 0x000fe20000410000 */
[----:B------:R-:W-:-:S04]  /*5690*/  HADD2.F32 R23, -RZ, R17.H0_H0 ;  /* 0x20000011ff177230 */ /* 0x000fc80000004100 */
[----:B------:R-:W-:Y:S01]  /*56a0*/  MUFU.SIN R156, R104 ;  /* 0x00000068009c7308 */ /* 0x000fe20000000400 */
[C---:B-1----:R-:W-:Y:S01]  /*56b0*/  FMUL.FTZ R133, R13.reuse, R108 ;  /* 0x0000006c0d857220 */ /* 0x042fe20000410000 */
[----:B------:R-:W-:Y:S01]  /*56c0*/  HADD2.F32 R25, -RZ, R8.H1_H1 ;  /* 0x30000008ff197230 */ /* 0x000fe20000004100 */
[----:B------:R-:W-:Y:S01]  /*56d0*/  FMUL.FTZ R132, R13, R132 ;  /* 0x000000840d847220 */ /* 0x000fe20000410000 */
[----:B------:R-:W-:-:S04]  /*56e0*/  @!P3 IADD3 R194, R194, -0x2, RZ ;  /* 0xfffffffec2c2b810 */ /* 0x000fc80007ffe0ff */
[----:B------:R0:W-:Y:S01]  /*56f0*/  MUFU.COS R110, R104 ;  /* 0x00000068006e7308 */ /* 0x0001e20000000000 */
[C---:B--2---:R-:W-:Y:S02]  /*5700*/  FMUL.FTZ R131, R14.reuse, R131 ;  /* 0x000000830e837220 */ /* 0x044fe40000410000 */
[----:B------:R-:W-:-:S05]  /*5710*/  FMUL.FTZ R129, R14, R129 ;  /* 0x000000810e817220 */ /* 0x000fca0000410000 */
[----:B------:R-:W1:Y:S01]  /*5720*/  MUFU.EX2 R100, R100 ;  /* 0x0000006400647308 */ /* 0x000e620000000800 */
[----:B0-----:R-:W-:Y:S02]  /*5730*/  FMUL.FTZ R104, R97, R84 ;  /* 0x0000005461687220 */ /* 0x001fe40000410000 */
[C---:B------:R-:W-:Y:S02]  /*5740*/  FMUL.FTZ R14, R148.reuse, R164 ;  /* 0x000000a4940e7220 */ /* 0x040fe40000410000 */
[----:B------:R-:W-:-:S03]  /*5750*/  FMUL.FTZ R13, R148, R165 ;  /* 0x000000a5940d7220 */ /* 0x000fc60000410000 */
[----:B------:R-:W0:Y:S01]  /*5760*/  MUFU.EX2 R102, R102 ;  /* 0x0000006600667308 */ /* 0x000e220000000800 */
[----:B------:R-:W-:Y:S02]  /*5770*/  FMUL.FTZ R172, R27, R90 ;  /* 0x0000005a1bac7220 */ /* 0x000fe40000410000 */
[C---:B------:R-:W-:Y:S02]  /*5780*/  FFMA.FTZ R14, R149.reuse, R165, R14 ;  /* 0x000000a5950e7223 */ /* 0x040fe4000001000e */
[----:B------:R-:W-:-:S03]  /*5790*/  FFMA.FTZ R13, R149, R164, -R13 ;  /* 0x000000a4950d7223 */ /* 0x000fc6000001080d */
[----:B------:R-:W2:Y:S01]  /*57a0*/  MUFU.EX2 R104, R104 ;  /* 0x0000006800687308 */ /* 0x000ea20000000800 */
[----:B------:R-:W-:Y:S02]  /*57b0*/  FMUL.FTZ R170, R23, R90 ;  /* 0x0000005a17aa7220 */ /* 0x000fe40000410000 */
[C---:B------:R-:W-:Y:S02]  /*57c0*/  FMUL.FTZ R147, R146.reuse, R147 ;  /* 0x0000009392937220 */ /* 0x040fe40000410000 */
[----:B------:R-:W-:Y:S02]  /*57d0*/  FMUL.FTZ R16, R97, R77 ;  /* 0x0000004d61107220 */ /* 0x000fe40000410000 */
[----:B------:R-:W-:Y:S01]  /*57e0*/  FMUL.FTZ R146, R146, R103 ;  /* 0x0000006792927220 */ /* 0x000fe20000410000 */
[----:B------:R-:W-:Y:S01]  /*57f0*/  MUFU.SIN R154, R112 ;  /* 0x00000070009a7308 */ /* 0x000fe20000000400 */
[----:B------:R-:W-:Y:S02]  /*5800*/  FFMA.FTZ R99, R25, R172, R14 ;  /* 0x000000ac19637223 */ /* 0x000fe4000001000e */
[----:B------:R-:W-:-:S02]  /*5810*/  @!P3 IMAD R194, R194, R15, UR7 ;  /* 0x00000007c2c2be24 */ /* 0x000fc4000f8e020f */
[C---:B---3--:R-:W-:Y:S02]  /*5820*/  FMUL.FTZ R151, R12.reuse, R151 ;  /* 0x000000970c977220 */ /* 0x048fe40000410000 */
[----:B------:R-:W-:Y:S02]  /*5830*/  FFMA.FTZ R17, R25, R170, R13 ;  /* 0x000000aa19117223 */ /* 0x000fe4000001000d */
[----:B------:R-:W-:Y:S02]  /*5840*/  FMUL.FTZ R150, R12, R117 ;  /* 0x000000750c967220 */ /* 0x000fe40000410000 */
[----:B------:R-:W3:Y:S01]  /*5850*/  LDS.128 R12, [R123+0x10] ;  /* 0x000010007b0c7984 */ /* 0x000ee20000000c00 */
[C---:B-1----:R-:W-:Y:S02]  /*5860*/  FMUL.FTZ R145, R100.reuse, R145 ;  /* 0x0000009164917220 */ /* 0x042fe40000410000 */
[----:B------:R-:W-:Y:S02]  /*5870*/  FMUL.FTZ R144, R100, R101 ;  /* 0x0000006564907220 */ /* 0x000fe40000410000 */
[----:B------:R-:W-:Y:S01]  /*5880*/  FMUL.FTZ R2, R89, UR42 ;  /* 0x0000002a59027c20 */ /* 0x000fe20008410000 */
[----:B------:R-:W1:Y:S01]  /*5890*/  MUFU.EX2 R16, R16 ;  /* 0x0000001000107308 */ /* 0x000e620000000800 */
[----:B------:R-:W-:-:S02]  /*58a0*/  FMUL.FTZ R100, R146, R99 ;  /* 0x0000006392647220 */ /* 0x000fc40000410000 */
[C---:B------:R-:W-:Y:S02]  /*58b0*/  FMUL.FTZ R141, R140.reuse, R141 ;  /* 0x0000008d8c8d7220 */ /* 0x040fe40000410000 */
[----:B------:R-:W-:Y:S02]  /*58c0*/  FMUL.FTZ R140, R140, R107 ;  /* 0x0000006b8c8c7220 */ /* 0x000fe40000410000 */
[C---:B0-----:R-:W-:Y:S02]  /*58d0*/  FMUL.FTZ R139, R102.reuse, R139 ;  /* 0x0000008b668b7220 */ /* 0x041fe40000410000 */
[----:B------:R-:W-:Y:S02]  /*58e0*/  FMUL.FTZ R138, R102, R111 ;  /* 0x0000006f668a7220 */ /* 0x000fe40000410000 */
[----:B------:R-:W-:Y:S02]  /*58f0*/  FMUL.RZ R107, R2, 0.15915493667125701904 ;  /* 0x3e22f983026b7820 */ /* 0x000fe4000040c000 */
[----:B------:R-:W-:-:S02]  /*5900*/  FMUL.FTZ R2, R97, R89 ;  /* 0x0000005961027220 */ /* 0x000fc40000410000 */
[CC--:B------:R-:W-:Y:S01]  /*5910*/  FFMA.FTZ R101, R147.reuse, R17.reuse, -R100 ;  /* 0x0000001193657223 */ /* 0x0c0fe20000010864 */
[--C-:B------:R-:W-:Y:S01]  /*5920*/  HADD2.F32 R100, -RZ, R18.reuse.H1_H1 ;  /* 0x30000012ff647230 */ /* 0x100fe20000004100 */
[----:B------:R-:W-:Y:S02]  /*5930*/  FMUL.FTZ R102, R146, R17 ;  /* 0x0000001192667220 */ /* 0x000fe40000410000 */
[C---:B--2---:R-:W-:Y:S02]  /*5940*/  FMUL.FTZ R137, R104.reuse, R137 ;  /* 0x0000008968897220 */ /* 0x044fe40000410000 */
[----:B------:R-:W-:Y:S01]  /*5950*/  FMUL.FTZ R136, R104, R113 ;  /* 0x0000007168887220 */ /* 0x000fe20000410000 */
[----:B------:R-:W-:Y:S01]  /*5960*/  HADD2.F32 R104, -RZ, R18.H0_H0 ;  /* 0x20000012ff687230 */ /* 0x000fe20000004100 */
[----:B------:R0:W-:Y:S01]  /*5970*/  MUFU.EX2 R3, R2 ;  /* 0x0000000200037308 */ /* 0x0001e20000000800 */
[----:B------:R-:W-:Y:S01]  /*5980*/  FFMA.FTZ R99, R147, R99, R102 ;  /* 0x0000006393637223 */ /* 0x000fe20000010066 */
[----:B------:R-:W-:Y:S01]  /*5990*/  HADD2.F32 R102, -RZ, R9.H0_H0 ;  /* 0x20000009ff667230 */ /* 0x000fe20000004100 */
[----:B------:R-:W-:-:S02]  /*59a0*/  FMUL.FTZ R187, R100, R87 ;  /* 0x0000005764bb7220 */ /* 0x000fc40000410000 */
[----:B------:R-:W-:Y:S02]  /*59b0*/  FMUL.FTZ R143, R142, R143 ;  /* 0x0000008f8e8f7220 */ /* 0x000fe40000410000 */
[C---:B0-----:R-:W-:Y:S02]  /*59c0*/  FMUL.FTZ R2, R97.reuse, R78 ;  /* 0x0000004e61027220 */ /* 0x041fe40000410000 */
[----:B------:R-:W-:Y:S02]  /*59d0*/  FMUL.FTZ R185, R104, R87 ;  /* 0x0000005768b97220 */ /* 0x000fe40000410000 */
[----:B------:R-:W-:Y:S02]  /*59e0*/  FMUL.FTZ R142, R142, R105 ;  /* 0x000000698e8e7220 */ /* 0x000fe40000410000 */
[----:B------:R-:W-:Y:S01]  /*59f0*/  FMUL.FTZ R17, R97, R75 ;  /* 0x0000004b61117220 */ /* 0x000fe20000410000 */
[----:B------:R-:W0:Y:S01]  /*5a00*/  MUFU.EX2 R2, R2 ;  /* 0x0000000200027308 */ /* 0x000e220000000800 */
[----:B------:R-:W-:-:S02]  /*5a10*/  FFMA.FTZ R105, R102, R187, R99 ;  /* 0x000000bb66697223 */ /* 0x000fc40000010063 */
[----:B------:R-:W-:Y:S02]  /*5a20*/  FFMA.FTZ R99, R102, R185, R101 ;  /* 0x000000b966637223 */ /* 0x000fe40000010065 */
[C---:B-1----:R-:W-:Y:S02]  /*5a30*/  FMUL.FTZ R153, R16.reuse, R153 ;  /* 0x0000009910997220 */ /* 0x042fe40000410000 */
[----:B------:R-:W-:Y:S01]  /*5a40*/  FMUL.FTZ R152, R16, R119 ;  /* 0x0000007710987220 */ /* 0x000fe20000410000 */
[--C-:B------:R-:W-:Y:S01]  /*5a50*/  HADD2.F32 R101, -RZ, R19.reuse.H1_H1 ;  /* 0x30000013ff657230 */ /* 0x100fe20000004100 */
[C---:B------:R-:W-:Y:S01]  /*5a60*/  FMUL.FTZ R16, R144.reuse, R105 ;  /* 0x0000006990107220 */ /* 0x040fe20000410000 */
[----:B------:R-:W1:Y:S01]  /*5a70*/  MUFU.EX2 R17, R17 ;  /* 0x0000001100117308 */ /* 0x000e620000000800 */
[----:B------:R-:W-:Y:S01]  /*5a80*/  FMUL.FTZ R18, R97, R76 ;  /* 0x0000004c61127220 */ /* 0x000fe20000410000 */
[----:B------:R-:W-:Y:S01]  /*5a90*/  HADD2.F32 R97, -RZ, R19.H0_H0 ;  /* 0x20000013ff617230 */ /* 0x000fe20000004100 */
[----:B------:R-:W-:-:S02]  /*5aa0*/  FMUL.FTZ R108, R144, R99 ;  /* 0x00000063906c7220 */ /* 0x000fc40000410000 */
[C---:B------:R-:W-:Y:S01]  /*5ab0*/  FFMA.FTZ R19, R145.reuse, R99, -R16 ;  /* 0x0000006391137223 */ /* 0x040fe20000010810 */
[----:B------:R-:W-:Y:S02]  /*5ac0*/  HADD2.F32 R99, -RZ, R9.H1_H1 ;  /* 0x30000009ff637230 */ /* 0x000fe40000004100 */
[----:B------:R-:W2:Y:S01]  /*5ad0*/  MUFU.COS R106, R107 ;  /* 0x0000006b006a7308 */ /* 0x000ea20000000000 */
[----:B------:R-:W-:Y:S02]  /*5ae0*/  FFMA.FTZ R108, R145, R105, R108 ;  /* 0x00000069916c7223 */ /* 0x000fe4000001006c */
[----:B------:R-:W-:-:S05]  /*5af0*/  FMUL.FTZ R162, R101, R88 ;  /* 0x0000005865a27220 */ /* 0x000fca0000410000 */
[----:B------:R-:W-:Y:S01]  /*5b00*/  MUFU.COS R112, R112 ;  /* 0x0000007000707308 */ /* 0x000fe20000000000 */
[----:B------:R-:W-:Y:S02]  /*5b10*/  FMUL.FTZ R160, R97, R88 ;  /* 0x0000005861a07220 */ /* 0x000fe40000410000 */
[----:B------:R-:W-:-:S05]  /*5b20*/  FFMA.FTZ R108, R99, R162, R108 ;  /* 0x000000a2636c7223 */ /* 0x000fca000001006c */
[----:B------:R-:W5:Y:S01]  /*5b30*/  MUFU.EX2 R103, R18 ;  /* 0x0000001200677308 */ /* 0x000f620000000800 */
[----:B0-----:R-:W-:-:S07]  /*5b40*/  FMUL.FTZ R159, R2, R159 ;  /* 0x0000009f029f7220 */ /* 0x001fce0000410000 */
[----:B------:R0:W3:Y:S01]  /*5b50*/  MUFU.SIN R16, R107 ;  /* 0x0000006b00107308 */ /* 0x0000e20000000400 */
[----:B------:R-:W-:Y:S02]  /*5b60*/  FMUL.FTZ R158, R2, R121 ;  /* 0x00000079029e7220 */ /* 0x000fe40000410000 */
[----:B------:R-:W-:Y:S02]  /*5b70*/  FFMA.FTZ R19, R99, R160, R19 ;  /* 0x000000a063137223 */ /* 0x000fe40000010013 */
[----:B------:R-:W-:Y:S02]  /*5b80*/  FMUL.FTZ R2, R142, R108 ;  /* 0x0000006c8e027220 */ /* 0x000fe40000410000 */
[C---:B-1----:R-:W-:Y:S02]  /*5b90*/  FMUL.FTZ R157, R17.reuse, R110 ;  /* 0x0000006e119d7220 */ /* 0x042fe40000410000 */
[----:B------:R-:W-:Y:S02]  /*5ba0*/  FMUL.FTZ R156, R17, R156 ;  /* 0x0000009c119c7220 */ /* 0x000fe40000410000 */
[----:B0-----:R-:W-:-:S02]  /*5bb0*/  FFMA.FTZ R107, R143, R19, -R2 ;  /* 0x000000138f6b7223 */ /* 0x001fc40000010802 */
[----:B------:R-:W-:Y:S02]  /*5bc0*/  FMUL.FTZ R17, R142, R19 ;  /* 0x000000138e117220 */ /* 0x000fe40000410000 */
[----:B--2---:R-:W-:Y:S01]  /*5bd0*/  FMUL.FTZ R2, R3, R106 ;  /* 0x0000006a03027220 */ /* 0x004fe20000410000 */
[--C-:B---3--:R-:W-:Y:S01]  /*5be0*/  HADD2.F32 R106, -RZ, R12.reuse.H1_H1 ;  /* 0x3000000cff6a7230 */ /* 0x108fe20000004100 */
[----:B-----5:R-:W-:Y:S01]  /*5bf0*/  FMUL.FTZ R155, R103, R112 ;  /* 0x00000070679b7220 */ /* 0x020fe20000410000 */
[----:B------:R-:W-:Y:S01]  /*5c00*/  HADD2.F32 R110, -RZ, R12.H0_H0 ;  /* 0x2000000cff6e7230 */ /* 0x000fe20000004100 */
[----:B------:R-:W-:Y:S01]  /*5c10*/  FFMA.FTZ R105, R143, R108, R17 ;  /* 0x0000006c8f697223 */ /* 0x000fe20000010011 */
[----:B------:R-:W-:Y:S01]  /*5c20*/  HADD2.F32 R108, -RZ, R10.H0_H0 ;  /* 0x2000000aff6c7230 */ /* 0x000fe20000004100 */
[----:B------:R-:W-:Y:S02]  /*5c30*/  FMUL.FTZ R3, R3, R16 ;  /* 0x0000001003037220 */ /* 0x000fe40000410000 */
[----:B------:R-:W-:Y:S01]  /*5c40*/  FMUL.FTZ R112, R2, R148 ;  /* 0x0000009402707220 */ /* 0x000fe20000410000 */
[----:B------:R-:W0:Y:S01]  /*5c50*/  LDS.128 R16, [R123+0x20] ;  /* 0x000020007b107984 */ /* 0x000e220000000c00 */
[----:B------:R-:W-:-:S02]  /*5c60*/  FMUL.FTZ R163, R106, R85 ;  /* 0x000000556aa37220 */ /* 0x000fc40000410000 */
[C---:B------:R-:W-:Y:S02]  /*5c70*/  FMUL.FTZ R12, R3.reuse, R148 ;  /* 0x00000094030c7220 */ /* 0x040fe40000410000 */
[----:B------:R-:W-:Y:S02]  /*5c80*/  FFMA.FTZ R112, R3, R149, R112 ;  /* 0x0000009503707223 */ /* 0x000fe40000010070 */
[----:B------:R-:W-:Y:S02]  /*5c90*/  FMUL.FTZ R161, R110, R85 ;  /* 0x000000556ea17220 */ /* 0x000fe40000410000 */
[----:B------:R-:W-:Y:S02]  /*5ca0*/  FFMA.FTZ R113, R108, R163, R105 ;  /* 0x000000a36c717223 */ /* 0x000fe40000010069 */
[----:B------:R-:W-:Y:S01]  /*5cb0*/  FMUL.FTZ R154, R103, R154 ;  /* 0x0000009a679a7220 */ /* 0x000fe20000410000 */
[----:B------:R-:W-:Y:S01]  /*5cc0*/  HADD2.F32 R103, -RZ, R13.H0_H0 ;  /* 0x2000000dff677230 */ /* 0x000fe20000004100 */
[----:B------:R-:W-:-:S02]  /*5cd0*/  FFMA.FTZ R12, R2, R149, -R12 ;  /* 0x00000095020c7223 */ /* 0x000fc4000001080c */
[----:B------:R-:W-:Y:S02]  /*5ce0*/  FMUL.FTZ R105, R146, R112 ;  /* 0x0000007092697220 */ /* 0x000fe40000410000 */
[----:B------:R-:W-:Y:S01]  /*5cf0*/  FFMA.FTZ R111, R108, R161, R107 ;  /* 0x000000a16c6f7223 */ /* 0x000fe2000001006b */
[----:B------:R-:W-:Y:S01]  /*5d00*/  HADD2.F32 R107, -RZ, R13.H1_H1 ;  /* 0x3000000dff6b7230 */ /* 0x000fe20000004100 */
[----:B------:R-:W-:Y:S02]  /*5d10*/  FMUL.FTZ R114, R140, R113 ;  /* 0x000000718c727220 */ /* 0x000fe40000410000 */
[-C--:B------:R-:W-:Y:S01]  /*5d20*/  FFMA.FTZ R13, R147, R12.reuse, -R105 ;  /* 0x0000000c930d7223 */ /* 0x080fe20000010869 */
[----:B------:R-:W-:Y:S01]  /*5d30*/  HADD2.F32 R105, -RZ, R10.H1_H1 ;  /* 0x3000000aff697230 */ /* 0x000fe20000004100 */
[----:B------:R-:W-:Y:S02]  /*5d40*/  FMUL.FTZ R12, R146, R12 ;  /* 0x0000000c920c7220 */ /* 0x000fe40000410000 */
[----:B------:R-:W-:-:S02]  /*5d50*/  FMUL.FTZ R116, R140, R111 ;  /* 0x0000006f8c747220 */ /* 0x000fc40000410000 */
[----:B------:R-:W-:Y:S02]  /*5d60*/  FFMA.FTZ R114, R141, R111, -R114 ;  /* 0x0000006f8d727223 */ /* 0x000fe40000010872 */
[----:B------:R-:W-:Y:S02]  /*5d70*/  FMUL.FTZ R168, R103, R86 ;  /* 0x0000005667a87220 */ /* 0x000fe40000410000 */
[----:B------:R-:W-:Y:S02]  /*5d80*/  FFMA.FTZ R12, R147, R112, R12 ;  /* 0x00000070930c7223 */ /* 0x000fe4000001000c */
[----:B------:R-:W-:Y:S02]  /*5d90*/  FFMA.FTZ R116, R141, R113, R116 ;  /* 0x000000718d747223 */ /* 0x000fe40000010074 */
[----:B------:R-:W-:Y:S02]  /*5da0*/  FMUL.FTZ R166, R107, R86 ;  /* 0x000000566ba67220 */ /* 0x000fe40000410000 */
[----:B------:R-:W-:-:S02]  /*5db0*/  FFMA.FTZ R111, R105, R168, R114 ;  /* 0x000000a8696f7223 */ /* 0x000fc40000010072 */
[----:B------:R-:W-:Y:S02]  /*5dc0*/  FMUL.FTZ R114, R144, R12 ;  /* 0x0000000c90727220 */ /* 0x000fe40000410000 */
[----:B------:R-:W-:Y:S01]  /*5dd0*/  FFMA.FTZ R113, R105, R166, R116 ;  /* 0x000000a669717223 */ /* 0x000fe20000010074 */
[--C-:B------:R-:W-:Y:S01]  /*5de0*/  HADD2.F32 R116, -RZ, R14.reuse.H1_H1 ;  /* 0x3000000eff747230 */ /* 0x100fe20000004100 */
[C---:B------:R-:W-:Y:S01]  /*5df0*/  FMUL.FTZ R118, R138.reuse, R111 ;  /* 0x0000006f8a767220 */ /* 0x040fe20000410000 */
[----:B------:R-:W-:Y:S01]  /*5e00*/  HADD2.F32 R112, -RZ, R14.H0_H0 ;  /* 0x2000000eff707230 */ /* 0x000fe20000004100 */
[----:B------:R-:W-:Y:S01]  /*5e10*/  FFMA.FTZ R14, R145, R13, -R114 ;  /* 0x0000000d910e7223 */ /* 0x000fe20000010872 */
[----:B------:R-:W-:Y:S01]  /*5e20*/  HADD2.F32 R114, -RZ, R11.H0_H0 ;  /* 0x2000000bff727230 */ /* 0x000fe20000004100 */
[-C--:B------:R-:W-:Y:S02]  /*5e30*/  FFMA.FTZ R115, R139, R113.reuse, R118 ;  /* 0x000000718b737223 */ /* 0x080fe40000010076 */
[----:B------:R-:W-:-:S02]  /*5e40*/  FMUL.FTZ R118, R138, R113 ;  /* 0x000000718a767220 */ /* 0x000fc40000410000 */
[----:B------:R-:W-:Y:S02]  /*5e50*/  FMUL.FTZ R169, R116, R83 ;  /* 0x0000005374a97220 */ /* 0x000fe40000410000 */
[----:B------:R-:W-:Y:S02]  /*5e60*/  FMUL.FTZ R13, R144, R13 ;  /* 0x0000000d900d7220 */ /* 0x000fe40000410000 */
[----:B------:R-:W-:Y:S02]  /*5e70*/  FFMA.FTZ R118, R139, R111, -R118 ;  /* 0x0000006f8b767223 */ /* 0x000fe40000010876 */
[----:B------:R-:W-:Y:S02]  /*5e80*/  FMUL.FTZ R167, R112, R83 ;  /* 0x0000005370a77220 */ /* 0x000fe40000410000 */
[C---:B------:R-:W-:Y:S02]  /*5e90*/  FFMA.FTZ R117, R114.reuse, R169, R115 ;  /* 0x000000a972757223 */ /* 0x040fe40000010073 */
[----:B------:R-:W-:Y:S01]  /*5ea0*/  FFMA.FTZ R13, R145, R12, R13 ;  /* 0x0000000c910d7223 */ /* 0x000fe2000001000d */
[----:B------:R-:W-:Y:S01]  /*5eb0*/  HADD2.F32 R111, -RZ, R15.H0_H0 ;  /* 0x2000000fff6f7230 */ /* 0x000fe20000004100 */
[----:B------:R-:W-:-:S02]  /*5ec0*/  FFMA.FTZ R118, R114, R167, R118 ;  /* 0x000000a772767223 */ /* 0x000fc40000010076 */
[----:B------:R-:W-:Y:S02]  /*5ed0*/  FMUL.FTZ R113, R136, R117 ;  /* 0x0000007588717220 */ /* 0x000fe40000410000 */
[C---:B------:R-:W-:Y:S01]  /*5ee0*/  FMUL.FTZ R12, R142.reuse, R13 ;  /* 0x0000000d8e0c7220 */ /* 0x040fe20000410000 */
[----:B------:R-:W-:Y:S01]  /*5ef0*/  HADD2.F32 R115, -RZ, R15.H1_H1 ;  /* 0x3000000fff737230 */ /* 0x000fe20000004100 */
[----:B------:R-:W-:Y:S01]  /*5f00*/  FFMA.FTZ R15, R137, R118, -R113 ;  /* 0x00000076890f7223 */ /* 0x000fe20000010871 */
[----:B------:R-:W-:Y:S01]  /*5f10*/  HADD2.F32 R113, -RZ, R11.H1_H1 ;  /* 0x3000000bff717230 */ /* 0x000fe20000004100 */
[-C--:B------:R-:W-:Y:S02]  /*5f20*/  FFMA.FTZ R12, R143, R14.reuse, -R12 ;  /* 0x0000000e8f0c7223 */ /* 0x080fe4000001080c */
[----:B------:R-:W-:Y:S02]  /*5f30*/  FMUL.FTZ R14, R142, R14 ;  /* 0x0000000e8e0e7220 */ /* 0x000fe40000410000 */
[----:B------:R-:W-:-:S02]  /*5f40*/  FMUL.FTZ R118, R136, R118 ;  /* 0x0000007688767220 */ /* 0x000fc40000410000 */
[-C--:B------:R-:W-:Y:S02]  /*5f50*/  FMUL.FTZ R176, R111, R84.reuse ;  /* 0x000000546fb07220 */ /* 0x080fe40000410000 */
[----:B------:R-:W-:Y:S02]  /*5f60*/  FFMA.FTZ R14, R143, R13, R14 ;  /* 0x0000000d8f0e7223 */ /* 0x000fe4000001000e */
[----:B------:R-:W-:Y:S02]  /*5f70*/  FFMA.FTZ R117, R137, R117, R118 ;  /* 0x0000007589757223 */ /* 0x000fe40000010076 */
[----:B------:R-:W-:Y:S02]  /*5f80*/  FMUL.FTZ R174, R115, R84 ;  /* 0x0000005473ae7220 */ /* 0x000fe40000410000 */
[----:B------:R-:W-:Y:S01]  /*5f90*/  FFMA.FTZ R15, R113, R176, R15 ;  /* 0x000000b0710f7223 */ /* 0x000fe2000001000f */
[----:B0-----:R-:W-:Y:S01]  /*5fa0*/  HADD2.F32 R122, -RZ, R16.H1_H1 ;  /* 0x30000010ff7a7230 */ /* 0x001fe20000004100 */
[----:B------:R-:W-:-:S02]  /*5fb0*/  FMUL.FTZ R13, R140, R14 ;  /* 0x0000000e8c0d7220 */ /* 0x000fc40000410000 */
[----:B------:R-:W-:Y:S02]  /*5fc0*/  FFMA.FTZ R117, R113, R174, R117 ;  /* 0x000000ae71757223 */ /* 0x000fe40000010075 */
[----:B------:R-:W-:Y:S01]  /*5fd0*/  FMUL.FTZ R120, R134, R15 ;  /* 0x0000000f86787220 */ /* 0x000fe20000410000 */
[----:B------:R-:W-:Y:S01]  /*5fe0*/  HADD2.F32 R118, -RZ, R16.H0_H0 ;  /* 0x20000010ff767230 */ /* 0x000fe20000004100 */
[-C--:B------:R-:W-:Y:S02]  /*5ff0*/  FFMA.FTZ R13, R141, R12.reuse, -R13 ;  /* 0x0000000c8d0d7223 */ /* 0x080fe4000001080d */
[-C--:B------:R-:W-:Y:S01]  /*6000*/  FFMA.FTZ R119, R135, R117.reuse, R120 ;  /* 0x0000007587777223 */ /* 0x080fe20000010078 */
[----:B------:R-:W-:Y:S01]  /*6010*/  HADD2.F32 R120, -RZ, R4.H0_H0 ;  /* 0x20000004ff787230 */ /* 0x000fe20000004100 */
[----:B------:R-:W-:Y:S02]  /*6020*/  FMUL.FTZ R12, R140, R12 ;  /* 0x0000000c8c0c7220 */ /* 0x000fe40000410000 */
[----:B------:R-:W-:-:S02]  /*6030*/  FMUL.FTZ R16, R134, R117 ;  /* 0x0000007586107220 */ /* 0x000fc40000410000 */
[----:B------:R-:W-:Y:S02]  /*6040*/  FMUL.FTZ R175, R122, R81 ;  /* 0x000000517aaf7220 */ /* 0x000fe40000410000 */
[----:B------:R-:W-:Y:S02]  /*6050*/  FFMA.FTZ R12, R141, R14, R12 ;  /* 0x0000000e8d0c7223 */ /* 0x000fe4000001000c */
[----:B------:R-:W-:Y:S02]  /*6060*/  FFMA.FTZ R16, R135, R15, -R16 ;  /* 0x0000000f87107223 */ /* 0x000fe40000010810 */
[----:B------:R-:W-:Y:S02]  /*6070*/  FMUL.FTZ R173, R118, R81 ;  /* 0x0000005176ad7220 */ /* 0x000fe40000410000 */
[----:B------:R-:W-:Y:S02]  /*6080*/  FFMA.FTZ R119, R120, R175, R119 ;  /* 0x000000af78777223 */ /* 0x000fe40000010077 */
[----:B------:R-:W-:-:S02]  /*6090*/  FMUL.FTZ R14, R138, R12 ;  /* 0x0000000c8a0e7220 */ /* 0x000fc40000410000 */
[----:B------:R-:W-:Y:S02]  /*60a0*/  FMUL.FTZ R15, R138, R13 ;  /* 0x0000000d8a0f7220 */ /* 0x000fe40000410000 */
[----:B------:R-:W-:Y:S02]  /*60b0*/  FFMA.FTZ R117, R120, R173, R16 ;  /* 0x000000ad78757223 */ /* 0x000fe40000010010 */
[C---:B------:R-:W-:Y:S02]  /*60c0*/  FMUL.FTZ R124, R132.reuse, R119 ;  /* 0x00000077847c7220 */ /* 0x040fe40000410000 */
[C---:B------:R-:W-:Y:S02]  /*60d0*/  FFMA.FTZ R14, R139.reuse, R13, -R14 ;  /* 0x0000000d8b0e7223 */ /* 0x040fe4000001080e */
[----:B------:R-:W-:Y:S01]  /*60e0*/  FFMA.FTZ R16, R139, R12, R15 ;  /* 0x0000000c8b107223 */ /* 0x000fe2000001000f */
[----:B------:R-:W-:Y:S01]  /*60f0*/  HADD2.F32 R121, -RZ, R17.H0_H0 ;  /* 0x20000011ff797230 */ /* 0x000fe20000004100 */
[----:B------:R-:W-:-:S02]  /*6100*/  FMUL.FTZ R12, R132, R117 ;  /* 0x00000075840c7220 */ /* 0x000fc40000410000 */
[C---:B------:R-:W-:Y:S01]  /*6110*/  FFMA.FTZ R13, R133.reuse, R117, -R124 ;  /* 0x00000075850d7223 */ /* 0x040fe2000001087c */
[----:B------:R-:W-:Y:S01]  /*6120*/  HADD2.F32 R117, -RZ, R17.H1_H1 ;  /* 0x30000011ff757230 */ /* 0x000fe20000004100 */
[----:B------:R-:W-:Y:S01]  /*6130*/  FFMA.FTZ R15, R133, R119, R12 ;  /* 0x00000077850f7223 */ /* 0x000fe2000001000c */
[----:B------:R-:W-:Y:S01]  /*6140*/  HADD2.F32 R119, -RZ, R4.H1_H1 ;  /* 0x30000004ff777230 */ /* 0x000fe20000004100 */
[----:B------:R-:W-:Y:S02]  /*6150*/  FMUL.FTZ R12, R136, R16 ;  /* 0x00000010880c7220 */ /* 0x000fe40000410000 */
[-C--:B------:R-:W-:Y:S02]  /*6160*/  FMUL.FTZ R182, R117, R82.reuse ;  /* 0x0000005275b67220 */ /* 0x080fe40000410000 */
[----:B------:R-:W-:Y:S02]  /*6170*/  FMUL.FTZ R180, R121, R82 ;  /* 0x0000005279b47220 */ /* 0x000fe40000410000 */
[----:B------:R-:W-:-:S02]  /*6180*/  FFMA.FTZ R17, R137, R14, -R12 ;  /* 0x0000000e89117223 */ /* 0x000fc4000001080c */
[----:B------:R-:W-:Y:S02]  /*6190*/  FMUL.FTZ R124, R136, R14 ;  /* 0x0000000e887c7220 */ /* 0x000fe40000410000 */
[C---:B------:R-:W-:Y:S02]  /*61a0*/  FFMA.FTZ R130, R119.reuse, R182, R15 ;  /* 0x000000b677827223 */ /* 0x040fe4000001000f */
[----:B------:R-:W-:Y:S02]  /*61b0*/  FFMA.FTZ R128, R119, R180, R13 ;  /* 0x000000b477807223 */ /* 0x000fe4000001000d */
[----:B------:R0:W1:Y:S01]  /*61c0*/  LDS.128 R12, [R123+0x30] ;  /* 0x000030007b0c7984 */ /* 0x0000620000000c00 */
[----:B------:R-:W-:Y:S01]  /*61d0*/  FFMA.FTZ R16, R137, R16, R124 ;  /* 0x0000001089107223 */ /* 0x000fe2000001007c */
[--C-:B------:R-:W-:Y:S01]  /*61e0*/  HADD2.F32 R124, -RZ, R18.reuse.H1_H1 ;  /* 0x30000012ff7c7230 */ /* 0x100fe20000004100 */
[C---:B------:R-:W-:Y:S01]  /*61f0*/  FMUL.FTZ R127, R129.reuse, R128 ;  /* 0x00000080817f7220 */ /* 0x040fe20000410000 */
[----:B------:R-:W-:Y:S01]  /*6200*/  HADD2.F32 R126, -RZ, R18.H0_H0 ;  /* 0x20000012ff7e7230 */ /* 0x000fe20000004100 */
[-C--:B------:R-:W-:Y:S01]  /*6210*/  FMUL.FTZ R125, R129, R130.reuse ;  /* 0x00000082817d7220 */ /* 0x080fe20000410000 */
[----:B------:R-:W-:Y:S01]  /*6220*/  HADD2.F32 R18, -RZ, R5.H0_H0 ;  /* 0x20000005ff127230 */ /* 0x000fe20000004100 */
[----:B------:R-:W-:-:S02]  /*6230*/  FFMA.FTZ R127, R131, R130, R127 ;  /* 0x00000082837f7223 */ /* 0x000fc4000001007f */
[-C--:B------:R-:W-:Y:S02]  /*6240*/  FMUL.FTZ R183, R124, R79.reuse ;  /* 0x0000004f7cb77220 */ /* 0x080fe40000410000 */
[----:B------:R-:W-:Y:S02]  /*6250*/  FFMA.FTZ R125, R131, R128, -R125 ;  /* 0x00000080837d7223 */ /* 0x000fe4000001087d */
[----:B------:R-:W-:Y:S02]  /*6260*/  FMUL.FTZ R181, R126, R79 ;  /* 0x0000004f7eb57220 */ /* 0x000fe40000410000 */
[----:B0-----:R-:W-:Y:S02]  /*6270*/  FMUL.FTZ R123, R134, R17 ;  /* 0x00000011867b7220 */ /* 0x001fe40000410000 */
[----:B------:R-:W-:Y:S02]  /*6280*/  FFMA.FTZ R127, R18, R183, R127 ;  /* 0x000000b7127f7223 */ /* 0x000fe4000001007f */
[----:B------:R-:W-:-:S02]  /*6290*/  FMUL.FTZ R128, R134, R16 ;  /* 0x0000001086807220 */ /* 0x000fc40000410000 */
[----:B------:R-:W-:Y:S02]  /*62a0*/  FFMA.FTZ R125, R18, R181, R125 ;  /* 0x000000b5127d7223 */ /* 0x000fe4000001007d */
[C---:B------:R-:W-:Y:S02]  /*62b0*/  FFMA.FTZ R123, R135.reuse, R16, R123 ;  /* 0x00000010877b7223 */ /* 0x040fe4000001007b */
[C---:B------:R-:W-:Y:S01]  /*62c0*/  FMUL.FTZ R16, R150.reuse, R127 ;  /* 0x0000007f96107220 */ /* 0x040fe20000410000 */
[--C-:B------:R-:W-:Y:S01]  /*62d0*/  HADD2.F32 R171, -RZ, R19.reuse.H0_H0 ;  /* 0x20000013ffab7230 */ /* 0x100fe20000004100 */
[----:B------:R-:W-:Y:S01]  /*62e0*/  FMUL.FTZ R130, R150, R125 ;  /* 0x0000007d96827220 */ /* 0x000fe20000410000 */
[----:B------:R-:W-:Y:S01]  /*62f0*/  HADD2.F32 R177, -RZ, R19.H1_H1 ;  /* 0x30000013ffb17230 */ /* 0x000fe20000004100 */
[----:B------:R-:W-:Y:S02]  /*6300*/  FFMA.FTZ R128, R135, R17, -R128 ;  /* 0x0000001187807223 */ /* 0x000fe40000010880 */
[----:B------:R-:W-:Y:S01]  /*6310*/  FFMA.FTZ R125, R151, R125, -R16 ;  /* 0x0000007d977d7223 */ /* 0x000fe20000010810 */
[----:B------:R-:W-:Y:S01]  /*6320*/  HADD2.F32 R19, -RZ, R5.H1_H1 ;  /* 0x30000005ff137230 */ /* 0x000fe20000004100 */
[----:B------:R-:W-:-:S02]  /*6330*/  FMUL.FTZ R16, R132, R123 ;  /* 0x0000007b84107220 */ /* 0x000fc40000410000 */
[----:B------:R-:W-:Y:S02]  /*6340*/  FFMA.FTZ R127, R151, R127, R130 ;  /* 0x0000007f977f7223 */ /* 0x000fe40000010082 */
[----:B------:R-:W-:Y:S02]  /*6350*/  FMUL.FTZ R188, R171, R80 ;  /* 0x00000050abbc7220 */ /* 0x000fe40000410000 */
[-C--:B------:R-:W-:Y:S02]  /*6360*/  FMUL.FTZ R130, R132, R128.reuse ;  /* 0x0000008084827220 */ /* 0x080fe40000410000 */
[----:B------:R-:W-:Y:S02]  /*6370*/  FFMA.FTZ R16, R133, R128, -R16 ;  /* 0x0000008085107223 */ /* 0x000fe40000010810 */
[----:B------:R-:W-:Y:S02]  /*6380*/  FMUL.FTZ R190, R177, R80 ;  /* 0x00000050b1be7220 */ /* 0x000fe40000410000 */
[----:B------:R-:W-:-:S02]  /*6390*/  FFMA.FTZ R125, R19, R188, R125 ;  /* 0x000000bc137d7223 */ /* 0x000fc4000001007d */
[----:B------:R-:W-:Y:S02]  /*63a0*/  FFMA.FTZ R130, R133, R123, R130 ;  /* 0x0000007b85827223 */ /* 0x000fe40000010082 */
[----:B------:R-:W-:Y:S02]  /*63b0*/  FMUL.FTZ R123, R129, R16 ;  /* 0x00000010817b7220 */ /* 0x000fe40000410000 */
[----:B------:R-:W-:Y:S02]  /*63c0*/  FFMA.FTZ R127, R19, R190, R127 ;  /* 0x000000be137f7223 */ /* 0x000fe4000001007f */
[----:B------:R-:W-:Y:S02]  /*63d0*/  FMUL.FTZ R178, R152, R125 ;  /* 0x0000007d98b27220 */ /* 0x000fe40000410000 */
[-C--:B------:R-:W-:Y:S02]  /*63e0*/  FMUL.FTZ R17, R129, R130.reuse ;  /* 0x0000008281117220 */ /* 0x080fe40000410000 */
[----:B------:R-:W-:-:S02]  /*63f0*/  FFMA.FTZ R123, R131, R130, R123 ;  /* 0x00000082837b7223 */ /* 0x000fc4000001007b */
[-C--:B------:R-:W-:Y:S01]  /*6400*/  FMUL.FTZ R128, R152, R127.reuse ;  /* 0x0000007f98807220 */ /* 0x080fe20000410000 */
[--C-:B-1----:R-:W-:Y:S01]  /*6410*/  HADD2.F32 R184, -RZ, R12.reuse.H0_H0 ;  /* 0x2000000cffb87230 */ /* 0x102fe20000004100 */
[----:B------:R-:W-:Y:S01]  /*6420*/  FFMA.FTZ R127, R153, R127, R178 ;  /* 0x0000007f997f7223 */ /* 0x000fe200000100b2 */
[----:B------:R-:W-:Y:S01]  /*6430*/  HADD2.F32 R178, -RZ, R12.H1_H1 ;  /* 0x3000000cffb27230 */ /* 0x000fe20000004100 */
        /* <DEDUP_REMOVED lines=9> */
[----:B------:R-:W-:Y:S01]  /*64d0*/  FMUL.FTZ R12, R158, R16 ;  /* 0x000000109e0c7220 */ /* 0x000fe20000410000 */
[----:B------:R-:W-:-:S02]  /*64e0*/  HADD2.F32 R179, -RZ, R13.H1_H1 ;  /* 0x3000000dffb37230 */ /* 0x000fc40000004100 */
[----:B------:R-:W-:Y:S01]  /*64f0*/  HADD2.F32 R189, -RZ, R13.H0_H0 ;  /* 0x2000000dffbd7230 */ /* 0x000fe20000004100 */
[-C--:B------:R-:W-:Y:S02]  /*6500*/  FMUL.FTZ R13, R158, R17.reuse ;  /* 0x000000119e0d7220 */ /* 0x080fe40000410000 */
[----:B------:R-:W-:Y:S02]  /*6510*/  FFMA.FTZ R12, R159, R17, -R12 ;  /* 0x000000119f0c7223 */ /* 0x000fe4000001080c */
[----:B------:R-:W-:Y:S01]  /*6520*/  FFMA.FTZ R125, R153, R125, -R128 ;  /* 0x0000007d997d7223 */ /* 0x000fe20000010880 */
[----:B------:R-:W-:Y:S01]  /*6530*/  HADD2.F32 R128, -RZ, R6.H0_H0 ;  /* 0x20000006ff807230 */ /* 0x000fe20000004100 */
[----:B------:R-:W-:Y:S02]  /*6540*/  FFMA.FTZ R13, R159, R16, R13 ;  /* 0x000000109f0d7223 */ /* 0x000fe4000001000d */
[----:B------:R-:W-:Y:S02]  /*6550*/  FMUL.FTZ R192, R156, R12 ;  /* 0x0000000c9cc07220 */ /* 0x000fe40000410000 */
[----:B------:R-:W-:-:S02]  /*6560*/  FMUL.FTZ R193, R184, R77 ;  /* 0x0000004db8c17220 */ /* 0x000fc40000410000 */
[-C--:B------:R-:W-:Y:S02]  /*6570*/  FMUL.FTZ R16, R156, R13.reuse ;  /* 0x0000000d9c107220 */ /* 0x080fe40000410000 */
[C---:B------:R-:W-:Y:S02]  /*6580*/  FFMA.FTZ R13, R157.reuse, R13, R192 ;  /* 0x0000000d9d0d7223 */ /* 0x040fe400000100c0 */
[----:B------:R-:W-:Y:S02]  /*6590*/  FMUL.FTZ R195, R178, R77 ;  /* 0x0000004db2c37220 */ /* 0x000fe40000410000 */
[----:B------:R-:W-:Y:S01]  /*65a0*/  FFMA.FTZ R125, R128, R193, R125 ;  /* 0x000000c1807d7223 */ /* 0x000fe2000001007d */
[----:B------:R-:W-:Y:S01]  /*65b0*/  ULEA UR32, UR30, UR7, 0x8 ;  /* 0x000000071e207291 */ /* 0x000fe2000f8e403f */
[----:B------:R-:W-:Y:S02]  /*65c0*/  FFMA.FTZ R16, R157, R12, -R16 ;  /* 0x0000000c9d107223 */ /* 0x000fe40000010810 */
[----:B------:R-:W-:-:S02]  /*65d0*/  FMUL.FTZ R236, R154, R13 ;  /* 0x0000000d9aec7220 */ /* 0x000fc40000410000 */
[----:B------:R-:W-:Y:S02]  /*65e0*/  FFMA.FTZ R127, R128, R195, R127 ;  /* 0x000000c3807f7223 */ /* 0x000fe4000001007f */
[----:B------:R-:W-:Y:S02]  /*65f0*/  FMUL.FTZ R186, R158, R125 ;  /* 0x0000007d9eba7220 */ /* 0x000fe40000410000 */
[-C--:B------:R-:W-:Y:S01]  /*6600*/  FFMA.FTZ R236, R155, R16.reuse, -R236 ;  /* 0x000000109bec7223 */ /* 0x080fe200000108ec */
[----:B------:R-:W-:Y:S01]  /*6610*/  ISETP.NE.AND P1, PT, R96, RZ, PT ;  /* 0x000000ff6000720c */ /* 0x000fe20003f25270 */
[-C--:B------:R-:W-:Y:S01]  /*6620*/  FMUL.FTZ R130, R158, R127.reuse ;  /* 0x0000007f9e827220 */ /* 0x080fe20000410000 */
[----:B------:R-:W-:Y:S01]  /*6630*/  MOV R12, UR32 ;  /* 0x00000020000c7c02 */ /* 0x000fe20008000f00 */
[C---:B------:R-:W-:Y:S01]  /*6640*/  FFMA.FTZ R186, R159.reuse, R127, R186 ;  /* 0x0000007f9fba7223 */ /* 0x040fe200000100ba */
[----:B------:R-:W-:Y:S01]  /*6650*/  IADD3 R127, R96, 0x200, RZ ;  /* 0x00000200607f7810 */ /* 0x000fe20007ffe0ff */
[----:B------:R-:W-:Y:S01]  /*6660*/  FMUL.FTZ R16, R154, R16 ;  /* 0x000000109a107220 */ /* 0x000fe20000410000 */
[----:B------:R-:W-:Y:S01]  /*6670*/  HADD2.F32 R123, -RZ, R6.H1_H1 ;  /* 0x30000006ff7b7230 */ /* 0x000fe20000004100 */
[----:B------:R-:W-:-:S02]  /*6680*/  FFMA.FTZ R130, R159, R125, -R130 ;  /* 0x0000007d9f827223 */ /* 0x000fc40000010882 */
[-C--:B------:R-:W-:Y:S02]  /*6690*/  FMUL.FTZ R200, R189, R78.reuse ;  /* 0x0000004ebdc87220 */ /* 0x080fe40000410000 */
[----:B------:R-:W-:Y:S01]  /*66a0*/  FFMA.FTZ R204, R155, R13, R16 ;  /* 0x0000000d9bcc7223 */ /* 0x000fe20000010010 */
[----:B------:R-:W-:Y:S01]  /*66b0*/  SEL R16, R12, R127, !P1 ;  /* 0x0000007f0c107207 */ /* 0x000fe20004800000 */
[----:B------:R-:W-:Y:S02]  /*66c0*/  FMUL.FTZ R202, R179, R78 ;  /* 0x0000004eb3ca7220 */ /* 0x000fe40000410000 */
[C---:B------:R-:W-:Y:S02]  /*66d0*/  FFMA.FTZ R130, R123.reuse, R200, R130 ;  /* 0x000000c87b827223 */ /* 0x040fe40000010082 */
[----:B------:R0:W-:Y:S01]  /*66e0*/  STS.64 [R16.X8+0x1d10], R2 ;  /* 0x001d100210007388 */ /* 0x0001e20000008a00 */
[----:B------:R-:W-:Y:S02]  /*66f0*/  FFMA.FTZ R186, R123, R202, R186 ;  /* 0x000000ca7bba7223 */ /* 0x000fe400000100ba */
[----:B------:R-:W-:-:S02]  /*6700*/  FMUL.FTZ R125, R156, R130 ;  /* 0x000000829c7d7220 */ /* 0x000fc40000410000 */
[-C--:B------:R-:W-:Y:S02]  /*6710*/  FMUL.FTZ R17, R156, R186.reuse ;  /* 0x000000ba9c117220 */ /* 0x080fe40000410000 */
[C---:B------:R-:W-:Y:S01]  /*6720*/  FFMA.FTZ R125, R157.reuse, R186, R125 ;  /* 0x000000ba9d7d7223 */ /* 0x040fe2000001007d */
[--C-:B------:R-:W-:Y:S01]  /*6730*/  HADD2.F32 R186, -RZ, R14.reuse.H1_H1 ;  /* 0x3000000effba7230 */ /* 0x100fe20000004100 */
[----:B------:R-:W-:Y:S01]  /*6740*/  FFMA.FTZ R17, R157, R130, -R17 ;  /* 0x000000829d117223 */ /* 0x000fe20000010811 */
[----:B------:R-:W-:Y:S01]  /*6750*/  HADD2.F32 R192, -RZ, R14.H0_H0 ;  /* 0x2000000effc07230 */ /* 0x000fe20000004100 */
[----:B------:R-:W-:Y:S01]  /*6760*/  ISETP.NE.AND P2, PT, R96, 0x1f, PT ;  /* 0x0000001f6000780c */ /* 0x000fe20003f45270 */
[----:B------:R-:W-:Y:S01]  /*6770*/  HADD2.F32 R130, -RZ, R7.H0_H0 ;  /* 0x20000007ff827230 */ /* 0x000fe20000004100 */
[-C--:B------:R-:W-:Y:S02]  /*6780*/  FMUL.FTZ R203, R186, R75.reuse ;  /* 0x0000004bbacb7220 */ /* 0x080fe40000410000 */
[----:B------:R-:W-:-:S02]  /*6790*/  FMUL.FTZ R201, R192, R75 ;  /* 0x0000004bc0c97220 */ /* 0x000fc40000410000 */
[----:B----4-:R-:W-:Y:S02]  /*67a0*/  FMUL.FTZ R231, R0, R21 ;  /* 0x0000001500e77220 */ /* 0x010fe40000410000 */
[C---:B------:R-:W-:Y:S02]  /*67b0*/  FFMA.FTZ R125, R130.reuse, R203, R125 ;  /* 0x000000cb827d7223 */ /* 0x040fe4000001007d */
[----:B------:R-:W-:Y:S02]  /*67c0*/  FFMA.FTZ R17, R130, R201, R17 ;  /* 0x000000c982117223 */ /* 0x000fe40000010011 */
[C---:B0-----:R-:W-:Y:S02]  /*67d0*/  FMUL.FTZ R16, R154.reuse, R231 ;  /* 0x000000e79a107220 */ /* 0x041fe40000410000 */
[----:B------:R-:W-:Y:S02]  /*67e0*/  FMUL.FTZ R12, R154, R125 ;  /* 0x0000007d9a0c7220 */ /* 0x000fe40000410000 */
[----:B------:R-:W-:-:S02]  /*67f0*/  FMUL.FTZ R230, R0, R20 ;  /* 0x0000001400e67220 */ /* 0x000fc40000410000 */
[-C--:B------:R-:W-:Y:S02]  /*6800*/  FMUL.FTZ R14, R154, R17.reuse ;  /* 0x000000119a0e7220 */ /* 0x080fe40000410000 */
[C---:B------:R-:W-:Y:S02]  /*6810*/  FFMA.FTZ R237, R155.reuse, R17, -R12 ;  /* 0x000000119bed7223 */ /* 0x040fe4000001080c */
[----:B------:R-:W-:Y:S01]  /*6820*/  FFMA.FTZ R209, R155, R230, -R16 ;  /* 0x000000e69bd17223 */ /* 0x000fe20000010810 */
[----:B------:R-:W-:Y:S01]  /*6830*/  BAR.SYNC.DEFER_BLOCKING 0x0 ;  /* 0x0000000000007b1d */ /* 0x000fe20000010000 */
[--C-:B------:R-:W-:Y:S02]  /*6840*/  HADD2.F32 R191, -RZ, R15.reuse.H0_H0 ;  /* 0x2000000fffbf7230 */ /* 0x100fe40000004100 */
[----:B------:R-:W-:-:S03]  /*6850*/  HADD2.F32 R199, -RZ, R15.H1_H1 ;  /* 0x3000000fffc77230 */ /* 0x000fc60000004100 */
[----:B------:R0:W1:Y:S01]  /*6860*/  @P2 LDS.64 R16, [R96.X8+0x2d18] ;  /* 0x002d180060102984 */ /* 0x0000620000008a00 */
[----:B------:R-:W-:Y:S01]  /*6870*/  HFMA2.MMA R15, -RZ, RZ, 0, 9.5367431640625e-07 ;  /* 0x00000010ff0f7435 */ /* 0x000fe200000001ff */
[----:B------:R-:W-:Y:S01]  /*6880*/  FFMA.FTZ R238, R155, R125, R14 ;  /* 0x0000007d9bee7223 */ /* 0x000fe2000001000e */
[----:B------:R-:W-:Y:S01]  /*6890*/  HADD2.F32 R125, -RZ, R7.H1_H1 ;  /* 0x30000007ff7d7230 */ /* 0x000fe20000004100 */
[----:B------:R-:W-:Y:S01]  /*68a0*/  BSSY B0, `(.L_x_10559) ;  /* 0x0000016000007945 */ /* 0x000fe20003800000 */
[----:B------:R-:W-:Y:S01]  /*68b0*/  CS2R R12, SRZ ;  /* 0x00000000000c7805 */ /* 0x000fe2000001ff00 */
[----:B------:R-:W-:-:S05]  /*68c0*/  FMUL.FTZ R198, R28, R20 ;  /* 0x000000141cc67220 */ /* 0x000fca0000410000 */
[----:B------:R-:W-:-:S04]  /*68d0*/  @!P3 IMAD.WIDE R14, R194, R15, UR10 ;  /* 0x0000000ac20ebe25 */ /* 0x000fc8000f8e020f */
[-C--:B------:R-:W-:Y:S02]  /*68e0*/  FMUL.FTZ R194, R199, R76.reuse ;  /* 0x0000004cc7c27220 */ /* 0x080fe40000410000 */
[----:B------:R-:W-:Y:S02]  /*68f0*/  FMUL.FTZ R197, R28, R21 ;  /* 0x000000151cc57220 */ /* 0x000fe40000410000 */
[----:B------:R-:W-:Y:S02]  /*6900*/  FMUL.FTZ R196, R191, R76 ;  /* 0x0000004cbfc47220 */ /* 0x000fe40000410000 */
[----:B------:R-:W-:Y:S02]  /*6910*/  FMUL.FTZ R207, R155, R231 ;  /* 0x000000e79bcf7220 */ /* 0x000fe40000410000 */
        /* <DEDUP_REMOVED lines=14> */
.L_x_10560:
[----:B0-----:R-:W-:Y:S05]  /*6a00*/  BSYNC B0 ;  /* 0x0000000000007941 */ /* 0x001fea0003800000 */
.L_x_10559:
        /* <DEDUP_REMOVED lines=74> */
[-C--:B------:R-:W-:Y:S02]  /*6eb0*/  FMUL.FTZ R204, R154, R17.reuse ;  /* 0x000000119acc7220 */ /* 0x080fe40000410000 */
        /* <DEDUP_REMOVED lines=64> */
[C---:B0-----:R-:W-:Y:S02]  /*72c0*/  FMUL.FTZ R204, R14.reuse, R15 ;  /* 0x0000000f0ecc7220 */ /* 0x041fe40000410000 */
        /* <DEDUP_REMOVED lines=141> */
.L_x_10562:
[----:B-1234-:R-:W-:Y:S05]  /*7ba0*/  BSYNC B0 ;  /* 0x0000000000007941 */ /* 0x01efea0003800000 */
.L_x_10561:
        /* <DEDUP_REMOVED lines=25> */
.L_x_10564:
[----:B------:R-:W-:Y:S05]  /*7d40*/  BSYNC B0 ;  /* 0x0000000000007941 */ /* 0x000fea0003800000 */
.L_x_10563:
        /* <DEDUP_REMOVED lines=18> */
.L_x_10566:
[----:B------:R-:W-:Y:S05]  /*7e70*/  BSYNC B0 ;  /* 0x0000000000007941 */ /* 0x000fea0003800000 */
.L_x_10565:
        /* <DEDUP_REMOVED lines=18> */
.L_x_10568:
[----:B------:R-:W-:Y:S05]  /*7fa0*/  BSYNC B0 ;  /* 0x0000000000007941 */ /* 0x000fea0003800000 */
.L_x_10567:
        /* <DEDUP_REMOVED lines=18> */
.L_x_10570:
[----:B------:R-:W-:Y:S05]  /*80d0*/  BSYNC B0 ;  /* 0x0000000000007941 */ /* 0x000fea0003800000 */
.L_x_10569:
[CC--:B------:R-:W-:Y:S01]  /*80e0*/  FMUL.FTZ R109, R241.reuse, R21.reuse ;  /* 0x00000015f16d7220 */ /* 0x0c0fe20000410000 */
[----:B----4-:R-:W-:Y:S01]  /*80f0*/  SHFL.DOWN PT, R244, R239, 0x1, 0x1f ;  /* 0x08201f00eff47f89 */ /* 0x010fe200000e0000 */
[-C--:B------:R-:W-:Y:S01]  /*8100*/  FMUL.FTZ R241, R241, R20.reuse ;  /* 0x00000014f1f17220 */ /* 0x080fe20000410000 */
[----:B------:R-:W-:Y:S01]  /*8110*/  ISETP.NE.AND P0, PT, R96, RZ, PT ;  /* 0x000000ff6000720c */ /* 0x000fe20003f05270 */
[----:B------:R-:W-:Y:S01]  /*8120*/  FFMA.FTZ R109, R236, R20, R109 ;  /* 0x00000014ec6d7223 */ /* 0x000fe2000001006d */
[----:B------:R-:W-:Y:S01]  /*8130*/  SHFL.DOWN PT, R243, R240, 0x1, 0x1f ;  /* 0x08201f00f0f37f89 */ /* 0x000fe200000e0000 */
[----:B------:R-:W-:Y:S01]  /*8140*/  ULDC UR33, c[0x0][0x168] ;  /* 0x00005a0000217ab9 */ /* 0x000fe20000000800 */
[----:B------:R-:W-:Y:S01]  /*8150*/  BSSY B0, `(.L_x_10571) ;  /* 0x000025d000007945 */ /* 0x000fe20003800000 */
[----:B------:R-:W-:Y:S01]  /*8160*/  @P1 FADD.FTZ R20, R238, R109 ;  /* 0x0000006dee141221 */ /* 0x000fe20000010000 */
[----:B------:R-:W-:Y:S01]  /*8170*/  SHFL.DOWN PT, R245, R235, 0x1, 0x1f ;  /* 0x08201f00ebf57f89 */ /* 0x000fe200000e0000 */
[----:B------:R-:W-:-:S03]  /*8180*/  FFMA.FTZ R238, R236, R21, -R241 ;  /* 0x00000015ecee7223 */ /* 0x000fc600000108f1 */
[----:B------:R4:W5:Y:S01]  /*8190*/  SHFL.IDX PT, R236, R239, RZ, 0x1f ;  /* 0x00001fffefec7589 */ /* 0x00096200000e0000 */
[----:B------:R-:W-:Y:S02]  /*81a0*/  @P1 FADD.FTZ R21, R237, R238 ;  /* 0x000000eeed151221 */ /* 0x000fe40000010000 */
[CC--:B------:R-:W-:Y:S01]  /*81b0*/  FMUL.FTZ R237, R3.reuse, R20.reuse ;  /* 0x0000001403ed7220 */ /* 0x0c0fe20000410000 */
[----:B------:R-:W1:Y:S01]  /*81c0*/  SHFL.IDX PT, R109, R240, RZ, 0x1f ;  /* 0x00001ffff06d7589 */ /* 0x000e6200000e0000 */
[-C--:B------:R-:W-:Y:S02]  /*81d0*/  FMUL.FTZ R3, R3, R21.reuse ;  /* 0x0000001503037220 */ /* 0x080fe40000410000 */
[C---:B------:R-:W-:Y:S01]  /*81e0*/  FFMA.FTZ R237, R2.reuse, R21, -R237 ;  /* 0x0000001502ed7223 */ /* 0x040fe200000108ed */
[----:B-1----:R-:W-:Y:S01]  /*81f0*/  SHFL.IDX PT, R235, R235, RZ, 0x1f ;  /* 0x00001fffebeb7589 */ /* 0x002fe200000e0000 */
[----:B------:R-:W-:Y:S02]  /*8200*/  FFMA.FTZ R238, R2, R20, R3 ;  /* 0x0000001402ee7223 */ /* 0x000fe40000010003 */
[----:B------:R-:W-:Y:S01]  /*8210*/  FADD.FTZ R237, R164, R237 ;  /* 0x000000eda4ed7221 */ /* 0x000fe20000010000 */
[----:B------:R-:W1:Y:S01]  /*8220*/  SHFL.IDX PT, R21, R14, RZ, 0x1f ;  /* 0x00001fff0e157589 */ /* 0x000e6200000e0000 */
[----:B----4-:R-:W-:-:S02]  /*8230*/  FADD.FTZ R239, R165, R238 ;  /* 0x000000eea5ef7221 */ /* 0x010fc40000010000 */
[----:B------:R-:W-:Y:S01]  /*8240*/  FMUL.FTZ R165, R22, R89 ;  /* 0x0000005916a57220 */ /* 0x000fe20000410000 */
[----:B------:R1:W4:Y:S01]  /*8250*/  SHFL.IDX PT, R20, R15, RZ, 0x1f ;  /* 0x00001fff0f147589 */ /* 0x00032200000e0000 */
[----:B------:R-:W-:Y:S02]  /*8260*/  FMUL.FTZ R164, R25, R90 ;  /* 0x0000005a19a47220 */ /* 0x000fe40000410000 */
[C---:B---3-5:R-:W-:Y:S02]  /*8270*/  FMUL.FTZ R242, R236.reuse, R14 ;  /* 0x0000000eecf27220 */ /* 0x068fe40000410000 */
[CC--:B------:R-:W-:Y:S02]  /*8280*/  FMUL.FTZ R2, R236.reuse, R15.reuse ;  /* 0x0000000fec027220 */ /* 0x0c0fe40000410000 */
[----:B------:R-:W-:Y:S02]  /*8290*/  FFMA.FTZ R3, R109, R15, R242 ;  /* 0x0000000f6d037223 */ /* 0x000fe400000100f2 */
[----:B------:R-:W3:Y:S01]  /*82a0*/  SHFL.DOWN PT, R242, R234, 0x1, 0x1f ;  /* 0x08201f00eaf27f89 */ /* 0x000ee200000e0000 */
[----:B------:R-:W-:-:S02]  /*82b0*/  FMUL.FTZ R241, R236, R13 ;  /* 0x0000000decf17220 */ /* 0x000fc40000410000 */
[----:B------:R-:W-:Y:S01]  /*82c0*/  FMUL.FTZ R236, R236, R12 ;  /* 0x0000000cecec7220 */ /* 0x000fe20000410000 */
[----:B------:R-:W5:Y:S01]  /*82d0*/  SHFL.IDX PT, R234, R234, RZ, 0x1f ;  /* 0x00001fffeaea7589 */ /* 0x000f6200000e0000 */
[----:B------:R-:W-:Y:S02]  /*82e0*/  FFMA.FTZ R2, R109, R14, -R2 ;  /* 0x0000000e6d027223 */ /* 0x000fe40000010802 */
[----:B-1----:R-:W-:Y:S02]  /*82f0*/  @P2 FMUL.FTZ R15, R244, R21 ;  /* 0x00000015f40f2220 */ /* 0x002fe40000410000 */
[----:B------:R-:W-:Y:S02]  /*8300*/  FMUL.FTZ R14, R148, R237 ;  /* 0x000000ed940e7220 */ /* 0x000fe40000410000 */
[----:B----4-:R-:W-:Y:S02]  /*8310*/  @P2 FFMA.FTZ R15, R243, R20, R15 ;  /* 0x00000014f30f2223 */ /* 0x010fe4000001000f */
[----:B------:R-:W-:-:S02]  /*8320*/  FFMA.FTZ R13, R109, R13, R236 ;  /* 0x0000000d6d0d7223 */ /* 0x000fc400000100ec */
[----:B------:R-:W-:Y:S02]  /*8330*/  @P2 FMUL.FTZ R236, R244, R20 ;  /* 0x00000014f4ec2220 */ /* 0x000fe40000410000 */
[----:B------:R-:W-:Y:S02]  /*8340*/  FFMA.FTZ R12, R109, R12, -R241 ;  /* 0x0000000c6d0c7223 */ /* 0x000fe400000108f1 */
[----:B------:R-:W-:-:S04]  /*8350*/  @P2 FFMA.FTZ R236, R243, R21, -R236 ;  /* 0x00000015f3ec2223 */ /* 0x000fc800000108ec */
[----:B------:R-:W-:Y:S02]  /*8360*/  @P2 FADD.FTZ R21, R245, R236 ;  /* 0x000000ecf5152221 */ /* 0x000fe40000010000 */
[----:B---3--:R-:W-:Y:S02]  /*8370*/  @P2 FADD.FTZ R20, R242, R15 ;  /* 0x0000000ff2142221 */ /* 0x008fe40000010000 */
        /* <DEDUP_REMOVED lines=13> */
[-C--:B------:R-:W-:Y:S02]  /*8450*/  FFMA.FTZ R15, R21, R16.reuse, -R14 ;  /* 0x00000010150f7223 */ /* 0x080fe4000001080e */
[----:B------:R-:W-:Y:S02]  /*8460*/  FFMA.FTZ R14, R20, R16, R17 ;  /* 0x00000010140e7223 */ /* 0x000fe40000010011 */
[----:B------:R-:W-:-:S02]  /*8470*/  FFMA.FTZ R16, R42, R237, RZ ;  /* 0x000000ed2a107223 */ /* 0x000fc400000100ff */
[----:B------:R-:W-:Y:S02]  /*8480*/  FFMA.FTZ R17, R42, -R239, RZ ;  /* 0x800000ef2a117223 */ /* 0x000fe400000100ff */
[-C--:B------:R-:W-:Y:S02]  /*8490*/  FFMA.FTZ R21, R24, -R165.reuse, R237 ;  /* 0x800000a518157223 */ /* 0x080fe400000100ed */
[----:B------:R-:W-:Y:S02]  /*84a0*/  FFMA.FTZ R20, R26, -R165, R239 ;  /* 0x800000a51a147223 */ /* 0x000fe400000100ef */
[C---:B------:R-:W-:Y:S02]  /*84b0*/  FFMA.FTZ R165, R41.reuse, R241, R16 ;  /* 0x000000f129a57223 */ /* 0x040fe40000010010 */
[----:B------:R-:W-:Y:S02]  /*84c0*/  FFMA.FTZ R187, R41, -R172, R17 ;  /* 0x800000ac29bb7223 */ /* 0x000fe40000010011 */
[----:B------:R-:W-:-:S02]  /*84d0*/  FFMA.FTZ R17, R23, -R164, R241 ;  /* 0x800000a417117223 */ /* 0x000fc400000100f1 */
[----:B------:R-:W-:Y:S02]  /*84e0*/  FFMA.FTZ R16, R27, -R164, R172 ;  /* 0x800000a41b107223 */ /* 0x000fe400000100ac */
[C---:B------:R-:W-:Y:S02]  /*84f0*/  FMUL.FTZ R164, R144.reuse, R109 ;  /* 0x0000006d90a47220 */ /* 0x040fe40000410000 */
[-C--:B------:R-:W-:Y:S02]  /*8500*/  FMUL.FTZ R170, R144, R185.reuse ;  /* 0x000000b990aa7220 */ /* 0x080fe40000410000 */
[C---:B------:R-:W-:Y:S02]  /*8510*/  FFMA.FTZ R164, R145.reuse, R185, -R164 ;  /* 0x000000b991a47223 */ /* 0x040fe400000108a4 */
[----:B------:R-:W-:Y:S02]  /*8520*/  FFMA.FTZ R170, R145, R109, R170 ;  /* 0x0000006d91aa7223 */ /* 0x000fe400000100aa */
[----:B------:R-:W-:-:S02]  /*8530*/  FFMA.FTZ R237, R99, R160, R164 ;  /* 0x000000a063ed7223 */ /* 0x000fc400000100a4 */
[----:B------:R-:W-:Y:S02]  /*8540*/  FFMA.FTZ R239, R99, R162, R170 ;  /* 0x000000a263ef7223 */ /* 0x000fe400000100aa */
[----:B------:R-:W-:Y:S02]  /*8550*/  FMUL.FTZ R162, R102, R87 ;  /* 0x0000005766a27220 */ /* 0x000fe40000410000 */
[----:B------:R-:W-:Y:S02]  /*8560*/  FMUL.FTZ R164, R142, R237 ;  /* 0x000000ed8ea47220 */ /* 0x000fe40000410000 */
[----:B------:R-:W-:Y:S02]  /*8570*/  FFMA.FTZ R172, R40, -R109, R187 ;  /* 0x8000006d28ac7223 */ /* 0x000fe400000100bb */
[-C--:B------:R-:W-:Y:S02]  /*8580*/  FFMA.FTZ R160, R104, -R162.reuse, R185 ;  /* 0x800000a268a07223 */ /* 0x080fe400000100b9 */
[----:B------:R-:W-:-:S02]  /*8590*/  FFMA.FTZ R109, R100, -R162, R109 ;  /* 0x800000a2646d7223 */ /* 0x000fc4000001006d */
[-C--:B------:R-:W-:Y:S02]  /*85a0*/  FMUL.FTZ R162, R142, R239.reuse ;  /* 0x000000ef8ea27220 */ /* 0x080fe40000410000 */
[C---:B------:R-:W-:Y:S02]  /*85b0*/  FFMA.FTZ R164, R143.reuse, R239, R164 ;  /* 0x000000ef8fa47223 */ /* 0x040fe400000100a4 */
[----:B------:R-:W-:Y:S02]  /*85c0*/  FFMA.FTZ R162, R143, R237, -R162 ;  /* 0x000000ed8fa27223 */ /* 0x000fe400000108a2 */
[----:B------:R-:W-:Y:S02]  /*85d0*/  FFMA.FTZ R241, R108, R163, R164 ;  /* 0x000000a36cf17223 */ /* 0x000fe400000100a4 */
[----:B------:R-:W-:Y:S02]  /*85e0*/  FMUL.FTZ R164, R99, R88 ;  /* 0x0000005863a47220 */ /* 0x000fe40000410000 */
[----:B------:R-:W-:-:S02]  /*85f0*/  FFMA.FTZ R170, R40, R185, R165 ;  /* 0x000000b928aa7223 */ /* 0x000fc400000100a5 */
[----:B------:R-:W-:Y:S02]  /*8600*/  FFMA.FTZ R187, R108, R161, R162 ;  /* 0x000000a16cbb7223 */ /* 0x000fe400000100a2 */
[-C--:B------:R-:W-:Y:S02]  /*8610*/  FFMA.FTZ R162, R97, -R164.reuse, R237 ;  /* 0x800000a461a27223 */ /* 0x080fe400000100ed */
[----:B------:R-:W-:Y:S02]  /*8620*/  FFMA.FTZ R161, R101, -R164, R239 ;  /* 0x800000a465a17223 */ /* 0x000fe400000100ef */
[C---:B------:R-:W-:Y:S02]  /*8630*/  FMUL.FTZ R164, R140.reuse, R241 ;  /* 0x000000f18ca47220 */ /* 0x040fe40000410000 */
[----:B------:R-:W-:Y:S02]  /*8640*/  FFMA.FTZ R163, R39, R237, R170 ;  /* 0x000000ed27a37223 */ /* 0x000fe400000100aa */
[----:B------:R-:W-:-:S02]  /*8650*/  FMUL.FTZ R170, R140, R187 ;  /* 0x000000bb8caa7220 */ /* 0x000fc40000410000 */
[C---:B------:R-:W-:Y:S02]  /*8660*/  FFMA.FTZ R164, R141.reuse, R187, -R164 ;  /* 0x000000bb8da47223 */ /* 0x040fe400000108a4 */
[----:B------:R-:W-:Y:S02]  /*8670*/  FFMA.FTZ R170, R141, R241, R170 ;  /* 0x000000f18daa7223 */ /* 0x000fe400000100aa */
[----:B------:R-:W-:Y:S02]  /*8680*/  FFMA.FTZ R237, R105, R168, R164 ;  /* 0x000000a869ed7223 */ /* 0x000fe400000100a4 */
[----:B------:R-:W-:Y:S02]  /*8690*/  FFMA.FTZ R165, R39, -R239, R172 ;  /* 0x800000ef27a57223 */ /* 0x000fe400000100ac */
[----:B------:R-:W-:Y:S02]  /*86a0*/  FFMA.FTZ R239, R105, R166, R170 ;  /* 0x000000a669ef7223 */ /* 0x000fe400000100aa */
[----:B------:R-:W-:-:S02]  /*86b0*/  FMUL.FTZ R168, R138, R237 ;  /* 0x000000ed8aa87220 */ /* 0x000fc40000410000 */
[----:B------:R-:W-:Y:S02]  /*86c0*/  FMUL.FTZ R166, R138, R239 ;  /* 0x000000ef8aa67220 */ /* 0x000fe40000410000 */
[----:B------:R-:W-:Y:S02]  /*86d0*/  FMUL.FTZ R185, R108, R85 ;  /* 0x000000556cb97220 */ /* 0x000fe40000410000 */
[C---:B------:R-:W-:Y:S02]  /*86e0*/  FFMA.FTZ R168, R139.reuse, R239, R168 ;  /* 0x000000ef8ba87223 */ /* 0x040fe400000100a8 */
[C---:B------:R-:W-:Y:S02]  /*86f0*/  FFMA.FTZ R170, R38.reuse, R187, R163 ;  /* 0x000000bb26aa7223 */ /* 0x040fe400000100a3 */
[----:B------:R-:W-:Y:S02]  /*8700*/  FFMA.FTZ R166, R139, R237, -R166 ;  /* 0x000000ed8ba67223 */ /* 0x000fe400000108a6 */
[----:B------:R-:W-:-:S02]  /*8710*/  FFMA.FTZ R172, R38, -R241, R165 ;  /* 0x800000f126ac7223 */ /* 0x000fc400000100a5 */
[----:B------:R-:W-:Y:S02]  /*8720*/  FFMA.FTZ R163, R106, -R185, R241 ;  /* 0x800000b96aa37223 */ /* 0x000fe400000100f1 */
[----:B------:R-:W-:Y:S02]  /*8730*/  FFMA.FTZ R241, R114, R169, R168 ;  /* 0x000000a972f17223 */ /* 0x000fe400000100a8 */
[----:B------:R-:W-:Y:S02]  /*8740*/  FFMA.FTZ R164, R110, -R185, R187 ;  /* 0x800000b96ea47223 */ /* 0x000fe400000100bb */
[----:B------:R-:W-:Y:S02]  /*8750*/  FMUL.FTZ R168, R105, R86 ;  /* 0x0000005669a87220 */ /* 0x000fe40000410000 */
[----:B------:R-:W-:Y:S02]  /*8760*/  FFMA.FTZ R187, R114, R167, R166 ;  /* 0x000000a772bb7223 */ /* 0x000fe400000100a6 */
[----:B------:R-:W-:-:S02]  /*8770*/  FFMA.FTZ R167, R37, R237, R170 ;  /* 0x000000ed25a77223 */ /* 0x000fc400000100aa */
[-C--:B------:R-:W-:Y:S02]  /*8780*/  FFMA.FTZ R166, R103, -R168.reuse, R237 ;  /* 0x800000a867a67223 */ /* 0x080fe400000100ed */
[----:B------:R-:W-:Y:S02]  /*8790*/  FFMA.FTZ R165, R107, -R168, R239 ;  /* 0x800000a86ba57223 */ /* 0x000fe400000100ef */
[C---:B------:R-:W-:Y:S02]  /*87a0*/  FMUL.FTZ R168, R136.reuse, R241 ;  /* 0x000000f188a87220 */ /* 0x040fe40000410000 */
[-C--:B------:R-:W-:Y:S02]  /*87b0*/  FMUL.FTZ R170, R136, R187.reuse ;  /* 0x000000bb88aa7220 */ /* 0x080fe40000410000 */
[C---:B------:R-:W-:Y:S02]  /*87c0*/  FFMA.FTZ R168, R137.reuse, R187, -R168 ;  /* 0x000000bb89a87223 */ /* 0x040fe400000108a8 */
[----:B------:R-:W-:-:S02]  /*87d0*/  FFMA.FTZ R170, R137, R241, R170 ;  /* 0x000000f189aa7223 */ /* 0x000fc400000100aa */
[----:B------:R-:W-:Y:S02]  /*87e0*/  FFMA.FTZ R169, R37, -R239, R172 ;  /* 0x800000ef25a97223 */ /* 0x000fe400000100ac */
[C---:B------:R-:W-:Y:S02]  /*87f0*/  FFMA.FTZ R237, R113.reuse, R176, R168 ;  /* 0x000000b071ed7223 */ /* 0x040fe400000100a8 */
[----:B------:R-:W-:Y:S02]  /*8800*/  FFMA.FTZ R239, R113, R174, R170 ;  /* 0x000000ae71ef7223 */ /* 0x000fe400000100aa */
[C---:B------:R-:W-:Y:S02]  /*8810*/  FMUL.FTZ R172, R134.reuse, R237 ;  /* 0x000000ed86ac7220 */ /* 0x040fe40000410000 */
[----:B------:R-:W-:Y:S02]  /*8820*/  FMUL.FTZ R170, R134, R239 ;  /* 0x000000ef86aa7220 */ /* 0x000fe40000410000 */
[----:B------:R-:W-:-:S02]  /*8830*/  FMUL.FTZ R185, R114, R83 ;  /* 0x0000005372b97220 */ /* 0x000fc40000410000 */
[C---:B------:R-:W-:Y:S02]  /*8840*/  FFMA.FTZ R170, R135.reuse, R237, -R170 ;  /* 0x000000ed87aa7223 */ /* 0x040fe400000108aa */
[----:B------:R-:W-:Y:S02]  /*8850*/  FFMA.FTZ R172, R135, R239, R172 ;  /* 0x000000ef87ac7223 */ /* 0x000fe400000100ac */
[C---:B------:R-:W-:Y:S02]  /*8860*/  FFMA.FTZ R174, R36.reuse, R187, R167 ;  /* 0x000000bb24ae7223 */ /* 0x040fe400000100a7 */
[----:B------:R-:W-:Y:S02]  /*8870*/  FFMA.FTZ R176, R36, -R241, R169 ;  /* 0x800000f124b07223 */ /* 0x000fe400000100a9 */
[-C--:B------:R-:W-:Y:S02]  /*8880*/  FFMA.FTZ R168, R112, -R185.reuse, R187 ;  /* 0x800000b970a87223 */ /* 0x080fe400000100bb */
        /* <DEDUP_REMOVED lines=9> */
[C---:B------:R-:W-:Y:S02]  /*8920*/  FFMA.FTZ R174, R133.reuse, R241, R174 ;  /* 0x000000f185ae7223 */ /* 0x040fe400000100ae */
[----:B------:R-:W-:Y:S02]  /*8930*/  FFMA.FTZ R172, R133, R187, -R172 ;  /* 0x000000bb85ac7223 */ /* 0x000fe400000108ac */
[C---:B------:R-:W-:Y:S02]  /*8940*/  FFMA.FTZ R238, R119.reuse, R182, R174 ;  /* 0x000000b677ee7223 */ /* 0x040fe400000100ae */
[----:B------:R-:W-:-:S02]  /*8950*/  FFMA.FTZ R236, R119, R180, R172 ;  /* 0x000000b477ec7223 */ /* 0x000fc400000100ac */
[----:B------:R-:W-:Y:S02]  /*8960*/  FMUL.FTZ R174, R129, R238 ;  /* 0x000000ee81ae7220 */ /* 0x000fe40000410000 */
[----:B------:R-:W-:Y:S02]  /*8970*/  FFMA.FTZ R175, R35, -R239, R176 ;  /* 0x800000ef23af7223 */ /* 0x000fe400000100b0 */
[-C--:B------:R-:W-:Y:S02]  /*8980*/  FMUL.FTZ R176, R129, R236.reuse ;  /* 0x000000ec81b07220 */ /* 0x080fe40000410000 */
[----:B------:R-:W-:Y:S02]  /*8990*/  FMUL.FTZ R185, R120, R81 ;  /* 0x0000005178b97220 */ /* 0x000fe40000410000 */
[----:B------:R-:W-:Y:S02]  /*89a0*/  FFMA.FTZ R174, R131, R236, -R174 ;  /* 0x000000ec83ae7223 */ /* 0x000fe400000108ae */
[----:B------:R-:W-:-:S02]  /*89b0*/  FFMA.FTZ R180, R34, R187, R173 ;  /* 0x000000bb22b47223 */ /* 0x000fc400000100ad */
[----:B------:R-:W-:Y:S02]  /*89c0*/  FFMA.FTZ R176, R131, R238, R176 ;  /* 0x000000ee83b07223 */ /* 0x000fe400000100b0 */
[----:B------:R-:W-:Y:S02]  /*89d0*/  FFMA.FTZ R173, R118, -R185, R187 ;  /* 0x800000b976ad7223 */ /* 0x000fe400000100bb */
[C---:B------:R-:W-:Y:S02]  /*89e0*/  FFMA.FTZ R187, R18.reuse, R181, R174 ;  /* 0x000000b512bb7223 */ /* 0x040fe400000100ae */
[----:B------:R-:W-:Y:S02]  /*89f0*/  FFMA.FTZ R237, R18, R183, R176 ;  /* 0x000000b712ed7223 */ /* 0x000fe400000100b0 */
[----:B------:R-:W-:Y:S02]  /*8a00*/  FFMA.FTZ R181, R33, R236, R180 ;  /* 0x000000ec21b57223 */ /* 0x000fe400000100b4 */
[----:B------:R-:W-:-:S02]  /*8a10*/  FMUL.FTZ R180, R150, R187 ;  /* 0x000000bb96b47220 */ /* 0x000fc40000410000 */
[-C--:B------:R-:W-:Y:S02]  /*8a20*/  FMUL.FTZ R176, R150, R237.reuse ;  /* 0x000000ed96b07220 */ /* 0x080fe40000410000 */
[C---:B------:R-:W-:Y:S02]  /*8a30*/  FFMA.FTZ R180, R151.reuse, R237, R180 ;  /* 0x000000ed97b47223 */ /* 0x040fe400000100b4 */
[----:B------:R-:W-:Y:S02]  /*8a40*/  FFMA.FTZ R176, R151, R187, -R176 ;  /* 0x000000bb97b07223 */ /* 0x000fe400000108b0 */
[----:B------:R-:W-:Y:S02]  /*8a50*/  FFMA.FTZ R182, R34, -R241, R175 ;  /* 0x800000f122b67223 */ /* 0x000fe400000100af */
[----:B------:R-:W-:Y:S02]  /*8a60*/  FFMA.FTZ R172, R122, -R185, R241 ;  /* 0x800000b97aac7223 */ /* 0x000fe400000100f1 */
[----:B------:R-:W-:-:S02]  /*8a70*/  FFMA.FTZ R241, R19, R190, R180 ;  /* 0x000000be13f17223 */ /* 0x000fc400000100b4 */
[----:B------:R-:W-:Y:S02]  /*8a80*/  FFMA.FTZ R239, R19, R188, R176 ;  /* 0x000000bc13ef7223 */ /* 0x000fe400000100b0 */
[----:B------:R-:W-:Y:S02]  /*8a90*/  FFMA.FTZ R183, R33, -R238, R182 ;  /* 0x800000ee21b77223 */ /* 0x000fe400000100b6 */
[C---:B------:R-:W-:Y:S02]  /*8aa0*/  FMUL.FTZ R182, R152.reuse, R241 ;  /* 0x000000f198b67220 */ /* 0x040fe40000410000 */
[-C--:B------:R-:W-:Y:S02]  /*8ab0*/  FMUL.FTZ R188, R152, R239.reuse ;  /* 0x000000ef98bc7220 */ /* 0x080fe40000410000 */
[----:B------:R-:W-:Y:S02]  /*8ac0*/  FMUL.FTZ R174, R119, R82 ;  /* 0x0000005277ae7220 */ /* 0x000fe40000410000 */
[----:B------:R-:W-:-:S02]  /*8ad0*/  FFMA.FTZ R182, R153, R239, -R182 ;  /* 0x000000ef99b67223 */ /* 0x000fc400000108b6 */
[----:B------:R-:W-:Y:S02]  /*8ae0*/  FMUL.FTZ R185, R18, R79 ;  /* 0x0000004f12b97220 */ /* 0x000fe40000410000 */
[----:B------:R-:W-:Y:S02]  /*8af0*/  FFMA.FTZ R188, R153, R241, R188 ;  /* 0x000000f199bc7223 */ /* 0x000fe400000100bc */
[----:B------:R-:W-:Y:S02]  /*8b00*/  FFMA.FTZ R175, R121, -R174, R236 ;  /* 0x800000ae79af7223 */ /* 0x000fe400000100ec */
[----:B------:R-:W-:Y:S02]  /*8b10*/  FFMA.FTZ R236, R32, -R237, R183 ;  /* 0x800000ed20ec7223 */ /* 0x000fe400000100b7 */
[----:B------:R-:W-:Y:S02]  /*8b20*/  FFMA.FTZ R193, R128, R193, R182 ;  /* 0x000000c180c17223 */ /* 0x000fe400000100b6 */
[----:B------:R-:W-:-:S02]  /*8b30*/  FFMA.FTZ R190, R32, R187, R181 ;  /* 0x000000bb20be7223 */ /* 0x000fc400000100b5 */
[----:B------:R-:W-:Y:S02]  /*8b40*/  FFMA.FTZ R180, R126, -R185, R187 ;  /* 0x800000b97eb47223 */ /* 0x000fe400000100bb */
[----:B------:R-:W-:Y:S02]  /*8b50*/  FMUL.FTZ R182, R19, R80 ;  /* 0x0000005013b67220 */ /* 0x000fe40000410000 */
[----:B------:R-:W-:Y:S02]  /*8b60*/  FFMA.FTZ R187, R128, R195, R188 ;  /* 0x000000c380bb7223 */ /* 0x000fe400000100bc */
[----:B------:R-:W-:Y:S02]  /*8b70*/  FFMA.FTZ R183, R31, -R241, R236 ;  /* 0x800000f11fb77223 */ /* 0x000fe400000100ec */
[-C--:B------:R-:W-:Y:S02]  /*8b80*/  FFMA.FTZ R195, R171, -R182.reuse, R239 ;  /* 0x800000b6abc37223 */ /* 0x080fe400000100ef */
[----:B------:R-:W-:-:S02]  /*8b90*/  FFMA.FTZ R236, R177, -R182, R241 ;  /* 0x800000b6b1ec7223 */ /* 0x000fc400000100f1 */
[C---:B------:R-:W-:Y:S02]  /*8ba0*/  FMUL.FTZ R182, R158.reuse, R187 ;  /* 0x000000bb9eb67220 */ /* 0x040fe40000410000 */
[-C--:B------:R-:W-:Y:S02]  /*8bb0*/  FMUL.FTZ R188, R158, R193.reuse ;  /* 0x000000c19ebc7220 */ /* 0x080fe40000410000 */
[C---:B------:R-:W-:Y:S02]  /*8bc0*/  FFMA.FTZ R182, R159.reuse, R193, -R182 ;  /* 0x000000c19fb67223 */ /* 0x040fe400000108b6 */
[----:B------:R-:W-:Y:S02]  /*8bd0*/  FFMA.FTZ R188, R159, R187, R188 ;  /* 0x000000bb9fbc7223 */ /* 0x000fe400000100bc */
[----:B------:R-:W-:Y:S02]  /*8be0*/  FFMA.FTZ R176, R124, -R185, R237 ;  /* 0x800000b97cb07223 */ /* 0x000fe400000100ed */
[----:B------:R-:W-:-:S02]  /*8bf0*/  FFMA.FTZ R181, R31, R239, R190 ;  /* 0x000000ef1fb57223 */ /* 0x000fc400000100be */
[C---:B------:R-:W-:Y:S02]  /*8c00*/  FFMA.FTZ R237, R123.reuse, R200, R182 ;  /* 0x000000c87bed7223 */ /* 0x040fe400000100b6 */
[----:B------:R-:W-:Y:S02]  /*8c10*/  FFMA.FTZ R239, R123, R202, R188 ;  /* 0x000000ca7bef7223 */ /* 0x000fe400000100bc */
[C---:B------:R-:W-:Y:S02]  /*8c20*/  FMUL.FTZ R190, R156.reuse, R237 ;  /* 0x000000ed9cbe7220 */ /* 0x040fe40000410000 */
[----:B------:R-:W-:Y:S02]  /*8c30*/  FMUL.FTZ R188, R156, R239 ;  /* 0x000000ef9cbc7220 */ /* 0x000fe40000410000 */
[----:B------:R-:W-:Y:S02]  /*8c40*/  FMUL.FTZ R185, R128, R77 ;  /* 0x0000004d80b97220 */ /* 0x000fe40000410000 */
[----:B------:R-:W-:-:S02]  /*8c50*/  FFMA.FTZ R190, R157, R239, R190 ;  /* 0x000000ef9dbe7223 */ /* 0x000fc400000100be */
[----:B------:R-:W-:Y:S02]  /*8c60*/  FFMA.FTZ R188, R157, R237, -R188 ;  /* 0x000000ed9dbc7223 */ /* 0x000fe400000108bc */
[C---:B------:R-:W-:Y:S02]  /*8c70*/  FFMA.FTZ R200, R30.reuse, R193, R181 ;  /* 0x000000c11ec87223 */ /* 0x040fe400000100b5 */
[----:B------:R-:W-:Y:S02]  /*8c80*/  FFMA.FTZ R202, R30, -R187, R183 ;  /* 0x800000bb1eca7223 */ /* 0x000fe400000100b7 */
[-C--:B------:R-:W-:Y:S02]  /*8c90*/  FFMA.FTZ R182, R184, -R185.reuse, R193 ;  /* 0x800000b9b8b67223 */ /* 0x080fe400000100c1 */
[----:B------:R-:W-:Y:S02]  /*8ca0*/  FFMA.FTZ R181, R178, -R185, R187 ;  /* 0x800000b9b2b57223 */ /* 0x000fe400000100bb */
[----:B------:R-:W-:-:S02]  /*8cb0*/  FFMA.FTZ R203, R130, R203, R190 ;  /* 0x000000cb82cb7223 */ /* 0x000fc400000100be */
[----:B------:R-:W-:Y:S02]  /*8cc0*/  FFMA.FTZ R185, R130, R201, R188 ;  /* 0x000000c982b97223 */ /* 0x000fe400000100bc */
[C---:B------:R-:W-:Y:S02]  /*8cd0*/  FFMA.FTZ R193, R29.reuse, R237, R200 ;  /* 0x000000ed1dc17223 */ /* 0x040fe400000100c8 */
[----:B------:R-:W-:Y:S02]  /*8ce0*/  FFMA.FTZ R183, R29, -R239, R202 ;  /* 0x800000ef1db77223 */ /* 0x000fe400000100ca */
[C---:B------:R-:W-:Y:S02]  /*8cf0*/  FMUL.FTZ R200, R154.reuse, R203 ;  /* 0x000000cb9ac87220 */ /* 0x040fe40000410000 */
[----:B------:R-:W-:Y:S02]  /*8d00*/  FMUL.FTZ R202, R154, R185 ;  /* 0x000000b99aca7220 */ /* 0x000fe40000410000 */
[----:B------:R-:W-:-:S02]  /*8d10*/  FADD.FTZ R231, -R231, R14 ;  /* 0x0000000ee7e77221 */ /* 0x000fc40000010100 */
[----:B------:R-:W-:Y:S02]  /*8d20*/  FADD.FTZ R230, R230, R15 ;  /* 0x0000000fe6e67221 */ /* 0x000fe40000010000 */
[----:B------:R-:W-:Y:S02]  /*8d30*/  FFMA.FTZ R200, R155, R185, -R200 ;  /* 0x000000b99bc87223 */ /* 0x000fe400000108c8 */
[----:B------:R-:W-:Y:S02]  /*8d40*/  FADD.FTZ R14, R235, R2 ;  /* 0x00000002eb0e7221 */ /* 0x000fe40000010000 */
[----:B------:R-:W-:Y:S02]  /*8d50*/  FFMA.FTZ R202, R155, R203, R202 ;  /* 0x000000cb9bca7223 */ /* 0x000fe400000100ca */
[C---:B------:R-:W-:Y:S02]  /*8d60*/  FMUL.FTZ R2, R154.reuse, -R231 ;  /* 0x800000e79a027220 */ /* 0x040fe40000410000 */
[----:B------:R-:W-:-:S02]  /*8d70*/  FMUL.FTZ R154, R154, -R230 ;  /* 0x800000e69a9a7220 */ /* 0x000fc40000410000 */
[C---:B------:R-:W-:Y:S02]  /*8d80*/  FFMA.FTZ R201, R125.reuse, R196, R200 ;  /* 0x000000c47dc97223 */ /* 0x040fe400000100c8 */
[----:B------:R-:W-:Y:S02]  /*8d90*/  FFMA.FTZ R200, R125, R194, R202 ;  /* 0x000000c27dc87223 */ /* 0x000fe400000100ca */
[----:B------:R-:W-:Y:S02]  /*8da0*/  FMUL.FTZ R190, R123, R78 ;  /* 0x0000004e7bbe7220 */ /* 0x000fe40000410000 */
[----:B-----5:R-:W-:Y:S02]  /*8db0*/  FADD.FTZ R15, R234, R3 ;  /* 0x00000003ea0f7221 */ /* 0x020fe40000010000 */
[C---:B------:R-:W-:Y:S02]  /*8dc0*/  FFMA.FTZ R202, R155.reuse, R231, R154 ;  /* 0x000000e79bca7223 */ /* 0x040fe4000001009a */
[----:B------:R-:W-:Y:S01]  /*8dd0*/  FFMA.FTZ R3, R155, R230, -R2 ;  /* 0x000000e69b037223 */ /* 0x000fe20000010802 */
[----:B------:R1:W-:Y:S01]  /*8de0*/  @!P0 STS.128 [UR32+0x2e10], R12 ;  /* 0x002e100cff008988 */ /* 0x0003e20008000c20 */
[-C--:B------:R-:W-:Y:S01]  /*8df0*/  FFMA.FTZ R188, R189, -R190.reuse, R237 ;  /* 0x800000bebdbc7223 */ /* 0x080fe200000100ed */
[----:B------:R-:W-:Y:S01]  /*8e00*/  SHF.L.U32 R2, R96, 0x5, RZ ;  /* 0x0000000560027819 */ /* 0x000fe200000006ff */
[----:B------:R-:W-:Y:S01]  /*8e10*/  FFMA.FTZ R187, R179, -R190, R239 ;  /* 0x800000beb3bb7223 */ /* 0x000fe200000100ef */
[----:B------:R-:W-:Y:S01]  /*8e20*/  ULDC UR32, c[0x0][0x174] ;  /* 0x00005d0000207ab9 */ /* 0x000fe20000000800 */
[----:B------:R-:W-:Y:S01]  /*8e30*/  FADD.FTZ R197, -R197, R202 ;  /* 0x000000cac5c57221 */ /* 0x000fe20000010100 */
[----:B------:R-:W-:Y:S01]  /*8e40*/  LEA.HI.SX32 R2, R2, R2, 0x1b ;  /* 0x0000000202027211 */ /* 0x000fe200078fdaff */
[----:B------:R-:W-:Y:S01]  /*8e50*/  FFMA.FTZ R190, R28, -R203, R183 ;  /* 0x800000cb1cbe7223 */ /* 0x000fe200000100b7 */
[----:B------:R-:W-:Y:S01]  /*8e60*/  P2R R183, PR, RZ, 0x1 ;  /* 0x00000001ffb77803 */ /* 0x000fe20000000000 */
[----:B------:R-:W-:Y:S01]  /*8e70*/  FADD.FTZ R234, R198, R3 ;  /* 0x00000003c6ea7221 */ /* 0x000fe20000010000 */
[----:B------:R-:W-:Y:S01]  /*8e80*/  UIADD3 UR32, -UR6, UR32, URZ ;  /* 0x0000002006207290 */ /* 0x000fe2000fffe13f */
[----:B------:R-:W-:-:S02]  /*8e90*/  FMUL.FTZ R183, R130, R75 ;  /* 0x0000004b82b77220 */ /* 0x000fc40000410000 */
[C---:B------:R-:W-:Y:S01]  /*8ea0*/  FMUL.FTZ R198, R156.reuse, -R197 ;  /* 0x800000c59cc67220 */ /* 0x040fe20000410000 */
[----:B------:R-:W-:Y:S01]  /*8eb0*/  ULEA UR32, UR32, 0xfffffe00, 0x9 ;  /* 0xfffffe0020207891 */ /* 0x000fe2000f8e483f */
[----:B------:R-:W-:Y:S02]  /*8ec0*/  FMUL.FTZ R156, R156, -R234 ;  /* 0x800000ea9c9c7220 */ /* 0x000fe40000410000 */
[----:B------:R-:W-:Y:S01]  /*8ed0*/  FFMA.FTZ R193, R28, R185, R193 ;  /* 0x000000b91cc17223 */ /* 0x000fe200000100c1 */
[----:B------:R-:W-:Y:S01]  /*8ee0*/  UIADD3 UR32, -UR32, UR33, URZ ;  /* 0x0000002120207290 */ /* 0x000fe2000fffe13f */
[-C--:B------:R-:W-:Y:S02]  /*8ef0*/  FFMA.FTZ R185, R192, -R183.reuse, R185 ;  /* 0x800000b7c0b97223 */ /* 0x080fe400000100b9 */
[C---:B------:R-:W-:Y:S02]  /*8f00*/  FFMA.FTZ R183, R186.reuse, -R183, R203 ;  /* 0x800000b7bab77223 */ /* 0x040fe400000100cb */
[----:B-1----:R-:W-:-:S02]  /*8f10*/  FMUL.FTZ R13, R186, R197 ;  /* 0x000000c5ba0d7220 */ /* 0x002fc40000410000 */
[C---:B------:R-:W-:Y:S02]  /*8f20*/  FFMA.FTZ R186, R157.reuse, R197, R156 ;  /* 0x000000c59dba7223 */ /* 0x040fe4000001009c */
[----:B------:R-:W-:Y:S02]  /*8f30*/  FMUL.FTZ R156, R234, UR42 ;  /* 0x0000002aea9c7c20 */ /* 0x000fe40008410000 */
[-C--:B------:R-:W-:Y:S02]  /*8f40*/  FFMA.FTZ R3, R157, R234.reuse, -R198 ;  /* 0x000000ea9d037223 */ /* 0x080fe400000108c6 */
[----:B------:R-:W-:Y:S02]  /*8f50*/  FFMA.FTZ R157, R192, R234, R13 ;  /* 0x000000eac09d7223 */ /* 0x000fe4000001000d */
[C---:B------:R-:W-:Y:S02]  /*8f60*/  FMUL.FTZ R13, R197.reuse, UR42 ;  /* 0x0000002ac50d7c20 */ /* 0x040fe40008410000 */
[----:B------:R-:W-:-:S02]  /*8f70*/  FFMA.FTZ R156, R197, UR43, -R156 ;  /* 0x0000002bc59c7c23 */ /* 0x000fc4000801089c */
[----:B------:R-:W-:Y:S02]  /*8f80*/  FMUL.FTZ R198, R197, R75 ;  /* 0x0000004bc5c67220 */ /* 0x000fe40000410000 */
[----:B------:R-:W-:Y:S02]  /*8f90*/  FADD.FTZ R229, -R229, R186 ;  /* 0x000000bae5e57221 */ /* 0x000fe40000010100 */
[----:B------:R-:W-:Y:S02]  /*8fa0*/  FADD.FTZ R197, R228, R3 ;  /* 0x00000003e4c57221 */ /* 0x000fe40000010000 */
[C---:B------:R-:W-:Y:S02]  /*8fb0*/  FMUL.FTZ R192, R158.reuse, -R229 ;  /* 0x800000e59ec07220 */ /* 0x040fe40000410000 */
[----:B------:R-:W-:Y:S02]  /*8fc0*/  FMUL.FTZ R158, R158, -R197 ;  /* 0x800000c59e9e7220 */ /* 0x000fe40000410000 */
[----:B------:R-:W-:-:S02]  /*8fd0*/  FMUL.FTZ R202, R234, R75 ;  /* 0x0000004beaca7220 */ /* 0x000fc40000410000 */
[----:B------:R-:W-:Y:S02]  /*8fe0*/  FFMA.FTZ R186, R234, UR43, R13 ;  /* 0x0000002beaba7c23 */ /* 0x000fe4000801000d */
[----:B------:R-:W-:Y:S02]  /*8ff0*/  FMUL.FTZ R228, R179, R229 ;  /* 0x000000e5b3e47220 */ /* 0x000fe40000410000 */
[C---:B------:R-:W-:Y:S02]  /*9000*/  FFMA.FTZ R234, R159.reuse, R197, -R192 ;  /* 0x000000c59fea7223 */ /* 0x040fe400000108c0 */
[----:B------:R-:W-:Y:S02]  /*9010*/  FFMA.FTZ R159, R159, R229, R158 ;  /* 0x000000e59f9f7223 */ /* 0x000fe4000001009e */
[----:B------:R-:W-:Y:S02]  /*9020*/  FFMA.FTZ R192, R189, R197, R228 ;  /* 0x000000c5bdc07223 */ /* 0x000fe400000100e4 */
[----:B------:R-:W-:-:S02]  /*9030*/  FADD.FTZ R189, -R226, R159 ;  /* 0x0000009fe2bd7221 */ /* 0x000fc40000010100 */
[----:B------:R-:W-:Y:S02]  /*9040*/  FADD.FTZ R234, R227, R234 ;  /* 0x000000eae3ea7221 */ /* 0x000fe40000010000 */
[----:B------:R-:W-:Y:S02]  /*9050*/  FMUL.FTZ R12, R230, R76 ;  /* 0x0000004ce60c7220 */ /* 0x000fe40000410000 */
[C---:B------:R-:W-:Y:S02]  /*9060*/  FMUL.FTZ R226, R152.reuse, -R189 ;  /* 0x800000bd98e27220 */ /* 0x040fe40000410000 */
[----:B------:R-:W-:Y:S02]  /*9070*/  FMUL.FTZ R3, R229, UR42 ;  /* 0x0000002ae5037c20 */ /* 0x000fe40008410000 */
[----:B------:R-:W-:Y:S02]  /*9080*/  FMUL.FTZ R152, R152, -R234 ;  /* 0x800000ea98987220 */ /* 0x000fe40000410000 */
[----:B------:R-:W-:-:S02]  /*9090*/  FMUL.FTZ R15, R125, R12 ;  /* 0x0000000c7d0f7220 */ /* 0x000fc40000410000 */
[----:B------:R-:W-:Y:S02]  /*90a0*/  FMUL.FTZ R194, R125, R76 ;  /* 0x0000004c7dc27220 */ /* 0x000fe40000410000 */
[----:B------:R-:W-:Y:S01]  /*90b0*/  FMUL.FTZ R13, R178, R189 ;  /* 0x000000bdb20d7220 */ /* 0x000fe20000410000 */
[----:B------:R1:W-:Y:S01]  /*90c0*/  STS [R2.X4+0x8b8], R15 ;  /* 0x0008b80f02007388 */ /* 0x0003e20000004800 */
[----:B------:R-:W-:Y:S02]  /*90d0*/  FMUL.FTZ R196, R199, R231 ;  /* 0x000000e7c7c47220 */ /* 0x000fe40000410000 */
[----:B------:R-:W-:Y:S02]  /*90e0*/  FMUL.FTZ R155, R231, UR42 ;  /* 0x0000002ae79b7c20 */ /* 0x000fe40008410000 */
[----:B------:R-:W-:Y:S02]  /*90f0*/  FFMA.FTZ R159, R197, UR43, R3 ;  /* 0x0000002bc59f7c23 */ /* 0x000fe40008010003 */
[----:B------:R-:W-:-:S02]  /*9100*/  FFMA.FTZ R178, R153, R189, R152 ;  /* 0x000000bd99b27223 */ /* 0x000fc40000010098 */
[----:B------:R-:W-:Y:S02]  /*9110*/  FFMA.FTZ R3, R153, R234, -R226 ;  /* 0x000000ea99037223 */ /* 0x000fe400000108e2 */
[-C--:B------:R-:W-:Y:S02]  /*9120*/  FFMA.FTZ R199, R199, -R194.reuse, R200 ;  /* 0x800000c2c7c77223 */ /* 0x080fe400000100c8 */
[C---:B------:R-:W-:Y:S02]  /*9130*/  FFMA.FTZ R154, R191.reuse, -R194, R201 ;  /* 0x800000c2bf9a7223 */ /* 0x040fe400000100c9 */
[----:B-1----:R-:W-:Y:S02]  /*9140*/  FMUL.FTZ R15, R130, R202 ;  /* 0x000000ca820f7220 */ /* 0x002fe40000410000 */
[----:B------:R-:W-:Y:S02]  /*9150*/  FFMA.FTZ R196, R191, R230, R196 ;  /* 0x000000e6bfc47223 */ /* 0x000fe400000100c4 */
[C---:B------:R-:W-:Y:S01]  /*9160*/  FMUL.FTZ R194, R230.reuse, UR42 ;  /* 0x0000002ae6c27c20 */ /* 0x040fe20008410000 */
[----:B------:R1:W-:Y:S01]  /*9170*/  STS [R2.X4+0x8b0], R15 ;  /* 0x0008b00f02007388 */ /* 0x0003e20000004800 */
[----:B------:R-:W-:-:S02]  /*9180*/  FFMA.FTZ R155, R230, UR43, R155 ;  /* 0x0000002be69b7c23 */ /* 0x000fc4000801009b */
[----:B------:R-:W-:Y:S02]  /*9190*/  FADD.FTZ R225, -R225, R178 ;  /* 0x000000b2e1e17221 */ /* 0x000fe40000010100 */
[----:B------:R-:W-:Y:S02]  /*91a0*/  FMUL.FTZ R230, R197, R78 ;  /* 0x0000004ec5e67220 */ /* 0x000fe40000410000 */
[----:B------:R-:W-:Y:S02]  /*91b0*/  FADD.FTZ R227, R224, R3 ;  /* 0x00000003e0e37221 */ /* 0x000fe40000010000 */
[C---:B------:R-:W-:Y:S02]  /*91c0*/  FMUL.FTZ R178, R150.reuse, -R225 ;  /* 0x800000e196b27220 */ /* 0x040fe40000410000 */
[----:B-1----:R-:W-:Y:S02]  /*91d0*/  FMUL.FTZ R15, R123, R230 ;  /* 0x000000e67b0f7220 */ /* 0x002fe40000410000 */
[----:B------:R-:W-:-:S02]  /*91e0*/  FMUL.FTZ R150, R150, -R227 ;  /* 0x800000e396967220 */ /* 0x000fc40000410000 */
[C---:B------:R-:W-:Y:S01]  /*91f0*/  FFMA.FTZ R3, R151.reuse, R227, -R178 ;  /* 0x000000e397037223 */ /* 0x040fe200000108b2 */
[----:B------:R1:W-:Y:S01]  /*9200*/  STS [R2.X4+0x8a8], R15 ;  /* 0x0008a80f02007388 */ /* 0x0003e20000004800 */
[-C--:B------:R-:W-:Y:S02]  /*9210*/  FFMA.FTZ R178, R151, R225.reuse, R150 ;  /* 0x000000e197b27223 */ /* 0x080fe40000010096 */
[----:B------:R-:W-:Y:S02]  /*9220*/  FFMA.FTZ R153, R184, R234, R13 ;  /* 0x000000eab8997223 */ /* 0x000fe4000001000d */
[----:B------:R-:W-:Y:S02]  /*9230*/  FADD.FTZ R178, -R223, R178 ;  /* 0x000000b2dfb27221 */ /* 0x000fe40000010100 */
[----:B------:R-:W-:Y:S02]  /*9240*/  FMUL.FTZ R184, R177, R225 ;  /* 0x000000e1b1b87220 */ /* 0x000fe40000410000 */
[----:B------:R-:W-:-:S02]  /*9250*/  FMUL.FTZ R13, R225, UR42 ;  /* 0x0000002ae10d7c20 */ /* 0x000fc40008410000 */
[----:B-1----:R-:W-:Y:S02]  /*9260*/  FMUL.FTZ R15, R227, UR42 ;  /* 0x0000002ae30f7c20 */ /* 0x002fe40008410000 */
[----:B------:R-:W-:Y:S02]  /*9270*/  FADD.FTZ R222, R222, R3 ;  /* 0x00000003dede7221 */ /* 0x000fe40000010000 */
[----:B------:R-:W-:Y:S02]  /*9280*/  FFMA.FTZ R15, R225, UR43, -R15 ;  /* 0x0000002be10f7c23 */ /* 0x000fe4000801080f */
[----:B------:R-:W-:Y:S02]  /*9290*/  FMUL.FTZ R3, R129, -R178 ;  /* 0x800000b281037220 */ /* 0x000fe40000410000 */
[----:B------:R-:W-:Y:S02]  /*92a0*/  FFMA.FTZ R150, R171, R227, R184 ;  /* 0x000000e3ab967223 */ /* 0x000fe400000100b8 */
[----:B------:R-:W-:-:S02]  /*92b0*/  FFMA.FTZ R184, R227, UR43, R13 ;  /* 0x0000002be3b87c23 */ /* 0x000fc4000801000d */
[----:B------:R-:W-:Y:S02]  /*92c0*/  FMUL.FTZ R15, R236, R15 ;  /* 0x0000000fec0f7220 */ /* 0x000fe40000410000 */
[-C--:B------:R-:W-:Y:S02]  /*92d0*/  FMUL.FTZ R13, R129, -R222.reuse ;  /* 0x800000de810d7220 */ /* 0x080fe40000410000 */
[----:B------:R-:W-:Y:S02]  /*92e0*/  FFMA.FTZ R3, R131, R222, -R3 ;  /* 0x000000de83037223 */ /* 0x000fe40000010803 */
[----:B------:R-:W-:Y:S02]  /*92f0*/  FFMA.FTZ R129, R195, R184, R15 ;  /* 0x000000b8c3817223 */ /* 0x000fe4000001000f */
[----:B------:R-:W-:Y:S02]  /*9300*/  FFMA.FTZ R184, R131, R178, R13 ;  /* 0x000000b283b87223 */ /* 0x000fe4000001000d */
[----:B------:R-:W-:-:S02]  /*9310*/  FADD.FTZ R220, R220, R3 ;  /* 0x00000003dcdc7221 */ /* 0x000fc40000010000 */
[----:B------:R-:W-:Y:S02]  /*9320*/  FMUL.FTZ R224, R227, R80 ;  /* 0x00000050e3e07220 */ /* 0x000fe40000410000 */
[----:B------:R-:W-:Y:S02]  /*9330*/  FADD.FTZ R221, -R221, R184 ;  /* 0x000000b8dddd7221 */ /* 0x000fe40000010100 */
[----:B------:R-:W-:Y:S02]  /*9340*/  FMUL.FTZ R184, R132, -R220 ;  /* 0x800000dc84b87220 */ /* 0x000fe40000410000 */
[----:B------:R-:W-:Y:S02]  /*9350*/  FMUL.FTZ R226, R225, R80 ;  /* 0x00000050e1e27220 */ /* 0x000fe40000410000 */
[----:B------:R-:W-:Y:S02]  /*9360*/  FMUL.FTZ R14, R231, R76 ;  /* 0x0000004ce70e7220 */ /* 0x000fe40000410000 */
[----:B------:R-:W-:-:S02]  /*9370*/  FMUL.FTZ R151, R19, R224 ;  /* 0x000000e013977220 */ /* 0x000fc40000410000 */
[-C--:B------:R-:W-:Y:S02]  /*9380*/  FMUL.FTZ R132, R132, -R221.reuse ;  /* 0x800000dd84847220 */ /* 0x080fe40000410000 */
[----:B------:R-:W-:Y:S01]  /*9390*/  FFMA.FTZ R184, R133, R221, R184 ;  /* 0x000000dd85b87223 */ /* 0x000fe200000100b8 */
[----:B------:R1:W-:Y:S01]  /*93a0*/  STS [R2.X4+0x898], R151 ;  /* 0x0008989702007388 */ /* 0x0003e20000004800 */
[----:B------:R-:W-:Y:S02]  /*93b0*/  FMUL.FTZ R15, R236, R226 ;  /* 0x000000e2ec0f7220 */ /* 0x000fe40000410000 */
[----:B------:R-:W-:Y:S02]  /*93c0*/  FMUL.FTZ R191, R125, R14 ;  /* 0x0000000e7dbf7220 */ /* 0x000fe40000410000 */
[----:B------:R-:W-:Y:S02]  /*93d0*/  FFMA.FTZ R133, R133, R220, -R132 ;  /* 0x000000dc85857223 */ /* 0x000fe40000010884 */
[----:B------:R-:W-:Y:S01]  /*93e0*/  FADD.FTZ R219, -R219, R184 ;  /* 0x000000b8dbdb7221 */ /* 0x000fe20000010100 */
[----:B------:R3:W-:Y:S01]  /*93f0*/  STS [R2.X4+0x8bc], R191 ;  /* 0x0008bcbf02007388 */ /* 0x0007e20000004800 */
[----:B------:R-:W-:-:S02]  /*9400*/  FFMA.FTZ R3, R195, R224, R15 ;  /* 0x000000e0c3037223 */ /* 0x000fc4000001000f */
[-C--:B-1----:R-:W-:Y:S02]  /*9410*/  FMUL.FTZ R151, R178, R79.reuse ;  /* 0x0000004fb2977220 */ /* 0x082fe40000410000 */
[----:B------:R-:W-:Y:S02]  /*9420*/  FMUL.FTZ R152, R234, UR42 ;  /* 0x0000002aea987c20 */ /* 0x000fe40008410000 */
[----:B------:R-:W-:Y:S02]  /*9430*/  FMUL.FTZ R15, R222, R79 ;  /* 0x0000004fde0f7220 */ /* 0x000fe40000410000 */
[----:B------:R-:W-:Y:S02]  /*9440*/  FMUL.FTZ R171, R19, R226 ;  /* 0x000000e213ab7220 */ /* 0x000fe40000410000 */
[----:B------:R-:W-:Y:S02]  /*9450*/  FADD.FTZ R218, R218, R133 ;  /* 0x00000085dada7221 */ /* 0x000fe40000010000 */
[----:B------:R-:W-:Y:S01]  /*9460*/  FMUL.FTZ R131, R134, -R219 ;  /* 0x800000db86837220 */ /* 0x000fe20000410000 */
[----:B------:R1:W-:Y:S01]  /*9470*/  STS [R2.X4+0x89c], R171 ;  /* 0x00089cab02007388 */ /* 0x0003e20000004800 */
[----:B---3--:R-:W-:-:S02]  /*9480*/  FMUL.FTZ R191, R130, R198 ;  /* 0x000000c682bf7220 */ /* 0x008fc40000410000 */
[C---:B------:R-:W-:Y:S02]  /*9490*/  FMUL.FTZ R13, R176.reuse, R151 ;  /* 0x00000097b00d7220 */ /* 0x040fe40000410000 */
[C---:B------:R-:W-:Y:S01]  /*94a0*/  FMUL.FTZ R179, R189.reuse, UR42 ;  /* 0x0000002abdb37c20 */ /* 0x040fe20008410000 */
[----:B------:R3:W-:Y:S01]  /*94b0*/  STS [R2.X4+0x8b4], R191 ;  /* 0x0008b4bf02007388 */ /* 0x0007e20000004800 */
[C---:B------:R-:W-:Y:S02]  /*94c0*/  FFMA.FTZ R152, R189.reuse, UR43, -R152 ;  /* 0x0000002bbd987c23 */ /* 0x040fe40008010898 */
[----:B------:R-:W-:Y:S02]  /*94d0*/  FMUL.FTZ R132, R176, R15 ;  /* 0x0000000fb0847220 */ /* 0x000fe40000410000 */
[----:B------:R-:W-:Y:S02]  /*94e0*/  FMUL.FTZ R189, R189, R77 ;  /* 0x0000004dbdbd7220 */ /* 0x000fe40000410000 */
[----:B------:R-:W-:-:S02]  /*94f0*/  FMUL.FTZ R134, R134, -R218 ;  /* 0x800000da86867220 */ /* 0x000fc40000410000 */
[----:B------:R-:W-:Y:S02]  /*9500*/  FFMA.FTZ R131, R135, R218, -R131 ;  /* 0x000000da87837223 */ /* 0x000fe40000010883 */
[-C--:B------:R-:W-:Y:S02]  /*9510*/  FFMA.FTZ R13, R180, R15.reuse, R13 ;  /* 0x0000000fb40d7223 */ /* 0x080fe4000001000d */
[----:B-1----:R-:W-:Y:S02]  /*9520*/  FMUL.FTZ R171, R18, R15 ;  /* 0x0000000f12ab7220 */ /* 0x002fe40000410000 */
[----:B------:R-:W-:Y:S02]  /*9530*/  FFMA.FTZ R15, R180, R151, -R132 ;  /* 0x00000097b40f7223 */ /* 0x000fe40000010884 */
[----:B---3--:R-:W-:Y:S01]  /*9540*/  FMUL.FTZ R191, R234, R77 ;  /* 0x0000004deabf7220 */ /* 0x008fe20000410000 */
[----:B------:R-:W-:Y:S01]  /*9550*/  STS [R2.X4+0x890], R171 ;  /* 0x000890ab02007388 */ /* 0x000fe20000004800 */
[----:B------:R-:W-:-:S02]  /*9560*/  FMUL.FTZ R132, R181, R189 ;  /* 0x000000bdb5847220 */ /* 0x000fc40000410000 */
[----:B------:R-:W-:Y:S02]  /*9570*/  FFMA.FTZ R134, R135, R219, R134 ;  /* 0x000000db87867223 */ /* 0x000fe40000010086 */
[----:B------:R-:W-:Y:S02]  /*9580*/  FADD.FTZ R216, R216, R131 ;  /* 0x00000083d8d87221 */ /* 0x000fe40000010000 */
[----:B------:R-:W-:Y:S02]  /*9590*/  FMUL.FTZ R228, R229, R78 ;  /* 0x0000004ee5e47220 */ /* 0x000fe40000410000 */
[----:B------:R-:W-:Y:S02]  /*95a0*/  FFMA.FTZ R131, R182, R191, R132 ;  /* 0x000000bfb6837223 */ /* 0x000fe40000010084 */
[----:B------:R-:W-:Y:S02]  /*95b0*/  FADD.FTZ R217, -R217, R134 ;  /* 0x00000086d9d97221 */ /* 0x000fe40000010100 */
[----:B------:R-:W-:-:S02]  /*95c0*/  FMUL.FTZ R132, R136, -R216 ;  /* 0x800000d888847220 */ /* 0x000fc40000410000 */
[----:B------:R-:W-:Y:S02]  /*95d0*/  FMUL.FTZ R203, R123, R228 ;  /* 0x000000e47bcb7220 */ /* 0x000fe40000410000 */
[----:B------:R-:W-:Y:S02]  /*95e0*/  FMUL.FTZ R133, R18, R151 ;  /* 0x0000009712857220 */ /* 0x000fe40000410000 */
[-C--:B------:R-:W-:Y:S01]  /*95f0*/  FMUL.FTZ R136, R136, -R217.reuse ;  /* 0x800000d988887220 */ /* 0x080fe20000410000 */
[----:B------:R1:W-:Y:S01]  /*9600*/  STS [R2.X4+0x8ac], R203 ;  /* 0x0008accb02007388 */ /* 0x0003e20000004800 */
[----:B------:R-:W-:Y:S02]  /*9610*/  FFMA.FTZ R132, R137, R217, R132 ;  /* 0x000000d989847223 */ /* 0x000fe40000010084 */
[----:B------:R-:W-:Y:S01]  /*9620*/  FFMA.FTZ R174, R117, -R174, R238 ;  /* 0x800000ae75ae7223 */ /* 0x000fe200000100ee */
[----:B------:R3:W-:Y:S01]  /*9630*/  STS [R2.X4+0x894], R133 ;  /* 0x0008948502007388 */ /* 0x0007e20000004800 */
[----:B------:R-:W-:-:S02]  /*9640*/  FMUL.FTZ R135, R181, R191 ;  /* 0x000000bfb5877220 */ /* 0x000fc40000410000 */
[-C--:B------:R-:W-:Y:S02]  /*9650*/  FMUL.FTZ R184, R221, R82.reuse ;  /* 0x00000052ddb87220 */ /* 0x080fe40000410000 */
[----:B------:R-:W-:Y:S02]  /*9660*/  FMUL.FTZ R134, R220, R82 ;  /* 0x00000052dc867220 */ /* 0x000fe40000410000 */
[----:B------:R-:W-:Y:S02]  /*9670*/  FFMA.FTZ R137, R137, R216, -R136 ;  /* 0x000000d889897223 */ /* 0x000fe40000010888 */
[----:B------:R-:W-:Y:S02]  /*9680*/  FADD.FTZ R215, -R215, R132 ;  /* 0x00000084d7d77221 */ /* 0x000fe40000010100 */
[-C--:B-1----:R-:W-:Y:S02]  /*9690*/  FMUL.FTZ R203, R128, R189.reuse ;  /* 0x000000bd80cb7220 */ /* 0x082fe40000410000 */
[----:B------:R-:W-:-:S02]  /*96a0*/  FFMA.FTZ R189, R182, R189, -R135 ;  /* 0x000000bdb6bd7223 */ /* 0x000fc40000010887 */
[C---:B---3--:R-:W-:Y:S01]  /*96b0*/  FMUL.FTZ R133, R174.reuse, R184 ;  /* 0x000000b8ae857220 */ /* 0x048fe20000410000 */
[----:B------:R-:W-:Y:S01]  /*96c0*/  STS [R2.X4+0x8a4], R203 ;  /* 0x0008a4cb02007388 */ /* 0x000fe20000004800 */
[-C--:B------:R-:W-:Y:S02]  /*96d0*/  FMUL.FTZ R135, R174, R134.reuse ;  /* 0x00000086ae877220 */ /* 0x080fe40000410000 */
[----:B------:R-:W-:Y:S02]  /*96e0*/  FADD.FTZ R214, R214, R137 ;  /* 0x00000089d6d67221 */ /* 0x000fe40000010000 */
[----:B------:R-:W-:Y:S02]  /*96f0*/  FMUL.FTZ R132, R138, -R215 ;  /* 0x800000d78a847220 */ /* 0x000fe40000410000 */
[-C--:B------:R-:W-:Y:S02]  /*9700*/  FFMA.FTZ R133, R175, R134.reuse, R133 ;  /* 0x00000086af857223 */ /* 0x080fe40000010085 */
[----:B------:R-:W-:-:S02]  /*9710*/  FMUL.FTZ R151, R119, R134 ;  /* 0x0000008677977220 */ /* 0x000fc40000410000 */
[----:B------:R-:W-:Y:S02]  /*9720*/  FFMA.FTZ R134, R175, R184, -R135 ;  /* 0x000000b8af867223 */ /* 0x000fe40000010887 */
[-C--:B------:R-:W-:Y:S01]  /*9730*/  FMUL.FTZ R138, R138, -R214.reuse ;  /* 0x800000d68a8a7220 */ /* 0x080fe20000410000 */
[----:B------:R-:W-:Y:S01]  /*9740*/  STS [R2.X4+0x888], R151 ;  /* 0x0008889702007388 */ /* 0x000fe20000004800 */
[C---:B------:R-:W-:Y:S02]  /*9750*/  FFMA.FTZ R135, R139.reuse, R214, -R132 ;  /* 0x000000d68b877223 */ /* 0x040fe40000010884 */
[----:B------:R-:W-:Y:S02]  /*9760*/  FFMA.FTZ R138, R139, R215, R138 ;  /* 0x000000d78b8a7223 */ /* 0x000fe4000001008a */
[----:B------:R-:W-:Y:S02]  /*9770*/  FADD.FTZ R212, R212, R135 ;  /* 0x00000087d4d47221 */ /* 0x000fe40000010000 */
[----:B------:R-:W-:-:S02]  /*9780*/  FADD.FTZ R213, -R213, R138 ;  /* 0x0000008ad5d57221 */ /* 0x000fc40000010100 */
[C---:B------:R-:W-:Y:S02]  /*9790*/  FMUL.FTZ R132, R140.reuse, -R212 ;  /* 0x800000d48c847220 */ /* 0x040fe40000410000 */
[-C--:B------:R-:W-:Y:S02]  /*97a0*/  FMUL.FTZ R140, R140, -R213.reuse ;  /* 0x800000d58c8c7220 */ /* 0x080fe40000410000 */
[----:B------:R-:W-:Y:S02]  /*97b0*/  FFMA.FTZ R132, R141, R213, R132 ;  /* 0x000000d58d847223 */ /* 0x000fe40000010084 */
[----:B------:R-:W-:Y:S02]  /*97c0*/  FMUL.FTZ R137, R119, R184 ;  /* 0x000000b877897220 */ /* 0x000fe40000410000 */
[----:B------:R-:W-:Y:S02]  /*97d0*/  FMUL.FTZ R139, R219, R81 ;  /* 0x00000051db8b7220 */ /* 0x000fe40000410000 */
[----:B------:R-:W-:Y:S01]  /*97e0*/  FFMA.FTZ R141, R141, R212, -R140 ;  /* 0x000000d48d8d7223 */ /* 0x000fe2000001088c */
[----:B------:R1:W-:Y:S01]  /*97f0*/  STS [R2.X4+0x88c], R137 ;  /* 0x00088c8902007388 */ /* 0x0003e20000004800 */
[----:B------:R-:W-:-:S02]  /*9800*/  FADD.FTZ R211, -R211, R132 ;  /* 0x00000084d3d37221 */ /* 0x000fc40000010100 */
[C---:B------:R-:W-:Y:S02]  /*9810*/  FMUL.FTZ R135, R187.reuse, R230 ;  /* 0x000000e6bb877220 */ /* 0x040fe40000410000 */
[----:B------:R-:W-:Y:S02]  /*9820*/  FMUL.FTZ R136, R172, R139 ;  /* 0x0000008bac887220 */ /* 0x000fe40000410000 */
[----:B------:R-:W-:Y:S02]  /*9830*/  FADD.FTZ R210, R210, R141 ;  /* 0x0000008dd2d27221 */ /* 0x000fe40000010000 */
[----:B------:R-:W-:Y:S02]  /*9840*/  FMUL.FTZ R132, R142, -R211 ;  /* 0x800000d38e847220 */ /* 0x000fe40000410000 */
[----:B-1----:R-:W-:Y:S02]  /*9850*/  FMUL.FTZ R137, R218, R81 ;  /* 0x00000051da897220 */ /* 0x002fe40000410000 */
[----:B------:R-:W-:-:S02]  /*9860*/  FMUL.FTZ R171, R187, R228 ;  /* 0x000000e4bbab7220 */ /* 0x000fc40000410000 */
[----:B------:R-:W-:Y:S02]  /*9870*/  FFMA.FTZ R228, R188, R228, -R135 ;  /* 0x000000e4bce47223 */ /* 0x000fe40000010887 */
[-C--:B------:R-:W-:Y:S02]  /*9880*/  FMUL.FTZ R138, R172, R137.reuse ;  /* 0x00000089ac8a7220 */ /* 0x080fe40000410000 */
[-C--:B------:R-:W-:Y:S02]  /*9890*/  FFMA.FTZ R135, R173, R137.reuse, R136 ;  /* 0x00000089ad877223 */ /* 0x080fe40000010088 */
[----:B------:R-:W-:Y:S02]  /*98a0*/  FMUL.FTZ R151, R120, R137 ;  /* 0x0000008978977220 */ /* 0x000fe40000410000 */
[-C--:B------:R-:W-:Y:S02]  /*98b0*/  FMUL.FTZ R142, R142, -R210.reuse ;  /* 0x800000d28e8e7220 */ /* 0x080fe40000410000 */
[----:B------:R-:W-:Y:S01]  /*98c0*/  FFMA.FTZ R137, R143, R210, -R132 ;  /* 0x000000d28f897223 */ /* 0x000fe20000010884 */
[----:B------:R-:W-:Y:S01]  /*98d0*/  STS [R2.X4+0x880], R151 ;  /* 0x0008809702007388 */ /* 0x000fe20000004800 */
[----:B------:R-:W-:-:S02]  /*98e0*/  FMUL.FTZ R132, R183, R198 ;  /* 0x000000c6b7847220 */ /* 0x000fc40000410000 */
[----:B------:R-:W-:Y:S02]  /*98f0*/  FFMA.FTZ R142, R143, R211, R142 ;  /* 0x000000d38f8e7223 */ /* 0x000fe4000001008e */
[----:B------:R-:W-:Y:S02]  /*9900*/  FADD.FTZ R208, R208, R137 ;  /* 0x00000089d0d07221 */ /* 0x000fe40000010000 */
[-C--:B------:R-:W-:Y:S02]  /*9910*/  FMUL.FTZ R137, R183, R202.reuse ;  /* 0x000000cab7897220 */ /* 0x080fe40000410000 */
[----:B------:R-:W-:Y:S02]  /*9920*/  FFMA.FTZ R202, R185, R202, R132 ;  /* 0x000000cab9ca7223 */ /* 0x000fe40000010084 */
[----:B------:R-:W-:Y:S02]  /*9930*/  FADD.FTZ R209, -R209, R142 ;  /* 0x0000008ed1d17221 */ /* 0x000fe40000010100 */
[----:B------:R-:W-:-:S02]  /*9940*/  FMUL.FTZ R132, R144, -R208 ;  /* 0x800000d090847220 */ /* 0x000fc40000410000 */
[-C--:B------:R-:W-:Y:S02]  /*9950*/  FMUL.FTZ R144, R144, -R209.reuse ;  /* 0x800000d190907220 */ /* 0x080fe40000410000 */
[----:B------:R-:W-:Y:S02]  /*9960*/  FFMA.FTZ R132, R145, R209, R132 ;  /* 0x000000d191847223 */ /* 0x000fe40000010084 */
[-C--:B------:R-:W-:Y:S02]  /*9970*/  FFMA.FTZ R136, R173, R139.reuse, -R138 ;  /* 0x0000008bad887223 */ /* 0x080fe4000001088a */
[-C--:B------:R-:W-:Y:S02]  /*9980*/  FMUL.FTZ R140, R217, R84.reuse ;  /* 0x00000054d98c7220 */ /* 0x080fe40000410000 */
[----:B------:R-:W-:Y:S02]  /*9990*/  FMUL.FTZ R138, R216, R84 ;  /* 0x00000054d88a7220 */ /* 0x000fe40000410000 */
[----:B------:R-:W-:-:S02]  /*99a0*/  FMUL.FTZ R141, R120, R139 ;  /* 0x0000008b788d7220 */ /* 0x000fc40000410000 */
[----:B------:R-:W-:Y:S02]  /*99b0*/  FFMA.FTZ R145, R145, R208, -R144 ;  /* 0x000000d091917223 */ /* 0x000fe40000010890 */
[----:B------:R-:W-:Y:S01]  /*99c0*/  FADD.FTZ R207, -R207, R132 ;  /* 0x00000084cfcf7221 */ /* 0x000fe20000010100 */
[----:B------:R1:W-:Y:S01]  /*99d0*/  STS [R2.X4+0x884], R141 ;  /* 0x0008848d02007388 */ /* 0x0003e20000004800 */
[----:B------:R-:W-:Y:S02]  /*99e0*/  FFMA.FTZ R198, R185, R198, -R137 ;  /* 0x000000c6b9c67223 */ /* 0x000fe40000010889 */
[C---:B------:R-:W-:Y:S02]  /*99f0*/  FMUL.FTZ R137, R169.reuse, R140 ;  /* 0x0000008ca9897220 */ /* 0x040fe40000410000 */
[----:B------:R-:W-:Y:S02]  /*9a00*/  FMUL.FTZ R139, R169, R138 ;  /* 0x0000008aa98b7220 */ /* 0x000fe40000410000 */
[----:B------:R-:W-:-:S02]  /*9a10*/  FADD.FTZ R206, R206, R145 ;  /* 0x00000091cece7221 */ /* 0x000fc40000010000 */
[----:B------:R-:W-:Y:S02]  /*9a20*/  FMUL.FTZ R132, R146, -R207 ;  /* 0x800000cf92847220 */ /* 0x000fe40000410000 */
[CC--:B------:R-:W-:Y:S02]  /*9a30*/  FFMA.FTZ R137, R170.reuse, R138.reuse, R137 ;  /* 0x0000008aaa897223 */ /* 0x0c0fe40000010089 */
[----:B-1----:R-:W-:Y:S02]  /*9a40*/  FMUL.FTZ R141, R113, R138 ;  /* 0x0000008a718d7220 */ /* 0x002fe40000410000 */
[----:B------:R-:W-:Y:S02]  /*9a50*/  FFMA.FTZ R138, R170, R140, -R139 ;  /* 0x0000008caa8a7223 */ /* 0x000fe4000001088b */
[-C--:B------:R-:W-:Y:S01]  /*9a60*/  FMUL.FTZ R146, R146, -R206.reuse ;  /* 0x800000ce92927220 */ /* 0x080fe20000410000 */
[----:B------:R-:W-:Y:S01]  /*9a70*/  STS [R2.X4+0x878], R141 ;  /* 0x0008788d02007388 */ /* 0x000fe20000004800 */
[----:B------:R-:W-:-:S02]  /*9a80*/  FFMA.FTZ R139, R147, R206, -R132 ;  /* 0x000000ce938b7223 */ /* 0x000fc40000010884 */
[----:B------:R-:W-:Y:S02]  /*9a90*/  FMUL.FTZ R145, R199, R14 ;  /* 0x0000000ec7917220 */ /* 0x000fe40000410000 */
[----:B------:R-:W-:Y:S02]  /*9aa0*/  FFMA.FTZ R146, R147, R207, R146 ;  /* 0x000000cf93927223 */ /* 0x000fe40000010092 */
[----:B------:R-:W-:Y:S02]  /*9ab0*/  FADD.FTZ R204, R204, R139 ;  /* 0x0000008bcccc7221 */ /* 0x000fe40000010000 */
[----:B------:R-:W-:Y:S02]  /*9ac0*/  FMUL.FTZ R143, R113, R140 ;  /* 0x0000008c718f7220 */ /* 0x000fe40000410000 */
[-C--:B------:R-:W-:Y:S02]  /*9ad0*/  FMUL.FTZ R151, R199, R12.reuse ;  /* 0x0000000cc7977220 */ /* 0x080fe40000410000 */
[----:B------:R-:W-:Y:S01]  /*9ae0*/  FFMA.FTZ R132, R154, R12, R145 ;  /* 0x0000000c9a847223 */ /* 0x000fe20000010091 */
[----:B------:R1:W-:Y:S01]  /*9af0*/  STS [R2.X4+0x87c], R143 ;  /* 0x00087c8f02007388 */ /* 0x0003e20000004800 */
[----:B------:R-:W-:-:S02]  /*9b00*/  FADD.FTZ R205, -R205, R146 ;  /* 0x00000092cdcd7221 */ /* 0x000fc40000010100 */
[CC--:B------:R-:W-:Y:S02]  /*9b10*/  FMUL.FTZ R12, R148.reuse, -R204.reuse ;  /* 0x800000cc940c7220 */ /* 0x0c0fe40000410000 */
[-C--:B------:R-:W-:Y:S02]  /*9b20*/  FMUL.FTZ R148, R148, -R205.reuse ;  /* 0x800000cd94947220 */ /* 0x080fe40000410000 */
[----:B------:R-:W-:Y:S02]  /*9b30*/  FFMA.FTZ R12, R149, R205, R12 ;  /* 0x000000cd950c7223 */ /* 0x000fe4000001000c */
[-C--:B------:R-:W-:Y:S02]  /*9b40*/  FMUL.FTZ R139, R214, R83.reuse ;  /* 0x00000053d68b7220 */ /* 0x080fe40000410000 */
[----:B-1----:R-:W-:Y:S02]  /*9b50*/  FMUL.FTZ R143, R215, R83 ;  /* 0x00000053d78f7220 */ /* 0x002fe40000410000 */
[----:B------:R-:W-:-:S02]  /*9b60*/  FFMA.FTZ R149, R149, R204, -R148 ;  /* 0x000000cc95957223 */ /* 0x000fc40000010894 */
[----:B------:R-:W-:Y:S02]  /*9b70*/  FMUL.FTZ R140, R167, R143 ;  /* 0x0000008fa78c7220 */ /* 0x000fe40000410000 */
[----:B------:R-:W-:Y:S02]  /*9b80*/  FADD.FTZ R233, -R233, R12 ;  /* 0x0000000ce9e97221 */ /* 0x000fe40000010100 */
[-C--:B------:R-:W-:Y:S02]  /*9b90*/  FMUL.FTZ R145, R114, R139.reuse ;  /* 0x0000008b72917220 */ /* 0x080fe40000410000 */
[-C--:B------:R-:W-:Y:S02]  /*9ba0*/  FFMA.FTZ R140, R168, R139.reuse, R140 ;  /* 0x0000008ba88c7223 */ /* 0x080fe4000001008c */
[----:B------:R-:W-:Y:S01]  /*9bb0*/  FMUL.FTZ R142, R167, R139 ;  /* 0x0000008ba78e7220 */ /* 0x000fe20000410000 */
[----:B------:R1:W-:Y:S01]  /*9bc0*/  STS [R2.X4+0x870], R145 ;  /* 0x0008709102007388 */ /* 0x0003e20000004800 */
[----:B------:R-:W-:-:S02]  /*9bd0*/  FADD.FTZ R232, R232, R149 ;  /* 0x00000095e8e87221 */ /* 0x000fc40000010000 */
[-C--:B------:R-:W-:Y:S02]  /*9be0*/  FMUL.FTZ R139, R233, R89.reuse ;  /* 0x00000059e98b7220 */ /* 0x080fe40000410000 */
[----:B------:R-:W-:Y:S02]  /*9bf0*/  FMUL.FTZ R12, R205, R90 ;  /* 0x0000005acd0c7220 */ /* 0x000fe40000410000 */
[----:B------:R-:W-:Y:S02]  /*9c00*/  FMUL.FTZ R141, R232, R89 ;  /* 0x00000059e88d7220 */ /* 0x000fe40000410000 */
[----:B------:R-:W-:Y:S02]  /*9c10*/  FMUL.FTZ R146, R20, R139 ;  /* 0x0000008b14927220 */ /* 0x000fe40000410000 */
[----:B------:R-:W-:Y:S02]  /*9c20*/  FFMA.FTZ R14, R154, R14, -R151 ;  /* 0x0000000e9a0e7223 */ /* 0x000fe40000010897 */
[----:B------:R-:W-:-:S02]  /*9c30*/  FFMA.FTZ R142, R168, R143, -R142 ;  /* 0x0000008fa88e7223 */ /* 0x000fc4000001088e */
[----:B------:R-:W-:Y:S02]  /*9c40*/  FMUL.FTZ R151, R114, R143 ;  /* 0x0000008f72977220 */ /* 0x000fe40000410000 */
[----:B------:R-:W-:Y:S02]  /*9c50*/  FMUL.FTZ R144, R204, R90 ;  /* 0x0000005acc907220 */ /* 0x000fe40000410000 */
[----:B------:R-:W-:Y:S01]  /*9c60*/  FMUL.FTZ R143, R16, R12 ;  /* 0x0000000c108f7220 */ /* 0x000fe20000410000 */
[----:B------:R3:W-:Y:S01]  /*9c70*/  STS [R2.X4+0x874], R151 ;  /* 0x0008749702007388 */ /* 0x0007e20000004800 */
[----:B------:R-:W-:Y:S02]  /*9c80*/  FFMA.FTZ R146, R21, R141, R146 ;  /* 0x0000008d15927223 */ /* 0x000fe40000010092 */
[-C--:B------:R-:W-:Y:S02]  /*9c90*/  FMUL.FTZ R184, R213, R86.reuse ;  /* 0x00000056d5b87220 */ /* 0x080fe40000410000 */
[----:B------:R-:W-:-:S02]  /*9ca0*/  FMUL.FTZ R148, R212, R86 ;  /* 0x00000056d4947220 */ /* 0x000fc40000410000 */
[----:B------:R-:W-:Y:S02]  /*9cb0*/  FFMA.FTZ R143, R17, R144, R143 ;  /* 0x00000090118f7223 */ /* 0x000fe4000001008f */
[----:B------:R-:W-:Y:S02]  /*9cc0*/  FADD.FTZ R146, RZ, R146 ;  /* 0x00000092ff927221 */ /* 0x000fe40000010000 */
[C---:B-1----:R-:W-:Y:S02]  /*9cd0*/  FMUL.FTZ R145, R165.reuse, R184 ;  /* 0x000000b8a5917220 */ /* 0x042fe40000410000 */
[----:B------:R-:W-:Y:S02]  /*9ce0*/  FMUL.FTZ R147, R165, R148 ;  /* 0x00000094a5937220 */ /* 0x000fe40000410000 */
[----:B------:R-:W-:Y:S02]  /*9cf0*/  FFMA.FTZ R230, R188, R230, R171 ;  /* 0x000000e6bce67223 */ /* 0x000fe400000100ab */
[----:B------:R-:W-:-:S02]  /*9d00*/  FADD.FTZ R171, R146, R143 ;  /* 0x0000008f92ab7221 */ /* 0x000fc40000010000 */
[C---:B------:R-:W-:Y:S02]  /*9d10*/  FFMA.FTZ R143, R166.reuse, R148, R145 ;  /* 0x00000094a68f7223 */ /* 0x040fe40000010091 */
[----:B------:R-:W-:Y:S02]  /*9d20*/  FFMA.FTZ R145, R166, R184, -R147 ;  /* 0x000000b8a6917223 */ /* 0x000fe40000010893 */
[----:B------:R-:W-:Y:S02]  /*9d30*/  FMUL.FTZ R147, R207, R87 ;  /* 0x00000057cf937220 */ /* 0x000fe40000410000 */
[----:B------:R-:W-:Y:S02]  /*9d40*/  FMUL.FTZ R223, R105, R148 ;  /* 0x0000009469df7220 */ /* 0x000fe40000410000 */
[----:B------:R-:W-:Y:S02]  /*9d50*/  FMUL.FTZ R148, R16, R144 ;  /* 0x0000009010947220 */ /* 0x000fe40000410000 */
[----:B------:R-:W-:Y:S01]  /*9d60*/  FMUL.FTZ R146, R20, R141 ;  /* 0x0000008d14927220 */ /* 0x000fe20000410000 */
[----:B------:R-:W-:Y:S01]  /*9d70*/  STS [R2.X4+0x868], R223 ;  /* 0x000868df02007388 */ /* 0x000fe20000004800 */
[----:B------:R-:W-:-:S02]  /*9d80*/  FMUL.FTZ R149, R206, R87 ;  /* 0x00000057ce957220 */ /* 0x000fc40000410000 */
[----:B------:R-:W-:Y:S02]  /*9d90*/  FMUL.FTZ R177, R109, R147 ;  /* 0x000000936db17220 */ /* 0x000fe40000410000 */
[----:B---3--:R-:W-:Y:S02]  /*9da0*/  FFMA.FTZ R151, R17, R12, -R148 ;  /* 0x0000000c11977223 */ /* 0x008fe40000010894 */
[----:B------:R-:W-:Y:S02]  /*9db0*/  FFMA.FTZ R146, R21, R139, -R146 ;  /* 0x0000008b15927223 */ /* 0x000fe40000010892 */
[----:B------:R-:W-:Y:S02]  /*9dc0*/  FFMA.FTZ R148, R160, R149, R177 ;  /* 0x00000095a0947223 */ /* 0x000fe400000100b1 */
[----:B------:R-:W-:Y:S02]  /*9dd0*/  FMUL.FTZ R158, R197, UR42 ;  /* 0x0000002ac59e7c20 */ /* 0x000fe40008410000 */
[----:B------:R-:W-:-:S02]  /*9de0*/  FMUL.FTZ R197, R128, R191 ;  /* 0x000000bf80c57220 */ /* 0x000fc40000410000 */
[----:B------:R-:W-:Y:S02]  /*9df0*/  FADD.FTZ R146, RZ, R146 ;  /* 0x00000092ff927221 */ /* 0x000fe40000010000 */
[----:B------:R-:W-:Y:S01]  /*9e00*/  FADD.FTZ R171, R171, R148 ;  /* 0x00000094abab7221 */ /* 0x000fe20000010000 */
[----:B------:R1:W-:Y:S01]  /*9e10*/  STS [R2.X4+0x8a0], R197 ;  /* 0x0008a0c502007388 */ /* 0x0003e20000004800 */
[----:B------:R-:W-:Y:S02]  /*9e20*/  FMUL.FTZ R148, R109, R149 ;  /* 0x000000956d947220 */ /* 0x000fe40000410000 */
[----:B------:R-:W-:Y:S02]  /*9e30*/  FADD.FTZ R146, R146, R151 ;  /* 0x0000009792927221 */ /* 0x000fe40000010000 */
[----:B------:R-:W-:Y:S02]  /*9e40*/  FFMA.FTZ R151, R160, R147, -R148 ;  /* 0x00000093a0977223 */ /* 0x000fe40000010894 */
[----:B------:R-:W-:-:S02]  /*9e50*/  FMUL.FTZ R148, R208, R88 ;  /* 0x00000058d0947220 */ /* 0x000fc40000410000 */
[----:B------:R-:W-:Y:S02]  /*9e60*/  FMUL.FTZ R236, R236, R224 ;  /* 0x000000e0ecec7220 */ /* 0x000fe40000410000 */
[-C--:B-1----:R-:W-:Y:S02]  /*9e70*/  FMUL.FTZ R197, R211, R85.reuse ;  /* 0x00000055d3c57220 */ /* 0x082fe40000410000 */
[----:B------:R-:W-:Y:S02]  /*9e80*/  FMUL.FTZ R225, R105, R184 ;  /* 0x000000b869e17220 */ /* 0x000fe40000410000 */
[----:B------:R-:W-:Y:S02]  /*9e90*/  FMUL.FTZ R191, R210, R85 ;  /* 0x00000055d2bf7220 */ /* 0x000fe40000410000 */
[----:B------:R-:W-:Y:S01]  /*9ea0*/  FMUL.FTZ R203, R163, R197 ;  /* 0x000000c5a3cb7220 */ /* 0x000fe20000410000 */
[----:B------:R-:W-:Y:S01]  /*9eb0*/  STS [R2.X4+0x86c], R225 ;  /* 0x00086ce102007388 */ /* 0x000fe20000004800 */
[----:B------:R-:W-:-:S02]  /*9ec0*/  FADD.FTZ R146, R146, R151 ;  /* 0x0000009792927221 */ /* 0x000fc40000010000 */
[----:B------:R-:W-:Y:S02]  /*9ed0*/  FMUL.FTZ R184, R209, R88 ;  /* 0x00000058d1b87220 */ /* 0x000fe40000410000 */
[----:B------:R-:W-:Y:S02]  /*9ee0*/  FMUL.FTZ R151, R161, R148 ;  /* 0x00000094a1977220 */ /* 0x000fe40000410000 */
[----:B------:R-:W-:Y:S02]  /*9ef0*/  FFMA.FTZ R195, R195, R226, -R236 ;  /* 0x000000e2c3c37223 */ /* 0x000fe400000108ec */
[-C--:B------:R-:W-:Y:S02]  /*9f00*/  FMUL.FTZ R223, R108, R191.reuse ;  /* 0x000000bf6cdf7220 */ /* 0x080fe40000410000 */
[-C--:B------:R-:W-:Y:S02]  /*9f10*/  FFMA.FTZ R226, R164, R191.reuse, R203 ;  /* 0x000000bfa4e27223 */ /* 0x080fe400000100cb */
[----:B------:R-:W-:Y:S01]  /*9f20*/  FMUL.FTZ R191, R163, R191 ;  /* 0x000000bfa3bf7220 */ /* 0x000fe20000410000 */
[----:B------:R-:W-:Y:S01]  /*9f30*/  STS [R2.X4+0x860], R223 ;  /* 0x000860df02007388 */ /* 0x000fe20000004800 */
[----:B------:R-:W-:-:S02]  /*9f40*/  FFMA.FTZ R151, R162, R184, -R151 ;  /* 0x000000b8a2977223 */ /* 0x000fc40000010897 */
[----:B------:R-:W-:Y:S02]  /*9f50*/  FFMA.FTZ R191, R164, R197, -R191 ;  /* 0x000000c5a4bf7223 */ /* 0x000fe400000108bf */
[----:B------:R-:W-:Y:S02]  /*9f60*/  FADD.FTZ R146, R146, R151 ;  /* 0x0000009792927221 */ /* 0x000fe40000010000 */
[----:B------:R-:W-:Y:S02]  /*9f70*/  FMUL.FTZ R177, R161, R184 ;  /* 0x000000b8a1b17220 */ /* 0x000fe40000410000 */
[----:B------:R-:W-:Y:S02]  /*9f80*/  FADD.FTZ R146, R146, R191 ;  /* 0x000000bf92927221 */ /* 0x000fe40000010000 */
        /* <DEDUP_REMOVED lines=13> */
[----:B------:R-:W-:Y:S02]  /*a060*/  FADD.FTZ R140, R140, R135 ;  /* 0x000000878c8c7221 */ /* 0x000fe40000010000 */
[----:B------:R-:W-:Y:S01]  /*a070*/  FMUL.FTZ R197, R108, R197 ;  /* 0x000000c56cc57220 */ /* 0x000fe20000410000 */
[----:B------:R-:W-:Y:S01]  /*a080*/  LEA R15, R15, -R96, 0x1 ;  /* 0x800000600f0f7211 */ /* 0x000fe200078e08ff */
[----:B------:R-:W-:-:S02]  /*a090*/  FADD.FTZ R140, R140, R133 ;  /* 0x000000858c8c7221 */ /* 0x000fc40000010000 */
[----:B------:R-:W-:Y:S01]  /*a0a0*/  FMUL.FTZ R177, R99, R148 ;  /* 0x0000009463b17220 */ /* 0x000fe20000410000 */
[----:B------:R-:W-:Y:S01]  /*a0b0*/  ISETP.GE.AND P0, PT, R15, 0x1, PT ;  /* 0x000000010f00780c */ /* 0x000fe20003f06270 */
[----:B------:R-:W-:Y:S01]  /*a0c0*/  FMUL.FTZ R151, R99, R184 ;  /* 0x000000b863977220 */ /* 0x000fe20000410000 */
[----:B------:R-:W-:Y:S01]  /*a0d0*/  STS [R2.X4+0x864], R197 ;  /* 0x000864c502007388 */ /* 0x000fe20000004800 */
[C---:B------:R-:W-:Y:S02]  /*a0e0*/  FMUL.FTZ R149, R102.reuse, R149 ;  /* 0x0000009566957220 */ /* 0x040fe40000410000 */
[----:B------:R-:W-:Y:S01]  /*a0f0*/  FMUL.FTZ R147, R102, R147 ;  /* 0x0000009366937220 */ /* 0x000fe20000410000 */
[----:B------:R-:W-:Y:S01]  /*a100*/  STS [R2.X4+0x858], R177 ;  /* 0x000858b102007388 */ /* 0x000fe20000004800 */
[C---:B------:R-:W-:Y:S02]  /*a110*/  FMUL.FTZ R143, R25.reuse, R144 ;  /* 0x00000090198f7220 */ /* 0x040fe40000410000 */
[----:B------:R-:W-:Y:S01]  /*a120*/  FMUL.FTZ R135, R25, R12 ;  /* 0x0000000c19877220 */ /* 0x000fe20000410000 */
[----:B------:R1:W-:Y:S01]  /*a130*/  STS [R2.X4+0x85c], R151 ;  /* 0x00085c9702007388 */ /* 0x0003e20000004800 */
[----:B------:R-:W-:-:S02]  /*a140*/  FMUL.FTZ R141, R22, R141 ;  /* 0x0000008d168d7220 */ /* 0x000fc40000410000 */
[----:B------:R-:W-:Y:S01]  /*a150*/  FMUL.FTZ R139, R22, R139 ;  /* 0x0000008b168b7220 */ /* 0x000fe20000410000 */
[----:B------:R-:W-:Y:S01]  /*a160*/  STS [R2.X4+0x850], R149 ;  /* 0x0008509502007388 */ /* 0x000fe20000004800 */
[----:B------:R-:W-:Y:S02]  /*a170*/  FADD.FTZ R140, R140, R13 ;  /* 0x0000000d8c8c7221 */ /* 0x000fe40000010000 */
[----:B------:R-:W-:Y:S01]  /*a180*/  FMUL.FTZ R12, R220, UR42 ;  /* 0x0000002adc0c7c20 */ /* 0x000fe20008410000 */
[----:B------:R3:W-:Y:S01]  /*a190*/  STS [R2.X4+0x854], R147 ;  /* 0x0008549302007388 */ /* 0x0007e20000004800 */
[----:B------:R-:W-:Y:S02]  /*a1a0*/  FADD.FTZ R140, R140, R3 ;  /* 0x000000038c8c7221 */ /* 0x000fe40000010000 */
[----:B------:R-:W-:Y:S01]  /*a1b0*/  FMUL.FTZ R13, R221, UR42 ;  /* 0x0000002add0d7c20 */ /* 0x000fe20008410000 */
[----:B------:R-:W-:Y:S01]  /*a1c0*/  STS [R2.X4+0x848], R143 ;  /* 0x0008488f02007388 */ /* 0x000fe20000004800 */
[----:B------:R-:W-:-:S02]  /*a1d0*/  FMUL.FTZ R3, R219, UR42 ;  /* 0x0000002adb037c20 */ /* 0x000fc40008410000 */
[----:B------:R-:W-:Y:S01]  /*a1e0*/  FADD.FTZ R134, R134, R195 ;  /* 0x000000c386867221 */ /* 0x000fe20000010000 */
[----:B------:R-:W-:Y:S01]  /*a1f0*/  STS [R2.X4+0x84c], R135 ;  /* 0x00084c8702007388 */ /* 0x000fe20000004800 */
[----:B------:R-:W-:Y:S02]  /*a200*/  FADD.FTZ R131, R140, R131 ;  /* 0x000000838c837221 */ /* 0x000fe40000010000 */
[----:B-1----:R-:W-:Y:S01]  /*a210*/  FFMA.FTZ R151, R221, UR43, -R12 ;  /* 0x0000002bdd977c23 */ /* 0x002fe2000801080c */
[----:B------:R-:W-:Y:S01]  /*a220*/  STS [R2.X4+0x840], R141 ;  /* 0x0008408d02007388 */ /* 0x000fe20000004800 */
[----:B------:R-:W-:Y:S02]  /*a230*/  FFMA.FTZ R184, R220, UR43, R13 ;  /* 0x0000002bdcb87c23 */ /* 0x000fe4000801000d */
[----:B------:R-:W-:Y:S01]  /*a240*/  FFMA.FTZ R224, R218, UR43, R3 ;  /* 0x0000002bdae07c23 */ /* 0x000fe20008010003 */
[----:B------:R1:W-:Y:S01]  /*a250*/  STS [R2.X4+0x844], R139 ;  /* 0x0008448b02007388 */ /* 0x0003e20000004800 */
[----:B------:R-:W-:-:S02]  /*a260*/  FADD.FTZ R189, R134, R189 ;  /* 0x000000bd86bd7221 */ /* 0x000fc40000010000 */
[----:B---3--:R-:W-:Y:S02]  /*a270*/  FMUL.FTZ R147, R222, UR42 ;  /* 0x0000002ade937c20 */ /* 0x008fe40008410000 */
[----:B------:R-:W-:Y:S02]  /*a280*/  FMUL.FTZ R149, R178, UR42 ;  /* 0x0000002ab2957c20 */ /* 0x000fe40008410000 */
[----:B------:R-:W-:Y:S02]  /*a290*/  FMUL.FTZ R148, R216, UR42 ;  /* 0x0000002ad8947c20 */ /* 0x000fe40008410000 */
[----:B------:R-:W-:Y:S02]  /*a2a0*/  FMUL.FTZ R145, R217, UR42 ;  /* 0x0000002ad9917c20 */ /* 0x000fe40008410000 */
[----:B-1----:R-:W-:Y:S02]  /*a2b0*/  FMUL.FTZ R2, R218, UR42 ;  /* 0x0000002ada027c20 */ /* 0x002fe40008410000 */
[----:B------:R-:W-:-:S02]  /*a2c0*/  FMUL.FTZ R146, R214, UR42 ;  /* 0x0000002ad6927c20 */ /* 0x000fc40008410000 */
        /* <DEDUP_REMOVED lines=14> */
[----:B------:R-:W-:Y:S02]  /*a3b0*/  FADD.FTZ R177, R131, R230 ;  /* 0x000000e683b17221 */ /* 0x000fe40000010000 */
[----:B------:R-:W-:Y:S02]  /*a3c0*/  FFMA.FTZ R194, R231, UR43, -R194 ;  /* 0x0000002be7c27c23 */ /* 0x000fe400080108c2 */
[----:B------:R-:W-:Y:S02]  /*a3d0*/  FFMA.FTZ R158, R229, UR43, -R158 ;  /* 0x0000002be59e7c23 */ /* 0x000fe4000801089e */
[----:B------:R-:W-:-:S02]  /*a3e0*/  FFMA.FTZ R179, R234, UR43, R179 ;  /* 0x0000002beab37c23 */ /* 0x000fc400080100b3 */
[----:B------:R-:W-:Y:S02]  /*a3f0*/  FADD.FTZ R189, R189, R228 ;  /* 0x000000e4bdbd7221 */ /* 0x000fe40000010000 */
        /* <DEDUP_REMOVED lines=50> */
.L_x_10572:
[----:B------:R-:W-:Y:S05]  /*a720*/  BSYNC B0 ;  /* 0x0000000000007941 */ /* 0x000fea0003800000 */
.L_x_10571:
[----:B------:R-:W-:Y:S01]  /*a730*/  ULDC.64 UR32, c[0x0][0x298] ;  /* 0x0000a60000207ab9 */ /* 0x000fe20000000a00 */
[----:B-1----:R-:W-:Y:S01]  /*a740*/  FMUL.FTZ R13, R0, R200 ;  /* 0x000000c8000d7220 */ /* 0x002fe20000410000 */
[----:B------:R-:W-:Y:S01]  /*a750*/  USHF.R.U32.HI UR37, URZ, 0x1, UR33 ;  /* 0x000000013f257899 */ /* 0x000fe20008011621 */
[----:B------:R-:W-:Y:S01]  /*a760*/  FADD.FTZ R177, R177, R202 ;  /* 0x000000cab1b17221 */ /* 0x000fe20000010000 */
[----:B------:R-:W-:Y:S01]  /*a770*/  USHF.R.U64 UR36, UR32, 0x1, UR33 ;  /* 0x0000000120247899 */ /* 0x000fe20008001221 */
[----:B------:R-:W-:Y:S01]  /*a780*/  FADD.FTZ R190, R190, -R13 ;  /* 0x8000000dbebe7221 */ /* 0x000fe20000010000 */
[----:B------:R-:W-:Y:S01]  /*a790*/  UIMAD UR37, UR37, UR31, URZ ;  /* 0x0000001f252572a4 */ /* 0x000fe2000f8e023f */
[----:B------:R-:W-:Y:S01]  /*a7a0*/  IADD3 R13, R96, 0x20, RZ ;  /* 0x00000020600d7810 */ /* 0x000fe20007ffe0ff */
[----:B------:R-:W-:Y:S01]  /*a7b0*/  UIMAD.WIDE.U32 UR32, UR36, UR31, URZ ;  /* 0x0000001f242072a5 */ /* 0x000fe2000f8e003f */
[----:B------:R-:W-:Y:S01]  /*a7c0*/  FMUL.FTZ R12, R0, R201 ;  /* 0x000000c9000c7220 */ /* 0x000fe20000410000 */
[----:B------:R-:W-:Y:S01]  /*a7d0*/  UIMAD UR40, UR38, UR36, UR37 ;  /* 0x00000024262872a4 */ /* 0x000fe2000f8e0225 */
[----:B------:R-:W-:Y:S01]  /*a7e0*/  LEA.HI.SX32 R13, R13, R96, 0x1b ;  /* 0x000000600d0d7211 */ /* 0x000fe200078fdaff */
[----:B------:R-:W-:Y:S01]  /*a7f0*/  ULDC UR41, c[0x0][0x174] ;  /* 0x00005d0000297ab9 */ /* 0x000fe20000000800 */
[----:B------:R-:W-:Y:S01]  /*a800*/  BSSY B0, `(.L_x_10573) ;  /* 0x0000025000007945 */ /* 0x000fe20003800000 */
[----:B------:R-:W-:Y:S01]  /*a810*/  ULDC.64 UR36, c[0x0][0x2a0] ;  /* 0x0000a80000247ab9 */ /* 0x000fe20000000a00 */
[----:B------:R-:W-:Y:S01]  /*a820*/  FADD.FTZ R132, R177, R132 ;  /* 0x00000084b1847221 */ /* 0x000fe20000010000 */
[----:B------:R-:W-:Y:S01]  /*a830*/  UIADD3 UR33, UR40, UR33, URZ ;  /* 0x0000002128217290 */ /* 0x000fe2000fffe03f */
[----:B------:R-:W1:Y:S01]  /*a840*/  LDS R13, [R13.X4+0x8c0] ;  /* 0x0008c0000d0d7984 */ /* 0x000e620000004800 */
[----:B------:R-:W-:Y:S01]  /*a850*/  UIMAD UR40, UR39, UR36, URZ ;  /* 0x00000024272872a4 */ /* 0x000fe2000f8e023f */
[----:B------:R-:W-:Y:S01]  /*a860*/  FADD.FTZ R193, R193, R12 ;  /* 0x0000000cc1c17221 */ /* 0x000fe20000010000 */
[----:B------:R-:W-:Y:S01]  /*a870*/  UIMAD.WIDE.U32 UR32, UR22, UR36, UR32 ;  /* 0x00000024162072a5 */ /* 0x000fe2000f8e0020 */
[C---:B------:R-:W-:Y:S01]  /*a880*/  ISETP.GE.AND P1, PT, R15.reuse, 0x41, PT ;  /* 0x000000410f00780c */ /* 0x040fe20003f26270 */
[----:B------:R-:W-:Y:S01]  /*a890*/  UIMAD UR40, UR22, UR37, UR40 ;  /* 0x00000025162872a4 */ /* 0x000fe2000f8e0228 */
[----:B------:R-:W-:-:S02]  /*a8a0*/  ISETP.GE.AND P2, PT, R15, 0x61, PT ;  /* 0x000000610f00780c */ /* 0x000fc40003f46270 */
        /* <DEDUP_REMOVED lines=17> */
[----:B------:R-:W-:Y:S01]  /*a9c0*/  FADD.FTZ R191, R189, R198 ;  /* 0x000000c6bdbf7221 */ /* 0x000fe20000010000 */
[----:B------:R-:W-:Y:S01]  /*a9d0*/  IADD3 R189, R96, 0x40, RZ ;  /* 0x0000004060bd7810 */ /* 0x000fe20007ffe0ff */
[----:B------:R-:W-:-:S03]  /*a9e0*/  IMAD.WIDE.U32 R2, R195, c[0x0][0x2b0], R2 ;  /* 0x0000ac00c3027a25 */ /* 0x000fc600078e0002 */
[----:B------:R-:W-:Y:S01]  /*a9f0*/  LEA.HI.SX32 R189, R189, R96, 0x1b ;  /* 0x00000060bdbd7211 */ /* 0x000fe200078fdaff */
[----:B------:R-:W-:Y:S01]  /*aa00*/  FADD.FTZ R177, R191, R14 ;  /* 0x0000000ebfb17221 */ /* 0x000fe20000010000 */
[----:B------:R-:W-:Y:S02]  /*aa10*/  IADD3 R3, R3, UR32, RZ ;  /* 0x0000002003037c10 */ /* 0x000fe4000fffe0ff */
[----:B------:R-:W-:Y:S01]  /*aa20*/  IADD3 R191, R96, 0x60, RZ ;  /* 0x0000006060bf7810 */ /* 0x000fe20007ffe0ff */
[----:B------:R-:W-:Y:S05]  /*aa30*/  @!P0 BRA `(.L_x_10574) ;  /* 0x0000001000008947 */ /* 0x000fea0003800000 */
[----:B-1----:R1:W-:Y:S02]  /*aa40*/  RED.E.ADD.F32.FTZ.RN.STRONG.GPU [R2.64+-0xf80], R13 ;  /* 0xfff0800d0200798e */ /* 0x0023e4000c10e7a2 */
.L_x_10574:
[----:B-1----:R-:W-:Y:S05]  /*aa50*/  BSYNC B0 ;  /* 0x0000000000007941 */ /* 0x002fea0003800000 */
.L_x_10573:
[----:B------:R-:W1:Y:S01]  /*aa60*/  LDS R189, [R189.X4+0x940] ;  /* 0x00094000bdbd7984 */ /* 0x000e620000004800 */
[----:B------:R-:W-:Y:S01]  /*aa70*/  BSSY B0, `(.L_x_10575) ;  /* 0x0000004000007945 */ /* 0x000fe20003800000 */
[----:B------:R-:W-:Y:S01]  /*aa80*/  LEA.HI.SX32 R191, R191, R96, 0x1b ;  /* 0x00000060bfbf7211 */ /* 0x000fe200078fdaff */
[----:B------:R-:W-:Y:S05]  /*aa90*/  @!P1 BRA `(.L_x_10576) ;  /* 0x0000001000009947 */ /* 0x000fea0003800000 */
[----:B-1----:R1:W-:Y:S02]  /*aaa0*/  RED.E.ADD.F32.FTZ.RN.STRONG.GPU [R2.64+-0xf00], R189 ;  /* 0xfff100bd0200798e */ /* 0x0023e4000c10e7a2 */
.L_x_10576:
[----:B------:R-:W-:Y:S05]  /*aab0*/  BSYNC B0 ;  /* 0x0000000000007941 */ /* 0x000fea0003800000 */
.L_x_10575:
[----:B------:R-:W3:Y:S01]  /*aac0*/  LDS R191, [R191.X4+0x9c0] ;  /* 0x0009c000bfbf7984 */ /* 0x000ee20000004800 */
[----:B------:R-:W-:Y:S01]  /*aad0*/  BSSY B0, `(.L_x_10577) ;  /* 0x0000005000007945 */ /* 0x000fe20003800000 */
[----:B------:R-:W-:-:S02]  /*aae0*/  IADD3 R13, R96, 0x80, RZ ;  /* 0x00000080600d7810 */ /* 0x000fc40007ffe0ff */
[----:B-1----:R-:W-:Y:S01]  /*aaf0*/  IADD3 R189, R96, 0xa0, RZ ;  /* 0x000000a060bd7810 */ /* 0x002fe20007ffe0ff */
[----:B------:R-:W-:Y:S05]  /*ab00*/  @!P2 BRA `(.L_x_10578) ;  /* 0x000000100000a947 */ /* 0x000fea0003800000 */
[----:B---3--:R1:W-:Y:S02]  /*ab10*/  RED.E.ADD.F32.FTZ.RN.STRONG.GPU [R2.64+-0xe80], R191 ;  /* 0xfff180bf0200798e */ /* 0x0083e4000c10e7a2 */
.L_x_10578:
[----:B------:R-:W-:Y:S05]  /*ab20*/  BSYNC B0 ;  /* 0x0000000000007941 */ /* 0x000fea0003800000 */
.L_x_10577:
        /* <DEDUP_REMOVED lines=14> */
.L_x_10580:
[----:B------:R-:W-:Y:S05]  /*ac10*/  BSYNC B0 ;  /* 0x0000000000007941 */ /* 0x000fea0003800000 */
.L_x_10579:
[----:B------:R-:W3:Y:S01]  /*ac20*/  LDS R189, [R189.X4+0xac0] ;  /* 0x000ac000bdbd7984 */ /* 0x000ee20000004800 */
[----:B------:R-:W-:Y:S01]  /*ac30*/  BSSY B0, `(.L_x_10581) ;  /* 0x0000005000007945 */ /* 0x000fe20003800000 */
[----:B-1----:R-:W-:-:S02]  /*ac40*/  IADD3 R13, R96, 0xe0, RZ ;  /* 0x000000e0600d7810 */ /* 0x002fc40007ffe0ff */
[----:B------:R-:W-:Y:S01]  /*ac50*/  LEA.HI.SX32 R191, R191, R96, 0x1b ;  /* 0x00000060bfbf7211 */ /* 0x000fe200078fdaff */
[----:B------:R-:W-:Y:S05]  /*ac60*/  @!P0 BRA `(.L_x_10582) ;  /* 0x0000001000008947 */ /* 0x000fea0003800000 */
[----:B---3--:R1:W-:Y:S02]  /*ac70*/  RED.E.ADD.F32.FTZ.RN.STRONG.GPU [R2.64+-0xd80], R189 ;  /* 0xfff280bd0200798e */ /* 0x0083e4000c10e7a2 */
.L_x_10582:
[----:B------:R-:W-:Y:S05]  /*ac80*/  BSYNC B0 ;  /* 0x0000000000007941 */ /* 0x000fea0003800000 */
.L_x_10581:
[----:B------:R-:W4:Y:S01]  /*ac90*/  LDS R191, [R191.X4+0xb40] ;  /* 0x000b4000bfbf7984 */ /* 0x000f220000004800 */
[----:B------:R-:W-:Y:S01]  /*aca0*/  BSSY B0, `(.L_x_10583) ;  /* 0x0000005000007945 */ /* 0x000fe20003800000 */
[----:B-1-3--:R-:W-:Y:S02]  /*acb0*/  IADD3 R189, R96, 0x100, RZ ;  /* 0x0000010060bd7810 */ /* 0x00afe40007ffe0ff */
[----:B------:R-:W-:Y:S01]  /*acc0*/  LEA.HI.SX32 R13, R13, R96, 0x1b ;  /* 0x000000600d0d7211 */ /* 0x000fe200078fdaff */
[----:B------:R-:W-:Y:S05]  /*acd0*/  @!P1 BRA `(.L_x_10584) ;  /* 0x0000001000009947 */ /* 0x000fea0003800000 */
[----:B----4-:R1:W-:Y:S02]  /*ace0*/  RED.E.ADD.F32.FTZ.RN.STRONG.GPU [R2.64+-0xd00], R191 ;  /* 0xfff300bf0200798e */ /* 0x0103e4000c10e7a2 */
.L_x_10584:
[----:B------:R-:W-:Y:S05]  /*acf0*/  BSYNC B0 ;  /* 0x0000000000007941 */ /* 0x000fea0003800000 */
.L_x_10583:
[----:B------:R-:W3:Y:S01]  /*ad00*/  LDS R13, [R13.X4+0xbc0] ;  /* 0x000bc0000d0d7984 */ /* 0x000ee20000004800 */
[----:B------:R-:W-:Y:S01]  /*ad10*/  BSSY B0, `(.L_x_10585) ;  /* 0x0000005000007945 */ /* 0x000fe20003800000 */
[----:B-1--4-:R-:W-:Y:S02]  /*ad20*/  IADD3 R191, R96, 0x120, RZ ;  /* 0x0000012060bf7810 */ /* 0x012fe40007ffe0ff */
[----:B------:R-:W-:Y:S01]  /*ad30*/  LEA.HI.SX32 R189, R189, R96, 0x1b ;  /* 0x00000060bdbd7211 */ /* 0x000fe200078fdaff */
[----:B------:R-:W-:Y:S05]  /*ad40*/  @!P2 BRA `(.L_x_10586) ;  /* 0x000000100000a947 */ /* 0x000fea0003800000 */
[----:B---3--:R1:W-:Y:S02]  /*ad50*/  RED.E.ADD.F32.FTZ.RN.STRONG.GPU [R2.64+-0xc80], R13 ;  /* 0xfff3800d0200798e */ /* 0x0083e4000c10e7a2 */
.L_x_10586:
[----:B------:R-:W-:Y:S05]  /*ad60*/  BSYNC B0 ;  /* 0x0000000000007941 */ /* 0x000fea0003800000 */
.L_x_10585:
[----:B------:R-:W4:Y:S01]  /*ad70*/  LDS R189, [R189.X4+0xc40] ;  /* 0x000c4000bdbd7984 */ /* 0x000f220000004800 */
[----:B------:R-:W-:Y:S01]  /*ad80*/  BSSY B0, `(.L_x_10587) ;  /* 0x0000005000007945 */ /* 0x000fe20003800000 */
[----:B-1-3--:R-:W-:-:S02]  /*ad90*/  IADD3 R13, R96, 0x140, RZ ;  /* 0x00000140600d7810 */ /* 0x00afc40007ffe0ff */
[----:B------:R-:W-:Y:S01]  /*ada0*/  LEA.HI.SX32 R191, R191, R96, 0x1b ;  /* 0x00000060bfbf7211 */ /* 0x000fe200078fdaff */
[----:B------:R-:W-:Y:S05]  /*adb0*/  @!P3 BRA `(.L_x_10588) ;  /* 0x000000100000b947 */ /* 0x000fea0003800000 */
[----:B----4-:R1:W-:Y:S02]  /*adc0*/  RED.E.ADD.F32.FTZ.RN.STRONG.GPU [R2.64+-0xc00], R189 ;  /* 0xfff400bd0200798e */ /* 0x0103e4000c10e7a2 */
.L_x_10588:
[----:B------:R-:W-:Y:S05]  /*add0*/  BSYNC B0 ;  /* 0x0000000000007941 */ /* 0x000fea0003800000 */
.L_x_10587:
[----:B------:R-:W3:Y:S01]  /*ade0*/  LDS R191, [R191.X4+0xcc0] ;  /* 0x000cc000bfbf7984 */ /* 0x000ee20000004800 */
[----:B------:R-:W-:Y:S01]  /*adf0*/  BSSY B0, `(.L_x_10589) ;  /* 0x0000004000007945 */ /* 0x000fe20003800000 */
[----:B------:R-:W-:Y:S01]  /*ae00*/  LEA.HI.SX32 R13, R13, R96, 0x1b ;  /* 0x000000600d0d7211 */ /* 0x000fe200078fdaff */
[----:B------:R-:W-:Y:S05]  /*ae10*/  @!P4 BRA `(.L_x_10590) ;  /* 0x000000100000c947 */ /* 0x000fea0003800000 */
[----:B---3--:R3:W-:Y:S02]  /*ae20*/  RED.E.ADD.F32.FTZ.RN.STRONG.GPU [R2.64+-0xb80], R191 ;  /* 0xfff480bf0200798e */ /* 0x0087e4000c10e7a2 */
.L_x_10590:
[----:B------:R-:W-:Y:S05]  /*ae30*/  BSYNC B0 ;  /* 0x0000000000007941 */ /* 0x000fea0003800000 */
.L_x_10589:
[----:B------:R-:W1:Y:S01]  /*ae40*/  LDS R13, [R13.X4+0xd40] ;  /* 0x000d40000d0d7984 */ /* 0x000e620000004800 */
[----:B------:R-:W-:Y:S01]  /*ae50*/  BSSY B0, `(.L_x_10591) ;  /* 0x0000005000007945 */ /* 0x000fe20003800000 */
[C---:B-1--4-:R-:W-:Y:S02]  /*ae60*/  IADD3 R189, R96.reuse, 0x160, RZ ;  /* 0x0000016060bd7810 */ /* 0x052fe40007ffe0ff */
[----:B---3--:R-:W-:Y:S01]  /*ae70*/  IADD3 R191, R96, 0x180, RZ ;  /* 0x0000018060bf7810 */ /* 0x008fe20007ffe0ff */
[----:B------:R-:W-:Y:S05]  /*ae80*/  @!P5 BRA `(.L_x_10592) ;  /* 0x000000100000d947 */ /* 0x000fea0003800000 */
[----:B------:R1:W-:Y:S02]  /*ae90*/  RED.E.ADD.F32.FTZ.RN.STRONG.GPU [R2.64+-0xb00], R13 ;  /* 0xfff5000d0200798e */ /* 0x0003e4000c10e7a2 */
.L_x_10592:
[----:B------:R-:W-:Y:S05]  /*aea0*/  BSYNC B0 ;  /* 0x0000000000007941 */ /* 0x000fea0003800000 */
.L_x_10591:
        /* <DEDUP_REMOVED lines=14> */
.L_x_10594:
[----:B------:R-:W-:Y:S05]  /*af90*/  BSYNC B0 ;  /* 0x0000000000007941 */ /* 0x000fea0003800000 */
.L_x_10593:
[----:B------:R-:W3:Y:S01]  /*afa0*/  LDS R191, [R191.X4+0xe40] ;  /* 0x000e4000bfbf7984 */ /* 0x000ee20000004800 */
[----:B------:R-:W-:Y:S01]  /*afb0*/  BSSY B0, `(.L_x_10595) ;  /* 0x0000005000007945 */ /* 0x000fe20003800000 */
[----:B-1----:R-:W-:Y:S02]  /*afc0*/  IADD3 R189, R96, 0x1c0, RZ ;  /* 0x000001c060bd7810 */ /* 0x002fe40007ffe0ff */
[----:B------:R-:W-:Y:S01]  /*afd0*/  LEA.HI.SX32 R13, R13, R96, 0x1b ;  /* 0x000000600d0d7211 */ /* 0x000fe200078fdaff */
[----:B------:R-:W-:Y:S05]  /*afe0*/  @!P0 BRA `(.L_x_10596) ;  /* 0x0000001000008947 */ /* 0x000fea0003800000 */
[----:B---3--:R1:W-:Y:S02]  /*aff0*/  RED.E.ADD.F32.FTZ.RN.STRONG.GPU [R2.64+-0xa00], R191 ;  /* 0xfff600bf0200798e */ /* 0x0083e4000c10e7a2 */
.L_x_10596:
[----:B------:R-:W-:Y:S05]  /*b000*/  BSYNC B0 ;  /* 0x0000000000007941 */ /* 0x000fea0003800000 */
.L_x_10595:
[----:B------:R-:W4:Y:S01]  /*b010*/  LDS R13, [R13.X4+0xec0] ;  /* 0x000ec0000d0d7984 */ /* 0x000f220000004800 */
[----:B------:R-:W-:Y:S01]  /*b020*/  BSSY B0, `(.L_x_10597) ;  /* 0x0000005000007945 */ /* 0x000fe20003800000 */
[----:B-1-3--:R-:W-:-:S02]  /*b030*/  IADD3 R191, R96, 0x1e0, RZ ;  /* 0x000001e060bf7810 */ /* 0x00afc40007ffe0ff */
[----:B------:R-:W-:Y:S01]  /*b040*/  LEA.HI.SX32 R189, R189, R96, 0x1b ;  /* 0x00000060bdbd7211 */ /* 0x000fe200078fdaff */
[----:B------:R-:W-:Y:S05]  /*b050*/  @!P1 BRA `(.L_x_10598) ;  /* 0x0000001000009947 */ /* 0x000fea0003800000 */
[----:B----4-:R1:W-:Y:S02]  /*b060*/  RED.E.ADD.F32.FTZ.RN.STRONG.GPU [R2.64+-0x980], R13 ;  /* 0xfff6800d0200798e */ /* 0x0103e4000c10e7a2 */
.L_x_10598:
[----:B------:R-:W-:Y:S05]  /*b070*/  BSYNC B0 ;  /* 0x0000000000007941 */ /* 0x000fea0003800000 */
.L_x_10597:
[----:B------:R-:W3:Y:S01]  /*b080*/  LDS R189, [R189.X4+0xf40] ;  /* 0x000f4000bdbd7984 */ /* 0x000ee20000004800 */
[----:B------:R-:W-:Y:S01]  /*b090*/  BSSY B0, `(.L_x_10599) ;  /* 0x0000004000007945 */ /* 0x000fe20003800000 */
[----:B------:R-:W-:Y:S01]  /*b0a0*/  LEA.HI.SX32 R191, R191, R96, 0x1b ;  /* 0x00000060bfbf7211 */ /* 0x000fe200078fdaff */
[----:B------:R-:W-:Y:S05]  /*b0b0*/  @!P2 BRA `(.L_x_10600) ;  /* 0x000000100000a947 */ /* 0x000fea0003800000 */
[----:B---3--:R3:W-:Y:S02]  /*b0c0*/  RED.E.ADD.F32.FTZ.RN.STRONG.GPU [R2.64+-0x900], R189 ;  /* 0xfff700bd0200798e */ /* 0x0087e4000c10e7a2 */
.L_x_10600:
[----:B------:R-:W-:Y:S05]  /*b0d0*/  BSYNC B0 ;  /* 0x0000000000007941 */ /* 0x000fea0003800000 */
.L_x_10599:
[----:B------:R-:W1:Y:S01]  /*b0e0*/  LDS R191, [R191.X4+0xfc0] ;  /* 0x000fc000bfbf7984 */ /* 0x000e620000004800 */
[----:B------:R-:W-:Y:S01]  /*b0f0*/  BSSY B0, `(.L_x_10601) ;  /* 0x0000005000007945 */ /* 0x000fe20003800000 */
[----:B-1--4-:R-:W-:Y:S02]  /*b100*/  IADD3 R13, R96, 0x220, RZ ;  /* 0x00000220600d7810 */ /* 0x012fe40007ffe0ff */
[----:B------:R-:W-:Y:S01]  /*b110*/  LEA.HI.SX32 R127, R127, R96, 0x1b ;  /* 0x000000607f7f7211 */ /* 0x000fe200078fdaff */
[----:B------:R-:W-:Y:S05]  /*b120*/  @!P3 BRA `(.L_x_10602) ;  /* 0x000000100000b947 */ /* 0x000fea0003800000 */
[----:B------:R1:W-:Y:S02]  /*b130*/  RED.E.ADD.F32.FTZ.RN.STRONG.GPU [R2.64+-0x880], R191 ;  /* 0xfff780bf0200798e */ /* 0x0003e4000c10e7a2 */
.L_x_10602:
[----:B------:R-:W-:Y:S05]  /*b140*/  BSYNC B0 ;  /* 0x0000000000007941 */ /* 0x000fea0003800000 */
.L_x_10601:
[----:B------:R-:W4:Y:S01]  /*b150*/  LDS R127, [R127.X4+0x1040] ;  /* 0x001040007f7f7984 */ /* 0x000f220000004800 */
[----:B------:R-:W-:Y:S01]  /*b160*/  BSSY B0, `(.L_x_10603) ;  /* 0x0000004000007945 */ /* 0x000fe20003800000 */
[----:B------:R-:W-:Y:S01]  /*b170*/  LEA.HI.SX32 R13, R13, R96, 0x1b ;  /* 0x000000600d0d7211 */ /* 0x000fe200078fdaff */
[----:B------:R-:W-:Y:S05]  /*b180*/  @!P4 BRA `(.L_x_10604) ;  /* 0x000000100000c947 */ /* 0x000fea0003800000 */
[----:B----4-:R4:W-:Y:S02]  /*b190*/  RED.E.ADD.F32.FTZ.RN.STRONG.GPU [R2.64+-0x800], R127 ;  /* 0xfff8007f0200798e */ /* 0x0109e4000c10e7a2 */
.L_x_10604:
[----:B------:R-:W-:Y:S05]  /*b1a0*/  BSYNC B0 ;  /* 0x0000000000007941 */ /* 0x000fea0003800000 */
.L_x_10603:
[----:B------:R-:W1:Y:S01]  /*b1b0*/  LDS R13, [R13.X4+0x10c0] ;  /* 0x0010c0000d0d7984 */ /* 0x000e620000004800 */
[----:B------:R-:W-:Y:S01]  /*b1c0*/  BSSY B0, `(.L_x_10605) ;  /* 0x0000005000007945 */ /* 0x000fe20003800000 */
[----:B----4-:R-:W-:-:S02]  /*b1d0*/  IADD3 R127, R96, 0x240, RZ ;  /* 0x00000240607f7810 */ /* 0x010fc40007ffe0ff */
[----:B---3--:R-:W-:Y:S01]  /*b1e0*/  IADD3 R189, R96, 0x260, RZ ;  /* 0x0000026060bd7810 */ /* 0x008fe20007ffe0ff */
[----:B------:R-:W-:Y:S05]  /*b1f0*/  @!P5 BRA `(.L_x_10606) ;  /* 0x000000100000d947 */ /* 0x000fea0003800000 */
[----:B-1----:R1:W-:Y:S02]  /*b200*/  RED.E.ADD.F32.FTZ.RN.STRONG.GPU [R2.64+-0x780], R13 ;  /* 0xfff8800d0200798e */ /* 0x0023e4000c10e7a2 */
.L_x_10606:
[----:B------:R-:W-:Y:S05]  /*b210*/  BSYNC B0 ;  /* 0x0000000000007941 */ /* 0x000fea0003800000 */
.L_x_10605:
        /* <DEDUP_REMOVED lines=14> */
.L_x_10608:
[----:B------:R-:W-:Y:S05]  /*b300*/  BSYNC B0 ;  /* 0x0000000000007941 */ /* 0x000fea0003800000 */
.L_x_10607:
[----:B------:R-:W3:Y:S01]  /*b310*/  LDS R189, [R189.X4+0x11c0] ;  /* 0x0011c000bdbd7984 */ /* 0x000ee20000004800 */
[----:B------:R-:W-:Y:S01]  /*b320*/  BSSY B0, `(.L_x_10609) ;  /* 0x0000005000007945 */ /* 0x000fe20003800000 */
[----:B-1----:R-:W-:-:S02]  /*b330*/  IADD3 R127, R96, 0x2a0, RZ ;  /* 0x000002a0607f7810 */ /* 0x002fc40007ffe0ff */
[----:B------:R-:W-:Y:S01]  /*b340*/  LEA.HI.SX32 R13, R13, R96, 0x1b ;  /* 0x000000600d0d7211 */ /* 0x000fe200078fdaff */
[----:B------:R-:W-:Y:S05]  /*b350*/  @!P0 BRA `(.L_x_10610) ;  /* 0x0000001000008947 */ /* 0x000fea0003800000 */
[----:B---3--:R1:W-:Y:S02]  /*b360*/  RED.E.ADD.F32.FTZ.RN.STRONG.GPU [R2.64+-0x680], R189 ;  /* 0xfff980bd0200798e */ /* 0x0083e4000c10e7a2 */
.L_x_10610:
[----:B------:R-:W-:Y:S05]  /*b370*/  BSYNC B0 ;  /* 0x0000000000007941 */ /* 0x000fea0003800000 */
.L_x_10609:
[----:B------:R-:W4:Y:S01]  /*b380*/  LDS R13, [R13.X4+0x1240] ;  /* 0x001240000d0d7984 */ /* 0x000f220000004800 */
[----:B------:R-:W-:Y:S01]  /*b390*/  BSSY B0, `(.L_x_10611) ;  /* 0x0000005000007945 */ /* 0x000fe20003800000 */
[----:B-1-3--:R-:W-:Y:S02]  /*b3a0*/  IADD3 R189, R96, 0x2c0, RZ ;  /* 0x000002c060bd7810 */ /* 0x00afe40007ffe0ff */
[----:B------:R-:W-:Y:S01]  /*b3b0*/  LEA.HI.SX32 R127, R127, R96, 0x1b ;  /* 0x000000607f7f7211 */ /* 0x000fe200078fdaff */
[----:B------:R-:W-:Y:S05]  /*b3c0*/  @!P1 BRA `(.L_x_10612) ;  /* 0x0000001000009947 */ /* 0x000fea0003800000 */
[----:B----4-:R1:W-:Y:S02]  /*b3d0*/  RED.E.ADD.F32.FTZ.RN.STRONG.GPU [R2.64+-0x600], R13 ;  /* 0xfffa000d0200798e */ /* 0x0103e4000c10e7a2 */
.L_x_10612:
[----:B------:R-:W-:Y:S05]  /*b3e0*/  BSYNC B0 ;  /* 0x0000000000007941 */ /* 0x000fea0003800000 */
.L_x_10611:
[----:B------:R-:W3:Y:S01]  /*b3f0*/  LDS R127, [R127.X4+0x12c0] ;  /* 0x0012c0007f7f7984 */ /* 0x000ee20000004800 */
[----:B------:R-:W-:Y:S01]  /*b400*/  BSSY B0, `(.L_x_10613) ;  /* 0x0000005000007945 */ /* 0x000fe20003800000 */
[----:B-1--4-:R-:W-:Y:S02]  /*b410*/  IADD3 R13, R96, 0x2e0, RZ ;  /* 0x000002e0600d7810 */ /* 0x012fe40007ffe0ff */
[----:B------:R-:W-:Y:S01]  /*b420*/  LEA.HI.SX32 R189, R189, R96, 0x1b ;  /* 0x00000060bdbd7211 */ /* 0x000fe200078fdaff */
[----:B------:R-:W-:Y:S05]  /*b430*/  @!P2 BRA `(.L_x_10614) ;  /* 0x000000100000a947 */ /* 0x000fea0003800000 */
[----:B---3--:R1:W-:Y:S02]  /*b440*/  RED.E.ADD.F32.FTZ.RN.STRONG.GPU [R2.64+-0x580], R127 ;  /* 0xfffa807f0200798e */ /* 0x0083e4000c10e7a2 */
.L_x_10614:
[----:B------:R-:W-:Y:S05]  /*b450*/  BSYNC B0 ;  /* 0x0000000000007941 */ /* 0x000fea0003800000 */
.L_x_10613:
[----:B------:R-:W4:Y:S01]  /*b460*/  LDS R189, [R189.X4+0x1340] ;  /* 0x00134000bdbd7984 */ /* 0x000f220000004800 */
[----:B------:R-:W-:Y:S01]  /*b470*/  BSSY B0, `(.L_x_10615) ;  /* 0x0000005000007945 */ /* 0x000fe20003800000 */
[----:B-1-3--:R-:W-:-:S02]  /*b480*/  IADD3 R127, R96, 0x300, RZ ;  /* 0x00000300607f7810 */ /* 0x00afc40007ffe0ff */
[----:B------:R-:W-:Y:S01]  /*b490*/  LEA.HI.SX32 R13, R13, R96, 0x1b ;  /* 0x000000600d0d7211 */ /* 0x000fe200078fdaff */
[----:B------:R-:W-:Y:S05]  /*b4a0*/  @!P3 BRA `(.L_x_10616) ;  /* 0x000000100000b947 */ /* 0x000fea0003800000 */
[----:B----4-:R1:W-:Y:S02]  /*b4b0*/  RED.E.ADD.F32.FTZ.RN.STRONG.GPU [R2.64+-0x500], R189 ;  /* 0xfffb00bd0200798e */ /* 0x0103e4000c10e7a2 */
.L_x_10616:
[----:B------:R-:W-:Y:S05]  /*b4c0*/  BSYNC B0 ;  /* 0x0000000000007941 */ /* 0x000fea0003800000 */
.L_x_10615:
[----:B------:R-:W3:Y:S01]  /*b4d0*/  LDS R13, [R13.X4+0x13c0] ;  /* 0x0013c0000d0d7984 */ /* 0x000ee20000004800 */
[----:B------:R-:W-:Y:S01]  /*b4e0*/  BSSY B0, `(.L_x_10617) ;  /* 0x0000004000007945 */ /* 0x000fe20003800000 */
[----:B------:R-:W-:Y:S01]  /*b4f0*/  LEA.HI.SX32 R127, R127, R96, 0x1b ;  /* 0x000000607f7f7211 */ /* 0x000fe200078fdaff */
[----:B------:R-:W-:Y:S05]  /*b500*/  @!P4 BRA `(.L_x_10618) ;  /* 0x000000100000c947 */ /* 0x000fea0003800000 */
[----:B---3--:R3:W-:Y:S02]  /*b510*/  RED.E.ADD.F32.FTZ.RN.STRONG.GPU [R2.64+-0x480], R13 ;  /* 0xfffb800d0200798e */ /* 0x0087e4000c10e7a2 */
.L_x_10618:
[----:B------:R-:W-:Y:S05]  /*b520*/  BSYNC B0 ;  /* 0x0000000000007941 */ /* 0x000fea0003800000 */
.L_x_10617:
[----:B------:R-:W1:Y:S01]  /*b530*/  LDS R127, [R127.X4+0x1440] ;  /* 0x001440007f7f7984 */ /* 0x000e620000004800 */
[----:B------:R-:W-:Y:S01]  /*b540*/  BSSY B0, `(.L_x_10619) ;  /* 0x0000005000007945 */ /* 0x000fe20003800000 */
[C---:B---3--:R-:W-:Y:S02]  /*b550*/  IADD3 R13, R96.reuse, 0x320, RZ ;  /* 0x00000320600d7810 */ /* 0x048fe40007ffe0ff */
[----:B-1--4-:R-:W-:Y:S01]  /*b560*/  IADD3 R189, R96, 0x340, RZ ;  /* 0x0000034060bd7810 */ /* 0x012fe20007ffe0ff */
[----:B------:R-:W-:Y:S05]  /*b570*/  @!P5 BRA `(.L_x_10620) ;  /* 0x000000100000d947 */ /* 0x000fea0003800000 */
[----:B------:R1:W-:Y:S02]  /*b580*/  RED.E.ADD.F32.FTZ.RN.STRONG.GPU [R2.64+-0x400], R127 ;  /* 0xfffc007f0200798e */ /* 0x0003e4000c10e7a2 */
.L_x_10620:
[----:B------:R-:W-:Y:S05]  /*b590*/  BSYNC B0 ;  /* 0x0000000000007941 */ /* 0x000fea0003800000 */
.L_x_10619:
        /* <DEDUP_REMOVED lines=14> */
.L_x_10622:
[----:B------:R-:W-:Y:S05]  /*b680*/  BSYNC B0 ;  /* 0x0000000000007941 */ /* 0x000fea0003800000 */
.L_x_10621:
[----:B------:R-:W3:Y:S01]  /*b690*/  LDS R189, [R189.X4+0x1540] ;  /* 0x00154000bdbd7984 */ /* 0x000ee20000004800 */
[----:B------:R-:W-:Y:S01]  /*b6a0*/  BSSY B0, `(.L_x_10623) ;  /* 0x0000005000007945 */ /* 0x000fe20003800000 */
[----:B-1----:R-:W-:Y:S02]  /*b6b0*/  IADD3 R13, R96, 0x380, RZ ;  /* 0x00000380600d7810 */ /* 0x002fe40007ffe0ff */
[----:B------:R-:W-:Y:S01]  /*b6c0*/  LEA.HI.SX32 R127, R127, R96, 0x1b ;  /* 0x000000607f7f7211 */ /* 0x000fe200078fdaff */
[----:B------:R-:W-:Y:S05]  /*b6d0*/  @!P0 BRA `(.L_x_10624) ;  /* 0x0000001000008947 */ /* 0x000fea0003800000 */
[----:B---3--:R1:W-:Y:S02]  /*b6e0*/  RED.E.ADD.F32.FTZ.RN.STRONG.GPU [R2.64+-0x300], R189 ;  /* 0xfffd00bd0200798e */ /* 0x0083e4000c10e7a2 */
.L_x_10624:
[----:B------:R-:W-:Y:S05]  /*b6f0*/  BSYNC B0 ;  /* 0x0000000000007941 */ /* 0x000fea0003800000 */
.L_x_10623:
[----:B------:R-:W4:Y:S01]  /*b700*/  LDS R127, [R127.X4+0x15c0] ;  /* 0x0015c0007f7f7984 */ /* 0x000f220000004800 */
[----:B------:R-:W-:Y:S01]  /*b710*/  BSSY B0, `(.L_x_10625) ;  /* 0x0000005000007945 */ /* 0x000fe20003800000 */
[----:B------:R-:W-:-:S02]  /*b720*/  IADD3 R15, R96, 0x3a0, RZ ;  /* 0x000003a0600f7810 */ /* 0x000fc40007ffe0ff */
[----:B------:R-:W-:Y:S01]  /*b730*/  LEA.HI.SX32 R13, R13, R96, 0x1b ;  /* 0x000000600d0d7211 */ /* 0x000fe200078fdaff */
[----:B------:R-:W-:Y:S05]  /*b740*/  @!P1 BRA `(.L_x_10626) ;  /* 0x0000001000009947 */ /* 0x000fea0003800000 */
[----:B----4-:R4:W-:Y:S02]  /*b750*/  RED.E.ADD.F32.FTZ.RN.STRONG.GPU [R2.64+-0x280], R127 ;  /* 0xfffd807f0200798e */ /* 0x0109e4000c10e7a2 */
.L_x_10626:
[----:B------:R-:W-:Y:S05]  /*b760*/  BSYNC B0 ;  /* 0x0000000000007941 */ /* 0x000fea0003800000 */
.L_x_10625:
[----:B------:R-:W1:Y:S01]  /*b770*/  LDS R13, [R13.X4+0x1640] ;  /* 0x001640000d0d7984 */ /* 0x000e620000004800 */
[----:B------:R-:W-:Y:S01]  /*b780*/  BSSY B0, `(.L_x_10627) ;  /* 0x0000005000007945 */ /* 0x000fe20003800000 */
[----:B----4-:R-:W-:Y:S02]  /*b790*/  IADD3 R127, R96, 0x3c0, RZ ;  /* 0x000003c0607f7810 */ /* 0x010fe40007ffe0ff */
[----:B------:R-:W-:Y:S01]  /*b7a0*/  LEA.HI.SX32 R15, R15, R96, 0x1b ;  /* 0x000000600f0f7211 */ /* 0x000fe200078fdaff */
[----:B------:R-:W-:Y:S05]  /*b7b0*/  @!P2 BRA `(.L_x_10628) ;  /* 0x000000100000a947 */ /* 0x000fea0003800000 */
[----:B-1----:R1:W-:Y:S02]  /*b7c0*/  RED.E.ADD.F32.FTZ.RN.STRONG.GPU [R2.64+-0x200], R13 ;  /* 0xfffe000d0200798e */ /* 0x0023e4000c10e7a2 */
.L_x_10628:
[----:B------:R-:W-:Y:S05]  /*b7d0*/  BSYNC B0 ;  /* 0x0000000000007941 */ /* 0x000fea0003800000 */
.L_x_10627:
[----:B------:R-:W4:Y:S01]  /*b7e0*/  LDS R15, [R15.X4+0x16c0] ;  /* 0x0016c0000f0f7984 */ /* 0x000f220000004800 */
[----:B------:R-:W-:Y:S01]  /*b7f0*/  BSSY B0, `(.L_x_10629) ;  /* 0x0000005000007945 */ /* 0x000fe20003800000 */
[----:B-1----:R-:W-:Y:S02]  /*b800*/  IADD3 R13, R96, 0x3e0, RZ ;  /* 0x000003e0600d7810 */ /* 0x002fe40007ffe0ff */
[----:B------:R-:W-:Y:S01]  /*b810*/  LEA.HI.SX32 R127, R127, R96, 0x1b ;  /* 0x000000607f7f7211 */ /* 0x000fe200078fdaff */
[----:B------:R-:W-:Y:S05]  /*b820*/  @!P3 BRA `(.L_x_10630) ;  /* 0x000000100000b947 */ /* 0x000fea0003800000 */
[----:B----4-:R1:W-:Y:S02]  /*b830*/  RED.E.ADD.F32.FTZ.RN.STRONG.GPU [R2.64+-0x180], R15 ;  /* 0xfffe800f0200798e */ /* 0x0103e4000c10e7a2 */
.L_x_10630:
[----:B------:R-:W-:Y:S05]  /*b840*/  BSYNC B0 ;  /* 0x0000000000007941 */ /* 0x000fea0003800000 */
.L_x_10629:
[----:B------:R-:W1:Y:S01]  /*b850*/  LDS R127, [R127.X4+0x1740] ;  /* 0x001740007f7f7984 */ /* 0x000e620000004800 */
[----:B------:R-:W-:Y:S01]  /*b860*/  BSSY B0, `(.L_x_10631) ;  /* 0x0000004000007945 */ /* 0x000fe20003800000 */
[----:B------:R-:W-:Y:S01]  /*b870*/  LEA.HI.SX32 R13, R13, R96, 0x1b ;  /* 0x000000600d0d7211 */ /* 0x000fe200078fdaff */
[----:B------:R-:W-:Y:S05]  /*b880*/  @!P4 BRA `(.L_x_10632) ;  /* 0x000000100000c947 */ /* 0x000fea0003800000 */
[----:B-1----:R1:W-:Y:S02]  /*b890*/  RED.E.ADD.F32.FTZ.RN.STRONG.GPU [R2.64+-0x100], R127 ;  /* 0xffff007f0200798e */ /* 0x0023e4000c10e7a2 */
.L_x_10632:
[----:B------:R-:W-:Y:S05]  /*b8a0*/  BSYNC B0 ;  /* 0x0000000000007941 */ /* 0x000fea0003800000 */
.L_x_10631:
[----:B------:R-:W4:Y:S01]  /*b8b0*/  LDS R13, [R13.X4+0x17c0] ;  /* 0x0017c0000d0d7984 */ /* 0x000f220000004800 */
[----:B------:R-:W-:Y:S01]  /*b8c0*/  BSSY B0, `(.L_x_10633) ;  /* 0x0000003000007945 */ /* 0x000fe20003800000 */
[----:B------:R-:W-:Y:S05]  /*b8d0*/  @!P5 BRA `(.L_x_10634) ;  /* 0x000000100000d947 */ /* 0x000fea0003800000 */
[----:B----4-:R4:W-:Y:S02]  /*b8e0*/  RED.E.ADD.F32.FTZ.RN.STRONG.GPU [R2.64+-0x80], R13 ;  /* 0xffff800d0200798e */ /* 0x0109e4000c10e7a2 */
.L_x_10634:
[----:B------:R-:W-:Y:S05]  /*b8f0*/  BSYNC B0 ;  /* 0x0000000000007941 */ /* 0x000fea0003800000 */
.L_x_10633:
        /* <DEDUP_REMOVED lines=29> */
[----:B------:R-:W-:Y:S01]  /*bad0*/  ISETP.GT.AND P0, PT, R94, 0x1d, PT ;  /* 0x0000001d5e00780c */ /* 0x000fe20003f04270 */
[----:B------:R-:W-:Y:S02]  /*bae0*/  FMUL.FTZ R3, R124, R178 ;  /* 0x000000b27c037220 */ /* 0x000fe40000410000 */
[----:B------:R-:W3:Y:S01]  /*baf0*/  SHFL.DOWN PT, R124, R15, 0x2, 0x1f ;  /* 0x08401f000f7c7f89 */ /* 0x000ee200000e0000 */
[----:B------:R-:W-:Y:S02]  /*bb00*/  FMUL.FTZ R148, R169, R148 ;  /* 0x00000094a9947220 */ /* 0x000fe40000410000 */
[----:B------:R-:W-:Y:S01]  /*bb10*/  FFMA.FTZ R3, R126, R222, R3 ;  /* 0x000000de7e037223 */ /* 0x000fe20000010003 */
[----:B------:R-:W5:Y:S01]  /*bb20*/  SHFL.DOWN PT, R127, R12, 0x2, 0x1f ;  /* 0x08401f000c7f7f89 */ /* 0x000f6200000e0000 */
[----:B------:R-:W-:-:S02]  /*bb30*/  FMUL.FTZ R194, R199, R194 ;  /* 0x000000c2c7c27220 */ /* 0x000fc40000410000 */
[----:B------:R-:W-:Y:S02]  /*bb40*/  FFMA.FTZ R18, R18, R3, R147 ;  /* 0x0000000312127223 */ /* 0x000fe40000010093 */
[----:B------:R-:W-:Y:S02]  /*bb50*/  FFMA.FTZ R48, R3, R79, R48 ;  /* 0x0000004f03307223 */ /* 0x000fe40000010030 */
[----:B------:R-:W-:Y:S02]  /*bb60*/  FADD.FTZ R69, R18, R69 ;  /* 0x0000004512457221 */ /* 0x000fe40000010000 */
[----:B-1----:R-:W-:Y:S02]  /*bb70*/  @!P0 FADD.FTZ R13, R13, R2 ;  /* 0x000000020d0d8221 */ /* 0x002fe40000010000 */
[----:B------:R-:W-:Y:S02]  /*bb80*/  FMUL.FTZ R215, R116, R215 ;  /* 0x000000d774d77220 */ /* 0x000fe40000410000 */
[----:B----4-:R-:W-:Y:S01]  /*bb90*/  @!P0 FADD.FTZ R14, R14, R177 ;  /* 0x000000b10e0e8221 */ /* 0x010fe20000010000 */
[----:B------:R-:W1:Y:S01]  /*bba0*/  SHFL.DOWN PT, R2, R13, 0x4, 0x1f ;  /* 0x08801f000d027f89 */ /* 0x000e6200000e0000 */
[----:B------:R-:W-:-:S02]  /*bbb0*/  FMUL.FTZ R146, R167, R146 ;  /* 0x00000092a7927220 */ /* 0x000fc40000410000 */
[----:B------:R-:W-:Y:S01]  /*bbc0*/  FMUL.FTZ R107, R107, R213 ;  /* 0x000000d56b6b7220 */ /* 0x000fe20000410000 */
[----:B------:R-:W4:Y:S01]  /*bbd0*/  SHFL.DOWN PT, R19, R14, 0x4, 0x1f ;  /* 0x08801f000e137f89 */ /* 0x000f2200000e0000 */
[----:B------:R-:W-:Y:S02]  /*bbe0*/  FMUL.FTZ R144, R165, R144 ;  /* 0x00000090a5907220 */ /* 0x000fe40000410000 */
[----:B---3--:R-:W-:Y:S02]  /*bbf0*/  @!P0 FADD.FTZ R15, R15, R124 ;  /* 0x0000007c0f0f8221 */ /* 0x008fe40000010000 */
[----:B------:R-:W-:Y:S02]  /*bc00*/  FMUL.FTZ R211, R106, R211 ;  /* 0x000000d36ad37220 */ /* 0x000fe40000410000 */
[----:B-----5:R-:W-:Y:S01]  /*bc10*/  @!P0 FADD.FTZ R12, R12, R127 ;  /* 0x0000007f0c0c8221 */ /* 0x020fe20000010000 */
[----:B------:R-:W3:Y:S01]  /*bc20*/  SHFL.DOWN PT, R18, R15, 0x4, 0x1f ;  /* 0x08801f000f127f89 */ /* 0x000ee200000e0000 */
        /* <DEDUP_REMOVED lines=8> */
[----:B-1----:R-:W-:-:S02]  /*bcb0*/  @!P0 FADD.FTZ R13, R13, R2 ;  /* 0x000000020d0d8221 */ /* 0x002fc40000010000 */
[----:B----4-:R-:W-:Y:S02]  /*bcc0*/  @!P0 FADD.FTZ R14, R14, R19 ;  /* 0x000000130e0e8221 */ /* 0x010fe40000010000 */
[----:B------:R-:W-:Y:S01]  /*bcd0*/  FMUL.FTZ R133, R16, R133 ;  /* 0x0000008510857220 */ /* 0x000fe20000410000 */
[----:B------:R-:W1:Y:S01]  /*bce0*/  SHFL.DOWN PT, R2, R13, 0x8, 0x1f ;  /* 0x09001f000d027f89 */ /* 0x000e6200000e0000 */
[----:B------:R-:W-:Y:S02]  /*bcf0*/  FMUL.FTZ R233, R26, R233 ;  /* 0x000000e91ae97220 */ /* 0x000fe40000410000 */
[----:B------:R-:W-:Y:S01]  /*bd00*/  FMUL.FTZ R131, R20, R131 ;  /* 0x0000008314837220 */ /* 0x000fe20000410000 */
[----:B------:R-:W4:Y:S01]  /*bd10*/  SHFL.DOWN PT, R19, R14, 0x8, 0x1f ;  /* 0x09001f000e137f89 */ /* 0x000f2200000e0000 */
        /* <DEDUP_REMOVED lines=12> */
[----:B-1----:R-:W-:Y:S02]  /*bde0*/  @!P0 FADD.FTZ R13, R13, R2 ;  /* 0x000000020d0d8221 */ /* 0x002fe40000010000 */
[----:B------:R-:W-:Y:S02]  /*bdf0*/  FFMA.FTZ R216, R111, R216, R115 ;  /* 0x000000d86fd87223 */ /* 0x000fe40000010073 */
[----:B----4-:R-:W-:Y:S01]  /*be00*/  @!P0 FADD.FTZ R14, R14, R19 ;  /* 0x000000130e0e8221 */ /* 0x010fe20000010000 */
[----:B------:R-:W1:Y:S01]  /*be10*/  SHFL.DOWN PT, R2, R13, 0x10, 0x1f ;  /* 0x0a001f000d027f89 */ /* 0x000e6200000e0000 */
[----:B------:R-:W-:-:S02]  /*be20*/  FFMA.FTZ R145, R170, R145, R148 ;  /* 0x00000091aa917223 */ /* 0x000fc40000010094 */
[----:B------:R-:W-:Y:S01]  /*be30*/  FFMA.FTZ R155, R154, R155, R194 ;  /* 0x0000009b9a9b7223 */ /* 0x000fe200000100c2 */
[----:B------:R-:W4:Y:S01]  /*be40*/  SHFL.DOWN PT, R19, R14, 0x10, 0x1f ;  /* 0x0a001f000e137f89 */ /* 0x000f2200000e0000 */
        /* <DEDUP_REMOVED lines=12> */
[----:B-1----:R-:W-:Y:S02]  /*bf10*/  @!P0 FADD.FTZ R13, R13, R2 ;  /* 0x000000020d0d8221 */ /* 0x002fe40000010000 */
[----:B------:R-:W-:-:S02]  /*bf20*/  FFMA.FTZ R137, R162, R137, R140 ;  /* 0x00000089a2897223 */ /* 0x000fc4000001008c */
[----:B----4-:R-:W-:Y:S02]  /*bf30*/  @!P0 FADD.FTZ R14, R14, R19 ;  /* 0x000000130e0e8221 */ /* 0x010fe40000010000 */
[----:B------:R-:W-:Y:S02]  /*bf40*/  FFMA.FTZ R207, R104, R206, R207 ;  /* 0x000000ce68cf7223 */ /* 0x000fe400000100cf */
[----:B------:R-:W-:Y:S02]  /*bf50*/  FFMA.FTZ R135, R160, R135, R138 ;  /* 0x00000087a0877223 */ /* 0x000fe4000001008a */
[----:B---3--:R-:W-:Y:S02]  /*bf60*/  @!P0 FADD.FTZ R15, R15, R18 ;  /* 0x000000120f0f8221 */ /* 0x008fe40000010000 */
        /* <DEDUP_REMOVED lines=64> */
.L_x_10636:
[----:B-1----:R-:W-:Y:S05]  /*c370*/  BSYNC B0 ;  /* 0x0000000000007941 */ /* 0x002fea0003800000 */
.L_x_10635:
        /* <DEDUP_REMOVED lines=8> */
.L_x_10558:
[----:B------:R-:W-:Y:S01]  /*c400*/  BAR.SYNC.DEFER_BLOCKING 0x0 ;  /* 0x0000000000007b1d */ /* 0x000fe20000010000 */
[----:B------:R-:W-:-:S05]  /*c410*/  MOV R3, 0x10 ;  /* 0x0000001000037802 */ /* 0x000fca0000000f00 */
[----:B------:R-:W-:Y:S01]  /*c420*/  IMAD.WIDE R2, R92, R3, UR16 ;  /* 0x000000105c027e25 */ /* 0x000fe2000f8e0203 */
[----:B------:R-:W-:Y:S01]  /*c430*/  F2FP.PACK_AB R43, R43, R44 ;  /* 0x0000002c2b2b723e */ /* 0x000fe200000000ff */
[----:B------:R-:W-:-:S03]  /*c440*/  ULDC.64 UR32, c[0x0][0x2d8] ;  /* 0x0000b60000207ab9 */ /* 0x000fc60000000a00 */
[----:B------:R-:W3:Y:S04]  /*c450*/  LDG.E.128 R4, [R2.64] ;  /* 0x0000002202047981 */ /* 0x000ee8000c1e1d00 */
[----:B------:R-:W4:Y:S01]  /*c460*/  LDG.E.128 R12, [R2.64+0x200] ;  /* 0x00020022020c7981 */ /* 0x000f22000c1e1d00 */
[----:B------:R-:W-:Y:S01]  /*c470*/  F2FP.PACK_AB R42, R45, R46 ;  /* 0x0000002e2d2a723e */ /* 0x000fe200000000ff */
[----:B------:R-:W-:Y:S01]  /*c480*/  UIMAD UR7, UR38, UR32, URZ ;  /* 0x00000020260772a4 */ /* 0x000fe2000f8e023f */
[----:B------:R-:W-:Y:S01]  /*c490*/  F2FP.PACK_AB R41, R47, R48 ;  /* 0x000000302f29723e */ /* 0x000fe200000000ff */
[----:B------:R-:W-:Y:S01]  /*c4a0*/  UIMAD.WIDE.U32 UR8, UR31, UR32, UR18 ;  /* 0x000000201f0872a5 */ /* 0x000fe2000f8e0012 */
[----:B------:R-:W-:Y:S01]  /*c4b0*/  F2FP.PACK_AB R40, R49, R50 ;  /* 0x000000323128723e */ /* 0x000fe200000000ff */
        /* <DEDUP_REMOVED lines=20> */
[----:B---3--:R-:W-:Y:S04]  /*c600*/  STS.128 [R94.X16], R4 ;  /* 0x000000045e007388 */ /* 0x008fe8000000cc00 */
[----:B----4-:R1:W-:Y:S01]  /*c610*/  STS.128 [R94.X16+0x200], R12 ;  /* 0x0002000c5e007388 */ /* 0x0103e2000000cc00 */
[----:B------:R-:W-:-:S06]  /*c620*/  NOP ;  /* 0x0000000000007918 */ /* 0x000fcc0000000000 */
[----:B------:R-:W3:Y:S04]  /*c630*/  LDS.128 R8, [R91] ;  /* 0x000000005b087984 */ /* 0x000ee80000000c00 */
[----:B------:R-:W4:Y:S04]  /*c640*/  LDS.128 R4, [R91+0x10] ;  /* 0x000010005b047984 */ /* 0x000f280000000c00 */
[----:B------:R-:W-:Y:S01]  /*c650*/  BAR.SYNC.DEFER_BLOCKING 0x0 ;  /* 0x0000000000007b1d */ /* 0x000fe20000010000 */
[----:B-1----:R-:W-:-:S05]  /*c660*/  F2FP.PACK_AB R15, R51, R52 ;  /* 0x00000034330f723e */ /* 0x002fca00000000ff */
[----:B------:R-:W-:Y:S01]  /*c670*/  STS.128 [R91+0x10], R40 ;  /* 0x000010285b007388 */ /* 0x000fe20000000c00 */
[--C-:B---3--:R-:W-:Y:S02]  /*c680*/  HADD2.F32 R0, -RZ, R8.reuse.H0_H0 ;  /* 0x20000008ff007230 */ /* 0x108fe40000004100 */
        /* <DEDUP_REMOVED lines=97> */
[----:B------:R-:W-:Y:S01]  /*cca0*/  F2FP.PACK_AB R12, R57, R58 ;  /* 0x0000003a390c723e */ /* 0x000fe200000000ff */
[----:B---3--:R-:W-:-:S04]  /*ccb0*/  @!P0 FADD.FTZ R10, R10, 1 ;  /* 0x3f8000000a0a8421 */ /* 0x008fc80000010000 */
[----:B------:R-:W-:Y:S01]  /*ccc0*/  STS.128 [R91], R12 ;  /* 0x0000000c5b007388 */ /* 0x000fe20000000c00 */
[----:B----4-:R-:W-:Y:S01]  /*ccd0*/  @!P3 FMUL.FTZ R4, R6, -1.4426950216293334961 ;  /* 0xbfb8aa3b0604b820 */ /* 0x010fe20000410000 */
[----:B------:R-:W-:-:S06]  /*cce0*/  NOP ;  /* 0x0000000000007918 */ /* 0x000fcc0000000000 */
[----:B------:R-:W-:Y:S01]  /*ccf0*/  @!P1 FMUL.FTZ R6, R7, -1.4426950216293334961 ;  /* 0xbfb8aa3b07069820 */ /* 0x000fe20000410000 */
[----:B------:R-:W-:Y:S01]  /*cd00*/  LDS.128 R12, [R94.X16+0x200] ;  /* 0x000200005e0c7984 */ /* 0x000fe2000000cc00 */
[----:B-----5:R-:W-:Y:S01]  /*cd10*/  @!P2 FMUL.FTZ R66, R66, R9 ;  /* 0x000000094242a220 */ /* 0x020fe20000410000 */
[----:B------:R1:W3:Y:S01]  /*cd20*/  @!P0 MUFU.RCP R7, R10 ;  /* 0x0000000a00078308 */ /* 0x0002e20000001000 */
[----:B------:R-:W-:-:S07]  /*cd30*/  FSETP.GTU.FTZ.AND P2, PT, R5, 20, PT ;  /* 0x41a000000500780b */ /* 0x000fce0003f5c000 */
[----:B------:R-:W4:Y:S01]  /*cd40*/  @!P6 MUFU.EX2 R2, R2 ;  /* 0x000000020002e308 */ /* 0x000f220000000800 */
[----:B-1----:R-:W1:Y:S05]  /*cd50*/  LDS.128 R8, [R94.X16] ;  /* 0x000000005e087984 */ /* 0x002e6a000000cc00 */
[----:B------:R-:W-:Y:S02]  /*cd60*/  @!P2 FMUL.FTZ R5, R5, -1.4426950216293334961 ;  /* 0xbfb8aa3b0505a820 */ /* 0x000fe40000410000 */
[----:B------:R-:W5:Y:S01]  /*cd70*/  @!P5 MUFU.EX2 R3, R3 ;  /* 0x000000030003d308 */ /* 0x000f620000000800 */
[----:B---3--:R-:W-:-:S05]  /*cd80*/  @!P0 FMUL.FTZ R68, R68, R7 ;  /* 0x0000000744448220 */ /* 0x008fca0000410000 */
[----:B------:R-:W-:Y:S02]  /*cd90*/  F2FP.PACK_AB R20, R68, R67 ;  /* 0x000000434414723e */ /* 0x000fe400000000ff */
[----:B------:R-:W3:Y:S01]  /*cda0*/  @!P4 MUFU.EX2 R0, R0 ;  /* 0x000000000000c308 */ /* 0x000ee20000000800 */
[----:B----4-:R-:W-:-:S07]  /*cdb0*/  @!P6 FADD.FTZ R2, R2, 1 ;  /* 0x3f8000000202e421 */ /* 0x010fce0000010000 */
[----:B------:R-:W4:Y:S01]  /*cdc0*/  @!P3 MUFU.EX2 R4, R4 ;  /* 0x000000040004b308 */ /* 0x000f220000000800 */
[----:B-----5:R-:W-:-:S07]  /*cdd0*/  @!P5 FADD.FTZ R3, R3, 1 ;  /* 0x3f8000000303d421 */ /* 0x020fce0000010000 */
[----:B------:R-:W5:Y:S01]  /*cde0*/  @!P2 MUFU.EX2 R5, R5 ;  /* 0x000000050005a308 */ /* 0x000f620000000800 */
[----:B---3--:R-:W-:-:S07]  /*cdf0*/  @!P4 FADD.FTZ R0, R0, 1 ;  /* 0x3f8000000000c421 */ /* 0x008fce0000010000 */
[----:B------:R-:W3:Y:S01]  /*ce00*/  @!P1 MUFU.EX2 R6, R6 ;  /* 0x0000000600069308 */ /* 0x000ee20000000800 */
[----:B----4-:R-:W-:-:S07]  /*ce10*/  @!P3 FADD.FTZ R4, R4, 1 ;  /* 0x3f8000000404b421 */ /* 0x010fce0000010000 */
[----:B------:R4:W2:Y:S01]  /*ce20*/  @!P6 MUFU.RCP R17, R2 ;  /* 0x000000020011e308 */ /* 0x0008a20000001000 */
[----:B-----5:R-:W-:-:S07]  /*ce30*/  @!P2 FADD.FTZ R5, R5, 1 ;  /* 0x3f8000000505a421 */ /* 0x020fce0000010000 */
[----:B------:R5:W0:Y:S01]  /*ce40*/  @!P5 MUFU.RCP R16, R3 ;  /* 0x000000030010d308 */ /* 0x000a220000001000 */
[----:B----4-:R-:W-:Y:S01]  /*ce50*/  MOV R2, UR7 ;  /* 0x0000000700027c02 */ /* 0x010fe20008000f00 */
[----:B---3--:R-:W-:-:S06]  /*ce60*/  @!P1 FADD.FTZ R6, R6, 1 ;  /* 0x3f80000006069421 */ /* 0x008fcc0000010000 */
[----:B------:R-:W3:Y:S01]  /*ce70*/  @!P4 MUFU.RCP R0, R0 ;  /* 0x000000000000c308 */ /* 0x000ee20000001000 */
[----:B-----5:R-:W-:Y:S01]  /*ce80*/  MOV R3, UR8 ;  /* 0x0000000800037c02 */ /* 0x020fe20008000f00 */
[----:B--2---:R-:W-:Y:S01]  /*ce90*/  @!P6 FMUL.FTZ R70, R70, R17 ;  /* 0x000000114646e220 */ /* 0x004fe20000410000 */
[----:B------:R-:W-:Y:S01]  /*cea0*/  F2FP.PACK_AB R17, R62, R61 ;  /* 0x0000003d3e11723e */ /* 0x000fe200000000ff */
[----:B------:R-:W-:Y:S02]  /*ceb0*/  ULDC.64 UR8, c[0x0][0x2f8] ;  /* 0x0000be0000087ab9 */ /* 0x000fe40000000a00 */
[----:B------:R-:W-:Y:S01]  /*cec0*/  IMAD.WIDE R2, R92, 0x10, R2 ;  /* 0x000000105c027825 */ /* 0x000fe200078e0202 */
[----:B------:R-:W-:Y:S01]  /*ced0*/  UIMAD UR7, UR38, UR8, URZ ;  /* 0x00000008260772a4 */ /* 0x000fe2000f8e023f */
[----:B------:R-:W2:Y:S01]  /*cee0*/  @!P3 MUFU.RCP R19, R4 ;  /* 0x000000040013b308 */ /* 0x000ea20000001000 */
[----:B------:R-:W-:Y:S01]  /*cef0*/  UIMAD.WIDE.U32 UR18, UR31, UR8, UR18 ;  /* 0x000000081f1272a5 */ /* 0x000fe2000f8e0012 */
[----:B0-----:R-:W-:Y:S01]  /*cf00*/  @!P5 FMUL.FTZ R71, R71, R16 ;  /* 0x000000104747d220 */ /* 0x001fe20000410000 */
[----:B-1----:R-:W-:Y:S01]  /*cf10*/  STG.E.128 [R2.64], R8 ;  /* 0x0000000802007986 */ /* 0x002fe2000c101d22 */
[----:B------:R-:W-:Y:S01]  /*cf20*/  F2FP.PACK_AB R16, R60, R59 ;  /* 0x0000003b3c10723e */ /* 0x000fe200000000ff */
[----:B------:R-:W-:-:S02]  /*cf30*/  UIMAD UR7, UR31, UR9, UR7 ;  /* 0x000000091f0772a4 */ /* 0x000fc4000f8e0207 */
[----:B------:R0:W-:Y:S01]  /*cf40*/  STG.E.128 [R2.64+0x200], R12 ;  /* 0x0002000c02007986 */ /* 0x0001e2000c101d22 */
[----:B------:R1:W4:Y:S01]  /*cf50*/  @!P2 MUFU.RCP R18, R5 ;  /* 0x000000050012a308 */ /* 0x0003220000001000 */
[----:B---3--:R-:W-:Y:S01]  /*cf60*/  @!P4 FMUL.FTZ R69, R69, R0 ;  /* 0x000000004545c220 */ /* 0x008fe20000410000 */
[----:B------:R-:W-:Y:S02]  /*cf70*/  UIADD3 UR9, UR19, UR7, URZ ;  /* 0x0000000713097290 */ /* 0x000fe4000fffe03f */
[----:B------:R-:W-:Y:S02]  /*cf80*/  UIMAD UR7, UR21, UR32, URZ ;  /* 0x00000020150772a4 */ /* 0x000fe4000f8e023f */
[----:B------:R-:W-:Y:S02]  /*cf90*/  UMOV UR8, UR18 ;  /* 0x0000001200087c82 */ /* 0x000fe40008000000 */
[----:B------:R-:W3:Y:S01]  /*cfa0*/  @!P1 MUFU.RCP R21, R6 ;  /* 0x0000000600159308 */ /* 0x000ee20000001000 */
[----:B--2---:R-:W-:Y:S01]  /*cfb0*/  @!P3 FMUL.FTZ R72, R72, R19 ;  /* 0x000000134848b220 */ /* 0x004fe20000410000 */
[----:B------:R-:W-:Y:S01]  /*cfc0*/  F2FP.PACK_AB R19, R66, R65 ;  /* 0x000000414213723e */ /* 0x000fe200000000ff */
[----:B-1----:R-:W-:Y:S01]  /*cfd0*/  FADD.FTZ R5, R59, R98 ;  /* 0x000000623b057221 */ /* 0x002fe20000010000 */
[----:B------:R-:W-:-:S02]  /*cfe0*/  UIMAD UR7, UR20, UR33, UR7 ;  /* 0x00000021140772a4 */ /* 0x000fc4000f8e0207 */
[----:B------:R-:W-:Y:S01]  /*cff0*/  F2FP.PACK_AB R22, R72, R71 ;  /* 0x000000474816723e */ /* 0x000fe200000000ff */
[----:B------:R-:W-:Y:S01]  /*d000*/  FADD.FTZ R60, R5, R60 ;  /* 0x0000003c053c7221 */ /* 0x000fe20000010000 */
[----:B------:R-:W-:Y:S01]  /*d010*/  BAR.SYNC.DEFER_BLOCKING 0x0 ;  /* 0x0000000000007b1d */ /* 0x000fe20000010000 */
[----:B----4-:R-:W-:Y:S01]  /*d020*/  @!P2 FMUL.FTZ R73, R73, R18 ;  /* 0x000000124949a220 */ /* 0x010fe20000410000 */
[----:B------:R-:W-:Y:S01]  /*d030*/  F2FP.PACK_AB R18, R64, R63 ;  /* 0x0000003f4012723e */ /* 0x000fe200000000ff */
[----:B------:R-:W-:Y:S01]  /*d040*/  FADD.FTZ R61, R60, R61 ;  /* 0x0000003d3c3d7221 */ /* 0x000fe20000010000 */
[----:B------:R-:W-:Y:S02]  /*d050*/  UIMAD.WIDE.U32 UR8, UR20, UR32, UR8 ;  /* 0x00000020140872a5 */ /* 0x000fe4000f8e0008 */
[----:B------:R-:W-:Y:S01]  /*d060*/  ULDC.64 UR18, c[0x0][0x340] ;  /* 0x0000d00000127ab9 */ /* 0x000fe20000000a00 */
[----:B------:R-:W-:Y:S01]  /*d070*/  FADD.FTZ R62, R61, R62 ;  /* 0x0000003e3d3e7221 */ /* 0x000fe20000010000 */
[----:B------:R-:W-:Y:S01]  /*d080*/  UIADD3 UR9, UR9, UR7, URZ ;  /* 0x0000000709097290 */ /* 0x000fe2000fffe03f */
[----:B---3--:R-:W-:Y:S01]  /*d090*/  @!P1 FMUL.FTZ R74, R74, R21 ;  /* 0x000000154a4a9220 */ /* 0x008fe20000410000 */
[----:B------:R-:W-:Y:S01]  /*d0a0*/  F2FP.PACK_AB R21, R70, R69 ;  /* 0x000000454615723e */ /* 0x000fe200000000ff */
[----:B------:R-:W-:Y:S01]  /*d0b0*/  FADD.FTZ R63, R62, R63 ;  /* 0x0000003f3e3f7221 */ /* 0x000fe20000010000 */
[----:B------:R-:W-:-:S02]  /*d0c0*/  ULEA UR7, UP0, UR8, UR18, 0x1 ;  /* 0x0000001208077291 */ /* 0x000fc4000f80083f */
[----:B------:R-:W-:Y:S01]  /*d0d0*/  F2FP.PACK_AB R23, R74, R73 ;  /* 0x000000494a17723e */ /* 0x000fe200000000ff */
[----:B------:R-:W-:Y:S01]  /*d0e0*/  FADD.FTZ R64, R63, R64 ;  /* 0x000000403f407221 */ /* 0x000fe20000010000 */
[----:B------:R-:W-:Y:S02]  /*d0f0*/  ULEA.HI.X UR8, UR8, UR19, UR9, 0x1, UP0 ;  /* 0x0000001308087291 */ /* 0x000fe400080f0c09 */
[----:B0-----:R-:W-:Y:S01]  /*d100*/  MOV R2, UR7 ;  /* 0x0000000700027c02 */ /* 0x001fe20008000f00 */
[----:B------:R-:W-:Y:S01]  /*d110*/  FADD.FTZ R65, R64, R65 ;  /* 0x0000004140417221 */ /* 0x000fe20000010000 */
[----:B------:R-:W-:Y:S02]  /*d120*/  UISETP.GT.AND UP0, UPT, UR29, 0x1, UPT ;  /* 0x000000011d00788c */ /* 0x000fe4000bf04270 */
[----:B------:R-:W-:Y:S01]  /*d130*/  MOV R3, UR8 ;  /* 0x0000000800037c02 */ /* 0x000fe20008000f00 */
[----:B------:R-:W-:Y:S01]  /*d140*/  FADD.FTZ R66, R65, R66 ;  /* 0x0000004241427221 */ /* 0x000fe20000010000 */
[----:B------:R-:W-:Y:S02]  /*d150*/  STS.128 [R91], R16 ;  /* 0x000000105b007388 */ /* 0x000fe40000000c00 */
[----:B------:R-:W-:Y:S01]  /*d160*/  PLOP3.LUT P0, PT, PT, PT, UP0, 0x80, 0x0 ;  /* 0x000000000000781c */ /* 0x000fe20003f0f008 */
[----:B------:R-:W-:Y:S01]  /*d170*/  FADD.FTZ R67, R66, R67 ;  /* 0x0000004342437221 */ /* 0x000fe20000010000 */
[----:B------:R-:W-:Y:S01]  /*d180*/  STS.128 [R91+0x10], R20 ;  /* 0x000010145b007388 */ /* 0x000fe20000000c00 */
[----:B------:R-:W-:-:S06]  /*d190*/  NOP ;  /* 0x0000000000007918 */ /* 0x000fcc0000000000 */
[----:B------:R-:W0:Y:S01]  /*d1a0*/  LDS.128 R8, [R94.X16] ;  /* 0x000000005e087984 */ /* 0x000e22000000cc00 */
[----:B------:R-:W-:-:S03]  /*d1b0*/  IMAD.WIDE R2, R92, 0x10, R2 ;  /* 0x000000105c027825 */ /* 0x000fc600078e0202 */
        /* <DEDUP_REMOVED lines=12> */
.L_x_10524:
        /* <DEDUP_REMOVED lines=26> */
.L_x_10640:
[----:B0-----:R-:W-:Y:S05]  /*d420*/  BSYNC B0 ;  /* 0x0000000000007941 */ /* 0x001fea0003800000 */
.L_x_10639:
        /* <DEDUP_REMOVED lines=25> */
.L_x_10642:
[----:B0-----:R-:W0:Y:S02]  /*d5c0*/  S2R R11, SR_TID.X ;  /* 0x00000000000b7919 */ /* 0x001e240000002100 */
.L_x_10643:
[----:B0-----:R-:W-:Y:S05]  /*d5d0*/  BSYNC B0 ;  /* 0x0000000000007941 */ /* 0x001fea0003800000 */
.L_x_10641:
        /* <DEDUP_REMOVED lines=12> */
.L_x_10644:
        /* <DEDUP_REMOVED lines=32> */
.L_x_10645:
        /* <DEDUP_REMOVED lines=14> */
.L_x_14715:


//--------------------- .text._Z25selective_scan_bwd_kernelI32Selective_Scan_bwd_kernel_traitsILi32ELi16ELb1ELb1ELb1ELb0ELb0EN3c104HalfENS1_7complexIfEEEEv12SSMParamsBwd --------------------------
	.section	.text._Z25selective_scan_bwd_kernelI32Selective_Scan_bwd_kernel_traitsILi32ELi16ELb1ELb1ELb1ELb0ELb0EN3c104HalfENS1_7complexIfEEEEv12SSMParamsBwd,"ax",@progbits
	.sectioninfo	@"SHI_REGISTERS=254"
	.align	128
        .global         _Z25selective_scan_bwd_kernelI32Selective_Scan_bwd_kernel_traitsILi32ELi16ELb1ELb1ELb1ELb0ELb0EN3c104HalfENS1_7complexIfEEEEv12SSMParamsBwd
        .type           _Z25selective_scan_bwd_kernelI32Selective_Scan_bwd_kernel_traitsILi32ELi16ELb1ELb1ELb1ELb0ELb0EN3c104HalfENS1_7complexIfEEEEv12SSMParamsBwd,@function
        .size           _Z25selective_scan_bwd_kernelI32Selective_Scan_bwd_kernel_traitsILi32ELi16ELb1ELb1ELb1ELb0ELb0EN3c104HalfENS1_7complexIfEEEEv12SSMParamsBwd,(.L_x_14716 - _Z25selective_scan_bwd_kernelI32Selective_Scan_bwd_kernel_traitsILi32ELi16ELb1ELb1ELb1ELb0ELb0EN3c104HalfENS1_7complexIfEEEEv12SSMParamsBwd)
        .other          _Z25selective_scan_bwd_kernelI32Selective_Scan_bwd_kernel_traitsILi32ELi16ELb1ELb1ELb1ELb0ELb0EN3c104HalfENS1_7complexIfEEEEv12SSMParamsBwd,@"STO_CUDA_ENTRY STV_DEFAULT"
_Z25selective_scan_bwd_kernelI32Selective_Scan_bwd_kernel_traitsILi32ELi16ELb1ELb1ELb1ELb0ELb0EN3c104HalfENS1_7complexIfEEEEv12SSMParamsBwd:
.text._Z25selective_scan_bwd_kernelI32Selective_Scan_bwd_kernel_traitsILi32ELi16ELb1ELb1ELb1ELb0ELb0EN3c104HalfENS1_7complexIfEEEEv12SSMParamsBwd:
        /* <DEDUP_REMOVED lines=174> */
[----:B------:R-:W-:Y:S02]  /*0ae0*/  UMOV UR24, UR35 ;  /* 0x0000002300187c82 */ /* 0x000fe40008000000 */
[----:B------:R-:W-:Y:S01]  /*0af0*/  UMOV UR6, URZ ;  /* 0x0000003f00067c82 */ /* 0x000fe20008000000 */
[----:B---3--:R-:W-:-:S04]  /*0b00*/  SHF.L.U32 R99, R102, 0x1, RZ ;  /* 0x0000000166637819 */ /* 0x008fc800000006ff */
[----:B----4-:R-:W-:Y:S02]  /*0b10*/  LOP3.LUT R99, R99, 0xffffffc0, RZ, 0xc0, !PT ;  /* 0xffffffc063637812 */ /* 0x010fe400078ec0ff */
.L_x_10728:
[----:B------:R-:W-:Y:S01]  /*0b20*/  BAR.SYNC.DEFER_BLOCKING 0x0 ;  /* 0x0000000000007b1d */ /* 0x000fe20000010000 */
[----:B0--3--:R-:W-:Y:S02]  /*0b30*/  MOV R2, UR17 ;  /* 0x0000001100027c02 */ /* 0x009fe40008000f00 */
[----:B------:R-:W-:Y:S02]  /*0b40*/  MOV R3, UR18 ;  /* 0x0000001200037c02 */ /* 0x000fe40008000f00 */
        /* <DEDUP_REMOVED lines=22> */
[----:B------:R-:W3:Y:S04]  /*0cb0*/  LDS.128 R8, [R97] ;  /* 0x0000000061087984 */ /* 0x000ee80000000c00 */
[----:B------:R-:W4:Y:S04]  /*0cc0*/  LDS.128 R4, [R97+0x10] ;  /* 0x0000100061047984 */ /* 0x000f280000000c00 */
[----:B------:R-:W-:Y:S06]  /*0cd0*/  BAR.SYNC.DEFER_BLOCKING 0x0 ;  /* 0x0000000000007b1d */ /* 0x000fec0000010000 */
[----:B--2---:R5:W2:Y:S04]  /*0ce0*/  LDG.E.128 R24, [R2.64] ;  /* 0x0000001a02187981 */ /* 0x004aa8000c1e1d00 */
[----:B------:R5:W2:Y:S01]  /*0cf0*/  LDG.E.128 R28, [R2.64+0x200] ;  /* 0x0002001a021c7981 */ /* 0x000aa2000c1e1d00 */
[--C-:B0-----:R-:W-:Y:S01]  /*0d00*/  HADD2.F32 R21, -RZ, R60.reuse.H0_H0 ;  /* 0x2000003cff157230 */ /* 0x101fe20000004100 */
[----:B------:R-:W-:Y:S01]  /*0d10*/  ISETP.LT.AND P0, PT, RZ, c[0x0][0x16c], PT ;  /* 0x00005b00ff007a0c */ /* 0x000fe20003f01270 */
[----:B------:R-:W-:-:S02]  /*0d20*/  HADD2.F32 R22, -RZ, R60.H1_H1 ;  /* 0x3000003cff167230 */ /* 0x000fc40000004100 */
[--C-:B---3--:R-:W-:Y:S02]  /*0d30*/  HADD2.F32 R95, -RZ, R8.reuse.H0_H0 ;  /* 0x20000008ff5f7230 */ /* 0x108fe40000004100 */
[----:B------:R-:W-:Y:S02]  /*0d40*/  HADD2.F32 R96, -RZ, R8.H1_H1 ;  /* 0x30000008ff607230 */ /* 0x000fe40000004100 */
[----:B------:R-:W-:Y:S01]  /*0d50*/  HADD2.F32 R93, -RZ, R9.H0_H0 ;  /* 0x20000009ff5d7230 */ /* 0x000fe20000004100 */
[----:B------:R-:W-:Y:S01]  /*0d60*/  FADD.FTZ R95, R95, UR5 ;  /* 0x000000055f5f7e21 */ /* 0x000fe20008010000 */
[----:B-----5:R-:W-:Y:S01]  /*0d70*/  HADD2.F32 R3, -RZ, R61.H0_H0 ;  /* 0x2000003dff037230 */ /* 0x020fe20000004100 */
        /* <DEDUP_REMOVED lines=10> */
[--C-:B----4-:R-:W-:Y:S01]  /*0e20*/  HADD2.F32 R55, -RZ, R4.reuse.H0_H0 ;  /* 0x20000004ff377230 */ /* 0x110fe20000004100 */
        /* <DEDUP_REMOVED lines=17> */
[----:B--2---:R0:W-:Y:S04]  /*0f40*/  STS.128 [R100.X16], R24 ;  /* 0x0000001864007388 */ /* 0x0041e8000000cc00 */
[----:B------:R2:W-:Y:S01]  /*0f50*/  STS.128 [R100.X16+0x200], R28 ;  /* 0x0002001c64007388 */ /* 0x0005e2000000cc00 */
[----:B------:R-:W-:-:S06]  /*0f60*/  NOP ;  /* 0x0000000000007918 */ /* 0x000fcc0000000000 */
[----:B------:R-:W3:Y:S04]  /*0f70*/  LDS.128 R16, [R97] ;  /* 0x0000000061107984 */ /* 0x000ee80000000c00 */
[----:B------:R-:W4:Y:S01]  /*0f80*/  LDS.128 R12, [R97+0x10] ;  /* 0x00001000610c7984 */ /* 0x000f220000000c00 */
[----:B0-----:R-:W-:Y:S02]  /*0f90*/  HADD2.F32 R24, -RZ, R64.H0_H0 ;  /* 0x20000040ff187230 */ /* 0x001fe40000004100 */
[----:B------:R-:W-:Y:S02]  /*0fa0*/  HADD2.F32 R26, -RZ, R65.H0_H0 ;  /* 0x20000041ff1a7230 */ /* 0x000fe40000004100 */
[----:B--2---:R-:W-:Y:S02]  /*0fb0*/  HADD2.F32 R28, -RZ, R66.H0_H0 ;  /* 0x20000042ff1c7230 */ /* 0x004fe40000004100 */
[----:B---3--:R-:W-:-:S02]  /*0fc0*/  HADD2.F32 R0, -RZ, R16.H0_H0 ;  /* 0x20000010ff007230 */ /* 0x008fc40000004100 */
[----:B------:R-:W-:Y:S02]  /*0fd0*/  HADD2.F32 R20, -RZ, R16.H1_H1 ;  /* 0x30000010ff147230 */ /* 0x000fe40000004100 */
[--C-:B------:R-:W-:Y:S01]  /*0fe0*/  HADD2.F32 R2, -RZ, R17.reuse.H0_H0 ;  /* 0x20000011ff027230 */ /* 0x100fe20000004100 */
[C---:B------:R-:W-:Y:S01]  /*0ff0*/  FFMA.FTZ R21, R0.reuse, R21, R103 ;  /* 0x0000001500157223 */ /* 0x040fe20000010067 */
[----:B------:R-:W-:Y:S01]  /*1000*/  HADD2.F32 R17, -RZ, R17.H1_H1 ;  /* 0x30000011ff117230 */ /* 0x000fe20000004100 */
[----:B-1----:R-:W-:Y:S01]  /*1010*/  FMUL.FTZ R48, R0, UR4 ;  /* 0x0000000400307c20 */ /* 0x002fe20008410000 */
[----:B----4-:R-:W-:Y:S01]  /*1020*/  HADD2.F32 R29, -RZ, R15.H1_H1 ;  /* 0x3000000fff1d7230 */ /* 0x010fe20000004100 */
[C---:B------:R-:W-:Y:S01]  /*1030*/  FFMA.FTZ R21, R20.reuse, R22, R21 ;  /* 0x0000001614157223 */ /* 0x040fe20000010015 */
[----:B------:R-:W-:Y:S01]  /*1040*/  HADD2.F32 R22, -RZ, R61.H1_H1 ;  /* 0x3000003dff167230 */ /* 0x000fe20000004100 */
[----:B------:R-:W-:Y:S01]  /*1050*/  FMUL.FTZ R47, R20, UR4 ;  /* 0x00000004142f7c20 */ /* 0x000fe20008410000 */
[----:B------:R-:W-:Y:S01]  /*1060*/  HADD2.F32 R103, -RZ, R67.H1_H1 ;  /* 0x30000043ff677230 */ /* 0x000fe20000004100 */
[C---:B------:R-:W-:Y:S01]  /*1070*/  FFMA.FTZ R16, R2.reuse, R3, R21 ;  /* 0x0000000302107223 */ /* 0x040fe20000010015 */
[----:B------:R-:W-:Y:S01]  /*1080*/  HADD2.F32 R21, -RZ, R62.H0_H0 ;  /* 0x2000003eff157230 */ /* 0x000fe20000004100 */
[----:B------:R-:W-:Y:S01]  /*1090*/  FMUL.FTZ R46, R2, UR4 ;  /* 0x00000004022e7c20 */ /* 0x000fe20008410000 */
[----:B------:R-:W-:Y:S01]  /*10a0*/  HADD2.F32 R3, -RZ, R18.H0_H0 ;  /* 0x20000012ff037230 */ /* 0x000fe20000004100 */
[C---:B------:R-:W-:Y:S01]  /*10b0*/  FFMA.FTZ R16, R17.reuse, R22, R16 ;  /* 0x0000001611107223 */ /* 0x040fe20000010010 */
[----:B------:R-:W-:Y:S01]  /*10c0*/  HADD2.F32 R22, -RZ, R62.H1_H1 ;  /* 0x3000003eff167230 */ /* 0x000fe20000004100 */
[----:B------:R-:W-:Y:S01]  /*10d0*/  FMUL.FTZ R45, R17, UR4 ;  /* 0x00000004112d7c20 */ /* 0x000fe20008410000 */
        /* <DEDUP_REMOVED lines=8> */
[----:B------:R-:W-:Y:S01]  /*1160*/  HADD2.F32 R23, -RZ, R63.H1_H1 ;  /* 0x3000003fff177230 */ /* 0x000fe20000004100 */
        /* <DEDUP_REMOVED lines=22> */
[C---:B------:R-:W-:Y:S02]  /*12d0*/  FFMA.FTZ R28, R26.reuse, R28, R13 ;  /* 0x0000001c1a1c7223 */ /* 0x040fe4000001000d */
[----:B------:R-:W-:-:S02]  /*12e0*/  FMUL.FTZ R36, R26, UR4 ;  /* 0x000000041a247c20 */ /* 0x000fc40008410000 */
[C---:B------:R-:W-:Y:S01]  /*12f0*/  FFMA.FTZ R13, R27.reuse, R12, R28 ;  /* 0x0000000c1b0d7223 */ /* 0x040fe2000001001c */
[----:B------:R-:W-:Y:S01]  /*1300*/  HADD2.F32 R28, -RZ, R15.H0_H0 ;  /* 0x2000000fff1c7230 */ /* 0x000fe20000004100 */
[----:B------:R-:W-:Y:S02]  /*1310*/  FMUL.FTZ R35, R27, UR4 ;  /* 0x000000041b237c20 */ /* 0x000fe40008410000 */
[C---:B------:R-:W-:Y:S02]  /*1320*/  FMUL.FTZ R33, R29.reuse, UR4 ;  /* 0x000000041d217c20 */ /* 0x040fe40008410000 */
        /* <DEDUP_REMOVED lines=15> */
.L_x_10647:
        /* <DEDUP_REMOVED lines=9> */
[----:B------:R-:W-:Y:S01]  /*14b0*/  MOV R17, RZ ;  /* 0x000000ff00117202 */ /* 0x000fe20000000f00 */
[----:B------:R-:W-:Y:S01]  /*14c0*/  FADD.FTZ R11, R18, R18 ;  /* 0x00000012120b7221 */ /* 0x000fe20000010000 */
[----:B------:R-:W-:Y:S01]  /*14d0*/  UMOV UR9, URZ ;  /* 0x0000003f00097c82 */ /* 0x000fe20008000000 */
        /* <DEDUP_REMOVED lines=14> */
[----:B------:R-:W-:Y:S02]  /*15c0*/  FADD.FTZ R0, R29, R29 ;  /* 0x0000001d1d007221 */ /* 0x000fe40000010000 */
[----:B------:R-:W-:Y:S02]  /*15d0*/  CS2R R28, SRZ ;  /* 0x00000000001c7805 */ /* 0x000fe4000001ff00 */
.L_x_10727:
        /* <DEDUP_REMOVED lines=26> */
[----:B------:R-:W-:Y:S02]  /*1780*/  MOV R70, UR35 ;  /* 0x0000002300467c02 */ /* 0x000fe40008000f00 */
[----:B------:R-:W-:-:S03]  /*1790*/  ULDC.64 UR34, c[0x0][0x1c0] ;  /* 0x0000700000227ab9 */ /* 0x000fc60000000a00 */
        /* <DEDUP_REMOVED lines=8> */
[----:B------:R-:W-:-:S02]  /*1820*/  UIMAD.WIDE.U32 UR36, UR7, UR34, URZ ;  /* 0x00000022072472a5 */ /* 0x000fc4000f8e003f */
[----:B------:R-:W-:Y:S02]  /*1830*/  UIMAD UR34, UR7, UR35, UR38 ;  /* 0x00000023072272a4 */ /* 0x000fe4000f8e0226 */
[----:B------:R-:W-:Y:S02]  /*1840*/  ULEA UR35, UP0, UR36, UR25, 0x1 ;  /* 0x0000001924237291 */ /* 0x000fe4000f80083f */
[----:B------:R-:W-:-:S04]  /*1850*/  UIADD3 UR34, UR37, UR34, URZ ;  /* 0x0000002225227290 */ /* 0x000fc8000fffe03f */
[----:B------:R-:W-:Y:S01]  /*1860*/  ULEA.HI.X UR36, UR36, UR42, UR34, 0x1, UP0 ;  /* 0x0000002a24247291 */ /* 0x000fe200080f0c22 */
[----:B------:R-:W-:-:S05]  /*1870*/  MOV R104, UR35 ;  /* 0x0000002300687c02 */ /* 0x000fca0008000f00 */
[----:B------:R-:W-:-:S05]  /*1880*/  MOV R105, UR36 ;  /* 0x0000002400697c02 */ /* 0x000fca0008000f00 */
[----:B------:R-:W-:Y:S01]  /*1890*/  IMAD.WIDE R104, R85, 0x10, R104 ;  /* 0x0000001055687825 */ /* 0x000fe200078e0268 */
[----:B-12---:R-:W1:Y:S08]  /*18a0*/  R2UR UR40, R69 ;  /* 0x00000000452873c2 */ /* 0x006e7000000e0000 */
[----:B------:R-:W2:Y:S01]  /*18b0*/  R2UR UR39, R68 ;  /* 0x00000000442773c2 */ /* 0x000ea200000e0000 */
[----:B-1----:R-:W-:-:S02]  /*18c0*/  FMUL.FTZ R84, R96, UR40 ;  /* 0x0000002860547c20 */ /* 0x002fc40008410000 */
[----:B------:R-:W-:Y:S02]  /*18d0*/  FMUL.FTZ R69, R91, UR40 ;  /* 0x000000285b457c20 */ /* 0x000fe40008410000 */
[----:B------:R-:W-:Y:S01]  /*18e0*/  FMUL.RZ R86, R84, 0.15915493667125701904 ;  /* 0x3e22f98354567820 */ /* 0x000fe2000040c000 */
[----:B---3--:R-:W-:Y:S01]  /*18f0*/  STS.128 [R100.X16], R56 ;  /* 0x0000003864007388 */ /* 0x008fe2000000cc00 */
[----:B0-----:R-:W-:Y:S02]  /*1900*/  FMUL.RZ R70, R69, 0.15915493667125701904 ;  /* 0x3e22f98345467820 */ /* 0x001fe4000040c000 */
[----:B------:R-:W-:Y:S01]  /*1910*/  FMUL.FTZ R84, R93, UR40 ;  /* 0x000000285d547c20 */ /* 0x000fe20008410000 */
[----:B------:R-:W-:Y:S01]  /*1920*/  MUFU.SIN R107, R86 ;  /* 0x00000056006b7308 */ /* 0x000fe20000000400 */
[----:B------:R-:W-:Y:S01]  /*1930*/  FMUL.FTZ R69, R92, UR40 ;  /* 0x000000285c457c20 */ /* 0x000fe20008410000 */
[----:B--2---:R-:W-:Y:S01]  /*1940*/  MOV R130, UR39 ;  /* 0x0000002700827c02 */ /* 0x004fe20008000f00 */
[----:B------:R-:W-:Y:S01]  /*1950*/  FMUL.RZ R87, R84, 0.15915493667125701904 ;  /* 0x3e22f98354577820 */ /* 0x000fe2000040c000 */
[----:B----4-:R0:W-:Y:S01]  /*1960*/  STS.128 [R100.X16+0x200], R72 ;  /* 0x0002004864007388 */ /* 0x0101e2000000cc00 */
[----:B------:R-:W-:-:S02]  /*1970*/  FMUL.RZ R71, R69, 0.15915493667125701904 ;  /* 0x3e22f98345477820 */ /* 0x000fc4000040c000 */
[----:B------:R-:W-:Y:S01]  /*1980*/  FMUL.FTZ R84, R94, UR40 ;  /* 0x000000285e547c20 */ /* 0x000fe20008410000 */
[----:B------:R1:W-:Y:S01]  /*1990*/  MUFU.COS R125, R86 ;  /* 0x00000056007d7308 */ /* 0x0003e20000000000 */
[----:B------:R-:W-:Y:S01]  /*19a0*/  FMUL.FTZ R69, R89, UR40 ;  /* 0x0000002859457c20 */ /* 0x000fe20008410000 */
[----:B-----5:R2:W-:Y:S01]  /*19b0*/  STS.128 [R100.X16+0x400], R76 ;  /* 0x0004004c64007388 */ /* 0x0205e2000000cc00 */
[----:B------:R-:W-:Y:S02]  /*19c0*/  FMUL.RZ R84, R84, 0.15915493667125701904 ;  /* 0x3e22f98354547820 */ /* 0x000fe4000040c000 */
[----:B------:R-:W-:Y:S01]  /*19d0*/  FMUL.FTZ R68, R50, UR40 ;  /* 0x0000002832447c20 */ /* 0x000fe20008410000 */
[----:B------:R3:W-:Y:S01]  /*19e0*/  STS.128 [R100.X16+0x600], R80 ;  /* 0x0006005064007388 */ /* 0x0007e2000000cc00 */
[----:B------:R-:W-:Y:S01]  /*19f0*/  FMUL.FTZ R130, R130, 1.4426950216293334961 ;  /* 0x3fb8aa3b82827820 */ /* 0x000fe20000410000 */
[----:B------:R-:W-:Y:S01]  /*1a00*/  MUFU.SIN R111, R84 ;  /* 0x00000054006f7308 */ /* 0x000fe20000000400 */
[----:B-1----:R-:W-:Y:S01]  /*1a10*/  FMUL.RZ R86, R69, 0.15915493667125701904 ;  /* 0x3e22f98345567820 */ /* 0x002fe2000040c000 */
[----:B------:R-:W-:-:S06]  /*1a20*/  NOP ;  /* 0x0000000000007918 */ /* 0x000fcc0000000000 */
[----:B------:R-:W-:Y:S01]  /*1a30*/  FMUL.FTZ R69, R90, UR40 ;  /* 0x000000285a457c20 */ /* 0x000fe20008410000 */
[----:B------:R1:W-:Y:S01]  /*1a40*/  MUFU.COS R121, R84 ;  /* 0x0000005400797308 */ /* 0x0003e20000000000 */
[----:B------:R-:W-:Y:S01]  /*1a50*/  FMUL.RZ R155, R68, 0.15915493667125701904 ;  /* 0x3e22f983449b7820 */ /* 0x000fe2000040c000 */
[----:B0-----:R0:W4:Y:S01]  /*1a60*/  LDG.E.128 R72, [R104.64+0x200] ;  /* 0x0002001a68487981 */ /* 0x001122000c1e1d00 */
[-C--:B------:R-:W-:Y:S02]  /*1a70*/  FMUL.FTZ R68, R96, R130.reuse ;  /* 0x0000008260447220 */ /* 0x080fe40000410000 */
[-C--:B------:R-:W-:Y:S01]  /*1a80*/  FMUL.FTZ R108, R90, R130.reuse ;  /* 0x000000825a6c7220 */ /* 0x080fe20000410000 */
[----:B--2---:R0:W2:Y:S01]  /*1a90*/  LDG.E.128 R76, [R104.64+0x400] ;  /* 0x0004001a684c7981 */ /* 0x0040a2000c1e1d00 */
[----:B------:R-:W-:Y:S01]  /*1aa0*/  FMUL.FTZ R106, R89, R130 ;  /* 0x00000082596a7220 */ /* 0x000fe20000410000 */
[----:B------:R-:W-:Y:S01]  /*1ab0*/  MUFU.SIN R113, R70 ;  /* 0x0000004600717308 */ /* 0x000fe20000000400 */
[----:B-1----:R-:W-:Y:S01]  /*1ac0*/  FMUL.RZ R84, R69, 0.15915493667125701904 ;  /* 0x3e22f98345547820 */ /* 0x002fe2000040c000 */
[----:B---3--:R0:W3:Y:S01]  /*1ad0*/  LDG.E.128 R80, [R104.64+0x600] ;  /* 0x0006001a68507981 */ /* 0x0080e2000c1e1d00 */
        /* <DEDUP_REMOVED lines=28> */
[----:B------:R-:W-:-:S05]  /*1ca0*/  FMUL.FTZ R69, R93, R130 ;  /* 0x000000825d457220 */ /* 0x000fca0000410000 */
[----:B------:R1:W-:Y:S08]  /*1cb0*/  MUFU.COS R153, R70 ;  /* 0x0000004600997308 */ /* 0x0003f00000000000 */
[----:B------:R5:W-:Y:S01]  /*1cc0*/  MUFU.EX2 R124, R68 ;  /* 0x00000044007c7308 */ /* 0x000be20000000800 */
[----:B-1----:R-:W-:-:S07]  /*1cd0*/  FMUL.FTZ R70, R94, R130 ;  /* 0x000000825e467220 */ /* 0x002fce0000410000 */
[----:B------:R1:W-:Y:S01]  /*1ce0*/  MUFU.EX2 R122, R69 ;  /* 0x00000045007a7308 */ /* 0x0003e20000000800 */
[----:B-----5:R-:W-:-:S07]  /*1cf0*/  FMUL.FTZ R68, R91, R130 ;  /* 0x000000825b447220 */ /* 0x020fce0000410000 */
[----:B------:R-:W-:Y:S01]  /*1d00*/  MUFU.SIN R146, R71 ;  /* 0x0000004700927308 */ /* 0x000fe20000000400 */
[----:B-1----:R-:W-:-:S07]  /*1d10*/  FMUL.FTZ R69, R92, R130 ;  /* 0x000000825c457220 */ /* 0x002fce0000410000 */
[----:B------:R-:W-:Y:S08]  /*1d20*/  MUFU.COS R147, R71 ;  /* 0x0000004700937308 */ /* 0x000ff00000000000 */
[----:B------:R-:W-:Y:S08]  /*1d30*/  MUFU.EX2 R120, R70 ;  /* 0x0000004600787308 */ /* 0x000ff00000000800 */
[----:B------:R-:W1:Y:S08]  /*1d40*/  MUFU.EX2 R118, R68 ;  /* 0x0000004400767308 */ /* 0x000e700000000800 */
[----:B------:R5:W-:Y:S08]  /*1d50*/  MUFU.EX2 R116, R69 ;  /* 0x0000004500747308 */ /* 0x000bf00000000800 */
[----:B------:R-:W-:Y:S01]  /*1d60*/  MUFU.SIN R109, R87 ;  /* 0x00000057006d7308 */ /* 0x000fe20000000400 */
[----:B-----5:R0:W5:Y:S07]  /*1d70*/  LDG.E.128 R68, [R104.64] ;  /* 0x0000001a68447981 */ /* 0x02016e000c1e1d00 */
[----:B------:R-:W0:Y:S08]  /*1d80*/  MUFU.COS R123, R87 ;  /* 0x00000057007b7308 */ /* 0x000e300000000000 */
[----:B------:R-:W-:Y:S08]  /*1d90*/  MUFU.SIN R132, R84 ;  /* 0x0000005400847308 */ /* 0x000ff00000000400 */
[----:B------:R-:W-:Y:S08]  /*1da0*/  MUFU.COS R134, R84 ;  /* 0x0000005400867308 */ /* 0x000ff00000000000 */
[----:B------:R-:W-:Y:S08]  /*1db0*/  MUFU.SIN R143, R86 ;  /* 0x00000056008f7308 */ /* 0x000ff00000000400 */
[----:B------:R0:W-:Y:S01]  /*1dc0*/  MUFU.COS R145, R86 ;  /* 0x0000005600917308 */ /* 0x0001e20000000000 */
[----:B------:R-:W-:-:S07]  /*1dd0*/  FMUL.FTZ R57, R88, R130 ;  /* 0x0000008258397220 */ /* 0x000fce0000410000 */
[----:B------:R-:W1:Y:S01]  /*1de0*/  MUFU.EX2 R108, R108 ;  /* 0x0000006c006c7308 */ /* 0x000e620000000800 */
[----:B0-----:R-:W0:Y:S07]  /*1df0*/  LDS.128 R84, [R216] ;  /* 0x00000000d8547984 */ /* 0x001e2e0000000c00 */
[----:B------:R-:W0:Y:S01]  /*1e00*/  MUFU.EX2 R106, R106 ;  /* 0x0000006a006a7308 */ /* 0x000e220000000800 */
[----:B------:R-:W-:-:S07]  /*1e10*/  FMUL.FTZ R58, R53, R130 ;  /* 0x00000082353a7220 */ /* 0x000fce0000410000 */
[----:B------:R-:W0:Y:S01]  /*1e20*/  MUFU.EX2 R57, R57 ;  /* 0x0000003900397308 */ /* 0x000e220000000800 */
[----:B------:R-:W-:Y:S02]  /*1e30*/  FMUL.FTZ R56, R55, R130 ;  /* 0x0000008237387220 */ /* 0x000fe40000410000 */
[----:B-1----:R-:W-:Y:S02]  /*1e40*/  FMUL.FTZ R119, R118, R119 ;  /* 0x0000007776777220 */ /* 0x002fe40000410000 */
[----:B------:R-:W-:-:S03]  /*1e50*/  FMUL.FTZ R123, R122, R123 ;  /* 0x0000007b7a7b7220 */ /* 0x000fc60000410000 */
[----:B------:R-:W1:Y:S01]  /*1e60*/  MUFU.EX2 R110, R56 ;  /* 0x00000038006e7308 */ /* 0x000e620000000800 */
[----:B------:R-:W-:Y:S02]  /*1e70*/  FMUL.FTZ R118, R118, R113 ;  /* 0x0000007176767220 */ /* 0x000fe40000410000 */
[----:B------:R-:W-:Y:S02]  /*1e80*/  FMUL.FTZ R117, R116, R117 ;  /* 0x0000007574757220 */ /* 0x000fe40000410000 */
[----:B------:R-:W-:-:S03]  /*1e90*/  FMUL.FTZ R122, R122, R109 ;  /* 0x0000006d7a7a7220 */ /* 0x000fc60000410000 */
[----:B------:R-:W1:Y:S01]  /*1ea0*/  MUFU.EX2 R58, R58 ;  /* 0x0000003a003a7308 */ /* 0x000e620000000800 */
[----:B------:R-:W-:Y:S02]  /*1eb0*/  FMUL.FTZ R116, R116, R115 ;  /* 0x0000007374747220 */ /* 0x000fe40000410000 */
[C---:B------:R-:W-:Y:S02]  /*1ec0*/  FMUL.FTZ R113, R108.reuse, R133 ;  /* 0x000000856c717220 */ /* 0x040fe40000410000 */
[----:B------:R-:W-:Y:S02]  /*1ed0*/  FMUL.FTZ R112, R108, R131 ;  /* 0x000000836c707220 */ /* 0x000fe40000410000 */
[C---:B0-----:R-:W-:Y:S01]  /*1ee0*/  FMUL.FTZ R115, R106.reuse, R129 ;  /* 0x000000816a737220 */ /* 0x041fe20000410000 */
[----:B------:R-:W-:Y:S01]  /*1ef0*/  MUFU.SIN R139, R155 ;  /* 0x0000009b008b7308 */ /* 0x000fe20000000400 */
[----:B------:R-:W-:Y:S01]  /*1f00*/  FMUL.FTZ R114, R106, R127 ;  /* 0x0000007f6a727220 */ /* 0x000fe20000410000 */
[----:B------:R-:W-:Y:S01]  /*1f10*/  HADD2.F32 R106, -RZ, R84.H0_H0 ;  /* 0x20000054ff6a7230 */ /* 0x000fe20000004100 */
[----:B------:R-:W-:-:S02]  /*1f20*/  FMUL.FTZ R109, R57, R128 ;  /* 0x00000080396d7220 */ /* 0x000fc40000410000 */
[----:B------:R-:W-:Y:S01]  /*1f30*/  FMUL.FTZ R108, R57, R126 ;  /* 0x0000007e396c7220 */ /* 0x000fe20000410000 */
[----:B------:R-:W-:Y:S01]  /*1f40*/  HADD2.F32 R126, -RZ, R84.H1_H1 ;  /* 0x30000054ff7e7230 */ /* 0x000fe20000004100 */
[----:B------:R-:W-:Y:S01]  /*1f50*/  FMUL.FTZ R57, R54, R130 ;  /* 0x0000008236397220 */ /* 0x000fe20000410000 */
[----:B------:R-:W-:Y:S01]  /*1f60*/  HADD2.F32 R104, -RZ, R60.H0_H0 ;  /* 0x2000003cff687230 */ /* 0x000fe20000004100 */
[C---:B------:R-:W-:Y:S02]  /*1f70*/  FMUL.FTZ R59, R95.reuse, R106 ;  /* 0x0000006a5f3b7220 */ /* 0x040fe40000410000 */
[----:B------:R-:W-:Y:S02]  /*1f80*/  FMUL.FTZ R133, R95, R126 ;  /* 0x0000007e5f857220 */ /* 0x000fe40000410000 */
[----:B------:R-:W0:Y:S01]  /*1f90*/  MUFU.EX2 R57, R57 ;  /* 0x0000003900397308 */ /* 0x000e220000000800 */
[C---:B------:R-:W-:Y:S02]  /*1fa0*/  FMUL.FTZ R125, R124.reuse, R125 ;  /* 0x0000007d7c7d7220 */ /* 0x040fe40000410000 */
[----:B------:R-:W-:-:S02]  /*1fb0*/  FMUL.FTZ R124, R124, R107 ;  /* 0x0000006b7c7c7220 */ /* 0x000fc40000410000 */
[----:B------:R-:W-:Y:S02]  /*1fc0*/  FMUL.FTZ R121, R120, R121 ;  /* 0x0000007978797220 */ /* 0x000fe40000410000 */
[C---:B------:R-:W-:Y:S02]  /*1fd0*/  FMUL.FTZ R150, R104.reuse, R59 ;  /* 0x0000003b68967220 */ /* 0x040fe40000410000 */
[----:B------:R-:W-:Y:S02]  /*1fe0*/  FMUL.FTZ R158, R104, R133 ;  /* 0x00000085689e7220 */ /* 0x000fe40000410000 */
[----:B------:R-:W-:Y:S02]  /*1ff0*/  FMUL.FTZ R120, R120, R111 ;  /* 0x0000006f78787220 */ /* 0x000fe40000410000 */
[----:B-1----:R-:W-:Y:S01]  /*2000*/  FMUL.FTZ R111, R110, R137 ;  /* 0x000000896e6f7220 */ /* 0x002fe20000410000 */
[----:B------:R-:W-:Y:S01]  /*2010*/  HADD2.F32 R127, -RZ, R85.H0_H0 ;  /* 0x20000055ff7f7230 */ /* 0x000fe20000004100 */
[----:B------:R-:W-:-:S02]  /*2020*/  FMUL.FTZ R56, R95, UR40 ;  /* 0x000000285f387c20 */ /* 0x000fc40008410000 */
[----:B------:R-:W-:Y:S01]  /*2030*/  FMUL.FTZ R110, R110, R135 ;  /* 0x000000876e6e7220 */ /* 0x000fe20000410000 */
[----:B------:R-:W-:Y:S01]  /*2040*/  HADD2.F32 R135, -RZ, R85.H1_H1 ;  /* 0x30000055ff877230 */ /* 0x000fe20000004100 */
[C---:B------:R-:W-:Y:S02]  /*2050*/  FMUL.FTZ R107, R58.reuse, R149 ;  /* 0x000000953a6b7220 */ /* 0x040fe40000410000 */
[----:B------:R-:W-:Y:S02]  /*2060*/  FMUL.FTZ R105, R58, R141 ;  /* 0x0000008d3a697220 */ /* 0x000fe40000410000 */
[C---:B------:R-:W-:Y:S02]  /*2070*/  FMUL.FTZ R59, R124.reuse, R150 ;  /* 0x000000967c3b7220 */ /* 0x040fe40000410000 */
[----:B------:R-:W-:Y:S01]  /*2080*/  FMUL.FTZ R58, R124, R158 ;  /* 0x0000009e7c3a7220 */ /* 0x000fe20000410000 */
[----:B------:R-:W-:Y:S01]  /*2090*/  HADD2.F32 R129, -RZ, R60.H1_H1 ;  /* 0x3000003cff817230 */ /* 0x000fe20000004100 */
[----:B------:R-:W-:-:S02]  /*20a0*/  FMUL.RZ R152, R56, 0.15915493667125701904 ;  /* 0x3e22f98338987820 */ /* 0x000fc4000040c000 */
[----:B------:R-:W-:Y:S02]  /*20b0*/  FMUL.FTZ R56, R95, R130 ;  /* 0x000000825f387220 */ /* 0x000fe40000410000 */
[C---:B------:R-:W-:Y:S02]  /*20c0*/  FFMA.FTZ R59, R125.reuse, R158, R59 ;  /* 0x0000009e7d3b7223 */ /* 0x040fe4000001003b */
[----:B------:R-:W-:Y:S02]  /*20d0*/  FFMA.FTZ R58, R125, R150, -R58 ;  /* 0x000000967d3a7223 */ /* 0x000fe4000001083a */
[C---:B------:R-:W-:Y:S02]  /*20e0*/  FMUL.FTZ R156, R96.reuse, R135 ;  /* 0x00000087609c7220 */ /* 0x040fe40000410000 */
[----:B------:R-:W-:Y:S01]  /*20f0*/  FMUL.FTZ R154, R96, R127 ;  /* 0x0000007f609a7220 */ /* 0x000fe20000410000 */
[----:B------:R1:W-:Y:S01]  /*2100*/  MUFU.EX2 R131, R56 ;  /* 0x0000003800837308 */ /* 0x0003e20000000800 */
[----:B------:R-:W-:-:S02]  /*2110*/  FMUL.FTZ R84, R51, R130 ;  /* 0x0000008233547220 */ /* 0x000fc40000410000 */
[----:B------:R-:W-:Y:S02]  /*2120*/  FFMA.FTZ R136, R129, R156, R59 ;  /* 0x0000009c81887223 */ /* 0x000fe4000001003b */
[----:B0-----:R-:W-:Y:S02]  /*2130*/  FMUL.FTZ R133, R57, R134 ;  /* 0x0000008639857220 */ /* 0x001fe40000410000 */
[----:B------:R-:W-:Y:S02]  /*2140*/  FFMA.FTZ R128, R129, R154, R58 ;  /* 0x0000009a81807223 */ /* 0x000fe4000001003a */
[----:B------:R-:W-:Y:S02]  /*2150*/  FMUL.FTZ R132, R57, R132 ;  /* 0x0000008439847220 */ /* 0x000fe40000410000 */
[----:B-1----:R-:W0:Y:S01]  /*2160*/  LDS.128 R56, [R216+0x10] ;  /* 0x00001000d8387984 */ /* 0x002e220000000c00 */
[C---:B------:R-:W-:Y:S01]  /*2170*/  FMUL.FTZ R134, R122.reuse, R136 ;  /* 0x000000887a867220 */ /* 0x040fe20000410000 */
[----:B------:R-:W1:Y:S01]  /*2180*/  MUFU.EX2 R84, R84 ;  /* 0x0000005400547308 */ /* 0x000e620000000800 */
[----:B------:R-:W-:-:S02]  /*2190*/  FMUL.FTZ R138, R122, R128 ;  /* 0x000000807a8a7220 */ /* 0x000fc40000410000 */
[C---:B------:R-:W-:Y:S01]  /*21a0*/  FFMA.FTZ R134, R123.reuse, R128, -R134 ;  /* 0x000000807b867223 */ /* 0x040fe20000010886 */
[--C-:B------:R-:W-:Y:S01]  /*21b0*/  HADD2.F32 R128, -RZ, R86.reuse.H1_H1 ;  /* 0x30000056ff807230 */ /* 0x100fe20000004100 */
[----:B------:R-:W-:Y:S01]  /*21c0*/  FMUL.FTZ R85, R52, R130 ;  /* 0x0000008234557220 */ /* 0x000fe20000410000 */
[----:B------:R-:W-:Y:S01]  /*21d0*/  HADD2.F32 R140, -RZ, R86.H0_H0 ;  /* 0x20000056ff8c7230 */ /* 0x000fe20000004100 */
[----:B------:R-:W-:Y:S01]  /*21e0*/  FFMA.FTZ R141, R123, R136, R138 ;  /* 0x000000887b8d7223 */ /* 0x000fe2000001008a */
[----:B------:R-:W-:Y:S01]  /*21f0*/  HADD2.F32 R138, -RZ, R61.H0_H0 ;  /* 0x2000003dff8a7230 */ /* 0x000fe20000004100 */
[----:B------:R-:W-:Y:S02]  /*2200*/  FMUL.FTZ R163, R93, R128 ;  /* 0x000000805da37220 */ /* 0x000fe40000410000 */
[----:B------:R-:W-:Y:S02]  /*2210*/  FMUL.FTZ R137, R49, R130 ;  /* 0x0000008231897220 */ /* 0x000fe40000410000 */
[----:B------:R-:W-:-:S02]  /*2220*/  FMUL.FTZ R161, R93, R140 ;  /* 0x0000008c5da17220 */ /* 0x000fc40000410000 */
[----:B------:R-:W-:Y:S01]  /*2230*/  FMUL.FTZ R130, R50, R130 ;  /* 0x0000008232827220 */ /* 0x000fe20000410000 */
[----:B------:R-:W0:Y:S01]  /*2240*/  MUFU.EX2 R85, R85 ;  /* 0x0000005500557308 */ /* 0x000e220000000800 */
[C---:B------:R-:W-:Y:S02]  /*2250*/  FFMA.FTZ R144, R138.reuse, R163, R141 ;  /* 0x000000a38a907223 */ /* 0x040fe4000001008d */
[----:B------:R-:W-:Y:S02]  /*2260*/  FFMA.FTZ R141, R138, R161, R134 ;  /* 0x000000a18a8d7223 */ /* 0x000fe40000010086 */
[C---:B-1----:R-:W-:Y:S02]  /*2270*/  FMUL.FTZ R136, R84.reuse, R153 ;  /* 0x0000009954887220 */ /* 0x042fe40000410000 */
[----:B------:R-:W-:Y:S01]  /*2280*/  FMUL.FTZ R134, R84, R151 ;  /* 0x0000009754867220 */ /* 0x000fe20000410000 */
[----:B------:R-:W-:Y:S01]  /*2290*/  MUFU.COS R155, R155 ;  /* 0x0000009b009b7308 */ /* 0x000fe20000000000 */
[----:B------:R-:W-:-:S02]  /*22a0*/  FMUL.FTZ R84, R120, R144 ;  /* 0x0000009078547220 */ /* 0x000fc40000410000 */
[----:B------:R-:W-:-:S05]  /*22b0*/  FMUL.FTZ R148, R120, R141 ;  /* 0x0000008d78947220 */ /* 0x000fca0000410000 */
[----:B------:R-:W1:Y:S01]  /*22c0*/  MUFU.EX2 R130, R130 ;  /* 0x0000008200827308 */ /* 0x000e620000000800 */
[----:B------:R-:W-:-:S07]  /*22d0*/  FFMA.FTZ R141, R121, R141, -R84 ;  /* 0x0000008d798d7223 */ /* 0x000fce0000010854 */
[----:B------:R-:W1:Y:S01]  /*22e0*/  MUFU.COS R142, R152 ;  /* 0x00000098008e7308 */ /* 0x000e620000000000 */
[----:B------:R-:W-:Y:S02]  /*22f0*/  HADD2.F32 R151, -RZ, R87.H1_H1 ;  /* 0x30000057ff977230 */ /* 0x000fe40000004100 */
[----:B------:R-:W-:-:S05]  /*2300*/  HADD2.F32 R149, -RZ, R61.H1_H1 ;  /* 0x3000003dff957230 */ /* 0x000fca0000004100 */
[----:B------:R1:W2:Y:S01]  /*2310*/  MUFU.EX2 R86, R137 ;  /* 0x0000008900567308 */ /* 0x0002a20000000800 */
[----:B0-----:R-:W-:Y:S01]  /*2320*/  FMUL.FTZ R147, R85, R147 ;  /* 0x0000009355937220 */ /* 0x001fe20000410000 */
[----:B-1----:R-:W-:-:S06]  /*2330*/  HADD2.F32 R137, -RZ, R87.H0_H0 ;  /* 0x20000057ff897230 */ /* 0x002fcc0000004100 */
[----:B------:R-:W0:Y:S01]  /*2340*/  MUFU.SIN R84, R152 ;  /* 0x0000009800547308 */ /* 0x000e220000000400 */
[----:B------:R-:W-:Y:S02]  /*2350*/  FMUL.FTZ R146, R85, R146 ;  /* 0x0000009255927220 */ /* 0x000fe40000410000 */
[C---:B------:R-:W-:Y:S02]  /*2360*/  FMUL.FTZ R166, R94.reuse, R137 ;  /* 0x000000895ea67220 */ /* 0x040fe40000410000 */
[----:B------:R-:W-:Y:S02]  /*2370*/  FFMA.FTZ R148, R121, R144, R148 ;  /* 0x0000009079947223 */ /* 0x000fe40000010094 */
[----:B------:R-:W-:Y:S02]  /*2380*/  FMUL.FTZ R168, R94, R151 ;  /* 0x000000975ea87220 */ /* 0x000fe40000410000 */
[----:B------:R-:W-:Y:S02]  /*2390*/  FFMA.FTZ R85, R149, R166, R141 ;  /* 0x000000a695557223 */ /* 0x000fe4000001008d */
[----:B------:R-:W-:-:S02]  /*23a0*/  FMUL.FTZ R141, R130, R155 ;  /* 0x0000009b828d7220 */ /* 0x000fc40000410000 */
[----:B------:R-:W-:Y:S02]  /*23b0*/  FMUL.FTZ R139, R130, R139 ;  /* 0x0000008b828b7220 */ /* 0x000fe40000410000 */
[----:B------:R-:W-:Y:S02]  /*23c0*/  FFMA.FTZ R148, R149, R168, R148 ;  /* 0x000000a895947223 */ /* 0x000fe40000010094 */
[----:B------:R-:W-:Y:S02]  /*23d0*/  FMUL.FTZ R87, R118, R85 ;  /* 0x0000005576577220 */ /* 0x000fe40000410000 */
[----:B------:R-:W-:Y:S01]  /*23e0*/  FMUL.FTZ R130, R131, R142 ;  /* 0x0000008e83827220 */ /* 0x000fe20000410000 */
[----:B------:R-:W-:Y:S01]  /*23f0*/  HADD2.F32 R142, -RZ, R56.H1_H1 ;  /* 0x30000038ff8e7230 */ /* 0x000fe20000004100 */
[C---:B--2---:R-:W-:Y:S02]  /*2400*/  FMUL.FTZ R145, R86.reuse, R145 ;  /* 0x0000009156917220 */ /* 0x044fe40000410000 */
[----:B------:R-:W-:Y:S01]  /*2410*/  FMUL.FTZ R143, R86, R143 ;  /* 0x0000008f568f7220 */ /* 0x000fe20000410000 */
[----:B------:R-:W-:Y:S01]  /*2420*/  HADD2.F32 R144, -RZ, R62.H0_H0 ;  /* 0x2000003eff907230 */ /* 0x000fe20000004100 */
[----:B------:R-:W-:-:S02]  /*2430*/  FMUL.FTZ R86, R118, R148 ;  /* 0x0000009476567220 */ /* 0x000fc40000410000 */
[----:B------:R-:W-:Y:S01]  /*2440*/  FFMA.FTZ R155, R119, R148, R87 ;  /* 0x00000094779b7223 */ /* 0x000fe20000010057 */
[----:B------:R-:W-:Y:S01]  /*2450*/  HADD2.F32 R148, -RZ, R56.H0_H0 ;  /* 0x20000038ff947230 */ /* 0x000fe20000004100 */
[----:B0-----:R-:W-:Y:S02]  /*2460*/  FMUL.FTZ R131, R131, R84 ;  /* 0x0000005483837220 */ /* 0x001fe40000410000 */
[----:B------:R-:W-:Y:S02]  /*2470*/  FMUL.FTZ R152, R130, R124 ;  /* 0x0000007c82987220 */ /* 0x000fe40000410000 */
[----:B------:R-:W-:Y:S02]  /*2480*/  FMUL.FTZ R173, R91, R142 ;  /* 0x0000008e5bad7220 */ /* 0x000fe40000410000 */
[C---:B------:R-:W-:Y:S02]  /*2490*/  FMUL.FTZ R56, R131.reuse, R124 ;  /* 0x0000007c83387220 */ /* 0x040fe40000410000 */
[----:B------:R-:W-:-:S02]  /*24a0*/  FFMA.FTZ R152, R131, R125, R152 ;  /* 0x0000007d83987223 */ /* 0x000fc40000010098 */
[----:B------:R-:W-:Y:S02]  /*24b0*/  FFMA.FTZ R157, R119, R85, -R86 ;  /* 0x00000055779d7223 */ /* 0x000fe40000010856 */
[----:B------:R-:W-:Y:S01]  /*24c0*/  FMUL.FTZ R171, R91, R148 ;  /* 0x000000945bab7220 */ /* 0x000fe20000410000 */
[----:B------:R-:W-:Y:S01]  /*24d0*/  HADD2.F32 R153, -RZ, R57.H0_H0 ;  /* 0x20000039ff997230 */ /* 0x000fe20000004100 */
[----:B------:R-:W-:Y:S01]  /*24e0*/  FFMA.FTZ R160, R144, R173, R155 ;  /* 0x000000ad90a07223 */ /* 0x000fe2000001009b */
[----:B------:R-:W0:Y:S01]  /*24f0*/  LDS.128 R84, [R216+0x20] ;  /* 0x00002000d8547984 */ /* 0x000e220000000c00 */
[----:B------:R-:W-:Y:S02]  /*2500*/  FFMA.FTZ R56, R130, R125, -R56 ;  /* 0x0000007d82387223 */ /* 0x000fe40000010838 */
[----:B------:R-:W-:Y:S02]  /*2510*/  FMUL.FTZ R155, R122, R152 ;  /* 0x000000987a9b7220 */ /* 0x000fe40000410000 */
[----:B------:R-:W-:-:S02]  /*2520*/  FFMA.FTZ R159, R144, R171, R157 ;  /* 0x000000ab909f7223 */ /* 0x000fc4000001009d */
[----:B------:R-:W-:Y:S01]  /*2530*/  FMUL.FTZ R162, R116, R160 ;  /* 0x000000a074a27220 */ /* 0x000fe20000410000 */
[----:B------:R-:W-:Y:S01]  /*2540*/  HADD2.F32 R157, -RZ, R57.H1_H1 ;  /* 0x30000039ff9d7230 */ /* 0x000fe20000004100 */
[-C--:B------:R-:W-:Y:S01]  /*2550*/  FFMA.FTZ R57, R123, R56.reuse, -R155 ;  /* 0x000000387b397223 */ /* 0x080fe2000001089b */
[----:B------:R-:W-:Y:S01]  /*2560*/  HADD2.F32 R155, -RZ, R62.H1_H1 ;  /* 0x3000003eff9b7230 */ /* 0x000fe20000004100 */
[----:B------:R-:W-:Y:S02]  /*2570*/  FMUL.FTZ R56, R122, R56 ;  /* 0x000000387a387220 */ /* 0x000fe40000410000 */
[-C--:B------:R-:W-:Y:S02]  /*2580*/  FFMA.FTZ R162, R117, R159.reuse, -R162 ;  /* 0x0000009f75a27223 */ /* 0x080fe400000108a2 */
[----:B------:R-:W-:Y:S02]  /*2590*/  FMUL.FTZ R159, R116, R159 ;  /* 0x0000009f749f7220 */ /* 0x000fe40000410000 */
[----:B------:R-:W-:-:S02]  /*25a0*/  FMUL.FTZ R178, R92, R153 ;  /* 0x000000995cb27220 */ /* 0x000fc40000410000 */
[----:B------:R-:W-:Y:S02]  /*25b0*/  FFMA.FTZ R56, R123, R152, R56 ;  /* 0x000000987b387223 */ /* 0x000fe40000010038 */
[----:B------:R-:W-:Y:S02]  /*25c0*/  FFMA.FTZ R159, R117, R160, R159 ;  /* 0x000000a0759f7223 */ /* 0x000fe4000001009f */
[----:B------:R-:W-:Y:S02]  /*25d0*/  FMUL.FTZ R176, R92, R157 ;  /* 0x0000009d5cb07220 */ /* 0x000fe40000410000 */
[C---:B------:R-:W-:Y:S01]  /*25e0*/  FFMA.FTZ R164, R155.reuse, R178, R162 ;  /* 0x000000b29ba47223 */ /* 0x040fe200000100a2 */
[----:B------:R-:W-:Y:S01]  /*25f0*/  HADD2.F32 R162, -RZ, R58.H1_H1 ;  /* 0x3000003affa27230 */ /* 0x000fe20000004100 */
[----:B------:R-:W-:Y:S02]  /*2600*/  FMUL.FTZ R160, R120, R56 ;  /* 0x0000003878a07220 */ /* 0x000fe40000410000 */
[----:B------:R-:W-:-:S02]  /*2610*/  FFMA.FTZ R159, R155, R176, R159 ;  /* 0x000000b09b9f7223 */ /* 0x000fc4000001009f */
[C---:B------:R-:W-:Y:S01]  /*2620*/  FMUL.FTZ R170, R114.reuse, R164 ;  /* 0x000000a472aa7220 */ /* 0x040fe20000410000 */
[----:B------:R-:W-:Y:S01]  /*2630*/  HADD2.F32 R152, -RZ, R58.H0_H0 ;  /* 0x2000003aff987230 */ /* 0x000fe20000004100 */
[----:B------:R-:W-:Y:S01]  /*2640*/  FFMA.FTZ R58, R121, R57, -R160 ;  /* 0x00000039793a7223 */ /* 0x000fe200000108a0 */
[----:B------:R-:W-:Y:S01]  /*2650*/  HADD2.F32 R160, -RZ, R63.H0_H0 ;  /* 0x2000003fffa07230 */ /* 0x000fe20000004100 */
[-C--:B------:R-:W-:Y:S02]  /*2660*/  FFMA.FTZ R170, R115, R159.reuse, R170 ;  /* 0x0000009f73aa7223 */ /* 0x080fe400000100aa */
[----:B------:R-:W-:Y:S02]  /*2670*/  FMUL.FTZ R159, R114, R159 ;  /* 0x0000009f729f7220 */ /* 0x000fe40000410000 */
[----:B------:R-:W-:Y:S02]  /*2680*/  FMUL.FTZ R187, R89, R162 ;  /* 0x000000a259bb7220 */ /* 0x000fe40000410000 */
[----:B------:R-:W-:-:S02]  /*2690*/  FFMA.FTZ R164, R115, R164, -R159 ;  /* 0x000000a473a47223 */ /* 0x000fc4000001089f */
[----:B------:R-:W-:Y:S02]  /*26a0*/  FMUL.FTZ R185, R89, R152 ;  /* 0x0000009859b97220 */ /* 0x000fe40000410000 */
[----:B------:R-:W-:Y:S02]  /*26b0*/  FFMA.FTZ R170, R160, R187, R170 ;  /* 0x000000bba0aa7223 */ /* 0x000fe400000100aa */
[----:B------:R-:W-:Y:S01]  /*26c0*/  FMUL.FTZ R57, R120, R57 ;  /* 0x0000003978397220 */ /* 0x000fe20000410000 */
[--C-:B------:R-:W-:Y:S01]  /*26d0*/  HADD2.F32 R159, -RZ, R59.reuse.H0_H0 ;  /* 0x2000003bff9f7230 */ /* 0x100fe20000004100 */
[----:B------:R-:W-:Y:S02]  /*26e0*/  FFMA.FTZ R164, R160, R185, R164 ;  /* 0x000000b9a0a47223 */ /* 0x000fe400000100a4 */
[----:B------:R-:W-:Y:S02]  /*26f0*/  FMUL.FTZ R165, R112, R170 ;  /* 0x000000aa70a57220 */ /* 0x000fe40000410000 */
[----:B------:R-:W-:Y:S01]  /*2700*/  FFMA.FTZ R57, R121, R56, R57 ;  /* 0x0000003879397223 */ /* 0x000fe20000010039 */
[----:B------:R-:W-:Y:S01]  /*2710*/  HADD2.F32 R167, -RZ, R59.H1_H1 ;  /* 0x3000003bffa77230 */ /* 0x000fe20000004100 */
[----:B------:R-:W-:Y:S01]  /*2720*/  FFMA.FTZ R59, R113, R164, -R165 ;  /* 0x000000a4713b7223 */ /* 0x000fe200000108a5 */
[----:B------:R-:W-:Y:S01]  /*2730*/  HADD2.F32 R165, -RZ, R63.H1_H1 ;  /* 0x3000003fffa57230 */ /* 0x000fe20000004100 */
[----:B------:R-:W-:-:S02]  /*2740*/  FMUL.FTZ R56, R118, R57 ;  /* 0x0000003976387220 */ /* 0x000fc40000410000 */
[----:B------:R-:W-:Y:S02]  /*2750*/  FMUL.FTZ R164, R112, R164 ;  /* 0x000000a470a47220 */ /* 0x000fe40000410000 */
[----:B------:R-:W-:Y:S02]  /*2760*/  FMUL.FTZ R192, R90, R159 ;  /* 0x0000009f5ac07220 */ /* 0x000fe40000410000 */
[-C--:B------:R-:W-:Y:S02]  /*2770*/  FFMA.FTZ R56, R119, R58.reuse, -R56 ;  /* 0x0000003a77387223 */ /* 0x080fe40000010838 */
[----:B------:R-:W-:Y:S02]  /*2780*/  FMUL.FTZ R58, R118, R58 ;  /* 0x0000003a763a7220 */ /* 0x000fe40000410000 */
[----:B------:R-:W-:Y:S02]  /*2790*/  FFMA.FTZ R170, R113, R170, R164 ;  /* 0x000000aa71aa7223 */ /* 0x000fe400000100a4 */
[----:B------:R-:W-:-:S02]  /*27a0*/  FMUL.FTZ R190, R90, R167 ;  /* 0x000000a75abe7220 */ /* 0x000fc40000410000 */
[----:B------:R-:W-:Y:S01]  /*27b0*/  FFMA.FTZ R59, R165, R192, R59 ;  /* 0x000000c0a53b7223 */ /* 0x000fe2000001003b */
[--C-:B0-----:R-:W-:Y:S01]  /*27c0*/  HADD2.F32 R172, -RZ, R84.reuse.H1_H1 ;  /* 0x30000054ffac7230 */ /* 0x101fe20000004100 */
[----:B------:R-:W-:Y:S02]  /*27d0*/  FFMA.FTZ R58, R119, R57, R58 ;  /* 0x00000039773a7223 */ /* 0x000fe4000001003a */
[----:B------:R-:W-:Y:S02]  /*27e0*/  FFMA.FTZ R170, R165, R190, R170 ;  /* 0x000000bea5aa7223 */ /* 0x000fe400000100aa */
[----:B------:R-:W-:Y:S01]  /*27f0*/  FMUL.FTZ R169, R110, R59 ;  /* 0x0000003b6ea97220 */ /* 0x000fe20000410000 */
[----:B------:R-:W-:Y:S01]  /*2800*/  HADD2.F32 R164, -RZ, R84.H0_H0 ;  /* 0x20000054ffa47230 */ /* 0x000fe20000004100 */
[----:B------:R-:W-:Y:S02]  /*2810*/  FMUL.FTZ R57, R116, R58 ;  /* 0x0000003a74397220 */ /* 0x000fe40000410000 */
[----:B------:R-:W-:-:S02]  /*2820*/  FFMA.FTZ R169, R111, R170, R169 ;  /* 0x000000aa6fa97223 */ /* 0x000fc400000100a9 */
[----:B------:R-:W-:Y:S01]  /*2830*/  FMUL.FTZ R84, R110, R170 ;  /* 0x000000aa6e547220 */ /* 0x000fe20000410000 */
[----:B------:R-:W-:Y:S01]  /*2840*/  HADD2.F32 R170, -RZ, R64.H0_H0 ;  /* 0x20000040ffaa7230 */ /* 0x000fe20000004100 */
[----:B------:R-:W-:Y:S02]  /*2850*/  FMUL.FTZ R183, R55, R172 ;  /* 0x000000ac37b77220 */ /* 0x000fe40000410000 */
[-C--:B------:R-:W-:Y:S02]  /*2860*/  FFMA.FTZ R57, R117, R56.reuse, -R57 ;  /* 0x0000003875397223 */ /* 0x080fe40000010839 */
[----:B------:R-:W-:Y:S02]  /*2870*/  FMUL.FTZ R56, R116, R56 ;  /* 0x0000003874387220 */ /* 0x000fe40000410000 */
[----:B------:R-:W-:Y:S02]  /*2880*/  FFMA.FTZ R84, R111, R59, -R84 ;  /* 0x0000003b6f547223 */ /* 0x000fe40000010854 */
[----:B------:R-:W-:-:S02]  /*2890*/  FMUL.FTZ R181, R55, R164 ;  /* 0x000000a437b57220 */ /* 0x000fc40000410000 */
[----:B------:R-:W-:Y:S02]  /*28a0*/  FFMA.FTZ R174, R170, R183, R169 ;  /* 0x000000b7aaae7223 */ /* 0x000fe400000100a9 */
[----:B------:R-:W-:Y:S02]  /*28b0*/  FFMA.FTZ R56, R117, R58, R56 ;  /* 0x0000003a75387223 */ /* 0x000fe40000010038 */
[----:B------:R-:W-:Y:S02]  /*28c0*/  FMUL.FTZ R59, R114, R57 ;  /* 0x00000039723b7220 */ /* 0x000fe40000410000 */
[----:B------:R-:W-:Y:S02]  /*28d0*/  FFMA.FTZ R169, R170, R181, R84 ;  /* 0x000000b5aaa97223 */ /* 0x000fe40000010054 */
[----:B------:R-:W-:Y:S02]  /*28e0*/  FMUL.FTZ R180, R108, R174 ;  /* 0x000000ae6cb47220 */ /* 0x000fe40000410000 */
[----:B------:R-:W-:-:S02]  /*28f0*/  FMUL.FTZ R58, R114, R56 ;  /* 0x00000038723a7220 */ /* 0x000fc40000410000 */
[----:B------:R-:W-:Y:S02]  /*2900*/  FFMA.FTZ R84, R115, R56, R59 ;  /* 0x0000003873547223 */ /* 0x000fe4000001003b */
[-C--:B------:R-:W-:Y:S02]  /*2910*/  FMUL.FTZ R56, R108, R169.reuse ;  /* 0x000000a96c387220 */ /* 0x080fe40000410000 */
[----:B------:R-:W-:Y:S01]  /*2920*/  FFMA.FTZ R180, R109, R169, -R180 ;  /* 0x000000a96db47223 */ /* 0x000fe200000108b4 */
[--C-:B------:R-:W-:Y:S01]  /*2930*/  HADD2.F32 R169, -RZ, R85.reuse.H1_H1 ;  /* 0x30000055ffa97230 */ /* 0x100fe20000004100 */
[----:B------:R-:W-:Y:S01]  /*2940*/  FFMA.FTZ R58, R115, R57, -R58 ;  /* 0x00000039733a7223 */ /* 0x000fe2000001083a */
[----:B------:R-:W-:Y:S01]  /*2950*/  HADD2.F32 R175, -RZ, R64.H1_H1 ;  /* 0x30000040ffaf7230 */ /* 0x000fe20000004100 */
[----:B------:R-:W-:Y:S02]  /*2960*/  FFMA.FTZ R57, R109, R174, R56 ;  /* 0x000000ae6d397223 */ /* 0x000fe40000010038 */
[----:B------:R-:W-:Y:S01]  /*2970*/  FMUL.FTZ R56, R112, R84 ;  /* 0x0000005470387220 */ /* 0x000fe20000410000 */
[----:B------:R-:W-:Y:S01]  /*2980*/  HADD2.F32 R177, -RZ, R85.H0_H0 ;  /* 0x20000055ffb17230 */ /* 0x000fe20000004100 */
[----:B------:R-:W-:-:S02]  /*2990*/  FMUL.FTZ R188, R88, R169 ;  /* 0x000000a958bc7220 */ /* 0x000fc40000410000 */
[-C--:B------:R-:W-:Y:S02]  /*29a0*/  FFMA.FTZ R85, R113, R58.reuse, -R56 ;  /* 0x0000003a71557223 */ /* 0x080fe40000010838 */
[----:B------:R-:W-:Y:S02]  /*29b0*/  FMUL.FTZ R174, R112, R58 ;  /* 0x0000003a70ae7220 */ /* 0x000fe40000410000 */
[----:B------:R-:W-:Y:S02]  /*29c0*/  FFMA.FTZ R184, R175, R188, R57 ;  /* 0x000000bcafb87223 */ /* 0x000fe40000010039 */
[----:B------:R-:W0:Y:S01]  /*29d0*/  LDS.128 R56, [R216+0x30] ;  /* 0x00003000d8387984 */ /* 0x000e220000000c00 */
[----:B------:R-:W-:Y:S02]  /*29e0*/  FMUL.FTZ R186, R88, R177 ;  /* 0x000000b158ba7220 */ /* 0x000fe40000410000 */
[----:B------:R-:W-:Y:S02]  /*29f0*/  FFMA.FTZ R84, R113, R84, R174 ;  /* 0x0000005471547223 */ /* 0x000fe400000100ae */
[----:B------:R-:W-:Y:S01]  /*2a00*/  FFMA.FTZ R180, R175, R186, R180 ;  /* 0x000000baafb47223 */ /* 0x000fe200000100b4 */
[--C-:B------:R-:W-:Y:S01]  /*2a10*/  HADD2.F32 R174, -RZ, R86.reuse.H1_H1 ;  /* 0x30000056ffae7230 */ /* 0x100fe20000004100 */
[C---:B------:R-:W-:Y:S01]  /*2a20*/  FMUL.FTZ R179, R105.reuse, R184 ;  /* 0x000000b869b37220 */ /* 0x040fe20000410000 */
[----:B------:R-:W-:Y:S01]  /*2a30*/  HADD2.F32 R182, -RZ, R86.H0_H0 ;  /* 0x20000056ffb67230 */ /* 0x000fe20000004100 */
[----:B------:R-:W-:-:S02]  /*2a40*/  FMUL.FTZ R191, R105, R180 ;  /* 0x000000b469bf7220 */ /* 0x000fc40000410000 */
[C---:B------:R-:W-:Y:S01]  /*2a50*/  FFMA.FTZ R189, R107.reuse, R180, -R179 ;  /* 0x000000b46bbd7223 */ /* 0x040fe200000108b3 */
[----:B------:R-:W-:Y:S01]  /*2a60*/  HADD2.F32 R180, -RZ, R65.H0_H0 ;  /* 0x20000041ffb47230 */ /* 0x000fe20000004100 */
[----:B------:R-:W-:Y:S02]  /*2a70*/  FFMA.FTZ R191, R107, R184, R191 ;  /* 0x000000b86bbf7223 */ /* 0x000fe400000100bf */
[C---:B------:R-:W-:Y:S02]  /*2a80*/  FMUL.FTZ R197, R53.reuse, R174 ;  /* 0x000000ae35c57220 */ /* 0x040fe40000410000 */
[----:B------:R-:W-:Y:S02]  /*2a90*/  FMUL.FTZ R195, R53, R182 ;  /* 0x000000b635c37220 */ /* 0x000fe40000410000 */
[----:B------:R-:W-:Y:S02]  /*2aa0*/  FFMA.FTZ R184, R180, R197, R191 ;  /* 0x000000c5b4b87223 */ /* 0x000fe400000100bf */
[----:B------:R-:W-:-:S02]  /*2ab0*/  FMUL.FTZ R86, R110, R84 ;  /* 0x000000546e567220 */ /* 0x000fc40000410000 */
[----:B------:R-:W-:Y:S02]  /*2ac0*/  FFMA.FTZ R189, R180, R195, R189 ;  /* 0x000000c3b4bd7223 */ /* 0x000fe400000100bd */
[-C--:B------:R-:W-:Y:S01]  /*2ad0*/  FMUL.FTZ R179, R110, R85.reuse ;  /* 0x000000556eb37220 */ /* 0x080fe20000410000 */
[--C-:B------:R-:W-:Y:S01]  /*2ae0*/  HADD2.F32 R191, -RZ, R87.reuse.H1_H1 ;  /* 0x30000057ffbf7230 */ /* 0x100fe20000004100 */
[C---:B------:R-:W-:Y:S02]  /*2af0*/  FMUL.FTZ R194, R132.reuse, R184 ;  /* 0x000000b884c27220 */ /* 0x040fe40000410000 */
[C---:B------:R-:W-:Y:S02]  /*2b00*/  FFMA.FTZ R86, R111.reuse, R85, -R86 ;  /* 0x000000556f567223 */ /* 0x040fe40000010856 */
[-C--:B------:R-:W-:Y:S02]  /*2b10*/  FMUL.FTZ R85, R132, R189.reuse ;  /* 0x000000bd84557220 */ /* 0x080fe40000410000 */
[----:B------:R-:W-:Y:S01]  /*2b20*/  FFMA.FTZ R84, R111, R84, R179 ;  /* 0x000000546f547223 */ /* 0x000fe200000100b3 */
[----:B------:R-:W-:Y:S01]  /*2b30*/  HADD2.F32 R179, -RZ, R87.H0_H0 ;  /* 0x20000057ffb37230 */ /* 0x000fe20000004100 */
[----:B------:R-:W-:Y:S01]  /*2b40*/  FFMA.FTZ R194, R133, R189, -R194 ;  /* 0x000000bd85c27223 */ /* 0x000fe200000108c2 */
[----:B------:R-:W-:Y:S01]  /*2b50*/  HADD2.F32 R189, -RZ, R65.H1_H1 ;  /* 0x30000041ffbd7230 */ /* 0x000fe20000004100 */
[----:B------:R-:W-:-:S02]  /*2b60*/  FMUL.FTZ R87, R108, R86 ;  /* 0x000000566c577220 */ /* 0x000fc40000410000 */
[----:B------:R-:W-:Y:S02]  /*2b70*/  FFMA.FTZ R184, R133, R184, R85 ;  /* 0x000000b885b87223 */ /* 0x000fe40000010055 */
[----:B------:R-:W-:Y:S02]  /*2b80*/  FMUL.FTZ R204, R54, R191 ;  /* 0x000000bf36cc7220 */ /* 0x000fe40000410000 */
[-C--:B------:R-:W-:Y:S02]  /*2b90*/  FMUL.FTZ R85, R108, R84.reuse ;  /* 0x000000546c557220 */ /* 0x080fe40000410000 */
[----:B------:R-:W-:Y:S02]  /*2ba0*/  FMUL.FTZ R202, R54, R179 ;  /* 0x000000b336ca7220 */ /* 0x000fe40000410000 */
[----:B------:R-:W-:Y:S02]  /*2bb0*/  FFMA.FTZ R84, R109, R84, R87 ;  /* 0x000000546d547223 */ /* 0x000fe40000010057 */
[----:B------:R-:W-:-:S02]  /*2bc0*/  FFMA.FTZ R199, R189, R204, R184 ;  /* 0x000000ccbdc77223 */ /* 0x000fc400000100b8 */
[----:B------:R-:W-:Y:S02]  /*2bd0*/  FFMA.FTZ R86, R109, R86, -R85 ;  /* 0x000000566d567223 */ /* 0x000fe40000010855 */
[----:B------:R-:W-:Y:S02]  /*2be0*/  FFMA.FTZ R193, R189, R202, R194 ;  /* 0x000000cabdc17223 */ /* 0x000fe400000100c2 */
[C---:B------:R-:W-:Y:S02]  /*2bf0*/  FMUL.FTZ R85, R105.reuse, R84 ;  /* 0x0000005469557220 */ /* 0x040fe40000410000 */
[C---:B------:R-:W-:Y:S02]  /*2c00*/  FMUL.FTZ R184, R134.reuse, R199 ;  /* 0x000000c786b87220 */ /* 0x040fe40000410000 */
[----:B------:R-:W-:Y:S02]  /*2c10*/  FMUL.FTZ R87, R105, R86 ;  /* 0x0000005669577220 */ /* 0x000fe40000410000 */
[----:B------:R-:W-:-:S02]  /*2c20*/  FMUL.FTZ R194, R134, R193 ;  /* 0x000000c186c27220 */ /* 0x000fc40000410000 */
[C---:B------:R-:W-:Y:S01]  /*2c30*/  FFMA.FTZ R85, R107.reuse, R86, -R85 ;  /* 0x000000566b557223 */ /* 0x040fe20000010855 */
[--C-:B0-----:R-:W-:Y:S01]  /*2c40*/  HADD2.F32 R196, -RZ, R56.reuse.H0_H0 ;  /* 0x20000038ffc47230 */ /* 0x101fe20000004100 */
[----:B------:R-:W-:Y:S01]  /*2c50*/  FFMA.FTZ R193, R136, R193, -R184 ;  /* 0x000000c188c17223 */ /* 0x000fe200000108b8 */
[----:B------:R-:W-:Y:S01]  /*2c60*/  HADD2.F32 R184, -RZ, R56.H1_H1 ;  /* 0x30000038ffb87230 */ /* 0x000fe20000004100 */
[----:B------:R-:W-:Y:S02]  /*2c70*/  FFMA.FTZ R87, R107, R84, R87 ;  /* 0x000000546b577223 */ /* 0x000fe40000010057 */
[----:B------:R-:W-:Y:S02]  /*2c80*/  FMUL.FTZ R84, R132, R85 ;  /* 0x0000005584547220 */ /* 0x000fe40000410000 */
[----:B------:R-:W-:Y:S01]  /*2c90*/  FFMA.FTZ R199, R136, R199, R194 ;  /* 0x000000c788c77223 */ /* 0x000fe200000100c2 */
[----:B------:R-:W-:Y:S01]  /*2ca0*/  HADD2.F32 R194, -RZ, R66.H0_H0 ;  /* 0x20000042ffc27230 */ /* 0x000fe20000004100 */
[----:B------:R-:W-:-:S02]  /*2cb0*/  FMUL.FTZ R56, R132, R87 ;  /* 0x0000005784387220 */ /* 0x000fc40000410000 */
[C---:B------:R-:W-:Y:S02]  /*2cc0*/  FMUL.FTZ R207, R51.reuse, R184 ;  /* 0x000000b833cf7220 */ /* 0x040fe40000410000 */
[----:B------:R-:W-:Y:S02]  /*2cd0*/  FMUL.FTZ R205, R51, R196 ;  /* 0x000000c433cd7220 */ /* 0x000fe40000410000 */
[C---:B------:R-:W-:Y:S02]  /*2ce0*/  FFMA.FTZ R87, R133.reuse, R87, R84 ;  /* 0x0000005785577223 */ /* 0x040fe40000010054 */
[----:B------:R-:W-:Y:S02]  /*2cf0*/  FFMA.FTZ R85, R133, R85, -R56 ;  /* 0x0000005585557223 */ /* 0x000fe40000010838 */
[C---:B------:R-:W-:Y:S02]  /*2d00*/  FFMA.FTZ R199, R194.reuse, R207, R199 ;  /* 0x000000cfc2c77223 */ /* 0x040fe400000100c7 */
[----:B------:R-:W-:-:S02]  /*2d10*/  FFMA.FTZ R193, R194, R205, R193 ;  /* 0x000000cdc2c17223 */ /* 0x000fc400000100c1 */
[C---:B------:R-:W-:Y:S01]  /*2d20*/  FMUL.FTZ R56, R134.reuse, R87 ;  /* 0x0000005786387220 */ /* 0x040fe20000410000 */
[----:B------:R-:W-:Y:S01]  /*2d30*/  HADD2.F32 R201, -RZ, R57.H0_H0 ;  /* 0x20000039ffc97230 */ /* 0x000fe20000004100 */
[----:B------:R-:W-:Y:S02]  /*2d40*/  FMUL.FTZ R84, R134, R85 ;  /* 0x0000005586547220 */ /* 0x000fe40000410000 */
[C---:B------:R-:W-:Y:S02]  /*2d50*/  FMUL.FTZ R86, R146.reuse, R199 ;  /* 0x000000c792567220 */ /* 0x040fe40000410000 */
[----:B------:R-:W-:Y:S02]  /*2d60*/  FMUL.FTZ R198, R146, R193 ;  /* 0x000000c192c67220 */ /* 0x000fe40000410000 */
[C---:B------:R-:W-:Y:S02]  /*2d70*/  FFMA.FTZ R56, R136.reuse, R85, -R56 ;  /* 0x0000005588387223 */ /* 0x040fe40000010838 */
[----:B------:R-:W-:-:S02]  /*2d80*/  FFMA.FTZ R84, R136, R87, R84 ;  /* 0x0000005788547223 */ /* 0x000fc40000010054 */
[C---:B------:R-:W-:Y:S01]  /*2d90*/  FFMA.FTZ R86, R147.reuse, R193, -R86 ;  /* 0x000000c193567223 */ /* 0x040fe20000010856 */
[----:B------:R-:W-:Y:S01]  /*2da0*/  HADD2.F32 R193, -RZ, R57.H1_H1 ;  /* 0x30000039ffc17230 */ /* 0x000fe20000004100 */
[C---:B------:R-:W-:Y:S01]  /*2db0*/  FFMA.FTZ R198, R147.reuse, R199, R198 ;  /* 0x000000c793c67223 */ /* 0x040fe200000100c6 */
[----:B------:R-:W-:Y:S01]  /*2dc0*/  HADD2.F32 R199, -RZ, R66.H1_H1 ;  /* 0x30000042ffc77230 */ /* 0x000fe20000004100 */
[----:B------:R-:W-:Y:S02]  /*2dd0*/  FMUL.FTZ R85, R146, R56 ;  /* 0x0000003892557220 */ /* 0x000fe40000410000 */
[----:B------:R-:W-:Y:S02]  /*2de0*/  FMUL.FTZ R208, R52, R201 ;  /* 0x000000c934d07220 */ /* 0x000fe40000410000 */
[-C--:B------:R-:W-:Y:S02]  /*2df0*/  FMUL.FTZ R57, R146, R84.reuse ;  /* 0x0000005492397220 */ /* 0x080fe40000410000 */
[----:B------:R-:W-:-:S02]  /*2e00*/  FFMA.FTZ R84, R147, R84, R85 ;  /* 0x0000005493547223 */ /* 0x000fc40000010055 */
[----:B------:R-:W-:Y:S02]  /*2e10*/  FMUL.FTZ R210, R52, R193 ;  /* 0x000000c134d27220 */ /* 0x000fe40000410000 */
[----:B------:R-:W-:Y:S02]  /*2e20*/  FFMA.FTZ R86, R199, R208, R86 ;  /* 0x000000d0c7567223 */ /* 0x000fe40000010056 */
[----:B------:R-:W-:Y:S02]  /*2e30*/  FFMA.FTZ R56, R147, R56, -R57 ;  /* 0x0000003893387223 */ /* 0x000fe40000010839 */
[----:B------:R-:W-:Y:S01]  /*2e40*/  FMUL.FTZ R57, R143, R84 ;  /* 0x000000548f397220 */ /* 0x000fe20000410000 */
[----:B------:R-:W-:Y:S01]  /*2e50*/  UIADD3 UR34, UR16, -0x1, URZ ;  /* 0xffffffff10227890 */ /* 0x000fe2000fffe03f */
[----:B------:R-:W-:Y:S02]  /*2e60*/  FFMA.FTZ R198, R199, R210, R198 ;  /* 0x000000d2c7c67223 */ /* 0x000fe400000100c6 */
[----:B------:R-:W-:-:S02]  /*2e70*/  FMUL.FTZ R200, R143, R86 ;  /* 0x000000568fc87220 */ /* 0x000fc40000410000 */
[-C--:B------:R-:W-:Y:S02]  /*2e80*/  FMUL.FTZ R85, R143, R56.reuse ;  /* 0x000000388f557220 */ /* 0x080fe40000410000 */
[C---:B------:R-:W-:Y:S01]  /*2e90*/  FFMA.FTZ R56, R145.reuse, R56, -R57 ;  /* 0x0000003891387223 */ /* 0x040fe20000010839 */
[----:B------:R-:W-:Y:S01]  /*2ea0*/  ULEA.HI UR35, UR34, UR34, URZ, 0x1 ;  /* 0x0000002222237291 */ /* 0x000fe2000f8f083f */
[-C--:B------:R-:W-:Y:S01]  /*2eb0*/  FFMA.FTZ R57, R145, R198.reuse, R200 ;  /* 0x000000c691397223 */ /* 0x080fe200000100c8 */
[--C-:B------:R-:W-:Y:S01]  /*2ec0*/  HADD2.F32 R200, -RZ, R58.reuse.H1_H1 ;  /* 0x3000003affc87230 */ /* 0x100fe20000004100 */
[----:B------:R-:W-:Y:S01]  /*2ed0*/  FMUL.FTZ R87, R143, R198 ;  /* 0x000000c68f577220 */ /* 0x000fe20000410000 */
[----:B------:R-:W-:Y:S01]  /*2ee0*/  HADD2.F32 R198, -RZ, R67.H0_H0 ;  /* 0x20000043ffc67230 */ /* 0x000fe20000004100 */
[----:B------:R-:W-:Y:S01]  /*2ef0*/  FFMA.FTZ R84, R145, R84, R85 ;  /* 0x0000005491547223 */ /* 0x000fe20000010055 */
[----:B------:R-:W-:Y:S01]  /*2f00*/  HADD2.F32 R206, -RZ, R58.H0_H0 ;  /* 0x2000003affce7230 */ /* 0x000fe20000004100 */
[----:B------:R-:W-:Y:S01]  /*2f10*/  ULOP3.LUT UR35, UR35, 0xfffffe, URZ, 0xc0, !UPT ;  /* 0x00fffffe23237892 */ /* 0x000fe2000f8ec03f */
[----:B------:R-:W-:-:S02]  /*2f20*/  FMUL.FTZ R213, R49, R200 ;  /* 0x000000c831d57220 */ /* 0x000fc40000410000 */
[----:B------:R-:W-:Y:S01]  /*2f30*/  FMUL.FTZ R212, R139, R84 ;  /* 0x000000548bd47220 */ /* 0x000fe20000410000 */
[----:B------:R-:W-:Y:S01]  /*2f40*/  UIADD3 UR35, UR34, -UR35, URZ ;  /* 0x8000002322237290 */ /* 0x000fe2000fffe03f */
[----:B------:R-:W-:Y:S02]  /*2f50*/  FFMA.FTZ R87, R145, R86, -R87 ;  /* 0x0000005691577223 */ /* 0x000fe40000010857 */
[----:B------:R-:W-:Y:S02]  /*2f60*/  FMUL.FTZ R211, R49, R206 ;  /* 0x000000ce31d37220 */ /* 0x000fe40000410000 */
[----:B------:R-:W-:Y:S01]  /*2f70*/  FFMA.FTZ R58, R198, R213, R57 ;  /* 0x000000d5c63a7223 */ /* 0x000fe20000010039 */
[----:B------:R-:W-:Y:S01]  /*2f80*/  ULEA UR35, UR35, UR7, 0x8 ;  /* 0x0000000723237291 */ /* 0x000fe2000f8e403f */
[-C--:B------:R-:W-:Y:S02]  /*2f90*/  FFMA.FTZ R212, R141, R56.reuse, -R212 ;  /* 0x000000388dd47223 */ /* 0x080fe400000108d4 */
[----:B------:R-:W-:-:S02]  /*2fa0*/  FMUL.FTZ R218, R139, R56 ;  /* 0x000000388bda7220 */ /* 0x000fc40000410000 */
[----:B------:R-:W-:Y:S02]  /*2fb0*/  FFMA.FTZ R56, R198, R211, R87 ;  /* 0x000000d3c6387223 */ /* 0x000fe40000010057 */
[----:B------:R-:W-:Y:S02]  /*2fc0*/  FMUL.FTZ R57, R139, R58 ;  /* 0x0000003a8b397220 */ /* 0x000fe40000410000 */
[----:B------:R-:W-:Y:S01]  /*2fd0*/  FFMA.FTZ R218, R141, R84, R218 ;  /* 0x000000548dda7223 */ /* 0x000fe200000100da */
[C---:B------:R-:W-:Y:S01]  /*2fe0*/  ISETP.NE.AND P1, PT, R102.reuse, RZ, PT ;  /* 0x000000ff6600720c */ /* 0x040fe20003f25270 */
[-C--:B------:R-:W-:Y:S01]  /*2ff0*/  FMUL.FTZ R84, R139, R56.reuse ;  /* 0x000000388b547220 */ /* 0x080fe20000410000 */
[----:B------:R-:W-:Y:S01]  /*3000*/  IADD3 R215, R102, 0x200, RZ ;  /* 0x0000020066d77810 */ /* 0x000fe20007ffe0ff */
[C---:B------:R-:W-:Y:S01]  /*3010*/  FFMA.FTZ R222, R141.reuse, R56, -R57 ;  /* 0x000000388dde7223 */ /* 0x040fe20000010839 */
[----:B------:R-:W-:Y:S01]  /*3020*/  MOV R56, UR35 ;  /* 0x0000002300387c02 */ /* 0x000fe20008000f00 */
[----:B-----5:R-:W-:Y:S03]  /*3030*/  STS.128 [R100.X16+0x840], R68 ;  /* 0x0008404464007388 */ /* 0x020fe6000000cc00 */
[----:B------:R-:W-:Y:S01]  /*3040*/  SEL R219, R56, R215, !P1 ;  /* 0x000000d738db7207 */ /* 0x000fe20004800000 */
[----:B----4-:R-:W-:Y:S01]  /*3050*/  STS.128 [R100.X16+0xa40], R72 ;  /* 0x000a404864007388 */ /* 0x010fe2000000cc00 */
[--C-:B------:R-:W-:Y:S01]  /*3060*/  HADD2.F32 R203, -RZ, R59.reuse.H0_H0 ;  /* 0x2000003bffcb7230 */ /* 0x100fe20000004100 */
[----:B------:R-:W-:Y:S01]  /*3070*/  FFMA.FTZ R221, R141, R58, R84 ;  /* 0x0000003a8ddd7223 */ /* 0x000fe20000010054 */
[----:B------:R-:W-:Y:S01]  /*3080*/  HADD2.F32 R209, -RZ, R59.H1_H1 ;  /* 0x3000003bffd17230 */ /* 0x000fe20000004100 */
[----:B------:R-:W-:Y:S04]  /*3090*/  STS.128 [R100.X16+0xc40], R76 ;  /* 0x000c404c64007388 */ /* 0x000fe8000000cc00 */
[----:B---3--:R0:W-:Y:S01]  /*30a0*/  STS.128 [R100.X16+0xe40], R80 ;  /* 0x000e405064007388 */ /* 0x0081e2000000cc00 */
[----:B------:R-:W-:-:S06]  /*30b0*/  NOP ;  /* 0x0000000000007918 */ /* 0x000fcc0000000000 */
[----:B------:R1:W2:Y:S04]  /*30c0*/  LDS.128 R56, [R216+0x840] ;  /* 0x00084000d8387984 */ /* 0x0002a80000000c00 */
[----:B------:R1:W3:Y:S04]  /*30d0*/  LDS.128 R68, [R216+0x850] ;  /* 0x00085000d8447984 */ /* 0x0002e80000000c00 */
[----:B------:R1:W4:Y:S04]  /*30e0*/  LDS.128 R72, [R216+0x860] ;  /* 0x00086000d8487984 */ /* 0x0003280000000c00 */
[----:B------:R1:W1:Y:S04]  /*30f0*/  LDS.128 R84, [R216+0x870] ;  /* 0x00087000d8547984 */ /* 0x0002680000000c00 */
[----:B------:R0:W-:Y:S04]  /*3100*/  STS.64 [R219.X8+0x35d0], R130 ;  /* 0x0035d082db007388 */ /* 0x0001e80000008a00 */
[----:B------:R-:W-:Y:S01]  /*3110*/  BAR.SYNC.DEFER_BLOCKING 0x0 ;  /* 0x0000000000007b1d */ /* 0x000fe20000010000 */
[----:B------:R-:W-:-:S13]  /*3120*/  ISETP.NE.AND P2, PT, R102, 0x1f, PT ;  /* 0x0000001f6600780c */ /* 0x000fda0003f45270 */
[----:B------:R1:W1:Y:S01]  /*3130*/  @P2 LDS.64 R76, [R102.X8+0x45d8] ;  /* 0x0045d800664c2984 */ /* 0x0002620000008a00 */
[----:B------:R-:W-:Y:S01]  /*3140*/  BSSY B0, `(.L_x_10649) ;  /* 0x0000010000007945 */ /* 0x000fe20003800000 */
[----:B------:R-:W-:Y:S01]  /*3150*/  HADD2.F32 R217, -RZ, R67.H1_H1 ;  /* 0x30000043ffd97230 */ /* 0x000fe20000004100 */
[C---:B------:R-:W-:Y:S02]  /*3160*/  FMUL.FTZ R214, R50.reuse, R203 ;  /* 0x000000cb32d67220 */ /* 0x040fe40000410000 */
[----:B0-----:R-:W-:Y:S01]  /*3170*/  FMUL.FTZ R82, R50, R209 ;  /* 0x000000d132527220 */ /* 0x001fe20000410000 */
[----:B------:R-:W-:Y:S05]  /*3180*/  @P2 BRA `(.L_x_10650) ;  /* 0x000000b000002947 */ /* 0x000fea0003800000 */
[----:B--234-:R-:W-:Y:S01]  /*3190*/  ULDC UR34, c[0x0][0x174] ;  /* 0x00005d0000227ab9 */ /* 0x01cfe20000000800 */
        /* <DEDUP_REMOVED lines=10> */
.L_x_10650:
[----:B--234-:R-:W-:Y:S05]  /*3240*/  BSYNC B0 ;  /* 0x0000000000007941 */ /* 0x01cfea0003800000 */
.L_x_10649:
[C---:B------:R-:W-:Y:S01]  /*3250*/  FFMA.FTZ R221, R217.reuse, R82, R221 ;  /* 0x00000052d9dd7223 */ /* 0x040fe200000100dd */
[----:B------:R-:W2:Y:S01]  /*3260*/  SHFL.UP PT, R79, R212, 0x1, RZ ;  /* 0x04200000d44f7989 */ /* 0x000ea200000e00ff */
[----:B------:R-:W-:Y:S01]  /*3270*/  FFMA.FTZ R222, R217, R214, R222 ;  /* 0x000000d6d9de7223 */ /* 0x000fe200000100de */
[----:B------:R-:W-:Y:S01]  /*3280*/  LOP3.LUT R219, R102, 0x1f, RZ, 0xc0, !PT ;  /* 0x0000001f66db7812 */ /* 0x000fe200078ec0ff */
[----:B------:R-:W-:Y:S01]  /*3290*/  HFMA2.MMA R233, -RZ, RZ, 0, 9.5367431640625e-07 ;  /* 0x00000010ffe97435 */ /* 0x000fe200000001ff */
[----:B------:R-:W3:Y:S01]  /*32a0*/  SHFL.UP PT, R223, R221, 0x1, RZ ;  /* 0x04200000dddf7989 */ /* 0x000ee200000e00ff */
[----:B------:R-:W-:Y:S02]  /*32b0*/  ISETP.GE.AND P4, PT, R100, 0x1, PT ;  /* 0x000000016400780c */ /* 0x000fe40003f86270 */
[----:B------:R-:W-:Y:S01]  /*32c0*/  MOV R80, UR16 ;  /* 0x0000001000507c02 */ /* 0x000fe20008000f00 */
[----:B------:R-:W4:Y:S01]  /*32d0*/  SHFL.UP PT, R81, R218, 0x1, RZ ;  /* 0x04200000da517989 */ /* 0x000f2200000e00ff */
[----:B------:R-:W-:-:S02]  /*32e0*/  ISETP.NE.AND P0, PT, R219, RZ, PT ;  /* 0x000000ffdb00720c */ /* 0x000fc40003f05270 */
[----:B------:R-:W-:Y:S01]  /*32f0*/  MOV R226, UR16 ;  /* 0x0000001000e27c02 */ /* 0x000fe20008000f00 */
[----:B------:R-:W5:Y:S01]  /*3300*/  SHFL.UP PT, R83, R222, 0x1, RZ ;  /* 0x04200000de537989 */ /* 0x000f6200000e00ff */
[----:B------:R-:W-:Y:S02]  /*3310*/  ISETP.LT.OR P3, PT, R80, 0x2, P0 ;  /* 0x000000025000780c */ /* 0x000fe40000761670 */
[----:B------:R-:W-:Y:S01]  /*3320*/  MOV R229, c[0x0][0x16c] ;  /* 0x00005b0000e57a02 */ /* 0x000fe20000000f00 */
[C---:B0-2---:R-:W-:Y:S02]  /*3330*/  FMUL.FTZ R78, R218.reuse, R79 ;  /* 0x0000004fda4e7220 */ /* 0x045fe40000410000 */
[----:B---3--:R-:W-:Y:S02]  /*3340*/  FMUL.FTZ R80, R218, R223 ;  /* 0x000000dfda507220 */ /* 0x008fe40000410000 */
[-C--:B----4-:R-:W-:Y:S02]  /*3350*/  FFMA.FTZ R225, R212, R81.reuse, R78 ;  /* 0x00000051d4e17223 */ /* 0x090fe4000001004e */
[----:B------:R-:W-:-:S02]  /*3360*/  FMUL.FTZ R81, R218, R81 ;  /* 0x00000051da517220 */ /* 0x000fc40000410000 */
[-C--:B-----5:R-:W-:Y:S02]  /*3370*/  FMUL.FTZ R78, R218, R83.reuse ;  /* 0x00000053da4e7220 */ /* 0x0a0fe40000410000 */
[C---:B------:R-:W-:Y:S02]  /*3380*/  FFMA.FTZ R83, R212.reuse, R83, -R80 ;  /* 0x00000053d4537223 */ /* 0x040fe40000010850 */
[----:B-1----:R-:W-:Y:S01]  /*3390*/  FFMA.FTZ R216, R212, R223, R78 ;  /* 0x000000dfd4d87223 */ /* 0x002fe2000001004e */
[----:B------:R-:W-:Y:S01]  /*33a0*/  FSEL R78, R218, R225, !P4 ;  /* 0x000000e1da4e7208 */ /* 0x000fe20006000000 */
[----:B------:R-:W-:Y:S01]  /*33b0*/  @P4 FADD.FTZ R222, R222, R83 ;  /* 0x00000053dede4221 */ /* 0x000fe20000010000 */
[--C-:B------:R-:W-:Y:S01]  /*33c0*/  HADD2.F32 R83, -RZ, R86.reuse.H0_H0 ;  /* 0x20000056ff537230 */ /* 0x100fe20000004100 */
[----:B------:R-:W-:Y:S01]  /*33d0*/  @P4 FFMA.FTZ R212, R212, R79, -R81 ;  /* 0x0000004fd4d44223 */ /* 0x000fe20000010851 */
[--C-:B------:R-:W-:Y:S01]  /*33e0*/  HADD2.F32 R79, -RZ, R87.reuse.H1_H1 ;  /* 0x30000057ff4f7230 */ /* 0x100fe20000004100 */
[----:B------:R-:W-:Y:S01]  /*33f0*/  @P4 FADD.FTZ R221, R221, R216 ;  /* 0x000000d8dddd4221 */ /* 0x000fe20000010000 */
[----:B------:R-:W0:Y:S01]  /*3400*/  SHFL.UP PT, R225, R222, 0x2, RZ ;  /* 0x04400000dee17989 */ /* 0x000e2200000e00ff */
[----:B------:R-:W-:Y:S01]  /*3410*/  HADD2.F32 R87, -RZ, R87.H0_H0 ;  /* 0x20000057ff577230 */ /* 0x000fe20000004100 */
[----:B------:R-:W-:Y:S01]  /*3420*/  FMUL.FTZ R83, R2, R83 ;  /* 0x0000005302537220 */ /* 0x000fe20000410000 */
[----:B------:R-:W-:Y:S01]  /*3430*/  ISETP.GE.AND P4, PT, R100, 0x2, PT ;  /* 0x000000026400780c */ /* 0x000fe20003f86270 */
[----:B------:R-:W1:Y:S01]  /*3440*/  SHFL.UP PT, R227, R221, 0x2, RZ ;  /* 0x04400000dde37989 */ /* 0x000e6200000e00ff */
[C---:B------:R-:W-:Y:S01]  /*3450*/  FMUL.FTZ R216, R0.reuse, R79 ;  /* 0x0000004f00d87220 */ /* 0x040fe20000410000 */
[----:B------:R-:W-:Y:S01]  /*3460*/  HADD2.F32 R79, -RZ, R86.H1_H1 ;  /* 0x30000056ff4f7230 */ /* 0x000fe20000004100 */
[----:B------:R-:W-:Y:S01]  /*3470*/  FMUL.FTZ R220, R0, R87 ;  /* 0x0000005700dc7220 */ /* 0x000fe20000410000 */
[----:B------:R-:W2:Y:S01]  /*3480*/  SHFL.UP PT, R81, R212, 0x2, RZ ;  /* 0x04400000d4517989 */ /* 0x000ea200000e00ff */
[----:B------:R-:W-:-:S02]  /*3490*/  FMUL.FTZ R87, R141, R216 ;  /* 0x000000d88d577220 */ /* 0x000fc40000410000 */
[C---:B------:R-:W-:Y:S01]  /*34a0*/  FMUL.FTZ R80, R139.reuse, R216 ;  /* 0x000000d88b507220 */ /* 0x040fe20000410000 */
[----:B------:R-:W3:Y:S01]  /*34b0*/  SHFL.UP PT, R223, R78, 0x2, RZ ;  /* 0x044000004edf7989 */ /* 0x000ee200000e00ff */
[----:B------:R-:W-:Y:S02]  /*34c0*/  FMUL.FTZ R86, R2, R79 ;  /* 0x0000004f02567220 */ /* 0x000fe40000410000 */
[-C--:B------:R-:W-:Y:S02]  /*34d0*/  FFMA.FTZ R87, -R139, R220.reuse, -R87 ;  /* 0x000000dc8b577223 */ /* 0x080fe40000010957 */
[----:B------:R-:W-:Y:S01]  /*34e0*/  FFMA.FTZ R218, R141, R220, -R80 ;  /* 0x000000dc8dda7223 */ /* 0x000fe20000010850 */
[----:B------:R-:W-:Y:S01]  /*34f0*/  @!P3 IADD3 R80, R226, -0x2, RZ ;  /* 0xfffffffee250b810 */ /* 0x000fe20007ffe0ff */
[----:B------:R-:W-:Y:S02]  /*3500*/  FADD.FTZ R224, -R86, R87 ;  /* 0x0000005756e07221 */ /* 0x000fe40000010100 */
[----:B------:R-:W-:-:S02]  /*3510*/  FADD.FTZ R218, R83, R218 ;  /* 0x000000da53da7221 */ /* 0x000fc40000010000 */
[C---:B------:R-:W-:Y:S02]  /*3520*/  FMUL.FTZ R79, R143.reuse, -R224 ;  /* 0x800000e08f4f7220 */ /* 0x040fe40000410000 */
[-C--:B------:R-:W-:Y:S02]  /*3530*/  FMUL.FTZ R87, R143, -R218.reuse ;  /* 0x800000da8f577220 */ /* 0x080fe40000410000 */
[C---:B------:R-:W-:Y:S02]  /*3540*/  FFMA.FTZ R228, R145.reuse, R218, -R79 ;  /* 0x000000da91e47223 */ /* 0x040fe4000001084f */
[C---:B0-----:R-:W-:Y:S02]  /*3550*/  FMUL.FTZ R218, R78.reuse, R225 ;  /* 0x000000e14eda7220 */ /* 0x041fe40000410000 */
[C---:B-1----:R-:W-:Y:S02]  /*3560*/  FMUL.FTZ R79, R78.reuse, R227 ;  /* 0x000000e34e4f7220 */ /* 0x042fe40000410000 */
[----:B------:R-:W-:Y:S01]  /*3570*/  FFMA.FTZ R230, R145, R224, R87 ;  /* 0x000000e091e67223 */ /* 0x000fe20000010057 */
[----:B------:R-:W-:Y:S01]  /*3580*/  HADD2.F32 R224, -RZ, R85.H1_H1 ;  /* 0x30000055ffe07230 */ /* 0x000fe20000004100 */
[----:B--2---:R-:W-:-:S02]  /*3590*/  FMUL.FTZ R87, R78, R81 ;  /* 0x000000514e577220 */ /* 0x004fc40000410000 */
[C---:B------:R-:W-:Y:S01]  /*35a0*/  FFMA.FTZ R226, R212.reuse, R227, R218 ;  /* 0x000000e3d4e27223 */ /* 0x040fe200000100da */
[----:B------:R-:W-:Y:S01]  /*35b0*/  HADD2.F32 R218, -RZ, R85.H0_H0 ;  /* 0x20000055ffda7230 */ /* 0x000fe20000004100 */
[----:B------:R-:W-:Y:S02]  /*35c0*/  FFMA.FTZ R225, R212, R225, -R79 ;  /* 0x000000e1d4e17223 */ /* 0x000fe4000001084f */
[-C--:B---3--:R-:W-:Y:S02]  /*35d0*/  FMUL.FTZ R79, R78, R223.reuse ;  /* 0x000000df4e4f7220 */ /* 0x088fe40000410000 */
[----:B------:R-:W-:Y:S02]  /*35e0*/  FFMA.FTZ R223, R212, R223, R87 ;  /* 0x000000dfd4df7223 */ /* 0x000fe40000010057 */
[C---:B------:R-:W-:Y:S02]  /*35f0*/  FMUL.FTZ R87, R3.reuse, R224 ;  /* 0x000000e003577220 */ /* 0x040fe40000410000 */
[----:B------:R-:W-:Y:S01]  /*3600*/  FMUL.FTZ R85, R3, R218 ;  /* 0x000000da03557220 */ /* 0x000fe20000410000 */
[----:B------:R-:W-:Y:S01]  /*3610*/  FSEL R223, R78, R223, !P4 ;  /* 0x000000df4edf7208 */ /* 0x000fe20006000000 */
[----:B------:R-:W-:-:S02]  /*3620*/  FADD.FTZ R230, -R87, R230 ;  /* 0x000000e657e67221 */ /* 0x000fc40000010100 */
[----:B------:R-:W-:Y:S02]  /*3630*/  FADD.FTZ R78, R85, R228 ;  /* 0x000000e4554e7221 */ /* 0x000fe40000010000 */
[----:B------:R-:W-:Y:S01]  /*3640*/  @P4 FFMA.FTZ R212, R212, R81, -R79 ;  /* 0x00000051d4d44223 */ /* 0x000fe2000001084f */
[----:B------:R-:W-:Y:S01]  /*3650*/  HADD2.F32 R81, -RZ, R84.H1_H1 ;  /* 0x30000054ff517230 */ /* 0x000fe20000004100 */
[C---:B------:R-:W-:Y:S02]  /*3660*/  FMUL.FTZ R79, R146.reuse, -R230 ;  /* 0x800000e6924f7220 */ /* 0x040fe40000410000 */
[-C--:B------:R-:W-:Y:S01]  /*3670*/  FMUL.FTZ R218, R146, -R78.reuse ;  /* 0x8000004e92da7220 */ /* 0x080fe20000410000 */
[----:B------:R-:W0:Y:S01]  /*3680*/  SHFL.UP PT, R224, R212, 0x4, RZ ;  /* 0x04800000d4e07989 */ /* 0x000e2200000e00ff */
[----:B------:R-:W-:Y:S02]  /*3690*/  @!P3 IMAD R80, R80, R229, UR7 ;  /* 0x000000075050be24 */ /* 0x000fe4000f8e02e5 */
[----:B------:R-:W-:-:S02]  /*36a0*/  FFMA.FTZ R229, R147, R78, -R79 ;  /* 0x0000004e93e57223 */ /* 0x000fc4000001084f */
[----:B------:R-:W-:Y:S01]  /*36b0*/  FFMA.FTZ R231, R147, R230, R218 ;  /* 0x000000e693e77223 */ /* 0x000fe200000100da */
[----:B------:R-:W-:Y:S01]  /*36c0*/  CS2R R78, SRZ ;  /* 0x00000000004e7805 */ /* 0x000fe2000001ff00 */
[----:B------:R-:W-:Y:S02]  /*36d0*/  FMUL.FTZ R218, R4, R81 ;  /* 0x0000005104da7220 */ /* 0x000fe40000410000 */
[----:B------:R-:W-:-:S04]  /*36e0*/  @!P3 IMAD.WIDE R80, R80, R233, UR28 ;  /* 0x0000001c5050be25 */ /* 0x000fc8000f8e02e9 */
[----:B------:R-:W-:Y:S01]  /*36f0*/  @P4 FADD.FTZ R222, R222, R225 ;  /* 0x000000e1dede4221 */ /* 0x000fe20000010000 */
[----:B------:R1:W2:Y:S01]  /*3700*/  @!P3 LDG.E.64 R78, [R80.64+0x8] ;  /* 0x0000081a504eb981 */ /* 0x0002a2000c1e1b00 */
[----:B------:R-:W-:Y:S01]  /*3710*/  @P4 FADD.FTZ R221, R221, R226 ;  /* 0x000000e2dddd4221 */ /* 0x000fe20000010000 */
[----:B------:R-:W-:Y:S01]  /*3720*/  HADD2.F32 R225, -RZ, R84.H0_H0 ;  /* 0x20000054ffe17230 */ /* 0x000fe20000004100 */
[----:B------:R-:W-:Y:S01]  /*3730*/  FADD.FTZ R231, -R218, R231 ;  /* 0x000000e7dae77221 */ /* 0x000fe20000010100 */
[----:B------:R-:W3:Y:S03]  /*3740*/  SHFL.UP PT, R227, R222, 0x4, RZ ;  /* 0x04800000dee37989 */ /* 0x000ee600000e00ff */
[----:B------:R-:W-:Y:S01]  /*3750*/  FMUL.FTZ R84, R4, R225 ;  /* 0x000000e104547220 */ /* 0x000fe20000410000 */
[----:B------:R-:W4:Y:S04]  /*3760*/  SHFL.UP PT, R228, R221, 0x4, RZ ;  /* 0x04800000dde47989 */ /* 0x000f2800000e00ff */
[----:B------:R-:W1:Y:S01]  /*3770*/  SHFL.UP PT, R226, R223, 0x4, RZ ;  /* 0x04800000dfe27989 */ /* 0x000e6200000e00ff */
[----:B------:R-:W-:Y:S01]  /*3780*/  FADD.FTZ R225, R84, R229 ;  /* 0x000000e554e17221 */ /* 0x000fe20000010000 */
[----:B------:R-:W-:Y:S01]  /*3790*/  ISETP.GE.AND P3, PT, R100, 0x4, PT ;  /* 0x000000046400780c */ /* 0x000fe20003f66270 */
[----:B------:R-:W-:-:S02]  /*37a0*/  FMUL.FTZ R230, R134, -R231 ;  /* 0x800000e786e67220 */ /* 0x000fc40000410000 */
[-C--:B------:R-:W-:Y:S02]  /*37b0*/  FMUL.FTZ R232, R134, -R225.reuse ;  /* 0x800000e186e87220 */ /* 0x080fe40000410000 */
[----:B------:R-:W-:Y:S02]  /*37c0*/  FFMA.FTZ R233, R136, R225, -R230 ;  /* 0x000000e188e97223 */ /* 0x000fe400000108e6 */
[C---:B0-----:R-:W-:Y:S02]  /*37d0*/  FMUL.FTZ R225, R223.reuse, R224 ;  /* 0x000000e0dfe17220 */ /* 0x041fe40000410000 */
[----:B---3--:R-:W-:-:S04]  /*37e0*/  FMUL.FTZ R229, R223, R227 ;  /* 0x000000e3dfe57220 */ /* 0x008fc80000410000 */
[-C--:B----4-:R-:W-:Y:S02]  /*37f0*/  FFMA.FTZ R230, R212, R228.reuse, R229 ;  /* 0x000000e4d4e67223 */ /* 0x090fe400000100e5 */
[C---:B------:R-:W-:Y:S02]  /*3800*/  FMUL.FTZ R228, R223.reuse, R228 ;  /* 0x000000e4dfe47220 */ /* 0x040fe40000410000 */
[----:B------:R-:W-:Y:S02]  /*3810*/  FFMA.FTZ R234, R136, R231, R232 ;  /* 0x000000e788ea7223 */ /* 0x000fe400000100e8 */
[-C--:B-1----:R-:W-:Y:S01]  /*3820*/  FMUL.FTZ R81, R223, R226.reuse ;  /* 0x000000e2df517220 */ /* 0x082fe20000410000 */
[--C-:B------:R-:W-:Y:S01]  /*3830*/  HADD2.F32 R80, -RZ, R75.reuse.H0_H0 ;  /* 0x2000004bff507230 */ /* 0x100fe20000004100 */
[C---:B------:R-:W-:Y:S01]  /*3840*/  FFMA.FTZ R232, R212.reuse, R226, R225 ;  /* 0x000000e2d4e87223 */ /* 0x040fe200000100e1 */
[----:B------:R-:W-:Y:S01]  /*3850*/  HADD2.F32 R226, -RZ, R75.H1_H1 ;  /* 0x3000004bffe27230 */ /* 0x000fe20000004100 */
[----:B------:R-:W-:-:S02]  /*3860*/  FFMA.FTZ R227, R212, R227, -R228 ;  /* 0x000000e3d4e37223 */ /* 0x000fc400000108e4 */
[----:B------:R-:W-:Y:S02]  /*3870*/  @P3 FFMA.FTZ R212, R212, R224, -R81 ;  /* 0x000000e0d4d43223 */ /* 0x000fe40000010851 */
[----:B------:R-:W-:Y:S02]  /*3880*/  @P3 FADD.FTZ R221, R221, R230 ;  /* 0x000000e6dddd3221 */ /* 0x000fe40000010000 */
[----:B------:R-:W-:Y:S01]  /*3890*/  @P3 FADD.FTZ R222, R222, R227 ;  /* 0x000000e3dede3221 */ /* 0x000fe20000010000 */
[----:B------:R-:W-:Y:S01]  /*38a0*/  FSEL R235, R223, R232, !P3 ;  /* 0x000000e8dfeb7208 */ /* 0x000fe20005800000 */
[C---:B------:R-:W-:Y:S02]  /*38b0*/  FMUL.FTZ R80, R5.reuse, R80 ;  /* 0x0000005005507220 */ /* 0x040fe40000410000 */
[----:B------:R-:W-:Y:S01]  /*38c0*/  FMUL.FTZ R75, R5, R226 ;  /* 0x000000e2054b7220 */ /* 0x000fe20000410000 */
[----:B------:R-:W0:Y:S01]  /*38d0*/  SHFL.UP PT, R225, R212, 0x8, RZ ;  /* 0x05000000d4e17989 */ /* 0x000e2200000e00ff */
[----:B------:R-:W-:-:S03]  /*38e0*/  FADD.FTZ R233, R80, R233 ;  /* 0x000000e950e97221 */ /* 0x000fc60000010000 */
[----:B------:R-:W1:Y:S01]  /*38f0*/  SHFL.UP PT, R227, R221, 0x8, RZ ;  /* 0x05000000dde37989 */ /* 0x000e6200000e00ff */
[----:B------:R-:W-:-:S03]  /*3900*/  FADD.FTZ R234, -R75, R234 ;  /* 0x000000ea4bea7221 */ /* 0x000fc60000010100 */
[----:B------:R-:W3:Y:S01]  /*3910*/  SHFL.UP PT, R226, R222, 0x8, RZ ;  /* 0x05000000dee27989 */ /* 0x000ee200000e00ff */
[--C-:B------:R-:W-:Y:S01]  /*3920*/  HADD2.F32 R81, -RZ, R74.reuse.H1_H1 ;  /* 0x3000004aff517230 */ /* 0x100fe20000004100 */
[C---:B------:R-:W-:Y:S01]  /*3930*/  FMUL.FTZ R228, R132.reuse, -R233 ;  /* 0x800000e984e47220 */ /* 0x040fe20000410000 */
[----:B------:R-:W-:Y:S01]  /*3940*/  HADD2.F32 R223, -RZ, R74.H0_H0 ;  /* 0x2000004affdf7230 */ /* 0x000fe20000004100 */
[----:B------:R-:W4:Y:S01]  /*3950*/  SHFL.UP PT, R224, R235, 0x8, RZ ;  /* 0x05000000ebe07989 */ /* 0x000f2200000e00ff */
[-C--:B------:R-:W-:Y:S02]  /*3960*/  FMUL.FTZ R74, R132, -R234.reuse ;  /* 0x800000ea844a7220 */ /* 0x080fe40000410000 */
[C---:B------:R-:W-:Y:S02]  /*3970*/  FFMA.FTZ R228, R133.reuse, R234, R228 ;  /* 0x000000ea85e47223 */ /* 0x040fe400000100e4 */
[----:B------:R-:W-:Y:S02]  /*3980*/  FMUL.FTZ R81, R6, R81 ;  /* 0x0000005106517220 */ /* 0x000fe40000410000 */
[----:B------:R-:W-:-:S02]  /*3990*/  FFMA.FTZ R233, R133, R233, -R74 ;  /* 0x000000e985e97223 */ /* 0x000fc4000001084a */
[----:B------:R-:W-:Y:S02]  /*39a0*/  FMUL.FTZ R74, R6, R223 ;  /* 0x000000df064a7220 */ /* 0x000fe40000410000 */
[----:B------:R-:W-:Y:S02]  /*39b0*/  FADD.FTZ R230, -R81, R228 ;  /* 0x000000e451e67221 */ /* 0x000fe40000010100 */
[----:B------:R-:W-:Y:S01]  /*39c0*/  FADD.FTZ R228, R74, R233 ;  /* 0x000000e94ae47221 */ /* 0x000fe20000010000 */
[----:B------:R-:W-:Y:S01]  /*39d0*/  ISETP.GE.AND P3, PT, R100, 0x8, PT ;  /* 0x000000086400780c */ /* 0x000fe20003f66270 */
[C---:B------:R-:W-:Y:S02]  /*39e0*/  FMUL.FTZ R223, R105.reuse, -R230 ;  /* 0x800000e669df7220 */ /* 0x040fe40000410000 */
[-C--:B------:R-:W-:Y:S02]  /*39f0*/  FMUL.FTZ R229, R105, -R228.reuse ;  /* 0x800000e469e57220 */ /* 0x080fe40000410000 */
[----:B------:R-:W-:-:S02]  /*3a00*/  FFMA.FTZ R232, R107, R228, -R223 ;  /* 0x000000e46be87223 */ /* 0x000fc400000108df */
[----:B------:R-:W-:Y:S02]  /*3a10*/  FFMA.FTZ R234, R107, R230, R229 ;  /* 0x000000e66bea7223 */ /* 0x000fe400000100e5 */
[C---:B0-----:R-:W-:Y:S02]  /*3a20*/  FMUL.FTZ R223, R235.reuse, R225 ;  /* 0x000000e1ebdf7220 */ /* 0x041fe40000410000 */
[C---:B-1----:R-:W-:Y:S02]  /*3a30*/  FMUL.FTZ R229, R235.reuse, R227 ;  /* 0x000000e3ebe57220 */ /* 0x042fe40000410000 */
[----:B---3--:R-:W-:Y:S02]  /*3a40*/  FMUL.FTZ R228, R235, R226 ;  /* 0x000000e2ebe47220 */ /* 0x008fe40000410000 */
[C---:B----4-:R-:W-:Y:S02]  /*3a50*/  FFMA.FTZ R230, R212.reuse, R224, R223 ;  /* 0x000000e0d4e67223 */ /* 0x050fe400000100df */
[----:B------:R-:W-:-:S02]  /*3a60*/  FFMA.FTZ R229, R212, R226, -R229 ;  /* 0x000000e2d4e57223 */ /* 0x000fc400000108e5 */
[----:B------:R-:W-:Y:S01]  /*3a70*/  FMUL.FTZ R223, R235, R224 ;  /* 0x000000e0ebdf7220 */ /* 0x000fe20000410000 */
[--C-:B------:R-:W-:Y:S01]  /*3a80*/  HADD2.F32 R224, -RZ, R73.reuse.H0_H0 ;  /* 0x20000049ffe07230 */ /* 0x100fe20000004100 */
[----:B------:R-:W-:Y:S01]  /*3a90*/  FFMA.FTZ R228, R212, R227, R228 ;  /* 0x000000e3d4e47223 */ /* 0x000fe200000100e4 */
[----:B------:R-:W-:Y:S01]  /*3aa0*/  HADD2.F32 R226, -RZ, R73.H1_H1 ;  /* 0x30000049ffe27230 */ /* 0x000fe20000004100 */
[----:B------:R-:W-:Y:S02]  /*3ab0*/  @P3 FADD.FTZ R222, R222, R229 ;  /* 0x000000e5dede3221 */ /* 0x000fe40000010000 */
[----:B------:R-:W-:Y:S02]  /*3ac0*/  @P3 FADD.FTZ R221, R221, R228 ;  /* 0x000000e4dddd3221 */ /* 0x000fe40000010000 */
[----:B------:R-:W-:Y:S02]  /*3ad0*/  @P3 FFMA.FTZ R212, R212, R225, -R223 ;  /* 0x000000e1d4d43223 */ /* 0x000fe400000108df */
[----:B------:R-:W-:Y:S01]  /*3ae0*/  FMUL.FTZ R223, R7, R224 ;  /* 0x000000e007df7220 */ /* 0x000fe20000410000 */
[----:B------:R-:W0:Y:S01]  /*3af0*/  SHFL.UP PT, R239, R222, 0x10, RZ ;  /* 0x06000000deef7989 */ /* 0x000e2200000e00ff */
[----:B------:R-:W-:Y:S01]  /*3b00*/  FSEL R235, R235, R230, !P3 ;  /* 0x000000e6ebeb7208 */ /* 0x000fe20005800000 */
[----:B------:R-:W-:-:S02]  /*3b10*/  FMUL.FTZ R73, R7, R226 ;  /* 0x000000e207497220 */ /* 0x000fc40000410000 */
[----:B------:R-:W1:Y:S01]  /*3b20*/  SHFL.UP PT, R240, R221, 0x10, RZ ;  /* 0x06000000ddf07989 */ /* 0x000e6200000e00ff */
[----:B------:R-:W-:Y:S01]  /*3b30*/  FADD.FTZ R232, R223, R232 ;  /* 0x000000e8dfe87221 */ /* 0x000fe20000010000 */
[--C-:B------:R-:W-:Y:S01]  /*3b40*/  HADD2.F32 R227, -RZ, R72.reuse.H1_H1 ;  /* 0x30000048ffe37230 */ /* 0x100fe20000004100 */
[----:B------:R-:W-:Y:S01]  /*3b50*/  FADD.FTZ R234, -R73, R234 ;  /* 0x000000ea49ea7221 */ /* 0x000fe20000010100 */
[----:B------:R-:W3:Y:S01]  /*3b60*/  SHFL.UP PT, R228, R212, 0x10, RZ ;  /* 0x06000000d4e47989 */ /* 0x000ee200000e00ff */
[C---:B------:R-:W-:Y:S01]  /*3b70*/  FMUL.FTZ R224, R108.reuse, -R232 ;  /* 0x800000e86ce07220 */ /* 0x040fe20000410000 */
[----:B------:R-:W-:Y:S02]  /*3b80*/  HADD2.F32 R225, -RZ, R72.H0_H0 ;  /* 0x20000048ffe17230 */ /* 0x000fe40000004100 */
[----:B------:R-:W4:Y:S01]  /*3b90*/  SHFL.UP PT, R236, R235, 0x10, RZ ;  /* 0x06000000ebec7989 */ /* 0x000f2200000e00ff */
[-C--:B------:R-:W-:Y:S02]  /*3ba0*/  FMUL.FTZ R72, R108, -R234.reuse ;  /* 0x800000ea6c487220 */ /* 0x080fe40000410000 */
[----:B------:R-:W-:-:S02]  /*3bb0*/  FFMA.FTZ R229, R109, R234, R224 ;  /* 0x000000ea6de57223 */ /* 0x000fc400000100e0 */
[C---:B------:R-:W-:Y:S02]  /*3bc0*/  FMUL.FTZ R224, R8.reuse, R227 ;  /* 0x000000e308e07220 */ /* 0x040fe40000410000 */
[----:B------:R-:W-:Y:S02]  /*3bd0*/  FFMA.FTZ R227, R109, R232, -R72 ;  /* 0x000000e86de37223 */ /* 0x000fe40000010848 */
[----:B------:R-:W-:Y:S02]  /*3be0*/  FMUL.FTZ R72, R8, R225 ;  /* 0x000000e108487220 */ /* 0x000fe40000410000 */
[----:B------:R-:W-:Y:S02]  /*3bf0*/  FADD.FTZ R229, -R224, R229 ;  /* 0x000000e5e0e57221 */ /* 0x000fe40000010100 */
[----:B------:R-:W-:Y:S02]  /*3c00*/  FADD.FTZ R227, R72, R227 ;  /* 0x000000e348e37221 */ /* 0x000fe40000010000 */
[----:B------:R-:W-:Y:S01]  /*3c10*/  FMUL.FTZ R226, R110, -R229 ;  /* 0x800000e56ee27220 */ /* 0x000fe20000410000 */
[----:B------:R-:W-:Y:S01]  /*3c20*/  ISETP.GE.AND P3, PT, R100, 0x10, PT ;  /* 0x000000106400780c */ /* 0x000fe20003f66270 */
[----:B------:R-:W-:-:S02]  /*3c30*/  FMUL.FTZ R230, R110, -R227 ;  /* 0x800000e36ee67220 */ /* 0x000fc40000410000 */
[----:B------:R-:W-:Y:S02]  /*3c40*/  FFMA.FTZ R226, R111, R227, -R226 ;  /* 0x000000e36fe27223 */ /* 0x000fe400000108e2 */
[C---:B0-----:R-:W-:Y:S02]  /*3c50*/  FMUL.FTZ R227, R235.reuse, R239 ;  /* 0x000000efebe37220 */ /* 0x041fe40000410000 */
[----:B-1----:R-:W-:Y:S02]  /*3c60*/  FMUL.FTZ R225, R235, R240 ;  /* 0x000000f0ebe17220 */ /* 0x002fe40000410000 */
[----:B------:R-:W-:Y:S02]  /*3c70*/  FFMA.FTZ R238, R111, R229, R230 ;  /* 0x000000e56fee7223 */ /* 0x000fe400000100e6 */
[----:B------:R-:W-:Y:S02]  /*3c80*/  FMUL.FTZ R230, R139, -R76 ;  /* 0x8000004c8be67220 */ /* 0x000fe40000410000 */
[----:B------:R-:W-:-:S02]  /*3c90*/  FFMA.FTZ R240, R212, R240, R227 ;  /* 0x000000f0d4f07223 */ /* 0x000fc400000100e3 */
[C---:B------:R-:W-:Y:S02]  /*3ca0*/  FFMA.FTZ R239, R212.reuse, R239, -R225 ;  /* 0x000000efd4ef7223 */ /* 0x040fe400000108e1 */
[C---:B---3--:R-:W-:Y:S02]  /*3cb0*/  FMUL.FTZ R227, R235.reuse, R228 ;  /* 0x000000e4ebe37220 */ /* 0x048fe40000410000 */
[-C--:B----4-:R-:W-:Y:S02]  /*3cc0*/  FMUL.FTZ R225, R235, R236.reuse ;  /* 0x000000ecebe17220 */ /* 0x090fe40000410000 */
[-C--:B------:R-:W-:Y:S01]  /*3cd0*/  FFMA.FTZ R234, R141, -R77.reuse, R230 ;  /* 0x8000004d8dea7223 */ /* 0x080fe200000100e6 */
[--C-:B------:R-:W-:Y:S01]  /*3ce0*/  HADD2.F32 R230, -RZ, R71.reuse.H1_H1 ;  /* 0x30000047ffe67230 */ /* 0x100fe20000004100 */
[C---:B------:R-:W-:Y:S02]  /*3cf0*/  FFMA.FTZ R236, R212.reuse, R236, R227 ;  /* 0x000000ecd4ec7223 */ /* 0x040fe400000100e3 */
[----:B------:R-:W-:Y:S01]  /*3d00*/  @P3 FFMA.FTZ R212, R212, R228, -R225 ;  /* 0x000000e4d4d43223 */ /* 0x000fe200000108e1 */
[----:B------:R-:W-:Y:S01]  /*3d10*/  HADD2.F32 R228, -RZ, R71.H0_H0 ;  /* 0x20000047ffe47230 */ /* 0x000fe20000004100 */
[----:B------:R-:W-:-:S02]  /*3d20*/  FMUL.FTZ R225, R139, R77 ;  /* 0x0000004d8be17220 */ /* 0x000fc40000410000 */
[----:B------:R-:W-:Y:S02]  /*3d30*/  FMUL.FTZ R71, R9, R230 ;  /* 0x000000e609477220 */ /* 0x000fe40000410000 */
[----:B------:R-:W-:Y:S02]  /*3d40*/  FFMA.FTZ R232, R141, R76, -R225 ;  /* 0x0000004c8de87223 */ /* 0x000fe400000108e1 */
[----:B------:R-:W-:Y:S02]  /*3d50*/  FMUL.FTZ R227, R143, -R234 ;  /* 0x800000ea8fe37220 */ /* 0x000fe40000410000 */
[----:B------:R-:W-:Y:S02]  /*3d60*/  FMUL.FTZ R225, R9, R228 ;  /* 0x000000e409e17220 */ /* 0x000fe40000410000 */
[----:B------:R-:W-:Y:S02]  /*3d70*/  FADD.FTZ R238, -R71, R238 ;  /* 0x000000ee47ee7221 */ /* 0x000fe40000010100 */
[----:B------:R-:W-:-:S02]  /*3d80*/  FFMA.FTZ R227, R145, R232, -R227 ;  /* 0x000000e891e37223 */ /* 0x000fc400000108e3 */
[----:B------:R-:W-:Y:S02]  /*3d90*/  FMUL.FTZ R232, R143, -R232 ;  /* 0x800000e88fe87220 */ /* 0x000fe40000410000 */
[----:B------:R-:W-:Y:S02]  /*3da0*/  FADD.FTZ R226, R225, R226 ;  /* 0x000000e2e1e27221 */ /* 0x000fe40000010000 */
[----:B------:R-:W-:Y:S02]  /*3db0*/  FMUL.FTZ R228, R112, -R238 ;  /* 0x800000ee70e47220 */ /* 0x000fe40000410000 */
[----:B------:R-:W-:Y:S02]  /*3dc0*/  FFMA.FTZ R232, R145, R234, R232 ;  /* 0x000000ea91e87223 */ /* 0x000fe400000100e8 */
[----:B------:R-:W-:Y:S02]  /*3dd0*/  FFMA.FTZ R237, R113, R226, -R228 ;  /* 0x000000e271ed7223 */ /* 0x000fe400000108e4 */
[----:B------:R-:W-:-:S02]  /*3de0*/  FMUL.FTZ R228, R146, -R227 ;  /* 0x800000e392e47220 */ /* 0x000fc40000410000 */
[----:B------:R-:W-:Y:S02]  /*3df0*/  FMUL.FTZ R229, R112, -R226 ;  /* 0x800000e270e57220 */ /* 0x000fe40000410000 */
[-C--:B------:R-:W-:Y:S02]  /*3e00*/  FMUL.FTZ R226, R146, -R232.reuse ;  /* 0x800000e892e27220 */ /* 0x080fe40000410000 */
[----:B------:R-:W-:Y:S02]  /*3e10*/  FFMA.FTZ R233, R147, R232, R228 ;  /* 0x000000e893e97223 */ /* 0x000fe400000100e4 */
[----:B------:R-:W-:Y:S01]  /*3e20*/  FFMA.FTZ R241, R113, R238, R229 ;  /* 0x000000ee71f17223 */ /* 0x000fe200000100e5 */
[--C-:B------:R-:W-:Y:S01]  /*3e30*/  HADD2.F32 R229, -RZ, R70.reuse.H1_H1 ;  /* 0x30000046ffe57230 */ /* 0x100fe20000004100 */
[----:B------:R-:W-:Y:S01]  /*3e40*/  FFMA.FTZ R231, R147, R227, -R226 ;  /* 0x000000e393e77223 */ /* 0x000fe200000108e2 */
[----:B------:R-:W-:Y:S01]  /*3e50*/  HADD2.F32 R227, -RZ, R70.H0_H0 ;  /* 0x20000046ffe37230 */ /* 0x000fe20000004100 */
[----:B------:R-:W-:-:S02]  /*3e60*/  FMUL.FTZ R70, R134, -R233 ;  /* 0x800000e986467220 */ /* 0x000fc40000410000 */
[-C--:B------:R-:W-:Y:S02]  /*3e70*/  FMUL.FTZ R226, R134, -R231.reuse ;  /* 0x800000e786e27220 */ /* 0x080fe40000410000 */
[----:B------:R-:W-:Y:S02]  /*3e80*/  FFMA.FTZ R231, R136, R231, -R70 ;  /* 0x000000e788e77223 */ /* 0x000fe40000010846 */
[----:B------:R-:W-:Y:S02]  /*3e90*/  FMUL.FTZ R70, R10, R229 ;  /* 0x000000e50a467220 */ /* 0x000fe40000410000 */
[----:B------:R-:W-:Y:S02]  /*3ea0*/  FFMA.FTZ R233, R136, R233, R226 ;  /* 0x000000e988e97223 */ /* 0x000fe400000100e2 */
[----:B------:R-:W-:Y:S02]  /*3eb0*/  FMUL.FTZ R226, R10, R227 ;  /* 0x000000e30ae27220 */ /* 0x000fe40000410000 */
[----:B------:R-:W-:-:S02]  /*3ec0*/  FADD.FTZ R241, -R70, R241 ;  /* 0x000000f146f17221 */ /* 0x000fc40000010100 */
[----:B------:R-:W-:Y:S02]  /*3ed0*/  FADD.FTZ R237, R226, R237 ;  /* 0x000000ede2ed7221 */ /* 0x000fe40000010000 */
[C---:B------:R-:W-:Y:S02]  /*3ee0*/  FMUL.FTZ R228, R114.reuse, -R241 ;  /* 0x800000f172e47220 */ /* 0x040fe40000410000 */
[-C--:B------:R-:W-:Y:S02]  /*3ef0*/  FMUL.FTZ R230, R114, -R237.reuse ;  /* 0x800000ed72e67220 */ /* 0x080fe40000410000 */
[C---:B------:R-:W-:Y:S02]  /*3f00*/  FFMA.FTZ R238, R115.reuse, R237, -R228 ;  /* 0x000000ed73ee7223 */ /* 0x040fe400000108e4 */
[----:B------:R-:W-:Y:S02]  /*3f10*/  FMUL.FTZ R228, R132, -R233 ;  /* 0x800000e984e47220 */ /* 0x000fe40000410000 */
[----:B------:R-:W-:-:S02]  /*3f20*/  FFMA.FTZ R242, R115, R241, R230 ;  /* 0x000000f173f27223 */ /* 0x000fc400000100e6 */
[-C--:B------:R-:W-:Y:S02]  /*3f30*/  FMUL.FTZ R230, R132, -R231.reuse ;  /* 0x800000e784e67220 */ /* 0x080fe40000410000 */
[C---:B------:R-:W-:Y:S02]  /*3f40*/  FFMA.FTZ R232, R133.reuse, R231, -R228 ;  /* 0x000000e785e87223 */ /* 0x040fe400000108e4 */
[----:B------:R-:W-:Y:S01]  /*3f50*/  FFMA.FTZ R234, R133, R233, R230 ;  /* 0x000000e985ea7223 */ /* 0x000fe200000100e6 */
[--C-:B------:R-:W-:Y:S01]  /*3f60*/  HADD2.F32 R228, -RZ, R69.reuse.H0_H0 ;  /* 0x20000045ffe47230 */ /* 0x100fe20000004100 */
[C---:B------:R-:W-:Y:S01]  /*3f70*/  FMUL.FTZ R227, R105.reuse, -R232 ;  /* 0x800000e869e37220 */ /* 0x040fe20000410000 */
[----:B------:R-:W-:Y:S01]  /*3f80*/  HADD2.F32 R230, -RZ, R69.H1_H1 ;  /* 0x30000045ffe67230 */ /* 0x000fe20000004100 */
[-C--:B------:R-:W-:Y:S02]  /*3f90*/  FMUL.FTZ R69, R105, -R234.reuse ;  /* 0x800000ea69457220 */ /* 0x080fe40000410000 */
[----:B------:R-:W-:-:S02]  /*3fa0*/  FFMA.FTZ R234, R107, R234, R227 ;  /* 0x000000ea6bea7223 */ /* 0x000fc400000100e3 */
[----:B------:R-:W-:Y:S02]  /*3fb0*/  FMUL.FTZ R227, R11, R228 ;  /* 0x000000e40be37220 */ /* 0x000fe40000410000 */
[----:B------:R-:W-:Y:S02]  /*3fc0*/  FFMA.FTZ R232, R107, R232, -R69 ;  /* 0x000000e86be87223 */ /* 0x000fe40000010845 */
[----:B------:R-:W-:Y:S02]  /*3fd0*/  FMUL.FTZ R69, R11, R230 ;  /* 0x000000e60b457220 */ /* 0x000fe40000410000 */
[----:B------:R-:W-:Y:S02]  /*3fe0*/  FADD.FTZ R238, R227, R238 ;  /* 0x000000eee3ee7221 */ /* 0x000fe40000010000 */
[----:B------:R-:W-:Y:S02]  /*3ff0*/  FADD.FTZ R242, -R69, R242 ;  /* 0x000000f245f27221 */ /* 0x000fe40000010100 */
[----:B------:R-:W-:-:S02]  /*4000*/  FMUL.FTZ R229, R116, -R238 ;  /* 0x800000ee74e57220 */ /* 0x000fc40000410000 */
[-C--:B------:R-:W-:Y:S02]  /*4010*/  FMUL.FTZ R228, R116, -R242.reuse ;  /* 0x800000f274e47220 */ /* 0x080fe40000410000 */
[C---:B------:R-:W-:Y:S02]  /*4020*/  FFMA.FTZ R237, R117.reuse, R242, R229 ;  /* 0x000000f275ed7223 */ /* 0x040fe400000100e5 */
[C---:B------:R-:W-:Y:S02]  /*4030*/  FMUL.FTZ R229, R108.reuse, -R232 ;  /* 0x800000e86ce57220 */ /* 0x040fe40000410000 */
[----:B------:R-:W-:Y:S02]  /*4040*/  FFMA.FTZ R233, R117, R238, -R228 ;  /* 0x000000ee75e97223 */ /* 0x000fe400000108e4 */
[-C--:B------:R-:W-:Y:S02]  /*4050*/  FMUL.FTZ R228, R108, -R234.reuse ;  /* 0x800000ea6ce47220 */ /* 0x080fe40000410000 */
[C---:B------:R-:W-:Y:S01]  /*4060*/  FFMA.FTZ R234, R109.reuse, R234, R229 ;  /* 0x000000ea6dea7223 */ /* 0x040fe200000100e5 */
[--C-:B------:R-:W-:Y:S01]  /*4070*/  HADD2.F32 R229, -RZ, R68.reuse.H0_H0 ;  /* 0x20000044ffe57230 */ /* 0x100fe20000004100 */
[----:B------:R-:W-:Y:S01]  /*4080*/  FFMA.FTZ R228, R109, R232, -R228 ;  /* 0x000000e86de47223 */ /* 0x000fe200000108e4 */
[----:B------:R-:W-:Y:S01]  /*4090*/  HADD2.F32 R231, -RZ, R68.H1_H1 ;  /* 0x30000044ffe77230 */ /* 0x000fe20000004100 */
[----:B------:R-:W-:-:S02]  /*40a0*/  FMUL.FTZ R68, R110, -R234 ;  /* 0x800000ea6e447220 */ /* 0x000fc40000410000 */
[-C--:B------:R-:W-:Y:S02]  /*40b0*/  FMUL.FTZ R232, R110, -R228.reuse ;  /* 0x800000e46ee87220 */ /* 0x080fe40000410000 */
[C---:B------:R-:W-:Y:S02]  /*40c0*/  FFMA.FTZ R230, R111.reuse, R228, -R68 ;  /* 0x000000e46fe67223 */ /* 0x040fe40000010844 */
[C---:B------:R-:W-:Y:S02]  /*40d0*/  FMUL.FTZ R228, R12.reuse, R231 ;  /* 0x000000e70ce47220 */ /* 0x040fe40000410000 */
[----:B------:R-:W-:Y:S02]  /*40e0*/  FFMA.FTZ R232, R111, R234, R232 ;  /* 0x000000ea6fe87223 */ /* 0x000fe400000100e8 */
[----:B------:R-:W-:Y:S02]  /*40f0*/  FMUL.FTZ R68, R12, R229 ;  /* 0x000000e50c447220 */ /* 0x000fe40000410000 */
[----:B------:R-:W-:-:S02]  /*4100*/  FADD.FTZ R237, -R228, R237 ;  /* 0x000000ede4ed7221 */ /* 0x000fc40000010100 */
[C---:B------:R-:W-:Y:S02]  /*4110*/  FMUL.FTZ R231, R112.reuse, -R230 ;  /* 0x800000e670e77220 */ /* 0x040fe40000410000 */
[-C--:B------:R-:W-:Y:S02]  /*4120*/  FMUL.FTZ R229, R112, -R232.reuse ;  /* 0x800000e870e57220 */ /* 0x080fe40000410000 */
[----:B------:R-:W-:Y:S02]  /*4130*/  FADD.FTZ R233, R68, R233 ;  /* 0x000000e944e97221 */ /* 0x000fe40000010000 */
[C---:B------:R-:W-:Y:S02]  /*4140*/  FMUL.FTZ R234, R118.reuse, -R237 ;  /* 0x800000ed76ea7220 */ /* 0x040fe40000410000 */
[C---:B------:R-:W-:Y:S02]  /*4150*/  FFMA.FTZ R231, R113.reuse, R232, R231 ;  /* 0x000000e871e77223 */ /* 0x040fe400000100e7 */
[----:B------:R-:W-:Y:S01]  /*4160*/  FFMA.FTZ R229, R113, R230, -R229 ;  /* 0x000000e671e57223 */ /* 0x000fe200000108e5 */
[--C-:B------:R-:W-:Y:S01]  /*4170*/  HADD2.F32 R230, -RZ, R59.reuse.H0_H0 ;  /* 0x2000003bffe67230 */ /* 0x100fe20000004100 */
[-C--:B------:R-:W-:Y:S01]  /*4180*/  FMUL.FTZ R238, R118, -R233.reuse ;  /* 0x800000e976ee7220 */ /* 0x080fe20000410000 */
[----:B------:R-:W-:Y:S01]  /*4190*/  HADD2.F32 R232, -RZ, R59.H1_H1 ;  /* 0x3000003bffe87230 */ /* 0x000fe20000004100 */
[----:B------:R-:W-:-:S02]  /*41a0*/  FFMA.FTZ R233, R119, R233, -R234 ;  /* 0x000000e977e97223 */ /* 0x000fc400000108ea */
[C---:B------:R-:W-:Y:S02]  /*41b0*/  FMUL.FTZ R234, R114.reuse, -R231 ;  /* 0x800000e772ea7220 */ /* 0x040fe40000410000 */
[----:B------:R-:W-:Y:S02]  /*41c0*/  FMUL.FTZ R230, R13, R230 ;  /* 0x000000e60de67220 */ /* 0x000fe40000410000 */
[----:B------:R-:W-:Y:S02]  /*41d0*/  FFMA.FTZ R242, R119, R237, R238 ;  /* 0x000000ed77f27223 */ /* 0x000fe400000100ee */
[-C--:B------:R-:W-:Y:S02]  /*41e0*/  FMUL.FTZ R238, R114, -R229.reuse ;  /* 0x800000e572ee7220 */ /* 0x080fe40000410000 */
[----:B------:R-:W-:Y:S02]  /*41f0*/  FFMA.FTZ R234, R115, R229, -R234 ;  /* 0x000000e573ea7223 */ /* 0x000fe400000108ea */
[----:B------:R-:W-:-:S02]  /*4200*/  FMUL.FTZ R229, R13, R232 ;  /* 0x000000e80de57220 */ /* 0x000fc40000410000 */
[----:B------:R-:W-:Y:S02]  /*4210*/  FADD.FTZ R233, R230, R233 ;  /* 0x000000e9e6e97221 */ /* 0x000fe40000010000 */
[----:B------:R-:W-:Y:S02]  /*4220*/  FADD.FTZ R242, -R229, R242 ;  /* 0x000000f2e5f27221 */ /* 0x000fe40000010100 */
[C---:B------:R-:W-:Y:S02]  /*4230*/  FMUL.FTZ R59, R120.reuse, -R233 ;  /* 0x800000e9783b7220 */ /* 0x040fe40000410000 */
[----:B------:R-:W-:Y:S02]  /*4240*/  FFMA.FTZ R238, R115, R231, R238 ;  /* 0x000000e773ee7223 */ /* 0x000fe400000100ee */
[-C--:B------:R-:W-:Y:S02]  /*4250*/  FMUL.FTZ R232, R120, -R242.reuse ;  /* 0x800000f278e87220 */ /* 0x080fe40000410000 */
[----:B------:R-:W-:-:S02]  /*4260*/  FFMA.FTZ R242, R121, R242, R59 ;  /* 0x000000f279f27223 */ /* 0x000fc4000001003b */
[C---:B------:R-:W-:Y:S02]  /*4270*/  FMUL.FTZ R59, R116.reuse, -R238 ;  /* 0x800000ee743b7220 */ /* 0x040fe40000410000 */
[-C--:B------:R-:W-:Y:S02]  /*4280*/  FMUL.FTZ R231, R116, -R234.reuse ;  /* 0x800000ea74e77220 */ /* 0x080fe40000410000 */
[----:B------:R-:W-:Y:S01]  /*4290*/  FFMA.FTZ R234, R117, R234, -R59 ;  /* 0x000000ea75ea7223 */ /* 0x000fe2000001083b */
[--C-:B------:R-:W-:Y:S01]  /*42a0*/  HADD2.F32 R59, -RZ, R58.reuse.H0_H0 ;  /* 0x2000003aff3b7230 */ /* 0x100fe20000004100 */
[----:B------:R-:W-:Y:S02]  /*42b0*/  FFMA.FTZ R233, R121, R233, -R232 ;  /* 0x000000e979e97223 */ /* 0x000fe400000108e8 */
[----:B------:R-:W-:Y:S02]  /*42c0*/  FFMA.FTZ R238, R117, R238, R231 ;  /* 0x000000ee75ee7223 */ /* 0x000fe400000100e7 */
[C---:B------:R-:W-:Y:S01]  /*42d0*/  FMUL.FTZ R232, R118.reuse, -R234 ;  /* 0x800000ea76e87220 */ /* 0x040fe20000410000 */
[----:B------:R-:W-:Y:S01]  /*42e0*/  HADD2.F32 R231, -RZ, R58.H1_H1 ;  /* 0x3000003affe77230 */ /* 0x000fe20000004100 */
[----:B------:R-:W-:-:S02]  /*42f0*/  FMUL.FTZ R58, R118, -R238 ;  /* 0x800000ee763a7220 */ /* 0x000fc40000410000 */
[----:B------:R-:W-:Y:S02]  /*4300*/  FFMA.FTZ R238, R119, R238, R232 ;  /* 0x000000ee77ee7223 */ /* 0x000fe400000100e8 */
[C---:B------:R-:W-:Y:S02]  /*4310*/  FMUL.FTZ R232, R14.reuse, R59 ;  /* 0x0000003b0ee87220 */ /* 0x040fe40000410000 */
[----:B------:R-:W-:Y:S02]  /*4320*/  FMUL.FTZ R231, R14, R231 ;  /* 0x000000e70ee77220 */ /* 0x000fe40000410000 */
[----:B------:R-:W-:Y:S02]  /*4330*/  FADD.FTZ R233, R232, R233 ;  /* 0x000000e9e8e97221 */ /* 0x000fe40000010000 */
[----:B------:R-:W-:Y:S02]  /*4340*/  FADD.FTZ R242, -R231, R242 ;  /* 0x000000f2e7f27221 */ /* 0x000fe40000010100 */
[----:B------:R-:W-:-:S02]  /*4350*/  FMUL.FTZ R59, R122, -R233 ;  /* 0x800000e97a3b7220 */ /* 0x000fc40000410000 */
[----:B------:R-:W-:Y:S02]  /*4360*/  FFMA.FTZ R234, R119, R234, -R58 ;  /* 0x000000ea77ea7223 */ /* 0x000fe4000001083a */
[-C--:B------:R-:W-:Y:S02]  /*4370*/  FMUL.FTZ R58, R122, -R242.reuse ;  /* 0x800000f27a3a7220 */ /* 0x080fe40000410000 */
[C---:B------:R-:W-:Y:S02]  /*4380*/  FFMA.FTZ R237, R123.reuse, R242, R59 ;  /* 0x000000f27bed7223 */ /* 0x040fe4000001003b */
[C---:B------:R-:W-:Y:S02]  /*4390*/  FMUL.FTZ R59, R120.reuse, -R238 ;  /* 0x800000ee783b7220 */ /* 0x040fe40000410000 */
[----:B------:R-:W-:Y:S02]  /*43a0*/  FFMA.FTZ R58, R123, R233, -R58 ;  /* 0x000000e97b3a7223 */ /* 0x000fe4000001083a */
[----:B------:R-:W-:-:S02]  /*43b0*/  FMUL.FTZ R233, R120, -R234 ;  /* 0x800000ea78e97220 */ /* 0x000fc40000410000 */
[C---:B------:R-:W-:Y:S01]  /*43c0*/  FFMA.FTZ R59, R121.reuse, R234, -R59 ;  /* 0x000000ea793b7223 */ /* 0x040fe2000001083b */
[--C-:B------:R-:W-:Y:S01]  /*43d0*/  HADD2.F32 R234, -RZ, R57.reuse.H1_H1 ;  /* 0x30000039ffea7230 */ /* 0x100fe20000004100 */
[----:B------:R-:W-:Y:S01]  /*43e0*/  FFMA.FTZ R233, R121, R238, R233 ;  /* 0x000000ee79e97223 */ /* 0x000fe200000100e9 */
[----:B------:R-:W-:Y:S01]  /*43f0*/  HADD2.F32 R238, -RZ, R57.H0_H0 ;  /* 0x20000039ffee7230 */ /* 0x000fe20000004100 */
[C---:B------:R-:W-:Y:S02]  /*4400*/  FMUL.FTZ R244, R122.reuse, -R59 ;  /* 0x8000003b7af47220 */ /* 0x040fe40000410000 */
[----:B------:R-:W-:Y:S02]  /*4410*/  FMUL.FTZ R234, R15, R234 ;  /* 0x000000ea0fea7220 */ /* 0x000fe40000410000 */
[-C--:B------:R-:W-:Y:S02]  /*4420*/  FMUL.FTZ R242, R122, -R233.reuse ;  /* 0x800000e97af27220 */ /* 0x080fe40000410000 */
[----:B------:R-:W-:-:S02]  /*4430*/  FFMA.FTZ R244, R123, R233, R244 ;  /* 0x000000e97bf47223 */ /* 0x000fc400000100f4 */
[----:B------:R-:W-:Y:S02]  /*4440*/  FMUL.FTZ R233, R15, R238 ;  /* 0x000000ee0fe97220 */ /* 0x000fe40000410000 */
[----:B------:R-:W-:Y:S02]  /*4450*/  FADD.FTZ R237, -R234, R237 ;  /* 0x000000edeaed7221 */ /* 0x000fe40000010100 */
[----:B------:R-:W-:Y:S02]  /*4460*/  FADD.FTZ R58, R233, R58 ;  /* 0x0000003ae93a7221 */ /* 0x000fe40000010000 */
[C---:B------:R-:W-:Y:S02]  /*4470*/  FMUL.FTZ R57, R124.reuse, -R237 ;  /* 0x800000ed7c397220 */ /* 0x040fe40000410000 */
[-C--:B------:R-:W-:Y:S02]  /*4480*/  FMUL.FTZ R238, R124, -R58.reuse ;  /* 0x8000003a7cee7220 */ /* 0x080fe40000410000 */
[----:B------:R-:W-:Y:S01]  /*4490*/  FFMA.FTZ R242, R123, R59, -R242 ;  /* 0x0000003b7bf27223 */ /* 0x000fe200000108f2 */
[--C-:B------:R-:W-:Y:S01]  /*44a0*/  HADD2.F32 R59, -RZ, R56.reuse.H1_H1 ;  /* 0x30000038ff3b7230 */ /* 0x100fe20000004100 */
[----:B------:R-:W-:Y:S01]  /*44b0*/  FFMA.FTZ R58, R125, R58, -R57 ;  /* 0x0000003a7d3a7223 */ /* 0x000fe20000010839 */
[----:B------:R-:W-:Y:S01]  /*44c0*/  HADD2.F32 R57, -RZ, R56.H0_H0 ;  /* 0x20000038ff397230 */ /* 0x000fe20000004100 */
[----:B------:R-:W-:Y:S01]  /*44d0*/  @P3 FADD.FTZ R221, R221, R240 ;  /* 0x000000f0dddd3221 */ /* 0x000fe20000010000 */
[----:B------:R-:W-:Y:S01]  /*44e0*/  FSEL R241, R235, R236, !P3 ;  /* 0x000000ecebf17208 */ /* 0x000fe20005800000 */
[----:B------:R-:W-:Y:S01]  /*44f0*/  @P3 FADD.FTZ R222, R222, R239 ;  /* 0x000000efdede3221 */ /* 0x000fe20000010000 */
[----:B------:R-:W-:Y:S01]  /*4500*/  ISETP.NE.AND P3, PT, R219, 0x1f, PT ;  /* 0x0000001fdb00780c */ /* 0x000fe20003f65270 */
[----:B------:R-:W-:-:S02]  /*4510*/  FFMA.FTZ R243, R125, R237, R238 ;  /* 0x000000ed7df37223 */ /* 0x000fc400000100ee */
[C---:B------:R-:W-:Y:S02]  /*4520*/  FMUL.FTZ R237, R124.reuse, -R244 ;  /* 0x800000f47ced7220 */ /* 0x040fe40000410000 */
[-C--:B------:R-:W-:Y:S02]  /*4530*/  FMUL.FTZ R238, R124, -R242.reuse ;  /* 0x800000f27cee7220 */ /* 0x080fe40000410000 */
[C---:B------:R-:W-:Y:S02]  /*4540*/  FMUL.FTZ R235, R16.reuse, R57 ;  /* 0x0000003910eb7220 */ /* 0x040fe40000410000 */
[----:B------:R-:W-:Y:S02]  /*4550*/  FMUL.FTZ R236, R16, R59 ;  /* 0x0000003b10ec7220 */ /* 0x000fe40000410000 */
[C---:B------:R-:W-:Y:S02]  /*4560*/  FFMA.FTZ R237, R125.reuse, R242, -R237 ;  /* 0x000000f27ded7223 */ /* 0x040fe400000108ed */
[----:B------:R-:W-:-:S02]  /*4570*/  FFMA.FTZ R238, R125, R244, R238 ;  /* 0x000000f47dee7223 */ /* 0x000fc400000100ee */
[----:B------:R-:W-:Y:S02]  /*4580*/  FADD.FTZ R239, R235, R58 ;  /* 0x0000003aebef7221 */ /* 0x000fe40000010000 */
[----:B------:R-:W-:Y:S01]  /*4590*/  FADD.FTZ R240, -R236, R243 ;  /* 0x000000f3ecf07221 */ /* 0x000fe20000010100 */
[----:B--2---:R-:W0:Y:S01]  /*45a0*/  SHFL.IDX PT, R78, R78, RZ, 0x1f ;  /* 0x00001fff4e4e7589 */ /* 0x004e2200000e0000 */
[----:B------:R-:W-:Y:S03]  /*45b0*/  BSSY B0, `(.L_x_10651) ;  /* 0x0000016000007945 */ /* 0x000fe60003800000 */
[----:B------:R-:W1:Y:S04]  /*45c0*/  SHFL.IDX PT, R79, R79, RZ, 0x1f ;  /* 0x00001fff4f4f7589 */ /* 0x000e6800000e0000 */
[----:B------:R-:W2:Y:S04]  /*45d0*/  SHFL.UP PT, R212, R212, 0x1, RZ ;  /* 0x04200000d4d47989 */ /* 0x000ea800000e00ff */
[----:B------:R-:W3:Y:S04]  /*45e0*/  SHFL.UP PT, R241, R241, 0x1, RZ ;  /* 0x04200000f1f17989 */ /* 0x000ee800000e00ff */
[----:B------:R-:W4:Y:S04]  /*45f0*/  SHFL.UP PT, R222, R222, 0x1, RZ ;  /* 0x04200000dede7989 */ /* 0x000f2800000e00ff */
[----:B------:R-:W0:Y:S04]  /*4600*/  SHFL.UP PT, R221, R221, 0x1, RZ ;  /* 0x04200000dddd7989 */ /* 0x000e2800000e00ff */
[----:B------:R0:W0:Y:S04]  /*4610*/  SHFL.DOWN PT, R59, R237, 0x1, 0x1f ;  /* 0x08201f00ed3b7f89 */ /* 0x00002800000e0000 */
[----:B------:R0:W0:Y:S04]  /*4620*/  SHFL.DOWN PT, R243, R238, 0x1, 0x1f ;  /* 0x08201f00eef37f89 */ /* 0x00002800000e0000 */
[----:B------:R0:W0:Y:S04]  /*4630*/  SHFL.DOWN PT, R57, R239, 0x1, 0x1f ;  /* 0x08201f00ef397f89 */ /* 0x00002800000e0000 */
[----:B------:R0:W0:Y:S01]  /*4640*/  SHFL.DOWN PT, R245, R240, 0x1, 0x1f ;  /* 0x08201f00f0f57f89 */ /* 0x00002200000e0000 */
[----:B------:R-:W-:Y:S05]  /*4650*/  @!P3 BRA `(.L_x_10652) ;  /* 0x000000b00000b947 */ /* 0x000fea0003800000 */
[C---:B0123--:R-:W-:Y:S02]  /*4660*/  FMUL.FTZ R56, R238.reuse, R245 ;  /* 0x000000f5ee387220 */ /* 0x04ffe40000410000 */
        /* <DEDUP_REMOVED lines=10> */
.L_x_10652:
[----:B-123--:R-:W-:Y:S05]  /*4710*/  BSYNC B0 ;  /* 0x0000000000007941 */ /* 0x00efea0003800000 */
.L_x_10651:
[----:B------:R-:W-:Y:S01]  /*4720*/  MOV R56, UR16 ;  /* 0x0000001000387c02 */ /* 0x000fe20008000f00 */
[----:B------:R-:W-:Y:S01]  /*4730*/  USHF.L.U32 UR34, UR7, 0x4, URZ ;  /* 0x0000000407227899 */ /* 0x000fe2000800063f */
[----:B0-----:R-:W-:Y:S01]  /*4740*/  MOV R57, RZ ;  /* 0x000000ff00397202 */ /* 0x001fe20000000f00 */
[----:B------:R-:W-:Y:S01]  /*4750*/  CS2R R58, SRZ ;  /* 0x00000000003a7805 */ /* 0x000fe2000001ff00 */
[----:B------:R-:W-:Y:S01]  /*4760*/  ISETP.GE.OR P0, PT, R56, c[0x0][0x174], P0 ;  /* 0x00005d0038007a0c */ /* 0x000fe20000706670 */
[----:B------:R-:W-:Y:S01]  /*4770*/  HFMA2.MMA R56, -RZ, RZ, 1.875, 0 ;  /* 0x3f800000ff387435 */ /* 0x000fe200000001ff */
[----:B------:R-:W-:Y:S01]  /*4780*/  ISETP.GT.U32.AND P3, PT, R219, 0x1d, PT ;  /* 0x0000001ddb00780c */ /* 0x000fe20003f64070 */
[----:B------:R0:W1:Y:S01]  /*4790*/  SHFL.DOWN PT, R245, R237, 0x2, 0x1f ;  /* 0x08401f00edf57f89 */ /* 0x00006200000e0000 */
[----:B------:R-:W-:Y:S03]  /*47a0*/  BSSY B0, `(.L_x_10653) ;  /* 0x0000011000007945 */ /* 0x000fe60003800000 */
        /* <DEDUP_REMOVED lines=16> */
.L_x_10654:
[----:B------:R-:W-:Y:S05]  /*48b0*/  BSYNC B0 ;  /* 0x0000000000007941 */ /* 0x000fea0003800000 */
.L_x_10653:
        /* <DEDUP_REMOVED lines=18> */
.L_x_10656:
[----:B------:R-:W-:Y:S05]  /*49e0*/  BSYNC B0 ;  /* 0x0000000000007941 */ /* 0x000fea0003800000 */
.L_x_10655:
        /* <DEDUP_REMOVED lines=18> */
.L_x_10658:
[----:B------:R-:W-:Y:S05]  /*4b10*/  BSYNC B0 ;  /* 0x0000000000007941 */ /* 0x000fea0003800000 */
.L_x_10657:
[----:B------:R-:W-:Y:S01]  /*4b20*/  ISETP.GT.U32.AND P0, PT, R219, 0xf, PT ;  /* 0x0000000fdb00780c */ /* 0x000fe20003f04070 */
[----:B---3--:R3:W4:Y:S01]  /*4b30*/  SHFL.DOWN PT, R243, R237, 0x10, 0x1f ;  /* 0x0a001f00edf37f89 */ /* 0x00872200000e0000 */
[----:B------:R-:W-:Y:S03]  /*4b40*/  BSSY B0, `(.L_x_10659) ;  /* 0x0000010000007945 */ /* 0x000fe60003800000 */
[----:B-1----:R3:W1:Y:S04]  /*4b50*/  SHFL.DOWN PT, R245, R238, 0x10, 0x1f ;  /* 0x0a001f00eef57f89 */ /* 0x00266800000e0000 */
[----:B------:R3:W2:Y:S04]  /*4b60*/  SHFL.DOWN PT, R219, R239, 0x10, 0x1f ;  /* 0x0a001f00efdb7f89 */ /* 0x0006a800000e0000 */
[----:B--2---:R3:W2:Y:S01]  /*4b70*/  SHFL.DOWN PT, R247, R240, 0x10, 0x1f ;  /* 0x0a001f00f0f77f89 */ /* 0x0046a200000e0000 */
[----:B------:R-:W-:Y:S05]  /*4b80*/  @P0 BRA `(.L_x_10660) ;  /* 0x000000b000000947 */ /* 0x000fea0003800000 */
[C---:B--2---:R-:W-:Y:S02]  /*4b90*/  FMUL.FTZ R242, R238.reuse, R247 ;  /* 0x000000f7eef27220 */ /* 0x044fe40000410000 */
[----:B------:R-:W-:-:S02]  /*4ba0*/  FMUL.FTZ R246, R238, R219 ;  /* 0x000000dbeef67220 */ /* 0x000fc40000410000 */
[C---:B------:R-:W-:Y:S02]  /*4bb0*/  FFMA.FTZ R244, R237.reuse, R219, -R242 ;  /* 0x000000dbedf47223 */ /* 0x040fe400000108f2 */
[C---:B-1----:R-:W-:Y:S02]  /*4bc0*/  FMUL.FTZ R242, R238.reuse, R245 ;  /* 0x000000f5eef27220 */ /* 0x042fe40000410000 */
[-C--:B---34-:R-:W-:Y:S02]  /*4bd0*/  FMUL.FTZ R238, R238, R243.reuse ;  /* 0x000000f3eeee7220 */ /* 0x098fe40000410000 */
[C---:B------:R-:W-:Y:S02]  /*4be0*/  FFMA.FTZ R242, R237.reuse, R243, -R242 ;  /* 0x000000f3edf27223 */ /* 0x040fe400000108f2 */
[C---:B------:R-:W-:Y:S02]  /*4bf0*/  FFMA.FTZ R219, R237.reuse, R247, R246 ;  /* 0x000000f7eddb7223 */ /* 0x040fe400000100f6 */
[----:B------:R-:W-:Y:S01]  /*4c00*/  FFMA.FTZ R238, R237, R245, R238 ;  /* 0x000000f5edee7223 */ /* 0x000fe200000100ee */
[----:B------:R-:W-:Y:S01]  /*4c10*/  MOV R237, R242 ;  /* 0x000000f200ed7202 */ /* 0x000fe20000000f00 */
[----:B------:R-:W-:-:S02]  /*4c20*/  FADD.FTZ R239, R239, R244 ;  /* 0x000000f4efef7221 */ /* 0x000fc40000010000 */
[----:B------:R-:W-:Y:S02]  /*4c30*/  FADD.FTZ R240, R240, R219 ;  /* 0x000000dbf0f07221 */ /* 0x000fe40000010000 */
.L_x_10660:
[----:B------:R-:W-:Y:S05]  /*4c40*/  BSYNC B0 ;  /* 0x0000000000007941 */ /* 0x000fea0003800000 */
.L_x_10659:
[C---:B------:R-:W-:Y:S01]  /*4c50*/  FMUL.FTZ R219, R241.reuse, R78 ;  /* 0x0000004ef1db7220 */ /* 0x040fe20000410000 */
[----:B------:R-:W-:Y:S01]  /*4c60*/  ISETP.NE.AND P0, PT, R102, RZ, PT ;  /* 0x000000ff6600720c */ /* 0x000fe20003f05270 */
[-C--:B------:R-:W-:Y:S01]  /*4c70*/  FMUL.FTZ R241, R241, R79.reuse ;  /* 0x0000004ff1f17220 */ /* 0x080fe20000410000 */
[----:B------:R-:W-:Y:S01]  /*4c80*/  LEA.HI.SX32 R215, R215, R102, 0x1b ;  /* 0x00000066d7d77211 */ /* 0x000fe200078fdaff */
[C---:B------:R-:W-:Y:S01]  /*4c90*/  FFMA.FTZ R242, R212.reuse, R79, R219 ;  /* 0x0000004fd4f27223 */ /* 0x040fe200000100db */
[----:B------:R-:W-:Y:S01]  /*4ca0*/  ULDC UR35, c[0x0][0x168] ;  /* 0x00005a0000237ab9 */ /* 0x000fe20000000800 */
[----:B------:R-:W-:Y:S01]  /*4cb0*/  FFMA.FTZ R241, R212, R78, -R241 ;  /* 0x0000004ed4f17223 */ /* 0x000fe200000108f1 */
[----:B------:R-:W-:Y:S01]  /*4cc0*/  BSSY B0, `(.L_x_10661) ;  /* 0x0000322000007945 */ /* 0x000fe20003800000 */
[----:B------:R-:W-:Y:S01]  /*4cd0*/  @P1 FADD.FTZ R79, R221, R242 ;  /* 0x000000f2dd4f1221 */ /* 0x000fe20000010000 */
[----:B------:R-:W-:Y:S01]  /*4ce0*/  SHFL.DOWN PT, R212, R238, 0x1, 0x1f ;  /* 0x08201f00eed47f89 */ /* 0x000fe200000e0000 */
[----:B------:R-:W-:-:S02]  /*4cf0*/  @P1 FADD.FTZ R78, R222, R241 ;  /* 0x000000f1de4e1221 */ /* 0x000fc40000010000 */
[CC--:B------:R-:W-:Y:S01]  /*4d00*/  FMUL.FTZ R219, R131.reuse, R79.reuse ;  /* 0x0000004f83db7220 */ /* 0x0c0fe20000410000 */
[----:B------:R-:W-:Y:S01]  /*4d10*/  SHFL.DOWN PT, R241, R240, 0x1, 0x1f ;  /* 0x08201f00f0f17f89 */ /* 0x000fe200000e0000 */
[-C--:B------:R-:W-:Y:S02]  /*4d20*/  FMUL.FTZ R131, R131, R78.reuse ;  /* 0x0000004e83837220 */ /* 0x080fe40000410000 */
[C---:B------:R-:W-:Y:S02]  /*4d30*/  FFMA.FTZ R219, R130.reuse, R78, -R219 ;  /* 0x0000004e82db7223 */ /* 0x040fe400000108db */
[----:B------:R-:W-:Y:S02]  /*4d40*/  FFMA.FTZ R131, R130, R79, R131 ;  /* 0x0000004f82837223 */ /* 0x000fe40000010083 */
[----:B------:R-:W-:Y:S02]  /*4d50*/  FADD.FTZ R79, R150, R219 ;  /* 0x000000db964f7221 */ /* 0x000fe40000010000 */
[----:B------:R-:W-:Y:S01]  /*4d60*/  FADD.FTZ R131, R158, R131 ;  /* 0x000000839e837221 */ /* 0x000fe20000010000 */
[----:B------:R-:W-:Y:S01]  /*4d70*/  SHFL.IDX PT, R150, R237, RZ, 0x1f ;  /* 0x00001fffed967589 */ /* 0x000fe200000e0000 */
[----:B------:R-:W-:-:S03]  /*4d80*/  FMUL.FTZ R78, R124, R79 ;  /* 0x0000004f7c4e7220 */ /* 0x000fc60000410000 */
[----:B---34-:R-:W-:Y:S01]  /*4d90*/  SHFL.DOWN PT, R237, R237, 0x1, 0x1f ;  /* 0x08201f00eded7f89 */ /* 0x018fe200000e0000 */
[-C--:B------:R-:W-:Y:S02]  /*4da0*/  FFMA.FTZ R130, R125, R131.reuse, R78 ;  /* 0x000000837d827223 */ /* 0x080fe4000001004e */
[----:B------:R-:W-:Y:S02]  /*4db0*/  FMUL.FTZ R78, R124, R131 ;  /* 0x000000837c4e7220 */ /* 0x000fe40000410000 */
[----:B------:R-:W-:Y:S02]  /*4dc0*/  FFMA.FTZ R156, R129, R156, R130 ;  /* 0x0000009c819c7223 */ /* 0x000fe40000010082 */
[----:B------:R-:W-:-:S04]  /*4dd0*/  FFMA.FTZ R78, R125, R79, -R78 ;  /* 0x0000004f7d4e7223 */ /* 0x000fc8000001084e */
[----:B------:R-:W-:Y:S02]  /*4de0*/  FFMA.FTZ R154, R129, R154, R78 ;  /* 0x0000009a819a7223 */ /* 0x000fe4000001004e */
[C---:B------:R-:W-:Y:S02]  /*4df0*/  FMUL.FTZ R78, R122.reuse, R156 ;  /* 0x0000009c7a4e7220 */ /* 0x040fe40000410000 */
[-C--:B------:R-:W-:Y:S02]  /*4e00*/  FMUL.FTZ R130, R122, R154.reuse ;  /* 0x0000009a7a827220 */ /* 0x080fe40000410000 */
[C---:B------:R-:W-:Y:S02]  /*4e10*/  FFMA.FTZ R78, R123.reuse, R154, -R78 ;  /* 0x0000009a7b4e7223 */ /* 0x040fe4000001084e */
[----:B------:R-:W-:Y:S02]  /*4e20*/  FFMA.FTZ R130, R123, R156, R130 ;  /* 0x0000009c7b827223 */ /* 0x000fe40000010082 */
[----:B------:R-:W-:-:S02]  /*4e30*/  FFMA.FTZ R161, R138, R161, R78 ;  /* 0x000000a18aa17223 */ /* 0x000fc4000001004e */
[----:B------:R-:W-:Y:S02]  /*4e40*/  FFMA.FTZ R163, R138, R163, R130 ;  /* 0x000000a38aa37223 */ /* 0x000fe40000010082 */
[----:B------:R-:W-:-:S04]  /*4e50*/  FMUL.FTZ R78, R120, R161 ;  /* 0x000000a1784e7220 */ /* 0x000fc80000410000 */
        /* <DEDUP_REMOVED lines=23> */
[----:B------:R-:W-:Y:S01]  /*4fd0*/  FMUL.FTZ R78, R112, R185 ;  /* 0x000000b9704e7220 */ /* 0x000fe20000410000 */
[----:B------:R-:W3:Y:S03]  /*4fe0*/  SHFL.IDX PT, R130, R238, RZ, 0x1f ;  /* 0x00001fffee827589 */ /* 0x000ee600000e0000 */
[----:B------:R-:W-:-:S04]  /*4ff0*/  FFMA.FTZ R78, R113, R187, R78 ;  /* 0x000000bb714e7223 */ /* 0x000fc8000001004e */
[----:B------:R-:W-:Y:S02]  /*5000*/  FFMA.FTZ R190, R165, R190, R78 ;  /* 0x000000bea5be7223 */ /* 0x000fe4000001004e */
[----:B------:R-:W-:-:S04]  /*5010*/  FMUL.FTZ R78, R112, R187 ;  /* 0x000000bb704e7220 */ /* 0x000fc80000410000 */
[----:B------:R-:W-:-:S04]  /*5020*/  FFMA.FTZ R78, R113, R185, -R78 ;  /* 0x000000b9714e7223 */ /* 0x000fc8000001084e */
[----:B------:R-:W-:Y:S02]  /*5030*/  FFMA.FTZ R192, R165, R192, R78 ;  /* 0x000000c0a5c07223 */ /* 0x000fe4000001004e */
[----:B------:R-:W-:-:S04]  /*5040*/  FMUL.FTZ R78, R110, R190 ;  /* 0x000000be6e4e7220 */ /* 0x000fc80000410000 */
[----:B------:R-:W-:Y:S02]  /*5050*/  FFMA.FTZ R78, R111, R192, -R78 ;  /* 0x000000c06f4e7223 */ /* 0x000fe4000001084e */
[----:B---3--:R-:W-:Y:S02]  /*5060*/  FMUL.FTZ R219, R130, R57 ;  /* 0x0000003982db7220 */ /* 0x008fe40000410000 */
[----:B------:R-:W-:Y:S02]  /*5070*/  FFMA.FTZ R181, R170, R181, R78 ;  /* 0x000000b5aab57223 */ /* 0x000fe4000001004e */
[C---:B------:R-:W-:Y:S02]  /*5080*/  FMUL.FTZ R78, R130.reuse, R58 ;  /* 0x0000003a824e7220 */ /* 0x040fe40000410000 */
[-C--:B------:R-:W-:Y:S02]  /*5090*/  FMUL.FTZ R158, R130, R56.reuse ;  /* 0x00000038829e7220 */ /* 0x080fe40000410000 */
[----:B------:R-:W-:-:S02]  /*50a0*/  FFMA.FTZ R56, R150, R56, -R219 ;  /* 0x0000003896387223 */ /* 0x000fc400000108db */
[-C--:B------:R-:W-:Y:S02]  /*50b0*/  FMUL.FTZ R219, R130, R59.reuse ;  /* 0x0000003b82db7220 */ /* 0x080fe40000410000 */
[C---:B------:R-:W-:Y:S02]  /*50c0*/  FFMA.FTZ R78, R150.reuse, R59, R78 ;  /* 0x0000003b964e7223 */ /* 0x040fe4000001004e */
[----:B------:R-:W3:Y:S01]  /*50d0*/  SHFL.IDX PT, R59, R59, RZ, 0x1f ;  /* 0x00001fff3b3b7589 */ /* 0x000ee200000e0000 */
[C---:B------:R-:W-:Y:S02]  /*50e0*/  FFMA.FTZ R57, R150.reuse, R57, R158 ;  /* 0x0000003996397223 */ /* 0x040fe4000001009e */
[----:B------:R-:W-:Y:S02]  /*50f0*/  FFMA.FTZ R130, R150, R58, -R219 ;  /* 0x0000003a96827223 */ /* 0x000fe400000108db */
[----:B------:R-:W-:Y:S01]  /*5100*/  FMUL.FTZ R150, R110, R192 ;  /* 0x000000c06e967220 */ /* 0x000fe20000410000 */
[----:B------:R-:W4:Y:S01]  /*5110*/  SHFL.IDX PT, R58, R58, RZ, 0x1f ;  /* 0x00001fff3a3a7589 */ /* 0x000f2200000e0000 */
[----:B------:R-:W-:-:S02]  /*5120*/  FMUL.FTZ R158, R108, R181 ;  /* 0x000000b56c9e7220 */ /* 0x000fc40000410000 */
[----:B------:R-:W-:Y:S01]  /*5130*/  FFMA.FTZ R150, R111, R190, R150 ;  /* 0x000000be6f967223 */ /* 0x000fe20000010096 */
[----:B------:R-:W5:Y:S03]  /*5140*/  SHFL.DOWN PT, R219, R239, 0x1, 0x1f ;  /* 0x08201f00efdb7f89 */ /* 0x000f6600000e0000 */
[----:B------:R-:W-:Y:S01]  /*5150*/  FFMA.FTZ R183, R170, R183, R150 ;  /* 0x000000b7aab77223 */ /* 0x000fe20000010096 */
[----:B------:R-:W-:Y:S03]  /*5160*/  SHFL.IDX PT, R239, R239, RZ, 0x1f ;  /* 0x00001fffefef7589 */ /* 0x000fe600000e0000 */
[-C--:B------:R-:W-:Y:S02]  /*5170*/  FMUL.FTZ R150, R108, R183.reuse ;  /* 0x000000b76c967220 */ /* 0x080fe40000410000 */
[----:B------:R-:W-:-:S02]  /*5180*/  FFMA.FTZ R158, R109, R183, R158 ;  /* 0x000000b76d9e7223 */ /* 0x000fc4000001009e */
[----:B------:R-:W-:Y:S02]  /*5190*/  FFMA.FTZ R150, R109, R181, -R150 ;  /* 0x000000b56d967223 */ /* 0x000fe40000010896 */
[C---:B------:R-:W-:Y:S02]  /*51a0*/  FFMA.FTZ R188, R175.reuse, R188, R158 ;  /* 0x000000bcafbc7223 */ /* 0x040fe4000001009e */
[----:B------:R-:W-:Y:S02]  /*51b0*/  FFMA.FTZ R186, R175, R186, R150 ;  /* 0x000000baafba7223 */ /* 0x000fe40000010096 */
[----:B---3--:R-:W-:Y:S02]  /*51c0*/  @P2 FMUL.FTZ R150, R212, R59 ;  /* 0x0000003bd4962220 */ /* 0x008fe40000410000 */
[----:B------:R-:W-:Y:S02]  /*51d0*/  FMUL.FTZ R158, R105, R186 ;  /* 0x000000ba699e7220 */ /* 0x000fe40000410000 */
[----:B----4-:R-:W-:-:S02]  /*51e0*/  @P2 FFMA.FTZ R150, R237, R58, -R150 ;  /* 0x0000003aed962223 */ /* 0x010fc40000010896 */
[----:B------:R-:W-:Y:S02]  /*51f0*/  @P2 FMUL.FTZ R212, R212, R58 ;  /* 0x0000003ad4d42220 */ /* 0x000fe40000410000 */
[----:B-----5:R-:W-:Y:S02]  /*5200*/  @P2 FADD.FTZ R58, R219, R150 ;  /* 0x00000096db3a2221 */ /* 0x020fe40000010000 */
[-C--:B------:R-:W-:Y:S02]  /*5210*/  FMUL.FTZ R150, R105, R188.reuse ;  /* 0x000000bc69967220 */ /* 0x080fe40000410000 */
[C---:B------:R-:W-:Y:S02]  /*5220*/  FFMA.FTZ R158, R107.reuse, R188, R158 ;  /* 0x000000bc6b9e7223 */ /* 0x040fe4000001009e */
        /* <DEDUP_REMOVED lines=9> */
[C---:B------:R-:W-:Y:S02]  /*52c0*/  FMUL.FTZ R221, R134.reuse, R202 ;  /* 0x000000ca86dd7220 */ /* 0x040fe40000410000 */
[-C--:B------:R-:W-:Y:S02]  /*52d0*/  FMUL.FTZ R219, R134, R204.reuse ;  /* 0x000000cc86db7220 */ /* 0x080fe40000410000 */
[C---:B------:R-:W-:Y:S02]  /*52e0*/  FFMA.FTZ R221, R136.reuse, R204, R221 ;  /* 0x000000cc88dd7223 */ /* 0x040fe400000100dd */
[----:B------:R-:W-:Y:S02]  /*52f0*/  FFMA.FTZ R219, R136, R202, -R219 ;  /* 0x000000ca88db7223 */ /* 0x000fe400000108db */
[----:B------:R-:W-:-:S02]  /*5300*/  FFMA.FTZ R207, R194, R207, R221 ;  /* 0x000000cfc2cf7223 */ /* 0x000fc400000100dd */
[----:B------:R-:W-:Y:S02]  /*5310*/  FFMA.FTZ R205, R194, R205, R219 ;  /* 0x000000cdc2cd7223 */ /* 0x000fe400000100db */
[C---:B------:R-:W-:Y:S01]  /*5320*/  FMUL.FTZ R150, R146.reuse, R207 ;  /* 0x000000cf92967220 */ /* 0x040fe20000410000 */
[----:B------:R-:W3:Y:S01]  /*5330*/  SHFL.IDX PT, R219, R240, RZ, 0x1f ;  /* 0x00001ffff0db7589 */ /* 0x000ee200000e0000 */
[-C--:B------:R-:W-:Y:S02]  /*5340*/  FMUL.FTZ R158, R146, R205.reuse ;  /* 0x000000cd929e7220 */ /* 0x080fe40000410000 */
[C---:B------:R-:W-:Y:S02]  /*5350*/  FFMA.FTZ R150, R147.reuse, R205, -R150 ;  /* 0x000000cd93967223 */ /* 0x040fe40000010896 */
[----:B------:R-:W-:Y:S02]  /*5360*/  FFMA.FTZ R158, R147, R207, R158 ;  /* 0x000000cf939e7223 */ /* 0x000fe4000001009e */
[----:B------:R-:W-:-:S02]  /*5370*/  FFMA.FTZ R208, R199, R208, R150 ;  /* 0x000000d0c7d07223 */ /* 0x000fc40000010096 */
[----:B------:R-:W-:Y:S02]  /*5380*/  @P2 FFMA.FTZ R212, R237, R59, R212 ;  /* 0x0000003bedd42223 */ /* 0x000fe400000100d4 */
[----:B------:R-:W-:Y:S02]  /*5390*/  FFMA.FTZ R210, R199, R210, R158 ;  /* 0x000000d2c7d27223 */ /* 0x000fe4000001009e */
[----:B------:R-:W-:Y:S02]  /*53a0*/  FMUL.FTZ R158, R143, R208 ;  /* 0x000000d08f9e7220 */ /* 0x000fe40000410000 */
[----:B------:R-:W-:Y:S02]  /*53b0*/  @P2 FADD.FTZ R59, R241, R212 ;  /* 0x000000d4f13b2221 */ /* 0x000fe40000010000 */
[-C--:B------:R-:W-:Y:S02]  /*53c0*/  FMUL.FTZ R150, R143, R210.reuse ;  /* 0x000000d28f967220 */ /* 0x080fe40000410000 */
[----:B------:R-:W-:-:S02]  /*53d0*/  FFMA.FTZ R158, R145, R210, R158 ;  /* 0x000000d2919e7223 */ /* 0x000fc4000001009e */
[----:B------:R-:W-:Y:S02]  /*53e0*/  FMUL.FTZ R221, R59, -R77 ;  /* 0x8000004d3bdd7220 */ /* 0x000fe40000410000 */
[----:B------:R-:W-:Y:S02]  /*53f0*/  FFMA.FTZ R150, R145, R208, -R150 ;  /* 0x000000d091967223 */ /* 0x000fe40000010896 */
[----:B------:R-:W-:Y:S02]  /*5400*/  FFMA.FTZ R213, R198, R213, R158 ;  /* 0x000000d5c6d57223 */ /* 0x000fe4000001009e */
[C---:B------:R-:W-:Y:S02]  /*5410*/  FMUL.FTZ R77, R58.reuse, -R77 ;  /* 0x8000004d3a4d7220 */ /* 0x040fe40000410000 */
[----:B------:R-:W-:Y:S02]  /*5420*/  FFMA.FTZ R221, R58, R76, -R221 ;  /* 0x0000004c3add7223 */ /* 0x000fe400000108dd */
[----:B------:R-:W-:-:S02]  /*5430*/  FFMA.FTZ R211, R198, R211, R150 ;  /* 0x000000d3c6d37223 */ /* 0x000fc40000010096 */
[----:B------:R-:W-:Y:S02]  /*5440*/  FMUL.FTZ R58, R139, R213 ;  /* 0x000000d58b3a7220 */ /* 0x000fe40000410000 */
[----:B------:R-:W-:Y:S01]  /*5450*/  FFMA.FTZ R77, R59, R76, R77 ;  /* 0x0000004c3b4d7223 */ /* 0x000fe2000001004d */
[----:B------:R-:W-:Y:S01]  /*5460*/  P2R R59, PR, RZ, 0x1 ;  /* 0x00000001ff3b7803 */ /* 0x000fe20000000000 */
[----:B------:R-:W-:Y:S02]  /*5470*/  FFMA.FTZ R76, R141, R211, -R58 ;  /* 0x000000d38d4c7223 */ /* 0x000fe4000001083a */
[----:B------:R-:W-:Y:S02]  /*5480*/  FADD.FTZ R216, -R216, R77 ;  /* 0x0000004dd8d87221 */ /* 0x000fe40000010100 */
[----:B------:R-:W-:Y:S02]  /*5490*/  FADD.FTZ R220, R220, R221 ;  /* 0x000000dddcdc7221 */ /* 0x000fe40000010000 */
[----:B------:R-:W-:-:S02]  /*54a0*/  FFMA.FTZ R214, R217, R214, R76 ;  /* 0x000000d6d9d67223 */ /* 0x000fc4000001004c */
[----:B------:R-:W-:Y:S02]  /*54b0*/  FMUL.FTZ R150, R139, R211 ;  /* 0x000000d38b967220 */ /* 0x000fe40000410000 */
[----:B---3--:R-:W-:Y:S02]  /*54c0*/  FADD.FTZ R59, R219, R78 ;  /* 0x0000004edb3b7221 */ /* 0x008fe40000010000 */
[C---:B------:R-:W-:Y:S02]  /*54d0*/  FMUL.FTZ R76, R139.reuse, -R216 ;  /* 0x800000d88b4c7220 */ /* 0x040fe40000410000 */
[-C--:B------:R-:W-:Y:S01]  /*54e0*/  FMUL.FTZ R78, R139, -R220.reuse ;  /* 0x800000dc8b4e7220 */ /* 0x080fe20000410000 */
[----:B------:R-:W-:Y:S01]  /*54f0*/  SHF.L.U32 R139, R102, 0x5, RZ ;  /* 0x00000005668b7819 */ /* 0x000fe200000006ff */
[C---:B------:R-:W-:Y:S02]  /*5500*/  FFMA.FTZ R150, R141.reuse, R213, R150 ;  /* 0x000000d58d967223 */ /* 0x040fe40000010096 */
[----:B------:R-:W-:-:S02]  /*5510*/  FFMA.FTZ R158, R141, R220, -R76 ;  /* 0x000000dc8d9e7223 */ /* 0x000fc4000001084c */
[----:B------:R-:W-:Y:S02]  /*5520*/  FFMA.FTZ R141, R141, R216, R78 ;  /* 0x000000d88d8d7223 */ /* 0x000fe4000001004e */
[----:B------:R-:W-:Y:S02]  /*5530*/  FADD.FTZ R58, R239, R130 ;  /* 0x00000082ef3a7221 */ /* 0x000fe40000010000 */
[----:B------:R-:W-:Y:S02]  /*5540*/  FADD.FTZ R222, R83, R158 ;  /* 0x0000009e53de7221 */ /* 0x000fe40000010000 */
[----:B------:R-:W-:Y:S01]  /*5550*/  FADD.FTZ R238, -R86, R141 ;  /* 0x0000008d56ee7221 */ /* 0x000fe20000010100 */
[----:B------:R3:W-:Y:S01]  /*5560*/  @!P0 STS.128 [UR34+0x46d0], R56 ;  /* 0x0046d038ff008988 */ /* 0x0007e20008000c22 */
[----:B------:R-:W-:Y:S01]  /*5570*/  FMUL.FTZ R158, R143, -R222 ;  /* 0x800000de8f9e7220 */ /* 0x000fe20000410000 */
[----:B------:R-:W-:Y:S01]  /*5580*/  ULEA UR34, UR16, 0xfffffe00, 0x9 ;  /* 0xfffffe0010227891 */ /* 0x000fe2000f8e483f */
[----:B------:R-:W-:-:S02]  /*5590*/  FMUL.FTZ R77, R50, R217 ;  /* 0x000000d9324d7220 */ /* 0x000fc40000410000 */
[----:B------:R-:W-:Y:S01]  /*55a0*/  FMUL.FTZ R76, R209, R216 ;  /* 0x000000d8d14c7220 */ /* 0x000fe20000410000 */
[----:B------:R-:W-:Y:S01]  /*55b0*/  UIADD3 UR34, -UR34, UR35, URZ ;  /* 0x0000002322227290 */ /* 0x000fe2000fffe13f */
[----:B------:R-:W-:Y:S02]  /*55c0*/  FFMA.FTZ R158, R145, R238, R158 ;  /* 0x000000ee919e7223 */ /* 0x000fe4000001009e */
[C---:B------:R-:W-:Y:S02]  /*55d0*/  FFMA.FTZ R78, R203.reuse, -R77, R214 ;  /* 0x8000004dcb4e7223 */ /* 0x040fe400000100d6 */
[----:B------:R-:W-:Y:S02]  /*55e0*/  FFMA.FTZ R76, R203, R220, R76 ;  /* 0x000000dccb4c7223 */ /* 0x000fe4000001004c */
[----:B------:R-:W-:Y:S02]  /*55f0*/  FADD.FTZ R219, -R87, R158 ;  /* 0x0000009e57db7221 */ /* 0x000fe40000010100 */
[----:B---3--:R-:W-:-:S02]  /*5600*/  FMUL.FTZ R56, R143, -R238 ;  /* 0x800000ee8f387220 */ /* 0x008fc40000410000 */
[----:B------:R-:W-:Y:S02]  /*5610*/  FFMA.FTZ R82, R217, R82, R150 ;  /* 0x00000052d9527223 */ /* 0x000fe40000010096 */
[----:B------:R-:W-:Y:S02]  /*5620*/  FFMA.FTZ R86, R145, R222, -R56 ;  /* 0x000000de91567223 */ /* 0x000fe40000010838 */
[----:B------:R-:W-:Y:S01]  /*5630*/  FFMA.FTZ R209, R209, -R77, R82 ;  /* 0x8000004dd1d17223 */ /* 0x000fe20000010052 */
[----:B------:R-:W-:Y:S01]  /*5640*/  LEA.HI.SX32 R77, R139, R139, 0x1b ;  /* 0x0000008b8b4d7211 */ /* 0x000fe200078fdaff */
[----:B------:R-:W-:Y:S02]  /*5650*/  FADD.FTZ R203, R85, R86 ;  /* 0x0000005655cb7221 */ /* 0x000fe40000010000 */
[C---:B------:R-:W-:Y:S02]  /*5660*/  FMUL.FTZ R86, R146.reuse, -R219 ;  /* 0x800000db92567220 */ /* 0x040fe40000410000 */
[----:B------:R-:W-:-:S02]  /*5670*/  FMUL.FTZ R146, R146, -R203 ;  /* 0x800000cb92927220 */ /* 0x000fc40000410000 */
[C---:B------:R-:W-:Y:S02]  /*5680*/  FMUL.FTZ R83, R49.reuse, R198 ;  /* 0x000000c631537220 */ /* 0x040fe40000410000 */
[-C--:B------:R-:W-:Y:S02]  /*5690*/  FMUL.FTZ R139, R49, R238.reuse ;  /* 0x000000ee318b7220 */ /* 0x080fe40000410000 */
[----:B------:R-:W-:Y:S02]  /*56a0*/  FFMA.FTZ R85, R147, R219, R146 ;  /* 0x000000db93557223 */ /* 0x000fe40000010092 */
[----:B------:R-:W-:Y:S02]  /*56b0*/  FMUL.FTZ R57, R200, R238 ;  /* 0x000000eec8397220 */ /* 0x000fe40000410000 */
[----:B------:R-:W-:Y:S02]  /*56c0*/  FMUL.FTZ R87, R52, R199 ;  /* 0x000000c734577220 */ /* 0x000fe40000410000 */
[----:B------:R-:W-:-:S02]  /*56d0*/  FMUL.FTZ R146, R193, R219 ;  /* 0x000000dbc1927220 */ /* 0x000fc40000410000 */
[----:B------:R-:W-:Y:S02]  /*56e0*/  FMUL.FTZ R130, R220, UR40 ;  /* 0x00000028dc827c20 */ /* 0x000fe40008410000 */
[----:B------:R-:W-:Y:S02]  /*56f0*/  FMUL.FTZ R59, R216, UR40 ;  /* 0x00000028d83b7c20 */ /* 0x000fe40008410000 */
[-C--:B------:R-:W-:Y:S02]  /*5700*/  FFMA.FTZ R200, R200, -R83.reuse, R213 ;  /* 0x80000053c8c87223 */ /* 0x080fe400000100d5 */
[----:B------:R-:W-:Y:S02]  /*5710*/  FFMA.FTZ R56, R206, -R83, R211 ;  /* 0x80000053ce387223 */ /* 0x000fe400000100d3 */
[----:B------:R-:W-:Y:S02]  /*5720*/  FMUL.FTZ R158, R198, R139 ;  /* 0x0000008bc69e7220 */ /* 0x000fe40000410000 */
[----:B------:R-:W-:-:S02]  /*5730*/  FFMA.FTZ R83, R147, R203, -R86 ;  /* 0x000000cb93537223 */ /* 0x000fc40000010856 */
[C---:B------:R-:W-:Y:S01]  /*5740*/  FFMA.FTZ R147, R201.reuse, -R87, R208 ;  /* 0x80000057c9937223 */ /* 0x040fe200000100d0 */
[----:B------:R3:W-:Y:S01]  /*5750*/  STS [R77.X4+0x10f4], R158 ;  /* 0x0010f49e4d007388 */ /* 0x0007e20000004800 */
[----:B------:R-:W-:Y:S02]  /*5760*/  FFMA.FTZ R146, R201, R203, R146 ;  /* 0x000000cbc9927223 */ /* 0x000fe40000010092 */
[----:B------:R-:W-:Y:S02]  /*5770*/  FMUL.FTZ R150, R50, R220 ;  /* 0x000000dc32967220 */ /* 0x000fe40000410000 */
[----:B------:R-:W-:Y:S02]  /*5780*/  FFMA.FTZ R58, R216, UR39, -R130 ;  /* 0x00000027d83a7c23 */ /* 0x000fe40008010882 */
[----:B------:R-:W-:Y:S02]  /*5790*/  FFMA.FTZ R59, R220, UR39, R59 ;  /* 0x00000027dc3b7c23 */ /* 0x000fe4000801003b */
[----:B------:R-:W-:-:S02]  /*57a0*/  FMUL.FTZ R141, R49, R222 ;  /* 0x000000de318d7220 */ /* 0x000fc40000410000 */
[----:B------:R-:W-:Y:S02]  /*57b0*/  FADD.FTZ R201, -R218, R85 ;  /* 0x00000055dac97221 */ /* 0x000fe40000010100 */
[----:B------:R-:W-:Y:S02]  /*57c0*/  FMUL.FTZ R130, R50, R216 ;  /* 0x000000d832827220 */ /* 0x000fe40000410000 */
[----:B------:R-:W-:Y:S02]  /*57d0*/  FADD.FTZ R220, R84, R83 ;  /* 0x0000005354dc7221 */ /* 0x000fe40000010000 */
[----:B------:R-:W-:Y:S02]  /*57e0*/  FFMA.FTZ R57, R206, R222, R57 ;  /* 0x000000dece397223 */ /* 0x000fe40000010039 */
[----:B---3--:R-:W-:Y:S02]  /*57f0*/  FMUL.FTZ R158, R52, R219 ;  /* 0x000000db349e7220 */ /* 0x008fe40000410000 */
[----:B------:R-:W-:-:S02]  /*5800*/  FMUL.FTZ R206, R198, R141 ;  /* 0x0000008dc6ce7220 */ /* 0x000fc40000410000 */
[CC--:B------:R-:W-:Y:S02]  /*5810*/  FMUL.FTZ R83, R134.reuse, -R201.reuse ;  /* 0x800000c986537220 */ /* 0x0c0fe40000410000 */
[C---:B------:R-:W-:Y:S01]  /*5820*/  FMUL.FTZ R212, R217.reuse, R150 ;  /* 0x00000096d9d47220 */ /* 0x040fe20000410000 */
[----:B------:R3:W-:Y:S01]  /*5830*/  STS [R77.X4+0x10f0], R206 ;  /* 0x0010f0ce4d007388 */ /* 0x0007e20000004800 */
[----:B------:R-:W-:Y:S02]  /*5840*/  FMUL.FTZ R216, R217, R130 ;  /* 0x00000082d9d87220 */ /* 0x000fe40000410000 */
[----:B------:R-:W-:Y:S01]  /*5850*/  FMUL.FTZ R85, R134, -R220 ;  /* 0x800000dc86557220 */ /* 0x000fe20000410000 */
[----:B------:R4:W-:Y:S01]  /*5860*/  STS [R77.X4+0x10f8], R212 ;  /* 0x0010f8d44d007388 */ /* 0x0009e20000004800 */
[----:B------:R-:W-:Y:S02]  /*5870*/  FMUL.FTZ R218, R199, R158 ;  /* 0x0000009ec7da7220 */ /* 0x000fe40000410000 */
[C---:B------:R-:W-:Y:S01]  /*5880*/  FFMA.FTZ R83, R136.reuse, R220, -R83 ;  /* 0x000000dc88537223 */ /* 0x040fe20000010853 */
[----:B------:R5:W-:Y:S01]  /*5890*/  STS [R77.X4+0x10fc], R216 ;  /* 0x0010fcd84d007388 */ /* 0x000be20000004800 */
[----:B------:R-:W-:-:S02]  /*58a0*/  FFMA.FTZ R136, R136, R201, R85 ;  /* 0x000000c988887223 */ /* 0x000fc40000010055 */
[----:B---3--:R-:W-:Y:S01]  /*58b0*/  FMUL.FTZ R206, R52, R203 ;  /* 0x000000cb34ce7220 */ /* 0x008fe20000410000 */
[----:B------:R3:W-:Y:S01]  /*58c0*/  STS [R77.X4+0x10ec], R218 ;  /* 0x0010ecda4d007388 */ /* 0x0007e20000004800 */
[----:B------:R-:W-:Y:S02]  /*58d0*/  FADD.FTZ R221, R80, R83 ;  /* 0x0000005350dd7221 */ /* 0x000fe40000010000 */
[----:B----4-:R-:W-:Y:S02]  /*58e0*/  FMUL.FTZ R212, R203, UR40 ;  /* 0x00000028cbd47c20 */ /* 0x010fe40008410000 */
[----:B------:R-:W-:Y:S02]  /*58f0*/  FMUL.FTZ R86, R199, R206 ;  /* 0x000000cec7567220 */ /* 0x000fe40000410000 */
[C---:B-----5:R-:W-:Y:S02]  /*5900*/  FMUL.FTZ R216, R219.reuse, UR40 ;  /* 0x00000028dbd87c20 */ /* 0x060fe40008410000 */
[----:B------:R-:W-:Y:S01]  /*5910*/  FFMA.FTZ R212, R219, UR39, -R212 ;  /* 0x00000027dbd47c23 */ /* 0x000fe200080108d4 */
[----:B------:R4:W-:Y:S01]  /*5920*/  STS [R77.X4+0x10e8], R86 ;  /* 0x0010e8564d007388 */ /* 0x0009e20000004800 */
[----:B---3--:R-:W-:-:S02]  /*5930*/  FADD.FTZ R218, -R75, R136 ;  /* 0x000000884bda7221 */ /* 0x008fc40000010100 */
[----:B------:R-:W-:Y:S02]  /*5940*/  FFMA.FTZ R216, R203, UR39, R216 ;  /* 0x00000027cbd87c23 */ /* 0x000fe400080100d8 */
[----:B------:R-:W-:Y:S02]  /*5950*/  FMUL.FTZ R219, R220, UR40 ;  /* 0x00000028dcdb7c20 */ /* 0x000fe40008410000 */
[----:B------:R-:W-:Y:S02]  /*5960*/  FMUL.FTZ R203, R51, R220 ;  /* 0x000000dc33cb7220 */ /* 0x000fe40000410000 */
[C---:B------:R-:W-:Y:S02]  /*5970*/  FMUL.FTZ R80, R132.reuse, -R218 ;  /* 0x800000da84507220 */ /* 0x040fe40000410000 */
[----:B------:R-:W-:Y:S02]  /*5980*/  FMUL.FTZ R85, R201, UR40 ;  /* 0x00000028c9557c20 */ /* 0x000fe40008410000 */
[----:B------:R-:W-:-:S02]  /*5990*/  FMUL.FTZ R132, R132, -R221 ;  /* 0x800000dd84847220 */ /* 0x000fc40000410000 */
[----:B------:R-:W-:Y:S02]  /*59a0*/  FFMA.FTZ R193, R193, -R87, R210 ;  /* 0x80000057c1c17223 */ /* 0x000fe400000100d2 */
[----:B------:R-:W-:Y:S02]  /*59b0*/  FMUL.FTZ R87, R184, R201 ;  /* 0x000000c9b8577220 */ /* 0x000fe40000410000 */
[----:B------:R-:W-:Y:S02]  /*59c0*/  FFMA.FTZ R219, R201, UR39, -R219 ;  /* 0x00000027c9db7c23 */ /* 0x000fe400080108db */
[----:B----4-:R-:W-:Y:S02]  /*59d0*/  FMUL.FTZ R86, R194, R203 ;  /* 0x000000cbc2567220 */ /* 0x010fe40000410000 */
[----:B------:R-:W-:Y:S02]  /*59e0*/  FMUL.FTZ R201, R51, R201 ;  /* 0x000000c933c97220 */ /* 0x000fe40000410000 */
[----:B------:R-:W-:Y:S01]  /*59f0*/  FFMA.FTZ R83, R133, R221, -R80 ;  /* 0x000000dd85537223 */ /* 0x000fe20000010850 */
[----:B------:R3:W-:Y:S01]  /*5a00*/  STS [R77.X4+0x10e0], R86 ;  /* 0x0010e0564d007388 */ /* 0x0007e20000004800 */
[----:B------:R-:W-:-:S02]  /*5a10*/  FFMA.FTZ R75, R220, UR39, R85 ;  /* 0x00000027dc4b7c23 */ /* 0x000fc40008010055 */
[-C--:B------:R-:W-:Y:S02]  /*5a20*/  FFMA.FTZ R132, R133, R218.reuse, R132 ;  /* 0x000000da85847223 */ /* 0x080fe40000010084 */
[----:B------:R-:W-:Y:S02]  /*5a30*/  FMUL.FTZ R80, R191, R218 ;  /* 0x000000dabf507220 */ /* 0x000fe40000410000 */
[----:B------:R-:W-:Y:S02]  /*5a40*/  FMUL.FTZ R84, R51, R194 ;  /* 0x000000c233547220 */ /* 0x000fe40000410000 */
[----:B------:R-:W-:Y:S02]  /*5a50*/  FMUL.FTZ R85, R54, R189 ;  /* 0x000000bd36557220 */ /* 0x000fe40000410000 */
[----:B------:R-:W-:Y:S02]  /*5a60*/  FMUL.FTZ R133, R221, UR40 ;  /* 0x00000028dd857c20 */ /* 0x000fe40008410000 */
[----:B------:R-:W-:-:S02]  /*5a70*/  FMUL.FTZ R134, R194, R201 ;  /* 0x000000c9c2867220 */ /* 0x000fc40000410000 */
[----:B---3--:R-:W-:Y:S02]  /*5a80*/  FFMA.FTZ R86, R179, R221, R80 ;  /* 0x000000ddb3567223 */ /* 0x008fe40000010050 */
[----:B------:R-:W-:Y:S01]  /*5a90*/  FMUL.FTZ R143, R222, UR40 ;  /* 0x00000028de8f7c20 */ /* 0x000fe20008410000 */
[----:B------:R3:W-:Y:S01]  /*5aa0*/  STS [R77.X4+0x10e4], R134 ;  /* 0x0010e4864d007388 */ /* 0x0007e20000004800 */
[----:B------:R-:W-:Y:S02]  /*5ab0*/  FFMA.FTZ R184, R184, -R84, R207 ;  /* 0x80000054b8b87223 */ /* 0x000fe400000100cf */
[----:B------:R-:W-:Y:S02]  /*5ac0*/  FFMA.FTZ R191, R191, -R85, R204 ;  /* 0x80000055bfbf7223 */ /* 0x000fe400000100cc */
[C---:B------:R-:W-:Y:S02]  /*5ad0*/  FMUL.FTZ R80, R218.reuse, UR40 ;  /* 0x00000028da507c20 */ /* 0x040fe40008410000 */
[----:B------:R-:W-:-:S02]  /*5ae0*/  FFMA.FTZ R136, R218, UR39, -R133 ;  /* 0x00000027da887c23 */ /* 0x000fc40008010885 */
[C---:B------:R-:W-:Y:S02]  /*5af0*/  FFMA.FTZ R84, R196.reuse, -R84, R205 ;  /* 0x80000054c4547223 */ /* 0x040fe400000100cd */
[----:B------:R-:W-:Y:S02]  /*5b00*/  FFMA.FTZ R87, R196, R220, R87 ;  /* 0x000000dcc4577223 */ /* 0x000fe40000010057 */
[C---:B------:R-:W-:Y:S02]  /*5b10*/  FMUL.FTZ R196, R54.reuse, R221 ;  /* 0x000000dd36c47220 */ /* 0x040fe40000410000 */
[----:B------:R-:W-:Y:S02]  /*5b20*/  FMUL.FTZ R218, R54, R218 ;  /* 0x000000da36da7220 */ /* 0x000fe40000410000 */
[C---:B------:R-:W-:Y:S02]  /*5b30*/  FMUL.FTZ R145, R238.reuse, UR40 ;  /* 0x00000028ee917c20 */ /* 0x040fe40008410000 */
[----:B------:R-:W-:-:S02]  /*5b40*/  FFMA.FTZ R143, R238, UR39, -R143 ;  /* 0x00000027ee8f7c23 */ /* 0x000fc4000801088f */
[----:B------:R-:W-:Y:S02]  /*5b50*/  FFMA.FTZ R85, R179, -R85, R202 ;  /* 0x80000055b3557223 */ /* 0x000fe400000100ca */
[----:B---3--:R-:W-:Y:S01]  /*5b60*/  FFMA.FTZ R134, R221, UR39, R80 ;  /* 0x00000027dd867c23 */ /* 0x008fe20008010050 */
[----:B------:R-:W-:Y:S01]  /*5b70*/  IADD3 R221, R102, 0x3a0, RZ ;  /* 0x000003a066dd7810 */ /* 0x000fe20007ffe0ff */
[----:B------:R-:W-:Y:S02]  /*5b80*/  FMUL.FTZ R136, R191, R136 ;  /* 0x00000088bf887220 */ /* 0x000fe40000410000 */
[----:B------:R-:W-:Y:S02]  /*5b90*/  FADD.FTZ R80, R74, R83 ;  /* 0x000000534a507221 */ /* 0x000fe40000010000 */
[----:B------:R-:W-:Y:S02]  /*5ba0*/  FADD.FTZ R238, -R81, R132 ;  /* 0x0000008451ee7221 */ /* 0x000fe40000010100 */
[----:B------:R-:W-:-:S02]  /*5bb0*/  FMUL.FTZ R74, R191, R218 ;  /* 0x000000dabf4a7220 */ /* 0x000fc40000410000 */
[----:B------:R-:W-:Y:S01]  /*5bc0*/  FMUL.FTZ R83, R191, R196 ;  /* 0x000000c4bf537220 */ /* 0x000fe20000410000 */
[----:B------:R-:W-:Y:S01]  /*5bd0*/  IADD3 R191, R102, 0x2c0, RZ ;  /* 0x000002c066bf7810 */ /* 0x000fe20007ffe0ff */
[----:B------:R-:W-:Y:S02]  /*5be0*/  FFMA.FTZ R134, R85, R134, R136 ;  /* 0x0000008655867223 */ /* 0x000fe40000010088 */
[C---:B------:R-:W-:Y:S02]  /*5bf0*/  FMUL.FTZ R81, R105.reuse, -R238 ;  /* 0x800000ee69517220 */ /* 0x040fe40000410000 */
[----:B------:R-:W-:Y:S02]  /*5c00*/  FMUL.FTZ R132, R105, -R80 ;  /* 0x8000005069847220 */ /* 0x000fe40000410000 */
[C---:B------:R-:W-:Y:S02]  /*5c10*/  FFMA.FTZ R74, R85.reuse, R196, R74 ;  /* 0x000000c4554a7223 */ /* 0x040fe4000001004a */
[----:B------:R-:W-:-:S02]  /*5c20*/  FFMA.FTZ R83, R85, R218, -R83 ;  /* 0x000000da55537223 */ /* 0x000fc40000010853 */
[----:B------:R-:W-:Y:S02]  /*5c30*/  FMUL.FTZ R220, R189, R196 ;  /* 0x000000c4bddc7220 */ /* 0x000fe40000410000 */
[----:B------:R-:W-:Y:S02]  /*5c40*/  FMUL.FTZ R85, R53, R180 ;  /* 0x000000b435557220 */ /* 0x000fe40000410000 */
[-C--:B------:R-:W-:Y:S01]  /*5c50*/  FFMA.FTZ R37, R54, R86.reuse, R37 ;  /* 0x0000005636257223 */ /* 0x080fe20000010025 */
[----:B------:R-:W-:Y:S01]  /*5c60*/  STS [R77.X4+0x10d8], R220 ;  /* 0x0010d8dc4d007388 */ /* 0x000fe20000004800 */
[----:B------:R-:W-:Y:S02]  /*5c70*/  FFMA.FTZ R196, R189, R86, R134 ;  /* 0x00000056bdc47223 */ /* 0x000fe40000010086 */
[C---:B------:R-:W-:Y:S02]  /*5c80*/  FFMA.FTZ R86, R107.reuse, R80, -R81 ;  /* 0x000000506b567223 */ /* 0x040fe40000010851 */
[----:B------:R-:W-:-:S02]  /*5c90*/  FFMA.FTZ R132, R107, R238, R132 ;  /* 0x000000ee6b847223 */ /* 0x000fc40000010084 */
[----:B------:R-:W-:Y:S02]  /*5ca0*/  FMUL.FTZ R81, R174, R238 ;  /* 0x000000eeae517220 */ /* 0x000fe40000410000 */
[----:B------:R-:W-:Y:S02]  /*5cb0*/  FMUL.FTZ R107, R80, UR40 ;  /* 0x00000028506b7c20 */ /* 0x000fe40008410000 */
[-C--:B------:R-:W-:Y:S02]  /*5cc0*/  FFMA.FTZ R174, R174, -R85.reuse, R197 ;  /* 0x80000055aeae7223 */ /* 0x080fe400000100c5 */
[----:B------:R-:W-:Y:S02]  /*5cd0*/  FFMA.FTZ R105, R182, -R85, R195 ;  /* 0x80000055b6697223 */ /* 0x000fe400000100c3 */
[C---:B------:R-:W-:Y:S02]  /*5ce0*/  FMUL.FTZ R85, R238.reuse, UR40 ;  /* 0x00000028ee557c20 */ /* 0x040fe40008410000 */
[----:B------:R-:W-:-:S02]  /*5cf0*/  FFMA.FTZ R107, R238, UR39, -R107 ;  /* 0x00000027ee6b7c23 */ /* 0x000fc4000801086b */
[C---:B------:R-:W-:Y:S02]  /*5d00*/  FMUL.FTZ R133, R53.reuse, R238 ;  /* 0x000000ee35857220 */ /* 0x040fe40000410000 */
[----:B------:R-:W-:Y:S02]  /*5d10*/  FFMA.FTZ R134, R80, UR39, R85 ;  /* 0x0000002750867c23 */ /* 0x000fe40008010055 */
[-C--:B------:R-:W-:Y:S02]  /*5d20*/  FMUL.FTZ R85, R53, R80.reuse ;  /* 0x0000005035557220 */ /* 0x080fe40000410000 */
[----:B------:R-:W-:Y:S02]  /*5d30*/  FFMA.FTZ R81, R182, R80, R81 ;  /* 0x00000050b6517223 */ /* 0x000fe40000010051 */
[----:B------:R-:W-:Y:S02]  /*5d40*/  FMUL.FTZ R107, R174, R107 ;  /* 0x0000006bae6b7220 */ /* 0x000fe40000410000 */
[----:B------:R-:W-:-:S02]  /*5d50*/  FMUL.FTZ R219, R184, R219 ;  /* 0x000000dbb8db7220 */ /* 0x000fc40000410000 */
[C---:B------:R-:W-:Y:S02]  /*5d60*/  FMUL.FTZ R80, R174.reuse, R133 ;  /* 0x00000085ae507220 */ /* 0x040fe40000410000 */
[----:B------:R-:W-:Y:S02]  /*5d70*/  FADD.FTZ R223, R223, R86 ;  /* 0x00000056dfdf7221 */ /* 0x000fe40000010000 */
[----:B------:R-:W-:Y:S02]  /*5d80*/  FADD.FTZ R179, -R73, R132 ;  /* 0x0000008449b37221 */ /* 0x000fe40000010100 */
[-C--:B------:R-:W-:Y:S02]  /*5d90*/  FMUL.FTZ R86, R174, R85.reuse ;  /* 0x00000055ae567220 */ /* 0x080fe40000410000 */
[----:B------:R-:W-:Y:S02]  /*5da0*/  FMUL.FTZ R132, R180, R85 ;  /* 0x00000055b4847220 */ /* 0x000fe40000410000 */
[----:B------:R-:W-:-:S02]  /*5db0*/  FFMA.FTZ R107, R105, R134, R107 ;  /* 0x00000086696b7223 */ /* 0x000fc4000001006b */
[----:B------:R-:W-:Y:S01]  /*5dc0*/  FFMA.FTZ R75, R84, R75, R219 ;  /* 0x0000004b544b7223 */ /* 0x000fe200000100db */
[----:B------:R3:W-:Y:S01]  /*5dd0*/  STS [R77.X4+0x10d0], R132 ;  /* 0x0010d0844d007388 */ /* 0x0007e20000004800 */
[C---:B------:R-:W-:Y:S01]  /*5de0*/  FFMA.FTZ R85, R105.reuse, R85, R80 ;  /* 0x0000005569557223 */ /* 0x040fe20000010050 */
[----:B------:R-:W-:Y:S01]  /*5df0*/  IADD3 R219, R102, 0x380, RZ ;  /* 0x0000038066db7810 */ /* 0x000fe20007ffe0ff */
[----:B------:R-:W-:Y:S02]  /*5e00*/  FMUL.FTZ R80, R108, -R179 ;  /* 0x800000b36c507220 */ /* 0x000fe40000410000 */
[----:B------:R-:W-:Y:S02]  /*5e10*/  FFMA.FTZ R86, R105, R133, -R86 ;  /* 0x0000008569567223 */ /* 0x000fe40000010856 */
[-C--:B------:R-:W-:Y:S02]  /*5e20*/  FFMA.FTZ R38, R53, R81.reuse, R38 ;  /* 0x0000005135267223 */ /* 0x080fe40000010026 */
[----:B------:R-:W-:-:S02]  /*5e30*/  FFMA.FTZ R107, R180, R81, R107 ;  /* 0x00000051b46b7223 */ /* 0x000fc4000001006b */
[----:B------:R-:W-:Y:S02]  /*5e40*/  FFMA.FTZ R36, R51, R87, R36 ;  /* 0x0000005733247223 */ /* 0x000fe40000010024 */
[----:B------:R-:W-:Y:S02]  /*5e50*/  FMUL.FTZ R108, R108, -R223 ;  /* 0x800000df6c6c7220 */ /* 0x000fe40000410000 */
[----:B------:R-:W-:Y:S02]  /*5e60*/  FFMA.FTZ R105, R194, R87, R75 ;  /* 0x00000057c2697223 */ /* 0x000fe4000001004b */
[----:B------:R-:W-:Y:S02]  /*5e70*/  FMUL.FTZ R81, R88, R175 ;  /* 0x000000af58517220 */ /* 0x000fe40000410000 */
[----:B------:R-:W-:Y:S02]  /*5e80*/  FMUL.FTZ R87, R223, UR40 ;  /* 0x00000028df577c20 */ /* 0x000fe40008410000 */
[----:B------:R-:W-:-:S02]  /*5e90*/  FFMA.FTZ R75, R109, R223, -R80 ;  /* 0x000000df6d4b7223 */ /* 0x000fc40000010850 */
[-C--:B------:R-:W-:Y:S02]  /*5ea0*/  FFMA.FTZ R109, R109, R179.reuse, R108 ;  /* 0x000000b36d6d7223 */ /* 0x080fe4000001006c */
[C---:B------:R-:W-:Y:S02]  /*5eb0*/  FMUL.FTZ R80, R169.reuse, R179 ;  /* 0x000000b3a9507220 */ /* 0x040fe40000410000 */
[----:B------:R-:W-:Y:S02]  /*5ec0*/  FFMA.FTZ R169, R169, -R81, R188 ;  /* 0x80000051a9a97223 */ /* 0x000fe400000100bc */
[C---:B------:R-:W-:Y:S02]  /*5ed0*/  FMUL.FTZ R108, R179.reuse, UR40 ;  /* 0x00000028b36c7c20 */ /* 0x040fe40008410000 */
[----:B------:R-:W-:Y:S02]  /*5ee0*/  FFMA.FTZ R134, R179, UR39, -R87 ;  /* 0x00000027b3867c23 */ /* 0x000fe40008010857 */
[----:B------:R-:W-:-:S02]  /*5ef0*/  FADD.FTZ R72, R72, R75 ;  /* 0x0000004b48487221 */ /* 0x000fc40000010000 */
[----:B------:R-:W-:Y:S02]  /*5f00*/  FMUL.FTZ R75, R193, R158 ;  /* 0x0000009ec14b7220 */ /* 0x000fe40000410000 */
[----:B------:R-:W-:Y:S02]  /*5f10*/  FMUL.FTZ R136, R180, R133 ;  /* 0x00000085b4887220 */ /* 0x000fe40000410000 */
[----:B------:R-:W-:Y:S02]  /*5f20*/  FADD.FTZ R224, -R224, R109 ;  /* 0x0000006de0e07221 */ /* 0x000fe40000010100 */
[----:B------:R-:W-:Y:S01]  /*5f30*/  FFMA.FTZ R81, R177, -R81, R186 ;  /* 0x80000051b1517223 */ /* 0x000fe200000100ba */
[----:B------:R4:W-:Y:S01]  /*5f40*/  STS [R77.X4+0x10d4], R136 ;  /* 0x0010d4884d007388 */ /* 0x0009e20000004800 */
[----:B---3--:R-:W-:Y:S02]  /*5f50*/  FFMA.FTZ R132, R223, UR39, R108 ;  /* 0x00000027df847c23 */ /* 0x008fe4000801006c */
[----:B------:R-:W-:-:S02]  /*5f60*/  FMUL.FTZ R134, R169, R134 ;  /* 0x00000086a9867220 */ /* 0x000fc40000410000 */
[C---:B------:R-:W-:Y:S02]  /*5f70*/  FMUL.FTZ R212, R193.reuse, R212 ;  /* 0x000000d4c1d47220 */ /* 0x040fe40000410000 */
[-C--:B------:R-:W-:Y:S02]  /*5f80*/  FMUL.FTZ R193, R193, R206.reuse ;  /* 0x000000cec1c17220 */ /* 0x080fe40000410000 */
[----:B------:R-:W-:Y:S02]  /*5f90*/  FFMA.FTZ R206, R147, R206, R75 ;  /* 0x000000ce93ce7223 */ /* 0x000fe4000001004b */
[----:B------:R-:W-:Y:S02]  /*5fa0*/  FMUL.FTZ R75, R110, -R224 ;  /* 0x800000e06e4b7220 */ /* 0x000fe40000410000 */
[----:B------:R-:W-:Y:S02]  /*5fb0*/  FFMA.FTZ R80, R177, R223, R80 ;  /* 0x000000dfb1507223 */ /* 0x000fe40000010050 */
[----:B------:R-:W-:-:S02]  /*5fc0*/  FFMA.FTZ R132, R81, R132, R134 ;  /* 0x0000008451847223 */ /* 0x000fc40000010086 */
[----:B------:R-:W-:Y:S02]  /*5fd0*/  FMUL.FTZ R110, R110, -R72 ;  /* 0x800000486e6e7220 */ /* 0x000fe40000410000 */
[----:B------:R-:W-:Y:S01]  /*5fe0*/  FMUL.FTZ R174, R88, R179 ;  /* 0x000000b358ae7220 */ /* 0x000fe20000410000 */
[----:B------:R-:W-:Y:S01]  /*5ff0*/  IADD3 R179, R102, 0x280, RZ ;  /* 0x0000028066b37810 */ /* 0x000fe20007ffe0ff */
[----:B----4-:R-:W-:Y:S01]  /*6000*/  FMUL.FTZ R136, R88, R223 ;  /* 0x000000df58887220 */ /* 0x010fe20000410000 */
[----:B------:R-:W-:Y:S01]  /*6010*/  IADD3 R223, R102, 0x3c0, RZ ;  /* 0x000003c066df7810 */ /* 0x000fe20007ffe0ff */
[-C--:B------:R-:W-:Y:S02]  /*6020*/  FFMA.FTZ R39, R88, R80.reuse, R39 ;  /* 0x0000005058277223 */ /* 0x080fe40000010027 */
[----:B------:R-:W-:Y:S02]  /*6030*/  FFMA.FTZ R132, R175, R80, R132 ;  /* 0x00000050af847223 */ /* 0x000fe40000010084 */
[----:B------:R-:W-:-:S02]  /*6040*/  FFMA.FTZ R110, R111, R224, R110 ;  /* 0x000000e06f6e7223 */ /* 0x000fc4000001006e */
[C---:B------:R-:W-:Y:S02]  /*6050*/  FMUL.FTZ R108, R169.reuse, R174 ;  /* 0x000000aea96c7220 */ /* 0x040fe40000410000 */
[----:B------:R-:W-:Y:S02]  /*6060*/  FMUL.FTZ R87, R169, R136 ;  /* 0x00000088a9577220 */ /* 0x000fe40000410000 */
[----:B------:R-:W-:Y:S02]  /*6070*/  FFMA.FTZ R80, R111, R72, -R75 ;  /* 0x000000486f507223 */ /* 0x000fe4000001084b */
[----:B------:R-:W-:Y:S02]  /*6080*/  FADD.FTZ R71, -R71, R110 ;  /* 0x0000006e47477221 */ /* 0x000fe40000010100 */
[C---:B------:R-:W-:Y:S02]  /*6090*/  FFMA.FTZ R108, R81.reuse, R136, R108 ;  /* 0x00000088516c7223 */ /* 0x040fe4000001006c */
[----:B------:R-:W-:-:S02]  /*60a0*/  FFMA.FTZ R87, R81, R174, -R87 ;  /* 0x000000ae51577223 */ /* 0x000fc40000010857 */
[----:B------:R-:W-:Y:S02]  /*60b0*/  FADD.FTZ R225, R225, R80 ;  /* 0x00000050e1e17221 */ /* 0x000fe40000010000 */
[----:B------:R-:W-:Y:S02]  /*60c0*/  FMUL.FTZ R81, R55, R170 ;  /* 0x000000aa37517220 */ /* 0x000fe40000410000 */
[----:B------:R-:W-:Y:S02]  /*60d0*/  FMUL.FTZ R75, R172, R224 ;  /* 0x000000e0ac4b7220 */ /* 0x000fe40000410000 */
[C---:B------:R-:W-:Y:S02]  /*60e0*/  FMUL.FTZ R80, R112.reuse, -R71 ;  /* 0x8000004770507220 */ /* 0x040fe40000410000 */
[----:B------:R-:W-:Y:S02]  /*60f0*/  FADD.FTZ R20, R105, R20 ;  /* 0x0000001469147221 */ /* 0x000fe40000010000 */
[----:B------:R-:W-:-:S02]  /*6100*/  FMUL.FTZ R112, R112, -R225 ;  /* 0x800000e170707220 */ /* 0x000fc40000410000 */
[-C--:B------:R-:W-:Y:S02]  /*6110*/  FFMA.FTZ R172, R172, -R81.reuse, R183 ;  /* 0x80000051acac7223 */ /* 0x080fe400000100b7 */
[C---:B------:R-:W-:Y:S02]  /*6120*/  FFMA.FTZ R105, R164.reuse, -R81, R181 ;  /* 0x80000051a4697223 */ /* 0x040fe400000100b5 */
[----:B------:R-:W-:Y:S02]  /*6130*/  FFMA.FTZ R81, R164, R72, R75 ;  /* 0x00000048a4517223 */ /* 0x000fe4000001004b */
[C---:B------:R-:W-:Y:S02]  /*6140*/  FFMA.FTZ R75, R113.reuse, R225, -R80 ;  /* 0x000000e1714b7223 */ /* 0x040fe40000010850 */
[----:B------:R-:W-:Y:S02]  /*6150*/  FFMA.FTZ R113, R113, R71, R112 ;  /* 0x0000004771717223 */ /* 0x000fe40000010070 */
[----:B------:R-:W-:-:S02]  /*6160*/  FADD.FTZ R22, R107, R22 ;  /* 0x000000166b167221 */ /* 0x000fc40000010000 */
[----:B------:R-:W-:Y:S02]  /*6170*/  FMUL.FTZ R107, R224, UR40 ;  /* 0x00000028e06b7c20 */ /* 0x000fe40008410000 */
[----:B------:R-:W-:Y:S02]  /*6180*/  FADD.FTZ R70, -R70, R113 ;  /* 0x0000007146467221 */ /* 0x000fe40000010100 */
[----:B------:R-:W-:Y:S02]  /*6190*/  FADD.FTZ R226, R226, R75 ;  /* 0x0000004be2e27221 */ /* 0x000fe40000010000 */
[C---:B------:R-:W-:Y:S02]  /*61a0*/  FFMA.FTZ R80, R72.reuse, UR39, R107 ;  /* 0x0000002748507c23 */ /* 0x040fe4000801006b */
[----:B------:R-:W-:Y:S02]  /*61b0*/  FMUL.FTZ R109, R72, UR40 ;  /* 0x00000028486d7c20 */ /* 0x000fe40008410000 */
[----:B------:R-:W-:-:S02]  /*61c0*/  FMUL.FTZ R107, R55, R72 ;  /* 0x00000048376b7220 */ /* 0x000fc40000410000 */
[C---:B------:R-:W-:Y:S02]  /*61d0*/  FMUL.FTZ R72, R114.reuse, -R70 ;  /* 0x8000004672487220 */ /* 0x040fe40000410000 */
[-C--:B------:R-:W-:Y:S02]  /*61e0*/  FMUL.FTZ R114, R114, -R226.reuse ;  /* 0x800000e272727220 */ /* 0x080fe40000410000 */
[C---:B------:R-:W-:Y:S02]  /*61f0*/  FFMA.FTZ R72, R115.reuse, R226, -R72 ;  /* 0x000000e273487223 */ /* 0x040fe40000010848 */
[----:B------:R-:W-:Y:S02]  /*6200*/  FFMA.FTZ R114, R115, R70, R114 ;  /* 0x0000004673727223 */ /* 0x000fe40000010072 */
[----:B------:R-:W-:Y:S02]  /*6210*/  FFMA.FTZ R109, R224, UR39, -R109 ;  /* 0x00000027e06d7c23 */ /* 0x000fe4000801086d */
[----:B------:R-:W-:-:S02]  /*6220*/  FMUL.FTZ R111, R55, R224 ;  /* 0x000000e0376f7220 */ /* 0x000fc40000410000 */
[----:B------:R-:W-:Y:S02]  /*6230*/  FADD.FTZ R227, R227, R72 ;  /* 0x00000048e3e37221 */ /* 0x000fe40000010000 */
[----:B------:R-:W-:Y:S02]  /*6240*/  FADD.FTZ R69, -R69, R114 ;  /* 0x0000007245457221 */ /* 0x000fe40000010100 */
[----:B------:R-:W-:Y:S02]  /*6250*/  FADD.FTZ R23, R132, R23 ;  /* 0x0000001784177221 */ /* 0x000fe40000010000 */
[C---:B------:R-:W-:Y:S02]  /*6260*/  FMUL.FTZ R75, R172.reuse, R109 ;  /* 0x0000006dac4b7220 */ /* 0x040fe40000410000 */
[----:B------:R-:W-:Y:S02]  /*6270*/  FMUL.FTZ R132, R172, R111 ;  /* 0x0000006fac847220 */ /* 0x000fe40000410000 */
[----:B------:R-:W-:-:S02]  /*6280*/  FMUL.FTZ R72, R116, -R227 ;  /* 0x800000e374487220 */ /* 0x000fc40000410000 */
[----:B------:R-:W-:Y:S02]  /*6290*/  FMUL.FTZ R172, R172, R107 ;  /* 0x0000006bacac7220 */ /* 0x000fe40000410000 */
[-C--:B------:R-:W-:Y:S02]  /*62a0*/  FMUL.FTZ R116, R116, -R69.reuse ;  /* 0x8000004574747220 */ /* 0x080fe40000410000 */
[----:B------:R-:W-:Y:S02]  /*62b0*/  FFMA.FTZ R80, R105, R80, R75 ;  /* 0x0000005069507223 */ /* 0x000fe4000001004b */
[----:B------:R-:W-:Y:S02]  /*62c0*/  FFMA.FTZ R75, R117, R69, R72 ;  /* 0x00000045754b7223 */ /* 0x000fe40000010048 */
[C---:B------:R-:W-:Y:S02]  /*62d0*/  FFMA.FTZ R132, R105.reuse, R107, R132 ;  /* 0x0000006b69847223 */ /* 0x040fe40000010084 */
[----:B------:R-:W-:-:S02]  /*62e0*/  FFMA.FTZ R109, R105, R111, -R172 ;  /* 0x0000006f696d7223 */ /* 0x000fc400000108ac */
[----:B------:R-:W-:Y:S02]  /*62f0*/  FFMA.FTZ R117, R117, R227, -R116 ;  /* 0x000000e375757223 */ /* 0x000fe40000010874 */
[C---:B------:R-:W-:Y:S02]  /*6300*/  FMUL.FTZ R143, R200.reuse, R143 ;  /* 0x0000008fc88f7220 */ /* 0x040fe40000410000 */
[----:B------:R-:W-:Y:S02]  /*6310*/  FMUL.FTZ R105, R200, R139 ;  /* 0x0000008bc8697220 */ /* 0x000fe40000410000 */
[----:B------:R-:W-:Y:S02]  /*6320*/  FFMA.FTZ R145, R222, UR39, R145 ;  /* 0x00000027de917c23 */ /* 0x000fe40008010091 */
[----:B------:R-:W-:Y:S02]  /*6330*/  FMUL.FTZ R200, R200, R141 ;  /* 0x0000008dc8c87220 */ /* 0x000fe40000410000 */
[----:B------:R-:W-:-:S02]  /*6340*/  FADD.FTZ R228, -R228, R75 ;  /* 0x0000004be4e47221 */ /* 0x000fc40000010100 */
[----:B------:R-:W-:Y:S02]  /*6350*/  FADD.FTZ R68, R68, R117 ;  /* 0x0000007544447221 */ /* 0x000fe40000010000 */
[C---:B------:R-:W-:Y:S02]  /*6360*/  FFMA.FTZ R143, R56.reuse, R145, R143 ;  /* 0x00000091388f7223 */ /* 0x040fe4000001008f */
[C---:B------:R-:W-:Y:S02]  /*6370*/  FFMA.FTZ R141, R56.reuse, R141, R105 ;  /* 0x0000008d388d7223 */ /* 0x040fe40000010069 */
[----:B------:R-:W-:Y:S02]  /*6380*/  FFMA.FTZ R139, R56, R139, -R200 ;  /* 0x0000008b388b7223 */ /* 0x000fe400000108c8 */
[C---:B------:R-:W-:Y:S02]  /*6390*/  FMUL.FTZ R56, R118.reuse, -R228 ;  /* 0x800000e476387220 */ /* 0x040fe40000410000 */
[----:B------:R-:W-:-:S02]  /*63a0*/  FMUL.FTZ R118, R118, -R68 ;  /* 0x8000004476767220 */ /* 0x000fc40000410000 */
[----:B------:R-:W-:Y:S02]  /*63b0*/  FMUL.FTZ R72, R90, R165 ;  /* 0x000000a55a487220 */ /* 0x000fe40000410000 */
[C---:B------:R-:W-:Y:S02]  /*63c0*/  FFMA.FTZ R118, R119.reuse, R228, R118 ;  /* 0x000000e477767223 */ /* 0x040fe40000010076 */
[C---:B------:R-:W-:Y:S02]  /*63d0*/  FMUL.FTZ R112, R170.reuse, R111 ;  /* 0x0000006faa707220 */ /* 0x040fe40000410000 */
[----:B------:R-:W-:Y:S02]  /*63e0*/  FFMA.FTZ R75, R119, R68, -R56 ;  /* 0x00000044774b7223 */ /* 0x000fe40000010838 */
[----:B------:R-:W-:Y:S01]  /*63f0*/  FADD.FTZ R229, -R229, R118 ;  /* 0x00000076e5e57221 */ /* 0x000fe20000010100 */
[----:B------:R3:W-:Y:S01]  /*6400*/  STS [R77.X4+0x10c4], R112 ;  /* 0x0010c4704d007388 */ /* 0x0007e20000004800 */
[----:B------:R-:W-:-:S02]  /*6410*/  FFMA.FTZ R105, R170, R81, R80 ;  /* 0x00000051aa697223 */ /* 0x000fc40000010050 */
[C---:B------:R-:W-:Y:S02]  /*6420*/  FMUL.FTZ R56, R167.reuse, R71 ;  /* 0x00000047a7387220 */ /* 0x040fe40000410000 */
[-C--:B------:R-:W-:Y:S02]  /*6430*/  FFMA.FTZ R167, R167, -R72.reuse, R190 ;  /* 0x80000048a7a77223 */ /* 0x080fe400000100be */
[----:B------:R-:W-:Y:S02]  /*6440*/  FFMA.FTZ R80, R159, -R72, R192 ;  /* 0x800000489f507223 */ /* 0x000fe400000100c0 */
[----:B------:R-:W-:Y:S02]  /*6450*/  FMUL.FTZ R110, R170, R107 ;  /* 0x0000006baa6e7220 */ /* 0x000fe40000410000 */
[----:B------:R-:W-:Y:S02]  /*6460*/  FADD.FTZ R230, R230, R75 ;  /* 0x0000004be6e67221 */ /* 0x000fe40000010000 */
[----:B------:R-:W-:Y:S01]  /*6470*/  FMUL.FTZ R72, R120, -R229 ;  /* 0x800000e578487220 */ /* 0x000fe20000410000 */
[----:B------:R4:W-:Y:S01]  /*6480*/  STS [R77.X4+0x10c0], R110 ;  /* 0x0010c06e4d007388 */ /* 0x0009e20000004800 */
[----:B---3--:R-:W-:-:S02]  /*6490*/  FMUL.FTZ R112, R225, UR40 ;  /* 0x00000028e1707c20 */ /* 0x008fc40008410000 */
[----:B------:R-:W-:Y:S02]  /*64a0*/  FMUL.FTZ R114, R90, R71 ;  /* 0x000000475a727220 */ /* 0x000fe40000410000 */
[-C--:B------:R-:W-:Y:S02]  /*64b0*/  FMUL.FTZ R120, R120, -R230.reuse ;  /* 0x800000e678787220 */ /* 0x080fe40000410000 */
[----:B------:R-:W-:Y:S02]  /*64c0*/  FFMA.FTZ R75, R121, R230, -R72 ;  /* 0x000000e6794b7223 */ /* 0x000fe40000010848 */
[C---:B------:R-:W-:Y:S02]  /*64d0*/  FFMA.FTZ R112, R71.reuse, UR39, -R112 ;  /* 0x0000002747707c23 */ /* 0x040fe40008010870 */
[----:B----4-:R-:W-:Y:S02]  /*64e0*/  FMUL.FTZ R110, R71, UR40 ;  /* 0x00000028476e7c20 */ /* 0x010fe40008410000 */
[----:B------:R-:W-:-:S02]  /*64f0*/  FMUL.FTZ R72, R90, R225 ;  /* 0x000000e15a487220 */ /* 0x000fc40000410000 */
[----:B------:R-:W-:Y:S02]  /*6500*/  FMUL.FTZ R71, R167, R114 ;  /* 0x00000072a7477220 */ /* 0x000fe40000410000 */
[----:B------:R-:W-:Y:S02]  /*6510*/  FFMA.FTZ R120, R121, R229, R120 ;  /* 0x000000e579787223 */ /* 0x000fe40000010078 */
[----:B------:R-:W-:Y:S02]  /*6520*/  FADD.FTZ R232, R232, R75 ;  /* 0x0000004be8e87221 */ /* 0x000fe40000010000 */
[----:B------:R-:W-:Y:S02]  /*6530*/  FFMA.FTZ R40, R55, R81, R40 ;  /* 0x0000005137287223 */ /* 0x000fe40000010028 */
[----:B------:R-:W-:Y:S02]  /*6540*/  FFMA.FTZ R81, R225, UR39, R110 ;  /* 0x00000027e1517c23 */ /* 0x000fe4000801006e */
[----:B------:R-:W-:-:S02]  /*6550*/  FMUL.FTZ R119, R167, R72 ;  /* 0x00000048a7777220 */ /* 0x000fc40000410000 */
[-C--:B------:R-:W-:Y:S02]  /*6560*/  FFMA.FTZ R118, R80, R72.reuse, R71 ;  /* 0x0000004850767223 */ /* 0x080fe40000010047 */
[----:B------:R-:W-:Y:S02]  /*6570*/  FMUL.FTZ R110, R165, R72 ;  /* 0x00000048a56e7220 */ /* 0x000fe40000410000 */
[----:B------:R-:W-:Y:S02]  /*6580*/  FADD.FTZ R231, -R231, R120 ;  /* 0x00000078e7e77221 */ /* 0x000fe40000010100 */
[C---:B------:R-:W-:Y:S01]  /*6590*/  FMUL.FTZ R72, R122.reuse, -R232 ;  /* 0x800000e87a487220 */ /* 0x040fe20000410000 */
[----:B------:R-:W-:Y:S01]  /*65a0*/  STS [R77.X4+0x10b8], R110 ;  /* 0x0010b86e4d007388 */ /* 0x000fe20000004800 */
[-C--:B------:R-:W-:Y:S02]  /*65b0*/  FMUL.FTZ R122, R122, -R231.reuse ;  /* 0x800000e77a7a7220 */ /* 0x080fe40000410000 */
[----:B------:R-:W-:-:S02]  /*65c0*/  FFMA.FTZ R71, R123, R231, R72 ;  /* 0x000000e77b477223 */ /* 0x000fc40000010048 */
[----:B------:R-:W-:Y:S02]  /*65d0*/  FMUL.FTZ R72, R209, R58 ;  /* 0x0000003ad1487220 */ /* 0x000fe40000410000 */
[----:B------:R-:W-:Y:S02]  /*65e0*/  FFMA.FTZ R122, R123, R232, -R122 ;  /* 0x000000e87b7a7223 */ /* 0x000fe4000001087a */
[----:B------:R-:W-:Y:S02]  /*65f0*/  FADD.FTZ R234, -R234, R71 ;  /* 0x00000047eaea7221 */ /* 0x000fe40000010100 */
[----:B------:R-:W-:Y:S02]  /*6600*/  FMUL.FTZ R112, R167, R112 ;  /* 0x00000070a7707220 */ /* 0x000fe40000410000 */
[----:B------:R-:W-:Y:S02]  /*6610*/  FFMA.FTZ R59, R78, R59, R72 ;  /* 0x0000003b4e3b7223 */ /* 0x000fe40000010048 */
[----:B------:R-:W-:-:S02]  /*6620*/  FADD.FTZ R233, R233, R122 ;  /* 0x0000007ae9e97221 */ /* 0x000fc40000010000 */
[----:B------:R-:W-:Y:S02]  /*6630*/  FMUL.FTZ R72, R124, -R234 ;  /* 0x800000ea7c487220 */ /* 0x000fe40000410000 */
[CC--:B------:R-:W-:Y:S02]  /*6640*/  FFMA.FTZ R119, R80.reuse, R114.reuse, -R119 ;  /* 0x0000007250777223 */ /* 0x0c0fe40000010877 */
[----:B------:R-:W-:Y:S02]  /*6650*/  FFMA.FTZ R58, R80, R81, R112 ;  /* 0x00000051503a7223 */ /* 0x000fe40000010070 */
[-C--:B------:R-:W-:Y:S02]  /*6660*/  FMUL.FTZ R124, R124, -R233.reuse ;  /* 0x800000e97c7c7220 */ /* 0x080fe40000410000 */
[----:B------:R-:W-:Y:S02]  /*6670*/  FFMA.FTZ R80, R125, R233, -R72 ;  /* 0x000000e97d507223 */ /* 0x000fe40000010848 */
[----:B------:R-:W-:-:S02]  /*6680*/  FMUL.FTZ R114, R165, R114 ;  /* 0x00000072a5727220 */ /* 0x000fc40000410000 */
[----:B------:R-:W-:Y:S02]  /*6690*/  FMUL.FTZ R116, R95, R104 ;  /* 0x000000685f747220 */ /* 0x000fe40000410000 */
[----:B------:R-:W-:Y:S01]  /*66a0*/  FFMA.FTZ R125, R125, R234, R124 ;  /* 0x000000ea7d7d7223 */ /* 0x000fe2000001007c */
[----:B------:R3:W-:Y:S01]  /*66b0*/  STS [R77.X4+0x10bc], R114 ;  /* 0x0010bc724d007388 */ /* 0x0007e20000004800 */
[----:B------:R-:W-:Y:S02]  /*66c0*/  FADD.FTZ R235, R235, R80 ;  /* 0x00000050ebeb7221 */ /* 0x000fe40000010000 */
[-C--:B------:R-:W-:Y:S02]  /*66d0*/  FFMA.FTZ R117, R106, -R116.reuse, R79 ;  /* 0x800000746a757223 */ /* 0x080fe4000001004f */
[----:B------:R-:W-:Y:S02]  /*66e0*/  FADD.FTZ R236, -R236, R125 ;  /* 0x0000007decec7221 */ /* 0x000fe40000010100 */
[----:B------:R-:W-:-:S02]  /*66f0*/  FFMA.FTZ R116, R126, -R116, R131 ;  /* 0x800000747e747223 */ /* 0x000fc40000010083 */
[----:B------:R-:W-:Y:S02]  /*6700*/  FMUL.FTZ R123, R95, R235 ;  /* 0x000000eb5f7b7220 */ /* 0x000fe40000410000 */
[----:B---3--:R-:W-:Y:S02]  /*6710*/  FMUL.FTZ R114, R96, R129 ;  /* 0x0000008160727220 */ /* 0x008fe40000410000 */
[C---:B------:R-:W-:Y:S02]  /*6720*/  FMUL.FTZ R71, R209.reuse, R130 ;  /* 0x00000082d1477220 */ /* 0x040fe40000410000 */
[----:B------:R-:W-:Y:S02]  /*6730*/  FMUL.FTZ R209, R209, R150 ;  /* 0x00000096d1d17220 */ /* 0x000fe40000410000 */
[-C--:B------:R-:W-:Y:S02]  /*6740*/  FFMA.FTZ R115, R127, -R114.reuse, R154 ;  /* 0x800000727f737223 */ /* 0x080fe4000001009a */
[----:B------:R-:W-:-:S02]  /*6750*/  FFMA.FTZ R114, R135, -R114, R156 ;  /* 0x8000007287727223 */ /* 0x000fc4000001009c */
[----:B------:R-:W-:Y:S02]  /*6760*/  FMUL.FTZ R121, R95, R236 ;  /* 0x000000ec5f797220 */ /* 0x000fe40000410000 */
[----:B------:R-:W-:Y:S02]  /*6770*/  FMUL.FTZ R122, R96, R233 ;  /* 0x000000e9607a7220 */ /* 0x000fe40000410000 */
[----:B------:R-:W-:Y:S02]  /*6780*/  FMUL.FTZ R80, R116, R123 ;  /* 0x0000007b74507220 */ /* 0x000fe40000410000 */
[C---:B------:R-:W-:Y:S02]  /*6790*/  FFMA.FTZ R71, R78.reuse, R150, R71 ;  /* 0x000000964e477223 */ /* 0x040fe40000010047 */
[----:B------:R-:W-:Y:S01]  /*67a0*/  FFMA.FTZ R72, R78, R130, -R209 ;  /* 0x000000824e487223 */ /* 0x000fe200000108d1 */
[----:B------:R-:W-:Y:S01]  /*67b0*/  IADD3 R209, R102, 0x360, RZ ;  /* 0x0000036066d17810 */ /* 0x000fe20007ffe0ff */
[----:B------:R-:W-:-:S02]  /*67c0*/  FMUL.FTZ R120, R96, R234 ;  /* 0x000000ea60787220 */ /* 0x000fc40000410000 */
[-C--:B------:R-:W-:Y:S02]  /*67d0*/  FMUL.FTZ R78, R116, R121.reuse ;  /* 0x00000079744e7220 */ /* 0x080fe40000410000 */
[C---:B------:R-:W-:Y:S02]  /*67e0*/  FMUL.FTZ R81, R114.reuse, R122 ;  /* 0x0000007a72517220 */ /* 0x040fe40000410000 */
[C---:B------:R-:W-:Y:S02]  /*67f0*/  FFMA.FTZ R80, R117.reuse, R121, -R80 ;  /* 0x0000007975507223 */ /* 0x040fe40000010850 */
[-C--:B------:R-:W-:Y:S02]  /*6800*/  FMUL.FTZ R75, R114, R120.reuse ;  /* 0x00000078724b7220 */ /* 0x080fe40000410000 */
[----:B------:R-:W-:Y:S02]  /*6810*/  FFMA.FTZ R78, R117, R123, R78 ;  /* 0x0000007b754e7223 */ /* 0x000fe4000001004e */
[----:B------:R-:W-:-:S02]  /*6820*/  FFMA.FTZ R81, R115, R120, -R81 ;  /* 0x0000007873517223 */ /* 0x000fc40000010851 */
[----:B------:R-:W-:Y:S02]  /*6830*/  FADD.FTZ R80, RZ, R80 ;  /* 0x00000050ff507221 */ /* 0x000fe40000010000 */
[----:B------:R-:W-:Y:S02]  /*6840*/  FMUL.FTZ R112, R89, R160 ;  /* 0x000000a059707220 */ /* 0x000fe40000410000 */
[----:B------:R-:W-:Y:S02]  /*6850*/  FFMA.FTZ R75, R115, R122, R75 ;  /* 0x0000007a734b7223 */ /* 0x000fe4000001004b */
[----:B------:R-:W-:Y:S02]  /*6860*/  FADD.FTZ R78, RZ, R78 ;  /* 0x0000004eff4e7221 */ /* 0x000fe40000010000 */
[----:B------:R-:W-:Y:S02]  /*6870*/  FADD.FTZ R80, R80, R81 ;  /* 0x0000005150507221 */ /* 0x000fe40000010000 */
[----:B------:R-:W-:-:S02]  /*6880*/  FFMA.FTZ R113, R162, -R112, R187 ;  /* 0x80000070a2717223 */ /* 0x000fc400000100bb */
[C---:B------:R-:W-:Y:S02]  /*6890*/  FMUL.FTZ R81, R89.reuse, R70 ;  /* 0x0000004659517220 */ /* 0x040fe40000410000 */
[----:B------:R-:W-:Y:S02]  /*68a0*/  FADD.FTZ R75, R78, R75 ;  /* 0x0000004b4e4b7221 */ /* 0x000fe40000010000 */
[----:B------:R-:W-:Y:S02]  /*68b0*/  FMUL.FTZ R125, R89, R226 ;  /* 0x000000e2597d7220 */ /* 0x000fe40000410000 */
[----:B------:R-:W-:Y:S02]  /*68c0*/  FFMA.FTZ R112, R152, -R112, R185 ;  /* 0x8000007098707223 */ /* 0x000fe400000100b9 */
[----:B------:R-:W-:Y:S02]  /*68d0*/  FMUL.FTZ R78, R113, R81 ;  /* 0x00000051714e7220 */ /* 0x000fe40000410000 */
[----:B------:R-:W-:-:S02]  /*68e0*/  FMUL.FTZ R110, R93, R138 ;  /* 0x0000008a5d6e7220 */ /* 0x000fc40000410000 */
[-C--:B------:R-:W-:Y:S02]  /*68f0*/  FMUL.FTZ R124, R160, R125.reuse ;  /* 0x0000007da07c7220 */ /* 0x080fe40000410000 */
[-C--:B------:R-:W-:Y:S02]  /*6900*/  FFMA.FTZ R170, R112, R125.reuse, R78 ;  /* 0x0000007d70aa7223 */ /* 0x080fe4000001004e */
        /* <DEDUP_REMOVED lines=8> */
[----:B------:R-:W-:Y:S02]  /*6990*/  FFMA.FTZ R212, R147, R216, R212 ;  /* 0x000000d893d47223 */ /* 0x000fe400000100d4 */
[----:B------:R-:W-:Y:S02]  /*69a0*/  FMUL.FTZ R136, R175, R136 ;  /* 0x00000088af887220 */ /* 0x000fe40000410000 */
[----:B------:R-:W-:-:S02]  /*69b0*/  FFMA.FTZ R107, R137, -R105, R166 ;  /* 0x80000069896b7223 */ /* 0x000fc400000100a6 */
[----:B------:R-:W-:Y:S01]  /*69c0*/  FFMA.FTZ R177, R112, R81, -R78 ;  /* 0x0000005170b17223 */ /* 0x000fe2000001084e */
[----:B------:R4:W-:Y:S01]  /*69d0*/  STS [R77.X4+0x10c8], R136 ;  /* 0x0010c8884d007388 */ /* 0x0009e20000004800 */
[C---:B---3--:R-:W-:Y:S02]  /*69e0*/  FMUL.FTZ R124, R110.reuse, R125 ;  /* 0x0000007d6e7c7220 */ /* 0x048fe40000410000 */
[----:B------:R-:W-:Y:S02]  /*69f0*/  FFMA.FTZ R105, R151, -R105, R168 ;  /* 0x8000006997697223 */ /* 0x000fe400000100a8 */
[----:B------:R-:W-:Y:S02]  /*6a00*/  FMUL.FTZ R78, R110, R133 ;  /* 0x000000856e4e7220 */ /* 0x000fe40000410000 */
[----:B------:R-:W-:Y:S02]  /*6a10*/  FMUL.FTZ R134, R94, R229 ;  /* 0x000000e55e867220 */ /* 0x000fe40000410000 */
[----:B------:R-:W-:-:S02]  /*6a20*/  FFMA.FTZ R35, R52, R146, R35 ;  /* 0x0000009234237223 */ /* 0x000fc40000010023 */
[----:B------:R-:W-:Y:S01]  /*6a30*/  FFMA.FTZ R212, R199, R146, R212 ;  /* 0x00000092c7d47223 */ /* 0x000fe200000100d4 */
[----:B------:R-:W-:Y:S01]  /*6a40*/  IADD3 R199, R102, 0x300, RZ ;  /* 0x0000030066c77810 */ /* 0x000fe20007ffe0ff */
[----:B------:R-:W-:Y:S02]  /*6a50*/  FMUL.FTZ R130, R94, R230 ;  /* 0x000000e65e827220 */ /* 0x000fe40000410000 */
[----:B------:R-:W-:Y:S02]  /*6a60*/  FMUL.FTZ R146, R160, R81 ;  /* 0x00000051a0927220 */ /* 0x000fe40000410000 */
[C---:B------:R-:W-:Y:S02]  /*6a70*/  FFMA.FTZ R81, R111.reuse, R133, -R124 ;  /* 0x000000856f517223 */ /* 0x040fe4000001087c */
[----:B------:R-:W-:Y:S01]  /*6a80*/  FFMA.FTZ R78, R111, R125, R78 ;  /* 0x0000007d6f4e7223 */ /* 0x000fe2000001004e */
[----:B------:R3:W-:Y:S01]  /*6a90*/  STS [R77.X4+0x10b4], R146 ;  /* 0x0010b4924d007388 */ /* 0x0007e20000004800 */
[----:B------:R-:W-:-:S02]  /*6aa0*/  FMUL.FTZ R124, R105, R134 ;  /* 0x00000086697c7220 */ /* 0x000fc40000410000 */
[-C--:B----4-:R-:W-:Y:S02]  /*6ab0*/  FMUL.FTZ R136, R105, R130.reuse ;  /* 0x0000008269887220 */ /* 0x090fe40000410000 */
[----:B------:R-:W-:Y:S02]  /*6ac0*/  FADD.FTZ R75, R75, R78 ;  /* 0x0000004e4b4b7221 */ /* 0x000fe40000010000 */
[----:B------:R-:W-:Y:S02]  /*6ad0*/  FADD.FTZ R80, R80, R81 ;  /* 0x0000005150507221 */ /* 0x000fe40000010000 */
[C---:B------:R-:W-:Y:S02]  /*6ae0*/  FFMA.FTZ R124, R107.reuse, R130, R124 ;  /* 0x000000826b7c7223 */ /* 0x040fe4000001007c */
[----:B------:R-:W-:Y:S02]  /*6af0*/  FFMA.FTZ R81, R107, R134, -R136 ;  /* 0x000000866b517223 */ /* 0x000fe40000010888 */
[----:B------:R-:W-:-:S02]  /*6b00*/  FMUL.FTZ R78, R91, R144 ;  /* 0x000000905b4e7220 */ /* 0x000fc40000410000 */
[----:B------:R-:W-:Y:S02]  /*6b10*/  FADD.FTZ R124, R75, R124 ;  /* 0x0000007c4b7c7221 */ /* 0x000fe40000010000 */
[----:B------:R-:W-:Y:S02]  /*6b20*/  FFMA.FTZ R34, R49, R57, R34 ;  /* 0x0000003931227223 */ /* 0x000fe40000010022 */
[----:B------:R-:W-:Y:S02]  /*6b30*/  FADD.FTZ R136, R80, R81 ;  /* 0x0000005150887221 */ /* 0x000fe40000010000 */
[----:B------:R-:W-:Y:S02]  /*6b40*/  FMUL.FTZ R75, R92, R155 ;  /* 0x0000009b5c4b7220 */ /* 0x000fe40000410000 */
[----:B------:R-:W-:Y:S02]  /*6b50*/  FFMA.FTZ R57, R198, R57, R143 ;  /* 0x00000039c6397223 */ /* 0x000fe4000001008f */
[----:B------:R-:W-:-:S02]  /*6b60*/  FFMA.FTZ R80, R142, -R78, R173 ;  /* 0x8000004e8e507223 */ /* 0x000fc400000100ad */
[C---:B------:R-:W-:Y:S02]  /*6b70*/  FMUL.FTZ R145, R91.reuse, R228 ;  /* 0x000000e45b917220 */ /* 0x040fe40000410000 */
[----:B------:R-:W-:Y:S02]  /*6b80*/  FMUL.FTZ R143, R91, R68 ;  /* 0x000000445b8f7220 */ /* 0x000fe40000410000 */
[----:B------:R-:W-:Y:S02]  /*6b90*/  FFMA.FTZ R81, R148, -R78, R171 ;  /* 0x8000004e94517223 */ /* 0x000fe400000100ab */
[-C--:B------:R-:W-:Y:S02]  /*6ba0*/  FFMA.FTZ R78, R153, -R75.reuse, R178 ;  /* 0x8000004b994e7223 */ /* 0x080fe400000100b2 */
[----:B------:R-:W-:Y:S01]  /*6bb0*/  FFMA.FTZ R147, R147, R158, -R193 ;  /* 0x0000009e93937223 */ /* 0x000fe200000108c1 */
[----:B------:R-:W-:Y:S01]  /*6bc0*/  IADD3 R193, R102, 0x2e0, RZ ;  /* 0x000002e066c17810 */ /* 0x000fe20007ffe0ff */
[----:B------:R-:W-:-:S02]  /*6bd0*/  FFMA.FTZ R75, R157, -R75, R176 ;  /* 0x8000004b9d4b7223 */ /* 0x000fc400000100b0 */
[----:B---3--:R-:W-:Y:S02]  /*6be0*/  FMUL.FTZ R146, R80, R145 ;  /* 0x0000009150927220 */ /* 0x008fe40000410000 */
[----:B------:R-:W-:Y:S02]  /*6bf0*/  FMUL.FTZ R164, R92, R69 ;  /* 0x000000455ca47220 */ /* 0x000fe40000410000 */
[----:B------:R-:W-:Y:S02]  /*6c00*/  FMUL.FTZ R150, R80, R143 ;  /* 0x0000008f50967220 */ /* 0x000fe40000410000 */
[----:B------:R-:W-:Y:S02]  /*6c10*/  FMUL.FTZ R158, R92, R227 ;  /* 0x000000e35c9e7220 */ /* 0x000fe40000410000 */
[----:B------:R-:W-:Y:S01]  /*6c20*/  FFMA.FTZ R56, R159, R225, R56 ;  /* 0x000000e19f387223 */ /* 0x000fe20000010038 */
[----:B------:R-:W-:Y:S01]  /*6c30*/  IADD3 R225, R102, 0x3e0, RZ ;  /* 0x000003e066e17810 */ /* 0x000fe20007ffe0ff */
[----:B------:R-:W-:-:S02]  /*6c40*/  FMUL.FTZ R180, R175, R174 ;  /* 0x000000aeafb47220 */ /* 0x000fc40000410000 */
[----:B------:R-:W-:Y:S02]  /*6c50*/  FFMA.FTZ R159, R81, R143, R146 ;  /* 0x0000008f519f7223 */ /* 0x000fe40000010092 */
[----:B------:R-:W-:Y:S01]  /*6c60*/  FMUL.FTZ R169, R75, R164 ;  /* 0x000000a44ba97220 */ /* 0x000fe20000410000 */
[----:B------:R-:W-:Y:S01]  /*6c70*/  STS [R77.X4+0x10cc], R180 ;  /* 0x0010ccb44d007388 */ /* 0x000fe20000004800 */
[----:B------:R-:W-:Y:S02]  /*6c80*/  FFMA.FTZ R167, R81, R145, -R150 ;  /* 0x0000009151a77223 */ /* 0x000fe40000010896 */
[-C--:B------:R-:W-:Y:S02]  /*6c90*/  FMUL.FTZ R175, R75, R158.reuse ;  /* 0x0000009e4baf7220 */ /* 0x080fe40000410000 */
[----:B------:R-:W-:Y:S01]  /*6ca0*/  FADD.FTZ R124, R124, R159 ;  /* 0x0000009f7c7c7221 */ /* 0x000fe20000010000 */
[----:B------:R-:W-:Y:S01]  /*6cb0*/  IADD3 R159, R102, 0x120, RZ ;  /* 0x00000120669f7810 */ /* 0x000fe20007ffe0ff */
[----:B------:R-:W-:-:S02]  /*6cc0*/  FFMA.FTZ R169, R78, R158, R169 ;  /* 0x0000009e4ea97223 */ /* 0x000fc400000100a9 */
[----:B------:R-:W-:Y:S01]  /*6cd0*/  FADD.FTZ R136, R136, R167 ;  /* 0x000000a788887221 */ /* 0x000fe20000010000 */
[----:B------:R-:W-:Y:S01]  /*6ce0*/  IADD3 R167, R102, 0xe0, RZ ;  /* 0x000000e066a77810 */ /* 0x000fe20007ffe0ff */
[----:B------:R-:W-:Y:S01]  /*6cf0*/  FFMA.FTZ R175, R78, R164, -R175 ;  /* 0x000000a44eaf7223 */ /* 0x000fe200000108af */
[-C--:B------:R-:W-:Y:S01]  /*6d00*/  LEA.HI.SX32 R159, R159, R102.reuse, 0x1b ;  /* 0x000000669f9f7211 */ /* 0x080fe200078fdaff */
[----:B------:R-:W-:Y:S01]  /*6d10*/  FADD.FTZ R169, R124, R169 ;  /* 0x000000a97ca97221 */ /* 0x000fe20000010000 */
[-C--:B------:R-:W-:Y:S01]  /*6d20*/  LEA.HI.SX32 R167, R167, R102.reuse, 0x1b ;  /* 0x00000066a7a77211 */ /* 0x080fe200078fdaff */
[----:B------:R-:W-:Y:S01]  /*6d30*/  FADD.FTZ R136, R136, R175 ;  /* 0x000000af88887221 */ /* 0x000fe20000010000 */
[----:B------:R-:W-:Y:S01]  /*6d40*/  IADD3 R175, R102, 0x40, RZ ;  /* 0x0000004066af7810 */ /* 0x000fe20007ffe0ff */
[----:B------:R-:W-:Y:S02]  /*6d50*/  FADD.FTZ R169, R169, R170 ;  /* 0x000000aaa9a97221 */ /* 0x000fe40000010000 */
[----:B------:R-:W-:Y:S01]  /*6d60*/  FADD.FTZ R146, R136, R177 ;  /* 0x000000b188927221 */ /* 0x000fe20000010000 */
[----:B------:R-:W-:Y:S01]  /*6d70*/  IADD3 R177, R102, 0x20, RZ ;  /* 0x0000002066b17810 */ /* 0x000fe20007ffe0ff */
[----:B------:R-:W-:Y:S01]  /*6d80*/  FADD.FTZ R169, R169, R118 ;  /* 0x00000076a9a97221 */ /* 0x000fe20000010000 */
[-C--:B------:R-:W-:Y:S01]  /*6d90*/  LEA.HI.SX32 R175, R175, R102.reuse, 0x1b ;  /* 0x00000066afaf7211 */ /* 0x080fe200078fdaff */
[----:B------:R-:W-:Y:S01]  /*6da0*/  FADD.FTZ R146, R146, R119 ;  /* 0x0000007792927221 */ /* 0x000fe20000010000 */
[----:B------:R-:W-:Y:S01]  /*6db0*/  IADD3 R119, R102, 0x100, RZ ;  /* 0x0000010066777810 */ /* 0x000fe20007ffe0ff */
[----:B------:R-:W-:Y:S01]  /*6dc0*/  FMUL.FTZ R124, R144, R143 ;  /* 0x0000008f907c7220 */ /* 0x000fe20000410000 */
[----:B------:R-:W-:Y:S01]  /*6dd0*/  IADD3 R143, R102, 0x1e0, RZ ;  /* 0x000001e0668f7810 */ /* 0x000fe20007ffe0ff */
[----:B------:R-:W-:Y:S01]  /*6de0*/  FADD.FTZ R169, R169, R132 ;  /* 0x00000084a9a97221 */ /* 0x000fe20000010000 */
[-C--:B------:R-:W-:Y:S01]  /*6df0*/  LEA.HI.SX32 R177, R177, R102.reuse, 0x1b ;  /* 0x00000066b1b17211 */ /* 0x080fe200078fdaff */
[----:B------:R-:W-:Y:S01]  /*6e00*/  FADD.FTZ R146, R146, R109 ;  /* 0x0000006d92927221 */ /* 0x000fe20000010000 */
[----:B------:R3:W-:Y:S01]  /*6e10*/  STS [R77.X4+0x10a0], R124 ;  /* 0x0010a07c4d007388 */ /* 0x0007e20000004800 */
[----:B------:R-:W-:Y:S01]  /*6e20*/  FMUL.FTZ R73, R184, R201 ;  /* 0x000000c9b8497220 */ /* 0x000fe20000410000 */
[----:B------:R-:W-:Y:S01]  /*6e30*/  IADD3 R109, R102, 0xa0, RZ ;  /* 0x000000a0666d7810 */ /* 0x000fe20007ffe0ff */
[----:B------:R-:W-:Y:S01]  /*6e40*/  FADD.FTZ R87, R146, R87 ;  /* 0x0000005792577221 */ /* 0x000fe20000010000 */
[-C--:B------:R-:W-:Y:S01]  /*6e50*/  LEA.HI.SX32 R143, R143, R102.reuse, 0x1b ;  /* 0x000000668f8f7211 */ /* 0x080fe200078fdaff */
[-C--:B------:R-:W-:Y:S01]  /*6e60*/  FMUL.FTZ R184, R184, R203.reuse ;  /* 0x000000cbb8b87220 */ /* 0x080fe20000410000 */
[-C--:B------:R-:W-:Y:S01]  /*6e70*/  LEA.HI.SX32 R170, R109, R102.reuse, 0x1b ;  /* 0x000000666daa7211 */ /* 0x080fe200078fdaff */
[----:B------:R-:W-:Y:S01]  /*6e80*/  FADD.FTZ R86, R87, R86 ;  /* 0x0000005657567221 */ /* 0x000fe20000010000 */
[----:B------:R-:W-:Y:S01]  /*6e90*/  IADD3 R87, R102, 0x80, RZ ;  /* 0x0000008066577810 */ /* 0x000fe20007ffe0ff */
[----:B------:R-:W-:Y:S01]  /*6ea0*/  FFMA.FTZ R73, R84, R203, R73 ;  /* 0x000000cb54497223 */ /* 0x000fe20000010049 */
[C---:B------:R-:W-:Y:S01]  /*6eb0*/  IADD3 R203, R102.reuse, 0x340, RZ ;  /* 0x0000034066cb7810 */ /* 0x040fe20007ffe0ff */
[----:B---3--:R-:W-:Y:S01]  /*6ec0*/  FADD.FTZ R124, R169, R108 ;  /* 0x0000006ca97c7221 */ /* 0x008fe20000010000 */
[----:B------:R-:W-:Y:S01]  /*6ed0*/  IADD3 R169, R102, 0xc0, RZ ;  /* 0x000000c066a97810 */ /* 0x000fe20007ffe0ff */
[----:B------:R-:W-:Y:S01]  /*6ee0*/  FFMA.FTZ R84, R84, R201, -R184 ;  /* 0x000000c954547223 */ /* 0x000fe200000108b8 */
[----:B------:R-:W-:Y:S01]  /*6ef0*/  IADD3 R201, R102, 0x320, RZ ;  /* 0x0000032066c97810 */ /* 0x000fe20007ffe0ff */
[----:B------:R-:W-:Y:S01]  /*6f00*/  FADD.FTZ R85, R124, R85 ;  /* 0x000000557c557221 */ /* 0x000fe20000010000 */
[-C--:B------:R-:W-:Y:S01]  /*6f10*/  LEA.HI.SX32 R172, R87, R102.reuse, 0x1b ;  /* 0x0000006657ac7211 */ /* 0x080fe200078fdaff */
[----:B------:R-:W-:Y:S01]  /*6f20*/  FADD.FTZ R83, R86, R83 ;  /* 0x0000005356537221 */ /* 0x000fe20000010000 */
[----:B------:R-:W-:Y:S01]  /*6f30*/  LEA.HI.SX32 R169, R169, R102, 0x1b ;  /* 0x00000066a9a97211 */ /* 0x000fe200078fdaff */
[----:B------:R-:W-:Y:S01]  /*6f40*/  FADD.FTZ R74, R85, R74 ;  /* 0x0000004a554a7221 */ /* 0x000fe20000010000 */
[C---:B------:R-:W-:Y:S01]  /*6f50*/  IADD3 R85, R102.reuse, 0x60, RZ ;  /* 0x0000006066557810 */ /* 0x040fe20007ffe0ff */
[----:B------:R-:W-:Y:S01]  /*6f60*/  FMUL.FTZ R222, R189, R218 ;  /* 0x000000dabdde7220 */ /* 0x000fe20000410000 */
[----:B------:R-:W-:Y:S01]  /*6f70*/  IADD3 R189, R102, 0x2a0, RZ ;  /* 0x000002a066bd7810 */ /* 0x000fe20007ffe0ff */
[----:B------:R-:W-:Y:S01]  /*6f80*/  FADD.FTZ R73, R74, R73 ;  /* 0x000000494a497221 */ /* 0x000fe20000010000 */
[----:B------:R-:W-:Y:S01]  /*6f90*/  LEA.HI.SX32 R174, R85, R102, 0x1b ;  /* 0x0000006655ae7211 */ /* 0x000fe200078fdaff */
[----:B------:R-:W-:Y:S01]  /*6fa0*/  FADD.FTZ R74, R83, R84 ;  /* 0x00000054534a7221 */ /* 0x000fe20000010000 */
[----:B------:R-:W-:Y:S01]  /*6fb0*/  STS [R77.X4+0x10dc], R222 ;  /* 0x0010dcde4d007388 */ /* 0x000fe20000004800 */
[C---:B------:R-:W-:Y:S01]  /*6fc0*/  FMUL.FTZ R158, R155.reuse, R158 ;  /* 0x0000009e9b9e7220 */ /* 0x040fe20000410000 */
[----:B------:R-:W-:Y:S01]  /*6fd0*/  LEA.HI.SX32 R83, R102, R102, 0x1b ;  /* 0x0000006666537211 */ /* 0x000fe200078fdaff */
[----:B------:R-:W-:Y:S01]  /*6fe0*/  FMUL.FTZ R164, R155, R164 ;  /* 0x000000a49ba47220 */ /* 0x000fe20000410000 */
[----:B------:R-:W-:Y:S01]  /*6ff0*/  LEA.HI.SX32 R132, R191, R102, 0x1b ;  /* 0x00000066bf847211 */ /* 0x000fe200078fdaff */
[----:B------:R-:W-:Y:S01]  /*7000*/  FMUL.FTZ R136, R144, R145 ;  /* 0x0000009190887220 */ /* 0x000fe20000410000 */
[----:B------:R-:W-:Y:S01]  /*7010*/  STS [R77.X4+0x10a8], R158 ;  /* 0x0010a89e4d007388 */ /* 0x000fe20000004800 */
[C---:B------:R-:W-:Y:S01]  /*7020*/  FMUL.FTZ R130, R149.reuse, R130 ;  /* 0x0000008295827220 */ /* 0x040fe20000410000 */
[----:B------:R-:W-:Y:S01]  /*7030*/  IADD3 R145, R102, 0x1c0, RZ ;  /* 0x000001c066917810 */ /* 0x000fe20007ffe0ff */
[----:B------:R-:W-:Y:S01]  /*7040*/  FMUL.FTZ R134, R149, R134 ;  /* 0x0000008695867220 */ /* 0x000fe20000410000 */
[----:B------:R3:W-:Y:S01]  /*7050*/  STS [R77.X4+0x10ac], R164 ;  /* 0x0010aca44d007388 */ /* 0x0007e20000004800 */
[----:B------:R-:W-:Y:S01]  /*7060*/  FMUL.FTZ R108, R138, R125 ;  /* 0x0000007d8a6c7220 */ /* 0x000fe20000410000 */
[----:B------:R-:W-:Y:S01]  /*7070*/  IADD3 R125, R102, 0x1a0, RZ ;  /* 0x000001a0667d7810 */ /* 0x000fe20007ffe0ff */
[----:B------:R-:W-:Y:S01]  /*7080*/  FMUL.FTZ R118, R138, R133 ;  /* 0x000000858a767220 */ /* 0x000fe20000410000 */
[----:B------:R4:W-:Y:S01]  /*7090*/  STS [R77.X4+0x10a4], R136 ;  /* 0x0010a4884d007388 */ /* 0x0009e20000004800 */
        /* <DEDUP_REMOVED lines=9> */
[----:B------:R-:W-:Y:S01]  /*7130*/  IADD3 R121, R102, 0x140, RZ ;  /* 0x0000014066797810 */ /* 0x000fe20007ffe0ff */
[----:B------:R-:W-:Y:S01]  /*7140*/  FMUL.FTZ R154, R15, R154 ;  /* 0x0000009a0f9a7220 */ /* 0x000fe20000410000 */
[----:B------:R5:W-:Y:S01]  /*7150*/  STS [R77.X4+0x1090], R108 ;  /* 0x0010906c4d007388 */ /* 0x000be20000004800 */
[-C--:B---3--:R-:W-:Y:S01]  /*7160*/  LEA.HI.SX32 R164, R119, R102.reuse, 0x1b ;  /* 0x0000006677a47211 */ /* 0x088fe200078fdaff */
[----:B------:R-:W-:Y:S01]  /*7170*/  FADD.FTZ R21, R196, R21 ;  /* 0x00000015c4157221 */ /* 0x000fe20000010000 */
[-C--:B------:R-:W-:Y:S01]  /*7180*/  LEA.HI.SX32 R158, R121, R102.reuse, 0x1b ;  /* 0x00000066799e7211 */ /* 0x080fe200078fdaff */
[----:B------:R-:W-:Y:S01]  /*7190*/  STS [R77.X4+0x1094], R118 ;  /* 0x001094764d007388 */ /* 0x000fe20000004800 */
[-C--:B------:R-:W-:Y:S01]  /*71a0*/  LEA.HI.SX32 R150, R123, R102.reuse, 0x1b ;  /* 0x000000667b967211 */ /* 0x080fe200078fdaff */
[----:B------:R-:W-:Y:S01]  /*71b0*/  FADD.FTZ R19, R212, R19 ;  /* 0x00000013d4137221 */ /* 0x000fe20000010000 */
[-C--:B------:R-:W-:Y:S01]  /*71c0*/  LEA.HI.SX32 R146, R125, R102.reuse, 0x1b ;  /* 0x000000667d927211 */ /* 0x080fe200078fdaff */
[----:B------:R-:W-:Y:S01]  /*71d0*/  STS [R77.X4+0x1088], R122 ;  /* 0x0010887a4d007388 */ /* 0x000fe20000004800 */
[-C--:B----4-:R-:W-:Y:S01]  /*71e0*/  LEA.HI.SX32 R136, R133, R102.reuse, 0x1b ;  /* 0x0000006685887211 */ /* 0x090fe200078fdaff */
[----:B-----5:R-:W-:Y:S01]  /*71f0*/  FADD.FTZ R108, R74, R147 ;  /* 0x000000934a6c7221 */ /* 0x020fe20000010000 */
[----:B------:R-:W-:Y:S01]  /*7200*/  IADD3 R147, R102, 0x180, RZ ;  /* 0x0000018066937810 */ /* 0x000fe20007ffe0ff */
[----:B------:R-:W-:Y:S01]  /*7210*/  STS [R77.X4+0x108c], R120 ;  /* 0x00108c784d007388 */ /* 0x000fe20000004800 */
[----:B------:R-:W-:Y:S01]  /*7220*/  FADD.FTZ R74, R206, R141 ;  /* 0x0000008dce4a7221 */ /* 0x000fe20000010000 */
[----:B------:R-:W-:Y:S01]  /*7230*/  IADD3 R141, R102, 0x220, RZ ;  /* 0x00000220668d7810 */ /* 0x000fe20007ffe0ff */
[----:B------:R-:W-:Y:S01]  /*7240*/  FADD.FTZ R73, R108, R139 ;  /* 0x0000008b6c497221 */ /* 0x000fe20000010000 */
[----:B------:R3:W-:Y:S01]  /*7250*/  STS [R77.X4+0x1080], R84 ;  /* 0x001080544d007388 */ /* 0x0007e20000004800 */
[----:B------:R-:W-:Y:S01]  /*7260*/  IADD3 R139, R102, 0x240, RZ ;  /* 0x00000240668b7810 */ /* 0x000fe20007ffe0ff */
[C---:B------:R-:W-:Y:S01]  /*7270*/  FMUL.FTZ R108, R16.reuse, R79 ;  /* 0x0000004f106c7220 */ /* 0x040fe20000410000 */
[-C--:B------:R-:W-:Y:S01]  /*7280*/  LEA.HI.SX32 R147, R147, R102.reuse, 0x1b ;  /* 0x0000006693937211 */ /* 0x080fe200078fdaff */
[----:B------:R4:W-:Y:S01]  /*7290*/  STS [R77.X4+0x1084], R86 ;  /* 0x001084564d007388 */ /* 0x0009e20000004800 */
[----:B------:R-:W-:Y:S01]  /*72a0*/  LEA.HI.SX32 R145, R145, R102, 0x1b ;  /* 0x0000006691917211 */ /* 0x000fe200078fdaff */
[----:B------:R-:W-:Y:S01]  /*72b0*/  FFMA.FTZ R156, -R15, R156, -RZ ;  /* 0x0000009c0f9c7223 */ /* 0x000fe200000109ff */
[-C--:B------:R-:W-:Y:S01]  /*72c0*/  LEA.HI.SX32 R141, R141, R102.reuse, 0x1b ;  /* 0x000000668d8d7211 */ /* 0x080fe200078fdaff */
[----:B------:R-:W-:Y:S01]  /*72d0*/  BAR.SYNC.DEFER_BLOCKING 0x0 ;  /* 0x0000000000007b1d */ /* 0x000fe20000010000 */
[-C--:B------:R-:W-:Y:S01]  /*72e0*/  LEA.HI.SX32 R139, R139, R102.reuse, 0x1b ;  /* 0x000000668b8b7211 */ /* 0x080fe200078fdaff */
[----:B---3--:R-:W-:Y:S01]  /*72f0*/  FFMA.FTZ R84, -R16, R131, -RZ ;  /* 0x0000008310547223 */ /* 0x008fe200000109ff */
[-C--:B------:R-:W-:Y:S01]  /*7300*/  LEA.HI.SX32 R134, R179, R102.reuse, 0x1b ;  /* 0x00000066b3867211 */ /* 0x080fe200078fdaff */
[C---:B------:R-:W-:Y:S01]  /*7310*/  FMUL.FTZ R218, R14.reuse, R161 ;  /* 0x000000a10eda7220 */ /* 0x040fe20000410000 */
[-C--:B------:R-:W-:Y:S01]  /*7320*/  LEA.HI.SX32 R133, R189, R102.reuse, 0x1b ;  /* 0x00000066bd857211 */ /* 0x080fe200078fdaff */
[----:B----4-:R-:W-:Y:S01]  /*7330*/  FFMA.FTZ R86, -R14, R163, -RZ ;  /* 0x000000a30e567223 */ /* 0x010fe200000109ff */
[----:B------:R-:W-:Y:S01]  /*7340*/  LEA.HI.SX32 R130, R193, R102, 0x1b ;  /* 0x00000066c1827211 */ /* 0x000fe200078fdaff */
[----:B------:R-:W-:Y:S01]  /*7350*/  FMUL.FTZ R161, R162, R70 ;  /* 0x00000046a2a17220 */ /* 0x000fe20000410000 */
[----:B------:R-:W-:Y:S01]  /*7360*/  LEA.HI.SX32 R125, R199, R102, 0x1b ;  /* 0x00000066c77d7211 */ /* 0x000fe200078fdaff */
[----:B------:R-:W-:Y:S01]  /*7370*/  FMUL.FTZ R166, R13, R166 ;  /* 0x000000a60da67220 */ /* 0x000fe20000410000 */
[----:B------:R-:W-:Y:S01]  /*7380*/  LEA.HI.SX32 R124, R201, R102, 0x1b ;  /* 0x00000066c97c7211 */ /* 0x000fe200078fdaff */
[----:B------:R-:W-:Y:S01]  /*7390*/  FFMA.FTZ R168, -R13, R168, -RZ ;  /* 0x000000a80da87223 */ /* 0x000fe200000109ff */
[-C--:B------:R-:W-:Y:S01]  /*73a0*/  LEA.HI.SX32 R123, R203, R102.reuse, 0x1b ;  /* 0x00000066cb7b7211 */ /* 0x080fe200078fdaff */
[----:B------:R-:W-:Y:S01]  /*73b0*/  FMUL.FTZ R220, R12, R171 ;  /* 0x000000ab0cdc7220 */ /* 0x000fe20000410000 */
        /* <DEDUP_REMOVED lines=9> */
[----:B------:R-:W3:Y:S01]  /*7450*/  LDS R216, [R83.X4+0x1080] ;  /* 0x0010800053d87984 */ /* 0x000ee20000004800 */
[----:B------:R-:W-:Y:S01]  /*7460*/  MOV R85, UR34 ;  /* 0x0000002200557c02 */ /* 0x000fe20008000f00 */
[----:B------:R-:W-:-:S02]  /*7470*/  FMUL.FTZ R186, R7, R186 ;  /* 0x000000ba07ba7220 */ /* 0x000fc40000410000 */
[----:B------:R-:W4:Y:S01]  /*7480*/  LDS R79, [R177.X4+0x1100] ;  /* 0x00110000b14f7984 */ /* 0x000f220000004800 */
[----:B------:R-:W-:Y:S02]  /*7490*/  FFMA.FTZ R188, -R7, R188, -RZ ;  /* 0x000000bc07bc7223 */ /* 0x000fe400000109ff */
[C---:B------:R-:W-:Y:S01]  /*74a0*/  FMUL.FTZ R202, R5.reuse, R202 ;  /* 0x000000ca05ca7220 */ /* 0x040fe20000410000 */
[----:B------:R-:W2:Y:S01]  /*74b0*/  LDS R131, [R175.X4+0x1180] ;  /* 0x00118000af837984 */ /* 0x000ea20000004800 */
[----:B------:R-:W-:Y:S02]  /*74c0*/  FFMA.FTZ R204, -R5, R204, -RZ ;  /* 0x000000cc05cc7223 */ /* 0x000fe400000109ff */
[C---:B------:R-:W-:Y:S01]  /*74d0*/  FMUL.FTZ R208, R3.reuse, R208 ;  /* 0x000000d003d07220 */ /* 0x040fe20000410000 */
[----:B------:R-:W1:Y:S01]  /*74e0*/  LDS R179, [R174.X4+0x1200] ;  /* 0x00120000aeb37984 */ /* 0x000e620000004800 */
[----:B------:R-:W-:Y:S02]  /*74f0*/  FFMA.FTZ R210, -R3, R210, -RZ ;  /* 0x000000d203d27223 */ /* 0x000fe400000109ff */
[C---:B------:R-:W-:Y:S01]  /*7500*/  FMUL.FTZ R214, R0.reuse, R214 ;  /* 0x000000d600d67220 */ /* 0x040fe20000410000 */
        /* <DEDUP_REMOVED lines=18> */
[----:B-1----:R-:W1:Y:S04]  /*7630*/  LDS R245, [R136.X4+0x1a00] ;  /* 0x001a000088f57984 */ /* 0x002e680000004800 */
[----:B--2---:R-:W2:Y:S04]  /*7640*/  LDS R247, [R134.X4+0x1a80] ;  /* 0x001a800086f77984 */ /* 0x004ea80000004800 */
[----:B0-----:R-:W0:Y:S04]  /*7650*/  LDS R249, [R133.X4+0x1b00] ;  /* 0x001b000085f97984 */ /* 0x001e280000004800 */
        /* <DEDUP_REMOVED lines=19> */
[----:B------:R-:W-:Y:S02]  /*7790*/  FMUL.FTZ R173, R70, UR40 ;  /* 0x0000002846ad7c20 */ /* 0x000fe40008410000 */
[----:B-----5:R-:W-:Y:S01]  /*77a0*/  FFMA.FTZ R86, -R8, R183, -RZ ;  /* 0x000000b708567223 */ /* 0x020fe200000109ff */
[----:B------:R5:W-:Y:S01]  /*77b0*/  STS [R77.X4+0x2124], R84 ;  /* 0x002124544d007388 */ /* 0x000be20000004800 */
[----:B------:R-:W-:Y:S02]  /*77c0*/  FMUL.FTZ R183, R68, UR40 ;  /* 0x0000002844b77c20 */ /* 0x000fe40008410000 */
[----:B-1----:R-:W-:Y:S01]  /*77d0*/  FMUL.FTZ R154, R4, R205 ;  /* 0x000000cd049a7220 */ /* 0x002fe20000410000 */
[----:B------:R1:W-:Y:S01]  /*77e0*/  STS [R77.X4+0x210c], R156 ;  /* 0x00210c9c4d007388 */ /* 0x0003e20000004800 */
[----:B------:R-:W-:Y:S02]  /*77f0*/  FFMA.FTZ R173, R226, UR39, R173 ;  /* 0x00000027e2ad7c23 */ /* 0x000fe400080100ad */
[----:B--2---:R-:W-:Y:S01]  /*7800*/  FMUL.FTZ R108, R6, R195 ;  /* 0x000000c3066c7220 */ /* 0x004fe20000410000 */
[----:B------:R2:W-:Y:S01]  /*7810*/  STS [R77.X4+0x2160], R154 ;  /* 0x0021609a4d007388 */ /* 0x0005e20000004800 */
[----:B------:R-:W-:-:S02]  /*7820*/  FFMA.FTZ R183, R228, UR39, -R183 ;  /* 0x00000027e4b77c23 */ /* 0x000fc400080108b7 */
[----:B-----5:R-:W-:Y:S01]  /*7830*/  FFMA.FTZ R84, -R6, R197, -RZ ;  /* 0x000000c506547223 */ /* 0x020fe200000109ff */
[----:B------:R5:W-:Y:S01]  /*7840*/  STS [R77.X4+0x2144], R86 ;  /* 0x002144564d007388 */ /* 0x000be20000004800 */
[----:B-1----:R-:W-:-:S03]  /*7850*/  FMUL.FTZ R156, R8, R181 ;  /* 0x000000b5089c7220 */ /* 0x002fc60000410000 */
[----:B------:R1:W-:Y:S01]  /*7860*/  STS [R77.X4+0x2150], R108 ;  /* 0x0021506c4d007388 */ /* 0x0003e20000004800 */
[----:B--2---:R-:W-:Y:S01]  /*7870*/  LEA R154, R85, -R102, 0x1 ;  /* 0x80000066559a7211 */ /* 0x004fe200078e08ff */
[----:B------:R-:W-:Y:S02]  /*7880*/  FMUL.FTZ R85, R226, UR40 ;  /* 0x00000028e2557c20 */ /* 0x000fe40008410000 */
[----:B------:R2:W-:Y:S01]  /*7890*/  STS [R77.X4+0x2154], R84 ;  /* 0x002154544d007388 */ /* 0x0005e20000004800 */
[----:B-----5:R-:W-:Y:S01]  /*78a0*/  FFMA.FTZ R86, -R4, R207, -RZ ;  /* 0x000000cf04567223 */ /* 0x020fe200000109ff */
[----:B------:R-:W-:Y:S01]  /*78b0*/  ISETP.GE.AND P0, PT, R154, 0x1, PT ;  /* 0x000000019a00780c */ /* 0x000fe20003f06270 */
[----:B------:R-:W-:Y:S01]  /*78c0*/  FFMA.FTZ R162, R70, UR39, -R85 ;  /* 0x0000002746a27c23 */ /* 0x000fe20008010855 */
[----:B------:R-:W-:Y:S01]  /*78d0*/  STS [R77.X4+0x2110], R218 ;  /* 0x002110da4d007388 */ /* 0x000fe20000004800 */
[C---:B-1----:R-:W-:Y:S02]  /*78e0*/  FMUL.FTZ R108, R2.reuse, R211 ;  /* 0x000000d3026c7220 */ /* 0x042fe40000410000 */
[----:B------:R-:W-:Y:S01]  /*78f0*/  FMUL.FTZ R70, R69, UR40 ;  /* 0x0000002845467c20 */ /* 0x000fe20008410000 */
[----:B------:R-:W-:Y:S01]  /*7900*/  STS [R77.X4+0x2118], R166 ;  /* 0x002118a64d007388 */ /* 0x000fe20000004800 */
[----:B--2---:R-:W-:-:S02]  /*7910*/  FFMA.FTZ R84, -R2, R213, -RZ ;  /* 0x000000d502547223 */ /* 0x004fc400000109ff */
[----:B------:R-:W-:Y:S01]  /*7920*/  FFMA.FTZ R181, R227, UR39, R70 ;  /* 0x00000027e3b57c23 */ /* 0x000fe20008010046 */
[----:B------:R-:W-:Y:S01]  /*7930*/  STS [R77.X4+0x211c], R168 ;  /* 0x00211ca84d007388 */ /* 0x000fe20000004800 */
[----:B------:R-:W-:Y:S02]  /*7940*/  FMUL.FTZ R85, R228, UR40 ;  /* 0x00000028e4557c20 */ /* 0x000fe40008410000 */
[----:B------:R-:W-:Y:S01]  /*7950*/  FMUL.FTZ R70, R232, UR40 ;  /* 0x00000028e8467c20 */ /* 0x000fe20008410000 */
[----:B------:R-:W-:Y:S03]  /*7960*/  STS [R77.X4+0x2120], R220 ;  /* 0x002120dc4d007388 */ /* 0x000fe60000004800 */
[----:B------:R-:W-:Y:S01]  /*7970*/  FFMA.FTZ R171, R231, UR39, -R70 ;  /* 0x00000027e7ab7c23 */ /* 0x000fe20008010846 */
[----:B------:R1:W-:Y:S01]  /*7980*/  STS [R77.X4+0x2128], R178 ;  /* 0x002128b24d007388 */ /* 0x0003e20000004800 */
[----:B------:R-:W-:-:S03]  /*7990*/  FMUL.FTZ R70, R236, UR40 ;  /* 0x00000028ec467c20 */ /* 0x000fc60008410000 */
[----:B------:R2:W-:Y:S01]  /*79a0*/  STS [R77.X4+0x212c], R176 ;  /* 0x00212cb04d007388 */ /* 0x0005e20000004800 */
[----:B------:R-:W-:-:S03]  /*79b0*/  FFMA.FTZ R70, R235, UR39, R70 ;  /* 0x00000027eb467c23 */ /* 0x000fc60008010046 */
[----:B------:R-:W-:Y:S01]  /*79c0*/  STS [R77.X4+0x2138], R192 ;  /* 0x002138c04d007388 */ /* 0x000fe20000004800 */
[----:B-1----:R-:W-:-:S03]  /*79d0*/  FFMA.FTZ R178, R68, UR39, R85 ;  /* 0x0000002744b27c23 */ /* 0x002fc60008010055 */
[----:B------:R-:W-:Y:S01]  /*79e0*/  STS [R77.X4+0x213c], R190 ;  /* 0x00213cbe4d007388 */ /* 0x000fe20000004800 */
[C---:B------:R-:W-:Y:S02]  /*79f0*/  FMUL.FTZ R85, R229.reuse, UR40 ;  /* 0x00000028e5557c20 */ /* 0x040fe40008410000 */
[C---:B--2---:R-:W-:Y:S01]  /*7a00*/  FMUL.FTZ R176, R230.reuse, UR40 ;  /* 0x00000028e6b07c20 */ /* 0x044fe20008410000 */
[----:B------:R1:W-:Y:S01]  /*7a10*/  STS [R77.X4+0x2140], R156 ;  /* 0x0021409c4d007388 */ /* 0x0003e20000004800 */
[----:B------:R-:W-:Y:S02]  /*7a20*/  FFMA.FTZ R168, R230, UR39, R85 ;  /* 0x00000027e6a87c23 */ /* 0x000fe40008010055 */
[----:B------:R-:W-:Y:S01]  /*7a30*/  FFMA.FTZ R176, R229, UR39, -R176 ;  /* 0x00000027e5b07c23 */ /* 0x000fe200080108b0 */
[----:B------:R2:W-:Y:S04]  /*7a40*/  STS [R77.X4+0x2148], R186 ;  /* 0x002148ba4d007388 */ /* 0x0005e80000004800 */
[----:B------:R-:W-:Y:S01]  /*7a50*/  STS [R77.X4+0x214c], R188 ;  /* 0x00214cbc4d007388 */ /* 0x000fe20000004800 */
[----:B-1----:R-:W-:-:S03]  /*7a60*/  FMUL.FTZ R156, R234, UR40 ;  /* 0x00000028ea9c7c20 */ /* 0x002fc60008410000 */
[----:B------:R-:W-:Y:S01]  /*7a70*/  STS [R77.X4+0x2158], R202 ;  /* 0x002158ca4d007388 */ /* 0x000fe20000004800 */
[----:B--2---:R-:W-:-:S03]  /*7a80*/  FMUL.FTZ R186, R227, UR40 ;  /* 0x00000028e3ba7c20 */ /* 0x004fc60008410000 */
[----:B------:R-:W-:Y:S01]  /*7a90*/  STS [R77.X4+0x215c], R204 ;  /* 0x00215ccc4d007388 */ /* 0x000fe20000004800 */
[----:B------:R-:W-:Y:S02]  /*7aa0*/  FFMA.FTZ R156, R233, UR39, R156 ;  /* 0x00000027e99c7c23 */ /* 0x000fe4000801009c */
[----:B------:R-:W-:Y:S01]  /*7ab0*/  FFMA.FTZ R186, R69, UR39, -R186 ;  /* 0x0000002745ba7c23 */ /* 0x000fe200080108ba */
[----:B------:R-:W-:Y:S04]  /*7ac0*/  STS [R77.X4+0x2164], R86 ;  /* 0x002164564d007388 */ /* 0x000fe80000004800 */
[----:B------:R-:W-:Y:S04]  /*7ad0*/  STS [R77.X4+0x2168], R208 ;  /* 0x002168d04d007388 */ /* 0x000fe80000004800 */
[----:B------:R-:W-:Y:S04]  /*7ae0*/  STS [R77.X4+0x216c], R210 ;  /* 0x00216cd24d007388 */ /* 0x000fe80000004800 */
[----:B------:R-:W-:Y:S04]  /*7af0*/  STS [R77.X4+0x2170], R108 ;  /* 0x0021706c4d007388 */ /* 0x000fe80000004800 */
        /* <DEDUP_REMOVED lines=9> */
[----:B0--34-:R-:W-:Y:S01]  /*7b90*/  ULDC.64 UR36, c[0x0][0x2b8] ;  /* 0x0000ae0000247ab9 */ /* 0x019fe20000000a00 */
[----:B------:R0:W1:Y:S01]  /*7ba0*/  LDS R185, [R83.X4+0x2100] ;  /* 0x0021000053b97984 */ /* 0x0000620000004800 */
[----:B------:R-:W-:Y:S01]  /*7bb0*/  USHF.R.U64 UR44, UR36, 0x1, UR37 ;  /* 0x00000001242c7899 */ /* 0x000fe20008001225 */
[----:B------:R-:W-:Y:S01]  /*7bc0*/  MOV R87, UR7 ;  /* 0x0000000700577c02 */ /* 0x000fe20008000f00 */
[----:B------:R-:W-:-:S02]  /*7bd0*/  USHF.R.U32.HI UR49, URZ, 0x1, UR37 ;  /* 0x000000013f317899 */ /* 0x000fc40008011625 */
[----:B------:R-:W-:Y:S02]  /*7be0*/  ULDC.64 UR34, c[0x0][0x298] ;  /* 0x0000a60000227ab9 */ /* 0x000fe40000000a00 */
[----:B------:R-:W-:Y:S01]  /*7bf0*/  ULDC.64 UR36, c[0x0][0x2a0] ;  /* 0x0000a80000247ab9 */ /* 0x000fe20000000a00 */
[----:B0-----:R-:W-:Y:S01]  /*7c00*/  MOV R83, UR7 ;  /* 0x0000000700537c02 */ /* 0x001fe20008000f00 */
[----:B------:R-:W-:Y:S02]  /*7c10*/  UIMAD UR38, UR15, UR36, URZ ;  /* 0x000000240f2672a4 */ /* 0x000fe4000f8e023f */
[----:B------:R-:W-:Y:S02]  /*7c20*/  USHF.R.U64 UR45, UR34, 0x1, UR35 ;  /* 0x00000001222d7899 */ /* 0x000fe40008001223 */
[----:B------:R-:W-:Y:S02]  /*7c30*/  USHF.R.U32.HI UR48, URZ, 0x1, UR35 ;  /* 0x000000013f307899 */ /* 0x000fe40008011623 */
[----:B------:R-:W-:-:S02]  /*7c40*/  UIMAD UR50, UR14, UR37, UR38 ;  /* 0x000000250e3272a4 */ /* 0x000fc4000f8e0226 */
[----:B------:R-:W-:Y:S02]  /*7c50*/  ULDC.64 UR34, c[0x0][0x2b0] ;  /* 0x0000ac0000227ab9 */ /* 0x000fe40000000a00 */
[----:B------:R-:W-:Y:S02]  /*7c60*/  UIMAD UR34, UR43, UR34, URZ ;  /* 0x000000222b2272a4 */ /* 0x000fe4000f8e023f */
[----:B------:R-:W-:Y:S02]  /*7c70*/  ULDC.64 UR38, c[0x0][0x2c0] ;  /* 0x0000b00000267ab9 */ /* 0x000fe40000000a00 */
[----:B------:R-:W-:Y:S02]  /*7c80*/  UIMAD UR51, UR15, UR38, URZ ;  /* 0x000000260f3372a4 */ /* 0x000fe4000f8e023f */
[----:B------:R-:W-:Y:S02]  /*7c90*/  ULEA UR52, UR16, 0xfffffc00, 0xa ;  /* 0xfffffc0010347891 */ /* 0x000fe4000f8e503f */
[----:B------:R-:W-:-:S02]  /*7ca0*/  UIMAD UR46, UR7, UR35, UR34 ;  /* 0x00000023072e72a4 */ /* 0x000fc4000f8e0222 */
[----:B------:R-:W-:Y:S02]  /*7cb0*/  UIMAD.WIDE.U32 UR34, UR14, UR36, URZ ;  /* 0x000000240e2272a5 */ /* 0x000fe4000f8e003f */
[----:B------:R-:W-:Y:S01]  /*7cc0*/  UIMAD.WIDE.U32 UR40, UR14, UR38, URZ ;  /* 0x000000260e2872a5 */ /* 0x000fe2000f8e003f */
[----:B------:R-:W-:Y:S01]  /*7cd0*/  IADD3 R84, P0, R102, UR52, RZ ;  /* 0x0000003466547c10 */ /* 0x000fe2000ff1e0ff */
[----:B------:R-:W-:Y:S01]  /*7ce0*/  ULDC.64 UR36, c[0x0][0x2d0] ;  /* 0x0000b40000247ab9 */ /* 0x000fe20000000a00 */
[----:B------:R-:W-:Y:S01]  /*7cf0*/  MOV R82, UR52 ;  /* 0x0000003400527c02 */ /* 0x000fe20008000f00 */
[----:B------:R-:W-:Y:S02]  /*7d00*/  UIMAD UR51, UR14, UR39, UR51 ;  /* 0x000000270e3372a4 */ /* 0x000fe4000f8e0233 */
[----:B------:R-:W-:Y:S01]  /*7d10*/  UIMAD UR36, UR43, UR36, URZ ;  /* 0x000000242b2472a4 */ /* 0x000fe2000f8e023f */
[----:B------:R-:W-:Y:S01]  /*7d20*/  LEA.HI.X.SX32 R85, R82, RZ, 0x1, P0 ;  /* 0x000000ff52557211 */ /* 0x000fe200000f0eff */
[----:B------:R-:W-:-:S02]  /*7d30*/  UIMAD UR48, UR48, UR12, URZ ;  /* 0x0000000c303072a4 */ /* 0x000fc4000f8e023f */
[----:B------:R-:W-:Y:S02]  /*7d40*/  UIADD3 UR35, UR35, UR50, URZ ;  /* 0x0000003223237290 */ /* 0x000fe4000fffe03f */
[----:B------:R-:W-:Y:S01]  /*7d50*/  UIMAD UR49, UR49, UR12, URZ ;  /* 0x0000000c313172a4 */ /* 0x000fe2000f8e023f */
[--C-:B------:R-:W-:Y:S01]  /*7d60*/  IMAD.WIDE.U32 R82, R83, c[0x0][0x2b0], R84.reuse ;  /* 0x0000ac0053527a25 */ /* 0x100fe200078e0054 */
        /* <DEDUP_REMOVED lines=23> */
.L_x_10662:
[----:B0--34-:R-:W-:Y:S05]  /*7ee0*/  BSYNC B0 ;  /* 0x0000000000007941 */ /* 0x019fea0003800000 */
.L_x_10661:
        /* <DEDUP_REMOVED lines=20> */
[----:B------:R-:W-:-:S02]  /*8030*/  UIMAD UR44, UR15, UR36, URZ ;  /* 0x000000240f2c72a4 */ /* 0x000fc4000f8e023f */
[----:B------:R-:W-:Y:S02]  /*8040*/  UIADD3 UR39, UR43, UR39, URZ ;  /* 0x000000272b277290 */ /* 0x000fe4000fffe03f */
[----:B------:R-:W-:Y:S02]  /*8050*/  UIADD3 UR41, UR46, UR41, URZ ;  /* 0x000000292e297290 */ /* 0x000fe4000fffe03f */
[----:B------:R-:W-:Y:S02]  /*8060*/  ULDC.64 UR34, c[0x0][0x2c0] ;  /* 0x0000b00000227ab9 */ /* 0x000fe40000000a00 */
[----:B------:R-:W-:Y:S02]  /*8070*/  UIMAD UR44, UR14, UR37, UR44 ;  /* 0x000000250e2c72a4 */ /* 0x000fe4000f8e022c */
[----:B------:R-:W-:Y:S02]  /*8080*/  UIMAD UR43, UR15, UR34, URZ ;  /* 0x000000220f2b72a4 */ /* 0x000fe4000f8e023f */
[----:B------:R-:W-:-:S02]  /*8090*/  UIMAD.WIDE.U32 UR36, UR14, UR36, UR38 ;  /* 0x000000240e2472a5 */ /* 0x000fc4000f8e0026 */
[----:B------:R-:W-:Y:S02]  /*80a0*/  UIMAD.WIDE.U32 UR40, UR14, UR34, UR40 ;  /* 0x000000220e2872a5 */ /* 0x000fe4000f8e0028 */
[----:B------:R-:W-:Y:S02]  /*80b0*/  ULDC.64 UR38, c[0x0][0x320] ;  /* 0x0000c80000267ab9 */ /* 0x000fe40000000a00 */
[----:B------:R-:W-:Y:S02]  /*80c0*/  UIMAD UR45, UR14, UR35, UR43 ;  /* 0x000000230e2d72a4 */ /* 0x000fe4000f8e022b */
[----:B------:R-:W-:Y:S02]  /*80d0*/  UIADD3 UR44, UR44, UR37, URZ ;  /* 0x000000252c2c7290 */ /* 0x000fe4000fffe03f */
[----:B------:R-:W-:Y:S02]  /*80e0*/  ULDC.64 UR34, c[0x0][0x318] ;  /* 0x0000c60000227ab9 */ /* 0x000fe40000000a00 */
[----:B------:R-:W-:-:S02]  /*80f0*/  ULEA UR37, UP1, UR40, UR38, 0x3 ;  /* 0x0000002628257291 */ /* 0x000fc4000f82183f */
        /* <DEDUP_REMOVED lines=27> */
[----:B------:R-:W-:-:S04]  /*82b0*/  IADD3 R85, R85, UR34, RZ ;  /* 0x0000002255557c10 */ /* 0x000fc8000fffe0ff */
[----:B------:R-:W-:Y:S01]  /*82c0*/  IADD3 R83, R83, UR36, RZ ;  /* 0x0000002453537c10 */ /* 0x000fe2000fffe0ff */
[----:B------:R-:W-:Y:S05]  /*82d0*/  @!P0 BRA `(.L_x_10664) ;  /* 0x0000002000008947 */ /* 0x000fea0003800000 */
[----:B0-----:R0:W-:Y:S04]  /*82e0*/  RED.E.ADD.F32.FTZ.RN.STRONG.GPU [R84.64+-0xf80], R79 ;  /* 0xfff0804f5400798e */ /* 0x0011e8000c10e79a */
[----:B------:R0:W-:Y:S02]  /*82f0*/  RED.E.ADD.F32.FTZ.RN.STRONG.GPU [R82.64+-0xf80], R177 ;  /* 0xfff080b15200798e */ /* 0x0001e4000c10e79a */
.L_x_10664:
[----:B0-----:R-:W-:Y:S05]  /*8300*/  BSYNC B0 ;  /* 0x0000000000007941 */ /* 0x001fea0003800000 */
.L_x_10663:
[----:B------:R-:W0:Y:S01]  /*8310*/  LDS R175, [R175.X4+0x2200] ;  /* 0x00220000afaf7984 */ /* 0x000e220000004800 */
[----:B------:R-:W-:Y:S01]  /*8320*/  BSSY B0, `(.L_x_10665) ;  /* 0x0000004000007945 */ /* 0x000fe20003800000 */
[----:B------:R-:W-:Y:S05]  /*8330*/  @!P1 BRA `(.L_x_10666) ;  /* 0x0000002000009947 */ /* 0x000fea0003800000 */
[----:B------:R1:W-:Y:S04]  /*8340*/  RED.E.ADD.F32.FTZ.RN.STRONG.GPU [R84.64+-0xf00], R131 ;  /* 0xfff100835400798e */ /* 0x0003e8000c10e79a */
[----:B0-----:R1:W-:Y:S02]  /*8350*/  RED.E.ADD.F32.FTZ.RN.STRONG.GPU [R82.64+-0xf00], R175 ;  /* 0xfff100af5200798e */ /* 0x0013e4000c10e79a */
.L_x_10666:
[----:B------:R-:W-:Y:S05]  /*8360*/  BSYNC B0 ;  /* 0x0000000000007941 */ /* 0x000fea0003800000 */
.L_x_10665:
[----:B------:R2:W3:Y:S01]  /*8370*/  LDS R73, [R174.X4+0x2280] ;  /* 0x00228000ae497984 */ /* 0x0004e20000004800 */
[----:B------:R-:W-:Y:S01]  /*8380*/  BSSY B0, `(.L_x_10667) ;  /* 0x0000004000007945 */ /* 0x000fe20003800000 */
[----:B------:R-:W-:Y:S05]  /*8390*/  @!P2 BRA `(.L_x_10668) ;  /* 0x000000200000a947 */ /* 0x000fea0003800000 */
[----:B------:R4:W-:Y:S04]  /*83a0*/  RED.E.ADD.F32.FTZ.RN.STRONG.GPU [R84.64+-0xe80], R179 ;  /* 0xfff180b35400798e */ /* 0x0009e8000c10e79a */
[----:B---3--:R4:W-:Y:S02]  /*83b0*/  RED.E.ADD.F32.FTZ.RN.STRONG.GPU [R82.64+-0xe80], R73 ;  /* 0xfff180495200798e */ /* 0x0089e4000c10e79a */
.L_x_10668:
[----:B------:R-:W-:Y:S05]  /*83c0*/  BSYNC B0 ;  /* 0x0000000000007941 */ /* 0x000fea0003800000 */
.L_x_10667:
        /* <DEDUP_REMOVED lines=12> */
.L_x_10670:
[----:B---3--:R-:W-:Y:S05]  /*8490*/  BSYNC B0 ;  /* 0x0000000000007941 */ /* 0x008fea0003800000 */
.L_x_10669:
[----:B----4-:R3:W4:Y:S01]  /*84a0*/  LDS R73, [R170.X4+0x2380] ;  /* 0x00238000aa497984 */ /* 0x0107220000004800 */
[----:B------:R-:W-:Y:S01]  /*84b0*/  BSSY B0, `(.L_x_10671) ;  /* 0x0000004000007945 */ /* 0x000fe20003800000 */
[----:B------:R-:W-:Y:S05]  /*84c0*/  @!P0 BRA `(.L_x_10672) ;  /* 0x0000002000008947 */ /* 0x000fea0003800000 */
[----:B------:R1:W-:Y:S04]  /*84d0*/  RED.E.ADD.F32.FTZ.RN.STRONG.GPU [R84.64+-0xd80], R191 ;  /* 0xfff280bf5400798e */ /* 0x0003e8000c10e79a */
[----:B----4-:R1:W-:Y:S02]  /*84e0*/  RED.E.ADD.F32.FTZ.RN.STRONG.GPU [R82.64+-0xd80], R73 ;  /* 0xfff280495200798e */ /* 0x0103e4000c10e79a */
.L_x_10672:
[----:B------:R-:W-:Y:S05]  /*84f0*/  BSYNC B0 ;  /* 0x0000000000007941 */ /* 0x000fea0003800000 */
.L_x_10671:
[----:B------:R-:W1:Y:S01]  /*8500*/  LDS R169, [R169.X4+0x2400] ;  /* 0x00240000a9a97984 */ /* 0x000e620000004800 */
[----:B------:R-:W-:Y:S01]  /*8510*/  BSSY B0, `(.L_x_10673) ;  /* 0x0000004000007945 */ /* 0x000fe20003800000 */
[----:B------:R-:W-:Y:S05]  /*8520*/  @!P1 BRA `(.L_x_10674) ;  /* 0x0000002000009947 */ /* 0x000fea0003800000 */
[----:B------:R2:W-:Y:S04]  /*8530*/  RED.E.ADD.F32.FTZ.RN.STRONG.GPU [R84.64+-0xd00], R193 ;  /* 0xfff300c15400798e */ /* 0x0005e8000c10e79a */
[----:B-1----:R2:W-:Y:S02]  /*8540*/  RED.E.ADD.F32.FTZ.RN.STRONG.GPU [R82.64+-0xd00], R169 ;  /* 0xfff300a95200798e */ /* 0x0025e4000c10e79a */
.L_x_10674:
[----:B------:R-:W-:Y:S05]  /*8550*/  BSYNC B0 ;  /* 0x0000000000007941 */ /* 0x000fea0003800000 */
.L_x_10673:
[----:B------:R-:W2:Y:S01]  /*8560*/  LDS R167, [R167.X4+0x2480] ;  /* 0x00248000a7a77984 */ /* 0x000ea20000004800 */
[----:B------:R-:W-:Y:S01]  /*8570*/  BSSY B0, `(.L_x_10675) ;  /* 0x0000004000007945 */ /* 0x000fe20003800000 */
[----:B------:R-:W-:Y:S05]  /*8580*/  @!P2 BRA `(.L_x_10676) ;  /* 0x000000200000a947 */ /* 0x000fea0003800000 */
[----:B------:R3:W-:Y:S04]  /*8590*/  RED.E.ADD.F32.FTZ.RN.STRONG.GPU [R84.64+-0xc80], R199 ;  /* 0xfff380c75400798e */ /* 0x0007e8000c10e79a */
[----:B--2---:R3:W-:Y:S02]  /*85a0*/  RED.E.ADD.F32.FTZ.RN.STRONG.GPU [R82.64+-0xc80], R167 ;  /* 0xfff380a75200798e */ /* 0x0047e4000c10e79a */
.L_x_10676:
[----:B------:R-:W-:Y:S05]  /*85b0*/  BSYNC B0 ;  /* 0x0000000000007941 */ /* 0x000fea0003800000 */
.L_x_10675:
[----:B-1--4-:R1:W4:Y:S01]  /*85c0*/  LDS R73, [R164.X4+0x2500] ;  /* 0x00250000a4497984 */ /* 0x0123220000004800 */
[----:B------:R-:W-:Y:S01]  /*85d0*/  BSSY B0, `(.L_x_10677) ;  /* 0x0000004000007945 */ /* 0x000fe20003800000 */
[----:B------:R-:W-:Y:S05]  /*85e0*/  @!P3 BRA `(.L_x_10678) ;  /* 0x000000200000b947 */ /* 0x000fea0003800000 */
[----:B------:R1:W-:Y:S04]  /*85f0*/  RED.E.ADD.F32.FTZ.RN.STRONG.GPU [R84.64+-0xc00], R201 ;  /* 0xfff400c95400798e */ /* 0x0003e8000c10e79a */
[----:B----4-:R1:W-:Y:S02]  /*8600*/  RED.E.ADD.F32.FTZ.RN.STRONG.GPU [R82.64+-0xc00], R73 ;  /* 0xfff400495200798e */ /* 0x0103e4000c10e79a */
.L_x_10678:
[----:B------:R-:W-:Y:S05]  /*8610*/  BSYNC B0 ;  /* 0x0000000000007941 */ /* 0x000fea0003800000 */
.L_x_10677:
[----:B------:R-:W1:Y:S01]  /*8620*/  LDS R159, [R159.X4+0x2580] ;  /* 0x002580009f9f7984 */ /* 0x000e620000004800 */
[----:B------:R-:W-:Y:S01]  /*8630*/  BSSY B0, `(.L_x_10679) ;  /* 0x0000004000007945 */ /* 0x000fe20003800000 */
[----:B------:R-:W-:Y:S05]  /*8640*/  @!P4 BRA `(.L_x_10680) ;  /* 0x000000200000c947 */ /* 0x000fea0003800000 */
[----:B------:R3:W-:Y:S04]  /*8650*/  RED.E.ADD.F32.FTZ.RN.STRONG.GPU [R84.64+-0xb80], R203 ;  /* 0xfff480cb5400798e */ /* 0x0007e8000c10e79a */
[----:B-1----:R3:W-:Y:S02]  /*8660*/  RED.E.ADD.F32.FTZ.RN.STRONG.GPU [R82.64+-0xb80], R159 ;  /* 0xfff4809f5200798e */ /* 0x0027e4000c10e79a */
.L_x_10680:
[----:B------:R-:W-:Y:S05]  /*8670*/  BSYNC B0 ;  /* 0x0000000000007941 */ /* 0x000fea0003800000 */
.L_x_10679:
[----:B-1--4-:R1:W4:Y:S01]  /*8680*/  LDS R73, [R158.X4+0x2600] ;  /* 0x002600009e497984 */ /* 0x0123220000004800 */
[----:B------:R-:W-:Y:S01]  /*8690*/  BSSY B0, `(.L_x_10681) ;  /* 0x0000004000007945 */ /* 0x000fe20003800000 */
[----:B------:R-:W-:Y:S05]  /*86a0*/  @!P5 BRA `(.L_x_10682) ;  /* 0x000000200000d947 */ /* 0x000fea0003800000 */
[----:B------:R1:W-:Y:S04]  /*86b0*/  RED.E.ADD.F32.FTZ.RN.STRONG.GPU [R84.64+-0xb00], R209 ;  /* 0xfff500d15400798e */ /* 0x0003e8000c10e79a */
[----:B----4-:R1:W-:Y:S02]  /*86c0*/  RED.E.ADD.F32.FTZ.RN.STRONG.GPU [R82.64+-0xb00], R73 ;  /* 0xfff500495200798e */ /* 0x0103e4000c10e79a */
.L_x_10682:
[----:B------:R-:W-:Y:S05]  /*86d0*/  BSYNC B0 ;  /* 0x0000000000007941 */ /* 0x000fea0003800000 */
.L_x_10681:
[----:B-1--4-:R1:W4:Y:S01]  /*86e0*/  LDS R73, [R150.X4+0x2680] ;  /* 0x0026800096497984 */ /* 0x0123220000004800 */
        /* <DEDUP_REMOVED lines=10> */
[----:B----4-:R1:W-:Y:S02]  /*8790*/  RED.E.ADD.F32.FTZ.RN.STRONG.GPU [R82.64+-0xa80], R73 ;  /* 0xfff580495200798e */ /* 0x0103e4000c10e79a */
.L_x_10684:
[----:B-1----:R-:W-:Y:S05]  /*87a0*/  BSYNC B0 ;  /* 0x0000000000007941 */ /* 0x002fea0003800000 */
.L_x_10683:
[----:B------:R-:W1:Y:S01]  /*87b0*/  LDS R147, [R147.X4+0x2700] ;  /* 0x0027000093937984 */ /* 0x000e620000004800 */
[----:B------:R-:W-:Y:S01]  /*87c0*/  BSSY B0, `(.L_x_10685) ;  /* 0x0000004000007945 */ /* 0x000fe20003800000 */
[----:B------:R-:W-:Y:S05]  /*87d0*/  @!P0 BRA `(.L_x_10686) ;  /* 0x0000002000008947 */ /* 0x000fea0003800000 */
[----:B------:R3:W-:Y:S04]  /*87e0*/  RED.E.ADD.F32.FTZ.RN.STRONG.GPU [R84.64+-0xa00], R221 ;  /* 0xfff600dd5400798e */ /* 0x0007e8000c10e79a */
[----:B-1----:R3:W-:Y:S02]  /*87f0*/  RED.E.ADD.F32.FTZ.RN.STRONG.GPU [R82.64+-0xa00], R147 ;  /* 0xfff600935200798e */ /* 0x0027e4000c10e79a */
.L_x_10686:
[----:B------:R-:W-:Y:S05]  /*8800*/  BSYNC B0 ;  /* 0x0000000000007941 */ /* 0x000fea0003800000 */
.L_x_10685:
[----:B----4-:R4:W3:Y:S01]  /*8810*/  LDS R73, [R146.X4+0x2780] ;  /* 0x0027800092497984 */ /* 0x0108e20000004800 */
[----:B------:R-:W-:Y:S01]  /*8820*/  BSSY B0, `(.L_x_10687) ;  /* 0x0000004000007945 */ /* 0x000fe20003800000 */
[----:B------:R-:W-:Y:S05]  /*8830*/  @!P1 BRA `(.L_x_10688) ;  /* 0x0000002000009947 */ /* 0x000fea0003800000 */
[----:B------:R4:W-:Y:S04]  /*8840*/  RED.E.ADD.F32.FTZ.RN.STRONG.GPU [R84.64+-0x980], R223 ;  /* 0xfff680df5400798e */ /* 0x0009e8000c10e79a */
[----:B---3--:R4:W-:Y:S02]  /*8850*/  RED.E.ADD.F32.FTZ.RN.STRONG.GPU [R82.64+-0x980], R73 ;  /* 0xfff680495200798e */ /* 0x0089e4000c10e79a */
.L_x_10688:
[----:B------:R-:W-:Y:S05]  /*8860*/  BSYNC B0 ;  /* 0x0000000000007941 */ /* 0x000fea0003800000 */
.L_x_10687:
[----:B------:R-:W4:Y:S01]  /*8870*/  LDS R145, [R145.X4+0x2800] ;  /* 0x0028000091917984 */ /* 0x000f220000004800 */
[----:B------:R-:W-:Y:S01]  /*8880*/  BSSY B0, `(.L_x_10689) ;  /* 0x0000004000007945 */ /* 0x000fe20003800000 */
[----:B------:R-:W-:Y:S05]  /*8890*/  @!P2 BRA `(.L_x_10690) ;  /* 0x000000200000a947 */ /* 0x000fea0003800000 */
[----:B------:R4:W-:Y:S04]  /*88a0*/  RED.E.ADD.F32.FTZ.RN.STRONG.GPU [R84.64+-0x900], R225 ;  /* 0xfff700e15400798e */ /* 0x0009e8000c10e79a */
[----:B----4-:R4:W-:Y:S02]  /*88b0*/  RED.E.ADD.F32.FTZ.RN.STRONG.GPU [R82.64+-0x900], R145 ;  /* 0xfff700915200798e */ /* 0x0109e4000c10e79a */
.L_x_10690:
[----:B------:R-:W-:Y:S05]  /*88c0*/  BSYNC B0 ;  /* 0x0000000000007941 */ /* 0x000fea0003800000 */
.L_x_10689:
[----:B------:R-:W4:Y:S01]  /*88d0*/  LDS R143, [R143.X4+0x2880] ;  /* 0x002880008f8f7984 */ /* 0x000f220000004800 */
[----:B------:R-:W-:Y:S01]  /*88e0*/  BSSY B0, `(.L_x_10691) ;  /* 0x0000004000007945 */ /* 0x000fe20003800000 */
[----:B------:R-:W-:Y:S05]  /*88f0*/  @!P3 BRA `(.L_x_10692) ;  /* 0x000000200000b947 */ /* 0x000fea0003800000 */
[----:B------:R4:W-:Y:S04]  /*8900*/  RED.E.ADD.F32.FTZ.RN.STRONG.GPU [R84.64+-0x880], R237 ;  /* 0xfff780ed5400798e */ /* 0x0009e8000c10e79a */
[----:B----4-:R4:W-:Y:S02]  /*8910*/  RED.E.ADD.F32.FTZ.RN.STRONG.GPU [R82.64+-0x880], R143 ;  /* 0xfff7808f5200798e */ /* 0x0109e4000c10e79a */
.L_x_10692:
[----:B------:R-:W-:Y:S05]  /*8920*/  BSYNC B0 ;  /* 0x0000000000007941 */ /* 0x000fea0003800000 */
.L_x_10691:
[----:B------:R-:W4:Y:S01]  /*8930*/  LDS R215, [R215.X4+0x2900] ;  /* 0x00290000d7d77984 */ /* 0x000f220000004800 */
[----:B------:R-:W-:Y:S01]  /*8940*/  BSSY B0, `(.L_x_10693) ;  /* 0x0000004000007945 */ /* 0x000fe20003800000 */
[----:B------:R-:W-:Y:S05]  /*8950*/  @!P4 BRA `(.L_x_10694) ;  /* 0x000000200000c947 */ /* 0x000fea0003800000 */
[----:B------:R4:W-:Y:S04]  /*8960*/  RED.E.ADD.F32.FTZ.RN.STRONG.GPU [R84.64+-0x800], R239 ;  /* 0xfff800ef5400798e */ /* 0x0009e8000c10e79a */
[----:B----4-:R4:W-:Y:S02]  /*8970*/  RED.E.ADD.F32.FTZ.RN.STRONG.GPU [R82.64+-0x800], R215 ;  /* 0xfff800d75200798e */ /* 0x0109e4000c10e79a */
.L_x_10694:
[----:B------:R-:W-:Y:S05]  /*8980*/  BSYNC B0 ;  /* 0x0000000000007941 */ /* 0x000fea0003800000 */
.L_x_10693:
[----:B------:R-:W4:Y:S01]  /*8990*/  LDS R141, [R141.X4+0x2980] ;  /* 0x002980008d8d7984 */ /* 0x000f220000004800 */
[----:B------:R-:W-:Y:S01]  /*89a0*/  BSSY B0, `(.L_x_10695) ;  /* 0x0000004000007945 */ /* 0x000fe20003800000 */
[----:B------:R-:W-:Y:S05]  /*89b0*/  @!P5 BRA `(.L_x_10696) ;  /* 0x000000200000d947 */ /* 0x000fea0003800000 */
[----:B------:R4:W-:Y:S04]  /*89c0*/  RED.E.ADD.F32.FTZ.RN.STRONG.GPU [R84.64+-0x780], R241 ;  /* 0xfff880f15400798e */ /* 0x0009e8000c10e79a */
[----:B----4-:R4:W-:Y:S02]  /*89d0*/  RED.E.ADD.F32.FTZ.RN.STRONG.GPU [R82.64+-0x780], R141 ;  /* 0xfff8808d5200798e */ /* 0x0109e4000c10e79a */
.L_x_10696:
[----:B------:R-:W-:Y:S05]  /*89e0*/  BSYNC B0 ;  /* 0x0000000000007941 */ /* 0x000fea0003800000 */
.L_x_10695:
        /* <DEDUP_REMOVED lines=12> */
.L_x_10698:
[----:B------:R-:W-:Y:S05]  /*8ab0*/  BSYNC B0 ;  /* 0x0000000000007941 */ /* 0x000fea0003800000 */
.L_x_10697:
[----:B---34-:R3:W4:Y:S01]  /*8ac0*/  LDS R73, [R136.X4+0x2a80] ;  /* 0x002a800088497984 */ /* 0x0187220000004800 */
[----:B------:R-:W-:Y:S01]  /*8ad0*/  BSSY B0, `(.L_x_10699) ;  /* 0x0000004000007945 */ /* 0x000fe20003800000 */
[----:B------:R-:W-:Y:S05]  /*8ae0*/  @!P0 BRA `(.L_x_10700) ;  /* 0x0000002000008947 */ /* 0x000fea0003800000 */
[----:B------:R3:W-:Y:S04]  /*8af0*/  RED.E.ADD.F32.FTZ.RN.STRONG.GPU [R84.64+-0x680], R245 ;  /* 0xfff980f55400798e */ /* 0x0007e8000c10e79a */
[----:B----4-:R3:W-:Y:S02]  /*8b00*/  RED.E.ADD.F32.FTZ.RN.STRONG.GPU [R82.64+-0x680], R73 ;  /* 0xfff980495200798e */ /* 0x0107e4000c10e79a */
.L_x_10700:
[----:B------:R-:W-:Y:S05]  /*8b10*/  BSYNC B0 ;  /* 0x0000000000007941 */ /* 0x000fea0003800000 */
.L_x_10699:
[----:B---34-:R3:W4:Y:S01]  /*8b20*/  LDS R73, [R134.X4+0x2b00] ;  /* 0x002b000086497984 */ /* 0x0187220000004800 */
[----:B------:R-:W-:Y:S01]  /*8b30*/  BSSY B0, `(.L_x_10701) ;  /* 0x0000004000007945 */ /* 0x000fe20003800000 */
[----:B------:R-:W-:Y:S05]  /*8b40*/  @!P1 BRA `(.L_x_10702) ;  /* 0x0000002000009947 */ /* 0x000fea0003800000 */
[----:B------:R3:W-:Y:S04]  /*8b50*/  RED.E.ADD.F32.FTZ.RN.STRONG.GPU [R84.64+-0x600], R247 ;  /* 0xfffa00f75400798e */ /* 0x0007e8000c10e79a */
[----:B----4-:R3:W-:Y:S02]  /*8b60*/  RED.E.ADD.F32.FTZ.RN.STRONG.GPU [R82.64+-0x600], R73 ;  /* 0xfffa00495200798e */ /* 0x0107e4000c10e79a */
.L_x_10702:
[----:B------:R-:W-:Y:S05]  /*8b70*/  BSYNC B0 ;  /* 0x0000000000007941 */ /* 0x000fea0003800000 */
.L_x_10701:
[----:B------:R-:W3:Y:S01]  /*8b80*/  LDS R133, [R133.X4+0x2b80] ;  /* 0x002b800085857984 */ /* 0x000ee20000004800 */
[----:B------:R-:W-:Y:S01]  /*8b90*/  BSSY B0, `(.L_x_10703) ;  /* 0x0000004000007945 */ /* 0x000fe20003800000 */
[----:B------:R-:W-:Y:S05]  /*8ba0*/  @!P2 BRA `(.L_x_10704) ;  /* 0x000000200000a947 */ /* 0x000fea0003800000 */
[----:B------:R4:W-:Y:S04]  /*8bb0*/  RED.E.ADD.F32.FTZ.RN.STRONG.GPU [R84.64+-0x580], R249 ;  /* 0xfffa80f95400798e */ /* 0x0009e8000c10e79a */
[----:B---3--:R4:W-:Y:S02]  /*8bc0*/  RED.E.ADD.F32.FTZ.RN.STRONG.GPU [R82.64+-0x580], R133 ;  /* 0xfffa80855200798e */ /* 0x0089e4000c10e79a */
.L_x_10704:
[----:B------:R-:W-:Y:S05]  /*8bd0*/  BSYNC B0 ;  /* 0x0000000000007941 */ /* 0x000fea0003800000 */
.L_x_10703:
[----:B---34-:R3:W4:Y:S01]  /*8be0*/  LDS R73, [R132.X4+0x2c00] ;  /* 0x002c000084497984 */ /* 0x0187220000004800 */
[----:B------:R-:W-:Y:S01]  /*8bf0*/  BSSY B0, `(.L_x_10705) ;  /* 0x0000004000007945 */ /* 0x000fe20003800000 */
[----:B------:R-:W-:Y:S05]  /*8c00*/  @!P3 BRA `(.L_x_10706) ;  /* 0x000000200000b947 */ /* 0x000fea0003800000 */
[----:B------:R3:W-:Y:S04]  /*8c10*/  RED.E.ADD.F32.FTZ.RN.STRONG.GPU [R84.64+-0x500], R251 ;  /* 0xfffb00fb5400798e */ /* 0x0007e8000c10e79a */
[----:B----4-:R3:W-:Y:S02]  /*8c20*/  RED.E.ADD.F32.FTZ.RN.STRONG.GPU [R82.64+-0x500], R73 ;  /* 0xfffb00495200798e */ /* 0x0107e4000c10e79a */
.L_x_10706:
[----:B------:R-:W-:Y:S05]  /*8c30*/  BSYNC B0 ;  /* 0x0000000000007941 */ /* 0x000fea0003800000 */
.L_x_10705:
[----:B---34-:R3:W4:Y:S01]  /*8c40*/  LDS R73, [R130.X4+0x2c80] ;  /* 0x002c800082497984 */ /* 0x0187220000004800 */
[----:B------:R-:W-:Y:S01]  /*8c50*/  BSSY B0, `(.L_x_10707) ;  /* 0x0000004000007945 */ /* 0x000fe20003800000 */
[----:B------:R-:W-:Y:S05]  /*8c60*/  @!P4 BRA `(.L_x_10708) ;  /* 0x000000200000c947 */ /* 0x000fea0003800000 */
[----:B------:R3:W-:Y:S04]  /*8c70*/  RED.E.ADD.F32.FTZ.RN.STRONG.GPU [R84.64+-0x480], R180 ;  /* 0xfffb80b45400798e */ /* 0x0007e8000c10e79a */
[----:B----4-:R3:W-:Y:S02]  /*8c80*/  RED.E.ADD.F32.FTZ.RN.STRONG.GPU [R82.64+-0x480], R73 ;  /* 0xfffb80495200798e */ /* 0x0107e4000c10e79a */
.L_x_10708:
[----:B------:R-:W-:Y:S05]  /*8c90*/  BSYNC B0 ;  /* 0x0000000000007941 */ /* 0x000fea0003800000 */
.L_x_10707:
[----:B------:R-:W3:Y:S01]  /*8ca0*/  LDS R125, [R125.X4+0x2d00] ;  /* 0x002d00007d7d7984 */ /* 0x000ee20000004800 */
[----:B------:R-:W-:Y:S01]  /*8cb0*/  BSSY B0, `(.L_x_10709) ;  /* 0x0000004000007945 */ /* 0x000fe20003800000 */
[----:B------:R-:W-:Y:S05]  /*8cc0*/  @!P5 BRA `(.L_x_10710) ;  /* 0x000000200000d947 */ /* 0x000fea0003800000 */
[----:B------:R4:W-:Y:S04]  /*8cd0*/  RED.E.ADD.F32.FTZ.RN.STRONG.GPU [R84.64+-0x400], R182 ;  /* 0xfffc00b65400798e */ /* 0x0009e8000c10e79a */
[----:B---3--:R4:W-:Y:S02]  /*8ce0*/  RED.E.ADD.F32.FTZ.RN.STRONG.GPU [R82.64+-0x400], R125 ;  /* 0xfffc007d5200798e */ /* 0x0089e4000c10e79a */
.L_x_10710:
[----:B------:R-:W-:Y:S05]  /*8cf0*/  BSYNC B0 ;  /* 0x0000000000007941 */ /* 0x000fea0003800000 */
.L_x_10709:
        /* <DEDUP_REMOVED lines=12> */
.L_x_10712:
[----:B---3--:R-:W-:Y:S05]  /*8dc0*/  BSYNC B0 ;  /* 0x0000000000007941 */ /* 0x008fea0003800000 */
.L_x_10711:
[----:B------:R-:W3:Y:S01]  /*8dd0*/  LDS R123, [R123.X4+0x2e00] ;  /* 0x002e00007b7b7984 */ /* 0x000ee20000004800 */
[----:B------:R-:W-:Y:S01]  /*8de0*/  BSSY B0, `(.L_x_10713) ;  /* 0x0000004000007945 */ /* 0x000fe20003800000 */
[----:B------:R-:W-:Y:S05]  /*8df0*/  @!P0 BRA `(.L_x_10714) ;  /* 0x0000002000008947 */ /* 0x000fea0003800000 */
[----:B------:R4:W-:Y:S04]  /*8e00*/  RED.E.ADD.F32.FTZ.RN.STRONG.GPU [R84.64+-0x300], R194 ;  /* 0xfffd00c25400798e */ /* 0x0009e8000c10e79a */
[----:B---3--:R4:W-:Y:S02]  /*8e10*/  RED.E.ADD.F32.FTZ.RN.STRONG.GPU [R82.64+-0x300], R123 ;  /* 0xfffd007b5200798e */ /* 0x0089e4000c10e79a */
.L_x_10714:
[----:B------:R-:W-:Y:S05]  /*8e20*/  BSYNC B0 ;  /* 0x0000000000007941 */ /* 0x000fea0003800000 */
.L_x_10713:
[----:B----4-:R4:W3:Y:S01]  /*8e30*/  LDS R73, [R122.X4+0x2e80] ;  /* 0x002e80007a497984 */ /* 0x0108e20000004800 */
[----:B------:R-:W-:Y:S01]  /*8e40*/  BSSY B0, `(.L_x_10715) ;  /* 0x0000004000007945 */ /* 0x000fe20003800000 */
[----:B------:R-:W-:Y:S05]  /*8e50*/  @!P1 BRA `(.L_x_10716) ;  /* 0x0000002000009947 */ /* 0x000fea0003800000 */
[----:B------:R4:W-:Y:S04]  /*8e60*/  RED.E.ADD.F32.FTZ.RN.STRONG.GPU [R84.64+-0x280], R196 ;  /* 0xfffd80c45400798e */ /* 0x0009e8000c10e79a */
[----:B---3--:R4:W-:Y:S02]  /*8e70*/  RED.E.ADD.F32.FTZ.RN.STRONG.GPU [R82.64+-0x280], R73 ;  /* 0xfffd80495200798e */ /* 0x0089e4000c10e79a */
.L_x_10716:
[----:B------:R-:W-:Y:S05]  /*8e80*/  BSYNC B0 ;  /* 0x0000000000007941 */ /* 0x000fea0003800000 */
.L_x_10715:
[----:B------:R-:W4:Y:S01]  /*8e90*/  LDS R121, [R121.X4+0x2f00] ;  /* 0x002f000079797984 */ /* 0x000f220000004800 */
[----:B------:R-:W-:Y:S01]  /*8ea0*/  BSSY B0, `(.L_x_10717) ;  /* 0x0000004000007945 */ /* 0x000fe20003800000 */
[----:B------:R-:W-:Y:S05]  /*8eb0*/  @!P2 BRA `(.L_x_10718) ;  /* 0x000000200000a947 */ /* 0x000fea0003800000 */
[----:B------:R4:W-:Y:S04]  /*8ec0*/  RED.E.ADD.F32.FTZ.RN.STRONG.GPU [R84.64+-0x200], R198 ;  /* 0xfffe00c65400798e */ /* 0x0009e8000c10e79a */
[----:B----4-:R4:W-:Y:S02]  /*8ed0*/  RED.E.ADD.F32.FTZ.RN.STRONG.GPU [R82.64+-0x200], R121 ;  /* 0xfffe00795200798e */ /* 0x0109e4000c10e79a */
.L_x_10718:
[----:B------:R-:W-:Y:S05]  /*8ee0*/  BSYNC B0 ;  /* 0x0000000000007941 */ /* 0x000fea0003800000 */
.L_x_10717:
[----:B---34-:R3:W4:Y:S01]  /*8ef0*/  LDS R73, [R120.X4+0x2f80] ;  /* 0x002f800078497984 */ /* 0x0187220000004800 */
[----:B------:R-:W-:Y:S01]  /*8f00*/  BSSY B0, `(.L_x_10719) ;  /* 0x0000004000007945 */ /* 0x000fe20003800000 */
[----:B------:R-:W-:Y:S05]  /*8f10*/  @!P3 BRA `(.L_x_10720) ;  /* 0x000000200000b947 */ /* 0x000fea0003800000 */
[----:B------:R3:W-:Y:S04]  /*8f20*/  RED.E.ADD.F32.FTZ.RN.STRONG.GPU [R84.64+-0x180], R200 ;  /* 0xfffe80c85400798e */ /* 0x0007e8000c10e79a */
[----:B----4-:R3:W-:Y:S02]  /*8f30*/  RED.E.ADD.F32.FTZ.RN.STRONG.GPU [R82.64+-0x180], R73 ;  /* 0xfffe80495200798e */ /* 0x0107e4000c10e79a */
.L_x_10720:
[----:B------:R-:W-:Y:S05]  /*8f40*/  BSYNC B0 ;  /* 0x0000000000007941 */ /* 0x000fea0003800000 */
.L_x_10719:
[----:B------:R-:W3:Y:S01]  /*8f50*/  LDS R119, [R119.X4+0x3000] ;  /* 0x0030000077777984 */ /* 0x000ee20000004800 */
[----:B------:R-:W-:Y:S01]  /*8f60*/  BSSY B0, `(.L_x_10721) ;  /* 0x0000004000007945 */ /* 0x000fe20003800000 */
[----:B------:R-:W-:Y:S05]  /*8f70*/  @!P4 BRA `(.L_x_10722) ;  /* 0x000000200000c947 */ /* 0x000fea0003800000 */
[----:B------:R4:W-:Y:S04]  /*8f80*/  RED.E.ADD.F32.FTZ.RN.STRONG.GPU [R84.64+-0x100], R206 ;  /* 0xffff00ce5400798e */ /* 0x0009e8000c10e79a */
[----:B---3--:R4:W-:Y:S02]  /*8f90*/  RED.E.ADD.F32.FTZ.RN.STRONG.GPU [R82.64+-0x100], R119 ;  /* 0xffff00775200798e */ /* 0x0089e4000c10e79a */
.L_x_10722:
[----:B------:R-:W-:Y:S05]  /*8fa0*/  BSYNC B0 ;  /* 0x0000000000007941 */ /* 0x000fea0003800000 */
.L_x_10721:
[----:B---34-:R3:W4:Y:S01]  /*8fb0*/  LDS R73, [R118.X4+0x3080] ;  /* 0x0030800076497984 */ /* 0x0187220000004800 */
[----:B------:R-:W-:Y:S01]  /*8fc0*/  BSSY B0, `(.L_x_10723) ;  /* 0x0000004000007945 */ /* 0x000fe20003800000 */
[----:B------:R-:W-:Y:S05]  /*8fd0*/  @!P5 BRA `(.L_x_10724) ;  /* 0x000000200000d947 */ /* 0x000fea0003800000 */
[----:B------:R3:W-:Y:S04]  /*8fe0*/  RED.E.ADD.F32.FTZ.RN.STRONG.GPU [R84.64+-0x80], R212 ;  /* 0xffff80d45400798e */ /* 0x0007e8000c10e79a */
[----:B----4-:R3:W-:Y:S02]  /*8ff0*/  RED.E.ADD.F32.FTZ.RN.STRONG.GPU [R82.64+-0x80], R73 ;  /* 0xffff80495200798e */ /* 0x0107e4000c10e79a */
.L_x_10724:
[----:B------:R-:W-:Y:S05]  /*9000*/  BSYNC B0 ;  /* 0x0000000000007941 */ /* 0x000fea0003800000 */
.L_x_10723:
[----:B------:R-:W5:Y:S01]  /*9010*/  SHFL.DOWN PT, R74, R71, 0x1, 0x1f ;  /* 0x08201f00474a7f89 */ /* 0x000f6200000e0000 */
[C---:B------:R-:W-:Y:S01]  /*9020*/  ISETP.GT.AND P0, PT, R100.reuse, 0x1e, PT ;  /* 0x0000001e6400780c */ /* 0x040fe20003f04270 */
[----:B------:R-:W-:Y:S01]  /*9030*/  FFMA.FTZ R58, R165, R56, R58 ;  /* 0x00000038a53a7223 */ /* 0x000fe2000001003a */
[----:B------:R-:W-:Y:S01]  /*9040*/  ISETP.NE.AND P1, PT, R100, RZ, PT ;  /* 0x000000ff6400720c */ /* 0x000fe20003f25270 */
[----:B---34-:R-:W3:Y:S01]  /*9050*/  SHFL.DOWN PT, R73, R72, 0x1, 0x1f ;  /* 0x08201f0048497f89 */ /* 0x018ee200000e0000 */
[-C--:B------:R-:W-:Y:S01]  /*9060*/  FFMA.FTZ R33, R50, R76.reuse, R33 ;  /* 0x0000004c32217223 */ /* 0x080fe20000010021 */
[----:B------:R-:W-:Y:S01]  /*9070*/  ISETP.NE.AND P2, PT, R102, RZ, PT ;  /* 0x000000ff6600720c */ /* 0x000fe20003f45270 */
[----:B------:R-:W-:Y:S01]  /*9080*/  FFMA.FTZ R76, R217, R76, R59 ;  /* 0x0000004cd94c7223 */ /* 0x000fe2000001003b */
[----:B------:R-:W-:Y:S01]  /*9090*/  BSSY B0, `(.L_x_10725) ;  /* 0x0000058000007945 */ /* 0x000fe20003800000 */
[----:B------:R-:W-:-:S02]  /*90a0*/  FADD.FTZ R25, R58, R25 ;  /* 0x000000193a197221 */ /* 0x000fc40000010000 */
[----:B------:R-:W-:Y:S02]  /*90b0*/  FADD.FTZ R18, R57, R18 ;  /* 0x0000001239127221 */ /* 0x000fe40000010000 */
[----:B------:R-:W-:Y:S02]  /*90c0*/  FMUL.FTZ R57, R142, R228 ;  /* 0x000000e48e397220 */ /* 0x000fe40000410000 */
[----:B------:R-:W-:Y:S02]  /*90d0*/  FMUL.FTZ R183, R80, R183 ;  /* 0x000000b750b77220 */ /* 0x000fe40000410000 */
[----:B------:R-:W-:Y:S02]  /*90e0*/  FFMA.FTZ R41, R90, R56, R41 ;  /* 0x000000385a297223 */ /* 0x000fe40000010029 */
[----:B------:R-:W-:Y:S02]  /*90f0*/  FFMA.FTZ R57, R148, R68, R57 ;  /* 0x0000004494397223 */ /* 0x000fe40000010039 */
[----:B------:R-:W-:-:S02]  /*9100*/  FMUL.FTZ R56, R157, R69 ;  /* 0x000000459d387220 */ /* 0x000fc40000410000 */
[----:B------:R-:W-:Y:S02]  /*9110*/  FFMA.FTZ R178, R81, R178, R183 ;  /* 0x000000b251b27223 */ /* 0x000fe400000100b7 */
        /* <DEDUP_REMOVED lines=51> */
[----:B---3--:R-:W-:Y:S02]  /*9450*/  @!P0 FADD.FTZ R71, R71, R74 ;  /* 0x0000004a47478221 */ /* 0x008fe40000010000 */
[----:B------:R-:W-:Y:S02]  /*9460*/  FADD.FTZ R27, R56, R27 ;  /* 0x0000001b381b7221 */ /* 0x000fe40000010000 */
        /* <DEDUP_REMOVED lines=8> */
[----:B------:R-:W-:Y:S02]  /*94f0*/  FFMA.FTZ R48, R95, R235, R48 ;  /* 0x000000eb5f307223 */ /* 0x000fe40000010030 */
[----:B------:R-:W-:Y:S02]  /*9500*/  FADD.FTZ R31, R156, R31 ;  /* 0x0000001f9c1f7221 */ /* 0x000fe40000010000 */
[----:B------:R-:W-:Y:S02]  /*9510*/  FADD.FTZ R32, R57, R32 ;  /* 0x0000002039207221 */ /* 0x000fe40000010000 */
        /* <DEDUP_REMOVED lines=15> */
.L_x_10726:
[----:B---3--:R-:W-:Y:S05]  /*9610*/  BSYNC B0 ;  /* 0x0000000000007941 */ /* 0x008fea0003800000 */
.L_x_10725:
        /* <DEDUP_REMOVED lines=8> */
.L_x_10648:
        /* <DEDUP_REMOVED lines=17> */
[----:B------:R-:W-:Y:S01]  /*97b0*/  FADD.FTZ R5, R0, R31 ;  /* 0x0000001f00057221 */ /* 0x000fe20000010000 */
[----:B------:R-:W-:Y:S01]  /*97c0*/  ULDC.64 UR34, c[0x0][0x2e0] ;  /* 0x0000b80000227ab9 */ /* 0x000fe20000000a00 */
[----:B------:R-:W-:Y:S01]  /*97d0*/  F2FP.PACK_AB R32, R31, R32 ;  /* 0x000000201f20723e */ /* 0x000fe200000000ff */
[----:B------:R-:W-:Y:S01]  /*97e0*/  UIADD3 UR37, UR37, UR38, URZ ;  /* 0x0000002625257290 */ /* 0x000fe2000fffe03f */
[----:B------:R-:W-:Y:S01]  /*97f0*/  FADD.FTZ R0, R5, R30 ;  /* 0x0000001e05007221 */ /* 0x000fe20000010000 */
[----:B------:R-:W-:Y:S01]  /*9800*/  UIMAD UR38, UR11, UR34, URZ ;  /* 0x000000220b2672a4 */ /* 0x000fe2000f8e023f */
[----:B------:R-:W-:Y:S01]  /*9810*/  F2FP.PACK_AB R33, R29, R30 ;  /* 0x0000001e1d21723e */ /* 0x000fe200000000ff */
[----:B------:R-:W-:Y:S01]  /*9820*/  STS.128 [R97], R48 ;  /* 0x0000003061007388 */ /* 0x000fe20000000c00 */
[----:B------:R-:W-:Y:S01]  /*9830*/  F2FP.PACK_AB R35, R25, R26 ;  /* 0x0000001a1923723e */ /* 0x000fe200000000ff */
[----:B------:R-:W-:Y:S01]  /*9840*/  UIMAD UR38, UR10, UR35, UR38 ;  /* 0x000000230a2672a4 */ /* 0x000fe2000f8e0226 */
[----:B------:R-:W-:Y:S01]  /*9850*/  F2FP.PACK_AB R34, R27, R28 ;  /* 0x0000001c1b22723e */ /* 0x000fe200000000ff */
[----:B------:R-:W-:Y:S01]  /*9860*/  STS.128 [R97+0x10], R40 ;  /* 0x0000102861007388 */ /* 0x000fe20000000c00 */
[----:B------:R-:W-:-:S06]  /*9870*/  NOP ;  /* 0x0000000000007918 */ /* 0x000fcc0000000000 */
[----:B------:R-:W3:Y:S01]  /*9880*/  LDS.128 R8, [R100.X16] ;  /* 0x0000000064087984 */ /* 0x000ee2000000cc00 */
[----:B------:R-:W-:Y:S01]  /*9890*/  UIMAD.WIDE.U32 UR34, UR10, UR34, UR36 ;  /* 0x000000220a2272a5 */ /* 0x000fe2000f8e0024 */
[----:B------:R-:W-:Y:S01]  /*98a0*/  F2FP.PACK_AB R7, R17, R18 ;  /* 0x000000121107723e */ /* 0x000fe200000000ff */
[----:B------:R-:W-:Y:S01]  /*98b0*/  FADD.FTZ R29, R0, R29 ;  /* 0x0000001d001d7221 */ /* 0x000fe20000010000 */
[----:B------:R-:W4:Y:S01]  /*98c0*/  LDS.128 R12, [R100.X16+0x200] ;  /* 0x00020000640c7984 */ /* 0x000f22000000cc00 */
[----:B------:R-:W-:Y:S01]  /*98d0*/  ULDC.64 UR36, c[0x0][0x330] ;  /* 0x0000cc0000247ab9 */ /* 0x000fe20000000a00 */
[----:B------:R-:W-:Y:S01]  /*98e0*/  F2FP.PACK_AB R6, R19, R20 ;  /* 0x000000141306723e */ /* 0x000fe200000000ff */
[----:B------:R-:W-:Y:S01]  /*98f0*/  UIADD3 UR35, UR35, UR38, URZ ;  /* 0x0000002623237290 */ /* 0x000fe2000fffe03f */
[----:B------:R-:W-:Y:S01]  /*9900*/  F2FP.PACK_AB R5, R21, R22 ;  /* 0x000000161505723e */ /* 0x000fe200000000ff */
[----:B------:R-:W-:Y:S01]  /*9910*/  ULEA UR36, UP0, UR34, UR36, 0x1 ;  /* 0x0000002422247291 */ /* 0x000fe2000f80083f */
[----:B------:R-:W-:Y:S01]  /*9920*/  F2FP.PACK_AB R4, R23, R24 ;  /* 0x000000181704723e */ /* 0x000fe200000000ff */
[----:B------:R-:W-:Y:S01]  /*9930*/  ULDC.64 UR38, c[0x0][0x2f8] ;  /* 0x0000be0000267ab9 */ /* 0x000fe20000000a00 */
[----:B------:R-:W-:Y:S01]  /*9940*/  FADD.FTZ R28, R29, R28 ;  /* 0x0000001c1d1c7221 */ /* 0x000fe20000010000 */
[----:B------:R-:W-:-:S02]  /*9950*/  ULEA.HI.X UR37, UR34, UR37, UR35, 0x1, UP0 ;  /* 0x0000002522257291 */ /* 0x000fc400080f0c23 */
[----:B------:R-:W-:Y:S01]  /*9960*/  MOV R2, UR36 ;  /* 0x0000002400027c02 */ /* 0x000fe20008000f00 */
[----:B------:R-:W-:Y:S01]  /*9970*/  UIMAD UR34, UR13, UR38, URZ ;  /* 0x000000260d2272a4 */ /* 0x000fe2000f8e023f */
[----:B------:R-:W-:Y:S01]  /*9980*/  FADD.FTZ R27, R28, R27 ;  /* 0x0000001b1c1b7221 */ /* 0x000fe20000010000 */
[----:B------:R-:W-:Y:S01]  /*9990*/  UIADD3 UR23, UP1, UR23, -0x800, URZ ;  /* 0xfffff80017177890 */ /* 0x000fe2000ff3e03f */
[----:B------:R-:W-:Y:S01]  /*99a0*/  MOV R3, UR37 ;  /* 0x0000002500037c02 */ /* 0x000fe20008000f00 */
[----:B------:R-:W-:Y:S01]  /*99b0*/  UIMAD UR36, UR12, UR39, UR34 ;  /* 0x000000270c2472a4 */ /* 0x000fe2000f8e0222 */
[----:B------:R-:W-:Y:S01]  /*99c0*/  FADD.FTZ R26, R27, R26 ;  /* 0x0000001a1b1a7221 */ /* 0x000fe20000010000 */
[----:B------:R-:W-:Y:S02]  /*99d0*/  UIMAD.WIDE.U32 UR34, UR12, UR38, UR8 ;  /* 0x000000260c2272a5 */ /* 0x000fe4000f8e0008 */
[----:B------:R-:W-:Y:S01]  /*99e0*/  IMAD.WIDE R2, R98, 0x10, R2 ;  /* 0x0000001062027825 */ /* 0x000fe200078e0202 */
[----:B------:R-:W-:-:S02]  /*99f0*/  ULDC.64 UR8, c[0x0][0x300] ;  /* 0x0000c00000087ab9 */ /* 0x000fc40000000a00 */
[----:B------:R-:W-:Y:S01]  /*9a00*/  UIADD3 UR35, UR35, UR36, URZ ;  /* 0x0000002423237290 */ /* 0x000fe2000fffe03f */
[----:B------:R-:W-:Y:S01]  /*9a10*/  FADD.FTZ R25, R26, R25 ;  /* 0x000000191a197221 */ /* 0x000fe20000010000 */
[----:B------:R-:W-:Y:S02]  /*9a20*/  UIMAD UR36, UR11, UR8, URZ ;  /* 0x000000080b2472a4 */ /* 0x000fe4000f8e023f */
[----:B------:R-:W-:Y:S01]  /*9a30*/  UIADD3 UR25, UP2, UR25, -0x800, URZ ;  /* 0xfffff80019197890 */ /* 0x000fe2000ff5e03f */
[----:B------:R-:W-:Y:S01]  /*9a40*/  FADD.FTZ R24, R25, R24 ;  /* 0x0000001819187221 */ /* 0x000fe20000010000 */
[----:B------:R-:W-:Y:S02]  /*9a50*/  UIMAD UR36, UR10, UR9, UR36 ;  /* 0x000000090a2472a4 */ /* 0x000fe4000f8e0224 */
[----:B------:R-:W-:Y:S01]  /*9a60*/  UIMAD.WIDE.U32 UR8, UR10, UR8, UR34 ;  /* 0x000000080a0872a5 */ /* 0x000fe2000f8e0022 */
[----:B------:R-:W-:Y:S01]  /*9a70*/  FADD.FTZ R23, R24, R23 ;  /* 0x0000001718177221 */ /* 0x000fe20000010000 */
[----:B------:R-:W-:-:S02]  /*9a80*/  UIADD3 UR21, UP3, UR21, -0x400, URZ ;  /* 0xfffffc0015157890 */ /* 0x000fc4000ff7e03f */
[----:B------:R-:W-:Y:S01]  /*9a90*/  ULDC.64 UR34, c[0x0][0x340] ;  /* 0x0000d00000227ab9 */ /* 0x000fe20000000a00 */
[----:B---3--:R-:W-:Y:S01]  /*9aa0*/  STG.E.128 [R2.64], R8 ;  /* 0x0000000802007986 */ /* 0x008fe2000c101d1a */
[----:B------:R-:W-:Y:S01]  /*9ab0*/  UIADD3 UR9, UR9, UR36, URZ ;  /* 0x0000002409097290 */ /* 0x000fe2000fffe03f */
[----:B------:R-:W-:Y:S01]  /*9ac0*/  FADD.FTZ R22, R23, R22 ;  /* 0x0000001617167221 */ /* 0x000fe20000010000 */
[----:B------:R-:W-:Y:S01]  /*9ad0*/  ULEA UR34, UP0, UR8, UR34, 0x1 ;  /* 0x0000002208227291 */ /* 0x000fe2000f80083f */
[----:B----4-:R3:W-:Y:S01]  /*9ae0*/  STG.E.128 [R2.64+0x200], R12 ;  /* 0x0002000c02007986 */ /* 0x0107e2000c101d1a */
        /* <DEDUP_REMOVED lines=14> */
[----:B---3--:R-:W-:Y:S01]  /*9bd0*/  MOV R2, UR34 ;  /* 0x0000002200027c02 */ /* 0x008fe20008000f00 */
[----:B------:R-:W-:Y:S01]  /*9be0*/  UIADD3.X UR20, UR20, -0x1, URZ, UP4, !UPT ;  /* 0xffffffff14147890 */ /* 0x000fe2000a7fe43f */
[----:B------:R-:W-:Y:S01]  /*9bf0*/  MOV R3, UR35 ;  /* 0x0000002300037c02 */ /* 0x000fe20008000f00 */
[----:B------:R-:W-:Y:S01]  /*9c00*/  UIADD3.X UR18, UR18, -0x1, URZ, UP5, !UPT ;  /* 0xffffffff12127890 */ /* 0x000fe2000affe43f */
[----:B------:R-:W-:Y:S01]  /*9c10*/  FADD.FTZ R101, R18, R17 ;  /* 0x0000001112657221 */ /* 0x000fe20000010000 */
[----:B------:R-:W-:-:S02]  /*9c20*/  UMOV UR16, UR7 ;  /* 0x0000000700107c82 */ /* 0x000fc40008000000 */
[----:B------:R-:W-:Y:S01]  /*9c30*/  IMAD.WIDE R2, R98, 0x10, R2 ;  /* 0x0000001062027825 */ /* 0x000fe200078e0202 */
[----:B------:R-:W-:Y:S04]  /*9c40*/  STS.128 [R97], R32 ;  /* 0x0000002061007388 */ /* 0x000fe80000000c00 */
[----:B------:R-:W-:Y:S01]  /*9c50*/  STS.128 [R97+0x10], R4 ;  /* 0x0000100461007388 */ /* 0x000fe20000000c00 */
[----:B------:R-:W-:-:S06]  /*9c60*/  NOP ;  /* 0x0000000000007918 */ /* 0x000fcc0000000000 */
[----:B------:R-:W3:Y:S04]  /*9c70*/  LDS.128 R8, [R100.X16] ;  /* 0x0000000064087984 */ /* 0x000ee8000000cc00 */
[----:B------:R-:W4:Y:S04]  /*9c80*/  LDS.128 R36, [R100.X16+0x200] ;  /* 0x0002000064247984 */ /* 0x000f28000000cc00 */
[----:B---3--:R3:W-:Y:S04]  /*9c90*/  STG.E.128 [R2.64], R8 ;  /* 0x0000000802007986 */ /* 0x0087e8000c101d1a */
[----:B----4-:R3:W-:Y:S01]  /*9ca0*/  STG.E.128 [R2.64+0x200], R36 ;  /* 0x0002002402007986 */ /* 0x0107e2000c101d1a */
[----:B------:R-:W-:Y:S01]  /*9cb0*/  @!P0 CALL.REL.NOINC `(.L_x_10646) ;  /* 0x0000001000008944 */ /* 0x000fe20003c00000 */
[----:B------:R-:W-:Y:S05]  /*9cc0*/  BRA `(.L_x_10728) ;  /* 0xffff6e5000007947 */ /* 0x000fea000383ffff */
.L_x_10646:
[----:B------:R-:W-:Y:S02]  /*9cd0*/  ISETP.NE.U32.AND P0, PT, RZ, c[0x0][0x328], PT ;  /* 0x0000ca00ff007a0c */ /* 0x000fe40003f05070 */
[----:B------:R-:W-:-:S02]  /*9ce0*/  ISETP.NE.U32.AND P2, PT, RZ, c[0x0][0x348], PT ;  /* 0x0000d200ff007a0c */ /* 0x000fc40003f45070 */
        /* <DEDUP_REMOVED lines=8> */
[----:B---3--:R-:W3:Y:S04]  /*9d70*/  SHFL.DOWN P1, R3, R0, 0x2, 0x1f ;  /* 0x08401f0000037f89 */ /* 0x008ee80000020000 */
        /* <DEDUP_REMOVED lines=15> */
.L_x_10730:
[----:B0-----:R-:W-:Y:S05]  /*9e70*/  BSYNC B0 ;  /* 0x0000000000007941 */ /* 0x001fea0003800000 */
.L_x_10729:
[----:B------:R-:W-:Y:S01]  /*9e80*/  BSSY B0, `(.L_x_10731) ;  /* 0x000001a000007945 */ /* 0x000fe20003800000 */
[----:B------:R-:W-:Y:S05]  /*9e90*/  @!P0 BRA `(.L_x_10732) ;  /* 0x0000017000008947 */ /* 0x000fea0003800000 */
[----:B------:R-:W-:Y:S06]  /*9ea0*/  BAR.SYNC.DEFER_BLOCKING 0x0 ;  /* 0x0000000000007b1d */ /* 0x000fec0000010000 */
[----:B------:R-:W4:Y:S04]  /*9eb0*/  SHFL.DOWN P0, R0, R101, 0x1, 0x1f ;  /* 0x08201f0065007f89 */ /* 0x000f280000000000 */
[----:B------:R-:W5:Y:S04]  /*9ec0*/  S2R R6, SR_LANEID ;  /* 0x0000000000067919 */ /* 0x000f680000000000 */
[----:B------:R-:W3:Y:S01]  /*9ed0*/  S2R R7, SR_TID.X ;  /* 0x0000000000077919 */ /* 0x000ee20000002100 */
[----:B----4-:R-:W-:Y:S01]  /*9ee0*/  @P0 FADD R0, R0, R101 ;  /* 0x0000006500000221 */ /* 0x010fe20000000000 */
[----:B-----5:R-:W-:-:S04]  /*9ef0*/  ISETP.NE.AND P1, PT, R6, RZ, PT ;  /* 0x000000ff0600720c */ /* 0x020fc80003f25270 */
[----:B---3--:R-:W3:Y:S02]  /*9f00*/  SHFL.DOWN P0, R3, R0, 0x2, 0x1f ;  /* 0x08401f0000037f89 */ /* 0x008ee40000000000 */
        /* <DEDUP_REMOVED lines=16> */
.L_x_10732:
[----:B------:R-:W4:Y:S02]  /*a010*/  S2R R7, SR_TID.X ;  /* 0x0000000000077919 */ /* 0x000f240000002100 */
.L_x_10733:
[----:B0-----:R-:W-:Y:S05]  /*a020*/  BSYNC B0 ;  /* 0x0000000000007941 */ /* 0x001fea0003800000 */
.L_x_10731:
[----:B----4-:R-:W-:-:S13]  /*a030*/  ISETP.GE.AND P0, PT, R7, c[0x0][0x16c], PT ;  /* 0x00005b0007007a0c */ /* 0x010fda0003f06270 */
[----:B------:R-:W-:Y:S05]  /*a040*/  @P0 EXIT ;  /* 0x000000000000094d */ /* 0x000fea0003800000 */
[----:B------:R-:W-:Y:S02]  /*a050*/  ULDC.64 UR6, c[0x0][0x288] ;  /* 0x0000a20000067ab9 */ /* 0x000fe40000000a00 */
[----:B------:R-:W-:Y:S02]  /*a060*/  UIMAD UR11, UR11, UR6, URZ ;  /* 0x000000060b0b72a4 */ /* 0x000fe4000f8e023f */
[----:B-12---:R-:W-:Y:S02]  /*a070*/  UIMAD.WIDE.U32 UR4, UR10, UR6, URZ ;  /* 0x000000060a0472a5 */ /* 0x006fe4000f8e003f */
[----:B------:R-:W-:-:S04]  /*a080*/  UIMAD UR6, UR10, UR7, UR11 ;  /* 0x000000070a0672a4 */ /* 0x000fc8000f8e020b */
[----:B------:R-:W-:Y:S02]  /*a090*/  UIADD3 UR6, UR5, UR6, URZ ;  /* 0x0000000605067290 */ /* 0x000fe4000fffe03f */
.L_x_10734:
[----:B0--3--:R0:W1:Y:S01]  /*a0a0*/  LDS.64 R8, [R7.X8+0x56d0] ;  /* 0x0056d00007087984 */ /* 0x0090620000008a00 */
        /* <DEDUP_REMOVED lines=18> */
.L_x_10735:
        /* <DEDUP_REMOVED lines=11> */
.L_x_14716:


//--------------------- .text._Z25selective_scan_bwd_kernelI32Selective_Scan_bwd_kernel_traitsILi32ELi16ELb1ELb1ELb1ELb0ELb1EN3c104HalfENS1_7complexIfEEEEv12SSMParamsBwd --------------------------
	.section	.text._Z25selective_scan_bwd_kernelI32Selective_Scan_bwd_kernel_traitsILi32ELi16ELb1ELb1ELb1ELb0ELb1EN3c104HalfENS1_7complexIfEEEEv12SSMParamsBwd,"ax",@progbits
	.sectioninfo	@"SHI_REGISTERS=254"
	.align	128
        .global         _Z25selective_scan_bwd_kernelI32Selective_Scan_bwd_kernel_traitsILi32ELi16ELb1ELb1ELb1ELb0ELb1EN3c104HalfENS1_7complexIfEEEEv12SSMParamsBwd
        .type           _Z25selective_scan_bwd_kernelI32Selective_Scan_bwd_kernel_traitsILi32ELi16ELb1ELb1ELb1ELb0ELb1EN3c104HalfENS1_7complexIfEEEEv12SSMParamsBwd,@function
        .size           _Z25selective_scan_bwd_kernelI32Selective_Scan_bwd_kernel_traitsILi32ELi16ELb1ELb1ELb1ELb0ELb1EN3c104HalfENS1_7complexIfEEEEv12SSMParamsBwd,(.L_x_14717 - _Z25selective_scan_bwd_kernelI32Selective_Scan_bwd_kernel_traitsILi32ELi16ELb1ELb1ELb1ELb0ELb1EN3c104HalfENS1_7complexIfEEEEv12SSMParamsBwd)
        .other          _Z25selective_scan_bwd_kernelI32Selective_Scan_bwd_kernel_traitsILi32ELi16ELb1ELb1ELb1ELb0ELb1EN3c104HalfENS1_7complexIfEEEEv12SSMParamsBwd,@"STO_CUDA_ENTRY STV_DEFAULT"
_Z25selective_scan_bwd_kernelI32Selective_Scan_bwd_kernel_traitsILi32ELi16ELb1ELb1ELb1ELb0ELb1EN3c104HalfENS1_7complexIfEEEEv12SSMParamsBwd:
.text._Z25selective_scan_bwd_kernelI32Selective_Scan_bwd_kernel_traitsILi32ELi16ELb1ELb1ELb1ELb0ELb1EN3c104HalfENS1_7complexIfEEEEv12SSMParamsBwd:
        /* <DEDUP_REMOVED lines=180> */
[----:B---3--:R-:W-:-:S04]  /*0b40*/  SHF.L.U32 R99, R102, 0x1, RZ ;  /* 0x0000000166637819 */ /* 0x008fc800000006ff */
[----:B----4-:R-:W-:Y:S02]  /*0b50*/  LOP3.LUT R99, R99, 0xffffffc0, RZ, 0xc0, !PT ;  /* 0xffffffc063637812 */ /* 0x010fe400078ec0ff */
.L_x_10818:
[----:B------:R-:W-:Y:S01]  /*0b60*/  BAR.SYNC.DEFER_BLOCKING 0x0 ;  /* 0x0000000000007b1d */ /* 0x000fe20000010000 */
[----:B0--3--:R-:W-:Y:S02]  /*0b70*/  MOV R2, UR16 ;  /* 0x0000001000027c02 */ /* 0x009fe40008000f00 */
[----:B------:R-:W-:Y:S02]  /*0b80*/  MOV R3, UR17 ;  /* 0x0000001100037c02 */ /* 0x000fe40008000f00 */
[----:B------:R-:W-:Y:S02]  /*0b90*/  LOP3.LUT R98, R99, 0x1f, R102, 0xf8, !PT ;  /* 0x0000001f63627812 */ /* 0x000fe400078ef866 */
[----:B------:R-:W-:Y:S02]  /*0ba0*/  SHF.L.U32 R97, R100, 0x5, RZ ;  /* 0x0000000564617819 */ /* 0x000fe400000006ff */
[----:B------:R-:W-:Y:S01]  /*0bb0*/  MOV R12, UR18 ;  /* 0x00000012000c7c02 */ /* 0x000fe20008000f00 */
[----:B------:R-:W-:Y:S01]  /*0bc0*/  IMAD.WIDE R2, R98, 0x10, R2 ;  /* 0x0000001062027825 */ /* 0x000fe200078e0202 */
[----:B------:R-:W-:Y:S01]  /*0bd0*/  MOV R13, UR19 ;  /* 0x00000013000d7c02 */ /* 0x000fe20008000f00 */
[----:B------:R-:W-:-:S02]  /*0be0*/  ULDC UR26, c[0x0][0x174] ;  /* 0x00005d00001a7ab9 */ /* 0x000fc40000000800 */
        /* <DEDUP_REMOVED lines=47> */
[----:B------:R-:W3:Y:S04]  /*0ee0*/  LDS.128 R24, [R97+0x10] ;  /* 0x0000100061187984 */ /* 0x000ee80000000c00 */
[----:B------:R-:W-:Y:S06]  /*0ef0*/  BAR.SYNC.DEFER_BLOCKING 0x0 ;  /* 0x0000000000007b1d */ /* 0x000fec0000010000 */
[----:B------:R4:W5:Y:S04]  /*0f00*/  LDG.E.128 R36, [R2.64] ;  /* 0x0000001c02247981 */ /* 0x000968000c1e1d00 */
[----:B--2---:R4:W2:Y:S01]  /*0f10*/  LDG.E.128 R40, [R2.64+0x200] ;  /* 0x0002001c02287981 */ /* 0x0048a2000c1e1d00 */
        /* <DEDUP_REMOVED lines=12> */
[--C-:B0-----:R-:W-:Y:S01]  /*0fe0*/  HADD2.F32 R45, -RZ, R28.reuse.H0_H0 ;  /* 0x2000001cff2d7230 */ /* 0x101fe20000004100 */
[----:B------:R-:W-:Y:S01]  /*0ff0*/  MOV R48, c[0x0][0x16c] ;  /* 0x00005b0000307a02 */ /* 0x000fe20000000f00 */
[----:B------:R-:W-:Y:S01]  /*1000*/  HADD2.F32 R47, -RZ, R28.H1_H1 ;  /* 0x3000001cff2f7230 */ /* 0x000fe20000004100 */
[----:B------:R-:W-:Y:S01]  /*1010*/  MOV R3, UR37 ;  /* 0x0000002500037c02 */ /* 0x000fe20008000f00 */
[----:B------:R-:W-:Y:S01]  /*1020*/  HADD2.F32 R44, -RZ, R29.H0_H0 ;  /* 0x2000001dff2c7230 */ /* 0x000fe20000004100 */
[----:B-----5:R0:W-:Y:S03]  /*1030*/  STS.128 [R100.X16], R36 ;  /* 0x0000002464007388 */ /* 0x0201e6000000cc00 */
[----:B------:R-:W-:Y:S01]  /*1040*/  IMAD.WIDE R2, R98, 0x10, R2 ;  /* 0x0000001062027825 */ /* 0x000fe200078e0202 */
[----:B--2---:R-:W-:Y:S01]  /*1050*/  STS.128 [R100.X16+0x200], R40 ;  /* 0x0002002864007388 */ /* 0x004fe2000000cc00 */
[----:B------:R-:W-:-:S06]  /*1060*/  NOP ;  /* 0x0000000000007918 */ /* 0x000fcc0000000000 */
[----:B------:R-:W2:Y:S01]  /*1070*/  LDS.128 R32, [R97] ;  /* 0x0000000061207984 */ /* 0x000ea20000000c00 */
[----:B------:R-:W-:Y:S02]  /*1080*/  HADD2.F32 R53, -RZ, R61.H1_H1 ;  /* 0x3000003dff357230 */ /* 0x000fe40000004100 */
[----:B---3--:R-:W-:Y:S01]  /*1090*/  HADD2.F32 R54, -RZ, R24.H1_H1 ;  /* 0x30000018ff367230 */ /* 0x008fe20000004100 */
[----:B------:R-:W3:Y:S01]  /*10a0*/  LDS.128 R12, [R97+0x10] ;  /* 0x00001000610c7984 */ /* 0x000ee20000000c00 */
[----:B------:R-:W-:Y:S01]  /*10b0*/  ISETP.GE.AND P1, PT, R48, 0x1, PT ;  /* 0x000000013000780c */ /* 0x000fe20003f26270 */
[----:B------:R-:W-:Y:S01]  /*10c0*/  HADD2.F32 R49, -RZ, R30.H0_H0 ;  /* 0x2000001eff317230 */ /* 0x000fe20000004100 */
[----:B------:R-:W-:Y:S01]  /*10d0*/  ULDC.64 UR36, c[0x0][0x2e8] ;  /* 0x0000ba0000247ab9 */ /* 0x000fe20000000a00 */
[----:B------:R-:W-:Y:S01]  /*10e0*/  BAR.SYNC.DEFER_BLOCKING 0x0 ;  /* 0x0000000000007b1d */ /* 0x000fe20000010000 */
[--C-:B------:R-:W-:Y:S02]  /*10f0*/  HADD2.F32 R50, -RZ, R31.reuse.H0_H0 ;  /* 0x2000001fff327230 */ /* 0x100fe40000004100 */
[----:B------:R-:W-:-:S02]  /*1100*/  HADD2.F32 R52, -RZ, R31.H1_H1 ;  /* 0x3000001fff347230 */ /* 0x000fc40000004100 */
[----:B------:R-:W-:Y:S01]  /*1110*/  HADD2.F32 R74, -RZ, R25.H1_H1 ;  /* 0x30000019ff4a7230 */ /* 0x000fe20000004100 */
[----:B------:R-:W-:Y:S01]  /*1120*/  ULDC.64 UR8, c[0x0][0x2f0] ;  /* 0x0000bc0000087ab9 */ /* 0x000fe20000000a00 */
[----:B------:R4:W5:Y:S04]  /*1130*/  LDG.E.128 R16, [R2.64] ;  /* 0x0000001c02107981 */ /* 0x000968000c1e1d00 */
[----:B------:R4:W5:Y:S01]  /*1140*/  LDG.E.128 R20, [R2.64+0x200] ;  /* 0x0002001c02147981 */ /* 0x000962000c1e1d00 */
[----:B0-----:R-:W-:Y:S01]  /*1150*/  HADD2.F32 R39, -RZ, R60.H1_H1 ;  /* 0x3000003cff277230 */ /* 0x001fe20000004100 */
[----:B------:R-:W-:Y:S01]  /*1160*/  UIMAD UR7, UR13, UR36, URZ ;  /* 0x000000240d0772a4 */ /* 0x000fe2000f8e023f */
[----:B------:R-:W-:Y:S01]  /*1170*/  HADD2.F32 R48, -RZ, R30.H1_H1 ;  /* 0x3000001eff307230 */ /* 0x000fe20000004100 */
[----:B------:R-:W-:Y:S01]  /*1180*/  UIMAD UR27, UR11, UR8, URZ ;  /* 0x000000080b1b72a4 */ /* 0x000fe2000f8e023f */
        /* <DEDUP_REMOVED lines=23> */
[----:B------:R-:W-:Y:S01]  /*1300*/  UIMAD UR7, UR10, UR9, UR27 ;  /* 0x000000090a0772a4 */ /* 0x000fe2000f8e021b */
[--C-:B------:R-:W-:Y:S01]  /*1310*/  HADD2.F32 R31, -RZ, R62.reuse.H0_H0 ;  /* 0x2000003eff1f7230 */ /* 0x100fe20000004100 */
[----:B------:R-:W-:Y:S01]  /*1320*/  UIMAD.WIDE.U32 UR8, UR10, UR8, UR36 ;  /* 0x000000080a0872a5 */ /* 0x000fe2000f8e0024 */
[--C-:B------:R-:W-:Y:S01]  /*1330*/  HADD2.F32 R75, -RZ, R13.reuse.H0_H0 ;  /* 0x2000000dff4b7230 */ /* 0x100fe20000004100 */
[----:B------:R-:W3:Y:S01]  /*1340*/  MUFU.EX2 R33, R33 ;  /* 0x0000002100217308 */ /* 0x000ee20000000800 */
[----:B0-----:R-:W-:Y:S01]  /*1350*/  FADD.FTZ R0, R0, 1 ;  /* 0x3f80000000007421 */ /* 0x001fe20000010000 */
[----:B------:R-:W-:Y:S01]  /*1360*/  HADD2.F32 R81, -RZ, R13.H1_H1 ;  /* 0x3000000dff517230 */ /* 0x000fe20000004100 */
[----:B------:R-:W-:Y:S01]  /*1370*/  ULDC.64 UR36, c[0x0][0x338] ;  /* 0x0000ce0000247ab9 */ /* 0x000fe20000000a00 */
[----:B------:R-:W-:Y:S01]  /*1380*/  HADD2.F32 R71, -RZ, R62.H1_H1 ;  /* 0x3000003eff477230 */ /* 0x000fe20000004100 */
[----:B------:R-:W-:Y:S01]  /*1390*/  UIADD3 UR7, UR9, UR7, URZ ;  /* 0x0000000709077290 */ /* 0x000fe2000fffe03f */
[----:B------:R-:W-:Y:S01]  /*13a0*/  HADD2.F32 R87, -RZ, R64.H0_H0 ;  /* 0x20000040ff577230 */ /* 0x000fe20000004100 */
[----:B------:R-:W-:Y:S01]  /*13b0*/  ULEA UR36, UP0, UR8, UR36, 0x1 ;  /* 0x0000002408247291 */ /* 0x000fe2000f80083f */
[----:B------:R-:W0:Y:S01]  /*13c0*/  MUFU.EX2 R3, R3 ;  /* 0x0000000300037308 */ /* 0x000e220000000800 */
[----:B--2---:R-:W-:Y:S01]  /*13d0*/  FADD.FTZ R2, R32, 1 ;  /* 0x3f80000020027421 */ /* 0x004fe20000010000 */
[--C-:B------:R-:W-:Y:S01]  /*13e0*/  HADD2.F32 R93, -RZ, R14.reuse.H0_H0 ;  /* 0x2000000eff5d7230 */ /* 0x100fe20000004100 */
[----:B------:R-:W-:Y:S01]  /*13f0*/  ULEA.HI.X UR37, UR8, UR37, UR7, 0x1, UP0 ;  /* 0x0000002508257291 */ /* 0x000fe200080f0c07 */
[----:B------:R-:W-:Y:S01]  /*1400*/  HADD2.F32 R95, -RZ, R14.H1_H1 ;  /* 0x3000000eff5f7230 */ /* 0x000fe20000004100 */
[----:B------:R-:W-:Y:S01]  /*1410*/  ISETP.NE.U32.AND P0, PT, RZ, c[0x0][0x270], PT ;  /* 0x00009c00ff007a0c */ /* 0x000fe20003f05070 */
[----:B------:R-:W-:-:S02]  /*1420*/  HADD2.F32 R105, -RZ, R15.H0_H0 ;  /* 0x2000000fff697230 */ /* 0x000fc40000004100 */
[----:B------:R-:W2:Y:S01]  /*1430*/  MUFU.RCP R76, R0 ;  /* 0x00000000004c7308 */ /* 0x000ea20000001000 */
[----:B---3--:R-:W-:Y:S01]  /*1440*/  FADD.FTZ R33, R33, 1 ;  /* 0x3f80000021217421 */ /* 0x008fe20000010000 */
[----:B------:R-:W-:Y:S01]  /*1450*/  HADD2.F32 R107, -RZ, R15.H1_H1 ;  /* 0x3000000fff6b7230 */ /* 0x000fe20000004100 */
[----:B------:R-:W-:Y:S01]  /*1460*/  FMUL.FTZ R15, R93, -1.4426950216293334961 ;  /* 0xbfb8aa3b5d0f7820 */ /* 0x000fe20000410000 */
[----:B------:R-:W-:Y:S01]  /*1470*/  ISETP.NE.AND.EX P0, PT, RZ, c[0x0][0x274], PT, P0 ;  /* 0x00009d00ff007a0c */ /* 0x000fe20003f05300 */
[----:B------:R-:W-:-:S03]  /*1480*/  FMUL.FTZ R106, R105, -1.4426950216293334961 ;  /* 0xbfb8aa3b696a7820 */ /* 0x000fc60000410000 */
[----:B------:R-:W3:Y:S01]  /*1490*/  MUFU.RCP R80, R2 ;  /* 0x0000000200507308 */ /* 0x000ee20000001000 */
[----:B0-----:R-:W-:-:S07]  /*14a0*/  FADD.FTZ R3, R3, 1 ;  /* 0x3f80000003037421 */ /* 0x001fce0000010000 */
[----:B------:R-:W0:Y:S01]  /*14b0*/  MUFU.RCP R84, R33 ;  /* 0x0000002100547308 */ /* 0x000e220000001000 */
[----:B--2---:R-:W-:Y:S02]  /*14c0*/  FMUL.FTZ R32, R55, R76 ;  /* 0x0000004c37207220 */ /* 0x004fe40000410000 */
[----:B------:R-:W-:Y:S02]  /*14d0*/  FADD.FTZ R12, -R76, 1 ;  /* 0x3f8000004c0c7421 */ /* 0x000fe40000010100 */
[----:B------:R-:W-:Y:S02]  /*14e0*/  FMUL.FTZ R0, R45, R32 ;  /* 0x000000202d007220 */ /* 0x000fe40000410000 */
[----:B------:R-:W-:Y:S01]  /*14f0*/  FFMA.FTZ R78, R55, R12, 1 ;  /* 0x3f800000374e7423 */ /* 0x000fe2000001000c */
[----:B------:R-:W2:Y:S01]  /*1500*/  MUFU.EX2 R34, R34 ;  /* 0x0000002200227308 */ /* 0x000ea20000000800 */
[----:B---3--:R-:W-:Y:S02]  /*1510*/  FMUL.FTZ R28, R59, R80 ;  /* 0x000000503b1c7220 */ /* 0x008fe40000410000 */
[----:B------:R-:W-:-:S02]  /*1520*/  FFMA.FTZ R103, R0, R35, R103 ;  /* 0x0000002300677223 */ /* 0x000fc40000010067 */
[----:B------:R-:W-:Y:S02]  /*1530*/  FMUL.FTZ R2, R47, R28 ;  /* 0x0000001c2f027220 */ /* 0x000fe40000410000 */
[----:B------:R-:W-:Y:S01]  /*1540*/  FMUL.FTZ R35, R70, -1.4426950216293334961 ;  /* 0xbfb8aa3b46237820 */ /* 0x000fe20000410000 */
[----:B------:R3:W4:Y:S01]  /*1550*/  MUFU.RCP R77, R3 ;  /* 0x00000003004d7308 */ /* 0x0007220000001000 */
[----:B0-----:R-:W-:Y:S02]  /*1560*/  FMUL.FTZ R33, R37, R84 ;  /* 0x0000005425217220 */ /* 0x001fe40000410000 */
[----:B------:R-:W-:Y:S01]  /*1570*/  FFMA.FTZ R46, R2, R39, R103 ;  /* 0x00000027022e7223 */ /* 0x000fe20000010067 */
[----:B------:R-:W-:Y:S01]  /*1580*/  HADD2.F32 R39, -RZ, R61.H0_H0 ;  /* 0x2000003dff277230 */ /* 0x000fe20000004100 */
[----:B------:R-:W-:Y:S02]  /*1590*/  FMUL.FTZ R55, R75, -1.4426950216293334961 ;  /* 0xbfb8aa3b4b377820 */ /* 0x000fe40000410000 */
[----:B------:R-:W-:Y:S01]  /*15a0*/  FADD.FTZ R12, -R84, 1 ;  /* 0x3f800000540c7421 */ /* 0x000fe20000010100 */
[----:B------:R-:W0:Y:S01]  /*15b0*/  MUFU.EX2 R36, R36 ;  /* 0x0000002400247308 */ /* 0x000e220000000800 */
[----:B---3--:R-:W-:-:S02]  /*15c0*/  FMUL.FTZ R3, R44, R33 ;  /* 0x000000212c037220 */ /* 0x008fc40000410000 */
[----:B--2---:R-:W-:Y:S02]  /*15d0*/  FADD.FTZ R34, R34, 1 ;  /* 0x3f80000022227421 */ /* 0x004fe40000010000 */
[----:B------:R-:W-:Y:S01]  /*15e0*/  FFMA.FTZ R51, R3, R39, R46 ;  /* 0x0000002703337223 */ /* 0x000fe2000001002e */
[----:B------:R-:W-:Y:S01]  /*15f0*/  HADD2.F32 R46, -RZ, R29.H1_H1 ;  /* 0x3000001dff2e7230 */ /* 0x000fe20000004100 */
[----:B------:R-:W-:Y:S01]  /*1600*/  FMUL.FTZ R39, R72, -1.4426950216293334961 ;  /* 0xbfb8aa3b48277820 */ /* 0x000fe20000410000 */
[----:B------:R-:W2:Y:S01]  /*1610*/  MUFU.EX2 R38, R38 ;  /* 0x0000002600267308 */ /* 0x000ea20000000800 */
[----:B----4-:R-:W-:Y:S02]  /*1620*/  FMUL.FTZ R29, R40, R77 ;  /* 0x0000004d281d7220 */ /* 0x010fe40000410000 */
[----:B------:R-:W-:Y:S02]  /*1630*/  FFMA.FTZ R86, R37, R12, 1 ;  /* 0x3f80000025567423 */ /* 0x000fe4000001000c */
[----:B------:R-:W-:-:S03]  /*1640*/  FMUL.FTZ R56, R46, R29 ;  /* 0x0000001d2e387220 */ /* 0x000fc60000410000 */
[----:B------:R3:W4:Y:S01]  /*1650*/  MUFU.RCP R88, R34 ;  /* 0x0000002200587308 */ /* 0x0007220000001000 */
[----:B0-----:R-:W-:Y:S02]  /*1660*/  FADD.FTZ R36, R36, 1 ;  /* 0x3f80000024247421 */ /* 0x001fe40000010000 */
[----:B------:R-:W-:Y:S01]  /*1670*/  FFMA.FTZ R58, R56, R53, R51 ;  /* 0x00000035383a7223 */ /* 0x000fe20000010033 */
[----:B------:R-:W-:Y:S02]  /*1680*/  HADD2.F32 R51, -RZ, R24.H0_H0 ;  /* 0x20000018ff337230 */ /* 0x000fe40000004100 */
[----:B------:R-:W-:Y:S01]  /*1690*/  HADD2.F32 R53, -RZ, R25.H0_H0 ;  /* 0x20000019ff357230 */ /* 0x000fe20000004100 */
[----:B------:R-:W-:Y:S01]  /*16a0*/  FMUL.FTZ R25, R73, -1.4426950216293334961 ;  /* 0xbfb8aa3b49197820 */ /* 0x000fe20000410000 */
[----:B------:R-:W-:Y:S01]  /*16b0*/  MUFU.EX2 R35, R35 ;  /* 0x0000002300237308 */ /* 0x000fe20000000800 */
[----:B--2---:R-:W-:Y:S01]  /*16c0*/  FADD.FTZ R24, R38, 1 ;  /* 0x3f80000026187421 */ /* 0x004fe20000010000 */
[----:B------:R-:W-:-:S02]  /*16d0*/  HADD2.F32 R38, -RZ, R26.H1_H1 ;  /* 0x3000001aff267230 */ /* 0x000fc40000004100 */
[----:B---3--:R-:W-:-:S04]  /*16e0*/  HADD2.F32 R34, -RZ, R27.H1_H1 ;  /* 0x3000001bff227230 */ /* 0x008fc80000004100 */
[----:B------:R0:W2:Y:S01]  /*16f0*/  MUFU.RCP R83, R36 ;  /* 0x0000002400537308 */ /* 0x0000a20000001000 */
[----:B----4-:R-:W-:Y:S02]  /*1700*/  FMUL.FTZ R30, R41, R88 ;  /* 0x00000058291e7220 */ /* 0x010fe40000410000 */
[----:B------:R-:W-:Y:S02]  /*1710*/  FADD.FTZ R12, -R88, 1 ;  /* 0x3f800000580c7421 */ /* 0x000fe40000010100 */
[----:B------:R-:W-:-:S03]  /*1720*/  FMUL.FTZ R57, R49, R30 ;  /* 0x0000001e31397220 */ /* 0x000fc60000410000 */
[----:B------:R3:W4:Y:S01]  /*1730*/  MUFU.RCP R92, R24 ;  /* 0x00000018005c7308 */ /* 0x0007220000001000 */
[----:B0-----:R-:W-:Y:S01]  /*1740*/  HADD2.F32 R36, -RZ, R27.H0_H0 ;  /* 0x2000001bff247230 */ /* 0x001fe20000004100 */
[----:B------:R-:W-:-:S06]  /*1750*/  FFMA.FTZ R69, R57, R31, R58 ;  /* 0x0000001f39457223 */ /* 0x000fcc000001003a */
[----:B-1----:R0:W1:Y:S01]  /*1760*/  MUFU.EX2 R68, R39 ;  /* 0x0000002700447308 */ /* 0x0020620000000800 */
[----:B--2---:R-:W-:Y:S02]  /*1770*/  FMUL.FTZ R31, R42, R83 ;  /* 0x000000532a1f7220 */ /* 0x004fe40000410000 */
[----:B---3--:R-:W-:Y:S02]  /*1780*/  FADD.FTZ R24, -R80, 1 ;  /* 0x3f80000050187421 */ /* 0x008fe40000010100 */
[----:B------:R-:W-:Y:S02]  /*1790*/  FMUL.FTZ R58, R48, R31 ;  /* 0x0000001f303a7220 */ /* 0x000fe40000410000 */
[----:B------:R-:W-:Y:S01]  /*17a0*/  FFMA.FTZ R82, R59, R24, 1 ;  /* 0x3f8000003b527423 */ /* 0x000fe20000010018 */
[----:B------:R2:W-:Y:S01]  /*17b0*/  MUFU.EX2 R27, R25 ;  /* 0x00000019001b7308 */ /* 0x0005e20000000800 */
[----:B0-----:R-:W-:Y:S01]  /*17c0*/  HADD2.F32 R39, -RZ, R26.H0_H0 ;  /* 0x2000001aff277230 */ /* 0x001fe20000004100 */
[----:B------:R-:W-:-:S02]  /*17d0*/  FADD.FTZ R26, R35, 1 ;  /* 0x3f800000231a7421 */ /* 0x000fc40000010000 */
[----:B----4-:R-:W-:Y:S02]  /*17e0*/  FMUL.FTZ R35, R43, R92 ;  /* 0x0000005c2b237220 */ /* 0x010fe40000410000 */
[----:B------:R-:W-:Y:S01]  /*17f0*/  FFMA.FTZ R90, R58, R71, R69 ;  /* 0x000000473a5a7223 */ /* 0x000fe20000010045 */
[--C-:B------:R-:W-:Y:S01]  /*1800*/  HADD2.F32 R69, -RZ, R63.reuse.H0_H0 ;  /* 0x2000003fff457230 */ /* 0x100fe20000004100 */
[----:B------:R0:W3:Y:S01]  /*1810*/  MUFU.RCP R89, R26 ;  /* 0x0000001a00597308 */ /* 0x0000e20000001000 */
[----:B--2---:R-:W-:Y:S02]  /*1820*/  FADD.FTZ R25, -R77, 1 ;  /* 0x3f8000004d197421 */ /* 0x004fe40000010100 */
[----:B------:R-:W-:Y:S02]  /*1830*/  FMUL.FTZ R59, R50, R35 ;  /* 0x00000023323b7220 */ /* 0x000fe40000410000 */
[----:B------:R-:W-:Y:S02]  /*1840*/  FFMA.FTZ R79, R40, R25, 1 ;  /* 0x3f800000284f7423 */ /* 0x000fe40000010019 */
[----:B------:R-:W-:Y:S01]  /*1850*/  FMUL.FTZ R25, R81, -1.4426950216293334961 ;  /* 0xbfb8aa3b51197820 */ /* 0x000fe20000410000 */
[----:B------:R-:W2:Y:S01]  /*1860*/  MUFU.EX2 R55, R55 ;  /* 0x0000003700377308 */ /* 0x000ea20000000800 */
[----:B-1----:R-:W-:Y:S01]  /*1870*/  FADD.FTZ R24, R68, 1 ;  /* 0x3f80000044187421 */ /* 0x002fe20000010000 */
[----:B0-----:R-:W-:Y:S01]  /*1880*/  HADD2.F32 R26, -RZ, R63.H1_H1 ;  /* 0x3000003fff1a7230 */ /* 0x001fe20000004100 */
[----:B------:R-:W-:-:S02]  /*1890*/  FFMA.FTZ R69, R59, R69, R90 ;  /* 0x000000453b457223 */ /* 0x000fc4000001005a */
[----:B------:R-:W-:Y:S02]  /*18a0*/  FFMA.FTZ R90, R41, R12, 1 ;  /* 0x3f800000295a7423 */ /* 0x000fe4000001000c */
[----:B------:R-:W-:Y:S01]  /*18b0*/  FADD.FTZ R13, -R83, 1 ;  /* 0x3f800000530d7421 */ /* 0x000fe20000010100 */
[----:B------:R-:W-:Y:S01]  /*18c0*/  MUFU.EX2 R71, R25 ;  /* 0x0000001900477308 */ /* 0x000fe20000000800 */
[----:B---3--:R-:W-:Y:S02]  /*18d0*/  FMUL.FTZ R37, R70, R89 ;  /* 0x0000005946257220 */ /* 0x008fe40000410000 */
[----:B------:R-:W-:Y:S02]  /*18e0*/  FADD.FTZ R41, R27, 1 ;  /* 0x3f8000001b297421 */ /* 0x000fe40000010000 */
[----:B------:R-:W-:Y:S02]  /*18f0*/  FMUL.FTZ R68, R52, R37 ;  /* 0x0000002534447220 */ /* 0x000fe40000410000 */
[----:B------:R-:W-:Y:S01]  /*1900*/  FFMA.FTZ R85, R42, R13, 1 ;  /* 0x3f8000002a557423 */ /* 0x000fe2000001000d */
[----:B------:R-:W0:Y:S01]  /*1910*/  MUFU.RCP R91, R24 ;  /* 0x00000018005b7308 */ /* 0x000e220000001000 */
[----:B------:R-:W-:-:S02]  /*1920*/  FFMA.FTZ R42, R68, R26, R69 ;  /* 0x0000001a442a7223 */ /* 0x000fc40000010045 */
[----:B--2---:R-:W-:Y:S02]  /*1930*/  FADD.FTZ R55, R55, 1 ;  /* 0x3f80000037377421 */ /* 0x004fe40000010000 */
[----:B------:R-:W-:Y:S02]  /*1940*/  FADD.FTZ R12, -R92, 1 ;  /* 0x3f8000005c0c7421 */ /* 0x000fe40000010100 */
[----:B------:R-:W-:Y:S01]  /*1950*/  FADD.FTZ R13, -R89, 1 ;  /* 0x3f800000590d7421 */ /* 0x000fe20000010100 */
[----:B------:R-:W1:Y:S08]  /*1960*/  MUFU.RCP R94, R41 ;  /* 0x00000029005e7308 */ /* 0x000e700000001000 */
[----:B------:R2:W3:Y:S01]  /*1970*/  MUFU.RCP R96, R55 ;  /* 0x0000003700607308 */ /* 0x0004e20000001000 */
[----:B0-----:R-:W-:-:S04]  /*1980*/  FMUL.FTZ R40, R72, R91 ;  /* 0x0000005b48287220 */ /* 0x001fc80000410000 */
[----:B------:R-:W-:Y:S02]  /*1990*/  FMUL.FTZ R69, R51, R40 ;  /* 0x0000002833457220 */ /* 0x000fe40000410000 */
[----:B-1----:R-:W-:Y:S01]  /*19a0*/  FMUL.FTZ R41, R73, R94 ;  /* 0x0000005e49297220 */ /* 0x002fe20000410000 */
[----:B--2---:R-:W-:Y:S01]  /*19b0*/  HADD2.F32 R55, -RZ, R65.H1_H1 ;  /* 0x30000041ff377230 */ /* 0x004fe20000004100 */
[----:B------:R-:W-:Y:S01]  /*19c0*/  FFMA.FTZ R87, R69, R87, R42 ;  /* 0x0000005745577223 */ /* 0x000fe2000001002a */
[----:B------:R-:W0:Y:S01]  /*19d0*/  MUFU.EX2 R106, R106 ;  /* 0x0000006a006a7308 */ /* 0x000e220000000800 */
[----:B---3--:R-:W-:Y:S02]  /*19e0*/  FMUL.FTZ R42, R75, R96 ;  /* 0x000000604b2a7220 */ /* 0x008fe40000410000 */
[----:B0-----:R-:W-:-:S06]  /*19f0*/  FADD.FTZ R106, R106, 1 ;  /* 0x3f8000006a6a7421 */ /* 0x001fcc0000010000 */
[----:B------:R-:W-:Y:S01]  /*1a00*/  MUFU.RCP R106, R106 ;  /* 0x0000006a006a7308 */ /* 0x000fe20000001000 */
[----:B-----5:R0:W-:Y:S04]  /*1a10*/  STS.128 [R100.X16], R16 ;  /* 0x0000001064007388 */ /* 0x0201e8000000cc00 */
[----:B------:R1:W-:Y:S01]  /*1a20*/  STS.128 [R100.X16+0x200], R20 ;  /* 0x0002001464007388 */ /* 0x0003e2000000cc00 */
[----:B------:R-:W-:-:S06]  /*1a30*/  NOP ;  /* 0x0000000000007918 */ /* 0x000fcc0000000000 */
[----:B------:R-:W2:Y:S01]  /*1a40*/  LDS.128 R24, [R97] ;  /* 0x0000000061187984 */ /* 0x000ea20000000c00 */
[----:B0-----:R-:W-:Y:S01]  /*1a50*/  FADD.FTZ R17, R71, 1 ;  /* 0x3f80000047117421 */ /* 0x001fe20000010000 */
[----:B------:R-:W-:Y:S01]  /*1a60*/  MUFU.EX2 R19, R15 ;  /* 0x0000000f00137308 */ /* 0x000fe20000000800 */
[----:B------:R-:W-:Y:S01]  /*1a70*/  FFMA.FTZ R16, R43, R12, 1 ;  /* 0x3f8000002b107423 */ /* 0x000fe2000001000c */
[----:B------:R-:W-:Y:S01]  /*1a80*/  HADD2.F32 R12, -RZ, R64.H1_H1 ;  /* 0x30000040ff0c7230 */ /* 0x000fe20000004100 */
[----:B-1----:R-:W-:Y:S01]  /*1a90*/  FFMA.FTZ R21, R70, R13, 1 ;  /* 0x3f80000046157423 */ /* 0x002fe2000001000d */
[----:B------:R-:W-:Y:S01]  /*1aa0*/  HADD2.F32 R22, -RZ, R65.H0_H0 ;  /* 0x20000041ff167230 */ /* 0x000fe20000004100 */
[----:B------:R-:W-:Y:S02]  /*1ab0*/  FMUL.FTZ R70, R54, R41 ;  /* 0x0000002936467220 */ /* 0x000fe40000410000 */
[----:B------:R-:W-:Y:S01]  /*1ac0*/  FADD.FTZ R13, -R91, 1 ;  /* 0x3f8000005b0d7421 */ /* 0x000fe20000010100 */
[----:B------:R0:W1:Y:S01]  /*1ad0*/  MUFU.RCP R20, R17 ;  /* 0x0000001100147308 */ /* 0x0000620000001000 */
[----:B------:R-:W-:-:S02]  /*1ae0*/  FFMA.FTZ R14, R70, R12, R87 ;  /* 0x0000000c460e7223 */ /* 0x000fc40000010057 */
[----:B------:R-:W-:Y:S02]  /*1af0*/  FADD.FTZ R12, -R94, 1 ;  /* 0x3f8000005e0c7421 */ /* 0x000fe40000010100 */
[----:B------:R-:W-:Y:S02]  /*1b00*/  FMUL.FTZ R71, R53, R42 ;  /* 0x0000002a35477220 */ /* 0x000fe40000410000 */
[----:B------:R-:W-:Y:S02]  /*1b10*/  FFMA.FTZ R23, R72, R13, 1 ;  /* 0x3f80000048177423 */ /* 0x000fe4000001000d */
[----:B------:R-:W-:Y:S02]  /*1b20*/  FFMA.FTZ R18, R73, R12, 1 ;  /* 0x3f80000049127423 */ /* 0x000fe4000001000c */
[----:B------:R-:W-:Y:S02]  /*1b30*/  FFMA.FTZ R13, R71, R22, R14 ;  /* 0x00000016470d7223 */ /* 0x000fe4000001000e */
[----:B------:R-:W-:-:S02]  /*1b40*/  FADD.FTZ R12, -R96, 1 ;  /* 0x3f800000600c7421 */ /* 0x000fc40000010100 */
[----:B0-----:R-:W-:Y:S02]  /*1b50*/  FMUL.FTZ R17, R95, -1.4426950216293334961 ;  /* 0xbfb8aa3b5f117820 */ /* 0x001fe40000410000 */
[----:B-1----:R-:W-:Y:S02]  /*1b60*/  FMUL.FTZ R43, R81, R20 ;  /* 0x00000014512b7220 */ /* 0x002fe40000410000 */
[----:B------:R-:W-:Y:S01]  /*1b70*/  FADD.FTZ R14, -R20, 1 ;  /* 0x3f800000140e7421 */ /* 0x000fe20000010100 */
[----:B------:R0:W1:Y:S01]  /*1b80*/  MUFU.EX2 R103, R17 ;  /* 0x0000001100677308 */ /* 0x0000620000000800 */
[----:B------:R-:W-:Y:S02]  /*1b90*/  FMUL.FTZ R72, R74, R43 ;  /* 0x0000002b4a487220 */ /* 0x000fe40000410000 */
[----:B------:R-:W-:Y:S02]  /*1ba0*/  FFMA.FTZ R22, R75, R12, 1 ;  /* 0x3f8000004b167423 */ /* 0x000fe4000001000c */
[----:B------:R-:W-:Y:S01]  /*1bb0*/  FFMA.FTZ R104, R81, R14, 1 ;  /* 0x3f80000051687423 */ /* 0x000fe2000001000e */
[----:B--2---:R-:W-:Y:S01]  /*1bc0*/  HADD2.F32 R75, -RZ, R25.H0_H0 ;  /* 0x20000019ff4b7230 */ /* 0x004fe20000004100 */
[----:B------:R-:W-:Y:S01]  /*1bd0*/  FFMA.FTZ R109, R72, R55, R13 ;  /* 0x00000037486d7223 */ /* 0x000fe2000001000d */
[--C-:B------:R-:W-:Y:S01]  /*1be0*/  HADD2.F32 R55, -RZ, R24.reuse.H0_H0 ;  /* 0x20000018ff377230 */ /* 0x100fe20000004100 */
[----:B------:R-:W2:Y:S01]  /*1bf0*/  LDS.128 R12, [R97+0x10] ;  /* 0x00001000610c7984 */ /* 0x000ea20000000c00 */
[----:B------:R-:W-:Y:S01]  /*1c00*/  HADD2.F32 R73, -RZ, R24.H1_H1 ;  /* 0x30000018ff497230 */ /* 0x000fe20000004100 */
[----:B0-----:R-:W-:Y:S01]  /*1c10*/  FMUL.FTZ R17, R44, R75 ;  /* 0x0000004b2c117220 */ /* 0x001fe20000410000 */
[--C-:B------:R-:W-:Y:S01]  /*1c20*/  HADD2.F32 R87, -RZ, R27.reuse.H0_H0 ;  /* 0x2000001bff577230 */ /* 0x100fe20000004100 */
[----:B------:R-:W-:Y:S01]  /*1c30*/  FMUL.FTZ R45, R45, R55 ;  /* 0x000000372d2d7220 */ /* 0x000fe20000410000 */
[----:B------:R-:W-:Y:S01]  /*1c40*/  HADD2.F32 R27, -RZ, R27.H1_H1 ;  /* 0x3000001bff1b7230 */ /* 0x000fe20000004100 */
[----:B------:R-:W-:Y:S01]  /*1c50*/  FADD.FTZ R24, R19, 1 ;  /* 0x3f80000013187421 */ /* 0x000fe20000010000 */
[----:B------:R-:W-:Y:S01]  /*1c60*/  HADD2.F32 R25, -RZ, R25.H1_H1 ;  /* 0x30000019ff197230 */ /* 0x000fe20000004100 */
[----:B------:R-:W-:Y:S01]  /*1c70*/  FMUL.FTZ R45, R76, R45 ;  /* 0x0000002d4c2d7220 */ /* 0x000fe20000410000 */
[--C-:B------:R-:W-:Y:S01]  /*1c80*/  HADD2.F32 R81, -RZ, R26.reuse.H0_H0 ;  /* 0x2000001aff517230 */ /* 0x100fe20000004100 */
[----:B------:R-:W-:Y:S01]  /*1c90*/  FMUL.FTZ R76, R107, -1.4426950216293334961 ;  /* 0xbfb8aa3b6b4c7820 */ /* 0x000fe20000410000 */
[----:B------:R-:W-:Y:S01]  /*1ca0*/  HADD2.F32 R26, -RZ, R26.H1_H1 ;  /* 0x3000001aff1a7230 */ /* 0x000fe20000004100 */
[----:B------:R-:W-:Y:S01]  /*1cb0*/  MUFU.RCP R24, R24 ;  /* 0x0000001800187308 */ /* 0x000fe20000001000 */
[----:B------:R-:W-:-:S02]  /*1cc0*/  FMUL.FTZ R52, R52, R27 ;  /* 0x0000001b34347220 */ /* 0x000fc40000410000 */
[----:B------:R-:W-:Y:S02]  /*1cd0*/  FMUL.FTZ R47, R47, R73 ;  /* 0x000000492f2f7220 */ /* 0x000fe40000410000 */
[----:B-1----:R-:W-:Y:S02]  /*1ce0*/  FADD.FTZ R103, R103, 1 ;  /* 0x3f80000067677421 */ /* 0x002fe40000010000 */
[----:B------:R-:W-:Y:S01]  /*1cf0*/  FMUL.FTZ R46, R46, R25 ;  /* 0x000000192e2e7220 */ /* 0x000fe20000410000 */
[----:B------:R-:W0:Y:S01]  /*1d00*/  MUFU.EX2 R44, R76 ;  /* 0x0000004c002c7308 */ /* 0x000e220000000800 */
[----:B------:R-:W-:Y:S02]  /*1d10*/  FMUL.FTZ R52, R89, R52 ;  /* 0x0000003459347220 */ /* 0x000fe40000410000 */
[----:B------:R-:W-:Y:S02]  /*1d20*/  FMUL.FTZ R19, R50, R87 ;  /* 0x0000005732137220 */ /* 0x000fe40000410000 */
[----:B------:R-:W-:-:S02]  /*1d30*/  FMUL.FTZ R47, R80, R47 ;  /* 0x0000002f502f7220 */ /* 0x000fc40000410000 */
[----:B------:R-:W-:Y:S01]  /*1d40*/  FMUL.FTZ R17, R84, R17 ;  /* 0x0000001154117220 */ /* 0x000fe20000410000 */
[----:B------:R1:W3:Y:S01]  /*1d50*/  MUFU.RCP R80, R103 ;  /* 0x0000006700507308 */ /* 0x0002e20000001000 */
[----:B------:R-:W-:Y:S02]  /*1d60*/  FMUL.FTZ R46, R77, R46 ;  /* 0x0000002e4d2e7220 */ /* 0x000fe40000410000 */
[----:B------:R-:W-:Y:S02]  /*1d70*/  FMUL.FTZ R48, R48, R26 ;  /* 0x0000001a30307220 */ /* 0x000fe40000410000 */
[----:B------:R-:W-:Y:S02]  /*1d80*/  FMUL.FTZ R45, R45, R78 ;  /* 0x0000004e2d2d7220 */ /* 0x000fe40000410000 */
[----:B------:R-:W-:Y:S02]  /*1d90*/  FMUL.FTZ R21, R52, R21 ;  /* 0x0000001534157220 */ /* 0x000fe40000410000 */
[----:B0-----:R-:W-:Y:S01]  /*1da0*/  FADD.FTZ R44, R44, 1 ;  /* 0x3f8000002c2c7421 */ /* 0x001fe20000010000 */
[----:B-1----:R-:W-:Y:S01]  /*1db0*/  HADD2.F32 R103, -RZ, R67.H1_H1 ;  /* 0x30000043ff677230 */ /* 0x002fe20000004100 */
[----:B------:R-:W-:Y:S01]  /*1dc0*/  FMUL.FTZ R19, R92, R19 ;  /* 0x000000135c137220 */ /* 0x000fe20000410000 */
[--C-:B--2---:R-:W-:Y:S01]  /*1dd0*/  HADD2.F32 R50, -RZ, R12.reuse.H0_H0 ;  /* 0x2000000cff327230 */ /* 0x104fe20000004100 */
[----:B------:R-:W0:Y:S01]  /*1de0*/  MUFU.RCP R84, R44 ;  /* 0x0000002c00547308 */ /* 0x000e220000001000 */
[----:B------:R-:W-:Y:S01]  /*1df0*/  HADD2.F32 R52, -RZ, R12.H1_H1 ;  /* 0x3000000cff347230 */ /* 0x000fe20000004100 */
[----:B------:R-:W-:Y:S01]  /*1e00*/  FMUL.FTZ R48, R83, R48 ;  /* 0x0000003053307220 */ /* 0x000fe20000410000 */
[--C-:B------:R-:W-:Y:S01]  /*1e10*/  HADD2.F32 R77, -RZ, R13.reuse.H1_H1 ;  /* 0x3000000dff4d7230 */ /* 0x100fe20000004100 */
[----:B------:R-:W-:Y:S01]  /*1e20*/  FMUL.FTZ R46, R46, R79 ;  /* 0x0000004f2e2e7220 */ /* 0x000fe20000410000 */
[--C-:B------:R-:W-:Y:S01]  /*1e30*/  HADD2.F32 R78, -RZ, R14.reuse.H0_H0 ;  /* 0x2000000eff4e7230 */ /* 0x100fe20000004100 */
[----:B------:R-:W-:Y:S01]  /*1e40*/  FMUL.FTZ R12, R51, R50 ;  /* 0x00000032330c7220 */ /* 0x000fe20000410000 */
[----:B------:R-:W-:Y:S01]  /*1e50*/  HADD2.F32 R76, -RZ, R13.H0_H0 ;  /* 0x2000000dff4c7230 */ /* 0x000fe20000004100 */
[----:B------:R-:W-:Y:S01]  /*1e60*/  FMUL.FTZ R16, R19, R16 ;  /* 0x0000001013107220 */ /* 0x000fe20000410000 */
[----:B------:R-:W-:Y:S01]  /*1e70*/  HADD2.F32 R79, -RZ, R14.H1_H1 ;  /* 0x3000000eff4f7230 */ /* 0x000fe20000004100 */
[----:B------:R-:W-:Y:S01]  /*1e80*/  FMUL.FTZ R13, R54, R52 ;  /* 0x00000034360d7220 */ /* 0x000fe20000410000 */
[--C-:B------:R-:W-:Y:S01]  /*1e90*/  HADD2.F32 R83, -RZ, R15.reuse.H0_H0 ;  /* 0x2000000fff537230 */ /* 0x100fe20000004100 */
[----:B------:R-:W-:Y:S01]  /*1ea0*/  FADD.FTZ R14, -R24, 1 ;  /* 0x3f800000180e7421 */ /* 0x000fe20000010100 */
        /* <DEDUP_REMOVED lines=11> */
[----:B------:R-:W-:Y:S02]  /*1f60*/  FMUL.FTZ R20, R12, R23 ;  /* 0x000000170c147220 */ /* 0x000fe40000410000 */
[----:B------:R-:W-:Y:S02]  /*1f70*/  FMUL.FTZ R53, R96, R53 ;  /* 0x0000003560357220 */ /* 0x000fe40000410000 */
[----:B------:R-:W-:-:S02]  /*1f80*/  FMUL.FTZ R19, R13, R18 ;  /* 0x000000120d137220 */ /* 0x000fc40000410000 */
[----:B------:R-:W-:Y:S02]  /*1f90*/  FMUL.FTZ R23, R15, R104 ;  /* 0x000000680f177220 */ /* 0x000fe40000410000 */
[----:B------:R-:W-:Y:S01]  /*1fa0*/  FMUL.FTZ R24, R24, R47 ;  /* 0x0000002f18187220 */ /* 0x000fe20000410000 */
[----:B------:R-:W-:Y:S01]  /*1fb0*/  F2FP.PACK_AB R20, R19, R20 ;  /* 0x000000141314723e */ /* 0x000fe200000000ff */
[----:B------:R-:W-:Y:S02]  /*1fc0*/  FMUL.FTZ R49, R49, R81 ;  /* 0x0000005131317220 */ /* 0x000fe40000410000 */
[----:B---3--:R-:W-:Y:S02]  /*1fd0*/  FADD.FTZ R12, -R80, 1 ;  /* 0x3f800000500c7421 */ /* 0x008fe40000010100 */
[----:B------:R-:W-:Y:S02]  /*1fe0*/  FADD.FTZ R14, -R106, 1 ;  /* 0x3f8000006a0e7421 */ /* 0x000fe40000010100 */
[----:B0-----:R-:W-:-:S02]  /*1ff0*/  FADD.FTZ R18, -R84, 1 ;  /* 0x3f80000054127421 */ /* 0x001fc40000010100 */
[----:B------:R-:W-:Y:S02]  /*2000*/  FMUL.FTZ R13, R38, R79 ;  /* 0x0000004f260d7220 */ /* 0x000fe40000410000 */
[----:B------:R-:W-:Y:S02]  /*2010*/  FMUL.FTZ R15, R36, R83 ;  /* 0x00000053240f7220 */ /* 0x000fe40000410000 */
        /* <DEDUP_REMOVED lines=24> */
[----:B------:R-:W-:Y:S01]  /*21a0*/  HADD2.F32 R49, -RZ, R66.H0_H0 ;  /* 0x20000042ff317230 */ /* 0x000fe20000004100 */
[----:B------:R-:W-:Y:S01]  /*21b0*/  F2FP.PACK_AB R23, R53, R18 ;  /* 0x000000123517723e */ /* 0x000fe200000000ff */
[--C-:B------:R-:W-:Y:S01]  /*21c0*/  HADD2.F32 R47, -RZ, R8.reuse.H0_H0 ;  /* 0x20000008ff2f7230 */ /* 0x100fe20000004100 */
[----:B------:R-:W-:Y:S01]  /*21d0*/  FMUL.FTZ R80, R38, R95 ;  /* 0x0000005f26507220 */ /* 0x000fe20000410000 */
[----:B------:R-:W-:Y:S01]  /*21e0*/  HADD2.F32 R48, -RZ, R8.H1_H1 ;  /* 0x30000008ff307230 */ /* 0x000fe20000004100 */
[----:B------:R-:W-:Y:S01]  /*21f0*/  FFMA.FTZ R49, R74, R49, R109 ;  /* 0x000000314a317223 */ /* 0x000fe2000001006d */
[----:B------:R-:W-:Y:S01]  /*2200*/  HADD2.F32 R8, -RZ, R66.H1_H1 ;  /* 0x30000042ff087230 */ /* 0x000fe20000004100 */
[----:B------:R-:W-:Y:S01]  /*2210*/  FMUL.FTZ R105, R105, R106 ;  /* 0x0000006a69697220 */ /* 0x000fe20000410000 */
[--C-:B------:R-:W-:Y:S01]  /*2220*/  HADD2.F32 R45, -RZ, R9.reuse.H0_H0 ;  /* 0x20000009ff2d7230 */ /* 0x100fe20000004100 */
[----:B------:R-:W-:Y:S01]  /*2230*/  FMUL.FTZ R107, R107, R84 ;  /* 0x000000546b6b7220 */ /* 0x000fe20000410000 */
[----:B------:R-:W-:Y:S01]  /*2240*/  HADD2.F32 R46, -RZ, R9.H1_H1 ;  /* 0x30000009ff2e7230 */ /* 0x000fe20000004100 */
[----:B------:R-:W-:Y:S01]  /*2250*/  FFMA.FTZ R49, R80, R8, R49 ;  /* 0x0000000850317223 */ /* 0x000fe20000010031 */
[----:B------:R-:W-:Y:S01]  /*2260*/  HADD2.F32 R8, -RZ, R67.H0_H0 ;  /* 0x20000043ff087230 */ /* 0x000fe20000004100 */
[----:B------:R-:W-:Y:S01]  /*2270*/  FMUL.FTZ R82, R36, R105 ;  /* 0x0000006924527220 */ /* 0x000fe20000410000 */
[----:B------:R-:W-:Y:S01]  /*2280*/  MOV R9, UR37 ;  /* 0x0000002500097c02 */ /* 0x000fe20008000f00 */
[----:B------:R-:W-:Y:S01]  /*2290*/  HADD2.F32 R39, -RZ, R4.H0_H0 ;  /* 0x20000004ff277230 */ /* 0x000fe20000004100 */
[----:B------:R-:W-:Y:S01]  /*22a0*/  FMUL.FTZ R84, R34, R107 ;  /* 0x0000006b22547220 */ /* 0x000fe20000410000 */
[----:B------:R-:W-:Y:S01]  /*22b0*/  HADD2.F32 R38, -RZ, R5.H1_H1 ;  /* 0x30000005ff267230 */ /* 0x000fe20000004100 */
[----:B------:R-:W-:Y:S01]  /*22c0*/  FFMA.FTZ R49, R82, R8, R49 ;  /* 0x0000000852317223 */ /* 0x000fe20000010031 */
[----:B------:R-:W-:Y:S01]  /*22d0*/  MOV R8, UR36 ;  /* 0x0000002400087c02 */ /* 0x000fe20008000f00 */
[--C-:B------:R-:W-:Y:S01]  /*22e0*/  HADD2.F32 R24, -RZ, R10.reuse.H0_H0 ;  /* 0x2000000aff187230 */ /* 0x100fe20000004100 */
[----:B------:R-:W-:Y:S01]  /*22f0*/  STS.128 [R97], R12 ;  /* 0x0000000c61007388 */ /* 0x000fe20000000c00 */
[----:B------:R-:W-:Y:S01]  /*2300*/  HADD2.F32 R44, -RZ, R10.H1_H1 ;  /* 0x3000000aff2c7230 */ /* 0x000fe20000004100 */
[----:B------:R-:W-:Y:S01]  /*2310*/  FFMA.FTZ R103, R84, R103, R49 ;  /* 0x0000006754677223 */ /* 0x000fe20000010031 */
[----:B------:R-:W-:Y:S01]  /*2320*/  HADD2.F32 R10, -RZ, R11.H0_H0 ;  /* 0x2000000bff0a7230 */ /* 0x000fe20000004100 */
[----:B------:R0:W-:Y:S01]  /*2330*/  STS.128 [R97+0x10], R20 ;  /* 0x0000101461007388 */ /* 0x0001e20000000c00 */
[----:B------:R-:W-:-:S06]  /*2340*/  NOP ;  /* 0x0000000000007918 */ /* 0x000fcc0000000000 */
[----:B------:R-:W1:Y:S01]  /*2350*/  LDS.128 R12, [R100.X16] ;  /* 0x00000000640c7984 */ /* 0x000e62000000cc00 */
[----:B------:R-:W-:Y:S02]  /*2360*/  HADD2.F32 R36, -RZ, R6.H1_H1 ;  /* 0x30000006ff247230 */ /* 0x000fe40000004100 */
[----:B------:R-:W-:Y:S01]  /*2370*/  HADD2.F32 R11, -RZ, R11.H1_H1 ;  /* 0x3000000bff0b7230 */ /* 0x000fe20000004100 */
[----:B------:R-:W2:Y:S01]  /*2380*/  LDS.128 R16, [R100.X16+0x200] ;  /* 0x0002000064107984 */ /* 0x000ea2000000cc00 */
[----:B------:R-:W-:Y:S02]  /*2390*/  HADD2.F32 R34, -RZ, R7.H1_H1 ;  /* 0x30000007ff227230 */ /* 0x000fe40000004100 */
[----:B0-----:R-:W-:Y:S02]  /*23a0*/  HADD2.F32 R20, -RZ, R4.H1_H1 ;  /* 0x30000004ff147230 */ /* 0x001fe40000004100 */
[----:B------:R-:W-:Y:S01]  /*23b0*/  HADD2.F32 R21, -RZ, R5.H0_H0 ;  /* 0x20000005ff157230 */ /* 0x000fe20000004100 */
[----:B------:R-:W-:Y:S01]  /*23c0*/  IMAD.WIDE R4, R98, 0x10, R8 ;  /* 0x0000001062047825 */ /* 0x000fe200078e0208 */
[----:B------:R-:W-:-:S02]  /*23d0*/  HADD2.F32 R22, -RZ, R6.H0_H0 ;  /* 0x20000006ff167230 */ /* 0x000fc40000004100 */
[----:B------:R-:W-:Y:S02]  /*23e0*/  HADD2.F32 R6, -RZ, R7.H0_H0 ;  /* 0x20000007ff067230 */ /* 0x000fe40000004100 */
[----:B-1----:R0:W-:Y:S04]  /*23f0*/  STG.E.128 [R4.64], R12 ;  /* 0x0000000c04007986 */ /* 0x0021e8000c101d1c */
[----:B--2---:R0:W-:Y:S01]  /*2400*/  STG.E.128 [R4.64+0x200], R16 ;  /* 0x0002001004007986 */ /* 0x0041e2000c101d1c */
[----:B------:R-:W-:Y:S05]  /*2410*/  @!P0 BRA `(.L_x_10737) ;  /* 0x0000030000008947 */ /* 0x000fea0003800000 */
[----:B------:R-:W-:Y:S01]  /*2420*/  BAR.SYNC.DEFER_BLOCKING 0x0 ;  /* 0x0000000000007b1d */ /* 0x000fe20000010000 */
[----:B------:R-:W-:Y:S02]  /*2430*/  FMUL.FTZ R32, R32, R55 ;  /* 0x0000003720207220 */ /* 0x000fe40000410000 */
[----:B------:R-:W-:-:S02]  /*2440*/  FMUL.FTZ R73, R28, R73 ;  /* 0x000000491c497220 */ /* 0x000fc40000410000 */
[----:B------:R-:W-:Y:S01]  /*2450*/  FMUL.FTZ R33, R33, R75 ;  /* 0x0000004b21217220 */ /* 0x000fe20000410000 */
[----:B------:R-:W-:Y:S01]  /*2460*/  ULDC.64 UR36, c[0x0][0x210] ;  /* 0x0000840000247ab9 */ /* 0x000fe20000000a00 */
[----:B0-----:R-:W-:Y:S01]  /*2470*/  FMUL.FTZ R4, R29, R25 ;  /* 0x000000191d047220 */ /* 0x001fe20000410000 */
        /* <DEDUP_REMOVED lines=29> */
[----:B------:R-:W-:Y:S01]  /*2650*/  STS.128 [R97+0x10], R52 ;  /* 0x0000103461007388 */ /* 0x000fe20000000c00 */
        /* <DEDUP_REMOVED lines=12> */
.L_x_10737:
[----:B------:R-:W-:Y:S01]  /*2720*/  BAR.SYNC.DEFER_BLOCKING 0x0 ;  /* 0x0000000000007b1d */ /* 0x000fe20000010000 */
        /* <DEDUP_REMOVED lines=25> */
[----:B------:R-:W-:-:S02]  /*28c0*/  FMUL.FTZ R32, R0, UR4 ;  /* 0x0000000400207c20 */ /* 0x000fc40008410000 */
[----:B0-----:R-:W-:Y:S02]  /*28d0*/  FMUL.FTZ R31, R2, UR4 ;  /* 0x00000004021f7c20 */ /* 0x001fe40008410000 */
        /* <DEDUP_REMOVED lines=35> */
.L_x_10817:
        /* <DEDUP_REMOVED lines=455> */
.L_x_10740:
[----:B--234-:R-:W-:Y:S05]  /*4780*/  BSYNC B0 ;  /* 0x0000000000007941 */ /* 0x01cfea0003800000 */
.L_x_10739:
        /* <DEDUP_REMOVED lines=332> */
.L_x_10742:
[----:B-123--:R-:W-:Y:S05]  /*5c50*/  BSYNC B0 ;  /* 0x0000000000007941 */ /* 0x00efea0003800000 */
.L_x_10741:
        /* <DEDUP_REMOVED lines=25> */
.L_x_10744:
[----:B------:R-:W-:Y:S05]  /*5df0*/  BSYNC B0 ;  /* 0x0000000000007941 */ /* 0x000fea0003800000 */
.L_x_10743:
        /* <DEDUP_REMOVED lines=18> */
.L_x_10746:
[----:B------:R-:W-:Y:S05]  /*5f20*/  BSYNC B0 ;  /* 0x0000000000007941 */ /* 0x000fea0003800000 */
.L_x_10745:
        /* <DEDUP_REMOVED lines=18> */
.L_x_10748:
[----:B------:R-:W-:Y:S05]  /*6050*/  BSYNC B0 ;  /* 0x0000000000007941 */ /* 0x000fea0003800000 */
.L_x_10747:
        /* <DEDUP_REMOVED lines=18> */
.L_x_10750:
[----:B------:R-:W-:Y:S05]  /*6180*/  BSYNC B0 ;  /* 0x0000000000007941 */ /* 0x000fea0003800000 */
.L_x_10749:
[C---:B------:R-:W-:Y:S01]  /*6190*/  FMUL.FTZ R219, R241.reuse, R78 ;  /* 0x0000004ef1db7220 */ /* 0x040fe20000410000 */
[----:B------:R-:W-:Y:S01]  /*61a0*/  ISETP.NE.AND P0, PT, R102, RZ, PT ;  /* 0x000000ff6600720c */ /* 0x000fe20003f05270 */
[-C--:B------:R-:W-:Y:S01]  /*61b0*/  FMUL.FTZ R241, R241, R79.reuse ;  /* 0x0000004ff1f17220 */ /* 0x080fe20000410000 */
[----:B------:R-:W-:Y:S01]  /*61c0*/  LEA.HI.SX32 R215, R215, R102, 0x1b ;  /* 0x00000066d7d77211 */ /* 0x000fe200078fdaff */
[C---:B------:R-:W-:Y:S01]  /*61d0*/  FFMA.FTZ R242, R212.reuse, R79, R219 ;  /* 0x0000004fd4f27223 */ /* 0x040fe200000100db */
[----:B------:R-:W-:Y:S01]  /*61e0*/  BSSY B0, `(.L_x_10751) ;  /* 0x0000323000007945 */ /* 0x000fe20003800000 */
[----:B------:R-:W-:Y:S02]  /*61f0*/  FFMA.FTZ R241, R212, R78, -R241 ;  /* 0x0000004ed4f17223 */ /* 0x000fe400000108f1 */
        /* <DEDUP_REMOVED lines=139> */
[----:B------:R-:W-:Y:S01]  /*6ab0*/  ULDC UR36, c[0x0][0x168] ;  /* 0x00005a0000247ab9 */ /* 0x000fe20000000800 */
[----:B------:R-:W-:Y:S01]  /*6ac0*/  FMUL.FTZ R77, R34, R217 ;  /* 0x000000d9224d7220 */ /* 0x000fe20000410000 */
[----:B------:R-:W-:Y:S01]  /*6ad0*/  UIADD3 UR36, -UR34, UR36, URZ ;  /* 0x0000002422247290 */ /* 0x000fe2000fffe13f */
[----:B------:R-:W-:-:S02]  /*6ae0*/  FMUL.FTZ R76, R209, R216 ;  /* 0x000000d8d14c7220 */ /* 0x000fc40000410000 */
[----:B------:R-:W-:Y:S02]  /*6af0*/  FFMA.FTZ R158, R145, R238, R158 ;  /* 0x000000ee919e7223 */ /* 0x000fe4000001009e */
[C---:B------:R-:W-:Y:S02]  /*6b00*/  FFMA.FTZ R78, R203.reuse, -R77, R214 ;  /* 0x8000004dcb4e7223 */ /* 0x040fe400000100d6 */
[----:B------:R-:W-:Y:S02]  /*6b10*/  FFMA.FTZ R76, R203, R220, R76 ;  /* 0x000000dccb4c7223 */ /* 0x000fe4000001004c */
[----:B------:R-:W-:Y:S02]  /*6b20*/  FADD.FTZ R219, -R87, R158 ;  /* 0x0000009e57db7221 */ /* 0x000fe40000010100 */
[----:B---3--:R-:W-:Y:S02]  /*6b30*/  FMUL.FTZ R56, R143, -R238 ;  /* 0x800000ee8f387220 */ /* 0x008fe40000410000 */
[----:B------:R-:W-:-:S02]  /*6b40*/  FFMA.FTZ R82, R217, R82, R150 ;  /* 0x00000052d9527223 */ /* 0x000fc40000010096 */
[----:B------:R-:W-:Y:S02]  /*6b50*/  FFMA.FTZ R86, R145, R222, -R56 ;  /* 0x000000de91567223 */ /* 0x000fe40000010838 */
[----:B------:R-:W-:Y:S01]  /*6b60*/  FFMA.FTZ R209, R209, -R77, R82 ;  /* 0x8000004dd1d17223 */ /* 0x000fe20000010052 */
[----:B------:R-:W-:Y:S01]  /*6b70*/  LEA.HI.SX32 R77, R139, R139, 0x1b ;  /* 0x0000008b8b4d7211 */ /* 0x000fe200078fdaff */
[----:B------:R-:W-:Y:S02]  /*6b80*/  FADD.FTZ R203, R85, R86 ;  /* 0x0000005655cb7221 */ /* 0x000fe40000010000 */
[C---:B------:R-:W-:Y:S02]  /*6b90*/  FMUL.FTZ R86, R146.reuse, -R219 ;  /* 0x800000db92567220 */ /* 0x040fe40000410000 */
[----:B------:R-:W-:Y:S02]  /*6ba0*/  FMUL.FTZ R146, R146, -R203 ;  /* 0x800000cb92927220 */ /* 0x000fe40000410000 */
[----:B------:R-:W-:-:S02]  /*6bb0*/  FMUL.FTZ R83, R33, R198 ;  /* 0x000000c621537220 */ /* 0x000fc40000410000 */
[-C--:B------:R-:W-:Y:S02]  /*6bc0*/  FMUL.FTZ R139, R33, R238.reuse ;  /* 0x000000ee218b7220 */ /* 0x080fe40000410000 */
[----:B------:R-:W-:Y:S02]  /*6bd0*/  FFMA.FTZ R85, R147, R219, R146 ;  /* 0x000000db93557223 */ /* 0x000fe40000010092 */
[----:B------:R-:W-:Y:S02]  /*6be0*/  FMUL.FTZ R57, R200, R238 ;  /* 0x000000eec8397220 */ /* 0x000fe40000410000 */
[----:B------:R-:W-:Y:S02]  /*6bf0*/  FMUL.FTZ R87, R36, R199 ;  /* 0x000000c724577220 */ /* 0x000fe40000410000 */
[----:B------:R-:W-:Y:S02]  /*6c00*/  FMUL.FTZ R146, R193, R219 ;  /* 0x000000dbc1927220 */ /* 0x000fe40000410000 */
[----:B------:R-:W-:-:S02]  /*6c10*/  FMUL.FTZ R130, R220, UR44 ;  /* 0x0000002cdc827c20 */ /* 0x000fc40008410000 */
[----:B------:R-:W-:Y:S02]  /*6c20*/  FMUL.FTZ R59, R216, UR44 ;  /* 0x0000002cd83b7c20 */ /* 0x000fe40008410000 */
[-C--:B------:R-:W-:Y:S02]  /*6c30*/  FFMA.FTZ R200, R200, -R83.reuse, R213 ;  /* 0x80000053c8c87223 */ /* 0x080fe400000100d5 */
[----:B------:R-:W-:Y:S02]  /*6c40*/  FFMA.FTZ R56, R206, -R83, R211 ;  /* 0x80000053ce387223 */ /* 0x000fe400000100d3 */
[----:B------:R-:W-:Y:S02]  /*6c50*/  FMUL.FTZ R158, R198, R139 ;  /* 0x0000008bc69e7220 */ /* 0x000fe40000410000 */
[----:B------:R-:W-:Y:S02]  /*6c60*/  FFMA.FTZ R83, R147, R203, -R86 ;  /* 0x000000cb93537223 */ /* 0x000fe40000010856 */
[C---:B------:R-:W-:Y:S01]  /*6c70*/  FFMA.FTZ R147, R201.reuse, -R87, R208 ;  /* 0x80000057c9937223 */ /* 0x040fe200000100d0 */
[----:B------:R3:W-:Y:S01]  /*6c80*/  STS [R77.X4+0x10f4], R158 ;  /* 0x0010f49e4d007388 */ /* 0x0007e20000004800 */
[----:B------:R-:W-:-:S02]  /*6c90*/  FFMA.FTZ R146, R201, R203, R146 ;  /* 0x000000cbc9927223 */ /* 0x000fc40000010092 */
[----:B------:R-:W-:Y:S02]  /*6ca0*/  FMUL.FTZ R150, R34, R220 ;  /* 0x000000dc22967220 */ /* 0x000fe40000410000 */
[----:B------:R-:W-:Y:S02]  /*6cb0*/  FFMA.FTZ R58, R216, UR43, -R130 ;  /* 0x0000002bd83a7c23 */ /* 0x000fe40008010882 */
[----:B------:R-:W-:Y:S02]  /*6cc0*/  FFMA.FTZ R59, R220, UR43, R59 ;  /* 0x0000002bdc3b7c23 */ /* 0x000fe4000801003b */
[----:B------:R-:W-:Y:S02]  /*6cd0*/  FMUL.FTZ R141, R33, R222 ;  /* 0x000000de218d7220 */ /* 0x000fe40000410000 */
[----:B------:R-:W-:Y:S02]  /*6ce0*/  FADD.FTZ R201, -R218, R85 ;  /* 0x00000055dac97221 */ /* 0x000fe40000010100 */
[----:B------:R-:W-:-:S02]  /*6cf0*/  FMUL.FTZ R130, R34, R216 ;  /* 0x000000d822827220 */ /* 0x000fc40000410000 */
[----:B------:R-:W-:Y:S02]  /*6d00*/  FADD.FTZ R220, R84, R83 ;  /* 0x0000005354dc7221 */ /* 0x000fe40000010000 */
[----:B------:R-:W-:Y:S02]  /*6d10*/  FFMA.FTZ R57, R206, R222, R57 ;  /* 0x000000dece397223 */ /* 0x000fe40000010039 */
[----:B---3--:R-:W-:Y:S02]  /*6d20*/  FMUL.FTZ R158, R36, R219 ;  /* 0x000000db249e7220 */ /* 0x008fe40000410000 */
[----:B------:R-:W-:Y:S02]  /*6d30*/  FMUL.FTZ R206, R198, R141 ;  /* 0x0000008dc6ce7220 */ /* 0x000fe40000410000 */
[----:B------:R-:W-:Y:S02]  /*6d40*/  FMUL.FTZ R83, R134, -R201 ;  /* 0x800000c986537220 */ /* 0x000fe40000410000 */
[C---:B------:R-:W-:Y:S01]  /*6d50*/  FMUL.FTZ R212, R217.reuse, R150 ;  /* 0x00000096d9d47220 */ /* 0x040fe20000410000 */
[----:B------:R3:W-:Y:S01]  /*6d60*/  STS [R77.X4+0x10f0], R206 ;  /* 0x0010f0ce4d007388 */ /* 0x0007e20000004800 */
[----:B------:R-:W-:-:S02]  /*6d70*/  FMUL.FTZ R216, R217, R130 ;  /* 0x00000082d9d87220 */ /* 0x000fc40000410000 */
[----:B------:R-:W-:Y:S01]  /*6d80*/  FMUL.FTZ R85, R134, -R220 ;  /* 0x800000dc86557220 */ /* 0x000fe20000410000 */
[----:B------:R4:W-:Y:S01]  /*6d90*/  STS [R77.X4+0x10f8], R212 ;  /* 0x0010f8d44d007388 */ /* 0x0009e20000004800 */
[----:B------:R-:W-:Y:S02]  /*6da0*/  FMUL.FTZ R218, R199, R158 ;  /* 0x0000009ec7da7220 */ /* 0x000fe40000410000 */
[C---:B------:R-:W-:Y:S01]  /*6db0*/  FFMA.FTZ R83, R136.reuse, R220, -R83 ;  /* 0x000000dc88537223 */ /* 0x040fe20000010853 */
[----:B------:R5:W-:Y:S01]  /*6dc0*/  STS [R77.X4+0x10fc], R216 ;  /* 0x0010fcd84d007388 */ /* 0x000be20000004800 */
[----:B------:R-:W-:Y:S02]  /*6dd0*/  FFMA.FTZ R136, R136, R201, R85 ;  /* 0x000000c988887223 */ /* 0x000fe40000010055 */
[----:B---3--:R-:W-:Y:S01]  /*6de0*/  FMUL.FTZ R206, R36, R203 ;  /* 0x000000cb24ce7220 */ /* 0x008fe20000410000 */
[----:B------:R3:W-:Y:S01]  /*6df0*/  STS [R77.X4+0x10ec], R218 ;  /* 0x0010ecda4d007388 */ /* 0x0007e20000004800 */
[----:B------:R-:W-:-:S02]  /*6e00*/  FADD.FTZ R221, R80, R83 ;  /* 0x0000005350dd7221 */ /* 0x000fc40000010000 */
[----:B----4-:R-:W-:Y:S02]  /*6e10*/  FMUL.FTZ R212, R203, UR44 ;  /* 0x0000002ccbd47c20 */ /* 0x010fe40008410000 */
[----:B------:R-:W-:Y:S02]  /*6e20*/  FMUL.FTZ R86, R199, R206 ;  /* 0x000000cec7567220 */ /* 0x000fe40000410000 */
[C---:B-----5:R-:W-:Y:S02]  /*6e30*/  FMUL.FTZ R216, R219.reuse, UR44 ;  /* 0x0000002cdbd87c20 */ /* 0x060fe40008410000 */
[----:B------:R-:W-:Y:S01]  /*6e40*/  FFMA.FTZ R212, R219, UR43, -R212 ;  /* 0x0000002bdbd47c23 */ /* 0x000fe200080108d4 */
[----:B------:R4:W-:Y:S01]  /*6e50*/  STS [R77.X4+0x10e8], R86 ;  /* 0x0010e8564d007388 */ /* 0x0009e20000004800 */
[----:B---3--:R-:W-:Y:S02]  /*6e60*/  FADD.FTZ R218, -R75, R136 ;  /* 0x000000884bda7221 */ /* 0x008fe40000010100 */
[----:B------:R-:W-:-:S02]  /*6e70*/  FFMA.FTZ R216, R203, UR43, R216 ;  /* 0x0000002bcbd87c23 */ /* 0x000fc400080100d8 */
[----:B------:R-:W-:Y:S02]  /*6e80*/  FMUL.FTZ R219, R220, UR44 ;  /* 0x0000002cdcdb7c20 */ /* 0x000fe40008410000 */
[----:B------:R-:W-:Y:S02]  /*6e90*/  FMUL.FTZ R203, R35, R220 ;  /* 0x000000dc23cb7220 */ /* 0x000fe40000410000 */
[C---:B------:R-:W-:Y:S02]  /*6ea0*/  FMUL.FTZ R80, R132.reuse, -R218 ;  /* 0x800000da84507220 */ /* 0x040fe40000410000 */
[----:B------:R-:W-:Y:S02]  /*6eb0*/  FMUL.FTZ R85, R201, UR44 ;  /* 0x0000002cc9557c20 */ /* 0x000fe40008410000 */
[----:B------:R-:W-:Y:S02]  /*6ec0*/  FMUL.FTZ R132, R132, -R221 ;  /* 0x800000dd84847220 */ /* 0x000fe40000410000 */
[----:B------:R-:W-:-:S02]  /*6ed0*/  FFMA.FTZ R193, R193, -R87, R210 ;  /* 0x80000057c1c17223 */ /* 0x000fc400000100d2 */
        /* <DEDUP_REMOVED lines=481> */
[----:B------:R-:W-:Y:S02]  /*8cf0*/  FFMA.FTZ R173, R226, UR43, R173 ;  /* 0x0000002be2ad7c23 */ /* 0x000fe400080100ad */
[----:B-1----:R-:W-:Y:S01]  /*8d00*/  FMUL.FTZ R154, R4, R205 ;  /* 0x000000cd049a7220 */ /* 0x002fe20000410000 */
[----:B------:R1:W-:Y:S01]  /*8d10*/  STS [R77.X4+0x210c], R156 ;  /* 0x00210c9c4d007388 */ /* 0x0003e20000004800 */
[----:B--2---:R-:W-:-:S03]  /*8d20*/  FMUL.FTZ R108, R6, R195 ;  /* 0x000000c3066c7220 */ /* 0x004fc60000410000 */
[----:B------:R2:W-:Y:S01]  /*8d30*/  STS [R77.X4+0x2160], R154 ;  /* 0x0021609a4d007388 */ /* 0x0005e20000004800 */
[----:B-----5:R-:W-:-:S03]  /*8d40*/  FFMA.FTZ R84, -R8, R183, -RZ ;  /* 0x000000b708547223 */ /* 0x020fc600000109ff */
[----:B------:R5:W-:Y:S01]  /*8d50*/  STS [R77.X4+0x2150], R108 ;  /* 0x0021506c4d007388 */ /* 0x000be20000004800 */
[----:B------:R-:W-:Y:S02]  /*8d60*/  FMUL.FTZ R183, R68, UR44 ;  /* 0x0000002c44b77c20 */ /* 0x000fe40008410000 */
[----:B-1----:R-:W-:Y:S01]  /*8d70*/  FMUL.FTZ R156, R8, R181 ;  /* 0x000000b5089c7220 */ /* 0x002fe20000410000 */
[----:B------:R1:W-:Y:S01]  /*8d80*/  STS [R77.X4+0x2144], R84 ;  /* 0x002144544d007388 */ /* 0x0003e20000004800 */
[----:B------:R-:W-:Y:S01]  /*8d90*/  FFMA.FTZ R183, R228, UR43, -R183 ;  /* 0x0000002be4b77c23 */ /* 0x000fe200080108b7 */
[----:B--2---:R-:W-:Y:S01]  /*8da0*/  LEA R154, R85, -R102, 0x1 ;  /* 0x80000066559a7211 */ /* 0x004fe200078e08ff */
[----:B------:R-:W-:Y:S01]  /*8db0*/  FMUL.FTZ R85, R226, UR44 ;  /* 0x0000002ce2557c20 */ /* 0x000fe20008410000 */
[----:B------:R2:W-:Y:S01]  /*8dc0*/  STS [R77.X4+0x2154], R86 ;  /* 0x002154564d007388 */ /* 0x0005e20000004800 */
[----:B-----5:R-:W-:Y:S01]  /*8dd0*/  FMUL.FTZ R108, R2, R211 ;  /* 0x000000d3026c7220 */ /* 0x020fe20000410000 */
[----:B------:R-:W-:Y:S01]  /*8de0*/  ISETP.GE.AND P0, PT, R154, 0x1, PT ;  /* 0x000000019a00780c */ /* 0x000fe20003f06270 */
[----:B------:R-:W-:Y:S01]  /*8df0*/  FFMA.FTZ R162, R70, UR43, -R85 ;  /* 0x0000002b46a27c23 */ /* 0x000fe20008010855 */
[----:B------:R-:W-:Y:S01]  /*8e00*/  STS [R77.X4+0x2110], R218 ;  /* 0x002110da4d007388 */ /* 0x000fe20000004800 */
[----:B-1----:R-:W-:-:S02]  /*8e10*/  FFMA.FTZ R84, -R4, R207, -RZ ;  /* 0x000000cf04547223 */ /* 0x002fc400000109ff */
[----:B------:R-:W-:Y:S01]  /*8e20*/  FMUL.FTZ R70, R69, UR44 ;  /* 0x0000002c45467c20 */ /* 0x000fe20008410000 */
[----:B------:R-:W-:Y:S01]  /*8e30*/  STS [R77.X4+0x2118], R166 ;  /* 0x002118a64d007388 */ /* 0x000fe20000004800 */
[----:B--2---:R-:W-:Y:S02]  /*8e40*/  FFMA.FTZ R86, -R2, R213, -RZ ;  /* 0x000000d502567223 */ /* 0x004fe400000109ff */
        /* <DEDUP_REMOVED lines=92> */
.L_x_10752:
[----:B0--34-:R-:W-:Y:S05]  /*9410*/  BSYNC B0 ;  /* 0x0000000000007941 */ /* 0x019fea0003800000 */
.L_x_10751:
        /* <DEDUP_REMOVED lines=34> */
[----:B------:R-:W-:Y:S02]  /*9640*/  UIADD3 UR46, UR46, UR43, URZ ;  /* 0x0000002b2e2e7290 */ /* 0x000fe4000fffe03f */
[----:B------:R-:W-:Y:S02]  /*9650*/  ULDC UR27, c[0x0][0x174] ;  /* 0x00005d00001b7ab9 */ /* 0x000fe40000000800 */
        /* <DEDUP_REMOVED lines=24> */
[----:B------:R-:W-:-:S04]  /*97e0*/  IADD3 R85, R85, UR36, RZ ;  /* 0x0000002455557c10 */ /* 0x000fc8000fffe0ff */
[----:B------:R-:W-:Y:S01]  /*97f0*/  IADD3 R83, R83, UR38, RZ ;  /* 0x0000002653537c10 */ /* 0x000fe2000fffe0ff */
[----:B------:R-:W-:Y:S05]  /*9800*/  @!P0 BRA `(.L_x_10754) ;  /* 0x0000002000008947 */ /* 0x000fea0003800000 */
[----:B0-----:R0:W-:Y:S04]  /*9810*/  RED.E.ADD.F32.FTZ.RN.STRONG.GPU [R84.64+-0xf80], R79 ;  /* 0xfff0804f5400798e */ /* 0x0011e8000c10e79c */
[----:B------:R0:W-:Y:S02]  /*9820*/  RED.E.ADD.F32.FTZ.RN.STRONG.GPU [R82.64+-0xf80], R177 ;  /* 0xfff080b15200798e */ /* 0x0001e4000c10e79c */
.L_x_10754:
[----:B0-----:R-:W-:Y:S05]  /*9830*/  BSYNC B0 ;  /* 0x0000000000007941 */ /* 0x001fea0003800000 */
.L_x_10753:
[----:B------:R-:W0:Y:S01]  /*9840*/  LDS R175, [R175.X4+0x2200] ;  /* 0x00220000afaf7984 */ /* 0x000e220000004800 */
[----:B------:R-:W-:Y:S01]  /*9850*/  BSSY B0, `(.L_x_10755) ;  /* 0x0000004000007945 */ /* 0x000fe20003800000 */
[----:B------:R-:W-:Y:S05]  /*9860*/  @!P1 BRA `(.L_x_10756) ;  /* 0x0000002000009947 */ /* 0x000fea0003800000 */
[----:B------:R1:W-:Y:S04]  /*9870*/  RED.E.ADD.F32.FTZ.RN.STRONG.GPU [R84.64+-0xf00], R131 ;  /* 0xfff100835400798e */ /* 0x0003e8000c10e79c */
[----:B0-----:R1:W-:Y:S02]  /*9880*/  RED.E.ADD.F32.FTZ.RN.STRONG.GPU [R82.64+-0xf00], R175 ;  /* 0xfff100af5200798e */ /* 0x0013e4000c10e79c */
.L_x_10756:
[----:B------:R-:W-:Y:S05]  /*9890*/  BSYNC B0 ;  /* 0x0000000000007941 */ /* 0x000fea0003800000 */
.L_x_10755:
[----:B------:R2:W3:Y:S01]  /*98a0*/  LDS R73, [R174.X4+0x2280] ;  /* 0x00228000ae497984 */ /* 0x0004e20000004800 */
[----:B------:R-:W-:Y:S01]  /*98b0*/  BSSY B0, `(.L_x_10757) ;  /* 0x0000004000007945 */ /* 0x000fe20003800000 */
[----:B------:R-:W-:Y:S05]  /*98c0*/  @!P2 BRA `(.L_x_10758) ;  /* 0x000000200000a947 */ /* 0x000fea0003800000 */
[----:B------:R4:W-:Y:S04]  /*98d0*/  RED.E.ADD.F32.FTZ.RN.STRONG.GPU [R84.64+-0xe80], R179 ;  /* 0xfff180b35400798e */ /* 0x0009e8000c10e79c */
[----:B---3--:R4:W-:Y:S02]  /*98e0*/  RED.E.ADD.F32.FTZ.RN.STRONG.GPU [R82.64+-0xe80], R73 ;  /* 0xfff180495200798e */ /* 0x0089e4000c10e79c */
.L_x_10758:
[----:B------:R-:W-:Y:S05]  /*98f0*/  BSYNC B0 ;  /* 0x0000000000007941 */ /* 0x000fea0003800000 */
.L_x_10757:
        /* <DEDUP_REMOVED lines=12> */
.L_x_10760:
[----:B---3--:R-:W-:Y:S05]  /*99c0*/  BSYNC B0 ;  /* 0x0000000000007941 */ /* 0x008fea0003800000 */
.L_x_10759:
[----:B----4-:R3:W4:Y:S01]  /*99d0*/  LDS R73, [R170.X4+0x2380] ;  /* 0x00238000aa497984 */ /* 0x0107220000004800 */
[----:B------:R-:W-:Y:S01]  /*99e0*/  BSSY B0, `(.L_x_10761) ;  /* 0x0000004000007945 */ /* 0x000fe20003800000 */
[----:B------:R-:W-:Y:S05]  /*99f0*/  @!P0 BRA `(.L_x_10762) ;  /* 0x0000002000008947 */ /* 0x000fea0003800000 */
[----:B------:R1:W-:Y:S04]  /*9a00*/  RED.E.ADD.F32.FTZ.RN.STRONG.GPU [R84.64+-0xd80], R191 ;  /* 0xfff280bf5400798e */ /* 0x0003e8000c10e79c */
[----:B----4-:R1:W-:Y:S02]  /*9a10*/  RED.E.ADD.F32.FTZ.RN.STRONG.GPU [R82.64+-0xd80], R73 ;  /* 0xfff280495200798e */ /* 0x0103e4000c10e79c */
.L_x_10762:
[----:B------:R-:W-:Y:S05]  /*9a20*/  BSYNC B0 ;  /* 0x0000000000007941 */ /* 0x000fea0003800000 */
.L_x_10761:
[----:B------:R-:W1:Y:S01]  /*9a30*/  LDS R169, [R169.X4+0x2400] ;  /* 0x00240000a9a97984 */ /* 0x000e620000004800 */
[----:B------:R-:W-:Y:S01]  /*9a40*/  BSSY B0, `(.L_x_10763) ;  /* 0x0000004000007945 */ /* 0x000fe20003800000 */
[----:B------:R-:W-:Y:S05]  /*9a50*/  @!P1 BRA `(.L_x_10764) ;  /* 0x0000002000009947 */ /* 0x000fea0003800000 */
[----:B------:R2:W-:Y:S04]  /*9a60*/  RED.E.ADD.F32.FTZ.RN.STRONG.GPU [R84.64+-0xd00], R193 ;  /* 0xfff300c15400798e */ /* 0x0005e8000c10e79c */
[----:B-1----:R2:W-:Y:S02]  /*9a70*/  RED.E.ADD.F32.FTZ.RN.STRONG.GPU [R82.64+-0xd00], R169 ;  /* 0xfff300a95200798e */ /* 0x0025e4000c10e79c */
.L_x_10764:
[----:B------:R-:W-:Y:S05]  /*9a80*/  BSYNC B0 ;  /* 0x0000000000007941 */ /* 0x000fea0003800000 */
.L_x_10763:
[----:B------:R-:W2:Y:S01]  /*9a90*/  LDS R167, [R167.X4+0x2480] ;  /* 0x00248000a7a77984 */ /* 0x000ea20000004800 */
[----:B------:R-:W-:Y:S01]  /*9aa0*/  BSSY B0, `(.L_x_10765) ;  /* 0x0000004000007945 */ /* 0x000fe20003800000 */
[----:B------:R-:W-:Y:S05]  /*9ab0*/  @!P2 BRA `(.L_x_10766) ;  /* 0x000000200000a947 */ /* 0x000fea0003800000 */
[----:B------:R3:W-:Y:S04]  /*9ac0*/  RED.E.ADD.F32.FTZ.RN.STRONG.GPU [R84.64+-0xc80], R199 ;  /* 0xfff380c75400798e */ /* 0x0007e8000c10e79c */
[----:B--2---:R3:W-:Y:S02]  /*9ad0*/  RED.E.ADD.F32.FTZ.RN.STRONG.GPU [R82.64+-0xc80], R167 ;  /* 0xfff380a75200798e */ /* 0x0047e4000c10e79c */
.L_x_10766:
[----:B------:R-:W-:Y:S05]  /*9ae0*/  BSYNC B0 ;  /* 0x0000000000007941 */ /* 0x000fea0003800000 */
.L_x_10765:
[----:B-1--4-:R1:W4:Y:S01]  /*9af0*/  LDS R73, [R164.X4+0x2500] ;  /* 0x00250000a4497984 */ /* 0x0123220000004800 */
[----:B------:R-:W-:Y:S01]  /*9b00*/  BSSY B0, `(.L_x_10767) ;  /* 0x0000004000007945 */ /* 0x000fe20003800000 */
[----:B------:R-:W-:Y:S05]  /*9b10*/  @!P3 BRA `(.L_x_10768) ;  /* 0x000000200000b947 */ /* 0x000fea0003800000 */
[----:B------:R1:W-:Y:S04]  /*9b20*/  RED.E.ADD.F32.FTZ.RN.STRONG.GPU [R84.64+-0xc00], R201 ;  /* 0xfff400c95400798e */ /* 0x0003e8000c10e79c */
[----:B----4-:R1:W-:Y:S02]  /*9b30*/  RED.E.ADD.F32.FTZ.RN.STRONG.GPU [R82.64+-0xc00], R73 ;  /* 0xfff400495200798e */ /* 0x0103e4000c10e79c */
.L_x_10768:
[----:B------:R-:W-:Y:S05]  /*9b40*/  BSYNC B0 ;  /* 0x0000000000007941 */ /* 0x000fea0003800000 */
.L_x_10767:
[----:B------:R-:W1:Y:S01]  /*9b50*/  LDS R159, [R159.X4+0x2580] ;  /* 0x002580009f9f7984 */ /* 0x000e620000004800 */
[----:B------:R-:W-:Y:S01]  /*9b60*/  BSSY B0, `(.L_x_10769) ;  /* 0x0000004000007945 */ /* 0x000fe20003800000 */
[----:B------:R-:W-:Y:S05]  /*9b70*/  @!P4 BRA `(.L_x_10770) ;  /* 0x000000200000c947 */ /* 0x000fea0003800000 */
[----:B------:R3:W-:Y:S04]  /*9b80*/  RED.E.ADD.F32.FTZ.RN.STRONG.GPU [R84.64+-0xb80], R203 ;  /* 0xfff480cb5400798e */ /* 0x0007e8000c10e79c */
[----:B-1----:R3:W-:Y:S02]  /*9b90*/  RED.E.ADD.F32.FTZ.RN.STRONG.GPU [R82.64+-0xb80], R159 ;  /* 0xfff4809f5200798e */ /* 0x0027e4000c10e79c */
.L_x_10770:
[----:B------:R-:W-:Y:S05]  /*9ba0*/  BSYNC B0 ;  /* 0x0000000000007941 */ /* 0x000fea0003800000 */
.L_x_10769:
[----:B-1--4-:R1:W4:Y:S01]  /*9bb0*/  LDS R73, [R158.X4+0x2600] ;  /* 0x002600009e497984 */ /* 0x0123220000004800 */
[----:B------:R-:W-:Y:S01]  /*9bc0*/  BSSY B0, `(.L_x_10771) ;  /* 0x0000004000007945 */ /* 0x000fe20003800000 */
[----:B------:R-:W-:Y:S05]  /*9bd0*/  @!P5 BRA `(.L_x_10772) ;  /* 0x000000200000d947 */ /* 0x000fea0003800000 */
[----:B------:R1:W-:Y:S04]  /*9be0*/  RED.E.ADD.F32.FTZ.RN.STRONG.GPU [R84.64+-0xb00], R209 ;  /* 0xfff500d15400798e */ /* 0x0003e8000c10e79c */
[----:B----4-:R1:W-:Y:S02]  /*9bf0*/  RED.E.ADD.F32.FTZ.RN.STRONG.GPU [R82.64+-0xb00], R73 ;  /* 0xfff500495200798e */ /* 0x0103e4000c10e79c */
.L_x_10772:
[----:B------:R-:W-:Y:S05]  /*9c00*/  BSYNC B0 ;  /* 0x0000000000007941 */ /* 0x000fea0003800000 */
.L_x_10771:
        /* <DEDUP_REMOVED lines=12> */
.L_x_10774:
[----:B-1----:R-:W-:Y:S05]  /*9cd0*/  BSYNC B0 ;  /* 0x0000000000007941 */ /* 0x002fea0003800000 */
.L_x_10773:
[----:B------:R-:W1:Y:S01]  /*9ce0*/  LDS R147, [R147.X4+0x2700] ;  /* 0x0027000093937984 */ /* 0x000e620000004800 */
[----:B------:R-:W-:Y:S01]  /*9cf0*/  BSSY B0, `(.L_x_10775) ;  /* 0x0000004000007945 */ /* 0x000fe20003800000 */
[----:B------:R-:W-:Y:S05]  /*9d00*/  @!P0 BRA `(.L_x_10776) ;  /* 0x0000002000008947 */ /* 0x000fea0003800000 */
[----:B------:R3:W-:Y:S04]  /*9d10*/  RED.E.ADD.F32.FTZ.RN.STRONG.GPU [R84.64+-0xa00], R221 ;  /* 0xfff600dd5400798e */ /* 0x0007e8000c10e79c */
[----:B-1----:R3:W-:Y:S02]  /*9d20*/  RED.E.ADD.F32.FTZ.RN.STRONG.GPU [R82.64+-0xa00], R147 ;  /* 0xfff600935200798e */ /* 0x0027e4000c10e79c */
.L_x_10776:
[----:B------:R-:W-:Y:S05]  /*9d30*/  BSYNC B0 ;  /* 0x0000000000007941 */ /* 0x000fea0003800000 */
.L_x_10775:
[----:B----4-:R4:W3:Y:S01]  /*9d40*/  LDS R73, [R146.X4+0x2780] ;  /* 0x0027800092497984 */ /* 0x0108e20000004800 */
[----:B------:R-:W-:Y:S01]  /*9d50*/  BSSY B0, `(.L_x_10777) ;  /* 0x0000004000007945 */ /* 0x000fe20003800000 */
[----:B------:R-:W-:Y:S05]  /*9d60*/  @!P1 BRA `(.L_x_10778) ;  /* 0x0000002000009947 */ /* 0x000fea0003800000 */
[----:B------:R4:W-:Y:S04]  /*9d70*/  RED.E.ADD.F32.FTZ.RN.STRONG.GPU [R84.64+-0x980], R223 ;  /* 0xfff680df5400798e */ /* 0x0009e8000c10e79c */
[----:B---3--:R4:W-:Y:S02]  /*9d80*/  RED.E.ADD.F32.FTZ.RN.STRONG.GPU [R82.64+-0x980], R73 ;  /* 0xfff680495200798e */ /* 0x0089e4000c10e79c */
.L_x_10778:
[----:B------:R-:W-:Y:S05]  /*9d90*/  BSYNC B0 ;  /* 0x0000000000007941 */ /* 0x000fea0003800000 */
.L_x_10777:
[----:B------:R-:W4:Y:S01]  /*9da0*/  LDS R145, [R145.X4+0x2800] ;  /* 0x0028000091917984 */ /* 0x000f220000004800 */
[----:B------:R-:W-:Y:S01]  /*9db0*/  BSSY B0, `(.L_x_10779) ;  /* 0x0000004000007945 */ /* 0x000fe20003800000 */
[----:B------:R-:W-:Y:S05]  /*9dc0*/  @!P2 BRA `(.L_x_10780) ;  /* 0x000000200000a947 */ /* 0x000fea0003800000 */
[----:B------:R4:W-:Y:S04]  /*9dd0*/  RED.E.ADD.F32.FTZ.RN.STRONG.GPU [R84.64+-0x900], R225 ;  /* 0xfff700e15400798e */ /* 0x0009e8000c10e79c */
[----:B----4-:R4:W-:Y:S02]  /*9de0*/  RED.E.ADD.F32.FTZ.RN.STRONG.GPU [R82.64+-0x900], R145 ;  /* 0xfff700915200798e */ /* 0x0109e4000c10e79c */
.L_x_10780:
[----:B------:R-:W-:Y:S05]  /*9df0*/  BSYNC B0 ;  /* 0x0000000000007941 */ /* 0x000fea0003800000 */
.L_x_10779:
[----:B------:R-:W4:Y:S01]  /*9e00*/  LDS R143, [R143.X4+0x2880] ;  /* 0x002880008f8f7984 */ /* 0x000f220000004800 */
[----:B------:R-:W-:Y:S01]  /*9e10*/  BSSY B0, `(.L_x_10781) ;  /* 0x0000004000007945 */ /* 0x000fe20003800000 */
[----:B------:R-:W-:Y:S05]  /*9e20*/  @!P3 BRA `(.L_x_10782) ;  /* 0x000000200000b947 */ /* 0x000fea0003800000 */
[----:B------:R4:W-:Y:S04]  /*9e30*/  RED.E.ADD.F32.FTZ.RN.STRONG.GPU [R84.64+-0x880], R237 ;  /* 0xfff780ed5400798e */ /* 0x0009e8000c10e79c */
[----:B----4-:R4:W-:Y:S02]  /*9e40*/  RED.E.ADD.F32.FTZ.RN.STRONG.GPU [R82.64+-0x880], R143 ;  /* 0xfff7808f5200798e */ /* 0x0109e4000c10e79c */
.L_x_10782:
[----:B------:R-:W-:Y:S05]  /*9e50*/  BSYNC B0 ;  /* 0x0000000000007941 */ /* 0x000fea0003800000 */
.L_x_10781:
[----:B------:R-:W4:Y:S01]  /*9e60*/  LDS R215, [R215.X4+0x2900] ;  /* 0x00290000d7d77984 */ /* 0x000f220000004800 */
[----:B------:R-:W-:Y:S01]  /*9e70*/  BSSY B0, `(.L_x_10783) ;  /* 0x0000004000007945 */ /* 0x000fe20003800000 */
[----:B------:R-:W-:Y:S05]  /*9e80*/  @!P4 BRA `(.L_x_10784) ;  /* 0x000000200000c947 */ /* 0x000fea0003800000 */
[----:B------:R4:W-:Y:S04]  /*9e90*/  RED.E.ADD.F32.FTZ.RN.STRONG.GPU [R84.64+-0x800], R239 ;  /* 0xfff800ef5400798e */ /* 0x0009e8000c10e79c */
[----:B----4-:R4:W-:Y:S02]  /*9ea0*/  RED.E.ADD.F32.FTZ.RN.STRONG.GPU [R82.64+-0x800], R215 ;  /* 0xfff800d75200798e */ /* 0x0109e4000c10e79c */
.L_x_10784:
[----:B------:R-:W-:Y:S05]  /*9eb0*/  BSYNC B0 ;  /* 0x0000000000007941 */ /* 0x000fea0003800000 */
.L_x_10783:
[----:B------:R-:W4:Y:S01]  /*9ec0*/  LDS R141, [R141.X4+0x2980] ;  /* 0x002980008d8d7984 */ /* 0x000f220000004800 */
[----:B------:R-:W-:Y:S01]  /*9ed0*/  BSSY B0, `(.L_x_10785) ;  /* 0x0000004000007945 */ /* 0x000fe20003800000 */
[----:B------:R-:W-:Y:S05]  /*9ee0*/  @!P5 BRA `(.L_x_10786) ;  /* 0x000000200000d947 */ /* 0x000fea0003800000 */
[----:B------:R4:W-:Y:S04]  /*9ef0*/  RED.E.ADD.F32.FTZ.RN.STRONG.GPU [R84.64+-0x780], R241 ;  /* 0xfff880f15400798e */ /* 0x0009e8000c10e79c */
[----:B----4-:R4:W-:Y:S02]  /*9f00*/  RED.E.ADD.F32.FTZ.RN.STRONG.GPU [R82.64+-0x780], R141 ;  /* 0xfff8808d5200798e */ /* 0x0109e4000c10e79c */
.L_x_10786:
[----:B------:R-:W-:Y:S05]  /*9f10*/  BSYNC B0 ;  /* 0x0000000000007941 */ /* 0x000fea0003800000 */
.L_x_10785:
        /* <DEDUP_REMOVED lines=12> */
.L_x_10788:
[----:B------:R-:W-:Y:S05]  /*9fe0*/  BSYNC B0 ;  /* 0x0000000000007941 */ /* 0x000fea0003800000 */
.L_x_10787:
[----:B---34-:R3:W4:Y:S01]  /*9ff0*/  LDS R73, [R136.X4+0x2a80] ;  /* 0x002a800088497984 */ /* 0x0187220000004800 */
[----:B------:R-:W-:Y:S01]  /*a000*/  BSSY B0, `(.L_x_10789) ;  /* 0x0000004000007945 */ /* 0x000fe20003800000 */
[----:B------:R-:W-:Y:S05]  /*a010*/  @!P0 BRA `(.L_x_10790) ;  /* 0x0000002000008947 */ /* 0x000fea0003800000 */
[----:B------:R3:W-:Y:S04]  /*a020*/  RED.E.ADD.F32.FTZ.RN.STRONG.GPU [R84.64+-0x680], R245 ;  /* 0xfff980f55400798e */ /* 0x0007e8000c10e79c */
[----:B----4-:R3:W-:Y:S02]  /*a030*/  RED.E.ADD.F32.FTZ.RN.STRONG.GPU [R82.64+-0x680], R73 ;  /* 0xfff980495200798e */ /* 0x0107e4000c10e79c */
.L_x_10790:
[----:B------:R-:W-:Y:S05]  /*a040*/  BSYNC B0 ;  /* 0x0000000000007941 */ /* 0x000fea0003800000 */
.L_x_10789:
[----:B---34-:R3:W4:Y:S01]  /*a050*/  LDS R73, [R134.X4+0x2b00] ;  /* 0x002b000086497984 */ /* 0x0187220000004800 */
[----:B------:R-:W-:Y:S01]  /*a060*/  BSSY B0, `(.L_x_10791) ;  /* 0x0000004000007945 */ /* 0x000fe20003800000 */
[----:B------:R-:W-:Y:S05]  /*a070*/  @!P1 BRA `(.L_x_10792) ;  /* 0x0000002000009947 */ /* 0x000fea0003800000 */
[----:B------:R3:W-:Y:S04]  /*a080*/  RED.E.ADD.F32.FTZ.RN.STRONG.GPU [R84.64+-0x600], R247 ;  /* 0xfffa00f75400798e */ /* 0x0007e8000c10e79c */
[----:B----4-:R3:W-:Y:S02]  /*a090*/  RED.E.ADD.F32.FTZ.RN.STRONG.GPU [R82.64+-0x600], R73 ;  /* 0xfffa00495200798e */ /* 0x0107e4000c10e79c */
.L_x_10792:
[----:B------:R-:W-:Y:S05]  /*a0a0*/  BSYNC B0 ;  /* 0x0000000000007941 */ /* 0x000fea0003800000 */
.L_x_10791:
[----:B------:R-:W3:Y:S01]  /*a0b0*/  LDS R133, [R133.X4+0x2b80] ;  /* 0x002b800085857984 */ /* 0x000ee20000004800 */
[----:B------:R-:W-:Y:S01]  /*a0c0*/  BSSY B0, `(.L_x_10793) ;  /* 0x0000004000007945 */ /* 0x000fe20003800000 */
[----:B------:R-:W-:Y:S05]  /*a0d0*/  @!P2 BRA `(.L_x_10794) ;  /* 0x000000200000a947 */ /* 0x000fea0003800000 */
[----:B------:R4:W-:Y:S04]  /*a0e0*/  RED.E.ADD.F32.FTZ.RN.STRONG.GPU [R84.64+-0x580], R249 ;  /* 0xfffa80f95400798e */ /* 0x0009e8000c10e79c */
[----:B---3--:R4:W-:Y:S02]  /*a0f0*/  RED.E.ADD.F32.FTZ.RN.STRONG.GPU [R82.64+-0x580], R133 ;  /* 0xfffa80855200798e */ /* 0x0089e4000c10e79c */
.L_x_10794:
[----:B------:R-:W-:Y:S05]  /*a100*/  BSYNC B0 ;  /* 0x0000000000007941 */ /* 0x000fea0003800000 */
.L_x_10793:
[----:B---34-:R3:W4:Y:S01]  /*a110*/  LDS R73, [R132.X4+0x2c00] ;  /* 0x002c000084497984 */ /* 0x0187220000004800 */
[----:B------:R-:W-:Y:S01]  /*a120*/  BSSY B0, `(.L_x_10795) ;  /* 0x0000004000007945 */ /* 0x000fe20003800000 */
[----:B------:R-:W-:Y:S05]  /*a130*/  @!P3 BRA `(.L_x_10796) ;  /* 0x000000200000b947 */ /* 0x000fea0003800000 */
[----:B------:R3:W-:Y:S04]  /*a140*/  RED.E.ADD.F32.FTZ.RN.STRONG.GPU [R84.64+-0x500], R251 ;  /* 0xfffb00fb5400798e */ /* 0x0007e8000c10e79c */
[----:B----4-:R3:W-:Y:S02]  /*a150*/  RED.E.ADD.F32.FTZ.RN.STRONG.GPU [R82.64+-0x500], R73 ;  /* 0xfffb00495200798e */ /* 0x0107e4000c10e79c */
.L_x_10796:
[----:B------:R-:W-:Y:S05]  /*a160*/  BSYNC B0 ;  /* 0x0000000000007941 */ /* 0x000fea0003800000 */
.L_x_10795:
[----:B---34-:R3:W4:Y:S01]  /*a170*/  LDS R73, [R130.X4+0x2c80] ;  /* 0x002c800082497984 */ /* 0x0187220000004800 */
[----:B------:R-:W-:Y:S01]  /*a180*/  BSSY B0, `(.L_x_10797) ;  /* 0x0000004000007945 */ /* 0x000fe20003800000 */
[----:B------:R-:W-:Y:S05]  /*a190*/  @!P4 BRA `(.L_x_10798) ;  /* 0x000000200000c947 */ /* 0x000fea0003800000 */
[----:B------:R3:W-:Y:S04]  /*a1a0*/  RED.E.ADD.F32.FTZ.RN.STRONG.GPU [R84.64+-0x480], R180 ;  /* 0xfffb80b45400798e */ /* 0x0007e8000c10e79c */
[----:B----4-:R3:W-:Y:S02]  /*a1b0*/  RED.E.ADD.F32.FTZ.RN.STRONG.GPU [R82.64+-0x480], R73 ;  /* 0xfffb80495200798e */ /* 0x0107e4000c10e79c */
.L_x_10798:
[----:B------:R-:W-:Y:S05]  /*a1c0*/  BSYNC B0 ;  /* 0x0000000000007941 */ /* 0x000fea0003800000 */
.L_x_10797:
[----:B------:R-:W3:Y:S01]  /*a1d0*/  LDS R125, [R125.X4+0x2d00] ;  /* 0x002d00007d7d7984 */ /* 0x000ee20000004800 */
[----:B------:R-:W-:Y:S01]  /*a1e0*/  BSSY B0, `(.L_x_10799) ;  /* 0x0000004000007945 */ /* 0x000fe20003800000 */
[----:B------:R-:W-:Y:S05]  /*a1f0*/  @!P5 BRA `(.L_x_10800) ;  /* 0x000000200000d947 */ /* 0x000fea0003800000 */
[----:B------:R4:W-:Y:S04]  /*a200*/  RED.E.ADD.F32.FTZ.RN.STRONG.GPU [R84.64+-0x400], R182 ;  /* 0xfffc00b65400798e */ /* 0x0009e8000c10e79c */
[----:B---3--:R4:W-:Y:S02]  /*a210*/  RED.E.ADD.F32.FTZ.RN.STRONG.GPU [R82.64+-0x400], R125 ;  /* 0xfffc007d5200798e */ /* 0x0089e4000c10e79c */
.L_x_10800:
[----:B------:R-:W-:Y:S05]  /*a220*/  BSYNC B0 ;  /* 0x0000000000007941 */ /* 0x000fea0003800000 */
.L_x_10799:
        /* <DEDUP_REMOVED lines=12> */
.L_x_10802:
[----:B---3--:R-:W-:Y:S05]  /*a2f0*/  BSYNC B0 ;  /* 0x0000000000007941 */ /* 0x008fea0003800000 */
.L_x_10801:
[----:B------:R-:W3:Y:S01]  /*a300*/  LDS R123, [R123.X4+0x2e00] ;  /* 0x002e00007b7b7984 */ /* 0x000ee20000004800 */
[----:B------:R-:W-:Y:S01]  /*a310*/  BSSY B0, `(.L_x_10803) ;  /* 0x0000004000007945 */ /* 0x000fe20003800000 */
[----:B------:R-:W-:Y:S05]  /*a320*/  @!P0 BRA `(.L_x_10804) ;  /* 0x0000002000008947 */ /* 0x000fea0003800000 */
[----:B------:R4:W-:Y:S04]  /*a330*/  RED.E.ADD.F32.FTZ.RN.STRONG.GPU [R84.64+-0x300], R194 ;  /* 0xfffd00c25400798e */ /* 0x0009e8000c10e79c */
[----:B---3--:R4:W-:Y:S02]  /*a340*/  RED.E.ADD.F32.FTZ.RN.STRONG.GPU [R82.64+-0x300], R123 ;  /* 0xfffd007b5200798e */ /* 0x0089e4000c10e79c */
.L_x_10804:
[----:B------:R-:W-:Y:S05]  /*a350*/  BSYNC B0 ;  /* 0x0000000000007941 */ /* 0x000fea0003800000 */
.L_x_10803:
[----:B----4-:R4:W3:Y:S01]  /*a360*/  LDS R73, [R122.X4+0x2e80] ;  /* 0x002e80007a497984 */ /* 0x0108e20000004800 */
[----:B------:R-:W-:Y:S01]  /*a370*/  BSSY B0, `(.L_x_10805) ;  /* 0x0000004000007945 */ /* 0x000fe20003800000 */
[----:B------:R-:W-:Y:S05]  /*a380*/  @!P1 BRA `(.L_x_10806) ;  /* 0x0000002000009947 */ /* 0x000fea0003800000 */
[----:B------:R4:W-:Y:S04]  /*a390*/  RED.E.ADD.F32.FTZ.RN.STRONG.GPU [R84.64+-0x280], R196 ;  /* 0xfffd80c45400798e */ /* 0x0009e8000c10e79c */
[----:B---3--:R4:W-:Y:S02]  /*a3a0*/  RED.E.ADD.F32.FTZ.RN.STRONG.GPU [R82.64+-0x280], R73 ;  /* 0xfffd80495200798e */ /* 0x0089e4000c10e79c */
.L_x_10806:
[----:B------:R-:W-:Y:S05]  /*a3b0*/  BSYNC B0 ;  /* 0x0000000000007941 */ /* 0x000fea0003800000 */
.L_x_10805:
[----:B------:R-:W4:Y:S01]  /*a3c0*/  LDS R121, [R121.X4+0x2f00] ;  /* 0x002f000079797984 */ /* 0x000f220000004800 */
[----:B------:R-:W-:Y:S01]  /*a3d0*/  BSSY B0, `(.L_x_10807) ;  /* 0x0000004000007945 */ /* 0x000fe20003800000 */
[----:B------:R-:W-:Y:S05]  /*a3e0*/  @!P2 BRA `(.L_x_10808) ;  /* 0x000000200000a947 */ /* 0x000fea0003800000 */
[----:B------:R4:W-:Y:S04]  /*a3f0*/  RED.E.ADD.F32.FTZ.RN.STRONG.GPU [R84.64+-0x200], R198 ;  /* 0xfffe00c65400798e */ /* 0x0009e8000c10e79c */
[----:B----4-:R4:W-:Y:S02]  /*a400*/  RED.E.ADD.F32.FTZ.RN.STRONG.GPU [R82.64+-0x200], R121 ;  /* 0xfffe00795200798e */ /* 0x0109e4000c10e79c */
.L_x_10808:
[----:B------:R-:W-:Y:S05]  /*a410*/  BSYNC B0 ;  /* 0x0000000000007941 */ /* 0x000fea0003800000 */
.L_x_10807:
[----:B---34-:R3:W4:Y:S01]  /*a420*/  LDS R73, [R120.X4+0x2f80] ;  /* 0x002f800078497984 */ /* 0x0187220000004800 */
[----:B------:R-:W-:Y:S01]  /*a430*/  BSSY B0, `(.L_x_10809) ;  /* 0x0000004000007945 */ /* 0x000fe20003800000 */
[----:B------:R-:W-:Y:S05]  /*a440*/  @!P3 BRA `(.L_x_10810) ;  /* 0x000000200000b947 */ /* 0x000fea0003800000 */
[----:B------:R3:W-:Y:S04]  /*a450*/  RED.E.ADD.F32.FTZ.RN.STRONG.GPU [R84.64+-0x180], R200 ;  /* 0xfffe80c85400798e */ /* 0x0007e8000c10e79c */
[----:B----4-:R3:W-:Y:S02]  /*a460*/  RED.E.ADD.F32.FTZ.RN.STRONG.GPU [R82.64+-0x180], R73 ;  /* 0xfffe80495200798e */ /* 0x0107e4000c10e79c */
.L_x_10810:
[----:B------:R-:W-:Y:S05]  /*a470*/  BSYNC B0 ;  /* 0x0000000000007941 */ /* 0x000fea0003800000 */
.L_x_10809:
[----:B------:R-:W3:Y:S01]  /*a480*/  LDS R119, [R119.X4+0x3000] ;  /* 0x0030000077777984 */ /* 0x000ee20000004800 */
[----:B------:R-:W-:Y:S01]  /*a490*/  BSSY B0, `(.L_x_10811) ;  /* 0x0000004000007945 */ /* 0x000fe20003800000 */
[----:B------:R-:W-:Y:S05]  /*a4a0*/  @!P4 BRA `(.L_x_10812) ;  /* 0x000000200000c947 */ /* 0x000fea0003800000 */
[----:B------:R4:W-:Y:S04]  /*a4b0*/  RED.E.ADD.F32.FTZ.RN.STRONG.GPU [R84.64+-0x100], R206 ;  /* 0xffff00ce5400798e */ /* 0x0009e8000c10e79c */
[----:B---3--:R4:W-:Y:S02]  /*a4c0*/  RED.E.ADD.F32.FTZ.RN.STRONG.GPU [R82.64+-0x100], R119 ;  /* 0xffff00775200798e */ /* 0x0089e4000c10e79c */
.L_x_10812:
[----:B------:R-:W-:Y:S05]  /*a4d0*/  BSYNC B0 ;  /* 0x0000000000007941 */ /* 0x000fea0003800000 */
.L_x_10811:
[----:B---34-:R3:W4:Y:S01]  /*a4e0*/  LDS R73, [R118.X4+0x3080] ;  /* 0x0030800076497984 */ /* 0x0187220000004800 */
[----:B------:R-:W-:Y:S01]  /*a4f0*/  BSSY B0, `(.L_x_10813) ;  /* 0x0000004000007945 */ /* 0x000fe20003800000 */
[----:B------:R-:W-:Y:S05]  /*a500*/  @!P5 BRA `(.L_x_10814) ;  /* 0x000000200000d947 */ /* 0x000fea0003800000 */
[----:B------:R3:W-:Y:S04]  /*a510*/  RED.E.ADD.F32.FTZ.RN.STRONG.GPU [R84.64+-0x80], R212 ;  /* 0xffff80d45400798e */ /* 0x0007e8000c10e79c */
[----:B----4-:R3:W-:Y:S02]  /*a520*/  RED.E.ADD.F32.FTZ.RN.STRONG.GPU [R82.64+-0x80], R73 ;  /* 0xffff80495200798e */ /* 0x0107e4000c10e79c */
.L_x_10814:
[----:B------:R-:W-:Y:S05]  /*a530*/  BSYNC B0 ;  /* 0x0000000000007941 */ /* 0x000fea0003800000 */
.L_x_10813:
        /* <DEDUP_REMOVED lines=96> */
.L_x_10816:
[----:B---3--:R-:W-:Y:S05]  /*ab40*/  BSYNC B0 ;  /* 0x0000000000007941 */ /* 0x008fea0003800000 */
.L_x_10815:
        /* <DEDUP_REMOVED lines=8> */
.L_x_10738:
        /* <DEDUP_REMOVED lines=24> */
[----:B------:R-:W-:Y:S01]  /*ad50*/  STS.128 [R97], R32 ;  /* 0x0000002061007388 */ /* 0x000fe20000000c00 */
[----:B------:R-:W-:Y:S01]  /*ad60*/  UIMAD UR7, UR10, UR37, UR7 ;  /* 0x000000250a0772a4 */ /* 0x000fe2000f8e0207 */
[----:B------:R-:W-:Y:S01]  /*ad70*/  F2FP.PACK_AB R6, R91, R92 ;  /* 0x0000005c5b06723e */ /* 0x000fe200000000ff */
[----:B------:R-:W-:Y:S01]  /*ad80*/  UIMAD.WIDE.U32 UR36, UR10, UR36, UR8 ;  /* 0x000000240a2472a5 */ /* 0x000fe2000f8e0008 */
[----:B------:R-:W-:Y:S01]  /*ad90*/  STS.128 [R97+0x10], R24 ;  /* 0x0000101861007388 */ /* 0x000fe20000000c00 */
[----:B------:R-:W-:-:S06]  /*ada0*/  NOP ;  /* 0x0000000000007918 */ /* 0x000fcc0000000000 */
[----:B------:R-:W3:Y:S01]  /*adb0*/  LDS.128 R8, [R100.X16] ;  /* 0x0000000064087984 */ /* 0x000ee2000000cc00 */
[----:B------:R-:W-:Y:S01]  /*adc0*/  ULDC.64 UR8, c[0x0][0x330] ;  /* 0x0000cc0000087ab9 */ /* 0x000fe20000000a00 */
[----:B------:R-:W-:Y:S01]  /*add0*/  F2FP.PACK_AB R19, R49, R50 ;  /* 0x000000323113723e */ /* 0x000fe200000000ff */
[----:B------:R-:W-:Y:S01]  /*ade0*/  UIADD3 UR7, UR37, UR7, URZ ;  /* 0x0000000725077290 */ /* 0x000fe2000fffe03f */
[----:B------:R-:W4:Y:S01]  /*adf0*/  LDS.128 R12, [R100.X16+0x200] ;  /* 0x00020000640c7984 */ /* 0x000f22000000cc00 */
        /* <DEDUP_REMOVED lines=28> */
[----:B---3--:R-:W-:Y:S01]  /*afc0*/  STG.E.128 [R2.64], R8 ;  /* 0x0000000802007986 */ /* 0x008fe2000c101d1c */
[----:B------:R-:W-:Y:S01]  /*afd0*/  ULDC.64 UR34, c[0x0][0x340] ;  /* 0x0000d00000227ab9 */ /* 0x000fe20000000a00 */
[----:B------:R-:W-:Y:S01]  /*afe0*/  FADD.FTZ R54, R55, R54 ;  /* 0x0000003637367221 */ /* 0x000fe20000010000 */
[----:B------:R-:W-:Y:S01]  /*aff0*/  UIADD3 UR9, UR9, UR7, URZ ;  /* 0x0000000709097290 */ /* 0x000fe2000fffe03f */
[----:B----4-:R3:W-:Y:S01]  /*b000*/  STG.E.128 [R2.64+0x200], R12 ;  /* 0x0002000c02007986 */ /* 0x0107e2000c101d1c */
        /* <DEDUP_REMOVED lines=14> */
[----:B---3--:R-:W-:Y:S01]  /*b0f0*/  MOV R2, UR7 ;  /* 0x0000000700027c02 */ /* 0x008fe20008000f00 */
[----:B------:R-:W-:Y:S01]  /*b100*/  FADD.FTZ R101, R50, R49 ;  /* 0x0000003132657221 */ /* 0x000fe20000010000 */
[----:B------:R-:W-:-:S05]  /*b110*/  MOV R3, UR8 ;  /* 0x0000000800037c02 */ /* 0x000fca0008000f00 */
        /* <DEDUP_REMOVED lines=10> */
.L_x_10736:
        /* <DEDUP_REMOVED lines=26> */
.L_x_10820:
[----:B0-----:R-:W-:Y:S05]  /*b360*/  BSYNC B0 ;  /* 0x0000000000007941 */ /* 0x001fea0003800000 */
.L_x_10819:
        /* <DEDUP_REMOVED lines=25> */
.L_x_10822:
[----:B------:R-:W4:Y:S02]  /*b500*/  S2R R7, SR_TID.X ;  /* 0x0000000000077919 */ /* 0x000f240000002100 */
.L_x_10823:
[----:B0-----:R-:W-:Y:S05]  /*b510*/  BSYNC B0 ;  /* 0x0000000000007941 */ /* 0x001fea0003800000 */
.L_x_10821:
[----:B----4-:R-:W-:-:S13]  /*b520*/  ISETP.GE.AND P0, PT, R7, c[0x0][0x16c], PT ;  /* 0x00005b0007007a0c */ /* 0x010fda0003f06270 */
[----:B------:R-:W-:Y:S05]  /*b530*/  @P0 EXIT ;  /* 0x000000000000094d */ /* 0x000fea0003800000 */
[----:B------:R-:W-:Y:S02]  /*b540*/  ULDC.64 UR6, c[0x0][0x288] ;  /* 0x0000a20000067ab9 */ /* 0x000fe40000000a00 */
[----:B------:R-:W-:Y:S02]  /*b550*/  UIMAD UR11, UR11, UR6, URZ ;  /* 0x000000060b0b72a4 */ /* 0x000fe4000f8e023f */
[----:B-12---:R-:W-:Y:S02]  /*b560*/  UIMAD.WIDE.U32 UR4, UR10, UR6, URZ ;  /* 0x000000060a0472a5 */ /* 0x006fe4000f8e003f */
[----:B------:R-:W-:-:S04]  /*b570*/  UIMAD UR6, UR10, UR7, UR11 ;  /* 0x000000070a0672a4 */ /* 0x000fc8000f8e020b */
[----:B------:R-:W-:Y:S02]  /*b580*/  UIADD3 UR6, UR5, UR6, URZ ;  /* 0x0000000605067290 */ /* 0x000fe4000fffe03f */
.L_x_10824:
        /* <DEDUP_REMOVED lines=19> */
.L_x_10825:
        /* <DEDUP_REMOVED lines=12> */
.L_x_14717:


//--------------------- .text._Z25selective_scan_bwd_kernelI32Selective_Scan_bwd_kernel_traitsILi32ELi16ELb1ELb1ELb1ELb1ELb0EN3c104HalfENS1_7complexIfEEEEv12SSMParamsBwd --------------------------
	.section	.text._Z25selective_scan_bwd_kernelI32Selective_Scan_bwd_kernel_traitsILi32ELi16ELb1ELb1ELb1ELb1ELb0EN3c104HalfENS1_7complexIfEEEEv12SSMParamsBwd,"ax",@progbits
	.sectioninfo	@"SHI_REGISTERS=254"
	.align	128
        .global         _Z25selective_scan_bwd_kernelI32Selective_Scan_bwd_kernel_traitsILi32ELi16ELb1ELb1ELb1ELb1ELb0EN3c104HalfENS1_7complexIfEEEEv12SSMParamsBwd
        .type           _Z25selective_scan_bwd_kernelI32Selective_Scan_bwd_kernel_traitsILi32ELi16ELb1ELb1ELb1ELb1ELb0EN3c104HalfENS1_7complexIfEEEEv12SSMParamsBwd,@function
        .size           _Z25selective_scan_bwd_kernelI32Selective_Scan_bwd_kernel_traitsILi32ELi16ELb1ELb1ELb1ELb1ELb0EN3c104HalfENS1_7complexIfEEEEv12SSMParamsBwd,(.L_x_14718 - _Z25selective_scan_bwd_kernelI32Selective_Scan_bwd_kernel_traitsILi32ELi16ELb1ELb1ELb1ELb1ELb0EN3c104HalfENS1_7complexIfEEEEv12SSMParamsBwd)
        .other          _Z25selective_scan_bwd_kernelI32Selective_Scan_bwd_kernel_traitsILi32ELi16ELb1ELb1ELb1ELb1ELb0EN3c104HalfENS1_7complexIfEEEEv12SSMParamsBwd,@"STO_CUDA_ENTRY STV_DEFAULT"
_Z25selective_scan_bwd_kernelI32Selective_Scan_bwd_kernel_traitsILi32ELi16ELb1ELb1ELb1ELb1ELb0EN3c104HalfENS1_7complexIfEEEEv12SSMParamsBwd:
.text._Z25selective_scan_bwd_kernelI32Selective_Scan_bwd_kernel_traitsILi32ELi16ELb1ELb1ELb1ELb1ELb0EN3c104HalfENS1_7complexIfEEEEv12SSMParamsBwd:
        /* <DEDUP_REMOVED lines=179> */
[----:B---3--:R-:W-:-:S04]  /*0b30*/  SHF.L.U32 R99, R102, 0x1, RZ ;  /* 0x0000000166637819 */ /* 0x008fc800000006ff */
[----:B----4-:R-:W-:Y:S02]  /*0b40*/  LOP3.LUT R99, R99, 0xffffffc0, RZ, 0xc0, !PT ;  /* 0xffffffc063637812 */ /* 0x010fe400078ec0ff */
.L_x_10939:
[----:B------:R-:W-:Y:S01]  /*0b50*/  BAR.SYNC.DEFER_BLOCKING 0x0 ;  /* 0x0000000000007b1d */ /* 0x000fe20000010000 */
[----:B0-----:R-:W-:Y:S02]  /*0b60*/  MOV R2, UR17 ;  /* 0x0000001100027c02 */ /* 0x001fe40008000f00 */
[----:B------:R-:W-:Y:S02]  /*0b70*/  MOV R3, UR18 ;  /* 0x0000001200037c02 */ /* 0x000fe40008000f00 */
        /* <DEDUP_REMOVED lines=27> */
[----:B---3--:R-:W-:Y:S01]  /*0d30*/  MOV R20, c[0x0][0x16c] ;  /* 0x00005b0000147a02 */ /* 0x008fe20000000f00 */
[----:B------:R-:W-:Y:S01]  /*0d40*/  HADD2.F32 R12, -RZ, R60.H1_H1 ;  /* 0x3000003cff0c7230 */ /* 0x000fe20000004100 */
[----:B------:R-:W-:Y:S01]  /*0d50*/  BSSY B0, `(.L_x_10827) ;  /* 0x0000054000007945 */ /* 0x000fe20003800000 */
[----:B------:R-:W-:Y:S01]  /*0d60*/  HADD2.F32 R17, -RZ, R61.H0_H0 ;  /* 0x2000003dff117230 */ /* 0x000fe20000004100 */
[----:B------:R-:W-:Y:S01]  /*0d70*/  ISETP.GE.AND P5, PT, R20, 0x1, PT ;  /* 0x000000011400780c */ /* 0x000fe20003fa6270 */
[----:B----4-:R-:W-:-:S02]  /*0d80*/  HADD2.F32 R95, -RZ, R24.H0_H0 ;  /* 0x20000018ff5f7230 */ /* 0x010fc40000004100 */
[----:B------:R-:W-:Y:S02]  /*0d90*/  HADD2.F32 R18, -RZ, R62.H0_H0 ;  /* 0x2000003eff127230 */ /* 0x000fe40000004100 */
[----:B-----5:R-:W-:Y:S01]  /*0da0*/  HADD2.F32 R2, -RZ, R61.H1_H1 ;  /* 0x3000003dff027230 */ /* 0x020fe20000004100 */
[----:B------:R-:W-:Y:S01]  /*0db0*/  FADD.FTZ R95, R95, UR5 ;  /* 0x000000055f5f7e21 */ /* 0x000fe20008010000 */
[--C-:B------:R-:W-:Y:S02]  /*0dc0*/  HADD2.F32 R93, -RZ, R25.reuse.H0_H0 ;  /* 0x20000019ff5d7230 */ /* 0x100fe40000004100 */
[----:B------:R-:W-:Y:S02]  /*0dd0*/  HADD2.F32 R91, -RZ, R26.H0_H0 ;  /* 0x2000001aff5b7230 */ /* 0x000fe40000004100 */
        /* <DEDUP_REMOVED lines=14> */
[----:B------:R-:W-:Y:S01]  /*0ec0*/  HADD2.F32 R20, -RZ, R64.H0_H0 ;  /* 0x20000040ff147230 */ /* 0x000fe20000004100 */
[----:B------:R-:W-:Y:S01]  /*0ed0*/  FSETP.GTU.FTZ.AND P1, PT, R94, 20, PT ;  /* 0x41a000005e00780b */ /* 0x000fe20003f3c000 */
[----:B------:R-:W-:Y:S01]  /*0ee0*/  FADD.FTZ R89, R89, UR5 ;  /* 0x0000000559597e21 */ /* 0x000fe20008010000 */
[----:B------:R-:W-:-:S02]  /*0ef0*/  FSETP.GTU.FTZ.AND P0, PT, R91, 20, PT ;  /* 0x41a000005b00780b */ /* 0x000fc40003f1c000 */
[----:B------:R-:W-:Y:S01]  /*0f00*/  FSETP.GTU.FTZ.AND P6, PT, R92, 20, PT ;  /* 0x41a000005c00780b */ /* 0x000fe20003fdc000 */
[----:B--2---:R-:W-:Y:S04]  /*0f10*/  STS.128 [R100.X16], R28 ;  /* 0x0000001c64007388 */ /* 0x004fe8000000cc00 */
[----:B------:R-:W-:Y:S01]  /*0f20*/  STS.128 [R100.X16+0x200], R8 ;  /* 0x0002000864007388 */ /* 0x000fe2000000cc00 */
[----:B------:R-:W-:-:S06]  /*0f30*/  NOP ;  /* 0x0000000000007918 */ /* 0x000fcc0000000000 */
[----:B------:R-:W0:Y:S04]  /*0f40*/  LDS.128 R32, [R97] ;  /* 0x0000000061207984 */ /* 0x000e280000000c00 */
[----:B------:R-:W2:Y:S01]  /*0f50*/  LDS.128 R8, [R97+0x10] ;  /* 0x0000100061087984 */ /* 0x000ea20000000c00 */
[--C-:B0-----:R-:W-:Y:S02]  /*0f60*/  HADD2.F32 R16, -RZ, R32.reuse.H0_H0 ;  /* 0x20000020ff107230 */ /* 0x101fe40000004100 */
[----:B------:R-:W-:Y:S02]  /*0f70*/  HADD2.F32 R15, -RZ, R32.H1_H1 ;  /* 0x30000020ff0f7230 */ /* 0x000fe40000004100 */
[--C-:B------:R-:W-:Y:S01]  /*0f80*/  HADD2.F32 R14, -RZ, R33.reuse.H0_H0 ;  /* 0x20000021ff0e7230 */ /* 0x100fe20000004100 */
[----:B------:R-:W-:Y:S01]  /*0f90*/  FFMA.FTZ R0, R16, R0, R101 ;  /* 0x0000000010007223 */ /* 0x000fe20000010065 */
[----:B------:R-:W-:-:S02]  /*0fa0*/  HADD2.F32 R13, -RZ, R33.H1_H1 ;  /* 0x30000021ff0d7230 */ /* 0x000fc40000004100 */
[----:B--2---:R-:W-:Y:S01]  /*0fb0*/  HADD2.F32 R56, -RZ, R8.H0_H0 ;  /* 0x20000008ff387230 */ /* 0x004fe20000004100 */
[----:B------:R-:W-:Y:S01]  /*0fc0*/  FFMA.FTZ R3, R15, R12, R0 ;  /* 0x0000000c0f037223 */ /* 0x000fe20000010000 */
[----:B------:R-:W-:-:S03]  /*0fd0*/  HADD2.F32 R12, -RZ, R34.H0_H0 ;  /* 0x20000022ff0c7230 */ /* 0x000fc60000004100 */
[----:B------:R-:W-:Y:S01]  /*0fe0*/  FFMA.FTZ R0, R14, R17, R3 ;  /* 0x000000110e007223 */ /* 0x000fe20000010003 */
[----:B------:R-:W-:-:S03]  /*0ff0*/  HADD2.F32 R3, -RZ, R34.H1_H1 ;  /* 0x30000022ff037230 */ /* 0x000fc60000004100 */
        /* <DEDUP_REMOVED lines=41> */
.L_x_10828:
[----:B------:R-:W-:Y:S05]  /*1290*/  BSYNC B0 ;  /* 0x0000000000007941 */ /* 0x000fea0003800000 */
.L_x_10827:
        /* <DEDUP_REMOVED lines=39> */
.L_x_10830:
[----:B------:R-:W-:Y:S05]  /*1510*/  BSYNC B0 ;  /* 0x0000000000007941 */ /* 0x000fea0003800000 */
.L_x_10829:
        /* <DEDUP_REMOVED lines=39> */
.L_x_10832:
[----:B------:R-:W-:Y:S05]  /*1790*/  BSYNC B0 ;  /* 0x0000000000007941 */ /* 0x000fea0003800000 */
.L_x_10831:
        /* <DEDUP_REMOVED lines=39> */
.L_x_10834:
[----:B------:R-:W-:Y:S05]  /*1a10*/  BSYNC B0 ;  /* 0x0000000000007941 */ /* 0x000fea0003800000 */
.L_x_10833:
        /* <DEDUP_REMOVED lines=39> */
.L_x_10836:
[----:B------:R-:W-:Y:S05]  /*1c90*/  BSYNC B0 ;  /* 0x0000000000007941 */ /* 0x000fea0003800000 */
.L_x_10835:
        /* <DEDUP_REMOVED lines=39> */
.L_x_10838:
[----:B------:R-:W-:Y:S05]  /*1f10*/  BSYNC B0 ;  /* 0x0000000000007941 */ /* 0x000fea0003800000 */
.L_x_10837:
        /* <DEDUP_REMOVED lines=39> */
.L_x_10840:
[----:B------:R-:W-:Y:S05]  /*2190*/  BSYNC B0 ;  /* 0x0000000000007941 */ /* 0x000fea0003800000 */
.L_x_10839:
        /* <DEDUP_REMOVED lines=40> */
.L_x_10842:
[----:B------:R-:W-:Y:S05]  /*2420*/  BSYNC B0 ;  /* 0x0000000000007941 */ /* 0x000fea0003800000 */
.L_x_10841:
        /* <DEDUP_REMOVED lines=39> */
.L_x_10844:
[----:B------:R-:W-:Y:S05]  /*26a0*/  BSYNC B0 ;  /* 0x0000000000007941 */ /* 0x000fea0003800000 */
.L_x_10843:
        /* <DEDUP_REMOVED lines=39> */
.L_x_10846:
[----:B------:R-:W-:Y:S05]  /*2920*/  BSYNC B0 ;  /* 0x0000000000007941 */ /* 0x000fea0003800000 */
.L_x_10845:
        /* <DEDUP_REMOVED lines=37> */
.L_x_10848:
[----:B------:R-:W-:Y:S05]  /*2b80*/  BSYNC B0 ;  /* 0x0000000000007941 */ /* 0x000fea0003800000 */
.L_x_10847:
        /* <DEDUP_REMOVED lines=33> */
.L_x_10850:
[----:B------:R-:W-:Y:S05]  /*2da0*/  BSYNC B0 ;  /* 0x0000000000007941 */ /* 0x000fea0003800000 */
.L_x_10849:
        /* <DEDUP_REMOVED lines=33> */
.L_x_10852:
[----:B------:R-:W-:Y:S05]  /*2fc0*/  BSYNC B0 ;  /* 0x0000000000007941 */ /* 0x000fea0003800000 */
.L_x_10851:
        /* <DEDUP_REMOVED lines=33> */
.L_x_10854:
[----:B------:R-:W-:Y:S05]  /*31e0*/  BSYNC B0 ;  /* 0x0000000000007941 */ /* 0x000fea0003800000 */
.L_x_10853:
        /* <DEDUP_REMOVED lines=33> */
.L_x_10856:
[----:B------:R-:W-:Y:S05]  /*3400*/  BSYNC B0 ;  /* 0x0000000000007941 */ /* 0x000fea0003800000 */
.L_x_10855:
        /* <DEDUP_REMOVED lines=33> */
.L_x_10858:
[----:B------:R-:W-:Y:S05]  /*3620*/  BSYNC B0 ;  /* 0x0000000000007941 */ /* 0x000fea0003800000 */
.L_x_10857:
        /* <DEDUP_REMOVED lines=39> */
.L_x_10938:
        /* <DEDUP_REMOVED lines=30> */
[----:B---3--:R-:W3:Y:S04]  /*3a80*/  LDG.E.128 R56, [R70.64] ;  /* 0x0000001846387981 */ /* 0x008ee8000c1e1d00 */
[----:B0-----:R0:W4:Y:S04]  /*3a90*/  LDG.E.128 R72, [R70.64+0x200] ;  /* 0x0002001846487981 */ /* 0x001128000c1e1d00 */
[----:B-1----:R0:W5:Y:S04]  /*3aa0*/  LDG.E.128 R76, [R70.64+0x400] ;  /* 0x00040018464c7981 */ /* 0x002168000c1e1d00 */
        /* <DEDUP_REMOVED lines=11> */
[----:B------:R-:W-:Y:S01]  /*3b60*/  HADD2.F32 R149, -RZ, R61.H1_H1 ;  /* 0x3000003dff957230 */ /* 0x000fe20000004100 */
[----:B--2---:R-:W1:Y:S08]  /*3b70*/  R2UR UR40, R69 ;  /* 0x00000000452873c2 */ /* 0x004e7000000e0000 */
        /* <DEDUP_REMOVED lines=28> */
[C---:B------:R-:W-:Y:S02]  /*3d40*/  FMUL.FTZ R68, R130.reuse, R96 ;  /* 0x0000006082447220 */ /* 0x040fe40000410000 */
[C---:B------:R-:W-:Y:S01]  /*3d50*/  FMUL.FTZ R110, R130.reuse, R90 ;  /* 0x0000005a826e7220 */ /* 0x040fe20000410000 */
        /* <DEDUP_REMOVED lines=43> */
[----:B------:R-:W-:Y:S08]  /*4010*/  MUFU.EX2 R118, R68 ;  /* 0x0000004400767308 */ /* 0x000ff00000000800 */
[----:B------:R1:W5:Y:S08]  /*4020*/  MUFU.EX2 R116, R69 ;  /* 0x0000004500747308 */ /* 0x0003700000000800 */
[----:B------:R-:W-:Y:S01]  /*4030*/  MUFU.SIN R105, R87 ;  /* 0x0000005700697308 */ /* 0x000fe20000000400 */
[----:B-1----:R0:W2:Y:S07]  /*4040*/  LDG.E.128 R68, [R106.64] ;  /* 0x000000186a447981 */ /* 0x0020ae000c1e1d00 */
[----:B------:R-:W-:Y:S08]  /*4050*/  MUFU.COS R123, R87 ;  /* 0x00000057007b7308 */ /* 0x000ff00000000000 */
[----:B------:R-:W-:Y:S08]  /*4060*/  MUFU.SIN R136, R84 ;  /* 0x0000005400887308 */ /* 0x000ff00000000400 */
[----:B------:R-:W-:Y:S08]  /*4070*/  MUFU.COS R138, R84 ;  /* 0x00000054008a7308 */ /* 0x000ff00000000000 */
[----:B------:R-:W-:Y:S08]  /*4080*/  MUFU.SIN R143, R86 ;  /* 0x00000056008f7308 */ /* 0x000ff00000000400 */
[----:B------:R1:W-:Y:S01]  /*4090*/  MUFU.COS R145, R86 ;  /* 0x0000005600917308 */ /* 0x0003e20000000000 */
[----:B------:R-:W-:-:S02]  /*40a0*/  FMUL.FTZ R56, R130, R55 ;  /* 0x0000003782387220 */ /* 0x000fc40000410000 */
[C---:B------:R-:W-:Y:S02]  /*40b0*/  FMUL.FTZ R58, R130.reuse, R88 ;  /* 0x00000058823a7220 */ /* 0x040fe40000410000 */
[----:B------:R-:W-:-:S03]  /*40c0*/  FMUL.FTZ R59, R130, R53 ;  /* 0x00000035823b7220 */ /* 0x000fc60000410000 */
[----:B------:R-:W0:Y:S01]  /*40d0*/  MUFU.EX2 R110, R110 ;  /* 0x0000006e006e7308 */ /* 0x000e220000000800 */
[----:B-1----:R-:W1:Y:S07]  /*40e0*/  LDS.128 R84, [R216] ;  /* 0x00000000d8547984 */ /* 0x002e6e0000000c00 */
[----:B------:R-:W0:Y:S08]  /*40f0*/  MUFU.EX2 R108, R108 ;  /* 0x0000006c006c7308 */ /* 0x000e300000000800 */
[----:B------:R-:W0:Y:S08]  /*4100*/  MUFU.EX2 R57, R56 ;  /* 0x0000003800397308 */ /* 0x000e300000000800 */
[----:B------:R-:W0:Y:S08]  /*4110*/  MUFU.EX2 R58, R58 ;  /* 0x0000003a003a7308 */ /* 0x000e300000000800 */
[----:B------:R-:W1:Y:S01]  /*4120*/  MUFU.EX2 R59, R59 ;  /* 0x0000003b003b7308 */ /* 0x000e620000000800 */
[----:B-----5:R-:W-:-:S02]  /*4130*/  FMUL.FTZ R117, R116, R117 ;  /* 0x0000007574757220 */ /* 0x020fc40000410000 */
[----:B------:R-:W-:Y:S02]  /*4140*/  FMUL.FTZ R119, R118, R119 ;  /* 0x0000007776777220 */ /* 0x000fe40000410000 */
[----:B------:R-:W-:Y:S02]  /*4150*/  FMUL.FTZ R116, R116, R113 ;  /* 0x0000007174747220 */ /* 0x000fe40000410000 */
[----:B------:R-:W-:Y:S01]  /*4160*/  FMUL.FTZ R118, R118, R111 ;  /* 0x0000006f76767220 */ /* 0x000fe20000410000 */
[----:B------:R-:W-:Y:S01]  /*4170*/  MUFU.SIN R139, R153 ;  /* 0x00000099008b7308 */ /* 0x000fe20000000400 */
[C---:B0-----:R-:W-:Y:S02]  /*4180*/  FMUL.FTZ R113, R110.reuse, R131 ;  /* 0x000000836e717220 */ /* 0x041fe40000410000 */
[----:B------:R-:W-:Y:S02]  /*4190*/  FMUL.FTZ R112, R110, R129 ;  /* 0x000000816e707220 */ /* 0x000fe40000410000 */
[----:B------:R-:W-:-:S02]  /*41a0*/  FMUL.FTZ R115, R108, R115 ;  /* 0x000000736c737220 */ /* 0x000fc40000410000 */
[----:B------:R-:W-:Y:S01]  /*41b0*/  FMUL.FTZ R114, R108, R127 ;  /* 0x0000007f6c727220 */ /* 0x000fe20000410000 */
[--C-:B-1----:R-:W-:Y:S01]  /*41c0*/  HADD2.F32 R108, -RZ, R84.reuse.H0_H0 ;  /* 0x20000054ff6c7230 */ /* 0x102fe20000004100 */
[C---:B------:R-:W-:Y:S02]  /*41d0*/  FMUL.FTZ R111, R57.reuse, R128 ;  /* 0x00000080396f7220 */ /* 0x040fe40000410000 */
[----:B------:R-:W-:Y:S01]  /*41e0*/  FMUL.FTZ R110, R57, R126 ;  /* 0x0000007e396e7220 */ /* 0x000fe20000410000 */
[----:B------:R-:W-:Y:S01]  /*41f0*/  HADD2.F32 R126, -RZ, R84.H1_H1 ;  /* 0x30000054ff7e7230 */ /* 0x000fe20000004100 */
[----:B------:R-:W-:Y:S02]  /*4200*/  FMUL.FTZ R57, R130, R54 ;  /* 0x0000003682397220 */ /* 0x000fe40000410000 */
[----:B------:R-:W-:Y:S02]  /*4210*/  FMUL.FTZ R125, R124, R125 ;  /* 0x0000007d7c7d7220 */ /* 0x000fe40000410000 */
[----:B------:R-:W-:Y:S01]  /*4220*/  FMUL.FTZ R123, R122, R123 ;  /* 0x0000007b7a7b7220 */ /* 0x000fe20000410000 */
[----:B------:R-:W-:Y:S01]  /*4230*/  HADD2.F32 R106, -RZ, R60.H0_H0 ;  /* 0x2000003cff6a7230 */ /* 0x000fe20000004100 */
[----:B------:R-:W-:-:S02]  /*4240*/  FMUL.FTZ R124, R124, R103 ;  /* 0x000000677c7c7220 */ /* 0x000fc40000410000 */
[----:B------:R-:W-:Y:S02]  /*4250*/  FMUL.FTZ R122, R122, R105 ;  /* 0x000000697a7a7220 */ /* 0x000fe40000410000 */
[----:B------:R-:W-:Y:S02]  /*4260*/  FMUL.FTZ R107, R58, R133 ;  /* 0x000000853a6b7220 */ /* 0x000fe40000410000 */
[C---:B------:R-:W-:Y:S02]  /*4270*/  FMUL.FTZ R105, R59.reuse, R134 ;  /* 0x000000863b697220 */ /* 0x040fe40000410000 */
[----:B------:R-:W-:Y:S01]  /*4280*/  FMUL.FTZ R103, R59, R132 ;  /* 0x000000843b677220 */ /* 0x000fe20000410000 */
[----:B------:R-:W0:Y:S01]  /*4290*/  MUFU.EX2 R57, R57 ;  /* 0x0000003900397308 */ /* 0x000e220000000800 */
[-C--:B------:R-:W-:Y:S02]  /*42a0*/  FMUL.FTZ R59, R108, R95.reuse ;  /* 0x0000005f6c3b7220 */ /* 0x080fe40000410000 */
[----:B------:R-:W-:-:S02]  /*42b0*/  FMUL.FTZ R133, R126, R95 ;  /* 0x0000005f7e857220 */ /* 0x000fc40000410000 */
[C---:B------:R-:W-:Y:S02]  /*42c0*/  FMUL.FTZ R150, R106.reuse, R59 ;  /* 0x0000003b6a967220 */ /* 0x040fe40000410000 */
[----:B------:R-:W-:Y:S02]  /*42d0*/  FMUL.FTZ R158, R106, R133 ;  /* 0x000000856a9e7220 */ /* 0x000fe40000410000 */
[C---:B------:R-:W-:Y:S02]  /*42e0*/  FMUL.FTZ R121, R120.reuse, R121 ;  /* 0x0000007978797220 */ /* 0x040fe40000410000 */
[----:B------:R-:W-:Y:S01]  /*42f0*/  FMUL.FTZ R120, R120, R109 ;  /* 0x0000006d78787220 */ /* 0x000fe20000410000 */
[--C-:B------:R-:W-:Y:S01]  /*4300*/  HADD2.F32 R127, -RZ, R85.reuse.H0_H0 ;  /* 0x20000055ff7f7230 */ /* 0x100fe20000004100 */
[----:B------:R-:W-:Y:S02]  /*4310*/  FMUL.FTZ R56, R95, UR40 ;  /* 0x000000285f387c20 */ /* 0x000fe40008410000 */
[----:B------:R-:W-:Y:S01]  /*4320*/  FMUL.FTZ R109, R58, R135 ;  /* 0x000000873a6d7220 */ /* 0x000fe20000410000 */
[----:B------:R-:W-:Y:S01]  /*4330*/  HADD2.F32 R135, -RZ, R85.H1_H1 ;  /* 0x30000055ff877230 */ /* 0x000fe20000004100 */
[----:B------:R-:W-:-:S02]  /*4340*/  FMUL.FTZ R59, R124, R150 ;  /* 0x000000967c3b7220 */ /* 0x000fc40000410000 */
[-C--:B------:R-:W-:Y:S01]  /*4350*/  FMUL.FTZ R58, R124, R158.reuse ;  /* 0x0000009e7c3a7220 */ /* 0x080fe20000410000 */
[----:B------:R-:W-:Y:S01]  /*4360*/  HADD2.F32 R129, -RZ, R60.H1_H1 ;  /* 0x3000003cff817230 */ /* 0x000fe20000004100 */
[----:B------:R-:W-:Y:S02]  /*4370*/  FMUL.RZ R152, R56, 0.15915493667125701904 ;  /* 0x3e22f98338987820 */ /* 0x000fe4000040c000 */
[----:B------:R-:W-:Y:S02]  /*4380*/  FMUL.FTZ R56, R130, R95 ;  /* 0x0000005f82387220 */ /* 0x000fe40000410000 */
[C---:B------:R-:W-:Y:S02]  /*4390*/  FFMA.FTZ R59, R125.reuse, R158, R59 ;  /* 0x0000009e7d3b7223 */ /* 0x040fe4000001003b */
[----:B------:R-:W-:Y:S02]  /*43a0*/  FFMA.FTZ R58, R125, R150, -R58 ;  /* 0x000000967d3a7223 */ /* 0x000fe4000001083a */
[----:B------:R-:W-:-:S02]  /*43b0*/  FMUL.FTZ R156, R135, R96 ;  /* 0x00000060879c7220 */ /* 0x000fc40000410000 */
[----:B------:R-:W-:Y:S01]  /*43c0*/  FMUL.FTZ R154, R127, R96 ;  /* 0x000000607f9a7220 */ /* 0x000fe20000410000 */
[----:B------:R1:W-:Y:S01]  /*43d0*/  MUFU.EX2 R131, R56 ;  /* 0x0000003800837308 */ /* 0x0003e20000000800 */
[----:B------:R-:W-:Y:S02]  /*43e0*/  FMUL.FTZ R84, R130, R51 ;  /* 0x0000003382547220 */ /* 0x000fe40000410000 */
[----:B------:R-:W-:Y:S02]  /*43f0*/  FFMA.FTZ R134, R129, R156, R59 ;  /* 0x0000009c81867223 */ /* 0x000fe4000001003b */
[----:B0-----:R-:W-:Y:S02]  /*4400*/  FMUL.FTZ R133, R57, R138 ;  /* 0x0000008a39857220 */ /* 0x001fe40000410000 */
[----:B------:R-:W-:Y:S02]  /*4410*/  FFMA.FTZ R128, R129, R154, R58 ;  /* 0x0000009a81807223 */ /* 0x000fe4000001003a */
[----:B------:R-:W-:-:S02]  /*4420*/  FMUL.FTZ R132, R57, R136 ;  /* 0x0000008839847220 */ /* 0x000fc40000410000 */
[----:B-1----:R-:W0:Y:S01]  /*4430*/  LDS.128 R56, [R216+0x10] ;  /* 0x00001000d8387984 */ /* 0x002e220000000c00 */
[C---:B------:R-:W-:Y:S01]  /*4440*/  FMUL.FTZ R138, R122.reuse, R134 ;  /* 0x000000867a8a7220 */ /* 0x040fe20000410000 */
[----:B------:R-:W1:Y:S01]  /*4450*/  MUFU.EX2 R84, R84 ;  /* 0x0000005400547308 */ /* 0x000e620000000800 */
[-C--:B------:R-:W-:Y:S02]  /*4460*/  FMUL.FTZ R136, R122, R128.reuse ;  /* 0x000000807a887220 */ /* 0x080fe40000410000 */
[C---:B------:R-:W-:Y:S01]  /*4470*/  FFMA.FTZ R148, R123.reuse, R128, -R138 ;  /* 0x000000807b947223 */ /* 0x040fe2000001088a */
[--C-:B------:R-:W-:Y:S01]  /*4480*/  HADD2.F32 R128, -RZ, R86.reuse.H1_H1 ;  /* 0x30000056ff807230 */ /* 0x100fe20000004100 */
[----:B------:R-:W-:Y:S01]  /*4490*/  FMUL.FTZ R85, R130, R52 ;  /* 0x0000003482557220 */ /* 0x000fe20000410000 */
[----:B------:R-:W-:Y:S01]  /*44a0*/  HADD2.F32 R140, -RZ, R86.H0_H0 ;  /* 0x20000056ff8c7230 */ /* 0x000fe20000004100 */
[----:B------:R-:W-:Y:S01]  /*44b0*/  FFMA.FTZ R134, R123, R134, R136 ;  /* 0x000000867b867223 */ /* 0x000fe20000010088 */
[----:B------:R-:W-:Y:S01]  /*44c0*/  HADD2.F32 R138, -RZ, R61.H0_H0 ;  /* 0x2000003dff8a7230 */ /* 0x000fe20000004100 */
[----:B------:R-:W-:-:S02]  /*44d0*/  FMUL.FTZ R163, R128, R93 ;  /* 0x0000005d80a37220 */ /* 0x000fc40000410000 */
[C---:B------:R-:W-:Y:S02]  /*44e0*/  FMUL.FTZ R144, R130.reuse, R45 ;  /* 0x0000002d82907220 */ /* 0x040fe40000410000 */
[----:B------:R-:W-:Y:S01]  /*44f0*/  FMUL.FTZ R130, R130, R40 ;  /* 0x0000002882827220 */ /* 0x000fe20000410000 */
[----:B------:R-:W5:Y:S01]  /*4500*/  MUFU.EX2 R85, R85 ;  /* 0x0000005500557308 */ /* 0x000f620000000800 */
[----:B------:R-:W-:Y:S02]  /*4510*/  FMUL.FTZ R161, R140, R93 ;  /* 0x0000005d8ca17220 */ /* 0x000fe40000410000 */
[----:B------:R-:W-:Y:S02]  /*4520*/  FFMA.FTZ R86, R138, R163, R134 ;  /* 0x000000a38a567223 */ /* 0x000fe40000010086 */
[C---:B-1----:R-:W-:Y:S02]  /*4530*/  FMUL.FTZ R136, R84.reuse, R141 ;  /* 0x0000008d54887220 */ /* 0x042fe40000410000 */
[----:B------:R-:W-:Y:S01]  /*4540*/  FMUL.FTZ R134, R84, R137 ;  /* 0x0000008954867220 */ /* 0x000fe20000410000 */
[----:B------:R-:W-:Y:S01]  /*4550*/  MUFU.COS R153, R153 ;  /* 0x0000009900997308 */ /* 0x000fe20000000000 */
[----:B------:R-:W-:-:S02]  /*4560*/  FFMA.FTZ R148, R138, R161, R148 ;  /* 0x000000a18a947223 */ /* 0x000fc40000010094 */
[----:B------:R-:W-:Y:S01]  /*4570*/  FMUL.FTZ R84, R120, R86 ;  /* 0x0000005678547220 */ /* 0x000fe20000410000 */
[----:B------:R-:W-:-:S04]  /*4580*/  HADD2.F32 R137, -RZ, R87.H0_H0 ;  /* 0x20000057ff897230 */ /* 0x000fc80000004100 */
[----:B------:R-:W1:Y:S01]  /*4590*/  MUFU.EX2 R144, R144 ;  /* 0x0000009000907308 */ /* 0x000e620000000800 */
[-C--:B------:R-:W-:Y:S01]  /*45a0*/  FMUL.FTZ R141, R120, R148.reuse ;  /* 0x00000094788d7220 */ /* 0x080fe20000410000 */
[----:B------:R-:W-:Y:S01]  /*45b0*/  HADD2.F32 R151, -RZ, R87.H1_H1 ;  /* 0x30000057ff977230 */ /* 0x000fe20000004100 */
[----:B------:R-:W-:-:S05]  /*45c0*/  FFMA.FTZ R148, R121, R148, -R84 ;  /* 0x0000009479947223 */ /* 0x000fca0000010854 */
[----:B------:R-:W0:Y:S08]  /*45d0*/  MUFU.EX2 R130, R130 ;  /* 0x0000008200827308 */ /* 0x000e300000000800 */
[----:B------:R-:W0:Y:S01]  /*45e0*/  MUFU.COS R142, R152 ;  /* 0x00000098008e7308 */ /* 0x000e220000000000 */
[----:B------:R-:W-:Y:S02]  /*45f0*/  FFMA.FTZ R141, R121, R86, R141 ;  /* 0x00000056798d7223 */ /* 0x000fe4000001008d */
[----:B------:R-:W-:-:S02]  /*4600*/  FMUL.FTZ R168, R151, R94 ;  /* 0x0000005e97a87220 */ /* 0x000fc40000410000 */
[----:B------:R-:W-:-:S03]  /*4610*/  FMUL.FTZ R166, R137, R94 ;  /* 0x0000005e89a67220 */ /* 0x000fc60000410000 */
[----:B------:R-:W3:Y:S01]  /*4620*/  MUFU.SIN R84, R152 ;  /* 0x0000009800547308 */ /* 0x000ee20000000400 */
[C---:B-----5:R-:W-:Y:S02]  /*4630*/  FMUL.FTZ R147, R85.reuse, R147 ;  /* 0x0000009355937220 */ /* 0x060fe40000410000 */
[----:B------:R-:W-:Y:S02]  /*4640*/  FMUL.FTZ R146, R85, R146 ;  /* 0x0000009255927220 */ /* 0x000fe40000410000 */
[C---:B------:R-:W-:Y:S02]  /*4650*/  FFMA.FTZ R85, R149.reuse, R168, R141 ;  /* 0x000000a895557223 */ /* 0x040fe4000001008d */
[----:B------:R-:W-:Y:S02]  /*4660*/  FFMA.FTZ R148, R149, R166, R148 ;  /* 0x000000a695947223 */ /* 0x000fe40000010094 */
[C---:B-1----:R-:W-:Y:S02]  /*4670*/  FMUL.FTZ R145, R144.reuse, R145 ;  /* 0x0000009190917220 */ /* 0x042fe40000410000 */
[----:B------:R-:W-:-:S02]  /*4680*/  FMUL.FTZ R143, R144, R143 ;  /* 0x0000008f908f7220 */ /* 0x000fc40000410000 */
[C---:B0-----:R-:W-:Y:S02]  /*4690*/  FMUL.FTZ R141, R130.reuse, R153 ;  /* 0x00000099828d7220 */ /* 0x041fe40000410000 */
[----:B------:R-:W-:Y:S02]  /*46a0*/  FMUL.FTZ R139, R130, R139 ;  /* 0x0000008b828b7220 */ /* 0x000fe40000410000 */
[CC--:B------:R-:W-:Y:S02]  /*46b0*/  FMUL.FTZ R86, R118.reuse, R85.reuse ;  /* 0x0000005576567220 */ /* 0x0c0fe40000410000 */
[----:B------:R-:W-:Y:S02]  /*46c0*/  FMUL.FTZ R144, R118, R148 ;  /* 0x0000009476907220 */ /* 0x000fe40000410000 */
[----:B------:R-:W-:Y:S01]  /*46d0*/  FMUL.FTZ R130, R131, R142 ;  /* 0x0000008e83827220 */ /* 0x000fe20000410000 */
[--C-:B------:R-:W-:Y:S01]  /*46e0*/  HADD2.F32 R142, -RZ, R56.reuse.H1_H1 ;  /* 0x30000038ff8e7230 */ /* 0x100fe20000004100 */
[C---:B------:R-:W-:Y:S01]  /*46f0*/  FFMA.FTZ R157, R119.reuse, R148, -R86 ;  /* 0x00000094779d7223 */ /* 0x040fe20000010856 */
[----:B------:R-:W-:Y:S01]  /*4700*/  HADD2.F32 R148, -RZ, R56.H0_H0 ;  /* 0x20000038ff947230 */ /* 0x000fe20000004100 */
[----:B------:R-:W-:Y:S01]  /*4710*/  FFMA.FTZ R155, R119, R85, R144 ;  /* 0x00000055779b7223 */ /* 0x000fe20000010090 */
[----:B------:R-:W-:Y:S01]  /*4720*/  HADD2.F32 R144, -RZ, R62.H0_H0 ;  /* 0x2000003eff907230 */ /* 0x000fe20000004100 */
[----:B---3--:R-:W-:-:S02]  /*4730*/  FMUL.FTZ R131, R131, R84 ;  /* 0x0000005483837220 */ /* 0x008fc40000410000 */
[-C--:B------:R-:W-:Y:S01]  /*4740*/  FMUL.FTZ R152, R130, R124.reuse ;  /* 0x0000007c82987220 */ /* 0x080fe20000410000 */
[----:B------:R-:W-:Y:S01]  /*4750*/  HADD2.F32 R153, -RZ, R57.H0_H0 ;  /* 0x20000039ff997230 */ /* 0x000fe20000004100 */
[----:B------:R-:W-:Y:S01]  /*4760*/  FMUL.FTZ R173, R142, R91 ;  /* 0x0000005b8ead7220 */ /* 0x000fe20000410000 */
[----:B------:R-:W0:Y:S01]  /*4770*/  LDS.128 R84, [R216+0x20] ;  /* 0x00002000d8547984 */ /* 0x000e220000000c00 */
[C---:B------:R-:W-:Y:S02]  /*4780*/  FMUL.FTZ R56, R131.reuse, R124 ;  /* 0x0000007c83387220 */ /* 0x040fe40000410000 */
[----:B------:R-:W-:Y:S02]  /*4790*/  FFMA.FTZ R152, R131, R125, R152 ;  /* 0x0000007d83987223 */ /* 0x000fe40000010098 */
[----:B------:R-:W-:Y:S02]  /*47a0*/  FMUL.FTZ R171, R148, R91 ;  /* 0x0000005b94ab7220 */ /* 0x000fe40000410000 */
[----:B------:R-:W-:-:S02]  /*47b0*/  FFMA.FTZ R160, R144, R173, R155 ;  /* 0x000000ad90a07223 */ /* 0x000fc4000001009b */
[----:B------:R-:W-:Y:S02]  /*47c0*/  FFMA.FTZ R56, R130, R125, -R56 ;  /* 0x0000007d82387223 */ /* 0x000fe40000010838 */
[----:B------:R-:W-:Y:S02]  /*47d0*/  FMUL.FTZ R155, R122, R152 ;  /* 0x000000987a9b7220 */ /* 0x000fe40000410000 */
[----:B------:R-:W-:Y:S02]  /*47e0*/  FFMA.FTZ R159, R144, R171, R157 ;  /* 0x000000ab909f7223 */ /* 0x000fe4000001009d */
[----:B------:R-:W-:Y:S01]  /*47f0*/  FMUL.FTZ R162, R116, R160 ;  /* 0x000000a074a27220 */ /* 0x000fe20000410000 */
[----:B------:R-:W-:Y:S01]  /*4800*/  HADD2.F32 R157, -RZ, R57.H1_H1 ;  /* 0x30000039ff9d7230 */ /* 0x000fe20000004100 */
[-C--:B------:R-:W-:Y:S01]  /*4810*/  FFMA.FTZ R57, R123, R56.reuse, -R155 ;  /* 0x000000387b397223 */ /* 0x080fe2000001089b */
[----:B------:R-:W-:Y:S01]  /*4820*/  HADD2.F32 R155, -RZ, R62.H1_H1 ;  /* 0x3000003eff9b7230 */ /* 0x000fe20000004100 */
[----:B------:R-:W-:-:S02]  /*4830*/  FMUL.FTZ R56, R122, R56 ;  /* 0x000000387a387220 */ /* 0x000fc40000410000 */
[-C--:B------:R-:W-:Y:S02]  /*4840*/  FFMA.FTZ R162, R117, R159.reuse, -R162 ;  /* 0x0000009f75a27223 */ /* 0x080fe400000108a2 */
[----:B------:R-:W-:Y:S02]  /*4850*/  FMUL.FTZ R159, R116, R159 ;  /* 0x0000009f749f7220 */ /* 0x000fe40000410000 */
[----:B------:R-:W-:Y:S02]  /*4860*/  FMUL.FTZ R178, R153, R92 ;  /* 0x0000005c99b27220 */ /* 0x000fe40000410000 */
[----:B------:R-:W-:Y:S02]  /*4870*/  FFMA.FTZ R56, R123, R152, R56 ;  /* 0x000000987b387223 */ /* 0x000fe40000010038 */
[----:B------:R-:W-:Y:S02]  /*4880*/  FFMA.FTZ R159, R117, R160, R159 ;  /* 0x000000a0759f7223 */ /* 0x000fe4000001009f */
[----:B------:R-:W-:-:S02]  /*4890*/  FMUL.FTZ R176, R157, R92 ;  /* 0x0000005c9db07220 */ /* 0x000fc40000410000 */
[C---:B------:R-:W-:Y:S01]  /*48a0*/  FFMA.FTZ R164, R155.reuse, R178, R162 ;  /* 0x000000b29ba47223 */ /* 0x040fe200000100a2 */
[--C-:B------:R-:W-:Y:S01]  /*48b0*/  HADD2.F32 R162, -RZ, R58.reuse.H1_H1 ;  /* 0x3000003affa27230 */ /* 0x100fe20000004100 */
[----:B------:R-:W-:Y:S02]  /*48c0*/  FMUL.FTZ R160, R120, R56 ;  /* 0x0000003878a07220 */ /* 0x000fe40000410000 */
[----:B------:R-:W-:Y:S02]  /*48d0*/  FFMA.FTZ R159, R155, R176, R159 ;  /* 0x000000b09b9f7223 */ /* 0x000fe4000001009f */
[----:B------:R-:W-:Y:S01]  /*48e0*/  FMUL.FTZ R170, R114, R164 ;  /* 0x000000a472aa7220 */ /* 0x000fe20000410000 */
[----:B------:R-:W-:Y:S01]  /*48f0*/  HADD2.F32 R152, -RZ, R58.H0_H0 ;  /* 0x2000003aff987230 */ /* 0x000fe20000004100 */
[----:B------:R-:W-:Y:S01]  /*4900*/  FFMA.FTZ R58, R121, R57, -R160 ;  /* 0x00000039793a7223 */ /* 0x000fe200000108a0 */
[----:B------:R-:W-:Y:S01]  /*4910*/  HADD2.F32 R160, -RZ, R63.H0_H0 ;  /* 0x2000003fffa07230 */ /* 0x000fe20000004100 */
[----:B------:R-:W-:-:S02]  /*4920*/  FFMA.FTZ R170, R115, R159, R170 ;  /* 0x0000009f73aa7223 */ /* 0x000fc400000100aa */
[----:B------:R-:W-:Y:S02]  /*4930*/  FMUL.FTZ R159, R114, R159 ;  /* 0x0000009f729f7220 */ /* 0x000fe40000410000 */
[----:B------:R-:W-:Y:S02]  /*4940*/  FMUL.FTZ R187, R162, R89 ;  /* 0x00000059a2bb7220 */ /* 0x000fe40000410000 */
[----:B------:R-:W-:Y:S02]  /*4950*/  FMUL.FTZ R57, R120, R57 ;  /* 0x0000003978397220 */ /* 0x000fe40000410000 */
[----:B------:R-:W-:Y:S02]  /*4960*/  FFMA.FTZ R164, R115, R164, -R159 ;  /* 0x000000a473a47223 */ /* 0x000fe4000001089f */
[----:B------:R-:W-:Y:S02]  /*4970*/  FMUL.FTZ R185, R152, R89 ;  /* 0x0000005998b97220 */ /* 0x000fe40000410000 */
[----:B------:R-:W-:-:S02]  /*4980*/  FFMA.FTZ R170, R160, R187, R170 ;  /* 0x000000bba0aa7223 */ /* 0x000fc400000100aa */
[----:B------:R-:W-:Y:S01]  /*4990*/  FFMA.FTZ R57, R121, R56, R57 ;  /* 0x0000003879397223 */ /* 0x000fe20000010039 */
[--C-:B------:R-:W-:Y:S01]  /*49a0*/  HADD2.F32 R159, -RZ, R59.reuse.H0_H0 ;  /* 0x2000003bff9f7230 */ /* 0x100fe20000004100 */
[----:B------:R-:W-:Y:S02]  /*49b0*/  FFMA.FTZ R164, R160, R185, R164 ;  /* 0x000000b9a0a47223 */ /* 0x000fe400000100a4 */
[----:B------:R-:W-:Y:S02]  /*49c0*/  FMUL.FTZ R165, R112, R170 ;  /* 0x000000aa70a57220 */ /* 0x000fe40000410000 */
[----:B------:R-:W-:Y:S01]  /*49d0*/  FMUL.FTZ R56, R118, R57 ;  /* 0x0000003976387220 */ /* 0x000fe20000410000 */
[----:B------:R-:W-:Y:S01]  /*49e0*/  HADD2.F32 R167, -RZ, R59.H1_H1 ;  /* 0x3000003bffa77230 */ /* 0x000fe20000004100 */
[----:B------:R-:W-:Y:S01]  /*49f0*/  FFMA.FTZ R59, R113, R164, -R165 ;  /* 0x000000a4713b7223 */ /* 0x000fe200000108a5 */
[----:B------:R-:W-:Y:S01]  /*4a00*/  HADD2.F32 R165, -RZ, R63.H1_H1 ;  /* 0x3000003fffa57230 */ /* 0x000fe20000004100 */
[----:B------:R-:W-:-:S02]  /*4a10*/  FFMA.FTZ R56, R119, R58, -R56 ;  /* 0x0000003a77387223 */ /* 0x000fc40000010838 */
[----:B------:R-:W-:Y:S02]  /*4a20*/  FMUL.FTZ R58, R118, R58 ;  /* 0x0000003a763a7220 */ /* 0x000fe40000410000 */
[----:B------:R-:W-:Y:S02]  /*4a30*/  FMUL.FTZ R164, R112, R164 ;  /* 0x000000a470a47220 */ /* 0x000fe40000410000 */
[----:B------:R-:W-:Y:S02]  /*4a40*/  FMUL.FTZ R192, R159, R90 ;  /* 0x0000005a9fc07220 */ /* 0x000fe40000410000 */
[----:B------:R-:W-:Y:S02]  /*4a50*/  FFMA.FTZ R58, R119, R57, R58 ;  /* 0x00000039773a7223 */ /* 0x000fe4000001003a */
[----:B------:R-:W-:Y:S02]  /*4a60*/  FFMA.FTZ R170, R113, R170, R164 ;  /* 0x000000aa71aa7223 */ /* 0x000fe400000100a4 */
[----:B------:R-:W-:-:S02]  /*4a70*/  FMUL.FTZ R190, R167, R90 ;  /* 0x0000005aa7be7220 */ /* 0x000fc40000410000 */
[C---:B------:R-:W-:Y:S01]  /*4a80*/  FFMA.FTZ R59, R165.reuse, R192, R59 ;  /* 0x000000c0a53b7223 */ /* 0x040fe2000001003b */
[--C-:B0-----:R-:W-:Y:S01]  /*4a90*/  HADD2.F32 R172, -RZ, R84.reuse.H1_H1 ;  /* 0x30000054ffac7230 */ /* 0x101fe20000004100 */
[----:B------:R-:W-:Y:S02]  /*4aa0*/  FMUL.FTZ R57, R116, R58 ;  /* 0x0000003a74397220 */ /* 0x000fe40000410000 */
[----:B------:R-:W-:Y:S02]  /*4ab0*/  FFMA.FTZ R170, R165, R190, R170 ;  /* 0x000000bea5aa7223 */ /* 0x000fe400000100aa */
[----:B------:R-:W-:Y:S01]  /*4ac0*/  FMUL.FTZ R169, R110, R59 ;  /* 0x0000003b6ea97220 */ /* 0x000fe20000410000 */
[----:B------:R-:W-:Y:S01]  /*4ad0*/  HADD2.F32 R164, -RZ, R84.H0_H0 ;  /* 0x20000054ffa47230 */ /* 0x000fe20000004100 */
[----:B------:R-:W-:Y:S02]  /*4ae0*/  FFMA.FTZ R57, R117, R56, -R57 ;  /* 0x0000003875397223 */ /* 0x000fe40000010839 */
[----:B------:R-:W-:-:S02]  /*4af0*/  FFMA.FTZ R169, R111, R170, R169 ;  /* 0x000000aa6fa97223 */ /* 0x000fc400000100a9 */
[----:B------:R-:W-:Y:S01]  /*4b00*/  FMUL.FTZ R84, R110, R170 ;  /* 0x000000aa6e547220 */ /* 0x000fe20000410000 */
[----:B------:R-:W-:Y:S01]  /*4b10*/  HADD2.F32 R170, -RZ, R64.H0_H0 ;  /* 0x20000040ffaa7230 */ /* 0x000fe20000004100 */
[----:B------:R-:W-:Y:S02]  /*4b20*/  FMUL.FTZ R56, R116, R56 ;  /* 0x0000003874387220 */ /* 0x000fe40000410000 */
[----:B------:R-:W-:Y:S02]  /*4b30*/  FMUL.FTZ R183, R172, R55 ;  /* 0x00000037acb77220 */ /* 0x000fe40000410000 */
[----:B------:R-:W-:Y:S02]  /*4b40*/  FFMA.FTZ R56, R117, R58, R56 ;  /* 0x0000003a75387223 */ /* 0x000fe40000010038 */
[----:B------:R-:W-:Y:S02]  /*4b50*/  FFMA.FTZ R84, R111, R59, -R84 ;  /* 0x0000003b6f547223 */ /* 0x000fe40000010854 */
[----:B------:R-:W-:-:S02]  /*4b60*/  FMUL.FTZ R181, R164, R55 ;  /* 0x00000037a4b57220 */ /* 0x000fc40000410000 */
[----:B------:R-:W-:Y:S02]  /*4b70*/  FFMA.FTZ R180, R170, R183, R169 ;  /* 0x000000b7aab47223 */ /* 0x000fe400000100a9 */
[C---:B------:R-:W-:Y:S02]  /*4b80*/  FMUL.FTZ R58, R114.reuse, R56 ;  /* 0x00000038723a7220 */ /* 0x040fe40000410000 */
[----:B------:R-:W-:Y:S02]  /*4b90*/  FMUL.FTZ R59, R114, R57 ;  /* 0x00000039723b7220 */ /* 0x000fe40000410000 */
[----:B------:R-:W-:Y:S02]  /*4ba0*/  FFMA.FTZ R174, R170, R181, R84 ;  /* 0x000000b5aaae7223 */ /* 0x000fe40000010054 */
[----:B------:R-:W-:Y:S02]  /*4bb0*/  FMUL.FTZ R169, R107, R180 ;  /* 0x000000b46ba97220 */ /* 0x000fe40000410000 */
[----:B------:R-:W-:-:S02]  /*4bc0*/  FFMA.FTZ R58, R115, R57, -R58 ;  /* 0x00000039733a7223 */ /* 0x000fc4000001083a */
[----:B------:R-:W-:Y:S02]  /*4bd0*/  FFMA.FTZ R84, R115, R56, R59 ;  /* 0x0000003873547223 */ /* 0x000fe4000001003b */
[-C--:B------:R-:W-:Y:S01]  /*4be0*/  FFMA.FTZ R57, R109, R174.reuse, -R169 ;  /* 0x000000ae6d397223 */ /* 0x080fe200000108a9 */
[--C-:B------:R-:W-:Y:S01]  /*4bf0*/  HADD2.F32 R169, -RZ, R85.reuse.H1_H1 ;  /* 0x30000055ffa97230 */ /* 0x100fe20000004100 */
[----:B------:R-:W-:Y:S01]  /*4c00*/  FMUL.FTZ R56, R107, R174 ;  /* 0x000000ae6b387220 */ /* 0x000fe20000410000 */
[----:B------:R-:W-:Y:S02]  /*4c10*/  HADD2.F32 R177, -RZ, R85.H0_H0 ;  /* 0x20000055ffb17230 */ /* 0x000fe40000004100 */
[----:B------:R-:W-:Y:S01]  /*4c20*/  HADD2.F32 R175, -RZ, R64.H1_H1 ;  /* 0x30000040ffaf7230 */ /* 0x000fe20000004100 */
[----:B------:R-:W-:Y:S02]  /*4c30*/  FFMA.FTZ R180, R109, R180, R56 ;  /* 0x000000b46db47223 */ /* 0x000fe40000010038 */
[----:B------:R-:W-:-:S02]  /*4c40*/  FMUL.FTZ R56, R112, R84 ;  /* 0x0000005470387220 */ /* 0x000fc40000410000 */
[-C--:B------:R-:W-:Y:S02]  /*4c50*/  FMUL.FTZ R188, R169, R88.reuse ;  /* 0x00000058a9bc7220 */ /* 0x080fe40000410000 */
[----:B------:R-:W-:Y:S02]  /*4c60*/  FMUL.FTZ R186, R177, R88 ;  /* 0x00000058b1ba7220 */ /* 0x000fe40000410000 */
[----:B------:R-:W-:Y:S02]  /*4c70*/  FFMA.FTZ R184, R175, R188, R180 ;  /* 0x000000bcafb87223 */ /* 0x000fe400000100b4 */
[-C--:B------:R-:W-:Y:S02]  /*4c80*/  FFMA.FTZ R85, R113, R58.reuse, -R56 ;  /* 0x0000003a71557223 */ /* 0x080fe40000010838 */
[----:B------:R-:W-:Y:S02]  /*4c90*/  FMUL.FTZ R174, R112, R58 ;  /* 0x0000003a70ae7220 */ /* 0x000fe40000410000 */
[----:B------:R-:W-:-:S02]  /*4ca0*/  FFMA.FTZ R180, R175, R186, R57 ;  /* 0x000000baafb47223 */ /* 0x000fc40000010039 */
[----:B------:R-:W0:Y:S01]  /*4cb0*/  LDS.128 R56, [R216+0x30] ;  /* 0x00003000d8387984 */ /* 0x000e220000000c00 */
[----:B------:R-:W-:Y:S01]  /*4cc0*/  FFMA.FTZ R84, R113, R84, R174 ;  /* 0x0000005471547223 */ /* 0x000fe200000100ae */
[--C-:B------:R-:W-:Y:S01]  /*4cd0*/  HADD2.F32 R174, -RZ, R86.reuse.H1_H1 ;  /* 0x30000056ffae7230 */ /* 0x100fe20000004100 */
[C---:B------:R-:W-:Y:S01]  /*4ce0*/  FMUL.FTZ R179, R103.reuse, R184 ;  /* 0x000000b867b37220 */ /* 0x040fe20000410000 */
[----:B------:R-:W-:Y:S01]  /*4cf0*/  HADD2.F32 R182, -RZ, R86.H0_H0 ;  /* 0x20000056ffb67230 */ /* 0x000fe20000004100 */
[-C--:B------:R-:W-:Y:S02]  /*4d00*/  FMUL.FTZ R191, R103, R180.reuse ;  /* 0x000000b467bf7220 */ /* 0x080fe40000410000 */
[C---:B------:R-:W-:Y:S01]  /*4d10*/  FFMA.FTZ R189, R105.reuse, R180, -R179 ;  /* 0x000000b469bd7223 */ /* 0x040fe200000108b3 */
[----:B------:R-:W-:Y:S01]  /*4d20*/  HADD2.F32 R180, -RZ, R65.H0_H0 ;  /* 0x20000041ffb47230 */ /* 0x000fe20000004100 */
[----:B------:R-:W-:Y:S02]  /*4d30*/  FFMA.FTZ R191, R105, R184, R191 ;  /* 0x000000b869bf7223 */ /* 0x000fe400000100bf */
[----:B------:R-:W-:-:S02]  /*4d40*/  FMUL.FTZ R197, R174, R53 ;  /* 0x00000035aec57220 */ /* 0x000fc40000410000 */
[----:B------:R-:W-:Y:S02]  /*4d50*/  FMUL.FTZ R195, R182, R53 ;  /* 0x00000035b6c37220 */ /* 0x000fe40000410000 */
[----:B------:R-:W-:Y:S02]  /*4d60*/  FFMA.FTZ R184, R180, R197, R191 ;  /* 0x000000c5b4b87223 */ /* 0x000fe400000100bf */
[----:B------:R-:W-:Y:S02]  /*4d70*/  FMUL.FTZ R86, R110, R84 ;  /* 0x000000546e567220 */ /* 0x000fe40000410000 */
[----:B------:R-:W-:Y:S02]  /*4d80*/  FFMA.FTZ R189, R180, R195, R189 ;  /* 0x000000c3b4bd7223 */ /* 0x000fe400000100bd */
[----:B------:R-:W-:Y:S01]  /*4d90*/  FMUL.FTZ R179, R110, R85 ;  /* 0x000000556eb37220 */ /* 0x000fe20000410000 */
[----:B------:R-:W-:Y:S01]  /*4da0*/  HADD2.F32 R191, -RZ, R87.H1_H1 ;  /* 0x30000057ffbf7230 */ /* 0x000fe20000004100 */
[----:B------:R-:W-:-:S02]  /*4db0*/  FMUL.FTZ R194, R132, R184 ;  /* 0x000000b884c27220 */ /* 0x000fc40000410000 */
[C---:B------:R-:W-:Y:S02]  /*4dc0*/  FFMA.FTZ R86, R111.reuse, R85, -R86 ;  /* 0x000000556f567223 */ /* 0x040fe40000010856 */
[-C--:B------:R-:W-:Y:S02]  /*4dd0*/  FMUL.FTZ R85, R132, R189.reuse ;  /* 0x000000bd84557220 */ /* 0x080fe40000410000 */
[----:B------:R-:W-:Y:S01]  /*4de0*/  FFMA.FTZ R84, R111, R84, R179 ;  /* 0x000000546f547223 */ /* 0x000fe200000100b3 */
[----:B------:R-:W-:Y:S01]  /*4df0*/  HADD2.F32 R179, -RZ, R87.H0_H0 ;  /* 0x20000057ffb37230 */ /* 0x000fe20000004100 */
[----:B------:R-:W-:Y:S01]  /*4e00*/  FFMA.FTZ R194, R133, R189, -R194 ;  /* 0x000000bd85c27223 */ /* 0x000fe200000108c2 */
[----:B------:R-:W-:Y:S01]  /*4e10*/  HADD2.F32 R189, -RZ, R65.H1_H1 ;  /* 0x30000041ffbd7230 */ /* 0x000fe20000004100 */
[----:B------:R-:W-:Y:S02]  /*4e20*/  FMUL.FTZ R87, R107, R86 ;  /* 0x000000566b577220 */ /* 0x000fe40000410000 */
[----:B------:R-:W-:-:S02]  /*4e30*/  FFMA.FTZ R184, R133, R184, R85 ;  /* 0x000000b885b87223 */ /* 0x000fc40000010055 */
[----:B------:R-:W-:Y:S02]  /*4e40*/  FMUL.FTZ R204, R191, R54 ;  /* 0x00000036bfcc7220 */ /* 0x000fe40000410000 */
[----:B------:R-:W-:Y:S02]  /*4e50*/  FMUL.FTZ R85, R107, R84 ;  /* 0x000000546b557220 */ /* 0x000fe40000410000 */
[----:B------:R-:W-:Y:S02]  /*4e60*/  FMUL.FTZ R202, R179, R54 ;  /* 0x00000036b3ca7220 */ /* 0x000fe40000410000 */
[----:B------:R-:W-:Y:S02]  /*4e70*/  FFMA.FTZ R84, R109, R84, R87 ;  /* 0x000000546d547223 */ /* 0x000fe40000010057 */
[----:B------:R-:W-:Y:S02]  /*4e80*/  FFMA.FTZ R199, R189, R204, R184 ;  /* 0x000000ccbdc77223 */ /* 0x000fe400000100b8 */
[----:B------:R-:W-:-:S02]  /*4e90*/  FFMA.FTZ R86, R109, R86, -R85 ;  /* 0x000000566d567223 */ /* 0x000fc40000010855 */
[----:B------:R-:W-:Y:S02]  /*4ea0*/  FFMA.FTZ R193, R189, R202, R194 ;  /* 0x000000cabdc17223 */ /* 0x000fe400000100c2 */
[C---:B------:R-:W-:Y:S02]  /*4eb0*/  FMUL.FTZ R85, R103.reuse, R84 ;  /* 0x0000005467557220 */ /* 0x040fe40000410000 */
[C---:B------:R-:W-:Y:S02]  /*4ec0*/  FMUL.FTZ R184, R134.reuse, R199 ;  /* 0x000000c786b87220 */ /* 0x040fe40000410000 */
[-C--:B------:R-:W-:Y:S02]  /*4ed0*/  FMUL.FTZ R87, R103, R86.reuse ;  /* 0x0000005667577220 */ /* 0x080fe40000410000 */
[-C--:B------:R-:W-:Y:S02]  /*4ee0*/  FMUL.FTZ R194, R134, R193.reuse ;  /* 0x000000c186c27220 */ /* 0x080fe40000410000 */
[C---:B------:R-:W-:Y:S01]  /*4ef0*/  FFMA.FTZ R85, R105.reuse, R86, -R85 ;  /* 0x0000005669557223 */ /* 0x040fe20000010855 */
[--C-:B0-----:R-:W-:Y:S01]  /*4f00*/  HADD2.F32 R196, -RZ, R56.reuse.H0_H0 ;  /* 0x20000038ffc47230 */ /* 0x101fe20000004100 */
[----:B------:R-:W-:Y:S01]  /*4f10*/  FFMA.FTZ R193, R136, R193, -R184 ;  /* 0x000000c188c17223 */ /* 0x000fe200000108b8 */
[----:B------:R-:W-:Y:S01]  /*4f20*/  HADD2.F32 R184, -RZ, R56.H1_H1 ;  /* 0x30000038ffb87230 */ /* 0x000fe20000004100 */
[----:B------:R-:W-:-:S02]  /*4f30*/  FFMA.FTZ R87, R105, R84, R87 ;  /* 0x0000005469577223 */ /* 0x000fc40000010057 */
[----:B------:R-:W-:Y:S02]  /*4f40*/  FMUL.FTZ R84, R132, R85 ;  /* 0x0000005584547220 */ /* 0x000fe40000410000 */
[----:B------:R-:W-:Y:S01]  /*4f50*/  FFMA.FTZ R199, R136, R199, R194 ;  /* 0x000000c788c77223 */ /* 0x000fe200000100c2 */
[----:B------:R-:W-:Y:S01]  /*4f60*/  HADD2.F32 R194, -RZ, R66.H0_H0 ;  /* 0x20000042ffc27230 */ /* 0x000fe20000004100 */
[----:B------:R-:W-:Y:S02]  /*4f70*/  FMUL.FTZ R56, R132, R87 ;  /* 0x0000005784387220 */ /* 0x000fe40000410000 */
[-C--:B------:R-:W-:Y:S02]  /*4f80*/  FMUL.FTZ R207, R184, R51.reuse ;  /* 0x00000033b8cf7220 */ /* 0x080fe40000410000 */
[----:B------:R-:W-:Y:S02]  /*4f90*/  FMUL.FTZ R205, R196, R51 ;  /* 0x00000033c4cd7220 */ /* 0x000fe40000410000 */
[----:B------:R-:W-:-:S02]  /*4fa0*/  FFMA.FTZ R87, R133, R87, R84 ;  /* 0x0000005785577223 */ /* 0x000fc40000010054 */
[----:B------:R-:W-:Y:S02]  /*4fb0*/  FFMA.FTZ R85, R133, R85, -R56 ;  /* 0x0000005585557223 */ /* 0x000fe40000010838 */
[C---:B------:R-:W-:Y:S02]  /*4fc0*/  FFMA.FTZ R199, R194.reuse, R207, R199 ;  /* 0x000000cfc2c77223 */ /* 0x040fe400000100c7 */
[----:B------:R-:W-:Y:S02]  /*4fd0*/  FFMA.FTZ R193, R194, R205, R193 ;  /* 0x000000cdc2c17223 */ /* 0x000fe400000100c1 */
[C---:B------:R-:W-:Y:S01]  /*4fe0*/  FMUL.FTZ R56, R134.reuse, R87 ;  /* 0x0000005786387220 */ /* 0x040fe20000410000 */
[----:B------:R-:W-:Y:S01]  /*4ff0*/  HADD2.F32 R201, -RZ, R57.H0_H0 ;  /* 0x20000039ffc97230 */ /* 0x000fe20000004100 */
[----:B------:R-:W-:Y:S02]  /*5000*/  FMUL.FTZ R84, R134, R85 ;  /* 0x0000005586547220 */ /* 0x000fe40000410000 */
[----:B------:R-:W-:-:S02]  /*5010*/  FMUL.FTZ R86, R146, R199 ;  /* 0x000000c792567220 */ /* 0x000fc40000410000 */
[----:B------:R-:W-:Y:S02]  /*5020*/  FMUL.FTZ R198, R146, R193 ;  /* 0x000000c192c67220 */ /* 0x000fe40000410000 */
[C---:B------:R-:W-:Y:S02]  /*5030*/  FFMA.FTZ R56, R136.reuse, R85, -R56 ;  /* 0x0000005588387223 */ /* 0x040fe40000010838 */
[----:B------:R-:W-:Y:S02]  /*5040*/  FFMA.FTZ R84, R136, R87, R84 ;  /* 0x0000005788547223 */ /* 0x000fe40000010054 */
[C---:B------:R-:W-:Y:S01]  /*5050*/  FFMA.FTZ R86, R147.reuse, R193, -R86 ;  /* 0x000000c193567223 */ /* 0x040fe20000010856 */
[----:B------:R-:W-:Y:S01]  /*5060*/  HADD2.F32 R193, -RZ, R57.H1_H1 ;  /* 0x30000039ffc17230 */ /* 0x000fe20000004100 */
[----:B------:R-:W-:Y:S01]  /*5070*/  FFMA.FTZ R198, R147, R199, R198 ;  /* 0x000000c793c67223 */ /* 0x000fe200000100c6 */
[----:B------:R-:W-:Y:S01]  /*5080*/  HADD2.F32 R199, -RZ, R66.H1_H1 ;  /* 0x30000042ffc77230 */ /* 0x000fe20000004100 */
[----:B------:R-:W-:-:S02]  /*5090*/  FMUL.FTZ R85, R146, R56 ;  /* 0x0000003892557220 */ /* 0x000fc40000410000 */
[----:B------:R-:W-:Y:S02]  /*50a0*/  FMUL.FTZ R208, R201, R52 ;  /* 0x00000034c9d07220 */ /* 0x000fe40000410000 */
[-C--:B------:R-:W-:Y:S02]  /*50b0*/  FMUL.FTZ R57, R146, R84.reuse ;  /* 0x0000005492397220 */ /* 0x080fe40000410000 */
[----:B------:R-:W-:Y:S02]  /*50c0*/  FFMA.FTZ R84, R147, R84, R85 ;  /* 0x0000005493547223 */ /* 0x000fe40000010055 */
[----:B------:R-:W-:Y:S02]  /*50d0*/  FMUL.FTZ R210, R193, R52 ;  /* 0x00000034c1d27220 */ /* 0x000fe40000410000 */
[----:B------:R-:W-:Y:S02]  /*50e0*/  FFMA.FTZ R86, R199, R208, R86 ;  /* 0x000000d0c7567223 */ /* 0x000fe40000010056 */
[----:B------:R-:W-:-:S02]  /*50f0*/  FFMA.FTZ R56, R147, R56, -R57 ;  /* 0x0000003893387223 */ /* 0x000fc40000010839 */
[----:B------:R-:W-:Y:S01]  /*5100*/  FMUL.FTZ R57, R143, R84 ;  /* 0x000000548f397220 */ /* 0x000fe20000410000 */
[----:B------:R-:W-:Y:S01]  /*5110*/  UIADD3 UR34, UR16, -0x1, URZ ;  /* 0xffffffff10227890 */ /* 0x000fe2000fffe03f */
[----:B------:R-:W-:Y:S02]  /*5120*/  FFMA.FTZ R198, R199, R210, R198 ;  /* 0x000000d2c7c67223 */ /* 0x000fe400000100c6 */
[C---:B------:R-:W-:Y:S02]  /*5130*/  FMUL.FTZ R200, R143.reuse, R86 ;  /* 0x000000568fc87220 */ /* 0x040fe40000410000 */
        /* <DEDUP_REMOVED lines=27> */
[----:B--2---:R-:W-:Y:S03]  /*52f0*/  STS.128 [R100.X16+0x840], R68 ;  /* 0x0008404464007388 */ /* 0x004fe6000000cc00 */
[----:B------:R-:W-:Y:S01]  /*5300*/  SEL R219, R56, R215, !P1 ;  /* 0x000000d738db7207 */ /* 0x000fe20004800000 */
[----:B----4-:R-:W-:Y:S01]  /*5310*/  STS.128 [R100.X16+0xa40], R72 ;  /* 0x000a404864007388 */ /* 0x010fe2000000cc00 */
[--C-:B------:R-:W-:Y:S01]  /*5320*/  HADD2.F32 R203, -RZ, R59.reuse.H0_H0 ;  /* 0x2000003bffcb7230 */ /* 0x100fe20000004100 */
[----:B------:R-:W-:Y:S01]  /*5330*/  FFMA.FTZ R221, R141, R58, R84 ;  /* 0x0000003a8ddd7223 */ /* 0x000fe20000010054 */
[----:B------:R-:W-:Y:S01]  /*5340*/  HADD2.F32 R209, -RZ, R59.H1_H1 ;  /* 0x3000003bffd17230 */ /* 0x000fe20000004100 */
[----:B------:R-:W-:Y:S04]  /*5350*/  STS.128 [R100.X16+0xc40], R76 ;  /* 0x000c404c64007388 */ /* 0x000fe8000000cc00 */
[----:B------:R0:W-:Y:S01]  /*5360*/  STS.128 [R100.X16+0xe40], R80 ;  /* 0x000e405064007388 */ /* 0x0001e2000000cc00 */
        /* <DEDUP_REMOVED lines=11> */
[-C--:B------:R-:W-:Y:S02]  /*5420*/  FMUL.FTZ R214, R203, R40.reuse ;  /* 0x00000028cbd67220 */ /* 0x080fe40000410000 */
        /* <DEDUP_REMOVED lines=13> */
.L_x_10861:
[----:B--234-:R-:W-:Y:S05]  /*5500*/  BSYNC B0 ;  /* 0x0000000000007941 */ /* 0x01cfea0003800000 */
.L_x_10860:
        /* <DEDUP_REMOVED lines=221> */
[----:B------:R-:W-:Y:S02]  /*62e0*/  FFMA.FTZ R237, R117, R242, R229 ;  /* 0x000000f275ed7223 */ /* 0x000fe400000100e5 */
[----:B------:R-:W-:Y:S02]  /*62f0*/  FMUL.FTZ R229, R107, -R232 ;  /* 0x800000e86be57220 */ /* 0x000fe40000410000 */
        /* <DEDUP_REMOVED lines=109> */
.L_x_10863:
[----:B-123--:R-:W-:Y:S05]  /*69d0*/  BSYNC B0 ;  /* 0x0000000000007941 */ /* 0x00efea0003800000 */
.L_x_10862:
        /* <DEDUP_REMOVED lines=25> */
.L_x_10865:
[----:B------:R-:W-:Y:S05]  /*6b70*/  BSYNC B0 ;  /* 0x0000000000007941 */ /* 0x000fea0003800000 */
.L_x_10864:
        /* <DEDUP_REMOVED lines=18> */
.L_x_10867:
[----:B------:R-:W-:Y:S05]  /*6ca0*/  BSYNC B0 ;  /* 0x0000000000007941 */ /* 0x000fea0003800000 */
.L_x_10866:
        /* <DEDUP_REMOVED lines=18> */
.L_x_10869:
[----:B------:R-:W-:Y:S05]  /*6dd0*/  BSYNC B0 ;  /* 0x0000000000007941 */ /* 0x000fea0003800000 */
.L_x_10868:
        /* <DEDUP_REMOVED lines=18> */
.L_x_10871:
[----:B------:R-:W-:Y:S05]  /*6f00*/  BSYNC B0 ;  /* 0x0000000000007941 */ /* 0x000fea0003800000 */
.L_x_10870:
        /* <DEDUP_REMOVED lines=152> */
[----:B------:R-:W-:Y:S02]  /*7890*/  FMUL.FTZ R83, R198, R45 ;  /* 0x0000002dc6537220 */ /* 0x000fe40000410000 */
[C---:B------:R-:W-:Y:S02]  /*78a0*/  FFMA.FTZ R78, R203.reuse, -R77, R214 ;  /* 0x8000004dcb4e7223 */ /* 0x040fe400000100d6 */
[----:B------:R-:W-:Y:S02]  /*78b0*/  FFMA.FTZ R76, R203, R220, R76 ;  /* 0x000000dccb4c7223 */ /* 0x000fe4000001004c */
[----:B---3--:R-:W-:-:S02]  /*78c0*/  FMUL.FTZ R56, R143, -R238 ;  /* 0x800000ee8f387220 */ /* 0x008fc40000410000 */
[----:B------:R-:W-:Y:S02]  /*78d0*/  FADD.FTZ R203, -R87, R158 ;  /* 0x0000009e57cb7221 */ /* 0x000fe40000010100 */
[----:B------:R-:W-:Y:S02]  /*78e0*/  FFMA.FTZ R86, R145, R222, -R56 ;  /* 0x000000de91567223 */ /* 0x000fe40000010838 */
[C---:B------:R-:W-:Y:S02]  /*78f0*/  FMUL.FTZ R57, R200.reuse, R238 ;  /* 0x000000eec8397220 */ /* 0x040fe40000410000 */
[----:B------:R-:W-:Y:S02]  /*7900*/  FADD.FTZ R85, R85, R86 ;  /* 0x0000005655557221 */ /* 0x000fe40000010000 */
[-C--:B------:R-:W-:Y:S02]  /*7910*/  FFMA.FTZ R200, R200, -R83.reuse, R213 ;  /* 0x80000053c8c87223 */ /* 0x080fe400000100d5 */
[----:B------:R-:W-:-:S02]  /*7920*/  FFMA.FTZ R56, R206, -R83, R211 ;  /* 0x80000053ce387223 */ /* 0x000fc400000100d3 */
[----:B------:R-:W-:Y:S02]  /*7930*/  FMUL.FTZ R130, R220, UR40 ;  /* 0x00000028dc827c20 */ /* 0x000fe40008410000 */
[----:B------:R-:W-:Y:S02]  /*7940*/  FMUL.FTZ R83, R238, UR40 ;  /* 0x00000028ee537c20 */ /* 0x000fe40008410000 */
[C---:B------:R-:W-:Y:S02]  /*7950*/  FMUL.FTZ R86, R146.reuse, -R203 ;  /* 0x800000cb92567220 */ /* 0x040fe40000410000 */
[----:B------:R-:W-:Y:S02]  /*7960*/  FMUL.FTZ R146, R146, -R85 ;  /* 0x8000005592927220 */ /* 0x000fe40000410000 */
[----:B------:R-:W-:Y:S02]  /*7970*/  FFMA.FTZ R82, R217, R82, R150 ;  /* 0x00000052d9527223 */ /* 0x000fe40000010096 */
[----:B------:R-:W-:-:S02]  /*7980*/  FFMA.FTZ R58, R216, UR39, -R130 ;  /* 0x00000027d83a7c23 */ /* 0x000fc40008010882 */
[----:B------:R-:W-:Y:S02]  /*7990*/  FFMA.FTZ R87, R222, UR39, R83 ;  /* 0x00000027de577c23 */ /* 0x000fe40008010053 */
[----:B------:R-:W-:Y:S02]  /*79a0*/  FMUL.FTZ R130, R216, R40 ;  /* 0x00000028d8827220 */ /* 0x000fe40000410000 */
[----:B------:R-:W-:Y:S02]  /*79b0*/  FFMA.FTZ R83, R147, R85, -R86 ;  /* 0x0000005593537223 */ /* 0x000fe40000010856 */
[----:B------:R-:W-:Y:S02]  /*79c0*/  FMUL.FTZ R145, R199, R52 ;  /* 0x00000034c7917220 */ /* 0x000fe40000410000 */
[-C--:B------:R-:W-:Y:S02]  /*79d0*/  FFMA.FTZ R147, R147, R203.reuse, R146 ;  /* 0x000000cb93937223 */ /* 0x080fe40000010092 */
[----:B------:R-:W-:-:S02]  /*79e0*/  FMUL.FTZ R146, R193, R203 ;  /* 0x000000cbc1927220 */ /* 0x000fc40000410000 */
[----:B------:R-:W-:Y:S01]  /*79f0*/  FFMA.FTZ R209, R209, -R77, R82 ;  /* 0x8000004dd1d17223 */ /* 0x000fe20000010052 */
[----:B------:R-:W-:Y:S01]  /*7a00*/  LEA.HI.SX32 R77, R139, R139, 0x1b ;  /* 0x0000008b8b4d7211 */ /* 0x000fe200078fdaff */
[----:B------:R-:W-:Y:S02]  /*7a10*/  FMUL.FTZ R59, R216, UR40 ;  /* 0x00000028d83b7c20 */ /* 0x000fe40008410000 */
[----:B------:R-:W-:Y:S02]  /*7a20*/  FMUL.FTZ R150, R220, R40 ;  /* 0x00000028dc967220 */ /* 0x000fe40000410000 */
[----:B------:R-:W-:Y:S02]  /*7a30*/  FMUL.FTZ R216, R217, R130 ;  /* 0x00000082d9d87220 */ /* 0x000fe40000410000 */
[----:B------:R-:W-:Y:S02]  /*7a40*/  FMUL.FTZ R141, R222, R45 ;  /* 0x0000002dde8d7220 */ /* 0x000fe40000410000 */
[-C--:B------:R-:W-:Y:S01]  /*7a50*/  FFMA.FTZ R193, R193, -R145.reuse, R210 ;  /* 0x80000091c1c17223 */ /* 0x080fe200000100d2 */
[----:B------:R3:W-:Y:S01]  /*7a60*/  STS [R77.X4+0x10fc], R216 ;  /* 0x0010fcd84d007388 */ /* 0x0007e20000004800 */
[----:B------:R-:W-:-:S02]  /*7a70*/  FFMA.FTZ R145, R201, -R145, R208 ;  /* 0x80000091c9917223 */ /* 0x000fc400000100d0 */
[----:B------:R-:W-:Y:S02]  /*7a80*/  FFMA.FTZ R146, R201, R85, R146 ;  /* 0x00000055c9927223 */ /* 0x000fe40000010092 */
[----:B------:R-:W-:Y:S02]  /*7a90*/  FFMA.FTZ R57, R206, R222, R57 ;  /* 0x000000dece397223 */ /* 0x000fe40000010039 */
[----:B------:R-:W-:Y:S02]  /*7aa0*/  FADD.FTZ R201, -R218, R147 ;  /* 0x00000093dac97221 */ /* 0x000fe40000010100 */
[----:B------:R-:W-:Y:S02]  /*7ab0*/  FMUL.FTZ R212, R217, R150 ;  /* 0x00000096d9d47220 */ /* 0x000fe40000410000 */
[----:B------:R-:W-:Y:S02]  /*7ac0*/  FMUL.FTZ R206, R198, R141 ;  /* 0x0000008dc6ce7220 */ /* 0x000fe40000410000 */
[----:B------:R-:W-:Y:S01]  /*7ad0*/  FADD.FTZ R221, R84, R83 ;  /* 0x0000005354dd7221 */ /* 0x000fe20000010000 */
[----:B------:R4:W-:Y:S01]  /*7ae0*/  STS [R77.X4+0x10f8], R212 ;  /* 0x0010f8d44d007388 */ /* 0x0009e20000004800 */
[----:B---3--:R-:W-:-:S02]  /*7af0*/  FMUL.FTZ R216, R203, UR40 ;  /* 0x00000028cbd87c20 */ /* 0x008fc40008410000 */
[----:B------:R-:W-:Y:S01]  /*7b00*/  FMUL.FTZ R139, R238, R45 ;  /* 0x0000002dee8b7220 */ /* 0x000fe20000410000 */
[----:B------:R3:W-:Y:S01]  /*7b10*/  STS [R77.X4+0x10f0], R206 ;  /* 0x0010f0ce4d007388 */ /* 0x0007e20000004800 */
[C---:B------:R-:W-:Y:S02]  /*7b20*/  FMUL.FTZ R83, R134.reuse, -R201 ;  /* 0x800000c986537220 */ /* 0x040fe40000410000 */
[----:B------:R-:W-:Y:S02]  /*7b30*/  FMUL.FTZ R147, R134, -R221 ;  /* 0x800000dd86937220 */ /* 0x000fe40000410000 */
[C---:B------:R-:W-:Y:S02]  /*7b40*/  FFMA.FTZ R216, R85.reuse, UR39, R216 ;  /* 0x0000002755d87c23 */ /* 0x040fe400080100d8 */
[----:B----4-:R-:W-:Y:S02]  /*7b50*/  FMUL.FTZ R212, R85, UR40 ;  /* 0x0000002855d47c20 */ /* 0x010fe40008410000 */
[----:B------:R-:W-:-:S02]  /*7b60*/  FMUL.FTZ R158, R198, R139 ;  /* 0x0000008bc69e7220 */ /* 0x000fc40000410000 */
[----:B---3--:R-:W-:Y:S02]  /*7b70*/  FMUL.FTZ R206, R85, R52 ;  /* 0x0000003455ce7220 */ /* 0x008fe40000410000 */
[C---:B------:R-:W-:Y:S01]  /*7b80*/  FFMA.FTZ R85, R136.reuse, R221, -R83 ;  /* 0x000000dd88557223 */ /* 0x040fe20000010853 */
[----:B------:R3:W-:Y:S01]  /*7b90*/  STS [R77.X4+0x10f4], R158 ;  /* 0x0010f49e4d007388 */ /* 0x0007e20000004800 */
[----:B------:R-:W-:Y:S02]  /*7ba0*/  FFMA.FTZ R136, R136, R201, R147 ;  /* 0x000000c988887223 */ /* 0x000fe40000010093 */
[----:B------:R-:W-:Y:S02]  /*7bb0*/  FFMA.FTZ R59, R220, UR39, R59 ;  /* 0x00000027dc3b7c23 */ /* 0x000fe4000801003b */
[----:B------:R-:W-:Y:S02]  /*7bc0*/  FMUL.FTZ R86, R199, R206 ;  /* 0x000000cec7567220 */ /* 0x000fe40000410000 */
[----:B------:R-:W-:-:S02]  /*7bd0*/  FADD.FTZ R220, -R75, R136 ;  /* 0x000000884bdc7221 */ /* 0x000fc40000010100 */
[----:B------:R-:W-:Y:S01]  /*7be0*/  FADD.FTZ R237, R80, R85 ;  /* 0x0000005550ed7221 */ /* 0x000fe20000010000 */
[----:B------:R4:W-:Y:S01]  /*7bf0*/  STS [R77.X4+0x10e8], R86 ;  /* 0x0010e8564d007388 */ /* 0x0009e20000004800 */
[----:B---3--:R-:W-:Y:S02]  /*7c00*/  FMUL.FTZ R158, R203, R52 ;  /* 0x00000034cb9e7220 */ /* 0x008fe40000410000 */
[----:B------:R-:W-:Y:S02]  /*7c10*/  FMUL.FTZ R219, R221, UR40 ;  /* 0x00000028dddb7c20 */ /* 0x000fe40008410000 */
[----:B------:R-:W-:Y:S02]  /*7c20*/  FFMA.FTZ R212, R203, UR39, -R212 ;  /* 0x00000027cbd47c23 */ /* 0x000fe400080108d4 */
[----:B------:R-:W-:Y:S02]  /*7c30*/  FMUL.FTZ R203, R221, R51 ;  /* 0x00000033ddcb7220 */ /* 0x000fe40000410000 */
[----:B------:R-:W-:-:S02]  /*7c40*/  FMUL.FTZ R80, R132, -R220 ;  /* 0x800000dc84507220 */ /* 0x000fc40000410000 */
[----:B------:R-:W-:Y:S02]  /*7c50*/  FMUL.FTZ R218, R199, R158 ;  /* 0x0000009ec7da7220 */ /* 0x000fe40000410000 */
[----:B------:R-:W-:Y:S02]  /*7c60*/  FMUL.FTZ R84, R194, R51 ;  /* 0x00000033c2547220 */ /* 0x000fe40000410000 */
[----:B------:R-:W-:Y:S01]  /*7c70*/  FMUL.FTZ R132, R132, -R237 ;  /* 0x800000ed84847220 */ /* 0x000fe20000410000 */
[----:B------:R3:W-:Y:S01]  /*7c80*/  STS [R77.X4+0x10ec], R218 ;  /* 0x0010ecda4d007388 */ /* 0x0007e20000004800 */
[----:B------:R-:W-:Y:S02]  /*7c90*/  FMUL.FTZ R147, R184, R201 ;  /* 0x000000c9b8937220 */ /* 0x000fe40000410000 */
[C---:B----4-:R-:W-:Y:S02]  /*7ca0*/  FMUL.FTZ R86, R201.reuse, UR40 ;  /* 0x00000028c9567c20 */ /* 0x050fe40008410000 */
[----:B------:R-:W-:-:S02]  /*7cb0*/  FFMA.FTZ R219, R201, UR39, -R219 ;  /* 0x00000027c9db7c23 */ /* 0x000fc400080108db */
[----:B------:R-:W-:Y:S02]  /*7cc0*/  FMUL.FTZ R201, R201, R51 ;  /* 0x00000033c9c97220 */ /* 0x000fe40000410000 */
[----:B------:R-:W-:Y:S02]  /*7cd0*/  FMUL.FTZ R134, R194, R203 ;  /* 0x000000cbc2867220 */ /* 0x000fe40000410000 */
[C---:B------:R-:W-:Y:S02]  /*7ce0*/  FFMA.FTZ R75, R133.reuse, R237, -R80 ;  /* 0x000000ed854b7223 */ /* 0x040fe40000010850 */
[-C--:B------:R-:W-:Y:S01]  /*7cf0*/  FFMA.FTZ R184, R184, -R84.reuse, R207 ;  /* 0x80000054b8b87223 */ /* 0x080fe200000100cf */
[----:B------:R4:W-:Y:S01]  /*7d00*/  STS [R77.X4+0x10e0], R134 ;  /* 0x0010e0864d007388 */ /* 0x0009e20000004800 */
[----:B------:R-:W-:Y:S02]  /*7d10*/  FFMA.FTZ R83, R196, -R84, R205 ;  /* 0x80000054c4537223 */ /* 0x000fe400000100cd */
[----:B------:R-:W-:-:S02]  /*7d20*/  FFMA.FTZ R132, R133, R220, R132 ;  /* 0x000000dc85847223 */ /* 0x000fc40000010084 */
[----:B------:R-:W-:Y:S02]  /*7d30*/  FMUL.FTZ R80, R191, R220 ;  /* 0x000000dcbf507220 */ /* 0x000fe40000410000 */
[----:B------:R-:W-:Y:S02]  /*7d40*/  FMUL.FTZ R84, R189, R54 ;  /* 0x00000036bd547220 */ /* 0x000fe40000410000 */
[----:B------:R-:W-:Y:S02]  /*7d50*/  FMUL.FTZ R133, R237, UR40 ;  /* 0x00000028ed857c20 */ /* 0x000fe40008410000 */
[----:B---3--:R-:W-:Y:S02]  /*7d60*/  FMUL.FTZ R218, R194, R201 ;  /* 0x000000c9c2da7220 */ /* 0x008fe40000410000 */
[----:B------:R-:W-:Y:S02]  /*7d70*/  FFMA.FTZ R136, R179, R237, R80 ;  /* 0x000000edb3887223 */ /* 0x000fe40000010050 */
[----:B------:R-:W-:Y:S01]  /*7d80*/  FFMA.FTZ R191, R191, -R84, R204 ;  /* 0x80000054bfbf7223 */ /* 0x000fe200000100cc */
[----:B------:R3:W-:Y:S01]  /*7d90*/  STS [R77.X4+0x10e4], R218 ;  /* 0x0010e4da4d007388 */ /* 0x0007e20000004800 */
[----:B------:R-:W-:-:S02]  /*7da0*/  FMUL.FTZ R80, R220, UR40 ;  /* 0x00000028dc507c20 */ /* 0x000fc40008410000 */
[----:B----4-:R-:W-:Y:S02]  /*7db0*/  FFMA.FTZ R134, R220, UR39, -R133 ;  /* 0x00000027dc867c23 */ /* 0x010fe40008010885 */
[----:B------:R-:W-:Y:S02]  /*7dc0*/  FMUL.FTZ R143, R222, UR40 ;  /* 0x00000028de8f7c20 */ /* 0x000fe40008410000 */
[----:B------:R-:W-:Y:S02]  /*7dd0*/  FFMA.FTZ R147, R196, R221, R147 ;  /* 0x000000ddc4937223 */ /* 0x000fe40000010093 */
[----:B------:R-:W-:Y:S01]  /*7de0*/  FFMA.FTZ R85, R179, -R84, R202 ;  /* 0x80000054b3557223 */ /* 0x000fe200000100ca */
[----:B------:R-:W-:Y:S01]  /*7df0*/  IADD3 R179, R102, 0x2c0, RZ ;  /* 0x000002c066b37810 */ /* 0x000fe20007ffe0ff */
[-C--:B---3--:R-:W-:Y:S02]  /*7e00*/  FMUL.FTZ R218, R220, R54.reuse ;  /* 0x00000036dcda7220 */ /* 0x088fe40000410000 */
[----:B------:R-:W-:-:S02]  /*7e10*/  FMUL.FTZ R196, R237, R54 ;  /* 0x00000036edc47220 */ /* 0x000fc40000410000 */
[----:B------:R-:W-:Y:S02]  /*7e20*/  FFMA.FTZ R80, R237, UR39, R80 ;  /* 0x00000027ed507c23 */ /* 0x000fe40008010050 */
[----:B------:R-:W-:Y:S02]  /*7e30*/  FMUL.FTZ R134, R191, R134 ;  /* 0x00000086bf867220 */ /* 0x000fe40000410000 */
[----:B------:R-:W-:Y:S02]  /*7e40*/  FFMA.FTZ R143, R238, UR39, -R143 ;  /* 0x00000027ee8f7c23 */ /* 0x000fe4000801088f */
[----:B------:R-:W-:Y:S02]  /*7e50*/  FADD.FTZ R84, R74, R75 ;  /* 0x0000004b4a547221 */ /* 0x000fe40000010000 */
[----:B------:R-:W-:Y:S02]  /*7e60*/  FADD.FTZ R238, -R81, R132 ;  /* 0x0000008451ee7221 */ /* 0x000fe40000010100 */
[----:B------:R-:W-:-:S02]  /*7e70*/  FMUL.FTZ R74, R191, R218 ;  /* 0x000000dabf4a7220 */ /* 0x000fc40000410000 */
[----:B------:R-:W-:Y:S02]  /*7e80*/  FMUL.FTZ R191, R191, R196 ;  /* 0x000000c4bfbf7220 */ /* 0x000fe40000410000 */
[----:B------:R-:W-:Y:S02]  /*7e90*/  FFMA.FTZ R81, R85, R80, R134 ;  /* 0x0000005055517223 */ /* 0x000fe40000010086 */
[C---:B------:R-:W-:Y:S02]  /*7ea0*/  FMUL.FTZ R220, R189.reuse, R196 ;  /* 0x000000c4bddc7220 */ /* 0x040fe40000410000 */
[----:B------:R-:W-:Y:S02]  /*7eb0*/  FMUL.FTZ R222, R189, R218 ;  /* 0x000000dabdde7220 */ /* 0x000fe40000410000 */
[----:B------:R-:W-:Y:S01]  /*7ec0*/  FMUL.FTZ R75, R103, -R238 ;  /* 0x800000ee674b7220 */ /* 0x000fe20000410000 */
[----:B------:R-:W-:Y:S01]  /*7ed0*/  STS [R77.X4+0x10d8], R220 ;  /* 0x0010d8dc4d007388 */ /* 0x000fe20000004800 */
[----:B------:R-:W-:-:S02]  /*7ee0*/  FFMA.FTZ R74, R85, R196, R74 ;  /* 0x000000c4554a7223 */ /* 0x000fc4000001004a */
[----:B------:R-:W-:Y:S01]  /*7ef0*/  FFMA.FTZ R80, R85, R218, -R191 ;  /* 0x000000da55507223 */ /* 0x000fe200000108bf */
[----:B------:R-:W-:Y:S01]  /*7f00*/  STS [R77.X4+0x10dc], R222 ;  /* 0x0010dcde4d007388 */ /* 0x000fe20000004800 */
[----:B------:R-:W-:Y:S01]  /*7f10*/  FMUL.FTZ R134, R103, -R84 ;  /* 0x8000005467867220 */ /* 0x000fe20000410000 */
[----:B------:R-:W-:Y:S01]  /*7f20*/  IADD3 R191, R102, 0x300, RZ ;  /* 0x0000030066bf7810 */ /* 0x000fe20007ffe0ff */
[----:B------:R-:W-:Y:S02]  /*7f30*/  FFMA.FTZ R189, R189, R136, R81 ;  /* 0x00000088bdbd7223 */ /* 0x000fe40000010051 */
[----:B------:R-:W-:Y:S02]  /*7f40*/  FMUL.FTZ R81, R180, R53 ;  /* 0x00000035b4517220 */ /* 0x000fe40000410000 */
[----:B------:R-:W-:Y:S02]  /*7f50*/  FMUL.FTZ R103, R84, UR40 ;  /* 0x0000002854677c20 */ /* 0x000fe40008410000 */
[----:B------:R-:W-:-:S02]  /*7f60*/  FMUL.FTZ R85, R238, UR40 ;  /* 0x00000028ee557c20 */ /* 0x000fc40008410000 */
[C---:B------:R-:W-:Y:S02]  /*7f70*/  FFMA.FTZ R132, R105.reuse, R84, -R75 ;  /* 0x0000005469847223 */ /* 0x040fe4000001084b */
[----:B------:R-:W-:Y:S02]  /*7f80*/  FFMA.FTZ R21, R136, R54, R21 ;  /* 0x0000003688157223 */ /* 0x000fe40000010015 */
[-C--:B------:R-:W-:Y:S02]  /*7f90*/  FFMA.FTZ R134, R105, R238.reuse, R134 ;  /* 0x000000ee69867223 */ /* 0x080fe40000010086 */
[C---:B------:R-:W-:Y:S02]  /*7fa0*/  FMUL.FTZ R75, R174.reuse, R238 ;  /* 0x000000eeae4b7220 */ /* 0x040fe40000410000 */
[----:B------:R-:W-:Y:S02]  /*7fb0*/  FFMA.FTZ R174, R174, -R81, R197 ;  /* 0x80000051aeae7223 */ /* 0x000fe400000100c5 */
[----:B------:R-:W-:-:S02]  /*7fc0*/  FFMA.FTZ R103, R238, UR39, -R103 ;  /* 0x00000027ee677c23 */ /* 0x000fc40008010867 */
[-C--:B------:R-:W-:Y:S02]  /*7fd0*/  FMUL.FTZ R105, R238, R53.reuse ;  /* 0x00000035ee697220 */ /* 0x080fe40000410000 */
[C---:B------:R-:W-:Y:S02]  /*7fe0*/  FFMA.FTZ R136, R84.reuse, UR39, R85 ;  /* 0x0000002754887c23 */ /* 0x040fe40008010055 */
[----:B------:R-:W-:Y:S02]  /*7ff0*/  FMUL.FTZ R85, R84, R53 ;  /* 0x0000003554557220 */ /* 0x000fe40000410000 */
[C---:B------:R-:W-:Y:S02]  /*8000*/  FFMA.FTZ R75, R182.reuse, R84, R75 ;  /* 0x00000054b64b7223 */ /* 0x040fe4000001004b */
[----:B------:R-:W-:Y:S02]  /*8010*/  FFMA.FTZ R81, R182, -R81, R195 ;  /* 0x80000051b6517223 */ /* 0x000fe400000100c3 */
[----:B------:R-:W-:-:S02]  /*8020*/  FMUL.FTZ R84, R174, R105 ;  /* 0x00000069ae547220 */ /* 0x000fc40000410000 */
[C---:B------:R-:W-:Y:S02]  /*8030*/  FMUL.FTZ R103, R174.reuse, R103 ;  /* 0x00000067ae677220 */ /* 0x040fe40000410000 */
[-C--:B------:R-:W-:Y:S02]  /*8040*/  FMUL.FTZ R174, R174, R85.reuse ;  /* 0x00000055aeae7220 */ /* 0x080fe40000410000 */
[----:B------:R-:W-:Y:S02]  /*8050*/  FADD.FTZ R133, -R73, R134 ;  /* 0x0000008649857221 */ /* 0x000fe40000010100 */
[-C--:B------:R-:W-:Y:S02]  /*8060*/  FMUL.FTZ R134, R180, R85.reuse ;  /* 0x00000055b4867220 */ /* 0x080fe40000410000 */
[C---:B------:R-:W-:Y:S02]  /*8070*/  FFMA.FTZ R84, R81.reuse, R85, R84 ;  /* 0x0000005551547223 */ /* 0x040fe40000010054 */
[----:B------:R-:W-:Y:S01]  /*8080*/  FFMA.FTZ R85, R81, R105, -R174 ;  /* 0x0000006951557223 */ /* 0x000fe200000108ae */
[----:B------:R3:W-:Y:S01]  /*8090*/  STS [R77.X4+0x10d0], R134 ;  /* 0x0010d0864d007388 */ /* 0x0007e20000004800 */
[----:B------:R-:W-:Y:S01]  /*80a0*/  FFMA.FTZ R86, R221, UR39, R86 ;  /* 0x00000027dd567c23 */ /* 0x000fe20008010056 */
[----:B------:R-:W-:Y:S01]  /*80b0*/  IADD3 R221, R102, 0x3e0, RZ ;  /* 0x000003e066dd7810 */ /* 0x000fe20007ffe0ff */
[----:B------:R-:W-:-:S02]  /*80c0*/  FMUL.FTZ R219, R184, R219 ;  /* 0x000000dbb8db7220 */ /* 0x000fc40000410000 */
[C---:B------:R-:W-:Y:S02]  /*80d0*/  FMUL.FTZ R174, R184.reuse, R201 ;  /* 0x000000c9b8ae7220 */ /* 0x040fe40000410000 */
[-C--:B------:R-:W-:Y:S02]  /*80e0*/  FMUL.FTZ R184, R184, R203.reuse ;  /* 0x000000cbb8b87220 */ /* 0x080fe40000410000 */
[----:B------:R-:W-:Y:S02]  /*80f0*/  FFMA.FTZ R103, R81, R136, R103 ;  /* 0x0000008851677223 */ /* 0x000fe40000010067 */
[----:B------:R-:W-:Y:S02]  /*8100*/  FADD.FTZ R132, R223, R132 ;  /* 0x00000084df847221 */ /* 0x000fe40000010000 */
[C---:B------:R-:W-:Y:S02]  /*8110*/  FFMA.FTZ R219, R83.reuse, R86, R219 ;  /* 0x0000005653db7223 */ /* 0x040fe400000100db */
[C---:B------:R-:W-:Y:S01]  /*8120*/  FFMA.FTZ R81, R83.reuse, R203, R174 ;  /* 0x000000cb53517223 */ /* 0x040fe200000100ae */
[C---:B------:R-:W-:Y:S01]  /*8130*/  IADD3 R203, R102.reuse, 0x380, RZ ;  /* 0x0000038066cb7810 */ /* 0x040fe20007ffe0ff */
[----:B------:R-:W-:Y:S01]  /*8140*/  FFMA.FTZ R83, R83, R201, -R184 ;  /* 0x000000c953537223 */ /* 0x000fe200000108b8 */
[----:B------:R-:W-:Y:S01]  /*8150*/  IADD3 R201, R102, 0x360, RZ ;  /* 0x0000036066c97810 */ /* 0x000fe20007ffe0ff */
[----:B------:R-:W-:-:S02]  /*8160*/  FFMA.FTZ R22, R75, R53, R22 ;  /* 0x000000354b167223 */ /* 0x000fc40000010016 */
[----:B------:R-:W-:Y:S02]  /*8170*/  FFMA.FTZ R184, R180, R75, R103 ;  /* 0x0000004bb4b87223 */ /* 0x000fe40000010067 */
[CC--:B------:R-:W-:Y:S02]  /*8180*/  FMUL.FTZ R73, R107.reuse, -R133.reuse ;  /* 0x800000856b497220 */ /* 0x0c0fe40000410000 */
[----:B------:R-:W-:Y:S02]  /*8190*/  FMUL.FTZ R86, R107, -R132 ;  /* 0x800000846b567220 */ /* 0x000fe40000410000 */
[----:B------:R-:W-:Y:S02]  /*81a0*/  FMUL.FTZ R75, R169, R133 ;  /* 0x00000085a94b7220 */ /* 0x000fe40000410000 */
[----:B------:R-:W-:Y:S02]  /*81b0*/  FMUL.FTZ R103, R175, R88 ;  /* 0x00000058af677220 */ /* 0x000fe40000410000 */
[----:B------:R-:W-:-:S02]  /*81c0*/  FFMA.FTZ R73, R109, R132, -R73 ;  /* 0x000000846d497223 */ /* 0x000fc40000010849 */
[----:B------:R-:W-:Y:S02]  /*81d0*/  FFMA.FTZ R109, R109, R133, R86 ;  /* 0x000000856d6d7223 */ /* 0x000fe40000010056 */
[----:B---3--:R-:W-:Y:S02]  /*81e0*/  FFMA.FTZ R134, R177, R132, R75 ;  /* 0x00000084b1867223 */ /* 0x008fe4000001004b */
[----:B------:R-:W-:Y:S02]  /*81f0*/  FMUL.FTZ R86, R132, UR40 ;  /* 0x0000002884567c20 */ /* 0x000fe40008410000 */
[----:B------:R-:W-:Y:S02]  /*8200*/  FMUL.FTZ R75, R133, UR40 ;  /* 0x00000028854b7c20 */ /* 0x000fe40008410000 */
[----:B------:R-:W-:Y:S02]  /*8210*/  FFMA.FTZ R169, R169, -R103, R188 ;  /* 0x80000067a9a97223 */ /* 0x000fe400000100bc */
[----:B------:R-:W-:-:S02]  /*8220*/  FMUL.FTZ R174, R133, R88 ;  /* 0x0000005885ae7220 */ /* 0x000fc40000410000 */
[----:B------:R-:W-:Y:S02]  /*8230*/  FFMA.FTZ R86, R133, UR39, -R86 ;  /* 0x0000002785567c23 */ /* 0x000fe40008010856 */
[----:B------:R-:W-:Y:S02]  /*8240*/  FADD.FTZ R73, R72, R73 ;  /* 0x0000004948497221 */ /* 0x000fe40000010000 */
[----:B------:R-:W-:Y:S02]  /*8250*/  FFMA.FTZ R136, R132, UR39, R75 ;  /* 0x0000002784887c23 */ /* 0x000fe4000801004b */
[----:B------:R-:W-:Y:S01]  /*8260*/  FFMA.FTZ R103, R177, -R103, R186 ;  /* 0x80000067b1677223 */ /* 0x000fe200000100ba */
[----:B------:R-:W-:Y:S01]  /*8270*/  IADD3 R177, R102, 0x2a0, RZ ;  /* 0x000002a066b17810 */ /* 0x000fe20007ffe0ff */
[----:B------:R-:W-:Y:S02]  /*8280*/  FMUL.FTZ R132, R132, R88 ;  /* 0x0000005884847220 */ /* 0x000fe40000410000 */
[----:B------:R-:W-:-:S02]  /*8290*/  FMUL.FTZ R72, R169, R174 ;  /* 0x000000aea9487220 */ /* 0x000fc40000410000 */
[----:B------:R-:W-:Y:S02]  /*82a0*/  FADD.FTZ R109, -R224, R109 ;  /* 0x0000006de06d7221 */ /* 0x000fe40000010100 */
[----:B------:R-:W-:Y:S02]  /*82b0*/  FMUL.FTZ R182, R180, R105 ;  /* 0x00000069b4b67220 */ /* 0x000fe40000410000 */
[C---:B------:R-:W-:Y:S02]  /*82c0*/  FMUL.FTZ R75, R169.reuse, R86 ;  /* 0x00000056a94b7220 */ /* 0x040fe40000410000 */
[-C--:B------:R-:W-:Y:S01]  /*82d0*/  FMUL.FTZ R169, R169, R132.reuse ;  /* 0x00000084a9a97220 */ /* 0x080fe20000410000 */
[----:B------:R3:W-:Y:S01]  /*82e0*/  STS [R77.X4+0x10d4], R182 ;  /* 0x0010d4b64d007388 */ /* 0x0007e20000004800 */
[-C--:B------:R-:W-:Y:S02]  /*82f0*/  FFMA.FTZ R86, R103, R132.reuse, R72 ;  /* 0x0000008467567223 */ /* 0x080fe40000010048 */
[----:B------:R-:W-:-:S02]  /*8300*/  FMUL.FTZ R180, R175, R132 ;  /* 0x00000084afb47220 */ /* 0x000fc40000410000 */
[C---:B------:R-:W-:Y:S02]  /*8310*/  FMUL.FTZ R132, R110.reuse, -R109 ;  /* 0x8000006d6e847220 */ /* 0x040fe40000410000 */
[-C--:B------:R-:W-:Y:S01]  /*8320*/  FMUL.FTZ R110, R110, -R73.reuse ;  /* 0x800000496e6e7220 */ /* 0x080fe20000410000 */
[----:B------:R-:W-:Y:S01]  /*8330*/  STS [R77.X4+0x10c8], R180 ;  /* 0x0010c8b44d007388 */ /* 0x000fe20000004800 */
[C---:B------:R-:W-:Y:S02]  /*8340*/  FFMA.FTZ R132, R111.reuse, R73, -R132 ;  /* 0x000000496f847223 */ /* 0x040fe40000010884 */
[----:B------:R-:W-:Y:S02]  /*8350*/  FFMA.FTZ R110, R111, R109, R110 ;  /* 0x0000006d6f6e7223 */ /* 0x000fe4000001006e */
[----:B------:R-:W-:Y:S02]  /*8360*/  FFMA.FTZ R75, R103, R136, R75 ;  /* 0x00000088674b7223 */ /* 0x000fe4000001004b */
[----:B------:R-:W-:-:S02]  /*8370*/  FADD.FTZ R71, -R71, R110 ;  /* 0x0000006e47477221 */ /* 0x000fc40000010100 */
[-C--:B---3--:R-:W-:Y:S02]  /*8380*/  FMUL.FTZ R182, R175, R174.reuse ;  /* 0x000000aeafb67220 */ /* 0x088fe40000410000 */
[----:B------:R-:W-:Y:S02]  /*8390*/  FFMA.FTZ R72, R103, R174, -R169 ;  /* 0x000000ae67487223 */ /* 0x000fe400000108a9 */
[----:B------:R-:W-:Y:S01]  /*83a0*/  FMUL.FTZ R105, R193, R158 ;  /* 0x0000009ec1697220 */ /* 0x000fe20000410000 */
[----:B------:R-:W-:Y:S01]  /*83b0*/  STS [R77.X4+0x10cc], R182 ;  /* 0x0010ccb64d007388 */ /* 0x000fe20000004800 */
[----:B------:R-:W-:Y:S02]  /*83c0*/  FADD.FTZ R225, R225, R132 ;  /* 0x00000084e1e17221 */ /* 0x000fe40000010000 */
[----:B------:R-:W-:Y:S02]  /*83d0*/  FFMA.FTZ R175, R175, R134, R75 ;  /* 0x00000086afaf7223 */ /* 0x000fe4000001004b */
[----:B------:R-:W-:-:S02]  /*83e0*/  FMUL.FTZ R103, R170, R55 ;  /* 0x00000037aa677220 */ /* 0x000fc40000410000 */
[----:B------:R-:W-:Y:S02]  /*83f0*/  FMUL.FTZ R212, R193, R212 ;  /* 0x000000d4c1d47220 */ /* 0x000fe40000410000 */
[----:B------:R-:W-:Y:S02]  /*8400*/  FMUL.FTZ R75, R172, R109 ;  /* 0x0000006dac4b7220 */ /* 0x000fe40000410000 */
[----:B------:R-:W-:Y:S02]  /*8410*/  FMUL.FTZ R107, R73, UR40 ;  /* 0x00000028496b7c20 */ /* 0x000fe40008410000 */
[-C--:B------:R-:W-:Y:S02]  /*8420*/  FMUL.FTZ R193, R193, R206.reuse ;  /* 0x000000cec1c17220 */ /* 0x080fe40000410000 */
[----:B------:R-:W-:Y:S02]  /*8430*/  FMUL.FTZ R110, R112, -R71 ;  /* 0x80000047706e7220 */ /* 0x000fe40000410000 */
[----:B------:R-:W-:-:S02]  /*8440*/  FFMA.FTZ R206, R145, R206, R105 ;  /* 0x000000ce91ce7223 */ /* 0x000fc40000010069 */
[----:B------:R-:W-:Y:S02]  /*8450*/  FMUL.FTZ R112, R112, -R225 ;  /* 0x800000e170707220 */ /* 0x000fe40000410000 */
[-C--:B------:R-:W-:Y:S02]  /*8460*/  FFMA.FTZ R172, R172, -R103.reuse, R183 ;  /* 0x80000067acac7223 */ /* 0x080fe400000100b7 */
[C---:B------:R-:W-:Y:S02]  /*8470*/  FFMA.FTZ R105, R164.reuse, -R103, R181 ;  /* 0x80000067a4697223 */ /* 0x040fe400000100b5 */
[----:B------:R-:W-:Y:S02]  /*8480*/  FFMA.FTZ R103, R164, R73, R75 ;  /* 0x00000049a4677223 */ /* 0x000fe4000001004b */
[C---:B------:R-:W-:Y:S02]  /*8490*/  FMUL.FTZ R132, R109.reuse, UR40 ;  /* 0x000000286d847c20 */ /* 0x040fe40008410000 */
[----:B------:R-:W-:-:S02]  /*84a0*/  FFMA.FTZ R107, R109, UR39, -R107 ;  /* 0x000000276d6b7c23 */ /* 0x000fc4000801086b */
[----:B------:R-:W-:Y:S02]  /*84b0*/  FFMA.FTZ R75, R113, R225, -R110 ;  /* 0x000000e1714b7223 */ /* 0x000fe4000001086e */
[----:B------:R-:W-:Y:S02]  /*84c0*/  FMUL.FTZ R109, R109, R55 ;  /* 0x000000376d6d7220 */ /* 0x000fe40000410000 */
[----:B------:R-:W-:Y:S02]  /*84d0*/  FFMA.FTZ R113, R113, R71, R112 ;  /* 0x0000004771717223 */ /* 0x000fe40000010070 */
[C---:B------:R-:W-:Y:S02]  /*84e0*/  FFMA.FTZ R112, R73.reuse, UR39, R132 ;  /* 0x0000002749707c23 */ /* 0x040fe40008010084 */
[----:B------:R-:W-:Y:S02]  /*84f0*/  FMUL.FTZ R73, R73, R55 ;  /* 0x0000003749497220 */ /* 0x000fe40000410000 */
[----:B------:R-:W-:-:S02]  /*8500*/  FMUL.FTZ R110, R172, R109 ;  /* 0x0000006dac6e7220 */ /* 0x000fc40000410000 */
[----:B------:R-:W-:Y:S02]  /*8510*/  FADD.FTZ R70, -R70, R113 ;  /* 0x0000007146467221 */ /* 0x000fe40000010100 */
[----:B------:R-:W-:Y:S02]  /*8520*/  FADD.FTZ R226, R226, R75 ;  /* 0x0000004be2e27221 */ /* 0x000fe40000010000 */
[----:B------:R-:W-:Y:S02]  /*8530*/  FFMA.FTZ R23, R134, R88, R23 ;  /* 0x0000005886177223 */ /* 0x000fe40000010017 */
[-C--:B------:R-:W-:Y:S02]  /*8540*/  FMUL.FTZ R132, R172, R73.reuse ;  /* 0x00000049ac847220 */ /* 0x080fe40000410000 */
[-C--:B------:R-:W-:Y:S02]  /*8550*/  FFMA.FTZ R133, R105, R73.reuse, R110 ;  /* 0x0000004969857223 */ /* 0x080fe4000001006e */
[----:B------:R-:W-:-:S02]  /*8560*/  FMUL.FTZ R134, R170, R73 ;  /* 0x00000049aa867220 */ /* 0x000fc40000410000 */
[C---:B------:R-:W-:Y:S02]  /*8570*/  FMUL.FTZ R73, R114.reuse, -R70 ;  /* 0x8000004672497220 */ /* 0x040fe40000410000 */
        /* <DEDUP_REMOVED lines=10> */
[C---:B------:R-:W-:Y:S02]  /*8620*/  FMUL.FTZ R143, R200.reuse, R143 ;  /* 0x0000008fc88f7220 */ /* 0x040fe40000410000 */
[----:B------:R-:W-:-:S02]  /*8630*/  FMUL.FTZ R75, R200, R139 ;  /* 0x0000008bc84b7220 */ /* 0x000fc40000410000 */
[----:B------:R-:W-:Y:S02]  /*8640*/  FMUL.FTZ R200, R200, R141 ;  /* 0x0000008dc8c87220 */ /* 0x000fe40000410000 */
[----:B------:R-:W-:Y:S02]  /*8650*/  FADD.FTZ R228, -R228, R73 ;  /* 0x00000049e4e47221 */ /* 0x000fe40000010100 */
[----:B------:R-:W-:Y:S02]  /*8660*/  FADD.FTZ R68, R68, R117 ;  /* 0x0000007544447221 */ /* 0x000fe40000010000 */
[C---:B------:R-:W-:Y:S02]  /*8670*/  FFMA.FTZ R87, R56.reuse, R87, R143 ;  /* 0x0000005738577223 */ /* 0x040fe4000001008f */
[C---:B------:R-:W-:Y:S02]  /*8680*/  FFMA.FTZ R141, R56.reuse, R141, R75 ;  /* 0x0000008d388d7223 */ /* 0x040fe4000001004b */
[----:B------:R-:W-:-:S02]  /*8690*/  FFMA.FTZ R139, R56, R139, -R200 ;  /* 0x0000008b388b7223 */ /* 0x000fc400000108c8 */
[C---:B------:R-:W-:Y:S02]  /*86a0*/  FMUL.FTZ R56, R118.reuse, -R228 ;  /* 0x800000e476387220 */ /* 0x040fe40000410000 */
[-C--:B------:R-:W-:Y:S02]  /*86b0*/  FMUL.FTZ R118, R118, -R68.reuse ;  /* 0x8000004476767220 */ /* 0x080fe40000410000 */
[C---:B------:R-:W-:Y:S02]  /*86c0*/  FFMA.FTZ R73, R119.reuse, R68, -R56 ;  /* 0x0000004477497223 */ /* 0x040fe40000010838 */
[----:B------:R-:W-:Y:S02]  /*86d0*/  FFMA.FTZ R118, R119, R228, R118 ;  /* 0x000000e477767223 */ /* 0x000fe40000010076 */
[----:B------:R-:W-:Y:S02]  /*86e0*/  FFMA.FTZ R18, R57, R45, R18 ;  /* 0x0000002d39127223 */ /* 0x000fe40000010012 */
[----:B------:R-:W-:-:S02]  /*86f0*/  FFMA.FTZ R198, R198, R57, R87 ;  /* 0x00000039c6c67223 */ /* 0x000fc40000010057 */
[----:B------:R-:W-:Y:S02]  /*8700*/  FMUL.FTZ R57, R165, R90 ;  /* 0x0000005aa5397220 */ /* 0x000fe40000410000 */
[----:B------:R-:W-:Y:S02]  /*8710*/  FMUL.FTZ R107, R172, R107 ;  /* 0x0000006bac6b7220 */ /* 0x000fe40000410000 */
[----:B------:R-:W-:Y:S02]  /*8720*/  FADD.FTZ R229, -R229, R118 ;  /* 0x00000076e5e57221 */ /* 0x000fe40000010100 */
[----:B------:R-:W-:Y:S02]  /*8730*/  FADD.FTZ R230, R230, R73 ;  /* 0x00000049e6e67221 */ /* 0x000fe40000010000 */
[C---:B------:R-:W-:Y:S02]  /*8740*/  FMUL.FTZ R56, R167.reuse, R71 ;  /* 0x00000047a7387220 */ /* 0x040fe40000410000 */
[----:B------:R-:W-:-:S02]  /*8750*/  FFMA.FTZ R167, R167, -R57, R190 ;  /* 0x80000039a7a77223 */ /* 0x000fc400000100be */
[----:B------:R-:W-:Y:S02]  /*8760*/  FFMA.FTZ R73, R159, -R57, R192 ;  /* 0x800000399f497223 */ /* 0x000fe400000100c0 */
[----:B------:R-:W-:Y:S02]  /*8770*/  FFMA.FTZ R107, R105, R112, R107 ;  /* 0x00000070696b7223 */ /* 0x000fe4000001006b */
[C---:B------:R-:W-:Y:S02]  /*8780*/  FMUL.FTZ R57, R120.reuse, -R229 ;  /* 0x800000e578397220 */ /* 0x040fe40000410000 */
[----:B------:R-:W-:Y:S02]  /*8790*/  FMUL.FTZ R120, R120, -R230 ;  /* 0x800000e678787220 */ /* 0x000fe40000410000 */
[----:B------:R-:W-:Y:S02]  /*87a0*/  FMUL.FTZ R112, R225, UR40 ;  /* 0x00000028e1707c20 */ /* 0x000fe40008410000 */
[----:B------:R-:W-:-:S02]  /*87b0*/  FMUL.FTZ R110, R71, UR40 ;  /* 0x00000028476e7c20 */ /* 0x000fc40008410000 */
[----:B------:R-:W-:Y:S02]  /*87c0*/  FMUL.FTZ R116, R71, R90 ;  /* 0x0000005a47747220 */ /* 0x000fe40000410000 */
[C---:B------:R-:W-:Y:S02]  /*87d0*/  FFMA.FTZ R57, R121.reuse, R230, -R57 ;  /* 0x000000e679397223 */ /* 0x040fe40000010839 */
[----:B------:R-:W-:Y:S02]  /*87e0*/  FFMA.FTZ R120, R121, R229, R120 ;  /* 0x000000e579787223 */ /* 0x000fe40000010078 */
[----:B------:R-:W-:Y:S02]  /*87f0*/  FFMA.FTZ R114, R71, UR39, -R112 ;  /* 0x0000002747727c23 */ /* 0x000fe40008010870 */
[C---:B------:R-:W-:Y:S02]  /*8800*/  FFMA.FTZ R112, R225.reuse, UR39, R110 ;  /* 0x00000027e1707c23 */ /* 0x040fe4000801006e */
[----:B------:R-:W-:-:S02]  /*8810*/  FMUL.FTZ R110, R225, R90 ;  /* 0x0000005ae16e7220 */ /* 0x000fc40000410000 */
[----:B------:R-:W-:Y:S02]  /*8820*/  FMUL.FTZ R87, R167, R116 ;  /* 0x00000074a7577220 */ /* 0x000fe40000410000 */
[----:B------:R-:W-:Y:S02]  /*8830*/  FADD.FTZ R232, R232, R57 ;  /* 0x00000039e8e87221 */ /* 0x000fe40000010000 */
[----:B------:R-:W-:Y:S02]  /*8840*/  FADD.FTZ R231, -R231, R120 ;  /* 0x00000078e7e77221 */ /* 0x000fe40000010100 */
[C---:B------:R-:W-:Y:S02]  /*8850*/  FMUL.FTZ R57, R167.reuse, R114 ;  /* 0x00000072a7397220 */ /* 0x040fe40000410000 */
[-C--:B------:R-:W-:Y:S02]  /*8860*/  FMUL.FTZ R117, R167, R110.reuse ;  /* 0x0000006ea7757220 */ /* 0x080fe40000410000 */
[----:B------:R-:W-:-:S02]  /*8870*/  FFMA.FTZ R87, R73, R110, R87 ;  /* 0x0000006e49577223 */ /* 0x000fc40000010057 */
[----:B------:R-:W-:Y:S02]  /*8880*/  FMUL.FTZ R114, R165, R110 ;  /* 0x0000006ea5727220 */ /* 0x000fe40000410000 */
[CC--:B------:R-:W-:Y:S02]  /*8890*/  FMUL.FTZ R110, R122.reuse, -R232.reuse ;  /* 0x800000e87a6e7220 */ /* 0x0c0fe40000410000 */
[-C--:B------:R-:W-:Y:S01]  /*88a0*/  FMUL.FTZ R122, R122, -R231.reuse ;  /* 0x800000e77a7a7220 */ /* 0x080fe20000410000 */
[----:B------:R-:W-:Y:S01]  /*88b0*/  STS [R77.X4+0x10b8], R114 ;  /* 0x0010b8724d007388 */ /* 0x000fe20000004800 */
[C---:B------:R-:W-:Y:S02]  /*88c0*/  FFMA.FTZ R71, R123.reuse, R231, R110 ;  /* 0x000000e77b477223 */ /* 0x040fe4000001006e */
[----:B------:R-:W-:Y:S02]  /*88d0*/  FFMA.FTZ R122, R123, R232, -R122 ;  /* 0x000000e87b7a7223 */ /* 0x000fe4000001087a */
[----:B------:R-:W-:-:S02]  /*88e0*/  FADD.FTZ R234, -R234, R71 ;  /* 0x00000047eaea7221 */ /* 0x000fc40000010100 */
[----:B------:R-:W-:Y:S02]  /*88f0*/  FADD.FTZ R233, R233, R122 ;  /* 0x0000007ae9e97221 */ /* 0x000fe40000010000 */
[C---:B------:R-:W-:Y:S02]  /*8900*/  FMUL.FTZ R110, R124.reuse, -R234 ;  /* 0x800000ea7c6e7220 */ /* 0x040fe40000410000 */
[-C--:B------:R-:W-:Y:S02]  /*8910*/  FMUL.FTZ R124, R124, -R233.reuse ;  /* 0x800000e97c7c7220 */ /* 0x080fe40000410000 */
[----:B------:R-:W-:Y:S02]  /*8920*/  FFMA.FTZ R110, R125, R233, -R110 ;  /* 0x000000e97d6e7223 */ /* 0x000fe4000001086e */
[----:B------:R-:W-:Y:S02]  /*8930*/  FFMA.FTZ R117, R73, R116, -R117 ;  /* 0x0000007449757223 */ /* 0x000fe40000010875 */
[----:B------:R-:W-:-:S02]  /*8940*/  FFMA.FTZ R125, R125, R234, R124 ;  /* 0x000000ea7d7d7223 */ /* 0x000fc4000001007c */
[----:B------:R-:W-:Y:S02]  /*8950*/  FMUL.FTZ R116, R165, R116 ;  /* 0x00000074a5747220 */ /* 0x000fe40000410000 */
[-C--:B------:R-:W-:Y:S02]  /*8960*/  FMUL.FTZ R115, R106, R95.reuse ;  /* 0x0000005f6a737220 */ /* 0x080fe40000410000 */
[----:B------:R-:W-:Y:S01]  /*8970*/  FADD.FTZ R236, -R236, R125 ;  /* 0x0000007decec7221 */ /* 0x000fe20000010100 */
[----:B------:R3:W-:Y:S01]  /*8980*/  STS [R77.X4+0x10bc], R116 ;  /* 0x0010bc744d007388 */ /* 0x0007e20000004800 */
[----:B------:R-:W-:Y:S02]  /*8990*/  FMUL.FTZ R113, R129, R96 ;  /* 0x0000006081717220 */ /* 0x000fe40000410000 */
[----:B------:R-:W-:Y:S02]  /*89a0*/  FADD.FTZ R235, R235, R110 ;  /* 0x0000006eebeb7221 */ /* 0x000fe40000010000 */
[----:B------:R-:W-:-:S02]  /*89b0*/  FMUL.FTZ R119, R236, R95 ;  /* 0x0000005fec777220 */ /* 0x000fc40000410000 */
[----:B------:R-:W-:Y:S02]  /*89c0*/  FMUL.FTZ R58, R209, R58 ;  /* 0x0000003ad13a7220 */ /* 0x000fe40000410000 */
[----:B------:R-:W-:Y:S02]  /*89d0*/  FFMA.FTZ R57, R73, R112, R57 ;  /* 0x0000007049397223 */ /* 0x000fe40000010039 */
[-C--:B---3--:R-:W-:Y:S02]  /*89e0*/  FFMA.FTZ R116, R108, -R115.reuse, R79 ;  /* 0x800000736c747223 */ /* 0x088fe4000001004f */
[----:B------:R-:W-:Y:S02]  /*89f0*/  FFMA.FTZ R115, R126, -R115, R131 ;  /* 0x800000737e737223 */ /* 0x000fe40000010083 */
[-C--:B------:R-:W-:Y:S02]  /*8a00*/  FFMA.FTZ R114, R127, -R113.reuse, R154 ;  /* 0x800000717f727223 */ /* 0x080fe4000001009a */
[----:B------:R-:W-:-:S02]  /*8a10*/  FFMA.FTZ R113, R135, -R113, R156 ;  /* 0x8000007187717223 */ /* 0x000fc4000001009c */
[----:B------:R-:W-:Y:S02]  /*8a20*/  FMUL.FTZ R121, R235, R95 ;  /* 0x0000005feb797220 */ /* 0x000fe40000410000 */
[----:B------:R-:W-:Y:S02]  /*8a30*/  FMUL.FTZ R118, R234, R96 ;  /* 0x00000060ea767220 */ /* 0x000fe40000410000 */
[----:B------:R-:W-:Y:S02]  /*8a40*/  FMUL.FTZ R73, R115, R119 ;  /* 0x0000007773497220 */ /* 0x000fe40000410000 */
[----:B------:R-:W-:Y:S02]  /*8a50*/  FMUL.FTZ R136, R170, R109 ;  /* 0x0000006daa887220 */ /* 0x000fe40000410000 */
[----:B------:R-:W-:Y:S02]  /*8a60*/  FFMA.FTZ R58, R78, R59, R58 ;  /* 0x0000003b4e3a7223 */ /* 0x000fe4000001003a */
[----:B------:R-:W-:Y:S01]  /*8a70*/  FFMA.FTZ R24, R103, R55, R24 ;  /* 0x0000003767187223 */ /* 0x000fe20000010018 */
[----:B------:R-:W-:Y:S01]  /*8a80*/  STS [R77.X4+0x10c4], R136 ;  /* 0x0010c4884d007388 */ /* 0x000fe20000004800 */
[----:B------:R-:W-:-:S02]  /*8a90*/  FFMA.FTZ R170, R170, R103, R107 ;  /* 0x00000067aaaa7223 */ /* 0x000fc4000001006b */
[C---:B------:R-:W-:Y:S02]  /*8aa0*/  FMUL.FTZ R59, R209.reuse, R130 ;  /* 0x00000082d13b7220 */ /* 0x040fe40000410000 */
[----:B------:R-:W-:Y:S01]  /*8ab0*/  FMUL.FTZ R71, R209, R150 ;  /* 0x00000096d1477220 */ /* 0x000fe20000410000 */
[----:B------:R-:W-:Y:S01]  /*8ac0*/  IADD3 R209, R102, 0x3a0, RZ ;  /* 0x000003a066d17810 */ /* 0x000fe20007ffe0ff */
[----:B------:R-:W-:Y:S02]  /*8ad0*/  FMUL.FTZ R120, R233, R96 ;  /* 0x00000060e9787220 */ /* 0x000fe40000410000 */
[----:B------:R-:W-:Y:S02]  /*8ae0*/  FMUL.FTZ R103, R113, R118 ;  /* 0x0000007671677220 */ /* 0x000fe40000410000 */
[-C--:B------:R-:W-:Y:S02]  /*8af0*/  FFMA.FTZ R73, R116, R121.reuse, R73 ;  /* 0x0000007974497223 */ /* 0x080fe40000010049 */
[----:B------:R-:W-:-:S02]  /*8b00*/  FMUL.FTZ R75, R115, R121 ;  /* 0x00000079734b7220 */ /* 0x000fc40000410000 */
[----:B------:R-:W-:Y:S02]  /*8b10*/  FMUL.FTZ R111, R160, R89 ;  /* 0x00000059a06f7220 */ /* 0x000fe40000410000 */
[C---:B------:R-:W-:Y:S02]  /*8b20*/  FFMA.FTZ R59, R78.reuse, R150, R59 ;  /* 0x000000964e3b7223 */ /* 0x040fe4000001003b */
[----:B------:R-:W-:Y:S02]  /*8b30*/  FFMA.FTZ R71, R78, R130, -R71 ;  /* 0x000000824e477223 */ /* 0x000fe40000010847 */
[----:B------:R-:W-:Y:S02]  /*8b40*/  FFMA.FTZ R132, R105, R109, -R132 ;  /* 0x0000006d69847223 */ /* 0x000fe40000010884 */
[----:B------:R-:W-:Y:S02]  /*8b50*/  FFMA.FTZ R78, R114, R120, R103 ;  /* 0x00000078724e7223 */ /* 0x000fe40000010067 */
[----:B------:R-:W-:-:S02]  /*8b60*/  FADD.FTZ R73, RZ, R73 ;  /* 0x00000049ff497221 */ /* 0x000fc40000010000 */
[----:B------:R-:W-:Y:S02]  /*8b70*/  FMUL.FTZ R105, R113, R120 ;  /* 0x0000007871697220 */ /* 0x000fe40000410000 */
[----:B------:R-:W-:Y:S02]  /*8b80*/  FFMA.FTZ R75, R116, R119, -R75 ;  /* 0x00000077744b7223 */ /* 0x000fe4000001084b */
[----:B------:R-:W-:Y:S02]  /*8b90*/  FFMA.FTZ R112, R162, -R111, R187 ;  /* 0x8000006fa2707223 */ /* 0x000fe400000100bb */
[-C--:B------:R-:W-:Y:S02]  /*8ba0*/  FMUL.FTZ R103, R70, R89.reuse ;  /* 0x0000005946677220 */ /* 0x080fe40000410000 */
[----:B------:R-:W-:Y:S02]  /*8bb0*/  FADD.FTZ R73, R73, R78 ;  /* 0x0000004e49497221 */ /* 0x000fe40000010000 */
[----:B------:R-:W-:-:S02]  /*8bc0*/  FMUL.FTZ R123, R226, R89 ;  /* 0x00000059e27b7220 */ /* 0x000fc40000410000 */
[----:B------:R-:W-:Y:S02]  /*8bd0*/  FFMA.FTZ R110, R114, R118, -R105 ;  /* 0x00000076726e7223 */ /* 0x000fe40000010869 */
[----:B------:R-:W-:Y:S02]  /*8be0*/  FADD.FTZ R75, RZ, R75 ;  /* 0x0000004bff4b7221 */ /* 0x000fe40000010000 */
[----:B------:R-:W-:Y:S02]  /*8bf0*/  FFMA.FTZ R111, R152, -R111, R185 ;  /* 0x8000006f986f7223 */ /* 0x000fe400000100b9 */
[----:B------:R-:W-:Y:S02]  /*8c00*/  FMUL.FTZ R78, R112, R103 ;  /* 0x00000067704e7220 */ /* 0x000fe40000410000 */
[----:B------:R-:W-:Y:S02]  /*8c10*/  FMUL.FTZ R109, R138, R93 ;  /* 0x0000005d8a6d7220 */ /* 0x000fe40000410000 */
[----:B------:R-:W-:-:S02]  /*8c20*/  FFMA.FTZ R212, R145, R216, R212 ;  /* 0x000000d891d47223 */ /* 0x000fc400000100d4 */
[----:B------:R-:W-:Y:S02]  /*8c30*/  FADD.FTZ R75, R75, R110 ;  /* 0x0000006e4b4b7221 */ /* 0x000fe40000010000 */
[-C--:B------:R-:W-:Y:S02]  /*8c40*/  FFMA.FTZ R164, R111, R123.reuse, R78 ;  /* 0x0000007b6fa47223 */ /* 0x080fe4000001004e */
[----:B------:R-:W-:Y:S02]  /*8c50*/  FMUL.FTZ R122, R160, R123 ;  /* 0x0000007ba07a7220 */ /* 0x000fe40000410000 */
[----:B------:R-:W-:Y:S02]  /*8c60*/  FFMA.FTZ R110, R140, -R109, R161 ;  /* 0x8000006d8c6e7223 */ /* 0x000fe400000100a1 */
[----:B------:R-:W-:Y:S01]  /*8c70*/  FMUL.FTZ R78, R112, R123 ;  /* 0x0000007b704e7220 */ /* 0x000fe20000410000 */
[----:B------:R3:W-:Y:S01]  /*8c80*/  STS [R77.X4+0x10b0], R122 ;  /* 0x0010b07a4d007388 */ /* 0x0007e20000004800 */
[----:B------:R-:W-:-:S02]  /*8c90*/  FMUL.FTZ R105, R149, R94 ;  /* 0x0000005e95697220 */ /* 0x000fc40000410000 */
[----:B------:R-:W-:Y:S02]  /*8ca0*/  FFMA.FTZ R109, R128, -R109, R163 ;  /* 0x8000006d806d7223 */ /* 0x000fe400000100a3 */
[-C--:B------:R-:W-:Y:S02]  /*8cb0*/  FMUL.FTZ R125, R231, R93.reuse ;  /* 0x0000005de77d7220 */ /* 0x080fe40000410000 */
[----:B------:R-:W-:Y:S02]  /*8cc0*/  FMUL.FTZ R123, R232, R93 ;  /* 0x0000005de87b7220 */ /* 0x000fe40000410000 */
[----:B------:R-:W-:Y:S02]  /*8cd0*/  FFMA.FTZ R19, R146, R52, R19 ;  /* 0x0000003492137223 */ /* 0x000fe40000010013 */
[----:B------:R-:W-:Y:S02]  /*8ce0*/  FFMA.FTZ R199, R199, R146, R212 ;  /* 0x00000092c7c77223 */ /* 0x000fe400000100d4 */
[----:B------:R-:W-:-:S02]  /*8cf0*/  FFMA.FTZ R169, R111, R103, -R78 ;  /* 0x000000676fa97223 */ /* 0x000fc4000001084e */
[----:B------:R-:W-:Y:S02]  /*8d00*/  FMUL.FTZ R146, R160, R103 ;  /* 0x00000067a0927220 */ /* 0x000fe40000410000 */
[----:B------:R-:W-:Y:S02]  /*8d10*/  FFMA.FTZ R107, R137, -R105, R166 ;  /* 0x80000069896b7223 */ /* 0x000fe400000100a6 */
[C---:B------:R-:W-:Y:S01]  /*8d20*/  FMUL.FTZ R78, R109.reuse, R125 ;  /* 0x0000007d6d4e7220 */ /* 0x040fe20000410000 */
[----:B------:R4:W-:Y:S01]  /*8d30*/  STS [R77.X4+0x10b4], R146 ;  /* 0x0010b4924d007388 */ /* 0x0009e20000004800 */
[----:B------:R-:W-:Y:S02]  /*8d40*/  FMUL.FTZ R103, R109, R123 ;  /* 0x0000007b6d677220 */ /* 0x000fe40000410000 */
[----:B------:R-:W-:Y:S02]  /*8d50*/  FFMA.FTZ R105, R151, -R105, R168 ;  /* 0x8000006997697223 */ /* 0x000fe400000100a8 */
[----:B------:R-:W-:-:S02]  /*8d60*/  FMUL.FTZ R130, R229, R94 ;  /* 0x0000005ee5827220 */ /* 0x000fc40000410000 */
[C---:B------:R-:W-:Y:S02]  /*8d70*/  FFMA.FTZ R78, R110.reuse, R123, R78 ;  /* 0x0000007b6e4e7223 */ /* 0x040fe4000001004e */
[----:B---3--:R-:W-:Y:S02]  /*8d80*/  FFMA.FTZ R122, R110, R125, -R103 ;  /* 0x0000007d6e7a7223 */ /* 0x008fe40000010867 */
[----:B------:R-:W-:Y:S02]  /*8d90*/  FMUL.FTZ R124, R230, R94 ;  /* 0x0000005ee67c7220 */ /* 0x000fe40000410000 */
[----:B------:R-:W-:Y:S02]  /*8da0*/  FMUL.FTZ R103, R105, R130 ;  /* 0x0000008269677220 */ /* 0x000fe40000410000 */
[----:B------:R-:W-:Y:S02]  /*8db0*/  FADD.FTZ R73, R73, R78 ;  /* 0x0000004e49497221 */ /* 0x000fe40000010000 */
[----:B------:R-:W-:-:S02]  /*8dc0*/  FMUL.FTZ R134, R105, R124 ;  /* 0x0000007c69867220 */ /* 0x000fc40000410000 */
[----:B------:R-:W-:Y:S02]  /*8dd0*/  FFMA.FTZ R78, R107, R124, R103 ;  /* 0x0000007c6b4e7223 */ /* 0x000fe40000010067 */
[----:B------:R-:W-:Y:S02]  /*8de0*/  FMUL.FTZ R136, R144, R91 ;  /* 0x0000005b90887220 */ /* 0x000fe40000410000 */
[----:B------:R-:W-:Y:S02]  /*8df0*/  FADD.FTZ R75, R75, R122 ;  /* 0x0000007a4b4b7221 */ /* 0x000fe40000010000 */
[----:B------:R-:W-:Y:S02]  /*8e00*/  FFMA.FTZ R20, R147, R51, R20 ;  /* 0x0000003393147223 */ /* 0x000fe40000010014 */
[----:B------:R-:W-:Y:S01]  /*8e10*/  FFMA.FTZ R194, R194, R147, R219 ;  /* 0x00000093c2c27223 */ /* 0x000fe200000100db */
[----:B------:R-:W-:Y:S01]  /*8e20*/  IADD3 R219, R102, 0x3c0, RZ ;  /* 0x000003c066db7810 */ /* 0x000fe20007ffe0ff */
[----:B------:R-:W-:-:S02]  /*8e30*/  FFMA.FTZ R134, R107, R130, -R134 ;  /* 0x000000826b867223 */ /* 0x000fc40000010886 */
[----:B------:R-:W-:Y:S02]  /*8e40*/  FADD.FTZ R122, R73, R78 ;  /* 0x0000004e497a7221 */ /* 0x000fe40000010000 */
[----:B------:R-:W-:Y:S02]  /*8e50*/  FMUL.FTZ R73, R155, R92 ;  /* 0x0000005c9b497220 */ /* 0x000fe40000410000 */
[----:B------:R-:W-:Y:S02]  /*8e60*/  FFMA.FTZ R78, R142, -R136, R173 ;  /* 0x800000888e4e7223 */ /* 0x000fe400000100ad */
[-C--:B------:R-:W-:Y:S02]  /*8e70*/  FMUL.FTZ R147, R228, R91.reuse ;  /* 0x0000005be4937220 */ /* 0x080fe40000410000 */
[----:B------:R-:W-:Y:S02]  /*8e80*/  FMUL.FTZ R143, R68, R91 ;  /* 0x0000005b448f7220 */ /* 0x000fe40000410000 */
[----:B------:R-:W-:-:S02]  /*8e90*/  FADD.FTZ R134, R75, R134 ;  /* 0x000000864b867221 */ /* 0x000fc40000010000 */
[----:B------:R-:W-:Y:S02]  /*8ea0*/  FFMA.FTZ R103, R148, -R136, R171 ;  /* 0x8000008894677223 */ /* 0x000fe400000100ab */
[----:B------:R-:W-:Y:S01]  /*8eb0*/  FFMA.FTZ R145, R145, R158, -R193 ;  /* 0x0000009e91917223 */ /* 0x000fe200000108c1 */
[----:B------:R-:W-:Y:S01]  /*8ec0*/  IADD3 R193, R102, 0x320, RZ ;  /* 0x0000032066c17810 */ /* 0x000fe20007ffe0ff */
[----:B------:R-:W-:Y:S02]  /*8ed0*/  FFMA.FTZ R75, R153, -R73, R178 ;  /* 0x80000049994b7223 */ /* 0x000fe400000100b2 */
[C---:B------:R-:W-:Y:S02]  /*8ee0*/  FMUL.FTZ R136, R78.reuse, R147 ;  /* 0x000000934e887220 */ /* 0x040fe40000410000 */
[----:B------:R-:W-:Y:S02]  /*8ef0*/  FFMA.FTZ R73, R157, -R73, R176 ;  /* 0x800000499d497223 */ /* 0x000fe400000100b0 */
[----:B----4-:R-:W-:-:S02]  /*8f00*/  FMUL.FTZ R146, R78, R143 ;  /* 0x0000008f4e927220 */ /* 0x010fc40000410000 */
[-C--:B------:R-:W-:Y:S02]  /*8f10*/  FMUL.FTZ R158, R69, R92.reuse ;  /* 0x0000005c459e7220 */ /* 0x080fe40000410000 */
[----:B------:R-:W-:Y:S02]  /*8f20*/  FMUL.FTZ R150, R227, R92 ;  /* 0x0000005ce3967220 */ /* 0x000fe40000410000 */
[----:B------:R-:W-:Y:S02]  /*8f30*/  FFMA.FTZ R56, R159, R225, R56 ;  /* 0x000000e19f387223 */ /* 0x000fe40000010038 */
[C---:B------:R-:W-:Y:S02]  /*8f40*/  FFMA.FTZ R159, R103.reuse, R143, R136 ;  /* 0x0000008f679f7223 */ /* 0x040fe40000010088 */
[----:B------:R-:W-:Y:S02]  /*8f50*/  FFMA.FTZ R167, R103, R147, -R146 ;  /* 0x0000009367a77223 */ /* 0x000fe40000010892 */
[----:B------:R-:W-:-:S02]  /*8f60*/  FMUL.FTZ R136, R73, R158 ;  /* 0x0000009e49887220 */ /* 0x000fc40000410000 */
[-C--:B------:R-:W-:Y:S02]  /*8f70*/  FMUL.FTZ R146, R73, R150.reuse ;  /* 0x0000009649927220 */ /* 0x080fe40000410000 */
[----:B------:R-:W-:Y:S02]  /*8f80*/  FADD.FTZ R122, R122, R159 ;  /* 0x0000009f7a7a7221 */ /* 0x000fe40000010000 */
[----:B------:R-:W-:Y:S02]  /*8f90*/  FADD.FTZ R134, R134, R167 ;  /* 0x000000a786867221 */ /* 0x000fe40000010000 */
[C---:B------:R-:W-:Y:S02]  /*8fa0*/  FFMA.FTZ R159, R75.reuse, R150, R136 ;  /* 0x000000964b9f7223 */ /* 0x040fe40000010088 */
[----:B------:R-:W-:Y:S02]  /*8fb0*/  FFMA.FTZ R167, R75, R158, -R146 ;  /* 0x0000009e4ba77223 */ /* 0x000fe40000010892 */
[----:B------:R-:W-:-:S02]  /*8fc0*/  FADD.FTZ R159, R122, R159 ;  /* 0x0000009f7a9f7221 */ /* 0x000fc40000010000 */
[----:B------:R-:W-:Y:S01]  /*8fd0*/  FADD.FTZ R134, R134, R167 ;  /* 0x000000a786867221 */ /* 0x000fe20000010000 */
[C---:B------:R-:W-:Y:S01]  /*8fe0*/  IADD3 R167, R102.reuse, 0xc0, RZ ;  /* 0x000000c066a77810 */ /* 0x040fe20007ffe0ff */
[----:B------:R-:W-:Y:S01]  /*8ff0*/  FADD.FTZ R164, R159, R164 ;  /* 0x000000a49fa47221 */ /* 0x000fe20000010000 */
[----:B------:R-:W-:Y:S01]  /*9000*/  IADD3 R159, R102, 0x100, RZ ;  /* 0x00000100669f7810 */ /* 0x000fe20007ffe0ff */
[----:B------:R-:W-:Y:S01]  /*9010*/  FADD.FTZ R136, R134, R169 ;  /* 0x000000a986887221 */ /* 0x000fe20000010000 */
[----:B------:R-:W-:Y:S01]  /*9020*/  IADD3 R169, R102, 0xa0, RZ ;  /* 0x000000a066a97810 */ /* 0x000fe20007ffe0ff */
[----:B------:R-:W-:Y:S01]  /*9030*/  FADD.FTZ R164, R164, R87 ;  /* 0x00000057a4a47221 */ /* 0x000fe20000010000 */
[----:B------:R-:W-:Y:S01]  /*9040*/  IADD3 R87, R102, 0xe0, RZ ;  /* 0x000000e066577810 */ /* 0x000fe20007ffe0ff */
[----:B------:R-:W-:Y:S01]  /*9050*/  FADD.FTZ R117, R136, R117 ;  /* 0x0000007588757221 */ /* 0x000fe20000010000 */
[-C--:B------:R-:W-:Y:S01]  /*9060*/  LEA.HI.SX32 R169, R169, R102.reuse, 0x1b ;  /* 0x00000066a9a97211 */ /* 0x080fe200078fdaff */
[----:B------:R-:W-:Y:S01]  /*9070*/  FMUL.FTZ R122, R144, R143 ;  /* 0x0000008f907a7220 */ /* 0x000fe20000410000 */
[----:B------:R-:W-:Y:S01]  /*9080*/  IADD3 R143, R102, 0x1c0, RZ ;  /* 0x000001c0668f7810 */ /* 0x000fe20007ffe0ff */
[----:B------:R-:W-:Y:S01]  /*9090*/  FADD.FTZ R133, R164, R133 ;  /* 0x00000085a4857221 */ /* 0x000fe20000010000 */
[-C--:B------:R-:W-:Y:S01]  /*90a0*/  LEA.HI.SX32 R167, R167, R102.reuse, 0x1b ;  /* 0x00000066a7a77211 */ /* 0x080fe200078fdaff */
[----:B------:R-:W-:Y:S01]  /*90b0*/  FADD.FTZ R117, R117, R132 ;  /* 0x0000008475757221 */ /* 0x000fe20000010000 */
[----:B------:R3:W-:Y:S01]  /*90c0*/  STS [R77.X4+0x10a0], R122 ;  /* 0x0010a07a4d007388 */ /* 0x0007e20000004800 */
[----:B------:R-:W-:Y:S01]  /*90d0*/  FADD.FTZ R133, R133, R86 ;  /* 0x0000005685857221 */ /* 0x000fe20000010000 */
[----:B------:R-:W-:Y:S01]  /*90e0*/  LEA.HI.SX32 R164, R87, R102, 0x1b ;  /* 0x0000006657a47211 */ /* 0x000fe200078fdaff */
[----:B------:R-:W-:Y:S01]  /*90f0*/  FMUL.FTZ R150, R155, R150 ;  /* 0x000000969b967220 */ /* 0x000fe20000410000 */
[-C--:B------:R-:W-:Y:S01]  /*9100*/  LEA.HI.SX32 R159, R159, R102.reuse, 0x1b ;  /* 0x000000669f9f7211 */ /* 0x080fe200078fdaff */
[----:B------:R-:W-:Y:S01]  /*9110*/  FADD.FTZ R133, R133, R84 ;  /* 0x0000005485857221 */ /* 0x000fe20000010000 */
[----:B------:R-:W-:Y:S01]  /*9120*/  LEA.HI.SX32 R143, R143, R102, 0x1b ;  /* 0x000000668f8f7211 */ /* 0x000fe200078fdaff */
[----:B------:R-:W-:Y:S01]  /*9130*/  FMUL.FTZ R158, R155, R158 ;  /* 0x0000009e9b9e7220 */ /* 0x000fe20000410000 */
[----:B------:R-:W-:Y:S01]  /*9140*/  STS [R77.X4+0x10a8], R150 ;  /* 0x0010a8964d007388 */ /* 0x000fe20000004800 */
[----:B------:R-:W-:Y:S01]  /*9150*/  FADD.FTZ R74, R133, R74 ;  /* 0x0000004a854a7221 */ /* 0x000fe20000010000 */
[----:B------:R-:W-:Y:S01]  /*9160*/  IADD3 R133, R102, 0x280, RZ ;  /* 0x0000028066857810 */ /* 0x000fe20007ffe0ff */
[----:B---3--:R-:W-:Y:S01]  /*9170*/  FADD.FTZ R122, R117, R72 ;  /* 0x00000048757a7221 */ /* 0x008fe20000010000 */
[----:B------:R-:W-:Y:S01]  /*9180*/  STS [R77.X4+0x10ac], R158 ;  /* 0x0010ac9e4d007388 */ /* 0x000fe20000004800 */
[----:B------:R-:W-:Y:S01]  /*9190*/  FADD.FTZ R81, R74, R81 ;  /* 0x000000514a517221 */ /* 0x000fe20000010000 */
[----:B------:R-:W-:Y:S01]  /*91a0*/  IADD3 R117, R102, 0x120, RZ ;  /* 0x0000012066757810 */ /* 0x000fe20007ffe0ff */
[----:B------:R-:W-:Y:S01]  /*91b0*/  FADD.FTZ R85, R122, R85 ;  /* 0x000000557a557221 */ /* 0x000fe20000010000 */
[----:B------:R-:W-:Y:S01]  /*91c0*/  LEA.HI.SX32 R133, R133, R102, 0x1b ;  /* 0x0000006685857211 */ /* 0x000fe200078fdaff */
[----:B------:R-:W-:Y:S01]  /*91d0*/  FMUL.FTZ R134, R144, R147 ;  /* 0x0000009390867220 */ /* 0x000fe20000410000 */
[C---:B------:R-:W-:Y:S01]  /*91e0*/  IADD3 R147, R102.reuse, 0x160, RZ ;  /* 0x0000016066937810 */ /* 0x040fe20007ffe0ff */
[----:B------:R-:W-:Y:S01]  /*91f0*/  FADD.FTZ R80, R85, R80 ;  /* 0x0000005055507221 */ /* 0x000fe20000010000 */
[----:B------:R-:W-:Y:S01]  /*9200*/  IADD3 R85, R102, 0x80, RZ ;  /* 0x0000008066557810 */ /* 0x000fe20007ffe0ff */
[C---:B------:R-:W-:Y:S01]  /*9210*/  FMUL.FTZ R124, R149.reuse, R124 ;  /* 0x0000007c957c7220 */ /* 0x040fe20000410000 */
[----:B------:R-:W-:Y:S01]  /*9220*/  STS [R77.X4+0x10a4], R134 ;  /* 0x0010a4864d007388 */ /* 0x000fe20000004800 */
[----:B------:R-:W-:Y:S01]  /*9230*/  FADD.FTZ R74, R80, R83 ;  /* 0x00000053504a7221 */ /* 0x000fe20000010000 */
        /* <DEDUP_REMOVED lines=14> */
[----:B------:R-:W-:Y:S01]  /*9320*/  STS [R77.X4+0x1094], R86 ;  /* 0x001094564d007388 */ /* 0x000fe20000004800 */
[----:B------:R-:W-:Y:S01]  /*9330*/  FADD.FTZ R206, R81, R206 ;  /* 0x000000ce51ce7221 */ /* 0x000fe20000010000 */
[C---:B------:R-:W-:Y:S01]  /*9340*/  IADD3 R119, R102.reuse, 0x140, RZ ;  /* 0x0000014066777810 */ /* 0x040fe20007ffe0ff */
[----:B------:R-:W-:Y:S01]  /*9350*/  FADD.FTZ R46, R189, R46 ;  /* 0x0000002ebd2e7221 */ /* 0x000fe20000010000 */
        /* <DEDUP_REMOVED lines=13> */
[C---:B------:R-:W-:Y:S01]  /*9430*/  IADD3 R141, R102.reuse, 0x1e0, RZ ;  /* 0x000001e0668d7810 */ /* 0x040fe20007ffe0ff */
[----:B------:R-:W-:Y:S01]  /*9440*/  FMUL.FTZ R154, R15, R154 ;  /* 0x0000009a0f9a7220 */ /* 0x000fe20000410000 */
[C---:B------:R-:W-:Y:S01]  /*9450*/  IADD3 R139, R102.reuse, 0x220, RZ ;  /* 0x00000220668b7810 */ /* 0x040fe20007ffe0ff */
[----:B------:R-:W-:Y:S01]  /*9460*/  BAR.SYNC.DEFER_BLOCKING 0x0 ;  /* 0x0000000000007b1d */ /* 0x000fe20000010000 */
[----:B------:R-:W-:Y:S01]  /*9470*/  IADD3 R189, R102, 0x2e0, RZ ;  /* 0x000002e066bd7810 */ /* 0x000fe20007ffe0ff */
[----:B------:R-:W-:Y:S01]  /*9480*/  FADD.FTZ R43, R184, R43 ;  /* 0x0000002bb82b7221 */ /* 0x000fe20000010000 */
[----:B------:R-:W-:Y:S01]  /*9490*/  IADD3 R199, R102, 0x340, RZ ;  /* 0x0000034066c77810 */ /* 0x000fe20007ffe0ff */
[----:B------:R-:W-:Y:S01]  /*94a0*/  FADD.FTZ R47, R194, R47 ;  /* 0x0000002fc22f7221 */ /* 0x000fe20000010000 */
[-C--:B------:R-:W-:Y:S01]  /*94b0*/  LEA.HI.SX32 R158, R117, R102.reuse, 0x1b ;  /* 0x00000066759e7211 */ /* 0x080fe200078fdaff */
[C---:B---3--:R-:W-:Y:S01]  /*94c0*/  FFMA.FTZ R84, -R16.reuse, R131, -RZ ;  /* 0x0000008310547223 */ /* 0x048fe200000109ff */
[-C--:B------:R-:W-:Y:S01]  /*94d0*/  LEA.HI.SX32 R150, R119, R102.reuse, 0x1b ;  /* 0x0000006677967211 */ /* 0x080fe200078fdaff */
[----:B------:R-:W-:Y:S01]  /*94e0*/  FMUL.FTZ R218, R16, R79 ;  /* 0x0000004f10da7220 */ /* 0x000fe20000410000 */
[----:B------:R-:W-:Y:S01]  /*94f0*/  LEA.HI.SX32 R146, R121, R102, 0x1b ;  /* 0x0000006679927211 */ /* 0x000fe200078fdaff */
[----:B------:R-:W-:Y:S01]  /*9500*/  FFMA.FTZ R156, -R15, R156, -RZ ;  /* 0x0000009c0f9c7223 */ /* 0x000fe200000109ff */
[-C--:B------:R-:W-:Y:S01]  /*9510*/  LEA.HI.SX32 R136, R123, R102.reuse, 0x1b ;  /* 0x000000667b887211 */ /* 0x080fe200078fdaff */
[----:B------:R-:W-:Y:S01]  /*9520*/  FFMA.FTZ R86, -R14, R163, -RZ ;  /* 0x000000a30e567223 */ /* 0x000fe200000109ff */
[----:B------:R-:W-:Y:S01]  /*9530*/  LEA.HI.SX32 R134, R125, R102, 0x1b ;  /* 0x000000667d867211 */ /* 0x000fe200078fdaff */
[----:B------:R-:W-:Y:S01]  /*9540*/  FMUL.FTZ R166, R13, R166 ;  /* 0x000000a60da67220 */ /* 0x000fe20000410000 */
[-C--:B------:R-:W-:Y:S01]  /*9550*/  LEA.HI.SX32 R80, R102, R102.reuse, 0x1b ;  /* 0x0000006666507211 */ /* 0x080fe200078fdaff */
[----:B------:R-:W-:Y:S01]  /*9560*/  FMUL.FTZ R220, R14, R161 ;  /* 0x000000a10edc7220 */ /* 0x000fe20000410000 */
[----:B------:R-:W-:Y:S01]  /*9570*/  LEA.HI.SX32 R175, R175, R102, 0x1b ;  /* 0x00000066afaf7211 */ /* 0x000fe200078fdaff */
[----:B------:R-:W-:Y:S01]  /*9580*/  FFMA.FTZ R168, -R13, R168, -RZ ;  /* 0x000000a80da87223 */ /* 0x000fe200000109ff */
[----:B------:R-:W-:Y:S01]  /*9590*/  LEA.HI.SX32 R174, R81, R102, 0x1b ;  /* 0x0000006651ae7211 */ /* 0x000fe200078fdaff */
[----:B------:R-:W-:Y:S01]  /*95a0*/  FMUL.FTZ R178, R11, R178 ;  /* 0x000000b20bb27220 */ /* 0x000fe20000410000 */
[----:B------:R-:W-:Y:S01]  /*95b0*/  LEA.HI.SX32 R172, R83, R102, 0x1b ;  /* 0x0000006653ac7211 */ /* 0x000fe200078fdaff */
[----:B------:R-:W-:Y:S01]  /*95c0*/  FFMA.FTZ R176, -R11, R176, -RZ ;  /* 0x000000b00bb07223 */ /* 0x000fe200000109ff */
[-C--:B------:R-:W-:Y:S01]  /*95d0*/  LEA.HI.SX32 R170, R85, R102.reuse, 0x1b ;  /* 0x0000006655aa7211 */ /* 0x080fe200078fdaff */
[----:B------:R-:W3:Y:S01]  /*95e0*/  LDS R216, [R80.X4+0x1080] ;  /* 0x0010800050d87984 */ /* 0x000ee20000004800 */
[----:B------:R-:W-:Y:S01]  /*95f0*/  LEA.HI.SX32 R147, R147, R102, 0x1b ;  /* 0x0000006693937211 */ /* 0x000fe200078fdaff */
[----:B------:R-:W-:Y:S01]  /*9600*/  FMUL.FTZ R192, R9, R192 ;  /* 0x000000c009c07220 */ /* 0x000fe20000410000 */
[-C--:B------:R-:W-:Y:S01]  /*9610*/  LEA.HI.SX32 R145, R145, R102.reuse, 0x1b ;  /* 0x0000006691917211 */ /* 0x080fe200078fdaff */
[----:B------:R-:W4:Y:S01]  /*9620*/  LDS R79, [R175.X4+0x1100] ;  /* 0x00110000af4f7984 */ /* 0x000f220000004800 */
[----:B------:R-:W-:Y:S01]  /*9630*/  LEA.HI.SX32 R141, R141, R102, 0x1b ;  /* 0x000000668d8d7211 */ /* 0x000fe200078fdaff */
[----:B------:R-:W-:Y:S01]  /*9640*/  FFMA.FTZ R190, -R9, R190, -RZ ;  /* 0x000000be09be7223 */ /* 0x000fe200000109ff */
[-C--:B------:R-:W-:Y:S01]  /*9650*/  LEA.HI.SX32 R139, R139, R102.reuse, 0x1b ;  /* 0x000000668b8b7211 */ /* 0x080fe200078fdaff */
[----:B------:R-:W2:Y:S01]  /*9660*/  LDS R131, [R174.X4+0x1180] ;  /* 0x00118000ae837984 */ /* 0x000ea20000004800 */
[----:B------:R-:W-:Y:S01]  /*9670*/  LEA.HI.SX32 R132, R177, R102, 0x1b ;  /* 0x00000066b1847211 */ /* 0x000fe200078fdaff */
[----:B------:R-:W-:Y:S01]  /*9680*/  FMUL.FTZ R186, R7, R186 ;  /* 0x000000ba07ba7220 */ /* 0x000fe20000410000 */
[-C--:B------:R-:W-:Y:S01]  /*9690*/  LEA.HI.SX32 R130, R179, R102.reuse, 0x1b ;  /* 0x00000066b3827211 */ /* 0x080fe200078fdaff */
[----:B------:R-:W1:Y:S01]  /*96a0*/  LDS R177, [R172.X4+0x1200] ;  /* 0x00120000acb17984 */ /* 0x000e620000004800 */
        /* <DEDUP_REMOVED lines=18> */
[----:B------:R-:W-:Y:S01]  /*97d0*/  MOV R81, UR34 ;  /* 0x0000002200517c02 */ /* 0x000fe20008000f00 */
[----:B------:R-:W0:Y:S01]  /*97e0*/  LDS R199, [R159.X4+0x1480] ;  /* 0x001480009fc77984 */ /* 0x000e220000004800 */
[----:B------:R-:W-:-:S02]  /*97f0*/  FMUL.FTZ R214, R0, R214 ;  /* 0x000000d600d67220 */ /* 0x000fc40000410000 */
[----:B------:R-:W-:Y:S01]  /*9800*/  FFMA.FTZ R82, -R0, R82, -RZ ;  /* 0x0000005200527223 */ /* 0x000fe200000109ff */
[----:B------:R-:W0:Y:S01]  /*9810*/  LDS R201, [R158.X4+0x1500] ;  /* 0x001500009ec97984 */ /* 0x000e220000004800 */
[----:B------:R-:W-:Y:S02]  /*9820*/  FMUL.FTZ R163, R162, R70 ;  /* 0x00000046a2a37220 */ /* 0x000fe40000410000 */
        /* <DEDUP_REMOVED lines=32> */
[----:B--2---:R-:W-:Y:S01]  /*9a30*/  FMUL.FTZ R156, R10, R185 ;  /* 0x000000b90a9c7220 */ /* 0x004fe20000410000 */
[----:B------:R2:W-:Y:S01]  /*9a40*/  STS [R77.X4+0x2118], R166 ;  /* 0x002118a64d007388 */ /* 0x0005e20000004800 */
[----:B------:R-:W-:Y:S02]  /*9a50*/  FFMA.FTZ R173, R232, UR39, R173 ;  /* 0x00000027e8ad7c23 */ /* 0x000fe400080100ad */
[----:B-----5:R-:W-:Y:S01]  /*9a60*/  FFMA.FTZ R86, -R8, R183, -RZ ;  /* 0x000000b708567223 */ /* 0x020fe200000109ff */
[----:B------:R5:W-:Y:S01]  /*9a70*/  STS [R77.X4+0x2124], R84 ;  /* 0x002124544d007388 */ /* 0x000be20000004800 */
[----:B-1----:R-:W-:-:S03]  /*9a80*/  FMUL.FTZ R154, R6, R195 ;  /* 0x000000c3069a7220 */ /* 0x002fc60000410000 */
[----:B------:R1:W-:Y:S01]  /*9a90*/  STS [R77.X4+0x2100], R218 ;  /* 0x002100da4d007388 */ /* 0x0003e20000004800 */
[----:B--2---:R-:W-:-:S03]  /*9aa0*/  FMUL.FTZ R166, R8, R181 ;  /* 0x000000b508a67220 */ /* 0x004fc60000410000 */
[----:B------:R2:W-:Y:S01]  /*9ab0*/  STS [R77.X4+0x2150], R154 ;  /* 0x0021509a4d007388 */ /* 0x0005e20000004800 */
[----:B------:R-:W-:Y:S02]  /*9ac0*/  FMUL.FTZ R181, R68, UR40 ;  /* 0x0000002844b57c20 */ /* 0x000fe40008410000 */
[----:B-----5:R-:W-:Y:S01]  /*9ad0*/  FFMA.FTZ R84, -R6, R197, -RZ ;  /* 0x000000c506547223 */ /* 0x020fe200000109ff */
[----:B------:R5:W-:Y:S01]  /*9ae0*/  STS [R77.X4+0x2130], R156 ;  /* 0x0021309c4d007388 */ /* 0x000be20000004800 */
[----:B------:R-:W-:Y:S02]  /*9af0*/  FFMA.FTZ R181, R228, UR39, -R181 ;  /* 0x00000027e4b57c23 */ /* 0x000fe400080108b5 */
[----:B-1----:R-:W-:Y:S01]  /*9b00*/  FMUL.FTZ R218, R12, R171 ;  /* 0x000000ab0cda7220 */ /* 0x002fe20000410000 */
[----:B------:R1:W-:Y:S01]  /*9b10*/  STS [R77.X4+0x2140], R166 ;  /* 0x002140a64d007388 */ /* 0x0003e20000004800 */
[----:B------:R-:W-:Y:S01]  /*9b20*/  FMUL.FTZ R171, R226, UR40 ;  /* 0x00000028e2ab7c20 */ /* 0x000fe20008410000 */
[----:B--2---:R-:W-:Y:S01]  /*9b30*/  LEA R154, R81, -R102, 0x1 ;  /* 0x80000066519a7211 */ /* 0x004fe200078e08ff */
[C---:B------:R-:W-:Y:S01]  /*9b40*/  FMUL.FTZ R81, R70.reuse, UR40 ;  /* 0x0000002846517c20 */ /* 0x040fe20008410000 */
[----:B------:R2:W-:Y:S01]  /*9b50*/  STS [R77.X4+0x2144], R86 ;  /* 0x002144564d007388 */ /* 0x0005e20000004800 */
[----:B------:R-:W-:Y:S01]  /*9b60*/  FFMA.FTZ R171, R70, UR39, -R171 ;  /* 0x0000002746ab7c23 */ /* 0x000fe200080108ab */
[----:B------:R-:W-:Y:S01]  /*9b70*/  ISETP.GE.AND P0, PT, R154, 0x1, PT ;  /* 0x000000019a00780c */ /* 0x000fe20003f06270 */
[----:B-----5:R-:W-:Y:S01]  /*9b80*/  FMUL.FTZ R156, R4, R205 ;  /* 0x000000cd049c7220 */ /* 0x020fe20000410000 */
[----:B------:R5:W-:Y:S01]  /*9b90*/  STS [R77.X4+0x2154], R84 ;  /* 0x002154544d007388 */ /* 0x000be20000004800 */
[----:B------:R-:W-:-:S02]  /*9ba0*/  FMUL.FTZ R70, R234, UR40 ;  /* 0x00000028ea467c20 */ /* 0x000fc40008410000 */
[----:B-1----:R-:W-:Y:S01]  /*9bb0*/  FMUL.FTZ R166, R2, R211 ;  /* 0x000000d302a67220 */ /* 0x002fe20000410000 */
[----:B------:R-:W-:Y:S01]  /*9bc0*/  STS [R77.X4+0x2110], R220 ;  /* 0x002110dc4d007388 */ /* 0x000fe20000004800 */
[----:B------:R-:W-:Y:S02]  /*9bd0*/  FFMA.FTZ R161, R233, UR39, R70 ;  /* 0x00000027e9a17c23 */ /* 0x000fe40008010046 */
[----:B--2---:R-:W-:Y:S01]  /*9be0*/  FFMA.FTZ R86, -R4, R207, -RZ ;  /* 0x000000cf04567223 */ /* 0x004fe200000109ff */
[----:B------:R1:W-:Y:S01]  /*9bf0*/  STS [R77.X4+0x211c], R168 ;  /* 0x00211ca84d007388 */ /* 0x0003e20000004800 */
[----:B-----5:R-:W-:-:S03]  /*9c00*/  FFMA.FTZ R84, -R2, R213, -RZ ;  /* 0x000000d502547223 */ /* 0x020fc600000109ff */
[----:B------:R-:W-:Y:S04]  /*9c10*/  STS [R77.X4+0x2120], R218 ;  /* 0x002120da4d007388 */ /* 0x000fe80000004800 */
[----:B------:R2:W-:Y:S01]  /*9c20*/  STS [R77.X4+0x2128], R178 ;  /* 0x002128b24d007388 */ /* 0x0005e20000004800 */
[----:B-1----:R-:W-:-:S03]  /*9c30*/  FMUL.FTZ R168, R230, UR40 ;  /* 0x00000028e6a87c20 */ /* 0x002fc60008410000 */
[----:B------:R1:W-:Y:S01]  /*9c40*/  STS [R77.X4+0x212c], R176 ;  /* 0x00212cb04d007388 */ /* 0x0003e20000004800 */
[----:B------:R-:W-:-:S03]  /*9c50*/  FFMA.FTZ R168, R229, UR39, -R168 ;  /* 0x00000027e5a87c23 */ /* 0x000fc600080108a8 */
[----:B------:R-:W-:Y:S01]  /*9c60*/  STS [R77.X4+0x2138], R192 ;  /* 0x002138c04d007388 */ /* 0x000fe20000004800 */
[----:B--2---:R-:W-:-:S03]  /*9c70*/  FFMA.FTZ R178, R226, UR39, R81 ;  /* 0x00000027e2b27c23 */ /* 0x004fc60008010051 */
[----:B------:R-:W-:Y:S01]  /*9c80*/  STS [R77.X4+0x213c], R190 ;  /* 0x00213cbe4d007388 */ /* 0x000fe20000004800 */
[----:B------:R-:W-:-:S03]  /*9c90*/  FMUL.FTZ R81, R228, UR40 ;  /* 0x00000028e4517c20 */ /* 0x000fc60008410000 */
[----:B------:R2:W-:Y:S01]  /*9ca0*/  STS [R77.X4+0x2148], R186 ;  /* 0x002148ba4d007388 */ /* 0x0005e20000004800 */
[----:B-1----:R-:W-:Y:S02]  /*9cb0*/  FFMA.FTZ R176, R68, UR39, R81 ;  /* 0x0000002744b07c23 */ /* 0x002fe40008010051 */
[----:B------:R-:W-:Y:S01]  /*9cc0*/  FMUL.FTZ R81, R233, UR40 ;  /* 0x00000028e9517c20 */ /* 0x000fe20008410000 */
[----:B------:R1:W-:Y:S04]  /*9cd0*/  STS [R77.X4+0x214c], R188 ;  /* 0x00214cbc4d007388 */ /* 0x0003e80000004800 */
[----:B------:R-:W-:Y:S01]  /*9ce0*/  STS [R77.X4+0x2158], R202 ;  /* 0x002158ca4d007388 */ /* 0x000fe20000004800 */
[----:B--2---:R-:W-:-:S03]  /*9cf0*/  FMUL.FTZ R186, R227, UR40 ;  /* 0x00000028e3ba7c20 */ /* 0x004fc60008410000 */
[----:B------:R-:W-:Y:S01]  /*9d00*/  STS [R77.X4+0x215c], R204 ;  /* 0x00215ccc4d007388 */ /* 0x000fe20000004800 */
[----:B-1----:R-:W-:-:S03]  /*9d10*/  FMUL.FTZ R188, R69, UR40 ;  /* 0x0000002845bc7c20 */ /* 0x002fc60008410000 */
[----:B------:R1:W-:Y:S01]  /*9d20*/  STS [R77.X4+0x2160], R156 ;  /* 0x0021609c4d007388 */ /* 0x0003e20000004800 */
[----:B------:R-:W-:Y:S02]  /*9d30*/  FFMA.FTZ R186, R69, UR39, -R186 ;  /* 0x0000002745ba7c23 */ /* 0x000fe400080108ba */
[----:B------:R-:W-:Y:S01]  /*9d40*/  FFMA.FTZ R188, R227, UR39, R188 ;  /* 0x00000027e3bc7c23 */ /* 0x000fe200080100bc */
[----:B------:R-:W-:Y:S04]  /*9d50*/  STS [R77.X4+0x2164], R86 ;  /* 0x002164564d007388 */ /* 0x000fe80000004800 */
[----:B------:R-:W-:Y:S01]  /*9d60*/  STS [R77.X4+0x2168], R208 ;  /* 0x002168d04d007388 */ /* 0x000fe20000004800 */
[----:B-1----:R-:W-:-:S03]  /*9d70*/  FFMA.FTZ R156, R234, UR39, -R81 ;  /* 0x00000027ea9c7c23 */ /* 0x002fc60008010851 */
        /* <DEDUP_REMOVED lines=8> */
[----:B------:R-:W-:-:S04]  /*9e00*/  FMUL.FTZ R77, R235, UR40 ;  /* 0x00000028eb4d7c20 */ /* 0x000fc80008410000 */
[----:B------:R-:W-:Y:S02]  /*9e10*/  FFMA.FTZ R70, R236, UR39, -R77 ;  /* 0x00000027ec467c23 */ /* 0x000fe4000801084d */
[----:B------:R-:W-:Y:S01]  /*9e20*/  FFMA.FTZ R77, R235, UR39, R82 ;  /* 0x00000027eb4d7c23 */ /* 0x000fe20008010052 */
        /* <DEDUP_REMOVED lines=8> */
[----:B------:R-:W-:Y:S02]  /*9eb0*/  ULDC.64 UR34, c[0x0][0x2a0] ;  /* 0x0000a80000227ab9 */ /* 0x000fe40000000a00 */
        /* <DEDUP_REMOVED lines=46> */
.L_x_10873:
[----:B0--34-:R-:W-:Y:S05]  /*a1a0*/  BSYNC B0 ;  /* 0x0000000000007941 */ /* 0x019fea0003800000 */
.L_x_10872:
        /* <DEDUP_REMOVED lines=65> */
.L_x_10875:
[----:B0-----:R-:W-:Y:S05]  /*a5c0*/  BSYNC B0 ;  /* 0x0000000000007941 */ /* 0x001fea0003800000 */
.L_x_10874:
[----:B------:R0:W1:Y:S01]  /*a5d0*/  LDS R79, [R174.X4+0x2200] ;  /* 0x00220000ae4f7984 */ /* 0x0000620000004800 */
[----:B------:R-:W-:Y:S01]  /*a5e0*/  BSSY B0, `(.L_x_10876) ;  /* 0x0000004000007945 */ /* 0x000fe20003800000 */
[----:B------:R-:W-:Y:S05]  /*a5f0*/  @!P1 BRA `(.L_x_10877) ;  /* 0x0000002000009947 */ /* 0x000fea0003800000 */
[----:B------:R2:W-:Y:S04]  /*a600*/  RED.E.ADD.F32.FTZ.RN.STRONG.GPU [R82.64+-0xf00], R131 ;  /* 0xfff100835200798e */ /* 0x0005e8000c10e798 */
[----:B-1----:R2:W-:Y:S02]  /*a610*/  RED.E.ADD.F32.FTZ.RN.STRONG.GPU [R80.64+-0xf00], R79 ;  /* 0xfff1004f5000798e */ /* 0x0025e4000c10e798 */
.L_x_10877:
[----:B------:R-:W-:Y:S05]  /*a620*/  BSYNC B0 ;  /* 0x0000000000007941 */ /* 0x000fea0003800000 */
.L_x_10876:
[----:B-12---:R1:W2:Y:S01]  /*a630*/  LDS R79, [R172.X4+0x2280] ;  /* 0x00228000ac4f7984 */ /* 0x0062a20000004800 */
[----:B------:R-:W-:Y:S01]  /*a640*/  BSSY B0, `(.L_x_10878) ;  /* 0x0000004000007945 */ /* 0x000fe20003800000 */
[----:B------:R-:W-:Y:S05]  /*a650*/  @!P2 BRA `(.L_x_10879) ;  /* 0x000000200000a947 */ /* 0x000fea0003800000 */
[----:B------:R3:W-:Y:S04]  /*a660*/  RED.E.ADD.F32.FTZ.RN.STRONG.GPU [R82.64+-0xe80], R177 ;  /* 0xfff180b15200798e */ /* 0x0007e8000c10e798 */
[----:B--2---:R3:W-:Y:S02]  /*a670*/  RED.E.ADD.F32.FTZ.RN.STRONG.GPU [R80.64+-0xe80], R79 ;  /* 0xfff1804f5000798e */ /* 0x0047e4000c10e798 */
.L_x_10879:
[----:B------:R-:W-:Y:S05]  /*a680*/  BSYNC B0 ;  /* 0x0000000000007941 */ /* 0x000fea0003800000 */
.L_x_10878:
        /* <DEDUP_REMOVED lines=12> */
.L_x_10881:
[----:B--2---:R-:W-:Y:S05]  /*a750*/  BSYNC B0 ;  /* 0x0000000000007941 */ /* 0x004fea0003800000 */
.L_x_10880:
[----:B------:R-:W2:Y:S01]  /*a760*/  LDS R169, [R169.X4+0x2380] ;  /* 0x00238000a9a97984 */ /* 0x000ea20000004800 */
[----:B------:R-:W-:Y:S01]  /*a770*/  BSSY B0, `(.L_x_10882) ;  /* 0x0000004000007945 */ /* 0x000fe20003800000 */
[----:B------:R-:W-:Y:S05]  /*a780*/  @!P0 BRA `(.L_x_10883) ;  /* 0x0000002000008947 */ /* 0x000fea0003800000 */
[----:B------:R4:W-:Y:S04]  /*a790*/  RED.E.ADD.F32.FTZ.RN.STRONG.GPU [R82.64+-0xd80], R189 ;  /* 0xfff280bd5200798e */ /* 0x0009e8000c10e798 */
[----:B--2---:R4:W-:Y:S02]  /*a7a0*/  RED.E.ADD.F32.FTZ.RN.STRONG.GPU [R80.64+-0xd80], R169 ;  /* 0xfff280a95000798e */ /* 0x0049e4000c10e798 */
.L_x_10883:
[----:B------:R-:W-:Y:S05]  /*a7b0*/  BSYNC B0 ;  /* 0x0000000000007941 */ /* 0x000fea0003800000 */
.L_x_10882:
[----:B------:R-:W0:Y:S01]  /*a7c0*/  LDS R167, [R167.X4+0x2400] ;  /* 0x00240000a7a77984 */ /* 0x000e220000004800 */
[----:B------:R-:W-:Y:S01]  /*a7d0*/  BSSY B0, `(.L_x_10884) ;  /* 0x0000004000007945 */ /* 0x000fe20003800000 */
[----:B------:R-:W-:Y:S05]  /*a7e0*/  @!P1 BRA `(.L_x_10885) ;  /* 0x0000002000009947 */ /* 0x000fea0003800000 */
[----:B------:R1:W-:Y:S04]  /*a7f0*/  RED.E.ADD.F32.FTZ.RN.STRONG.GPU [R82.64+-0xd00], R191 ;  /* 0xfff300bf5200798e */ /* 0x0003e8000c10e798 */
[----:B0-----:R1:W-:Y:S02]  /*a800*/  RED.E.ADD.F32.FTZ.RN.STRONG.GPU [R80.64+-0xd00], R167 ;  /* 0xfff300a75000798e */ /* 0x0013e4000c10e798 */
.L_x_10885:
[----:B------:R-:W-:Y:S05]  /*a810*/  BSYNC B0 ;  /* 0x0000000000007941 */ /* 0x000fea0003800000 */
.L_x_10884:
[----:B---3--:R3:W1:Y:S01]  /*a820*/  LDS R79, [R164.X4+0x2480] ;  /* 0x00248000a44f7984 */ /* 0x0086620000004800 */
[----:B------:R-:W-:Y:S01]  /*a830*/  BSSY B0, `(.L_x_10886) ;  /* 0x0000004000007945 */ /* 0x000fe20003800000 */
[----:B------:R-:W-:Y:S05]  /*a840*/  @!P2 BRA `(.L_x_10887) ;  /* 0x000000200000a947 */ /* 0x000fea0003800000 */
[----:B------:R3:W-:Y:S04]  /*a850*/  RED.E.ADD.F32.FTZ.RN.STRONG.GPU [R82.64+-0xc80], R193 ;  /* 0xfff380c15200798e */ /* 0x0007e8000c10e798 */
[----:B-1----:R3:W-:Y:S02]  /*a860*/  RED.E.ADD.F32.FTZ.RN.STRONG.GPU [R80.64+-0xc80], R79 ;  /* 0xfff3804f5000798e */ /* 0x0027e4000c10e798 */
.L_x_10887:
[----:B------:R-:W-:Y:S05]  /*a870*/  BSYNC B0 ;  /* 0x0000000000007941 */ /* 0x000fea0003800000 */
.L_x_10886:
[----:B------:R-:W3:Y:S01]  /*a880*/  LDS R159, [R159.X4+0x2500] ;  /* 0x002500009f9f7984 */ /* 0x000ee20000004800 */
[----:B------:R-:W-:Y:S01]  /*a890*/  BSSY B0, `(.L_x_10888) ;  /* 0x0000004000007945 */ /* 0x000fe20003800000 */
[----:B------:R-:W-:Y:S05]  /*a8a0*/  @!P3 BRA `(.L_x_10889) ;  /* 0x000000200000b947 */ /* 0x000fea0003800000 */
[----:B------:R4:W-:Y:S04]  /*a8b0*/  RED.E.ADD.F32.FTZ.RN.STRONG.GPU [R82.64+-0xc00], R199 ;  /* 0xfff400c75200798e */ /* 0x0009e8000c10e798 */
[----:B---3--:R4:W-:Y:S02]  /*a8c0*/  RED.E.ADD.F32.FTZ.RN.STRONG.GPU [R80.64+-0xc00], R159 ;  /* 0xfff4009f5000798e */ /* 0x0089e4000c10e798 */
.L_x_10889:
[----:B------:R-:W-:Y:S05]  /*a8d0*/  BSYNC B0 ;  /* 0x0000000000007941 */ /* 0x000fea0003800000 */
.L_x_10888:
[----:B-1-3--:R1:W3:Y:S01]  /*a8e0*/  LDS R79, [R158.X4+0x2580] ;  /* 0x002580009e4f7984 */ /* 0x00a2e20000004800 */
[----:B------:R-:W-:Y:S01]  /*a8f0*/  BSSY B0, `(.L_x_10890) ;  /* 0x0000004000007945 */ /* 0x000fe20003800000 */
[----:B------:R-:W-:Y:S05]  /*a900*/  @!P4 BRA `(.L_x_10891) ;  /* 0x000000200000c947 */ /* 0x000fea0003800000 */
[----:B------:R1:W-:Y:S04]  /*a910*/  RED.E.ADD.F32.FTZ.RN.STRONG.GPU [R82.64+-0xb80], R201 ;  /* 0xfff480c95200798e */ /* 0x0003e8000c10e798 */
[----:B---3--:R1:W-:Y:S02]  /*a920*/  RED.E.ADD.F32.FTZ.RN.STRONG.GPU [R80.64+-0xb80], R79 ;  /* 0xfff4804f5000798e */ /* 0x0083e4000c10e798 */
.L_x_10891:
[----:B------:R-:W-:Y:S05]  /*a930*/  BSYNC B0 ;  /* 0x0000000000007941 */ /* 0x000fea0003800000 */
.L_x_10890:
[----:B-1-3--:R1:W3:Y:S01]  /*a940*/  LDS R79, [R150.X4+0x2600] ;  /* 0x00260000964f7984 */ /* 0x00a2e20000004800 */
[----:B------:R-:W-:Y:S01]  /*a950*/  BSSY B0, `(.L_x_10892) ;  /* 0x0000004000007945 */ /* 0x000fe20003800000 */
[----:B------:R-:W-:Y:S05]  /*a960*/  @!P5 BRA `(.L_x_10893) ;  /* 0x000000200000d947 */ /* 0x000fea0003800000 */
[----:B------:R1:W-:Y:S04]  /*a970*/  RED.E.ADD.F32.FTZ.RN.STRONG.GPU [R82.64+-0xb00], R203 ;  /* 0xfff500cb5200798e */ /* 0x0003e8000c10e798 */
[----:B---3--:R1:W-:Y:S02]  /*a980*/  RED.E.ADD.F32.FTZ.RN.STRONG.GPU [R80.64+-0xb00], R79 ;  /* 0xfff5004f5000798e */ /* 0x0083e4000c10e798 */
.L_x_10893:
[----:B------:R-:W-:Y:S05]  /*a990*/  BSYNC B0 ;  /* 0x0000000000007941 */ /* 0x000fea0003800000 */
.L_x_10892:
        /* <DEDUP_REMOVED lines=12> */
.L_x_10895:
[----:B------:R-:W-:Y:S05]  /*aa60*/  BSYNC B0 ;  /* 0x0000000000007941 */ /* 0x000fea0003800000 */
.L_x_10894:
[----:B-1-3--:R1:W3:Y:S01]  /*aa70*/  LDS R79, [R146.X4+0x2700] ;  /* 0x00270000924f7984 */ /* 0x00a2e20000004800 */
[----:B------:R-:W-:Y:S01]  /*aa80*/  BSSY B0, `(.L_x_10896) ;  /* 0x0000004000007945 */ /* 0x000fe20003800000 */
[----:B------:R-:W-:Y:S05]  /*aa90*/  @!P0 BRA `(.L_x_10897) ;  /* 0x0000002000008947 */ /* 0x000fea0003800000 */
[----:B------:R1:W-:Y:S04]  /*aaa0*/  RED.E.ADD.F32.FTZ.RN.STRONG.GPU [R82.64+-0xa00], R219 ;  /* 0xfff600db5200798e */ /* 0x0003e8000c10e798 */
[----:B---3--:R1:W-:Y:S02]  /*aab0*/  RED.E.ADD.F32.FTZ.RN.STRONG.GPU [R80.64+-0xa00], R79 ;  /* 0xfff6004f5000798e */ /* 0x0083e4000c10e798 */
.L_x_10897:
[----:B------:R-:W-:Y:S05]  /*aac0*/  BSYNC B0 ;  /* 0x0000000000007941 */ /* 0x000fea0003800000 */
.L_x_10896:
[----:B------:R-:W1:Y:S01]  /*aad0*/  LDS R145, [R145.X4+0x2780] ;  /* 0x0027800091917984 */ /* 0x000e620000004800 */
[----:B------:R-:W-:Y:S01]  /*aae0*/  BSSY B0, `(.L_x_10898) ;  /* 0x0000004000007945 */ /* 0x000fe20003800000 */
[----:B------:R-:W-:Y:S05]  /*aaf0*/  @!P1 BRA `(.L_x_10899) ;  /* 0x0000002000009947 */ /* 0x000fea0003800000 */
[----:B------:R4:W-:Y:S04]  /*ab00*/  RED.E.ADD.F32.FTZ.RN.STRONG.GPU [R82.64+-0x980], R221 ;  /* 0xfff680dd5200798e */ /* 0x0009e8000c10e798 */
[----:B-1----:R4:W-:Y:S02]  /*ab10*/  RED.E.ADD.F32.FTZ.RN.STRONG.GPU [R80.64+-0x980], R145 ;  /* 0xfff680915000798e */ /* 0x0029e4000c10e798 */
.L_x_10899:
[----:B------:R-:W-:Y:S05]  /*ab20*/  BSYNC B0 ;  /* 0x0000000000007941 */ /* 0x000fea0003800000 */
.L_x_10898:
[----:B------:R-:W4:Y:S01]  /*ab30*/  LDS R143, [R143.X4+0x2800] ;  /* 0x002800008f8f7984 */ /* 0x000f220000004800 */
[----:B------:R-:W-:Y:S01]  /*ab40*/  BSSY B0, `(.L_x_10900) ;  /* 0x0000004000007945 */ /* 0x000fe20003800000 */
[----:B------:R-:W-:Y:S05]  /*ab50*/  @!P2 BRA `(.L_x_10901) ;  /* 0x000000200000a947 */ /* 0x000fea0003800000 */
[----:B------:R4:W-:Y:S04]  /*ab60*/  RED.E.ADD.F32.FTZ.RN.STRONG.GPU [R82.64+-0x900], R223 ;  /* 0xfff700df5200798e */ /* 0x0009e8000c10e798 */
[----:B----4-:R4:W-:Y:S02]  /*ab70*/  RED.E.ADD.F32.FTZ.RN.STRONG.GPU [R80.64+-0x900], R143 ;  /* 0xfff7008f5000798e */ /* 0x0109e4000c10e798 */
.L_x_10901:
[----:B------:R-:W-:Y:S05]  /*ab80*/  BSYNC B0 ;  /* 0x0000000000007941 */ /* 0x000fea0003800000 */
.L_x_10900:
[----:B------:R-:W4:Y:S01]  /*ab90*/  LDS R141, [R141.X4+0x2880] ;  /* 0x002880008d8d7984 */ /* 0x000f220000004800 */
[----:B------:R-:W-:Y:S01]  /*aba0*/  BSSY B0, `(.L_x_10902) ;  /* 0x0000004000007945 */ /* 0x000fe20003800000 */
[----:B------:R-:W-:Y:S05]  /*abb0*/  @!P3 BRA `(.L_x_10903) ;  /* 0x000000200000b947 */ /* 0x000fea0003800000 */
[----:B------:R4:W-:Y:S04]  /*abc0*/  RED.E.ADD.F32.FTZ.RN.STRONG.GPU [R82.64+-0x880], R225 ;  /* 0xfff780e15200798e */ /* 0x0009e8000c10e798 */
[----:B----4-:R4:W-:Y:S02]  /*abd0*/  RED.E.ADD.F32.FTZ.RN.STRONG.GPU [R80.64+-0x880], R141 ;  /* 0xfff7808d5000798e */ /* 0x0109e4000c10e798 */
.L_x_10903:
[----:B------:R-:W-:Y:S05]  /*abe0*/  BSYNC B0 ;  /* 0x0000000000007941 */ /* 0x000fea0003800000 */
.L_x_10902:
[----:B------:R-:W4:Y:S01]  /*abf0*/  LDS R215, [R215.X4+0x2900] ;  /* 0x00290000d7d77984 */ /* 0x000f220000004800 */
[----:B------:R-:W-:Y:S01]  /*ac00*/  BSSY B0, `(.L_x_10904) ;  /* 0x0000004000007945 */ /* 0x000fe20003800000 */
[----:B------:R-:W-:Y:S05]  /*ac10*/  @!P4 BRA `(.L_x_10905) ;  /* 0x000000200000c947 */ /* 0x000fea0003800000 */
[----:B------:R4:W-:Y:S04]  /*ac20*/  RED.E.ADD.F32.FTZ.RN.STRONG.GPU [R82.64+-0x800], R237 ;  /* 0xfff800ed5200798e */ /* 0x0009e8000c10e798 */
[----:B----4-:R4:W-:Y:S02]  /*ac30*/  RED.E.ADD.F32.FTZ.RN.STRONG.GPU [R80.64+-0x800], R215 ;  /* 0xfff800d75000798e */ /* 0x0109e4000c10e798 */
.L_x_10905:
[----:B------:R-:W-:Y:S05]  /*ac40*/  BSYNC B0 ;  /* 0x0000000000007941 */ /* 0x000fea0003800000 */
.L_x_10904:
[----:B------:R-:W4:Y:S01]  /*ac50*/  LDS R139, [R139.X4+0x2980] ;  /* 0x002980008b8b7984 */ /* 0x000f220000004800 */
[----:B------:R-:W-:Y:S01]  /*ac60*/  BSSY B0, `(.L_x_10906) ;  /* 0x0000004000007945 */ /* 0x000fe20003800000 */
[----:B------:R-:W-:Y:S05]  /*ac70*/  @!P5 BRA `(.L_x_10907) ;  /* 0x000000200000d947 */ /* 0x000fea0003800000 */
[----:B------:R4:W-:Y:S04]  /*ac80*/  RED.E.ADD.F32.FTZ.RN.STRONG.GPU [R82.64+-0x780], R239 ;  /* 0xfff880ef5200798e */ /* 0x0009e8000c10e798 */
[----:B----4-:R4:W-:Y:S02]  /*ac90*/  RED.E.ADD.F32.FTZ.RN.STRONG.GPU [R80.64+-0x780], R139 ;  /* 0xfff8808b5000798e */ /* 0x0109e4000c10e798 */
.L_x_10907:
[----:B------:R-:W-:Y:S05]  /*aca0*/  BSYNC B0 ;  /* 0x0000000000007941 */ /* 0x000fea0003800000 */
.L_x_10906:
[----:B-1-3--:R1:W3:Y:S01]  /*acb0*/  LDS R79, [R136.X4+0x2a00] ;  /* 0x002a0000884f7984 */ /* 0x00a2e20000004800 */
        /* <DEDUP_REMOVED lines=10> */
[----:B---3--:R1:W-:Y:S02]  /*ad60*/  RED.E.ADD.F32.FTZ.RN.STRONG.GPU [R80.64+-0x700], R79 ;  /* 0xfff9004f5000798e */ /* 0x0083e4000c10e798 */
.L_x_10909:
[----:B-1----:R-:W-:Y:S05]  /*ad70*/  BSYNC B0 ;  /* 0x0000000000007941 */ /* 0x002fea0003800000 */
.L_x_10908:
[----:B---3--:R1:W3:Y:S01]  /*ad80*/  LDS R79, [R134.X4+0x2a80] ;  /* 0x002a8000864f7984 */ /* 0x0082e20000004800 */
[----:B------:R-:W-:Y:S01]  /*ad90*/  BSSY B0, `(.L_x_10910) ;  /* 0x0000004000007945 */ /* 0x000fe20003800000 */
[----:B------:R-:W-:Y:S05]  /*ada0*/  @!P0 BRA `(.L_x_10911) ;  /* 0x0000002000008947 */ /* 0x000fea0003800000 */
[----:B------:R1:W-:Y:S04]  /*adb0*/  RED.E.ADD.F32.FTZ.RN.STRONG.GPU [R82.64+-0x680], R243 ;  /* 0xfff980f35200798e */ /* 0x0003e8000c10e798 */
[----:B---3--:R1:W-:Y:S02]  /*adc0*/  RED.E.ADD.F32.FTZ.RN.STRONG.GPU [R80.64+-0x680], R79 ;  /* 0xfff9804f5000798e */ /* 0x0083e4000c10e798 */
.L_x_10911:
[----:B------:R-:W-:Y:S05]  /*add0*/  BSYNC B0 ;  /* 0x0000000000007941 */ /* 0x000fea0003800000 */
.L_x_10910:
[----:B------:R-:W1:Y:S01]  /*ade0*/  LDS R133, [R133.X4+0x2b00] ;  /* 0x002b000085857984 */ /* 0x000e620000004800 */
[----:B------:R-:W-:Y:S01]  /*adf0*/  BSSY B0, `(.L_x_10912) ;  /* 0x0000004000007945 */ /* 0x000fe20003800000 */
[----:B------:R-:W-:Y:S05]  /*ae00*/  @!P1 BRA `(.L_x_10913) ;  /* 0x0000002000009947 */ /* 0x000fea0003800000 */
[----:B------:R4:W-:Y:S04]  /*ae10*/  RED.E.ADD.F32.FTZ.RN.STRONG.GPU [R82.64+-0x600], R245 ;  /* 0xfffa00f55200798e */ /* 0x0009e8000c10e798 */
[----:B-1----:R4:W-:Y:S02]  /*ae20*/  RED.E.ADD.F32.FTZ.RN.STRONG.GPU [R80.64+-0x600], R133 ;  /* 0xfffa00855000798e */ /* 0x0029e4000c10e798 */
.L_x_10913:
[----:B------:R-:W-:Y:S05]  /*ae30*/  BSYNC B0 ;  /* 0x0000000000007941 */ /* 0x000fea0003800000 */
.L_x_10912:
[----:B-1-3--:R1:W3:Y:S01]  /*ae40*/  LDS R79, [R132.X4+0x2b80] ;  /* 0x002b8000844f7984 */ /* 0x00a2e20000004800 */
[----:B------:R-:W-:Y:S01]  /*ae50*/  BSSY B0, `(.L_x_10914) ;  /* 0x0000004000007945 */ /* 0x000fe20003800000 */
[----:B------:R-:W-:Y:S05]  /*ae60*/  @!P2 BRA `(.L_x_10915) ;  /* 0x000000200000a947 */ /* 0x000fea0003800000 */
[----:B------:R1:W-:Y:S04]  /*ae70*/  RED.E.ADD.F32.FTZ.RN.STRONG.GPU [R82.64+-0x580], R247 ;  /* 0xfffa80f75200798e */ /* 0x0003e8000c10e798 */
[----:B---3--:R1:W-:Y:S02]  /*ae80*/  RED.E.ADD.F32.FTZ.RN.STRONG.GPU [R80.64+-0x580], R79 ;  /* 0xfffa804f5000798e */ /* 0x0083e4000c10e798 */
.L_x_10915:
[----:B------:R-:W-:Y:S05]  /*ae90*/  BSYNC B0 ;  /* 0x0000000000007941 */ /* 0x000fea0003800000 */
.L_x_10914:
[----:B-1-3--:R1:W3:Y:S01]  /*aea0*/  LDS R79, [R130.X4+0x2c00] ;  /* 0x002c0000824f7984 */ /* 0x00a2e20000004800 */
[----:B------:R-:W-:Y:S01]  /*aeb0*/  BSSY B0, `(.L_x_10916) ;  /* 0x0000004000007945 */ /* 0x000fe20003800000 */
[----:B------:R-:W-:Y:S05]  /*aec0*/  @!P3 BRA `(.L_x_10917) ;  /* 0x000000200000b947 */ /* 0x000fea0003800000 */
[----:B------:R1:W-:Y:S04]  /*aed0*/  RED.E.ADD.F32.FTZ.RN.STRONG.GPU [R82.64+-0x500], R249 ;  /* 0xfffb00f95200798e */ /* 0x0003e8000c10e798 */
[----:B---3--:R1:W-:Y:S02]  /*aee0*/  RED.E.ADD.F32.FTZ.RN.STRONG.GPU [R80.64+-0x500], R79 ;  /* 0xfffb004f5000798e */ /* 0x0083e4000c10e798 */
.L_x_10917:
[----:B------:R-:W-:Y:S05]  /*aef0*/  BSYNC B0 ;  /* 0x0000000000007941 */ /* 0x000fea0003800000 */
.L_x_10916:
[----:B------:R-:W1:Y:S01]  /*af00*/  LDS R125, [R125.X4+0x2c80] ;  /* 0x002c80007d7d7984 */ /* 0x000e620000004800 */
[----:B------:R-:W-:Y:S01]  /*af10*/  BSSY B0, `(.L_x_10918) ;  /* 0x0000004000007945 */ /* 0x000fe20003800000 */
[----:B------:R-:W-:Y:S05]  /*af20*/  @!P4 BRA `(.L_x_10919) ;  /* 0x000000200000c947 */ /* 0x000fea0003800000 */
[----:B------:R4:W-:Y:S04]  /*af30*/  RED.E.ADD.F32.FTZ.RN.STRONG.GPU [R82.64+-0x480], R251 ;  /* 0xfffb80fb5200798e */ /* 0x0009e8000c10e798 */
[----:B-1----:R4:W-:Y:S02]  /*af40*/  RED.E.ADD.F32.FTZ.RN.STRONG.GPU [R80.64+-0x480], R125 ;  /* 0xfffb807d5000798e */ /* 0x0029e4000c10e798 */
.L_x_10919:
[----:B------:R-:W-:Y:S05]  /*af50*/  BSYNC B0 ;  /* 0x0000000000007941 */ /* 0x000fea0003800000 */
.L_x_10918:
[----:B-1-3--:R1:W3:Y:S01]  /*af60*/  LDS R79, [R124.X4+0x2d00] ;  /* 0x002d00007c4f7984 */ /* 0x00a2e20000004800 */
[----:B------:R-:W-:Y:S01]  /*af70*/  BSSY B0, `(.L_x_10920) ;  /* 0x0000004000007945 */ /* 0x000fe20003800000 */
[----:B------:R-:W-:Y:S05]  /*af80*/  @!P5 BRA `(.L_x_10921) ;  /* 0x000000200000d947 */ /* 0x000fea0003800000 */
[----:B------:R1:W-:Y:S04]  /*af90*/  RED.E.ADD.F32.FTZ.RN.STRONG.GPU [R82.64+-0x400], R180 ;  /* 0xfffc00b45200798e */ /* 0x0003e8000c10e798 */
[----:B---3--:R1:W-:Y:S02]  /*afa0*/  RED.E.ADD.F32.FTZ.RN.STRONG.GPU [R80.64+-0x400], R79 ;  /* 0xfffc004f5000798e */ /* 0x0083e4000c10e798 */
.L_x_10921:
[----:B------:R-:W-:Y:S05]  /*afb0*/  BSYNC B0 ;  /* 0x0000000000007941 */ /* 0x000fea0003800000 */
.L_x_10920:
        /* <DEDUP_REMOVED lines=12> */
.L_x_10923:
[----:B------:R-:W-:Y:S05]  /*b080*/  BSYNC B0 ;  /* 0x0000000000007941 */ /* 0x000fea0003800000 */
.L_x_10922:
[----:B-1-3--:R1:W3:Y:S01]  /*b090*/  LDS R79, [R122.X4+0x2e00] ;  /* 0x002e00007a4f7984 */ /* 0x00a2e20000004800 */
[----:B------:R-:W-:Y:S01]  /*b0a0*/  BSSY B0, `(.L_x_10924) ;  /* 0x0000004000007945 */ /* 0x000fe20003800000 */
[----:B------:R-:W-:Y:S05]  /*b0b0*/  @!P0 BRA `(.L_x_10925) ;  /* 0x0000002000008947 */ /* 0x000fea0003800000 */
[----:B------:R1:W-:Y:S04]  /*b0c0*/  RED.E.ADD.F32.FTZ.RN.STRONG.GPU [R82.64+-0x300], R184 ;  /* 0xfffd00b85200798e */ /* 0x0003e8000c10e798 */
[----:B---3--:R1:W-:Y:S02]  /*b0d0*/  RED.E.ADD.F32.FTZ.RN.STRONG.GPU [R80.64+-0x300], R79 ;  /* 0xfffd004f5000798e */ /* 0x0083e4000c10e798 */
.L_x_10925:
[----:B------:R-:W-:Y:S05]  /*b0e0*/  BSYNC B0 ;  /* 0x0000000000007941 */ /* 0x000fea0003800000 */
.L_x_10924:
[----:B------:R-:W1:Y:S01]  /*b0f0*/  LDS R121, [R121.X4+0x2e80] ;  /* 0x002e800079797984 */ /* 0x000e620000004800 */
[----:B------:R-:W-:Y:S01]  /*b100*/  BSSY B0, `(.L_x_10926) ;  /* 0x0000004000007945 */ /* 0x000fe20003800000 */
[----:B------:R-:W-:Y:S05]  /*b110*/  @!P1 BRA `(.L_x_10927) ;  /* 0x0000002000009947 */ /* 0x000fea0003800000 */
[----:B------:R4:W-:Y:S04]  /*b120*/  RED.E.ADD.F32.FTZ.RN.STRONG.GPU [R82.64+-0x280], R194 ;  /* 0xfffd80c25200798e */ /* 0x0009e8000c10e798 */
[----:B-1----:R4:W-:Y:S02]  /*b130*/  RED.E.ADD.F32.FTZ.RN.STRONG.GPU [R80.64+-0x280], R121 ;  /* 0xfffd80795000798e */ /* 0x0029e4000c10e798 */
.L_x_10927:
[----:B------:R-:W-:Y:S05]  /*b140*/  BSYNC B0 ;  /* 0x0000000000007941 */ /* 0x000fea0003800000 */
.L_x_10926:
[----:B-1-3--:R1:W3:Y:S01]  /*b150*/  LDS R79, [R120.X4+0x2f00] ;  /* 0x002f0000784f7984 */ /* 0x00a2e20000004800 */
[----:B------:R-:W-:Y:S01]  /*b160*/  BSSY B0, `(.L_x_10928) ;  /* 0x0000004000007945 */ /* 0x000fe20003800000 */
[----:B------:R-:W-:Y:S05]  /*b170*/  @!P2 BRA `(.L_x_10929) ;  /* 0x000000200000a947 */ /* 0x000fea0003800000 */
[----:B------:R1:W-:Y:S04]  /*b180*/  RED.E.ADD.F32.FTZ.RN.STRONG.GPU [R82.64+-0x200], R196 ;  /* 0xfffe00c45200798e */ /* 0x0003e8000c10e798 */
[----:B---3--:R1:W-:Y:S02]  /*b190*/  RED.E.ADD.F32.FTZ.RN.STRONG.GPU [R80.64+-0x200], R79 ;  /* 0xfffe004f5000798e */ /* 0x0083e4000c10e798 */
.L_x_10929:
[----:B------:R-:W-:Y:S05]  /*b1a0*/  BSYNC B0 ;  /* 0x0000000000007941 */ /* 0x000fea0003800000 */
.L_x_10928:
[----:B------:R-:W1:Y:S01]  /*b1b0*/  LDS R119, [R119.X4+0x2f80] ;  /* 0x002f800077777984 */ /* 0x000e620000004800 */
[----:B------:R-:W-:Y:S01]  /*b1c0*/  BSSY B0, `(.L_x_10930) ;  /* 0x0000004000007945 */ /* 0x000fe20003800000 */
[----:B------:R-:W-:Y:S05]  /*b1d0*/  @!P3 BRA `(.L_x_10931) ;  /* 0x000000200000b947 */ /* 0x000fea0003800000 */
[----:B------:R4:W-:Y:S04]  /*b1e0*/  RED.E.ADD.F32.FTZ.RN.STRONG.GPU [R82.64+-0x180], R200 ;  /* 0xfffe80c85200798e */ /* 0x0009e8000c10e798 */
[----:B-1----:R4:W-:Y:S02]  /*b1f0*/  RED.E.ADD.F32.FTZ.RN.STRONG.GPU [R80.64+-0x180], R119 ;  /* 0xfffe80775000798e */ /* 0x0029e4000c10e798 */
.L_x_10931:
[----:B------:R-:W-:Y:S05]  /*b200*/  BSYNC B0 ;  /* 0x0000000000007941 */ /* 0x000fea0003800000 */
.L_x_10930:
[----:B-1-3--:R1:W3:Y:S01]  /*b210*/  LDS R79, [R118.X4+0x3000] ;  /* 0x00300000764f7984 */ /* 0x00a2e20000004800 */
[----:B------:R-:W-:Y:S01]  /*b220*/  BSSY B0, `(.L_x_10932) ;  /* 0x0000004000007945 */ /* 0x000fe20003800000 */
[----:B------:R-:W-:Y:S05]  /*b230*/  @!P4 BRA `(.L_x_10933) ;  /* 0x000000200000c947 */ /* 0x000fea0003800000 */
[----:B------:R1:W-:Y:S04]  /*b240*/  RED.E.ADD.F32.FTZ.RN.STRONG.GPU [R82.64+-0x100], R206 ;  /* 0xffff00ce5200798e */ /* 0x0003e8000c10e798 */
[----:B---3--:R1:W-:Y:S02]  /*b250*/  RED.E.ADD.F32.FTZ.RN.STRONG.GPU [R80.64+-0x100], R79 ;  /* 0xffff004f5000798e */ /* 0x0083e4000c10e798 */
.L_x_10933:
[----:B------:R-:W-:Y:S05]  /*b260*/  BSYNC B0 ;  /* 0x0000000000007941 */ /* 0x000fea0003800000 */
.L_x_10932:
[----:B------:R-:W1:Y:S01]  /*b270*/  LDS R117, [R117.X4+0x3080] ;  /* 0x0030800075757984 */ /* 0x000e620000004800 */
[----:B------:R-:W-:Y:S01]  /*b280*/  BSSY B0, `(.L_x_10934) ;  /* 0x0000004000007945 */ /* 0x000fe20003800000 */
[----:B------:R-:W-:Y:S05]  /*b290*/  @!P5 BRA `(.L_x_10935) ;  /* 0x000000200000d947 */ /* 0x000fea0003800000 */
[----:B------:R4:W-:Y:S04]  /*b2a0*/  RED.E.ADD.F32.FTZ.RN.STRONG.GPU [R82.64+-0x80], R212 ;  /* 0xffff80d45200798e */ /* 0x0009e8000c10e798 */
[----:B-1----:R4:W-:Y:S02]  /*b2b0*/  RED.E.ADD.F32.FTZ.RN.STRONG.GPU [R80.64+-0x80], R117 ;  /* 0xffff80755000798e */ /* 0x0029e4000c10e798 */
.L_x_10935:
[----:B------:R-:W-:Y:S05]  /*b2c0*/  BSYNC B0 ;  /* 0x0000000000007941 */ /* 0x000fea0003800000 */
.L_x_10934:
[----:B------:R-:W5:Y:S01]  /*b2d0*/  SHFL.DOWN PT, R72, R59, 0x1, 0x1f ;  /* 0x08201f003b487f89 */ /* 0x000f6200000e0000 */
[C---:B------:R-:W-:Y:S01]  /*b2e0*/  ISETP.GT.AND P0, PT, R100.reuse, 0x1e, PT ;  /* 0x0000001e6400780c */ /* 0x040fe20003f04270 */
[----:B------:R-:W-:Y:S01]  /*b2f0*/  FFMA.FTZ R217, R217, R76, R58 ;  /* 0x0000004cd9d97223 */ /* 0x000fe2000001003a */
[----:B------:R-:W-:Y:S01]  /*b300*/  ISETP.NE.AND P1, PT, R100, RZ, PT ;  /* 0x000000ff6400720c */ /* 0x000fe20003f25270 */
[----:B------:R-:W4:Y:S01]  /*b310*/  SHFL.DOWN PT, R74, R71, 0x1, 0x1f ;  /* 0x08201f00474a7f89 */ /* 0x000f2200000e0000 */
[----:B------:R-:W-:Y:S01]  /*b320*/  FFMA.FTZ R57, R165, R56, R57 ;  /* 0x00000038a5397223 */ /* 0x000fe20000010039 */
[----:B------:R-:W-:Y:S01]  /*b330*/  ISETP.NE.AND P2, PT, R102, RZ, PT ;  /* 0x000000ff6600720c */ /* 0x000fe20003f45270 */
[----:B------:R-:W-:Y:S01]  /*b340*/  FFMA.FTZ R25, R56, R90, R25 ;  /* 0x0000005a38197223 */ /* 0x000fe20000010019 */
[----:B------:R-:W-:Y:S01]  /*b350*/  BSSY B0, `(.L_x_10936) ;  /* 0x0000058000007945 */ /* 0x000fe20003800000 */
[----:B------:R-:W-:-:S02]  /*b360*/  FADD.FTZ R42, R57, R42 ;  /* 0x0000002a392a7221 */ /* 0x000fc40000010000 */
[----:B------:R-:W-:Y:S02]  /*b370*/  FMUL.FTZ R56, R157, R69 ;  /* 0x000000459d387220 */ /* 0x000fe40000410000 */
[----:B------:R-:W-:Y:S02]  /*b380*/  FMUL.FTZ R186, R73, R186 ;  /* 0x000000ba49ba7220 */ /* 0x000fe40000410000 */
[----:B------:R-:W-:Y:S02]  /*b390*/  FMUL.FTZ R57, R142, R228 ;  /* 0x000000e48e397220 */ /* 0x000fe40000410000 */
[----:B------:R-:W-:Y:S02]  /*b3a0*/  FMUL.FTZ R181, R78, R181 ;  /* 0x000000b54eb57220 */ /* 0x000fe40000410000 */
[----:B------:R-:W-:Y:S02]  /*b3b0*/  FFMA.FTZ R56, R153, R227, R56 ;  /* 0x000000e399387223 */ /* 0x000fe40000010038 */
[----:B------:R-:W-:-:S02]  /*b3c0*/  FFMA.FTZ R186, R75, R188, R186 ;  /* 0x000000bc4bba7223 */ /* 0x000fc400000100ba */
[----:B------:R-:W-:Y:S02]  /*b3d0*/  FFMA.FTZ R57, R148, R68, R57 ;  /* 0x0000004494397223 */ /* 0x000fe40000010039 */
[----:B-----5:R-:W-:Y:S02]  /*b3e0*/  @!P0 FADD.FTZ R59, R59, R72 ;  /* 0x000000483b3b8221 */ /* 0x020fe40000010000 */
[----:B------:R-:W-:Y:S02]  /*b3f0*/  FFMA.FTZ R176, R103, R176, R181 ;  /* 0x000000b067b07223 */ /* 0x000fe400000100b5 */
[----:B----4-:R-:W-:Y:S01]  /*b400*/  @!P0 FADD.FTZ R71, R71, R74 ;  /* 0x0000004a47478221 */ /* 0x010fe20000010000 */
[----:B------:R-:W4:Y:S01]  /*b410*/  SHFL.DOWN PT, R72, R59, 0x2, 0x1f ;  /* 0x08401f003b487f89 */ /* 0x000f2200000e0000 */
        /* <DEDUP_REMOVED lines=30> */
[----:B----4-:R-:W-:Y:S02]  /*b600*/  @!P0 FADD.FTZ R59, R59, R72 ;  /* 0x000000483b3b8221 */ /* 0x010fe40000010000 */
        /* <DEDUP_REMOVED lines=14> */
[----:B------:R-:W-:-:S02]  /*b6f0*/  FADD.FTZ R38, R155, R38 ;  /* 0x000000269b267221 */ /* 0x000fc40000010000 */
[----:B------:R-:W-:Y:S02]  /*b700*/  FFMA.FTZ R29, R230, R94, R29 ;  /* 0x0000005ee61d7223 */ /* 0x000fe4000001001d */
[----:B----4-:R-:W-:Y:S02]  /*b710*/  @!P0 FADD.FTZ R59, R59, R72 ;  /* 0x000000483b3b8221 */ /* 0x010fe40000010000 */
[----:B------:R-:W-:Y:S02]  /*b720*/  FADD.FTZ R37, R176, R37 ;  /* 0x00000025b0257221 */ /* 0x000fe40000010000 */
[----:B-----5:R-:W-:Y:S01]  /*b730*/  @!P0 FADD.FTZ R71, R71, R74 ;  /* 0x0000004a47478221 */ /* 0x020fe20000010000 */
[----:B------:R-:W4:Y:S01]  /*b740*/  SHFL.DOWN PT, R58, R59, 0x10, 0x1f ;  /* 0x0a001f003b3a7f89 */ /* 0x000f2200000e0000 */
[----:B------:R-:W-:Y:S01]  /*b750*/  ISETP.GT.AND P0, PT, R100, 0xf, PT ;  /* 0x0000000f6400780c */ /* 0x000fe20003f04270 */
[----:B------:R-:W-:Y:S02]  /*b760*/  FADD.FTZ R36, R149, R36 ;  /* 0x0000002495247221 */ /* 0x000fe40000010000 */
[----:B------:R-:W5:Y:S01]  /*b770*/  SHFL.DOWN PT, R72, R71, 0x10, 0x1f ;  /* 0x0a001f0047487f89 */ /* 0x000f6200000e0000 */
[----:B------:R-:W-:-:S02]  /*b780*/  FFMA.FTZ R30, R231, R93, R30 ;  /* 0x0000005de71e7223 */ /* 0x000fc4000001001e */
[----:B------:R-:W-:Y:S02]  /*b790*/  FFMA.FTZ R31, R234, R96, R31 ;  /* 0x00000060ea1f7223 */ /* 0x000fe4000001001f */
[----:B------:R-:W-:Y:S02]  /*b7a0*/  FADD.FTZ R35, R162, R35 ;  /* 0x00000023a2237221 */ /* 0x000fe40000010000 */
[----:B------:R-:W-:Y:S02]  /*b7b0*/  FFMA.FTZ R32, R235, R95, R32 ;  /* 0x0000005feb207223 */ /* 0x000fe40000010020 */
[----:B------:R-:W-:Y:S02]  /*b7c0*/  FADD.FTZ R34, R129, R34 ;  /* 0x0000002281227221 */ /* 0x000fe40000010000 */
[----:B------:R-:W-:Y:S02]  /*b7d0*/  FADD.FTZ R33, R70, R33 ;  /* 0x0000002146217221 */ /* 0x000fe40000010000 */
[----:B----4-:R-:W-:-:S02]  /*b7e0*/  @!P0 FADD.FTZ R59, R59, R58 ;  /* 0x0000003a3b3b8221 */ /* 0x010fc40000010000 */
[----:B-----5:R-:W-:-:S03]  /*b7f0*/  @!P0 FADD.FTZ R71, R71, R72 ;  /* 0x0000004847478221 */ /* 0x020fc60000010000 */
[----:B------:R-:W-:Y:S02]  /*b800*/  MOV R56, R59 ;  /* 0x0000003b00387202 */ /* 0x000fe40000000f00 */
[----:B------:R-:W-:-:S05]  /*b810*/  MOV R57, R71 ;  /* 0x0000004700397202 */ /* 0x000fca0000000f00 */
[----:B------:R4:W-:Y:S04]  /*b820*/  @!P1 STS.64 [0x3188], R56 ;  /* 0x00318838ff009388 */ /* 0x0009e80000000a00 */
[----:B------:R-:W-:Y:S06]  /*b830*/  BAR.SYNC.DEFER_BLOCKING 0x0 ;  /* 0x0000000000007b1d */ /* 0x000fec0000010000 */
[----:B------:R-:W-:Y:S05]  /*b840*/  @P2 BRA `(.L_x_10937) ;  /* 0x0000008000002947 */ /* 0x000fea0003800000 */
[----:B----4-:R-:W-:Y:S02]  /*b850*/  ULDC UR34, c[0x0][0x174] ;  /* 0x00005d0000227ab9 */ /* 0x010fe40000000800 */
[----:B------:R-:W-:-:S02]  /*b860*/  UISETP.NE.AND UP0, UPT, UR16, UR34, UPT ;  /* 0x000000221000728c */ /* 0x000fc4000bf05270 */
[----:B------:R-:W-:-:S04]  /*b870*/  USHF.L.U32 UR34, UR7, 0x3, URZ ;  /* 0x0000000307227899 */ /* 0x000fc8000800063f */
[----:B------:R-:W-:-:S13]  /*b880*/  PLOP3.LUT P0, PT, PT, PT, UP0, 0x80, 0x0 ;  /* 0x000000000000781c */ /* 0x000fda0003f0f008 */
[----:B------:R-:W4:Y:S02]  /*b890*/  @P0 LDS.64 R58, [UR34+0x56d0] ;  /* 0x0056d022ff3a0984 */ /* 0x000f240008000a00 */
[----:B----4-:R-:W-:Y:S02]  /*b8a0*/  @P0 FADD.FTZ R57, R57, R59 ;  /* 0x0000003b39390221 */ /* 0x010fe40000010000 */
[----:B------:R-:W-:-:S05]  /*b8b0*/  @P0 FADD.FTZ R56, R56, R58 ;  /* 0x0000003a38380221 */ /* 0x000fca0000010000 */
[----:B------:R4:W-:Y:S02]  /*b8c0*/  STS.64 [UR34+0x56d0], R56 ;  /* 0x0056d038ff007988 */ /* 0x0009e40008000a22 */
.L_x_10937:
[----:B----4-:R-:W-:Y:S05]  /*b8d0*/  BSYNC B0 ;  /* 0x0000000000007941 */ /* 0x010fea0003800000 */
.L_x_10936:
        /* <DEDUP_REMOVED lines=8> */
.L_x_10859:
[----:B------:R-:W-:Y:S01]  /*b960*/  BAR.SYNC.DEFER_BLOCKING 0x0 ;  /* 0x0000000000007b1d */ /* 0x000fe20000010000 */
[----:B------:R-:W-:-:S05]  /*b970*/  MOV R3, 0x10 ;  /* 0x0000001000037802 */ /* 0x000fca0000000f00 */
[----:B------:R-:W-:Y:S01]  /*b980*/  IMAD.WIDE R2, R98, R3, UR32 ;  /* 0x0000002062027e25 */ /* 0x000fe2000f8e0203 */
[----:B------:R-:W-:Y:S02]  /*b990*/  UIADD3 UR7, UR16, -0x1, URZ ;  /* 0xffffffff10077890 */ /* 0x000fe4000fffe03f */
[----:B------:R-:W-:Y:S02]  /*b9a0*/  ULDC.64 UR36, c[0x0][0x2d8] ;  /* 0x0000b60000247ab9 */ /* 0x000fe40000000a00 */
[----:B------:R-:W4:Y:S04]  /*b9b0*/  LDG.E.128 R4, [R2.64] ;  /* 0x0000001802047981 */ /* 0x000f28000c1e1d00 */
[----:B------:R-:W5:Y:S01]  /*b9c0*/  LDG.E.128 R12, [R2.64+0x200] ;  /* 0x00020018020c7981 */ /* 0x000f62000c1e1d00 */
[----:B------:R-:W-:Y:S01]  /*b9d0*/  F2FP.PACK_AB R24, R23, R24 ;  /* 0x000000181718723e */ /* 0x000fe200000000ff */
[----:B------:R-:W-:-:S02]  /*b9e0*/  USHF.L.U32 UR8, UR7, 0x9, URZ ;  /* 0x0000000907087899 */ /* 0x000fc4000800063f */
[----:B------:R-:W-:Y:S02]  /*b9f0*/  UIMAD UR34, UR13, UR36, URZ ;  /* 0x000000240d2272a4 */ /* 0x000fe4000f8e023f */
[----:B------:R-:W-:Y:S02]  /*ba00*/  USHF.R.S32.HI UR9, URZ, 0x1f, UR8 ;  /* 0x0000001f3f097899 */ /* 0x000fe40008011408 */
[----:B------:R-:W-:Y:S02]  /*ba10*/  UIMAD UR38, UR12, UR37, UR34 ;  /* 0x000000250c2672a4 */ /* 0x000fe4000f8e0222 */
[----:B------:R-:W-:Y:S02]  /*ba20*/  UIMAD.WIDE.U32 UR36, UR12, UR36, UR8 ;  /* 0x000000240c2472a5 */ /* 0x000fe4000f8e0008 */
[----:B------:R-:W-:Y:S02]  /*ba30*/  ULDC.64 UR34, c[0x0][0x2e0] ;  /* 0x0000b80000227ab9 */ /* 0x000fe40000000a00 */
[----:B------:R-:W-:-:S02]  /*ba40*/  UIADD3 UR37, UR37, UR38, URZ ;  /* 0x0000002625257290 */ /* 0x000fc4000fffe03f */
[----:B------:R-:W-:Y:S02]  /*ba50*/  UIMAD UR38, UR11, UR34, URZ ;  /* 0x000000220b2672a4 */ /* 0x000fe4000f8e023f */
[----:B------:R-:W-:Y:S02]  /*ba60*/  UIADD3 UR32, UP1, UR32, -0x400, URZ ;  /* 0xfffffc0020207890 */ /* 0x000fe4000ff3e03f */
[----:B------:R-:W-:Y:S02]  /*ba70*/  UIMAD UR38, UR10, UR35, UR38 ;  /* 0x000000230a2672a4 */ /* 0x000fe4000f8e0226 */
[----:B------:R-:W-:Y:S02]  /*ba80*/  UIMAD.WIDE.U32 UR34, UR10, UR34, UR36 ;  /* 0x000000220a2272a5 */ /* 0x000fe4000f8e0024 */
[----:B------:R-:W-:Y:S02]  /*ba90*/  UIADD3 UR21, UP2, UR21, -0x800, URZ ;  /* 0xfffff80015157890 */ /* 0x000fe4000ff5e03f */
[----:B------:R-:W-:-:S02]  /*baa0*/  ULDC.64 UR36, c[0x0][0x330] ;  /* 0x0000cc0000247ab9 */ /* 0x000fc40000000a00 */
[----:B------:R-:W-:Y:S02]  /*bab0*/  UIADD3 UR35, UR35, UR38, URZ ;  /* 0x0000002623237290 */ /* 0x000fe4000fffe03f */
[----:B------:R-:W-:Y:S02]  /*bac0*/  ULEA UR36, UP0, UR34, UR36, 0x1 ;  /* 0x0000002422247291 */ /* 0x000fe4000f80083f */
[----:B------:R-:W-:Y:S02]  /*bad0*/  ULDC.64 UR38, c[0x0][0x2f8] ;  /* 0x0000be0000267ab9 */ /* 0x000fe40000000a00 */
[----:B------:R-:W-:Y:S02]  /*bae0*/  ULEA.HI.X UR37, UR34, UR37, UR35, 0x1, UP0 ;  /* 0x0000002522257291 */ /* 0x000fe400080f0c23 */
[----:B------:R-:W-:Y:S02]  /*baf0*/  UIMAD UR34, UR13, UR38, URZ ;  /* 0x000000260d2272a4 */ /* 0x000fe4000f8e023f */
[----:B------:R-:W-:-:S02]  /*bb00*/  UIADD3 UR23, UP3, UR23, -0x800, URZ ;  /* 0xfffff80017177890 */ /* 0x000fc4000ff7e03f */
[----:B------:R-:W-:Y:S02]  /*bb10*/  UIADD3 UR17, UP4, UR17, -0x400, URZ ;  /* 0xfffffc0011117890 */ /* 0x000fe4000ff9e03f */
[----:B------:R-:W-:Y:S02]  /*bb20*/  UIADD3 UR19, UP5, UR19, -0x400, URZ ;  /* 0xfffffc0013137890 */ /* 0x000fe4000ffbe03f */
[----:B------:R-:W-:Y:S02]  /*bb30*/  UIADD3 UR6, UR6, 0x1, URZ ;  /* 0x0000000106067890 */ /* 0x000fe4000fffe03f */
[----:B------:R-:W-:Y:S02]  /*bb40*/  UIADD3.X UR33, UR33, -0x1, URZ, UP1, !UPT ;  /* 0xffffffff21217890 */ /* 0x000fe40008ffe43f */
[----:B------:R-:W-:Y:S02]  /*bb50*/  UIADD3.X UR22, UR22, -0x1, URZ, UP2, !UPT ;  /* 0xffffffff16167890 */ /* 0x000fe400097fe43f */
[----:B------:R-:W-:-:S02]  /*bb60*/  UIADD3.X UR42, UR42, -0x1, URZ, UP3, !UPT ;  /* 0xffffffff2a2a7890 */ /* 0x000fc40009ffe43f */
[----:B------:R-:W-:Y:S02]  /*bb70*/  UIADD3.X UR18, UR18, -0x1, URZ, UP4, !UPT ;  /* 0xffffffff12127890 */ /* 0x000fe4000a7fe43f */
[----:B------:R-:W-:Y:S01]  /*bb80*/  UIADD3.X UR20, UR20, -0x1, URZ, UP5, !UPT ;  /* 0xffffffff14147890 */ /* 0x000fe2000affe43f */
[----:B----4-:R-:W-:Y:S04]  /*bb90*/  STS.128 [R100.X16], R4 ;  /* 0x0000000464007388 */ /* 0x010fe8000000cc00 */
[----:B-----5:R4:W-:Y:S01]  /*bba0*/  STS.128 [R100.X16+0x200], R12 ;  /* 0x0002000c64007388 */ /* 0x0209e2000000cc00 */
[----:B------:R-:W-:-:S06]  /*bbb0*/  NOP ;  /* 0x0000000000007918 */ /* 0x000fcc0000000000 */
[----:B------:R-:W5:Y:S04]  /*bbc0*/  LDS.128 R8, [R97] ;  /* 0x0000000061087984 */ /* 0x000f680000000c00 */
[----:B------:R-:W3:Y:S01]  /*bbd0*/  LDS.128 R4, [R97+0x10] ;  /* 0x0000100061047984 */ /* 0x000ee20000000c00 */
[----:B----4-:R-:W-:Y:S02]  /*bbe0*/  F2FP.PACK_AB R15, R25, R26 ;  /* 0x0000001a190f723e */ /* 0x010fe400000000ff */
[----:B------:R-:W-:Y:S02]  /*bbf0*/  F2FP.PACK_AB R26, R19, R20 ;  /* 0x00000014131a723e */ /* 0x000fe400000000ff */
[----:B------:R-:W-:Y:S01]  /*bc00*/  F2FP.PACK_AB R25, R21, R22 ;  /* 0x000000161519723e */ /* 0x000fe200000000ff */
[----:B-----5:R-:W-:-:S02]  /*bc10*/  HADD2.F32 R0, -RZ, R8.H0_H0 ;  /* 0x20000008ff007230 */ /* 0x020fc40000004100 */
        /* <DEDUP_REMOVED lines=20> */
[----:B------:R-:W4:Y:S01]  /*bd60*/  @!P2 MUFU.EX2 R0, R0 ;  /* 0x000000000000a308 */ /* 0x000f220000000800 */
[----:B------:R-:W-:-:S07]  /*bd70*/  @!P0 FMUL.FTZ R8, R2, -1.4426950216293334961 ;  /* 0xbfb8aa3b02088820 */ /* 0x000fce0000410000 */
[----:B------:R-:W5:Y:S02]  /*bd80*/  @!P1 MUFU.EX2 R3, R3 ;  /* 0x0000000300039308 */ /* 0x000f640000000800 */
[----:B------:R-:W-:Y:S02]  /*bd90*/  @!P4 FMUL.FTZ R9, R9, -1.4426950216293334961 ;  /* 0xbfb8aa3b0909c820 */ /* 0x000fe40000410000 */
[----:B----4-:R-:W-:-:S04]  /*bda0*/  @!P2 FADD.FTZ R2, R0, 1 ;  /* 0x3f8000000002a421 */ /* 0x010fc80000010000 */
[----:B------:R-:W4:Y:S01]  /*bdb0*/  @!P0 MUFU.EX2 R8, R8 ;  /* 0x0000000800088308 */ /* 0x000f220000000800 */
[--C-:B------:R-:W-:Y:S02]  /*bdc0*/  HADD2.F32 R0, -RZ, R11.reuse.H0_H0 ;  /* 0x2000000bff007230 */ /* 0x100fe40000004100 */
[----:B------:R-:W-:-:S03]  /*bdd0*/  HADD2.F32 R11, -RZ, R11.H1_H1 ;  /* 0x3000000bff0b7230 */ /* 0x000fc60000004100 */
[----:B------:R-:W-:Y:S02]  /*bde0*/  FADD.FTZ R14, R0, UR5 ;  /* 0x00000005000e7e21 */ /* 0x000fe40008010000 */
[----:B------:R-:W2:Y:S01]  /*bdf0*/  @!P2 MUFU.RCP R2, R2 ;  /* 0x000000020002a308 */ /* 0x000ea20000001000 */
[----:B-----5:R-:W-:Y:S02]  /*be00*/  @!P1 FADD.FTZ R3, R3, 1 ;  /* 0x3f80000003039421 */ /* 0x020fe40000010000 */
[----:B------:R-:W-:Y:S01]  /*be10*/  FSETP.GTU.FTZ.AND P3, PT, R14, 20, PT ;  /* 0x41a000000e00780b */ /* 0x000fe20003f7c000 */
[----:B------:R-:W-:Y:S02]  /*be20*/  @!P6 FMUL.FTZ R0, R12, -1.4426950216293334961 ;  /* 0xbfb8aa3b0c00e820 */ /* 0x000fe40000410000 */
[----:B------:R-:W-:Y:S02]  /*be30*/  FADD.FTZ R11, R11, UR5 ;  /* 0x000000050b0b7e21 */ /* 0x000fe40008010000 */
[----:B------:R3:W5:Y:S01]  /*be40*/  @!P1 MUFU.RCP R13, R3 ;  /* 0x00000003000d9308 */ /* 0x0007620000001000 */
[----:B----4-:R-:W-:-:S02]  /*be50*/  @!P0 FADD.FTZ R8, R8, 1 ;  /* 0x3f80000008088421 */ /* 0x010fc40000010000 */
[----:B--2---:R-:W-:Y:S01]  /*be60*/  @!P2 FMUL.FTZ R33, R33, R2 ;  /* 0x000000022121a220 */ /* 0x004fe20000410000 */
[----:B---3--:R-:W-:Y:S01]  /*be70*/  HADD2.F32 R3, -RZ, R4.H0_H0 ;  /* 0x20000004ff037230 */ /* 0x008fe20000004100 */
[----:B------:R-:W-:-:S03]  /*be80*/  @!P5 FMUL.FTZ R2, R10, -1.4426950216293334961 ;  /* 0xbfb8aa3b0a02d820 */ /* 0x000fc60000410000 */
[----:B------:R-:W2:Y:S01]  /*be90*/  @!P0 MUFU.RCP R8, R8 ;  /* 0x0000000800088308 */ /* 0x000ea20000001000 */
[----:B------:R-:W-:Y:S01]  /*bea0*/  HADD2.F32 R4, -RZ, R4.H1_H1 ;  /* 0x30000004ff047230 */ /* 0x000fe20000004100 */
[----:B------:R-:W-:Y:S01]  /*beb0*/  FSETP.GTU.FTZ.AND P2, PT, R11, 20, PT ;  /* 0x41a000000b00780b */ /* 0x000fe20003f5c000 */
[----:B------:R-:W-:Y:S02]  /*bec0*/  FADD.FTZ R10, R3, UR5 ;  /* 0x00000005030a7e21 */ /* 0x000fe40008010000 */
[----:B-----5:R-:W-:Y:S02]  /*bed0*/  @!P1 FMUL.FTZ R34, R34, R13 ;  /* 0x0000000d22229220 */ /* 0x020fe40000410000 */
[----:B------:R-:W-:Y:S01]  /*bee0*/  FADD.FTZ R12, R4, UR5 ;  /* 0x00000005040c7e21 */ /* 0x000fe20008010000 */
[----:B------:R-:W-:Y:S01]  /*bef0*/  FSETP.GTU.FTZ.AND P1, PT, R10, 20, PT ;  /* 0x41a000000a00780b */ /* 0x000fe20003f3c000 */
[----:B------:R-:W3:Y:S01]  /*bf00*/  @!P6 MUFU.EX2 R0, R0 ;  /* 0x000000000000e308 */ /* 0x000ee20000000800 */
[----:B------:R-:W-:-:S05]  /*bf10*/  @!P3 FMUL.FTZ R3, R14, -1.4426950216293334961 ;  /* 0xbfb8aa3b0e03b820 */ /* 0x000fca0000410000 */
[----:B------:R-:W-:Y:S01]  /*bf20*/  @!P2 FMUL.FTZ R4, R11, -1.4426950216293334961 ;  /* 0xbfb8aa3b0b04a820 */ /* 0x000fe20000410000 */
[--C-:B------:R-:W-:Y:S01]  /*bf30*/  HADD2.F32 R11, -RZ, R5.reuse.H0_H0 ;  /* 0x20000005ff0b7230 */ /* 0x100fe20000004100 */
[----:B--2---:R-:W-:Y:S01]  /*bf40*/  @!P0 FMUL.FTZ R35, R35, R8 ;  /* 0x0000000823238220 */ /* 0x004fe20000410000 */
[----:B------:R-:W2:Y:S01]  /*bf50*/  @!P5 MUFU.EX2 R2, R2 ;  /* 0x000000020002d308 */ /* 0x000ea20000000800 */
        /* <DEDUP_REMOVED lines=9> */
[----:B--2---:R-:W-:-:S07]  /*bff0*/  @!P5 FADD.FTZ R2, R2, 1 ;  /* 0x3f8000000202d421 */ /* 0x004fce0000010000 */
[----:B------:R-:W2:Y:S01]  /*c000*/  @!P3 MUFU.EX2 R3, R3 ;  /* 0x000000030003b308 */ /* 0x000ea20000000800 */
[----:B---3--:R-:W-:-:S07]  /*c010*/  @!P4 FADD.FTZ R9, R9, 1 ;  /* 0x3f8000000909c421 */ /* 0x008fce0000010000 */
[----:B------:R3:W5:Y:S01]  /*c020*/  @!P6 MUFU.RCP R12, R0 ;  /* 0x00000000000ce308 */ /* 0x0007620000001000 */
[----:B----4-:R-:W-:-:S07]  /*c030*/  @!P1 FADD.FTZ R8, R8, 1 ;  /* 0x3f80000008089421 */ /* 0x010fce0000010000 */
[----:B------:R-:W4:Y:S01]  /*c040*/  @!P5 MUFU.RCP R13, R2 ;  /* 0x00000002000dd308 */ /* 0x000f220000001000 */
[----:B--2---:R-:W-:Y:S01]  /*c050*/  @!P3 FADD.FTZ R3, R3, 1 ;  /* 0x3f8000000303b421 */ /* 0x004fe20000010000 */
[--C-:B---3--:R-:W-:Y:S02]  /*c060*/  HADD2.F32 R0, -RZ, R6.reuse.H0_H0 ;  /* 0x20000006ff007230 */ /* 0x108fe40000004100 */
[----:B------:R-:W-:-:S04]  /*c070*/  HADD2.F32 R6, -RZ, R6.H1_H1 ;  /* 0x30000006ff067230 */ /* 0x000fc80000004100 */
[----:B------:R-:W2:Y:S01]  /*c080*/  @!P2 MUFU.EX2 R4, R4 ;  /* 0x000000040004a308 */ /* 0x000ea20000000800 */
        /* <DEDUP_REMOVED lines=10> */
[----:B--2---:R-:W-:-:S07]  /*c130*/  @!P2 FADD.FTZ R4, R4, 1 ;  /* 0x3f8000000404a421 */ /* 0x004fce0000010000 */
[----:B------:R-:W2:Y:S01]  /*c140*/  @!P1 MUFU.RCP R8, R8 ;  /* 0x0000000800089308 */ /* 0x000ea20000001000 */
        /* <DEDUP_REMOVED lines=12> */
[----:B--2---:R-:W-:Y:S01]  /*c210*/  @!P1 FMUL.FTZ R41, R41, R8 ;  /* 0x0000000829299220 */ /* 0x004fe20000410000 */
[----:B------:R-:W-:Y:S01]  /*c220*/  FSETP.GTU.FTZ.AND P1, PT, R7, 20, PT ;  /* 0x41a000000700780b */ /* 0x000fe20003f3c000 */
[----:B------:R-:W-:Y:S01]  /*c230*/  @!P4 FMUL.FTZ R0, R11, -1.4426950216293334961 ;  /* 0xbfb8aa3b0b00c820 */ /* 0x000fe20000410000 */
[----:B------:R-:W-:Y:S02]  /*c240*/  F2FP.PACK_AB R12, R31, R32 ;  /* 0x000000201f0c723e */ /* 0x000fe400000000ff */
[----:B------:R-:W-:Y:S01]  /*c250*/  F2FP.PACK_AB R27, R17, R18 ;  /* 0x00000012111b723e */ /* 0x000fe200000000ff */
[----:B---3--:R-:W-:Y:S02]  /*c260*/  @!P0 FADD.FTZ R10, R10, 1 ;  /* 0x3f8000000a0a8421 */ /* 0x008fe40000010000 */
[----:B------:R-:W-:Y:S01]  /*c270*/  STS.128 [R97], R12 ;  /* 0x0000000c61007388 */ /* 0x000fe20000000c00 */
[----:B----4-:R-:W-:Y:S01]  /*c280*/  @!P3 FMUL.FTZ R4, R6, -1.4426950216293334961 ;  /* 0xbfb8aa3b0604b820 */ /* 0x010fe20000410000 */
[----:B------:R-:W2:Y:S02]  /*c290*/  @!P6 MUFU.EX2 R2, R2 ;  /* 0x000000020002e308 */ /* 0x000ea40000000800 */
[----:B------:R-:W-:Y:S01]  /*c2a0*/  STS.128 [R97+0x10], R24 ;  /* 0x0000101861007388 */ /* 0x000fe20000000c00 */
[----:B------:R-:W-:-:S06]  /*c2b0*/  NOP ;  /* 0x0000000000007918 */ /* 0x000fcc0000000000 */
[----:B------:R-:W-:Y:S01]  /*c2c0*/  @!P1 FMUL.FTZ R6, R7, -1.4426950216293334961 ;  /* 0xbfb8aa3b07069820 */ /* 0x000fe20000410000 */
[----:B------:R-:W-:Y:S01]  /*c2d0*/  LDS.128 R12, [R100.X16+0x200] ;  /* 0x00020000640c7984 */ /* 0x000fe2000000cc00 */
[----:B-----5:R-:W-:Y:S01]  /*c2e0*/  @!P2 FMUL.FTZ R42, R42, R9 ;  /* 0x000000092a2aa220 */ /* 0x020fe20000410000 */
[----:B------:R3:W4:Y:S01]  /*c2f0*/  @!P0 MUFU.RCP R7, R10 ;  /* 0x0000000a00078308 */ /* 0x0007220000001000 */
[----:B------:R-:W-:Y:S01]  /*c300*/  FSETP.GTU.FTZ.AND P2, PT, R5, 20, PT ;  /* 0x41a000000500780b */ /* 0x000fe20003f5c000 */
[----:B--2---:R-:W-:-:S06]  /*c310*/  @!P6 FADD.FTZ R2, R2, 1 ;  /* 0x3f8000000202e421 */ /* 0x004fcc0000010000 */
[----:B------:R-:W2:Y:S01]  /*c320*/  @!P5 MUFU.EX2 R3, R3 ;  /* 0x000000030003d308 */ /* 0x000ea20000000800 */
[----:B---3--:R-:W3:Y:S05]  /*c330*/  LDS.128 R8, [R100.X16] ;  /* 0x0000000064087984 */ /* 0x008eea000000cc00 */
[----:B------:R-:W-:Y:S02]  /*c340*/  @!P2 FMUL.FTZ R5, R5, -1.4426950216293334961 ;  /* 0xbfb8aa3b0505a820 */ /* 0x000fe40000410000 */
[----:B------:R-:W5:Y:S01]  /*c350*/  @!P4 MUFU.EX2 R0, R0 ;  /* 0x000000000000c308 */ /* 0x000f620000000800 */
[----:B----4-:R-:W-:-:S05]  /*c360*/  @!P0 FMUL.FTZ R44, R44, R7 ;  /* 0x000000072c2c8220 */ /* 0x010fca0000410000 */
[----:B------:R-:W-:Y:S02]  /*c370*/  F2FP.PACK_AB R20, R44, R41 ;  /* 0x000000292c14723e */ /* 0x000fe400000000ff */
[----:B------:R-:W4:Y:S01]  /*c380*/  @!P3 MUFU.EX2 R4, R4 ;  /* 0x000000040004b308 */ /* 0x000f220000000800 */
[----:B--2---:R-:W-:-:S07]  /*c390*/  @!P5 FADD.FTZ R3, R3, 1 ;  /* 0x3f8000000303d421 */ /* 0x004fce0000010000 */
[----:B------:R-:W2:Y:S01]  /*c3a0*/  @!P2 MUFU.EX2 R5, R5 ;  /* 0x000000050005a308 */ /* 0x000ea20000000800 */
[----:B-----5:R-:W-:-:S07]  /*c3b0*/  @!P4 FADD.FTZ R0, R0, 1 ;  /* 0x3f8000000000c421 */ /* 0x020fce0000010000 */
[----:B------:R-:W5:Y:S01]  /*c3c0*/  @!P1 MUFU.EX2 R6, R6 ;  /* 0x0000000600069308 */ /* 0x000f620000000800 */
[----:B----4-:R-:W-:-:S07]  /*c3d0*/  @!P3 FADD.FTZ R4, R4, 1 ;  /* 0x3f8000000404b421 */ /* 0x010fce0000010000 */
[----:B------:R4:W1:Y:S01]  /*c3e0*/  @!P6 MUFU.RCP R17, R2 ;  /* 0x000000020011e308 */ /* 0x0008620000001000 */
[----:B--2---:R-:W-:-:S07]  /*c3f0*/  @!P2 FADD.FTZ R5, R5, 1 ;  /* 0x3f8000000505a421 */ /* 0x004fce0000010000 */
[----:B------:R2:W0:Y:S01]  /*c400*/  @!P5 MUFU.RCP R16, R3 ;  /* 0x000000030010d308 */ /* 0x0004220000001000 */
[----:B----4-:R-:W-:Y:S01]  /*c410*/  MOV R2, UR36 ;  /* 0x0000002400027c02 */ /* 0x010fe20008000f00 */
[----:B-----5:R-:W-:Y:S01]  /*c420*/  @!P1 FADD.FTZ R6, R6, 1 ;  /* 0x3f80000006069421 */ /* 0x020fe20000010000 */
[----:B------:R-:W-:Y:S02]  /*c430*/  UIMAD UR36, UR12, UR39, UR34 ;  /* 0x000000270c2472a4 */ /* 0x000fe4000f8e0222 */
[----:B------:R-:W-:-:S03]  /*c440*/  UIMAD.WIDE.U32 UR34, UR12, UR38, UR8 ;  /* 0x000000260c2272a5 */ /* 0x000fc6000f8e0008 */
[----:B------:R-:W4:Y:S01]  /*c450*/  @!P4 MUFU.RCP R0, R0 ;  /* 0x000000000000c308 */ /* 0x000f220000001000 */
[----:B--2---:R-:W-:Y:S01]  /*c460*/  MOV R3, UR37 ;  /* 0x0000002500037c02 */ /* 0x004fe20008000f00 */
[----:B-1----:R-:W-:Y:S01]  /*c470*/  @!P6 FMUL.FTZ R46, R46, R17 ;  /* 0x000000112e2ee220 */ /* 0x002fe20000410000 */
[----:B------:R-:W-:Y:S01]  /*c480*/  F2FP.PACK_AB R17, R36, R35 ;  /* 0x000000232411723e */ /* 0x000fe200000000ff */
[----:B------:R-:W-:Y:S02]  /*c490*/  ULDC.64 UR8, c[0x0][0x300] ;  /* 0x0000c00000087ab9 */ /* 0x000fe40000000a00 */
[----:B------:R-:W-:Y:S01]  /*c4a0*/  IMAD.WIDE R2, R98, 0x10, R2 ;  /* 0x0000001062027825 */ /* 0x000fe200078e0202 */
[----:B------:R-:W-:Y:S01]  /*c4b0*/  UIADD3 UR35, UR35, UR36, URZ ;  /* 0x0000002423237290 */ /* 0x000fe2000fffe03f */
[----:B------:R-:W1:Y:S01]  /*c4c0*/  @!P3 MUFU.RCP R19, R4 ;  /* 0x000000040013b308 */ /* 0x000e620000001000 */
[----:B------:R-:W-:Y:S01]  /*c4d0*/  UIMAD UR36, UR11, UR8, URZ ;  /* 0x000000080b2472a4 */ /* 0x000fe2000f8e023f */
[----:B0-----:R-:W-:Y:S01]  /*c4e0*/  @!P5 FMUL.FTZ R47, R47, R16 ;  /* 0x000000102f2fd220 */ /* 0x001fe20000410000 */
[----:B---3--:R-:W-:Y:S01]  /*c4f0*/  STG.E.128 [R2.64], R8 ;  /* 0x0000000802007986 */ /* 0x008fe2000c101d18 */
[----:B------:R-:W-:Y:S01]  /*c500*/  F2FP.PACK_AB R16, R34, R33 ;  /* 0x000000212210723e */ /* 0x000fe200000000ff */
[----:B------:R-:W-:-:S02]  /*c510*/  UIMAD UR36, UR10, UR9, UR36 ;  /* 0x000000090a2472a4 */ /* 0x000fc4000f8e0224 */
[----:B------:R0:W-:Y:S01]  /*c520*/  STG.E.128 [R2.64+0x200], R12 ;  /* 0x0002000c02007986 */ /* 0x0001e2000c101d18 */
[----:B------:R2:W3:Y:S01]  /*c530*/  @!P2 MUFU.RCP R18, R5 ;  /* 0x000000050012a308 */ /* 0x0004e20000001000 */
[----:B----4-:R-:W-:Y:S01]  /*c540*/  @!P4 FMUL.FTZ R43, R43, R0 ;  /* 0x000000002b2bc220 */ /* 0x010fe20000410000 */
[----:B------:R-:W-:Y:S02]  /*c550*/  UIMAD.WIDE.U32 UR8, UR10, UR8, UR34 ;  /* 0x000000080a0872a5 */ /* 0x000fe4000f8e0022 */
[----:B------:R-:W-:Y:S02]  /*c560*/  ULDC.64 UR38, c[0x0][0x340] ;  /* 0x0000d00000267ab9 */ /* 0x000fe40000000a00 */
[----:B------:R-:W-:Y:S02]  /*c570*/  UIADD3 UR34, UR9, UR36, URZ ;  /* 0x0000002409227290 */ /* 0x000fe4000fffe03f */
[----:B------:R-:W4:Y:S01]  /*c580*/  @!P1 MUFU.RCP R21, R6 ;  /* 0x0000000600159308 */ /* 0x000f220000001000 */
[----:B-1----:R-:W-:Y:S01]  /*c590*/  @!P3 FMUL.FTZ R48, R48, R19 ;  /* 0x000000133030b220 */ /* 0x002fe20000410000 */
[----:B------:R-:W-:Y:S01]  /*c5a0*/  F2FP.PACK_AB R19, R42, R39 ;  /* 0x000000272a13723e */ /* 0x000fe200000000ff */
[----:B--2---:R-:W-:Y:S01]  /*c5b0*/  FADD.FTZ R5, R33, R104 ;  /* 0x0000006821057221 */ /* 0x004fe20000010000 */
[----:B------:R-:W-:-:S02]  /*c5c0*/  ULEA UR9, UP0, UR8, UR38, 0x1 ;  /* 0x0000002608097291 */ /* 0x000fc4000f80083f */
[----:B------:R-:W-:Y:S01]  /*c5d0*/  F2FP.PACK_AB R22, R48, R47 ;  /* 0x0000002f3016723e */ /* 0x000fe200000000ff */
[----:B------:R-:W-:Y:S01]  /*c5e0*/  FADD.FTZ R0, R5, R34 ;  /* 0x0000002205007221 */ /* 0x000fe20000010000 */
[----:B------:R-:W-:Y:S01]  /*c5f0*/  ULEA.HI.X UR8, UR8, UR39, UR34, 0x1, UP0 ;  /* 0x0000002708087291 */ /* 0x000fe200080f0c22 */
[----:B---3--:R-:W-:Y:S01]  /*c600*/  @!P2 FMUL.FTZ R49, R49, R18 ;  /* 0x000000123131a220 */ /* 0x008fe20000410000 */
[----:B------:R-:W-:Y:S01]  /*c610*/  F2FP.PACK_AB R18, R38, R37 ;  /* 0x000000252612723e */ /* 0x000fe200000000ff */
[----:B------:R-:W-:Y:S01]  /*c620*/  BAR.SYNC.DEFER_BLOCKING 0x0 ;  /* 0x0000000000007b1d */ /* 0x000fe20000010000 */
[----:B------:R-:W-:Y:S01]  /*c630*/  FADD.FTZ R5, R0, R35 ;  /* 0x0000002300057221 */ /* 0x000fe20000010000 */
[----:B0-----:R-:W-:Y:S01]  /*c640*/  MOV R2, UR9 ;  /* 0x0000000900027c02 */ /* 0x001fe20008000f00 */
[----:B------:R-:W-:Y:S01]  /*c650*/  UISETP.GT.AND UP0, UPT, UR16, 0x1, UPT ;  /* 0x000000011000788c */ /* 0x000fe2000bf04270 */
[----:B------:R-:W-:Y:S01]  /*c660*/  MOV R3, UR8 ;  /* 0x0000000800037c02 */ /* 0x000fe20008000f00 */
[----:B----4-:R-:W-:Y:S01]  /*c670*/  @!P1 FMUL.FTZ R50, R50, R21 ;  /* 0x0000001532329220 */ /* 0x010fe20000410000 */
[----:B------:R-:W-:Y:S01]  /*c680*/  F2FP.PACK_AB R21, R46, R43 ;  /* 0x0000002b2e15723e */ /* 0x000fe200000000ff */
[----:B------:R-:W-:Y:S01]  /*c690*/  FADD.FTZ R36, R5, R36 ;  /* 0x0000002405247221 */ /* 0x000fe20000010000 */
[----:B------:R-:W-:Y:S01]  /*c6a0*/  UMOV UR16, UR7 ;  /* 0x0000000700107c82 */ /* 0x000fe20008000000 */
[----:B------:R-:W-:Y:S01]  /*c6b0*/  IMAD.WIDE R2, R98, 0x10, R2 ;  /* 0x0000001062027825 */ /* 0x000fe200078e0202 */
[----:B------:R-:W-:-:S02]  /*c6c0*/  F2FP.PACK_AB R23, R50, R49 ;  /* 0x000000313217723e */ /* 0x000fc400000000ff */
[----:B------:R-:W-:Y:S01]  /*c6d0*/  PLOP3.LUT P0, PT, PT, PT, UP0, 0x80, 0x0 ;  /* 0x000000000000781c */ /* 0x000fe20003f0f008 */
[----:B------:R-:W-:-:S04]  /*c6e0*/  FADD.FTZ R37, R36, R37 ;  /* 0x0000002524257221 */ /* 0x000fc80000010000 */
        /* <DEDUP_REMOVED lines=20> */
.L_x_10826:
        /* <DEDUP_REMOVED lines=26> */
.L_x_10941:
[----:B0-----:R-:W-:Y:S05]  /*c9d0*/  BSYNC B0 ;  /* 0x0000000000007941 */ /* 0x001fea0003800000 */
.L_x_10940:
        /* <DEDUP_REMOVED lines=25> */
.L_x_10943:
[----:B0-----:R-:W0:Y:S02]  /*cb70*/  S2R R9, SR_TID.X ;  /* 0x0000000000097919 */ /* 0x001e240000002100 */
.L_x_10944:
[----:B0-----:R-:W-:Y:S05]  /*cb80*/  BSYNC B0 ;  /* 0x0000000000007941 */ /* 0x001fea0003800000 */
.L_x_10942:
[----:B------:R-:W-:-:S13]  /*cb90*/  ISETP.GE.AND P0, PT, R9, c[0x0][0x16c], PT ;  /* 0x00005b0009007a0c */ /* 0x000fda0003f06270 */
[----:B------:R-:W-:Y:S05]  /*cba0*/  @P0 EXIT ;  /* 0x000000000000094d */ /* 0x000fea0003800000 */
[----:B------:R-:W-:Y:S02]  /*cbb0*/  ULDC.64 UR6, c[0x0][0x288] ;  /* 0x0000a20000067ab9 */ /* 0x000fe40000000a00 */
[----:B------:R-:W-:Y:S02]  /*cbc0*/  UIMAD UR11, UR11, UR6, URZ ;  /* 0x000000060b0b72a4 */ /* 0x000fe4000f8e023f */
[----:B-12---:R-:W-:Y:S02]  /*cbd0*/  UIMAD.WIDE.U32 UR4, UR10, UR6, URZ ;  /* 0x000000060a0472a5 */ /* 0x006fe4000f8e003f */
[----:B------:R-:W-:-:S04]  /*cbe0*/  UIMAD UR6, UR10, UR7, UR11 ;  /* 0x000000070a0672a4 */ /* 0x000fc8000f8e020b */
[----:B------:R-:W-:Y:S02]  /*cbf0*/  UIADD3 UR6, UR5, UR6, URZ ;  /* 0x0000000605067290 */ /* 0x000fe4000fffe03f */
.L_x_10945:
        /* <DEDUP_REMOVED lines=19> */
.L_x_10946:
        /* <DEDUP_REMOVED lines=13> */
.L_x_14718:


//--------------------- .text._Z25selective_scan_bwd_kernelI32Selective_Scan_bwd_kernel_traitsILi32ELi16ELb1ELb1ELb1ELb1ELb1EN3c104HalfENS1_7complexIfEEEEv12SSMParamsBwd --------------------------
	.section	.text._Z25selective_scan_bwd_kernelI32Selective_Scan_bwd_kernel_traitsILi32ELi16ELb1ELb1ELb1ELb1ELb1EN3c104HalfENS1_7complexIfEEEEv12SSMParamsBwd,"ax",@progbits
	.sectioninfo	@"SHI_REGISTERS=254"
	.align	128
        .global         _Z25selective_scan_bwd_kernelI32Selective_Scan_bwd_kernel_traitsILi32ELi16ELb1ELb1ELb1ELb1ELb1EN3c104HalfENS1_7complexIfEEEEv12SSMParamsBwd
        .type           _Z25selective_scan_bwd_kernelI32Selective_Scan_bwd_kernel_traitsILi32ELi16ELb1ELb1ELb1ELb1ELb1EN3c104HalfENS1_7complexIfEEEEv12SSMParamsBwd,@function
        .size           _Z25selective_scan_bwd_kernelI32Selective_Scan_bwd_kernel_traitsILi32ELi16ELb1ELb1ELb1ELb1ELb1EN3c104HalfENS1_7complexIfEEEEv12SSMParamsBwd,(.L_x_14719 - _Z25selective_scan_bwd_kernelI32Selective_Scan_bwd_kernel_traitsILi32ELi16ELb1ELb1ELb1ELb1ELb1EN3c104HalfENS1_7complexIfEEEEv12SSMParamsBwd)
        .other          _Z25selective_scan_bwd_kernelI32Selective_Scan_bwd_kernel_traitsILi32ELi16ELb1ELb1ELb1ELb1ELb1EN3c104HalfENS1_7complexIfEEEEv12SSMParamsBwd,@"STO_CUDA_ENTRY STV_DEFAULT"
_Z25selective_scan_bwd_kernelI32Selective_Scan_bwd_kernel_traitsILi32ELi16ELb1ELb1ELb1ELb1ELb1EN3c104HalfENS1_7complexIfEEEEv12SSMParamsBwd:
.text._Z25selective_scan_bwd_kernelI32Selective_Scan_bwd_kernel_traitsILi32ELi16ELb1ELb1ELb1ELb1ELb1EN3c104HalfENS1_7complexIfEEEEv12SSMParamsBwd:
        /* <DEDUP_REMOVED lines=182> */
.L_x_11061:
        /* <DEDUP_REMOVED lines=90> */
.L_x_10949:
[----:B----4-:R-:W-:Y:S05]  /*1100*/  BSYNC B0 ;  /* 0x0000000000007941 */ /* 0x010fea0003800000 */
.L_x_10948:
        /* <DEDUP_REMOVED lines=36> */
.L_x_10951:
[----:B------:R-:W-:Y:S05]  /*1350*/  BSYNC B0 ;  /* 0x0000000000007941 */ /* 0x000fea0003800000 */
.L_x_10950:
        /* <DEDUP_REMOVED lines=36> */
.L_x_10953:
[----:B------:R-:W-:Y:S05]  /*15a0*/  BSYNC B0 ;  /* 0x0000000000007941 */ /* 0x000fea0003800000 */
.L_x_10952:
        /* <DEDUP_REMOVED lines=36> */
.L_x_10955:
[----:B------:R-:W-:Y:S05]  /*17f0*/  BSYNC B0 ;  /* 0x0000000000007941 */ /* 0x000fea0003800000 */
.L_x_10954:
        /* <DEDUP_REMOVED lines=36> */
.L_x_10957:
[----:B------:R-:W-:Y:S05]  /*1a40*/  BSYNC B0 ;  /* 0x0000000000007941 */ /* 0x000fea0003800000 */
.L_x_10956:
        /* <DEDUP_REMOVED lines=36> */
.L_x_10959:
[----:B------:R-:W-:Y:S05]  /*1c90*/  BSYNC B0 ;  /* 0x0000000000007941 */ /* 0x000fea0003800000 */
.L_x_10958:
        /* <DEDUP_REMOVED lines=36> */
.L_x_10961:
[----:B------:R-:W-:Y:S05]  /*1ee0*/  BSYNC B0 ;  /* 0x0000000000007941 */ /* 0x000fea0003800000 */
.L_x_10960:
        /* <DEDUP_REMOVED lines=36> */
.L_x_10963:
[----:B------:R-:W-:Y:S05]  /*2130*/  BSYNC B0 ;  /* 0x0000000000007941 */ /* 0x000fea0003800000 */
.L_x_10962:
        /* <DEDUP_REMOVED lines=36> */
.L_x_10965:
[----:B------:R-:W-:Y:S05]  /*2380*/  BSYNC B0 ;  /* 0x0000000000007941 */ /* 0x000fea0003800000 */
.L_x_10964:
        /* <DEDUP_REMOVED lines=34> */
.L_x_10967:
[----:B------:R-:W-:Y:S05]  /*25b0*/  BSYNC B0 ;  /* 0x0000000000007941 */ /* 0x000fea0003800000 */
.L_x_10966:
        /* <DEDUP_REMOVED lines=33> */
.L_x_10969:
[----:B------:R-:W-:Y:S05]  /*27d0*/  BSYNC B0 ;  /* 0x0000000000007941 */ /* 0x000fea0003800000 */
.L_x_10968:
        /* <DEDUP_REMOVED lines=33> */
.L_x_10971:
[----:B------:R-:W-:Y:S05]  /*29f0*/  BSYNC B0 ;  /* 0x0000000000007941 */ /* 0x000fea0003800000 */
.L_x_10970:
        /* <DEDUP_REMOVED lines=33> */
.L_x_10973:
[----:B------:R-:W-:Y:S05]  /*2c10*/  BSYNC B0 ;  /* 0x0000000000007941 */ /* 0x000fea0003800000 */
.L_x_10972:
        /* <DEDUP_REMOVED lines=33> */
.L_x_10975:
[----:B------:R-:W-:Y:S05]  /*2e30*/  BSYNC B0 ;  /* 0x0000000000007941 */ /* 0x000fea0003800000 */
.L_x_10974:
        /* <DEDUP_REMOVED lines=33> */
.L_x_10977:
[----:B------:R-:W-:Y:S05]  /*3050*/  BSYNC B0 ;  /* 0x0000000000007941 */ /* 0x000fea0003800000 */
.L_x_10976:
        /* <DEDUP_REMOVED lines=33> */
.L_x_10979:
[----:B------:R-:W-:Y:S05]  /*3270*/  BSYNC B0 ;  /* 0x0000000000007941 */ /* 0x000fea0003800000 */
.L_x_10978:
[----:B------:R-:W-:Y:S01]  /*3280*/  ULEA UR34, UR24, 0xfffffe00, 0x9 ;  /* 0xfffffe0018227891 */ /* 0x000fe2000f8e483f */
[----:B------:R-:W0:Y:S01]  /*3290*/  LDS.128 R20, [R105] ;  /* 0x0000000069147984 */ /* 0x000e220000000c00 */
[----:B------:R-:W-:Y:S02]  /*32a0*/  ULDC.64 UR36, c[0x0][0x1f0] ;  /* 0x00007c0000247ab9 */ /* 0x000fe40000000a00 */
[----:B------:R-:W-:Y:S01]  /*32b0*/  UIMAD UR7, UR13, UR36, URZ ;  /* 0x000000240d0772a4 */ /* 0x000fe2000f8e023f */
[----:B---3--:R-:W2:Y:S01]  /*32c0*/  LDS.128 R8, [R105+0x10] ;  /* 0x0000100069087984 */ /* 0x008ea20000000c00 */
        /* <DEDUP_REMOVED lines=19> */
[----:B------:R3:W4:Y:S04]  /*3400*/  LDG.E.128 R24, [R2.64] ;  /* 0x0000001a02187981 */ /* 0x000728000c1e1d00 */
[----:B------:R3:W5:Y:S01]  /*3410*/  LDG.E.128 R28, [R2.64+0x200] ;  /* 0x0002001a021c7981 */ /* 0x000762000c1e1d00 */
        /* <DEDUP_REMOVED lines=11> */
[----:B0-----:R-:W-:Y:S01]  /*34d0*/  HADD2.F32 R39, -RZ, R20.H0_H0 ;  /* 0x20000014ff277230 */ /* 0x001fe20000004100 */
[----:B------:R-:W-:Y:S02]  /*34e0*/  ULDC.64 UR36, c[0x0][0x2e8] ;  /* 0x0000ba0000247ab9 */ /* 0x000fe40000000a00 */
[----:B------:R-:W-:Y:S01]  /*34f0*/  MOV R3, UR8 ;  /* 0x0000000800037c02 */ /* 0x000fe20008000f00 */
[----:B----4-:R-:W-:Y:S04]  /*3500*/  STS.128 [R108.X16], R24 ;  /* 0x000000186c007388 */ /* 0x010fe8000000cc00 */
[----:B------:R-:W-:Y:S01]  /*3510*/  IMAD.WIDE R2, R106, 0x10, R2 ;  /* 0x000000106a027825 */ /* 0x000fe200078e0202 */
[----:B-----5:R0:W-:Y:S01]  /*3520*/  STS.128 [R108.X16+0x200], R28 ;  /* 0x0002001c6c007388 */ /* 0x0201e2000000cc00 */
[----:B------:R-:W-:-:S06]  /*3530*/  NOP ;  /* 0x0000000000007918 */ /* 0x000fcc0000000000 */
[----:B------:R-:W3:Y:S01]  /*3540*/  LDS.128 R32, [R105] ;  /* 0x0000000069207984 */ /* 0x000ee20000000c00 */
[----:B------:R-:W-:Y:S02]  /*3550*/  HADD2.F32 R41, -RZ, R20.H1_H1 ;  /* 0x30000014ff297230 */ /* 0x000fe40000004100 */
[--C-:B------:R-:W-:Y:S01]  /*3560*/  HADD2.F32 R40, -RZ, R21.reuse.H0_H0 ;  /* 0x20000015ff287230 */ /* 0x100fe20000004100 */
[----:B------:R-:W4:Y:S01]  /*3570*/  LDS.128 R4, [R105+0x10] ;  /* 0x0000100069047984 */ /* 0x000f220000000c00 */
[----:B------:R-:W-:Y:S02]  /*3580*/  HADD2.F32 R43, -RZ, R21.H1_H1 ;  /* 0x30000015ff2b7230 */ /* 0x000fe40000004100 */
[--C-:B------:R-:W-:Y:S01]  /*3590*/  HADD2.F32 R45, -RZ, R22.reuse.H0_H0 ;  /* 0x20000016ff2d7230 */ /* 0x100fe20000004100 */
[----:B------:R-:W-:Y:S01]  /*35a0*/  BAR.SYNC.DEFER_BLOCKING 0x0 ;  /* 0x0000000000007b1d */ /* 0x000fe20000010000 */
[----:B------:R-:W-:Y:S02]  /*35b0*/  HADD2.F32 R42, -RZ, R22.H1_H1 ;  /* 0x30000016ff2a7230 */ /* 0x000fe40000004100 */
[----:B------:R-:W-:-:S02]  /*35c0*/  HADD2.F32 R44, -RZ, R23.H0_H0 ;  /* 0x20000017ff2c7230 */ /* 0x000fc40000004100 */
[----:B--2---:R-:W-:Y:S02]  /*35d0*/  HADD2.F32 R46, -RZ, R8.H0_H0 ;  /* 0x20000008ff2e7230 */ /* 0x004fe40000004100 */
[----:B------:R-:W-:Y:S02]  /*35e0*/  HADD2.F32 R81, -RZ, R62.H1_H1 ;  /* 0x3000003eff517230 */ /* 0x000fe40000004100 */
[----:B------:R-:W-:Y:S01]  /*35f0*/  HADD2.F32 R47, -RZ, R23.H1_H1 ;  /* 0x30000017ff2f7230 */ /* 0x000fe20000004100 */
[----:B------:R-:W-:Y:S02]  /*3600*/  UIMAD UR7, UR13, UR36, URZ ;  /* 0x000000240d0772a4 */ /* 0x000fe4000f8e023f */
[----:B------:R-:W-:Y:S01]  /*3610*/  ULDC.64 UR8, c[0x0][0x2f0] ;  /* 0x0000bc0000087ab9 */ /* 0x000fe20000000a00 */
[----:B------:R2:W5:Y:S04]  /*3620*/  LDG.E.128 R12, [R2.64] ;  /* 0x0000001a020c7981 */ /* 0x000568000c1e1d00 */
[----:B------:R2:W5:Y:S01]  /*3630*/  LDG.E.128 R16, [R2.64+0x200] ;  /* 0x0002001a02107981 */ /* 0x000562000c1e1d00 */
[----:B0-----:R-:W-:Y:S01]  /*3640*/  HADD2.F32 R31, -RZ, R9.H1_H1 ;  /* 0x30000009ff1f7230 */ /* 0x001fe20000004100 */
[----:B------:R-:W-:Y:S01]  /*3650*/  UIMAD UR7, UR12, UR37, UR7 ;  /* 0x000000250c0772a4 */ /* 0x000fe2000f8e0207 */
[----:B------:R-:W-:Y:S01]  /*3660*/  HADD2.F32 R23, -RZ, R11.H0_H0 ;  /* 0x2000000bff177230 */ /* 0x000fe20000004100 */
[----:B------:R-:W-:Y:S01]  /*3670*/  UIMAD.WIDE.U32 UR36, UR12, UR36, UR34 ;  /* 0x000000240c2472a5 */ /* 0x000fe2000f8e0022 */
[--C-:B---3--:R-:W-:Y:S01]  /*3680*/  HADD2.F32 R36, -RZ, R32.reuse.H0_H0 ;  /* 0x20000020ff247230 */ /* 0x108fe20000004100 */
[----:B------:R-:W-:Y:S01]  /*3690*/  ISETP.NE.U32.AND P0, PT, RZ, c[0x0][0x270], PT ;  /* 0x00009c00ff007a0c */ /* 0x000fe20003f05070 */
[----:B------:R-:W-:Y:S01]  /*36a0*/  HADD2.F32 R37, -RZ, R32.H1_H1 ;  /* 0x30000020ff257230 */ /* 0x000fe20000004100 */
[----:B------:R-:W-:Y:S01]  /*36b0*/  UIADD3 UR37, UR37, UR7, URZ ;  /* 0x0000000725257290 */ /* 0x000fe2000fffe03f */
[--C-:B------:R-:W-:Y:S01]  /*36c0*/  HADD2.F32 R38, -RZ, R33.reuse.H0_H0 ;  /* 0x20000021ff267230 */ /* 0x100fe20000004100 */
[----:B------:R-:W-:Y:S01]  /*36d0*/  FMUL.FTZ R0, R36, -1.4426950216293334961 ;  /* 0xbfb8aa3b24007820 */ /* 0x000fe20000410000 */
[--C-:B------:R-:W-:Y:S01]  /*36e0*/  HADD2.F32 R68, -RZ, R34.reuse.H0_H0 ;  /* 0x20000022ff447230 */ /* 0x100fe20000004100 */
[----:B------:R-:W-:Y:S01]  /*36f0*/  FMUL.FTZ R24, R37, -1.4426950216293334961 ;  /* 0xbfb8aa3b25187820 */ /* 0x000fe20000410000 */
[----:B------:R-:W-:Y:S01]  /*3700*/  HADD2.F32 R48, -RZ, R33.H1_H1 ;  /* 0x30000021ff307230 */ /* 0x000fe20000004100 */
[----:B------:R-:W-:Y:S01]  /*3710*/  FMUL.FTZ R25, R38, -1.4426950216293334961 ;  /* 0xbfb8aa3b26197820 */ /* 0x000fe20000410000 */
[----:B------:R-:W-:Y:S01]  /*3720*/  HADD2.F32 R69, -RZ, R34.H1_H1 ;  /* 0x30000022ff457230 */ /* 0x000fe20000004100 */
[----:B------:R-:W0:Y:S01]  /*3730*/  MUFU.EX2 R0, R0 ;  /* 0x0000000000007308 */ /* 0x000e220000000800 */
[----:B--2---:R-:W-:Y:S01]  /*3740*/  FMUL.FTZ R3, R68, -1.4426950216293334961 ;  /* 0xbfb8aa3b44037820 */ /* 0x004fe20000410000 */
[--C-:B------:R-:W-:Y:S01]  /*3750*/  HADD2.F32 R76, -RZ, R35.reuse.H1_H1 ;  /* 0x30000023ff4c7230 */ /* 0x100fe20000004100 */
[----:B------:R-:W-:Y:S01]  /*3760*/  FMUL.FTZ R2, R48, -1.4426950216293334961 ;  /* 0xbfb8aa3b30027820 */ /* 0x000fe20000410000 */
[----:B------:R-:W-:Y:S01]  /*3770*/  HADD2.F32 R72, -RZ, R35.H0_H0 ;  /* 0x20000023ff487230 */ /* 0x000fe20000004100 */
[----:B------:R-:W-:Y:S01]  /*3780*/  FMUL.FTZ R28, R69, -1.4426950216293334961 ;  /* 0xbfb8aa3b451c7820 */ /* 0x000fe20000410000 */
[--C-:B----4-:R-:W-:Y:S01]  /*3790*/  HADD2.F32 R86, -RZ, R4.reuse.H1_H1 ;  /* 0x30000004ff567230 */ /* 0x110fe20000004100 */
[----:B------:R-:W-:Y:S01]  /*37a0*/  UIMAD UR7, UR11, UR8, URZ ;  /* 0x000000080b0772a4 */ /* 0x000fe2000f8e023f */
[----:B------:R-:W2:Y:S01]  /*37b0*/  MUFU.EX2 R24, R24 ;  /* 0x0000001800187308 */ /* 0x000ea20000000800 */
[----:B------:R-:W-:Y:S01]  /*37c0*/  FMUL.FTZ R29, R72, -1.4426950216293334961 ;  /* 0xbfb8aa3b481d7820 */ /* 0x000fe20000410000 */
[----:B------:R-:W-:Y:S01]  /*37d0*/  HADD2.F32 R78, -RZ, R4.H0_H0 ;  /* 0x20000004ff4e7230 */ /* 0x000fe20000004100 */
[----:B------:R-:W-:Y:S01]  /*37e0*/  FMUL.FTZ R4, R86, -1.4426950216293334961 ;  /* 0xbfb8aa3b56047820 */ /* 0x000fe20000410000 */
[----:B------:R-:W-:Y:S01]  /*37f0*/  HADD2.F32 R92, -RZ, R5.H0_H0 ;  /* 0x20000005ff5c7230 */ /* 0x000fe20000004100 */
[----:B------:R-:W-:Y:S01]  /*3800*/  UIMAD UR7, UR10, UR9, UR7 ;  /* 0x000000090a0772a4 */ /* 0x000fe2000f8e0207 */
[----:B------:R-:W-:Y:S01]  /*3810*/  HADD2.F32 R32, -RZ, R9.H0_H0 ;  /* 0x20000009ff207230 */ /* 0x000fe20000004100 */
[----:B------:R-:W-:Y:S01]  /*3820*/  FMUL.FTZ R30, R78, -1.4426950216293334961 ;  /* 0xbfb8aa3b4e1e7820 */ /* 0x000fe20000410000 */
[----:B------:R-:W3:Y:S01]  /*3830*/  MUFU.EX2 R25, R25 ;  /* 0x0000001900197308 */ /* 0x000ee20000000800 */
[----:B0-----:R-:W-:Y:S01]  /*3840*/  FADD.FTZ R0, R0, 1 ;  /* 0x3f80000000007421 */ /* 0x001fe20000010000 */
[----:B------:R-:W-:Y:S01]  /*3850*/  HADD2.F32 R9, -RZ, R62.H0_H0 ;  /* 0x2000003eff097230 */ /* 0x000fe20000004100 */
[----:B------:R-:W-:Y:S01]  /*3860*/  UIMAD.WIDE.U32 UR8, UR10, UR8, UR36 ;  /* 0x000000080a0872a5 */ /* 0x000fe2000f8e0024 */
[----:B------:R-:W-:Y:S01]  /*3870*/  HADD2.F32 R34, -RZ, R8.H1_H1 ;  /* 0x30000008ff227230 */ /* 0x000fe20000004100 */
[----:B------:R-:W-:Y:S01]  /*3880*/  ISETP.NE.AND.EX P0, PT, RZ, c[0x0][0x274], PT, P0 ;  /* 0x00009d00ff007a0c */ /* 0x000fe20003f05300 */
[----:B------:R-:W-:Y:S01]  /*3890*/  HADD2.F32 R99, -RZ, R6.H1_H1 ;  /* 0x30000006ff637230 */ /* 0x000fe20000004100 */
[----:B------:R-:W-:Y:S01]  /*38a0*/  ULDC.64 UR36, c[0x0][0x338] ;  /* 0x0000ce0000247ab9 */ /* 0x000fe20000000a00 */
[----:B------:R2:W0:Y:S01]  /*38b0*/  MUFU.EX2 R27, R3 ;  /* 0x00000003001b7308 */ /* 0x0004220000000800 */
[----:B------:R-:W-:-:S02]  /*38c0*/  UIADD3 UR9, UR9, UR7, URZ ;  /* 0x0000000709097290 */ /* 0x000fc4000fffe03f */
[----:B------:R-:W-:-:S04]  /*38d0*/  ULEA UR7, UP0, UR8, UR36, 0x1 ;  /* 0x0000002408077291 */ /* 0x000fc8000f80083f */
[----:B------:R-:W-:Y:S01]  /*38e0*/  ULEA.HI.X UR8, UR8, UR37, UR9, 0x1, UP0 ;  /* 0x0000002508087291 */ /* 0x000fe200080f0c09 */
[----:B------:R-:W4:Y:S01]  /*38f0*/  MUFU.RCP R71, R0 ;  /* 0x0000000000477308 */ /* 0x000f220000001000 */
[----:B--2---:R-:W-:Y:S02]  /*3900*/  FADD.FTZ R3, R24, 1 ;  /* 0x3f80000018037421 */ /* 0x004fe40000010000 */
[----:B---3--:R-:W-:-:S05]  /*3910*/  FADD.FTZ R25, R25, 1 ;  /* 0x3f80000019197421 */ /* 0x008fca0000010000 */
[----:B------:R2:W3:Y:S01]  /*3920*/  MUFU.RCP R70, R3 ;  /* 0x0000000300467308 */ /* 0x0004e20000001000 */
[----:B0-----:R-:W-:-:S07]  /*3930*/  FADD.FTZ R27, R27, 1 ;  /* 0x3f8000001b1b7421 */ /* 0x001fce0000010000 */
[----:B------:R0:W1:Y:S01]  /*3940*/  MUFU.EX2 R26, R2 ;  /* 0x00000002001a7308 */ /* 0x0000620000000800 */
[----:B----4-:R-:W-:Y:S01]  /*3950*/  FMUL.FTZ R24, R36, R71 ;  /* 0x0000004724187220 */ /* 0x010fe20000410000 */
[----:B--2---:R-:W-:-:S06]  /*3960*/  HADD2.F32 R3, -RZ, R60.H1_H1 ;  /* 0x3000003cff037230 */ /* 0x004fcc0000004100 */
[----:B------:R2:W4:Y:S01]  /*3970*/  MUFU.RCP R75, R25 ;  /* 0x00000019004b7308 */ /* 0x0005220000001000 */
[----:B0-----:R-:W-:Y:S02]  /*3980*/  FMUL.FTZ R2, R76, -1.4426950216293334961 ;  /* 0xbfb8aa3b4c027820 */ /* 0x001fe40000410000 */
[----:B---3--:R-:W-:-:S04]  /*3990*/  FMUL.FTZ R20, R37, R70 ;  /* 0x0000004625147220 */ /* 0x008fc80000410000 */
[----:B------:R-:W-:Y:S01]  /*39a0*/  FMUL.FTZ R0, R41, R20 ;  /* 0x0000001429007220 */ /* 0x000fe20000410000 */
[----:B------:R0:W3:Y:S01]  /*39b0*/  MUFU.EX2 R33, R28 ;  /* 0x0000001c00217308 */ /* 0x0000e20000000800 */
[----:B-1----:R-:W-:Y:S02]  /*39c0*/  FADD.FTZ R26, R26, 1 ;  /* 0x3f8000001a1a7421 */ /* 0x002fe40000010000 */
[----:B--2---:R-:W-:-:S05]  /*39d0*/  FMUL.FTZ R25, R92, -1.4426950216293334961 ;  /* 0xbfb8aa3b5c197820 */ /* 0x004fca0000410000 */
[----:B------:R1:W-:Y:S01]  /*39e0*/  MUFU.EX2 R58, R2 ;  /* 0x00000002003a7308 */ /* 0x0003e20000000800 */
[----:B0-----:R-:W-:Y:S01]  /*39f0*/  HADD2.F32 R28, -RZ, R60.H0_H0 ;  /* 0x2000003cff1c7230 */ /* 0x001fe20000004100 */
[----:B----4-:R-:W-:-:S06]  /*3a00*/  FMUL.FTZ R21, R38, R75 ;  /* 0x0000004b26157220 */ /* 0x010fcc0000410000 */
[----:B------:R-:W0:Y:S01]  /*3a10*/  MUFU.RCP R77, R26 ;  /* 0x0000001a004d7308 */ /* 0x000e220000001000 */
[----:B-1----:R-:W-:Y:S02]  /*3a20*/  FMUL.FTZ R2, R39, R24 ;  /* 0x0000001827027220 */ /* 0x002fe40000410000 */
[----:B---3--:R-:W-:Y:S02]  /*3a30*/  FADD.FTZ R33, R33, 1 ;  /* 0x3f80000021217421 */ /* 0x008fe40000010000 */
[----:B------:R-:W-:-:S03]  /*3a40*/  FFMA.FTZ R111, R2, R28, R111 ;  /* 0x0000001c026f7223 */ /* 0x000fc6000001006f */
[----:B------:R1:W-:Y:S01]  /*3a50*/  MUFU.EX2 R35, R29 ;  /* 0x0000001d00237308 */ /* 0x0003e20000000800 */
[----:B------:R-:W-:Y:S01]  /*3a60*/  FFMA.FTZ R28, R0, R3, R111 ;  /* 0x00000003001c7223 */ /* 0x000fe2000001006f */
[----:B------:R-:W-:Y:S01]  /*3a70*/  HADD2.F32 R111, -RZ, R7.H0_H0 ;  /* 0x20000007ff6f7230 */ /* 0x000fe20000004100 */
[----:B------:R-:W-:-:S05]  /*3a80*/  FMUL.FTZ R3, R40, R21 ;  /* 0x0000001528037220 */ /* 0x000fca0000410000 */
[----:B------:R2:W-:Y:S01]  /*3a90*/  MUFU.EX2 R80, R4 ;  /* 0x0000000400507308 */ /* 0x0005e20000000800 */
[----:B-1----:R-:W-:Y:S01]  /*3aa0*/  HADD2.F32 R29, -RZ, R61.H0_H0 ;  /* 0x2000003dff1d7230 */ /* 0x002fe20000004100 */
[----:B0-----:R-:W-:-:S04]  /*3ab0*/  FMUL.FTZ R22, R48, R77 ;  /* 0x0000004d30167220 */ /* 0x001fc80000410000 */
[----:B------:R-:W-:Y:S01]  /*3ac0*/  FFMA.FTZ R57, R3, R29, R28 ;  /* 0x0000001d03397223 */ /* 0x000fe2000001001c */
[----:B------:R-:W-:Y:S01]  /*3ad0*/  HADD2.F32 R28, -RZ, R5.H1_H1 ;  /* 0x30000005ff1c7230 */ /* 0x000fe20000004100 */
[----:B------:R0:W1:Y:S01]  /*3ae0*/  MUFU.RCP R79, R27 ;  /* 0x0000001b004f7308 */ /* 0x0000620000001000 */
[----:B------:R-:W-:Y:S01]  /*3af0*/  HADD2.F32 R5, -RZ, R61.H1_H1 ;  /* 0x3000003dff057230 */ /* 0x000fe20000004100 */
[----:B------:R-:W-:Y:S01]  /*3b00*/  FMUL.FTZ R56, R43, R22 ;  /* 0x000000162b387220 */ /* 0x000fe20000410000 */
[----:B------:R-:W-:Y:S01]  /*3b10*/  HADD2.F32 R29, -RZ, R6.H0_H0 ;  /* 0x20000006ff1d7230 */ /* 0x000fe20000004100 */
[----:B--2---:R-:W-:Y:S02]  /*3b20*/  FMUL.FTZ R4, R28, -1.4426950216293334961 ;  /* 0xbfb8aa3b1c047820 */ /* 0x004fe40000410000 */
[----:B------:R-:W-:Y:S02]  /*3b30*/  FMUL.FTZ R6, R99, -1.4426950216293334961 ;  /* 0xbfb8aa3b63067820 */ /* 0x000fe40000410000 */
[----:B------:R2:W-:Y:S01]  /*3b40*/  MUFU.EX2 R96, R4 ;  /* 0x0000000400607308 */ /* 0x0005e20000000800 */
[----:B0-----:R-:W-:Y:S01]  /*3b50*/  HADD2.F32 R27, -RZ, R10.H1_H1 ;  /* 0x3000000aff1b7230 */ /* 0x001fe20000004100 */
[----:B------:R-:W-:-:S06]  /*3b60*/  FMUL.FTZ R8, R29, -1.4426950216293334961 ;  /* 0xbfb8aa3b1d087820 */ /* 0x000fcc0000410000 */
[----:B------:R0:W-:Y:S01]  /*3b70*/  MUFU.EX2 R59, R30 ;  /* 0x0000001e003b7308 */ /* 0x0001e20000000800 */
[----:B--2---:R-:W-:Y:S02]  /*3b80*/  FADD.FTZ R4, -R70, 1 ;  /* 0x3f80000046047421 */ /* 0x004fe40000010100 */
[----:B-1----:R-:W-:Y:S02]  /*3b90*/  FMUL.FTZ R26, R68, R79 ;  /* 0x0000004f441a7220 */ /* 0x002fe40000410000 */
[----:B------:R-:W-:Y:S02]  /*3ba0*/  FFMA.FTZ R74, R37, R4, 1 ;  /* 0x3f800000254a7423 */ /* 0x000fe40000010004 */
[----:B------:R-:W-:Y:S01]  /*3bb0*/  FADD.FTZ R4, R35, 1 ;  /* 0x3f80000023047421 */ /* 0x000fe20000010000 */
[----:B------:R-:W1:Y:S01]  /*3bc0*/  MUFU.RCP R82, R33 ;  /* 0x0000002100527308 */ /* 0x000e620000001000 */
[----:B0-----:R-:W-:Y:S01]  /*3bd0*/  HADD2.F32 R30, -RZ, R10.H0_H0 ;  /* 0x2000000aff1e7230 */ /* 0x001fe20000004100 */
[----:B------:R-:W-:-:S02]  /*3be0*/  FFMA.FTZ R10, R56, R5, R57 ;  /* 0x00000005380a7223 */ /* 0x000fc40000010039 */
[----:B------:R-:W-:Y:S02]  /*3bf0*/  FADD.FTZ R5, -R71, 1 ;  /* 0x3f80000047057421 */ /* 0x000fe40000010100 */
[----:B------:R-:W-:Y:S02]  /*3c00*/  FADD.FTZ R35, -R77, 1 ;  /* 0x3f8000004d237421 */ /* 0x000fe40000010100 */
[----:B------:R0:W-:Y:S01]  /*3c10*/  MUFU.RCP R83, R4 ;  /* 0x0000000400537308 */ /* 0x0001e20000001000 */
[----:B------:R-:W-:Y:S02]  /*3c20*/  FFMA.FTZ R73, R36, R5, 1 ;  /* 0x3f80000024497423 */ /* 0x000fe40000010005 */
[----:B------:R-:W-:Y:S02]  /*3c30*/  FADD.FTZ R36, R58, 1 ;  /* 0x3f8000003a247421 */ /* 0x000fe40000010000 */
[----:B------:R-:W-:Y:S02]  /*3c40*/  FMUL.FTZ R57, R45, R26 ;  /* 0x0000001a2d397220 */ /* 0x000fe40000410000 */
[----:B------:R-:W-:Y:S01]  /*3c50*/  FADD.FTZ R5, -R75, 1 ;  /* 0x3f8000004b057421 */ /* 0x000fe20000010100 */
[----:B------:R-:W2:Y:S01]  /*3c60*/  MUFU.RCP R85, R36 ;  /* 0x0000002400557308 */ /* 0x000ea20000001000 */
[----:B-1----:R-:W-:-:S02]  /*3c70*/  FMUL.FTZ R33, R69, R82 ;  /* 0x0000005245217220 */ /* 0x002fc40000410000 */
[----:B------:R-:W-:Y:S02]  /*3c80*/  FFMA.FTZ R37, R57, R9, R10 ;  /* 0x0000000939257223 */ /* 0x000fe4000001000a */
[----:B------:R-:W-:Y:S02]  /*3c90*/  FMUL.FTZ R58, R42, R33 ;  /* 0x000000212a3a7220 */ /* 0x000fe40000410000 */
[----:B------:R-:W-:Y:S01]  /*3ca0*/  FADD.FTZ R96, R96, 1 ;  /* 0x3f80000060607421 */ /* 0x000fe20000010000 */
[----:B------:R1:W3:Y:S01]  /*3cb0*/  MUFU.EX2 R94, R25 ;  /* 0x00000019005e7308 */ /* 0x0002e20000000800 */
[----:B0-----:R-:W-:-:S07]  /*3cc0*/  FFMA.FTZ R4, R58, R81, R37 ;  /* 0x000000513a047223 */ /* 0x001fce0000010025 */
[----:B------:R-:W0:Y:S01]  /*3cd0*/  MUFU.EX2 R98, R8 ;  /* 0x0000000800627308 */ /* 0x000e220000000800 */
[----:B-1----:R-:W-:Y:S01]  /*3ce0*/  HADD2.F32 R25, -RZ, R11.H1_H1 ;  /* 0x3000000bff197230 */ /* 0x002fe20000004100 */
[----:B--2---:R-:W-:Y:S02]  /*3cf0*/  FMUL.FTZ R36, R76, R85 ;  /* 0x000000554c247220 */ /* 0x004fe40000410000 */
[----:B---3--:R-:W-:Y:S02]  /*3d00*/  FADD.FTZ R94, R94, 1 ;  /* 0x3f8000005e5e7421 */ /* 0x008fe40000010000 */
[----:B0-----:R-:W-:-:S06]  /*3d10*/  FADD.FTZ R98, R98, 1 ;  /* 0x3f80000062627421 */ /* 0x001fcc0000010000 */
[----:B------:R-:W-:Y:S01]  /*3d20*/  MUFU.RCP R98, R98 ;  /* 0x0000006200627308 */ /* 0x000fe20000001000 */
[----:B-----5:R0:W-:Y:S04]  /*3d30*/  STS.128 [R108.X16], R12 ;  /* 0x0000000c6c007388 */ /* 0x0201e8000000cc00 */
[----:B------:R1:W-:Y:S01]  /*3d40*/  STS.128 [R108.X16+0x200], R16 ;  /* 0x000200106c007388 */ /* 0x0003e2000000cc00 */
[----:B------:R-:W-:-:S06]  /*3d50*/  NOP ;  /* 0x0000000000007918 */ /* 0x000fcc0000000000 */
[----:B------:R-:W2:Y:S01]  /*3d60*/  LDS.128 R8, [R105] ;  /* 0x0000000069087984 */ /* 0x000ea20000000c00 */
[----:B0-----:R-:W-:Y:S01]  /*3d70*/  FADD.FTZ R12, R59, 1 ;  /* 0x3f8000003b0c7421 */ /* 0x001fe20000010000 */
[----:B------:R-:W-:Y:S01]  /*3d80*/  HADD2.F32 R14, -RZ, R63.H0_H0 ;  /* 0x2000003fff0e7230 */ /* 0x000fe20000004100 */
[----:B------:R-:W-:Y:S02]  /*3d90*/  FFMA.FTZ R15, R48, R35, 1 ;  /* 0x3f800000300f7423 */ /* 0x000fe40000010023 */
[----:B------:R-:W0:Y:S01]  /*3da0*/  MUFU.RCP R93, R12 ;  /* 0x0000000c005d7308 */ /* 0x000e220000001000 */
[----:B------:R-:W-:Y:S02]  /*3db0*/  FMUL.FTZ R35, R72, R83 ;  /* 0x0000005348237220 */ /* 0x000fe40000410000 */
[----:B------:R-:W-:Y:S01]  /*3dc0*/  FFMA.FTZ R13, R38, R5, 1 ;  /* 0x3f800000260d7423 */ /* 0x000fe20000010005 */
[----:B------:R-:W-:Y:S01]  /*3dd0*/  HADD2.F32 R38, -RZ, R7.H1_H1 ;  /* 0x30000007ff267230 */ /* 0x000fe20000004100 */
[----:B------:R-:W-:Y:S01]  /*3de0*/  FMUL.FTZ R59, R44, R35 ;  /* 0x000000232c3b7220 */ /* 0x000fe20000410000 */
[----:B------:R-:W-:Y:S01]  /*3df0*/  HADD2.F32 R7, -RZ, R63.H1_H1 ;  /* 0x3000003fff077230 */ /* 0x000fe20000004100 */
[----:B------:R-:W-:Y:S01]  /*3e00*/  FADD.FTZ R5, -R79, 1 ;  /* 0x3f8000004f057421 */ /* 0x000fe20000010100 */
[----:B-1----:R1:W-:Y:S01]  /*3e10*/  MUFU.EX2 R18, R6 ;  /* 0x0000000600127308 */ /* 0x0023e20000000800 */
[----:B------:R-:W-:-:S02]  /*3e20*/  FFMA.FTZ R37, R59, R14, R4 ;  /* 0x0000000e3b257223 */ /* 0x000fc40000010004 */
[----:B------:R-:W-:Y:S02]  /*3e30*/  FFMA.FTZ R17, R68, R5, 1 ;  /* 0x3f80000044117423 */ /* 0x000fe40000010005 */
[----:B------:R-:W-:Y:S02]  /*3e40*/  FADD.FTZ R4, -R82, 1 ;  /* 0x3f80000052047421 */ /* 0x000fe40000010100 */
[----:B------:R-:W-:Y:S02]  /*3e50*/  FMUL.FTZ R68, R47, R36 ;  /* 0x000000242f447220 */ /* 0x000fe40000410000 */
[----:B------:R-:W-:Y:S01]  /*3e60*/  FADD.FTZ R5, -R83, 1 ;  /* 0x3f80000053057421 */ /* 0x000fe20000010100 */
[----:B-1----:R-:W-:Y:S01]  /*3e70*/  HADD2.F32 R6, -RZ, R64.H0_H0 ;  /* 0x20000040ff067230 */ /* 0x002fe20000004100 */
[----:B------:R-:W-:Y:S02]  /*3e80*/  FFMA.FTZ R14, R69, R4, 1 ;  /* 0x3f800000450e7423 */ /* 0x000fe40000010004 */
[----:B------:R-:W-:-:S02]  /*3e90*/  FFMA.FTZ R4, R68, R7, R37 ;  /* 0x0000000744047223 */ /* 0x000fc40000010025 */
[----:B0-----:R-:W-:Y:S02]  /*3ea0*/  FMUL.FTZ R37, R78, R93 ;  /* 0x0000005d4e257220 */ /* 0x001fe40000410000 */
[----:B------:R-:W-:Y:S02]  /*3eb0*/  FFMA.FTZ R19, R72, R5, 1 ;  /* 0x3f80000048137423 */ /* 0x000fe40000010005 */
[----:B------:R-:W-:Y:S02]  /*3ec0*/  FADD.FTZ R5, -R85, 1 ;  /* 0x3f80000055057421 */ /* 0x000fe40000010100 */
[----:B------:R-:W-:Y:S02]  /*3ed0*/  FADD.FTZ R7, -R93, 1 ;  /* 0x3f8000005d077421 */ /* 0x000fe40000010100 */
[----:B------:R-:W-:Y:S01]  /*3ee0*/  FMUL.FTZ R69, R46, R37 ;  /* 0x000000252e457220 */ /* 0x000fe20000410000 */
[----:B--2---:R-:W-:Y:S01]  /*3ef0*/  HADD2.F32 R84, -RZ, R11.H1_H1 ;  /* 0x3000000bff547230 */ /* 0x004fe20000004100 */
[----:B------:R-:W-:Y:S01]  /*3f00*/  FFMA.FTZ R87, R76, R5, 1 ;  /* 0x3f8000004c577423 */ /* 0x000fe20000010005 */
[--C-:B------:R-:W-:Y:S01]  /*3f10*/  HADD2.F32 R48, -RZ, R8.reuse.H0_H0 ;  /* 0x20000008ff307230 */ /* 0x100fe20000004100 */
[----:B------:R-:W-:Y:S01]  /*3f20*/  FFMA.FTZ R95, R78, R7, 1 ;  /* 0x3f8000004e5f7423 */ /* 0x000fe20000010007 */
[----:B------:R-:W-:Y:S01]  /*3f30*/  HADD2.F32 R72, -RZ, R8.H1_H1 ;  /* 0x30000008ff487230 */ /* 0x000fe20000004100 */
[----:B------:R-:W-:Y:S01]  /*3f40*/  FFMA.FTZ R115, R69, R6, R4 ;  /* 0x0000000645737223 */ /* 0x000fe20000010004 */
[--C-:B------:R-:W-:Y:S01]  /*3f50*/  HADD2.F32 R76, -RZ, R9.reuse.H0_H0 ;  /* 0x20000009ff4c7230 */ /* 0x100fe20000004100 */
[----:B------:R-:W0:Y:S01]  /*3f60*/  LDS.128 R4, [R105+0x10] ;  /* 0x0000100069047984 */ /* 0x000e220000000c00 */
[----:B------:R-:W-:Y:S01]  /*3f70*/  FMUL.FTZ R12, R111, -1.4426950216293334961 ;  /* 0xbfb8aa3b6f0c7820 */ /* 0x000fe20000410000 */
[----:B------:R-:W-:Y:S01]  /*3f80*/  HADD2.F32 R78, -RZ, R9.H1_H1 ;  /* 0x30000009ff4e7230 */ /* 0x000fe20000004100 */
[----:B------:R-:W-:Y:S01]  /*3f90*/  FMUL.FTZ R16, R38, -1.4426950216293334961 ;  /* 0xbfb8aa3b26107820 */ /* 0x000fe20000410000 */
[----:B------:R-:W-:Y:S01]  /*3fa0*/  HADD2.F32 R81, -RZ, R10.H1_H1 ;  /* 0x3000000aff517230 */ /* 0x000fe20000004100 */
[----:B------:R1:W2:Y:S01]  /*3fb0*/  MUFU.EX2 R112, R12 ;  /* 0x0000000c00707308 */ /* 0x0002a20000000800 */
[----:B------:R-:W-:Y:S01]  /*3fc0*/  FMUL.FTZ R8, R39, R48 ;  /* 0x0000003027087220 */ /* 0x000fe20000410000 */
[----:B------:R-:W-:Y:S01]  /*3fd0*/  HADD2.F32 R39, -RZ, R11.H0_H0 ;  /* 0x2000000bff277230 */ /* 0x000fe20000004100 */
[----:B------:R-:W-:-:S02]  /*3fe0*/  FMUL.FTZ R40, R40, R76 ;  /* 0x0000004c28287220 */ /* 0x000fc40000410000 */
[----:B------:R-:W-:Y:S02]  /*3ff0*/  FMUL.FTZ R8, R71, R8 ;  /* 0x0000000847087220 */ /* 0x000fe40000410000 */
[----:B------:R-:W-:Y:S01]  /*4000*/  FMUL.FTZ R44, R44, R39 ;  /* 0x000000272c2c7220 */ /* 0x000fe20000410000 */
[----:B------:R3:W4:Y:S01]  /*4010*/  MUFU.EX2 R113, R16 ;  /* 0x0000001000717308 */ /* 0x0007220000000800 */
[----:B-1----:R-:W-:Y:S01]  /*4020*/  FADD.FTZ R12, R80, 1 ;  /* 0x3f800000500c7421 */ /* 0x002fe20000010000 */
[----:B------:R-:W-:Y:S01]  /*4030*/  HADD2.F32 R80, -RZ, R10.H0_H0 ;  /* 0x2000000aff507230 */ /* 0x000fe20000004100 */
[----:B------:R-:W-:Y:S02]  /*4040*/  FMUL.FTZ R10, R43, R78 ;  /* 0x0000004e2b0a7220 */ /* 0x000fe40000410000 */
[----:B------:R-:W-:Y:S02]  /*4050*/  FMUL.FTZ R9, R42, R81 ;  /* 0x000000512a097220 */ /* 0x000fe40000410000 */
[----:B------:R-:W-:Y:S01]  /*4060*/  FMUL.FTZ R44, R83, R44 ;  /* 0x0000002c532c7220 */ /* 0x000fe20000410000 */
[----:B------:R1:W-:Y:S01]  /*4070*/  MUFU.RCP R97, R12 ;  /* 0x0000000c00617308 */ /* 0x0003e20000001000 */
[----:B---3--:R-:W-:-:S02]  /*4080*/  FMUL.FTZ R16, R47, R84 ;  /* 0x000000542f107220 */ /* 0x008fc40000410000 */
[----:B--2---:R-:W-:Y:S02]  /*4090*/  FADD.FTZ R112, R112, 1 ;  /* 0x3f80000070707421 */ /* 0x004fe40000010000 */
[----:B------:R-:W-:Y:S02]  /*40a0*/  FMUL.FTZ R40, R75, R40 ;  /* 0x000000284b287220 */ /* 0x000fe40000410000 */
[----:B------:R-:W-:Y:S01]  /*40b0*/  FMUL.FTZ R10, R77, R10 ;  /* 0x0000000a4d0a7220 */ /* 0x000fe20000410000 */
[----:B------:R-:W2:Y:S01]  /*40c0*/  MUFU.RCP R47, R96 ;  /* 0x00000060002f7308 */ /* 0x000ea20000001000 */
[----:B----4-:R-:W-:Y:S02]  /*40d0*/  FADD.FTZ R113, R113, 1 ;  /* 0x3f80000071717421 */ /* 0x010fe40000010000 */
[----:B------:R-:W-:Y:S02]  /*40e0*/  FMUL.FTZ R8, R8, R73 ;  /* 0x0000004908087220 */ /* 0x000fe40000410000 */
[----:B------:R-:W-:-:S02]  /*40f0*/  FADD.FTZ R18, R18, 1 ;  /* 0x3f80000012127421 */ /* 0x000fc40000010000 */
[----:B------:R-:W-:Y:S01]  /*4100*/  FMUL.FTZ R9, R82, R9 ;  /* 0x0000000952097220 */ /* 0x000fe20000410000 */
[----:B------:R-:W3:Y:S01]  /*4110*/  MUFU.RCP R11, R94 ;  /* 0x0000005e000b7308 */ /* 0x000ee20000001000 */
[----:B-1----:R-:W-:Y:S01]  /*4120*/  FMUL.FTZ R12, R45, R80 ;  /* 0x000000502d0c7220 */ /* 0x002fe20000410000 */
[--C-:B0-----:R-:W-:Y:S01]  /*4130*/  HADD2.F32 R42, -RZ, R4.reuse.H1_H1 ;  /* 0x30000004ff2a7230 */ /* 0x101fe20000004100 */
[----:B------:R-:W-:Y:S01]  /*4140*/  FMUL.FTZ R19, R44, R19 ;  /* 0x000000132c137220 */ /* 0x000fe20000410000 */
[--C-:B------:R-:W-:Y:S01]  /*4150*/  HADD2.F32 R73, -RZ, R5.reuse.H1_H1 ;  /* 0x30000005ff497230 */ /* 0x100fe20000004100 */
[----:B------:R-:W-:Y:S01]  /*4160*/  FMUL.FTZ R13, R40, R13 ;  /* 0x0000000d280d7220 */ /* 0x000fe20000410000 */
[----:B------:R-:W-:Y:S02]  /*4170*/  HADD2.F32 R44, -RZ, R5.H0_H0 ;  /* 0x20000005ff2c7230 */ /* 0x000fe40000004100 */
[----:B------:R-:W0:Y:S01]  /*4180*/  MUFU.RCP R112, R112 ;  /* 0x0000007000707308 */ /* 0x000e220000001000 */
[----:B------:R-:W-:Y:S01]  /*4190*/  FMUL.FTZ R10, R10, R15 ;  /* 0x0000000f0a0a7220 */ /* 0x000fe20000410000 */
[----:B------:R-:W-:Y:S01]  /*41a0*/  HADD2.F32 R40, -RZ, R4.H0_H0 ;  /* 0x20000004ff287230 */ /* 0x000fe20000004100 */
[----:B------:R-:W-:Y:S01]  /*41b0*/  FMUL.FTZ R16, R85, R16 ;  /* 0x0000001055107220 */ /* 0x000fe20000410000 */
[----:B------:R-:W-:Y:S01]  /*41c0*/  HADD2.F32 R75, -RZ, R6.H0_H0 ;  /* 0x20000006ff4b7230 */ /* 0x000fe20000004100 */
[----:B------:R-:W-:Y:S01]  /*41d0*/  FMUL.FTZ R9, R9, R14 ;  /* 0x0000000e09097220 */ /* 0x000fe20000410000 */
[----:B------:R-:W-:Y:S01]  /*41e0*/  HADD2.F32 R85, -RZ, R7.H0_H0 ;  /* 0x20000007ff557230 */ /* 0x000fe20000004100 */
[----:B--2---:R-:W-:Y:S01]  /*41f0*/  FADD.FTZ R15, -R47, 1 ;  /* 0x3f8000002f0f7421 */ /* 0x004fe20000010100 */
[----:B------:R-:W1:Y:S01]  /*4200*/  MUFU.RCP R113, R113 ;  /* 0x0000007100717308 */ /* 0x000e620000001000 */
[----:B------:R-:W-:-:S02]  /*4210*/  FADD.FTZ R5, -R97, 1 ;  /* 0x3f80000061057421 */ /* 0x000fc40000010100 */
[----:B------:R-:W-:Y:S02]  /*4220*/  FMUL.FTZ R4, R34, R42 ;  /* 0x0000002a22047220 */ /* 0x000fe40000410000 */
[----:B------:R-:W-:Y:S02]  /*4230*/  FMUL.FTZ R14, R31, R73 ;  /* 0x000000491f0e7220 */ /* 0x000fe40000410000 */
[----:B------:R-:W-:Y:S01]  /*4240*/  FMUL.FTZ R12, R79, R12 ;  /* 0x0000000c4f0c7220 */ /* 0x000fe20000410000 */
[----:B------:R2:W4:Y:S01]  /*4250*/  MUFU.RCP R82, R18 ;  /* 0x0000001200527308 */ /* 0x0005220000001000 */
[----:B------:R-:W-:Y:S01]  /*4260*/  HADD2.F32 R79, -RZ, R6.H1_H1 ;  /* 0x30000006ff4f7230 */ /* 0x000fe20000004100 */
[----:B------:R-:W-:Y:S01]  /*4270*/  FMUL.FTZ R16, R16, R87 ;  /* 0x0000005710107220 */ /* 0x000fe20000410000 */
[----:B------:R-:W-:Y:S01]  /*4280*/  HADD2.F32 R87, -RZ, R7.H1_H1 ;  /* 0x30000007ff577230 */ /* 0x000fe20000004100 */
[----:B------:R-:W-:Y:S02]  /*4290*/  FMUL.FTZ R6, R32, R44 ;  /* 0x0000002c20067220 */ /* 0x000fe40000410000 */
[----:B------:R-:W-:-:S02]  /*42a0*/  FFMA.FTZ R5, R86, R5, 1 ;  /* 0x3f80000056057423 */ /* 0x000fc40000010005 */
[----:B------:R-:W-:Y:S02]  /*42b0*/  FMUL.FTZ R4, R97, R4 ;  /* 0x0000000461047220 */ /* 0x000fe40000410000 */
[----:B--2---:R-:W-:Y:S02]  /*42c0*/  FFMA.FTZ R18, R28, R15, 1 ;  /* 0x3f8000001c127423 */ /* 0x004fe4000001000f */
[----:B------:R-:W-:Y:S02]  /*42d0*/  FMUL.FTZ R15, R47, R14 ;  /* 0x0000000e2f0f7220 */ /* 0x000fe40000410000 */
[C---:B---3--:R-:W-:Y:S02]  /*42e0*/  FADD.FTZ R7, -R11.reuse, 1 ;  /* 0x3f8000000b077421 */ /* 0x048fe40000010100 */
[----:B------:R-:W-:Y:S02]  /*42f0*/  FMUL.FTZ R45, R92, R11 ;  /* 0x0000000b5c2d7220 */ /* 0x000fe40000410000 */
[----:B------:R-:W-:-:S02]  /*4300*/  FMUL.FTZ R6, R11, R6 ;  /* 0x000000060b067220 */ /* 0x000fc40000410000 */
[----:B------:R-:W-:Y:S02]  /*4310*/  FMUL.FTZ R11, R4, R5 ;  /* 0x00000005040b7220 */ /* 0x000fe40000410000 */
[----:B------:R-:W-:Y:S02]  /*4320*/  FMUL.FTZ R15, R15, R18 ;  /* 0x000000120f0f7220 */ /* 0x000fe40000410000 */
[----:B------:R-:W-:Y:S02]  /*4330*/  FMUL.FTZ R41, R41, R72 ;  /* 0x0000004829297220 */ /* 0x000fe40000410000 */
[----:B------:R-:W-:Y:S02]  /*4340*/  FFMA.FTZ R7, R92, R7, 1 ;  /* 0x3f8000005c077423 */ /* 0x000fe40000010007 */
[----:B0-----:R-:W-:Y:S02]  /*4350*/  FADD.FTZ R18, -R112, 1 ;  /* 0x3f80000070127421 */ /* 0x001fe40000010100 */
[----:B-1----:R-:W-:-:S02]  /*4360*/  FADD.FTZ R5, -R113, 1 ;  /* 0x3f80000071057421 */ /* 0x002fc40000010100 */
[----:B------:R-:W-:Y:S02]  /*4370*/  FMUL.FTZ R41, R70, R41 ;  /* 0x0000002946297220 */ /* 0x000fe40000410000 */
[----:B------:R-:W-:Y:S02]  /*4380*/  FMUL.FTZ R12, R12, R17 ;  /* 0x000000110c0c7220 */ /* 0x000fe40000410000 */
[----:B------:R-:W-:Y:S02]  /*4390*/  FMUL.FTZ R14, R6, R7 ;  /* 0x00000007060e7220 */ /* 0x000fe40000410000 */
[----:B------:R-:W-:Y:S02]  /*43a0*/  FFMA.FTZ R71, R111, R18, 1 ;  /* 0x3f8000006f477423 */ /* 0x000fe40000010012 */
[----:B------:R-:W-:Y:S02]  /*43b0*/  FFMA.FTZ R77, R38, R5, 1 ;  /* 0x3f800000264d7423 */ /* 0x000fe40000010005 */
[----:B------:R-:W-:-:S02]  /*43c0*/  FMUL.FTZ R46, R46, R40 ;  /* 0x000000282e2e7220 */ /* 0x000fc40000410000 */
[----:B------:R-:W-:Y:S02]  /*43d0*/  FADD.FTZ R4, -R98, 1 ;  /* 0x3f80000062047421 */ /* 0x000fe40000010100 */
[----:B----4-:R-:W-:Y:S02]  /*43e0*/  FADD.FTZ R6, -R82, 1 ;  /* 0x3f80000052067421 */ /* 0x010fe40000010100 */
[----:B------:R-:W-:Y:S02]  /*43f0*/  FMUL.FTZ R5, R30, R75 ;  /* 0x0000004b1e057220 */ /* 0x000fe40000410000 */
[----:B------:R-:W-:Y:S02]  /*4400*/  FMUL.FTZ R7, R27, R79 ;  /* 0x0000004f1b077220 */ /* 0x000fe40000410000 */
        /* <DEDUP_REMOVED lines=36> */
[----:B------:R-:W-:Y:S01]  /*4650*/  FMUL.FTZ R83, R27, R82 ;  /* 0x000000521b537220 */ /* 0x000fe20000410000 */
[----:B------:R0:W-:Y:S01]  /*4660*/  STS.128 [R105], R4 ;  /* 0x0000000469007388 */ /* 0x0001e20000000c00 */
[----:B------:R-:W-:Y:S02]  /*4670*/  FMUL.FTZ R112, R111, R112 ;  /* 0x000000706f707220 */ /* 0x000fe40000410000 */
[----:B------:R-:W-:Y:S01]  /*4680*/  FMUL.FTZ R38, R38, R113 ;  /* 0x0000007126267220 */ /* 0x000fe20000410000 */
[----:B------:R1:W-:Y:S01]  /*4690*/  STS.128 [R105+0x10], R12 ;  /* 0x0000100c69007388 */ /* 0x0003e20000000c00 */
[----:B------:R-:W-:-:S06]  /*46a0*/  NOP ;  /* 0x0000000000007918 */ /* 0x000fcc0000000000 */
[----:B------:R-:W2:Y:S01]  /*46b0*/  LDS.128 R8, [R108.X16] ;  /* 0x000000006c087984 */ /* 0x000ea2000000cc00 */
[----:B------:R-:W-:Y:S01]  /*46c0*/  FMUL.FTZ R86, R23, R112 ;  /* 0x0000007017567220 */ /* 0x000fe20000410000 */
[----:B------:R-:W-:Y:S01]  /*46d0*/  HADD2.F32 R23, -RZ, R67.H1_H1 ;  /* 0x30000043ff177230 */ /* 0x000fe20000004100 */
[----:B------:R-:W-:Y:S01]  /*46e0*/  FMUL.FTZ R92, R25, R38 ;  /* 0x00000026195c7220 */ /* 0x000fe20000410000 */
        /* <DEDUP_REMOVED lines=52> */
[----:B------:R0:W-:Y:S01]  /*4a30*/  STS.128 [R105+0x10], R4 ;  /* 0x0000100469007388 */ /* 0x0001e20000000c00 */
        /* <DEDUP_REMOVED lines=12> */
.L_x_10980:
        /* <DEDUP_REMOVED lines=52> */
.L_x_11060:
        /* <DEDUP_REMOVED lines=34> */
[----:B------:R-:W-:-:S02]  /*5060*/  UIMAD UR41, UR40, UR36, URZ ;  /* 0x00000024282972a4 */ /* 0x000fc4000f8e023f */
[----:B------:R-:W-:Y:S02]  /*5070*/  UIMAD.WIDE.U32 UR38, UR7, UR36, URZ ;  /* 0x00000024072672a5 */ /* 0x000fe4000f8e003f */
[----:B------:R-:W-:Y:S02]  /*5080*/  UIMAD UR36, UR7, UR37, UR41 ;  /* 0x00000025072472a4 */ /* 0x000fe4000f8e0229 */
[----:B------:R-:W-:Y:S02]  /*5090*/  ULEA UR37, UP0, UR38, UR22, 0x1 ;  /* 0x0000001626257291 */ /* 0x000fe4000f80083f */
[----:B------:R-:W-:-:S04]  /*50a0*/  UIADD3 UR36, UR39, UR36, URZ ;  /* 0x0000002427247290 */ /* 0x000fc8000fffe03f */
[----:B------:R-:W-:Y:S01]  /*50b0*/  ULEA.HI.X UR38, UR38, UR23, UR36, 0x1, UP0 ;  /* 0x0000001726267291 */ /* 0x000fe200080f0c24 */
[----:B------:R-:W-:-:S05]  /*50c0*/  MOV R112, UR37 ;  /* 0x0000002500707c02 */ /* 0x000fca0008000f00 */
[----:B------:R-:W-:-:S05]  /*50d0*/  MOV R113, UR38 ;  /* 0x0000002600717c02 */ /* 0x000fca0008000f00 */
[----:B------:R-:W-:Y:S01]  /*50e0*/  IMAD.WIDE R112, R73, 0x10, R112 ;  /* 0x0000001049707825 */ /* 0x000fe200078e0270 */
[----:B------:R-:W-:Y:S01]  /*50f0*/  SHF.L.U32 R214, R108, 0x6, RZ ;  /* 0x000000066cd67819 */ /* 0x000fe200000006ff */
[----:B-12---:R-:W1:Y:S08]  /*5100*/  R2UR UR45, R69 ;  /* 0x00000000452d73c2 */ /* 0x006e7000000e0000 */
[----:B------:R-:W2:Y:S01]  /*5110*/  R2UR UR44, R68 ;  /* 0x00000000442c73c2 */ /* 0x000ea200000e0000 */
        /* <DEDUP_REMOVED lines=8> */
[----:B--2---:R-:W-:Y:S01]  /*51a0*/  MOV R135, UR44 ;  /* 0x0000002c00877c02 */ /* 0x004fe20008000f00 */
[----:B------:R-:W-:Y:S01]  /*51b0*/  FMUL.RZ R75, R72, 0.15915493667125701904 ;  /* 0x3e22f983484b7820 */ /* 0x000fe2000040c000 */
[----:B----4-:R-:W-:Y:S01]  /*51c0*/  STS.128 [R108.X16+0x200], R84 ;  /* 0x000200546c007388 */ /* 0x010fe2000000cc00 */
[----:B------:R-:W-:-:S02]  /*51d0*/  FMUL.RZ R71, R69, 0.15915493667125701904 ;  /* 0x3e22f98345477820 */ /* 0x000fc4000040c000 */
[----:B------:R-:W-:Y:S01]  /*51e0*/  FMUL.FTZ R72, R101, UR45 ;  /* 0x0000002d65487c20 */ /* 0x000fe20008410000 */
[----:B------:R0:W-:Y:S01]  /*51f0*/  MUFU.COS R128, R74 ;  /* 0x0000004a00807308 */ /* 0x0001e20000000000 */
[----:B------:R-:W-:Y:S01]  /*5200*/  FMUL.FTZ R69, R100, UR45 ;  /* 0x0000002d64457c20 */ /* 0x000fe20008410000 */
[----:B-----5:R-:W-:Y:S01]  /*5210*/  STS.128 [R108.X16+0x400], R92 ;  /* 0x0004005c6c007388 */ /* 0x020fe2000000cc00 */
[----:B------:R-:W-:Y:S02]  /*5220*/  FMUL.RZ R72, R72, 0.15915493667125701904 ;  /* 0x3e22f98348487820 */ /* 0x000fe4000040c000 */
[----:B------:R-:W-:Y:S01]  /*5230*/  FMUL.FTZ R68, R50, UR45 ;  /* 0x0000002d32447c20 */ /* 0x000fe20008410000 */
[----:B------:R-:W-:Y:S01]  /*5240*/  STS.128 [R108.X16+0x600], R96 ;  /* 0x000600606c007388 */ /* 0x000fe2000000cc00 */
[----:B------:R-:W-:Y:S01]  /*5250*/  FMUL.FTZ R135, R135, 1.4426950216293334961 ;  /* 0x3fb8aa3b87877820 */ /* 0x000fe20000410000 */
[----:B------:R-:W-:Y:S01]  /*5260*/  MUFU.SIN R116, R72 ;  /* 0x0000004800747308 */ /* 0x000fe20000000400 */
[----:B0-----:R-:W-:Y:S01]  /*5270*/  FMUL.RZ R74, R69, 0.15915493667125701904 ;  /* 0x3e22f983454a7820 */ /* 0x001fe2000040c000 */
[----:B------:R-:W-:-:S06]  /*5280*/  NOP ;  /* 0x0000000000007918 */ /* 0x000fcc0000000000 */
[----:B------:R-:W-:Y:S01]  /*5290*/  FMUL.FTZ R69, R89, UR45 ;  /* 0x0000002d59457c20 */ /* 0x000fe20008410000 */
[----:B------:R0:W-:Y:S01]  /*52a0*/  MUFU.COS R130, R72 ;  /* 0x0000004800827308 */ /* 0x0001e20000000000 */
[----:B------:R-:W-:Y:S01]  /*52b0*/  FMUL.RZ R149, R68, 0.15915493667125701904 ;  /* 0x3e22f98344957820 */ /* 0x000fe2000040c000 */
[----:B------:R2:W3:Y:S01]  /*52c0*/  LDG.E.128 R76, [R112.64] ;  /* 0x0000001a704c7981 */ /* 0x0004e2000c1e1d00 */
[----:B------:R-:W-:-:S05]  /*52d0*/  FMUL.FTZ R68, R135, R104 ;  /* 0x0000006887447220 */ /* 0x000fca0000410000 */
[----:B------:R-:W-:Y:S01]  /*52e0*/  MUFU.SIN R118, R70 ;  /* 0x0000004600767308 */ /* 0x000fe20000000400 */
[----:B0-----:R-:W-:Y:S01]  /*52f0*/  FMUL.RZ R72, R69, 0.15915493667125701904 ;  /* 0x3e22f98345487820 */ /* 0x001fe2000040c000 */
[----:B------:R2:W4:Y:S01]  /*5300*/  LDG.E.128 R80, [R112.64+0x400] ;  /* 0x0004001a70507981 */ /* 0x000522000c1e1d00 */
[----:B------:R-:W-:-:S05]  /*5310*/  FMUL.FTZ R69, R90, UR45 ;  /* 0x0000002d5a457c20 */ /* 0x000fca0008410000 */
[----:B------:R0:W-:Y:S01]  /*5320*/  MUFU.COS R126, R70 ;  /* 0x00000046007e7308 */ /* 0x0001e20000000000 */
[----:B------:R-:W5:Y:S07]  /*5330*/  LDS.128 R84, [R214] ;  /* 0x00000000d6547984 */ /* 0x000f6e0000000c00 */
[----:B------:R-:W-:Y:S01]  /*5340*/  MUFU.SIN R120, R71 ;  /* 0x0000004700787308 */ /* 0x000fe20000000400 */
[----:B0-----:R-:W-:Y:S02]  /*5350*/  FMUL.RZ R70, R69, 0.15915493667125701904 ;  /* 0x3e22f98345467820 */ /* 0x001fe4000040c000 */
[----:B------:R-:W-:-:S05]  /*5360*/  FMUL.FTZ R69, R55, UR45 ;  /* 0x0000002d37457c20 */ /* 0x000fca0008410000 */
[----:B------:R0:W-:Y:S08]  /*5370*/  MUFU.COS R124, R71 ;  /* 0x00000047007c7308 */ /* 0x0001f00000000000 */
[----:B------:R-:W-:Y:S01]  /*5380*/  MUFU.SIN R114, R75 ;  /* 0x0000004b00727308 */ /* 0x000fe20000000400 */
[----:B0-----:R-:W-:Y:S02]  /*5390*/  FMUL.RZ R71, R69, 0.15915493667125701904 ;  /* 0x3e22f98345477820 */ /* 0x001fe4000040c000 */
[----:B------:R-:W-:-:S05]  /*53a0*/  FMUL.FTZ R69, R88, UR45 ;  /* 0x0000002d58457c20 */ /* 0x000fca0008410000 */
[----:B------:R-:W-:Y:S01]  /*53b0*/  MUFU.COS R132, R75 ;  /* 0x0000004b00847308 */ /* 0x000fe20000000000 */
[C---:B-1----:R-:W-:Y:S02]  /*53c0*/  FMUL.FTZ R57, R135.reuse, R53 ;  /* 0x0000003587397220 */ /* 0x042fe40000410000 */
[----:B------:R-:W-:-:S05]  /*53d0*/  FMUL.FTZ R115, R135, R90 ;  /* 0x0000005a87737220 */ /* 0x000fca0000410000 */
        /* <DEDUP_REMOVED lines=29> */
[----:B------:R1:W-:Y:S01]  /*55b0*/  MUFU.EX2 R131, R68 ;  /* 0x0000004400837308 */ /* 0x0003e20000000800 */
[----:B0-----:R-:W-:-:S07]  /*55c0*/  FMUL.FTZ R71, R135, R91 ;  /* 0x0000005b87477220 */ /* 0x001fce0000410000 */
[----:B------:R0:W-:Y:S01]  /*55d0*/  MUFU.EX2 R127, R69 ;  /* 0x00000045007f7308 */ /* 0x0001e20000000800 */
[----:B-1----:R-:W-:-:S07]  /*55e0*/  FMUL.FTZ R68, R135, R100 ;  /* 0x0000006487447220 */ /* 0x002fce0000410000 */
[----:B------:R-:W-:Y:S01]  /*55f0*/  MUFU.SIN R145, R74 ;  /* 0x0000004a00917308 */ /* 0x000fe20000000400 */
[----:B0-----:R-:W-:-:S07]  /*5600*/  FMUL.FTZ R69, R135, R89 ;  /* 0x0000005987457220 */ /* 0x001fce0000410000 */
[----:B------:R-:W-:Y:S08]  /*5610*/  MUFU.COS R147, R74 ;  /* 0x0000004a00937308 */ /* 0x000ff00000000000 */
[----:B------:R-:W-:Y:S08]  /*5620*/  MUFU.SIN R160, R72 ;  /* 0x0000004800a07308 */ /* 0x000ff00000000400 */
[----:B------:R0:W-:Y:S08]  /*5630*/  MUFU.COS R162, R72 ;  /* 0x0000004800a27308 */ /* 0x0001f00000000000 */
[----:B------:R-:W1:Y:S01]  /*5640*/  MUFU.EX2 R125, R70 ;  /* 0x00000046007d7308 */ /* 0x000e620000000800 */
[----:B0-----:R2:W3:Y:S07]  /*5650*/  LDG.E.128 R72, [R112.64+0x200] ;  /* 0x0002001a70487981 */ /* 0x0014ee000c1e1d00 */
[----:B------:R-:W-:Y:S08]  /*5660*/  MUFU.EX2 R123, R71 ;  /* 0x00000047007b7308 */ /* 0x000ff00000000800 */
[----:B------:R-:W0:Y:S08]  /*5670*/  MUFU.EX2 R121, R68 ;  /* 0x0000004400797308 */ /* 0x000e300000000800 */
[----:B------:R0:W-:Y:S01]  /*5680*/  MUFU.EX2 R119, R69 ;  /* 0x0000004500777308 */ /* 0x0001e20000000800 */
[----:B------:R-:W-:-:S02]  /*5690*/  FMUL.FTZ R117, R135, R55 ;  /* 0x0000003787757220 */ /* 0x000fc40000410000 */
[C---:B------:R-:W-:Y:S02]  /*56a0*/  FMUL.FTZ R56, R135.reuse, R88 ;  /* 0x0000005887387220 */ /* 0x040fe40000410000 */
[----:B------:R-:W-:-:S03]  /*56b0*/  FMUL.FTZ R59, R135, R51 ;  /* 0x00000033873b7220 */ /* 0x000fc60000410000 */
[----:B------:R-:W2:Y:S01]  /*56c0*/  MUFU.EX2 R57, R57 ;  /* 0x0000003900397308 */ /* 0x000ea20000000800 */
[----:B0-----:R2:W3:Y:S07]  /*56d0*/  LDG.E.128 R68, [R112.64+0x600] ;  /* 0x0006001a70447981 */ /* 0x0014ee000c1e1d00 */
[----:B------:R-:W0:Y:S08]  /*56e0*/  MUFU.EX2 R115, R115 ;  /* 0x0000007300737308 */ /* 0x000e300000000800 */
[----:B------:R0:W0:Y:S01]  /*56f0*/  MUFU.EX2 R133, R117 ;  /* 0x0000007500857308 */ /* 0x0000220000000800 */
[----:B------:R-:W-:-:S07]  /*5700*/  FMUL.FTZ R58, R135, R54 ;  /* 0x00000036873a7220 */ /* 0x000fce0000410000 */
[----:B------:R-:W0:Y:S01]  /*5710*/  MUFU.EX2 R56, R56 ;  /* 0x0000003800387308 */ /* 0x000e220000000800 */
[----:B-1----:R-:W-:-:S07]  /*5720*/  FMUL.FTZ R126, R125, R126 ;  /* 0x0000007e7d7e7220 */ /* 0x002fce0000410000 */
[----:B------:R-:W1:Y:S01]  /*5730*/  MUFU.EX2 R59, R59 ;  /* 0x0000003b003b7308 */ /* 0x000e620000000800 */
[----:B------:R-:W-:Y:S02]  /*5740*/  FMUL.FTZ R122, R121, R122 ;  /* 0x0000007a797a7220 */ /* 0x000fe40000410000 */
[----:B------:R-:W-:Y:S02]  /*5750*/  FMUL.FTZ R130, R127, R130 ;  /* 0x000000827f827220 */ /* 0x000fe40000410000 */
[----:B------:R-:W-:Y:S02]  /*5760*/  FMUL.FTZ R125, R125, R118 ;  /* 0x000000767d7d7220 */ /* 0x000fe40000410000 */
[----:B------:R-:W-:Y:S01]  /*5770*/  FMUL.FTZ R121, R121, R134 ;  /* 0x0000008679797220 */ /* 0x000fe20000410000 */
[----:B------:R-:W1:Y:S01]  /*5780*/  MUFU.EX2 R58, R58 ;  /* 0x0000003a003a7308 */ /* 0x000e620000000800 */
[C---:B--2---:R-:W-:Y:S01]  /*5790*/  FMUL.FTZ R112, R57.reuse, R150 ;  /* 0x0000009639707220 */ /* 0x044fe20000410000 */
[----:B-----5:R-:W-:Y:S01]  /*57a0*/  HADD2.F32 R134, -RZ, R84.H1_H1 ;  /* 0x30000054ff867230 */ /* 0x020fe20000004100 */
[----:B------:R-:W-:-:S02]  /*57b0*/  FMUL.FTZ R99, R57, R148 ;  /* 0x0000009439637220 */ /* 0x000fc40000410000 */
[----:B------:R-:W-:Y:S02]  /*57c0*/  FMUL.FTZ R127, R127, R116 ;  /* 0x000000747f7f7220 */ /* 0x000fe40000410000 */
[C---:B0-----:R-:W-:Y:S01]  /*57d0*/  FMUL.FTZ R118, R115.reuse, R142 ;  /* 0x0000008e73767220 */ /* 0x041fe20000410000 */
[--C-:B------:R-:W-:Y:S01]  /*57e0*/  HADD2.F32 R94, -RZ, R60.reuse.H0_H0 ;  /* 0x2000003cff5e7230 */ /* 0x100fe20000004100 */
[----:B------:R-:W-:Y:S01]  /*57f0*/  FMUL.FTZ R117, R115, R140 ;  /* 0x0000008c73757220 */ /* 0x000fe20000410000 */
[----:B------:R-:W-:Y:S01]  /*5800*/  HADD2.F32 R93, -RZ, R60.H1_H1 ;  /* 0x3000003cff5d7230 */ /* 0x000fe20000004100 */
[----:B------:R-:W-:Y:S01]  /*5810*/  FMUL.FTZ R57, R135, R49 ;  /* 0x0000003187397220 */ /* 0x000fe20000410000 */
[----:B------:R-:W-:Y:S01]  /*5820*/  MUFU.SIN R164, R149 ;  /* 0x0000009500a47308 */ /* 0x000fe20000000400 */
[C---:B------:R-:W-:Y:S02]  /*5830*/  FMUL.FTZ R116, R133.reuse, R146 ;  /* 0x0000009285747220 */ /* 0x040fe40000410000 */
[----:B------:R-:W-:Y:S01]  /*5840*/  FMUL.FTZ R115, R133, R144 ;  /* 0x0000009085737220 */ /* 0x000fe20000410000 */
[----:B------:R-:W-:Y:S01]  /*5850*/  HADD2.F32 R92, -RZ, R84.H0_H0 ;  /* 0x20000054ff5c7230 */ /* 0x000fe20000004100 */
[----:B------:R-:W-:-:S02]  /*5860*/  FMUL.FTZ R133, R135, R52 ;  /* 0x0000003487857220 */ /* 0x000fc40000410000 */
[C---:B------:R-:W-:Y:S02]  /*5870*/  FMUL.FTZ R132, R131.reuse, R132 ;  /* 0x0000008483847220 */ /* 0x040fe40000410000 */
[----:B------:R-:W-:Y:S01]  /*5880*/  FMUL.FTZ R131, R131, R114 ;  /* 0x0000007283837220 */ /* 0x000fe20000410000 */
[----:B------:R-:W-:Y:S01]  /*5890*/  MUFU.EX2 R57, R57 ;  /* 0x0000003900397308 */ /* 0x000fe20000000800 */
[C---:B------:R-:W-:Y:S02]  /*58a0*/  FMUL.FTZ R114, R56.reuse, R139 ;  /* 0x0000008b38727220 */ /* 0x040fe40000410000 */
[----:B------:R-:W-:Y:S02]  /*58b0*/  FMUL.FTZ R113, R56, R137 ;  /* 0x0000008938717220 */ /* 0x000fe40000410000 */
[----:B------:R-:W-:Y:S02]  /*58c0*/  FMUL.FTZ R157, R134, R103 ;  /* 0x00000067869d7220 */ /* 0x000fe40000410000 */
[C---:B-1----:R-:W-:Y:S01]  /*58d0*/  FMUL.FTZ R96, R59.reuse, R154 ;  /* 0x0000009a3b607220 */ /* 0x042fe20000410000 */
[----:B------:R0:W1:Y:S01]  /*58e0*/  MUFU.EX2 R56, R133 ;  /* 0x0000008500387308 */ /* 0x0000620000000800 */
[----:B------:R-:W-:-:S02]  /*58f0*/  FMUL.FTZ R95, R59, R152 ;  /* 0x000000983b5f7220 */ /* 0x000fc40000410000 */
[----:B------:R-:W-:Y:S02]  /*5900*/  FMUL.FTZ R59, R92, R103 ;  /* 0x000000675c3b7220 */ /* 0x000fe40000410000 */
[C---:B------:R-:W-:Y:S02]  /*5910*/  FMUL.FTZ R157, R94.reuse, R157 ;  /* 0x0000009d5e9d7220 */ /* 0x040fe40000410000 */
[----:B------:R-:W-:Y:S01]  /*5920*/  FMUL.FTZ R158, R94, R59 ;  /* 0x0000003b5e9e7220 */ /* 0x000fe20000410000 */
[--C-:B0-----:R-:W-:Y:S01]  /*5930*/  HADD2.F32 R133, -RZ, R85.reuse.H0_H0 ;  /* 0x20000055ff857230 */ /* 0x101fe20000004100 */
[----:B------:R-:W-:Y:S02]  /*5940*/  FMUL.FTZ R59, R131, R157 ;  /* 0x0000009d833b7220 */ /* 0x000fe40000410000 */
[C---:B------:R-:W-:Y:S01]  /*5950*/  FMUL.FTZ R98, R58.reuse, R143 ;  /* 0x0000008f3a627220 */ /* 0x040fe20000410000 */
[----:B------:R-:W-:Y:S01]  /*5960*/  HADD2.F32 R143, -RZ, R85.H1_H1 ;  /* 0x30000055ff8f7230 */ /* 0x000fe20000004100 */
[----:B------:R-:W-:-:S02]  /*5970*/  FMUL.FTZ R97, R58, R141 ;  /* 0x0000008d3a617220 */ /* 0x000fc40000410000 */
[----:B------:R-:W-:Y:S02]  /*5980*/  FMUL.FTZ R58, R135, R50 ;  /* 0x00000032873a7220 */ /* 0x000fe40000410000 */
[----:B------:R-:W-:Y:S02]  /*5990*/  FFMA.FTZ R59, R132, R158, -R59 ;  /* 0x0000009e843b7223 */ /* 0x000fe4000001083b */
[----:B------:R-:W-:Y:S02]  /*59a0*/  FMUL.FTZ R124, R123, R124 ;  /* 0x0000007c7b7c7220 */ /* 0x000fe40000410000 */
[----:B------:R-:W-:Y:S02]  /*59b0*/  FMUL.FTZ R156, R133, R104 ;  /* 0x00000068859c7220 */ /* 0x000fe40000410000 */
[----:B------:R-:W-:Y:S02]  /*59c0*/  FMUL.FTZ R137, R131, R158 ;  /* 0x0000009e83897220 */ /* 0x000fe40000410000 */
[----:B------:R-:W-:-:S02]  /*59d0*/  FMUL.FTZ R123, R123, R120 ;  /* 0x000000787b7b7220 */ /* 0x000fc40000410000 */
[----:B------:R-:W-:Y:S02]  /*59e0*/  FMUL.FTZ R135, R135, R103 ;  /* 0x0000006787877220 */ /* 0x000fe40000410000 */
[C---:B------:R-:W-:Y:S01]  /*59f0*/  FMUL.FTZ R120, R119.reuse, R138 ;  /* 0x0000008a77787220 */ /* 0x040fe20000410000 */
[----:B------:R0:W-:Y:S01]  /*5a00*/  MUFU.EX2 R85, R58 ;  /* 0x0000003a00557308 */ /* 0x0001e20000000800 */
[----:B------:R-:W-:Y:S02]  /*5a10*/  FMUL.FTZ R119, R119, R136 ;  /* 0x0000008877777220 */ /* 0x000fe40000410000 */
[----:B------:R-:W-:Y:S02]  /*5a20*/  FMUL.FTZ R154, R143, R104 ;  /* 0x000000688f9a7220 */ /* 0x000fe40000410000 */
[----:B-1----:R-:W-:Y:S02]  /*5a30*/  FMUL.FTZ R142, R56, R147 ;  /* 0x00000093388e7220 */ /* 0x002fe40000410000 */
[----:B------:R-:W-:Y:S01]  /*5a40*/  FFMA.FTZ R137, R132, R157, R137 ;  /* 0x0000009d84897223 */ /* 0x000fe20000010089 */
[----:B------:R-:W1:Y:S01]  /*5a50*/  MUFU.COS R136, R149 ;  /* 0x0000009500887308 */ /* 0x000e620000000000 */
[----:B------:R-:W-:-:S02]  /*5a60*/  FMUL.FTZ R141, R56, R145 ;  /* 0x00000091388d7220 */ /* 0x000fc40000410000 */
[----:B------:R-:W-:Y:S02]  /*5a70*/  FMUL.FTZ R140, R57, R162 ;  /* 0x000000a2398c7220 */ /* 0x000fe40000410000 */
[----:B------:R-:W-:Y:S02]  /*5a80*/  FFMA.FTZ R138, R93, R156, R59 ;  /* 0x0000009c5d8a7223 */ /* 0x000fe4000001003b */
[----:B------:R-:W-:Y:S01]  /*5a90*/  FMUL.FTZ R139, R57, R160 ;  /* 0x000000a0398b7220 */ /* 0x000fe20000410000 */
[----:B------:R-:W2:Y:S01]  /*5aa0*/  MUFU.EX2 R84, R135 ;  /* 0x0000008700547308 */ /* 0x000ea20000000800 */
[----:B0-----:R-:W0:Y:S01]  /*5ab0*/  LDS.128 R56, [R214+0x10] ;  /* 0x00001000d6387984 */ /* 0x001e220000000c00 */
[----:B------:R-:W-:-:S04]  /*5ac0*/  FFMA.FTZ R144, R93, R154, R137 ;  /* 0x0000009a5d907223 */ /* 0x000fc80000010089 */
[C---:B------:R-:W-:Y:S02]  /*5ad0*/  FMUL.FTZ R145, R127.reuse, R144 ;  /* 0x000000907f917220 */ /* 0x040fe40000410000 */
[-C--:B------:R-:W-:Y:S02]  /*5ae0*/  FMUL.FTZ R147, R127, R138.reuse ;  /* 0x0000008a7f937220 */ /* 0x080fe40000410000 */
[C---:B------:R-:W-:Y:S01]  /*5af0*/  FFMA.FTZ R146, R130.reuse, R138, -R145 ;  /* 0x0000008a82927223 */ /* 0x040fe20000010891 */
[--C-:B------:R-:W-:Y:S01]  /*5b00*/  HADD2.F32 R138, -RZ, R86.reuse.H0_H0 ;  /* 0x20000056ff8a7230 */ /* 0x100fe20000004100 */
[----:B-1----:R-:W-:Y:S01]  /*5b10*/  FMUL.FTZ R137, R85, R136 ;  /* 0x0000008855897220 */ /* 0x002fe20000410000 */
[----:B------:R-:W-:Y:S01]  /*5b20*/  HADD2.F32 R136, -RZ, R61.H0_H0 ;  /* 0x2000003dff887230 */ /* 0x000fe20000004100 */
[----:B------:R-:W-:Y:S01]  /*5b30*/  FFMA.FTZ R147, R130, R144, R147 ;  /* 0x0000009082937223 */ /* 0x000fe20000010093 */
[----:B------:R-:W-:Y:S01]  /*5b40*/  HADD2.F32 R144, -RZ, R86.H1_H1 ;  /* 0x30000056ff907230 */ /* 0x000fe20000004100 */
[----:B--2---:R-:W-:-:S02]  /*5b50*/  FMUL.FTZ R128, R84, R128 ;  /* 0x0000008054807220 */ /* 0x004fc40000410000 */
[----:B------:R-:W-:Y:S02]  /*5b60*/  FMUL.FTZ R163, R138, R101 ;  /* 0x000000658aa37220 */ /* 0x000fe40000410000 */
[----:B------:R-:W-:Y:S02]  /*5b70*/  FMUL.FTZ R129, R84, R129 ;  /* 0x0000008154817220 */ /* 0x000fe40000410000 */
[----:B------:R-:W-:Y:S02]  /*5b80*/  FMUL.FTZ R84, R128, R131 ;  /* 0x0000008380547220 */ /* 0x000fe40000410000 */
[----:B------:R-:W-:Y:S02]  /*5b90*/  FMUL.FTZ R161, R144, R101 ;  /* 0x0000006590a17220 */ /* 0x000fe40000410000 */
[----:B------:R-:W-:Y:S02]  /*5ba0*/  FFMA.FTZ R146, R136, R163, R146 ;  /* 0x000000a388927223 */ /* 0x000fe40000010092 */
[----:B------:R-:W-:-:S02]  /*5bb0*/  FMUL.FTZ R135, R85, R164 ;  /* 0x000000a455877220 */ /* 0x000fc40000410000 */
[C---:B------:R-:W-:Y:S02]  /*5bc0*/  FMUL.FTZ R85, R129.reuse, R131 ;  /* 0x0000008381557220 */ /* 0x040fe40000410000 */
[----:B------:R-:W-:Y:S01]  /*5bd0*/  FFMA.FTZ R84, R129, R132, R84 ;  /* 0x0000008481547223 */ /* 0x000fe20000010054 */
[--C-:B------:R-:W-:Y:S01]  /*5be0*/  HADD2.F32 R149, -RZ, R87.reuse.H1_H1 ;  /* 0x30000057ff957230 */ /* 0x100fe20000004100 */
[----:B------:R-:W-:Y:S02]  /*5bf0*/  FFMA.FTZ R147, R136, R161, R147 ;  /* 0x000000a188937223 */ /* 0x000fe40000010093 */
[----:B------:R-:W-:Y:S01]  /*5c00*/  FMUL.FTZ R148, R125, R146 ;  /* 0x000000927d947220 */ /* 0x000fe20000410000 */
[----:B------:R-:W-:Y:S01]  /*5c10*/  HADD2.F32 R145, -RZ, R87.H0_H0 ;  /* 0x20000057ff917230 */ /* 0x000fe20000004100 */
[----:B------:R-:W-:Y:S02]  /*5c20*/  FFMA.FTZ R85, R128, R132, -R85 ;  /* 0x0000008480557223 */ /* 0x000fe40000010855 */
[----:B------:R-:W-:-:S02]  /*5c30*/  FMUL.FTZ R86, R127, R84 ;  /* 0x000000547f567220 */ /* 0x000fc40000410000 */
[-C--:B------:R-:W-:Y:S02]  /*5c40*/  FFMA.FTZ R148, R126, R147.reuse, R148 ;  /* 0x000000937e947223 */ /* 0x080fe40000010094 */
[----:B------:R-:W-:Y:S01]  /*5c50*/  FMUL.FTZ R87, R125, R147 ;  /* 0x000000937d577220 */ /* 0x000fe20000410000 */
[----:B------:R-:W-:Y:S01]  /*5c60*/  HADD2.F32 R147, -RZ, R61.H1_H1 ;  /* 0x3000003dff937230 */ /* 0x000fe20000004100 */
[----:B------:R-:W-:Y:S02]  /*5c70*/  FMUL.FTZ R168, R149, R102 ;  /* 0x0000006695a87220 */ /* 0x000fe40000410000 */
[-C--:B------:R-:W-:Y:S02]  /*5c80*/  FFMA.FTZ R86, R130, R85.reuse, -R86 ;  /* 0x0000005582567223 */ /* 0x080fe40000010856 */
[----:B------:R-:W-:Y:S02]  /*5c90*/  FMUL.FTZ R85, R127, R85 ;  /* 0x000000557f557220 */ /* 0x000fe40000410000 */
[----:B------:R-:W-:-:S02]  /*5ca0*/  FFMA.FTZ R146, R126, R146, -R87 ;  /* 0x000000927e927223 */ /* 0x000fc40000010857 */
[----:B------:R-:W-:Y:S02]  /*5cb0*/  FMUL.FTZ R166, R145, R102 ;  /* 0x0000006691a67220 */ /* 0x000fe40000410000 */
[----:B------:R-:W-:Y:S02]  /*5cc0*/  FFMA.FTZ R151, R147, R168, R148 ;  /* 0x000000a893977223 */ /* 0x000fe40000010094 */
[----:B------:R-:W-:Y:S02]  /*5cd0*/  FFMA.FTZ R85, R130, R84, R85 ;  /* 0x0000005482557223 */ /* 0x000fe40000010055 */
[----:B------:R-:W-:Y:S02]  /*5ce0*/  FMUL.FTZ R84, R125, R86 ;  /* 0x000000567d547220 */ /* 0x000fe40000410000 */
[----:B------:R-:W-:Y:S01]  /*5cf0*/  FFMA.FTZ R148, R147, R166, R146 ;  /* 0x000000a693947223 */ /* 0x000fe20000010092 */
[----:B0-----:R-:W-:Y:S01]  /*5d00*/  HADD2.F32 R146, -RZ, R56.H0_H0 ;  /* 0x20000038ff927230 */ /* 0x001fe20000004100 */
[----:B------:R-:W-:-:S02]  /*5d10*/  FMUL.FTZ R153, R123, R151 ;  /* 0x000000977b997220 */ /* 0x000fc40000410000 */
[----:B------:R-:W-:Y:S01]  /*5d20*/  FFMA.FTZ R159, R126, R85, R84 ;  /* 0x000000557e9f7223 */ /* 0x000fe20000010054 */
[----:B------:R-:W-:Y:S01]  /*5d30*/  HADD2.F32 R150, -RZ, R56.H1_H1 ;  /* 0x30000038ff967230 */ /* 0x000fe20000004100 */
[-C--:B------:R-:W-:Y:S02]  /*5d40*/  FFMA.FTZ R153, R124, R148.reuse, -R153 ;  /* 0x000000947c997223 */ /* 0x080fe40000010899 */
[----:B------:R-:W-:Y:S01]  /*5d50*/  FMUL.FTZ R84, R123, R148 ;  /* 0x000000947b547220 */ /* 0x000fe20000410000 */
[----:B------:R-:W-:Y:S01]  /*5d60*/  HADD2.F32 R148, -RZ, R62.H0_H0 ;  /* 0x2000003eff947230 */ /* 0x000fe20000004100 */
[----:B------:R-:W-:Y:S02]  /*5d70*/  FMUL.FTZ R173, R146, R91 ;  /* 0x0000005b92ad7220 */ /* 0x000fe40000410000 */
[----:B------:R-:W-:Y:S02]  /*5d80*/  FMUL.FTZ R87, R125, R85 ;  /* 0x000000557d577220 */ /* 0x000fe40000410000 */
[----:B------:R-:W-:-:S02]  /*5d90*/  FFMA.FTZ R56, R124, R151, R84 ;  /* 0x000000977c387223 */ /* 0x000fc40000010054 */
[----:B------:R-:W-:Y:S02]  /*5da0*/  FMUL.FTZ R171, R150, R91 ;  /* 0x0000005b96ab7220 */ /* 0x000fe40000410000 */
[----:B------:R-:W-:Y:S01]  /*5db0*/  FFMA.FTZ R160, R148, R173, R153 ;  /* 0x000000ad94a07223 */ /* 0x000fe20000010099 */
[--C-:B------:R-:W-:Y:S01]  /*5dc0*/  HADD2.F32 R155, -RZ, R57.reuse.H1_H1 ;  /* 0x30000039ff9b7230 */ /* 0x100fe20000004100 */
[----:B------:R-:W-:Y:S02]  /*5dd0*/  FFMA.FTZ R152, R126, R86, -R87 ;  /* 0x000000567e987223 */ /* 0x000fe40000010857 */
[----:B------:R-:W-:Y:S01]  /*5de0*/  FMUL.FTZ R153, R123, R159 ;  /* 0x0000009f7b997220 */ /* 0x000fe20000410000 */
[----:B------:R-:W0:Y:S01]  /*5df0*/  LDS.128 R84, [R214+0x20] ;  /* 0x00002000d6547984 */ /* 0x000e220000000c00 */
[----:B------:R-:W-:Y:S02]  /*5e00*/  FFMA.FTZ R162, R148, R171, R56 ;  /* 0x000000ab94a27223 */ /* 0x000fe40000010038 */
[----:B------:R-:W-:Y:S01]  /*5e10*/  FMUL.FTZ R165, R121, R160 ;  /* 0x000000a079a57220 */ /* 0x000fe20000410000 */
[----:B------:R-:W-:Y:S01]  /*5e20*/  HADD2.F32 R151, -RZ, R57.H0_H0 ;  /* 0x20000039ff977230 */ /* 0x000fe20000004100 */
[----:B------:R-:W-:Y:S01]  /*5e30*/  FFMA.FTZ R56, R124, R152, -R153 ;  /* 0x000000987c387223 */ /* 0x000fe20000010899 */
[----:B------:R-:W-:Y:S01]  /*5e40*/  HADD2.F32 R153, -RZ, R62.H1_H1 ;  /* 0x3000003eff997230 */ /* 0x000fe20000004100 */
        /* <DEDUP_REMOVED lines=13> */
[-C--:B------:R-:W-:Y:S02]  /*5f20*/  FFMA.FTZ R167, R120, R160.reuse, -R167 ;  /* 0x000000a078a77223 */ /* 0x080fe400000108a7 */
[----:B------:R-:W-:Y:S01]  /*5f30*/  FMUL.FTZ R58, R119, R160 ;  /* 0x000000a0773a7220 */ /* 0x000fe20000410000 */
[----:B------:R-:W-:Y:S01]  /*5f40*/  HADD2.F32 R160, -RZ, R63.H0_H0 ;  /* 0x2000003fffa07230 */ /* 0x000fe20000004100 */
[----:B------:R-:W-:-:S02]  /*5f50*/  FFMA.FTZ R57, R122, R56, -R57 ;  /* 0x000000387a397223 */ /* 0x000fc40000010839 */
[----:B------:R-:W-:Y:S02]  /*5f60*/  FMUL.FTZ R56, R121, R56 ;  /* 0x0000003879387220 */ /* 0x000fe40000410000 */
[----:B------:R-:W-:Y:S02]  /*5f70*/  FMUL.FTZ R187, R152, R89 ;  /* 0x0000005998bb7220 */ /* 0x000fe40000410000 */
[----:B------:R-:W-:Y:S02]  /*5f80*/  FFMA.FTZ R56, R122, R159, R56 ;  /* 0x0000009f7a387223 */ /* 0x000fe40000010038 */
[----:B------:R-:W-:Y:S02]  /*5f90*/  FFMA.FTZ R165, R120, R165, R58 ;  /* 0x000000a578a57223 */ /* 0x000fe4000001003a */
[----:B------:R-:W-:Y:S02]  /*5fa0*/  FMUL.FTZ R185, R162, R89 ;  /* 0x00000059a2b97220 */ /* 0x000fe40000410000 */
[----:B------:R-:W-:Y:S01]  /*5fb0*/  FFMA.FTZ R164, R160, R187, R167 ;  /* 0x000000bba0a47223 */ /* 0x000fe200000100a7 */
[----:B------:R-:W-:Y:S01]  /*5fc0*/  HADD2.F32 R167, -RZ, R59.H1_H1 ;  /* 0x3000003bffa77230 */ /* 0x000fe20000004100 */
[----:B------:R-:W-:-:S02]  /*5fd0*/  FMUL.FTZ R58, R119, R56 ;  /* 0x00000038773a7220 */ /* 0x000fc40000410000 */
[----:B------:R-:W-:Y:S02]  /*5fe0*/  FFMA.FTZ R165, R160, R185, R165 ;  /* 0x000000b9a0a57223 */ /* 0x000fe400000100a5 */
[C---:B------:R-:W-:Y:S01]  /*5ff0*/  FMUL.FTZ R169, R117.reuse, R164 ;  /* 0x000000a475a97220 */ /* 0x040fe20000410000 */
[----:B------:R-:W-:Y:S01]  /*6000*/  HADD2.F32 R159, -RZ, R59.H0_H0 ;  /* 0x2000003bff9f7230 */ /* 0x000fe20000004100 */
[----:B------:R-:W-:Y:S02]  /*6010*/  FFMA.FTZ R58, R120, R57, -R58 ;  /* 0x00000039783a7223 */ /* 0x000fe4000001083a */
[-C--:B------:R-:W-:Y:S02]  /*6020*/  FFMA.FTZ R169, R118, R165.reuse, R169 ;  /* 0x000000a576a97223 */ /* 0x080fe400000100a9 */
[----:B------:R-:W-:Y:S01]  /*6030*/  FMUL.FTZ R59, R117, R165 ;  /* 0x000000a5753b7220 */ /* 0x000fe20000410000 */
[----:B------:R-:W-:Y:S01]  /*6040*/  HADD2.F32 R165, -RZ, R63.H1_H1 ;  /* 0x3000003fffa57230 */ /* 0x000fe20000004100 */
[----:B------:R-:W-:-:S02]  /*6050*/  FMUL.FTZ R57, R119, R57 ;  /* 0x0000003977397220 */ /* 0x000fc40000410000 */
[----:B------:R-:W-:Y:S02]  /*6060*/  FMUL.FTZ R192, R167, R90 ;  /* 0x0000005aa7c07220 */ /* 0x000fe40000410000 */
[----:B------:R-:W-:Y:S02]  /*6070*/  FFMA.FTZ R57, R120, R56, R57 ;  /* 0x0000003878397223 */ /* 0x000fe40000010039 */
[----:B------:R-:W-:Y:S02]  /*6080*/  FFMA.FTZ R56, R118, R164, -R59 ;  /* 0x000000a476387223 */ /* 0x000fe4000001083b */
[----:B------:R-:W-:Y:S02]  /*6090*/  FMUL.FTZ R190, R159, R90 ;  /* 0x0000005a9fbe7220 */ /* 0x000fe40000410000 */
[----:B------:R-:W-:Y:S02]  /*60a0*/  FFMA.FTZ R169, R165, R192, R169 ;  /* 0x000000c0a5a97223 */ /* 0x000fe400000100a9 */
[----:B------:R-:W-:-:S02]  /*60b0*/  FMUL.FTZ R59, R117, R57 ;  /* 0x00000039753b7220 */ /* 0x000fc40000410000 */
[----:B------:R-:W-:Y:S02]  /*60c0*/  FFMA.FTZ R56, R165, R190, R56 ;  /* 0x000000bea5387223 */ /* 0x000fe40000010038 */
[----:B------:R-:W-:Y:S01]  /*60d0*/  FMUL.FTZ R175, R115, R169 ;  /* 0x000000a973af7220 */ /* 0x000fe20000410000 */
[--C-:B0-----:R-:W-:Y:S01]  /*60e0*/  HADD2.F32 R164, -RZ, R84.reuse.H0_H0 ;  /* 0x20000054ffa47230 */ /* 0x101fe20000004100 */
[-C--:B------:R-:W-:Y:S01]  /*60f0*/  FFMA.FTZ R59, R118, R58.reuse, -R59 ;  /* 0x0000003a763b7223 */ /* 0x080fe2000001083b */
[----:B------:R-:W-:Y:S01]  /*6100*/  HADD2.F32 R172, -RZ, R84.H1_H1 ;  /* 0x30000054ffac7230 */ /* 0x000fe20000004100 */
[----:B------:R-:W-:Y:S02]  /*6110*/  FMUL.FTZ R58, R117, R58 ;  /* 0x0000003a753a7220 */ /* 0x000fe40000410000 */
[-C--:B------:R-:W-:Y:S02]  /*6120*/  FFMA.FTZ R175, R116, R56.reuse, -R175 ;  /* 0x0000003874af7223 */ /* 0x080fe400000108af */
[----:B------:R-:W-:Y:S01]  /*6130*/  FMUL.FTZ R56, R115, R56 ;  /* 0x0000003873387220 */ /* 0x000fe20000410000 */
[----:B------:R-:W-:Y:S01]  /*6140*/  HADD2.F32 R170, -RZ, R64.H0_H0 ;  /* 0x20000040ffaa7230 */ /* 0x000fe20000004100 */
[----:B------:R-:W-:-:S02]  /*6150*/  FMUL.FTZ R183, R164, R55 ;  /* 0x00000037a4b77220 */ /* 0x000fc40000410000 */
[----:B------:R-:W-:Y:S02]  /*6160*/  FFMA.FTZ R58, R118, R57, R58 ;  /* 0x00000039763a7223 */ /* 0x000fe4000001003a */
[----:B------:R-:W-:Y:S02]  /*6170*/  FFMA.FTZ R169, R116, R169, R56 ;  /* 0x000000a974a97223 */ /* 0x000fe40000010038 */
[----:B------:R-:W-:Y:S02]  /*6180*/  FMUL.FTZ R181, R172, R55 ;  /* 0x00000037acb57220 */ /* 0x000fe40000410000 */
[C---:B------:R-:W-:Y:S02]  /*6190*/  FFMA.FTZ R179, R170.reuse, R183, R175 ;  /* 0x000000b7aab37223 */ /* 0x040fe400000100af */
[----:B------:R-:W-:Y:S02]  /*61a0*/  FMUL.FTZ R56, R115, R58 ;  /* 0x0000003a73387220 */ /* 0x000fe40000410000 */
[----:B------:R-:W-:-:S02]  /*61b0*/  FFMA.FTZ R175, R170, R181, R169 ;  /* 0x000000b5aaaf7223 */ /* 0x000fc400000100a9 */
[CC--:B------:R-:W-:Y:S02]  /*61c0*/  FFMA.FTZ R84, R116.reuse, R59.reuse, -R56 ;  /* 0x0000003b74547223 */ /* 0x0c0fe40000010838 */
[----:B------:R-:W-:Y:S02]  /*61d0*/  FMUL.FTZ R57, R115, R59 ;  /* 0x0000003b73397220 */ /* 0x000fe40000410000 */
[C---:B------:R-:W-:Y:S02]  /*61e0*/  FMUL.FTZ R56, R113.reuse, R175 ;  /* 0x000000af71387220 */ /* 0x040fe40000410000 */
[----:B------:R-:W-:Y:S01]  /*61f0*/  FMUL.FTZ R177, R113, R179 ;  /* 0x000000b371b17220 */ /* 0x000fe20000410000 */
[--C-:B------:R-:W-:Y:S01]  /*6200*/  HADD2.F32 R169, -RZ, R85.reuse.H1_H1 ;  /* 0x30000055ffa97230 */ /* 0x100fe20000004100 */
[----:B------:R-:W-:Y:S02]  /*6210*/  FFMA.FTZ R174, R116, R58, R57 ;  /* 0x0000003a74ae7223 */ /* 0x000fe40000010039 */
[C---:B------:R-:W-:Y:S01]  /*6220*/  FFMA.FTZ R182, R114.reuse, R175, R177 ;  /* 0x000000af72b67223 */ /* 0x040fe200000100b1 */
[----:B------:R-:W-:Y:S01]  /*6230*/  HADD2.F32 R177, -RZ, R85.H0_H0 ;  /* 0x20000055ffb17230 */ /* 0x000fe20000004100 */
[----:B------:R-:W-:-:S02]  /*6240*/  FFMA.FTZ R180, R114, R179, -R56 ;  /* 0x000000b372b47223 */ /* 0x000fc40000010838 */
[----:B------:R-:W0:Y:S01]  /*6250*/  LDS.128 R56, [R214+0x30] ;  /* 0x00003000d6387984 */ /* 0x000e220000000c00 */
[----:B------:R-:W-:Y:S01]  /*6260*/  HADD2.F32 R175, -RZ, R64.H1_H1 ;  /* 0x30000040ffaf7230 */ /* 0x000fe20000004100 */
[-C--:B------:R-:W-:Y:S02]  /*6270*/  FMUL.FTZ R188, R169, R88.reuse ;  /* 0x00000058a9bc7220 */ /* 0x080fe40000410000 */
[----:B------:R-:W-:Y:S02]  /*6280*/  FMUL.FTZ R186, R177, R88 ;  /* 0x00000058b1ba7220 */ /* 0x000fe40000410000 */
[----:B------:R-:W-:Y:S02]  /*6290*/  FFMA.FTZ R184, R175, R188, R182 ;  /* 0x000000bcafb87223 */ /* 0x000fe400000100b6 */
[----:B------:R-:W-:Y:S02]  /*62a0*/  FMUL.FTZ R179, R113, R84 ;  /* 0x0000005471b37220 */ /* 0x000fe40000410000 */
[----:B------:R-:W-:Y:S01]  /*62b0*/  FFMA.FTZ R180, R175, R186, R180 ;  /* 0x000000baafb47223 */ /* 0x000fe200000100b4 */
[----:B------:R-:W-:Y:S01]  /*62c0*/  HADD2.F32 R182, -RZ, R86.H0_H0 ;  /* 0x20000056ffb67230 */ /* 0x000fe20000004100 */
[----:B------:R-:W-:-:S02]  /*62d0*/  FMUL.FTZ R85, R113, R174 ;  /* 0x000000ae71557220 */ /* 0x000fc40000410000 */
[C---:B------:R-:W-:Y:S02]  /*62e0*/  FMUL.FTZ R189, R99.reuse, R184 ;  /* 0x000000b863bd7220 */ /* 0x040fe40000410000 */
[C---:B------:R-:W-:Y:S01]  /*62f0*/  FFMA.FTZ R179, R114.reuse, R174, R179 ;  /* 0x000000ae72b37223 */ /* 0x040fe200000100b3 */
[----:B------:R-:W-:Y:S01]  /*6300*/  HADD2.F32 R174, -RZ, R86.H1_H1 ;  /* 0x30000056ffae7230 */ /* 0x000fe20000004100 */
[C---:B------:R-:W-:Y:S02]  /*6310*/  FMUL.FTZ R191, R99.reuse, R180 ;  /* 0x000000b463bf7220 */ /* 0x040fe40000410000 */
[----:B------:R-:W-:Y:S02]  /*6320*/  FFMA.FTZ R85, R114, R84, -R85 ;  /* 0x0000005472557223 */ /* 0x000fe40000010855 */
[----:B------:R-:W-:Y:S01]  /*6330*/  FFMA.FTZ R189, R112, R180, -R189 ;  /* 0x000000b470bd7223 */ /* 0x000fe200000108bd */
[----:B------:R-:W-:Y:S01]  /*6340*/  HADD2.F32 R180, -RZ, R65.H0_H0 ;  /* 0x20000041ffb47230 */ /* 0x000fe20000004100 */
[----:B------:R-:W-:-:S02]  /*6350*/  FMUL.FTZ R84, R99, R179 ;  /* 0x000000b363547220 */ /* 0x000fc40000410000 */
[----:B------:R-:W-:Y:S02]  /*6360*/  FFMA.FTZ R191, R112, R184, R191 ;  /* 0x000000b870bf7223 */ /* 0x000fe400000100bf */
[-C--:B------:R-:W-:Y:S02]  /*6370*/  FMUL.FTZ R197, R174, R53.reuse ;  /* 0x00000035aec57220 */ /* 0x080fe40000410000 */
[----:B------:R-:W-:Y:S02]  /*6380*/  FMUL.FTZ R195, R182, R53 ;  /* 0x00000035b6c37220 */ /* 0x000fe40000410000 */
[-C--:B------:R-:W-:Y:S02]  /*6390*/  FMUL.FTZ R86, R99, R85.reuse ;  /* 0x0000005563567220 */ /* 0x080fe40000410000 */
[----:B------:R-:W-:Y:S02]  /*63a0*/  FFMA.FTZ R84, R112, R85, -R84 ;  /* 0x0000005570547223 */ /* 0x000fe40000010854 */
[----:B------:R-:W-:-:S02]  /*63b0*/  FFMA.FTZ R85, R180, R197, R191 ;  /* 0x000000c5b4557223 */ /* 0x000fc400000100bf */
[----:B------:R-:W-:Y:S02]  /*63c0*/  FFMA.FTZ R189, R180, R195, R189 ;  /* 0x000000c3b4bd7223 */ /* 0x000fe400000100bd */
[----:B------:R-:W-:Y:S01]  /*63d0*/  FFMA.FTZ R86, R112, R179, R86 ;  /* 0x000000b370567223 */ /* 0x000fe20000010056 */
[--C-:B------:R-:W-:Y:S01]  /*63e0*/  HADD2.F32 R179, -RZ, R87.reuse.H0_H0 ;  /* 0x20000057ffb37230 */ /* 0x100fe20000004100 */
[C---:B------:R-:W-:Y:S02]  /*63f0*/  FMUL.FTZ R184, R97.reuse, R85 ;  /* 0x0000005561b87220 */ /* 0x040fe40000410000 */
[CC--:B------:R-:W-:Y:S01]  /*6400*/  FMUL.FTZ R194, R97.reuse, R189.reuse ;  /* 0x000000bd61c27220 */ /* 0x0c0fe20000410000 */
[----:B------:R-:W-:Y:S01]  /*6410*/  HADD2.F32 R191, -RZ, R87.H1_H1 ;  /* 0x30000057ffbf7230 */ /* 0x000fe20000004100 */
[----:B------:R-:W-:Y:S02]  /*6420*/  FMUL.FTZ R193, R97, R84 ;  /* 0x0000005461c17220 */ /* 0x000fe40000410000 */
[C---:B------:R-:W-:Y:S01]  /*6430*/  FFMA.FTZ R184, R98.reuse, R189, -R184 ;  /* 0x000000bd62b87223 */ /* 0x040fe200000108b8 */
[----:B------:R-:W-:Y:S01]  /*6440*/  HADD2.F32 R189, -RZ, R65.H1_H1 ;  /* 0x30000041ffbd7230 */ /* 0x000fe20000004100 */
[----:B------:R-:W-:-:S02]  /*6450*/  FFMA.FTZ R194, R98, R85, R194 ;  /* 0x0000005562c27223 */ /* 0x000fc400000100c2 */
[----:B------:R-:W-:Y:S02]  /*6460*/  FMUL.FTZ R85, R97, R86 ;  /* 0x0000005661557220 */ /* 0x000fe40000410000 */
[----:B------:R-:W-:Y:S02]  /*6470*/  FMUL.FTZ R200, R179, R54 ;  /* 0x00000036b3c87220 */ /* 0x000fe40000410000 */
[C---:B------:R-:W-:Y:S02]  /*6480*/  FFMA.FTZ R193, R98.reuse, R86, R193 ;  /* 0x0000005662c17223 */ /* 0x040fe400000100c1 */
[----:B------:R-:W-:Y:S02]  /*6490*/  FMUL.FTZ R202, R191, R54 ;  /* 0x00000036bfca7220 */ /* 0x000fe40000410000 */
[----:B------:R-:W-:Y:S02]  /*64a0*/  FFMA.FTZ R85, R98, R84, -R85 ;  /* 0x0000005462557223 */ /* 0x000fe40000010855 */
[----:B------:R-:W-:-:S02]  /*64b0*/  FFMA.FTZ R84, R189, R200, R184 ;  /* 0x000000c8bd547223 */ /* 0x000fc400000100b8 */
[----:B------:R-:W-:Y:S02]  /*64c0*/  FMUL.FTZ R86, R95, R193 ;  /* 0x000000c15f567220 */ /* 0x000fe40000410000 */
[----:B------:R-:W-:Y:S01]  /*64d0*/  FFMA.FTZ R194, R189, R202, R194 ;  /* 0x000000cabdc27223 */ /* 0x000fe200000100c2 */
[--C-:B0-----:R-:W-:Y:S01]  /*64e0*/  HADD2.F32 R184, -RZ, R56.reuse.H0_H0 ;  /* 0x20000038ffb87230 */ /* 0x101fe20000004100 */
[C---:B------:R-:W-:Y:S02]  /*64f0*/  FMUL.FTZ R199, R95.reuse, R84 ;  /* 0x000000545fc77220 */ /* 0x040fe40000410000 */
[CC--:B------:R-:W-:Y:S02]  /*6500*/  FMUL.FTZ R87, R95.reuse, R85.reuse ;  /* 0x000000555f577220 */ /* 0x0c0fe40000410000 */
[----:B------:R-:W-:Y:S01]  /*6510*/  FFMA.FTZ R86, R96, R85, -R86 ;  /* 0x0000005560567223 */ /* 0x000fe20000010856 */
[----:B------:R-:W-:Y:S01]  /*6520*/  HADD2.F32 R196, -RZ, R56.H1_H1 ;  /* 0x30000038ffc47230 */ /* 0x000fe20000004100 */
[----:B------:R-:W-:-:S02]  /*6530*/  FMUL.FTZ R85, R95, R194 ;  /* 0x000000c25f557220 */ /* 0x000fc40000410000 */
[C---:B------:R-:W-:Y:S01]  /*6540*/  FFMA.FTZ R199, R96.reuse, R194, R199 ;  /* 0x000000c260c77223 */ /* 0x040fe200000100c7 */
[----:B------:R-:W-:Y:S01]  /*6550*/  HADD2.F32 R194, -RZ, R66.H0_H0 ;  /* 0x20000042ffc27230 */ /* 0x000fe20000004100 */
[C---:B------:R-:W-:Y:S02]  /*6560*/  FFMA.FTZ R87, R96.reuse, R193, R87 ;  /* 0x000000c160577223 */ /* 0x040fe40000010057 */
[----:B------:R-:W-:Y:S02]  /*6570*/  FFMA.FTZ R85, R96, R84, -R85 ;  /* 0x0000005460557223 */ /* 0x000fe40000010855 */
[-C--:B------:R-:W-:Y:S02]  /*6580*/  FMUL.FTZ R207, R184, R51.reuse ;  /* 0x00000033b8cf7220 */ /* 0x080fe40000410000 */
[----:B------:R-:W-:Y:S02]  /*6590*/  FMUL.FTZ R205, R196, R51 ;  /* 0x00000033c4cd7220 */ /* 0x000fe40000410000 */
[----:B------:R-:W-:-:S02]  /*65a0*/  FMUL.FTZ R193, R141, R87 ;  /* 0x000000578dc17220 */ /* 0x000fc40000410000 */
[C---:B------:R-:W-:Y:S02]  /*65b0*/  FFMA.FTZ R85, R194.reuse, R207, R85 ;  /* 0x000000cfc2557223 */ /* 0x040fe40000010055 */
[----:B------:R-:W-:Y:S02]  /*65c0*/  FFMA.FTZ R199, R194, R205, R199 ;  /* 0x000000cdc2c77223 */ /* 0x000fe400000100c7 */
[CC--:B------:R-:W-:Y:S01]  /*65d0*/  FMUL.FTZ R56, R141.reuse, R86.reuse ;  /* 0x000000568d387220 */ /* 0x0c0fe20000410000 */
[--C-:B------:R-:W-:Y:S01]  /*65e0*/  HADD2.F32 R201, -RZ, R57.reuse.H0_H0 ;  /* 0x20000039ffc97230 */ /* 0x100fe20000004100 */
[----:B------:R-:W-:Y:S01]  /*65f0*/  FFMA.FTZ R86, R142, R86, -R193 ;  /* 0x000000568e567223 */ /* 0x000fe200000108c1 */
[----:B------:R-:W-:Y:S01]  /*6600*/  HADD2.F32 R193, -RZ, R57.H1_H1 ;  /* 0x30000039ffc17230 */ /* 0x000fe20000004100 */
[C---:B------:R-:W-:Y:S02]  /*6610*/  FMUL.FTZ R84, R141.reuse, R85 ;  /* 0x000000558d547220 */ /* 0x040fe40000410000 */
[----:B------:R-:W-:-:S02]  /*6620*/  FMUL.FTZ R57, R141, R199 ;  /* 0x000000c78d397220 */ /* 0x000fc40000410000 */
[C---:B------:R-:W-:Y:S01]  /*6630*/  FFMA.FTZ R84, R142.reuse, R199, R84 ;  /* 0x000000c78e547223 */ /* 0x040fe20000010054 */
[----:B------:R-:W-:Y:S01]  /*6640*/  HADD2.F32 R199, -RZ, R66.H1_H1 ;  /* 0x30000042ffc77230 */ /* 0x000fe20000004100 */
[C---:B------:R-:W-:Y:S02]  /*6650*/  FFMA.FTZ R56, R142.reuse, R87, R56 ;  /* 0x000000578e387223 */ /* 0x040fe40000010038 */
[-C--:B------:R-:W-:Y:S02]  /*6660*/  FMUL.FTZ R210, R193, R52.reuse ;  /* 0x00000034c1d27220 */ /* 0x080fe40000410000 */
[----:B------:R-:W-:Y:S02]  /*6670*/  FFMA.FTZ R57, R142, R85, -R57 ;  /* 0x000000558e397223 */ /* 0x000fe40000010839 */
[----:B------:R-:W-:Y:S02]  /*6680*/  FMUL.FTZ R208, R201, R52 ;  /* 0x00000034c9d07220 */ /* 0x000fe40000410000 */
[----:B------:R-:W-:-:S02]  /*6690*/  FMUL.FTZ R85, R139, R56 ;  /* 0x000000388b557220 */ /* 0x000fc40000410000 */
[----:B------:R-:W-:Y:S02]  /*66a0*/  FMUL.FTZ R87, R139, R86 ;  /* 0x000000568b577220 */ /* 0x000fe40000410000 */
[C---:B------:R-:W-:Y:S02]  /*66b0*/  FFMA.FTZ R84, R199.reuse, R210, R84 ;  /* 0x000000d2c7547223 */ /* 0x040fe40000010054 */
[----:B------:R-:W-:Y:S01]  /*66c0*/  FFMA.FTZ R57, R199, R208, R57 ;  /* 0x000000d0c7397223 */ /* 0x000fe20000010039 */
[--C-:B------:R-:W-:Y:S01]  /*66d0*/  HADD2.F32 R198, -RZ, R58.reuse.H1_H1 ;  /* 0x3000003affc67230 */ /* 0x100fe20000004100 */
[C---:B------:R-:W-:Y:S01]  /*66e0*/  FFMA.FTZ R86, R140.reuse, R86, -R85 ;  /* 0x000000568c567223 */ /* 0x040fe20000010855 */
[----:B------:R-:W-:Y:S01]  /*66f0*/  HADD2.F32 R206, -RZ, R58.H0_H0 ;  /* 0x2000003affce7230 */ /* 0x000fe20000004100 */
[----:B------:R-:W-:Y:S02]  /*6700*/  FFMA.FTZ R56, R140, R56, R87 ;  /* 0x000000388c387223 */ /* 0x000fe40000010057 */
[----:B------:R-:W-:-:S02]  /*6710*/  FMUL.FTZ R85, R139, R84 ;  /* 0x000000548b557220 */ /* 0x000fc40000410000 */
[-C--:B------:R-:W-:Y:S01]  /*6720*/  FMUL.FTZ R87, R139, R57.reuse ;  /* 0x000000398b577220 */ /* 0x080fe20000410000 */
[----:B------:R-:W-:Y:S01]  /*6730*/  HADD2.F32 R204, -RZ, R67.H0_H0 ;  /* 0x20000043ffcc7230 */ /* 0x000fe20000004100 */
[C---:B------:R-:W-:Y:S01]  /*6740*/  FFMA.FTZ R85, R140.reuse, R57, -R85 ;  /* 0x000000398c557223 */ /* 0x040fe20000010855 */
[----:B------:R-:W-:Y:S01]  /*6750*/  ULEA UR36, UR25, UR7, 0x8 ;  /* 0x0000000719247291 */ /* 0x000fe2000f8e403f */
[----:B------:R-:W-:Y:S02]  /*6760*/  FFMA.FTZ R87, R140, R84, R87 ;  /* 0x000000548c577223 */ /* 0x000fe40000010057 */
[-C--:B------:R-:W-:Y:S02]  /*6770*/  FMUL.FTZ R213, R198, R49.reuse ;  /* 0x00000031c6d57220 */ /* 0x080fe40000410000 */
[----:B------:R-:W-:Y:S02]  /*6780*/  FMUL.FTZ R211, R206, R49 ;  /* 0x00000031ced37220 */ /* 0x000fe40000410000 */
[----:B------:R-:W-:-:S02]  /*6790*/  FMUL.FTZ R216, R135, R86 ;  /* 0x0000005687d87220 */ /* 0x000fc40000410000 */
[C---:B------:R-:W-:Y:S02]  /*67a0*/  FFMA.FTZ R84, R204.reuse, R213, R87 ;  /* 0x000000d5cc547223 */ /* 0x040fe40000010057 */
[----:B------:R-:W-:Y:S01]  /*67b0*/  FFMA.FTZ R58, R204, R211, R85 ;  /* 0x000000d3cc3a7223 */ /* 0x000fe20000010055 */
[C---:B------:R-:W-:Y:S01]  /*67c0*/  ISETP.NE.AND P1, PT, R110.reuse, RZ, PT ;  /* 0x000000ff6e00720c */ /* 0x040fe20003f25270 */
[-C--:B------:R-:W-:Y:S01]  /*67d0*/  FMUL.FTZ R212, R135, R56.reuse ;  /* 0x0000003887d47220 */ /* 0x080fe20000410000 */
[----:B------:R-:W-:Y:S01]  /*67e0*/  IADD3 R215, R110, 0x200, RZ ;  /* 0x000002006ed77810 */ /* 0x000fe20007ffe0ff */
[----:B------:R-:W-:Y:S01]  /*67f0*/  FFMA.FTZ R216, R137, R56, R216 ;  /* 0x0000003889d87223 */ /* 0x000fe200000100d8 */
[----:B------:R-:W-:Y:S01]  /*6800*/  MOV R218, UR36 ;  /* 0x0000002400da7c02 */ /* 0x000fe20008000f00 */
[C---:B------:R-:W-:Y:S02]  /*6810*/  FMUL.FTZ R56, R135.reuse, R84 ;  /* 0x0000005487387220 */ /* 0x040fe40000410000 */
[----:B------:R-:W-:Y:S01]  /*6820*/  FMUL.FTZ R57, R135, R58 ;  /* 0x0000003a87397220 */ /* 0x000fe20000410000 */
[----:B------:R-:W-:Y:S01]  /*6830*/  SEL R218, R218, R215, !P1 ;  /* 0x000000d7dada7207 */ /* 0x000fe20004800000 */
[----:B---3--:R-:W-:Y:S01]  /*6840*/  STS.128 [R108.X16+0x840], R76 ;  /* 0x0008404c6c007388 */ /* 0x008fe2000000cc00 */
[C---:B------:R-:W-:Y:S01]  /*6850*/  FFMA.FTZ R212, R137.reuse, R86, -R212 ;  /* 0x0000005689d47223 */ /* 0x040fe200000108d4 */
[--C-:B------:R-:W-:Y:S01]  /*6860*/  HADD2.F32 R203, -RZ, R59.reuse.H0_H0 ;  /* 0x2000003bffcb7230 */ /* 0x100fe20000004100 */
[C---:B------:R-:W-:Y:S01]  /*6870*/  FFMA.FTZ R222, R137.reuse, R58, -R56 ;  /* 0x0000003a89de7223 */ /* 0x040fe20000010838 */
[----:B------:R-:W-:Y:S01]  /*6880*/  STS.128 [R108.X16+0xa40], R72 ;  /* 0x000a40486c007388 */ /* 0x000fe2000000cc00 */
[----:B------:R-:W-:Y:S01]  /*6890*/  HADD2.F32 R209, -RZ, R59.H1_H1 ;  /* 0x3000003bffd17230 */ /* 0x000fe20000004100 */
[----:B------:R-:W-:-:S02]  /*68a0*/  FFMA.FTZ R221, R137, R84, R57 ;  /* 0x0000005489dd7223 */ /* 0x000fc40000010039 */
[----:B----4-:R0:W-:Y:S04]  /*68b0*/  STS.128 [R108.X16+0xc40], R80 ;  /* 0x000c40506c007388 */ /* 0x0101e8000000cc00 */
        /* <DEDUP_REMOVED lines=12> */
[-C--:B0-----:R-:W-:Y:S02]  /*6980*/  FMUL.FTZ R83, R203, R50.reuse ;  /* 0x00000032cb537220 */ /* 0x081fe40000410000 */
[----:B------:R-:W-:Y:S01]  /*6990*/  FMUL.FTZ R82, R209, R50 ;  /* 0x00000032d1527220 */ /* 0x000fe20000410000 */
        /* <DEDUP_REMOVED lines=13> */
.L_x_10983:
[----:B--234-:R-:W-:Y:S05]  /*6a70*/  BSYNC B0 ;  /* 0x0000000000007941 */ /* 0x01cfea0003800000 */
.L_x_10982:
[----:B-1----:R-:W1:Y:S01]  /*6a80*/  SHFL.UP PT, R71, R212, 0x1, RZ ;  /* 0x04200000d4477989 */ /* 0x002e6200000e00ff */
[C---:B------:R-:W-:Y:S01]  /*6a90*/  FFMA.FTZ R222, R217.reuse, R83, R222 ;  /* 0x00000053d9de7223 */ /* 0x040fe200000100de */
[----:B------:R-:W-:Y:S01]  /*6aa0*/  LOP3.LUT R219, R110, 0x1f, RZ, 0xc0, !PT ;  /* 0x0000001f6edb7812 */ /* 0x000fe200078ec0ff */
[----:B------:R-:W-:Y:S01]  /*6ab0*/  FFMA.FTZ R221, R217, R82, R221 ;  /* 0x00000052d9dd7223 */ /* 0x000fe200000100dd */
[----:B------:R-:W2:Y:S01]  /*6ac0*/  SHFL.UP PT, R81, R216, 0x1, RZ ;  /* 0x04200000d8517989 */ /* 0x000ea200000e00ff */
[----:B------:R-:W-:Y:S02]  /*6ad0*/  ISETP.GE.AND P4, PT, R108, 0x1, PT ;  /* 0x000000016c00780c */ /* 0x000fe40003f86270 */
[----:B------:R-:W-:Y:S01]  /*6ae0*/  MOV R80, UR24 ;  /* 0x0000001800507c02 */ /* 0x000fe20008000f00 */
[----:B------:R-:W3:Y:S01]  /*6af0*/  SHFL.UP PT, R223, R222, 0x1, RZ ;  /* 0x04200000dedf7989 */ /* 0x000ee200000e00ff */
[----:B------:R-:W-:Y:S02]  /*6b00*/  ISETP.NE.AND P0, PT, R219, RZ, PT ;  /* 0x000000ffdb00720c */ /* 0x000fe40003f05270 */
[----:B------:R-:W-:Y:S01]  /*6b10*/  MOV R218, UR24 ;  /* 0x0000001800da7c02 */ /* 0x000fe20008000f00 */
[----:B------:R-:W4:Y:S01]  /*6b20*/  SHFL.UP PT, R225, R221, 0x1, RZ ;  /* 0x04200000dde17989 */ /* 0x000f2200000e00ff */
[----:B------:R-:W-:-:S02]  /*6b30*/  ISETP.LT.OR P3, PT, R80, 0x2, P0 ;  /* 0x000000025000780c */ /* 0x000fc40000761670 */
[----:B------:R-:W-:Y:S01]  /*6b40*/  MOV R233, c[0x0][0x16c] ;  /* 0x00005b0000e97a02 */ /* 0x000fe20000000f00 */
[----:B01----:R-:W-:-:S04]  /*6b50*/  FMUL.FTZ R70, R216, R71 ;  /* 0x00000047d8467220 */ /* 0x003fc80000410000 */
[-C--:B--2---:R-:W-:Y:S02]  /*6b60*/  FFMA.FTZ R227, R212, R81.reuse, R70 ;  /* 0x00000051d4e37223 */ /* 0x084fe40000010046 */
[C---:B------:R-:W-:Y:S02]  /*6b70*/  FMUL.FTZ R81, R216.reuse, R81 ;  /* 0x00000051d8517220 */ /* 0x040fe40000410000 */
[C---:B---3--:R-:W-:Y:S02]  /*6b80*/  FMUL.FTZ R70, R216.reuse, R223 ;  /* 0x000000dfd8467220 */ /* 0x048fe40000410000 */
[-C--:B----4-:R-:W-:Y:S02]  /*6b90*/  FMUL.FTZ R80, R216, R225.reuse ;  /* 0x000000e1d8507220 */ /* 0x090fe40000410000 */
[----:B------:R-:W-:Y:S01]  /*6ba0*/  FFMA.FTZ R214, R212, R225, R70 ;  /* 0x000000e1d4d67223 */ /* 0x000fe20000010046 */
[----:B------:R-:W-:Y:S01]  /*6bb0*/  FSEL R70, R216, R227, !P4 ;  /* 0x000000e3d8467208 */ /* 0x000fe20006000000 */
[----:B------:R-:W-:Y:S01]  /*6bc0*/  FFMA.FTZ R225, R212, R223, -R80 ;  /* 0x000000dfd4e17223 */ /* 0x000fe20000010850 */
[----:B------:R-:W-:Y:S01]  /*6bd0*/  HADD2.F32 R223, -RZ, R87.H1_H1 ;  /* 0x30000057ffdf7230 */ /* 0x000fe20000004100 */
[----:B------:R-:W-:-:S02]  /*6be0*/  @P4 FADD.FTZ R221, R221, R214 ;  /* 0x000000d6dddd4221 */ /* 0x000fc40000010000 */
[----:B------:R-:W-:Y:S02]  /*6bf0*/  @P4 FADD.FTZ R222, R222, R225 ;  /* 0x000000e1dede4221 */ /* 0x000fe40000010000 */
[----:B------:R-:W-:Y:S01]  /*6c00*/  @P4 FFMA.FTZ R212, R212, R71, -R81 ;  /* 0x00000047d4d44223 */ /* 0x000fe20000010851 */
[----:B------:R-:W-:Y:S01]  /*6c10*/  HADD2.F32 R81, -RZ, R87.H0_H0 ;  /* 0x20000057ff517230 */ /* 0x000fe20000004100 */
[----:B------:R-:W-:Y:S01]  /*6c20*/  SHFL.UP PT, R229, R221, 0x2, RZ ;  /* 0x04400000dde57989 */ /* 0x000fe200000e00ff */
[----:B------:R-:W-:Y:S01]  /*6c30*/  FMUL.FTZ R216, R0, R223 ;  /* 0x000000df00d87220 */ /* 0x000fe20000410000 */
[--C-:B------:R-:W-:Y:S01]  /*6c40*/  HADD2.F32 R71, -RZ, R86.reuse.H0_H0 ;  /* 0x20000056ff477230 */ /* 0x100fe20000004100 */
[----:B------:R-:W-:Y:S01]  /*6c50*/  ISETP.GE.AND P4, PT, R108, 0x2, PT ;  /* 0x000000026c00780c */ /* 0x000fe20003f86270 */
[----:B------:R-:W0:Y:S01]  /*6c60*/  SHFL.UP PT, R227, R222, 0x2, RZ ;  /* 0x04400000dee37989 */ /* 0x000e2200000e00ff */
[----:B------:R-:W-:Y:S01]  /*6c70*/  FMUL.FTZ R220, R0, R81 ;  /* 0x0000005100dc7220 */ /* 0x000fe20000410000 */
[----:B------:R-:W-:Y:S01]  /*6c80*/  HADD2.F32 R87, -RZ, R86.H1_H1 ;  /* 0x30000056ff577230 */ /* 0x000fe20000004100 */
[-C--:B------:R-:W-:Y:S01]  /*6c90*/  FMUL.FTZ R80, R135, R216.reuse ;  /* 0x000000d887507220 */ /* 0x080fe20000410000 */
[----:B------:R-:W1:Y:S01]  /*6ca0*/  SHFL.UP PT, R223, R212, 0x2, RZ ;  /* 0x04400000d4df7989 */ /* 0x000e6200000e00ff */
[----:B------:R-:W-:-:S02]  /*6cb0*/  FMUL.FTZ R81, R137, R216 ;  /* 0x000000d889517220 */ /* 0x000fc40000410000 */
[----:B------:R-:W-:Y:S01]  /*6cc0*/  FMUL.FTZ R86, R2, R71 ;  /* 0x0000004702567220 */ /* 0x000fe20000410000 */
[----:B------:R-:W2:Y:S01]  /*6cd0*/  SHFL.UP PT, R225, R70, 0x2, RZ ;  /* 0x0440000046e17989 */ /* 0x000ea200000e00ff */
[-C--:B------:R-:W-:Y:S01]  /*6ce0*/  FFMA.FTZ R71, R137, R220.reuse, -R80 ;  /* 0x000000dc89477223 */ /* 0x080fe20000010850 */
[----:B------:R-:W-:Y:S01]  /*6cf0*/  @!P3 IADD3 R80, R218, -0x2, RZ ;  /* 0xfffffffeda50b810 */ /* 0x000fe20007ffe0ff */
[----:B------:R-:W-:Y:S01]  /*6d00*/  FMUL.FTZ R87, R2, R87 ;  /* 0x0000005702577220 */ /* 0x000fe20000410000 */
[----:B------:R-:W-:Y:S01]  /*6d10*/  HADD2.F32 R218, -RZ, R85.H0_H0 ;  /* 0x20000055ffda7230 */ /* 0x000fe20000004100 */
[----:B------:R-:W-:Y:S02]  /*6d20*/  FFMA.FTZ R214, -R135, R220, -R81 ;  /* 0x000000dc87d67223 */ /* 0x000fe40000010951 */
[----:B------:R-:W-:Y:S02]  /*6d30*/  FADD.FTZ R71, R86, R71 ;  /* 0x0000004756477221 */ /* 0x000fe40000010000 */
[----:B------:R-:W-:-:S02]  /*6d40*/  FADD.FTZ R214, -R87, R214 ;  /* 0x000000d657d67221 */ /* 0x000fc40000010100 */
[C---:B------:R-:W-:Y:S02]  /*6d50*/  FMUL.FTZ R231, R139.reuse, -R71 ;  /* 0x800000478be77220 */ /* 0x040fe40000410000 */
[-C--:B------:R-:W-:Y:S02]  /*6d60*/  FMUL.FTZ R81, R139, -R214.reuse ;  /* 0x800000d68b517220 */ /* 0x080fe40000410000 */
[----:B------:R-:W-:Y:S02]  /*6d70*/  FFMA.FTZ R231, R140, R214, R231 ;  /* 0x000000d68ce77223 */ /* 0x000fe400000100e7 */
[----:B0-----:R-:W-:Y:S02]  /*6d80*/  FMUL.FTZ R214, R70, R227 ;  /* 0x000000e346d67220 */ /* 0x001fe40000410000 */
[----:B------:R-:W-:Y:S02]  /*6d90*/  FFMA.FTZ R226, R140, R71, -R81 ;  /* 0x000000478ce27223 */ /* 0x000fe40000010851 */
[----:B------:R-:W-:-:S02]  /*6da0*/  FMUL.FTZ R71, R70, R229 ;  /* 0x000000e546477220 */ /* 0x000fc40000410000 */
[----:B-1----:R-:W-:Y:S02]  /*6db0*/  FMUL.FTZ R81, R70, R223 ;  /* 0x000000df46517220 */ /* 0x002fe40000410000 */
[C---:B------:R-:W-:Y:S01]  /*6dc0*/  FFMA.FTZ R224, R212.reuse, R229, R214 ;  /* 0x000000e5d4e07223 */ /* 0x040fe200000100d6 */
[----:B------:R-:W-:Y:S01]  /*6dd0*/  HADD2.F32 R214, -RZ, R85.H1_H1 ;  /* 0x30000055ffd67230 */ /* 0x000fe20000004100 */
[----:B------:R-:W-:Y:S02]  /*6de0*/  FFMA.FTZ R227, R212, R227, -R71 ;  /* 0x000000e3d4e37223 */ /* 0x000fe40000010847 */
[-C--:B--2---:R-:W-:Y:S02]  /*6df0*/  FMUL.FTZ R71, R70, R225.reuse ;  /* 0x000000e146477220 */ /* 0x084fe40000410000 */
[----:B------:R-:W-:Y:S01]  /*6e00*/  FFMA.FTZ R81, R212, R225, R81 ;  /* 0x000000e1d4517223 */ /* 0x000fe20000010051 */
[----:B------:R-:W-:Y:S01]  /*6e10*/  HADD2.F32 R225, -RZ, R84.H0_H0 ;  /* 0x20000054ffe17230 */ /* 0x000fe20000004100 */
[----:B------:R-:W-:-:S02]  /*6e20*/  FMUL.FTZ R214, R3, R214 ;  /* 0x000000d603d67220 */ /* 0x000fc40000410000 */
[----:B------:R-:W-:Y:S02]  /*6e30*/  FMUL.FTZ R85, R3, R218 ;  /* 0x000000da03557220 */ /* 0x000fe40000410000 */
[----:B------:R-:W-:Y:S01]  /*6e40*/  @P4 FFMA.FTZ R212, R212, R223, -R71 ;  /* 0x000000dfd4d44223 */ /* 0x000fe20000010847 */
[----:B------:R-:W-:Y:S01]  /*6e50*/  FSEL R223, R70, R81, !P4 ;  /* 0x0000005146df7208 */ /* 0x000fe20006000000 */
[----:B------:R-:W-:Y:S01]  /*6e60*/  @!P3 IMAD R80, R80, R233, UR7 ;  /* 0x000000075050be24 */ /* 0x000fe2000f8e02e9 */
[----:B------:R-:W-:Y:S01]  /*6e70*/  HFMA2.MMA R233, -RZ, RZ, 0, 9.5367431640625e-07 ;  /* 0x00000010ffe97435 */ /* 0x000fe200000001ff */
[----:B------:R-:W-:Y:S01]  /*6e80*/  FADD.FTZ R231, -R214, R231 ;  /* 0x000000e7d6e77221 */ /* 0x000fe20000010100 */
[----:B------:R-:W-:Y:S01]  /*6e90*/  HADD2.F32 R81, -RZ, R84.H1_H1 ;  /* 0x30000054ff517230 */ /* 0x000fe20000004100 */
[----:B------:R-:W-:Y:S02]  /*6ea0*/  FADD.FTZ R70, R85, R226 ;  /* 0x000000e255467221 */ /* 0x000fe40000010000 */
[C---:B------:R-:W-:Y:S01]  /*6eb0*/  FMUL.FTZ R71, R141.reuse, -R231 ;  /* 0x800000e78d477220 */ /* 0x040fe20000410000 */
[----:B------:R-:W-:Y:S01]  /*6ec0*/  SHFL.UP PT, R226, R223, 0x4, RZ ;  /* 0x04800000dfe27989 */ /* 0x000fe200000e00ff */
[----:B------:R-:W-:-:S02]  /*6ed0*/  FMUL.FTZ R218, R141, -R70 ;  /* 0x800000468dda7220 */ /* 0x000fc40000410000 */
[C---:B------:R-:W-:Y:S02]  /*6ee0*/  FFMA.FTZ R229, R142.reuse, R70, -R71 ;  /* 0x000000468ee57223 */ /* 0x040fe40000010847 */
[----:B------:R-:W-:Y:S01]  /*6ef0*/  FFMA.FTZ R231, R142, R231, R218 ;  /* 0x000000e78ee77223 */ /* 0x000fe200000100da */
[----:B------:R-:W-:Y:S01]  /*6f00*/  CS2R R70, SRZ ;  /* 0x0000000000467805 */ /* 0x000fe2000001ff00 */
[----:B------:R-:W-:Y:S02]  /*6f10*/  FMUL.FTZ R218, R4, R81 ;  /* 0x0000005104da7220 */ /* 0x000fe40000410000 */
[----:B------:R-:W-:-:S04]  /*6f20*/  @!P3 IMAD.WIDE R80, R80, R233, UR42 ;  /* 0x0000002a5050be25 */ /* 0x000fc8000f8e02e9 */
[----:B------:R-:W-:Y:S01]  /*6f30*/  @P4 FADD.FTZ R222, R222, R227 ;  /* 0x000000e3dede4221 */ /* 0x000fe20000010000 */
[----:B------:R0:W2:Y:S01]  /*6f40*/  @!P3 LDG.E.64 R70, [R80.64+0x8] ;  /* 0x0000081a5046b981 */ /* 0x0000a2000c1e1b00 */
[----:B------:R-:W-:Y:S02]  /*6f50*/  @P4 FADD.FTZ R221, R221, R224 ;  /* 0x000000e0dddd4221 */ /* 0x000fe40000010000 */
[----:B------:R-:W-:Y:S01]  /*6f60*/  FMUL.FTZ R84, R4, R225 ;  /* 0x000000e104547220 */ /* 0x000fe20000410000 */
[----:B------:R-:W1:Y:S01]  /*6f70*/  SHFL.UP PT, R227, R222, 0x4, RZ ;  /* 0x04800000dee37989 */ /* 0x000e6200000e00ff */
[----:B------:R-:W-:Y:S01]  /*6f80*/  FADD.FTZ R231, -R218, R231 ;  /* 0x000000e7dae77221 */ /* 0x000fe20000010100 */
[----:B------:R-:W-:Y:S01]  /*6f90*/  ISETP.GE.AND P3, PT, R108, 0x4, PT ;  /* 0x000000046c00780c */ /* 0x000fe20003f66270 */
[----:B------:R-:W-:Y:S01]  /*6fa0*/  FADD.FTZ R225, R84, R229 ;  /* 0x000000e554e17221 */ /* 0x000fe20000010000 */
[----:B------:R-:W3:Y:S04]  /*6fb0*/  SHFL.UP PT, R228, R221, 0x4, RZ ;  /* 0x04800000dde47989 */ /* 0x000ee800000e00ff */
[----:B------:R-:W4:Y:S01]  /*6fc0*/  SHFL.UP PT, R224, R212, 0x4, RZ ;  /* 0x04800000d4e07989 */ /* 0x000f2200000e00ff */
[----:B------:R-:W-:-:S02]  /*6fd0*/  FMUL.FTZ R230, R95, -R231 ;  /* 0x800000e75fe67220 */ /* 0x000fc40000410000 */
[-C--:B------:R-:W-:Y:S02]  /*6fe0*/  FMUL.FTZ R232, R95, -R225.reuse ;  /* 0x800000e15fe87220 */ /* 0x080fe40000410000 */
[C---:B------:R-:W-:Y:S02]  /*6ff0*/  FFMA.FTZ R233, R96.reuse, R225, -R230 ;  /* 0x000000e160e97223 */ /* 0x040fe400000108e6 */
[----:B------:R-:W-:Y:S02]  /*7000*/  FFMA.FTZ R234, R96, R231, R232 ;  /* 0x000000e760ea7223 */ /* 0x000fe400000100e8 */
[----:B-1----:R-:W-:-:S04]  /*7010*/  FMUL.FTZ R229, R223, R227 ;  /* 0x000000e3dfe57220 */ /* 0x002fc80000410000 */
[CC--:B---3--:R-:W-:Y:S02]  /*7020*/  FFMA.FTZ R230, R212.reuse, R228.reuse, R229 ;  /* 0x000000e4d4e67223 */ /* 0x0c8fe400000100e5 */
[C---:B------:R-:W-:Y:S02]  /*7030*/  FMUL.FTZ R228, R223.reuse, R228 ;  /* 0x000000e4dfe47220 */ /* 0x040fe40000410000 */
[C---:B----4-:R-:W-:Y:S02]  /*7040*/  FMUL.FTZ R225, R223.reuse, R224 ;  /* 0x000000e0dfe17220 */ /* 0x050fe40000410000 */
[-C--:B0-----:R-:W-:Y:S02]  /*7050*/  FMUL.FTZ R81, R223, R226.reuse ;  /* 0x000000e2df517220 */ /* 0x081fe40000410000 */
[C---:B------:R-:W-:Y:S01]  /*7060*/  FFMA.FTZ R232, R212.reuse, R226, R225 ;  /* 0x000000e2d4e87223 */ /* 0x040fe200000100e1 */
[--C-:B------:R-:W-:Y:S01]  /*7070*/  HADD2.F32 R226, -RZ, R75.reuse.H1_H1 ;  /* 0x3000004bffe27230 */ /* 0x100fe20000004100 */
[----:B------:R-:W-:Y:S01]  /*7080*/  FFMA.FTZ R227, R212, R227, -R228 ;  /* 0x000000e3d4e37223 */ /* 0x000fe200000108e4 */
[----:B------:R-:W-:Y:S01]  /*7090*/  HADD2.F32 R80, -RZ, R75.H0_H0 ;  /* 0x2000004bff507230 */ /* 0x000fe20000004100 */
[----:B------:R-:W-:-:S02]  /*70a0*/  @P3 FADD.FTZ R221, R221, R230 ;  /* 0x000000e6dddd3221 */ /* 0x000fc40000010000 */
[----:B------:R-:W-:Y:S02]  /*70b0*/  @P3 FADD.FTZ R222, R222, R227 ;  /* 0x000000e3dede3221 */ /* 0x000fe40000010000 */
[C---:B------:R-:W-:Y:S01]  /*70c0*/  FMUL.FTZ R75, R5.reuse, R226 ;  /* 0x000000e2054b7220 */ /* 0x040fe20000410000 */
[----:B------:R-:W0:Y:S01]  /*70d0*/  SHFL.UP PT, R227, R221, 0x8, RZ ;  /* 0x05000000dde37989 */ /* 0x000e2200000e00ff */
[----:B------:R-:W-:Y:S02]  /*70e0*/  @P3 FFMA.FTZ R212, R212, R224, -R81 ;  /* 0x000000e0d4d43223 */ /* 0x000fe40000010851 */
[----:B------:R-:W-:Y:S01]  /*70f0*/  FMUL.FTZ R80, R5, R80 ;  /* 0x0000005005507220 */ /* 0x000fe20000410000 */
[----:B------:R-:W1:Y:S01]  /*7100*/  SHFL.UP PT, R226, R222, 0x8, RZ ;  /* 0x05000000dee27989 */ /* 0x000e6200000e00ff */
[----:B------:R-:W-:Y:S01]  /*7110*/  FADD.FTZ R234, -R75, R234 ;  /* 0x000000ea4bea7221 */ /* 0x000fe20000010100 */
[----:B------:R-:W-:Y:S01]  /*7120*/  FSEL R235, R223, R232, !P3 ;  /* 0x000000e8dfeb7208 */ /* 0x000fe20005800000 */
[----:B------:R-:W-:Y:S01]  /*7130*/  FADD.FTZ R233, R80, R233 ;  /* 0x000000e950e97221 */ /* 0x000fe20000010000 */
[----:B------:R-:W3:Y:S01]  /*7140*/  SHFL.UP PT, R225, R212, 0x8, RZ ;  /* 0x05000000d4e17989 */ /* 0x000ee200000e00ff */
[----:B------:R-:W-:-:S02]  /*7150*/  HADD2.F32 R81, -RZ, R74.H1_H1 ;  /* 0x3000004aff517230 */ /* 0x000fc40000004100 */
[----:B------:R-:W-:Y:S01]  /*7160*/  HADD2.F32 R223, -RZ, R74.H0_H0 ;  /* 0x2000004affdf7230 */ /* 0x000fe20000004100 */
[CC--:B------:R-:W-:Y:S01]  /*7170*/  FMUL.FTZ R74, R97.reuse, -R234.reuse ;  /* 0x800000ea614a7220 */ /* 0x0c0fe20000410000 */
[----:B------:R-:W4:Y:S01]  /*7180*/  SHFL.UP PT, R224, R235, 0x8, RZ ;  /* 0x05000000ebe07989 */ /* 0x000f2200000e00ff */
[-C--:B------:R-:W-:Y:S02]  /*7190*/  FMUL.FTZ R229, R97, -R233.reuse ;  /* 0x800000e961e57220 */ /* 0x080fe40000410000 */
[----:B------:R-:W-:Y:S02]  /*71a0*/  FFMA.FTZ R233, R98, R233, -R74 ;  /* 0x000000e962e97223 */ /* 0x000fe4000001084a */
[----:B------:R-:W-:Y:S02]  /*71b0*/  FMUL.FTZ R74, R6, R223 ;  /* 0x000000df064a7220 */ /* 0x000fe40000410000 */
[----:B------:R-:W-:Y:S02]  /*71c0*/  FFMA.FTZ R234, R98, R234, R229 ;  /* 0x000000ea62ea7223 */ /* 0x000fe400000100e5 */
[----:B------:R-:W-:-:S02]  /*71d0*/  FMUL.FTZ R81, R6, R81 ;  /* 0x0000005106517220 */ /* 0x000fc40000410000 */
[----:B------:R-:W-:Y:S01]  /*71e0*/  FADD.FTZ R233, R74, R233 ;  /* 0x000000e94ae97221 */ /* 0x000fe20000010000 */
[----:B------:R-:W-:Y:S01]  /*71f0*/  ISETP.GE.AND P3, PT, R108, 0x8, PT ;  /* 0x000000086c00780c */ /* 0x000fe20003f66270 */
[----:B------:R-:W-:Y:S02]  /*7200*/  FADD.FTZ R234, -R81, R234 ;  /* 0x000000ea51ea7221 */ /* 0x000fe40000010100 */
[C---:B------:R-:W-:Y:S02]  /*7210*/  FMUL.FTZ R229, R99.reuse, -R233 ;  /* 0x800000e963e57220 */ /* 0x040fe40000410000 */
[-C--:B------:R-:W-:Y:S02]  /*7220*/  FMUL.FTZ R223, R99, -R234.reuse ;  /* 0x800000ea63df7220 */ /* 0x080fe40000410000 */
[----:B------:R-:W-:Y:S02]  /*7230*/  FFMA.FTZ R234, R112, R234, R229 ;  /* 0x000000ea70ea7223 */ /* 0x000fe400000100e5 */
[----:B0-----:R-:W-:-:S02]  /*7240*/  FMUL.FTZ R229, R235, R227 ;  /* 0x000000e3ebe57220 */ /* 0x001fc40000410000 */
[CC--:B-1----:R-:W-:Y:S02]  /*7250*/  FMUL.FTZ R228, R235.reuse, R226.reuse ;  /* 0x000000e2ebe47220 */ /* 0x0c2fe40000410000 */
[----:B------:R-:W-:Y:S02]  /*7260*/  FFMA.FTZ R232, R112, R233, -R223 ;  /* 0x000000e970e87223 */ /* 0x000fe400000108df */
[----:B---3--:R-:W-:Y:S02]  /*7270*/  FMUL.FTZ R223, R235, R225 ;  /* 0x000000e1ebdf7220 */ /* 0x008fe40000410000 */
[C---:B------:R-:W-:Y:S02]  /*7280*/  FFMA.FTZ R229, R212.reuse, R226, -R229 ;  /* 0x000000e2d4e57223 */ /* 0x040fe400000108e5 */
[C---:B------:R-:W-:Y:S02]  /*7290*/  FFMA.FTZ R228, R212.reuse, R227, R228 ;  /* 0x000000e3d4e47223 */ /* 0x040fe400000100e4 */
[----:B----4-:R-:W-:-:S02]  /*72a0*/  FFMA.FTZ R230, R212, R224, R223 ;  /* 0x000000e0d4e67223 */ /* 0x010fc400000100df */
[----:B------:R-:W-:Y:S02]  /*72b0*/  @P3 FADD.FTZ R222, R222, R229 ;  /* 0x000000e5dede3221 */ /* 0x000fe40000010000 */
[----:B------:R-:W-:Y:S02]  /*72c0*/  FMUL.FTZ R223, R235, R224 ;  /* 0x000000e0ebdf7220 */ /* 0x000fe40000410000 */
[----:B------:R-:W-:Y:S01]  /*72d0*/  @P3 FADD.FTZ R221, R221, R228 ;  /* 0x000000e4dddd3221 */ /* 0x000fe20000010000 */
[----:B------:R-:W-:Y:S01]  /*72e0*/  HADD2.F32 R224, -RZ, R73.H0_H0 ;  /* 0x20000049ffe07230 */ /* 0x000fe20000004100 */
[----:B------:R-:W-:Y:S01]  /*72f0*/  @P3 FFMA.FTZ R212, R212, R225, -R223 ;  /* 0x000000e1d4d43223 */ /* 0x000fe200000108df */
[----:B------:R-:W0:Y:S01]  /*7300*/  SHFL.UP PT, R239, R222, 0x10, RZ ;  /* 0x06000000deef7989 */ /* 0x000e2200000e00ff */
[----:B------:R-:W-:-:S03]  /*7310*/  FSEL R235, R235, R230, !P3 ;  /* 0x000000e6ebeb7208 */ /* 0x000fc60005800000 */
[----:B------:R-:W1:Y:S01]  /*7320*/  SHFL.UP PT, R240, R221, 0x10, RZ ;  /* 0x06000000ddf07989 */ /* 0x000e6200000e00ff */
[----:B------:R-:W-:Y:S01]  /*7330*/  HADD2.F32 R226, -RZ, R73.H1_H1 ;  /* 0x30000049ffe27230 */ /* 0x000fe20000004100 */
[C---:B------:R-:W-:Y:S02]  /*7340*/  FMUL.FTZ R223, R7.reuse, R224 ;  /* 0x000000e007df7220 */ /* 0x040fe40000410000 */
[----:B------:R-:W3:Y:S04]  /*7350*/  SHFL.UP PT, R228, R212, 0x10, RZ ;  /* 0x06000000d4e47989 */ /* 0x000ee800000e00ff */
[----:B------:R-:W4:Y:S01]  /*7360*/  SHFL.UP PT, R236, R235, 0x10, RZ ;  /* 0x06000000ebec7989 */ /* 0x000f2200000e00ff */
[----:B------:R-:W-:Y:S02]  /*7370*/  FMUL.FTZ R73, R7, R226 ;  /* 0x000000e207497220 */ /* 0x000fe40000410000 */
[----:B------:R-:W-:Y:S01]  /*7380*/  FADD.FTZ R232, R223, R232 ;  /* 0x000000e8dfe87221 */ /* 0x000fe20000010000 */
[----:B------:R-:W-:Y:S01]  /*7390*/  HADD2.F32 R227, -RZ, R72.H1_H1 ;  /* 0x30000048ffe37230 */ /* 0x000fe20000004100 */
[----:B------:R-:W-:-:S02]  /*73a0*/  FADD.FTZ R234, -R73, R234 ;  /* 0x000000ea49ea7221 */ /* 0x000fc40000010100 */
[C---:B------:R-:W-:Y:S01]  /*73b0*/  FMUL.FTZ R231, R113.reuse, -R232 ;  /* 0x800000e871e77220 */ /* 0x040fe20000410000 */
[----:B------:R-:W-:Y:S01]  /*73c0*/  HADD2.F32 R225, -RZ, R72.H0_H0 ;  /* 0x20000048ffe17230 */ /* 0x000fe20000004100 */
[-C--:B------:R-:W-:Y:S02]  /*73d0*/  FMUL.FTZ R229, R113, -R234.reuse ;  /* 0x800000ea71e57220 */ /* 0x080fe40000410000 */
[----:B------:R-:W-:Y:S02]  /*73e0*/  FFMA.FTZ R231, R114, R234, R231 ;  /* 0x000000ea72e77223 */ /* 0x000fe400000100e7 */
[----:B------:R-:W-:Y:S01]  /*73f0*/  FMUL.FTZ R224, R8, R227 ;  /* 0x000000e308e07220 */ /* 0x000fe20000410000 */
[----:B------:R-:W-:Y:S01]  /*7400*/  ISETP.GE.AND P3, PT, R108, 0x10, PT ;  /* 0x000000106c00780c */ /* 0x000fe20003f66270 */
[----:B------:R-:W-:Y:S02]  /*7410*/  FFMA.FTZ R229, R114, R232, -R229 ;  /* 0x000000e872e57223 */ /* 0x000fe400000108e5 */
[----:B------:R-:W-:-:S02]  /*7420*/  FMUL.FTZ R72, R8, R225 ;  /* 0x000000e108487220 */ /* 0x000fc40000410000 */
[----:B------:R-:W-:Y:S02]  /*7430*/  FADD.FTZ R231, -R224, R231 ;  /* 0x000000e7e0e77221 */ /* 0x000fe40000010100 */
[----:B0-----:R-:W-:Y:S02]  /*7440*/  FMUL.FTZ R227, R235, R239 ;  /* 0x000000efebe37220 */ /* 0x001fe40000410000 */
[----:B------:R-:W-:Y:S02]  /*7450*/  FADD.FTZ R229, R72, R229 ;  /* 0x000000e548e57221 */ /* 0x000fe40000010000 */
[----:B------:R-:W-:Y:S02]  /*7460*/  FMUL.FTZ R226, R115, -R231 ;  /* 0x800000e773e27220 */ /* 0x000fe40000410000 */
[-C--:B-1----:R-:W-:Y:S02]  /*7470*/  FMUL.FTZ R225, R235, R240.reuse ;  /* 0x000000f0ebe17220 */ /* 0x082fe40000410000 */
[----:B------:R-:W-:-:S02]  /*7480*/  FFMA.FTZ R240, R212, R240, R227 ;  /* 0x000000f0d4f07223 */ /* 0x000fc400000100e3 */
[----:B------:R-:W-:Y:S02]  /*7490*/  FFMA.FTZ R226, R116, R229, -R226 ;  /* 0x000000e574e27223 */ /* 0x000fe400000108e2 */
[----:B------:R-:W-:Y:S02]  /*74a0*/  FFMA.FTZ R239, R212, R239, -R225 ;  /* 0x000000efd4ef7223 */ /* 0x000fe400000108e1 */
[----:B---3--:R-:W-:Y:S02]  /*74b0*/  FMUL.FTZ R227, R235, R228 ;  /* 0x000000e4ebe37220 */ /* 0x008fe40000410000 */
[----:B------:R-:W-:Y:S02]  /*74c0*/  FMUL.FTZ R229, R115, -R229 ;  /* 0x800000e573e57220 */ /* 0x000fe40000410000 */
[----:B----4-:R-:W-:Y:S02]  /*74d0*/  FMUL.FTZ R225, R235, R236 ;  /* 0x000000ecebe17220 */ /* 0x010fe40000410000 */
[----:B------:R-:W-:-:S02]  /*74e0*/  FMUL.FTZ R230, R135, -R68 ;  /* 0x8000004487e67220 */ /* 0x000fc40000410000 */
[----:B------:R-:W-:Y:S02]  /*74f0*/  FFMA.FTZ R236, R212, R236, R227 ;  /* 0x000000ecd4ec7223 */ /* 0x000fe400000100e3 */
[----:B------:R-:W-:Y:S02]  /*7500*/  FFMA.FTZ R232, R116, R231, R229 ;  /* 0x000000e774e87223 */ /* 0x000fe400000100e5 */
[----:B------:R-:W-:Y:S02]  /*7510*/  @P3 FFMA.FTZ R212, R212, R228, -R225 ;  /* 0x000000e4d4d43223 */ /* 0x000fe400000108e1 */
[-C--:B------:R-:W-:Y:S02]  /*7520*/  FMUL.FTZ R225, R135, R69.reuse ;  /* 0x0000004587e17220 */ /* 0x080fe40000410000 */
[C---:B------:R-:W-:Y:S01]  /*7530*/  FFMA.FTZ R229, R137.reuse, -R69, R230 ;  /* 0x8000004589e57223 */ /* 0x040fe200000100e6 */
[--C-:B------:R-:W-:Y:S01]  /*7540*/  HADD2.F32 R230, -RZ, R79.reuse.H1_H1 ;  /* 0x3000004fffe67230 */ /* 0x100fe20000004100 */
[----:B------:R-:W-:Y:S01]  /*7550*/  FFMA.FTZ R227, R137, R68, -R225 ;  /* 0x0000004489e37223 */ /* 0x000fe200000108e1 */
[----:B------:R-:W-:Y:S01]  /*7560*/  HADD2.F32 R228, -RZ, R79.H0_H0 ;  /* 0x2000004fffe47230 */ /* 0x000fe20000004100 */
[----:B------:R-:W-:-:S02]  /*7570*/  FMUL.FTZ R231, R139, -R229 ;  /* 0x800000e58be77220 */ /* 0x000fc40000410000 */
[----:B------:R-:W-:Y:S02]  /*7580*/  FMUL.FTZ R79, R9, R230 ;  /* 0x000000e6094f7220 */ /* 0x000fe40000410000 */
[CC--:B------:R-:W-:Y:S02]  /*7590*/  FFMA.FTZ R231, R140.reuse, R227.reuse, -R231 ;  /* 0x000000e38ce77223 */ /* 0x0c0fe400000108e7 */
[----:B------:R-:W-:Y:S02]  /*75a0*/  FMUL.FTZ R227, R139, -R227 ;  /* 0x800000e38be37220 */ /* 0x000fe40000410000 */
[----:B------:R-:W-:Y:S02]  /*75b0*/  FMUL.FTZ R225, R9, R228 ;  /* 0x000000e409e17220 */ /* 0x000fe40000410000 */
[----:B------:R-:W-:Y:S02]  /*75c0*/  FADD.FTZ R232, -R79, R232 ;  /* 0x000000e84fe87221 */ /* 0x000fe40000010100 */
[----:B------:R-:W-:-:S02]  /*75d0*/  FFMA.FTZ R227, R140, R229, R227 ;  /* 0x000000e58ce37223 */ /* 0x000fc400000100e3 */
[----:B------:R-:W-:Y:S02]  /*75e0*/  FADD.FTZ R226, R225, R226 ;  /* 0x000000e2e1e27221 */ /* 0x000fe40000010000 */
[----:B------:R-:W-:Y:S02]  /*75f0*/  FMUL.FTZ R229, R117, -R232 ;  /* 0x800000e875e57220 */ /* 0x000fe40000410000 */
[----:B------:R-:W-:Y:S02]  /*7600*/  FMUL.FTZ R228, R141, -R231 ;  /* 0x800000e78de47220 */ /* 0x000fe40000410000 */
[-C--:B------:R-:W-:Y:S02]  /*7610*/  FMUL.FTZ R233, R117, -R226.reuse ;  /* 0x800000e275e97220 */ /* 0x080fe40000410000 */
[----:B------:R-:W-:Y:S02]  /*7620*/  FFMA.FTZ R237, R118, R226, -R229 ;  /* 0x000000e276ed7223 */ /* 0x000fe400000108e5 */
[----:B------:R-:W-:-:S02]  /*7630*/  FMUL.FTZ R226, R141, -R227 ;  /* 0x800000e38de27220 */ /* 0x000fc40000410000 */
[C---:B------:R-:W-:Y:S01]  /*7640*/  FFMA.FTZ R228, R142.reuse, R227, R228 ;  /* 0x000000e38ee47223 */ /* 0x040fe200000100e4 */
[--C-:B------:R-:W-:Y:S01]  /*7650*/  HADD2.F32 R227, -RZ, R78.reuse.H0_H0 ;  /* 0x2000004effe37230 */ /* 0x100fe20000004100 */
[----:B------:R-:W-:Y:S02]  /*7660*/  FFMA.FTZ R226, R142, R231, -R226 ;  /* 0x000000e78ee27223 */ /* 0x000fe400000108e2 */
[C---:B------:R-:W-:Y:S01]  /*7670*/  FMUL.FTZ R231, R95.reuse, -R228 ;  /* 0x800000e45fe77220 */ /* 0x040fe20000410000 */
[----:B------:R-:W-:Y:S01]  /*7680*/  HADD2.F32 R229, -RZ, R78.H1_H1 ;  /* 0x3000004effe57230 */ /* 0x000fe20000004100 */
[----:B------:R-:W-:Y:S02]  /*7690*/  FFMA.FTZ R241, R118, R232, R233 ;  /* 0x000000e876f17223 */ /* 0x000fe400000100e9 */
[-C--:B------:R-:W-:Y:S02]  /*76a0*/  FMUL.FTZ R233, R95, -R226.reuse ;  /* 0x800000e25fe97220 */ /* 0x080fe40000410000 */
[----:B------:R-:W-:-:S02]  /*76b0*/  FFMA.FTZ R231, R96, R226, -R231 ;  /* 0x000000e260e77223 */ /* 0x000fc400000108e7 */
[C---:B------:R-:W-:Y:S02]  /*76c0*/  FMUL.FTZ R226, R10.reuse, R227 ;  /* 0x000000e30ae27220 */ /* 0x040fe40000410000 */
[----:B------:R-:W-:Y:S02]  /*76d0*/  FMUL.FTZ R78, R10, R229 ;  /* 0x000000e50a4e7220 */ /* 0x000fe40000410000 */
[----:B------:R-:W-:Y:S02]  /*76e0*/  FADD.FTZ R237, R226, R237 ;  /* 0x000000ede2ed7221 */ /* 0x000fe40000010000 */
[----:B------:R-:W-:Y:S02]  /*76f0*/  FADD.FTZ R241, -R78, R241 ;  /* 0x000000f14ef17221 */ /* 0x000fe40000010100 */
[----:B------:R-:W-:Y:S02]  /*7700*/  FFMA.FTZ R233, R96, R228, R233 ;  /* 0x000000e460e97223 */ /* 0x000fe400000100e9 */
        /* <DEDUP_REMOVED lines=34> */
[----:B------:R-:W-:Y:S02]  /*7930*/  FFMA.FTZ R237, R116, R230, R237 ;  /* 0x000000e674ed7223 */ /* 0x000fe400000100ed */
[----:B------:R-:W-:Y:S02]  /*7940*/  FADD.FTZ R243, -R228, R243 ;  /* 0x000000f3e4f37221 */ /* 0x000fe40000010100 */
[C---:B------:R-:W-:Y:S02]  /*7950*/  FMUL.FTZ R230, R123.reuse, -R241 ;  /* 0x800000f17be67220 */ /* 0x040fe40000410000 */
[-C--:B------:R-:W-:Y:S02]  /*7960*/  FMUL.FTZ R229, R123, -R243.reuse ;  /* 0x800000f37be57220 */ /* 0x080fe40000410000 */
[----:B------:R-:W-:-:S02]  /*7970*/  FFMA.FTZ R234, R124, R243, R230 ;  /* 0x000000f37cea7223 */ /* 0x000fc400000100e6 */
        /* <DEDUP_REMOVED lines=8> */
[----:B------:R-:W-:Y:S02]  /*7a00*/  FMUL.FTZ R230, R13, R230 ;  /* 0x000000e60de67220 */ /* 0x000fe40000410000 */
[-C--:B------:R-:W-:Y:S02]  /*7a10*/  FMUL.FTZ R231, R119, -R229.reuse ;  /* 0x800000e577e77220 */ /* 0x080fe40000410000 */
[----:B------:R-:W-:Y:S02]  /*7a20*/  FFMA.FTZ R59, R120, R229, -R59 ;  /* 0x000000e5783b7223 */ /* 0x000fe4000001083b */
[----:B------:R-:W-:Y:S02]  /*7a30*/  FMUL.FTZ R229, R13, R232 ;  /* 0x000000e80de57220 */ /* 0x000fe40000410000 */
[----:B------:R-:W-:Y:S02]  /*7a40*/  FADD.FTZ R241, R230, R241 ;  /* 0x000000f1e6f17221 */ /* 0x000fe40000010000 */
[----:B------:R-:W-:-:S02]  /*7a50*/  FADD.FTZ R234, -R229, R234 ;  /* 0x000000eae5ea7221 */ /* 0x000fc40000010100 */
[C---:B------:R-:W-:Y:S02]  /*7a60*/  FMUL.FTZ R233, R125.reuse, -R241 ;  /* 0x800000f17de97220 */ /* 0x040fe40000410000 */
[-C--:B------:R-:W-:Y:S02]  /*7a70*/  FMUL.FTZ R232, R125, -R234.reuse ;  /* 0x800000ea7de87220 */ /* 0x080fe40000410000 */
[----:B------:R-:W-:Y:S02]  /*7a80*/  FFMA.FTZ R231, R120, R237, R231 ;  /* 0x000000ed78e77223 */ /* 0x000fe400000100e7 */
[C---:B------:R-:W-:Y:S02]  /*7a90*/  FFMA.FTZ R234, R126.reuse, R234, R233 ;  /* 0x000000ea7eea7223 */ /* 0x040fe400000100e9 */
[----:B------:R-:W-:Y:S02]  /*7aa0*/  FMUL.FTZ R233, R121, -R59 ;  /* 0x8000003b79e97220 */ /* 0x000fe40000410000 */
[----:B------:R-:W-:-:S02]  /*7ab0*/  FFMA.FTZ R241, R126, R241, -R232 ;  /* 0x000000f17ef17223 */ /* 0x000fc400000108e8 */
[-C--:B------:R-:W-:Y:S02]  /*7ac0*/  FMUL.FTZ R232, R121, -R231.reuse ;  /* 0x800000e779e87220 */ /* 0x080fe40000410000 */
[C---:B------:R-:W-:Y:S01]  /*7ad0*/  FFMA.FTZ R233, R122.reuse, R231, R233 ;  /* 0x000000e77ae97223 */ /* 0x040fe200000100e9 */
[--C-:B------:R-:W-:Y:S01]  /*7ae0*/  HADD2.F32 R231, -RZ, R58.reuse.H1_H1 ;  /* 0x3000003affe77230 */ /* 0x100fe20000004100 */
[----:B------:R-:W-:Y:S01]  /*7af0*/  FFMA.FTZ R232, R122, R59, -R232 ;  /* 0x0000003b7ae87223 */ /* 0x000fe200000108e8 */
[----:B------:R-:W-:Y:S01]  /*7b00*/  HADD2.F32 R59, -RZ, R58.H0_H0 ;  /* 0x2000003aff3b7230 */ /* 0x000fe20000004100 */
[C---:B------:R-:W-:Y:S02]  /*7b10*/  FMUL.FTZ R237, R123.reuse, -R233 ;  /* 0x800000e97bed7220 */ /* 0x040fe40000410000 */
[-C--:B------:R-:W-:Y:S02]  /*7b20*/  FMUL.FTZ R58, R123, -R232.reuse ;  /* 0x800000e87b3a7220 */ /* 0x080fe40000410000 */
[----:B------:R-:W-:-:S02]  /*7b30*/  FFMA.FTZ R237, R124, R232, -R237 ;  /* 0x000000e87ced7223 */ /* 0x000fc400000108ed */
[C---:B------:R-:W-:Y:S02]  /*7b40*/  FMUL.FTZ R231, R14.reuse, R231 ;  /* 0x000000e70ee77220 */ /* 0x040fe40000410000 */
[----:B------:R-:W-:Y:S02]  /*7b50*/  FMUL.FTZ R232, R14, R59 ;  /* 0x0000003b0ee87220 */ /* 0x000fe40000410000 */
[----:B------:R-:W-:Y:S02]  /*7b60*/  FADD.FTZ R234, -R231, R234 ;  /* 0x000000eae7ea7221 */ /* 0x000fe40000010100 */
[----:B------:R-:W-:Y:S02]  /*7b70*/  FADD.FTZ R241, R232, R241 ;  /* 0x000000f1e8f17221 */ /* 0x000fe40000010000 */
[----:B------:R-:W-:Y:S02]  /*7b80*/  FFMA.FTZ R233, R124, R233, R58 ;  /* 0x000000e97ce97223 */ /* 0x000fe4000001003a */
[----:B------:R-:W-:-:S02]  /*7b90*/  FMUL.FTZ R58, R127, -R234 ;  /* 0x800000ea7f3a7220 */ /* 0x000fc40000410000 */
[-C--:B------:R-:W-:Y:S02]  /*7ba0*/  FMUL.FTZ R59, R127, -R241.reuse ;  /* 0x800000f17f3b7220 */ /* 0x080fe40000410000 */
[C---:B------:R-:W-:Y:S02]  /*7bb0*/  FFMA.FTZ R58, R130.reuse, R241, -R58 ;  /* 0x000000f1823a7223 */ /* 0x040fe4000001083a */
[----:B------:R-:W-:Y:S02]  /*7bc0*/  FFMA.FTZ R241, R130, R234, R59 ;  /* 0x000000ea82f17223 */ /* 0x000fe4000001003b */
[C---:B------:R-:W-:Y:S02]  /*7bd0*/  FMUL.FTZ R234, R125.reuse, -R237 ;  /* 0x800000ed7dea7220 */ /* 0x040fe40000410000 */
[-C--:B------:R-:W-:Y:S02]  /*7be0*/  FMUL.FTZ R59, R125, -R233.reuse ;  /* 0x800000e97d3b7220 */ /* 0x080fe40000410000 */
[----:B------:R-:W-:-:S02]  /*7bf0*/  FFMA.FTZ R233, R126, R233, R234 ;  /* 0x000000e97ee97223 */ /* 0x000fc400000100ea */
[----:B------:R-:W-:Y:S01]  /*7c00*/  FFMA.FTZ R59, R126, R237, -R59 ;  /* 0x000000ed7e3b7223 */ /* 0x000fe2000001083b */
[--C-:B------:R-:W-:Y:S02]  /*7c10*/  HADD2.F32 R238, -RZ, R57.reuse.H0_H0 ;  /* 0x20000039ffee7230 */ /* 0x100fe40000004100 */
[----:B------:R-:W-:Y:S01]  /*7c20*/  HADD2.F32 R234, -RZ, R57.H1_H1 ;  /* 0x30000039ffea7230 */ /* 0x000fe20000004100 */
[C---:B------:R-:W-:Y:S02]  /*7c30*/  FMUL.FTZ R57, R127.reuse, -R233 ;  /* 0x800000e97f397220 */ /* 0x040fe40000410000 */
[-C--:B------:R-:W-:Y:S02]  /*7c40*/  FMUL.FTZ R237, R127, -R59.reuse ;  /* 0x8000003b7fed7220 */ /* 0x080fe40000410000 */
[C---:B------:R-:W-:Y:S02]  /*7c50*/  FFMA.FTZ R57, R130.reuse, R59, -R57 ;  /* 0x0000003b82397223 */ /* 0x040fe40000010839 */
[----:B------:R-:W-:-:S02]  /*7c60*/  FFMA.FTZ R59, R130, R233, R237 ;  /* 0x000000e9823b7223 */ /* 0x000fc400000100ed */
[C---:B------:R-:W-:Y:S02]  /*7c70*/  FMUL.FTZ R234, R15.reuse, R234 ;  /* 0x000000ea0fea7220 */ /* 0x040fe40000410000 */
[----:B------:R-:W-:Y:S02]  /*7c80*/  FMUL.FTZ R233, R15, R238 ;  /* 0x000000ee0fe97220 */ /* 0x000fe40000410000 */
[----:B------:R-:W-:Y:S02]  /*7c90*/  FADD.FTZ R241, -R234, R241 ;  /* 0x000000f1eaf17221 */ /* 0x000fe40000010100 */
[----:B------:R-:W-:Y:S02]  /*7ca0*/  FADD.FTZ R58, R233, R58 ;  /* 0x0000003ae93a7221 */ /* 0x000fe40000010000 */
[C---:B------:R-:W-:Y:S02]  /*7cb0*/  FMUL.FTZ R237, R131.reuse, -R241 ;  /* 0x800000f183ed7220 */ /* 0x040fe40000410000 */
[----:B------:R-:W-:-:S02]  /*7cc0*/  FMUL.FTZ R238, R131, -R58 ;  /* 0x8000003a83ee7220 */ /* 0x000fc40000410000 */
[C---:B------:R-:W-:Y:S02]  /*7cd0*/  FFMA.FTZ R58, R132.reuse, R58, -R237 ;  /* 0x0000003a843a7223 */ /* 0x040fe400000108ed */
[C---:B------:R-:W-:Y:S02]  /*7ce0*/  FFMA.FTZ R243, R132.reuse, R241, R238 ;  /* 0x000000f184f37223 */ /* 0x040fe400000100ee */
[C---:B------:R-:W-:Y:S02]  /*7cf0*/  FMUL.FTZ R237, R131.reuse, -R59 ;  /* 0x8000003b83ed7220 */ /* 0x040fe40000410000 */
[-C--:B------:R-:W-:Y:S02]  /*7d00*/  FMUL.FTZ R238, R131, -R57.reuse ;  /* 0x8000003983ee7220 */ /* 0x080fe40000410000 */
[C---:B------:R-:W-:Y:S01]  /*7d10*/  FFMA.FTZ R237, R132.reuse, R57, -R237 ;  /* 0x0000003984ed7223 */ /* 0x040fe200000108ed */
[--C-:B------:R-:W-:Y:S01]  /*7d20*/  HADD2.F32 R57, -RZ, R56.reuse.H0_H0 ;  /* 0x20000038ff397230 */ /* 0x100fe20000004100 */
[----:B------:R-:W-:Y:S01]  /*7d30*/  FFMA.FTZ R238, R132, R59, R238 ;  /* 0x0000003b84ee7223 */ /* 0x000fe200000100ee */
[----:B------:R-:W-:Y:S01]  /*7d40*/  HADD2.F32 R59, -RZ, R56.H1_H1 ;  /* 0x30000038ff3b7230 */ /* 0x000fe20000004100 */
[----:B------:R-:W-:Y:S01]  /*7d50*/  @P3 FADD.FTZ R221, R221, R240 ;  /* 0x000000f0dddd3221 */ /* 0x000fe20000010000 */
[----:B------:R-:W-:Y:S01]  /*7d60*/  FSEL R241, R235, R236, !P3 ;  /* 0x000000ecebf17208 */ /* 0x000fe20005800000 */
[----:B------:R-:W-:Y:S01]  /*7d70*/  @P3 FADD.FTZ R222, R222, R239 ;  /* 0x000000efdede3221 */ /* 0x000fe20000010000 */
[----:B------:R-:W-:Y:S01]  /*7d80*/  ISETP.NE.AND P3, PT, R219, 0x1f, PT ;  /* 0x0000001fdb00780c */ /* 0x000fe20003f65270 */
[----:B------:R-:W-:-:S02]  /*7d90*/  FMUL.FTZ R235, R16, R57 ;  /* 0x0000003910eb7220 */ /* 0x000fc40000410000 */
[----:B------:R-:W-:Y:S02]  /*7da0*/  FMUL.FTZ R236, R16, R59 ;  /* 0x0000003b10ec7220 */ /* 0x000fe40000410000 */
        /* <DEDUP_REMOVED lines=25> */
.L_x_10985:
[----:B-123--:R-:W-:Y:S05]  /*7f40*/  BSYNC B0 ;  /* 0x0000000000007941 */ /* 0x00efea0003800000 */
.L_x_10984:
        /* <DEDUP_REMOVED lines=25> */
.L_x_10987:
[----:B------:R-:W-:Y:S05]  /*80e0*/  BSYNC B0 ;  /* 0x0000000000007941 */ /* 0x000fea0003800000 */
.L_x_10986:
        /* <DEDUP_REMOVED lines=18> */
.L_x_10989:
[----:B------:R-:W-:Y:S05]  /*8210*/  BSYNC B0 ;  /* 0x0000000000007941 */ /* 0x000fea0003800000 */
.L_x_10988:
        /* <DEDUP_REMOVED lines=18> */
.L_x_10991:
[----:B------:R-:W-:Y:S05]  /*8340*/  BSYNC B0 ;  /* 0x0000000000007941 */ /* 0x000fea0003800000 */
.L_x_10990:
        /* <DEDUP_REMOVED lines=18> */
.L_x_10993:
[----:B------:R-:W-:Y:S05]  /*8470*/  BSYNC B0 ;  /* 0x0000000000007941 */ /* 0x000fea0003800000 */
.L_x_10992:
        /* <DEDUP_REMOVED lines=14> */
[C---:B------:R-:W-:Y:S01]  /*8560*/  FFMA.FTZ R219, R128.reuse, R70, -R219 ;  /* 0x0000004680db7223 */ /* 0x040fe200000108db */
[----:B------:R-:W-:Y:S01]  /*8570*/  SHFL.DOWN PT, R221, R240, 0x1, 0x1f ;  /* 0x08201f00f0dd7f89 */ /* 0x000fe200000e0000 */
[----:B------:R-:W-:Y:S02]  /*8580*/  FFMA.FTZ R128, R128, R71, R129 ;  /* 0x0000004780807223 */ /* 0x000fe40000010081 */
[----:B------:R-:W-:Y:S01]  /*8590*/  FADD.FTZ R71, R158, R219 ;  /* 0x000000db9e477221 */ /* 0x000fe20000010000 */
[----:B---34-:R-:W-:Y:S01]  /*85a0*/  SHFL.IDX PT, R239, R239, RZ, 0x1f ;  /* 0x00001fffefef7589 */ /* 0x018fe200000e0000 */
[----:B------:R-:W-:-:S02]  /*85b0*/  FADD.FTZ R157, R157, R128 ;  /* 0x000000809d9d7221 */ /* 0x000fc40000010000 */
[C---:B------:R-:W-:Y:S01]  /*85c0*/  FMUL.FTZ R70, R131.reuse, R71 ;  /* 0x0000004783467220 */ /* 0x040fe20000410000 */
[----:B------:R-:W-:Y:S03]  /*85d0*/  SHFL.IDX PT, R158, R237, RZ, 0x1f ;  /* 0x00001fffed9e7589 */ /* 0x000fe600000e0000 */
[CC--:B------:R-:W-:Y:S01]  /*85e0*/  FFMA.FTZ R128, R132.reuse, R157.reuse, R70 ;  /* 0x0000009d84807223 */ /* 0x0c0fe20000010046 */
[----:B------:R-:W-:Y:S01]  /*85f0*/  SHFL.DOWN PT, R237, R237, 0x1, 0x1f ;  /* 0x08201f00eded7f89 */ /* 0x000fe200000e0000 */
[----:B------:R-:W-:Y:S02]  /*8600*/  FMUL.FTZ R70, R131, R157 ;  /* 0x0000009d83467220 */ /* 0x000fe40000410000 */
[----:B------:R-:W-:Y:S02]  /*8610*/  FFMA.FTZ R154, R93, R154, R128 ;  /* 0x0000009a5d9a7223 */ /* 0x000fe40000010080 */
[----:B------:R-:W-:-:S02]  /*8620*/  FFMA.FTZ R70, R132, R71, -R70 ;  /* 0x0000004784467223 */ /* 0x000fc40000010846 */
[----:B------:R-:W-:Y:S02]  /*8630*/  FMUL.FTZ R129, R127, R154 ;  /* 0x0000009a7f817220 */ /* 0x000fe40000410000 */
[----:B------:R-:W-:-:S04]  /*8640*/  FFMA.FTZ R156, R93, R156, R70 ;  /* 0x0000009c5d9c7223 */ /* 0x000fc80000010046 */
[-C--:B------:R-:W-:Y:S02]  /*8650*/  FFMA.FTZ R129, R130, R156.reuse, -R129 ;  /* 0x0000009c82817223 */ /* 0x080fe40000010881 */
[----:B------:R-:W-:Y:S02]  /*8660*/  FMUL.FTZ R219, R127, R156 ;  /* 0x0000009c7fdb7220 */ /* 0x000fe40000410000 */
[----:B------:R-:W-:Y:S02]  /*8670*/  FFMA.FTZ R163, R136, R163, R129 ;  /* 0x000000a388a37223 */ /* 0x000fe40000010081 */
[----:B------:R-:W-:Y:S02]  /*8680*/  FFMA.FTZ R219, R130, R154, R219 ;  /* 0x0000009a82db7223 */ /* 0x000fe400000100db */
[----:B------:R-:W-:Y:S02]  /*8690*/  FMUL.FTZ R70, R125, R163 ;  /* 0x000000a37d467220 */ /* 0x000fe40000410000 */
[----:B------:R-:W-:-:S04]  /*86a0*/  FFMA.FTZ R161, R136, R161, R219 ;  /* 0x000000a188a17223 */ /* 0x000fc800000100db */
[CC--:B------:R-:W-:Y:S02]  /*86b0*/  FFMA.FTZ R128, R126.reuse, R161.reuse, R70 ;  /* 0x000000a17e807223 */ /* 0x0c0fe40000010046 */
[----:B------:R-:W-:Y:S02]  /*86c0*/  FMUL.FTZ R70, R125, R161 ;  /* 0x000000a17d467220 */ /* 0x000fe40000410000 */
[----:B------:R-:W-:Y:S02]  /*86d0*/  FFMA.FTZ R168, R147, R168, R128 ;  /* 0x000000a893a87223 */ /* 0x000fe40000010080 */
[----:B------:R-:W-:Y:S02]  /*86e0*/  FFMA.FTZ R70, R126, R163, -R70 ;  /* 0x000000a37e467223 */ /* 0x000fe40000010846 */
        /* <DEDUP_REMOVED lines=11> */
[----:B------:R-:W-:Y:S01]  /*87a0*/  FFMA.FTZ R70, R122, R173, -R70 ;  /* 0x000000ad7a467223 */ /* 0x000fe20000010846 */
[----:B------:R-:W3:Y:S01]  /*87b0*/  SHFL.IDX PT, R128, R238, RZ, 0x1f ;  /* 0x00001fffee807589 */ /* 0x000ee200000e0000 */
        /* <DEDUP_REMOVED lines=8> */
[----:B------:R-:W-:Y:S02]  /*8840*/  FFMA.FTZ R70, R118, R185, R70 ;  /* 0x000000b976467223 */ /* 0x000fe40000010046 */
[----:B---3--:R-:W-:Y:S02]  /*8850*/  FMUL.FTZ R219, R128, R57 ;  /* 0x0000003980db7220 */ /* 0x008fe40000410000 */
[----:B------:R-:W-:Y:S02]  /*8860*/  FFMA.FTZ R192, R165, R192, R70 ;  /* 0x000000c0a5c07223 */ /* 0x000fe40000010046 */
[----:B------:R-:W-:Y:S02]  /*8870*/  FMUL.FTZ R70, R117, R185 ;  /* 0x000000b975467220 */ /* 0x000fe40000410000 */
[----:B------:R-:W-:Y:S02]  /*8880*/  FMUL.FTZ R129, R115, R192 ;  /* 0x000000c073817220 */ /* 0x000fe40000410000 */
[----:B------:R-:W-:-:S04]  /*8890*/  FFMA.FTZ R70, R118, R187, -R70 ;  /* 0x000000bb76467223 */ /* 0x000fc80000010846 */
[----:B------:R-:W-:Y:S02]  /*88a0*/  FFMA.FTZ R190, R165, R190, R70 ;  /* 0x000000bea5be7223 */ /* 0x000fe40000010046 */
[----:B------:R-:W-:Y:S02]  /*88b0*/  FMUL.FTZ R70, R128, R56 ;  /* 0x0000003880467220 */ /* 0x000fe40000410000 */
[----:B------:R-:W-:Y:S02]  /*88c0*/  FFMA.FTZ R129, R116, R190, -R129 ;  /* 0x000000be74817223 */ /* 0x000fe40000010881 */
[----:B------:R-:W-:Y:S02]  /*88d0*/  FFMA.FTZ R57, R158, R57, R70 ;  /* 0x000000399e397223 */ /* 0x000fe40000010046 */
[----:B------:R-:W-:Y:S02]  /*88e0*/  FMUL.FTZ R70, R128, R58 ;  /* 0x0000003a80467220 */ /* 0x000fe40000410000 */
[----:B------:R-:W-:-:S02]  /*88f0*/  FFMA.FTZ R183, R170, R183, R129 ;  /* 0x000000b7aab77223 */ /* 0x000fc40000010081 */
[-C--:B------:R-:W-:Y:S02]  /*8900*/  FMUL.FTZ R129, R128, R59.reuse ;  /* 0x0000003b80817220 */ /* 0x080fe40000410000 */
[C---:B------:R-:W-:Y:S02]  /*8910*/  FFMA.FTZ R70, R158.reuse, R59, R70 ;  /* 0x0000003b9e467223 */ /* 0x040fe40000010046 */
[----:B------:R-:W3:Y:S01]  /*8920*/  SHFL.IDX PT, R59, R59, RZ, 0x1f ;  /* 0x00001fff3b3b7589 */ /* 0x000ee200000e0000 */
[C---:B------:R-:W-:Y:S02]  /*8930*/  FFMA.FTZ R128, R158.reuse, R58, -R129 ;  /* 0x0000003a9e807223 */ /* 0x040fe40000010881 */
[----:B------:R-:W-:Y:S01]  /*8940*/  FMUL.FTZ R129, R115, R190 ;  /* 0x000000be73817220 */ /* 0x000fe20000410000 */
[----:B------:R-:W4:Y:S01]  /*8950*/  SHFL.IDX PT, R58, R58, RZ, 0x1f ;  /* 0x00001fff3a3a7589 */ /* 0x000f2200000e0000 */
[----:B------:R-:W-:Y:S02]  /*8960*/  FFMA.FTZ R56, R158, R56, -R219 ;  /* 0x000000389e387223 */ /* 0x000fe400000108db */
[----:B------:R-:W-:-:S02]  /*8970*/  FFMA.FTZ R129, R116, R192, R129 ;  /* 0x000000c074817223 */ /* 0x000fc40000010081 */
[----:B------:R-:W-:Y:S02]  /*8980*/  FMUL.FTZ R158, R113, R183 ;  /* 0x000000b7719e7220 */ /* 0x000fe40000410000 */
[----:B------:R-:W-:-:S04]  /*8990*/  FFMA.FTZ R181, R170, R181, R129 ;  /* 0x000000b5aab57223 */ /* 0x000fc80000010081 */
[-C--:B------:R-:W-:Y:S02]  /*89a0*/  FMUL.FTZ R129, R113, R181.reuse ;  /* 0x000000b571817220 */ /* 0x080fe40000410000 */
[C---:B------:R-:W-:Y:S02]  /*89b0*/  FFMA.FTZ R158, R114.reuse, R181, R158 ;  /* 0x000000b5729e7223 */ /* 0x040fe4000001009e */
[----:B------:R-:W-:Y:S02]  /*89c0*/  FFMA.FTZ R129, R114, R183, -R129 ;  /* 0x000000b772817223 */ /* 0x000fe40000010881 */
[C---:B------:R-:W-:Y:S02]  /*89d0*/  FFMA.FTZ R188, R175.reuse, R188, R158 ;  /* 0x000000bcafbc7223 */ /* 0x040fe4000001009e */
[----:B------:R-:W-:Y:S02]  /*89e0*/  FFMA.FTZ R186, R175, R186, R129 ;  /* 0x000000baafba7223 */ /* 0x000fe40000010081 */
[----:B---3--:R-:W-:-:S02]  /*89f0*/  @P2 FMUL.FTZ R129, R212, R59 ;  /* 0x0000003bd4812220 */ /* 0x008fc40000410000 */
[----:B------:R-:W-:Y:S02]  /*8a00*/  FMUL.FTZ R219, R99, R186 ;  /* 0x000000ba63db7220 */ /* 0x000fe40000410000 */
[-C--:B----4-:R-:W-:Y:S02]  /*8a10*/  @P2 FFMA.FTZ R129, R237, R58.reuse, -R129 ;  /* 0x0000003aed812223 */ /* 0x090fe40000010881 */
[----:B------:R-:W-:Y:S02]  /*8a20*/  @P2 FMUL.FTZ R212, R212, R58 ;  /* 0x0000003ad4d42220 */ /* 0x000fe40000410000 */
[----:B------:R-:W-:Y:S02]  /*8a30*/  @P2 FADD.FTZ R58, R222, R129 ;  /* 0x00000081de3a2221 */ /* 0x000fe40000010000 */
[-C--:B------:R-:W-:Y:S02]  /*8a40*/  FMUL.FTZ R129, R99, R188.reuse ;  /* 0x000000bc63817220 */ /* 0x080fe40000410000 */
[----:B------:R-:W-:-:S02]  /*8a50*/  FFMA.FTZ R219, R112, R188, R219 ;  /* 0x000000bc70db7223 */ /* 0x000fc400000100db */
[----:B------:R-:W-:Y:S02]  /*8a60*/  FFMA.FTZ R129, R112, R186, -R129 ;  /* 0x000000ba70817223 */ /* 0x000fe40000010881 */
[C---:B------:R-:W-:Y:S02]  /*8a70*/  FFMA.FTZ R197, R180.reuse, R197, R219 ;  /* 0x000000c5b4c57223 */ /* 0x040fe400000100db */
[----:B------:R-:W-:Y:S02]  /*8a80*/  FFMA.FTZ R195, R180, R195, R129 ;  /* 0x000000c3b4c37223 */ /* 0x000fe40000010081 */
[C---:B------:R-:W-:Y:S02]  /*8a90*/  FMUL.FTZ R129, R97.reuse, R197 ;  /* 0x000000c561817220 */ /* 0x040fe40000410000 */
[-C--:B------:R-:W-:Y:S02]  /*8aa0*/  FMUL.FTZ R158, R97, R195.reuse ;  /* 0x000000c3619e7220 */ /* 0x080fe40000410000 */
[----:B------:R-:W-:-:S02]  /*8ab0*/  FFMA.FTZ R129, R98, R195, -R129 ;  /* 0x000000c362817223 */ /* 0x000fc40000010881 */
[----:B------:R-:W-:Y:S02]  /*8ac0*/  FFMA.FTZ R158, R98, R197, R158 ;  /* 0x000000c5629e7223 */ /* 0x000fe4000001009e */
[C---:B------:R-:W-:Y:S02]  /*8ad0*/  FFMA.FTZ R200, R189.reuse, R200, R129 ;  /* 0x000000c8bdc87223 */ /* 0x040fe40000010081 */
[----:B------:R-:W-:Y:S02]  /*8ae0*/  FFMA.FTZ R202, R189, R202, R158 ;  /* 0x000000cabdca7223 */ /* 0x000fe4000001009e */
[C---:B------:R-:W-:Y:S02]  /*8af0*/  FMUL.FTZ R219, R95.reuse, R200 ;  /* 0x000000c85fdb7220 */ /* 0x040fe40000410000 */
[-C--:B------:R-:W-:Y:S02]  /*8b00*/  FMUL.FTZ R129, R95, R202.reuse ;  /* 0x000000ca5f817220 */ /* 0x080fe40000410000 */
[----:B------:R-:W-:-:S02]  /*8b10*/  FFMA.FTZ R219, R96, R202, R219 ;  /* 0x000000ca60db7223 */ /* 0x000fc400000100db */
[----:B------:R-:W-:Y:S02]  /*8b20*/  FFMA.FTZ R129, R96, R200, -R129 ;  /* 0x000000c860817223 */ /* 0x000fe40000010881 */
[C---:B------:R-:W-:Y:S02]  /*8b30*/  FFMA.FTZ R205, R194.reuse, R205, R219 ;  /* 0x000000cdc2cd7223 */ /* 0x040fe400000100db */
[----:B------:R-:W-:Y:S02]  /*8b40*/  FFMA.FTZ R207, R194, R207, R129 ;  /* 0x000000cfc2cf7223 */ /* 0x000fe40000010081 */
[C---:B------:R-:W-:Y:S02]  /*8b50*/  FMUL.FTZ R129, R141.reuse, R205 ;  /* 0x000000cd8d817220 */ /* 0x040fe40000410000 */
[----:B------:R-:W-:Y:S02]  /*8b60*/  FMUL.FTZ R158, R141, R207 ;  /* 0x000000cf8d9e7220 */ /* 0x000fe40000410000 */
[----:B------:R-:W-:-:S02]  /*8b70*/  @P2 FFMA.FTZ R212, R237, R59, R212 ;  /* 0x0000003bedd42223 */ /* 0x000fc400000100d4 */
[C---:B------:R-:W-:Y:S02]  /*8b80*/  FFMA.FTZ R158, R142.reuse, R205, R158 ;  /* 0x000000cd8e9e7223 */ /* 0x040fe4000001009e */
[----:B------:R-:W-:Y:S02]  /*8b90*/  FFMA.FTZ R129, R142, R207, -R129 ;  /* 0x000000cf8e817223 */ /* 0x000fe40000010881 */
[----:B------:R-:W-:Y:S02]  /*8ba0*/  @P2 FADD.FTZ R59, R221, R212 ;  /* 0x000000d4dd3b2221 */ /* 0x000fe40000010000 */
[C---:B------:R-:W-:Y:S01]  /*8bb0*/  FFMA.FTZ R210, R199.reuse, R210, R158 ;  /* 0x000000d2c7d27223 */ /* 0x040fe2000001009e */
[----:B------:R-:W3:Y:S01]  /*8bc0*/  SHFL.IDX PT, R221, R240, RZ, 0x1f ;  /* 0x00001ffff0dd7589 */ /* 0x000ee200000e0000 */
[----:B------:R-:W-:Y:S02]  /*8bd0*/  FFMA.FTZ R208, R199, R208, R129 ;  /* 0x000000d0c7d07223 */ /* 0x000fe40000010081 */
[----:B------:R-:W-:-:S02]  /*8be0*/  FMUL.FTZ R129, R139, R210 ;  /* 0x000000d28b817220 */ /* 0x000fc40000410000 */
[-C--:B------:R-:W-:Y:S02]  /*8bf0*/  FMUL.FTZ R219, R139, R208.reuse ;  /* 0x000000d08bdb7220 */ /* 0x080fe40000410000 */
[C---:B------:R-:W-:Y:S02]  /*8c00*/  FFMA.FTZ R129, R140.reuse, R208, -R129 ;  /* 0x000000d08c817223 */ /* 0x040fe40000010881 */
[----:B------:R-:W-:Y:S02]  /*8c10*/  FFMA.FTZ R219, R140, R210, R219 ;  /* 0x000000d28cdb7223 */ /* 0x000fe400000100db */
[C---:B------:R-:W-:Y:S02]  /*8c20*/  FFMA.FTZ R211, R204.reuse, R211, R129 ;  /* 0x000000d3ccd37223 */ /* 0x040fe40000010081 */
[----:B------:R-:W-:Y:S02]  /*8c30*/  FMUL.FTZ R129, R59, -R69 ;  /* 0x800000453b817220 */ /* 0x000fe40000410000 */
[----:B------:R-:W-:-:S02]  /*8c40*/  FFMA.FTZ R213, R204, R213, R219 ;  /* 0x000000d5ccd57223 */ /* 0x000fc400000100db */
[C---:B------:R-:W-:Y:S02]  /*8c50*/  FMUL.FTZ R69, R58.reuse, -R69 ;  /* 0x800000453a457220 */ /* 0x040fe40000410000 */
[-C--:B------:R-:W-:Y:S02]  /*8c60*/  FFMA.FTZ R129, R58, R68.reuse, -R129 ;  /* 0x000000443a817223 */ /* 0x080fe40000010881 */
[----:B------:R-:W-:Y:S02]  /*8c70*/  FMUL.FTZ R58, R135, R213 ;  /* 0x000000d5873a7220 */ /* 0x000fe40000410000 */
[----:B------:R-:W-:Y:S01]  /*8c80*/  FFMA.FTZ R69, R59, R68, R69 ;  /* 0x000000443b457223 */ /* 0x000fe20000010045 */
[----:B------:R-:W-:Y:S01]  /*8c90*/  P2R R59, PR, RZ, 0x1 ;  /* 0x00000001ff3b7803 */ /* 0x000fe20000000000 */
[----:B------:R-:W-:Y:S02]  /*8ca0*/  FADD.FTZ R220, R220, R129 ;  /* 0x00000081dcdc7221 */ /* 0x000fe40000010000 */
[----:B------:R-:W-:-:S02]  /*8cb0*/  FFMA.FTZ R68, R137, R211, -R58 ;  /* 0x000000d389447223 */ /* 0x000fc4000001083a */
[----:B------:R-:W-:Y:S01]  /*8cc0*/  FADD.FTZ R216, -R216, R69 ;  /* 0x00000045d8d87221 */ /* 0x000fe20000010100 */
[----:B------:R-:W-:Y:S01]  /*8cd0*/  SHF.L.U32 R69, R110, 0x5, RZ ;  /* 0x000000056e457819 */ /* 0x000fe200000006ff */
[----:B---3--:R-:W-:Y:S02]  /*8ce0*/  FADD.FTZ R59, R221, R70 ;  /* 0x00000046dd3b7221 */ /* 0x008fe40000010000 */
[----:B------:R-:W-:Y:S01]  /*8cf0*/  FFMA.FTZ R83, R217, R83, R68 ;  /* 0x00000053d9537223 */ /* 0x000fe20000010044 */
[----:B------:R-:W-:Y:S01]  /*8d00*/  LEA.HI.SX32 R69, R69, R69, 0x1b ;  /* 0x0000004545457211 */ /* 0x000fe200078fdaff */
[C---:B------:R-:W-:Y:S02]  /*8d10*/  FMUL.FTZ R70, R135.reuse, -R220 ;  /* 0x800000dc87467220 */ /* 0x040fe40000410000 */
[-C--:B------:R-:W-:Y:S02]  /*8d20*/  FMUL.FTZ R68, R135, -R216.reuse ;  /* 0x800000d887447220 */ /* 0x080fe40000410000 */
[----:B------:R-:W-:-:S02]  /*8d30*/  FFMA.FTZ R212, R137, R216, R70 ;  /* 0x000000d889d47223 */ /* 0x000fc40000010046 */
[----:B------:R-:W-:Y:S02]  /*8d40*/  FFMA.FTZ R129, R137, R220, -R68 ;  /* 0x000000dc89817223 */ /* 0x000fe40000010844 */
[----:B------:R-:W-:Y:S02]  /*8d50*/  FADD.FTZ R58, R239, R128 ;  /* 0x00000080ef3a7221 */ /* 0x000fe40000010000 */
[----:B------:R-:W-:Y:S02]  /*8d60*/  FMUL.FTZ R158, R135, R211 ;  /* 0x000000d3879e7220 */ /* 0x000fe40000410000 */
[----:B------:R-:W-:Y:S01]  /*8d70*/  FADD.FTZ R238, -R87, R212 ;  /* 0x000000d457ee7221 */ /* 0x000fe20000010100 */
[----:B------:R3:W-:Y:S01]  /*8d80*/  @!P0 STS.128 [UR36+0x46d0], R56 ;  /* 0x0046d038ff008988 */ /* 0x0007e20008000c24 */
[----:B------:R-:W-:Y:S01]  /*8d90*/  FADD.FTZ R222, R86, R129 ;  /* 0x0000008156de7221 */ /* 0x000fe20000010000 */
[----:B------:R-:W-:Y:S01]  /*8da0*/  ULDC UR36, c[0x0][0x174] ;  /* 0x00005d0000247ab9 */ /* 0x000fe20000000800 */
[----:B------:R-:W-:Y:S01]  /*8db0*/  FFMA.FTZ R158, R137, R213, R158 ;  /* 0x000000d5899e7223 */ /* 0x000fe2000001009e */
[----:B------:R-:W-:Y:S01]  /*8dc0*/  UIADD3 UR36, -UR6, UR36, URZ ;  /* 0x0000002406247290 */ /* 0x000fe2000fffe13f */
[----:B------:R-:W-:-:S02]  /*8dd0*/  FMUL.FTZ R128, R217, R50 ;  /* 0x00000032d9807220 */ /* 0x000fc40000410000 */
[----:B------:R-:W-:Y:S01]  /*8de0*/  FFMA.FTZ R82, R217, R82, R158 ;  /* 0x00000052d9527223 */ /* 0x000fe2000001009e */
[----:B------:R-:W-:Y:S01]  /*8df0*/  ULEA UR36, UR36, 0xfffffe00, 0x9 ;  /* 0xfffffe0024247891 */ /* 0x000fe2000f8e483f */
[C---:B------:R-:W-:Y:S02]  /*8e00*/  FMUL.FTZ R68, R209.reuse, R216 ;  /* 0x000000d8d1447220 */ /* 0x040fe40000410000 */
[-C--:B------:R-:W-:Y:S01]  /*8e10*/  FFMA.FTZ R209, R209, -R128.reuse, R82 ;  /* 0x80000080d1d17223 */ /* 0x080fe20000010052 */
[----:B------:R-:W-:Y:S01]  /*8e20*/  UIADD3 UR36, -UR36, UR37, URZ ;  /* 0x0000002524247290 */ /* 0x000fe2000fffe13f */
[----:B------:R-:W-:Y:S02]  /*8e30*/  FFMA.FTZ R128, R203, -R128, R83 ;  /* 0x80000080cb807223 */ /* 0x000fe40000010053 */
[C---:B---3--:R-:W-:Y:S02]  /*8e40*/  FMUL.FTZ R57, R139.reuse, -R238 ;  /* 0x800000ee8b397220 */ /* 0x048fe40000410000 */
[----:B------:R-:W-:-:S02]  /*8e50*/  FMUL.FTZ R139, R139, -R222 ;  /* 0x800000de8b8b7220 */ /* 0x000fc40000410000 */
[C---:B------:R-:W-:Y:S02]  /*8e60*/  FFMA.FTZ R86, R140.reuse, R222, -R57 ;  /* 0x000000de8c567223 */ /* 0x040fe40000010839 */
[----:B------:R-:W-:Y:S02]  /*8e70*/  FFMA.FTZ R139, R140, R238, R139 ;  /* 0x000000ee8c8b7223 */ /* 0x000fe4000001008b */
[----:B------:R-:W-:Y:S02]  /*8e80*/  FFMA.FTZ R68, R203, R220, R68 ;  /* 0x000000dccb447223 */ /* 0x000fe40000010044 */
[----:B------:R-:W-:Y:S02]  /*8e90*/  FADD.FTZ R219, -R214, R139 ;  /* 0x0000008bd6db7221 */ /* 0x000fe40000010100 */
[----:B------:R-:W-:Y:S02]  /*8ea0*/  FADD.FTZ R203, R85, R86 ;  /* 0x0000005655cb7221 */ /* 0x000fe40000010000 */
[----:B------:R-:W-:-:S02]  /*8eb0*/  FMUL.FTZ R135, R220, UR45 ;  /* 0x0000002ddc877c20 */ /* 0x000fc40008410000 */
[----:B------:R-:W-:Y:S02]  /*8ec0*/  FMUL.FTZ R87, R238, UR45 ;  /* 0x0000002dee577c20 */ /* 0x000fe40008410000 */
[C---:B------:R-:W-:Y:S02]  /*8ed0*/  FMUL.FTZ R85, R141.reuse, -R219 ;  /* 0x800000db8d557220 */ /* 0x040fe40000410000 */
[----:B------:R-:W-:Y:S02]  /*8ee0*/  FMUL.FTZ R141, R141, -R203 ;  /* 0x800000cb8d8d7220 */ /* 0x000fe40000410000 */
[-C--:B------:R-:W-:Y:S02]  /*8ef0*/  FMUL.FTZ R158, R216, R50.reuse ;  /* 0x00000032d89e7220 */ /* 0x080fe40000410000 */
[----:B------:R-:W-:Y:S02]  /*8f00*/  FMUL.FTZ R56, R204, R49 ;  /* 0x00000031cc387220 */ /* 0x000fe40000410000 */
[----:B------:R-:W-:-:S02]  /*8f10*/  FMUL.FTZ R70, R220, R50 ;  /* 0x00000032dc467220 */ /* 0x000fc40000410000 */
[----:B------:R-:W-:Y:S02]  /*8f20*/  FFMA.FTZ R58, R216, UR44, -R135 ;  /* 0x0000002cd83a7c23 */ /* 0x000fe40008010887 */
[----:B------:R-:W-:Y:S02]  /*8f30*/  FMUL.FTZ R57, R198, R238 ;  /* 0x000000eec6397220 */ /* 0x000fe40000410000 */
[----:B------:R-:W-:Y:S02]  /*8f40*/  FFMA.FTZ R139, R222, UR44, R87 ;  /* 0x0000002cde8b7c23 */ /* 0x000fe40008010057 */
[----:B------:R-:W-:Y:S02]  /*8f50*/  FMUL.FTZ R59, R216, UR45 ;  /* 0x0000002dd83b7c20 */ /* 0x000fe40008410000 */
[----:B------:R-:W-:Y:S02]  /*8f60*/  FMUL.FTZ R135, R222, R49 ;  /* 0x00000031de877220 */ /* 0x000fe40000410000 */
[----:B------:R-:W-:-:S02]  /*8f70*/  FFMA.FTZ R87, R142, R219, R141 ;  /* 0x000000db8e577223 */ /* 0x000fc4000001008d */
[C---:B------:R-:W-:Y:S02]  /*8f80*/  FMUL.FTZ R212, R217.reuse, R158 ;  /* 0x0000009ed9d47220 */ /* 0x040fe40000410000 */
[----:B------:R-:W-:Y:S02]  /*8f90*/  FFMA.FTZ R85, R142, R203, -R85 ;  /* 0x000000cb8e557223 */ /* 0x000fe40000010855 */
[----:B------:R-:W-:Y:S01]  /*8fa0*/  FFMA.FTZ R198, R198, -R56, R213 ;  /* 0x80000038c6c67223 */ /* 0x000fe200000100d5 */
[----:B------:R3:W-:Y:S01]  /*8fb0*/  STS [R69.X4+0x10fc], R212 ;  /* 0x0010fcd445007388 */ /* 0x0007e20000004800 */
[----:B------:R-:W-:Y:S02]  /*8fc0*/  FMUL.FTZ R216, R217, R70 ;  /* 0x00000046d9d87220 */ /* 0x000fe40000410000 */
[C---:B------:R-:W-:Y:S02]  /*8fd0*/  FFMA.FTZ R56, R206.reuse, -R56, R211 ;  /* 0x80000038ce387223 */ /* 0x040fe400000100d3 */
[----:B------:R-:W-:Y:S01]  /*8fe0*/  FFMA.FTZ R57, R206, R222, R57 ;  /* 0x000000dece397223 */ /* 0x000fe20000010039 */
[----:B------:R4:W-:Y:S01]  /*8ff0*/  STS [R69.X4+0x10f8], R216 ;  /* 0x0010f8d845007388 */ /* 0x0009e20000004800 */
[----:B------:R-:W-:-:S02]  /*9000*/  FFMA.FTZ R59, R220, UR44, R59 ;  /* 0x0000002cdc3b7c23 */ /* 0x000fc4000801003b */
[----:B------:R-:W-:Y:S02]  /*9010*/  FMUL.FTZ R206, R204, R135 ;  /* 0x00000087ccce7220 */ /* 0x000fe40000410000 */
[----:B------:R-:W-:Y:S02]  /*9020*/  FADD.FTZ R218, -R218, R87 ;  /* 0x00000057dada7221 */ /* 0x000fe40000010100 */
[----:B------:R-:W-:Y:S01]  /*9030*/  FMUL.FTZ R129, R238, R49 ;  /* 0x00000031ee817220 */ /* 0x000fe20000410000 */
[----:B------:R5:W-:Y:S01]  /*9040*/  STS [R69.X4+0x10f0], R206 ;  /* 0x0010f0ce45007388 */ /* 0x000be20000004800 */
[----:B------:R-:W-:Y:S02]  /*9050*/  FADD.FTZ R220, R84, R85 ;  /* 0x0000005554dc7221 */ /* 0x000fe40000010000 */
[----:B---3--:R-:W-:Y:S02]  /*9060*/  FMUL.FTZ R212, R203, UR45 ;  /* 0x0000002dcbd47c20 */ /* 0x008fe40008410000 */
[----:B------:R-:W-:-:S02]  /*9070*/  FMUL.FTZ R85, R95, -R218 ;  /* 0x800000da5f557220 */ /* 0x000fc40000410000 */
[----:B----4-:R-:W-:Y:S02]  /*9080*/  FMUL.FTZ R216, R204, R129 ;  /* 0x00000081ccd87220 */ /* 0x010fe40000410000 */
[----:B------:R-:W-:Y:S02]  /*9090*/  FMUL.FTZ R86, R199, R52 ;  /* 0x00000034c7567220 */ /* 0x000fe40000410000 */
[----:B------:R-:W-:Y:S01]  /*90a0*/  FMUL.FTZ R95, R95, -R220 ;  /* 0x800000dc5f5f7220 */ /* 0x000fe20000410000 */
[----:B------:R3:W-:Y:S01]  /*90b0*/  STS [R69.X4+0x10f4], R216 ;  /* 0x0010f4d845007388 */ /* 0x0007e20000004800 */
[----:B-----5:R-:W-:Y:S02]  /*90c0*/  FMUL.FTZ R206, R203, R52 ;  /* 0x00000034cbce7220 */ /* 0x020fe40000410000 */
[----:B------:R-:W-:Y:S02]  /*90d0*/  FMUL.FTZ R140, R193, R219 ;  /* 0x000000dbc18c7220 */ /* 0x000fe40000410000 */
[----:B------:R-:W-:-:S02]  /*90e0*/  FMUL.FTZ R214, R219, UR45 ;  /* 0x0000002ddbd67c20 */ /* 0x000fc40008410000 */
[C---:B------:R-:W-:Y:S02]  /*90f0*/  FFMA.FTZ R212, R219.reuse, UR44, -R212 ;  /* 0x0000002cdbd47c23 */ /* 0x040fe400080108d4 */
[----:B------:R-:W-:Y:S02]  /*9100*/  FMUL.FTZ R142, R219, R52 ;  /* 0x00000034db8e7220 */ /* 0x000fe40000410000 */
[----:B------:R-:W-:Y:S02]  /*9110*/  FMUL.FTZ R84, R194, R51 ;  /* 0x00000033c2547220 */ /* 0x000fe40000410000 */
[----:B------:R-:W-:Y:S02]  /*9120*/  FFMA.FTZ R87, R96, R220, -R85 ;  /* 0x000000dc60577223 */ /* 0x000fe40000010855 */
[----:B------:R-:W-:Y:S02]  /*9130*/  FMUL.FTZ R219, R220, UR45 ;  /* 0x0000002ddcdb7c20 */ /* 0x000fe40008410000 */
[----:B------:R-:W-:-:S02]  /*9140*/  FFMA.FTZ R193, R193, -R86, R210 ;  /* 0x80000056c1c17223 */ /* 0x000fc400000100d2 */
[----:B------:R-:W-:Y:S02]  /*9150*/  FFMA.FTZ R141, R201, -R86, R208 ;  /* 0x80000056c98d7223 */ /* 0x000fe400000100d0 */
[----:B------:R-:W-:Y:S02]  /*9160*/  FFMA.FTZ R96, R96, R218, R95 ;  /* 0x000000da60607223 */ /* 0x000fe4000001005f */
[----:B------:R-:W-:Y:S02]  /*9170*/  FMUL.FTZ R86, R199, R206 ;  /* 0x000000cec7567220 */ /* 0x000fe40000410000 */
[----:B------:R-:W-:Y:S02]  /*9180*/  FMUL.FTZ R95, R196, R218 ;  /* 0x000000dac45f7220 */ /* 0x000fe40000410000 */
[----:B------:R-:W-:Y:S01]  /*9190*/  FFMA.FTZ R140, R201, R203, R140 ;  /* 0x000000cbc98c7223 */ /* 0x000fe2000001008c */
[----:B------:R4:W-:Y:S01]  /*91a0*/  STS [R69.X4+0x10e8], R86 ;  /* 0x0010e85645007388 */ /* 0x0009e20000004800 */
[----:B---3--:R-:W-:-:S02]  /*91b0*/  FMUL.FTZ R216, R199, R142 ;  /* 0x0000008ec7d87220 */ /* 0x008fc40000410000 */
[-C--:B------:R-:W-:Y:S02]  /*91c0*/  FFMA.FTZ R196, R196, -R84.reuse, R205 ;  /* 0x80000054c4c47223 */ /* 0x080fe400000100cd */
[----:B------:R-:W-:Y:S01]  /*91d0*/  FFMA.FTZ R85, R184, -R84, R207 ;  /* 0x80000054b8557223 */ /* 0x000fe200000100cf */
[----:B------:R3:W-:Y:S01]  /*91e0*/  STS [R69.X4+0x10ec], R216 ;  /* 0x0010ecd845007388 */ /* 0x0007e20000004800 */
[C---:B------:R-:W-:Y:S02]  /*91f0*/  FMUL.FTZ R84, R218.reuse, UR45 ;  /* 0x0000002dda547c20 */ /* 0x040fe40008410000 */
[C---:B------:R-:W-:Y:S02]  /*9200*/  FFMA.FTZ R219, R218.reuse, UR44, -R219 ;  /* 0x0000002cdadb7c23 */ /* 0x040fe400080108db */
[----:B------:R-:W-:Y:S02]  /*9210*/  FMUL.FTZ R201, R218, R51 ;  /* 0x00000033dac97220 */ /* 0x000fe40000410000 */
[----:B------:R-:W-:-:S02]  /*9220*/  FFMA.FTZ R214, R203, UR44, R214 ;  /* 0x0000002ccbd67c23 */ /* 0x000fc400080100d6 */
[----:B------:R-:W-:Y:S02]  /*9230*/  FADD.FTZ R218, -R75, R96 ;  /* 0x000000604bda7221 */ /* 0x000fe40000010100 */
[----:B------:R-:W-:Y:S02]  /*9240*/  FMUL.FTZ R203, R220, R51 ;  /* 0x00000033dccb7220 */ /* 0x000fe40000410000 */
[----:B------:R-:W-:Y:S02]  /*9250*/  FADD.FTZ R221, R80, R87 ;  /* 0x0000005750dd7221 */ /* 0x000fe40000010000 */
[----:B------:R-:W-:Y:S02]  /*9260*/  FFMA.FTZ R80, R220, UR44, R84 ;  /* 0x0000002cdc507c23 */ /* 0x000fe40008010054 */
[----:B----4-:R-:W-:Y:S02]  /*9270*/  FMUL.FTZ R86, R189, R54 ;  /* 0x00000036bd567220 */ /* 0x010fe40000410000 */
[----:B------:R-:W-:-:S02]  /*9280*/  FFMA.FTZ R95, R184, R220, R95 ;  /* 0x000000dcb85f7223 */ /* 0x000fc4000001005f */
[C---:B---3--:R-:W-:Y:S02]  /*9290*/  FMUL.FTZ R216, R194.reuse, R201 ;  /* 0x000000c9c2d87220 */ /* 0x048fe40000410000 */
[-C--:B------:R-:W-:Y:S02]  /*92a0*/  FMUL.FTZ R84, R191, R218.reuse ;  /* 0x000000dabf547220 */ /* 0x080fe40000410000 */
[----:B------:R-:W-:Y:S01]  /*92b0*/  FMUL.FTZ R184, R194, R203 ;  /* 0x000000cbc2b87220 */ /* 0x000fe20000410000 */
[----:B------:R3:W-:Y:S01]  /*92c0*/  STS [R69.X4+0x10e4], R216 ;  /* 0x0010e4d845007388 */ /* 0x0007e20000004800 */
[----:B------:R-:W-:Y:S02]  /*92d0*/  FMUL.FTZ R75, R97, -R218 ;  /* 0x800000da614b7220 */ /* 0x000fe40000410000 */
[----:B------:R-:W-:Y:S01]  /*92e0*/  FMUL.FTZ R96, R221, UR45 ;  /* 0x0000002ddd607c20 */ /* 0x000fe20008410000 */
[----:B------:R4:W-:Y:S01]  /*92f0*/  STS [R69.X4+0x10e0], R184 ;  /* 0x0010e0b845007388 */ /* 0x0009e20000004800 */
[----:B------:R-:W-:-:S02]  /*9300*/  FMUL.FTZ R97, R97, -R221 ;  /* 0x800000dd61617220 */ /* 0x000fc40000410000 */
[-C--:B------:R-:W-:Y:S02]  /*9310*/  FFMA.FTZ R191, R191, -R86.reuse, R202 ;  /* 0x80000056bfbf7223 */ /* 0x080fe400000100ca */
[C---:B------:R-:W-:Y:S02]  /*9320*/  FFMA.FTZ R87, R179.reuse, -R86, R200 ;  /* 0x80000056b3577223 */ /* 0x040fe400000100c8 */
[-C--:B------:R-:W-:Y:S02]  /*9330*/  FFMA.FTZ R86, R179, R221.reuse, R84 ;  /* 0x000000ddb3567223 */ /* 0x080fe40000010054 */
[----:B------:R-:W-:Y:S02]  /*9340*/  FFMA.FTZ R75, R98, R221, -R75 ;  /* 0x000000dd624b7223 */ /* 0x000fe4000001084b */
[C---:B------:R-:W-:Y:S02]  /*9350*/  FMUL.FTZ R84, R218.reuse, UR45 ;  /* 0x0000002dda547c20 */ /* 0x040fe40008410000 */
[----:B------:R-:W-:-:S02]  /*9360*/  FFMA.FTZ R96, R218, UR44, -R96 ;  /* 0x0000002cda607c23 */ /* 0x000fc40008010860 */
[----:B------:R-:W-:Y:S02]  /*9370*/  FFMA.FTZ R98, R98, R218, R97 ;  /* 0x000000da62627223 */ /* 0x000fe40000010061 */
[-C--:B---3--:R-:W-:Y:S02]  /*9380*/  FMUL.FTZ R216, R218, R54.reuse ;  /* 0x00000036dad87220 */ /* 0x088fe40000410000 */
[C---:B----4-:R-:W-:Y:S02]  /*9390*/  FMUL.FTZ R184, R221.reuse, R54 ;  /* 0x00000036ddb87220 */ /* 0x050fe40000410000 */
[----:B------:R-:W-:Y:S01]  /*93a0*/  FFMA.FTZ R84, R221, UR44, R84 ;  /* 0x0000002cdd547c23 */ /* 0x000fe20008010054 */
[----:B------:R-:W-:Y:S01]  /*93b0*/  IADD3 R221, R110, 0x3c0, RZ ;  /* 0x000003c06edd7810 */ /* 0x000fe20007ffe0ff */
[----:B------:R-:W-:Y:S02]  /*93c0*/  FADD.FTZ R74, R74, R75 ;  /* 0x0000004b4a4a7221 */ /* 0x000fe40000010000 */
[----:B------:R-:W-:-:S02]  /*93d0*/  FMUL.FTZ R96, R191, R96 ;  /* 0x00000060bf607220 */ /* 0x000fc40000410000 */
[----:B------:R-:W-:Y:S02]  /*93e0*/  FADD.FTZ R220, -R81, R98 ;  /* 0x0000006251dc7221 */ /* 0x000fe40000010100 */
[C---:B------:R-:W-:Y:S02]  /*93f0*/  FMUL.FTZ R75, R191.reuse, R216 ;  /* 0x000000d8bf4b7220 */ /* 0x040fe40000410000 */
[----:B------:R-:W-:Y:S02]  /*9400*/  FMUL.FTZ R191, R191, R184 ;  /* 0x000000b8bfbf7220 */ /* 0x000fe40000410000 */
[----:B------:R-:W-:Y:S02]  /*9410*/  FFMA.FTZ R96, R87, R84, R96 ;  /* 0x0000005457607223 */ /* 0x000fe40000010060 */
[----:B------:R-:W-:Y:S02]  /*9420*/  FMUL.FTZ R81, R99, -R220 ;  /* 0x800000dc63517220 */ /* 0x000fe40000410000 */
[----:B------:R-:W-:-:S02]  /*9430*/  FFMA.FTZ R75, R87, R184, R75 ;  /* 0x000000b8574b7223 */ /* 0x000fc4000001004b */
[----:B------:R-:W-:Y:S01]  /*9440*/  FFMA.FTZ R84, R87, R216, -R191 ;  /* 0x000000d857547223 */ /* 0x000fe200000108bf */
[----:B------:R-:W-:Y:S01]  /*9450*/  IADD3 R191, R110, 0x2e0, RZ ;  /* 0x000002e06ebf7810 */ /* 0x000fe20007ffe0ff */
[C---:B------:R-:W-:Y:S02]  /*9460*/  FMUL.FTZ R218, R189.reuse, R184 ;  /* 0x000000b8bdda7220 */ /* 0x040fe40000410000 */
[----:B------:R-:W-:Y:S02]  /*9470*/  FMUL.FTZ R87, R180, R53 ;  /* 0x00000035b4577220 */ /* 0x000fe40000410000 */
[----:B------:R-:W-:Y:S01]  /*9480*/  FFMA.FTZ R21, R86, R54, R21 ;  /* 0x0000003656157223 */ /* 0x000fe20000010015 */
[----:B------:R-:W-:Y:S01]  /*9490*/  STS [R69.X4+0x10d8], R218 ;  /* 0x0010d8da45007388 */ /* 0x000fe20000004800 */
[----:B------:R-:W-:Y:S02]  /*94a0*/  FFMA.FTZ R184, R189, R86, R96 ;  /* 0x00000056bdb87223 */ /* 0x000fe40000010060 */
[----:B------:R-:W-:-:S02]  /*94b0*/  FFMA.FTZ R86, R112, R74, -R81 ;  /* 0x0000004a70567223 */ /* 0x000fc40000010851 */
[----:B------:R-:W-:Y:S02]  /*94c0*/  FMUL.FTZ R99, R99, -R74 ;  /* 0x8000004a63637220 */ /* 0x000fe40000410000 */
[C---:B------:R-:W-:Y:S02]  /*94d0*/  FMUL.FTZ R81, R174.reuse, R220 ;  /* 0x000000dcae517220 */ /* 0x040fe40000410000 */
[-C--:B------:R-:W-:Y:S02]  /*94e0*/  FFMA.FTZ R174, R174, -R87.reuse, R197 ;  /* 0x80000057aeae7223 */ /* 0x080fe400000100c5 */
[----:B------:R-:W-:Y:S02]  /*94f0*/  FFMA.FTZ R96, R182, -R87, R195 ;  /* 0x80000057b6607223 */ /* 0x000fe400000100c3 */
[----:B------:R-:W-:Y:S02]  /*9500*/  FMUL.FTZ R97, R74, UR45 ;  /* 0x0000002d4a617c20 */ /* 0x000fe40008410000 */
[----:B------:R-:W-:-:S02]  /*9510*/  FMUL.FTZ R87, R220, UR45 ;  /* 0x0000002ddc577c20 */ /* 0x000fc40008410000 */
[----:B------:R-:W-:Y:S02]  /*9520*/  FFMA.FTZ R112, R112, R220, R99 ;  /* 0x000000dc70707223 */ /* 0x000fe40000010063 */
[----:B------:R-:W-:Y:S02]  /*9530*/  FFMA.FTZ R99, R220, UR44, -R97 ;  /* 0x0000002cdc637c23 */ /* 0x000fe40008010861 */
[C---:B------:R-:W-:Y:S02]  /*9540*/  FFMA.FTZ R97, R74.reuse, UR44, R87 ;  /* 0x0000002c4a617c23 */ /* 0x040fe40008010057 */
[-C--:B------:R-:W-:Y:S02]  /*9550*/  FMUL.FTZ R87, R74, R53.reuse ;  /* 0x000000354a577220 */ /* 0x080fe40000410000 */
[----:B------:R-:W-:Y:S02]  /*9560*/  FMUL.FTZ R179, R220, R53 ;  /* 0x00000035dcb37220 */ /* 0x000fe40000410000 */
[----:B------:R-:W-:-:S02]  /*9570*/  FFMA.FTZ R81, R182, R74, R81 ;  /* 0x0000004ab6517223 */ /* 0x000fc40000010051 */
[----:B------:R-:W-:Y:S02]  /*9580*/  FMUL.FTZ R219, R196, R219 ;  /* 0x000000dbc4db7220 */ /* 0x000fe40000410000 */
[----:B------:R-:W-:Y:S01]  /*9590*/  FMUL.FTZ R98, R189, R216 ;  /* 0x000000d8bd627220 */ /* 0x000fe20000410000 */
[----:B------:R-:W-:Y:S01]  /*95a0*/  IADD3 R189, R110, 0x2c0, RZ ;  /* 0x000002c06ebd7810 */ /* 0x000fe20007ffe0ff */
[----:B------:R-:W-:Y:S02]  /*95b0*/  FADD.FTZ R223, R223, R86 ;  /* 0x00000056dfdf7221 */ /* 0x000fe40000010000 */
[----:B------:R-:W-:Y:S01]  /*95c0*/  FMUL.FTZ R74, R180, R87 ;  /* 0x00000057b44a7220 */ /* 0x000fe20000410000 */
[----:B------:R3:W-:Y:S01]  /*95d0*/  STS [R69.X4+0x10dc], R98 ;  /* 0x0010dc6245007388 */ /* 0x0007e20000004800 */
[C---:B------:R-:W-:Y:S02]  /*95e0*/  FMUL.FTZ R86, R174.reuse, R179 ;  /* 0x000000b3ae567220 */ /* 0x040fe40000410000 */
[----:B------:R-:W-:Y:S01]  /*95f0*/  FMUL.FTZ R99, R174, R99 ;  /* 0x00000063ae637220 */ /* 0x000fe20000410000 */
[----:B------:R4:W-:Y:S01]  /*9600*/  STS [R69.X4+0x10d0], R74 ;  /* 0x0010d04a45007388 */ /* 0x0009e20000004800 */
[----:B------:R-:W-:-:S02]  /*9610*/  FADD.FTZ R182, -R73, R112 ;  /* 0x0000007049b67221 */ /* 0x000fc40000010100 */
[-C--:B------:R-:W-:Y:S02]  /*9620*/  FMUL.FTZ R174, R174, R87.reuse ;  /* 0x00000057aeae7220 */ /* 0x080fe40000410000 */
[----:B------:R-:W-:Y:S01]  /*9630*/  FFMA.FTZ R80, R85, R80, R219 ;  /* 0x0000005055507223 */ /* 0x000fe200000100db */
[----:B------:R-:W-:Y:S01]  /*9640*/  IADD3 R219, R110, 0x3a0, RZ ;  /* 0x000003a06edb7810 */ /* 0x000fe20007ffe0ff */
[C---:B------:R-:W-:Y:S02]  /*9650*/  FFMA.FTZ R86, R96.reuse, R87, R86 ;  /* 0x0000005760567223 */ /* 0x040fe40000010056 */
[----:B------:R-:W-:Y:S02]  /*9660*/  FFMA.FTZ R97, R96, R97, R99 ;  /* 0x0000006160617223 */ /* 0x000fe40000010063 */
[-C--:B---3--:R-:W-:Y:S02]  /*9670*/  FMUL.FTZ R98, R180, R179.reuse ;  /* 0x000000b3b4627220 */ /* 0x088fe40000410000 */
[----:B------:R-:W-:-:S02]  /*9680*/  FFMA.FTZ R87, R96, R179, -R174 ;  /* 0x000000b360577223 */ /* 0x000fc400000108ae */
[----:B----4-:R-:W-:Y:S01]  /*9690*/  FMUL.FTZ R74, R113, -R182 ;  /* 0x800000b6714a7220 */ /* 0x010fe20000410000 */
[----:B------:R3:W-:Y:S01]  /*96a0*/  STS [R69.X4+0x10d4], R98 ;  /* 0x0010d46245007388 */ /* 0x0007e20000004800 */
[----:B------:R-:W-:Y:S02]  /*96b0*/  FFMA.FTZ R20, R95, R51, R20 ;  /* 0x000000335f147223 */ /* 0x000fe40000010014 */
[----:B------:R-:W-:Y:S02]  /*96c0*/  FFMA.FTZ R179, R194, R95, R80 ;  /* 0x0000005fc2b37223 */ /* 0x000fe40000010050 */
[----:B------:R-:W-:Y:S02]  /*96d0*/  FMUL.FTZ R80, R175, R88 ;  /* 0x00000058af507220 */ /* 0x000fe40000410000 */
[----:B------:R-:W-:Y:S02]  /*96e0*/  FMUL.FTZ R95, R223, UR45 ;  /* 0x0000002ddf5f7c20 */ /* 0x000fe40008410000 */
[----:B------:R-:W-:-:S02]  /*96f0*/  FFMA.FTZ R22, R81, R53, R22 ;  /* 0x0000003551167223 */ /* 0x000fc40000010016 */
[----:B------:R-:W-:Y:S02]  /*9700*/  FFMA.FTZ R99, R180, R81, R97 ;  /* 0x00000051b4637223 */ /* 0x000fe40000010061 */
[-C--:B------:R-:W-:Y:S02]  /*9710*/  FMUL.FTZ R113, R113, -R223.reuse ;  /* 0x800000df71717220 */ /* 0x080fe40000410000 */
[----:B------:R-:W-:Y:S02]  /*9720*/  FFMA.FTZ R81, R114, R223, -R74 ;  /* 0x000000df72517223 */ /* 0x000fe4000001084a */
[C---:B------:R-:W-:Y:S02]  /*9730*/  FMUL.FTZ R74, R169.reuse, R182 ;  /* 0x000000b6a94a7220 */ /* 0x040fe40000410000 */
[----:B------:R-:W-:Y:S02]  /*9740*/  FFMA.FTZ R169, R169, -R80, R188 ;  /* 0x80000050a9a97223 */ /* 0x000fe400000100bc */
[----:B------:R-:W-:-:S02]  /*9750*/  FMUL.FTZ R96, R182, UR45 ;  /* 0x0000002db6607c20 */ /* 0x000fc40008410000 */
[----:B---3--:R-:W-:Y:S02]  /*9760*/  FFMA.FTZ R98, R182, UR44, -R95 ;  /* 0x0000002cb6627c23 */ /* 0x008fe4000801085f */
[----:B------:R-:W-:Y:S02]  /*9770*/  FFMA.FTZ R113, R114, R182, R113 ;  /* 0x000000b672717223 */ /* 0x000fe40000010071 */
[----:B------:R-:W-:Y:S02]  /*9780*/  FADD.FTZ R72, R72, R81 ;  /* 0x0000005148487221 */ /* 0x000fe40000010000 */
[----:B------:R-:W-:Y:S02]  /*9790*/  FFMA.FTZ R80, R177, -R80, R186 ;  /* 0x80000050b1507223 */ /* 0x000fe400000100ba */
[----:B------:R-:W-:Y:S02]  /*97a0*/  FFMA.FTZ R81, R223, UR44, R96 ;  /* 0x0000002cdf517c23 */ /* 0x000fe40008010060 */
[----:B------:R-:W-:-:S02]  /*97b0*/  FMUL.FTZ R98, R169, R98 ;  /* 0x00000062a9627220 */ /* 0x000fc40000410000 */
[----:B------:R-:W-:Y:S02]  /*97c0*/  FADD.FTZ R224, -R224, R113 ;  /* 0x00000071e0e07221 */ /* 0x000fe40000010100 */
[----:B------:R-:W-:Y:S01]  /*97d0*/  FFMA.FTZ R74, R177, R223, R74 ;  /* 0x000000dfb14a7223 */ /* 0x000fe2000001004a */
[----:B------:R-:W-:Y:S01]  /*97e0*/  IADD3 R177, R110, 0x20, RZ ;  /* 0x000000206eb17810 */ /* 0x000fe20007ffe0ff */
[----:B------:R-:W-:Y:S02]  /*97f0*/  FFMA.FTZ R98, R80, R81, R98 ;  /* 0x0000005150627223 */ /* 0x000fe40000010062 */
[----:B------:R-:W-:Y:S01]  /*9800*/  FMUL.FTZ R81, R115, -R224 ;  /* 0x800000e073517220 */ /* 0x000fe20000410000 */
[----:B------:R-:W-:Y:S01]  /*9810*/  LEA.HI.SX32 R177, R177, R110, 0x1b ;  /* 0x0000006eb1b17211 */ /* 0x000fe200078fdaff */
[----:B------:R-:W-:Y:S02]  /*9820*/  FMUL.FTZ R115, R115, -R72 ;  /* 0x8000004873737220 */ /* 0x000fe40000410000 */
[----:B------:R-:W-:-:S02]  /*9830*/  FFMA.FTZ R23, R74, R88, R23 ;  /* 0x000000584a177223 */ /* 0x000fc40000010017 */
[----:B------:R-:W-:Y:S02]  /*9840*/  FFMA.FTZ R98, R175, R74, R98 ;  /* 0x0000004aaf627223 */ /* 0x000fe40000010062 */
[C---:B------:R-:W-:Y:S02]  /*9850*/  FFMA.FTZ R74, R116.reuse, R72, -R81 ;  /* 0x00000048744a7223 */ /* 0x040fe40000010851 */
[----:B------:R-:W-:Y:S02]  /*9860*/  FFMA.FTZ R116, R116, R224, R115 ;  /* 0x000000e074747223 */ /* 0x000fe40000010073 */
[----:B------:R-:W-:Y:S02]  /*9870*/  FADD.FTZ R225, R225, R74 ;  /* 0x0000004ae1e17221 */ /* 0x000fe40000010000 */
[----:B------:R-:W-:Y:S02]  /*9880*/  FADD.FTZ R79, -R79, R116 ;  /* 0x000000744f4f7221 */ /* 0x000fe40000010100 */
[----:B------:R-:W-:-:S02]  /*9890*/  FMUL.FTZ R95, R193, R142 ;  /* 0x0000008ec15f7220 */ /* 0x000fc40000410000 */
[C---:B------:R-:W-:Y:S02]  /*98a0*/  FMUL.FTZ R74, R117.reuse, -R79 ;  /* 0x8000004f754a7220 */ /* 0x040fe40000410000 */
[----:B------:R-:W-:Y:S02]  /*98b0*/  FMUL.FTZ R81, R172, R224 ;  /* 0x000000e0ac517220 */ /* 0x000fe40000410000 */
[----:B------:R-:W-:Y:S02]  /*98c0*/  FMUL.FTZ R117, R117, -R225 ;  /* 0x800000e175757220 */ /* 0x000fe40000410000 */
[C---:B------:R-:W-:Y:S02]  /*98d0*/  FMUL.FTZ R212, R193.reuse, R212 ;  /* 0x000000d4c1d47220 */ /* 0x040fe40000410000 */
[-C--:B------:R-:W-:Y:S02]  /*98e0*/  FMUL.FTZ R193, R193, R206.reuse ;  /* 0x000000cec1c17220 */ /* 0x080fe40000410000 */
[----:B------:R-:W-:-:S02]  /*98f0*/  FFMA.FTZ R206, R141, R206, R95 ;  /* 0x000000ce8dce7223 */ /* 0x000fc4000001005f */
[----:B------:R-:W-:Y:S02]  /*9900*/  FFMA.FTZ R95, R164, R72, R81 ;  /* 0x00000048a45f7223 */ /* 0x000fe40000010051 */
[C---:B------:R-:W-:Y:S02]  /*9910*/  FFMA.FTZ R117, R118.reuse, R79, R117 ;  /* 0x0000004f76757223 */ /* 0x040fe40000010075 */
[----:B------:R-:W-:Y:S02]  /*9920*/  FFMA.FTZ R81, R118, R225, -R74 ;  /* 0x000000e176517223 */ /* 0x000fe4000001084a */
[----:B------:R-:W-:Y:S02]  /*9930*/  FADD.FTZ R78, -R78, R117 ;  /* 0x000000754e4e7221 */ /* 0x000fe40000010100 */
[----:B------:R-:W-:Y:S02]  /*9940*/  FADD.FTZ R226, R226, R81 ;  /* 0x00000051e2e27221 */ /* 0x000fe40000010000 */
[----:B------:R-:W-:-:S02]  /*9950*/  FADD.FTZ R38, R99, R38 ;  /* 0x0000002663267221 */ /* 0x000fc40000010000 */
[----:B------:R-:W-:Y:S02]  /*9960*/  FMUL.FTZ R99, R224, UR45 ;  /* 0x0000002de0637c20 */ /* 0x000fe40008410000 */
[C---:B------:R-:W-:Y:S02]  /*9970*/  FMUL.FTZ R81, R119.reuse, -R78 ;  /* 0x8000004e77517220 */ /* 0x040fe40000410000 */
[----:B------:R-:W-:Y:S02]  /*9980*/  FMUL.FTZ R119, R119, -R226 ;  /* 0x800000e277777220 */ /* 0x000fe40000410000 */
[----:B------:R-:W-:Y:S02]  /*9990*/  FADD.FTZ R39, R98, R39 ;  /* 0x0000002762277221 */ /* 0x000fe40000010000 */
[----:B------:R-:W-:Y:S02]  /*99a0*/  FMUL.FTZ R112, R196, R201 ;  /* 0x000000c9c4707220 */ /* 0x000fe40000410000 */
[----:B------:R-:W-:-:S02]  /*99b0*/  FMUL.FTZ R98, R72, UR45 ;  /* 0x0000002d48627c20 */ /* 0x000fc40008410000 */
[C---:B------:R-:W-:Y:S02]  /*99c0*/  FFMA.FTZ R99, R72.reuse, UR44, R99 ;  /* 0x0000002c48637c23 */ /* 0x040fe40008010063 */
[----:B------:R-:W-:Y:S02]  /*99d0*/  FMUL.FTZ R115, R72, R55 ;  /* 0x0000003748737220 */ /* 0x000fe40000410000 */
[C---:B------:R-:W-:Y:S02]  /*99e0*/  FFMA.FTZ R72, R120.reuse, R226, -R81 ;  /* 0x000000e278487223 */ /* 0x040fe40000010851 */
[----:B------:R-:W-:Y:S02]  /*99f0*/  FFMA.FTZ R120, R120, R78, R119 ;  /* 0x0000004e78787223 */ /* 0x000fe40000010077 */
[----:B------:R-:W-:Y:S02]  /*9a00*/  FFMA.FTZ R73, R85, R203, R112 ;  /* 0x000000cb55497223 */ /* 0x000fe40000010070 */
[----:B------:R-:W-:-:S02]  /*9a10*/  FMUL.FTZ R112, R182, R88 ;  /* 0x00000058b6707220 */ /* 0x000fc40000410000 */
[----:B------:R-:W-:Y:S02]  /*9a20*/  FADD.FTZ R227, R227, R72 ;  /* 0x00000048e3e37221 */ /* 0x000fe40000010000 */
[----:B------:R-:W-:Y:S01]  /*9a30*/  FMUL.FTZ R96, R223, R88 ;  /* 0x00000058df607220 */ /* 0x000fe20000410000 */
[----:B------:R-:W-:Y:S01]  /*9a40*/  IADD3 R223, R110, 0x3e0, RZ ;  /* 0x000003e06edf7810 */ /* 0x000fe20007ffe0ff */
[----:B------:R-:W-:Y:S02]  /*9a50*/  FADD.FTZ R77, -R77, R120 ;  /* 0x000000784d4d7221 */ /* 0x000fe40000010100 */
[----:B------:R-:W-:Y:S02]  /*9a60*/  FMUL.FTZ R97, R169, R112 ;  /* 0x00000070a9617220 */ /* 0x000fe40000410000 */
[----:B------:R-:W-:Y:S02]  /*9a70*/  FMUL.FTZ R72, R121, -R227 ;  /* 0x800000e379487220 */ /* 0x000fe40000410000 */
[----:B------:R-:W-:-:S02]  /*9a80*/  FMUL.FTZ R169, R169, R96 ;  /* 0x00000060a9a97220 */ /* 0x000fc40000410000 */
[-C--:B------:R-:W-:Y:S02]  /*9a90*/  FMUL.FTZ R121, R121, -R77.reuse ;  /* 0x8000004d79797220 */ /* 0x080fe40000410000 */
[-C--:B------:R-:W-:Y:S02]  /*9aa0*/  FFMA.FTZ R97, R80, R96.reuse, R97 ;  /* 0x0000006050617223 */ /* 0x080fe40000010061 */
[----:B------:R-:W-:Y:S02]  /*9ab0*/  FMUL.FTZ R114, R175, R96 ;  /* 0x00000060af727220 */ /* 0x000fe40000410000 */
[----:B------:R-:W-:Y:S02]  /*9ac0*/  FFMA.FTZ R81, R122, R77, R72 ;  /* 0x0000004d7a517223 */ /* 0x000fe40000010048 */
[----:B------:R-:W-:Y:S01]  /*9ad0*/  FFMA.FTZ R96, R80, R112, -R169 ;  /* 0x0000007050607223 */ /* 0x000fe200000108a9 */
[----:B------:R-:W-:Y:S01]  /*9ae0*/  STS [R69.X4+0x10c8], R114 ;  /* 0x0010c87245007388 */ /* 0x000fe20000004800 */
[----:B------:R-:W-:-:S02]  /*9af0*/  FFMA.FTZ R121, R122, R227, -R121 ;  /* 0x000000e37a797223 */ /* 0x000fc40000010879 */
[----:B------:R-:W-:Y:S02]  /*9b00*/  FMUL.FTZ R80, R170, R55 ;  /* 0x00000037aa507220 */ /* 0x000fe40000410000 */
[----:B------:R-:W-:Y:S02]  /*9b10*/  FADD.FTZ R228, -R228, R81 ;  /* 0x00000051e4e47221 */ /* 0x000fe40000010100 */
[----:B------:R-:W-:Y:S02]  /*9b20*/  FFMA.FTZ R212, R141, R214, R212 ;  /* 0x000000d68dd47223 */ /* 0x000fe400000100d4 */
[----:B------:R-:W-:Y:S02]  /*9b30*/  FADD.FTZ R76, R76, R121 ;  /* 0x000000794c4c7221 */ /* 0x000fe40000010000 */
[----:B------:R-:W-:Y:S02]  /*9b40*/  FFMA.FTZ R172, R172, -R80, R181 ;  /* 0x80000050acac7223 */ /* 0x000fe400000100b5 */
[----:B------:R-:W-:-:S02]  /*9b50*/  FFMA.FTZ R113, R224, UR44, -R98 ;  /* 0x0000002ce0717c23 */ /* 0x000fc40008010862 */
[----:B------:R-:W-:Y:S02]  /*9b60*/  FMUL.FTZ R169, R224, R55 ;  /* 0x00000037e0a97220 */ /* 0x000fe40000410000 */
[----:B------:R-:W-:Y:S02]  /*9b70*/  FMUL.FTZ R137, R222, UR45 ;  /* 0x0000002dde897c20 */ /* 0x000fe40008410000 */
[----:B------:R-:W-:Y:S02]  /*9b80*/  FMUL.FTZ R81, R123, -R228 ;  /* 0x800000e47b517220 */ /* 0x000fe40000410000 */
[----:B------:R-:W-:Y:S01]  /*9b90*/  FFMA.FTZ R141, R141, R142, -R193 ;  /* 0x0000008e8d8d7223 */ /* 0x000fe200000108c1 */
[----:B------:R-:W-:Y:S01]  /*9ba0*/  IADD3 R193, R110, 0x300, RZ ;  /* 0x000003006ec17810 */ /* 0x000fe20007ffe0ff */
[----:B------:R-:W-:Y:S02]  /*9bb0*/  FFMA.FTZ R19, R140, R52, R19 ;  /* 0x000000348c137223 */ /* 0x000fe40000010013 */
[----:B------:R-:W-:Y:S01]  /*9bc0*/  FFMA.FTZ R212, R199, R140, R212 ;  /* 0x0000008cc7d47223 */ /* 0x000fe200000100d4 */
[----:B------:R-:W-:Y:S01]  /*9bd0*/  IADD3 R199, R110, 0x320, RZ ;  /* 0x000003206ec77810 */ /* 0x000fe20007ffe0ff */
[----:B------:R-:W-:-:S02]  /*9be0*/  FMUL.FTZ R123, R123, -R76 ;  /* 0x8000004c7b7b7220 */ /* 0x000fc40000410000 */
[----:B------:R-:W-:Y:S02]  /*9bf0*/  FFMA.FTZ R80, R164, -R80, R183 ;  /* 0x80000050a4507223 */ /* 0x000fe400000100b7 */
[C---:B------:R-:W-:Y:S02]  /*9c00*/  FMUL.FTZ R142, R172.reuse, R169 ;  /* 0x000000a9ac8e7220 */ /* 0x040fe40000410000 */
[C---:B------:R-:W-:Y:S02]  /*9c10*/  FMUL.FTZ R113, R172.reuse, R113 ;  /* 0x00000071ac717220 */ /* 0x040fe40000410000 */
[----:B------:R-:W-:Y:S02]  /*9c20*/  FMUL.FTZ R140, R172, R115 ;  /* 0x00000073ac8c7220 */ /* 0x000fe40000410000 */
[----:B------:R-:W-:Y:S02]  /*9c30*/  FFMA.FTZ R137, R238, UR44, -R137 ;  /* 0x0000002cee897c23 */ /* 0x000fe40008010889 */
[----:B------:R-:W-:-:S02]  /*9c40*/  FFMA.FTZ R81, R124, R76, -R81 ;  /* 0x0000004c7c517223 */ /* 0x000fc40000010851 */
[----:B------:R-:W-:Y:S02]  /*9c50*/  FFMA.FTZ R124, R124, R228, R123 ;  /* 0x000000e47c7c7223 */ /* 0x000fe4000001007b */
[C---:B------:R-:W-:Y:S02]  /*9c60*/  FFMA.FTZ R142, R80.reuse, R115, R142 ;  /* 0x00000073508e7223 */ /* 0x040fe4000001008e */
[C---:B------:R-:W-:Y:S02]  /*9c70*/  FFMA.FTZ R140, R80.reuse, R169, -R140 ;  /* 0x000000a9508c7223 */ /* 0x040fe4000001088c */
[----:B------:R-:W-:Y:S02]  /*9c80*/  FFMA.FTZ R99, R80, R99, R113 ;  /* 0x0000006350637223 */ /* 0x000fe40000010071 */
[C---:B------:R-:W-:Y:S02]  /*9c90*/  FMUL.FTZ R137, R198.reuse, R137 ;  /* 0x00000089c6897220 */ /* 0x040fe40000410000 */
[----:B------:R-:W-:-:S02]  /*9ca0*/  FMUL.FTZ R80, R198, R129 ;  /* 0x00000081c6507220 */ /* 0x000fc40000410000 */
[----:B------:R-:W-:Y:S02]  /*9cb0*/  FMUL.FTZ R74, R170, R115 ;  /* 0x00000073aa4a7220 */ /* 0x000fe40000410000 */
[----:B------:R-:W-:Y:S02]  /*9cc0*/  FMUL.FTZ R198, R198, R135 ;  /* 0x00000087c6c67220 */ /* 0x000fe40000410000 */
[----:B------:R-:W-:Y:S01]  /*9cd0*/  FADD.FTZ R229, -R229, R124 ;  /* 0x0000007ce5e57221 */ /* 0x000fe20000010100 */
[----:B------:R3:W-:Y:S01]  /*9ce0*/  STS [R69.X4+0x10c0], R74 ;  /* 0x0010c04a45007388 */ /* 0x0007e20000004800 */
[----:B------:R-:W-:Y:S01]  /*9cf0*/  FMUL.FTZ R98, R170, R169 ;  /* 0x000000a9aa627220 */ /* 0x000fe20000410000 */
[----:B------:R-:W-:Y:S01]  /*9d00*/  IADD3 R169, R110, 0xc0, RZ ;  /* 0x000000c06ea97810 */ /* 0x000fe20007ffe0ff */
[----:B------:R-:W-:Y:S02]  /*9d10*/  FMUL.FTZ R72, R165, R90 ;  /* 0x0000005aa5487220 */ /* 0x000fe40000410000 */
[----:B------:R-:W-:Y:S01]  /*9d20*/  FADD.FTZ R230, R230, R81 ;  /* 0x00000051e6e67221 */ /* 0x000fe20000010000 */
[----:B------:R4:W-:Y:S01]  /*9d30*/  STS [R69.X4+0x10c4], R98 ;  /* 0x0010c46245007388 */ /* 0x0009e20000004800 */
[C---:B------:R-:W-:Y:S01]  /*9d40*/  FFMA.FTZ R137, R56.reuse, R139, R137 ;  /* 0x0000008b38897223 */ /* 0x040fe20000010089 */
[----:B------:R-:W-:Y:S01]  /*9d50*/  LEA.HI.SX32 R169, R169, R110, 0x1b ;  /* 0x0000006ea9a97211 */ /* 0x000fe200078fdaff */
[----:B------:R-:W-:-:S02]  /*9d60*/  FFMA.FTZ R135, R56, R135, R80 ;  /* 0x0000008738877223 */ /* 0x000fc40000010050 */
[----:B------:R-:W-:Y:S02]  /*9d70*/  FFMA.FTZ R129, R56, R129, -R198 ;  /* 0x0000008138817223 */ /* 0x000fe400000108c6 */
[----:B------:R-:W-:Y:S02]  /*9d80*/  FMUL.FTZ R56, R167, R79 ;  /* 0x0000004fa7387220 */ /* 0x000fe40000410000 */
[----:B------:R-:W-:Y:S02]  /*9d90*/  FMUL.FTZ R81, R125, -R229 ;  /* 0x800000e57d517220 */ /* 0x000fe40000410000 */
[-C--:B------:R-:W-:Y:S02]  /*9da0*/  FFMA.FTZ R167, R167, -R72.reuse, R192 ;  /* 0x80000048a7a77223 */ /* 0x080fe400000100c0 */
[----:B---3--:R-:W-:Y:S02]  /*9db0*/  FFMA.FTZ R74, R159, -R72, R190 ;  /* 0x800000489f4a7223 */ /* 0x008fe400000100be */
[----:B------:R-:W-:-:S02]  /*9dc0*/  FMUL.FTZ R125, R125, -R230 ;  /* 0x800000e67d7d7220 */ /* 0x000fc40000410000 */
[----:B------:R-:W-:Y:S02]  /*9dd0*/  FMUL.FTZ R80, R225, UR45 ;  /* 0x0000002de1507c20 */ /* 0x000fe40008410000 */
[C---:B------:R-:W-:Y:S02]  /*9de0*/  FMUL.FTZ R72, R79.reuse, UR45 ;  /* 0x0000002d4f487c20 */ /* 0x040fe40008410000 */
[----:B----4-:R-:W-:Y:S02]  /*9df0*/  FMUL.FTZ R98, R79, R90 ;  /* 0x0000005a4f627220 */ /* 0x010fe40000410000 */
[----:B------:R-:W-:Y:S02]  /*9e00*/  FFMA.FTZ R81, R126, R230, -R81 ;  /* 0x000000e67e517223 */ /* 0x000fe40000010851 */
[----:B------:R-:W-:Y:S02]  /*9e10*/  FFMA.FTZ R24, R95, R55, R24 ;  /* 0x000000375f187223 */ /* 0x000fe40000010018 */
[----:B------:R-:W-:-:S02]  /*9e20*/  FFMA.FTZ R99, R170, R95, R99 ;  /* 0x0000005faa637223 */ /* 0x000fc40000010063 */
[----:B------:R-:W-:Y:S02]  /*9e30*/  FFMA.FTZ R126, R126, R229, R125 ;  /* 0x000000e57e7e7223 */ /* 0x000fe4000001007d */
[----:B------:R-:W-:Y:S02]  /*9e40*/  FFMA.FTZ R80, R79, UR44, -R80 ;  /* 0x0000002c4f507c23 */ /* 0x000fe40008010850 */
[C---:B------:R-:W-:Y:S02]  /*9e50*/  FFMA.FTZ R95, R225.reuse, UR44, R72 ;  /* 0x0000002ce15f7c23 */ /* 0x040fe40008010048 */
[----:B------:R-:W-:Y:S02]  /*9e60*/  FMUL.FTZ R72, R225, R90 ;  /* 0x0000005ae1487220 */ /* 0x000fe40000410000 */
[----:B------:R-:W-:Y:S02]  /*9e70*/  FMUL.FTZ R119, R167, R98 ;  /* 0x00000062a7777220 */ /* 0x000fe40000410000 */
[----:B------:R-:W-:-:S02]  /*9e80*/  FADD.FTZ R232, R232, R81 ;  /* 0x00000051e8e87221 */ /* 0x000fc40000010000 */
[----:B------:R-:W-:Y:S02]  /*9e90*/  FADD.FTZ R231, -R231, R126 ;  /* 0x0000007ee7e77221 */ /* 0x000fe40000010100 */
[----:B------:R-:W-:Y:S01]  /*9ea0*/  FMUL.FTZ R174, R175, R112 ;  /* 0x00000070afae7220 */ /* 0x000fe20000410000 */
[----:B------:R-:W-:Y:S01]  /*9eb0*/  IADD3 R175, R110, 0x40, RZ ;  /* 0x000000406eaf7810 */ /* 0x000fe20007ffe0ff */
[C---:B------:R-:W-:Y:S02]  /*9ec0*/  FMUL.FTZ R80, R167.reuse, R80 ;  /* 0x00000050a7507220 */ /* 0x040fe40000410000 */
[-C--:B------:R-:W-:Y:S01]  /*9ed0*/  FMUL.FTZ R167, R167, R72.reuse ;  /* 0x00000048a7a77220 */ /* 0x080fe20000410000 */
[----:B------:R-:W-:Y:S01]  /*9ee0*/  STS [R69.X4+0x10cc], R174 ;  /* 0x0010ccae45007388 */ /* 0x000fe20000004800 */
[----:B------:R-:W-:Y:S01]  /*9ef0*/  FFMA.FTZ R119, R74, R72, R119 ;  /* 0x000000484a777223 */ /* 0x000fe20000010077 */
[----:B------:R-:W-:Y:S01]  /*9f00*/  LEA.HI.SX32 R175, R175, R110, 0x1b ;  /* 0x0000006eafaf7211 */ /* 0x000fe200078fdaff */
[----:B------:R-:W-:-:S02]  /*9f10*/  FMUL.FTZ R112, R165, R72 ;  /* 0x00000048a5707220 */ /* 0x000fc40000410000 */
[CC--:B------:R-:W-:Y:S02]  /*9f20*/  FMUL.FTZ R72, R127.reuse, -R232.reuse ;  /* 0x800000e87f487220 */ /* 0x0c0fe40000410000 */
[-C--:B------:R-:W-:Y:S01]  /*9f30*/  FMUL.FTZ R127, R127, -R231.reuse ;  /* 0x800000e77f7f7220 */ /* 0x080fe20000410000 */
[----:B------:R-:W-:Y:S01]  /*9f40*/  STS [R69.X4+0x10b8], R112 ;  /* 0x0010b87045007388 */ /* 0x000fe20000004800 */
[C---:B------:R-:W-:Y:S02]  /*9f50*/  FFMA.FTZ R79, R130.reuse, R231, R72 ;  /* 0x000000e7824f7223 */ /* 0x040fe40000010048 */
[----:B------:R-:W-:Y:S02]  /*9f60*/  FFMA.FTZ R130, R130, R232, -R127 ;  /* 0x000000e882827223 */ /* 0x000fe4000001087f */
[----:B------:R-:W-:Y:S02]  /*9f70*/  FMUL.FTZ R72, R209, R58 ;  /* 0x0000003ad1487220 */ /* 0x000fe40000410000 */
[----:B------:R-:W-:-:S02]  /*9f80*/  FADD.FTZ R234, -R234, R79 ;  /* 0x0000004feaea7221 */ /* 0x000fc40000010100 */
[----:B------:R-:W-:Y:S02]  /*9f90*/  FADD.FTZ R233, R233, R130 ;  /* 0x00000082e9e97221 */ /* 0x000fe40000010000 */
[----:B------:R-:W-:Y:S02]  /*9fa0*/  FFMA.FTZ R59, R128, R59, R72 ;  /* 0x0000003b803b7223 */ /* 0x000fe40000010048 */
[C---:B------:R-:W-:Y:S02]  /*9fb0*/  FMUL.FTZ R72, R131.reuse, -R234 ;  /* 0x800000ea83487220 */ /* 0x040fe40000410000 */
[----:B------:R-:W-:Y:S02]  /*9fc0*/  FMUL.FTZ R131, R131, -R233 ;  /* 0x800000e983837220 */ /* 0x000fe40000410000 */
[----:B------:R-:W-:Y:S02]  /*9fd0*/  FFMA.FTZ R120, R74, R98, -R167 ;  /* 0x000000624a787223 */ /* 0x000fe400000108a7 */
[----:B------:R-:W-:-:S02]  /*9fe0*/  FFMA.FTZ R131, R132, R234, R131 ;  /* 0x000000ea84837223 */ /* 0x000fc40000010083 */
[----:B------:R-:W-:Y:S02]  /*9ff0*/  FFMA.FTZ R58, R74, R95, R80 ;  /* 0x0000005f4a3a7223 */ /* 0x000fe40000010050 */
[----:B------:R-:W-:Y:S02]  /*a000*/  FMUL.FTZ R117, R94, R103 ;  /* 0x000000675e757220 */ /* 0x000fe40000410000 */
[----:B------:R-:W-:Y:S02]  /*a010*/  FFMA.FTZ R74, R132, R233, -R72 ;  /* 0x000000e9844a7223 */ /* 0x000fe40000010848 */
[----:B------:R-:W-:Y:S02]  /*a020*/  FADD.FTZ R236, -R236, R131 ;  /* 0x00000083ecec7221 */ /* 0x000fe40000010100 */
[----:B------:R-:W-:Y:S02]  /*a030*/  FMUL.FTZ R115, R93, R104 ;  /* 0x000000685d737220 */ /* 0x000fe40000410000 */
[----:B------:R-:W-:-:S02]  /*a040*/  FFMA.FTZ R118, R92, -R117, R71 ;  /* 0x800000755c767223 */ /* 0x000fc40000010047 */
[----:B------:R-:W-:Y:S02]  /*a050*/  FADD.FTZ R235, R235, R74 ;  /* 0x0000004aebeb7221 */ /* 0x000fe40000010000 */
[----:B------:R-:W-:Y:S02]  /*a060*/  FFMA.FTZ R117, R134, -R117, R157 ;  /* 0x8000007586757223 */ /* 0x000fe4000001009d */
[----:B------:R-:W-:Y:S02]  /*a070*/  FMUL.FTZ R121, R236, R103 ;  /* 0x00000067ec797220 */ /* 0x000fe40000410000 */
[----:B------:R-:W-:Y:S02]  /*a080*/  FMUL.FTZ R79, R209, R158 ;  /* 0x0000009ed14f7220 */ /* 0x000fe40000410000 */
[-C--:B------:R-:W-:Y:S02]  /*a090*/  FFMA.FTZ R116, R133, -R115.reuse, R156 ;  /* 0x8000007385747223 */ /* 0x080fe4000001009c */
[----:B------:R-:W-:-:S02]  /*a0a0*/  FFMA.FTZ R115, R143, -R115, R154 ;  /* 0x800000738f737223 */ /* 0x000fc4000001009a */
[----:B------:R-:W-:Y:S02]  /*a0b0*/  FMUL.FTZ R123, R235, R103 ;  /* 0x00000067eb7b7220 */ /* 0x000fe40000410000 */
[----:B------:R-:W-:Y:S02]  /*a0c0*/  FMUL.FTZ R122, R234, R104 ;  /* 0x00000068ea7a7220 */ /* 0x000fe40000410000 */
[----:B------:R-:W-:Y:S02]  /*a0d0*/  FMUL.FTZ R74, R117, R121 ;  /* 0x00000079754a7220 */ /* 0x000fe40000410000 */
[-C--:B------:R-:W-:Y:S02]  /*a0e0*/  FMUL.FTZ R209, R209, R70.reuse ;  /* 0x00000046d1d17220 */ /* 0x080fe40000410000 */
[----:B------:R-:W-:Y:S02]  /*a0f0*/  FFMA.FTZ R70, R128, R70, R79 ;  /* 0x0000004680467223 */ /* 0x000fe4000001004f */
[----:B------:R-:W-:-:S02]  /*a100*/  FMUL.FTZ R124, R233, R104 ;  /* 0x00000068e97c7220 */ /* 0x000fc40000410000 */
[-C--:B------:R-:W-:Y:S02]  /*a110*/  FMUL.FTZ R79, R117, R123.reuse ;  /* 0x0000007b754f7220 */ /* 0x080fe40000410000 */
[C---:B------:R-:W-:Y:S02]  /*a120*/  FMUL.FTZ R81, R115.reuse, R122 ;  /* 0x0000007a73517220 */ /* 0x040fe40000410000 */
[C---:B------:R-:W-:Y:S02]  /*a130*/  FFMA.FTZ R74, R118.reuse, R123, R74 ;  /* 0x0000007b764a7223 */ /* 0x040fe4000001004a */
[-C--:B------:R-:W-:Y:S02]  /*a140*/  FMUL.FTZ R95, R115, R124.reuse ;  /* 0x0000007c735f7220 */ /* 0x080fe40000410000 */
[----:B------:R-:W-:Y:S02]  /*a150*/  FFMA.FTZ R79, R118, R121, -R79 ;  /* 0x00000079764f7223 */ /* 0x000fe4000001084f */
[----:B------:R-:W-:-:S02]  /*a160*/  FFMA.FTZ R81, R116, R124, R81 ;  /* 0x0000007c74517223 */ /* 0x000fc40000010051 */
[----:B------:R-:W-:Y:S02]  /*a170*/  FADD.FTZ R74, RZ, R74 ;  /* 0x0000004aff4a7221 */ /* 0x000fe40000010000 */
[----:B------:R-:W-:Y:S02]  /*a180*/  FMUL.FTZ R113, R160, R89 ;  /* 0x00000059a0717220 */ /* 0x000fe40000410000 */
[----:B------:R-:W-:Y:S02]  /*a190*/  FFMA.FTZ R80, R116, R122, -R95 ;  /* 0x0000007a74507223 */ /* 0x000fe4000001085f */
[----:B------:R-:W-:Y:S02]  /*a1a0*/  FADD.FTZ R79, RZ, R79 ;  /* 0x0000004fff4f7221 */ /* 0x000fe40000010000 */
[----:B------:R-:W-:Y:S02]  /*a1b0*/  FADD.FTZ R74, R74, R81 ;  /* 0x000000514a4a7221 */ /* 0x000fe40000010000 */
[----:B------:R-:W-:-:S02]  /*a1c0*/  FFMA.FTZ R114, R162, -R113, R185 ;  /* 0x80000071a2727223 */ /* 0x000fc400000100b9 */
[-C--:B------:R-:W-:Y:S02]  /*a1d0*/  FMUL.FTZ R81, R78, R89.reuse ;  /* 0x000000594e517220 */ /* 0x080fe40000410000 */
[----:B------:R-:W-:Y:S02]  /*a1e0*/  FMUL.FTZ R98, R165, R98 ;  /* 0x00000062a5627220 */ /* 0x000fe40000410000 */
[----:B------:R-:W-:Y:S02]  /*a1f0*/  FMUL.FTZ R125, R226, R89 ;  /* 0x00000059e27d7220 */ /* 0x000fe40000410000 */
[----:B------:R-:W-:Y:S01]  /*a200*/  FADD.FTZ R79, R79, R80 ;  /* 0x000000504f4f7221 */ /* 0x000fe20000010000 */
[----:B------:R3:W-:Y:S01]  /*a210*/  STS [R69.X4+0x10bc], R98 ;  /* 0x0010bc6245007388 */ /* 0x0007e20000004800 */
[----:B------:R-:W-:Y:S02]  /*a220*/  FADD.FTZ R40, R99, R40 ;  /* 0x0000002863287221 */ /* 0x000fe40000010000 */
[----:B------:R-:W-:-:S02]  /*a230*/  FFMA.FTZ R113, R152, -R113, R187 ;  /* 0x8000007198717223 */ /* 0x000fc400000100bb */
[----:B------:R-:W-:Y:S02]  /*a240*/  FMUL.FTZ R80, R114, R81 ;  /* 0x0000005172507220 */ /* 0x000fe40000410000 */
[----:B------:R-:W-:Y:S02]  /*a250*/  FMUL.FTZ R99, R136, R101 ;  /* 0x0000006588637220 */ /* 0x000fe40000410000 */
[-C--:B------:R-:W-:Y:S02]  /*a260*/  FFMA.FTZ R172, R113, R125.reuse, R80 ;  /* 0x0000007d71ac7223 */ /* 0x080fe40000010050 */
[----:B---3--:R-:W-:Y:S02]  /*a270*/  FMUL.FTZ R98, R160, R125 ;  /* 0x0000007da0627220 */ /* 0x008fe40000410000 */
[----:B------:R-:W-:Y:S02]  /*a280*/  FMUL.FTZ R95, R147, R102 ;  /* 0x00000066935f7220 */ /* 0x000fe40000410000 */
[----:B------:R-:W-:Y:S01]  /*a290*/  FFMA.FTZ R112, R138, -R99, R163 ;  /* 0x800000638a707223 */ /* 0x000fe200000100a3 */
[----:B------:R3:W-:Y:S01]  /*a2a0*/  STS [R69.X4+0x10b0], R98 ;  /* 0x0010b06245007388 */ /* 0x0007e20000004800 */
[----:B------:R-:W-:-:S02]  /*a2b0*/  FMUL.FTZ R80, R114, R125 ;  /* 0x0000007d72507220 */ /* 0x000fc40000410000 */
[----:B------:R-:W-:Y:S02]  /*a2c0*/  FFMA.FTZ R99, R144, -R99, R161 ;  /* 0x8000006390637223 */ /* 0x000fe400000100a1 */
[-C--:B------:R-:W-:Y:S02]  /*a2d0*/  FMUL.FTZ R127, R231, R101.reuse ;  /* 0x00000065e77f7220 */ /* 0x080fe40000410000 */
[----:B------:R-:W-:Y:S02]  /*a2e0*/  FMUL.FTZ R125, R232, R101 ;  /* 0x00000065e87d7220 */ /* 0x000fe40000410000 */
[----:B------:R-:W-:Y:S01]  /*a2f0*/  FFMA.FTZ R72, R128, R158, -R209 ;  /* 0x0000009e80487223 */ /* 0x000fe200000108d1 */
[----:B------:R-:W-:Y:S01]  /*a300*/  IADD3 R209, R110, 0x380, RZ ;  /* 0x000003806ed17810 */ /* 0x000fe20007ffe0ff */
[----:B---3--:R-:W-:Y:S02]  /*a310*/  FFMA.FTZ R98, R145, -R95, R166 ;  /* 0x8000005f91627223 */ /* 0x008fe400000100a6 */
[----:B------:R-:W-:-:S02]  /*a320*/  FFMA.FTZ R174, R113, R81, -R80 ;  /* 0x0000005171ae7223 */ /* 0x000fc40000010850 */
[----:B------:R-:W-:Y:S02]  /*a330*/  FFMA.FTZ R95, R149, -R95, R168 ;  /* 0x8000005f955f7223 */ /* 0x000fe400000100a8 */
[C---:B------:R-:W-:Y:S02]  /*a340*/  FMUL.FTZ R80, R99.reuse, R127 ;  /* 0x0000007f63507220 */ /* 0x040fe40000410000 */
[----:B------:R-:W-:Y:S02]  /*a350*/  FMUL.FTZ R126, R99, R125 ;  /* 0x0000007d637e7220 */ /* 0x000fe40000410000 */
[-C--:B------:R-:W-:Y:S02]  /*a360*/  FMUL.FTZ R130, R229, R102.reuse ;  /* 0x00000066e5827220 */ /* 0x080fe40000410000 */
[----:B------:R-:W-:Y:S02]  /*a370*/  FMUL.FTZ R128, R230, R102 ;  /* 0x00000066e6807220 */ /* 0x000fe40000410000 */
[----:B------:R-:W-:-:S02]  /*a380*/  FFMA.FTZ R18, R57, R49, R18 ;  /* 0x0000003139127223 */ /* 0x000fc40000010012 */
[----:B------:R-:W-:Y:S02]  /*a390*/  FFMA.FTZ R57, R204, R57, R137 ;  /* 0x00000039cc397223 */ /* 0x000fe40000010089 */
[----:B------:R-:W-:Y:S02]  /*a3a0*/  FMUL.FTZ R158, R160, R81 ;  /* 0x00000051a09e7220 */ /* 0x000fe40000410000 */
[C---:B------:R-:W-:Y:S02]  /*a3b0*/  FFMA.FTZ R81, R112.reuse, R125, R80 ;  /* 0x0000007d70517223 */ /* 0x040fe40000010050 */
[----:B------:R-:W-:Y:S01]  /*a3c0*/  FFMA.FTZ R126, R112, R127, -R126 ;  /* 0x0000007f707e7223 */ /* 0x000fe2000001087e */
[----:B------:R3:W-:Y:S01]  /*a3d0*/  STS [R69.X4+0x10b4], R158 ;  /* 0x0010b49e45007388 */ /* 0x0007e20000004800 */
[C---:B------:R-:W-:Y:S02]  /*a3e0*/  FMUL.FTZ R131, R95.reuse, R130 ;  /* 0x000000825f837220 */ /* 0x040fe40000410000 */
[----:B------:R-:W-:-:S02]  /*a3f0*/  FMUL.FTZ R137, R95, R128 ;  /* 0x000000805f897220 */ /* 0x000fc40000410000 */
[----:B------:R-:W-:Y:S02]  /*a400*/  FADD.FTZ R74, R74, R81 ;  /* 0x000000514a4a7221 */ /* 0x000fe40000010000 */
[----:B------:R-:W-:Y:S02]  /*a410*/  FADD.FTZ R79, R79, R126 ;  /* 0x0000007e4f4f7221 */ /* 0x000fe40000010000 */
[C---:B------:R-:W-:Y:S02]  /*a420*/  FFMA.FTZ R131, R98.reuse, R128, R131 ;  /* 0x0000008062837223 */ /* 0x040fe40000010083 */
[----:B------:R-:W-:Y:S02]  /*a430*/  FFMA.FTZ R80, R98, R130, -R137 ;  /* 0x0000008262507223 */ /* 0x000fe40000010889 */
[----:B------:R-:W-:Y:S02]  /*a440*/  FMUL.FTZ R132, R148, R91 ;  /* 0x0000005b94847220 */ /* 0x000fe40000410000 */
[----:B------:R-:W-:-:S02]  /*a450*/  FADD.FTZ R131, R74, R131 ;  /* 0x000000834a837221 */ /* 0x000fc40000010000 */
[----:B------:R-:W-:Y:S02]  /*a460*/  FADD.FTZ R126, R79, R80 ;  /* 0x000000504f7e7221 */ /* 0x000fe40000010000 */
[----:B------:R-:W-:Y:S02]  /*a470*/  FMUL.FTZ R74, R153, R100 ;  /* 0x00000064994a7220 */ /* 0x000fe40000410000 */
[-C--:B------:R-:W-:Y:S02]  /*a480*/  FFMA.FTZ R80, R150, -R132.reuse, R171 ;  /* 0x8000008496507223 */ /* 0x080fe400000100ab */
[-C--:B------:R-:W-:Y:S02]  /*a490*/  FMUL.FTZ R137, R76, R91.reuse ;  /* 0x0000005b4c897220 */ /* 0x080fe40000410000 */
[----:B------:R-:W-:Y:S02]  /*a4a0*/  FMUL.FTZ R139, R228, R91 ;  /* 0x0000005be48b7220 */ /* 0x000fe40000410000 */
[----:B------:R-:W-:-:S02]  /*a4b0*/  FFMA.FTZ R81, R146, -R132, R173 ;  /* 0x8000008492517223 */ /* 0x000fc400000100ad */
[-C--:B------:R-:W-:Y:S02]  /*a4c0*/  FFMA.FTZ R79, R151, -R74.reuse, R176 ;  /* 0x8000004a974f7223 */ /* 0x080fe400000100b0 */
[C---:B---3--:R-:W-:Y:S02]  /*a4d0*/  FMUL.FTZ R158, R80.reuse, R137 ;  /* 0x00000089509e7220 */ /* 0x048fe40000410000 */
[----:B------:R-:W-:Y:S02]  /*a4e0*/  FFMA.FTZ R74, R155, -R74, R178 ;  /* 0x8000004a9b4a7223 */ /* 0x000fe400000100b2 */
[----:B------:R-:W-:Y:S02]  /*a4f0*/  FMUL.FTZ R132, R80, R139 ;  /* 0x0000008b50847220 */ /* 0x000fe40000410000 */
[-C--:B------:R-:W-:Y:S02]  /*a500*/  FMUL.FTZ R170, R77, R100.reuse ;  /* 0x000000644daa7220 */ /* 0x080fe40000410000 */
[----:B------:R-:W-:-:S02]  /*a510*/  FMUL.FTZ R164, R227, R100 ;  /* 0x00000064e3a47220 */ /* 0x000fc40000410000 */
[----:B------:R-:W-:Y:S02]  /*a520*/  FFMA.FTZ R56, R159, R225, R56 ;  /* 0x000000e19f387223 */ /* 0x000fe40000010038 */
[C---:B------:R-:W-:Y:S02]  /*a530*/  FFMA.FTZ R159, R81.reuse, R139, -R158 ;  /* 0x0000008b519f7223 */ /* 0x040fe4000001089e */
[----:B------:R-:W-:Y:S02]  /*a540*/  FFMA.FTZ R132, R81, R137, R132 ;  /* 0x0000008951847223 */ /* 0x000fe40000010084 */
[C---:B------:R-:W-:Y:S02]  /*a550*/  FMUL.FTZ R158, R74.reuse, R170 ;  /* 0x000000aa4a9e7220 */ /* 0x040fe40000410000 */
[----:B------:R-:W-:Y:S02]  /*a560*/  FMUL.FTZ R167, R74, R164 ;  /* 0x000000a44aa77220 */ /* 0x000fe40000410000 */
[----:B------:R-:W-:-:S02]  /*a570*/  FADD.FTZ R131, R131, R132 ;  /* 0x0000008483837221 */ /* 0x000fc40000010000 */
[----:B------:R-:W-:Y:S01]  /*a580*/  FADD.FTZ R126, R126, R159 ;  /* 0x0000009f7e7e7221 */ /* 0x000fe20000010000 */
[----:B------:R-:W-:Y:S01]  /*a590*/  IADD3 R159, R110, 0x120, RZ ;  /* 0x000001206e9f7810 */ /* 0x000fe20007ffe0ff */
[C---:B------:R-:W-:Y:S02]  /*a5a0*/  FFMA.FTZ R158, R79.reuse, R164, R158 ;  /* 0x000000a44f9e7223 */ /* 0x040fe4000001009e */
[----:B------:R-:W-:Y:S01]  /*a5b0*/  FFMA.FTZ R167, R79, R170, -R167 ;  /* 0x000000aa4fa77223 */ /* 0x000fe200000108a7 */
[----:B------:R-:W-:Y:S01]  /*a5c0*/  LEA.HI.SX32 R159, R159, R110, 0x1b ;  /* 0x0000006e9f9f7211 */ /* 0x000fe200078fdaff */
[----:B------:R-:W-:Y:S02]  /*a5d0*/  FADD.FTZ R131, R131, R158 ;  /* 0x0000009e83837221 */ /* 0x000fe40000010000 */
[----:B------:R-:W-:Y:S02]  /*a5e0*/  FADD.FTZ R167, R126, R167 ;  /* 0x000000a77ea77221 */ /* 0x000fe40000010000 */
[----:B------:R-:W-:Y:S01]  /*a5f0*/  FADD.FTZ R172, R131, R172 ;  /* 0x000000ac83ac7221 */ /* 0x000fe20000010000 */
[----:B------:R-:W-:Y:S01]  /*a600*/  IADD3 R131, R110, 0x260, RZ ;  /* 0x000002606e837810 */ /* 0x000fe20007ffe0ff */
[----:B------:R-:W-:-:S02]  /*a610*/  FADD.FTZ R167, R167, R174 ;  /* 0x000000aea7a77221 */ /* 0x000fc40000010000 */
[----:B------:R-:W-:Y:S01]  /*a620*/  FADD.FTZ R119, R172, R119 ;  /* 0x00000077ac777221 */ /* 0x000fe20000010000 */
[-C--:B------:R-:W-:Y:S01]  /*a630*/  LEA.HI.SX32 R131, R131, R110.reuse, 0x1b ;  /* 0x0000006e83837211 */ /* 0x080fe200078fdaff */
[----:B------:R-:W-:Y:S02]  /*a640*/  FADD.FTZ R167, R167, R120 ;  /* 0x00000078a7a77221 */ /* 0x000fe40000010000 */
[----:B------:R-:W-:Y:S01]  /*a650*/  FMUL.FTZ R126, R148, R137 ;  /* 0x00000089947e7220 */ /* 0x000fe20000410000 */
[C---:B------:R-:W-:Y:S01]  /*a660*/  IADD3 R137, R110.reuse, 0x1e0, RZ ;  /* 0x000001e06e897810 */ /* 0x040fe20007ffe0ff */
[----:B------:R-:W-:Y:S01]  /*a670*/  FADD.FTZ R142, R119, R142 ;  /* 0x0000008e778e7221 */ /* 0x000fe20000010000 */
[----:B------:R-:W-:Y:S01]  /*a680*/  IADD3 R119, R110, 0x100, RZ ;  /* 0x000001006e777810 */ /* 0x000fe20007ffe0ff */
[----:B------:R-:W-:Y:S01]  /*a690*/  FADD.FTZ R167, R167, R140 ;  /* 0x0000008ca7a77221 */ /* 0x000fe20000010000 */
[----:B------:R3:W-:Y:S01]  /*a6a0*/  STS [R69.X4+0x10a0], R126 ;  /* 0x0010a07e45007388 */ /* 0x0007e20000004800 */
[----:B------:R-:W-:Y:S01]  /*a6b0*/  FADD.FTZ R97, R142, R97 ;  /* 0x000000618e617221 */ /* 0x000fe20000010000 */
[----:B------:R-:W-:Y:S01]  /*a6c0*/  LEA.HI.SX32 R137, R137, R110, 0x1b ;  /* 0x0000006e89897211 */ /* 0x000fe200078fdaff */
[----:B------:R-:W-:Y:S01]  /*a6d0*/  FMUL.FTZ R196, R196, R203 ;  /* 0x000000cbc4c47220 */ /* 0x000fe20000410000 */
[C---:B------:R-:W-:Y:S01]  /*a6e0*/  IADD3 R203, R110.reuse, 0x360, RZ ;  /* 0x000003606ecb7810 */ /* 0x040fe20007ffe0ff */
[----:B------:R-:W-:Y:S01]  /*a6f0*/  FADD.FTZ R86, R97, R86 ;  /* 0x0000005661567221 */ /* 0x000fe20000010000 */
[C---:B------:R-:W-:Y:S01]  /*a700*/  IADD3 R97, R110.reuse, 0xa0, RZ ;  /* 0x000000a06e617810 */ /* 0x040fe20007ffe0ff */
[----:B------:R-:W-:Y:S01]  /*a710*/  FFMA.FTZ R85, R85, R201, -R196 ;  /* 0x000000c955557223 */ /* 0x000fe200000108c4 */
[----:B------:R-:W-:Y:S01]  /*a720*/  IADD3 R201, R110, 0x340, RZ ;  /* 0x000003406ec97810 */ /* 0x000fe20007ffe0ff */
[----:B------:R-:W-:-:S02]  /*a730*/  FADD.FTZ R86, R86, R75 ;  /* 0x0000004b56567221 */ /* 0x000fc40000010000 */
[----:B---3--:R-:W-:Y:S01]  /*a740*/  FADD.FTZ R126, R167, R96 ;  /* 0x00000060a77e7221 */ /* 0x008fe20000010000 */
[----:B------:R-:W-:Y:S01]  /*a750*/  IADD3 R167, R110, 0xe0, RZ ;  /* 0x000000e06ea77810 */ /* 0x000fe20007ffe0ff */
[----:B------:R-:W-:Y:S02]  /*a760*/  FADD.FTZ R73, R86, R73 ;  /* 0x0000004956497221 */ /* 0x000fe40000010000 */
[----:B------:R-:W-:Y:S01]  /*a770*/  FADD.FTZ R87, R126, R87 ;  /* 0x000000577e577221 */ /* 0x000fe20000010000 */
[----:B------:R-:W-:Y:S01]  /*a780*/  LEA.HI.SX32 R167, R167, R110, 0x1b ;  /* 0x0000006ea7a77211 */ /* 0x000fe200078fdaff */
[----:B------:R-:W-:Y:S02]  /*a790*/  FMUL.FTZ R164, R153, R164 ;  /* 0x000000a499a47220 */ /* 0x000fe40000410000 */
[----:B------:R-:W-:Y:S01]  /*a7a0*/  FADD.FTZ R84, R87, R84 ;  /* 0x0000005457547221 */ /* 0x000fe20000010000 */
[----:B------:R-:W-:Y:S01]  /*a7b0*/  IADD3 R87, R110, 0x80, RZ ;  /* 0x000000806e577810 */ /* 0x000fe20007ffe0ff */
[----:B------:R-:W-:Y:S01]  /*a7c0*/  FMUL.FTZ R170, R153, R170 ;  /* 0x000000aa99aa7220 */ /* 0x000fe20000410000 */
[----:B------:R3:W-:Y:S01]  /*a7d0*/  STS [R69.X4+0x10a8], R164 ;  /* 0x0010a8a445007388 */ /* 0x0007e20000004800 */
[----:B------:R-:W-:Y:S01]  /*a7e0*/  FADD.FTZ R126, R84, R85 ;  /* 0x00000055547e7221 */ /* 0x000fe20000010000 */
        /* <DEDUP_REMOVED lines=29> */
[----:B------:R-:W-:Y:S01]  /*a9c0*/  FFMA.FTZ R154, -R15, R154, -RZ ;  /* 0x0000009a0f9a7223 */ /* 0x000fe200000109ff */
[----:B------:R-:W-:Y:S01]  /*a9d0*/  STS [R69.X4+0x108c], R122 ;  /* 0x00108c7a45007388 */ /* 0x000fe20000004800 */
[----:B------:R-:W-:Y:S01]  /*a9e0*/  IADD3 R135, R110, 0x220, RZ ;  /* 0x000002206e877810 */ /* 0x000fe20007ffe0ff */
[----:B------:R-:W-:Y:S01]  /*a9f0*/  FADD.FTZ R37, R184, R37 ;  /* 0x00000025b8257221 */ /* 0x000fe20000010000 */
[----:B------:R-:W-:Y:S01]  /*aa00*/  IADD3 R179, R110, 0x2a0, RZ ;  /* 0x000002a06eb37810 */ /* 0x000fe20007ffe0ff */
[----:B------:R5:W-:Y:S01]  /*aa10*/  STS [R69.X4+0x1080], R84 ;  /* 0x0010805445007388 */ /* 0x000be20000004800 */
[-C--:B---3--:R-:W-:Y:S01]  /*aa20*/  LEA.HI.SX32 R164, R119, R110.reuse, 0x1b ;  /* 0x0000006e77a47211 */ /* 0x088fe200078fdaff */
[----:B------:R-:W-:Y:S01]  /*aa30*/  FADD.FTZ R35, R212, R35 ;  /* 0x00000023d4237221 */ /* 0x000fe20000010000 */
[-C--:B------:R-:W-:Y:S01]  /*aa40*/  LEA.HI.SX32 R158, R121, R110.reuse, 0x1b ;  /* 0x0000006e799e7211 */ /* 0x080fe200078fdaff */
[----:B------:R3:W-:Y:S01]  /*aa50*/  STS [R69.X4+0x1084], R86 ;  /* 0x0010845645007388 */ /* 0x0007e20000004800 */
[-C--:B------:R-:W-:Y:S01]  /*aa60*/  LEA.HI.SX32 R142, R123, R110.reuse, 0x1b ;  /* 0x0000006e7b8e7211 */ /* 0x080fe200078fdaff */
[C---:B------:R-:W-:Y:S01]  /*aa70*/  FMUL.FTZ R214, R16.reuse, R71 ;  /* 0x0000004710d67220 */ /* 0x040fe20000410000 */
[-C--:B------:R-:W-:Y:S01]  /*aa80*/  LEA.HI.SX32 R140, R125, R110.reuse, 0x1b ;  /* 0x0000006e7d8c7211 */ /* 0x080fe200078fdaff */
[----:B------:R-:W-:Y:S01]  /*aa90*/  BAR.SYNC.DEFER_BLOCKING 0x0 ;  /* 0x0000000000007b1d */ /* 0x000fe20000010000 */
[-C--:B----4-:R-:W-:Y:S01]  /*aaa0*/  LEA.HI.SX32 R132, R127, R110.reuse, 0x1b ;  /* 0x0000006e7f847211 */ /* 0x090fe200078fdaff */
[----:B-----5:R-:W-:Y:S01]  /*aab0*/  FFMA.FTZ R84, -R16, R157, -RZ ;  /* 0x0000009d10547223 */ /* 0x020fe200000109ff */
[----:B------:R-:W-:Y:S01]  /*aac0*/  LEA.HI.SX32 R130, R129, R110, 0x1b ;  /* 0x0000006e81827211 */ /* 0x000fe200078fdaff */
[----:B------:R-:W-:Y:S01]  /*aad0*/  FMUL.FTZ R216, R15, R156 ;  /* 0x0000009c0fd87220 */ /* 0x000fe20000410000 */
[-C--:B------:R-:W-:Y:S01]  /*aae0*/  LEA.HI.SX32 R174, R85, R110.reuse, 0x1b ;  /* 0x0000006e55ae7211 */ /* 0x080fe200078fdaff */
[----:B------:R-:W-:Y:S01]  /*aaf0*/  FFMA.FTZ R96, -R14, R161, -RZ ;  /* 0x000000a10e607223 */ /* 0x000fe200000109ff */
[----:B---3--:R-:W-:Y:S01]  /*ab00*/  LEA.HI.SX32 R86, R110, R110, 0x1b ;  /* 0x0000006e6e567211 */ /* 0x008fe200078fdaff */
[----:B------:R-:W-:Y:S01]  /*ab10*/  FMUL.FTZ R166, R13, R166 ;  /* 0x000000a60da67220 */ /* 0x000fe20000410000 */
[----:B------:R-:W-:Y:S01]  /*ab20*/  LEA.HI.SX32 R172, R87, R110, 0x1b ;  /* 0x0000006e57ac7211 */ /* 0x000fe200078fdaff */
[----:B------:R-:W-:Y:S01]  /*ab30*/  FFMA.FTZ R168, -R13, R168, -RZ ;  /* 0x000000a80da87223 */ /* 0x000fe200000109ff */
[----:B------:R-:W-:Y:S01]  /*ab40*/  LEA.HI.SX32 R170, R97, R110, 0x1b ;  /* 0x0000006e61aa7211 */ /* 0x000fe200078fdaff */
[----:B------:R-:W-:Y:S01]  /*ab50*/  FFMA.FTZ R178, -R11, R178, -RZ ;  /* 0x000000b20bb27223 */ /* 0x000fe200000109ff */
[-C--:B------:R-:W-:Y:S01]  /*ab60*/  LEA.HI.SX32 R141, R141, R110.reuse, 0x1b ;  /* 0x0000006e8d8d7211 */ /* 0x080fe200078fdaff */
        /* <DEDUP_REMOVED lines=25> */
[----:B------:R-:W-:Y:S01]  /*ad00*/  LEA.HI.SX32 R119, R223, R110, 0x1b ;  /* 0x0000006edf777211 */ /* 0x000fe200078fdaff */
[----:B------:R-:W0:Y:S01]  /*ad10*/  LDS R189, [R172.X4+0x1280] ;  /* 0x00128000acbd7984 */ /* 0x000e220000004800 */
[----:B------:R-:W-:Y:S01]  /*ad20*/  MOV R85, UR36 ;  /* 0x0000002400557c02 */ /* 0x000fe20008000f00 */
[----:B------:R-:W-:-:S02]  /*ad30*/  FMUL.FTZ R208, R3, R208 ;  /* 0x000000d003d07220 */ /* 0x000fc40000410000 */
[----:B------:R-:W0:Y:S01]  /*ad40*/  LDS R191, [R170.X4+0x1300] ;  /* 0x00130000aabf7984 */ /* 0x000e220000004800 */
[----:B------:R-:W-:Y:S02]  /*ad50*/  FFMA.FTZ R210, -R3, R210, -RZ ;  /* 0x000000d203d27223 */ /* 0x000fe400000109ff */
[----:B------:R-:W-:Y:S01]  /*ad60*/  FFMA.FTZ R82, -R0, R82, -RZ ;  /* 0x0000005200527223 */ /* 0x000fe200000109ff */
        /* <DEDUP_REMOVED lines=32> */
[----:B-1----:R-:W-:Y:S01]  /*af70*/  FMUL.FTZ R154, R10, R187 ;  /* 0x000000bb0a9a7220 */ /* 0x002fe20000410000 */
[----:B------:R1:W-:Y:S01]  /*af80*/  STS [R69.X4+0x2124], R84 ;  /* 0x0021245445007388 */ /* 0x0003e20000004800 */
[----:B------:R-:W-:Y:S02]  /*af90*/  FFMA.FTZ R171, R78, UR44, -R171 ;  /* 0x0000002c4eab7c23 */ /* 0x000fe400080108ab */
[----:B--2---:R-:W-:Y:S01]  /*afa0*/  FFMA.FTZ R96, -R10, R185, -RZ ;  /* 0x000000b90a607223 */ /* 0x004fe200000109ff */
[----:B------:R2:W-:Y:S01]  /*afb0*/  STS [R69.X4+0x2130], R154 ;  /* 0x0021309a45007388 */ /* 0x0005e20000004800 */
[----:B------:R-:W-:Y:S02]  /*afc0*/  FMUL.FTZ R185, R76, UR45 ;  /* 0x0000002d4cb97c20 */ /* 0x000fe40008410000 */
[----:B-----5:R-:W-:Y:S01]  /*afd0*/  FMUL.FTZ R166, R8, R183 ;  /* 0x000000b708a67220 */ /* 0x020fe20000410000 */
[----:B------:R5:W-:Y:S01]  /*afe0*/  STS [R69.X4+0x2134], R96 ;  /* 0x0021346045007388 */ /* 0x000be20000004800 */
[----:B------:R-:W-:-:S02]  /*aff0*/  FFMA.FTZ R185, R228, UR44, -R185 ;  /* 0x0000002ce4b97c23 */ /* 0x000fc400080108b9 */
[----:B-1----:R-:W-:Y:S01]  /*b000*/  FFMA.FTZ R84, -R8, R181, -RZ ;  /* 0x000000b508547223 */ /* 0x002fe200000109ff */
        /* <DEDUP_REMOVED lines=9> */
[----:B------:R-:W-:Y:S02]  /*b0a0*/  FMUL.FTZ R173, R231, UR45 ;  /* 0x0000002de7ad7c20 */ /* 0x000fe40008410000 */
[----:B--2---:R-:W-:Y:S01]  /*b0b0*/  FFMA.FTZ R84, -R4, R205, -RZ ;  /* 0x000000cd04547223 */ /* 0x004fe200000109ff */
[----:B------:R2:W-:Y:S01]  /*b0c0*/  STS [R69.X4+0x2140], R166 ;  /* 0x002140a645007388 */ /* 0x0005e20000004800 */
[----:B------:R-:W-:Y:S01]  /*b0d0*/  FFMA.FTZ R173, R232, UR44, R173 ;  /* 0x0000002ce8ad7c23 */ /* 0x000fe200080100ad */
[----:B-----5:R-:W-:Y:S02]  /*b0e0*/  LEA R154, R85, -R110, 0x1 ;  /* 0x8000006e559a7211 */ /* 0x020fe400078e08ff */
[----:B------:R5:W-:Y:S02]  /*b0f0*/  STS [R69.X4+0x2164], R84 ;  /* 0x0021645445007388 */ /* 0x000be40000004800 */
[----:B------:R-:W-:Y:S01]  /*b100*/  ISETP.GE.AND P0, PT, R154, 0x1, PT ;  /* 0x000000019a00780c */ /* 0x000fe20003f06270 */
[----:B-1----:R-:W-:Y:S01]  /*b110*/  FMUL.FTZ R168, R6, R195 ;  /* 0x000000c306a87220 */ /* 0x002fe20000410000 */
[----:B------:R1:W-:Y:S01]  /*b120*/  STS [R69.X4+0x2154], R96 ;  /* 0x0021546045007388 */ /* 0x0003e20000004800 */
[----:B--2---:R-:W-:-:S03]  /*b130*/  FMUL.FTZ R166, R2, R211 ;  /* 0x000000d302a67220 */ /* 0x004fc60000410000 */
[----:B------:R2:W-:Y:S01]  /*b140*/  STS [R69.X4+0x212c], R178 ;  /* 0x00212cb245007388 */ /* 0x0005e20000004800 */
[----:B-----5:R-:W-:Y:S02]  /*b150*/  FMUL.FTZ R84, R0, R83 ;  /* 0x0000005300547220 */ /* 0x020fe40000410000 */
[----:B------:R-:W-:Y:S01]  /*b160*/  FMUL.FTZ R83, R78, UR45 ;  /* 0x0000002d4e537c20 */ /* 0x000fe20008410000 */
[----:B------:R-:W-:Y:S01]  /*b170*/  STS [R69.X4+0x2108], R216 ;  /* 0x002108d845007388 */ /* 0x000fe20000004800 */
[----:B-1----:R-:W-:Y:S02]  /*b180*/  FFMA.FTZ R96, -R2, R213, -RZ ;  /* 0x000000d502607223 */ /* 0x002fe400000109ff */
[----:B------:R-:W-:Y:S01]  /*b190*/  FMUL.FTZ R78, R227, UR45 ;  /* 0x0000002de34e7c20 */ /* 0x000fe20008410000 */
[----:B------:R-:W-:Y:S01]  /*b1a0*/  STS [R69.X4+0x2110], R218 ;  /* 0x002110da45007388 */ /* 0x000fe20000004800 */
[----:B--2---:R-:W-:Y:S02]  /*b1b0*/  FFMA.FTZ R178, R226, UR44, R83 ;  /* 0x0000002ce2b27c23 */ /* 0x004fe40008010053 */
[----:B------:R-:W-:Y:S01]  /*b1c0*/  FMUL.FTZ R83, R228, UR45 ;  /* 0x0000002de4537c20 */ /* 0x000fe20008410000 */
[----:B------:R-:W-:Y:S01]  /*b1d0*/  STS [R69.X4+0x2120], R214 ;  /* 0x002120d645007388 */ /* 0x000fe20000004800 */
[----:B------:R-:W-:-:S02]  /*b1e0*/  FFMA.FTZ R183, R77, UR44, -R78 ;  /* 0x0000002c4db77c23 */ /* 0x000fc4000801084e */
[----:B------:R-:W-:Y:S01]  /*b1f0*/  FMUL.FTZ R78, R234, UR45 ;  /* 0x0000002dea4e7c20 */ /* 0x000fe20008410000 */
[----:B------:R1:W-:Y:S03]  /*b200*/  STS [R69.X4+0x2128], R176 ;  /* 0x002128b045007388 */ /* 0x0003e60000004800 */
[----:B------:R-:W-:Y:S01]  /*b210*/  FFMA.FTZ R161, R233, UR44, R78 ;  /* 0x0000002ce9a17c23 */ /* 0x000fe2000801004e */
[----:B------:R-:W-:Y:S04]  /*b220*/  STS [R69.X4+0x2138], R190 ;  /* 0x002138be45007388 */ /* 0x000fe80000004800 */
[----:B------:R-:W-:Y:S01]  /*b230*/  STS [R69.X4+0x213c], R192 ;  /* 0x00213cc045007388 */ /* 0x000fe20000004800 */
[----:B-1----:R-:W-:-:S03]  /*b240*/  FFMA.FTZ R176, R76, UR44, R83 ;  /* 0x0000002c4cb07c23 */ /* 0x002fc60008010053 */
[----:B------:R1:W-:Y:S01]  /*b250*/  STS [R69.X4+0x2148], R186 ;  /* 0x002148ba45007388 */ /* 0x0003e20000004800 */
[----:B------:R-:W-:-:S03]  /*b260*/  FMUL.FTZ R83, R233, UR45 ;  /* 0x0000002de9537c20 */ /* 0x000fc60008410000 */
[----:B------:R-:W-:Y:S01]  /*b270*/  STS [R69.X4+0x214c], R188 ;  /* 0x00214cbc45007388 */ /* 0x000fe20000004800 */
[----:B------:R-:W-:-:S03]  /*b280*/  FFMA.FTZ R162, R234, UR44, -R83 ;  /* 0x0000002ceaa27c23 */ /* 0x000fc60008010853 */
[----:B------:R2:W-:Y:S01]  /*b290*/  STS [R69.X4+0x2150], R168 ;  /* 0x002150a845007388 */ /* 0x0005e20000004800 */
[----:B-1----:R-:W-:-:S03]  /*b2a0*/  FMUL.FTZ R186, R77, UR45 ;  /* 0x0000002d4dba7c20 */ /* 0x002fc60008410000 */
[----:B------:R-:W-:Y:S01]  /*b2b0*/  STS [R69.X4+0x2158], R200 ;  /* 0x002158c845007388 */ /* 0x000fe20000004800 */
[----:B------:R-:W-:-:S03]  /*b2c0*/  FFMA.FTZ R186, R227, UR44, R186 ;  /* 0x0000002ce3ba7c23 */ /* 0x000fc600080100ba */
        /* <DEDUP_REMOVED lines=8> */
[----:B-1----:R-:W-:-:S03]  /*b350*/  FMUL.FTZ R166, R232, UR45 ;  /* 0x0000002de8a67c20 */ /* 0x002fc60008410000 */
[----:B------:R1:W-:Y:S01]  /*b360*/  STS [R69.X4+0x217c], R82 ;  /* 0x00217c5245007388 */ /* 0x0003e20000004800 */
[----:B------:R-:W-:Y:S02]  /*b370*/  FFMA.FTZ R166, R231, UR44, -R166 ;  /* 0x0000002ce7a67c23 */ /* 0x000fe400080108a6 */
[C---:B-1----:R-:W-:Y:S02]  /*b380*/  FMUL.FTZ R69, R235.reuse, UR45 ;  /* 0x0000002deb457c20 */ /* 0x042fe40008410000 */
[C---:B------:R-:W-:Y:S02]  /*b390*/  FMUL.FTZ R82, R236.reuse, UR45 ;  /* 0x0000002dec527c20 */ /* 0x040fe40008410000 */
        /* <DEDUP_REMOVED lines=8> */
[----:B------:R-:W-:Y:S01]  /*b420*/  USHF.R.U32.HI UR52, URZ, 0x1, UR39 ;  /* 0x000000013f347899 */ /* 0x000fe20008011627 */
[----:B------:R-:W-:Y:S01]  /*b430*/  MOV R87, UR7 ;  /* 0x0000000700577c02 */ /* 0x000fe20008000f00 */
[----:B------:R-:W-:-:S02]  /*b440*/  ULDC.64 UR36, c[0x0][0x298] ;  /* 0x0000a60000247ab9 */ /* 0x000fc40000000a00 */
[----:B------:R-:W-:Y:S02]  /*b450*/  ULDC.64 UR38, c[0x0][0x2a0] ;  /* 0x0000a80000267ab9 */ /* 0x000fe40000000a00 */
[----:B------:R-:W-:Y:S02]  /*b460*/  UIMAD UR53, UR15, UR38, URZ ;  /* 0x000000260f3572a4 */ /* 0x000fe4000f8e023f */
[----:B------:R-:W-:Y:S02]  /*b470*/  USHF.R.U64 UR41, UR36, 0x1, UR37 ;  /* 0x0000000124297899 */ /* 0x000fe40008001225 */
[----:B------:R-:W-:Y:S02]  /*b480*/  USHF.R.U32.HI UR50, URZ, 0x1, UR37 ;  /* 0x000000013f327899 */ /* 0x000fe40008011625 */
[----:B------:R-:W-:Y:S02]  /*b490*/  UIMAD.WIDE.U32 UR44, UR14, UR38, URZ ;  /* 0x000000260e2c72a5 */ /* 0x000fe4000f8e003f */
[----:B------:R-:W-:-:S02]  /*b4a0*/  ULDC.64 UR36, c[0x0][0x2b0] ;  /* 0x0000ac0000247ab9 */ /* 0x000fc40000000a00 */
[----:B------:R-:W-:Y:S02]  /*b4b0*/  UIMAD UR36, UR40, UR36, URZ ;  /* 0x00000024282472a4 */ /* 0x000fe4000f8e023f */
[----:B------:R-:W-:Y:S02]  /*b4c0*/  UIMAD UR53, UR14, UR39, UR53 ;  /* 0x000000270e3572a4 */ /* 0x000fe4000f8e0235 */
[----:B------:R-:W-:Y:S02]  /*b4d0*/  ULEA UR56, UR24, 0xfffffc00, 0xa ;  /* 0xfffffc0018387891 */ /* 0x000fe4000f8e503f */
[----:B------:R-:W-:Y:S02]  /*b4e0*/  ULDC.64 UR38, c[0x0][0x2c0] ;  /* 0x0000b00000267ab9 */ /* 0x000fe40000000a00 */
[----:B------:R-:W-:Y:S02]  /*b4f0*/  UIMAD UR54, UR15, UR38, URZ ;  /* 0x000000260f3672a4 */ /* 0x000fe4000f8e023f */
[----:B------:R-:W-:Y:S01]  /*b500*/  UIMAD UR49, UR7, UR37, UR36 ;  /* 0x00000025073172a4 */ /* 0x000fe2000f8e0224 */
[----:B------:R-:W-:Y:S01]  /*b510*/  IADD3 R84, P0, R110, UR56, RZ ;  /* 0x000000386e547c10 */ /* 0x000fe2000ff1e0ff */
[----:B------:R-:W-:Y:S01]  /*b520*/  UIMAD.WIDE.U32 UR46, UR14, UR38, URZ ;  /* 0x000000260e2e72a5 */ /* 0x000fe2000f8e003f */
[----:B------:R-:W-:Y:S01]  /*b530*/  MOV R82, UR56 ;  /* 0x0000003800527c02 */ /* 0x000fe20008000f00 */
[----:B------:R-:W-:-:S02]  /*b540*/  ULDC.64 UR36, c[0x0][0x2d0] ;  /* 0x0000b40000247ab9 */ /* 0x000fc40000000a00 */
[----:B------:R-:W-:Y:S01]  /*b550*/  UIMAD UR54, UR14, UR39, UR54 ;  /* 0x000000270e3672a4 */ /* 0x000fe2000f8e0236 */
[----:B------:R-:W-:Y:S01]  /*b560*/  LEA.HI.X.SX32 R85, R82, RZ, 0x1, P0 ;  /* 0x000000ff52557211 */ /* 0x000fe200000f0eff */
[----:B------:R-:W-:Y:S02]  /*b570*/  UIMAD UR36, UR40, UR36, URZ ;  /* 0x00000024282472a4 */ /* 0x000fe4000f8e023f */
        /* <DEDUP_REMOVED lines=20> */
[----:B0-----:R-:W-:Y:S01]  /*b6c0*/  LEA R86, P0, R82, UR36, 0x2 ;  /* 0x0000002452567c11 */ /* 0x001fe2000f8010ff */
[----:B------:R-:W-:Y:S02]  /*b6d0*/  ULEA.HI.X UR39, UR46, UR39, UR50, 0x3, UP1 ;  /* 0x000000272e277291 */ /* 0x000fe400088f1c32 */
[----:B------:R-:W-:-:S02]  /*b6e0*/  LEA R96, P1, R84, UR38, 0x2 ;  /* 0x0000002654607c11 */ /* 0x000fc4000f8210ff */
[----:B------:R-:W-:Y:S02]  /*b6f0*/  LEA.HI.X R87, R82, UR37, R87, 0x2, P0 ;  /* 0x0000002552577c11 */ /* 0x000fe400080f1457 */
[----:B------:R-:W-:-:S03]  /*b700*/  LEA.HI.X R97, R84, UR39, R83, 0x2, P1 ;  /* 0x0000002754617c11 */ /* 0x000fc600088f1453 */
[----:B------:R0:W-:Y:S04]  /*b710*/  RED.E.ADD.F32.FTZ.RN.STRONG.GPU [R86.64], R212 ;  /* 0x000000d45600798e */ /* 0x0001e8000c10e79a */
[----:B-1----:R0:W-:Y:S02]  /*b720*/  RED.E.ADD.F32.FTZ.RN.STRONG.GPU [R96.64], R187 ;  /* 0x000000bb6000798e */ /* 0x0021e4000c10e79a */
.L_x_10995:
[----:B0--34-:R-:W-:Y:S05]  /*b730*/  BSYNC B0 ;  /* 0x0000000000007941 */ /* 0x019fea0003800000 */
.L_x_10994:
        /* <DEDUP_REMOVED lines=14> */
[----:B------:R-:W-:-:S02]  /*b820*/  UIMAD UR49, UR46, UR12, URZ ;  /* 0x0000000c2e3172a4 */ /* 0x000fc4000f8e023f */
[----:B------:R-:W-:Y:S02]  /*b830*/  USHF.R.U64 UR48, UR36, 0x1, UR37 ;  /* 0x0000000124307899 */ /* 0x000fe40008001225 */
[----:B------:R-:W-:Y:S02]  /*b840*/  UIMAD.WIDE.U32 UR40, UR44, UR12, URZ ;  /* 0x0000000c2c2872a5 */ /* 0x000fe4000f8e003f */
[----:B------:R-:W-:Y:S02]  /*b850*/  UIMAD UR46, UR13, UR44, UR45 ;  /* 0x0000002c0d2e72a4 */ /* 0x000fe4000f8e022d */
[----:B------:R-:W-:Y:S02]  /*b860*/  ULDC.64 UR36, c[0x0][0x2a0] ;  /* 0x0000a80000247ab9 */ /* 0x000fe40000000a00 */
[----:B------:R-:W-:Y:S02]  /*b870*/  UIMAD UR47, UR15, UR36, URZ ;  /* 0x000000240f2f72a4 */ /* 0x000fe4000f8e023f */
[----:B------:R-:W-:-:S02]  /*b880*/  UIMAD.WIDE.U32 UR44, UR48, UR12, URZ ;  /* 0x0000000c302c72a5 */ /* 0x000fc4000f8e003f */
[----:B------:R-:W-:Y:S02]  /*b890*/  UIMAD UR49, UR13, UR48, UR49 ;  /* 0x000000300d3172a4 */ /* 0x000fe4000f8e0231 */
[----:B------:R-:W-:Y:S02]  /*b8a0*/  UIADD3 UR41, UR46, UR41, URZ ;  /* 0x000000292e297290 */ /* 0x000fe4000fffe03f */
[----:B------:R-:W-:Y:S02]  /*b8b0*/  UIMAD UR48, UR15, UR38, URZ ;  /* 0x000000260f3072a4 */ /* 0x000fe4000f8e023f */
[----:B------:R-:W-:Y:S02]  /*b8c0*/  UIADD3 UR45, UR49, UR45, URZ ;  /* 0x0000002d312d7290 */ /* 0x000fe4000fffe03f */
[----:B------:R-:W-:Y:S02]  /*b8d0*/  UIMAD UR46, UR14, UR37, UR47 ;  /* 0x000000250e2e72a4 */ /* 0x000fe4000f8e022f */
[----:B------:R-:W-:-:S02]  /*b8e0*/  UIMAD.WIDE.U32 UR40, UR14, UR36, UR40 ;  /* 0x000000240e2872a5 */ /* 0x000fc4000f8e0028 */
[----:B------:R-:W-:Y:S02]  /*b8f0*/  UIMAD UR48, UR14, UR39, UR48 ;  /* 0x000000270e3072a4 */ /* 0x000fe4000f8e0230 */
[----:B------:R-:W-:Y:S02]  /*b900*/  ULDC.64 UR36, c[0x0][0x318] ;  /* 0x0000c60000247ab9 */ /* 0x000fe40000000a00 */
[----:B------:R-:W-:Y:S02]  /*b910*/  UIMAD.WIDE.U32 UR44, UR14, UR38, UR44 ;  /* 0x000000260e2c72a5 */ /* 0x000fe4000f8e002c */
[----:B------:R-:W-:Y:S02]  /*b920*/  UIADD3 UR46, UR46, UR41, URZ ;  /* 0x000000292e2e7290 */ /* 0x000fe4000fffe03f */
[----:B------:R-:W-:Y:S02]  /*b930*/  ULEA UR41, UP0, UR40, UR36, 0x3 ;  /* 0x0000002428297291 */ /* 0x000fe4000f80183f */
[----:B------:R-:W-:-:S02]  /*b940*/  UIADD3 UR36, UR48, UR45, URZ ;  /* 0x0000002d30247290 */ /* 0x000fc4000fffe03f */
        /* <DEDUP_REMOVED lines=27> */
[----:B------:R-:W-:-:S04]  /*bb00*/  IADD3 R85, R85, UR36, RZ ;  /* 0x0000002455557c10 */ /* 0x000fc8000fffe0ff */
[----:B------:R-:W-:Y:S01]  /*bb10*/  IADD3 R83, R83, UR38, RZ ;  /* 0x0000002653537c10 */ /* 0x000fe2000fffe0ff */
[----:B------:R-:W-:Y:S05]  /*bb20*/  @!P0 BRA `(.L_x_10997) ;  /* 0x0000002000008947 */ /* 0x000fea0003800000 */
[----:B0-----:R0:W-:Y:S04]  /*bb30*/  RED.E.ADD.F32.FTZ.RN.STRONG.GPU [R84.64+-0xf80], R71 ;  /* 0xfff080475400798e */ /* 0x0011e8000c10e79a */
[----:B------:R0:W-:Y:S02]  /*bb40*/  RED.E.ADD.F32.FTZ.RN.STRONG.GPU [R82.64+-0xf80], R177 ;  /* 0xfff080b15200798e */ /* 0x0001e4000c10e79a */
.L_x_10997:
[----:B0-----:R-:W-:Y:S05]  /*bb50*/  BSYNC B0 ;  /* 0x0000000000007941 */ /* 0x001fea0003800000 */
.L_x_10996:
[----:B------:R-:W0:Y:S01]  /*bb60*/  LDS R175, [R175.X4+0x2200] ;  /* 0x00220000afaf7984 */ /* 0x000e220000004800 */
[----:B------:R-:W-:Y:S01]  /*bb70*/  BSSY B0, `(.L_x_10998) ;  /* 0x0000004000007945 */ /* 0x000fe20003800000 */
[----:B------:R-:W-:Y:S05]  /*bb80*/  @!P1 BRA `(.L_x_10999) ;  /* 0x0000002000009947 */ /* 0x000fea0003800000 */
[----:B------:R1:W-:Y:S04]  /*bb90*/  RED.E.ADD.F32.FTZ.RN.STRONG.GPU [R84.64+-0xf00], R157 ;  /* 0xfff1009d5400798e */ /* 0x0003e8000c10e79a */
[----:B0-----:R1:W-:Y:S02]  /*bba0*/  RED.E.ADD.F32.FTZ.RN.STRONG.GPU [R82.64+-0xf00], R175 ;  /* 0xfff100af5200798e */ /* 0x0013e4000c10e79a */
.L_x_10999:
[----:B------:R-:W-:Y:S05]  /*bbb0*/  BSYNC B0 ;  /* 0x0000000000007941 */ /* 0x000fea0003800000 */
.L_x_10998:
[----:B------:R2:W3:Y:S01]  /*bbc0*/  LDS R71, [R174.X4+0x2280] ;  /* 0x00228000ae477984 */ /* 0x0004e20000004800 */
[----:B------:R-:W-:Y:S01]  /*bbd0*/  BSSY B0, `(.L_x_11000) ;  /* 0x0000004000007945 */ /* 0x000fe20003800000 */
[----:B------:R-:W-:Y:S05]  /*bbe0*/  @!P2 BRA `(.L_x_11001) ;  /* 0x000000200000a947 */ /* 0x000fea0003800000 */
[----:B------:R4:W-:Y:S04]  /*bbf0*/  RED.E.ADD.F32.FTZ.RN.STRONG.GPU [R84.64+-0xe80], R179 ;  /* 0xfff180b35400798e */ /* 0x0009e8000c10e79a */
[----:B---3--:R4:W-:Y:S02]  /*bc00*/  RED.E.ADD.F32.FTZ.RN.STRONG.GPU [R82.64+-0xe80], R71 ;  /* 0xfff180475200798e */ /* 0x0089e4000c10e79a */
.L_x_11001:
[----:B------:R-:W-:Y:S05]  /*bc10*/  BSYNC B0 ;  /* 0x0000000000007941 */ /* 0x000fea0003800000 */
.L_x_11000:
        /* <DEDUP_REMOVED lines=12> */
.L_x_11003:
[----:B---3--:R-:W-:Y:S05]  /*bce0*/  BSYNC B0 ;  /* 0x0000000000007941 */ /* 0x008fea0003800000 */
.L_x_11002:
[----:B----4-:R3:W4:Y:S01]  /*bcf0*/  LDS R71, [R170.X4+0x2380] ;  /* 0x00238000aa477984 */ /* 0x0107220000004800 */
[----:B------:R-:W-:Y:S01]  /*bd00*/  BSSY B0, `(.L_x_11004) ;  /* 0x0000004000007945 */ /* 0x000fe20003800000 */
[----:B------:R-:W-:Y:S05]  /*bd10*/  @!P0 BRA `(.L_x_11005) ;  /* 0x0000002000008947 */ /* 0x000fea0003800000 */
[----:B------:R1:W-:Y:S04]  /*bd20*/  RED.E.ADD.F32.FTZ.RN.STRONG.GPU [R84.64+-0xd80], R191 ;  /* 0xfff280bf5400798e */ /* 0x0003e8000c10e79a */
[----:B----4-:R1:W-:Y:S02]  /*bd30*/  RED.E.ADD.F32.FTZ.RN.STRONG.GPU [R82.64+-0xd80], R71 ;  /* 0xfff280475200798e */ /* 0x0103e4000c10e79a */
.L_x_11005:
[----:B------:R-:W-:Y:S05]  /*bd40*/  BSYNC B0 ;  /* 0x0000000000007941 */ /* 0x000fea0003800000 */
.L_x_11004:
[----:B------:R-:W1:Y:S01]  /*bd50*/  LDS R169, [R169.X4+0x2400] ;  /* 0x00240000a9a97984 */ /* 0x000e620000004800 */
[----:B------:R-:W-:Y:S01]  /*bd60*/  BSSY B0, `(.L_x_11006) ;  /* 0x0000004000007945 */ /* 0x000fe20003800000 */
[----:B------:R-:W-:Y:S05]  /*bd70*/  @!P1 BRA `(.L_x_11007) ;  /* 0x0000002000009947 */ /* 0x000fea0003800000 */
[----:B------:R2:W-:Y:S04]  /*bd80*/  RED.E.ADD.F32.FTZ.RN.STRONG.GPU [R84.64+-0xd00], R193 ;  /* 0xfff300c15400798e */ /* 0x0005e8000c10e79a */
[----:B-1----:R2:W-:Y:S02]  /*bd90*/  RED.E.ADD.F32.FTZ.RN.STRONG.GPU [R82.64+-0xd00], R169 ;  /* 0xfff300a95200798e */ /* 0x0025e4000c10e79a */
.L_x_11007:
[----:B------:R-:W-:Y:S05]  /*bda0*/  BSYNC B0 ;  /* 0x0000000000007941 */ /* 0x000fea0003800000 */
.L_x_11006:
[----:B------:R-:W2:Y:S01]  /*bdb0*/  LDS R167, [R167.X4+0x2480] ;  /* 0x00248000a7a77984 */ /* 0x000ea20000004800 */
[----:B------:R-:W-:Y:S01]  /*bdc0*/  BSSY B0, `(.L_x_11008) ;  /* 0x0000004000007945 */ /* 0x000fe20003800000 */
[----:B------:R-:W-:Y:S05]  /*bdd0*/  @!P2 BRA `(.L_x_11009) ;  /* 0x000000200000a947 */ /* 0x000fea0003800000 */
[----:B------:R3:W-:Y:S04]  /*bde0*/  RED.E.ADD.F32.FTZ.RN.STRONG.GPU [R84.64+-0xc80], R199 ;  /* 0xfff380c75400798e */ /* 0x0007e8000c10e79a */
[----:B--2---:R3:W-:Y:S02]  /*bdf0*/  RED.E.ADD.F32.FTZ.RN.STRONG.GPU [R82.64+-0xc80], R167 ;  /* 0xfff380a75200798e */ /* 0x0047e4000c10e79a */
.L_x_11009:
[----:B------:R-:W-:Y:S05]  /*be00*/  BSYNC B0 ;  /* 0x0000000000007941 */ /* 0x000fea0003800000 */
.L_x_11008:
[----:B-1--4-:R1:W4:Y:S01]  /*be10*/  LDS R71, [R164.X4+0x2500] ;  /* 0x00250000a4477984 */ /* 0x0123220000004800 */
[----:B------:R-:W-:Y:S01]  /*be20*/  BSSY B0, `(.L_x_11010) ;  /* 0x0000004000007945 */ /* 0x000fe20003800000 */
[----:B------:R-:W-:Y:S05]  /*be30*/  @!P3 BRA `(.L_x_11011) ;  /* 0x000000200000b947 */ /* 0x000fea0003800000 */
[----:B------:R1:W-:Y:S04]  /*be40*/  RED.E.ADD.F32.FTZ.RN.STRONG.GPU [R84.64+-0xc00], R201 ;  /* 0xfff400c95400798e */ /* 0x0003e8000c10e79a */
[----:B----4-:R1:W-:Y:S02]  /*be50*/  RED.E.ADD.F32.FTZ.RN.STRONG.GPU [R82.64+-0xc00], R71 ;  /* 0xfff400475200798e */ /* 0x0103e4000c10e79a */
.L_x_11011:
[----:B------:R-:W-:Y:S05]  /*be60*/  BSYNC B0 ;  /* 0x0000000000007941 */ /* 0x000fea0003800000 */
.L_x_11010:
[----:B------:R-:W1:Y:S01]  /*be70*/  LDS R159, [R159.X4+0x2580] ;  /* 0x002580009f9f7984 */ /* 0x000e620000004800 */
[----:B------:R-:W-:Y:S01]  /*be80*/  BSSY B0, `(.L_x_11012) ;  /* 0x0000004000007945 */ /* 0x000fe20003800000 */
[----:B------:R-:W-:Y:S05]  /*be90*/  @!P4 BRA `(.L_x_11013) ;  /* 0x000000200000c947 */ /* 0x000fea0003800000 */
[----:B------:R3:W-:Y:S04]  /*bea0*/  RED.E.ADD.F32.FTZ.RN.STRONG.GPU [R84.64+-0xb80], R203 ;  /* 0xfff480cb5400798e */ /* 0x0007e8000c10e79a */
[----:B-1----:R3:W-:Y:S02]  /*beb0*/  RED.E.ADD.F32.FTZ.RN.STRONG.GPU [R82.64+-0xb80], R159 ;  /* 0xfff4809f5200798e */ /* 0x0027e4000c10e79a */
.L_x_11013:
[----:B------:R-:W-:Y:S05]  /*bec0*/  BSYNC B0 ;  /* 0x0000000000007941 */ /* 0x000fea0003800000 */
.L_x_11012:
[----:B-1--4-:R1:W4:Y:S01]  /*bed0*/  LDS R71, [R158.X4+0x2600] ;  /* 0x002600009e477984 */ /* 0x0123220000004800 */
[----:B------:R-:W-:Y:S01]  /*bee0*/  BSSY B0, `(.L_x_11014) ;  /* 0x0000004000007945 */ /* 0x000fe20003800000 */
[----:B------:R-:W-:Y:S05]  /*bef0*/  @!P5 BRA `(.L_x_11015) ;  /* 0x000000200000d947 */ /* 0x000fea0003800000 */
[----:B------:R1:W-:Y:S04]  /*bf00*/  RED.E.ADD.F32.FTZ.RN.STRONG.GPU [R84.64+-0xb00], R209 ;  /* 0xfff500d15400798e */ /* 0x0003e8000c10e79a */
[----:B----4-:R1:W-:Y:S02]  /*bf10*/  RED.E.ADD.F32.FTZ.RN.STRONG.GPU [R82.64+-0xb00], R71 ;  /* 0xfff500475200798e */ /* 0x0103e4000c10e79a */
.L_x_11015:
[----:B------:R-:W-:Y:S05]  /*bf20*/  BSYNC B0 ;  /* 0x0000000000007941 */ /* 0x000fea0003800000 */
.L_x_11014:
        /* <DEDUP_REMOVED lines=12> */
.L_x_11017:
[----:B-1----:R-:W-:Y:S05]  /*bff0*/  BSYNC B0 ;  /* 0x0000000000007941 */ /* 0x002fea0003800000 */
.L_x_11016:
[----:B------:R-:W1:Y:S01]  /*c000*/  LDS R141, [R141.X4+0x2700] ;  /* 0x002700008d8d7984 */ /* 0x000e620000004800 */
[----:B------:R-:W-:Y:S01]  /*c010*/  BSSY B0, `(.L_x_11018) ;  /* 0x0000004000007945 */ /* 0x000fe20003800000 */
[----:B------:R-:W-:Y:S05]  /*c020*/  @!P0 BRA `(.L_x_11019) ;  /* 0x0000002000008947 */ /* 0x000fea0003800000 */
[----:B------:R3:W-:Y:S04]  /*c030*/  RED.E.ADD.F32.FTZ.RN.STRONG.GPU [R84.64+-0xa00], R221 ;  /* 0xfff600dd5400798e */ /* 0x0007e8000c10e79a */
[----:B-1----:R3:W-:Y:S02]  /*c040*/  RED.E.ADD.F32.FTZ.RN.STRONG.GPU [R82.64+-0xa00], R141 ;  /* 0xfff6008d5200798e */ /* 0x0027e4000c10e79a */
.L_x_11019:
[----:B------:R-:W-:Y:S05]  /*c050*/  BSYNC B0 ;  /* 0x0000000000007941 */ /* 0x000fea0003800000 */
.L_x_11018:
[----:B----4-:R4:W3:Y:S01]  /*c060*/  LDS R71, [R140.X4+0x2780] ;  /* 0x002780008c477984 */ /* 0x0108e20000004800 */
[----:B------:R-:W-:Y:S01]  /*c070*/  BSSY B0, `(.L_x_11020) ;  /* 0x0000004000007945 */ /* 0x000fe20003800000 */
[----:B------:R-:W-:Y:S05]  /*c080*/  @!P1 BRA `(.L_x_11021) ;  /* 0x0000002000009947 */ /* 0x000fea0003800000 */
[----:B------:R4:W-:Y:S04]  /*c090*/  RED.E.ADD.F32.FTZ.RN.STRONG.GPU [R84.64+-0x980], R223 ;  /* 0xfff680df5400798e */ /* 0x0009e8000c10e79a */
[----:B---3--:R4:W-:Y:S02]  /*c0a0*/  RED.E.ADD.F32.FTZ.RN.STRONG.GPU [R82.64+-0x980], R71 ;  /* 0xfff680475200798e */ /* 0x0089e4000c10e79a */
.L_x_11021:
[----:B------:R-:W-:Y:S05]  /*c0b0*/  BSYNC B0 ;  /* 0x0000000000007941 */ /* 0x000fea0003800000 */
.L_x_11020:
[----:B------:R-:W4:Y:S01]  /*c0c0*/  LDS R139, [R139.X4+0x2800] ;  /* 0x002800008b8b7984 */ /* 0x000f220000004800 */
[----:B------:R-:W-:Y:S01]  /*c0d0*/  BSSY B0, `(.L_x_11022) ;  /* 0x0000004000007945 */ /* 0x000fe20003800000 */
[----:B------:R-:W-:Y:S05]  /*c0e0*/  @!P2 BRA `(.L_x_11023) ;  /* 0x000000200000a947 */ /* 0x000fea0003800000 */
[----:B------:R4:W-:Y:S04]  /*c0f0*/  RED.E.ADD.F32.FTZ.RN.STRONG.GPU [R84.64+-0x900], R225 ;  /* 0xfff700e15400798e */ /* 0x0009e8000c10e79a */
[----:B----4-:R4:W-:Y:S02]  /*c100*/  RED.E.ADD.F32.FTZ.RN.STRONG.GPU [R82.64+-0x900], R139 ;  /* 0xfff7008b5200798e */ /* 0x0109e4000c10e79a */
.L_x_11023:
[----:B------:R-:W-:Y:S05]  /*c110*/  BSYNC B0 ;  /* 0x0000000000007941 */ /* 0x000fea0003800000 */
.L_x_11022:
[----:B------:R-:W4:Y:S01]  /*c120*/  LDS R137, [R137.X4+0x2880] ;  /* 0x0028800089897984 */ /* 0x000f220000004800 */
[----:B------:R-:W-:Y:S01]  /*c130*/  BSSY B0, `(.L_x_11024) ;  /* 0x0000004000007945 */ /* 0x000fe20003800000 */
[----:B------:R-:W-:Y:S05]  /*c140*/  @!P3 BRA `(.L_x_11025) ;  /* 0x000000200000b947 */ /* 0x000fea0003800000 */
[----:B------:R4:W-:Y:S04]  /*c150*/  RED.E.ADD.F32.FTZ.RN.STRONG.GPU [R84.64+-0x880], R237 ;  /* 0xfff780ed5400798e */ /* 0x0009e8000c10e79a */
[----:B----4-:R4:W-:Y:S02]  /*c160*/  RED.E.ADD.F32.FTZ.RN.STRONG.GPU [R82.64+-0x880], R137 ;  /* 0xfff780895200798e */ /* 0x0109e4000c10e79a */
.L_x_11025:
[----:B------:R-:W-:Y:S05]  /*c170*/  BSYNC B0 ;  /* 0x0000000000007941 */ /* 0x000fea0003800000 */
.L_x_11024:
[----:B------:R-:W4:Y:S01]  /*c180*/  LDS R215, [R215.X4+0x2900] ;  /* 0x00290000d7d77984 */ /* 0x000f220000004800 */
[----:B------:R-:W-:Y:S01]  /*c190*/  BSSY B0, `(.L_x_11026) ;  /* 0x0000004000007945 */ /* 0x000fe20003800000 */
[----:B------:R-:W-:Y:S05]  /*c1a0*/  @!P4 BRA `(.L_x_11027) ;  /* 0x000000200000c947 */ /* 0x000fea0003800000 */
[----:B------:R4:W-:Y:S04]  /*c1b0*/  RED.E.ADD.F32.FTZ.RN.STRONG.GPU [R84.64+-0x800], R239 ;  /* 0xfff800ef5400798e */ /* 0x0009e8000c10e79a */
[----:B----4-:R4:W-:Y:S02]  /*c1c0*/  RED.E.ADD.F32.FTZ.RN.STRONG.GPU [R82.64+-0x800], R215 ;  /* 0xfff800d75200798e */ /* 0x0109e4000c10e79a */
.L_x_11027:
[----:B------:R-:W-:Y:S05]  /*c1d0*/  BSYNC B0 ;  /* 0x0000000000007941 */ /* 0x000fea0003800000 */
.L_x_11026:
[----:B------:R-:W4:Y:S01]  /*c1e0*/  LDS R135, [R135.X4+0x2980] ;  /* 0x0029800087877984 */ /* 0x000f220000004800 */
[----:B------:R-:W-:Y:S01]  /*c1f0*/  BSSY B0, `(.L_x_11028) ;  /* 0x0000004000007945 */ /* 0x000fe20003800000 */
[----:B------:R-:W-:Y:S05]  /*c200*/  @!P5 BRA `(.L_x_11029) ;  /* 0x000000200000d947 */ /* 0x000fea0003800000 */
[----:B------:R4:W-:Y:S04]  /*c210*/  RED.E.ADD.F32.FTZ.RN.STRONG.GPU [R84.64+-0x780], R241 ;  /* 0xfff880f15400798e */ /* 0x0009e8000c10e79a */
[----:B----4-:R4:W-:Y:S02]  /*c220*/  RED.E.ADD.F32.FTZ.RN.STRONG.GPU [R82.64+-0x780], R135 ;  /* 0xfff880875200798e */ /* 0x0109e4000c10e79a */
.L_x_11029:
[----:B------:R-:W-:Y:S05]  /*c230*/  BSYNC B0 ;  /* 0x0000000000007941 */ /* 0x000fea0003800000 */
.L_x_11028:
        /* <DEDUP_REMOVED lines=12> */
.L_x_11031:
[----:B---3--:R-:W-:Y:S05]  /*c300*/  BSYNC B0 ;  /* 0x0000000000007941 */ /* 0x008fea0003800000 */
.L_x_11030:
[----:B------:R-:W3:Y:S01]  /*c310*/  LDS R131, [R131.X4+0x2a80] ;  /* 0x002a800083837984 */ /* 0x000ee20000004800 */
[----:B------:R-:W-:Y:S01]  /*c320*/  BSSY B0, `(.L_x_11032) ;  /* 0x0000004000007945 */ /* 0x000fe20003800000 */
[----:B------:R-:W-:Y:S05]  /*c330*/  @!P0 BRA `(.L_x_11033) ;  /* 0x0000002000008947 */ /* 0x000fea0003800000 */
[----:B------:R4:W-:Y:S04]  /*c340*/  RED.E.ADD.F32.FTZ.RN.STRONG.GPU [R84.64+-0x680], R245 ;  /* 0xfff980f55400798e */ /* 0x0009e8000c10e79a */
[----:B---3--:R4:W-:Y:S02]  /*c350*/  RED.E.ADD.F32.FTZ.RN.STRONG.GPU [R82.64+-0x680], R131 ;  /* 0xfff980835200798e */ /* 0x0089e4000c10e79a */
.L_x_11033:
[----:B------:R-:W-:Y:S05]  /*c360*/  BSYNC B0 ;  /* 0x0000000000007941 */ /* 0x000fea0003800000 */
.L_x_11032:
[----:B----4-:R4:W3:Y:S01]  /*c370*/  LDS R71, [R130.X4+0x2b00] ;  /* 0x002b000082477984 */ /* 0x0108e20000004800 */
[----:B------:R-:W-:Y:S01]  /*c380*/  BSSY B0, `(.L_x_11034) ;  /* 0x0000004000007945 */ /* 0x000fe20003800000 */
[----:B------:R-:W-:Y:S05]  /*c390*/  @!P1 BRA `(.L_x_11035) ;  /* 0x0000002000009947 */ /* 0x000fea0003800000 */
[----:B------:R4:W-:Y:S04]  /*c3a0*/  RED.E.ADD.F32.FTZ.RN.STRONG.GPU [R84.64+-0x600], R247 ;  /* 0xfffa00f75400798e */ /* 0x0009e8000c10e79a */
[----:B---3--:R4:W-:Y:S02]  /*c3b0*/  RED.E.ADD.F32.FTZ.RN.STRONG.GPU [R82.64+-0x600], R71 ;  /* 0xfffa00475200798e */ /* 0x0089e4000c10e79a */
.L_x_11035:
[----:B------:R-:W-:Y:S05]  /*c3c0*/  BSYNC B0 ;  /* 0x0000000000007941 */ /* 0x000fea0003800000 */
.L_x_11034:
[----:B------:R-:W4:Y:S01]  /*c3d0*/  LDS R129, [R129.X4+0x2b80] ;  /* 0x002b800081817984 */ /* 0x000f220000004800 */
[----:B------:R-:W-:Y:S01]  /*c3e0*/  BSSY B0, `(.L_x_11036) ;  /* 0x0000004000007945 */ /* 0x000fe20003800000 */
[----:B------:R-:W-:Y:S05]  /*c3f0*/  @!P2 BRA `(.L_x_11037) ;  /* 0x000000200000a947 */ /* 0x000fea0003800000 */
[----:B------:R4:W-:Y:S04]  /*c400*/  RED.E.ADD.F32.FTZ.RN.STRONG.GPU [R84.64+-0x580], R249 ;  /* 0xfffa80f95400798e */ /* 0x0009e8000c10e79a */
[----:B----4-:R4:W-:Y:S02]  /*c410*/  RED.E.ADD.F32.FTZ.RN.STRONG.GPU [R82.64+-0x580], R129 ;  /* 0xfffa80815200798e */ /* 0x0109e4000c10e79a */
.L_x_11037:
[----:B------:R-:W-:Y:S05]  /*c420*/  BSYNC B0 ;  /* 0x0000000000007941 */ /* 0x000fea0003800000 */
.L_x_11036:
[----:B---34-:R3:W4:Y:S01]  /*c430*/  LDS R71, [R128.X4+0x2c00] ;  /* 0x002c000080477984 */ /* 0x0187220000004800 */
[----:B------:R-:W-:Y:S01]  /*c440*/  BSSY B0, `(.L_x_11038) ;  /* 0x0000004000007945 */ /* 0x000fe20003800000 */
[----:B------:R-:W-:Y:S05]  /*c450*/  @!P3 BRA `(.L_x_11039) ;  /* 0x000000200000b947 */ /* 0x000fea0003800000 */
[----:B------:R3:W-:Y:S04]  /*c460*/  RED.E.ADD.F32.FTZ.RN.STRONG.GPU [R84.64+-0x500], R251 ;  /* 0xfffb00fb5400798e */ /* 0x0007e8000c10e79a */
[----:B----4-:R3:W-:Y:S02]  /*c470*/  RED.E.ADD.F32.FTZ.RN.STRONG.GPU [R82.64+-0x500], R71 ;  /* 0xfffb00475200798e */ /* 0x0107e4000c10e79a */
.L_x_11039:
[----:B------:R-:W-:Y:S05]  /*c480*/  BSYNC B0 ;  /* 0x0000000000007941 */ /* 0x000fea0003800000 */
.L_x_11038:
[----:B------:R-:W3:Y:S01]  /*c490*/  LDS R127, [R127.X4+0x2c80] ;  /* 0x002c80007f7f7984 */ /* 0x000ee20000004800 */
[----:B------:R-:W-:Y:S01]  /*c4a0*/  BSSY B0, `(.L_x_11040) ;  /* 0x0000004000007945 */ /* 0x000fe20003800000 */
[----:B------:R-:W-:Y:S05]  /*c4b0*/  @!P4 BRA `(.L_x_11041) ;  /* 0x000000200000c947 */ /* 0x000fea0003800000 */
[----:B------:R4:W-:Y:S04]  /*c4c0*/  RED.E.ADD.F32.FTZ.RN.STRONG.GPU [R84.64+-0x480], R156 ;  /* 0xfffb809c5400798e */ /* 0x0009e8000c10e79a */
[----:B---3--:R4:W-:Y:S02]  /*c4d0*/  RED.E.ADD.F32.FTZ.RN.STRONG.GPU [R82.64+-0x480], R127 ;  /* 0xfffb807f5200798e */ /* 0x0089e4000c10e79a */
.L_x_11041:
[----:B------:R-:W-:Y:S05]  /*c4e0*/  BSYNC B0 ;  /* 0x0000000000007941 */ /* 0x000fea0003800000 */
.L_x_11040:
[----:B---34-:R3:W4:Y:S01]  /*c4f0*/  LDS R71, [R126.X4+0x2d00] ;  /* 0x002d00007e477984 */ /* 0x0187220000004800 */
[----:B------:R-:W-:Y:S01]  /*c500*/  BSSY B0, `(.L_x_11042) ;  /* 0x0000004000007945 */ /* 0x000fe20003800000 */
[----:B------:R-:W-:Y:S05]  /*c510*/  @!P5 BRA `(.L_x_11043) ;  /* 0x000000200000d947 */ /* 0x000fea0003800000 */
[----:B------:R3:W-:Y:S04]  /*c520*/  RED.E.ADD.F32.FTZ.RN.STRONG.GPU [R84.64+-0x400], R180 ;  /* 0xfffc00b45400798e */ /* 0x0007e8000c10e79a */
[----:B----4-:R3:W-:Y:S02]  /*c530*/  RED.E.ADD.F32.FTZ.RN.STRONG.GPU [R82.64+-0x400], R71 ;  /* 0xfffc00475200798e */ /* 0x0107e4000c10e79a */
.L_x_11043:
[----:B------:R-:W-:Y:S05]  /*c540*/  BSYNC B0 ;  /* 0x0000000000007941 */ /* 0x000fea0003800000 */
.L_x_11042:
        /* <DEDUP_REMOVED lines=12> */
.L_x_11045:
[----:B------:R-:W-:Y:S05]  /*c610*/  BSYNC B0 ;  /* 0x0000000000007941 */ /* 0x000fea0003800000 */
.L_x_11044:
[----:B---34-:R3:W4:Y:S01]  /*c620*/  LDS R71, [R124.X4+0x2e00] ;  /* 0x002e00007c477984 */ /* 0x0187220000004800 */
[----:B------:R-:W-:Y:S01]  /*c630*/  BSSY B0, `(.L_x_11046) ;  /* 0x0000004000007945 */ /* 0x000fe20003800000 */
[----:B------:R-:W-:Y:S05]  /*c640*/  @!P0 BRA `(.L_x_11047) ;  /* 0x0000002000008947 */ /* 0x000fea0003800000 */
[----:B------:R3:W-:Y:S04]  /*c650*/  RED.E.ADD.F32.FTZ.RN.STRONG.GPU [R84.64+-0x300], R184 ;  /* 0xfffd00b85400798e */ /* 0x0007e8000c10e79a */
[----:B----4-:R3:W-:Y:S02]  /*c660*/  RED.E.ADD.F32.FTZ.RN.STRONG.GPU [R82.64+-0x300], R71 ;  /* 0xfffd00475200798e */ /* 0x0107e4000c10e79a */
.L_x_11047:
[----:B------:R-:W-:Y:S05]  /*c670*/  BSYNC B0 ;  /* 0x0000000000007941 */ /* 0x000fea0003800000 */
.L_x_11046:
[----:B------:R-:W3:Y:S01]  /*c680*/  LDS R123, [R123.X4+0x2e80] ;  /* 0x002e80007b7b7984 */ /* 0x000ee20000004800 */
[----:B------:R-:W-:Y:S01]  /*c690*/  BSSY B0, `(.L_x_11048) ;  /* 0x0000004000007945 */ /* 0x000fe20003800000 */
[----:B------:R-:W-:Y:S05]  /*c6a0*/  @!P1 BRA `(.L_x_11049) ;  /* 0x0000002000009947 */ /* 0x000fea0003800000 */
[----:B------:R4:W-:Y:S04]  /*c6b0*/  RED.E.ADD.F32.FTZ.RN.STRONG.GPU [R84.64+-0x280], R194 ;  /* 0xfffd80c25400798e */ /* 0x0009e8000c10e79a */
[----:B---3--:R4:W-:Y:S02]  /*c6c0*/  RED.E.ADD.F32.FTZ.RN.STRONG.GPU [R82.64+-0x280], R123 ;  /* 0xfffd807b5200798e */ /* 0x0089e4000c10e79a */
.L_x_11049:
[----:B------:R-:W-:Y:S05]  /*c6d0*/  BSYNC B0 ;  /* 0x0000000000007941 */ /* 0x000fea0003800000 */
.L_x_11048:
[----:B---34-:R3:W4:Y:S01]  /*c6e0*/  LDS R71, [R122.X4+0x2f00] ;  /* 0x002f00007a477984 */ /* 0x0187220000004800 */
[----:B------:R-:W-:Y:S01]  /*c6f0*/  BSSY B0, `(.L_x_11050) ;  /* 0x0000004000007945 */ /* 0x000fe20003800000 */
[----:B------:R-:W-:Y:S05]  /*c700*/  @!P2 BRA `(.L_x_11051) ;  /* 0x000000200000a947 */ /* 0x000fea0003800000 */
[----:B------:R3:W-:Y:S04]  /*c710*/  RED.E.ADD.F32.FTZ.RN.STRONG.GPU [R84.64+-0x200], R196 ;  /* 0xfffe00c45400798e */ /* 0x0007e8000c10e79a */
[----:B----4-:R3:W-:Y:S02]  /*c720*/  RED.E.ADD.F32.FTZ.RN.STRONG.GPU [R82.64+-0x200], R71 ;  /* 0xfffe00475200798e */ /* 0x0107e4000c10e79a */
.L_x_11051:
[----:B------:R-:W-:Y:S05]  /*c730*/  BSYNC B0 ;  /* 0x0000000000007941 */ /* 0x000fea0003800000 */
.L_x_11050:
[----:B------:R-:W3:Y:S01]  /*c740*/  LDS R121, [R121.X4+0x2f80] ;  /* 0x002f800079797984 */ /* 0x000ee20000004800 */
[----:B------:R-:W-:Y:S01]  /*c750*/  BSSY B0, `(.L_x_11052) ;  /* 0x0000004000007945 */ /* 0x000fe20003800000 */
[----:B------:R-:W-:Y:S05]  /*c760*/  @!P3 BRA `(.L_x_11053) ;  /* 0x000000200000b947 */ /* 0x000fea0003800000 */
[----:B------:R4:W-:Y:S04]  /*c770*/  RED.E.ADD.F32.FTZ.RN.STRONG.GPU [R84.64+-0x180], R198 ;  /* 0xfffe80c65400798e */ /* 0x0009e8000c10e79a */
[----:B---3--:R4:W-:Y:S02]  /*c780*/  RED.E.ADD.F32.FTZ.RN.STRONG.GPU [R82.64+-0x180], R121 ;  /* 0xfffe80795200798e */ /* 0x0089e4000c10e79a */
.L_x_11053:
[----:B------:R-:W-:Y:S05]  /*c790*/  BSYNC B0 ;  /* 0x0000000000007941 */ /* 0x000fea0003800000 */
.L_x_11052:
[----:B---34-:R3:W4:Y:S01]  /*c7a0*/  LDS R71, [R120.X4+0x3000] ;  /* 0x0030000078477984 */ /* 0x0187220000004800 */
[----:B------:R-:W-:Y:S01]  /*c7b0*/  BSSY B0, `(.L_x_11054) ;  /* 0x0000004000007945 */ /* 0x000fe20003800000 */
[----:B------:R-:W-:Y:S05]  /*c7c0*/  @!P4 BRA `(.L_x_11055) ;  /* 0x000000200000c947 */ /* 0x000fea0003800000 */
[----:B------:R3:W-:Y:S04]  /*c7d0*/  RED.E.ADD.F32.FTZ.RN.STRONG.GPU [R84.64+-0x100], R204 ;  /* 0xffff00cc5400798e */ /* 0x0007e8000c10e79a */
[----:B----4-:R3:W-:Y:S02]  /*c7e0*/  RED.E.ADD.F32.FTZ.RN.STRONG.GPU [R82.64+-0x100], R71 ;  /* 0xffff00475200798e */ /* 0x0107e4000c10e79a */
.L_x_11055:
[----:B------:R-:W-:Y:S05]  /*c7f0*/  BSYNC B0 ;  /* 0x0000000000007941 */ /* 0x000fea0003800000 */
.L_x_11054:
[----:B------:R-:W3:Y:S01]  /*c800*/  LDS R119, [R119.X4+0x3080] ;  /* 0x0030800077777984 */ /* 0x000ee20000004800 */
[----:B------:R-:W-:Y:S01]  /*c810*/  BSSY B0, `(.L_x_11056) ;  /* 0x0000004000007945 */ /* 0x000fe20003800000 */
[----:B------:R-:W-:Y:S05]  /*c820*/  @!P5 BRA `(.L_x_11057) ;  /* 0x000000200000d947 */ /* 0x000fea0003800000 */
[----:B------:R4:W-:Y:S04]  /*c830*/  RED.E.ADD.F32.FTZ.RN.STRONG.GPU [R84.64+-0x80], R206 ;  /* 0xffff80ce5400798e */ /* 0x0009e8000c10e79a */
[----:B---3--:R4:W-:Y:S02]  /*c840*/  RED.E.ADD.F32.FTZ.RN.STRONG.GPU [R82.64+-0x80], R119 ;  /* 0xffff80775200798e */ /* 0x0089e4000c10e79a */
.L_x_11057:
[----:B------:R-:W-:Y:S05]  /*c850*/  BSYNC B0 ;  /* 0x0000000000007941 */ /* 0x000fea0003800000 */
.L_x_11056:
[----:B------:R-:W5:Y:S01]  /*c860*/  SHFL.DOWN PT, R73, R72, 0x1, 0x1f ;  /* 0x08201f0048497f89 */ /* 0x000f6200000e0000 */
[----:B------:R-:W-:Y:S01]  /*c870*/  ISETP.GT.AND P0, PT, R108, 0x1e, PT ;  /* 0x0000001e6c00780c */ /* 0x000fe20003f04270 */
[----:B------:R-:W-:Y:S01]  /*c880*/  FFMA.FTZ R17, R68, R50, R17 ;  /* 0x0000003244117223 */ /* 0x000fe20000010011 */
[----:B------:R-:W-:Y:S01]  /*c890*/  ISETP.NE.AND P1, PT, R108, RZ, PT ;  /* 0x000000ff6c00720c */ /* 0x000fe20003f25270 */
[----:B---34-:R-:W3:Y:S01]  /*c8a0*/  SHFL.DOWN PT, R71, R70, 0x1, 0x1f ;  /* 0x08201f0046477f89 */ /* 0x018ee200000e0000 */
        /* <DEDUP_REMOVED lines=61> */
[----:B------:R-:W-:-:S02]  /*cc80*/  FADD.FTZ R33, R68, R33 ;  /* 0x0000002144217221 */ /* 0x000fc40000010000 */
[----:B------:R-:W-:Y:S02]  /*cc90*/  FADD.FTZ R42, R171, R42 ;  /* 0x0000002aab2a7221 */ /* 0x000fe40000010000 */
[----:B---3--:R-:W-:Y:S02]  /*cca0*/  @!P0 FADD.FTZ R72, R72, R73 ;  /* 0x0000004948488221 */ /* 0x008fe40000010000 */
[----:B------:R-:W-:Y:S02]  /*ccb0*/  FADD.FTZ R43, R56, R43 ;  /* 0x0000002b382b7221 */ /* 0x000fe40000010000 */
[----:B----4-:R-:W-:Y:S01]  /*ccc0*/  @!P0 FADD.FTZ R70, R70, R71 ;  /* 0x0000004746468221 */ /* 0x010fe20000010000 */
[----:B------:R-:W-:Y:S01]  /*ccd0*/  ISETP.GT.AND P0, PT, R108, 0xf, PT ;  /* 0x0000000f6c00780c */ /* 0x000fe20003f04270 */
[----:B------:R-:W3:Y:S01]  /*cce0*/  SHFL.DOWN PT, R71, R72, 0x10, 0x1f ;  /* 0x0a001f0048477f89 */ /* 0x000ee200000e0000 */
[----:B------:R-:W-:Y:S02]  /*ccf0*/  FFMA.FTZ R29, R230, R102, R29 ;  /* 0x00000066e61d7223 */ /* 0x000fe4000001001d */
[----:B------:R-:W-:Y:S01]  /*cd00*/  FADD.FTZ R44, R57, R44 ;  /* 0x0000002c392c7221 */ /* 0x000fe20000010000 */
[----:B------:R-:W4:Y:S01]  /*cd10*/  SHFL.DOWN PT, R59, R70, 0x10, 0x1f ;  /* 0x0a001f00463b7f89 */ /* 0x000f2200000e0000 */
[----:B------:R-:W-:-:S02]  /*cd20*/  FADD.FTZ R45, R168, R45 ;  /* 0x0000002da82d7221 */ /* 0x000fc40000010000 */
[----:B------:R-:W-:Y:S02]  /*cd30*/  FADD.FTZ R46, R231, R46 ;  /* 0x0000002ee72e7221 */ /* 0x000fe40000010000 */
[----:B------:R-:W-:Y:S02]  /*cd40*/  FFMA.FTZ R32, R235, R103, R32 ;  /* 0x00000067eb207223 */ /* 0x000fe40000010020 */
[----:B------:R-:W-:Y:S02]  /*cd50*/  FADD.FTZ R47, R234, R47 ;  /* 0x0000002fea2f7221 */ /* 0x000fe40000010000 */
[----:B------:R-:W-:Y:S02]  /*cd60*/  FADD.FTZ R48, R69, R48 ;  /* 0x0000003045307221 */ /* 0x000fe40000010000 */
[----:B---3--:R-:W-:Y:S02]  /*cd70*/  @!P0 FADD.FTZ R72, R72, R71 ;  /* 0x0000004748488221 */ /* 0x008fe40000010000 */
[----:B----4-:R-:W-:-:S03]  /*cd80*/  @!P0 FADD.FTZ R70, R70, R59 ;  /* 0x0000003b46468221 */ /* 0x010fc60000010000 */
        /* <DEDUP_REMOVED lines=12> */
.L_x_11059:
[----:B---3--:R-:W-:Y:S05]  /*ce50*/  BSYNC B0 ;  /* 0x0000000000007941 */ /* 0x008fea0003800000 */
.L_x_11058:
        /* <DEDUP_REMOVED lines=8> */
.L_x_10981:
[----:B------:R-:W-:Y:S01]  /*cee0*/  BAR.SYNC.DEFER_BLOCKING 0x0 ;  /* 0x0000000000007b1d */ /* 0x000fe20000010000 */
[----:B------:R-:W-:-:S05]  /*cef0*/  MOV R3, 0x10 ;  /* 0x0000001000037802 */ /* 0x000fca0000000f00 */
[----:B------:R-:W-:Y:S01]  /*cf00*/  IMAD.WIDE R2, R106, R3, UR32 ;  /* 0x000000206a027e25 */ /* 0x000fe2000f8e0203 */
[----:B------:R-:W-:-:S04]  /*cf10*/  ULDC.64 UR8, c[0x0][0x2d8] ;  /* 0x0000b60000087ab9 */ /* 0x000fc80000000a00 */
[----:B------:R-:W3:Y:S04]  /*cf20*/  LDG.E.128 R4, [R2.64] ;  /* 0x0000001a02047981 */ /* 0x000ee8000c1e1d00 */
[----:B------:R-:W4:Y:S01]  /*cf30*/  LDG.E.128 R12, [R2.64+0x200] ;  /* 0x0002001a020c7981 */ /* 0x000f22000c1e1d00 */
        /* <DEDUP_REMOVED lines=25> */
[----:B---3--:R-:W-:Y:S04]  /*d0d0*/  STS.128 [R108.X16], R4 ;  /* 0x000000046c007388 */ /* 0x008fe8000000cc00 */
[----:B----4-:R-:W-:Y:S01]  /*d0e0*/  STS.128 [R108.X16+0x200], R12 ;  /* 0x0002000c6c007388 */ /* 0x010fe2000000cc00 */
[----:B------:R-:W-:-:S06]  /*d0f0*/  NOP ;  /* 0x0000000000007918 */ /* 0x000fcc0000000000 */
[----:B------:R-:W3:Y:S04]  /*d100*/  LDS.128 R8, [R105] ;  /* 0x0000000069087984 */ /* 0x000ee80000000c00 */
[----:B------:R-:W4:Y:S01]  /*d110*/  LDS.128 R4, [R105+0x10] ;  /* 0x0000100069047984 */ /* 0x000f220000000c00 */
        /* <DEDUP_REMOVED lines=21> */
[----:B------:R-:W3:Y:S01]  /*d270*/  @!P2 MUFU.EX2 R0, R0 ;  /* 0x000000000000a308 */ /* 0x000ee20000000800 */
[----:B------:R-:W-:Y:S02]  /*d280*/  @!P0 FMUL.FTZ R8, R2, -1.4426950216293334961 ;  /* 0xbfb8aa3b02088820 */ /* 0x000fe40000410000 */
[----:B------:R-:W-:-:S05]  /*d290*/  @!P4 FMUL.FTZ R9, R9, -1.4426950216293334961 ;  /* 0xbfb8aa3b0909c820 */ /* 0x000fca0000410000 */
[----:B------:R-:W5:Y:S01]  /*d2a0*/  @!P1 MUFU.EX2 R3, R3 ;  /* 0x0000000300039308 */ /* 0x000f620000000800 */
[----:B---3--:R-:W-:-:S07]  /*d2b0*/  @!P2 FADD.FTZ R2, R0, 1 ;  /* 0x3f8000000002a421 */ /* 0x008fce0000010000 */
[----:B------:R-:W3:Y:S01]  /*d2c0*/  @!P0 MUFU.EX2 R8, R8 ;  /* 0x0000000800088308 */ /* 0x000ee20000000800 */
[--C-:B------:R-:W-:Y:S02]  /*d2d0*/  HADD2.F32 R0, -RZ, R11.reuse.H0_H0 ;  /* 0x2000000bff007230 */ /* 0x100fe40000004100 */
[----:B------:R-:W-:-:S03]  /*d2e0*/  HADD2.F32 R11, -RZ, R11.H1_H1 ;  /* 0x3000000bff0b7230 */ /* 0x000fc60000004100 */
[----:B------:R-:W-:Y:S02]  /*d2f0*/  FADD.FTZ R16, R0, UR5 ;  /* 0x0000000500107e21 */ /* 0x000fe40008010000 */
[----:B------:R2:W1:Y:S01]  /*d300*/  @!P2 MUFU.RCP R13, R2 ;  /* 0x00000002000da308 */ /* 0x0004620000001000 */
[----:B-----5:R-:W-:Y:S02]  /*d310*/  @!P1 FADD.FTZ R3, R3, 1 ;  /* 0x3f80000003039421 */ /* 0x020fe40000010000 */
[----:B------:R-:W-:Y:S01]  /*d320*/  FADD.FTZ R11, R11, UR5 ;  /* 0x000000050b0b7e21 */ /* 0x000fe20008010000 */
[----:B------:R-:W-:Y:S01]  /*d330*/  FSETP.GTU.FTZ.AND P3, PT, R16, 20, PT ;  /* 0x41a000001000780b */ /* 0x000fe20003f7c000 */
[----:B------:R-:W-:Y:S01]  /*d340*/  @!P6 FMUL.FTZ R0, R14, -1.4426950216293334961 ;  /* 0xbfb8aa3b0e00e820 */ /* 0x000fe20000410000 */
[----:B------:R-:W-:Y:S02]  /*d350*/  F2FP.PACK_AB R14, R27, R28 ;  /* 0x0000001c1b0e723e */ /* 0x000fe400000000ff */
[----:B------:R4:W5:Y:S01]  /*d360*/  @!P1 MUFU.RCP R12, R3 ;  /* 0x00000003000c9308 */ /* 0x0009620000001000 */
[----:B---3--:R-:W-:Y:S01]  /*d370*/  @!P0 FADD.FTZ R8, R8, 1 ;  /* 0x3f80000008088421 */ /* 0x008fe20000010000 */
[----:B------:R-:W-:Y:S01]  /*d380*/  F2FP.PACK_AB R27, R17, R18 ;  /* 0x00000012111b723e */ /* 0x000fe200000000ff */
[----:B--2---:R-:W-:-:S02]  /*d390*/  @!P5 FMUL.FTZ R2, R10, -1.4426950216293334961 ;  /* 0xbfb8aa3b0a02d820 */ /* 0x004fc40000410000 */
[----:B-1----:R-:W-:Y:S01]  /*d3a0*/  @!P2 FMUL.FTZ R48, R48, R13 ;  /* 0x0000000d3030a220 */ /* 0x002fe20000410000 */
[----:B------:R-:W-:Y:S01]  /*d3b0*/  FSETP.GTU.FTZ.AND P2, PT, R11, 20, PT ;  /* 0x41a000000b00780b */ /* 0x000fe20003f5c000 */
[--C-:B----4-:R-:W-:Y:S01]  /*d3c0*/  HADD2.F32 R3, -RZ, R4.reuse.H0_H0 ;  /* 0x20000004ff037230 */ /* 0x110fe20000004100 */
[----:B------:R1:W2:Y:S01]  /*d3d0*/  @!P0 MUFU.RCP R15, R8 ;  /* 0x00000008000f8308 */ /* 0x0002a20000001000 */
[----:B------:R-:W-:Y:S01]  /*d3e0*/  HADD2.F32 R4, -RZ, R4.H1_H1 ;  /* 0x30000004ff047230 */ /* 0x000fe20000004100 */
[----:B-----5:R-:W-:-:S04]  /*d3f0*/  @!P1 FMUL.FTZ R47, R47, R12 ;  /* 0x0000000c2f2f9220 */ /* 0x020fc80000410000 */
[----:B------:R-:W-:Y:S02]  /*d400*/  FADD.FTZ R10, R4, UR5 ;  /* 0x00000005040a7e21 */ /* 0x000fe40008010000 */
[----:B------:R-:W3:Y:S01]  /*d410*/  @!P4 MUFU.EX2 R9, R9 ;  /* 0x000000090009c308 */ /* 0x000ee20000000800 */
[----:B-1----:R-:W-:Y:S02]  /*d420*/  FADD.FTZ R8, R3, UR5 ;  /* 0x0000000503087e21 */ /* 0x002fe40008010000 */
[----:B------:R-:W-:Y:S01]  /*d430*/  @!P2 FMUL.FTZ R4, R11, -1.4426950216293334961 ;  /* 0xbfb8aa3b0b04a820 */ /* 0x000fe20000410000 */
[--C-:B------:R-:W-:Y:S01]  /*d440*/  HADD2.F32 R11, -RZ, R5.reuse.H0_H0 ;  /* 0x20000005ff0b7230 */ /* 0x100fe20000004100 */
[----:B------:R-:W-:Y:S01]  /*d450*/  @!P3 FMUL.FTZ R3, R16, -1.4426950216293334961 ;  /* 0xbfb8aa3b1003b820 */ /* 0x000fe20000410000 */
[----:B------:R-:W-:Y:S01]  /*d460*/  FSETP.GTU.FTZ.AND P1, PT, R8, 20, PT ;  /* 0x41a000000800780b */ /* 0x000fe20003f3c000 */
[----:B------:R-:W-:Y:S01]  /*d470*/  HADD2.F32 R5, -RZ, R5.H1_H1 ;  /* 0x30000005ff057230 */ /* 0x000fe20000004100 */
[----:B------:R-:W1:Y:S01]  /*d480*/  @!P5 MUFU.EX2 R2, R2 ;  /* 0x000000020002d308 */ /* 0x000e620000000800 */
[----:B--2---:R-:W-:Y:S01]  /*d490*/  @!P0 FMUL.FTZ R46, R46, R15 ;  /* 0x0000000f2e2e8220 */ /* 0x004fe20000410000 */
[----:B------:R-:W-:Y:S01]  /*d4a0*/  FSETP.GTU.FTZ.AND P0, PT, R10, 20, PT ;  /* 0x41a000000a00780b */ /* 0x000fe20003f1c000 */
[----:B------:R-:W-:-:S05]  /*d4b0*/  FADD.FTZ R11, R11, UR5 ;  /* 0x000000050b0b7e21 */ /* 0x000fca0008010000 */
[----:B------:R-:W2:Y:S01]  /*d4c0*/  @!P2 MUFU.EX2 R4, R4 ;  /* 0x000000040004a308 */ /* 0x000ea20000000800 */
[----:B---3--:R-:W-:Y:S02]  /*d4d0*/  @!P4 FADD.FTZ R9, R9, 1 ;  /* 0x3f8000000909c421 */ /* 0x008fe40000010000 */
[----:B------:R-:W-:-:S04]  /*d4e0*/  @!P1 FMUL.FTZ R8, R8, -1.4426950216293334961 ;  /* 0xbfb8aa3b08089820 */ /* 0x000fc80000410000 */
[----:B------:R-:W-:Y:S01]  /*d4f0*/  @!P0 FMUL.FTZ R10, R10, -1.4426950216293334961 ;  /* 0xbfb8aa3b0a0a8820 */ /* 0x000fe20000410000 */
[----:B------:R-:W3:Y:S01]  /*d500*/  @!P6 MUFU.EX2 R0, R0 ;  /* 0x000000000000e308 */ /* 0x000ee20000000800 */
[----:B-1----:R-:W-:-:S07]  /*d510*/  @!P5 FADD.FTZ R2, R2, 1 ;  /* 0x3f8000000202d421 */ /* 0x002fce0000010000 */
[----:B------:R-:W1:Y:S01]  /*d520*/  @!P3 MUFU.EX2 R3, R3 ;  /* 0x000000030003b308 */ /* 0x000e620000000800 */
[----:B--2---:R-:W-:-:S07]  /*d530*/  @!P2 FADD.FTZ R4, R4, 1 ;  /* 0x3f8000000404a421 */ /* 0x004fce0000010000 */
[----:B------:R2:W4:Y:S01]  /*d540*/  @!P4 MUFU.RCP R12, R9 ;  /* 0x00000009000cc308 */ /* 0x0005220000001000 */
[----:B---3--:R-:W-:-:S07]  /*d550*/  @!P6 FADD.FTZ R0, R0, 1 ;  /* 0x3f8000000000e421 */ /* 0x008fce0000010000 */
[----:B------:R-:W3:Y:S01]  /*d560*/  @!P1 MUFU.EX2 R8, R8 ;  /* 0x0000000800089308 */ /* 0x000ee20000000800 */
[----:B-1----:R-:W-:Y:S02]  /*d570*/  @!P3 FADD.FTZ R3, R3, 1 ;  /* 0x3f8000000303b421 */ /* 0x002fe40000010000 */
[----:B--2---:R-:W-:-:S05]  /*d580*/  FADD.FTZ R9, R5, UR5 ;  /* 0x0000000505097e21 */ /* 0x004fca0008010000 */
[----:B------:R-:W1:Y:S01]  /*d590*/  @!P5 MUFU.RCP R2, R2 ;  /* 0x000000020002d308 */ /* 0x000e620000001000 */
[----:B----4-:R-:W-:Y:S01]  /*d5a0*/  @!P4 FMUL.FTZ R45, R45, R12 ;  /* 0x0000000c2d2dc220 */ /* 0x010fe20000410000 */
[----:B------:R-:W-:-:S04]  /*d5b0*/  FSETP.GTU.FTZ.AND P4, PT, R11, 20, PT ;  /* 0x41a000000b00780b */ /* 0x000fc80003f9c000 */
[----:B------:R-:W-:Y:S02]  /*d5c0*/  F2FP.PACK_AB R49, R45, R46 ;  /* 0x0000002e2d31723e */ /* 0x000fe400000000ff */
[----:B------:R2:W4:Y:S01]  /*d5d0*/  @!P6 MUFU.RCP R13, R0 ;  /* 0x00000000000de308 */ /* 0x0005220000001000 */
[----:B---3--:R-:W-:-:S07]  /*d5e0*/  @!P1 FADD.FTZ R8, R8, 1 ;  /* 0x3f80000008089421 */ /* 0x008fce0000010000 */
[----:B------:R-:W3:Y:S01]  /*d5f0*/  @!P2 MUFU.RCP R4, R4 ;  /* 0x000000040004a308 */ /* 0x000ee20000001000 */
[--C-:B--2---:R-:W-:Y:S01]  /*d600*/  HADD2.F32 R0, -RZ, R6.reuse.H0_H0 ;  /* 0x20000006ff007230 */ /* 0x104fe20000004100 */
[----:B-1----:R-:W-:Y:S01]  /*d610*/  @!P5 FMUL.FTZ R43, R43, R2 ;  /* 0x000000022b2bd220 */ /* 0x002fe20000410000 */
[----:B------:R-:W-:-:S03]  /*d620*/  HADD2.F32 R6, -RZ, R6.H1_H1 ;  /* 0x30000006ff067230 */ /* 0x000fc60000004100 */
[----:B------:R-:W-:Y:S02]  /*d630*/  FADD.FTZ R12, R0, UR5 ;  /* 0x00000005000c7e21 */ /* 0x000fe40008010000 */
[----:B------:R1:W2:Y:S01]  /*d640*/  @!P3 MUFU.RCP R15, R3 ;  /* 0x00000003000fb308 */ /* 0x0002a20000001000 */
[----:B----4-:R-:W-:Y:S01]  /*d650*/  @!P6 FMUL.FTZ R44, R44, R13 ;  /* 0x0000000d2c2ce220 */ /* 0x010fe20000410000 */
[----:B------:R-:W-:Y:S01]  /*d660*/  FSETP.GTU.FTZ.AND P6, PT, R9, 20, PT ;  /* 0x41a000000900780b */ /* 0x000fe20003fdc000 */
[----:B------:R-:W-:Y:S01]  /*d670*/  FADD.FTZ R6, R6, UR5 ;  /* 0x0000000506067e21 */ /* 0x000fe20008010000 */
[----:B------:R-:W-:Y:S01]  /*d680*/  FSETP.GTU.FTZ.AND P5, PT, R12, 20, PT ;  /* 0x41a000000c00780b */ /* 0x000fe20003fbc000 */
[----:B------:R-:W-:Y:S01]  /*d690*/  @!P4 FMUL.FTZ R0, R11, -1.4426950216293334961 ;  /* 0xbfb8aa3b0b00c820 */ /* 0x000fe20000410000 */
[----:B------:R-:W-:Y:S02]  /*d6a0*/  F2FP.PACK_AB R13, R29, R30 ;  /* 0x0000001e1d0d723e */ /* 0x000fe400000000ff */
[----:B------:R-:W4:Y:S01]  /*d6b0*/  @!P0 MUFU.EX2 R10, R10 ;  /* 0x0000000a000a8308 */ /* 0x000f220000000800 */
[--C-:B-1----:R-:W-:Y:S01]  /*d6c0*/  HADD2.F32 R3, -RZ, R7.reuse.H0_H0 ;  /* 0x20000007ff037230 */ /* 0x102fe20000004100 */
[----:B---3--:R-:W-:Y:S01]  /*d6d0*/  @!P2 FMUL.FTZ R41, R41, R4 ;  /* 0x000000042929a220 */ /* 0x008fe20000410000 */
[----:B------:R-:W-:Y:S01]  /*d6e0*/  HADD2.F32 R7, -RZ, R7.H1_H1 ;  /* 0x30000007ff077230 */ /* 0x000fe20000004100 */
[----:B------:R-:W-:-:S03]  /*d6f0*/  F2FP.PACK_AB R50, R43, R44 ;  /* 0x0000002c2b32723e */ /* 0x000fc600000000ff */
[----:B------:R-:W-:Y:S01]  /*d700*/  @!P6 FMUL.FTZ R2, R9, -1.4426950216293334961 ;  /* 0xbfb8aa3b0902e820 */ /* 0x000fe20000410000 */
[----:B------:R1:W3:Y:S01]  /*d710*/  @!P1 MUFU.RCP R5, R8 ;  /* 0x0000000800059308 */ /* 0x0002e20000001000 */
[----:B--2---:R-:W-:Y:S01]  /*d720*/  @!P3 FMUL.FTZ R42, R42, R15 ;  /* 0x0000000f2a2ab220 */ /* 0x004fe20000410000 */
[----:B------:R-:W-:Y:S01]  /*d730*/  F2FP.PACK_AB R15, R25, R26 ;  /* 0x0000001a190f723e */ /* 0x000fe200000000ff */
[----:B------:R-:W-:Y:S01]  /*d740*/  FADD.FTZ R7, R7, UR5 ;  /* 0x0000000507077e21 */ /* 0x000fe20008010000 */
[----:B------:R-:W-:Y:S02]  /*d750*/  F2FP.PACK_AB R26, R19, R20 ;  /* 0x00000014131a723e */ /* 0x000fe400000000ff */
[----:B------:R-:W-:Y:S01]  /*d760*/  F2FP.PACK_AB R25, R21, R22 ;  /* 0x000000161519723e */ /* 0x000fe200000000ff */
[----:B----4-:R-:W-:Y:S01]  /*d770*/  @!P0 FADD.FTZ R10, R10, 1 ;  /* 0x3f8000000a0a8421 */ /* 0x010fe20000010000 */
[----:B------:R-:W-:Y:S01]  /*d780*/  FSETP.GTU.FTZ.AND P3, PT, R6, 20, PT ;  /* 0x41a000000600780b */ /* 0x000fe20003f7c000 */
[----:B-1----:R-:W-:-:S02]  /*d790*/  FADD.FTZ R8, R3, UR5 ;  /* 0x0000000503087e21 */ /* 0x002fc40008010000 */
[----:B------:R-:W-:Y:S01]  /*d7a0*/  STS.128 [R105+0x10], R24 ;  /* 0x0000101869007388 */ /* 0x000fe20000000c00 */
[----:B------:R-:W-:Y:S01]  /*d7b0*/  @!P5 FMUL.FTZ R3, R12, -1.4426950216293334961 ;  /* 0xbfb8aa3b0c03d820 */ /* 0x000fe20000410000 */
[----:B------:R-:W-:Y:S01]  /*d7c0*/  F2FP.PACK_AB R12, R31, R32 ;  /* 0x000000201f0c723e */ /* 0x000fe200000000ff */
[----:B------:R1:W2:Y:S01]  /*d7d0*/  @!P0 MUFU.RCP R20, R10 ;  /* 0x0000000a00148308 */ /* 0x0002a20000001000 */
[----:B------:R-:W-:Y:S01]  /*d7e0*/  FSETP.GTU.FTZ.AND P2, PT, R8, 20, PT ;  /* 0x41a000000800780b */ /* 0x000fe20003f5c000 */
[----:B---3--:R-:W-:Y:S01]  /*d7f0*/  @!P1 FMUL.FTZ R40, R40, R5 ;  /* 0x0000000528289220 */ /* 0x008fe20000410000 */
[----:B------:R-:W-:Y:S01]  /*d800*/  FSETP.GTU.FTZ.AND P1, PT, R7, 20, PT ;  /* 0x41a000000700780b */ /* 0x000fe20003f3c000 */
[----:B------:R-:W-:Y:S01]  /*d810*/  STS.128 [R105], R12 ;  /* 0x0000000c69007388 */ /* 0x000fe20000000c00 */
[----:B------:R-:W-:-:S06]  /*d820*/  NOP ;  /* 0x0000000000007918 */ /* 0x000fcc0000000000 */
[----:B------:R-:W-:Y:S01]  /*d830*/  LDS.128 R16, [R108.X16+0x200] ;  /* 0x000200006c107984 */ /* 0x000fe2000000cc00 */
[----:B------:R-:W3:Y:S01]  /*d840*/  @!P6 MUFU.EX2 R2, R2 ;  /* 0x000000020002e308 */ /* 0x000ee20000000800 */
[----:B------:R-:W-:Y:S01]  /*d850*/  @!P3 FMUL.FTZ R4, R6, -1.4426950216293334961 ;  /* 0xbfb8aa3b0604b820 */ /* 0x000fe20000410000 */
[----:B------:R-:W-:Y:S01]  /*d860*/  F2FP.PACK_AB R51, R41, R42 ;  /* 0x0000002a2933723e */ /* 0x000fe200000000ff */
[----:B------:R-:W-:Y:S02]  /*d870*/  @!P2 FMUL.FTZ R5, R8, -1.4426950216293334961 ;  /* 0xbfb8aa3b0805a820 */ /* 0x000fe40000410000 */
[----:B-1----:R-:W1:Y:S01]  /*d880*/  LDS.128 R8, [R108.X16] ;  /* 0x000000006c087984 */ /* 0x002e62000000cc00 */
[----:B------:R-:W-:Y:S02]  /*d890*/  @!P1 FMUL.FTZ R6, R7, -1.4426950216293334961 ;  /* 0xbfb8aa3b07069820 */ /* 0x000fe40000410000 */
[----:B------:R-:W4:Y:S01]  /*d8a0*/  @!P5 MUFU.EX2 R3, R3 ;  /* 0x000000030003d308 */ /* 0x000f220000000800 */
[----:B--2---:R-:W-:-:S07]  /*d8b0*/  @!P0 FMUL.FTZ R39, R39, R20 ;  /* 0x0000001427278220 */ /* 0x004fce0000410000 */
[----:B------:R-:W2:Y:S01]  /*d8c0*/  @!P2 MUFU.EX2 R5, R5 ;  /* 0x000000050005a308 */ /* 0x000ea20000000800 */
[----:B---3--:R-:W-:-:S07]  /*d8d0*/  @!P6 FADD.FTZ R2, R2, 1 ;  /* 0x3f8000000202e421 */ /* 0x008fce0000010000 */
[----:B------:R-:W3:Y:S01]  /*d8e0*/  @!P3 MUFU.EX2 R4, R4 ;  /* 0x000000040004b308 */ /* 0x000ee20000000800 */
[----:B----4-:R-:W-:-:S07]  /*d8f0*/  @!P5 FADD.FTZ R3, R3, 1 ;  /* 0x3f8000000303d421 */ /* 0x010fce0000010000 */
[----:B------:R-:W4:Y:S01]  /*d900*/  @!P1 MUFU.EX2 R6, R6 ;  /* 0x0000000600069308 */ /* 0x000f220000000800 */
[----:B--2---:R-:W-:-:S07]  /*d910*/  @!P2 FADD.FTZ R5, R5, 1 ;  /* 0x3f8000000505a421 */ /* 0x004fce0000010000 */
[----:B------:R-:W2:Y:S01]  /*d920*/  @!P4 MUFU.EX2 R0, R0 ;  /* 0x000000000000c308 */ /* 0x000ea20000000800 */
[----:B---3--:R-:W-:-:S07]  /*d930*/  @!P3 FADD.FTZ R4, R4, 1 ;  /* 0x3f8000000404b421 */ /* 0x008fce0000010000 */
[----:B------:R3:W5:Y:S01]  /*d940*/  @!P6 MUFU.RCP R22, R2 ;  /* 0x000000020016e308 */ /* 0x0007620000001000 */
[----:B----4-:R-:W-:-:S07]  /*d950*/  @!P1 FADD.FTZ R6, R6, 1 ;  /* 0x3f80000006069421 */ /* 0x010fce0000010000 */
[----:B------:R4:W0:Y:S01]  /*d960*/  @!P5 MUFU.RCP R21, R3 ;  /* 0x000000030015d308 */ /* 0x0008220000001000 */
[----:B---3--:R-:W-:Y:S01]  /*d970*/  MOV R2, UR7 ;  /* 0x0000000700027c02 */ /* 0x008fe20008000f00 */
[----:B--2---:R-:W-:-:S06]  /*d980*/  @!P4 FADD.FTZ R0, R0, 1 ;  /* 0x3f8000000000c421 */ /* 0x004fcc0000010000 */
[----:B------:R-:W2:Y:S01]  /*d990*/  @!P2 MUFU.RCP R5, R5 ;  /* 0x000000050005a308 */ /* 0x000ea20000001000 */
[----:B----4-:R-:W-:Y:S01]  /*d9a0*/  MOV R3, UR8 ;  /* 0x0000000800037c02 */ /* 0x010fe20008000f00 */
[----:B-----5:R-:W-:Y:S01]  /*d9b0*/  @!P6 FMUL.FTZ R37, R37, R22 ;  /* 0x000000162525e220 */ /* 0x020fe20000410000 */
[----:B------:R-:W-:Y:S02]  /*d9c0*/  ULDC.64 UR8, c[0x0][0x2f8] ;  /* 0x0000be0000087ab9 */ /* 0x000fe40000000a00 */
[----:B------:R-:W-:Y:S01]  /*d9d0*/  UIMAD UR7, UR13, UR8, URZ ;  /* 0x000000080d0772a4 */ /* 0x000fe2000f8e023f */
[----:B------:R-:W-:Y:S01]  /*d9e0*/  IMAD.WIDE R2, R106, 0x10, R2 ;  /* 0x000000106a027825 */ /* 0x000fe200078e0202 */
[----:B------:R-:W-:Y:S01]  /*d9f0*/  UIMAD.WIDE.U32 UR34, UR12, UR8, UR34 ;  /* 0x000000080c2272a5 */ /* 0x000fe2000f8e0022 */
[----:B------:R3:W4:Y:S01]  /*da00*/  @!P4 MUFU.RCP R7, R0 ;  /* 0x000000000007c308 */ /* 0x0007220000001000 */
[----:B------:R-:W-:Y:S01]  /*da10*/  UIMAD UR7, UR12, UR9, UR7 ;  /* 0x000000090c0772a4 */ /* 0x000fe2000f8e0207 */
[----:B0-----:R-:W-:Y:S01]  /*da20*/  @!P5 FMUL.FTZ R36, R36, R21 ;  /* 0x000000152424d220 */ /* 0x001fe20000410000 */
[----:B-1----:R-:W-:Y:S02]  /*da30*/  STG.E.128 [R2.64], R8 ;  /* 0x0000000802007986 */ /* 0x002fe4000c101d1a */
[----:B------:R-:W-:-:S02]  /*da40*/  UIADD3 UR9, UR35, UR7, URZ ;  /* 0x0000000723097290 */ /* 0x000fc4000fffe03f */
[----:B------:R0:W-:Y:S01]  /*da50*/  STG.E.128 [R2.64+0x200], R16 ;  /* 0x0002001002007986 */ /* 0x0001e2000c101d1a */
[----:B------:R-:W1:Y:S01]  /*da60*/  @!P3 MUFU.RCP R4, R4 ;  /* 0x000000040004b308 */ /* 0x000e620000001000 */
[----:B---3--:R-:W-:Y:S01]  /*da70*/  FADD.FTZ R0, R48, R109 ;  /* 0x0000006d30007221 */ /* 0x008fe20000010000 */
[----:B------:R-:W-:Y:S01]  /*da80*/  F2FP.PACK_AB R48, R47, R48 ;  /* 0x000000302f30723e */ /* 0x000fe200000000ff */
[----:B------:R-:W-:Y:S01]  /*da90*/  BAR.SYNC.DEFER_BLOCKING 0x0 ;  /* 0x0000000000007b1d */ /* 0x000fe20000010000 */
[----:B--2---:R-:W-:Y:S01]  /*daa0*/  @!P2 FMUL.FTZ R34, R34, R5 ;  /* 0x000000052222a220 */ /* 0x004fe20000410000 */
[----:B------:R-:W-:Y:S01]  /*dab0*/  UIMAD UR7, UR11, UR36, URZ ;  /* 0x000000240b0772a4 */ /* 0x000fe2000f8e023f */
[----:B------:R-:W-:Y:S02]  /*dac0*/  FADD.FTZ R5, R0, R47 ;  /* 0x0000002f00057221 */ /* 0x000fe40000010000 */
[----:B----4-:R-:W-:Y:S01]  /*dad0*/  @!P4 FMUL.FTZ R38, R38, R7 ;  /* 0x000000072626c220 */ /* 0x010fe20000410000 */
[----:B------:R-:W2:Y:S01]  /*dae0*/  @!P1 MUFU.RCP R6, R6 ;  /* 0x0000000600069308 */ /* 0x000ea20000001000 */
[----:B------:R-:W-:Y:S01]  /*daf0*/  FADD.FTZ R0, R5, R46 ;  /* 0x0000002e05007221 */ /* 0x000fe20000010000 */
[----:B------:R-:W-:-:S02]  /*db00*/  UMOV UR8, UR34 ;  /* 0x0000002200087c82 */ /* 0x000fc40008000000 */
[----:B------:R-:W-:Y:S01]  /*db10*/  F2FP.PACK_AB R5, R37, R38 ;  /* 0x000000262505723e */ /* 0x000fe200000000ff */
[----:B------:R-:W-:Y:S01]  /*db20*/  FADD.FTZ R45, R0, R45 ;  /* 0x0000002d002d7221 */ /* 0x000fe20000010000 */
[----:B------:R-:W-:Y:S01]  /*db30*/  UIMAD UR7, UR10, UR37, UR7 ;  /* 0x000000250a0772a4 */ /* 0x000fe2000f8e0207 */
[----:B-1----:R-:W-:Y:S01]  /*db40*/  @!P3 FMUL.FTZ R35, R35, R4 ;  /* 0x000000042323b220 */ /* 0x002fe20000410000 */
[----:B------:R-:W-:Y:S01]  /*db50*/  F2FP.PACK_AB R4, R39, R40 ;  /* 0x000000282704723e */ /* 0x000fe200000000ff */
[----:B------:R-:W-:Y:S01]  /*db60*/  UIMAD.WIDE.U32 UR8, UR10, UR36, UR8 ;  /* 0x000000240a0872a5 */ /* 0x000fe2000f8e0008 */
[----:B------:R-:W-:Y:S01]  /*db70*/  FADD.FTZ R44, R45, R44 ;  /* 0x0000002c2d2c7221 */ /* 0x000fe20000010000 */
[----:B------:R-:W-:Y:S02]  /*db80*/  ULDC.64 UR34, c[0x0][0x340] ;  /* 0x0000d00000227ab9 */ /* 0x000fe40000000a00 */
[----:B------:R-:W-:Y:S01]  /*db90*/  UIADD3 UR9, UR9, UR7, URZ ;  /* 0x0000000709097290 */ /* 0x000fe2000fffe03f */
[----:B------:R-:W-:Y:S01]  /*dba0*/  FADD.FTZ R43, R44, R43 ;  /* 0x0000002b2c2b7221 */ /* 0x000fe20000010000 */
[----:B------:R-:W-:Y:S01]  /*dbb0*/  ULEA UR7, UP0, UR8, UR34, 0x1 ;  /* 0x0000002208077291 */ /* 0x000fe2000f80083f */
[----:B--2---:R-:W-:Y:S01]  /*dbc0*/  @!P1 FMUL.FTZ R33, R33, R6 ;  /* 0x0000000621219220 */ /* 0x004fe20000410000 */
[----:B------:R-:W-:Y:S01]  /*dbd0*/  F2FP.PACK_AB R6, R35, R36 ;  /* 0x000000242306723e */ /* 0x000fe200000000ff */
[----:B------:R-:W-:Y:S01]  /*dbe0*/  STS.128 [R105], R48 ;  /* 0x0000003069007388 */ /* 0x000fe20000000c00 */
[----:B------:R-:W-:Y:S01]  /*dbf0*/  FADD.FTZ R42, R43, R42 ;  /* 0x0000002a2b2a7221 */ /* 0x000fe20000010000 */
[----:B------:R-:W-:Y:S01]  /*dc00*/  ULEA.HI.X UR8, UR8, UR35, UR9, 0x1, UP0 ;  /* 0x0000002308087291 */ /* 0x000fe200080f0c09 */
[----:B------:R-:W-:Y:S01]  /*dc10*/  F2FP.PACK_AB R7, R33, R34 ;  /* 0x000000222107723e */ /* 0x000fe200000000ff */
[----:B------:R-:W-:Y:S01]  /*dc20*/  UISETP.GT.AND UP0, UPT, UR24, 0x1, UPT ;  /* 0x000000011800788c */ /* 0x000fe2000bf04270 */
[----:B------:R-:W-:Y:S01]  /*dc30*/  FADD.FTZ R41, R42, R41 ;  /* 0x000000292a297221 */ /* 0x000fe20000010000 */
[----:B0-----:R-:W-:-:S02]  /*dc40*/  MOV R2, UR7 ;  /* 0x0000000700027c02 */ /* 0x001fc40008000f00 */
[----:B------:R-:W-:Y:S01]  /*dc50*/  STS.128 [R105+0x10], R4 ;  /* 0x0000100469007388 */ /* 0x000fe20000000c00 */
[----:B------:R-:W-:-:S06]  /*dc60*/  NOP ;  /* 0x0000000000007918 */ /* 0x000fcc0000000000 */
[----:B------:R-:W0:Y:S01]  /*dc70*/  LDS.128 R8, [R108.X16] ;  /* 0x000000006c087984 */ /* 0x000e22000000cc00 */
[----:B------:R-:W-:Y:S01]  /*dc80*/  MOV R3, UR8 ;  /* 0x0000000800037c02 */ /* 0x000fe20008000f00 */
[----:B------:R-:W-:Y:S01]  /*dc90*/  FADD.FTZ R40, R41, R40 ;  /* 0x0000002829287221 */ /* 0x000fe20000010000 */
[----:B------:R-:W-:Y:S01]  /*dca0*/  PLOP3.LUT P0, PT, PT, PT, UP0, 0x80, 0x0 ;  /* 0x000000000000781c */ /* 0x000fe20003f0f008 */
[----:B------:R-:W1:Y:S02]  /*dcb0*/  LDS.128 R12, [R108.X16+0x200] ;  /* 0x000200006c0c7984 */ /* 0x000e64000000cc00 */
[----:B------:R-:W-:-:S04]  /*dcc0*/  IMAD.WIDE R2, R106, 0x10, R2 ;  /* 0x000000106a027825 */ /* 0x000fc800078e0202 */
        /* <DEDUP_REMOVED lines=11> */
.L_x_10947:
        /* <DEDUP_REMOVED lines=26> */
.L_x_11063:
[----:B0-----:R-:W-:Y:S05]  /*df20*/  BSYNC B0 ;  /* 0x0000000000007941 */ /* 0x001fea0003800000 */
.L_x_11062:
        /* <DEDUP_REMOVED lines=25> */
.L_x_11065:
[----:B------:R-:W3:Y:S02]  /*e0c0*/  S2R R7, SR_TID.X ;  /* 0x0000000000077919 */ /* 0x000ee40000002100 */
.L_x_11066:
[----:B0-----:R-:W-:Y:S05]  /*e0d0*/  BSYNC B0 ;  /* 0x0000000000007941 */ /* 0x001fea0003800000 */
.L_x_11064:
[----:B---3--:R-:W-:-:S13]  /*e0e0*/  ISETP.GE.AND P0, PT, R7, c[0x0][0x16c], PT ;  /* 0x00005b0007007a0c */ /* 0x008fda0003f06270 */
[----:B------:R-:W-:Y:S05]  /*e0f0*/  @P0 EXIT ;  /* 0x000000000000094d */ /* 0x000fea0003800000 */
[----:B------:R-:W-:Y:S02]  /*e100*/  ULDC.64 UR6, c[0x0][0x288] ;  /* 0x0000a20000067ab9 */ /* 0x000fe40000000a00 */
[----:B------:R-:W-:Y:S02]  /*e110*/  UIMAD UR11, UR11, UR6, URZ ;  /* 0x000000060b0b72a4 */ /* 0x000fe4000f8e023f */
[----:B-12---:R-:W-:Y:S02]  /*e120*/  UIMAD.WIDE.U32 UR4, UR10, UR6, URZ ;  /* 0x000000060a0472a5 */ /* 0x006fe4000f8e003f */
[----:B------:R-:W-:-:S04]  /*e130*/  UIMAD UR6, UR10, UR7, UR11 ;  /* 0x000000070a0672a4 */ /* 0x000fc8000f8e020b */
[----:B------:R-:W-:Y:S02]  /*e140*/  UIADD3 UR6, UR5, UR6, URZ ;  /* 0x0000000605067290 */ /* 0x000fe4000fffe03f */
.L_x_11067:
        /* <DEDUP_REMOVED lines=19> */
.L_x_11068:
        /* <DEDUP_REMOVED lines=16> */
.L_x_14719:


//--------------------- .text._Z25selective_scan_bwd_kernelI32Selective_Scan_bwd_kernel_traitsILi32ELi8ELb0ELb0ELb0ELb0ELb0EN3c104HalfENS1_7complexIfEEEEv12SSMParamsBwd --------------------------
	.section	.text._Z25selective_scan_bwd_kernelI32Selective_Scan_bwd_kernel_traitsILi32ELi8ELb0ELb0ELb0ELb0ELb0EN3c104HalfENS1_7complexIfEEEEv12SSMParamsBwd,"ax",@progbits
	.sectioninfo	@"SHI_REGISTERS=168"
	.align	128
        .global         _Z25selective_scan_bwd_kernelI32Selective_Scan_bwd_kernel_traitsILi32ELi8ELb0ELb0ELb0ELb0ELb0EN3c104HalfENS1_7complexIfEEEEv12SSMParamsBwd
        .type           _Z25selective_scan_bwd_kernelI32Selective_Scan_bwd_kernel_traitsILi32ELi8ELb0ELb0ELb0ELb0ELb0EN3c104HalfENS1_7complexIfEEEEv12SSMParamsBwd,@function
        .size           _Z25selective_scan_bwd_kernelI32Selective_Scan_bwd_kernel_traitsILi32ELi8ELb0ELb0ELb0ELb0ELb0EN3c104HalfENS1_7complexIfEEEEv12SSMParamsBwd,(.L_x_14720 - _Z25selective_scan_bwd_kernelI32Selective_Scan_bwd_kernel_traitsILi32ELi8ELb0ELb0ELb0ELb0ELb0EN3c104HalfENS1_7complexIfEEEEv12SSMParamsBwd)
        .other          _Z25selective_scan_bwd_kernelI32Selective_Scan_bwd_kernel_traitsILi32ELi8ELb0ELb0ELb0ELb0ELb0EN3c104HalfENS1_7complexIfEEEEv12SSMParamsBwd,@"STO_CUDA_ENTRY STV_DEFAULT"
_Z25selective_scan_bwd_kernelI32Selective_Scan_bwd_kernel_traitsILi32ELi8ELb0ELb0ELb0ELb0ELb0EN3c104HalfENS1_7complexIfEEEEv12SSMParamsBwd:
.text._Z25selective_scan_bwd_kernelI32Selective_Scan_bwd_kernel_traitsILi32ELi8ELb0ELb0ELb0ELb0ELb0EN3c104HalfENS1_7complexIfEEEEv12SSMParamsBwd:
[----:B------:R-:W-:Y:S02]  /*0000*/  MOV R1, c[0x0][0x28] ;  /* 0x00000a0000017a02 */ /* 0x000fe40000000f00 */
[----:B------:R-:W0:Y:S01]  /*0010*/  S2R R6, SR_CTAID.Y ;  /* 0x0000000000067919 */ /* 0x000e220000002600 */
[----:B------:R-:W-:Y:S01]  /*0020*/  ISETP.NE.U32.AND P0, PT, RZ, c[0x0][0x238], PT ;  /* 0x00008e00ff007a0c */ /* 0x000fe20003f05070 */
[----:B------:R-:W-:Y:S01]  /*0030*/  CS2R R8, SRZ ;  /* 0x0000000000087805 */ /* 0x000fe2000001ff00 */
[----:B------:R-:W-:Y:S01]  /*0040*/  ISETP.NE.U32.AND P1, PT, RZ, c[0x0][0x250], PT ;  /* 0x00009400ff007a0c */ /* 0x000fe20003f25070 */
[----:B------:R-:W1:Y:S01]  /*0050*/  S2R R11, SR_CTAID.X ;  /* 0x00000000000b7919 */ /* 0x000e620000002500 */
[----:B------:R-:W-:Y:S01]  /*0060*/  ISETP.NE.AND.EX P0, PT, RZ, c[0x0][0x23c], PT, P0 ;  /* 0x00008f00ff007a0c */ /* 0x000fe20003f05300 */
[----:B------:R-:W-:Y:S01]  /*0070*/  ULDC.64 UR6, c[0x0][0x118] ;  /* 0x0000460000067ab9 */ /* 0x000fe20000000a00 */
[----:B------:R-:W-:Y:S02]  /*0080*/  ISETP.NE.AND.EX P1, PT, RZ, c[0x0][0x254], PT, P1 ;  /* 0x00009500ff007a0c */ /* 0x000fe40003f25310 */
[----:B0-----:R-:W-:-:S09]  /*0090*/  SHF.R.S32.HI R7, RZ, 0x1f, R6 ;  /* 0x0000001fff077819 */ /* 0x001fd20000011406 */
[C---:B------:R-:W-:Y:S02]  /*00a0*/  @P0 LEA R14, P2, R6.reuse, c[0x0][0x238], 0x2 ;  /* 0x00008e00060e0a11 */ /* 0x040fe400078410ff */
[----:B-1----:R-:W-:Y:S02]  /*00b0*/  SHF.R.S32.HI R10, RZ, 0x1f, R11 ;  /* 0x0000001fff0a7819 */ /* 0x002fe4000001140b */
[C---:B------:R-:W-:Y:S02]  /*00c0*/  @P1 LEA R16, P3, R6.reuse, c[0x0][0x250], 0x2 ;  /* 0x0000940006101a11 */ /* 0x040fe400078610ff */
[--C-:B------:R-:W-:Y:S01]  /*00d0*/  @P0 LEA.HI.X R15, R6, c[0x0][0x23c], R7.reuse, 0x2, P2 ;  /* 0x00008f00060f0a11 */ /* 0x100fe200010f1407 */
[----:B------:R-:W-:Y:S01]  /*00e0*/  IMAD R0, R10, c[0x0][0x1d0], RZ ;  /* 0x000074000a007a24 */ /* 0x000fe200078e02ff */
[----:B------:R-:W-:Y:S01]  /*00f0*/  @P1 LEA.HI.X R17, R6, c[0x0][0x254], R7, 0x2, P3 ;  /* 0x0000950006111a11 */ /* 0x000fe200018f1407 */
[C---:B------:R-:W-:Y:S02]  /*0100*/  IMAD R18, R10.reuse, c[0x0][0x1e0], RZ ;  /* 0x000078000a127a24 */ /* 0x040fe400078e02ff */
[----:B------:R-:W-:Y:S01]  /*0110*/  IMAD R20, R10, c[0x0][0x278], RZ ;  /* 0x00009e000a147a24 */ /* 0x000fe200078e02ff */
[----:B------:R0:W5:Y:S01]  /*0120*/  @P0 LDG.E R8, [R14.64] ;  /* 0x000000060e080981 */ /* 0x000162000c1e1900 */
[----:B------:R-:W-:-:S03]  /*0130*/  IMAD.WIDE.U32 R2, R11, c[0x0][0x1d0], RZ ;  /* 0x000074000b027a25 */ /* 0x000fc600078e00ff */
[----:B------:R1:W5:Y:S01]  /*0140*/  @P1 LDG.E R9, [R16.64] ;  /* 0x0000000610091981 */ /* 0x000362000c1e1900 */
[C---:B------:R-:W-:Y:S01]  /*0150*/  IMAD R19, R11.reuse, c[0x0][0x1d4], R0 ;  /* 0x000075000b137a24 */ /* 0x040fe200078e0200 */
[----:B------:R-:W-:Y:S01]  /*0160*/  ISETP.NE.U32.AND P0, PT, RZ, c[0x0][0x260], PT ;  /* 0x00009800ff007a0c */ /* 0x000fe20003f05070 */
[----:B------:R-:W-:Y:S01]  /*0170*/  IMAD.WIDE.U32 R4, R11, c[0x0][0x1e0], RZ ;  /* 0x000078000b047a25 */ /* 0x000fe200078e00ff */
[----:B------:R-:W-:Y:S01]  /*0180*/  CS2R R84, SRZ ;  /* 0x0000000000547805 */ /* 0x000fe2000001ff00 */
[----:B------:R-:W-:Y:S01]  /*0190*/  CS2R R82, SRZ ;  /* 0x0000000000527805 */ /* 0x000fe2000001ff00 */
[----:B------:R-:W-:Y:S01]  /*01a0*/  IADD3 R3, R3, R19, RZ ;  /* 0x0000001303037210 */ /* 0x000fe20007ffe0ff */
[C---:B0-----:R-:W-:Y:S01]  /*01b0*/  IMAD R15, R11.reuse, c[0x0][0x1e4], R18 ;  /* 0x000079000b0f7a24 */ /* 0x041fe200078e0212 */
[----:B------:R-:W-:Y:S01]  /*01c0*/  ISETP.NE.AND.EX P0, PT, RZ, c[0x0][0x264], PT, P0 ;  /* 0x00009900ff007a0c */ /* 0x000fe20003f05300 */
[----:B------:R-:W-:-:S03]  /*01d0*/  IMAD.WIDE.U32 R12, R11, c[0x0][0x278], RZ ;  /* 0x00009e000b0c7a25 */ /* 0x000fc600078e00ff */
[----:B------:R-:W-:Y:S01]  /*01e0*/  IADD3 R5, R5, R15, RZ ;  /* 0x0000000f05057210 */ /* 0x000fe20007ffe0ff */
[----:B-1----:R-:W-:Y:S01]  /*01f0*/  IMAD R17, R11, c[0x0][0x27c], R20 ;  /* 0x00009f000b117a24 */ /* 0x002fe200078e0214 */
[----:B------:R-:W-:Y:S01]  /*0200*/  MOV R20, c[0x0][0x174] ;  /* 0x00005d0000147a02 */ /* 0x000fe20000000f00 */
[C---:B------:R-:W-:Y:S01]  /*0210*/  IMAD R19, R7.reuse, c[0x0][0x1e8], RZ ;  /* 0x00007a0007137a24 */ /* 0x040fe200078e02ff */
[----:B------:R-:W-:Y:S01]  /*0220*/  MOV R14, R12 ;  /* 0x0000000c000e7202 */ /* 0x000fe20000000f00 */
[----:B------:R-:W-:Y:S01]  /*0230*/  IMAD R21, R7, c[0x0][0x280], RZ ;  /* 0x0000a00007157a24 */ /* 0x000fe200078e02ff */
[----:B------:R-:W-:Y:S01]  /*0240*/  SHF.L.U32 R12, R20, 0x8, RZ ;  /* 0x00000008140c7819 */ /* 0x000fe200000006ff */
[----:B------:R-:W-:Y:S01]  /*0250*/  IMAD.WIDE.U32 R2, R6, c[0x0][0x1d8], R2 ;  /* 0x0000760006027a25 */ /* 0x000fe200078e0002 */
[----:B------:R-:W-:Y:S02]  /*0260*/  IADD3 R15, R13, R17, RZ ;  /* 0x000000110d0f7210 */ /* 0x000fe40007ffe0ff */
[----:B------:R-:W-:Y:S01]  /*0270*/  IADD3 R13, R12, -0x100, RZ ;  /* 0xffffff000c0d7810 */ /* 0x000fe20007ffe0ff */
[----:B------:R-:W-:Y:S01]  /*0280*/  IMAD R17, R7, c[0x0][0x1d8], RZ ;  /* 0x0000760007117a24 */ /* 0x000fe200078e02ff */
[----:B------:R-:W-:Y:S01]  /*0290*/  ISETP.GE.AND P3, PT, R20, 0x1, PT ;  /* 0x000000011400780c */ /* 0x000fe20003f66270 */
[----:B------:R-:W-:Y:S01]  /*02a0*/  IMAD.WIDE.U32 R4, R6, c[0x0][0x1e8], R4 ;  /* 0x00007a0006047a25 */ /* 0x000fe200078e0004 */
[----:B------:R-:W-:-:S03]  /*02b0*/  @P0 MOV R87, 0x10 ;  /* 0x0000001000570802 */ /* 0x000fc60000000f00 */
[C---:B------:R-:W-:Y:S01]  /*02c0*/  IMAD R0, R6.reuse, c[0x0][0x1dc], R17 ;  /* 0x0000770006007a24 */ /* 0x040fe200078e0211 */
[----:B------:R-:W-:Y:S01]  /*02d0*/  SHF.R.S32.HI R17, RZ, 0x1f, R13 ;  /* 0x0000001fff117819 */ /* 0x000fe2000001140d */
[C---:B------:R-:W-:Y:S01]  /*02e0*/  IMAD R16, R6.reuse, c[0x0][0x1ec], R19 ;  /* 0x00007b0006107a24 */ /* 0x040fe200078e0213 */
[C---:B------:R-:W-:Y:S01]  /*02f0*/  IADD3 R19, P1, R13.reuse, R2, RZ ;  /* 0x000000020d137210 */ /* 0x040fe20007f3e0ff */
[C---:B------:R-:W-:Y:S01]  /*0300*/  IMAD R18, R6.reuse, c[0x0][0x284], R21 ;  /* 0x0000a10006127a24 */ /* 0x040fe200078e0215 */
[----:B------:R-:W-:Y:S01]  /*0310*/  IADD3 R21, P2, R13, R4, RZ ;  /* 0x000000040d157210 */ /* 0x000fe20007f5e0ff */
[----:B------:R-:W-:Y:S01]  /*0320*/  IMAD.WIDE.U32 R14, R6, c[0x0][0x280], R14 ;  /* 0x0000a000060e7a25 */ /* 0x000fe200078e000e */
[C---:B------:R-:W-:Y:S02]  /*0330*/  IADD3.X R2, R17.reuse, R3, R0, P1, !PT ;  /* 0x0000000311027210 */ /* 0x040fe40000ffe400 */
[----:B------:R-:W-:Y:S01]  /*0340*/  IADD3.X R4, R17, R5, R16, P2, !PT ;  /* 0x0000000511047210 */ /* 0x000fe200017fe410 */
[----:B------:R-:W-:Y:S01]  /*0350*/  @P0 IMAD R0, R11, c[0x0][0x164], R6 ;  /* 0x000059000b000a24 */ /* 0x000fe200078e0206 */
[----:B------:R-:W-:-:S02]  /*0360*/  ISETP.NE.U32.AND P1, PT, RZ, c[0x0][0x328], PT ;  /* 0x0000ca00ff007a0c */ /* 0x000fc40003f25070 */
[----:B------:R-:W-:Y:S01]  /*0370*/  ISETP.NE.U32.AND P2, PT, RZ, c[0x0][0x348], PT ;  /* 0x0000d200ff007a0c */ /* 0x000fe20003f45070 */
[----:B------:R-:W-:Y:S01]  /*0380*/  @P0 IMAD R0, R0, c[0x0][0x174], RZ ;  /* 0x00005d0000000a24 */ /* 0x000fe200078e02ff */
[----:B------:R-:W-:Y:S02]  /*0390*/  ISETP.NE.AND.EX P1, PT, RZ, c[0x0][0x32c], PT, P1 ;  /* 0x0000cb00ff007a0c */ /* 0x000fe40003f25310 */
[----:B------:R-:W-:Y:S01]  /*03a0*/  ISETP.NE.AND.EX P2, PT, RZ, c[0x0][0x34c], PT, P2 ;  /* 0x0000d300ff007a0c */ /* 0x000fe20003f45320 */
[----:B------:R-:W-:Y:S01]  /*03b0*/  @P0 IMAD R0, R0, c[0x0][0x16c], RZ ;  /* 0x00005b0000000a24 */ /* 0x000fe200078e02ff */
[----:B------:R-:W-:Y:S02]  /*03c0*/  IADD3 R13, P4, R13, R14, RZ ;  /* 0x0000000e0d0d7210 */ /* 0x000fe40007f9e0ff */
[----:B------:R-:W-:Y:S01]  /*03d0*/  LEA R20, P5, R21, c[0x0][0x248], 0x1 ;  /* 0x0000920015147a11 */ /* 0x000fe200078a08ff */
[----:B------:R-:W-:Y:S01]  /*03e0*/  @P0 IMAD.WIDE R86, R0, R87, c[0x0][0x260] ;  /* 0x0000980000560625 */ /* 0x000fe200078e0257 */
[----:B------:R-:W-:Y:S01]  /*03f0*/  IADD3.X R14, R17, R15, R18, P4, !PT ;  /* 0x0000000f110e7210 */ /* 0x000fe200027fe412 */
[----:B------:R-:W-:Y:S01]  /*0400*/  @!P0 CS2R R86, SRZ ;  /* 0x0000000000568805 */ /* 0x000fe2000001ff00 */
[----:B------:R-:W-:-:S02]  /*0410*/  LEA R18, P4, R19, c[0x0][0x240], 0x1 ;  /* 0x0000900013127a11 */ /* 0x000fc400078808ff */
[----:B------:R-:W-:Y:S02]  /*0420*/  LEA R22, P6, R13, c[0x0][0x308], 0x1 ;  /* 0x0000c2000d167a11 */ /* 0x000fe400078c08ff */
[----:B------:R-:W-:Y:S02]  /*0430*/  LEA.HI.X R19, R19, c[0x0][0x244], R2, 0x1, P4 ;  /* 0x0000910013137a11 */ /* 0x000fe400020f0c02 */
[----:B------:R-:W-:Y:S02]  /*0440*/  LEA.HI.X R21, R21, c[0x0][0x24c], R4, 0x1, P5 ;  /* 0x0000930015157a11 */ /* 0x000fe400028f0c04 */
[C---:B------:R-:W-:Y:S02]  /*0450*/  @P1 LEA R84, P4, R6.reuse, c[0x0][0x328], 0x2 ;  /* 0x0000ca0006541a11 */ /* 0x040fe400078810ff */
[C---:B------:R-:W-:Y:S02]  /*0460*/  @P2 LEA R82, P5, R6.reuse, c[0x0][0x348], 0x2 ;  /* 0x0000d20006522a11 */ /* 0x040fe400078a10ff */
[----:B------:R-:W-:Y:S01]  /*0470*/  LEA.HI.X R23, R13, c[0x0][0x30c], R14, 0x1, P6 ;  /* 0x0000c3000d177a11 */ /* 0x000fe200030f0c0e */
[----:B------:R-:W-:Y:S01]  /*0480*/  HFMA2.MMA R13, -RZ, RZ, 0, 0 ;  /* 0x00000000ff0d7435 */ /* 0x000fe200000001ff */
[----:B------:R-:W-:-:S02]  /*0490*/  @P1 LEA.HI.X R85, R6, c[0x0][0x32c], R7, 0x2, P4 ;  /* 0x0000cb0006551a11 */ /* 0x000fc400020f1407 */
[----:B------:R-:W-:Y:S02]  /*04a0*/  @P2 LEA.HI.X R83, R6, c[0x0][0x34c], R7, 0x2, P5 ;  /* 0x0000d30006532a11 */ /* 0x000fe400028f1407 */
[----:B------:R-:W-:Y:S01]  /*04b0*/  MOV R14, RZ ;  /* 0x000000ff000e7202 */ /* 0x000fe20000000f00 */
[----:B------:R-:W-:Y:S05]  /*04c0*/  @!P3 BRA `(.L_x_11069) ;  /* 0x00004eb00000b947 */ /* 0x000fea0003800000 */
[----:B------:R-:W0:Y:S01]  /*04d0*/  S2R R15, SR_TID.X ;  /* 0x00000000000f7919 */ /* 0x000e220000002100 */
[----:B------:R-:W-:Y:S02]  /*04e0*/  MOV R14, RZ ;  /* 0x000000ff000e7202 */ /* 0x000fe40000000f00 */
[----:B------:R-:W-:Y:S01]  /*04f0*/  MOV R17, RZ ;  /* 0x000000ff00117202 */ /* 0x000fe20000000f00 */
[----:B------:R-:W1:Y:S01]  /*0500*/  S2R R16, SR_LANEID ;  /* 0x0000000000107919 */ /* 0x000e620000000000 */
[----:B------:R-:W-:Y:S02]  /*0510*/  MOV R13, RZ ;  /* 0x000000ff000d7202 */ /* 0x000fe40000000f00 */
[----:B0-----:R-:W-:-:S04]  /*0520*/  SHF.L.U32 R24, R15, 0x3, RZ ;  /* 0x000000030f187819 */ /* 0x001fc800000006ff */
[----:B-1----:R-:W-:Y:S02]  /*0530*/  LOP3.LUT R24, R24, 0xffffff00, RZ, 0xc0, !PT ;  /* 0xffffff0018187812 */ /* 0x002fe400078ec0ff */
.L_x_11090:
[----:B------:R-:W-:Y:S01]  /*0540*/  IADD3 R25, -R17, c[0x0][0x174], RZ ;  /* 0x00005d0011197a10 */ /* 0x000fe20007ffe1ff */
[----:B------:R-:W-:Y:S01]  /*0550*/  BAR.SYNC.DEFER_BLOCKING 0x0 ;  /* 0x0000000000007b1d */ /* 0x000fe20000010000 */
[----:B------:R-:W-:Y:S02]  /*0560*/  LOP3.LUT R27, R24, 0x1f, R15, 0xf8, !PT ;  /* 0x0000001f181b7812 */ /* 0x000fe400078ef80f */
[----:B------:R-:W-:Y:S02]  /*0570*/  LEA R26, R25, 0xffffff00, 0x8 ;  /* 0xffffff00191a7811 */ /* 0x000fe400078e40ff */
[C---:B------:R-:W-:Y:S01]  /*0580*/  LOP3.LUT R28, R27.reuse, 0x20, RZ, 0xfc, !PT ;  /* 0x000000201b1c7812 */ /* 0x040fe200078efcff */
[C---:B0-----:R-:W-:Y:S01]  /*0590*/  IMAD.WIDE R2, R27.reuse, 0x2, R18 ;  /* 0x000000021b027825 */ /* 0x041fe200078e0212 */
[----:B------:R-:W-:Y:S02]  /*05a0*/  IADD3 R60, -R26, c[0x0][0x168], RZ ;  /* 0x00005a001a3c7a10 */ /* 0x000fe40007ffe1ff */
[----:B------:R-:W-:-:S02]  /*05b0*/  LOP3.LUT R29, R27, 0x40, RZ, 0xfc, !PT ;  /* 0x000000401b1d7812 */ /* 0x000fc400078efcff */
[-C--:B------:R-:W-:Y:S02]  /*05c0*/  ISETP.GE.AND P0, PT, R27, R60.reuse, PT ;  /* 0x0000003c1b00720c */ /* 0x080fe40003f06270 */
[-C--:B------:R-:W-:Y:S02]  /*05d0*/  ISETP.GE.AND P1, PT, R28, R60.reuse, PT ;  /* 0x0000003c1c00720c */ /* 0x080fe40003f26270 */
[----:B------:R-:W-:Y:S02]  /*05e0*/  ISETP.GE.AND P2, PT, R29, R60, PT ;  /* 0x0000003c1d00720c */ /* 0x000fe40003f46270 */
[----:B------:R-:W-:Y:S02]  /*05f0*/  PRMT R0, RZ, 0x7610, R0 ;  /* 0x00007610ff007816 */ /* 0x000fe40000000000 */
[----:B------:R-:W-:Y:S02]  /*0600*/  PRMT R5, RZ, 0x7610, R5 ;  /* 0x00007610ff057816 */ /* 0x000fe40000000005 */
[----:B------:R-:W-:-:S02]  /*0610*/  PRMT R4, RZ, 0x7610, R4 ;  /* 0x00007610ff047816 */ /* 0x000fc40000000004 */
[C---:B------:R-:W-:Y:S01]  /*0620*/  LOP3.LUT R30, R27.reuse, 0x60, RZ, 0xfc, !PT ;  /* 0x000000601b1e7812 */ /* 0x040fe200078efcff */
[----:B------:R0:W2:Y:S01]  /*0630*/  @!P0 LDG.E.U16 R0, [R2.64] ;  /* 0x0000000602008981 */ /* 0x0000a2000c1e1500 */
[C---:B------:R-:W-:Y:S02]  /*0640*/  LOP3.LUT R31, R27.reuse, 0x80, RZ, 0xfc, !PT ;  /* 0x000000801b1f7812 */ /* 0x040fe400078efcff */
[C---:B------:R-:W-:Y:S01]  /*0650*/  LOP3.LUT R32, R27.reuse, 0xa0, RZ, 0xfc, !PT ;  /* 0x000000a01b207812 */ /* 0x040fe200078efcff */
[----:B------:R0:W3:Y:S01]  /*0660*/  @!P1 LDG.E.U16 R5, [R2.64+0x40] ;  /* 0x0000400602059981 */ /* 0x0000e2000c1e1500 */
[C---:B------:R-:W-:Y:S02]  /*0670*/  LOP3.LUT R33, R27.reuse, 0xc0, RZ, 0xfc, !PT ;  /* 0x000000c01b217812 */ /* 0x040fe400078efcff */
[----:B------:R-:W-:Y:S01]  /*0680*/  ISETP.GE.AND P0, PT, R30, R60, PT ;  /* 0x0000003c1e00720c */ /* 0x000fe20003f06270 */
[----:B------:R0:W4:Y:S01]  /*0690*/  @!P2 LDG.E.U16 R4, [R2.64+0x80] ;  /* 0x000080060204a981 */ /* 0x000122000c1e1500 */
[----:B------:R-:W-:-:S02]  /*06a0*/  LOP3.LUT R34, R27, 0xe0, RZ, 0xfc, !PT ;  /* 0x000000e01b227812 */ /* 0x000fc400078efcff */
        /* <DEDUP_REMOVED lines=8> */
[----:B------:R0:W4:Y:S01]  /*0730*/  @!P0 LDG.E.U16 R41, [R2.64+0xc0] ;  /* 0x0000c00602298981 */ /* 0x000122000c1e1500 */
[----:B------:R-:W-:-:S03]  /*0740*/  PRMT R45, RZ, 0x7610, R45 ;  /* 0x00007610ff2d7816 */ /* 0x000fc6000000002d */
[----:B------:R0:W4:Y:S04]  /*0750*/  @!P1 LDG.E.U16 R40, [R2.64+0x100] ;  /* 0x0001000602289981 */ /* 0x000128000c1e1500 */
[----:B------:R0:W4:Y:S04]  /*0760*/  @!P2 LDG.E.U16 R43, [R2.64+0x140] ;  /* 0x00014006022ba981 */ /* 0x000128000c1e1500 */
[----:B------:R0:W4:Y:S04]  /*0770*/  @!P3 LDG.E.U16 R42, [R2.64+0x180] ;  /* 0x00018006022ab981 */ /* 0x000128000c1e1500 */
[----:B------:R0:W4:Y:S01]  /*0780*/  @!P4 LDG.E.U16 R45, [R2.64+0x1c0] ;  /* 0x0001c006022dc981 */ /* 0x000122000c1e1500 */
[----:B------:R-:W-:-:S02]  /*0790*/  IADD3 R37, R16, 0x20, RZ ;  /* 0x0000002010257810 */ /* 0x000fc40007ffe0ff */
[C---:B------:R-:W-:Y:S02]  /*07a0*/  IADD3 R39, R16.reuse, 0x40, RZ ;  /* 0x0000004010277810 */ /* 0x040fe40007ffe0ff */
[CC--:B------:R-:W-:Y:S02]  /*07b0*/  LEA.HI.SX32 R35, R16.reuse, R16.reuse, 0x1b ;  /* 0x0000001010237211 */ /* 0x0c0fe400078fdaff */
[-C--:B------:R-:W-:Y:S02]  /*07c0*/  LEA.HI.SX32 R36, R37, R16.reuse, 0x1b ;  /* 0x0000001025247211 */ /* 0x080fe400078fdaff */
[----:B------:R-:W-:Y:S02]  /*07d0*/  LEA.HI.SX32 R37, R39, R16, 0x1b ;  /* 0x0000001027257211 */ /* 0x000fe400078fdaff */
[----:B------:R-:W-:Y:S02]  /*07e0*/  SHF.L.U32 R35, R35, 0x1, RZ ;  /* 0x0000000123237819 */ /* 0x000fe400000006ff */
[----:B0-----:R-:W-:-:S02]  /*07f0*/  IADD3 R3, R16, 0x60, RZ ;  /* 0x0000006010037810 */ /* 0x001fc40007ffe0ff */
[C---:B------:R-:W-:Y:S02]  /*0800*/  IADD3 R39, R16.reuse, 0x80, RZ ;  /* 0x0000008010277810 */ /* 0x040fe40007ffe0ff */
[C---:B------:R-:W-:Y:S02]  /*0810*/  IADD3 R47, R16.reuse, 0xa0, RZ ;  /* 0x000000a0102f7810 */ /* 0x040fe40007ffe0ff */
[C---:B------:R-:W-:Y:S02]  /*0820*/  IADD3 R49, R16.reuse, 0xc0, RZ ;  /* 0x000000c010317810 */ /* 0x040fe40007ffe0ff */
[----:B------:R-:W-:Y:S02]  /*0830*/  IADD3 R51, R16, 0xe0, RZ ;  /* 0x000000e010337810 */ /* 0x000fe40007ffe0ff */
[-C--:B------:R-:W-:Y:S02]  /*0840*/  LEA.HI.SX32 R3, R3, R16.reuse, 0x1b ;  /* 0x0000001003037211 */ /* 0x080fe400078fdaff */
        /* <DEDUP_REMOVED lines=11> */
[C---:B------:R-:W-:Y:S01]  /*0900*/  ISETP.GE.AND P6, PT, R27.reuse, R60, PT ;  /* 0x0000003c1b00720c */ /* 0x040fe20003fc6270 */
[----:B------:R-:W-:Y:S01]  /*0910*/  IMAD.WIDE R2, R27, 0x2, R20 ;  /* 0x000000021b027825 */ /* 0x000fe200078e0214 */
[----:B------:R-:W-:-:S02]  /*0920*/  PRMT R44, RZ, 0x7610, R44 ;  /* 0x00007610ff2c7816 */ /* 0x000fc4000000002c */
[-C--:B------:R-:W-:Y:S02]  /*0930*/  ISETP.GE.AND P5, PT, R28, R60.reuse, PT ;  /* 0x0000003c1c00720c */ /* 0x080fe40003fa6270 */
[-C--:B------:R-:W-:Y:S02]  /*0940*/  ISETP.GE.AND P4, PT, R29, R60.reuse, PT ;  /* 0x0000003c1d00720c */ /* 0x080fe40003f86270 */
[-C--:B------:R-:W-:Y:S02]  /*0950*/  ISETP.GE.AND P3, PT, R30, R60.reuse, PT ;  /* 0x0000003c1e00720c */ /* 0x080fe40003f66270 */
[-C--:B------:R-:W-:Y:S02]  /*0960*/  ISETP.GE.AND P2, PT, R31, R60.reuse, PT ;  /* 0x0000003c1f00720c */ /* 0x080fe40003f46270 */
[-C--:B------:R-:W-:Y:S02]  /*0970*/  ISETP.GE.AND P1, PT, R32, R60.reuse, PT ;  /* 0x0000003c2000720c */ /* 0x080fe40003f26270 */
[----:B------:R-:W-:-:S02]  /*0980*/  ISETP.GE.AND P0, PT, R33, R60, PT ;  /* 0x0000003c2100720c */ /* 0x000fc40003f06270 */
[----:B------:R-:W-:Y:S02]  /*0990*/  PRMT R47, RZ, 0x7610, R47 ;  /* 0x00007610ff2f7816 */ /* 0x000fe4000000002f */
[----:B------:R-:W-:Y:S02]  /*09a0*/  PRMT R46, RZ, 0x7610, R46 ;  /* 0x00007610ff2e7816 */ /* 0x000fe4000000002e */
[----:B------:R-:W-:Y:S01]  /*09b0*/  PRMT R61, RZ, 0x7610, R61 ;  /* 0x00007610ff3d7816 */ /* 0x000fe2000000003d */
[----:B--2---:R0:W-:Y:S04]  /*09c0*/  STS.U16 [R35], R0 ;  /* 0x0000000023007388 */ /* 0x0041e80000000400 */
[----:B---3--:R-:W-:Y:S01]  /*09d0*/  STS.U16 [R36+0x40], R5 ;  /* 0x0000400524007388 */ /* 0x008fe20000000400 */
[----:B0-----:R-:W-:-:S03]  /*09e0*/  SHF.L.U32 R0, R16, 0x3, RZ ;  /* 0x0000000310007819 */ /* 0x001fc600000006ff */
[----:B----4-:R-:W-:Y:S01]  /*09f0*/  STS.U16 [R37+0x80], R4 ;  /* 0x0000800425007388 */ /* 0x010fe20000000400 */
[----:B------:R-:W-:-:S04]  /*0a00*/  LEA.HI.SX32 R51, R0, R0, 0x1b ;  /* 0x0000000000337211 */ /* 0x000fc800078fdaff */
[----:B------:R-:W-:Y:S01]  /*0a10*/  SHF.L.U32 R51, R51, 0x1, RZ ;  /* 0x0000000133337819 */ /* 0x000fe200000006ff */
[----:B------:R0:W-:Y:S04]  /*0a20*/  STS.U16 [R38+0xc0], R41 ;  /* 0x0000c02926007388 */ /* 0x0001e80000000400 */
[----:B------:R1:W-:Y:S04]  /*0a30*/  STS.U16 [R39+0x100], R40 ;  /* 0x0001002827007388 */ /* 0x0003e80000000400 */
[----:B------:R2:W-:Y:S04]  /*0a40*/  STS.U16 [R48+0x140], R43 ;  /* 0x0001402b30007388 */ /* 0x0005e80000000400 */
[----:B------:R3:W-:Y:S04]  /*0a50*/  STS.U16 [R49+0x180], R42 ;  /* 0x0001802a31007388 */ /* 0x0007e80000000400 */
[----:B------:R4:W-:Y:S01]  /*0a60*/  STS.U16 [R50+0x1c0], R45 ;  /* 0x0001c02d32007388 */ /* 0x0009e20000000400 */
[----:B------:R-:W-:-:S06]  /*0a70*/  NOP ;  /* 0x0000000000007918 */ /* 0x000fcc0000000000 */
[----:B------:R-:W3:Y:S04]  /*0a80*/  LDS.U16 R52, [R51] ;  /* 0x0000000033347984 */ /* 0x000ee80000000400 */
[----:B------:R-:W3:Y:S04]  /*0a90*/  LDS.U16 R53, [R51+0x2] ;  /* 0x0000020033357984 */ /* 0x000ee80000000400 */
        /* <DEDUP_REMOVED lines=8> */
[----:B0-----:R-:W-:Y:S02]  /*0b20*/  PRMT R41, RZ, 0x7610, R41 ;  /* 0x00007610ff297816 */ /* 0x001fe40000000029 */
[----:B-1----:R-:W-:Y:S02]  /*0b30*/  PRMT R40, RZ, 0x7610, R40 ;  /* 0x00007610ff287816 */ /* 0x002fe40000000028 */
[----:B--2---:R-:W-:Y:S01]  /*0b40*/  PRMT R43, RZ, 0x7610, R43 ;  /* 0x00007610ff2b7816 */ /* 0x004fe2000000002b */
[----:B------:R0:W2:Y:S01]  /*0b50*/  @!P6 LDG.E.U16 R44, [R2.64] ;  /* 0x00000006022ce981 */ /* 0x0000a2000c1e1500 */
[----:B------:R-:W-:-:S03]  /*0b60*/  ISETP.GE.AND P6, PT, R34, R60, PT ;  /* 0x0000003c2200720c */ /* 0x000fc60003fc6270 */
[----:B------:R0:W2:Y:S04]  /*0b70*/  @!P5 LDG.E.U16 R47, [R2.64+0x40] ;  /* 0x00004006022fd981 */ /* 0x0000a8000c1e1500 */
[----:B------:R0:W2:Y:S04]  /*0b80*/  @!P4 LDG.E.U16 R46, [R2.64+0x80] ;  /* 0x00008006022ec981 */ /* 0x0000a8000c1e1500 */
[----:B------:R0:W2:Y:S04]  /*0b90*/  @!P3 LDG.E.U16 R61, [R2.64+0xc0] ;  /* 0x0000c006023db981 */ /* 0x0000a8000c1e1500 */
[----:B------:R0:W2:Y:S04]  /*0ba0*/  @!P2 LDG.E.U16 R0, [R2.64+0x100] ;  /* 0x000100060200a981 */ /* 0x0000a8000c1e1500 */
[----:B------:R0:W2:Y:S04]  /*0bb0*/  @!P1 LDG.E.U16 R41, [R2.64+0x140] ;  /* 0x0001400602299981 */ /* 0x0000a8000c1e1500 */
[----:B------:R0:W2:Y:S04]  /*0bc0*/  @!P0 LDG.E.U16 R40, [R2.64+0x180] ;  /* 0x0001800602288981 */ /* 0x0000a8000c1e1500 */
[----:B------:R0:W2:Y:S01]  /*0bd0*/  @!P6 LDG.E.U16 R43, [R2.64+0x1c0] ;  /* 0x0001c006022be981 */ /* 0x0000a2000c1e1500 */
[C---:B------:R-:W-:Y:S01]  /*0be0*/  ISETP.GE.AND P6, PT, R27.reuse, R60, PT ;  /* 0x0000003c1b00720c */ /* 0x040fe20003fc6270 */
[----:B------:R-:W-:Y:S01]  /*0bf0*/  IMAD.WIDE R4, R27, 0x2, R22 ;  /* 0x000000021b047825 */ /* 0x000fe200078e0216 */
[----:B---3--:R-:W-:-:S02]  /*0c00*/  PRMT R42, RZ, 0x7610, R42 ;  /* 0x00007610ff2a7816 */ /* 0x008fc4000000002a */
[-C--:B------:R-:W-:Y:S02]  /*0c10*/  ISETP.GE.AND P5, PT, R28, R60.reuse, PT ;  /* 0x0000003c1c00720c */ /* 0x080fe40003fa6270 */
[-C--:B------:R-:W-:Y:S02]  /*0c20*/  ISETP.GE.AND P4, PT, R29, R60.reuse, PT ;  /* 0x0000003c1d00720c */ /* 0x080fe40003f86270 */
[-C--:B------:R-:W-:Y:S02]  /*0c30*/  ISETP.GE.AND P3, PT, R30, R60.reuse, PT ;  /* 0x0000003c1e00720c */ /* 0x080fe40003f66270 */
[-C--:B------:R-:W-:Y:S02]  /*0c40*/  ISETP.GE.AND P2, PT, R31, R60.reuse, PT ;  /* 0x0000003c1f00720c */ /* 0x080fe40003f46270 */
[-C--:B------:R-:W-:Y:S02]  /*0c50*/  ISETP.GE.AND P1, PT, R32, R60.reuse, PT ;  /* 0x0000003c2000720c */ /* 0x080fe40003f26270 */
[----:B------:R-:W-:-:S02]  /*0c60*/  ISETP.GE.AND P0, PT, R33, R60, PT ;  /* 0x0000003c2100720c */ /* 0x000fc40003f06270 */
[----:B0-----:R-:W-:Y:S02]  /*0c70*/  PRMT R3, RZ, 0x7610, R3 ;  /* 0x00007610ff037816 */ /* 0x001fe40000000003 */
[----:B------:R-:W-:Y:S02]  /*0c80*/  PRMT R2, RZ, 0x7610, R2 ;  /* 0x00007610ff027816 */ /* 0x000fe40000000002 */
[----:B----4-:R-:W-:Y:S01]  /*0c90*/  PRMT R45, RZ, 0x7610, R45 ;  /* 0x00007610ff2d7816 */ /* 0x010fe2000000002d */
[----:B--2---:R-:W-:Y:S04]  /*0ca0*/  STS.U16 [R35], R44 ;  /* 0x0000002c23007388 */ /* 0x004fe80000000400 */
        /* <DEDUP_REMOVED lines=20> */
[----:B------:R-:W-:Y:S01]  /*0df0*/  PRMT R40, RZ, 0x7610, R40 ;  /* 0x00007610ff287816 */ /* 0x000fe20000000028 */
[----:B------:R-:W2:Y:S01]  /*0e00*/  @!P6 LDG.E.U16 R42, [R4.64] ;  /* 0x00000006042ae981 */ /* 0x000ea2000c1e1500 */
[----:B------:R-:W-:-:S03]  /*0e10*/  ISETP.GE.AND P6, PT, R34, R60, PT ;  /* 0x0000003c2200720c */ /* 0x000fc60003fc6270 */
[----:B------:R-:W3:Y:S04]  /*0e20*/  @!P5 LDG.E.U16 R3, [R4.64+0x40] ;  /* 0x000040060403d981 */ /* 0x000ee8000c1e1500 */
[----:B------:R-:W4:Y:S04]  /*0e30*/  @!P4 LDG.E.U16 R0, [R4.64+0x80] ;  /* 0x000080060400c981 */ /* 0x000f28000c1e1500 */
[----:B------:R-:W4:Y:S04]  /*0e40*/  @!P3 LDG.E.U16 R41, [R4.64+0xc0] ;  /* 0x0000c0060429b981 */ /* 0x000f28000c1e1500 */
[----:B------:R-:W4:Y:S04]  /*0e50*/  @!P2 LDG.E.U16 R2, [R4.64+0x100] ;  /* 0x000100060402a981 */ /* 0x000f28000c1e1500 */
[----:B------:R-:W4:Y:S04]  /*0e60*/  @!P1 LDG.E.U16 R43, [R4.64+0x140] ;  /* 0x00014006042b9981 */ /* 0x000f28000c1e1500 */
[----:B------:R-:W4:Y:S04]  /*0e70*/  @!P0 LDG.E.U16 R40, [R4.64+0x180] ;  /* 0x0001800604288981 */ /* 0x000f28000c1e1500 */
[----:B------:R-:W4:Y:S01]  /*0e80*/  @!P6 LDG.E.U16 R45, [R4.64+0x1c0] ;  /* 0x0001c006042de981 */ /* 0x000f22000c1e1500 */
[----:B------:R-:W-:-:S02]  /*0e90*/  HFMA2.MMA R66, -RZ, RZ, 0, 0 ;  /* 0x00000000ff427435 */ /* 0x000fc400000001ff */
[----:B------:R-:W-:Y:S01]  /*0ea0*/  HFMA2.MMA R99, -RZ, RZ, 0, 0 ;  /* 0x00000000ff637435 */ /* 0x000fe200000001ff */
[----:B------:R-:W-:Y:S01]  /*0eb0*/  CS2R R62, SRZ ;  /* 0x00000000003e7805 */ /* 0x000fe2000001ff00 */
[----:B------:R-:W-:Y:S02]  /*0ec0*/  MOV R112, RZ ;  /* 0x000000ff00707202 */ /* 0x000fe40000000f00 */
[----:B------:R-:W-:Y:S01]  /*0ed0*/  MOV R61, RZ ;  /* 0x000000ff003d7202 */ /* 0x000fe20000000f00 */
[----:B--2---:R-:W-:Y:S04]  /*0ee0*/  STS.U16 [R35], R42 ;  /* 0x0000002a23007388 */ /* 0x004fe80000000400 */
[----:B---3--:R-:W-:Y:S04]  /*0ef0*/  STS.U16 [R36+0x40], R3 ;  /* 0x0000400324007388 */ /* 0x008fe80000000400 */
        /* <DEDUP_REMOVED lines=9> */
[----:B------:R-:W3:Y:S04]  /*0f90*/  LDS.U16 R5, [R51+0x4] ;  /* 0x0000040033057984 */ /* 0x000ee80000000400 */
[----:B------:R-:W4:Y:S04]  /*0fa0*/  LDS.U16 R3, [R51+0x6] ;  /* 0x0000060033037984 */ /* 0x000f280000000400 */
[----:B------:R-:W4:Y:S04]  /*0fb0*/  LDS.U16 R2, [R51+0xc] ;  /* 0x00000c0033027984 */ /* 0x000f280000000400 */
[----:B------:R-:W4:Y:S04]  /*0fc0*/  LDS.U16 R0, [R51+0x8] ;  /* 0x0000080033007984 */ /* 0x000f280000000400 */
[----:B------:R-:W4:Y:S04]  /*0fd0*/  LDS.U16 R41, [R51+0xa] ;  /* 0x00000a0033297984 */ /* 0x000f280000000400 */
[----:B------:R-:W4:Y:S01]  /*0fe0*/  LDS.U16 R42, [R51+0xe] ;  /* 0x00000e00332a7984 */ /* 0x000f220000000400 */
[----:B0-----:R-:W-:-:S02]  /*0ff0*/  HADD2.F32 R40, -RZ, R52.H0_H0 ;  /* 0x20000034ff287230 */ /* 0x001fc40000004100 */
[----:B------:R-:W-:Y:S02]  /*1000*/  HADD2.F32 R43, -RZ, R53.H0_H0 ;  /* 0x20000035ff2b7230 */ /* 0x000fe40000004100 */
[----:B-1----:R-:W-:Y:S02]  /*1010*/  HADD2.F32 R80, -RZ, R44.H0_H0 ;  /* 0x2000002cff507230 */ /* 0x002fe40000004100 */
[----:B--2---:R-:W-:-:S03]  /*1020*/  HADD2.F32 R81, -RZ, R4.H0_H0 ;  /* 0x20000004ff517230 */ /* 0x004fc60000004100 */
[----:B------:R-:W-:Y:S01]  /*1030*/  FFMA.FTZ R40, R80, R40, R13 ;  /* 0x0000002850287223 */ /* 0x000fe2000001000d */
[----:B------:R-:W-:Y:S02]  /*1040*/  HADD2.F32 R4, -RZ, R54.H0_H0 ;  /* 0x20000036ff047230 */ /* 0x000fe40000004100 */
[----:B---3--:R-:W-:Y:S01]  /*1050*/  HADD2.F32 R89, -RZ, R5.H0_H0 ;  /* 0x20000005ff597230 */ /* 0x008fe20000004100 */
[----:B------:R-:W-:Y:S01]  /*1060*/  FFMA.FTZ R40, R81, R43, R40 ;  /* 0x0000002b51287223 */ /* 0x000fe20000010028 */
[----:B------:R-:W-:Y:S02]  /*1070*/  HADD2.F32 R5, -RZ, R55.H0_H0 ;  /* 0x20000037ff057230 */ /* 0x000fe40000004100 */
[----:B----4-:R-:W-:Y:S01]  /*1080*/  HADD2.F32 R91, -RZ, R3.H0_H0 ;  /* 0x20000003ff5b7230 */ /* 0x010fe20000004100 */
[----:B------:R-:W-:Y:S01]  /*1090*/  FFMA.FTZ R4, R89, R4, R40 ;  /* 0x0000000459047223 */ /* 0x000fe20000010028 */
[----:B------:R-:W-:Y:S02]  /*10a0*/  HADD2.F32 R3, -RZ, R56.H0_H0 ;  /* 0x20000038ff037230 */ /* 0x000fe40000004100 */
[----:B------:R-:W-:Y:S01]  /*10b0*/  HADD2.F32 R97, -RZ, R2.H0_H0 ;  /* 0x20000002ff617230 */ /* 0x000fe20000004100 */
[----:B------:R-:W-:Y:S01]  /*10c0*/  MOV R2, c[0x0][0x16c] ;  /* 0x00005b0000027a02 */ /* 0x000fe20000000f00 */
[----:B------:R-:W-:Y:S01]  /*10d0*/  FFMA.FTZ R4, R91, R5, R4 ;  /* 0x000000055b047223 */ /* 0x000fe20000010004 */
[----:B------:R-:W-:-:S02]  /*10e0*/  HADD2.F32 R93, -RZ, R0.H0_H0 ;  /* 0x20000000ff5d7230 */ /* 0x000fc40000004100 */
[----:B------:R-:W-:Y:S01]  /*10f0*/  ISETP.GE.AND P0, PT, R2, 0x1, PT ;  /* 0x000000010200780c */ /* 0x000fe20003f06270 */
[----:B------:R-:W-:Y:S02]  /*1100*/  HADD2.F32 R0, -RZ, R57.H0_H0 ;  /* 0x20000039ff007230 */ /* 0x000fe40000004100 */
[----:B------:R-:W-:Y:S01]  /*1110*/  HADD2.F32 R95, -RZ, R41.H0_H0 ;  /* 0x20000029ff5f7230 */ /* 0x000fe20000004100 */
[----:B------:R-:W-:Y:S01]  /*1120*/  FFMA.FTZ R4, R93, R3, R4 ;  /* 0x000000035d047223 */ /* 0x000fe20000010004 */
[----:B------:R-:W-:-:S03]  /*1130*/  HADD2.F32 R3, -RZ, R58.H0_H0 ;  /* 0x2000003aff037230 */ /* 0x000fc60000004100 */
[----:B------:R-:W-:Y:S01]  /*1140*/  FFMA.FTZ R0, R95, R0, R4 ;  /* 0x000000005f007223 */ /* 0x000fe20000010004 */
[----:B------:R-:W-:Y:S02]  /*1150*/  HADD2.F32 R13, -RZ, R59.H0_H0 ;  /* 0x2000003bff0d7230 */ /* 0x000fe40000004100 */
[----:B------:R-:W-:Y:S01]  /*1160*/  HADD2.F32 R107, -RZ, R42.H0_H0 ;  /* 0x2000002aff6b7230 */ /* 0x000fe20000004100 */
[----:B------:R-:W-:Y:S01]  /*1170*/  FFMA.FTZ R0, R97, R3, R0 ;  /* 0x0000000361007223 */ /* 0x000fe20000010000 */
[----:B------:R-:W-:Y:S01]  /*1180*/  HFMA2.MMA R3, -RZ, RZ, 0, 0 ;  /* 0x00000000ff037435 */ /* 0x000fe200000001ff */
[-C--:B-----5:R-:W-:Y:S02]  /*1190*/  FMUL.FTZ R60, R80, R8.reuse ;  /* 0x00000008503c7220 */ /* 0x0a0fe40000410000 */
[----:B------:R-:W-:Y:S01]  /*11a0*/  FFMA.FTZ R13, R107, R13, R0 ;  /* 0x0000000d6b0d7223 */ /* 0x000fe20000010000 */
[----:B------:R-:W-:Y:S01]  /*11b0*/  MOV R0, RZ ;  /* 0x000000ff00007202 */ /* 0x000fe20000000f00 */
[----:B------:R-:W-:-:S02]  /*11c0*/  FMUL.FTZ R101, R81, R8 ;  /* 0x0000000851657220 */ /* 0x000fc40000410000 */
[-C--:B------:R-:W-:Y:S02]  /*11d0*/  FMUL.FTZ R103, R89, R8.reuse ;  /* 0x0000000859677220 */ /* 0x080fe40000410000 */
[-C--:B------:R-:W-:Y:S02]  /*11e0*/  FMUL.FTZ R64, R91, R8.reuse ;  /* 0x000000085b407220 */ /* 0x080fe40000410000 */
[-C--:B------:R-:W-:Y:S02]  /*11f0*/  FMUL.FTZ R105, R93, R8.reuse ;  /* 0x000000085d697220 */ /* 0x080fe40000410000 */
[-C--:B------:R-:W-:Y:S02]  /*1200*/  FMUL.FTZ R2, R95, R8.reuse ;  /* 0x000000085f027220 */ /* 0x080fe40000410000 */
[-C--:B------:R-:W-:Y:S02]  /*1210*/  FMUL.FTZ R4, R97, R8.reuse ;  /* 0x0000000861047220 */ /* 0x080fe40000410000 */
[----:B------:R-:W-:Y:S01]  /*1220*/  FMUL.FTZ R5, R107, R8 ;  /* 0x000000086b057220 */ /* 0x000fe20000410000 */
[----:B------:R-:W-:Y:S06]  /*1230*/  BAR.SYNC.DEFER_BLOCKING 0x0 ;  /* 0x0000000000007b1d */ /* 0x000fec0000010000 */
[----:B------:R-:W-:Y:S05]  /*1240*/  @!P0 BRA `(.L_x_11070) ;  /* 0x0000369000008947 */ /* 0x000fea0003800000 */
[----:B------:R-:W-:Y:S01]  /*1250*/  IMAD R69, R7, c[0x0][0x180], RZ ;  /* 0x0000600007457a24 */ /* 0x000fe200078e02ff */
[----:B------:R-:W-:Y:S01]  /*1260*/  IADD3 R3, R25, -0x1, RZ ;  /* 0xffffffff19037810 */ /* 0x000fe20007ffe0ff */
[----:B------:R-:W-:Y:S01]  /*1270*/  IMAD R73, R7, c[0x0][0x198], RZ ;  /* 0x0000660007497a24 */ /* 0x000fe200078e02ff */
[----:B------:R-:W-:Y:S01]  /*1280*/  IADD3 R68, R25, -0x2, RZ ;  /* 0xfffffffe19447810 */ /* 0x000fe20007ffe0ff */
[----:B------:R-:W-:Y:S01]  /*1290*/  IMAD R75, R7, c[0x0][0x1b8], RZ ;  /* 0x00006e00074b7a24 */ /* 0x000fe200078e02ff */
[----:B------:R-:W-:Y:S01]  /*12a0*/  HADD2.F32 R46, -RZ, R46.H0_H0 ;  /* 0x2000002eff2e7230 */ /* 0x000fe20000004100 */
[C---:B------:R-:W-:Y:S01]  /*12b0*/  IMAD.WIDE.U32 R44, R6.reuse, c[0x0][0x180], RZ ;  /* 0x00006000062c7a25 */ /* 0x040fe200078e00ff */
[----:B------:R-:W-:Y:S01]  /*12c0*/  HADD2.F32 R98, -RZ, R47.H0_H0 ;  /* 0x2000002fff627230 */ /* 0x000fe20000004100 */
[----:B------:R-:W-:Y:S01]  /*12d0*/  LOP3.LUT R92, R15, 0x1f, RZ, 0xc0, !PT ;  /* 0x0000001f0f5c7812 */ /* 0x000fe200078ec0ff */
[----:B------:R-:W-:Y:S01]  /*12e0*/  HADD2.F32 R100, -RZ, R65.H0_H0 ;  /* 0x20000041ff647230 */ /* 0x000fe20000004100 */
[C---:B------:R-:W-:Y:S01]  /*12f0*/  IMAD R71, R6.reuse, c[0x0][0x184], R69 ;  /* 0x0000610006477a24 */ /* 0x040fe200078e0245 */
[----:B------:R-:W-:Y:S01]  /*1300*/  LEA.HI R69, R3, R3, RZ, 0x1 ;  /* 0x0000000303457211 */ /* 0x000fe200078f08ff */
[C---:B------:R-:W-:Y:S01]  /*1310*/  IMAD.WIDE.U32 R42, R6.reuse, c[0x0][0x198], RZ ;  /* 0x00006600062a7a25 */ /* 0x040fe200078e00ff */
[----:B------:R-:W-:Y:S01]  /*1320*/  HADD2.F32 R102, -RZ, R67.H0_H0 ;  /* 0x20000043ff667230 */ /* 0x000fe20000004100 */
[----:B------:R-:W-:Y:S01]  /*1330*/  MOV R94, RZ ;  /* 0x000000ff005e7202 */ /* 0x000fe20000000f00 */
[----:B------:R-:W-:Y:S01]  /*1340*/  HADD2.F32 R104, -RZ, R76.H0_H0 ;  /* 0x2000004cff687230 */ /* 0x000fe20000004100 */
[C---:B------:R-:W-:Y:S01]  /*1350*/  IMAD R73, R6.reuse, c[0x0][0x19c], R73 ;  /* 0x0000670006497a24 */ /* 0x040fe200078e0249 */
[----:B------:R-:W-:Y:S01]  /*1360*/  IADD3 R45, R45, R71, RZ ;  /* 0x000000472d2d7210 */ /* 0x000fe20007ffe0ff */
[C---:B------:R-:W-:Y:S01]  /*1370*/  IMAD.WIDE.U32 R40, R6.reuse, c[0x0][0x1b8], RZ ;  /* 0x00006e0006287a25 */ /* 0x040fe200078e00ff */
[----:B------:R-:W-:Y:S01]  /*1380*/  LOP3.LUT R88, R69, 0xfffffe, RZ, 0xc0, !PT ;  /* 0x00fffffe45587812 */ /* 0x000fe200078ec0ff */
[----:B------:R-:W-:Y:S01]  /*1390*/  HADD2.F32 R106, -RZ, R77.H0_H0 ;  /* 0x2000004dff6a7230 */ /* 0x000fe20000004100 */
[----:B------:R-:W-:Y:S01]  /*13a0*/  IADD3 R71, R43, R73, RZ ;  /* 0x000000492b477210 */ /* 0x000fe20007ffe0ff */
[----:B------:R-:W-:Y:S01]  /*13b0*/  IMAD R109, R6, c[0x0][0x1bc], R75 ;  /* 0x00006f00066d7a24 */ /* 0x000fe200078e024b */
[----:B------:R-:W-:Y:S01]  /*13c0*/  LEA R72, P2, R40, c[0x0][0x230], 0x3 ;  /* 0x00008c0028487a11 */ /* 0x000fe200078418ff */
[----:B------:R-:W-:Y:S01]  /*13d0*/  IMAD R75, R68, c[0x0][0x16c], RZ ;  /* 0x00005b00444b7a24 */ /* 0x000fe200078e02ff */
[----:B------:R-:W-:Y:S01]  /*13e0*/  HADD2.F32 R108, -RZ, R78.H0_H0 ;  /* 0x2000004eff6c7230 */ /* 0x000fe20000004100 */
[----:B------:R-:W-:Y:S01]  /*13f0*/  LEA R68, P0, R44, c[0x0][0x220], 0x3 ;  /* 0x000088002c447a11 */ /* 0x000fe200078018ff */
[----:B------:R-:W-:Y:S01]  /*1400*/  HADD2.F32 R110, -RZ, R79.H0_H0 ;  /* 0x2000004fff6e7230 */ /* 0x000fe20000004100 */
[----:B------:R-:W-:Y:S01]  /*1410*/  IADD3 R73, R41, R109, RZ ;  /* 0x0000006d29497210 */ /* 0x000fe20007ffe0ff */
[----:B------:R-:W-:Y:S01]  /*1420*/  FADD.FTZ R65, R80, R80 ;  /* 0x0000005050417221 */ /* 0x000fe20000010000 */
[----:B------:R-:W-:Y:S01]  /*1430*/  LEA R70, P1, R42, c[0x0][0x228], 0x3 ;  /* 0x00008a002a467a11 */ /* 0x000fe200078218ff */
[----:B------:R-:W-:Y:S01]  /*1440*/  FADD.FTZ R67, R81, R81 ;  /* 0x0000005151437221 */ /* 0x000fe20000010000 */
[----:B------:R-:W-:Y:S01]  /*1450*/  LEA.HI.X R73, R40, c[0x0][0x234], R73, 0x3, P2 ;  /* 0x00008d0028497a11 */ /* 0x000fe200010f1c49 */
[----:B------:R-:W-:Y:S01]  /*1460*/  FADD.FTZ R78, R93, R93 ;  /* 0x0000005d5d4e7221 */ /* 0x000fe20000010000 */
[----:B------:R-:W-:Y:S01]  /*1470*/  LEA.HI R40, R25, R25, RZ, 0x1 ;  /* 0x0000001919287211 */ /* 0x000fe200078f08ff */
[----:B------:R-:W-:Y:S01]  /*1480*/  FADD.FTZ R79, R95, R95 ;  /* 0x0000005f5f4f7221 */ /* 0x000fe20000010000 */
[----:B------:R-:W-:Y:S01]  /*1490*/  IADD3 R88, R3, -R88, RZ ;  /* 0x8000005803587210 */ /* 0x000fe20007ffe0ff */
[----:B------:R-:W-:Y:S01]  /*14a0*/  FADD.FTZ R80, R97, R97 ;  /* 0x0000006161507221 */ /* 0x000fe20000010000 */
[----:B------:R-:W-:Y:S01]  /*14b0*/  LOP3.LUT R40, R40, 0x1ffffe, RZ, 0xc0, !PT ;  /* 0x001ffffe28287812 */ /* 0x000fe200078ec0ff */
[----:B------:R-:W-:Y:S01]  /*14c0*/  IMAD.WIDE R74, R75, 0x10, R86 ;  /* 0x000000104b4a7825 */ /* 0x000fe200078e0256 */
[----:B------:R-:W-:Y:S01]  /*14d0*/  LEA.HI.X R69, R44, c[0x0][0x224], R45, 0x3, P0 ;  /* 0x000089002c457a11 */ /* 0x000fe200000f1c2d */
[----:B------:R-:W-:Y:S01]  /*14e0*/  UMOV UR4, URZ ;  /* 0x0000003f00047c82 */ /* 0x000fe20008000000 */
[----:B------:R-:W-:Y:S01]  /*14f0*/  LEA.HI.X R71, R42, c[0x0][0x22c], R71, 0x3, P1 ;  /* 0x00008b002a477a11 */ /* 0x000fe200008f1c47 */
[----:B------:R-:W-:Y:S01]  /*1500*/  FADD.FTZ R76, R89, R89 ;  /* 0x00000059594c7221 */ /* 0x000fe20000010000 */
[----:B------:R-:W-:Y:S01]  /*1510*/  MOV R93, RZ ;  /* 0x000000ff005d7202 */ /* 0x000fe20000000f00 */
[----:B------:R-:W-:Y:S01]  /*1520*/  FADD.FTZ R77, R91, R91 ;  /* 0x0000005b5b4d7221 */ /* 0x000fe20000010000 */
[----:B------:R-:W-:Y:S01]  /*1530*/  MOV R3, RZ ;  /* 0x000000ff00037202 */ /* 0x000fe20000000f00 */
[----:B------:R-:W-:Y:S01]  /*1540*/  FADD.FTZ R81, R107, R107 ;  /* 0x0000006b6b517221 */ /* 0x000fe20000010000 */
[----:B------:R-:W-:Y:S01]  /*1550*/  IADD3 R95, R25, -R40, RZ ;  /* 0x80000028195f7210 */ /* 0x000fe20007ffe0ff */
[--C-:B------:R-:W-:Y:S01]  /*1560*/  FADD.FTZ R96, R46, R9.reuse ;  /* 0x000000092e607221 */ /* 0x100fe20000010000 */
[----:B------:R-:W-:Y:S01]  /*1570*/  SHF.L.U32 R97, R88, 0x8, RZ ;  /* 0x0000000858617819 */ /* 0x000fe200000006ff */
[----:B------:R-:W-:-:S02]  /*1580*/  FADD.FTZ R98, R98, R9 ;  /* 0x0000000962627221 */ /* 0x000fc40000010000 */
[--C-:B------:R-:W-:Y:S02]  /*1590*/  FADD.FTZ R100, R100, R9.reuse ;  /* 0x0000000964647221 */ /* 0x100fe40000010000 */
[--C-:B------:R-:W-:Y:S02]  /*15a0*/  FADD.FTZ R102, R102, R9.reuse ;  /* 0x0000000966667221 */ /* 0x100fe40000010000 */
[--C-:B------:R-:W-:Y:S02]  /*15b0*/  FADD.FTZ R104, R104, R9.reuse ;  /* 0x0000000968687221 */ /* 0x100fe40000010000 */
[--C-:B------:R-:W-:Y:S02]  /*15c0*/  FADD.FTZ R106, R106, R9.reuse ;  /* 0x000000096a6a7221 */ /* 0x100fe40000010000 */
[--C-:B------:R-:W-:Y:S02]  /*15d0*/  FADD.FTZ R108, R108, R9.reuse ;  /* 0x000000096c6c7221 */ /* 0x100fe40000010000 */
[----:B------:R-:W-:-:S02]  /*15e0*/  FADD.FTZ R110, R110, R9 ;  /* 0x000000096e6e7221 */ /* 0x000fc40000010000 */
.L_x_11085:
[----:B------:R-:W2:Y:S01]  /*15f0*/  LDG.E.64 R88, [R68.64] ;  /* 0x0000000644587981 */ /* 0x000ea2000c1e1b00 */
[----:B------:R-:W-:-:S02]  /*1600*/  ISETP.NE.AND P1, PT, R15, RZ, PT ;  /* 0x000000ff0f00720c */ /* 0x000fc40003f25270 */
[----:B------:R-:W-:Y:S01]  /*1610*/  IADD3 R44, R15, 0x200, RZ ;  /* 0x000002000f2c7810 */ /* 0x000fe20007ffe0ff */
[----:B------:R0:W5:Y:S01]  /*1620*/  LDG.E.64 R46, [R72.64] ;  /* 0x00000006482e7981 */ /* 0x000162000c1e1b00 */
[----:B------:R-:W-:Y:S02]  /*1630*/  ISETP.NE.AND P0, PT, R92, RZ, PT ;  /* 0x000000ff5c00720c */ /* 0x000fe40003f05270 */
[----:B------:R-:W-:Y:S02]  /*1640*/  SEL R90, R97, R44, !P1 ;  /* 0x0000002c615a7207 */ /* 0x000fe40004800000 */
[----:B------:R-:W-:Y:S01]  /*1650*/  ISETP.LT.OR P2, PT, R25, 0x2, P0 ;  /* 0x000000021900780c */ /* 0x000fe20000741670 */
[----:B------:R-:W-:Y:S01]  /*1660*/  BSSY B0, `(.L_x_11071) ;  /* 0x000009e000007945 */ /* 0x000fe20003800000 */
[----:B--2---:R-:W-:Y:S02]  /*1670*/  FMUL.FTZ R91, R88, 1.4426950216293334961 ;  /* 0x3fb8aa3b585b7820 */ /* 0x004fe40000410000 */
[----:B------:R-:W-:-:S02]  /*1680*/  FMUL.FTZ R41, R96, R89 ;  /* 0x0000005960297220 */ /* 0x000fc40000410000 */
[----:B------:R-:W-:Y:S02]  /*1690*/  FMUL.FTZ R40, R96, R91 ;  /* 0x0000005b60287220 */ /* 0x000fe40000410000 */
[----:B------:R-:W-:-:S04]  /*16a0*/  FMUL.RZ R45, R41, 0.15915493667125701904 ;  /* 0x3e22f983292d7820 */ /* 0x000fc8000040c000 */
[----:B------:R-:W-:Y:S08]  /*16b0*/  MUFU.EX2 R40, R40 ;  /* 0x0000002800287308 */ /* 0x000ff00000000800 */
[----:B------:R-:W1:Y:S08]  /*16c0*/  MUFU.COS R41, R45 ;  /* 0x0000002d00297308 */ /* 0x000e700000000000 */
[----:B------:R2:W3:Y:S01]  /*16d0*/  MUFU.SIN R43, R45 ;  /* 0x0000002d002b7308 */ /* 0x0004e20000000400 */
[----:B------:R-:W-:-:S02]  /*16e0*/  FMUL.FTZ R107, R98, R89 ;  /* 0x00000059626b7220 */ /* 0x000fc40000410000 */
[C---:B-1----:R-:W-:Y:S01]  /*16f0*/  FMUL.FTZ R42, R40.reuse, R41 ;  /* 0x00000029282a7220 */ /* 0x042fe20000410000 */
[----:B--2---:R0:W5:Y:S01]  /*1700*/  LDG.E.64 R44, [R70.64] ;  /* 0x00000006462c7981 */ /* 0x004162000c1e1b00 */
[----:B------:R-:W-:Y:S02]  /*1710*/  FMUL.RZ R111, R107, 0.15915493667125701904 ;  /* 0x3e22f9836b6f7820 */ /* 0x000fe4000040c000 */
[----:B---3--:R-:W-:Y:S02]  /*1720*/  FMUL.FTZ R43, R40, R43 ;  /* 0x0000002b282b7220 */ /* 0x008fe40000410000 */
[-C--:B------:R-:W-:Y:S02]  /*1730*/  FMUL.FTZ R107, R100, R89.reuse ;  /* 0x00000059646b7220 */ /* 0x080fe40000410000 */
[----:B------:R-:W-:Y:S01]  /*1740*/  FMUL.FTZ R109, R102, R89 ;  /* 0x00000059666d7220 */ /* 0x000fe20000410000 */
[----:B------:R1:W-:Y:S01]  /*1750*/  STS.64 [R90.X8+0x670], R42 ;  /* 0x0006702a5a007388 */ /* 0x0003e20000008a00 */
[----:B------:R-:W-:Y:S01]  /*1760*/  FMUL.RZ R117, R107, 0.15915493667125701904 ;  /* 0x3e22f9836b757820 */ /* 0x000fe2000040c000 */
[----:B------:R-:W-:Y:S01]  /*1770*/  MUFU.SIN R137, R111 ;  /* 0x0000006f00897308 */ /* 0x000fe20000000400 */
[-C--:B------:R-:W-:Y:S01]  /*1780*/  FMUL.FTZ R107, R100, R91.reuse ;  /* 0x0000005b646b7220 */ /* 0x080fe20000410000 */
[----:B------:R-:W-:Y:S01]  /*1790*/  CS2R R40, SRZ ;  /* 0x0000000000287805 */ /* 0x000fe2000001ff00 */
[----:B------:R-:W-:Y:S01]  /*17a0*/  FMUL.RZ R119, R109, 0.15915493667125701904 ;  /* 0x3e22f9836d777820 */ /* 0x000fe2000040c000 */
[----:B------:R-:W-:Y:S01]  /*17b0*/  BAR.SYNC.DEFER_BLOCKING 0x0 ;  /* 0x0000000000007b1d */ /* 0x000fe20000010000 */
[----:B-1----:R-:W-:-:S05]  /*17c0*/  FMUL.FTZ R90, R98, R91 ;  /* 0x0000005b625a7220 */ /* 0x002fca0000410000 */
[----:B------:R-:W-:Y:S01]  /*17d0*/  MUFU.COS R151, R111 ;  /* 0x0000006f00977308 */ /* 0x000fe20000000000 */
[----:B------:R-:W-:Y:S02]  /*17e0*/  FMUL.FTZ R109, R102, R91 ;  /* 0x0000005b666d7220 */ /* 0x000fe40000410000 */
[----:B------:R-:W-:-:S05]  /*17f0*/  FMUL.FTZ R115, R104, R89 ;  /* 0x0000005968737220 */ /* 0x000fca0000410000 */
[----:B------:R-:W1:Y:S01]  /*1800*/  MUFU.EX2 R90, R90 ;  /* 0x0000005a005a7308 */ /* 0x000e620000000800 */
[----:B------:R-:W-:-:S07]  /*1810*/  FMUL.RZ R121, R115, 0.15915493667125701904 ;  /* 0x3e22f98373797820 */ /* 0x000fce000040c000 */
[----:B------:R-:W-:Y:S01]  /*1820*/  MUFU.SIN R114, R117 ;  /* 0x0000007500727308 */ /* 0x000fe20000000400 */
[----:B------:R-:W-:Y:S01]  /*1830*/  FMUL.FTZ R149, R110, R91 ;  /* 0x0000005b6e957220 */ /* 0x000fe20000410000 */
[----:B------:R0:W5:Y:S06]  /*1840*/  @!P2 LDG.E.64 R40, [R74.64+0x8] ;  /* 0x000008064a28a981 */ /* 0x00016c000c1e1b00 */
[----:B------:R-:W2:Y:S08]  /*1850*/  MUFU.EX2 R107, R107 ;  /* 0x0000006b006b7308 */ /* 0x000eb00000000800 */
[----:B------:R-:W3:Y:S08]  /*1860*/  MUFU.COS R116, R117 ;  /* 0x0000007500747308 */ /* 0x000ef00000000000 */
[----:B------:R4:W-:Y:S08]  /*1870*/  MUFU.EX2 R122, R109 ;  /* 0x0000006d007a7308 */ /* 0x0009f00000000800 */
[----:B------:R-:W0:Y:S01]  /*1880*/  MUFU.COS R113, R119 ;  /* 0x0000007700717308 */ /* 0x000e220000000000 */
[----:B----4-:R-:W-:-:S07]  /*1890*/  FMUL.FTZ R109, R108, R89 ;  /* 0x000000596c6d7220 */ /* 0x010fce0000410000 */
[----:B------:R4:W0:Y:S01]  /*18a0*/  MUFU.SIN R111, R119 ;  /* 0x00000077006f7308 */ /* 0x0008220000000400 */
[C---:B-1----:R-:W-:Y:S02]  /*18b0*/  FMUL.FTZ R151, R90.reuse, R151 ;  /* 0x000000975a977220 */ /* 0x042fe40000410000 */
[----:B------:R-:W-:-:S05]  /*18c0*/  FMUL.FTZ R137, R90, R137 ;  /* 0x000000895a897220 */ /* 0x000fca0000410000 */
[----:B------:R-:W-:Y:S01]  /*18d0*/  MUFU.SIN R118, R121 ;  /* 0x0000007900767308 */ /* 0x000fe20000000400 */
[----:B----4-:R-:W-:-:S07]  /*18e0*/  FMUL.FTZ R119, R108, R91 ;  /* 0x0000005b6c777220 */ /* 0x010fce0000410000 */
[----:B------:R1:W-:Y:S01]  /*18f0*/  MUFU.COS R120, R121 ;  /* 0x0000007900787308 */ /* 0x0003e20000000000 */
[----:B------:R-:W-:Y:S02]  /*1900*/  FMUL.FTZ R115, R104, R91 ;  /* 0x0000005b68737220 */ /* 0x000fe40000410000 */
[----:B-1----:R-:W-:Y:S01]  /*1910*/  FMUL.RZ R121, R109, 0.15915493667125701904 ;  /* 0x3e22f9836d797820 */ /* 0x002fe2000040c000 */
[----:B------:R-:W-:-:S04]  /*1920*/  HADD2.F32 R109, -RZ, R52.H0_H0 ;  /* 0x20000034ff6d7230 */ /* 0x000fc80000004100 */
[----:B------:R-:W-:Y:S01]  /*1930*/  MUFU.EX2 R119, R119 ;  /* 0x0000007700777308 */ /* 0x000fe20000000800 */
[----:B------:R-:W-:Y:S02]  /*1940*/  FMUL.FTZ R117, R106, R89 ;  /* 0x000000596a757220 */ /* 0x000fe40000410000 */
[----:B------:R-:W-:-:S05]  /*1950*/  FMUL.FTZ R128, R96, R109 ;  /* 0x0000006d60807220 */ /* 0x000fca0000410000 */
[----:B------:R-:W1:Y:S01]  /*1960*/  MUFU.SIN R90, R121 ;  /* 0x00000079005a7308 */ /* 0x000e620000000400 */
[C---:B--2---:R-:W-:Y:S02]  /*1970*/  FMUL.FTZ R133, R107.reuse, R114 ;  /* 0x000000726b857220 */ /* 0x044fe40000410000 */
[----:B---3--:R-:W-:Y:S02]  /*1980*/  FMUL.FTZ R155, R107, R116 ;  /* 0x000000746b9b7220 */ /* 0x008fe40000410000 */
[----:B------:R-:W-:Y:S02]  /*1990*/  FMUL.FTZ R114, R137, R128 ;  /* 0x0000008089727220 */ /* 0x000fe40000410000 */
[----:B------:R-:W-:Y:S02]  /*19a0*/  FMUL.RZ R123, R117, 0.15915493667125701904 ;  /* 0x3e22f983757b7820 */ /* 0x000fe4000040c000 */
[----:B------:R-:W-:Y:S01]  /*19b0*/  FMUL.FTZ R107, RZ, R137 ;  /* 0x00000089ff6b7220 */ /* 0x000fe20000410000 */
[----:B------:R-:W2:Y:S01]  /*19c0*/  MUFU.EX2 R115, R115 ;  /* 0x0000007300737308 */ /* 0x000ea20000000800 */
[----:B------:R-:W-:-:S02]  /*19d0*/  FMUL.FTZ R117, R106, R91 ;  /* 0x0000005b6a757220 */ /* 0x000fc40000410000 */
[C---:B0-----:R-:W-:Y:S02]  /*19e0*/  FMUL.FTZ R124, R122.reuse, R113 ;  /* 0x000000717a7c7220 */ /* 0x041fe40000410000 */
[----:B------:R-:W-:Y:S01]  /*19f0*/  FMUL.FTZ R122, R122, R111 ;  /* 0x0000006f7a7a7220 */ /* 0x000fe20000410000 */
[----:B------:R-:W-:Y:S01]  /*1a00*/  HADD2.F32 R111, -RZ, R53.H0_H0 ;  /* 0x20000035ff6f7230 */ /* 0x000fe20000004100 */
[----:B------:R-:W-:Y:S02]  /*1a10*/  FFMA.FTZ R114, RZ, R151, R114 ;  /* 0x00000097ff727223 */ /* 0x000fe40000010072 */
[----:B------:R-:W-:Y:S01]  /*1a20*/  FFMA.FTZ R107, R151, R128, -R107 ;  /* 0x00000080976b7223 */ /* 0x000fe2000001086b */
[----:B------:R-:W0:Y:S01]  /*1a30*/  MUFU.COS R132, R121 ;  /* 0x0000007900847308 */ /* 0x000e220000000000 */
[----:B------:R-:W-:Y:S02]  /*1a40*/  FADD.FTZ R116, RZ, R114 ;  /* 0x00000072ff747221 */ /* 0x000fe40000010000 */
[----:B------:R-:W-:-:S02]  /*1a50*/  FFMA.FTZ R114, R98, R111, R107 ;  /* 0x0000006f62727223 */ /* 0x000fc4000001006b */
[----:B-1----:R-:W-:-:S03]  /*1a60*/  FMUL.FTZ R153, R119, R90 ;  /* 0x0000005a77997220 */ /* 0x002fc60000410000 */
[----:B------:R-:W-:Y:S01]  /*1a70*/  MUFU.SIN R126, R123 ;  /* 0x0000007b007e7308 */ /* 0x000fe20000000400 */
[C---:B------:R-:W-:Y:S02]  /*1a80*/  FMUL.FTZ R90, R133.reuse, R116 ;  /* 0x00000074855a7220 */ /* 0x040fe40000410000 */
[----:B------:R-:W-:-:S05]  /*1a90*/  FMUL.FTZ R107, R133, R114 ;  /* 0x00000072856b7220 */ /* 0x000fca0000410000 */
[----:B------:R-:W-:Y:S01]  /*1aa0*/  MUFU.COS R130, R123 ;  /* 0x0000007b00827308 */ /* 0x000fe20000000000 */
[----:B------:R-:W-:-:S07]  /*1ab0*/  HADD2.F32 R113, -RZ, R54.H0_H0 ;  /* 0x20000036ff717230 */ /* 0x000fce0000004100 */
[----:B------:R-:W1:Y:S01]  /*1ac0*/  MUFU.EX2 R117, R117 ;  /* 0x0000007500757308 */ /* 0x000e620000000800 */
[C---:B------:R-:W-:Y:S02]  /*1ad0*/  FFMA.FTZ R90, R155.reuse, R114, -R90 ;  /* 0x000000729b5a7223 */ /* 0x040fe4000001085a */
[----:B------:R-:W-:Y:S02]  /*1ae0*/  FFMA.FTZ R107, R155, R116, R107 ;  /* 0x000000749b6b7223 */ /* 0x000fe4000001006b */
[C---:B--2---:R-:W-:Y:S02]  /*1af0*/  FMUL.FTZ R135, R115.reuse, R120 ;  /* 0x0000007873877220 */ /* 0x044fe40000410000 */
[----:B------:R-:W-:Y:S02]  /*1b00*/  FMUL.FTZ R131, R115, R118 ;  /* 0x0000007673837220 */ /* 0x000fe40000410000 */
[----:B------:R-:W-:Y:S02]  /*1b10*/  FFMA.FTZ R115, R100, R113, R90 ;  /* 0x0000007164737223 */ /* 0x000fe4000001005a */
[----:B------:R-:W-:-:S02]  /*1b20*/  FADD.FTZ R107, RZ, R107 ;  /* 0x0000006bff6b7221 */ /* 0x000fc40000010000 */
[----:B------:R-:W-:Y:S02]  /*1b30*/  FMUL.FTZ R116, R42, R137 ;  /* 0x000000892a747220 */ /* 0x000fe40000410000 */
[----:B0-----:R-:W-:Y:S02]  /*1b40*/  FMUL.FTZ R147, R119, R132 ;  /* 0x0000008477937220 */ /* 0x001fe40000410000 */
[C---:B-1----:R-:W-:Y:S02]  /*1b50*/  FMUL.FTZ R118, R117.reuse, R130 ;  /* 0x0000008275767220 */ /* 0x042fe40000410000 */
[----:B------:R-:W-:Y:S02]  /*1b60*/  FMUL.FTZ R120, R117, R126 ;  /* 0x0000007e75787220 */ /* 0x000fe40000410000 */
[----:B------:R-:W-:Y:S02]  /*1b70*/  FMUL.FTZ R119, R122, R115 ;  /* 0x000000737a777220 */ /* 0x000fe40000410000 */
[----:B------:R-:W-:-:S02]  /*1b80*/  FMUL.FTZ R91, R110, R89 ;  /* 0x000000596e5b7220 */ /* 0x000fc40000410000 */
[C---:B------:R-:W-:Y:S02]  /*1b90*/  FMUL.FTZ R90, R43.reuse, R137 ;  /* 0x000000892b5a7220 */ /* 0x040fe40000410000 */
[----:B------:R-:W-:Y:S02]  /*1ba0*/  FMUL.FTZ R117, R122, R107 ;  /* 0x0000006b7a757220 */ /* 0x000fe40000410000 */
[----:B------:R-:W-:Y:S02]  /*1bb0*/  FFMA.FTZ R116, R43, R151, R116 ;  /* 0x000000972b747223 */ /* 0x000fe40000010074 */
[----:B------:R-:W-:Y:S02]  /*1bc0*/  FFMA.FTZ R119, R124, R107, R119 ;  /* 0x0000006b7c777223 */ /* 0x000fe40000010077 */
[----:B------:R-:W-:Y:S02]  /*1bd0*/  FMUL.RZ R125, R91, 0.15915493667125701904 ;  /* 0x3e22f9835b7d7820 */ /* 0x000fe4000040c000 */
[----:B------:R-:W-:-:S02]  /*1be0*/  FFMA.FTZ R90, R42, R151, -R90 ;  /* 0x000000972a5a7223 */ /* 0x000fc4000001085a */
[----:B------:R-:W-:Y:S01]  /*1bf0*/  FFMA.FTZ R117, R124, R115, -R117 ;  /* 0x000000737c757223 */ /* 0x000fe20000010875 */
[----:B------:R-:W-:Y:S01]  /*1c00*/  HADD2.F32 R115, -RZ, R55.H0_H0 ;  /* 0x20000037ff737230 */ /* 0x000fe20000004100 */
[----:B------:R-:W-:Y:S02]  /*1c10*/  FMUL.FTZ R91, R133, R116 ;  /* 0x00000074855b7220 */ /* 0x000fe40000410000 */
[----:B------:R-:W-:Y:S01]  /*1c20*/  FADD.FTZ R130, RZ, R119 ;  /* 0x00000077ff827221 */ /* 0x000fe20000010000 */
[----:B------:R-:W-:Y:S01]  /*1c30*/  MUFU.EX2 R149, R149 ;  /* 0x0000009500957308 */ /* 0x000fe20000000800 */
[-C--:B------:R-:W-:Y:S02]  /*1c40*/  FFMA.FTZ R91, R155, R90.reuse, -R91 ;  /* 0x0000005a9b5b7223 */ /* 0x080fe4000001085b */
[----:B------:R-:W-:Y:S02]  /*1c50*/  FMUL.FTZ R107, R133, R90 ;  /* 0x0000005a856b7220 */ /* 0x000fe40000410000 */
[----:B------:R-:W-:-:S03]  /*1c60*/  FFMA.FTZ R126, R102, R115, R117 ;  /* 0x00000073667e7223 */ /* 0x000fc60000010075 */
[----:B------:R-:W0:Y:S01]  /*1c70*/  MUFU.COS R114, R125 ;  /* 0x0000007d00727308 */ /* 0x000e220000000000 */
[----:B------:R-:W-:Y:S02]  /*1c80*/  FMUL.FTZ R119, R131, R130 ;  /* 0x0000008283777220 */ /* 0x000fe40000410000 */
[----:B------:R-:W-:Y:S01]  /*1c90*/  FFMA.FTZ R117, R155, R116, R107 ;  /* 0x000000749b757223 */ /* 0x000fe2000001006b */
[----:B------:R-:W-:-:S04]  /*1ca0*/  HADD2.F32 R107, -RZ, R56.H0_H0 ;  /* 0x20000038ff6b7230 */ /* 0x000fc80000004100 */
[----:B------:R-:W1:Y:S01]  /*1cb0*/  MUFU.SIN R90, R125 ;  /* 0x0000007d005a7308 */ /* 0x000e620000000400 */
[-C--:B------:R-:W-:Y:S02]  /*1cc0*/  FMUL.FTZ R121, R131, R126.reuse ;  /* 0x0000007e83797220 */ /* 0x080fe40000410000 */
[C---:B------:R-:W-:Y:S02]  /*1cd0*/  FFMA.FTZ R126, R135.reuse, R126, -R119 ;  /* 0x0000007e877e7223 */ /* 0x040fe40000010877 */
[C---:B------:R-:W-:Y:S02]  /*1ce0*/  FMUL.FTZ R119, R122.reuse, R91 ;  /* 0x0000005b7a777220 */ /* 0x040fe40000410000 */
[----:B------:R-:W-:Y:S02]  /*1cf0*/  FMUL.FTZ R116, R122, R117 ;  /* 0x000000757a747220 */ /* 0x000fe40000410000 */
[----:B------:R-:W-:Y:S02]  /*1d00*/  FFMA.FTZ R121, R135, R130, R121 ;  /* 0x0000008287797223 */ /* 0x000fe40000010079 */
[----:B------:R-:W-:-:S02]  /*1d10*/  FFMA.FTZ R123, R104, R107, R126 ;  /* 0x0000006b687b7223 */ /* 0x000fc4000001007e */
[C---:B------:R-:W-:Y:S02]  /*1d20*/  FFMA.FTZ R126, R124.reuse, R117, R119 ;  /* 0x000000757c7e7223 */ /* 0x040fe40000010077 */
[----:B------:R-:W-:Y:S02]  /*1d30*/  FFMA.FTZ R116, R124, R91, -R116 ;  /* 0x0000005b7c747223 */ /* 0x000fe40000010874 */
[----:B------:R-:W-:Y:S02]  /*1d40*/  FADD.FTZ R121, RZ, R121 ;  /* 0x00000079ff797221 */ /* 0x000fe40000010000 */
[----:B------:R-:W-:Y:S02]  /*1d50*/  FMUL.FTZ R117, R120, R123 ;  /* 0x0000007b78757220 */ /* 0x000fe40000410000 */
[----:B------:R-:W-:Y:S02]  /*1d60*/  FMUL.FTZ R91, R131, R126 ;  /* 0x0000007e835b7220 */ /* 0x000fe40000410000 */
[----:B0-----:R-:W-:-:S02]  /*1d70*/  FMUL.FTZ R127, R149, R114 ;  /* 0x00000072957f7220 */ /* 0x001fc40000410000 */
[----:B-1----:R-:W-:Y:S02]  /*1d80*/  FMUL.FTZ R149, R149, R90 ;  /* 0x0000005a95957220 */ /* 0x002fe40000410000 */
[-C--:B------:R-:W-:Y:S02]  /*1d90*/  FFMA.FTZ R90, R118, R121.reuse, R117 ;  /* 0x00000079765a7223 */ /* 0x080fe40000010075 */
[----:B------:R-:W-:Y:S02]  /*1da0*/  FMUL.FTZ R121, R120, R121 ;  /* 0x0000007978797220 */ /* 0x000fe40000410000 */
[-C--:B------:R-:W-:Y:S02]  /*1db0*/  FFMA.FTZ R91, R135, R116.reuse, -R91 ;  /* 0x00000074875b7223 */ /* 0x080fe4000001085b */
[----:B------:R-:W-:Y:S02]  /*1dc0*/  FMUL.FTZ R116, R131, R116 ;  /* 0x0000007483747220 */ /* 0x000fe40000410000 */
[----:B------:R-:W-:Y:S01]  /*1dd0*/  FFMA.FTZ R123, R118, R123, -R121 ;  /* 0x0000007b767b7223 */ /* 0x000fe20000010879 */
[----:B------:R-:W-:Y:S01]  /*1de0*/  HADD2.F32 R117, -RZ, R57.H0_H0 ;  /* 0x20000039ff757230 */ /* 0x000fe20000004100 */
[----:B------:R-:W-:-:S02]  /*1df0*/  FFMA.FTZ R121, R135, R126, R116 ;  /* 0x0000007e87797223 */ /* 0x000fc40000010074 */
        /* <DEDUP_REMOVED lines=11> */
[-C--:B------:R-:W-:Y:S01]  /*1eb0*/  FMUL.FTZ R116, R153, R90.reuse ;  /* 0x0000005a99747220 */ /* 0x080fe20000410000 */
[----:B------:R-:W-:Y:S01]  /*1ec0*/  HADD2.F32 R119, -RZ, R58.H0_H0 ;  /* 0x2000003aff777230 */ /* 0x000fe20000004100 */
[----:B------:R-:W-:-:S02]  /*1ed0*/  FFMA.FTZ R90, R147, R90, -R91 ;  /* 0x0000005a935a7223 */ /* 0x000fc4000001085b */
[----:B------:R-:W-:Y:S02]  /*1ee0*/  FFMA.FTZ R116, R147, R114, R116 ;  /* 0x0000007293747223 */ /* 0x000fe40000010074 */
[----:B------:R-:W-:Y:S02]  /*1ef0*/  FFMA.FTZ R126, R108, R119, R123 ;  /* 0x000000776c7e7223 */ /* 0x000fe4000001007b */
[C---:B------:R-:W-:Y:S02]  /*1f00*/  FMUL.FTZ R91, R149.reuse, R90 ;  /* 0x0000005a955b7220 */ /* 0x040fe40000410000 */
[-C--:B------:R-:W-:Y:S02]  /*1f10*/  FMUL.FTZ R123, R149, R116.reuse ;  /* 0x00000074957b7220 */ /* 0x080fe40000410000 */
[C---:B------:R-:W-:Y:S02]  /*1f20*/  FFMA.FTZ R129, R127.reuse, R116, R91 ;  /* 0x000000747f817223 */ /* 0x040fe4000001005b */
[----:B------:R-:W-:-:S02]  /*1f30*/  FFMA.FTZ R123, R127, R90, -R123 ;  /* 0x0000005a7f7b7223 */ /* 0x000fc4000001087b */
[----:B------:R0:W1:Y:S01]  /*1f40*/  @P2 LDS.64 R90, [R15.X8+0x1678] ;  /* 0x001678000f5a2984 */ /* 0x0000620000008a00 */
[----:B------:R-:W-:Y:S02]  /*1f50*/  FFMA.FTZ R125, R147, R130, R125 ;  /* 0x00000082937d7223 */ /* 0x000fe4000001007d */
[----:B------:R-:W-:Y:S02]  /*1f60*/  FMUL.FTZ R121, R149, R126 ;  /* 0x0000007e95797220 */ /* 0x000fe40000410000 */
[----:B------:R-:W-:-:S04]  /*1f70*/  FADD.FTZ R130, RZ, R125 ;  /* 0x0000007dff827221 */ /* 0x000fc80000010000 */
[-C--:B------:R-:W-:Y:S02]  /*1f80*/  FFMA.FTZ R114, R127, R130.reuse, R121 ;  /* 0x000000827f727223 */ /* 0x080fe40000010079 */
[----:B------:R-:W-:Y:S01]  /*1f90*/  FMUL.FTZ R130, R149, R130 ;  /* 0x0000008295827220 */ /* 0x000fe20000410000 */
[----:B------:R-:W-:-:S03]  /*1fa0*/  HADD2.F32 R121, -RZ, R59.H0_H0 ;  /* 0x2000003bff797230 */ /* 0x000fc60000004100 */
[----:B------:R-:W-:Y:S02]  /*1fb0*/  FFMA.FTZ R130, R127, R126, -R130 ;  /* 0x0000007e7f827223 */ /* 0x000fe40000010882 */
[----:B------:R-:W-:Y:S02]  /*1fc0*/  FADD.FTZ R114, RZ, R114 ;  /* 0x00000072ff727221 */ /* 0x000fe40000010000 */
[----:B------:R-:W-:Y:S01]  /*1fd0*/  FFMA.FTZ R116, R110, R121, R130 ;  /* 0x000000796e747223 */ /* 0x000fe20000010082 */
[----:B------:R-:W-:Y:S05]  /*1fe0*/  @P2 BRA `(.L_x_11072) ;  /* 0x0000005000002947 */ /* 0x000fea0003800000 */
[----:B0-----:R-:W-:Y:S01]  /*1ff0*/  ISETP.NE.AND P3, PT, R25, c[0x0][0x174], PT ;  /* 0x00005d0019007a0c */ /* 0x001fe20003f65270 */
[----:B-1----:R-:W-:Y:S01]  /*2000*/  HFMA2.MMA R91, -RZ, RZ, 0, 0 ;  /* 0x00000000ff5b7435 */ /* 0x002fe200000001ff */
[----:B------:R-:W-:-:S11]  /*2010*/  MOV R90, 0x3f800000 ;  /* 0x3f800000005a7802 */ /* 0x000fd60000000f00 */
[----:B------:R-:W-:-:S05]  /*2020*/  @P3 LEA R125, R95, R94, 0xb ;  /* 0x0000005e5f7d3211 */ /* 0x000fca00078e58ff */
[----:B------:R0:W1:Y:S02]  /*2030*/  @P3 LDS.64 R90, [R125+0x670] ;  /* 0x000670007d5a3984 */ /* 0x0000640000000a00 */
.L_x_11072:
[----:B0-----:R-:W-:Y:S05]  /*2040*/  BSYNC B0 ;  /* 0x0000000000007941 */ /* 0x001fea0003800000 */
.L_x_11071:
[----:B------:R-:W0:Y:S01]  /*2050*/  SHFL.UP PT, R136, R116, 0x1, RZ ;  /* 0x0420000074887989 */ /* 0x000e2200000e00ff */
[----:B------:R-:W-:Y:S01]  /*2060*/  ISETP.GE.AND P3, PT, R16, 0x1, PT ;  /* 0x000000011000780c */ /* 0x000fe20003f66270 */
[-C--:B-----5:R-:W-:Y:S01]  /*2070*/  FMUL.FTZ R125, R45, R47.reuse ;  /* 0x0000002f2d7d7220 */ /* 0x0a0fe20000410000 */
[----:B------:R-:W-:Y:S01]  /*2080*/  ISETP.GE.OR P0, PT, R25, c[0x0][0x174], P0 ;  /* 0x00005d0019007a0c */ /* 0x000fe20000706670 */
[----:B------:R-:W2:Y:S01]  /*2090*/  SHFL.UP PT, R130, R123, 0x1, RZ ;  /* 0x042000007b827989 */ /* 0x000ea200000e00ff */
[-C--:B------:R-:W-:Y:S01]  /*20a0*/  FMUL.FTZ R126, R45, R46.reuse ;  /* 0x0000002e2d7e7220 */ /* 0x080fe20000410000 */
[----:B------:R-:W-:Y:S01]  /*20b0*/  BSSY B0, `(.L_x_11073) ;  /* 0x00000c5000007945 */ /* 0x000fe20003800000 */
[C---:B------:R-:W-:Y:S01]  /*20c0*/  FFMA.FTZ R132, R44.reuse, R46, -R125 ;  /* 0x0000002e2c847223 */ /* 0x040fe2000001087d */
[----:B------:R-:W3:Y:S01]  /*20d0*/  SHFL.UP PT, R138, R114, 0x1, RZ ;  /* 0x04200000728a7989 */ /* 0x000ee200000e00ff */
[----:B------:R-:W-:Y:S01]  /*20e0*/  FFMA.FTZ R126, R44, R47, R126 ;  /* 0x0000002f2c7e7223 */ /* 0x000fe2000001007e */
[C---:B------:R-:W-:Y:S01]  /*20f0*/  ISETP.GT.U32.AND P4, PT, R92.reuse, 0x1b, PT ;  /* 0x0000001b5c00780c */ /* 0x040fe20003f84070 */
[C---:B------:R-:W-:Y:S01]  /*2100*/  FMUL.FTZ R146, R81.reuse, R132 ;  /* 0x0000008451927220 */ /* 0x040fe20000410000 */
[----:B------:R-:W4:Y:S01]  /*2110*/  SHFL.UP PT, R134, R129, 0x1, RZ ;  /* 0x0420000081867989 */ /* 0x000f2200000e00ff */
[-C--:B------:R-:W-:Y:S01]  /*2120*/  FMUL.FTZ R148, R81, R126.reuse ;  /* 0x0000007e51947220 */ /* 0x080fe20000410000 */
[----:B------:R-:W-:Y:S01]  /*2130*/  ISETP.GT.U32.AND P5, PT, R92, 0x17, PT ;  /* 0x000000175c00780c */ /* 0x000fe20003fa4070 */
[C---:B------:R-:W-:Y:S01]  /*2140*/  FMUL.FTZ R142, R80.reuse, R126 ;  /* 0x0000007e508e7220 */ /* 0x040fe20000410000 */
[----:B------:R-:W-:Y:S01]  /*2150*/  SHFL.IDX PT, R40, R40, RZ, 0x1f ;  /* 0x00001fff28287589 */ /* 0x000fe200000e0000 */
[----:B------:R-:W-:Y:S01]  /*2160*/  FMUL.FTZ R144, R80, R132 ;  /* 0x0000008450907220 */ /* 0x000fe20000410000 */
[----:B------:R-:W-:Y:S01]  /*2170*/  ISETP.GT.U32.AND P6, PT, R92, 0xf, PT ;  /* 0x0000000f5c00780c */ /* 0x000fe20003fc4070 */
[----:B-1----:R-:W-:Y:S01]  /*2180*/  FMUL.FTZ R150, R149, -R90 ;  /* 0x8000005a95967220 */ /* 0x002fe20000410000 */
[----:B------:R-:W-:Y:S01]  /*2190*/  SHFL.IDX PT, R41, R41, RZ, 0x1f ;  /* 0x00001fff29297589 */ /* 0x000fe200000e0000 */
[----:B------:R-:W-:-:S02]  /*21a0*/  FMUL.FTZ R145, R77, R126 ;  /* 0x0000007e4d917220 */ /* 0x000fc40000410000 */
[----:B------:R-:W-:Y:S02]  /*21b0*/  FFMA.FTZ R154, R127, -R91, R150 ;  /* 0x8000005b7f9a7223 */ /* 0x000fe40000010096 */
[C---:B0-----:R-:W-:Y:S02]  /*21c0*/  FMUL.FTZ R140, R129.reuse, R136 ;  /* 0x00000088818c7220 */ /* 0x041fe40000410000 */
[C---:B--2---:R-:W-:Y:S02]  /*21d0*/  FMUL.FTZ R45, R129.reuse, R130 ;  /* 0x00000082812d7220 */ /* 0x044fe40000410000 */
[-C--:B---3--:R-:W-:Y:S02]  /*21e0*/  FMUL.FTZ R139, R129, R138.reuse ;  /* 0x0000008a818b7220 */ /* 0x088fe40000410000 */
[C---:B------:R-:W-:Y:S02]  /*21f0*/  FFMA.FTZ R125, R123.reuse, R138, R140 ;  /* 0x0000008a7b7d7223 */ /* 0x040fe4000001008c */
[----:B----4-:R-:W-:-:S02]  /*2200*/  FFMA.FTZ R46, R123, R134, R45 ;  /* 0x000000867b2e7223 */ /* 0x010fc4000001002d */
[----:B------:R-:W-:Y:S02]  /*2210*/  FFMA.FTZ R139, R123, R136, -R139 ;  /* 0x000000887b8b7223 */ /* 0x000fe4000001088b */
[C---:B------:R-:W-:Y:S01]  /*2220*/  FMUL.FTZ R134, R129.reuse, R134 ;  /* 0x0000008681867220 */ /* 0x040fe20000410000 */
[----:B------:R-:W-:Y:S01]  /*2230*/  FSEL R46, R129, R46, !P3 ;  /* 0x0000002e812e7208 */ /* 0x000fe20005800000 */
[----:B------:R-:W-:Y:S02]  /*2240*/  @P3 FADD.FTZ R114, R114, R125 ;  /* 0x0000007d72723221 */ /* 0x000fe40000010000 */
[----:B------:R-:W-:Y:S02]  /*2250*/  @P3 FADD.FTZ R116, R116, R139 ;  /* 0x0000008b74743221 */ /* 0x000fe40000010000 */
[----:B------:R-:W-:Y:S01]  /*2260*/  @P3 FFMA.FTZ R123, R123, R130, -R134 ;  /* 0x000000827b7b3223 */ /* 0x000fe20000010886 */
[----:B------:R-:W0:Y:S01]  /*2270*/  SHFL.UP PT, R125, R114, 0x2, RZ ;  /* 0x04400000727d7989 */ /* 0x000e2200000e00ff */
[-C--:B------:R-:W-:Y:S01]  /*2280*/  FMUL.FTZ R130, R127, R148.reuse ;  /* 0x000000947f827220 */ /* 0x080fe20000410000 */
[----:B------:R-:W-:Y:S01]  /*2290*/  ISETP.GE.AND P3, PT, R16, 0x2, PT ;  /* 0x000000021000780c */ /* 0x000fe20003f66270 */
[C---:B------:R-:W-:Y:S01]  /*22a0*/  FMUL.FTZ R129, R149.reuse, R148 ;  /* 0x0000009495817220 */ /* 0x040fe20000410000 */
[----:B------:R-:W1:Y:S01]  /*22b0*/  SHFL.UP PT, R47, R116, 0x2, RZ ;  /* 0x04400000742f7989 */ /* 0x000e6200000e00ff */
[----:B------:R-:W-:-:S02]  /*22c0*/  FFMA.FTZ R139, -R149, R146, -R130 ;  /* 0x00000092958b7223 */ /* 0x000fc40000010982 */
[----:B------:R-:W-:Y:S01]  /*22d0*/  FFMA.FTZ R129, R127, R146, -R129 ;  /* 0x000000927f817223 */ /* 0x000fe20000010881 */
[----:B------:R-:W2:Y:S01]  /*22e0*/  SHFL.UP PT, R44, R123, 0x2, RZ ;  /* 0x044000007b2c7989 */ /* 0x000ea200000e00ff */
[----:B------:R-:W-:Y:S02]  /*22f0*/  FADD.FTZ R138, -R142, R139 ;  /* 0x0000008b8e8a7221 */ /* 0x000fe40000010100 */
[----:B------:R-:W-:Y:S01]  /*2300*/  FADD.FTZ R130, R144, R129 ;  /* 0x0000008190827221 */ /* 0x000fe20000010000 */
[----:B------:R-:W3:Y:S01]  /*2310*/  SHFL.UP PT, R45, R46, 0x2, RZ ;  /* 0x044000002e2d7989 */ /* 0x000ee200000e00ff */
[C---:B------:R-:W-:Y:S02]  /*2320*/  FMUL.FTZ R129, R153.reuse, -R138 ;  /* 0x8000008a99817220 */ /* 0x040fe40000410000 */
[-C--:B------:R-:W-:Y:S02]  /*2330*/  FMUL.FTZ R140, R153, -R130.reuse ;  /* 0x80000082998c7220 */ /* 0x080fe40000410000 */
[----:B------:R-:W-:-:S02]  /*2340*/  FFMA.FTZ R139, R147, R130, -R129 ;  /* 0x00000082938b7223 */ /* 0x000fc40000010881 */
[----:B------:R-:W-:Y:S02]  /*2350*/  FFMA.FTZ R141, R147, R138, R140 ;  /* 0x0000008a938d7223 */ /* 0x000fe4000001008c */
[----:B------:R-:W-:Y:S02]  /*2360*/  FMUL.FTZ R140, R79, R126 ;  /* 0x0000007e4f8c7220 */ /* 0x000fe40000410000 */
[----:B------:R-:W-:Y:S02]  /*2370*/  FMUL.FTZ R138, R78, R132 ;  /* 0x000000844e8a7220 */ /* 0x000fe40000410000 */
[----:B0-----:R-:W-:Y:S02]  /*2380*/  FMUL.FTZ R134, R46, R125 ;  /* 0x0000007d2e867220 */ /* 0x001fe40000410000 */
[----:B------:R-:W-:Y:S02]  /*2390*/  FADD.FTZ R141, -R140, R141 ;  /* 0x0000008d8c8d7221 */ /* 0x000fe40000010100 */
[----:B-1----:R-:W-:-:S02]  /*23a0*/  FMUL.FTZ R136, R46, R47 ;  /* 0x0000002f2e887220 */ /* 0x002fc40000410000 */
[C---:B------:R-:W-:Y:S02]  /*23b0*/  FFMA.FTZ R129, R123.reuse, R47, -R134 ;  /* 0x0000002f7b817223 */ /* 0x040fe40000010886 */
[CC--:B--2---:R-:W-:Y:S02]  /*23c0*/  FMUL.FTZ R130, R46.reuse, R44.reuse ;  /* 0x0000002c2e827220 */ /* 0x0c4fe40000410000 */
[C---:B------:R-:W-:Y:S02]  /*23d0*/  FFMA.FTZ R125, R123.reuse, R125, R136 ;  /* 0x0000007d7b7d7223 */ /* 0x040fe40000010088 */
[-C--:B---3--:R-:W-:Y:S02]  /*23e0*/  FMUL.FTZ R47, R46, R45.reuse ;  /* 0x0000002d2e2f7220 */ /* 0x088fe40000410000 */
[C---:B------:R-:W-:Y:S02]  /*23f0*/  FFMA.FTZ R45, R123.reuse, R45, R130 ;  /* 0x0000002d7b2d7223 */ /* 0x040fe40000010082 */
[----:B------:R-:W-:-:S02]  /*2400*/  @P3 FFMA.FTZ R123, R123, R44, -R47 ;  /* 0x0000002c7b7b3223 */ /* 0x000fc4000001082f */
[----:B------:R-:W-:Y:S01]  /*2410*/  @P3 FADD.FTZ R114, R114, R125 ;  /* 0x0000007d72723221 */ /* 0x000fe20000010000 */
[----:B------:R-:W-:Y:S01]  /*2420*/  FSEL R44, R46, R45, !P3 ;  /* 0x0000002d2e2c7208 */ /* 0x000fe20005800000 */
[----:B------:R-:W-:Y:S01]  /*2430*/  @P3 FADD.FTZ R116, R116, R129 ;  /* 0x0000008174743221 */ /* 0x000fe20000010000 */
[----:B------:R-:W-:Y:S01]  /*2440*/  SHFL.UP PT, R46, R123, 0x4, RZ ;  /* 0x048000007b2e7989 */ /* 0x000fe200000e00ff */
[----:B------:R-:W-:Y:S01]  /*2450*/  FMUL.FTZ R134, R79, R132 ;  /* 0x000000844f867220 */ /* 0x000fe20000410000 */
[----:B------:R-:W-:Y:S01]  /*2460*/  ISETP.GE.AND P3, PT, R16, 0x4, PT ;  /* 0x000000041000780c */ /* 0x000fe20003f66270 */
[----:B------:R-:W-:Y:S01]  /*2470*/  FMUL.FTZ R45, R120, -R141 ;  /* 0x8000008d782d7220 */ /* 0x000fe20000410000 */
[----:B------:R-:W0:Y:S01]  /*2480*/  SHFL.UP PT, R129, R114, 0x4, RZ ;  /* 0x0480000072817989 */ /* 0x000e2200000e00ff */
[----:B------:R-:W-:Y:S02]  /*2490*/  FADD.FTZ R139, R134, R139 ;  /* 0x0000008b868b7221 */ /* 0x000fe40000010000 */
[----:B------:R-:W-:Y:S01]  /*24a0*/  FMUL.FTZ R125, R78, R126 ;  /* 0x0000007e4e7d7220 */ /* 0x000fe20000410000 */
[----:B------:R-:W1:Y:S01]  /*24b0*/  SHFL.UP PT, R136, R116, 0x4, RZ ;  /* 0x0480000074887989 */ /* 0x000e6200000e00ff */
[----:B------:R-:W-:-:S02]  /*24c0*/  FMUL.FTZ R47, R120, -R139 ;  /* 0x8000008b782f7220 */ /* 0x000fc40000410000 */
[C---:B------:R-:W-:Y:S01]  /*24d0*/  FFMA.FTZ R139, R118.reuse, R139, -R45 ;  /* 0x0000008b768b7223 */ /* 0x040fe2000001082d */
[----:B------:R-:W2:Y:S01]  /*24e0*/  SHFL.UP PT, R130, R44, 0x4, RZ ;  /* 0x048000002c827989 */ /* 0x000ea200000e00ff */
[----:B------:R-:W-:Y:S02]  /*24f0*/  FFMA.FTZ R152, R118, R141, R47 ;  /* 0x0000008d76987223 */ /* 0x000fe4000001002f */
[----:B------:R-:W-:Y:S02]  /*2500*/  FMUL.FTZ R45, R149, R91 ;  /* 0x0000005b952d7220 */ /* 0x000fe40000410000 */
[----:B------:R-:W-:Y:S02]  /*2510*/  FADD.FTZ R156, -R125, R152 ;  /* 0x000000987d9c7221 */ /* 0x000fe40000010100 */
[----:B------:R-:W-:Y:S02]  /*2520*/  FADD.FTZ R152, R138, R139 ;  /* 0x0000008b8a987221 */ /* 0x000fe40000010000 */
[----:B------:R-:W-:-:S02]  /*2530*/  FFMA.FTZ R150, R127, R90, -R45 ;  /* 0x0000005a7f967223 */ /* 0x000fc4000001082d */
[----:B------:R-:W-:Y:S02]  /*2540*/  FMUL.FTZ R141, R131, -R152 ;  /* 0x80000098838d7220 */ /* 0x000fe40000410000 */
[----:B------:R-:W-:Y:S02]  /*2550*/  FMUL.FTZ R45, R153, -R154 ;  /* 0x8000009a992d7220 */ /* 0x000fe40000410000 */
[----:B------:R-:W-:Y:S02]  /*2560*/  FMUL.FTZ R139, R131, -R156 ;  /* 0x8000009c838b7220 */ /* 0x000fe40000410000 */
[----:B------:R-:W-:Y:S02]  /*2570*/  FMUL.FTZ R47, R153, -R150 ;  /* 0x80000096992f7220 */ /* 0x000fe40000410000 */
[----:B------:R-:W-:Y:S02]  /*2580*/  FFMA.FTZ R156, R135, R156, R141 ;  /* 0x0000009c879c7223 */ /* 0x000fe4000001008d */
[----:B------:R-:W-:-:S02]  /*2590*/  FFMA.FTZ R45, R147, R150, -R45 ;  /* 0x00000096932d7223 */ /* 0x000fc4000001082d */
[----:B------:R-:W-:Y:S02]  /*25a0*/  FFMA.FTZ R152, R135, R152, -R139 ;  /* 0x0000009887987223 */ /* 0x000fe4000001088b */
[C---:B0-----:R-:W-:Y:S02]  /*25b0*/  FMUL.FTZ R143, R44.reuse, R129 ;  /* 0x000000812c8f7220 */ /* 0x041fe40000410000 */
[C---:B------:R-:W-:Y:S02]  /*25c0*/  FMUL.FTZ R141, R44.reuse, R46 ;  /* 0x0000002e2c8d7220 */ /* 0x040fe40000410000 */
[C---:B-1----:R-:W-:Y:S02]  /*25d0*/  FMUL.FTZ R150, R44.reuse, R136 ;  /* 0x000000882c967220 */ /* 0x042fe40000410000 */
[----:B--2---:R-:W-:Y:S02]  /*25e0*/  FMUL.FTZ R139, R44, R130 ;  /* 0x000000822c8b7220 */ /* 0x004fe40000410000 */
[----:B------:R-:W-:-:S02]  /*25f0*/  FFMA.FTZ R143, R123, R136, -R143 ;  /* 0x000000887b8f7223 */ /* 0x000fc4000001088f */
[C---:B------:R-:W-:Y:S02]  /*2600*/  FFMA.FTZ R141, R123.reuse, R130, R141 ;  /* 0x000000827b8d7223 */ /* 0x040fe4000001008d */
[C---:B------:R-:W-:Y:S02]  /*2610*/  FFMA.FTZ R129, R123.reuse, R129, R150 ;  /* 0x000000817b817223 */ /* 0x040fe40000010096 */
[----:B------:R-:W-:Y:S01]  /*2620*/  @P3 FFMA.FTZ R123, R123, R46, -R139 ;  /* 0x0000002e7b7b3223 */ /* 0x000fe2000001088b */
[----:B------:R-:W-:Y:S01]  /*2630*/  FSEL R150, R44, R141, !P3 ;  /* 0x0000008d2c967208 */ /* 0x000fe20005800000 */
[----:B------:R-:W-:Y:S02]  /*2640*/  @P3 FADD.FTZ R116, R116, R143 ;  /* 0x0000008f74743221 */ /* 0x000fe40000010000 */
[----:B------:R-:W-:Y:S01]  /*2650*/  @P3 FADD.FTZ R114, R114, R129 ;  /* 0x0000008172723221 */ /* 0x000fe20000010000 */
[----:B------:R-:W0:Y:S01]  /*2660*/  SHFL.UP PT, R46, R123, 0x8, RZ ;  /* 0x050000007b2e7989 */ /* 0x000e2200000e00ff */
[----:B------:R-:W-:Y:S01]  /*2670*/  FMUL.FTZ R143, R77, R132 ;  /* 0x000000844d8f7220 */ /* 0x000fe20000410000 */
[----:B------:R-:W-:Y:S01]  /*2680*/  ISETP.GE.AND P3, PT, R16, 0x8, PT ;  /* 0x000000081000780c */ /* 0x000fe20003f66270 */
[----:B------:R-:W-:Y:S01]  /*2690*/  FADD.FTZ R157, -R145, R156 ;  /* 0x0000009c919d7221 */ /* 0x000fe20000010100 */
[----:B------:R-:W1:Y:S01]  /*26a0*/  SHFL.UP PT, R129, R116, 0x8, RZ ;  /* 0x0500000074817989 */ /* 0x000e6200000e00ff */
[----:B------:R-:W-:-:S02]  /*26b0*/  FFMA.FTZ R47, R147, R154, R47 ;  /* 0x0000009a932f7223 */ /* 0x000fc4000001002f */
[----:B------:R-:W-:Y:S01]  /*26c0*/  FADD.FTZ R141, R143, R152 ;  /* 0x000000988f8d7221 */ /* 0x000fe20000010000 */
[----:B------:R-:W2:Y:S01]  /*26d0*/  SHFL.UP PT, R130, R114, 0x8, RZ ;  /* 0x0500000072827989 */ /* 0x000ea200000e00ff */
[----:B------:R-:W-:Y:S02]  /*26e0*/  FMUL.FTZ R152, R122, -R157 ;  /* 0x8000009d7a987220 */ /* 0x000fe40000410000 */
[C---:B------:R-:W-:Y:S01]  /*26f0*/  FMUL.FTZ R139, R120.reuse, -R45 ;  /* 0x8000002d788b7220 */ /* 0x040fe20000410000 */
[----:B------:R-:W3:Y:S01]  /*2700*/  SHFL.UP PT, R136, R150, 0x8, RZ ;  /* 0x0500000096887989 */ /* 0x000ee200000e00ff */
[----:B------:R-:W-:Y:S02]  /*2710*/  FMUL.FTZ R44, R120, -R47 ;  /* 0x8000002f782c7220 */ /* 0x000fe40000410000 */
[-C--:B------:R-:W-:Y:S02]  /*2720*/  FMUL.FTZ R156, R122, -R141.reuse ;  /* 0x8000008d7a9c7220 */ /* 0x080fe40000410000 */
[----:B------:R-:W-:-:S02]  /*2730*/  FFMA.FTZ R154, R124, R141, -R152 ;  /* 0x0000008d7c9a7223 */ /* 0x000fc40000010898 */
[----:B------:R-:W-:Y:S02]  /*2740*/  FFMA.FTZ R152, R118, R47, R139 ;  /* 0x0000002f76987223 */ /* 0x000fe4000001008b */
[----:B------:R-:W-:Y:S02]  /*2750*/  FFMA.FTZ R156, R124, R157, R156 ;  /* 0x0000009d7c9c7223 */ /* 0x000fe4000001009c */
[----:B------:R-:W-:Y:S02]  /*2760*/  FFMA.FTZ R44, R118, R45, -R44 ;  /* 0x0000002d762c7223 */ /* 0x000fe4000001082c */
        /* <DEDUP_REMOVED lines=10> */
[----:B0-----:R-:W-:Y:S02]  /*2810*/  FMUL.FTZ R152, R150, R46 ;  /* 0x0000002e96987220 */ /* 0x001fe40000410000 */
[----:B------:R-:W-:Y:S02]  /*2820*/  FMUL.FTZ R44, R122, -R157 ;  /* 0x8000009d7a2c7220 */ /* 0x000fe40000410000 */
[C---:B------:R-:W-:Y:S02]  /*2830*/  FFMA.FTZ R47, R155.reuse, R154, -R47 ;  /* 0x0000009a9b2f7223 */ /* 0x040fe4000001082f */
[----:B------:R-:W-:Y:S02]  /*2840*/  FFMA.FTZ R45, R155, R156, R45 ;  /* 0x0000009c9b2d7223 */ /* 0x000fe4000001002d */
[----:B-1----:R-:W-:-:S02]  /*2850*/  FMUL.FTZ R156, R150, R129 ;  /* 0x00000081969c7220 */ /* 0x002fc40000410000 */
[C---:B--2---:R-:W-:Y:S02]  /*2860*/  FMUL.FTZ R154, R150.reuse, R130 ;  /* 0x00000082969a7220 */ /* 0x044fe40000410000 */
[CC--:B---3--:R-:W-:Y:S02]  /*2870*/  FFMA.FTZ R161, R123.reuse, R136.reuse, R152 ;  /* 0x000000887ba17223 */ /* 0x0c8fe40000010098 */
[----:B------:R-:W-:Y:S02]  /*2880*/  FMUL.FTZ R136, R150, R136 ;  /* 0x0000008896887220 */ /* 0x000fe40000410000 */
[----:B------:R-:W-:Y:S01]  /*2890*/  FFMA.FTZ R44, R124, R159, -R44 ;  /* 0x0000009f7c2c7223 */ /* 0x000fe2000001082c */
[----:B------:R-:W-:Y:S01]  /*28a0*/  FSEL R150, R150, R161, !P3 ;  /* 0x000000a196967208 */ /* 0x000fe20005800000 */
[----:B------:R-:W-:Y:S02]  /*28b0*/  FMUL.FTZ R160, R122, -R159 ;  /* 0x8000009f7aa07220 */ /* 0x000fe40000410000 */
[----:B------:R-:W-:-:S02]  /*28c0*/  FFMA.FTZ R159, R123, R130, R156 ;  /* 0x000000827b9f7223 */ /* 0x000fc4000001009c */
[C---:B------:R-:W-:Y:S01]  /*28d0*/  FFMA.FTZ R129, R123.reuse, R129, -R154 ;  /* 0x000000817b817223 */ /* 0x040fe2000001089a */
[----:B------:R-:W-:Y:S01]  /*28e0*/  SHFL.UP PT, R156, R150, 0x10, RZ ;  /* 0x06000000969c7989 */ /* 0x000fe200000e00ff */
[----:B------:R-:W-:Y:S02]  /*28f0*/  @P3 FFMA.FTZ R123, R123, R46, -R136 ;  /* 0x0000002e7b7b3223 */ /* 0x000fe40000010888 */
[----:B------:R-:W-:Y:S02]  /*2900*/  @P3 FADD.FTZ R114, R114, R159 ;  /* 0x0000009f72723221 */ /* 0x000fe40000010000 */
[----:B------:R-:W-:Y:S01]  /*2910*/  @P3 FADD.FTZ R116, R116, R129 ;  /* 0x0000008174743221 */ /* 0x000fe20000010000 */
[----:B------:R-:W0:Y:S01]  /*2920*/  SHFL.UP PT, R152, R123, 0x10, RZ ;  /* 0x060000007b987989 */ /* 0x000e2200000e00ff */
[----:B------:R-:W-:Y:S01]  /*2930*/  FFMA.FTZ R160, R124, R157, R160 ;  /* 0x0000009d7ca07223 */ /* 0x000fe200000100a0 */
[----:B------:R-:W-:Y:S01]  /*2940*/  ISETP.GE.AND P3, PT, R16, 0x10, PT ;  /* 0x000000101000780c */ /* 0x000fe20003f66270 */
[----:B------:R-:W-:Y:S01]  /*2950*/  FMUL.FTZ R130, R67, R132 ;  /* 0x0000008443827220 */ /* 0x000fe20000410000 */
[----:B------:R-:W1:Y:S01]  /*2960*/  SHFL.UP PT, R159, R114, 0x10, RZ ;  /* 0x06000000729f7989 */ /* 0x000e6200000e00ff */
[----:B------:R-:W-:-:S02]  /*2970*/  FMUL.FTZ R162, R133, -R160 ;  /* 0x800000a085a27220 */ /* 0x000fc40000410000 */
[----:B------:R-:W-:Y:S01]  /*2980*/  FMUL.FTZ R136, R67, R126 ;  /* 0x0000007e43887220 */ /* 0x000fe20000410000 */
[----:B------:R-:W2:Y:S01]  /*2990*/  SHFL.UP PT, R154, R116, 0x10, RZ ;  /* 0x06000000749a7989 */ /* 0x000ea200000e00ff */
[-C--:B------:R-:W-:Y:S02]  /*29a0*/  FFMA.FTZ R162, R155, R44.reuse, -R162 ;  /* 0x0000002c9ba27223 */ /* 0x080fe400000108a2 */
[----:B------:R-:W-:Y:S02]  /*29b0*/  FMUL.FTZ R44, R133, -R44 ;  /* 0x8000002c852c7220 */ /* 0x000fe40000410000 */
[----:B------:R-:W-:Y:S02]  /*29c0*/  FADD.FTZ R164, R130, R47 ;  /* 0x0000002f82a47221 */ /* 0x000fe40000010000 */
[----:B------:R-:W-:Y:S01]  /*29d0*/  FADD.FTZ R158, -R136, R45 ;  /* 0x0000002d889e7221 */ /* 0x000fe20000010100 */
[----:B------:R-:W-:Y:S01]  /*29e0*/  HFMA2.MMA R45, -RZ, RZ, 0, 0 ;  /* 0x00000000ff2d7435 */ /* 0x000fe200000001ff */
[----:B------:R-:W-:Y:S01]  /*29f0*/  FFMA.FTZ R160, R155, R160, R44 ;  /* 0x000000a09ba07223 */ /* 0x000fe2000001002c */
[----:B------:R-:W-:Y:S01]  /*2a00*/  MOV R44, 0x3f800000 ;  /* 0x3f800000002c7802 */ /* 0x000fe20000000f00 */
[C---:B------:R-:W-:Y:S01]  /*2a10*/  FMUL.FTZ R129, R137.reuse, -R164 ;  /* 0x800000a489817220 */ /* 0x040fe20000410000 */
[----:B------:R-:W-:Y:S01]  /*2a20*/  CS2R R46, SRZ ;  /* 0x00000000002e7805 */ /* 0x000fe2000001ff00 */
[----:B------:R-:W-:-:S02]  /*2a30*/  FMUL.FTZ R161, R137, -R160 ;  /* 0x800000a089a17220 */ /* 0x000fc40000410000 */
[-C--:B------:R-:W-:Y:S02]  /*2a40*/  FMUL.FTZ R157, R137, -R158.reuse ;  /* 0x8000009e899d7220 */ /* 0x080fe40000410000 */
[C---:B------:R-:W-:Y:S01]  /*2a50*/  FFMA.FTZ R129, R151.reuse, R158, R129 ;  /* 0x0000009e97817223 */ /* 0x040fe20000010081 */
[----:B------:R-:W3:Y:S01]  /*2a60*/  @!P0 LDS.128 R44, [UR4+0x1770] ;  /* 0x00177004ff2c8984 */ /* 0x000ee20008000c00 */
[C---:B------:R-:W-:Y:S01]  /*2a70*/  FFMA.FTZ R158, R151.reuse, R162, -R161 ;  /* 0x000000a2979e7223 */ /* 0x040fe200000108a1 */
[----:B------:R-:W-:Y:S01]  /*2a80*/  ISETP.NE.AND P0, PT, R92, 0x1f, PT ;  /* 0x0000001f5c00780c */ /* 0x000fe20003f05270 */
[C---:B0-----:R-:W-:Y:S02]  /*2a90*/  FMUL.FTZ R161, R150.reuse, R152 ;  /* 0x0000009896a17220 */ /* 0x041fe40000410000 */
[----:B------:R-:W-:Y:S02]  /*2aa0*/  FFMA.FTZ R157, R151, R164, -R157 ;  /* 0x000000a4979d7223 */ /* 0x000fe4000001089d */
[----:B-1----:R-:W-:-:S02]  /*2ab0*/  FMUL.FTZ R163, R150, R159 ;  /* 0x0000009f96a37220 */ /* 0x002fc40000410000 */
[C---:B--2---:R-:W-:Y:S02]  /*2ac0*/  FMUL.FTZ R164, R150.reuse, R154 ;  /* 0x0000009a96a47220 */ /* 0x044fe40000410000 */
[-C--:B------:R-:W-:Y:S02]  /*2ad0*/  FFMA.FTZ R161, R123, R156.reuse, R161 ;  /* 0x0000009c7ba17223 */ /* 0x080fe400000100a1 */
[C---:B------:R-:W-:Y:S02]  /*2ae0*/  FMUL.FTZ R156, R150.reuse, R156 ;  /* 0x0000009c969c7220 */ /* 0x040fe40000410000 */
[----:B------:R-:W-:Y:S01]  /*2af0*/  FMUL.FTZ R162, R137, -R162 ;  /* 0x800000a289a27220 */ /* 0x000fe20000410000 */
[----:B------:R-:W-:Y:S01]  /*2b00*/  FSEL R161, R150, R161, !P3 ;  /* 0x000000a196a17208 */ /* 0x000fe20005800000 */
[C---:B------:R-:W-:Y:S02]  /*2b10*/  FFMA.FTZ R163, R123.reuse, R154, -R163 ;  /* 0x0000009a7ba37223 */ /* 0x040fe400000108a3 */
[----:B------:R-:W-:-:S02]  /*2b20*/  FFMA.FTZ R165, R123, R159, R164 ;  /* 0x0000009f7ba57223 */ /* 0x000fc400000100a4 */
[C---:B------:R-:W-:Y:S01]  /*2b30*/  FMUL.FTZ R132, R65.reuse, R132 ;  /* 0x0000008441847220 */ /* 0x040fe20000410000 */
[----:B------:R-:W0:Y:S01]  /*2b40*/  SHFL.UP PT, R161, R161, 0x1, RZ ;  /* 0x04200000a1a17989 */ /* 0x000e2200000e00ff */
[----:B------:R-:W-:Y:S02]  /*2b50*/  FMUL.FTZ R126, R65, R126 ;  /* 0x0000007e417e7220 */ /* 0x000fe40000410000 */
[----:B------:R-:W-:Y:S02]  /*2b60*/  @P3 FFMA.FTZ R123, R123, R152, -R156 ;  /* 0x000000987b7b3223 */ /* 0x000fe4000001089c */
[----:B------:R-:W-:Y:S02]  /*2b70*/  FFMA.FTZ R159, R151, R160, R162 ;  /* 0x000000a0979f7223 */ /* 0x000fe400000100a2 */
[----:B------:R-:W-:Y:S01]  /*2b80*/  @P3 FADD.FTZ R116, R116, R163 ;  /* 0x000000a374743221 */ /* 0x000fe20000010000 */
[----:B------:R1:W2:Y:S01]  /*2b90*/  SHFL.DOWN PT, R160, R158, 0x1, 0x1f ;  /* 0x08201f009ea07f89 */ /* 0x0002a200000e0000 */
[----:B------:R-:W-:Y:S01]  /*2ba0*/  @P3 FADD.FTZ R114, R114, R165 ;  /* 0x000000a572723221 */ /* 0x000fe20000010000 */
[----:B------:R-:W-:Y:S01]  /*2bb0*/  ISETP.GT.U32.AND P3, PT, R92, 0x1d, PT ;  /* 0x0000001d5c00780c */ /* 0x000fe20003f64070 */
[----:B------:R-:W-:Y:S01]  /*2bc0*/  FADD.FTZ R156, R132, R157 ;  /* 0x0000009d849c7221 */ /* 0x000fe20000010000 */
[----:B------:R1:W4:Y:S01]  /*2bd0*/  SHFL.UP PT, R150, R123, 0x1, RZ ;  /* 0x042000007b967989 */ /* 0x00032200000e00ff */
[----:B------:R-:W-:-:S03]  /*2be0*/  FADD.FTZ R154, -R126, R129 ;  /* 0x000000817e9a7221 */ /* 0x000fc60000010100 */
[----:B------:R1:W0:Y:S04]  /*2bf0*/  SHFL.DOWN PT, R129, R159, 0x1, 0x1f ;  /* 0x08201f009f817f89 */ /* 0x00022800000e0000 */
[----:B------:R1:W0:Y:S04]  /*2c00*/  SHFL.DOWN PT, R163, R156, 0x1, 0x1f ;  /* 0x08201f009ca37f89 */ /* 0x00022800000e0000 */
[----:B------:R1:W0:Y:S04]  /*2c10*/  SHFL.DOWN PT, R162, R154, 0x1, 0x1f ;  /* 0x08201f009aa27f89 */ /* 0x00022800000e0000 */
[----:B------:R1:W0:Y:S04]  /*2c20*/  SHFL.UP PT, R152, R116, 0x1, RZ ;  /* 0x0420000074987989 */ /* 0x00022800000e00ff */
[----:B------:R1:W0:Y:S01]  /*2c30*/  SHFL.UP PT, R157, R114, 0x1, RZ ;  /* 0x04200000729d7989 */ /* 0x00022200000e00ff */
[----:B------:R-:W-:Y:S05]  /*2c40*/  @!P0 BRA `(.L_x_11074) ;  /* 0x000000b000008947 */ /* 0x000fea0003800000 */
[C---:B0123--:R-:W-:Y:S02]  /*2c50*/  FMUL.FTZ R123, R159.reuse, R129 ;  /* 0x000000819f7b7220 */ /* 0x04ffe40000410000 */
[----:B------:R-:W-:-:S02]  /*2c60*/  FMUL.FTZ R114, R159, R162 ;  /* 0x000000a29f727220 */ /* 0x000fc40000410000 */
[CC--:B------:R-:W-:Y:S02]  /*2c70*/  FMUL.FTZ R165, R159.reuse, R163.reuse ;  /* 0x000000a39fa57220 */ /* 0x0c0fe40000410000 */
[-C--:B------:R-:W-:Y:S02]  /*2c80*/  FMUL.FTZ R159, R159, R160.reuse ;  /* 0x000000a09f9f7220 */ /* 0x080fe40000410000 */
[C---:B------:R-:W-:Y:S02]  /*2c90*/  FFMA.FTZ R123, R158.reuse, R160, -R123 ;  /* 0x000000a09e7b7223 */ /* 0x040fe4000001087b */
[C---:B------:R-:W-:Y:S02]  /*2ca0*/  FFMA.FTZ R163, R158.reuse, R163, -R114 ;  /* 0x000000a39ea37223 */ /* 0x040fe40000010872 */
[C---:B------:R-:W-:Y:S02]  /*2cb0*/  FFMA.FTZ R165, R158.reuse, R162, R165 ;  /* 0x000000a29ea57223 */ /* 0x040fe400000100a5 */
[----:B------:R-:W-:Y:S01]  /*2cc0*/  FFMA.FTZ R159, R158, R129, R159 ;  /* 0x000000819e9f7223 */ /* 0x000fe2000001009f */
[----:B------:R-:W-:Y:S01]  /*2cd0*/  MOV R158, R123 ;  /* 0x0000007b009e7202 */ /* 0x000fe20000000f00 */
[----:B------:R-:W-:-:S02]  /*2ce0*/  FADD.FTZ R156, R156, R163 ;  /* 0x000000a39c9c7221 */ /* 0x000fc40000010000 */
[----:B------:R-:W-:Y:S02]  /*2cf0*/  FADD.FTZ R154, R154, R165 ;  /* 0x000000a59a9a7221 */ /* 0x000fe40000010000 */
.L_x_11074:
[----:B--23--:R-:W-:Y:S05]  /*2d00*/  BSYNC B0 ;  /* 0x0000000000007941 */ /* 0x00cfea0003800000 */
.L_x_11073:
[----:B-1----:R1:W2:Y:S01]  /*2d10*/  SHFL.DOWN PT, R116, R158, 0x2, 0x1f ;  /* 0x08401f009e747f89 */ /* 0x0022a200000e0000 */
[----:B------:R-:W-:Y:S03]  /*2d20*/  BSSY B0, `(.L_x_11075) ;  /* 0x0000010000007945 */ /* 0x000fe60003800000 */
[----:B------:R1:W3:Y:S04]  /*2d30*/  SHFL.DOWN PT, R114, R159, 0x2, 0x1f ;  /* 0x08401f009f727f89 */ /* 0x0002e800000e0000 */
[----:B------:R1:W4:Y:S04]  /*2d40*/  SHFL.DOWN PT, R160, R156, 0x2, 0x1f ;  /* 0x08401f009ca07f89 */ /* 0x00032800000e0000 */
[----:B0-----:R1:W0:Y:S01]  /*2d50*/  SHFL.DOWN PT, R162, R154, 0x2, 0x1f ;  /* 0x08401f009aa27f89 */ /* 0x00122200000e0000 */
        /* <DEDUP_REMOVED lines=12> */
.L_x_11076:
[----:B------:R-:W-:Y:S05]  /*2e20*/  BSYNC B0 ;  /* 0x0000000000007941 */ /* 0x000fea0003800000 */
.L_x_11075:
[----:B--2---:R2:W1:Y:S01]  /*2e30*/  SHFL.DOWN PT, R116, R158, 0x4, 0x1f ;  /* 0x08801f009e747f89 */ /* 0x00446200000e0000 */
[----:B------:R-:W-:Y:S03]  /*2e40*/  BSSY B0, `(.L_x_11077) ;  /* 0x0000010000007945 */ /* 0x000fe60003800000 */
[----:B---3--:R2:W3:Y:S04]  /*2e50*/  SHFL.DOWN PT, R114, R159, 0x4, 0x1f ;  /* 0x08801f009f727f89 */ /* 0x0084e800000e0000 */
[----:B----4-:R2:W4:Y:S04]  /*2e60*/  SHFL.DOWN PT, R160, R156, 0x4, 0x1f ;  /* 0x08801f009ca07f89 */ /* 0x01052800000e0000 */
        /* <DEDUP_REMOVED lines=13> */
.L_x_11078:
[----:B------:R-:W-:Y:S05]  /*2f40*/  BSYNC B0 ;  /* 0x0000000000007941 */ /* 0x000fea0003800000 */
.L_x_11077:
[----:B-1----:R1:W2:Y:S01]  /*2f50*/  SHFL.DOWN PT, R116, R158, 0x8, 0x1f ;  /* 0x09001f009e747f89 */ /* 0x0022a200000e0000 */
        /* <DEDUP_REMOVED lines=16> */
.L_x_11080:
[----:B------:R-:W-:Y:S05]  /*3060*/  BSYNC B0 ;  /* 0x0000000000007941 */ /* 0x000fea0003800000 */
.L_x_11079:
        /* <DEDUP_REMOVED lines=17> */
.L_x_11082:
[----:B------:R-:W-:Y:S05]  /*3180*/  BSYNC B0 ;  /* 0x0000000000007941 */ /* 0x000fea0003800000 */
.L_x_11081:
[----:B------:R-:W-:Y:S01]  /*3190*/  SHFL.DOWN PT, R165, R159, 0x1, 0x1f ;  /* 0x08201f009fa57f89 */ /* 0x000fe200000e0000 */
[----:B------:R-:W-:Y:S01]  /*31a0*/  ISETP.GT.AND P0, PT, R16, 0x1e, PT ;  /* 0x0000001e1000780c */ /* 0x000fe20003f04270 */
[----:B------:R-:W-:Y:S02]  /*31b0*/  BSSY B0, `(.L_x_11083) ;  /* 0x000015d000007945 */ /* 0x000fe40003800000 */
[----:B-1----:R-:W1:Y:S04]  /*31c0*/  SHFL.IDX PT, R116, R47, RZ, 0x1f ;  /* 0x00001fff2f747589 */ /* 0x002e6800000e0000 */
[----:B---3--:R-:W3:Y:S04]  /*31d0*/  SHFL.IDX PT, R114, R46, RZ, 0x1f ;  /* 0x00001fff2e727589 */ /* 0x008ee800000e0000 */
[----:B0-----:R-:W0:Y:S04]  /*31e0*/  SHFL.DOWN PT, R162, R158, 0x1, 0x1f ;  /* 0x08201f009ea27f89 */ /* 0x001e2800000e0000 */
[----:B------:R-:W5:Y:S04]  /*31f0*/  SHFL.DOWN PT, R123, R156, 0x1, 0x1f ;  /* 0x08201f009c7b7f89 */ /* 0x000f6800000e0000 */
[----:B------:R-:W2:Y:S04]  /*3200*/  SHFL.DOWN PT, R129, R154, 0x1, 0x1f ;  /* 0x08201f009a817f89 */ /* 0x000ea800000e0000 */
[----:B--2---:R-:W-:Y:S01]  /*3210*/  SHFL.IDX PT, R159, R159, RZ, 0x1f ;  /* 0x00001fff9f9f7589 */ /* 0x004fe200000e0000 */
[----:B-1----:R-:W-:-:S03]  /*3220*/  @P2 FMUL.FTZ R163, R165, R116 ;  /* 0x00000074a5a32220 */ /* 0x002fc60000410000 */
[----:B------:R-:W-:Y:S01]  /*3230*/  SHFL.IDX PT, R158, R158, RZ, 0x1f ;  /* 0x00001fff9e9e7589 */ /* 0x000fe200000e0000 */
[----:B---3--:R-:W-:-:S03]  /*3240*/  @P2 FMUL.FTZ R165, R165, R114 ;  /* 0x00000072a5a52220 */ /* 0x008fc60000410000 */
[----:B------:R-:W-:Y:S01]  /*3250*/  SHFL.IDX PT, R154, R154, RZ, 0x1f ;  /* 0x00001fff9a9a7589 */ /* 0x000fe200000e0000 */
[----:B0---4-:R-:W-:-:S03]  /*3260*/  @P2 FFMA.FTZ R160, R162, R114, -R163 ;  /* 0x00000072a2a02223 */ /* 0x011fc600000108a3 */
[----:B------:R-:W-:Y:S01]  /*3270*/  SHFL.IDX PT, R156, R156, RZ, 0x1f ;  /* 0x00001fff9c9c7589 */ /* 0x000fe200000e0000 */
[----:B------:R-:W-:Y:S02]  /*3280*/  @P2 FFMA.FTZ R162, R162, R116, R165 ;  /* 0x00000074a2a22223 */ /* 0x000fe400000100a5 */
[----:B-----5:R-:W-:Y:S02]  /*3290*/  @P2 FADD.FTZ R114, R123, R160 ;  /* 0x000000a07b722221 */ /* 0x020fe40000010000 */
[----:B------:R-:W-:Y:S01]  /*32a0*/  @P2 FADD.FTZ R116, R129, R162 ;  /* 0x000000a281742221 */ /* 0x000fe20000010000 */
[----:B------:R-:W-:Y:S01]  /*32b0*/  ISETP.NE.AND P2, PT, R15, RZ, PT ;  /* 0x000000ff0f00720c */ /* 0x000fe20003f45270 */
[-C--:B------:R-:W-:Y:S02]  /*32c0*/  FMUL.FTZ R123, R114, -R91.reuse ;  /* 0x8000005b727b7220 */ /* 0x080fe40000410000 */
        /* <DEDUP_REMOVED lines=21> */
[----:B------:R-:W-:Y:S02]  /*3420*/  @P1 FADD.FTZ R41, R157, R142 ;  /* 0x0000008e9d291221 */ /* 0x000fe40000010000 */
[----:B------:R-:W-:Y:S01]  /*3430*/  @P1 FADD.FTZ R40, R152, R161 ;  /* 0x000000a198281221 */ /* 0x000fe20000010000 */
[----:B------:R-:W-:Y:S01]  /*3440*/  ISETP.NE.AND P1, PT, R16, RZ, PT ;  /* 0x000000ff1000720c */ /* 0x000fe20003f25270 */
        /* <DEDUP_REMOVED lines=10> */
[----:B------:R-:W-:Y:S02]  /*34f0*/  FADD.FTZ R42, R128, R157 ;  /* 0x0000009d802a7221 */ /* 0x000fe40000010000 */
        /* <DEDUP_REMOVED lines=41> */
[----:B------:R-:W-:Y:S02]  /*3790*/  FMUL.FTZ R131, R131, R40 ;  /* 0x0000002883837220 */ /* 0x000fe40000410000 */
[----:B------:R-:W-:Y:S02]  /*37a0*/  FFMA.FTZ R151, R151, R133, R130 ;  /* 0x0000008597977223 */ /* 0x000fe40000010082 */
[----:B------:R-:W-:Y:S02]  /*37b0*/  FADD.FTZ R122, R132, R137 ;  /* 0x00000089847a7221 */ /* 0x000fe40000010000 */
[----:B------:R-:W-:Y:S02]  /*37c0*/  FFMA.FTZ R131, R135, R144, R131 ;  /* 0x0000009087837223 */ /* 0x000fe40000010083 */
[----:B------:R-:W-:-:S02]  /*37d0*/  FADD.FTZ R137, -R126, R151 ;  /* 0x000000977e897221 */ /* 0x000fc40000010100 */
[----:B------:R-:W-:Y:S02]  /*37e0*/  FFMA.FTZ R43, R135, R40, -R43 ;  /* 0x00000028872b7223 */ /* 0x000fe4000001082b */
[----:B------:R-:W-:Y:S02]  /*37f0*/  FFMA.FTZ R132, R65, R42, RZ ;  /* 0x0000002a41847223 */ /* 0x000fe400000100ff */
[----:B------:R-:W-:Y:S02]  /*3800*/  FADD.FTZ R151, RZ, R131 ;  /* 0x00000083ff977221 */ /* 0x000fe40000010000 */
[----:B------:R-:W-:Y:S02]  /*3810*/  FMUL.FTZ R155, R96, R137 ;  /* 0x00000089609b7220 */ /* 0x000fe40000410000 */
[----:B------:R-:W-:Y:S02]  /*3820*/  FFMA.FTZ R43, R104, R107, R43 ;  /* 0x0000006b682b7223 */ /* 0x000fe4000001002b */
[----:B------:R-:W-:-:S02]  /*3830*/  FFMA.FTZ R132, R67, R142, R132 ;  /* 0x0000008e43847223 */ /* 0x000fc40000010084 */
[----:B------:R-:W-:Y:S02]  /*3840*/  FFMA.FTZ R135, -R98, R111, R142 ;  /* 0x0000006f62877223 */ /* 0x000fe4000001018e */
[----:B------:R-:W-:Y:S02]  /*3850*/  FFMA.FTZ R130, -R96, R109, R42 ;  /* 0x0000006d60827223 */ /* 0x000fe4000001012a */
[----:B------:R-:W-:Y:S02]  /*3860*/  FMUL.FTZ R142, R98, R133 ;  /* 0x00000085628e7220 */ /* 0x000fe40000410000 */
[----:B------:R-:W-:Y:S02]  /*3870*/  FMUL.FTZ R148, R120, R151 ;  /* 0x0000009778947220 */ /* 0x000fe40000410000 */
[----:B------:R-:W-:Y:S02]  /*3880*/  FMUL.FTZ R131, R96, R122 ;  /* 0x0000007a60837220 */ /* 0x000fe40000410000 */
[----:B------:R-:W-:-:S02]  /*3890*/  FMUL.FTZ R42, R134, R155 ;  /* 0x0000009b862a7220 */ /* 0x000fc40000410000 */
[----:B------:R-:W-:Y:S02]  /*38a0*/  FMUL.FTZ R120, R120, R43 ;  /* 0x0000002b78787220 */ /* 0x000fe40000410000 */
[----:B------:R-:W-:Y:S02]  /*38b0*/  FMUL.FTZ R126, R98, R124 ;  /* 0x0000007c627e7220 */ /* 0x000fe40000410000 */
[----:B------:R-:W-:Y:S02]  /*38c0*/  FMUL.FTZ R136, R140, R142 ;  /* 0x0000008e8c887220 */ /* 0x000fe40000410000 */
[----:B------:R-:W-:Y:S02]  /*38d0*/  FFMA.FTZ R42, R130, R131, R42 ;  /* 0x00000083822a7223 */ /* 0x000fe4000001002a */
[C---:B------:R-:W-:Y:S02]  /*38e0*/  FFMA.FTZ R146, R118.reuse, R151, R120 ;  /* 0x0000009776927223 */ /* 0x040fe40000010078 */
[----:B------:R-:W-:-:S02]  /*38f0*/  FFMA.FTZ R148, R118, R43, -R148 ;  /* 0x0000002b76947223 */ /* 0x000fc40000010894 */
[----:B------:R-:W-:Y:S02]  /*3900*/  FMUL.FTZ R150, R134, R131 ;  /* 0x0000008386967220 */ /* 0x000fe40000410000 */
[-C--:B------:R-:W-:Y:S02]  /*3910*/  FFMA.FTZ R157, R135, R126.reuse, R136 ;  /* 0x0000007e879d7223 */ /* 0x080fe40000010088 */
[----:B------:R-:W-:Y:S02]  /*3920*/  FFMA.FTZ R118, R76, R41, R132 ;  /* 0x000000294c767223 */ /* 0x000fe40000010084 */
[----:B------:R-:W-:Y:S02]  /*3930*/  FMUL.FTZ R152, R140, R126 ;  /* 0x0000007e8c987220 */ /* 0x000fe40000410000 */
[----:B------:R-:W-:Y:S02]  /*3940*/  FADD.FTZ R136, RZ, R42 ;  /* 0x0000002aff887221 */ /* 0x000fe40000010000 */
[----:B------:R-:W-:-:S02]  /*3950*/  FFMA.FTZ R132, -R100, R113, R41 ;  /* 0x0000007164847223 */ /* 0x000fc40000010129 */
[----:B------:R-:W-:Y:S02]  /*3960*/  FADD.FTZ R146, RZ, R146 ;  /* 0x00000092ff927221 */ /* 0x000fe40000010000 */
[----:B------:R-:W-:Y:S02]  /*3970*/  FMUL.FTZ R41, R100, R139 ;  /* 0x0000008b64297220 */ /* 0x000fe40000410000 */
[----:B------:R-:W-:Y:S02]  /*3980*/  FFMA.FTZ R150, R130, R155, -R150 ;  /* 0x0000009b82967223 */ /* 0x000fe40000010896 */
[----:B------:R-:W-:Y:S02]  /*3990*/  FFMA.FTZ R148, R106, R117, R148 ;  /* 0x000000756a947223 */ /* 0x000fe40000010094 */
[----:B------:R-:W-:Y:S02]  /*39a0*/  FFMA.FTZ R42, R135, R142, -R152 ;  /* 0x0000008e872a7223 */ /* 0x000fe40000010898 */
[----:B------:R-:W-:-:S02]  /*39b0*/  FADD.FTZ R120, R136, R157 ;  /* 0x0000009d88787221 */ /* 0x000fc40000010000 */
[----:B------:R-:W-:Y:S02]  /*39c0*/  FMUL.FTZ R136, R153, R146 ;  /* 0x0000009299887220 */ /* 0x000fe40000410000 */
[----:B------:R-:W-:Y:S02]  /*39d0*/  FMUL.FTZ R142, R100, R128 ;  /* 0x00000080648e7220 */ /* 0x000fe40000410000 */
[----:B------:R-:W-:Y:S02]  /*39e0*/  FMUL.FTZ R157, R141, R41 ;  /* 0x000000298d9d7220 */ /* 0x000fe40000410000 */
[----:B------:R-:W-:Y:S02]  /*39f0*/  FMUL.FTZ R153, R153, R148 ;  /* 0x0000009499997220 */ /* 0x000fe40000410000 */
[----:B------:R-:W-:Y:S02]  /*3a00*/  FADD.FTZ R155, RZ, R150 ;  /* 0x00000096ff9b7221 */ /* 0x000fe40000010000 */
[----:B------:R-:W-:-:S02]  /*3a10*/  FFMA.FTZ R157, R132, R142, R157 ;  /* 0x0000008e849d7223 */ /* 0x000fc4000001009d */
[C---:B------:R-:W-:Y:S02]  /*3a20*/  FFMA.FTZ R136, R147.reuse, R148, -R136 ;  /* 0x0000009493887223 */ /* 0x040fe40000010888 */
[----:B------:R-:W-:Y:S02]  /*3a30*/  FFMA.FTZ R150, R147, R146, R153 ;  /* 0x0000009293967223 */ /* 0x000fe40000010099 */
[----:B------:R-:W-:Y:S02]  /*3a40*/  FADD.FTZ R160, R155, R42 ;  /* 0x0000002a9ba07221 */ /* 0x000fe40000010000 */
[C---:B------:R-:W-:Y:S02]  /*3a50*/  FMUL.FTZ R155, R102.reuse, R145 ;  /* 0x00000091669b7220 */ /* 0x040fe40000410000 */
[----:B------:R-:W-:Y:S02]  /*3a60*/  FMUL.FTZ R147, R102, R143 ;  /* 0x0000008f66937220 */ /* 0x000fe40000410000 */
[----:B------:R-:W-:-:S02]  /*3a70*/  FADD.FTZ R153, R120, R157 ;  /* 0x0000009d78997221 */ /* 0x000fc40000010000 */
[----:B------:R-:W-:Y:S02]  /*3a80*/  FFMA.FTZ R42, R77, R40, R118 ;  /* 0x000000284d2a7223 */ /* 0x000fe40000010076 */
[----:B------:R-:W-:Y:S02]  /*3a90*/  FFMA.FTZ R120, -R102, R115, R40 ;  /* 0x0000007366787223 */ /* 0x000fe40000010128 */
[----:B------:R-:W-:Y:S02]  /*3aa0*/  FFMA.FTZ R118, R108, R119, R136 ;  /* 0x000000776c767223 */ /* 0x000fe40000010088 */
[----:B------:R-:W-:Y:S02]  /*3ab0*/  FMUL.FTZ R152, R141, R142 ;  /* 0x0000008e8d987220 */ /* 0x000fe40000410000 */
[C---:B------:R-:W-:Y:S02]  /*3ac0*/  FMUL.FTZ R40, R144.reuse, R155 ;  /* 0x0000009b90287220 */ /* 0x040fe40000410000 */
[----:B------:R-:W-:-:S02]  /*3ad0*/  FMUL.FTZ R136, R144, R147 ;  /* 0x0000009390887220 */ /* 0x000fc40000410000 */
[----:B------:R-:W-:Y:S02]  /*3ae0*/  FADD.FTZ R150, RZ, R150 ;  /* 0x00000096ff967221 */ /* 0x000fe40000010000 */
[----:B------:R-:W-:Y:S02]  /*3af0*/  FFMA.FTZ R41, R132, R41, -R152 ;  /* 0x0000002984297223 */ /* 0x000fe40000010898 */
[C---:B------:R-:W-:Y:S02]  /*3b00*/  FFMA.FTZ R40, R120.reuse, R147, R40 ;  /* 0x0000009378287223 */ /* 0x040fe40000010028 */
[----:B------:R-:W-:Y:S02]  /*3b10*/  FFMA.FTZ R155, R120, R155, -R136 ;  /* 0x0000009b789b7223 */ /* 0x000fe40000010888 */
[----:B------:R-:W-:Y:S02]  /*3b20*/  FMUL.FTZ R136, R104, R138 ;  /* 0x0000008a68887220 */ /* 0x000fe40000410000 */
[----:B------:R-:W-:-:S02]  /*3b30*/  FMUL.FTZ R152, R149, R150 ;  /* 0x0000009695987220 */ /* 0x000fc40000410000 */
[----:B------:R-:W-:Y:S02]  /*3b40*/  FMUL.FTZ R157, R149, R118 ;  /* 0x00000076959d7220 */ /* 0x000fe40000410000 */
[----:B------:R-:W-:Y:S02]  /*3b50*/  FADD.FTZ R160, R160, R41 ;  /* 0x00000029a0a07221 */ /* 0x000fe40000010000 */
[----:B------:R-:W-:Y:S02]  /*3b60*/  FADD.FTZ R40, R153, R40 ;  /* 0x0000002899287221 */ /* 0x000fe40000010000 */
[C---:B------:R-:W-:Y:S02]  /*3b70*/  FFMA.FTZ R149, -R104.reuse, R107, R43 ;  /* 0x0000006b68957223 */ /* 0x040fe4000001012b */
[----:B------:R-:W-:Y:S02]  /*3b80*/  FMUL.FTZ R162, R104, R125 ;  /* 0x0000007d68a27220 */ /* 0x000fe40000410000 */
[----:B------:R-:W-:-:S02]  /*3b90*/  FMUL.FTZ R153, R151, R136 ;  /* 0x0000008897997220 */ /* 0x000fc40000410000 */
[C---:B------:R-:W-:Y:S02]  /*3ba0*/  FFMA.FTZ R152, R127.reuse, R118, -R152 ;  /* 0x000000767f987223 */ /* 0x040fe40000010898 */
[----:B------:R-:W-:Y:S02]  /*3bb0*/  FFMA.FTZ R157, R127, R150, R157 ;  /* 0x000000967f9d7223 */ /* 0x000fe4000001009d */
[----:B------:R-:W-:Y:S02]  /*3bc0*/  FFMA.FTZ R41, R65, -R134, RZ ;  /* 0x8000008641297223 */ /* 0x000fe400000100ff */
[----:B------:R-:W-:Y:S02]  /*3bd0*/  FFMA.FTZ R127, R78, R43, R42 ;  /* 0x0000002b4e7f7223 */ /* 0x000fe4000001002a */
[----:B------:R-:W-:Y:S02]  /*3be0*/  FADD.FTZ R43, R160, R155 ;  /* 0x0000009ba02b7221 */ /* 0x000fe40000010000 */
[----:B------:R-:W-:-:S02]  /*3bf0*/  FFMA.FTZ R160, R149, R162, -R153 ;  /* 0x000000a295a07223 */ /* 0x000fc40000010899 */
[----:B------:R-:W-:Y:S02]  /*3c00*/  FMUL.FTZ R162, R151, R162 ;  /* 0x000000a297a27220 */ /* 0x000fe40000410000 */
[----:B------:R-:W-:Y:S02]  /*3c10*/  FFMA.FTZ R42, R67, -R140, R41 ;  /* 0x8000008c432a7223 */ /* 0x000fe40000010029 */
[C---:B------:R-:W-:Y:S02]  /*3c20*/  FMUL.FTZ R41, R106.reuse, R91 ;  /* 0x0000005b6a297220 */ /* 0x040fe40000410000 */
[----:B------:R-:W-:Y:S02]  /*3c30*/  FMUL.FTZ R153, R106, R90 ;  /* 0x0000005a6a997220 */ /* 0x000fe40000410000 */
[----:B------:R-:W-:Y:S02]  /*3c40*/  FFMA.FTZ R155, R149, R136, R162 ;  /* 0x00000088959b7223 */ /* 0x000fe400000100a2 */
[----:B------:R-:W-:-:S02]  /*3c50*/  FFMA.FTZ R127, R79, R148, R127 ;  /* 0x000000944f7f7223 */ /* 0x000fc4000001007f */
[----:B------:R-:W-:Y:S02]  /*3c60*/  FFMA.FTZ R42, R76, -R141, R42 ;  /* 0x8000008d4c2a7223 */ /* 0x000fe4000001002a */
[----:B------:R-:W-:Y:S02]  /*3c70*/  FFMA.FTZ R148, -R106, R117, R148 ;  /* 0x000000756a947223 */ /* 0x000fe40000010194 */
[C---:B------:R-:W-:Y:S02]  /*3c80*/  FMUL.FTZ R161, R146.reuse, R41 ;  /* 0x0000002992a17220 */ /* 0x040fe40000410000 */
[----:B------:R-:W-:Y:S02]  /*3c90*/  FMUL.FTZ R162, R146, R153 ;  /* 0x0000009992a27220 */ /* 0x000fe40000410000 */
[----:B------:R-:W-:Y:S02]  /*3ca0*/  FADD.FTZ R40, R40, R155 ;  /* 0x0000009b28287221 */ /* 0x000fe40000010000 */
[----:B------:R-:W-:-:S02]  /*3cb0*/  FFMA.FTZ R155, R77, -R144, R42 ;  /* 0x800000904d9b7223 */ /* 0x000fc4000001002a */
[----:B------:R-:W-:Y:S02]  /*3cc0*/  FADD.FTZ R43, R43, R160 ;  /* 0x000000a02b2b7221 */ /* 0x000fe40000010000 */
[----:B------:R-:W-:Y:S02]  /*3cd0*/  FFMA.FTZ R161, R148, R153, R161 ;  /* 0x0000009994a17223 */ /* 0x000fe400000100a1 */
[----:B------:R-:W-:Y:S02]  /*3ce0*/  FFMA.FTZ R160, R80, R118, R127 ;  /* 0x0000007650a07223 */ /* 0x000fe4000001007f */
[----:B------:R-:W-:Y:S02]  /*3cf0*/  FMUL.FTZ R127, R108, R114 ;  /* 0x000000726c7f7220 */ /* 0x000fe40000410000 */
[----:B------:R-:W-:Y:S02]  /*3d00*/  FFMA.FTZ R42, R148, R41, -R162 ;  /* 0x00000029942a7223 */ /* 0x000fe400000108a2 */
[----:B------:R-:W-:-:S02]  /*3d10*/  FFMA.FTZ R41, R78, -R151, R155 ;  /* 0x800000974e297223 */ /* 0x000fc4000001009b */
[----:B------:R-:W-:Y:S02]  /*3d20*/  FADD.FTZ R40, R40, R161 ;  /* 0x000000a128287221 */ /* 0x000fe40000010000 */
[----:B------:R-:W-:Y:S02]  /*3d30*/  FFMA.FTZ R155, R110, R121, R152 ;  /* 0x000000796e9b7223 */ /* 0x000fe40000010098 */
[C---:B------:R-:W-:Y:S02]  /*3d40*/  FFMA.FTZ R118, -R108.reuse, R119, R118 ;  /* 0x000000776c767223 */ /* 0x040fe40000010176 */
[----:B------:R-:W-:Y:S02]  /*3d50*/  FMUL.FTZ R161, R108, R123 ;  /* 0x0000007b6ca17220 */ /* 0x000fe40000410000 */
[----:B------:R-:W-:Y:S02]  /*3d60*/  FMUL.FTZ R164, R150, R127 ;  /* 0x0000007f96a47220 */ /* 0x000fe40000410000 */
[----:B------:R-:W-:-:S02]  /*3d70*/  FADD.FTZ R157, RZ, R157 ;  /* 0x0000009dff9d7221 */ /* 0x000fc40000010000 */
[----:B------:R-:W-:Y:S02]  /*3d80*/  FMUL.FTZ R152, R110, R116 ;  /* 0x000000746e987220 */ /* 0x000fe40000410000 */
[----:B------:R-:W-:Y:S02]  /*3d90*/  FFMA.FTZ R163, R81, R155, R160 ;  /* 0x0000009b51a37223 */ /* 0x000fe400000100a0 */
[-C--:B------:R-:W-:Y:S02]  /*3da0*/  FFMA.FTZ R160, R118, R161.reuse, -R164 ;  /* 0x000000a176a07223 */ /* 0x080fe400000108a4 */
[----:B------:R-:W-:Y:S02]  /*3db0*/  FMUL.FTZ R164, R150, R161 ;  /* 0x000000a196a47220 */ /* 0x000fe40000410000 */
[C---:B------:R-:W-:Y:S02]  /*3dc0*/  FMUL.FTZ R162, R110.reuse, R129 ;  /* 0x000000816ea27220 */ /* 0x040fe40000410000 */
[----:B------:R-:W-:-:S02]  /*3dd0*/  FFMA.FTZ R155, -R110, R121, R155 ;  /* 0x000000796e9b7223 */ /* 0x000fc4000001019b */
[----:B------:R-:W-:Y:S02]  /*3de0*/  FMUL.FTZ R161, R157, R152 ;  /* 0x000000989da17220 */ /* 0x000fe40000410000 */
[----:B------:R-:W-:Y:S02]  /*3df0*/  FFMA.FTZ R165, R79, -R146, R41 ;  /* 0x800000924fa57223 */ /* 0x000fe40000010029 */
[----:B------:R-:W-:Y:S02]  /*3e00*/  FFMA.FTZ R164, R118, R127, R164 ;  /* 0x0000007f76a47223 */ /* 0x000fe400000100a4 */
[-C--:B------:R-:W-:Y:S02]  /*3e10*/  FFMA.FTZ R41, R155, R162.reuse, -R161 ;  /* 0x000000a29b297223 */ /* 0x080fe400000108a1 */
[----:B------:R-:W-:Y:S01]  /*3e20*/  FADD.FTZ R43, R43, R42 ;  /* 0x0000002a2b2b7221 */ /* 0x000fe20000010000 */
[----:B------:R-:W-:Y:S01]  /*3e30*/  MOV R42, R163 ;  /* 0x000000a3002a7202 */ /* 0x000fe20000000f00 */
[----:B------:R-:W-:-:S02]  /*3e40*/  FMUL.FTZ R162, R157, R162 ;  /* 0x000000a29da27220 */ /* 0x000fc40000410000 */
[----:B------:R-:W-:Y:S02]  /*3e50*/  FADD.FTZ R164, R40, R164 ;  /* 0x000000a428a47221 */ /* 0x000fe40000010000 */
[----:B------:R-:W-:Y:S02]  /*3e60*/  FFMA.FTZ R40, R80, -R150, R165 ;  /* 0x8000009650287223 */ /* 0x000fe400000100a5 */
[----:B------:R-:W-:Y:S01]  /*3e70*/  FADD.FTZ R160, R43, R160 ;  /* 0x000000a02ba07221 */ /* 0x000fe20000010000 */
[----:B------:R-:W0:Y:S01]  /*3e80*/  SHFL.DOWN PT, R165, R163, 0x1, 0x1f ;  /* 0x08201f00a3a57f89 */ /* 0x000e2200000e0000 */
[----:B------:R-:W-:Y:S02]  /*3e90*/  FFMA.FTZ R161, R155, R152, R162 ;  /* 0x000000989ba17223 */ /* 0x000fe400000100a2 */
[----:B------:R-:W-:Y:S02]  /*3ea0*/  FFMA.FTZ R43, R81, -R157, R40 ;  /* 0x8000009d512b7223 */ /* 0x000fe40000010028 */
[----:B------:R-:W-:-:S02]  /*3eb0*/  FADD.FTZ R41, R160, R41 ;  /* 0x00000029a0297221 */ /* 0x000fc40000010000 */
[----:B------:R-:W-:Y:S01]  /*3ec0*/  FADD.FTZ R164, R164, R161 ;  /* 0x000000a1a4a47221 */ /* 0x000fe20000010000 */
[----:B------:R-:W1:Y:S01]  /*3ed0*/  SHFL.DOWN PT, R160, R43, 0x1, 0x1f ;  /* 0x08201f002ba07f89 */ /* 0x000e6200000e0000 */
[----:B------:R-:W-:Y:S02]  /*3ee0*/  FADD.FTZ R5, R152, R5 ;  /* 0x0000000598057221 */ /* 0x000fe40000010000 */
[----:B------:R-:W-:Y:S01]  /*3ef0*/  FADD.FTZ R4, R127, R4 ;  /* 0x000000047f047221 */ /* 0x000fe20000010000 */
[----:B------:R-:W2:Y:S01]  /*3f00*/  SHFL.DOWN PT, R162, R41, 0x1, 0x1f ;  /* 0x08201f0029a27f89 */ /* 0x000ea200000e0000 */
[----:B------:R-:W-:Y:S01]  /*3f10*/  MOV R40, R164 ;  /* 0x000000a400287202 */ /* 0x000fe20000000f00 */
[----:B------:R-:W-:Y:S02]  /*3f20*/  FADD.FTZ R2, R153, R2 ;  /* 0x0000000299027221 */ /* 0x000fe40000010000 */
[----:B------:R3:W4:Y:S01]  /*3f30*/  SHFL.DOWN PT, R161, R164, 0x1, 0x1f ;  /* 0x08201f00a4a17f89 */ /* 0x00072200000e0000 */
[----:B------:R-:W-:-:S02]  /*3f40*/  FADD.FTZ R105, R136, R105 ;  /* 0x0000006988697221 */ /* 0x000fc40000010000 */
[----:B------:R-:W-:Y:S02]  /*3f50*/  FADD.FTZ R64, R147, R64 ;  /* 0x0000004093407221 */ /* 0x000fe40000010000 */
[----:B------:R-:W-:Y:S02]  /*3f60*/  FADD.FTZ R103, R142, R103 ;  /* 0x000000678e677221 */ /* 0x000fe40000010000 */
[----:B------:R-:W-:Y:S02]  /*3f70*/  FADD.FTZ R101, R126, R101 ;  /* 0x000000657e657221 */ /* 0x000fe40000010000 */
[----:B0-----:R-:W-:Y:S02]  /*3f80*/  @!P0 FADD.FTZ R42, R42, R165 ;  /* 0x000000a52a2a8221 */ /* 0x001fe40000010000 */
[C---:B---3--:R-:W-:Y:S02]  /*3f90*/  FMUL.FTZ R164, R159.reuse, R46 ;  /* 0x0000002e9fa47220 */ /* 0x048fe40000410000 */
[-C--:B------:R-:W-:Y:S01]  /*3fa0*/  FMUL.FTZ R165, R159, R47.reuse ;  /* 0x0000002f9fa57220 */ /* 0x080fe20000410000 */
[----:B------:R-:W0:Y:S01]  /*3fb0*/  SHFL.DOWN PT, R163, R42, 0x2, 0x1f ;  /* 0x08401f002aa37f89 */ /* 0x000e2200000e0000 */
[----:B------:R-:W-:-:S02]  /*3fc0*/  FFMA.FTZ R47, R158, R47, R164 ;  /* 0x0000002f9e2f7223 */ /* 0x000fc400000100a4 */
[----:B-1----:R-:W-:Y:S02]  /*3fd0*/  @!P0 FADD.FTZ R43, R43, R160 ;  /* 0x000000a02b2b8221 */ /* 0x002fe40000010000 */
[----:B------:R-:W-:Y:S02]  /*3fe0*/  FMUL.FTZ R164, R159, R45 ;  /* 0x0000002d9fa47220 */ /* 0x000fe40000410000 */
[----:B--2---:R-:W-:Y:S02]  /*3ff0*/  @!P0 FADD.FTZ R41, R41, R162 ;  /* 0x000000a229298221 */ /* 0x004fe40000010000 */
[----:B------:R-:W1:Y:S01]  /*4000*/  SHFL.DOWN PT, R162, R43, 0x2, 0x1f ;  /* 0x08401f002ba27f89 */ /* 0x000e6200000e0000 */
[----:B----4-:R-:W-:Y:S01]  /*4010*/  @!P0 FADD.FTZ R40, R40, R161 ;  /* 0x000000a128288221 */ /* 0x010fe20000010000 */
[----:B------:R-:W-:Y:S01]  /*4020*/  ISETP.GT.AND P0, PT, R16, 0x1d, PT ;  /* 0x0000001d1000780c */ /* 0x000fe20003f04270 */
[----:B------:R-:W-:Y:S01]  /*4030*/  FFMA.FTZ R165, R158, R46, -R165 ;  /* 0x0000002e9ea57223 */ /* 0x000fe200000108a5 */
[----:B------:R-:W2:Y:S01]  /*4040*/  SHFL.DOWN PT, R160, R41, 0x2, 0x1f ;  /* 0x08401f0029a07f89 */ /* 0x000ea200000e0000 */
[----:B------:R-:W-:-:S02]  /*4050*/  FMUL.FTZ R46, R89, R116 ;  /* 0x00000074592e7220 */ /* 0x000fc40000410000 */
[----:B------:R-:W-:Y:S01]  /*4060*/  FADD.FTZ R47, R154, R47 ;  /* 0x0000002f9a2f7221 */ /* 0x000fe20000010000 */
[----:B------:R-:W3:Y:S01]  /*4070*/  SHFL.DOWN PT, R161, R40, 0x2, 0x1f ;  /* 0x08401f0028a17f89 */ /* 0x000ee200000e0000 */
[-C--:B------:R-:W-:Y:S02]  /*4080*/  FFMA.FTZ R46, R88, R129.reuse, -R46 ;  /* 0x00000081582e7223 */ /* 0x080fe4000001082e */
[----:B------:R-:W-:Y:S02]  /*4090*/  FMUL.FTZ R129, R89, R129 ;  /* 0x0000008159817220 */ /* 0x000fe40000410000 */
[----:B------:R-:W-:Y:S02]  /*40a0*/  FADD.FTZ R60, R131, R60 ;  /* 0x0000003c833c7221 */ /* 0x000fe40000010000 */
[----:B0-----:R-:W-:Y:S02]  /*40b0*/  @!P0 FADD.FTZ R42, R42, R163 ;  /* 0x000000a32a2a8221 */ /* 0x001fe40000010000 */
[----:B------:R-:W-:-:S02]  /*40c0*/  FMUL.FTZ R163, R159, R44 ;  /* 0x0000002c9fa37220 */ /* 0x000fc40000410000 */
[C---:B------:R-:W-:Y:S02]  /*40d0*/  FFMA.FTZ R44, R158.reuse, R44, -R164 ;  /* 0x0000002c9e2c7223 */ /* 0x040fe400000108a4 */
[----:B------:R-:W-:Y:S02]  /*40e0*/  FFMA.FTZ R45, R158, R45, R163 ;  /* 0x0000002d9e2d7223 */ /* 0x000fe400000100a3 */
[----:B------:R-:W-:Y:S02]  /*40f0*/  FMUL.FTZ R158, R157, R46 ;  /* 0x0000002e9d9e7220 */ /* 0x000fe40000410000 */
[----:B-1----:R-:W-:Y:S02]  /*4100*/  @!P0 FADD.FTZ R43, R43, R162 ;  /* 0x000000a22b2b8221 */ /* 0x002fe40000010000 */
[----:B------:R-:W-:Y:S02]  /*4110*/  FFMA.FTZ R154, R88, R116, R129 ;  /* 0x00000074589a7223 */ /* 0x000fe40000010081 */
[----:B--2---:R-:W-:-:S02]  /*4120*/  @!P0 FADD.FTZ R41, R41, R160 ;  /* 0x000000a029298221 */ /* 0x004fc40000010000 */
[----:B------:R-:W0:Y:S01]  /*4130*/  SHFL.DOWN PT, R160, R43, 0x4, 0x1f ;  /* 0x08801f002ba07f89 */ /* 0x000e2200000e0000 */
[----:B---3--:R-:W-:Y:S01]  /*4140*/  @!P0 FADD.FTZ R40, R40, R161 ;  /* 0x000000a128288221 */ /* 0x008fe20000010000 */
[----:B------:R-:W-:Y:S01]  /*4150*/  ISETP.GT.AND P0, PT, R16, 0x1b, PT ;  /* 0x0000001b1000780c */ /* 0x000fe20003f04270 */
[----:B------:R-:W-:Y:S01]  /*4160*/  FADD.FTZ R46, R156, R165 ;  /* 0x000000a59c2e7221 */ /* 0x000fe20000010000 */
[----:B------:R-:W1:Y:S01]  /*4170*/  SHFL.DOWN PT, R161, R42, 0x4, 0x1f ;  /* 0x08801f002aa17f89 */ /* 0x000e6200000e0000 */
[----:B------:R-:W-:Y:S02]  /*4180*/  FFMA.FTZ R154, R155, R154, R158 ;  /* 0x0000009a9b9a7223 */ /* 0x000fe4000001009e */
[----:B------:R-:W-:Y:S01]  /*4190*/  FMUL.FTZ R129, R89, R114 ;  /* 0x0000007259817220 */ /* 0x000fe20000410000 */
[----:B------:R-:W2:Y:S01]  /*41a0*/  SHFL.DOWN PT, R162, R41, 0x4, 0x1f ;  /* 0x08801f0029a27f89 */ /* 0x000ea200000e0000 */
[----:B------:R-:W-:Y:S02]  /*41b0*/  FFMA.FTZ R154, R121, R116, R154 ;  /* 0x00000074799a7223 */ /* 0x000fe4000001009a */
[-C--:B------:R-:W-:Y:S01]  /*41c0*/  FFMA.FTZ R129, R88, R123.reuse, -R129 ;  /* 0x0000007b58817223 */ /* 0x080fe20000010881 */
[----:B------:R-:W3:Y:S01]  /*41d0*/  SHFL.DOWN PT, R159, R40, 0x4, 0x1f ;  /* 0x08801f00289f7f89 */ /* 0x000ee200000e0000 */
[----:B------:R-:W-:-:S02]  /*41e0*/  FMUL.FTZ R123, R89, R123 ;  /* 0x0000007b597b7220 */ /* 0x000fc40000410000 */
[----:B------:R-:W-:Y:S01]  /*41f0*/  FMUL.FTZ R129, R150, R129 ;  /* 0x0000008196817220 */ /* 0x000fe20000410000 */
[----:B------:R4:W-:Y:S01]  /*4200*/  @!P2 STS.128 [UR4+0x1770], R44 ;  /* 0x0017702cff00a988 */ /* 0x0009e20008000c04 */
[-C--:B------:R-:W-:Y:S02]  /*4210*/  FFMA.FTZ R123, R88, R114.reuse, R123 ;  /* 0x00000072587b7223 */ /* 0x080fe4000001007b */
[----:B------:R-:W-:Y:S02]  /*4220*/  FADD.FTZ R3, R154, R3 ;  /* 0x000000039a037221 */ /* 0x000fe40000010000 */
[----:B------:R-:W-:Y:S02]  /*4230*/  FFMA.FTZ R123, R118, R123, R129 ;  /* 0x0000007b767b7223 */ /* 0x000fe40000010081 */
[----:B0-----:R-:W-:Y:S02]  /*4240*/  @!P0 FADD.FTZ R43, R43, R160 ;  /* 0x000000a02b2b8221 */ /* 0x001fe40000010000 */
[----:B------:R-:W-:-:S02]  /*4250*/  FFMA.FTZ R123, R119, R114, R123 ;  /* 0x00000072777b7223 */ /* 0x000fc4000001007b */
[----:B-1----:R-:W-:Y:S01]  /*4260*/  @!P0 FADD.FTZ R42, R42, R161 ;  /* 0x000000a12a2a8221 */ /* 0x002fe20000010000 */
[----:B------:R-:W-:Y:S01]  /*4270*/  SHFL.DOWN PT, R116, R43, 0x8, 0x1f ;  /* 0x09001f002b747f89 */ /* 0x000fe200000e0000 */
[----:B----4-:R-:W-:Y:S02]  /*4280*/  FMUL.FTZ R44, R89, R90 ;  /* 0x0000005a592c7220 */ /* 0x010fe40000410000 */
[----:B--2---:R-:W-:Y:S01]  /*4290*/  @!P0 FADD.FTZ R41, R41, R162 ;  /* 0x000000a229298221 */ /* 0x004fe20000010000 */
[----:B------:R-:W0:Y:S01]  /*42a0*/  SHFL.DOWN PT, R121, R42, 0x8, 0x1f ;  /* 0x09001f002a797f89 */ /* 0x000e2200000e0000 */
[----:B------:R-:W-:Y:S02]  /*42b0*/  FFMA.FTZ R45, R88, R91, -R44 ;  /* 0x0000005b582d7223 */ /* 0x000fe4000001082c */
[----:B---3--:R-:W-:Y:S01]  /*42c0*/  @!P0 FADD.FTZ R40, R40, R159 ;  /* 0x0000009f28288221 */ /* 0x008fe20000010000 */
[----:B------:R-:W1:Y:S01]  /*42d0*/  SHFL.DOWN PT, R46, R41, 0x8, 0x1f ;  /* 0x09001f00292e7f89 */ /* 0x000e6200000e0000 */
[----:B------:R-:W-:Y:S01]  /*42e0*/  ISETP.GT.AND P0, PT, R16, 0x17, PT ;  /* 0x000000171000780c */ /* 0x000fe20003f04270 */
[----:B------:R-:W-:-:S02]  /*42f0*/  FMUL.FTZ R44, R89, R138 ;  /* 0x0000008a592c7220 */ /* 0x000fc40000410000 */
[----:B------:R-:W2:Y:S01]  /*4300*/  SHFL.DOWN PT, R47, R40, 0x8, 0x1f ;  /* 0x09001f00282f7f89 */ /* 0x000ea200000e0000 */
[C---:B------:R-:W-:Y:S02]  /*4310*/  FMUL.FTZ R91, R89.reuse, R91 ;  /* 0x0000005b595b7220 */ /* 0x040fe40000410000 */
[----:B------:R-:W-:Y:S02]  /*4320*/  FFMA.FTZ R44, R88, R125, -R44 ;  /* 0x0000007d582c7223 */ /* 0x000fe4000001082c */
[----:B------:R-:W-:Y:S02]  /*4330*/  FMUL.FTZ R45, R146, R45 ;  /* 0x0000002d922d7220 */ /* 0x000fe40000410000 */
[----:B------:R-:W-:Y:S02]  /*4340*/  FFMA.FTZ R91, R88, R90, R91 ;  /* 0x0000005a585b7223 */ /* 0x000fe4000001005b */
[----:B------:R-:W-:Y:S02]  /*4350*/  FMUL.FTZ R125, R89, R125 ;  /* 0x0000007d597d7220 */ /* 0x000fe40000410000 */
[----:B------:R-:W-:-:S02]  /*4360*/  FMUL.FTZ R151, R151, R44 ;  /* 0x0000002c97977220 */ /* 0x000fc40000410000 */
[----:B------:R-:W-:Y:S02]  /*4370*/  FFMA.FTZ R45, R148, R91, R45 ;  /* 0x0000005b942d7223 */ /* 0x000fe4000001002d */
[----:B------:R-:W-:Y:S02]  /*4380*/  FFMA.FTZ R44, R88, R138, R125 ;  /* 0x0000008a582c7223 */ /* 0x000fe4000001007d */
[----:B0-----:R-:W-:Y:S02]  /*4390*/  @!P0 FADD.FTZ R42, R42, R121 ;  /* 0x000000792a2a8221 */ /* 0x001fe40000010000 */
[----:B------:R-:W-:Y:S02]  /*43a0*/  @!P0 FADD.FTZ R43, R43, R116 ;  /* 0x000000742b2b8221 */ /* 0x000fe40000010000 */
[----:B-1----:R-:W-:Y:S01]  /*43b0*/  @!P0 FADD.FTZ R41, R41, R46 ;  /* 0x0000002e29298221 */ /* 0x002fe20000010000 */
[----:B------:R-:W0:Y:S01]  /*43c0*/  SHFL.DOWN PT, R91, R42, 0x10, 0x1f ;  /* 0x0a001f002a5b7f89 */ /* 0x000e2200000e0000 */
[----:B------:R-:W-:-:S02]  /*43d0*/  FFMA.FTZ R45, R117, R90, R45 ;  /* 0x0000005a752d7223 */ /* 0x000fc4000001002d */
[----:B--2---:R-:W-:Y:S01]  /*43e0*/  @!P0 FADD.FTZ R40, R40, R47 ;  /* 0x0000002f28288221 */ /* 0x004fe20000010000 */
[----:B------:R-:W1:Y:S01]  /*43f0*/  SHFL.DOWN PT, R114, R43, 0x10, 0x1f ;  /* 0x0a001f002b727f89 */ /* 0x000e6200000e0000 */
[----:B------:R-:W-:Y:S01]  /*4400*/  FFMA.FTZ R151, R149, R44, R151 ;  /* 0x0000002c95977223 */ /* 0x000fe20000010097 */
[----:B------:R-:W-:Y:S01]  /*4410*/  ISETP.GT.AND P0, PT, R16, 0xf, PT ;  /* 0x0000000f1000780c */ /* 0x000fe20003f04270 */
[----:B------:R-:W-:Y:S01]  /*4420*/  FMUL.FTZ R44, R89, R143 ;  /* 0x0000008f592c7220 */ /* 0x000fe20000410000 */
[----:B------:R-:W2:Y:S01]  /*4430*/  SHFL.DOWN PT, R90, R41, 0x10, 0x1f ;  /* 0x0a001f00295a7f89 */ /* 0x000ea200000e0000 */
[----:B------:R-:W-:Y:S02]  /*4440*/  FADD.FTZ R66, R45, R66 ;  /* 0x000000422d427221 */ /* 0x000fe40000010000 */
[----:B------:R-:W-:Y:S01]  /*4450*/  FFMA.FTZ R45, R88, R145, -R44 ;  /* 0x00000091582d7223 */ /* 0x000fe2000001082c */
[----:B------:R-:W3:Y:S01]  /*4460*/  SHFL.DOWN PT, R47, R40, 0x10, 0x1f ;  /* 0x0a001f00282f7f89 */ /* 0x000ee200000e0000 */
[----:B------:R-:W-:-:S02]  /*4470*/  FMUL.FTZ R44, R89, R124 ;  /* 0x0000007c592c7220 */ /* 0x000fc40000410000 */
[----:B------:R-:W-:Y:S02]  /*4480*/  FMUL.FTZ R144, R144, R45 ;  /* 0x0000002d90907220 */ /* 0x000fe40000410000 */
[C---:B------:R-:W-:Y:S02]  /*4490*/  FMUL.FTZ R45, R89.reuse, R128 ;  /* 0x00000080592d7220 */ /* 0x040fe40000410000 */
[C---:B------:R-:W-:Y:S02]  /*44a0*/  FMUL.FTZ R145, R89.reuse, R145 ;  /* 0x0000009159917220 */ /* 0x040fe40000410000 */
[C---:B------:R-:W-:Y:S02]  /*44b0*/  FFMA.FTZ R46, R88.reuse, R139, -R45 ;  /* 0x0000008b582e7223 */ /* 0x040fe4000001082d */
[----:B------:R-:W-:Y:S02]  /*44c0*/  FFMA.FTZ R45, R88, R133, -R44 ;  /* 0x00000085582d7223 */ /* 0x000fe4000001082c */
[----:B------:R-:W-:-:S02]  /*44d0*/  FMUL.FTZ R44, R89, R122 ;  /* 0x0000007a592c7220 */ /* 0x000fc40000410000 */
[C---:B------:R-:W-:Y:S02]  /*44e0*/  FMUL.FTZ R139, R89.reuse, R139 ;  /* 0x0000008b598b7220 */ /* 0x040fe40000410000 */
[C---:B------:R-:W-:Y:S02]  /*44f0*/  FMUL.FTZ R133, R89.reuse, R133 ;  /* 0x0000008559857220 */ /* 0x040fe40000410000 */
[-C--:B------:R-:W-:Y:S02]  /*4500*/  FMUL.FTZ R89, R89, R137.reuse ;  /* 0x0000008959597220 */ /* 0x080fe40000410000 */
[C---:B------:R-:W-:Y:S02]  /*4510*/  FFMA.FTZ R137, R88.reuse, R137, -R44 ;  /* 0x0000008958897223 */ /* 0x040fe4000001082c */
[----:B------:R-:W-:Y:S02]  /*4520*/  FFMA.FTZ R145, R88, R143, R145 ;  /* 0x0000008f58917223 */ /* 0x000fe40000010091 */
[----:B------:R-:W-:-:S02]  /*4530*/  FMUL.FTZ R46, R141, R46 ;  /* 0x0000002e8d2e7220 */ /* 0x000fc40000410000 */
[----:B------:R-:W-:Y:S02]  /*4540*/  FMUL.FTZ R45, R140, R45 ;  /* 0x0000002d8c2d7220 */ /* 0x000fe40000410000 */
[C---:B------:R-:W-:Y:S02]  /*4550*/  FFMA.FTZ R139, R88.reuse, R128, R139 ;  /* 0x00000080588b7223 */ /* 0x040fe4000001008b */
[C---:B------:R-:W-:Y:S02]  /*4560*/  FFMA.FTZ R44, R88.reuse, R124, R133 ;  /* 0x0000007c582c7223 */ /* 0x040fe40000010085 */
        /* <DEDUP_REMOVED lines=8> */
[----:B------:R0:W-:Y:S01]  /*45f0*/  @!P1 STS.128 [0x230], R40 ;  /* 0x00023028ff009388 */ /* 0x0001e20000000c00 */
        /* <DEDUP_REMOVED lines=24> */
.L_x_11084:
[----:B0-----:R-:W-:Y:S05]  /*4780*/  BSYNC B0 ;  /* 0x0000000000007941 */ /* 0x001fea0003800000 */
.L_x_11083:
[----:B------:R-:W-:Y:S01]  /*4790*/  MOV R40, c[0x0][0x1c0] ;  /* 0x0000700000287a02 */ /* 0x000fe20000000f00 */
[----:B------:R-:W-:Y:S01]  /*47a0*/  UIADD3 UR4, UR4, 0x10, URZ ;  /* 0x0000001004047890 */ /* 0x000fe2000fffe03f */
[----:B------:R-:W-:-:S02]  /*47b0*/  MOV R41, c[0x0][0x1c4] ;  /* 0x0000710000297a02 */ /* 0x000fc40000000f00 */
[C---:B------:R-:W-:Y:S02]  /*47c0*/  LEA R72, P0, R40.reuse, R72, 0x3 ;  /* 0x0000004828487211 */ /* 0x040fe400078018ff */
[----:B------:R-:W-:Y:S02]  /*47d0*/  IADD3 R93, R93, 0x1, RZ ;  /* 0x000000015d5d7810 */ /* 0x000fe40007ffe0ff */
[----:B------:R-:W-:Y:S02]  /*47e0*/  LEA.HI.X R73, R40, R73, R41, 0x3, P0 ;  /* 0x0000004928497211 */ /* 0x000fe400000f1c29 */
[----:B------:R-:W-:Y:S02]  /*47f0*/  ISETP.GE.AND P0, PT, R93, c[0x0][0x16c], PT ;  /* 0x00005b005d007a0c */ /* 0x000fe40003f06270 */
[----:B------:R-:W-:Y:S02]  /*4800*/  MOV R40, c[0x0][0x1a0] ;  /* 0x0000680000287a02 */ /* 0x000fe40000000f00 */
[----:B------:R-:W-:-:S02]  /*4810*/  MOV R42, c[0x0][0x188] ;  /* 0x00006200002a7a02 */ /* 0x000fc40000000f00 */
[----:B------:R-:W-:Y:S02]  /*4820*/  IADD3 R74, P3, R74, 0x10, RZ ;  /* 0x000000104a4a7810 */ /* 0x000fe40007f7e0ff */
[----:B------:R-:W-:Y:S02]  /*4830*/  MOV R41, c[0x0][0x1a4] ;  /* 0x0000690000297a02 */ /* 0x000fe40000000f00 */
[----:B------:R-:W-:Y:S02]  /*4840*/  MOV R43, c[0x0][0x18c] ;  /* 0x00006300002b7a02 */ /* 0x000fe40000000f00 */
[----:B------:R-:W-:Y:S02]  /*4850*/  LEA R70, P1, R40, R70, 0x3 ;  /* 0x0000004628467211 */ /* 0x000fe400078218ff */
[----:B------:R-:W-:Y:S02]  /*4860*/  LEA R68, P2, R42, R68, 0x3 ;  /* 0x000000442a447211 */ /* 0x000fe400078418ff */
[----:B------:R-:W-:-:S02]  /*4870*/  LEA.HI.X R71, R40, R71, R41, 0x3, P1 ;  /* 0x0000004728477211 */ /* 0x000fc400008f1c29 */
[----:B------:R-:W-:Y:S02]  /*4880*/  LEA.HI.X R69, R42, R69, R43, 0x3, P2 ;  /* 0x000000452a457211 */ /* 0x000fe400010f1c2b */
[----:B------:R-:W-:Y:S02]  /*4890*/  IADD3 R94, R94, 0x8, RZ ;  /* 0x000000085e5e7810 */ /* 0x000fe40007ffe0ff */
[----:B------:R-:W-:Y:S02]  /*48a0*/  IADD3 R97, R97, 0x1, RZ ;  /* 0x0000000161617810 */ /* 0x000fe40007ffe0ff */
[----:B------:R-:W-:Y:S01]  /*48b0*/  IADD3.X R75, RZ, R75, RZ, P3, !PT ;  /* 0x0000004bff4b7210 */ /* 0x000fe20001ffe4ff */
[----:B------:R-:W-:Y:S01]  /*48c0*/  @P0 CALL.REL.NOINC `(.L_x_11070) ;  /* 0x0000001000000944 */ /* 0x000fe20003c00000 */
[----:B------:R-:W-:Y:S05]  /*48d0*/  BRA `(.L_x_11085) ;  /* 0xffffcd1000007947 */ /* 0x000fea000383ffff */
.L_x_11070:
[----:B------:R-:W-:Y:S01]  /*48e0*/  BAR.SYNC.DEFER_BLOCKING 0x0 ;  /* 0x0000000000007b1d */ /* 0x000fe20000010000 */
[----:B------:R-:W-:Y:S01]  /*48f0*/  ISETP.NE.AND P4, PT, R15, RZ, PT ;  /* 0x000000ff0f00720c */ /* 0x000fe20003f85270 */
[----:B------:R-:W-:Y:S01]  /*4900*/  IMAD R73, R17, -0x100, R12 ;  /* 0xffffff0011497824 */ /* 0x000fe200078e020c */
[----:B------:R-:W-:-:S02]  /*4910*/  F2FP.PACK_AB R60, R101, R60 ;  /* 0x0000003c653c723e */ /* 0x000fc400000000ff */
[----:B------:R-:W-:Y:S01]  /*4920*/  F2FP.PACK_AB R64, R64, R103 ;  /* 0x000000674040723e */ /* 0x000fe200000000ff */
[----:B------:R-:W-:Y:S01]  /*4930*/  BSSY B0, `(.L_x_11086) ;  /* 0x000003c000007945 */ /* 0x000fe20003800000 */
[----:B------:R-:W-:Y:S02]  /*4940*/  F2FP.PACK_AB R2, R2, R105 ;  /* 0x000000690202723e */ /* 0x000fe400000000ff */
[----:B------:R-:W-:Y:S02]  /*4950*/  F2FP.PACK_AB R4, R5, R4 ;  /* 0x000000040504723e */ /* 0x000fe400000000ff */
[----:B------:R-:W-:Y:S02]  /*4960*/  PRMT R40, R60, 0x7632, R40 ;  /* 0x000076323c287816 */ /* 0x000fe40000000028 */
[----:B------:R-:W-:Y:S02]  /*4970*/  PRMT R5, R64, 0x7632, R5 ;  /* 0x0000763240057816 */ /* 0x000fe40000000005 */
[----:B------:R-:W-:-:S02]  /*4980*/  PRMT R41, R2, 0x7632, R41 ;  /* 0x0000763202297816 */ /* 0x000fc40000000029 */
[----:B------:R-:W-:Y:S02]  /*4990*/  PRMT R42, R4, 0x7632, R42 ;  /* 0x00007632042a7816 */ /* 0x000fe4000000002a */
[----:B------:R-:W-:Y:S02]  /*49a0*/  IADD3 R52, -R26, c[0x0][0x168], RZ ;  /* 0x00005a001a347a10 */ /* 0x000fe40007ffe1ff */
[----:B------:R-:W-:Y:S02]  /*49b0*/  SHF.R.S32.HI R75, RZ, 0x1f, R73 ;  /* 0x0000001fff4b7819 */ /* 0x000fe40000011449 */
[----:B------:R-:W-:Y:S01]  /*49c0*/  SHF.R.S32.HI R46, RZ, 0x1f, R27 ;  /* 0x0000001fff2e7819 */ /* 0x000fe2000001141b */
[----:B------:R-:W-:Y:S01]  /*49d0*/  STS.U16 [R51], R60 ;  /* 0x0000003c33007388 */ /* 0x000fe20000000400 */
[----:B------:R-:W-:-:S03]  /*49e0*/  LEA R45, P5, R27, c[0x0][0x330], 0x1 ;  /* 0x0000cc001b2d7a11 */ /* 0x000fc600078a08ff */
[----:B------:R0:W-:Y:S04]  /*49f0*/  STS.U16 [R51+0x2], R40 ;  /* 0x0000022833007388 */ /* 0x0001e80000000400 */
[----:B------:R-:W-:Y:S04]  /*4a00*/  STS.U16 [R51+0x4], R64 ;  /* 0x0000044033007388 */ /* 0x000fe80000000400 */
[----:B------:R-:W-:Y:S01]  /*4a10*/  STS.U16 [R51+0x6], R5 ;  /* 0x0000060533007388 */ /* 0x000fe20000000400 */
[----:B0-----:R-:W-:-:S03]  /*4a20*/  IMAD R40, R10, c[0x0][0x2d8], RZ ;  /* 0x0000b6000a287a24 */ /* 0x001fc600078e02ff */
[----:B------:R-:W-:Y:S01]  /*4a30*/  STS.U16 [R51+0x8], R2 ;  /* 0x0000080233007388 */ /* 0x000fe20000000400 */
[----:B------:R-:W-:-:S03]  /*4a40*/  IMAD R43, R11, c[0x0][0x2dc], R40 ;  /* 0x0000b7000b2b7a24 */ /* 0x000fc600078e0228 */
[----:B------:R-:W-:Y:S04]  /*4a50*/  STS.U16 [R51+0xa], R41 ;  /* 0x00000a2933007388 */ /* 0x000fe80000000400 */
[----:B------:R0:W-:Y:S04]  /*4a60*/  STS.U16 [R51+0xc], R4 ;  /* 0x00000c0433007388 */ /* 0x0001e80000000400 */
[----:B------:R-:W-:Y:S01]  /*4a70*/  STS.U16 [R51+0xe], R42 ;  /* 0x00000e2a33007388 */ /* 0x000fe20000000400 */
[----:B------:R-:W-:-:S06]  /*4a80*/  NOP ;  /* 0x0000000000007918 */ /* 0x000fcc0000000000 */
[----:B------:R-:W-:Y:S01]  /*4a90*/  LDS.U16 R47, [R35] ;  /* 0x00000000232f7984 */ /* 0x000fe20000000400 */
[----:B0-----:R-:W-:-:S03]  /*4aa0*/  IMAD.WIDE.U32 R4, R11, c[0x0][0x2d8], RZ ;  /* 0x0000b6000b047a25 */ /* 0x001fc600078e00ff */
[----:B------:R-:W-:Y:S01]  /*4ab0*/  LDS.U16 R53, [R36+0x40] ;  /* 0x0000400024357984 */ /* 0x000fe20000000400 */
[----:B------:R-:W-:Y:S01]  /*4ac0*/  IMAD R41, R7, c[0x0][0x2e0], RZ ;  /* 0x0000b80007297a24 */ /* 0x000fe200078e02ff */
[----:B------:R-:W-:Y:S02]  /*4ad0*/  IADD3 R5, R5, R43, RZ ;  /* 0x0000002b05057210 */ /* 0x000fe40007ffe0ff */
[----:B------:R-:W-:Y:S01]  /*4ae0*/  LDS.U16 R55, [R37+0x80] ;  /* 0x0000800025377984 */ /* 0x000fe20000000400 */
[C---:B------:R-:W-:Y:S02]  /*4af0*/  IMAD R41, R6.reuse, c[0x0][0x2e4], R41 ;  /* 0x0000b90006297a24 */ /* 0x040fe400078e0229 */
[----:B------:R-:W-:Y:S01]  /*4b00*/  IMAD.WIDE.U32 R4, R6, c[0x0][0x2e0], R4 ;  /* 0x0000b80006047a25 */ /* 0x000fe200078e0004 */
[----:B------:R-:W-:Y:S04]  /*4b10*/  LDS.U16 R57, [R38+0xc0] ;  /* 0x0000c00026397984 */ /* 0x000fe80000000400 */
[----:B------:R-:W-:Y:S01]  /*4b20*/  LDS.U16 R59, [R39+0x100] ;  /* 0x00010000273b7984 */ /* 0x000fe20000000400 */
[----:B------:R-:W-:-:S02]  /*4b30*/  IADD3 R40, P1, R73, R4, RZ ;  /* 0x0000000449287210 */ /* 0x000fc40007f3e0ff */
[----:B------:R-:W-:Y:S01]  /*4b40*/  IADD3 R4, P0, R27, R26, RZ ;  /* 0x0000001a1b047210 */ /* 0x000fe20007f1e0ff */
[----:B------:R-:W-:Y:S01]  /*4b50*/  LDS.U16 R65, [R48+0x140] ;  /* 0x0001400030417984 */ /* 0x000fe20000000400 */
[----:B------:R-:W-:Y:S02]  /*4b60*/  IADD3.X R41, R75, R41, R5, P1, !PT ;  /* 0x000000294b297210 */ /* 0x000fe40000ffe405 */
[----:B------:R-:W-:Y:S01]  /*4b70*/  LEA.HI.X.SX32 R5, R26, R46, 0x1, P0 ;  /* 0x0000002e1a057211 */ /* 0x000fe200000f0eff */
[----:B------:R-:W-:Y:S01]  /*4b80*/  LDS.U16 R67, [R49+0x180] ;  /* 0x0001800031437984 */ /* 0x000fe20000000400 */
[C---:B------:R-:W-:Y:S02]  /*4b90*/  LEA.HI.X R26, R27.reuse, c[0x0][0x334], R46, 0x1, P5 ;  /* 0x0000cd001b1a7a11 */ /* 0x040fe400028f0c2e */
[C---:B------:R-:W-:Y:S01]  /*4ba0*/  LEA R44, P5, R40.reuse, R45, 0x1 ;  /* 0x0000002d282c7211 */ /* 0x040fe200078a08ff */
[----:B------:R-:W-:Y:S03]  /*4bb0*/  LDS.U16 R69, [R50+0x1c0] ;  /* 0x0001c00032457984 */ /* 0x000fe60000000400 */
[----:B------:R-:W-:Y:S01]  /*4bc0*/  LEA.HI.X R45, R40, R26, R41, 0x1, P5 ;  /* 0x0000001a282d7211 */ /* 0x000fe200028f0c29 */
[----:B------:R-:W-:Y:S04]  /*4bd0*/  @!P4 STS [0x210], R52 ;  /* 0x00021034ff00c388 */ /* 0x000fe80000000800 */
[----:B------:R-:W-:Y:S06]  /*4be0*/  BAR.SYNC.DEFER_BLOCKING 0x0 ;  /* 0x0000000000007b1d */ /* 0x000fec0000010000 */
[----:B------:R-:W0:Y:S02]  /*4bf0*/  LDS R2, [0x210] ;  /* 0x00021000ff027984 */ /* 0x000e240000000800 */
[----:B0-----:R-:W-:-:S02]  /*4c00*/  ISETP.GE.AND P6, PT, R27, R2, PT ;  /* 0x000000021b00720c */ /* 0x001fc40003fc6270 */
[-C--:B------:R-:W-:Y:S02]  /*4c10*/  ISETP.GE.AND P3, PT, R29, R2.reuse, PT ;  /* 0x000000021d00720c */ /* 0x080fe40003f66270 */
[-C--:B------:R-:W-:Y:S02]  /*4c20*/  ISETP.GE.AND P2, PT, R30, R2.reuse, PT ;  /* 0x000000021e00720c */ /* 0x080fe40003f46270 */
[-C--:B------:R-:W-:Y:S02]  /*4c30*/  ISETP.GE.AND P1, PT, R31, R2.reuse, PT ;  /* 0x000000021f00720c */ /* 0x080fe40003f26270 */
[----:B------:R-:W-:-:S05]  /*4c40*/  ISETP.GE.AND P0, PT, R32, R2, PT ;  /* 0x000000022000720c */ /* 0x000fca0003f06270 */
        /* <DEDUP_REMOVED lines=10> */
.L_x_11087:
[----:B------:R-:W-:Y:S05]  /*4cf0*/  BSYNC B0 ;  /* 0x0000000000007941 */ /* 0x000fea0003800000 */
.L_x_11086:
[----:B------:R-:W-:Y:S01]  /*4d00*/  @!P3 STG.E.U16 [R44.64+-0x180], R55 ;  /* 0xfffe80372c00b986 */ /* 0x000fe2000c101506 */
[-C--:B------:R-:W-:Y:S01]  /*4d10*/  ISETP.GE.AND P6, PT, R33, R2.reuse, PT ;  /* 0x000000022100720c */ /* 0x080fe20003fc6270 */
[----:B------:R-:W-:Y:S01]  /*4d20*/  BSSY B0, `(.L_x_11088) ;  /* 0x0000042000007945 */ /* 0x000fe20003800000 */
[-C--:B------:R-:W-:Y:S01]  /*4d30*/  ISETP.GE.AND P5, PT, R28, R2.reuse, PT ;  /* 0x000000021c00720c */ /* 0x080fe20003fa6270 */
[----:B------:R-:W-:Y:S01]  /*4d40*/  @!P2 STG.E.U16 [R44.64+-0x140], R57 ;  /* 0xfffec0392c00a986 */ /* 0x000fe2000c101506 */
[----:B------:R-:W-:Y:S02]  /*4d50*/  ISETP.GE.AND P3, PT, R34, R2, PT ;  /* 0x000000022200720c */ /* 0x000fe40003f66270 */
[----:B------:R-:W-:Y:S01]  /*4d60*/  F2FP.PACK_AB R2, R62, R61 ;  /* 0x0000003d3e02723e */ /* 0x000fe200000000ff */
[----:B------:R-:W-:Y:S01]  /*4d70*/  @!P1 STG.E.U16 [R44.64+-0x100], R59 ;  /* 0xffff003b2c009986 */ /* 0x000fe2000c101506 */
[----:B------:R-:W-:Y:S01]  /*4d80*/  F2FP.PACK_AB R26, R112, R99 ;  /* 0x00000063701a723e */ /* 0x000fe200000000ff */
[----:B------:R-:W-:Y:S01]  /*4d90*/  FADD.FTZ R61, R61, R14 ;  /* 0x0000000e3d3d7221 */ /* 0x000fe20000010000 */
[C---:B------:R-:W-:Y:S01]  /*4da0*/  PRMT R41, R2.reuse, 0x7610, R41 ;  /* 0x0000761002297816 */ /* 0x040fe20000000029 */
[----:B------:R-:W-:Y:S01]  /*4db0*/  @!P0 STG.E.U16 [R44.64+-0xc0], R65 ;  /* 0xffff40412c008986 */ /* 0x000fe2000c101506 */
[----:B0-----:R-:W-:Y:S01]  /*4dc0*/  PRMT R42, R2, 0x7632, R42 ;  /* 0x00007632022a7816 */ /* 0x001fe2000000002a */
[----:B------:R-:W-:Y:S01]  /*4dd0*/  FADD.FTZ R62, R61, R62 ;  /* 0x0000003e3d3e7221 */ /* 0x000fe20000010000 */
[----:B------:R-:W-:Y:S01]  /*4de0*/  F2FP.PACK_AB R2, R66, R63 ;  /* 0x0000003f4202723e */ /* 0x000fe200000000ff */
[----:B------:R-:W-:Y:S01]  /*4df0*/  @!P6 STG.E.U16 [R44.64+-0x80], R67 ;  /* 0xffff80432c00e986 */ /* 0x000fe2000c101506 */
[----:B------:R-:W-:Y:S01]  /*4e00*/  F2FP.PACK_AB R40, R3, R0 ;  /* 0x000000000328723e */ /* 0x000fe200000000ff */
[----:B------:R-:W-:Y:S01]  /*4e10*/  FADD.FTZ R99, R62, R99 ;  /* 0x000000633e637221 */ /* 0x000fe20000010000 */
[----:B------:R-:W-:Y:S01]  /*4e20*/  PRMT R47, R2, 0x7632, R47 ;  /* 0x00007632022f7816 */ /* 0x000fe2000000002f */
[----:B------:R-:W-:Y:S02]  /*4e30*/  @!P5 STG.E.U16 [R44.64+-0x1c0], R53 ;  /* 0xfffe40352c00d986 */ /* 0x000fe4000c101506 */
[----:B------:R-:W-:-:S02]  /*4e40*/  FADD.FTZ R112, R99, R112 ;  /* 0x0000007063707221 */ /* 0x000fc40000010000 */
[----:B------:R0:W-:Y:S02]  /*4e50*/  @!P3 STG.E.U16 [R44.64+-0x40], R69 ;  /* 0xffffc0452c00b986 */ /* 0x0001e4000c101506 */
[----:B------:R-:W-:Y:S02]  /*4e60*/  FADD.FTZ R63, R112, R63 ;  /* 0x0000003f703f7221 */ /* 0x000fe40000010000 */
[----:B------:R-:W-:Y:S02]  /*4e70*/  BAR.SYNC.DEFER_BLOCKING 0x0 ;  /* 0x0000000000007b1d */ /* 0x000fe40000010000 */
[----:B------:R-:W-:-:S04]  /*4e80*/  FADD.FTZ R63, R63, R66 ;  /* 0x000000423f3f7221 */ /* 0x000fc80000010000 */
[----:B------:R-:W-:Y:S01]  /*4e90*/  FADD.FTZ R0, R63, R0 ;  /* 0x000000003f007221 */ /* 0x000fe20000010000 */
[----:B0-----:R-:W-:Y:S02]  /*4ea0*/  PRMT R45, R26, 0x7632, R45 ;  /* 0x000076321a2d7816 */ /* 0x001fe4000000002d */
[----:B------:R-:W-:Y:S01]  /*4eb0*/  PRMT R44, R40, 0x7632, R44 ;  /* 0x00007632282c7816 */ /* 0x000fe2000000002c */
[----:B------:R-:W-:Y:S01]  /*4ec0*/  FADD.FTZ R14, R0, R3 ;  /* 0x00000003000e7221 */ /* 0x000fe20000010000 */
[----:B------:R-:W-:Y:S04]  /*4ed0*/  STS.U16 [R51], R41 ;  /* 0x0000002933007388 */ /* 0x000fe80000000400 */
        /* <DEDUP_REMOVED lines=10> */
[----:B------:R-:W-:-:S03]  /*4f80*/  IMAD R55, R11, c[0x0][0x2fc], R2 ;  /* 0x0000bf000b377a24 */ /* 0x000fc600078e0202 */
        /* <DEDUP_REMOVED lines=27> */
.L_x_11089:
[----:B------:R-:W-:Y:S05]  /*5140*/  BSYNC B0 ;  /* 0x0000000000007941 */ /* 0x000fea0003800000 */
.L_x_11088:
[----:B------:R-:W-:Y:S01]  /*5150*/  MOV R2, R26 ;  /* 0x0000001a00027202 */ /* 0x000fe20000000f00 */
[----:B0-----:R-:W-:Y:S01]  /*5160*/  IMAD R5, R7, c[0x0][0x300], RZ ;  /* 0x0000c00007057a24 */ /* 0x001fe200078e02ff */
[----:B------:R-:W-:Y:S02]  /*5170*/  MOV R3, R53 ;  /* 0x0000003500037202 */ /* 0x000fe40000000f00 */
[----:B------:R-:W-:Y:S01]  /*5180*/  LEA R0, P4, R36, c[0x0][0x340], 0x1 ;  /* 0x0000d00024007a11 */ /* 0x000fe200078808ff */
[C---:B------:R-:W-:Y:S01]  /*5190*/  IMAD R26, R6.reuse, c[0x0][0x304], R5 ;  /* 0x0000c100061a7a24 */ /* 0x040fe200078e0205 */
[-C--:B------:R-:W-:Y:S01]  /*51a0*/  ISETP.GE.AND P5, PT, R33, R40.reuse, PT ;  /* 0x000000282100720c */ /* 0x080fe20003fa6270 */
[----:B------:R-:W-:Y:S01]  /*51b0*/  IMAD.WIDE.U32 R2, R6, c[0x0][0x300], R2 ;  /* 0x0000c00006027a25 */ /* 0x000fe200078e0002 */
[----:B------:R-:W-:Y:S02]  /*51c0*/  LEA.HI.X R4, R36, c[0x0][0x344], R51, 0x1, P4 ;  /* 0x0000d10024047a11 */ /* 0x000fe400020f0c33 */
[----:B------:R-:W-:-:S02]  /*51d0*/  ISETP.GE.AND P4, PT, R32, R40, PT ;  /* 0x000000282000720c */ /* 0x000fc40003f86270 */
[----:B------:R-:W-:Y:S02]  /*51e0*/  IADD3 R5, P3, R73, R2, RZ ;  /* 0x0000000249057210 */ /* 0x000fe40007f7e0ff */
[----:B------:R-:W-:Y:S02]  /*51f0*/  ISETP.GE.AND P0, PT, R28, R40, PT ;  /* 0x000000281c00720c */ /* 0x000fe40003f06270 */
[----:B------:R-:W-:Y:S02]  /*5200*/  IADD3.X R3, R75, R26, R3, P3, !PT ;  /* 0x0000001a4b037210 */ /* 0x000fe40001ffe403 */
[----:B------:R-:W-:Y:S02]  /*5210*/  LEA R2, P6, R5, R0, 0x1 ;  /* 0x0000000005027211 */ /* 0x000fe400078c08ff */
[----:B------:R-:W-:Y:S02]  /*5220*/  ISETP.GE.AND P1, PT, R29, R40, PT ;  /* 0x000000281d00720c */ /* 0x000fe40003f26270 */
[----:B------:R-:W-:-:S02]  /*5230*/  LEA.HI.X R3, R5, R4, R3, 0x1, P6 ;  /* 0x0000000405037211 */ /* 0x000fc400030f0c03 */
[-C--:B------:R-:W-:Y:S02]  /*5240*/  ISETP.GE.AND P6, PT, R34, R40.reuse, PT ;  /* 0x000000282200720c */ /* 0x080fe40003fc6270 */
[-C--:B------:R-:W-:Y:S01]  /*5250*/  ISETP.GE.AND P2, PT, R30, R40.reuse, PT ;  /* 0x000000281e00720c */ /* 0x080fe20003f46270 */
[----:B------:R0:W-:Y:S01]  /*5260*/  @!P4 STG.E.U16 [R2.64+0x100], R45 ;  /* 0x0001002d0200c986 */ /* 0x0001e2000c101506 */
[----:B------:R-:W-:Y:S02]  /*5270*/  ISETP.GE.AND P3, PT, R31, R40, PT ;  /* 0x000000281f00720c */ /* 0x000fe40003f66270 */
[----:B------:R-:W-:Y:S01]  /*5280*/  IADD3 R17, R17, 0x1, RZ ;  /* 0x0000000111117810 */ /* 0x000fe20007ffe0ff */
[----:B------:R0:W-:Y:S04]  /*5290*/  @!P5 STG.E.U16 [R2.64+0x140], R49 ;  /* 0x000140310200d986 */ /* 0x0001e8000c101506 */
[----:B------:R0:W-:Y:S01]  /*52a0*/  @!P0 STG.E.U16 [R2.64], R41 ;  /* 0x0000002902008986 */ /* 0x0001e2000c101506 */
[----:B------:R-:W-:-:S03]  /*52b0*/  ISETP.GT.AND P0, PT, R25, 0x1, PT ;  /* 0x000000011900780c */ /* 0x000fc60003f04270 */
[----:B------:R0:W-:Y:S04]  /*52c0*/  @!P6 STG.E.U16 [R2.64+0x180], R47 ;  /* 0x0001802f0200e986 */ /* 0x0001e8000c101506 */
[----:B------:R0:W-:Y:S01]  /*52d0*/  @!P1 STG.E.U16 [R2.64+0x40], R37 ;  /* 0x0000402502009986 */ /* 0x0001e2000c101506 */
[----:B------:R-:W-:-:S03]  /*52e0*/  IADD3 R18, P1, R18, -0x200, RZ ;  /* 0xfffffe0012127810 */ /* 0x000fc60007f3e0ff */
[----:B------:R0:W-:Y:S01]  /*52f0*/  @!P2 STG.E.U16 [R2.64+0x80], R43 ;  /* 0x0000802b0200a986 */ /* 0x0001e2000c101506 */
[----:B------:R-:W-:Y:S02]  /*5300*/  IADD3 R22, P2, R22, -0x200, RZ ;  /* 0xfffffe0016167810 */ /* 0x000fe40007f5e0ff */
[----:B------:R-:W-:Y:S01]  /*5310*/  IADD3.X R19, R19, -0x1, RZ, P1, !PT ;  /* 0xffffffff13137810 */ /* 0x000fe20000ffe4ff */
[----:B------:R0:W-:Y:S01]  /*5320*/  @!P3 STG.E.U16 [R2.64+0xc0], R39 ;  /* 0x0000c0270200b986 */ /* 0x0001e2000c101506 */
[----:B------:R-:W-:Y:S02]  /*5330*/  IADD3 R20, P3, R20, -0x200, RZ ;  /* 0xfffffe0014147810 */ /* 0x000fe40007f7e0ff */
[----:B------:R-:W-:Y:S02]  /*5340*/  IADD3.X R23, R23, -0x1, RZ, P2, !PT ;  /* 0xffffffff17177810 */ /* 0x000fe400017fe4ff */
[----:B------:R-:W-:Y:S01]  /*5350*/  IADD3.X R21, R21, -0x1, RZ, P3, !PT ;  /* 0xffffffff15157810 */ /* 0x000fe20001ffe4ff */
[----:B------:R-:W-:Y:S01]  /*5360*/  @!P0 CALL.REL.NOINC `(.L_x_11069) ;  /* 0x0000001000008944 */ /* 0x000fe20003c00000 */
[----:B------:R-:W-:Y:S05]  /*5370*/  BRA `(.L_x_11090) ;  /* 0xffffb1c000007947 */ /* 0x000fea000383ffff */
.L_x_11069:
[----:B------:R-:W-:Y:S02]  /*5380*/  ISETP.NE.U32.AND P0, PT, RZ, c[0x0][0x328], PT ;  /* 0x0000ca00ff007a0c */ /* 0x000fe40003f05070 */
[----:B------:R-:W-:-:S02]  /*5390*/  ISETP.NE.U32.AND P2, PT, RZ, c[0x0][0x348], PT ;  /* 0x0000d200ff007a0c */ /* 0x000fc40003f45070 */
[----:B------:R-:W-:Y:S02]  /*53a0*/  ISETP.NE.AND.EX P1, PT, RZ, c[0x0][0x32c], PT, P0 ;  /* 0x0000cb00ff007a0c */ /* 0x000fe40003f25300 */
[----:B------:R-:W-:-:S11]  /*53b0*/  ISETP.NE.AND.EX P0, PT, RZ, c[0x0][0x34c], PT, P2 ;  /* 0x0000d300ff007a0c */ /* 0x000fd60003f05320 */
[----:B------:R-:W-:Y:S05]  /*53c0*/  @!P1 BRA `(.L_x_11091) ;  /* 0x0000014000009947 */ /* 0x000fea0003800000 */
[----:B------:R-:W1:Y:S01]  /*53d0*/  SHFL.DOWN P1, R0, R13, 0x1, 0x1f ;  /* 0x08201f000d007f89 */ /* 0x000e620000020000 */
[----:B------:R-:W-:Y:S03]  /*53e0*/  BSSY B0, `(.L_x_11091) ;  /* 0x0000012000007945 */ /* 0x000fe60003800000 */
[----:B-----5:R-:W2:Y:S01]  /*53f0*/  S2R R8, SR_LANEID ;  /* 0x0000000000087919 */ /* 0x020ea20000000000 */
[----:B-1----:R-:W-:Y:S01]  /*5400*/  @P1 FADD R0, R0, R13 ;  /* 0x0000000d00001221 */ /* 0x002fe20000000000 */
[----:B--2---:R-:W-:-:S04]  /*5410*/  ISETP.NE.AND P2, PT, R8, RZ, PT ;  /* 0x000000ff0800720c */ /* 0x004fc80003f45270 */
[----:B0-----:R-:W0:Y:S04]  /*5420*/  SHFL.DOWN P1, R3, R0, 0x2, 0x1f ;  /* 0x08401f0000037f89 */ /* 0x001e280000020000 */
        /* <DEDUP_REMOVED lines=13> */
.L_x_11092:
[----:B0-----:R-:W-:Y:S05]  /*5500*/  BSYNC B0 ;  /* 0x0000000000007941 */ /* 0x001fea0003800000 */
.L_x_11091:
[----:B------:R-:W-:Y:S01]  /*5510*/  BSSY B0, `(.L_x_11093) ;  /* 0x0000018000007945 */ /* 0x000fe20003800000 */
[----:B------:R-:W-:Y:S05]  /*5520*/  @!P0 BRA `(.L_x_11094) ;  /* 0x0000015000008947 */ /* 0x000fea0003800000 */
[----:B------:R-:W-:Y:S06]  /*5530*/  BAR.SYNC.DEFER_BLOCKING 0x0 ;  /* 0x0000000000007b1d */ /* 0x000fec0000010000 */
[----:B0-----:R-:W0:Y:S04]  /*5540*/  SHFL.DOWN P0, R3, R14, 0x1, 0x1f ;  /* 0x08201f000e037f89 */ /* 0x001e280000000000 */
[----:B------:R-:W1:Y:S04]  /*5550*/  S2R R4, SR_LANEID ;  /* 0x0000000000047919 */ /* 0x000e680000000000 */
[----:B------:R-:W2:Y:S01]  /*5560*/  S2R R21, SR_TID.X ;  /* 0x0000000000157919 */ /* 0x000ea20000002100 */
        /* <DEDUP_REMOVED lines=8> */
[----:B-----5:R-:W0:Y:S02]  /*55f0*/  SHFL.DOWN P0, R9, R2, 0x10, 0x1f ;  /* 0x0a001f0002097f89 */ /* 0x020e240000000000 */
[----:B0-----:R-:W-:Y:S01]  /*5600*/  @P0 FADD R9, R2, R9 ;  /* 0x0000000902090221 */ /* 0x001fe20000000000 */
[----:B--2---:R-:W-:-:S04]  /*5610*/  ISETP.NE.AND P0, PT, R21, RZ, PT ;  /* 0x000000ff1500720c */ /* 0x004fc80003f05270 */
[----:B------:R0:W-:Y:S04]  /*5620*/  @!P1 STS [0x224], R9 ;  /* 0x00022409ff009388 */ /* 0x0001e80000000800 */
[----:B------:R-:W-:Y:S06]  /*5630*/  BAR.SYNC.DEFER_BLOCKING 0x0 ;  /* 0x0000000000007b1d */ /* 0x000fec0000010000 */
[----:B------:R-:W-:Y:S05]  /*5640*/  @P0 BRA `(.L_x_11095) ;  /* 0x0000004000000947 */ /* 0x000fea0003800000 */
[----:B0-----:R0:W-:Y:S01]  /*5650*/  RED.E.ADD.F32.FTZ.RN.STRONG.GPU [R82.64], R9 ;  /* 0x000000095200798e */ /* 0x0011e2000c10e786 */
[----:B------:R-:W-:Y:S01]  /*5660*/  HFMA2.MMA R21, -RZ, RZ, 0, 0 ;  /* 0x00000000ff157435 */ /* 0x000fe200000001ff */
[----:B------:R-:W-:Y:S05]  /*5670*/  BRA `(.L_x_11095) ;  /* 0x0000001000007947 */ /* 0x000fea0003800000 */
.L_x_11094:
[----:B------:R-:W1:Y:S02]  /*5680*/  S2R R21, SR_TID.X ;  /* 0x0000000000157919 */ /* 0x000e640000002100 */
.L_x_11095:
[----:B0-----:R-:W-:Y:S05]  /*5690*/  BSYNC B0 ;  /* 0x0000000000007941 */ /* 0x001fea0003800000 */
.L_x_11093:
        /* <DEDUP_REMOVED lines=8> */
[----:B-----5:R-:W-:-:S04]  /*5720*/  IMAD.WIDE.U32 R8, R6, c[0x0][0x2a8], RZ ;  /* 0x0000aa0006087a25 */ /* 0x020fc800078e00ff */
        /* <DEDUP_REMOVED lines=13> */
.L_x_11096:
        /* <DEDUP_REMOVED lines=64> */
.L_x_11097:
        /* <DEDUP_REMOVED lines=16> */
.L_x_14720:


//--------------------- .text._Z25selective_scan_bwd_kernelI32Selective_Scan_bwd_kernel_traitsILi32ELi8ELb0ELb0ELb0ELb0ELb1EN3c104HalfENS1_7complexIfEEEEv12SSMParamsBwd --------------------------
	.section	.text._Z25selective_scan_bwd_kernelI32Selective_Scan_bwd_kernel_traitsILi32ELi8ELb0ELb0ELb0ELb0ELb1EN3c104HalfENS1_7complexIfEEEEv12SSMParamsBwd,"ax",@progbits
	.sectioninfo	@"SHI_REGISTERS=168"
	.align	128
        .global         _Z25selective_scan_bwd_kernelI32Selective_Scan_bwd_kernel_traitsILi32ELi8ELb0ELb0ELb0ELb0ELb1EN3c104HalfENS1_7complexIfEEEEv12SSMParamsBwd
        .type           _Z25selective_scan_bwd_kernelI32Selective_Scan_bwd_kernel_traitsILi32ELi8ELb0ELb0ELb0ELb0ELb1EN3c104HalfENS1_7complexIfEEEEv12SSMParamsBwd,@function
        .size           _Z25selective_scan_bwd_kernelI32Selective_Scan_bwd_kernel_traitsILi32ELi8ELb0ELb0ELb0ELb0ELb1EN3c104HalfENS1_7complexIfEEEEv12SSMParamsBwd,(.L_x_14721 - _Z25selective_scan_bwd_kernelI32Selective_Scan_bwd_kernel_traitsILi32ELi8ELb0ELb0ELb0ELb0ELb1EN3c104HalfENS1_7complexIfEEEEv12SSMParamsBwd)
        .other          _Z25selective_scan_bwd_kernelI32Selective_Scan_bwd_kernel_traitsILi32ELi8ELb0ELb0ELb0ELb0ELb1EN3c104HalfENS1_7complexIfEEEEv12SSMParamsBwd,@"STO_CUDA_ENTRY STV_DEFAULT"
_Z25selective_scan_bwd_kernelI32Selective_Scan_bwd_kernel_traitsILi32ELi8ELb0ELb0ELb0ELb0ELb1EN3c104HalfENS1_7complexIfEEEEv12SSMParamsBwd:
.text._Z25selective_scan_bwd_kernelI32Selective_Scan_bwd_kernel_traitsILi32ELi8ELb0ELb0ELb0ELb0ELb1EN3c104HalfENS1_7complexIfEEEEv12SSMParamsBwd:
        /* <DEDUP_REMOVED lines=12> */
[----:B------:R-:W-:Y:S02]  /*00c0*/  IMAD R0, R38, c[0x0][0x1d0], RZ ;  /* 0x0000740026007a24 */ /* 0x000fe400078e02ff */
[----:B------:R-:W-:Y:S01]  /*00d0*/  @P0 LEA R6, P2, R32, c[0x0][0x238], 0x2 ;  /* 0x00008e0020060a11 */ /* 0x000fe200078410ff */
        /* <DEDUP_REMOVED lines=18> */
[----:B------:R-:W-:Y:S01]  /*0200*/  HFMA2.MMA R39, -RZ, RZ, 0, 0 ;  /* 0x00000000ff277435 */ /* 0x000fe200000001ff */
[----:B------:R-:W-:Y:S01]  /*0210*/  ISETP.GE.AND P3, PT, R0, 0x1, PT ;  /* 0x000000010000780c */ /* 0x000fe20003f66270 */
[----:B-1----:R-:W-:Y:S01]  /*0220*/  IMAD R9, R37, c[0x0][0x27c], R12 ;  /* 0x00009f0025097a24 */ /* 0x002fe200078e020c */
[----:B------:R-:W-:Y:S01]  /*0230*/  ISETP.NE.AND.EX P0, PT, RZ, c[0x0][0x264], PT, P0 ;  /* 0x00009900ff007a0c */ /* 0x000fe20003f05300 */
[----:B------:R-:W-:Y:S01]  /*0240*/  IMAD.WIDE.U32 R2, R32, c[0x0][0x1d8], R2 ;  /* 0x0000760020027a25 */ /* 0x000fe200078e0002 */
        /* <DEDUP_REMOVED lines=16> */
[----:B------:R-:W-:Y:S01]  /*0350*/  ISETP.NE.U32.AND P2, PT, RZ, c[0x0][0x348], PT ;  /* 0x0000d200ff007a0c */ /* 0x000fe20003f45070 */
[----:B------:R-:W-:Y:S01]  /*0360*/  CS2R R14, SRZ ;  /* 0x00000000000e7805 */ /* 0x000fe2000001ff00 */
[----:B------:R-:W-:Y:S01]  /*0370*/  ISETP.NE.AND.EX P1, PT, RZ, c[0x0][0x32c], PT, P1 ;  /* 0x0000cb00ff007a0c */ /* 0x000fe20003f25310 */
[----:B------:R-:W-:Y:S01]  /*0380*/  @P0 IMAD R0, R0, c[0x0][0x174], RZ ;  /* 0x00005d0000000a24 */ /* 0x000fe200078e02ff */
[----:B------:R-:W-:-:S02]  /*0390*/  ISETP.NE.AND.EX P2, PT, RZ, c[0x0][0x34c], PT, P2 ;  /* 0x0000d300ff007a0c */ /* 0x000fc40003f45320 */
[----:B------:R-:W-:Y:S01]  /*03a0*/  IADD3 R9, P4, R9, R6, RZ ;  /* 0x0000000609097210 */ /* 0x000fe20007f9e0ff */
[----:B------:R-:W-:Y:S01]  /*03b0*/  @P0 IMAD R0, R0, c[0x0][0x16c], RZ ;  /* 0x00005b0000000a24 */ /* 0x000fe200078e02ff */
[----:B------:R-:W-:Y:S02]  /*03c0*/  LEA R45, P5, R46, c[0x0][0x248], 0x1 ;  /* 0x000092002e2d7a11 */ /* 0x000fe400078a08ff */
[----:B------:R-:W-:Y:S02]  /*03d0*/  IADD3.X R48, R11, R7, R17, P4, !PT ;  /* 0x000000070b307210 */ /* 0x000fe400027fe411 */
[C---:B------:R-:W-:Y:S01]  /*03e0*/  LEA R43, P4, R44.reuse, c[0x0][0x240], 0x1 ;  /* 0x000090002c2b7a11 */ /* 0x040fe200078808ff */
[----:B------:R-:W-:Y:S01]  /*03f0*/  CS2R R16, SRZ ;  /* 0x0000000000107805 */ /* 0x000fe2000001ff00 */
[----:B------:R-:W-:Y:S02]  /*0400*/  @P0 MOV R19, 0x10 ;  /* 0x0000001000130802 */ /* 0x000fe40000000f00 */
[----:B------:R-:W-:-:S02]  /*0410*/  LEA.HI.X R44, R44, c[0x0][0x244], R3, 0x1, P4 ;  /* 0x000091002c2c7a11 */ /* 0x000fc400020f0c03 */
[----:B------:R-:W-:Y:S01]  /*0420*/  LEA.HI.X R46, R46, c[0x0][0x24c], R5, 0x1, P5 ;  /* 0x000093002e2e7a11 */ /* 0x000fe200028f0c05 */
[----:B------:R-:W-:Y:S01]  /*0430*/  @P0 IMAD.WIDE R18, R0, R19, c[0x0][0x260] ;  /* 0x0000980000120625 */ /* 0x000fe200078e0213 */
[C---:B------:R-:W-:Y:S01]  /*0440*/  LEA R47, P6, R9.reuse, c[0x0][0x308], 0x1 ;  /* 0x0000c200092f7a11 */ /* 0x040fe200078c08ff */
[----:B------:R-:W-:Y:S01]  /*0450*/  @!P0 CS2R R18, SRZ ;  /* 0x0000000000128805 */ /* 0x000fe2000001ff00 */
[C---:B------:R-:W-:Y:S02]  /*0460*/  @P1 LEA R16, P4, R32.reuse, c[0x0][0x328], 0x2 ;  /* 0x0000ca0020101a11 */ /* 0x040fe400078810ff */
[C---:B------:R-:W-:Y:S02]  /*0470*/  @P2 LEA R14, P5, R32.reuse, c[0x0][0x348], 0x2 ;  /* 0x0000d200200e2a11 */ /* 0x040fe400078a10ff */
[----:B------:R-:W-:Y:S02]  /*0480*/  LEA.HI.X R48, R9, c[0x0][0x30c], R48, 0x1, P6 ;  /* 0x0000c30009307a11 */ /* 0x000fe400030f0c30 */
[----:B------:R-:W-:-:S02]  /*0490*/  @P1 LEA.HI.X R17, R32, c[0x0][0x32c], R35, 0x2, P4 ;  /* 0x0000cb0020111a11 */ /* 0x000fc400020f1423 */
[----:B------:R-:W-:Y:S01]  /*04a0*/  @P2 LEA.HI.X R15, R32, c[0x0][0x34c], R35, 0x2, P5 ;  /* 0x0000d300200f2a11 */ /* 0x000fe200028f1423 */
[----:B------:R-:W-:Y:S05]  /*04b0*/  @!P3 BRA `(.L_x_11098) ;  /* 0x000067f00000b947 */ /* 0x000fea0003800000 */
[----:B------:R-:W0:Y:S01]  /*04c0*/  S2R R41, SR_TID.X ;  /* 0x0000000000297919 */ /* 0x000e220000002100 */
[----:B------:R-:W-:Y:S02]  /*04d0*/  MOV R40, RZ ;  /* 0x000000ff00287202 */ /* 0x000fe40000000f00 */
[----:B------:R-:W-:Y:S01]  /*04e0*/  MOV R50, RZ ;  /* 0x000000ff00327202 */ /* 0x000fe20000000f00 */
[----:B------:R-:W1:Y:S01]  /*04f0*/  S2R R42, SR_LANEID ;  /* 0x00000000002a7919 */ /* 0x000e620000000000 */
[----:B------:R-:W-:Y:S02]  /*0500*/  MOV R39, RZ ;  /* 0x000000ff00277202 */ /* 0x000fe40000000f00 */
[C---:B0-----:R-:W-:Y:S02]  /*0510*/  SHF.L.U32 R0, R41.reuse, 0x3, RZ ;  /* 0x0000000329007819 */ /* 0x041fe400000006ff */
[----:B------:R-:W-:-:S02]  /*0520*/  LOP3.LUT R134, R41, 0x1f, RZ, 0xc0, !PT ;  /* 0x0000001f29867812 */ /* 0x000fc400078ec0ff */
[----:B------:R-:W-:-:S04]  /*0530*/  LOP3.LUT R0, R0, 0xffffff00, RZ, 0xc0, !PT ;  /* 0xffffff0000007812 */ /* 0x000fc800078ec0ff */
[----:B------:R-:W-:-:S04]  /*0540*/  LOP3.LUT R49, R0, 0x1f, R41, 0xf8, !PT ;  /* 0x0000001f00317812 */ /* 0x000fc800078ef829 */
[----:B-1----:R-:W-:Y:S02]  /*0550*/  SHF.R.S32.HI R52, RZ, 0x1f, R49 ;  /* 0x0000001fff347819 */ /* 0x002fe40000011431 */
.L_x_11124:
[----:B------:R-:W-:Y:S01]  /*0560*/  IADD3 R51, -R50, c[0x0][0x174], RZ ;  /* 0x00005d0032337a10 */ /* 0x000fe20007ffe1ff */
[----:B------:R-:W-:Y:S01]  /*0570*/  BAR.SYNC.DEFER_BLOCKING 0x0 ;  /* 0x0000000000007b1d */ /* 0x000fe20000010000 */
[----:B------:R-:W-:Y:S02]  /*0580*/  LOP3.LUT R0, R49, 0x20, RZ, 0xfc, !PT ;  /* 0x0000002031007812 */ /* 0x000fe400078efcff */
[----:B------:R-:W-:Y:S02]  /*0590*/  LEA R12, R51, 0xffffff00, 0x8 ;  /* 0xffffff00330c7811 */ /* 0x000fe400078e40ff */
[C---:B------:R-:W-:Y:S02]  /*05a0*/  LOP3.LUT R10, R49.reuse, 0x40, RZ, 0xfc, !PT ;  /* 0x00000040310a7812 */ /* 0x040fe400078efcff */
[----:B------:R-:W-:Y:S02]  /*05b0*/  IADD3 R24, -R12, c[0x0][0x168], RZ ;  /* 0x00005a000c187a10 */ /* 0x000fe40007ffe1ff */
[----:B-1----:R-:W-:-:S02]  /*05c0*/  LEA R2, P3, R49, R43, 0x1 ;  /* 0x0000002b31027211 */ /* 0x002fc400078608ff */
[CC--:B------:R-:W-:Y:S02]  /*05d0*/  ISETP.GE.AND P0, PT, R49.reuse, R24.reuse, PT ;  /* 0x000000183100720c */ /* 0x0c0fe40003f06270 */
[-C--:B------:R-:W-:Y:S02]  /*05e0*/  ISETP.GE.AND P1, PT, R0, R24.reuse, PT ;  /* 0x000000180000720c */ /* 0x080fe40003f26270 */
[----:B------:R-:W-:Y:S02]  /*05f0*/  ISETP.GE.AND P2, PT, R10, R24, PT ;  /* 0x000000180a00720c */ /* 0x000fe40003f46270 */
[----:B------:R-:W-:Y:S02]  /*0600*/  PRMT R4, RZ, 0x7610, R4 ;  /* 0x00007610ff047816 */ /* 0x000fe40000000004 */
[----:B------:R-:W-:Y:S02]  /*0610*/  PRMT R5, RZ, 0x7610, R5 ;  /* 0x00007610ff057816 */ /* 0x000fe40000000005 */
[----:B------:R-:W-:-:S02]  /*0620*/  LEA.HI.X R3, R49, R44, R52, 0x1, P3 ;  /* 0x0000002c31037211 */ /* 0x000fc400018f0c34 */
[----:B0-----:R-:W-:Y:S02]  /*0630*/  PRMT R6, RZ, 0x7610, R6 ;  /* 0x00007610ff067816 */ /* 0x001fe40000000006 */
[C---:B------:R-:W-:Y:S01]  /*0640*/  LOP3.LUT R11, R49.reuse, 0x60, RZ, 0xfc, !PT ;  /* 0x00000060310b7812 */ /* 0x040fe200078efcff */
[----:B------:R0:W2:Y:S01]  /*0650*/  @!P0 LDG.E.U16 R4, [R2.64] ;  /* 0x0000000602048981 */ /* 0x0000a2000c1e1500 */
[C---:B------:R-:W-:Y:S02]  /*0660*/  LOP3.LUT R20, R49.reuse, 0x80, RZ, 0xfc, !PT ;  /* 0x0000008031147812 */ /* 0x040fe400078efcff */
[C---:B------:R-:W-:Y:S01]  /*0670*/  LOP3.LUT R21, R49.reuse, 0xa0, RZ, 0xfc, !PT ;  /* 0x000000a031157812 */ /* 0x040fe200078efcff */
[----:B------:R0:W3:Y:S01]  /*0680*/  @!P1 LDG.E.U16 R5, [R2.64+0x40] ;  /* 0x0000400602059981 */ /* 0x0000e2000c1e1500 */
[----:B------:R-:W-:Y:S02]  /*0690*/  LOP3.LUT R22, R49, 0xc0, RZ, 0xfc, !PT ;  /* 0x000000c031167812 */ /* 0x000fe400078efcff */
        /* <DEDUP_REMOVED lines=19> */
[----:B0-----:R-:W-:-:S04]  /*07d0*/  IADD3 R3, R42, 0x60, RZ ;  /* 0x000000602a037810 */ /* 0x001fc80007ffe0ff */
[-C--:B------:R-:W-:Y:S02]  /*07e0*/  LEA.HI.SX32 R3, R3, R42.reuse, 0x1b ;  /* 0x0000002a03037211 */ /* 0x080fe400078fdaff */
[-C--:B------:R-:W-:Y:S02]  /*07f0*/  LEA.HI.SX32 R13, R13, R42.reuse, 0x1b ;  /* 0x0000002a0d0d7211 */ /* 0x080fe400078fdaff */
[----:B------:R-:W-:Y:S02]  /*0800*/  SHF.L.U32 R56, R3, 0x1, RZ ;  /* 0x0000000103387819 */ /* 0x000fe400000006ff */
[----:B------:R-:W-:Y:S02]  /*0810*/  LEA.HI.SX32 R25, R25, R42, 0x1b ;  /* 0x0000002a19197211 */ /* 0x000fe400078fdaff */
[----:B------:R-:W-:Y:S02]  /*0820*/  IADD3 R3, R42, 0xe0, RZ ;  /* 0x000000e02a037810 */ /* 0x000fe40007ffe0ff */
[----:B------:R-:W-:-:S02]  /*0830*/  SHF.L.U32 R54, R13, 0x1, RZ ;  /* 0x000000010d367819 */ /* 0x000fc400000006ff */
[CC--:B------:R-:W-:Y:S02]  /*0840*/  LEA.HI.SX32 R53, R42.reuse, R42.reuse, 0x1b ;  /* 0x0000002a2a357211 */ /* 0x0c0fe400078fdaff */
[----:B------:R-:W-:Y:S02]  /*0850*/  SHF.L.U32 R55, R25, 0x1, RZ ;  /* 0x0000000119377819 */ /* 0x000fe400000006ff */
[C---:B------:R-:W-:Y:S02]  /*0860*/  IADD3 R13, R42.reuse, 0x80, RZ ;  /* 0x000000802a0d7810 */ /* 0x040fe40007ffe0ff */
[----:B------:R-:W-:Y:S02]  /*0870*/  LEA.HI.SX32 R3, R3, R42, 0x1b ;  /* 0x0000002a03037211 */ /* 0x000fe400078fdaff */
[C---:B------:R-:W-:Y:S02]  /*0880*/  IADD3 R25, R42.reuse, 0xa0, RZ ;  /* 0x000000a02a197810 */ /* 0x040fe40007ffe0ff */
[----:B------:R-:W-:-:S02]  /*0890*/  IADD3 R27, R42, 0xc0, RZ ;  /* 0x000000c02a1b7810 */ /* 0x000fc40007ffe0ff */
        /* <DEDUP_REMOVED lines=8> */
[----:B------:R-:W-:Y:S02]  /*0920*/  LEA.HI.SX32 R62, R3, R3, 0x1b ;  /* 0x00000003033e7211 */ /* 0x000fe400078fdaff */
[----:B------:R-:W-:Y:S02]  /*0930*/  SHF.L.U32 R59, R27, 0x1, RZ ;  /* 0x000000011b3b7819 */ /* 0x000fe400000006ff */
[----:B------:R-:W-:Y:S02]  /*0940*/  SHF.L.U32 R62, R62, 0x1, RZ ;  /* 0x000000013e3e7819 */ /* 0x000fe400000006ff */
[----:B------:R-:W-:-:S02]  /*0950*/  SHF.L.U32 R60, R49, 0x1, RZ ;  /* 0x00000001313c7819 */ /* 0x000fc400000006ff */
[C---:B------:R-:W-:Y:S02]  /*0960*/  ISETP.GE.AND P6, PT, R49.reuse, R24, PT ;  /* 0x000000183100720c */ /* 0x040fe40003fc6270 */
[----:B------:R-:W-:Y:S02]  /*0970*/  SHF.L.U64.HI R63, R49, 0x1, R52 ;  /* 0x00000001313f7819 */ /* 0x000fe40000010234 */
[----:B------:R-:W-:Y:S02]  /*0980*/  IADD3 R2, P0, R45, R60, RZ ;  /* 0x0000003c2d027210 */ /* 0x000fe40007f1e0ff */
[-C--:B------:R-:W-:Y:S02]  /*0990*/  ISETP.GE.AND P5, PT, R0, R24.reuse, PT ;  /* 0x000000180000720c */ /* 0x080fe40003fa6270 */
[----:B------:R-:W-:Y:S02]  /*09a0*/  IADD3.X R3, R46, R63, RZ, P0, !PT ;  /* 0x0000003f2e037210 */ /* 0x000fe400007fe4ff */
[----:B------:R-:W-:-:S02]  /*09b0*/  ISETP.GE.AND P4, PT, R10, R24, PT ;  /* 0x000000180a00720c */ /* 0x000fc40003f86270 */
[-C--:B------:R-:W-:Y:S02]  /*09c0*/  ISETP.GE.AND P3, PT, R11, R24.reuse, PT ;  /* 0x000000180b00720c */ /* 0x080fe40003f66270 */
[-C--:B------:R-:W-:Y:S02]  /*09d0*/  ISETP.GE.AND P2, PT, R20, R24.reuse, PT ;  /* 0x000000181400720c */ /* 0x080fe40003f46270 */
[-C--:B------:R-:W-:Y:S02]  /*09e0*/  ISETP.GE.AND P1, PT, R21, R24.reuse, PT ;  /* 0x000000181500720c */ /* 0x080fe40003f26270 */
[----:B------:R-:W-:Y:S02]  /*09f0*/  ISETP.GE.AND P0, PT, R22, R24, PT ;  /* 0x000000181600720c */ /* 0x000fe40003f06270 */
[----:B------:R-:W-:Y:S02]  /*0a00*/  PRMT R13, RZ, 0x7610, R13 ;  /* 0x00007610ff0d7816 */ /* 0x000fe4000000000d */
[----:B------:R-:W-:Y:S01]  /*0a10*/  PRMT R30, RZ, 0x7610, R30 ;  /* 0x00007610ff1e7816 */ /* 0x000fe2000000001e */
[----:B--2---:R0:W-:Y:S04]  /*0a20*/  STS.U16 [R53], R4 ;  /* 0x0000000435007388 */ /* 0x0041e80000000400 */
[----:B---3--:R1:W-:Y:S04]  /*0a30*/  STS.U16 [R54+0x40], R5 ;  /* 0x0000400536007388 */ /* 0x0083e80000000400 */
[----:B----4-:R2:W-:Y:S04]  /*0a40*/  STS.U16 [R55+0x80], R6 ;  /* 0x0000800637007388 */ /* 0x0105e80000000400 */
        /* <DEDUP_REMOVED lines=18> */
[----:B---3--:R-:W-:Y:S02]  /*0b70*/  PRMT R7, RZ, 0x7610, R7 ;  /* 0x00007610ff077816 */ /* 0x008fe40000000007 */
[----:B----4-:R-:W-:Y:S02]  /*0b80*/  PRMT R26, RZ, 0x7610, R26 ;  /* 0x00007610ff1a7816 */ /* 0x010fe4000000001a */
        /* <DEDUP_REMOVED lines=10> */
[----:B------:R-:W-:-:S02]  /*0c30*/  ISETP.GE.AND P6, PT, R49, R24, PT ;  /* 0x000000183100720c */ /* 0x000fc40003fc6270 */
[C---:B------:R-:W-:Y:S02]  /*0c40*/  LEA R8, P0, R49.reuse, R47, 0x1 ;  /* 0x0000002f31087211 */ /* 0x040fe400078008ff */
[----:B------:R-:W-:Y:S02]  /*0c50*/  PRMT R74, RZ, 0x7610, R74 ;  /* 0x00007610ff4a7816 */ /* 0x000fe4000000004a */
[----:B------:R-:W-:Y:S02]  /*0c60*/  LEA.HI.X R9, R49, R48, R52, 0x1, P0 ;  /* 0x0000003031097211 */ /* 0x000fe400000f0c34 */
[-C--:B------:R-:W-:Y:S02]  /*0c70*/  ISETP.GE.AND P5, PT, R0, R24.reuse, PT ;  /* 0x000000180000720c */ /* 0x080fe40003fa6270 */
        /* <DEDUP_REMOVED lines=12> */
[----:B--2---:R0:W-:Y:S04]  /*0d40*/  STS.U16 [R53], R4 ;  /* 0x0000000435007388 */ /* 0x0041e80000000400 */
[----:B---3--:R-:W-:Y:S04]  /*0d50*/  STS.U16 [R54+0x40], R5 ;  /* 0x0000400536007388 */ /* 0x008fe80000000400 */
[----:B----4-:R-:W-:Y:S04]  /*0d60*/  STS.U16 [R55+0x80], R6 ;  /* 0x0000800637007388 */ /* 0x010fe80000000400 */
[----:B------:R-:W-:Y:S04]  /*0d70*/  STS.U16 [R56+0xc0], R7 ;  /* 0x0000c00738007388 */ /* 0x000fe80000000400 */
        /* <DEDUP_REMOVED lines=15> */
[----:B------:R-:W-:-:S03]  /*0e70*/  ISETP.GE.AND P6, PT, R23, R24, PT ;  /* 0x000000181700720c */ /* 0x000fc60003fc6270 */
        /* <DEDUP_REMOVED lines=8> */
[C---:B0-----:R-:W-:Y:S01]  /*0f00*/  IMAD R4, R38.reuse, c[0x0][0x1f0], RZ ;  /* 0x00007c0026047a24 */ /* 0x041fe200078e02ff */
[----:B-1----:R-:W-:Y:S01]  /*0f10*/  SHF.R.S32.HI R13, RZ, 0x1f, R12 ;  /* 0x0000001fff0d7819 */ /* 0x002fe2000001140c */
[----:B------:R-:W-:-:S02]  /*0f20*/  IMAD R72, R38, c[0x0][0x200], RZ ;  /* 0x0000800026487a24 */ /* 0x000fc400078e02ff */
[----:B------:R-:W-:-:S04]  /*0f30*/  IMAD.WIDE.U32 R2, R37, c[0x0][0x1f0], RZ ;  /* 0x00007c0025027a25 */ /* 0x000fc800078e00ff */
[C---:B------:R-:W-:Y:S02]  /*0f40*/  IMAD R71, R37.reuse, c[0x0][0x1f4], R4 ;  /* 0x00007d0025477a24 */ /* 0x040fe400078e0204 */
[C---:B------:R-:W-:Y:S02]  /*0f50*/  IMAD R81, R37.reuse, c[0x0][0x204], R72 ;  /* 0x0000810025517a24 */ /* 0x040fe400078e0248 */
[----:B------:R-:W-:Y:S01]  /*0f60*/  @!P0 MOV R72, R12 ;  /* 0x0000000c00488202 */ /* 0x000fe20000000f00 */
[----:B------:R-:W-:Y:S01]  /*0f70*/  @!P0 IMAD.WIDE.U32 R4, R37, c[0x0][0x1f0], R12 ;  /* 0x00007c0025048a25 */ /* 0x000fe200078e000c */
[----:B------:R-:W-:-:S03]  /*0f80*/  @!P0 MOV R73, R13 ;  /* 0x0000000d00498202 */ /* 0x000fc60000000f00 */
[----:B------:R-:W-:Y:S01]  /*0f90*/  IMAD.WIDE.U32 R6, R37, c[0x0][0x200], RZ ;  /* 0x0000800025067a25 */ /* 0x000fe200078e00ff */
[----:B--2---:R-:W-:Y:S02]  /*0fa0*/  IADD3 R9, R3, R71, RZ ;  /* 0x0000004703097210 */ /* 0x004fe40007ffe0ff */
[----:B------:R-:W-:Y:S01]  /*0fb0*/  @!P0 IADD3 R3, R71, R5, RZ ;  /* 0x0000000547038210 */ /* 0x000fe20007ffe0ff */
[----:B------:R-:W-:Y:S01]  /*0fc0*/  @!P0 IMAD.WIDE.U32 R72, R37, c[0x0][0x200], R72 ;  /* 0x0000800025488a25 */ /* 0x000fe200078e0048 */
[----:B------:R-:W-:Y:S02]  /*0fd0*/  IADD3 R7, R7, R81, RZ ;  /* 0x0000005107077210 */ /* 0x000fe40007ffe0ff */
[----:B------:R-:W-:Y:S02]  /*0fe0*/  MOV R8, R2 ;  /* 0x0000000200087202 */ /* 0x000fe40000000f00 */
[----:B------:R-:W-:Y:S02]  /*0ff0*/  IADD3 R71, R50, -c[0x0][0x174], RZ ;  /* 0x80005d0032477a10 */ /* 0x000fe40007ffe0ff */
[----:B------:R-:W-:Y:S01]  /*1000*/  @!P0 MOV R2, R4 ;  /* 0x0000000400028202 */ /* 0x000fe20000000f00 */
[----:B------:R-:W-:Y:S01]  /*1010*/  IMAD.WIDE.U32 R8, R32, c[0x0][0x1f8], R8 ;  /* 0x00007e0020087a25 */ /* 0x000fe200078e0008 */
[----:B------:R-:W-:-:S02]  /*1020*/  @!P0 IADD3 R5, R81, R73, RZ ;  /* 0x0000004951058210 */ /* 0x000fc40007ffe0ff */
[----:B------:R-:W-:Y:S01]  /*1030*/  @!P0 MOV R4, R72 ;  /* 0x0000004800048202 */ /* 0x000fe20000000f00 */
[C---:B------:R-:W-:Y:S02]  /*1040*/  IMAD R73, R35.reuse, c[0x0][0x1f8], RZ ;  /* 0x00007e0023497a24 */ /* 0x040fe400078e02ff */
[----:B------:R-:W-:Y:S02]  /*1050*/  IMAD R81, R35, c[0x0][0x208], RZ ;  /* 0x0000820023517a24 */ /* 0x000fe400078e02ff */
[----:B------:R-:W-:Y:S02]  /*1060*/  IMAD R71, R71, -0x100, RZ ;  /* 0xffffff0047477824 */ /* 0x000fe400078e02ff */
[----:B------:R-:W-:-:S03]  /*1070*/  IMAD.WIDE.U32 R6, R32, c[0x0][0x208], R6 ;  /* 0x0000820020067a25 */ /* 0x000fc600078e0006 */
[----:B------:R-:W-:Y:S01]  /*1080*/  SHF.R.S32.HI R72, RZ, 0x1f, R71 ;  /* 0x0000001fff487819 */ /* 0x000fe20000011447 */
[C---:B------:R-:W-:Y:S01]  /*1090*/  IMAD R85, R32.reuse, c[0x0][0x1fc], R73 ;  /* 0x00007f0020557a24 */ /* 0x040fe200078e0249 */
[C---:B------:R-:W-:Y:S01]  /*10a0*/  IADD3 R83, P1, R71.reuse, R8, RZ ;  /* 0x0000000847537210 */ /* 0x040fe20007f3e0ff */
[C---:B------:R-:W-:Y:S01]  /*10b0*/  IMAD R87, R32.reuse, c[0x0][0x20c], R81 ;  /* 0x0000830020577a24 */ /* 0x040fe200078e0251 */
[----:B------:R-:W-:Y:S01]  /*10c0*/  IADD3 R73, P2, R71, R6, RZ ;  /* 0x0000000647497210 */ /* 0x000fe20007f5e0ff */
[----:B------:R-:W-:-:S04]  /*10d0*/  @!P0 IMAD.WIDE.U32 R4, R32, c[0x0][0x208], R4 ;  /* 0x0000820020048a25 */ /* 0x000fc800078e0004 */
[----:B------:R-:W-:Y:S01]  /*10e0*/  @!P0 IMAD.WIDE.U32 R2, R32, c[0x0][0x1f8], R2 ;  /* 0x00007e0020028a25 */ /* 0x000fe200078e0002 */
[C---:B------:R-:W-:Y:S02]  /*10f0*/  IADD3.X R88, R72.reuse, R85, R9, P1, !PT ;  /* 0x0000005548587210 */ /* 0x040fe40000ffe409 */
[----:B------:R-:W-:Y:S02]  /*1100*/  IADD3.X R80, R72, R87, R7, P2, !PT ;  /* 0x0000005748507210 */ /* 0x000fe400017fe407 */
[C---:B------:R-:W-:Y:S02]  /*1110*/  @!P0 IADD3 R81, P3, R49.reuse, R4, RZ ;  /* 0x0000000431518210 */ /* 0x040fe40007f7e0ff */
[C---:B------:R-:W-:Y:S02]  /*1120*/  @!P0 IADD3 R9, P1, R49.reuse, R2, RZ ;  /* 0x0000000231098210 */ /* 0x040fe40007f3e0ff */
[C---:B------:R-:W-:Y:S02]  /*1130*/  LEA R6, P2, R49.reuse, c[0x0][0x268], 0x1 ;  /* 0x00009a0031067a11 */ /* 0x040fe400078408ff */
[----:B------:R-:W-:-:S02]  /*1140*/  LEA R2, P4, R49, c[0x0][0x258], 0x1 ;  /* 0x0000960031027a11 */ /* 0x000fc400078808ff */
[C---:B------:R-:W-:Y:S02]  /*1150*/  @!P0 IADD3.X R82, R52.reuse, R5, R87, P3, !PT ;  /* 0x0000000534528210 */ /* 0x040fe40001ffe457 */
[----:B------:R-:W-:Y:S02]  /*1160*/  @!P0 IADD3.X R90, R52, R3, R85, P1, !PT ;  /* 0x00000003345a8210 */ /* 0x000fe40000ffe455 */
[C-C-:B------:R-:W-:Y:S02]  /*1170*/  LEA.HI.X R5, R49.reuse, c[0x0][0x26c], R52.reuse, 0x1, P2 ;  /* 0x00009b0031057a11 */ /* 0x140fe400010f0c34 */
[----:B------:R-:W-:Y:S02]  /*1180*/  LEA.HI.X R3, R49, c[0x0][0x25c], R52, 0x1, P4 ;  /* 0x0000970031037a11 */ /* 0x000fe400020f0c34 */
[----:B------:R-:W-:Y:S02]  /*1190*/  LEA R6, P2, R83, R6, 0x1 ;  /* 0x0000000653067211 */ /* 0x000fe400078408ff */
[----:B------:R-:W-:-:S02]  /*11a0*/  LEA R2, P4, R73, R2, 0x1 ;  /* 0x0000000249027211 */ /* 0x000fc400078808ff */
[----:B------:R-:W-:Y:S02]  /*11b0*/  @!P0 LEA R8, P1, R9, c[0x0][0x268], 0x1 ;  /* 0x00009a0009088a11 */ /* 0x000fe400078208ff */
[----:B------:R-:W-:Y:S02]  /*11c0*/  @!P0 LEA R4, P3, R81, c[0x0][0x258], 0x1 ;  /* 0x0000960051048a11 */ /* 0x000fe400078608ff */
[----:B------:R-:W-:Y:S02]  /*11d0*/  LEA.HI.X R7, R83, R5, R88, 0x1, P2 ;  /* 0x0000000553077211 */ /* 0x000fe400010f0c58 */
[----:B------:R-:W-:Y:S02]  /*11e0*/  LEA.HI.X R3, R73, R3, R80, 0x1, P4 ;  /* 0x0000000349037211 */ /* 0x000fe400020f0c50 */
[----:B------:R-:W-:Y:S02]  /*11f0*/  @!P0 LEA.HI.X R9, R9, c[0x0][0x26c], R90, 0x1, P1 ;  /* 0x00009b0009098a11 */ /* 0x000fe400008f0c5a */
[----:B------:R-:W-:-:S02]  /*1200*/  @!P0 LEA.HI.X R5, R81, c[0x0][0x25c], R82, 0x1, P3 ;  /* 0x0000970051058a11 */ /* 0x000fc400018f0c52 */
[-C--:B------:R-:W-:Y:S02]  /*1210*/  ISETP.GE.AND P6, PT, R0, R24.reuse, PT ;  /* 0x000000180000720c */ /* 0x080fe40003fc6270 */
[----:B------:R-:W-:Y:S02]  /*1220*/  PRMT R73, RZ, 0x7610, R73 ;  /* 0x00007610ff497816 */ /* 0x000fe40000000049 */
[-C--:B------:R-:W-:Y:S02]  /*1230*/  ISETP.GE.AND P1, PT, R10, R24.reuse, PT ;  /* 0x000000180a00720c */ /* 0x080fe40003f26270 */
[-C--:B------:R-:W-:Y:S02]  /*1240*/  ISETP.GE.AND P2, PT, R11, R24.reuse, PT ;  /* 0x000000180b00720c */ /* 0x080fe40003f46270 */
[----:B------:R-:W-:Y:S02]  /*1250*/  ISETP.GE.AND P3, PT, R20, R24, PT ;  /* 0x000000181400720c */ /* 0x000fe40003f66270 */
[----:B------:R-:W-:-:S02]  /*1260*/  PRMT R88, RZ, 0x7610, R88 ;  /* 0x00007610ff587816 */ /* 0x000fc40000000058 */
[-C--:B------:R-:W-:Y:S02]  /*1270*/  ISETP.GE.AND P4, PT, R21, R24.reuse, PT ;  /* 0x000000181500720c */ /* 0x080fe40003f86270 */
[----:B------:R-:W-:Y:S01]  /*1280*/  ISETP.GE.AND P5, PT, R22, R24, PT ;  /* 0x000000181600720c */ /* 0x000fe20003fa6270 */
[----:B---3--:R0:W-:Y:S04]  /*1290*/  STS.U16 [R53], R74 ;  /* 0x0000004a35007388 */ /* 0x0081e80000000400 */
[----:B----4-:R1:W-:Y:S04]  /*12a0*/  STS.U16 [R54+0x40], R75 ;  /* 0x0000404b36007388 */ /* 0x0103e80000000400 */
        /* <DEDUP_REMOVED lines=20> */
[----:B------:R-:W2:Y:S01]  /*13f0*/  @!P6 LDG.E.U16 R73, [R6.64+-0x1c0] ;  /* 0xfffe40060649e981 */ /* 0x000ea2000c1e1500 */
[----:B------:R-:W-:-:S03]  /*1400*/  ISETP.GE.AND P6, PT, R23, R24, PT ;  /* 0x000000181700720c */ /* 0x000fc60003fc6270 */
[----:B------:R0:W3:Y:S04]  /*1410*/  @!P0 LDG.E.U16 R88, [R8.64] ;  /* 0x0000000608588981 */ /* 0x0000e8000c1e1500 */
[----:B------:R-:W2:Y:S04]  /*1420*/  @!P1 LDG.E.U16 R74, [R6.64+-0x180] ;  /* 0xfffe8006064a9981 */ /* 0x000ea8000c1e1500 */
[----:B------:R-:W2:Y:S01]  /*1430*/  @!P2 LDG.E.U16 R75, [R6.64+-0x140] ;  /* 0xfffec006064ba981 */ /* 0x000ea2000c1e1500 */
[----:B0-----:R-:W-:Y:S02]  /*1440*/  PRMT R9, RZ, 0x7610, R9 ;  /* 0x00007610ff097816 */ /* 0x001fe40000000009 */
[----:B------:R-:W-:Y:S01]  /*1450*/  PRMT R8, RZ, 0x7610, R8 ;  /* 0x00007610ff087816 */ /* 0x000fe20000000008 */
[----:B------:R-:W2:Y:S04]  /*1460*/  @!P3 LDG.E.U16 R76, [R6.64+-0x100] ;  /* 0xffff0006064cb981 */ /* 0x000ea8000c1e1500 */
[----:B------:R-:W2:Y:S04]  /*1470*/  @!P4 LDG.E.U16 R9, [R6.64+-0xc0] ;  /* 0xffff40060609c981 */ /* 0x000ea8000c1e1500 */
[----:B------:R-:W2:Y:S04]  /*1480*/  @!P5 LDG.E.U16 R8, [R6.64+-0x80] ;  /* 0xffff80060608d981 */ /* 0x000ea8000c1e1500 */
[----:B------:R-:W2:Y:S01]  /*1490*/  @!P6 LDG.E.U16 R78, [R6.64+-0x40] ;  /* 0xffffc006064ee981 */ /* 0x000ea2000c1e1500 */
[----:B----4-:R-:W-:-:S02]  /*14a0*/  PRMT R84, RZ, 0x7610, R84 ;  /* 0x00007610ff547816 */ /* 0x010fc40000000054 */
[----:B------:R-:W-:Y:S02]  /*14b0*/  PRMT R85, RZ, 0x7610, R85 ;  /* 0x00007610ff557816 */ /* 0x000fe40000000055 */
[----:B------:R-:W-:Y:S02]  /*14c0*/  PRMT R87, RZ, 0x7610, R87 ;  /* 0x00007610ff577816 */ /* 0x000fe40000000057 */
        /* <DEDUP_REMOVED lines=15> */
[----:B------:R-:W1:Y:S04]  /*15c0*/  LDS.U16 R79, [R62+0x6] ;  /* 0x000006003e4f7984 */ /* 0x000e680000000400 */
[----:B------:R-:W-:Y:S04]  /*15d0*/  LDS.U16 R75, [R62+0x8] ;  /* 0x000008003e4b7984 */ /* 0x000fe80000000400 */
[----:B------:R-:W2:Y:S04]  /*15e0*/  LDS.U16 R81, [R62+0xa] ;  /* 0x00000a003e517984 */ /* 0x000ea80000000400 */
[----:B------:R-:W3:Y:S04]  /*15f0*/  LDS.U16 R9, [R62+0xc] ;  /* 0x00000c003e097984 */ /* 0x000ee80000000400 */
[----:B------:R-:W2:Y:S04]  /*1600*/  LDS.U16 R83, [R62+0xe] ;  /* 0x00000e003e537984 */ /* 0x000ea80000000400 */
[----:B------:R-:W-:Y:S01]  /*1610*/  BAR.SYNC.DEFER_BLOCKING 0x0 ;  /* 0x0000000000007b1d */ /* 0x000fe20000010000 */
[----:B0-----:R-:W-:-:S02]  /*1620*/  PRMT R8, RZ, 0x7610, R8 ;  /* 0x00007610ff087816 */ /* 0x001fc40000000008 */
[----:B------:R-:W-:-:S03]  /*1630*/  PRMT R88, RZ, 0x7610, R88 ;  /* 0x00007610ff587816 */ /* 0x000fc60000000058 */
[----:B------:R0:W4:Y:S01]  /*1640*/  @!P0 LDG.E.U16 R84, [R4.64] ;  /* 0x0000000604548981 */ /* 0x000122000c1e1500 */
[----:B------:R-:W-:-:S03]  /*1650*/  ISETP.GE.AND P0, PT, R0, R24, PT ;  /* 0x000000180000720c */ /* 0x000fc60003f06270 */
[----:B------:R0:W4:Y:S04]  /*1660*/  @!P1 LDG.E.U16 R8, [R2.64+-0x180] ;  /* 0xfffe800602089981 */ /* 0x000128000c1e1500 */
[----:B------:R0:W4:Y:S04]  /*1670*/  @!P2 LDG.E.U16 R87, [R2.64+-0x140] ;  /* 0xfffec0060257a981 */ /* 0x000128000c1e1500 */
[----:B------:R0:W4:Y:S04]  /*1680*/  @!P3 LDG.E.U16 R86, [R2.64+-0x100] ;  /* 0xffff00060256b981 */ /* 0x000128000c1e1500 */
[----:B------:R0:W4:Y:S04]  /*1690*/  @!P0 LDG.E.U16 R85, [R2.64+-0x1c0] ;  /* 0xfffe400602558981 */ /* 0x000128000c1e1500 */
[----:B------:R0:W4:Y:S04]  /*16a0*/  @!P4 LDG.E.U16 R89, [R2.64+-0xc0] ;  /* 0xffff40060259c981 */ /* 0x000128000c1e1500 */
[----:B------:R0:W4:Y:S04]  /*16b0*/  @!P5 LDG.E.U16 R88, [R2.64+-0x80] ;  /* 0xffff80060258d981 */ /* 0x000128000c1e1500 */
[----:B------:R0:W4:Y:S01]  /*16c0*/  @!P6 LDG.E.U16 R100, [R2.64+-0x40] ;  /* 0xffffc0060264e981 */ /* 0x000122000c1e1500 */
[----:B-1----:R-:W-:-:S02]  /*16d0*/  HADD2.F32 R76, -RZ, R79.H0_H0 ;  /* 0x2000004fff4c7230 */ /* 0x002fc40000004100 */
[----:B--2---:R-:W-:Y:S02]  /*16e0*/  HADD2.F32 R79, -RZ, R81.H0_H0 ;  /* 0x20000051ff4f7230 */ /* 0x004fe40000004100 */
[----:B------:R-:W-:Y:S02]  /*16f0*/  HADD2.F32 R74, -RZ, R73.H0_H0 ;  /* 0x20000049ff4a7230 */ /* 0x000fe40000004100 */
[----:B---3--:R-:W-:Y:S02]  /*1700*/  HADD2.F32 R81, -RZ, R9.H0_H0 ;  /* 0x20000009ff517230 */ /* 0x008fe40000004100 */
[----:B------:R-:W-:Y:S01]  /*1710*/  HADD2.F32 R78, -RZ, R75.H0_H0 ;  /* 0x2000004bff4e7230 */ /* 0x000fe20000004100 */
[----:B------:R-:W-:Y:S02]  /*1720*/  FMUL.FTZ R73, R74, -1.4426950216293334961 ;  /* 0xbfb8aa3b4a497820 */ /* 0x000fe40000410000 */
[----:B------:R-:W-:Y:S01]  /*1730*/  FMUL.FTZ R75, R81, -1.4426950216293334961 ;  /* 0xbfb8aa3b514b7820 */ /* 0x000fe20000410000 */
[----:B------:R-:W-:Y:S01]  /*1740*/  HADD2.F32 R6, -RZ, R6.H0_H0 ;  /* 0x20000006ff067230 */ /* 0x000fe20000004100 */
[----:B------:R-:W-:Y:S01]  /*1750*/  MUFU.EX2 R91, R73 ;  /* 0x00000049005b7308 */ /* 0x000fe20000000800 */
[----:B------:R-:W-:Y:S01]  /*1760*/  HADD2.F32 R7, -RZ, R7.H0_H0 ;  /* 0x20000007ff077230 */ /* 0x000fe20000004100 */
[----:B------:R-:W-:-:S02]  /*1770*/  FMUL.FTZ R9, R79, -1.4426950216293334961 ;  /* 0xbfb8aa3b4f097820 */ /* 0x000fc40000410000 */
[----:B0-----:R-:W-:-:S04]  /*1780*/  FMUL.FTZ R4, R6, -1.4426950216293334961 ;  /* 0xbfb8aa3b06047820 */ /* 0x001fc80000410000 */
[----:B------:R-:W-:Y:S01]  /*1790*/  MUFU.EX2 R101, R75 ;  /* 0x0000004b00657308 */ /* 0x000fe20000000800 */
[----:B------:R-:W-:Y:S02]  /*17a0*/  FMUL.FTZ R5, R7, -1.4426950216293334961 ;  /* 0xbfb8aa3b07057820 */ /* 0x000fe40000410000 */
[----:B------:R-:W-:-:S05]  /*17b0*/  FMUL.FTZ R2, R76, -1.4426950216293334961 ;  /* 0xbfb8aa3b4c027820 */ /* 0x000fca0000410000 */
[----:B------:R-:W0:Y:S01]  /*17c0*/  MUFU.EX2 R4, R4 ;  /* 0x0000000400047308 */ /* 0x000e220000000800 */
[----:B------:R-:W-:-:S07]  /*17d0*/  FMUL.FTZ R3, R78, -1.4426950216293334961 ;  /* 0xbfb8aa3b4e037820 */ /* 0x000fce0000410000 */
[----:B------:R-:W1:Y:S08]  /*17e0*/  MUFU.EX2 R5, R5 ;  /* 0x0000000500057308 */ /* 0x000e700000000800 */
[----:B------:R-:W-:Y:S01]  /*17f0*/  MUFU.EX2 R97, R9 ;  /* 0x0000000900617308 */ /* 0x000fe20000000800 */
[----:B0-----:R-:W-:-:S07]  /*1800*/  FADD.FTZ R4, R4, 1 ;  /* 0x3f80000004047421 */ /* 0x001fce0000010000 */
[----:B------:R-:W0:Y:S01]  /*1810*/  MUFU.EX2 R2, R2 ;  /* 0x0000000200027308 */ /* 0x000e220000000800 */
[----:B-1----:R-:W-:-:S07]  /*1820*/  FADD.FTZ R5, R5, 1 ;  /* 0x3f80000005057421 */ /* 0x002fce0000010000 */
[----:B------:R-:W1:Y:S01]  /*1830*/  MUFU.EX2 R3, R3 ;  /* 0x0000000300037308 */ /* 0x000e620000000800 */
[----:B------:R-:W-:Y:S01]  /*1840*/  HADD2.F32 R83, -RZ, R83.H0_H0 ;  /* 0x20000053ff537230 */ /* 0x000fe20000004100 */
[----:B------:R-:W-:-:S06]  /*1850*/  FADD.FTZ R91, R91, 1 ;  /* 0x3f8000005b5b7421 */ /* 0x000fcc0000010000 */
[----:B------:R-:W2:Y:S01]  /*1860*/  MUFU.RCP R9, R4 ;  /* 0x0000000400097308 */ /* 0x000ea20000001000 */
[----:B------:R-:W-:Y:S02]  /*1870*/  FMUL.FTZ R93, R83, -1.4426950216293334961 ;  /* 0xbfb8aa3b535d7820 */ /* 0x000fe40000410000 */
[----:B0-----:R-:W-:Y:S02]  /*1880*/  FADD.FTZ R2, R2, 1 ;  /* 0x3f80000002027421 */ /* 0x001fe40000010000 */
[----:B-1----:R-:W-:-:S03]  /*1890*/  FADD.FTZ R95, R3, 1 ;  /* 0x3f800000035f7421 */ /* 0x002fc60000010000 */
[----:B------:R-:W0:Y:S01]  /*18a0*/  MUFU.EX2 R102, R93 ;  /* 0x0000005d00667308 */ /* 0x000e220000000800 */
[----:B------:R-:W-:Y:S02]  /*18b0*/  HADD2.F32 R92, -RZ, R92.H0_H0 ;  /* 0x2000005cff5c7230 */ /* 0x000fe40000004100 */
[----:B------:R-:W-:-:S05]  /*18c0*/  HADD2.F32 R90, -RZ, R90.H0_H0 ;  /* 0x2000005aff5a7230 */ /* 0x000fca0000004100 */
[----:B------:R-:W-:Y:S01]  /*18d0*/  MUFU.RCP R91, R91 ;  /* 0x0000005b005b7308 */ /* 0x000fe20000001000 */
[----:B--2---:R-:W-:-:S07]  /*18e0*/  FADD.FTZ R3, -R9, 1 ;  /* 0x3f80000009037421 */ /* 0x004fce0000010100 */
[----:B------:R-:W-:Y:S08]  /*18f0*/  MUFU.RCP R93, R2 ;  /* 0x00000002005d7308 */ /* 0x000ff00000001000 */
[----:B------:R-:W1:Y:S01]  /*1900*/  MUFU.RCP R95, R95 ;  /* 0x0000005f005f7308 */ /* 0x000e620000001000 */
[----:B------:R-:W-:Y:S01]  /*1910*/  FFMA.FTZ R3, R6, R3, 1 ;  /* 0x3f80000006037423 */ /* 0x000fe20000010003 */
[----:B------:R-:W-:-:S02]  /*1920*/  HADD2.F32 R94, -RZ, R94.H0_H0 ;  /* 0x2000005eff5e7230 */ /* 0x000fc40000004100 */
[----:B------:R-:W-:Y:S02]  /*1930*/  HADD2.F32 R96, -RZ, R96.H0_H0 ;  /* 0x20000060ff607230 */ /* 0x000fe40000004100 */
[----:B------:R-:W-:Y:S01]  /*1940*/  HADD2.F32 R98, -RZ, R98.H0_H0 ;  /* 0x20000062ff627230 */ /* 0x000fe20000004100 */
[----:B0-----:R-:W-:Y:S02]  /*1950*/  FADD.FTZ R106, R102, 1 ;  /* 0x3f800000666a7421 */ /* 0x001fe40000010000 */
[----:B-1----:R-:W-:-:S04]  /*1960*/  FADD.FTZ R103, -R95, 1 ;  /* 0x3f8000005f677421 */ /* 0x002fc80000010100 */
[----:B------:R-:W-:Y:S01]  /*1970*/  FFMA.FTZ R103, R78, R103, 1 ;  /* 0x3f8000004e677423 */ /* 0x000fe20000010067 */
[----:B------:R-:W-:Y:S02]  /*1980*/  HADD2.F32 R102, -RZ, R80.H0_H0 ;  /* 0x20000050ff667230 */ /* 0x000fe40000004100 */
[----:B------:R-:W-:Y:S01]  /*1990*/  HADD2.F32 R77, -RZ, R77.H0_H0 ;  /* 0x2000004dff4d7230 */ /* 0x000fe20000004100 */
[----:B------:R-:W-:Y:S01]  /*19a0*/  ISETP.NE.AND P6, PT, R41, RZ, PT ;  /* 0x000000ff2900720c */ /* 0x000fe20003fc5270 */
[----:B----4-:R0:W-:Y:S04]  /*19b0*/  STS.U16 [R53], R84 ;  /* 0x0000005435007388 */ /* 0x0101e80000000400 */
        /* <DEDUP_REMOVED lines=11> */
[----:B------:R-:W4:Y:S04]  /*1a70*/  LDS.U16 R87, [R62+0x6] ;  /* 0x000006003e577984 */ /* 0x000f280000000400 */
[----:B------:R-:W4:Y:S01]  /*1a80*/  LDS.U16 R89, [R62+0x8] ;  /* 0x000008003e597984 */ /* 0x000f220000000400 */
[----:B0-----:R-:W-:-:S03]  /*1a90*/  FADD.FTZ R84, R97, 1 ;  /* 0x3f80000061547421 */ /* 0x001fc60000010000 */
[----:B------:R-:W0:Y:S01]  /*1aa0*/  LDS.U16 R97, [R62+0xa] ;  /* 0x00000a003e617984 */ /* 0x000e220000000400 */
[----:B-1----:R-:W1:Y:S03]  /*1ab0*/  MUFU.RCP R8, R5 ;  /* 0x0000000500087308 */ /* 0x002e660000001000 */
[----:B------:R-:W0:Y:S04]  /*1ac0*/  LDS.U16 R99, [R62+0xc] ;  /* 0x00000c003e637984 */ /* 0x000e280000000400 */
[----:B------:R-:W0:Y:S01]  /*1ad0*/  LDS.U16 R104, [R62+0xe] ;  /* 0x00000e003e687984 */ /* 0x000e220000000400 */
[----:B--2---:R-:W-:Y:S02]  /*1ae0*/  HADD2.F32 R73, -RZ, R73.H0_H0 ;  /* 0x20000049ff497230 */ /* 0x004fe40000004100 */
[----:B---3--:R-:W-:Y:S01]  /*1af0*/  HADD2.F32 R75, -RZ, R75.H0_H0 ;  /* 0x2000004bff4b7230 */ /* 0x008fe20000004100 */
[----:B-1----:R-:W-:-:S02]  /*1b00*/  FADD.FTZ R4, -R8, 1 ;  /* 0x3f80000008047421 */ /* 0x002fc40000010100 */
[----:B------:R-:W-:Y:S02]  /*1b10*/  FMUL.FTZ R2, R92, R73 ;  /* 0x000000495c027220 */ /* 0x000fe40000410000 */
[----:B------:R-:W-:Y:S01]  /*1b20*/  FMUL.FTZ R5, R90, R75 ;  /* 0x0000004b5a057220 */ /* 0x000fe20000410000 */
[----:B----4-:R-:W-:Y:S01]  /*1b30*/  HADD2.F32 R85, -RZ, R85.H0_H0 ;  /* 0x20000055ff557230 */ /* 0x010fe20000004100 */
[----:B------:R-:W-:Y:S01]  /*1b40*/  FFMA.FTZ R4, R7, R4, 1 ;  /* 0x3f80000007047423 */ /* 0x000fe20000010004 */
[----:B------:R-:W-:Y:S01]  /*1b50*/  HADD2.F32 R87, -RZ, R87.H0_H0 ;  /* 0x20000057ff577230 */ /* 0x000fe20000004100 */
[----:B------:R-:W-:Y:S02]  /*1b60*/  FMUL.FTZ R2, R9, R2 ;  /* 0x0000000209027220 */ /* 0x000fe40000410000 */
[----:B------:R-:W-:Y:S01]  /*1b70*/  FMUL.FTZ R5, R8, R5 ;  /* 0x0000000508057220 */ /* 0x000fe20000410000 */
[----:B------:R-:W-:Y:S01]  /*1b80*/  HADD2.F32 R89, -RZ, R89.H0_H0 ;  /* 0x20000059ff597230 */ /* 0x000fe20000004100 */
[----:B------:R-:W-:-:S02]  /*1b90*/  FMUL.FTZ R2, R2, R3 ;  /* 0x0000000302027220 */ /* 0x000fc40000410000 */
[----:B------:R-:W-:Y:S01]  /*1ba0*/  FMUL.FTZ R5, R5, R4 ;  /* 0x0000000405057220 */ /* 0x000fe20000410000 */
[----:B------:R-:W1:Y:S01]  /*1bb0*/  MUFU.RCP R84, R84 ;  /* 0x0000005400547308 */ /* 0x000e620000001000 */
[----:B------:R-:W-:Y:S02]  /*1bc0*/  FADD.FTZ R86, R101, 1 ;  /* 0x3f80000065567421 */ /* 0x000fe40000010000 */
[----:B------:R-:W-:Y:S02]  /*1bd0*/  FADD.FTZ R3, -R91, 1 ;  /* 0x3f8000005b037421 */ /* 0x000fe40000010100 */
[----:B------:R-:W-:Y:S02]  /*1be0*/  FMUL.FTZ R4, R94, R85 ;  /* 0x000000555e047220 */ /* 0x000fe40000410000 */
[----:B------:R-:W-:Y:S02]  /*1bf0*/  FMUL.FTZ R88, R96, R87 ;  /* 0x0000005760587220 */ /* 0x000fe40000410000 */
[----:B------:R-:W-:-:S02]  /*1c00*/  FADD.FTZ R101, -R93, 1 ;  /* 0x3f8000005d657421 */ /* 0x000fc40000010100 */
[----:B------:R-:W-:Y:S02]  /*1c10*/  FMUL.FTZ R100, R98, R89 ;  /* 0x0000005962647220 */ /* 0x000fe40000410000 */
[----:B------:R-:W-:Y:S02]  /*1c20*/  FFMA.FTZ R3, R74, R3, 1 ;  /* 0x3f8000004a037423 */ /* 0x000fe40000010003 */
[----:B------:R-:W-:Y:S02]  /*1c30*/  FMUL.FTZ R4, R91, R4 ;  /* 0x000000045b047220 */ /* 0x000fe40000410000 */
[----:B------:R-:W-:Y:S02]  /*1c40*/  FMUL.FTZ R88, R93, R88 ;  /* 0x000000585d587220 */ /* 0x000fe40000410000 */
[----:B------:R-:W-:Y:S02]  /*1c50*/  FFMA.FTZ R101, R76, R101, 1 ;  /* 0x3f8000004c657423 */ /* 0x000fe40000010065 */
[----:B------:R-:W-:-:S02]  /*1c60*/  FMUL.FTZ R100, R95, R100 ;  /* 0x000000645f647220 */ /* 0x000fc40000410000 */
[----:B------:R-:W-:Y:S01]  /*1c70*/  FMUL.FTZ R3, R4, R3 ;  /* 0x0000000304037220 */ /* 0x000fe20000410000 */
[----:B------:R-:W2:Y:S01]  /*1c80*/  MUFU.RCP R86, R86 ;  /* 0x0000005600567308 */ /* 0x000ea20000001000 */
[----:B------:R-:W-:Y:S01]  /*1c90*/  FMUL.FTZ R4, R88, R101 ;  /* 0x0000006558047220 */ /* 0x000fe20000410000 */
[----:B0-----:R-:W-:Y:S01]  /*1ca0*/  HADD2.F32 R97, -RZ, R97.H0_H0 ;  /* 0x20000061ff617230 */ /* 0x001fe20000004100 */
[----:B------:R-:W-:Y:S01]  /*1cb0*/  FMUL.FTZ R103, R100, R103 ;  /* 0x0000006764677220 */ /* 0x000fe20000410000 */
[----:B------:R-:W-:-:S04]  /*1cc0*/  HADD2.F32 R100, -RZ, R82.H0_H0 ;  /* 0x20000052ff647230 */ /* 0x000fc80000004100 */
[----:B------:R-:W0:Y:S01]  /*1cd0*/  MUFU.RCP R88, R106 ;  /* 0x0000006a00587308 */ /* 0x000e220000001000 */
[----:B-1----:R-:W-:Y:S02]  /*1ce0*/  FADD.FTZ R80, -R84, 1 ;  /* 0x3f80000054507421 */ /* 0x002fe40000010100 */
[----:B------:R-:W-:Y:S01]  /*1cf0*/  FMUL.FTZ R101, R100, R97 ;  /* 0x0000006164657220 */ /* 0x000fe20000410000 */
[----:B------:R-:W-:Y:S01]  /*1d00*/  HADD2.F32 R99, -RZ, R99.H0_H0 ;  /* 0x20000063ff637230 */ /* 0x000fe20000004100 */
[----:B------:R-:W-:Y:S01]  /*1d10*/  FFMA.FTZ R80, R79, R80, 1 ;  /* 0x3f8000004f507423 */ /* 0x000fe20000010050 */
[----:B------:R-:W-:Y:S01]  /*1d20*/  HADD2.F32 R104, -RZ, R104.H0_H0 ;  /* 0x20000068ff687230 */ /* 0x000fe20000004100 */
[----:B------:R-:W-:Y:S02]  /*1d30*/  FMUL.FTZ R101, R84, R101 ;  /* 0x0000006554657220 */ /* 0x000fe40000410000 */
[----:B--2---:R-:W-:Y:S02]  /*1d40*/  FADD.FTZ R82, -R86, 1 ;  /* 0x3f80000056527421 */ /* 0x004fe40000010100 */
[----:B------:R-:W-:-:S02]  /*1d50*/  FMUL.FTZ R80, R101, R80 ;  /* 0x0000005065507220 */ /* 0x000fc40000410000 */
[----:B------:R-:W-:Y:S02]  /*1d60*/  FMUL.FTZ R105, R102, R99 ;  /* 0x0000006366697220 */ /* 0x000fe40000410000 */
[----:B------:R-:W-:Y:S02]  /*1d70*/  FMUL.FTZ R101, R77, R104 ;  /* 0x000000684d657220 */ /* 0x000fe40000410000 */
[----:B0-----:R-:W-:Y:S02]  /*1d80*/  FADD.FTZ R106, -R88, 1 ;  /* 0x3f800000586a7421 */ /* 0x001fe40000010100 */
[----:B------:R-:W-:Y:S02]  /*1d90*/  FFMA.FTZ R82, R81, R82, 1 ;  /* 0x3f80000051527423 */ /* 0x000fe40000010052 */
[----:B------:R-:W-:Y:S02]  /*1da0*/  FMUL.FTZ R105, R86, R105 ;  /* 0x0000006956697220 */ /* 0x000fe40000410000 */
[----:B------:R-:W-:-:S02]  /*1db0*/  FFMA.FTZ R106, R83, R106, 1 ;  /* 0x3f800000536a7423 */ /* 0x000fc4000001006a */
[----:B------:R-:W-:Y:S02]  /*1dc0*/  FMUL.FTZ R101, R88, R101 ;  /* 0x0000006558657220 */ /* 0x000fe40000410000 */
[----:B------:R-:W-:Y:S01]  /*1dd0*/  FMUL.FTZ R82, R105, R82 ;  /* 0x0000005269527220 */ /* 0x000fe20000410000 */
[----:B------:R-:W-:Y:S01]  /*1de0*/  BAR.SYNC.DEFER_BLOCKING 0x0 ;  /* 0x0000000000007b1d */ /* 0x000fe20000010000 */
[----:B------:R-:W-:Y:S01]  /*1df0*/  FMUL.FTZ R101, R101, R106 ;  /* 0x0000006a65657220 */ /* 0x000fe20000410000 */
[----:B------:R-:W-:Y:S02]  /*1e00*/  F2FP.PACK_AB R2, R5, R2 ;  /* 0x000000020502723e */ /* 0x000fe400000000ff */
[----:B------:R-:W-:Y:S02]  /*1e10*/  F2FP.PACK_AB R3, R4, R3 ;  /* 0x000000030403723e */ /* 0x000fe400000000ff */
[----:B------:R-:W-:Y:S02]  /*1e20*/  F2FP.PACK_AB R80, R80, R103 ;  /* 0x000000675050723e */ /* 0x000fe400000000ff */
[----:B------:R-:W-:-:S02]  /*1e30*/  F2FP.PACK_AB R82, R101, R82 ;  /* 0x000000526552723e */ /* 0x000fc400000000ff */
[----:B------:R-:W-:Y:S02]  /*1e40*/  PRMT R4, R2, 0x7632, R4 ;  /* 0x0000763202047816 */ /* 0x000fe40000000004 */
[----:B------:R-:W-:Y:S02]  /*1e50*/  PRMT R5, R3, 0x7632, R5 ;  /* 0x0000763203057816 */ /* 0x000fe40000000005 */
[----:B------:R-:W-:Y:S02]  /*1e60*/  PRMT R103, R80, 0x7632, R103 ;  /* 0x0000763250677816 */ /* 0x000fe40000000067 */
[----:B------:R-:W-:Y:S01]  /*1e70*/  PRMT R106, R82, 0x7632, R106 ;  /* 0x00007632526a7816 */ /* 0x000fe2000000006a */
[----:B------:R-:W-:Y:S04]  /*1e80*/  STS.U16 [R62], R2 ;  /* 0x000000023e007388 */ /* 0x000fe80000000400 */
[----:B------:R0:W-:Y:S04]  /*1e90*/  STS.U16 [R62+0x2], R4 ;  /* 0x000002043e007388 */ /* 0x0001e80000000400 */
[----:B------:R1:W-:Y:S04]  /*1ea0*/  STS.U16 [R62+0x4], R3 ;  /* 0x000004033e007388 */ /* 0x0003e80000000400 */
[----:B------:R-:W-:Y:S04]  /*1eb0*/  STS.U16 [R62+0x6], R5 ;  /* 0x000006053e007388 */ /* 0x000fe80000000400 */
        /* <DEDUP_REMOVED lines=15> */
[----:B------:R-:W4:Y:S01]  /*1fb0*/  LDS R80, [0x210] ;  /* 0x00021000ff507984 */ /* 0x000f220000000800 */
[----:B0-----:R-:W-:Y:S01]  /*1fc0*/  IMAD R4, R38, c[0x0][0x2e8], RZ ;  /* 0x0000ba0026047a24 */ /* 0x001fe200078e02ff */
[----:B------:R-:W-:-:S03]  /*1fd0*/  P2R R2, PR, RZ, 0x40 ;  /* 0x00000040ff027803 */ /* 0x000fc60000000000 */
[----:B-1----:R-:W-:-:S04]  /*1fe0*/  IMAD.WIDE.U32 R2, R37, c[0x0][0x2e8], RZ ;  /* 0x0000ba0025027a25 */ /* 0x002fc800078e00ff */
[----:B------:R-:W-:Y:S01]  /*1ff0*/  IMAD R119, R37, c[0x0][0x2ec], R4 ;  /* 0x0000bb0025777a24 */ /* 0x000fe200078e0204 */
[----:B------:R-:W-:-:S04]  /*2000*/  LEA R4, P0, R49, c[0x0][0x338], 0x1 ;  /* 0x0000ce0031047a11 */ /* 0x000fc800078008ff */
[----:B------:R-:W-:Y:S02]  /*2010*/  IADD3 R3, R3, R119, RZ ;  /* 0x0000007703037210 */ /* 0x000fe40007ffe0ff */
[----:B--2---:R-:W-:Y:S01]  /*2020*/  LEA.HI.X R103, R49, c[0x0][0x33c], R52, 0x1, P0 ;  /* 0x0000cf0031677a11 */ /* 0x004fe200000f0c34 */
[----:B------:R-:W-:Y:S02]  /*2030*/  IMAD R5, R35, c[0x0][0x2f0], RZ ;  /* 0x0000bc0023057a24 */ /* 0x000fe400078e02ff */
[----:B------:R-:W-:-:S04]  /*2040*/  IMAD.WIDE.U32 R2, R32, c[0x0][0x2f0], R2 ;  /* 0x0000bc0020027a25 */ /* 0x000fc800078e0002 */
[----:B------:R-:W-:Y:S01]  /*2050*/  IMAD R121, R32, c[0x0][0x2f4], R5 ;  /* 0x0000bd0020797a24 */ /* 0x000fe200078e0205 */
[----:B------:R-:W-:Y:S01]  /*2060*/  IADD3 R5, P1, R71, R2, RZ ;  /* 0x0000000247057210 */ /* 0x000fe20007f3e0ff */
[----:B------:R-:W-:Y:S01]  /*2070*/  BSSY B0, `(.L_x_11099) ;  /* 0x0000014000007945 */ /* 0x000fe20003800000 */
[----:B------:R-:W-:Y:S02]  /*2080*/  IADD3 R2, P2, R49, R12, RZ ;  /* 0x0000000c31027210 */ /* 0x000fe40007f5e0ff */
[----:B---3--:R-:W-:Y:S02]  /*2090*/  IADD3.X R82, R72, R121, R3, P1, !PT ;  /* 0x0000007948527210 */ /* 0x008fe40000ffe403 */
[----:B------:R-:W-:Y:S02]  /*20a0*/  LEA R4, P3, R5, R4, 0x1 ;  /* 0x0000000405047211 */ /* 0x000fe400078608ff */
[----:B----4-:R-:W-:Y:S01]  /*20b0*/  ISETP.GE.AND P0, PT, R49, R80, PT ;  /* 0x000000503100720c */ /* 0x010fe20003f06270 */
[----:B------:R-:W-:Y:S01]  /*20c0*/  FMUL.FTZ R106, R7, R8 ;  /* 0x00000008076a7220 */ /* 0x000fe20000410000 */
[----:B------:R-:W-:Y:S01]  /*20d0*/  LEA.HI.X R5, R5, R103, R82, 0x1, P3 ;  /* 0x0000006705057211 */ /* 0x000fe200018f0c52 */
[----:B------:R-:W-:Y:S01]  /*20e0*/  FMUL.FTZ R103, R6, R9 ;  /* 0x0000000906677220 */ /* 0x000fe20000410000 */
[----:B------:R-:W-:-:S02]  /*20f0*/  ISETP.GE.AND P1, PT, R10, R80, PT ;  /* 0x000000500a00720c */ /* 0x000fc40003f26270 */
[----:B------:R-:W-:-:S07]  /*2100*/  IADD3.X R3, R52, R13, RZ, P2, !PT ;  /* 0x0000000d34037210 */ /* 0x000fce00017fe4ff */
        /* <DEDUP_REMOVED lines=10> */
.L_x_11100:
[----:B------:R-:W-:Y:S05]  /*21b0*/  BSYNC B0 ;  /* 0x0000000000007941 */ /* 0x000fea0003800000 */
.L_x_11099:
[-C--:B------:R-:W-:Y:S01]  /*21c0*/  ISETP.GE.AND P0, PT, R11, R80.reuse, PT ;  /* 0x000000500b00720c */ /* 0x080fe20003f06270 */
[----:B------:R-:W-:Y:S01]  /*21d0*/  @!P1 STG.E.U16 [R4.64+-0x180], R107 ;  /* 0xfffe806b04009986 */ /* 0x000fe2000c101506 */
[----:B------:R-:W-:Y:S01]  /*21e0*/  ISETP.GE.AND P4, PT, R20, R80, PT ;  /* 0x000000501400720c */ /* 0x000fe20003f86270 */
[----:B------:R-:W-:Y:S01]  /*21f0*/  FMUL.FTZ R6, R79, R84 ;  /* 0x000000544f067220 */ /* 0x000fe20000410000 */
[-C--:B------:R-:W-:Y:S01]  /*2200*/  ISETP.GE.AND P5, PT, R21, R80.reuse, PT ;  /* 0x000000501500720c */ /* 0x080fe20003fa6270 */
[----:B------:R-:W-:Y:S01]  /*2210*/  HADD2.F32 R7, -RZ, R26.H0_H0 ;  /* 0x2000001aff077230 */ /* 0x000fe20000004100 */
[-C--:B------:R-:W-:Y:S01]  /*2220*/  ISETP.GE.AND P1, PT, R22, R80.reuse, PT ;  /* 0x000000501600720c */ /* 0x080fe20003f26270 */
[----:B0-----:R-:W-:Y:S01]  /*2230*/  HADD2.F32 R9, -RZ, R28.H0_H0 ;  /* 0x2000001cff097230 */ /* 0x001fe20000004100 */
[-C--:B------:R-:W-:Y:S01]  /*2240*/  ISETP.GE.AND P2, PT, R0, R80.reuse, PT ;  /* 0x000000500000720c */ /* 0x080fe20003f46270 */
[----:B------:R-:W-:Y:S01]  /*2250*/  HADD2.F32 R25, -RZ, R25.H0_H0 ;  /* 0x20000019ff197230 */ /* 0x000fe20000004100 */
[----:B------:R-:W-:Y:S01]  /*2260*/  ISETP.GE.AND P3, PT, R23, R80, PT ;  /* 0x000000501700720c */ /* 0x000fe20003f66270 */
[----:B------:R-:W-:Y:S01]  /*2270*/  HADD2.F32 R27, -RZ, R27.H0_H0 ;  /* 0x2000001bff1b7230 */ /* 0x000fe20000004100 */
[----:B------:R-:W-:Y:S01]  /*2280*/  FMUL.FTZ R91, R74, R91 ;  /* 0x0000005b4a5b7220 */ /* 0x000fe20000410000 */
[----:B------:R0:W-:Y:S01]  /*2290*/  @!P0 STG.E.U16 [R4.64+-0x140], R109 ;  /* 0xfffec06d04008986 */ /* 0x0001e2000c101506 */
[----:B------:R-:W-:Y:S01]  /*22a0*/  ISETP.NE.U32.AND P0, PT, RZ, c[0x0][0x270], PT ;  /* 0x00009c00ff007a0c */ /* 0x000fe20003f05070 */
[----:B------:R-:W-:Y:S01]  /*22b0*/  HADD2.F32 R29, -RZ, R29.H0_H0 ;  /* 0x2000001dff1d7230 */ /* 0x000fe20000004100 */
[----:B------:R-:W-:Y:S01]  /*22c0*/  FMUL.FTZ R93, R76, R93 ;  /* 0x0000005d4c5d7220 */ /* 0x000fe20000410000 */
[----:B------:R-:W-:Y:S01]  /*22d0*/  HADD2.F32 R79, -RZ, R30.H0_H0 ;  /* 0x2000001eff4f7230 */ /* 0x000fe20000004100 */
[----:B------:R-:W-:Y:S01]  /*22e0*/  ISETP.NE.AND.EX P0, PT, RZ, c[0x0][0x274], PT, P0 ;  /* 0x00009d00ff007a0c */ /* 0x000fe20003f05300 */
[----:B------:R-:W-:Y:S01]  /*22f0*/  HADD2.F32 R31, -RZ, R31.H0_H0 ;  /* 0x2000001fff1f7230 */ /* 0x000fe20000004100 */
[----:B------:R-:W-:Y:S01]  /*2300*/  FMUL.FTZ R95, R78, R95 ;  /* 0x0000005f4e5f7220 */ /* 0x000fe20000410000 */
[----:B------:R-:W-:Y:S01]  /*2310*/  HADD2.F32 R33, -RZ, R33.H0_H0 ;  /* 0x20000021ff217230 */ /* 0x000fe20000004100 */
[----:B------:R-:W-:Y:S01]  /*2320*/  FMUL.FTZ R81, R81, R86 ;  /* 0x0000005651517220 */ /* 0x000fe20000410000 */
[----:B------:R-:W-:Y:S01]  /*2330*/  @!P4 STG.E.U16 [R4.64+-0x100], R111 ;  /* 0xffff006f0400c986 */ /* 0x000fe2000c101506 */
[----:B------:R-:W-:-:S02]  /*2340*/  FMUL.FTZ R83, R83, R88 ;  /* 0x0000005853537220 */ /* 0x000fc40000410000 */
[--C-:B-----5:R-:W-:Y:S01]  /*2350*/  FADD.FTZ R76, R7, R36.reuse ;  /* 0x00000024074c7221 */ /* 0x120fe20000010000 */
[----:B------:R-:W-:Y:S01]  /*2360*/  @!P5 STG.E.U16 [R4.64+-0xc0], R113 ;  /* 0xffff40710400d986 */ /* 0x000fe2000c101506 */
[--C-:B------:R-:W-:Y:S02]  /*2370*/  FADD.FTZ R80, R9, R36.reuse ;  /* 0x0000002409507221 */ /* 0x100fe40000010000 */
[--C-:B------:R-:W-:Y:S01]  /*2380*/  FADD.FTZ R74, R25, R36.reuse ;  /* 0x00000024194a7221 */ /* 0x100fe20000010000 */
[----:B------:R-:W-:Y:S01]  /*2390*/  @!P1 STG.E.U16 [R4.64+-0x80], R115 ;  /* 0xffff807304009986 */ /* 0x000fe2000c101506 */
[--C-:B------:R-:W-:Y:S02]  /*23a0*/  FADD.FTZ R78, R27, R36.reuse ;  /* 0x000000241b4e7221 */ /* 0x100fe40000010000 */
[--C-:B------:R-:W-:Y:S01]  /*23b0*/  FADD.FTZ R82, R29, R36.reuse ;  /* 0x000000241d527221 */ /* 0x100fe20000010000 */
[----:B------:R1:W-:Y:S01]  /*23c0*/  @!P2 STG.E.U16 [R4.64+-0x1c0], R105 ;  /* 0xfffe40690400a986 */ /* 0x0003e2000c101506 */
[----:B------:R-:W-:-:S02]  /*23d0*/  FADD.FTZ R84, R79, R36 ;  /* 0x000000244f547221 */ /* 0x000fc40000010000 */
[--C-:B------:R-:W-:Y:S01]  /*23e0*/  FADD.FTZ R86, R31, R36.reuse ;  /* 0x000000241f567221 */ /* 0x100fe20000010000 */
[----:B------:R2:W-:Y:S01]  /*23f0*/  @!P3 STG.E.U16 [R4.64+-0x40], R117 ;  /* 0xffffc0750400b986 */ /* 0x0005e2000c101506 */
[----:B------:R-:W-:Y:S02]  /*2400*/  FADD.FTZ R88, R33, R36 ;  /* 0x0000002421587221 */ /* 0x000fe40000010000 */
[----:B0-----:R-:W-:Y:S02]  /*2410*/  FMUL.FTZ R109, R90, R106 ;  /* 0x0000006a5a6d7220 */ /* 0x001fe40000410000 */
[----:B------:R-:W-:Y:S02]  /*2420*/  FMUL.FTZ R107, R94, R91 ;  /* 0x0000005b5e6b7220 */ /* 0x000fe40000410000 */
[----:B------:R-:W-:Y:S02]  /*2430*/  FMUL.FTZ R101, R98, R95 ;  /* 0x0000005f62657220 */ /* 0x000fe40000410000 */
[----:B-1----:R-:W-:-:S02]  /*2440*/  FMUL.FTZ R105, R96, R93 ;  /* 0x0000005d60697220 */ /* 0x002fc40000410000 */
[----:B------:R-:W-:Y:S02]  /*2450*/  FMUL.FTZ R9, R100, R6 ;  /* 0x0000000664097220 */ /* 0x000fe40000410000 */
[----:B--2---:R-:W-:Y:S02]  /*2460*/  FMUL.FTZ R4, R92, R103 ;  /* 0x000000675c047220 */ /* 0x004fe40000410000 */
        /* <DEDUP_REMOVED lines=17> */
[----:B------:R-:W-:Y:S01]  /*2580*/  IMAD R85, R35, c[0x0][0x218], RZ ;  /* 0x0000860023557a24 */ /* 0x000fe200078e02ff */
[----:B------:R-:W-:-:S02]  /*2590*/  PRMT R25, R8, 0x7632, R25 ;  /* 0x0000763208197816 */ /* 0x000fc40000000019 */
[----:B------:R-:W-:Y:S01]  /*25a0*/  F2FP.PACK_AB R81, R104, R81 ;  /* 0x000000516851723e */ /* 0x000fe200000000ff */
[----:B------:R-:W-:Y:S01]  /*25b0*/  IMAD R85, R32, c[0x0][0x21c], R85 ;  /* 0x0000870020557a24 */ /* 0x000fe200078e0255 */
[----:B------:R-:W-:Y:S02]  /*25c0*/  PRMT R26, R6, 0x7632, R26 ;  /* 0x00007632061a7816 */ /* 0x000fe4000000001a */
[C---:B------:R-:W-:Y:S01]  /*25d0*/  PRMT R27, R81.reuse, 0x7610, R27 ;  /* 0x00007610511b7816 */ /* 0x040fe2000000001b */
[----:B------:R-:W-:Y:S01]  /*25e0*/  STS.U16 [R62], R73 ;  /* 0x000000493e007388 */ /* 0x000fe20000000400 */
[----:B------:R-:W-:-:S03]  /*25f0*/  PRMT R28, R81, 0x7632, R28 ;  /* 0x00007632511c7816 */ /* 0x000fc6000000001c */
[----:B------:R-:W-:Y:S04]  /*2600*/  STS.U16 [R62+0x2], R31 ;  /* 0x0000021f3e007388 */ /* 0x000fe80000000400 */
[----:B------:R0:W-:Y:S04]  /*2610*/  STS.U16 [R62+0x4], R8 ;  /* 0x000004083e007388 */ /* 0x0001e80000000400 */
[----:B------:R1:W-:Y:S04]  /*2620*/  STS.U16 [R62+0x6], R25 ;  /* 0x000006193e007388 */ /* 0x0003e80000000400 */
[----:B------:R-:W-:Y:S01]  /*2630*/  STS.U16 [R62+0x8], R6 ;  /* 0x000008063e007388 */ /* 0x000fe20000000400 */
[----:B0-----:R-:W-:-:S03]  /*2640*/  IMAD R8, R38, c[0x0][0x210], RZ ;  /* 0x0000840026087a24 */ /* 0x001fc600078e02ff */
[----:B------:R-:W-:Y:S01]  /*2650*/  STS.U16 [R62+0xa], R26 ;  /* 0x00000a1a3e007388 */ /* 0x000fe20000000400 */
[----:B------:R-:W-:Y:S01]  /*2660*/  IMAD R83, R37, c[0x0][0x214], R8 ;  /* 0x0000850025537a24 */ /* 0x000fe200078e0208 */
[----:B-1----:R-:W-:Y:S02]  /*2670*/  LEA R25, P0, R49, c[0x0][0x270], 0x1 ;  /* 0x00009c0031197a11 */ /* 0x002fe400078008ff */
[----:B------:R0:W-:Y:S04]  /*2680*/  STS.U16 [R62+0xc], R27 ;  /* 0x00000c1b3e007388 */ /* 0x0001e80000000400 */
[----:B------:R-:W-:Y:S01]  /*2690*/  STS.U16 [R62+0xe], R28 ;  /* 0x00000e1c3e007388 */ /* 0x000fe20000000400 */
[----:B------:R-:W-:-:S06]  /*26a0*/  NOP ;  /* 0x0000000000007918 */ /* 0x000fcc0000000000 */
[----:B------:R-:W-:Y:S01]  /*26b0*/  LDS.U16 R29, [R53] ;  /* 0x00000000351d7984 */ /* 0x000fe20000000400 */
[----:B0-----:R-:W-:-:S03]  /*26c0*/  IMAD.WIDE.U32 R26, R37, c[0x0][0x210], RZ ;  /* 0x00008400251a7a25 */ /* 0x001fc600078e00ff */
[----:B------:R-:W-:Y:S02]  /*26d0*/  LDS.U16 R31, [R54+0x40] ;  /* 0x00004000361f7984 */ /* 0x000fe40000000400 */
[----:B------:R-:W-:Y:S02]  /*26e0*/  IADD3 R27, R27, R83, RZ ;  /* 0x000000531b1b7210 */ /* 0x000fe40007ffe0ff */
[----:B------:R-:W-:Y:S03]  /*26f0*/  LDS.U16 R33, [R55+0x80] ;  /* 0x0000800037217984 */ /* 0x000fe60000000400 */
[----:B------:R-:W-:Y:S01]  /*2700*/  IMAD.WIDE.U32 R26, R32, c[0x0][0x218], R26 ;  /* 0x00008600201a7a25 */ /* 0x000fe200078e001a */
[----:B------:R-:W-:Y:S04]  /*2710*/  LDS.U16 R73, [R56+0xc0] ;  /* 0x0000c00038497984 */ /* 0x000fe80000000400 */
[----:B------:R-:W-:Y:S01]  /*2720*/  LDS.U16 R75, [R57+0x100] ;  /* 0x00010000394b7984 */ /* 0x000fe20000000400 */
[----:B------:R-:W-:-:S02]  /*2730*/  IADD3 R8, P1, R71, R26, RZ ;  /* 0x0000001a47087210 */ /* 0x000fc40007f3e0ff */
[----:B------:R-:W-:Y:S01]  /*2740*/  LEA.HI.X R26, R49, c[0x0][0x274], R52, 0x1, P0 ;  /* 0x00009d00311a7a11 */ /* 0x000fe200000f0c34 */
[----:B------:R-:W-:Y:S01]  /*2750*/  LDS.U16 R77, [R58+0x140] ;  /* 0x000140003a4d7984 */ /* 0x000fe20000000400 */
[----:B------:R-:W-:-:S03]  /*2760*/  IADD3.X R27, R72, R85, R27, P1, !PT ;  /* 0x00000055481b7210 */ /* 0x000fc60000ffe41b */
[----:B------:R-:W-:Y:S04]  /*2770*/  LDS.U16 R79, [R59+0x180] ;  /* 0x000180003b4f7984 */ /* 0x000fe80000000400 */
[----:B------:R-:W-:Y:S04]  /*2780*/  LDS.U16 R81, [R61+0x1c0] ;  /* 0x0001c0003d517984 */ /* 0x000fe80000000400 */
[----:B------:R0:W-:Y:S04]  /*2790*/  @!P6 STS [0x210], R24 ;  /* 0x00021018ff00e388 */ /* 0x0001e80000000800 */
[----:B------:R-:W-:Y:S01]  /*27a0*/  BAR.SYNC.DEFER_BLOCKING 0x0 ;  /* 0x0000000000007b1d */ /* 0x000fe20000010000 */
[----:B0-----:R-:W-:-:S04]  /*27b0*/  LEA R24, P0, R8, R25, 0x1 ;  /* 0x0000001908187211 */ /* 0x001fc800078008ff */
        /* <DEDUP_REMOVED lines=20> */
.L_x_11103:
[----:B------:R-:W-:Y:S05]  /*2900*/  BSYNC B0 ;  /* 0x0000000000007941 */ /* 0x000fea0003800000 */
.L_x_11102:
[----:B------:R1:W-:Y:S01]  /*2910*/  @!P1 STG.E.U16 [R24.64+-0x1c0], R31 ;  /* 0xfffe401f18009986 */ /* 0x0003e2000c101506 */
[-C--:B------:R-:W-:Y:S02]  /*2920*/  ISETP.GE.AND P5, PT, R22, R6.reuse, PT ;  /* 0x000000061600720c */ /* 0x080fe40003fa6270 */
[----:B------:R-:W-:Y:S01]  /*2930*/  ISETP.GE.AND P1, PT, R23, R6, PT ;  /* 0x000000061700720c */ /* 0x000fe20003f26270 */
[----:B------:R1:W-:Y:S04]  /*2940*/  @!P2 STG.E.U16 [R24.64+-0x180], R33 ;  /* 0xfffe80211800a986 */ /* 0x0003e8000c101506 */
[----:B------:R1:W-:Y:S04]  /*2950*/  @!P3 STG.E.U16 [R24.64+-0x140], R73 ;  /* 0xfffec0491800b986 */ /* 0x0003e8000c101506 */
[----:B------:R1:W-:Y:S04]  /*2960*/  @!P4 STG.E.U16 [R24.64+-0x100], R75 ;  /* 0xffff004b1800c986 */ /* 0x0003e8000c101506 */
[----:B------:R1:W-:Y:S04]  /*2970*/  @!P0 STG.E.U16 [R24.64+-0xc0], R77 ;  /* 0xffff404d18008986 */ /* 0x0003e8000c101506 */
[----:B------:R1:W-:Y:S04]  /*2980*/  @!P5 STG.E.U16 [R24.64+-0x80], R79 ;  /* 0xffff804f1800d986 */ /* 0x0003e8000c101506 */
[----:B------:R1:W-:Y:S02]  /*2990*/  @!P1 STG.E.U16 [R24.64+-0x40], R81 ;  /* 0xffffc05118009986 */ /* 0x0003e4000c101506 */
.L_x_11101:
[----:B------:R-:W-:Y:S01]  /*29a0*/  HADD2.F32 R0, -RZ, R136.H0_H0 ;  /* 0x20000088ff007230 */ /* 0x000fe20000004100 */
[----:B------:R-:W-:Y:S01]  /*29b0*/  BAR.SYNC.DEFER_BLOCKING 0x0 ;  /* 0x0000000000007b1d */ /* 0x000fe20000010000 */
[----:B------:R-:W-:Y:S01]  /*29c0*/  HADD2.F32 R6, -RZ, R64.H0_H0 ;  /* 0x20000040ff067230 */ /* 0x000fe20000004100 */
[----:B-1----:R-:W-:Y:S01]  /*29d0*/  HFMA2.MMA R31, -RZ, RZ, 0, 0 ;  /* 0x00000000ff1f7435 */ /* 0x002fe200000001ff */
[----:B------:R-:W-:Y:S01]  /*29e0*/  HADD2.F32 R8, -RZ, R65.H0_H0 ;  /* 0x20000041ff087230 */ /* 0x000fe20000004100 */
[C---:B------:R-:W-:Y:S01]  /*29f0*/  FFMA.FTZ R0, R4.reuse, R0, R39 ;  /* 0x0000000004007223 */ /* 0x040fe20000010027 */
[----:B------:R-:W-:Y:S01]  /*2a00*/  HADD2.F32 R39, -RZ, R70.H0_H0 ;  /* 0x20000046ff277230 */ /* 0x000fe20000004100 */
[----:B------:R-:W-:Y:S01]  /*2a10*/  HFMA2.MMA R27, -RZ, RZ, 0, 0 ;  /* 0x00000000ff1b7435 */ /* 0x000fe200000001ff */
[----:B------:R-:W-:Y:S01]  /*2a20*/  FMUL.FTZ R75, R4, R34 ;  /* 0x00000022044b7220 */ /* 0x000fe20000410000 */
[----:B------:R-:W-:Y:S01]  /*2a30*/  HFMA2.MMA R104, -RZ, RZ, 0, 0 ;  /* 0x00000000ff687435 */ /* 0x000fe200000001ff */
[C---:B------:R-:W-:Y:S01]  /*2a40*/  FFMA.FTZ R0, R109.reuse, R6, R0 ;  /* 0x000000066d007223 */ /* 0x040fe20000010000 */
[----:B------:R-:W-:Y:S01]  /*2a50*/  HADD2.F32 R6, -RZ, R66.H0_H0 ;  /* 0x20000042ff067230 */ /* 0x000fe20000004100 */
[----:B------:R-:W-:Y:S01]  /*2a60*/  HFMA2.MMA R73, -RZ, RZ, 0, 0 ;  /* 0x00000000ff497435 */ /* 0x000fe200000001ff */
[----:B------:R-:W-:Y:S01]  /*2a70*/  FMUL.FTZ R106, R109, R34 ;  /* 0x000000226d6a7220 */ /* 0x000fe20000410000 */
[----:B------:R-:W-:Y:S01]  /*2a80*/  MOV R28, RZ ;  /* 0x000000ff001c7202 */ /* 0x000fe20000000f00 */
[----:B------:R-:W-:Y:S01]  /*2a90*/  FFMA.FTZ R0, R107, R8, R0 ;  /* 0x000000086b007223 */ /* 0x000fe20000010000 */
[----:B------:R-:W-:Y:S01]  /*2aa0*/  HADD2.F32 R8, -RZ, R67.H0_H0 ;  /* 0x20000043ff087230 */ /* 0x000fe20000004100 */
[C---:B------:R-:W-:Y:S01]  /*2ab0*/  FMUL.FTZ R25, R105.reuse, R34 ;  /* 0x0000002269197220 */ /* 0x040fe20000410000 */
[----:B------:R-:W-:Y:S01]  /*2ac0*/  MOV R24, RZ ;  /* 0x000000ff00187202 */ /* 0x000fe20000000f00 */
[----:B------:R-:W-:Y:S01]  /*2ad0*/  FFMA.FTZ R0, R105, R6, R0 ;  /* 0x0000000669007223 */ /* 0x000fe20000010000 */
[----:B------:R-:W-:Y:S01]  /*2ae0*/  HADD2.F32 R6, -RZ, R68.H0_H0 ;  /* 0x20000044ff067230 */ /* 0x000fe20000004100 */
[C---:B------:R-:W-:Y:S01]  /*2af0*/  FMUL.FTZ R26, R101.reuse, R34 ;  /* 0x00000022651a7220 */ /* 0x040fe20000410000 */
[----:B------:R-:W-:Y:S01]  /*2b00*/  MOV R103, RZ ;  /* 0x000000ff00677202 */ /* 0x000fe20000000f00 */
[----:B------:R-:W-:Y:S01]  /*2b10*/  FFMA.FTZ R0, R101, R8, R0 ;  /* 0x0000000865007223 */ /* 0x000fe20000010000 */
[----:B------:R-:W-:Y:S01]  /*2b20*/  HADD2.F32 R8, -RZ, R69.H0_H0 ;  /* 0x20000045ff087230 */ /* 0x000fe20000004100 */
[C---:B0-----:R-:W-:Y:S01]  /*2b30*/  FMUL.FTZ R29, R9.reuse, R34 ;  /* 0x00000022091d7220 */ /* 0x041fe20000410000 */
[----:B------:R-:W-:Y:S01]  /*2b40*/  MOV R77, RZ ;  /* 0x000000ff004d7202 */ /* 0x000fe20000000f00 */
[----:B------:R-:W-:Y:S01]  /*2b50*/  FFMA.FTZ R0, R9, R6, R0 ;  /* 0x0000000609007223 */ /* 0x000fe20000010000 */
[----:B------:R-:W-:Y:S01]  /*2b60*/  MOV R6, c[0x0][0x16c] ;  /* 0x00005b0000067a02 */ /* 0x000fe20000000f00 */
[----:B------:R-:W-:-:S02]  /*2b70*/  FMUL.FTZ R30, R7, R34 ;  /* 0x00000022071e7220 */ /* 0x000fc40000410000 */
[----:B------:R-:W-:Y:S01]  /*2b80*/  FFMA.FTZ R0, R7, R8, R0 ;  /* 0x0000000807007223 */ /* 0x000fe20000010000 */
[----:B------:R-:W-:Y:S01]  /*2b90*/  ISETP.GE.AND P0, PT, R6, 0x1, PT ;  /* 0x000000010600780c */ /* 0x000fe20003f06270 */
[CC--:B------:R-:W-:Y:S02]  /*2ba0*/  FMUL.FTZ R33, R5.reuse, R34.reuse ;  /* 0x0000002205217220 */ /* 0x0c0fe40000410000 */
[----:B------:R-:W-:Y:S02]  /*2bb0*/  FFMA.FTZ R39, R5, R39, R0 ;  /* 0x0000002705277223 */ /* 0x000fe40000010000 */
[----:B------:R-:W-:-:S08]  /*2bc0*/  FMUL.FTZ R0, R107, R34 ;  /* 0x000000226b007220 */ /* 0x000fd00000410000 */
[----:B------:R-:W-:Y:S05]  /*2bd0*/  @!P0 BRA `(.L_x_11104) ;  /* 0x0000361000008947 */ /* 0x000fea0003800000 */
[----:B------:R-:W-:Y:S01]  /*2be0*/  IMAD R21, R35, c[0x0][0x198], RZ ;  /* 0x0000660023157a24 */ /* 0x000fe200078e02ff */
[----:B------:R-:W-:Y:S01]  /*2bf0*/  IADD3 R8, R51, -0x2, RZ ;  /* 0xfffffffe33087810 */ /* 0x000fe20007ffe0ff */
[----:B------:R-:W-:Y:S01]  /*2c00*/  IMAD R23, R35, c[0x0][0x1b8], RZ ;  /* 0x00006e0023177a24 */ /* 0x000fe200078e02ff */
[----:B------:R-:W-:Y:S01]  /*2c10*/  IADD3 R6, R51, -0x1, RZ ;  /* 0xffffffff33067810 */ /* 0x000fe20007ffe0ff */
[----:B------:R-:W-:Y:S01]  /*2c20*/  IMAD R11, R35, c[0x0][0x180], RZ ;  /* 0x00006000230b7a24 */ /* 0x000fe200078e02ff */
[----:B------:R-:W-:Y:S01]  /*2c30*/  MOV R138, RZ ;  /* 0x000000ff008a7202 */ /* 0x000fe20000000f00 */
[C---:B------:R-:W-:Y:S01]  /*2c40*/  IMAD.WIDE.U32 R92, R32.reuse, c[0x0][0x198], RZ ;  /* 0x00006600205c7a25 */ /* 0x040fe200078e00ff */
[----:B------:R-:W-:Y:S01]  /*2c50*/  MOV R100, RZ ;  /* 0x000000ff00647202 */ /* 0x000fe20000000f00 */
[----:B------:R-:W-:Y:S02]  /*2c60*/  UMOV UR4, URZ ;  /* 0x0000003f00047c82 */ /* 0x000fe40008000000 */
[----:B------:R-:W-:Y:S01]  /*2c70*/  IMAD R21, R32, c[0x0][0x19c], R21 ;  /* 0x0000670020157a24 */ /* 0x000fe200078e0215 */
[----:B------:R-:W-:Y:S01]  /*2c80*/  LEA R81, P1, R92, c[0x0][0x228], 0x3 ;  /* 0x00008a005c517a11 */ /* 0x000fe200078218ff */
[----:B------:R-:W-:-:S04]  /*2c90*/  IMAD.WIDE.U32 R94, R32, c[0x0][0x1b8], RZ ;  /* 0x00006e00205e7a25 */ /* 0x000fc800078e00ff */
[C---:B------:R-:W-:Y:S01]  /*2ca0*/  IMAD R85, R32.reuse, c[0x0][0x1bc], R23 ;  /* 0x00006f0020557a24 */ /* 0x040fe200078e0217 */
[----:B------:R-:W-:Y:S01]  /*2cb0*/  IADD3 R23, R93, R21, RZ ;  /* 0x000000155d177210 */ /* 0x000fe20007ffe0ff */
[----:B------:R-:W-:Y:S01]  /*2cc0*/  IMAD.WIDE.U32 R90, R32, c[0x0][0x180], RZ ;  /* 0x00006000205a7a25 */ /* 0x000fe200078e00ff */
[----:B------:R-:W-:Y:S02]  /*2cd0*/  LEA R83, P2, R94, c[0x0][0x230], 0x3 ;  /* 0x00008c005e537a11 */ /* 0x000fe400078418ff */
[----:B------:R-:W-:Y:S01]  /*2ce0*/  IADD3 R21, R95, R85, RZ ;  /* 0x000000555f157210 */ /* 0x000fe20007ffe0ff */
[----:B------:R-:W-:Y:S01]  /*2cf0*/  IMAD R11, R32, c[0x0][0x184], R11 ;  /* 0x00006100200b7a24 */ /* 0x000fe200078e020b */
[----:B------:R-:W-:Y:S01]  /*2d00*/  LEA R79, P0, R90, c[0x0][0x220], 0x3 ;  /* 0x000088005a4f7a11 */ /* 0x000fe200078018ff */
[----:B------:R-:W-:Y:S01]  /*2d10*/  IMAD R97, R8, c[0x0][0x16c], RZ ;  /* 0x00005b0008617a24 */ /* 0x000fe200078e02ff */
[----:B------:R-:W-:Y:S01]  /*2d20*/  LEA.HI R8, R6, R6, RZ, 0x1 ;  /* 0x0000000606087211 */ /* 0x000fe200078f08ff */
[----:B------:R-:W-:Y:S01]  /*2d30*/  FADD.FTZ R85, R4, R4 ;  /* 0x0000000404557221 */ /* 0x000fe20000010000 */
[----:B------:R-:W-:Y:S01]  /*2d40*/  IADD3 R31, R91, R11, RZ ;  /* 0x0000000b5b1f7210 */ /* 0x000fe20007ffe0ff */
[----:B------:R-:W-:Y:S01]  /*2d50*/  FADD.FTZ R93, R101, R101 ;  /* 0x00000065655d7221 */ /* 0x000fe20000010000 */
[----:B------:R-:W-:Y:S01]  /*2d60*/  LOP3.LUT R11, R8, 0xfffffe, RZ, 0xc0, !PT ;  /* 0x00fffffe080b7812 */ /* 0x000fe200078ec0ff */
[----:B------:R-:W-:Y:S01]  /*2d70*/  IMAD.WIDE R96, R97, 0x10, R18 ;  /* 0x0000001061607825 */ /* 0x000fe200078e0212 */
[----:B------:R-:W-:-:S02]  /*2d80*/  LEA.HI R4, R51, R51, RZ, 0x1 ;  /* 0x0000003333047211 */ /* 0x000fc400078f08ff */
[----:B------:R-:W-:Y:S01]  /*2d90*/  IADD3 R11, R6, -R11, RZ ;  /* 0x8000000b060b7210 */ /* 0x000fe20007ffe0ff */
[----:B------:R-:W-:Y:S01]  /*2da0*/  FADD.FTZ R87, R109, R109 ;  /* 0x0000006d6d577221 */ /* 0x000fe20000010000 */
[----:B------:R-:W-:Y:S01]  /*2db0*/  LOP3.LUT R4, R4, 0x1ffffe, RZ, 0xc0, !PT ;  /* 0x001ffffe04047812 */ /* 0x000fe200078ec0ff */
        /* <DEDUP_REMOVED lines=9> */
[----:B------:R-:W-:-:S02]  /*2e50*/  IADD3 R101, R51, -R4, RZ ;  /* 0x8000000433657210 */ /* 0x000fc40007ffe0ff */
[----:B------:R-:W-:Y:S02]  /*2e60*/  SHF.L.U32 R102, R11, 0x8, RZ ;  /* 0x000000080b667819 */ /* 0x000fe400000006ff */
.L_x_11119:
[----:B------:R-:W-:Y:S02]  /*2e70*/  MOV R4, R79 ;  /* 0x0000004f00047202 */ /* 0x000fe40000000f00 */
[----:B------:R-:W-:-:S05]  /*2e80*/  MOV R5, R90 ;  /* 0x0000005a00057202 */ /* 0x000fca0000000f00 */
[----:B------:R0:W2:Y:S01]  /*2e90*/  LDG.E.64 R20, [R4.64] ;  /* 0x0000000604147981 */ /* 0x0000a2000c1e1b00 */
[C---:B------:R-:W-:Y:S02]  /*2ea0*/  ISETP.NE.AND P0, PT, R41.reuse, RZ, PT ;  /* 0x000000ff2900720c */ /* 0x040fe40003f05270 */
[----:B------:R-:W-:Y:S02]  /*2eb0*/  IADD3 R11, R41, 0x200, RZ ;  /* 0x00000200290b7810 */ /* 0x000fe40007ffe0ff */
[----:B------:R-:W-:Y:S02]  /*2ec0*/  ISETP.NE.AND P2, PT, R134, RZ, PT ;  /* 0x000000ff8600720c */ /* 0x000fe40003f45270 */
[----:B------:R-:W-:Y:S02]  /*2ed0*/  SEL R22, R102, R11, !P0 ;  /* 0x0000000b66167207 */ /* 0x000fe40004000000 */
[----:B------:R-:W-:Y:S02]  /*2ee0*/  ISETP.LT.OR P1, PT, R51, 0x2, P2 ;  /* 0x000000023300780c */ /* 0x000fe40001721670 */
[----:B0-----:R-:W-:-:S02]  /*2ef0*/  MOV R4, R81 ;  /* 0x0000005100047202 */ /* 0x001fc40000000f00 */
[----:B------:R-:W-:-:S06]  /*2f00*/  MOV R5, R92 ;  /* 0x0000005c00057202 */ /* 0x000fcc0000000f00 */
[----:B------:R-:W5:Y:S03]  /*2f10*/  LDG.E.64 R4, [R4.64] ;  /* 0x0000000604047981 */ /* 0x000f66000c1e1b00 */
[----:B------:R-:W-:Y:S01]  /*2f20*/  @!P1 MOV R23, R97 ;  /* 0x0000006100179202 */ /* 0x000fe20000000f00 */
[----:B------:R-:W-:Y:S01]  /*2f30*/  BSSY B0, `(.L_x_11105) ;  /* 0x00000a1000007945 */ /* 0x000fe20003800000 */
[----:B--2---:R-:W-:Y:S02]  /*2f40*/  FMUL.FTZ R105, R20, 1.4426950216293334961 ;  /* 0x3fb8aa3b14697820 */ /* 0x004fe40000410000 */
[C---:B------:R-:W-:Y:S02]  /*2f50*/  FMUL.FTZ R7, R74.reuse, R21 ;  /* 0x000000154a077220 */ /* 0x040fe40000410000 */
[----:B------:R-:W-:Y:S02]  /*2f60*/  FMUL.FTZ R6, R74, R105 ;  /* 0x000000694a067220 */ /* 0x000fe40000410000 */
[----:B------:R-:W-:-:S04]  /*2f70*/  FMUL.RZ R10, R7, 0.15915493667125701904 ;  /* 0x3e22f983070a7820 */ /* 0x000fc8000040c000 */
[----:B------:R-:W-:Y:S08]  /*2f80*/  MUFU.EX2 R6, R6 ;  /* 0x0000000600067308 */ /* 0x000ff00000000800 */
[----:B------:R-:W0:Y:S08]  /*2f90*/  MUFU.COS R7, R10 ;  /* 0x0000000a00077308 */ /* 0x000e300000000000 */
[----:B------:R1:W2:Y:S01]  /*2fa0*/  MUFU.SIN R9, R10 ;  /* 0x0000000a00097308 */ /* 0x0002a20000000400 */
[----:B0-----:R-:W-:Y:S01]  /*2fb0*/  FMUL.FTZ R8, R6, R7 ;  /* 0x0000000706087220 */ /* 0x001fe20000410000 */
[----:B------:R-:W-:Y:S01]  /*2fc0*/  MOV R7, R94 ;  /* 0x0000005e00077202 */ /* 0x000fe20000000f00 */
[----:B------:R-:W-:Y:S01]  /*2fd0*/  FMUL.FTZ R107, R76, R21 ;  /* 0x000000154c6b7220 */ /* 0x000fe20000410000 */
[----:B-1----:R-:W-:Y:S01]  /*2fe0*/  CS2R R10, SRZ ;  /* 0x00000000000a7805 */ /* 0x002fe2000001ff00 */
[----:B--2---:R-:W-:Y:S01]  /*2ff0*/  FMUL.FTZ R9, R6, R9 ;  /* 0x0000000906097220 */ /* 0x004fe20000410000 */
[----:B------:R-:W-:-:S04]  /*3000*/  MOV R6, R83 ;  /* 0x0000005300067202 */ /* 0x000fc80000000f00 */
[----:B------:R0:W-:Y:S04]  /*3010*/  STS.64 [R22.X8+0x670], R8 ;  /* 0x0006700816007388 */ /* 0x0001e80000008a00 */
[----:B------:R-:W5:Y:S01]  /*3020*/  LDG.E.64 R6, [R6.64] ;  /* 0x0000000606067981 */ /* 0x000f62000c1e1b00 */
[----:B------:R-:W-:Y:S02]  /*3030*/  FMUL.RZ R111, R107, 0.15915493667125701904 ;  /* 0x3e22f9836b6f7820 */ /* 0x000fe4000040c000 */
[----:B------:R-:W-:Y:S01]  /*3040*/  FMUL.FTZ R107, R76, R105 ;  /* 0x000000694c6b7220 */ /* 0x000fe20000410000 */
[----:B0-----:R-:W-:Y:S01]  /*3050*/  @!P1 MOV R22, R96 ;  /* 0x0000006000169202 */ /* 0x001fe20000000f00 */
[----:B------:R-:W-:Y:S01]  /*3060*/  BAR.SYNC.DEFER_BLOCKING 0x0 ;  /* 0x0000000000007b1d */ /* 0x000fe20000010000 */
[----:B------:R-:W-:-:S04]  /*3070*/  FMUL.FTZ R109, R78, R21 ;  /* 0x000000154e6d7220 */ /* 0x000fc80000410000 */
[----:B------:R-:W-:Y:S01]  /*3080*/  FMUL.RZ R113, R109, 0.15915493667125701904 ;  /* 0x3e22f9836d717820 */ /* 0x000fe2000040c000 */
[----:B------:R-:W-:Y:S01]  /*3090*/  MUFU.SIN R108, R111 ;  /* 0x0000006f006c7308 */ /* 0x000fe20000000400 */
[----:B------:R-:W-:-:S07]  /*30a0*/  FMUL.FTZ R109, R82, R21 ;  /* 0x00000015526d7220 */ /* 0x000fce0000410000 */
[----:B------:R0:W-:Y:S01]  /*30b0*/  MUFU.COS R110, R111 ;  /* 0x0000006f006e7308 */ /* 0x0001e20000000000 */
[----:B------:R1:W5:Y:S07]  /*30c0*/  @!P1 LDG.E.64 R10, [R22.64+0x8] ;  /* 0x00000806160a9981 */ /* 0x00036e000c1e1b00 */
[----:B------:R-:W2:Y:S01]  /*30d0*/  MUFU.EX2 R107, R107 ;  /* 0x0000006b006b7308 */ /* 0x000ea20000000800 */
[----:B-1----:R-:W-:Y:S02]  /*30e0*/  FMUL.FTZ R22, R78, R105 ;  /* 0x000000694e167220 */ /* 0x002fe40000410000 */
[----:B------:R-:W-:-:S05]  /*30f0*/  FMUL.FTZ R23, R80, R21 ;  /* 0x0000001550177220 */ /* 0x000fca0000410000 */
[----:B------:R-:W-:Y:S01]  /*3100*/  MUFU.SIN R151, R113 ;  /* 0x0000007100977308 */ /* 0x000fe20000000400 */
[----:B------:R-:W-:Y:S02]  /*3110*/  FMUL.RZ R115, R23, 0.15915493667125701904 ;  /* 0x3e22f98317737820 */ /* 0x000fe4000040c000 */
[----:B------:R-:W-:-:S05]  /*3120*/  FMUL.FTZ R23, R80, R105 ;  /* 0x0000006950177220 */ /* 0x000fca0000410000 */
[----:B------:R1:W-:Y:S01]  /*3130*/  MUFU.COS R153, R113 ;  /* 0x0000007100997308 */ /* 0x0003e20000000000 */
[----:B------:R-:W-:Y:S02]  /*3140*/  FMUL.RZ R117, R109, 0.15915493667125701904 ;  /* 0x3e22f9836d757820 */ /* 0x000fe4000040c000 */
[----:B------:R-:W-:-:S05]  /*3150*/  FMUL.FTZ R109, R82, R105 ;  /* 0x00000069526d7220 */ /* 0x000fca0000410000 */
[----:B------:R-:W3:Y:S01]  /*3160*/  MUFU.EX2 R22, R22 ;  /* 0x0000001600167308 */ /* 0x000ee20000000800 */
[----:B0-----:R-:W-:Y:S02]  /*3170*/  FMUL.FTZ R111, R84, R21 ;  /* 0x00000015546f7220 */ /* 0x001fe40000410000 */
[----:B-1----:R-:W-:-:S05]  /*3180*/  FMUL.FTZ R113, R86, R105 ;  /* 0x0000006956717220 */ /* 0x002fca0000410000 */
[----:B------:R-:W-:Y:S01]  /*3190*/  MUFU.SIN R112, R115 ;  /* 0x0000007300707308 */ /* 0x000fe20000000400 */
[C---:B--2---:R-:W-:Y:S02]  /*31a0*/  FMUL.FTZ R147, R107.reuse, R110 ;  /* 0x0000006e6b937220 */ /* 0x044fe40000410000 */
[----:B------:R-:W-:-:S05]  /*31b0*/  FMUL.FTZ R145, R107, R108 ;  /* 0x0000006c6b917220 */ /* 0x000fca0000410000 */
[----:B------:R0:W-:Y:S01]  /*31c0*/  MUFU.COS R114, R115 ;  /* 0x0000007300727308 */ /* 0x0001e20000000000 */
[----:B------:R-:W-:Y:S01]  /*31d0*/  FMUL.RZ R119, R111, 0.15915493667125701904 ;  /* 0x3e22f9836f777820 */ /* 0x000fe2000040c000 */
[----:B------:R-:W-:-:S06]  /*31e0*/  HADD2.F32 R107, -RZ, R136.H0_H0 ;  /* 0x20000088ff6b7230 */ /* 0x000fcc0000004100 */
[----:B------:R-:W1:Y:S01]  /*31f0*/  MUFU.EX2 R23, R23 ;  /* 0x0000001700177308 */ /* 0x000e620000000800 */
[----:B0-----:R-:W-:Y:S02]  /*3200*/  FMUL.FTZ R115, R86, R21 ;  /* 0x0000001556737220 */ /* 0x001fe40000410000 */
[----:B------:R-:W-:Y:S02]  /*3210*/  FMUL.FTZ R111, R84, R105 ;  /* 0x00000069546f7220 */ /* 0x000fe40000410000 */
[----:B------:R-:W-:-:S03]  /*3220*/  FMUL.RZ R115, R115, 0.15915493667125701904 ;  /* 0x3e22f98373737820 */ /* 0x000fc6000040c000 */
[----:B------:R-:W-:Y:S01]  /*3230*/  MUFU.SIN R116, R117 ;  /* 0x0000007500747308 */ /* 0x000fe20000000400 */
[C---:B---3--:R-:W-:Y:S02]  /*3240*/  FMUL.FTZ R153, R22.reuse, R153 ;  /* 0x0000009916997220 */ /* 0x048fe40000410000 */
[----:B------:R-:W-:-:S05]  /*3250*/  FMUL.FTZ R151, R22, R151 ;  /* 0x0000009716977220 */ /* 0x000fca0000410000 */
[----:B------:R-:W-:Y:S01]  /*3260*/  MUFU.COS R118, R117 ;  /* 0x0000007500767308 */ /* 0x000fe20000000000 */
[----:B------:R-:W-:-:S07]  /*3270*/  FMUL.FTZ R122, R74, R107 ;  /* 0x0000006b4a7a7220 */ /* 0x000fce0000410000 */
[----:B------:R-:W0:Y:S01]  /*3280*/  MUFU.EX2 R109, R109 ;  /* 0x0000006d006d7308 */ /* 0x000e220000000800 */
[----:B------:R-:W-:-:S07]  /*3290*/  FMUL.FTZ R108, R145, R122 ;  /* 0x0000007a916c7220 */ /* 0x000fce0000410000 */
[----:B------:R-:W-:Y:S01]  /*32a0*/  MUFU.EX2 R113, R113 ;  /* 0x0000007100717308 */ /* 0x000fe20000000800 */
[----:B-1----:R-:W-:-:S07]  /*32b0*/  FMUL.FTZ R149, R23, R114 ;  /* 0x0000007217957220 */ /* 0x002fce0000410000 */
[----:B------:R-:W1:Y:S01]  /*32c0*/  MUFU.SIN R22, R115 ;  /* 0x0000007300167308 */ /* 0x000e620000000400 */
[----:B------:R-:W-:Y:S02]  /*32d0*/  FMUL.FTZ R133, R23, R112 ;  /* 0x0000007017857220 */ /* 0x000fe40000410000 */
[----:B------:R-:W-:-:S05]  /*32e0*/  FMUL.FTZ R23, RZ, R145 ;  /* 0x00000091ff177220 */ /* 0x000fca0000410000 */
[----:B------:R-:W-:Y:S01]  /*32f0*/  MUFU.SIN R120, R119 ;  /* 0x0000007700787308 */ /* 0x000fe20000000400 */
[----:B------:R-:W-:-:S07]  /*3300*/  FFMA.FTZ R108, RZ, R147, R108 ;  /* 0x00000093ff6c7223 */ /* 0x000fce000001006c */
[----:B------:R-:W-:Y:S01]  /*3310*/  MUFU.COS R124, R119 ;  /* 0x00000077007c7308 */ /* 0x000fe20000000000 */
[----:B0-----:R-:W-:-:S07]  /*3320*/  FMUL.FTZ R135, R109, R118 ;  /* 0x000000766d877220 */ /* 0x001fce0000410000 */
[----:B------:R-:W0:Y:S01]  /*3330*/  MUFU.EX2 R111, R111 ;  /* 0x0000006f006f7308 */ /* 0x000e220000000800 */
[----:B------:R-:W-:Y:S01]  /*3340*/  FMUL.FTZ R131, R109, R116 ;  /* 0x000000746d837220 */ /* 0x000fe20000410000 */
[----:B------:R-:W-:Y:S01]  /*3350*/  HADD2.F32 R109, -RZ, R64.H0_H0 ;  /* 0x20000040ff6d7230 */ /* 0x000fe20000004100 */
[----:B------:R-:W-:Y:S02]  /*3360*/  FMUL.FTZ R146, R88, R105 ;  /* 0x0000006958927220 */ /* 0x000fe40000410000 */
[----:B------:R-:W-:Y:S02]  /*3370*/  FFMA.FTZ R105, R147, R122, -R23 ;  /* 0x0000007a93697223 */ /* 0x000fe40000010817 */
[----:B------:R-:W-:Y:S01]  /*3380*/  FADD.FTZ R110, RZ, R108 ;  /* 0x0000006cff6e7221 */ /* 0x000fe20000010000 */
[----:B------:R-:W2:Y:S01]  /*3390*/  MUFU.COS R126, R115 ;  /* 0x00000073007e7308 */ /* 0x000ea20000000000 */
[----:B------:R-:W-:Y:S02]  /*33a0*/  FFMA.FTZ R108, R76, R109, R105 ;  /* 0x0000006d4c6c7223 */ /* 0x000fe40000010069 */
[----:B-1----:R-:W-:-:S02]  /*33b0*/  FMUL.FTZ R139, R113, R22 ;  /* 0x00000016718b7220 */ /* 0x002fc40000410000 */
[C---:B------:R-:W-:Y:S02]  /*33c0*/  FMUL.FTZ R22, R151.reuse, R110 ;  /* 0x0000006e97167220 */ /* 0x040fe40000410000 */
[----:B------:R-:W-:Y:S02]  /*33d0*/  FMUL.FTZ R105, R151, R108 ;  /* 0x0000006c97697220 */ /* 0x000fe40000410000 */
[C---:B0-----:R-:W-:Y:S02]  /*33e0*/  FMUL.FTZ R141, R111.reuse, R124 ;  /* 0x0000007c6f8d7220 */ /* 0x041fe40000410000 */
[----:B------:R-:W-:Y:S01]  /*33f0*/  FMUL.FTZ R129, R111, R120 ;  /* 0x000000786f817220 */ /* 0x000fe20000410000 */
[----:B------:R-:W-:Y:S01]  /*3400*/  HADD2.F32 R111, -RZ, R65.H0_H0 ;  /* 0x20000041ff6f7230 */ /* 0x000fe20000004100 */
[C---:B------:R-:W-:Y:S02]  /*3410*/  FFMA.FTZ R22, R153.reuse, R108, -R22 ;  /* 0x0000006c99167223 */ /* 0x040fe40000010816 */
[----:B------:R-:W-:-:S02]  /*3420*/  FFMA.FTZ R105, R153, R110, R105 ;  /* 0x0000006e99697223 */ /* 0x000fc40000010069 */
[----:B------:R-:W-:Y:S02]  /*3430*/  FFMA.FTZ R110, R78, R111, R22 ;  /* 0x0000006f4e6e7223 */ /* 0x000fe40000010016 */
[----:B--2---:R-:W-:Y:S02]  /*3440*/  FMUL.FTZ R123, R113, R126 ;  /* 0x0000007e717b7220 */ /* 0x004fe40000410000 */
[----:B------:R-:W-:Y:S02]  /*3450*/  FMUL.FTZ R108, R8, R145 ;  /* 0x00000091086c7220 */ /* 0x000fe40000410000 */
[----:B------:R-:W-:Y:S02]  /*3460*/  FADD.FTZ R112, RZ, R105 ;  /* 0x00000069ff707221 */ /* 0x000fe40000010000 */
[----:B------:R-:W-:Y:S02]  /*3470*/  FMUL.FTZ R113, R133, R110 ;  /* 0x0000006e85717220 */ /* 0x000fe40000410000 */
[----:B------:R-:W-:-:S02]  /*3480*/  FMUL.FTZ R23, R88, R21 ;  /* 0x0000001558177220 */ /* 0x000fc40000410000 */
[C---:B------:R-:W-:Y:S02]  /*3490*/  FMUL.FTZ R22, R9.reuse, R145 ;  /* 0x0000009109167220 */ /* 0x040fe40000410000 */
[-C--:B------:R-:W-:Y:S02]  /*34a0*/  FFMA.FTZ R108, R9, R147.reuse, R108 ;  /* 0x00000093096c7223 */ /* 0x080fe4000001006c */
[-C--:B------:R-:W-:Y:S02]  /*34b0*/  FMUL.FTZ R105, R133, R112.reuse ;  /* 0x0000007085697220 */ /* 0x080fe40000410000 */
[----:B------:R-:W-:Y:S01]  /*34c0*/  FFMA.FTZ R112, R149, R112, R113 ;  /* 0x0000007095707223 */ /* 0x000fe20000010071 */
[----:B------:R-:W-:Y:S01]  /*34d0*/  HADD2.F32 R113, -RZ, R66.H0_H0 ;  /* 0x20000042ff717230 */ /* 0x000fe20000004100 */
[----:B------:R-:W-:Y:S02]  /*34e0*/  FMUL.RZ R118, R23, 0.15915493667125701904 ;  /* 0x3e22f98317767820 */ /* 0x000fe4000040c000 */
[----:B------:R-:W-:-:S02]  /*34f0*/  FFMA.FTZ R22, R8, R147, -R22 ;  /* 0x0000009308167223 */ /* 0x000fc40000010816 */
[----:B------:R-:W-:Y:S02]  /*3500*/  FMUL.FTZ R23, R151, R108 ;  /* 0x0000006c97177220 */ /* 0x000fe40000410000 */
[----:B------:R-:W-:Y:S02]  /*3510*/  FFMA.FTZ R105, R149, R110, -R105 ;  /* 0x0000006e95697223 */ /* 0x000fe40000010869 */
[----:B------:R-:W-:Y:S02]  /*3520*/  FADD.FTZ R114, RZ, R112 ;  /* 0x00000070ff727221 */ /* 0x000fe40000010000 */
[-C--:B------:R-:W-:Y:S02]  /*3530*/  FFMA.FTZ R110, R153, R22.reuse, -R23 ;  /* 0x00000016996e7223 */ /* 0x080fe40000010817 */
[----:B------:R-:W-:Y:S02]  /*3540*/  FMUL.FTZ R22, R151, R22 ;  /* 0x0000001697167220 */ /* 0x000fe40000410000 */
[----:B------:R-:W-:-:S02]  /*3550*/  FFMA.FTZ R112, R80, R113, R105 ;  /* 0x0000007150707223 */ /* 0x000fc40000010069 */
[----:B------:R-:W-:Y:S01]  /*3560*/  FMUL.FTZ R116, R131, R114 ;  /* 0x0000007283747220 */ /* 0x000fe20000410000 */
[----:B------:R-:W-:Y:S01]  /*3570*/  MUFU.EX2 R146, R146 ;  /* 0x0000009200927308 */ /* 0x000fe20000000800 */
[----:B------:R-:W-:Y:S01]  /*3580*/  FFMA.FTZ R22, R153, R108, R22 ;  /* 0x0000006c99167223 */ /* 0x000fe20000010016 */
[----:B------:R-:W-:Y:S01]  /*3590*/  HADD2.F32 R105, -RZ, R67.H0_H0 ;  /* 0x20000043ff697230 */ /* 0x000fe20000004100 */
[-C--:B------:R-:W-:Y:S02]  /*35a0*/  FMUL.FTZ R117, R131, R112.reuse ;  /* 0x0000007083757220 */ /* 0x080fe40000410000 */
[----:B------:R-:W-:Y:S02]  /*35b0*/  FFMA.FTZ R116, R135, R112, -R116 ;  /* 0x0000007087747223 */ /* 0x000fe40000010874 */
[C---:B------:R-:W-:Y:S01]  /*35c0*/  FMUL.FTZ R112, R133.reuse, R110 ;  /* 0x0000006e85707220 */ /* 0x040fe20000410000 */
[----:B------:R-:W0:Y:S01]  /*35d0*/  MUFU.COS R115, R118 ;  /* 0x0000007600737308 */ /* 0x000e220000000000 */
[----:B------:R-:W-:-:S02]  /*35e0*/  FMUL.FTZ R108, R133, R22 ;  /* 0x00000016856c7220 */ /* 0x000fc40000410000 */
[----:B------:R-:W-:Y:S02]  /*35f0*/  FFMA.FTZ R117, R135, R114, R117 ;  /* 0x0000007287757223 */ /* 0x000fe40000010075 */
[----:B------:R-:W-:Y:S02]  /*3600*/  FFMA.FTZ R116, R82, R105, R116 ;  /* 0x0000006952747223 */ /* 0x000fe40000010074 */
[C---:B------:R-:W-:Y:S01]  /*3610*/  FFMA.FTZ R22, R149.reuse, R22, R112 ;  /* 0x0000001695167223 */ /* 0x040fe20000010070 */
[----:B------:R-:W1:Y:S01]  /*3620*/  MUFU.SIN R23, R118 ;  /* 0x0000007600177308 */ /* 0x000e620000000400 */
[----:B------:R-:W-:Y:S02]  /*3630*/  FFMA.FTZ R108, R149, R110, -R108 ;  /* 0x0000006e956c7223 */ /* 0x000fe4000001086c */
[----:B------:R-:W-:Y:S02]  /*3640*/  FADD.FTZ R114, RZ, R117 ;  /* 0x00000075ff727221 */ /* 0x000fe40000010000 */
[----:B------:R-:W-:-:S02]  /*3650*/  FMUL.FTZ R117, R129, R116 ;  /* 0x0000007481757220 */ /* 0x000fc40000410000 */
[----:B------:R-:W-:Y:S02]  /*3660*/  FMUL.FTZ R110, R131, R22 ;  /* 0x00000016836e7220 */ /* 0x000fe40000410000 */
[----:B------:R-:W-:Y:S02]  /*3670*/  FFMA.FTZ R117, R141, R114, R117 ;  /* 0x000000728d757223 */ /* 0x000fe40000010075 */
[----:B------:R-:W-:Y:S02]  /*3680*/  FFMA.FTZ R110, R135, R108, -R110 ;  /* 0x0000006c876e7223 */ /* 0x000fe4000001086e */
[----:B------:R-:W-:Y:S02]  /*3690*/  FMUL.FTZ R114, R129, R114 ;  /* 0x0000007281727220 */ /* 0x000fe40000410000 */
[----:B------:R-:W-:Y:S02]  /*36a0*/  FMUL.FTZ R108, R131, R108 ;  /* 0x0000006c836c7220 */ /* 0x000fe40000410000 */
[----:B0-----:R-:W-:Y:S01]  /*36b0*/  FMUL.FTZ R112, R146, R115 ;  /* 0x0000007392707220 */ /* 0x001fe20000410000 */
[----:B------:R-:W-:Y:S01]  /*36c0*/  HADD2.F32 R115, -RZ, R68.H0_H0 ;  /* 0x20000044ff737230 */ /* 0x000fe20000004100 */
[----:B------:R-:W-:-:S02]  /*36d0*/  FFMA.FTZ R114, R141, R116, -R114 ;  /* 0x000000748d727223 */ /* 0x000fc40000010872 */
[----:B------:R-:W-:Y:S02]  /*36e0*/  FFMA.FTZ R108, R135, R22, R108 ;  /* 0x00000016876c7223 */ /* 0x000fe4000001006c */
[----:B------:R-:W-:Y:S02]  /*36f0*/  FADD.FTZ R116, RZ, R117 ;  /* 0x00000075ff747221 */ /* 0x000fe40000010000 */
[----:B------:R-:W-:Y:S02]  /*3700*/  FFMA.FTZ R114, R84, R115, R114 ;  /* 0x0000007354727223 */ /* 0x000fe40000010072 */
[----:B------:R-:W-:Y:S02]  /*3710*/  FMUL.FTZ R22, R129, R108 ;  /* 0x0000006c81167220 */ /* 0x000fe40000410000 */
[----:B-1----:R-:W-:Y:S02]  /*3720*/  FMUL.FTZ R146, R146, R23 ;  /* 0x0000001792927220 */ /* 0x002fe40000410000 */
[----:B------:R-:W-:-:S02]  /*3730*/  FMUL.FTZ R118, R139, R116 ;  /* 0x000000748b767220 */ /* 0x000fc40000410000 */
[----:B------:R-:W-:Y:S02]  /*3740*/  FMUL.FTZ R23, R129, R110 ;  /* 0x0000006e81177220 */ /* 0x000fe40000410000 */
[----:B------:R-:W-:Y:S02]  /*3750*/  FMUL.FTZ R119, R139, R114 ;  /* 0x000000728b777220 */ /* 0x000fe40000410000 */
[----:B------:R-:W-:Y:S01]  /*3760*/  FFMA.FTZ R22, R141, R110, -R22 ;  /* 0x0000006e8d167223 */ /* 0x000fe20000010816 */
[----:B------:R-:W-:Y:S01]  /*3770*/  HADD2.F32 R117, -RZ, R69.H0_H0 ;  /* 0x20000045ff757230 */ /* 0x000fe20000004100 */
[----:B------:R-:W-:Y:S02]  /*3780*/  FFMA.FTZ R118, R123, R114, -R118 ;  /* 0x000000727b767223 */ /* 0x000fe40000010876 */
[----:B------:R-:W-:Y:S01]  /*3790*/  FFMA.FTZ R108, R141, R108, R23 ;  /* 0x0000006c8d6c7223 */ /* 0x000fe20000010017 */
[----:B------:R-:W-:Y:S01]  /*37a0*/  ISETP.NE.AND P1, PT, R41, 0x1f, PT ;  /* 0x0000001f2900780c */ /* 0x000fe20003f25270 */
[----:B------:R-:W-:-:S02]  /*37b0*/  FFMA.FTZ R119, R123, R116, R119 ;  /* 0x000000747b777223 */ /* 0x000fc40000010077 */
[C---:B------:R-:W-:Y:S02]  /*37c0*/  FMUL.FTZ R110, R139.reuse, R22 ;  /* 0x000000168b6e7220 */ /* 0x040fe40000410000 */
[----:B------:R-:W-:Y:S02]  /*37d0*/  FFMA.FTZ R121, R86, R117, R118 ;  /* 0x0000007556797223 */ /* 0x000fe40000010076 */
[-C--:B------:R-:W-:Y:S02]  /*37e0*/  FMUL.FTZ R23, R139, R108.reuse ;  /* 0x0000006c8b177220 */ /* 0x080fe40000410000 */
[----:B------:R-:W-:Y:S02]  /*37f0*/  FADD.FTZ R119, RZ, R119 ;  /* 0x00000077ff777221 */ /* 0x000fe40000010000 */
[----:B------:R-:W-:Y:S02]  /*3800*/  FFMA.FTZ R125, R123, R108, R110 ;  /* 0x0000006c7b7d7223 */ /* 0x000fe4000001006e */
[----:B------:R-:W-:-:S02]  /*3810*/  FMUL.FTZ R114, R146, R121 ;  /* 0x0000007992727220 */ /* 0x000fc40000410000 */
[----:B------:R-:W-:Y:S02]  /*3820*/  FFMA.FTZ R23, R123, R22, -R23 ;  /* 0x000000167b177223 */ /* 0x000fe40000010817 */
[C---:B------:R-:W-:Y:S02]  /*3830*/  FMUL.FTZ R110, R146.reuse, R119 ;  /* 0x00000077926e7220 */ /* 0x040fe40000410000 */
[----:B------:R-:W-:Y:S02]  /*3840*/  FMUL.FTZ R22, R146, R125 ;  /* 0x0000007d92167220 */ /* 0x000fe40000410000 */
[C---:B------:R-:W-:Y:S02]  /*3850*/  FFMA.FTZ R116, R112.reuse, R119, R114 ;  /* 0x0000007770747223 */ /* 0x040fe40000010072 */
[----:B------:R-:W-:Y:S02]  /*3860*/  FFMA.FTZ R114, R112, R121, -R110 ;  /* 0x0000007970727223 */ /* 0x000fe4000001086e */
[----:B------:R-:W-:-:S02]  /*3870*/  FMUL.FTZ R108, R146, R23 ;  /* 0x00000017926c7220 */ /* 0x000fc40000410000 */
[C---:B------:R-:W-:Y:S02]  /*3880*/  FFMA.FTZ R121, R112.reuse, R23, -R22 ;  /* 0x0000001770797223 */ /* 0x040fe40000010816 */
[----:B------:R0:W1:Y:S01]  /*3890*/  @P1 LDS.64 R22, [R41.X8+0x1678] ;  /* 0x0016780029161984 */ /* 0x0000620000008a00 */
[----:B------:R-:W-:Y:S01]  /*38a0*/  HADD2.F32 R119, -RZ, R70.H0_H0 ;  /* 0x20000046ff777230 */ /* 0x000fe20000004100 */
[----:B------:R-:W-:Y:S02]  /*38b0*/  FFMA.FTZ R120, R112, R125, R108 ;  /* 0x0000007d70787223 */ /* 0x000fe4000001006c */
[----:B------:R-:W-:Y:S02]  /*38c0*/  FADD.FTZ R110, RZ, R116 ;  /* 0x00000074ff6e7221 */ /* 0x000fe40000010000 */
[----:B------:R-:W-:Y:S01]  /*38d0*/  FFMA.FTZ R108, R88, R119, R114 ;  /* 0x00000077586c7223 */ /* 0x000fe20000010072 */
[----:B------:R-:W-:Y:S05]  /*38e0*/  @P1 BRA `(.L_x_11106) ;  /* 0x0000005000001947 */ /* 0x000fea0003800000 */
[----:B------:R-:W-:Y:S01]  /*38f0*/  ISETP.NE.AND P3, PT, R51, c[0x0][0x174], PT ;  /* 0x00005d0033007a0c */ /* 0x000fe20003f65270 */
[----:B-1----:R-:W-:Y:S01]  /*3900*/  HFMA2.MMA R23, -RZ, RZ, 0, 0 ;  /* 0x00000000ff177435 */ /* 0x002fe200000001ff */
[----:B------:R-:W-:-:S11]  /*3910*/  MOV R22, 0x3f800000 ;  /* 0x3f80000000167802 */ /* 0x000fd60000000f00 */
[----:B------:R-:W-:-:S05]  /*3920*/  @P3 LEA R114, R101, R100, 0xb ;  /* 0x0000006465723211 */ /* 0x000fca00078e58ff */
[----:B------:R1:W2:Y:S02]  /*3930*/  @P3 LDS.64 R22, [R114+0x670] ;  /* 0x0006700072163984 */ /* 0x0002a40000000a00 */
.L_x_11106:
[----:B------:R-:W-:Y:S05]  /*3940*/  BSYNC B0 ;  /* 0x0000000000007941 */ /* 0x000fea0003800000 */
.L_x_11105:
[----:B------:R-:W3:Y:S01]  /*3950*/  SHFL.UP PT, R126, R108, 0x1, RZ ;  /* 0x042000006c7e7989 */ /* 0x000ee200000e00ff */
[----:B------:R-:W-:Y:S01]  /*3960*/  ISETP.GE.AND P3, PT, R42, 0x1, PT ;  /* 0x000000012a00780c */ /* 0x000fe20003f66270 */
[CC--:B-----5:R-:W-:Y:S01]  /*3970*/  FMUL.FTZ R125, R5.reuse, R7.reuse ;  /* 0x00000007057d7220 */ /* 0x0e0fe20000410000 */
[----:B------:R-:W-:Y:S01]  /*3980*/  ISETP.NE.AND P6, PT, R134, 0x1f, PT ;  /* 0x0000001f8600780c */ /* 0x000fe20003fc5270 */
[----:B------:R-:W4:Y:S01]  /*3990*/  SHFL.UP PT, R116, R121, 0x1, RZ ;  /* 0x0420000079747989 */ /* 0x000f2200000e00ff */
[-C--:B-1----:R-:W-:Y:S01]  /*39a0*/  FMUL.FTZ R114, R5, R6.reuse ;  /* 0x0000000605727220 */ /* 0x082fe20000410000 */
[----:B------:R-:W-:Y:S01]  /*39b0*/  ISETP.GE.OR P2, PT, R51, c[0x0][0x174], P2 ;  /* 0x00005d0033007a0c */ /* 0x000fe20001746670 */
[C---:B------:R-:W-:Y:S01]  /*39c0*/  FFMA.FTZ R118, R4.reuse, R6, -R125 ;  /* 0x0000000604767223 */ /* 0x040fe2000001087d */
[----:B------:R-:W1:Y:S01]  /*39d0*/  SHFL.UP PT, R127, R110, 0x1, RZ ;  /* 0x042000006e7f7989 */ /* 0x000e6200000e00ff */
[----:B------:R-:W-:Y:S01]  /*39e0*/  FFMA.FTZ R114, R4, R7, R114 ;  /* 0x0000000704727223 */ /* 0x000fe20000010072 */
[----:B------:R-:W-:Y:S01]  /*39f0*/  BSSY B0, `(.L_x_11107) ;  /* 0x00000c1000007945 */ /* 0x000fe20003800000 */
[----:B------:R-:W-:Y:S01]  /*3a00*/  FMUL.FTZ R155, R99, R118 ;  /* 0x00000076639b7220 */ /* 0x000fe20000410000 */
[----:B------:R-:W0:Y:S01]  /*3a10*/  SHFL.UP PT, R124, R120, 0x1, RZ ;  /* 0x04200000787c7989 */ /* 0x000e2200000e00ff */
[----:B------:R-:W-:Y:S01]  /*3a20*/  FMUL.FTZ R132, R98, R114 ;  /* 0x0000007262847220 */ /* 0x000fe20000410000 */
[----:B------:R-:W-:Y:S01]  /*3a30*/  ISETP.GT.U32.AND P4, PT, R134, 0x17, PT ;  /* 0x000000178600780c */ /* 0x000fe20003f84070 */
[----:B------:R-:W-:Y:S01]  /*3a40*/  FMUL.FTZ R140, R98, R118 ;  /* 0x00000076628c7220 */ /* 0x000fe20000410000 */
[----:B------:R-:W-:Y:S01]  /*3a50*/  SHFL.IDX PT, R10, R10, RZ, 0x1f ;  /* 0x00001fff0a0a7589 */ /* 0x000fe200000e0000 */
[----:B------:R-:W-:-:S03]  /*3a60*/  ISETP.GT.U32.AND P5, PT, R134, 0xf, PT ;  /* 0x0000000f8600780c */ /* 0x000fc60003fa4070 */
[----:B------:R-:W-:Y:S01]  /*3a70*/  SHFL.IDX PT, R11, R11, RZ, 0x1f ;  /* 0x00001fff0b0b7589 */ /* 0x000fe200000e0000 */
[C---:B---3--:R-:W-:Y:S02]  /*3a80*/  FMUL.FTZ R130, R120.reuse, R126 ;  /* 0x0000007e78827220 */ /* 0x048fe40000410000 */
[C---:B----4-:R-:W-:Y:S02]  /*3a90*/  FMUL.FTZ R5, R120.reuse, R116 ;  /* 0x0000007478057220 */ /* 0x050fe40000410000 */
[-C--:B-1----:R-:W-:Y:S02]  /*3aa0*/  FMUL.FTZ R128, R120, R127.reuse ;  /* 0x0000007f78807220 */ /* 0x082fe40000410000 */
[C---:B------:R-:W-:Y:S02]  /*3ab0*/  FFMA.FTZ R127, R121.reuse, R127, R130 ;  /* 0x0000007f797f7223 */ /* 0x040fe40000010082 */
[C---:B0-----:R-:W-:Y:S02]  /*3ac0*/  FFMA.FTZ R5, R121.reuse, R124, R5 ;  /* 0x0000007c79057223 */ /* 0x041fe40000010005 */
[----:B------:R-:W-:-:S02]  /*3ad0*/  FFMA.FTZ R125, R121, R126, -R128 ;  /* 0x0000007e797d7223 */ /* 0x000fc40000010880 */
[C---:B------:R-:W-:Y:S01]  /*3ae0*/  FMUL.FTZ R124, R120.reuse, R124 ;  /* 0x0000007c787c7220 */ /* 0x040fe20000410000 */
[----:B------:R-:W-:Y:S01]  /*3af0*/  FSEL R5, R120, R5, !P3 ;  /* 0x0000000578057208 */ /* 0x000fe20005800000 */
[----:B------:R-:W-:Y:S02]  /*3b00*/  @P3 FADD.FTZ R110, R110, R127 ;  /* 0x0000007f6e6e3221 */ /* 0x000fe40000010000 */
[----:B------:R-:W-:Y:S02]  /*3b10*/  @P3 FADD.FTZ R108, R108, R125 ;  /* 0x0000007d6c6c3221 */ /* 0x000fe40000010000 */
[----:B------:R-:W-:Y:S01]  /*3b20*/  @P3 FFMA.FTZ R121, R121, R116, -R124 ;  /* 0x0000007479793223 */ /* 0x000fe2000001087c */
[----:B------:R-:W0:Y:S01]  /*3b30*/  SHFL.UP PT, R120, R110, 0x2, RZ ;  /* 0x044000006e787989 */ /* 0x000e2200000e00ff */
[----:B------:R-:W-:Y:S01]  /*3b40*/  FMUL.FTZ R125, R99, R114 ;  /* 0x00000072637d7220 */ /* 0x000fe20000410000 */
[----:B------:R-:W-:Y:S01]  /*3b50*/  ISETP.GE.AND P3, PT, R42, 0x2, PT ;  /* 0x000000022a00780c */ /* 0x000fe20003f66270 */
[----:B------:R-:W-:Y:S01]  /*3b60*/  FMUL.FTZ R130, R93, R118 ;  /* 0x000000765d827220 */ /* 0x000fe20000410000 */
[----:B------:R-:W1:Y:S01]  /*3b70*/  SHFL.UP PT, R116, R108, 0x2, RZ ;  /* 0x044000006c747989 */ /* 0x000e6200000e00ff */
[----:B------:R-:W-:-:S02]  /*3b80*/  FMUL.FTZ R124, R112, R125 ;  /* 0x0000007d707c7220 */ /* 0x000fc40000410000 */
[C---:B------:R-:W-:Y:S01]  /*3b90*/  FMUL.FTZ R7, R146.reuse, R125 ;  /* 0x0000007d92077220 */ /* 0x040fe20000410000 */
[----:B------:R-:W3:Y:S01]  /*3ba0*/  SHFL.UP PT, R4, R121, 0x2, RZ ;  /* 0x0440000079047989 */ /* 0x000ee200000e00ff */
[-C--:B------:R-:W-:Y:S02]  /*3bb0*/  FFMA.FTZ R127, -R146, R155.reuse, -R124 ;  /* 0x0000009b927f7223 */ /* 0x080fe4000001097c */
[----:B------:R-:W-:Y:S01]  /*3bc0*/  FFMA.FTZ R7, R112, R155, -R7 ;  /* 0x0000009b70077223 */ /* 0x000fe20000010807 */
[----:B------:R-:W4:Y:S01]  /*3bd0*/  SHFL.UP PT, R6, R5, 0x2, RZ ;  /* 0x0440000005067989 */ /* 0x000f2200000e00ff */
[----:B------:R-:W-:Y:S02]  /*3be0*/  FADD.FTZ R128, -R132, R127 ;  /* 0x0000007f84807221 */ /* 0x000fe40000010100 */
[----:B------:R-:W-:Y:S02]  /*3bf0*/  FADD.FTZ R124, R140, R7 ;  /* 0x000000078c7c7221 */ /* 0x000fe40000010000 */
[----:B------:R-:W-:-:S02]  /*3c00*/  FMUL.FTZ R7, R139, -R128 ;  /* 0x800000808b077220 */ /* 0x000fc40000410000 */
[-C--:B------:R-:W-:Y:S02]  /*3c10*/  FMUL.FTZ R127, R139, -R124.reuse ;  /* 0x8000007c8b7f7220 */ /* 0x080fe40000410000 */
[C---:B------:R-:W-:Y:S02]  /*3c20*/  FFMA.FTZ R143, R123.reuse, R124, -R7 ;  /* 0x0000007c7b8f7223 */ /* 0x040fe40000010807 */
[----:B------:R-:W-:Y:S02]  /*3c30*/  FFMA.FTZ R157, R123, R128, R127 ;  /* 0x000000807b9d7223 */ /* 0x000fe4000001007f */
[----:B0-----:R-:W-:Y:S02]  /*3c40*/  FMUL.FTZ R7, R5, R120 ;  /* 0x0000007805077220 */ /* 0x001fe40000410000 */
[----:B------:R-:W-:Y:S02]  /*3c50*/  FMUL.FTZ R128, R95, R114 ;  /* 0x000000725f807220 */ /* 0x000fe40000410000 */
[----:B-1----:R-:W-:-:S02]  /*3c60*/  FMUL.FTZ R126, R5, R116 ;  /* 0x00000074057e7220 */ /* 0x002fc40000410000 */
[----:B------:R-:W-:Y:S02]  /*3c70*/  FFMA.FTZ R127, R121, R116, -R7 ;  /* 0x00000074797f7223 */ /* 0x000fe40000010807 */
[----:B---3--:R-:W-:Y:S02]  /*3c80*/  FMUL.FTZ R124, R5, R4 ;  /* 0x00000004057c7220 */ /* 0x008fe40000410000 */
[----:B------:R-:W-:Y:S02]  /*3c90*/  FFMA.FTZ R137, R121, R120, R126 ;  /* 0x0000007879897223 */ /* 0x000fe4000001007e */
[-C--:B----4-:R-:W-:Y:S02]  /*3ca0*/  FMUL.FTZ R7, R5, R6.reuse ;  /* 0x0000000605077220 */ /* 0x090fe40000410000 */
[C---:B------:R-:W-:Y:S02]  /*3cb0*/  FFMA.FTZ R124, R121.reuse, R6, R124 ;  /* 0x00000006797c7223 */ /* 0x040fe4000001007c */
[----:B------:R-:W-:-:S02]  /*3cc0*/  @P3 FFMA.FTZ R121, R121, R4, -R7 ;  /* 0x0000000479793223 */ /* 0x000fc40000010807 */
[----:B------:R-:W-:Y:S01]  /*3cd0*/  @P3 FADD.FTZ R110, R110, R137 ;  /* 0x000000896e6e3221 */ /* 0x000fe20000010000 */
[----:B------:R-:W-:Y:S01]  /*3ce0*/  FSEL R144, R5, R124, !P3 ;  /* 0x0000007c05907208 */ /* 0x000fe20005800000 */
[----:B------:R-:W-:Y:S01]  /*3cf0*/  @P3 FADD.FTZ R108, R108, R127 ;  /* 0x0000007f6c6c3221 */ /* 0x000fe20000010000 */
[----:B------:R-:W0:Y:S01]  /*3d00*/  SHFL.UP PT, R5, R121, 0x4, RZ ;  /* 0x0480000079057989 */ /* 0x000e2200000e00ff */
[----:B------:R-:W-:Y:S01]  /*3d10*/  FMUL.FTZ R126, R95, R118 ;  /* 0x000000765f7e7220 */ /* 0x000fe20000410000 */
[----:B------:R-:W-:Y:S01]  /*3d20*/  ISETP.GE.AND P3, PT, R42, 0x4, PT ;  /* 0x000000042a00780c */ /* 0x000fe20003f66270 */
[----:B------:R-:W-:Y:S01]  /*3d30*/  FADD.FTZ R120, -R128, R157 ;  /* 0x0000009d80787221 */ /* 0x000fe20000010100 */
[----:B------:R-:W1:Y:S01]  /*3d40*/  SHFL.UP PT, R6, R110, 0x4, RZ ;  /* 0x048000006e067989 */ /* 0x000e6200000e00ff */
[----:B------:R-:W-:Y:S02]  /*3d50*/  FADD.FTZ R4, R126, R143 ;  /* 0x0000008f7e047221 */ /* 0x000fe40000010000 */
[C---:B------:R-:W-:Y:S01]  /*3d60*/  FMUL.FTZ R124, R129.reuse, -R120 ;  /* 0x80000078817c7220 */ /* 0x040fe20000410000 */
[----:B------:R-:W3:Y:S01]  /*3d70*/  SHFL.UP PT, R116, R108, 0x4, RZ ;  /* 0x048000006c747989 */ /* 0x000ee200000e00ff */
[----:B------:R-:W-:-:S02]  /*3d80*/  FMUL.FTZ R127, R129, -R4 ;  /* 0x80000004817f7220 */ /* 0x000fc40000410000 */
[C---:B------:R-:W-:Y:S01]  /*3d90*/  FFMA.FTZ R143, R141.reuse, R4, -R124 ;  /* 0x000000048d8f7223 */ /* 0x040fe2000001087c */
[----:B------:R-:W4:Y:S01]  /*3da0*/  SHFL.UP PT, R7, R144, 0x4, RZ ;  /* 0x0480000090077989 */ /* 0x000f2200000e00ff */
[C---:B--2---:R-:W-:Y:S02]  /*3db0*/  FMUL.FTZ R4, R146.reuse, -R22 ;  /* 0x8000001692047220 */ /* 0x044fe40000410000 */
[----:B------:R-:W-:Y:S02]  /*3dc0*/  FFMA.FTZ R120, R141, R120, R127 ;  /* 0x000000788d787223 */ /* 0x000fe4000001007f */
[-C--:B------:R-:W-:Y:S02]  /*3dd0*/  FMUL.FTZ R137, R146, R23.reuse ;  /* 0x0000001792897220 */ /* 0x080fe40000410000 */
[----:B------:R-:W-:Y:S02]  /*3de0*/  FMUL.FTZ R127, R93, R114 ;  /* 0x000000725d7f7220 */ /* 0x000fe40000410000 */
[----:B------:R-:W-:-:S02]  /*3df0*/  FFMA.FTZ R124, R112, -R23, R4 ;  /* 0x80000017707c7223 */ /* 0x000fc40000010004 */
[----:B------:R-:W-:Y:S02]  /*3e00*/  FFMA.FTZ R4, R112, R22, -R137 ;  /* 0x0000001670047223 */ /* 0x000fe40000010889 */
[----:B------:R-:W-:Y:S02]  /*3e10*/  FADD.FTZ R150, -R127, R120 ;  /* 0x000000787f967221 */ /* 0x000fe40000010100 */
[----:B------:R-:W-:Y:S02]  /*3e20*/  FADD.FTZ R148, R130, R143 ;  /* 0x0000008f82947221 */ /* 0x000fe40000010000 */
[----:B------:R-:W-:Y:S02]  /*3e30*/  FMUL.FTZ R142, R139, -R4 ;  /* 0x800000048b8e7220 */ /* 0x000fe40000410000 */
[C---:B------:R-:W-:Y:S02]  /*3e40*/  FMUL.FTZ R137, R131.reuse, -R150 ;  /* 0x8000009683897220 */ /* 0x040fe40000410000 */
[----:B------:R-:W-:-:S02]  /*3e50*/  FMUL.FTZ R143, R131, -R148 ;  /* 0x80000094838f7220 */ /* 0x000fc40000410000 */
[-C--:B------:R-:W-:Y:S02]  /*3e60*/  FMUL.FTZ R120, R139, -R124.reuse ;  /* 0x8000007c8b787220 */ /* 0x080fe40000410000 */
[----:B------:R-:W-:Y:S02]  /*3e70*/  FFMA.FTZ R124, R123, R124, R142 ;  /* 0x0000007c7b7c7223 */ /* 0x000fe4000001008e */
[C---:B------:R-:W-:Y:S02]  /*3e80*/  FFMA.FTZ R137, R135.reuse, R148, -R137 ;  /* 0x0000009487897223 */ /* 0x040fe40000010889 */
[----:B------:R-:W-:Y:S02]  /*3e90*/  FFMA.FTZ R150, R135, R150, R143 ;  /* 0x0000009687967223 */ /* 0x000fe4000001008f */
[----:B0-----:R-:W-:Y:S02]  /*3ea0*/  FMUL.FTZ R142, R144, R5 ;  /* 0x00000005908e7220 */ /* 0x001fe40000410000 */
[----:B------:R-:W-:-:S02]  /*3eb0*/  FFMA.FTZ R4, R123, R4, -R120 ;  /* 0x000000047b047223 */ /* 0x000fc40000010878 */
[C---:B-1----:R-:W-:Y:S02]  /*3ec0*/  FMUL.FTZ R143, R144.reuse, R6 ;  /* 0x00000006908f7220 */ /* 0x042fe40000410000 */
[CC--:B---3--:R-:W-:Y:S02]  /*3ed0*/  FMUL.FTZ R148, R144.reuse, R116.reuse ;  /* 0x0000007490947220 */ /* 0x0c8fe40000410000 */
[CC--:B----4-:R-:W-:Y:S02]  /*3ee0*/  FMUL.FTZ R120, R144.reuse, R7.reuse ;  /* 0x0000000790787220 */ /* 0x0d0fe40000410000 */
[C---:B------:R-:W-:Y:S02]  /*3ef0*/  FFMA.FTZ R157, R121.reuse, R7, R142 ;  /* 0x00000007799d7223 */ /* 0x040fe4000001008e */
[C---:B------:R-:W-:Y:S02]  /*3f00*/  FFMA.FTZ R143, R121.reuse, R116, -R143 ;  /* 0x00000074798f7223 */ /* 0x040fe4000001088f */
[C---:B------:R-:W-:Y:S01]  /*3f10*/  FFMA.FTZ R7, R121.reuse, R6, R148 ;  /* 0x0000000679077223 */ /* 0x040fe20000010094 */
[----:B------:R-:W-:Y:S01]  /*3f20*/  FSEL R144, R144, R157, !P3 ;  /* 0x0000009d90907208 */ /* 0x000fe20005800000 */
[----:B------:R-:W-:-:S02]  /*3f30*/  @P3 FFMA.FTZ R121, R121, R5, -R120 ;  /* 0x0000000579793223 */ /* 0x000fc40000010878 */
[----:B------:R-:W-:Y:S02]  /*3f40*/  @P3 FADD.FTZ R108, R108, R143 ;  /* 0x0000008f6c6c3221 */ /* 0x000fe40000010000 */
[----:B------:R-:W-:Y:S01]  /*3f50*/  @P3 FADD.FTZ R110, R110, R7 ;  /* 0x000000076e6e3221 */ /* 0x000fe20000010000 */
[----:B------:R-:W0:Y:S01]  /*3f60*/  SHFL.UP PT, R5, R121, 0x8, RZ ;  /* 0x0500000079057989 */ /* 0x000e2200000e00ff */
[C---:B------:R-:W-:Y:S01]  /*3f70*/  FMUL.FTZ R143, R91.reuse, R114 ;  /* 0x000000725b8f7220 */ /* 0x040fe20000410000 */
[----:B------:R-:W-:Y:S01]  /*3f80*/  ISETP.GE.AND P3, PT, R42, 0x8, PT ;  /* 0x000000082a00780c */ /* 0x000fe20003f66270 */
[----:B------:R-:W-:Y:S01]  /*3f90*/  FMUL.FTZ R142, R91, R118 ;  /* 0x000000765b8e7220 */ /* 0x000fe20000410000 */
[----:B------:R-:W1:Y:S01]  /*3fa0*/  SHFL.UP PT, R6, R108, 0x8, RZ ;  /* 0x050000006c067989 */ /* 0x000e6200000e00ff */
[----:B------:R-:W-:Y:S02]  /*3fb0*/  FADD.FTZ R150, -R143, R150 ;  /* 0x000000968f967221 */ /* 0x000fe40000010100 */
[----:B------:R-:W-:Y:S01]  /*3fc0*/  FMUL.FTZ R7, R129, -R124 ;  /* 0x8000007c81077220 */ /* 0x000fe20000410000 */
[----:B------:R-:W2:Y:S01]  /*3fd0*/  SHFL.UP PT, R116, R110, 0x8, RZ ;  /* 0x050000006e747989 */ /* 0x000ea200000e00ff */
[----:B------:R-:W-:-:S02]  /*3fe0*/  FADD.FTZ R148, R142, R137 ;  /* 0x000000898e947221 */ /* 0x000fc40000010000 */
[----:B------:R-:W-:Y:S01]  /*3ff0*/  FMUL.FTZ R137, R129, -R4 ;  /* 0x8000000481897220 */ /* 0x000fe20000410000 */
[----:B------:R-:W3:Y:S01]  /*4000*/  SHFL.UP PT, R120, R144, 0x8, RZ ;  /* 0x0500000090787989 */ /* 0x000ee200000e00ff */
[C---:B------:R-:W-:Y:S02]  /*4010*/  FMUL.FTZ R152, R133.reuse, -R150 ;  /* 0x8000009685987220 */ /* 0x040fe40000410000 */
[----:B------:R-:W-:Y:S02]  /*4020*/  FMUL.FTZ R154, R133, -R148 ;  /* 0x80000094859a7220 */ /* 0x000fe40000410000 */
[----:B------:R-:W-:Y:S02]  /*4030*/  FFMA.FTZ R4, R141, R4, -R7 ;  /* 0x000000048d047223 */ /* 0x000fe40000010807 */
[----:B------:R-:W-:Y:S02]  /*4040*/  FFMA.FTZ R157, R149, R148, -R152 ;  /* 0x00000094959d7223 */ /* 0x000fe40000010898 */
[----:B------:R-:W-:-:S02]  /*4050*/  FFMA.FTZ R160, R141, R124, R137 ;  /* 0x0000007c8da07223 */ /* 0x000fc40000010089 */
[----:B------:R-:W-:Y:S02]  /*4060*/  FFMA.FTZ R154, R149, R150, R154 ;  /* 0x00000096959a7223 */ /* 0x000fe4000001009a */
[----:B------:R-:W-:Y:S02]  /*4070*/  FMUL.FTZ R137, R89, R114 ;  /* 0x0000007259897220 */ /* 0x000fe40000410000 */
[C---:B------:R-:W-:Y:S02]  /*4080*/  FMUL.FTZ R148, R131.reuse, -R4 ;  /* 0x8000000483947220 */ /* 0x040fe40000410000 */
[----:B------:R-:W-:Y:S02]  /*4090*/  FMUL.FTZ R7, R131, -R160 ;  /* 0x800000a083077220 */ /* 0x000fe40000410000 */
[----:B------:R-:W-:Y:S02]  /*40a0*/  FMUL.FTZ R124, R89, R118 ;  /* 0x00000076597c7220 */ /* 0x000fe40000410000 */
[----:B------:R-:W-:-:S02]  /*40b0*/  FADD.FTZ R154, -R137, R154 ;  /* 0x0000009a899a7221 */ /* 0x000fc40000010100 */
[C---:B------:R-:W-:Y:S02]  /*40c0*/  FFMA.FTZ R160, R135.reuse, R160, R148 ;  /* 0x000000a087a07223 */ /* 0x040fe40000010094 */
[----:B------:R-:W-:Y:S02]  /*40d0*/  FFMA.FTZ R148, R135, R4, -R7 ;  /* 0x0000000487947223 */ /* 0x000fe40000010807 */
[----:B------:R-:W-:Y:S02]  /*40e0*/  FADD.FTZ R150, R124, R157 ;  /* 0x0000009d7c967221 */ /* 0x000fe40000010000 */
[----:B------:R-:W-:Y:S02]  /*40f0*/  FMUL.FTZ R7, R151, -R154 ;  /* 0x8000009a97077220 */ /* 0x000fe40000410000 */
[----:B------:R-:W-:Y:S02]  /*4100*/  FMUL.FTZ R156, R133, -R160 ;  /* 0x800000a0859c7220 */ /* 0x000fe40000410000 */
[----:B0-----:R-:W-:-:S02]  /*4110*/  FMUL.FTZ R4, R144, R5 ;  /* 0x0000000590047220 */ /* 0x001fc40000410000 */
[-C--:B------:R-:W-:Y:S02]  /*4120*/  FMUL.FTZ R157, R151, -R150.reuse ;  /* 0x80000096979d7220 */ /* 0x080fe40000410000 */
[----:B------:R-:W-:Y:S02]  /*4130*/  FFMA.FTZ R7, R153, R150, -R7 ;  /* 0x0000009699077223 */ /* 0x000fe40000010807 */
[-C--:B------:R-:W-:Y:S02]  /*4140*/  FFMA.FTZ R156, R149, R148.reuse, -R156 ;  /* 0x00000094959c7223 */ /* 0x080fe4000001089c */
[----:B------:R-:W-:Y:S02]  /*4150*/  FMUL.FTZ R152, R133, -R148 ;  /* 0x8000009485987220 */ /* 0x000fe40000410000 */
[C---:B-1----:R-:W-:Y:S02]  /*4160*/  FMUL.FTZ R150, R144.reuse, R6 ;  /* 0x0000000690967220 */ /* 0x042fe40000410000 */
[----:B--2---:R-:W-:-:S02]  /*4170*/  FMUL.FTZ R148, R144, R116 ;  /* 0x0000007490947220 */ /* 0x004fc40000410000 */
[CC--:B---3--:R-:W-:Y:S01]  /*4180*/  FFMA.FTZ R163, R121.reuse, R120.reuse, R4 ;  /* 0x0000007879a37223 */ /* 0x0c8fe20000010004 */
[----:B------:R-:W-:Y:S01]  /*4190*/  MOV R4, 0x3f800000 ;  /* 0x3f80000000047802 */ /* 0x000fe20000000f00 */
[C---:B------:R-:W-:Y:S02]  /*41a0*/  FMUL.FTZ R120, R144.reuse, R120 ;  /* 0x0000007890787220 */ /* 0x040fe40000410000 */
[C---:B------:R-:W-:Y:S01]  /*41b0*/  FFMA.FTZ R161, R121.reuse, R116, R150 ;  /* 0x0000007479a17223 */ /* 0x040fe20000010096 */
[----:B------:R-:W-:Y:S01]  /*41c0*/  FSEL R144, R144, R163, !P3 ;  /* 0x000000a390907208 */ /* 0x000fe20005800000 */
[C---:B------:R-:W-:Y:S02]  /*41d0*/  FFMA.FTZ R159, R121.reuse, R6, -R148 ;  /* 0x00000006799f7223 */ /* 0x040fe40000010894 */
[----:B------:R-:W-:Y:S01]  /*41e0*/  @P3 FFMA.FTZ R121, R121, R5, -R120 ;  /* 0x0000000579793223 */ /* 0x000fe20000010878 */
[----:B------:R-:W-:Y:S01]  /*41f0*/  HFMA2.MMA R5, -RZ, RZ, 0, 0 ;  /* 0x00000000ff057435 */ /* 0x000fe200000001ff */
[----:B------:R-:W-:Y:S01]  /*4200*/  @P3 FADD.FTZ R110, R110, R161 ;  /* 0x000000a16e6e3221 */ /* 0x000fe20000010000 */
[----:B------:R-:W-:Y:S01]  /*4210*/  SHFL.UP PT, R150, R144, 0x10, RZ ;  /* 0x0600000090967989 */ /* 0x000fe200000e00ff */
[----:B------:R-:W-:Y:S01]  /*4220*/  @P3 FADD.FTZ R108, R108, R159 ;  /* 0x0000009f6c6c3221 */ /* 0x000fe20000010000 */
[----:B------:R-:W-:Y:S01]  /*4230*/  ISETP.GE.AND P3, PT, R42, 0x10, PT ;  /* 0x000000102a00780c */ /* 0x000fe20003f66270 */
[----:B------:R-:W-:Y:S01]  /*4240*/  FFMA.FTZ R157, R153, R154, R157 ;  /* 0x0000009a999d7223 */ /* 0x000fe2000001009d */
[----:B------:R-:W0:Y:S01]  /*4250*/  SHFL.UP PT, R148, R121, 0x10, RZ ;  /* 0x0600000079947989 */ /* 0x000e2200000e00ff */
[----:B------:R-:W-:-:S02]  /*4260*/  FFMA.FTZ R160, R149, R160, R152 ;  /* 0x000000a095a07223 */ /* 0x000fc40000010098 */
[----:B------:R-:W-:Y:S01]  /*4270*/  FMUL.FTZ R158, R151, -R156 ;  /* 0x8000009c979e7220 */ /* 0x000fe20000410000 */
[----:B------:R-:W1:Y:S01]  /*4280*/  SHFL.UP PT, R152, R110, 0x10, RZ ;  /* 0x060000006e987989 */ /* 0x000e6200000e00ff */
[----:B------:R-:W-:Y:S02]  /*4290*/  FMUL.FTZ R120, R87, R118 ;  /* 0x0000007657787220 */ /* 0x000fe40000410000 */
[----:B------:R-:W-:Y:S01]  /*42a0*/  FFMA.FTZ R158, R153, R160, R158 ;  /* 0x000000a0999e7223 */ /* 0x000fe2000001009e */
[----:B------:R-:W2:Y:S01]  /*42b0*/  SHFL.UP PT, R154, R108, 0x10, RZ ;  /* 0x060000006c9a7989 */ /* 0x000ea200000e00ff */
[----:B------:R-:W-:Y:S02]  /*42c0*/  FMUL.FTZ R116, R87, R114 ;  /* 0x0000007257747220 */ /* 0x000fe40000410000 */
[----:B------:R-:W-:Y:S02]  /*42d0*/  FADD.FTZ R164, R120, R7 ;  /* 0x0000000778a47221 */ /* 0x000fe40000010000 */
[----:B------:R-:W-:Y:S01]  /*42e0*/  FMUL.FTZ R160, R151, -R160 ;  /* 0x800000a097a07220 */ /* 0x000fe20000410000 */
[----:B------:R-:W-:Y:S01]  /*42f0*/  CS2R R6, SRZ ;  /* 0x0000000000067805 */ /* 0x000fe2000001ff00 */
[----:B------:R-:W-:-:S02]  /*4300*/  FADD.FTZ R162, -R116, R157 ;  /* 0x0000009d74a27221 */ /* 0x000fc40000010100 */
[----:B------:R-:W-:Y:S02]  /*4310*/  FMUL.FTZ R159, R145, -R164 ;  /* 0x800000a4919f7220 */ /* 0x000fe40000410000 */
[----:B------:R-:W-:Y:S01]  /*4320*/  FFMA.FTZ R160, R153, R156, -R160 ;  /* 0x0000009c99a07223 */ /* 0x000fe200000108a0 */
[----:B------:R-:W3:Y:S01]  /*4330*/  @!P2 LDS.128 R4, [UR4+0x1770] ;  /* 0x00177004ff04a984 */ /* 0x000ee20008000c00 */
[C---:B------:R-:W-:Y:S01]  /*4340*/  FMUL.FTZ R156, R145.reuse, -R158 ;  /* 0x8000009e919c7220 */ /* 0x040fe20000410000 */
[----:B------:R-:W-:Y:S01]  /*4350*/  ISETP.GT.U32.AND P2, PT, R134, 0x1d, PT ;  /* 0x0000001d8600780c */ /* 0x000fe20003f44070 */
[----:B------:R-:W-:Y:S02]  /*4360*/  FMUL.FTZ R157, R145, -R162 ;  /* 0x800000a2919d7220 */ /* 0x000fe40000410000 */
[----:B0-----:R-:W-:Y:S02]  /*4370*/  FMUL.FTZ R161, R144, R148 ;  /* 0x0000009490a17220 */ /* 0x001fe40000410000 */
[----:B------:R-:W-:-:S02]  /*4380*/  FFMA.FTZ R159, R147, R162, R159 ;  /* 0x000000a2939f7223 */ /* 0x000fc4000001009f */
[-C--:B------:R-:W-:Y:S02]  /*4390*/  FFMA.FTZ R162, R147, R160.reuse, -R156 ;  /* 0x000000a093a27223 */ /* 0x080fe4000001089c */
[----:B------:R-:W-:Y:S02]  /*43a0*/  FMUL.FTZ R163, R145, -R160 ;  /* 0x800000a091a37220 */ /* 0x000fe40000410000 */
[C---:B-1----:R-:W-:Y:S02]  /*43b0*/  FMUL.FTZ R160, R144.reuse, R152 ;  /* 0x0000009890a07220 */ /* 0x042fe40000410000 */
[C---:B--2---:R-:W-:Y:S02]  /*43c0*/  FMUL.FTZ R156, R144.reuse, R154 ;  /* 0x0000009a909c7220 */ /* 0x044fe40000410000 */
[-C--:B------:R-:W-:Y:S02]  /*43d0*/  FFMA.FTZ R161, R121, R150.reuse, R161 ;  /* 0x0000009679a17223 */ /* 0x080fe400000100a1 */
[----:B------:R-:W-:-:S02]  /*43e0*/  FMUL.FTZ R150, R144, R150 ;  /* 0x0000009690967220 */ /* 0x000fc40000410000 */
[----:B------:R-:W-:Y:S02]  /*43f0*/  FFMA.FTZ R157, R147, R164, -R157 ;  /* 0x000000a4939d7223 */ /* 0x000fe4000001089d */
[----:B------:R-:W-:Y:S02]  /*4400*/  FMUL.FTZ R118, R85, R118 ;  /* 0x0000007655767220 */ /* 0x000fe40000410000 */
[C---:B------:R-:W-:Y:S02]  /*4410*/  FFMA.FTZ R165, R121.reuse, R154, -R160 ;  /* 0x0000009a79a57223 */ /* 0x040fe400000108a0 */
[----:B------:R-:W-:Y:S02]  /*4420*/  FFMA.FTZ R156, R121, R152, R156 ;  /* 0x00000098799c7223 */ /* 0x000fe4000001009c */
[----:B------:R-:W-:Y:S02]  /*4430*/  FMUL.FTZ R114, R85, R114 ;  /* 0x0000007255727220 */ /* 0x000fe40000410000 */
[----:B------:R-:W-:Y:S01]  /*4440*/  @P3 FFMA.FTZ R121, R121, R148, -R150 ;  /* 0x0000009479793223 */ /* 0x000fe20000010896 */
[----:B------:R-:W-:Y:S01]  /*4450*/  FSEL R150, R144, R161, !P3 ;  /* 0x000000a190967208 */ /* 0x000fe20005800000 */
[----:B------:R-:W-:-:S02]  /*4460*/  FADD.FTZ R160, R118, R157 ;  /* 0x0000009d76a07221 */ /* 0x000fc40000010000 */
[----:B------:R-:W-:Y:S01]  /*4470*/  FFMA.FTZ R163, R147, R158, R163 ;  /* 0x0000009e93a37223 */ /* 0x000fe200000100a3 */
[----:B------:R0:W1:Y:S01]  /*4480*/  SHFL.UP PT, R144, R121, 0x1, RZ ;  /* 0x0420000079907989 */ /* 0x00006200000e00ff */
[----:B------:R-:W-:Y:S02]  /*4490*/  @P3 FADD.FTZ R108, R108, R165 ;  /* 0x000000a56c6c3221 */ /* 0x000fe40000010000 */
[----:B------:R-:W-:Y:S01]  /*44a0*/  @P3 FADD.FTZ R110, R110, R156 ;  /* 0x0000009c6e6e3221 */ /* 0x000fe20000010000 */
[----:B------:R0:W2:Y:S01]  /*44b0*/  SHFL.DOWN PT, R154, R163, 0x1, 0x1f ;  /* 0x08201f00a39a7f89 */ /* 0x0000a200000e0000 */
[----:B------:R-:W-:Y:S01]  /*44c0*/  FADD.FTZ R157, -R114, R159 ;  /* 0x0000009f729d7221 */ /* 0x000fe20000010100 */
[----:B------:R-:W-:Y:S02]  /*44d0*/  ISETP.GT.U32.AND P3, PT, R134, 0x1b, PT ;  /* 0x0000001b8600780c */ /* 0x000fe40003f64070 */
[----:B------:R0:W4:Y:S04]  /*44e0*/  SHFL.DOWN PT, R156, R162, 0x1, 0x1f ;  /* 0x08201f00a29c7f89 */ /* 0x00012800000e0000 */
[----:B------:R0:W0:Y:S04]  /*44f0*/  SHFL.DOWN PT, R159, R160, 0x1, 0x1f ;  /* 0x08201f00a09f7f89 */ /* 0x00002800000e0000 */
[----:B------:R0:W0:Y:S04]  /*4500*/  SHFL.DOWN PT, R158, R157, 0x1, 0x1f ;  /* 0x08201f009d9e7f89 */ /* 0x00002800000e0000 */
[----:B------:R-:W0:Y:S04]  /*4510*/  SHFL.UP PT, R150, R150, 0x1, RZ ;  /* 0x0420000096967989 */ /* 0x000e2800000e00ff */
[----:B------:R0:W0:Y:S04]  /*4520*/  SHFL.UP PT, R148, R108, 0x1, RZ ;  /* 0x042000006c947989 */ /* 0x00002800000e00ff */
[----:B------:R0:W0:Y:S01]  /*4530*/  SHFL.UP PT, R152, R110, 0x1, RZ ;  /* 0x042000006e987989 */ /* 0x00002200000e00ff */
[----:B------:R-:W-:Y:S05]  /*4540*/  @!P6 BRA `(.L_x_11108) ;  /* 0x000000b00000e947 */ /* 0x000fea0003800000 */
[C---:B0123--:R-:W-:Y:S02]  /*4550*/  FMUL.FTZ R121, R163.reuse, R154 ;  /* 0x0000009aa3797220 */ /* 0x04ffe40000410000 */
[----:B------:R-:W-:-:S02]  /*4560*/  FMUL.FTZ R108, R163, R158 ;  /* 0x0000009ea36c7220 */ /* 0x000fc40000410000 */
[CC--:B------:R-:W-:Y:S02]  /*4570*/  FMUL.FTZ R161, R163.reuse, R159.reuse ;  /* 0x0000009fa3a17220 */ /* 0x0c0fe40000410000 */
[-C--:B----4-:R-:W-:Y:S02]  /*4580*/  FMUL.FTZ R163, R163, R156.reuse ;  /* 0x0000009ca3a37220 */ /* 0x090fe40000410000 */
[C---:B------:R-:W-:Y:S02]  /*4590*/  FFMA.FTZ R121, R162.reuse, R156, -R121 ;  /* 0x0000009ca2797223 */ /* 0x040fe40000010879 */
[C---:B------:R-:W-:Y:S02]  /*45a0*/  FFMA.FTZ R159, R162.reuse, R159, -R108 ;  /* 0x0000009fa29f7223 */ /* 0x040fe4000001086c */
[C---:B------:R-:W-:Y:S02]  /*45b0*/  FFMA.FTZ R158, R162.reuse, R158, R161 ;  /* 0x0000009ea29e7223 */ /* 0x040fe400000100a1 */
[----:B------:R-:W-:Y:S01]  /*45c0*/  FFMA.FTZ R163, R162, R154, R163 ;  /* 0x0000009aa2a37223 */ /* 0x000fe200000100a3 */
[----:B------:R-:W-:Y:S01]  /*45d0*/  MOV R162, R121 ;  /* 0x0000007900a27202 */ /* 0x000fe20000000f00 */
[----:B------:R-:W-:-:S02]  /*45e0*/  FADD.FTZ R160, R160, R159 ;  /* 0x0000009fa0a07221 */ /* 0x000fc40000010000 */
[----:B------:R-:W-:Y:S02]  /*45f0*/  FADD.FTZ R157, R157, R158 ;  /* 0x0000009e9d9d7221 */ /* 0x000fe40000010000 */
.L_x_11108:
[----:B-123--:R-:W-:Y:S05]  /*4600*/  BSYNC B0 ;  /* 0x0000000000007941 */ /* 0x00efea0003800000 */
.L_x_11107:
[----:B------:R1:W2:Y:S01]  /*4610*/  SHFL.DOWN PT, R154, R162, 0x2, 0x1f ;  /* 0x08401f00a29a7f89 */ /* 0x0002a200000e0000 */
[----:B------:R-:W-:Y:S03]  /*4620*/  BSSY B0, `(.L_x_11109) ;  /* 0x0000010000007945 */ /* 0x000fe60003800000 */
[----:B0-----:R1:W0:Y:S04]  /*4630*/  SHFL.DOWN PT, R108, R163, 0x2, 0x1f ;  /* 0x08401f00a36c7f89 */ /* 0x00122800000e0000 */
[----:B------:R1:W3:Y:S04]  /*4640*/  SHFL.DOWN PT, R110, R160, 0x2, 0x1f ;  /* 0x08401f00a06e7f89 */ /* 0x0002e800000e0000 */
[----:B----4-:R1:W4:Y:S01]  /*4650*/  SHFL.DOWN PT, R156, R157, 0x2, 0x1f ;  /* 0x08401f009d9c7f89 */ /* 0x01032200000e0000 */
[----:B------:R-:W-:Y:S05]  /*4660*/  @P2 BRA `(.L_x_11110) ;  /* 0x000000b000002947 */ /* 0x000fea0003800000 */
[C---:B----4-:R-:W-:Y:S02]  /*4670*/  FMUL.FTZ R159, R163.reuse, R156 ;  /* 0x0000009ca39f7220 */ /* 0x050fe40000410000 */
[----:B0-----:R-:W-:-:S02]  /*4680*/  FMUL.FTZ R121, R163, R108 ;  /* 0x0000006ca3797220 */ /* 0x001fc40000410000 */
[CC--:B---3--:R-:W-:Y:S02]  /*4690*/  FMUL.FTZ R161, R163.reuse, R110.reuse ;  /* 0x0000006ea3a17220 */ /* 0x0c8fe40000410000 */
        /* <DEDUP_REMOVED lines=8> */
.L_x_11110:
[----:B------:R-:W-:Y:S05]  /*4720*/  BSYNC B0 ;  /* 0x0000000000007941 */ /* 0x000fea0003800000 */
.L_x_11109:
[----:B--2---:R2:W1:Y:S01]  /*4730*/  SHFL.DOWN PT, R154, R162, 0x4, 0x1f ;  /* 0x08801f00a29a7f89 */ /* 0x00446200000e0000 */
[----:B------:R-:W-:Y:S03]  /*4740*/  BSSY B0, `(.L_x_11111) ;  /* 0x0000010000007945 */ /* 0x000fe60003800000 */
[----:B0-----:R2:W0:Y:S04]  /*4750*/  SHFL.DOWN PT, R108, R163, 0x4, 0x1f ;  /* 0x08801f00a36c7f89 */ /* 0x00142800000e0000 */
[----:B---3--:R2:W3:Y:S04]  /*4760*/  SHFL.DOWN PT, R110, R160, 0x4, 0x1f ;  /* 0x08801f00a06e7f89 */ /* 0x0084e800000e0000 */
        /* <DEDUP_REMOVED lines=13> */
.L_x_11112:
[----:B------:R-:W-:Y:S05]  /*4840*/  BSYNC B0 ;  /* 0x0000000000007941 */ /* 0x000fea0003800000 */
.L_x_11111:
[----:B-1----:R1:W2:Y:S01]  /*4850*/  SHFL.DOWN PT, R154, R162, 0x8, 0x1f ;  /* 0x09001f00a29a7f89 */ /* 0x0022a200000e0000 */
        /* <DEDUP_REMOVED lines=16> */
.L_x_11114:
[----:B------:R-:W-:Y:S05]  /*4960*/  BSYNC B0 ;  /* 0x0000000000007941 */ /* 0x000fea0003800000 */
.L_x_11113:
        /* <DEDUP_REMOVED lines=17> */
.L_x_11116:
[----:B------:R-:W-:Y:S05]  /*4a80*/  BSYNC B0 ;  /* 0x0000000000007941 */ /* 0x000fea0003800000 */
.L_x_11115:
[----:B------:R-:W-:Y:S01]  /*4a90*/  SHFL.DOWN PT, R159, R163, 0x1, 0x1f ;  /* 0x08201f00a39f7f89 */ /* 0x000fe200000e0000 */
[----:B------:R-:W-:Y:S01]  /*4aa0*/  ISETP.NE.AND P2, PT, R41, RZ, PT ;  /* 0x000000ff2900720c */ /* 0x000fe20003f45270 */
[----:B------:R-:W-:Y:S02]  /*4ab0*/  BSSY B0, `(.L_x_11117) ;  /* 0x000015e000007945 */ /* 0x000fe40003800000 */
[----:B---3--:R-:W3:Y:S04]  /*4ac0*/  SHFL.IDX PT, R110, R7, RZ, 0x1f ;  /* 0x00001fff076e7589 */ /* 0x008ee800000e0000 */
[----:B0-----:R-:W0:Y:S04]  /*4ad0*/  SHFL.IDX PT, R108, R6, RZ, 0x1f ;  /* 0x00001fff066c7589 */ /* 0x001e2800000e0000 */
[----:B-1----:R-:W1:Y:S04]  /*4ae0*/  SHFL.DOWN PT, R154, R162, 0x1, 0x1f ;  /* 0x08201f00a29a7f89 */ /* 0x002e6800000e0000 */
[----:B----4-:R-:W4:Y:S04]  /*4af0*/  SHFL.DOWN PT, R156, R160, 0x1, 0x1f ;  /* 0x08201f00a09c7f89 */ /* 0x010f2800000e0000 */
[----:B------:R-:W5:Y:S04]  /*4b00*/  SHFL.DOWN PT, R158, R157, 0x1, 0x1f ;  /* 0x08201f009d9e7f89 */ /* 0x000f6800000e0000 */
[----:B--2---:R-:W-:Y:S01]  /*4b10*/  SHFL.IDX PT, R163, R163, RZ, 0x1f ;  /* 0x00001fffa3a37589 */ /* 0x004fe200000e0000 */
[----:B---3--:R-:W-:-:S03]  /*4b20*/  @P1 FMUL.FTZ R121, R159, R110 ;  /* 0x0000006e9f791220 */ /* 0x008fc60000410000 */
[----:B------:R-:W-:Y:S01]  /*4b30*/  SHFL.IDX PT, R162, R162, RZ, 0x1f ;  /* 0x00001fffa2a27589 */ /* 0x000fe200000e0000 */
[----:B0-----:R-:W-:-:S03]  /*4b40*/  @P1 FMUL.FTZ R159, R159, R108 ;  /* 0x0000006c9f9f1220 */ /* 0x001fc60000410000 */
[----:B------:R-:W-:Y:S01]  /*4b50*/  SHFL.IDX PT, R160, R160, RZ, 0x1f ;  /* 0x00001fffa0a07589 */ /* 0x000fe200000e0000 */
[----:B-1----:R-:W-:-:S03]  /*4b60*/  @P1 FFMA.FTZ R121, R154, R108, -R121 ;  /* 0x0000006c9a791223 */ /* 0x002fc60000010879 */
[----:B------:R-:W-:Y:S01]  /*4b70*/  SHFL.IDX PT, R157, R157, RZ, 0x1f ;  /* 0x00001fff9d9d7589 */ /* 0x000fe200000e0000 */
[----:B------:R-:W-:Y:S02]  /*4b80*/  @P1 FFMA.FTZ R159, R154, R110, R159 ;  /* 0x0000006e9a9f1223 */ /* 0x000fe4000001009f */
[----:B----4-:R-:W-:Y:S02]  /*4b90*/  @P1 FADD.FTZ R108, R156, R121 ;  /* 0x000000799c6c1221 */ /* 0x010fe40000010000 */
[----:B-----5:R-:W-:Y:S01]  /*4ba0*/  @P1 FADD.FTZ R110, R158, R159 ;  /* 0x0000009f9e6e1221 */ /* 0x020fe20000010000 */
        /* <DEDUP_REMOVED lines=25> */
[----:B------:R-:W-:Y:S01]  /*4d40*/  ISETP.GT.AND P0, PT, R42, 0x1e, PT ;  /* 0x0000001e2a00780c */ /* 0x000fe20003f04270 */
        /* <DEDUP_REMOVED lines=56> */
[----:B------:R-:W-:-:S02]  /*50d0*/  FADD.FTZ R135, -R114, R147 ;  /* 0x0000009372877221 */ /* 0x000fc40000010100 */
[----:B------:R-:W-:Y:S02]  /*50e0*/  FADD.FTZ R118, R118, R11 ;  /* 0x0000000b76767221 */ /* 0x000fe40000010000 */
[----:B------:R-:W-:Y:S02]  /*50f0*/  FFMA.FTZ R11, R85, R10, RZ ;  /* 0x0000000a550b7223 */ /* 0x000fe400000100ff */
[C---:B------:R-:W-:Y:S02]  /*5100*/  FFMA.FTZ R131, -R74.reuse, R107, R10 ;  /* 0x0000006b4a837223 */ /* 0x040fe4000001010a */
[----:B------:R-:W-:Y:S02]  /*5110*/  FMUL.FTZ R114, R74, R135 ;  /* 0x000000874a727220 */ /* 0x000fe40000410000 */
[----:B------:R-:W-:Y:S02]  /*5120*/  FADD.FTZ R148, RZ, R148 ;  /* 0x00000094ff947221 */ /* 0x000fe40000010000 */
[----:B------:R-:W-:-:S02]  /*5130*/  FFMA.FTZ R10, R82, R105, R9 ;  /* 0x00000069520a7223 */ /* 0x000fc40000010009 */
[----:B------:R-:W-:Y:S02]  /*5140*/  FMUL.FTZ R149, R76, R133 ;  /* 0x000000854c957220 */ /* 0x000fe40000410000 */
[----:B------:R-:W-:Y:S02]  /*5150*/  FMUL.FTZ R116, R74, R118 ;  /* 0x000000764a747220 */ /* 0x000fe40000410000 */
[----:B------:R-:W-:Y:S02]  /*5160*/  FMUL.FTZ R145, R128, R114 ;  /* 0x0000007280917220 */ /* 0x000fe40000410000 */
[C---:B------:R-:W-:Y:S02]  /*5170*/  FMUL.FTZ R152, R129.reuse, R148 ;  /* 0x0000009481987220 */ /* 0x040fe40000410000 */
[----:B------:R-:W-:Y:S02]  /*5180*/  FMUL.FTZ R9, R129, R10 ;  /* 0x0000000a81097220 */ /* 0x000fe40000410000 */
[----:B------:R-:W-:-:S02]  /*5190*/  FFMA.FTZ R124, -R76, R109, R150 ;  /* 0x0000006d4c7c7223 */ /* 0x000fc40000010196 */
[----:B------:R-:W-:Y:S02]  /*51a0*/  FMUL.FTZ R129, R76, R120 ;  /* 0x000000784c817220 */ /* 0x000fe40000410000 */
[C---:B------:R-:W-:Y:S02]  /*51b0*/  FMUL.FTZ R147, R132.reuse, R149 ;  /* 0x0000009584937220 */ /* 0x040fe40000410000 */
[----:B------:R-:W-:Y:S02]  /*51c0*/  FFMA.FTZ R11, R87, R150, R11 ;  /* 0x00000096570b7223 */ /* 0x000fe4000001000b */
[----:B------:R-:W-:Y:S02]  /*51d0*/  FFMA.FTZ R145, R131, R116, R145 ;  /* 0x0000007483917223 */ /* 0x000fe40000010091 */
[----:B------:R-:W-:Y:S02]  /*51e0*/  FFMA.FTZ R150, R141, R148, R9 ;  /* 0x000000948d967223 */ /* 0x000fe40000010009 */
[----:B------:R-:W-:-:S02]  /*51f0*/  FMUL.FTZ R151, R132, R129 ;  /* 0x0000008184977220 */ /* 0x000fc40000410000 */
[----:B------:R-:W-:Y:S02]  /*5200*/  FFMA.FTZ R154, R124, R129, R147 ;  /* 0x000000817c9a7223 */ /* 0x000fe40000010093 */
[----:B------:R-:W-:Y:S02]  /*5210*/  FMUL.FTZ R147, R128, R116 ;  /* 0x0000007480937220 */ /* 0x000fe40000410000 */
[----:B------:R-:W-:Y:S02]  /*5220*/  FFMA.FTZ R152, R141, R10, -R152 ;  /* 0x0000000a8d987223 */ /* 0x000fe40000010898 */
[----:B------:R-:W-:Y:S02]  /*5230*/  FADD.FTZ R145, RZ, R145 ;  /* 0x00000091ff917221 */ /* 0x000fe40000010000 */
[----:B------:R-:W-:Y:S02]  /*5240*/  FADD.FTZ R150, RZ, R150 ;  /* 0x00000096ff967221 */ /* 0x000fe40000010000 */
[----:B------:R-:W-:-:S02]  /*5250*/  FFMA.FTZ R9, R124, R149, -R151 ;  /* 0x000000957c097223 */ /* 0x000fc40000010897 */
[----:B------:R-:W-:Y:S02]  /*5260*/  FFMA.FTZ R149, R131, R114, -R147 ;  /* 0x0000007283957223 */ /* 0x000fe40000010893 */
[----:B------:R-:W-:Y:S02]  /*5270*/  FADD.FTZ R114, R145, R154 ;  /* 0x0000009a91727221 */ /* 0x000fe40000010000 */
[----:B------:R-:W-:Y:S02]  /*5280*/  FFMA.FTZ R152, R84, R115, R152 ;  /* 0x0000007354987223 */ /* 0x000fe40000010098 */
[----:B------:R-:W-:Y:S02]  /*5290*/  FMUL.FTZ R145, R139, R150 ;  /* 0x000000968b917220 */ /* 0x000fe40000410000 */
[C---:B------:R-:W-:Y:S02]  /*52a0*/  FMUL.FTZ R151, R78.reuse, R137 ;  /* 0x000000894e977220 */ /* 0x040fe40000410000 */
[----:B------:R-:W-:-:S02]  /*52b0*/  FMUL.FTZ R141, R78, R122 ;  /* 0x0000007a4e8d7220 */ /* 0x000fc40000410000 */
[----:B------:R-:W-:Y:S02]  /*52c0*/  FMUL.FTZ R147, R139, R152 ;  /* 0x000000988b937220 */ /* 0x000fe40000410000 */
[----:B------:R-:W-:Y:S02]  /*52d0*/  FFMA.FTZ R11, R89, R126, R11 ;  /* 0x0000007e590b7223 */ /* 0x000fe4000001000b */
[----:B------:R-:W-:Y:S02]  /*52e0*/  FFMA.FTZ R139, R123, R152, -R145 ;  /* 0x000000987b8b7223 */ /* 0x000fe40000010891 */
[----:B------:R-:W-:Y:S02]  /*52f0*/  FFMA.FTZ R126, -R78, R111, R126 ;  /* 0x0000006f4e7e7223 */ /* 0x000fe4000001017e */
[C---:B------:R-:W-:Y:S02]  /*5300*/  FMUL.FTZ R153, R140.reuse, R151 ;  /* 0x000000978c997220 */ /* 0x040fe40000410000 */
[----:B------:R-:W-:-:S02]  /*5310*/  FMUL.FTZ R145, R140, R141 ;  /* 0x0000008d8c917220 */ /* 0x000fc40000410000 */
[----:B------:R-:W-:Y:S02]  /*5320*/  FADD.FTZ R154, RZ, R149 ;  /* 0x00000095ff9a7221 */ /* 0x000fe40000010000 */
[----:B------:R-:W-:Y:S02]  /*5330*/  FFMA.FTZ R149, R123, R150, R147 ;  /* 0x000000967b957223 */ /* 0x000fe40000010093 */
[C---:B------:R-:W-:Y:S02]  /*5340*/  FFMA.FTZ R153, R126.reuse, R141, R153 ;  /* 0x0000008d7e997223 */ /* 0x040fe40000010099 */
[----:B------:R-:W-:Y:S02]  /*5350*/  FFMA.FTZ R123, R126, R151, -R145 ;  /* 0x000000977e7b7223 */ /* 0x000fe40000010891 */
[----:B------:R-:W-:Y:S02]  /*5360*/  FMUL.FTZ R151, R80, R143 ;  /* 0x0000008f50977220 */ /* 0x000fe40000410000 */
[----:B------:R-:W-:-:S02]  /*5370*/  FADD.FTZ R154, R154, R9 ;  /* 0x000000099a9a7221 */ /* 0x000fc40000010000 */
[----:B------:R-:W-:Y:S02]  /*5380*/  FADD.FTZ R147, R114, R153 ;  /* 0x0000009972937221 */ /* 0x000fe40000010000 */
[----:B------:R-:W-:Y:S02]  /*5390*/  FADD.FTZ R149, RZ, R149 ;  /* 0x00000095ff957221 */ /* 0x000fe40000010000 */
[----:B------:R-:W-:Y:S02]  /*53a0*/  FFMA.FTZ R9, R86, R117, R139 ;  /* 0x0000007556097223 */ /* 0x000fe4000001008b */
[C---:B------:R-:W-:Y:S02]  /*53b0*/  FFMA.FTZ R114, -R80.reuse, R113, R8 ;  /* 0x0000007150727223 */ /* 0x040fe40000010108 */
[----:B------:R-:W-:Y:S02]  /*53c0*/  FMUL.FTZ R145, R80, R142 ;  /* 0x0000008e50917220 */ /* 0x000fe40000410000 */
[----:B------:R-:W-:-:S02]  /*53d0*/  FMUL.FTZ R139, R144, R151 ;  /* 0x00000097908b7220 */ /* 0x000fc40000410000 */
[----:B------:R-:W-:Y:S02]  /*53e0*/  FFMA.FTZ R11, R91, R8, R11 ;  /* 0x000000085b0b7223 */ /* 0x000fe4000001000b */
[C---:B------:R-:W-:Y:S02]  /*53f0*/  FMUL.FTZ R8, R146.reuse, R149 ;  /* 0x0000009592087220 */ /* 0x040fe40000410000 */
[----:B------:R-:W-:Y:S02]  /*5400*/  FMUL.FTZ R161, R146, R9 ;  /* 0x0000000992a17220 */ /* 0x000fe40000410000 */
[-C--:B------:R-:W-:Y:S02]  /*5410*/  FFMA.FTZ R146, R114, R145.reuse, R139 ;  /* 0x0000009172927223 */ /* 0x080fe4000001008b */
[----:B------:R-:W-:Y:S02]  /*5420*/  FMUL.FTZ R153, R144, R145 ;  /* 0x0000009190997220 */ /* 0x000fe40000410000 */
[----:B------:R-:W-:-:S02]  /*5430*/  FMUL.FTZ R139, R82, R130 ;  /* 0x00000082528b7220 */ /* 0x000fc40000410000 */
[C---:B------:R-:W-:Y:S02]  /*5440*/  FFMA.FTZ R8, R112.reuse, R9, -R8 ;  /* 0x0000000970087223 */ /* 0x040fe40000010808 */
[----:B------:R-:W-:Y:S02]  /*5450*/  FFMA.FTZ R161, R112, R149, R161 ;  /* 0x0000009570a17223 */ /* 0x000fe400000100a1 */
[----:B------:R-:W-:Y:S02]  /*5460*/  FADD.FTZ R154, R154, R123 ;  /* 0x0000007b9a9a7221 */ /* 0x000fe40000010000 */
[----:B------:R-:W-:Y:S02]  /*5470*/  FADD.FTZ R112, R147, R146 ;  /* 0x0000009293707221 */ /* 0x000fe40000010000 */
[----:B------:R-:W-:Y:S02]  /*5480*/  FFMA.FTZ R123, R85, -R128, RZ ;  /* 0x80000080557b7223 */ /* 0x000fe400000100ff */
[----:B------:R-:W-:-:S02]  /*5490*/  FFMA.FTZ R153, R114, R151, -R153 ;  /* 0x0000009772997223 */ /* 0x000fc40000010899 */
[----:B------:R-:W-:Y:S02]  /*54a0*/  FFMA.FTZ R147, R93, R10, R11 ;  /* 0x0000000a5d937223 */ /* 0x000fe4000001000b */
[C---:B------:R-:W-:Y:S02]  /*54b0*/  FFMA.FTZ R146, -R82.reuse, R105, R10 ;  /* 0x0000006952927223 */ /* 0x040fe4000001010a */
[----:B------:R-:W-:Y:S02]  /*54c0*/  FMUL.FTZ R151, R82, R127 ;  /* 0x0000007f52977220 */ /* 0x000fe40000410000 */
[----:B------:R-:W-:Y:S02]  /*54d0*/  FMUL.FTZ R10, R148, R139 ;  /* 0x0000008b940a7220 */ /* 0x000fe40000410000 */
[----:B------:R-:W-:Y:S02]  /*54e0*/  FFMA.FTZ R11, R87, -R132, R123 ;  /* 0x80000084570b7223 */ /* 0x000fe4000001007b */
[----:B------:R-:W-:-:S02]  /*54f0*/  FADD.FTZ R155, R154, R153 ;  /* 0x000000999a9b7221 */ /* 0x000fc40000010000 */
[----:B------:R-:W-:Y:S02]  /*5500*/  FFMA.FTZ R123, R95, R152, R147 ;  /* 0x000000985f7b7223 */ /* 0x000fe40000010093 */
[----:B------:R-:W-:Y:S02]  /*5510*/  FFMA.FTZ R154, R146, R151, -R10 ;  /* 0x00000097929a7223 */ /* 0x000fe4000001080a */
[----:B------:R-:W-:Y:S02]  /*5520*/  FFMA.FTZ R147, -R84, R115, R152 ;  /* 0x0000007354937223 */ /* 0x000fe40000010198 */
[----:B------:R-:W-:Y:S02]  /*5530*/  FMUL.FTZ R151, R148, R151 ;  /* 0x0000009794977220 */ /* 0x000fe40000410000 */
[C---:B------:R-:W-:Y:S02]  /*5540*/  FMUL.FTZ R10, R84.reuse, R23 ;  /* 0x00000017540a7220 */ /* 0x040fe40000410000 */
[----:B------:R-:W-:-:S02]  /*5550*/  FMUL.FTZ R152, R84, R22 ;  /* 0x0000001654987220 */ /* 0x000fc40000410000 */
[----:B------:R-:W-:Y:S02]  /*5560*/  FFMA.FTZ R151, R146, R139, R151 ;  /* 0x0000008b92977223 */ /* 0x000fe40000010097 */
[C---:B------:R-:W-:Y:S02]  /*5570*/  FMUL.FTZ R153, R150.reuse, R10 ;  /* 0x0000000a96997220 */ /* 0x040fe40000410000 */
[-C--:B------:R-:W-:Y:S02]  /*5580*/  FMUL.FTZ R156, R150, R152.reuse ;  /* 0x00000098969c7220 */ /* 0x080fe40000410000 */
[----:B------:R-:W-:Y:S02]  /*5590*/  FADD.FTZ R112, R112, R151 ;  /* 0x0000009770707221 */ /* 0x000fe40000010000 */
[C---:B------:R-:W-:Y:S02]  /*55a0*/  FFMA.FTZ R153, R147.reuse, R152, R153 ;  /* 0x0000009893997223 */ /* 0x040fe40000010099 */
[----:B------:R-:W-:-:S02]  /*55b0*/  FFMA.FTZ R10, R147, R10, -R156 ;  /* 0x0000000a930a7223 */ /* 0x000fc4000001089c */
[----:B------:R-:W-:Y:S02]  /*55c0*/  FFMA.FTZ R156, R98, R9, R123 ;  /* 0x00000009629c7223 */ /* 0x000fe4000001007b */
[----:B------:R-:W-:Y:S02]  /*55d0*/  FMUL.FTZ R123, R86, R108 ;  /* 0x0000006c567b7220 */ /* 0x000fe40000410000 */
[----:B------:R-:W-:Y:S02]  /*55e0*/  FFMA.FTZ R11, R89, -R140, R11 ;  /* 0x8000008c590b7223 */ /* 0x000fe4000001000b */
[----:B------:R-:W-:Y:S02]  /*55f0*/  FADD.FTZ R153, R112, R153 ;  /* 0x0000009970997221 */ /* 0x000fe40000010000 */
[----:B------:R-:W-:Y:S02]  /*5600*/  FFMA.FTZ R112, -R86, R117, R9 ;  /* 0x0000007556707223 */ /* 0x000fe40000010109 */
[----:B------:R-:W-:-:S02]  /*5610*/  FFMA.FTZ R164, R88, R119, R8 ;  /* 0x0000007758a47223 */ /* 0x000fc40000010008 */
[----:B------:R-:W-:Y:S02]  /*5620*/  FADD.FTZ R155, R155, R154 ;  /* 0x0000009a9b9b7221 */ /* 0x000fe40000010000 */
[----:B------:R-:W-:Y:S02]  /*5630*/  FMUL.FTZ R9, R86, R121 ;  /* 0x0000007956097220 */ /* 0x000fe40000410000 */
[----:B------:R-:W-:Y:S02]  /*5640*/  FMUL.FTZ R8, R149, R123 ;  /* 0x0000007b95087220 */ /* 0x000fe40000410000 */
[----:B------:R-:W-:Y:S02]  /*5650*/  FADD.FTZ R161, RZ, R161 ;  /* 0x000000a1ffa17221 */ /* 0x000fe40000010000 */
[----:B------:R-:W-:Y:S02]  /*5660*/  FMUL.FTZ R154, R88, R110 ;  /* 0x0000006e589a7220 */ /* 0x000fe40000410000 */
[----:B------:R-:W-:-:S02]  /*5670*/  FFMA.FTZ R11, R91, -R144, R11 ;  /* 0x800000905b0b7223 */ /* 0x000fc4000001000b */
[-C--:B------:R-:W-:Y:S02]  /*5680*/  FFMA.FTZ R8, R112, R9.reuse, -R8 ;  /* 0x0000000970087223 */ /* 0x080fe40000010808 */
[----:B------:R-:W-:Y:S02]  /*5690*/  FMUL.FTZ R159, R149, R9 ;  /* 0x00000009959f7220 */ /* 0x000fe40000410000 */
[C---:B------:R-:W-:Y:S02]  /*56a0*/  FMUL.FTZ R158, R88.reuse, R125 ;  /* 0x0000007d589e7220 */ /* 0x040fe40000410000 */
[----:B------:R-:W-:Y:S02]  /*56b0*/  FFMA.FTZ R151, -R88, R119, R164 ;  /* 0x0000007758977223 */ /* 0x000fe400000101a4 */
[----:B------:R-:W-:Y:S02]  /*56c0*/  FMUL.FTZ R9, R161, R154 ;  /* 0x0000009aa1097220 */ /* 0x000fe40000410000 */
[----:B------:R-:W-:-:S02]  /*56d0*/  FFMA.FTZ R11, R93, -R148, R11 ;  /* 0x800000945d0b7223 */ /* 0x000fc4000001000b */
[----:B------:R-:W-:Y:S02]  /*56e0*/  FADD.FTZ R155, R155, R10 ;  /* 0x0000000a9b9b7221 */ /* 0x000fe40000010000 */
[----:B------:R-:W-:Y:S02]  /*56f0*/  FFMA.FTZ R10, R112, R123, R159 ;  /* 0x0000007b700a7223 */ /* 0x000fe4000001009f */
[----:B------:R-:W-:Y:S02]  /*5700*/  FFMA.FTZ R9, R151, R158, -R9 ;  /* 0x0000009e97097223 */ /* 0x000fe40000010809 */
[----:B------:R-:W-:Y:S02]  /*5710*/  FFMA.FTZ R11, R95, -R150, R11 ;  /* 0x800000965f0b7223 */ /* 0x000fe4000001000b */
[----:B------:R-:W-:Y:S02]  /*5720*/  FMUL.FTZ R158, R161, R158 ;  /* 0x0000009ea19e7220 */ /* 0x000fe40000410000 */
[----:B------:R-:W-:-:S02]  /*5730*/  FFMA.FTZ R156, R99, R164, R156 ;  /* 0x000000a4639c7223 */ /* 0x000fc4000001009c */
[----:B------:R-:W-:Y:S02]  /*5740*/  FADD.FTZ R153, R153, R10 ;  /* 0x0000000a99997221 */ /* 0x000fe40000010000 */
[----:B------:R-:W-:Y:S02]  /*5750*/  FADD.FTZ R8, R155, R8 ;  /* 0x000000089b087221 */ /* 0x000fe40000010000 */
[----:B------:R-:W-:Y:S02]  /*5760*/  FFMA.FTZ R10, R98, -R149, R11 ;  /* 0x80000095620a7223 */ /* 0x000fe4000001000b */
[----:B------:R-:W-:Y:S02]  /*5770*/  FFMA.FTZ R164, R151, R154, R158 ;  /* 0x0000009a97a47223 */ /* 0x000fe4000001009e */
[----:B------:R-:W-:Y:S02]  /*5780*/  FADD.FTZ R158, R8, R9 ;  /* 0x00000009089e7221 */ /* 0x000fe40000010000 */
[----:B------:R-:W-:Y:S01]  /*5790*/  FFMA.FTZ R155, R99, -R161, R10 ;  /* 0x800000a1639b7223 */ /* 0x000fe2000001000a */
[----:B------:R-:W-:Y:S01]  /*57a0*/  MOV R10, R156 ;  /* 0x0000009c000a7202 */ /* 0x000fe20000000f00 */
[----:B------:R-:W-:Y:S01]  /*57b0*/  FADD.FTZ R8, R153, R164 ;  /* 0x000000a499087221 */ /* 0x000fe20000010000 */
[----:B------:R-:W0:Y:S01]  /*57c0*/  SHFL.DOWN PT, R159, R158, 0x1, 0x1f ;  /* 0x08201f009e9f7f89 */ /* 0x000e2200000e0000 */
[----:B------:R-:W-:Y:S01]  /*57d0*/  MOV R9, R158 ;  /* 0x0000009e00097202 */ /* 0x000fe20000000f00 */
[----:B------:R-:W-:Y:S01]  /*57e0*/  FADD.FTZ R33, R154, R33 ;  /* 0x000000219a217221 */ /* 0x000fe20000010000 */
[----:B------:R-:W-:Y:S01]  /*57f0*/  MOV R11, R155 ;  /* 0x0000009b000b7202 */ /* 0x000fe20000000f00 */
[----:B------:R-:W1:Y:S01]  /*5800*/  SHFL.DOWN PT, R153, R156, 0x1, 0x1f ;  /* 0x08201f009c997f89 */ /* 0x000e6200000e0000 */
[----:B------:R-:W-:-:S02]  /*5810*/  FADD.FTZ R30, R123, R30 ;  /* 0x0000001e7b1e7221 */ /* 0x000fc40000010000 */
[----:B------:R-:W-:Y:S01]  /*5820*/  FADD.FTZ R29, R152, R29 ;  /* 0x0000001d981d7221 */ /* 0x000fe20000010000 */
[----:B------:R-:W2:Y:S01]  /*5830*/  SHFL.DOWN PT, R164, R155, 0x1, 0x1f ;  /* 0x08201f009ba47f89 */ /* 0x000ea200000e0000 */
[----:B------:R-:W-:Y:S02]  /*5840*/  FADD.FTZ R26, R139, R26 ;  /* 0x0000001a8b1a7221 */ /* 0x000fe40000010000 */
[----:B------:R-:W-:Y:S01]  /*5850*/  FADD.FTZ R25, R145, R25 ;  /* 0x0000001991197221 */ /* 0x000fe20000010000 */
[----:B------:R-:W3:Y:S01]  /*5860*/  SHFL.DOWN PT, R165, R8, 0x1, 0x1f ;  /* 0x08201f0008a57f89 */ /* 0x000ee200000e0000 */
[----:B------:R-:W-:Y:S02]  /*5870*/  FADD.FTZ R0, R141, R0 ;  /* 0x000000008d007221 */ /* 0x000fe40000010000 */
[----:B------:R-:W-:Y:S02]  /*5880*/  FADD.FTZ R106, R129, R106 ;  /* 0x0000006a816a7221 */ /* 0x000fe40000010000 */
[----:B------:R-:W-:-:S02]  /*5890*/  FADD.FTZ R75, R116, R75 ;  /* 0x0000004b744b7221 */ /* 0x000fc40000010000 */
[----:B0-----:R-:W-:Y:S02]  /*58a0*/  @!P0 FADD.FTZ R9, R9, R159 ;  /* 0x0000009f09098221 */ /* 0x001fe40000010000 */
[----:B------:R-:W-:Y:S02]  /*58b0*/  FMUL.FTZ R159, R163, R7 ;  /* 0x00000007a39f7220 */ /* 0x000fe40000410000 */
[----:B-1----:R-:W-:Y:S01]  /*58c0*/  @!P0 FADD.FTZ R10, R10, R153 ;  /* 0x000000990a0a8221 */ /* 0x002fe20000010000 */
[----:B------:R-:W0:Y:S01]  /*58d0*/  SHFL.DOWN PT, R156, R9, 0x2, 0x1f ;  /* 0x08401f00099c7f89 */ /* 0x000e2200000e0000 */
[-C--:B------:R-:W-:Y:S02]  /*58e0*/  FFMA.FTZ R159, R162, R6.reuse, -R159 ;  /* 0x00000006a29f7223 */ /* 0x080fe4000001089f */
        /* <DEDUP_REMOVED lines=9> */
[-C--:B------:R-:W-:Y:S02]  /*5980*/  FFMA.FTZ R6, R20, R125.reuse, -R6 ;  /* 0x0000007d14067223 */ /* 0x080fe40000010806 */
[----:B------:R-:W-:-:S02]  /*5990*/  FMUL.FTZ R125, R21, R125 ;  /* 0x0000007d157d7220 */ /* 0x000fc40000410000 */
[----:B------:R-:W-:Y:S02]  /*59a0*/  FMUL.FTZ R161, R161, R6 ;  /* 0x00000006a1a17220 */ /* 0x000fe40000410000 */
[----:B------:R-:W-:Y:S02]  /*59b0*/  FMUL.FTZ R163, R163, R4 ;  /* 0x00000004a3a37220 */ /* 0x000fe40000410000 */
[----:B------:R-:W-:Y:S02]  /*59c0*/  FFMA.FTZ R164, R162, R7, R164 ;  /* 0x00000007a2a47223 */ /* 0x000fe400000100a4 */
[----:B0-----:R-:W-:Y:S02]  /*59d0*/  @!P0 FADD.FTZ R9, R9, R156 ;  /* 0x0000009c09098221 */ /* 0x001fe40000010000 */
[----:B------:R-:W-:Y:S02]  /*59e0*/  FADD.FTZ R6, R160, R159 ;  /* 0x0000009fa0067221 */ /* 0x000fe40000010000 */
[----:B-1----:R-:W-:Y:S01]  /*59f0*/  @!P0 FADD.FTZ R10, R10, R153 ;  /* 0x000000990a0a8221 */ /* 0x002fe20000010000 */
[----:B------:R-:W0:Y:S01]  /*5a00*/  SHFL.DOWN PT, R156, R9, 0x4, 0x1f ;  /* 0x08801f00099c7f89 */ /* 0x000e2200000e0000 */
[----:B------:R-:W-:-:S02]  /*5a10*/  FFMA.FTZ R160, R20, R110, R125 ;  /* 0x0000006e14a07223 */ /* 0x000fc4000001007d */
[----:B--2---:R-:W-:Y:S01]  /*5a20*/  @!P0 FADD.FTZ R11, R11, R158 ;  /* 0x0000009e0b0b8221 */ /* 0x004fe20000010000 */
[----:B------:R-:W1:Y:S01]  /*5a30*/  SHFL.DOWN PT, R153, R10, 0x4, 0x1f ;  /* 0x08801f000a997f89 */ /* 0x000e6200000e0000 */
[----:B------:R-:W-:Y:S02]  /*5a40*/  FFMA.FTZ R4, R162, R4, -R165 ;  /* 0x00000004a2047223 */ /* 0x000fe400000108a5 */
[----:B---3--:R-:W-:Y:S01]  /*5a50*/  @!P0 FADD.FTZ R8, R8, R155 ;  /* 0x0000009b08088221 */ /* 0x008fe20000010000 */
[----:B------:R-:W2:Y:S01]  /*5a60*/  SHFL.DOWN PT, R158, R11, 0x4, 0x1f ;  /* 0x08801f000b9e7f89 */ /* 0x000ea200000e0000 */
[----:B------:R-:W-:Y:S01]  /*5a70*/  ISETP.GT.AND P0, PT, R42, 0x1b, PT ;  /* 0x0000001b2a00780c */ /* 0x000fe20003f04270 */
[----:B------:R-:W-:Y:S02]  /*5a80*/  FFMA.FTZ R5, R162, R5, R163 ;  /* 0x00000005a2057223 */ /* 0x000fe400000100a3 */
[----:B------:R-:W3:Y:S01]  /*5a90*/  SHFL.DOWN PT, R155, R8, 0x4, 0x1f ;  /* 0x08801f00089b7f89 */ /* 0x000ee200000e0000 */
[----:B------:R-:W-:-:S02]  /*5aa0*/  FADD.FTZ R7, R157, R164 ;  /* 0x000000a49d077221 */ /* 0x000fc40000010000 */
[----:B------:R-:W-:Y:S02]  /*5ab0*/  FFMA.FTZ R161, R151, R160, R161 ;  /* 0x000000a097a17223 */ /* 0x000fe400000100a1 */
[----:B------:R-:W-:Y:S01]  /*5ac0*/  FMUL.FTZ R125, R21, R108 ;  /* 0x0000006c157d7220 */ /* 0x000fe20000410000 */
[----:B------:R4:W-:Y:S01]  /*5ad0*/  @!P2 STS.128 [UR4+0x1770], R4 ;  /* 0x00177004ff00a988 */ /* 0x0009e20008000c04 */
[----:B------:R-:W-:Y:S02]  /*5ae0*/  FFMA.FTZ R110, R119, R110, R161 ;  /* 0x0000006e776e7223 */ /* 0x000fe400000100a1 */
[-C--:B------:R-:W-:Y:S02]  /*5af0*/  FFMA.FTZ R160, R20, R121.reuse, -R125 ;  /* 0x0000007914a07223 */ /* 0x080fe4000001087d */
[----:B------:R-:W-:Y:S02]  /*5b00*/  FMUL.FTZ R121, R21, R121 ;  /* 0x0000007915797220 */ /* 0x000fe40000410000 */
[----:B0-----:R-:W-:-:S02]  /*5b10*/  @!P0 FADD.FTZ R9, R9, R156 ;  /* 0x0000009c09098221 */ /* 0x001fc40000010000 */
[----:B------:R-:W-:Y:S02]  /*5b20*/  FMUL.FTZ R160, R149, R160 ;  /* 0x000000a095a07220 */ /* 0x000fe40000410000 */
[----:B-1----:R-:W-:Y:S01]  /*5b30*/  @!P0 FADD.FTZ R10, R10, R153 ;  /* 0x000000990a0a8221 */ /* 0x002fe20000010000 */
[----:B------:R-:W-:Y:S01]  /*5b40*/  SHFL.DOWN PT, R154, R9, 0x8, 0x1f ;  /* 0x09001f00099a7f89 */ /* 0x000fe200000e0000 */
[----:B------:R-:W-:Y:S02]  /*5b50*/  FFMA.FTZ R121, R20, R108, R121 ;  /* 0x0000006c14797223 */ /* 0x000fe40000010079 */
[----:B--2---:R-:W-:Y:S01]  /*5b60*/  @!P0 FADD.FTZ R11, R11, R158 ;  /* 0x0000009e0b0b8221 */ /* 0x004fe20000010000 */
[----:B------:R-:W0:Y:S01]  /*5b70*/  SHFL.DOWN PT, R119, R10, 0x8, 0x1f ;  /* 0x09001f000a777f89 */ /* 0x000e2200000e0000 */
[----:B----4-:R-:W-:Y:S02]  /*5b80*/  FMUL.FTZ R4, R21, R22 ;  /* 0x0000001615047220 */ /* 0x010fe40000410000 */
[----:B---3--:R-:W-:Y:S01]  /*5b90*/  @!P0 FADD.FTZ R8, R8, R155 ;  /* 0x0000009b08088221 */ /* 0x008fe20000010000 */
[----:B------:R-:W1:Y:S01]  /*5ba0*/  SHFL.DOWN PT, R156, R11, 0x8, 0x1f ;  /* 0x09001f000b9c7f89 */ /* 0x000e6200000e0000 */
[----:B------:R-:W-:Y:S01]  /*5bb0*/  ISETP.GT.AND P0, PT, R42, 0x17, PT ;  /* 0x000000172a00780c */ /* 0x000fe20003f04270 */
[----:B------:R-:W-:-:S02]  /*5bc0*/  FFMA.FTZ R5, R20, R23, -R4 ;  /* 0x0000001714057223 */ /* 0x000fc40000010804 */
[----:B------:R-:W2:Y:S01]  /*5bd0*/  SHFL.DOWN PT, R7, R8, 0x8, 0x1f ;  /* 0x09001f0008077f89 */ /* 0x000ea200000e0000 */
[C---:B------:R-:W-:Y:S02]  /*5be0*/  FMUL.FTZ R23, R21.reuse, R23 ;  /* 0x0000001715177220 */ /* 0x040fe40000410000 */
[C---:B------:R-:W-:Y:S02]  /*5bf0*/  FMUL.FTZ R4, R21.reuse, R130 ;  /* 0x0000008215047220 */ /* 0x040fe40000410000 */
[----:B------:R-:W-:Y:S02]  /*5c00*/  FMUL.FTZ R150, R150, R5 ;  /* 0x0000000596967220 */ /* 0x000fe40000410000 */
[C---:B------:R-:W-:Y:S02]  /*5c10*/  FFMA.FTZ R6, R20.reuse, R22, R23 ;  /* 0x0000001614067223 */ /* 0x040fe40000010017 */
[-C--:B------:R-:W-:Y:S02]  /*5c20*/  FFMA.FTZ R5, R20, R127.reuse, -R4 ;  /* 0x0000007f14057223 */ /* 0x080fe40000010804 */
[----:B------:R-:W-:-:S02]  /*5c30*/  FMUL.FTZ R127, R21, R127 ;  /* 0x0000007f157f7220 */ /* 0x000fc40000410000 */
[----:B------:R-:W-:Y:S02]  /*5c40*/  FFMA.FTZ R121, R112, R121, R160 ;  /* 0x0000007970797223 */ /* 0x000fe400000100a0 */
[----:B------:R-:W-:Y:S02]  /*5c50*/  FFMA.FTZ R6, R147, R6, R150 ;  /* 0x0000000693067223 */ /* 0x000fe40000010096 */
[----:B0-----:R-:W-:Y:S02]  /*5c60*/  @!P0 FADD.FTZ R10, R10, R119 ;  /* 0x000000770a0a8221 */ /* 0x001fe40000010000 */
[----:B------:R-:W-:Y:S02]  /*5c70*/  @!P0 FADD.FTZ R9, R9, R154 ;  /* 0x0000009a09098221 */ /* 0x000fe40000010000 */
[----:B-1----:R-:W-:Y:S02]  /*5c80*/  @!P0 FADD.FTZ R11, R11, R156 ;  /* 0x0000009c0b0b8221 */ /* 0x002fe40000010000 */
[----:B------:R-:W-:-:S02]  /*5c90*/  FMUL.FTZ R5, R148, R5 ;  /* 0x0000000594057220 */ /* 0x000fc40000410000 */
[----:B--2---:R-:W-:Y:S01]  /*5ca0*/  @!P0 FADD.FTZ R8, R8, R7 ;  /* 0x0000000708088221 */ /* 0x004fe20000010000 */
[----:B------:R-:W-:Y:S01]  /*5cb0*/  ISETP.GT.AND P0, PT, R42, 0xf, PT ;  /* 0x0000000f2a00780c */ /* 0x000fe20003f04270 */
[----:B------:R-:W-:Y:S02]  /*5cc0*/  FFMA.FTZ R127, R20, R130, R127 ;  /* 0x00000082147f7223 */ /* 0x000fe4000001007f */
[----:B------:R-:W-:Y:S01]  /*5cd0*/  FMUL.FTZ R4, R21, R142 ;  /* 0x0000008e15047220 */ /* 0x000fe20000410000 */
[----:B------:R-:W-:Y:S01]  /*5ce0*/  SHFL.DOWN PT, R23, R8, 0x10, 0x1f ;  /* 0x0a001f0008177f89 */ /* 0x000fe200000e0000 */
[----:B------:R-:W-:Y:S02]  /*5cf0*/  FFMA.FTZ R121, R117, R108, R121 ;  /* 0x0000006c75797223 */ /* 0x000fe40000010079 */
[----:B------:R-:W-:Y:S01]  /*5d00*/  FFMA.FTZ R6, R115, R22, R6 ;  /* 0x0000001673067223 */ /* 0x000fe20000010006 */
[----:B------:R-:W-:Y:S01]  /*5d10*/  SHFL.DOWN PT, R108, R11, 0x10, 0x1f ;  /* 0x0a001f000b6c7f89 */ /* 0x000fe200000e0000 */
[----:B------:R-:W-:-:S02]  /*5d20*/  FFMA.FTZ R127, R146, R127, R5 ;  /* 0x0000007f927f7223 */ /* 0x000fc40000010005 */
[----:B------:R-:W-:Y:S01]  /*5d30*/  FFMA.FTZ R5, R20, R143, -R4 ;  /* 0x0000008f14057223 */ /* 0x000fe20000010804 */
[----:B------:R-:W0:Y:S01]  /*5d40*/  SHFL.DOWN PT, R115, R10, 0x10, 0x1f ;  /* 0x0a001f000a737f89 */ /* 0x000e2200000e0000 */
[C---:B------:R-:W-:Y:S02]  /*5d50*/  FMUL.FTZ R4, R21.reuse, R120 ;  /* 0x0000007815047220 */ /* 0x040fe40000410000 */
[----:B------:R-:W-:Y:S01]  /*5d60*/  FMUL.FTZ R144, R144, R5 ;  /* 0x0000000590907220 */ /* 0x000fe20000410000 */
[----:B------:R-:W1:Y:S01]  /*5d70*/  SHFL.DOWN PT, R22, R9, 0x10, 0x1f ;  /* 0x0a001f0009167f89 */ /* 0x000e6200000e0000 */
[C---:B------:R-:W-:Y:S02]  /*5d80*/  FMUL.FTZ R5, R21.reuse, R122 ;  /* 0x0000007a15057220 */ /* 0x040fe40000410000 */
[----:B------:R-:W-:Y:S02]  /*5d90*/  FMUL.FTZ R143, R21, R143 ;  /* 0x0000008f158f7220 */ /* 0x000fe40000410000 */
[----:B------:R-:W-:-:S02]  /*5da0*/  FFMA.FTZ R7, R20, R137, -R5 ;  /* 0x0000008914077223 */ /* 0x000fc40000010805 */
[C---:B------:R-:W-:Y:S02]  /*5db0*/  FFMA.FTZ R5, R20.reuse, R133, -R4 ;  /* 0x0000008514057223 */ /* 0x040fe40000010804 */
[C---:B------:R-:W-:Y:S02]  /*5dc0*/  FMUL.FTZ R4, R21.reuse, R118 ;  /* 0x0000007615047220 */ /* 0x040fe40000410000 */
[C---:B------:R-:W-:Y:S02]  /*5dd0*/  FMUL.FTZ R137, R21.reuse, R137 ;  /* 0x0000008915897220 */ /* 0x040fe40000410000 */
[C---:B------:R-:W-:Y:S02]  /*5de0*/  FMUL.FTZ R133, R21.reuse, R133 ;  /* 0x0000008515857220 */ /* 0x040fe40000410000 */
[-C--:B------:R-:W-:Y:S02]  /*5df0*/  FMUL.FTZ R21, R21, R135.reuse ;  /* 0x0000008715157220 */ /* 0x080fe40000410000 */
[----:B------:R-:W-:-:S02]  /*5e00*/  FFMA.FTZ R135, R20, R135, -R4 ;  /* 0x0000008714877223 */ /* 0x000fc40000010804 */
        /* <DEDUP_REMOVED lines=8> */
[----:B------:R-:W-:Y:S02]  /*5e90*/  @!P0 FADD.FTZ R11, R11, R108 ;  /* 0x0000006c0b0b8221 */ /* 0x000fe40000010000 */
[----:B-1----:R-:W-:Y:S02]  /*5ea0*/  @!P0 FADD.FTZ R9, R9, R22 ;  /* 0x0000001609098221 */ /* 0x002fe40000010000 */
[----:B------:R-:W-:Y:S02]  /*5eb0*/  @!P0 FADD.FTZ R8, R8, R23 ;  /* 0x0000001708088221 */ /* 0x000fe40000010000 */
[----:B------:R-:W-:-:S02]  /*5ec0*/  FFMA.FTZ R143, R114, R143, R144 ;  /* 0x0000008f728f7223 */ /* 0x000fc40000010090 */
[----:B------:R-:W-:Y:S01]  /*5ed0*/  FFMA.FTZ R7, R126, R137, R7 ;  /* 0x000000897e077223 */ /* 0x000fe20000010007 */
[----:B------:R0:W-:Y:S01]  /*5ee0*/  @!P1 STS.128 [0x230], R8 ;  /* 0x00023008ff009388 */ /* 0x0001e20000000c00 */
        /* <DEDUP_REMOVED lines=26> */
.L_x_11118:
[----:B0-----:R-:W-:Y:S05]  /*6090*/  BSYNC B0 ;  /* 0x0000000000007941 */ /* 0x001fea0003800000 */
.L_x_11117:
[----:B------:R-:W-:Y:S01]  /*60a0*/  MOV R4, c[0x0][0x1c0] ;  /* 0x0000700000047a02 */ /* 0x000fe20000000f00 */
[----:B------:R-:W-:Y:S01]  /*60b0*/  UIADD3 UR4, UR4, 0x10, URZ ;  /* 0x0000001004047890 */ /* 0x000fe2000fffe03f */
[----:B------:R-:W-:-:S02]  /*60c0*/  MOV R5, c[0x0][0x1c4] ;  /* 0x0000710000057a02 */ /* 0x000fc40000000f00 */
[----:B------:R-:W-:Y:S02]  /*60d0*/  LEA R83, P0, R4, R83, 0x3 ;  /* 0x0000005304537211 */ /* 0x000fe400078018ff */
        /* <DEDUP_REMOVED lines=17> */
.L_x_11104:
[----:B------:R-:W-:Y:S01]  /*61f0*/  BAR.SYNC.DEFER_BLOCKING 0x0 ;  /* 0x0000000000007b1d */ /* 0x000fe20000010000 */
[----:B------:R-:W-:Y:S01]  /*6200*/  ISETP.NE.AND P6, PT, R41, RZ, PT ;  /* 0x000000ff2900720c */ /* 0x000fe20003fc5270 */
[----:B------:R-:W-:Y:S01]  /*6210*/  IMAD R67, R35, c[0x0][0x2e0], RZ ;  /* 0x0000b80023437a24 */ /* 0x000fe200078e02ff */
[----:B------:R-:W-:-:S02]  /*6220*/  F2FP.PACK_AB R75, R106, R75 ;  /* 0x0000004b6a4b723e */ /* 0x000fc400000000ff */
[----:B------:R-:W-:Y:S01]  /*6230*/  F2FP.PACK_AB R0, R25, R0 ;  /* 0x000000001900723e */ /* 0x000fe200000000ff */
[----:B------:R-:W-:Y:S01]  /*6240*/  IMAD R67, R32, c[0x0][0x2e4], R67 ;  /* 0x0000b90020437a24 */ /* 0x000fe200078e0243 */
[----:B------:R-:W-:Y:S01]  /*6250*/  F2FP.PACK_AB R26, R29, R26 ;  /* 0x0000001a1d1a723e */ /* 0x000fe200000000ff */
[----:B------:R-:W-:Y:S01]  /*6260*/  BSSY B0, `(.L_x_11120) ;  /* 0x0000034000007945 */ /* 0x000fe20003800000 */
[----:B------:R-:W-:Y:S02]  /*6270*/  F2FP.PACK_AB R30, R33, R30 ;  /* 0x0000001e211e723e */ /* 0x000fe400000000ff */
[----:B------:R-:W-:Y:S02]  /*6280*/  PRMT R4, R75, 0x7632, R4 ;  /* 0x000076324b047816 */ /* 0x000fe40000000004 */
[----:B------:R-:W-:Y:S02]  /*6290*/  PRMT R5, R0, 0x7632, R5 ;  /* 0x0000763200057816 */ /* 0x000fe40000000005 */
[----:B------:R-:W-:-:S02]  /*62a0*/  PRMT R6, R26, 0x7632, R6 ;  /* 0x000076321a067816 */ /* 0x000fc40000000006 */
[----:B------:R-:W-:Y:S02]  /*62b0*/  PRMT R7, R30, 0x7632, R7 ;  /* 0x000076321e077816 */ /* 0x000fe40000000007 */
[----:B------:R-:W-:Y:S02]  /*62c0*/  IADD3 R12, -R12, c[0x0][0x168], RZ ;  /* 0x00005a000c0c7a10 */ /* 0x000fe40007ffe1ff */
[C---:B------:R-:W-:Y:S02]  /*62d0*/  LEA R9, P1, R49.reuse, c[0x0][0x330], 0x1 ;  /* 0x0000cc0031097a11 */ /* 0x040fe400078208ff */
[----:B------:R-:W-:Y:S01]  /*62e0*/  LOP3.LUT R69, R49, 0x20, RZ, 0xfc, !PT ;  /* 0x0000002031457812 */ /* 0x000fe200078efcff */
[----:B------:R-:W-:Y:S04]  /*62f0*/  STS.U16 [R62], R75 ;  /* 0x0000004b3e007388 */ /* 0x000fe80000000400 */
[----:B------:R-:W-:Y:S04]  /*6300*/  STS.U16 [R62+0x2], R4 ;  /* 0x000002043e007388 */ /* 0x000fe80000000400 */
[----:B------:R-:W-:Y:S04]  /*6310*/  STS.U16 [R62+0x4], R0 ;  /* 0x000004003e007388 */ /* 0x000fe80000000400 */
[----:B------:R0:W-:Y:S04]  /*6320*/  STS.U16 [R62+0x6], R5 ;  /* 0x000006053e007388 */ /* 0x0001e80000000400 */
[----:B------:R-:W-:Y:S04]  /*6330*/  STS.U16 [R62+0x8], R26 ;  /* 0x0000081a3e007388 */ /* 0x000fe80000000400 */
[----:B------:R1:W-:Y:S01]  /*6340*/  STS.U16 [R62+0xa], R6 ;  /* 0x00000a063e007388 */ /* 0x0003e20000000400 */
[----:B0-----:R-:W-:-:S03]  /*6350*/  IMAD.WIDE.U32 R4, R37, c[0x0][0x2d8], RZ ;  /* 0x0000b60025047a25 */ /* 0x001fc600078e00ff */
[----:B------:R-:W-:Y:S04]  /*6360*/  STS.U16 [R62+0xc], R30 ;  /* 0x00000c1e3e007388 */ /* 0x000fe80000000400 */
[----:B------:R0:W-:Y:S01]  /*6370*/  STS.U16 [R62+0xe], R7 ;  /* 0x00000e073e007388 */ /* 0x0001e20000000400 */
[----:B------:R-:W-:-:S06]  /*6380*/  NOP ;  /* 0x0000000000007918 */ /* 0x000fcc0000000000 */
[----:B------:R-:W-:Y:S01]  /*6390*/  LDS.U16 R11, [R53] ;  /* 0x00000000350b7984 */ /* 0x000fe20000000400 */
[----:B-1----:R-:W-:-:S03]  /*63a0*/  IMAD R6, R38, c[0x0][0x2d8], RZ ;  /* 0x0000b60026067a24 */ /* 0x002fc600078e02ff */
[----:B------:R-:W-:Y:S01]  /*63b0*/  LDS.U16 R13, [R54+0x40] ;  /* 0x00004000360d7984 */ /* 0x000fe20000000400 */
[----:B0-----:R-:W-:Y:S01]  /*63c0*/  IMAD R7, R37, c[0x0][0x2dc], R6 ;  /* 0x0000b70025077a24 */ /* 0x001fe200078e0206 */
[----:B------:R-:W-:Y:S02]  /*63d0*/  LEA.HI.X R6, R49, c[0x0][0x334], R52, 0x1, P1 ;  /* 0x0000cd0031067a11 */ /* 0x000fe400008f0c34 */
        /* <DEDUP_REMOVED lines=12> */
[----:B------:R-:W-:Y:S04]  /*64a0*/  @!P6 STS [0x210], R12 ;  /* 0x0002100cff00e388 */ /* 0x000fe80000000800 */
[----:B------:R-:W-:Y:S06]  /*64b0*/  BAR.SYNC.DEFER_BLOCKING 0x0 ;  /* 0x0000000000007b1d */ /* 0x000fec0000010000 */
[----:B------:R-:W0:Y:S02]  /*64c0*/  LDS R0, [0x210] ;  /* 0x00021000ff007984 */ /* 0x000e240000000800 */
[----:B0-----:R-:W-:-:S13]  /*64d0*/  ISETP.GE.AND P0, PT, R49, R0, PT ;  /* 0x000000003100720c */ /* 0x001fda0003f06270 */
        /* <DEDUP_REMOVED lines=12> */
.L_x_11121:
[----:B------:R-:W-:Y:S05]  /*65a0*/  BSYNC B0 ;  /* 0x0000000000007941 */ /* 0x000fea0003800000 */
.L_x_11120:
[----:B------:R-:W-:Y:S01]  /*65b0*/  ISETP.GE.AND P5, PT, R69, R0, PT ;  /* 0x000000004500720c */ /* 0x000fe20003fa6270 */
[----:B------:R-:W-:Y:S01]  /*65c0*/  FADD.FTZ R40, R77, R40 ;  /* 0x000000284d287221 */ /* 0x000fe20000010000 */
[C---:B------:R-:W-:Y:S01]  /*65d0*/  LOP3.LUT R67, R49.reuse, 0x40, RZ, 0xfc, !PT ;  /* 0x0000004031437812 */ /* 0x040fe200078efcff */
[----:B------:R-:W-:Y:S01]  /*65e0*/  BSSY B0, `(.L_x_11122) ;  /* 0x0000047000007945 */ /* 0x000fe20003800000 */
[C---:B------:R-:W-:Y:S01]  /*65f0*/  LOP3.LUT R75, R49.reuse, 0x60, RZ, 0xfc, !PT ;  /* 0x00000060314b7812 */ /* 0x040fe200078efcff */
[----:B------:R-:W-:Y:S01]  /*6600*/  FADD.FTZ R40, R40, R73 ;  /* 0x0000004928287221 */ /* 0x000fe20000010000 */
[C---:B------:R-:W-:Y:S02]  /*6610*/  LOP3.LUT R79, R49.reuse, 0x80, RZ, 0xfc, !PT ;  /* 0x00000080314f7812 */ /* 0x040fe400078efcff */
[C---:B------:R-:W-:Y:S02]  /*6620*/  LOP3.LUT R81, R49.reuse, 0xa0, RZ, 0xfc, !PT ;  /* 0x000000a031517812 */ /* 0x040fe400078efcff */
[----:B------:R-:W-:-:S02]  /*6630*/  LOP3.LUT R83, R49, 0xc0, RZ, 0xfc, !PT ;  /* 0x000000c031537812 */ /* 0x000fc400078efcff */
[----:B------:R-:W-:Y:S01]  /*6640*/  LOP3.LUT R85, R49, 0xe0, RZ, 0xfc, !PT ;  /* 0x000000e031557812 */ /* 0x000fe200078efcff */
[----:B------:R-:W-:Y:S01]  /*6650*/  @!P5 STG.E.U16 [R8.64+-0x1c0], R13 ;  /* 0xfffe400d0800d986 */ /* 0x000fe2000c101506 */
[-C--:B------:R-:W-:Y:S02]  /*6660*/  ISETP.GE.AND P4, PT, R67, R0.reuse, PT ;  /* 0x000000004300720c */ /* 0x080fe40003f86270 */
[-C--:B------:R-:W-:Y:S02]  /*6670*/  ISETP.GE.AND P3, PT, R75, R0.reuse, PT ;  /* 0x000000004b00720c */ /* 0x080fe40003f66270 */
[-C--:B------:R-:W-:Y:S02]  /*6680*/  ISETP.GE.AND P2, PT, R79, R0.reuse, PT ;  /* 0x000000004f00720c */ /* 0x080fe40003f46270 */
[-C--:B------:R-:W-:Y:S02]  /*6690*/  ISETP.GE.AND P1, PT, R81, R0.reuse, PT ;  /* 0x000000005100720c */ /* 0x080fe40003f26270 */
[----:B------:R-:W-:-:S02]  /*66a0*/  ISETP.GE.AND P0, PT, R83, R0, PT ;  /* 0x000000005300720c */ /* 0x000fc40003f06270 */
[----:B------:R-:W-:Y:S02]  /*66b0*/  ISETP.GE.AND P5, PT, R85, R0, PT ;  /* 0x000000005500720c */ /* 0x000fe40003fa6270 */
[----:B------:R-:W-:Y:S01]  /*66c0*/  F2FP.PACK_AB R0, R73, R77 ;  /* 0x0000004d4900723e */ /* 0x000fe200000000ff */
[----:B------:R-:W-:Y:S01]  /*66d0*/  @!P4 STG.E.U16 [R8.64+-0x180], R21 ;  /* 0xfffe80150800c986 */ /* 0x000fe2000c101506 */
[----:B------:R-:W-:Y:S01]  /*66e0*/  F2FP.PACK_AB R4, R104, R103 ;  /* 0x000000676804723e */ /* 0x000fe200000000ff */
[----:B------:R-:W-:Y:S01]  /*66f0*/  FADD.FTZ R103, R40, R103 ;  /* 0x0000006728677221 */ /* 0x000fe20000010000 */
[C---:B0-----:R-:W-:Y:S01]  /*6700*/  PRMT R6, R0.reuse, 0x7610, R6 ;  /* 0x0000761000067816 */ /* 0x041fe20000000006 */
        /* <DEDUP_REMOVED lines=9> */
[----:B------:R-:W-:Y:S01]  /*67a0*/  PRMT R20, R0, 0x7632, R20 ;  /* 0x0000763200147816 */ /* 0x000fe20000000014 */
[----:B------:R-:W-:-:S02]  /*67b0*/  FADD.FTZ R27, R24, R27 ;  /* 0x0000001b181b7221 */ /* 0x000fc40000010000 */
[----:B------:R-:W-:Y:S02]  /*67c0*/  @!P0 STG.E.U16 [R8.64+-0x80], R33 ;  /* 0xffff802108008986 */ /* 0x000fe4000c101506 */
[----:B------:R-:W-:Y:S02]  /*67d0*/  FADD.FTZ R28, R27, R28 ;  /* 0x0000001c1b1c7221 */ /* 0x000fe40000010000 */
[----:B------:R0:W-:Y:S02]  /*67e0*/  @!P5 STG.E.U16 [R8.64+-0x40], R65 ;  /* 0xffffc0410800d986 */ /* 0x0001e4000c101506 */
[----:B------:R-:W-:Y:S02]  /*67f0*/  FADD.FTZ R40, R28, R31 ;  /* 0x0000001f1c287221 */ /* 0x000fe40000010000 */
[----:B------:R-:W-:Y:S01]  /*6800*/  BAR.SYNC.DEFER_BLOCKING 0x0 ;  /* 0x0000000000007b1d */ /* 0x000fe20000010000 */
[----:B0-----:R-:W-:-:S05]  /*6810*/  PRMT R8, R5, 0x7632, R8 ;  /* 0x0000763205087816 */ /* 0x001fca0000000008 */
[----:B------:R0:W-:Y:S04]  /*6820*/  STS.U16 [R62], R6 ;  /* 0x000000063e007388 */ /* 0x0001e80000000400 */
[----:B------:R1:W-:Y:S04]  /*6830*/  STS.U16 [R62+0x2], R7 ;  /* 0x000002073e007388 */ /* 0x0003e80000000400 */
[----:B------:R-:W-:Y:S01]  /*6840*/  STS.U16 [R62+0x4], R4 ;  /* 0x000004043e007388 */ /* 0x000fe20000000400 */
[----:B0-----:R-:W-:-:S03]  /*6850*/  IMAD R6, R38, c[0x0][0x2f8], RZ ;  /* 0x0000be0026067a24 */ /* 0x001fc600078e02ff */
[----:B------:R-:W-:Y:S01]  /*6860*/  STS.U16 [R62+0x6], R10 ;  /* 0x0000060a3e007388 */ /* 0x000fe20000000400 */
[----:B-1----:R-:W-:-:S03]  /*6870*/  IMAD R7, R37, c[0x0][0x2fc], R6 ;  /* 0x0000bf0025077a24 */ /* 0x002fc600078e0206 */
[----:B------:R-:W-:Y:S04]  /*6880*/  STS.U16 [R62+0x8], R0 ;  /* 0x000008003e007388 */ /* 0x000fe80000000400 */
[----:B------:R-:W-:Y:S04]  /*6890*/  STS.U16 [R62+0xa], R20 ;  /* 0x00000a143e007388 */ /* 0x000fe80000000400 */
        /* <DEDUP_REMOVED lines=27> */
.L_x_11123:
[----:B------:R-:W-:Y:S05]  /*6a50*/  BSYNC B0 ;  /* 0x0000000000007941 */ /* 0x000fea0003800000 */
.L_x_11122:
[----:B------:R-:W-:Y:S01]  /*6a60*/  MOV R2, R4 ;  /* 0x0000000400027202 */ /* 0x000fe20000000f00 */
[----:B------:R-:W-:Y:S01]  /*6a70*/  IMAD R5, R35, c[0x0][0x300], RZ ;  /* 0x0000c00023057a24 */ /* 0x000fe200078e02ff */
[----:B------:R-:W-:Y:S02]  /*6a80*/  MOV R3, R21 ;  /* 0x0000001500037202 */ /* 0x000fe40000000f00 */
[----:B------:R-:W-:Y:S01]  /*6a90*/  IADD3 R60, P1, R60, -0x1c0, RZ ;  /* 0xfffffe403c3c7810 */ /* 0x000fe20007f3e0ff */
[C---:B------:R-:W-:Y:S01]  /*6aa0*/  IMAD R5, R32.reuse, c[0x0][0x304], R5 ;  /* 0x0000c10020057a24 */ /* 0x040fe200078e0205 */
[-C--:B------:R-:W-:Y:S01]  /*6ab0*/  ISETP.GE.AND P5, PT, R83, R0.reuse, PT ;  /* 0x000000005300720c */ /* 0x080fe20003fa6270 */
[----:B------:R-:W-:Y:S01]  /*6ac0*/  IMAD.WIDE.U32 R2, R32, c[0x0][0x300], R2 ;  /* 0x0000c00020027a25 */ /* 0x000fe200078e0002 */
[----:B------:R-:W-:Y:S02]  /*6ad0*/  IADD3.X R63, R63, -0x1, RZ, P1, !PT ;  /* 0xffffffff3f3f7810 */ /* 0x000fe40000ffe4ff */
[----:B------:R-:W-:-:S02]  /*6ae0*/  ISETP.GE.AND P0, PT, R69, R0, PT ;  /* 0x000000004500720c */ /* 0x000fc40003f06270 */
[----:B------:R-:W-:Y:S02]  /*6af0*/  IADD3 R71, P3, R71, R2, RZ ;  /* 0x0000000247477210 */ /* 0x000fe40007f7e0ff */
[----:B------:R-:W-:Y:S02]  /*6b00*/  IADD3 R2, P4, R60, c[0x0][0x340], RZ ;  /* 0x0000d0003c027a10 */ /* 0x000fe40007f9e0ff */
[----:B------:R-:W-:Y:S02]  /*6b10*/  IADD3.X R72, R72, R5, R3, P3, !PT ;  /* 0x0000000548487210 */ /* 0x000fe40001ffe403 */
[----:B------:R-:W-:Y:S02]  /*6b20*/  IADD3.X R3, R63, c[0x0][0x344], RZ, P4, !PT ;  /* 0x0000d1003f037a10 */ /* 0x000fe400027fe4ff */
[----:B------:R-:W-:Y:S02]  /*6b30*/  LEA R2, P6, R71, R2, 0x1 ;  /* 0x0000000247027211 */ /* 0x000fe400078c08ff */
[----:B------:R-:W-:-:S02]  /*6b40*/  ISETP.GE.AND P4, PT, R81, R0, PT ;  /* 0x000000005100720c */ /* 0x000fc40003f86270 */
[----:B------:R-:W-:Y:S02]  /*6b50*/  LEA.HI.X R3, R71, R3, R72, 0x1, P6 ;  /* 0x0000000347037211 */ /* 0x000fe400030f0c48 */
[-C--:B------:R-:W-:Y:S02]  /*6b60*/  ISETP.GE.AND P6, PT, R85, R0.reuse, PT ;  /* 0x000000005500720c */ /* 0x080fe40003fc6270 */
[-C--:B------:R-:W-:Y:S01]  /*6b70*/  ISETP.GE.AND P1, PT, R67, R0.reuse, PT ;  /* 0x000000004300720c */ /* 0x080fe20003f26270 */
[----:B------:R1:W-:Y:S01]  /*6b80*/  @!P5 STG.E.U16 [R2.64+0x140], R59 ;  /* 0x0001403b0200d986 */ /* 0x0003e2000c101506 */
[-C--:B------:R-:W-:Y:S02]  /*6b90*/  ISETP.GE.AND P2, PT, R75, R0.reuse, PT ;  /* 0x000000004b00720c */ /* 0x080fe40003f46270 */
[----:B------:R-:W-:Y:S01]  /*6ba0*/  ISETP.GE.AND P3, PT, R79, R0, PT ;  /* 0x000000004f00720c */ /* 0x000fe20003f66270 */
[----:B------:R1:W-:Y:S01]  /*6bb0*/  @!P0 STG.E.U16 [R2.64], R9 ;  /* 0x0000000902008986 */ /* 0x0003e2000c101506 */
[----:B------:R-:W-:-:S02]  /*6bc0*/  ISETP.GT.AND P0, PT, R51, 0x1, PT ;  /* 0x000000013300780c */ /* 0x000fc40003f04270 */
[----:B------:R-:W-:Y:S01]  /*6bd0*/  IADD3 R50, R50, 0x1, RZ ;  /* 0x0000000132327810 */ /* 0x000fe20007ffe0ff */
[----:B------:R1:W-:Y:S04]  /*6be0*/  @!P4 STG.E.U16 [R2.64+0x100], R13 ;  /* 0x0001000d0200c986 */ /* 0x0003e8000c101506 */
        /* <DEDUP_REMOVED lines=12> */
.L_x_11098:
[----:B------:R-:W-:Y:S02]  /*6cb0*/  ISETP.NE.U32.AND P0, PT, RZ, c[0x0][0x328], PT ;  /* 0x0000ca00ff007a0c */ /* 0x000fe40003f05070 */
[----:B------:R-:W-:-:S02]  /*6cc0*/  ISETP.NE.U32.AND P2, PT, RZ, c[0x0][0x348], PT ;  /* 0x0000d200ff007a0c */ /* 0x000fc40003f45070 */
[----:B------:R-:W-:Y:S02]  /*6cd0*/  ISETP.NE.AND.EX P1, PT, RZ, c[0x0][0x32c], PT, P0 ;  /* 0x0000cb00ff007a0c */ /* 0x000fe40003f25300 */
[----:B------:R-:W-:-:S11]  /*6ce0*/  ISETP.NE.AND.EX P0, PT, RZ, c[0x0][0x34c], PT, P2 ;  /* 0x0000d300ff007a0c */ /* 0x000fd60003f05320 */
[----:B------:R-:W-:Y:S05]  /*6cf0*/  @!P1 BRA `(.L_x_11125) ;  /* 0x0000014000009947 */ /* 0x000fea0003800000 */
[----:B------:R-:W2:Y:S01]  /*6d00*/  SHFL.DOWN P1, R0, R39, 0x1, 0x1f ;  /* 0x08201f0027007f89 */ /* 0x000ea20000020000 */
[----:B------:R-:W-:Y:S03]  /*6d10*/  BSSY B0, `(.L_x_11125) ;  /* 0x0000012000007945 */ /* 0x000fe60003800000 */
[----:B0-----:R-:W0:Y:S01]  /*6d20*/  S2R R6, SR_LANEID ;  /* 0x0000000000067919 */ /* 0x001e220000000000 */
[----:B--2---:R-:W-:Y:S01]  /*6d30*/  @P1 FADD R0, R0, R39 ;  /* 0x0000002700001221 */ /* 0x004fe20000000000 */
[----:B0-----:R-:W-:-:S04]  /*6d40*/  ISETP.NE.AND P2, PT, R6, RZ, PT ;  /* 0x000000ff0600720c */ /* 0x001fc80003f45270 */
[----:B-1----:R-:W0:Y:S04]  /*6d50*/  SHFL.DOWN P1, R3, R0, 0x2, 0x1f ;  /* 0x08401f0000037f89 */ /* 0x002e280000020000 */
        /* <DEDUP_REMOVED lines=13> */
.L_x_11126:
[----:B0-----:R-:W-:Y:S05]  /*6e30*/  BSYNC B0 ;  /* 0x0000000000007941 */ /* 0x001fea0003800000 */
.L_x_11125:
[----:B------:R-:W-:Y:S01]  /*6e40*/  BSSY B0, `(.L_x_11127) ;  /* 0x0000018000007945 */ /* 0x000fe20003800000 */
[----:B------:R-:W-:Y:S05]  /*6e50*/  @!P0 BRA `(.L_x_11128) ;  /* 0x0000015000008947 */ /* 0x000fea0003800000 */
[----:B------:R-:W-:Y:S06]  /*6e60*/  BAR.SYNC.DEFER_BLOCKING 0x0 ;  /* 0x0000000000007b1d */ /* 0x000fec0000010000 */
[----:B-1----:R-:W1:Y:S04]  /*6e70*/  SHFL.DOWN P0, R3, R40, 0x1, 0x1f ;  /* 0x08201f0028037f89 */ /* 0x002e680000000000 */
[----:B------:R-:W2:Y:S04]  /*6e80*/  S2R R4, SR_LANEID ;  /* 0x0000000000047919 */ /* 0x000ea80000000000 */
[----:B------:R-:W3:Y:S01]  /*6e90*/  S2R R19, SR_TID.X ;  /* 0x0000000000137919 */ /* 0x000ee20000002100 */
[----:B-1----:R-:W-:Y:S01]  /*6ea0*/  @P0 FADD R3, R3, R40 ;  /* 0x0000002803030221 */ /* 0x002fe20000000000 */
[----:B--2---:R-:W-:-:S04]  /*6eb0*/  ISETP.NE.AND P1, PT, R4, RZ, PT ;  /* 0x000000ff0400720c */ /* 0x004fc80003f25270 */
[----:B------:R-:W1:Y:S02]  /*6ec0*/  SHFL.DOWN P0, R0, R3, 0x2, 0x1f ;  /* 0x08401f0003007f89 */ /* 0x000e640000000000 */
[----:B-1----:R-:W-:-:S05]  /*6ed0*/  @P0 FADD R0, R3, R0 ;  /* 0x0000000003000221 */ /* 0x002fca0000000000 */
[----:B------:R-:W1:Y:S02]  /*6ee0*/  SHFL.DOWN P0, R5, R0, 0x4, 0x1f ;  /* 0x08801f0000057f89 */ /* 0x000e640000000000 */
[----:B-1----:R-:W-:-:S05]  /*6ef0*/  @P0 FADD R5, R0, R5 ;  /* 0x0000000500050221 */ /* 0x002fca0000000000 */
[----:B------:R-:W1:Y:S02]  /*6f00*/  SHFL.DOWN P0, R2, R5, 0x8, 0x1f ;  /* 0x09001f0005027f89 */ /* 0x000e640000000000 */
[----:B-1----:R-:W-:-:S05]  /*6f10*/  @P0 FADD R2, R5, R2 ;  /* 0x0000000205020221 */ /* 0x002fca0000000000 */
[----:B0-----:R-:W0:Y:S02]  /*6f20*/  SHFL.DOWN P0, R7, R2, 0x10, 0x1f ;  /* 0x0a001f0002077f89 */ /* 0x001e240000000000 */
        /* <DEDUP_REMOVED lines=8> */
.L_x_11128:
[----:B------:R-:W2:Y:S02]  /*6fb0*/  S2R R19, SR_TID.X ;  /* 0x0000000000137919 */ /* 0x000ea40000002100 */
.L_x_11129:
[----:B0-----:R-:W-:Y:S05]  /*6fc0*/  BSYNC B0 ;  /* 0x0000000000007941 */ /* 0x001fea0003800000 */
.L_x_11127:
[----:B--2---:R-:W-:-:S13]  /*6fd0*/  ISETP.GE.AND P0, PT, R19, c[0x0][0x16c], PT ;  /* 0x00005b0013007a0c */ /* 0x004fda0003f06270 */
[----:B------:R-:W-:Y:S05]  /*6fe0*/  @P0 EXIT ;  /* 0x000000000000094d */ /* 0x000fea0003800000 */
[C---:B-1----:R-:W-:Y:S02]  /*6ff0*/  IMAD R11, R35.reuse, c[0x0][0x198], RZ ;  /* 0x00006600230b7a24 */ /* 0x042fe400078e02ff */
        /* <DEDUP_REMOVED lines=19> */
.L_x_11130:
        /* <DEDUP_REMOVED lines=64> */
.L_x_11131:
        /* <DEDUP_REMOVED lines=13> */
.L_x_14721:


//--------------------- .text._Z25selective_scan_bwd_kernelI32Selective_Scan_bwd_kernel_traitsILi32ELi8ELb0ELb0ELb0ELb1ELb0EN3c104HalfENS1_7complexIfEEEEv12SSMParamsBwd --------------------------
	.section	.text._Z25selective_scan_bwd_kernelI32Selective_Scan_bwd_kernel_traitsILi32ELi8ELb0ELb0ELb0ELb1ELb0EN3c104HalfENS1_7complexIfEEEEv12SSMParamsBwd,"ax",@progbits
	.sectioninfo	@"SHI_REGISTERS=182"
	.align	128
        .global         _Z25selective_scan_bwd_kernelI32Selective_Scan_bwd_kernel_traitsILi32ELi8ELb0ELb0ELb0ELb1ELb0EN3c104HalfENS1_7complexIfEEEEv12SSMParamsBwd
        .type           _Z25selective_scan_bwd_kernelI32Selective_Scan_bwd_kernel_traitsILi32ELi8ELb0ELb0ELb0ELb1ELb0EN3c104HalfENS1_7complexIfEEEEv12SSMParamsBwd,@function
        .size           _Z25selective_scan_bwd_kernelI32Selective_Scan_bwd_kernel_traitsILi32ELi8ELb0ELb0ELb0ELb1ELb0EN3c104HalfENS1_7complexIfEEEEv12SSMParamsBwd,(.L_x_14722 - _Z25selective_scan_bwd_kernelI32Selective_Scan_bwd_kernel_traitsILi32ELi8ELb0ELb0ELb0ELb1ELb0EN3c104HalfENS1_7complexIfEEEEv12SSMParamsBwd)
        .other          _Z25selective_scan_bwd_kernelI32Selective_Scan_bwd_kernel_traitsILi32ELi8ELb0ELb0ELb0ELb1ELb0EN3c104HalfENS1_7complexIfEEEEv12SSMParamsBwd,@"STO_CUDA_ENTRY STV_DEFAULT"
_Z25selective_scan_bwd_kernelI32Selective_Scan_bwd_kernel_traitsILi32ELi8ELb0ELb0ELb0ELb1ELb0EN3c104HalfENS1_7complexIfEEEEv12SSMParamsBwd:
.text._Z25selective_scan_bwd_kernelI32Selective_Scan_bwd_kernel_traitsILi32ELi8ELb0ELb0ELb0ELb1ELb0EN3c104HalfENS1_7complexIfEEEEv12SSMParamsBwd:
[----:B------:R-:W-:Y:S02]  /*0000*/  MOV R1, c[0x0][0x28] ;  /* 0x00000a0000017a02 */ /* 0x000fe40000000f00 */
[----:B------:R-:W0:Y:S01]  /*0010*/  S2R R0, SR_CTAID.Y ;  /* 0x0000000000007919 */ /* 0x000e220000002600 */
[----:B------:R-:W-:Y:S01]  /*0020*/  ISETP.NE.U32.AND P0, PT, RZ, c[0x0][0x238], PT ;  /* 0x00008e00ff007a0c */ /* 0x000fe20003f05070 */
[----:B------:R-:W-:Y:S01]  /*0030*/  HFMA2.MMA R22, -RZ, RZ, 0, 0 ;  /* 0x00000000ff167435 */ /* 0x000fe200000001ff */
[----:B------:R-:W-:Y:S01]  /*0040*/  ISETP.NE.U32.AND P1, PT, RZ, c[0x0][0x250], PT ;  /* 0x00009400ff007a0c */ /* 0x000fe20003f25070 */
[----:B------:R-:W1:Y:S01]  /*0050*/  S2R R25, SR_CTAID.X ;  /* 0x0000000000197919 */ /* 0x000e620000002500 */
[----:B------:R-:W-:Y:S01]  /*0060*/  ISETP.NE.AND.EX P0, PT, RZ, c[0x0][0x23c], PT, P0 ;  /* 0x00008f00ff007a0c */ /* 0x000fe20003f05300 */
[----:B------:R-:W-:Y:S01]  /*0070*/  ULDC.64 UR6, c[0x0][0x118] ;  /* 0x0000460000067ab9 */ /* 0x000fe20000000a00 */
[----:B------:R-:W-:Y:S02]  /*0080*/  ISETP.NE.AND.EX P1, PT, RZ, c[0x0][0x254], PT, P1 ;  /* 0x00009500ff007a0c */ /* 0x000fe40003f25310 */
[----:B------:R-:W-:Y:S02]  /*0090*/  MOV R24, RZ ;  /* 0x000000ff00187202 */ /* 0x000fe40000000f00 */
[----:B0-----:R-:W-:-:S07]  /*00a0*/  SHF.R.S32.HI R23, RZ, 0x1f, R0 ;  /* 0x0000001fff177819 */ /* 0x001fce0000011400 */
[C---:B------:R-:W-:Y:S02]  /*00b0*/  @P0 LEA R8, P2, R0.reuse, c[0x0][0x238], 0x2 ;  /* 0x00008e0000080a11 */ /* 0x040fe400078410ff */
[----:B-1----:R-:W-:Y:S02]  /*00c0*/  SHF.R.S32.HI R26, RZ, 0x1f, R25 ;  /* 0x0000001fff1a7819 */ /* 0x002fe40000011419 */
[C---:B------:R-:W-:Y:S02]  /*00d0*/  @P1 LEA R10, P3, R0.reuse, c[0x0][0x250], 0x2 ;  /* 0x00009400000a1a11 */ /* 0x040fe400078610ff */
[--C-:B------:R-:W-:Y:S01]  /*00e0*/  @P0 LEA.HI.X R9, R0, c[0x0][0x23c], R23.reuse, 0x2, P2 ;  /* 0x00008f0000090a11 */ /* 0x100fe200010f1417 */
[----:B------:R-:W-:Y:S01]  /*00f0*/  IMAD R4, R26, c[0x0][0x1d0], RZ ;  /* 0x000074001a047a24 */ /* 0x000fe200078e02ff */
[----:B------:R-:W-:Y:S01]  /*0100*/  @P1 LEA.HI.X R11, R0, c[0x0][0x254], R23, 0x2, P3 ;  /* 0x00009500000b1a11 */ /* 0x000fe200018f1417 */
[C---:B------:R-:W-:Y:S02]  /*0110*/  IMAD R12, R26.reuse, c[0x0][0x1e0], RZ ;  /* 0x000078001a0c7a24 */ /* 0x040fe400078e02ff */
[----:B------:R0:W5:Y:S01]  /*0120*/  @P0 LDG.E R22, [R8.64] ;  /* 0x0000000608160981 */ /* 0x000162000c1e1900 */
[----:B------:R-:W-:-:S02]  /*0130*/  IMAD R14, R26, c[0x0][0x278], RZ ;  /* 0x00009e001a0e7a24 */ /* 0x000fc400078e02ff */
[C---:B------:R-:W-:Y:S01]  /*0140*/  IMAD R13, R25.reuse, c[0x0][0x1d4], R4 ;  /* 0x00007500190d7a24 */ /* 0x040fe200078e0204 */
[----:B------:R1:W5:Y:S01]  /*0150*/  @P1 LDG.E R24, [R10.64] ;  /* 0x000000060a181981 */ /* 0x000362000c1e1900 */
[C---:B------:R-:W-:Y:S01]  /*0160*/  IMAD.WIDE.U32 R2, R25.reuse, c[0x0][0x1d0], RZ ;  /* 0x0000740019027a25 */ /* 0x040fe200078e00ff */
[----:B------:R-:W-:Y:S01]  /*0170*/  ISETP.NE.U32.AND P0, PT, RZ, c[0x0][0x260], PT ;  /* 0x00009800ff007a0c */ /* 0x000fe20003f05070 */
[----:B------:R-:W-:Y:S02]  /*0180*/  CS2R R28, SRZ ;  /* 0x00000000001c7805 */ /* 0x000fe4000001ff00 */
[----:B------:R-:W-:Y:S01]  /*0190*/  IMAD.WIDE.U32 R4, R25, c[0x0][0x1e0], RZ ;  /* 0x0000780019047a25 */ /* 0x000fe200078e00ff */
[----:B------:R-:W-:Y:S02]  /*01a0*/  IADD3 R3, R3, R13, RZ ;  /* 0x0000000d03037210 */ /* 0x000fe40007ffe0ff */
[----:B------:R-:W-:Y:S01]  /*01b0*/  ISETP.NE.AND.EX P0, PT, RZ, c[0x0][0x264], PT, P0 ;  /* 0x00009900ff007a0c */ /* 0x000fe20003f05300 */
[C---:B0-----:R-:W-:Y:S01]  /*01c0*/  IMAD R9, R25.reuse, c[0x0][0x1e4], R12 ;  /* 0x0000790019097a24 */ /* 0x041fe200078e020c */
[----:B-1----:R-:W-:Y:S01]  /*01d0*/  MOV R10, c[0x0][0x174] ;  /* 0x00005d00000a7a02 */ /* 0x002fe20000000f00 */
[----:B------:R-:W-:-:S03]  /*01e0*/  IMAD.WIDE.U32 R6, R25, c[0x0][0x278], RZ ;  /* 0x00009e0019067a25 */ /* 0x000fc600078e00ff */
[----:B------:R-:W-:Y:S01]  /*01f0*/  IADD3 R5, R5, R9, RZ ;  /* 0x0000000905057210 */ /* 0x000fe20007ffe0ff */
[----:B------:R-:W-:Y:S01]  /*0200*/  IMAD R11, R25, c[0x0][0x27c], R14 ;  /* 0x00009f00190b7a24 */ /* 0x000fe200078e020e */
[C---:B------:R-:W-:Y:S01]  /*0210*/  SHF.L.U32 R27, R10.reuse, 0x8, RZ ;  /* 0x000000080a1b7819 */ /* 0x040fe200000006ff */
[----:B------:R-:W-:Y:S01]  /*0220*/  IMAD R13, R23, c[0x0][0x1e8], RZ ;  /* 0x00007a00170d7a24 */ /* 0x000fe200078e02ff */
[----:B------:R-:W-:Y:S01]  /*0230*/  ISETP.GE.AND P3, PT, R10, 0x1, PT ;  /* 0x000000010a00780c */ /* 0x000fe20003f66270 */
[C---:B------:R-:W-:Y:S01]  /*0240*/  IMAD.WIDE.U32 R2, R0.reuse, c[0x0][0x1d8], R2 ;  /* 0x0000760000027a25 */ /* 0x040fe200078e0002 */
[----:B------:R-:W-:Y:S02]  /*0250*/  IADD3 R7, R7, R11, RZ ;  /* 0x0000000b07077210 */ /* 0x000fe40007ffe0ff */
[----:B------:R-:W-:Y:S01]  /*0260*/  IADD3 R9, R27, -0x100, RZ ;  /* 0xffffff001b097810 */ /* 0x000fe20007ffe0ff */
[----:B------:R-:W-:Y:S01]  /*0270*/  IMAD R11, R23, c[0x0][0x1d8], RZ ;  /* 0x00007600170b7a24 */ /* 0x000fe200078e02ff */
[----:B------:R-:W-:Y:S01]  /*0280*/  @P0 MOV R17, 0x10 ;  /* 0x0000001000110802 */ /* 0x000fe20000000f00 */
[----:B------:R-:W-:Y:S01]  /*0290*/  IMAD.WIDE.U32 R4, R0, c[0x0][0x1e8], R4 ;  /* 0x00007a0000047a25 */ /* 0x000fe200078e0004 */
[----:B------:R-:W-:-:S03]  /*02a0*/  IADD3 R33, P1, R9, R2, RZ ;  /* 0x0000000209217210 */ /* 0x000fc60007f3e0ff */
[----:B------:R-:W-:Y:S01]  /*02b0*/  IMAD R15, R23, c[0x0][0x280], RZ ;  /* 0x0000a000170f7a24 */ /* 0x000fe200078e02ff */
[----:B------:R-:W-:Y:S01]  /*02c0*/  IADD3 R35, P2, R9, R4, RZ ;  /* 0x0000000409237210 */ /* 0x000fe20007f5e0ff */
[----:B------:R-:W-:-:S03]  /*02d0*/  IMAD.WIDE.U32 R6, R0, c[0x0][0x280], R6 ;  /* 0x0000a00000067a25 */ /* 0x000fc600078e0006 */
[----:B------:R-:W-:Y:S01]  /*02e0*/  LEA R34, P5, R35, c[0x0][0x248], 0x1 ;  /* 0x0000920023227a11 */ /* 0x000fe200078a08ff */
[C---:B------:R-:W-:Y:S01]  /*02f0*/  IMAD R8, R0.reuse, c[0x0][0x1dc], R11 ;  /* 0x0000770000087a24 */ /* 0x040fe200078e020b */
[----:B------:R-:W-:Y:S01]  /*0300*/  SHF.R.S32.HI R11, RZ, 0x1f, R9 ;  /* 0x0000001fff0b7819 */ /* 0x000fe20000011409 */
[C---:B------:R-:W-:Y:S01]  /*0310*/  IMAD R13, R0.reuse, c[0x0][0x1ec], R13 ;  /* 0x00007b00000d7a24 */ /* 0x040fe200078e020d */
[----:B------:R-:W-:Y:S01]  /*0320*/  IADD3 R9, P4, R9, R6, RZ ;  /* 0x0000000609097210 */ /* 0x000fe20007f9e0ff */
[----:B------:R-:W-:Y:S01]  /*0330*/  IMAD R15, R0, c[0x0][0x284], R15 ;  /* 0x0000a100000f7a24 */ /* 0x000fe200078e020f */
[C---:B------:R-:W-:Y:S02]  /*0340*/  IADD3.X R2, R11.reuse, R3, R8, P1, !PT ;  /* 0x000000030b027210 */ /* 0x040fe40000ffe408 */
[----:B------:R-:W-:Y:S02]  /*0350*/  IADD3.X R4, R11, R5, R13, P2, !PT ;  /* 0x000000050b047210 */ /* 0x000fe400017fe40d */
[----:B------:R-:W-:Y:S01]  /*0360*/  ISETP.NE.U32.AND P1, PT, RZ, c[0x0][0x328], PT ;  /* 0x0000ca00ff007a0c */ /* 0x000fe20003f25070 */
[----:B------:R-:W-:Y:S01]  /*0370*/  CS2R R12, SRZ ;  /* 0x00000000000c7805 */ /* 0x000fe2000001ff00 */
[----:B------:R-:W-:-:S02]  /*0380*/  ISETP.NE.U32.AND P2, PT, RZ, c[0x0][0x348], PT ;  /* 0x0000d200ff007a0c */ /* 0x000fc40003f45070 */
[----:B------:R-:W-:Y:S02]  /*0390*/  IADD3.X R6, R11, R7, R15, P4, !PT ;  /* 0x000000070b067210 */ /* 0x000fe400027fe40f */
[C---:B------:R-:W-:Y:S01]  /*03a0*/  LEA R32, P4, R33.reuse, c[0x0][0x240], 0x1 ;  /* 0x0000900021207a11 */ /* 0x040fe200078808ff */
[----:B------:R-:W-:Y:S01]  /*03b0*/  CS2R R14, SRZ ;  /* 0x00000000000e7805 */ /* 0x000fe2000001ff00 */
[----:B------:R-:W-:Y:S02]  /*03c0*/  ISETP.NE.AND.EX P1, PT, RZ, c[0x0][0x32c], PT, P1 ;  /* 0x0000cb00ff007a0c */ /* 0x000fe40003f25310 */
[----:B------:R-:W-:Y:S02]  /*03d0*/  ISETP.NE.AND.EX P2, PT, RZ, c[0x0][0x34c], PT, P2 ;  /* 0x0000d300ff007a0c */ /* 0x000fe40003f45320 */
[----:B------:R-:W-:Y:S01]  /*03e0*/  LEA.HI.X R33, R33, c[0x0][0x244], R2, 0x1, P4 ;  /* 0x0000910021217a11 */ /* 0x000fe200020f0c02 */
[----:B------:R-:W-:Y:S01]  /*03f0*/  @P0 IMAD R2, R25, c[0x0][0x164], R0 ;  /* 0x0000590019020a24 */ /* 0x000fe200078e0200 */
[----:B------:R-:W-:-:S02]  /*0400*/  LEA.HI.X R35, R35, c[0x0][0x24c], R4, 0x1, P5 ;  /* 0x0000930023237a11 */ /* 0x000fc400028f0c04 */
[----:B------:R-:W-:Y:S01]  /*0410*/  LEA R36, P6, R9, c[0x0][0x308], 0x1 ;  /* 0x0000c20009247a11 */ /* 0x000fe200078c08ff */
[----:B------:R-:W-:-:S03]  /*0420*/  @P0 IMAD R2, R2, c[0x0][0x174], RZ ;  /* 0x00005d0002020a24 */ /* 0x000fc600078e02ff */
[----:B------:R-:W-:Y:S01]  /*0430*/  LEA.HI.X R37, R9, c[0x0][0x30c], R6, 0x1, P6 ;  /* 0x0000c30009257a11 */ /* 0x000fe200030f0c06 */
[----:B------:R-:W-:Y:S01]  /*0440*/  @P0 IMAD R2, R2, c[0x0][0x16c], RZ ;  /* 0x00005b0002020a24 */ /* 0x000fe200078e02ff */
[C---:B------:R-:W-:Y:S02]  /*0450*/  @P1 LEA R14, P4, R0.reuse, c[0x0][0x328], 0x2 ;  /* 0x0000ca00000e1a11 */ /* 0x040fe400078810ff */
[----:B------:R-:W-:Y:S01]  /*0460*/  @P2 LEA R12, P5, R0, c[0x0][0x348], 0x2 ;  /* 0x0000d200000c2a11 */ /* 0x000fe200078a10ff */
[----:B------:R-:W-:Y:S01]  /*0470*/  @P0 IMAD.WIDE R16, R2, R17, c[0x0][0x260] ;  /* 0x0000980002100625 */ /* 0x000fe200078e0211 */
[C-C-:B------:R-:W-:Y:S01]  /*0480*/  @P1 LEA.HI.X R15, R0.reuse, c[0x0][0x32c], R23.reuse, 0x2, P4 ;  /* 0x0000cb00000f1a11 */ /* 0x140fe200020f1417 */
[----:B------:R-:W-:Y:S01]  /*0490*/  @!P0 CS2R R16, SRZ ;  /* 0x0000000000108805 */ /* 0x000fe2000001ff00 */
[----:B------:R-:W-:Y:S01]  /*04a0*/  @P2 LEA.HI.X R13, R0, c[0x0][0x34c], R23, 0x2, P5 ;  /* 0x0000d300000d2a11 */ /* 0x000fe200028f1417 */
[----:B------:R-:W-:Y:S05]  /*04b0*/  @!P3 BRA `(.L_x_11132) ;  /* 0x000066e00000b947 */ /* 0x000fea0003800000 */
[----:B------:R-:W0:Y:S01]  /*04c0*/  S2R R30, SR_TID.X ;  /* 0x00000000001e7919 */ /* 0x000e220000002100 */
[----:B------:R-:W-:Y:S01]  /*04d0*/  CS2R R28, SRZ ;  /* 0x00000000001c7805 */ /* 0x000fe2000001ff00 */
[----:B------:R-:W-:-:S02]  /*04e0*/  MOV R38, RZ ;  /* 0x000000ff00267202 */ /* 0x000fc40000000f00 */
[----:B------:R-:W1:Y:S01]  /*04f0*/  S2R R31, SR_LANEID ;  /* 0x00000000001f7919 */ /* 0x000e620000000000 */
[----:B0-----:R-:W-:-:S04]  /*0500*/  SHF.L.U32 R39, R30, 0x3, RZ ;  /* 0x000000031e277819 */ /* 0x001fc800000006ff */
[----:B-1----:R-:W-:Y:S02]  /*0510*/  LOP3.LUT R39, R39, 0xffffff00, RZ, 0xc0, !PT ;  /* 0xffffff0027277812 */ /* 0x002fe400078ec0ff */
.L_x_11169:
        /* <DEDUP_REMOVED lines=39> */
[-C--:B------:R-:W-:Y:S02]  /*0790*/  LEA.HI.SX32 R18, R18, R31.reuse, 0x1b ;  /* 0x0000001f12127211 */ /* 0x080fe400078fdaff */
[-C--:B------:R-:W-:Y:S02]  /*07a0*/  LEA.HI.SX32 R20, R20, R31.reuse, 0x1b ;  /* 0x0000001f14147211 */ /* 0x080fe400078fdaff */
[C---:B0-----:R-:W-:Y:S02]  /*07b0*/  IADD3 R2, R31.reuse, 0x60, RZ ;  /* 0x000000601f027810 */ /* 0x041fe40007ffe0ff */
[----:B------:R-:W-:Y:S02]  /*07c0*/  SHF.L.U32 R55, R18, 0x1, RZ ;  /* 0x0000000112377819 */ /* 0x000fe400000006ff */
[----:B------:R-:W-:-:S02]  /*07d0*/  LEA.HI.SX32 R56, R31, R31, 0x1b ;  /* 0x0000001f1f387211 */ /* 0x000fc400078fdaff */
[----:B------:R-:W-:Y:S02]  /*07e0*/  SHF.L.U32 R54, R20, 0x1, RZ ;  /* 0x0000000114367819 */ /* 0x000fe400000006ff */
[C---:B------:R-:W-:Y:S02]  /*07f0*/  IADD3 R18, R31.reuse, 0x80, RZ ;  /* 0x000000801f127810 */ /* 0x040fe40007ffe0ff */
[----:B------:R-:W-:Y:S02]  /*0800*/  LEA.HI.SX32 R2, R2, R31, 0x1b ;  /* 0x0000001f02027211 */ /* 0x000fe400078fdaff */
[C---:B------:R-:W-:Y:S02]  /*0810*/  IADD3 R20, R31.reuse, 0xa0, RZ ;  /* 0x000000a01f147810 */ /* 0x040fe40007ffe0ff */
        /* <DEDUP_REMOVED lines=8> */
[----:B------:R-:W-:Y:S02]  /*08a0*/  LEA.HI.SX32 R49, R58, R31, 0x1b ;  /* 0x0000001f3a317211 */ /* 0x000fe400078fdaff */
[----:B------:R-:W-:Y:S02]  /*08b0*/  SHF.L.U32 R52, R18, 0x1, RZ ;  /* 0x0000000112347819 */ /* 0x000fe400000006ff */
[----:B------:R-:W-:Y:S02]  /*08c0*/  SHF.L.U32 R51, R20, 0x1, RZ ;  /* 0x0000000114337819 */ /* 0x000fe400000006ff */
[----:B------:R-:W-:Y:S02]  /*08d0*/  LEA.HI.SX32 R58, R2, R2, 0x1b ;  /* 0x00000002023a7211 */ /* 0x000fe400078fdaff */
[----:B------:R-:W-:Y:S02]  /*08e0*/  SHF.L.U32 R50, R50, 0x1, RZ ;  /* 0x0000000132327819 */ /* 0x000fe400000006ff */
[----:B------:R-:W-:-:S02]  /*08f0*/  SHF.L.U32 R49, R49, 0x1, RZ ;  /* 0x0000000131317819 */ /* 0x000fc400000006ff */
[----:B------:R-:W-:Y:S02]  /*0900*/  SHF.L.U32 R58, R58, 0x1, RZ ;  /* 0x000000013a3a7819 */ /* 0x000fe400000006ff */
[CC--:B------:R-:W-:Y:S01]  /*0910*/  ISETP.GE.AND P6, PT, R48.reuse, R66.reuse, PT ;  /* 0x000000423000720c */ /* 0x0c0fe20003fc6270 */
[----:B------:R-:W-:Y:S01]  /*0920*/  IMAD.WIDE R2, R48, 0x2, R34 ;  /* 0x0000000230027825 */ /* 0x000fe200078e0222 */
[-C--:B------:R-:W-:Y:S02]  /*0930*/  ISETP.GE.AND P0, PT, R41, R66.reuse, PT ;  /* 0x000000422900720c */ /* 0x080fe40003f06270 */
        /* <DEDUP_REMOVED lines=9> */
[----:B--2---:R-:W-:Y:S04]  /*09d0*/  STS.U16 [R56], R5 ;  /* 0x0000000538007388 */ /* 0x004fe80000000400 */
[----:B---3--:R-:W-:Y:S04]  /*09e0*/  STS.U16 [R55+0x40], R4 ;  /* 0x0000400437007388 */ /* 0x008fe80000000400 */
[----:B----4-:R0:W-:Y:S04]  /*09f0*/  STS.U16 [R54+0x80], R7 ;  /* 0x0000800736007388 */ /* 0x0101e80000000400 */
[----:B------:R1:W-:Y:S04]  /*0a00*/  STS.U16 [R53+0xc0], R6 ;  /* 0x0000c00635007388 */ /* 0x0003e80000000400 */
[----:B------:R2:W-:Y:S04]  /*0a10*/  STS.U16 [R52+0x100], R9 ;  /* 0x0001000934007388 */ /* 0x0005e80000000400 */
[----:B------:R3:W-:Y:S04]  /*0a20*/  STS.U16 [R51+0x140], R8 ;  /* 0x0001400833007388 */ /* 0x0007e80000000400 */
[----:B------:R4:W-:Y:S04]  /*0a30*/  STS.U16 [R50+0x180], R11 ;  /* 0x0001800b32007388 */ /* 0x0009e80000000400 */
[----:B------:R-:W-:Y:S01]  /*0a40*/  STS.U16 [R49+0x1c0], R10 ;  /* 0x0001c00a31007388 */ /* 0x000fe20000000400 */
[----:B------:R-:W-:-:S06]  /*0a50*/  NOP ;  /* 0x0000000000007918 */ /* 0x000fcc0000000000 */
[----:B------:R-:W4:Y:S04]  /*0a60*/  LDS.U16 R156, [R58] ;  /* 0x000000003a9c7984 */ /* 0x000f280000000400 */
        /* <DEDUP_REMOVED lines=12> */
[----:B------:R-:W2:Y:S01]  /*0b30*/  @!P6 LDG.E.U16 R7, [R2.64] ;  /* 0x000000060207e981 */ /* 0x000ea2000c1e1500 */
[----:B------:R-:W-:-:S03]  /*0b40*/  ISETP.GE.AND P6, PT, R47, R66, PT ;  /* 0x000000422f00720c */ /* 0x000fc60003fc6270 */
[----:B------:R-:W3:Y:S04]  /*0b50*/  @!P0 LDG.E.U16 R18, [R2.64+0x40] ;  /* 0x0000400602128981 */ /* 0x000ee8000c1e1500 */
[----:B------:R-:W3:Y:S04]  /*0b60*/  @!P1 LDG.E.U16 R19, [R2.64+0x80] ;  /* 0x0000800602139981 */ /* 0x000ee8000c1e1500 */
[----:B------:R-:W3:Y:S04]  /*0b70*/  @!P2 LDG.E.U16 R20, [R2.64+0xc0] ;  /* 0x0000c0060214a981 */ /* 0x000ee8000c1e1500 */
[----:B------:R-:W3:Y:S04]  /*0b80*/  @!P3 LDG.E.U16 R21, [R2.64+0x100] ;  /* 0x000100060215b981 */ /* 0x000ee8000c1e1500 */
[----:B------:R-:W3:Y:S04]  /*0b90*/  @!P4 LDG.E.U16 R6, [R2.64+0x140] ;  /* 0x000140060206c981 */ /* 0x000ee8000c1e1500 */
[----:B------:R-:W3:Y:S04]  /*0ba0*/  @!P5 LDG.E.U16 R9, [R2.64+0x180] ;  /* 0x000180060209d981 */ /* 0x000ee8000c1e1500 */
[----:B------:R-:W3:Y:S01]  /*0bb0*/  @!P6 LDG.E.U16 R8, [R2.64+0x1c0] ;  /* 0x0001c0060208e981 */ /* 0x000ee2000c1e1500 */
[----:B------:R-:W-:-:S02]  /*0bc0*/  P2R R68, PR, RZ, 0x1 ;  /* 0x00000001ff447803 */ /* 0x000fc40000000000 */
[C---:B------:R-:W-:Y:S01]  /*0bd0*/  ISETP.GE.AND P0, PT, R48.reuse, R66, PT ;  /* 0x000000423000720c */ /* 0x040fe20003f06270 */
[----:B------:R-:W-:Y:S01]  /*0be0*/  IMAD.WIDE R4, R48, 0x2, R36 ;  /* 0x0000000230047825 */ /* 0x000fe200078e0224 */
[----:B----4-:R-:W-:Y:S02]  /*0bf0*/  PRMT R11, RZ, 0x7610, R11 ;  /* 0x00007610ff0b7816 */ /* 0x010fe4000000000b */
[----:B------:R-:W-:Y:S02]  /*0c00*/  PRMT R70, RZ, 0x7610, R70 ;  /* 0x00007610ff467816 */ /* 0x000fe40000000046 */
[----:B------:R-:W-:Y:S02]  /*0c10*/  PRMT R69, RZ, 0x7610, R69 ;  /* 0x00007610ff457816 */ /* 0x000fe40000000045 */
[----:B------:R-:W-:Y:S01]  /*0c20*/  PRMT R72, RZ, 0x7610, R72 ;  /* 0x00007610ff487816 */ /* 0x000fe20000000048 */
[----:B--2---:R-:W-:Y:S04]  /*0c30*/  STS.U16 [R56], R7 ;  /* 0x0000000738007388 */ /* 0x004fe80000000400 */
[----:B---3--:R-:W-:Y:S04]  /*0c40*/  STS.U16 [R55+0x40], R18 ;  /* 0x0000401237007388 */ /* 0x008fe80000000400 */
        /* <DEDUP_REMOVED lines=12> */
[----:B------:R-:W2:Y:S04]  /*0d10*/  LDS.U16 R21, [R58+0xa] ;  /* 0x00000a003a157984 */ /* 0x000ea80000000400 */
[----:B------:R-:W1:Y:S04]  /*0d20*/  LDS.U16 R66, [R58+0xc] ;  /* 0x00000c003a427984 */ /* 0x000e680000000400 */
[----:B------:R-:W-:Y:S04]  /*0d30*/  LDS.U16 R67, [R58+0xe] ;  /* 0x00000e003a437984 */ /* 0x000fe80000000400 */
[----:B------:R-:W-:Y:S01]  /*0d40*/  BAR.SYNC.DEFER_BLOCKING 0x0 ;  /* 0x0000000000007b1d */ /* 0x000fe20000010000 */
[----:B0-----:R-:W-:-:S02]  /*0d50*/  PRMT R8, RZ, 0x7610, R8 ;  /* 0x00007610ff087816 */ /* 0x001fc40000000008 */
[----:B------:R-:W-:Y:S02]  /*0d60*/  PRMT R7, RZ, 0x7610, R7 ;  /* 0x00007610ff077816 */ /* 0x000fe40000000007 */
[----:B------:R-:W-:Y:S01]  /*0d70*/  PRMT R9, RZ, 0x7610, R9 ;  /* 0x00007610ff097816 */ /* 0x000fe20000000009 */
[----:B------:R-:W4:Y:S01]  /*0d80*/  @!P0 LDG.E.U16 R11, [R4.64] ;  /* 0x00000006040b8981 */ /* 0x000f22000c1e1500 */
[----:B------:R-:W-:Y:S02]  /*0d90*/  ISETP.NE.AND P0, PT, R68, RZ, PT ;  /* 0x000000ff4400720c */ /* 0x000fe40003f05270 */
[----:B------:R-:W-:Y:S01]  /*0da0*/  PRMT R68, RZ, 0x7610, R68 ;  /* 0x00007610ff447816 */ /* 0x000fe20000000044 */
[----:B------:R-:W4:Y:S04]  /*0db0*/  @!P1 LDG.E.U16 R7, [R4.64+0x80] ;  /* 0x0000800604079981 */ /* 0x000f28000c1e1500 */
[----:B------:R-:W4:Y:S04]  /*0dc0*/  @!P3 LDG.E.U16 R9, [R4.64+0x100] ;  /* 0x000100060409b981 */ /* 0x000f28000c1e1500 */
[----:B------:R-:W4:Y:S04]  /*0dd0*/  @!P2 LDG.E.U16 R68, [R4.64+0xc0] ;  /* 0x0000c0060444a981 */ /* 0x000f28000c1e1500 */
[----:B------:R-:W4:Y:S04]  /*0de0*/  @!P0 LDG.E.U16 R8, [R4.64+0x40] ;  /* 0x0000400604088981 */ /* 0x000f28000c1e1500 */
[----:B------:R-:W4:Y:S04]  /*0df0*/  @!P4 LDG.E.U16 R70, [R4.64+0x140] ;  /* 0x000140060446c981 */ /* 0x000f28000c1e1500 */
[----:B------:R-:W4:Y:S04]  /*0e00*/  @!P5 LDG.E.U16 R69, [R4.64+0x180] ;  /* 0x000180060445d981 */ /* 0x000f28000c1e1500 */
[----:B------:R-:W4:Y:S01]  /*0e10*/  @!P6 LDG.E.U16 R72, [R4.64+0x1c0] ;  /* 0x0001c0060448e981 */ /* 0x000f22000c1e1500 */
[----:B------:R-:W-:-:S02]  /*0e20*/  HADD2.F32 R74, -RZ, R156.H0_H0 ;  /* 0x2000009cff4a7230 */ /* 0x000fc40000004100 */
[----:B-1----:R-:W-:Y:S02]  /*0e30*/  HADD2.F32 R19, -RZ, R19.H0_H0 ;  /* 0x20000013ff137230 */ /* 0x002fe40000004100 */
[----:B--2---:R-:W-:Y:S02]  /*0e40*/  HADD2.F32 R75, -RZ, R20.H0_H0 ;  /* 0x20000014ff4b7230 */ /* 0x004fe40000004100 */
[----:B---3--:R-:W-:Y:S02]  /*0e50*/  HADD2.F32 R77, -RZ, R6.H0_H0 ;  /* 0x20000006ff4d7230 */ /* 0x008fe40000004100 */
[----:B------:R-:W-:Y:S02]  /*0e60*/  HADD2.F32 R21, -RZ, R21.H0_H0 ;  /* 0x20000015ff157230 */ /* 0x000fe40000004100 */
[----:B------:R-:W-:Y:S02]  /*0e70*/  HADD2.F32 R76, -RZ, R62.H0_H0 ;  /* 0x2000003eff4c7230 */ /* 0x000fe40000004100 */
[----:B------:R-:W-:Y:S01]  /*0e80*/  HADD2.F32 R79, -RZ, R66.H0_H0 ;  /* 0x20000042ff4f7230 */ /* 0x000fe20000004100 */
[----:B------:R-:W-:Y:S01]  /*0e90*/  BSSY B0, `(.L_x_11133) ;  /* 0x0000053000007945 */ /* 0x000fe20003800000 */
[----:B----4-:R-:W-:Y:S04]  /*0ea0*/  STS.U16 [R56], R11 ;  /* 0x0000000b38007388 */ /* 0x010fe80000000400 */
        /* <DEDUP_REMOVED lines=8> */
[----:B------:R-:W2:Y:S04]  /*0f30*/  LDS.U16 R71, [R58] ;  /* 0x000000003a477984 */ /* 0x000ea80000000400 */
[----:B------:R-:W3:Y:S04]  /*0f40*/  LDS.U16 R4, [R58+0x2] ;  /* 0x000002003a047984 */ /* 0x000ee80000000400 */
[----:B------:R-:W4:Y:S04]  /*0f50*/  LDS.U16 R11, [R58+0x4] ;  /* 0x000004003a0b7984 */ /* 0x000f280000000400 */
[----:B------:R-:W4:Y:S04]  /*0f60*/  LDS.U16 R8, [R58+0x6] ;  /* 0x000006003a087984 */ /* 0x000f280000000400 */
[----:B------:R-:W4:Y:S01]  /*0f70*/  LDS.U16 R73, [R58+0x8] ;  /* 0x000008003a497984 */ /* 0x000f220000000400 */
[----:B0-----:R-:W-:-:S02]  /*0f80*/  HADD2.F32 R9, -RZ, R59.H0_H0 ;  /* 0x2000003bff097230 */ /* 0x001fc40000004100 */
[----:B------:R-:W-:Y:S01]  /*0f90*/  HADD2.F32 R68, -RZ, R60.H0_H0 ;  /* 0x2000003cff447230 */ /* 0x000fe20000004100 */
[----:B------:R-:W-:Y:S01]  /*0fa0*/  LDS.U16 R97, [R58+0xe] ;  /* 0x00000e003a617984 */ /* 0x000fe20000000400 */
[----:B-1----:R-:W-:Y:S02]  /*0fb0*/  HADD2.F32 R69, -RZ, R61.H0_H0 ;  /* 0x2000003dff457230 */ /* 0x002fe40000004100 */
[----:B--2---:R-:W-:Y:S02]  /*0fc0*/  HADD2.F32 R5, -RZ, R71.H0_H0 ;  /* 0x20000047ff057230 */ /* 0x004fe40000004100 */
[----:B---3--:R-:W-:-:S03]  /*0fd0*/  HADD2.F32 R7, -RZ, R4.H0_H0 ;  /* 0x20000004ff077230 */ /* 0x008fc60000004100 */
[----:B------:R-:W-:Y:S01]  /*0fe0*/  FFMA.FTZ R74, R5, R74, R28 ;  /* 0x0000004a054a7223 */ /* 0x000fe2000001001c */
[----:B------:R-:W0:Y:S03]  /*0ff0*/  LDS.U16 R4, [R58+0xa] ;  /* 0x00000a003a047984 */ /* 0x000e260000000400 */
[----:B------:R-:W-:Y:S01]  /*1000*/  FFMA.FTZ R74, R7, R9, R74 ;  /* 0x00000009074a7223 */ /* 0x000fe2000001004a */
[----:B------:R1:W2:Y:S01]  /*1010*/  LDS.U16 R28, [R58+0xc] ;  /* 0x00000c003a1c7984 */ /* 0x0002a20000000400 */
[----:B----4-:R-:W-:Y:S02]  /*1020*/  HADD2.F32 R9, -RZ, R11.H0_H0 ;  /* 0x2000000bff097230 */ /* 0x010fe40000004100 */
[----:B------:R-:W-:-:S03]  /*1030*/  HADD2.F32 R11, -RZ, R8.H0_H0 ;  /* 0x20000008ff0b7230 */ /* 0x000fc60000004100 */
[----:B------:R-:W-:-:S04]  /*1040*/  FFMA.FTZ R68, R9, R68, R74 ;  /* 0x0000004409447223 */ /* 0x000fc8000001004a */
[----:B------:R-:W-:Y:S01]  /*1050*/  FFMA.FTZ R8, R11, R69, R68 ;  /* 0x000000450b087223 */ /* 0x000fe20000010044 */
[----:B------:R-:W-:-:S05]  /*1060*/  HADD2.F32 R69, -RZ, R10.H0_H0 ;  /* 0x2000000aff457230 */ /* 0x000fca0000004100 */
[----:B-----5:R-:W-:-:S05]  /*1070*/  FADD.FTZ R78, R69, R24 ;  /* 0x00000018454e7221 */ /* 0x020fca0000010000 */
[----:B------:R-:W-:Y:S01]  /*1080*/  FSETP.GTU.FTZ.AND P0, PT, R78, 20, PT ;  /* 0x41a000004e00780b */ /* 0x000fe20003f1c000 */
[----:B------:R-:W-:Y:S01]  /*1090*/  HADD2.F32 R71, -RZ, R18.H0_H0 ;  /* 0x20000012ff477230 */ /* 0x000fe20000004100 */
[----:B------:R-:W-:Y:S01]  /*10a0*/  MOV R70, c[0x0][0x16c] ;  /* 0x00005b0000467a02 */ /* 0x000fe20000000f00 */
[--C-:B------:R-:W-:Y:S01]  /*10b0*/  FADD.FTZ R68, R19, R24.reuse ;  /* 0x0000001813447221 */ /* 0x100fe20000010000 */
[----:B------:R-:W-:Y:S01]  /*10c0*/  HADD2.F32 R19, -RZ, R73.H0_H0 ;  /* 0x20000049ff137230 */ /* 0x000fe20000004100 */
[--C-:B------:R-:W-:Y:S01]  /*10d0*/  FADD.FTZ R72, R77, R24.reuse ;  /* 0x000000184d487221 */ /* 0x100fe20000010000 */
[----:B------:R-:W-:Y:S01]  /*10e0*/  ISETP.GE.AND P5, PT, R70, 0x1, PT ;  /* 0x000000014600780c */ /* 0x000fe20003fa6270 */
[--C-:B------:R-:W-:Y:S02]  /*10f0*/  FADD.FTZ R66, R71, R24.reuse ;  /* 0x0000001847427221 */ /* 0x100fe40000010000 */
[--C-:B------:R-:W-:Y:S02]  /*1100*/  FADD.FTZ R70, R75, R24.reuse ;  /* 0x000000184b467221 */ /* 0x100fe40000010000 */
[----:B------:R-:W-:Y:S01]  /*1110*/  FADD.FTZ R74, R21, R24 ;  /* 0x00000018154a7221 */ /* 0x000fe20000010000 */
[----:B------:R-:W-:Y:S01]  /*1120*/  FSETP.GTU.FTZ.AND P6, PT, R66, 20, PT ;  /* 0x41a000004200780b */ /* 0x000fe20003fdc000 */
[----:B------:R-:W-:Y:S01]  /*1130*/  FFMA.FTZ R10, R19, R76, R8 ;  /* 0x0000004c130a7223 */ /* 0x000fe20000010008 */
[----:B------:R-:W-:Y:S01]  /*1140*/  FSETP.GTU.FTZ.AND P4, PT, R68, 20, PT ;  /* 0x41a000004400780b */ /* 0x000fe20003f9c000 */
[----:B------:R-:W-:Y:S01]  /*1150*/  HADD2.F32 R18, -RZ, R63.H0_H0 ;  /* 0x2000003fff127230 */ /* 0x000fe20000004100 */
[----:B------:R-:W-:Y:S01]  /*1160*/  FSETP.GTU.FTZ.AND P3, PT, R70, 20, PT ;  /* 0x41a000004600780b */ /* 0x000fe20003f7c000 */
[----:B------:R-:W-:Y:S01]  /*1170*/  HADD2.F32 R69, -RZ, R67.H0_H0 ;  /* 0x20000043ff457230 */ /* 0x000fe20000004100 */
[----:B------:R-:W-:Y:S01]  /*1180*/  FSETP.GTU.FTZ.AND P2, PT, R72, 20, PT ;  /* 0x41a000004800780b */ /* 0x000fe20003f5c000 */
[----:B------:R-:W-:Y:S01]  /*1190*/  FADD.FTZ R76, R79, R24 ;  /* 0x000000184f4c7221 */ /* 0x000fe20000010000 */
[----:B------:R-:W-:Y:S01]  /*11a0*/  FSETP.GTU.FTZ.AND P1, PT, R74, 20, PT ;  /* 0x41a000004a00780b */ /* 0x000fe20003f3c000 */
[----:B0-----:R-:W-:Y:S01]  /*11b0*/  HADD2.F32 R21, -RZ, R4.H0_H0 ;  /* 0x20000004ff157230 */ /* 0x001fe20000004100 */
[----:B------:R-:W-:Y:S06]  /*11c0*/  @P0 BRA `(.L_x_11134) ;  /* 0x000001f000000947 */ /* 0x000fec0003800000 */
[----:B-12---:R-:W-:Y:S01]  /*11d0*/  FMUL.FTZ R78, R78, 1.4426950216293334961 ;  /* 0x3fb8aa3b4e4e7820 */ /* 0x006fe20000410000 */
        /* <DEDUP_REMOVED lines=30> */
.L_x_11134:
[----:B-12---:R-:W-:Y:S05]  /*13c0*/  BSYNC B0 ;  /* 0x0000000000007941 */ /* 0x006fea0003800000 */
.L_x_11133:
[----:B------:R-:W-:Y:S01]  /*13d0*/  BSSY B0, `(.L_x_11135) ;  /* 0x0000027000007945 */ /* 0x000fe20003800000 */
[----:B------:R-:W-:Y:S01]  /*13e0*/  FFMA.FTZ R10, R21, R18, R10 ;  /* 0x00000012150a7223 */ /* 0x000fe2000001000a */
[----:B------:R-:W-:Y:S01]  /*13f0*/  FSETP.GTU.FTZ.AND P0, PT, R76, 20, PT ;  /* 0x41a000004c00780b */ /* 0x000fe20003f1c000 */
[----:B------:R-:W-:Y:S01]  /*1400*/  HADD2.F32 R18, -RZ, R64.H0_H0 ;  /* 0x20000040ff127230 */ /* 0x000fe20000004100 */
[----:B------:R-:W-:Y:S01]  /*1410*/  FADD.FTZ R80, R69, R24 ;  /* 0x0000001845507221 */ /* 0x000fe20000010000 */
        /* <DEDUP_REMOVED lines=34> */
.L_x_11136:
[----:B------:R-:W-:Y:S05]  /*1640*/  BSYNC B0 ;  /* 0x0000000000007941 */ /* 0x000fea0003800000 */
.L_x_11135:
[----:B------:R-:W-:Y:S01]  /*1650*/  HADD2.F32 R97, -RZ, R97.H0_H0 ;  /* 0x20000061ff617230 */ /* 0x000fe20000004100 */
[----:B------:R-:W-:Y:S01]  /*1660*/  FFMA.FTZ R10, R67, R18, R10 ;  /* 0x00000012430a7223 */ /* 0x000fe2000001000a */
[----:B------:R-:W-:Y:S01]  /*1670*/  BSSY B0, `(.L_x_11137) ;  /* 0x0000023000007945 */ /* 0x000fe20003800000 */
[----:B------:R-:W-:Y:S02]  /*1680*/  FSETP.GTU.FTZ.AND P6, PT, R80, 20, PT ;  /* 0x41a000005000780b */ /* 0x000fe40003fdc000 */
        /* <DEDUP_REMOVED lines=33> */
.L_x_11138:
[----:B------:R-:W-:Y:S05]  /*18a0*/  BSYNC B0 ;  /* 0x0000000000007941 */ /* 0x000fea0003800000 */
.L_x_11137:
        /* <DEDUP_REMOVED lines=33> */
.L_x_11140:
[----:B------:R-:W-:Y:S05]  /*1ac0*/  BSYNC B0 ;  /* 0x0000000000007941 */ /* 0x000fea0003800000 */
.L_x_11139:
        /* <DEDUP_REMOVED lines=33> */
.L_x_11142:
[----:B------:R-:W-:Y:S05]  /*1ce0*/  BSYNC B0 ;  /* 0x0000000000007941 */ /* 0x000fea0003800000 */
.L_x_11141:
        /* <DEDUP_REMOVED lines=33> */
.L_x_11144:
[----:B------:R-:W-:Y:S05]  /*1f00*/  BSYNC B0 ;  /* 0x0000000000007941 */ /* 0x000fea0003800000 */
.L_x_11143:
        /* <DEDUP_REMOVED lines=33> */
.L_x_11146:
[----:B------:R-:W-:Y:S05]  /*2120*/  BSYNC B0 ;  /* 0x0000000000007941 */ /* 0x000fea0003800000 */
.L_x_11145:
        /* <DEDUP_REMOVED lines=33> */
.L_x_11148:
[----:B------:R-:W-:Y:S05]  /*2340*/  BSYNC B0 ;  /* 0x0000000000007941 */ /* 0x000fea0003800000 */
.L_x_11147:
[----:B------:R-:W-:Y:S01]  /*2350*/  BAR.SYNC.DEFER_BLOCKING 0x0 ;  /* 0x0000000000007b1d */ /* 0x000fe20000010000 */
[----:B------:R-:W-:Y:S01]  /*2360*/  HFMA2.MMA R69, -RZ, RZ, 0, 0 ;  /* 0x00000000ff457435 */ /* 0x000fe200000001ff */
[----:B------:R-:W-:Y:S01]  /*2370*/  LOP3.LUT R158, R30, 0x1f, RZ, 0xc0, !PT ;  /* 0x0000001f1e9e7812 */ /* 0x000fe200078ec0ff */
[----:B------:R-:W-:Y:S01]  /*2380*/  HFMA2.MMA R71, -RZ, RZ, 0, 0 ;  /* 0x00000000ff477435 */ /* 0x000fe200000001ff */
[----:B------:R-:W-:Y:S01]  /*2390*/  MOV R82, RZ ;  /* 0x000000ff00527202 */ /* 0x000fe20000000f00 */
[----:B------:R-:W-:Y:S01]  /*23a0*/  HFMA2.MMA R73, -RZ, RZ, 0, 0 ;  /* 0x00000000ff497435 */ /* 0x000fe200000001ff */
[----:B------:R-:W-:Y:S01]  /*23b0*/  MOV R84, RZ ;  /* 0x000000ff00547202 */ /* 0x000fe20000000f00 */
[----:B------:R-:W-:Y:S01]  /*23c0*/  HFMA2.MMA R75, -RZ, RZ, 0, 0 ;  /* 0x00000000ff4b7435 */ /* 0x000fe200000001ff */
[----:B------:R-:W-:Y:S01]  /*23d0*/  MOV R86, RZ ;  /* 0x000000ff00567202 */ /* 0x000fe20000000f00 */
[-C--:B------:R-:W-:Y:S01]  /*23e0*/  FMUL.FTZ R77, R5, R22.reuse ;  /* 0x00000016054d7220 */ /* 0x080fe20000410000 */
        /* <DEDUP_REMOVED lines=9> */
[C---:B------:R-:W-:Y:S01]  /*2480*/  IMAD R69, R23.reuse, c[0x0][0x180], RZ ;  /* 0x0000600017457a24 */ /* 0x040fe200078e02ff */
[----:B------:R-:W-:Y:S01]  /*2490*/  IADD3 R6, R40, -0x2, RZ ;  /* 0xfffffffe28067810 */ /* 0x000fe20007ffe0ff */
[----:B------:R-:W-:Y:S01]  /*24a0*/  IMAD.WIDE.U32 R84, R0, c[0x0][0x180], RZ ;  /* 0x0000600000547a25 */ /* 0x000fe200078e00ff */
[----:B------:R-:W-:Y:S01]  /*24b0*/  IADD3 R4, R40, -0x1, RZ ;  /* 0xffffffff28047810 */ /* 0x000fe20007ffe0ff */
[----:B------:R-:W-:Y:S01]  /*24c0*/  UMOV UR4, URZ ;  /* 0x0000003f00047c82 */ /* 0x000fe20008000000 */
[----:B------:R-:W-:Y:S01]  /*24d0*/  MOV R160, RZ ;  /* 0x000000ff00a07202 */ /* 0x000fe20000000f00 */
[----:B------:R-:W-:Y:S01]  /*24e0*/  IMAD R69, R0, c[0x0][0x184], R69 ;  /* 0x0000610000457a24 */ /* 0x000fe200078e0245 */
[----:B------:R-:W-:Y:S01]  /*24f0*/  LEA R98, P0, R84, c[0x0][0x220], 0x3 ;  /* 0x0000880054627a11 */ /* 0x000fe200078018ff */
[C---:B------:R-:W-:Y:S01]  /*2500*/  IMAD R71, R23.reuse, c[0x0][0x198], RZ ;  /* 0x0000660017477a24 */ /* 0x040fe200078e02ff */
[----:B------:R-:W-:Y:S01]  /*2510*/  MOV R106, RZ ;  /* 0x000000ff006a7202 */ /* 0x000fe20000000f00 */
[----:B------:R-:W-:Y:S01]  /*2520*/  IMAD R73, R23, c[0x0][0x1b8], RZ ;  /* 0x00006e0017497a24 */ /* 0x000fe200078e02ff */
[----:B------:R-:W-:Y:S01]  /*2530*/  IADD3 R99, R85, R69, RZ ;  /* 0x0000004555637210 */ /* 0x000fe20007ffe0ff */
[----:B------:R-:W-:Y:S01]  /*2540*/  IMAD R105, R6, c[0x0][0x16c], RZ ;  /* 0x00005b0006697a24 */ /* 0x000fe200078e02ff */
[----:B------:R-:W-:Y:S01]  /*2550*/  LEA.HI R6, R4, R4, RZ, 0x1 ;  /* 0x0000000404067211 */ /* 0x000fe200078f08ff */
[----:B------:R-:W-:Y:S01]  /*2560*/  IMAD.WIDE.U32 R86, R0, c[0x0][0x198], RZ ;  /* 0x0000660000567a25 */ /* 0x000fe200078e00ff */
[----:B------:R-:W-:-:S02]  /*2570*/  LEA.HI.X R99, R84, c[0x0][0x224], R99, 0x3, P0 ;  /* 0x0000890054637a11 */ /* 0x000fc400000f1c63 */
[----:B------:R-:W-:Y:S01]  /*2580*/  LOP3.LUT R69, R6, 0xfffffe, RZ, 0xc0, !PT ;  /* 0x00fffffe06457812 */ /* 0x000fe200078ec0ff */
[----:B------:R-:W-:Y:S01]  /*2590*/  IMAD.WIDE.U32 R88, R0, c[0x0][0x1b8], RZ ;  /* 0x00006e0000587a25 */ /* 0x000fe200078e00ff */
[----:B------:R-:W-:Y:S02]  /*25a0*/  LEA R100, P1, R86, c[0x0][0x228], 0x3 ;  /* 0x00008a0056647a11 */ /* 0x000fe400078218ff */
[----:B------:R-:W-:Y:S01]  /*25b0*/  IADD3 R4, R4, -R69, RZ ;  /* 0x8000004504047210 */ /* 0x000fe20007ffe0ff */
[----:B------:R-:W-:Y:S01]  /*25c0*/  IMAD R71, R0, c[0x0][0x19c], R71 ;  /* 0x0000670000477a24 */ /* 0x000fe200078e0247 */
[----:B------:R-:W-:Y:S01]  /*25d0*/  LEA R102, P2, R88, c[0x0][0x230], 0x3 ;  /* 0x00008c0058667a11 */ /* 0x000fe200078418ff */
[----:B------:R-:W-:Y:S01]  /*25e0*/  IMAD R73, R0, c[0x0][0x1bc], R73 ;  /* 0x00006f0000497a24 */ /* 0x000fe200078e0249 */
[----:B------:R-:W-:Y:S01]  /*25f0*/  MOV R69, RZ ;  /* 0x000000ff00457202 */ /* 0x000fe20000000f00 */
[----:B------:R-:W-:Y:S01]  /*2600*/  FADD.FTZ R85, R5, R5 ;  /* 0x0000000505557221 */ /* 0x000fe20000010000 */
[----:B------:R-:W-:Y:S01]  /*2610*/  LEA.HI R5, R40, R40, RZ, 0x1 ;  /* 0x0000002828057211 */ /* 0x000fe200078f08ff */
[----:B------:R-:W-:Y:S01]  /*2620*/  IMAD.WIDE R104, R105, 0x10, R16 ;  /* 0x0000001069687825 */ /* 0x000fe200078e0210 */
[----:B------:R-:W-:-:S02]  /*2630*/  IADD3 R101, R87, R71, RZ ;  /* 0x0000004757657210 */ /* 0x000fc40007ffe0ff */
[----:B------:R-:W-:Y:S01]  /*2640*/  IADD3 R103, R89, R73, RZ ;  /* 0x0000004959677210 */ /* 0x000fe20007ffe0ff */
[----:B------:R-:W-:Y:S01]  /*2650*/  FADD.FTZ R87, R7, R7 ;  /* 0x0000000707577221 */ /* 0x000fe20000010000 */
[----:B------:R-:W-:Y:S01]  /*2660*/  LOP3.LUT R5, R5, 0x1ffffe, RZ, 0xc0, !PT ;  /* 0x001ffffe05057812 */ /* 0x000fe200078ec0ff */
[----:B------:R-:W-:Y:S01]  /*2670*/  FADD.FTZ R89, R9, R9 ;  /* 0x0000000909597221 */ /* 0x000fe20000010000 */
[----:B------:R-:W-:Y:S01]  /*2680*/  LEA.HI.X R101, R86, c[0x0][0x22c], R101, 0x3, P1 ;  /* 0x00008b0056657a11 */ /* 0x000fe200008f1c65 */
[----:B------:R-:W-:Y:S01]  /*2690*/  FADD.FTZ R91, R11, R11 ;  /* 0x0000000b0b5b7221 */ /* 0x000fe20000010000 */
[----:B------:R-:W-:Y:S01]  /*26a0*/  LEA.HI.X R103, R88, c[0x0][0x234], R103, 0x3, P2 ;  /* 0x00008d0058677a11 */ /* 0x000fe200010f1c67 */
[----:B------:R-:W-:Y:S01]  /*26b0*/  FADD.FTZ R93, R19, R19 ;  /* 0x00000013135d7221 */ /* 0x000fe20000010000 */
[----:B------:R-:W-:Y:S01]  /*26c0*/  MOV R82, RZ ;  /* 0x000000ff00527202 */ /* 0x000fe20000000f00 */
[----:B------:R-:W-:Y:S01]  /*26d0*/  FADD.FTZ R95, R21, R21 ;  /* 0x00000015155f7221 */ /* 0x000fe20000010000 */
[----:B------:R-:W-:Y:S01]  /*26e0*/  MOV R71, RZ ;  /* 0x000000ff00477202 */ /* 0x000fe20000000f00 */
[----:B------:R-:W-:Y:S01]  /*26f0*/  FADD.FTZ R67, R67, R67 ;  /* 0x0000004343437221 */ /* 0x000fe20000010000 */
[----:B------:R-:W-:Y:S01]  /*2700*/  MOV R84, RZ ;  /* 0x000000ff00547202 */ /* 0x000fe20000000f00 */
[----:B------:R-:W-:Y:S01]  /*2710*/  FADD.FTZ R97, R97, R97 ;  /* 0x0000006161617221 */ /* 0x000fe20000010000 */
[----:B------:R-:W-:-:S02]  /*2720*/  MOV R73, RZ ;  /* 0x000000ff00497202 */ /* 0x000fc40000000f00 */
[----:B------:R-:W-:Y:S02]  /*2730*/  MOV R86, RZ ;  /* 0x000000ff00567202 */ /* 0x000fe40000000f00 */
[----:B------:R-:W-:Y:S02]  /*2740*/  MOV R75, RZ ;  /* 0x000000ff004b7202 */ /* 0x000fe40000000f00 */
[----:B------:R-:W-:Y:S02]  /*2750*/  MOV R88, RZ ;  /* 0x000000ff00587202 */ /* 0x000fe40000000f00 */
[----:B------:R-:W-:Y:S02]  /*2760*/  IADD3 R107, R40, -R5, RZ ;  /* 0x80000005286b7210 */ /* 0x000fe40007ffe0ff */
[----:B------:R-:W-:Y:S02]  /*2770*/  SHF.L.U32 R108, R4, 0x8, RZ ;  /* 0x00000008046c7819 */ /* 0x000fe400000006ff */
.L_x_11164:
[----:B------:R-:W2:Y:S01]  /*2780*/  LDG.E.64 R18, [R98.64] ;  /* 0x0000000662127981 */ /* 0x000ea2000c1e1b00 */
[C---:B------:R-:W-:Y:S01]  /*2790*/  ISETP.NE.AND P1, PT, R30.reuse, RZ, PT ;  /* 0x000000ff1e00720c */ /* 0x040fe20003f25270 */
[----:B------:R-:W-:Y:S01]  /*27a0*/  CS2R R8, SRZ ;  /* 0x0000000000087805 */ /* 0x000fe2000001ff00 */
[----:B------:R-:W-:-:S02]  /*27b0*/  IADD3 R7, R30, 0x200, RZ ;  /* 0x000002001e077810 */ /* 0x000fc40007ffe0ff */
[----:B------:R-:W-:Y:S02]  /*27c0*/  ISETP.NE.AND P0, PT, R158, RZ, PT ;  /* 0x000000ff9e00720c */ /* 0x000fe40003f05270 */
[----:B------:R-:W-:Y:S02]  /*27d0*/  SEL R20, R108, R7, !P1 ;  /* 0x000000076c147207 */ /* 0x000fe40004800000 */
[----:B------:R-:W-:Y:S01]  /*27e0*/  ISETP.LT.OR P2, PT, R40, 0x2, P0 ;  /* 0x000000022800780c */ /* 0x000fe20000741670 */
[----:B------:R-:W-:Y:S01]  /*27f0*/  BSSY B0, `(.L_x_11150) ;  /* 0x000009e000007945 */ /* 0x000fe20003800000 */
[----:B--2---:R-:W-:Y:S02]  /*2800*/  FMUL.FTZ R21, R18, 1.4426950216293334961 ;  /* 0x3fb8aa3b12157820 */ /* 0x004fe40000410000 */
[-C--:B------:R-:W-:Y:S02]  /*2810*/  FMUL.FTZ R5, R19, R78.reuse ;  /* 0x0000004e13057220 */ /* 0x080fe40000410000 */
[----:B------:R-:W-:-:S02]  /*2820*/  FMUL.FTZ R4, R21, R78 ;  /* 0x0000004e15047220 */ /* 0x000fc40000410000 */
[----:B------:R-:W-:-:S04]  /*2830*/  FMUL.RZ R6, R5, 0.15915493667125701904 ;  /* 0x3e22f98305067820 */ /* 0x000fc8000040c000 */
[----:B------:R-:W-:Y:S08]  /*2840*/  MUFU.EX2 R4, R4 ;  /* 0x0000000400047308 */ /* 0x000ff00000000800 */
[----:B------:R-:W0:Y:S08]  /*2850*/  MUFU.COS R5, R6 ;  /* 0x0000000600057308 */ /* 0x000e300000000000 */
[----:B------:R1:W2:Y:S01]  /*2860*/  MUFU.SIN R11, R6 ;  /* 0x00000006000b7308 */ /* 0x0002a20000000400 */
[----:B------:R-:W-:-:S02]  /*2870*/  FMUL.FTZ R109, R19, R66 ;  /* 0x00000042136d7220 */ /* 0x000fc40000410000 */
[C---:B0-----:R-:W-:Y:S01]  /*2880*/  FMUL.FTZ R10, R4.reuse, R5 ;  /* 0x00000005040a7220 */ /* 0x041fe20000410000 */
[----:B-1----:R0:W5:Y:S01]  /*2890*/  LDG.E.64 R6, [R102.64] ;  /* 0x0000000666067981 */ /* 0x002162000c1e1b00 */
[----:B------:R-:W-:Y:S02]  /*28a0*/  FMUL.RZ R114, R109, 0.15915493667125701904 ;  /* 0x3e22f9836d727820 */ /* 0x000fe4000040c000 */
[----:B--2---:R-:W-:Y:S02]  /*28b0*/  FMUL.FTZ R11, R4, R11 ;  /* 0x0000000b040b7220 */ /* 0x004fe40000410000 */
[----:B------:R-:W-:Y:S01]  /*28c0*/  MUFU.SIN R109, R114 ;  /* 0x00000072006d7308 */ /* 0x000fe20000000400 */
[----:B------:R-:W-:Y:S01]  /*28d0*/  FMUL.FTZ R110, R19, R68 ;  /* 0x00000044136e7220 */ /* 0x000fe20000410000 */
[----:B------:R0:W5:Y:S04]  /*28e0*/  LDG.E.64 R4, [R100.64] ;  /* 0x0000000664047981 */ /* 0x000168000c1e1b00 */
[----:B------:R1:W-:Y:S02]  /*28f0*/  STS.64 [R20.X8+0x670], R10 ;  /* 0x0006700a14007388 */ /* 0x0003e40000008a00 */
[----:B------:R2:W-:Y:S01]  /*2900*/  MUFU.COS R111, R114 ;  /* 0x00000072006f7308 */ /* 0x0005e20000000000 */
[----:B------:R-:W-:Y:S01]  /*2910*/  FMUL.RZ R118, R110, 0.15915493667125701904 ;  /* 0x3e22f9836e767820 */ /* 0x000fe2000040c000 */
[----:B------:R-:W-:Y:S01]  /*2920*/  BAR.SYNC.DEFER_BLOCKING 0x0 ;  /* 0x0000000000007b1d */ /* 0x000fe20000010000 */
[----:B-1----:R-:W-:-:S02]  /*2930*/  FMUL.FTZ R20, R21, R66 ;  /* 0x0000004215147220 */ /* 0x002fc40000410000 */
[----:B--2---:R-:W-:Y:S02]  /*2940*/  FMUL.FTZ R114, R19, R72 ;  /* 0x0000004813727220 */ /* 0x004fe40000410000 */
[C---:B------:R-:W-:Y:S02]  /*2950*/  FMUL.FTZ R110, R21.reuse, R68 ;  /* 0x00000044156e7220 */ /* 0x040fe40000410000 */
[----:B------:R-:W-:Y:S01]  /*2960*/  MUFU.EX2 R20, R20 ;  /* 0x0000001400147308 */ /* 0x000fe20000000800 */
[----:B------:R-:W-:Y:S02]  /*2970*/  FMUL.RZ R126, R114, 0.15915493667125701904 ;  /* 0x3e22f983727e7820 */ /* 0x000fe4000040c000 */
[----:B------:R-:W-:Y:S02]  /*2980*/  FMUL.FTZ R114, R21, R72 ;  /* 0x0000004815727220 */ /* 0x000fe40000410000 */
[----:B------:R-:W-:-:S03]  /*2990*/  FMUL.FTZ R112, R19, R70 ;  /* 0x0000004613707220 */ /* 0x000fc60000410000 */
[----:B------:R-:W-:Y:S01]  /*29a0*/  MUFU.COS R115, R118 ;  /* 0x0000007600737308 */ /* 0x000fe20000000000 */
[----:B------:R-:W-:Y:S01]  /*29b0*/  FMUL.RZ R122, R112, 0.15915493667125701904 ;  /* 0x3e22f983707a7820 */ /* 0x000fe2000040c000 */
[----:B------:R0:W5:Y:S01]  /*29c0*/  @!P2 LDG.E.64 R8, [R104.64+0x8] ;  /* 0x000008066808a981 */ /* 0x000162000c1e1b00 */
[----:B------:R-:W-:-:S05]  /*29d0*/  FMUL.FTZ R112, R21, R70 ;  /* 0x0000004615707220 */ /* 0x000fca0000410000 */
[----:B------:R1:W2:Y:S08]  /*29e0*/  MUFU.EX2 R116, R110 ;  /* 0x0000006e00747308 */ /* 0x0002b00000000800 */
[----:B------:R3:W4:Y:S01]  /*29f0*/  MUFU.SIN R113, R118 ;  /* 0x0000007600717308 */ /* 0x0007220000000400 */
[----:B-1----:R-:W-:-:S04]  /*2a00*/  FMUL.FTZ R110, R19, R74 ;  /* 0x0000004a136e7220 */ /* 0x002fc80000410000 */
[----:B------:R-:W-:-:S03]  /*2a10*/  FMUL.RZ R127, R110, 0.15915493667125701904 ;  /* 0x3e22f9836e7f7820 */ /* 0x000fc6000040c000 */
[----:B------:R-:W-:Y:S01]  /*2a20*/  MUFU.COS R123, R126 ;  /* 0x0000007e007b7308 */ /* 0x000fe20000000000 */
[----:B---3--:R-:W-:-:S07]  /*2a30*/  FMUL.FTZ R118, R21, R74 ;  /* 0x0000004a15767220 */ /* 0x008fce0000410000 */
[----:B------:R-:W1:Y:S01]  /*2a40*/  MUFU.EX2 R114, R114 ;  /* 0x0000007200727308 */ /* 0x000e620000000800 */
[-C--:B------:R-:W-:Y:S02]  /*2a50*/  FMUL.FTZ R110, R19, R76.reuse ;  /* 0x0000004c136e7220 */ /* 0x080fe40000410000 */
[----:B------:R-:W-:-:S05]  /*2a60*/  FMUL.FTZ R124, R21, R76 ;  /* 0x0000004c157c7220 */ /* 0x000fca0000410000 */
[----:B------:R-:W-:Y:S08]  /*2a70*/  MUFU.COS R117, R122 ;  /* 0x0000007a00757308 */ /* 0x000ff00000000000 */
[----:B------:R3:W0:Y:S01]  /*2a80*/  MUFU.EX2 R120, R112 ;  /* 0x0000007000787308 */ /* 0x0006220000000800 */
[----:B--2---:R-:W-:-:S07]  /*2a90*/  FMUL.FTZ R115, R116, R115 ;  /* 0x0000007374737220 */ /* 0x004fce0000410000 */
[----:B------:R-:W2:Y:S01]  /*2aa0*/  MUFU.SIN R119, R122 ;  /* 0x0000007a00777308 */ /* 0x000ea20000000400 */
[----:B---3--:R-:W-:Y:S01]  /*2ab0*/  FMUL.FTZ R112, R20, R109 ;  /* 0x0000006d14707220 */ /* 0x008fe20000410000 */
[----:B------:R-:W-:-:S06]  /*2ac0*/  HADD2.F32 R109, -RZ, R156.H0_H0 ;  /* 0x2000009cff6d7230 */ /* 0x000fcc0000004100 */
[----:B------:R3:W0:Y:S01]  /*2ad0*/  MUFU.SIN R121, R126 ;  /* 0x0000007e00797308 */ /* 0x0006220000000400 */
[----:B----4-:R-:W-:-:S07]  /*2ae0*/  FMUL.FTZ R116, R116, R113 ;  /* 0x0000007174747220 */ /* 0x010fce0000410000 */
[----:B------:R-:W-:Y:S01]  /*2af0*/  MUFU.SIN R125, R127 ;  /* 0x0000007f007d7308 */ /* 0x000fe20000000400 */
[----:B---3--:R-:W-:-:S07]  /*2b00*/  FMUL.RZ R126, R110, 0.15915493667125701904 ;  /* 0x3e22f9836e7e7820 */ /* 0x008fce000040c000 */
[----:B------:R3:W-:Y:S08]  /*2b10*/  MUFU.COS R129, R127 ;  /* 0x0000007f00817308 */ /* 0x0007f00000000000 */
[----:B------:R1:W4:Y:S01]  /*2b20*/  MUFU.EX2 R122, R118 ;  /* 0x00000076007a7308 */ /* 0x0003220000000800 */
[----:B---3--:R-:W-:Y:S02]  /*2b30*/  FMUL.FTZ R127, R109, R78 ;  /* 0x0000004e6d7f7220 */ /* 0x008fe40000410000 */
[----:B------:R-:W-:-:S05]  /*2b40*/  FMUL.FTZ R110, R20, R111 ;  /* 0x0000006f146e7220 */ /* 0x000fca0000410000 */
[----:B------:R-:W-:Y:S01]  /*2b50*/  MUFU.EX2 R124, R124 ;  /* 0x0000007c007c7308 */ /* 0x000fe20000000800 */
[----:B-1----:R-:W-:Y:S02]  /*2b60*/  FMUL.FTZ R118, R114, R123 ;  /* 0x0000007b72767220 */ /* 0x002fe40000410000 */
[----:B------:R-:W-:-:S05]  /*2b70*/  FMUL.FTZ R123, R112, R127 ;  /* 0x0000007f707b7220 */ /* 0x000fca0000410000 */
[----:B------:R-:W1:Y:S01]  /*2b80*/  MUFU.COS R131, R126 ;  /* 0x0000007e00837308 */ /* 0x000e620000000000 */
[----:B------:R-:W-:-:S07]  /*2b90*/  FMUL.FTZ R20, RZ, R112 ;  /* 0x00000070ff147220 */ /* 0x000fce0000410000 */
[----:B------:R3:W1:Y:S01]  /*2ba0*/  MUFU.SIN R113, R126 ;  /* 0x0000007e00717308 */ /* 0x0006620000000400 */
[C---:B0-----:R-:W-:Y:S02]  /*2bb0*/  FMUL.FTZ R117, R120.reuse, R117 ;  /* 0x0000007578757220 */ /* 0x041fe40000410000 */
[----:B------:R-:W-:Y:S01]  /*2bc0*/  FFMA.FTZ R123, RZ, R110, R123 ;  /* 0x0000006eff7b7223 */ /* 0x000fe2000001007b */
[----:B------:R-:W-:Y:S01]  /*2bd0*/  HADD2.F32 R111, -RZ, R59.H0_H0 ;  /* 0x2000003bff6f7230 */ /* 0x000fe20000004100 */
[----:B--2---:R-:W-:Y:S02]  /*2be0*/  FMUL.FTZ R120, R120, R119 ;  /* 0x0000007778787220 */ /* 0x004fe40000410000 */
[----:B------:R-:W-:Y:S02]  /*2bf0*/  FMUL.FTZ R121, R114, R121 ;  /* 0x0000007972797220 */ /* 0x000fe40000410000 */
[C---:B----4-:R-:W-:Y:S02]  /*2c00*/  FMUL.FTZ R114, R122.reuse, R129 ;  /* 0x000000817a727220 */ /* 0x050fe40000410000 */
[----:B------:R-:W-:-:S02]  /*2c10*/  FMUL.FTZ R119, R122, R125 ;  /* 0x0000007d7a777220 */ /* 0x000fc40000410000 */
[----:B------:R-:W-:Y:S02]  /*2c20*/  FFMA.FTZ R122, R110, R127, -R20 ;  /* 0x0000007f6e7a7223 */ /* 0x000fe40000010814 */
[----:B------:R-:W-:Y:S02]  /*2c30*/  FADD.FTZ R125, RZ, R123 ;  /* 0x0000007bff7d7221 */ /* 0x000fe40000010000 */
[----:B------:R-:W-:Y:S02]  /*2c40*/  FFMA.FTZ R123, R111, R66, R122 ;  /* 0x000000426f7b7223 */ /* 0x000fe4000001007a */
[----:B---3--:R-:W-:Y:S02]  /*2c50*/  FMUL.FTZ R126, R116, R125 ;  /* 0x0000007d747e7220 */ /* 0x008fe40000410000 */
[C---:B-1----:R-:W-:Y:S02]  /*2c60*/  FMUL.FTZ R122, R124.reuse, R131 ;  /* 0x000000837c7a7220 */ /* 0x042fe40000410000 */
[----:B------:R-:W-:Y:S01]  /*2c70*/  FMUL.FTZ R124, R124, R113 ;  /* 0x000000717c7c7220 */ /* 0x000fe20000410000 */
[----:B------:R-:W-:Y:S01]  /*2c80*/  HADD2.F32 R113, -RZ, R60.H0_H0 ;  /* 0x2000003cff717230 */ /* 0x000fe20000004100 */
[----:B------:R-:W-:-:S02]  /*2c90*/  FMUL.FTZ R20, R19, R80 ;  /* 0x0000005013147220 */ /* 0x000fc40000410000 */
[-C--:B------:R-:W-:Y:S02]  /*2ca0*/  FMUL.FTZ R128, R116, R123.reuse ;  /* 0x0000007b74807220 */ /* 0x080fe40000410000 */
[C---:B------:R-:W-:Y:S02]  /*2cb0*/  FFMA.FTZ R123, R115.reuse, R123, -R126 ;  /* 0x0000007b737b7223 */ /* 0x040fe4000001087e */
[----:B------:R-:W-:Y:S02]  /*2cc0*/  FMUL.RZ R135, R20, 0.15915493667125701904 ;  /* 0x3e22f98314877820 */ /* 0x000fe4000040c000 */
[----:B------:R-:W-:Y:S02]  /*2cd0*/  FFMA.FTZ R128, R115, R125, R128 ;  /* 0x0000007d73807223 */ /* 0x000fe40000010080 */
[----:B------:R-:W-:Y:S02]  /*2ce0*/  FMUL.FTZ R20, R10, R112 ;  /* 0x000000700a147220 */ /* 0x000fe40000410000 */
[----:B------:R-:W-:-:S02]  /*2cf0*/  FFMA.FTZ R129, R113, R68, R123 ;  /* 0x0000004471817223 */ /* 0x000fc4000001007b */
[----:B------:R-:W-:Y:S02]  /*2d00*/  FADD.FTZ R130, RZ, R128 ;  /* 0x00000080ff827221 */ /* 0x000fe40000010000 */
[C---:B------:R-:W-:Y:S02]  /*2d10*/  FFMA.FTZ R125, R11.reuse, R110, R20 ;  /* 0x0000006e0b7d7223 */ /* 0x040fe40000010014 */
[C---:B------:R-:W-:Y:S02]  /*2d20*/  FMUL.FTZ R131, R120.reuse, R129 ;  /* 0x0000008178837220 */ /* 0x040fe40000410000 */
[----:B------:R-:W-:Y:S02]  /*2d30*/  FMUL.FTZ R123, R11, R112 ;  /* 0x000000700b7b7220 */ /* 0x000fe40000410000 */
[----:B------:R-:W-:Y:S02]  /*2d40*/  FMUL.FTZ R132, R120, R130 ;  /* 0x0000008278847220 */ /* 0x000fe40000410000 */
[----:B------:R-:W-:-:S02]  /*2d50*/  FMUL.FTZ R21, R21, R80 ;  /* 0x0000005015157220 */ /* 0x000fc40000410000 */
[----:B------:R-:W-:Y:S02]  /*2d60*/  FMUL.FTZ R128, R116, R125 ;  /* 0x0000007d74807220 */ /* 0x000fe40000410000 */
[C---:B------:R-:W-:Y:S02]  /*2d70*/  FFMA.FTZ R131, R117.reuse, R130, R131 ;  /* 0x0000008275837223 */ /* 0x040fe40000010083 */
[----:B------:R-:W-:Y:S01]  /*2d80*/  FFMA.FTZ R20, R10, R110, -R123 ;  /* 0x0000006e0a147223 */ /* 0x000fe2000001087b */
[----:B------:R-:W-:Y:S01]  /*2d90*/  HADD2.F32 R123, -RZ, R61.H0_H0 ;  /* 0x2000003dff7b7230 */ /* 0x000fe20000004100 */
[----:B------:R-:W-:Y:S02]  /*2da0*/  FFMA.FTZ R132, R117, R129, -R132 ;  /* 0x0000008175847223 */ /* 0x000fe40000010884 */
[----:B------:R-:W-:Y:S01]  /*2db0*/  FADD.FTZ R133, RZ, R131 ;  /* 0x00000083ff857221 */ /* 0x000fe20000010000 */
[----:B------:R-:W-:Y:S01]  /*2dc0*/  MUFU.EX2 R21, R21 ;  /* 0x0000001500157308 */ /* 0x000fe20000000800 */
[----:B------:R-:W-:-:S02]  /*2dd0*/  FFMA.FTZ R129, R115, R20, -R128 ;  /* 0x0000001473817223 */ /* 0x000fc40000010880 */
[----:B------:R-:W-:Y:S02]  /*2de0*/  FMUL.FTZ R20, R116, R20 ;  /* 0x0000001474147220 */ /* 0x000fe40000410000 */
[----:B------:R-:W-:-:S03]  /*2df0*/  FFMA.FTZ R132, R123, R70, R132 ;  /* 0x000000467b847223 */ /* 0x000fc60000010084 */
[----:B------:R-:W0:Y:S01]  /*2e00*/  MUFU.COS R126, R135 ;  /* 0x00000087007e7308 */ /* 0x000e220000000000 */
[----:B------:R-:W-:Y:S02]  /*2e10*/  FMUL.FTZ R131, R121, R133 ;  /* 0x0000008579837220 */ /* 0x000fe40000410000 */
[----:B------:R-:W-:-:S05]  /*2e20*/  FFMA.FTZ R20, R115, R125, R20 ;  /* 0x0000007d73147223 */ /* 0x000fca0000010014 */
[----:B------:R-:W1:Y:S01]  /*2e30*/  MUFU.SIN R128, R135 ;  /* 0x0000008700807308 */ /* 0x000e620000000400 */
[----:B------:R-:W-:Y:S01]  /*2e40*/  HADD2.F32 R125, -RZ, R62.H0_H0 ;  /* 0x2000003eff7d7230 */ /* 0x000fe20000004100 */
[-C--:B------:R-:W-:Y:S02]  /*2e50*/  FMUL.FTZ R134, R121, R132.reuse ;  /* 0x0000008479867220 */ /* 0x080fe40000410000 */
[----:B------:R-:W-:Y:S02]  /*2e60*/  FFMA.FTZ R132, R118, R132, -R131 ;  /* 0x0000008476847223 */ /* 0x000fe40000010883 */
[----:B------:R-:W-:Y:S02]  /*2e70*/  FMUL.FTZ R131, R120, R129 ;  /* 0x0000008178837220 */ /* 0x000fe40000410000 */
[----:B------:R-:W-:Y:S02]  /*2e80*/  FFMA.FTZ R134, R118, R133, R134 ;  /* 0x0000008576867223 */ /* 0x000fe40000010086 */
[----:B------:R-:W-:-:S02]  /*2e90*/  FMUL.FTZ R130, R120, R20 ;  /* 0x0000001478827220 */ /* 0x000fc40000410000 */
[----:B------:R-:W-:Y:S02]  /*2ea0*/  FFMA.FTZ R132, R125, R72, R132 ;  /* 0x000000487d847223 */ /* 0x000fe40000010084 */
[C---:B------:R-:W-:Y:S02]  /*2eb0*/  FFMA.FTZ R131, R117.reuse, R20, R131 ;  /* 0x0000001475837223 */ /* 0x040fe40000010083 */
[----:B------:R-:W-:Y:S02]  /*2ec0*/  FADD.FTZ R134, RZ, R134 ;  /* 0x00000086ff867221 */ /* 0x000fe40000010000 */
[----:B------:R-:W-:Y:S02]  /*2ed0*/  FFMA.FTZ R130, R117, R129, -R130 ;  /* 0x0000008175827223 */ /* 0x000fe40000010882 */
[----:B------:R-:W-:Y:S02]  /*2ee0*/  FMUL.FTZ R133, R119, R132 ;  /* 0x0000008477857220 */ /* 0x000fe40000410000 */
[----:B------:R-:W-:-:S02]  /*2ef0*/  FMUL.FTZ R129, R121, R131 ;  /* 0x0000008379817220 */ /* 0x000fc40000410000 */
[C---:B0-----:R-:W-:Y:S02]  /*2f00*/  FMUL.FTZ R126, R21.reuse, R126 ;  /* 0x0000007e157e7220 */ /* 0x041fe40000410000 */
[----:B-1----:R-:W-:Y:S02]  /*2f10*/  FMUL.FTZ R128, R21, R128 ;  /* 0x0000008015807220 */ /* 0x002fe40000410000 */
[-C--:B------:R-:W-:Y:S02]  /*2f20*/  FMUL.FTZ R21, R119, R134.reuse ;  /* 0x0000008677157220 */ /* 0x080fe40000410000 */
[----:B------:R-:W-:Y:S02]  /*2f30*/  FFMA.FTZ R133, R114, R134, R133 ;  /* 0x0000008672857223 */ /* 0x000fe40000010085 */
[-C--:B------:R-:W-:Y:S01]  /*2f40*/  FFMA.FTZ R20, R118, R130.reuse, -R129 ;  /* 0x0000008276147223 */ /* 0x080fe20000010881 */
[----:B------:R-:W-:Y:S01]  /*2f50*/  HADD2.F32 R129, -RZ, R63.H0_H0 ;  /* 0x2000003fff817230 */ /* 0x000fe20000004100 */
[----:B------:R-:W-:-:S02]  /*2f60*/  FMUL.FTZ R130, R121, R130 ;  /* 0x0000008279827220 */ /* 0x000fc40000410000 */
[----:B------:R-:W-:Y:S02]  /*2f70*/  FFMA.FTZ R21, R114, R132, -R21 ;  /* 0x0000008472157223 */ /* 0x000fe40000010815 */
[----:B------:R-:W-:Y:S02]  /*2f80*/  FADD.FTZ R137, RZ, R133 ;  /* 0x00000085ff897221 */ /* 0x000fe40000010000 */
[----:B------:R-:W-:Y:S02]  /*2f90*/  FFMA.FTZ R130, R118, R131, R130 ;  /* 0x0000008376827223 */ /* 0x000fe40000010082 */
[----:B------:R-:W-:Y:S02]  /*2fa0*/  FFMA.FTZ R135, R129, R74, R21 ;  /* 0x0000004a81877223 */ /* 0x000fe40000010015 */
        /* <DEDUP_REMOVED lines=9> */
[----:B------:R-:W-:Y:S01]  /*3040*/  FFMA.FTZ R137, R131, R76, R132 ;  /* 0x0000004c83897223 */ /* 0x000fe20000010084 */
[----:B------:R-:W-:Y:S01]  /*3050*/  ISETP.NE.AND P2, PT, R30, 0x1f, PT ;  /* 0x0000001f1e00780c */ /* 0x000fe20003f45270 */
[----:B------:R-:W-:-:S02]  /*3060*/  FMUL.FTZ R20, R124, R133 ;  /* 0x000000857c147220 */ /* 0x000fc40000410000 */
[----:B------:R-:W-:Y:S02]  /*3070*/  FMUL.FTZ R130, R124, R21 ;  /* 0x000000157c827220 */ /* 0x000fe40000410000 */
[----:B------:R-:W-:Y:S02]  /*3080*/  FADD.FTZ R139, RZ, R134 ;  /* 0x00000086ff8b7221 */ /* 0x000fe40000010000 */
[----:B------:R-:W-:Y:S02]  /*3090*/  FMUL.FTZ R132, R128, R137 ;  /* 0x0000008980847220 */ /* 0x000fe40000410000 */
[C---:B------:R-:W-:Y:S02]  /*30a0*/  FFMA.FTZ R21, R122.reuse, R21, -R20 ;  /* 0x000000157a157223 */ /* 0x040fe40000010814 */
[----:B------:R-:W-:Y:S02]  /*30b0*/  FFMA.FTZ R135, R122, R133, R130 ;  /* 0x000000857a877223 */ /* 0x000fe40000010082 */
[----:B------:R-:W-:-:S02]  /*30c0*/  FFMA.FTZ R132, R126, R139, R132 ;  /* 0x0000008b7e847223 */ /* 0x000fc40000010084 */
[C---:B------:R-:W-:Y:S02]  /*30d0*/  FMUL.FTZ R139, R128.reuse, R139 ;  /* 0x0000008b808b7220 */ /* 0x040fe40000410000 */
[C---:B------:R-:W-:Y:S02]  /*30e0*/  FMUL.FTZ R20, R128.reuse, R21 ;  /* 0x0000001580147220 */ /* 0x040fe40000410000 */
[----:B------:R-:W-:Y:S02]  /*30f0*/  FMUL.FTZ R130, R128, R135 ;  /* 0x0000008780827220 */ /* 0x000fe40000410000 */
[C---:B------:R-:W-:Y:S02]  /*3100*/  FFMA.FTZ R139, R126.reuse, R137, -R139 ;  /* 0x000000897e8b7223 */ /* 0x040fe4000001088b */
[C---:B------:R-:W-:Y:S02]  /*3110*/  FFMA.FTZ R130, R126.reuse, R21, -R130 ;  /* 0x000000157e827223 */ /* 0x040fe40000010882 */
[----:B------:R-:W-:-:S02]  /*3120*/  FFMA.FTZ R137, R126, R135, R20 ;  /* 0x000000877e897223 */ /* 0x000fc40000010014 */
[----:B------:R0:W1:Y:S01]  /*3130*/  @P2 LDS.64 R20, [R30.X8+0x1678] ;  /* 0x001678001e142984 */ /* 0x0000620000008a00 */
[----:B------:R-:W-:Y:S01]  /*3140*/  HADD2.F32 R133, -RZ, R65.H0_H0 ;  /* 0x20000041ff857230 */ /* 0x000fe20000004100 */
[----:B------:R-:W-:-:S04]  /*3150*/  FADD.FTZ R132, RZ, R132 ;  /* 0x00000084ff847221 */ /* 0x000fc80000010000 */
[----:B------:R-:W-:Y:S01]  /*3160*/  FFMA.FTZ R134, R133, R80, R139 ;  /* 0x0000005085867223 */ /* 0x000fe2000001008b */
[----:B------:R-:W-:Y:S05]  /*3170*/  @P2 BRA `(.L_x_11151) ;  /* 0x0000005000002947 */ /* 0x000fea0003800000 */
[----:B------:R-:W-:Y:S01]  /*3180*/  ISETP.NE.AND P3, PT, R40, c[0x0][0x174], PT ;  /* 0x00005d0028007a0c */ /* 0x000fe20003f65270 */
[----:B-1----:R-:W-:Y:S01]  /*3190*/  HFMA2.MMA R21, -RZ, RZ, 0, 0 ;  /* 0x00000000ff157435 */ /* 0x002fe200000001ff */
[----:B------:R-:W-:-:S11]  /*31a0*/  MOV R20, 0x3f800000 ;  /* 0x3f80000000147802 */ /* 0x000fd60000000f00 */
[----:B------:R-:W-:-:S05]  /*31b0*/  @P3 LEA R135, R107, R106, 0xb ;  /* 0x0000006a6b873211 */ /* 0x000fca00078e58ff */
[----:B------:R1:W2:Y:S02]  /*31c0*/  @P3 LDS.64 R20, [R135+0x670] ;  /* 0x0006700087143984 */ /* 0x0002a40000000a00 */
.L_x_11151:
[----:B------:R-:W-:Y:S05]  /*31d0*/  BSYNC B0 ;  /* 0x0000000000007941 */ /* 0x000fea0003800000 */
.L_x_11150:
[----:B------:R-:W3:Y:S01]  /*31e0*/  SHFL.UP PT, R141, R134, 0x1, RZ ;  /* 0x04200000868d7989 */ /* 0x000ee200000e00ff */
[----:B------:R-:W-:Y:S01]  /*31f0*/  ISETP.GE.AND P3, PT, R31, 0x1, PT ;  /* 0x000000011f00780c */ /* 0x000fe20003f66270 */
[CC--:B-1---5:R-:W-:Y:S01]  /*3200*/  FMUL.FTZ R135, R5.reuse, R7.reuse ;  /* 0x0000000705877220 */ /* 0x0e2fe20000410000 */
[----:B------:R-:W-:Y:S01]  /*3210*/  ISETP.GE.OR P0, PT, R40, c[0x0][0x174], P0 ;  /* 0x00005d0028007a0c */ /* 0x000fe20000706670 */
[----:B------:R-:W1:Y:S01]  /*3220*/  SHFL.UP PT, R142, R132, 0x1, RZ ;  /* 0x04200000848e7989 */ /* 0x000e6200000e00ff */
[-C--:B------:R-:W-:Y:S01]  /*3230*/  FMUL.FTZ R140, R5, R6.reuse ;  /* 0x00000006058c7220 */ /* 0x080fe20000410000 */
[----:B------:R-:W-:Y:S01]  /*3240*/  BSSY B0, `(.L_x_11152) ;  /* 0x00000c5000007945 */ /* 0x000fe20003800000 */
[C---:B------:R-:W-:Y:S01]  /*3250*/  FFMA.FTZ R136, R4.reuse, R6, -R135 ;  /* 0x0000000604887223 */ /* 0x040fe20000010887 */
[----:B------:R-:W4:Y:S01]  /*3260*/  SHFL.UP PT, R138, R130, 0x1, RZ ;  /* 0x04200000828a7989 */ /* 0x000f2200000e00ff */
[----:B------:R-:W-:Y:S01]  /*3270*/  FFMA.FTZ R140, R4, R7, R140 ;  /* 0x00000007048c7223 */ /* 0x000fe2000001008c */
[----:B------:R-:W-:-:S02]  /*3280*/  ISETP.GT.U32.AND P4, PT, R158, 0x1b, PT ;  /* 0x0000001b9e00780c */ /* 0x000fc40003f84070 */
[----:B------:R-:W0:Y:S01]  /*3290*/  SHFL.UP PT, R139, R137, 0x1, RZ ;  /* 0x04200000898b7989 */ /* 0x000e2200000e00ff */
[----:B------:R-:W-:Y:S01]  /*32a0*/  FMUL.FTZ R135, R67, R140 ;  /* 0x0000008c43877220 */ /* 0x000fe20000410000 */
[C---:B------:R-:W-:Y:S02]  /*32b0*/  ISETP.GT.U32.AND P5, PT, R158.reuse, 0x17, PT ;  /* 0x000000179e00780c */ /* 0x040fe40003fa4070 */
[----:B------:R-:W-:Y:S01]  /*32c0*/  SHFL.IDX PT, R8, R8, RZ, 0x1f ;  /* 0x00001fff08087589 */ /* 0x000fe200000e0000 */
[----:B------:R-:W-:-:S03]  /*32d0*/  ISETP.GT.U32.AND P6, PT, R158, 0xf, PT ;  /* 0x0000000f9e00780c */ /* 0x000fc60003fc4070 */
[----:B------:R-:W-:Y:S01]  /*32e0*/  SHFL.IDX PT, R9, R9, RZ, 0x1f ;  /* 0x00001fff09097589 */ /* 0x000fe200000e0000 */
[CC--:B---3--:R-:W-:Y:S02]  /*32f0*/  FMUL.FTZ R145, R137.reuse, R141.reuse ;  /* 0x0000008d89917220 */ /* 0x0c8fe40000410000 */
[CC--:B-1----:R-:W-:Y:S02]  /*3300*/  FMUL.FTZ R143, R137.reuse, R142.reuse ;  /* 0x0000008e898f7220 */ /* 0x0c2fe40000410000 */
[C---:B------:R-:W-:Y:S02]  /*3310*/  FFMA.FTZ R145, R130.reuse, R142, R145 ;  /* 0x0000008e82917223 */ /* 0x040fe40000010091 */
[----:B----4-:R-:W-:Y:S02]  /*3320*/  FMUL.FTZ R5, R137, R138 ;  /* 0x0000008a89057220 */ /* 0x010fe40000410000 */
[C---:B------:R-:W-:Y:S02]  /*3330*/  FFMA.FTZ R143, R130.reuse, R141, -R143 ;  /* 0x0000008d828f7223 */ /* 0x040fe4000001088f */
[----:B0-----:R-:W-:-:S02]  /*3340*/  FFMA.FTZ R6, R130, R139, R5 ;  /* 0x0000008b82067223 */ /* 0x001fc40000010005 */
[C---:B------:R-:W-:Y:S02]  /*3350*/  FMUL.FTZ R139, R137.reuse, R139 ;  /* 0x0000008b898b7220 */ /* 0x040fe40000410000 */
[----:B------:R-:W-:Y:S01]  /*3360*/  @P3 FADD.FTZ R132, R132, R145 ;  /* 0x0000009184843221 */ /* 0x000fe20000010000 */
[----:B------:R-:W-:Y:S01]  /*3370*/  FSEL R6, R137, R6, !P3 ;  /* 0x0000000689067208 */ /* 0x000fe20005800000 */
        /* <DEDUP_REMOVED lines=11> */
[----:B------:R-:W-:Y:S01]  /*3430*/  FMUL.FTZ R138, R67, R136 ;  /* 0x00000088438a7220 */ /* 0x000fe20000410000 */
[----:B------:R-:W4:Y:S01]  /*3440*/  SHFL.UP PT, R7, R6, 0x2, RZ ;  /* 0x0440000006077989 */ /* 0x000f2200000e00ff */
[----:B------:R-:W-:Y:S02]  /*3450*/  FFMA.FTZ R145, R126, R137, -R4 ;  /* 0x000000897e917223 */ /* 0x000fe40000010804 */
[----:B------:R-:W-:Y:S02]  /*3460*/  FADD.FTZ R147, -R135, R142 ;  /* 0x0000008e87937221 */ /* 0x000fe40000010100 */
[----:B------:R-:W-:-:S02]  /*3470*/  FADD.FTZ R145, R138, R145 ;  /* 0x000000918a917221 */ /* 0x000fc40000010000 */
[C---:B------:R-:W-:Y:S02]  /*3480*/  FMUL.FTZ R4, R124.reuse, -R147 ;  /* 0x800000937c047220 */ /* 0x040fe40000410000 */
[-C--:B------:R-:W-:Y:S02]  /*3490*/  FMUL.FTZ R142, R124, -R145.reuse ;  /* 0x800000917c8e7220 */ /* 0x080fe40000410000 */
[----:B------:R-:W-:Y:S02]  /*34a0*/  FFMA.FTZ R146, R122, R145, -R4 ;  /* 0x000000917a927223 */ /* 0x000fe40000010804 */
[----:B0-----:R-:W-:Y:S02]  /*34b0*/  FMUL.FTZ R4, R6, R143 ;  /* 0x0000008f06047220 */ /* 0x001fe40000410000 */
[----:B------:R-:W-:Y:S02]  /*34c0*/  FFMA.FTZ R147, R122, R147, R142 ;  /* 0x000000937a937223 */ /* 0x000fe4000001008e */
[----:B-1----:R-:W-:-:S02]  /*34d0*/  FMUL.FTZ R144, R6, R141 ;  /* 0x0000008d06907220 */ /* 0x002fc40000410000 */
[----:B------:R-:W-:Y:S02]  /*34e0*/  FFMA.FTZ R145, R130, R141, -R4 ;  /* 0x0000008d82917223 */ /* 0x000fe40000010804 */
[----:B---3--:R-:W-:Y:S02]  /*34f0*/  FMUL.FTZ R142, R6, R5 ;  /* 0x00000005068e7220 */ /* 0x008fe40000410000 */
[----:B------:R-:W-:Y:S02]  /*3500*/  FFMA.FTZ R143, R130, R143, R144 ;  /* 0x0000008f828f7223 */ /* 0x000fe40000010090 */
[-C--:B----4-:R-:W-:Y:S02]  /*3510*/  FMUL.FTZ R4, R6, R7.reuse ;  /* 0x0000000706047220 */ /* 0x090fe40000410000 */
[----:B------:R-:W-:Y:S02]  /*3520*/  FFMA.FTZ R7, R130, R7, R142 ;  /* 0x0000000782077223 */ /* 0x000fe4000001008e */
[----:B------:R-:W-:-:S02]  /*3530*/  @P3 FADD.FTZ R132, R132, R143 ;  /* 0x0000008f84843221 */ /* 0x000fc40000010000 */
[----:B------:R-:W-:Y:S01]  /*3540*/  @P3 FFMA.FTZ R130, R130, R5, -R4 ;  /* 0x0000000582823223 */ /* 0x000fe20000010804 */
[----:B------:R-:W-:Y:S01]  /*3550*/  FSEL R7, R6, R7, !P3 ;  /* 0x0000000706077208 */ /* 0x000fe20005800000 */
[----:B------:R-:W-:Y:S01]  /*3560*/  @P3 FADD.FTZ R134, R134, R145 ;  /* 0x0000009186863221 */ /* 0x000fe20000010000 */
[----:B------:R-:W-:Y:S01]  /*3570*/  ISETP.GE.AND P3, PT, R31, 0x4, PT ;  /* 0x000000041f00780c */ /* 0x000fe20003f66270 */
[C---:B------:R-:W-:Y:S01]  /*3580*/  FMUL.FTZ R141, R95.reuse, R136 ;  /* 0x000000885f8d7220 */ /* 0x040fe20000410000 */
[----:B------:R-:W0:Y:S01]  /*3590*/  SHFL.UP PT, R145, R132, 0x4, RZ ;  /* 0x0480000084917989 */ /* 0x000e2200000e00ff */
[----:B------:R-:W-:Y:S02]  /*35a0*/  FMUL.FTZ R142, R95, R140 ;  /* 0x0000008c5f8e7220 */ /* 0x000fe40000410000 */
[----:B------:R-:W-:Y:S01]  /*35b0*/  FADD.FTZ R146, R141, R146 ;  /* 0x000000928d927221 */ /* 0x000fe20000010000 */
[----:B------:R-:W1:Y:S01]  /*35c0*/  SHFL.UP PT, R4, R130, 0x4, RZ ;  /* 0x0480000082047989 */ /* 0x000e6200000e00ff */
[----:B------:R-:W-:-:S02]  /*35d0*/  FADD.FTZ R147, -R142, R147 ;  /* 0x000000938e937221 */ /* 0x000fc40000010100 */
[CC--:B------:R-:W-:Y:S01]  /*35e0*/  FMUL.FTZ R144, R119.reuse, -R146.reuse ;  /* 0x8000009277907220 */ /* 0x0c0fe20000410000 */
[----:B------:R-:W3:Y:S01]  /*35f0*/  SHFL.UP PT, R6, R134, 0x4, RZ ;  /* 0x0480000086067989 */ /* 0x000ee200000e00ff */
[-C--:B------:R-:W-:Y:S02]  /*3600*/  FMUL.FTZ R143, R119, -R147.reuse ;  /* 0x80000093778f7220 */ /* 0x080fe40000410000 */
[C---:B------:R-:W-:Y:S01]  /*3610*/  FFMA.FTZ R148, R114.reuse, R147, R144 ;  /* 0x0000009372947223 */ /* 0x040fe20000010090 */
[----:B------:R-:W4:Y:S01]  /*3620*/  SHFL.UP PT, R5, R7, 0x4, RZ ;  /* 0x0480000007057989 */ /* 0x000f2200000e00ff */
[----:B------:R-:W-:Y:S02]  /*3630*/  FFMA.FTZ R149, R114, R146, -R143 ;  /* 0x0000009272957223 */ /* 0x000fe4000001088f */
[C---:B------:R-:W-:Y:S02]  /*3640*/  FMUL.FTZ R144, R93.reuse, R136 ;  /* 0x000000885d907220 */ /* 0x040fe40000410000 */
[----:B------:R-:W-:-:S02]  /*3650*/  FMUL.FTZ R143, R93, R140 ;  /* 0x0000008c5d8f7220 */ /* 0x000fc40000410000 */
[CC--:B--2---:R-:W-:Y:S02]  /*3660*/  FMUL.FTZ R147, R128.reuse, R21.reuse ;  /* 0x0000001580937220 */ /* 0x0c4fe40000410000 */
[-C--:B------:R-:W-:Y:S02]  /*3670*/  FMUL.FTZ R146, R128, -R20.reuse ;  /* 0x8000001480927220 */ /* 0x080fe40000410000 */
[----:B------:R-:W-:Y:S02]  /*3680*/  FADD.FTZ R150, R144, R149 ;  /* 0x0000009590967221 */ /* 0x000fe40000010000 */
[----:B------:R-:W-:Y:S02]  /*3690*/  FADD.FTZ R151, -R143, R148 ;  /* 0x000000948f977221 */ /* 0x000fe40000010100 */
[C---:B------:R-:W-:Y:S02]  /*36a0*/  FFMA.FTZ R147, R126.reuse, R20, -R147 ;  /* 0x000000147e937223 */ /* 0x040fe40000010893 */
[----:B------:R-:W-:-:S02]  /*36b0*/  FFMA.FTZ R149, R126, -R21, R146 ;  /* 0x800000157e957223 */ /* 0x000fc40000010092 */
[CC--:B------:R-:W-:Y:S02]  /*36c0*/  FMUL.FTZ R152, R121.reuse, -R150.reuse ;  /* 0x8000009679987220 */ /* 0x0c0fe40000410000 */
[----:B------:R-:W-:Y:S02]  /*36d0*/  FMUL.FTZ R153, R121, -R151 ;  /* 0x8000009779997220 */ /* 0x000fe40000410000 */
[C---:B------:R-:W-:Y:S02]  /*36e0*/  FMUL.FTZ R148, R124.reuse, -R147 ;  /* 0x800000937c947220 */ /* 0x040fe40000410000 */
[----:B------:R-:W-:Y:S02]  /*36f0*/  FMUL.FTZ R146, R124, -R149 ;  /* 0x800000957c927220 */ /* 0x000fe40000410000 */
[C---:B------:R-:W-:Y:S02]  /*3700*/  FFMA.FTZ R151, R118.reuse, R151, R152 ;  /* 0x0000009776977223 */ /* 0x040fe40000010098 */
[----:B------:R-:W-:-:S02]  /*3710*/  FFMA.FTZ R154, R118, R150, -R153 ;  /* 0x00000096769a7223 */ /* 0x000fc40000010899 */
[C---:B------:R-:W-:Y:S02]  /*3720*/  FFMA.FTZ R152, R122.reuse, R149, R148 ;  /* 0x000000957a987223 */ /* 0x040fe40000010094 */
[----:B------:R-:W-:Y:S02]  /*3730*/  FFMA.FTZ R150, R122, R147, -R146 ;  /* 0x000000937a967223 */ /* 0x000fe40000010892 */
[C---:B0-----:R-:W-:Y:S02]  /*3740*/  FMUL.FTZ R149, R7.reuse, R145 ;  /* 0x0000009107957220 */ /* 0x041fe40000410000 */
[C---:B-1----:R-:W-:Y:S02]  /*3750*/  FMUL.FTZ R146, R7.reuse, R4 ;  /* 0x0000000407927220 */ /* 0x042fe40000410000 */
[C---:B---3--:R-:W-:Y:S02]  /*3760*/  FMUL.FTZ R148, R7.reuse, R6 ;  /* 0x0000000607947220 */ /* 0x048fe40000410000 */
[----:B----4-:R-:W-:-:S02]  /*3770*/  FMUL.FTZ R147, R7, R5 ;  /* 0x0000000507937220 */ /* 0x010fc40000410000 */
[C---:B------:R-:W-:Y:S02]  /*3780*/  FFMA.FTZ R149, R130.reuse, R6, -R149 ;  /* 0x0000000682957223 */ /* 0x040fe40000010895 */
[C---:B------:R-:W-:Y:S02]  /*3790*/  FFMA.FTZ R6, R130.reuse, R5, R146 ;  /* 0x0000000582067223 */ /* 0x040fe40000010092 */
[C---:B------:R-:W-:Y:S02]  /*37a0*/  FFMA.FTZ R145, R130.reuse, R145, R148 ;  /* 0x0000009182917223 */ /* 0x040fe40000010094 */
[----:B------:R-:W-:Y:S01]  /*37b0*/  @P3 FFMA.FTZ R130, R130, R4, -R147 ;  /* 0x0000000482823223 */ /* 0x000fe20000010893 */
[----:B------:R-:W-:Y:S01]  /*37c0*/  FSEL R6, R7, R6, !P3 ;  /* 0x0000000607067208 */ /* 0x000fe20005800000 */
[C---:B------:R-:W-:Y:S02]  /*37d0*/  FMUL.FTZ R146, R91.reuse, R140 ;  /* 0x0000008c5b927220 */ /* 0x040fe40000410000 */
[----:B------:R-:W-:Y:S01]  /*37e0*/  FMUL.FTZ R147, R91, R136 ;  /* 0x000000885b937220 */ /* 0x000fe20000410000 */
[----:B------:R-:W0:Y:S01]  /*37f0*/  SHFL.UP PT, R5, R130, 0x8, RZ ;  /* 0x0500000082057989 */ /* 0x000e2200000e00ff */
[----:B------:R-:W-:-:S02]  /*3800*/  @P3 FADD.FTZ R134, R134, R149 ;  /* 0x0000009586863221 */ /* 0x000fc40000010000 */
[----:B------:R-:W-:Y:S01]  /*3810*/  @P3 FADD.FTZ R132, R132, R145 ;  /* 0x0000009184843221 */ /* 0x000fe20000010000 */
[----:B------:R-:W-:Y:S01]  /*3820*/  SHFL.UP PT, R7, R6, 0x8, RZ ;  /* 0x0500000006077989 */ /* 0x000fe200000e00ff */
[----:B------:R-:W-:Y:S01]  /*3830*/  FADD.FTZ R4, -R146, R151 ;  /* 0x0000009792047221 */ /* 0x000fe20000010100 */
[----:B------:R-:W-:Y:S01]  /*3840*/  ISETP.GE.AND P3, PT, R31, 0x8, PT ;  /* 0x000000081f00780c */ /* 0x000fe20003f66270 */
[----:B------:R-:W-:Y:S01]  /*3850*/  FADD.FTZ R154, R147, R154 ;  /* 0x0000009a939a7221 */ /* 0x000fe20000010000 */
[----:B------:R-:W1:Y:S01]  /*3860*/  SHFL.UP PT, R145, R134, 0x8, RZ ;  /* 0x0500000086917989 */ /* 0x000e6200000e00ff */
[C---:B------:R-:W-:Y:S02]  /*3870*/  FMUL.FTZ R149, R119.reuse, -R152 ;  /* 0x8000009877957220 */ /* 0x040fe40000410000 */
[----:B------:R-:W-:Y:S01]  /*3880*/  FMUL.FTZ R153, R119, -R150 ;  /* 0x8000009677997220 */ /* 0x000fe20000410000 */
[----:B------:R-:W2:Y:S01]  /*3890*/  SHFL.UP PT, R151, R132, 0x8, RZ ;  /* 0x0500000084977989 */ /* 0x000ea200000e00ff */
[----:B------:R-:W-:-:S02]  /*38a0*/  FMUL.FTZ R148, R120, -R4 ;  /* 0x8000000478947220 */ /* 0x000fc40000410000 */
[----:B------:R-:W-:Y:S02]  /*38b0*/  FMUL.FTZ R155, R120, -R154 ;  /* 0x8000009a789b7220 */ /* 0x000fe40000410000 */
[C---:B------:R-:W-:Y:S02]  /*38c0*/  FFMA.FTZ R150, R114.reuse, R150, -R149 ;  /* 0x0000009672967223 */ /* 0x040fe40000010895 */
[C---:B------:R-:W-:Y:S02]  /*38d0*/  FFMA.FTZ R154, R117.reuse, R154, -R148 ;  /* 0x0000009a759a7223 */ /* 0x040fe40000010894 */
[----:B------:R-:W-:Y:S02]  /*38e0*/  FFMA.FTZ R157, R117, R4, R155 ;  /* 0x00000004759d7223 */ /* 0x000fe4000001009b */
[----:B------:R-:W-:Y:S02]  /*38f0*/  FMUL.FTZ R149, R89, R136 ;  /* 0x0000008859957220 */ /* 0x000fe40000410000 */
[----:B------:R-:W-:-:S02]  /*3900*/  FFMA.FTZ R153, R114, R152, R153 ;  /* 0x0000009872997223 */ /* 0x000fc40000010099 */
[----:B------:R-:W-:Y:S02]  /*3910*/  FMUL.FTZ R4, R121, -R150 ;  /* 0x8000009679047220 */ /* 0x000fe40000410000 */
[----:B------:R-:W-:Y:S02]  /*3920*/  FADD.FTZ R152, R149, R154 ;  /* 0x0000009a95987221 */ /* 0x000fe40000010000 */
[----:B------:R-:W-:Y:S02]  /*3930*/  FMUL.FTZ R148, R89, R140 ;  /* 0x0000008c59947220 */ /* 0x000fe40000410000 */
[-C--:B------:R-:W-:Y:S02]  /*3940*/  FMUL.FTZ R155, R121, -R153.reuse ;  /* 0x80000099799b7220 */ /* 0x080fe40000410000 */
[----:B------:R-:W-:Y:S02]  /*3950*/  FFMA.FTZ R154, R118, R153, R4 ;  /* 0x00000099769a7223 */ /* 0x000fe40000010004 */
[----:B------:R-:W-:-:S02]  /*3960*/  FADD.FTZ R157, -R148, R157 ;  /* 0x0000009d949d7221 */ /* 0x000fc40000010100 */
[----:B------:R-:W-:Y:S02]  /*3970*/  FFMA.FTZ R155, R118, R150, -R155 ;  /* 0x00000096769b7223 */ /* 0x000fe4000001089b */
[----:B------:R-:W-:Y:S02]  /*3980*/  FMUL.FTZ R4, R120, -R154 ;  /* 0x8000009a78047220 */ /* 0x000fe40000410000 */
[----:B------:R-:W-:Y:S02]  /*3990*/  FMUL.FTZ R150, R116, -R157 ;  /* 0x8000009d74967220 */ /* 0x000fe40000410000 */
[----:B------:R-:W-:Y:S02]  /*39a0*/  FFMA.FTZ R159, R117, R155, -R4 ;  /* 0x0000009b759f7223 */ /* 0x000fe40000010804 */
[----:B0-----:R-:W-:Y:S02]  /*39b0*/  FMUL.FTZ R4, R6, R5 ;  /* 0x0000000506047220 */ /* 0x001fe40000410000 */
[----:B------:R-:W-:-:S02]  /*39c0*/  FMUL.FTZ R162, R116, -R152 ;  /* 0x8000009874a27220 */ /* 0x000fc40000410000 */
[----:B------:R-:W-:Y:S02]  /*39d0*/  FFMA.FTZ R165, R115, R152, -R150 ;  /* 0x0000009873a57223 */ /* 0x000fe40000010896 */
[C---:B-1----:R-:W-:Y:S02]  /*39e0*/  FMUL.FTZ R152, R6.reuse, R145 ;  /* 0x0000009106987220 */ /* 0x042fe40000410000 */
[----:B--2---:R-:W-:Y:S02]  /*39f0*/  FMUL.FTZ R150, R6, R151 ;  /* 0x0000009706967220 */ /* 0x004fe40000410000 */
[-C--:B------:R-:W-:Y:S02]  /*3a00*/  FFMA.FTZ R153, R130, R7.reuse, R4 ;  /* 0x0000000782997223 */ /* 0x080fe40000010004 */
[----:B------:R-:W-:Y:S02]  /*3a10*/  FMUL.FTZ R7, R6, R7 ;  /* 0x0000000706077220 */ /* 0x000fe40000410000 */
[----:B------:R-:W-:Y:S01]  /*3a20*/  FFMA.FTZ R151, R130, R151, R152 ;  /* 0x0000009782977223 */ /* 0x000fe20000010098 */
[----:B------:R-:W-:Y:S01]  /*3a30*/  FSEL R153, R6, R153, !P3 ;  /* 0x0000009906997208 */ /* 0x000fe20005800000 */
[----:B------:R-:W-:-:S02]  /*3a40*/  FFMA.FTZ R145, R130, R145, -R150 ;  /* 0x0000009182917223 */ /* 0x000fc40000010896 */
[----:B------:R-:W-:Y:S02]  /*3a50*/  FMUL.FTZ R155, R120, -R155 ;  /* 0x8000009b789b7220 */ /* 0x000fe40000410000 */
[----:B------:R-:W-:Y:S01]  /*3a60*/  @P3 FFMA.FTZ R130, R130, R5, -R7 ;  /* 0x0000000582823223 */ /* 0x000fe20000010807 */
[----:B------:R-:W-:Y:S01]  /*3a70*/  SHFL.UP PT, R150, R153, 0x10, RZ ;  /* 0x0600000099967989 */ /* 0x000fe200000e00ff */
[----:B------:R-:W-:Y:S01]  /*3a80*/  FFMA.FTZ R4, R117, R154, R155 ;  /* 0x0000009a75047223 */ /* 0x000fe2000001009b */
[----:B------:R-:W-:Y:S01]  /*3a90*/  HFMA2.MMA R5, -RZ, RZ, 0, 0 ;  /* 0x00000000ff057435 */ /* 0x000fe200000001ff */
[----:B------:R-:W-:Y:S01]  /*3aa0*/  @P3 FADD.FTZ R132, R132, R151 ;  /* 0x0000009784843221 */ /* 0x000fe20000010000 */
[----:B------:R-:W0:Y:S01]  /*3ab0*/  SHFL.UP PT, R154, R130, 0x10, RZ ;  /* 0x06000000829a7989 */ /* 0x000e2200000e00ff */
[----:B------:R-:W-:Y:S01]  /*3ac0*/  @P3 FADD.FTZ R134, R134, R145 ;  /* 0x0000009186863221 */ /* 0x000fe20000010000 */
[----:B------:R-:W-:Y:S01]  /*3ad0*/  ISETP.GE.AND P3, PT, R31, 0x10, PT ;  /* 0x000000101f00780c */ /* 0x000fe20003f66270 */
[----:B------:R-:W-:-:S02]  /*3ae0*/  FFMA.FTZ R162, R115, R157, R162 ;  /* 0x0000009d73a27223 */ /* 0x000fc400000100a2 */
[C---:B------:R-:W-:Y:S01]  /*3af0*/  FMUL.FTZ R6, R116.reuse, -R4 ;  /* 0x8000000474067220 */ /* 0x040fe20000410000 */
[----:B------:R-:W1:Y:S01]  /*3b00*/  SHFL.UP PT, R157, R132, 0x10, RZ ;  /* 0x06000000849d7989 */ /* 0x000e6200000e00ff */
[----:B------:R-:W-:Y:S02]  /*3b10*/  FMUL.FTZ R151, R87, R140 ;  /* 0x0000008c57977220 */ /* 0x000fe40000410000 */
[-C--:B------:R-:W-:Y:S01]  /*3b20*/  FFMA.FTZ R161, R115, R159.reuse, -R6 ;  /* 0x0000009f73a17223 */ /* 0x080fe20000010806 */
[----:B------:R-:W2:Y:S01]  /*3b30*/  SHFL.UP PT, R155, R134, 0x10, RZ ;  /* 0x06000000869b7989 */ /* 0x000ea200000e00ff */
[----:B------:R-:W-:Y:S01]  /*3b40*/  FMUL.FTZ R159, R116, -R159 ;  /* 0x8000009f749f7220 */ /* 0x000fe20000410000 */
[----:B------:R-:W-:Y:S01]  /*3b50*/  CS2R R6, SRZ ;  /* 0x0000000000067805 */ /* 0x000fe2000001ff00 */
[----:B------:R-:W-:Y:S02]  /*3b60*/  FMUL.FTZ R152, R87, R136 ;  /* 0x0000008857987220 */ /* 0x000fe40000410000 */
[----:B------:R-:W-:-:S02]  /*3b70*/  FADD.FTZ R145, -R151, R162 ;  /* 0x000000a297917221 */ /* 0x000fc40000010100 */
[----:B------:R-:W-:Y:S01]  /*3b80*/  FFMA.FTZ R163, R115, R4, R159 ;  /* 0x0000000473a37223 */ /* 0x000fe2000001009f */
[----:B------:R-:W-:Y:S01]  /*3b90*/  MOV R4, 0x3f800000 ;  /* 0x3f80000000047802 */ /* 0x000fe20000000f00 */
[----:B------:R-:W-:Y:S02]  /*3ba0*/  FADD.FTZ R165, R152, R165 ;  /* 0x000000a598a57221 */ /* 0x000fe40000010000 */
[----:B------:R-:W-:-:S03]  /*3bb0*/  FMUL.FTZ R159, R112, -R145 ;  /* 0x80000091709f7220 */ /* 0x000fc60000410000 */
[----:B------:R-:W3:Y:S01]  /*3bc0*/  @!P0 LDS.128 R4, [UR4+0x1770] ;  /* 0x00177004ff048984 */ /* 0x000ee20008000c00 */
[-C--:B------:R-:W-:Y:S01]  /*3bd0*/  FFMA.FTZ R167, R110, R165.reuse, -R159 ;  /* 0x000000a56ea77223 */ /* 0x080fe2000001089f */
[----:B------:R-:W-:Y:S01]  /*3be0*/  ISETP.NE.AND P0, PT, R158, 0x1f, PT ;  /* 0x0000001f9e00780c */ /* 0x000fe20003f05270 */
[C---:B------:R-:W-:Y:S02]  /*3bf0*/  FMUL.FTZ R165, R112.reuse, -R165 ;  /* 0x800000a570a57220 */ /* 0x040fe40000410000 */
[----:B------:R-:W-:Y:S02]  /*3c00*/  FMUL.FTZ R159, R112, -R163 ;  /* 0x800000a3709f7220 */ /* 0x000fe40000410000 */
[C---:B------:R-:W-:Y:S02]  /*3c10*/  FFMA.FTZ R166, R110.reuse, R145, R165 ;  /* 0x000000916ea67223 */ /* 0x040fe400000100a5 */
[----:B------:R-:W-:Y:S02]  /*3c20*/  FFMA.FTZ R145, R110, R161, -R159 ;  /* 0x000000a16e917223 */ /* 0x000fe4000001089f */
[----:B0-----:R-:W-:-:S02]  /*3c30*/  FMUL.FTZ R159, R153, R154 ;  /* 0x0000009a999f7220 */ /* 0x001fc40000410000 */
[----:B------:R-:W-:Y:S02]  /*3c40*/  FMUL.FTZ R165, R112, -R161 ;  /* 0x800000a170a57220 */ /* 0x000fe40000410000 */
[C---:B-1----:R-:W-:Y:S02]  /*3c50*/  FMUL.FTZ R161, R153.reuse, R157 ;  /* 0x0000009d99a17220 */ /* 0x042fe40000410000 */
[CC--:B--2---:R-:W-:Y:S02]  /*3c60*/  FMUL.FTZ R162, R153.reuse, R155.reuse ;  /* 0x0000009b99a27220 */ /* 0x0c4fe40000410000 */
[CC--:B------:R-:W-:Y:S02]  /*3c70*/  FFMA.FTZ R164, R130.reuse, R150.reuse, R159 ;  /* 0x0000009682a47223 */ /* 0x0c0fe4000001009f */
[C---:B------:R-:W-:Y:S02]  /*3c80*/  FMUL.FTZ R159, R153.reuse, R150 ;  /* 0x00000096999f7220 */ /* 0x040fe40000410000 */
[C---:B------:R-:W-:Y:S01]  /*3c90*/  FFMA.FTZ R161, R130.reuse, R155, -R161 ;  /* 0x0000009b82a17223 */ /* 0x040fe200000108a1 */
[----:B------:R-:W-:Y:S01]  /*3ca0*/  FSEL R164, R153, R164, !P3 ;  /* 0x000000a499a47208 */ /* 0x000fe20005800000 */
[----:B------:R-:W-:-:S02]  /*3cb0*/  FFMA.FTZ R157, R130, R157, R162 ;  /* 0x0000009d829d7223 */ /* 0x000fc400000100a2 */
[----:B------:R-:W-:Y:S02]  /*3cc0*/  @P3 FFMA.FTZ R130, R130, R154, -R159 ;  /* 0x0000009a82823223 */ /* 0x000fe4000001089f */
[C---:B------:R-:W-:Y:S01]  /*3cd0*/  FMUL.FTZ R154, R85.reuse, R136 ;  /* 0x00000088559a7220 */ /* 0x040fe20000410000 */
[----:B------:R0:W1:Y:S01]  /*3ce0*/  SHFL.DOWN PT, R159, R145, 0x1, 0x1f ;  /* 0x08201f00919f7f89 */ /* 0x00006200000e0000 */
[----:B------:R-:W-:Y:S02]  /*3cf0*/  FMUL.FTZ R153, R85, R140 ;  /* 0x0000008c55997220 */ /* 0x000fe40000410000 */
[----:B------:R-:W-:Y:S01]  /*3d00*/  @P3 FADD.FTZ R134, R134, R161 ;  /* 0x000000a186863221 */ /* 0x000fe20000010000 */
[----:B------:R-:W2:Y:S01]  /*3d10*/  SHFL.UP PT, R130, R130, 0x1, RZ ;  /* 0x0420000082827989 */ /* 0x000ea200000e00ff */
[----:B------:R-:W-:Y:S01]  /*3d20*/  @P3 FADD.FTZ R132, R132, R157 ;  /* 0x0000009d84843221 */ /* 0x000fe20000010000 */
[----:B------:R-:W-:Y:S01]  /*3d30*/  ISETP.GT.U32.AND P3, PT, R158, 0x1d, PT ;  /* 0x0000001d9e00780c */ /* 0x000fe20003f64070 */
[----:B------:R-:W-:Y:S01]  /*3d40*/  FFMA.FTZ R150, R110, R163, R165 ;  /* 0x000000a36e967223 */ /* 0x000fe200000100a5 */
[----:B------:R-:W4:Y:S01]  /*3d50*/  SHFL.UP PT, R164, R164, 0x1, RZ ;  /* 0x04200000a4a47989 */ /* 0x000f2200000e00ff */
[----:B------:R-:W-:-:S02]  /*3d60*/  FADD.FTZ R136, R154, R167 ;  /* 0x000000a79a887221 */ /* 0x000fc40000010000 */
[----:B------:R-:W-:Y:S01]  /*3d70*/  FADD.FTZ R140, -R153, R166 ;  /* 0x000000a6998c7221 */ /* 0x000fe20000010100 */
[----:B------:R0:W0:Y:S04]  /*3d80*/  SHFL.DOWN PT, R161, R150, 0x1, 0x1f ;  /* 0x08201f0096a17f89 */ /* 0x00002800000e0000 */
[----:B------:R0:W0:Y:S04]  /*3d90*/  SHFL.DOWN PT, R155, R136, 0x1, 0x1f ;  /* 0x08201f00889b7f89 */ /* 0x00002800000e0000 */
[----:B------:R0:W0:Y:S04]  /*3da0*/  SHFL.DOWN PT, R157, R140, 0x1, 0x1f ;  /* 0x08201f008c9d7f89 */ /* 0x00002800000e0000 */
[----:B------:R-:W0:Y:S04]  /*3db0*/  SHFL.UP PT, R134, R134, 0x1, RZ ;  /* 0x0420000086867989 */ /* 0x000e2800000e00ff */
[----:B------:R-:W0:Y:S01]  /*3dc0*/  SHFL.UP PT, R132, R132, 0x1, RZ ;  /* 0x0420000084847989 */ /* 0x000e2200000e00ff */
[----:B------:R-:W-:Y:S05]  /*3dd0*/  @!P0 BRA `(.L_x_11153) ;  /* 0x000000b000008947 */ /* 0x000fea0003800000 */
[C---:B0123--:R-:W-:Y:S02]  /*3de0*/  FMUL.FTZ R162, R150.reuse, R161 ;  /* 0x000000a196a27220 */ /* 0x04ffe40000410000 */
[----:B------:R-:W-:-:S02]  /*3df0*/  FMUL.FTZ R166, R150, R157 ;  /* 0x0000009d96a67220 */ /* 0x000fc40000410000 */
[C---:B------:R-:W-:Y:S02]  /*3e00*/  FMUL.FTZ R168, R150.reuse, R155 ;  /* 0x0000009b96a87220 */ /* 0x040fe40000410000 */
        /* <DEDUP_REMOVED lines=8> */
.L_x_11153:
[----:B-123--:R-:W-:Y:S05]  /*3e90*/  BSYNC B0 ;  /* 0x0000000000007941 */ /* 0x00efea0003800000 */
.L_x_11152:
[----:B------:R1:W2:Y:S01]  /*3ea0*/  SHFL.DOWN PT, R159, R145, 0x2, 0x1f ;  /* 0x08401f00919f7f89 */ /* 0x0002a200000e0000 */
[----:B------:R-:W-:Y:S03]  /*3eb0*/  BSSY B0, `(.L_x_11154) ;  /* 0x0000010000007945 */ /* 0x000fe60003800000 */
[----:B0-----:R1:W0:Y:S04]  /*3ec0*/  SHFL.DOWN PT, R161, R150, 0x2, 0x1f ;  /* 0x08401f0096a17f89 */ /* 0x00122800000e0000 */
[----:B------:R1:W3:Y:S04]  /*3ed0*/  SHFL.DOWN PT, R155, R136, 0x2, 0x1f ;  /* 0x08401f00889b7f89 */ /* 0x0002e800000e0000 */
[----:B------:R1:W4:Y:S01]  /*3ee0*/  SHFL.DOWN PT, R157, R140, 0x2, 0x1f ;  /* 0x08401f008c9d7f89 */ /* 0x00032200000e0000 */
[----:B------:R-:W-:Y:S05]  /*3ef0*/  @P3 BRA `(.L_x_11155) ;  /* 0x000000b000003947 */ /* 0x000fea0003800000 */
[C---:B0-----:R-:W-:Y:S02]  /*3f00*/  FMUL.FTZ R162, R150.reuse, R161 ;  /* 0x000000a196a27220 */ /* 0x041fe40000410000 */
[----:B----4-:R-:W-:-:S02]  /*3f10*/  FMUL.FTZ R166, R150, R157 ;  /* 0x0000009d96a67220 */ /* 0x010fc40000410000 */
[C---:B---3--:R-:W-:Y:S02]  /*3f20*/  FMUL.FTZ R168, R150.reuse, R155 ;  /* 0x0000009b96a87220 */ /* 0x048fe40000410000 */
        /* <DEDUP_REMOVED lines=8> */
.L_x_11155:
[----:B------:R-:W-:Y:S05]  /*3fb0*/  BSYNC B0 ;  /* 0x0000000000007941 */ /* 0x000fea0003800000 */
.L_x_11154:
[----:B--2---:R2:W1:Y:S01]  /*3fc0*/  SHFL.DOWN PT, R159, R145, 0x4, 0x1f ;  /* 0x08801f00919f7f89 */ /* 0x00446200000e0000 */
[----:B------:R-:W-:Y:S03]  /*3fd0*/  BSSY B0, `(.L_x_11156) ;  /* 0x0000010000007945 */ /* 0x000fe60003800000 */
[----:B0-----:R2:W0:Y:S04]  /*3fe0*/  SHFL.DOWN PT, R161, R150, 0x4, 0x1f ;  /* 0x08801f0096a17f89 */ /* 0x00142800000e0000 */
[----:B---3--:R2:W3:Y:S04]  /*3ff0*/  SHFL.DOWN PT, R155, R136, 0x4, 0x1f ;  /* 0x08801f00889b7f89 */ /* 0x0084e800000e0000 */
[----:B----4-:R2:W4:Y:S01]  /*4000*/  SHFL.DOWN PT, R157, R140, 0x4, 0x1f ;  /* 0x08801f008c9d7f89 */ /* 0x01052200000e0000 */
        /* <DEDUP_REMOVED lines=12> */
.L_x_11157:
[----:B------:R-:W-:Y:S05]  /*40d0*/  BSYNC B0 ;  /* 0x0000000000007941 */ /* 0x000fea0003800000 */
.L_x_11156:
[----:B-1----:R1:W2:Y:S01]  /*40e0*/  SHFL.DOWN PT, R159, R145, 0x8, 0x1f ;  /* 0x09001f00919f7f89 */ /* 0x0022a200000e0000 */
        /* <DEDUP_REMOVED lines=16> */
.L_x_11159:
[----:B------:R-:W-:Y:S05]  /*41f0*/  BSYNC B0 ;  /* 0x0000000000007941 */ /* 0x000fea0003800000 */
.L_x_11158:
        /* <DEDUP_REMOVED lines=17> */
.L_x_11161:
[----:B------:R-:W-:Y:S05]  /*4310*/  BSYNC B0 ;  /* 0x0000000000007941 */ /* 0x000fea0003800000 */
.L_x_11160:
[----:B------:R-:W-:Y:S01]  /*4320*/  SHFL.DOWN PT, R166, R150, 0x1, 0x1f ;  /* 0x08201f0096a67f89 */ /* 0x000fe200000e0000 */
[----:B------:R-:W-:Y:S01]  /*4330*/  ISETP.GT.AND P0, PT, R31, 0x1e, PT ;  /* 0x0000001e1f00780c */ /* 0x000fe20003f04270 */
[----:B------:R-:W-:Y:S02]  /*4340*/  BSSY B0, `(.L_x_11162) ;  /* 0x000015f000007945 */ /* 0x000fe40003800000 */
[----:B----4-:R-:W4:Y:S04]  /*4350*/  SHFL.IDX PT, R157, R7, RZ, 0x1f ;  /* 0x00001fff079d7589 */ /* 0x010f2800000e0000 */
[----:B---3--:R-:W3:Y:S04]  /*4360*/  SHFL.IDX PT, R155, R6, RZ, 0x1f ;  /* 0x00001fff069b7589 */ /* 0x008ee800000e0000 */
[----:B-1----:R-:W1:Y:S04]  /*4370*/  SHFL.DOWN PT, R159, R145, 0x1, 0x1f ;  /* 0x08201f00919f7f89 */ /* 0x002e6800000e0000 */
[----:B0-----:R-:W0:Y:S04]  /*4380*/  SHFL.DOWN PT, R161, R136, 0x1, 0x1f ;  /* 0x08201f0088a17f89 */ /* 0x001e2800000e0000 */
[----:B------:R-:W5:Y:S04]  /*4390*/  SHFL.DOWN PT, R163, R140, 0x1, 0x1f ;  /* 0x08201f008ca37f89 */ /* 0x000f6800000e0000 */
[----:B--2---:R-:W2:Y:S01]  /*43a0*/  SHFL.IDX PT, R150, R150, RZ, 0x1f ;  /* 0x00001fff96967589 */ /* 0x004ea200000e0000 */
[----:B----4-:R-:W-:-:S03]  /*43b0*/  @P2 FMUL.FTZ R162, R166, R157 ;  /* 0x0000009da6a22220 */ /* 0x010fc60000410000 */
[----:B------:R-:W-:Y:S01]  /*43c0*/  SHFL.IDX PT, R145, R145, RZ, 0x1f ;  /* 0x00001fff91917589 */ /* 0x000fe200000e0000 */
[----:B---3--:R-:W-:-:S03]  /*43d0*/  @P2 FMUL.FTZ R166, R166, R155 ;  /* 0x0000009ba6a62220 */ /* 0x008fc60000410000 */
[----:B------:R-:W-:Y:S01]  /*43e0*/  SHFL.IDX PT, R136, R136, RZ, 0x1f ;  /* 0x00001fff88887589 */ /* 0x000fe200000e0000 */
[----:B-1----:R-:W-:-:S03]  /*43f0*/  @P2 FFMA.FTZ R162, R159, R155, -R162 ;  /* 0x0000009b9fa22223 */ /* 0x002fc600000108a2 */
[----:B------:R-:W-:Y:S01]  /*4400*/  SHFL.IDX PT, R140, R140, RZ, 0x1f ;  /* 0x00001fff8c8c7589 */ /* 0x000fe200000e0000 */
[----:B------:R-:W-:Y:S02]  /*4410*/  @P2 FFMA.FTZ R166, R159, R157, R166 ;  /* 0x0000009d9fa62223 */ /* 0x000fe400000100a6 */
[----:B0-----:R-:W-:Y:S02]  /*4420*/  @P2 FADD.FTZ R155, R161, R162 ;  /* 0x000000a2a19b2221 */ /* 0x001fe40000010000 */
        /* <DEDUP_REMOVED lines=42> */
[C---:B------:R-:W-:Y:S02]  /*46d0*/  FFMA.FTZ R157, R118.reuse, R143, R10 ;  /* 0x0000008f769d7223 */ /* 0x040fe4000001000a */
[----:B------:R-:W-:Y:S02]  /*46e0*/  FFMA.FTZ R10, R118, R144, -R11 ;  /* 0x00000090760a7223 */ /* 0x000fe4000001080b */
[-C--:B------:R-:W-:Y:S02]  /*46f0*/  FMUL.FTZ R9, R112, R127.reuse ;  /* 0x0000007f70097220 */ /* 0x080fe40000410000 */
[----:B------:R-:W-:Y:S02]  /*4700*/  FFMA.FTZ R8, R110, R127, R8 ;  /* 0x0000007f6e087223 */ /* 0x000fe40000010008 */
[----:B------:R-:W-:Y:S02]  /*4710*/  FADD.FTZ R157, -R146, R157 ;  /* 0x0000009d929d7221 */ /* 0x000fe40000010100 */
[----:B------:R-:W-:-:S02]  /*4720*/  FADD.FTZ R147, R147, R10 ;  /* 0x0000000a93937221 */ /* 0x000fc40000010000 */
[----:B------:R-:W-:Y:S02]  /*4730*/  FFMA.FTZ R9, R110, R132, -R9 ;  /* 0x000000846e097223 */ /* 0x000fe40000010809 */
[----:B------:R-:W-:Y:S02]  /*4740*/  FADD.FTZ R20, RZ, R8 ;  /* 0x00000008ff147221 */ /* 0x000fe40000010000 */
[C---:B------:R-:W-:Y:S02]  /*4750*/  FMUL.FTZ R10, R120.reuse, -R157 ;  /* 0x8000009d780a7220 */ /* 0x040fe40000410000 */
[----:B------:R-:W-:Y:S02]  /*4760*/  FMUL.FTZ R130, R120, -R147 ;  /* 0x8000009378827220 */ /* 0x000fe40000410000 */
[----:B------:R-:W-:Y:S02]  /*4770*/  FFMA.FTZ R161, R111, R66, R9 ;  /* 0x000000426fa17223 */ /* 0x000fe40000010009 */
[----:B------:R-:W-:-:S02]  /*4780*/  FMUL.FTZ R8, R116, R20 ;  /* 0x0000001474087220 */ /* 0x000fc40000410000 */
[C---:B------:R-:W-:Y:S02]  /*4790*/  FFMA.FTZ R10, R117.reuse, R147, -R10 ;  /* 0x00000093750a7223 */ /* 0x040fe4000001080a */
[----:B------:R-:W-:Y:S02]  /*47a0*/  FFMA.FTZ R159, R117, R157, R130 ;  /* 0x0000009d759f7223 */ /* 0x000fe40000010082 */
[-C--:B------:R-:W-:Y:S02]  /*47b0*/  FMUL.FTZ R9, R116, R161.reuse ;  /* 0x000000a174097220 */ /* 0x080fe40000410000 */
[----:B------:R-:W-:Y:S02]  /*47c0*/  FFMA.FTZ R8, R115, R161, -R8 ;  /* 0x000000a173087223 */ /* 0x000fe40000010808 */
[----:B------:R-:W-:Y:S02]  /*47d0*/  FADD.FTZ R149, R149, R10 ;  /* 0x0000000a95957221 */ /* 0x000fe40000010000 */
[----:B------:R-:W-:-:S02]  /*47e0*/  FADD.FTZ R159, -R148, R159 ;  /* 0x0000009f949f7221 */ /* 0x000fc40000010100 */
[----:B------:R-:W-:Y:S02]  /*47f0*/  FFMA.FTZ R9, R115, R20, R9 ;  /* 0x0000001473097223 */ /* 0x000fe40000010009 */
[----:B------:R-:W-:Y:S02]  /*4800*/  FFMA.FTZ R165, R113, R68, R8 ;  /* 0x0000004471a57223 */ /* 0x000fe40000010008 */
[C---:B------:R-:W-:Y:S02]  /*4810*/  FMUL.FTZ R10, R116.reuse, -R149 ;  /* 0x80000095740a7220 */ /* 0x040fe40000410000 */
[----:B------:R-:W-:Y:S02]  /*4820*/  FMUL.FTZ R116, R116, -R159 ;  /* 0x8000009f74747220 */ /* 0x000fe40000410000 */
[----:B------:R-:W-:Y:S02]  /*4830*/  FADD.FTZ R130, RZ, R9 ;  /* 0x00000009ff827221 */ /* 0x000fe40000010000 */
[----:B------:R-:W-:-:S02]  /*4840*/  FMUL.FTZ R8, R120, R165 ;  /* 0x000000a578087220 */ /* 0x000fc40000410000 */
[C---:B------:R-:W-:Y:S02]  /*4850*/  FFMA.FTZ R10, R115.reuse, R159, R10 ;  /* 0x0000009f730a7223 */ /* 0x040fe4000001000a */
[----:B------:R-:W-:Y:S02]  /*4860*/  FFMA.FTZ R115, R115, R149, -R116 ;  /* 0x0000009573737223 */ /* 0x000fe40000010874 */
[-C--:B------:R-:W-:Y:S02]  /*4870*/  FFMA.FTZ R8, R117, R130.reuse, R8 ;  /* 0x0000008275087223 */ /* 0x080fe40000010008 */
[----:B------:R-:W-:Y:S02]  /*4880*/  FMUL.FTZ R120, R120, R130 ;  /* 0x0000008278787220 */ /* 0x000fe40000410000 */
[----:B------:R-:W-:Y:S02]  /*4890*/  FADD.FTZ R151, -R151, R10 ;  /* 0x0000000a97977221 */ /* 0x000fe40000010100 */
[----:B------:R-:W-:-:S02]  /*48a0*/  FADD.FTZ R115, R152, R115 ;  /* 0x0000007398737221 */ /* 0x000fc40000010000 */
[----:B------:R-:W-:Y:S02]  /*48b0*/  FADD.FTZ R116, RZ, R8 ;  /* 0x00000008ff747221 */ /* 0x000fe40000010000 */
[----:B------:R-:W-:Y:S02]  /*48c0*/  FFMA.FTZ R120, R117, R165, -R120 ;  /* 0x000000a575787223 */ /* 0x000fe40000010878 */
[C---:B------:R-:W-:Y:S02]  /*48d0*/  FMUL.FTZ R8, R112.reuse, -R151 ;  /* 0x8000009770087220 */ /* 0x040fe40000410000 */
[----:B------:R-:W-:Y:S02]  /*48e0*/  FMUL.FTZ R112, R112, -R115 ;  /* 0x8000007370707220 */ /* 0x000fe40000410000 */
[----:B------:R-:W-:Y:S02]  /*48f0*/  FFMA.FTZ R138, R123, R70, R120 ;  /* 0x000000467b8a7223 */ /* 0x000fe40000010078 */
[----:B------:R-:W-:-:S02]  /*4900*/  FFMA.FTZ R112, R110, R151, R112 ;  /* 0x000000976e707223 */ /* 0x000fc40000010070 */
[C---:B------:R-:W-:Y:S02]  /*4910*/  FMUL.FTZ R9, R121.reuse, R116 ;  /* 0x0000007479097220 */ /* 0x040fe40000410000 */
[----:B------:R-:W-:Y:S02]  /*4920*/  FFMA.FTZ R11, R110, R115, -R8 ;  /* 0x000000736e0b7223 */ /* 0x000fe40000010808 */
[----:B------:R-:W-:Y:S02]  /*4930*/  FMUL.FTZ R121, R121, R138 ;  /* 0x0000008a79797220 */ /* 0x000fe40000410000 */
[----:B------:R-:W-:Y:S02]  /*4940*/  FFMA.FTZ R8, R85, R132, RZ ;  /* 0x0000008455087223 */ /* 0x000fe400000100ff */
[----:B------:R-:W-:Y:S02]  /*4950*/  FADD.FTZ R153, -R153, R112 ;  /* 0x0000007099997221 */ /* 0x000fe40000010100 */
[----:B------:R-:W-:-:S02]  /*4960*/  FFMA.FTZ R9, R118, R138, -R9 ;  /* 0x0000008a76097223 */ /* 0x000fc40000010809 */
[----:B------:R-:W-:Y:S02]  /*4970*/  FFMA.FTZ R117, R109, -R78, R132 ;  /* 0x8000004e6d757223 */ /* 0x000fe40000010084 */
[----:B------:R-:W-:Y:S02]  /*4980*/  FFMA.FTZ R118, R118, R116, R121 ;  /* 0x0000007476767223 */ /* 0x000fe40000010079 */
[----:B------:R-:W-:Y:S02]  /*4990*/  FFMA.FTZ R132, R87, R161, R8 ;  /* 0x000000a157847223 */ /* 0x000fe40000010008 */
[----:B------:R-:W-:Y:S02]  /*49a0*/  FADD.FTZ R154, R154, R11 ;  /* 0x0000000b9a9a7221 */ /* 0x000fe40000010000 */
[----:B------:R-:W-:Y:S02]  /*49b0*/  FMUL.FTZ R8, R153, R78 ;  /* 0x0000004e99087220 */ /* 0x000fe40000410000 */
[----:B------:R-:W-:-:S02]  /*49c0*/  FADD.FTZ R118, RZ, R118 ;  /* 0x00000076ff767221 */ /* 0x000fc40000010000 */
[----:B------:R-:W-:Y:S02]  /*49d0*/  FFMA.FTZ R142, R125, R72, R9 ;  /* 0x000000487d8e7223 */ /* 0x000fe40000010009 */
[----:B------:R-:W-:Y:S02]  /*49e0*/  FMUL.FTZ R121, R151, R66 ;  /* 0x0000004297797220 */ /* 0x000fe40000410000 */
[----:B------:R-:W-:Y:S02]  /*49f0*/  FMUL.FTZ R110, R154, R78 ;  /* 0x0000004e9a6e7220 */ /* 0x000fe40000410000 */
[----:B------:R-:W-:Y:S02]  /*4a00*/  FMUL.FTZ R10, R127, R8 ;  /* 0x000000087f0a7220 */ /* 0x000fe40000410000 */
[C---:B------:R-:W-:Y:S02]  /*4a10*/  FMUL.FTZ R9, R119.reuse, R118 ;  /* 0x0000007677097220 */ /* 0x040fe40000410000 */
[----:B------:R-:W-:-:S02]  /*4a20*/  FMUL.FTZ R11, R119, R142 ;  /* 0x0000008e770b7220 */ /* 0x000fc40000410000 */
[-C--:B------:R-:W-:Y:S02]  /*4a30*/  FFMA.FTZ R112, R111, -R66.reuse, R161 ;  /* 0x800000426f707223 */ /* 0x080fe400000100a1 */
[----:B------:R-:W-:Y:S02]  /*4a40*/  FMUL.FTZ R119, R115, R66 ;  /* 0x0000004273777220 */ /* 0x000fe40000410000 */
[----:B------:R-:W-:Y:S02]  /*4a50*/  FMUL.FTZ R120, R20, R121 ;  /* 0x0000007914787220 */ /* 0x000fe40000410000 */
[----:B------:R-:W-:Y:S02]  /*4a60*/  FFMA.FTZ R10, R117, R110, R10 ;  /* 0x0000006e750a7223 */ /* 0x000fe4000001000a */
[----:B------:R-:W-:Y:S02]  /*4a70*/  FFMA.FTZ R161, R112, R119, R120 ;  /* 0x0000007770a17223 */ /* 0x000fe40000010078 */
[----:B------:R-:W-:-:S02]  /*4a80*/  FADD.FTZ R10, RZ, R10 ;  /* 0x0000000aff0a7221 */ /* 0x000fc40000010000 */
[----:B------:R-:W-:Y:S02]  /*4a90*/  FFMA.FTZ R11, R114, R118, R11 ;  /* 0x00000076720b7223 */ /* 0x000fe4000001000b */
[----:B------:R-:W-:Y:S02]  /*4aa0*/  FADD.FTZ R10, R10, R161 ;  /* 0x000000a10a0a7221 */ /* 0x000fe40000010000 */
[----:B------:R-:W-:Y:S02]  /*4ab0*/  FMUL.FTZ R134, R20, R119 ;  /* 0x0000007714867220 */ /* 0x000fe40000410000 */
[----:B------:R-:W-:Y:S02]  /*4ac0*/  FMUL.FTZ R120, R127, R110 ;  /* 0x0000006e7f787220 */ /* 0x000fe40000410000 */
[----:B------:R-:W-:Y:S02]  /*4ad0*/  FADD.FTZ R161, RZ, R11 ;  /* 0x0000000bffa17221 */ /* 0x000fe40000010000 */
[----:B------:R-:W-:-:S02]  /*4ae0*/  FFMA.FTZ R9, R114, R142, -R9 ;  /* 0x0000008e72097223 */ /* 0x000fc40000010809 */
[----:B------:R-:W-:Y:S02]  /*4af0*/  FMUL.FTZ R11, R159, R68 ;  /* 0x000000449f0b7220 */ /* 0x000fe40000410000 */
[----:B------:R-:W-:Y:S02]  /*4b00*/  FFMA.FTZ R163, R112, R121, -R134 ;  /* 0x0000007970a37223 */ /* 0x000fe40000010886 */
[----:B------:R-:W-:Y:S02]  /*4b10*/  FFMA.FTZ R120, R117, R8, -R120 ;  /* 0x0000000875787223 */ /* 0x000fe40000010878 */
[----:B------:R-:W-:Y:S02]  /*4b20*/  FFMA.FTZ R114, R113, -R68, R165 ;  /* 0x8000004471727223 */ /* 0x000fe400000100a5 */
[----:B------:R-:W-:Y:S02]  /*4b30*/  FFMA.FTZ R171, R129, R74, R9 ;  /* 0x0000004a81ab7223 */ /* 0x000fe40000010009 */
[----:B------:R-:W-:-:S02]  /*4b40*/  FMUL.FTZ R121, R149, R68 ;  /* 0x0000004495797220 */ /* 0x000fc40000410000 */
[----:B------:R-:W-:Y:S02]  /*4b50*/  FMUL.FTZ R8, R130, R11 ;  /* 0x0000000b82087220 */ /* 0x000fe40000410000 */
[----:B------:R-:W-:Y:S02]  /*4b60*/  FFMA.FTZ R132, R89, R165, R132 ;  /* 0x000000a559847223 */ /* 0x000fe40000010084 */
[C---:B------:R-:W-:Y:S02]  /*4b70*/  FMUL.FTZ R9, R124.reuse, R161 ;  /* 0x000000a17c097220 */ /* 0x040fe40000410000 */
[----:B------:R-:W-:Y:S02]  /*4b80*/  FMUL.FTZ R124, R124, R171 ;  /* 0x000000ab7c7c7220 */ /* 0x000fe40000410000 */
[----:B------:R-:W-:Y:S02]  /*4b90*/  FFMA.FTZ R165, R114, R121, R8 ;  /* 0x0000007972a57223 */ /* 0x000fe40000010008 */
[----:B------:R-:W-:-:S02]  /*4ba0*/  FADD.FTZ R120, RZ, R120 ;  /* 0x00000078ff787221 */ /* 0x000fc40000010000 */
[----:B------:R-:W-:Y:S02]  /*4bb0*/  FFMA.FTZ R124, R122, R161, R124 ;  /* 0x000000a17a7c7223 */ /* 0x000fe4000001007c */
[----:B------:R-:W-:Y:S02]  /*4bc0*/  FADD.FTZ R10, R10, R165 ;  /* 0x000000a50a0a7221 */ /* 0x000fe40000010000 */
[----:B------:R-:W-:Y:S02]  /*4bd0*/  FFMA.FTZ R9, R122, R171, -R9 ;  /* 0x000000ab7a097223 */ /* 0x000fe40000010809 */
[----:B------:R-:W-:Y:S02]  /*4be0*/  FMUL.FTZ R165, R157, R70 ;  /* 0x000000469da57220 */ /* 0x000fe40000410000 */
[----:B------:R-:W-:Y:S02]  /*4bf0*/  FADD.FTZ R8, R120, R163 ;  /* 0x000000a378087221 */ /* 0x000fe40000010000 */
[----:B------:R-:W-:-:S02]  /*4c00*/  FADD.FTZ R167, RZ, R124 ;  /* 0x0000007cffa77221 */ /* 0x000fc40000010000 */
[----:B------:R-:W-:Y:S02]  /*4c10*/  FFMA.FTZ R120, R123, -R70, R138 ;  /* 0x800000467b787223 */ /* 0x000fe4000001008a */
[----:B------:R-:W-:Y:S02]  /*4c20*/  FFMA.FTZ R175, R131, R76, R9 ;  /* 0x0000004c83af7223 */ /* 0x000fe40000010009 */
[----:B------:R-:W-:Y:S02]  /*4c30*/  FMUL.FTZ R163, R147, R70 ;  /* 0x0000004693a37220 */ /* 0x000fe40000410000 */
[----:B------:R-:W-:Y:S02]  /*4c40*/  FMUL.FTZ R122, R116, R165 ;  /* 0x000000a5747a7220 */ /* 0x000fe40000410000 */
[----:B------:R-:W-:Y:S02]  /*4c50*/  FMUL.FTZ R9, R128, R167 ;  /* 0x000000a780097220 */ /* 0x000fe40000410000 */
[----:B------:R-:W-:-:S02]  /*4c60*/  FMUL.FTZ R134, R130, R121 ;  /* 0x0000007982867220 */ /* 0x000fc40000410000 */
[----:B------:R-:W-:Y:S02]  /*4c70*/  FMUL.FTZ R128, R128, R175 ;  /* 0x000000af80807220 */ /* 0x000fe40000410000 */
[-C--:B------:R-:W-:Y:S02]  /*4c80*/  FMUL.FTZ R124, R116, R163.reuse ;  /* 0x000000a3747c7220 */ /* 0x080fe40000410000 */
[----:B------:R-:W-:Y:S02]  /*4c90*/  FFMA.FTZ R169, R120, R163, R122 ;  /* 0x000000a378a97223 */ /* 0x000fe4000001007a */
[----:B------:R-:W-:Y:S02]  /*4ca0*/  FMUL.FTZ R122, R144, R72 ;  /* 0x00000048907a7220 */ /* 0x000fe40000410000 */
[----:B------:R-:W-:Y:S02]  /*4cb0*/  FFMA.FTZ R11, R114, R11, -R134 ;  /* 0x0000000b720b7223 */ /* 0x000fe40000010886 */
[----:B------:R-:W-:-:S02]  /*4cc0*/  FFMA.FTZ R9, R126, R175, -R9 ;  /* 0x000000af7e097223 */ /* 0x000fc40000010809 */
[----:B------:R-:W-:Y:S02]  /*4cd0*/  FFMA.FTZ R128, R126, R167, R128 ;  /* 0x000000a77e807223 */ /* 0x000fe40000010080 */
[----:B------:R-:W-:Y:S02]  /*4ce0*/  FFMA.FTZ R124, R120, R165, -R124 ;  /* 0x000000a5787c7223 */ /* 0x000fe4000001087c */
[----:B------:R-:W-:Y:S02]  /*4cf0*/  FFMA.FTZ R132, R91, R138, R132 ;  /* 0x0000008a5b847223 */ /* 0x000fe40000010084 */
[-C--:B------:R-:W-:Y:S02]  /*4d00*/  FFMA.FTZ R165, R125, -R72.reuse, R142 ;  /* 0x800000487da57223 */ /* 0x080fe4000001008e */
[----:B------:R-:W-:Y:S02]  /*4d10*/  FMUL.FTZ R126, R143, R72 ;  /* 0x000000488f7e7220 */ /* 0x000fe40000410000 */
[----:B------:R-:W-:-:S02]  /*4d20*/  FMUL.FTZ R134, R118, R122 ;  /* 0x0000007a76867220 */ /* 0x000fc40000410000 */
[----:B------:R-:W-:Y:S02]  /*4d30*/  FADD.FTZ R11, R8, R11 ;  /* 0x0000000b080b7221 */ /* 0x000fe40000010000 */
[----:B------:R-:W-:Y:S02]  /*4d40*/  FFMA.FTZ R132, R93, R142, R132 ;  /* 0x0000008e5d847223 */ /* 0x000fe40000010084 */
[-C--:B------:R-:W-:Y:S02]  /*4d50*/  FFMA.FTZ R134, R165, R126.reuse, -R134 ;  /* 0x0000007ea5867223 */ /* 0x080fe40000010886 */
[----:B------:R-:W-:Y:S02]  /*4d60*/  FMUL.FTZ R126, R118, R126 ;  /* 0x0000007e767e7220 */ /* 0x000fe40000410000 */
[----:B------:R-:W-:Y:S02]  /*4d70*/  FMUL.FTZ R138, R155, R74 ;  /* 0x0000004a9b8a7220 */ /* 0x000fe40000410000 */
[----:B------:R-:W-:-:S02]  /*4d80*/  FFMA.FTZ R8, R85, -R127, RZ ;  /* 0x8000007f55087223 */ /* 0x000fc400000100ff */
[----:B------:R-:W-:Y:S02]  /*4d90*/  FADD.FTZ R11, R11, R124 ;  /* 0x0000007c0b0b7221 */ /* 0x000fe40000010000 */
[----:B------:R-:W-:Y:S02]  /*4da0*/  FADD.FTZ R10, R10, R169 ;  /* 0x000000a90a0a7221 */ /* 0x000fe40000010000 */
[----:B------:R-:W-:Y:S02]  /*4db0*/  FFMA.FTZ R132, R95, R171, R132 ;  /* 0x000000ab5f847223 */ /* 0x000fe40000010084 */
[-C--:B------:R-:W-:Y:S02]  /*4dc0*/  FFMA.FTZ R124, R129, -R74.reuse, R171 ;  /* 0x8000004a817c7223 */ /* 0x080fe400000100ab */
[----:B------:R-:W-:Y:S02]  /*4dd0*/  FMUL.FTZ R169, R141, R74 ;  /* 0x0000004a8da97220 */ /* 0x000fe40000410000 */
[----:B------:R-:W-:-:S02]  /*4de0*/  FFMA.FTZ R171, R165, R122, R126 ;  /* 0x0000007aa5ab7223 */ /* 0x000fc4000001007e */
[----:B------:R-:W-:Y:S02]  /*4df0*/  FMUL.FTZ R126, R161, R138 ;  /* 0x0000008aa17e7220 */ /* 0x000fe40000410000 */
[----:B------:R-:W-:Y:S02]  /*4e00*/  FFMA.FTZ R8, R87, -R20, R8 ;  /* 0x8000001457087223 */ /* 0x000fe40000010008 */
[-C--:B------:R-:W-:Y:S02]  /*4e10*/  FMUL.FTZ R173, R161, R169.reuse ;  /* 0x000000a9a1ad7220 */ /* 0x080fe40000410000 */
[----:B------:R-:W-:Y:S02]  /*4e20*/  FADD.FTZ R10, R10, R171 ;  /* 0x000000ab0a0a7221 */ /* 0x000fe40000010000 */
[----:B------:R-:W-:Y:S02]  /*4e30*/  FMUL.FTZ R142, R21, R76 ;  /* 0x0000004c158e7220 */ /* 0x000fe40000410000 */
[----:B------:R-:W-:-:S02]  /*4e40*/  FFMA.FTZ R171, R124, R169, R126 ;  /* 0x000000a97cab7223 */ /* 0x000fc4000001007e */
[----:B------:R-:W-:Y:S02]  /*4e50*/  FFMA.FTZ R8, R89, -R130, R8 ;  /* 0x8000008259087223 */ /* 0x000fe40000010008 */
[----:B------:R-:W-:Y:S02]  /*4e60*/  FFMA.FTZ R126, R67, R175, R132 ;  /* 0x000000af437e7223 */ /* 0x000fe40000010084 */
[----:B------:R-:W-:Y:S02]  /*4e70*/  FADD.FTZ R11, R11, R134 ;  /* 0x000000860b0b7221 */ /* 0x000fe40000010000 */
[----:B------:R-:W-:Y:S02]  /*4e80*/  FFMA.FTZ R146, R133, R80, R9 ;  /* 0x0000005085927223 */ /* 0x000fe40000010009 */
[----:B------:R-:W-:Y:S02]  /*4e90*/  FADD.FTZ R132, RZ, R128 ;  /* 0x00000080ff847221 */ /* 0x000fe40000010000 */
[----:B------:R-:W-:-:S02]  /*4ea0*/  FFMA.FTZ R138, R124, R138, -R173 ;  /* 0x0000008a7c8a7223 */ /* 0x000fc400000108ad */
[-C--:B------:R-:W-:Y:S02]  /*4eb0*/  FFMA.FTZ R134, R131, -R76.reuse, R175 ;  /* 0x8000004c83867223 */ /* 0x080fe400000100af */
[----:B------:R-:W-:Y:S02]  /*4ec0*/  FMUL.FTZ R9, R135, R76 ;  /* 0x0000004c87097220 */ /* 0x000fe40000410000 */
[----:B------:R-:W-:Y:S02]  /*4ed0*/  FMUL.FTZ R128, R167, R142 ;  /* 0x0000008ea7807220 */ /* 0x000fe40000410000 */
[----:B------:R-:W-:Y:S02]  /*4ee0*/  FMUL.FTZ R173, R137, R80 ;  /* 0x0000005089ad7220 */ /* 0x000fe40000410000 */
[----:B------:R-:W-:Y:S02]  /*4ef0*/  FFMA.FTZ R8, R91, -R116, R8 ;  /* 0x800000745b087223 */ /* 0x000fe40000010008 */
[----:B------:R-:W-:-:S02]  /*4f00*/  FADD.FTZ R10, R10, R171 ;  /* 0x000000ab0a0a7221 */ /* 0x000fc40000010000 */
[----:B------:R-:W-:Y:S02]  /*4f10*/  FFMA.FTZ R126, R97, R146, R126 ;  /* 0x00000092617e7223 */ /* 0x000fe4000001007e */
[-C--:B------:R-:W-:Y:S02]  /*4f20*/  FFMA.FTZ R128, R134, R9.reuse, -R128 ;  /* 0x0000000986807223 */ /* 0x080fe40000010880 */
[-C--:B------:R-:W-:Y:S01]  /*4f30*/  FMUL.FTZ R171, R139, R80.reuse ;  /* 0x000000508bab7220 */ /* 0x080fe20000410000 */
[----:B------:R2:W0:Y:S01]  /*4f40*/  SHFL.DOWN PT, R175, R126, 0x1, 0x1f ;  /* 0x08201f007eaf7f89 */ /* 0x00042200000e0000 */
[----:B------:R-:W-:Y:S02]  /*4f50*/  FMUL.FTZ R9, R167, R9 ;  /* 0x00000009a7097220 */ /* 0x000fe40000410000 */
[----:B------:R-:W-:Y:S02]  /*4f60*/  FFMA.FTZ R146, R133, -R80, R146 ;  /* 0x8000005085927223 */ /* 0x000fe40000010092 */
[----:B------:R-:W-:-:S02]  /*4f70*/  FMUL.FTZ R148, R132, R173 ;  /* 0x000000ad84947220 */ /* 0x000fc40000410000 */
[----:B------:R-:W-:Y:S02]  /*4f80*/  FFMA.FTZ R8, R93, -R118, R8 ;  /* 0x800000765d087223 */ /* 0x000fe40000010008 */
[----:B------:R-:W-:Y:S02]  /*4f90*/  FFMA.FTZ R9, R134, R142, R9 ;  /* 0x0000008e86097223 */ /* 0x000fe40000010009 */
[----:B------:R-:W-:Y:S02]  /*4fa0*/  FFMA.FTZ R148, R146, R171, -R148 ;  /* 0x000000ab92947223 */ /* 0x000fe40000010894 */
[----:B------:R-:W-:Y:S02]  /*4fb0*/  FADD.FTZ R11, R11, R138 ;  /* 0x0000008a0b0b7221 */ /* 0x000fe40000010000 */
[----:B------:R-:W-:Y:S02]  /*4fc0*/  FFMA.FTZ R8, R95, -R161, R8 ;  /* 0x800000a15f087223 */ /* 0x000fe40000010008 */
[----:B------:R-:W-:-:S02]  /*4fd0*/  FMUL.FTZ R171, R132, R171 ;  /* 0x000000ab84ab7220 */ /* 0x000fc40000410000 */
[----:B------:R-:W-:Y:S02]  /*4fe0*/  FADD.FTZ R9, R10, R9 ;  /* 0x000000090a097221 */ /* 0x000fe40000010000 */
[----:B------:R-:W-:Y:S02]  /*4ff0*/  FFMA.FTZ R8, R67, -R167, R8 ;  /* 0x800000a743087223 */ /* 0x000fe40000010008 */
[----:B------:R-:W-:Y:S02]  /*5000*/  FADD.FTZ R11, R11, R128 ;  /* 0x000000800b0b7221 */ /* 0x000fe40000010000 */
[----:B------:R-:W-:Y:S02]  /*5010*/  FFMA.FTZ R10, R146, R173, R171 ;  /* 0x000000ad920a7223 */ /* 0x000fe400000100ab */
[----:B------:R-:W-:Y:S02]  /*5020*/  FFMA.FTZ R128, R97, -R132, R8 ;  /* 0x8000008461807223 */ /* 0x000fe40000010008 */
[----:B------:R-:W-:-:S02]  /*5030*/  FADD.FTZ R148, R11, R148 ;  /* 0x000000940b947221 */ /* 0x000fc40000010000 */
[----:B------:R-:W-:Y:S01]  /*5040*/  FADD.FTZ R138, R9, R10 ;  /* 0x0000000a098a7221 */ /* 0x000fe20000010000 */
[----:B------:R1:W3:Y:S01]  /*5050*/  SHFL.DOWN PT, R162, R128, 0x1, 0x1f ;  /* 0x08201f0080a27f89 */ /* 0x0002e200000e0000 */
[----:B------:R-:W-:Y:S01]  /*5060*/  MOV R10, R126 ;  /* 0x0000007e000a7202 */ /* 0x000fe20000000f00 */
[----:B--2---:R-:W-:Y:S01]  /*5070*/  FMUL.FTZ R126, R150, R7 ;  /* 0x00000007967e7220 */ /* 0x004fe20000410000 */
[----:B------:R-:W-:Y:S01]  /*5080*/  MOV R11, R128 ;  /* 0x00000080000b7202 */ /* 0x000fe20000000f00 */
[----:B------:R-:W2:Y:S01]  /*5090*/  SHFL.DOWN PT, R152, R148, 0x1, 0x1f ;  /* 0x08201f0094987f89 */ /* 0x000ea200000e0000 */
[----:B------:R-:W-:Y:S01]  /*50a0*/  MOV R9, R148 ;  /* 0x0000009400097202 */ /* 0x000fe20000000f00 */
[----:B0-----:R-:W-:Y:S01]  /*50b0*/  @!P0 FADD.FTZ R10, R10, R175 ;  /* 0x000000af0a0a8221 */ /* 0x001fe20000010000 */
[----:B------:R-:W-:Y:S01]  /*50c0*/  MOV R8, R138 ;  /* 0x0000008a00087202 */ /* 0x000fe20000000f00 */
[----:B------:R-:W0:Y:S01]  /*50d0*/  SHFL.DOWN PT, R171, R138, 0x1, 0x1f ;  /* 0x08201f008aab7f89 */ /* 0x000e2200000e0000 */
[----:B-1----:R-:W-:-:S02]  /*50e0*/  FMUL.FTZ R128, R150, R6 ;  /* 0x0000000696807220 */ /* 0x002fc40000410000 */
[----:B------:R-:W-:Y:S01]  /*50f0*/  FADD.FTZ R96, R173, R96 ;  /* 0x00000060ad607221 */ /* 0x000fe20000010000 */
[----:B------:R-:W1:Y:S01]  /*5100*/  SHFL.DOWN PT, R177, R10, 0x2, 0x1f ;  /* 0x08401f000ab17f89 */ /* 0x000e6200000e0000 */
[----:B------:R-:W-:Y:S02]  /*5110*/  FFMA.FTZ R7, R145, R7, R128 ;  /* 0x0000000791077223 */ /* 0x000fe40000010080 */
[----:B------:R-:W-:Y:S02]  /*5120*/  FADD.FTZ R83, R142, R83 ;  /* 0x000000538e537221 */ /* 0x000fe40000010000 */
[----:B------:R-:W-:Y:S02]  /*5130*/  FADD.FTZ R7, R140, R7 ;  /* 0x000000078c077221 */ /* 0x000fe40000010000 */
[----:B------:R-:W-:Y:S02]  /*5140*/  FADD.FTZ R94, R169, R94 ;  /* 0x0000005ea95e7221 */ /* 0x000fe40000010000 */
[----:B------:R-:W-:-:S02]  /*5150*/  FADD.FTZ R81, R122, R81 ;  /* 0x000000517a517221 */ /* 0x000fc40000010000 */
[----:B------:R-:W-:Y:S02]  /*5160*/  FADD.FTZ R92, R163, R92 ;  /* 0x0000005ca35c7221 */ /* 0x000fe40000010000 */
[----:B---3--:R-:W-:Y:S02]  /*5170*/  @!P0 FADD.FTZ R11, R11, R162 ;  /* 0x000000a20b0b8221 */ /* 0x008fe40000010000 */
[----:B------:R-:W-:Y:S02]  /*5180*/  FADD.FTZ R79, R121, R79 ;  /* 0x0000004f794f7221 */ /* 0x000fe40000010000 */
[----:B--2---:R-:W-:Y:S01]  /*5190*/  @!P0 FADD.FTZ R9, R9, R152 ;  /* 0x0000009809098221 */ /* 0x004fe20000010000 */
[----:B------:R-:W2:Y:S01]  /*51a0*/  SHFL.DOWN PT, R148, R11, 0x2, 0x1f ;  /* 0x08401f000b947f89 */ /* 0x000ea200000e0000 */
[----:B------:R-:W-:Y:S02]  /*51b0*/  FADD.FTZ R90, R119, R90 ;  /* 0x0000005a775a7221 */ /* 0x000fe40000010000 */
[----:B0-----:R-:W-:Y:S01]  /*51c0*/  @!P0 FADD.FTZ R8, R8, R171 ;  /* 0x000000ab08088221 */ /* 0x001fe20000010000 */
[----:B------:R-:W0:Y:S01]  /*51d0*/  SHFL.DOWN PT, R138, R9, 0x2, 0x1f ;  /* 0x08401f00098a7f89 */ /* 0x000e2200000e0000 */
[----:B------:R-:W-:Y:S01]  /*51e0*/  ISETP.GT.AND P0, PT, R31, 0x1d, PT ;  /* 0x0000001d1f00780c */ /* 0x000fe20003f04270 */
[----:B------:R-:W-:-:S02]  /*51f0*/  FFMA.FTZ R171, R145, R6, -R126 ;  /* 0x0000000691ab7223 */ /* 0x000fc4000001087e */
[----:B------:R-:W3:Y:S01]  /*5200*/  SHFL.DOWN PT, R175, R8, 0x2, 0x1f ;  /* 0x08401f0008af7f89 */ /* 0x000ee200000e0000 */
[----:B------:R-:W-:Y:S02]  /*5210*/  FMUL.FTZ R126, R19, R137 ;  /* 0x00000089137e7220 */ /* 0x000fe40000410000 */
[CC--:B------:R-:W-:Y:S02]  /*5220*/  FMUL.FTZ R6, R150.reuse, R5.reuse ;  /* 0x0000000596067220 */ /* 0x0c0fe40000410000 */
[-C--:B------:R-:W-:Y:S02]  /*5230*/  FMUL.FTZ R150, R150, R4.reuse ;  /* 0x0000000496967220 */ /* 0x080fe40000410000 */
[C---:B------:R-:W-:Y:S02]  /*5240*/  FFMA.FTZ R4, R145.reuse, R4, -R6 ;  /* 0x0000000491047223 */ /* 0x040fe40000010806 */
[----:B------:R-:W-:Y:S02]  /*5250*/  FFMA.FTZ R5, R145, R5, R150 ;  /* 0x0000000591057223 */ /* 0x000fe40000010096 */
[----:B-1----:R-:W-:-:S02]  /*5260*/  @!P0 FADD.FTZ R10, R10, R177 ;  /* 0x000000b10a0a8221 */ /* 0x002fc40000010000 */
[----:B------:R-:W-:Y:S02]  /*5270*/  FADD.FTZ R6, R136, R171 ;  /* 0x000000ab88067221 */ /* 0x000fe40000010000 */
[----:B------:R-:W-:Y:S01]  /*5280*/  FADD.FTZ R77, R110, R77 ;  /* 0x0000004d6e4d7221 */ /* 0x000fe20000010000 */
[----:B------:R-:W1:Y:S01]  /*5290*/  SHFL.DOWN PT, R179, R10, 0x4, 0x1f ;  /* 0x08801f000ab37f89 */ /* 0x000e6200000e0000 */
[----:B--2---:R-:W-:Y:S02]  /*52a0*/  @!P0 FADD.FTZ R11, R11, R148 ;  /* 0x000000940b0b8221 */ /* 0x004fe40000010000 */
[----:B0-----:R-:W-:Y:S01]  /*52b0*/  @!P0 FADD.FTZ R9, R9, R138 ;  /* 0x0000008a09098221 */ /* 0x001fe20000010000 */
[----:B------:R0:W-:Y:S01]  /*52c0*/  @!P2 STS.128 [UR4+0x1770], R4 ;  /* 0x00177004ff00a988 */ /* 0x0001e20008000c04 */
[----:B---3--:R-:W-:-:S03]  /*52d0*/  @!P0 FADD.FTZ R8, R8, R175 ;  /* 0x000000af08088221 */ /* 0x008fc60000010000 */
[----:B------:R-:W2:Y:S01]  /*52e0*/  SHFL.DOWN PT, R138, R11, 0x4, 0x1f ;  /* 0x08801f000b8a7f89 */ /* 0x000ea200000e0000 */
[----:B------:R-:W-:Y:S01]  /*52f0*/  ISETP.GT.AND P0, PT, R31, 0x1b, PT ;  /* 0x0000001b1f00780c */ /* 0x000fe20003f04270 */
[-C--:B------:R-:W-:Y:S02]  /*5300*/  FFMA.FTZ R175, R18, R139.reuse, -R126 ;  /* 0x0000008b12af7223 */ /* 0x080fe4000001087e */
[----:B------:R-:W3:Y:S01]  /*5310*/  SHFL.DOWN PT, R128, R9, 0x4, 0x1f ;  /* 0x08801f0009807f89 */ /* 0x000ee200000e0000 */
[C---:B------:R-:W-:Y:S02]  /*5320*/  FMUL.FTZ R139, R19.reuse, R139 ;  /* 0x0000008b138b7220 */ /* 0x040fe40000410000 */
[----:B------:R-:W-:Y:S01]  /*5330*/  FMUL.FTZ R175, R132, R175 ;  /* 0x000000af84af7220 */ /* 0x000fe20000410000 */
[----:B------:R-:W4:Y:S01]  /*5340*/  SHFL.DOWN PT, R177, R8, 0x4, 0x1f ;  /* 0x08801f0008b17f89 */ /* 0x000f2200000e0000 */
[----:B------:R-:W-:Y:S02]  /*5350*/  FFMA.FTZ R139, R18, R137, R139 ;  /* 0x00000089128b7223 */ /* 0x000fe4000001008b */
[----:B------:R-:W-:-:S02]  /*5360*/  FMUL.FTZ R126, R19, R21 ;  /* 0x00000015137e7220 */ /* 0x000fc40000410000 */
[----:B------:R-:W-:Y:S02]  /*5370*/  FFMA.FTZ R146, R146, R139, R175 ;  /* 0x0000008b92927223 */ /* 0x000fe400000100af */
[----:B-1----:R-:W-:Y:S02]  /*5380*/  @!P0 FADD.FTZ R10, R10, R179 ;  /* 0x000000b30a0a8221 */ /* 0x002fe40000010000 */
[----:B------:R-:W-:Y:S02]  /*5390*/  FFMA.FTZ R146, R133, R137, R146 ;  /* 0x0000008985927223 */ /* 0x000fe40000010092 */
[C---:B0-----:R-:W-:Y:S01]  /*53a0*/  FMUL.FTZ R4, R19.reuse, R141 ;  /* 0x0000008d13047220 */ /* 0x041fe20000410000 */
[----:B------:R-:W0:Y:S01]  /*53b0*/  SHFL.DOWN PT, R133, R10, 0x8, 0x1f ;  /* 0x09001f000a857f89 */ /* 0x000e2200000e0000 */
[-C--:B------:R-:W-:Y:S02]  /*53c0*/  FFMA.FTZ R126, R18, R135.reuse, -R126 ;  /* 0x00000087127e7223 */ /* 0x080fe4000001087e */
[----:B------:R-:W-:-:S02]  /*53d0*/  FMUL.FTZ R135, R19, R135 ;  /* 0x0000008713877220 */ /* 0x000fc40000410000 */
[----:B--2---:R-:W-:Y:S02]  /*53e0*/  @!P0 FADD.FTZ R11, R11, R138 ;  /* 0x0000008a0b0b8221 */ /* 0x004fe40000010000 */
[----:B------:R-:W-:Y:S02]  /*53f0*/  FFMA.FTZ R6, R18, R155, -R4 ;  /* 0x0000009b12067223 */ /* 0x000fe40000010804 */
[----:B---3--:R-:W-:Y:S01]  /*5400*/  @!P0 FADD.FTZ R9, R9, R128 ;  /* 0x0000008009098221 */ /* 0x008fe20000010000 */
[----:B------:R-:W1:Y:S01]  /*5410*/  SHFL.DOWN PT, R132, R11, 0x8, 0x1f ;  /* 0x09001f000b847f89 */ /* 0x000e6200000e0000 */
[----:B------:R-:W-:Y:S02]  /*5420*/  FMUL.FTZ R4, R19, R144 ;  /* 0x0000009013047220 */ /* 0x000fe40000410000 */
[----:B----4-:R-:W-:Y:S01]  /*5430*/  @!P0 FADD.FTZ R8, R8, R177 ;  /* 0x000000b108088221 */ /* 0x010fe20000010000 */
[----:B------:R-:W2:Y:S01]  /*5440*/  SHFL.DOWN PT, R128, R9, 0x8, 0x1f ;  /* 0x09001f0009807f89 */ /* 0x000ea200000e0000 */
[----:B------:R-:W-:Y:S01]  /*5450*/  ISETP.GT.AND P0, PT, R31, 0x17, PT ;  /* 0x000000171f00780c */ /* 0x000fe20003f04270 */
[----:B------:R-:W-:-:S02]  /*5460*/  FMUL.FTZ R126, R167, R126 ;  /* 0x0000007ea77e7220 */ /* 0x000fc40000410000 */
[----:B------:R-:W3:Y:S01]  /*5470*/  SHFL.DOWN PT, R7, R8, 0x8, 0x1f ;  /* 0x09001f0008077f89 */ /* 0x000ee200000e0000 */
[C---:B------:R-:W-:Y:S02]  /*5480*/  FFMA.FTZ R135, R18.reuse, R21, R135 ;  /* 0x0000001512877223 */ /* 0x040fe40000010087 */
[C---:B------:R-:W-:Y:S02]  /*5490*/  FMUL.FTZ R155, R19.reuse, R155 ;  /* 0x0000009b139b7220 */ /* 0x040fe40000410000 */
[-C--:B------:R-:W-:Y:S02]  /*54a0*/  FFMA.FTZ R5, R18, R143.reuse, -R4 ;  /* 0x0000008f12057223 */ /* 0x080fe40000010804 */
[----:B------:R-:W-:Y:S02]  /*54b0*/  FMUL.FTZ R143, R19, R143 ;  /* 0x0000008f138f7220 */ /* 0x000fe40000410000 */
[----:B------:R-:W-:Y:S02]  /*54c0*/  FFMA.FTZ R126, R134, R135, R126 ;  /* 0x00000087867e7223 */ /* 0x000fe4000001007e */
[----:B------:R-:W-:-:S02]  /*54d0*/  FMUL.FTZ R6, R161, R6 ;  /* 0x00000006a1067220 */ /* 0x000fc40000410000 */
[----:B------:R-:W-:Y:S02]  /*54e0*/  FFMA.FTZ R155, R18, R141, R155 ;  /* 0x0000008d129b7223 */ /* 0x000fe4000001009b */
[----:B------:R-:W-:Y:S02]  /*54f0*/  FMUL.FTZ R5, R118, R5 ;  /* 0x0000000576057220 */ /* 0x000fe40000410000 */
[----:B------:R-:W-:Y:S02]  /*5500*/  FFMA.FTZ R4, R18, R144, R143 ;  /* 0x0000009012047223 */ /* 0x000fe4000001008f */
[----:B------:R-:W-:Y:S02]  /*5510*/  FFMA.FTZ R21, R131, R21, R126 ;  /* 0x0000001583157223 */ /* 0x000fe4000001007e */
[----:B------:R-:W-:Y:S02]  /*5520*/  FFMA.FTZ R6, R124, R155, R6 ;  /* 0x0000009b7c067223 */ /* 0x000fe40000010006 */
[----:B0-----:R-:W-:-:S02]  /*5530*/  @!P0 FADD.FTZ R10, R10, R133 ;  /* 0x000000850a0a8221 */ /* 0x001fc40000010000 */
[----:B-1----:R-:W-:Y:S02]  /*5540*/  @!P0 FADD.FTZ R11, R11, R132 ;  /* 0x000000840b0b8221 */ /* 0x002fe40000010000 */
[----:B--2---:R-:W-:Y:S02]  /*5550*/  @!P0 FADD.FTZ R9, R9, R128 ;  /* 0x0000008009098221 */ /* 0x004fe40000010000 */
[----:B---3--:R-:W-:Y:S01]  /*5560*/  @!P0 FADD.FTZ R8, R8, R7 ;  /* 0x0000000708088221 */ /* 0x008fe20000010000 */
[----:B------:R-:W-:Y:S01]  /*5570*/  SHFL.DOWN PT, R124, R11, 0x10, 0x1f ;  /* 0x0a001f000b7c7f89 */ /* 0x000fe200000e0000 */
[----:B------:R-:W-:Y:S01]  /*5580*/  FFMA.FTZ R165, R165, R4, R5 ;  /* 0x00000004a5a57223 */ /* 0x000fe20000010005 */
[----:B------:R-:W-:Y:S01]  /*5590*/  ISETP.GT.AND P0, PT, R31, 0xf, PT ;  /* 0x0000000f1f00780c */ /* 0x000fe20003f04270 */
[----:B------:R-:W-:Y:S01]  /*55a0*/  FMUL.FTZ R4, R19, R147 ;  /* 0x0000009313047220 */ /* 0x000fe20000410000 */
[----:B------:R-:W-:Y:S01]  /*55b0*/  SHFL.DOWN PT, R118, R9, 0x10, 0x1f ;  /* 0x0a001f0009767f89 */ /* 0x000fe200000e0000 */
[----:B------:R-:W-:-:S02]  /*55c0*/  FADD.FTZ R82, R21, R82 ;  /* 0x0000005215527221 */ /* 0x000fc40000010000 */
[----:B------:R-:W-:Y:S01]  /*55d0*/  FFMA.FTZ R6, R129, R141, R6 ;  /* 0x0000008d81067223 */ /* 0x000fe20000010006 */
[----:B------:R-:W-:Y:S01]  /*55e0*/  SHFL.DOWN PT, R21, R8, 0x10, 0x1f ;  /* 0x0a001f0008157f89 */ /* 0x000fe200000e0000 */
[----:B------:R-:W-:Y:S02]  /*55f0*/  FFMA.FTZ R5, R18, R157, -R4 ;  /* 0x0000009d12057223 */ /* 0x000fe40000010804 */
[C---:B------:R-:W-:Y:S01]  /*5600*/  FMUL.FTZ R4, R19.reuse, R115 ;  /* 0x0000007313047220 */ /* 0x040fe20000410000 */
[----:B------:R-:W0:Y:S01]  /*5610*/  SHFL.DOWN PT, R129, R10, 0x10, 0x1f ;  /* 0x0a001f000a817f89 */ /* 0x000e2200000e0000 */
[----:B------:R-:W-:Y:S02]  /*5620*/  FMUL.FTZ R116, R116, R5 ;  /* 0x0000000574747220 */ /* 0x000fe40000410000 */
[C---:B------:R-:W-:Y:S02]  /*5630*/  FMUL.FTZ R5, R19.reuse, R149 ;  /* 0x0000009513057220 */ /* 0x040fe40000410000 */
[----:B------:R-:W-:-:S02]  /*5640*/  FMUL.FTZ R157, R19, R157 ;  /* 0x0000009d139d7220 */ /* 0x000fc40000410000 */
[C---:B------:R-:W-:Y:S02]  /*5650*/  FFMA.FTZ R7, R18.reuse, R159, -R5 ;  /* 0x0000009f12077223 */ /* 0x040fe40000010805 */
[----:B------:R-:W-:Y:S02]  /*5660*/  FFMA.FTZ R5, R18, R151, -R4 ;  /* 0x0000009712057223 */ /* 0x000fe40000010804 */
[C---:B------:R-:W-:Y:S02]  /*5670*/  FMUL.FTZ R4, R19.reuse, R154 ;  /* 0x0000009a13047220 */ /* 0x040fe40000410000 */
[C---:B------:R-:W-:Y:S02]  /*5680*/  FMUL.FTZ R159, R19.reuse, R159 ;  /* 0x0000009f139f7220 */ /* 0x040fe40000410000 */
[C---:B------:R-:W-:Y:S02]  /*5690*/  FMUL.FTZ R151, R19.reuse, R151 ;  /* 0x0000009713977220 */ /* 0x040fe40000410000 */
[----:B------:R-:W-:-:S02]  /*56a0*/  FMUL.FTZ R19, R19, R153 ;  /* 0x0000009913137220 */ /* 0x000fc40000410000 */
[C---:B------:R-:W-:Y:S02]  /*56b0*/  FFMA.FTZ R4, R18.reuse, R153, -R4 ;  /* 0x0000009912047223 */ /* 0x040fe40000010804 */
[C---:B------:R-:W-:Y:S02]  /*56c0*/  FFMA.FTZ R157, R18.reuse, R147, R157 ;  /* 0x00000093129d7223 */ /* 0x040fe4000001009d */
[C---:B------:R-:W-:Y:S02]  /*56d0*/  FFMA.FTZ R159, R18.reuse, R149, R159 ;  /* 0x00000095129f7223 */ /* 0x040fe4000001009f */
[----:B------:R-:W-:Y:S02]  /*56e0*/  FFMA.FTZ R151, R18, R115, R151 ;  /* 0x0000007312977223 */ /* 0x000fe40000010097 */
[----:B------:R-:W-:Y:S02]  /*56f0*/  FMUL.FTZ R7, R130, R7 ;  /* 0x0000000782077220 */ /* 0x000fe40000410000 */
[----:B------:R-:W-:-:S02]  /*5700*/  FMUL.FTZ R5, R20, R5 ;  /* 0x0000000514057220 */ /* 0x000fc40000410000 */
[----:B------:R-:W-:Y:S02]  /*5710*/  FFMA.FTZ R18, R18, R154, R19 ;  /* 0x0000009a12127223 */ /* 0x000fe40000010013 */
[----:B------:R-:W-:Y:S02]  /*5720*/  FMUL.FTZ R4, R127, R4 ;  /* 0x000000047f047220 */ /* 0x000fe40000410000 */
[----:B0-----:R-:W-:Y:S02]  /*5730*/  @!P0 FADD.FTZ R10, R10, R129 ;  /* 0x000000810a0a8221 */ /* 0x001fe40000010000 */
[----:B------:R-:W-:Y:S02]  /*5740*/  @!P0 FADD.FTZ R11, R11, R124 ;  /* 0x0000007c0b0b8221 */ /* 0x000fe40000010000 */
[----:B------:R-:W-:Y:S02]  /*5750*/  @!P0 FADD.FTZ R9, R9, R118 ;  /* 0x0000007609098221 */ /* 0x000fe40000010000 */
[----:B------:R-:W-:-:S02]  /*5760*/  @!P0 FADD.FTZ R8, R8, R21 ;  /* 0x0000001508088221 */ /* 0x000fc40000010000 */
        /* <DEDUP_REMOVED lines=28> */
.L_x_11163:
[----:B0-----:R-:W-:Y:S05]  /*5930*/  BSYNC B0 ;  /* 0x0000000000007941 */ /* 0x001fea0003800000 */
.L_x_11162:
        /* <DEDUP_REMOVED lines=21> */
.L_x_11149:
[----:B------:R-:W-:Y:S01]  /*5a90*/  BAR.SYNC.DEFER_BLOCKING 0x0 ;  /* 0x0000000000007b1d */ /* 0x000fe20000010000 */
[----:B------:R-:W-:Y:S02]  /*5aa0*/  IADD3 R20, -R57, c[0x0][0x168], RZ ;  /* 0x00005a0039147a10 */ /* 0x000fe40007ffe1ff */
[----:B------:R-:W-:-:S02]  /*5ab0*/  PRMT R5, RZ, 0x7610, R5 ;  /* 0x00007610ff057816 */ /* 0x000fc40000000005 */
[-C--:B------:R-:W-:Y:S02]  /*5ac0*/  ISETP.GE.AND P6, PT, R48, R20.reuse, PT ;  /* 0x000000143000720c */ /* 0x080fe40003fc6270 */
[-C--:B------:R-:W-:Y:S02]  /*5ad0*/  ISETP.GE.AND P5, PT, R41, R20.reuse, PT ;  /* 0x000000142900720c */ /* 0x080fe40003fa6270 */
[-C--:B------:R-:W-:Y:S02]  /*5ae0*/  ISETP.GE.AND P4, PT, R42, R20.reuse, PT ;  /* 0x000000142a00720c */ /* 0x080fe40003f86270 */
[-C--:B------:R-:W-:Y:S02]  /*5af0*/  ISETP.GE.AND P3, PT, R43, R20.reuse, PT ;  /* 0x000000142b00720c */ /* 0x080fe40003f66270 */
[-C--:B------:R-:W-:Y:S02]  /*5b00*/  ISETP.GE.AND P2, PT, R44, R20.reuse, PT ;  /* 0x000000142c00720c */ /* 0x080fe40003f46270 */
[----:B------:R-:W-:-:S02]  /*5b10*/  ISETP.GE.AND P1, PT, R45, R20, PT ;  /* 0x000000142d00720c */ /* 0x000fc40003f26270 */
[-C--:B------:R-:W-:Y:S02]  /*5b20*/  ISETP.GE.AND P0, PT, R46, R20.reuse, PT ;  /* 0x000000142e00720c */ /* 0x080fe40003f06270 */
[----:B------:R-:W-:Y:S02]  /*5b30*/  PRMT R4, RZ, 0x7610, R4 ;  /* 0x00007610ff047816 */ /* 0x000fe40000000004 */
[----:B------:R-:W-:Y:S01]  /*5b40*/  PRMT R7, RZ, 0x7610, R7 ;  /* 0x00007610ff077816 */ /* 0x000fe20000000007 */
[----:B------:R-:W2:Y:S01]  /*5b50*/  @!P6 LDG.E.U16 R5, [R2.64] ;  /* 0x000000060205e981 */ /* 0x000ea2000c1e1500 */
[----:B------:R-:W-:Y:S02]  /*5b60*/  ISETP.GE.AND P6, PT, R47, R20, PT ;  /* 0x000000142f00720c */ /* 0x000fe40003fc6270 */
[----:B------:R-:W-:Y:S01]  /*5b70*/  PRMT R6, RZ, 0x7610, R6 ;  /* 0x00007610ff067816 */ /* 0x000fe20000000006 */
[----:B------:R-:W3:Y:S01]  /*5b80*/  @!P5 LDG.E.U16 R4, [R2.64+0x40] ;  /* 0x000040060204d981 */ /* 0x000ee2000c1e1500 */
[----:B------:R-:W-:-:S02]  /*5b90*/  PRMT R9, RZ, 0x7610, R9 ;  /* 0x00007610ff097816 */ /* 0x000fc40000000009 */
[----:B------:R-:W-:Y:S01]  /*5ba0*/  PRMT R8, RZ, 0x7610, R8 ;  /* 0x00007610ff087816 */ /* 0x000fe20000000008 */
[----:B------:R-:W4:Y:S01]  /*5bb0*/  @!P4 LDG.E.U16 R7, [R2.64+0x80] ;  /* 0x000080060207c981 */ /* 0x000f22000c1e1500 */
        /* <DEDUP_REMOVED lines=10> */
[----:B------:R-:W-:-:S04]  /*5c60*/  F2FP.PACK_AB R83, R96, R83 ;  /* 0x000000536053723e */ /* 0x000fc800000000ff */
[----:B------:R-:W-:Y:S01]  /*5c70*/  PRMT R59, R83, 0x7632, R59 ;  /* 0x00007632533b7816 */ /* 0x000fe2000000003b */
[----:B------:R-:W-:Y:S01]  /*5c80*/  BSSY B0, `(.L_x_11165) ;  /* 0x000008c000007945 */ /* 0x000fe20003800000 */
[----:B--2---:R-:W-:Y:S04]  /*5c90*/  STS.U16 [R56], R5 ;  /* 0x0000000538007388 */ /* 0x004fe80000000400 */
        /* <DEDUP_REMOVED lines=11> */
[----:B------:R-:W-:Y:S04]  /*5d50*/  LDS.U16 R4, [R58+0x8] ;  /* 0x000008003a047984 */ /* 0x000fe80000000400 */
[----:B------:R-:W-:Y:S01]  /*5d60*/  LDS.U16 R6, [R58+0xc] ;  /* 0x00000c003a067984 */ /* 0x000fe20000000400 */
[----:B0-----:R-:W-:-:S05]  /*5d70*/  HADD2.F32 R5, -RZ, R18.H0_H0 ;  /* 0x20000012ff057230 */ /* 0x001fca0000004100 */
[----:B------:R-:W-:-:S05]  /*5d80*/  FADD.FTZ R7, R5, R24 ;  /* 0x0000001805077221 */ /* 0x000fca0000010000 */
[----:B------:R-:W-:Y:S01]  /*5d90*/  FSETP.GTU.FTZ.AND P0, PT, R7, 20, PT ;  /* 0x41a000000700780b */ /* 0x000fe20003f1c000 */
[----:B-1----:R-:W-:Y:S02]  /*5da0*/  HADD2.F32 R5, -RZ, R2.H0_H0 ;  /* 0x20000002ff057230 */ /* 0x002fe40000004100 */
[----:B------:R-:W0:Y:S03]  /*5db0*/  LDS.U16 R2, [R58+0x6] ;  /* 0x000006003a027984 */ /* 0x000e260000000400 */
[----:B------:R-:W-:Y:S02]  /*5dc0*/  FADD.FTZ R9, R5, R24 ;  /* 0x0000001805097221 */ /* 0x000fe40000010000 */
[----:B------:R-:W1:Y:S05]  /*5dd0*/  LDS.U16 R5, [R58+0xa] ;  /* 0x00000a003a057984 */ /* 0x000e6a0000000400 */
[----:B------:R-:W-:Y:S01]  /*5de0*/  @!P0 FMUL.FTZ R7, R7, -1.4426950216293334961 ;  /* 0xbfb8aa3b07078820 */ /* 0x000fe20000410000 */
[----:B------:R-:W-:-:S05]  /*5df0*/  FSETP.GTU.FTZ.AND P3, PT, R9, 20, PT ;  /* 0x41a000000900780b */ /* 0x000fca0003f7c000 */
[----:B------:R-:W3:Y:S01]  /*5e00*/  @!P0 MUFU.EX2 R7, R7 ;  /* 0x0000000700078308 */ /* 0x000ee20000000800 */
[----:B--2---:R-:W-:Y:S02]  /*5e10*/  HADD2.F32 R11, -RZ, R3.H0_H0 ;  /* 0x20000003ff0b7230 */ /* 0x004fe40000004100 */
[----:B------:R-:W2:Y:S05]  /*5e20*/  LDS.U16 R3, [R58+0xe] ;  /* 0x00000e003a037984 */ /* 0x000eaa0000000400 */
[----:B------:R-:W-:Y:S01]  /*5e30*/  @!P3 FMUL.FTZ R9, R9, -1.4426950216293334961 ;  /* 0xbfb8aa3b0909b820 */ /* 0x000fe20000410000 */
[----:B------:R-:W-:Y:S06]  /*5e40*/  BAR.SYNC.DEFER_BLOCKING 0x0 ;  /* 0x0000000000007b1d */ /* 0x000fec0000010000 */
[----:B------:R-:W4:Y:S01]  /*5e50*/  @!P3 MUFU.EX2 R9, R9 ;  /* 0x000000090009b308 */ /* 0x000f220000000800 */
[----:B---3--:R-:W-:-:S02]  /*5e60*/  @!P0 FADD.FTZ R8, R7, 1 ;  /* 0x3f80000007088421 */ /* 0x008fc40000010000 */
[----:B------:R-:W-:-:S05]  /*5e70*/  FADD.FTZ R11, R11, R24 ;  /* 0x000000180b0b7221 */ /* 0x000fca0000010000 */
[----:B------:R-:W3:Y:S01]  /*5e80*/  @!P0 MUFU.RCP R19, R8 ;  /* 0x0000000800138308 */ /* 0x000ee20000001000 */
[----:B------:R-:W-:Y:S01]  /*5e90*/  FSETP.GTU.FTZ.AND P1, PT, R11, 20, PT ;  /* 0x41a000000b00780b */ /* 0x000fe20003f3c000 */
[----:B----4-:R-:W-:Y:S01]  /*5ea0*/  @!P3 FADD.FTZ R10, R9, 1 ;  /* 0x3f800000090ab421 */ /* 0x010fe20000010000 */
[----:B0-----:R-:W-:Y:S01]  /*5eb0*/  HADD2.F32 R7, -RZ, R2.H0_H0 ;  /* 0x20000002ff077230 */ /* 0x001fe20000004100 */
[----:B------:R-:W-:Y:S01]  /*5ec0*/  PRMT R18, R79, 0x7632, R18 ;  /* 0x000076324f127816 */ /* 0x000fe20000000012 */
[----:B---3--:R-:W-:Y:S01]  /*5ed0*/  @!P0 FMUL.FTZ R88, R88, R19 ;  /* 0x0000001358588220 */ /* 0x008fe20000410000 */
[----:B------:R-:W-:Y:S02]  /*5ee0*/  ISETP.NE.AND P0, PT, R30, RZ, PT ;  /* 0x000000ff1e00720c */ /* 0x000fe40003f05270 */
[----:B------:R-:W0:Y:S06]  /*5ef0*/  @!P3 MUFU.RCP R10, R10 ;  /* 0x0000000a000ab308 */ /* 0x000e2c0000001000 */
[----:B------:R-:W-:Y:S01]  /*5f00*/  @!P1 FMUL.FTZ R2, R11, -1.4426950216293334961 ;  /* 0xbfb8aa3b0b029820 */ /* 0x000fe20000410000 */
[----:B------:R-:W-:-:S02]  /*5f10*/  PRMT R11, R77, 0x7632, R11 ;  /* 0x000076324d0b7816 */ /* 0x000fc4000000000b */
[----:B------:R-:W-:Y:S01]  /*5f20*/  PRMT R19, R81, 0x7632, R19 ;  /* 0x0000763251137816 */ /* 0x000fe20000000013 */
[----:B------:R-:W-:Y:S01]  /*5f30*/  FADD.FTZ R9, R7, R24 ;  /* 0x0000001807097221 */ /* 0x000fe20000010000 */
[----:B-1----:R-:W-:Y:S01]  /*5f40*/  HADD2.F32 R5, -RZ, R5.H0_H0 ;  /* 0x20000005ff057230 */ /* 0x002fe20000004100 */
[----:B------:R-:W-:Y:S01]  /*5f50*/  STS.U16 [R58], R77 ;  /* 0x0000004d3a007388 */ /* 0x000fe20000000400 */
[----:B------:R-:W-:-:S03]  /*5f60*/  HADD2.F32 R7, -RZ, R4.H0_H0 ;  /* 0x20000004ff077230 */ /* 0x000fc60000004100 */
[----:B------:R-:W-:Y:S04]  /*5f70*/  STS.U16 [R58+0x2], R11 ;  /* 0x0000020b3a007388 */ /* 0x000fe80000000400 */
[----:B------:R-:W-:Y:S04]  /*5f80*/  STS.U16 [R58+0x4], R79 ;  /* 0x0000044f3a007388 */ /* 0x000fe80000000400 */
[----:B------:R1:W-:Y:S04]  /*5f90*/  STS.U16 [R58+0x6], R18 ;  /* 0x000006123a007388 */ /* 0x0003e80000000400 */
[----:B------:R3:W-:Y:S04]  /*5fa0*/  STS.U16 [R58+0x8], R81 ;  /* 0x000008513a007388 */ /* 0x0007e80000000400 */
[----:B------:R-:W-:Y:S04]  /*5fb0*/  STS.U16 [R58+0xa], R19 ;  /* 0x00000a133a007388 */ /* 0x000fe80000000400 */
[----:B------:R-:W-:Y:S04]  /*5fc0*/  STS.U16 [R58+0xc], R83 ;  /* 0x00000c533a007388 */ /* 0x000fe80000000400 */
[----:B------:R-:W-:Y:S01]  /*5fd0*/  STS.U16 [R58+0xe], R59 ;  /* 0x00000e3b3a007388 */ /* 0x000fe20000000400 */
[----:B------:R-:W-:-:S06]  /*5fe0*/  NOP ;  /* 0x0000000000007918 */ /* 0x000fcc0000000000 */
[----:B------:R-:W-:Y:S01]  /*5ff0*/  LDS.U16 R11, [R56] ;  /* 0x00000000380b7984 */ /* 0x000fe20000000400 */
[--C-:B------:R-:W-:Y:S01]  /*6000*/  FADD.FTZ R8, R5, R24.reuse ;  /* 0x0000001805087221 */ /* 0x100fe20000010000 */
[----:B--2---:R-:W-:Y:S02]  /*6010*/  HADD2.F32 R3, -RZ, R3.H0_H0 ;  /* 0x20000003ff037230 */ /* 0x004fe40000004100 */
[----:B------:R-:W-:Y:S01]  /*6020*/  LDS.U16 R19, [R55+0x40] ;  /* 0x0000400037137984 */ /* 0x000fe20000000400 */
[----:B------:R-:W-:-:S03]  /*6030*/  FADD.FTZ R7, R7, R24 ;  /* 0x0000001807077221 */ /* 0x000fc60000010000 */
[----:B------:R-:W-:Y:S04]  /*6040*/  LDS.U16 R21, [R54+0x80] ;  /* 0x0000800036157984 */ /* 0x000fe80000000400 */
[----:B------:R-:W-:Y:S04]  /*6050*/  LDS.U16 R59, [R53+0xc0] ;  /* 0x0000c000353b7984 */ /* 0x000fe80000000400 */
[----:B------:R-:W-:Y:S04]  /*6060*/  LDS.U16 R61, [R52+0x100] ;  /* 0x00010000343d7984 */ /* 0x000fe80000000400 */
[----:B------:R-:W-:Y:S04]  /*6070*/  LDS.U16 R63, [R51+0x140] ;  /* 0x00014000333f7984 */ /* 0x000fe80000000400 */
[----:B------:R-:W-:Y:S04]  /*6080*/  LDS.U16 R65, [R50+0x180] ;  /* 0x0001800032417984 */ /* 0x000fe80000000400 */
[----:B------:R-:W-:Y:S01]  /*6090*/  LDS.U16 R67, [R49+0x1c0] ;  /* 0x0001c00031437984 */ /* 0x000fe20000000400 */
[----:B------:R-:W-:-:S03]  /*60a0*/  FSETP.GTU.FTZ.AND P2, PT, R9, 20, PT ;  /* 0x41a000000900780b */ /* 0x000fc60003f5c000 */
[----:B------:R-:W-:Y:S01]  /*60b0*/  @!P0 STS [0x210], R20 ;  /* 0x00021014ff008388 */ /* 0x000fe20000000800 */
[----:B0-----:R-:W-:Y:S01]  /*60c0*/  @!P3 FMUL.FTZ R75, R75, R10 ;  /* 0x0000000a4b4bb220 */ /* 0x001fe20000410000 */
[----:B------:R-:W-:Y:S01]  /*60d0*/  FSETP.GTU.FTZ.AND P5, PT, R8, 20, PT ;  /* 0x41a000000800780b */ /* 0x000fe20003fbc000 */
[----:B------:R-:W-:Y:S01]  /*60e0*/  FADD.FTZ R10, R3, R24 ;  /* 0x00000018030a7221 */ /* 0x000fe20000010000 */
[----:B------:R-:W-:Y:S01]  /*60f0*/  FSETP.GTU.FTZ.AND P6, PT, R7, 20, PT ;  /* 0x41a000000700780b */ /* 0x000fe20003fdc000 */
[----:B------:R-:W-:Y:S01]  /*6100*/  HADD2.F32 R5, -RZ, R6.H0_H0 ;  /* 0x20000006ff057230 */ /* 0x000fe20000004100 */
[----:B------:R-:W-:Y:S02]  /*6110*/  BAR.SYNC.DEFER_BLOCKING 0x0 ;  /* 0x0000000000007b1d */ /* 0x000fe40000010000 */
[----:B------:R-:W-:Y:S02]  /*6120*/  FSETP.GTU.FTZ.AND P3, PT, R10, 20, PT ;  /* 0x41a000000a00780b */ /* 0x000fe40003f7c000 */
[----:B------:R-:W-:-:S02]  /*6130*/  @!P2 FMUL.FTZ R4, R9, -1.4426950216293334961 ;  /* 0xbfb8aa3b0904a820 */ /* 0x000fc40000410000 */
[----:B------:R-:W-:-:S03]  /*6140*/  FADD.FTZ R9, R5, R24 ;  /* 0x0000001805097221 */ /* 0x000fc60000010000 */
[----:B------:R-:W-:Y:S02]  /*6150*/  @!P5 FMUL.FTZ R3, R8, -1.4426950216293334961 ;  /* 0xbfb8aa3b0803d820 */ /* 0x000fe40000410000 */
[----:B------:R-:W-:Y:S01]  /*6160*/  @!P6 FMUL.FTZ R5, R7, -1.4426950216293334961 ;  /* 0xbfb8aa3b0705e820 */ /* 0x000fe20000410000 */
[----:B------:R-:W-:Y:S01]  /*6170*/  FSETP.GTU.FTZ.AND P4, PT, R9, 20, PT ;  /* 0x41a000000900780b */ /* 0x000fe20003f9c000 */
[----:B------:R0:W-:Y:S02]  /*6180*/  @!P5 MUFU.EX2 R6, R3 ;  /* 0x000000030006d308 */ /* 0x0001e40000000800 */
[----:B0-----:R-:W-:-:S06]  /*6190*/  @!P3 FMUL.FTZ R3, R10, -1.4426950216293334961 ;  /* 0xbfb8aa3b0a03b820 */ /* 0x001fcc0000410000 */
[----:B------:R-:W0:Y:S01]  /*61a0*/  @!P6 MUFU.EX2 R5, R5 ;  /* 0x000000050005e308 */ /* 0x000e220000000800 */
[----:B------:R-:W2:Y:S07]  /*61b0*/  LDS R10, [0x210] ;  /* 0x00021000ff0a7984 */ /* 0x000eae0000000800 */
[----:B------:R-:W4:Y:S01]  /*61c0*/  @!P1 MUFU.EX2 R2, R2 ;  /* 0x0000000200029308 */ /* 0x000f220000000800 */
[----:B------:R-:W-:-:S07]  /*61d0*/  @!P4 FMUL.FTZ R7, R9, -1.4426950216293334961 ;  /* 0xbfb8aa3b0907c820 */ /* 0x000fce0000410000 */
[----:B------:R-:W5:Y:S01]  /*61e0*/  @!P2 MUFU.EX2 R4, R4 ;  /* 0x000000040004a308 */ /* 0x000f620000000800 */
[----:B0-----:R-:W-:-:S07]  /*61f0*/  @!P6 FADD.FTZ R5, R5, 1 ;  /* 0x3f8000000505e421 */ /* 0x001fce0000010000 */
[----:B------:R-:W0:Y:S01]  /*6200*/  @!P3 MUFU.EX2 R8, R3 ;  /* 0x000000030008b308 */ /* 0x000e220000000800 */
[----:B----4-:R-:W-:-:S07]  /*6210*/  @!P1 FADD.FTZ R2, R2, 1 ;  /* 0x3f80000002029421 */ /* 0x010fce0000010000 */
[----:B------:R-:W4:Y:S01]  /*6220*/  @!P4 MUFU.EX2 R7, R7 ;  /* 0x000000070007c308 */ /* 0x000f220000000800 */
[----:B-1----:R-:W-:Y:S02]  /*6230*/  IMAD R18, R26, c[0x0][0x2d8], RZ ;  /* 0x0000b6001a127a24 */ /* 0x002fe400078e02ff */
[----:B------:R-:W-:Y:S02]  /*6240*/  @!P5 FADD.FTZ R6, R6, 1 ;  /* 0x3f8000000606d421 */ /* 0x000fe40000010000 */
[----:B------:R-:W-:-:S03]  /*6250*/  IMAD R77, R25, c[0x0][0x2dc], R18 ;  /* 0x0000b700194d7a24 */ /* 0x000fc600078e0212 */
[----:B------:R1:W2:Y:S01]  /*6260*/  @!P1 MUFU.RCP R9, R2 ;  /* 0x0000000200099308 */ /* 0x0002a20000001000 */
[----:B-----5:R-:W-:Y:S02]  /*6270*/  @!P2 FADD.FTZ R4, R4, 1 ;  /* 0x3f8000000404a421 */ /* 0x020fe40000010000 */
[----:B0-----:R-:W-:-:S05]  /*6280*/  @!P3 FADD.FTZ R8, R8, 1 ;  /* 0x3f8000000808b421 */ /* 0x001fca0000010000 */
[----:B------:R-:W0:Y:S01]  /*6290*/  @!P6 MUFU.RCP R5, R5 ;  /* 0x000000050005e308 */ /* 0x000e220000001000 */
[----:B-1----:R-:W-:-:S04]  /*62a0*/  IMAD.WIDE.U32 R2, R25, c[0x0][0x2d8], RZ ;  /* 0x0000b60019027a25 */ /* 0x002fc800078e00ff */
[----:B----4-:R-:W-:Y:S01]  /*62b0*/  @!P4 FADD.FTZ R7, R7, 1 ;  /* 0x3f8000000707c421 */ /* 0x010fe20000010000 */
[----:B------:R-:W-:Y:S02]  /*62c0*/  IADD3 R3, R3, R77, RZ ;  /* 0x0000004d03037210 */ /* 0x000fe40007ffe0ff */
[----:B------:R-:W1:Y:S01]  /*62d0*/  @!P5 MUFU.RCP R6, R6 ;  /* 0x000000060006d308 */ /* 0x000e620000001000 */
[----:B---3--:R-:W-:Y:S02]  /*62e0*/  IMAD R81, R23, c[0x0][0x2e0], RZ ;  /* 0x0000b80017517a24 */ /* 0x008fe400078e02ff */
[----:B------:R-:W-:Y:S02]  /*62f0*/  IMAD R79, R38, -0x100, R27 ;  /* 0xffffff00264f7824 */ /* 0x000fe400078e021b */
[----:B------:R-:W-:-:S03]  /*6300*/  IMAD.WIDE.U32 R2, R0, c[0x0][0x2e0], R2 ;  /* 0x0000b80000027a25 */ /* 0x000fc600078e0002 */
[----:B------:R-:W3:Y:S01]  /*6310*/  @!P2 MUFU.RCP R4, R4 ;  /* 0x000000040004a308 */ /* 0x000ee20000001000 */
[----:B--2---:R-:W-:Y:S02]  /*6320*/  @!P1 FMUL.FTZ R86, R86, R9 ;  /* 0x0000000956569220 */ /* 0x004fe40000410000 */
[----:B0-----:R-:W-:-:S05]  /*6330*/  @!P6 FMUL.FTZ R84, R84, R5 ;  /* 0x000000055454e220 */ /* 0x001fca0000410000 */
[----:B------:R-:W0:Y:S01]  /*6340*/  @!P3 MUFU.RCP R8, R8 ;  /* 0x000000080008b308 */ /* 0x000e220000001000 */
[----:B------:R-:W-:Y:S01]  /*6350*/  IMAD R9, R0, c[0x0][0x2e4], R81 ;  /* 0x0000b90000097a24 */ /* 0x000fe200078e0251 */
[----:B------:R-:W-:Y:S02]  /*6360*/  ISETP.GE.AND P6, PT, R48, R10, PT ;  /* 0x0000000a3000720c */ /* 0x000fe40003fc6270 */
[----:B------:R-:W-:-:S04]  /*6370*/  SHF.R.S32.HI R81, RZ, 0x1f, R79 ;  /* 0x0000001fff517819 */ /* 0x000fc8000001144f */
[----:B------:R-:W2:Y:S01]  /*6380*/  @!P4 MUFU.RCP R7, R7 ;  /* 0x000000070007c308 */ /* 0x000ea20000001000 */
[----:B------:R-:W-:Y:S01]  /*6390*/  IADD3 R2, P1, R79, R2, RZ ;  /* 0x000000024f027210 */ /* 0x000fe20007f3e0ff */
[----:B-1----:R-:W-:Y:S01]  /*63a0*/  @!P5 FMUL.FTZ R71, R71, R6 ;  /* 0x000000064747d220 */ /* 0x002fe20000410000 */
[----:B------:R-:W-:Y:S02]  /*63b0*/  SHF.R.S32.HI R18, RZ, 0x1f, R48 ;  /* 0x0000001fff127819 */ /* 0x000fe40000011430 */
[----:B------:R-:W-:Y:S02]  /*63c0*/  IADD3.X R3, R81, R9, R3, P1, !PT ;  /* 0x0000000951037210 */ /* 0x000fe40000ffe403 */
[C---:B------:R-:W-:Y:S01]  /*63d0*/  LEA R9, P5, R48.reuse, c[0x0][0x330], 0x1 ;  /* 0x0000cc0030097a11 */ /* 0x040fe200078a08ff */
[----:B---3--:R-:W-:Y:S01]  /*63e0*/  @!P2 FMUL.FTZ R73, R73, R4 ;  /* 0x000000044949a220 */ /* 0x008fe20000410000 */
[C---:B------:R-:W-:Y:S01]  /*63f0*/  IADD3 R4, P1, R48.reuse, R57, RZ ;  /* 0x0000003930047210 */ /* 0x040fe20007f3e0ff */
[----:B0-----:R-:W-:Y:S01]  /*6400*/  @!P3 FMUL.FTZ R69, R69, R8 ;  /* 0x000000084545b220 */ /* 0x001fe20000410000 */
[----:B------:R-:W-:-:S02]  /*6410*/  LEA.HI.X R6, R48, c[0x0][0x334], R18, 0x1, P5 ;  /* 0x0000cd0030067a11 */ /* 0x000fc400028f0c12 */
[----:B------:R-:W-:Y:S02]  /*6420*/  LEA R8, P5, R2, R9, 0x1 ;  /* 0x0000000902087211 */ /* 0x000fe400078a08ff */
[----:B------:R-:W-:Y:S01]  /*6430*/  LEA.HI.X.SX32 R5, R57, R18, 0x1, P1 ;  /* 0x0000001239057211 */ /* 0x000fe200008f0eff */
[----:B--2---:R-:W-:Y:S01]  /*6440*/  @!P4 FMUL.FTZ R82, R82, R7 ;  /* 0x000000075252c220 */ /* 0x004fe20000410000 */
[-C--:B------:R-:W-:Y:S02]  /*6450*/  ISETP.GE.AND P4, PT, R42, R10.reuse, PT ;  /* 0x0000000a2a00720c */ /* 0x080fe40003f86270 */
[-C--:B------:R-:W-:Y:S02]  /*6460*/  ISETP.GE.AND P3, PT, R43, R10.reuse, PT ;  /* 0x0000000a2b00720c */ /* 0x080fe40003f66270 */
[-C--:B------:R-:W-:Y:S02]  /*6470*/  ISETP.GE.AND P2, PT, R44, R10.reuse, PT ;  /* 0x0000000a2c00720c */ /* 0x080fe40003f46270 */
[----:B------:R-:W-:-:S02]  /*6480*/  ISETP.GE.AND P1, PT, R45, R10, PT ;  /* 0x0000000a2d00720c */ /* 0x000fc40003f26270 */
[----:B------:R-:W-:Y:S01]  /*6490*/  LEA.HI.X R9, R2, R6, R3, 0x1, P5 ;  /* 0x0000000602097211 */ /* 0x000fe200028f0c03 */
        /* <DEDUP_REMOVED lines=10> */
.L_x_11166:
[----:B------:R-:W-:Y:S05]  /*6540*/  BSYNC B0 ;  /* 0x0000000000007941 */ /* 0x000fea0003800000 */
.L_x_11165:
[----:B------:R1:W-:Y:S01]  /*6550*/  @!P4 STG.E.U16 [R8.64+-0x180], R21 ;  /* 0xfffe80150800c986 */ /* 0x0003e2000c101506 */
        /* <DEDUP_REMOVED lines=17> */
[----:B-1----:R-:W-:Y:S01]  /*6670*/  PRMT R21, R3, 0x7632, R21 ;  /* 0x0000763203157816 */ /* 0x002fe20000000015 */
[----:B------:R-:W-:Y:S01]  /*6680*/  @!P5 STG.E.U16 [R8.64+-0x1c0], R19 ;  /* 0xfffe40130800d986 */ /* 0x000fe2000c101506 */
[----:B------:R-:W-:Y:S01]  /*6690*/  PRMT R57, R2, 0x7632, R57 ;  /* 0x0000763202397816 */ /* 0x000fe20000000039 */
[----:B------:R-:W-:-:S02]  /*66a0*/  FADD.FTZ R73, R86, R73 ;  /* 0x0000004956497221 */ /* 0x000fc40000010000 */
[----:B------:R0:W-:Y:S02]  /*66b0*/  @!P4 STG.E.U16 [R8.64+-0x40], R67 ;  /* 0xffffc0430800c986 */ /* 0x0001e4000c101506 */
[----:B------:R-:W-:Y:S02]  /*66c0*/  FADD.FTZ R84, R73, R84 ;  /* 0x0000005449547221 */ /* 0x000fe40000010000 */
[----:B------:R-:W-:Y:S02]  /*66d0*/  BAR.SYNC.DEFER_BLOCKING 0x0 ;  /* 0x0000000000007b1d */ /* 0x000fe40000010000 */
[----:B------:R-:W-:-:S04]  /*66e0*/  FADD.FTZ R71, R84, R71 ;  /* 0x0000004754477221 */ /* 0x000fc80000010000 */
[----:B------:R-:W-:Y:S01]  /*66f0*/  FADD.FTZ R82, R71, R82 ;  /* 0x0000005247527221 */ /* 0x000fe20000010000 */
[----:B0-----:R-:W-:-:S03]  /*6700*/  PRMT R8, R6, 0x7632, R8 ;  /* 0x0000763206087816 */ /* 0x001fc60000000008 */
[----:B------:R-:W-:Y:S01]  /*6710*/  FADD.FTZ R29, R82, R69 ;  /* 0x00000045521d7221 */ /* 0x000fe20000010000 */
[----:B------:R-:W-:Y:S04]  /*6720*/  STS.U16 [R58], R7 ;  /* 0x000000073a007388 */ /* 0x000fe80000000400 */
        /* <DEDUP_REMOVED lines=36> */
.L_x_11168:
[----:B------:R-:W-:Y:S05]  /*6970*/  BSYNC B0 ;  /* 0x0000000000007941 */ /* 0x000fea0003800000 */
.L_x_11167:
[----:B------:R-:W-:Y:S01]  /*6980*/  MOV R3, R59 ;  /* 0x0000003b00037202 */ /* 0x000fe20000000f00 */
[----:B------:R-:W-:Y:S01]  /*6990*/  IMAD R5, R23, c[0x0][0x300], RZ ;  /* 0x0000c00017057a24 */ /* 0x000fe200078e02ff */
[----:B------:R-:W-:Y:S02]  /*69a0*/  LEA R4, P4, R48, c[0x0][0x340], 0x1 ;  /* 0x0000d00030047a11 */ /* 0x000fe400078808ff */
[-C--:B------:R-:W-:Y:S01]  /*69b0*/  ISETP.GE.AND P5, PT, R46, R8.reuse, PT ;  /* 0x000000082e00720c */ /* 0x080fe20003fa6270 */
[----:B------:R-:W-:Y:S01]  /*69c0*/  IMAD.WIDE.U32 R2, R0, c[0x0][0x300], R2 ;  /* 0x0000c00000027a25 */ /* 0x000fe200078e0002 */
[-C--:B------:R-:W-:Y:S02]  /*69d0*/  ISETP.GE.AND P0, PT, R41, R8.reuse, PT ;  /* 0x000000082900720c */ /* 0x080fe40003f06270 */
[----:B------:R-:W-:Y:S01]  /*69e0*/  ISETP.GE.AND P1, PT, R42, R8, PT ;  /* 0x000000082a00720c */ /* 0x000fe20003f26270 */
[----:B0-----:R-:W-:Y:S01]  /*69f0*/  IMAD R7, R0, c[0x0][0x304], R5 ;  /* 0x0000c10000077a24 */ /* 0x001fe200078e0205 */
[----:B------:R-:W-:-:S02]  /*6a00*/  IADD3 R6, P3, R79, R2, RZ ;  /* 0x000000024f067210 */ /* 0x000fc40007f7e0ff */
[----:B------:R-:W-:Y:S02]  /*6a10*/  LEA.HI.X R5, R48, c[0x0][0x344], R57, 0x1, P4 ;  /* 0x0000d10030057a11 */ /* 0x000fe400020f0c39 */
[----:B------:R-:W-:Y:S02]  /*6a20*/  IADD3.X R3, R81, R7, R3, P3, !PT ;  /* 0x0000000751037210 */ /* 0x000fe40001ffe403 */
[C---:B------:R-:W-:Y:S02]  /*6a30*/  LEA R2, P6, R6.reuse, R4, 0x1 ;  /* 0x0000000406027211 */ /* 0x040fe400078c08ff */
[-C--:B------:R-:W-:Y:S02]  /*6a40*/  ISETP.GE.AND P4, PT, R45, R8.reuse, PT ;  /* 0x000000082d00720c */ /* 0x080fe40003f86270 */
[----:B------:R-:W-:Y:S02]  /*6a50*/  LEA.HI.X R3, R6, R5, R3, 0x1, P6 ;  /* 0x0000000506037211 */ /* 0x000fe400030f0c03 */
[----:B------:R-:W-:-:S02]  /*6a60*/  ISETP.GE.AND P6, PT, R47, R8, PT ;  /* 0x000000082f00720c */ /* 0x000fc40003fc6270 */
[-C--:B------:R-:W-:Y:S01]  /*6a70*/  ISETP.GE.AND P2, PT, R43, R8.reuse, PT ;  /* 0x000000082b00720c */ /* 0x080fe20003f46270 */
[----:B------:R0:W-:Y:S01]  /*6a80*/  @!P5 STG.E.U16 [R2.64+0x140], R21 ;  /* 0x000140150200d986 */ /* 0x0001e2000c101506 */
[----:B------:R-:W-:Y:S02]  /*6a90*/  ISETP.GE.AND P3, PT, R44, R8, PT ;  /* 0x000000082c00720c */ /* 0x000fe40003f66270 */
[----:B------:R-:W-:Y:S01]  /*6aa0*/  IADD3 R38, R38, 0x1, RZ ;  /* 0x0000000126267810 */ /* 0x000fe20007ffe0ff */
[----:B------:R0:W-:Y:S01]  /*6ab0*/  @!P0 STG.E.U16 [R2.64], R55 ;  /* 0x0000003702008986 */ /* 0x0001e2000c101506 */
[----:B------:R-:W-:-:S03]  /*6ac0*/  ISETP.GT.AND P0, PT, R40, 0x1, PT ;  /* 0x000000012800780c */ /* 0x000fc60003f04270 */
        /* <DEDUP_REMOVED lines=13> */
.L_x_11132:
[----:B------:R-:W-:Y:S02]  /*6ba0*/  ISETP.NE.U32.AND P0, PT, RZ, c[0x0][0x328], PT ;  /* 0x0000ca00ff007a0c */ /* 0x000fe40003f05070 */
[----:B------:R-:W-:-:S02]  /*6bb0*/  ISETP.NE.U32.AND P2, PT, RZ, c[0x0][0x348], PT ;  /* 0x0000d200ff007a0c */ /* 0x000fc40003f45070 */
        /* <DEDUP_REMOVED lines=22> */
.L_x_11171:
[----:B0-----:R-:W-:Y:S05]  /*6d20*/  BSYNC B0 ;  /* 0x0000000000007941 */ /* 0x001fea0003800000 */
.L_x_11170:
        /* <DEDUP_REMOVED lines=23> */
.L_x_11173:
[----:B0-----:R-:W0:Y:S02]  /*6ea0*/  S2R R21, SR_TID.X ;  /* 0x0000000000157919 */ /* 0x001e240000002100 */
.L_x_11174:
[----:B0-----:R-:W-:Y:S05]  /*6eb0*/  BSYNC B0 ;  /* 0x0000000000007941 */ /* 0x001fea0003800000 */
.L_x_11172:
        /* <DEDUP_REMOVED lines=9> */
[----:B------:R-:W-:Y:S01]  /*6f50*/  IMAD.WIDE.U32 R6, R0, c[0x0][0x2a8], RZ ;  /* 0x0000aa0000067a25 */ /* 0x000fe200078e00ff */
[----:B------:R-:W-:-:S03]  /*6f60*/  IADD3 R39, R17, R13, RZ ;  /* 0x0000000d11277210 */ /* 0x000fc60007ffe0ff */
        /* <DEDUP_REMOVED lines=11> */
.L_x_11175:
[----:B0----5:R-:W0:Y:S01]  /*7020*/  LDS.64 R22, [R21.X8+0x2770] ;  /* 0x0027700015167984 */ /* 0x021e220000008a00 */
        /* <DEDUP_REMOVED lines=63> */
.L_x_11176:
        /* <DEDUP_REMOVED lines=14> */
.L_x_14722:


//--------------------- .text._Z25selective_scan_bwd_kernelI32Selective_Scan_bwd_kernel_traitsILi32ELi8ELb0ELb0ELb0ELb1ELb1EN3c104HalfENS1_7complexIfEEEEv12SSMParamsBwd --------------------------
	.section	.text._Z25selective_scan_bwd_kernelI32Selective_Scan_bwd_kernel_traitsILi32ELi8ELb0ELb0ELb0ELb1ELb1EN3c104HalfENS1_7complexIfEEEEv12SSMParamsBwd,"ax",@progbits
	.sectioninfo	@"SHI_REGISTERS=182"
	.align	128
        .global         _Z25selective_scan_bwd_kernelI32Selective_Scan_bwd_kernel_traitsILi32ELi8ELb0ELb0ELb0ELb1ELb1EN3c104HalfENS1_7complexIfEEEEv12SSMParamsBwd
        .type           _Z25selective_scan_bwd_kernelI32Selective_Scan_bwd_kernel_traitsILi32ELi8ELb0ELb0ELb0ELb1ELb1EN3c104HalfENS1_7complexIfEEEEv12SSMParamsBwd,@function
        .size           _Z25selective_scan_bwd_kernelI32Selective_Scan_bwd_kernel_traitsILi32ELi8ELb0ELb0ELb0ELb1ELb1EN3c104HalfENS1_7complexIfEEEEv12SSMParamsBwd,(.L_x_14723 - _Z25selective_scan_bwd_kernelI32Selective_Scan_bwd_kernel_traitsILi32ELi8ELb0ELb0ELb0ELb1ELb1EN3c104HalfENS1_7complexIfEEEEv12SSMParamsBwd)
        .other          _Z25selective_scan_bwd_kernelI32Selective_Scan_bwd_kernel_traitsILi32ELi8ELb0ELb0ELb0ELb1ELb1EN3c104HalfENS1_7complexIfEEEEv12SSMParamsBwd,@"STO_CUDA_ENTRY STV_DEFAULT"
_Z25selective_scan_bwd_kernelI32Selective_Scan_bwd_kernel_traitsILi32ELi8ELb0ELb0ELb0ELb1ELb1EN3c104HalfENS1_7complexIfEEEEv12SSMParamsBwd:
.text._Z25selective_scan_bwd_kernelI32Selective_Scan_bwd_kernel_traitsILi32ELi8ELb0ELb0ELb0ELb1ELb1EN3c104HalfENS1_7complexIfEEEEv12SSMParamsBwd:
        /* <DEDUP_REMOVED lines=29> */
[----:B------:R-:W-:Y:S01]  /*01d0*/  ISETP.NE.U32.AND P0, PT, RZ, c[0x0][0x260], PT ;  /* 0x00009800ff007a0c */ /* 0x000fe20003f05070 */
[----:B0-----:R-:W-:Y:S01]  /*01e0*/  IMAD.WIDE.U32 R6, R29, c[0x0][0x278], RZ ;  /* 0x00009e001d067a25 */ /* 0x001fe200078e00ff */
[----:B------:R-:W-:Y:S01]  /*01f0*/  HFMA2.MMA R31, -RZ, RZ, 0, 0 ;  /* 0x00000000ff1f7435 */ /* 0x000fe200000001ff */
[----:B------:R-:W-:-:S02]  /*0200*/  MOV R32, RZ ;  /* 0x000000ff00207202 */ /* 0x000fc40000000f00 */
[----:B-1----:R-:W-:Y:S01]  /*0210*/  IMAD R9, R29, c[0x0][0x27c], R12 ;  /* 0x00009f001d097a24 */ /* 0x002fe200078e020c */
[----:B------:R-:W-:Y:S01]  /*0220*/  MOV R8, c[0x0][0x174] ;  /* 0x00005d0000087a02 */ /* 0x000fe20000000f00 */
[C---:B------:R-:W-:Y:S01]  /*0230*/  IMAD.WIDE.U32 R2, R0.reuse, c[0x0][0x1d8], R2 ;  /* 0x0000760000027a25 */ /* 0x040fe200078e0002 */
[----:B------:R-:W-:Y:S02]  /*0240*/  ISETP.NE.AND.EX P0, PT, RZ, c[0x0][0x264], PT, P0 ;  /* 0x00009900ff007a0c */ /* 0x000fe40003f05300 */
[----:B------:R-:W-:Y:S01]  /*0250*/  IADD3 R7, R7, R9, RZ ;  /* 0x0000000907077210 */ /* 0x000fe20007ffe0ff */
[----:B------:R-:W-:Y:S01]  /*0260*/  IMAD.WIDE.U32 R4, R0, c[0x0][0x1e8], R4 ;  /* 0x00007a0000047a25 */ /* 0x000fe200078e0004 */
[C---:B------:R-:W-:Y:S02]  /*0270*/  LEA R9, R8.reuse, 0xffffff00, 0x8 ;  /* 0xffffff0008097811 */ /* 0x040fe400078e40ff */
[----:B------:R-:W-:Y:S01]  /*0280*/  ISETP.GE.AND P3, PT, R8, 0x1, PT ;  /* 0x000000010800780c */ /* 0x000fe20003f66270 */
[C---:B------:R-:W-:Y:S01]  /*0290*/  IMAD R13, R0.reuse, c[0x0][0x1dc], R13 ;  /* 0x00007700000d7a24 */ /* 0x040fe200078e020d */
[----:B------:R-:W-:Y:S01]  /*02a0*/  SHF.R.S32.HI R11, RZ, 0x1f, R9 ;  /* 0x0000001fff0b7819 */ /* 0x000fe20000011409 */
[C---:B------:R-:W-:Y:S01]  /*02b0*/  IMAD R15, R0.reuse, c[0x0][0x1ec], R15 ;  /* 0x00007b00000f7a24 */ /* 0x040fe200078e020f */
[----:B------:R-:W-:Y:S01]  /*02c0*/  IADD3 R36, P1, R9, R2, RZ ;  /* 0x0000000209247210 */ /* 0x000fe20007f3e0ff */
[----:B------:R-:W-:Y:S01]  /*02d0*/  IMAD R17, R27, c[0x0][0x280], RZ ;  /* 0x0000a0001b117a24 */ /* 0x000fe200078e02ff */
[----:B------:R-:W-:Y:S01]  /*02e0*/  IADD3 R38, P2, R9, R4, RZ ;  /* 0x0000000409267210 */ /* 0x000fe20007f5e0ff */
[----:B------:R-:W-:Y:S01]  /*02f0*/  IMAD.WIDE.U32 R6, R0, c[0x0][0x280], R6 ;  /* 0x0000a00000067a25 */ /* 0x000fe200078e0006 */
[----:B------:R-:W-:-:S02]  /*0300*/  IADD3.X R3, R11, R3, R13, P1, !PT ;  /* 0x000000030b037210 */ /* 0x000fc40000ffe40d */
        /* <DEDUP_REMOVED lines=8> */
[----:B------:R-:W-:Y:S02]  /*0390*/  ISETP.NE.AND.EX P2, PT, RZ, c[0x0][0x34c], PT, P2 ;  /* 0x0000d300ff007a0c */ /* 0x000fe40003f45320 */
[----:B------:R-:W-:Y:S01]  /*03a0*/  IADD3 R9, P4, R9, R6, RZ ;  /* 0x0000000609097210 */ /* 0x000fe20007f9e0ff */
[----:B------:R-:W-:Y:S01]  /*03b0*/  @P0 IMAD R2, R2, c[0x0][0x16c], RZ ;  /* 0x00005b0002020a24 */ /* 0x000fe200078e02ff */
[----:B------:R-:W-:-:S02]  /*03c0*/  LEA R37, P5, R38, c[0x0][0x248], 0x1 ;  /* 0x0000920026257a11 */ /* 0x000fc400078a08ff */
[----:B------:R-:W-:Y:S02]  /*03d0*/  IADD3.X R40, R11, R7, R17, P4, !PT ;  /* 0x000000070b287210 */ /* 0x000fe400027fe411 */
[C---:B------:R-:W-:Y:S01]  /*03e0*/  LEA R35, P4, R36.reuse, c[0x0][0x240], 0x1 ;  /* 0x0000900024237a11 */ /* 0x040fe200078808ff */
[----:B------:R-:W-:Y:S01]  /*03f0*/  CS2R R16, SRZ ;  /* 0x0000000000107805 */ /* 0x000fe2000001ff00 */
        /* <DEDUP_REMOVED lines=13> */
[----:B------:R-:W-:Y:S02]  /*04d0*/  MOV R32, RZ ;  /* 0x000000ff00207202 */ /* 0x000fe40000000f00 */
[----:B------:R-:W-:Y:S01]  /*04e0*/  MOV R42, RZ ;  /* 0x000000ff002a7202 */ /* 0x000fe20000000f00 */
[----:B------:R-:W1:Y:S01]  /*04f0*/  S2R R34, SR_LANEID ;  /* 0x0000000000227919 */ /* 0x000e620000000000 */
[----:B------:R-:W-:-:S02]  /*0500*/  MOV R31, RZ ;  /* 0x000000ff001f7202 */ /* 0x000fc40000000f00 */
[C---:B0-----:R-:W-:Y:S02]  /*0510*/  SHF.L.U32 R2, R33.reuse, 0x3, RZ ;  /* 0x0000000321027819 */ /* 0x041fe400000006ff */
[----:B------:R-:W-:Y:S02]  /*0520*/  LOP3.LUT R154, R33, 0x1f, RZ, 0xc0, !PT ;  /* 0x0000001f219a7812 */ /* 0x000fe400078ec0ff */
[----:B------:R-:W-:-:S04]  /*0530*/  LOP3.LUT R2, R2, 0xffffff00, RZ, 0xc0, !PT ;  /* 0xffffff0002027812 */ /* 0x000fc800078ec0ff */
[----:B------:R-:W-:-:S04]  /*0540*/  LOP3.LUT R41, R2, 0x1f, R33, 0xf8, !PT ;  /* 0x0000001f02297812 */ /* 0x000fc800078ef821 */
[----:B-1----:R-:W-:Y:S02]  /*0550*/  SHF.R.S32.HI R44, RZ, 0x1f, R41 ;  /* 0x0000001fff2c7819 */ /* 0x002fe40000011429 */
.L_x_11219:
[----:B------:R-:W-:Y:S01]  /*0560*/  IADD3 R43, -R42, c[0x0][0x174], RZ ;  /* 0x00005d002a2b7a10 */ /* 0x000fe20007ffe1ff */
[----:B------:R-:W-:Y:S01]  /*0570*/  BAR.SYNC.DEFER_BLOCKING 0x0 ;  /* 0x0000000000007b1d */ /* 0x000fe20000010000 */
[----:B------:R-:W-:Y:S02]  /*0580*/  LOP3.LUT R24, R41, 0x20, RZ, 0xfc, !PT ;  /* 0x0000002029187812 */ /* 0x000fe400078efcff */
[----:B------:R-:W-:Y:S02]  /*0590*/  LEA R12, R43, 0xffffff00, 0x8 ;  /* 0xffffff002b0c7811 */ /* 0x000fe400078e40ff */
[C---:B------:R-:W-:Y:S02]  /*05a0*/  LOP3.LUT R25, R41.reuse, 0x40, RZ, 0xfc, !PT ;  /* 0x0000004029197812 */ /* 0x040fe400078efcff */
[----:B------:R-:W-:Y:S02]  /*05b0*/  IADD3 R82, -R12, c[0x0][0x168], RZ ;  /* 0x00005a000c527a10 */ /* 0x000fe40007ffe1ff */
[----:B-1----:R-:W-:-:S02]  /*05c0*/  LEA R2, P3, R41, R35, 0x1 ;  /* 0x0000002329027211 */ /* 0x002fc400078608ff */
[-C--:B------:R-:W-:Y:S02]  /*05d0*/  ISETP.GE.AND P0, PT, R41, R82.reuse, PT ;  /* 0x000000522900720c */ /* 0x080fe40003f06270 */
        /* <DEDUP_REMOVED lines=55> */
[C---:B------:R-:W-:Y:S02]  /*0950*/  SHF.L.U32 R54, R41.reuse, 0x1, RZ ;  /* 0x0000000129367819 */ /* 0x040fe400000006ff */
[C---:B------:R-:W-:Y:S02]  /*0960*/  ISETP.GE.AND P6, PT, R41.reuse, R82, PT ;  /* 0x000000522900720c */ /* 0x040fe40003fc6270 */
[----:B------:R-:W-:Y:S02]  /*0970*/  SHF.L.U64.HI R53, R41, 0x1, R44 ;  /* 0x0000000129357819 */ /* 0x000fe4000001022c */
[----:B------:R-:W-:-:S04]  /*0980*/  IADD3 R2, P0, R37, R54, RZ ;  /* 0x0000003625027210 */ /* 0x000fc80007f1e0ff */
[----:B------:R-:W-:Y:S02]  /*0990*/  IADD3.X R3, R38, R53, RZ, P0, !PT ;  /* 0x0000003526037210 */ /* 0x000fe400007fe4ff */
[-C--:B------:R-:W-:Y:S02]  /*09a0*/  ISETP.GE.AND P0, PT, R24, R82.reuse, PT ;  /* 0x000000521800720c */ /* 0x080fe40003f06270 */
[-C--:B------:R-:W-:Y:S02]  /*09b0*/  ISETP.GE.AND P2, PT, R65, R82.reuse, PT ;  /* 0x000000524100720c */ /* 0x080fe40003f46270 */
[-C--:B------:R-:W-:Y:S02]  /*09c0*/  ISETP.GE.AND P3, PT, R67, R82.reuse, PT ;  /* 0x000000524300720c */ /* 0x080fe40003f66270 */
[-C--:B------:R-:W-:Y:S02]  /*09d0*/  ISETP.GE.AND P4, PT, R69, R82.reuse, PT ;  /* 0x000000524500720c */ /* 0x080fe40003f86270 */
[----:B------:R-:W-:-:S02]  /*09e0*/  ISETP.GE.AND P5, PT, R22, R82, PT ;  /* 0x000000521600720c */ /* 0x000fc40003fa6270 */
        /* <DEDUP_REMOVED lines=20> */
[----:B0-----:R-:W-:-:S02]  /*0b30*/  LEA R6, P1, R41, R39, 0x1 ;  /* 0x0000002729067211 */ /* 0x001fc400078208ff */
[----:B------:R-:W-:Y:S02]  /*0b40*/  PRMT R4, RZ, 0x7610, R4 ;  /* 0x00007610ff047816 */ /* 0x000fe40000000004 */
[----:B-1----:R-:W-:Y:S02]  /*0b50*/  LEA.HI.X R7, R41, R40, R44, 0x1, P1 ;  /* 0x0000002829077211 */ /* 0x002fe400008f0c2c */
[----:B------:R-:W-:Y:S02]  /*0b60*/  ISETP.GE.AND P1, PT, R25, R82, PT ;  /* 0x000000521900720c */ /* 0x000fe40003f26270 */
[----:B------:R-:W-:Y:S02]  /*0b70*/  PRMT R5, RZ, 0x7610, R5 ;  /* 0x00007610ff057816 */ /* 0x000fe40000000005 */
[----:B--2---:R-:W-:Y:S02]  /*0b80*/  PRMT R8, RZ, 0x7610, R8 ;  /* 0x00007610ff087816 */ /* 0x004fe40000000008 */
[----:B---3--:R-:W-:-:S02]  /*0b90*/  PRMT R9, RZ, 0x7610, R9 ;  /* 0x00007610ff097816 */ /* 0x008fc40000000009 */
[----:B----4-:R-:W-:Y:S01]  /*0ba0*/  PRMT R10, RZ, 0x7610, R10 ;  /* 0x00007610ff0a7816 */ /* 0x010fe2000000000a */
[----:B------:R-:W2:Y:S01]  /*0bb0*/  @!P6 LDG.E.U16 R4, [R2.64] ;  /* 0x000000060204e981 */ /* 0x000ea2000c1e1500 */
[----:B------:R-:W-:Y:S02]  /*0bc0*/  ISETP.GE.AND P6, PT, R23, R82, PT ;  /* 0x000000521700720c */ /* 0x000fe40003fc6270 */
[----:B------:R-:W-:Y:S01]  /*0bd0*/  PRMT R11, RZ, 0x7610, R11 ;  /* 0x00007610ff0b7816 */ /* 0x000fe2000000000b */
[----:B------:R-:W3:Y:S04]  /*0be0*/  @!P0 LDG.E.U16 R5, [R2.64+0x40] ;  /* 0x0000400602058981 */ /* 0x000ee8000c1e1500 */
[----:B------:R-:W4:Y:S04]  /*0bf0*/  @!P1 LDG.E.U16 R20, [R2.64+0x80] ;  /* 0x0000800602149981 */ /* 0x000f28000c1e1500 */
[----:B------:R-:W4:Y:S04]  /*0c00*/  @!P2 LDG.E.U16 R13, [R2.64+0xc0] ;  /* 0x0000c006020da981 */ /* 0x000f28000c1e1500 */
[----:B------:R-:W4:Y:S04]  /*0c10*/  @!P3 LDG.E.U16 R8, [R2.64+0x100] ;  /* 0x000100060208b981 */ /* 0x000f28000c1e1500 */
[----:B------:R-:W4:Y:S04]  /*0c20*/  @!P4 LDG.E.U16 R9, [R2.64+0x140] ;  /* 0x000140060209c981 */ /* 0x000f28000c1e1500 */
[----:B------:R-:W4:Y:S04]  /*0c30*/  @!P5 LDG.E.U16 R10, [R2.64+0x180] ;  /* 0x00018006020ad981 */ /* 0x000f28000c1e1500 */
[----:B------:R-:W4:Y:S01]  /*0c40*/  @!P6 LDG.E.U16 R11, [R2.64+0x1c0] ;  /* 0x0001c006020be981 */ /* 0x000f22000c1e1500 */
        /* <DEDUP_REMOVED lines=23> */
[----:B------:R-:W2:Y:S04]  /*0dc0*/  LDS.U16 R74, [R55+0x8] ;  /* 0x00000800374a7984 */ /* 0x000ea80000000400 */
[----:B------:R-:W3:Y:S04]  /*0dd0*/  LDS.U16 R76, [R55+0xa] ;  /* 0x00000a00374c7984 */ /* 0x000ee80000000400 */
[----:B------:R-:W4:Y:S04]  /*0de0*/  LDS.U16 R78, [R55+0xc] ;  /* 0x00000c00374e7984 */ /* 0x000f280000000400 */
[----:B------:R-:W0:Y:S04]  /*0df0*/  LDS.U16 R80, [R55+0xe] ;  /* 0x00000e0037507984 */ /* 0x000e280000000400 */
[----:B------:R-:W-:Y:S06]  /*0e00*/  BAR.SYNC.DEFER_BLOCKING 0x0 ;  /* 0x0000000000007b1d */ /* 0x000fec0000010000 */
[----:B------:R0:W4:Y:S01]  /*0e10*/  @!P0 LDG.E.U16 R84, [R6.64] ;  /* 0x0000000606548981 */ /* 0x000122000c1e1500 */
[----:B------:R-:W-:-:S03]  /*0e20*/  ISETP.NE.AND P0, PT, R21, RZ, PT ;  /* 0x000000ff1500720c */ /* 0x000fc60003f05270 */
        /* <DEDUP_REMOVED lines=9> */
[----:B------:R-:W-:Y:S01]  /*0ec0*/  SHF.R.S32.HI R13, RZ, 0x1f, R12 ;  /* 0x0000001fff0d7819 */ /* 0x000fe2000001140c */
[----:B------:R-:W-:-:S02]  /*0ed0*/  IMAD R20, R30, c[0x0][0x200], RZ ;  /* 0x000080001e147a24 */ /* 0x000fc400078e02ff */
[C---:B------:R-:W-:Y:S02]  /*0ee0*/  IMAD R63, R29.reuse, c[0x0][0x1f4], R10 ;  /* 0x00007d001d3f7a24 */ /* 0x040fe400078e020a */
[----:B------:R-:W-:-:S04]  /*0ef0*/  IMAD.WIDE.U32 R8, R29, c[0x0][0x200], RZ ;  /* 0x000080001d087a25 */ /* 0x000fc800078e00ff */
[C---:B------:R-:W-:Y:S02]  /*0f00*/  IMAD R75, R29.reuse, c[0x0][0x204], R20 ;  /* 0x000081001d4b7a24 */ /* 0x040fe400078e0214 */
[----:B------:R-:W-:Y:S02]  /*0f10*/  @!P0 MOV R10, R12 ;  /* 0x0000000c000a8202 */ /* 0x000fe40000000f00 */
[----:B-1----:R-:W-:Y:S01]  /*0f20*/  @!P0 MOV R11, R13 ;  /* 0x0000000d000b8202 */ /* 0x002fe20000000f00 */
[----:B------:R-:W-:Y:S01]  /*0f30*/  IMAD.WIDE.U32 R4, R29, c[0x0][0x1f0], RZ ;  /* 0x00007c001d047a25 */ /* 0x000fe200078e00ff */
[----:B------:R-:W-:-:S03]  /*0f40*/  IADD3 R21, R9, R75, RZ ;  /* 0x0000004b09157210 */ /* 0x000fc60007ffe0ff */
[----:B------:R-:W-:Y:S01]  /*0f50*/  @!P0 IMAD.WIDE.U32 R6, R29, c[0x0][0x1f0], R12 ;  /* 0x00007c001d068a25 */ /* 0x000fe200078e000c */
[----:B------:R-:W-:-:S03]  /*0f60*/  IADD3 R5, R5, R63, RZ ;  /* 0x0000003f05057210 */ /* 0x000fc60007ffe0ff */
[----:B------:R-:W-:Y:S01]  /*0f70*/  @!P0 IMAD.WIDE.U32 R10, R29, c[0x0][0x200], R10 ;  /* 0x000080001d0a8a25 */ /* 0x000fe200078e000a */
[----:B------:R-:W-:-:S03]  /*0f80*/  @!P0 IADD3 R7, R63, R7, RZ ;  /* 0x000000073f078210 */ /* 0x000fc60007ffe0ff */
[----:B------:R-:W-:Y:S01]  /*0f90*/  IMAD R9, R27, c[0x0][0x1f8], RZ ;  /* 0x00007e001b097a24 */ /* 0x000fe200078e02ff */
[----:B------:R-:W-:Y:S02]  /*0fa0*/  MOV R20, R8 ;  /* 0x0000000800147202 */ /* 0x000fe40000000f00 */
[----:B------:R-:W-:Y:S02]  /*0fb0*/  @!P0 IADD3 R11, R75, R11, RZ ;  /* 0x0000000b4b0b8210 */ /* 0x000fe40007ffe0ff */
[----:B------:R-:W-:Y:S01]  /*0fc0*/  IADD3 R63, R42, -c[0x0][0x174], RZ ;  /* 0x80005d002a3f7a10 */ /* 0x000fe20007ffe0ff */
[C---:B------:R-:W-:Y:S02]  /*0fd0*/  IMAD R75, R0.reuse, c[0x0][0x1fc], R9 ;  /* 0x00007f00004b7a24 */ /* 0x040fe400078e0209 */
[----:B------:R-:W-:-:S04]  /*0fe0*/  IMAD.WIDE.U32 R8, R0, c[0x0][0x1f8], R4 ;  /* 0x00007e0000087a25 */ /* 0x000fc800078e0004 */
[----:B------:R-:W-:-:S04]  /*0ff0*/  @!P0 IMAD.WIDE.U32 R4, R0, c[0x0][0x1f8], R6 ;  /* 0x00007e0000048a25 */ /* 0x000fc800078e0006 */
[----:B------:R-:W-:Y:S02]  /*1000*/  IMAD R77, R27, c[0x0][0x208], RZ ;  /* 0x000082001b4d7a24 */ /* 0x000fe400078e02ff */
[----:B------:R-:W-:Y:S02]  /*1010*/  IMAD R63, R63, -0x100, RZ ;  /* 0xffffff003f3f7824 */ /* 0x000fe400078e02ff */
        /* <DEDUP_REMOVED lines=11> */
[----:B------:R-:W-:Y:S02]  /*10d0*/  @!P0 IADD3.X R94, R44, R7, R77, P3, !PT ;  /* 0x000000072c5e8210 */ /* 0x000fe40001ffe44d */
[C---:B------:R-:W-:Y:S02]  /*10e0*/  LEA R4, P1, R41.reuse, c[0x0][0x268], 0x1 ;  /* 0x00009a0029047a11 */ /* 0x040fe400078208ff */
[C---:B------:R-:W-:Y:S02]  /*10f0*/  LEA R6, P2, R41.reuse, c[0x0][0x258], 0x1 ;  /* 0x0000960029067a11 */ /* 0x040fe400078408ff */
[----:B------:R-:W-:-:S02]  /*1100*/  LEA.HI.X R5, R41, c[0x0][0x26c], R44, 0x1, P1 ;  /* 0x00009b0029057a11 */ /* 0x000fc400008f0c2c */
[----:B------:R-:W-:Y:S02]  /*1110*/  @!P0 LEA R8, P1, R91, c[0x0][0x268], 0x1 ;  /* 0x00009a005b088a11 */ /* 0x000fe400078208ff */
[----:B------:R-:W-:Y:S02]  /*1120*/  LEA.HI.X R7, R41, c[0x0][0x25c], R44, 0x1, P2 ;  /* 0x0000970029077a11 */ /* 0x000fe400010f0c2c */
[----:B------:R-:W-:Y:S02]  /*1130*/  LEA R6, P4, R11, R6, 0x1 ;  /* 0x000000060b067211 */ /* 0x000fe400078808ff */
[----:B------:R-:W-:Y:S02]  /*1140*/  @!P0 LEA.HI.X R9, R91, c[0x0][0x26c], R98, 0x1, P1 ;  /* 0x00009b005b098a11 */ /* 0x000fe400008f0c62 */
[----:B------:R-:W-:Y:S02]  /*1150*/  LEA R4, P2, R89, R4, 0x1 ;  /* 0x0000000459047211 */ /* 0x000fe400078408ff */
[----:B------:R-:W-:-:S02]  /*1160*/  @!P0 LEA R10, P3, R87, c[0x0][0x258], 0x1 ;  /* 0x00009600570a8a11 */ /* 0x000fc400078608ff */
[----:B------:R-:W-:Y:S01]  /*1170*/  LEA.HI.X R7, R11, R7, R92, 0x1, P4 ;  /* 0x000000070b077211 */ /* 0x000fe200020f0c5c */
[----:B--2---:R-:W-:Y:S01]  /*1180*/  HADD2.F32 R91, -RZ, R74.H0_H0 ;  /* 0x2000004aff5b7230 */ /* 0x004fe20000004100 */
[----:B------:R-:W-:Y:S01]  /*1190*/  LEA.HI.X R5, R89, R5, R96, 0x1, P2 ;  /* 0x0000000559057211 */ /* 0x000fe200010f0c60 */
[----:B------:R-:W-:Y:S01]  /*11a0*/  HADD2.F32 R89, -RZ, R72.H0_H0 ;  /* 0x20000048ff597230 */ /* 0x000fe20000004100 */
[----:B------:R-:W-:Y:S01]  /*11b0*/  @!P0 LEA.HI.X R11, R87, c[0x0][0x25c], R94, 0x1, P3 ;  /* 0x00009700570b8a11 */ /* 0x000fe200018f0c5e */
[----:B------:R-:W-:Y:S02]  /*11c0*/  HADD2.F32 R87, -RZ, R70.H0_H0 ;  /* 0x20000046ff577230 */ /* 0x000fe40000004100 */
[----:B---3--:R-:W-:Y:S01]  /*11d0*/  HADD2.F32 R93, -RZ, R76.H0_H0 ;  /* 0x2000004cff5d7230 */ /* 0x008fe20000004100 */
[--C-:B-----5:R-:W-:Y:S02]  /*11e0*/  FADD.FTZ R72, R89, R28.reuse ;  /* 0x0000001c59487221 */ /* 0x120fe40000010000 */
[----:B------:R-:W-:-:S02]  /*11f0*/  FADD.FTZ R70, R87, R28 ;  /* 0x0000001c57467221 */ /* 0x000fc40000010000 */
[--C-:B------:R-:W-:Y:S02]  /*1200*/  FADD.FTZ R74, R91, R28.reuse ;  /* 0x0000001c5b4a7221 */ /* 0x100fe40000010000 */
[----:B------:R-:W-:Y:S01]  /*1210*/  FADD.FTZ R76, R93, R28 ;  /* 0x0000001c5d4c7221 */ /* 0x000fe20000010000 */
[----:B------:R-:W-:Y:S01]  /*1220*/  BSSY B0, `(.L_x_11178) ;  /* 0x000003e000007945 */ /* 0x000fe20003800000 */
[----:B------:R-:W-:Y:S02]  /*1230*/  FSETP.GTU.FTZ.AND P5, PT, R70, 20, PT ;  /* 0x41a000004600780b */ /* 0x000fe40003fbc000 */
[----:B------:R-:W-:Y:S02]  /*1240*/  FSETP.GTU.FTZ.AND P4, PT, R72, 20, PT ;  /* 0x41a000004800780b */ /* 0x000fe40003f9c000 */
[----:B------:R-:W-:Y:S02]  /*1250*/  FSETP.GTU.FTZ.AND P3, PT, R74, 20, PT ;  /* 0x41a000004a00780b */ /* 0x000fe40003f7c000 */
[----:B------:R-:W-:Y:S01]  /*1260*/  FSETP.GTU.FTZ.AND P2, PT, R76, 20, PT ;  /* 0x41a000004c00780b */ /* 0x000fe20003f5c000 */
[----:B----4-:R-:W-:Y:S04]  /*1270*/  STS.U16 [R45], R84 ;  /* 0x000000542d007388 */ /* 0x010fe80000000400 */
        /* <DEDUP_REMOVED lines=8> */
[----:B------:R2:W3:Y:S04]  /*1300*/  LDS.U16 R81, [R55] ;  /* 0x0000000037517984 */ /* 0x0004e80000000400 */
[----:B------:R2:W4:Y:S04]  /*1310*/  LDS.U16 R79, [R55+0x2] ;  /* 0x00000200374f7984 */ /* 0x0005280000000400 */
[----:B------:R2:W2:Y:S04]  /*1320*/  LDS.U16 R77, [R55+0x4] ;  /* 0x00000400374d7984 */ /* 0x0004a80000000400 */
[----:B------:R0:W2:Y:S04]  /*1330*/  LDS.U16 R75, [R55+0x6] ;  /* 0x00000600374b7984 */ /* 0x0000a80000000400 */
[----:B------:R0:W2:Y:S04]  /*1340*/  LDS.U16 R73, [R55+0x8] ;  /* 0x0000080037497984 */ /* 0x0000a80000000400 */
[----:B------:R0:W2:Y:S04]  /*1350*/  LDS.U16 R71, [R55+0xa] ;  /* 0x00000a0037477984 */ /* 0x0000a80000000400 */
[----:B------:R1:W2:Y:S04]  /*1360*/  LDS.U16 R21, [R55+0xc] ;  /* 0x00000c0037157984 */ /* 0x0002a80000000400 */
[----:B------:R1:W2:Y:S01]  /*1370*/  LDS.U16 R20, [R55+0xe] ;  /* 0x00000e0037147984 */ /* 0x0002a20000000400 */
[----:B0-----:R-:W-:-:S05]  /*1380*/  HADD2.F32 R83, -RZ, R66.H0_H0 ;  /* 0x20000042ff537230 */ /* 0x001fca0000004100 */
[----:B------:R-:W-:-:S05]  /*1390*/  FADD.FTZ R66, R83, R28 ;  /* 0x0000001c53427221 */ /* 0x000fca0000010000 */
[----:B------:R-:W-:Y:S01]  /*13a0*/  FSETP.GTU.FTZ.AND P1, PT, R66, 20, PT ;  /* 0x41a000004200780b */ /* 0x000fe20003f3c000 */
[----:B-1----:R-:W-:Y:S02]  /*13b0*/  HADD2.F32 R85, -RZ, R68.H0_H0 ;  /* 0x20000044ff557230 */ /* 0x002fe40000004100 */
[----:B------:R-:W-:-:S03]  /*13c0*/  HADD2.F32 R83, -RZ, R78.H0_H0 ;  /* 0x2000004eff537230 */ /* 0x000fc60000004100 */
[--C-:B------:R-:W-:Y:S02]  /*13d0*/  FADD.FTZ R68, R85, R28.reuse ;  /* 0x0000001c55447221 */ /* 0x100fe40000010000 */
[----:B------:R-:W-:-:S03]  /*13e0*/  FADD.FTZ R78, R83, R28 ;  /* 0x0000001c534e7221 */ /* 0x000fc60000010000 */
[----:B------:R-:W-:Y:S02]  /*13f0*/  FSETP.GTU.FTZ.AND P6, PT, R68, 20, PT ;  /* 0x41a000004400780b */ /* 0x000fe40003fdc000 */
[----:B------:R-:W-:Y:S06]  /*1400*/  @P1 BRA `(.L_x_11179) ;  /* 0x000001f000001947 */ /* 0x000fec0003800000 */
[----:B---34-:R-:W-:Y:S01]  /*1410*/  FMUL.FTZ R66, R66, 1.4426950216293334961 ;  /* 0x3fb8aa3b42427820 */ /* 0x018fe20000410000 */
        /* <DEDUP_REMOVED lines=30> */
.L_x_11179:
[----:B---34-:R-:W-:Y:S05]  /*1600*/  BSYNC B0 ;  /* 0x0000000000007941 */ /* 0x018fea0003800000 */
.L_x_11178:
        /* <DEDUP_REMOVED lines=36> */
.L_x_11181:
[----:B------:R-:W-:Y:S05]  /*1850*/  BSYNC B0 ;  /* 0x0000000000007941 */ /* 0x000fea0003800000 */
.L_x_11180:
        /* <DEDUP_REMOVED lines=35> */
.L_x_11183:
[----:B------:R-:W-:Y:S05]  /*1a90*/  BSYNC B0 ;  /* 0x0000000000007941 */ /* 0x000fea0003800000 */
.L_x_11182:
        /* <DEDUP_REMOVED lines=33> */
.L_x_11185:
[----:B------:R-:W-:Y:S05]  /*1cb0*/  BSYNC B0 ;  /* 0x0000000000007941 */ /* 0x000fea0003800000 */
.L_x_11184:
        /* <DEDUP_REMOVED lines=33> */
.L_x_11187:
[----:B------:R-:W-:Y:S05]  /*1ed0*/  BSYNC B0 ;  /* 0x0000000000007941 */ /* 0x000fea0003800000 */
.L_x_11186:
        /* <DEDUP_REMOVED lines=33> */
.L_x_11189:
[----:B------:R-:W-:Y:S05]  /*20f0*/  BSYNC B0 ;  /* 0x0000000000007941 */ /* 0x000fea0003800000 */
.L_x_11188:
        /* <DEDUP_REMOVED lines=33> */
.L_x_11191:
[----:B------:R-:W-:Y:S05]  /*2310*/  BSYNC B0 ;  /* 0x0000000000007941 */ /* 0x000fea0003800000 */
.L_x_11190:
        /* <DEDUP_REMOVED lines=33> */
.L_x_11193:
[----:B------:R-:W-:Y:S05]  /*2530*/  BSYNC B0 ;  /* 0x0000000000007941 */ /* 0x000fea0003800000 */
.L_x_11192:
[----:B------:R-:W-:Y:S01]  /*2540*/  BAR.SYNC.DEFER_BLOCKING 0x0 ;  /* 0x0000000000007b1d */ /* 0x000fe20000010000 */
[-C--:B------:R-:W-:Y:S02]  /*2550*/  ISETP.GE.AND P6, PT, R24, R82.reuse, PT ;  /* 0x000000521800720c */ /* 0x080fe40003fc6270 */
[----:B------:R-:W-:Y:S02]  /*2560*/  PRMT R83, RZ, 0x7610, R83 ;  /* 0x00007610ff537816 */ /* 0x000fe40000000053 */
[-C--:B------:R-:W-:Y:S02]  /*2570*/  ISETP.GE.AND P1, PT, R25, R82.reuse, PT ;  /* 0x000000521900720c */ /* 0x080fe40003f26270 */
[-C--:B------:R-:W-:Y:S02]  /*2580*/  ISETP.GE.AND P2, PT, R65, R82.reuse, PT ;  /* 0x000000524100720c */ /* 0x080fe40003f46270 */
[-C--:B------:R-:W-:Y:S02]  /*2590*/  ISETP.GE.AND P3, PT, R67, R82.reuse, PT ;  /* 0x000000524300720c */ /* 0x080fe40003f66270 */
[----:B------:R-:W-:-:S02]  /*25a0*/  ISETP.GE.AND P4, PT, R69, R82, PT ;  /* 0x000000524500720c */ /* 0x000fc40003f86270 */
[-C--:B------:R-:W-:Y:S02]  /*25b0*/  ISETP.GE.AND P5, PT, R22, R82.reuse, PT ;  /* 0x000000521600720c */ /* 0x080fe40003fa6270 */
[----:B------:R-:W-:Y:S02]  /*25c0*/  PRMT R84, RZ, 0x7610, R84 ;  /* 0x00007610ff547816 */ /* 0x000fe40000000054 */
[----:B------:R-:W-:Y:S02]  /*25d0*/  PRMT R85, RZ, 0x7610, R85 ;  /* 0x00007610ff557816 */ /* 0x000fe40000000055 */
[----:B------:R-:W-:Y:S01]  /*25e0*/  PRMT R88, RZ, 0x7610, R88 ;  /* 0x00007610ff587816 */ /* 0x000fe20000000058 */
[----:B------:R-:W3:Y:S01]  /*25f0*/  @!P6 LDG.E.U16 R83, [R4.64+-0x1c0] ;  /* 0xfffe40060453e981 */ /* 0x000ee2000c1e1500 */
[----:B------:R-:W-:-:S03]  /*2600*/  ISETP.GE.AND P6, PT, R23, R82, PT ;  /* 0x000000521700720c */ /* 0x000fc60003fc6270 */
[----:B------:R0:W4:Y:S01]  /*2610*/  @!P0 LDG.E.U16 R86, [R8.64] ;  /* 0x0000000608568981 */ /* 0x000122000c1e1500 */
[----:B------:R-:W-:-:S03]  /*2620*/  PRMT R87, RZ, 0x7610, R87 ;  /* 0x00007610ff577816 */ /* 0x000fc60000000057 */
[----:B------:R-:W5:Y:S04]  /*2630*/  @!P1 LDG.E.U16 R84, [R4.64+-0x180] ;  /* 0xfffe800604549981 */ /* 0x000f68000c1e1500 */
[----:B--2---:R-:W2:Y:S01]  /*2640*/  @!P2 LDG.E.U16 R85, [R4.64+-0x140] ;  /* 0xfffec0060455a981 */ /* 0x004ea2000c1e1500 */
[----:B0-----:R-:W-:Y:S02]  /*2650*/  PRMT R9, RZ, 0x7610, R9 ;  /* 0x00007610ff097816 */ /* 0x001fe40000000009 */
[----:B------:R-:W-:Y:S01]  /*2660*/  PRMT R8, RZ, 0x7610, R8 ;  /* 0x00007610ff087816 */ /* 0x000fe20000000008 */
[----:B------:R-:W2:Y:S04]  /*2670*/  @!P3 LDG.E.U16 R88, [R4.64+-0x100] ;  /* 0xffff00060458b981 */ /* 0x000ea8000c1e1500 */
[----:B------:R-:W2:Y:S04]  /*2680*/  @!P4 LDG.E.U16 R9, [R4.64+-0xc0] ;  /* 0xffff40060409c981 */ /* 0x000ea8000c1e1500 */
[----:B------:R-:W2:Y:S04]  /*2690*/  @!P5 LDG.E.U16 R8, [R4.64+-0x80] ;  /* 0xffff80060408d981 */ /* 0x000ea8000c1e1500 */
[----:B------:R-:W2:Y:S01]  /*26a0*/  @!P6 LDG.E.U16 R87, [R4.64+-0x40] ;  /* 0xffffc0060457e981 */ /* 0x000ea2000c1e1500 */
[----:B------:R-:W-:-:S02]  /*26b0*/  PRMT R90, RZ, 0x7610, R90 ;  /* 0x00007610ff5a7816 */ /* 0x000fc4000000005a */
[----:B------:R-:W-:Y:S02]  /*26c0*/  PRMT R89, RZ, 0x7610, R89 ;  /* 0x00007610ff597816 */ /* 0x000fe40000000059 */
[----:B------:R-:W-:Y:S02]  /*26d0*/  PRMT R92, RZ, 0x7610, R92 ;  /* 0x00007610ff5c7816 */ /* 0x000fe4000000005c */
[----:B------:R-:W-:Y:S02]  /*26e0*/  PRMT R91, RZ, 0x7610, R91 ;  /* 0x00007610ff5b7816 */ /* 0x000fe4000000005b */
[----:B------:R-:W-:Y:S02]  /*26f0*/  PRMT R94, RZ, 0x7610, R94 ;  /* 0x00007610ff5e7816 */ /* 0x000fe4000000005e */
[----:B------:R-:W-:Y:S01]  /*2700*/  PRMT R93, RZ, 0x7610, R93 ;  /* 0x00007610ff5d7816 */ /* 0x000fe2000000005d */
[----:B----4-:R-:W-:Y:S04]  /*2710*/  STS.U16 [R45], R86 ;  /* 0x000000562d007388 */ /* 0x010fe80000000400 */
[----:B---3--:R-:W-:Y:S04]  /*2720*/  STS.U16 [R46+0x40], R83 ;  /* 0x000040532e007388 */ /* 0x008fe80000000400 */
[----:B-----5:R-:W-:Y:S04]  /*2730*/  STS.U16 [R47+0x80], R84 ;  /* 0x000080542f007388 */ /* 0x020fe80000000400 */
[----:B--2---:R-:W-:Y:S04]  /*2740*/  STS.U16 [R48+0xc0], R85 ;  /* 0x0000c05530007388 */ /* 0x004fe80000000400 */
[----:B------:R-:W-:Y:S04]  /*2750*/  STS.U16 [R49+0x100], R88 ;  /* 0x0001005831007388 */ /* 0x000fe80000000400 */
[----:B------:R-:W-:Y:S04]  /*2760*/  STS.U16 [R50+0x140], R9 ;  /* 0x0001400932007388 */ /* 0x000fe80000000400 */
[----:B------:R-:W-:Y:S04]  /*2770*/  STS.U16 [R51+0x180], R8 ;  /* 0x0001800833007388 */ /* 0x000fe80000000400 */
[----:B------:R0:W-:Y:S01]  /*2780*/  STS.U16 [R52+0x1c0], R87 ;  /* 0x0001c05734007388 */ /* 0x0001e20000000400 */
[----:B------:R-:W-:-:S06]  /*2790*/  NOP ;  /* 0x0000000000007918 */ /* 0x000fcc0000000000 */
[----:B------:R-:W1:Y:S04]  /*27a0*/  LDS.U16 R4, [R55] ;  /* 0x0000000037047984 */ /* 0x000e680000000400 */
[----:B------:R-:W2:Y:S04]  /*27b0*/  LDS.U16 R5, [R55+0x2] ;  /* 0x0000020037057984 */ /* 0x000ea80000000400 */
[----:B------:R-:W-:Y:S04]  /*27c0*/  LDS.U16 R83, [R55+0x4] ;  /* 0x0000040037537984 */ /* 0x000fe80000000400 */
[----:B------:R-:W-:Y:S04]  /*27d0*/  LDS.U16 R84, [R55+0x6] ;  /* 0x0000060037547984 */ /* 0x000fe80000000400 */
[----:B------:R-:W-:Y:S04]  /*27e0*/  LDS.U16 R85, [R55+0x8] ;  /* 0x0000080037557984 */ /* 0x000fe80000000400 */
[----:B------:R-:W3:Y:S04]  /*27f0*/  LDS.U16 R86, [R55+0xa] ;  /* 0x00000a0037567984 */ /* 0x000ee80000000400 */
[----:B------:R-:W4:Y:S04]  /*2800*/  LDS.U16 R9, [R55+0xc] ;  /* 0x00000c0037097984 */ /* 0x000f280000000400 */
[----:B------:R-:W2:Y:S04]  /*2810*/  LDS.U16 R8, [R55+0xe] ;  /* 0x00000e0037087984 */ /* 0x000ea80000000400 */
[----:B------:R-:W-:Y:S01]  /*2820*/  BAR.SYNC.DEFER_BLOCKING 0x0 ;  /* 0x0000000000007b1d */ /* 0x000fe20000010000 */
[----:B0-----:R-:W-:-:S02]  /*2830*/  PRMT R87, RZ, 0x7610, R87 ;  /* 0x00007610ff577816 */ /* 0x001fc40000000057 */
[----:B------:R-:W-:-:S03]  /*2840*/  PRMT R88, RZ, 0x7610, R88 ;  /* 0x00007610ff587816 */ /* 0x000fc60000000058 */
[----:B------:R0:W5:Y:S01]  /*2850*/  @!P0 LDG.E.U16 R90, [R10.64] ;  /* 0x000000060a5a8981 */ /* 0x000162000c1e1500 */
[----:B------:R-:W-:-:S03]  /*2860*/  ISETP.GE.AND P0, PT, R24, R82, PT ;  /* 0x000000521800720c */ /* 0x000fc60003f06270 */
[----:B------:R0:W5:Y:S04]  /*2870*/  @!P1 LDG.E.U16 R88, [R6.64+-0x180] ;  /* 0xfffe800606589981 */ /* 0x000168000c1e1500 */
[----:B------:R0:W5:Y:S04]  /*2880*/  @!P2 LDG.E.U16 R89, [R6.64+-0x140] ;  /* 0xfffec0060659a981 */ /* 0x000168000c1e1500 */
[----:B------:R0:W5:Y:S04]  /*2890*/  @!P3 LDG.E.U16 R92, [R6.64+-0x100] ;  /* 0xffff0006065cb981 */ /* 0x000168000c1e1500 */
[----:B------:R0:W5:Y:S04]  /*28a0*/  @!P0 LDG.E.U16 R87, [R6.64+-0x1c0] ;  /* 0xfffe400606578981 */ /* 0x000168000c1e1500 */
[----:B------:R0:W5:Y:S04]  /*28b0*/  @!P4 LDG.E.U16 R91, [R6.64+-0xc0] ;  /* 0xffff4006065bc981 */ /* 0x000168000c1e1500 */
[----:B------:R0:W5:Y:S04]  /*28c0*/  @!P5 LDG.E.U16 R94, [R6.64+-0x80] ;  /* 0xffff8006065ed981 */ /* 0x000168000c1e1500 */
[----:B------:R0:W5:Y:S01]  /*28d0*/  @!P6 LDG.E.U16 R93, [R6.64+-0x40] ;  /* 0xffffc006065de981 */ /* 0x000162000c1e1500 */
[----:B-1----:R-:W-:-:S02]  /*28e0*/  HADD2.F32 R95, -RZ, R4.H0_H0 ;  /* 0x20000004ff5f7230 */ /* 0x002fc40000004100 */
[----:B--2---:R-:W-:Y:S02]  /*28f0*/  HADD2.F32 R96, -RZ, R5.H0_H0 ;  /* 0x20000005ff607230 */ /* 0x004fe40000004100 */
[----:B---3--:R-:W-:Y:S01]  /*2900*/  HADD2.F32 R101, -RZ, R86.H0_H0 ;  /* 0x20000056ff657230 */ /* 0x008fe20000004100 */
[----:B------:R-:W-:Y:S01]  /*2910*/  FMUL.FTZ R4, R95, -1.4426950216293334961 ;  /* 0xbfb8aa3b5f047820 */ /* 0x000fe20000410000 */
[----:B----4-:R-:W-:Y:S01]  /*2920*/  HADD2.F32 R103, -RZ, R9.H0_H0 ;  /* 0x20000009ff677230 */ /* 0x010fe20000004100 */
[----:B------:R-:W-:Y:S02]  /*2930*/  FMUL.FTZ R5, R96, -1.4426950216293334961 ;  /* 0xbfb8aa3b60057820 */ /* 0x000fe40000410000 */
[----:B0-----:R0:W1:Y:S02]  /*2940*/  MUFU.EX2 R10, R4 ;  /* 0x00000004000a7308 */ /* 0x0010640000000800 */
[----:B0-----:R-:W-:-:S06]  /*2950*/  FMUL.FTZ R4, R101, -1.4426950216293334961 ;  /* 0xbfb8aa3b65047820 */ /* 0x001fcc0000410000 */
[----:B------:R0:W-:Y:S08]  /*2960*/  MUFU.EX2 R11, R5 ;  /* 0x00000005000b7308 */ /* 0x0001f00000000800 */
[----:B------:R-:W-:Y:S01]  /*2970*/  MUFU.EX2 R9, R4 ;  /* 0x0000000400097308 */ /* 0x000fe20000000800 */
[----:B0-----:R-:W-:Y:S01]  /*2980*/  FMUL.FTZ R5, R103, -1.4426950216293334961 ;  /* 0xbfb8aa3b67057820 */ /* 0x001fe20000410000 */
[----:B------:R-:W-:-:S06]  /*2990*/  HADD2.F32 R97, -RZ, R83.H0_H0 ;  /* 0x20000053ff617230 */ /* 0x000fcc0000004100 */
[----:B------:R-:W-:Y:S01]  /*29a0*/  MUFU.EX2 R100, R5 ;  /* 0x0000000500647308 */ /* 0x000fe20000000800 */
[----:B------:R-:W-:Y:S01]  /*29b0*/  HADD2.F32 R98, -RZ, R84.H0_H0 ;  /* 0x20000054ff627230 */ /* 0x000fe20000004100 */
[----:B------:R-:W-:-:S04]  /*29c0*/  FMUL.FTZ R83, R97, -1.4426950216293334961 ;  /* 0xbfb8aa3b61537820 */ /* 0x000fc80000410000 */
[----:B------:R-:W-:Y:S01]  /*29d0*/  FMUL.FTZ R6, R98, -1.4426950216293334961 ;  /* 0xbfb8aa3b62067820 */ /* 0x000fe20000410000 */
[----:B------:R-:W-:Y:S01]  /*29e0*/  HADD2.F32 R99, -RZ, R85.H0_H0 ;  /* 0x20000055ff637230 */ /* 0x000fe20000004100 */
[----:B------:R-:W0:Y:S01]  /*29f0*/  MUFU.EX2 R83, R83 ;  /* 0x0000005300537308 */ /* 0x000e220000000800 */
[----:B-1----:R-:W-:-:S03]  /*2a00*/  FADD.FTZ R10, R10, 1 ;  /* 0x3f8000000a0a7421 */ /* 0x002fc60000010000 */
[----:B------:R-:W-:-:S04]  /*2a10*/  FMUL.FTZ R7, R99, -1.4426950216293334961 ;  /* 0xbfb8aa3b63077820 */ /* 0x000fc80000410000 */
[----:B------:R-:W1:Y:S01]  /*2a20*/  MUFU.EX2 R6, R6 ;  /* 0x0000000600067308 */ /* 0x000e620000000800 */
[----:B------:R-:W-:-:S07]  /*2a30*/  HADD2.F32 R105, -RZ, R8.H0_H0 ;  /* 0x20000008ff697230 */ /* 0x000fce0000004100 */
[----:B------:R2:W-:Y:S01]  /*2a40*/  MUFU.EX2 R86, R7 ;  /* 0x0000000700567308 */ /* 0x0005e20000000800 */
[----:B0-----:R-:W-:-:S07]  /*2a50*/  FADD.FTZ R83, R83, 1 ;  /* 0x3f80000053537421 */ /* 0x001fce0000010000 */
[----:B------:R-:W0:Y:S01]  /*2a60*/  MUFU.RCP R84, R10 ;  /* 0x0000000a00547308 */ /* 0x000e220000001000 */
[----:B--2---:R-:W-:Y:S02]  /*2a70*/  FMUL.FTZ R7, R105, -1.4426950216293334961 ;  /* 0xbfb8aa3b69077820 */ /* 0x004fe40000410000 */
[----:B-1----:R-:W-:Y:S01]  /*2a80*/  FADD.FTZ R85, R6, 1 ;  /* 0x3f80000006557421 */ /* 0x002fe20000010000 */
[----:B------:R-:W-:-:S04]  /*2a90*/  HADD2.F32 R81, -RZ, R81.H0_H0 ;  /* 0x20000051ff517230 */ /* 0x000fc80000004100 */
[----:B------:R-:W1:Y:S01]  /*2aa0*/  MUFU.EX2 R107, R7 ;  /* 0x00000007006b7308 */ /* 0x000e620000000800 */
[----:B------:R-:W-:Y:S02]  /*2ab0*/  FADD.FTZ R11, R11, 1 ;  /* 0x3f8000000b0b7421 */ /* 0x000fe40000010000 */
[----:B0-----:R-:W-:Y:S01]  /*2ac0*/  FADD.FTZ R10, -R84, 1 ;  /* 0x3f800000540a7421 */ /* 0x001fe20000010100 */
[----:B------:R-:W-:Y:S02]  /*2ad0*/  HADD2.F32 R79, -RZ, R79.H0_H0 ;  /* 0x2000004fff4f7230 */ /* 0x000fe40000004100 */
[----:B------:R-:W-:Y:S02]  /*2ae0*/  HADD2.F32 R77, -RZ, R77.H0_H0 ;  /* 0x2000004dff4d7230 */ /* 0x000fe40000004100 */
[----:B------:R-:W-:Y:S01]  /*2af0*/  HADD2.F32 R75, -RZ, R75.H0_H0 ;  /* 0x2000004bff4b7230 */ /* 0x000fe20000004100 */
[----:B-1----:R-:W-:Y:S01]  /*2b00*/  FADD.FTZ R108, R107, 1 ;  /* 0x3f8000006b6c7421 */ /* 0x002fe20000010000 */
[----:B------:R-:W-:-:S05]  /*2b10*/  HADD2.F32 R73, -RZ, R73.H0_H0 ;  /* 0x20000049ff497230 */ /* 0x000fca0000004100 */
[----:B------:R-:W-:Y:S01]  /*2b20*/  MUFU.RCP R108, R108 ;  /* 0x0000006c006c7308 */ /* 0x000fe20000001000 */
[----:B------:R-:W-:Y:S01]  /*2b30*/  HADD2.F32 R71, -RZ, R71.H0_H0 ;  /* 0x20000047ff477230 */ /* 0x000fe20000004100 */
[----:B------:R-:W-:Y:S01]  /*2b40*/  ISETP.NE.AND P6, PT, R33, RZ, PT ;  /* 0x000000ff2100720c */ /* 0x000fe20003fc5270 */
[----:B-----5:R0:W-:Y:S04]  /*2b50*/  STS.U16 [R45], R90 ;  /* 0x0000005a2d007388 */ /* 0x0201e80000000400 */
        /* <DEDUP_REMOVED lines=8> */
[----:B------:R-:W3:Y:S04]  /*2be0*/  LDS.U16 R4, [R55] ;  /* 0x0000000037047984 */ /* 0x000ee80000000400 */
[----:B------:R-:W4:Y:S01]  /*2bf0*/  LDS.U16 R5, [R55+0x2] ;  /* 0x0000020037057984 */ /* 0x000f220000000400 */
[----:B0-----:R-:W-:Y:S03]  /*2c00*/  MUFU.RCP R90, R83 ;  /* 0x00000053005a7308 */ /* 0x001fe60000001000 */
[----:B------:R-:W-:Y:S04]  /*2c10*/  LDS.U16 R6, [R55+0x4] ;  /* 0x0000040037067984 */ /* 0x000fe80000000400 */
[----:B------:R-:W-:Y:S04]  /*2c20*/  LDS.U16 R7, [R55+0x6] ;  /* 0x0000060037077984 */ /* 0x000fe80000000400 */
[----:B------:R-:W0:Y:S01]  /*2c30*/  LDS.U16 R8, [R55+0x8] ;  /* 0x0000080037087984 */ /* 0x000e220000000400 */
[----:B-1----:R-:W-:Y:S01]  /*2c40*/  FADD.FTZ R88, R86, 1 ;  /* 0x3f80000056587421 */ /* 0x002fe20000010000 */
[----:B------:R1:W5:Y:S01]  /*2c50*/  MUFU.RCP R87, R11 ;  /* 0x0000000b00577308 */ /* 0x0003620000001000 */
[----:B--2---:R-:W-:-:S02]  /*2c60*/  FADD.FTZ R92, R9, 1 ;  /* 0x3f800000095c7421 */ /* 0x004fc40000010000 */
[----:B------:R-:W-:Y:S01]  /*2c70*/  LDS.U16 R9, [R55+0xa] ;  /* 0x00000a0037097984 */ /* 0x000fe20000000400 */
[----:B-1----:R-:W-:Y:S01]  /*2c80*/  FFMA.FTZ R11, R95, R10, 1 ;  /* 0x3f8000005f0b7423 */ /* 0x002fe2000001000a */
[----:B---3--:R-:W-:Y:S02]  /*2c90*/  HADD2.F32 R83, -RZ, R4.H0_H0 ;  /* 0x20000004ff537230 */ /* 0x008fe40000004100 */
[----:B------:R-:W1:Y:S01]  /*2ca0*/  LDS.U16 R4, [R55+0xc] ;  /* 0x00000c0037047984 */ /* 0x000e620000000400 */
[----:B----4-:R-:W-:Y:S02]  /*2cb0*/  HADD2.F32 R86, -RZ, R5.H0_H0 ;  /* 0x20000005ff567230 */ /* 0x010fe40000004100 */
[----:B------:R-:W-:-:S04]  /*2cc0*/  FMUL.FTZ R5, R81, R83 ;  /* 0x0000005351057220 */ /* 0x000fc80000410000 */
[----:B------:R-:W-:Y:S02]  /*2cd0*/  FMUL.FTZ R10, R84, R5 ;  /* 0x00000005540a7220 */ /* 0x000fe40000410000 */
[----:B------:R-:W2:Y:S01]  /*2ce0*/  LDS.U16 R5, [R55+0xe] ;  /* 0x00000e0037057984 */ /* 0x000ea20000000400 */
[----:B------:R5:W3:Y:S08]  /*2cf0*/  MUFU.RCP R91, R85 ;  /* 0x00000055005b7308 */ /* 0x000af00000001000 */
[----:B------:R4:W0:Y:S01]  /*2d00*/  MUFU.RCP R94, R88 ;  /* 0x00000058005e7308 */ /* 0x0008220000001000 */
[----:B-----5:R-:W-:-:S04]  /*2d10*/  FADD.FTZ R85, -R87, 1 ;  /* 0x3f80000057557421 */ /* 0x020fc80000010100 */
[----:B------:R-:W-:Y:S02]  /*2d20*/  FFMA.FTZ R89, R96, R85, 1 ;  /* 0x3f80000060597423 */ /* 0x000fe40000010055 */
[----:B----4-:R-:W-:-:S04]  /*2d30*/  FMUL.FTZ R88, R79, R86 ;  /* 0x000000564f587220 */ /* 0x010fc80000410000 */
[----:B------:R-:W-:Y:S01]  /*2d40*/  FMUL.FTZ R88, R87, R88 ;  /* 0x0000005857587220 */ /* 0x000fe20000410000 */
[----:B------:R4:W5:Y:S01]  /*2d50*/  MUFU.RCP R104, R92 ;  /* 0x0000005c00687308 */ /* 0x0009620000001000 */
[----:B------:R-:W-:Y:S01]  /*2d60*/  FADD.FTZ R93, R100, 1 ;  /* 0x3f800000645d7421 */ /* 0x000fe20000010000 */
[----:B0-----:R-:W-:Y:S01]  /*2d70*/  HADD2.F32 R100, -RZ, R8.H0_H0 ;  /* 0x20000008ff647230 */ /* 0x001fe20000004100 */
[----:B------:R-:W-:Y:S01]  /*2d80*/  FMUL.FTZ R88, R88, R89 ;  /* 0x0000005958587220 */ /* 0x000fe20000410000 */
[----:B------:R-:W-:Y:S01]  /*2d90*/  HADD2.F32 R89, -RZ, R6.H0_H0 ;  /* 0x20000006ff597230 */ /* 0x000fe20000004100 */
[----:B------:R-:W-:Y:S01]  /*2da0*/  FMUL.FTZ R85, R10, R11 ;  /* 0x0000000b0a557220 */ /* 0x000fe20000410000 */
[----:B----4-:R-:W-:Y:S02]  /*2db0*/  HADD2.F32 R92, -RZ, R7.H0_H0 ;  /* 0x20000007ff5c7230 */ /* 0x010fe40000004100 */
[----:B------:R0:W4:Y:S01]  /*2dc0*/  MUFU.RCP R106, R93 ;  /* 0x0000005d006a7308 */ /* 0x0001220000001000 */
[----:B------:R-:W-:-:S02]  /*2dd0*/  FADD.FTZ R10, -R90, 1 ;  /* 0x3f8000005a0a7421 */ /* 0x000fc40000010100 */
[----:B---3--:R-:W-:Y:S02]  /*2de0*/  FADD.FTZ R11, -R91, 1 ;  /* 0x3f8000005b0b7421 */ /* 0x008fe40000010100 */
[----:B------:R-:W-:Y:S02]  /*2df0*/  FADD.FTZ R102, -R94, 1 ;  /* 0x3f8000005e667421 */ /* 0x000fe40000010100 */
[----:B------:R-:W-:Y:S02]  /*2e00*/  FMUL.FTZ R7, R77, R89 ;  /* 0x000000594d077220 */ /* 0x000fe40000410000 */
[----:B------:R-:W-:Y:S02]  /*2e10*/  FMUL.FTZ R6, R75, R92 ;  /* 0x0000005c4b067220 */ /* 0x000fe40000410000 */
[----:B0-----:R-:W-:Y:S02]  /*2e20*/  FMUL.FTZ R93, R73, R100 ;  /* 0x00000064495d7220 */ /* 0x001fe40000410000 */
[----:B------:R-:W-:-:S02]  /*2e30*/  FFMA.FTZ R10, R97, R10, 1 ;  /* 0x3f800000610a7423 */ /* 0x000fc4000001000a */
[----:B------:R-:W-:Y:S02]  /*2e40*/  FFMA.FTZ R11, R98, R11, 1 ;  /* 0x3f800000620b7423 */ /* 0x000fe4000001000b */
[----:B------:R-:W-:Y:S02]  /*2e50*/  FFMA.FTZ R102, R99, R102, 1 ;  /* 0x3f80000063667423 */ /* 0x000fe40000010066 */
[----:B------:R-:W-:Y:S02]  /*2e60*/  FMUL.FTZ R7, R90, R7 ;  /* 0x000000075a077220 */ /* 0x000fe40000410000 */
[----:B------:R-:W-:Y:S02]  /*2e70*/  FMUL.FTZ R6, R91, R6 ;  /* 0x000000065b067220 */ /* 0x000fe40000410000 */
[----:B------:R-:W-:Y:S01]  /*2e80*/  FMUL.FTZ R93, R94, R93 ;  /* 0x0000005d5e5d7220 */ /* 0x000fe20000410000 */
[----:B-1----:R-:W-:Y:S01]  /*2e90*/  HADD2.F32 R107, -RZ, R4.H0_H0 ;  /* 0x20000004ff6b7230 */ /* 0x002fe20000004100 */
[----:B------:R-:W-:Y:S01]  /*2ea0*/  FMUL.FTZ R7, R7, R10 ;  /* 0x0000000a07077220 */ /* 0x000fe20000410000 */
[----:B------:R-:W-:Y:S01]  /*2eb0*/  HADD2.F32 R10, -RZ, R21.H0_H0 ;  /* 0x20000015ff0a7230 */ /* 0x000fe20000004100 */
[----:B------:R-:W-:Y:S01]  /*2ec0*/  FMUL.FTZ R6, R6, R11 ;  /* 0x0000000b06067220 */ /* 0x000fe20000410000 */
[----:B------:R-:W-:Y:S01]  /*2ed0*/  HADD2.F32 R11, -RZ, R20.H0_H0 ;  /* 0x20000014ff0b7230 */ /* 0x000fe20000004100 */
[----:B------:R-:W-:Y:S01]  /*2ee0*/  FMUL.FTZ R93, R93, R102 ;  /* 0x000000665d5d7220 */ /* 0x000fe20000410000 */
[----:B------:R-:W-:-:S02]  /*2ef0*/  HADD2.F32 R102, -RZ, R9.H0_H0 ;  /* 0x20000009ff667230 */ /* 0x000fc40000004100 */
[----:B--2---:R-:W-:Y:S01]  /*2f00*/  HADD2.F32 R110, -RZ, R5.H0_H0 ;  /* 0x20000005ff6e7230 */ /* 0x004fe20000004100 */
[----:B-----5:R-:W-:Y:S02]  /*2f10*/  FADD.FTZ R8, -R104, 1 ;  /* 0x3f80000068087421 */ /* 0x020fe40000010100 */
[----:B------:R-:W-:Y:S02]  /*2f20*/  FMUL.FTZ R9, R71, R102 ;  /* 0x0000006647097220 */ /* 0x000fe40000410000 */
[----:B----4-:R-:W-:Y:S02]  /*2f30*/  FADD.FTZ R4, -R106, 1 ;  /* 0x3f8000006a047421 */ /* 0x010fe40000010100 */
[----:B------:R-:W-:Y:S02]  /*2f40*/  FMUL.FTZ R21, R10, R107 ;  /* 0x0000006b0a157220 */ /* 0x000fe40000410000 */
[----:B------:R-:W-:Y:S02]  /*2f50*/  FADD.FTZ R20, -R108, 1 ;  /* 0x3f8000006c147421 */ /* 0x000fe40000010100 */
[----:B------:R-:W-:-:S02]  /*2f60*/  FMUL.FTZ R5, R11, R110 ;  /* 0x0000006e0b057220 */ /* 0x000fc40000410000 */
[----:B------:R-:W-:Y:S02]  /*2f70*/  FFMA.FTZ R8, R101, R8, 1 ;  /* 0x3f80000065087423 */ /* 0x000fe40000010008 */
        /* <DEDUP_REMOVED lines=9> */
[----:B------:R-:W-:Y:S01]  /*3010*/  BAR.SYNC.DEFER_BLOCKING 0x0 ;  /* 0x0000000000007b1d */ /* 0x000fe20000010000 */
        /* <DEDUP_REMOVED lines=28> */
[----:B-1----:R-:W-:Y:S01]  /*31e0*/  P2R R4, PR, RZ, 0x40 ;  /* 0x00000040ff047803 */ /* 0x002fe20000000000 */
[C---:B------:R-:W-:Y:S02]  /*31f0*/  IMAD R7, R29.reuse, c[0x0][0x2ec], R6 ;  /* 0x0000bb001d077a24 */ /* 0x040fe400078e0206 */
[----:B------:R-:W-:Y:S01]  /*3200*/  IMAD.WIDE.U32 R4, R29, c[0x0][0x2e8], RZ ;  /* 0x0000ba001d047a25 */ /* 0x000fe200078e00ff */
[----:B------:R-:W-:-:S04]  /*3210*/  LEA R9, P0, R41, c[0x0][0x338], 0x1 ;  /* 0x0000ce0029097a11 */ /* 0x000fc800078008ff */
[----:B------:R-:W-:Y:S01]  /*3220*/  IADD3 R5, R5, R7, RZ ;  /* 0x0000000705057210 */ /* 0x000fe20007ffe0ff */
[----:B------:R-:W-:Y:S01]  /*3230*/  IMAD R21, R27, c[0x0][0x2f0], RZ ;  /* 0x0000bc001b157a24 */ /* 0x000fe200078e02ff */
[----:B------:R-:W-:-:S03]  /*3240*/  LEA.HI.X R6, R41, c[0x0][0x33c], R44, 0x1, P0 ;  /* 0x0000cf0029067a11 */ /* 0x000fc600000f0c2c */
[----:B------:R-:W-:-:S04]  /*3250*/  IMAD.WIDE.U32 R4, R0, c[0x0][0x2f0], R4 ;  /* 0x0000bc0000047a25 */ /* 0x000fc800078e0004 */
[----:B------:R-:W-:Y:S01]  /*3260*/  IMAD R21, R0, c[0x0][0x2f4], R21 ;  /* 0x0000bd0000157a24 */ /* 0x000fe200078e0215 */
[----:B------:R-:W-:-:S04]  /*3270*/  IADD3 R4, P1, R63, R4, RZ ;  /* 0x000000043f047210 */ /* 0x000fc80007f3e0ff */
[----:B------:R-:W-:Y:S02]  /*3280*/  IADD3.X R5, R64, R21, R5, P1, !PT ;  /* 0x0000001540057210 */ /* 0x000fe40000ffe405 */
[C---:B------:R-:W-:Y:S01]  /*3290*/  LEA R8, P1, R4.reuse, R9, 0x1 ;  /* 0x0000000904087211 */ /* 0x040fe200078208ff */
[----:B------:R-:W-:Y:S03]  /*32a0*/  BSSY B0, `(.L_x_11194) ;  /* 0x0000010000007945 */ /* 0x000fe60003800000 */
[----:B------:R-:W-:Y:S02]  /*32b0*/  LEA.HI.X R9, R4, R6, R5, 0x1, P1 ;  /* 0x0000000604097211 */ /* 0x000fe400008f0c05 */
[C---:B0-----:R-:W-:Y:S02]  /*32c0*/  ISETP.GE.AND P0, PT, R41.reuse, R88, PT ;  /* 0x000000582900720c */ /* 0x041fe40003f06270 */
[----:B------:R-:W-:-:S02]  /*32d0*/  IADD3 R20, P1, R41, R12, RZ ;  /* 0x0000000c29147210 */ /* 0x000fc40007f3e0ff */
[----:B------:R-:W-:Y:S02]  /*32e0*/  ISETP.GE.AND P2, PT, R25, R88, PT ;  /* 0x000000581900720c */ /* 0x000fe40003f46270 */
        /* <DEDUP_REMOVED lines=11> */
.L_x_11195:
[----:B------:R-:W-:Y:S05]  /*33a0*/  BSYNC B0 ;  /* 0x0000000000007941 */ /* 0x000fea0003800000 */
.L_x_11194:
[-C--:B------:R-:W-:Y:S01]  /*33b0*/  ISETP.GE.AND P1, PT, R65, R88.reuse, PT ;  /* 0x000000584100720c */ /* 0x080fe20003f26270 */
[----:B------:R1:W-:Y:S01]  /*33c0*/  @!P2 STG.E.U16 [R8.64+-0x180], R109 ;  /* 0xfffe806d0800a986 */ /* 0x0003e2000c101506 */
[----:B------:R-:W-:Y:S01]  /*33d0*/  ISETP.GE.AND P0, PT, R67, R88, PT ;  /* 0x000000584300720c */ /* 0x000fe20003f06270 */
[----:B------:R-:W-:Y:S01]  /*33e0*/  FMUL.FTZ R84, R95, R84 ;  /* 0x000000545f547220 */ /* 0x000fe20000410000 */
[-C--:B------:R-:W-:Y:S01]  /*33f0*/  ISETP.GE.AND P3, PT, R69, R88.reuse, PT ;  /* 0x000000584500720c */ /* 0x080fe20003f66270 */
[----:B------:R-:W-:Y:S01]  /*3400*/  FMUL.FTZ R96, R96, R87 ;  /* 0x0000005760607220 */ /* 0x000fe20000410000 */
[----:B------:R-:W-:Y:S01]  /*3410*/  ISETP.GE.AND P4, PT, R22, R88, PT ;  /* 0x000000581600720c */ /* 0x000fe20003f86270 */
[----:B------:R-:W-:Y:S01]  /*3420*/  FMUL.FTZ R90, R97, R90 ;  /* 0x0000005a615a7220 */ /* 0x000fe20000410000 */
[-C--:B------:R-:W-:Y:S01]  /*3430*/  ISETP.GE.AND P5, PT, R23, R88.reuse, PT ;  /* 0x000000581700720c */ /* 0x080fe20003fa6270 */
[----:B------:R-:W-:Y:S01]  /*3440*/  FMUL.FTZ R98, R98, R91 ;  /* 0x0000005b62627220 */ /* 0x000fe20000410000 */
[----:B------:R-:W-:Y:S01]  /*3450*/  ISETP.GE.AND P2, PT, R24, R88, PT ;  /* 0x000000581800720c */ /* 0x000fe20003f46270 */
[----:B------:R-:W-:-:S02]  /*3460*/  FMUL.FTZ R94, R99, R94 ;  /* 0x0000005e635e7220 */ /* 0x000fc40000410000 */
[----:B------:R-:W-:Y:S01]  /*3470*/  @!P1 STG.E.U16 [R8.64+-0x140], R111 ;  /* 0xfffec06f08009986 */ /* 0x000fe2000c101506 */
[----:B------:R-:W-:Y:S02]  /*3480*/  FMUL.FTZ R104, R101, R104 ;  /* 0x0000006865687220 */ /* 0x000fe40000410000 */
[----:B------:R-:W-:Y:S01]  /*3490*/  FMUL.FTZ R103, R103, R106 ;  /* 0x0000006a67677220 */ /* 0x000fe20000410000 */
[----:B------:R-:W-:Y:S01]  /*34a0*/  @!P0 STG.E.U16 [R8.64+-0x100], R113 ;  /* 0xffff007108008986 */ /* 0x000fe2000c101506 */
[----:B------:R-:W-:Y:S01]  /*34b0*/  ISETP.NE.U32.AND P0, PT, RZ, c[0x0][0x270], PT ;  /* 0x00009c00ff007a0c */ /* 0x000fe20003f05070 */
[----:B------:R-:W-:Y:S02]  /*34c0*/  FMUL.FTZ R108, R105, R108 ;  /* 0x0000006c696c7220 */ /* 0x000fe40000410000 */
[----:B------:R-:W-:Y:S01]  /*34d0*/  @!P3 STG.E.U16 [R8.64+-0xc0], R115 ;  /* 0xffff40730800b986 */ /* 0x000fe2000c101506 */
[----:B------:R-:W-:Y:S01]  /*34e0*/  ISETP.NE.AND.EX P0, PT, RZ, c[0x0][0x274], PT, P0 ;  /* 0x00009d00ff007a0c */ /* 0x000fe20003f05300 */
[----:B0-----:R-:W-:-:S02]  /*34f0*/  FMUL.FTZ R85, R81, R84 ;  /* 0x0000005451557220 */ /* 0x001fc40000410000 */
[----:B------:R-:W-:Y:S01]  /*3500*/  @!P4 STG.E.U16 [R8.64+-0x80], R117 ;  /* 0xffff80750800c986 */ /* 0x000fe2000c101506 */
[----:B------:R-:W-:Y:S02]  /*3510*/  FMUL.FTZ R87, R79, R96 ;  /* 0x000000604f577220 */ /* 0x000fe40000410000 */
[----:B------:R-:W-:Y:S01]  /*3520*/  FMUL.FTZ R91, R77, R90 ;  /* 0x0000005a4d5b7220 */ /* 0x000fe20000410000 */
[----:B------:R-:W-:Y:S01]  /*3530*/  @!P5 STG.E.U16 [R8.64+-0x40], R119 ;  /* 0xffffc0770800d986 */ /* 0x000fe2000c101506 */
[----:B------:R-:W-:Y:S02]  /*3540*/  FMUL.FTZ R95, R73, R94 ;  /* 0x0000005e495f7220 */ /* 0x000fe40000410000 */
[----:B------:R-:W-:Y:S01]  /*3550*/  FMUL.FTZ R105, R71, R104 ;  /* 0x0000006847697220 */ /* 0x000fe20000410000 */
[----:B------:R0:W-:Y:S01]  /*3560*/  @!P2 STG.E.U16 [R8.64+-0x1c0], R93 ;  /* 0xfffe405d0800a986 */ /* 0x0001e2000c101506 */
[----:B-1----:R-:W-:Y:S02]  /*3570*/  FMUL.FTZ R109, R10, R103 ;  /* 0x000000670a6d7220 */ /* 0x002fe40000410000 */
[----:B------:R-:W-:-:S02]  /*3580*/  FMUL.FTZ R11, R11, R108 ;  /* 0x0000006c0b0b7220 */ /* 0x000fc40000410000 */
[----:B0-----:R-:W-:Y:S01]  /*3590*/  FMUL.FTZ R93, R75, R98 ;  /* 0x000000624b5d7220 */ /* 0x001fe20000410000 */
[----:B------:R-:W-:Y:S05]  /*35a0*/  @!P0 BRA `(.L_x_11196) ;  /* 0x000004f000008947 */ /* 0x000fea0003800000 */
[----:B------:R-:W-:Y:S01]  /*35b0*/  BAR.SYNC.DEFER_BLOCKING 0x0 ;  /* 0x0000000000007b1d */ /* 0x000fe20000010000 */
        /* <DEDUP_REMOVED lines=14> */
[----:B------:R-:W-:Y:S01]  /*36a0*/  IMAD R97, R27, c[0x0][0x218], RZ ;  /* 0x000086001b617a24 */ /* 0x000fe200078e02ff */
[----:B------:R-:W-:Y:S02]  /*36b0*/  PRMT R6, R89, 0x7632, R6 ;  /* 0x0000763259067816 */ /* 0x000fe40000000006 */
[----:B------:R-:W-:Y:S01]  /*36c0*/  F2FP.PACK_AB R103, R108, R103 ;  /* 0x000000676c67723e */ /* 0x000fe200000000ff */
[----:B------:R-:W-:Y:S01]  /*36d0*/  IMAD R97, R0, c[0x0][0x21c], R97 ;  /* 0x0000870000617a24 */ /* 0x000fe200078e0261 */
[----:B------:R-:W-:-:S02]  /*36e0*/  PRMT R7, R5, 0x7632, R7 ;  /* 0x0000763205077816 */ /* 0x000fc40000000007 */
[----:B------:R-:W-:Y:S01]  /*36f0*/  PRMT R8, R103, 0x7632, R8 ;  /* 0x0000763267087816 */ /* 0x000fe20000000008 */
[----:B------:R-:W-:Y:S04]  /*3700*/  STS.U16 [R55], R83 ;  /* 0x0000005337007388 */ /* 0x000fe80000000400 */
[----:B------:R-:W-:Y:S04]  /*3710*/  STS.U16 [R55+0x2], R4 ;  /* 0x0000020437007388 */ /* 0x000fe80000000400 */
[----:B------:R-:W-:Y:S04]  /*3720*/  STS.U16 [R55+0x4], R89 ;  /* 0x0000045937007388 */ /* 0x000fe80000000400 */
[----:B------:R0:W-:Y:S04]  /*3730*/  STS.U16 [R55+0x6], R6 ;  /* 0x0000060637007388 */ /* 0x0001e80000000400 */
[----:B------:R1:W-:Y:S04]  /*3740*/  STS.U16 [R55+0x8], R5 ;  /* 0x0000080537007388 */ /* 0x0003e80000000400 */
[----:B------:R2:W-:Y:S01]  /*3750*/  STS.U16 [R55+0xa], R7 ;  /* 0x00000a0737007388 */ /* 0x0005e20000000400 */
[----:B0-----:R-:W-:-:S03]  /*3760*/  IMAD R6, R30, c[0x0][0x210], RZ ;  /* 0x000084001e067a24 */ /* 0x001fc600078e02ff */
[----:B------:R-:W-:Y:S01]  /*3770*/  STS.U16 [R55+0xc], R103 ;  /* 0x00000c6737007388 */ /* 0x000fe20000000400 */
[----:B-1----:R-:W-:-:S03]  /*3780*/  IMAD.WIDE.U32 R4, R29, c[0x0][0x210], RZ ;  /* 0x000084001d047a25 */ /* 0x002fc600078e00ff */
[----:B------:R0:W-:Y:S01]  /*3790*/  STS.U16 [R55+0xe], R8 ;  /* 0x00000e0837007388 */ /* 0x0001e20000000400 */
[----:B------:R-:W-:-:S06]  /*37a0*/  NOP ;  /* 0x0000000000007918 */ /* 0x000fcc0000000000 */
[----:B------:R-:W-:Y:S01]  /*37b0*/  LDS.U16 R71, [R45] ;  /* 0x000000002d477984 */ /* 0x000fe20000000400 */
[----:B--2---:R-:W-:Y:S01]  /*37c0*/  IMAD R7, R29, c[0x0][0x214], R6 ;  /* 0x000085001d077a24 */ /* 0x004fe200078e0206 */
        /* <DEDUP_REMOVED lines=10> */
[C---:B0-----:R-:W-:Y:S01]  /*3870*/  LEA R8, P0, R4.reuse, R9, 0x1 ;  /* 0x0000000904087211 */ /* 0x041fe200078008ff */
[----:B------:R-:W-:Y:S03]  /*3880*/  LDS.U16 R83, [R51+0x180] ;  /* 0x0001800033537984 */ /* 0x000fe60000000400 */
[----:B------:R-:W-:Y:S01]  /*3890*/  LEA.HI.X R9, R4, R6, R5, 0x1, P0 ;  /* 0x0000000604097211 */ /* 0x000fe200000f0c05 */
        /* <DEDUP_REMOVED lines=22> */
.L_x_11198:
[----:B------:R-:W-:Y:S05]  /*3a00*/  BSYNC B0 ;  /* 0x0000000000007941 */ /* 0x000fea0003800000 */
.L_x_11197:
        /* <DEDUP_REMOVED lines=9> */
.L_x_11196:
[----:B------:R-:W-:Y:S01]  /*3aa0*/  HADD2.F32 R4, -RZ, R156.H0_H0 ;  /* 0x2000009cff047230 */ /* 0x000fe20000004100 */
[----:B------:R-:W-:Y:S01]  /*3ab0*/  BAR.SYNC.DEFER_BLOCKING 0x0 ;  /* 0x0000000000007b1d */ /* 0x000fe20000010000 */
[----:B------:R-:W-:Y:S01]  /*3ac0*/  HADD2.F32 R5, -RZ, R56.H0_H0 ;  /* 0x20000038ff057230 */ /* 0x000fe20000004100 */
[----:B------:R-:W-:Y:S01]  /*3ad0*/  HFMA2.MMA R65, -RZ, RZ, 0, 0 ;  /* 0x00000000ff417435 */ /* 0x000fe200000001ff */
[----:B0-----:R-:W-:Y:S01]  /*3ae0*/  HADD2.F32 R6, -RZ, R57.H0_H0 ;  /* 0x20000039ff067230 */ /* 0x001fe20000004100 */
[C---:B------:R-:W-:Y:S01]  /*3af0*/  FFMA.FTZ R4, R85.reuse, R4, R31 ;  /* 0x0000000455047223 */ /* 0x040fe2000001001f */
[----:B------:R-:W-:Y:S01]  /*3b00*/  HADD2.F32 R31, -RZ, R62.H0_H0 ;  /* 0x2000003eff1f7230 */ /* 0x000fe20000004100 */
[----:B------:R-:W-:Y:S01]  /*3b10*/  HFMA2.MMA R67, -RZ, RZ, 0, 0 ;  /* 0x00000000ff437435 */ /* 0x000fe200000001ff */
[-C--:B-1----:R-:W-:Y:S01]  /*3b20*/  FMUL.FTZ R75, R85, R26.reuse ;  /* 0x0000001a554b7220 */ /* 0x082fe20000410000 */
[----:B------:R-:W-:Y:S01]  /*3b30*/  HFMA2.MMA R69, -RZ, RZ, 0, 0 ;  /* 0x00000000ff457435 */ /* 0x000fe200000001ff */
[C---:B------:R-:W-:Y:S01]  /*3b40*/  FFMA.FTZ R4, R87.reuse, R5, R4 ;  /* 0x0000000557047223 */ /* 0x040fe20000010004 */
[----:B------:R-:W-:Y:S01]  /*3b50*/  HADD2.F32 R5, -RZ, R58.H0_H0 ;  /* 0x2000003aff057230 */ /* 0x000fe20000004100 */
[----:B------:R-:W-:Y:S01]  /*3b60*/  HFMA2.MMA R71, -RZ, RZ, 0, 0 ;  /* 0x00000000ff477435 */ /* 0x000fe200000001ff */
[----:B------:R-:W-:Y:S01]  /*3b70*/  FMUL.FTZ R88, R87, R26 ;  /* 0x0000001a57587220 */ /* 0x000fe20000410000 */
[----:B------:R-:W-:Y:S01]  /*3b80*/  MOV R82, RZ ;  /* 0x000000ff00527202 */ /* 0x000fe20000000f00 */
[C---:B------:R-:W-:Y:S01]  /*3b90*/  FFMA.FTZ R4, R91.reuse, R6, R4 ;  /* 0x000000065b047223 */ /* 0x040fe20000010004 */
[----:B------:R-:W-:Y:S01]  /*3ba0*/  HADD2.F32 R6, -RZ, R59.H0_H0 ;  /* 0x2000003bff067230 */ /* 0x000fe20000004100 */
[-C--:B------:R-:W-:Y:S01]  /*3bb0*/  FMUL.FTZ R77, R91, R26.reuse ;  /* 0x0000001a5b4d7220 */ /* 0x080fe20000410000 */
[----:B------:R-:W-:Y:S01]  /*3bc0*/  MOV R84, RZ ;  /* 0x000000ff00547202 */ /* 0x000fe20000000f00 */
[C---:B------:R-:W-:Y:S01]  /*3bd0*/  FFMA.FTZ R4, R93.reuse, R5, R4 ;  /* 0x000000055d047223 */ /* 0x040fe20000010004 */
[----:B------:R-:W-:Y:S01]  /*3be0*/  HADD2.F32 R5, -RZ, R60.H0_H0 ;  /* 0x2000003cff057230 */ /* 0x000fe20000004100 */
[----:B------:R-:W-:Y:S01]  /*3bf0*/  FMUL.FTZ R90, R93, R26 ;  /* 0x0000001a5d5a7220 */ /* 0x000fe20000410000 */
[----:B------:R-:W-:Y:S01]  /*3c00*/  MOV R86, RZ ;  /* 0x000000ff00567202 */ /* 0x000fe20000000f00 */
[C---:B------:R-:W-:Y:S01]  /*3c10*/  FFMA.FTZ R4, R95.reuse, R6, R4 ;  /* 0x000000065f047223 */ /* 0x040fe20000010004 */
[----:B------:R-:W-:Y:S01]  /*3c20*/  HADD2.F32 R6, -RZ, R61.H0_H0 ;  /* 0x2000003dff067230 */ /* 0x000fe20000004100 */
[-C--:B------:R-:W-:Y:S01]  /*3c30*/  FMUL.FTZ R79, R95, R26.reuse ;  /* 0x0000001a5f4f7220 */ /* 0x080fe20000410000 */
[----:B------:R-:W-:Y:S01]  /*3c40*/  MOV R73, RZ ;  /* 0x000000ff00497202 */ /* 0x000fe20000000f00 */
[C---:B------:R-:W-:Y:S01]  /*3c50*/  FFMA.FTZ R4, R105.reuse, R5, R4 ;  /* 0x0000000569047223 */ /* 0x040fe20000010004 */
[----:B------:R-:W-:Y:S01]  /*3c60*/  MOV R5, c[0x0][0x16c] ;  /* 0x00005b0000057a02 */ /* 0x000fe20000000f00 */
[----:B------:R-:W-:-:S02]  /*3c70*/  FMUL.FTZ R92, R105, R26 ;  /* 0x0000001a695c7220 */ /* 0x000fc40000410000 */
[----:B------:R-:W-:Y:S01]  /*3c80*/  FFMA.FTZ R4, R109, R6, R4 ;  /* 0x000000066d047223 */ /* 0x000fe20000010004 */
[----:B------:R-:W-:Y:S01]  /*3c90*/  ISETP.GE.AND P0, PT, R5, 0x1, PT ;  /* 0x000000010500780c */ /* 0x000fe20003f06270 */
[-C--:B------:R-:W-:Y:S02]  /*3ca0*/  FMUL.FTZ R81, R109, R26.reuse ;  /* 0x0000001a6d517220 */ /* 0x080fe40000410000 */
[C---:B------:R-:W-:Y:S02]  /*3cb0*/  FFMA.FTZ R31, R11.reuse, R31, R4 ;  /* 0x0000001f0b1f7223 */ /* 0x040fe40000010004 */
[----:B------:R-:W-:-:S08]  /*3cc0*/  FMUL.FTZ R94, R11, R26 ;  /* 0x0000001a0b5e7220 */ /* 0x000fd00000410000 */
[----:B------:R-:W-:Y:S05]  /*3cd0*/  @!P0 BRA `(.L_x_11199) ;  /* 0x0000361000008947 */ /* 0x000fea0003800000 */
[----:B------:R-:W-:Y:S01]  /*3ce0*/  IMAD R23, R27, c[0x0][0x180], RZ ;  /* 0x000060001b177a24 */ /* 0x000fe200078e02ff */
[C---:B------:R-:W-:Y:S01]  /*3cf0*/  IADD3 R22, R43.reuse, -0x2, RZ ;  /* 0xfffffffe2b167810 */ /* 0x040fe20007ffe0ff */
[C---:B------:R-:W-:Y:S01]  /*3d00*/  IMAD.WIDE.U32 R4, R0.reuse, c[0x0][0x180], RZ ;  /* 0x0000600000047a25 */ /* 0x040fe200078e00ff */
        /* <DEDUP_REMOVED lines=15> */
[----:B------:R-:W-:Y:S02]  /*3e00*/  LEA.HI R4, R43, R43, RZ, 0x1 ;  /* 0x0000002b2b047211 */ /* 0x000fe400078f08ff */
[----:B------:R-:W-:Y:S01]  /*3e10*/  LEA R98, P1, R6, c[0x0][0x228], 0x3 ;  /* 0x00008a0006627a11 */ /* 0x000fe200078218ff */
[----:B------:R-:W-:Y:S01]  /*3e20*/  IMAD R25, R0, c[0x0][0x19c], R25 ;  /* 0x0000670000197a24 */ /* 0x000fe200078e0219 */
[----:B------:R-:W-:Y:S01]  /*3e30*/  LEA R100, P2, R8, c[0x0][0x230], 0x3 ;  /* 0x00008c0008647a11 */ /* 0x000fe200078418ff */
[----:B------:R-:W-:Y:S01]  /*3e40*/  IMAD R65, R0, c[0x0][0x1bc], R65 ;  /* 0x00006f0000417a24 */ /* 0x000fe200078e0241 */
[----:B------:R-:W-:Y:S01]  /*3e50*/  IADD3 R5, R10, -R5, RZ ;  /* 0x800000050a057210 */ /* 0x000fe20007ffe0ff */
[----:B------:R-:W-:Y:S01]  /*3e60*/  FADD.FTZ R83, R85, R85 ;  /* 0x0000005555537221 */ /* 0x000fe20000010000 */
[----:B------:R-:W-:Y:S01]  /*3e70*/  IADD3 R99, R7, R25, RZ ;  /* 0x0000001907637210 */ /* 0x000fe20007ffe0ff */
[----:B------:R-:W-:Y:S01]  /*3e80*/  FADD.FTZ R85, R87, R87 ;  /* 0x0000005757557221 */ /* 0x000fe20000010000 */
        /* <DEDUP_REMOVED lines=9> */
[----:B------:R-:W-:Y:S01]  /*3f20*/  IMAD.WIDE R102, R103, 0x10, R18 ;  /* 0x0000001067667825 */ /* 0x000fe200078e0212 */
[----:B------:R-:W-:-:S02]  /*3f30*/  MOV R105, RZ ;  /* 0x000000ff00697202 */ /* 0x000fc40000000f00 */
[----:B------:R-:W-:Y:S01]  /*3f40*/  MOV R67, RZ ;  /* 0x000000ff00437202 */ /* 0x000fe20000000f00 */
[----:B------:R-:W-:Y:S01]  /*3f50*/  FADD.FTZ R95, R109, R109 ;  /* 0x0000006d6d5f7221 */ /* 0x000fe20000010000 */
[----:B------:R-:W-:Y:S01]  /*3f60*/  MOV R84, RZ ;  /* 0x000000ff00547202 */ /* 0x000fe20000000f00 */
[----:B------:R-:W-:Y:S01]  /*3f70*/  FADD.FTZ R104, R11, R11 ;  /* 0x0000000b0b687221 */ /* 0x000fe20000010000 */
[----:B------:R-:W-:Y:S02]  /*3f80*/  MOV R69, RZ ;  /* 0x000000ff00457202 */ /* 0x000fe40000000f00 */
[----:B------:R-:W-:Y:S02]  /*3f90*/  MOV R86, RZ ;  /* 0x000000ff00567202 */ /* 0x000fe40000000f00 */
[----:B------:R-:W-:Y:S02]  /*3fa0*/  MOV R71, RZ ;  /* 0x000000ff00477202 */ /* 0x000fe40000000f00 */
[----:B------:R-:W-:-:S02]  /*3fb0*/  MOV R73, RZ ;  /* 0x000000ff00497202 */ /* 0x000fc40000000f00 */
[----:B------:R-:W-:Y:S02]  /*3fc0*/  IADD3 R106, R43, -R4, RZ ;  /* 0x800000042b6a7210 */ /* 0x000fe40007ffe0ff */
[----:B------:R-:W-:Y:S02]  /*3fd0*/  SHF.L.U32 R107, R5, 0x8, RZ ;  /* 0x00000008056b7819 */ /* 0x000fe400000006ff */
.L_x_11214:
[----:B------:R-:W2:Y:S01]  /*3fe0*/  LDG.E.64 R22, [R96.64] ;  /* 0x0000000660167981 */ /* 0x000ea2000c1e1b00 */
[C---:B------:R-:W-:Y:S01]  /*3ff0*/  ISETP.NE.AND P0, PT, R33.reuse, RZ, PT ;  /* 0x000000ff2100720c */ /* 0x040fe20003f05270 */
[----:B------:R-:W-:Y:S01]  /*4000*/  CS2R R10, SRZ ;  /* 0x00000000000a7805 */ /* 0x000fe2000001ff00 */
[----:B------:R-:W-:Y:S02]  /*4010*/  IADD3 R6, R33, 0x200, RZ ;  /* 0x0000020021067810 */ /* 0x000fe40007ffe0ff */
[----:B------:R-:W-:Y:S02]  /*4020*/  ISETP.NE.AND P2, PT, R154, RZ, PT ;  /* 0x000000ff9a00720c */ /* 0x000fe40003f45270 */
[----:B------:R-:W-:Y:S02]  /*4030*/  SEL R8, R107, R6, !P0 ;  /* 0x000000066b087207 */ /* 0x000fe40004000000 */
[----:B------:R-:W-:Y:S01]  /*4040*/  ISETP.LT.OR P1, PT, R43, 0x2, P2 ;  /* 0x000000022b00780c */ /* 0x000fe20001721670 */
[----:B------:R-:W-:Y:S01]  /*4050*/  BSSY B0, `(.L_x_11200) ;  /* 0x000009e000007945 */ /* 0x000fe20003800000 */
[----:B--2---:R-:W-:-:S02]  /*4060*/  FMUL.FTZ R9, R22, 1.4426950216293334961 ;  /* 0x3fb8aa3b16097820 */ /* 0x004fc40000410000 */
[-C--:B------:R-:W-:Y:S02]  /*4070*/  FMUL.FTZ R5, R23, R66.reuse ;  /* 0x0000004217057220 */ /* 0x080fe40000410000 */
[----:B------:R-:W-:Y:S02]  /*4080*/  FMUL.FTZ R4, R9, R66 ;  /* 0x0000004209047220 */ /* 0x000fe40000410000 */
[----:B------:R-:W-:-:S04]  /*4090*/  FMUL.RZ R7, R5, 0.15915493667125701904 ;  /* 0x3e22f98305077820 */ /* 0x000fc8000040c000 */
[----:B------:R-:W-:Y:S08]  /*40a0*/  MUFU.EX2 R4, R4 ;  /* 0x0000000400047308 */ /* 0x000ff00000000800 */
[----:B------:R-:W0:Y:S08]  /*40b0*/  MUFU.COS R5, R7 ;  /* 0x0000000700057308 */ /* 0x000e300000000000 */
[----:B------:R1:W2:Y:S01]  /*40c0*/  MUFU.SIN R25, R7 ;  /* 0x0000000700197308 */ /* 0x0002a20000000400 */
[----:B------:R-:W-:-:S04]  /*40d0*/  FMUL.FTZ R108, R23, R68 ;  /* 0x00000044176c7220 */ /* 0x000fc80000410000 */
[----:B------:R-:W-:Y:S02]  /*40e0*/  FMUL.RZ R113, R108, 0.15915493667125701904 ;  /* 0x3e22f9836c717820 */ /* 0x000fe4000040c000 */
[C---:B0-----:R-:W-:Y:S01]  /*40f0*/  FMUL.FTZ R24, R4.reuse, R5 ;  /* 0x0000000504187220 */ /* 0x041fe20000410000 */
[----:B-1----:R0:W5:Y:S01]  /*4100*/  LDG.E.64 R6, [R100.64] ;  /* 0x0000000664067981 */ /* 0x002162000c1e1b00 */
[C---:B------:R-:W-:Y:S02]  /*4110*/  FMUL.FTZ R108, R23.reuse, R70 ;  /* 0x00000046176c7220 */ /* 0x040fe40000410000 */
[----:B--2---:R-:W-:Y:S02]  /*4120*/  FMUL.FTZ R25, R4, R25 ;  /* 0x0000001904197220 */ /* 0x004fe40000410000 */
[----:B------:R-:W-:Y:S01]  /*4130*/  FMUL.RZ R117, R108, 0.15915493667125701904 ;  /* 0x3e22f9836c757820 */ /* 0x000fe2000040c000 */
[----:B------:R-:W-:Y:S01]  /*4140*/  MUFU.SIN R109, R113 ;  /* 0x00000071006d7308 */ /* 0x000fe20000000400 */
[----:B------:R-:W-:Y:S01]  /*4150*/  FMUL.FTZ R110, R23, R72 ;  /* 0x00000048176e7220 */ /* 0x000fe20000410000 */
[----:B------:R1:W-:Y:S01]  /*4160*/  STS.64 [R8.X8+0x670], R24 ;  /* 0x0006701808007388 */ /* 0x0003e20000008a00 */
[----:B------:R-:W-:-:S02]  /*4170*/  FMUL.FTZ R108, R9, R70 ;  /* 0x00000046096c7220 */ /* 0x000fc40000410000 */
[----:B------:R-:W-:Y:S01]  /*4180*/  FMUL.RZ R121, R110, 0.15915493667125701904 ;  /* 0x3e22f9836e797820 */ /* 0x000fe2000040c000 */
[----:B------:R0:W5:Y:S02]  /*4190*/  LDG.E.64 R4, [R98.64] ;  /* 0x0000000662047981 */ /* 0x000164000c1e1b00 */
[----:B------:R2:W-:Y:S01]  /*41a0*/  MUFU.COS R111, R113 ;  /* 0x00000071006f7308 */ /* 0x0005e20000000000 */
[----:B-1----:R-:W-:Y:S01]  /*41b0*/  FMUL.FTZ R8, R9, R68 ;  /* 0x0000004409087220 */ /* 0x002fe20000410000 */
[----:B------:R-:W-:Y:S01]  /*41c0*/  BAR.SYNC.DEFER_BLOCKING 0x0 ;  /* 0x0000000000007b1d */ /* 0x000fe20000010000 */
[----:B--2---:R-:W-:-:S05]  /*41d0*/  FMUL.FTZ R113, R23, R74 ;  /* 0x0000004a17717220 */ /* 0x004fca0000410000 */
[----:B------:R-:W1:Y:S01]  /*41e0*/  MUFU.EX2 R8, R8 ;  /* 0x0000000800087308 */ /* 0x000e620000000800 */
[----:B------:R-:W-:Y:S02]  /*41f0*/  FMUL.FTZ R110, R9, R72 ;  /* 0x00000048096e7220 */ /* 0x000fe40000410000 */
[----:B------:R-:W-:-:S05]  /*4200*/  FMUL.RZ R125, R113, 0.15915493667125701904 ;  /* 0x3e22f983717d7820 */ /* 0x000fca000040c000 */
[----:B------:R2:W-:Y:S01]  /*4210*/  MUFU.EX2 R115, R108 ;  /* 0x0000006c00737308 */ /* 0x0005e20000000800 */
[----:B------:R-:W-:Y:S02]  /*4220*/  FMUL.FTZ R113, R9, R74 ;  /* 0x0000004a09717220 */ /* 0x000fe40000410000 */
[----:B--2---:R-:W-:-:S05]  /*4230*/  FMUL.FTZ R108, R23, R76 ;  /* 0x0000004c176c7220 */ /* 0x004fca0000410000 */
[----:B------:R-:W-:Y:S01]  /*4240*/  MUFU.SIN R112, R117 ;  /* 0x0000007500707308 */ /* 0x000fe20000000400 */
[----:B------:R-:W-:Y:S01]  /*4250*/  FMUL.FTZ R123, R9, R78 ;  /* 0x0000004e097b7220 */ /* 0x000fe20000410000 */
[----:B------:R0:W5:Y:S01]  /*4260*/  @!P1 LDG.E.64 R10, [R102.64+0x8] ;  /* 0x00000806660a9981 */ /* 0x000162000c1e1b00 */
[----:B------:R-:W-:-:S05]  /*4270*/  FMUL.RZ R127, R108, 0.15915493667125701904 ;  /* 0x3e22f9836c7f7820 */ /* 0x000fca000040c000 */
[----:B------:R2:W3:Y:S01]  /*4280*/  MUFU.COS R114, R117 ;  /* 0x0000007500727308 */ /* 0x0004e20000000000 */
[----:B------:R-:W-:Y:S02]  /*4290*/  FMUL.FTZ R108, R23, R78 ;  /* 0x0000004e176c7220 */ /* 0x000fe40000410000 */
[----:B--2---:R-:W-:-:S05]  /*42a0*/  FMUL.FTZ R117, R9, R76 ;  /* 0x0000004c09757220 */ /* 0x004fca0000410000 */
[----:B------:R-:W-:Y:S08]  /*42b0*/  MUFU.COS R116, R121 ;  /* 0x0000007900747308 */ /* 0x000ff00000000000 */
[----:B------:R1:W2:Y:S08]  /*42c0*/  MUFU.EX2 R119, R110 ;  /* 0x0000006e00777308 */ /* 0x0002b00000000800 */
[----:B------:R-:W4:Y:S01]  /*42d0*/  MUFU.SIN R118, R121 ;  /* 0x0000007900767308 */ /* 0x000f220000000400 */
[----:B-1----:R-:W-:-:S07]  /*42e0*/  FMUL.FTZ R110, R8, R109 ;  /* 0x0000006d086e7220 */ /* 0x002fce0000410000 */
[----:B------:R-:W-:Y:S08]  /*42f0*/  MUFU.SIN R124, R127 ;  /* 0x0000007f007c7308 */ /* 0x000ff00000000400 */
[----:B------:R-:W-:Y:S08]  /*4300*/  MUFU.COS R126, R127 ;  /* 0x0000007f007e7308 */ /* 0x000ff00000000000 */
[----:B------:R-:W1:Y:S01]  /*4310*/  MUFU.EX2 R121, R117 ;  /* 0x0000007500797308 */ /* 0x000e620000000800 */
[----:B------:R-:W-:Y:S01]  /*4320*/  FMUL.RZ R129, R108, 0.15915493667125701904 ;  /* 0x3e22f9836c817820 */ /* 0x000fe2000040c000 */
[----:B------:R-:W-:-:S06]  /*4330*/  HADD2.F32 R109, -RZ, R156.H0_H0 ;  /* 0x2000009cff6d7230 */ /* 0x000fcc0000004100 */
[----:B------:R-:W-:Y:S08]  /*4340*/  MUFU.SIN R120, R125 ;  /* 0x0000007d00787308 */ /* 0x000ff00000000400 */
[----:B------:R0:W-:Y:S08]  /*4350*/  MUFU.COS R122, R125 ;  /* 0x0000007d007a7308 */ /* 0x0001f00000000000 */
[----:B------:R-:W1:Y:S01]  /*4360*/  MUFU.EX2 R113, R113 ;  /* 0x0000007100717308 */ /* 0x000e620000000800 */
[----:B------:R-:W-:-:S02]  /*4370*/  FMUL.FTZ R108, R8, R111 ;  /* 0x0000006f086c7220 */ /* 0x000fc40000410000 */
[----:B0-----:R-:W-:Y:S02]  /*4380*/  FMUL.FTZ R125, R109, R66 ;  /* 0x000000426d7d7220 */ /* 0x001fe40000410000 */
[----:B---3--:R-:W-:-:S03]  /*4390*/  FMUL.FTZ R114, R115, R114 ;  /* 0x0000007273727220 */ /* 0x008fc60000410000 */
[----:B------:R-:W-:Y:S01]  /*43a0*/  MUFU.EX2 R123, R123 ;  /* 0x0000007b007b7308 */ /* 0x000fe20000000800 */
[----:B--2---:R-:W-:Y:S02]  /*43b0*/  FMUL.FTZ R116, R119, R116 ;  /* 0x0000007477747220 */ /* 0x004fe40000410000 */
[----:B------:R-:W-:Y:S02]  /*43c0*/  FMUL.FTZ R115, R115, R112 ;  /* 0x0000007073737220 */ /* 0x000fe40000410000 */
[----:B----4-:R-:W-:-:S03]  /*43d0*/  FMUL.FTZ R119, R119, R118 ;  /* 0x0000007677777220 */ /* 0x010fc60000410000 */
[----:B------:R-:W0:Y:S01]  /*43e0*/  MUFU.COS R128, R129 ;  /* 0x0000008100807308 */ /* 0x000e220000000000 */
[C---:B-1----:R-:W-:Y:S02]  /*43f0*/  FMUL.FTZ R112, R121.reuse, R126 ;  /* 0x0000007e79707220 */ /* 0x042fe40000410000 */
[----:B------:R-:W-:-:S05]  /*4400*/  FMUL.FTZ R118, R121, R124 ;  /* 0x0000007c79767220 */ /* 0x000fca0000410000 */
[----:B------:R-:W1:Y:S01]  /*4410*/  MUFU.SIN R8, R129 ;  /* 0x0000008100087308 */ /* 0x000e620000000400 */
[-C--:B------:R-:W-:Y:S02]  /*4420*/  FMUL.FTZ R121, R110, R125.reuse ;  /* 0x0000007d6e797220 */ /* 0x080fe40000410000 */
[C---:B------:R-:W-:Y:S02]  /*4430*/  FMUL.FTZ R117, R113.reuse, R122 ;  /* 0x0000007a71757220 */ /* 0x040fe40000410000 */
[----:B------:R-:W-:Y:S02]  /*4440*/  FMUL.FTZ R120, R113, R120 ;  /* 0x0000007871787220 */ /* 0x000fe40000410000 */
[----:B------:R-:W-:Y:S01]  /*4450*/  FMUL.FTZ R113, RZ, R110 ;  /* 0x0000006eff717220 */ /* 0x000fe20000410000 */
[----:B------:R-:W-:Y:S01]  /*4460*/  HADD2.F32 R111, -RZ, R56.H0_H0 ;  /* 0x20000038ff6f7230 */ /* 0x000fe20000004100 */
[----:B------:R-:W-:Y:S02]  /*4470*/  FFMA.FTZ R122, RZ, R108, R121 ;  /* 0x0000006cff7a7223 */ /* 0x000fe40000010079 */
[----:B------:R-:W-:-:S02]  /*4480*/  FFMA.FTZ R121, R108, R125, -R113 ;  /* 0x0000007d6c797223 */ /* 0x000fc40000010871 */
[----:B------:R-:W-:Y:S02]  /*4490*/  FADD.FTZ R126, RZ, R122 ;  /* 0x0000007aff7e7221 */ /* 0x000fe40000010000 */
[----:B------:R-:W-:Y:S02]  /*44a0*/  FMUL.FTZ R113, R23, R80 ;  /* 0x0000005017717220 */ /* 0x000fe40000410000 */
[----:B------:R-:W-:Y:S02]  /*44b0*/  FFMA.FTZ R124, R111, R68, R121 ;  /* 0x000000446f7c7223 */ /* 0x000fe40000010079 */
[C---:B0-----:R-:W-:Y:S02]  /*44c0*/  FMUL.FTZ R121, R123.reuse, R128 ;  /* 0x000000807b797220 */ /* 0x041fe40000410000 */
[----:B-1----:R-:W-:Y:S02]  /*44d0*/  FMUL.FTZ R122, R123, R8 ;  /* 0x000000087b7a7220 */ /* 0x002fe40000410000 */
[----:B------:R-:W-:-:S02]  /*44e0*/  FMUL.FTZ R123, R115, R126 ;  /* 0x0000007e737b7220 */ /* 0x000fc40000410000 */
[----:B------:R-:W-:Y:S01]  /*44f0*/  FMUL.RZ R134, R113, 0.15915493667125701904 ;  /* 0x3e22f98371867820 */ /* 0x000fe2000040c000 */
[----:B------:R-:W-:Y:S01]  /*4500*/  HADD2.F32 R113, -RZ, R57.H0_H0 ;  /* 0x20000039ff717230 */ /* 0x000fe20000004100 */
[-C--:B------:R-:W-:Y:S02]  /*4510*/  FMUL.FTZ R127, R115, R124.reuse ;  /* 0x0000007c737f7220 */ /* 0x080fe40000410000 */
[C---:B------:R-:W-:Y:S02]  /*4520*/  FFMA.FTZ R123, R114.reuse, R124, -R123 ;  /* 0x0000007c727b7223 */ /* 0x040fe4000001087b */
[----:B------:R-:W-:Y:S02]  /*4530*/  FFMA.FTZ R127, R114, R126, R127 ;  /* 0x0000007e727f7223 */ /* 0x000fe4000001007f */
[----:B------:R-:W-:Y:S02]  /*4540*/  FFMA.FTZ R126, R113, R70, R123 ;  /* 0x00000046717e7223 */ /* 0x000fe4000001007b */
[----:B------:R-:W-:-:S02]  /*4550*/  FMUL.FTZ R8, R24, R110 ;  /* 0x0000006e18087220 */ /* 0x000fc40000410000 */
[----:B------:R-:W-:Y:S02]  /*4560*/  FADD.FTZ R128, RZ, R127 ;  /* 0x0000007fff807221 */ /* 0x000fe40000010000 */
[----:B------:R-:W-:Y:S02]  /*4570*/  FMUL.FTZ R133, R119, R126 ;  /* 0x0000007e77857220 */ /* 0x000fe40000410000 */
[C---:B------:R-:W-:Y:S02]  /*4580*/  FMUL.FTZ R123, R25.reuse, R110 ;  /* 0x0000006e197b7220 */ /* 0x040fe40000410000 */
[----:B------:R-:W-:Y:S02]  /*4590*/  FFMA.FTZ R127, R25, R108, R8 ;  /* 0x0000006c197f7223 */ /* 0x000fe40000010008 */
[-C--:B------:R-:W-:Y:S02]  /*45a0*/  FMUL.FTZ R131, R119, R128.reuse ;  /* 0x0000008077837220 */ /* 0x080fe40000410000 */
[----:B------:R-:W-:-:S02]  /*45b0*/  FFMA.FTZ R133, R116, R128, R133 ;  /* 0x0000008074857223 */ /* 0x000fc40000010085 */
[----:B------:R-:W-:Y:S01]  /*45c0*/  FFMA.FTZ R8, R24, R108, -R123 ;  /* 0x0000006c18087223 */ /* 0x000fe2000001087b */
[----:B------:R-:W-:Y:S01]  /*45d0*/  HADD2.F32 R123, -RZ, R58.H0_H0 ;  /* 0x2000003aff7b7230 */ /* 0x000fe20000004100 */
[----:B------:R-:W-:Y:S02]  /*45e0*/  FMUL.FTZ R129, R115, R127 ;  /* 0x0000007f73817220 */ /* 0x000fe40000410000 */
[----:B------:R-:W-:Y:S02]  /*45f0*/  FMUL.FTZ R9, R9, R80 ;  /* 0x0000005009097220 */ /* 0x000fe40000410000 */
[----:B------:R-:W-:Y:S02]  /*4600*/  FFMA.FTZ R131, R116, R126, -R131 ;  /* 0x0000007e74837223 */ /* 0x000fe40000010883 */
[----:B------:R-:W-:Y:S02]  /*4610*/  FADD.FTZ R133, RZ, R133 ;  /* 0x00000085ff857221 */ /* 0x000fe40000010000 */
[----:B------:R-:W-:-:S02]  /*4620*/  FFMA.FTZ R129, R114, R8, -R129 ;  /* 0x0000000872817223 */ /* 0x000fc40000010881 */
[----:B------:R-:W-:Y:S01]  /*4630*/  FMUL.FTZ R8, R115, R8 ;  /* 0x0000000873087220 */ /* 0x000fe20000410000 */
[----:B------:R-:W-:Y:S01]  /*4640*/  MUFU.EX2 R9, R9 ;  /* 0x0000000900097308 */ /* 0x000fe20000000800 */
[----:B------:R-:W-:Y:S02]  /*4650*/  FFMA.FTZ R131, R123, R72, R131 ;  /* 0x000000487b837223 */ /* 0x000fe40000010083 */
[----:B------:R-:W-:Y:S02]  /*4660*/  FMUL.FTZ R128, R120, R133 ;  /* 0x0000008578807220 */ /* 0x000fe40000410000 */
[----:B------:R-:W-:-:S03]  /*4670*/  FFMA.FTZ R8, R114, R127, R8 ;  /* 0x0000007f72087223 */ /* 0x000fc60000010008 */
[----:B------:R-:W0:Y:S01]  /*4680*/  MUFU.COS R124, R134 ;  /* 0x00000086007c7308 */ /* 0x000e220000000000 */
[----:B------:R-:W-:Y:S01]  /*4690*/  HADD2.F32 R127, -RZ, R59.H0_H0 ;  /* 0x2000003bff7f7230 */ /* 0x000fe20000004100 */
[-C--:B------:R-:W-:Y:S02]  /*46a0*/  FMUL.FTZ R132, R120, R131.reuse ;  /* 0x0000008378847220 */ /* 0x080fe40000410000 */
[----:B------:R-:W-:-:S04]  /*46b0*/  FFMA.FTZ R130, R117, R131, -R128 ;  /* 0x0000008375827223 */ /* 0x000fc80000010880 */
[----:B------:R-:W1:Y:S01]  /*46c0*/  MUFU.SIN R126, R134 ;  /* 0x00000086007e7308 */ /* 0x000e620000000400 */
        /* <DEDUP_REMOVED lines=8> */
[----:B------:R-:W-:Y:S02]  /*4750*/  FMUL.FTZ R8, R120, R131 ;  /* 0x0000008378087220 */ /* 0x000fe40000410000 */
[C---:B0-----:R-:W-:Y:S02]  /*4760*/  FMUL.FTZ R124, R9.reuse, R124 ;  /* 0x0000007c097c7220 */ /* 0x041fe40000410000 */
[----:B-1----:R-:W-:Y:S02]  /*4770*/  FMUL.FTZ R126, R9, R126 ;  /* 0x0000007e097e7220 */ /* 0x002fe40000410000 */
[----:B------:R-:W-:-:S02]  /*4780*/  FFMA.FTZ R132, R112, R129, R130 ;  /* 0x0000008170847223 */ /* 0x000fc40000010082 */
[----:B------:R-:W-:Y:S02]  /*4790*/  FMUL.FTZ R130, R118, R129 ;  /* 0x0000008176827220 */ /* 0x000fe40000410000 */
[CC--:B------:R-:W-:Y:S02]  /*47a0*/  FFMA.FTZ R9, R117.reuse, R128.reuse, -R8 ;  /* 0x0000008075097223 */ /* 0x0c0fe40000010808 */
[----:B------:R-:W-:Y:S01]  /*47b0*/  FMUL.FTZ R128, R120, R128 ;  /* 0x0000008078807220 */ /* 0x000fe20000410000 */
[----:B------:R-:W-:Y:S01]  /*47c0*/  HADD2.F32 R129, -RZ, R60.H0_H0 ;  /* 0x2000003cff817230 */ /* 0x000fe20000004100 */
[----:B------:R-:W-:Y:S02]  /*47d0*/  FFMA.FTZ R130, R112, R133, -R130 ;  /* 0x0000008570827223 */ /* 0x000fe40000010882 */
[----:B------:R-:W-:Y:S02]  /*47e0*/  FFMA.FTZ R133, R117, R131, R128 ;  /* 0x0000008375857223 */ /* 0x000fe40000010080 */
[----:B------:R-:W-:-:S02]  /*47f0*/  FADD.FTZ R132, RZ, R132 ;  /* 0x00000084ff847221 */ /* 0x000fc40000010000 */
[----:B------:R-:W-:Y:S02]  /*4800*/  FFMA.FTZ R130, R129, R76, R130 ;  /* 0x0000004c81827223 */ /* 0x000fe40000010082 */
[C---:B------:R-:W-:Y:S02]  /*4810*/  FMUL.FTZ R128, R118.reuse, R9 ;  /* 0x0000000976807220 */ /* 0x040fe40000410000 */
[-C--:B------:R-:W-:Y:S02]  /*4820*/  FMUL.FTZ R8, R118, R133.reuse ;  /* 0x0000008576087220 */ /* 0x080fe40000410000 */
[C---:B------:R-:W-:Y:S02]  /*4830*/  FMUL.FTZ R134, R122.reuse, R132 ;  /* 0x000000847a867220 */ /* 0x040fe40000410000 */
[----:B------:R-:W-:Y:S02]  /*4840*/  FMUL.FTZ R135, R122, R130 ;  /* 0x000000827a877220 */ /* 0x000fe40000410000 */
[----:B------:R-:W-:-:S02]  /*4850*/  FFMA.FTZ R128, R112, R133, R128 ;  /* 0x0000008570807223 */ /* 0x000fc40000010080 */
[----:B------:R-:W-:Y:S01]  /*4860*/  FFMA.FTZ R8, R112, R9, -R8 ;  /* 0x0000000970087223 */ /* 0x000fe20000010808 */
[----:B------:R-:W-:Y:S01]  /*4870*/  ISETP.NE.AND P1, PT, R33, 0x1f, PT ;  /* 0x0000001f2100780c */ /* 0x000fe20003f25270 */
[C---:B------:R-:W-:Y:S02]  /*4880*/  FFMA.FTZ R134, R121.reuse, R130, -R134 ;  /* 0x0000008279867223 */ /* 0x040fe40000010886 */
[----:B------:R-:W-:Y:S02]  /*4890*/  FFMA.FTZ R135, R121, R132, R135 ;  /* 0x0000008479877223 */ /* 0x000fe40000010087 */
[C---:B------:R-:W-:Y:S02]  /*48a0*/  FMUL.FTZ R9, R122.reuse, R128 ;  /* 0x000000807a097220 */ /* 0x040fe40000410000 */
[----:B------:R-:W-:Y:S02]  /*48b0*/  FMUL.FTZ R130, R122, R8 ;  /* 0x000000087a827220 */ /* 0x000fe40000410000 */
[----:B------:R-:W-:-:S02]  /*48c0*/  FADD.FTZ R133, RZ, R135 ;  /* 0x00000087ff857221 */ /* 0x000fc40000010000 */
[C---:B------:R-:W-:Y:S02]  /*48d0*/  FFMA.FTZ R9, R121.reuse, R8, -R9 ;  /* 0x0000000879097223 */ /* 0x040fe40000010809 */
[----:B------:R-:W-:Y:S02]  /*48e0*/  FFMA.FTZ R135, R121, R128, R130 ;  /* 0x0000008079877223 */ /* 0x000fe40000010082 */
[C---:B------:R-:W-:Y:S02]  /*48f0*/  FMUL.FTZ R8, R126.reuse, R9 ;  /* 0x000000097e087220 */ /* 0x040fe40000410000 */
[-C--:B------:R-:W-:Y:S02]  /*4900*/  FMUL.FTZ R128, R126, R135.reuse ;  /* 0x000000877e807220 */ /* 0x080fe40000410000 */
[C---:B------:R-:W-:Y:S02]  /*4910*/  FFMA.FTZ R136, R124.reuse, R135, R8 ;  /* 0x000000877c887223 */ /* 0x040fe40000010008 */
[----:B------:R-:W-:-:S02]  /*4920*/  FFMA.FTZ R128, R124, R9, -R128 ;  /* 0x000000097c807223 */ /* 0x000fc40000010880 */
[----:B------:R0:W1:Y:S01]  /*4930*/  @P1 LDS.64 R8, [R33.X8+0x1678] ;  /* 0x0016780021081984 */ /* 0x0000620000008a00 */
[----:B------:R-:W-:-:S05]  /*4940*/  HADD2.F32 R131, -RZ, R61.H0_H0 ;  /* 0x2000003dff837230 */ /* 0x000fca0000004100 */
[----:B------:R-:W-:Y:S02]  /*4950*/  FFMA.FTZ R137, R131, R78, R134 ;  /* 0x0000004e83897223 */ /* 0x000fe40000010086 */
[C---:B------:R-:W-:Y:S02]  /*4960*/  FMUL.FTZ R130, R126.reuse, R133 ;  /* 0x000000857e827220 */ /* 0x040fe40000410000 */
[----:B------:R-:W-:-:S04]  /*4970*/  FMUL.FTZ R132, R126, R137 ;  /* 0x000000897e847220 */ /* 0x000fc80000410000 */
[C---:B------:R-:W-:Y:S01]  /*4980*/  FFMA.FTZ R134, R124.reuse, R133, R132 ;  /* 0x000000857c867223 */ /* 0x040fe20000010084 */
[----:B------:R-:W-:Y:S01]  /*4990*/  HADD2.F32 R133, -RZ, R62.H0_H0 ;  /* 0x2000003eff857230 */ /* 0x000fe20000004100 */
        /* <DEDUP_REMOVED lines=9> */
.L_x_11201:
[----:B0-----:R-:W-:Y:S05]  /*4a30*/  BSYNC B0 ;  /* 0x0000000000007941 */ /* 0x001fea0003800000 */
.L_x_11200:
[----:B------:R-:W0:Y:S01]  /*4a40*/  SHFL.UP PT, R141, R132, 0x1, RZ ;  /* 0x04200000848d7989 */ /* 0x000e2200000e00ff */
[----:B------:R-:W-:Y:S01]  /*4a50*/  ISETP.GE.AND P3, PT, R34, 0x1, PT ;  /* 0x000000012200780c */ /* 0x000fe20003f66270 */
[CC--:B-----5:R-:W-:Y:S01]  /*4a60*/  FMUL.FTZ R135, R5.reuse, R7.reuse ;  /* 0x0000000705877220 */ /* 0x0e0fe20000410000 */
[----:B------:R-:W-:Y:S01]  /*4a70*/  ISETP.NE.AND P6, PT, R154, 0x1f, PT ;  /* 0x0000001f9a00780c */ /* 0x000fe20003fc5270 */
[----:B------:R-:W2:Y:S01]  /*4a80*/  SHFL.UP PT, R137, R128, 0x1, RZ ;  /* 0x0420000080897989 */ /* 0x000ea200000e00ff */
[-C--:B------:R-:W-:Y:S01]  /*4a90*/  FMUL.FTZ R138, R5, R6.reuse ;  /* 0x00000006058a7220 */ /* 0x080fe20000410000 */
[----:B------:R-:W-:Y:S01]  /*4aa0*/  ISETP.GE.OR P2, PT, R43, c[0x0][0x174], P2 ;  /* 0x00005d002b007a0c */ /* 0x000fe20001746670 */
[C---:B------:R-:W-:Y:S01]  /*4ab0*/  FFMA.FTZ R134, R4.reuse, R6, -R135 ;  /* 0x0000000604867223 */ /* 0x040fe20000010887 */
[----:B------:R-:W3:Y:S01]  /*4ac0*/  SHFL.UP PT, R143, R130, 0x1, RZ ;  /* 0x04200000828f7989 */ /* 0x000ee200000e00ff */
[----:B------:R-:W-:Y:S01]  /*4ad0*/  FFMA.FTZ R138, R4, R7, R138 ;  /* 0x00000007048a7223 */ /* 0x000fe2000001008a */
[----:B------:R-:W-:Y:S01]  /*4ae0*/  BSSY B0, `(.L_x_11202) ;  /* 0x00000c1000007945 */ /* 0x000fe20003800000 */
[C---:B------:R-:W-:Y:S01]  /*4af0*/  ISETP.GT.U32.AND P4, PT, R154.reuse, 0x17, PT ;  /* 0x000000179a00780c */ /* 0x040fe20003f84070 */
[----:B------:R-:W4:Y:S01]  /*4b00*/  SHFL.UP PT, R139, R136, 0x1, RZ ;  /* 0x04200000888b7989 */ /* 0x000f2200000e00ff */
[----:B------:R-:W-:Y:S01]  /*4b10*/  FMUL.FTZ R135, R95, R138 ;  /* 0x0000008a5f877220 */ /* 0x000fe20000410000 */
[----:B------:R-:W-:-:S02]  /*4b20*/  ISETP.GT.U32.AND P5, PT, R154, 0xf, PT ;  /* 0x0000000f9a00780c */ /* 0x000fc40003fa4070 */
[----:B------:R-:W-:Y:S04]  /*4b30*/  SHFL.IDX PT, R10, R10, RZ, 0x1f ;  /* 0x00001fff0a0a7589 */ /* 0x000fe800000e0000 */
[----:B------:R-:W-:Y:S01]  /*4b40*/  SHFL.IDX PT, R11, R11, RZ, 0x1f ;  /* 0x00001fff0b0b7589 */ /* 0x000fe200000e0000 */
[C---:B0-----:R-:W-:Y:S02]  /*4b50*/  FMUL.FTZ R142, R136.reuse, R141 ;  /* 0x0000008d888e7220 */ /* 0x041fe40000410000 */
[C---:B--2---:R-:W-:Y:S02]  /*4b60*/  FMUL.FTZ R5, R136.reuse, R137 ;  /* 0x0000008988057220 */ /* 0x044fe40000410000 */
[-C--:B---3--:R-:W-:Y:S02]  /*4b70*/  FMUL.FTZ R140, R136, R143.reuse ;  /* 0x0000008f888c7220 */ /* 0x088fe40000410000 */
[----:B------:R-:W-:-:S02]  /*4b80*/  FFMA.FTZ R143, R128, R143, R142 ;  /* 0x0000008f808f7223 */ /* 0x000fc4000001008e */
[C---:B----4-:R-:W-:Y:S02]  /*4b90*/  FFMA.FTZ R5, R128.reuse, R139, R5 ;  /* 0x0000008b80057223 */ /* 0x050fe40000010005 */
[----:B------:R-:W-:Y:S02]  /*4ba0*/  FFMA.FTZ R141, R128, R141, -R140 ;  /* 0x0000008d808d7223 */ /* 0x000fe4000001088c */
        /* <DEDUP_REMOVED lines=9> */
[----:B------:R-:W2:Y:S01]  /*4c40*/  SHFL.UP PT, R7, R132, 0x2, RZ ;  /* 0x0440000084077989 */ /* 0x000ea200000e00ff */
        /* <DEDUP_REMOVED lines=14> */
[----:B--2---:R-:W-:-:S02]  /*4d30*/  FMUL.FTZ R145, R5, R7 ;  /* 0x0000000705917220 */ /* 0x004fc40000410000 */
[C---:B------:R-:W-:Y:S02]  /*4d40*/  FFMA.FTZ R143, R128.reuse, R7, -R142 ;  /* 0x00000007808f7223 */ /* 0x040fe4000001088e */
[C---:B---3--:R-:W-:Y:S02]  /*4d50*/  FMUL.FTZ R141, R5.reuse, R4 ;  /* 0x00000004058d7220 */ /* 0x048fe40000410000 */
[C---:B------:R-:W-:Y:S02]  /*4d60*/  FFMA.FTZ R145, R128.reuse, R140, R145 ;  /* 0x0000008c80917223 */ /* 0x040fe40000010091 */
[-C--:B----4-:R-:W-:Y:S02]  /*4d70*/  FMUL.FTZ R7, R5, R6.reuse ;  /* 0x0000000605077220 */ /* 0x090fe40000410000 */
[----:B------:R-:W-:Y:S02]  /*4d80*/  FFMA.FTZ R6, R128, R6, R141 ;  /* 0x0000000680067223 */ /* 0x000fe4000001008d */
[----:B------:R-:W-:-:S02]  /*4d90*/  FMUL.FTZ R140, R93, R134 ;  /* 0x000000865d8c7220 */ /* 0x000fc40000410000 */
[----:B------:R-:W-:Y:S01]  /*4da0*/  @P3 FFMA.FTZ R128, R128, R4, -R7 ;  /* 0x0000000480803223 */ /* 0x000fe20000010807 */
[----:B------:R-:W-:Y:S01]  /*4db0*/  FSEL R6, R5, R6, !P3 ;  /* 0x0000000605067208 */ /* 0x000fe20005800000 */
[----:B------:R-:W-:Y:S02]  /*4dc0*/  @P3 FADD.FTZ R130, R130, R145 ;  /* 0x0000009182823221 */ /* 0x000fe40000010000 */
[----:B------:R-:W-:Y:S01]  /*4dd0*/  @P3 FADD.FTZ R132, R132, R143 ;  /* 0x0000008f84843221 */ /* 0x000fe20000010000 */
[----:B------:R-:W-:Y:S01]  /*4de0*/  SHFL.UP PT, R5, R128, 0x4, RZ ;  /* 0x0480000080057989 */ /* 0x000fe200000e00ff */
[----:B------:R-:W-:Y:S01]  /*4df0*/  FMUL.FTZ R141, R93, R138 ;  /* 0x0000008a5d8d7220 */ /* 0x000fe20000410000 */
[----:B------:R-:W-:Y:S01]  /*4e00*/  ISETP.GE.AND P3, PT, R34, 0x4, PT ;  /* 0x000000042200780c */ /* 0x000fe20003f66270 */
[----:B------:R-:W-:Y:S01]  /*4e10*/  FADD.FTZ R149, R140, R147 ;  /* 0x000000938c957221 */ /* 0x000fe20000010000 */
[----:B------:R-:W-:Y:S01]  /*4e20*/  SHFL.UP PT, R145, R132, 0x4, RZ ;  /* 0x0480000084917989 */ /* 0x000fe200000e00ff */
[----:B------:R-:W-:-:S02]  /*4e30*/  FADD.FTZ R151, -R141, R144 ;  /* 0x000000908d977221 */ /* 0x000fc40000010100 */
[C---:B------:R-:W-:Y:S01]  /*4e40*/  FMUL.FTZ R142, R118.reuse, -R149 ;  /* 0x80000095768e7220 */ /* 0x040fe20000410000 */
[----:B------:R-:W0:Y:S01]  /*4e50*/  SHFL.UP PT, R147, R130, 0x4, RZ ;  /* 0x0480000082937989 */ /* 0x000e2200000e00ff */
[-C--:B------:R-:W-:Y:S02]  /*4e60*/  FMUL.FTZ R4, R118, -R151.reuse ;  /* 0x8000009776047220 */ /* 0x080fe40000410000 */
[C---:B------:R-:W-:Y:S01]  /*4e70*/  FFMA.FTZ R151, R112.reuse, R151, R142 ;  /* 0x0000009770977223 */ /* 0x040fe2000001008e */
[----:B------:R-:W2:Y:S01]  /*4e80*/  SHFL.UP PT, R7, R6, 0x4, RZ ;  /* 0x0480000006077989 */ /* 0x000ea200000e00ff */
[----:B------:R-:W-:Y:S02]  /*4e90*/  FFMA.FTZ R144, R112, R149, -R4 ;  /* 0x0000009570907223 */ /* 0x000fe40000010804 */
[C---:B------:R-:W-:Y:S02]  /*4ea0*/  FMUL.FTZ R143, R91.reuse, R134 ;  /* 0x000000865b8f7220 */ /* 0x040fe40000410000 */
[----:B------:R-:W-:-:S02]  /*4eb0*/  FMUL.FTZ R142, R91, R138 ;  /* 0x0000008a5b8e7220 */ /* 0x000fc40000410000 */
[CC--:B-1----:R-:W-:Y:S02]  /*4ec0*/  FMUL.FTZ R4, R126.reuse, -R8.reuse ;  /* 0x800000087e047220 */ /* 0x0c2fe40000410000 */
[-C--:B------:R-:W-:Y:S02]  /*4ed0*/  FMUL.FTZ R149, R126, R9.reuse ;  /* 0x000000097e957220 */ /* 0x080fe40000410000 */
[----:B------:R-:W-:Y:S02]  /*4ee0*/  FADD.FTZ R148, R143, R144 ;  /* 0x000000908f947221 */ /* 0x000fe40000010000 */
[----:B------:R-:W-:Y:S02]  /*4ef0*/  FADD.FTZ R151, -R142, R151 ;  /* 0x000000978e977221 */ /* 0x000fe40000010100 */
[C---:B------:R-:W-:Y:S02]  /*4f00*/  FFMA.FTZ R4, R124.reuse, -R9, R4 ;  /* 0x800000097c047223 */ /* 0x040fe40000010004 */
[----:B------:R-:W-:-:S02]  /*4f10*/  FFMA.FTZ R149, R124, R8, -R149 ;  /* 0x000000087c957223 */ /* 0x000fc40000010895 */
        /* <DEDUP_REMOVED lines=8> */
[C---:B0-----:R-:W-:Y:S02]  /*4fa0*/  FMUL.FTZ R146, R6.reuse, R147 ;  /* 0x0000009306927220 */ /* 0x041fe40000410000 */
[C---:B------:R-:W-:Y:S02]  /*4fb0*/  FMUL.FTZ R144, R6.reuse, R5 ;  /* 0x0000000506907220 */ /* 0x040fe40000410000 */
[C---:B------:R-:W-:Y:S02]  /*4fc0*/  FMUL.FTZ R148, R6.reuse, R145 ;  /* 0x0000009106947220 */ /* 0x040fe40000410000 */
[----:B--2---:R-:W-:-:S02]  /*4fd0*/  FMUL.FTZ R4, R6, R7 ;  /* 0x0000000706047220 */ /* 0x004fc40000410000 */
[C---:B------:R-:W-:Y:S02]  /*4fe0*/  FFMA.FTZ R145, R128.reuse, R145, -R146 ;  /* 0x0000009180917223 */ /* 0x040fe40000010892 */
[C---:B------:R-:W-:Y:S02]  /*4ff0*/  FFMA.FTZ R7, R128.reuse, R7, R144 ;  /* 0x0000000780077223 */ /* 0x040fe40000010090 */
[C---:B------:R-:W-:Y:S02]  /*5000*/  FFMA.FTZ R147, R128.reuse, R147, R148 ;  /* 0x0000009380937223 */ /* 0x040fe40000010094 */
        /* <DEDUP_REMOVED lines=10> */
[C---:B------:R-:W-:Y:S01]  /*50b0*/  FMUL.FTZ R147, R118.reuse, -R151 ;  /* 0x8000009776937220 */ /* 0x040fe20000410000 */
[----:B------:R-:W2:Y:S01]  /*50c0*/  SHFL.UP PT, R144, R130, 0x8, RZ ;  /* 0x0500000082907989 */ /* 0x000ea200000e00ff */
[----:B------:R-:W-:Y:S02]  /*50d0*/  FADD.FTZ R152, -R145, R152 ;  /* 0x0000009891987221 */ /* 0x000fe40000010100 */
[----:B------:R-:W-:Y:S01]  /*50e0*/  FMUL.FTZ R148, R118, -R149 ;  /* 0x8000009576947220 */ /* 0x000fe20000410000 */
[----:B------:R-:W3:Y:S01]  /*50f0*/  SHFL.UP PT, R5, R7, 0x8, RZ ;  /* 0x0500000007057989 */ /* 0x000ee200000e00ff */
[C---:B------:R-:W-:Y:S02]  /*5100*/  FMUL.FTZ R155, R119.reuse, -R153 ;  /* 0x80000099779b7220 */ /* 0x040fe40000410000 */
[----:B------:R-:W-:Y:S02]  /*5110*/  FFMA.FTZ R149, R112, R149, -R147 ;  /* 0x0000009570957223 */ /* 0x000fe40000010893 */
[----:B------:R-:W-:-:S02]  /*5120*/  FMUL.FTZ R150, R119, -R152 ;  /* 0x8000009877967220 */ /* 0x000fc40000410000 */
[----:B------:R-:W-:Y:S02]  /*5130*/  FFMA.FTZ R160, R116, R152, R155 ;  /* 0x0000009874a07223 */ /* 0x000fe4000001009b */
[----:B------:R-:W-:Y:S02]  /*5140*/  FFMA.FTZ R151, R112, R151, R148 ;  /* 0x0000009770977223 */ /* 0x000fe40000010094 */
[----:B------:R-:W-:Y:S02]  /*5150*/  FMUL.FTZ R152, R120, -R149 ;  /* 0x8000009578987220 */ /* 0x000fe40000410000 */
[----:B------:R-:W-:Y:S02]  /*5160*/  FFMA.FTZ R153, R116, R153, -R150 ;  /* 0x0000009974997223 */ /* 0x000fe40000010896 */
[----:B------:R-:W-:Y:S02]  /*5170*/  FMUL.FTZ R148, R87, R134 ;  /* 0x0000008657947220 */ /* 0x000fe40000410000 */
[----:B------:R-:W-:-:S02]  /*5180*/  FMUL.FTZ R150, R120, -R151 ;  /* 0x8000009778967220 */ /* 0x000fc40000410000 */
[----:B------:R-:W-:Y:S02]  /*5190*/  FMUL.FTZ R147, R87, R138 ;  /* 0x0000008a57937220 */ /* 0x000fe40000410000 */
[C---:B------:R-:W-:Y:S02]  /*51a0*/  FFMA.FTZ R152, R117.reuse, R151, R152 ;  /* 0x0000009775987223 */ /* 0x040fe40000010098 */
[----:B------:R-:W-:Y:S02]  /*51b0*/  FADD.FTZ R153, R148, R153 ;  /* 0x0000009994997221 */ /* 0x000fe40000010000 */
[----:B------:R-:W-:Y:S02]  /*51c0*/  FFMA.FTZ R150, R117, R149, -R150 ;  /* 0x0000009575967223 */ /* 0x000fe40000010896 */
[----:B------:R-:W-:Y:S02]  /*51d0*/  FADD.FTZ R160, -R147, R160 ;  /* 0x000000a093a07221 */ /* 0x000fe40000010100 */
[----:B------:R-:W-:-:S02]  /*51e0*/  FMUL.FTZ R149, R119, -R152 ;  /* 0x8000009877957220 */ /* 0x000fc40000410000 */
[CC--:B------:R-:W-:Y:S02]  /*51f0*/  FMUL.FTZ R155, R115.reuse, -R153.reuse ;  /* 0x80000099739b7220 */ /* 0x0c0fe40000410000 */
[----:B------:R-:W-:Y:S02]  /*5200*/  FMUL.FTZ R151, R115, -R160 ;  /* 0x800000a073977220 */ /* 0x000fe40000410000 */
[----:B------:R-:W-:Y:S02]  /*5210*/  FFMA.FTZ R159, R116, R150, -R149 ;  /* 0x00000096749f7223 */ /* 0x000fe40000010895 */
[----:B0-----:R-:W-:Y:S02]  /*5220*/  FMUL.FTZ R149, R7, R4 ;  /* 0x0000000407957220 */ /* 0x001fe40000410000 */
[C---:B------:R-:W-:Y:S02]  /*5230*/  FFMA.FTZ R160, R114.reuse, R160, R155 ;  /* 0x000000a072a07223 */ /* 0x040fe4000001009b */
[----:B------:R-:W-:-:S02]  /*5240*/  FFMA.FTZ R161, R114, R153, -R151 ;  /* 0x0000009972a17223 */ /* 0x000fc40000010897 */
[----:B------:R-:W-:Y:S02]  /*5250*/  FMUL.FTZ R155, R119, -R150 ;  /* 0x80000096779b7220 */ /* 0x000fe40000410000 */
[C---:B-1----:R-:W-:Y:S02]  /*5260*/  FMUL.FTZ R153, R7.reuse, R6 ;  /* 0x0000000607997220 */ /* 0x042fe40000410000 */
[CC--:B--2---:R-:W-:Y:S02]  /*5270*/  FMUL.FTZ R151, R7.reuse, R144.reuse ;  /* 0x0000009007977220 */ /* 0x0c4fe40000410000 */
[CC--:B---3--:R-:W-:Y:S02]  /*5280*/  FFMA.FTZ R150, R128.reuse, R5.reuse, R149 ;  /* 0x0000000580967223 */ /* 0x0c8fe40000010095 */
[----:B------:R-:W-:Y:S02]  /*5290*/  FMUL.FTZ R5, R7, R5 ;  /* 0x0000000507057220 */ /* 0x000fe40000410000 */
[----:B------:R-:W-:-:S02]  /*52a0*/  FFMA.FTZ R153, R128, R144, R153 ;  /* 0x0000009080997223 */ /* 0x000fc40000010099 */
[C---:B------:R-:W-:Y:S02]  /*52b0*/  FFMA.FTZ R151, R128.reuse, R6, -R151 ;  /* 0x0000000680977223 */ /* 0x040fe40000010897 */
[----:B------:R-:W-:Y:S01]  /*52c0*/  @P3 FFMA.FTZ R128, R128, R4, -R5 ;  /* 0x0000000480803223 */ /* 0x000fe20000010805 */
[----:B------:R-:W-:Y:S01]  /*52d0*/  HFMA2.MMA R5, -RZ, RZ, 0, 0 ;  /* 0x00000000ff057435 */ /* 0x000fe200000001ff */
[----:B------:R-:W-:Y:S01]  /*52e0*/  FFMA.FTZ R144, R116, R152, R155 ;  /* 0x0000009874907223 */ /* 0x000fe2000001009b */
[----:B------:R-:W-:Y:S01]  /*52f0*/  FSEL R152, R7, R150, !P3 ;  /* 0x0000009607987208 */ /* 0x000fe20005800000 */
[----:B------:R-:W-:Y:S01]  /*5300*/  @P3 FADD.FTZ R130, R130, R153 ;  /* 0x0000009982823221 */ /* 0x000fe20000010000 */
[----:B------:R-:W-:Y:S01]  /*5310*/  MOV R4, 0x3f800000 ;  /* 0x3f80000000047802 */ /* 0x000fe20000000f00 */
[----:B------:R-:W-:Y:S01]  /*5320*/  @P3 FADD.FTZ R132, R132, R151 ;  /* 0x0000009784843221 */ /* 0x000fe20000010000 */
[----:B------:R-:W0:Y:S01]  /*5330*/  SHFL.UP PT, R153, R128, 0x10, RZ ;  /* 0x0600000080997989 */ /* 0x000e2200000e00ff */
[C---:B------:R-:W-:Y:S01]  /*5340*/  FMUL.FTZ R151, R85.reuse, R138 ;  /* 0x0000008a55977220 */ /* 0x040fe20000410000 */
[----:B------:R-:W-:Y:S01]  /*5350*/  ISETP.GE.AND P3, PT, R34, 0x10, PT ;  /* 0x000000102200780c */ /* 0x000fe20003f66270 */
[----:B------:R-:W-:Y:S01]  /*5360*/  FMUL.FTZ R150, R85, R134 ;  /* 0x0000008655967220 */ /* 0x000fe20000410000 */
[----:B------:R-:W1:Y:S01]  /*5370*/  SHFL.UP PT, R157, R130, 0x10, RZ ;  /* 0x06000000829d7989 */ /* 0x000e6200000e00ff */
[----:B------:R-:W-:-:S02]  /*5380*/  FADD.FTZ R163, -R151, R160 ;  /* 0x000000a097a37221 */ /* 0x000fc40000010100 */
[C---:B------:R-:W-:Y:S01]  /*5390*/  FMUL.FTZ R7, R115.reuse, -R159 ;  /* 0x8000009f73077220 */ /* 0x040fe20000410000 */
[----:B------:R-:W2:Y:S01]  /*53a0*/  SHFL.UP PT, R155, R132, 0x10, RZ ;  /* 0x06000000849b7989 */ /* 0x000ea200000e00ff */
[----:B------:R-:W-:Y:S02]  /*53b0*/  FADD.FTZ R161, R150, R161 ;  /* 0x000000a196a17221 */ /* 0x000fe40000010000 */
[----:B------:R-:W-:Y:S01]  /*53c0*/  FMUL.FTZ R160, R110, -R163 ;  /* 0x800000a36ea07220 */ /* 0x000fe20000410000 */
[----:B------:R-:W3:Y:S01]  /*53d0*/  SHFL.UP PT, R149, R152, 0x10, RZ ;  /* 0x0600000098957989 */ /* 0x000ee200000e00ff */
[-C--:B------:R-:W-:Y:S02]  /*53e0*/  FFMA.FTZ R165, R114, R144.reuse, R7 ;  /* 0x0000009072a57223 */ /* 0x080fe40000010007 */
[----:B------:R-:W-:Y:S01]  /*53f0*/  FMUL.FTZ R144, R115, -R144 ;  /* 0x8000009073907220 */ /* 0x000fe20000410000 */
[----:B------:R-:W-:Y:S01]  /*5400*/  CS2R R6, SRZ ;  /* 0x0000000000067805 */ /* 0x000fe2000001ff00 */
[----:B------:R-:W-:-:S02]  /*5410*/  FFMA.FTZ R164, R108, R161, -R160 ;  /* 0x000000a16ca47223 */ /* 0x000fc400000108a0 */
[----:B------:R-:W-:Y:S02]  /*5420*/  FMUL.FTZ R160, R110, -R161 ;  /* 0x800000a16ea07220 */ /* 0x000fe40000410000 */
[----:B------:R-:W-:Y:S01]  /*5430*/  FFMA.FTZ R161, R114, R159, -R144 ;  /* 0x0000009f72a17223 */ /* 0x000fe20000010890 */
[----:B------:R-:W4:Y:S01]  /*5440*/  @!P2 LDS.128 R4, [UR4+0x1770] ;  /* 0x00177004ff04a984 */ /* 0x000f220008000c00 */
[----:B------:R-:W-:Y:S01]  /*5450*/  FMUL.FTZ R144, R110, -R165 ;  /* 0x800000a56e907220 */ /* 0x000fe20000410000 */
[----:B------:R-:W-:Y:S01]  /*5460*/  ISETP.GT.U32.AND P2, PT, R154, 0x1d, PT ;  /* 0x0000001d9a00780c */ /* 0x000fe20003f44070 */
[----:B0-----:R-:W-:Y:S02]  /*5470*/  FMUL.FTZ R159, R152, R153 ;  /* 0x00000099989f7220 */ /* 0x001fe40000410000 */
[C---:B------:R-:W-:Y:S02]  /*5480*/  FFMA.FTZ R167, R108.reuse, R163, R160 ;  /* 0x000000a36ca77223 */ /* 0x040fe400000100a0 */
[----:B------:R-:W-:-:S02]  /*5490*/  FFMA.FTZ R144, R108, R161, -R144 ;  /* 0x000000a16c907223 */ /* 0x000fc40000010890 */
[----:B------:R-:W-:Y:S02]  /*54a0*/  FMUL.FTZ R162, R110, -R161 ;  /* 0x800000a16ea27220 */ /* 0x000fe40000410000 */
[C---:B-1----:R-:W-:Y:S02]  /*54b0*/  FMUL.FTZ R160, R152.reuse, R157 ;  /* 0x0000009d98a07220 */ /* 0x042fe40000410000 */
[----:B--2---:R-:W-:Y:S02]  /*54c0*/  FMUL.FTZ R161, R152, R155 ;  /* 0x0000009b98a17220 */ /* 0x004fe40000410000 */
[-C--:B---3--:R-:W-:Y:S02]  /*54d0*/  FFMA.FTZ R163, R128, R149.reuse, R159 ;  /* 0x0000009580a37223 */ /* 0x088fe4000001009f */
[----:B------:R-:W-:Y:S02]  /*54e0*/  FMUL.FTZ R159, R152, R149 ;  /* 0x00000095989f7220 */ /* 0x000fe40000410000 */
[----:B------:R-:W-:Y:S01]  /*54f0*/  FFMA.FTZ R155, R128, R155, -R160 ;  /* 0x0000009b809b7223 */ /* 0x000fe200000108a0 */
[----:B------:R-:W-:Y:S01]  /*5500*/  FSEL R163, R152, R163, !P3 ;  /* 0x000000a398a37208 */ /* 0x000fe20005800000 */
[C---:B------:R-:W-:Y:S01]  /*5510*/  FFMA.FTZ R161, R128.reuse, R157, R161 ;  /* 0x0000009d80a17223 */ /* 0x040fe200000100a1 */
[----:B------:R0:W1:Y:S01]  /*5520*/  SHFL.DOWN PT, R160, R144, 0x1, 0x1f ;  /* 0x08201f0090a07f89 */ /* 0x00006200000e0000 */
[----:B------:R-:W-:-:S02]  /*5530*/  @P3 FFMA.FTZ R128, R128, R153, -R159 ;  /* 0x0000009980803223 */ /* 0x000fc4000001089f */
[C---:B------:R-:W-:Y:S01]  /*5540*/  FMUL.FTZ R153, R83.reuse, R134 ;  /* 0x0000008653997220 */ /* 0x040fe20000410000 */
[----:B------:R-:W2:Y:S01]  /*5550*/  SHFL.UP PT, R163, R163, 0x1, RZ ;  /* 0x04200000a3a37989 */ /* 0x000ea200000e00ff */
[----:B------:R-:W-:Y:S02]  /*5560*/  FMUL.FTZ R152, R83, R138 ;  /* 0x0000008a53987220 */ /* 0x000fe40000410000 */
[----:B------:R-:W-:Y:S01]  /*5570*/  @P3 FADD.FTZ R132, R132, R155 ;  /* 0x0000009b84843221 */ /* 0x000fe20000010000 */
[----:B------:R-:W3:Y:S01]  /*5580*/  SHFL.UP PT, R128, R128, 0x1, RZ ;  /* 0x0420000080807989 */ /* 0x000ee200000e00ff */
[----:B------:R-:W-:Y:S01]  /*5590*/  @P3 FADD.FTZ R130, R130, R161 ;  /* 0x000000a182823221 */ /* 0x000fe20000010000 */
[----:B------:R-:W-:Y:S01]  /*55a0*/  ISETP.GT.U32.AND P3, PT, R154, 0x1b, PT ;  /* 0x0000001b9a00780c */ /* 0x000fe20003f64070 */
[----:B------:R-:W-:Y:S02]  /*55b0*/  FFMA.FTZ R149, R108, R165, R162 ;  /* 0x000000a56c957223 */ /* 0x000fe400000100a2 */
[----:B------:R-:W-:Y:S01]  /*55c0*/  FADD.FTZ R134, R153, R164 ;  /* 0x000000a499867221 */ /* 0x000fe20000010000 */
[----:B------:R-:W0:Y:S01]  /*55d0*/  SHFL.UP PT, R132, R132, 0x1, RZ ;  /* 0x0420000084847989 */ /* 0x000e2200000e00ff */
[----:B------:R-:W-:-:S03]  /*55e0*/  FADD.FTZ R138, -R152, R167 ;  /* 0x000000a7988a7221 */ /* 0x000fc60000010100 */
[----:B------:R0:W0:Y:S04]  /*55f0*/  SHFL.DOWN PT, R162, R149, 0x1, 0x1f ;  /* 0x08201f0095a27f89 */ /* 0x00002800000e0000 */
[----:B------:R0:W0:Y:S04]  /*5600*/  SHFL.DOWN PT, R164, R134, 0x1, 0x1f ;  /* 0x08201f0086a47f89 */ /* 0x00002800000e0000 */
[----:B------:R0:W0:Y:S04]  /*5610*/  SHFL.DOWN PT, R166, R138, 0x1, 0x1f ;  /* 0x08201f008aa67f89 */ /* 0x00002800000e0000 */
[----:B------:R-:W0:Y:S01]  /*5620*/  SHFL.UP PT, R130, R130, 0x1, RZ ;  /* 0x0420000082827989 */ /* 0x000e2200000e00ff */
[----:B------:R-:W-:Y:S05]  /*5630*/  @!P6 BRA `(.L_x_11203) ;  /* 0x000000b00000e947 */ /* 0x000fea0003800000 */
[C---:B012-4-:R-:W-:Y:S02]  /*5640*/  FMUL.FTZ R155, R149.reuse, R162 ;  /* 0x000000a2959b7220 */ /* 0x057fe40000410000 */
        /* <DEDUP_REMOVED lines=10> */
.L_x_11203:
[----:B-12-4-:R-:W-:Y:S05]  /*56f0*/  BSYNC B0 ;  /* 0x0000000000007941 */ /* 0x016fea0003800000 */
.L_x_11202:
[----:B------:R1:W2:Y:S01]  /*5700*/  SHFL.DOWN PT, R160, R144, 0x2, 0x1f ;  /* 0x08401f0090a07f89 */ /* 0x0002a200000e0000 */
[----:B------:R-:W-:Y:S03]  /*5710*/  BSSY B0, `(.L_x_11204) ;  /* 0x0000010000007945 */ /* 0x000fe60003800000 */
[----:B0-----:R1:W0:Y:S04]  /*5720*/  SHFL.DOWN PT, R162, R149, 0x2, 0x1f ;  /* 0x08401f0095a27f89 */ /* 0x00122800000e0000 */
[----:B------:R1:W4:Y:S04]  /*5730*/  SHFL.DOWN PT, R164, R134, 0x2, 0x1f ;  /* 0x08401f0086a47f89 */ /* 0x00032800000e0000 */
[----:B------:R1:W3:Y:S01]  /*5740*/  SHFL.DOWN PT, R166, R138, 0x2, 0x1f ;  /* 0x08401f008aa67f89 */ /* 0x0002e200000e0000 */
[----:B------:R-:W-:Y:S05]  /*5750*/  @P2 BRA `(.L_x_11205) ;  /* 0x000000b000002947 */ /* 0x000fea0003800000 */
[C---:B0-----:R-:W-:Y:S02]  /*5760*/  FMUL.FTZ R155, R149.reuse, R162 ;  /* 0x000000a2959b7220 */ /* 0x041fe40000410000 */
[----:B---3--:R-:W-:-:S02]  /*5770*/  FMUL.FTZ R157, R149, R166 ;  /* 0x000000a6959d7220 */ /* 0x008fc40000410000 */
        /* <DEDUP_REMOVED lines=9> */
.L_x_11205:
[----:B------:R-:W-:Y:S05]  /*5810*/  BSYNC B0 ;  /* 0x0000000000007941 */ /* 0x000fea0003800000 */
.L_x_11204:
[----:B--2---:R2:W1:Y:S01]  /*5820*/  SHFL.DOWN PT, R160, R144, 0x4, 0x1f ;  /* 0x08801f0090a07f89 */ /* 0x00446200000e0000 */
[----:B------:R-:W-:Y:S03]  /*5830*/  BSSY B0, `(.L_x_11206) ;  /* 0x0000010000007945 */ /* 0x000fe60003800000 */
[----:B0-----:R2:W0:Y:S04]  /*5840*/  SHFL.DOWN PT, R162, R149, 0x4, 0x1f ;  /* 0x08801f0095a27f89 */ /* 0x00142800000e0000 */
[----:B----4-:R2:W4:Y:S04]  /*5850*/  SHFL.DOWN PT, R164, R134, 0x4, 0x1f ;  /* 0x08801f0086a47f89 */ /* 0x01052800000e0000 */
[----:B---3--:R2:W3:Y:S01]  /*5860*/  SHFL.DOWN PT, R166, R138, 0x4, 0x1f ;  /* 0x08801f008aa67f89 */ /* 0x0084e200000e0000 */
        /* <DEDUP_REMOVED lines=12> */
.L_x_11207:
[----:B------:R-:W-:Y:S05]  /*5930*/  BSYNC B0 ;  /* 0x0000000000007941 */ /* 0x000fea0003800000 */
.L_x_11206:
[----:B-1----:R1:W2:Y:S01]  /*5940*/  SHFL.DOWN PT, R160, R144, 0x8, 0x1f ;  /* 0x09001f0090a07f89 */ /* 0x0022a200000e0000 */
        /* <DEDUP_REMOVED lines=16> */
.L_x_11209:
[----:B------:R-:W-:Y:S05]  /*5a50*/  BSYNC B0 ;  /* 0x0000000000007941 */ /* 0x000fea0003800000 */
.L_x_11208:
        /* <DEDUP_REMOVED lines=17> */
.L_x_11211:
[----:B------:R-:W-:Y:S05]  /*5b70*/  BSYNC B0 ;  /* 0x0000000000007941 */ /* 0x000fea0003800000 */
.L_x_11210:
[----:B0-----:R-:W-:Y:S01]  /*5b80*/  SHFL.DOWN PT, R162, R149, 0x1, 0x1f ;  /* 0x08201f0095a27f89 */ /* 0x001fe200000e0000 */
[----:B------:R-:W-:Y:S01]  /*5b90*/  ISETP.NE.AND P2, PT, R33, RZ, PT ;  /* 0x000000ff2100720c */ /* 0x000fe20003f45270 */
[----:B------:R-:W-:Y:S02]  /*5ba0*/  BSSY B0, `(.L_x_11212) ;  /* 0x000015f000007945 */ /* 0x000fe40003800000 */
[----:B------:R-:W0:Y:S04]  /*5bb0*/  SHFL.IDX PT, R157, R7, RZ, 0x1f ;  /* 0x00001fff079d7589 */ /* 0x000e2800000e0000 */
[----:B------:R-:W5:Y:S04]  /*5bc0*/  SHFL.IDX PT, R155, R6, RZ, 0x1f ;  /* 0x00001fff069b7589 */ /* 0x000f6800000e0000 */
[----:B------:R-:W2:Y:S04]  /*5bd0*/  SHFL.DOWN PT, R159, R144, 0x1, 0x1f ;  /* 0x08201f00909f7f89 */ /* 0x000ea800000e0000 */
[----:B------:R-:W4:Y:S04]  /*5be0*/  SHFL.DOWN PT, R161, R134, 0x1, 0x1f ;  /* 0x08201f0086a17f89 */ /* 0x000f2800000e0000 */
[----:B------:R-:W3:Y:S04]  /*5bf0*/  SHFL.DOWN PT, R165, R138, 0x1, 0x1f ;  /* 0x08201f008aa57f89 */ /* 0x000ee800000e0000 */
[----:B-12---:R-:W-:Y:S01]  /*5c00*/  SHFL.IDX PT, R149, R149, RZ, 0x1f ;  /* 0x00001fff95957589 */ /* 0x006fe200000e0000 */
[----:B0-----:R-:W-:-:S03]  /*5c10*/  @P1 FMUL.FTZ R160, R162, R157 ;  /* 0x0000009da2a01220 */ /* 0x001fc60000410000 */
[----:B------:R-:W-:Y:S01]  /*5c20*/  SHFL.IDX PT, R144, R144, RZ, 0x1f ;  /* 0x00001fff90907589 */ /* 0x000fe200000e0000 */
[----:B-----5:R-:W-:-:S03]  /*5c30*/  @P1 FMUL.FTZ R162, R162, R155 ;  /* 0x0000009ba2a21220 */ /* 0x020fc60000410000 */
[----:B------:R-:W-:Y:S01]  /*5c40*/  SHFL.IDX PT, R134, R134, RZ, 0x1f ;  /* 0x00001fff86867589 */ /* 0x000fe200000e0000 */
[----:B------:R-:W-:-:S03]  /*5c50*/  @P1 FFMA.FTZ R160, R159, R155, -R160 ;  /* 0x0000009b9fa01223 */ /* 0x000fc600000108a0 */
[----:B------:R-:W-:Y:S01]  /*5c60*/  SHFL.IDX PT, R138, R138, RZ, 0x1f ;  /* 0x00001fff8a8a7589 */ /* 0x000fe200000e0000 */
[----:B------:R-:W-:Y:S02]  /*5c70*/  @P1 FFMA.FTZ R162, R159, R157, R162 ;  /* 0x0000009d9fa21223 */ /* 0x000fe400000100a2 */
[----:B----4-:R-:W-:Y:S02]  /*5c80*/  @P1 FADD.FTZ R155, R161, R160 ;  /* 0x000000a0a19b1221 */ /* 0x010fe40000010000 */
[----:B---3--:R-:W-:Y:S01]  /*5c90*/  @P1 FADD.FTZ R157, R165, R162 ;  /* 0x000000a2a59d1221 */ /* 0x008fe20000010000 */
        /* <DEDUP_REMOVED lines=22> */
[----:B------:R-:W-:Y:S02]  /*5e00*/  @P0 FADD.FTZ R11, R130, R9 ;  /* 0x00000009820b0221 */ /* 0x000fe40000010000 */
[----:B------:R-:W-:Y:S01]  /*5e10*/  @P0 FADD.FTZ R10, R132, R163 ;  /* 0x000000a3840a0221 */ /* 0x000fe20000010000 */
[----:B------:R-:W-:Y:S01]  /*5e20*/  ISETP.GT.AND P0, PT, R34, 0x1e, PT ;  /* 0x0000001e2200780c */ /* 0x000fe20003f04270 */
[----:B------:R-:W-:Y:S02]  /*5e30*/  FADD.FTZ R155, R140, R155 ;  /* 0x0000009b8c9b7221 */ /* 0x000fe40000010000 */
[----:B------:R-:W-:Y:S02]  /*5e40*/  FMUL.FTZ R8, R118, -R141 ;  /* 0x8000008d76087220 */ /* 0x000fe40000410000 */
[C---:B------:R-:W-:Y:S02]  /*5e50*/  FMUL.FTZ R9, R25.reuse, R11 ;  /* 0x0000000b19097220 */ /* 0x040fe40000410000 */
[----:B------:R-:W-:-:S02]  /*5e60*/  FMUL.FTZ R25, R25, R10 ;  /* 0x0000000a19197220 */ /* 0x000fc40000410000 */
[-C--:B------:R-:W-:Y:S02]  /*5e70*/  FMUL.FTZ R128, R118, -R155.reuse ;  /* 0x8000009b76807220 */ /* 0x080fe40000410000 */
[----:B------:R-:W-:Y:S02]  /*5e80*/  FFMA.FTZ R8, R112, R155, -R8 ;  /* 0x0000009b70087223 */ /* 0x000fe40000010808 */
[C---:B------:R-:W-:Y:S02]  /*5e90*/  FFMA.FTZ R10, R24.reuse, R10, -R9 ;  /* 0x0000000a180a7223 */ /* 0x040fe40000010809 */
[----:B------:R-:W-:Y:S02]  /*5ea0*/  FFMA.FTZ R25, R24, R11, R25 ;  /* 0x0000000b18197223 */ /* 0x000fe40000010019 */
[----:B------:R-:W-:Y:S02]  /*5eb0*/  FFMA.FTZ R157, R112, R141, R128 ;  /* 0x0000008d709d7223 */ /* 0x000fe40000010080 */
[----:B------:R-:W-:-:S02]  /*5ec0*/  FADD.FTZ R143, R143, R8 ;  /* 0x000000088f8f7221 */ /* 0x000fc40000010000 */
[----:B------:R-:W-:Y:S02]  /*5ed0*/  FADD.FTZ R130, R125, R10 ;  /* 0x0000000a7d827221 */ /* 0x000fe40000010000 */
[----:B------:R-:W-:Y:S02]  /*5ee0*/  FADD.FTZ R25, RZ, R25 ;  /* 0x00000019ff197221 */ /* 0x000fe40000010000 */
[----:B------:R-:W-:Y:S02]  /*5ef0*/  FADD.FTZ R157, -R142, R157 ;  /* 0x0000009d8e9d7221 */ /* 0x000fe40000010100 */
[----:B------:R-:W-:Y:S02]  /*5f00*/  FMUL.FTZ R24, R120, -R143 ;  /* 0x8000008f78187220 */ /* 0x000fe40000410000 */
[C---:B------:R-:W-:Y:S02]  /*5f10*/  FMUL.FTZ R8, R110.reuse, R130 ;  /* 0x000000826e087220 */ /* 0x040fe40000410000 */
[----:B------:R-:W-:-:S02]  /*5f20*/  FMUL.FTZ R9, R110, R25 ;  /* 0x000000196e097220 */ /* 0x000fc40000410000 */
[-C--:B------:R-:W-:Y:S02]  /*5f30*/  FMUL.FTZ R10, R120, -R157.reuse ;  /* 0x8000009d780a7220 */ /* 0x080fe40000410000 */
[C---:B------:R-:W-:Y:S02]  /*5f40*/  FFMA.FTZ R24, R117.reuse, R157, R24 ;  /* 0x0000009d75187223 */ /* 0x040fe40000010018 */
[C---:B------:R-:W-:Y:S02]  /*5f50*/  FFMA.FTZ R8, R108.reuse, R25, R8 ;  /* 0x000000196c087223 */ /* 0x040fe40000010008 */
[----:B------:R-:W-:Y:S02]  /*5f60*/  FFMA.FTZ R9, R108, R130, -R9 ;  /* 0x000000826c097223 */ /* 0x000fe40000010809 */
[----:B------:R-:W-:Y:S02]  /*5f70*/  FFMA.FTZ R11, R117, R143, -R10 ;  /* 0x0000008f750b7223 */ /* 0x000fe4000001080a */
[----:B------:R-:W-:-:S02]  /*5f80*/  FADD.FTZ R145, -R145, R24 ;  /* 0x0000001891917221 */ /* 0x000fc40000010100 */
[----:B------:R-:W-:Y:S02]  /*5f90*/  FADD.FTZ R24, RZ, R8 ;  /* 0x00000008ff187221 */ /* 0x000fe40000010000 */
[----:B------:R-:W-:Y:S02]  /*5fa0*/  FFMA.FTZ R132, R111, R68, R9 ;  /* 0x000000446f847223 */ /* 0x000fe40000010009 */
[----:B------:R-:W-:Y:S02]  /*5fb0*/  FADD.FTZ R146, R146, R11 ;  /* 0x0000000b92927221 */ /* 0x000fe40000010000 */
[----:B------:R-:W-:Y:S02]  /*5fc0*/  FMUL.FTZ R9, R115, R24 ;  /* 0x0000001873097220 */ /* 0x000fe40000410000 */
[----:B------:R-:W-:Y:S02]  /*5fd0*/  FMUL.FTZ R125, R119, -R145 ;  /* 0x80000091777d7220 */ /* 0x000fe40000410000 */
[----:B------:R-:W-:-:S02]  /*5fe0*/  FMUL.FTZ R11, R115, R132 ;  /* 0x00000084730b7220 */ /* 0x000fc40000410000 */
[----:B------:R-:W-:Y:S02]  /*5ff0*/  FMUL.FTZ R8, R119, -R146 ;  /* 0x8000009277087220 */ /* 0x000fe40000410000 */
[----:B------:R-:W-:Y:S02]  /*6000*/  FFMA.FTZ R9, R114, R132, -R9 ;  /* 0x0000008472097223 */ /* 0x000fe40000010809 */
[----:B------:R-:W-:Y:S02]  /*6010*/  FFMA.FTZ R125, R116, R146, -R125 ;  /* 0x00000092747d7223 */ /* 0x000fe4000001087d */
[----:B------:R-:W-:Y:S02]  /*6020*/  FFMA.FTZ R11, R114, R24, R11 ;  /* 0x00000018720b7223 */ /* 0x000fe4000001000b */
[----:B------:R-:W-:Y:S02]  /*6030*/  FFMA.FTZ R8, R116, R145, R8 ;  /* 0x0000009174087223 */ /* 0x000fe40000010008 */
[----:B------:R-:W-:-:S02]  /*6040*/  FFMA.FTZ R140, R113, R70, R9 ;  /* 0x00000046718c7223 */ /* 0x000fc40000010009 */
[----:B------:R-:W-:Y:S02]  /*6050*/  FADD.FTZ R148, R148, R125 ;  /* 0x0000007d94947221 */ /* 0x000fe40000010000 */
[----:B------:R-:W-:Y:S02]  /*6060*/  FADD.FTZ R128, RZ, R11 ;  /* 0x0000000bff807221 */ /* 0x000fe40000010000 */
[----:B------:R-:W-:Y:S02]  /*6070*/  FADD.FTZ R147, -R147, R8 ;  /* 0x0000000893937221 */ /* 0x000fe40000010100 */
[----:B------:R-:W-:Y:S02]  /*6080*/  FMUL.FTZ R9, R119, R140 ;  /* 0x0000008c77097220 */ /* 0x000fe40000410000 */
[----:B------:R-:W-:Y:S02]  /*6090*/  FMUL.FTZ R8, R115, -R148 ;  /* 0x8000009473087220 */ /* 0x000fe40000410000 */
[----:B------:R-:W-:-:S02]  /*60a0*/  FMUL.FTZ R119, R119, R128 ;  /* 0x0000008077777220 */ /* 0x000fc40000410000 */
[-C--:B------:R-:W-:Y:S02]  /*60b0*/  FMUL.FTZ R115, R115, -R147.reuse ;  /* 0x8000009373737220 */ /* 0x080fe40000410000 */
[----:B------:R-:W-:Y:S02]  /*60c0*/  FFMA.FTZ R9, R116, R128, R9 ;  /* 0x0000008074097223 */ /* 0x000fe40000010009 */
[----:B------:R-:W-:Y:S02]  /*60d0*/  FFMA.FTZ R8, R114, R147, R8 ;  /* 0x0000009372087223 */ /* 0x000fe40000010008 */
[----:B------:R-:W-:Y:S02]  /*60e0*/  FFMA.FTZ R119, R116, R140, -R119 ;  /* 0x0000008c74777223 */ /* 0x000fe40000010877 */
[----:B------:R-:W-:Y:S02]  /*60f0*/  FFMA.FTZ R115, R114, R148, -R115 ;  /* 0x0000009472737223 */ /* 0x000fe40000010873 */
[----:B------:R-:W-:-:S02]  /*6100*/  FADD.FTZ R114, RZ, R9 ;  /* 0x00000009ff727221 */ /* 0x000fc40000010000 */
[----:B------:R-:W-:Y:S02]  /*6110*/  FADD.FTZ R151, -R151, R8 ;  /* 0x0000000897977221 */ /* 0x000fe40000010100 */
[----:B------:R-:W-:Y:S02]  /*6120*/  FFMA.FTZ R165, R123, R72, R119 ;  /* 0x000000487ba57223 */ /* 0x000fe40000010077 */
[----:B------:R-:W-:Y:S02]  /*6130*/  FADD.FTZ R115, R150, R115 ;  /* 0x0000007396737221 */ /* 0x000fe40000010000 */
[----:B------:R-:W-:Y:S02]  /*6140*/  FMUL.FTZ R8, R120, R114 ;  /* 0x0000007278087220 */ /* 0x000fe40000410000 */
[----:B------:R-:W-:Y:S02]  /*6150*/  FMUL.FTZ R9, R110, -R151 ;  /* 0x800000976e097220 */ /* 0x000fe40000410000 */
[----:B------:R-:W-:-:S02]  /*6160*/  FMUL.FTZ R120, R120, R165 ;  /* 0x000000a578787220 */ /* 0x000fc40000410000 */
[----:B------:R-:W-:Y:S02]  /*6170*/  FMUL.FTZ R110, R110, -R115 ;  /* 0x800000736e6e7220 */ /* 0x000fe40000410000 */
[C---:B------:R-:W-:Y:S02]  /*6180*/  FFMA.FTZ R120, R117.reuse, R114, R120 ;  /* 0x0000007275787223 */ /* 0x040fe40000010078 */
[C---:B------:R-:W-:Y:S02]  /*6190*/  FFMA.FTZ R125, R108.reuse, R151, R110 ;  /* 0x000000976c7d7223 */ /* 0x040fe4000001006e */
[----:B------:R-:W-:Y:S02]  /*61a0*/  FFMA.FTZ R8, R117, R165, -R8 ;  /* 0x000000a575087223 */ /* 0x000fe40000010808 */
[----:B------:R-:W-:Y:S02]  /*61b0*/  FFMA.FTZ R10, R108, R115, -R9 ;  /* 0x000000736c0a7223 */ /* 0x000fe40000010809 */
[----:B------:R-:W-:-:S02]  /*61c0*/  FADD.FTZ R159, RZ, R120 ;  /* 0x00000078ff9f7221 */ /* 0x000fc40000010000 */
[----:B------:R-:W-:Y:S02]  /*61d0*/  FADD.FTZ R125, -R152, R125 ;  /* 0x0000007d987d7221 */ /* 0x000fe40000010100 */
[----:B------:R-:W-:Y:S02]  /*61e0*/  FFMA.FTZ R169, R127, R74, R8 ;  /* 0x0000004a7fa97223 */ /* 0x000fe40000010008 */
[----:B------:R-:W-:Y:S02]  /*61f0*/  FADD.FTZ R153, R153, R10 ;  /* 0x0000000a99997221 */ /* 0x000fe40000010000 */
[----:B------:R-:W-:Y:S02]  /*6200*/  FMUL.FTZ R161, R151, R68 ;  /* 0x0000004497a17220 */ /* 0x000fe40000410000 */
[----:B------:R-:W-:Y:S02]  /*6210*/  FFMA.FTZ R10, R83, R130, RZ ;  /* 0x00000082530a7223 */ /* 0x000fe400000100ff */
[----:B------:R-:W-:-:S02]  /*6220*/  FMUL.FTZ R9, R118, R159 ;  /* 0x0000009f76097220 */ /* 0x000fc40000410000 */
[----:B------:R-:W-:Y:S02]  /*6230*/  FMUL.FTZ R8, R125, R66 ;  /* 0x000000427d087220 */ /* 0x000fe40000410000 */
[----:B------:R-:W-:Y:S02]  /*6240*/  FMUL.FTZ R118, R118, R169 ;  /* 0x000000a976767220 */ /* 0x000fe40000410000 */
[-C--:B------:R-:W-:Y:S02]  /*6250*/  FFMA.FTZ R110, R111, -R68.reuse, R132 ;  /* 0x800000446f6e7223 */ /* 0x080fe40000010084 */
[----:B------:R-:W-:Y:S02]  /*6260*/  FMUL.FTZ R119, R115, R68 ;  /* 0x0000004473777220 */ /* 0x000fe40000410000 */
[----:B------:R-:W-:Y:S02]  /*6270*/  FMUL.FTZ R11, R24, R161 ;  /* 0x000000a1180b7220 */ /* 0x000fe40000410000 */
[----:B------:R-:W-:-:S02]  /*6280*/  FFMA.FTZ R116, R85, R132, R10 ;  /* 0x0000008455747223 */ /* 0x000fc4000001000a */
[-C--:B------:R-:W-:Y:S02]  /*6290*/  FMUL.FTZ R108, R153, R66.reuse ;  /* 0x00000042996c7220 */ /* 0x080fe40000410000 */
[----:B------:R-:W-:Y:S02]  /*62a0*/  FFMA.FTZ R117, R109, -R66, R130 ;  /* 0x800000426d757223 */ /* 0x000fe40000010082 */
[----:B------:R-:W-:Y:S02]  /*62b0*/  FMUL.FTZ R10, R25, R8 ;  /* 0x00000008190a7220 */ /* 0x000fe40000410000 */
[C---:B------:R-:W-:Y:S02]  /*62c0*/  FFMA.FTZ R9, R112.reuse, R169, -R9 ;  /* 0x000000a970097223 */ /* 0x040fe40000010809 */
[----:B------:R-:W-:Y:S02]  /*62d0*/  FFMA.FTZ R118, R112, R159, R118 ;  /* 0x0000009f70767223 */ /* 0x000fe40000010076 */
[----:B------:R-:W-:-:S02]  /*62e0*/  FFMA.FTZ R163, R110, R119, R11 ;  /* 0x000000776ea37223 */ /* 0x000fc4000001000b */
[-C--:B------:R-:W-:Y:S02]  /*62f0*/  FMUL.FTZ R11, R25, R108.reuse ;  /* 0x0000006c190b7220 */ /* 0x080fe40000410000 */
[----:B------:R-:W-:Y:S02]  /*6300*/  FFMA.FTZ R10, R117, R108, R10 ;  /* 0x0000006c750a7223 */ /* 0x000fe4000001000a */
[----:B------:R-:W-:Y:S02]  /*6310*/  FMUL.FTZ R120, R24, R119 ;  /* 0x0000007718787220 */ /* 0x000fe40000410000 */
[----:B------:R-:W-:Y:S02]  /*6320*/  FADD.FTZ R118, RZ, R118 ;  /* 0x00000076ff767221 */ /* 0x000fe40000010000 */
[----:B------:R-:W-:Y:S02]  /*6330*/  FFMA.FTZ R171, R129, R76, R9 ;  /* 0x0000004c81ab7223 */ /* 0x000fe40000010009 */
[----:B------:R-:W-:-:S02]  /*6340*/  FMUL.FTZ R9, R147, R70 ;  /* 0x0000004693097220 */ /* 0x000fc40000410000 */
[----:B------:R-:W-:Y:S02]  /*6350*/  FFMA.FTZ R11, R117, R8, -R11 ;  /* 0x00000008750b7223 */ /* 0x000fe4000001080b */
[----:B------:R-:W-:Y:S02]  /*6360*/  FADD.FTZ R10, RZ, R10 ;  /* 0x0000000aff0a7221 */ /* 0x000fe40000010000 */
[----:B------:R-:W-:Y:S02]  /*6370*/  FFMA.FTZ R120, R110, R161, -R120 ;  /* 0x000000a16e787223 */ /* 0x000fe40000010878 */
[----:B------:R-:W-:Y:S02]  /*6380*/  FMUL.FTZ R8, R122, R118 ;  /* 0x000000767a087220 */ /* 0x000fe40000410000 */
[-C--:B------:R-:W-:Y:S02]  /*6390*/  FFMA.FTZ R112, R113, -R70.reuse, R140 ;  /* 0x8000004671707223 */ /* 0x080fe4000001008c */
[----:B------:R-:W-:-:S02]  /*63a0*/  FMUL.FTZ R161, R148, R70 ;  /* 0x0000004694a17220 */ /* 0x000fc40000410000 */
[----:B------:R-:W-:Y:S02]  /*63b0*/  FMUL.FTZ R122, R122, R171 ;  /* 0x000000ab7a7a7220 */ /* 0x000fe40000410000 */
[----:B------:R-:W-:Y:S02]  /*63c0*/  FMUL.FTZ R130, R128, R9 ;  /* 0x0000000980827220 */ /* 0x000fe40000410000 */
[----:B------:R-:W-:Y:S02]  /*63d0*/  FFMA.FTZ R116, R87, R140, R116 ;  /* 0x0000008c57747223 */ /* 0x000fe40000010074 */
[----:B------:R-:W-:Y:S02]  /*63e0*/  FADD.FTZ R10, R10, R163 ;  /* 0x000000a30a0a7221 */ /* 0x000fe40000010000 */
[----:B------:R-:W-:Y:S02]  /*63f0*/  FFMA.FTZ R8, R121, R171, -R8 ;  /* 0x000000ab79087223 */ /* 0x000fe40000010808 */
[----:B------:R-:W-:-:S02]  /*6400*/  FADD.FTZ R11, RZ, R11 ;  /* 0x0000000bff0b7221 */ /* 0x000fc40000010000 */
[----:B------:R-:W-:Y:S02]  /*6410*/  FFMA.FTZ R163, R112, R161, R130 ;  /* 0x000000a170a37223 */ /* 0x000fe40000010082 */
[----:B------:R-:W-:Y:S02]  /*6420*/  FFMA.FTZ R122, R121, R118, R122 ;  /* 0x00000076797a7223 */ /* 0x000fe4000001007a */
[-C--:B------:R-:W-:Y:S02]  /*6430*/  FMUL.FTZ R121, R146, R72.reuse ;  /* 0x0000004892797220 */ /* 0x080fe40000410000 */
[----:B------:R-:W-:Y:S02]  /*6440*/  FFMA.FTZ R130, R89, R165, R116 ;  /* 0x000000a559827223 */ /* 0x000fe40000010074 */
[----:B------:R-:W-:Y:S02]  /*6450*/  FMUL.FTZ R132, R128, R161 ;  /* 0x000000a180847220 */ /* 0x000fe40000410000 */
[----:B------:R-:W-:-:S02]  /*6460*/  FFMA.FTZ R116, R123, -R72, R165 ;  /* 0x800000487b747223 */ /* 0x000fc400000100a5 */
[----:B------:R-:W-:Y:S02]  /*6470*/  FADD.FTZ R11, R11, R120 ;  /* 0x000000780b0b7221 */ /* 0x000fe40000010000 */
[----:B------:R-:W-:Y:S02]  /*6480*/  FADD.FTZ R10, R10, R163 ;  /* 0x000000a30a0a7221 */ /* 0x000fe40000010000 */
[----:B------:R-:W-:Y:S02]  /*6490*/  FADD.FTZ R165, RZ, R122 ;  /* 0x0000007affa57221 */ /* 0x000fe40000010000 */
[----:B------:R-:W-:Y:S02]  /*64a0*/  FMUL.FTZ R163, R145, R72 ;  /* 0x0000004891a37220 */ /* 0x000fe40000410000 */
[----:B------:R-:W-:Y:S02]  /*64b0*/  FFMA.FTZ R175, R131, R78, R8 ;  /* 0x0000004e83af7223 */ /* 0x000fe40000010008 */
[----:B------:R-:W-:-:S02]  /*64c0*/  FMUL.FTZ R120, R114, R121 ;  /* 0x0000007972787220 */ /* 0x000fc40000410000 */
[----:B------:R-:W-:Y:S02]  /*64d0*/  FFMA.FTZ R132, R112, R9, -R132 ;  /* 0x0000000970847223 */ /* 0x000fe40000010884 */
[C---:B------:R-:W-:Y:S02]  /*64e0*/  FMUL.FTZ R9, R126.reuse, R165 ;  /* 0x000000a57e097220 */ /* 0x040fe40000410000 */
[----:B------:R-:W-:Y:S02]  /*64f0*/  FMUL.FTZ R126, R126, R175 ;  /* 0x000000af7e7e7220 */ /* 0x000fe40000410000 */
[-C--:B------:R-:W-:Y:S02]  /*6500*/  FFMA.FTZ R122, R116, R163.reuse, -R120 ;  /* 0x000000a3747a7223 */ /* 0x080fe40000010878 */
[----:B------:R-:W-:Y:S02]  /*6510*/  FMUL.FTZ R120, R143, R74 ;  /* 0x0000004a8f787220 */ /* 0x000fe40000410000 */
[----:B------:R-:W-:-:S02]  /*6520*/  FMUL.FTZ R8, R114, R163 ;  /* 0x000000a372087220 */ /* 0x000fc40000410000 */
[C---:B------:R-:W-:Y:S02]  /*6530*/  FFMA.FTZ R9, R124.reuse, R175, -R9 ;  /* 0x000000af7c097223 */ /* 0x040fe40000010809 */
[----:B------:R-:W-:Y:S02]  /*6540*/  FFMA.FTZ R126, R124, R165, R126 ;  /* 0x000000a57c7e7223 */ /* 0x000fe4000001007e */
[----:B------:R-:W-:Y:S02]  /*6550*/  FADD.FTZ R11, R11, R132 ;  /* 0x000000840b0b7221 */ /* 0x000fe40000010000 */
[-C--:B------:R-:W-:Y:S02]  /*6560*/  FFMA.FTZ R163, R127, -R74.reuse, R169 ;  /* 0x8000004a7fa37223 */ /* 0x080fe400000100a9 */
[----:B------:R-:W-:Y:S02]  /*6570*/  FMUL.FTZ R124, R157, R74 ;  /* 0x0000004a9d7c7220 */ /* 0x000fe40000410000 */
[----:B------:R-:W-:-:S02]  /*6580*/  FMUL.FTZ R132, R159, R120 ;  /* 0x000000789f847220 */ /* 0x000fc40000410000 */
[----:B------:R-:W-:Y:S02]  /*6590*/  FFMA.FTZ R167, R116, R121, R8 ;  /* 0x0000007974a77223 */ /* 0x000fe40000010008 */
[-C--:B------:R-:W-:Y:S02]  /*65a0*/  FFMA.FTZ R132, R163, R124.reuse, -R132 ;  /* 0x0000007ca3847223 */ /* 0x080fe40000010884 */
[----:B------:R-:W-:Y:S02]  /*65b0*/  FFMA.FTZ R130, R91, R169, R130 ;  /* 0x000000a95b827223 */ /* 0x000fe40000010082 */
[----:B------:R-:W-:Y:S02]  /*65c0*/  FMUL.FTZ R124, R159, R124 ;  /* 0x0000007c9f7c7220 */ /* 0x000fe40000410000 */
[----:B------:R-:W-:Y:S02]  /*65d0*/  FMUL.FTZ R169, R141, R76 ;  /* 0x0000004c8da97220 */ /* 0x000fe40000410000 */
[----:B------:R-:W-:-:S02]  /*65e0*/  FADD.FTZ R10, R10, R167 ;  /* 0x000000a70a0a7221 */ /* 0x000fc40000010000 */
[----:B------:R-:W-:Y:S02]  /*65f0*/  FADD.FTZ R11, R11, R122 ;  /* 0x0000007a0b0b7221 */ /* 0x000fe40000010000 */
[----:B------:R-:W-:Y:S02]  /*6600*/  FFMA.FTZ R167, R163, R120, R124 ;  /* 0x00000078a3a77223 */ /* 0x000fe4000001007c */
[-C--:B------:R-:W-:Y:S02]  /*6610*/  FFMA.FTZ R122, R129, -R76.reuse, R171 ;  /* 0x8000004c817a7223 */ /* 0x080fe400000100ab */
[----:B------:R-:W-:Y:S02]  /*6620*/  FMUL.FTZ R173, R155, R76 ;  /* 0x0000004c9bad7220 */ /* 0x000fe40000410000 */
[----:B------:R-:W-:Y:S02]  /*6630*/  FMUL.FTZ R124, R118, R169 ;  /* 0x000000a9767c7220 */ /* 0x000fe40000410000 */
[----:B------:R-:W-:-:S02]  /*6640*/  FFMA.FTZ R8, R83, -R25, RZ ;  /* 0x8000001953087223 */ /* 0x000fc400000100ff */
[----:B------:R-:W-:Y:S02]  /*6650*/  FADD.FTZ R10, R10, R167 ;  /* 0x000000a70a0a7221 */ /* 0x000fe40000010000 */
[----:B------:R-:W-:Y:S02]  /*6660*/  FFMA.FTZ R167, R122, R173, R124 ;  /* 0x000000ad7aa77223 */ /* 0x000fe4000001007c */
[----:B------:R-:W-:Y:S02]  /*6670*/  FFMA.FTZ R130, R93, R171, R130 ;  /* 0x000000ab5d827223 */ /* 0x000fe40000010082 */
[----:B------:R-:W-:Y:S02]  /*6680*/  FFMA.FTZ R8, R85, -R24, R8 ;  /* 0x8000001855087223 */ /* 0x000fe40000010008 */
[----:B------:R-:W-:Y:S02]  /*6690*/  FADD.FTZ R10, R10, R167 ;  /* 0x000000a70a0a7221 */ /* 0x000fe40000010000 */
[----:B------:R-:W-:-:S02]  /*66a0*/  FFMA.FTZ R167, R95, R175, R130 ;  /* 0x000000af5fa77223 */ /* 0x000fc40000010082 */
[----:B------:R-:W-:Y:S02]  /*66b0*/  FMUL.FTZ R130, R136, R78 ;  /* 0x0000004e88827220 */ /* 0x000fe40000410000 */
[----:B------:R-:W-:Y:S02]  /*66c0*/  FFMA.FTZ R8, R87, -R128, R8 ;  /* 0x8000008057087223 */ /* 0x000fe40000010008 */
[----:B------:R-:W-:Y:S02]  /*66d0*/  FADD.FTZ R11, R11, R132 ;  /* 0x000000840b0b7221 */ /* 0x000fe40000010000 */
[----:B------:R-:W-:Y:S02]  /*66e0*/  FMUL.FTZ R140, R118, R173 ;  /* 0x000000ad768c7220 */ /* 0x000fe40000410000 */
[----:B------:R-:W-:Y:S02]  /*66f0*/  FFMA.FTZ R124, R131, -R78, R175 ;  /* 0x8000004e837c7223 */ /* 0x000fe400000100af */
[----:B------:R-:W-:-:S02]  /*6700*/  FFMA.FTZ R132, R133, R80, R9 ;  /* 0x0000005085847223 */ /* 0x000fc40000010009 */
[----:B------:R-:W-:Y:S02]  /*6710*/  FADD.FTZ R171, RZ, R126 ;  /* 0x0000007effab7221 */ /* 0x000fe40000010000 */
[----:B------:R-:W-:Y:S02]  /*6720*/  FMUL.FTZ R9, R135, R78 ;  /* 0x0000004e87097220 */ /* 0x000fe40000410000 */
[----:B------:R-:W-:Y:S02]  /*6730*/  FMUL.FTZ R126, R165, R130 ;  /* 0x00000082a57e7220 */ /* 0x000fe40000410000 */
[----:B------:R-:W-:Y:S02]  /*6740*/  FMUL.FTZ R175, R137, R80 ;  /* 0x0000005089af7220 */ /* 0x000fe40000410000 */
[----:B------:R-:W-:Y:S02]  /*6750*/  FFMA.FTZ R8, R89, -R114, R8 ;  /* 0x8000007259087223 */ /* 0x000fe40000010008 */
[----:B------:R-:W-:-:S02]  /*6760*/  FFMA.FTZ R140, R122, R169, -R140 ;  /* 0x000000a97a8c7223 */ /* 0x000fc4000001088c */
[----:B------:R-:W-:Y:S02]  /*6770*/  FFMA.FTZ R167, R104, R132, R167 ;  /* 0x0000008468a77223 */ /* 0x000fe400000100a7 */
[-C--:B------:R-:W-:Y:S02]  /*6780*/  FMUL.FTZ R142, R139, R80.reuse ;  /* 0x000000508b8e7220 */ /* 0x080fe40000410000 */
[----:B------:R-:W-:Y:S01]  /*6790*/  FFMA.FTZ R126, R124, R9, -R126 ;  /* 0x000000097c7e7223 */ /* 0x000fe2000001087e */
[----:B------:R-:W0:Y:S01]  /*67a0*/  SHFL.DOWN PT, R177, R167, 0x1, 0x1f ;  /* 0x08201f00a7b17f89 */ /* 0x000e2200000e0000 */
[----:B------:R-:W-:Y:S02]  /*67b0*/  FFMA.FTZ R132, R133, -R80, R132 ;  /* 0x8000005085847223 */ /* 0x000fe40000010084 */
[----:B------:R-:W-:Y:S02]  /*67c0*/  FMUL.FTZ R169, R171, R175 ;  /* 0x000000afaba97220 */ /* 0x000fe40000410000 */
[----:B------:R-:W-:-:S02]  /*67d0*/  FFMA.FTZ R8, R91, -R159, R8 ;  /* 0x8000009f5b087223 */ /* 0x000fc40000010008 */
[----:B------:R-:W-:Y:S02]  /*67e0*/  FMUL.FTZ R9, R165, R9 ;  /* 0x00000009a5097220 */ /* 0x000fe40000410000 */
[----:B------:R-:W-:Y:S02]  /*67f0*/  FADD.FTZ R11, R11, R140 ;  /* 0x0000008c0b0b7221 */ /* 0x000fe40000010000 */
[----:B------:R-:W-:Y:S02]  /*6800*/  FFMA.FTZ R140, R132, R142, -R169 ;  /* 0x0000008e848c7223 */ /* 0x000fe400000108a9 */
[----:B------:R-:W-:Y:S02]  /*6810*/  FFMA.FTZ R9, R124, R130, R9 ;  /* 0x000000827c097223 */ /* 0x000fe40000010009 */
[----:B------:R-:W-:Y:S02]  /*6820*/  FFMA.FTZ R8, R93, -R118, R8 ;  /* 0x800000765d087223 */ /* 0x000fe40000010008 */
[----:B------:R-:W-:-:S02]  /*6830*/  FMUL.FTZ R142, R171, R142 ;  /* 0x0000008eab8e7220 */ /* 0x000fc40000410000 */
[----:B------:R-:W-:Y:S01]  /*6840*/  FADD.FTZ R9, R10, R9 ;  /* 0x000000090a097221 */ /* 0x000fe20000010000 */
[----:B------:R-:W-:Y:S01]  /*6850*/  MOV R10, R167 ;  /* 0x000000a7000a7202 */ /* 0x000fe20000000f00 */
[----:B------:R-:W-:Y:S02]  /*6860*/  FFMA.FTZ R8, R95, -R165, R8 ;  /* 0x800000a55f087223 */ /* 0x000fe40000010008 */
[----:B------:R-:W-:Y:S02]  /*6870*/  FADD.FTZ R11, R11, R126 ;  /* 0x0000007e0b0b7221 */ /* 0x000fe40000010000 */
[----:B------:R-:W-:Y:S02]  /*6880*/  FFMA.FTZ R142, R132, R175, R142 ;  /* 0x000000af848e7223 */ /* 0x000fe4000001008e */
[----:B------:R-:W-:Y:S02]  /*6890*/  FFMA.FTZ R126, R104, -R171, R8 ;  /* 0x800000ab687e7223 */ /* 0x000fe40000010008 */
[----:B------:R-:W-:-:S02]  /*68a0*/  FADD.FTZ R140, R11, R140 ;  /* 0x0000008c0b8c7221 */ /* 0x000fc40000010000 */
[----:B------:R-:W-:Y:S01]  /*68b0*/  FADD.FTZ R142, R9, R142 ;  /* 0x0000008e098e7221 */ /* 0x000fe20000010000 */
[----:B------:R-:W1:Y:S01]  /*68c0*/  SHFL.DOWN PT, R152, R126, 0x1, 0x1f ;  /* 0x08201f007e987f89 */ /* 0x000e6200000e0000 */
[----:B------:R-:W-:Y:S01]  /*68d0*/  MOV R11, R126 ;  /* 0x0000007e000b7202 */ /* 0x000fe20000000f00 */
[----:B0-----:R-:W-:Y:S01]  /*68e0*/  @!P0 FADD.FTZ R10, R10, R177 ;  /* 0x000000b10a0a8221 */ /* 0x001fe20000010000 */
[----:B------:R-:W-:Y:S01]  /*68f0*/  MOV R9, R140 ;  /* 0x0000008c00097202 */ /* 0x000fe20000000f00 */
[----:B------:R-:W0:Y:S01]  /*6900*/  SHFL.DOWN PT, R150, R140, 0x1, 0x1f ;  /* 0x08201f008c967f89 */ /* 0x000e2200000e0000 */
[----:B------:R-:W-:Y:S01]  /*6910*/  MOV R8, R142 ;  /* 0x0000008e00087202 */ /* 0x000fe20000000f00 */
[----:B------:R-:W-:Y:S02]  /*6920*/  FADD.FTZ R94, R175, R94 ;  /* 0x0000005eaf5e7221 */ /* 0x000fe40000010000 */
[----:B------:R-:W2:Y:S01]  /*6930*/  SHFL.DOWN PT, R169, R142, 0x1, 0x1f ;  /* 0x08201f008ea97f89 */ /* 0x000ea200000e0000 */
[----:B------:R-:W-:-:S02]  /*6940*/  FADD.FTZ R81, R130, R81 ;  /* 0x0000005182517221 */ /* 0x000fc40000010000 */
[----:B------:R-:W-:Y:S01]  /*6950*/  FADD.FTZ R92, R173, R92 ;  /* 0x0000005cad5c7221 */ /* 0x000fe20000010000 */
[----:B------:R-:W3:Y:S01]  /*6960*/  SHFL.DOWN PT, R167, R10, 0x2, 0x1f ;  /* 0x08401f000aa77f89 */ /* 0x000ee200000e0000 */
[----:B------:R-:W-:Y:S02]  /*6970*/  FADD.FTZ R79, R120, R79 ;  /* 0x0000004f784f7221 */ /* 0x000fe40000010000 */
[----:B------:R-:W-:Y:S02]  /*6980*/  FADD.FTZ R90, R121, R90 ;  /* 0x0000005a795a7221 */ /* 0x000fe40000010000 */
[----:B------:R-:W-:Y:S02]  /*6990*/  FADD.FTZ R77, R161, R77 ;  /* 0x0000004da14d7221 */ /* 0x000fe40000010000 */
[----:B------:R-:W-:Y:S02]  /*69a0*/  FADD.FTZ R88, R119, R88 ;  /* 0x0000005877587221 */ /* 0x000fe40000010000 */
[----:B------:R-:W-:-:S02]  /*69b0*/  FADD.FTZ R75, R108, R75 ;  /* 0x0000004b6c4b7221 */ /* 0x000fc40000010000 */
[----:B-1----:R-:W-:Y:S02]  /*69c0*/  @!P0 FADD.FTZ R11, R11, R152 ;  /* 0x000000980b0b8221 */ /* 0x002fe40000010000 */
[----:B0-----:R-:W-:-:S03]  /*69d0*/  @!P0 FADD.FTZ R9, R9, R150 ;  /* 0x0000009609098221 */ /* 0x001fc60000010000 */
[----:B------:R-:W0:Y:S01]  /*69e0*/  SHFL.DOWN PT, R140, R11, 0x2, 0x1f ;  /* 0x08401f000b8c7f89 */ /* 0x000e2200000e0000 */
[----:B--2---:R-:W-:-:S03]  /*69f0*/  @!P0 FADD.FTZ R8, R8, R169 ;  /* 0x000000a908088221 */ /* 0x004fc60000010000 */
[----:B------:R-:W1:Y:S01]  /*6a00*/  SHFL.DOWN PT, R126, R9, 0x2, 0x1f ;  /* 0x08401f00097e7f89 */ /* 0x000e6200000e0000 */
[----:B------:R-:W-:-:S03]  /*6a10*/  ISETP.GT.AND P0, PT, R34, 0x1d, PT ;  /* 0x0000001d2200780c */ /* 0x000fc60003f04270 */
[----:B------:R-:W2:Y:S10]  /*6a20*/  SHFL.DOWN PT, R169, R8, 0x2, 0x1f ;  /* 0x08401f0008a97f89 */ /* 0x000eb400000e0000 */
[----:B---3--:R-:W-:-:S02]  /*6a30*/  @!P0 FADD.FTZ R10, R10, R167 ;  /* 0x000000a70a0a8221 */ /* 0x008fc40000010000 */
[----:B------:R-:W-:-:S03]  /*6a40*/  FMUL.FTZ R167, R149, R7 ;  /* 0x0000000795a77220 */ /* 0x000fc60000410000 */
[----:B------:R-:W3:Y:S01]  /*6a50*/  SHFL.DOWN PT, R179, R10, 0x4, 0x1f ;  /* 0x08801f000ab37f89 */ /* 0x000ee200000e0000 */
[----:B0-----:R-:W-:Y:S02]  /*6a60*/  @!P0 FADD.FTZ R11, R11, R140 ;  /* 0x0000008c0b0b8221 */ /* 0x001fe40000010000 */
[----:B-1----:R-:W-:-:S03]  /*6a70*/  @!P0 FADD.FTZ R9, R9, R126 ;  /* 0x0000007e09098221 */ /* 0x002fc60000010000 */
[----:B------:R-:W0:Y:S01]  /*6a80*/  SHFL.DOWN PT, R142, R11, 0x4, 0x1f ;  /* 0x08801f000b8e7f89 */ /* 0x000e2200000e0000 */
[----:B------:R-:W-:Y:S02]  /*6a90*/  FMUL.FTZ R126, R23, R137 ;  /* 0x00000089177e7220 */ /* 0x000fe40000410000 */
[----:B--2---:R-:W-:Y:S01]  /*6aa0*/  @!P0 FADD.FTZ R8, R8, R169 ;  /* 0x000000a908088221 */ /* 0x004fe20000010000 */
[----:B------:R-:W1:Y:S01]  /*6ab0*/  SHFL.DOWN PT, R140, R9, 0x4, 0x1f ;  /* 0x08801f00098c7f89 */ /* 0x000e6200000e0000 */
[----:B------:R-:W-:Y:S01]  /*6ac0*/  ISETP.GT.AND P0, PT, R34, 0x1b, PT ;  /* 0x0000001b2200780c */ /* 0x000fe20003f04270 */
[-C--:B------:R-:W-:Y:S02]  /*6ad0*/  FFMA.FTZ R169, R144, R6.reuse, -R167 ;  /* 0x0000000690a97223 */ /* 0x080fe400000108a7 */
[----:B------:R-:W2:Y:S01]  /*6ae0*/  SHFL.DOWN PT, R177, R8, 0x4, 0x1f ;  /* 0x08801f0008b17f89 */ /* 0x000ea200000e0000 */
[----:B------:R-:W-:Y:S02]  /*6af0*/  FMUL.FTZ R6, R149, R6 ;  /* 0x0000000695067220 */ /* 0x000fe40000410000 */
[----:B------:R-:W-:-:S02]  /*6b00*/  FFMA.FTZ R126, R22, R139, -R126 ;  /* 0x0000008b167e7223 */ /* 0x000fc4000001087e */
[----:B------:R-:W-:Y:S02]  /*6b10*/  FMUL.FTZ R139, R23, R139 ;  /* 0x0000008b178b7220 */ /* 0x000fe40000410000 */
[C---:B------:R-:W-:Y:S02]  /*6b20*/  FMUL.FTZ R167, R149.reuse, R5 ;  /* 0x0000000595a77220 */ /* 0x040fe40000410000 */
[----:B------:R-:W-:Y:S02]  /*6b30*/  FMUL.FTZ R149, R149, R4 ;  /* 0x0000000495957220 */ /* 0x000fe40000410000 */
[----:B------:R-:W-:Y:S02]  /*6b40*/  FFMA.FTZ R7, R144, R7, R6 ;  /* 0x0000000790077223 */ /* 0x000fe40000010006 */
[----:B------:R-:W-:Y:S02]  /*6b50*/  FMUL.FTZ R171, R171, R126 ;  /* 0x0000007eabab7220 */ /* 0x000fe40000410000 */
[----:B------:R-:W-:-:S02]  /*6b60*/  FFMA.FTZ R139, R22, R137, R139 ;  /* 0x00000089168b7223 */ /* 0x000fc4000001008b */
[C---:B------:R-:W-:Y:S02]  /*6b70*/  FFMA.FTZ R4, R144.reuse, R4, -R167 ;  /* 0x0000000490047223 */ /* 0x040fe400000108a7 */
[----:B------:R-:W-:Y:S02]  /*6b80*/  FFMA.FTZ R5, R144, R5, R149 ;  /* 0x0000000590057223 */ /* 0x000fe40000010095 */
[----:B------:R-:W-:Y:S02]  /*6b90*/  FADD.FTZ R6, R134, R169 ;  /* 0x000000a986067221 */ /* 0x000fe40000010000 */
[----:B------:R-:W-:Y:S02]  /*6ba0*/  FADD.FTZ R7, R138, R7 ;  /* 0x000000078a077221 */ /* 0x000fe40000010000 */
[----:B------:R-:W-:Y:S02]  /*6bb0*/  FFMA.FTZ R132, R132, R139, R171 ;  /* 0x0000008b84847223 */ /* 0x000fe400000100ab */
[----:B---3--:R-:W-:Y:S01]  /*6bc0*/  @!P0 FADD.FTZ R10, R10, R179 ;  /* 0x000000b30a0a8221 */ /* 0x008fe20000010000 */
[----:B------:R3:W-:Y:S01]  /*6bd0*/  @!P2 STS.128 [UR4+0x1770], R4 ;  /* 0x00177004ff00a988 */ /* 0x0007e20008000c04 */
[----:B0-----:R-:W-:-:S02]  /*6be0*/  @!P0 FADD.FTZ R11, R11, R142 ;  /* 0x0000008e0b0b8221 */ /* 0x001fc40000010000 */
[----:B-1----:R-:W-:Y:S02]  /*6bf0*/  @!P0 FADD.FTZ R9, R9, R140 ;  /* 0x0000008c09098221 */ /* 0x002fe40000010000 */
[----:B--2---:R-:W-:Y:S01]  /*6c00*/  @!P0 FADD.FTZ R8, R8, R177 ;  /* 0x000000b108088221 */ /* 0x004fe20000010000 */
[----:B------:R-:W-:Y:S01]  /*6c10*/  SHFL.DOWN PT, R138, R11, 0x8, 0x1f ;  /* 0x09001f000b8a7f89 */ /* 0x000fe200000e0000 */
[----:B------:R-:W-:Y:S01]  /*6c20*/  FFMA.FTZ R132, R133, R137, R132 ;  /* 0x0000008985847223 */ /* 0x000fe20000010084 */
[----:B------:R-:W-:Y:S01]  /*6c30*/  ISETP.GT.AND P0, PT, R34, 0x17, PT ;  /* 0x000000172200780c */ /* 0x000fe20003f04270 */
[C---:B------:R-:W-:Y:S01]  /*6c40*/  FMUL.FTZ R126, R23.reuse, R136 ;  /* 0x00000088177e7220 */ /* 0x040fe20000410000 */
[----:B------:R-:W0:Y:S01]  /*6c50*/  SHFL.DOWN PT, R133, R10, 0x8, 0x1f ;  /* 0x09001f000a857f89 */ /* 0x000e2200000e0000 */
[----:B------:R-:W-:Y:S02]  /*6c60*/  FADD.FTZ R65, R132, R65 ;  /* 0x0000004184417221 */ /* 0x000fe40000010000 */
[----:B------:R-:W-:Y:S01]  /*6c70*/  FFMA.FTZ R126, R22, R135, -R126 ;  /* 0x00000087167e7223 */ /* 0x000fe2000001087e */
[----:B------:R-:W1:Y:S01]  /*6c80*/  SHFL.DOWN PT, R134, R9, 0x8, 0x1f ;  /* 0x09001f0009867f89 */ /* 0x000e6200000e0000 */
[----:B---3--:R-:W-:-:S02]  /*6c90*/  FMUL.FTZ R4, R23, R155 ;  /* 0x0000009b17047220 */ /* 0x008fc40000410000 */
[C---:B------:R-:W-:Y:S01]  /*6ca0*/  FMUL.FTZ R135, R23.reuse, R135 ;  /* 0x0000008717877220 */ /* 0x040fe20000410000 */
[----:B------:R-:W2:Y:S01]  /*6cb0*/  SHFL.DOWN PT, R7, R8, 0x8, 0x1f ;  /* 0x09001f0008077f89 */ /* 0x000ea200000e0000 */
[C---:B------:R-:W-:Y:S02]  /*6cc0*/  FFMA.FTZ R5, R22.reuse, R141, -R4 ;  /* 0x0000008d16057223 */ /* 0x040fe40000010804 */
[----:B------:R-:W-:Y:S02]  /*6cd0*/  FMUL.FTZ R4, R23, R143 ;  /* 0x0000008f17047220 */ /* 0x000fe40000410000 */
[----:B------:R-:W-:Y:S02]  /*6ce0*/  FMUL.FTZ R126, R165, R126 ;  /* 0x0000007ea57e7220 */ /* 0x000fe40000410000 */
[----:B------:R-:W-:Y:S02]  /*6cf0*/  FFMA.FTZ R135, R22, R136, R135 ;  /* 0x0000008816877223 */ /* 0x000fe40000010087 */
[----:B------:R-:W-:-:S02]  /*6d00*/  FMUL.FTZ R141, R23, R141 ;  /* 0x0000008d178d7220 */ /* 0x000fc40000410000 */
[-C--:B------:R-:W-:Y:S02]  /*6d10*/  FFMA.FTZ R4, R22, R157.reuse, -R4 ;  /* 0x0000009d16047223 */ /* 0x080fe40000010804 */
[----:B------:R-:W-:Y:S02]  /*6d20*/  FMUL.FTZ R157, R23, R157 ;  /* 0x0000009d179d7220 */ /* 0x000fe40000410000 */
[----:B------:R-:W-:Y:S02]  /*6d30*/  FFMA.FTZ R126, R124, R135, R126 ;  /* 0x000000877c7e7223 */ /* 0x000fe4000001007e */
[----:B------:R-:W-:Y:S02]  /*6d40*/  FMUL.FTZ R5, R118, R5 ;  /* 0x0000000576057220 */ /* 0x000fe40000410000 */
[----:B------:R-:W-:Y:S02]  /*6d50*/  FFMA.FTZ R141, R22, R155, R141 ;  /* 0x0000009b168d7223 */ /* 0x000fe4000001008d */
[----:B------:R-:W-:-:S02]  /*6d60*/  FMUL.FTZ R159, R159, R4 ;  /* 0x000000049f9f7220 */ /* 0x000fc40000410000 */
        /* <DEDUP_REMOVED lines=10> */
[----:B------:R-:W-:Y:S01]  /*6e10*/  FMUL.FTZ R4, R23, R146 ;  /* 0x0000009217047220 */ /* 0x000fe20000410000 */
[----:B------:R-:W-:Y:S01]  /*6e20*/  SHFL.DOWN PT, R118, R9, 0x10, 0x1f ;  /* 0x0a001f0009767f89 */ /* 0x000fe200000e0000 */
[----:B------:R-:W-:Y:S02]  /*6e30*/  FADD.FTZ R82, R131, R82 ;  /* 0x0000005283527221 */ /* 0x000fe40000010000 */
[----:B------:R-:W-:Y:S01]  /*6e40*/  FFMA.FTZ R122, R129, R155, R122 ;  /* 0x0000009b817a7223 */ /* 0x000fe2000001007a */
[----:B------:R-:W0:Y:S01]  /*6e50*/  SHFL.DOWN PT, R131, R10, 0x10, 0x1f ;  /* 0x0a001f000a837f89 */ /* 0x000e2200000e0000 */
[----:B------:R-:W-:-:S02]  /*6e60*/  FFMA.FTZ R5, R22, R145, -R4 ;  /* 0x0000009116057223 */ /* 0x000fc40000010804 */
[C---:B------:R-:W-:Y:S01]  /*6e70*/  FMUL.FTZ R4, R23.reuse, R115 ;  /* 0x0000007317047220 */ /* 0x040fe20000410000 */
[----:B------:R-:W1:Y:S01]  /*6e80*/  SHFL.DOWN PT, R129, R8, 0x10, 0x1f ;  /* 0x0a001f0008817f89 */ /* 0x000e6200000e0000 */
[----:B------:R-:W-:Y:S02]  /*6e90*/  FMUL.FTZ R114, R114, R5 ;  /* 0x0000000572727220 */ /* 0x000fe40000410000 */
[C---:B------:R-:W-:Y:S02]  /*6ea0*/  FMUL.FTZ R5, R23.reuse, R148 ;  /* 0x0000009417057220 */ /* 0x040fe40000410000 */
[----:B------:R-:W-:Y:S02]  /*6eb0*/  FMUL.FTZ R145, R23, R145 ;  /* 0x0000009117917220 */ /* 0x000fe40000410000 */
[C---:B------:R-:W-:Y:S02]  /*6ec0*/  FFMA.FTZ R7, R22.reuse, R147, -R5 ;  /* 0x0000009316077223 */ /* 0x040fe40000010805 */
[----:B------:R-:W-:-:S02]  /*6ed0*/  FFMA.FTZ R5, R22, R151, -R4 ;  /* 0x0000009716057223 */ /* 0x000fc40000010804 */
[C---:B------:R-:W-:Y:S02]  /*6ee0*/  FMUL.FTZ R4, R23.reuse, R153 ;  /* 0x0000009917047220 */ /* 0x040fe40000410000 */
[C---:B------:R-:W-:Y:S02]  /*6ef0*/  FMUL.FTZ R147, R23.reuse, R147 ;  /* 0x0000009317937220 */ /* 0x040fe40000410000 */
[C---:B------:R-:W-:Y:S02]  /*6f00*/  FMUL.FTZ R151, R23.reuse, R151 ;  /* 0x0000009717977220 */ /* 0x040fe40000410000 */
[-C--:B------:R-:W-:Y:S02]  /*6f10*/  FMUL.FTZ R23, R23, R125.reuse ;  /* 0x0000007d17177220 */ /* 0x080fe40000410000 */
[C---:B------:R-:W-:Y:S02]  /*6f20*/  FFMA.FTZ R4, R22.reuse, R125, -R4 ;  /* 0x0000007d16047223 */ /* 0x040fe40000010804 */
[----:B------:R-:W-:-:S02]  /*6f30*/  FFMA.FTZ R145, R22, R146, R145 ;  /* 0x0000009216917223 */ /* 0x000fc40000010091 */
[C---:B------:R-:W-:Y:S02]  /*6f40*/  FFMA.FTZ R147, R22.reuse, R148, R147 ;  /* 0x0000009416937223 */ /* 0x040fe40000010093 */
[----:B------:R-:W-:Y:S02]  /*6f50*/  FFMA.FTZ R151, R22, R115, R151 ;  /* 0x0000007316977223 */ /* 0x000fe40000010097 */
[----:B------:R-:W-:Y:S02]  /*6f60*/  FMUL.FTZ R7, R128, R7 ;  /* 0x0000000780077220 */ /* 0x000fe40000410000 */
[----:B------:R-:W-:Y:S02]  /*6f70*/  FMUL.FTZ R5, R24, R5 ;  /* 0x0000000518057220 */ /* 0x000fe40000410000 */
        /* <DEDUP_REMOVED lines=33> */
.L_x_11213:
[----:B0-----:R-:W-:Y:S05]  /*7190*/  BSYNC B0 ;  /* 0x0000000000007941 */ /* 0x001fea0003800000 */
.L_x_11212:
        /* <DEDUP_REMOVED lines=21> */
.L_x_11199:
[----:B------:R-:W-:Y:S01]  /*72f0*/  BAR.SYNC.DEFER_BLOCKING 0x0 ;  /* 0x0000000000007b1d */ /* 0x000fe20000010000 */
        /* <DEDUP_REMOVED lines=9> */
[C---:B------:R-:W-:Y:S02]  /*7390*/  LOP3.LUT R91, R41.reuse, 0xa0, RZ, 0xfc, !PT ;  /* 0x000000a0295b7812 */ /* 0x040fe400078efcff */
[----:B------:R-:W-:Y:S02]  /*73a0*/  LOP3.LUT R93, R41, 0xc0, RZ, 0xfc, !PT ;  /* 0x000000c0295d7812 */ /* 0x000fe400078efcff */
[-C--:B------:R-:W-:Y:S01]  /*73b0*/  ISETP.GE.AND P1, PT, R85, R24.reuse, PT ;  /* 0x000000185500720c */ /* 0x080fe20003f26270 */
[----:B------:R-:W2:Y:S01]  /*73c0*/  @!P5 LDG.E.U16 R4, [R2.64] ;  /* 0x000000060204d981 */ /* 0x000ea2000c1e1500 */
[----:B------:R-:W-:Y:S02]  /*73d0*/  LOP3.LUT R95, R41, 0xe0, RZ, 0xfc, !PT ;  /* 0x000000e0295f7812 */ /* 0x000fe400078efcff */
[-C--:B------:R-:W-:Y:S01]  /*73e0*/  ISETP.GE.AND P2, PT, R87, R24.reuse, PT ;  /* 0x000000185700720c */ /* 0x080fe20003f46270 */
[----:B------:R-:W3:Y:S01]  /*73f0*/  @!P0 LDG.E.U16 R5, [R2.64+0x40] ;  /* 0x0000400602058981 */ /* 0x000ee2000c1e1500 */
        /* <DEDUP_REMOVED lines=17> */
[----:B------:R-:W-:Y:S02]  /*7510*/  ISETP.NE.AND P6, PT, R33, RZ, PT ;  /* 0x000000ff2100720c */ /* 0x000fe40003fc5270 */
[----:B------:R-:W-:Y:S02]  /*7520*/  F2FP.PACK_AB R77, R90, R77 ;  /* 0x0000004d5a4d723e */ /* 0x000fe400000000ff */
[----:B------:R-:W-:Y:S02]  /*7530*/  F2FP.PACK_AB R79, R92, R79 ;  /* 0x0000004f5c4f723e */ /* 0x000fe400000000ff */
[----:B------:R-:W-:Y:S01]  /*7540*/  F2FP.PACK_AB R81, R94, R81 ;  /* 0x000000515e51723e */ /* 0x000fe200000000ff */
[----:B------:R-:W-:Y:S02]  /*7550*/  IMAD R22, R30, c[0x0][0x2d8], RZ ;  /* 0x0000b6001e167a24 */ /* 0x000fe400078e02ff */
[----:B------:R-:W-:-:S04]  /*7560*/  IMAD R97, R27, c[0x0][0x2e0], RZ ;  /* 0x0000b8001b617a24 */ /* 0x000fc800078e02ff */
[----:B------:R-:W-:Y:S01]  /*7570*/  IMAD R97, R0, c[0x0][0x2e4], R97 ;  /* 0x0000b90000617a24 */ /* 0x000fe200078e0261 */
        /* <DEDUP_REMOVED lines=18> */
[--C-:B------:R-:W-:Y:S01]  /*76a0*/  FADD.FTZ R13, R13, R28.reuse ;  /* 0x0000001c0d0d7221 */ /* 0x100fe20000010000 */
[----:B------:R-:W0:Y:S01]  /*76b0*/  LDS.U16 R2, [R55+0xa] ;  /* 0x00000a0037027984 */ /* 0x000e220000000400 */
[----:B------:R-:W-:-:S03]  /*76c0*/  FADD.FTZ R8, R7, R28 ;  /* 0x0000001c07087221 */ /* 0x000fc60000010000 */
[----:B------:R-:W-:Y:S02]  /*76d0*/  FSETP.GTU.FTZ.AND P0, PT, R13, 20, PT ;  /* 0x41a000000d00780b */ /* 0x000fe40003f1c000 */
[----:B------:R-:W-:Y:S01]  /*76e0*/  FSETP.GTU.FTZ.AND P5, PT, R8, 20, PT ;  /* 0x41a000000800780b */ /* 0x000fe20003fbc000 */
[----:B--2---:R-:W-:Y:S02]  /*76f0*/  HADD2.F32 R7, -RZ, R3.H0_H0 ;  /* 0x20000003ff077230 */ /* 0x004fe40000004100 */
[----:B------:R-:W1:Y:S03]  /*7700*/  LDS.U16 R3, [R55+0xc] ;  /* 0x00000c0037037984 */ /* 0x000e660000000400 */
[----:B------:R-:W-:Y:S01]  /*7710*/  FADD.FTZ R9, R7, R28 ;  /* 0x0000001c07097221 */ /* 0x000fe20000010000 */
[----:B---3--:R-:W-:Y:S01]  /*7720*/  HADD2.F32 R11, -RZ, R4.H0_H0 ;  /* 0x20000004ff0b7230 */ /* 0x008fe20000004100 */
[----:B------:R-:W-:Y:S03]  /*7730*/  BAR.SYNC.DEFER_BLOCKING 0x0 ;  /* 0x0000000000007b1d */ /* 0x000fe60000010000 */
[----:B------:R-:W-:-:S02]  /*7740*/  @!P0 FMUL.FTZ R7, R13, -1.4426950216293334961 ;  /* 0xbfb8aa3b0d078820 */ /* 0x000fc40000410000 */
[----:B------:R-:W-:-:S04]  /*7750*/  @!P5 FMUL.FTZ R8, R8, -1.4426950216293334961 ;  /* 0xbfb8aa3b0808d820 */ /* 0x000fc80000410000 */
[----:B------:R-:W2:Y:S08]  /*7760*/  @!P0 MUFU.EX2 R7, R7 ;  /* 0x0000000700078308 */ /* 0x000eb00000000800 */
[----:B------:R-:W3:Y:S01]  /*7770*/  @!P5 MUFU.EX2 R8, R8 ;  /* 0x000000080008d308 */ /* 0x000ee20000000800 */
[----:B------:R-:W-:Y:S01]  /*7780*/  FSETP.GTU.FTZ.AND P4, PT, R9, 20, PT ;  /* 0x41a000000900780b */ /* 0x000fe20003f9c000 */
[----:B------:R-:W-:Y:S01]  /*7790*/  FADD.FTZ R11, R11, R28 ;  /* 0x0000001c0b0b7221 */ /* 0x000fe20000010000 */
[----:B----4-:R-:W-:Y:S01]  /*77a0*/  HADD2.F32 R5, -RZ, R5.H0_H0 ;  /* 0x20000005ff057230 */ /* 0x010fe20000004100 */
[----:B--2---:R-:W-:-:S03]  /*77b0*/  @!P0 FADD.FTZ R4, R7, 1 ;  /* 0x3f80000007048421 */ /* 0x004fc60000010000 */
[----:B------:R-:W-:Y:S01]  /*77c0*/  FSETP.GTU.FTZ.AND P3, PT, R11, 20, PT ;  /* 0x41a000000b00780b */ /* 0x000fe20003f7c000 */
[--C-:B------:R-:W-:Y:S01]  /*77d0*/  FADD.FTZ R7, R5, R28.reuse ;  /* 0x0000001c05077221 */ /* 0x100fe20000010000 */
[----:B0-----:R-:W-:Y:S01]  /*77e0*/  HADD2.F32 R5, -RZ, R2.H0_H0 ;  /* 0x20000002ff057230 */ /* 0x001fe20000004100 */
[----:B---3--:R-:W-:Y:S01]  /*77f0*/  @!P5 FADD.FTZ R8, R8, 1 ;  /* 0x3f8000000808d421 */ /* 0x008fe20000010000 */
[----:B------:R-:W0:Y:S03]  /*7800*/  @!P0 MUFU.RCP R4, R4 ;  /* 0x0000000400048308 */ /* 0x000e260000001000 */
[----:B------:R-:W-:Y:S02]  /*7810*/  @!P4 FMUL.FTZ R9, R9, -1.4426950216293334961 ;  /* 0xbfb8aa3b0909c820 */ /* 0x000fe40000410000 */
[----:B------:R-:W-:-:S03]  /*7820*/  FADD.FTZ R10, R5, R28 ;  /* 0x0000001c050a7221 */ /* 0x000fc60000010000 */
[----:B------:R-:W2:Y:S01]  /*7830*/  @!P5 MUFU.RCP R8, R8 ;  /* 0x000000080008d308 */ /* 0x000ea20000001000 */
[----:B-1----:R-:W-:Y:S01]  /*7840*/  HADD2.F32 R3, -RZ, R3.H0_H0 ;  /* 0x20000003ff037230 */ /* 0x002fe20000004100 */
[----:B------:R-:W-:Y:S01]  /*7850*/  FSETP.GTU.FTZ.AND P1, PT, R10, 20, PT ;  /* 0x41a000000a00780b */ /* 0x000fe20003f3c000 */
[----:B------:R-:W-:-:S05]  /*7860*/  @!P3 FMUL.FTZ R2, R11, -1.4426950216293334961 ;  /* 0xbfb8aa3b0b02b820 */ /* 0x000fca0000410000 */
[----:B------:R-:W1:Y:S01]  /*7870*/  @!P4 MUFU.EX2 R9, R9 ;  /* 0x000000090009c308 */ /* 0x000e620000000800 */
[----:B------:R-:W-:Y:S02]  /*7880*/  FADD.FTZ R11, R3, R28 ;  /* 0x0000001c030b7221 */ /* 0x000fe40000010000 */
[----:B0-----:R-:W-:-:S03]  /*7890*/  @!P0 FMUL.FTZ R73, R73, R4 ;  /* 0x0000000449498220 */ /* 0x001fc60000410000 */
[----:B------:R-:W-:Y:S01]  /*78a0*/  FSETP.GTU.FTZ.AND P0, PT, R11, 20, PT ;  /* 0x41a000000b00780b */ /* 0x000fe20003f1c000 */
[----:B--2---:R-:W-:Y:S01]  /*78b0*/  @!P5 FMUL.FTZ R71, R71, R8 ;  /* 0x000000084747d220 */ /* 0x004fe20000410000 */
[----:B------:R-:W-:Y:S01]  /*78c0*/  PRMT R8, R75, 0x7632, R8 ;  /* 0x000076324b087816 */ /* 0x000fe20000000008 */
[----:B------:R-:W-:Y:S01]  /*78d0*/  @!P1 FMUL.FTZ R4, R10, -1.4426950216293334961 ;  /* 0xbfb8aa3b0a049820 */ /* 0x000fe20000410000 */
[----:B------:R-:W-:Y:S02]  /*78e0*/  PRMT R10, R77, 0x7632, R10 ;  /* 0x000076324d0a7816 */ /* 0x000fe4000000000a */
[----:B------:R-:W-:Y:S01]  /*78f0*/  PRMT R12, R79, 0x7632, R12 ;  /* 0x000076324f0c7816 */ /* 0x000fe2000000000c */
[----:B------:R0:W-:Y:S01]  /*7900*/  STS.U16 [R55+0x2], R8 ;  /* 0x0000020837007388 */ /* 0x0001e20000000400 */
[----:B-1----:R-:W-:Y:S01]  /*7910*/  @!P4 FADD.FTZ R9, R9, 1 ;  /* 0x3f8000000909c421 */ /* 0x002fe20000010000 */
[----:B------:R-:W-:Y:S02]  /*7920*/  HADD2.F32 R5, -RZ, R6.H0_H0 ;  /* 0x20000006ff057230 */ /* 0x000fe40000004100 */
[----:B------:R1:W-:Y:S01]  /*7930*/  STS.U16 [R55], R75 ;  /* 0x0000004b37007388 */ /* 0x0003e20000000400 */
[----:B0-----:R-:W-:-:S03]  /*7940*/  PRMT R8, R81, 0x7632, R8 ;  /* 0x0000763251087816 */ /* 0x001fc60000000008 */
[----:B------:R-:W-:Y:S01]  /*7950*/  STS.U16 [R55+0x4], R77 ;  /* 0x0000044d37007388 */ /* 0x000fe20000000400 */
[----:B------:R-:W-:Y:S01]  /*7960*/  FSETP.GTU.FTZ.AND P2, PT, R7, 20, PT ;  /* 0x41a000000700780b */ /* 0x000fe20003f5c000 */
[----:B------:R-:W-:Y:S01]  /*7970*/  @!P0 FMUL.FTZ R6, R11, -1.4426950216293334961 ;  /* 0xbfb8aa3b0b068820 */ /* 0x000fe20000410000 */
[----:B-1----:R0:W-:Y:S01]  /*7980*/  @!P4 MUFU.RCP R75, R9 ;  /* 0x00000009004bc308 */ /* 0x0021e20000001000 */
        /* <DEDUP_REMOVED lines=13> */
[----:B0-----:R-:W-:Y:S04]  /*7a60*/  LDS.U16 R9, [R52+0x1c0] ;  /* 0x0001c00034097984 */ /* 0x001fe80000000400 */
[----:B------:R-:W-:Y:S04]  /*7a70*/  @!P6 STS [0x210], R24 ;  /* 0x00021018ff00e388 */ /* 0x000fe80000000800 */
[----:B------:R-:W-:Y:S01]  /*7a80*/  BAR.SYNC.DEFER_BLOCKING 0x0 ;  /* 0x0000000000007b1d */ /* 0x000fe20000010000 */
[----:B------:R-:W-:-:S02]  /*7a90*/  @!P2 FMUL.FTZ R3, R7, -1.4426950216293334961 ;  /* 0xbfb8aa3b0703a820 */ /* 0x000fc40000410000 */
[----:B------:R-:W-:-:S05]  /*7aa0*/  FADD.FTZ R7, R5, R28 ;  /* 0x0000001c05077221 */ /* 0x000fca0000010000 */
[C---:B------:R-:W-:Y:S01]  /*7ab0*/  FSETP.GTU.FTZ.AND P5, PT, R7.reuse, 20, PT ;  /* 0x41a000000700780b */ /* 0x040fe20003fbc000 */
[----:B------:R-:W0:Y:S08]  /*7ac0*/  @!P3 MUFU.EX2 R2, R2 ;  /* 0x000000020002b308 */ /* 0x000e300000000800 */
[----:B------:R-:W2:Y:S01]  /*7ad0*/  @!P2 MUFU.EX2 R3, R3 ;  /* 0x000000030003a308 */ /* 0x000ea20000000800 */
[----:B------:R-:W3:Y:S07]  /*7ae0*/  LDS R8, [0x210] ;  /* 0x00021000ff087984 */ /* 0x000eee0000000800 */
[----:B------:R4:W-:Y:S02]  /*7af0*/  @!P1 MUFU.EX2 R5, R4 ;  /* 0x0000000400059308 */ /* 0x0009e40000000800 */
[----:B----4-:R-:W-:-:S06]  /*7b00*/  @!P5 FMUL.FTZ R4, R7, -1.4426950216293334961 ;  /* 0xbfb8aa3b0704d820 */ /* 0x010fcc0000410000 */
[----:B------:R2:W4:Y:S01]  /*7b10*/  @!P5 MUFU.EX2 R7, R4 ;  /* 0x000000040007d308 */ /* 0x0005220000000800 */
[----:B0-----:R-:W-:Y:S02]  /*7b20*/  @!P3 FADD.FTZ R2, R2, 1 ;  /* 0x3f8000000202b421 */ /* 0x001fe40000010000 */
[----:B-1----:R-:W-:-:S05]  /*7b30*/  IMAD R81, R29, c[0x0][0x2dc], R22 ;  /* 0x0000b7001d517a24 */ /* 0x002fca00078e0216 */
[----:B------:R-:W0:Y:S01]  /*7b40*/  @!P0 MUFU.EX2 R6, R6 ;  /* 0x0000000600068308 */ /* 0x000e220000000800 */
[----:B--2---:R-:W-:-:S07]  /*7b50*/  @!P2 FADD.FTZ R4, R3, 1 ;  /* 0x3f8000000304a421 */ /* 0x004fce0000010000 */
[----:B------:R1:W-:Y:S01]  /*7b60*/  @!P3 MUFU.RCP R10, R2 ;  /* 0x00000002000ab308 */ /* 0x0003e20000001000 */
[----:B----4-:R-:W-:Y:S02]  /*7b70*/  @!P5 FADD.FTZ R7, R7, 1 ;  /* 0x3f8000000707d421 */ /* 0x010fe40000010000 */
[----:B-1----:R-:W-:-:S05]  /*7b80*/  IMAD.WIDE.U32 R2, R29, c[0x0][0x2d8], RZ ;  /* 0x0000b6001d027a25 */ /* 0x002fca00078e00ff */
[----:B------:R-:W-:Y:S01]  /*7b90*/  @!P2 MUFU.RCP R77, R4 ;  /* 0x00000004004da308 */ /* 0x000fe20000001000 */
[----:B------:R-:W-:-:S07]  /*7ba0*/  IADD3 R3, R3, R81, RZ ;  /* 0x0000005103037210 */ /* 0x000fce0007ffe0ff */
[----:B------:R-:W1:Y:S01]  /*7bb0*/  @!P5 MUFU.RCP R4, R7 ;  /* 0x000000070004d308 */ /* 0x000e620000001000 */
[----:B------:R-:W-:-:S04]  /*7bc0*/  IMAD.WIDE.U32 R2, R0, c[0x0][0x2e0], R2 ;  /* 0x0000b80000027a25 */ /* 0x000fc800078e0002 */
[----:B------:R-:W-:Y:S02]  /*7bd0*/  @!P1 FADD.FTZ R5, R5, 1 ;  /* 0x3f80000005059421 */ /* 0x000fe40000010000 */
[----:B0-----:R-:W-:Y:S02]  /*7be0*/  @!P0 FADD.FTZ R6, R6, 1 ;  /* 0x3f80000006068421 */ /* 0x001fe40000010000 */
[----:B------:R-:W-:Y:S01]  /*7bf0*/  @!P4 FMUL.FTZ R86, R86, R75 ;  /* 0x0000004b5656c220 */ /* 0x000fe20000410000 */
[----:B------:R-:W-:Y:S01]  /*7c00*/  IADD3 R2, P4, R63, R2, RZ ;  /* 0x000000023f027210 */ /* 0x000fe20007f9e0ff */
[----:B------:R-:W0:Y:S03]  /*7c10*/  @!P1 MUFU.RCP R12, R5 ;  /* 0x00000005000c9308 */ /* 0x000e260000001000 */
[----:B------:R-:W-:Y:S02]  /*7c20*/  IADD3.X R3, R64, R97, R3, P4, !PT ;  /* 0x0000006140037210 */ /* 0x000fe400027fe403 */
[----:B---3--:R-:W-:-:S03]  /*7c30*/  ISETP.GE.AND P4, PT, R41, R8, PT ;  /* 0x000000082900720c */ /* 0x008fc60003f86270 */
[----:B------:R2:W3:Y:S01]  /*7c40*/  @!P0 MUFU.RCP R79, R6 ;  /* 0x00000006004f8308 */ /* 0x0004e20000001000 */
[----:B-1----:R-:W-:Y:S01]  /*7c50*/  @!P5 FMUL.FTZ R65, R65, R4 ;  /* 0x000000044141d220 */ /* 0x002fe20000410000 */
[----:B------:R-:W-:-:S04]  /*7c60*/  LEA R7, P5, R41, c[0x0][0x330], 0x1 ;  /* 0x0000cc0029077a11 */ /* 0x000fc800078a08ff */
[----:B------:R-:W-:Y:S02]  /*7c70*/  LEA.HI.X R4, R41, c[0x0][0x334], R44, 0x1, P5 ;  /* 0x0000cd0029047a11 */ /* 0x000fe400028f0c2c */
[----:B--2---:R-:W-:Y:S01]  /*7c80*/  LEA R6, P5, R2, R7, 0x1 ;  /* 0x0000000702067211 */ /* 0x004fe200078a08ff */
[----:B------:R-:W-:Y:S01]  /*7c90*/  @!P3 FMUL.FTZ R69, R69, R10 ;  /* 0x0000000a4545b220 */ /* 0x000fe20000410000 */
[-C--:B------:R-:W-:Y:S01]  /*7ca0*/  ISETP.GE.AND P3, PT, R85, R8.reuse, PT ;  /* 0x000000085500720c */ /* 0x080fe20003f66270 */
[----:B------:R-:W-:Y:S01]  /*7cb0*/  @!P2 FMUL.FTZ R84, R84, R77 ;  /* 0x0000004d5454a220 */ /* 0x000fe20000410000 */
[----:B------:R-:W-:Y:S01]  /*7cc0*/  ISETP.GE.AND P2, PT, R87, R8, PT ;  /* 0x000000085700720c */ /* 0x000fe20003f46270 */
[----:B0-----:R-:W-:Y:S01]  /*7cd0*/  @!P1 FMUL.FTZ R67, R67, R12 ;  /* 0x0000000c43439220 */ /* 0x001fe20000410000 */
[-C--:B------:R-:W-:Y:S01]  /*7ce0*/  ISETP.GE.AND P1, PT, R89, R8.reuse, PT ;  /* 0x000000085900720c */ /* 0x080fe20003f26270 */
[----:B---3--:R-:W-:Y:S01]  /*7cf0*/  @!P0 FMUL.FTZ R82, R82, R79 ;  /* 0x0000004f52528220 */ /* 0x008fe20000410000 */
[----:B------:R-:W-:-:S02]  /*7d00*/  ISETP.GE.AND P0, PT, R91, R8, PT ;  /* 0x000000085b00720c */ /* 0x000fc40003f06270 */
        /* <DEDUP_REMOVED lines=13> */
.L_x_11216:
[----:B------:R-:W-:Y:S05]  /*7de0*/  BSYNC B0 ;  /* 0x0000000000007941 */ /* 0x000fea0003800000 */
.L_x_11215:
[----:B------:R-:W-:Y:S01]  /*7df0*/  @!P3 STG.E.U16 [R6.64+-0x180], R23 ;  /* 0xfffe80170600b986 */ /* 0x000fe2000c101506 */
[-C--:B------:R-:W-:Y:S01]  /*7e00*/  ISETP.GE.AND P5, PT, R93, R8.reuse, PT ;  /* 0x000000085d00720c */ /* 0x080fe20003fa6270 */
[----:B------:R-:W-:Y:S01]  /*7e10*/  FADD.FTZ R32, R73, R32 ;  /* 0x0000002049207221 */ /* 0x000fe20000010000 */
[-C--:B------:R-:W-:Y:S01]  /*7e20*/  ISETP.GE.AND P4, PT, R83, R8.reuse, PT ;  /* 0x000000085300720c */ /* 0x080fe20003f86270 */
[----:B------:R-:W-:Y:S01]  /*7e30*/  @!P2 STG.E.U16 [R6.64+-0x140], R25 ;  /* 0xfffec0190600a986 */ /* 0x000fe2000c101506 */
[----:B------:R-:W-:Y:S01]  /*7e40*/  ISETP.GE.AND P3, PT, R95, R8, PT ;  /* 0x000000085f00720c */ /* 0x000fe20003f66270 */
[----:B------:R-:W-:Y:S01]  /*7e50*/  BSSY B0, `(.L_x_11217) ;  /* 0x000003c000007945 */ /* 0x000fe20003800000 */
        /* <DEDUP_REMOVED lines=59> */
.L_x_11218:
[----:B------:R-:W-:Y:S05]  /*8210*/  BSYNC B0 ;  /* 0x0000000000007941 */ /* 0x000fea0003800000 */
.L_x_11217:
[----:B------:R-:W-:Y:S01]  /*8220*/  MOV R3, R25 ;  /* 0x0000001900037202 */ /* 0x000fe20000000f00 */
[----:B------:R-:W-:Y:S01]  /*8230*/  IMAD R5, R27, c[0x0][0x300], RZ ;  /* 0x0000c0001b057a24 */ /* 0x000fe200078e02ff */
[----:B------:R-:W-:Y:S02]  /*8240*/  IADD3 R54, P1, R54, -0x1c0, RZ ;  /* 0xfffffe4036367810 */ /* 0x000fe40007f3e0ff */
[-C--:B------:R-:W-:Y:S01]  /*8250*/  ISETP.GE.AND P5, PT, R93, R8.reuse, PT ;  /* 0x000000085d00720c */ /* 0x080fe20003fa6270 */
[C---:B------:R-:W-:Y:S01]  /*8260*/  IMAD.WIDE.U32 R2, R0.reuse, c[0x0][0x300], R2 ;  /* 0x0000c00000027a25 */ /* 0x040fe200078e0002 */
[----:B------:R-:W-:Y:S02]  /*8270*/  IADD3.X R53, R53, -0x1, RZ, P1, !PT ;  /* 0xffffffff35357810 */ /* 0x000fe40000ffe4ff */
[----:B------:R-:W-:Y:S01]  /*8280*/  ISETP.GE.AND P0, PT, R83, R8, PT ;  /* 0x000000085300720c */ /* 0x000fe20003f06270 */
[----:B------:R-:W-:Y:S01]  /*8290*/  IMAD R5, R0, c[0x0][0x304], R5 ;  /* 0x0000c10000057a24 */ /* 0x000fe200078e0205 */
[----:B------:R-:W-:-:S02]  /*82a0*/  IADD3 R63, P3, R63, R2, RZ ;  /* 0x000000023f3f7210 */ /* 0x000fc40007f7e0ff */
[----:B------:R-:W-:Y:S02]  /*82b0*/  IADD3 R2, P4, R54, c[0x0][0x340], RZ ;  /* 0x0000d00036027a10 */ /* 0x000fe40007f9e0ff */
[----:B------:R-:W-:Y:S02]  /*82c0*/  IADD3.X R64, R64, R5, R3, P3, !PT ;  /* 0x0000000540407210 */ /* 0x000fe40001ffe403 */
[----:B------:R-:W-:Y:S02]  /*82d0*/  IADD3.X R3, R53, c[0x0][0x344], RZ, P4, !PT ;  /* 0x0000d10035037a10 */ /* 0x000fe400027fe4ff */
[----:B------:R-:W-:Y:S02]  /*82e0*/  LEA R2, P6, R63, R2, 0x1 ;  /* 0x000000023f027211 */ /* 0x000fe400078c08ff */
[----:B------:R-:W-:Y:S02]  /*82f0*/  ISETP.GE.AND P4, PT, R91, R8, PT ;  /* 0x000000085b00720c */ /* 0x000fe40003f86270 */
[----:B------:R-:W-:-:S02]  /*8300*/  LEA.HI.X R3, R63, R3, R64, 0x1, P6 ;  /* 0x000000033f037211 */ /* 0x000fc400030f0c40 */
[-C--:B------:R-:W-:Y:S02]  /*8310*/  ISETP.GE.AND P6, PT, R95, R8.reuse, PT ;  /* 0x000000085f00720c */ /* 0x080fe40003fc6270 */
[-C--:B------:R-:W-:Y:S01]  /*8320*/  ISETP.GE.AND P1, PT, R85, R8.reuse, PT ;  /* 0x000000085500720c */ /* 0x080fe20003f26270 */
[----:B------:R1:W-:Y:S01]  /*8330*/  @!P5 STG.E.U16 [R2.64+0x140], R51 ;  /* 0x000140330200d986 */ /* 0x0003e2000c101506 */
[-C--:B------:R-:W-:Y:S02]  /*8340*/  ISETP.GE.AND P2, PT, R87, R8.reuse, PT ;  /* 0x000000085700720c */ /* 0x080fe40003f46270 */
[----:B------:R-:W-:Y:S01]  /*8350*/  ISETP.GE.AND P3, PT, R89, R8, PT ;  /* 0x000000085900720c */ /* 0x000fe20003f66270 */
[----:B------:R1:W-:Y:S01]  /*8360*/  @!P0 STG.E.U16 [R2.64], R9 ;  /* 0x0000000902008986 */ /* 0x0003e2000c101506 */
[----:B------:R-:W-:Y:S02]  /*8370*/  ISETP.GT.AND P0, PT, R43, 0x1, PT ;  /* 0x000000012b00780c */ /* 0x000fe40003f04270 */
        /* <DEDUP_REMOVED lines=14> */
.L_x_11177:
[----:B------:R-:W-:Y:S02]  /*8460*/  ISETP.NE.U32.AND P0, PT, RZ, c[0x0][0x328], PT ;  /* 0x0000ca00ff007a0c */ /* 0x000fe40003f05070 */
[----:B------:R-:W-:-:S02]  /*8470*/  ISETP.NE.U32.AND P2, PT, RZ, c[0x0][0x348], PT ;  /* 0x0000d200ff007a0c */ /* 0x000fc40003f45070 */
[----:B------:R-:W-:Y:S02]  /*8480*/  ISETP.NE.AND.EX P1, PT, RZ, c[0x0][0x32c], PT, P0 ;  /* 0x0000cb00ff007a0c */ /* 0x000fe40003f25300 */
[----:B------:R-:W-:-:S11]  /*8490*/  ISETP.NE.AND.EX P0, PT, RZ, c[0x0][0x34c], PT, P2 ;  /* 0x0000d300ff007a0c */ /* 0x000fd60003f05320 */
[----:B------:R-:W-:Y:S05]  /*84a0*/  @!P1 BRA `(.L_x_11220) ;  /* 0x0000014000009947 */ /* 0x000fea0003800000 */
[----:B-1----:R-:W1:Y:S01]  /*84b0*/  SHFL.DOWN P1, R2, R31, 0x1, 0x1f ;  /* 0x08201f001f027f89 */ /* 0x002e620000020000 */
[----:B------:R-:W-:Y:S03]  /*84c0*/  BSSY B0, `(.L_x_11220) ;  /* 0x0000012000007945 */ /* 0x000fe60003800000 */
[----:B0-----:R-:W0:Y:S01]  /*84d0*/  S2R R7, SR_LANEID ;  /* 0x0000000000077919 */ /* 0x001e220000000000 */
[----:B-1----:R-:W-:Y:S01]  /*84e0*/  @P1 FADD R2, R2, R31 ;  /* 0x0000001f02021221 */ /* 0x002fe20000000000 */
[----:B0-----:R-:W-:-:S04]  /*84f0*/  ISETP.NE.AND P2, PT, R7, RZ, PT ;  /* 0x000000ff0700720c */ /* 0x001fc80003f45270 */
        /* <DEDUP_REMOVED lines=14> */
.L_x_11221:
[----:B0-----:R-:W-:Y:S05]  /*85e0*/  BSYNC B0 ;  /* 0x0000000000007941 */ /* 0x001fea0003800000 */
.L_x_11220:
[----:B------:R-:W-:Y:S01]  /*85f0*/  BSSY B0, `(.L_x_11222) ;  /* 0x0000018000007945 */ /* 0x000fe20003800000 */
[----:B------:R-:W-:Y:S05]  /*8600*/  @!P0 BRA `(.L_x_11223) ;  /* 0x0000015000008947 */ /* 0x000fea0003800000 */
[----:B------:R-:W-:Y:S06]  /*8610*/  BAR.SYNC.DEFER_BLOCKING 0x0 ;  /* 0x0000000000007b1d */ /* 0x000fec0000010000 */
[----:B-1----:R-:W1:Y:S04]  /*8620*/  SHFL.DOWN P0, R3, R32, 0x1, 0x1f ;  /* 0x08201f0020037f89 */ /* 0x002e680000000000 */
[----:B0-----:R-:W0:Y:S04]  /*8630*/  S2R R6, SR_LANEID ;  /* 0x0000000000067919 */ /* 0x001e280000000000 */
[----:B------:R-:W2:Y:S01]  /*8640*/  S2R R21, SR_TID.X ;  /* 0x0000000000157919 */ /* 0x000ea20000002100 */
[----:B-1----:R-:W-:Y:S01]  /*8650*/  @P0 FADD R3, R3, R32 ;  /* 0x0000002003030221 */ /* 0x002fe20000000000 */
        /* <DEDUP_REMOVED lines=16> */
.L_x_11223:
[----:B------:R-:W2:Y:S02]  /*8760*/  S2R R21, SR_TID.X ;  /* 0x0000000000157919 */ /* 0x000ea40000002100 */
.L_x_11224:
[----:B0-----:R-:W-:Y:S05]  /*8770*/  BSYNC B0 ;  /* 0x0000000000007941 */ /* 0x001fea0003800000 */
.L_x_11222:
[----:B--2---:R-:W-:-:S13]  /*8780*/  ISETP.GE.AND P0, PT, R21, c[0x0][0x16c], PT ;  /* 0x00005b0015007a0c */ /* 0x004fda0003f06270 */
[----:B------:R-:W-:Y:S05]  /*8790*/  @P0 EXIT ;  /* 0x000000000000094d */ /* 0x000fea0003800000 */
[C---:B-1----:R-:W-:Y:S02]  /*87a0*/  IMAD R11, R27.reuse, c[0x0][0x198], RZ ;  /* 0x000066001b0b7a24 */ /* 0x042fe400078e02ff */
        /* <DEDUP_REMOVED lines=19> */
.L_x_11225:
        /* <DEDUP_REMOVED lines=22> */
[----:B-----5:R2:W1:Y:S01]  /*8a40*/  LDG.E.64 R26, [R14.64] ;  /* 0x000000060e1a7981 */ /* 0x020462000c1e1b00 */
        /* <DEDUP_REMOVED lines=41> */
.L_x_11226:
        /* <DEDUP_REMOVED lines=10> */
.L_x_14723:


//--------------------- .text._Z25selective_scan_bwd_kernelI32Selective_Scan_bwd_kernel_traitsILi32ELi8ELb0ELb0ELb1ELb0ELb0EN3c104HalfENS1_7complexIfEEEEv12SSMParamsBwd --------------------------
	.section	.text._Z25selective_scan_bwd_kernelI32Selective_Scan_bwd_kernel_traitsILi32ELi8ELb0ELb0ELb1ELb0ELb0EN3c104HalfENS1_7complexIfEEEEv12SSMParamsBwd,"ax",@progbits
	.sectioninfo	@"SHI_REGISTERS=190"
	.align	128
        .global         _Z25selective_scan_bwd_kernelI32Selective_Scan_bwd_kernel_traitsILi32ELi8ELb0ELb0ELb1ELb0ELb0EN3c104HalfENS1_7complexIfEEEEv12SSMParamsBwd
        .type           _Z25selective_scan_bwd_kernelI32Selective_Scan_bwd_kernel_traitsILi32ELi8ELb0ELb0ELb1ELb0ELb0EN3c104HalfENS1_7complexIfEEEEv12SSMParamsBwd,@function
        .size           _Z25selective_scan_bwd_kernelI32Selective_Scan_bwd_kernel_traitsILi32ELi8ELb0ELb0ELb1ELb0ELb0EN3c104HalfENS1_7complexIfEEEEv12SSMParamsBwd,(.L_x_14724 - _Z25selective_scan_bwd_kernelI32Selective_Scan_bwd_kernel_traitsILi32ELi8ELb0ELb0ELb1ELb0ELb0EN3c104HalfENS1_7complexIfEEEEv12SSMParamsBwd)
        .other          _Z25selective_scan_bwd_kernelI32Selective_Scan_bwd_kernel_traitsILi32ELi8ELb0ELb0ELb1ELb0ELb0EN3c104HalfENS1_7complexIfEEEEv12SSMParamsBwd,@"STO_CUDA_ENTRY STV_DEFAULT"
_Z25selective_scan_bwd_kernelI32Selective_Scan_bwd_kernel_traitsILi32ELi8ELb0ELb0ELb1ELb0ELb0EN3c104HalfENS1_7complexIfEEEEv12SSMParamsBwd:
.text._Z25selective_scan_bwd_kernelI32Selective_Scan_bwd_kernel_traitsILi32ELi8ELb0ELb0ELb1ELb0ELb0EN3c104HalfENS1_7complexIfEEEEv12SSMParamsBwd:
[----:B------:R-:W-:Y:S02]  /*0000*/  MOV R1, c[0x0][0x28] ;  /* 0x00000a0000017a02 */ /* 0x000fe40000000f00 */
[----:B------:R-:W-:Y:S01]  /*0010*/  IABS R11, c[0x0][0x178] ;  /* 0x00005e00000b7a13 */ /* 0x000fe20000000000 */
[----:B------:R-:W0:Y:S01]  /*0020*/  S2R R0, SR_CTAID.Y ;  /* 0x0000000000007919 */ /* 0x000e220000002600 */
[----:B------:R-:W-:Y:S01]  /*0030*/  ISETP.NE.U32.AND P0, PT, RZ, c[0x0][0x238], PT ;  /* 0x00008e00ff007a0c */ /* 0x000fe20003f05070 */
[----:B------:R-:W-:Y:S01]  /*0040*/  HFMA2.MMA R20, -RZ, RZ, 0, 0 ;  /* 0x00000000ff147435 */ /* 0x000fe200000001ff */
[----:B------:R-:W1:Y:S01]  /*0050*/  I2F.RP R8, R11 ;  /* 0x0000000b00087306 */ /* 0x000e620000209400 */
[----:B------:R-:W-:Y:S01]  /*0060*/  ULDC.64 UR6, c[0x0][0x118] ;  /* 0x0000460000067ab9 */ /* 0x000fe20000000a00 */
[----:B------:R-:W-:Y:S02]  /*0070*/  ISETP.NE.AND.EX P0, PT, RZ, c[0x0][0x23c], PT, P0 ;  /* 0x00008f00ff007a0c */ /* 0x000fe40003f05300 */
[----:B------:R-:W-:Y:S01]  /*0080*/  ISETP.NE.U32.AND P1, PT, RZ, c[0x0][0x250], PT ;  /* 0x00009400ff007a0c */ /* 0x000fe20003f25070 */
[----:B------:R-:W2:Y:S01]  /*0090*/  S2R R23, SR_CTAID.X ;  /* 0x0000000000177919 */ /* 0x000ea20000002500 */
[----:B------:R-:W-:-:S02]  /*00a0*/  MOV R22, RZ ;  /* 0x000000ff00167202 */ /* 0x000fc40000000f00 */
[----:B------:R-:W-:Y:S01]  /*00b0*/  ISETP.NE.AND.EX P1, PT, RZ, c[0x0][0x254], PT, P1 ;  /* 0x00009500ff007a0c */ /* 0x000fe20003f25310 */
[----:B-1----:R-:W1:Y:S01]  /*00c0*/  MUFU.RCP R8, R8 ;  /* 0x0000000800087308 */ /* 0x002e620000001000 */
[----:B0-----:R-:W-:-:S05]  /*00d0*/  SHF.R.S32.HI R21, RZ, 0x1f, R0 ;  /* 0x0000001fff157819 */ /* 0x001fca0000011400 */
[----:B------:R-:W-:-:S06]  /*00e0*/  @P0 LEA R2, P2, R0, c[0x0][0x238], 0x2 ;  /* 0x00008e0000020a11 */ /* 0x000fcc00078410ff */
[C---:B------:R-:W-:Y:S02]  /*00f0*/  @P1 LEA R4, P3, R0.reuse, c[0x0][0x250], 0x2 ;  /* 0x0000940000041a11 */ /* 0x040fe400078610ff */
[C-C-:B------:R-:W-:Y:S02]  /*0100*/  @P0 LEA.HI.X R3, R0.reuse, c[0x0][0x23c], R21.reuse, 0x2, P2 ;  /* 0x00008f0000030a11 */ /* 0x140fe400010f1415 */
[----:B------:R-:W-:Y:S02]  /*0110*/  @P1 LEA.HI.X R5, R0, c[0x0][0x254], R21, 0x2, P3 ;  /* 0x0000950000051a11 */ /* 0x000fe400018f1415 */
[----:B-1----:R-:W-:Y:S01]  /*0120*/  IADD3 R6, R8, 0xffffffe, RZ ;  /* 0x0ffffffe08067810 */ /* 0x002fe20007ffe0ff */
[----:B------:R0:W5:Y:S03]  /*0130*/  @P0 LDG.E R20, [R2.64] ;  /* 0x0000000602140981 */ /* 0x000166000c1e1900 */
[----:B------:R1:W3:Y:S01]  /*0140*/  F2I.FTZ.U32.TRUNC.NTZ R7, R6 ;  /* 0x0000000600077305 */ /* 0x0002e2000021f000 */
[----:B------:R4:W5:Y:S01]  /*0150*/  @P1 LDG.E R22, [R4.64] ;  /* 0x0000000604161981 */ /* 0x000962000c1e1900 */
[----:B--2---:R-:W-:Y:S01]  /*0160*/  SHF.R.S32.HI R24, RZ, 0x1f, R23 ;  /* 0x0000001fff187819 */ /* 0x004fe20000011417 */
[----:B------:R-:W-:Y:S01]  /*0170*/  IMAD R15, R21, c[0x0][0x1d8], RZ ;  /* 0x00007600150f7a24 */ /* 0x000fe200078e02ff */
[----:B------:R-:W-:Y:S01]  /*0180*/  MOV R12, c[0x0][0x174] ;  /* 0x00005d00000c7a02 */ /* 0x000fe20000000f00 */
[----:B------:R-:W-:Y:S01]  /*0190*/  CS2R R26, SRZ ;  /* 0x00000000001a7805 */ /* 0x000fe2000001ff00 */
[----:B0-----:R-:W-:Y:S01]  /*01a0*/  IABS R2, R0 ;  /* 0x0000000000027213 */ /* 0x001fe20000000000 */
[C---:B------:R-:W-:Y:S01]  /*01b0*/  IMAD R8, R24.reuse, c[0x0][0x1e0], RZ ;  /* 0x0000780018087a24 */ /* 0x040fe200078e02ff */
[----:B-1----:R-:W-:Y:S01]  /*01c0*/  HFMA2.MMA R6, -RZ, RZ, 0, 0 ;  /* 0x00000000ff067435 */ /* 0x002fe200000001ff */
[----:B----4-:R-:W-:-:S02]  /*01d0*/  IMAD R4, R24, c[0x0][0x1d0], RZ ;  /* 0x0000740018047a24 */ /* 0x010fc400078e02ff */
[----:B------:R-:W-:Y:S01]  /*01e0*/  IMAD R9, R23, c[0x0][0x1e4], R8 ;  /* 0x0000790017097a24 */ /* 0x000fe200078e0208 */
[----:B------:R-:W-:Y:S02]  /*01f0*/  LOP3.LUT R8, R0, c[0x0][0x178], RZ, 0x3c, !PT ;  /* 0x00005e0000087a12 */ /* 0x000fe400078e3cff */
[----:B---3--:R-:W-:Y:S02]  /*0200*/  IADD3 R10, RZ, -R7, RZ ;  /* 0x80000007ff0a7210 */ /* 0x008fe40007ffe0ff */
[----:B------:R-:W-:Y:S01]  /*0210*/  ISETP.GE.AND P2, PT, R8, RZ, PT ;  /* 0x000000ff0800720c */ /* 0x000fe20003f46270 */
[----:B------:R-:W-:Y:S02]  /*0220*/  IMAD R8, R24, c[0x0][0x278], RZ ;  /* 0x00009e0018087a24 */ /* 0x000fe400078e02ff */
[----:B------:R-:W-:Y:S02]  /*0230*/  IMAD R3, R10, R11, RZ ;  /* 0x0000000b0a037224 */ /* 0x000fe400078e02ff */
[----:B------:R-:W-:-:S02]  /*0240*/  IMAD R10, R24, c[0x0][0x1b0], RZ ;  /* 0x00006c00180a7a24 */ /* 0x000fc400078e02ff */
[----:B------:R-:W-:-:S04]  /*0250*/  IMAD.HI.U32 R7, R7, R3, R6 ;  /* 0x0000000307077227 */ /* 0x000fc800078e0006 */
[----:B------:R-:W-:Y:S02]  /*0260*/  IMAD R13, R23, c[0x0][0x27c], R8 ;  /* 0x00009f00170d7a24 */ /* 0x000fe400078e0208 */
[----:B------:R-:W-:-:S04]  /*0270*/  IMAD.HI.U32 R25, R7, R2, RZ ;  /* 0x0000000207197227 */ /* 0x000fc800078e00ff */
[----:B------:R-:W-:Y:S01]  /*0280*/  IMAD R7, R23, c[0x0][0x1d4], R4 ;  /* 0x0000750017077a24 */ /* 0x000fe200078e0204 */
[----:B------:R-:W-:Y:S01]  /*0290*/  IADD3 R3, -R25, RZ, RZ ;  /* 0x000000ff19037210 */ /* 0x000fe20007ffe1ff */
[----:B------:R-:W-:-:S04]  /*02a0*/  IMAD.WIDE.U32 R4, R23, c[0x0][0x1e0], RZ ;  /* 0x0000780017047a25 */ /* 0x000fc800078e00ff */
[----:B------:R-:W-:Y:S01]  /*02b0*/  IMAD R6, R11, R3, R2 ;  /* 0x000000030b067224 */ /* 0x000fe200078e0202 */
[----:B------:R-:W-:Y:S01]  /*02c0*/  IADD3 R5, R5, R9, RZ ;  /* 0x0000000905057210 */ /* 0x000fe20007ffe0ff */
[----:B------:R-:W-:-:S03]  /*02d0*/  IMAD.WIDE.U32 R2, R23, c[0x0][0x1d0], RZ ;  /* 0x0000740017027a25 */ /* 0x000fc600078e00ff */
[----:B------:R-:W-:Y:S01]  /*02e0*/  ISETP.GT.U32.AND P1, PT, R11, R6, PT ;  /* 0x000000060b00720c */ /* 0x000fe20003f24070 */
[----:B------:R-:W-:Y:S01]  /*02f0*/  IMAD R17, R23, c[0x0][0x1b4], R10 ;  /* 0x00006d0017117a24 */ /* 0x000fe200078e020a */
[----:B------:R-:W-:Y:S01]  /*0300*/  IADD3 R3, R3, R7, RZ ;  /* 0x0000000703037210 */ /* 0x000fe20007ffe0ff */
[C---:B------:R-:W-:Y:S02]  /*0310*/  IMAD R10, R0.reuse, c[0x0][0x1dc], R15 ;  /* 0x00007700000a7a24 */ /* 0x040fe400078e020f */
[----:B------:R-:W-:Y:S02]  /*0320*/  IMAD R15, R21, c[0x0][0x1e8], RZ ;  /* 0x00007a00150f7a24 */ /* 0x000fe400078e02ff */
[----:B------:R-:W-:-:S04]  /*0330*/  IMAD.WIDE.U32 R2, R0, c[0x0][0x1d8], R2 ;  /* 0x0000760000027a25 */ /* 0x000fc800078e0002 */
[----:B------:R-:W-:Y:S02]  /*0340*/  IMAD R15, R0, c[0x0][0x1ec], R15 ;  /* 0x00007b00000f7a24 */ /* 0x000fe400078e020f */
[-C--:B------:R-:W-:Y:S01]  /*0350*/  @!P1 IADD3 R6, R6, -R11.reuse, RZ ;  /* 0x8000000b06069210 */ /* 0x080fe20007ffe0ff */
[----:B------:R-:W-:Y:S01]  /*0360*/  IMAD.WIDE.U32 R8, R23, c[0x0][0x1b0], RZ ;  /* 0x00006c0017087a25 */ /* 0x000fe200078e00ff */
[----:B------:R-:W-:Y:S02]  /*0370*/  @!P1 IADD3 R25, R25, 0x1, RZ ;  /* 0x0000000119199810 */ /* 0x000fe40007ffe0ff */
[----:B------:R-:W-:Y:S01]  /*0380*/  ISETP.GE.U32.AND P0, PT, R6, R11, PT ;  /* 0x0000000b0600720c */ /* 0x000fe20003f06070 */
[----:B------:R-:W-:Y:S01]  /*0390*/  IMAD.WIDE.U32 R6, R23, c[0x0][0x278], RZ ;  /* 0x00009e0017067a25 */ /* 0x000fe200078e00ff */
[----:B------:R-:W-:Y:S02]  /*03a0*/  LEA R11, R12, 0xffffff00, 0x8 ;  /* 0xffffff000c0b7811 */ /* 0x000fe400078e40ff */
[----:B------:R-:W-:-:S02]  /*03b0*/  ISETP.NE.AND P1, PT, RZ, c[0x0][0x178], PT ;  /* 0x00005e00ff007a0c */ /* 0x000fc40003f25270 */
[----:B------:R-:W-:Y:S02]  /*03c0*/  IADD3 R7, R7, R13, RZ ;  /* 0x0000000d07077210 */ /* 0x000fe40007ffe0ff */
[----:B------:R-:W-:Y:S02]  /*03d0*/  SHF.R.S32.HI R13, RZ, 0x1f, R11 ;  /* 0x0000001fff0d7819 */ /* 0x000fe4000001140b */
[----:B------:R-:W-:Y:S02]  /*03e0*/  IADD3 R31, P3, R11, R2, RZ ;  /* 0x000000020b1f7210 */ /* 0x000fe40007f7e0ff */
[----:B------:R-:W-:Y:S01]  /*03f0*/  IADD3 R9, R9, R17, RZ ;  /* 0x0000001109097210 */ /* 0x000fe20007ffe0ff */
[----:B------:R-:W-:Y:S01]  /*0400*/  IMAD R17, R21, c[0x0][0x280], RZ ;  /* 0x0000a00015117a24 */ /* 0x000fe200078e02ff */
[----:B------:R-:W-:Y:S01]  /*0410*/  IADD3.X R10, R13, R3, R10, P3, !PT ;  /* 0x000000030d0a7210 */ /* 0x000fe20001ffe40a */
[----:B------:R-:W-:Y:S01]  /*0420*/  IMAD.WIDE.U32 R2, R0, c[0x0][0x1e8], R4 ;  /* 0x00007a0000027a25 */ /* 0x000fe200078e0004 */
[----:B------:R-:W-:-:S02]  /*0430*/  @P0 IADD3 R25, R25, 0x1, RZ ;  /* 0x0000000119190810 */ /* 0x000fc40007ffe0ff */
[----:B------:R-:W-:Y:S01]  /*0440*/  ISETP.GE.AND P3, PT, R12, 0x1, PT ;  /* 0x000000010c00780c */ /* 0x000fe20003f66270 */
[C---:B------:R-:W-:Y:S01]  /*0450*/  IMAD.WIDE.U32 R4, R0.reuse, c[0x0][0x280], R6 ;  /* 0x0000a00000047a25 */ /* 0x040fe200078e0006 */
[----:B------:R-:W-:Y:S02]  /*0460*/  IADD3 R33, P0, R11, R2, RZ ;  /* 0x000000020b217210 */ /* 0x000fe40007f1e0ff */
[----:B------:R-:W-:Y:S01]  /*0470*/  @!P2 IADD3 R25, -R25, RZ, RZ ;  /* 0x000000ff1919a210 */ /* 0x000fe20007ffe1ff */
[----:B------:R-:W-:Y:S01]  /*0480*/  IMAD R17, R0, c[0x0][0x284], R17 ;  /* 0x0000a10000117a24 */ /* 0x000fe200078e0211 */
[----:B------:R-:W-:Y:S02]  /*0490*/  IADD3.X R2, R13, R3, R15, P0, !PT ;  /* 0x000000030d027210 */ /* 0x000fe400007fe40f */
[----:B------:R-:W-:Y:S02]  /*04a0*/  LEA R30, P0, R31, c[0x0][0x240], 0x1 ;  /* 0x000090001f1e7a11 */ /* 0x000fe400078008ff */
[----:B------:R-:W-:-:S02]  /*04b0*/  @!P1 LOP3.LUT R25, RZ, c[0x0][0x178], RZ, 0x33, !PT ;  /* 0x00005e00ff199a12 */ /* 0x000fc400078e33ff */
[----:B------:R-:W-:Y:S02]  /*04c0*/  LEA.HI.X R31, R31, c[0x0][0x244], R10, 0x1, P0 ;  /* 0x000091001f1f7a11 */ /* 0x000fe400000f0c0a */
[----:B------:R-:W-:Y:S01]  /*04d0*/  ISETP.NE.U32.AND P0, PT, RZ, c[0x0][0x260], PT ;  /* 0x00009800ff007a0c */ /* 0x000fe20003f05070 */
[----:B------:R-:W-:Y:S01]  /*04e0*/  IMAD.WIDE.U32 R8, R25, c[0x0][0x1c8], R8 ;  /* 0x0000720019087a25 */ /* 0x000fe200078e0008 */
[----:B------:R-:W-:Y:S02]  /*04f0*/  IADD3 R11, P2, R11, R4, RZ ;  /* 0x000000040b0b7210 */ /* 0x000fe40007f5e0ff */
[----:B------:R-:W-:Y:S02]  /*0500*/  LEA R32, P1, R33, c[0x0][0x248], 0x1 ;  /* 0x0000920021207a11 */ /* 0x000fe400078208ff */
[----:B------:R-:W-:Y:S02]  /*0510*/  ISETP.NE.AND.EX P0, PT, RZ, c[0x0][0x264], PT, P0 ;  /* 0x00009900ff007a0c */ /* 0x000fe40003f05300 */
[----:B------:R-:W-:-:S02]  /*0520*/  SHF.R.S32.HI R169, RZ, 0x1f, R25 ;  /* 0x0000001fffa97819 */ /* 0x000fc40000011419 */
[----:B------:R-:W-:Y:S02]  /*0530*/  IADD3.X R4, R13, R5, R17, P2, !PT ;  /* 0x000000050d047210 */ /* 0x000fe400017fe411 */
[----:B------:R-:W-:Y:S01]  /*0540*/  LEA.HI.X R33, R33, c[0x0][0x24c], R2, 0x1, P1 ;  /* 0x0000930021217a11 */ /* 0x000fe200008f0c02 */
[----:B------:R-:W-:Y:S01]  /*0550*/  IMAD R2, R169, c[0x0][0x1c8], RZ ;  /* 0x00007200a9027a24 */ /* 0x000fe200078e02ff */
[----:B------:R-:W-:Y:S02]  /*0560*/  ISETP.NE.U32.AND P1, PT, RZ, c[0x0][0x328], PT ;  /* 0x0000ca00ff007a0c */ /* 0x000fe40003f25070 */
[----:B------:R-:W-:Y:S01]  /*0570*/  ISETP.NE.U32.AND P2, PT, RZ, c[0x0][0x348], PT ;  /* 0x0000d200ff007a0c */ /* 0x000fe20003f45070 */
[----:B------:R-:W-:Y:S01]  /*0580*/  IMAD R5, R25, c[0x0][0x1cc], R2 ;  /* 0x0000730019057a24 */ /* 0x000fe200078e0202 */
[----:B------:R-:W-:Y:S01]  /*0590*/  ISETP.NE.AND.EX P1, PT, RZ, c[0x0][0x32c], PT, P1 ;  /* 0x0000cb00ff007a0c */ /* 0x000fe20003f25310 */
[----:B------:R-:W-:Y:S01]  /*05a0*/  @P0 IMAD R2, R23, c[0x0][0x164], R0 ;  /* 0x0000590017020a24 */ /* 0x000fe200078e0200 */
[----:B------:R-:W-:-:S02]  /*05b0*/  ISETP.NE.AND.EX P2, PT, RZ, c[0x0][0x34c], PT, P2 ;  /* 0x0000d300ff007a0c */ /* 0x000fc40003f45320 */
[----:B------:R-:W-:Y:S01]  /*05c0*/  LEA R3, R12, 0xfffffe00, 0x9 ;  /* 0xfffffe000c037811 */ /* 0x000fe200078e48ff */
[----:B------:R-:W-:Y:S01]  /*05d0*/  @P0 IMAD R2, R2, c[0x0][0x174], RZ ;  /* 0x00005d0002020a24 */ /* 0x000fe200078e02ff */
[----:B------:R-:W-:Y:S02]  /*05e0*/  LEA R34, P4, R11, c[0x0][0x308], 0x1 ;  /* 0x0000c2000b227a11 */ /* 0x000fe400078808ff */
[----:B------:R-:W-:Y:S01]  /*05f0*/  IADD3 R37, P5, R3, R8, RZ ;  /* 0x0000000803257210 */ /* 0x000fe20007fbe0ff */
[----:B------:R-:W-:Y:S01]  /*0600*/  @P0 IMAD R2, R2, c[0x0][0x16c], RZ ;  /* 0x00005b0002020a24 */ /* 0x000fe200078e02ff */
[----:B------:R-:W-:Y:S02]  /*0610*/  IADD3 R8, R9, R5, RZ ;  /* 0x0000000509087210 */ /* 0x000fe40007ffe0ff */
[----:B------:R-:W-:Y:S02]  /*0620*/  LEA.HI.X R35, R11, c[0x0][0x30c], R4, 0x1, P4 ;  /* 0x0000c3000b237a11 */ /* 0x000fe400020f0c04 */
[----:B------:R-:W-:Y:S01]  /*0630*/  LEA.HI.X.SX32 R4, R3, R8, 0x1, P5 ;  /* 0x0000000803047211 */ /* 0x000fe200028f0eff */
[----:B------:R-:W-:Y:S01]  /*0640*/  CS2R R10, SRZ ;  /* 0x00000000000a7805 */ /* 0x000fe2000001ff00 */
[----:B------:R-:W-:Y:S01]  /*0650*/  CS2R R8, SRZ ;  /* 0x0000000000087805 */ /* 0x000fe2000001ff00 */
[----:B------:R-:W-:-:S02]  /*0660*/  @P0 MOV R13, 0x10 ;  /* 0x00000010000d0802 */ /* 0x000fc40000000f00 */
[C---:B------:R-:W-:Y:S02]  /*0670*/  LEA R36, P6, R37.reuse, c[0x0][0x230], 0x1 ;  /* 0x00008c0025247a11 */ /* 0x040fe400078c08ff */
[----:B------:R-:W-:Y:S01]  /*0680*/  @P1 LEA R10, P4, R0, c[0x0][0x328], 0x2 ;  /* 0x0000ca00000a1a11 */ /* 0x000fe200078810ff */
[----:B------:R-:W-:Y:S01]  /*0690*/  @P0 IMAD.WIDE R12, R2, R13, c[0x0][0x260] ;  /* 0x00009800020c0625 */ /* 0x000fe200078e020d */
[C---:B------:R-:W-:Y:S01]  /*06a0*/  @P2 LEA R8, P5, R0.reuse, c[0x0][0x348], 0x2 ;  /* 0x0000d20000082a11 */ /* 0x040fe200078a10ff */
[----:B------:R-:W-:Y:S01]  /*06b0*/  @!P0 CS2R R12, SRZ ;  /* 0x00000000000c8805 */ /* 0x000fe2000001ff00 */
[----:B------:R-:W-:Y:S02]  /*06c0*/  LEA.HI.X R37, R37, c[0x0][0x234], R4, 0x1, P6 ;  /* 0x00008d0025257a11 */ /* 0x000fe400030f0c04 */
[C-C-:B------:R-:W-:Y:S02]  /*06d0*/  @P1 LEA.HI.X R11, R0.reuse, c[0x0][0x32c], R21.reuse, 0x2, P4 ;  /* 0x0000cb00000b1a11 */ /* 0x140fe400020f1415 */
        /* <DEDUP_REMOVED lines=8> */
.L_x_11280:
[----:B------:R-:W-:Y:S01]  /*0760*/  IADD3 R170, -R38, c[0x0][0x174], RZ ;  /* 0x00005d0026aa7a10 */ /* 0x000fe20007ffe1ff */
[----:B------:R-:W-:Y:S01]  /*0770*/  BAR.SYNC.DEFER_BLOCKING 0x0 ;  /* 0x0000000000007b1d */ /* 0x000fe20000010000 */
[----:B------:R-:W-:Y:S02]  /*0780*/  LOP3.LUT R41, R39, 0x1f, R28, 0xf8, !PT ;  /* 0x0000001f27297812 */ /* 0x000fe400078ef81c */
[----:B------:R-:W-:Y:S02]  /*0790*/  LEA R40, R170, 0xffffff00, 0x8 ;  /* 0xffffff00aa287811 */ /* 0x000fe400078e40ff */
[C---:B0-----:R-:W-:Y:S01]  /*07a0*/  LOP3.LUT R19, R41.reuse, 0x20, RZ, 0xfc, !PT ;  /* 0x0000002029137812 */ /* 0x041fe200078efcff */
[C---:B------:R-:W-:Y:S01]  /*07b0*/  IMAD.WIDE R2, R41.reuse, 0x2, R30 ;  /* 0x0000000229027825 */ /* 0x040fe200078e021e */
        /* <DEDUP_REMOVED lines=34> */
[----:B------:R-:W-:Y:S02]  /*09e0*/  LEA.HI.SX32 R45, R44, R29, 0x1b ;  /* 0x0000001d2c2d7211 */ /* 0x000fe400078fdaff */
[----:B------:R-:W-:Y:S02]  /*09f0*/  SHF.L.U32 R44, R18, 0x1, RZ ;  /* 0x00000001122c7819 */ /* 0x000fe400000006ff */
[C---:B------:R-:W-:Y:S02]  /*0a00*/  IADD3 R18, R29.reuse, 0x60, RZ ;  /* 0x000000601d127810 */ /* 0x040fe40007ffe0ff */
[----:B0-----:R-:W-:-:S02]  /*0a10*/  IADD3 R2, R29, 0x80, RZ ;  /* 0x000000801d027810 */ /* 0x001fc40007ffe0ff */
[-C--:B------:R-:W-:Y:S02]  /*0a20*/  LEA.HI.SX32 R18, R18, R29.reuse, 0x1b ;  /* 0x0000001d12127211 */ /* 0x080fe400078fdaff */
[CC--:B------:R-:W-:Y:S02]  /*0a30*/  LEA.HI.SX32 R43, R29.reuse, R29.reuse, 0x1b ;  /* 0x0000001d1d2b7211 */ /* 0x0c0fe400078fdaff */
[----:B------:R-:W-:Y:S02]  /*0a40*/  LEA.HI.SX32 R2, R2, R29, 0x1b ;  /* 0x0000001d02027211 */ /* 0x000fe400078fdaff */
[C---:B------:R-:W-:Y:S02]  /*0a50*/  IADD3 R48, R29.reuse, 0xa0, RZ ;  /* 0x000000a01d307810 */ /* 0x040fe40007ffe0ff */
[----:B------:R-:W-:Y:S02]  /*0a60*/  IADD3 R50, R29, 0xc0, RZ ;  /* 0x000000c01d327810 */ /* 0x000fe40007ffe0ff */
[----:B------:R-:W-:-:S02]  /*0a70*/  SHF.L.U32 R46, R18, 0x1, RZ ;  /* 0x00000001122e7819 */ /* 0x000fc400000006ff */
[----:B------:R-:W-:Y:S02]  /*0a80*/  IADD3 R18, R29, 0xe0, RZ ;  /* 0x000000e01d127810 */ /* 0x000fe40007ffe0ff */
[----:B------:R-:W-:Y:S02]  /*0a90*/  SHF.L.U32 R43, R43, 0x1, RZ ;  /* 0x000000012b2b7819 */ /* 0x000fe400000006ff */
[----:B------:R-:W-:Y:S02]  /*0aa0*/  SHF.L.U32 R47, R2, 0x1, RZ ;  /* 0x00000001022f7819 */ /* 0x000fe400000006ff */
[----:B------:R-:W-:Y:S02]  /*0ab0*/  LEA.HI.SX32 R48, R48, R29, 0x1b ;  /* 0x0000001d30307211 */ /* 0x000fe400078fdaff */
[----:B------:R-:W-:Y:S02]  /*0ac0*/  SHF.L.U32 R2, R29, 0x3, RZ ;  /* 0x000000031d027819 */ /* 0x000fe400000006ff */
[----:B------:R-:W-:-:S02]  /*0ad0*/  SHF.L.U32 R45, R45, 0x1, RZ ;  /* 0x000000012d2d7819 */ /* 0x000fc400000006ff */
[-C--:B------:R-:W-:Y:S02]  /*0ae0*/  LEA.HI.SX32 R49, R50, R29.reuse, 0x1b ;  /* 0x0000001d32317211 */ /* 0x080fe400078fdaff */
[----:B------:R-:W-:Y:S02]  /*0af0*/  LEA.HI.SX32 R18, R18, R29, 0x1b ;  /* 0x0000001d12127211 */ /* 0x000fe400078fdaff */
        /* <DEDUP_REMOVED lines=12> */
[----:B------:R-:W-:Y:S01]  /*0bc0*/  ISETP.GE.AND P0, PT, R67, R42, PT ;  /* 0x0000002a4300720c */ /* 0x000fe20003f06270 */
[----:B--2---:R0:W-:Y:S04]  /*0bd0*/  STS.U16 [R43], R4 ;  /* 0x000000042b007388 */ /* 0x0041e80000000400 */
[----:B---3--:R1:W-:Y:S04]  /*0be0*/  STS.U16 [R44+0x40], R5 ;  /* 0x000040052c007388 */ /* 0x0083e80000000400 */
[----:B----4-:R2:W-:Y:S04]  /*0bf0*/  STS.U16 [R45+0x80], R6 ;  /* 0x000080062d007388 */ /* 0x0105e80000000400 */
[----:B------:R3:W-:Y:S04]  /*0c00*/  STS.U16 [R46+0xc0], R7 ;  /* 0x0000c0072e007388 */ /* 0x0007e80000000400 */
[----:B------:R4:W-:Y:S04]  /*0c10*/  STS.U16 [R47+0x100], R14 ;  /* 0x0001000e2f007388 */ /* 0x0009e80000000400 */
[----:B------:R0:W-:Y:S04]  /*0c20*/  STS.U16 [R48+0x140], R15 ;  /* 0x0001400f30007388 */ /* 0x0001e80000000400 */
[----:B------:R0:W-:Y:S04]  /*0c30*/  STS.U16 [R49+0x180], R16 ;  /* 0x0001801031007388 */ /* 0x0001e80000000400 */
[----:B------:R0:W-:Y:S01]  /*0c40*/  STS.U16 [R50+0x1c0], R17 ;  /* 0x0001c01132007388 */ /* 0x0001e20000000400 */
[----:B------:R-:W-:-:S06]  /*0c50*/  NOP ;  /* 0x0000000000007918 */ /* 0x000fcc0000000000 */
[----:B------:R-:W4:Y:S04]  /*0c60*/  LDS.U16 R171, [R51] ;  /* 0x0000000033ab7984 */ /* 0x000f280000000400 */
[----:B------:R-:W4:Y:S04]  /*0c70*/  LDS.U16 R52, [R51+0x2] ;  /* 0x0000020033347984 */ /* 0x000f280000000400 */
        /* <DEDUP_REMOVED lines=12> */
[----:B------:R-:W-:Y:S02]  /*0d40*/  PRMT R15, RZ, 0x7610, R15 ;  /* 0x00007610ff0f7816 */ /* 0x000fe4000000000f */
[----:B------:R-:W-:-:S02]  /*0d50*/  PRMT R16, RZ, 0x7610, R16 ;  /* 0x00007610ff107816 */ /* 0x000fc40000000010 */
[----:B------:R-:W-:Y:S01]  /*0d60*/  PRMT R17, RZ, 0x7610, R17 ;  /* 0x00007610ff117816 */ /* 0x000fe20000000011 */
[----:B------:R0:W2:Y:S01]  /*0d70*/  @!P6 LDG.E.U16 R4, [R2.64] ;  /* 0x000000060204e981 */ /* 0x0000a2000c1e1500 */
[----:B------:R-:W-:-:S03]  /*0d80*/  ISETP.GE.AND P6, PT, R69, R42, PT ;  /* 0x0000002a4500720c */ /* 0x000fc60003fc6270 */
[----:B------:R0:W3:Y:S04]  /*0d90*/  @!P5 LDG.E.U16 R5, [R2.64+0x40] ;  /* 0x000040060205d981 */ /* 0x0000e8000c1e1500 */
[----:B------:R0:W4:Y:S04]  /*0da0*/  @!P4 LDG.E.U16 R6, [R2.64+0x80] ;  /* 0x000080060206c981 */ /* 0x000128000c1e1500 */
[----:B------:R0:W4:Y:S04]  /*0db0*/  @!P3 LDG.E.U16 R7, [R2.64+0xc0] ;  /* 0x0000c0060207b981 */ /* 0x000128000c1e1500 */
[----:B------:R0:W4:Y:S04]  /*0dc0*/  @!P2 LDG.E.U16 R14, [R2.64+0x100] ;  /* 0x00010006020ea981 */ /* 0x000128000c1e1500 */
[----:B------:R0:W4:Y:S04]  /*0dd0*/  @!P1 LDG.E.U16 R15, [R2.64+0x140] ;  /* 0x00014006020f9981 */ /* 0x000128000c1e1500 */
[----:B------:R0:W4:Y:S04]  /*0de0*/  @!P0 LDG.E.U16 R16, [R2.64+0x180] ;  /* 0x0001800602108981 */ /* 0x000128000c1e1500 */
[----:B------:R0:W4:Y:S01]  /*0df0*/  @!P6 LDG.E.U16 R17, [R2.64+0x1c0] ;  /* 0x0001c0060211e981 */ /* 0x000122000c1e1500 */
[----:B------:R-:W-:-:S02]  /*0e00*/  ISETP.GE.AND P6, PT, R19, R42, PT ;  /* 0x0000002a1300720c */ /* 0x000fc40003fc6270 */
[----:B------:R-:W-:Y:S02]  /*0e10*/  PRMT R19, RZ, 0x7610, R19 ;  /* 0x00007610ff137816 */ /* 0x000fe40000000013 */
[-C--:B------:R-:W-:Y:S02]  /*0e20*/  ISETP.GE.AND P5, PT, R41, R42.reuse, PT ;  /* 0x0000002a2900720c */ /* 0x080fe40003fa6270 */
[-C--:B------:R-:W-:Y:S01]  /*0e30*/  ISETP.GE.AND P4, PT, R59, R42.reuse, PT ;  /* 0x0000002a3b00720c */ /* 0x080fe20003f86270 */
[----:B0-----:R-:W-:Y:S01]  /*0e40*/  IMAD.WIDE R2, R41, 0x2, R34 ;  /* 0x0000000229027825 */ /* 0x001fe200078e0222 */
        /* <DEDUP_REMOVED lines=29> */
[----:B------:R-:W2:Y:S01]  /*1020*/  @!P6 LDG.E.U16 R19, [R2.64+0x40] ;  /* 0x000040060213e981 */ /* 0x000ea2000c1e1500 */
[----:B------:R-:W-:-:S03]  /*1030*/  ISETP.GE.AND P6, PT, R69, R42, PT ;  /* 0x0000002a4500720c */ /* 0x000fc60003fc6270 */
[----:B------:R-:W3:Y:S04]  /*1040*/  @!P5 LDG.E.U16 R18, [R2.64] ;  /* 0x000000060212d981 */ /* 0x000ee8000c1e1500 */
[----:B------:R-:W4:Y:S04]  /*1050*/  @!P4 LDG.E.U16 R60, [R2.64+0x80] ;  /* 0x00008006023cc981 */ /* 0x000f28000c1e1500 */
[----:B------:R-:W4:Y:S04]  /*1060*/  @!P3 LDG.E.U16 R59, [R2.64+0xc0] ;  /* 0x0000c006023bb981 */ /* 0x000f28000c1e1500 */
[----:B------:R-:W4:Y:S04]  /*1070*/  @!P2 LDG.E.U16 R62, [R2.64+0x100] ;  /* 0x00010006023ea981 */ /* 0x000f28000c1e1500 */
[----:B------:R-:W4:Y:S04]  /*1080*/  @!P1 LDG.E.U16 R61, [R2.64+0x140] ;  /* 0x00014006023d9981 */ /* 0x000f28000c1e1500 */
[----:B------:R-:W4:Y:S04]  /*1090*/  @!P0 LDG.E.U16 R64, [R2.64+0x180] ;  /* 0x0001800602408981 */ /* 0x000f28000c1e1500 */
[----:B------:R-:W4:Y:S01]  /*10a0*/  @!P6 LDG.E.U16 R63, [R2.64+0x1c0] ;  /* 0x0001c006023fe981 */ /* 0x000f22000c1e1500 */
[----:B------:R-:W-:Y:S01]  /*10b0*/  HFMA2.MMA R66, -RZ, RZ, 0, 0 ;  /* 0x00000000ff427435 */ /* 0x000fe200000001ff */
[----:B------:R-:W-:-:S02]  /*10c0*/  MOV R75, RZ ;  /* 0x000000ff004b7202 */ /* 0x000fc40000000f00 */
[----:B------:R-:W-:Y:S02]  /*10d0*/  MOV R77, RZ ;  /* 0x000000ff004d7202 */ /* 0x000fe40000000f00 */
[----:B------:R-:W-:Y:S02]  /*10e0*/  MOV R79, RZ ;  /* 0x000000ff004f7202 */ /* 0x000fe40000000f00 */
[----:B------:R-:W-:Y:S01]  /*10f0*/  MOV R68, RZ ;  /* 0x000000ff00447202 */ /* 0x000fe20000000f00 */
[----:B---3--:R-:W-:Y:S04]  /*1100*/  STS.U16 [R43], R18 ;  /* 0x000000122b007388 */ /* 0x008fe80000000400 */
[----:B--2---:R0:W-:Y:S04]  /*1110*/  STS.U16 [R44+0x40], R19 ;  /* 0x000040132c007388 */ /* 0x0041e80000000400 */
[----:B----4-:R1:W-:Y:S04]  /*1120*/  STS.U16 [R45+0x80], R60 ;  /* 0x0000803c2d007388 */ /* 0x0103e80000000400 */
        /* <DEDUP_REMOVED lines=10> */
[----:B------:R-:W4:Y:S04]  /*11d0*/  LDS.U16 R67, [R51+0x8] ;  /* 0x0000080033437984 */ /* 0x000f280000000400 */
[----:B------:R-:W4:Y:S04]  /*11e0*/  LDS.U16 R69, [R51+0xa] ;  /* 0x00000a0033457984 */ /* 0x000f280000000400 */
[----:B------:R-:W4:Y:S01]  /*11f0*/  LDS.U16 R71, [R51+0xc] ;  /* 0x00000c0033477984 */ /* 0x000f220000000400 */
[----:B0-----:R-:W-:-:S03]  /*1200*/  HADD2.F32 R19, -RZ, R171.H0_H0 ;  /* 0x200000abff137230 */ /* 0x001fc60000004100 */
[----:B------:R-:W0:Y:S01]  /*1210*/  LDS.U16 R73, [R51+0xe] ;  /* 0x00000e0033497984 */ /* 0x000e220000000400 */
[----:B-1----:R-:W-:Y:S02]  /*1220*/  HADD2.F32 R60, -RZ, R52.H0_H0 ;  /* 0x20000034ff3c7230 */ /* 0x002fe40000004100 */
[----:B--2---:R-:W-:Y:S02]  /*1230*/  HADD2.F32 R59, -RZ, R65.H0_H0 ;  /* 0x20000041ff3b7230 */ /* 0x004fe40000004100 */
[----:B---3--:R-:W-:-:S03]  /*1240*/  HADD2.F32 R61, -RZ, R2.H0_H0 ;  /* 0x20000002ff3d7230 */ /* 0x008fc60000004100 */
[----:B------:R-:W-:Y:S01]  /*1250*/  FFMA.FTZ R26, R59, R19, R26 ;  /* 0x000000133b1a7223 */ /* 0x000fe2000001001a */
[----:B------:R-:W-:Y:S02]  /*1260*/  HADD2.F32 R2, -RZ, R53.H0_H0 ;  /* 0x20000035ff027230 */ /* 0x000fe40000004100 */
[----:B----4-:R-:W-:Y:S01]  /*1270*/  HADD2.F32 R63, -RZ, R3.H0_H0 ;  /* 0x20000003ff3f7230 */ /* 0x010fe20000004100 */
        /* <DEDUP_REMOVED lines=9> */
[----:B------:R-:W-:-:S04]  /*1310*/  FFMA.FTZ R2, R67, R18, R2 ;  /* 0x0000001243027223 */ /* 0x000fc80000010002 */
[----:B------:R-:W-:Y:S01]  /*1320*/  FFMA.FTZ R2, R69, R3, R2 ;  /* 0x0000000345027223 */ /* 0x000fe20000010002 */
[----:B------:R-:W-:-:S04]  /*1330*/  MOV R3, c[0x0][0x16c] ;  /* 0x00005b0000037a02 */ /* 0x000fc80000000f00 */
[----:B------:R-:W-:Y:S01]  /*1340*/  ISETP.GE.AND P0, PT, R3, 0x1, PT ;  /* 0x000000010300780c */ /* 0x000fe20003f06270 */
[----:B------:R-:W-:Y:S02]  /*1350*/  HADD2.F32 R18, -RZ, R57.H0_H0 ;  /* 0x20000039ff127230 */ /* 0x000fe40000004100 */
[----:B------:R-:W-:Y:S02]  /*1360*/  HADD2.F32 R71, -RZ, R71.H0_H0 ;  /* 0x20000047ff477230 */ /* 0x000fe40000004100 */
[----:B------:R-:W-:Y:S02]  /*1370*/  HADD2.F32 R26, -RZ, R58.H0_H0 ;  /* 0x2000003aff1a7230 */ /* 0x000fe40000004100 */
[----:B0-----:R-:W-:Y:S01]  /*1380*/  HADD2.F32 R73, -RZ, R73.H0_H0 ;  /* 0x20000049ff497230 */ /* 0x001fe20000004100 */
[----:B------:R-:W-:Y:S01]  /*1390*/  FFMA.FTZ R2, R71, R18, R2 ;  /* 0x0000001247027223 */ /* 0x000fe20000010002 */
[----:B------:R-:W-:Y:S02]  /*13a0*/  HFMA2.MMA R60, -RZ, RZ, 0, 0 ;  /* 0x00000000ff3c7435 */ /* 0x000fe400000001ff */
[----:B------:R-:W-:-:S02]  /*13b0*/  HFMA2.MMA R62, -RZ, RZ, 0, 0 ;  /* 0x00000000ff3e7435 */ /* 0x000fc400000001ff */
[----:B------:R-:W-:Y:S01]  /*13c0*/  HFMA2.MMA R64, -RZ, RZ, 0, 0 ;  /* 0x00000000ff407435 */ /* 0x000fe200000001ff */
[----:B------:R-:W-:Y:S02]  /*13d0*/  FFMA.FTZ R26, R73, R26, R2 ;  /* 0x0000001a491a7223 */ /* 0x000fe40000010002 */
[-C--:B-----5:R-:W-:Y:S02]  /*13e0*/  FMUL.FTZ R70, R59, R20.reuse ;  /* 0x000000143b467220 */ /* 0x0a0fe40000410000 */
        /* <DEDUP_REMOVED lines=8> */
[----:B------:R-:W-:Y:S05]  /*1470*/  @!P0 BRA `(.L_x_11228) ;  /* 0x0000527000008947 */ /* 0x000fea0003800000 */
[----:B------:R-:W-:Y:S01]  /*1480*/  IADD3 R78, R170, -0x1, RZ ;  /* 0xffffffffaa4e7810 */ /* 0x000fe20007ffe0ff */
[----:B------:R-:W-:Y:S01]  /*1490*/  HADD2.F32 R3, -RZ, R4.H0_H0 ;  /* 0x20000004ff037230 */ /* 0x000fe20000004100 */
[----:B------:R-:W-:Y:S01]  /*14a0*/  LOP3.LUT R172, R28, 0x1f, RZ, 0xc0, !PT ;  /* 0x0000001f1cac7812 */ /* 0x000fe200078ec0ff */
[----:B------:R-:W-:Y:S01]  /*14b0*/  HADD2.F32 R5, -RZ, R5.H0_H0 ;  /* 0x20000005ff057230 */ /* 0x000fe20000004100 */
[----:B------:R-:W-:Y:S01]  /*14c0*/  LEA.HI R2, R78, R78, RZ, 0x1 ;  /* 0x0000004e4e027211 */ /* 0x000fe200078f08ff */
[----:B------:R-:W-:Y:S01]  /*14d0*/  HADD2.F32 R7, -RZ, R7.H0_H0 ;  /* 0x20000007ff077230 */ /* 0x000fe20000004100 */
[----:B------:R-:W-:Y:S01]  /*14e0*/  MOV R89, RZ ;  /* 0x000000ff00597202 */ /* 0x000fe20000000f00 */
[----:B------:R-:W-:Y:S01]  /*14f0*/  HADD2.F32 R93, -RZ, R14.H0_H0 ;  /* 0x2000000eff5d7230 */ /* 0x000fe20000004100 */
[----:B------:R-:W-:Y:S01]  /*1500*/  LOP3.LUT R19, R2, 0xfffffe, RZ, 0xc0, !PT ;  /* 0x00fffffe02137812 */ /* 0x000fe200078ec0ff */
[----:B------:R-:W-:Y:S01]  /*1510*/  HADD2.F32 R15, -RZ, R15.H0_H0 ;  /* 0x2000000fff0f7230 */ /* 0x000fe20000004100 */
[----:B------:R-:W-:Y:S01]  /*1520*/  MOV R60, RZ ;  /* 0x000000ff003c7202 */ /* 0x000fe20000000f00 */
[----:B------:R-:W-:Y:S01]  /*1530*/  HADD2.F32 R95, -RZ, R16.H0_H0 ;  /* 0x20000010ff5f7230 */ /* 0x000fe20000004100 */
[----:B------:R-:W-:Y:S01]  /*1540*/  IADD3 R78, R78, -R19, RZ ;  /* 0x800000134e4e7210 */ /* 0x000fe20007ffe0ff */
[----:B------:R-:W-:Y:S01]  /*1550*/  HADD2.F32 R19, -RZ, R6.H0_H0 ;  /* 0x20000006ff137230 */ /* 0x000fe20000004100 */
[----:B------:R-:W-:Y:S01]  /*1560*/  MOV R80, RZ ;  /* 0x000000ff00507202 */ /* 0x000fe20000000f00 */
[----:B------:R-:W-:Y:S01]  /*1570*/  HADD2.F32 R17, -RZ, R17.H0_H0 ;  /* 0x20000011ff117230 */ /* 0x000fe20000004100 */
        /* <DEDUP_REMOVED lines=9> */
.L_x_11275:
[----:B------:R-:W-:Y:S02]  /*1610*/  IADD3 R42, -R40, c[0x0][0x168], RZ ;  /* 0x00005a00282a7a10 */ /* 0x000fe40007ffe1ff */
[----:B------:R-:W-:Y:S02]  /*1620*/  IADD3 R4, R39, R41, RZ ;  /* 0x0000002927047210 */ /* 0x000fe40007ffe0ff */
[----:B------:R-:W-:Y:S02]  /*1630*/  SHF.L.U32 R17, R42, 0x1, RZ ;  /* 0x000000012a117819 */ /* 0x000fe400000006ff */
[----:B------:R-:W-:Y:S02]  /*1640*/  IADD3 R2, R4, 0x20, RZ ;  /* 0x0000002004027810 */ /* 0x000fe40007ffe0ff */
[----:B------:R-:W-:Y:S02]  /*1650*/  SHF.R.S32.HI R98, RZ, 0x1f, R89 ;  /* 0x0000001fff627819 */ /* 0x000fe40000011459 */
[----:B------:R-:W-:-:S02]  /*1660*/  ISETP.GE.AND P6, PT, R2, R17, PT ;  /* 0x000000110200720c */ /* 0x000fc40003fc6270 */
[----:B------:R-:W-:Y:S01]  /*1670*/  IADD3 R3, R4, 0x40, RZ ;  /* 0x0000004004037810 */ /* 0x000fe20007ffe0ff */
[----:B------:R-:W-:Y:S01]  /*1680*/  IMAD R2, R98, c[0x0][0x1c0], RZ ;  /* 0x0000700062027a24 */ /* 0x000fe200078e02ff */
[----:B------:R-:W-:Y:S02]  /*1690*/  SHF.R.S32.HI R5, RZ, 0x1f, R4 ;  /* 0x0000001fff057819 */ /* 0x000fe40000011404 */
[----:B------:R-:W-:Y:S01]  /*16a0*/  ISETP.GE.AND P0, PT, R3, R17, PT ;  /* 0x000000110300720c */ /* 0x000fe20003f06270 */
[C---:B------:R-:W-:Y:S01]  /*16b0*/  IMAD R15, R89.reuse, c[0x0][0x1c4], R2 ;  /* 0x00007100590f7a24 */ /* 0x040fe200078e0202 */
[C---:B------:R-:W-:Y:S01]  /*16c0*/  IADD3 R6, R4.reuse, 0x60, RZ ;  /* 0x0000006004067810 */ /* 0x040fe20007ffe0ff */
[----:B------:R-:W-:Y:S01]  /*16d0*/  IMAD.WIDE.U32 R2, R89, c[0x0][0x1c0], R4 ;  /* 0x0000700059027a25 */ /* 0x000fe200078e0004 */
[C---:B------:R-:W-:Y:S02]  /*16e0*/  IADD3 R5, R4.reuse, 0xa0, RZ ;  /* 0x000000a004057810 */ /* 0x040fe40007ffe0ff */
[----:B------:R-:W-:-:S02]  /*16f0*/  IADD3 R7, R4, 0x80, RZ ;  /* 0x0000008004077810 */ /* 0x000fc40007ffe0ff */
[----:B------:R-:W-:Y:S02]  /*1700*/  ISETP.GE.AND P1, PT, R6, R17, PT ;  /* 0x000000110600720c */ /* 0x000fe40003f26270 */
[----:B------:R-:W-:Y:S02]  /*1710*/  IADD3 R3, R3, R15, RZ ;  /* 0x0000000f03037210 */ /* 0x000fe40007ffe0ff */
[----:B------:R-:W-:Y:S02]  /*1720*/  LEA R6, P4, R2, R36, 0x1 ;  /* 0x0000002402067211 */ /* 0x000fe400078808ff */
[-C--:B------:R-:W-:Y:S01]  /*1730*/  ISETP.GE.AND P3, PT, R5, R17.reuse, PT ;  /* 0x000000110500720c */ /* 0x080fe20003f66270 */
[----:B------:R-:W-:Y:S01]  /*1740*/  IMAD R5, R21, c[0x0][0x180], RZ ;  /* 0x0000600015057a24 */ /* 0x000fe200078e02ff */
[----:B------:R-:W-:Y:S02]  /*1750*/  IADD3 R14, R4, 0xc0, RZ ;  /* 0x000000c0040e7810 */ /* 0x000fe40007ffe0ff */
[----:B------:R-:W-:Y:S01]  /*1760*/  ISETP.GE.AND P2, PT, R7, R17, PT ;  /* 0x000000110700720c */ /* 0x000fe20003f46270 */
[----:B------:R-:W-:Y:S01]  /*1770*/  IMAD R15, R0, c[0x0][0x184], R5 ;  /* 0x00006100000f7a24 */ /* 0x000fe200078e0205 */
[----:B------:R-:W-:-:S02]  /*1780*/  PRMT R19, RZ, 0x7610, R19 ;  /* 0x00007610ff137816 */ /* 0x000fc40000000013 */
[----:B------:R-:W-:Y:S01]  /*1790*/  LEA.HI.X R7, R2, R37, R3, 0x1, P4 ;  /* 0x0000002502077211 */ /* 0x000fe200020f0c03 */
[----:B------:R-:W-:Y:S01]  /*17a0*/  IMAD.WIDE.U32 R2, R0, c[0x0][0x180], RZ ;  /* 0x0000600000027a25 */ /* 0x000fe200078e00ff */
[----:B------:R-:W-:Y:S02]  /*17b0*/  ISETP.GE.AND P4, PT, R14, R17, PT ;  /* 0x000000110e00720c */ /* 0x000fe40003f86270 */
[----:B------:R-:W-:Y:S01]  /*17c0*/  IADD3 R14, R4, 0x100, RZ ;  /* 0x00000100040e7810 */ /* 0x000fe20007ffe0ff */
[----:B------:R0:W2:Y:S01]  /*17d0*/  @!P6 LDG.E.U16 R19, [R6.64+0x40] ;  /* 0x000040060613e981 */ /* 0x0000a2000c1e1500 */
[----:B------:R-:W-:Y:S02]  /*17e0*/  IADD3 R3, R3, R15, RZ ;  /* 0x0000000f03037210 */ /* 0x000fe40007ffe0ff */
[-C--:B------:R-:W-:Y:S01]  /*17f0*/  ISETP.GE.AND P6, PT, R14, R17.reuse, PT ;  /* 0x000000110e00720c */ /* 0x080fe20003fc6270 */
[----:B------:R-:W-:Y:S01]  /*1800*/  IMAD R14, R98, c[0x0][0x188], RZ ;  /* 0x00006200620e7a24 */ /* 0x000fe200078e02ff */
[----:B------:R-:W-:-:S02]  /*1810*/  ISETP.GE.AND P5, PT, R4, R17, PT ;  /* 0x000000110400720c */ /* 0x000fc40003fa6270 */
[----:B------:R-:W-:Y:S01]  /*1820*/  PRMT R100, RZ, 0x7610, R100 ;  /* 0x00007610ff647816 */ /* 0x000fe20000000064 */
[C---:B------:R-:W-:Y:S01]  /*1830*/  IMAD R15, R89.reuse, c[0x0][0x18c], R14 ;  /* 0x00006300590f7a24 */ /* 0x040fe200078e020e */
[----:B------:R-:W-:Y:S01]  /*1840*/  PRMT R18, RZ, 0x7610, R18 ;  /* 0x00007610ff127816 */ /* 0x000fe20000000012 */
[----:B------:R-:W-:Y:S01]  /*1850*/  IMAD.WIDE.U32 R2, R89, c[0x0][0x188], R2 ;  /* 0x0000620059027a25 */ /* 0x000fe200078e0002 */
[----:B------:R-:W-:Y:S02]  /*1860*/  IADD3 R5, R4, 0xe0, RZ ;  /* 0x000000e004057810 */ /* 0x000fe40007ffe0ff */
[----:B------:R0:W3:Y:S02]  /*1870*/  @!P0 LDG.E.U16 R100, [R6.64+0x80] ;  /* 0x0000800606648981 */ /* 0x0000e4000c1e1500 */
[----:B------:R-:W-:Y:S02]  /*1880*/  IADD3 R15, R3, R15, RZ ;  /* 0x0000000f030f7210 */ /* 0x000fe40007ffe0ff */
[----:B------:R-:W-:Y:S01]  /*1890*/  LEA R14, P0, R2, c[0x0][0x220], 0x3 ;  /* 0x00008800020e7a11 */ /* 0x000fe200078018ff */
[----:B------:R0:W4:Y:S01]  /*18a0*/  @!P5 LDG.E.U16 R18, [R6.64] ;  /* 0x000000060612d981 */ /* 0x000122000c1e1500 */
[----:B------:R-:W-:-:S02]  /*18b0*/  IADD3 R3, R4, 0x140, RZ ;  /* 0x0000014004037810 */ /* 0x000fc40007ffe0ff */
[----:B------:R-:W-:Y:S02]  /*18c0*/  PRMT R93, RZ, 0x7610, R93 ;  /* 0x00007610ff5d7816 */ /* 0x000fe4000000005d */
[----:B------:R-:W-:Y:S02]  /*18d0*/  LEA.HI.X R15, R2, c[0x0][0x224], R15, 0x3, P0 ;  /* 0x00008900020f7a11 */ /* 0x000fe400000f1c0f */
[-C--:B------:R-:W-:Y:S02]  /*18e0*/  ISETP.GE.AND P5, PT, R5, R17.reuse, PT ;  /* 0x000000110500720c */ /* 0x080fe40003fa6270 */
[-C--:B------:R-:W-:Y:S01]  /*18f0*/  ISETP.GE.AND P0, PT, R3, R17.reuse, PT ;  /* 0x000000110300720c */ /* 0x080fe20003f06270 */
[----:B------:R0:W3:Y:S01]  /*1900*/  @!P1 LDG.E.U16 R93, [R6.64+0xc0] ;  /* 0x0000c006065d9981 */ /* 0x0000e2000c1e1500 */
[----:B------:R-:W-:Y:S02]  /*1910*/  IADD3 R5, R4, 0x120, RZ ;  /* 0x0000012004057810 */ /* 0x000fe40007ffe0ff */
[----:B------:R-:W-:Y:S01]  /*1920*/  PRMT R103, RZ, 0x7610, R103 ;  /* 0x00007610ff677816 */ /* 0x000fe20000000067 */
[----:B------:R1:W3:Y:S01]  /*1930*/  LDG.E.64 R2, [R14.64] ;  /* 0x000000060e027981 */ /* 0x0002e2000c1e1b00 */
[----:B------:R-:W-:-:S02]  /*1940*/  ISETP.GE.AND P1, PT, R5, R17, PT ;  /* 0x000000110500720c */ /* 0x000fc40003f26270 */
[----:B------:R-:W-:Y:S02]  /*1950*/  PRMT R102, RZ, 0x7610, R102 ;  /* 0x00007610ff667816 */ /* 0x000fe40000000066 */
[----:B------:R-:W-:Y:S02]  /*1960*/  IADD3 R5, R4, 0x160, RZ ;  /* 0x0000016004057810 */ /* 0x000fe40007ffe0ff */
[----:B------:R-:W-:Y:S01]  /*1970*/  PRMT R95, RZ, 0x7610, R95 ;  /* 0x00007610ff5f7816 */ /* 0x000fe2000000005f */
[----:B------:R0:W3:Y:S01]  /*1980*/  @!P0 LDG.E.U16 R103, [R6.64+0x280] ;  /* 0x0002800606678981 */ /* 0x0000e2000c1e1500 */
[----:B------:R-:W-:Y:S02]  /*1990*/  PRMT R104, RZ, 0x7610, R104 ;  /* 0x00007610ff687816 */ /* 0x000fe40000000068 */
[----:B------:R-:W-:Y:S01]  /*19a0*/  PRMT R101, RZ, 0x7610, R101 ;  /* 0x00007610ff657816 */ /* 0x000fe20000000065 */
[----:B------:R0:W3:Y:S01]  /*19b0*/  @!P2 LDG.E.U16 R102, [R6.64+0x100] ;  /* 0x000100060666a981 */ /* 0x0000e2000c1e1500 */
[----:B------:R-:W-:-:S02]  /*19c0*/  PRMT R97, RZ, 0x7610, R97 ;  /* 0x00007610ff617816 */ /* 0x000fc40000000061 */
[----:B------:R-:W-:Y:S01]  /*19d0*/  PRMT R99, RZ, 0x7610, R99 ;  /* 0x00007610ff637816 */ /* 0x000fe20000000063 */
[----:B------:R0:W3:Y:S01]  /*19e0*/  @!P3 LDG.E.U16 R95, [R6.64+0x140] ;  /* 0x00014006065fb981 */ /* 0x0000e2000c1e1500 */
[-C--:B------:R-:W-:Y:S02]  /*19f0*/  ISETP.GE.AND P0, PT, R5, R17.reuse, PT ;  /* 0x000000110500720c */ /* 0x080fe40003f06270 */
[C---:B------:R-:W-:Y:S01]  /*1a00*/  IADD3 R5, R4.reuse, 0x180, RZ ;  /* 0x0000018004057810 */ /* 0x040fe20007ffe0ff */
[----:B------:R0:W3:Y:S01]  /*1a10*/  @!P4 LDG.E.U16 R104, [R6.64+0x180] ;  /* 0x000180060668c981 */ /* 0x0000e2000c1e1500 */
[C---:B------:R-:W-:Y:S02]  /*1a20*/  IADD3 R16, R4.reuse, 0x1a0, RZ ;  /* 0x000001a004107810 */ /* 0x040fe40007ffe0ff */
[----:B-1----:R-:W-:Y:S01]  /*1a30*/  IADD3 R14, R4, 0x1c0, RZ ;  /* 0x000001c0040e7810 */ /* 0x002fe20007ffe0ff */
[----:B------:R0:W3:Y:S01]  /*1a40*/  @!P1 LDG.E.U16 R101, [R6.64+0x240] ;  /* 0x0002400606659981 */ /* 0x0000e2000c1e1500 */
[----:B------:R-:W-:-:S02]  /*1a50*/  ISETP.GE.AND P1, PT, R5, R17, PT ;  /* 0x000000110500720c */ /* 0x000fc40003f26270 */
[----:B------:R-:W-:Y:S01]  /*1a60*/  IADD3 R4, R4, 0x1e0, RZ ;  /* 0x000001e004047810 */ /* 0x000fe20007ffe0ff */
[----:B------:R0:W3:Y:S01]  /*1a70*/  @!P5 LDG.E.U16 R97, [R6.64+0x1c0] ;  /* 0x0001c0060661d981 */ /* 0x0000e2000c1e1500 */
[-C--:B------:R-:W-:Y:S02]  /*1a80*/  ISETP.GE.AND P2, PT, R16, R17.reuse, PT ;  /* 0x000000111000720c */ /* 0x080fe40003f46270 */
[-C--:B------:R-:W-:Y:S01]  /*1a90*/  ISETP.GE.AND P3, PT, R14, R17.reuse, PT ;  /* 0x000000110e00720c */ /* 0x080fe20003f66270 */
[----:B------:R0:W3:Y:S01]  /*1aa0*/  @!P6 LDG.E.U16 R99, [R6.64+0x200] ;  /* 0x000200060663e981 */ /* 0x0000e2000c1e1500 */
[----:B------:R-:W-:Y:S02]  /*1ab0*/  PRMT R14, RZ, 0x7610, R14 ;  /* 0x00007610ff0e7816 */ /* 0x000fe4000000000e */
[----:B------:R-:W-:Y:S02]  /*1ac0*/  ISETP.GE.AND P4, PT, R4, R17, PT ;  /* 0x000000110400720c */ /* 0x000fe40003f86270 */
        /* <DEDUP_REMOVED lines=18> */
[----:B------:R-:W-:Y:S02]  /*1bf0*/  LEA.HI.X R17, R4, c[0x0][0x22c], R5, 0x3, P0 ;  /* 0x00008b0004117a11 */ /* 0x000fe400000f1c05 */
[----:B------:R-:W-:-:S04]  /*1c00*/  IADD3 R4, R29, 0x100, RZ ;  /* 0x000001001d047810 */ /* 0x000fc80007ffe0ff */
[-C--:B------:R-:W-:Y:S01]  /*1c10*/  LEA.HI.SX32 R4, R4, R29.reuse, 0x1b ;  /* 0x0000001d04047211 */ /* 0x080fe200078fdaff */
[----:B------:R-:W5:Y:S01]  /*1c20*/  LDG.E.64 R16, [R16.64] ;  /* 0x0000000610107981 */ /* 0x000f62000c1e1b00 */
[C---:B------:R-:W-:Y:S02]  /*1c30*/  IADD3 R108, R29.reuse, 0x140, RZ ;  /* 0x000001401d6c7810 */ /* 0x040fe40007ffe0ff */
[----:B0-----:R-:W-:Y:S02]  /*1c40*/  IADD3 R6, R29, 0x120, RZ ;  /* 0x000001201d067810 */ /* 0x001fe40007ffe0ff */
[----:B------:R-:W-:Y:S02]  /*1c50*/  ISETP.NE.AND P0, PT, R172, RZ, PT ;  /* 0x000000ffac00720c */ /* 0x000fe40003f05270 */
[-C--:B------:R-:W-:Y:S02]  /*1c60*/  LEA.HI.SX32 R108, R108, R29.reuse, 0x1b ;  /* 0x0000001d6c6c7211 */ /* 0x080fe400078fdaff */
[----:B------:R-:W-:-:S02]  /*1c70*/  LEA.HI.SX32 R6, R6, R29, 0x1b ;  /* 0x0000001d06067211 */ /* 0x000fc400078fdaff */
[----:B------:R-:W-:Y:S02]  /*1c80*/  ISETP.LT.OR P1, PT, R170, 0x2, P0 ;  /* 0x00000002aa00780c */ /* 0x000fe40000721670 */
[----:B------:R-:W-:Y:S02]  /*1c90*/  SHF.L.U32 R110, R108, 0x1, RZ ;  /* 0x000000016c6e7819 */ /* 0x000fe400000006ff */
[----:B------:R-:W-:Y:S01]  /*1ca0*/  ISETP.NE.AND P2, PT, R28, RZ, PT ;  /* 0x000000ff1c00720c */ /* 0x000fe20003f45270 */
[----:B----4-:R-:W-:Y:S04]  /*1cb0*/  STS.U16 [R43], R18 ;  /* 0x000000122b007388 */ /* 0x010fe80000000400 */
[----:B--2---:R0:W-:Y:S04]  /*1cc0*/  STS.U16 [R44+0x40], R19 ;  /* 0x000040132c007388 */ /* 0x0041e80000000400 */
[----:B---3--:R1:W-:Y:S01]  /*1cd0*/  STS.U16 [R45+0x80], R100 ;  /* 0x000080642d007388 */ /* 0x0083e20000000400 */
[----:B0-----:R-:W-:Y:S01]  /*1ce0*/  FMUL.FTZ R19, R2, 1.4426950216293334961 ;  /* 0x3fb8aa3b02137820 */ /* 0x001fe20000410000 */
[----:B-1----:R-:W-:Y:S01]  /*1cf0*/  SHF.L.U32 R100, R4, 0x1, RZ ;  /* 0x0000000104647819 */ /* 0x002fe200000006ff */
[C---:B------:R-:W-:Y:S01]  /*1d00*/  FMUL.FTZ R4, R82.reuse, R3 ;  /* 0x0000000352047220 */ /* 0x040fe20000410000 */
[----:B------:R0:W-:Y:S01]  /*1d10*/  STS.U16 [R46+0xc0], R93 ;  /* 0x0000c05d2e007388 */ /* 0x0001e20000000400 */
[----:B------:R-:W-:Y:S01]  /*1d20*/  FMUL.FTZ R5, R82, R19 ;  /* 0x0000001352057220 */ /* 0x000fe20000410000 */
[----:B------:R-:W-:-:S02]  /*1d30*/  IADD3 R18, R29, 0x1a0, RZ ;  /* 0x000001a01d127810 */ /* 0x000fc40007ffe0ff */
[----:B------:R1:W-:Y:S01]  /*1d40*/  STS.U16 [R47+0x100], R102 ;  /* 0x000100662f007388 */ /* 0x0003e20000000400 */
[----:B0-----:R-:W-:Y:S01]  /*1d50*/  FMUL.RZ R93, R4, 0.15915493667125701904 ;  /* 0x3e22f983045d7820 */ /* 0x001fe2000040c000 */
[C---:B------:R-:W-:Y:S02]  /*1d60*/  IADD3 R4, R29.reuse, 0x160, RZ ;  /* 0x000001601d047810 */ /* 0x040fe40007ffe0ff */
[----:B------:R-:W-:Y:S01]  /*1d70*/  STS.U16 [R48+0x140], R95 ;  /* 0x0001405f30007388 */ /* 0x000fe20000000400 */
[----:B------:R0:W-:Y:S03]  /*1d80*/  MUFU.EX2 R7, R5 ;  /* 0x0000000500077308 */ /* 0x0001e60000000800 */
[----:B------:R2:W-:Y:S01]  /*1d90*/  STS.U16 [R49+0x180], R104 ;  /* 0x0001806831007388 */ /* 0x0005e20000000400 */
[----:B-1----:R-:W-:Y:S02]  /*1da0*/  SHF.L.U32 R102, R6, 0x1, RZ ;  /* 0x0000000106667819 */ /* 0x002fe400000006ff */
[----:B------:R-:W-:-:S02]  /*1db0*/  IADD3 R6, R29, 0x180, RZ ;  /* 0x000001801d067810 */ /* 0x000fc40007ffe0ff */
[----:B------:R-:W1:Y:S01]  /*1dc0*/  MUFU.COS R108, R93 ;  /* 0x0000005d006c7308 */ /* 0x000e620000000000 */
[----:B------:R-:W-:Y:S01]  /*1dd0*/  STS.U16 [R50+0x1c0], R97 ;  /* 0x0001c06132007388 */ /* 0x000fe20000000400 */
[----:B------:R-:W-:-:S03]  /*1de0*/  LEA.HI.SX32 R4, R4, R29, 0x1b ;  /* 0x0000001d04047211 */ /* 0x000fc600078fdaff */
[----:B------:R3:W-:Y:S03]  /*1df0*/  STS.U16 [R100+0x200], R99 ;  /* 0x0002006364007388 */ /* 0x0007e60000000400 */
[----:B--2---:R2:W4:Y:S01]  /*1e00*/  MUFU.SIN R104, R93 ;  /* 0x0000005d00687308 */ /* 0x0045220000000400 */
[----:B------:R0:W-:Y:S01]  /*1e10*/  STS.U16 [R102+0x240], R101 ;  /* 0x0002406566007388 */ /* 0x0001e20000000400 */
[-C--:B------:R-:W-:Y:S02]  /*1e20*/  LEA.HI.SX32 R6, R6, R29.reuse, 0x1b ;  /* 0x0000001d06067211 */ /* 0x080fe400078fdaff */
[----:B------:R-:W-:Y:S02]  /*1e30*/  LEA.HI.SX32 R18, R18, R29, 0x1b ;  /* 0x0000001d12127211 */ /* 0x000fe400078fdaff */
[----:B---3--:R-:W-:Y:S02]  /*1e40*/  IADD3 R100, R29, 0x1c0, RZ ;  /* 0x000001c01d647810 */ /* 0x008fe40007ffe0ff */
[----:B------:R-:W-:-:S02]  /*1e50*/  SHF.L.U32 R95, R4, 0x1, RZ ;  /* 0x00000001045f7819 */ /* 0x000fc400000006ff */
[C---:B0-----:R-:W-:Y:S01]  /*1e60*/  IADD3 R102, R29.reuse, 0x1e0, RZ ;  /* 0x000001e01d667810 */ /* 0x041fe20007ffe0ff */
[----:B------:R0:W-:Y:S01]  /*1e70*/  STS.U16 [R110+0x280], R103 ;  /* 0x000280676e007388 */ /* 0x0001e20000000400 */
[-C--:B------:R-:W-:Y:S02]  /*1e80*/  LEA.HI.SX32 R100, R100, R29.reuse, 0x1b ;  /* 0x0000001d64647211 */ /* 0x080fe400078fdaff */
[----:B------:R-:W-:Y:S02]  /*1e90*/  SHF.L.U32 R5, R29, 0x4, RZ ;  /* 0x000000041d057819 */ /* 0x000fe400000006ff */
[----:B------:R-:W-:Y:S01]  /*1ea0*/  SHF.L.U32 R112, R18, 0x1, RZ ;  /* 0x0000000112707819 */ /* 0x000fe200000006ff */
[----:B------:R3:W-:Y:S01]  /*1eb0*/  STS.U16 [R95+0x2c0], R14 ;  /* 0x0002c00e5f007388 */ /* 0x0007e20000000400 */
[----:B------:R-:W-:Y:S02]  /*1ec0*/  LEA.HI.SX32 R102, R102, R29, 0x1b ;  /* 0x0000001d66667211 */ /* 0x000fe400078fdaff */
[----:B------:R-:W-:-:S02]  /*1ed0*/  @!P1 IADD3 R18, R170, -0x2, RZ ;  /* 0xfffffffeaa129810 */ /* 0x000fc40007ffe0ff */
[----:B0-----:R-:W-:Y:S02]  /*1ee0*/  SHF.L.U32 R110, R6, 0x1, RZ ;  /* 0x00000001066e7819 */ /* 0x001fe400000006ff */
[----:B------:R-:W-:Y:S02]  /*1ef0*/  SHF.L.U32 R97, R100, 0x1, RZ ;  /* 0x0000000164617819 */ /* 0x000fe400000006ff */
[----:B--2---:R-:W-:Y:S02]  /*1f00*/  LEA R93, R78, R89, 0x8 ;  /* 0x000000594e5d7211 */ /* 0x004fe400078e40ff */
[----:B---3--:R-:W-:Y:S01]  /*1f10*/  LEA.HI.SX32 R14, R5, R5, 0x1b ;  /* 0x00000005050e7211 */ /* 0x008fe200078fdaff */
[----:B------:R0:W-:Y:S01]  /*1f20*/  STS.U16 [R110+0x300], R15 ;  /* 0x0003000f6e007388 */ /* 0x0001e20000000400 */
[----:B------:R-:W-:Y:S02]  /*1f30*/  @P2 IADD3 R93, R28, 0x200, RZ ;  /* 0x000002001c5d2810 */ /* 0x000fe40007ffe0ff */
[----:B------:R-:W-:Y:S01]  /*1f40*/  SHF.L.U32 R102, R102, 0x1, RZ ;  /* 0x0000000166667819 */ /* 0x000fe200000006ff */
[----:B------:R-:W-:Y:S01]  /*1f50*/  STS.U16 [R112+0x340], R105 ;  /* 0x0003406970007388 */ /* 0x000fe20000000400 */
[----:B-1----:R-:W-:-:S02]  /*1f60*/  FMUL.FTZ R6, R7, R108 ;  /* 0x0000006c07067220 */ /* 0x002fc40000410000 */
[----:B----4-:R-:W-:Y:S01]  /*1f70*/  FMUL.FTZ R7, R7, R104 ;  /* 0x0000006807077220 */ /* 0x010fe20000410000 */
[----:B------:R1:W-:Y:S01]  /*1f80*/  STS.U16 [R97+0x380], R106 ;  /* 0x0003806a61007388 */ /* 0x0003e20000000400 */
[----:B0-----:R-:W-:Y:S01]  /*1f90*/  @!P1 IMAD R15, R18, c[0x0][0x16c], R89 ;  /* 0x00005b00120f9a24 */ /* 0x001fe200078e0259 */
[----:B------:R-:W-:Y:S02]  /*1fa0*/  SHF.L.U32 R18, R14, 0x1, RZ ;  /* 0x000000010e127819 */ /* 0x000fe400000006ff */
[----:B------:R0:W-:Y:S01]  /*1fb0*/  STS.U16 [R102+0x3c0], R107 ;  /* 0x0003c06b66007388 */ /* 0x0001e20000000400 */
[----:B------:R-:W-:-:S06]  /*1fc0*/  NOP ;  /* 0x0000000000007918 */ /* 0x000fcc0000000000 */
[----:B-1----:R-:W-:Y:S01]  /*1fd0*/  SHF.L.U32 R97, R93, 0x3, RZ ;  /* 0x000000035d617819 */ /* 0x002fe200000006ff */
[----:B------:R-:W1:Y:S04]  /*1fe0*/  LDS.U16 R121, [R18] ;  /* 0x0000000012797984 */ /* 0x000e680000000400 */
        /* <DEDUP_REMOVED lines=15> */
[----:B------:R0:W-:Y:S01]  /*20e0*/  STS.64 [R97+0x10b0], R6 ;  /* 0x0010b00661007388 */ /* 0x0001e20000000a00 */
[----:B------:R-:W-:Y:S01]  /*20f0*/  FMUL.FTZ R93, R84, R3 ;  /* 0x00000003545d7220 */ /* 0x000fe20000410000 */
[----:B------:R-:W-:Y:S01]  /*2100*/  CS2R R4, SRZ ;  /* 0x0000000000047805 */ /* 0x000fe2000001ff00 */
[----:B------:R-:W-:Y:S01]  /*2110*/  @!P1 IMAD.WIDE R14, R15, 0x10, R12 ;  /* 0x000000100f0e9825 */ /* 0x000fe200078e020c */
[----:B------:R-:W-:Y:S03]  /*2120*/  BAR.SYNC.DEFER_BLOCKING 0x0 ;  /* 0x0000000000007b1d */ /* 0x000fe60000010000 */
[----:B------:R-:W-:-:S02]  /*2130*/  FMUL.RZ R99, R93, 0.15915493667125701904 ;  /* 0x3e22f9835d637820 */ /* 0x000fc4000040c000 */
[----:B------:R-:W-:Y:S02]  /*2140*/  FMUL.FTZ R93, R84, R19 ;  /* 0x00000013545d7220 */ /* 0x000fe40000410000 */
[----:B------:R-:W-:Y:S01]  /*2150*/  FMUL.FTZ R95, R86, R3 ;  /* 0x00000003565f7220 */ /* 0x000fe20000410000 */
[----:B------:R-:W-:Y:S03]  /*2160*/  MUFU.SIN R100, R99 ;  /* 0x0000006300647308 */ /* 0x000fe60000000400 */
[----:B------:R-:W-:-:S05]  /*2170*/  FMUL.RZ R101, R95, 0.15915493667125701904 ;  /* 0x3e22f9835f657820 */ /* 0x000fca000040c000 */
[----:B------:R-:W1:Y:S01]  /*2180*/  MUFU.EX2 R93, R93 ;  /* 0x0000005d005d7308 */ /* 0x000e620000000800 */
[----:B------:R1:W5:Y:S07]  /*2190*/  @!P1 LDG.E.64 R4, [R14.64+0x8] ;  /* 0x000008060e049981 */ /* 0x00036e000c1e1b00 */
[----:B0-----:R-:W0:Y:S01]  /*21a0*/  MUFU.COS R102, R99 ;  /* 0x0000006300667308 */ /* 0x001e220000000000 */
[----:B-1----:R-:W-:Y:S02]  /*21b0*/  FMUL.FTZ R15, R88, R3 ;  /* 0x00000003580f7220 */ /* 0x002fe40000410000 */
[----:B------:R-:W-:-:S02]  /*21c0*/  FMUL.FTZ R14, R86, R19 ;  /* 0x00000013560e7220 */ /* 0x000fc40000410000 */
[----:B------:R-:W-:Y:S02]  /*21d0*/  FMUL.RZ R103, R15, 0.15915493667125701904 ;  /* 0x3e22f9830f677820 */ /* 0x000fe4000040c000 */
[----:B------:R-:W-:Y:S01]  /*21e0*/  FMUL.FTZ R15, R88, R19 ;  /* 0x00000013580f7220 */ /* 0x000fe20000410000 */
[----:B------:R-:W-:Y:S08]  /*21f0*/  MUFU.SIN R95, R101 ;  /* 0x00000065005f7308 */ /* 0x000ff00000000400 */
[----:B------:R-:W1:Y:S01]  /*2200*/  MUFU.EX2 R14, R14 ;  /* 0x0000000e000e7308 */ /* 0x000e620000000800 */
[----:B------:R-:W-:Y:S01]  /*2210*/  HADD2.F32 R107, -RZ, R171.H0_H0 ;  /* 0x200000abff6b7230 */ /* 0x000fe20000004100 */
[----:B------:R-:W-:-:S06]  /*2220*/  FMUL.FTZ R100, R93, R100 ;  /* 0x000000645d647220 */ /* 0x000fcc0000410000 */
[----:B------:R-:W-:Y:S08]  /*2230*/  MUFU.SIN R18, R103 ;  /* 0x0000006700127308 */ /* 0x000ff00000000400 */
[----:B------:R-:W1:Y:S01]  /*2240*/  MUFU.EX2 R15, R15 ;  /* 0x0000000f000f7308 */ /* 0x000e620000000800 */
[----:B0-----:R-:W-:-:S07]  /*2250*/  FMUL.FTZ R102, R93, R102 ;  /* 0x000000665d667220 */ /* 0x001fce0000410000 */
[----:B------:R0:W-:Y:S01]  /*2260*/  MUFU.COS R97, R101 ;  /* 0x0000006500617308 */ /* 0x0001e20000000000 */
[----:B------:R-:W-:Y:S02]  /*2270*/  FMUL.FTZ R125, R82, R107 ;  /* 0x0000006b527d7220 */ /* 0x000fe40000410000 */
[----:B------:R-:W-:Y:S02]  /*2280*/  FMUL.FTZ R93, RZ, R100 ;  /* 0x00000064ff5d7220 */ /* 0x000fe40000410000 */
[----:B0-----:R-:W-:-:S03]  /*2290*/  FMUL.FTZ R101, R92, R3 ;  /* 0x000000035c657220 */ /* 0x001fc60000410000 */
[----:B------:R0:W2:Y:S01]  /*22a0*/  MUFU.COS R108, R103 ;  /* 0x00000067006c7308 */ /* 0x0000a20000000000 */
[----:B------:R-:W-:Y:S02]  /*22b0*/  FMUL.RZ R105, R101, 0.15915493667125701904 ;  /* 0x3e22f98365697820 */ /* 0x000fe4000040c000 */
[-C--:B------:R-:W-:Y:S02]  /*22c0*/  FMUL.FTZ R101, R92, R19.reuse ;  /* 0x000000135c657220 */ /* 0x080fe40000410000 */
[C---:B------:R-:W-:Y:S02]  /*22d0*/  FMUL.FTZ R109, R94.reuse, R19 ;  /* 0x000000135e6d7220 */ /* 0x040fe40000410000 */
[-C--:B0-----:R-:W-:Y:S01]  /*22e0*/  FMUL.FTZ R103, R94, R3.reuse ;  /* 0x000000035e677220 */ /* 0x081fe20000410000 */
[----:B------:R-:W-:Y:S01]  /*22f0*/  MUFU.SIN R114, R105 ;  /* 0x0000006900727308 */ /* 0x000fe20000000400 */
[----:B------:R-:W-:Y:S02]  /*2300*/  FMUL.FTZ R99, R90, R3 ;  /* 0x000000035a637220 */ /* 0x000fe40000410000 */
[----:B------:R-:W-:-:S02]  /*2310*/  FMUL.RZ R103, R103, 0.15915493667125701904 ;  /* 0x3e22f98367677820 */ /* 0x000fc4000040c000 */
[----:B-1----:R-:W-:-:S03]  /*2320*/  FMUL.FTZ R106, R14, R95 ;  /* 0x0000005f0e6a7220 */ /* 0x002fc60000410000 */
[----:B------:R0:W-:Y:S01]  /*2330*/  MUFU.COS R116, R105 ;  /* 0x0000006900747308 */ /* 0x0001e20000000000 */
[-C--:B------:R-:W-:Y:S02]  /*2340*/  FMUL.FTZ R95, R100, R125.reuse ;  /* 0x0000007d645f7220 */ /* 0x080fe40000410000 */
[----:B------:R-:W-:Y:S02]  /*2350*/  FFMA.FTZ R93, R102, R125, -R93 ;  /* 0x0000007d665d7223 */ /* 0x000fe4000001085d */
[----:B------:R-:W-:Y:S01]  /*2360*/  FMUL.RZ R104, R99, 0.15915493667125701904 ;  /* 0x3e22f98363687820 */ /* 0x000fe2000040c000 */
[----:B0-----:R-:W-:Y:S02]  /*2370*/  HADD2.F32 R105, -RZ, R52.H0_H0 ;  /* 0x20000034ff697230 */ /* 0x001fe40000004100 */
[----:B------:R0:W-:Y:S01]  /*2380*/  MUFU.EX2 R115, R109 ;  /* 0x0000006d00737308 */ /* 0x0001e20000000800 */
[----:B------:R-:W-:Y:S02]  /*2390*/  FFMA.FTZ R95, RZ, R102, R95 ;  /* 0x00000066ff5f7223 */ /* 0x000fe4000001005f */
[----:B------:R-:W-:-:S05]  /*23a0*/  FFMA.FTZ R93, R84, R105, R93 ;  /* 0x00000069545d7223 */ /* 0x000fca000001005d */
[----:B------:R-:W1:Y:S01]  /*23b0*/  MUFU.EX2 R101, R101 ;  /* 0x0000006500657308 */ /* 0x000e620000000800 */
[----:B0-----:R-:W-:Y:S02]  /*23c0*/  FMUL.FTZ R109, R15, R18 ;  /* 0x000000120f6d7220 */ /* 0x001fe40000410000 */
[----:B------:R-:W-:-:S05]  /*23d0*/  FMUL.FTZ R99, R90, R19 ;  /* 0x000000135a637220 */ /* 0x000fca0000410000 */
[----:B------:R-:W0:Y:S01]  /*23e0*/  MUFU.COS R18, R103 ;  /* 0x0000006700127308 */ /* 0x000e220000000000 */
[----:B------:R-:W-:Y:S02]  /*23f0*/  FADD.FTZ R95, RZ, R95 ;  /* 0x0000005fff5f7221 */ /* 0x000fe40000010000 */
[----:B--2---:R-:W-:-:S05]  /*2400*/  FMUL.FTZ R108, R15, R108 ;  /* 0x0000006c0f6c7220 */ /* 0x004fca0000410000 */
[----:B------:R-:W-:Y:S01]  /*2410*/  MUFU.SIN R112, R104 ;  /* 0x0000006800707308 */ /* 0x000fe20000000400 */
[----:B------:R-:W-:-:S07]  /*2420*/  FMUL.FTZ R15, R106, R95 ;  /* 0x0000005f6a0f7220 */ /* 0x000fce0000410000 */
[----:B------:R2:W-:Y:S02]  /*2430*/  MUFU.COS R110, R104 ;  /* 0x00000068006e7308 */ /* 0x0005e40000000000 */
[----:B--2---:R-:W-:Y:S02]  /*2440*/  FMUL.FTZ R104, R14, R97 ;  /* 0x000000610e687220 */ /* 0x004fe40000410000 */
[----:B------:R-:W-:-:S04]  /*2450*/  FMUL.FTZ R97, R106, R93 ;  /* 0x0000005d6a617220 */ /* 0x000fc80000410000 */
[----:B------:R2:W3:Y:S01]  /*2460*/  MUFU.SIN R14, R103 ;  /* 0x00000067000e7308 */ /* 0x0004e20000000400 */
[C---:B------:R-:W-:Y:S02]  /*2470*/  FFMA.FTZ R97, R104.reuse, R95, R97 ;  /* 0x0000005f68617223 */ /* 0x040fe40000010061 */
[----:B------:R-:W-:-:S05]  /*2480*/  FFMA.FTZ R93, R104, R93, -R15 ;  /* 0x0000005d685d7223 */ /* 0x000fca000001080f */
[----:B------:R-:W3:Y:S01]  /*2490*/  MUFU.EX2 R99, R99 ;  /* 0x0000006300637308 */ /* 0x000ee20000000800 */
[----:B--2---:R-:W-:Y:S01]  /*24a0*/  HADD2.F32 R103, -RZ, R53.H0_H0 ;  /* 0x20000035ff677230 */ /* 0x004fe20000004100 */
[----:B------:R-:W-:Y:S02]  /*24b0*/  FADD.FTZ R97, RZ, R97 ;  /* 0x00000061ff617221 */ /* 0x000fe40000010000 */
[----:B-1----:R-:W-:Y:S02]  /*24c0*/  FMUL.FTZ R113, R101, R114 ;  /* 0x0000007265717220 */ /* 0x002fe40000410000 */
[----:B0-----:R-:W-:Y:S02]  /*24d0*/  FMUL.FTZ R114, R115, R18 ;  /* 0x0000001273727220 */ /* 0x001fe40000410000 */
[----:B------:R-:W-:Y:S02]  /*24e0*/  FFMA.FTZ R93, R86, R103, R93 ;  /* 0x00000067565d7223 */ /* 0x000fe4000001005d */
[----:B------:R-:W-:-:S02]  /*24f0*/  FMUL.FTZ R18, R109, R97 ;  /* 0x000000616d127220 */ /* 0x000fc40000410000 */
[----:B------:R-:W-:Y:S02]  /*2500*/  FMUL.FTZ R15, R96, R3 ;  /* 0x00000003600f7220 */ /* 0x000fe40000410000 */
[-C--:B------:R-:W-:Y:S02]  /*2510*/  FFMA.FTZ R95, R108, R93.reuse, -R18 ;  /* 0x0000005d6c5f7223 */ /* 0x080fe40000010812 */
[----:B------:R-:W-:Y:S02]  /*2520*/  FMUL.FTZ R18, R109, R93 ;  /* 0x0000005d6d127220 */ /* 0x000fe40000410000 */
[----:B---3--:R-:W-:Y:S02]  /*2530*/  FMUL.FTZ R115, R115, R14 ;  /* 0x0000000e73737220 */ /* 0x008fe40000410000 */
[----:B------:R-:W-:Y:S02]  /*2540*/  FMUL.FTZ R14, R6, R100 ;  /* 0x00000064060e7220 */ /* 0x000fe40000410000 */
[----:B------:R-:W-:-:S02]  /*2550*/  FFMA.FTZ R97, R108, R97, R18 ;  /* 0x000000616c617223 */ /* 0x000fc40000010012 */
[----:B------:R-:W-:Y:S02]  /*2560*/  FMUL.FTZ R111, R99, R112 ;  /* 0x00000070636f7220 */ /* 0x000fe40000410000 */
[----:B------:R-:W-:Y:S02]  /*2570*/  FMUL.RZ R136, R15, 0.15915493667125701904 ;  /* 0x3e22f9830f887820 */ /* 0x000fe4000040c000 */
[----:B------:R-:W-:Y:S01]  /*2580*/  FMUL.FTZ R112, R101, R116 ;  /* 0x0000007465707220 */ /* 0x000fe20000410000 */
[----:B------:R-:W-:Y:S01]  /*2590*/  HADD2.F32 R101, -RZ, R54.H0_H0 ;  /* 0x20000036ff657230 */ /* 0x000fe20000004100 */
[C---:B------:R-:W-:Y:S02]  /*25a0*/  FMUL.FTZ R15, R7.reuse, R100 ;  /* 0x00000064070f7220 */ /* 0x040fe40000410000 */
[----:B------:R-:W-:Y:S02]  /*25b0*/  FFMA.FTZ R93, R7, R102, R14 ;  /* 0x00000066075d7223 */ /* 0x000fe4000001000e */
[----:B------:R-:W-:-:S02]  /*25c0*/  FADD.FTZ R97, RZ, R97 ;  /* 0x00000061ff617221 */ /* 0x000fc40000010000 */
[----:B------:R-:W-:Y:S02]  /*25d0*/  FFMA.FTZ R15, R6, R102, -R15 ;  /* 0x00000066060f7223 */ /* 0x000fe4000001080f */
[----:B------:R-:W-:Y:S02]  /*25e0*/  FMUL.FTZ R18, R106, R93 ;  /* 0x0000005d6a127220 */ /* 0x000fe40000410000 */
[----:B------:R-:W-:Y:S02]  /*25f0*/  FMUL.FTZ R19, R96, R19 ;  /* 0x0000001360137220 */ /* 0x000fe40000410000 */
[----:B------:R-:W-:Y:S02]  /*2600*/  FMUL.FTZ R110, R99, R110 ;  /* 0x0000006e636e7220 */ /* 0x000fe40000410000 */
[----:B------:R-:W-:Y:S02]  /*2610*/  FFMA.FTZ R95, R88, R101, R95 ;  /* 0x00000065585f7223 */ /* 0x000fe4000001005f */
[----:B------:R-:W-:Y:S01]  /*2620*/  FMUL.FTZ R117, R111, R97 ;  /* 0x000000616f757220 */ /* 0x000fe20000410000 */
[----:B------:R-:W-:Y:S01]  /*2630*/  HADD2.F32 R99, -RZ, R55.H0_H0 ;  /* 0x20000037ff637230 */ /* 0x000fe20000004100 */
[----:B------:R-:W-:-:S02]  /*2640*/  FFMA.FTZ R18, R104, R15, -R18 ;  /* 0x0000000f68127223 */ /* 0x000fc40000010812 */
[----:B------:R-:W-:Y:S01]  /*2650*/  FMUL.FTZ R15, R106, R15 ;  /* 0x0000000f6a0f7220 */ /* 0x000fe20000410000 */
[----:B------:R-:W-:Y:S01]  /*2660*/  MUFU.EX2 R19, R19 ;  /* 0x0000001300137308 */ /* 0x000fe20000000800 */
[-C--:B------:R-:W-:Y:S02]  /*2670*/  FMUL.FTZ R123, R111, R95.reuse ;  /* 0x0000005f6f7b7220 */ /* 0x080fe40000410000 */
[----:B------:R-:W-:Y:S02]  /*2680*/  FFMA.FTZ R117, R110, R95, -R117 ;  /* 0x0000005f6e757223 */ /* 0x000fe40000010875 */
[----:B------:R-:W-:-:S03]  /*2690*/  FFMA.FTZ R15, R104, R93, R15 ;  /* 0x0000005d680f7223 */ /* 0x000fc6000001000f */
[----:B------:R-:W0:Y:S01]  /*26a0*/  MUFU.SIN R14, R136 ;  /* 0x00000088000e7308 */ /* 0x000e220000000400 */
[----:B------:R-:W-:Y:S02]  /*26b0*/  FFMA.FTZ R123, R110, R97, R123 ;  /* 0x000000616e7b7223 */ /* 0x000fe4000001007b */
[----:B------:R-:W-:-:S05]  /*26c0*/  FMUL.FTZ R93, R109, R15 ;  /* 0x0000000f6d5d7220 */ /* 0x000fca0000410000 */
[----:B------:R1:W2:Y:S01]  /*26d0*/  MUFU.COS R116, R136 ;  /* 0x0000008800747308 */ /* 0x0002a20000000000 */
[----:B------:R-:W-:Y:S02]  /*26e0*/  FADD.FTZ R123, RZ, R123 ;  /* 0x0000007bff7b7221 */ /* 0x000fe40000010000 */
[----:B------:R-:W-:Y:S02]  /*26f0*/  FMUL.FTZ R95, R109, R18 ;  /* 0x000000126d5f7220 */ /* 0x000fe40000410000 */
[----:B-1----:R-:W-:-:S04]  /*2700*/  FFMA.FTZ R136, R90, R99, R117 ;  /* 0x000000635a887223 */ /* 0x002fc80000010075 */
[C---:B------:R-:W-:Y:S02]  /*2710*/  FMUL.FTZ R97, R113.reuse, R136 ;  /* 0x0000008871617220 */ /* 0x040fe40000410000 */
[----:B------:R-:W-:Y:S02]  /*2720*/  FFMA.FTZ R93, R108, R18, -R93 ;  /* 0x000000126c5d7223 */ /* 0x000fe4000001085d */
[-C--:B------:R-:W-:Y:S02]  /*2730*/  FFMA.FTZ R18, R112, R123.reuse, R97 ;  /* 0x0000007b70127223 */ /* 0x080fe40000010061 */
[----:B------:R-:W-:Y:S02]  /*2740*/  FMUL.FTZ R123, R113, R123 ;  /* 0x0000007b717b7220 */ /* 0x000fe40000410000 */
[----:B------:R-:W-:Y:S01]  /*2750*/  FFMA.FTZ R95, R108, R15, R95 ;  /* 0x0000000f6c5f7223 */ /* 0x000fe2000001005f */
[----:B------:R-:W-:Y:S01]  /*2760*/  HADD2.F32 R97, -RZ, R56.H0_H0 ;  /* 0x20000038ff617230 */ /* 0x000fe20000004100 */
[----:B------:R-:W-:-:S02]  /*2770*/  FMUL.FTZ R15, R111, R93 ;  /* 0x0000005d6f0f7220 */ /* 0x000fc40000410000 */
[----:B0-----:R-:W-:Y:S02]  /*2780*/  FMUL.FTZ R117, R19, R14 ;  /* 0x0000000e13757220 */ /* 0x001fe40000410000 */
[----:B------:R-:W-:Y:S02]  /*2790*/  FFMA.FTZ R123, R112, R136, -R123 ;  /* 0x00000088707b7223 */ /* 0x000fe4000001087b */
[-C--:B------:R-:W-:Y:S02]  /*27a0*/  FMUL.FTZ R14, R111, R95.reuse ;  /* 0x0000005f6f0e7220 */ /* 0x080fe40000410000 */
[----:B------:R-:W-:Y:S02]  /*27b0*/  FFMA.FTZ R15, R110, R95, R15 ;  /* 0x0000005f6e0f7223 */ /* 0x000fe4000001000f */
[----:B------:R-:W-:Y:S02]  /*27c0*/  FFMA.FTZ R123, R92, R97, R123 ;  /* 0x000000615c7b7223 */ /* 0x000fe4000001007b */
[----:B------:R-:W-:-:S02]  /*27d0*/  FFMA.FTZ R14, R110, R93, -R14 ;  /* 0x0000005d6e0e7223 */ /* 0x000fc4000001080e */
[----:B--2---:R-:W-:Y:S02]  /*27e0*/  FMUL.FTZ R116, R19, R116 ;  /* 0x0000007413747220 */ /* 0x004fe40000410000 */
[----:B------:R-:W-:Y:S02]  /*27f0*/  FADD.FTZ R93, RZ, R18 ;  /* 0x00000012ff5d7221 */ /* 0x000fe40000010000 */
[----:B------:R-:W-:Y:S02]  /*2800*/  FMUL.FTZ R19, R113, R15 ;  /* 0x0000000f71137220 */ /* 0x000fe40000410000 */
[----:B------:R-:W-:Y:S02]  /*2810*/  FMUL.FTZ R136, R115, R123 ;  /* 0x0000007b73887220 */ /* 0x000fe40000410000 */
[----:B------:R-:W-:Y:S02]  /*2820*/  FMUL.FTZ R18, R113, R14 ;  /* 0x0000000e71127220 */ /* 0x000fe40000410000 */
[----:B------:R-:W-:-:S02]  /*2830*/  FMUL.FTZ R95, R115, R93 ;  /* 0x0000005d735f7220 */ /* 0x000fc40000410000 */
[----:B------:R-:W-:Y:S02]  /*2840*/  FFMA.FTZ R19, R112, R14, -R19 ;  /* 0x0000000e70137223 */ /* 0x000fe40000010813 */
[----:B------:R-:W-:Y:S02]  /*2850*/  FFMA.FTZ R136, R114, R93, R136 ;  /* 0x0000005d72887223 */ /* 0x000fe40000010088 */
[----:B------:R-:W-:Y:S02]  /*2860*/  FFMA.FTZ R18, R112, R15, R18 ;  /* 0x0000000f70127223 */ /* 0x000fe40000010012 */
[----:B------:R-:W-:Y:S01]  /*2870*/  FFMA.FTZ R123, R114, R123, -R95 ;  /* 0x0000007b727b7223 */ /* 0x000fe2000001085f */
[----:B------:R-:W-:Y:S01]  /*2880*/  HADD2.F32 R95, -RZ, R57.H0_H0 ;  /* 0x20000039ff5f7230 */ /* 0x000fe20000004100 */
[----:B------:R-:W-:Y:S01]  /*2890*/  FMUL.FTZ R15, R115, R19 ;  /* 0x00000013730f7220 */ /* 0x000fe20000410000 */
[----:B------:R-:W-:Y:S01]  /*28a0*/  ISETP.NE.AND P1, PT, R28, 0x1f, PT ;  /* 0x0000001f1c00780c */ /* 0x000fe20003f25270 */
[----:B------:R-:W-:-:S02]  /*28b0*/  FADD.FTZ R136, RZ, R136 ;  /* 0x00000088ff887221 */ /* 0x000fc40000010000 */
[-C--:B------:R-:W-:Y:S02]  /*28c0*/  FMUL.FTZ R14, R115, R18.reuse ;  /* 0x00000012730e7220 */ /* 0x080fe40000410000 */
[----:B------:R-:W-:Y:S02]  /*28d0*/  FFMA.FTZ R15, R114, R18, R15 ;  /* 0x00000012720f7223 */ /* 0x000fe4000001000f */
[----:B------:R-:W-:Y:S02]  /*28e0*/  FFMA.FTZ R123, R94, R95, R123 ;  /* 0x0000005f5e7b7223 */ /* 0x000fe4000001007b */
[C---:B------:R-:W-:Y:S01]  /*28f0*/  FMUL.FTZ R18, R117.reuse, R136 ;  /* 0x0000008875127220 */ /* 0x040fe20000410000 */
[----:B------:R-:W-:Y:S01]  /*2900*/  HADD2.F32 R93, -RZ, R58.H0_H0 ;  /* 0x2000003aff5d7230 */ /* 0x000fe20000004100 */
[----:B------:R-:W-:Y:S02]  /*2910*/  FFMA.FTZ R14, R114, R19, -R14 ;  /* 0x00000013720e7223 */ /* 0x000fe4000001080e */
[----:B------:R-:W-:-:S02]  /*2920*/  FMUL.FTZ R19, R117, R123 ;  /* 0x0000007b75137220 */ /* 0x000fc40000410000 */
[C---:B------:R-:W-:Y:S02]  /*2930*/  FFMA.FTZ R18, R116.reuse, R123, -R18 ;  /* 0x0000007b74127223 */ /* 0x040fe40000010812 */
[----:B------:R-:W-:Y:S02]  /*2940*/  FFMA.FTZ R136, R116, R136, R19 ;  /* 0x0000008874887223 */ /* 0x000fe40000010013 */
[----:B------:R-:W-:Y:S02]  /*2950*/  FFMA.FTZ R142, R96, R93, R18 ;  /* 0x0000005d608e7223 */ /* 0x000fe40000010012 */
[----:B------:R0:W1:Y:S01]  /*2960*/  @P1 LDS.64 R18, [R28.X8+0x20b8] ;  /* 0x0020b8001c121984 */ /* 0x0000620000008a00 */
[C---:B------:R-:W-:Y:S01]  /*2970*/  FMUL.FTZ R141, R117.reuse, R15 ;  /* 0x0000000f758d7220 */ /* 0x040fe20000410000 */
[----:B------:R-:W-:Y:S01]  /*2980*/  BSSY B0, `(.L_x_11229) ;  /* 0x000000d000007945 */ /* 0x000fe20003800000 */
[-C--:B------:R-:W-:Y:S02]  /*2990*/  FMUL.FTZ R123, R117, R14.reuse ;  /* 0x0000000e757b7220 */ /* 0x080fe40000410000 */
[----:B------:R-:W-:Y:S01]  /*29a0*/  FFMA.FTZ R141, R116, R14, -R141 ;  /* 0x0000000e748d7223 */ /* 0x000fe2000001088d */
[----:B------:R-:W-:Y:S05]  /*29b0*/  @P1 BRA `(.L_x_11230) ;  /* 0x0000009000001947 */ /* 0x000fea0003800000 */
[----:B----4-:R-:W-:Y:S02]  /*29c0*/  ISETP.NE.AND P3, PT, R170, c[0x0][0x174], PT ;  /* 0x00005d00aa007a0c */ /* 0x010fe40003f65270 */
[----:B-1----:R-:W-:-:S11]  /*29d0*/  MOV R18, 0x3f800000 ;  /* 0x3f80000000127802 */ /* 0x002fd60000000f00 */
[----:B------:R-:W-:-:S04]  /*29e0*/  @P3 IADD3 R19, -R38, c[0x0][0x174], RZ ;  /* 0x00005d0026133a10 */ /* 0x000fc80007ffe1ff */
[----:B------:R-:W-:-:S04]  /*29f0*/  @P3 LEA.HI R14, R19, R19, RZ, 0x1 ;  /* 0x00000013130e3211 */ /* 0x000fc800078f08ff */
[----:B------:R-:W-:-:S04]  /*2a00*/  @P3 LOP3.LUT R14, R14, 0xfffffe, RZ, 0xc0, !PT ;  /* 0x00fffffe0e0e3812 */ /* 0x000fc800078ec0ff */
[----:B------:R-:W-:Y:S01]  /*2a10*/  @P3 IADD3 R14, -R14, R19, RZ ;  /* 0x000000130e0e3210 */ /* 0x000fe20007ffe1ff */
[----:B------:R-:W-:-:S03]  /*2a20*/  HFMA2.MMA R19, -RZ, RZ, 0, 0 ;  /* 0x00000000ff137435 */ /* 0x000fc600000001ff */
[----:B------:R-:W-:-:S07]  /*2a30*/  @P3 LEA R14, R14, R89, 0x8 ;  /* 0x000000590e0e3211 */ /* 0x000fce00078e40ff */
[----:B------:R1:W2:Y:S02]  /*2a40*/  @P3 LDS.64 R18, [R14.X8+0x10b0] ;  /* 0x0010b0000e123984 */ /* 0x0002a40000008a00 */
.L_x_11230:
[----:B----4-:R-:W-:Y:S05]  /*2a50*/  BSYNC B0 ;  /* 0x0000000000007941 */ /* 0x010fea0003800000 */
.L_x_11229:
[----:B------:R-:W-:Y:S01]  /*2a60*/  FADD.FTZ R143, RZ, R136 ;  /* 0x00000088ff8f7221 */ /* 0x000fe20000010000 */
[----:B------:R-:W3:Y:S01]  /*2a70*/  SHFL.UP PT, R138, R142, 0x1, RZ ;  /* 0x042000008e8a7989 */ /* 0x000ee200000e00ff */
[----:B------:R-:W-:Y:S01]  /*2a80*/  FFMA.FTZ R123, R116, R15, R123 ;  /* 0x0000000f747b7223 */ /* 0x000fe2000001007b */
[----:B------:R-:W-:Y:S01]  /*2a90*/  ISETP.GE.AND P3, PT, R29, 0x1, PT ;  /* 0x000000011d00780c */ /* 0x000fe20003f66270 */
[----:B------:R-:W-:Y:S01]  /*2aa0*/  HADD2.F32 R118, -RZ, R118.H0_H0 ;  /* 0x20000076ff767230 */ /* 0x000fe20000004100 */
[----:B-1----:R-:W1:Y:S01]  /*2ab0*/  SHFL.UP PT, R14, R141, 0x1, RZ ;  /* 0x042000008d0e7989 */ /* 0x002e6200000e00ff */
[----:B------:R-:W-:Y:S01]  /*2ac0*/  MOV R139, c[0x0][0x2b8] ;  /* 0x0000ae00008b7a02 */ /* 0x000fe20000000f00 */
[----:B------:R-:W-:Y:S01]  /*2ad0*/  HADD2.F32 R120, -RZ, R120.H0_H0 ;  /* 0x20000078ff787230 */ /* 0x000fe20000004100 */
[----:B------:R-:W-:Y:S01]  /*2ae0*/  MOV R146, c[0x0][0x2bc] ;  /* 0x0000af0000927a02 */ /* 0x000fe20000000f00 */
[----:B------:R-:W4:Y:S01]  /*2af0*/  SHFL.UP PT, R140, R143, 0x1, RZ ;  /* 0x042000008f8c7989 */ /* 0x000f2200000e00ff */
[----:B------:R-:W-:Y:S01]  /*2b00*/  SHF.L.U32 R163, R80, 0x2, RZ ;  /* 0x0000000250a37819 */ /* 0x000fe200000006ff */
[----:B------:R-:W-:Y:S01]  /*2b10*/  HADD2.F32 R122, -RZ, R122.H0_H0 ;  /* 0x2000007aff7a7230 */ /* 0x000fe20000004100 */
[--C-:B------:R-:W-:Y:S01]  /*2b20*/  SHF.R.U64 R139, R139, 0x1, R146.reuse ;  /* 0x000000018b8b7819 */ /* 0x100fe20000001292 */
[----:B------:R-:W0:Y:S01]  /*2b30*/  SHFL.UP PT, R136, R123, 0x1, RZ ;  /* 0x042000007b887989 */ /* 0x000e2200000e00ff */
[----:B------:R-:W-:Y:S01]  /*2b40*/  SHF.R.U32.HI R148, RZ, 0x1, R146 ;  /* 0x00000001ff947819 */ /* 0x000fe20000011692 */
[----:B------:R-:W-:Y:S04]  /*2b50*/  BSSY B0, `(.L_x_11231) ;  /* 0x000010c000007945 */ /* 0x000fe80003800000 */
[----:B------:R-:W-:-:S04]  /*2b60*/  IMAD R148, R148, R23, RZ ;  /* 0x0000001794947224 */ /* 0x000fc800078e02ff */
[----:B------:R-:W-:Y:S02]  /*2b70*/  IMAD R145, R24, R139, R148 ;  /* 0x0000008b18917224 */ /* 0x000fe400078e0294 */
[C---:B---3--:R-:W-:Y:S02]  /*2b80*/  FMUL.FTZ R137, R123.reuse, R138 ;  /* 0x0000008a7b897220 */ /* 0x048fe40000410000 */
[----:B-1----:R-:W-:Y:S02]  /*2b90*/  FMUL.FTZ R15, R123, R14 ;  /* 0x0000000e7b0f7220 */ /* 0x002fe40000410000 */
[-C--:B----4-:R-:W-:Y:S02]  /*2ba0*/  FFMA.FTZ R144, R141, R140.reuse, R137 ;  /* 0x0000008c8d907223 */ /* 0x090fe40000010089 */
[----:B------:R-:W-:Y:S02]  /*2bb0*/  FMUL.FTZ R140, R123, R140 ;  /* 0x0000008c7b8c7220 */ /* 0x000fe40000410000 */
[----:B0-----:R-:W-:-:S02]  /*2bc0*/  FFMA.FTZ R146, R141, R136, R15 ;  /* 0x000000888d927223 */ /* 0x001fc4000001000f */
[----:B------:R-:W-:Y:S02]  /*2bd0*/  FFMA.FTZ R15, R141, R138, -R140 ;  /* 0x0000008a8d0f7223 */ /* 0x000fe4000001088c */
[C---:B------:R-:W-:Y:S01]  /*2be0*/  FMUL.FTZ R136, R123.reuse, R136 ;  /* 0x000000887b887220 */ /* 0x040fe20000410000 */
[----:B------:R-:W-:Y:S01]  /*2bf0*/  FSEL R146, R123, R146, !P3 ;  /* 0x000000927b927208 */ /* 0x000fe20005800000 */
[----:B------:R-:W-:Y:S02]  /*2c00*/  @P3 FADD.FTZ R143, R143, R144 ;  /* 0x000000908f8f3221 */ /* 0x000fe40000010000 */
[----:B------:R-:W-:Y:S02]  /*2c10*/  @P3 FADD.FTZ R142, R142, R15 ;  /* 0x0000000f8e8e3221 */ /* 0x000fe40000010000 */
[----:B------:R-:W-:Y:S01]  /*2c20*/  @P3 FFMA.FTZ R141, R141, R14, -R136 ;  /* 0x0000000e8d8d3223 */ /* 0x000fe20000010888 */
[----:B------:R-:W0:Y:S01]  /*2c30*/  SHFL.UP PT, R138, R143, 0x2, RZ ;  /* 0x044000008f8a7989 */ /* 0x000e2200000e00ff */
[----:B------:R-:W-:Y:S01]  /*2c40*/  IMAD.WIDE.U32 R14, R139, R23, RZ ;  /* 0x000000178b0e7225 */ /* 0x000fe200078e00ff */
[----:B------:R-:W-:-:S02]  /*2c50*/  ISETP.GE.AND P3, PT, R29, 0x2, PT ;  /* 0x000000021d00780c */ /* 0x000fc40003f66270 */
[----:B------:R-:W1:Y:S01]  /*2c60*/  SHFL.UP PT, R137, R142, 0x2, RZ ;  /* 0x044000008e897989 */ /* 0x000e6200000e00ff */
[----:B------:R-:W-:Y:S01]  /*2c70*/  IMAD R140, R169, c[0x0][0x2c0], RZ ;  /* 0x0000b000a98c7a24 */ /* 0x000fe200078e02ff */
[----:B------:R-:W-:Y:S02]  /*2c80*/  IADD3 R15, R145, R15, RZ ;  /* 0x0000000f910f7210 */ /* 0x000fe40007ffe0ff */
[----:B------:R-:W3:Y:S01]  /*2c90*/  SHFL.UP PT, R123, R141, 0x2, RZ ;  /* 0x044000008d7b7989 */ /* 0x000ee200000e00ff */
[C---:B------:R-:W-:Y:S02]  /*2ca0*/  IMAD R159, R25.reuse, c[0x0][0x2c4], R140 ;  /* 0x0000b100199f7a24 */ /* 0x040fe400078e028c */
[----:B------:R-:W-:Y:S01]  /*2cb0*/  IMAD.WIDE.U32 R14, R25, c[0x0][0x2c0], R14 ;  /* 0x0000b000190e7a25 */ /* 0x000fe200078e000e */
[----:B------:R-:W4:Y:S04]  /*2cc0*/  SHFL.UP PT, R136, R146, 0x2, RZ ;  /* 0x0440000092887989 */ /* 0x000f2800000e00ff */
[----:B------:R-:W-:-:S02]  /*2cd0*/  IADD3 R159, R159, R15, RZ ;  /* 0x0000000f9f9f7210 */ /* 0x000fc40007ffe0ff */
[----:B------:R-:W-:-:S04]  /*2ce0*/  LEA R157, P4, R14, c[0x0][0x320], 0x3 ;  /* 0x0000c8000e9d7a11 */ /* 0x000fc800078818ff */
[----:B------:R-:W-:Y:S01]  /*2cf0*/  LEA.HI.X R159, R14, c[0x0][0x324], R159, 0x3, P4 ;  /* 0x0000c9000e9f7a11 */ /* 0x000fe200020f1c9f */
[CC--:B0-----:R-:W-:Y:S02]  /*2d00*/  FMUL.FTZ R140, R146.reuse, R138.reuse ;  /* 0x0000008a928c7220 */ /* 0x0c1fe40000410000 */
[CC--:B-1----:R-:W-:Y:S02]  /*2d10*/  FMUL.FTZ R144, R146.reuse, R137.reuse ;  /* 0x0000008992907220 */ /* 0x0c2fe40000410000 */
[C---:B------:R-:W-:Y:S01]  /*2d20*/  FFMA.FTZ R139, R141.reuse, R137, -R140 ;  /* 0x000000898d8b7223 */ /* 0x040fe2000001088c */
[----:B------:R-:W-:Y:S01]  /*2d30*/  HADD2.F32 R137, -RZ, R119.H0_H0 ;  /* 0x20000077ff897230 */ /* 0x000fe20000004100 */
[C---:B---3--:R-:W-:Y:S01]  /*2d40*/  FMUL.FTZ R15, R146.reuse, R123 ;  /* 0x0000007b920f7220 */ /* 0x048fe20000410000 */
[----:B------:R-:W-:Y:S01]  /*2d50*/  HADD2.F32 R140, -RZ, R135.H0_H0 ;  /* 0x20000087ff8c7230 */ /* 0x000fe20000004100 */
[----:B------:R-:W-:Y:S02]  /*2d60*/  FFMA.FTZ R144, R141, R138, R144 ;  /* 0x0000008a8d907223 */ /* 0x000fe40000010090 */
[----:B----4-:R-:W-:-:S02]  /*2d70*/  FMUL.FTZ R14, R146, R136 ;  /* 0x00000088920e7220 */ /* 0x010fc40000410000 */
[C---:B------:R-:W-:Y:S02]  /*2d80*/  FFMA.FTZ R147, R141.reuse, R136, R15 ;  /* 0x000000888d937223 */ /* 0x040fe4000001000f */
[----:B------:R-:W-:Y:S02]  /*2d90*/  @P3 FFMA.FTZ R141, R141, R123, -R14 ;  /* 0x0000007b8d8d3223 */ /* 0x000fe4000001080e */
[-C--:B-----5:R-:W-:Y:S01]  /*2da0*/  FMUL.FTZ R14, R16, R118.reuse ;  /* 0x00000076100e7220 */ /* 0x0a0fe20000410000 */
[----:B------:R-:W-:Y:S01]  /*2db0*/  FSEL R148, R146, R147, !P3 ;  /* 0x0000009392947208 */ /* 0x000fe20005800000 */
[----:B------:R-:W-:Y:S01]  /*2dc0*/  FADD.FTZ R119, R73, R73 ;  /* 0x0000004949777221 */ /* 0x000fe20000010000 */
[----:B------:R-:W-:Y:S01]  /*2dd0*/  HADD2.F32 R146, -RZ, R133.H0_H0 ;  /* 0x20000085ff927230 */ /* 0x000fe20000004100 */
[C---:B------:R-:W-:Y:S02]  /*2de0*/  FMUL.FTZ R15, R17.reuse, R118 ;  /* 0x00000076110f7220 */ /* 0x040fe40000410000 */
[----:B------:R-:W-:Y:S01]  /*2df0*/  FFMA.FTZ R136, R17, R120, R14 ;  /* 0x0000007811887223 */ /* 0x000fe2000001000e */
[----:B------:R-:W-:Y:S01]  /*2e00*/  SHFL.UP PT, R149, R148, 0x4, RZ ;  /* 0x0480000094957989 */ /* 0x000fe200000e00ff */
[----:B------:R-:W-:-:S02]  /*2e10*/  FMUL.FTZ R14, R16, R137 ;  /* 0x00000089100e7220 */ /* 0x000fc40000410000 */
[----:B------:R-:W-:Y:S02]  /*2e20*/  FFMA.FTZ R138, R16, R120, -R15 ;  /* 0x00000078108a7223 */ /* 0x000fe4000001080f */
[----:B------:R-:W-:Y:S02]  /*2e30*/  FMUL.FTZ R136, R119, R136 ;  /* 0x0000008877887220 */ /* 0x000fe40000410000 */
[----:B------:R-:W-:Y:S02]  /*2e40*/  @P3 FADD.FTZ R143, R143, R144 ;  /* 0x000000908f8f3221 */ /* 0x000fe40000010000 */
[----:B------:R-:W-:Y:S02]  /*2e50*/  FADD.FTZ R123, R71, R71 ;  /* 0x00000047477b7221 */ /* 0x000fe40000010000 */
[C---:B------:R-:W-:Y:S01]  /*2e60*/  FFMA.FTZ R144, R17.reuse, R140, R14 ;  /* 0x0000008c11907223 */ /* 0x040fe2000001000e */
[----:B------:R-:W0:Y:S01]  /*2e70*/  SHFL.UP PT, R151, R143, 0x4, RZ ;  /* 0x048000008f977989 */ /* 0x000e2200000e00ff */
[----:B------:R-:W-:-:S02]  /*2e80*/  FMUL.FTZ R15, R17, R137 ;  /* 0x00000089110f7220 */ /* 0x000fc40000410000 */
[----:B------:R-:W-:Y:S02]  /*2e90*/  FMUL.FTZ R138, R119, R138 ;  /* 0x0000008a778a7220 */ /* 0x000fe40000410000 */
[----:B------:R-:W-:Y:S02]  /*2ea0*/  FMUL.FTZ R145, R116, R136 ;  /* 0x0000008874917220 */ /* 0x000fe40000410000 */
[----:B------:R-:W-:Y:S02]  /*2eb0*/  FMUL.FTZ R135, R123, R144 ;  /* 0x000000907b877220 */ /* 0x000fe40000410000 */
[----:B------:R-:W-:Y:S02]  /*2ec0*/  FFMA.FTZ R14, R16, R140, -R15 ;  /* 0x0000008c100e7223 */ /* 0x000fe4000001080f */
[C---:B------:R-:W-:Y:S01]  /*2ed0*/  FFMA.FTZ R144, -R117.reuse, R138, -R145 ;  /* 0x0000008a75907223 */ /* 0x040fe20000010991 */
[----:B------:R-:W-:Y:S01]  /*2ee0*/  HADD2.F32 R145, -RZ, R134.H0_H0 ;  /* 0x20000086ff917230 */ /* 0x000fe20000004100 */
[----:B------:R-:W-:-:S02]  /*2ef0*/  FMUL.FTZ R15, R117, R136 ;  /* 0x00000088750f7220 */ /* 0x000fc40000410000 */
[----:B------:R-:W-:Y:S02]  /*2f00*/  @P3 FADD.FTZ R142, R142, R139 ;  /* 0x0000008b8e8e3221 */ /* 0x000fe40000010000 */
[----:B------:R-:W-:Y:S02]  /*2f10*/  FMUL.FTZ R139, R123, R14 ;  /* 0x0000000e7b8b7220 */ /* 0x000fe40000410000 */
[----:B------:R-:W-:Y:S01]  /*2f20*/  FADD.FTZ R152, -R135, R144 ;  /* 0x0000009087987221 */ /* 0x000fe20000010100 */
[----:B------:R-:W-:Y:S01]  /*2f30*/  SHFL.UP PT, R150, R142, 0x4, RZ ;  /* 0x048000008e967989 */ /* 0x000fe200000e00ff */
[----:B------:R-:W-:Y:S02]  /*2f40*/  FFMA.FTZ R14, R116, R138, -R15 ;  /* 0x0000008a740e7223 */ /* 0x000fe4000001080f */
[----:B------:R-:W-:Y:S02]  /*2f50*/  FMUL.FTZ R147, R115, -R152 ;  /* 0x8000009873937220 */ /* 0x000fe40000410000 */
[----:B------:R-:W-:-:S02]  /*2f60*/  FADD.FTZ R134, R139, R14 ;  /* 0x0000000e8b867221 */ /* 0x000fc40000010000 */
[-C--:B------:R-:W-:Y:S02]  /*2f70*/  FMUL.FTZ R14, R16, R145.reuse ;  /* 0x00000091100e7220 */ /* 0x080fe40000410000 */
[-C--:B------:R-:W-:Y:S02]  /*2f80*/  FFMA.FTZ R153, R114, R134.reuse, -R147 ;  /* 0x0000008672997223 */ /* 0x080fe40000010893 */
[----:B------:R-:W1:Y:S01]  /*2f90*/  SHFL.UP PT, R147, R141, 0x4, RZ ;  /* 0x048000008d937989 */ /* 0x000e6200000e00ff */
[----:B------:R-:W-:Y:S02]  /*2fa0*/  FMUL.FTZ R15, R17, R145 ;  /* 0x00000091110f7220 */ /* 0x000fe40000410000 */
[----:B------:R-:W-:Y:S02]  /*2fb0*/  FMUL.FTZ R155, R115, -R134 ;  /* 0x80000086739b7220 */ /* 0x000fe40000410000 */
[----:B------:R-:W-:Y:S02]  /*2fc0*/  FADD.FTZ R144, R69, R69 ;  /* 0x0000004545907221 */ /* 0x000fe40000010000 */
[-C--:B------:R-:W-:Y:S01]  /*2fd0*/  FFMA.FTZ R133, R17, R146.reuse, R14 ;  /* 0x0000009211857223 */ /* 0x080fe2000001000e */
[----:B------:R-:W-:Y:S01]  /*2fe0*/  LEA R14, P3, R28, R157, 0x2 ;  /* 0x0000009d1c0e7211 */ /* 0x000fe200078610ff */
[----:B------:R-:W-:-:S02]  /*2ff0*/  FFMA.FTZ R15, R16, R146, -R15 ;  /* 0x00000092100f7223 */ /* 0x000fc4000001080f */
[----:B------:R-:W-:Y:S01]  /*3000*/  FFMA.FTZ R152, R114, R152, R155 ;  /* 0x0000009872987223 */ /* 0x000fe2000001009b */
[----:B------:R-:W-:Y:S01]  /*3010*/  IADD3 R155, R38, -c[0x0][0x174], RZ ;  /* 0x80005d00269b7a10 */ /* 0x000fe20007ffe0ff */
[C---:B------:R-:W-:Y:S02]  /*3020*/  FMUL.FTZ R133, R144.reuse, R133 ;  /* 0x0000008590857220 */ /* 0x040fe40000410000 */
[----:B------:R-:W-:Y:S01]  /*3030*/  FMUL.FTZ R134, R144, R15 ;  /* 0x0000000f90867220 */ /* 0x000fe20000410000 */
[----:B------:R-:W-:Y:S01]  /*3040*/  LEA.HI.X R15, R28, R159, RZ, 0x2, P3 ;  /* 0x0000009f1c0f7211 */ /* 0x000fe200018f14ff */
[----:B------:R-:W-:Y:S01]  /*3050*/  FADD.FTZ R152, -R133, R152 ;  /* 0x0000009885987221 */ /* 0x000fe20000010100 */
[----:B------:R-:W-:Y:S01]  /*3060*/  ISETP.GE.AND P3, PT, R29, 0x4, PT ;  /* 0x000000041d00780c */ /* 0x000fe20003f66270 */
[----:B------:R-:W-:Y:S02]  /*3070*/  FADD.FTZ R153, R134, R153 ;  /* 0x0000009986997221 */ /* 0x000fe40000010000 */
[----:B------:R-:W-:-:S02]  /*3080*/  IMAD R155, R155, -0x200, RZ ;  /* 0xfffffe009b9b7824 */ /* 0x000fc400078e02ff */
[C---:B------:R-:W-:Y:S02]  /*3090*/  FMUL.FTZ R154, R113.reuse, -R152 ;  /* 0x80000098719a7220 */ /* 0x040fe40000410000 */
[----:B------:R-:W-:Y:S02]  /*30a0*/  FMUL.FTZ R157, R113, -R153 ;  /* 0x80000099719d7220 */ /* 0x000fe40000410000 */
[----:B------:R-:W-:-:S04]  /*30b0*/  IMAD.WIDE R14, R155, 0x4, R14 ;  /* 0x000000049b0e7825 */ /* 0x000fc800078e020e */
[C---:B------:R-:W-:Y:S02]  /*30c0*/  FFMA.FTZ R155, R112.reuse, R153, -R154 ;  /* 0x00000099709b7223 */ /* 0x040fe4000001089a */
[----:B------:R-:W-:Y:S02]  /*30d0*/  FFMA.FTZ R158, R112, R152, R157 ;  /* 0x00000098709e7223 */ /* 0x000fe4000001009d */
[C---:B0-----:R-:W-:Y:S02]  /*30e0*/  FMUL.FTZ R153, R148.reuse, R151 ;  /* 0x0000009794997220 */ /* 0x041fe40000410000 */
[C---:B-1----:R-:W-:Y:S02]  /*30f0*/  FMUL.FTZ R154, R148.reuse, R147 ;  /* 0x00000093949a7220 */ /* 0x042fe40000410000 */
[C---:B------:R-:W-:Y:S02]  /*3100*/  FMUL.FTZ R156, R148.reuse, R150 ;  /* 0x00000096949c7220 */ /* 0x040fe40000410000 */
[----:B------:R-:W-:-:S02]  /*3110*/  FMUL.FTZ R152, R148, R149 ;  /* 0x0000009594987220 */ /* 0x000fc40000410000 */
[C---:B------:R-:W-:Y:S02]  /*3120*/  FFMA.FTZ R153, R141.reuse, R150, -R153 ;  /* 0x000000968d997223 */ /* 0x040fe40000010899 */
[C---:B------:R-:W-:Y:S02]  /*3130*/  FFMA.FTZ R149, R141.reuse, R149, R154 ;  /* 0x000000958d957223 */ /* 0x040fe4000001009a */
[C---:B------:R-:W-:Y:S01]  /*3140*/  FFMA.FTZ R156, R141.reuse, R151, R156 ;  /* 0x000000978d9c7223 */ /* 0x040fe2000001009c */
[----:B------:R-:W-:Y:S01]  /*3150*/  HADD2.F32 R151, -RZ, R130.H0_H0 ;  /* 0x20000082ff977230 */ /* 0x000fe20000004100 */
[----:B------:R-:W-:Y:S01]  /*3160*/  @P3 FFMA.FTZ R141, R141, R147, -R152 ;  /* 0x000000938d8d3223 */ /* 0x000fe20000010898 */
[----:B------:R-:W-:Y:S01]  /*3170*/  HADD2.F32 R147, -RZ, R132.H0_H0 ;  /* 0x20000084ff937230 */ /* 0x000fe20000004100 */
[----:B------:R-:W-:Y:S01]  /*3180*/  FSEL R154, R148, R149, !P3 ;  /* 0x00000095949a7208 */ /* 0x000fe20005800000 */
[----:B------:R-:W-:Y:S01]  /*3190*/  HADD2.F32 R149, -RZ, R131.H0_H0 ;  /* 0x20000083ff957230 */ /* 0x000fe20000004100 */
[----:B------:R-:W-:Y:S01]  /*31a0*/  @P3 FADD.FTZ R142, R142, R153 ;  /* 0x000000998e8e3221 */ /* 0x000fe20000010000 */
[----:B------:R-:W-:Y:S01]  /*31b0*/  SHF.L.U64.HI R152, R80, 0x2, R91 ;  /* 0x0000000250987819 */ /* 0x000fe2000001025b */
[-C--:B------:R-:W-:Y:S01]  /*31c0*/  FMUL.FTZ R131, R17, R147.reuse ;  /* 0x0000009311837220 */ /* 0x080fe20000410000 */
[----:B------:R-:W-:Y:S01]  /*31d0*/  SHFL.UP PT, R157, R154, 0x8, RZ ;  /* 0x050000009a9d7989 */ /* 0x000fe200000e00ff */
[----:B------:R-:W-:-:S02]  /*31e0*/  FMUL.FTZ R132, R16, R147 ;  /* 0x0000009310847220 */ /* 0x000fc40000410000 */
[----:B------:R-:W-:Y:S02]  /*31f0*/  FADD.FTZ R148, R67, R67 ;  /* 0x0000004343947221 */ /* 0x000fe40000010000 */
[-C--:B------:R-:W-:Y:S02]  /*3200*/  FFMA.FTZ R131, R16, R149.reuse, -R131 ;  /* 0x0000009510837223 */ /* 0x080fe40000010883 */
[----:B------:R-:W-:Y:S02]  /*3210*/  FFMA.FTZ R153, R17, R149, R132 ;  /* 0x0000009511997223 */ /* 0x000fe40000010084 */
[C---:B------:R-:W-:Y:S02]  /*3220*/  FMUL.FTZ R130, R148.reuse, R131 ;  /* 0x0000008394827220 */ /* 0x040fe40000410000 */
[----:B------:R-:W-:Y:S01]  /*3230*/  @P3 FADD.FTZ R143, R143, R156 ;  /* 0x0000009c8f8f3221 */ /* 0x000fe20000010000 */
[----:B------:R-:W-:Y:S01]  /*3240*/  ISETP.GE.AND P3, PT, R29, 0x8, PT ;  /* 0x000000081d00780c */ /* 0x000fe20003f66270 */
[----:B------:R-:W-:Y:S01]  /*3250*/  FMUL.FTZ R131, R148, R153 ;  /* 0x0000009994837220 */ /* 0x000fe20000410000 */
[----:B------:R-:W0:Y:S01]  /*3260*/  SHFL.UP PT, R156, R141, 0x8, RZ ;  /* 0x050000008d9c7989 */ /* 0x000e2200000e00ff */
[----:B------:R-:W-:-:S02]  /*3270*/  FADD.FTZ R160, R130, R155 ;  /* 0x0000009b82a07221 */ /* 0x000fc40000010000 */
[----:B------:R-:W-:Y:S01]  /*3280*/  FADD.FTZ R153, -R131, R158 ;  /* 0x0000009e83997221 */ /* 0x000fe20000010100 */
[----:B------:R-:W-:Y:S01]  /*3290*/  SHFL.UP PT, R159, R143, 0x8, RZ ;  /* 0x050000008f9f7989 */ /* 0x000fe200000e00ff */
[----:B------:R-:W-:Y:S01]  /*32a0*/  IMAD R162, R152, c[0x0][0x2d0], RZ ;  /* 0x0000b40098a27a24 */ /* 0x000fe200078e02ff */
[----:B------:R-:W-:Y:S01]  /*32b0*/  HADD2.F32 R152, -RZ, R129.H0_H0 ;  /* 0x20000081ff987230 */ /* 0x000fe20000004100 */
[-C--:B------:R-:W-:Y:S01]  /*32c0*/  FMUL.FTZ R132, R16, R151.reuse ;  /* 0x0000009710847220 */ /* 0x080fe20000410000 */
[----:B------:R-:W1:Y:S01]  /*32d0*/  SHFL.UP PT, R158, R142, 0x8, RZ ;  /* 0x050000008e9e7989 */ /* 0x000e6200000e00ff */
[----:B------:R-:W-:Y:S02]  /*32e0*/  FMUL.FTZ R161, R111, -R160 ;  /* 0x800000a06fa17220 */ /* 0x000fe40000410000 */
[----:B------:R-:W-:Y:S02]  /*32f0*/  FMUL.FTZ R129, R17, R151 ;  /* 0x0000009711817220 */ /* 0x000fe40000410000 */
[----:B------:R-:W-:-:S02]  /*3300*/  FADD.FTZ R150, R65, R65 ;  /* 0x0000004141967221 */ /* 0x000fc40000010000 */
[----:B------:R-:W-:Y:S02]  /*3310*/  IMAD R165, R163, c[0x0][0x2d4], R162 ;  /* 0x0000b500a3a57a24 */ /* 0x000fe400078e02a2 */
[-C--:B------:R-:W-:Y:S02]  /*3320*/  FFMA.FTZ R155, R17, R152.reuse, R132 ;  /* 0x00000098119b7223 */ /* 0x080fe40000010084 */
[-C--:B------:R-:W-:Y:S02]  /*3330*/  FFMA.FTZ R162, R110, R153.reuse, R161 ;  /* 0x000000996ea27223 */ /* 0x080fe400000100a1 */
[----:B------:R-:W-:Y:S02]  /*3340*/  FMUL.FTZ R161, R111, -R153 ;  /* 0x800000996fa17220 */ /* 0x000fe40000410000 */
[----:B------:R-:W-:Y:S02]  /*3350*/  FFMA.FTZ R153, R16, R152, -R129 ;  /* 0x0000009810997223 */ /* 0x000fe40000010881 */
[----:B------:R-:W-:-:S02]  /*3360*/  FMUL.FTZ R129, R150, R155 ;  /* 0x0000009b96817220 */ /* 0x000fc40000410000 */
[----:B------:R-:W-:-:S04]  /*3370*/  IMAD.WIDE.U32 R14, R163, c[0x0][0x2d0], R14 ;  /* 0x0000b400a30e7a25 */ /* 0x000fc800078e000e */
[----:B------:R-:W-:Y:S01]  /*3380*/  FFMA.FTZ R161, R110, R160, -R161 ;  /* 0x000000a06ea17223 */ /* 0x000fe200000108a1 */
[----:B------:R-:W-:Y:S01]  /*3390*/  IADD3 R15, R15, R165, RZ ;  /* 0x000000a50f0f7210 */ /* 0x000fe20007ffe0ff */
[----:B------:R-:W-:Y:S02]  /*33a0*/  FMUL.FTZ R132, R150, R153 ;  /* 0x0000009996847220 */ /* 0x000fe40000410000 */
[----:B------:R-:W-:Y:S02]  /*33b0*/  FADD.FTZ R163, -R129, R162 ;  /* 0x000000a281a37221 */ /* 0x000fe40000010100 */
[----:B------:R-:W-:Y:S02]  /*33c0*/  FADD.FTZ R161, R132, R161 ;  /* 0x000000a184a17221 */ /* 0x000fe40000010000 */
[----:B------:R-:W-:Y:S02]  /*33d0*/  FMUL.FTZ R153, R109, -R163 ;  /* 0x800000a36d997220 */ /* 0x000fe40000410000 */
[----:B0-----:R-:W-:-:S02]  /*33e0*/  FMUL.FTZ R160, R154, R156 ;  /* 0x0000009c9aa07220 */ /* 0x001fc40000410000 */
[----:B------:R-:W-:Y:S02]  /*33f0*/  FFMA.FTZ R167, R108, R161, -R153 ;  /* 0x000000a16ca77223 */ /* 0x000fe40000010899 */
[C---:B-1----:R-:W-:Y:S02]  /*3400*/  FMUL.FTZ R162, R154.reuse, R158 ;  /* 0x0000009e9aa27220 */ /* 0x042fe40000410000 */
[C---:B------:R-:W-:Y:S02]  /*3410*/  FMUL.FTZ R153, R154.reuse, R159 ;  /* 0x0000009f9a997220 */ /* 0x040fe40000410000 */
[CC--:B------:R-:W-:Y:S02]  /*3420*/  FFMA.FTZ R155, R141.reuse, R157.reuse, R160 ;  /* 0x0000009d8d9b7223 */ /* 0x0c0fe400000100a0 */
[----:B------:R-:W-:Y:S02]  /*3430*/  FMUL.FTZ R157, R154, R157 ;  /* 0x0000009d9a9d7220 */ /* 0x000fe40000410000 */
[----:B------:R-:W-:-:S02]  /*3440*/  FFMA.FTZ R162, R141, R159, R162 ;  /* 0x0000009f8da27223 */ /* 0x000fc400000100a2 */
[C---:B------:R-:W-:Y:S02]  /*3450*/  FFMA.FTZ R153, R141.reuse, R158, -R153 ;  /* 0x0000009e8d997223 */ /* 0x040fe40000010899 */
[----:B------:R-:W-:Y:S01]  /*3460*/  @P3 FFMA.FTZ R141, R141, R156, -R157 ;  /* 0x0000009c8d8d3223 */ /* 0x000fe2000001089d */
[----:B------:R-:W-:Y:S01]  /*3470*/  HADD2.F32 R157, -RZ, R128.H0_H0 ;  /* 0x20000080ff9d7230 */ /* 0x000fe20000004100 */
[----:B------:R-:W-:Y:S01]  /*3480*/  FMUL.FTZ R161, R109, -R161 ;  /* 0x800000a16da17220 */ /* 0x000fe20000410000 */
[----:B------:R-:W-:Y:S01]  /*3490*/  FSEL R156, R154, R155, !P3 ;  /* 0x0000009b9a9c7208 */ /* 0x000fe20005800000 */
[C---:B--2---:R-:W-:Y:S01]  /*34a0*/  FMUL.FTZ R128, R117.reuse, -R18 ;  /* 0x8000001275807220 */ /* 0x044fe20000410000 */
[----:B------:R-:W0:Y:S01]  /*34b0*/  SHFL.UP PT, R158, R141, 0x10, RZ ;  /* 0x060000008d9e7989 */ /* 0x000e2200000e00ff */
[----:B------:R-:W-:Y:S01]  /*34c0*/  FFMA.FTZ R166, R108, R163, R161 ;  /* 0x000000a36ca67223 */ /* 0x000fe200000100a1 */
[----:B------:R-:W-:Y:S01]  /*34d0*/  HADD2.F32 R155, -RZ, R127.H0_H0 ;  /* 0x2000007fff9b7230 */ /* 0x000fe20000004100 */
[----:B------:R-:W-:-:S02]  /*34e0*/  FMUL.FTZ R159, R117, R19 ;  /* 0x00000013759f7220 */ /* 0x000fc40000410000 */
[C---:B------:R-:W-:Y:S02]  /*34f0*/  FFMA.FTZ R163, R116.reuse, -R19, R128 ;  /* 0x8000001374a37223 */ /* 0x040fe40000010080 */
[----:B------:R-:W-:Y:S02]  /*3500*/  @P3 FADD.FTZ R143, R143, R162 ;  /* 0x000000a28f8f3221 */ /* 0x000fe40000010000 */
[----:B------:R-:W-:Y:S02]  /*3510*/  FFMA.FTZ R162, R116, R18, -R159 ;  /* 0x0000001274a27223 */ /* 0x000fe4000001089f */
[----:B------:R-:W-:Y:S01]  /*3520*/  FMUL.FTZ R128, R16, R157 ;  /* 0x0000009d10807220 */ /* 0x000fe20000410000 */
[----:B------:R-:W1:Y:S01]  /*3530*/  SHFL.UP PT, R159, R156, 0x10, RZ ;  /* 0x060000009c9f7989 */ /* 0x000e6200000e00ff */
[----:B------:R-:W-:Y:S01]  /*3540*/  @P3 FADD.FTZ R142, R142, R153 ;  /* 0x000000998e8e3221 */ /* 0x000fe20000010000 */
[----:B------:R-:W-:Y:S01]  /*3550*/  ISETP.GE.AND P3, PT, R29, 0x10, PT ;  /* 0x000000101d00780c */ /* 0x000fe20003f66270 */
[----:B------:R-:W-:Y:S01]  /*3560*/  FMUL.FTZ R165, R115, -R163 ;  /* 0x800000a373a57220 */ /* 0x000fe20000410000 */
[----:B------:R-:W2:Y:S01]  /*3570*/  SHFL.UP PT, R161, R143, 0x10, RZ ;  /* 0x060000008fa17989 */ /* 0x000ea200000e00ff */
[----:B------:R-:W-:-:S02]  /*3580*/  FMUL.FTZ R127, R17, R157 ;  /* 0x0000009d117f7220 */ /* 0x000fc40000410000 */
[----:B------:R-:W-:Y:S01]  /*3590*/  FADD.FTZ R153, R63, R63 ;  /* 0x0000003f3f997221 */ /* 0x000fe20000010000 */
[----:B------:R-:W3:Y:S01]  /*35a0*/  SHFL.UP PT, R160, R142, 0x10, RZ ;  /* 0x060000008ea07989 */ /* 0x000ee200000e00ff */
[-C--:B------:R-:W-:Y:S02]  /*35b0*/  FMUL.FTZ R164, R115, -R162.reuse ;  /* 0x800000a273a47220 */ /* 0x080fe40000410000 */
[-C--:B------:R-:W-:Y:S02]  /*35c0*/  FFMA.FTZ R154, R17, R155.reuse, R128 ;  /* 0x0000009b119a7223 */ /* 0x080fe40000010080 */
[----:B------:R-:W-:Y:S02]  /*35d0*/  FFMA.FTZ R165, R114, R162, -R165 ;  /* 0x000000a272a57223 */ /* 0x000fe400000108a5 */
[----:B------:R-:W-:Y:S02]  /*35e0*/  FFMA.FTZ R128, R16, R155, -R127 ;  /* 0x0000009b10807223 */ /* 0x000fe4000001087f */
[----:B------:R-:W-:-:S02]  /*35f0*/  FFMA.FTZ R164, R114, R163, R164 ;  /* 0x000000a372a47223 */ /* 0x000fc400000100a4 */
[----:B------:R-:W-:Y:S02]  /*3600*/  FMUL.FTZ R127, R153, R154 ;  /* 0x0000009a997f7220 */ /* 0x000fe40000410000 */
[----:B------:R-:W-:Y:S02]  /*3610*/  FMUL.FTZ R163, R113, -R165 ;  /* 0x800000a571a37220 */ /* 0x000fe40000410000 */
[----:B------:R-:W-:Y:S02]  /*3620*/  FMUL.FTZ R128, R153, R128 ;  /* 0x0000008099807220 */ /* 0x000fe40000410000 */
[-C--:B------:R-:W-:Y:S02]  /*3630*/  FMUL.FTZ R154, R113, -R164.reuse ;  /* 0x800000a4719a7220 */ /* 0x080fe40000410000 */
[----:B------:R-:W-:Y:S02]  /*3640*/  FADD.FTZ R173, -R127, R166 ;  /* 0x000000a67fad7221 */ /* 0x000fe40000010100 */
[----:B------:R-:W-:-:S02]  /*3650*/  FFMA.FTZ R166, R112, R164, R163 ;  /* 0x000000a470a67223 */ /* 0x000fc400000100a3 */
[----:B------:R-:W-:Y:S02]  /*3660*/  FADD.FTZ R167, R128, R167 ;  /* 0x000000a780a77221 */ /* 0x000fe40000010000 */
[----:B------:R-:W-:Y:S02]  /*3670*/  FFMA.FTZ R165, R112, R165, -R154 ;  /* 0x000000a570a57223 */ /* 0x000fe4000001089a */
[C---:B------:R-:W-:Y:S02]  /*3680*/  FMUL.FTZ R162, R106.reuse, -R173 ;  /* 0x800000ad6aa27220 */ /* 0x040fe40000410000 */
[----:B------:R-:W-:Y:S02]  /*3690*/  FMUL.FTZ R154, R111, -R166 ;  /* 0x800000a66f9a7220 */ /* 0x000fe40000410000 */
[-C--:B------:R-:W-:Y:S02]  /*36a0*/  FMUL.FTZ R163, R106, -R167.reuse ;  /* 0x800000a76aa37220 */ /* 0x080fe40000410000 */
[----:B------:R-:W-:-:S02]  /*36b0*/  FFMA.FTZ R175, R104, R167, -R162 ;  /* 0x000000a768af7223 */ /* 0x000fc400000108a2 */
[----:B------:R-:W-:Y:S02]  /*36c0*/  FFMA.FTZ R167, R110, R165, -R154 ;  /* 0x000000a56ea77223 */ /* 0x000fe4000001089a */
[----:B0-----:R-:W-:Y:S02]  /*36d0*/  FMUL.FTZ R154, R156, R158 ;  /* 0x0000009e9c9a7220 */ /* 0x001fe40000410000 */
[----:B------:R-:W-:Y:S02]  /*36e0*/  FFMA.FTZ R177, R104, R173, R163 ;  /* 0x000000ad68b17223 */ /* 0x000fe400000100a3 */
[----:B------:R-:W-:Y:S02]  /*36f0*/  FMUL.FTZ R173, R111, -R165 ;  /* 0x800000a56fad7220 */ /* 0x000fe40000410000 */
[----:B-1----:R-:W-:Y:S02]  /*3700*/  FFMA.FTZ R165, R141, R159, R154 ;  /* 0x0000009f8da57223 */ /* 0x002fe4000001009a */
[----:B--2---:R-:W-:-:S02]  /*3710*/  FMUL.FTZ R162, R156, R161 ;  /* 0x000000a19ca27220 */ /* 0x004fc40000410000 */
[CC--:B---3--:R-:W-:Y:S02]  /*3720*/  FMUL.FTZ R164, R156.reuse, R160.reuse ;  /* 0x000000a09ca47220 */ /* 0x0c8fe40000410000 */
[C---:B------:R-:W-:Y:S01]  /*3730*/  FMUL.FTZ R159, R156.reuse, R159 ;  /* 0x0000009f9c9f7220 */ /* 0x040fe20000410000 */
[----:B------:R-:W-:Y:S01]  /*3740*/  FSEL R156, R156, R165, !P3 ;  /* 0x000000a59c9c7208 */ /* 0x000fe20005800000 */
[C---:B------:R-:W-:Y:S01]  /*3750*/  FFMA.FTZ R163, R141.reuse, R160, -R162 ;  /* 0x000000a08da37223 */ /* 0x040fe200000108a2 */
[----:B------:R-:W-:Y:S01]  /*3760*/  HADD2.F32 R162, -RZ, R126.H0_H0 ;  /* 0x2000007effa27230 */ /* 0x000fe20000004100 */
[C---:B------:R-:W-:Y:S01]  /*3770*/  FFMA.FTZ R164, R141.reuse, R161, R164 ;  /* 0x000000a18da47223 */ /* 0x040fe200000100a4 */
[----:B------:R-:W-:Y:S01]  /*3780*/  SHFL.IDX PT, R160, R4, RZ, 0x1f ;  /* 0x00001fff04a07589 */ /* 0x000fe200000e0000 */
[----:B------:R-:W-:Y:S02]  /*3790*/  @P3 FFMA.FTZ R141, R141, R158, -R159 ;  /* 0x0000009e8d8d3223 */ /* 0x000fe4000001089f */
[----:B------:R-:W-:Y:S01]  /*37a0*/  FFMA.FTZ R173, R110, R166, R173 ;  /* 0x000000a66ead7223 */ /* 0x000fe200000100ad */
[----:B------:R0:W-:Y:S01]  /*37b0*/  SHFL.IDX PT, R161, R5, RZ, 0x1f ;  /* 0x00001fff05a17589 */ /* 0x0001e200000e0000 */
[----:B------:R-:W-:-:S02]  /*37c0*/  @P3 FADD.FTZ R142, R142, R163 ;  /* 0x000000a38e8e3221 */ /* 0x000fc40000010000 */
[----:B------:R-:W-:Y:S01]  /*37d0*/  @P3 FADD.FTZ R143, R143, R164 ;  /* 0x000000a48f8f3221 */ /* 0x000fe20000010000 */
[----:B------:R-:W1:Y:S01]  /*37e0*/  SHFL.UP PT, R156, R156, 0x1, RZ ;  /* 0x042000009c9c7989 */ /* 0x000e6200000e00ff */
[----:B------:R-:W-:Y:S01]  /*37f0*/  HADD2.F32 R164, -RZ, R124.H0_H0 ;  /* 0x2000007cffa47230 */ /* 0x000fe20000004100 */
[----:B------:R-:W-:Y:S02]  /*3800*/  FMUL.FTZ R126, R109, -R173 ;  /* 0x800000ad6d7e7220 */ /* 0x000fe40000410000 */
[----:B------:R-:W2:Y:S01]  /*3810*/  SHFL.UP PT, R141, R141, 0x1, RZ ;  /* 0x042000008d8d7989 */ /* 0x000ea200000e00ff */
[-C--:B------:R-:W-:Y:S02]  /*3820*/  FMUL.FTZ R124, R16, R162.reuse ;  /* 0x000000a2107c7220 */ /* 0x080fe40000410000 */
[----:B------:R-:W-:Y:S01]  /*3830*/  FMUL.FTZ R159, R17, R162 ;  /* 0x000000a2119f7220 */ /* 0x000fe20000410000 */
[----:B------:R-:W3:Y:S01]  /*3840*/  SHFL.UP PT, R142, R142, 0x1, RZ ;  /* 0x042000008e8e7989 */ /* 0x000ee200000e00ff */
[----:B------:R-:W-:-:S02]  /*3850*/  FFMA.FTZ R163, R108, R167, -R126 ;  /* 0x000000a76ca37223 */ /* 0x000fc4000001087e */
[----:B------:R-:W-:Y:S01]  /*3860*/  FADD.FTZ R165, R61, R61 ;  /* 0x0000003d3da57221 */ /* 0x000fe20000010000 */
[----:B------:R-:W4:Y:S01]  /*3870*/  SHFL.UP PT, R143, R143, 0x1, RZ ;  /* 0x042000008f8f7989 */ /* 0x000f2200000e00ff */
[----:B------:R-:W-:Y:S02]  /*3880*/  FMUL.FTZ R167, R109, -R167 ;  /* 0x800000a76da77220 */ /* 0x000fe40000410000 */
[-C--:B------:R-:W-:Y:S02]  /*3890*/  FFMA.FTZ R124, R17, R164.reuse, R124 ;  /* 0x000000a4117c7223 */ /* 0x080fe4000001007c */
[----:B------:R-:W-:Y:S02]  /*38a0*/  FFMA.FTZ R126, R16, R164, -R159 ;  /* 0x000000a4107e7223 */ /* 0x000fe4000001089f */
[----:B------:R-:W-:Y:S02]  /*38b0*/  FFMA.FTZ R167, R108, R173, R167 ;  /* 0x000000ad6ca77223 */ /* 0x000fe400000100a7 */
[----:B------:R-:W-:-:S02]  /*38c0*/  FMUL.FTZ R124, R165, R124 ;  /* 0x0000007ca57c7220 */ /* 0x000fc40000410000 */
[----:B------:R-:W-:Y:S02]  /*38d0*/  FMUL.FTZ R126, R165, R126 ;  /* 0x0000007ea57e7220 */ /* 0x000fe40000410000 */
[----:B0-----:R-:W-:Y:S02]  /*38e0*/  FMUL.FTZ R5, R106, -R163 ;  /* 0x800000a36a057220 */ /* 0x001fe40000410000 */
[----:B------:R-:W-:Y:S02]  /*38f0*/  FADD.FTZ R177, -R124, R177 ;  /* 0x000000b17cb17221 */ /* 0x000fe40000010100 */
[-C--:B------:R-:W-:Y:S02]  /*3900*/  FMUL.FTZ R4, R106, -R167.reuse ;  /* 0x800000a76a047220 */ /* 0x080fe40000410000 */
[----:B------:R-:W-:Y:S02]  /*3910*/  FADD.FTZ R175, R126, R175 ;  /* 0x000000af7eaf7221 */ /* 0x000fe40000010000 */
[----:B------:R-:W-:-:S02]  /*3920*/  FFMA.FTZ R167, R104, R167, R5 ;  /* 0x000000a768a77223 */ /* 0x000fc40000010005 */
[----:B------:R-:W-:Y:S02]  /*3930*/  FMUL.FTZ R5, R100, -R177 ;  /* 0x800000b164057220 */ /* 0x000fe40000410000 */
[----:B------:R-:W-:Y:S02]  /*3940*/  FFMA.FTZ R163, R104, R163, -R4 ;  /* 0x000000a368a37223 */ /* 0x000fe40000010804 */
[----:B------:R-:W-:Y:S02]  /*3950*/  FMUL.FTZ R158, R100, -R175 ;  /* 0x800000af649e7220 */ /* 0x000fe40000410000 */
[----:B-1----:R-:W-:Y:S02]  /*3960*/  FMUL.FTZ R4, R156, R161 ;  /* 0x000000a19c047220 */ /* 0x002fe40000410000 */
[----:B------:R-:W-:Y:S02]  /*3970*/  FMUL.FTZ R154, R100, -R167 ;  /* 0x800000a7649a7220 */ /* 0x000fe40000410000 */
[----:B------:R-:W-:-:S02]  /*3980*/  FFMA.FTZ R168, R102, R175, -R5 ;  /* 0x000000af66a87223 */ /* 0x000fc40000010805 */
[----:B------:R-:W-:Y:S02]  /*3990*/  FFMA.FTZ R177, R102, R177, R158 ;  /* 0x000000b166b17223 */ /* 0x000fe4000001009e */
[-C--:B--2---:R-:W-:Y:S01]  /*39a0*/  FFMA.FTZ R5, R141, R160.reuse, -R4 ;  /* 0x000000a08d057223 */ /* 0x084fe20000010804 */
[----:B------:R-:W-:Y:S01]  /*39b0*/  HADD2.F32 R4, -RZ, R121.H0_H0 ;  /* 0x20000079ff047230 */ /* 0x000fe20000004100 */
[----:B------:R-:W-:Y:S02]  /*39c0*/  FMUL.FTZ R158, R156, R160 ;  /* 0x000000a09c9e7220 */ /* 0x000fe40000410000 */
[-C--:B------:R-:W-:Y:S02]  /*39d0*/  FFMA.FTZ R154, R102, R163.reuse, -R154 ;  /* 0x000000a3669a7223 */ /* 0x080fe4000001089a */
[----:B------:R-:W-:Y:S02]  /*39e0*/  FMUL.FTZ R163, R100, -R163 ;  /* 0x800000a364a37220 */ /* 0x000fe40000410000 */
[----:B---3--:R-:W-:-:S02]  /*39f0*/  @P2 FADD.FTZ R160, R142, R5 ;  /* 0x000000058ea02221 */ /* 0x008fc40000010000 */
[----:B------:R-:W-:Y:S02]  /*3a00*/  FFMA.FTZ R158, R141, R161, R158 ;  /* 0x000000a18d9e7223 */ /* 0x000fe4000001009e */
[-C--:B------:R-:W-:Y:S02]  /*3a10*/  FMUL.FTZ R5, R17, R122.reuse ;  /* 0x0000007a11057220 */ /* 0x080fe40000410000 */
[----:B------:R-:W-:Y:S02]  /*3a20*/  FMUL.FTZ R121, R16, R122 ;  /* 0x0000007a10797220 */ /* 0x000fe40000410000 */
[----:B------:R-:W-:Y:S02]  /*3a30*/  FFMA.FTZ R156, R102, R167, R163 ;  /* 0x000000a7669c7223 */ /* 0x000fe400000100a3 */
[----:B----4-:R-:W-:Y:S01]  /*3a40*/  @P2 FADD.FTZ R161, R143, R158 ;  /* 0x0000009e8fa12221 */ /* 0x010fe20000010000 */
[----:B------:R-:W-:Y:S01]  /*3a50*/  ISETP.NE.AND P2, PT, R172, 0x1f, PT ;  /* 0x0000001fac00780c */ /* 0x000fe20003f45270 */
[----:B------:R-:W-:Y:S01]  /*3a60*/  FADD.FTZ R163, R59, R59 ;  /* 0x0000003b3ba37221 */ /* 0x000fe20000010000 */
[----:B------:R0:W1:Y:S01]  /*3a70*/  SHFL.DOWN PT, R167, R156, 0x1, 0x1f ;  /* 0x08201f009ca77f89 */ /* 0x00006200000e0000 */
[----:B------:R-:W-:-:S02]  /*3a80*/  FFMA.FTZ R142, R16, R4, -R5 ;  /* 0x00000004108e7223 */ /* 0x000fc40000010805 */
[----:B------:R-:W-:Y:S02]  /*3a90*/  FFMA.FTZ R158, R17, R4, R121 ;  /* 0x00000004119e7223 */ /* 0x000fe40000010079 */
[----:B------:R-:W-:Y:S02]  /*3aa0*/  FMUL.FTZ R5, R7, R161 ;  /* 0x000000a107057220 */ /* 0x000fe40000410000 */
[C---:B------:R-:W-:Y:S02]  /*3ab0*/  FMUL.FTZ R143, R163.reuse, R142 ;  /* 0x0000008ea38f7220 */ /* 0x040fe40000410000 */
[----:B------:R-:W-:Y:S02]  /*3ac0*/  FMUL.FTZ R142, R163, R158 ;  /* 0x0000009ea38e7220 */ /* 0x000fe40000410000 */
[-C--:B------:R-:W-:Y:S02]  /*3ad0*/  FMUL.FTZ R7, R7, R160.reuse ;  /* 0x000000a007077220 */ /* 0x080fe40000410000 */
[----:B------:R-:W-:-:S02]  /*3ae0*/  FFMA.FTZ R166, R6, R160, -R5 ;  /* 0x000000a006a67223 */ /* 0x000fc40000010805 */
[----:B------:R-:W-:Y:S02]  /*3af0*/  FADD.FTZ R158, R143, R168 ;  /* 0x000000a88f9e7221 */ /* 0x000fe40000010000 */
[----:B------:R-:W-:Y:S02]  /*3b00*/  FADD.FTZ R160, -R142, R177 ;  /* 0x000000b18ea07221 */ /* 0x000fe40000010100 */
[----:B------:R-:W-:Y:S01]  /*3b10*/  FFMA.FTZ R7, R6, R161, R7 ;  /* 0x000000a106077223 */ /* 0x000fe20000010007 */
[----:B------:R0:W2:Y:S04]  /*3b20*/  SHFL.DOWN PT, R141, R158, 0x1, 0x1f ;  /* 0x08201f009e8d7f89 */ /* 0x0000a800000e0000 */
[----:B------:R0:W3:Y:S04]  /*3b30*/  SHFL.DOWN PT, R161, R154, 0x1, 0x1f ;  /* 0x08201f009aa17f89 */ /* 0x0000e800000e0000 */
[----:B------:R0:W4:Y:S01]  /*3b40*/  SHFL.DOWN PT, R173, R160, 0x1, 0x1f ;  /* 0x08201f00a0ad7f89 */ /* 0x00012200000e0000 */
[----:B------:R-:W-:Y:S05]  /*3b50*/  @!P2 BRA `(.L_x_11232) ;  /* 0x000000b00000a947 */ /* 0x000fea0003800000 */
[C---:B-1--4-:R-:W-:Y:S02]  /*3b60*/  FMUL.FTZ R121, R156.reuse, R173 ;  /* 0x000000ad9c797220 */ /* 0x052fe40000410000 */
[----:B------:R-:W-:-:S02]  /*3b70*/  FMUL.FTZ R5, R156, R167 ;  /* 0x000000a79c057220 */ /* 0x000fc40000410000 */
[-C--:B--2---:R-:W-:Y:S02]  /*3b80*/  FMUL.FTZ R159, R156, R141.reuse ;  /* 0x0000008d9c9f7220 */ /* 0x084fe40000410000 */
[----:B------:R-:W-:Y:S02]  /*3b90*/  FFMA.FTZ R141, R154, R141, -R121 ;  /* 0x0000008d9a8d7223 */ /* 0x000fe40000010879 */
[-C--:B---3--:R-:W-:Y:S02]  /*3ba0*/  FMUL.FTZ R121, R156, R161.reuse ;  /* 0x000000a19c797220 */ /* 0x088fe40000410000 */
[C---:B------:R-:W-:Y:S02]  /*3bb0*/  FFMA.FTZ R5, R154.reuse, R161, -R5 ;  /* 0x000000a19a057223 */ /* 0x040fe40000010805 */
[C---:B------:R-:W-:Y:S02]  /*3bc0*/  FFMA.FTZ R159, R154.reuse, R173, R159 ;  /* 0x000000ad9a9f7223 */ /* 0x040fe4000001009f */
[----:B0-----:R-:W-:Y:S01]  /*3bd0*/  FFMA.FTZ R156, R154, R167, R121 ;  /* 0x000000a79a9c7223 */ /* 0x001fe20000010079 */
[----:B------:R-:W-:Y:S01]  /*3be0*/  MOV R154, R5 ;  /* 0x00000005009a7202 */ /* 0x000fe20000000f00 */
[----:B------:R-:W-:-:S02]  /*3bf0*/  FADD.FTZ R158, R158, R141 ;  /* 0x0000008d9e9e7221 */ /* 0x000fc40000010000 */
[----:B------:R-:W-:Y:S02]  /*3c00*/  FADD.FTZ R160, R160, R159 ;  /* 0x0000009fa0a07221 */ /* 0x000fe40000010000 */
.L_x_11232:
[----:B-1----:R-:W-:Y:S05]  /*3c10*/  BSYNC B0 ;  /* 0x0000000000007941 */ /* 0x002fea0003800000 */
.L_x_11231:
[----:B------:R-:W-:Y:S01]  /*3c20*/  ISETP.GT.U32.AND P2, PT, R172, 0x1d, PT ;  /* 0x0000001dac00780c */ /* 0x000fe20003f44070 */
[----:B------:R-:W-:Y:S01]  /*3c30*/  FADD.FTZ R121, RZ, R7 ;  /* 0x00000007ff797221 */ /* 0x000fe20000010000 */
[----:B---3--:R1:W3:Y:S01]  /*3c40*/  SHFL.DOWN PT, R161, R154, 0x2, 0x1f ;  /* 0x08401f009aa17f89 */ /* 0x0082e200000e0000 */
[----:B------:R-:W-:Y:S01]  /*3c50*/  FADD.FTZ R159, R125, R166 ;  /* 0x000000a67d9f7221 */ /* 0x000fe20000010000 */
[----:B------:R-:W-:Y:S01]  /*3c60*/  BSSY B0, `(.L_x_11233) ;  /* 0x0000012000007945 */ /* 0x000fe20003800000 */
[C---:B------:R-:W-:Y:S01]  /*3c70*/  FMUL.FTZ R6, R122.reuse, R121 ;  /* 0x000000797a067220 */ /* 0x040fe20000410000 */
[----:B------:R1:W0:Y:S01]  /*3c80*/  SHFL.DOWN PT, R167, R156, 0x2, 0x1f ;  /* 0x08401f009ca77f89 */ /* 0x00022200000e0000 */
[----:B------:R-:W-:-:S03]  /*3c90*/  FMUL.FTZ R122, R122, R159 ;  /* 0x0000009f7a7a7220 */ /* 0x000fc60000410000 */
[----:B------:R1:W4:Y:S04]  /*3ca0*/  SHFL.DOWN PT, R125, R158, 0x2, 0x1f ;  /* 0x08401f009e7d7f89 */ /* 0x00032800000e0000 */
[----:B----4-:R1:W4:Y:S01]  /*3cb0*/  SHFL.DOWN PT, R173, R160, 0x2, 0x1f ;  /* 0x08401f00a0ad7f89 */ /* 0x01032200000e0000 */
[----:B------:R-:W-:Y:S05]  /*3cc0*/  @P2 BRA `(.L_x_11234) ;  /* 0x000000b000002947 */ /* 0x000fea0003800000 */
[C---:B----4-:R-:W-:Y:S02]  /*3cd0*/  FMUL.FTZ R7, R156.reuse, R173 ;  /* 0x000000ad9c077220 */ /* 0x050fe40000410000 */
[C---:B0-----:R-:W-:Y:S02]  /*3ce0*/  FMUL.FTZ R5, R156.reuse, R167 ;  /* 0x000000a79c057220 */ /* 0x041fe40000410000 */
[-C--:B--2---:R-:W-:Y:S02]  /*3cf0*/  FMUL.FTZ R141, R156, R125.reuse ;  /* 0x0000007d9c8d7220 */ /* 0x084fe40000410000 */
[----:B------:R-:W-:-:S02]  /*3d00*/  FFMA.FTZ R125, R154, R125, -R7 ;  /* 0x0000007d9a7d7223 */ /* 0x000fc40000010807 */
[-C--:B---3--:R-:W-:Y:S02]  /*3d10*/  FMUL.FTZ R7, R156, R161.reuse ;  /* 0x000000a19c077220 */ /* 0x088fe40000410000 */
[C---:B------:R-:W-:Y:S02]  /*3d20*/  FFMA.FTZ R5, R154.reuse, R161, -R5 ;  /* 0x000000a19a057223 */ /* 0x040fe40000010805 */
[C---:B------:R-:W-:Y:S02]  /*3d30*/  FFMA.FTZ R141, R154.reuse, R173, R141 ;  /* 0x000000ad9a8d7223 */ /* 0x040fe4000001008d */
[----:B-1----:R-:W-:Y:S01]  /*3d40*/  FFMA.FTZ R156, R154, R167, R7 ;  /* 0x000000a79a9c7223 */ /* 0x002fe20000010007 */
[----:B------:R-:W-:Y:S01]  /*3d50*/  MOV R154, R5 ;  /* 0x00000005009a7202 */ /* 0x000fe20000000f00 */
[----:B------:R-:W-:Y:S02]  /*3d60*/  FADD.FTZ R158, R158, R125 ;  /* 0x0000007d9e9e7221 */ /* 0x000fe40000010000 */
[----:B------:R-:W-:-:S02]  /*3d70*/  FADD.FTZ R160, R160, R141 ;  /* 0x0000008da0a07221 */ /* 0x000fc40000010000 */
.L_x_11234:
[----:B------:R-:W-:Y:S05]  /*3d80*/  BSYNC B0 ;  /* 0x0000000000007941 */ /* 0x000fea0003800000 */
.L_x_11233:
[----:B------:R-:W-:Y:S01]  /*3d90*/  FFMA.FTZ R6, R4, R159, -R6 ;  /* 0x0000009f04067223 */ /* 0x000fe20000010806 */
[----:B------:R-:W-:Y:S01]  /*3da0*/  ISETP.GT.U32.AND P2, PT, R172, 0x1b, PT ;  /* 0x0000001bac00780c */ /* 0x000fe20003f44070 */
[----:B------:R-:W-:Y:S01]  /*3db0*/  FFMA.FTZ R122, R4, R121, R122 ;  /* 0x00000079047a7223 */ /* 0x000fe2000001007a */
[----:B----4-:R4:W1:Y:S01]  /*3dc0*/  SHFL.DOWN PT, R173, R154, 0x4, 0x1f ;  /* 0x08801f009aad7f89 */ /* 0x01086200000e0000 */
[C---:B------:R-:W-:Y:S01]  /*3dd0*/  FMUL.FTZ R5, R100.reuse, R159 ;  /* 0x0000009f64057220 */ /* 0x040fe20000410000 */
[----:B------:R-:W-:Y:S01]  /*3de0*/  BSSY B0, `(.L_x_11235) ;  /* 0x0000021000007945 */ /* 0x000fe20003800000 */
[-C--:B------:R-:W-:Y:S01]  /*3df0*/  FMUL.FTZ R4, R100, R121.reuse ;  /* 0x0000007964047220 */ /* 0x080fe20000410000 */
[----:B------:R4:W3:Y:S01]  /*3e00*/  SHFL.DOWN PT, R175, R156, 0x4, 0x1f ;  /* 0x08801f009caf7f89 */ /* 0x0008e200000e0000 */
[----:B------:R-:W-:-:S02]  /*3e10*/  FFMA.FTZ R5, R102, R121, R5 ;  /* 0x0000007966057223 */ /* 0x000fc40000010005 */
[----:B------:R-:W-:Y:S01]  /*3e20*/  FFMA.FTZ R4, R102, R159, -R4 ;  /* 0x0000009f66047223 */ /* 0x000fe20000010804 */
[----:B--2---:R4:W2:Y:S01]  /*3e30*/  SHFL.DOWN PT, R141, R158, 0x4, 0x1f ;  /* 0x08801f009e8d7f89 */ /* 0x0048a200000e0000 */
[-C--:B------:R-:W-:Y:S02]  /*3e40*/  FMUL.FTZ R7, R17, R121.reuse ;  /* 0x0000007911077220 */ /* 0x080fe40000410000 */
[----:B------:R-:W-:Y:S01]  /*3e50*/  FADD.FTZ R125, RZ, R5 ;  /* 0x00000005ff7d7221 */ /* 0x000fe20000010000 */
[----:B------:R4:W0:Y:S01]  /*3e60*/  SHFL.DOWN PT, R177, R160, 0x4, 0x1f ;  /* 0x08801f00a0b17f89 */ /* 0x00082200000e0000 */
[----:B------:R-:W-:Y:S02]  /*3e70*/  FMUL.FTZ R168, R16, R121 ;  /* 0x0000007910a87220 */ /* 0x000fe40000410000 */
[----:B---3--:R-:W-:Y:S02]  /*3e80*/  FFMA.FTZ R161, R84, R105, R4 ;  /* 0x0000006954a17223 */ /* 0x008fe40000010004 */
[----:B------:R-:W-:-:S02]  /*3e90*/  FFMA.FTZ R166, R16, R159, -R7 ;  /* 0x0000009f10a67223 */ /* 0x000fc40000010807 */
[C---:B------:R-:W-:Y:S02]  /*3ea0*/  FMUL.FTZ R4, R162.reuse, R125 ;  /* 0x0000007da2047220 */ /* 0x040fe40000410000 */
[----:B------:R-:W-:Y:S02]  /*3eb0*/  FFMA.FTZ R168, R17, R159, R168 ;  /* 0x0000009f11a87223 */ /* 0x000fe400000100a8 */
[----:B------:R-:W-:Y:S02]  /*3ec0*/  FMUL.FTZ R5, R162, R161 ;  /* 0x000000a1a2057220 */ /* 0x000fe40000410000 */
[C---:B------:R-:W-:Y:S02]  /*3ed0*/  FFMA.FTZ R6, R163.reuse, R6, RZ ;  /* 0x00000006a3067223 */ /* 0x040fe400000100ff */
[C---:B------:R-:W-:Y:S02]  /*3ee0*/  FFMA.FTZ R122, -R163.reuse, R122, RZ ;  /* 0x0000007aa37a7223 */ /* 0x040fe400000101ff */
[----:B------:R-:W-:-:S02]  /*3ef0*/  FMUL.FTZ R162, R163, R166 ;  /* 0x000000a6a3a27220 */ /* 0x000fc40000410000 */
[C---:B------:R-:W-:Y:S02]  /*3f00*/  FFMA.FTZ R4, R164.reuse, R161, -R4 ;  /* 0x000000a1a4047223 */ /* 0x040fe40000010804 */
[----:B------:R-:W-:Y:S02]  /*3f10*/  FFMA.FTZ R163, -R163, R168, -RZ ;  /* 0x000000a8a3a37223 */ /* 0x000fe400000109ff */
[----:B------:R-:W-:Y:S01]  /*3f20*/  FFMA.FTZ R164, R164, R125, R5 ;  /* 0x0000007da4a47223 */ /* 0x000fe20000010005 */
[----:B------:R-:W-:Y:S05]  /*3f30*/  @P2 BRA `(.L_x_11236) ;  /* 0x000000b000002947 */ /* 0x000fea0003800000 */
[C---:B012-4-:R-:W-:Y:S02]  /*3f40*/  FMUL.FTZ R7, R156.reuse, R177 ;  /* 0x000000b19c077220 */ /* 0x057fe40000410000 */
[C---:B------:R-:W-:Y:S02]  /*3f50*/  FMUL.FTZ R5, R156.reuse, R175 ;  /* 0x000000af9c057220 */ /* 0x040fe40000410000 */
[-C--:B------:R-:W-:Y:S02]  /*3f60*/  FMUL.FTZ R167, R156, R141.reuse ;  /* 0x0000008d9ca77220 */ /* 0x080fe40000410000 */
[----:B------:R-:W-:-:S02]  /*3f70*/  FFMA.FTZ R141, R154, R141, -R7 ;  /* 0x0000008d9a8d7223 */ /* 0x000fc40000010807 */
[-C--:B------:R-:W-:Y:S02]  /*3f80*/  FMUL.FTZ R7, R156, R173.reuse ;  /* 0x000000ad9c077220 */ /* 0x080fe40000410000 */
[C---:B------:R-:W-:Y:S02]  /*3f90*/  FFMA.FTZ R5, R154.reuse, R173, -R5 ;  /* 0x000000ad9a057223 */ /* 0x040fe40000010805 */
[C---:B------:R-:W-:Y:S02]  /*3fa0*/  FFMA.FTZ R167, R154.reuse, R177, R167 ;  /* 0x000000b19aa77223 */ /* 0x040fe400000100a7 */
[----:B------:R-:W-:Y:S01]  /*3fb0*/  FFMA.FTZ R156, R154, R175, R7 ;  /* 0x000000af9a9c7223 */ /* 0x000fe20000010007 */
[----:B------:R-:W-:Y:S01]  /*3fc0*/  MOV R154, R5 ;  /* 0x00000005009a7202 */ /* 0x000fe20000000f00 */
[----:B------:R-:W-:Y:S02]  /*3fd0*/  FADD.FTZ R158, R158, R141 ;  /* 0x0000008d9e9e7221 */ /* 0x000fe40000010000 */
[----:B------:R-:W-:-:S02]  /*3fe0*/  FADD.FTZ R160, R160, R167 ;  /* 0x000000a7a0a07221 */ /* 0x000fc40000010000 */
.L_x_11236:
[----:B012-4-:R-:W-:Y:S05]  /*3ff0*/  BSYNC B0 ;  /* 0x0000000000007941 */ /* 0x017fea0003800000 */
.L_x_11235:
[C---:B------:R-:W-:Y:S01]  /*4000*/  FFMA.FTZ R166, R165.reuse, R4, R6 ;  /* 0x00000004a5a67223 */ /* 0x040fe20000010006 */
[----:B------:R-:W-:Y:S01]  /*4010*/  ISETP.GT.U32.AND P2, PT, R172, 0x17, PT ;  /* 0x00000017ac00780c */ /* 0x000fe20003f44070 */
[C---:B------:R-:W-:Y:S01]  /*4020*/  FMUL.FTZ R5, R106.reuse, R161 ;  /* 0x000000a16a057220 */ /* 0x040fe20000410000 */
[----:B------:R0:W1:Y:S01]  /*4030*/  SHFL.DOWN PT, R175, R154, 0x8, 0x1f ;  /* 0x09001f009aaf7f89 */ /* 0x00006200000e0000 */
[-C--:B------:R-:W-:Y:S01]  /*4040*/  FMUL.FTZ R4, R106, R125.reuse ;  /* 0x0000007d6a047220 */ /* 0x080fe20000410000 */
[----:B------:R-:W-:Y:S01]  /*4050*/  BSSY B0, `(.L_x_11237) ;  /* 0x0000020000007945 */ /* 0x000fe20003800000 */
[C---:B------:R-:W-:Y:S01]  /*4060*/  FFMA.FTZ R5, R104.reuse, R125, R5 ;  /* 0x0000007d68057223 */ /* 0x040fe20000010005 */
[----:B------:R0:W2:Y:S01]  /*4070*/  SHFL.DOWN PT, R177, R156, 0x8, 0x1f ;  /* 0x09001f009cb17f89 */ /* 0x0000a200000e0000 */
[----:B------:R-:W-:Y:S01]  /*4080*/  FFMA.FTZ R4, R104, R161, -R4 ;  /* 0x000000a168047223 */ /* 0x000fe20000010804 */
[----:B------:R-:W-:Y:S01]  /*4090*/  ISETP.GE.OR P0, PT, R170, c[0x0][0x174], P0 ;  /* 0x00005d00aa007a0c */ /* 0x000fe20000706670 */
[----:B------:R-:W-:Y:S01]  /*40a0*/  FFMA.FTZ R168, -R165, R164, R122 ;  /* 0x000000a4a5a87223 */ /* 0x000fe2000001017a */
[----:B------:R0:W3:Y:S01]  /*40b0*/  SHFL.DOWN PT, R141, R158, 0x8, 0x1f ;  /* 0x09001f009e8d7f89 */ /* 0x0000e200000e0000 */
[----:B------:R-:W-:-:S02]  /*40c0*/  FMUL.FTZ R6, R17, R125 ;  /* 0x0000007d11067220 */ /* 0x000fc40000410000 */
[----:B------:R-:W-:Y:S01]  /*40d0*/  FMUL.FTZ R174, R16, R125 ;  /* 0x0000007d10ae7220 */ /* 0x000fe20000410000 */
[----:B------:R0:W4:Y:S01]  /*40e0*/  SHFL.DOWN PT, R179, R160, 0x8, 0x1f ;  /* 0x09001f00a0b37f89 */ /* 0x00012200000e0000 */
[----:B------:R-:W-:Y:S02]  /*40f0*/  FADD.FTZ R122, RZ, R5 ;  /* 0x00000005ff7a7221 */ /* 0x000fe40000010000 */
[----:B------:R-:W-:Y:S02]  /*4100*/  FFMA.FTZ R164, R86, R103, R4 ;  /* 0x0000006756a47223 */ /* 0x000fe40000010004 */
[-C--:B------:R-:W-:Y:S02]  /*4110*/  FFMA.FTZ R6, R16, R161.reuse, -R6 ;  /* 0x000000a110067223 */ /* 0x080fe40000010806 */
[----:B------:R-:W-:Y:S02]  /*4120*/  FFMA.FTZ R174, R17, R161, R174 ;  /* 0x000000a111ae7223 */ /* 0x000fe400000100ae */
[----:B------:R-:W-:-:S02]  /*4130*/  FMUL.FTZ R4, R157, R122 ;  /* 0x0000007a9d047220 */ /* 0x000fc40000410000 */
[----:B------:R-:W-:Y:S02]  /*4140*/  FMUL.FTZ R5, R157, R164 ;  /* 0x000000a49d057220 */ /* 0x000fe40000410000 */
[C---:B------:R-:W-:Y:S02]  /*4150*/  FMUL.FTZ R157, R165.reuse, R6 ;  /* 0x00000006a59d7220 */ /* 0x040fe40000410000 */
[----:B------:R-:W-:Y:S02]  /*4160*/  FFMA.FTZ R165, -R165, R174, -RZ ;  /* 0x000000aea5a57223 */ /* 0x000fe400000109ff */
[C---:B------:R-:W-:Y:S02]  /*4170*/  FFMA.FTZ R167, R155.reuse, R164, -R4 ;  /* 0x000000a49ba77223 */ /* 0x040fe40000010804 */
[----:B------:R-:W-:Y:S01]  /*4180*/  FFMA.FTZ R173, R155, R122, R5 ;  /* 0x0000007a9bad7223 */ /* 0x000fe20000010005 */
[----:B------:R-:W-:Y:S05]  /*4190*/  @P2 BRA `(.L_x_11238) ;  /* 0x000000b000002947 */ /* 0x000fea0003800000 */
[C---:B01234-:R-:W-:Y:S02]  /*41a0*/  FMUL.FTZ R7, R156.reuse, R179 ;  /* 0x000000b39c077220 */ /* 0x05ffe40000410000 */
[----:B------:R-:W-:-:S02]  /*41b0*/  FMUL.FTZ R5, R156, R177 ;  /* 0x000000b19c057220 */ /* 0x000fc40000410000 */
[-C--:B------:R-:W-:Y:S02]  /*41c0*/  FMUL.FTZ R155, R156, R141.reuse ;  /* 0x0000008d9c9b7220 */ /* 0x080fe40000410000 */
        /* <DEDUP_REMOVED lines=8> */
.L_x_11238:
[----:B0123--:R-:W-:Y:S05]  /*4250*/  BSYNC B0 ;  /* 0x0000000000007941 */ /* 0x00ffea0003800000 */
.L_x_11237:
[C---:B------:R-:W-:Y:S01]  /*4260*/  FMUL.FTZ R155, R109.reuse, R164 ;  /* 0x000000a46d9b7220 */ /* 0x040fe20000410000 */
[----:B------:R-:W-:Y:S01]  /*4270*/  HFMA2.MMA R5, -RZ, RZ, 0, 0 ;  /* 0x00000000ff057435 */ /* 0x000fe200000001ff */
[-C--:B------:R-:W-:Y:S01]  /*4280*/  FMUL.FTZ R141, R109, R122.reuse ;  /* 0x0000007a6d8d7220 */ /* 0x080fe20000410000 */
[----:B------:R-:W-:Y:S01]  /*4290*/  MOV R4, 0x3f800000 ;  /* 0x3f80000000047802 */ /* 0x000fe20000000f00 */
[----:B------:R-:W-:Y:S01]  /*42a0*/  FFMA.FTZ R167, R153, R167, R166 ;  /* 0x000000a799a77223 */ /* 0x000fe200000100a6 */
[----:B------:R-:W-:Y:S01]  /*42b0*/  CS2R R6, SRZ ;  /* 0x0000000000067805 */ /* 0x000fe2000001ff00 */
[C---:B------:R-:W-:Y:S01]  /*42c0*/  FFMA.FTZ R166, R108.reuse, R122, R155 ;  /* 0x0000007a6ca67223 */ /* 0x040fe2000001009b */
[----:B------:R0:W1:Y:S01]  /*42d0*/  SHFL.DOWN PT, R183, R154, 0x10, 0x1f ;  /* 0x0a001f009ab77f89 */ /* 0x00006200000e0000 */
[----:B------:R-:W-:Y:S01]  /*42e0*/  FFMA.FTZ R155, R108, R164, -R141 ;  /* 0x000000a46c9b7223 */ /* 0x000fe2000001088d */
[----:B------:R-:W-:Y:S01]  /*42f0*/  BSSY B0, `(.L_x_11239) ;  /* 0x000002f000007945 */ /* 0x000fe20003800000 */
[----:B------:R-:W-:Y:S01]  /*4300*/  FMUL.FTZ R175, R17, R122 ;  /* 0x0000007a11af7220 */ /* 0x000fe20000410000 */
[----:B------:R0:W2:Y:S01]  /*4310*/  @!P0 LDS.128 R4, [R89.X16+0x21b0] ;  /* 0x0021b00059048984 */ /* 0x0000a2000000cc00 */
[----:B------:R-:W-:Y:S01]  /*4320*/  FADD.FTZ R141, RZ, R166 ;  /* 0x000000a6ff8d7221 */ /* 0x000fe20000010000 */
[----:B------:R-:W-:Y:S01]  /*4330*/  ISETP.GT.U32.AND P0, PT, R172, 0xf, PT ;  /* 0x0000000fac00780c */ /* 0x000fe20003f04070 */
[----:B------:R-:W-:Y:S01]  /*4340*/  FFMA.FTZ R155, R88, R101, R155 ;  /* 0x00000065589b7223 */ /* 0x000fe2000001009b */
[----:B------:R0:W3:Y:S01]  /*4350*/  SHFL.DOWN PT, R185, R156, 0x10, 0x1f ;  /* 0x0a001f009cb97f89 */ /* 0x0000e200000e0000 */
[----:B------:R-:W-:-:S02]  /*4360*/  FFMA.FTZ R166, R16, R164, -R175 ;  /* 0x000000a410a67223 */ /* 0x000fc400000108af */
[C---:B------:R-:W-:Y:S01]  /*4370*/  FMUL.FTZ R174, R151.reuse, R141 ;  /* 0x0000008d97ae7220 */ /* 0x040fe20000410000 */
[----:B------:R0:W4:Y:S01]  /*4380*/  SHFL.DOWN PT, R187, R160, 0x10, 0x1f ;  /* 0x0a001f00a0bb7f89 */ /* 0x00012200000e0000 */
[----:B------:R-:W-:Y:S02]  /*4390*/  FMUL.FTZ R175, R151, R155 ;  /* 0x0000009b97af7220 */ /* 0x000fe40000410000 */
[----:B------:R-:W-:Y:S02]  /*43a0*/  FFMA.FTZ R173, -R153, R173, R168 ;  /* 0x000000ad99ad7223 */ /* 0x000fe400000101a8 */
[----:B------:R-:W-:Y:S02]  /*43b0*/  FMUL.FTZ R168, R16, R122 ;  /* 0x0000007a10a87220 */ /* 0x000fe40000410000 */
[C---:B------:R-:W-:Y:S02]  /*43c0*/  FFMA.FTZ R174, R152.reuse, R155, -R174 ;  /* 0x0000009b98ae7223 */ /* 0x040fe400000108ae */
[----:B------:R-:W-:-:S02]  /*43d0*/  FFMA.FTZ R175, R152, R141, R175 ;  /* 0x0000008d98af7223 */ /* 0x000fc400000100af */
[----:B------:R-:W-:Y:S02]  /*43e0*/  FMUL.FTZ R151, R153, R166 ;  /* 0x000000a699977220 */ /* 0x000fe40000410000 */
[CC--:B------:R-:W-:Y:S02]  /*43f0*/  FMUL.FTZ R152, R17.reuse, R141.reuse ;  /* 0x0000008d11987220 */ /* 0x0c0fe40000410000 */
[----:B------:R-:W-:Y:S02]  /*4400*/  FFMA.FTZ R168, R17, R164, R168 ;  /* 0x000000a411a87223 */ /* 0x000fe400000100a8 */
[----:B------:R-:W-:Y:S02]  /*4410*/  FMUL.FTZ R166, R16, R141 ;  /* 0x0000008d10a67220 */ /* 0x000fe40000410000 */
[C---:B----4-:R-:W-:Y:S02]  /*4420*/  FFMA.FTZ R179, R150.reuse, R174, R167 ;  /* 0x000000ae96b37223 */ /* 0x050fe400000100a7 */
[----:B------:R-:W-:-:S02]  /*4430*/  FFMA.FTZ R181, -R150, R175, R173 ;  /* 0x000000af96b57223 */ /* 0x000fc400000101ad */
[-C--:B------:R-:W-:Y:S01]  /*4440*/  FFMA.FTZ R167, R16, R155.reuse, -R152 ;  /* 0x0000009b10a77223 */ /* 0x080fe20000010898 */
[----:B------:R0:W4:Y:S01]  /*4450*/  SHFL.DOWN PT, R175, R158, 0x10, 0x1f ;  /* 0x0a001f009eaf7f89 */ /* 0x00012200000e0000 */
[----:B------:R-:W-:Y:S02]  /*4460*/  FFMA.FTZ R153, -R153, R168, -RZ ;  /* 0x000000a899997223 */ /* 0x000fe400000109ff */
[-C--:B------:R-:W-:Y:S02]  /*4470*/  FFMA.FTZ R173, R17, R155.reuse, R166 ;  /* 0x0000009b11ad7223 */ /* 0x080fe400000100a6 */
[C---:B------:R-:W-:Y:S02]  /*4480*/  FMUL.FTZ R168, R111.reuse, R155 ;  /* 0x0000009b6fa87220 */ /* 0x040fe40000410000 */
[----:B------:R-:W-:Y:S02]  /*4490*/  FMUL.FTZ R152, R111, R141 ;  /* 0x0000008d6f987220 */ /* 0x000fe40000410000 */
[----:B------:R-:W-:-:S02]  /*44a0*/  FMUL.FTZ R166, R150, R167 ;  /* 0x000000a796a67220 */ /* 0x000fc40000410000 */
[----:B------:R-:W-:Y:S02]  /*44b0*/  FFMA.FTZ R167, -R150, R173, -RZ ;  /* 0x000000ad96a77223 */ /* 0x000fe400000109ff */
[C---:B------:R-:W-:Y:S02]  /*44c0*/  FFMA.FTZ R150, R110.reuse, R141, R168 ;  /* 0x0000008d6e967223 */ /* 0x040fe400000100a8 */
[----:B------:R-:W-:Y:S02]  /*44d0*/  FFMA.FTZ R152, R110, R155, -R152 ;  /* 0x0000009b6e987223 */ /* 0x000fe40000010898 */
[----:B------:R-:W-:Y:S02]  /*44e0*/  FADD.FTZ R150, RZ, R150 ;  /* 0x00000096ff967221 */ /* 0x000fe40000010000 */
[----:B------:R-:W-:Y:S02]  /*44f0*/  FFMA.FTZ R152, R90, R99, R152 ;  /* 0x000000635a987223 */ /* 0x000fe40000010098 */
[----:B------:R-:W-:-:S02]  /*4500*/  FMUL.FTZ R168, R147, R150 ;  /* 0x0000009693a87220 */ /* 0x000fc40000410000 */
[----:B------:R-:W-:Y:S01]  /*4510*/  FMUL.FTZ R174, R147, R152 ;  /* 0x0000009893ae7220 */ /* 0x000fe20000410000 */
[----:B------:R-:W-:Y:S05]  /*4520*/  @P0 BRA `(.L_x_11240) ;  /* 0x000000b000000947 */ /* 0x000fea0003800000 */
[C---:B01234-:R-:W-:Y:S02]  /*4530*/  FMUL.FTZ R173, R156.reuse, R187 ;  /* 0x000000bb9cad7220 */ /* 0x05ffe40000410000 */
[C---:B------:R-:W-:Y:S02]  /*4540*/  FMUL.FTZ R147, R156.reuse, R185 ;  /* 0x000000b99c937220 */ /* 0x040fe40000410000 */
[-C--:B------:R-:W-:Y:S02]  /*4550*/  FMUL.FTZ R177, R156, R175.reuse ;  /* 0x000000af9cb17220 */ /* 0x080fe40000410000 */
[----:B------:R-:W-:Y:S02]  /*4560*/  FFMA.FTZ R175, R154, R175, -R173 ;  /* 0x000000af9aaf7223 */ /* 0x000fe400000108ad */
[-C--:B------:R-:W-:Y:S02]  /*4570*/  FMUL.FTZ R173, R156, R183.reuse ;  /* 0x000000b79cad7220 */ /* 0x080fe40000410000 */
[----:B------:R-:W-:-:S02]  /*4580*/  FFMA.FTZ R147, R154, R183, -R147 ;  /* 0x000000b79a937223 */ /* 0x000fc40000010893 */
[C---:B------:R-:W-:Y:S02]  /*4590*/  FFMA.FTZ R177, R154.reuse, R187, R177 ;  /* 0x000000bb9ab17223 */ /* 0x040fe400000100b1 */
[----:B------:R-:W-:Y:S01]  /*45a0*/  FFMA.FTZ R156, R154, R185, R173 ;  /* 0x000000b99a9c7223 */ /* 0x000fe200000100ad */
[----:B------:R-:W-:Y:S01]  /*45b0*/  MOV R154, R147 ;  /* 0x00000093009a7202 */ /* 0x000fe20000000f00 */
[----:B------:R-:W-:Y:S02]  /*45c0*/  FADD.FTZ R158, R158, R175 ;  /* 0x000000af9e9e7221 */ /* 0x000fe40000010000 */
[----:B------:R-:W-:Y:S02]  /*45d0*/  FADD.FTZ R160, R160, R177 ;  /* 0x000000b1a0a07221 */ /* 0x000fe40000010000 */
.L_x_11240:
[----:B01234-:R-:W-:Y:S05]  /*45e0*/  BSYNC B0 ;  /* 0x0000000000007941 */ /* 0x01ffea0003800000 */
.L_x_11239:
[C---:B------:R-:W-:Y:S01]  /*45f0*/  FMUL.FTZ R173, R113.reuse, R152 ;  /* 0x0000009871ad7220 */ /* 0x040fe20000410000 */
[----:B------:R-:W-:Y:S01]  /*4600*/  SHFL.DOWN PT, R183, R156, 0x1, 0x1f ;  /* 0x08201f009cb77f89 */ /* 0x000fe200000e0000 */
[-C--:B------:R-:W-:Y:S01]  /*4610*/  FMUL.FTZ R147, R113, R150.reuse ;  /* 0x0000009671937220 */ /* 0x080fe20000410000 */
[----:B------:R-:W-:Y:S01]  /*4620*/  ISETP.NE.AND P0, PT, R28, RZ, PT ;  /* 0x000000ff1c00720c */ /* 0x000fe20003f05270 */
[C---:B------:R-:W-:Y:S01]  /*4630*/  FFMA.FTZ R173, R112.reuse, R150, R173 ;  /* 0x0000009670ad7223 */ /* 0x040fe200000100ad */
[----:B------:R-:W0:Y:S01]  /*4640*/  SHFL.IDX PT, R177, R7, RZ, 0x1f ;  /* 0x00001fff07b17589 */ /* 0x000e2200000e0000 */
[C---:B------:R-:W-:Y:S01]  /*4650*/  FFMA.FTZ R168, R149.reuse, R152, -R168 ;  /* 0x0000009895a87223 */ /* 0x040fe200000108a8 */
[----:B------:R-:W-:Y:S01]  /*4660*/  BSSY B0, `(.L_x_11241) ;  /* 0x0000100000007945 */ /* 0x000fe20003800000 */
[----:B------:R-:W-:Y:S01]  /*4670*/  FFMA.FTZ R174, R149, R150, R174 ;  /* 0x0000009695ae7223 */ /* 0x000fe200000100ae */
[----:B------:R-:W1:Y:S01]  /*4680*/  SHFL.IDX PT, R176, R6, RZ, 0x1f ;  /* 0x00001fff06b07589 */ /* 0x000e6200000e0000 */
[----:B------:R-:W-:-:S02]  /*4690*/  FFMA.FTZ R149, R112, R152, -R147 ;  /* 0x0000009870957223 */ /* 0x000fc40000010893 */
[----:B------:R-:W-:Y:S01]  /*46a0*/  FADD.FTZ R147, RZ, R173 ;  /* 0x000000adff937221 */ /* 0x000fe20000010000 */
[----:B------:R-:W2:Y:S01]  /*46b0*/  SHFL.DOWN PT, R182, R154, 0x1, 0x1f ;  /* 0x08201f009ab67f89 */ /* 0x000ea200000e0000 */
[----:B------:R-:W-:Y:S02]  /*46c0*/  FMUL.FTZ R173, R17, R150 ;  /* 0x0000009611ad7220 */ /* 0x000fe40000410000 */
[----:B------:R-:W-:Y:S01]  /*46d0*/  FFMA.FTZ R149, R92, R97, R149 ;  /* 0x000000615c957223 */ /* 0x000fe20000010095 */
[----:B------:R-:W3:Y:S01]  /*46e0*/  SHFL.DOWN PT, R184, R158, 0x1, 0x1f ;  /* 0x08201f009eb87f89 */ /* 0x000ee200000e0000 */
[C---:B------:R-:W-:Y:S02]  /*46f0*/  FFMA.FTZ R179, R148.reuse, R168, R179 ;  /* 0x000000a894b37223 */ /* 0x040fe400000100b3 */
[----:B------:R-:W-:Y:S01]  /*4700*/  FFMA.FTZ R181, -R148, R174, R181 ;  /* 0x000000ae94b57223 */ /* 0x000fe200000101b5 */
[----:B------:R-:W-:Y:S01]  /*4710*/  SHFL.IDX PT, R156, R156, RZ, 0x1f ;  /* 0x00001fff9c9c7589 */ /* 0x000fe200000e0000 */
[----:B------:R-:W-:-:S02]  /*4720*/  FMUL.FTZ R168, R16, R150 ;  /* 0x0000009610a87220 */ /* 0x000fc40000410000 */
[C---:B------:R-:W-:Y:S01]  /*4730*/  FMUL.FTZ R174, R145.reuse, R147 ;  /* 0x0000009391ae7220 */ /* 0x040fe20000410000 */
[----:B------:R-:W-:Y:S01]  /*4740*/  SHFL.IDX PT, R154, R154, RZ, 0x1f ;  /* 0x00001fff9a9a7589 */ /* 0x000fe200000e0000 */
[-C--:B------:R-:W-:Y:S02]  /*4750*/  FFMA.FTZ R173, R16, R152.reuse, -R173 ;  /* 0x0000009810ad7223 */ /* 0x080fe400000108ad */
[----:B------:R-:W-:Y:S01]  /*4760*/  FMUL.FTZ R145, R145, R149 ;  /* 0x0000009591917220 */ /* 0x000fe20000410000 */
[----:B------:R-:W-:Y:S01]  /*4770*/  SHFL.IDX PT, R158, R158, RZ, 0x1f ;  /* 0x00001fff9e9e7589 */ /* 0x000fe200000e0000 */
[----:B------:R-:W-:Y:S02]  /*4780*/  FFMA.FTZ R175, R17, R152, R168 ;  /* 0x0000009811af7223 */ /* 0x000fe400000100a8 */
[----:B------:R-:W-:Y:S02]  /*4790*/  FMUL.FTZ R168, R148, R173 ;  /* 0x000000ad94a87220 */ /* 0x000fe40000410000 */
[----:B------:R-:W-:-:S02]  /*47a0*/  FFMA.FTZ R174, R146, R149, -R174 ;  /* 0x0000009592ae7223 */ /* 0x000fc400000108ae */
[----:B------:R-:W-:Y:S02]  /*47b0*/  FFMA.FTZ R173, R146, R147, R145 ;  /* 0x0000009392ad7223 */ /* 0x000fe40000010091 */
[C---:B------:R-:W-:Y:S02]  /*47c0*/  FMUL.FTZ R146, R115.reuse, R149 ;  /* 0x0000009573927220 */ /* 0x040fe40000410000 */
[----:B------:R-:W-:Y:S02]  /*47d0*/  FMUL.FTZ R145, R115, R147 ;  /* 0x0000009373917220 */ /* 0x000fe40000410000 */
[----:B------:R-:W-:Y:S02]  /*47e0*/  FFMA.FTZ R178, -R144, R173, R181 ;  /* 0x000000ad90b27223 */ /* 0x000fe400000101b5 */
[C---:B------:R-:W-:Y:S01]  /*47f0*/  FFMA.FTZ R173, R114.reuse, R147, R146 ;  /* 0x0000009372ad7223 */ /* 0x040fe20000010092 */
[----:B------:R-:W4:Y:S01]  /*4800*/  SHFL.DOWN PT, R181, R160, 0x1, 0x1f ;  /* 0x08201f00a0b57f89 */ /* 0x000f2200000e0000 */
[----:B------:R-:W-:-:S02]  /*4810*/  FFMA.FTZ R146, R114, R149, -R145 ;  /* 0x0000009572927223 */ /* 0x000fc40000010891 */
[----:B------:R-:W-:Y:S01]  /*4820*/  FADD.FTZ R145, RZ, R173 ;  /* 0x000000adff917221 */ /* 0x000fe20000010000 */
[----:B------:R-:W5:Y:S01]  /*4830*/  SHFL.IDX PT, R160, R160, RZ, 0x1f ;  /* 0x00001fffa0a07589 */ /* 0x000f6200000e0000 */
[----:B------:R-:W-:Y:S02]  /*4840*/  FFMA.FTZ R146, R94, R95, R146 ;  /* 0x0000005f5e927223 */ /* 0x000fe40000010092 */
[----:B------:R-:W-:Y:S02]  /*4850*/  FMUL.FTZ R173, R17, R147 ;  /* 0x0000009311ad7220 */ /* 0x000fe40000410000 */
[----:B------:R-:W-:Y:S02]  /*4860*/  FFMA.FTZ R148, -R148, R175, -RZ ;  /* 0x000000af94947223 */ /* 0x000fe400000109ff */
[----:B------:R-:W-:Y:S02]  /*4870*/  FMUL.FTZ R180, R16, R147 ;  /* 0x0000009310b47220 */ /* 0x000fe40000410000 */
[----:B------:R-:W-:-:S02]  /*4880*/  FFMA.FTZ R174, R144, R174, R179 ;  /* 0x000000ae90ae7223 */ /* 0x000fc400000100b3 */
[C---:B------:R-:W-:Y:S02]  /*4890*/  FMUL.FTZ R175, R137.reuse, R145 ;  /* 0x0000009189af7220 */ /* 0x040fe40000410000 */
[-C--:B------:R-:W-:Y:S02]  /*48a0*/  FMUL.FTZ R179, R137, R146.reuse ;  /* 0x0000009289b37220 */ /* 0x080fe40000410000 */
[-C--:B------:R-:W-:Y:S02]  /*48b0*/  FFMA.FTZ R173, R16, R149.reuse, -R173 ;  /* 0x0000009510ad7223 */ /* 0x080fe400000108ad */
[----:B------:R-:W-:Y:S02]  /*48c0*/  FFMA.FTZ R137, R17, R149, R180 ;  /* 0x0000009511897223 */ /* 0x000fe400000100b4 */
[C---:B------:R-:W-:Y:S02]  /*48d0*/  FFMA.FTZ R175, R140.reuse, R146, -R175 ;  /* 0x000000928caf7223 */ /* 0x040fe400000108af */
[----:B------:R-:W-:-:S02]  /*48e0*/  FFMA.FTZ R179, R140, R145, R179 ;  /* 0x000000918cb37223 */ /* 0x000fc400000100b3 */
[C---:B------:R-:W-:Y:S02]  /*48f0*/  FMUL.FTZ R140, R144.reuse, R173 ;  /* 0x000000ad908c7220 */ /* 0x040fe40000410000 */
[----:B------:R-:W-:Y:S02]  /*4900*/  FFMA.FTZ R144, -R144, R137, -RZ ;  /* 0x0000008990907223 */ /* 0x000fe400000109ff */
[----:B------:R-:W-:Y:S02]  /*4910*/  FFMA.FTZ R185, R123, R175, R174 ;  /* 0x000000af7bb97223 */ /* 0x000fe400000100ae */
[C---:B0-----:R-:W-:Y:S02]  /*4920*/  @P1 FMUL.FTZ R137, R183.reuse, R177 ;  /* 0x000000b1b7891220 */ /* 0x041fe40000410000 */
[----:B-1----:R-:W-:Y:S02]  /*4930*/  @P1 FMUL.FTZ R174, R183, R176 ;  /* 0x000000b0b7ae1220 */ /* 0x002fe40000410000 */
[----:B------:R-:W-:-:S02]  /*4940*/  FMUL.FTZ R173, R17, R145 ;  /* 0x0000009111ad7220 */ /* 0x000fc40000410000 */
[C---:B--2---:R-:W-:Y:S02]  /*4950*/  @P1 FFMA.FTZ R137, R182.reuse, R176, -R137 ;  /* 0x000000b0b6891223 */ /* 0x044fe40000010889 */
[----:B------:R-:W-:Y:S02]  /*4960*/  @P1 FFMA.FTZ R174, R182, R177, R174 ;  /* 0x000000b1b6ae1223 */ /* 0x000fe400000100ae */
[----:B------:R-:W-:Y:S02]  /*4970*/  FFMA.FTZ R175, -R123, R179, R178 ;  /* 0x000000b37baf7223 */ /* 0x000fe400000101b2 */
[----:B------:R-:W-:Y:S02]  /*4980*/  FFMA.FTZ R178, R16, R146, -R173 ;  /* 0x0000009210b27223 */ /* 0x000fe400000108ad */
[----:B---3--:R-:W-:Y:S02]  /*4990*/  @P1 FADD.FTZ R176, R184, R137 ;  /* 0x00000089b8b01221 */ /* 0x008fe40000010000 */
[----:B------:R-:W-:-:S02]  /*49a0*/  FMUL.FTZ R179, R16, R145 ;  /* 0x0000009110b37220 */ /* 0x000fc40000410000 */
[----:B----4-:R-:W-:Y:S02]  /*49b0*/  @P1 FADD.FTZ R177, R181, R174 ;  /* 0x000000aeb5b11221 */ /* 0x010fe40000010000 */
[----:B------:R-:W-:Y:S02]  /*49c0*/  FMUL.FTZ R173, R123, R178 ;  /* 0x000000b27bad7220 */ /* 0x000fe40000410000 */
[-C--:B------:R-:W-:Y:S02]  /*49d0*/  FMUL.FTZ R178, R176, -R19.reuse ;  /* 0x80000013b0b27220 */ /* 0x080fe40000410000 */
[----:B------:R-:W-:Y:S02]  /*49e0*/  FFMA.FTZ R180, R17, R146, R179 ;  /* 0x0000009211b47223 */ /* 0x000fe400000100b3 */
[----:B------:R-:W-:Y:S02]  /*49f0*/  FMUL.FTZ R137, R177, -R19 ;  /* 0x80000013b1897220 */ /* 0x000fe40000410000 */
[----:B------:R-:W-:-:S02]  /*4a00*/  FMUL.FTZ R19, R117, R145 ;  /* 0x0000009175137220 */ /* 0x000fc40000410000 */
[----:B------:R-:W-:Y:S02]  /*4a10*/  FFMA.FTZ R179, R177, R18, R178 ;  /* 0x00000012b1b37223 */ /* 0x000fe400000100b2 */
[----:B------:R-:W-:Y:S02]  /*4a20*/  FFMA.FTZ R174, -R123, R180, -RZ ;  /* 0x000000b47bae7223 */ /* 0x000fe400000109ff */
[----:B------:R-:W-:Y:S02]  /*4a30*/  FFMA.FTZ R177, R176, R18, -R137 ;  /* 0x00000012b0b17223 */ /* 0x000fe40000010889 */
[-C--:B------:R-:W-:Y:S02]  /*4a40*/  FMUL.FTZ R123, R117, R146.reuse ;  /* 0x00000092757b7220 */ /* 0x080fe40000410000 */
[----:B------:R-:W-:Y:S02]  /*4a50*/  FFMA.FTZ R137, R116, R146, -R19 ;  /* 0x0000009274897223 */ /* 0x000fe40000010813 */
[----:B------:R-:W-:-:S02]  /*4a60*/  FADD.FTZ R19, -R136, R179 ;  /* 0x000000b388137221 */ /* 0x000fc40000010100 */
[----:B------:R-:W-:Y:S02]  /*4a70*/  FADD.FTZ R138, R138, R177 ;  /* 0x000000b18a8a7221 */ /* 0x000fe40000010000 */
[----:B------:R-:W-:Y:S02]  /*4a80*/  FFMA.FTZ R123, R116, R145, R123 ;  /* 0x00000091747b7223 */ /* 0x000fe4000001007b */
[C---:B------:R-:W-:Y:S02]  /*4a90*/  FMUL.FTZ R177, R117.reuse, -R19 ;  /* 0x8000001375b17220 */ /* 0x040fe40000410000 */
[----:B------:R-:W-:Y:S02]  /*4aa0*/  FMUL.FTZ R117, R117, -R138 ;  /* 0x8000008a75757220 */ /* 0x000fe40000410000 */
[----:B------:R-:W-:Y:S02]  /*4ab0*/  FADD.FTZ R123, RZ, R123 ;  /* 0x0000007bff7b7221 */ /* 0x000fe40000010000 */
[----:B------:R-:W-:-:S02]  /*4ac0*/  FFMA.FTZ R137, R96, R93, R137 ;  /* 0x0000005d60897223 */ /* 0x000fc40000010089 */
[C---:B------:R-:W-:Y:S02]  /*4ad0*/  FFMA.FTZ R18, R116.reuse, R138, -R177 ;  /* 0x0000008a74127223 */ /* 0x040fe400000108b1 */
[----:B------:R-:W-:Y:S02]  /*4ae0*/  FFMA.FTZ R116, R116, R19, R117 ;  /* 0x0000001374747223 */ /* 0x000fe40000010075 */
[C---:B------:R-:W-:Y:S02]  /*4af0*/  FMUL.FTZ R136, R118.reuse, R123 ;  /* 0x0000007b76887220 */ /* 0x040fe40000410000 */
[----:B------:R-:W-:Y:S02]  /*4b00*/  FMUL.FTZ R118, R118, R137 ;  /* 0x0000008976767220 */ /* 0x000fe40000410000 */
[----:B------:R-:W-:Y:S02]  /*4b10*/  FADD.FTZ R135, -R135, R116 ;  /* 0x0000007487877221 */ /* 0x000fe40000010100 */
[----:B------:R-:W-:-:S02]  /*4b20*/  FADD.FTZ R139, R139, R18 ;  /* 0x000000128b8b7221 */ /* 0x000fc40000010000 */
[C---:B------:R-:W-:Y:S02]  /*4b30*/  FFMA.FTZ R136, R120.reuse, R137, -R136 ;  /* 0x0000008978887223 */ /* 0x040fe40000010888 */
[-C--:B------:R-:W-:Y:S02]  /*4b40*/  FFMA.FTZ R118, R120, R123.reuse, R118 ;  /* 0x0000007b78767223 */ /* 0x080fe40000010076 */
[----:B------:R-:W-:Y:S02]  /*4b50*/  FMUL.FTZ R120, R16, R123 ;  /* 0x0000007b10787220 */ /* 0x000fe40000410000 */
[C---:B------:R-:W-:Y:S02]  /*4b60*/  FMUL.FTZ R18, R115.reuse, -R135 ;  /* 0x8000008773127220 */ /* 0x040fe40000410000 */
[----:B------:R-:W-:Y:S02]  /*4b70*/  FMUL.FTZ R115, R115, -R139 ;  /* 0x8000008b73737220 */ /* 0x000fe40000410000 */
[----:B------:R-:W-:-:S02]  /*4b80*/  FMUL.FTZ R116, R17, R123 ;  /* 0x0000007b11747220 */ /* 0x000fc40000410000 */
[----:B------:R-:W-:Y:S02]  /*4b90*/  FFMA.FTZ R120, R17, R137, R120 ;  /* 0x0000008911787223 */ /* 0x000fe40000010078 */
        /* <DEDUP_REMOVED lines=12> */
[----:B------:R-:W-:Y:S02]  /*4c60*/  FMUL.FTZ R17, R156, R7 ;  /* 0x000000079c117220 */ /* 0x000fe40000410000 */
[C---:B------:R-:W-:Y:S02]  /*4c70*/  FFMA.FTZ R115, R110.reuse, R130, -R115 ;  /* 0x000000826e737223 */ /* 0x040fe40000010873 */
[----:B------:R-:W-:Y:S02]  /*4c80*/  FFMA.FTZ R110, R110, R131, R111 ;  /* 0x000000836e6e7223 */ /* 0x000fe4000001006f */
[----:B------:R-:W-:Y:S02]  /*4c90*/  FFMA.FTZ R17, R154, R6, -R17 ;  /* 0x000000069a117223 */ /* 0x000fe40000010811 */
[----:B------:R-:W-:-:S02]  /*4ca0*/  FADD.FTZ R129, -R129, R110 ;  /* 0x0000006e81817221 */ /* 0x000fc40000010100 */
[----:B------:R-:W-:Y:S01]  /*4cb0*/  FMUL.FTZ R18, R156, R6 ;  /* 0x000000069c127220 */ /* 0x000fe20000410000 */
[----:B------:R-:W-:Y:S01]  /*4cc0*/  P2R R6, PR, RZ, 0x1 ;  /* 0x00000001ff067803 */ /* 0x000fe20000000000 */
[----:B------:R-:W-:Y:S02]  /*4cd0*/  FADD.FTZ R132, R132, R115 ;  /* 0x0000007384847221 */ /* 0x000fe40000010000 */
[----:B------:R-:W-:Y:S02]  /*4ce0*/  FADD.FTZ R6, R158, R17 ;  /* 0x000000119e067221 */ /* 0x000fe40000010000 */
[C---:B------:R-:W-:Y:S02]  /*4cf0*/  FMUL.FTZ R17, R109.reuse, -R129 ;  /* 0x800000816d117220 */ /* 0x040fe40000410000 */
[-C--:B------:R-:W-:Y:S02]  /*4d00*/  FMUL.FTZ R109, R109, -R132.reuse ;  /* 0x800000846d6d7220 */ /* 0x080fe40000410000 */
[----:B------:R-:W-:-:S02]  /*4d10*/  FFMA.FTZ R17, R108, R132, -R17 ;  /* 0x000000846c117223 */ /* 0x000fc40000010811 */
[----:B------:R-:W-:Y:S02]  /*4d20*/  FFMA.FTZ R108, R108, R129, R109 ;  /* 0x000000816c6c7223 */ /* 0x000fe4000001006d */
[----:B------:R-:W-:Y:S01]  /*4d30*/  FFMA.FTZ R113, R154, R7, R18 ;  /* 0x000000079a717223 */ /* 0x000fe20000010012 */
[----:B------:R-:W-:Y:S01]  /*4d40*/  SHF.L.U32 R18, R28, 0x4, RZ ;  /* 0x000000041c127819 */ /* 0x000fe200000006ff */
[----:B------:R-:W-:Y:S02]  /*4d50*/  FFMA.FTZ R116, R16, R137, -R116 ;  /* 0x0000008910747223 */ /* 0x000fe40000010874 */
[----:B------:R-:W-:Y:S02]  /*4d60*/  FADD.FTZ R17, R128, R17 ;  /* 0x0000001180117221 */ /* 0x000fe40000010000 */
[----:B------:R-:W-:Y:S02]  /*4d70*/  FMUL.FTZ R16, R119, R136 ;  /* 0x0000008877107220 */ /* 0x000fe40000410000 */
[----:B------:R-:W-:-:S02]  /*4d80*/  FADD.FTZ R127, -R127, R108 ;  /* 0x0000006c7f7f7221 */ /* 0x000fc40000010100 */
[----:B------:R-:W-:Y:S01]  /*4d90*/  FMUL.FTZ R136, R119, R118 ;  /* 0x0000007677887220 */ /* 0x000fe20000410000 */
[----:B------:R-:W-:Y:S01]  /*4da0*/  LEA.HI.SX32 R118, R18, R18, 0x1b ;  /* 0x0000001212767211 */ /* 0x000fe200078fdaff */
[----:B------:R-:W-:Y:S02]  /*4db0*/  FMUL.FTZ R18, R106, -R17 ;  /* 0x800000116a127220 */ /* 0x000fe40000410000 */
[----:B------:R-:W-:Y:S02]  /*4dc0*/  FMUL.FTZ R7, R156, R5 ;  /* 0x000000059c077220 */ /* 0x000fe40000410000 */
[-C--:B------:R-:W-:Y:S02]  /*4dd0*/  FMUL.FTZ R106, R106, -R127.reuse ;  /* 0x8000007f6a6a7220 */ /* 0x080fe40000410000 */
[----:B------:R-:W-:Y:S02]  /*4de0*/  FMUL.FTZ R156, R156, R4 ;  /* 0x000000049c9c7220 */ /* 0x000fe40000410000 */
[----:B------:R-:W-:-:S02]  /*4df0*/  FFMA.FTZ R111, R104, R127, R18 ;  /* 0x0000007f686f7223 */ /* 0x000fc40000010012 */
[----:B------:R-:W-:Y:S02]  /*4e00*/  FFMA.FTZ R4, R154, R4, -R7 ;  /* 0x000000049a047223 */ /* 0x000fe40000010807 */
[----:B------:R-:W-:Y:S02]  /*4e10*/  FFMA.FTZ R109, R104, R17, -R106 ;  /* 0x00000011686d7223 */ /* 0x000fe4000001086a */
[----:B------:R-:W-:Y:S02]  /*4e20*/  FFMA.FTZ R5, R154, R5, R156 ;  /* 0x000000059a057223 */ /* 0x000fe4000001009c */
[----:B-----5:R-:W-:Y:S02]  /*4e30*/  FADD.FTZ R7, R160, R113 ;  /* 0x00000071a0077221 */ /* 0x020fe40000010000 */
[----:B------:R-:W-:Y:S02]  /*4e40*/  FADD.FTZ R111, -R124, R111 ;  /* 0x0000006f7c6f7221 */ /* 0x000fe40000010100 */
[----:B------:R-:W-:Y:S01]  /*4e50*/  FADD.FTZ R109, R126, R109 ;  /* 0x0000006d7e6d7221 */ /* 0x000fe20000010000 */
[----:B------:R0:W-:Y:S01]  /*4e60*/  @!P0 STS.128 [R89.X16+0x21b0], R4 ;  /* 0x0021b00459008388 */ /* 0x0001e2000000cc00 */
[----:B------:R-:W-:-:S02]  /*4e70*/  FFMA.FTZ R161, -R84, R105, R161 ;  /* 0x0000006954a17223 */ /* 0x000fc400000101a1 */
[----:B------:R-:W-:Y:S01]  /*4e80*/  FFMA.FTZ R159, -R82, R107, R159 ;  /* 0x0000006b529f7223 */ /* 0x000fe2000001019f */
[----:B------:R1:W-:Y:S01]  /*4e90*/  STS [R118.X4+0x430], R151 ;  /* 0x0004309776007388 */ /* 0x0003e20000004800 */
[C---:B------:R-:W-:Y:S02]  /*4ea0*/  FMUL.FTZ R117, R86.reuse, R127 ;  /* 0x0000007f56757220 */ /* 0x040fe40000410000 */
[C---:B------:R-:W-:Y:S01]  /*4eb0*/  FMUL.FTZ R115, R86.reuse, R17 ;  /* 0x0000001156737220 */ /* 0x040fe20000410000 */
[----:B------:R2:W-:Y:S01]  /*4ec0*/  STS [R118.X4+0x434], R153 ;  /* 0x0004349976007388 */ /* 0x0005e20000004800 */
[----:B------:R-:W-:Y:S02]  /*4ed0*/  FFMA.FTZ R164, -R86, R103, R164 ;  /* 0x0000006756a47223 */ /* 0x000fe400000101a4 */
[C---:B------:R-:W-:Y:S01]  /*4ee0*/  FMUL.FTZ R104, R88.reuse, R129 ;  /* 0x0000008158687220 */ /* 0x040fe20000410000 */
[----:B------:R-:W-:Y:S01]  /*4ef0*/  STS [R118.X4+0x43c], R167 ;  /* 0x00043ca776007388 */ /* 0x000fe20000004800 */
[----:B------:R-:W-:-:S02]  /*4f00*/  FFMA.FTZ R155, -R88, R101, R155 ;  /* 0x00000065589b7223 */ /* 0x000fc4000001019b */
[----:B------:R-:W-:Y:S01]  /*4f10*/  FFMA.FTZ R152, -R90, R99, R152 ;  /* 0x000000635a987223 */ /* 0x000fe20000010198 */
[----:B------:R-:W-:Y:S01]  /*4f20*/  STS [R118.X4+0x420], R162 ;  /* 0x000420a276007388 */ /* 0x000fe20000004800 */
[C---:B0-----:R-:W-:Y:S02]  /*4f30*/  FMUL.FTZ R4, R100.reuse, -R111 ;  /* 0x8000006f64047220 */ /* 0x041fe40000410000 */
        /* <DEDUP_REMOVED lines=8> */
[----:B------:R-:W-:Y:S02]  /*4fc0*/  FMUL.FTZ R100, R84, R109 ;  /* 0x0000006d54647220 */ /* 0x000fe40000410000 */
[----:B------:R-:W-:Y:S01]  /*4fd0*/  FMUL.FTZ R4, R82, R113 ;  /* 0x0000007152047220 */ /* 0x000fe20000410000 */
[----:B------:R-:W-:Y:S01]  /*4fe0*/  STS [R118.X4+0x438], R166 ;  /* 0x000438a676007388 */ /* 0x000fe20000004800 */
[----:B------:R-:W-:Y:S02]  /*4ff0*/  FMUL.FTZ R102, R84, R111 ;  /* 0x0000006f54667220 */ /* 0x000fe40000410000 */
[----:B------:R-:W-:Y:S01]  /*5000*/  FMUL.FTZ R7, R125, R100 ;  /* 0x000000647d077220 */ /* 0x000fe20000410000 */
[----:B------:R-:W-:Y:S01]  /*5010*/  STS [R118.X4+0x440], R168 ;  /* 0x000440a876007388 */ /* 0x000fe20000004800 */
[----:B------:R-:W-:-:S02]  /*5020*/  FMUL.FTZ R18, R82, R143 ;  /* 0x0000008f52127220 */ /* 0x000fc40000410000 */
[----:B------:R-:W-:Y:S01]  /*5030*/  FMUL.FTZ R5, R121, R4 ;  /* 0x0000000479057220 */ /* 0x000fe20000410000 */
[----:B------:R-:W-:Y:S01]  /*5040*/  STS [R118.X4+0x444], R148 ;  /* 0x0004449476007388 */ /* 0x000fe20000004800 */
[----:B------:R-:W-:Y:S02]  /*5050*/  FFMA.FTZ R7, R161, R102, -R7 ;  /* 0x00000066a1077223 */ /* 0x000fe40000010807 */
[----:B------:R-:W-:Y:S01]  /*5060*/  FMUL.FTZ R6, R121, R18 ;  /* 0x0000001279067220 */ /* 0x000fe20000410000 */
[----:B------:R-:W-:Y:S01]  /*5070*/  STS [R118.X4+0x448], R140 ;  /* 0x0004488c76007388 */ /* 0x000fe20000004800 */
[----:B------:R-:W-:Y:S02]  /*5080*/  FMUL.FTZ R102, R125, R102 ;  /* 0x000000667d667220 */ /* 0x000fe40000410000 */
[C---:B------:R-:W-:Y:S01]  /*5090*/  FFMA.FTZ R5, R159.reuse, R18, R5 ;  /* 0x000000129f057223 */ /* 0x040fe20000010005 */
[----:B------:R-:W-:Y:S01]  /*50a0*/  STS [R118.X4+0x44c], R144 ;  /* 0x00044c9076007388 */ /* 0x000fe20000004800 */
[----:B------:R-:W-:-:S02]  /*50b0*/  FFMA.FTZ R6, R159, R4, -R6 ;  /* 0x000000049f067223 */ /* 0x000fc40000010806 */
[----:B------:R-:W-:Y:S01]  /*50c0*/  FFMA.FTZ R102, R161, R100, R102 ;  /* 0x00000064a1667223 */ /* 0x000fe20000010066 */
[----:B------:R-:W-:Y:S01]  /*50d0*/  STS [R118.X4+0x450], R173 ;  /* 0x000450ad76007388 */ /* 0x000fe20000004800 */
[----:B------:R-:W-:Y:S02]  /*50e0*/  FADD.FTZ R5, RZ, R5 ;  /* 0x00000005ff057221 */ /* 0x000fe40000010000 */
[C---:B------:R-:W-:Y:S01]  /*50f0*/  FMUL.FTZ R4, R122.reuse, R117 ;  /* 0x000000757a047220 */ /* 0x040fe20000410000 */
[----:B------:R-:W-:Y:S01]  /*5100*/  STS [R118.X4+0x454], R174 ;  /* 0x000454ae76007388 */ /* 0x000fe20000004800 */
[----:B------:R-:W-:Y:S02]  /*5110*/  FADD.FTZ R5, R5, R102 ;  /* 0x0000006605057221 */ /* 0x000fe40000010000 */
[-C--:B------:R-:W-:Y:S02]  /*5120*/  FMUL.FTZ R102, R122, R115.reuse ;  /* 0x000000737a667220 */ /* 0x080fe40000410000 */
[----:B------:R-:W-:-:S02]  /*5130*/  FFMA.FTZ R4, R164, R115, R4 ;  /* 0x00000073a4047223 */ /* 0x000fc40000010004 */
[----:B-1----:R-:W-:Y:S02]  /*5140*/  FFMA.FTZ R151, R164, R117, -R102 ;  /* 0x00000075a4977223 */ /* 0x002fe40000010866 */
[----:B------:R-:W-:Y:S02]  /*5150*/  FADD.FTZ R4, R5, R4 ;  /* 0x0000000405047221 */ /* 0x000fe40000010000 */
[----:B------:R-:W-:Y:S02]  /*5160*/  FADD.FTZ R6, RZ, R6 ;  /* 0x00000006ff067221 */ /* 0x000fe40000010000 */
[----:B------:R-:W-:Y:S02]  /*5170*/  FMUL.FTZ R102, R88, R132 ;  /* 0x0000008458667220 */ /* 0x000fe40000410000 */
[----:B------:R-:W-:Y:S02]  /*5180*/  FMUL.FTZ R5, R141, R104 ;  /* 0x000000688d057220 */ /* 0x000fe40000410000 */
[----:B------:R-:W-:-:S02]  /*5190*/  FMUL.FTZ R117, R90, R130 ;  /* 0x000000825a757220 */ /* 0x000fc40000410000 */
[----:B------:R-:W-:Y:S02]  /*51a0*/  FADD.FTZ R6, R6, R7 ;  /* 0x0000000706067221 */ /* 0x000fe40000010000 */
[-C--:B------:R-:W-:Y:S02]  /*51b0*/  FFMA.FTZ R5, R155, R102.reuse, R5 ;  /* 0x000000669b057223 */ /* 0x080fe40000010005 */
[----:B------:R-:W-:Y:S02]  /*51c0*/  FMUL.FTZ R7, R141, R102 ;  /* 0x000000668d077220 */ /* 0x000fe40000410000 */
[----:B--2---:R-:W-:Y:S02]  /*51d0*/  FMUL.FTZ R153, R90, R131 ;  /* 0x000000835a997220 */ /* 0x004fe40000410000 */
[----:B------:R-:W-:Y:S02]  /*51e0*/  FMUL.FTZ R106, R150, R117 ;  /* 0x00000075966a7220 */ /* 0x000fe40000410000 */
[----:B------:R-:W-:-:S02]  /*51f0*/  FADD.FTZ R4, R4, R5 ;  /* 0x0000000504047221 */ /* 0x000fc40000010000 */
[----:B------:R-:W-:Y:S02]  /*5200*/  FFMA.FTZ R7, R155, R104, -R7 ;  /* 0x000000689b077223 */ /* 0x000fe40000010807 */
[-C--:B------:R-:W-:Y:S02]  /*5210*/  FFMA.FTZ R5, R152, R153.reuse, -R106 ;  /* 0x0000009998057223 */ /* 0x080fe4000001086a */
[----:B------:R-:W-:Y:S02]  /*5220*/  FMUL.FTZ R153, R150, R153 ;  /* 0x0000009996997220 */ /* 0x000fe40000410000 */
[C---:B------:R-:W-:Y:S02]  /*5230*/  FMUL.FTZ R106, R92.reuse, R133 ;  /* 0x000000855c6a7220 */ /* 0x040fe40000410000 */
[----:B------:R-:W-:Y:S02]  /*5240*/  FMUL.FTZ R104, R92, R134 ;  /* 0x000000865c687220 */ /* 0x000fe40000410000 */
[----:B------:R-:W-:-:S02]  /*5250*/  FADD.FTZ R6, R6, R151 ;  /* 0x0000009706067221 */ /* 0x000fc40000010000 */
[----:B------:R-:W-:Y:S02]  /*5260*/  FFMA.FTZ R149, -R92, R97, R149 ;  /* 0x000000615c957223 */ /* 0x000fe40000010195 */
[----:B------:R-:W-:Y:S02]  /*5270*/  FFMA.FTZ R153, R152, R117, R153 ;  /* 0x0000007598997223 */ /* 0x000fe40000010099 */
[C---:B------:R-:W-:Y:S02]  /*5280*/  FMUL.FTZ R108, R147.reuse, R106 ;  /* 0x0000006a936c7220 */ /* 0x040fe40000410000 */
[----:B------:R-:W-:Y:S02]  /*5290*/  FMUL.FTZ R112, R147, R104 ;  /* 0x0000006893707220 */ /* 0x000fe40000410000 */
[C---:B------:R-:W-:Y:S02]  /*52a0*/  FMUL.FTZ R116, R119.reuse, R116 ;  /* 0x0000007477747220 */ /* 0x040fe40000410000 */
[----:B------:R-:W-:Y:S01]  /*52b0*/  FFMA.FTZ R119, -R119, R120, -RZ ;  /* 0x0000007877777223 */ /* 0x000fe200000109ff */
[----:B------:R-:W-:Y:S01]  /*52c0*/  LEA R120, R42, -R28, 0x1 ;  /* 0x8000001c2a787211 */ /* 0x000fe200078e08ff */
[----:B------:R-:W-:Y:S01]  /*52d0*/  FADD.FTZ R6, R6, R7 ;  /* 0x0000000706067221 */ /* 0x000fe20000010000 */
[----:B------:R-:W-:Y:S01]  /*52e0*/  STS [R118.X4+0x458], R116 ;  /* 0x0004587476007388 */ /* 0x000fe20000004800 */
[----:B------:R-:W-:Y:S01]  /*52f0*/  FADD.FTZ R4, R4, R153 ;  /* 0x0000009904047221 */ /* 0x000fe20000010000 */
[C---:B------:R-:W-:Y:S01]  /*5300*/  ISETP.GE.AND P0, PT, R120.reuse, 0x1, PT ;  /* 0x000000017800780c */ /* 0x040fe20003f06270 */
[C---:B------:R-:W-:Y:S01]  /*5310*/  FFMA.FTZ R7, R149.reuse, R104, R108 ;  /* 0x0000006895077223 */ /* 0x040fe2000001006c */
[----:B------:R0:W-:Y:S01]  /*5320*/  STS [R118.X4+0x45c], R119 ;  /* 0x00045c7776007388 */ /* 0x0001e20000004800 */
[----:B------:R-:W-:Y:S01]  /*5330*/  FFMA.FTZ R112, R149, R106, -R112 ;  /* 0x0000006a95707223 */ /* 0x000fe20000010870 */
[----:B------:R-:W-:Y:S01]  /*5340*/  ISETP.GE.AND P1, PT, R120, 0x21, PT ;  /* 0x000000217800780c */ /* 0x000fe20003f26270 */
[----:B------:R-:W-:-:S02]  /*5350*/  FMUL.FTZ R106, R94, R139 ;  /* 0x0000008b5e6a7220 */ /* 0x000fc40000410000 */
[----:B------:R-:W-:Y:S02]  /*5360*/  FADD.FTZ R5, R6, R5 ;  /* 0x0000000506057221 */ /* 0x000fe40000010000 */
[----:B------:R-:W-:Y:S02]  /*5370*/  FADD.FTZ R4, R4, R7 ;  /* 0x0000000704047221 */ /* 0x000fe40000010000 */
[----:B------:R-:W-:Y:S01]  /*5380*/  FFMA.FTZ R151, -R94, R95, R146 ;  /* 0x0000005f5e977223 */ /* 0x000fe20000010192 */
[----:B0-----:R-:W-:Y:S01]  /*5390*/  IADD3 R119, R28, 0x20, RZ ;  /* 0x000000201c777810 */ /* 0x001fe20007ffe0ff */
[----:B------:R-:W-:Y:S02]  /*53a0*/  FMUL.FTZ R6, R94, R135 ;  /* 0x000000875e067220 */ /* 0x000fe40000410000 */
[----:B------:R-:W-:Y:S02]  /*53b0*/  FMUL.FTZ R7, R145, R106 ;  /* 0x0000006a91077220 */ /* 0x000fe40000410000 */
[----:B------:R-:W-:-:S02]  /*53c0*/  FMUL.FTZ R108, R96, R138 ;  /* 0x0000008a606c7220 */ /* 0x000fc40000410000 */
[----:B------:R-:W-:Y:S02]  /*53d0*/  FADD.FTZ R5, R5, R112 ;  /* 0x0000007005057221 */ /* 0x000fe40000010000 */
[C---:B------:R-:W-:Y:S02]  /*53e0*/  FMUL.FTZ R114, R96.reuse, R19 ;  /* 0x0000001360727220 */ /* 0x040fe40000410000 */
[----:B------:R-:W-:Y:S02]  /*53f0*/  FFMA.FTZ R112, R151, R6, -R7 ;  /* 0x0000000697707223 */ /* 0x000fe40000010807 */
[----:B------:R-:W-:Y:S02]  /*5400*/  FFMA.FTZ R137, -R96, R93, R137 ;  /* 0x0000005d60897223 */ /* 0x000fe40000010189 */
[----:B------:R-:W-:Y:S02]  /*5410*/  FMUL.FTZ R116, R123, R108 ;  /* 0x0000006c7b747220 */ /* 0x000fe40000410000 */
[----:B------:R-:W-:-:S02]  /*5420*/  FMUL.FTZ R6, R145, R6 ;  /* 0x0000000691067220 */ /* 0x000fc40000410000 */
[----:B------:R-:W-:Y:S02]  /*5430*/  FFMA.FTZ R167, R137, R114, -R116 ;  /* 0x0000007289a77223 */ /* 0x000fe40000010874 */
[----:B------:R-:W-:Y:S02]  /*5440*/  FFMA.FTZ R7, R151, R106, R6 ;  /* 0x0000006a97077223 */ /* 0x000fe40000010006 */
[----:B------:R-:W-:Y:S02]  /*5450*/  FMUL.FTZ R114, R123, R114 ;  /* 0x000000727b727220 */ /* 0x000fe40000410000 */
[----:B------:R-:W-:Y:S02]  /*5460*/  FADD.FTZ R16, R185, R16 ;  /* 0x00000010b9107221 */ /* 0x000fe40000010000 */
[----:B------:R-:W-:Y:S02]  /*5470*/  FADD.FTZ R110, R175, -R136 ;  /* 0x80000088af6e7221 */ /* 0x000fe40000010000 */
[----:B------:R-:W-:-:S02]  /*5480*/  FADD.FTZ R116, R4, R7 ;  /* 0x0000000704747221 */ /* 0x000fc40000010000 */
[----:B------:R-:W-:Y:S02]  /*5490*/  FADD.FTZ R118, R5, R112 ;  /* 0x0000007005767221 */ /* 0x000fe40000010000 */
[----:B------:R-:W-:Y:S01]  /*54a0*/  FFMA.FTZ R165, R137, R108, R114 ;  /* 0x0000006c89a57223 */ /* 0x000fe20000010072 */
[----:B------:R-:W-:Y:S06]  /*54b0*/  BAR.SYNC.DEFER_BLOCKING 0x0 ;  /* 0x0000000000007b1d */ /* 0x000fec0000010000 */
[----:B------:R-:W-:Y:S05]  /*54c0*/  @!P0 BRA `(.L_x_11242) ;  /* 0x0000019000008947 */ /* 0x000fea0003800000 */
[-C--:B------:R-:W-:Y:S01]  /*54d0*/  LEA.HI.SX32 R112, R28, R28.reuse, 0x1b ;  /* 0x0000001c1c707211 */ /* 0x080fe200078fdaff */
[----:B------:R-:W-:Y:S01]  /*54e0*/  IMAD R4, R169, c[0x0][0x2c0], RZ ;  /* 0x0000b000a9047a24 */ /* 0x000fe200078e02ff */
[----:B------:R-:W-:Y:S01]  /*54f0*/  ULDC.64 UR4, c[0x0][0x2b8] ;  /* 0x0000ae0000047ab9 */ /* 0x000fe20000000a00 */
[C---:B------:R-:W-:Y:S01]  /*5500*/  IMAD.WIDE.U32 R6, R25.reuse, c[0x0][0x2c0], RZ ;  /* 0x0000b00019067a25 */ /* 0x040fe200078e00ff */
[----:B------:R-:W-:Y:S01]  /*5510*/  USHF.R.U32.HI UR8, URZ, 0x1, UR5 ;  /* 0x000000013f087899 */ /* 0x000fe20008011605 */
[----:B------:R-:W0:Y:S01]  /*5520*/  LDS R153, [R112.X4+0x420] ;  /* 0x0004200070997984 */ /* 0x000e220000004800 */
[----:B------:R-:W-:Y:S01]  /*5530*/  LEA R5, R170, 0xfffffe00, 0x9 ;  /* 0xfffffe00aa057811 */ /* 0x000fe200078e48ff */
[----:B------:R-:W-:Y:S01]  /*5540*/  IMAD R157, R25, c[0x0][0x2c4], R4 ;  /* 0x0000b100199d7a24 */ /* 0x000fe200078e0204 */
[----:B------:R-:W-:Y:S01]  /*5550*/  USHF.R.U64 UR4, UR4, 0x1, UR5 ;  /* 0x0000000104047899 */ /* 0x000fe20008001205 */
[----:B------:R-:W-:Y:S01]  /*5560*/  IMAD R98, R98, c[0x0][0x2d0], RZ ;  /* 0x0000b40062627a24 */ /* 0x000fe200078e02ff */
[----:B------:R-:W-:-:S02]  /*5570*/  IADD3 R4, P0, R5, R28, RZ ;  /* 0x0000001c05047210 */ /* 0x000fc40007f1e0ff */
[----:B------:R-:W-:Y:S01]  /*5580*/  IADD3 R7, R7, R157, RZ ;  /* 0x0000009d07077210 */ /* 0x000fe20007ffe0ff */
[----:B------:R-:W-:Y:S01]  /*5590*/  IMAD R157, R23, UR8, RZ ;  /* 0x00000008179d7c24 */ /* 0x000fe2000f8e02ff */
[----:B------:R-:W-:Y:S01]  /*55a0*/  LEA.HI.X.SX32 R5, R5, RZ, 0x1, P0 ;  /* 0x000000ff05057211 */ /* 0x000fe200000f0eff */
[----:B------:R-:W-:Y:S02]  /*55b0*/  IMAD R163, R89, c[0x0][0x2d4], R98 ;  /* 0x0000b50059a37a24 */ /* 0x000fe400078e0262 */
[----:B------:R-:W-:Y:S02]  /*55c0*/  IMAD R157, R24, UR4, R157 ;  /* 0x00000004189d7c24 */ /* 0x000fe4000f8e029d */
        /* <DEDUP_REMOVED lines=8> */
[----:B0-----:R0:W-:Y:S04]  /*5650*/  RED.E.ADD.F32.FTZ.RN.STRONG.GPU [R6.64], R153 ;  /* 0x000000990600798e */ /* 0x0011e8000c10e786 */
.L_x_11242:
[----:B------:R-:W-:Y:S05]  /*5660*/  BSYNC B0 ;  /* 0x0000000000007941 */ /* 0x000fea0003800000 */
.L_x_11241:
[----:B------:R-:W-:Y:S01]  /*5670*/  LEA.HI.SX32 R119, R119, R28, 0x1b ;  /* 0x0000001c77777211 */ /* 0x000fe200078fdaff */
[----:B------:R-:W-:Y:S01]  /*5680*/  BSSY B0, `(.L_x_11243) ;  /* 0x0000008000007945 */ /* 0x000fe20003800000 */
[----:B------:R-:W-:Y:S01]  /*5690*/  FADD.FTZ R98, R116, R165 ;  /* 0x000000a574627221 */ /* 0x000fe20000010000 */
[----:B------:R-:W-:Y:S01]  /*56a0*/  IADD3 R5, R28, 0x40, RZ ;  /* 0x000000401c057810 */ /* 0x000fe20007ffe0ff */
[----:B------:R-:W-:Y:S01]  /*56b0*/  FADD.FTZ R112, R118, R167 ;  /* 0x000000a776707221 */ /* 0x000fe20000010000 */
[----:B0-----:R-:W-:Y:S01]  /*56c0*/  IADD3 R7, R28, 0x60, RZ ;  /* 0x000000601c077810 */ /* 0x001fe20007ffe0ff */
[----:B------:R-:W0:Y:S01]  /*56d0*/  LDS R119, [R119.X4+0x4a0] ;  /* 0x0004a00077777984 */ /* 0x000e220000004800 */
[----:B------:R-:W-:Y:S05]  /*56e0*/  @!P1 BRA `(.L_x_11244) ;  /* 0x0000001000009947 */ /* 0x000fea0003800000 */
[----:B0-----:R0:W-:Y:S02]  /*56f0*/  RED.E.ADD.F32.FTZ.RN.STRONG.GPU [R14.64+-0x780], R119 ;  /* 0xfff880770e00798e */ /* 0x0011e4000c10e786 */
.L_x_11244:
[----:B------:R-:W-:Y:S05]  /*5700*/  BSYNC B0 ;  /* 0x0000000000007941 */ /* 0x000fea0003800000 */
.L_x_11243:
[----:B------:R-:W-:Y:S01]  /*5710*/  LEA.HI.SX32 R5, R5, R28, 0x1b ;  /* 0x0000001c05057211 */ /* 0x000fe200078fdaff */
[----:B------:R-:W-:Y:S01]  /*5720*/  BSSY B0, `(.L_x_11245) ;  /* 0x000000d000007945 */ /* 0x000fe20003800000 */
[----:B------:R-:W-:Y:S02]  /*5730*/  ISETP.GE.AND P6, PT, R120, 0x41, PT ;  /* 0x000000417800780c */ /* 0x000fe40003fc6270 */
[----:B0-----:R-:W-:-:S02]  /*5740*/  IADD3 R119, R28, 0x80, RZ ;  /* 0x000000801c777810 */ /* 0x001fc40007ffe0ff */
[----:B------:R-:W0:Y:S01]  /*5750*/  LDS R5, [R5.X4+0x520] ;  /* 0x0005200005057984 */ /* 0x000e220000004800 */
        /* <DEDUP_REMOVED lines=8> */
[----:B0-----:R0:W-:Y:S02]  /*57e0*/  RED.E.ADD.F32.FTZ.RN.STRONG.GPU [R14.64+-0x700], R5 ;  /* 0xfff900050e00798e */ /* 0x0011e4000c10e786 */
.L_x_11246:
[----:B------:R-:W-:Y:S05]  /*57f0*/  BSYNC B0 ;  /* 0x0000000000007941 */ /* 0x000fea0003800000 */
.L_x_11245:
[----:B------:R-:W1:Y:S01]  /*5800*/  LDS R7, [R7.X4+0x5a0] ;  /* 0x0005a00007077984 */ /* 0x000e620000004800 */
[----:B------:R-:W-:Y:S01]  /*5810*/  BSSY B0, `(.L_x_11247) ;  /* 0x0000005000007945 */ /* 0x000fe20003800000 */
[----:B0-----:R-:W-:Y:S02]  /*5820*/  IADD3 R5, R28, 0xa0, RZ ;  /* 0x000000a01c057810 */ /* 0x001fe40007ffe0ff */
[----:B------:R-:W-:Y:S01]  /*5830*/  LEA.HI.SX32 R119, R119, R28, 0x1b ;  /* 0x0000001c77777211 */ /* 0x000fe200078fdaff */
[----:B------:R-:W-:Y:S05]  /*5840*/  @!P0 BRA `(.L_x_11248) ;  /* 0x0000001000008947 */ /* 0x000fea0003800000 */
[----:B-1----:R0:W-:Y:S02]  /*5850*/  RED.E.ADD.F32.FTZ.RN.STRONG.GPU [R14.64+-0x680], R7 ;  /* 0xfff980070e00798e */ /* 0x0021e4000c10e786 */
.L_x_11248:
[----:B------:R-:W-:Y:S05]  /*5860*/  BSYNC B0 ;  /* 0x0000000000007941 */ /* 0x000fea0003800000 */
.L_x_11247:
[----:B------:R-:W2:Y:S01]  /*5870*/  LDS R119, [R119.X4+0x620] ;  /* 0x0006200077777984 */ /* 0x000ea20000004800 */
[----:B------:R-:W-:Y:S01]  /*5880*/  BSSY B0, `(.L_x_11249) ;  /* 0x0000005000007945 */ /* 0x000fe20003800000 */
[----:B01----:R-:W-:Y:S02]  /*5890*/  IADD3 R7, R28, 0xc0, RZ ;  /* 0x000000c01c077810 */ /* 0x003fe40007ffe0ff */
[----:B------:R-:W-:Y:S01]  /*58a0*/  LEA.HI.SX32 R5, R5, R28, 0x1b ;  /* 0x0000001c05057211 */ /* 0x000fe200078fdaff */
[----:B------:R-:W-:Y:S05]  /*58b0*/  @!P1 BRA `(.L_x_11250) ;  /* 0x0000001000009947 */ /* 0x000fea0003800000 */
[----:B--2---:R0:W-:Y:S02]  /*58c0*/  RED.E.ADD.F32.FTZ.RN.STRONG.GPU [R14.64+-0x600], R119 ;  /* 0xfffa00770e00798e */ /* 0x0041e4000c10e786 */
.L_x_11250:
[----:B------:R-:W-:Y:S05]  /*58d0*/  BSYNC B0 ;  /* 0x0000000000007941 */ /* 0x000fea0003800000 */
.L_x_11249:
[----:B------:R-:W1:Y:S01]  /*58e0*/  LDS R5, [R5.X4+0x6a0] ;  /* 0x0006a00005057984 */ /* 0x000e620000004800 */
[----:B------:R-:W-:Y:S01]  /*58f0*/  BSSY B0, `(.L_x_11251) ;  /* 0x0000005000007945 */ /* 0x000fe20003800000 */
[----:B0-2---:R-:W-:-:S02]  /*5900*/  IADD3 R119, R28, 0xe0, RZ ;  /* 0x000000e01c777810 */ /* 0x005fc40007ffe0ff */
[----:B------:R-:W-:Y:S01]  /*5910*/  LEA.HI.SX32 R7, R7, R28, 0x1b ;  /* 0x0000001c07077211 */ /* 0x000fe200078fdaff */
[----:B------:R-:W-:Y:S05]  /*5920*/  @!P2 BRA `(.L_x_11252) ;  /* 0x000000100000a947 */ /* 0x000fea0003800000 */
[----:B-1----:R0:W-:Y:S02]  /*5930*/  RED.E.ADD.F32.FTZ.RN.STRONG.GPU [R14.64+-0x580], R5 ;  /* 0xfffa80050e00798e */ /* 0x0021e4000c10e786 */
.L_x_11252:
[----:B------:R-:W-:Y:S05]  /*5940*/  BSYNC B0 ;  /* 0x0000000000007941 */ /* 0x000fea0003800000 */
.L_x_11251:
[----:B------:R-:W2:Y:S01]  /*5950*/  LDS R7, [R7.X4+0x720] ;  /* 0x0007200007077984 */ /* 0x000ea20000004800 */
[----:B------:R-:W-:Y:S01]  /*5960*/  BSSY B0, `(.L_x_11253) ;  /* 0x0000005000007945 */ /* 0x000fe20003800000 */
[----:B01----:R-:W-:Y:S02]  /*5970*/  IADD3 R5, R28, 0x100, RZ ;  /* 0x000001001c057810 */ /* 0x003fe40007ffe0ff */
[----:B------:R-:W-:Y:S01]  /*5980*/  LEA.HI.SX32 R119, R119, R28, 0x1b ;  /* 0x0000001c77777211 */ /* 0x000fe200078fdaff */
[----:B------:R-:W-:Y:S05]  /*5990*/  @!P3 BRA `(.L_x_11254) ;  /* 0x000000100000b947 */ /* 0x000fea0003800000 */
[----:B--2---:R0:W-:Y:S02]  /*59a0*/  RED.E.ADD.F32.FTZ.RN.STRONG.GPU [R14.64+-0x500], R7 ;  /* 0xfffb00070e00798e */ /* 0x0041e4000c10e786 */
.L_x_11254:
[----:B------:R-:W-:Y:S05]  /*59b0*/  BSYNC B0 ;  /* 0x0000000000007941 */ /* 0x000fea0003800000 */
.L_x_11253:
[----:B------:R-:W1:Y:S01]  /*59c0*/  LDS R119, [R119.X4+0x7a0] ;  /* 0x0007a00077777984 */ /* 0x000e620000004800 */
[----:B------:R-:W-:Y:S01]  /*59d0*/  BSSY B0, `(.L_x_11255) ;  /* 0x0000004000007945 */ /* 0x000fe20003800000 */
[----:B------:R-:W-:Y:S01]  /*59e0*/  LEA.HI.SX32 R5, R5, R28, 0x1b ;  /* 0x0000001c05057211 */ /* 0x000fe200078fdaff */
[----:B------:R-:W-:Y:S05]  /*59f0*/  @!P4 BRA `(.L_x_11256) ;  /* 0x000000100000c947 */ /* 0x000fea0003800000 */
[----:B-1----:R1:W-:Y:S02]  /*5a00*/  RED.E.ADD.F32.FTZ.RN.STRONG.GPU [R14.64+-0x480], R119 ;  /* 0xfffb80770e00798e */ /* 0x0023e4000c10e786 */
.L_x_11256:
[----:B------:R-:W-:Y:S05]  /*5a10*/  BSYNC B0 ;  /* 0x0000000000007941 */ /* 0x000fea0003800000 */
.L_x_11255:
[----:B------:R-:W3:Y:S01]  /*5a20*/  LDS R5, [R5.X4+0x820] ;  /* 0x0008200005057984 */ /* 0x000ee20000004800 */
[----:B------:R-:W-:Y:S01]  /*5a30*/  BSSY B0, `(.L_x_11257) ;  /* 0x0000005000007945 */ /* 0x000fe20003800000 */
[----:B0-2---:R-:W-:-:S02]  /*5a40*/  IADD3 R7, R28, 0x120, RZ ;  /* 0x000001201c077810 */ /* 0x005fc40007ffe0ff */
[----:B-1----:R-:W-:Y:S01]  /*5a50*/  IADD3 R119, R28, 0x140, RZ ;  /* 0x000001401c777810 */ /* 0x002fe20007ffe0ff */
[----:B------:R-:W-:Y:S05]  /*5a60*/  @!P5 BRA `(.L_x_11258) ;  /* 0x000000100000d947 */ /* 0x000fea0003800000 */
[----:B---3--:R0:W-:Y:S02]  /*5a70*/  RED.E.ADD.F32.FTZ.RN.STRONG.GPU [R14.64+-0x400], R5 ;  /* 0xfffc00050e00798e */ /* 0x0081e4000c10e786 */
.L_x_11258:
[----:B------:R-:W-:Y:S05]  /*5a80*/  BSYNC B0 ;  /* 0x0000000000007941 */ /* 0x000fea0003800000 */
.L_x_11257:
        /* <DEDUP_REMOVED lines=14> */
.L_x_11260:
[----:B------:R-:W-:Y:S05]  /*5b70*/  BSYNC B0 ;  /* 0x0000000000007941 */ /* 0x000fea0003800000 */
.L_x_11259:
[----:B------:R-:W1:Y:S01]  /*5b80*/  LDS R119, [R119.X4+0x920] ;  /* 0x0009200077777984 */ /* 0x000e620000004800 */
[----:B------:R-:W-:Y:S01]  /*5b90*/  BSSY B0, `(.L_x_11261) ;  /* 0x0000005000007945 */ /* 0x000fe20003800000 */
[----:B0-----:R-:W-:-:S02]  /*5ba0*/  IADD3 R7, R28, 0x180, RZ ;  /* 0x000001801c077810 */ /* 0x001fc40007ffe0ff */
[----:B------:R-:W-:Y:S01]  /*5bb0*/  LEA.HI.SX32 R5, R5, R28, 0x1b ;  /* 0x0000001c05057211 */ /* 0x000fe200078fdaff */
[----:B------:R-:W-:Y:S05]  /*5bc0*/  @!P0 BRA `(.L_x_11262) ;  /* 0x0000001000008947 */ /* 0x000fea0003800000 */
[----:B-1----:R0:W-:Y:S02]  /*5bd0*/  RED.E.ADD.F32.FTZ.RN.STRONG.GPU [R14.64+-0x300], R119 ;  /* 0xfffd00770e00798e */ /* 0x0021e4000c10e786 */
.L_x_11262:
[----:B------:R-:W-:Y:S05]  /*5be0*/  BSYNC B0 ;  /* 0x0000000000007941 */ /* 0x000fea0003800000 */
.L_x_11261:
[----:B------:R-:W2:Y:S01]  /*5bf0*/  LDS R5, [R5.X4+0x9a0] ;  /* 0x0009a00005057984 */ /* 0x000ea20000004800 */
[----:B------:R-:W-:Y:S01]  /*5c00*/  BSSY B0, `(.L_x_11263) ;  /* 0x0000005000007945 */ /* 0x000fe20003800000 */
[----:B01----:R-:W-:Y:S02]  /*5c10*/  IADD3 R119, R28, 0x1a0, RZ ;  /* 0x000001a01c777810 */ /* 0x003fe40007ffe0ff */
[----:B------:R-:W-:Y:S01]  /*5c20*/  LEA.HI.SX32 R7, R7, R28, 0x1b ;  /* 0x0000001c07077211 */ /* 0x000fe200078fdaff */
[----:B------:R-:W-:Y:S05]  /*5c30*/  @!P1 BRA `(.L_x_11264) ;  /* 0x0000001000009947 */ /* 0x000fea0003800000 */
[----:B--2---:R0:W-:Y:S02]  /*5c40*/  RED.E.ADD.F32.FTZ.RN.STRONG.GPU [R14.64+-0x280], R5 ;  /* 0xfffd80050e00798e */ /* 0x0041e4000c10e786 */
.L_x_11264:
[----:B------:R-:W-:Y:S05]  /*5c50*/  BSYNC B0 ;  /* 0x0000000000007941 */ /* 0x000fea0003800000 */
.L_x_11263:
[----:B------:R-:W1:Y:S01]  /*5c60*/  LDS R7, [R7.X4+0xa20] ;  /* 0x000a200007077984 */ /* 0x000e620000004800 */
[----:B------:R-:W-:Y:S01]  /*5c70*/  BSSY B0, `(.L_x_11265) ;  /* 0x0000005000007945 */ /* 0x000fe20003800000 */
[----:B0-2---:R-:W-:Y:S02]  /*5c80*/  IADD3 R5, R28, 0x1c0, RZ ;  /* 0x000001c01c057810 */ /* 0x005fe40007ffe0ff */
[----:B------:R-:W-:Y:S01]  /*5c90*/  LEA.HI.SX32 R119, R119, R28, 0x1b ;  /* 0x0000001c77777211 */ /* 0x000fe200078fdaff */
[----:B------:R-:W-:Y:S05]  /*5ca0*/  @!P2 BRA `(.L_x_11266) ;  /* 0x000000100000a947 */ /* 0x000fea0003800000 */
[----:B-1----:R0:W-:Y:S02]  /*5cb0*/  RED.E.ADD.F32.FTZ.RN.STRONG.GPU [R14.64+-0x200], R7 ;  /* 0xfffe00070e00798e */ /* 0x0021e4000c10e786 */
.L_x_11266:
[----:B------:R-:W-:Y:S05]  /*5cc0*/  BSYNC B0 ;  /* 0x0000000000007941 */ /* 0x000fea0003800000 */
.L_x_11265:
[----:B------:R-:W2:Y:S01]  /*5cd0*/  LDS R119, [R119.X4+0xaa0] ;  /* 0x000aa00077777984 */ /* 0x000ea20000004800 */
[----:B------:R-:W-:Y:S01]  /*5ce0*/  BSSY B0, `(.L_x_11267) ;  /* 0x0000005000007945 */ /* 0x000fe20003800000 */
[----:B01----:R-:W-:-:S02]  /*5cf0*/  IADD3 R7, R28, 0x1e0, RZ ;  /* 0x000001e01c077810 */ /* 0x003fc40007ffe0ff */
[----:B------:R-:W-:Y:S01]  /*5d00*/  LEA.HI.SX32 R5, R5, R28, 0x1b ;  /* 0x0000001c05057211 */ /* 0x000fe200078fdaff */
[----:B------:R-:W-:Y:S05]  /*5d10*/  @!P3 BRA `(.L_x_11268) ;  /* 0x000000100000b947 */ /* 0x000fea0003800000 */
[----:B--2---:R0:W-:Y:S02]  /*5d20*/  RED.E.ADD.F32.FTZ.RN.STRONG.GPU [R14.64+-0x180], R119 ;  /* 0xfffe80770e00798e */ /* 0x0041e4000c10e786 */
.L_x_11268:
[----:B------:R-:W-:Y:S05]  /*5d30*/  BSYNC B0 ;  /* 0x0000000000007941 */ /* 0x000fea0003800000 */
.L_x_11267:
[----:B------:R-:W1:Y:S01]  /*5d40*/  LDS R5, [R5.X4+0xb20] ;  /* 0x000b200005057984 */ /* 0x000e620000004800 */
[----:B------:R-:W-:Y:S01]  /*5d50*/  BSSY B0, `(.L_x_11269) ;  /* 0x0000004000007945 */ /* 0x000fe20003800000 */
[----:B------:R-:W-:Y:S01]  /*5d60*/  LEA.HI.SX32 R7, R7, R28, 0x1b ;  /* 0x0000001c07077211 */ /* 0x000fe200078fdaff */
[----:B------:R-:W-:Y:S05]  /*5d70*/  @!P4 BRA `(.L_x_11270) ;  /* 0x000000100000c947 */ /* 0x000fea0003800000 */
[----:B-1----:R1:W-:Y:S02]  /*5d80*/  RED.E.ADD.F32.FTZ.RN.STRONG.GPU [R14.64+-0x100], R5 ;  /* 0xffff00050e00798e */ /* 0x0023e4000c10e786 */
.L_x_11270:
[----:B------:R-:W-:Y:S05]  /*5d90*/  BSYNC B0 ;  /* 0x0000000000007941 */ /* 0x000fea0003800000 */
.L_x_11269:
[----:B------:R-:W3:Y:S01]  /*5da0*/  LDS R7, [R7.X4+0xba0] ;  /* 0x000ba00007077984 */ /* 0x000ee20000004800 */
[----:B------:R-:W-:Y:S01]  /*5db0*/  BSSY B0, `(.L_x_11271) ;  /* 0x0000003000007945 */ /* 0x000fe20003800000 */
[----:B------:R-:W-:Y:S05]  /*5dc0*/  @!P5 BRA `(.L_x_11272) ;  /* 0x000000100000d947 */ /* 0x000fea0003800000 */
[----:B---3--:R3:W-:Y:S02]  /*5dd0*/  RED.E.ADD.F32.FTZ.RN.STRONG.GPU [R14.64+-0x80], R7 ;  /* 0xffff80070e00798e */ /* 0x0087e4000c10e786 */
.L_x_11272:
[----:B------:R-:W-:Y:S05]  /*5de0*/  BSYNC B0 ;  /* 0x0000000000007941 */ /* 0x000fea0003800000 */
.L_x_11271:
[----:B01-3--:R-:W0:Y:S01]  /*5df0*/  SHFL.DOWN PT, R14, R112, 0x1, 0x1f ;  /* 0x08201f00700e7f89 */ /* 0x00be2200000e0000 */
[C---:B------:R-:W-:Y:S01]  /*5e00*/  ISETP.GT.AND P0, PT, R29.reuse, 0x1e, PT ;  /* 0x0000001e1d00780c */ /* 0x040fe20003f04270 */
[----:B------:R-:W-:Y:S01]  /*5e10*/  FADD.FTZ R87, R108, R87 ;  /* 0x000000576c577221 */ /* 0x000fe20000010000 */
[----:B------:R-:W-:Y:S01]  /*5e20*/  MOV R5, R112 ;  /* 0x0000007000057202 */ /* 0x000fe20000000f00 */
[----:B--2---:R-:W1:Y:S01]  /*5e30*/  SHFL.DOWN PT, R119, R16, 0x1, 0x1f ;  /* 0x08201f0010777f89 */ /* 0x004e6200000e0000 */
[----:B------:R-:W-:Y:S01]  /*5e40*/  MOV R6, R16 ;  /* 0x0000001000067202 */ /* 0x000fe20000000f00 */
[----:B------:R-:W-:Y:S01]  /*5e50*/  FADD.FTZ R85, R104, R85 ;  /* 0x0000005568557221 */ /* 0x000fe20000010000 */
[----:B------:R-:W-:Y:S01]  /*5e60*/  MOV R7, R110 ;  /* 0x0000006e00077202 */ /* 0x000fe20000000f00 */
[----:B------:R-:W2:Y:S01]  /*5e70*/  SHFL.DOWN PT, R114, R110, 0x1, 0x1f ;  /* 0x08201f006e727f89 */ /* 0x000ea200000e0000 */
[----:B------:R-:W-:Y:S01]  /*5e80*/  MOV R4, R98 ;  /* 0x0000006200047202 */ /* 0x000fe20000000f00 */
[----:B------:R-:W-:Y:S01]  /*5e90*/  BSSY B0, `(.L_x_11273) ;  /* 0x000007f000007945 */ /* 0x000fe20003800000 */
[----:B------:R-:W-:Y:S01]  /*5ea0*/  ISETP.NE.AND P1, PT, R29, RZ, PT ;  /* 0x000000ff1d00720c */ /* 0x000fe20003f25270 */
[----:B------:R-:W3:Y:S01]  /*5eb0*/  SHFL.DOWN PT, R15, R98, 0x1, 0x1f ;  /* 0x08201f00620f7f89 */ /* 0x000ee200000e0000 */
[----:B------:R-:W-:Y:S01]  /*5ec0*/  ISETP.NE.AND P2, PT, R28, RZ, PT ;  /* 0x000000ff1c00720c */ /* 0x000fe20003f45270 */
[----:B------:R-:W-:-:S02]  /*5ed0*/  FADD.FTZ R76, R106, R76 ;  /* 0x0000004c6a4c7221 */ /* 0x000fc40000010000 */
[----:B------:R-:W-:Y:S02]  /*5ee0*/  FADD.FTZ R74, R117, R74 ;  /* 0x0000004a754a7221 */ /* 0x000fe40000010000 */
[----:B------:R-:W-:Y:S02]  /*5ef0*/  FADD.FTZ R83, R102, R83 ;  /* 0x0000005366537221 */ /* 0x000fe40000010000 */
[----:B------:R-:W-:Y:S02]  /*5f00*/  FADD.FTZ R72, R115, R72 ;  /* 0x0000004873487221 */ /* 0x000fe40000010000 */
[----:B------:R-:W-:Y:S02]  /*5f10*/  FADD.FTZ R81, R100, R81 ;  /* 0x0000005164517221 */ /* 0x000fe40000010000 */
[----:B0-----:R-:W-:Y:S02]  /*5f20*/  @!P0 FADD.FTZ R5, R5, R14 ;  /* 0x0000000e05058221 */ /* 0x001fe40000010000 */
[----:B------:R-:W-:-:S02]  /*5f30*/  FADD.FTZ R70, R18, R70 ;  /* 0x0000004612467221 */ /* 0x000fc40000010000 */
[----:B-1----:R-:W-:Y:S01]  /*5f40*/  @!P0 FADD.FTZ R6, R6, R119 ;  /* 0x0000007706068221 */ /* 0x002fe20000010000 */
[----:B------:R-:W0:Y:S01]  /*5f50*/  SHFL.DOWN PT, R14, R5, 0x2, 0x1f ;  /* 0x08401f00050e7f89 */ /* 0x000e2200000e0000 */
[----:B--2---:R-:W-:-:S03]  /*5f60*/  @!P0 FADD.FTZ R7, R7, R114 ;  /* 0x0000007207078221 */ /* 0x004fc60000010000 */
[----:B------:R-:W1:Y:S01]  /*5f70*/  SHFL.DOWN PT, R119, R6, 0x2, 0x1f ;  /* 0x08401f0006777f89 */ /* 0x000e6200000e0000 */
[----:B---3--:R-:W-:-:S03]  /*5f80*/  @!P0 FADD.FTZ R4, R4, R15 ;  /* 0x0000000f04048221 */ /* 0x008fc60000010000 */
[----:B------:R-:W2:Y:S01]  /*5f90*/  SHFL.DOWN PT, R16, R7, 0x2, 0x1f ;  /* 0x08401f0007107f89 */ /* 0x000ea200000e0000 */
[----:B------:R-:W-:-:S03]  /*5fa0*/  ISETP.GT.AND P0, PT, R29, 0x1d, PT ;  /* 0x0000001d1d00780c */ /* 0x000fc60003f04270 */
[----:B------:R-:W3:Y:S10]  /*5fb0*/  SHFL.DOWN PT, R15, R4, 0x2, 0x1f ;  /* 0x08401f00040f7f89 */ /* 0x000ef400000e0000 */
[----:B0-----:R-:W-:-:S02]  /*5fc0*/  @!P0 FADD.FTZ R5, R5, R14 ;  /* 0x0000000e05058221 */ /* 0x001fc40000010000 */
[-C--:B------:R-:W-:Y:S02]  /*5fd0*/  FMUL.FTZ R14, R3, R138.reuse ;  /* 0x0000008a030e7220 */ /* 0x080fe40000410000 */
[----:B-1----:R-:W-:Y:S01]  /*5fe0*/  @!P0 FADD.FTZ R6, R6, R119 ;  /* 0x0000007706068221 */ /* 0x002fe20000010000 */
[----:B------:R-:W0:Y:S01]  /*5ff0*/  SHFL.DOWN PT, R98, R5, 0x4, 0x1f ;  /* 0x08801f0005627f89 */ /* 0x000e2200000e0000 */
[-C--:B------:R-:W-:Y:S02]  /*6000*/  FFMA.FTZ R14, R2, R19.reuse, -R14 ;  /* 0x00000013020e7223 */ /* 0x080fe4000001080e */
        /* <DEDUP_REMOVED lines=8> */
[----:B------:R-:W-:Y:S02]  /*6090*/  FMUL.FTZ R123, R123, R14 ;  /* 0x0000000e7b7b7220 */ /* 0x000fe40000410000 */
[----:B------:R-:W-:Y:S02]  /*60a0*/  FMUL.FTZ R14, R3, R139 ;  /* 0x0000008b030e7220 */ /* 0x000fe40000410000 */
[----:B------:R-:W-:Y:S02]  /*60b0*/  FFMA.FTZ R16, R137, R16, R123 ;  /* 0x0000001089107223 */ /* 0x000fe4000001007b */
[-C--:B------:R-:W-:Y:S02]  /*60c0*/  FFMA.FTZ R14, R2, R135.reuse, -R14 ;  /* 0x00000087020e7223 */ /* 0x080fe4000001080e */
[----:B------:R-:W-:Y:S02]  /*60d0*/  FMUL.FTZ R135, R3, R135 ;  /* 0x0000008703877220 */ /* 0x000fe40000410000 */
[----:B------:R-:W-:-:S02]  /*60e0*/  FFMA.FTZ R93, R93, R138, R16 ;  /* 0x0000008a5d5d7223 */ /* 0x000fc40000010010 */
[----:B0-----:R-:W-:Y:S02]  /*60f0*/  @!P0 FADD.FTZ R5, R5, R98 ;  /* 0x0000006205058221 */ /* 0x001fe40000010000 */
[----:B------:R-:W-:Y:S02]  /*6100*/  FMUL.FTZ R145, R145, R14 ;  /* 0x0000000e91917220 */ /* 0x000fe40000410000 */
[----:B-1----:R-:W-:Y:S01]  /*6110*/  @!P0 FADD.FTZ R6, R6, R119 ;  /* 0x0000007706068221 */ /* 0x002fe20000010000 */
[----:B------:R-:W0:Y:S01]  /*6120*/  SHFL.DOWN PT, R108, R5, 0x8, 0x1f ;  /* 0x09001f00056c7f89 */ /* 0x000e2200000e0000 */
[----:B------:R-:W-:Y:S02]  /*6130*/  FFMA.FTZ R16, R2, R139, R135 ;  /* 0x0000008b02107223 */ /* 0x000fe40000010087 */
        /* <DEDUP_REMOVED lines=8> */
[----:B------:R-:W-:Y:S02]  /*61c0*/  FFMA.FTZ R16, R2, R133, -R14 ;  /* 0x0000008502107223 */ /* 0x000fe4000001080e */
[----:B------:R-:W-:Y:S02]  /*61d0*/  FMUL.FTZ R14, R3, R130 ;  /* 0x00000082030e7220 */ /* 0x000fe40000410000 */
[----:B------:R-:W-:-:S02]  /*61e0*/  FFMA.FTZ R98, R95, R139, R98 ;  /* 0x0000008b5f627223 */ /* 0x000fc40000010062 */
[----:B------:R-:W-:Y:S02]  /*61f0*/  FFMA.FTZ R15, R2, R131, -R14 ;  /* 0x00000083020f7223 */ /* 0x000fe4000001080e */
[C---:B------:R-:W-:Y:S02]  /*6200*/  FMUL.FTZ R14, R3.reuse, R132 ;  /* 0x00000084030e7220 */ /* 0x040fe40000410000 */
[----:B------:R-:W-:Y:S02]  /*6210*/  FMUL.FTZ R133, R3, R133 ;  /* 0x0000008503857220 */ /* 0x000fe40000410000 */
[----:B0-----:R-:W-:Y:S02]  /*6220*/  @!P0 FADD.FTZ R5, R5, R108 ;  /* 0x0000006c05058221 */ /* 0x001fe40000010000 */
[----:B------:R-:W-:Y:S02]  /*6230*/  FMUL.FTZ R131, R3, R131 ;  /* 0x0000008303837220 */ /* 0x000fe40000410000 */
[----:B-1----:R-:W-:-:S02]  /*6240*/  @!P0 FADD.FTZ R6, R6, R119 ;  /* 0x0000007706068221 */ /* 0x002fc40000010000 */
[----:B------:R-:W-:Y:S02]  /*6250*/  FADD.FTZ R60, R93, R60 ;  /* 0x0000003c5d3c7221 */ /* 0x000fe40000010000 */
[----:B--2---:R-:W-:Y:S01]  /*6260*/  @!P0 FADD.FTZ R7, R7, R110 ;  /* 0x0000006e07078221 */ /* 0x004fe20000010000 */
[----:B------:R-:W-:Y:S01]  /*6270*/  SHFL.DOWN PT, R93, R6, 0x10, 0x1f ;  /* 0x0a001f00065d7f89 */ /* 0x000fe200000e0000 */
[----:B------:R-:W-:Y:S02]  /*6280*/  FADD.FTZ R75, R98, R75 ;  /* 0x0000004b624b7221 */ /* 0x000fe40000010000 */
[----:B---3--:R-:W-:Y:S01]  /*6290*/  @!P0 FADD.FTZ R4, R4, R19 ;  /* 0x0000001304048221 */ /* 0x008fe20000010000 */
[----:B------:R-:W0:Y:S01]  /*62a0*/  SHFL.DOWN PT, R98, R5, 0x10, 0x1f ;  /* 0x0a001f0005627f89 */ /* 0x000e2200000e0000 */
[C---:B------:R-:W-:Y:S01]  /*62b0*/  FFMA.FTZ R14, R2.reuse, R129, -R14 ;  /* 0x00000081020e7223 */ /* 0x040fe2000001080e */
[----:B------:R-:W-:Y:S01]  /*62c0*/  ISETP.GT.AND P0, PT, R29, 0xf, PT ;  /* 0x0000000f1d00780c */ /* 0x000fe20003f04270 */
[----:B------:R-:W-:Y:S01]  /*62d0*/  FMUL.FTZ R147, R147, R16 ;  /* 0x0000001093937220 */ /* 0x000fe20000410000 */
[----:B------:R-:W1:Y:S01]  /*62e0*/  SHFL.DOWN PT, R104, R7, 0x10, 0x1f ;  /* 0x0a001f0007687f89 */ /* 0x000e6200000e0000 */
[----:B------:R-:W-:-:S02]  /*62f0*/  FFMA.FTZ R16, R2, R134, R133 ;  /* 0x0000008602107223 */ /* 0x000fc40000010085 */
[----:B------:R-:W-:Y:S01]  /*6300*/  FMUL.FTZ R15, R150, R15 ;  /* 0x0000000f960f7220 */ /* 0x000fe20000410000 */
[----:B------:R-:W2:Y:S01]  /*6310*/  SHFL.DOWN PT, R19, R4, 0x10, 0x1f ;  /* 0x0a001f0004137f89 */ /* 0x000ea200000e0000 */
[----:B------:R-:W-:Y:S02]  /*6320*/  FFMA.FTZ R131, R2, R130, R131 ;  /* 0x0000008202837223 */ /* 0x000fe40000010083 */
[----:B------:R-:W-:Y:S02]  /*6330*/  FMUL.FTZ R141, R141, R14 ;  /* 0x0000000e8d8d7220 */ /* 0x000fe40000410000 */
[----:B------:R-:W-:Y:S02]  /*6340*/  FMUL.FTZ R14, R3, R109 ;  /* 0x0000006d030e7220 */ /* 0x000fe40000410000 */
[----:B------:R-:W-:Y:S02]  /*6350*/  FFMA.FTZ R16, R149, R16, R147 ;  /* 0x0000001095107223 */ /* 0x000fe40000010093 */
[----:B------:R-:W-:-:S02]  /*6360*/  FFMA.FTZ R15, R152, R131, R15 ;  /* 0x00000083980f7223 */ /* 0x000fc4000001000f */
[----:B------:R-:W-:Y:S02]  /*6370*/  FMUL.FTZ R129, R3, R129 ;  /* 0x0000008103817220 */ /* 0x000fe40000410000 */
[C---:B------:R-:W-:Y:S02]  /*6380*/  FFMA.FTZ R14, R2.reuse, R111, -R14 ;  /* 0x0000006f020e7223 */ /* 0x040fe4000001080e */
[----:B------:R-:W-:Y:S02]  /*6390*/  FFMA.FTZ R97, R97, R134, R16 ;  /* 0x0000008661617223 */ /* 0x000fe40000010010 */
[----:B------:R-:W-:Y:S02]  /*63a0*/  FFMA.FTZ R130, R99, R130, R15 ;  /* 0x0000008263827223 */ /* 0x000fe4000001000f */
[----:B------:R-:W-:Y:S02]  /*63b0*/  FFMA.FTZ R16, R2, R132, R129 ;  /* 0x0000008402107223 */ /* 0x000fe40000010081 */
[----:B------:R-:W-:-:S02]  /*63c0*/  FMUL.FTZ R15, R3, R17 ;  /* 0x00000011030f7220 */ /* 0x000fc40000410000 */
[----:B------:R-:W-:Y:S02]  /*63d0*/  FMUL.FTZ R125, R125, R14 ;  /* 0x0000000e7d7d7220 */ /* 0x000fe40000410000 */
[----:B------:R-:W-:Y:S02]  /*63e0*/  FMUL.FTZ R14, R3, R143 ;  /* 0x0000008f030e7220 */ /* 0x000fe40000410000 */
[----:B------:R-:W-:Y:S02]  /*63f0*/  FFMA.FTZ R16, R155, R16, R141 ;  /* 0x000000109b107223 */ /* 0x000fe4000001008d */
[-C--:B------:R-:W-:Y:S02]  /*6400*/  FFMA.FTZ R15, R2, R127.reuse, -R15 ;  /* 0x0000007f020f7223 */ /* 0x080fe4000001080f */
[C---:B------:R-:W-:Y:S02]  /*6410*/  FMUL.FTZ R127, R3.reuse, R127 ;  /* 0x0000007f037f7220 */ /* 0x040fe40000410000 */
[----:B------:R-:W-:-:S02]  /*6420*/  FMUL.FTZ R111, R3, R111 ;  /* 0x0000006f036f7220 */ /* 0x000fc40000410000 */
[-C--:B------:R-:W-:Y:S02]  /*6430*/  FMUL.FTZ R3, R3, R113.reuse ;  /* 0x0000007103037220 */ /* 0x080fe40000410000 */
[C---:B------:R-:W-:Y:S02]  /*6440*/  FFMA.FTZ R14, R2.reuse, R113, -R14 ;  /* 0x00000071020e7223 */ /* 0x040fe4000001080e */
[----:B------:R-:W-:Y:S02]  /*6450*/  FFMA.FTZ R101, R101, R132, R16 ;  /* 0x0000008465657223 */ /* 0x000fe40000010010 */
[C---:B------:R-:W-:Y:S02]  /*6460*/  FFMA.FTZ R127, R2.reuse, R17, R127 ;  /* 0x00000011027f7223 */ /* 0x040fe4000001007f */
[----:B------:R-:W-:Y:S02]  /*6470*/  FFMA.FTZ R16, R2, R109, R111 ;  /* 0x0000006d02107223 */ /* 0x000fe4000001006f */
[----:B------:R-:W-:-:S02]  /*6480*/  FMUL.FTZ R15, R122, R15 ;  /* 0x0000000f7a0f7220 */ /* 0x000fc40000410000 */
[----:B------:R-:W-:Y:S02]  /*6490*/  FFMA.FTZ R2, R2, R143, R3 ;  /* 0x0000008f02027223 */ /* 0x000fe40000010003 */
[----:B------:R-:W-:Y:S02]  /*64a0*/  FMUL.FTZ R14, R121, R14 ;  /* 0x0000000e790e7220 */ /* 0x000fe40000410000 */
        /* <DEDUP_REMOVED lines=19> */
[----:B0-----:R-:W-:Y:S02]  /*65e0*/  ISETP.NE.AND P0, PT, R170, c[0x0][0x174], PT ;  /* 0x00005d00aa007a0c */ /* 0x001fe40003f05270 */
[----:B------:R-:W-:-:S11]  /*65f0*/  SHF.L.U32 R16, R89, 0x3, RZ ;  /* 0x0000000359107819 */ /* 0x000fd600000006ff */
        /* <DEDUP_REMOVED lines=8> */
.L_x_11274:
[----:B0-----:R-:W-:Y:S05]  /*6680*/  BSYNC B0 ;  /* 0x0000000000007941 */ /* 0x001fea0003800000 */
.L_x_11273:
[----:B------:R-:W-:Y:S02]  /*6690*/  IADD3 R89, R89, 0x1, RZ ;  /* 0x0000000159597810 */ /* 0x000fe40007ffe0ff */
[----:B------:R-:W-:-:S02]  /*66a0*/  IADD3 R80, P1, R80, 0x1, RZ ;  /* 0x0000000150507810 */ /* 0x000fc40007f3e0ff */
[----:B------:R-:W-:Y:S02]  /*66b0*/  ISETP.GE.AND P0, PT, R89, c[0x0][0x16c], PT ;  /* 0x00005b0059007a0c */ /* 0x000fe40003f06270 */
[----:B------:R-:W-:-:S11]  /*66c0*/  IADD3.X R91, RZ, R91, RZ, P1, !PT ;  /* 0x0000005bff5b7210 */ /* 0x000fd60000ffe4ff */
[----:B------:R-:W-:Y:S01]  /*66d0*/  @P0 CALL.REL.NOINC `(.L_x_11228) ;  /* 0x0000001000000944 */ /* 0x000fe20003c00000 */
[----:B------:R-:W-:Y:S05]  /*66e0*/  BRA `(.L_x_11275) ;  /* 0xffffaf2000007947 */ /* 0x000fea000383ffff */
.L_x_11228:
[----:B------:R-:W-:Y:S01]  /*66f0*/  BAR.SYNC.DEFER_BLOCKING 0x0 ;  /* 0x0000000000007b1d */ /* 0x000fe20000010000 */
[----:B------:R-:W-:Y:S02]  /*6700*/  ISETP.NE.AND P0, PT, R28, RZ, PT ;  /* 0x000000ff1c00720c */ /* 0x000fe40003f05270 */
[----:B------:R-:W-:Y:S02]  /*6710*/  F2FP.PACK_AB R70, R81, R70 ;  /* 0x000000465146723e */ /* 0x000fe400000000ff */
[----:B------:R-:W-:Y:S01]  /*6720*/  F2FP.PACK_AB R72, R83, R72 ;  /* 0x000000485348723e */ /* 0x000fe200000000ff */
[----:B------:R-:W-:Y:S01]  /*6730*/  BSSY B0, `(.L_x_11276) ;  /* 0x000003a000007945 */ /* 0x000fe20003800000 */
[----:B------:R-:W-:Y:S02]  /*6740*/  F2FP.PACK_AB R74, R85, R74 ;  /* 0x0000004a554a723e */ /* 0x000fe400000000ff */
[----:B------:R-:W-:Y:S02]  /*6750*/  F2FP.PACK_AB R76, R87, R76 ;  /* 0x0000004c574c723e */ /* 0x000fe400000000ff */
[----:B------:R-:W-:-:S02]  /*6760*/  PRMT R2, R70, 0x7632, R2 ;  /* 0x0000763246027816 */ /* 0x000fc40000000002 */
[----:B------:R-:W-:Y:S02]  /*6770*/  PRMT R3, R72, 0x7632, R3 ;  /* 0x0000763248037816 */ /* 0x000fe40000000003 */
[----:B------:R-:W-:Y:S02]  /*6780*/  PRMT R4, R74, 0x7632, R4 ;  /* 0x000076324a047816 */ /* 0x000fe40000000004 */
[----:B------:R-:W-:Y:S02]  /*6790*/  PRMT R5, R76, 0x7632, R5 ;  /* 0x000076324c057816 */ /* 0x000fe40000000005 */
[----:B------:R-:W-:Y:S02]  /*67a0*/  SHF.R.S32.HI R18, RZ, 0x1f, R41 ;  /* 0x0000001fff127819 */ /* 0x000fe40000011429 */
[C---:B------:R-:W-:Y:S02]  /*67b0*/  LEA R15, P1, R41.reuse, c[0x0][0x330], 0x1 ;  /* 0x0000cc00290f7a11 */ /* 0x040fe400078208ff */
[----:B------:R-:W-:Y:S01]  /*67c0*/  IADD3 R67, R38, -c[0x0][0x174], RZ ;  /* 0x80005d0026437a10 */ /* 0x000fe20007ffe0ff */
[----:B------:R-:W-:Y:S01]  /*67d0*/  STS.U16 [R51], R70 ;  /* 0x0000004633007388 */ /* 0x000fe20000000400 */
[----:B------:R-:W-:-:S03]  /*67e0*/  LOP3.LUT R71, R41, 0x20, RZ, 0xfc, !PT ;  /* 0x0000002029477812 */ /* 0x000fc600078efcff */
[----:B------:R-:W-:Y:S01]  /*67f0*/  STS.U16 [R51+0x2], R2 ;  /* 0x0000020233007388 */ /* 0x000fe20000000400 */
[----:B------:R-:W-:-:S03]  /*6800*/  IMAD R67, R67, -0x100, RZ ;  /* 0xffffff0043437824 */ /* 0x000fc600078e02ff */
[----:B------:R-:W-:Y:S02]  /*6810*/  STS.U16 [R51+0x4], R72 ;  /* 0x0000044833007388 */ /* 0x000fe40000000400 */
[----:B------:R-:W-:Y:S02]  /*6820*/  SHF.R.S32.HI R69, RZ, 0x1f, R67 ;  /* 0x0000001fff457819 */ /* 0x000fe40000011443 */
        /* <DEDUP_REMOVED lines=8> */
[----:B-1----:R-:W-:Y:S02]  /*68b0*/  IMAD R4, R24, c[0x0][0x2d8], RZ ;  /* 0x0000b60018047a24 */ /* 0x002fe400078e02ff */
[----:B0-----:R-:W-:Y:S01]  /*68c0*/  IMAD R5, R21, c[0x0][0x2e0], RZ ;  /* 0x0000b80015057a24 */ /* 0x001fe200078e02ff */
[----:B------:R-:W-:Y:S01]  /*68d0*/  LDS.U16 R19, [R44+0x40] ;  /* 0x000040002c137984 */ /* 0x000fe20000000400 */
[----:B------:R-:W-:Y:S02]  /*68e0*/  IMAD R7, R23, c[0x0][0x2dc], R4 ;  /* 0x0000b70017077a24 */ /* 0x000fe400078e0204 */
[C---:B------:R-:W-:Y:S01]  /*68f0*/  IMAD R4, R0.reuse, c[0x0][0x2e4], R5 ;  /* 0x0000b90000047a24 */ /* 0x040fe200078e0205 */
[----:B------:R-:W-:Y:S01]  /*6900*/  LDS.U16 R53, [R45+0x80] ;  /* 0x000080002d357984 */ /* 0x000fe20000000400 */
[----:B------:R-:W-:Y:S02]  /*6910*/  LEA.HI.X R5, R41, c[0x0][0x334], R18, 0x1, P1 ;  /* 0x0000cd0029057a11 */ /* 0x000fe400008f0c12 */
[----:B------:R-:W-:Y:S01]  /*6920*/  IADD3 R3, R3, R7, RZ ;  /* 0x0000000703037210 */ /* 0x000fe20007ffe0ff */
[----:B------:R-:W-:Y:S04]  /*6930*/  LDS.U16 R55, [R46+0xc0] ;  /* 0x0000c0002e377984 */ /* 0x000fe80000000400 */
[----:B------:R-:W-:Y:S01]  /*6940*/  LDS.U16 R57, [R47+0x100] ;  /* 0x000100002f397984 */ /* 0x000fe20000000400 */
[----:B------:R-:W-:-:S03]  /*6950*/  IMAD.WIDE.U32 R2, R0, c[0x0][0x2e0], R2 ;  /* 0x0000b80000027a25 */ /* 0x000fc600078e0002 */
[----:B------:R-:W-:Y:S02]  /*6960*/  LDS.U16 R59, [R48+0x140] ;  /* 0x00014000303b7984 */ /* 0x000fe40000000400 */
[----:B------:R-:W-:Y:S02]  /*6970*/  IADD3 R2, P2, R67, R2, RZ ;  /* 0x0000000243027210 */ /* 0x000fe40007f5e0ff */
[----:B------:R-:W-:Y:S02]  /*6980*/  LDS.U16 R61, [R49+0x180] ;  /* 0x00018000313d7984 */ /* 0x000fe40000000400 */
[----:B------:R-:W-:Y:S02]  /*6990*/  IADD3.X R3, R69, R4, R3, P2, !PT ;  /* 0x0000000445037210 */ /* 0x000fe400017fe403 */
[----:B------:R-:W-:Y:S01]  /*69a0*/  LDS.U16 R63, [R50+0x1c0] ;  /* 0x0001c000323f7984 */ /* 0x000fe20000000400 */
[C---:B------:R-:W-:Y:S02]  /*69b0*/  LEA R14, P3, R2.reuse, R15, 0x1 ;  /* 0x0000000f020e7211 */ /* 0x040fe400078608ff */
[----:B------:R-:W-:Y:S01]  /*69c0*/  IADD3 R4, P2, R41, R40, RZ ;  /* 0x0000002829047210 */ /* 0x000fe20007f5e0ff */
[----:B------:R-:W-:Y:S01]  /*69d0*/  @!P0 STS [0x210], R42 ;  /* 0x0002102aff008388 */ /* 0x000fe20000000800 */
[----:B------:R-:W-:-:S02]  /*69e0*/  LEA.HI.X R15, R2, R5, R3, 0x1, P3 ;  /* 0x00000005020f7211 */ /* 0x000fc400018f0c03 */
[----:B------:R-:W-:Y:S01]  /*69f0*/  LEA.HI.X.SX32 R5, R40, R18, 0x1, P2 ;  /* 0x0000001228057211 */ /* 0x000fe200010f0eff */
        /* <DEDUP_REMOVED lines=13> */
.L_x_11277:
[----:B------:R-:W-:Y:S05]  /*6ad0*/  BSYNC B0 ;  /* 0x0000000000007941 */ /* 0x000fea0003800000 */
.L_x_11276:
[----:B------:R-:W-:Y:S01]  /*6ae0*/  ISETP.GE.AND P6, PT, R71, R16, PT ;  /* 0x000000104700720c */ /* 0x000fe20003fc6270 */
[----:B------:R-:W-:Y:S01]  /*6af0*/  FADD.FTZ R27, R68, R27 ;  /* 0x0000001b441b7221 */ /* 0x000fe20000010000 */
[C---:B------:R-:W-:Y:S01]  /*6b00*/  LOP3.LUT R65, R41.reuse, 0x40, RZ, 0xfc, !PT ;  /* 0x0000004029417812 */ /* 0x040fe200078efcff */
[----:B------:R-:W-:Y:S01]  /*6b10*/  BSSY B0, `(.L_x_11278) ;  /* 0x0000049000007945 */ /* 0x000fe20003800000 */
[C---:B------:R-:W-:Y:S02]  /*6b20*/  LOP3.LUT R73, R41.reuse, 0x60, RZ, 0xfc, !PT ;  /* 0x0000006029497812 */ /* 0x040fe400078efcff */
[C---:B------:R-:W-:Y:S02]  /*6b30*/  LOP3.LUT R81, R41.reuse, 0x80, RZ, 0xfc, !PT ;  /* 0x0000008029517812 */ /* 0x040fe400078efcff */
[C---:B------:R-:W-:Y:S02]  /*6b40*/  LOP3.LUT R83, R41.reuse, 0xa0, RZ, 0xfc, !PT ;  /* 0x000000a029537812 */ /* 0x040fe400078efcff */
[----:B------:R-:W-:-:S02]  /*6b50*/  LOP3.LUT R85, R41, 0xc0, RZ, 0xfc, !PT ;  /* 0x000000c029557812 */ /* 0x000fc400078efcff */
[----:B------:R-:W-:Y:S01]  /*6b60*/  LOP3.LUT R87, R41, 0xe0, RZ, 0xfc, !PT ;  /* 0x000000e029577812 */ /* 0x000fe200078efcff */
[----:B------:R1:W-:Y:S01]  /*6b70*/  @!P6 STG.E.U16 [R14.64+-0x1c0], R19 ;  /* 0xfffe40130e00e986 */ /* 0x0003e2000c101506 */
        /* <DEDUP_REMOVED lines=22> */
[----:B------:R-:W-:Y:S02]  /*6ce0*/  @!P1 STG.E.U16 [R14.64+-0x80], R61 ;  /* 0xffff803d0e009986 */ /* 0x000fe4000c101506 */
[----:B------:R-:W-:Y:S02]  /*6cf0*/  FADD.FTZ R62, R77, R62 ;  /* 0x0000003e4d3e7221 */ /* 0x000fe40000010000 */
[----:B------:R0:W-:Y:S02]  /*6d00*/  @!P6 STG.E.U16 [R14.64+-0x40], R63 ;  /* 0xffffc03f0e00e986 */ /* 0x0001e4000c101506 */
[----:B------:R-:W-:Y:S02]  /*6d10*/  FADD.FTZ R27, R62, R75 ;  /* 0x0000004b3e1b7221 */ /* 0x000fe40000010000 */
[----:B------:R-:W-:Y:S02]  /*6d20*/  BAR.SYNC.DEFER_BLOCKING 0x0 ;  /* 0x0000000000007b1d */ /* 0x000fe40000010000 */
[----:B------:R-:W-:Y:S01]  /*6d30*/  FADD.FTZ R27, R27, R60 ;  /* 0x0000003c1b1b7221 */ /* 0x000fe20000010000 */
[----:B0-----:R-:W-:-:S03]  /*6d40*/  PRMT R14, R6, 0x7632, R14 ;  /* 0x00007632060e7816 */ /* 0x001fc6000000000e */
        /* <DEDUP_REMOVED lines=8> */
[----:B------:R0:W-:Y:S01]  /*6dd0*/  STS.U16 [R51+0xe], R14 ;  /* 0x00000e0e33007388 */ /* 0x0001e20000000400 */
[----:B------:R-:W-:-:S06]  /*6de0*/  NOP ;  /* 0x0000000000007918 */ /* 0x000fcc0000000000 */
[----:B------:R-:W-:Y:S01]  /*6df0*/  LDS.U16 R43, [R43] ;  /* 0x000000002b2b7984 */ /* 0x000fe20000000400 */
[----:B-1----:R-:W-:-:S03]  /*6e00*/  IMAD R6, R24, c[0x0][0x2f8], RZ ;  /* 0x0000be0018067a24 */ /* 0x002fc600078e02ff */
[----:B------:R-:W-:Y:S01]  /*6e10*/  LDS.U16 R15, [R44+0x40] ;  /* 0x000040002c0f7984 */ /* 0x000fe20000000400 */
[----:B------:R-:W-:-:S03]  /*6e20*/  IMAD R7, R23, c[0x0][0x2fc], R6 ;  /* 0x0000bf0017077a24 */ /* 0x000fc600078e0206 */
[----:B------:R-:W-:Y:S02]  /*6e30*/  LDS.U16 R45, [R45+0x80] ;  /* 0x000080002d2d7984 */ /* 0x000fe40000000400 */
[----:B0-----:R-:W-:Y:S02]  /*6e40*/  IADD3 R51, R3, R7, RZ ;  /* 0x0000000703337210 */ /* 0x001fe40007ffe0ff */
        /* <DEDUP_REMOVED lines=21> */
.L_x_11279:
[----:B------:R-:W-:Y:S05]  /*6fa0*/  BSYNC B0 ;  /* 0x0000000000007941 */ /* 0x000fea0003800000 */
.L_x_11278:
[----:B------:R-:W-:Y:S01]  /*6fb0*/  MOV R3, R51 ;  /* 0x0000003300037202 */ /* 0x000fe20000000f00 */
[----:B------:R-:W-:Y:S01]  /*6fc0*/  IMAD R5, R21, c[0x0][0x300], RZ ;  /* 0x0000c00015057a24 */ /* 0x000fe200078e02ff */
[----:B------:R-:W-:Y:S02]  /*6fd0*/  LEA R4, P4, R41, c[0x0][0x340], 0x1 ;  /* 0x0000d00029047a11 */ /* 0x000fe400078808ff */
[-C--:B------:R-:W-:Y:S01]  /*6fe0*/  ISETP.GE.AND P5, PT, R85, R14.reuse, PT ;  /* 0x0000000e5500720c */ /* 0x080fe20003fa6270 */
[C---:B------:R-:W-:Y:S01]  /*6ff0*/  IMAD.WIDE.U32 R2, R0.reuse, c[0x0][0x300], R2 ;  /* 0x0000c00000027a25 */ /* 0x040fe200078e0002 */
        /* <DEDUP_REMOVED lines=16> */
[----:B------:R0:W-:Y:S01]  /*7100*/  @!P1 STG.E.U16 [R2.64+0x40], R45 ;  /* 0x0000402d02009986 */ /* 0x0001e2000c101506 */
[----:B------:R-:W-:-:S03]  /*7110*/  IADD3 R36, P1, R36, -0x400, RZ ;  /* 0xfffffc0024247810 */ /* 0x000fc60007f3e0ff */
[----:B------:R0:W-:Y:S01]  /*7120*/  @!P6 STG.E.U16 [R2.64+0x180], R53 ;  /* 0x000180350200e986 */ /* 0x0001e2000c101506 */
[----:B------:R-:W-:-:S03]  /*7130*/  IADD3.X R37, R37, -0x1, RZ, P1, !PT ;  /* 0xffffffff25257810 */ /* 0x000fc60000ffe4ff */
        /* <DEDUP_REMOVED lines=11> */
.L_x_11227:
        /* <DEDUP_REMOVED lines=24> */
.L_x_11282:
[----:B0-----:R-:W-:Y:S05]  /*7370*/  BSYNC B0 ;  /* 0x0000000000007941 */ /* 0x001fea0003800000 */
.L_x_11281:
        /* <DEDUP_REMOVED lines=23> */
.L_x_11284:
[----:B0-----:R-:W0:Y:S02]  /*74f0*/  S2R R15, SR_TID.X ;  /* 0x00000000000f7919 */ /* 0x001e240000002100 */
.L_x_11285:
[----:B0-----:R-:W-:Y:S05]  /*7500*/  BSYNC B0 ;  /* 0x0000000000007941 */ /* 0x001fea0003800000 */
.L_x_11283:
[----:B------:R-:W-:-:S13]  /*7510*/  ISETP.GE.AND P0, PT, R15, c[0x0][0x16c], PT ;  /* 0x00005b000f007a0c */ /* 0x000fda0003f06270 */
[----:B------:R-:W-:Y:S05]  /*7520*/  @P0 EXIT ;  /* 0x000000000000094d */ /* 0x000fea0003800000 */
[C---:B------:R-:W-:Y:S02]  /*7530*/  IMAD R3, R21.reuse, c[0x0][0x2a8], RZ ;  /* 0x0000aa0015037a24 */ /* 0x040fe400078e02ff */
[----:B------:R-:W-:Y:S02]  /*7540*/  IMAD R21, R21, c[0x0][0x288], RZ ;  /* 0x0000a20015157a24 */ /* 0x000fe400078e02ff */
[----:B------:R-:W-:-:S04]  /*7550*/  IMAD.WIDE.U32 R6, R0, c[0x0][0x2a8], RZ ;  /* 0x0000aa0000067a25 */ /* 0x000fc800078e00ff */
[C---:B------:R-:W-:Y:S02]  /*7560*/  IMAD R3, R0.reuse, c[0x0][0x2ac], R3 ;  /* 0x0000ab0000037a24 */ /* 0x040fe400078e0203 */
[C---:B------:R-:W-:Y:S02]  /*7570*/  IMAD R21, R0.reuse, c[0x0][0x28c], R21 ;  /* 0x0000a30000157a24 */ /* 0x040fe400078e0215 */
[----:B------:R-:W-:Y:S01]  /*7580*/  IMAD.WIDE.U32 R8, R0, c[0x0][0x288], RZ ;  /* 0x0000a20000087a25 */ /* 0x000fe200078e00ff */
[----:B------:R-:W-:-:S04]  /*7590*/  IADD3 R23, R7, R3, RZ ;  /* 0x0000000307177210 */ /* 0x000fc80007ffe0ff */
[----:B------:R-:W-:Y:S02]  /*75a0*/  IADD3 R21, R9, R21, RZ ;  /* 0x0000001509157210 */ /* 0x000fe40007ffe0ff */
.L_x_11286:
[----:B0-----:R-:W0:Y:S01]  /*75b0*/  LDS.64 R16, [R15.X8+0x31b0] ;  /* 0x0031b0000f107984 */ /* 0x001e220000008a00 */
[----:B------:R-:W-:Y:S01]  /*75c0*/  SHF.R.S32.HI R0, RZ, 0x1f, R15 ;  /* 0x0000001fff007819 */ /* 0x000fe2000001140f */
[----:B------:R-:W-:Y:S01]  /*75d0*/  YIELD ;  /* 0x0000000000007946 */ /* 0x000fe20003800000 */
[----:B------:R-:W-:Y:S01]  /*75e0*/  MOV R2, R8 ;  /* 0x0000000800027202 */ /* 0x000fe20000000f00 */
[----:B------:R1:W2:Y:S01]  /*75f0*/  LDS.64 R18, [R15.X8+0x39b0] ;  /* 0x0039b0000f127984 */ /* 0x0002a20000008a00 */
        /* <DEDUP_REMOVED lines=11> */
[----:B-1----:R-:W-:Y:S02]  /*76b0*/  IADD3 R15, R15, c[0x0][0x0], RZ ;  /* 0x000000000f0f7a10 */ /* 0x002fe40007ffe0ff */
[----:B------:R-:W-:Y:S02]  /*76c0*/  LEA.HI.X R3, R10, c[0x0][0x314], R3, 0x3, P0 ;  /* 0x0000c5000a037a11 */ /* 0x000fe400000f1c03 */
[----:B------:R-:W-:Y:S02]  /*76d0*/  ISETP.GE.AND P0, PT, R15, c[0x0][0x16c], PT ;  /* 0x00005b000f007a0c */ /* 0x000fe40003f06270 */
[----:B------:R-:W-:Y:S02]  /*76e0*/  LEA R4, P1, R12, c[0x0][0x318], 0x3 ;  /* 0x0000c6000c047a11 */ /* 0x000fe400078218ff */
[----:B------:R-:W-:-:S04]  /*76f0*/  IADD3 R5, R13, R5, RZ ;  /* 0x000000050d057210 */ /* 0x000fc80007ffe0ff */
[----:B------:R-:W-:Y:S01]  /*7700*/  LEA.HI.X R5, R12, c[0x0][0x31c], R5, 0x3, P1 ;  /* 0x0000c7000c057a11 */ /* 0x000fe200008f1c05 */
[----:B0-----:R0:W-:Y:S04]  /*7710*/  RED.E.ADD.F32.FTZ.RN.STRONG.GPU [R2.64], R16 ;  /* 0x000000100200798e */ /* 0x0011e8000c10e786 */
[----:B------:R0:W-:Y:S04]  /*7720*/  RED.E.ADD.F32.FTZ.RN.STRONG.GPU [R2.64+0x4], R17 ;  /* 0x000004110200798e */ /* 0x0001e8000c10e786 */
[----:B--2---:R0:W-:Y:S04]  /*7730*/  RED.E.ADD.F32.FTZ.RN.STRONG.GPU [R4.64], R18 ;  /* 0x000000120400798e */ /* 0x0041e8000c10e786 */
[----:B------:R0:W-:Y:S01]  /*7740*/  RED.E.ADD.F32.FTZ.RN.STRONG.GPU [R4.64+0x4], R19 ;  /* 0x000004130400798e */ /* 0x0001e2000c10e786 */
[----:B------:R-:W-:Y:S05]  /*7750*/  @!P0 BRA `(.L_x_11286) ;  /* 0xfffffe5000008947 */ /* 0x000fea000383ffff */
[----:B------:R-:W-:Y:S05]  /*7760*/  EXIT ;  /* 0x000000000000794d */ /* 0x000fea0003800000 */
.L_x_11287:
        /* <DEDUP_REMOVED lines=9> */
.L_x_14724:


//--------------------- .text._Z25selective_scan_bwd_kernelI32Selective_Scan_bwd_kernel_traitsILi32ELi8ELb0ELb0ELb1ELb0ELb1EN3c104HalfENS1_7complexIfEEEEv12SSMParamsBwd --------------------------
	.section	.text._Z25selective_scan_bwd_kernelI32Selective_Scan_bwd_kernel_traitsILi32ELi8ELb0ELb0ELb1ELb0ELb1EN3c104HalfENS1_7complexIfEEEEv12SSMParamsBwd,"ax",@progbits
	.sectioninfo	@"SHI_REGISTERS=197"
	.align	128
        .global         _Z25selective_scan_bwd_kernelI32Selective_Scan_bwd_kernel_traitsILi32ELi8ELb0ELb0ELb1ELb0ELb1EN3c104HalfENS1_7complexIfEEEEv12SSMParamsBwd
        .type           _Z25selective_scan_bwd_kernelI32Selective_Scan_bwd_kernel_traitsILi32ELi8ELb0ELb0ELb1ELb0ELb1EN3c104HalfENS1_7complexIfEEEEv12SSMParamsBwd,@function
        .size           _Z25selective_scan_bwd_kernelI32Selective_Scan_bwd_kernel_traitsILi32ELi8ELb0ELb0ELb1ELb0ELb1EN3c104HalfENS1_7complexIfEEEEv12SSMParamsBwd,(.L_x_14725 - _Z25selective_scan_bwd_kernelI32Selective_Scan_bwd_kernel_traitsILi32ELi8ELb0ELb0ELb1ELb0ELb1EN3c104HalfENS1_7complexIfEEEEv12SSMParamsBwd)
        .other          _Z25selective_scan_bwd_kernelI32Selective_Scan_bwd_kernel_traitsILi32ELi8ELb0ELb0ELb1ELb0ELb1EN3c104HalfENS1_7complexIfEEEEv12SSMParamsBwd,@"STO_CUDA_ENTRY STV_DEFAULT"
_Z25selective_scan_bwd_kernelI32Selective_Scan_bwd_kernel_traitsILi32ELi8ELb0ELb0ELb1ELb0ELb1EN3c104HalfENS1_7complexIfEEEEv12SSMParamsBwd:
.text._Z25selective_scan_bwd_kernelI32Selective_Scan_bwd_kernel_traitsILi32ELi8ELb0ELb0ELb1ELb0ELb1EN3c104HalfENS1_7complexIfEEEEv12SSMParamsBwd:
        /* <DEDUP_REMOVED lines=25> */
[----:B------:R-:W-:Y:S01]  /*0190*/  HFMA2.MMA R59, -RZ, RZ, 0, 0 ;  /* 0x00000000ff3b7435 */ /* 0x000fe200000001ff */
[----:B------:R-:W-:Y:S01]  /*01a0*/  MOV R57, RZ ;  /* 0x000000ff00397202 */ /* 0x000fe20000000f00 */
[C---:B------:R-:W-:Y:S01]  /*01b0*/  IMAD R10, R60.reuse, c[0x0][0x1b0], RZ ;  /* 0x00006c003c0a7a24 */ /* 0x040fe200078e02ff */
[----:B0-----:R-:W-:Y:S01]  /*01c0*/  IABS R2, R66 ;  /* 0x0000004200027213 */ /* 0x001fe20000000000 */
[----:B-1----:R-:W-:Y:S01]  /*01d0*/  HFMA2.MMA R6, -RZ, RZ, 0, 0 ;  /* 0x00000000ff067435 */ /* 0x002fe200000001ff */
[----:B----4-:R-:W-:-:S02]  /*01e0*/  IMAD R4, R60, c[0x0][0x1d0], RZ ;  /* 0x000074003c047a24 */ /* 0x010fc400078e02ff */
[----:B------:R-:W-:Y:S01]  /*01f0*/  IMAD R17, R63, c[0x0][0x1b4], R10 ;  /* 0x00006d003f117a24 */ /* 0x000fe200078e020a */
[----:B---3--:R-:W-:-:S05]  /*0200*/  IADD3 R8, RZ, -R7, RZ ;  /* 0x80000007ff087210 */ /* 0x008fca0007ffe0ff */
[----:B------:R-:W-:-:S04]  /*0210*/  IMAD R3, R8, R11, RZ ;  /* 0x0000000b08037224 */ /* 0x000fc800078e02ff */
[----:B------:R-:W-:-:S04]  /*0220*/  IMAD.HI.U32 R7, R7, R3, R6 ;  /* 0x0000000307077227 */ /* 0x000fc800078e0006 */
[----:B------:R-:W-:Y:S02]  /*0230*/  IMAD R6, R60, c[0x0][0x1e0], RZ ;  /* 0x000078003c067a24 */ /* 0x000fe400078e02ff */
[----:B------:R-:W-:-:S04]  /*0240*/  IMAD.HI.U32 R61, R7, R2, RZ ;  /* 0x00000002073d7227 */ /* 0x000fc800078e00ff */
[----:B------:R-:W-:Y:S01]  /*0250*/  IMAD R7, R63, c[0x0][0x1d4], R4 ;  /* 0x000075003f077a24 */ /* 0x000fe200078e0204 */
[----:B------:R-:W-:Y:S01]  /*0260*/  IADD3 R0, -R61, RZ, RZ ;  /* 0x000000ff3d007210 */ /* 0x000fe20007ffe1ff */
[C---:B------:R-:W-:Y:S01]  /*0270*/  IMAD R9, R63.reuse, c[0x0][0x1e4], R6 ;  /* 0x000079003f097a24 */ /* 0x040fe200078e0206 */
[----:B------:R-:W-:Y:S01]  /*0280*/  LOP3.LUT R6, R66, c[0x0][0x178], RZ, 0x3c, !PT ;  /* 0x00005e0042067a12 */ /* 0x000fe200078e3cff */
[----:B------:R-:W-:-:S03]  /*0290*/  IMAD.WIDE.U32 R4, R63, c[0x0][0x1e0], RZ ;  /* 0x000078003f047a25 */ /* 0x000fc600078e00ff */
[----:B------:R-:W-:Y:S01]  /*02a0*/  ISETP.GE.AND P2, PT, R6, RZ, PT ;  /* 0x000000ff0600720c */ /* 0x000fe20003f46270 */
[----:B------:R-:W-:Y:S01]  /*02b0*/  IMAD R0, R11, R0, R2 ;  /* 0x000000000b007224 */ /* 0x000fe200078e0202 */
[----:B------:R-:W-:Y:S01]  /*02c0*/  IADD3 R5, R5, R9, RZ ;  /* 0x0000000905057210 */ /* 0x000fe20007ffe0ff */
[----:B------:R-:W-:-:S03]  /*02d0*/  IMAD.WIDE.U32 R2, R63, c[0x0][0x1d0], RZ ;  /* 0x000074003f027a25 */ /* 0x000fc600078e00ff */
[----:B------:R-:W-:Y:S01]  /*02e0*/  ISETP.GT.U32.AND P1, PT, R11, R0, PT ;  /* 0x000000000b00720c */ /* 0x000fe20003f24070 */
[----:B------:R-:W-:Y:S01]  /*02f0*/  IMAD.WIDE.U32 R8, R63, c[0x0][0x1b0], RZ ;  /* 0x00006c003f087a25 */ /* 0x000fe200078e00ff */
[----:B------:R-:W-:-:S03]  /*0300*/  IADD3 R3, R3, R7, RZ ;  /* 0x0000000703037210 */ /* 0x000fc60007ffe0ff */
[----:B------:R-:W-:Y:S01]  /*0310*/  IMAD.WIDE.U32 R6, R63, c[0x0][0x278], RZ ;  /* 0x00009e003f067a25 */ /* 0x000fe200078e00ff */
[----:B------:R-:W-:-:S03]  /*0320*/  IADD3 R9, R9, R17, RZ ;  /* 0x0000001109097210 */ /* 0x000fc60007ffe0ff */
[----:B------:R-:W-:-:S04]  /*0330*/  IMAD.WIDE.U32 R2, R66, c[0x0][0x1d8], R2 ;  /* 0x0000760042027a25 */ /* 0x000fc800078e0002 */
[-C--:B------:R-:W-:Y:S01]  /*0340*/  @!P1 IADD3 R0, R0, -R11.reuse, RZ ;  /* 0x8000000b00009210 */ /* 0x080fe20007ffe0ff */
[----:B------:R-:W-:Y:S01]  /*0350*/  IMAD R17, R65, c[0x0][0x280], RZ ;  /* 0x0000a00041117a24 */ /* 0x000fe200078e02ff */
[----:B------:R-:W-:Y:S02]  /*0360*/  @!P1 IADD3 R61, R61, 0x1, RZ ;  /* 0x000000013d3d9810 */ /* 0x000fe40007ffe0ff */
[----:B------:R-:W-:Y:S01]  /*0370*/  ISETP.GE.U32.AND P0, PT, R0, R11, PT ;  /* 0x0000000b0000720c */ /* 0x000fe20003f06070 */
[----:B------:R-:W-:Y:S01]  /*0380*/  IMAD R0, R60, c[0x0][0x278], RZ ;  /* 0x00009e003c007a24 */ /* 0x000fe200078e02ff */
[----:B------:R-:W-:Y:S01]  /*0390*/  LEA R11, R12, 0xffffff00, 0x8 ;  /* 0xffffff000c0b7811 */ /* 0x000fe200078e40ff */
[C---:B------:R-:W-:Y:S01]  /*03a0*/  IMAD R17, R66.reuse, c[0x0][0x284], R17 ;  /* 0x0000a10042117a24 */ /* 0x040fe200078e0211 */
[----:B------:R-:W-:Y:S01]  /*03b0*/  ISETP.NE.AND P1, PT, RZ, c[0x0][0x178], PT ;  /* 0x00005e00ff007a0c */ /* 0x000fe20003f25270 */
[----:B------:R-:W-:Y:S01]  /*03c0*/  IMAD R13, R63, c[0x0][0x27c], R0 ;  /* 0x00009f003f0d7a24 */ /* 0x000fe200078e0200 */
[----:B------:R-:W-:Y:S01]  /*03d0*/  IADD3 R53, P3, R11, R2, RZ ;  /* 0x000000020b357210 */ /* 0x000fe20007f7e0ff */
[----:B------:R-:W-:-:S02]  /*03e0*/  IMAD R0, R66, c[0x0][0x1dc], R15 ;  /* 0x0000770042007a24 */ /* 0x000fc400078e020f */
[----:B------:R-:W-:Y:S01]  /*03f0*/  IMAD R15, R65, c[0x0][0x1e8], RZ ;  /* 0x00007a00410f7a24 */ /* 0x000fe200078e02ff */
[----:B------:R-:W-:Y:S02]  /*0400*/  IADD3 R7, R7, R13, RZ ;  /* 0x0000000d07077210 */ /* 0x000fe40007ffe0ff */
[----:B------:R-:W-:Y:S01]  /*0410*/  SHF.R.S32.HI R13, RZ, 0x1f, R11 ;  /* 0x0000001fff0d7819 */ /* 0x000fe2000001140b */
[C---:B------:R-:W-:Y:S01]  /*0420*/  IMAD R15, R66.reuse, c[0x0][0x1ec], R15 ;  /* 0x00007b00420f7a24 */ /* 0x040fe200078e020f */
[----:B------:R-:W-:Y:S02]  /*0430*/  @P0 IADD3 R61, R61, 0x1, RZ ;  /* 0x000000013d3d0810 */ /* 0x000fe40007ffe0ff */
[----:B------:R-:W-:Y:S01]  /*0440*/  IADD3.X R0, R13, R3, R0, P3, !PT ;  /* 0x000000030d007210 */ /* 0x000fe20001ffe400 */
[C---:B------:R-:W-:Y:S01]  /*0450*/  IMAD.WIDE.U32 R2, R66.reuse, c[0x0][0x1e8], R4 ;  /* 0x00007a0042027a25 */ /* 0x040fe200078e0004 */
[----:B------:R-:W-:Y:S02]  /*0460*/  @!P2 IADD3 R61, -R61, RZ, RZ ;  /* 0x000000ff3d3da210 */ /* 0x000fe40007ffe1ff */
[----:B------:R-:W-:Y:S01]  /*0470*/  @!P1 LOP3.LUT R61, RZ, c[0x0][0x178], RZ, 0x33, !PT ;  /* 0x00005e00ff3d9a12 */ /* 0x000fe200078e33ff */
[----:B------:R-:W-:Y:S01]  /*0480*/  IMAD.WIDE.U32 R4, R66, c[0x0][0x280], R6 ;  /* 0x0000a00042047a25 */ /* 0x000fe200078e0006 */
[----:B------:R-:W-:-:S02]  /*0490*/  IADD3 R52, P0, R11, R2, RZ ;  /* 0x000000020b347210 */ /* 0x000fc40007f1e0ff */
[----:B------:R-:W-:Y:S01]  /*04a0*/  SHF.R.S32.HI R175, RZ, 0x1f, R61 ;  /* 0x0000001fffaf7819 */ /* 0x000fe2000001143d */
[----:B------:R-:W-:Y:S01]  /*04b0*/  IMAD.WIDE.U32 R8, R61, c[0x0][0x1c8], R8 ;  /* 0x000072003d087a25 */ /* 0x000fe200078e0008 */
[----:B------:R-:W-:Y:S02]  /*04c0*/  IADD3.X R3, R13, R3, R15, P0, !PT ;  /* 0x000000030d037210 */ /* 0x000fe400007fe40f */
[----:B------:R-:W-:Y:S01]  /*04d0*/  LEA R55, P0, R53, c[0x0][0x240], 0x1 ;  /* 0x0000900035377a11 */ /* 0x000fe200078008ff */
[----:B------:R-:W-:Y:S01]  /*04e0*/  CS2R R14, SRZ ;  /* 0x00000000000e7805 */ /* 0x000fe2000001ff00 */
[----:B------:R-:W-:Y:S02]  /*04f0*/  IADD3 R11, P2, R11, R4, RZ ;  /* 0x000000040b0b7210 */ /* 0x000fe40007f5e0ff */
[----:B------:R-:W-:Y:S01]  /*0500*/  LEA.HI.X R53, R53, c[0x0][0x244], R0, 0x1, P0 ;  /* 0x0000910035357a11 */ /* 0x000fe200000f0c00 */
[----:B------:R-:W-:Y:S01]  /*0510*/  IMAD R0, R175, c[0x0][0x1c8], RZ ;  /* 0x00007200af007a24 */ /* 0x000fe200078e02ff */
[----:B------:R-:W-:-:S02]  /*0520*/  ISETP.NE.U32.AND P0, PT, RZ, c[0x0][0x260], PT ;  /* 0x00009800ff007a0c */ /* 0x000fc40003f05070 */
[C---:B------:R-:W-:Y:S02]  /*0530*/  LEA R54, P1, R52.reuse, c[0x0][0x248], 0x1 ;  /* 0x0000920034367a11 */ /* 0x040fe400078208ff */
[----:B------:R-:W-:Y:S02]  /*0540*/  ISETP.NE.AND.EX P0, PT, RZ, c[0x0][0x264], PT, P0 ;  /* 0x00009900ff007a0c */ /* 0x000fe40003f05300 */
[----:B------:R-:W-:Y:S01]  /*0550*/  IADD3.X R50, R13, R5, R17, P2, !PT ;  /* 0x000000050d327210 */ /* 0x000fe200017fe411 */
[----:B------:R-:W-:Y:S01]  /*0560*/  IMAD R5, R61, c[0x0][0x1cc], R0 ;  /* 0x000073003d057a24 */ /* 0x000fe200078e0200 */
[----:B------:R-:W-:Y:S02]  /*0570*/  LEA.HI.X R52, R52, c[0x0][0x24c], R3, 0x1, P1 ;  /* 0x0000930034347a11 */ /* 0x000fe400008f0c03 */
[----:B------:R-:W-:Y:S02]  /*0580*/  ISETP.NE.U32.AND P1, PT, RZ, c[0x0][0x328], PT ;  /* 0x0000ca00ff007a0c */ /* 0x000fe40003f25070 */
[----:B------:R-:W-:-:S02]  /*0590*/  ISETP.NE.U32.AND P2, PT, RZ, c[0x0][0x348], PT ;  /* 0x0000d200ff007a0c */ /* 0x000fc40003f45070 */
[----:B------:R-:W-:Y:S02]  /*05a0*/  ISETP.NE.AND.EX P1, PT, RZ, c[0x0][0x32c], PT, P1 ;  /* 0x0000cb00ff007a0c */ /* 0x000fe40003f25310 */
[----:B------:R-:W-:Y:S01]  /*05b0*/  ISETP.NE.AND.EX P2, PT, RZ, c[0x0][0x34c], PT, P2 ;  /* 0x0000d300ff007a0c */ /* 0x000fe20003f45320 */
[----:B------:R-:W-:Y:S01]  /*05c0*/  @P0 IMAD R0, R63, c[0x0][0x164], R66 ;  /* 0x000059003f000a24 */ /* 0x000fe200078e0242 */
[C---:B------:R-:W-:Y:S02]  /*05d0*/  ISETP.GE.AND P3, PT, R12.reuse, 0x1, PT ;  /* 0x000000010c00780c */ /* 0x040fe40003f66270 */
[----:B------:R-:W-:Y:S01]  /*05e0*/  LEA R3, R12, 0xfffffe00, 0x9 ;  /* 0xfffffe000c037811 */ /* 0x000fe200078e48ff */
[----:B------:R-:W-:Y:S01]  /*05f0*/  @P0 IMAD R0, R0, c[0x0][0x174], RZ ;  /* 0x00005d0000000a24 */ /* 0x000fe200078e02ff */
[----:B------:R-:W-:Y:S01]  /*0600*/  LEA R51, P4, R11, c[0x0][0x308], 0x1 ;  /* 0x0000c2000b337a11 */ /* 0x000fe200078808ff */
[----:B------:R-:W-:Y:S01]  /*0610*/  CS2R R12, SRZ ;  /* 0x00000000000c7805 */ /* 0x000fe2000001ff00 */
[----:B------:R-:W-:Y:S01]  /*0620*/  IADD3 R47, P5, R3, R8, RZ ;  /* 0x00000008032f7210 */ /* 0x000fe20007fbe0ff */
[----:B------:R-:W-:Y:S01]  /*0630*/  @P0 IMAD R0, R0, c[0x0][0x16c], RZ ;  /* 0x00005b0000000a24 */ /* 0x000fe200078e02ff */
[----:B------:R-:W-:-:S02]  /*0640*/  IADD3 R2, R9, R5, RZ ;  /* 0x0000000509027210 */ /* 0x000fc40007ffe0ff */
[----:B------:R-:W-:Y:S02]  /*0650*/  @P0 MOV R17, 0x10 ;  /* 0x0000001000110802 */ /* 0x000fe40000000f00 */
[----:B------:R-:W-:Y:S02]  /*0660*/  LEA.HI.X R50, R11, c[0x0][0x30c], R50, 0x1, P4 ;  /* 0x0000c3000b327a11 */ /* 0x000fe400020f0c32 */
[----:B------:R-:W-:Y:S01]  /*0670*/  LEA.HI.X.SX32 R2, R3, R2, 0x1, P5 ;  /* 0x0000000203027211 */ /* 0x000fe200028f0eff */
        /* <DEDUP_REMOVED lines=19> */
.L_x_11346:
[----:B------:R-:W-:Y:S01]  /*07b0*/  IADD3 R173, -R44, c[0x0][0x174], RZ ;  /* 0x00005d002cad7a10 */ /* 0x000fe20007ffe1ff */
[----:B------:R-:W-:Y:S01]  /*07c0*/  BAR.SYNC.DEFER_BLOCKING 0x0 ;  /* 0x0000000000007b1d */ /* 0x000fe20000010000 */
[C---:B------:R-:W-:Y:S02]  /*07d0*/  LOP3.LUT R6, R46.reuse, 0x20, RZ, 0xfc, !PT ;  /* 0x000000202e067812 */ /* 0x040fe400078efcff */
[----:B------:R-:W-:Y:S02]  /*07e0*/  LEA R10, R173, 0xffffff00, 0x8 ;  /* 0xffffff00ad0a7811 */ /* 0x000fe400078e40ff */
[----:B------:R-:W-:Y:S02]  /*07f0*/  LOP3.LUT R18, R46, 0x40, RZ, 0xfc, !PT ;  /* 0x000000402e127812 */ /* 0x000fe400078efcff */
[----:B------:R-:W-:Y:S02]  /*0800*/  IADD3 R43, -R10, c[0x0][0x168], RZ ;  /* 0x00005a000a2b7a10 */ /* 0x000fe40007ffe1ff */
[----:B------:R-:W-:-:S02]  /*0810*/  LEA R8, P3, R46, R55, 0x1 ;  /* 0x000000372e087211 */ /* 0x000fc400078608ff */
[-C--:B------:R-:W-:Y:S02]  /*0820*/  ISETP.GE.AND P0, PT, R46, R43.reuse, PT ;  /* 0x0000002b2e00720c */ /* 0x080fe40003f06270 */
[-C--:B------:R-:W-:Y:S02]  /*0830*/  ISETP.GE.AND P1, PT, R6, R43.reuse, PT ;  /* 0x0000002b0600720c */ /* 0x080fe40003f26270 */
[----:B------:R-:W-:Y:S02]  /*0840*/  ISETP.GE.AND P2, PT, R18, R43, PT ;  /* 0x0000002b1200720c */ /* 0x000fe40003f46270 */
[----:B0-----:R-:W-:Y:S02]  /*0850*/  PRMT R3, RZ, 0x7610, R3 ;  /* 0x00007610ff037816 */ /* 0x001fe40000000003 */
[----:B------:R-:W-:Y:S02]  /*0860*/  PRMT R0, RZ, 0x7610, R0 ;  /* 0x00007610ff007816 */ /* 0x000fe40000000000 */
[----:B------:R-:W-:-:S02]  /*0870*/  LEA.HI.X R9, R46, R53, R45, 0x1, P3 ;  /* 0x000000352e097211 */ /* 0x000fc400018f0c2d */
[----:B------:R-:W-:Y:S02]  /*0880*/  PRMT R5, RZ, 0x7610, R5 ;  /* 0x00007610ff057816 */ /* 0x000fe40000000005 */
        /* <DEDUP_REMOVED lines=27> */
[----:B------:R-:W-:Y:S02]  /*0a40*/  LEA.HI.SX32 R23, R23, R56, 0x1b ;  /* 0x0000003817177211 */ /* 0x000fe400078fdaff */
[----:B------:R-:W-:Y:S02]  /*0a50*/  SHF.L.U32 R42, R42, 0x1, RZ ;  /* 0x000000012a2a7819 */ /* 0x000fe400000006ff */
[----:B------:R-:W-:-:S02]  /*0a60*/  SHF.L.U32 R41, R21, 0x1, RZ ;  /* 0x0000000115297819 */ /* 0x000fc400000006ff */
[C---:B0-----:R-:W-:Y:S02]  /*0a70*/  IADD3 R9, R56.reuse, 0x60, RZ ;  /* 0x0000006038097810 */ /* 0x041fe40007ffe0ff */
[----:B------:R-:W-:Y:S02]  /*0a80*/  SHF.L.U32 R40, R23, 0x1, RZ ;  /* 0x0000000117287819 */ /* 0x000fe400000006ff */
[C---:B------:R-:W-:Y:S02]  /*0a90*/  IADD3 R21, R56.reuse, 0x80, RZ ;  /* 0x0000008038157810 */ /* 0x040fe40007ffe0ff */
[C---:B------:R-:W-:Y:S02]  /*0aa0*/  IADD3 R23, R56.reuse, 0xa0, RZ ;  /* 0x000000a038177810 */ /* 0x040fe40007ffe0ff */
[----:B------:R-:W-:Y:S02]  /*0ab0*/  IADD3 R25, R56, 0xc0, RZ ;  /* 0x000000c038197810 */ /* 0x000fe40007ffe0ff */
        /* <DEDUP_REMOVED lines=8> */
[C---:B------:R-:W-:Y:S02]  /*0b40*/  SHF.L.U32 R35, R46.reuse, 0x1, RZ ;  /* 0x000000012e237819 */ /* 0x040fe400000006ff */
[C---:B------:R-:W-:Y:S02]  /*0b50*/  ISETP.GE.AND P6, PT, R46.reuse, R43, PT ;  /* 0x0000002b2e00720c */ /* 0x040fe40003fc6270 */
[----:B------:R-:W-:Y:S02]  /*0b60*/  SHF.L.U64.HI R33, R46, 0x1, R45 ;  /* 0x000000012e217819 */ /* 0x000fe4000001022d */
[----:B------:R-:W-:Y:S02]  /*0b70*/  IADD3 R8, P0, R54, R35, RZ ;  /* 0x0000002336087210 */ /* 0x000fe40007f1e0ff */
[----:B------:R-:W-:-:S02]  /*0b80*/  ISETP.GE.AND P5, PT, R6, R43, PT ;  /* 0x0000002b0600720c */ /* 0x000fc40003fa6270 */
[----:B------:R-:W-:Y:S02]  /*0b90*/  IADD3.X R9, R52, R33, RZ, P0, !PT ;  /* 0x0000002134097210 */ /* 0x000fe400007fe4ff */
[-C--:B------:R-:W-:Y:S02]  /*0ba0*/  ISETP.GE.AND P4, PT, R18, R43.reuse, PT ;  /* 0x0000002b1200720c */ /* 0x080fe40003f86270 */
[-C--:B------:R-:W-:Y:S02]  /*0bb0*/  ISETP.GE.AND P3, PT, R20, R43.reuse, PT ;  /* 0x0000002b1400720c */ /* 0x080fe40003f66270 */
[-C--:B------:R-:W-:Y:S02]  /*0bc0*/  ISETP.GE.AND P2, PT, R22, R43.reuse, PT ;  /* 0x0000002b1600720c */ /* 0x080fe40003f46270 */
[-C--:B------:R-:W-:Y:S02]  /*0bd0*/  ISETP.GE.AND P1, PT, R86, R43.reuse, PT ;  /* 0x0000002b5600720c */ /* 0x080fe40003f26270 */
[----:B------:R-:W-:-:S02]  /*0be0*/  ISETP.GE.AND P0, PT, R2, R43, PT ;  /* 0x0000002b0200720c */ /* 0x000fc40003f06270 */
[----:B------:R-:W-:Y:S01]  /*0bf0*/  PRMT R68, RZ, 0x7610, R68 ;  /* 0x00007610ff447816 */ /* 0x000fe20000000044 */
[----:B--2---:R0:W-:Y:S04]  /*0c00*/  STS.U16 [R42], R3 ;  /* 0x000000032a007388 */ /* 0x0041e80000000400 */
[----:B---3--:R1:W-:Y:S01]  /*0c10*/  STS.U16 [R41+0x40], R0 ;  /* 0x0000400029007388 */ /* 0x0083e20000000400 */
[C---:B0-----:R-:W-:Y:S02]  /*0c20*/  IADD3 R3, R56.reuse, 0xe0, RZ ;  /* 0x000000e038037810 */ /* 0x041fe40007ffe0ff */
[----:B-1----:R-:W-:Y:S02]  /*0c30*/  SHF.L.U32 R0, R56, 0x3, RZ ;  /* 0x0000000338007819 */ /* 0x002fe400000006ff */
[----:B------:R-:W-:-:S02]  /*0c40*/  LEA.HI.SX32 R3, R3, R56, 0x1b ;  /* 0x0000003803037211 */ /* 0x000fc400078fdaff */
[----:B------:R-:W-:Y:S01]  /*0c50*/  LEA.HI.SX32 R32, R0, R0, 0x1b ;  /* 0x0000000000207211 */ /* 0x000fe200078fdaff */
[----:B----4-:R0:W-:Y:S01]  /*0c60*/  STS.U16 [R40+0x80], R5 ;  /* 0x0000800528007388 */ /* 0x0101e20000000400 */
[----:B------:R-:W-:Y:S02]  /*0c70*/  SHF.L.U32 R34, R3, 0x1, RZ ;  /* 0x0000000103227819 */ /* 0x000fe400000006ff */
[----:B------:R-:W-:Y:S01]  /*0c80*/  SHF.L.U32 R32, R32, 0x1, RZ ;  /* 0x0000000120207819 */ /* 0x000fe200000006ff */
[----:B------:R1:W-:Y:S04]  /*0c90*/  STS.U16 [R39+0xc0], R24 ;  /* 0x0000c01827007388 */ /* 0x0003e80000000400 */
        /* <DEDUP_REMOVED lines=16> */
[----:B0-----:R-:W-:Y:S02]  /*0da0*/  PRMT R5, RZ, 0x7610, R5 ;  /* 0x00007610ff057816 */ /* 0x001fe40000000005 */
[----:B-1----:R-:W-:Y:S02]  /*0db0*/  PRMT R24, RZ, 0x7610, R24 ;  /* 0x00007610ff187816 */ /* 0x002fe40000000018 */
[----:B--2---:R-:W-:Y:S02]  /*0dc0*/  PRMT R7, RZ, 0x7610, R7 ;  /* 0x00007610ff077816 */ /* 0x004fe40000000007 */
[----:B---3--:R-:W-:Y:S02]  /*0dd0*/  PRMT R11, RZ, 0x7610, R11 ;  /* 0x00007610ff0b7816 */ /* 0x008fe4000000000b */
[----:B----4-:R-:W-:Y:S01]  /*0de0*/  PRMT R19, RZ, 0x7610, R19 ;  /* 0x00007610ff137816 */ /* 0x010fe20000000013 */
        /* <DEDUP_REMOVED lines=59> */
[C---:B------:R-:W-:Y:S02]  /*11a0*/  IMAD.WIDE.U32 R72, R63.reuse, c[0x0][0x200], RZ ;  /* 0x000080003f487a25 */ /* 0x040fe400078e00ff */
[----:B--2---:R-:W-:Y:S02]  /*11b0*/  @!P0 MOV R74, R10 ;  /* 0x0000000a004a8202 */ /* 0x004fe40000000f00 */
[C---:B------:R-:W-:Y:S01]  /*11c0*/  IMAD R89, R63.reuse, c[0x0][0x204], R24 ;  /* 0x000081003f597a24 */ /* 0x040fe200078e0218 */
[----:B------:R-:W-:Y:S01]  /*11d0*/  @!P0 MOV R75, R11 ;  /* 0x0000000b004b8202 */ /* 0x000fe20000000f00 */
[----:B------:R-:W-:Y:S01]  /*11e0*/  @!P0 IMAD.WIDE.U32 R70, R63, c[0x0][0x1f0], R10 ;  /* 0x00007c003f468a25 */ /* 0x000fe200078e000a */
[----:B------:R-:W-:Y:S02]  /*11f0*/  IADD3 R9, R9, R87, RZ ;  /* 0x0000005709097210 */ /* 0x000fe40007ffe0ff */
[----:B------:R-:W-:Y:S01]  /*1200*/  IADD3 R24, R44, -c[0x0][0x174], RZ ;  /* 0x80005d002c187a10 */ /* 0x000fe20007ffe0ff */
[----:B------:R-:W-:Y:S01]  /*1210*/  @!P0 IMAD.WIDE.U32 R74, R63, c[0x0][0x200], R74 ;  /* 0x000080003f4a8a25 */ /* 0x000fe200078e004a */
[----:B------:R-:W-:-:S02]  /*1220*/  IADD3 R77, R73, R89, RZ ;  /* 0x00000059494d7210 */ /* 0x000fc40007ffe0ff */
[----:B------:R-:W-:Y:S01]  /*1230*/  @!P0 IADD3 R71, R87, R71, RZ ;  /* 0x0000004757478210 */ /* 0x000fe20007ffe0ff */
[----:B------:R-:W-:Y:S01]  /*1240*/  IMAD R87, R65, c[0x0][0x1f8], RZ ;  /* 0x00007e0041577a24 */ /* 0x000fe200078e02ff */
[----:B------:R-:W-:Y:S01]  /*1250*/  MOV R76, R72 ;  /* 0x00000048004c7202 */ /* 0x000fe20000000f00 */
[----:B------:R-:W-:Y:S02]  /*1260*/  IMAD R24, R24, -0x100, RZ ;  /* 0xffffff0018187824 */ /* 0x000fe400078e02ff */
[C---:B------:R-:W-:Y:S01]  /*1270*/  IMAD.WIDE.U32 R72, R66.reuse, c[0x0][0x1f8], R8 ;  /* 0x00007e0042487a25 */ /* 0x040fe200078e0008 */
[----:B------:R-:W-:Y:S02]  /*1280*/  @!P0 IADD3 R75, R89, R75, RZ ;  /* 0x0000004b594b8210 */ /* 0x000fe40007ffe0ff */
[----:B------:R-:W-:Y:S01]  /*1290*/  SHF.R.S32.HI R0, RZ, 0x1f, R24 ;  /* 0x0000001fff007819 */ /* 0x000fe20000011418 */
[----:B------:R-:W-:Y:S01]  /*12a0*/  IMAD R91, R66, c[0x0][0x1fc], R87 ;  /* 0x00007f00425b7a24 */ /* 0x000fe200078e0257 */
[----:B------:R-:W-:Y:S01]  /*12b0*/  IADD3 R87, P1, R24, R72, RZ ;  /* 0x0000004818577210 */ /* 0x000fe20007f3e0ff */
[----:B------:R-:W-:-:S02]  /*12c0*/  IMAD R89, R65, c[0x0][0x208], RZ ;  /* 0x0000820041597a24 */ /* 0x000fc400078e02ff */
[----:B------:R-:W-:Y:S01]  /*12d0*/  @!P0 IMAD.WIDE.U32 R8, R66, c[0x0][0x1f8], R70 ;  /* 0x00007e0042088a25 */ /* 0x000fe200078e0046 */
[----:B------:R-:W-:-:S03]  /*12e0*/  IADD3.X R88, R0, R91, R73, P1, !PT ;  /* 0x0000005b00587210 */ /* 0x000fc60000ffe449 */
[----:B------:R-:W-:-:S04]  /*12f0*/  IMAD.WIDE.U32 R76, R66, c[0x0][0x208], R76 ;  /* 0x00008200424c7a25 */ /* 0x000fc800078e004c */
[----:B------:R-:W-:Y:S01]  /*1300*/  IMAD R93, R66, c[0x0][0x20c], R89 ;  /* 0x00008300425d7a24 */ /* 0x000fe200078e0259 */
[----:B------:R-:W-:Y:S01]  /*1310*/  @!P0 IADD3 R89, P1, R46, R8, RZ ;  /* 0x000000082e598210 */ /* 0x000fe20007f3e0ff */
[----:B------:R-:W-:Y:S01]  /*1320*/  @!P0 IMAD.WIDE.U32 R70, R66, c[0x0][0x208], R74 ;  /* 0x0000820042468a25 */ /* 0x000fe200078e004a */
[----:B------:R-:W-:Y:S02]  /*1330*/  IADD3 R76, P2, R24, R76, RZ ;  /* 0x0000004c184c7210 */ /* 0x000fe40007f5e0ff */
[----:B------:R-:W-:Y:S02]  /*1340*/  LEA R75, P4, R46, c[0x0][0x258], 0x1 ;  /* 0x000096002e4b7a11 */ /* 0x000fe400078808ff */
[----:B------:R-:W-:Y:S02]  /*1350*/  @!P0 IADD3.X R90, R45, R9, R91, P1, !PT ;  /* 0x000000092d5a8210 */ /* 0x000fe40000ffe45b */
[----:B------:R-:W-:Y:S02]  /*1360*/  IADD3.X R77, R0, R93, R77, P2, !PT ;  /* 0x0000005d004d7210 */ /* 0x000fe400017fe44d */
[----:B------:R-:W-:-:S02]  /*1370*/  LEA.HI.X R9, R46, c[0x0][0x25c], R45, 0x1, P4 ;  /* 0x000097002e097a11 */ /* 0x000fc400020f0c2d */
[----:B------:R-:W-:-:S04]  /*1380*/  LEA R74, P4, R76, R75, 0x1 ;  /* 0x0000004b4c4a7211 */ /* 0x000fc800078808ff */
[----:B------:R-:W-:Y:S02]  /*1390*/  LEA.HI.X R75, R76, R9, R77, 0x1, P4 ;  /* 0x000000094c4b7211 */ /* 0x000fe400020f0c4d */
[C---:B------:R-:W-:Y:S02]  /*13a0*/  @!P0 IADD3 R84, P3, R46.reuse, R70, RZ ;  /* 0x000000462e548210 */ /* 0x040fe40007f7e0ff */
[----:B------:R-:W-:Y:S02]  /*13b0*/  LEA R72, P2, R46, c[0x0][0x268], 0x1 ;  /* 0x00009a002e487a11 */ /* 0x000fe400078408ff */
[----:B------:R-:W-:Y:S02]  /*13c0*/  ISETP.GE.AND P6, PT, R6, R43, PT ;  /* 0x0000002b0600720c */ /* 0x000fe40003fc6270 */
[----:B------:R-:W-:Y:S02]  /*13d0*/  @!P0 IADD3.X R71, R45, R71, R93, P3, !PT ;  /* 0x000000472d478210 */ /* 0x000fe40001ffe45d */
[----:B------:R-:W-:-:S02]  /*13e0*/  @!P0 LEA R70, P3, R84, c[0x0][0x258], 0x1 ;  /* 0x0000960054468a11 */ /* 0x000fc400078608ff */
[----:B------:R-:W-:Y:S02]  /*13f0*/  LEA.HI.X R73, R46, c[0x0][0x26c], R45, 0x1, P2 ;  /* 0x00009b002e497a11 */ /* 0x000fe400010f0c2d */
[----:B------:R-:W-:Y:S02]  /*1400*/  LEA R72, P2, R87, R72, 0x1 ;  /* 0x0000004857487211 */ /* 0x000fe400078408ff */
[----:B------:R-:W-:Y:S02]  /*1410*/  @!P0 LEA R8, P1, R89, c[0x0][0x268], 0x1 ;  /* 0x00009a0059088a11 */ /* 0x000fe400078208ff */
[----:B------:R-:W-:Y:S02]  /*1420*/  @!P0 LEA.HI.X R71, R84, c[0x0][0x25c], R71, 0x1, P3 ;  /* 0x0000970054478a11 */ /* 0x000fe400018f0c47 */
[----:B------:R-:W-:Y:S02]  /*1430*/  PRMT R84, RZ, 0x7610, R84 ;  /* 0x00007610ff547816 */ /* 0x000fe40000000054 */
[----:B------:R-:W-:-:S02]  /*1440*/  LEA.HI.X R73, R87, R73, R88, 0x1, P2 ;  /* 0x0000004957497211 */ /* 0x000fc400010f0c58 */
[----:B------:R-:W-:Y:S02]  /*1450*/  @!P0 LEA.HI.X R9, R89, c[0x0][0x26c], R90, 0x1, P1 ;  /* 0x00009b0059098a11 */ /* 0x000fe400008f0c5a */
[-C--:B------:R-:W-:Y:S02]  /*1460*/  ISETP.GE.AND P1, PT, R18, R43.reuse, PT ;  /* 0x0000002b1200720c */ /* 0x080fe40003f26270 */
[-C--:B------:R-:W-:Y:S02]  /*1470*/  ISETP.GE.AND P2, PT, R20, R43.reuse, PT ;  /* 0x0000002b1400720c */ /* 0x080fe40003f46270 */
[-C--:B------:R-:W-:Y:S02]  /*1480*/  ISETP.GE.AND P3, PT, R22, R43.reuse, PT ;  /* 0x0000002b1600720c */ /* 0x080fe40003f66270 */
[----:B------:R-:W-:Y:S02]  /*1490*/  PRMT R87, RZ, 0x7610, R87 ;  /* 0x00007610ff577816 */ /* 0x000fe40000000057 */
[----:B------:R-:W-:-:S02]  /*14a0*/  ISETP.GE.AND P4, PT, R86, R43, PT ;  /* 0x0000002b5600720c */ /* 0x000fc40003f86270 */
[----:B------:R-:W-:Y:S02]  /*14b0*/  ISETP.GE.AND P5, PT, R2, R43, PT ;  /* 0x0000002b0200720c */ /* 0x000fe40003fa6270 */
[----:B------:R-:W-:Y:S02]  /*14c0*/  PRMT R88, RZ, 0x7610, R88 ;  /* 0x00007610ff587816 */ /* 0x000fe40000000058 */
[----:B------:R-:W-:Y:S01]  /*14d0*/  PRMT R89, RZ, 0x7610, R89 ;  /* 0x00007610ff597816 */ /* 0x000fe20000000059 */
[----:B---3--:R-:W-:Y:S04]  /*14e0*/  STS.U16 [R42], R69 ;  /* 0x000000452a007388 */ /* 0x008fe80000000400 */
[----:B----4-:R-:W-:Y:S04]  /*14f0*/  STS.U16 [R41+0x40], R78 ;  /* 0x0000404e29007388 */ /* 0x010fe80000000400 */
        /* <DEDUP_REMOVED lines=18> */
[----:B------:R-:W2:Y:S01]  /*1620*/  @!P6 LDG.E.U16 R84, [R72.64+-0x1c0] ;  /* 0xfffe40064854e981 */ /* 0x000ea2000c1e1500 */
[----:B------:R-:W-:-:S03]  /*1630*/  ISETP.GE.AND P6, PT, R4, R43, PT ;  /* 0x0000002b0400720c */ /* 0x000fc60003fc6270 */
[----:B------:R0:W3:Y:S04]  /*1640*/  @!P0 LDG.E.U16 R87, [R8.64] ;  /* 0x0000000608578981 */ /* 0x0000e8000c1e1500 */
[----:B------:R-:W4:Y:S04]  /*1650*/  @!P1 LDG.E.U16 R83, [R72.64+-0x180] ;  /* 0xfffe800648539981 */ /* 0x000f28000c1e1500 */
[----:B------:R-:W4:Y:S01]  /*1660*/  @!P2 LDG.E.U16 R88, [R72.64+-0x140] ;  /* 0xfffec0064858a981 */ /* 0x000f22000c1e1500 */
[----:B0-----:R-:W-:Y:S02]  /*1670*/  PRMT R8, RZ, 0x7610, R8 ;  /* 0x00007610ff087816 */ /* 0x001fe40000000008 */
[----:B------:R-:W-:Y:S01]  /*1680*/  PRMT R9, RZ, 0x7610, R9 ;  /* 0x00007610ff097816 */ /* 0x000fe20000000009 */
[----:B------:R-:W4:Y:S04]  /*1690*/  @!P3 LDG.E.U16 R85, [R72.64+-0x100] ;  /* 0xffff00064855b981 */ /* 0x000f28000c1e1500 */
[----:B------:R-:W4:Y:S04]  /*16a0*/  @!P4 LDG.E.U16 R8, [R72.64+-0xc0] ;  /* 0xffff40064808c981 */ /* 0x000f28000c1e1500 */
[----:B------:R-:W4:Y:S04]  /*16b0*/  @!P5 LDG.E.U16 R9, [R72.64+-0x80] ;  /* 0xffff80064809d981 */ /* 0x000f28000c1e1500 */
[----:B------:R-:W4:Y:S01]  /*16c0*/  @!P6 LDG.E.U16 R89, [R72.64+-0x40] ;  /* 0xffffc0064859e981 */ /* 0x000f22000c1e1500 */
        /* <DEDUP_REMOVED lines=9> */
[----:B------:R0:W-:Y:S04]  /*1760*/  STS.U16 [R39+0xc0], R88 ;  /* 0x0000c05827007388 */ /* 0x0001e80000000400 */
[----:B------:R-:W-:Y:S04]  /*1770*/  STS.U16 [R38+0x100], R85 ;  /* 0x0001005526007388 */ /* 0x000fe80000000400 */
[----:B------:R-:W-:Y:S04]  /*1780*/  STS.U16 [R37+0x140], R8 ;  /* 0x0001400825007388 */ /* 0x000fe80000000400 */
[----:B------:R-:W-:Y:S04]  /*1790*/  STS.U16 [R36+0x180], R9 ;  /* 0x0001800924007388 */ /* 0x000fe80000000400 */
[----:B------:R1:W-:Y:S01]  /*17a0*/  STS.U16 [R34+0x1c0], R89 ;  /* 0x0001c05922007388 */ /* 0x0003e20000000400 */
[----:B------:R-:W-:-:S06]  /*17b0*/  NOP ;  /* 0x0000000000007918 */ /* 0x000fcc0000000000 */
[----:B------:R-:W2:Y:S04]  /*17c0*/  LDS.U16 R72, [R32] ;  /* 0x0000000020487984 */ /* 0x000ea80000000400 */
[----:B------:R-:W-:Y:S04]  /*17d0*/  LDS.U16 R73, [R32+0x2] ;  /* 0x0000020020497984 */ /* 0x000fe80000000400 */
[----:B------:R-:W-:Y:S04]  /*17e0*/  LDS.U16 R84, [R32+0x4] ;  /* 0x0000040020547984 */ /* 0x000fe80000000400 */
[----:B------:R-:W-:Y:S04]  /*17f0*/  LDS.U16 R83, [R32+0x6] ;  /* 0x0000060020537984 */ /* 0x000fe80000000400 */
[----:B------:R-:W-:Y:S04]  /*1800*/  LDS.U16 R87, [R32+0x8] ;  /* 0x0000080020577984 */ /* 0x000fe80000000400 */
[----:B------:R-:W3:Y:S04]  /*1810*/  LDS.U16 R85, [R32+0xa] ;  /* 0x00000a0020557984 */ /* 0x000ee80000000400 */
[----:B------:R-:W2:Y:S04]  /*1820*/  LDS.U16 R8, [R32+0xc] ;  /* 0x00000c0020087984 */ /* 0x000ea80000000400 */
[----:B------:R-:W2:Y:S04]  /*1830*/  LDS.U16 R9, [R32+0xe] ;  /* 0x00000e0020097984 */ /* 0x000ea80000000400 */
[----:B------:R-:W-:Y:S01]  /*1840*/  BAR.SYNC.DEFER_BLOCKING 0x0 ;  /* 0x0000000000007b1d */ /* 0x000fe20000010000 */
[----:B0-----:R-:W-:-:S02]  /*1850*/  PRMT R88, RZ, 0x7610, R88 ;  /* 0x00007610ff587816 */ /* 0x001fc40000000058 */
[----:B-1----:R-:W-:-:S03]  /*1860*/  PRMT R89, RZ, 0x7610, R89 ;  /* 0x00007610ff597816 */ /* 0x002fc60000000059 */
        /* <DEDUP_REMOVED lines=9> */
[----:B--2---:R-:W-:-:S02]  /*1900*/  HADD2.F32 R94, -RZ, R72.H0_H0 ;  /* 0x20000048ff5e7230 */ /* 0x004fc40000004100 */
[----:B---3--:R-:W-:Y:S02]  /*1910*/  HADD2.F32 R105, -RZ, R85.H0_H0 ;  /* 0x20000055ff697230 */ /* 0x008fe40000004100 */
[----:B------:R-:W-:Y:S01]  /*1920*/  HADD2.F32 R84, -RZ, R84.H0_H0 ;  /* 0x20000054ff547230 */ /* 0x000fe20000004100 */
[----:B0-----:R-:W-:Y:S01]  /*1930*/  FMUL.FTZ R70, R94, -1.4426950216293334961 ;  /* 0xbfb8aa3b5e467820 */ /* 0x001fe20000410000 */
[----:B------:R-:W-:Y:S01]  /*1940*/  HADD2.F32 R108, -RZ, R8.H0_H0 ;  /* 0x20000008ff6c7230 */ /* 0x000fe20000004100 */
[----:B------:R-:W-:Y:S01]  /*1950*/  FMUL.FTZ R8, R105, -1.4426950216293334961 ;  /* 0xbfb8aa3b69087820 */ /* 0x000fe20000410000 */
[----:B------:R-:W-:Y:S01]  /*1960*/  HADD2.F32 R111, -RZ, R9.H0_H0 ;  /* 0x20000009ff6f7230 */ /* 0x000fe20000004100 */
[----:B------:R-:W-:Y:S01]  /*1970*/  FMUL.FTZ R72, R84, -1.4426950216293334961 ;  /* 0xbfb8aa3b54487820 */ /* 0x000fe20000410000 */
[----:B------:R-:W-:Y:S01]  /*1980*/  HADD2.F32 R96, -RZ, R73.H0_H0 ;  /* 0x20000049ff607230 */ /* 0x000fe20000004100 */
[----:B------:R-:W0:Y:S01]  /*1990*/  MUFU.EX2 R70, R70 ;  /* 0x0000004600467308 */ /* 0x000e220000000800 */
[----:B------:R-:W-:-:S03]  /*19a0*/  HADD2.F32 R99, -RZ, R83.H0_H0 ;  /* 0x20000053ff637230 */ /* 0x000fc60000004100 */
[----:B------:R-:W-:-:S04]  /*19b0*/  FMUL.FTZ R71, R96, -1.4426950216293334961 ;  /* 0xbfb8aa3b60477820 */ /* 0x000fc80000410000 */
[----:B------:R-:W-:Y:S01]  /*19c0*/  MUFU.EX2 R98, R8 ;  /* 0x0000000800627308 */ /* 0x000fe20000000800 */
[----:B------:R-:W-:-:S07]  /*19d0*/  HADD2.F32 R102, -RZ, R87.H0_H0 ;  /* 0x20000057ff667230 */ /* 0x000fce0000004100 */
[----:B------:R-:W-:Y:S01]  /*19e0*/  MUFU.EX2 R72, R72 ;  /* 0x0000004800487308 */ /* 0x000fe20000000800 */
[----:B------:R-:W-:Y:S02]  /*19f0*/  FMUL.FTZ R73, R99, -1.4426950216293334961 ;  /* 0xbfb8aa3b63497820 */ /* 0x000fe40000410000 */
[----:B-1----:R-:W-:-:S05]  /*1a00*/  FMUL.FTZ R74, R102, -1.4426950216293334961 ;  /* 0xbfb8aa3b664a7820 */ /* 0x002fca0000410000 */
[----:B------:R-:W1:Y:S01]  /*1a10*/  MUFU.EX2 R71, R71 ;  /* 0x0000004700477308 */ /* 0x000e620000000800 */
[----:B------:R-:W-:-:S07]  /*1a20*/  FMUL.FTZ R75, R108, -1.4426950216293334961 ;  /* 0xbfb8aa3b6c4b7820 */ /* 0x000fce0000410000 */
[----:B------:R0:W2:Y:S08]  /*1a30*/  MUFU.EX2 R83, R73 ;  /* 0x0000004900537308 */ /* 0x0000b00000000800 */
[----:B------:R1:W3:Y:S01]  /*1a40*/  MUFU.EX2 R85, R74 ;  /* 0x0000004a00557308 */ /* 0x0002e20000000800 */
[----:B0-----:R-:W-:-:S07]  /*1a50*/  FADD.FTZ R73, R70, 1 ;  /* 0x3f80000046497421 */ /* 0x001fce0000010000 */
[----:B------:R0:W-:Y:S01]  /*1a60*/  MUFU.EX2 R101, R75 ;  /* 0x0000004b00657308 */ /* 0x0001e20000000800 */
[----:B-1----:R-:W-:Y:S02]  /*1a70*/  FADD.FTZ R74, R71, 1 ;  /* 0x3f800000474a7421 */ /* 0x002fe40000010000 */
[----:B0-----:R-:W-:-:S05]  /*1a80*/  FADD.FTZ R75, R72, 1 ;  /* 0x3f800000484b7421 */ /* 0x001fca0000010000 */
[----:B------:R-:W0:Y:S01]  /*1a90*/  MUFU.RCP R73, R73 ;  /* 0x0000004900497308 */ /* 0x000e220000001000 */
[----:B------:R-:W-:Y:S02]  /*1aa0*/  FMUL.FTZ R100, R111, -1.4426950216293334961 ;  /* 0xbfb8aa3b6f647820 */ /* 0x000fe40000410000 */
[----:B--2---:R-:W-:Y:S01]  /*1ab0*/  FADD.FTZ R87, R83, 1 ;  /* 0x3f80000053577421 */ /* 0x004fe20000010000 */
[----:B------:R-:W-:-:S04]  /*1ac0*/  HADD2.F32 R83, -RZ, R76.H0_H0 ;  /* 0x2000004cff537230 */ /* 0x000fc80000004100 */
[----:B------:R-:W-:Y:S01]  /*1ad0*/  MUFU.EX2 R107, R100 ;  /* 0x00000064006b7308 */ /* 0x000fe20000000800 */
[----:B------:R-:W-:-:S07]  /*1ae0*/  FADD.FTZ R98, R98, 1 ;  /* 0x3f80000062627421 */ /* 0x000fce0000010000 */
[----:B------:R-:W-:Y:S08]  /*1af0*/  MUFU.RCP R100, R87 ;  /* 0x0000005700647308 */ /* 0x000ff00000001000 */
[----:B------:R-:W-:Y:S01]  /*1b00*/  MUFU.RCP R106, R98 ;  /* 0x00000062006a7308 */ /* 0x000fe20000001000 */
[----:B------:R-:W-:Y:S02]  /*1b10*/  HADD2.F32 R77, -RZ, R77.H0_H0 ;  /* 0x2000004dff4d7230 */ /* 0x000fe40000004100 */
[----:B------:R-:W-:Y:S01]  /*1b20*/  HADD2.F32 R81, -RZ, R81.H0_H0 ;  /* 0x20000051ff517230 */ /* 0x000fe20000004100 */
[----:B------:R-:W-:Y:S01]  /*1b30*/  ISETP.NE.AND P6, PT, R58, RZ, PT ;  /* 0x000000ff3a00720c */ /* 0x000fe20003fc5270 */
[----:B----4-:R-:W-:Y:S04]  /*1b40*/  STS.U16 [R42], R91 ;  /* 0x0000005b2a007388 */ /* 0x010fe80000000400 */
[----:B------:R3:W-:Y:S04]  /*1b50*/  STS.U16 [R41+0x40], R88 ;  /* 0x0000405829007388 */ /* 0x0007e80000000400 */
[----:B------:R-:W-:Y:S04]  /*1b60*/  STS.U16 [R40+0x80], R89 ;  /* 0x0000805928007388 */ /* 0x000fe80000000400 */
[----:B------:R-:W-:Y:S04]  /*1b70*/  STS.U16 [R39+0xc0], R90 ;  /* 0x0000c05a27007388 */ /* 0x000fe80000000400 */
[----:B------:R1:W-:Y:S04]  /*1b80*/  STS.U16 [R38+0x100], R93 ;  /* 0x0001005d26007388 */ /* 0x0003e80000000400 */
[----:B------:R-:W-:Y:S04]  /*1b90*/  STS.U16 [R37+0x140], R92 ;  /* 0x0001405c25007388 */ /* 0x000fe80000000400 */
[----:B------:R2:W-:Y:S04]  /*1ba0*/  STS.U16 [R36+0x180], R95 ;  /* 0x0001805f24007388 */ /* 0x0005e80000000400 */
[----:B------:R-:W-:Y:S01]  /*1bb0*/  STS.U16 [R34+0x1c0], R97 ;  /* 0x0001c06122007388 */ /* 0x000fe20000000400 */
[----:B------:R-:W-:-:S06]  /*1bc0*/  NOP ;  /* 0x0000000000007918 */ /* 0x000fcc0000000000 */
[----:B------:R-:W4:Y:S04]  /*1bd0*/  LDS.U16 R9, [R32+0x2] ;  /* 0x0000020020097984 */ /* 0x000f280000000400 */
[----:B------:R-:W0:Y:S04]  /*1be0*/  LDS.U16 R8, [R32] ;  /* 0x0000000020087984 */ /* 0x000e280000000400 */
[----:B------:R-:W0:Y:S04]  /*1bf0*/  LDS.U16 R72, [R32+0x8] ;  /* 0x0000080020487984 */ /* 0x000e280000000400 */
[----:B------:R-:W0:Y:S01]  /*1c00*/  LDS.U16 R71, [R32+0x6] ;  /* 0x0000060020477984 */ /* 0x000e220000000400 */
[----:B---3--:R-:W-:Y:S01]  /*1c10*/  FADD.FTZ R88, R85, 1 ;  /* 0x3f80000055587421 */ /* 0x008fe20000010000 */
[----:B------:R-:W-:-:S02]  /*1c20*/  HADD2.F32 R85, -RZ, R69.H0_H0 ;  /* 0x20000045ff557230 */ /* 0x000fc40000004100 */
[----:B------:R-:W3:Y:S04]  /*1c30*/  LDS.U16 R70, [R32+0x4] ;  /* 0x0000040020467984 */ /* 0x000ee80000000400 */
[----:B------:R-:W3:Y:S01]  /*1c40*/  LDS.U16 R69, [R32+0xa] ;  /* 0x00000a0020457984 */ /* 0x000ee20000000400 */
[----:B-1----:R-:W1:Y:S08]  /*1c50*/  MUFU.RCP R93, R74 ;  /* 0x0000004a005d7308 */ /* 0x002e700000001000 */
[----:B--2---:R2:W-:Y:S01]  /*1c60*/  MUFU.RCP R95, R75 ;  /* 0x0000004b005f7308 */ /* 0x0045e20000001000 */
[----:B----4-:R-:W-:Y:S01]  /*1c70*/  HADD2.F32 R92, -RZ, R9.H0_H0 ;  /* 0x20000009ff5c7230 */ /* 0x010fe20000004100 */
[----:B0-----:R-:W-:Y:S01]  /*1c80*/  FADD.FTZ R9, -R73, 1 ;  /* 0x3f80000049097421 */ /* 0x001fe20000010100 */
[----:B------:R-:W-:-:S03]  /*1c90*/  HADD2.F32 R91, -RZ, R8.H0_H0 ;  /* 0x20000008ff5b7230 */ /* 0x000fc60000004100 */
[----:B--2---:R-:W-:Y:S01]  /*1ca0*/  FFMA.FTZ R75, R94, R9, 1 ;  /* 0x3f8000005e4b7423 */ /* 0x004fe20000010009 */
[----:B------:R-:W0:Y:S04]  /*1cb0*/  LDS.U16 R8, [R32+0xc] ;  /* 0x00000c0020087984 */ /* 0x000e280000000400 */
[----:B------:R-:W2:Y:S01]  /*1cc0*/  LDS.U16 R9, [R32+0xe] ;  /* 0x00000e0020097984 */ /* 0x000ea20000000400 */
[----:B------:R4:W3:Y:S01]  /*1cd0*/  MUFU.RCP R103, R88 ;  /* 0x0000005800677308 */ /* 0x0008e20000001000 */
[----:B------:R-:W-:Y:S02]  /*1ce0*/  FMUL.FTZ R74, R83, R91 ;  /* 0x0000005b534a7220 */ /* 0x000fe40000410000 */
[----:B-1----:R-:W-:Y:S02]  /*1cf0*/  FADD.FTZ R87, -R93, 1 ;  /* 0x3f8000005d577421 */ /* 0x002fe40000010100 */
[----:B------:R-:W-:Y:S01]  /*1d00*/  FMUL.FTZ R76, R85, R92 ;  /* 0x0000005c554c7220 */ /* 0x000fe20000410000 */
[----:B------:R-:W-:Y:S01]  /*1d10*/  HADD2.F32 R104, -RZ, R72.H0_H0 ;  /* 0x20000048ff687230 */ /* 0x000fe20000004100 */
[----:B------:R-:W-:-:S02]  /*1d20*/  FMUL.FTZ R74, R73, R74 ;  /* 0x0000004a494a7220 */ /* 0x000fc40000410000 */
[----:B------:R-:W-:Y:S01]  /*1d30*/  FFMA.FTZ R87, R96, R87, 1 ;  /* 0x3f80000060577423 */ /* 0x000fe20000010057 */
[----:B----4-:R-:W-:Y:S01]  /*1d40*/  HADD2.F32 R88, -RZ, R79.H0_H0 ;  /* 0x2000004fff587230 */ /* 0x010fe20000004100 */
[----:B------:R-:W-:Y:S02]  /*1d50*/  FMUL.FTZ R76, R93, R76 ;  /* 0x0000004c5d4c7220 */ /* 0x000fe40000410000 */
[----:B------:R-:W-:Y:S02]  /*1d60*/  FMUL.FTZ R74, R74, R75 ;  /* 0x0000004b4a4a7220 */ /* 0x000fe40000410000 */
[----:B------:R-:W-:Y:S01]  /*1d70*/  FMUL.FTZ R75, R76, R87 ;  /* 0x000000574c4b7220 */ /* 0x000fe20000410000 */
[----:B------:R-:W-:Y:S01]  /*1d80*/  HADD2.F32 R87, -RZ, R78.H0_H0 ;  /* 0x2000004eff577230 */ /* 0x000fe20000004100 */
[----:B------:R-:W-:Y:S01]  /*1d90*/  FADD.FTZ R90, R101, 1 ;  /* 0x3f800000655a7421 */ /* 0x000fe20000010000 */
[----:B------:R-:W-:Y:S01]  /*1da0*/  HADD2.F32 R101, -RZ, R71.H0_H0 ;  /* 0x20000047ff657230 */ /* 0x000fe20000004100 */
[----:B---3--:R-:W-:-:S02]  /*1db0*/  FADD.FTZ R89, -R103, 1 ;  /* 0x3f80000067597421 */ /* 0x008fc40000010100 */
[----:B------:R-:W-:Y:S02]  /*1dc0*/  FMUL.FTZ R72, R88, R104 ;  /* 0x0000006858487220 */ /* 0x000fe40000410000 */
[----:B------:R-:W-:Y:S02]  /*1dd0*/  FADD.FTZ R78, R107, 1 ;  /* 0x3f8000006b4e7421 */ /* 0x000fe40000010000 */
[----:B------:R-:W-:Y:S02]  /*1de0*/  FFMA.FTZ R89, R102, R89, 1 ;  /* 0x3f80000066597423 */ /* 0x000fe40000010059 */
[----:B------:R-:W-:Y:S02]  /*1df0*/  FMUL.FTZ R72, R103, R72 ;  /* 0x0000004867487220 */ /* 0x000fe40000410000 */
[----:B------:R-:W-:Y:S02]  /*1e00*/  FADD.FTZ R76, -R100, 1 ;  /* 0x3f800000644c7421 */ /* 0x000fe40000010100 */
[----:B------:R-:W-:Y:S01]  /*1e10*/  FMUL.FTZ R71, R87, R101 ;  /* 0x0000006557477220 */ /* 0x000fe20000410000 */
[----:B------:R1:W3:Y:S01]  /*1e20*/  MUFU.RCP R109, R90 ;  /* 0x0000005a006d7308 */ /* 0x0002e20000001000 */
[----:B------:R-:W-:Y:S01]  /*1e30*/  FMUL.FTZ R72, R72, R89 ;  /* 0x0000005948487220 */ /* 0x000fe20000410000 */
[----:B------:R-:W-:Y:S01]  /*1e40*/  HADD2.F32 R97, -RZ, R70.H0_H0 ;  /* 0x20000046ff617230 */ /* 0x000fe20000004100 */
[----:B------:R-:W-:Y:S01]  /*1e50*/  FFMA.FTZ R76, R99, R76, 1 ;  /* 0x3f800000634c7423 */ /* 0x000fe2000001004c */
[----:B------:R-:W-:Y:S01]  /*1e60*/  HADD2.F32 R89, -RZ, R80.H0_H0 ;  /* 0x20000050ff597230 */ /* 0x000fe20000004100 */
[----:B------:R-:W-:Y:S01]  /*1e70*/  FMUL.FTZ R71, R100, R71 ;  /* 0x0000004764477220 */ /* 0x000fe20000410000 */
[----:B------:R-:W-:-:S02]  /*1e80*/  HADD2.F32 R107, -RZ, R69.H0_H0 ;  /* 0x20000045ff6b7230 */ /* 0x000fc40000004100 */
[----:B------:R-:W4:Y:S01]  /*1e90*/  MUFU.RCP R78, R78 ;  /* 0x0000004e004e7308 */ /* 0x000f220000001000 */
[----:B------:R-:W-:Y:S02]  /*1ea0*/  FMUL.FTZ R71, R71, R76 ;  /* 0x0000004c47477220 */ /* 0x000fe40000410000 */
[----:B------:R-:W-:Y:S02]  /*1eb0*/  FADD.FTZ R79, -R95, 1 ;  /* 0x3f8000005f4f7421 */ /* 0x000fe40000010100 */
[----:B------:R-:W-:Y:S02]  /*1ec0*/  FMUL.FTZ R70, R77, R97 ;  /* 0x000000614d467220 */ /* 0x000fe40000410000 */
[----:B------:R-:W-:Y:S02]  /*1ed0*/  FADD.FTZ R76, -R106, 1 ;  /* 0x3f8000006a4c7421 */ /* 0x000fe40000010100 */
[----:B------:R-:W-:Y:S01]  /*1ee0*/  FMUL.FTZ R69, R89, R107 ;  /* 0x0000006b59457220 */ /* 0x000fe20000410000 */
[----:B0-----:R-:W-:Y:S01]  /*1ef0*/  HADD2.F32 R110, -RZ, R8.H0_H0 ;  /* 0x20000008ff6e7230 */ /* 0x001fe20000004100 */
[----:B------:R-:W-:Y:S01]  /*1f00*/  FFMA.FTZ R79, R84, R79, 1 ;  /* 0x3f800000544f7423 */ /* 0x000fe2000001004f */
[----:B-1----:R-:W-:Y:S01]  /*1f10*/  HADD2.F32 R90, -RZ, R82.H0_H0 ;  /* 0x20000052ff5a7230 */ /* 0x002fe20000004100 */
[----:B------:R-:W-:Y:S01]  /*1f20*/  FMUL.FTZ R70, R95, R70 ;  /* 0x000000465f467220 */ /* 0x000fe20000410000 */
[----:B--2---:R-:W-:Y:S01]  /*1f30*/  HADD2.F32 R112, -RZ, R9.H0_H0 ;  /* 0x20000009ff707230 */ /* 0x004fe20000004100 */
[----:B------:R-:W-:-:S02]  /*1f40*/  FFMA.FTZ R76, R105, R76, 1 ;  /* 0x3f800000694c7423 */ /* 0x000fc4000001004c */
[----:B------:R-:W-:Y:S02]  /*1f50*/  FMUL.FTZ R69, R106, R69 ;  /* 0x000000456a457220 */ /* 0x000fe40000410000 */
[----:B------:R-:W-:Y:S02]  /*1f60*/  FMUL.FTZ R70, R70, R79 ;  /* 0x0000004f46467220 */ /* 0x000fe40000410000 */
[----:B------:R-:W-:Y:S02]  /*1f70*/  FMUL.FTZ R69, R69, R76 ;  /* 0x0000004c45457220 */ /* 0x000fe40000410000 */
[----:B---3--:R-:W-:Y:S02]  /*1f80*/  FADD.FTZ R79, -R109, 1 ;  /* 0x3f8000006d4f7421 */ /* 0x008fe40000010100 */
[----:B------:R-:W-:Y:S02]  /*1f90*/  FMUL.FTZ R8, R81, R110 ;  /* 0x0000006e51087220 */ /* 0x000fe40000410000 */
[----:B----4-:R-:W-:-:S02]  /*1fa0*/  FADD.FTZ R76, -R78, 1 ;  /* 0x3f8000004e4c7421 */ /* 0x010fc40000010100 */
[----:B------:R-:W-:Y:S02]  /*1fb0*/  FMUL.FTZ R9, R90, R112 ;  /* 0x000000705a097220 */ /* 0x000fe40000410000 */
[----:B------:R-:W-:Y:S02]  /*1fc0*/  FFMA.FTZ R79, R108, R79, 1 ;  /* 0x3f8000006c4f7423 */ /* 0x000fe4000001004f */
[----:B------:R-:W-:Y:S02]  /*1fd0*/  FMUL.FTZ R8, R109, R8 ;  /* 0x000000086d087220 */ /* 0x000fe40000410000 */
[----:B------:R-:W-:Y:S02]  /*1fe0*/  FFMA.FTZ R76, R111, R76, 1 ;  /* 0x3f8000006f4c7423 */ /* 0x000fe4000001004c */
[----:B------:R-:W-:Y:S02]  /*1ff0*/  FMUL.FTZ R9, R78, R9 ;  /* 0x000000094e097220 */ /* 0x000fe40000410000 */
[----:B------:R-:W-:Y:S01]  /*2000*/  FMUL.FTZ R8, R8, R79 ;  /* 0x0000004f08087220 */ /* 0x000fe20000410000 */
[----:B------:R-:W-:Y:S01]  /*2010*/  BAR.SYNC.DEFER_BLOCKING 0x0 ;  /* 0x0000000000007b1d */ /* 0x000fe20000010000 */
[----:B------:R-:W-:Y:S01]  /*2020*/  FMUL.FTZ R9, R9, R76 ;  /* 0x0000004c09097220 */ /* 0x000fe20000410000 */
[----:B------:R-:W-:-:S02]  /*2030*/  F2FP.PACK_AB R74, R75, R74 ;  /* 0x0000004a4b4a723e */ /* 0x000fc400000000ff */
[----:B------:R-:W-:Y:S02]  /*2040*/  F2FP.PACK_AB R70, R71, R70 ;  /* 0x000000464746723e */ /* 0x000fe400000000ff */
[----:B------:R-:W-:Y:S02]  /*2050*/  F2FP.PACK_AB R69, R69, R72 ;  /* 0x000000484545723e */ /* 0x000fe400000000ff */
[----:B------:R-:W-:Y:S02]  /*2060*/  F2FP.PACK_AB R8, R9, R8 ;  /* 0x000000080908723e */ /* 0x000fe400000000ff */
[----:B------:R-:W-:Y:S02]  /*2070*/  PRMT R71, R74, 0x7632, R71 ;  /* 0x000076324a477816 */ /* 0x000fe40000000047 */
[----:B------:R-:W-:Y:S02]  /*2080*/  PRMT R9, R70, 0x7632, R9 ;  /* 0x0000763246097816 */ /* 0x000fe40000000009 */
[----:B------:R-:W-:-:S02]  /*2090*/  PRMT R72, R69, 0x7610, R72 ;  /* 0x0000761045487816 */ /* 0x000fc40000000048 */
        /* <DEDUP_REMOVED lines=22> */
[----:B0-----:R-:W-:Y:S01]  /*2200*/  IMAD R70, R60, c[0x0][0x2e8], RZ ;  /* 0x0000ba003c467a24 */ /* 0x001fe200078e02ff */
[----:B-1----:R-:W-:-:S03]  /*2210*/  P2R R8, PR, RZ, 0x40 ;  /* 0x00000040ff087803 */ /* 0x002fc60000000000 */
[----:B------:R-:W-:-:S04]  /*2220*/  IMAD.WIDE.U32 R8, R63, c[0x0][0x2e8], RZ ;  /* 0x0000ba003f087a25 */ /* 0x000fc800078e00ff */
[----:B------:R-:W-:Y:S01]  /*2230*/  IMAD R75, R63, c[0x0][0x2ec], R70 ;  /* 0x0000bb003f4b7a24 */ /* 0x000fe200078e0246 */
[----:B------:R-:W-:-:S04]  /*2240*/  LEA R70, P0, R46, c[0x0][0x338], 0x1 ;  /* 0x0000ce002e467a11 */ /* 0x000fc800078008ff */
[----:B------:R-:W-:Y:S02]  /*2250*/  IADD3 R9, R9, R75, RZ ;  /* 0x0000004b09097210 */ /* 0x000fe40007ffe0ff */
[----:B------:R-:W-:Y:S01]  /*2260*/  LEA.HI.X R74, R46, c[0x0][0x33c], R45, 0x1, P0 ;  /* 0x0000cf002e4a7a11 */ /* 0x000fe200000f0c2d */
[----:B------:R-:W-:Y:S02]  /*2270*/  IMAD R71, R65, c[0x0][0x2f0], RZ ;  /* 0x0000bc0041477a24 */ /* 0x000fe400078e02ff */
[----:B------:R-:W-:-:S04]  /*2280*/  IMAD.WIDE.U32 R8, R66, c[0x0][0x2f0], R8 ;  /* 0x0000bc0042087a25 */ /* 0x000fc800078e0008 */
[----:B------:R-:W-:Y:S01]  /*2290*/  IMAD R127, R66, c[0x0][0x2f4], R71 ;  /* 0x0000bd00427f7a24 */ /* 0x000fe200078e0247 */
[----:B------:R-:W-:Y:S01]  /*22a0*/  IADD3 R71, P1, R24, R8, RZ ;  /* 0x0000000818477210 */ /* 0x000fe20007f3e0ff */
[----:B------:R-:W-:Y:S01]  /*22b0*/  BSSY B0, `(.L_x_11289) ;  /* 0x0000014000007945 */ /* 0x000fe20003800000 */
[----:B------:R-:W-:Y:S02]  /*22c0*/  IADD3 R8, P2, R46, R10, RZ ;  /* 0x0000000a2e087210 */ /* 0x000fe40007f5e0ff */
[----:B------:R-:W-:Y:S02]  /*22d0*/  IADD3.X R72, R0, R127, R9, P1, !PT ;  /* 0x0000007f00487210 */ /* 0x000fe40000ffe409 */
[----:B--2---:R-:W-:Y:S02]  /*22e0*/  ISETP.GE.AND P0, PT, R46, R125, PT ;  /* 0x0000007d2e00720c */ /* 0x004fe40003f06270 */
[C---:B------:R-:W-:Y:S01]  /*22f0*/  LEA R70, P3, R71.reuse, R70, 0x1 ;  /* 0x0000004647467211 */ /* 0x040fe200078608ff */
[----:B------:R-:W-:Y:S01]  /*2300*/  FMUL.FTZ R94, R94, R73 ;  /* 0x000000495e5e7220 */ /* 0x000fe20000410000 */
[----:B------:R-:W-:Y:S01]  /*2310*/  ISETP.GE.AND P1, PT, R18, R125, PT ;  /* 0x0000007d1200720c */ /* 0x000fe20003f26270 */
[----:B------:R-:W-:Y:S01]  /*2320*/  FMUL.FTZ R96, R96, R93 ;  /* 0x0000005d60607220 */ /* 0x000fe20000410000 */
[----:B------:R-:W-:-:S02]  /*2330*/  LEA.HI.X R71, R71, R74, R72, 0x1, P3 ;  /* 0x0000004a47477211 */ /* 0x000fc400018f0c48 */
[----:B------:R-:W-:-:S05]  /*2340*/  IADD3.X R9, R45, R11, RZ, P2, !PT ;  /* 0x0000000b2d097210 */ /* 0x000fca00017fe4ff */
        /* <DEDUP_REMOVED lines=10> */
.L_x_11290:
[----:B------:R-:W-:Y:S05]  /*23f0*/  BSYNC B0 ;  /* 0x0000000000007941 */ /* 0x000fea0003800000 */
.L_x_11289:
[-C--:B------:R-:W-:Y:S01]  /*2400*/  ISETP.GE.AND P0, PT, R20, R125.reuse, PT ;  /* 0x0000007d1400720c */ /* 0x080fe20003f06270 */
[----:B------:R-:W-:Y:S01]  /*2410*/  @!P1 STG.E.U16 [R70.64+-0x180], R113 ;  /* 0xfffe807146009986 */ /* 0x000fe2000c101506 */
[-C--:B------:R-:W-:Y:S01]  /*2420*/  ISETP.GE.AND P4, PT, R22, R125.reuse, PT ;  /* 0x0000007d1600720c */ /* 0x080fe20003f86270 */
[----:B0-----:R-:W-:Y:S01]  /*2430*/  HADD2.F32 R69, -RZ, R68.H0_H0 ;  /* 0x20000044ff457230 */ /* 0x001fe20000004100 */
[-C--:B------:R-:W-:Y:S01]  /*2440*/  ISETP.GE.AND P5, PT, R86, R125.reuse, PT ;  /* 0x0000007d5600720c */ /* 0x080fe20003fa6270 */
[----:B------:R-:W-:Y:S01]  /*2450*/  HADD2.F32 R67, -RZ, R67.H0_H0 ;  /* 0x20000043ff437230 */ /* 0x000fe20000004100 */
[-C--:B------:R-:W-:Y:S01]  /*2460*/  ISETP.GE.AND P1, PT, R2, R125.reuse, PT ;  /* 0x0000007d0200720c */ /* 0x080fe20003f26270 */
[----:B------:R-:W-:Y:S01]  /*2470*/  HADD2.F32 R23, -RZ, R23.H0_H0 ;  /* 0x20000017ff177230 */ /* 0x000fe20000004100 */
[-C--:B------:R-:W-:Y:S01]  /*2480*/  ISETP.GE.AND P2, PT, R6, R125.reuse, PT ;  /* 0x0000007d0600720c */ /* 0x080fe20003f46270 */
[----:B------:R-:W-:Y:S01]  /*2490*/  HADD2.F32 R21, -RZ, R21.H0_H0 ;  /* 0x20000015ff157230 */ /* 0x000fe20000004100 */
[----:B------:R-:W-:Y:S01]  /*24a0*/  ISETP.GE.AND P3, PT, R4, R125, PT ;  /* 0x0000007d0400720c */ /* 0x000fe20003f66270 */
[----:B------:R-:W-:Y:S01]  /*24b0*/  HADD2.F32 R19, -RZ, R19.H0_H0 ;  /* 0x20000013ff137230 */ /* 0x000fe20000004100 */
[----:B------:R-:W-:Y:S01]  /*24c0*/  FMUL.FTZ R98, R84, R95 ;  /* 0x0000005f54627220 */ /* 0x000fe20000410000 */
[----:B------:R-:W-:Y:S01]  /*24d0*/  @!P0 STG.E.U16 [R70.64+-0x140], R115 ;  /* 0xfffec07346008986 */ /* 0x000fe2000c101506 */
[----:B------:R-:W-:Y:S01]  /*24e0*/  ISETP.NE.U32.AND P0, PT, RZ, c[0x0][0x270], PT ;  /* 0x00009c00ff007a0c */ /* 0x000fe20003f05070 */
[----:B------:R-:W-:Y:S01]  /*24f0*/  HADD2.F32 R7, -RZ, R7.H0_H0 ;  /* 0x20000007ff077230 */ /* 0x000fe20000004100 */
[----:B------:R-:W-:Y:S01]  /*2500*/  FMUL.FTZ R100, R99, R100 ;  /* 0x0000006463647220 */ /* 0x000fe20000410000 */
[----:B------:R-:W-:Y:S01]  /*2510*/  HADD2.F32 R5, -RZ, R5.H0_H0 ;  /* 0x20000005ff057230 */ /* 0x000fe20000004100 */
[----:B------:R-:W-:Y:S01]  /*2520*/  ISETP.NE.AND.EX P0, PT, RZ, c[0x0][0x274], PT, P0 ;  /* 0x00009d00ff007a0c */ /* 0x000fe20003f05300 */
[----:B------:R-:W-:Y:S01]  /*2530*/  HADD2.F32 R3, -RZ, R3.H0_H0 ;  /* 0x20000003ff037230 */ /* 0x000fe20000004100 */
[----:B------:R-:W-:Y:S01]  /*2540*/  FMUL.FTZ R103, R102, R103 ;  /* 0x0000006766677220 */ /* 0x000fe20000410000 */
[----:B------:R-:W-:Y:S01]  /*2550*/  @!P4 STG.E.U16 [R70.64+-0x100], R117 ;  /* 0xffff00754600c986 */ /* 0x000fe2000c101506 */
[----:B------:R-:W-:-:S02]  /*2560*/  FMUL.FTZ R106, R105, R106 ;  /* 0x0000006a696a7220 */ /* 0x000fc40000410000 */
[----:B------:R-:W-:Y:S01]  /*2570*/  FMUL.FTZ R108, R108, R109 ;  /* 0x0000006d6c6c7220 */ /* 0x000fe20000410000 */
[----:B------:R-:W-:Y:S01]  /*2580*/  @!P5 STG.E.U16 [R70.64+-0xc0], R119 ;  /* 0xffff40774600d986 */ /* 0x000fe2000c101506 */
[----:B------:R-:W-:Y:S02]  /*2590*/  FMUL.FTZ R111, R111, R78 ;  /* 0x0000004e6f6f7220 */ /* 0x000fe40000410000 */
[--C-:B-----5:R-:W-:Y:S01]  /*25a0*/  FADD.FTZ R84, R69, R62.reuse ;  /* 0x0000003e45547221 */ /* 0x120fe20000010000 */
[----:B------:R-:W-:Y:S01]  /*25b0*/  @!P1 STG.E.U16 [R70.64+-0x80], R121 ;  /* 0xffff807946009986 */ /* 0x000fe2000c101506 */
[--C-:B------:R-:W-:Y:S02]  /*25c0*/  FADD.FTZ R82, R67, R62.reuse ;  /* 0x0000003e43527221 */ /* 0x100fe40000010000 */
[--C-:B------:R-:W-:Y:S01]  /*25d0*/  FADD.FTZ R80, R23, R62.reuse ;  /* 0x0000003e17507221 */ /* 0x100fe20000010000 */
[----:B------:R0:W-:Y:S01]  /*25e0*/  @!P2 STG.E.U16 [R70.64+-0x1c0], R79 ;  /* 0xfffe404f4600a986 */ /* 0x0001e2000c101506 */
[----:B------:R-:W-:-:S02]  /*25f0*/  FADD.FTZ R78, R21, R62 ;  /* 0x0000003e154e7221 */ /* 0x000fc40000010000 */
[--C-:B------:R-:W-:Y:S01]  /*2600*/  FADD.FTZ R76, R19, R62.reuse ;  /* 0x0000003e134c7221 */ /* 0x100fe20000010000 */
[----:B------:R1:W-:Y:S01]  /*2610*/  @!P3 STG.E.U16 [R70.64+-0x40], R123 ;  /* 0xffffc07b4600b986 */ /* 0x0003e2000c101506 */
[--C-:B------:R-:W-:Y:S02]  /*2620*/  FADD.FTZ R74, R7, R62.reuse ;  /* 0x0000003e074a7221 */ /* 0x100fe40000010000 */
[----:B------:R-:W-:Y:S02]  /*2630*/  FADD.FTZ R72, R5, R62 ;  /* 0x0000003e05487221 */ /* 0x000fe40000010000 */
[----:B------:R-:W-:Y:S02]  /*2640*/  FMUL.FTZ R68, R83, R94 ;  /* 0x0000005e53447220 */ /* 0x000fe40000410000 */
[----:B------:R-:W-:Y:S02]  /*2650*/  FMUL.FTZ R77, R77, R98 ;  /* 0x000000624d4d7220 */ /* 0x000fe40000410000 */
[----:B0-----:R-:W-:-:S02]  /*2660*/  FMUL.FTZ R79, R85, R96 ;  /* 0x00000060554f7220 */ /* 0x001fc40000410000 */
[----:B------:R-:W-:Y:S02]  /*2670*/  FMUL.FTZ R75, R87, R100 ;  /* 0x00000064574b7220 */ /* 0x000fe40000410000 */
[----:B-1----:R-:W-:Y:S02]  /*2680*/  FADD.FTZ R70, R3, R62 ;  /* 0x0000003e03467221 */ /* 0x002fe40000010000 */
        /* <DEDUP_REMOVED lines=9> */
[----:B------:R-:W-:Y:S01]  /*2720*/  BSSY B0, `(.L_x_11292) ;  /* 0x0000041000007945 */ /* 0x000fe20003800000 */
[----:B------:R-:W-:Y:S01]  /*2730*/  FMUL.FTZ R100, R100, R101 ;  /* 0x0000006564647220 */ /* 0x000fe20000410000 */
[----:B------:R-:W-:Y:S01]  /*2740*/  F2FP.PACK_AB R91, R92, R91 ;  /* 0x0000005b5c5b723e */ /* 0x000fe200000000ff */
[----:B------:R-:W-:Y:S01]  /*2750*/  FMUL.FTZ R103, R103, R104 ;  /* 0x0000006867677220 */ /* 0x000fe20000410000 */
[----:B------:R-:W-:Y:S01]  /*2760*/  LEA R92, P0, R46, c[0x0][0x270], 0x1 ;  /* 0x00009c002e5c7a11 */ /* 0x000fe200078008ff */
        /* <DEDUP_REMOVED lines=11> */
[----:B------:R-:W-:Y:S01]  /*2820*/  PRMT R88, R108, 0x7632, R88 ;  /* 0x000076326c587816 */ /* 0x000fe20000000058 */
[----:B------:R-:W-:Y:S04]  /*2830*/  STS.U16 [R32], R91 ;  /* 0x0000005b20007388 */ /* 0x000fe80000000400 */
        /* <DEDUP_REMOVED lines=8> */
[----:B------:R0:W-:Y:S01]  /*28c0*/  STS.U16 [R32+0xe], R88 ;  /* 0x00000e5820007388 */ /* 0x0001e20000000400 */
[----:B------:R-:W-:-:S06]  /*28d0*/  NOP ;  /* 0x0000000000007918 */ /* 0x000fcc0000000000 */
[----:B------:R-:W-:Y:S01]  /*28e0*/  LDS.U16 R3, [R42] ;  /* 0x000000002a037984 */ /* 0x000fe20000000400 */
[----:B-1----:R-:W-:Y:S01]  /*28f0*/  LEA.HI.X R19, R46, c[0x0][0x274], R45, 0x1, P0 ;  /* 0x00009d002e137a11 */ /* 0x002fe200000f0c2d */
[----:B0-----:R-:W-:Y:S02]  /*2900*/  IMAD.WIDE.U32 R88, R63, c[0x0][0x210], RZ ;  /* 0x000084003f587a25 */ /* 0x001fe400078e00ff */
        /* <DEDUP_REMOVED lines=9> */
[----:B------:R-:W-:Y:S01]  /*29a0*/  LDS.U16 R85, [R36+0x180] ;  /* 0x0001800024557984 */ /* 0x000fe20000000400 */
[----:B------:R-:W-:-:S03]  /*29b0*/  LEA R88, P0, R7, R92, 0x1 ;  /* 0x0000005c07587211 */ /* 0x000fc600078008ff */
[----:B------:R-:W-:Y:S01]  /*29c0*/  LDS.U16 R87, [R34+0x1c0] ;  /* 0x0001c00022577984 */ /* 0x000fe20000000400 */
[----:B------:R-:W-:-:S03]  /*29d0*/  LEA.HI.X R89, R7, R19, R90, 0x1, P0 ;  /* 0x0000001307597211 */ /* 0x000fc600000f0c5a */
        /* <DEDUP_REMOVED lines=21> */
.L_x_11293:
[----:B------:R-:W-:Y:S05]  /*2b30*/  BSYNC B0 ;  /* 0x0000000000007941 */ /* 0x000fea0003800000 */
.L_x_11292:
        /* <DEDUP_REMOVED lines=9> */
.L_x_11291:
[----:B------:R-:W-:Y:S01]  /*2bd0*/  HADD2.F32 R2, -RZ, R172.H0_H0 ;  /* 0x200000acff027230 */ /* 0x000fe20000004100 */
[----:B------:R-:W-:Y:S01]  /*2be0*/  BAR.SYNC.DEFER_BLOCKING 0x0 ;  /* 0x0000000000007b1d */ /* 0x000fe20000010000 */
[----:B0-----:R-:W-:Y:S01]  /*2bf0*/  HADD2.F32 R3, -RZ, R31.H0_H0 ;  /* 0x2000001fff037230 */ /* 0x001fe20000004100 */
[----:B------:R-:W-:Y:S01]  /*2c00*/  HFMA2.MMA R96, -RZ, RZ, 0, 0 ;  /* 0x00000000ff607435 */ /* 0x000fe200000001ff */
[----:B------:R-:W-:Y:S01]  /*2c10*/  HADD2.F32 R4, -RZ, R30.H0_H0 ;  /* 0x2000001eff047230 */ /* 0x000fe20000004100 */
[C---:B------:R-:W-:Y:S01]  /*2c20*/  FFMA.FTZ R2, R68.reuse, R2, R59 ;  /* 0x0000000244027223 */ /* 0x040fe2000001003b */
[----:B------:R-:W-:Y:S01]  /*2c30*/  HADD2.F32 R59, -RZ, R25.H0_H0 ;  /* 0x20000019ff3b7230 */ /* 0x000fe20000004100 */
[----:B-1----:R-:W-:Y:S01]  /*2c40*/  HFMA2.MMA R89, -RZ, RZ, 0, 0 ;  /* 0x00000000ff597435 */ /* 0x002fe200000001ff */
[-C--:B------:R-:W-:Y:S01]  /*2c50*/  FMUL.FTZ R104, R68, R64.reuse ;  /* 0x0000004044687220 */ /* 0x080fe20000410000 */
[----:B------:R-:W-:Y:S01]  /*2c60*/  HFMA2.MMA R87, -RZ, RZ, 0, 0 ;  /* 0x00000000ff577435 */ /* 0x000fe200000001ff */
[C---:B------:R-:W-:Y:S01]  /*2c70*/  FFMA.FTZ R2, R79.reuse, R3, R2 ;  /* 0x000000034f027223 */ /* 0x040fe20000010002 */
[----:B------:R-:W-:Y:S01]  /*2c80*/  HADD2.F32 R3, -RZ, R29.H0_H0 ;  /* 0x2000001dff037230 */ /* 0x000fe20000004100 */
[----:B------:R-:W-:Y:S01]  /*2c90*/  FMUL.FTZ R99, R79, R64 ;  /* 0x000000404f637220 */ /* 0x000fe20000410000 */
[----:B------:R-:W-:Y:S01]  /*2ca0*/  CS2R R90, SRZ ;  /* 0x00000000005a7805 */ /* 0x000fe2000001ff00 */
        /* <DEDUP_REMOVED lines=21> */
[----:B------:R-:W-:Y:S02]  /*2e00*/  IADD3 R83, R173, -0x1, RZ ;  /* 0xffffffffad537810 */ /* 0x000fe40007ffe0ff */
[----:B------:R-:W-:Y:S02]  /*2e10*/  MOV R88, RZ ;  /* 0x000000ff00587202 */ /* 0x000fe40000000f00 */
[----:B------:R-:W-:Y:S02]  /*2e20*/  LEA.HI R2, R83, R83, RZ, 0x1 ;  /* 0x0000005353027211 */ /* 0x000fe400078f08ff */
[----:B------:R-:W-:Y:S02]  /*2e30*/  MOV R96, RZ ;  /* 0x000000ff00607202 */ /* 0x000fe40000000f00 */
[----:B------:R-:W-:Y:S02]  /*2e40*/  LOP3.LUT R2, R2, 0xfffffe, RZ, 0xc0, !PT ;  /* 0x00fffffe02027812 */ /* 0x000fe400078ec0ff */
[----:B------:R-:W-:-:S02]  /*2e50*/  MOV R86, RZ ;  /* 0x000000ff00567202 */ /* 0x000fc40000000f00 */
[----:B------:R-:W-:Y:S02]  /*2e60*/  IADD3 R83, R83, -R2, RZ ;  /* 0x8000000253537210 */ /* 0x000fe40007ffe0ff */
[----:B------:R-:W-:Y:S02]  /*2e70*/  MOV R81, RZ ;  /* 0x000000ff00517202 */ /* 0x000fe40000000f00 */
.L_x_11341:
[----:B------:R-:W-:Y:S02]  /*2e80*/  SHF.R.S32.HI R106, RZ, 0x1f, R88 ;  /* 0x0000001fff6a7819 */ /* 0x000fe40000011458 */
[----:B------:R-:W-:Y:S02]  /*2e90*/  IADD3 R43, -R10, c[0x0][0x168], RZ ;  /* 0x00005a000a2b7a10 */ /* 0x000fe40007ffe1ff */
[----:B------:R-:W-:Y:S01]  /*2ea0*/  IADD3 R6, R49, R46, RZ ;  /* 0x0000002e31067210 */ /* 0x000fe20007ffe0ff */
[----:B------:R-:W-:Y:S01]  /*2eb0*/  IMAD R3, R106, c[0x0][0x1c0], RZ ;  /* 0x000070006a037a24 */ /* 0x000fe200078e02ff */
[----:B------:R-:W-:Y:S02]  /*2ec0*/  SHF.L.U32 R23, R43, 0x1, RZ ;  /* 0x000000012b177819 */ /* 0x000fe400000006ff */
[----:B------:R-:W-:Y:S01]  /*2ed0*/  IADD3 R2, R6, 0x20, RZ ;  /* 0x0000002006027810 */ /* 0x000fe20007ffe0ff */
[----:B------:R-:W-:Y:S01]  /*2ee0*/  IMAD R19, R88, c[0x0][0x1c4], R3 ;  /* 0x0000710058137a24 */ /* 0x000fe200078e0203 */
[----:B------:R-:W-:-:S02]  /*2ef0*/  SHF.R.S32.HI R7, RZ, 0x1f, R6 ;  /* 0x0000001fff077819 */ /* 0x000fc40000011406 */
[-C--:B------:R-:W-:Y:S02]  /*2f00*/  ISETP.GE.AND P2, PT, R2, R23.reuse, PT ;  /* 0x000000170200720c */ /* 0x080fe40003f46270 */
[----:B------:R-:W-:Y:S01]  /*2f10*/  IADD3 R4, R6, 0x40, RZ ;  /* 0x0000004006047810 */ /* 0x000fe20007ffe0ff */
[----:B------:R-:W-:Y:S01]  /*2f20*/  IMAD.WIDE.U32 R2, R88, c[0x0][0x1c0], R6 ;  /* 0x0000700058027a25 */ /* 0x000fe200078e0006 */
[-C--:B------:R-:W-:Y:S02]  /*2f30*/  ISETP.GE.AND P0, PT, R6, R23.reuse, PT ;  /* 0x000000170600720c */ /* 0x080fe40003f06270 */
[----:B------:R-:W-:Y:S02]  /*2f40*/  ISETP.GE.AND P5, PT, R4, R23, PT ;  /* 0x000000170400720c */ /* 0x000fe40003fa6270 */
[----:B------:R-:W-:Y:S02]  /*2f50*/  IADD3 R5, R6, 0x60, RZ ;  /* 0x0000006006057810 */ /* 0x000fe40007ffe0ff */
[----:B------:R-:W-:-:S02]  /*2f60*/  IADD3 R18, R3, R19, RZ ;  /* 0x0000001303127210 */ /* 0x000fc40007ffe0ff */
[----:B------:R-:W-:Y:S02]  /*2f70*/  LEA R4, P3, R2, R48, 0x1 ;  /* 0x0000003002047211 */ /* 0x000fe400078608ff */
[----:B------:R-:W-:Y:S02]  /*2f80*/  IADD3 R7, R6, 0x80, RZ ;  /* 0x0000008006077810 */ /* 0x000fe40007ffe0ff */
[----:B------:R-:W-:Y:S02]  /*2f90*/  ISETP.GE.AND P4, PT, R5, R23, PT ;  /* 0x000000170500720c */ /* 0x000fe40003f86270 */
[----:B------:R-:W-:Y:S02]  /*2fa0*/  PRMT R21, RZ, 0x7610, R21 ;  /* 0x00007610ff157816 */ /* 0x000fe40000000015 */
[----:B------:R-:W-:Y:S02]  /*2fb0*/  LEA.HI.X R5, R2, R47, R18, 0x1, P3 ;  /* 0x0000002f02057211 */ /* 0x000fe400018f0c12 */
[----:B------:R-:W-:-:S02]  /*2fc0*/  IADD3 R3, R6, 0xa0, RZ ;  /* 0x000000a006037810 */ /* 0x000fc40007ffe0ff */
[-C--:B------:R-:W-:Y:S01]  /*2fd0*/  ISETP.GE.AND P1, PT, R7, R23.reuse, PT ;  /* 0x000000170700720c */ /* 0x080fe20003f26270 */
[----:B------:R-:W-:Y:S01]  /*2fe0*/  IMAD R7, R65, c[0x0][0x180], RZ ;  /* 0x0000600041077a24 */ /* 0x000fe200078e02ff */
[----:B------:R-:W-:Y:S01]  /*2ff0*/  IADD3 R2, R6, 0xc0, RZ ;  /* 0x000000c006027810 */ /* 0x000fe20007ffe0ff */
[----:B------:R0:W2:Y:S01]  /*3000*/  @!P0 LDG.E.U16 R21, [R4.64] ;  /* 0x0000000604158981 */ /* 0x0000a2000c1e1500 */
[----:B------:R-:W-:Y:S01]  /*3010*/  PRMT R20, RZ, 0x7610, R20 ;  /* 0x00007610ff147816 */ /* 0x000fe20000000014 */
[----:B------:R-:W-:Y:S01]  /*3020*/  IMAD R19, R66, c[0x0][0x184], R7 ;  /* 0x0000610042137a24 */ /* 0x000fe200078e0207 */
[-C--:B------:R-:W-:Y:S02]  /*3030*/  ISETP.GE.AND P3, PT, R3, R23.reuse, PT ;  /* 0x000000170300720c */ /* 0x080fe40003f66270 */
[----:B------:R-:W-:Y:S01]  /*3040*/  ISETP.GE.AND P0, PT, R2, R23, PT ;  /* 0x000000170200720c */ /* 0x000fe20003f06270 */
[----:B------:R-:W-:Y:S01]  /*3050*/  IMAD.WIDE.U32 R2, R66, c[0x0][0x180], RZ ;  /* 0x0000600042027a25 */ /* 0x000fe200078e00ff */
[----:B------:R-:W-:Y:S01]  /*3060*/  IADD3 R7, R6, 0xe0, RZ ;  /* 0x000000e006077810 */ /* 0x000fe20007ffe0ff */
[----:B------:R0:W3:Y:S01]  /*3070*/  @!P2 LDG.E.U16 R20, [R4.64+0x40] ;  /* 0x000040060414a981 */ /* 0x0000e2000c1e1500 */
[----:B------:R-:W-:-:S02]  /*3080*/  PRMT R101, RZ, 0x7610, R101 ;  /* 0x00007610ff657816 */ /* 0x000fc40000000065 */
[----:B------:R-:W-:Y:S02]  /*3090*/  IADD3 R3, R3, R19, RZ ;  /* 0x0000001303037210 */ /* 0x000fe40007ffe0ff */
[-C--:B------:R-:W-:Y:S01]  /*30a0*/  ISETP.GE.AND P2, PT, R7, R23.reuse, PT ;  /* 0x000000170700720c */ /* 0x080fe20003f46270 */
[----:B------:R-:W-:Y:S01]  /*30b0*/  IMAD R7, R106, c[0x0][0x188], RZ ;  /* 0x000062006a077a24 */ /* 0x000fe200078e02ff */
[----:B------:R-:W-:Y:S01]  /*30c0*/  PRMT R108, RZ, 0x7610, R108 ;  /* 0x00007610ff6c7816 */ /* 0x000fe2000000006c */
[----:B------:R-:W-:Y:S01]  /*30d0*/  IMAD.WIDE.U32 R2, R88, c[0x0][0x188], R2 ;  /* 0x0000620058027a25 */ /* 0x000fe200078e0002 */
[----:B------:R-:W-:Y:S01]  /*30e0*/  IADD3 R18, R6, 0x100, RZ ;  /* 0x0000010006127810 */ /* 0x000fe20007ffe0ff */
[----:B------:R0:W4:Y:S02]  /*30f0*/  @!P5 LDG.E.U16 R101, [R4.64+0x80] ;  /* 0x000080060465d981 */ /* 0x000124000c1e1500 */
[----:B------:R-:W-:Y:S01]  /*3100*/  IMAD R19, R88, c[0x0][0x18c], R7 ;  /* 0x0000630058137a24 */ /* 0x000fe200078e0207 */
[----:B------:R-:W-:Y:S01]  /*3110*/  ISETP.GE.AND P5, PT, R18, R23, PT ;  /* 0x000000171200720c */ /* 0x000fe20003fa6270 */
[----:B------:R0:W4:Y:S01]  /*3120*/  @!P4 LDG.E.U16 R108, [R4.64+0xc0] ;  /* 0x0000c006046cc981 */ /* 0x000122000c1e1500 */
[----:B------:R-:W-:-:S02]  /*3130*/  PRMT R103, RZ, 0x7610, R103 ;  /* 0x00007610ff677816 */ /* 0x000fc40000000067 */
[----:B------:R-:W-:Y:S02]  /*3140*/  IADD3 R19, R3, R19, RZ ;  /* 0x0000001303137210 */ /* 0x000fe40007ffe0ff */
[----:B------:R-:W-:Y:S02]  /*3150*/  LEA R18, P4, R2, c[0x0][0x220], 0x3 ;  /* 0x0000880002127a11 */ /* 0x000fe400078818ff */
[----:B------:R-:W-:Y:S01]  /*3160*/  PRMT R110, RZ, 0x7610, R110 ;  /* 0x00007610ff6e7816 */ /* 0x000fe2000000006e */
[----:B------:R0:W4:Y:S01]  /*3170*/  @!P1 LDG.E.U16 R103, [R4.64+0x100] ;  /* 0x0001000604679981 */ /* 0x000122000c1e1500 */
[C---:B------:R-:W-:Y:S02]  /*3180*/  IADD3 R7, R6.reuse, 0x120, RZ ;  /* 0x0000012006077810 */ /* 0x040fe40007ffe0ff */
[----:B------:R-:W-:Y:S02]  /*3190*/  IADD3 R3, R6, 0x140, RZ ;  /* 0x0000014006037810 */ /* 0x000fe40007ffe0ff */
[----:B------:R-:W-:Y:S01]  /*31a0*/  LEA.HI.X R19, R2, c[0x0][0x224], R19, 0x3, P4 ;  /* 0x0000890002137a11 */ /* 0x000fe200020f1c13 */
[----:B------:R0:W4:Y:S01]  /*31b0*/  @!P3 LDG.E.U16 R110, [R4.64+0x140] ;  /* 0x00014006046eb981 */ /* 0x000122000c1e1500 */
[----:B------:R-:W-:-:S02]  /*31c0*/  ISETP.GE.AND P1, PT, R7, R23, PT ;  /* 0x000000170700720c */ /* 0x000fc40003f26270 */
[----:B------:R-:W-:Y:S02]  /*31d0*/  PRMT R105, RZ, 0x7610, R105 ;  /* 0x00007610ff697816 */ /* 0x000fe40000000069 */
[----:B------:R-:W-:Y:S02]  /*31e0*/  ISETP.GE.AND P3, PT, R3, R23, PT ;  /* 0x000000170300720c */ /* 0x000fe40003f66270 */
[----:B------:R-:W-:Y:S01]  /*31f0*/  PRMT R107, RZ, 0x7610, R107 ;  /* 0x00007610ff6b7816 */ /* 0x000fe2000000006b */
[----:B------:R1:W4:Y:S01]  /*3200*/  LDG.E.64 R2, [R18.64] ;  /* 0x0000000612027981 */ /* 0x000322000c1e1b00 */
[----:B------:R-:W-:Y:S02]  /*3210*/  PRMT R109, RZ, 0x7610, R109 ;  /* 0x00007610ff6d7816 */ /* 0x000fe4000000006d */
[----:B------:R-:W-:Y:S01]  /*3220*/  IADD3 R7, R6, 0x160, RZ ;  /* 0x0000016006077810 */ /* 0x000fe20007ffe0ff */
[----:B------:R0:W4:Y:S01]  /*3230*/  @!P0 LDG.E.U16 R105, [R4.64+0x180] ;  /* 0x0001800604698981 */ /* 0x000122000c1e1500 */
[----:B------:R-:W-:-:S02]  /*3240*/  PRMT R111, RZ, 0x7610, R111 ;  /* 0x00007610ff6f7816 */ /* 0x000fc4000000006f */
[----:B------:R-:W-:Y:S01]  /*3250*/  PRMT R112, RZ, 0x7610, R112 ;  /* 0x00007610ff707816 */ /* 0x000fe20000000070 */
[----:B------:R0:W4:Y:S01]  /*3260*/  @!P2 LDG.E.U16 R107, [R4.64+0x1c0] ;  /* 0x0001c006046ba981 */ /* 0x000122000c1e1500 */
[----:B------:R-:W-:Y:S02]  /*3270*/  ISETP.GE.AND P0, PT, R7, R23, PT ;  /* 0x000000170700720c */ /* 0x000fe40003f06270 */
[C---:B------:R-:W-:Y:S01]  /*3280*/  IADD3 R7, R6.reuse, 0x180, RZ ;  /* 0x0000018006077810 */ /* 0x040fe20007ffe0ff */
[----:B------:R0:W4:Y:S01]  /*3290*/  @!P5 LDG.E.U16 R109, [R4.64+0x200] ;  /* 0x00020006046dd981 */ /* 0x000122000c1e1500 */
[C---:B------:R-:W-:Y:S02]  /*32a0*/  IADD3 R22, R6.reuse, 0x1a0, RZ ;  /* 0x000001a006167810 */ /* 0x040fe40007ffe0ff */
[C---:B-1----:R-:W-:Y:S01]  /*32b0*/  IADD3 R18, R6.reuse, 0x1c0, RZ ;  /* 0x000001c006127810 */ /* 0x042fe20007ffe0ff */
[----:B------:R0:W4:Y:S01]  /*32c0*/  @!P1 LDG.E.U16 R111, [R4.64+0x240] ;  /* 0x00024006046f9981 */ /* 0x000122000c1e1500 */
[----:B------:R-:W-:-:S02]  /*32d0*/  IADD3 R6, R6, 0x1e0, RZ ;  /* 0x000001e006067810 */ /* 0x000fc40007ffe0ff */
[-C--:B------:R-:W-:Y:S01]  /*32e0*/  ISETP.GE.AND P1, PT, R7, R23.reuse, PT ;  /* 0x000000170700720c */ /* 0x080fe20003f26270 */
[----:B------:R0:W4:Y:S01]  /*32f0*/  @!P3 LDG.E.U16 R112, [R4.64+0x280] ;  /* 0x000280060470b981 */ /* 0x000122000c1e1500 */
[-C--:B------:R-:W-:Y:S02]  /*3300*/  ISETP.GE.AND P2, PT, R22, R23.reuse, PT ;  /* 0x000000171600720c */ /* 0x080fe40003f46270 */
[-C--:B------:R-:W-:Y:S02]  /*3310*/  ISETP.GE.AND P3, PT, R18, R23.reuse, PT ;  /* 0x000000171200720c */ /* 0x080fe40003f66270 */
[----:B------:R-:W-:Y:S02]  /*3320*/  PRMT R18, RZ, 0x7610, R18 ;  /* 0x00007610ff127816 */ /* 0x000fe40000000012 */
[----:B------:R-:W-:Y:S02]  /*3330*/  ISETP.GE.AND P4, PT, R6, R23, PT ;  /* 0x000000170600720c */ /* 0x000fe40003f86270 */
[----:B------:R-:W-:-:S02]  /*3340*/  PRMT R19, RZ, 0x7610, R19 ;  /* 0x00007610ff137816 */ /* 0x000fc40000000013 */
[----:B------:R-:W-:Y:S01]  /*3350*/  PRMT R113, RZ, 0x7610, R113 ;  /* 0x00007610ff717816 */ /* 0x000fe20000000071 */
[----:B------:R0:W4:Y:S01]  /*3360*/  @!P0 LDG.E.U16 R18, [R4.64+0x2c0] ;  /* 0x0002c00604128981 */ /* 0x000122000c1e1500 */
[----:B------:R-:W-:Y:S02]  /*3370*/  PRMT R114, RZ, 0x7610, R114 ;  /* 0x00007610ff727816 */ /* 0x000fe40000000072 */
[----:B------:R-:W-:Y:S01]  /*3380*/  PRMT R115, RZ, 0x7610, R115 ;  /* 0x00007610ff737816 */ /* 0x000fe20000000073 */
[----:B------:R0:W4:Y:S04]  /*3390*/  @!P1 LDG.E.U16 R19, [R4.64+0x300] ;  /* 0x0003000604139981 */ /* 0x000128000c1e1500 */
[----:B------:R0:W4:Y:S04]  /*33a0*/  @!P2 LDG.E.U16 R113, [R4.64+0x340] ;  /* 0x000340060471a981 */ /* 0x000128000c1e1500 */
[----:B------:R0:W4:Y:S04]  /*33b0*/  @!P3 LDG.E.U16 R114, [R4.64+0x380] ;  /* 0x000380060472b981 */ /* 0x000128000c1e1500 */
[----:B------:R0:W4:Y:S01]  /*33c0*/  @!P4 LDG.E.U16 R115, [R4.64+0x3c0] ;  /* 0x0003c0060473c981 */ /* 0x000122000c1e1500 */
[----:B------:R-:W-:-:S02]  /*33d0*/  IMAD R23, R65, c[0x0][0x198], RZ ;  /* 0x0000660041177a24 */ /* 0x000fc400078e02ff */
[----:B------:R-:W-:-:S04]  /*33e0*/  IMAD.WIDE.U32 R6, R66, c[0x0][0x198], RZ ;  /* 0x0000660042067a25 */ /* 0x000fc800078e00ff */
[----:B------:R-:W-:-:S05]  /*33f0*/  IMAD R23, R66, c[0x0][0x19c], R23 ;  /* 0x0000670042177a24 */ /* 0x000fca00078e0217 */
[----:B------:R-:W-:Y:S01]  /*3400*/  IADD3 R7, R7, R23, RZ ;  /* 0x0000001707077210 */ /* 0x000fe20007ffe0ff */
[----:B------:R-:W-:Y:S01]  /*3410*/  IMAD R23, R106, c[0x0][0x1a0], RZ ;  /* 0x000068006a177a24 */ /* 0x000fe200078e02ff */
[----:B0-----:R-:W-:-:S03]  /*3420*/  IADD3 R5, R56, 0x100, RZ ;  /* 0x0000010038057810 */ /* 0x001fc60007ffe0ff */
[C---:B------:R-:W-:Y:S02]  /*3430*/  IMAD R23, R88.reuse, c[0x0][0x1a4], R23 ;  /* 0x0000690058177a24 */ /* 0x040fe400078e0217 */
[----:B------:R-:W-:Y:S01]  /*3440*/  IMAD.WIDE.U32 R6, R88, c[0x0][0x1a0], R6 ;  /* 0x0000680058067a25 */ /* 0x000fe200078e0006 */
[----:B------:R-:W-:-:S04]  /*3450*/  LEA.HI.SX32 R5, R5, R56, 0x1b ;  /* 0x0000003805057211 */ /* 0x000fc800078fdaff */
[----:B------:R-:W-:Y:S02]  /*3460*/  IADD3 R7, R7, R23, RZ ;  /* 0x0000001707077210 */ /* 0x000fe40007ffe0ff */
[C---:B------:R-:W-:Y:S02]  /*3470*/  LEA R22, P0, R6.reuse, c[0x0][0x228], 0x3 ;  /* 0x00008a0006167a11 */ /* 0x040fe400078018ff */
[----:B------:R-:W-:Y:S02]  /*3480*/  SHF.L.U32 R116, R5, 0x1, RZ ;  /* 0x0000000105747819 */ /* 0x000fe400000006ff */
[----:B------:R-:W-:Y:S02]  /*3490*/  LEA.HI.X R23, R6, c[0x0][0x22c], R7, 0x3, P0 ;  /* 0x00008b0006177a11 */ /* 0x000fe400000f1c07 */
[C---:B------:R-:W-:Y:S02]  /*34a0*/  IADD3 R7, R56.reuse, 0x120, RZ ;  /* 0x0000012038077810 */ /* 0x040fe40007ffe0ff */
[----:B------:R-:W-:-:S02]  /*34b0*/  IADD3 R117, R56, 0x140, RZ ;  /* 0x0000014038757810 */ /* 0x000fc40007ffe0ff */
[-C--:B------:R-:W-:Y:S01]  /*34c0*/  LEA.HI.SX32 R7, R7, R56.reuse, 0x1b ;  /* 0x0000003807077211 */ /* 0x080fe200078fdaff */
[----:B------:R-:W5:Y:S01]  /*34d0*/  LDG.E.64 R22, [R22.64] ;  /* 0x0000000616167981 */ /* 0x000f62000c1e1b00 */
[----:B------:R-:W-:Y:S02]  /*34e0*/  IADD3 R5, R56, 0x160, RZ ;  /* 0x0000016038057810 */ /* 0x000fe40007ffe0ff */
[----:B------:R-:W-:Y:S02]  /*34f0*/  ISETP.NE.AND P2, PT, R58, RZ, PT ;  /* 0x000000ff3a00720c */ /* 0x000fe40003f45270 */
[-C--:B------:R-:W-:Y:S02]  /*3500*/  LEA.HI.SX32 R117, R117, R56.reuse, 0x1b ;  /* 0x0000003875757211 */ /* 0x080fe400078fdaff */
[----:B------:R-:W-:Y:S02]  /*3510*/  LEA.HI.SX32 R5, R5, R56, 0x1b ;  /* 0x0000003805057211 */ /* 0x000fe400078fdaff */
[----:B------:R-:W-:-:S02]  /*3520*/  SHF.L.U32 R117, R117, 0x1, RZ ;  /* 0x0000000175757819 */ /* 0x000fc400000006ff */
[----:B------:R-:W-:-:S04]  /*3530*/  ISETP.NE.AND P0, PT, R174, RZ, PT ;  /* 0x000000ffae00720c */ /* 0x000fc80003f05270 */
[----:B------:R-:W-:Y:S01]  /*3540*/  ISETP.LT.OR P1, PT, R173, 0x2, P0 ;  /* 0x00000002ad00780c */ /* 0x000fe20000721670 */
[----:B--2---:R0:W-:Y:S04]  /*3550*/  STS.U16 [R42], R21 ;  /* 0x000000152a007388 */ /* 0x0041e80000000400 */
[----:B---3--:R1:W-:Y:S04]  /*3560*/  STS.U16 [R41+0x40], R20 ;  /* 0x0000401429007388 */ /* 0x0083e80000000400 */
[----:B----4-:R-:W-:Y:S04]  /*3570*/  STS.U16 [R40+0x80], R101 ;  /* 0x0000806528007388 */ /* 0x010fe80000000400 */
[----:B------:R2:W-:Y:S04]  /*3580*/  STS.U16 [R39+0xc0], R108 ;  /* 0x0000c06c27007388 */ /* 0x0005e80000000400 */
[----:B------:R-:W-:Y:S04]  /*3590*/  STS.U16 [R38+0x100], R103 ;  /* 0x0001006726007388 */ /* 0x000fe80000000400 */
[----:B------:R-:W-:Y:S01]  /*35a0*/  STS.U16 [R37+0x140], R110 ;  /* 0x0001406e25007388 */ /* 0x000fe20000000400 */
[----:B0-----:R-:W-:-:S02]  /*35b0*/  FMUL.FTZ R21, R2, 1.4426950216293334961 ;  /* 0x3fb8aa3b02157820 */ /* 0x001fc40000410000 */
[C---:B------:R-:W-:Y:S02]  /*35c0*/  FMUL.FTZ R4, R84.reuse, R3 ;  /* 0x0000000354047220 */ /* 0x040fe40000410000 */
[----:B------:R-:W-:Y:S01]  /*35d0*/  FMUL.FTZ R6, R84, R21 ;  /* 0x0000001554067220 */ /* 0x000fe20000410000 */
[----:B------:R-:W-:Y:S01]  /*35e0*/  STS.U16 [R36+0x180], R105 ;  /* 0x0001806924007388 */ /* 0x000fe20000000400 */
[----:B------:R-:W-:-:S03]  /*35f0*/  FMUL.RZ R4, R4, 0.15915493667125701904 ;  /* 0x3e22f98304047820 */ /* 0x000fc6000040c000 */
[----:B------:R0:W-:Y:S01]  /*3600*/  STS.U16 [R34+0x1c0], R107 ;  /* 0x0001c06b22007388 */ /* 0x0001e20000000400 */
[----:B-1----:R-:W-:Y:S01]  /*3610*/  MUFU.EX2 R20, R6 ;  /* 0x0000000600147308 */ /* 0x002fe20000000800 */
[----:B--2---:R-:W-:Y:S02]  /*3620*/  SHF.L.U32 R108, R7, 0x1, RZ ;  /* 0x00000001076c7819 */ /* 0x004fe400000006ff */
[----:B------:R1:W-:Y:S01]  /*3630*/  STS.U16 [R116+0x200], R109 ;  /* 0x0002006d74007388 */ /* 0x0003e20000000400 */
[----:B------:R-:W-:-:S04]  /*3640*/  IADD3 R7, R56, 0x180, RZ ;  /* 0x0000018038077810 */ /* 0x000fc80007ffe0ff */
[----:B0-----:R-:W-:Y:S01]  /*3650*/  MUFU.SIN R107, R4 ;  /* 0x00000004006b7308 */ /* 0x001fe20000000400 */
[C---:B------:R-:W-:Y:S01]  /*3660*/  IADD3 R101, R56.reuse, 0x1a0, RZ ;  /* 0x000001a038657810 */ /* 0x040fe20007ffe0ff */
[----:B------:R0:W-:Y:S06]  /*3670*/  STS.U16 [R108+0x240], R111 ;  /* 0x0002406f6c007388 */ /* 0x0001ec0000000400 */
[----:B-1----:R-:W1:Y:S01]  /*3680*/  MUFU.COS R109, R4 ;  /* 0x00000004006d7308 */ /* 0x002e620000000000 */
[C---:B------:R-:W-:Y:S02]  /*3690*/  IADD3 R103, R56.reuse, 0x1c0, RZ ;  /* 0x000001c038677810 */ /* 0x040fe40007ffe0ff */
[----:B------:R-:W-:-:S02]  /*36a0*/  IADD3 R105, R56, 0x1e0, RZ ;  /* 0x000001e038697810 */ /* 0x000fc40007ffe0ff */
[----:B0-----:R-:W-:Y:S02]  /*36b0*/  SHF.L.U32 R111, R5, 0x1, RZ ;  /* 0x00000001056f7819 */ /* 0x001fe400000006ff */
[-C--:B------:R-:W-:Y:S02]  /*36c0*/  LEA.HI.SX32 R7, R7, R56.reuse, 0x1b ;  /* 0x0000003807077211 */ /* 0x080fe400078fdaff */
[-C--:B------:R-:W-:Y:S02]  /*36d0*/  LEA.HI.SX32 R101, R101, R56.reuse, 0x1b ;  /* 0x0000003865657211 */ /* 0x080fe400078fdaff */
[----:B------:R-:W-:Y:S01]  /*36e0*/  SHF.L.U32 R5, R56, 0x4, RZ ;  /* 0x0000000438057819 */ /* 0x000fe200000006ff */
[----:B------:R0:W-:Y:S01]  /*36f0*/  STS.U16 [R117+0x280], R112 ;  /* 0x0002807075007388 */ /* 0x0001e20000000400 */
[-C--:B------:R-:W-:Y:S02]  /*3700*/  LEA.HI.SX32 R103, R103, R56.reuse, 0x1b ;  /* 0x0000003867677211 */ /* 0x080fe400078fdaff */
[----:B------:R-:W-:Y:S01]  /*3710*/  LEA.HI.SX32 R105, R105, R56, 0x1b ;  /* 0x0000003869697211 */ /* 0x000fe200078fdaff */
[----:B------:R2:W-:Y:S01]  /*3720*/  STS.U16 [R111+0x2c0], R18 ;  /* 0x0002c0126f007388 */ /* 0x0005e20000000400 */
[----:B------:R-:W-:-:S02]  /*3730*/  SHF.L.U32 R108, R7, 0x1, RZ ;  /* 0x00000001076c7819 */ /* 0x000fc400000006ff */
[----:B------:R-:W-:Y:S02]  /*3740*/  SHF.L.U32 R110, R101, 0x1, RZ ;  /* 0x00000001656e7819 */ /* 0x000fe400000006ff */
[----:B------:R-:W-:Y:S02]  /*3750*/  LEA R101, R83, R88, 0x8 ;  /* 0x0000005853657211 */ /* 0x000fe400078e40ff */
[----:B0-----:R-:W-:Y:S02]  /*3760*/  SHF.L.U32 R117, R103, 0x1, RZ ;  /* 0x0000000167757819 */ /* 0x001fe400000006ff */
[----:B------:R-:W-:Y:S02]  /*3770*/  @P2 IADD3 R101, R58, 0x200, RZ ;  /* 0x000002003a652810 */ /* 0x000fe40007ffe0ff */
[----:B--2---:R-:W-:Y:S01]  /*3780*/  LEA.HI.SX32 R18, R5, R5, 0x1b ;  /* 0x0000000505127211 */ /* 0x004fe200078fdaff */
[C---:B-1----:R-:W-:Y:S01]  /*3790*/  FMUL.FTZ R6, R20.reuse, R109 ;  /* 0x0000006d14067220 */ /* 0x042fe20000410000 */
[----:B------:R-:W-:Y:S01]  /*37a0*/  SHF.L.U32 R112, R105, 0x1, RZ ;  /* 0x0000000169707819 */ /* 0x000fe200000006ff */
[----:B------:R-:W-:Y:S01]  /*37b0*/  FMUL.FTZ R7, R20, R107 ;  /* 0x0000006b14077220 */ /* 0x000fe20000410000 */
[----:B------:R0:W-:Y:S01]  /*37c0*/  STS.U16 [R108+0x300], R19 ;  /* 0x000300136c007388 */ /* 0x0001e20000000400 */
[----:B------:R-:W-:-:S02]  /*37d0*/  SHF.L.U32 R20, R18, 0x1, RZ ;  /* 0x0000000112147819 */ /* 0x000fc400000006ff */
[----:B------:R-:W-:Y:S01]  /*37e0*/  SHF.L.U32 R109, R101, 0x3, RZ ;  /* 0x00000003656d7819 */ /* 0x000fe200000006ff */
[----:B------:R1:W-:Y:S04]  /*37f0*/  STS.U16 [R110+0x340], R113 ;  /* 0x000340716e007388 */ /* 0x0003e80000000400 */
[----:B------:R-:W-:Y:S04]  /*3800*/  STS.U16 [R117+0x380], R114 ;  /* 0x0003807275007388 */ /* 0x000fe80000000400 */
[----:B------:R2:W-:Y:S01]  /*3810*/  STS.U16 [R112+0x3c0], R115 ;  /* 0x0003c07370007388 */ /* 0x0005e20000000400 */
[----:B------:R-:W-:-:S06]  /*3820*/  NOP ;  /* 0x0000000000007918 */ /* 0x000fcc0000000000 */
[----:B------:R-:W3:Y:S04]  /*3830*/  LDS.U16 R118, [R20] ;  /* 0x0000000014767984 */ /* 0x000ee80000000400 */
[----:B------:R-:W4:Y:S04]  /*3840*/  LDS.U16 R119, [R20+0x2] ;  /* 0x0000020014777984 */ /* 0x000f280000000400 */
[----:B------:R-:W0:Y:S04]  /*3850*/  LDS.U16 R140, [R20+0x4] ;  /* 0x00000400148c7984 */ /* 0x000e280000000400 */
[----:B------:R-:W0:Y:S04]  /*3860*/  LDS.U16 R141, [R20+0x6] ;  /* 0x00000600148d7984 */ /* 0x000e280000000400 */
[----:B------:R-:W0:Y:S04]  /*3870*/  LDS.U16 R142, [R20+0x8] ;  /* 0x00000800148e7984 */ /* 0x000e280000000400 */
[----:B------:R-:W0:Y:S04]  /*3880*/  LDS.U16 R143, [R20+0xa] ;  /* 0x00000a00148f7984 */ /* 0x000e280000000400 */
[----:B------:R-:W0:Y:S04]  /*3890*/  LDS.U16 R144, [R20+0xc] ;  /* 0x00000c0014907984 */ /* 0x000e280000000400 */
[----:B------:R-:W0:Y:S04]  /*38a0*/  LDS.U16 R145, [R20+0xe] ;  /* 0x00000e0014917984 */ /* 0x000e280000000400 */
[----:B------:R-:W1:Y:S04]  /*38b0*/  LDS.U16 R146, [R20+0x10] ;  /* 0x0000100014927984 */ /* 0x000e680000000400 */
[----:B------:R-:W2:Y:S04]  /*38c0*/  LDS.U16 R147, [R20+0x12] ;  /* 0x0000120014937984 */ /* 0x000ea80000000400 */
[----:B------:R-:W2:Y:S04]  /*38d0*/  LDS.U16 R133, [R20+0x14] ;  /* 0x0000140014857984 */ /* 0x000ea80000000400 */
[----:B------:R-:W2:Y:S04]  /*38e0*/  LDS.U16 R148, [R20+0x16] ;  /* 0x0000160014947984 */ /* 0x000ea80000000400 */
[----:B------:R-:W2:Y:S04]  /*38f0*/  LDS.U16 R139, [R20+0x18] ;  /* 0x00001800148b7984 */ /* 0x000ea80000000400 */
[----:B------:R-:W2:Y:S04]  /*3900*/  LDS.U16 R138, [R20+0x1a] ;  /* 0x00001a00148a7984 */ /* 0x000ea80000000400 */
[----:B------:R-:W2:Y:S04]  /*3910*/  LDS.U16 R131, [R20+0x1c] ;  /* 0x00001c0014837984 */ /* 0x000ea80000000400 */
[----:B------:R-:W2:Y:S04]  /*3920*/  LDS.U16 R130, [R20+0x1e] ;  /* 0x00001e0014827984 */ /* 0x000ea80000000400 */
[----:B------:R2:W-:Y:S01]  /*3930*/  STS.64 [R109+0x10b0], R6 ;  /* 0x0010b0066d007388 */ /* 0x0005e20000000a00 */
[----:B------:R-:W-:Y:S01]  /*3940*/  @!P1 IADD3 R103, R173, -0x2, RZ ;  /* 0xfffffffead679810 */ /* 0x000fe20007ffe0ff */
[----:B------:R-:W-:Y:S01]  /*3950*/  FMUL.FTZ R101, R82, R3 ;  /* 0x0000000352657220 */ /* 0x000fe20000410000 */
[----:B------:R-:W-:-:S03]  /*3960*/  CS2R R4, SRZ ;  /* 0x0000000000047805 */ /* 0x000fc6000001ff00 */
[----:B0-----:R-:W-:Y:S02]  /*3970*/  @!P1 IMAD R19, R103, c[0x0][0x16c], R88 ;  /* 0x00005b0067139a24 */ /* 0x001fe400078e0258 */
[----:B-1----:R-:W-:Y:S02]  /*3980*/  FMUL.RZ R110, R101, 0.15915493667125701904 ;  /* 0x3e22f983656e7820 */ /* 0x002fe4000040c000 */
[----:B------:R-:W-:Y:S01]  /*3990*/  @!P1 IMAD.WIDE R18, R19, 0x10, R16 ;  /* 0x0000001013129825 */ /* 0x000fe200078e0210 */
[----:B------:R-:W-:Y:S03]  /*39a0*/  BAR.SYNC.DEFER_BLOCKING 0x0 ;  /* 0x0000000000007b1d */ /* 0x000fe60000010000 */
[----:B------:R-:W-:Y:S02]  /*39b0*/  FMUL.FTZ R101, R82, R21 ;  /* 0x0000001552657220 */ /* 0x000fe40000410000 */
[----:B------:R-:W-:Y:S01]  /*39c0*/  FMUL.FTZ R107, R80, R3 ;  /* 0x00000003506b7220 */ /* 0x000fe20000410000 */
[----:B------:R-:W-:Y:S03]  /*39d0*/  MUFU.COS R105, R110 ;  /* 0x0000006e00697308 */ /* 0x000fe60000000000 */
[----:B------:R-:W-:-:S05]  /*39e0*/  FMUL.RZ R111, R107, 0.15915493667125701904 ;  /* 0x3e22f9836b6f7820 */ /* 0x000fca000040c000 */
[----:B------:R0:W1:Y:S08]  /*39f0*/  MUFU.EX2 R108, R101 ;  /* 0x00000065006c7308 */ /* 0x0000700000000800 */
[----:B------:R1:W1:Y:S01]  /*3a00*/  MUFU.SIN R103, R110 ;  /* 0x0000006e00677308 */ /* 0x0002620000000400 */
[----:B------:R2:W5:Y:S01]  /*3a10*/  @!P1 LDG.E.64 R4, [R18.64+0x8] ;  /* 0x0000080612049981 */ /* 0x000562000c1e1b00 */
[----:B0-----:R-:W-:-:S02]  /*3a20*/  FMUL.FTZ R101, R76, R3 ;  /* 0x000000034c657220 */ /* 0x001fc40000410000 */
[----:B--2---:R-:W-:-:S04]  /*3a30*/  FMUL.FTZ R18, R80, R21 ;  /* 0x0000001550127220 */ /* 0x004fc80000410000 */
[----:B------:R-:W-:Y:S01]  /*3a40*/  MUFU.SIN R107, R111 ;  /* 0x0000006f006b7308 */ /* 0x000fe20000000400 */
[-C--:B------:R-:W-:Y:S02]  /*3a50*/  FMUL.FTZ R19, R78, R3.reuse ;  /* 0x000000034e137220 */ /* 0x080fe40000410000 */
[----:B-1----:R-:W-:Y:S02]  /*3a60*/  FMUL.RZ R110, R101, 0.15915493667125701904 ;  /* 0x3e22f983656e7820 */ /* 0x002fe4000040c000 */
[----:B------:R-:W-:-:S03]  /*3a70*/  FMUL.FTZ R101, R74, R3 ;  /* 0x000000034a657220 */ /* 0x000fc60000410000 */
[----:B------:R-:W0:Y:S01]  /*3a80*/  MUFU.EX2 R18, R18 ;  /* 0x0000001200127308 */ /* 0x000e220000000800 */
[----:B------:R-:W-:Y:S02]  /*3a90*/  FMUL.RZ R112, R19, 0.15915493667125701904 ;  /* 0x3e22f98313707820 */ /* 0x000fe4000040c000 */
[----:B------:R-:W-:-:S05]  /*3aa0*/  FMUL.FTZ R19, R78, R21 ;  /* 0x000000154e137220 */ /* 0x000fca0000410000 */
[----:B------:R1:W-:Y:S01]  /*3ab0*/  MUFU.COS R109, R111 ;  /* 0x0000006f006d7308 */ /* 0x0003e20000000000 */
[----:B------:R-:W-:Y:S01]  /*3ac0*/  FMUL.RZ R114, R101, 0.15915493667125701904 ;  /* 0x3e22f98365727820 */ /* 0x000fe2000040c000 */
[----:B------:R-:W-:Y:S01]  /*3ad0*/  HADD2.F32 R101, -RZ, R172.H0_H0 ;  /* 0x200000acff657230 */ /* 0x000fe20000004100 */
[----:B-1----:R-:W-:-:S05]  /*3ae0*/  FMUL.FTZ R111, R76, R21 ;  /* 0x000000154c6f7220 */ /* 0x002fca0000410000 */
[----:B------:R-:W-:Y:S01]  /*3af0*/  MUFU.SIN R122, R110 ;  /* 0x0000006e007a7308 */ /* 0x000fe20000000400 */
[----:B------:R-:W-:-:S07]  /*3b00*/  FMUL.FTZ R121, R84, R101 ;  /* 0x0000006554797220 */ /* 0x000fce0000410000 */
[----:B------:R1:W-:Y:S08]  /*3b10*/  MUFU.COS R120, R110 ;  /* 0x0000006e00787308 */ /* 0x0003f00000000000 */
[----:B------:R-:W-:Y:S01]  /*3b20*/  MUFU.SIN R20, R112 ;  /* 0x0000007000147308 */ /* 0x000fe20000000400 */
[C---:B-1----:R-:W-:Y:S02]  /*3b30*/  FMUL.FTZ R110, R108.reuse, R105 ;  /* 0x000000696c6e7220 */ /* 0x042fe40000410000 */
[----:B------:R-:W-:-:S05]  /*3b40*/  FMUL.FTZ R108, R108, R103 ;  /* 0x000000676c6c7220 */ /* 0x000fca0000410000 */
[----:B------:R1:W-:Y:S01]  /*3b50*/  MUFU.COS R116, R112 ;  /* 0x0000007000747308 */ /* 0x0003e20000000000 */
[----:B------:R-:W-:-:S07]  /*3b60*/  FMUL.FTZ R105, RZ, R108 ;  /* 0x0000006cff697220 */ /* 0x000fce0000410000 */
[----:B------:R-:W2:Y:S01]  /*3b70*/  MUFU.EX2 R111, R111 ;  /* 0x0000006f006f7308 */ /* 0x000ea20000000800 */
[----:B-1----:R-:W-:Y:S01]  /*3b80*/  FMUL.FTZ R112, R72, R3 ;  /* 0x0000000348707220 */ /* 0x002fe20000410000 */
[----:B------:R-:W-:-:S03]  /*3b90*/  HADD2.F32 R103, -RZ, R31.H0_H0 ;  /* 0x2000001fff677230 */ /* 0x000fc60000004100 */
[----:B------:R-:W-:-:S03]  /*3ba0*/  FMUL.RZ R125, R112, 0.15915493667125701904 ;  /* 0x3e22f983707d7820 */ /* 0x000fc6000040c000 */
[----:B------:R-:W1:Y:S01]  /*3bb0*/  MUFU.EX2 R19, R19 ;  /* 0x0000001300137308 */ /* 0x000e620000000800 */
[----:B0-----:R-:W-:Y:S02]  /*3bc0*/  FMUL.FTZ R112, R18, R107 ;  /* 0x0000006b12707220 */ /* 0x001fe40000410000 */
[-C--:B------:R-:W-:Y:S02]  /*3bd0*/  FMUL.FTZ R107, R108, R121.reuse ;  /* 0x000000796c6b7220 */ /* 0x080fe40000410000 */
[----:B------:R-:W-:Y:S02]  /*3be0*/  FFMA.FTZ R105, R110, R121, -R105 ;  /* 0x000000796e697223 */ /* 0x000fe40000010869 */
[-C--:B------:R-:W-:Y:S02]  /*3bf0*/  FMUL.FTZ R113, R74, R21.reuse ;  /* 0x000000154a717220 */ /* 0x080fe40000410000 */
[----:B------:R-:W-:Y:S02]  /*3c00*/  FFMA.FTZ R107, RZ, R110, R107 ;  /* 0x0000006eff6b7223 */ /* 0x000fe4000001006b */
[----:B------:R-:W-:-:S02]  /*3c10*/  FMUL.FTZ R115, R72, R21 ;  /* 0x0000001548737220 */ /* 0x000fc40000410000 */
[----:B------:R-:W-:Y:S01]  /*3c20*/  FFMA.FTZ R105, R82, R103, R105 ;  /* 0x0000006752697223 */ /* 0x000fe20000010069 */
[----:B------:R-:W-:Y:S01]  /*3c30*/  MUFU.SIN R124, R114 ;  /* 0x00000072007c7308 */ /* 0x000fe20000000400 */
[----:B------:R-:W-:Y:S02]  /*3c40*/  FADD.FTZ R107, RZ, R107 ;  /* 0x0000006bff6b7221 */ /* 0x000fe40000010000 */
[C---:B--2---:R-:W-:Y:S02]  /*3c50*/  FMUL.FTZ R120, R111.reuse, R120 ;  /* 0x000000786f787220 */ /* 0x044fe40000410000 */
[----:B------:R-:W-:Y:S02]  /*3c60*/  FMUL.FTZ R122, R111, R122 ;  /* 0x0000007a6f7a7220 */ /* 0x000fe40000410000 */
[----:B------:R-:W-:Y:S01]  /*3c70*/  FMUL.FTZ R111, R112, R105 ;  /* 0x00000069706f7220 */ /* 0x000fe20000410000 */
[----:B------:R0:W-:Y:S01]  /*3c80*/  MUFU.COS R126, R114 ;  /* 0x00000072007e7308 */ /* 0x0001e20000000000 */
[----:B-1----:R-:W-:-:S02]  /*3c90*/  FMUL.FTZ R116, R19, R116 ;  /* 0x0000007413747220 */ /* 0x002fc40000410000 */
[----:B------:R-:W-:Y:S02]  /*3ca0*/  FMUL.FTZ R117, R19, R20 ;  /* 0x0000001413757220 */ /* 0x000fe40000410000 */
[----:B------:R-:W-:-:S03]  /*3cb0*/  FMUL.FTZ R19, R112, R107 ;  /* 0x0000006b70137220 */ /* 0x000fc60000410000 */
[----:B------:R-:W1:Y:S01]  /*3cc0*/  MUFU.EX2 R113, R113 ;  /* 0x0000007100717308 */ /* 0x000e620000000800 */
[----:B0-----:R-:W-:-:S04]  /*3cd0*/  FMUL.FTZ R114, R18, R109 ;  /* 0x0000006d12727220 */ /* 0x001fc80000410000 */
[----:B------:R-:W-:-:S03]  /*3ce0*/  FFMA.FTZ R111, R114, R107, R111 ;  /* 0x0000006b726f7223 */ /* 0x000fc6000001006f */
[----:B------:R-:W-:Y:S01]  /*3cf0*/  MUFU.EX2 R115, R115 ;  /* 0x0000007300737308 */ /* 0x000fe20000000800 */
[----:B------:R-:W-:Y:S01]  /*3d00*/  FFMA.FTZ R109, R114, R105, -R19 ;  /* 0x00000069726d7223 */ /* 0x000fe20000010813 */
[----:B------:R-:W-:-:S06]  /*3d10*/  HADD2.F32 R105, -RZ, R30.H0_H0 ;  /* 0x2000001eff697230 */ /* 0x000fcc0000004100 */
[----:B------:R-:W0:Y:S01]  /*3d20*/  MUFU.COS R20, R125 ;  /* 0x0000007d00147308 */ /* 0x000e220000000000 */
[----:B------:R-:W-:Y:S02]  /*3d30*/  FADD.FTZ R107, RZ, R111 ;  /* 0x0000006fff6b7221 */ /* 0x000fe40000010000 */
[----:B------:R-:W-:-:S05]  /*3d40*/  FFMA.FTZ R109, R80, R105, R109 ;  /* 0x00000069506d7223 */ /* 0x000fca000001006d */
[----:B------:R0:W2:Y:S01]  /*3d50*/  MUFU.SIN R18, R125 ;  /* 0x0000007d00127308 */ /* 0x0000a20000000400 */
[----:B------:R-:W-:Y:S02]  /*3d60*/  FMUL.FTZ R111, R117, R107 ;  /* 0x0000006b756f7220 */ /* 0x000fe40000410000 */
[C---:B-1----:R-:W-:Y:S02]  /*3d70*/  FMUL.FTZ R123, R113.reuse, R126 ;  /* 0x0000007e717b7220 */ /* 0x042fe40000410000 */
[----:B------:R-:W-:Y:S02]  /*3d80*/  FMUL.FTZ R124, R113, R124 ;  /* 0x0000007c717c7220 */ /* 0x000fe40000410000 */
[-C--:B------:R-:W-:Y:S02]  /*3d90*/  FFMA.FTZ R113, R116, R109.reuse, -R111 ;  /* 0x0000006d74717223 */ /* 0x080fe4000001086f */
[----:B------:R-:W-:Y:S02]  /*3da0*/  FMUL.FTZ R109, R117, R109 ;  /* 0x0000006d756d7220 */ /* 0x000fe40000410000 */
[----:B------:R-:W-:-:S02]  /*3db0*/  FMUL.FTZ R19, R70, R3 ;  /* 0x0000000346137220 */ /* 0x000fc40000410000 */
[----:B0-----:R-:W-:Y:S02]  /*3dc0*/  FMUL.FTZ R125, R115, R20 ;  /* 0x00000014737d7220 */ /* 0x001fe40000410000 */
[-C--:B------:R-:W-:Y:S02]  /*3dd0*/  FMUL.FTZ R20, R6, R108.reuse ;  /* 0x0000006c06147220 */ /* 0x080fe40000410000 */
[----:B------:R-:W-:Y:S02]  /*3de0*/  FMUL.FTZ R21, R70, R21 ;  /* 0x0000001546157220 */ /* 0x000fe40000410000 */
[----:B------:R-:W-:Y:S01]  /*3df0*/  FFMA.FTZ R109, R116, R107, R109 ;  /* 0x0000006b746d7223 */ /* 0x000fe2000001006d */
[----:B------:R-:W-:Y:S01]  /*3e00*/  HADD2.F32 R107, -RZ, R29.H0_H0 ;  /* 0x2000001dff6b7230 */ /* 0x000fe20000004100 */
[----:B------:R-:W-:Y:S02]  /*3e10*/  FMUL.RZ R132, R19, 0.15915493667125701904 ;  /* 0x3e22f98313847820 */ /* 0x000fe4000040c000 */
[----:B------:R-:W-:-:S02]  /*3e20*/  FMUL.FTZ R19, R7, R108 ;  /* 0x0000006c07137220 */ /* 0x000fc40000410000 */
[----:B------:R-:W-:Y:S02]  /*3e30*/  FFMA.FTZ R111, R7, R110, R20 ;  /* 0x0000006e076f7223 */ /* 0x000fe40000010014 */
[----:B--2---:R-:W-:Y:S01]  /*3e40*/  FMUL.FTZ R126, R115, R18 ;  /* 0x00000012737e7220 */ /* 0x004fe20000410000 */
[----:B------:R-:W-:Y:S01]  /*3e50*/  MUFU.EX2 R21, R21 ;  /* 0x0000001500157308 */ /* 0x000fe20000000800 */
[----:B------:R-:W-:Y:S02]  /*3e60*/  FADD.FTZ R115, RZ, R109 ;  /* 0x0000006dff737221 */ /* 0x000fe40000010000 */
[----:B------:R-:W-:Y:S02]  /*3e70*/  FFMA.FTZ R19, R6, R110, -R19 ;  /* 0x0000006e06137223 */ /* 0x000fe40000010813 */
[----:B------:R-:W-:-:S03]  /*3e80*/  FMUL.FTZ R20, R112, R111 ;  /* 0x0000006f70147220 */ /* 0x000fc60000410000 */
[----:B------:R-:W0:Y:S01]  /*3e90*/  MUFU.COS R18, R132 ;  /* 0x0000008400127308 */ /* 0x000e220000000000 */
[----:B------:R-:W-:Y:S02]  /*3ea0*/  FFMA.FTZ R113, R78, R107, R113 ;  /* 0x0000006b4e717223 */ /* 0x000fe40000010071 */
[----:B------:R-:W-:-:S05]  /*3eb0*/  FMUL.FTZ R127, R122, R115 ;  /* 0x000000737a7f7220 */ /* 0x000fca0000410000 */
[----:B------:R1:W2:Y:S01]  /*3ec0*/  MUFU.SIN R128, R132 ;  /* 0x0000008400807308 */ /* 0x0002a20000000400 */
[-C--:B------:R-:W-:Y:S01]  /*3ed0*/  FFMA.FTZ R20, R114, R19.reuse, -R20 ;  /* 0x0000001372147223 */ /* 0x080fe20000010814 */
[----:B------:R-:W-:Y:S01]  /*3ee0*/  HADD2.F32 R109, -RZ, R28.H0_H0 ;  /* 0x2000001cff6d7230 */ /* 0x000fe20000004100 */
[----:B------:R-:W-:Y:S02]  /*3ef0*/  FMUL.FTZ R19, R112, R19 ;  /* 0x0000001370137220 */ /* 0x000fe40000410000 */
[-C--:B------:R-:W-:Y:S02]  /*3f00*/  FMUL.FTZ R129, R122, R113.reuse ;  /* 0x000000717a817220 */ /* 0x080fe40000410000 */
[----:B------:R-:W-:Y:S02]  /*3f10*/  FFMA.FTZ R113, R120, R113, -R127 ;  /* 0x0000007178717223 */ /* 0x000fe4000001087f */
[----:B------:R-:W-:Y:S02]  /*3f20*/  FFMA.FTZ R19, R114, R111, R19 ;  /* 0x0000006f72137223 */ /* 0x000fe40000010013 */
[----:B------:R-:W-:-:S02]  /*3f30*/  FFMA.FTZ R129, R120, R115, R129 ;  /* 0x0000007378817223 */ /* 0x000fc40000010081 */
[----:B------:R-:W-:Y:S02]  /*3f40*/  FFMA.FTZ R113, R76, R109, R113 ;  /* 0x0000006d4c717223 */ /* 0x000fe40000010071 */
[----:B------:R-:W-:Y:S02]  /*3f50*/  FMUL.FTZ R111, R117, R19 ;  /* 0x00000013756f7220 */ /* 0x000fe40000410000 */
[----:B------:R-:W-:Y:S02]  /*3f60*/  FADD.FTZ R129, RZ, R129 ;  /* 0x00000081ff817221 */ /* 0x000fe40000010000 */
[----:B-1----:R-:W-:Y:S02]  /*3f70*/  FMUL.FTZ R132, R124, R113 ;  /* 0x000000717c847220 */ /* 0x002fe40000410000 */
[----:B0-----:R-:W-:Y:S02]  /*3f80*/  FMUL.FTZ R127, R21, R18 ;  /* 0x00000012157f7220 */ /* 0x001fe40000410000 */
[----:B------:R-:W-:-:S02]  /*3f90*/  FMUL.FTZ R18, R117, R20 ;  /* 0x0000001475127220 */ /* 0x000fc40000410000 */
[----:B--2---:R-:W-:Y:S02]  /*3fa0*/  FMUL.FTZ R128, R21, R128 ;  /* 0x0000008015807220 */ /* 0x004fe40000410000 */
[----:B------:R-:W-:Y:S02]  /*3fb0*/  FFMA.FTZ R21, R116, R20, -R111 ;  /* 0x0000001474157223 */ /* 0x000fe4000001086f */
[-C--:B------:R-:W-:Y:S02]  /*3fc0*/  FFMA.FTZ R115, R123, R129.reuse, R132 ;  /* 0x000000817b737223 */ /* 0x080fe40000010084 */
[----:B------:R-:W-:Y:S02]  /*3fd0*/  FMUL.FTZ R132, R124, R129 ;  /* 0x000000817c847220 */ /* 0x000fe40000410000 */
[----:B------:R-:W-:Y:S01]  /*3fe0*/  FFMA.FTZ R19, R116, R19, R18 ;  /* 0x0000001374137223 */ /* 0x000fe20000010012 */
[----:B------:R-:W-:Y:S01]  /*3ff0*/  HADD2.F32 R111, -RZ, R27.H0_H0 ;  /* 0x2000001bff6f7230 */ /* 0x000fe20000004100 */
[----:B------:R-:W-:-:S02]  /*4000*/  FMUL.FTZ R20, R122, R21 ;  /* 0x000000157a147220 */ /* 0x000fc40000410000 */
[----:B------:R-:W-:Y:S02]  /*4010*/  FFMA.FTZ R132, R123, R113, -R132 ;  /* 0x000000717b847223 */ /* 0x000fe40000010884 */
[-C--:B------:R-:W-:Y:S02]  /*4020*/  FMUL.FTZ R18, R122, R19.reuse ;  /* 0x000000137a127220 */ /* 0x080fe40000410000 */
[----:B------:R-:W-:Y:S02]  /*4030*/  FADD.FTZ R115, RZ, R115 ;  /* 0x00000073ff737221 */ /* 0x000fe40000010000 */
[----:B------:R-:W-:Y:S02]  /*4040*/  FFMA.FTZ R20, R120, R19, R20 ;  /* 0x0000001378147223 */ /* 0x000fe40000010014 */
[----:B------:R-:W-:Y:S02]  /*4050*/  FFMA.FTZ R132, R74, R111, R132 ;  /* 0x0000006f4a847223 */ /* 0x000fe40000010084 */
[----:B------:R-:W-:-:S02]  /*4060*/  FFMA.FTZ R18, R120, R21, -R18 ;  /* 0x0000001578127223 */ /* 0x000fc40000010812 */
[----:B------:R-:W-:Y:S02]  /*4070*/  FMUL.FTZ R113, R126, R115 ;  /* 0x000000737e717220 */ /* 0x000fe40000410000 */
[----:B------:R-:W-:Y:S02]  /*4080*/  FMUL.FTZ R19, R124, R20 ;  /* 0x000000147c137220 */ /* 0x000fe40000410000 */
[----:B------:R-:W-:Y:S02]  /*4090*/  FMUL.FTZ R134, R126, R132 ;  /* 0x000000847e867220 */ /* 0x000fe40000410000 */
[----:B------:R-:W-:Y:S02]  /*40a0*/  FMUL.FTZ R21, R124, R18 ;  /* 0x000000127c157220 */ /* 0x000fe40000410000 */
[----:B------:R-:W-:Y:S01]  /*40b0*/  FFMA.FTZ R132, R125, R132, -R113 ;  /* 0x000000847d847223 */ /* 0x000fe20000010871 */
[----:B------:R-:W-:Y:S01]  /*40c0*/  HADD2.F32 R113, -RZ, R26.H0_H0 ;  /* 0x2000001aff717230 */ /* 0x000fe20000004100 */
[C---:B------:R-:W-:Y:S01]  /*40d0*/  FFMA.FTZ R19, R123.reuse, R18, -R19 ;  /* 0x000000127b137223 */ /* 0x040fe20000010813 */
[----:B------:R-:W-:Y:S01]  /*40e0*/  ISETP.NE.AND P1, PT, R58, 0x1f, PT ;  /* 0x0000001f3a00780c */ /* 0x000fe20003f25270 */
[----:B------:R-:W-:-:S02]  /*40f0*/  FFMA.FTZ R21, R123, R20, R21 ;  /* 0x000000147b157223 */ /* 0x000fc40000010015 */
[----:B------:R-:W-:Y:S02]  /*4100*/  FMUL.FTZ R20, R126, R19 ;  /* 0x000000137e147220 */ /* 0x000fe40000410000 */
[C---:B------:R-:W-:Y:S02]  /*4110*/  FFMA.FTZ R134, R125.reuse, R115, R134 ;  /* 0x000000737d867223 */ /* 0x040fe40000010086 */
[----:B------:R-:W-:Y:S02]  /*4120*/  FFMA.FTZ R132, R72, R113, R132 ;  /* 0x0000007148847223 */ /* 0x000fe40000010084 */
[-C--:B------:R-:W-:Y:S02]  /*4130*/  FMUL.FTZ R18, R126, R21.reuse ;  /* 0x000000157e127220 */ /* 0x080fe40000410000 */
[----:B------:R-:W-:Y:S02]  /*4140*/  FFMA.FTZ R129, R125, R21, R20 ;  /* 0x000000157d817223 */ /* 0x000fe40000010014 */
[----:B------:R-:W-:-:S02]  /*4150*/  FADD.FTZ R134, RZ, R134 ;  /* 0x00000086ff867221 */ /* 0x000fc40000010000 */
[C---:B------:R-:W-:Y:S02]  /*4160*/  FMUL.FTZ R20, R128.reuse, R132 ;  /* 0x0000008480147220 */ /* 0x040fe40000410000 */
[----:B------:R-:W-:Y:S02]  /*4170*/  FFMA.FTZ R18, R125, R19, -R18 ;  /* 0x000000137d127223 */ /* 0x000fe40000010812 */
[CC--:B------:R-:W-:Y:S02]  /*4180*/  FMUL.FTZ R19, R128.reuse, R134.reuse ;  /* 0x0000008680137220 */ /* 0x0c0fe40000410000 */
[C---:B------:R-:W-:Y:S02]  /*4190*/  FFMA.FTZ R134, R127.reuse, R134, R20 ;  /* 0x000000867f867223 */ /* 0x040fe40000010014 */
[----:B------:R0:W1:Y:S01]  /*41a0*/  @P1 LDS.64 R20, [R58.X8+0x20b8] ;  /* 0x0020b8003a141984 */ /* 0x0000620000008a00 */
[----:B------:R-:W-:Y:S01]  /*41b0*/  HADD2.F32 R115, -RZ, R25.H0_H0 ;  /* 0x20000019ff737230 */ /* 0x000fe20000004100 */
[----:B------:R-:W-:Y:S01]  /*41c0*/  FMUL.FTZ R150, R128, R129 ;  /* 0x0000008180967220 */ /* 0x000fe20000410000 */
[----:B------:R-:W-:Y:S01]  /*41d0*/  BSSY B0, `(.L_x_11295) ;  /* 0x000000f000007945 */ /* 0x000fe20003800000 */
[----:B------:R-:W-:-:S02]  /*41e0*/  FFMA.FTZ R19, R127, R132, -R19 ;  /* 0x000000847f137223 */ /* 0x000fc40000010813 */
[-C--:B------:R-:W-:Y:S02]  /*41f0*/  FFMA.FTZ R150, R127, R18.reuse, -R150 ;  /* 0x000000127f967223 */ /* 0x080fe40000010896 */
[----:B------:R-:W-:Y:S02]  /*4200*/  FMUL.FTZ R132, R128, R18 ;  /* 0x0000001280847220 */ /* 0x000fe40000410000 */
[----:B------:R-:W-:Y:S01]  /*4210*/  FFMA.FTZ R149, R70, R115, R19 ;  /* 0x0000007346957223 */ /* 0x000fe20000010013 */
[----:B------:R-:W-:Y:S05]  /*4220*/  @P1 BRA `(.L_x_11296) ;  /* 0x0000009000001947 */ /* 0x000fea0003800000 */
[----:B0--34-:R-:W-:Y:S01]  /*4230*/  ISETP.NE.AND P3, PT, R173, c[0x0][0x174], PT ;  /* 0x00005d00ad007a0c */ /* 0x019fe20003f65270 */
[----:B-1----:R-:W-:Y:S01]  /*4240*/  HFMA2.MMA R21, -RZ, RZ, 0, 0 ;  /* 0x00000000ff157435 */ /* 0x002fe200000001ff */
[----:B------:R-:W-:-:S11]  /*4250*/  MOV R20, 0x3f800000 ;  /* 0x3f80000000147802 */ /* 0x000fd60000000f00 */
[----:B------:R-:W-:-:S04]  /*4260*/  @P3 IADD3 R19, -R44, c[0x0][0x174], RZ ;  /* 0x00005d002c133a10 */ /* 0x000fc80007ffe1ff */
[----:B------:R-:W-:-:S04]  /*4270*/  @P3 LEA.HI R18, R19, R19, RZ, 0x1 ;  /* 0x0000001313123211 */ /* 0x000fc800078f08ff */
[----:B------:R-:W-:-:S04]  /*4280*/  @P3 LOP3.LUT R18, R18, 0xfffffe, RZ, 0xc0, !PT ;  /* 0x00fffffe12123812 */ /* 0x000fc800078ec0ff */
[----:B------:R-:W-:-:S04]  /*4290*/  @P3 IADD3 R19, -R18, R19, RZ ;  /* 0x0000001312133210 */ /* 0x000fc80007ffe1ff */
[----:B------:R-:W-:-:S05]  /*42a0*/  @P3 LEA R19, R19, R88, 0x8 ;  /* 0x0000005813133211 */ /* 0x000fca00078e40ff */
[----:B------:R0:W1:Y:S02]  /*42b0*/  @P3 LDS.64 R20, [R19.X8+0x10b0] ;  /* 0x0010b00013143984 */ /* 0x0000640000008a00 */
.L_x_11296:
[----:B0--34-:R-:W-:Y:S05]  /*42c0*/  BSYNC B0 ;  /* 0x0000000000007941 */ /* 0x019fea0003800000 */
.L_x_11295:
[----:B------:R-:W-:Y:S01]  /*42d0*/  FADD.FTZ R151, RZ, R134 ;  /* 0x00000086ff977221 */ /* 0x000fe20000010000 */
[----:B------:R-:W0:Y:S01]  /*42e0*/  SHFL.UP PT, R135, R149, 0x1, RZ ;  /* 0x0420000095877989 */ /* 0x000e2200000e00ff */
[----:B------:R-:W-:Y:S01]  /*42f0*/  FFMA.FTZ R132, R127, R129, R132 ;  /* 0x000000817f847223 */ /* 0x000fe20000010084 */
[----:B------:R-:W-:Y:S01]  /*4300*/  ISETP.GE.AND P3, PT, R56, 0x1, PT ;  /* 0x000000013800780c */ /* 0x000fe20003f66270 */
[----:B------:R-:W-:Y:S01]  /*4310*/  HADD2.F32 R130, -RZ, R130.H0_H0 ;  /* 0x20000082ff827230 */ /* 0x000fe20000004100 */
[----:B------:R-:W2:Y:S01]  /*4320*/  SHFL.UP PT, R19, R150, 0x1, RZ ;  /* 0x0420000096137989 */ /* 0x000ea200000e00ff */
[----:B------:R-:W-:Y:S01]  /*4330*/  MOV R136, c[0x0][0x2b8] ;  /* 0x0000ae0000887a02 */ /* 0x000fe20000000f00 */
[----:B------:R-:W-:Y:S01]  /*4340*/  HADD2.F32 R131, -RZ, R131.H0_H0 ;  /* 0x20000083ff837230 */ /* 0x000fe20000004100 */
[----:B------:R-:W-:Y:S01]  /*4350*/  MOV R153, c[0x0][0x2bc] ;  /* 0x0000af0000997a02 */ /* 0x000fe20000000f00 */
[----:B------:R-:W3:Y:S01]  /*4360*/  SHFL.UP PT, R137, R151, 0x1, RZ ;  /* 0x0420000097897989 */ /* 0x000ee200000e00ff */
[----:B------:R-:W-:Y:S01]  /*4370*/  HADD2.F32 R138, -RZ, R138.H0_H0 ;  /* 0x2000008aff8a7230 */ /* 0x000fe20000004100 */
[----:B------:R-:W-:Y:S01]  /*4380*/  SHF.L.U32 R181, R86, 0x2, RZ ;  /* 0x0000000256b57819 */ /* 0x000fe200000006ff */
[----:B------:R-:W-:Y:S01]  /*4390*/  HADD2.F32 R139, -RZ, R139.H0_H0 ;  /* 0x2000008bff8b7230 */ /* 0x000fe20000004100 */
[----:B------:R-:W4:Y:S01]  /*43a0*/  SHFL.UP PT, R129, R132, 0x1, RZ ;  /* 0x0420000084817989 */ /* 0x000f2200000e00ff */
[--C-:B------:R-:W-:Y:S01]  /*43b0*/  SHF.R.U64 R136, R136, 0x1, R153.reuse ;  /* 0x0000000188887819 */ /* 0x100fe20000001299 */
[----:B------:R-:W-:Y:S01]  /*43c0*/  HADD2.F32 R118, -RZ, R118.H0_H0 ;  /* 0x20000076ff767230 */ /* 0x000fe20000004100 */
[----:B------:R-:W-:Y:S01]  /*43d0*/  SHF.R.U32.HI R152, RZ, 0x1, R153 ;  /* 0x00000001ff987819 */ /* 0x000fe20000011699 */
[----:B------:R-:W-:Y:S01]  /*43e0*/  BSSY B0, `(.L_x_11297) ;  /* 0x000010a000007945 */ /* 0x000fe20003800000 */
[----:B0-----:R-:W-:-:S02]  /*43f0*/  FMUL.FTZ R134, R132, R135 ;  /* 0x0000008784867220 */ /* 0x001fc40000410000 */
[----:B--2---:R-:W-:Y:S02]  /*4400*/  FMUL.FTZ R18, R132, R19 ;  /* 0x0000001384127220 */ /* 0x004fe40000410000 */
[-C--:B---3--:R-:W-:Y:S02]  /*4410*/  FFMA.FTZ R134, R150, R137.reuse, R134 ;  /* 0x0000008996867223 */ /* 0x088fe40000010086 */
[----:B------:R-:W-:Y:S02]  /*4420*/  FMUL.FTZ R137, R132, R137 ;  /* 0x0000008984897220 */ /* 0x000fe40000410000 */
[C---:B----4-:R-:W-:Y:S02]  /*4430*/  FFMA.FTZ R153, R150.reuse, R129, R18 ;  /* 0x0000008196997223 */ /* 0x050fe40000010012 */
[----:B------:R-:W-:Y:S02]  /*4440*/  FFMA.FTZ R18, R150, R135, -R137 ;  /* 0x0000008796127223 */ /* 0x000fe40000010889 */
[----:B------:R-:W-:-:S02]  /*4450*/  FMUL.FTZ R129, R132, R129 ;  /* 0x0000008184817220 */ /* 0x000fc40000410000 */
[----:B------:R-:W-:Y:S02]  /*4460*/  @P3 FADD.FTZ R151, R151, R134 ;  /* 0x0000008697973221 */ /* 0x000fe40000010000 */
[----:B------:R-:W-:Y:S02]  /*4470*/  @P3 FADD.FTZ R149, R149, R18 ;  /* 0x0000001295953221 */ /* 0x000fe40000010000 */
[----:B------:R-:W-:Y:S01]  /*4480*/  IMAD R135, R152, R63, RZ ;  /* 0x0000003f98877224 */ /* 0x000fe200078e02ff */
[----:B------:R-:W-:Y:S01]  /*4490*/  FSEL R152, R132, R153, !P3 ;  /* 0x0000009984987208 */ /* 0x000fe20005800000 */
[----:B------:R-:W-:Y:S01]  /*44a0*/  @P3 FFMA.FTZ R150, R150, R19, -R129 ;  /* 0x0000001396963223 */ /* 0x000fe20000010881 */
[----:B------:R-:W0:Y:S01]  /*44b0*/  SHFL.UP PT, R153, R151, 0x2, RZ ;  /* 0x0440000097997989 */ /* 0x000e2200000e00ff */
[----:B------:R-:W-:Y:S01]  /*44c0*/  IMAD R155, R60, R136, R135 ;  /* 0x000000883c9b7224 */ /* 0x000fe200078e0287 */
[----:B------:R-:W-:Y:S01]  /*44d0*/  ISETP.GE.AND P3, PT, R56, 0x2, PT ;  /* 0x000000023800780c */ /* 0x000fe20003f66270 */
[----:B------:R-:W-:Y:S01]  /*44e0*/  IMAD.WIDE.U32 R18, R136, R63, RZ ;  /* 0x0000003f88127225 */ /* 0x000fe200078e00ff */
[----:B------:R-:W2:Y:S03]  /*44f0*/  SHFL.UP PT, R137, R149, 0x2, RZ ;  /* 0x0440000095897989 */ /* 0x000ea600000e00ff */
[----:B------:R-:W-:Y:S01]  /*4500*/  IMAD R132, R175, c[0x0][0x2c0], RZ ;  /* 0x0000b000af847a24 */ /* 0x000fe200078e02ff */
[----:B------:R-:W3:Y:S01]  /*4510*/  SHFL.UP PT, R129, R150, 0x2, RZ ;  /* 0x0440000096817989 */ /* 0x000ee200000e00ff */
[----:B------:R-:W-:-:S02]  /*4520*/  IADD3 R19, R155, R19, RZ ;  /* 0x000000139b137210 */ /* 0x000fc40007ffe0ff */
[C---:B------:R-:W-:Y:S01]  /*4530*/  IMAD R167, R61.reuse, c[0x0][0x2c4], R132 ;  /* 0x0000b1003da77a24 */ /* 0x040fe200078e0284 */
[----:B------:R-:W4:Y:S02]  /*4540*/  SHFL.UP PT, R135, R152, 0x2, RZ ;  /* 0x0440000098877989 */ /* 0x000f2400000e00ff */
[----:B------:R-:W-:-:S05]  /*4550*/  IMAD.WIDE.U32 R18, R61, c[0x0][0x2c0], R18 ;  /* 0x0000b0003d127a25 */ /* 0x000fca00078e0012 */
[----:B------:R-:W-:Y:S02]  /*4560*/  IADD3 R167, R167, R19, RZ ;  /* 0x00000013a7a77210 */ /* 0x000fe40007ffe0ff */
[----:B------:R-:W-:Y:S01]  /*4570*/  LEA R165, P4, R18, c[0x0][0x320], 0x3 ;  /* 0x0000c80012a57a11 */ /* 0x000fe200078818ff */
[----:B0-----:R-:W-:-:S03]  /*4580*/  FMUL.FTZ R132, R152, R153 ;  /* 0x0000009998847220 */ /* 0x001fc60000410000 */
[----:B------:R-:W-:Y:S01]  /*4590*/  LEA.HI.X R167, R18, c[0x0][0x324], R167, 0x3, P4 ;  /* 0x0000c90012a77a11 */ /* 0x000fe200020f1ca7 */
[-C--:B--2---:R-:W-:Y:S02]  /*45a0*/  FMUL.FTZ R134, R152, R137.reuse ;  /* 0x0000008998867220 */ /* 0x084fe40000410000 */
[----:B------:R-:W-:Y:S02]  /*45b0*/  FFMA.FTZ R154, R150, R137, -R132 ;  /* 0x00000089969a7223 */ /* 0x000fe40000010884 */
[----:B---3--:R-:W-:Y:S02]  /*45c0*/  FMUL.FTZ R19, R152, R129 ;  /* 0x0000008198137220 */ /* 0x008fe40000410000 */
[----:B------:R-:W-:Y:S02]  /*45d0*/  FFMA.FTZ R134, R150, R153, R134 ;  /* 0x0000009996867223 */ /* 0x000fe40000010086 */
[----:B----4-:R-:W-:Y:S02]  /*45e0*/  FMUL.FTZ R18, R152, R135 ;  /* 0x0000008798127220 */ /* 0x010fe40000410000 */
[----:B-----5:R-:W-:-:S02]  /*45f0*/  FMUL.FTZ R132, R22, R130 ;  /* 0x0000008216847220 */ /* 0x020fc40000410000 */
[C---:B------:R-:W-:Y:S02]  /*4600*/  FFMA.FTZ R19, R150.reuse, R135, R19 ;  /* 0x0000008796137223 */ /* 0x040fe40000010013 */
[----:B------:R-:W-:Y:S02]  /*4610*/  @P3 FFMA.FTZ R150, R150, R129, -R18 ;  /* 0x0000008196963223 */ /* 0x000fe40000010812 */
[----:B------:R-:W-:Y:S01]  /*4620*/  @P3 FADD.FTZ R151, R151, R134 ;  /* 0x0000008697973221 */ /* 0x000fe20000010000 */
[----:B------:R-:W-:Y:S01]  /*4630*/  FSEL R156, R152, R19, !P3 ;  /* 0x00000013989c7208 */ /* 0x000fe20005800000 */
[----:B------:R-:W-:Y:S02]  /*4640*/  FADD.FTZ R129, R67, R67 ;  /* 0x0000004343817221 */ /* 0x000fe40000010000 */
[C---:B------:R-:W-:Y:S01]  /*4650*/  FMUL.FTZ R18, R23.reuse, R130 ;  /* 0x0000008217127220 */ /* 0x040fe20000410000 */
[----:B------:R-:W-:Y:S01]  /*4660*/  SHFL.UP PT, R161, R151, 0x4, RZ ;  /* 0x0480000097a17989 */ /* 0x000fe200000e00ff */
[----:B------:R-:W-:-:S02]  /*4670*/  FFMA.FTZ R134, R23, R131, R132 ;  /* 0x0000008317867223 */ /* 0x000fc40000010084 */
[C---:B------:R-:W-:Y:S02]  /*4680*/  FFMA.FTZ R136, R22.reuse, R131, -R18 ;  /* 0x0000008316887223 */ /* 0x040fe40000010812 */
[----:B------:R-:W-:Y:S02]  /*4690*/  FMUL.FTZ R137, R129, R134 ;  /* 0x0000008681897220 */ /* 0x000fe40000410000 */
[-C--:B------:R-:W-:Y:S02]  /*46a0*/  FMUL.FTZ R132, R22, R138.reuse ;  /* 0x0000008a16847220 */ /* 0x080fe40000410000 */
[----:B------:R-:W-:Y:S02]  /*46b0*/  FMUL.FTZ R18, R23, R138 ;  /* 0x0000008a17127220 */ /* 0x000fe40000410000 */
[----:B------:R-:W-:Y:S02]  /*46c0*/  FMUL.FTZ R136, R129, R136 ;  /* 0x0000008881887220 */ /* 0x000fe40000410000 */
[----:B------:R-:W-:-:S02]  /*46d0*/  FMUL.FTZ R155, R127, R137 ;  /* 0x000000897f9b7220 */ /* 0x000fc40000410000 */
[----:B------:R-:W-:Y:S02]  /*46e0*/  FADD.FTZ R135, R69, R69 ;  /* 0x0000004545877221 */ /* 0x000fe40000010000 */
[----:B------:R-:W-:Y:S02]  /*46f0*/  FFMA.FTZ R132, R23, R139, R132 ;  /* 0x0000008b17847223 */ /* 0x000fe40000010084 */
[----:B------:R-:W-:Y:S02]  /*4700*/  FMUL.FTZ R153, R128, R137 ;  /* 0x0000008980997220 */ /* 0x000fe40000410000 */
[----:B------:R-:W-:Y:S02]  /*4710*/  FFMA.FTZ R18, R22, R139, -R18 ;  /* 0x0000008b16127223 */ /* 0x000fe40000010812 */
[----:B------:R-:W-:Y:S02]  /*4720*/  FFMA.FTZ R157, -R128, R136, -R155 ;  /* 0x00000088809d7223 */ /* 0x000fe4000001099b */
[----:B------:R-:W-:-:S02]  /*4730*/  FMUL.FTZ R132, R135, R132 ;  /* 0x0000008487847220 */ /* 0x000fc40000410000 */
[----:B------:R-:W-:Y:S01]  /*4740*/  FFMA.FTZ R155, R127, R136, -R153 ;  /* 0x000000887f9b7223 */ /* 0x000fe20000010899 */
[----:B------:R-:W-:Y:S01]  /*4750*/  HADD2.F32 R153, -RZ, R148.H0_H0 ;  /* 0x20000094ff997230 */ /* 0x000fe20000004100 */
[----:B------:R-:W-:Y:S02]  /*4760*/  FMUL.FTZ R134, R135, R18 ;  /* 0x0000001287867220 */ /* 0x000fe40000410000 */
[----:B------:R-:W-:Y:S01]  /*4770*/  @P3 FADD.FTZ R149, R149, R154 ;  /* 0x0000009a95953221 */ /* 0x000fe20000010000 */
[----:B------:R-:W-:Y:S01]  /*4780*/  HADD2.F32 R154, -RZ, R133.H0_H0 ;  /* 0x20000085ff9a7230 */ /* 0x000fe20000004100 */
[----:B------:R-:W-:Y:S02]  /*4790*/  FADD.FTZ R158, -R132, R157 ;  /* 0x0000009d849e7221 */ /* 0x000fe40000010100 */
[----:B------:R-:W-:Y:S01]  /*47a0*/  FADD.FTZ R148, R134, R155 ;  /* 0x0000009b86947221 */ /* 0x000fe20000010000 */
[----:B------:R-:W-:Y:S01]  /*47b0*/  SHFL.UP PT, R159, R149, 0x4, RZ ;  /* 0x04800000959f7989 */ /* 0x000fe200000e00ff */
[----:B------:R-:W-:-:S02]  /*47c0*/  FMUL.FTZ R152, R126, -R158 ;  /* 0x8000009e7e987220 */ /* 0x000fc40000410000 */
[-C--:B------:R-:W-:Y:S01]  /*47d0*/  FMUL.FTZ R18, R22, R153.reuse ;  /* 0x0000009916127220 */ /* 0x080fe20000410000 */
[----:B------:R-:W0:Y:S01]  /*47e0*/  SHFL.UP PT, R155, R150, 0x4, RZ ;  /* 0x04800000969b7989 */ /* 0x000e2200000e00ff */
[----:B------:R-:W-:Y:S02]  /*47f0*/  FMUL.FTZ R19, R23, R153 ;  /* 0x0000009917137220 */ /* 0x000fe40000410000 */
[-C--:B------:R-:W-:Y:S01]  /*4800*/  FFMA.FTZ R163, R125, R148.reuse, -R152 ;  /* 0x000000947da37223 */ /* 0x080fe20000010898 */
[----:B------:R-:W2:Y:S01]  /*4810*/  SHFL.UP PT, R157, R156, 0x4, RZ ;  /* 0x048000009c9d7989 */ /* 0x000ea200000e00ff */
[----:B------:R-:W-:Y:S02]  /*4820*/  FMUL.FTZ R148, R126, -R148 ;  /* 0x800000947e947220 */ /* 0x000fe40000410000 */
[----:B------:R-:W-:Y:S02]  /*4830*/  FADD.FTZ R152, R71, R71 ;  /* 0x0000004747987221 */ /* 0x000fe40000010000 */
[-C--:B------:R-:W-:Y:S01]  /*4840*/  FFMA.FTZ R133, R23, R154.reuse, R18 ;  /* 0x0000009a17857223 */ /* 0x080fe20000010012 */
[----:B------:R-:W-:Y:S01]  /*4850*/  LEA R18, P3, R58, R165, 0x2 ;  /* 0x000000a53a127211 */ /* 0x000fe200078610ff */
[----:B------:R-:W-:Y:S01]  /*4860*/  FFMA.FTZ R19, R22, R154, -R19 ;  /* 0x0000009a16137223 */ /* 0x000fe20000010813 */
[----:B------:R-:W-:Y:S01]  /*4870*/  IADD3 R165, R44, -c[0x0][0x174], RZ ;  /* 0x80005d002ca57a10 */ /* 0x000fe20007ffe0ff */
[----:B------:R-:W-:-:S02]  /*4880*/  FFMA.FTZ R158, R125, R158, R148 ;  /* 0x0000009e7d9e7223 */ /* 0x000fc40000010094 */
[C---:B------:R-:W-:Y:S02]  /*4890*/  FMUL.FTZ R133, R152.reuse, R133 ;  /* 0x0000008598857220 */ /* 0x040fe40000410000 */
[----:B------:R-:W-:Y:S01]  /*48a0*/  FMUL.FTZ R148, R152, R19 ;  /* 0x0000001398947220 */ /* 0x000fe20000410000 */
[----:B------:R-:W-:Y:S01]  /*48b0*/  LEA.HI.X R19, R58, R167, RZ, 0x2, P3 ;  /* 0x000000a73a137211 */ /* 0x000fe200018f14ff */
[----:B------:R-:W-:Y:S01]  /*48c0*/  FADD.FTZ R158, -R133, R158 ;  /* 0x0000009e859e7221 */ /* 0x000fe20000010100 */
[----:B------:R-:W-:Y:S01]  /*48d0*/  ISETP.GE.AND P3, PT, R56, 0x4, PT ;  /* 0x000000043800780c */ /* 0x000fe20003f66270 */
[----:B------:R-:W-:Y:S02]  /*48e0*/  FADD.FTZ R163, R148, R163 ;  /* 0x000000a394a37221 */ /* 0x000fe40000010000 */
[----:B------:R-:W-:Y:S02]  /*48f0*/  IMAD R165, R165, -0x200, RZ ;  /* 0xfffffe00a5a57824 */ /* 0x000fe400078e02ff */
[----:B------:R-:W-:-:S02]  /*4900*/  FMUL.FTZ R160, R124, -R158 ;  /* 0x8000009e7ca07220 */ /* 0x000fc40000410000 */
[----:B------:R-:W-:Y:S02]  /*4910*/  FMUL.FTZ R162, R124, -R163 ;  /* 0x800000a37ca27220 */ /* 0x000fe40000410000 */
[----:B------:R-:W-:-:S04]  /*4920*/  IMAD.WIDE R18, R165, 0x4, R18 ;  /* 0x00000004a5127825 */ /* 0x000fc800078e0212 */
[C---:B------:R-:W-:Y:S02]  /*4930*/  FFMA.FTZ R164, R123.reuse, R163, -R160 ;  /* 0x000000a37ba47223 */ /* 0x040fe400000108a0 */
[----:B------:R-:W-:Y:S02]  /*4940*/  FFMA.FTZ R165, R123, R158, R162 ;  /* 0x0000009e7ba57223 */ /* 0x000fe400000100a2 */
[C---:B0-----:R-:W-:Y:S02]  /*4950*/  FMUL.FTZ R160, R156.reuse, R155 ;  /* 0x0000009b9ca07220 */ /* 0x041fe40000410000 */
[C---:B------:R-:W-:Y:S02]  /*4960*/  FMUL.FTZ R162, R156.reuse, R161 ;  /* 0x000000a19ca27220 */ /* 0x040fe40000410000 */
[C---:B------:R-:W-:Y:S02]  /*4970*/  FMUL.FTZ R163, R156.reuse, R159 ;  /* 0x0000009f9ca37220 */ /* 0x040fe40000410000 */
[----:B--2---:R-:W-:-:S02]  /*4980*/  FMUL.FTZ R158, R156, R157 ;  /* 0x0000009d9c9e7220 */ /* 0x004fc40000410000 */
[C---:B------:R-:W-:Y:S02]  /*4990*/  FFMA.FTZ R157, R150.reuse, R157, R160 ;  /* 0x0000009d969d7223 */ /* 0x040fe400000100a0 */
[C---:B------:R-:W-:Y:S01]  /*49a0*/  FFMA.FTZ R162, R150.reuse, R159, -R162 ;  /* 0x0000009f96a27223 */ /* 0x040fe200000108a2 */
[----:B------:R-:W-:Y:S01]  /*49b0*/  HADD2.F32 R159, -RZ, R145.H0_H0 ;  /* 0x20000091ff9f7230 */ /* 0x000fe20000004100 */
[----:B------:R-:W-:Y:S01]  /*49c0*/  FFMA.FTZ R160, R150, R161, R163 ;  /* 0x000000a196a07223 */ /* 0x000fe200000100a3 */
[----:B------:R-:W-:Y:S01]  /*49d0*/  SHF.L.U64.HI R163, R86, 0x2, R81 ;  /* 0x0000000256a37819 */ /* 0x000fe20000010251 */
[----:B------:R-:W-:Y:S01]  /*49e0*/  @P3 FFMA.FTZ R150, R150, R155, -R158 ;  /* 0x0000009b96963223 */ /* 0x000fe2000001089e */
[----:B------:R-:W-:Y:S01]  /*49f0*/  HADD2.F32 R155, -RZ, R147.H0_H0 ;  /* 0x20000093ff9b7230 */ /* 0x000fe20000004100 */
[----:B------:R-:W-:Y:S01]  /*4a00*/  @P3 FADD.FTZ R149, R149, R162 ;  /* 0x000000a295953221 */ /* 0x000fe20000010000 */
[----:B------:R-:W-:Y:S01]  /*4a10*/  FSEL R162, R156, R157, !P3 ;  /* 0x0000009d9ca27208 */ /* 0x000fe20005800000 */
[----:B------:R-:W-:Y:S01]  /*4a20*/  HADD2.F32 R157, -RZ, R146.H0_H0 ;  /* 0x20000092ff9d7230 */ /* 0x000fe20000004100 */
[----:B------:R-:W-:Y:S01]  /*4a30*/  @P3 FADD.FTZ R151, R151, R160 ;  /* 0x000000a097973221 */ /* 0x000fe20000010000 */
[----:B------:R-:W-:Y:S01]  /*4a40*/  ISETP.GE.AND P3, PT, R56, 0x8, PT ;  /* 0x000000083800780c */ /* 0x000fe20003f66270 */
[-C--:B------:R-:W-:Y:S01]  /*4a50*/  FMUL.FTZ R146, R23, R155.reuse ;  /* 0x0000009b17927220 */ /* 0x080fe20000410000 */
[----:B------:R-:W-:Y:S01]  /*4a60*/  SHFL.UP PT, R167, R149, 0x8, RZ ;  /* 0x0500000095a77989 */ /* 0x000fe200000e00ff */
[----:B------:R-:W-:-:S02]  /*4a70*/  FMUL.FTZ R160, R22, R155 ;  /* 0x0000009b16a07220 */ /* 0x000fc40000410000 */
[----:B------:R-:W-:Y:S01]  /*4a80*/  FADD.FTZ R156, R73, R73 ;  /* 0x00000049499c7221 */ /* 0x000fe20000010000 */
[----:B------:R-:W-:Y:S01]  /*4a90*/  SHFL.UP PT, R169, R151, 0x8, RZ ;  /* 0x0500000097a97989 */ /* 0x000fe200000e00ff */
[-C--:B------:R-:W-:Y:S02]  /*4aa0*/  FFMA.FTZ R147, R22, R157.reuse, -R146 ;  /* 0x0000009d16937223 */ /* 0x080fe40000010892 */
[----:B------:R-:W-:Y:S01]  /*4ab0*/  FFMA.FTZ R161, R23, R157, R160 ;  /* 0x0000009d17a17223 */ /* 0x000fe200000100a0 */
[----:B------:R-:W-:Y:S01]  /*4ac0*/  HADD2.F32 R160, -RZ, R144.H0_H0 ;  /* 0x20000090ffa07230 */ /* 0x000fe20000004100 */
[C---:B------:R-:W-:Y:S02]  /*4ad0*/  FMUL.FTZ R145, R156.reuse, R147 ;  /* 0x000000939c917220 */ /* 0x040fe40000410000 */
[----:B------:R-:W-:Y:S02]  /*4ae0*/  IMAD R166, R163, c[0x0][0x2d0], RZ ;  /* 0x0000b400a3a67a24 */ /* 0x000fe400078e02ff */
[----:B------:R-:W-:Y:S01]  /*4af0*/  FMUL.FTZ R146, R156, R161 ;  /* 0x000000a19c927220 */ /* 0x000fe20000410000 */
[----:B------:R-:W0:Y:S01]  /*4b00*/  SHFL.UP PT, R163, R150, 0x8, RZ ;  /* 0x0500000096a37989 */ /* 0x000e2200000e00ff */
[----:B------:R-:W-:-:S02]  /*4b10*/  FADD.FTZ R171, R145, R164 ;  /* 0x000000a491ab7221 */ /* 0x000fc40000010000 */
[----:B------:R-:W-:Y:S02]  /*4b20*/  FMUL.FTZ R144, R22, R159 ;  /* 0x0000009f16907220 */ /* 0x000fe40000410000 */
[----:B------:R-:W-:Y:S02]  /*4b30*/  FADD.FTZ R177, -R146, R165 ;  /* 0x000000a592b17221 */ /* 0x000fe40000010100 */
[----:B------:R-:W2:Y:S01]  /*4b40*/  SHFL.UP PT, R165, R162, 0x8, RZ ;  /* 0x05000000a2a57989 */ /* 0x000ea200000e00ff */
[----:B------:R-:W-:Y:S02]  /*4b50*/  FMUL.FTZ R164, R122, -R171 ;  /* 0x800000ab7aa47220 */ /* 0x000fe40000410000 */
[----:B------:R-:W-:Y:S02]  /*4b60*/  FADD.FTZ R158, R75, R75 ;  /* 0x0000004b4b9e7221 */ /* 0x000fe40000010000 */
[C---:B------:R-:W-:Y:S02]  /*4b70*/  FMUL.FTZ R147, R23.reuse, R159 ;  /* 0x0000009f17937220 */ /* 0x040fe40000410000 */
[----:B------:R-:W-:-:S02]  /*4b80*/  FFMA.FTZ R161, R23, R160, R144 ;  /* 0x000000a017a17223 */ /* 0x000fc40000010090 */
[-C--:B------:R-:W-:Y:S02]  /*4b90*/  FFMA.FTZ R179, R120, R177.reuse, R164 ;  /* 0x000000b178b37223 */ /* 0x080fe400000100a4 */
[----:B------:R-:W-:Y:S02]  /*4ba0*/  FMUL.FTZ R177, R122, -R177 ;  /* 0x800000b17ab17220 */ /* 0x000fe40000410000 */
[----:B------:R-:W-:Y:S02]  /*4bb0*/  FFMA.FTZ R147, R22, R160, -R147 ;  /* 0x000000a016937223 */ /* 0x000fe40000010893 */
[----:B------:R-:W-:Y:S02]  /*4bc0*/  FMUL.FTZ R144, R158, R161 ;  /* 0x000000a19e907220 */ /* 0x000fe40000410000 */
[----:B------:R-:W-:Y:S02]  /*4bd0*/  FFMA.FTZ R164, R120, R171, -R177 ;  /* 0x000000ab78a47223 */ /* 0x000fe400000108b1 */
[----:B------:R-:W-:-:S02]  /*4be0*/  FMUL.FTZ R147, R158, R147 ;  /* 0x000000939e937220 */ /* 0x000fc40000410000 */
[----:B------:R-:W-:Y:S02]  /*4bf0*/  FADD.FTZ R179, -R144, R179 ;  /* 0x000000b390b37221 */ /* 0x000fe40000010100 */
[----:B------:R-:W-:Y:S02]  /*4c00*/  FADD.FTZ R164, R147, R164 ;  /* 0x000000a493a47221 */ /* 0x000fe40000010000 */
[----:B------:R-:W-:Y:S02]  /*4c10*/  FMUL.FTZ R161, R117, -R179 ;  /* 0x800000b375a17220 */ /* 0x000fe40000410000 */
[----:B------:R-:W-:Y:S02]  /*4c20*/  IMAD R183, R181, c[0x0][0x2d4], R166 ;  /* 0x0000b500b5b77a24 */ /* 0x000fe400078e02a6 */
[----:B------:R-:W-:Y:S02]  /*4c30*/  FFMA.FTZ R180, R116, R164, -R161 ;  /* 0x000000a474b47223 */ /* 0x000fe400000108a1 */
[----:B0-----:R-:W-:-:S02]  /*4c40*/  FMUL.FTZ R161, R162, R163 ;  /* 0x000000a3a2a17220 */ /* 0x001fc40000410000 */
[----:B------:R-:W-:Y:S02]  /*4c50*/  FMUL.FTZ R168, R117, -R164 ;  /* 0x800000a475a87220 */ /* 0x000fe40000410000 */
[C---:B------:R-:W-:Y:S02]  /*4c60*/  FMUL.FTZ R166, R162.reuse, R167 ;  /* 0x000000a7a2a67220 */ /* 0x040fe40000410000 */
[----:B------:R-:W-:Y:S02]  /*4c70*/  FMUL.FTZ R164, R162, R169 ;  /* 0x000000a9a2a47220 */ /* 0x000fe40000410000 */
[-C--:B--2---:R-:W-:Y:S02]  /*4c80*/  FFMA.FTZ R161, R150, R165.reuse, R161 ;  /* 0x000000a596a17223 */ /* 0x084fe400000100a1 */
[----:B------:R-:W-:Y:S02]  /*4c90*/  FMUL.FTZ R165, R162, R165 ;  /* 0x000000a5a2a57220 */ /* 0x000fe40000410000 */
[----:B------:R-:W-:-:S02]  /*4ca0*/  FFMA.FTZ R166, R150, R169, R166 ;  /* 0x000000a996a67223 */ /* 0x000fc400000100a6 */
[C---:B------:R-:W-:Y:S01]  /*4cb0*/  FFMA.FTZ R164, R150.reuse, R167, -R164 ;  /* 0x000000a796a47223 */ /* 0x040fe200000108a4 */
[----:B------:R-:W-:Y:S01]  /*4cc0*/  HADD2.F32 R167, -RZ, R143.H0_H0 ;  /* 0x2000008fffa77230 */ /* 0x000fe20000004100 */
[----:B------:R-:W-:Y:S01]  /*4cd0*/  @P3 FFMA.FTZ R150, R150, R163, -R165 ;  /* 0x000000a396963223 */ /* 0x000fe200000108a5 */
[----:B------:R-:W-:Y:S01]  /*4ce0*/  FSEL R163, R162, R161, !P3 ;  /* 0x000000a1a2a37208 */ /* 0x000fe20005800000 */
[CC--:B-1----:R-:W-:Y:S01]  /*4cf0*/  FMUL.FTZ R162, R128.reuse, -R20.reuse ;  /* 0x8000001480a27220 */ /* 0x0c2fe20000410000 */
[----:B------:R-:W-:Y:S01]  /*4d00*/  HADD2.F32 R165, -RZ, R142.H0_H0 ;  /* 0x2000008effa57230 */ /* 0x000fe20000004100 */
[-C--:B------:R-:W-:Y:S02]  /*4d10*/  FMUL.FTZ R143, R128, R21.reuse ;  /* 0x00000015808f7220 */ /* 0x080fe40000410000 */
[----:B------:R-:W-:Y:S02]  /*4d20*/  @P3 FADD.FTZ R151, R151, R166 ;  /* 0x000000a697973221 */ /* 0x000fe40000010000 */
[C---:B------:R-:W-:Y:S01]  /*4d30*/  FFMA.FTZ R176, R127.reuse, -R21, R162 ;  /* 0x800000157fb07223 */ /* 0x040fe200000100a2 */
[----:B------:R-:W0:Y:S01]  /*4d40*/  SHFL.UP PT, R166, R150, 0x10, RZ ;  /* 0x0600000096a67989 */ /* 0x000e2200000e00ff */
[----:B------:R-:W-:-:S02]  /*4d50*/  FFMA.FTZ R171, R127, R20, -R143 ;  /* 0x000000147fab7223 */ /* 0x000fc4000001088f */
[----:B------:R-:W-:Y:S01]  /*4d60*/  FMUL.FTZ R162, R22, R167 ;  /* 0x000000a716a27220 */ /* 0x000fe20000410000 */
[----:B------:R-:W-:Y:S01]  /*4d70*/  SHFL.UP PT, R170, R151, 0x10, RZ ;  /* 0x0600000097aa7989 */ /* 0x000fe200000e00ff */
[----:B------:R-:W-:Y:S02]  /*4d80*/  FFMA.FTZ R179, R116, R179, R168 ;  /* 0x000000b374b37223 */ /* 0x000fe400000100a8 */
[----:B------:R-:W-:Y:S01]  /*4d90*/  @P3 FADD.FTZ R149, R149, R164 ;  /* 0x000000a495953221 */ /* 0x000fe20000010000 */
[----:B------:R-:W1:Y:S01]  /*4da0*/  SHFL.UP PT, R168, R163, 0x10, RZ ;  /* 0x06000000a3a87989 */ /* 0x000e6200000e00ff */
[----:B------:R-:W-:Y:S01]  /*4db0*/  FMUL.FTZ R178, R126, -R176 ;  /* 0x800000b07eb27220 */ /* 0x000fe20000410000 */
[----:B------:R-:W-:Y:S01]  /*4dc0*/  ISETP.GE.AND P3, PT, R56, 0x10, PT ;  /* 0x000000103800780c */ /* 0x000fe20003f66270 */
[----:B------:R-:W-:Y:S01]  /*4dd0*/  FMUL.FTZ R142, R23, R167 ;  /* 0x000000a7178e7220 */ /* 0x000fe20000410000 */
[----:B------:R-:W2:Y:S01]  /*4de0*/  SHFL.UP PT, R169, R149, 0x10, RZ ;  /* 0x0600000095a97989 */ /* 0x000ea200000e00ff */
[----:B------:R-:W-:-:S02]  /*4df0*/  FADD.FTZ R164, R77, R77 ;  /* 0x0000004d4da47221 */ /* 0x000fc40000010000 */
[----:B------:R-:W-:Y:S02]  /*4e00*/  FMUL.FTZ R177, R126, -R171 ;  /* 0x800000ab7eb17220 */ /* 0x000fe40000410000 */
[----:B------:R-:W-:Y:S02]  /*4e10*/  FFMA.FTZ R161, R23, R165, R162 ;  /* 0x000000a517a17223 */ /* 0x000fe400000100a2 */
[C---:B------:R-:W-:Y:S02]  /*4e20*/  FFMA.FTZ R178, R125.reuse, R171, -R178 ;  /* 0x000000ab7db27223 */ /* 0x040fe400000108b2 */
[----:B------:R-:W-:Y:S02]  /*4e30*/  FFMA.FTZ R143, R22, R165, -R142 ;  /* 0x000000a5168f7223 */ /* 0x000fe4000001088e */
[----:B------:R-:W-:Y:S02]  /*4e40*/  FFMA.FTZ R177, R125, R176, R177 ;  /* 0x000000b07db17223 */ /* 0x000fe400000100b1 */
[----:B------:R-:W-:-:S02]  /*4e50*/  FMUL.FTZ R142, R164, R161 ;  /* 0x000000a1a48e7220 */ /* 0x000fc40000410000 */
[----:B------:R-:W-:Y:S02]  /*4e60*/  FMUL.FTZ R162, R124, -R178 ;  /* 0x800000b27ca27220 */ /* 0x000fe40000410000 */
[----:B------:R-:W-:-:S04]  /*4e70*/  IMAD.WIDE.U32 R18, R181, c[0x0][0x2d0], R18 ;  /* 0x0000b400b5127a25 */ /* 0x000fc800078e0012 */
[----:B------:R-:W-:Y:S01]  /*4e80*/  FMUL.FTZ R143, R164, R143 ;  /* 0x0000008fa48f7220 */ /* 0x000fe20000410000 */
[----:B------:R-:W-:Y:S01]  /*4e90*/  IADD3 R19, R19, R183, RZ ;  /* 0x000000b713137210 */ /* 0x000fe20007ffe0ff */
        /* <DEDUP_REMOVED lines=9> */
[----:B------:R-:W-:Y:S02]  /*4f30*/  FFMA.FTZ R179, R120, R171, -R161 ;  /* 0x000000ab78b37223 */ /* 0x000fe400000108a1 */
[----:B0-----:R-:W-:-:S02]  /*4f40*/  FMUL.FTZ R161, R163, R166 ;  /* 0x000000a6a3a17220 */ /* 0x001fc40000410000 */
[----:B------:R-:W-:Y:S02]  /*4f50*/  FFMA.FTZ R181, R114, R181, R176 ;  /* 0x000000b572b57223 */ /* 0x000fe400000100b0 */
[----:B-1----:R-:W-:Y:S02]  /*4f60*/  FFMA.FTZ R176, R150, R168, R161 ;  /* 0x000000a896b07223 */ /* 0x002fe400000100a1 */
[----:B------:R-:W-:Y:S02]  /*4f70*/  FMUL.FTZ R178, R122, -R171 ;  /* 0x800000ab7ab27220 */ /* 0x000fe40000410000 */
[C---:B------:R-:W-:Y:S01]  /*4f80*/  FMUL.FTZ R162, R163.reuse, R170 ;  /* 0x000000aaa3a27220 */ /* 0x040fe20000410000 */
[C---:B------:R-:W-:Y:S01]  /*4f90*/  FSEL R176, R163.reuse, R176, !P3 ;  /* 0x000000b0a3b07208 */ /* 0x040fe20005800000 */
[C---:B--2---:R-:W-:Y:S02]  /*4fa0*/  FMUL.FTZ R171, R163.reuse, R169 ;  /* 0x000000a9a3ab7220 */ /* 0x044fe40000410000 */
[----:B------:R-:W-:-:S02]  /*4fb0*/  FMUL.FTZ R161, R163, R168 ;  /* 0x000000a8a3a17220 */ /* 0x000fc40000410000 */
[C---:B------:R-:W-:Y:S01]  /*4fc0*/  FFMA.FTZ R162, R150.reuse, R169, -R162 ;  /* 0x000000a996a27223 */ /* 0x040fe200000108a2 */
[----:B------:R-:W-:Y:S01]  /*4fd0*/  SHFL.UP PT, R176, R176, 0x1, RZ ;  /* 0x04200000b0b07989 */ /* 0x000fe200000e00ff */
[C---:B------:R-:W-:Y:S02]  /*4fe0*/  FFMA.FTZ R170, R150.reuse, R170, R171 ;  /* 0x000000aa96aa7223 */ /* 0x040fe400000100ab */
[----:B------:R-:W-:Y:S01]  /*4ff0*/  @P3 FFMA.FTZ R150, R150, R166, -R161 ;  /* 0x000000a696963223 */ /* 0x000fe200000108a1 */
[----:B------:R-:W0:Y:S01]  /*5000*/  SHFL.IDX PT, R171, R5, RZ, 0x1f ;  /* 0x00001fff05ab7589 */ /* 0x000e2200000e0000 */
[----:B------:R-:W-:Y:S01]  /*5010*/  @P3 FADD.FTZ R151, R151, R170 ;  /* 0x000000aa97973221 */ /* 0x000fe20000010000 */
[----:B------:R-:W-:Y:S01]  /*5020*/  HADD2.F32 R170, -RZ, R141.H0_H0 ;  /* 0x2000008dffaa7230 */ /* 0x000fe20000004100 */
[----:B------:R-:W-:Y:S01]  /*5030*/  FFMA.FTZ R177, R120, R177, R178 ;  /* 0x000000b178b17223 */ /* 0x000fe200000100b2 */
[----:B------:R1:W-:Y:S01]  /*5040*/  SHFL.IDX PT, R161, R4, RZ, 0x1f ;  /* 0x00001fff04a17589 */ /* 0x0003e200000e0000 */
[----:B------:R-:W-:Y:S01]  /*5050*/  @P3 FADD.FTZ R149, R149, R162 ;  /* 0x000000a295953221 */ /* 0x000fe20000010000 */
[----:B------:R-:W-:Y:S01]  /*5060*/  HADD2.F32 R178, -RZ, R140.H0_H0 ;  /* 0x2000008cffb27230 */ /* 0x000fe20000004100 */
[----:B------:R-:W-:Y:S01]  /*5070*/  FMUL.FTZ R162, R117, -R177 ;  /* 0x800000b175a27220 */ /* 0x000fe20000410000 */
[----:B------:R-:W2:Y:S01]  /*5080*/  SHFL.UP PT, R150, R150, 0x1, RZ ;  /* 0x0420000096967989 */ /* 0x000ea200000e00ff */
[----:B------:R-:W-:-:S02]  /*5090*/  FMUL.FTZ R140, R22, R170 ;  /* 0x000000aa168c7220 */ /* 0x000fc40000410000 */
[----:B------:R-:W-:Y:S01]  /*50a0*/  FMUL.FTZ R141, R23, R170 ;  /* 0x000000aa178d7220 */ /* 0x000fe20000410000 */
[----:B------:R-:W3:Y:S01]  /*50b0*/  SHFL.UP PT, R151, R151, 0x1, RZ ;  /* 0x0420000097977989 */ /* 0x000ee200000e00ff */
[-C--:B------:R-:W-:Y:S02]  /*50c0*/  FFMA.FTZ R163, R116, R179.reuse, -R162 ;  /* 0x000000b374a37223 */ /* 0x080fe400000108a2 */
[----:B------:R-:W-:Y:S01]  /*50d0*/  FADD.FTZ R169, R79, R79 ;  /* 0x0000004f4fa97221 */ /* 0x000fe20000010000 */
[----:B------:R-:W4:Y:S01]  /*50e0*/  SHFL.UP PT, R149, R149, 0x1, RZ ;  /* 0x0420000095957989 */ /* 0x000f2200000e00ff */
[----:B------:R-:W-:Y:S02]  /*50f0*/  FMUL.FTZ R179, R117, -R179 ;  /* 0x800000b375b37220 */ /* 0x000fe40000410000 */
[-C--:B------:R-:W-:Y:S02]  /*5100*/  FFMA.FTZ R140, R23, R178.reuse, R140 ;  /* 0x000000b2178c7223 */ /* 0x080fe4000001008c */
[----:B-1----:R-:W-:-:S02]  /*5110*/  FFMA.FTZ R4, R22, R178, -R141 ;  /* 0x000000b216047223 */ /* 0x002fc4000001088d */
[----:B------:R-:W-:Y:S02]  /*5120*/  FFMA.FTZ R179, R116, R177, R179 ;  /* 0x000000b174b37223 */ /* 0x000fe400000100b3 */
[C---:B------:R-:W-:Y:S02]  /*5130*/  FMUL.FTZ R140, R169.reuse, R140 ;  /* 0x0000008ca98c7220 */ /* 0x040fe40000410000 */
[----:B------:R-:W-:Y:S02]  /*5140*/  FMUL.FTZ R5, R112, -R163 ;  /* 0x800000a370057220 */ /* 0x000fe40000410000 */
[----:B------:R-:W-:Y:S02]  /*5150*/  FMUL.FTZ R141, R169, R4 ;  /* 0x00000004a98d7220 */ /* 0x000fe40000410000 */
[----:B------:R-:W-:Y:S02]  /*5160*/  FADD.FTZ R181, -R140, R181 ;  /* 0x000000b58cb57221 */ /* 0x000fe40000010100 */
[----:B------:R-:W-:-:S02]  /*5170*/  FMUL.FTZ R4, R112, -R179 ;  /* 0x800000b370047220 */ /* 0x000fc40000410000 */
[----:B------:R-:W-:Y:S02]  /*5180*/  FFMA.FTZ R5, R114, R179, R5 ;  /* 0x000000b372057223 */ /* 0x000fe40000010005 */
[----:B------:R-:W-:Y:S02]  /*5190*/  FADD.FTZ R177, R141, R180 ;  /* 0x000000b48db17221 */ /* 0x000fe40000010000 */
[----:B------:R-:W-:Y:S02]  /*51a0*/  FMUL.FTZ R166, R108, -R181 ;  /* 0x800000b56ca67220 */ /* 0x000fe40000410000 */
[----:B------:R-:W-:Y:S02]  /*51b0*/  FFMA.FTZ R163, R114, R163, -R4 ;  /* 0x000000a372a37223 */ /* 0x000fe40000010804 */
[----:B------:R-:W-:Y:S02]  /*51c0*/  FMUL.FTZ R162, R108, -R5 ;  /* 0x800000056ca27220 */ /* 0x000fe40000410000 */
[----:B0-----:R-:W-:-:S02]  /*51d0*/  FMUL.FTZ R4, R176, R171 ;  /* 0x000000abb0047220 */ /* 0x001fc40000410000 */
[C---:B------:R-:W-:Y:S02]  /*51e0*/  FFMA.FTZ R168, R110.reuse, R177, -R166 ;  /* 0x000000b16ea87223 */ /* 0x040fe400000108a6 */
[----:B------:R-:W-:Y:S02]  /*51f0*/  FFMA.FTZ R162, R110, R163, -R162 ;  /* 0x000000a36ea27223 */ /* 0x000fe400000108a2 */
[----:B--2---:R-:W-:Y:S01]  /*5200*/  FFMA.FTZ R166, R150, R161, -R4 ;  /* 0x000000a196a67223 */ /* 0x004fe20000010804 */
[----:B------:R-:W-:Y:S01]  /*5210*/  HADD2.F32 R4, -RZ, R119.H0_H0 ;  /* 0x20000077ff047230 */ /* 0x000fe20000004100 */
[----:B------:R-:W-:Y:S02]  /*5220*/  FMUL.FTZ R163, R108, -R163 ;  /* 0x800000a36ca37220 */ /* 0x000fe40000410000 */
[----:B------:R-:W-:Y:S02]  /*5230*/  FMUL.FTZ R176, R176, R161 ;  /* 0x000000a1b0b07220 */ /* 0x000fe40000410000 */
[----:B------:R-:W-:-:S02]  /*5240*/  FFMA.FTZ R163, R110, R5, R163 ;  /* 0x000000056ea37223 */ /* 0x000fc400000100a3 */
[----:B------:R-:W-:Y:S02]  /*5250*/  FFMA.FTZ R176, R150, R171, R176 ;  /* 0x000000ab96b07223 */ /* 0x000fe400000100b0 */
[-C--:B------:R-:W-:Y:S01]  /*5260*/  FMUL.FTZ R5, R23, R4.reuse ;  /* 0x0000000417057220 */ /* 0x080fe20000410000 */
[----:B------:R0:W1:Y:S01]  /*5270*/  SHFL.DOWN PT, R182, R163, 0x1, 0x1f ;  /* 0x08201f00a3b67f89 */ /* 0x00006200000e0000 */
[----:B------:R-:W-:Y:S02]  /*5280*/  FMUL.FTZ R119, R22, R4 ;  /* 0x0000000416777220 */ /* 0x000fe40000410000 */
[----:B---3--:R-:W-:Y:S02]  /*5290*/  @P2 FADD.FTZ R171, R151, R176 ;  /* 0x000000b097ab2221 */ /* 0x008fe40000010000 */
[----:B------:R-:W-:Y:S02]  /*52a0*/  FADD.FTZ R176, R68, R68 ;  /* 0x0000004444b07221 */ /* 0x000fe40000010000 */
[----:B------:R-:W-:-:S02]  /*52b0*/  FFMA.FTZ R5, R22, R118, -R5 ;  /* 0x0000007616057223 */ /* 0x000fc40000010805 */
[----:B------:R-:W-:Y:S02]  /*52c0*/  FMUL.FTZ R179, R108, -R177 ;  /* 0x800000b16cb37220 */ /* 0x000fe40000410000 */
[----:B----4-:R-:W-:Y:S01]  /*52d0*/  @P2 FADD.FTZ R161, R149, R166 ;  /* 0x000000a695a12221 */ /* 0x010fe20000010000 */
[----:B------:R-:W-:Y:S01]  /*52e0*/  ISETP.NE.AND P2, PT, R174, 0x1f, PT ;  /* 0x0000001fae00780c */ /* 0x000fe20003f45270 */
[----:B------:R-:W-:Y:S02]  /*52f0*/  FFMA.FTZ R119, R23, R118, R119 ;  /* 0x0000007617777223 */ /* 0x000fe40000010077 */
[----:B------:R-:W-:Y:S02]  /*5300*/  FMUL.FTZ R151, R176, R5 ;  /* 0x00000005b0977220 */ /* 0x000fe40000410000 */
[----:B------:R-:W-:Y:S02]  /*5310*/  FFMA.FTZ R179, R110, R181, R179 ;  /* 0x000000b56eb37223 */ /* 0x000fe400000100b3 */
[----:B------:R-:W-:-:S02]  /*5320*/  FMUL.FTZ R150, R176, R119 ;  /* 0x00000077b0967220 */ /* 0x000fc40000410000 */
[----:B------:R-:W-:Y:S02]  /*5330*/  FMUL.FTZ R149, R7, R171 ;  /* 0x000000ab07957220 */ /* 0x000fe40000410000 */
[----:B------:R-:W-:Y:S02]  /*5340*/  FADD.FTZ R166, R151, R168 ;  /* 0x000000a897a67221 */ /* 0x000fe40000010000 */
[-C--:B------:R-:W-:Y:S02]  /*5350*/  FMUL.FTZ R7, R7, R161.reuse ;  /* 0x000000a107077220 */ /* 0x080fe40000410000 */
[----:B------:R-:W-:Y:S01]  /*5360*/  FADD.FTZ R168, -R150, R179 ;  /* 0x000000b396a87221 */ /* 0x000fe20000010100 */
[----:B------:R0:W2:Y:S01]  /*5370*/  SHFL.DOWN PT, R184, R166, 0x1, 0x1f ;  /* 0x08201f00a6b87f89 */ /* 0x0000a200000e0000 */
[C---:B------:R-:W-:Y:S02]  /*5380*/  FFMA.FTZ R180, R6.reuse, R161, -R149 ;  /* 0x000000a106b47223 */ /* 0x040fe40000010895 */
[----:B------:R-:W-:Y:S01]  /*5390*/  FFMA.FTZ R7, R6, R171, R7 ;  /* 0x000000ab06077223 */ /* 0x000fe20000010007 */
[----:B------:R0:W3:Y:S04]  /*53a0*/  SHFL.DOWN PT, R186, R168, 0x1, 0x1f ;  /* 0x08201f00a8ba7f89 */ /* 0x0000e800000e0000 */
[----:B------:R0:W4:Y:S01]  /*53b0*/  SHFL.DOWN PT, R6, R162, 0x1, 0x1f ;  /* 0x08201f00a2067f89 */ /* 0x00012200000e0000 */
[----:B------:R-:W-:Y:S05]  /*53c0*/  @!P2 BRA `(.L_x_11298) ;  /* 0x000000b00000a947 */ /* 0x000fea0003800000 */
[C---:B-1----:R-:W-:Y:S02]  /*53d0*/  FMUL.FTZ R5, R163.reuse, R182 ;  /* 0x000000b6a3057220 */ /* 0x042fe40000410000 */
[----:B---3--:R-:W-:-:S02]  /*53e0*/  FMUL.FTZ R119, R163, R186 ;  /* 0x000000baa3777220 */ /* 0x008fc40000410000 */
[C---:B--2---:R-:W-:Y:S02]  /*53f0*/  FMUL.FTZ R149, R163.reuse, R184 ;  /* 0x000000b8a3957220 */ /* 0x044fe40000410000 */
[-C--:B0---4-:R-:W-:Y:S02]  /*5400*/  FMUL.FTZ R163, R163, R6.reuse ;  /* 0x00000006a3a37220 */ /* 0x091fe40000410000 */
[C---:B------:R-:W-:Y:S02]  /*5410*/  FFMA.FTZ R5, R162.reuse, R6, -R5 ;  /* 0x00000006a2057223 */ /* 0x040fe40000010805 */
[C---:B------:R-:W-:Y:S02]  /*5420*/  FFMA.FTZ R119, R162.reuse, R184, -R119 ;  /* 0x000000b8a2777223 */ /* 0x040fe40000010877 */
[C---:B------:R-:W-:Y:S02]  /*5430*/  FFMA.FTZ R149, R162.reuse, R186, R149 ;  /* 0x000000baa2957223 */ /* 0x040fe40000010095 */
[----:B------:R-:W-:Y:S01]  /*5440*/  FFMA.FTZ R163, R162, R182, R163 ;  /* 0x000000b6a2a37223 */ /* 0x000fe200000100a3 */
[----:B------:R-:W-:Y:S01]  /*5450*/  MOV R162, R5 ;  /* 0x0000000500a27202 */ /* 0x000fe20000000f00 */
[----:B------:R-:W-:-:S02]  /*5460*/  FADD.FTZ R166, R166, R119 ;  /* 0x00000077a6a67221 */ /* 0x000fc40000010000 */
[----:B------:R-:W-:Y:S02]  /*5470*/  FADD.FTZ R168, R168, R149 ;  /* 0x00000095a8a87221 */ /* 0x000fe40000010000 */
.L_x_11298:
[----:B-1----:R-:W-:Y:S05]  /*5480*/  BSYNC B0 ;  /* 0x0000000000007941 */ /* 0x002fea0003800000 */
.L_x_11297:
[----:B------:R-:W-:Y:S01]  /*5490*/  ISETP.GT.U32.AND P2, PT, R174, 0x1d, PT ;  /* 0x0000001dae00780c */ /* 0x000fe20003f44070 */
[----:B------:R-:W-:Y:S01]  /*54a0*/  FADD.FTZ R161, R121, R180 ;  /* 0x000000b479a17221 */ /* 0x000fe20000010000 */
[----:B------:R1:W0:Y:S01]  /*54b0*/  SHFL.DOWN PT, R182, R163, 0x2, 0x1f ;  /* 0x08401f00a3b67f89 */ /* 0x00022200000e0000 */
[----:B------:R-:W-:Y:S01]  /*54c0*/  FADD.FTZ R121, RZ, R7 ;  /* 0x00000007ff797221 */ /* 0x000fe20000010000 */
[----:B------:R-:W-:Y:S02]  /*54d0*/  BSSY B0, `(.L_x_11299) ;  /* 0x0000012000007945 */ /* 0x000fe40003800000 */
[----:B------:R1:W4:Y:S02]  /*54e0*/  SHFL.DOWN PT, R180, R162, 0x2, 0x1f ;  /* 0x08401f00a2b47f89 */ /* 0x00032400000e0000 */
[C---:B----4-:R-:W-:Y:S02]  /*54f0*/  FMUL.FTZ R6, R4.reuse, R121 ;  /* 0x0000007904067220 */ /* 0x050fe40000410000 */
[----:B------:R-:W-:Y:S01]  /*5500*/  FMUL.FTZ R4, R4, R161 ;  /* 0x000000a104047220 */ /* 0x000fe20000410000 */
[----:B--2---:R1:W2:Y:S04]  /*5510*/  SHFL.DOWN PT, R184, R166, 0x2, 0x1f ;  /* 0x08401f00a6b87f89 */ /* 0x0042a800000e0000 */
[----:B---3--:R1:W3:Y:S01]  /*5520*/  SHFL.DOWN PT, R186, R168, 0x2, 0x1f ;  /* 0x08401f00a8ba7f89 */ /* 0x0082e200000e0000 */
[----:B------:R-:W-:Y:S05]  /*5530*/  @P2 BRA `(.L_x_11300) ;  /* 0x000000b000002947 */ /* 0x000fea0003800000 */
[C---:B0-----:R-:W-:Y:S02]  /*5540*/  FMUL.FTZ R5, R163.reuse, R182 ;  /* 0x000000b6a3057220 */ /* 0x041fe40000410000 */
[----:B---3--:R-:W-:-:S02]  /*5550*/  FMUL.FTZ R7, R163, R186 ;  /* 0x000000baa3077220 */ /* 0x008fc40000410000 */
[C---:B--2---:R-:W-:Y:S02]  /*5560*/  FMUL.FTZ R119, R163.reuse, R184 ;  /* 0x000000b8a3777220 */ /* 0x044fe40000410000 */
        /* <DEDUP_REMOVED lines=8> */
.L_x_11300:
[----:B------:R-:W-:Y:S05]  /*55f0*/  BSYNC B0 ;  /* 0x0000000000007941 */ /* 0x000fea0003800000 */
.L_x_11299:
[----:B------:R-:W-:Y:S01]  /*5600*/  FFMA.FTZ R149, R118, R121, R4 ;  /* 0x0000007976957223 */ /* 0x000fe20000010004 */
[----:B------:R-:W-:Y:S01]  /*5610*/  ISETP.GT.U32.AND P2, PT, R174, 0x1b, PT ;  /* 0x0000001bae00780c */ /* 0x000fe20003f44070 */
[C---:B------:R-:W-:Y:S01]  /*5620*/  FMUL.FTZ R5, R108.reuse, R161 ;  /* 0x000000a16c057220 */ /* 0x040fe20000410000 */
[----:B------:R4:W1:Y:S01]  /*5630*/  SHFL.DOWN PT, R180, R162, 0x4, 0x1f ;  /* 0x08801f00a2b47f89 */ /* 0x00086200000e0000 */
[-C--:B------:R-:W-:Y:S01]  /*5640*/  FMUL.FTZ R4, R108, R121.reuse ;  /* 0x000000796c047220 */ /* 0x080fe20000410000 */
[----:B------:R-:W-:Y:S01]  /*5650*/  BSSY B0, `(.L_x_11301) ;  /* 0x0000021000007945 */ /* 0x000fe20003800000 */
[C---:B------:R-:W-:Y:S01]  /*5660*/  FFMA.FTZ R5, R110.reuse, R121, R5 ;  /* 0x000000796e057223 */ /* 0x040fe20000010005 */
[----:B0-----:R4:W0:Y:S01]  /*5670*/  SHFL.DOWN PT, R182, R163, 0x4, 0x1f ;  /* 0x08801f00a3b67f89 */ /* 0x00182200000e0000 */
[-C--:B------:R-:W-:Y:S02]  /*5680*/  FFMA.FTZ R4, R110, R161.reuse, -R4 ;  /* 0x000000a16e047223 */ /* 0x080fe40000010804 */
[----:B------:R-:W-:Y:S01]  /*5690*/  FFMA.FTZ R7, R118, R161, -R6 ;  /* 0x000000a176077223 */ /* 0x000fe20000010806 */
[----:B--2---:R4:W2:Y:S01]  /*56a0*/  SHFL.DOWN PT, R184, R166, 0x4, 0x1f ;  /* 0x08801f00a6b87f89 */ /* 0x0048a200000e0000 */
[----:B------:R-:W-:-:S02]  /*56b0*/  FMUL.FTZ R6, R23, R121 ;  /* 0x0000007917067220 */ /* 0x000fc40000410000 */
[----:B------:R-:W-:Y:S01]  /*56c0*/  FADD.FTZ R119, RZ, R5 ;  /* 0x00000005ff777221 */ /* 0x000fe20000010000 */
[----:B---3--:R4:W3:Y:S01]  /*56d0*/  SHFL.DOWN PT, R186, R168, 0x4, 0x1f ;  /* 0x08801f00a8ba7f89 */ /* 0x0088e200000e0000 */
[----:B------:R-:W-:Y:S02]  /*56e0*/  FMUL.FTZ R118, R22, R121 ;  /* 0x0000007916767220 */ /* 0x000fe40000410000 */
[----:B------:R-:W-:Y:S02]  /*56f0*/  FFMA.FTZ R171, R82, R103, R4 ;  /* 0x0000006752ab7223 */ /* 0x000fe40000010004 */
[----:B------:R-:W-:Y:S02]  /*5700*/  FFMA.FTZ R177, R22, R161, -R6 ;  /* 0x000000a116b17223 */ /* 0x000fe40000010806 */
[----:B------:R-:W-:Y:S02]  /*5710*/  FFMA.FTZ R4, R176, R7, RZ ;  /* 0x00000007b0047223 */ /* 0x000fe400000100ff */
[----:B------:R-:W-:-:S02]  /*5720*/  FMUL.FTZ R5, R170, R119 ;  /* 0x00000077aa057220 */ /* 0x000fc40000410000 */
[----:B------:R-:W-:Y:S02]  /*5730*/  FFMA.FTZ R179, R23, R161, R118 ;  /* 0x000000a117b37223 */ /* 0x000fe40000010076 */
[----:B------:R-:W-:Y:S02]  /*5740*/  FMUL.FTZ R7, R170, R171 ;  /* 0x000000abaa077220 */ /* 0x000fe40000410000 */
[C---:B------:R-:W-:Y:S02]  /*5750*/  FFMA.FTZ R6, -R176.reuse, R149, RZ ;  /* 0x00000095b0067223 */ /* 0x040fe400000101ff */
[----:B------:R-:W-:Y:S02]  /*5760*/  FMUL.FTZ R170, R176, R177 ;  /* 0x000000b1b0aa7220 */ /* 0x000fe40000410000 */
[----:B------:R-:W-:Y:S02]  /*5770*/  FFMA.FTZ R118, R178, R171, -R5 ;  /* 0x000000abb2767223 */ /* 0x000fe40000010805 */
[----:B------:R-:W-:-:S02]  /*5780*/  FFMA.FTZ R176, -R176, R179, -RZ ;  /* 0x000000b3b0b07223 */ /* 0x000fc400000109ff */
[----:B------:R-:W-:Y:S01]  /*5790*/  FFMA.FTZ R178, R178, R119, R7 ;  /* 0x00000077b2b27223 */ /* 0x000fe20000010007 */
[----:B------:R-:W-:Y:S05]  /*57a0*/  @P2 BRA `(.L_x_11302) ;  /* 0x000000b000002947 */ /* 0x000fea0003800000 */
[C---:B01234-:R-:W-:Y:S02]  /*57b0*/  FMUL.FTZ R5, R163.reuse, R182 ;  /* 0x000000b6a3057220 */ /* 0x05ffe40000410000 */
[C---:B------:R-:W-:Y:S02]  /*57c0*/  FMUL.FTZ R7, R163.reuse, R186 ;  /* 0x000000baa3077220 */ /* 0x040fe40000410000 */
[C---:B------:R-:W-:Y:S02]  /*57d0*/  FMUL.FTZ R149, R163.reuse, R184 ;  /* 0x000000b8a3957220 */ /* 0x040fe40000410000 */
[-C--:B------:R-:W-:Y:S02]  /*57e0*/  FMUL.FTZ R163, R163, R180.reuse ;  /* 0x000000b4a3a37220 */ /* 0x080fe40000410000 */
[C---:B------:R-:W-:Y:S02]  /*57f0*/  FFMA.FTZ R5, R162.reuse, R180, -R5 ;  /* 0x000000b4a2057223 */ /* 0x040fe40000010805 */
[----:B------:R-:W-:-:S02]  /*5800*/  FFMA.FTZ R7, R162, R184, -R7 ;  /* 0x000000b8a2077223 */ /* 0x000fc40000010807 */
[C---:B------:R-:W-:Y:S02]  /*5810*/  FFMA.FTZ R149, R162.reuse, R186, R149 ;  /* 0x000000baa2957223 */ /* 0x040fe40000010095 */
[----:B------:R-:W-:Y:S01]  /*5820*/  FFMA.FTZ R163, R162, R182, R163 ;  /* 0x000000b6a2a37223 */ /* 0x000fe200000100a3 */
[----:B------:R-:W-:Y:S01]  /*5830*/  MOV R162, R5 ;  /* 0x0000000500a27202 */ /* 0x000fe20000000f00 */
[----:B------:R-:W-:Y:S02]  /*5840*/  FADD.FTZ R166, R166, R7 ;  /* 0x00000007a6a67221 */ /* 0x000fe40000010000 */
[----:B------:R-:W-:Y:S02]  /*5850*/  FADD.FTZ R168, R168, R149 ;  /* 0x00000095a8a87221 */ /* 0x000fe40000010000 */
.L_x_11302:
[----:B01234-:R-:W-:Y:S05]  /*5860*/  BSYNC B0 ;  /* 0x0000000000007941 */ /* 0x01ffea0003800000 */
.L_x_11301:
[----:B------:R-:W-:Y:S01]  /*5870*/  FMUL.FTZ R5, R112, R171 ;  /* 0x000000ab70057220 */ /* 0x000fe20000410000 */
[----:B------:R-:W-:Y:S01]  /*5880*/  ISETP.GT.U32.AND P2, PT, R174, 0x17, PT ;  /* 0x00000017ae00780c */ /* 0x000fe20003f44070 */
[C---:B------:R-:W-:Y:S01]  /*5890*/  FFMA.FTZ R177, R169.reuse, R118, R4 ;  /* 0x00000076a9b17223 */ /* 0x040fe20000010004 */
[----:B------:R0:W1:Y:S01]  /*58a0*/  SHFL.DOWN PT, R182, R166, 0x8, 0x1f ;  /* 0x09001f00a6b67f89 */ /* 0x00006200000e0000 */
[-C--:B------:R-:W-:Y:S01]  /*58b0*/  FMUL.FTZ R4, R112, R119.reuse ;  /* 0x0000007770047220 */ /* 0x080fe20000410000 */
[----:B------:R-:W-:Y:S01]  /*58c0*/  BSSY B0, `(.L_x_11303) ;  /* 0x0000020000007945 */ /* 0x000fe20003800000 */
[C---:B------:R-:W-:Y:S01]  /*58d0*/  FFMA.FTZ R5, R114.reuse, R119, R5 ;  /* 0x0000007772057223 */ /* 0x040fe20000010005 */
[----:B------:R0:W2:Y:S01]  /*58e0*/  SHFL.DOWN PT, R184, R168, 0x8, 0x1f ;  /* 0x09001f00a8b87f89 */ /* 0x0000a200000e0000 */
[----:B------:R-:W-:Y:S01]  /*58f0*/  FFMA.FTZ R179, -R169, R178, R6 ;  /* 0x000000b2a9b37223 */ /* 0x000fe20000010106 */
[----:B------:R-:W-:Y:S01]  /*5900*/  ISETP.GE.OR P0, PT, R173, c[0x0][0x174], P0 ;  /* 0x00005d00ad007a0c */ /* 0x000fe20000706670 */
[----:B------:R-:W-:-:S02]  /*5910*/  FFMA.FTZ R4, R114, R171, -R4 ;  /* 0x000000ab72047223 */ /* 0x000fc40000010804 */
[CC--:B------:R-:W-:Y:S02]  /*5920*/  FMUL.FTZ R6, R23.reuse, R119.reuse ;  /* 0x0000007717067220 */ /* 0x0c0fe40000410000 */
[----:B------:R-:W-:Y:S02]  /*5930*/  FMUL.FTZ R180, R22, R119 ;  /* 0x0000007716b47220 */ /* 0x000fe40000410000 */
[----:B------:R-:W-:Y:S02]  /*5940*/  FADD.FTZ R118, RZ, R5 ;  /* 0x00000005ff767221 */ /* 0x000fe40000010000 */
[----:B------:R-:W-:Y:S02]  /*5950*/  FFMA.FTZ R178, R80, R105, R4 ;  /* 0x0000006950b27223 */ /* 0x000fe40000010004 */
[-C--:B------:R-:W-:Y:S02]  /*5960*/  FFMA.FTZ R6, R22, R171.reuse, -R6 ;  /* 0x000000ab16067223 */ /* 0x080fe40000010806 */
[----:B------:R-:W-:-:S02]  /*5970*/  FFMA.FTZ R180, R23, R171, R180 ;  /* 0x000000ab17b47223 */ /* 0x000fc400000100b4 */
[C---:B------:R-:W-:Y:S02]  /*5980*/  FMUL.FTZ R4, R167.reuse, R118 ;  /* 0x00000076a7047220 */ /* 0x040fe40000410000 */
[----:B------:R-:W-:Y:S02]  /*5990*/  FMUL.FTZ R5, R167, R178 ;  /* 0x000000b2a7057220 */ /* 0x000fe40000410000 */
[C---:B------:R-:W-:Y:S02]  /*59a0*/  FMUL.FTZ R167, R169.reuse, R6 ;  /* 0x00000006a9a77220 */ /* 0x040fe40000410000 */
[----:B------:R-:W-:Y:S01]  /*59b0*/  FFMA.FTZ R169, -R169, R180, -RZ ;  /* 0x000000b4a9a97223 */ /* 0x000fe200000109ff */
[----:B------:R0:W3:Y:S01]  /*59c0*/  SHFL.DOWN PT, R6, R163, 0x8, 0x1f ;  /* 0x09001f00a3067f89 */ /* 0x0000e200000e0000 */
[C---:B------:R-:W-:Y:S02]  /*59d0*/  FFMA.FTZ R180, R165.reuse, R178, -R4 ;  /* 0x000000b2a5b47223 */ /* 0x040fe40000010804 */
[----:B------:R-:W-:Y:S01]  /*59e0*/  FFMA.FTZ R181, R165, R118, R5 ;  /* 0x00000076a5b57223 */ /* 0x000fe20000010005 */
[----:B------:R0:W4:Y:S01]  /*59f0*/  SHFL.DOWN PT, R4, R162, 0x8, 0x1f ;  /* 0x09001f00a2047f89 */ /* 0x00012200000e0000 */
[----:B------:R-:W-:Y:S05]  /*5a00*/  @P2 BRA `(.L_x_11304) ;  /* 0x000000b000002947 */ /* 0x000fea0003800000 */
[C---:B-123--:R-:W-:Y:S02]  /*5a10*/  FMUL.FTZ R5, R163.reuse, R6 ;  /* 0x00000006a3057220 */ /* 0x04efe40000410000 */
[----:B------:R-:W-:-:S02]  /*5a20*/  FMUL.FTZ R7, R163, R184 ;  /* 0x000000b8a3077220 */ /* 0x000fc40000410000 */
[C---:B------:R-:W-:Y:S02]  /*5a30*/  FMUL.FTZ R149, R163.reuse, R182 ;  /* 0x000000b6a3957220 */ /* 0x040fe40000410000 */
        /* <DEDUP_REMOVED lines=8> */
.L_x_11304:
[----:B-12---:R-:W-:Y:S05]  /*5ac0*/  BSYNC B0 ;  /* 0x0000000000007941 */ /* 0x006fea0003800000 */
.L_x_11303:
[C---:B------:R-:W-:Y:S01]  /*5ad0*/  FMUL.FTZ R165, R117.reuse, R178 ;  /* 0x000000b275a57220 */ /* 0x040fe20000410000 */
[----:B------:R-:W-:Y:S01]  /*5ae0*/  HFMA2.MMA R5, -RZ, RZ, 0, 0 ;  /* 0x00000000ff057435 */ /* 0x000fe200000001ff */
[----:B------:R-:W-:Y:S01]  /*5af0*/  FMUL.FTZ R149, R117, R118 ;  /* 0x0000007675957220 */ /* 0x000fe20000410000 */
[----:B----4-:R-:W-:Y:S01]  /*5b00*/  MOV R4, 0x3f800000 ;  /* 0x3f80000000047802 */ /* 0x010fe20000000f00 */
[----:B------:R-:W-:Y:S01]  /*5b10*/  FFMA.FTZ R183, R164, R180, R177 ;  /* 0x000000b4a4b77223 */ /* 0x000fe200000100b1 */
[----:B---3--:R-:W-:Y:S01]  /*5b20*/  CS2R R6, SRZ ;  /* 0x0000000000067805 */ /* 0x008fe2000001ff00 */
[C---:B------:R-:W-:Y:S01]  /*5b30*/  FFMA.FTZ R177, R116.reuse, R118, R165 ;  /* 0x0000007674b17223 */ /* 0x040fe200000100a5 */
[----:B------:R1:W2:Y:S01]  /*5b40*/  SHFL.DOWN PT, R186, R166, 0x10, 0x1f ;  /* 0x0a001f00a6ba7f89 */ /* 0x0002a200000e0000 */
[----:B------:R-:W-:Y:S01]  /*5b50*/  FFMA.FTZ R165, R116, R178, -R149 ;  /* 0x000000b274a57223 */ /* 0x000fe20000010895 */
[----:B------:R-:W-:Y:S01]  /*5b60*/  BSSY B0, `(.L_x_11305) ;  /* 0x000002f000007945 */ /* 0x000fe20003800000 */
[----:B------:R-:W-:Y:S01]  /*5b70*/  FMUL.FTZ R180, R22, R118 ;  /* 0x0000007616b47220 */ /* 0x000fe20000410000 */
[----:B------:R1:W3:Y:S01]  /*5b80*/  @!P0 LDS.128 R4, [R88.X16+0x21b0] ;  /* 0x0021b00058048984 */ /* 0x0002e2000000cc00 */
[----:B------:R-:W-:Y:S01]  /*5b90*/  FADD.FTZ R149, RZ, R177 ;  /* 0x000000b1ff957221 */ /* 0x000fe20000010000 */
[----:B------:R-:W-:Y:S01]  /*5ba0*/  ISETP.GT.U32.AND P0, PT, R174, 0xf, PT ;  /* 0x0000000fae00780c */ /* 0x000fe20003f04070 */
[----:B------:R-:W-:Y:S01]  /*5bb0*/  FFMA.FTZ R165, R78, R107, R165 ;  /* 0x0000006b4ea57223 */ /* 0x000fe200000100a5 */
[----:B------:R1:W4:Y:S01]  /*5bc0*/  SHFL.DOWN PT, R188, R168, 0x10, 0x1f ;  /* 0x0a001f00a8bc7f89 */ /* 0x00032200000e0000 */
[----:B------:R-:W-:-:S02]  /*5bd0*/  FFMA.FTZ R179, -R164, R181, R179 ;  /* 0x000000b5a4b37223 */ /* 0x000fc400000101b3 */
[C---:B------:R-:W-:Y:S02]  /*5be0*/  FMUL.FTZ R181, R23.reuse, R118 ;  /* 0x0000007617b57220 */ /* 0x040fe40000410000 */
[-C--:B------:R-:W-:Y:S02]  /*5bf0*/  FFMA.FTZ R177, R23, R178.reuse, R180 ;  /* 0x000000b217b17223 */ /* 0x080fe400000100b4 */
[C---:B------:R-:W-:Y:S02]  /*5c00*/  FMUL.FTZ R180, R159.reuse, R149 ;  /* 0x000000959fb47220 */ /* 0x040fe40000410000 */
[-C--:B------:R-:W-:Y:S02]  /*5c10*/  FMUL.FTZ R182, R159, R165.reuse ;  /* 0x000000a59fb67220 */ /* 0x080fe40000410000 */
[----:B------:R-:W-:Y:S02]  /*5c20*/  FFMA.FTZ R181, R22, R178, -R181 ;  /* 0x000000b216b57223 */ /* 0x000fe400000108b5 */
[----:B------:R-:W-:-:S02]  /*5c30*/  FFMA.FTZ R180, R160, R165, -R180 ;  /* 0x000000a5a0b47223 */ /* 0x000fc400000108b4 */
[-C--:B------:R-:W-:Y:S02]  /*5c40*/  FFMA.FTZ R182, R160, R149.reuse, R182 ;  /* 0x00000095a0b67223 */ /* 0x080fe400000100b6 */
[-C--:B------:R-:W-:Y:S02]  /*5c50*/  FMUL.FTZ R160, R23, R149.reuse ;  /* 0x0000009517a07220 */ /* 0x080fe40000410000 */
[----:B------:R-:W-:Y:S02]  /*5c60*/  FMUL.FTZ R184, R22, R149 ;  /* 0x0000009516b87220 */ /* 0x000fe40000410000 */
[C---:B------:R-:W-:Y:S02]  /*5c70*/  FMUL.FTZ R159, R164.reuse, R181 ;  /* 0x000000b5a49f7220 */ /* 0x040fe40000410000 */
[----:B------:R-:W-:Y:S02]  /*5c80*/  FFMA.FTZ R164, -R164, R177, -RZ ;  /* 0x000000b1a4a47223 */ /* 0x000fe400000109ff */
[----:B------:R-:W-:-:S02]  /*5c90*/  FFMA.FTZ R191, -R158, R182, R179 ;  /* 0x000000b69ebf7223 */ /* 0x000fc400000101b3 */
[----:B------:R-:W-:Y:S01]  /*5ca0*/  FFMA.FTZ R189, R158, R180, R183 ;  /* 0x000000b49ebd7223 */ /* 0x000fe200000100b7 */
[----:B------:R1:W0:Y:S01]  /*5cb0*/  SHFL.DOWN PT, R182, R162, 0x10, 0x1f ;  /* 0x0a001f00a2b67f89 */ /* 0x00022200000e0000 */
[-C--:B------:R-:W-:Y:S02]  /*5cc0*/  FFMA.FTZ R177, R22, R165.reuse, -R160 ;  /* 0x000000a516b17223 */ /* 0x080fe400000108a0 */
[-C--:B------:R-:W-:Y:S02]  /*5cd0*/  FFMA.FTZ R179, R23, R165.reuse, R184 ;  /* 0x000000a517b37223 */ /* 0x080fe400000100b8 */
[C---:B------:R-:W-:Y:S01]  /*5ce0*/  FMUL.FTZ R180, R122.reuse, R165 ;  /* 0x000000a57ab47220 */ /* 0x040fe20000410000 */
[----:B------:R1:W0:Y:S01]  /*5cf0*/  SHFL.DOWN PT, R184, R163, 0x10, 0x1f ;  /* 0x0a001f00a3b87f89 */ /* 0x00022200000e0000 */
        /* <DEDUP_REMOVED lines=21> */
.L_x_11306:
[----:B-1234-:R-:W-:Y:S05]  /*5e50*/  BSYNC B0 ;  /* 0x0000000000007941 */ /* 0x01efea0003800000 */
.L_x_11305:
[C---:B------:R-:W-:Y:S01]  /*5e60*/  FFMA.FTZ R181, R123.reuse, R158, R181 ;  /* 0x0000009e7bb57223 */ /* 0x040fe200000100b5 */
[----:B------:R-:W-:Y:S01]  /*5e70*/  SHFL.DOWN PT, R192, R163, 0x1, 0x1f ;  /* 0x08201f00a3c07f89 */ /* 0x000fe200000e0000 */
[-C--:B------:R-:W-:Y:S01]  /*5e80*/  FFMA.FTZ R180, R123, R160.reuse, -R180 ;  /* 0x000000a07bb47223 */ /* 0x080fe200000108b4 */
[----:B------:R-:W-:Y:S01]  /*5e90*/  ISETP.NE.AND P0, PT, R58, RZ, PT ;  /* 0x000000ff3a00720c */ /* 0x000fe20003f05270 */
[C---:B------:R-:W-:Y:S01]  /*5ea0*/  FMUL.FTZ R183, R155.reuse, R160 ;  /* 0x000000a09bb77220 */ /* 0x040fe20000410000 */
[----:B------:R-:W-:Y:S01]  /*5eb0*/  SHFL.DOWN PT, R190, R162, 0x1, 0x1f ;  /* 0x08201f00a2be7f89 */ /* 0x000fe200000e0000 */
[----:B0-----:R-:W-:Y:S01]  /*5ec0*/  FMUL.FTZ R182, R155, R158 ;  /* 0x0000009e9bb67220 */ /* 0x001fe20000410000 */
[----:B------:R-:W-:Y:S01]  /*5ed0*/  BSSY B0, `(.L_x_11307) ;  /* 0x00000ff000007945 */ /* 0x000fe20003800000 */
[----:B------:R-:W-:Y:S01]  /*5ee0*/  FADD.FTZ R155, RZ, R181 ;  /* 0x000000b5ff9b7221 */ /* 0x000fe20000010000 */
[----:B------:R-:W-:Y:S01]  /*5ef0*/  SHFL.DOWN PT, R194, R166, 0x1, 0x1f ;  /* 0x08201f00a6c27f89 */ /* 0x000fe200000e0000 */
[----:B------:R-:W-:-:S02]  /*5f00*/  FFMA.FTZ R180, R74, R111, R180 ;  /* 0x0000006f4ab47223 */ /* 0x000fc400000100b4 */
[C---:B------:R-:W-:Y:S01]  /*5f10*/  FFMA.FTZ R183, R157.reuse, R158, R183 ;  /* 0x0000009e9db77223 */ /* 0x040fe200000100b7 */
[----:B------:R-:W-:Y:S01]  /*5f20*/  SHFL.IDX PT, R163, R163, RZ, 0x1f ;  /* 0x00001fffa3a37589 */ /* 0x000fe200000e0000 */
[----:B------:R-:W-:Y:S02]  /*5f30*/  FFMA.FTZ R182, R157, R160, -R182 ;  /* 0x000000a09db67223 */ /* 0x000fe400000108b6 */
[C---:B------:R-:W-:Y:S01]  /*5f40*/  FMUL.FTZ R157, R153.reuse, R155 ;  /* 0x0000009b999d7220 */ /* 0x040fe20000410000 */
[----:B------:R-:W-:Y:S01]  /*5f50*/  SHFL.IDX PT, R162, R162, RZ, 0x1f ;  /* 0x00001fffa2a27589 */ /* 0x000fe200000e0000 */
[----:B------:R-:W-:Y:S02]  /*5f60*/  FMUL.FTZ R181, R153, R180 ;  /* 0x000000b499b57220 */ /* 0x000fe40000410000 */
[----:B------:R-:W-:Y:S01]  /*5f70*/  FFMA.FTZ R191, -R156, R183, R191 ;  /* 0x000000b79cbf7223 */ /* 0x000fe200000101bf */
[----:B------:R-:W-:Y:S01]  /*5f80*/  SHFL.IDX PT, R166, R166, RZ, 0x1f ;  /* 0x00001fffa6a67589 */ /* 0x000fe200000e0000 */
[----:B------:R-:W-:-:S02]  /*5f90*/  FMUL.FTZ R153, R23, R158 ;  /* 0x0000009e17997220 */ /* 0x000fc40000410000 */
[----:B------:R-:W-:Y:S01]  /*5fa0*/  FFMA.FTZ R189, R156, R182, R189 ;  /* 0x000000b69cbd7223 */ /* 0x000fe200000100bd */
[----:B------:R-:W0:Y:S01]  /*5fb0*/  SHFL.IDX PT, R183, R7, RZ, 0x1f ;  /* 0x00001fff07b77589 */ /* 0x000e2200000e0000 */
[C---:B------:R-:W-:Y:S02]  /*5fc0*/  FFMA.FTZ R184, R154.reuse, R180, -R157 ;  /* 0x000000b49ab87223 */ /* 0x040fe4000001089d */
[----:B------:R-:W-:Y:S01]  /*5fd0*/  FFMA.FTZ R185, R154, R155, R181 ;  /* 0x0000009b9ab97223 */ /* 0x000fe200000100b5 */
[----:B------:R-:W1:Y:S01]  /*5fe0*/  SHFL.IDX PT, R182, R6, RZ, 0x1f ;  /* 0x00001fff06b67589 */ /* 0x000e6200000e0000 */
[C---:B------:R-:W-:Y:S02]  /*5ff0*/  FMUL.FTZ R154, R22.reuse, R158 ;  /* 0x0000009e169a7220 */ /* 0x040fe40000410000 */
[-C--:B------:R-:W-:Y:S02]  /*6000*/  FFMA.FTZ R153, R22, R160.reuse, -R153 ;  /* 0x000000a016997223 */ /* 0x080fe40000010899 */
[----:B------:R-:W-:-:S02]  /*6010*/  FFMA.FTZ R181, R23, R160, R154 ;  /* 0x000000a017b57223 */ /* 0x000fc4000001009a */
[----:B------:R-:W-:Y:S02]  /*6020*/  FMUL.FTZ R157, R156, R153 ;  /* 0x000000999c9d7220 */ /* 0x000fe40000410000 */
[----:B------:R-:W-:Y:S02]  /*6030*/  FMUL.FTZ R154, R126, R180 ;  /* 0x000000b47e9a7220 */ /* 0x000fe40000410000 */
[----:B------:R-:W-:Y:S02]  /*6040*/  FFMA.FTZ R184, R152, R184, R189 ;  /* 0x000000b898b87223 */ /* 0x000fe400000100bd */
[----:B------:R-:W-:Y:S01]  /*6050*/  FMUL.FTZ R153, R126, R155 ;  /* 0x0000009b7e997220 */ /* 0x000fe20000410000 */
[----:B------:R-:W2:Y:S01]  /*6060*/  SHFL.DOWN PT, R189, R168, 0x1, 0x1f ;  /* 0x08201f00a8bd7f89 */ /* 0x000ea200000e0000 */
[----:B------:R-:W-:Y:S02]  /*6070*/  FFMA.FTZ R156, -R156, R181, -RZ ;  /* 0x000000b59c9c7223 */ /* 0x000fe400000109ff */
[C---:B------:R-:W-:Y:S01]  /*6080*/  FFMA.FTZ R181, R125.reuse, R155, R154 ;  /* 0x0000009b7db57223 */ /* 0x040fe2000001009a */
[----:B------:R-:W3:Y:S01]  /*6090*/  SHFL.IDX PT, R168, R168, RZ, 0x1f ;  /* 0x00001fffa8a87589 */ /* 0x000ee200000e0000 */
[----:B------:R-:W-:-:S02]  /*60a0*/  FFMA.FTZ R154, R125, R180, -R153 ;  /* 0x000000b47d9a7223 */ /* 0x000fc40000010899 */
[----:B------:R-:W-:Y:S02]  /*60b0*/  FFMA.FTZ R186, -R152, R185, R191 ;  /* 0x000000b998ba7223 */ /* 0x000fe400000101bf */
[----:B------:R-:W-:Y:S02]  /*60c0*/  FMUL.FTZ R185, R23, R155 ;  /* 0x0000009b17b97220 */ /* 0x000fe40000410000 */
[----:B------:R-:W-:Y:S02]  /*60d0*/  FADD.FTZ R153, RZ, R181 ;  /* 0x000000b5ff997221 */ /* 0x000fe40000010000 */
[----:B------:R-:W-:Y:S02]  /*60e0*/  FFMA.FTZ R154, R72, R113, R154 ;  /* 0x00000071489a7223 */ /* 0x000fe4000001009a */
[----:B------:R-:W-:Y:S02]  /*60f0*/  FFMA.FTZ R185, R22, R180, -R185 ;  /* 0x000000b416b97223 */ /* 0x000fe400000108b9 */
[----:B------:R-:W-:-:S02]  /*6100*/  FMUL.FTZ R188, R138, R153 ;  /* 0x000000998abc7220 */ /* 0x000fc40000410000 */
[-C--:B------:R-:W-:Y:S02]  /*6110*/  FMUL.FTZ R138, R138, R154.reuse ;  /* 0x0000009a8a8a7220 */ /* 0x080fe40000410000 */
[----:B------:R-:W-:Y:S02]  /*6120*/  FMUL.FTZ R181, R152, R185 ;  /* 0x000000b998b57220 */ /* 0x000fe40000410000 */
[C---:B------:R-:W-:Y:S02]  /*6130*/  FFMA.FTZ R188, R139.reuse, R154, -R188 ;  /* 0x0000009a8bbc7223 */ /* 0x040fe400000108bc */
[C---:B0-----:R-:W-:Y:S02]  /*6140*/  @P1 FMUL.FTZ R185, R192.reuse, R183 ;  /* 0x000000b7c0b91220 */ /* 0x041fe40000410000 */
[----:B------:R-:W-:Y:S02]  /*6150*/  FFMA.FTZ R139, R139, R153, R138 ;  /* 0x000000998b8b7223 */ /* 0x000fe4000001008a */
[----:B-1----:R-:W-:-:S02]  /*6160*/  @P1 FMUL.FTZ R138, R192, R182 ;  /* 0x000000b6c08a1220 */ /* 0x002fc40000410000 */
[----:B------:R-:W-:Y:S02]  /*6170*/  FMUL.FTZ R187, R22, R155 ;  /* 0x0000009b16bb7220 */ /* 0x000fe40000410000 */
[C---:B------:R-:W-:Y:S02]  /*6180*/  @P1 FFMA.FTZ R185, R190.reuse, R182, -R185 ;  /* 0x000000b6beb91223 */ /* 0x040fe400000108b9 */
[----:B------:R-:W-:Y:S02]  /*6190*/  @P1 FFMA.FTZ R138, R190, R183, R138 ;  /* 0x000000b7be8a1223 */ /* 0x000fe4000001008a */
[----:B------:R-:W-:Y:S02]  /*61a0*/  FFMA.FTZ R187, R23, R180, R187 ;  /* 0x000000b417bb7223 */ /* 0x000fe400000100bb */
[----:B------:R-:W-:Y:S02]  /*61b0*/  @P1 FADD.FTZ R182, R194, R185 ;  /* 0x000000b9c2b61221 */ /* 0x000fe40000010000 */
[----:B--2---:R-:W-:-:S02]  /*61c0*/  @P1 FADD.FTZ R183, R189, R138 ;  /* 0x0000008abdb71221 */ /* 0x004fc40000010000 */
[----:B------:R-:W-:Y:S02]  /*61d0*/  FFMA.FTZ R152, -R152, R187, -RZ ;  /* 0x000000bb98987223 */ /* 0x000fe400000109ff */
[----:B------:R-:W-:Y:S02]  /*61e0*/  FFMA.FTZ R187, R135, R188, R184 ;  /* 0x000000bc87bb7223 */ /* 0x000fe400000100b8 */
[----:B------:R-:W-:Y:S02]  /*61f0*/  FMUL.FTZ R138, R182, -R21 ;  /* 0x80000015b68a7220 */ /* 0x000fe40000410000 */
[----:B------:R-:W-:Y:S02]  /*6200*/  FMUL.FTZ R184, R22, R153 ;  /* 0x0000009916b87220 */ /* 0x000fe40000410000 */
[----:B------:R-:W-:Y:S02]  /*6210*/  FMUL.FTZ R21, R183, -R21 ;  /* 0x80000015b7157220 */ /* 0x000fe40000410000 */
[----:B------:R-:W-:-:S02]  /*6220*/  FFMA.FTZ R188, R23, R154, R184 ;  /* 0x0000009a17bc7223 */ /* 0x000fc400000100b8 */
[-C--:B------:R-:W-:Y:S02]  /*6230*/  FFMA.FTZ R21, R182, R20.reuse, -R21 ;  /* 0x00000014b6157223 */ /* 0x080fe40000010815 */
[----:B------:R-:W-:Y:S02]  /*6240*/  FFMA.FTZ R184, R183, R20, R138 ;  /* 0x00000014b7b87223 */ /* 0x000fe4000001008a */
[C---:B------:R-:W-:Y:S02]  /*6250*/  FMUL.FTZ R182, R128.reuse, R154 ;  /* 0x0000009a80b67220 */ /* 0x040fe40000410000 */
[----:B------:R-:W-:Y:S02]  /*6260*/  FMUL.FTZ R20, R128, R153 ;  /* 0x0000009980147220 */ /* 0x000fe40000410000 */
[----:B------:R-:W-:Y:S02]  /*6270*/  FADD.FTZ R136, R136, R21 ;  /* 0x0000001588887221 */ /* 0x000fe40000010000 */
[----:B------:R-:W-:-:S02]  /*6280*/  FADD.FTZ R137, -R137, R184 ;  /* 0x000000b889897221 */ /* 0x000fc40000010100 */
[C---:B------:R-:W-:Y:S02]  /*6290*/  FFMA.FTZ R184, R127.reuse, R153, R182 ;  /* 0x000000997fb87223 */ /* 0x040fe400000100b6 */
[----:B------:R-:W-:Y:S02]  /*62a0*/  FFMA.FTZ R21, R127, R154, -R20 ;  /* 0x0000009a7f157223 */ /* 0x000fe40000010814 */
[C---:B------:R-:W-:Y:S02]  /*62b0*/  FMUL.FTZ R182, R128.reuse, -R136 ;  /* 0x8000008880b67220 */ /* 0x040fe40000410000 */
[----:B------:R-:W-:Y:S02]  /*62c0*/  FMUL.FTZ R183, R128, -R137 ;  /* 0x8000008980b77220 */ /* 0x000fe40000410000 */
[----:B------:R-:W-:Y:S02]  /*62d0*/  FADD.FTZ R20, RZ, R184 ;  /* 0x000000b8ff147221 */ /* 0x000fe40000010000 */
[----:B------:R-:W-:-:S02]  /*62e0*/  FFMA.FTZ R128, R70, R115, R21 ;  /* 0x0000007346807223 */ /* 0x000fc40000010015 */
[C---:B------:R-:W-:Y:S02]  /*62f0*/  FFMA.FTZ R21, R127.reuse, R137, R182 ;  /* 0x000000897f157223 */ /* 0x040fe400000100b6 */
[----:B------:R-:W-:Y:S02]  /*6300*/  FFMA.FTZ R183, R127, R136, -R183 ;  /* 0x000000887fb77223 */ /* 0x000fe400000108b7 */
[----:B------:R-:W-:Y:S02]  /*6310*/  FMUL.FTZ R127, R130, R20 ;  /* 0x00000014827f7220 */ /* 0x000fe40000410000 */
[----:B------:R-:W-:Y:S02]  /*6320*/  FADD.FTZ R21, -R132, R21 ;  /* 0x0000001584157221 */ /* 0x000fe40000010100 */
[----:B------:R-:W-:Y:S02]  /*6330*/  FADD.FTZ R134, R134, R183 ;  /* 0x000000b786867221 */ /* 0x000fe40000010000 */
[----:B------:R-:W-:-:S02]  /*6340*/  FMUL.FTZ R182, R130, R128 ;  /* 0x0000008082b67220 */ /* 0x000fc40000410000 */
[----:B------:R-:W-:Y:S02]  /*6350*/  FFMA.FTZ R130, R131, R128, -R127 ;  /* 0x0000008083827223 */ /* 0x000fe4000001087f */
[CC--:B------:R-:W-:Y:S02]  /*6360*/  FMUL.FTZ R127, R126.reuse, -R21.reuse ;  /* 0x800000157e7f7220 */ /* 0x0c0fe40000410000 */
[-C--:B------:R-:W-:Y:S02]  /*6370*/  FMUL.FTZ R126, R126, -R134.reuse ;  /* 0x800000867e7e7220 */ /* 0x080fe40000410000 */
[C---:B------:R-:W-:Y:S02]  /*6380*/  FFMA.FTZ R127, R125.reuse, R134, -R127 ;  /* 0x000000867d7f7223 */ /* 0x040fe4000001087f */
[----:B------:R-:W-:Y:S02]  /*6390*/  FFMA.FTZ R126, R125, R21, R126 ;  /* 0x000000157d7e7223 */ /* 0x000fe4000001007e */
[----:B------:R-:W-:-:S02]  /*63a0*/  FADD.FTZ R148, R148, R127 ;  /* 0x0000007f94947221 */ /* 0x000fc40000010000 */
[----:B------:R-:W-:Y:S02]  /*63b0*/  FADD.FTZ R133, -R133, R126 ;  /* 0x0000007e85857221 */ /* 0x000fe40000010100 */
[----:B------:R-:W-:Y:S02]  /*63c0*/  FMUL.FTZ R132, R22, R20 ;  /* 0x0000001416847220 */ /* 0x000fe40000410000 */
[C---:B------:R-:W-:Y:S02]  /*63d0*/  FMUL.FTZ R126, R124.reuse, -R148 ;  /* 0x800000947c7e7220 */ /* 0x040fe40000410000 */
        /* <DEDUP_REMOVED lines=8> */
[----:B------:R-:W-:-:S02]  /*6460*/  FADD.FTZ R23, -R146, R23 ;  /* 0x0000001792177221 */ /* 0x000fc40000010100 */
[----:B------:R-:W-:Y:S02]  /*6470*/  FADD.FTZ R145, R145, R126 ;  /* 0x0000007e91917221 */ /* 0x000fe40000010000 */
[-C--:B------:R-:W-:Y:S02]  /*6480*/  FMUL.FTZ R124, R163, R6.reuse ;  /* 0x00000006a37c7220 */ /* 0x080fe40000410000 */
[----:B------:R-:W-:Y:S02]  /*6490*/  FFMA.FTZ R125, R162, R6, -R123 ;  /* 0x00000006a27d7223 */ /* 0x000fe4000001087b */
[C---:B------:R-:W-:Y:S02]  /*64a0*/  FMUL.FTZ R6, R122.reuse, -R23 ;  /* 0x800000177a067220 */ /* 0x040fe40000410000 */
[-C--:B------:R-:W-:Y:S02]  /*64b0*/  FMUL.FTZ R122, R122, -R145.reuse ;  /* 0x800000917a7a7220 */ /* 0x080fe40000410000 */
[----:B------:R-:W-:-:S02]  /*64c0*/  FFMA.FTZ R6, R120, R145, -R6 ;  /* 0x0000009178067223 */ /* 0x000fc40000010806 */
[----:B------:R-:W-:Y:S01]  /*64d0*/  FFMA.FTZ R123, R120, R23, R122 ;  /* 0x00000017787b7223 */ /* 0x000fe2000001007a */
[----:B------:R-:W-:Y:S01]  /*64e0*/  SHF.L.U32 R120, R58, 0x4, RZ ;  /* 0x000000043a787819 */ /* 0x000fe200000006ff */
[----:B------:R-:W-:Y:S02]  /*64f0*/  FADD.FTZ R147, R147, R6 ;  /* 0x0000000693937221 */ /* 0x000fe40000010000 */
[----:B------:R-:W-:Y:S02]  /*6500*/  FADD.FTZ R123, -R144, R123 ;  /* 0x0000007b907b7221 */ /* 0x000fe40000010100 */
[----:B------:R-:W-:Y:S02]  /*6510*/  FFMA.FTZ R127, R162, R7, R124 ;  /* 0x00000007a27f7223 */ /* 0x000fe4000001007c */
[C---:B------:R-:W-:Y:S02]  /*6520*/  FMUL.FTZ R122, R117.reuse, -R123 ;  /* 0x8000007b757a7220 */ /* 0x040fe40000410000 */
[----:B------:R-:W-:-:S02]  /*6530*/  FMUL.FTZ R117, R117, -R147 ;  /* 0x8000009375757220 */ /* 0x000fc40000410000 */
[C---:B------:R-:W-:Y:S02]  /*6540*/  FFMA.FTZ R122, R116.reuse, R147, -R122 ;  /* 0x00000093747a7223 */ /* 0x040fe4000001087a */
[----:B------:R-:W-:Y:S02]  /*6550*/  FFMA.FTZ R117, R116, R123, R117 ;  /* 0x0000007b74757223 */ /* 0x000fe40000010075 */
[----:B------:R-:W-:Y:S02]  /*6560*/  FADD.FTZ R143, R143, R122 ;  /* 0x0000007a8f8f7221 */ /* 0x000fe40000010000 */
[----:B------:R-:W-:Y:S02]  /*6570*/  FADD.FTZ R117, -R142, R117 ;  /* 0x000000758e757221 */ /* 0x000fe40000010100 */
[----:B------:R-:W-:Y:S02]  /*6580*/  FMUL.FTZ R116, R112, -R143 ;  /* 0x8000008f70747220 */ /* 0x000fe40000410000 */
[----:B------:R-:W-:-:S02]  /*6590*/  FMUL.FTZ R7, R163, R5 ;  /* 0x00000005a3077220 */ /* 0x000fc40000410000 */
[-C--:B------:R-:W-:Y:S02]  /*65a0*/  FMUL.FTZ R112, R112, -R117.reuse ;  /* 0x8000007570707220 */ /* 0x080fe40000410000 */
[-C--:B------:R-:W-:Y:S02]  /*65b0*/  FMUL.FTZ R163, R163, R4.reuse ;  /* 0x00000004a3a37220 */ /* 0x080fe40000410000 */
[----:B------:R-:W-:Y:S02]  /*65c0*/  FADD.FTZ R6, R166, R125 ;  /* 0x0000007da6067221 */ /* 0x000fe40000010000 */
[----:B------:R-:W-:Y:S02]  /*65d0*/  FFMA.FTZ R125, R114, R117, R116 ;  /* 0x00000075727d7223 */ /* 0x000fe40000010074 */
[----:B------:R-:W-:Y:S02]  /*65e0*/  FFMA.FTZ R4, R162, R4, -R7 ;  /* 0x00000004a2047223 */ /* 0x000fe40000010807 */
[----:B------:R-:W-:-:S02]  /*65f0*/  FFMA.FTZ R112, R114, R143, -R112 ;  /* 0x0000008f72707223 */ /* 0x000fc40000010870 */
[----:B------:R-:W-:Y:S02]  /*6600*/  FFMA.FTZ R5, R162, R5, R163 ;  /* 0x00000005a2057223 */ /* 0x000fe400000100a3 */
[----:B---3--:R-:W-:Y:S02]  /*6610*/  FADD.FTZ R7, R168, R127 ;  /* 0x0000007fa8077221 */ /* 0x008fe40000010000 */
[----:B------:R-:W-:Y:S02]  /*6620*/  FADD.FTZ R125, -R140, R125 ;  /* 0x0000007d8c7d7221 */ /* 0x000fe40000010100 */
[----:B------:R-:W-:Y:S01]  /*6630*/  FADD.FTZ R141, R141, R112 ;  /* 0x000000708d8d7221 */ /* 0x000fe20000010000 */
[----:B------:R0:W-:Y:S01]  /*6640*/  @!P0 STS.128 [R88.X16+0x21b0], R4 ;  /* 0x0021b00458008388 */ /* 0x0001e2000000cc00 */
[----:B------:R-:W-:Y:S02]  /*6650*/  FFMA.FTZ R139, -R135, R139, R186 ;  /* 0x0000008b878b7223 */ /* 0x000fe400000101ba */
[----:B------:R-:W-:-:S02]  /*6660*/  FFMA.FTZ R186, R22, R154, -R185 ;  /* 0x0000009a16ba7223 */ /* 0x000fc400000108b9 */
[----:B------:R-:W-:Y:S02]  /*6670*/  FFMA.FTZ R22, R22, R128, -R131 ;  /* 0x0000008016167223 */ /* 0x000fe40000010883 */
[C---:B------:R-:W-:Y:S02]  /*6680*/  FMUL.FTZ R184, R129.reuse, R130 ;  /* 0x0000008281b87220 */ /* 0x040fe40000410000 */
[C---:B------:R-:W-:Y:S02]  /*6690*/  FMUL.FTZ R182, R129.reuse, R182 ;  /* 0x000000b681b67220 */ /* 0x040fe40000410000 */
[----:B------:R-:W-:Y:S02]  /*66a0*/  FMUL.FTZ R130, R129, R22 ;  /* 0x0000001681827220 */ /* 0x000fe40000410000 */
[----:B------:R-:W-:Y:S02]  /*66b0*/  FMUL.FTZ R138, R135, R186 ;  /* 0x000000ba878a7220 */ /* 0x000fe40000410000 */
[----:B------:R-:W-:Y:S01]  /*66c0*/  FFMA.FTZ R129, -R129, R132, -RZ ;  /* 0x0000008481817223 */ /* 0x000fe200000109ff */
[----:B------:R-:W-:Y:S01]  /*66d0*/  LEA.HI.SX32 R132, R120, R120, 0x1b ;  /* 0x0000007878847211 */ /* 0x000fe200078fdaff */
[----:B0-----:R-:W-:-:S02]  /*66e0*/  FMUL.FTZ R4, R108, -R125 ;  /* 0x8000007d6c047220 */ /* 0x001fc40000410000 */
[-C--:B------:R-:W-:Y:S02]  /*66f0*/  FMUL.FTZ R108, R108, -R141.reuse ;  /* 0x8000008d6c6c7220 */ /* 0x080fe40000410000 */
[C---:B------:R-:W-:Y:S01]  /*6700*/  FFMA.FTZ R4, R110.reuse, R141, -R4 ;  /* 0x0000008d6e047223 */ /* 0x040fe20000010804 */
[----:B------:R-:W-:Y:S01]  /*6710*/  STS [R132.X4+0x440], R157 ;  /* 0x0004409d84007388 */ /* 0x000fe20000004800 */
[----:B------:R-:W-:Y:S02]  /*6720*/  FFMA.FTZ R127, R110, R125, R108 ;  /* 0x0000007d6e7f7223 */ /* 0x000fe4000001006c */
[----:B------:R-:W-:Y:S01]  /*6730*/  FADD.FTZ R151, R151, R4 ;  /* 0x0000000497977221 */ /* 0x000fe20000010000 */
[----:B------:R0:W-:Y:S01]  /*6740*/  STS [R132.X4+0x450], R138 ;  /* 0x0004508a84007388 */ /* 0x0001e20000004800 */
[----:B------:R-:W-:Y:S02]  /*6750*/  FADD.FTZ R127, -R150, R127 ;  /* 0x0000007f967f7221 */ /* 0x000fe40000010100 */
[----:B------:R-:W-:Y:S01]  /*6760*/  FMUL.FTZ R110, R82, R141 ;  /* 0x0000008d526e7220 */ /* 0x000fe20000410000 */
[----:B------:R-:W-:Y:S01]  /*6770*/  STS [R132.X4+0x45c], R129 ;  /* 0x00045c8184007388 */ /* 0x000fe20000004800 */
[----:B------:R-:W-:-:S02]  /*6780*/  FMUL.FTZ R4, R84, R127 ;  /* 0x0000007f54047220 */ /* 0x000fc40000410000 */
[----:B------:R-:W-:Y:S01]  /*6790*/  FFMA.FTZ R135, -R135, R188, -RZ ;  /* 0x000000bc87877223 */ /* 0x000fe200000109ff */
[----:B------:R-:W-:Y:S01]  /*67a0*/  STS [R132.X4+0x43c], R179 ;  /* 0x00043cb384007388 */ /* 0x000fe20000004800 */
[C---:B------:R-:W-:Y:S01]  /*67b0*/  FFMA.FTZ R171, -R82.reuse, R103, R171 ;  /* 0x0000006752ab7223 */ /* 0x040fe200000101ab */
[----:B0-----:R-:W-:Y:S01]  /*67c0*/  LEA R138, R43, -R58, 0x1 ;  /* 0x8000003a2b8a7211 */ /* 0x001fe200078e08ff */
[----:B------:R-:W-:Y:S01]  /*67d0*/  FMUL.FTZ R112, R82, R125 ;  /* 0x0000007d52707220 */ /* 0x000fe20000410000 */
[----:B------:R0:W-:Y:S01]  /*67e0*/  STS [R132.X4+0x454], R135 ;  /* 0x0004548784007388 */ /* 0x0001e20000004800 */
[----:B------:R-:W-:Y:S01]  /*67f0*/  FMUL.FTZ R7, R119, R110 ;  /* 0x0000006e77077220 */ /* 0x000fe20000410000 */
[----:B------:R-:W-:Y:S01]  /*6800*/  ISETP.GE.AND P0, PT, R138, 0x1, PT ;  /* 0x000000018a00780c */ /* 0x000fe20003f06270 */
[C---:B------:R-:W-:Y:S01]  /*6810*/  FMUL.FTZ R108, R84.reuse, R151 ;  /* 0x00000097546c7220 */ /* 0x040fe20000410000 */
[----:B------:R-:W-:Y:S01]  /*6820*/  STS [R132.X4+0x420], R170 ;  /* 0x000420aa84007388 */ /* 0x000fe20000004800 */
[----:B------:R-:W-:Y:S01]  /*6830*/  FFMA.FTZ R161, -R84, R101, R161 ;  /* 0x0000006554a17223 */ /* 0x000fe200000101a1 */
[----:B------:R-:W-:Y:S01]  /*6840*/  ISETP.GE.AND P1, PT, R138, 0x21, PT ;  /* 0x000000218a00780c */ /* 0x000fe20003f26270 */
[----:B------:R-:W-:Y:S01]  /*6850*/  FMUL.FTZ R5, R121, R4 ;  /* 0x0000000479057220 */ /* 0x000fe20000410000 */
[----:B------:R-:W-:Y:S01]  /*6860*/  STS [R132.X4+0x424], R176 ;  /* 0x000424b084007388 */ /* 0x000fe20000004800 */
[----:B------:R-:W-:-:S02]  /*6870*/  FFMA.FTZ R7, R171, R112, -R7 ;  /* 0x00000070ab077223 */ /* 0x000fc40000010807 */
[----:B------:R-:W-:Y:S01]  /*6880*/  FMUL.FTZ R6, R121, R108 ;  /* 0x0000006c79067220 */ /* 0x000fe20000410000 */
[----:B------:R-:W-:Y:S01]  /*6890*/  STS [R132.X4+0x428], R167 ;  /* 0x000428a784007388 */ /* 0x000fe20000004800 */
[----:B------:R-:W-:Y:S02]  /*68a0*/  FMUL.FTZ R112, R119, R112 ;  /* 0x0000007077707220 */ /* 0x000fe40000410000 */
[C---:B------:R-:W-:Y:S01]  /*68b0*/  FFMA.FTZ R5, R161.reuse, R108, R5 ;  /* 0x0000006ca1057223 */ /* 0x040fe20000010005 */
[----:B------:R-:W-:Y:S01]  /*68c0*/  STS [R132.X4+0x42c], R169 ;  /* 0x00042ca984007388 */ /* 0x000fe20000004800 */
[----:B0-----:R-:W-:Y:S02]  /*68d0*/  FMUL.FTZ R135, R80, R117 ;  /* 0x0000007550877220 */ /* 0x001fe40000410000 */
[----:B------:R-:W-:Y:S01]  /*68e0*/  FFMA.FTZ R6, R161, R4, -R6 ;  /* 0x00000004a1067223 */ /* 0x000fe20000010806 */
[----:B------:R0:W-:Y:S01]  /*68f0*/  STS [R132.X4+0x430], R159 ;  /* 0x0004309f84007388 */ /* 0x0001e20000004800 */
[----:B------:R-:W-:-:S02]  /*6900*/  FFMA.FTZ R112, R171, R110, R112 ;  /* 0x0000006eab707223 */ /* 0x000fc40000010070 */
[----:B------:R-:W-:Y:S01]  /*6910*/  FADD.FTZ R5, RZ, R5 ;  /* 0x00000005ff057221 */ /* 0x000fe20000010000 */
[----:B------:R-:W-:Y:S01]  /*6920*/  STS [R132.X4+0x434], R164 ;  /* 0x000434a484007388 */ /* 0x000fe20000004800 */
[C---:B------:R-:W-:Y:S02]  /*6930*/  FMUL.FTZ R131, R80.reuse, R143 ;  /* 0x0000008f50837220 */ /* 0x040fe40000410000 */
[----:B------:R-:W-:Y:S01]  /*6940*/  FFMA.FTZ R178, -R80, R105, R178 ;  /* 0x0000006950b27223 */ /* 0x000fe200000101b2 */
[----:B------:R-:W-:Y:S01]  /*6950*/  STS [R132.X4+0x438], R177 ;  /* 0x000438b184007388 */ /* 0x000fe20000004800 */
[----:B------:R-:W-:Y:S01]  /*6960*/  FMUL.FTZ R4, R118, R135 ;  /* 0x0000008776047220 */ /* 0x000fe20000410000 */
[----:B0-----:R-:W-:Y:S01]  /*6970*/  IADD3 R159, R58, 0x20, RZ ;  /* 0x000000203a9f7810 */ /* 0x001fe20007ffe0ff */
[----:B------:R-:W-:Y:S01]  /*6980*/  FADD.FTZ R5, R5, R112 ;  /* 0x0000007005057221 */ /* 0x000fe20000010000 */
[----:B------:R-:W-:Y:S01]  /*6990*/  STS [R132.X4+0x444], R156 ;  /* 0x0004449c84007388 */ /* 0x000fe20000004800 */
[----:B------:R-:W-:-:S02]  /*69a0*/  FMUL.FTZ R112, R118, R131 ;  /* 0x0000008376707220 */ /* 0x000fc40000410000 */
[----:B------:R-:W-:Y:S01]  /*69b0*/  FFMA.FTZ R4, R178, R131, R4 ;  /* 0x00000083b2047223 */ /* 0x000fe20000010004 */
[----:B------:R-:W-:Y:S01]  /*69c0*/  STS [R132.X4+0x448], R181 ;  /* 0x000448b584007388 */ /* 0x000fe20000004800 */
[----:B------:R-:W-:Y:S02]  /*69d0*/  FMUL.FTZ R114, R78, R123 ;  /* 0x0000007b4e727220 */ /* 0x000fe40000410000 */
[----:B------:R-:W-:Y:S01]  /*69e0*/  FADD.FTZ R120, R139, -R182 ;  /* 0x800000b68b787221 */ /* 0x000fe20000010000 */
[----:B------:R-:W-:Y:S01]  /*69f0*/  STS [R132.X4+0x44c], R152 ;  /* 0x00044c9884007388 */ /* 0x000fe20000004800 */
[----:B------:R-:W-:Y:S02]  /*6a00*/  FFMA.FTZ R139, R178, R135, -R112 ;  /* 0x00000087b28b7223 */ /* 0x000fe40000010870 */
[----:B------:R-:W-:Y:S01]  /*6a10*/  FADD.FTZ R4, R5, R4 ;  /* 0x0000000405047221 */ /* 0x000fe20000010000 */
[----:B------:R0:W-:Y:S01]  /*6a20*/  STS [R132.X4+0x458], R130 ;  /* 0x0004588284007388 */ /* 0x0001e20000004800 */
[----:B------:R-:W-:-:S02]  /*6a30*/  FADD.FTZ R6, RZ, R6 ;  /* 0x00000006ff067221 */ /* 0x000fc40000010000 */
[C---:B------:R-:W-:Y:S02]  /*6a40*/  FFMA.FTZ R165, -R78.reuse, R107, R165 ;  /* 0x0000006b4ea57223 */ /* 0x040fe400000101a5 */
[----:B------:R-:W-:Y:S02]  /*6a50*/  FMUL.FTZ R112, R78, R147 ;  /* 0x000000934e707220 */ /* 0x000fe40000410000 */
[----:B------:R-:W-:Y:S02]  /*6a60*/  FMUL.FTZ R5, R149, R114 ;  /* 0x0000007295057220 */ /* 0x000fe40000410000 */
[----:B------:R-:W-:Y:S02]  /*6a70*/  FMUL.FTZ R135, R76, R145 ;  /* 0x000000914c877220 */ /* 0x000fe40000410000 */
[----:B------:R-:W-:Y:S02]  /*6a80*/  FADD.FTZ R6, R6, R7 ;  /* 0x0000000706067221 */ /* 0x000fe40000010000 */
[----:B------:R-:W-:-:S02]  /*6a90*/  FFMA.FTZ R5, R165, R112, R5 ;  /* 0x00000070a5057223 */ /* 0x000fc40000010005 */
[C---:B------:R-:W-:Y:S02]  /*6aa0*/  FFMA.FTZ R160, -R76.reuse, R109, R160 ;  /* 0x0000006d4ca07223 */ /* 0x040fe400000101a0 */
[----:B------:R-:W-:Y:S02]  /*6ab0*/  FMUL.FTZ R7, R149, R112 ;  /* 0x0000007095077220 */ /* 0x000fe40000410000 */
[----:B------:R-:W-:Y:S02]  /*6ac0*/  FMUL.FTZ R157, R76, R23 ;  /* 0x000000174c9d7220 */ /* 0x000fe40000410000 */
[----:B------:R-:W-:Y:S02]  /*6ad0*/  FMUL.FTZ R116, R158, R135 ;  /* 0x000000879e747220 */ /* 0x000fe40000410000 */
[----:B------:R-:W-:Y:S02]  /*6ae0*/  FADD.FTZ R4, R4, R5 ;  /* 0x0000000504047221 */ /* 0x000fe40000010000 */
[----:B------:R-:W-:-:S02]  /*6af0*/  FFMA.FTZ R7, R165, R114, -R7 ;  /* 0x00000072a5077223 */ /* 0x000fc40000010807 */
[-C--:B------:R-:W-:Y:S02]  /*6b00*/  FFMA.FTZ R5, R160, R157.reuse, -R116 ;  /* 0x0000009da0057223 */ /* 0x080fe40000010874 */
[----:B------:R-:W-:Y:S02]  /*6b10*/  FMUL.FTZ R157, R158, R157 ;  /* 0x0000009d9e9d7220 */ /* 0x000fe40000410000 */
[C---:B------:R-:W-:Y:S02]  /*6b20*/  FMUL.FTZ R116, R74.reuse, R133 ;  /* 0x000000854a747220 */ /* 0x040fe40000410000 */
[----:B------:R-:W-:Y:S02]  /*6b30*/  FMUL.FTZ R114, R74, R148 ;  /* 0x000000944a727220 */ /* 0x000fe40000410000 */
[----:B------:R-:W-:Y:S02]  /*6b40*/  FADD.FTZ R6, R6, R139 ;  /* 0x0000008b06067221 */ /* 0x000fe40000010000 */
[----:B------:R-:W-:-:S02]  /*6b50*/  FFMA.FTZ R139, -R74, R111, R180 ;  /* 0x0000006f4a8b7223 */ /* 0x000fc400000101b4 */
[----:B------:R-:W-:Y:S02]  /*6b60*/  FFMA.FTZ R157, R160, R135, R157 ;  /* 0x00000087a09d7223 */ /* 0x000fe4000001009d */
[C---:B------:R-:W-:Y:S02]  /*6b70*/  FMUL.FTZ R122, R155.reuse, R116 ;  /* 0x000000749b7a7220 */ /* 0x040fe40000410000 */
[-C--:B------:R-:W-:Y:S02]  /*6b80*/  FMUL.FTZ R124, R155, R114.reuse ;  /* 0x000000729b7c7220 */ /* 0x080fe40000410000 */
[----:B------:R-:W-:Y:S02]  /*6b90*/  FADD.FTZ R6, R6, R7 ;  /* 0x0000000706067221 */ /* 0x000fe40000010000 */
[----:B------:R-:W-:Y:S02]  /*6ba0*/  FADD.FTZ R4, R4, R157 ;  /* 0x0000009d04047221 */ /* 0x000fe40000010000 */
[----:B------:R-:W-:-:S02]  /*6bb0*/  FFMA.FTZ R7, R139, R114, R122 ;  /* 0x000000728b077223 */ /* 0x000fc4000001007a */
[----:B------:R-:W-:Y:S02]  /*6bc0*/  FFMA.FTZ R124, R139, R116, -R124 ;  /* 0x000000748b7c7223 */ /* 0x000fe4000001087c */
[----:B------:R-:W-:Y:S02]  /*6bd0*/  FMUL.FTZ R116, R72, R134 ;  /* 0x0000008648747220 */ /* 0x000fe40000410000 */
[----:B------:R-:W-:Y:S02]  /*6be0*/  FADD.FTZ R5, R6, R5 ;  /* 0x0000000506057221 */ /* 0x000fe40000010000 */
[----:B------:R-:W-:Y:S02]  /*6bf0*/  FADD.FTZ R4, R4, R7 ;  /* 0x0000000704047221 */ /* 0x000fe40000010000 */
[C---:B------:R-:W-:Y:S02]  /*6c00*/  FFMA.FTZ R157, -R72.reuse, R113, R154 ;  /* 0x00000071489d7223 */ /* 0x040fe4000001019a */
[----:B------:R-:W-:-:S02]  /*6c10*/  FMUL.FTZ R6, R72, R21 ;  /* 0x0000001548067220 */ /* 0x000fc40000410000 */
[----:B------:R-:W-:Y:S02]  /*6c20*/  FMUL.FTZ R7, R153, R116 ;  /* 0x0000007499077220 */ /* 0x000fe40000410000 */
[C---:B------:R-:W-:Y:S02]  /*6c30*/  FMUL.FTZ R122, R70.reuse, R136 ;  /* 0x00000088467a7220 */ /* 0x040fe40000410000 */
[----:B------:R-:W-:Y:S02]  /*6c40*/  FADD.FTZ R5, R5, R124 ;  /* 0x0000007c05057221 */ /* 0x000fe40000010000 */
[C---:B------:R-:W-:Y:S02]  /*6c50*/  FFMA.FTZ R129, -R70.reuse, R115, R128 ;  /* 0x0000007346817223 */ /* 0x040fe40000010180 */
[----:B------:R-:W-:Y:S02]  /*6c60*/  FMUL.FTZ R126, R70, R137 ;  /* 0x00000089467e7220 */ /* 0x000fe40000410000 */
[----:B------:R-:W-:-:S02]  /*6c70*/  FFMA.FTZ R124, R157, R6, -R7 ;  /* 0x000000069d7c7223 */ /* 0x000fc40000010807 */
[C---:B------:R-:W-:Y:S02]  /*6c80*/  FMUL.FTZ R128, R20.reuse, R122 ;  /* 0x0000007a14807220 */ /* 0x040fe40000410000 */
[----:B------:R-:W-:Y:S02]  /*6c90*/  FMUL.FTZ R6, R153, R6 ;  /* 0x0000000699067220 */ /* 0x000fe40000410000 */
[----:B------:R-:W-:Y:S02]  /*6ca0*/  FFMA.FTZ R179, R129, R126, -R128 ;  /* 0x0000007e81b37223 */ /* 0x000fe40000010880 */
[----:B------:R-:W-:Y:S02]  /*6cb0*/  FFMA.FTZ R7, R157, R116, R6 ;  /* 0x000000749d077223 */ /* 0x000fe40000010006 */
[----:B------:R-:W-:Y:S02]  /*6cc0*/  FMUL.FTZ R126, R20, R126 ;  /* 0x0000007e147e7220 */ /* 0x000fe40000410000 */
[----:B------:R-:W-:-:S02]  /*6cd0*/  FADD.FTZ R22, R187, R184 ;  /* 0x000000b8bb167221 */ /* 0x000fc40000010000 */
[----:B------:R-:W-:Y:S02]  /*6ce0*/  FADD.FTZ R128, R4, R7 ;  /* 0x0000000704807221 */ /* 0x000fe40000010000 */
[----:B0-----:R-:W-:Y:S02]  /*6cf0*/  FADD.FTZ R130, R5, R124 ;  /* 0x0000007c05827221 */ /* 0x001fe40000010000 */
[----:B------:R-:W-:Y:S01]  /*6d00*/  FFMA.FTZ R177, R129, R122, R126 ;  /* 0x0000007a81b17223 */ /* 0x000fe2000001007e */
[----:B------:R-:W-:Y:S06]  /*6d10*/  BAR.SYNC.DEFER_BLOCKING 0x0 ;  /* 0x0000000000007b1d */ /* 0x000fec0000010000 */
[----:B------:R-:W-:Y:S05]  /*6d20*/  @!P0 BRA `(.L_x_11308) ;  /* 0x0000019000008947 */ /* 0x000fea0003800000 */
[-C--:B------:R-:W-:Y:S01]  /*6d30*/  LEA.HI.SX32 R124, R58, R58.reuse, 0x1b ;  /* 0x0000003a3a7c7211 */ /* 0x080fe200078fdaff */
[----:B------:R-:W-:Y:S01]  /*6d40*/  IMAD R4, R175, c[0x0][0x2c0], RZ ;  /* 0x0000b000af047a24 */ /* 0x000fe200078e02ff */
[----:B------:R-:W-:Y:S01]  /*6d50*/  ULDC.64 UR4, c[0x0][0x2b8] ;  /* 0x0000ae0000047ab9 */ /* 0x000fe20000000a00 */
[----:B------:R-:W-:Y:S01]  /*6d60*/  IMAD.WIDE.U32 R6, R61, c[0x0][0x2c0], RZ ;  /* 0x0000b0003d067a25 */ /* 0x000fe200078e00ff */
        /* <DEDUP_REMOVED lines=21> */
.L_x_11308:
[----:B------:R-:W-:Y:S05]  /*6ec0*/  BSYNC B0 ;  /* 0x0000000000007941 */ /* 0x000fea0003800000 */
.L_x_11307:
        /* <DEDUP_REMOVED lines=9> */
.L_x_11310:
[----:B------:R-:W-:Y:S05]  /*6f60*/  BSYNC B0 ;  /* 0x0000000000007941 */ /* 0x000fea0003800000 */
.L_x_11309:
        /* <DEDUP_REMOVED lines=14> */
.L_x_11312:
[----:B------:R-:W-:Y:S05]  /*7050*/  BSYNC B0 ;  /* 0x0000000000007941 */ /* 0x000fea0003800000 */
.L_x_11311:
[----:B------:R-:W1:Y:S01]  /*7060*/  LDS R7, [R7.X4+0x5a0] ;  /* 0x0005a00007077984 */ /* 0x000e620000004800 */
[----:B------:R-:W-:Y:S01]  /*7070*/  BSSY B0, `(.L_x_11313) ;  /* 0x0000005000007945 */ /* 0x000fe20003800000 */
[----:B0-----:R-:W-:Y:S02]  /*7080*/  IADD3 R5, R58, 0xa0, RZ ;  /* 0x000000a03a057810 */ /* 0x001fe40007ffe0ff */
[----:B------:R-:W-:Y:S01]  /*7090*/  LEA.HI.SX32 R159, R159, R58, 0x1b ;  /* 0x0000003a9f9f7211 */ /* 0x000fe200078fdaff */
[----:B------:R-:W-:Y:S05]  /*70a0*/  @!P0 BRA `(.L_x_11314) ;  /* 0x0000001000008947 */ /* 0x000fea0003800000 */
[----:B-1----:R0:W-:Y:S02]  /*70b0*/  RED.E.ADD.F32.FTZ.RN.STRONG.GPU [R18.64+-0x680], R7 ;  /* 0xfff980071200798e */ /* 0x0021e4000c10e786 */
.L_x_11314:
[----:B------:R-:W-:Y:S05]  /*70c0*/  BSYNC B0 ;  /* 0x0000000000007941 */ /* 0x000fea0003800000 */
.L_x_11313:
[----:B------:R-:W2:Y:S01]  /*70d0*/  LDS R159, [R159.X4+0x620] ;  /* 0x000620009f9f7984 */ /* 0x000ea20000004800 */
[----:B------:R-:W-:Y:S01]  /*70e0*/  BSSY B0, `(.L_x_11315) ;  /* 0x0000005000007945 */ /* 0x000fe20003800000 */
[----:B01----:R-:W-:Y:S02]  /*70f0*/  IADD3 R7, R58, 0xc0, RZ ;  /* 0x000000c03a077810 */ /* 0x003fe40007ffe0ff */
[----:B------:R-:W-:Y:S01]  /*7100*/  LEA.HI.SX32 R5, R5, R58, 0x1b ;  /* 0x0000003a05057211 */ /* 0x000fe200078fdaff */
[----:B------:R-:W-:Y:S05]  /*7110*/  @!P1 BRA `(.L_x_11316) ;  /* 0x0000001000009947 */ /* 0x000fea0003800000 */
[----:B--2---:R0:W-:Y:S02]  /*7120*/  RED.E.ADD.F32.FTZ.RN.STRONG.GPU [R18.64+-0x600], R159 ;  /* 0xfffa009f1200798e */ /* 0x0041e4000c10e786 */
.L_x_11316:
[----:B------:R-:W-:Y:S05]  /*7130*/  BSYNC B0 ;  /* 0x0000000000007941 */ /* 0x000fea0003800000 */
.L_x_11315:
[----:B------:R-:W1:Y:S01]  /*7140*/  LDS R5, [R5.X4+0x6a0] ;  /* 0x0006a00005057984 */ /* 0x000e620000004800 */
[----:B------:R-:W-:Y:S01]  /*7150*/  BSSY B0, `(.L_x_11317) ;  /* 0x0000005000007945 */ /* 0x000fe20003800000 */
[----:B0-2---:R-:W-:-:S02]  /*7160*/  IADD3 R159, R58, 0xe0, RZ ;  /* 0x000000e03a9f7810 */ /* 0x005fc40007ffe0ff */
[----:B------:R-:W-:Y:S01]  /*7170*/  LEA.HI.SX32 R7, R7, R58, 0x1b ;  /* 0x0000003a07077211 */ /* 0x000fe200078fdaff */
[----:B------:R-:W-:Y:S05]  /*7180*/  @!P2 BRA `(.L_x_11318) ;  /* 0x000000100000a947 */ /* 0x000fea0003800000 */
[----:B-1----:R0:W-:Y:S02]  /*7190*/  RED.E.ADD.F32.FTZ.RN.STRONG.GPU [R18.64+-0x580], R5 ;  /* 0xfffa80051200798e */ /* 0x0021e4000c10e786 */
.L_x_11318:
[----:B------:R-:W-:Y:S05]  /*71a0*/  BSYNC B0 ;  /* 0x0000000000007941 */ /* 0x000fea0003800000 */
.L_x_11317:
[----:B------:R-:W2:Y:S01]  /*71b0*/  LDS R7, [R7.X4+0x720] ;  /* 0x0007200007077984 */ /* 0x000ea20000004800 */
[----:B------:R-:W-:Y:S01]  /*71c0*/  BSSY B0, `(.L_x_11319) ;  /* 0x0000005000007945 */ /* 0x000fe20003800000 */
[----:B01----:R-:W-:Y:S02]  /*71d0*/  IADD3 R5, R58, 0x100, RZ ;  /* 0x000001003a057810 */ /* 0x003fe40007ffe0ff */
[----:B------:R-:W-:Y:S01]  /*71e0*/  LEA.HI.SX32 R159, R159, R58, 0x1b ;  /* 0x0000003a9f9f7211 */ /* 0x000fe200078fdaff */
[----:B------:R-:W-:Y:S05]  /*71f0*/  @!P3 BRA `(.L_x_11320) ;  /* 0x000000100000b947 */ /* 0x000fea0003800000 */
[----:B--2---:R0:W-:Y:S02]  /*7200*/  RED.E.ADD.F32.FTZ.RN.STRONG.GPU [R18.64+-0x500], R7 ;  /* 0xfffb00071200798e */ /* 0x0041e4000c10e786 */
.L_x_11320:
[----:B------:R-:W-:Y:S05]  /*7210*/  BSYNC B0 ;  /* 0x0000000000007941 */ /* 0x000fea0003800000 */
.L_x_11319:
[----:B------:R-:W1:Y:S01]  /*7220*/  LDS R159, [R159.X4+0x7a0] ;  /* 0x0007a0009f9f7984 */ /* 0x000e620000004800 */
[----:B------:R-:W-:Y:S01]  /*7230*/  BSSY B0, `(.L_x_11321) ;  /* 0x0000004000007945 */ /* 0x000fe20003800000 */
[----:B------:R-:W-:Y:S01]  /*7240*/  LEA.HI.SX32 R5, R5, R58, 0x1b ;  /* 0x0000003a05057211 */ /* 0x000fe200078fdaff */
[----:B------:R-:W-:Y:S05]  /*7250*/  @!P4 BRA `(.L_x_11322) ;  /* 0x000000100000c947 */ /* 0x000fea0003800000 */
[----:B-1----:R1:W-:Y:S02]  /*7260*/  RED.E.ADD.F32.FTZ.RN.STRONG.GPU [R18.64+-0x480], R159 ;  /* 0xfffb809f1200798e */ /* 0x0023e4000c10e786 */
.L_x_11322:
[----:B------:R-:W-:Y:S05]  /*7270*/  BSYNC B0 ;  /* 0x0000000000007941 */ /* 0x000fea0003800000 */
.L_x_11321:
[----:B------:R-:W3:Y:S01]  /*7280*/  LDS R5, [R5.X4+0x820] ;  /* 0x0008200005057984 */ /* 0x000ee20000004800 */
[----:B------:R-:W-:Y:S01]  /*7290*/  BSSY B0, `(.L_x_11323) ;  /* 0x0000005000007945 */ /* 0x000fe20003800000 */
[----:B0-2---:R-:W-:-:S02]  /*72a0*/  IADD3 R7, R58, 0x120, RZ ;  /* 0x000001203a077810 */ /* 0x005fc40007ffe0ff */
[----:B-1----:R-:W-:Y:S01]  /*72b0*/  IADD3 R159, R58, 0x140, RZ ;  /* 0x000001403a9f7810 */ /* 0x002fe20007ffe0ff */
[----:B------:R-:W-:Y:S05]  /*72c0*/  @!P5 BRA `(.L_x_11324) ;  /* 0x000000100000d947 */ /* 0x000fea0003800000 */
[----:B---3--:R0:W-:Y:S02]  /*72d0*/  RED.E.ADD.F32.FTZ.RN.STRONG.GPU [R18.64+-0x400], R5 ;  /* 0xfffc00051200798e */ /* 0x0081e4000c10e786 */
.L_x_11324:
[----:B------:R-:W-:Y:S05]  /*72e0*/  BSYNC B0 ;  /* 0x0000000000007941 */ /* 0x000fea0003800000 */
.L_x_11323:
        /* <DEDUP_REMOVED lines=14> */
.L_x_11326:
[----:B------:R-:W-:Y:S05]  /*73d0*/  BSYNC B0 ;  /* 0x0000000000007941 */ /* 0x000fea0003800000 */
.L_x_11325:
[----:B------:R-:W1:Y:S01]  /*73e0*/  LDS R159, [R159.X4+0x920] ;  /* 0x000920009f9f7984 */ /* 0x000e620000004800 */
[----:B------:R-:W-:Y:S01]  /*73f0*/  BSSY B0, `(.L_x_11327) ;  /* 0x0000005000007945 */ /* 0x000fe20003800000 */
[----:B0-----:R-:W-:-:S02]  /*7400*/  IADD3 R7, R58, 0x180, RZ ;  /* 0x000001803a077810 */ /* 0x001fc40007ffe0ff */
[----:B------:R-:W-:Y:S01]  /*7410*/  LEA.HI.SX32 R5, R5, R58, 0x1b ;  /* 0x0000003a05057211 */ /* 0x000fe200078fdaff */
[----:B------:R-:W-:Y:S05]  /*7420*/  @!P0 BRA `(.L_x_11328) ;  /* 0x0000001000008947 */ /* 0x000fea0003800000 */
[----:B-1----:R0:W-:Y:S02]  /*7430*/  RED.E.ADD.F32.FTZ.RN.STRONG.GPU [R18.64+-0x300], R159 ;  /* 0xfffd009f1200798e */ /* 0x0021e4000c10e786 */
.L_x_11328:
[----:B------:R-:W-:Y:S05]  /*7440*/  BSYNC B0 ;  /* 0x0000000000007941 */ /* 0x000fea0003800000 */
.L_x_11327:
[----:B------:R-:W2:Y:S01]  /*7450*/  LDS R5, [R5.X4+0x9a0] ;  /* 0x0009a00005057984 */ /* 0x000ea20000004800 */
[----:B------:R-:W-:Y:S01]  /*7460*/  BSSY B0, `(.L_x_11329) ;  /* 0x0000005000007945 */ /* 0x000fe20003800000 */
[----:B01----:R-:W-:Y:S02]  /*7470*/  IADD3 R159, R58, 0x1a0, RZ ;  /* 0x000001a03a9f7810 */ /* 0x003fe40007ffe0ff */
[----:B------:R-:W-:Y:S01]  /*7480*/  LEA.HI.SX32 R7, R7, R58, 0x1b ;  /* 0x0000003a07077211 */ /* 0x000fe200078fdaff */
[----:B------:R-:W-:Y:S05]  /*7490*/  @!P1 BRA `(.L_x_11330) ;  /* 0x0000001000009947 */ /* 0x000fea0003800000 */
[----:B--2---:R0:W-:Y:S02]  /*74a0*/  RED.E.ADD.F32.FTZ.RN.STRONG.GPU [R18.64+-0x280], R5 ;  /* 0xfffd80051200798e */ /* 0x0041e4000c10e786 */
.L_x_11330:
[----:B------:R-:W-:Y:S05]  /*74b0*/  BSYNC B0 ;  /* 0x0000000000007941 */ /* 0x000fea0003800000 */
.L_x_11329:
[----:B------:R-:W1:Y:S01]  /*74c0*/  LDS R7, [R7.X4+0xa20] ;  /* 0x000a200007077984 */ /* 0x000e620000004800 */
[----:B------:R-:W-:Y:S01]  /*74d0*/  BSSY B0, `(.L_x_11331) ;  /* 0x0000005000007945 */ /* 0x000fe20003800000 */
[----:B0-2---:R-:W-:Y:S02]  /*74e0*/  IADD3 R5, R58, 0x1c0, RZ ;  /* 0x000001c03a057810 */ /* 0x005fe40007ffe0ff */
[----:B------:R-:W-:Y:S01]  /*74f0*/  LEA.HI.SX32 R159, R159, R58, 0x1b ;  /* 0x0000003a9f9f7211 */ /* 0x000fe200078fdaff */
[----:B------:R-:W-:Y:S05]  /*7500*/  @!P2 BRA `(.L_x_11332) ;  /* 0x000000100000a947 */ /* 0x000fea0003800000 */
[----:B-1----:R0:W-:Y:S02]  /*7510*/  RED.E.ADD.F32.FTZ.RN.STRONG.GPU [R18.64+-0x200], R7 ;  /* 0xfffe00071200798e */ /* 0x0021e4000c10e786 */
.L_x_11332:
[----:B------:R-:W-:Y:S05]  /*7520*/  BSYNC B0 ;  /* 0x0000000000007941 */ /* 0x000fea0003800000 */
.L_x_11331:
[----:B------:R-:W2:Y:S01]  /*7530*/  LDS R159, [R159.X4+0xaa0] ;  /* 0x000aa0009f9f7984 */ /* 0x000ea20000004800 */
[----:B------:R-:W-:Y:S01]  /*7540*/  BSSY B0, `(.L_x_11333) ;  /* 0x0000005000007945 */ /* 0x000fe20003800000 */
[----:B01----:R-:W-:-:S02]  /*7550*/  IADD3 R7, R58, 0x1e0, RZ ;  /* 0x000001e03a077810 */ /* 0x003fc40007ffe0ff */
[----:B------:R-:W-:Y:S01]  /*7560*/  LEA.HI.SX32 R5, R5, R58, 0x1b ;  /* 0x0000003a05057211 */ /* 0x000fe200078fdaff */
[----:B------:R-:W-:Y:S05]  /*7570*/  @!P3 BRA `(.L_x_11334) ;  /* 0x000000100000b947 */ /* 0x000fea0003800000 */
[----:B--2---:R0:W-:Y:S02]  /*7580*/  RED.E.ADD.F32.FTZ.RN.STRONG.GPU [R18.64+-0x180], R159 ;  /* 0xfffe809f1200798e */ /* 0x0041e4000c10e786 */
.L_x_11334:
[----:B------:R-:W-:Y:S05]  /*7590*/  BSYNC B0 ;  /* 0x0000000000007941 */ /* 0x000fea0003800000 */
.L_x_11333:
[----:B------:R-:W1:Y:S01]  /*75a0*/  LDS R5, [R5.X4+0xb20] ;  /* 0x000b200005057984 */ /* 0x000e620000004800 */
[----:B------:R-:W-:Y:S01]  /*75b0*/  BSSY B0, `(.L_x_11335) ;  /* 0x0000004000007945 */ /* 0x000fe20003800000 */
[----:B------:R-:W-:Y:S01]  /*75c0*/  LEA.HI.SX32 R7, R7, R58, 0x1b ;  /* 0x0000003a07077211 */ /* 0x000fe200078fdaff */
[----:B------:R-:W-:Y:S05]  /*75d0*/  @!P4 BRA `(.L_x_11336) ;  /* 0x000000100000c947 */ /* 0x000fea0003800000 */
[----:B-1----:R1:W-:Y:S02]  /*75e0*/  RED.E.ADD.F32.FTZ.RN.STRONG.GPU [R18.64+-0x100], R5 ;  /* 0xffff00051200798e */ /* 0x0023e4000c10e786 */
.L_x_11336:
[----:B------:R-:W-:Y:S05]  /*75f0*/  BSYNC B0 ;  /* 0x0000000000007941 */ /* 0x000fea0003800000 */
.L_x_11335:
[----:B------:R-:W3:Y:S01]  /*7600*/  LDS R7, [R7.X4+0xba0] ;  /* 0x000ba00007077984 */ /* 0x000ee20000004800 */
[----:B------:R-:W-:Y:S01]  /*7610*/  BSSY B0, `(.L_x_11337) ;  /* 0x0000003000007945 */ /* 0x000fe20003800000 */
[----:B------:R-:W-:Y:S05]  /*7620*/  @!P5 BRA `(.L_x_11338) ;  /* 0x000000100000d947 */ /* 0x000fea0003800000 */
[----:B---3--:R3:W-:Y:S02]  /*7630*/  RED.E.ADD.F32.FTZ.RN.STRONG.GPU [R18.64+-0x80], R7 ;  /* 0xffff80071200798e */ /* 0x0087e4000c10e786 */
.L_x_11338:
[----:B------:R-:W-:Y:S05]  /*7640*/  BSYNC B0 ;  /* 0x0000000000007941 */ /* 0x000fea0003800000 */
.L_x_11337:
[----:B01-3--:R-:W0:Y:S01]  /*7650*/  SHFL.DOWN PT, R18, R124, 0x1, 0x1f ;  /* 0x08201f007c127f89 */ /* 0x00be2200000e0000 */
[----:B------:R-:W-:Y:S01]  /*7660*/  ISETP.GT.AND P0, PT, R56, 0x1e, PT ;  /* 0x0000001e3800780c */ /* 0x000fe20003f04270 */
[----:B------:R-:W-:Y:S01]  /*7670*/  BSSY B0, `(.L_x_11339) ;  /* 0x0000087000007945 */ /* 0x000fe20003800000 */
[----:B------:R-:W-:Y:S01]  /*7680*/  MOV R5, R124 ;  /* 0x0000007c00057202 */ /* 0x000fe20000000f00 */
[----:B--2---:R-:W1:Y:S01]  /*7690*/  SHFL.DOWN PT, R159, R22, 0x1, 0x1f ;  /* 0x08201f00169f7f89 */ /* 0x004e6200000e0000 */
[----:B------:R-:W-:Y:S01]  /*76a0*/  MOV R6, R22 ;  /* 0x0000001600067202 */ /* 0x000fe20000000f00 */
[----:B------:R-:W-:Y:S01]  /*76b0*/  FADD.FTZ R93, R122, R93 ;  /* 0x0000005d7a5d7221 */ /* 0x000fe20000010000 */
[----:B------:R-:W-:Y:S01]  /*76c0*/  MOV R7, R120 ;  /* 0x0000007800077202 */ /* 0x000fe20000000f00 */
[----:B------:R-:W2:Y:S01]  /*76d0*/  SHFL.DOWN PT, R126, R120, 0x1, 0x1f ;  /* 0x08201f00787e7f89 */ /* 0x000ea200000e0000 */
[----:B------:R-:W-:Y:S01]  /*76e0*/  MOV R4, R106 ;  /* 0x0000006a00047202 */ /* 0x000fe20000000f00 */
[----:B------:R-:W-:Y:S01]  /*76f0*/  FADD.FTZ R98, R116, R98 ;  /* 0x0000006274627221 */ /* 0x000fe20000010000 */
        /* <DEDUP_REMOVED lines=19> */
[----:B------:R-:W-:Y:S02]  /*7830*/  FMUL.FTZ R18, R3, R136 ;  /* 0x0000008803127220 */ /* 0x000fe40000410000 */
[----:B-1----:R-:W-:Y:S02]  /*7840*/  @!P0 FADD.FTZ R6, R6, R159 ;  /* 0x0000009f06068221 */ /* 0x002fe40000010000 */
[----:B--2---:R-:W-:-:S03]  /*7850*/  @!P0 FADD.FTZ R7, R7, R22 ;  /* 0x0000001607078221 */ /* 0x004fc60000010000 */
[----:B------:R-:W0:Y:S01]  /*7860*/  SHFL.DOWN PT, R163, R6, 0x4, 0x1f ;  /* 0x08801f0006a37f89 */ /* 0x000e2200000e0000 */
[----:B---3--:R-:W-:-:S03]  /*7870*/  @!P0 FADD.FTZ R4, R4, R19 ;  /* 0x0000001304048221 */ /* 0x008fc60000010000 */
[----:B------:R-:W1:Y:S01]  /*7880*/  SHFL.DOWN PT, R22, R5, 0x4, 0x1f ;  /* 0x08801f0005167f89 */ /* 0x000e6200000e0000 */
[----:B------:R-:W-:Y:S01]  /*7890*/  ISETP.GT.AND P0, PT, R56, 0x1b, PT ;  /* 0x0000001b3800780c */ /* 0x000fe20003f04270 */
[-C--:B------:R-:W-:Y:S02]  /*78a0*/  FFMA.FTZ R19, R2, R137.reuse, -R18 ;  /* 0x0000008902137223 */ /* 0x080fe40000010812 */
[----:B------:R-:W2:Y:S01]  /*78b0*/  SHFL.DOWN PT, R106, R7, 0x4, 0x1f ;  /* 0x08801f00076a7f89 */ /* 0x000ea200000e0000 */
[C---:B------:R-:W-:Y:S02]  /*78c0*/  FMUL.FTZ R137, R3.reuse, R137 ;  /* 0x0000008903897220 */ /* 0x040fe40000410000 */
[----:B------:R-:W-:Y:S01]  /*78d0*/  FMUL.FTZ R18, R3, R134 ;  /* 0x0000008603127220 */ /* 0x000fe20000410000 */
[----:B------:R-:W3:Y:S01]  /*78e0*/  SHFL.DOWN PT, R159, R4, 0x4, 0x1f ;  /* 0x08801f00049f7f89 */ /* 0x000ee200000e0000 */
[----:B------:R-:W-:Y:S02]  /*78f0*/  FMUL.FTZ R19, R20, R19 ;  /* 0x0000001314137220 */ /* 0x000fe40000410000 */
[----:B------:R-:W-:-:S02]  /*7900*/  FFMA.FTZ R20, R2, R136, R137 ;  /* 0x0000008802147223 */ /* 0x000fc40000010089 */
[CC--:B------:R-:W-:Y:S02]  /*7910*/  FFMA.FTZ R18, R2.reuse, R21.reuse, -R18 ;  /* 0x0000001502127223 */ /* 0x0c0fe40000010812 */
[----:B------:R-:W-:Y:S02]  /*7920*/  FMUL.FTZ R21, R3, R21 ;  /* 0x0000001503157220 */ /* 0x000fe40000410000 */
[----:B------:R-:W-:Y:S02]  /*7930*/  FFMA.FTZ R19, R129, R20, R19 ;  /* 0x0000001481137223 */ /* 0x000fe40000010013 */
[----:B------:R-:W-:Y:S02]  /*7940*/  FFMA.FTZ R20, R2, R134, R21 ;  /* 0x0000008602147223 */ /* 0x000fe40000010015 */
[----:B0-----:R-:W-:Y:S02]  /*7950*/  @!P0 FADD.FTZ R6, R6, R163 ;  /* 0x000000a306068221 */ /* 0x001fe40000010000 */
[----:B------:R-:W-:-:S02]  /*7960*/  FFMA.FTZ R19, R115, R136, R19 ;  /* 0x0000008873137223 */ /* 0x000fc40000010013 */
        /* <DEDUP_REMOVED lines=11> */
[C---:B------:R-:W-:Y:S02]  /*7a20*/  FFMA.FTZ R20, R2.reuse, R133, -R18 ;  /* 0x0000008502147223 */ /* 0x040fe40000010812 */
[----:B------:R-:W-:Y:S02]  /*7a30*/  FMUL.FTZ R18, R3, R145 ;  /* 0x0000009103127220 */ /* 0x000fe40000410000 */
[----:B------:R-:W-:Y:S02]  /*7a40*/  FADD.FTZ R96, R19, R96 ;  /* 0x0000006013607221 */ /* 0x000fe40000010000 */
[-C--:B------:R-:W-:Y:S02]  /*7a50*/  FFMA.FTZ R19, R2, R23.reuse, -R18 ;  /* 0x0000001702137223 */ /* 0x080fe40000010812 */
[----:B------:R-:W-:Y:S02]  /*7a60*/  FMUL.FTZ R23, R3, R23 ;  /* 0x0000001703177220 */ /* 0x000fe40000410000 */
[----:B------:R-:W-:-:S02]  /*7a70*/  FMUL.FTZ R19, R158, R19 ;  /* 0x000000139e137220 */ /* 0x000fc40000410000 */
[----:B------:R-:W-:Y:S02]  /*7a80*/  FFMA.FTZ R23, R2, R145, R23 ;  /* 0x0000009102177223 */ /* 0x000fe40000010017 */
[----:B0-----:R-:W-:Y:S02]  /*7a90*/  @!P0 FADD.FTZ R6, R6, R115 ;  /* 0x0000007306068221 */ /* 0x001fe40000010000 */
[----:B-1----:R-:W-:Y:S02]  /*7aa0*/  @!P0 FADD.FTZ R5, R5, R22 ;  /* 0x0000001605058221 */ /* 0x002fe40000010000 */
[----:B------:R-:W-:Y:S02]  /*7ab0*/  FMUL.FTZ R18, R3, R147 ;  /* 0x0000009303127220 */ /* 0x000fe40000410000 */
[----:B--2---:R-:W-:Y:S01]  /*7ac0*/  @!P0 FADD.FTZ R7, R7, R106 ;  /* 0x0000006a07078221 */ /* 0x004fe20000010000 */
[----:B------:R-:W0:Y:S01]  /*7ad0*/  SHFL.DOWN PT, R22, R5, 0x10, 0x1f ;  /* 0x0a001f0005167f89 */ /* 0x000e2200000e0000 */
[----:B------:R-:W-:-:S02]  /*7ae0*/  FMUL.FTZ R133, R3, R133 ;  /* 0x0000008503857220 */ /* 0x000fc40000410000 */
[----:B---3--:R-:W-:Y:S01]  /*7af0*/  @!P0 FADD.FTZ R4, R4, R21 ;  /* 0x0000001504048221 */ /* 0x008fe20000010000 */
[----:B------:R-:W-:Y:S01]  /*7b00*/  SHFL.DOWN PT, R106, R7, 0x10, 0x1f ;  /* 0x0a001f00076a7f89 */ /* 0x000fe200000e0000 */
[----:B------:R-:W-:Y:S01]  /*7b10*/  FFMA.FTZ R160, R160, R23, R19 ;  /* 0x00000017a0a07223 */ /* 0x000fe20000010013 */
[----:B------:R-:W-:Y:S01]  /*7b20*/  ISETP.GT.AND P0, PT, R56, 0xf, PT ;  /* 0x0000000f3800780c */ /* 0x000fe20003f04270 */
[C---:B------:R-:W-:Y:S01]  /*7b30*/  FFMA.FTZ R18, R2.reuse, R123, -R18 ;  /* 0x0000007b02127223 */ /* 0x040fe20000010812 */
[----:B------:R-:W1:Y:S01]  /*7b40*/  SHFL.DOWN PT, R23, R6, 0x10, 0x1f ;  /* 0x0a001f0006177f89 */ /* 0x000e6200000e0000 */
[----:B------:R-:W-:Y:S02]  /*7b50*/  FMUL.FTZ R155, R155, R20 ;  /* 0x000000149b9b7220 */ /* 0x000fe40000410000 */
[----:B------:R-:W-:Y:S01]  /*7b60*/  FFMA.FTZ R20, R2, R148, R133 ;  /* 0x0000009402147223 */ /* 0x000fe20000010085 */
[----:B------:R-:W2:Y:S01]  /*7b70*/  SHFL.DOWN PT, R21, R4, 0x10, 0x1f ;  /* 0x0a001f0004157f89 */ /* 0x000ea200000e0000 */
[----:B------:R-:W-:-:S02]  /*7b80*/  FMUL.FTZ R149, R149, R18 ;  /* 0x0000001295957220 */ /* 0x000fc40000410000 */
[----:B------:R-:W-:Y:S02]  /*7b90*/  FMUL.FTZ R18, R3, R141 ;  /* 0x0000008d03127220 */ /* 0x000fe40000410000 */
[----:B------:R-:W-:Y:S02]  /*7ba0*/  FFMA.FTZ R20, R139, R20, R155 ;  /* 0x000000148b147223 */ /* 0x000fe4000001009b */
[----:B------:R-:W-:Y:S02]  /*7bb0*/  FMUL.FTZ R123, R3, R123 ;  /* 0x0000007b037b7220 */ /* 0x000fe40000410000 */
[C---:B------:R-:W-:Y:S02]  /*7bc0*/  FFMA.FTZ R18, R2.reuse, R125, -R18 ;  /* 0x0000007d02127223 */ /* 0x040fe40000010812 */
[----:B------:R-:W-:Y:S02]  /*7bd0*/  FFMA.FTZ R111, R111, R148, R20 ;  /* 0x000000946f6f7223 */ /* 0x000fe40000010014 */
[----:B------:R-:W-:-:S02]  /*7be0*/  FFMA.FTZ R20, R2, R147, R123 ;  /* 0x0000009302147223 */ /* 0x000fc4000001007b */
[----:B------:R-:W-:Y:S02]  /*7bf0*/  FMUL.FTZ R19, R3, R143 ;  /* 0x0000008f03137220 */ /* 0x000fe40000410000 */
[----:B------:R-:W-:Y:S02]  /*7c00*/  FMUL.FTZ R119, R119, R18 ;  /* 0x0000001277777220 */ /* 0x000fe40000410000 */
[----:B------:R-:W-:Y:S02]  /*7c10*/  FMUL.FTZ R18, R3, R151 ;  /* 0x0000009703127220 */ /* 0x000fe40000410000 */
[----:B------:R-:W-:Y:S02]  /*7c20*/  FFMA.FTZ R20, R165, R20, R149 ;  /* 0x00000014a5147223 */ /* 0x000fe40000010095 */
[-C--:B------:R-:W-:Y:S02]  /*7c30*/  FFMA.FTZ R19, R2, R117.reuse, -R19 ;  /* 0x0000007502137223 */ /* 0x080fe40000010813 */
[----:B------:R-:W-:-:S02]  /*7c40*/  FMUL.FTZ R117, R3, R117 ;  /* 0x0000007503757220 */ /* 0x000fc40000410000 */
[C---:B------:R-:W-:Y:S02]  /*7c50*/  FMUL.FTZ R125, R3.reuse, R125 ;  /* 0x0000007d037d7220 */ /* 0x040fe40000410000 */
[-C--:B------:R-:W-:Y:S02]  /*7c60*/  FMUL.FTZ R3, R3, R127.reuse ;  /* 0x0000007f03037220 */ /* 0x080fe40000410000 */
[C---:B------:R-:W-:Y:S02]  /*7c70*/  FFMA.FTZ R18, R2.reuse, R127, -R18 ;  /* 0x0000007f02127223 */ /* 0x040fe40000010812 */
[----:B------:R-:W-:Y:S02]  /*7c80*/  FFMA.FTZ R107, R107, R147, R20 ;  /* 0x000000936b6b7223 */ /* 0x000fe40000010014 */
[C---:B------:R-:W-:Y:S02]  /*7c90*/  FFMA.FTZ R117, R2.reuse, R143, R117 ;  /* 0x0000008f02757223 */ /* 0x040fe40000010075 */
[----:B------:R-:W-:-:S02]  /*7ca0*/  FFMA.FTZ R20, R2, R141, R125 ;  /* 0x0000008d02147223 */ /* 0x000fc4000001007d */
[----:B------:R-:W-:Y:S02]  /*7cb0*/  FMUL.FTZ R19, R118, R19 ;  /* 0x0000001376137220 */ /* 0x000fe40000410000 */
[----:B------:R-:W-:Y:S02]  /*7cc0*/  FFMA.FTZ R2, R2, R151, R3 ;  /* 0x0000009702027223 */ /* 0x000fe40000010003 */
[----:B------:R-:W-:Y:S02]  /*7cd0*/  FMUL.FTZ R18, R121, R18 ;  /* 0x0000001279127220 */ /* 0x000fe40000410000 */
[----:B0-----:R-:W-:Y:S02]  /*7ce0*/  @!P0 FADD.FTZ R5, R5, R22 ;  /* 0x0000001605058221 */ /* 0x001fe40000010000 */
[----:B-1----:R-:W-:Y:S02]  /*7cf0*/  @!P0 FADD.FTZ R6, R6, R23 ;  /* 0x0000001706068221 */ /* 0x002fe40000010000 */
[----:B------:R-:W-:-:S02]  /*7d00*/  @!P0 FADD.FTZ R7, R7, R106 ;  /* 0x0000006a07078221 */ /* 0x000fc40000010000 */
[----:B--2---:R-:W-:Y:S02]  /*7d10*/  @!P0 FADD.FTZ R4, R4, R21 ;  /* 0x0000001504048221 */ /* 0x004fe40000010000 */
        /* <DEDUP_REMOVED lines=28> */
.L_x_11340:
[----:B0-----:R-:W-:Y:S05]  /*7ee0*/  BSYNC B0 ;  /* 0x0000000000007941 */ /* 0x001fea0003800000 */
.L_x_11339:
[----:B------:R-:W-:Y:S02]  /*7ef0*/  IADD3 R88, R88, 0x1, RZ ;  /* 0x0000000158587810 */ /* 0x000fe40007ffe0ff */
[----:B------:R-:W-:-:S02]  /*7f00*/  IADD3 R86, P1, R86, 0x1, RZ ;  /* 0x0000000156567810 */ /* 0x000fc40007f3e0ff */
[----:B------:R-:W-:Y:S02]  /*7f10*/  ISETP.GE.AND P0, PT, R88, c[0x0][0x16c], PT ;  /* 0x00005b0058007a0c */ /* 0x000fe40003f06270 */
[----:B------:R-:W-:-:S11]  /*7f20*/  IADD3.X R81, RZ, R81, RZ, P1, !PT ;  /* 0x00000051ff517210 */ /* 0x000fd60000ffe4ff */
[----:B------:R-:W-:Y:S01]  /*7f30*/  @P0 CALL.REL.NOINC `(.L_x_11294) ;  /* 0x0000001000000944 */ /* 0x000fe20003c00000 */
[----:B------:R-:W-:Y:S05]  /*7f40*/  BRA `(.L_x_11341) ;  /* 0xffffaf3000007947 */ /* 0x000fea000383ffff */
.L_x_11294:
[----:B------:R-:W-:Y:S01]  /*7f50*/  BAR.SYNC.DEFER_BLOCKING 0x0 ;  /* 0x0000000000007b1d */ /* 0x000fe20000010000 */
[----:B------:R-:W-:Y:S01]  /*7f60*/  ISETP.NE.AND P6, PT, R58, RZ, PT ;  /* 0x000000ff3a00720c */ /* 0x000fe20003fc5270 */
[----:B------:R-:W-:Y:S01]  /*7f70*/  IMAD R69, R65, c[0x0][0x2e0], RZ ;  /* 0x0000b80041457a24 */ /* 0x000fe200078e02ff */
[----:B------:R-:W-:Y:S02]  /*7f80*/  F2FP.PACK_AB R99, R99, R104 ;  /* 0x000000686363723e */ /* 0x000fe400000000ff */
[----:B------:R-:W-:Y:S01]  /*7f90*/  F2FP.PACK_AB R97, R97, R102 ;  /* 0x000000666161723e */ /* 0x000fe200000000ff */
[----:B------:R-:W-:Y:S01]  /*7fa0*/  IMAD R69, R66, c[0x0][0x2e4], R69 ;  /* 0x0000b90042457a24 */ /* 0x000fe200078e0245 */
[----:B------:R-:W-:Y:S01]  /*7fb0*/  F2FP.PACK_AB R95, R95, R100 ;  /* 0x000000645f5f723e */ /* 0x000fe200000000ff */
[----:B------:R-:W-:Y:S01]  /*7fc0*/  BSSY B0, `(.L_x_11342) ;  /* 0x0000033000007945 */ /* 0x000fe20003800000 */
[----:B------:R-:W-:Y:S02]  /*7fd0*/  F2FP.PACK_AB R93, R93, R98 ;  /* 0x000000625d5d723e */ /* 0x000fe400000000ff */
[----:B------:R-:W-:-:S02]  /*7fe0*/  PRMT R2, R99, 0x7632, R2 ;  /* 0x0000763263027816 */ /* 0x000fc40000000002 */
[----:B------:R-:W-:Y:S02]  /*7ff0*/  PRMT R3, R97, 0x7632, R3 ;  /* 0x0000763261037816 */ /* 0x000fe40000000003 */
[----:B------:R-:W-:Y:S02]  /*8000*/  PRMT R4, R95, 0x7632, R4 ;  /* 0x000076325f047816 */ /* 0x000fe40000000004 */
[----:B------:R-:W-:Y:S02]  /*8010*/  PRMT R5, R93, 0x7632, R5 ;  /* 0x000076325d057816 */ /* 0x000fe40000000005 */
        /* <DEDUP_REMOVED lines=45> */
.L_x_11343:
[----:B------:R-:W-:Y:S05]  /*82f0*/  BSYNC B0 ;  /* 0x0000000000007941 */ /* 0x000fea0003800000 */
.L_x_11342:
[----:B------:R-:W-:Y:S01]  /*8300*/  ISETP.GE.AND P5, PT, R10, R67, PT ;  /* 0x000000430a00720c */ /* 0x000fe20003fa6270 */
[----:B------:R-:W-:Y:S01]  /*8310*/  BSSY B0, `(.L_x_11344) ;  /* 0x000004b000007945 */ /* 0x000fe20003800000 */
[C---:B------:R-:W-:Y:S02]  /*8320*/  LOP3.LUT R18, R46.reuse, 0x40, RZ, 0xfc, !PT ;  /* 0x000000402e127812 */ /* 0x040fe400078efcff */
[C---:B------:R-:W-:Y:S02]  /*8330*/  LOP3.LUT R20, R46.reuse, 0x60, RZ, 0xfc, !PT ;  /* 0x000000602e147812 */ /* 0x040fe400078efcff */
        /* <DEDUP_REMOVED lines=20> */
[----:B------:R0:W-:Y:S01]  /*8480*/  @!P2 STG.E.U16 [R6.64+-0x100], R25 ;  /* 0xffff00190600a986 */ /* 0x0001e2000c101506 */
[----:B------:R-:W-:Y:S01]  /*8490*/  F2FP.PACK_AB R4, R96, R91 ;  /* 0x0000005b6004723e */ /* 0x000fe200000000ff */
[----:B------:R-:W-:-:S02]  /*84a0*/  FADD.FTZ R87, R90, R87 ;  /* 0x000000575a577221 */ /* 0x000fc40000010000 */
[----:B------:R-:W-:Y:S02]  /*84b0*/  @!P1 STG.E.U16 [R6.64+-0xc0], R27 ;  /* 0xffff401b06009986 */ /* 0x000fe4000c101506 */
[----:B------:R-:W-:Y:S02]  /*84c0*/  FADD.FTZ R92, R87, R92 ;  /* 0x0000005c575c7221 */ /* 0x000fe40000010000 */
[----:B------:R-:W-:Y:S02]  /*84d0*/  @!P0 STG.E.U16 [R6.64+-0x80], R29 ;  /* 0xffff801d06008986 */ /* 0x000fe4000c101506 */
[----:B------:R-:W-:Y:S02]  /*84e0*/  FADD.FTZ R89, R92, R89 ;  /* 0x000000595c597221 */ /* 0x000fe40000010000 */
[----:B------:R1:W-:Y:S01]  /*84f0*/  @!P5 STG.E.U16 [R6.64+-0x40], R31 ;  /* 0xffffc01f0600d986 */ /* 0x0003e2000c101506 */
[----:B0-----:R-:W-:Y:S01]  /*8500*/  PRMT R25, R2, 0x7632, R25 ;  /* 0x0000763202197816 */ /* 0x001fe20000000019 */
[----:B------:R-:W-:-:S02]  /*8510*/  FADD.FTZ R94, R89, R94 ;  /* 0x0000005e595e7221 */ /* 0x000fc40000010000 */
[----:B------:R-:W-:Y:S02]  /*8520*/  BAR.SYNC.DEFER_BLOCKING 0x0 ;  /* 0x0000000000007b1d */ /* 0x000fe40000010000 */
[----:B------:R-:W-:-:S04]  /*8530*/  FADD.FTZ R57, R94, R91 ;  /* 0x0000005b5e397221 */ /* 0x000fc80000010000 */
[----:B------:R-:W-:Y:S01]  /*8540*/  FADD.FTZ R57, R57, R96 ;  /* 0x0000006039397221 */ /* 0x000fe20000010000 */
[----:B-1----:R-:W-:Y:S02]  /*8550*/  PRMT R7, R3, 0x7632, R7 ;  /* 0x0000763203077816 */ /* 0x002fe40000000007 */
        /* <DEDUP_REMOVED lines=38> */
.L_x_11345:
[----:B------:R-:W-:Y:S05]  /*87c0*/  BSYNC B0 ;  /* 0x0000000000007941 */ /* 0x000fea0003800000 */
.L_x_11344:
[----:B------:R-:W-:Y:S01]  /*87d0*/  MOV R3, R29 ;  /* 0x0000001d00037202 */ /* 0x000fe20000000f00 */
[----:B------:R-:W-:Y:S01]  /*87e0*/  IMAD R5, R65, c[0x0][0x300], RZ ;  /* 0x0000c00041057a24 */ /* 0x000fe200078e02ff */
[----:B------:R-:W-:Y:S02]  /*87f0*/  IADD3 R35, P1, R35, -0x1c0, RZ ;  /* 0xfffffe4023237810 */ /* 0x000fe40007f3e0ff */
[-C--:B------:R-:W-:Y:S01]  /*8800*/  ISETP.GE.AND P5, PT, R28, R27.reuse, PT ;  /* 0x0000001b1c00720c */ /* 0x080fe20003fa6270 */
[----:B------:R-:W-:Y:S01]  /*8810*/  IMAD.WIDE.U32 R2, R66, c[0x0][0x300], R2 ;  /* 0x0000c00042027a25 */ /* 0x000fe200078e0002 */
[----:B------:R-:W-:Y:S02]  /*8820*/  IADD3.X R33, R33, -0x1, RZ, P1, !PT ;  /* 0xffffffff21217810 */ /* 0x000fe40000ffe4ff */
[----:B------:R-:W-:Y:S01]  /*8830*/  ISETP.GE.AND P0, PT, R10, R27, PT ;  /* 0x0000001b0a00720c */ /* 0x000fe20003f06270 */
[----:B0-----:R-:W-:Y:S01]  /*8840*/  IMAD R7, R66, c[0x0][0x304], R5 ;  /* 0x0000c10042077a24 */ /* 0x001fe200078e0205 */
[----:B------:R-:W-:-:S02]  /*8850*/  IADD3 R5, P3, R24, R2, RZ ;  /* 0x0000000218057210 */ /* 0x000fc40007f7e0ff */
[----:B------:R-:W-:Y:S02]  /*8860*/  IADD3 R2, P4, R35, c[0x0][0x340], RZ ;  /* 0x0000d00023027a10 */ /* 0x000fe40007f9e0ff */
[----:B------:R-:W-:Y:S02]  /*8870*/  IADD3.X R3, R0, R7, R3, P3, !PT ;  /* 0x0000000700037210 */ /* 0x000fe40001ffe403 */
[----:B------:R-:W-:Y:S02]  /*8880*/  IADD3.X R0, R33, c[0x0][0x344], RZ, P4, !PT ;  /* 0x0000d10021007a10 */ /* 0x000fe400027fe4ff */
[C---:B------:R-:W-:Y:S02]  /*8890*/  LEA R2, P6, R5.reuse, R2, 0x1 ;  /* 0x0000000205027211 */ /* 0x040fe400078c08ff */
        /* <DEDUP_REMOVED lines=25> */
.L_x_11288:
[----:B------:R-:W-:Y:S02]  /*8a30*/  ISETP.NE.U32.AND P0, PT, RZ, c[0x0][0x328], PT ;  /* 0x0000ca00ff007a0c */ /* 0x000fe40003f05070 */
[----:B------:R-:W-:-:S02]  /*8a40*/  ISETP.NE.U32.AND P2, PT, RZ, c[0x0][0x348], PT ;  /* 0x0000d200ff007a0c */ /* 0x000fc40003f45070 */
[----:B------:R-:W-:Y:S02]  /*8a50*/  ISETP.NE.AND.EX P1, PT, RZ, c[0x0][0x32c], PT, P0 ;  /* 0x0000cb00ff007a0c */ /* 0x000fe40003f25300 */
[----:B------:R-:W-:-:S11]  /*8a60*/  ISETP.NE.AND.EX P0, PT, RZ, c[0x0][0x34c], PT, P2 ;  /* 0x0000d300ff007a0c */ /* 0x000fd60003f05320 */
[----:B------:R-:W-:Y:S05]  /*8a70*/  @!P1 BRA `(.L_x_11347) ;  /* 0x0000014000009947 */ /* 0x000fea0003800000 */
[----:B------:R-:W1:Y:S01]  /*8a80*/  SHFL.DOWN P1, R0, R59, 0x1, 0x1f ;  /* 0x08201f003b007f89 */ /* 0x000e620000020000 */
[----:B------:R-:W-:Y:S03]  /*8a90*/  BSSY B0, `(.L_x_11347) ;  /* 0x0000012000007945 */ /* 0x000fe60003800000 */
[----:B------:R-:W2:Y:S01]  /*8aa0*/  S2R R6, SR_LANEID ;  /* 0x0000000000067919 */ /* 0x000ea20000000000 */
        /* <DEDUP_REMOVED lines=16> */
.L_x_11348:
[----:B0-----:R-:W-:Y:S05]  /*8bb0*/  BSYNC B0 ;  /* 0x0000000000007941 */ /* 0x001fea0003800000 */
.L_x_11347:
        /* <DEDUP_REMOVED lines=23> */
.L_x_11350:
[----:B------:R-:W1:Y:S02]  /*8d30*/  S2R R15, SR_TID.X ;  /* 0x00000000000f7919 */ /* 0x000e640000002100 */
.L_x_11351:
[----:B0-----:R-:W-:Y:S05]  /*8d40*/  BSYNC B0 ;  /* 0x0000000000007941 */ /* 0x001fea0003800000 */
.L_x_11349:
[----:B-1----:R-:W-:-:S13]  /*8d50*/  ISETP.GE.AND P0, PT, R15, c[0x0][0x16c], PT ;  /* 0x00005b000f007a0c */ /* 0x002fda0003f06270 */
        /* <DEDUP_REMOVED lines=9> */
.L_x_11352:
        /* <DEDUP_REMOVED lines=28> */
.L_x_11353:
        /* <DEDUP_REMOVED lines=13> */
.L_x_14725:


//--------------------- .text._Z25selective_scan_bwd_kernelI32Selective_Scan_bwd_kernel_traitsILi32ELi8ELb0ELb0ELb1ELb1ELb0EN3c104HalfENS1_7complexIfEEEEv12SSMParamsBwd --------------------------
	.section	.text._Z25selective_scan_bwd_kernelI32Selective_Scan_bwd_kernel_traitsILi32ELi8ELb0ELb0ELb1ELb1ELb0EN3c104HalfENS1_7complexIfEEEEv12SSMParamsBwd,"ax",@progbits
	.sectioninfo	@"SHI_REGISTERS=189"
	.align	128
        .global         _Z25selective_scan_bwd_kernelI32Selective_Scan_bwd_kernel_traitsILi32ELi8ELb0ELb0ELb1ELb1ELb0EN3c104HalfENS1_7complexIfEEEEv12SSMParamsBwd
        .type           _Z25selective_scan_bwd_kernelI32Selective_Scan_bwd_kernel_traitsILi32ELi8ELb0ELb0ELb1ELb1ELb0EN3c104HalfENS1_7complexIfEEEEv12SSMParamsBwd,@function
        .size           _Z25selective_scan_bwd_kernelI32Selective_Scan_bwd_kernel_traitsILi32ELi8ELb0ELb0ELb1ELb1ELb0EN3c104HalfENS1_7complexIfEEEEv12SSMParamsBwd,(.L_x_14726 - _Z25selective_scan_bwd_kernelI32Selective_Scan_bwd_kernel_traitsILi32ELi8ELb0ELb0ELb1ELb1ELb0EN3c104HalfENS1_7complexIfEEEEv12SSMParamsBwd)
        .other          _Z25selective_scan_bwd_kernelI32Selective_Scan_bwd_kernel_traitsILi32ELi8ELb0ELb0ELb1ELb1ELb0EN3c104HalfENS1_7complexIfEEEEv12SSMParamsBwd,@"STO_CUDA_ENTRY STV_DEFAULT"
_Z25selective_scan_bwd_kernelI32Selective_Scan_bwd_kernel_traitsILi32ELi8ELb0ELb0ELb1ELb1ELb0EN3c104HalfENS1_7complexIfEEEEv12SSMParamsBwd:
.text._Z25selective_scan_bwd_kernelI32Selective_Scan_bwd_kernel_traitsILi32ELi8ELb0ELb0ELb1ELb1ELb0EN3c104HalfENS1_7complexIfEEEEv12SSMParamsBwd:
        /* <DEDUP_REMOVED lines=21> */
[----:B--2---:R-:W-:Y:S01]  /*0150*/  SHF.R.S32.HI R91, RZ, 0x1f, R92 ;  /* 0x0000001fff5b7819 */ /* 0x004fe2000001145c */
[----:B------:R2:W5:Y:S01]  /*0160*/  @P1 LDG.E R93, [R4.64] ;  /* 0x00000006045d1981 */ /* 0x000562000c1e1900 */
[----:B------:R-:W-:Y:S01]  /*0170*/  MOV R10, c[0x0][0x174] ;  /* 0x00005d00000a7a02 */ /* 0x000fe20000000f00 */
[----:B------:R-:W-:Y:S01]  /*0180*/  HFMA2.MMA R90, -RZ, RZ, 0, 0 ;  /* 0x00000000ff5a7435 */ /* 0x000fe200000001ff */
[----:B------:R-:W-:Y:S01]  /*0190*/  MOV R87, RZ ;  /* 0x000000ff00577202 */ /* 0x000fe20000000f00 */
[C---:B------:R-:W-:Y:S01]  /*01a0*/  IMAD R9, R91.reuse, c[0x0][0x1e0], RZ ;  /* 0x000078005b097a24 */ /* 0x040fe200078e02ff */
[----:B0-----:R-:W-:Y:S01]  /*01b0*/  IABS R2, R96 ;  /* 0x0000006000027213 */ /* 0x001fe20000000000 */
[----:B------:R-:W-:Y:S01]  /*01c0*/  IMAD R15, R91, c[0x0][0x1b0], RZ ;  /* 0x00006c005b0f7a24 */ /* 0x000fe200078e02ff */
[----:B-1----:R-:W-:Y:S01]  /*01d0*/  HFMA2.MMA R6, -RZ, RZ, 0, 0 ;  /* 0x00000000ff067435 */ /* 0x002fe200000001ff */
[----:B------:R-:W-:-:S02]  /*01e0*/  IMAD R9, R92, c[0x0][0x1e4], R9 ;  /* 0x000079005c097a24 */ /* 0x000fc400078e0209 */
[----:B--2---:R-:W-:Y:S02]  /*01f0*/  IMAD R5, R91, c[0x0][0x1d0], RZ ;  /* 0x000074005b057a24 */ /* 0x004fe400078e02ff */
[----:B------:R-:W-:Y:S01]  /*0200*/  IMAD R17, R92, c[0x0][0x1b4], R15 ;  /* 0x00006d005c117a24 */ /* 0x000fe200078e020f */
[----:B---3--:R-:W-:Y:S01]  /*0210*/  IADD3 R8, RZ, -R7, RZ ;  /* 0x80000007ff087210 */ /* 0x008fe20007ffe0ff */
[----:B------:R-:W-:-:S04]  /*0220*/  IMAD R15, R95, c[0x0][0x1d8], RZ ;  /* 0x000076005f0f7a24 */ /* 0x000fc800078e02ff */
[----:B------:R-:W-:-:S04]  /*0230*/  IMAD R3, R8, R11, RZ ;  /* 0x0000000b08037224 */ /* 0x000fc800078e02ff */
[----:B------:R-:W-:Y:S01]  /*0240*/  IMAD.HI.U32 R7, R7, R3, R6 ;  /* 0x0000000307077227 */ /* 0x000fe200078e0006 */
[----:B------:R-:W-:-:S04]  /*0250*/  LOP3.LUT R6, R96, c[0x0][0x178], RZ, 0x3c, !PT ;  /* 0x00005e0060067a12 */ /* 0x000fc800078e3cff */
[----:B------:R-:W-:Y:S01]  /*0260*/  ISETP.GE.AND P2, PT, R6, RZ, PT ;  /* 0x000000ff0600720c */ /* 0x000fe20003f46270 */
[----:B------:R-:W-:-:S04]  /*0270*/  IMAD.HI.U32 R89, R7, R2, RZ ;  /* 0x0000000207597227 */ /* 0x000fc800078e00ff */
[C---:B------:R-:W-:Y:S01]  /*0280*/  IMAD R7, R92.reuse, c[0x0][0x1d4], R5 ;  /* 0x000075005c077a24 */ /* 0x040fe200078e0205 */
[----:B------:R-:W-:Y:S01]  /*0290*/  IADD3 R0, -R89, RZ, RZ ;  /* 0x000000ff59007210 */ /* 0x000fe20007ffe1ff */
[----:B------:R-:W-:-:S04]  /*02a0*/  IMAD.WIDE.U32 R4, R92, c[0x0][0x1e0], RZ ;  /* 0x000078005c047a25 */ /* 0x000fc800078e00ff */
[----:B------:R-:W-:Y:S01]  /*02b0*/  IMAD R0, R11, R0, R2 ;  /* 0x000000000b007224 */ /* 0x000fe200078e0202 */
[----:B------:R-:W-:Y:S01]  /*02c0*/  IADD3 R5, R5, R9, RZ ;  /* 0x0000000905057210 */ /* 0x000fe20007ffe0ff */
[----:B------:R-:W-:-:S03]  /*02d0*/  IMAD.WIDE.U32 R2, R92, c[0x0][0x1d0], RZ ;  /* 0x000074005c027a25 */ /* 0x000fc600078e00ff */
[----:B------:R-:W-:Y:S01]  /*02e0*/  ISETP.GT.U32.AND P1, PT, R11, R0, PT ;  /* 0x000000000b00720c */ /* 0x000fe20003f24070 */
[----:B------:R-:W-:Y:S01]  /*02f0*/  IMAD R9, R91, c[0x0][0x278], RZ ;  /* 0x00009e005b097a24 */ /* 0x000fe200078e02ff */
[----:B------:R-:W-:Y:S01]  /*0300*/  IADD3 R3, R3, R7, RZ ;  /* 0x0000000703037210 */ /* 0x000fe20007ffe0ff */
[----:B------:R-:W-:-:S04]  /*0310*/  IMAD.WIDE.U32 R6, R92, c[0x0][0x278], RZ ;  /* 0x00009e005c067a25 */ /* 0x000fc800078e00ff */
[----:B------:R-:W-:Y:S02]  /*0320*/  IMAD R13, R92, c[0x0][0x27c], R9 ;  /* 0x00009f005c0d7a24 */ /* 0x000fe400078e0209 */
[----:B------:R-:W-:-:S03]  /*0330*/  IMAD.WIDE.U32 R2, R96, c[0x0][0x1d8], R2 ;  /* 0x0000760060027a25 */ /* 0x000fc600078e0002 */
[----:B------:R-:W-:Y:S01]  /*0340*/  IADD3 R7, R7, R13, RZ ;  /* 0x0000000d07077210 */ /* 0x000fe20007ffe0ff */
[----:B------:R-:W-:Y:S01]  /*0350*/  IMAD.WIDE.U32 R8, R92, c[0x0][0x1b0], RZ ;  /* 0x00006c005c087a25 */ /* 0x000fe200078e00ff */
[-C--:B------:R-:W-:Y:S02]  /*0360*/  @!P1 IADD3 R0, R0, -R11.reuse, RZ ;  /* 0x8000000b00009210 */ /* 0x080fe40007ffe0ff */
[----:B------:R-:W-:Y:S02]  /*0370*/  @!P1 IADD3 R89, R89, 0x1, RZ ;  /* 0x0000000159599810 */ /* 0x000fe40007ffe0ff */
[----:B------:R-:W-:Y:S01]  /*0380*/  ISETP.GE.U32.AND P0, PT, R0, R11, PT ;  /* 0x0000000b0000720c */ /* 0x000fe20003f06070 */
[----:B------:R-:W-:Y:S01]  /*0390*/  IMAD R0, R96, c[0x0][0x1dc], R15 ;  /* 0x0000770060007a24 */ /* 0x000fe200078e020f */
[----:B------:R-:W-:Y:S01]  /*03a0*/  LEA R11, R10, 0xffffff00, 0x8 ;  /* 0xffffff000a0b7811 */ /* 0x000fe200078e40ff */
[----:B------:R-:W-:Y:S01]  /*03b0*/  IMAD R15, R95, c[0x0][0x1e8], RZ ;  /* 0x00007a005f0f7a24 */ /* 0x000fe200078e02ff */
[----:B------:R-:W-:-:S02]  /*03c0*/  ISETP.NE.AND P1, PT, RZ, c[0x0][0x178], PT ;  /* 0x00005e00ff007a0c */ /* 0x000fc40003f25270 */
[----:B------:R-:W-:Y:S01]  /*03d0*/  SHF.R.S32.HI R13, RZ, 0x1f, R11 ;  /* 0x0000001fff0d7819 */ /* 0x000fe2000001140b */
[C---:B------:R-:W-:Y:S01]  /*03e0*/  IMAD R15, R96.reuse, c[0x0][0x1ec], R15 ;  /* 0x00007b00600f7a24 */ /* 0x040fe200078e020f */
[----:B------:R-:W-:Y:S02]  /*03f0*/  IADD3 R85, P3, R11, R2, RZ ;  /* 0x000000020b557210 */ /* 0x000fe40007f7e0ff */
[----:B------:R-:W-:Y:S01]  /*0400*/  IADD3 R9, R9, R17, RZ ;  /* 0x0000001109097210 */ /* 0x000fe20007ffe0ff */
[----:B------:R-:W-:Y:S01]  /*0410*/  IMAD R17, R95, c[0x0][0x280], RZ ;  /* 0x0000a0005f117a24 */ /* 0x000fe200078e02ff */
[----:B------:R-:W-:Y:S01]  /*0420*/  IADD3.X R0, R13, R3, R0, P3, !PT ;  /* 0x000000030d007210 */ /* 0x000fe20001ffe400 */
[----:B------:R-:W-:Y:S01]  /*0430*/  IMAD.WIDE.U32 R2, R96, c[0x0][0x1e8], R4 ;  /* 0x00007a0060027a25 */ /* 0x000fe200078e0004 */
[----:B------:R-:W-:Y:S02]  /*0440*/  @P0 IADD3 R89, R89, 0x1, RZ ;  /* 0x0000000159590810 */ /* 0x000fe40007ffe0ff */
[----:B------:R-:W-:Y:S01]  /*0450*/  ISETP.GE.AND P3, PT, R10, 0x1, PT ;  /* 0x000000010a00780c */ /* 0x000fe20003f66270 */
[----:B------:R-:W-:Y:S01]  /*0460*/  IMAD.WIDE.U32 R4, R96, c[0x0][0x280], R6 ;  /* 0x0000a00060047a25 */ /* 0x000fe200078e0006 */
[----:B------:R-:W-:-:S02]  /*0470*/  IADD3 R83, P0, R11, R2, RZ ;  /* 0x000000020b537210 */ /* 0x000fc40007f1e0ff */
[----:B------:R-:W-:Y:S01]  /*0480*/  @!P2 IADD3 R89, -R89, RZ, RZ ;  /* 0x000000ff5959a210 */ /* 0x000fe20007ffe1ff */
[----:B------:R-:W-:Y:S01]  /*0490*/  IMAD R17, R96, c[0x0][0x284], R17 ;  /* 0x0000a10060117a24 */ /* 0x000fe200078e0211 */
[----:B------:R-:W-:Y:S02]  /*04a0*/  IADD3.X R2, R13, R3, R15, P0, !PT ;  /* 0x000000030d027210 */ /* 0x000fe400007fe40f */
[C---:B------:R-:W-:Y:S02]  /*04b0*/  LEA R84, P0, R85.reuse, c[0x0][0x240], 0x1 ;  /* 0x0000900055547a11 */ /* 0x040fe400078008ff */
[----:B------:R-:W-:Y:S02]  /*04c0*/  @!P1 LOP3.LUT R89, RZ, c[0x0][0x178], RZ, 0x33, !PT ;  /* 0x00005e00ff599a12 */ /* 0x000fe400078e33ff */
[----:B------:R-:W-:Y:S02]  /*04d0*/  LEA.HI.X R85, R85, c[0x0][0x244], R0, 0x1, P0 ;  /* 0x0000910055557a11 */ /* 0x000fe400000f0c00 */
[----:B------:R-:W-:Y:S01]  /*04e0*/  ISETP.NE.U32.AND P0, PT, RZ, c[0x0][0x260], PT ;  /* 0x00009800ff007a0c */ /* 0x000fe20003f05070 */
[----:B------:R-:W-:Y:S01]  /*04f0*/  IMAD.WIDE.U32 R8, R89, c[0x0][0x1c8], R8 ;  /* 0x0000720059087a25 */ /* 0x000fe200078e0008 */
[----:B------:R-:W-:-:S02]  /*0500*/  IADD3 R11, P2, R11, R4, RZ ;  /* 0x000000040b0b7210 */ /* 0x000fc40007f5e0ff */
[----:B------:R-:W-:Y:S02]  /*0510*/  LEA R82, P1, R83, c[0x0][0x248], 0x1 ;  /* 0x0000920053527a11 */ /* 0x000fe400078208ff */
[----:B------:R-:W-:Y:S02]  /*0520*/  ISETP.NE.AND.EX P0, PT, RZ, c[0x0][0x264], PT, P0 ;  /* 0x00009900ff007a0c */ /* 0x000fe40003f05300 */
[----:B------:R-:W-:Y:S02]  /*0530*/  SHF.R.S32.HI R174, RZ, 0x1f, R89 ;  /* 0x0000001fffae7819 */ /* 0x000fe40000011459 */
[----:B------:R-:W-:Y:S02]  /*0540*/  IADD3.X R4, R13, R5, R17, P2, !PT ;  /* 0x000000050d047210 */ /* 0x000fe400017fe411 */
[----:B------:R-:W-:Y:S01]  /*0550*/  LEA.HI.X R83, R83, c[0x0][0x24c], R2, 0x1, P1 ;  /* 0x0000930053537a11 */ /* 0x000fe200008f0c02 */
[----:B------:R-:W-:Y:S01]  /*0560*/  IMAD R0, R174, c[0x0][0x1c8], RZ ;  /* 0x00007200ae007a24 */ /* 0x000fe200078e02ff */
[----:B------:R-:W-:Y:S01]  /*0570*/  ISETP.NE.U32.AND P1, PT, RZ, c[0x0][0x328], PT ;  /* 0x0000ca00ff007a0c */ /* 0x000fe20003f25070 */
[----:B------:R-:W-:Y:S01]  /*0580*/  CS2R R12, SRZ ;  /* 0x00000000000c7805 */ /* 0x000fe2000001ff00 */
        /* <DEDUP_REMOVED lines=12> */
[----:B------:R-:W-:Y:S01]  /*0650*/  CS2R R10, SRZ ;  /* 0x00000000000a7805 */ /* 0x000fe2000001ff00 */
[----:B------:R-:W-:-:S02]  /*0660*/  @P0 MOV R15, 0x10 ;  /* 0x00000010000f0802 */ /* 0x000fc40000000f00 */
[----:B------:R-:W-:Y:S02]  /*0670*/  LEA.HI.X.SX32 R3, R3, R8, 0x1, P5 ;  /* 0x0000000803037211 */ /* 0x000fe400028f0eff */
[----:B------:R-:W-:Y:S01]  /*0680*/  LEA R79, P6, R78, c[0x0][0x230], 0x1 ;  /* 0x00008c004e4f7a11 */ /* 0x000fe200078c08ff */
[----:B------:R-:W-:Y:S01]  /*0690*/  @P0 IMAD.WIDE R14, R0, R15, c[0x0][0x260] ;  /* 0x00009800000e0625 */ /* 0x000fe200078e020f */
[C---:B------:R-:W-:Y:S01]  /*06a0*/  @P1 LEA R12, P4, R96.reuse, c[0x0][0x328], 0x2 ;  /* 0x0000ca00600c1a11 */ /* 0x040fe200078810ff */
[----:B------:R-:W-:Y:S01]  /*06b0*/  @!P0 CS2R R14, SRZ ;  /* 0x00000000000e8805 */ /* 0x000fe2000001ff00 */
[----:B------:R-:W-:Y:S02]  /*06c0*/  @P2 LEA R10, P5, R96, c[0x0][0x348], 0x2 ;  /* 0x0000d200600a2a11 */ /* 0x000fe400078a10ff */
        /* <DEDUP_REMOVED lines=11> */
.L_x_11423:
        /* <DEDUP_REMOVED lines=20> */
[----:B------:R-:W-:Y:S01]  /*08c0*/  LOP3.LUT R28, R74, 0xe0, RZ, 0xfc, !PT ;  /* 0x000000e04a1c7812 */ /* 0x000fe200078efcff */
[----:B------:R0:W4:Y:S01]  /*08d0*/  @!P2 LDG.E.U16 R7, [R2.64+0x80] ;  /* 0x000080060207a981 */ /* 0x000122000c1e1500 */
        /* <DEDUP_REMOVED lines=26> */
[C---:B------:R-:W-:Y:S02]  /*0a80*/  IADD3 R23, R86.reuse, 0xc0, RZ ;  /* 0x000000c056177810 */ /* 0x040fe40007ffe0ff */
[----:B------:R-:W-:-:S02]  /*0a90*/  IADD3 R25, R86, 0xe0, RZ ;  /* 0x000000e056197810 */ /* 0x000fc40007ffe0ff */
[-C--:B------:R-:W-:Y:S02]  /*0aa0*/  LEA.HI.SX32 R3, R3, R86.reuse, 0x1b ;  /* 0x0000005603037211 */ /* 0x080fe400078fdaff */
[-C--:B------:R-:W-:Y:S02]  /*0ab0*/  LEA.HI.SX32 R19, R19, R86.reuse, 0x1b ;  /* 0x0000005613137211 */ /* 0x080fe400078fdaff */
[-C--:B------:R-:W-:Y:S02]  /*0ac0*/  LEA.HI.SX32 R21, R21, R86.reuse, 0x1b ;  /* 0x0000005615157211 */ /* 0x080fe400078fdaff */
[-C--:B------:R-:W-:Y:S02]  /*0ad0*/  LEA.HI.SX32 R23, R23, R86.reuse, 0x1b ;  /* 0x0000005617177211 */ /* 0x080fe400078fdaff */
[----:B------:R-:W-:Y:S02]  /*0ae0*/  LEA.HI.SX32 R25, R25, R86, 0x1b ;  /* 0x0000005619197211 */ /* 0x000fe400078fdaff */
[----:B------:R-:W-:-:S02]  /*0af0*/  SHF.L.U32 R69, R3, 0x1, RZ ;  /* 0x0000000103457819 */ /* 0x000fc400000006ff */
[----:B------:R-:W-:Y:S02]  /*0b00*/  SHF.L.U32 R68, R19, 0x1, RZ ;  /* 0x0000000113447819 */ /* 0x000fe400000006ff */
[----:B------:R-:W-:Y:S02]  /*0b10*/  SHF.L.U32 R67, R21, 0x1, RZ ;  /* 0x0000000115437819 */ /* 0x000fe400000006ff */
[----:B------:R-:W-:Y:S02]  /*0b20*/  SHF.L.U32 R66, R23, 0x1, RZ ;  /* 0x0000000117427819 */ /* 0x000fe400000006ff */
[----:B------:R-:W-:Y:S02]  /*0b30*/  SHF.L.U32 R65, R25, 0x1, RZ ;  /* 0x0000000119417819 */ /* 0x000fe400000006ff */
[-C--:B------:R-:W-:Y:S02]  /*0b40*/  ISETP.GE.AND P6, PT, R74, R73.reuse, PT ;  /* 0x000000494a00720c */ /* 0x080fe40003fc6270 */
[----:B------:R-:W-:-:S02]  /*0b50*/  ISETP.GE.AND P5, PT, R16, R73, PT ;  /* 0x000000491000720c */ /* 0x000fc40003fa6270 */
        /* <DEDUP_REMOVED lines=9> */
[----:B--2---:R-:W-:Y:S04]  /*0bf0*/  STS.U16 [R72], R5 ;  /* 0x0000000548007388 */ /* 0x004fe80000000400 */
[----:B---3--:R0:W-:Y:S04]  /*0c00*/  STS.U16 [R71+0x40], R0 ;  /* 0x0000400047007388 */ /* 0x0081e80000000400 */
[----:B----4-:R-:W-:Y:S01]  /*0c10*/  STS.U16 [R70+0x80], R7 ;  /* 0x0000800746007388 */ /* 0x010fe20000000400 */
[----:B0-----:R-:W-:-:S04]  /*0c20*/  SHF.L.U32 R0, R86, 0x3, RZ ;  /* 0x0000000356007819 */ /* 0x001fc800000006ff */
[----:B------:R-:W-:-:S04]  /*0c30*/  LEA.HI.SX32 R64, R0, R0, 0x1b ;  /* 0x0000000000407211 */ /* 0x000fc800078fdaff */
[----:B------:R-:W-:Y:S01]  /*0c40*/  SHF.L.U32 R64, R64, 0x1, RZ ;  /* 0x0000000140407819 */ /* 0x000fe200000006ff */
        /* <DEDUP_REMOVED lines=13> */
[----:B------:R-:W-:Y:S01]  /*0d20*/  LDS.U16 R55, [R64+0xe] ;  /* 0x00000e0040377984 */ /* 0x000fe20000000400 */
[----:B------:R-:W-:Y:S01]  /*0d30*/  PRMT R5, RZ, 0x7610, R5 ;  /* 0x00007610ff057816 */ /* 0x000fe20000000005 */
[----:B0-----:R-:W-:-:S02]  /*0d40*/  IMAD.WIDE R8, R74, 0x2, R82 ;  /* 0x000000024a087825 */ /* 0x001fc400078e0252 */
[----:B------:R-:W-:Y:S01]  /*0d50*/  BAR.SYNC.DEFER_BLOCKING 0x0 ;  /* 0x0000000000007b1d */ /* 0x000fe20000010000 */
[----:B------:R-:W-:Y:S02]  /*0d60*/  PRMT R7, RZ, 0x7610, R7 ;  /* 0x00007610ff077816 */ /* 0x000fe40000000007 */
[----:B------:R-:W-:Y:S02]  /*0d70*/  PRMT R4, RZ, 0x7610, R4 ;  /* 0x00007610ff047816 */ /* 0x000fe40000000004 */
        /* <DEDUP_REMOVED lines=11> */
[C---:B------:R-:W-:Y:S01]  /*0e30*/  ISETP.GE.AND P5, PT, R74.reuse, R73, PT ;  /* 0x000000494a00720c */ /* 0x040fe20003fa6270 */
[----:B------:R-:W-:Y:S01]  /*0e40*/  IMAD.WIDE R2, R74, 0x2, R80 ;  /* 0x000000024a027825 */ /* 0x000fe200078e0250 */
        /* <DEDUP_REMOVED lines=17> */
[----:B------:R-:W2:Y:S04]  /*0f60*/  LDS.U16 R16, [R64+0x6] ;  /* 0x0000060040107984 */ /* 0x000ea80000000400 */
[----:B------:R-:W1:Y:S04]  /*0f70*/  LDS.U16 R4, [R64+0x8] ;  /* 0x0000080040047984 */ /* 0x000e680000000400 */
[----:B------:R-:W1:Y:S04]  /*0f80*/  LDS.U16 R17, [R64+0xa] ;  /* 0x00000a0040117984 */ /* 0x000e680000000400 */
[----:B------:R-:W1:Y:S04]  /*0f90*/  LDS.U16 R18, [R64+0xc] ;  /* 0x00000c0040127984 */ /* 0x000e680000000400 */
[----:B------:R-:W1:Y:S04]  /*0fa0*/  LDS.U16 R19, [R64+0xe] ;  /* 0x00000e0040137984 */ /* 0x000e680000000400 */
[----:B------:R-:W-:Y:S01]  /*0fb0*/  BAR.SYNC.DEFER_BLOCKING 0x0 ;  /* 0x0000000000007b1d */ /* 0x000fe20000010000 */
[----:B0-----:R-:W-:-:S02]  /*0fc0*/  PRMT R0, RZ, 0x7610, R0 ;  /* 0x00007610ff007816 */ /* 0x001fc40000000000 */
[----:B------:R-:W-:-:S03]  /*0fd0*/  PRMT R21, RZ, 0x7610, R21 ;  /* 0x00007610ff157816 */ /* 0x000fc60000000015 */
[----:B------:R0:W4:Y:S01]  /*0fe0*/  @!P5 LDG.E.U16 R23, [R2.64] ;  /* 0x000000060217d981 */ /* 0x000122000c1e1500 */
[----:B------:R-:W-:Y:S02]  /*0ff0*/  ISETP.NE.AND P5, PT, R20, RZ, PT ;  /* 0x000000ff1400720c */ /* 0x000fe40003fa5270 */
[----:B------:R-:W-:Y:S01]  /*1000*/  PRMT R20, RZ, 0x7610, R20 ;  /* 0x00007610ff147816 */ /* 0x000fe20000000014 */
[----:B------:R0:W4:Y:S04]  /*1010*/  @!P4 LDG.E.U16 R21, [R2.64+0x80] ;  /* 0x000080060215c981 */ /* 0x000128000c1e1500 */
[----:B------:R0:W4:Y:S04]  /*1020*/  @!P2 LDG.E.U16 R25, [R2.64+0x100] ;  /* 0x000100060219a981 */ /* 0x000128000c1e1500 */
[----:B------:R0:W4:Y:S04]  /*1030*/  @!P3 LDG.E.U16 R20, [R2.64+0xc0] ;  /* 0x0000c0060214b981 */ /* 0x000128000c1e1500 */
[----:B------:R0:W4:Y:S04]  /*1040*/  @!P5 LDG.E.U16 R0, [R2.64+0x40] ;  /* 0x000040060200d981 */ /* 0x000128000c1e1500 */
[----:B------:R0:W4:Y:S04]  /*1050*/  @!P1 LDG.E.U16 R22, [R2.64+0x140] ;  /* 0x0001400602169981 */ /* 0x000128000c1e1500 */
[----:B------:R0:W4:Y:S04]  /*1060*/  @!P0 LDG.E.U16 R27, [R2.64+0x180] ;  /* 0x00018006021b8981 */ /* 0x000128000c1e1500 */
[----:B------:R0:W4:Y:S01]  /*1070*/  @!P6 LDG.E.U16 R24, [R2.64+0x1c0] ;  /* 0x0001c0060218e981 */ /* 0x000122000c1e1500 */
[----:B-1----:R-:W-:-:S05]  /*1080*/  HADD2.F32 R58, -RZ, R5.H0_H0 ;  /* 0x20000005ff3a7230 */ /* 0x002fca0000004100 */
[----:B-----5:R-:W-:Y:S01]  /*1090*/  FADD.FTZ R58, R58, R93 ;  /* 0x0000005d3a3a7221 */ /* 0x020fe20000010000 */
[----:B0-----:R-:W-:-:S04]  /*10a0*/  HADD2.F32 R2, -RZ, R63.H0_H0 ;  /* 0x2000003fff027230 */ /* 0x001fc80000004100 */
[----:B------:R-:W-:Y:S01]  /*10b0*/  FSETP.GTU.FTZ.AND P0, PT, R58, 20, PT ;  /* 0x41a000003a00780b */ /* 0x000fe20003f1c000 */
[----:B--2---:R-:W-:Y:S02]  /*10c0*/  HADD2.F32 R6, -RZ, R6.H0_H0 ;  /* 0x20000006ff067230 */ /* 0x004fe40000004100 */
[----:B---3--:R-:W-:Y:S02]  /*10d0*/  HADD2.F32 R54, -RZ, R7.H0_H0 ;  /* 0x20000007ff367230 */ /* 0x008fe40000004100 */
[----:B------:R-:W-:Y:S02]  /*10e0*/  HADD2.F32 R16, -RZ, R16.H0_H0 ;  /* 0x20000010ff107230 */ /* 0x000fe40000004100 */
[----:B------:R-:W-:Y:S02]  /*10f0*/  HADD2.F32 R4, -RZ, R4.H0_H0 ;  /* 0x20000004ff047230 */ /* 0x000fe40000004100 */
[----:B------:R-:W-:Y:S02]  /*1100*/  HADD2.F32 R48, -RZ, R17.H0_H0 ;  /* 0x20000011ff307230 */ /* 0x000fe40000004100 */
[----:B------:R-:W-:Y:S01]  /*1110*/  HADD2.F32 R3, -RZ, R61.H0_H0 ;  /* 0x2000003dff037230 */ /* 0x000fe20000004100 */
[--C-:B------:R-:W-:Y:S01]  /*1120*/  FADD.FTZ R56, R6, R93.reuse ;  /* 0x0000005d06387221 */ /* 0x100fe20000010000 */
[----:B------:R-:W-:Y:S01]  /*1130*/  HADD2.F32 R18, -RZ, R18.H0_H0 ;  /* 0x20000012ff127230 */ /* 0x000fe20000004100 */
[----:B------:R-:W-:-:S02]  /*1140*/  FADD.FTZ R54, R54, R93 ;  /* 0x0000005d36367221 */ /* 0x000fc40000010000 */
[--C-:B------:R-:W-:Y:S02]  /*1150*/  FADD.FTZ R52, R16, R93.reuse ;  /* 0x0000005d10347221 */ /* 0x100fe40000010000 */
[--C-:B------:R-:W-:Y:S02]  /*1160*/  FADD.FTZ R50, R4, R93.reuse ;  /* 0x0000005d04327221 */ /* 0x100fe40000010000 */
[--C-:B------:R-:W-:Y:S01]  /*1170*/  FADD.FTZ R48, R48, R93.reuse ;  /* 0x0000005d30307221 */ /* 0x100fe20000010000 */
[----:B------:R-:W-:Y:S01]  /*1180*/  BSSY B0, `(.L_x_11355) ;  /* 0x000004a000007945 */ /* 0x000fe20003800000 */
[----:B------:R-:W-:Y:S01]  /*1190*/  FSETP.GTU.FTZ.AND P6, PT, R56, 20, PT ;  /* 0x41a000003800780b */ /* 0x000fe20003fdc000 */
[----:B------:R-:W-:Y:S01]  /*11a0*/  HADD2.F32 R5, -RZ, R59.H0_H0 ;  /* 0x2000003bff057230 */ /* 0x000fe20000004100 */
[----:B------:R-:W-:Y:S01]  /*11b0*/  FSETP.GTU.FTZ.AND P4, PT, R54, 20, PT ;  /* 0x41a000003600780b */ /* 0x000fe20003f9c000 */
[----:B------:R-:W-:Y:S01]  /*11c0*/  HADD2.F32 R44, -RZ, R19.H0_H0 ;  /* 0x20000013ff2c7230 */ /* 0x000fe20000004100 */
[----:B------:R-:W-:Y:S01]  /*11d0*/  FSETP.GTU.FTZ.AND P3, PT, R52, 20, PT ;  /* 0x41a000003400780b */ /* 0x000fe20003f7c000 */
[----:B------:R-:W-:Y:S01]  /*11e0*/  FADD.FTZ R46, R18, R93 ;  /* 0x0000005d122e7221 */ /* 0x000fe20000010000 */
[----:B------:R-:W-:-:S02]  /*11f0*/  FSETP.GTU.FTZ.AND P2, PT, R50, 20, PT ;  /* 0x41a000003200780b */ /* 0x000fc40003f5c000 */
[----:B------:R-:W-:Y:S01]  /*1200*/  FSETP.GTU.FTZ.AND P1, PT, R48, 20, PT ;  /* 0x41a000003000780b */ /* 0x000fe20003f3c000 */
[----:B----4-:R-:W-:Y:S04]  /*1210*/  STS.U16 [R72], R23 ;  /* 0x0000001748007388 */ /* 0x010fe80000000400 */
        /* <DEDUP_REMOVED lines=14> */
[----:B------:R1:W4:Y:S04]  /*1300*/  LDS.U16 R42, [R64+0xc] ;  /* 0x00000c00402a7984 */ /* 0x0003280000000400 */
[----:B------:R1:W4:Y:S01]  /*1310*/  LDS.U16 R40, [R64+0xe] ;  /* 0x00000e0040287984 */ /* 0x0003220000000400 */
[----:B0-----:R-:W-:-:S02]  /*1320*/  HADD2.F32 R0, -RZ, R172.H0_H0 ;  /* 0x200000acff007230 */ /* 0x001fc40000004100 */
[----:B-1----:R-:W-:Y:S02]  /*1330*/  HADD2.F32 R53, -RZ, R53.H0_H0 ;  /* 0x20000035ff357230 */ /* 0x002fe40000004100 */
[----:B--2---:R-:W-:-:S03]  /*1340*/  HADD2.F32 R51, -RZ, R51.H0_H0 ;  /* 0x20000033ff337230 */ /* 0x004fc60000004100 */
[----:B------:R-:W-:Y:S01]  /*1350*/  FFMA.FTZ R0, R53, R0, R90 ;  /* 0x0000000035007223 */ /* 0x000fe2000001005a */
[----:B---3--:R-:W-:-:S03]  /*1360*/  HADD2.F32 R49, -RZ, R49.H0_H0 ;  /* 0x20000031ff317230 */ /* 0x008fc60000004100 */
[----:B------:R-:W-:Y:S01]  /*1370*/  FFMA.FTZ R0, R51, R2, R0 ;  /* 0x0000000233007223 */ /* 0x000fe20000010000 */
[----:B------:R-:W-:Y:S02]  /*1380*/  HADD2.F32 R2, -RZ, R62.H0_H0 ;  /* 0x2000003eff027230 */ /* 0x000fe40000004100 */
[----:B----4-:R-:W-:-:S03]  /*1390*/  HADD2.F32 R47, -RZ, R47.H0_H0 ;  /* 0x2000002fff2f7230 */ /* 0x010fc60000004100 */
[----:B------:R-:W-:Y:S01]  /*13a0*/  FFMA.FTZ R0, R49, R2, R0 ;  /* 0x0000000231007223 */ /* 0x000fe20000010000 */
[----:B------:R-:W-:Y:S01]  /*13b0*/  HADD2.F32 R2, -RZ, R60.H0_H0 ;  /* 0x2000003cff027230 */ /* 0x000fe20000004100 */
[----:B------:R-:W-:Y:S01]  /*13c0*/  MOV R20, c[0x0][0x16c] ;  /* 0x00005b0000147a02 */ /* 0x000fe20000000f00 */
[----:B------:R-:W-:Y:S01]  /*13d0*/  HADD2.F32 R45, -RZ, R45.H0_H0 ;  /* 0x2000002dff2d7230 */ /* 0x000fe20000004100 */
[----:B------:R-:W-:Y:S01]  /*13e0*/  FFMA.FTZ R0, R47, R3, R0 ;  /* 0x000000032f007223 */ /* 0x000fe20000010000 */
[----:B------:R-:W-:Y:S01]  /*13f0*/  HADD2.F32 R43, -RZ, R43.H0_H0 ;  /* 0x2000002bff2b7230 */ /* 0x000fe20000004100 */
[----:B------:R-:W-:Y:S02]  /*1400*/  ISETP.GE.AND P5, PT, R20, 0x1, PT ;  /* 0x000000011400780c */ /* 0x000fe40003fa6270 */
[----:B------:R-:W-:Y:S01]  /*1410*/  FFMA.FTZ R4, R45, R2, R0 ;  /* 0x000000022d047223 */ /* 0x000fe20000010000 */
        /* <DEDUP_REMOVED lines=32> */
.L_x_11356:
[----:B------:R-:W-:Y:S05]  /*1620*/  BSYNC B0 ;  /* 0x0000000000007941 */ /* 0x000fea0003800000 */
.L_x_11355:
[----:B------:R-:W-:Y:S01]  /*1630*/  BSSY B0, `(.L_x_11357) ;  /* 0x0000026000007945 */ /* 0x000fe20003800000 */
[----:B------:R-:W-:Y:S01]  /*1640*/  FFMA.FTZ R5, R43, R5, R4 ;  /* 0x000000052b057223 */ /* 0x000fe20000010004 */
        /* <DEDUP_REMOVED lines=36> */
.L_x_11358:
[----:B------:R-:W-:Y:S05]  /*1890*/  BSYNC B0 ;  /* 0x0000000000007941 */ /* 0x000fea0003800000 */
.L_x_11357:
[----:B------:R-:W-:Y:S01]  /*18a0*/  BSSY B0, `(.L_x_11359) ;  /* 0x0000025000007945 */ /* 0x000fe20003800000 */
[----:B------:R-:W-:Y:S01]  /*18b0*/  FSETP.GTU.FTZ.AND P6, PT, R44, 20, PT ;  /* 0x41a000002c00780b */ /* 0x000fe20003fdc000 */
[----:B------:R-:W-:Y:S01]  /*18c0*/  FFMA.FTZ R5, R42, R4, R5 ;  /* 0x000000042a057223 */ /* 0x000fe20000010005 */
[----:B------:R-:W-:Y:S02]  /*18d0*/  HADD2.F32 R90, -RZ, R55.H0_H0 ;  /* 0x20000037ff5a7230 */ /* 0x000fe40000004100 */
        /* <DEDUP_REMOVED lines=33> */
.L_x_11360:
[----:B------:R-:W-:Y:S05]  /*1af0*/  BSYNC B0 ;  /* 0x0000000000007941 */ /* 0x000fea0003800000 */
.L_x_11359:
        /* <DEDUP_REMOVED lines=33> */
.L_x_11362:
[----:B------:R-:W-:Y:S05]  /*1d10*/  BSYNC B0 ;  /* 0x0000000000007941 */ /* 0x000fea0003800000 */
.L_x_11361:
        /* <DEDUP_REMOVED lines=33> */
.L_x_11364:
[----:B------:R-:W-:Y:S05]  /*1f30*/  BSYNC B0 ;  /* 0x0000000000007941 */ /* 0x000fea0003800000 */
.L_x_11363:
        /* <DEDUP_REMOVED lines=33> */
.L_x_11366:
[----:B------:R-:W-:Y:S05]  /*2150*/  BSYNC B0 ;  /* 0x0000000000007941 */ /* 0x000fea0003800000 */
.L_x_11365:
        /* <DEDUP_REMOVED lines=33> */
.L_x_11368:
[----:B------:R-:W-:Y:S05]  /*2370*/  BSYNC B0 ;  /* 0x0000000000007941 */ /* 0x000fea0003800000 */
.L_x_11367:
        /* <DEDUP_REMOVED lines=33> */
.L_x_11370:
[----:B------:R-:W-:Y:S05]  /*2590*/  BSYNC B0 ;  /* 0x0000000000007941 */ /* 0x000fea0003800000 */
.L_x_11369:
[----:B------:R-:W-:Y:S01]  /*25a0*/  BAR.SYNC.DEFER_BLOCKING 0x0 ;  /* 0x0000000000007b1d */ /* 0x000fe20000010000 */
[----:B------:R-:W-:Y:S01]  /*25b0*/  HFMA2.MMA R41, -RZ, RZ, 0, 0 ;  /* 0x00000000ff297435 */ /* 0x000fe200000001ff */
[----:B------:R-:W-:Y:S01]  /*25c0*/  FFMA.FTZ R90, R40, R90, R5 ;  /* 0x0000005a285a7223 */ /* 0x000fe20000010005 */
[----:B------:R-:W-:Y:S01]  /*25d0*/  CS2R R38, SRZ ;  /* 0x0000000000267805 */ /* 0x000fe2000001ff00 */
[----:B------:R-:W-:Y:S01]  /*25e0*/  CS2R R36, SRZ ;  /* 0x0000000000247805 */ /* 0x000fe2000001ff00 */
[----:B------:R-:W-:Y:S01]  /*25f0*/  CS2R R34, SRZ ;  /* 0x0000000000227805 */ /* 0x000fe2000001ff00 */
[----:B------:R-:W-:Y:S01]  /*2600*/  MOV R32, RZ ;  /* 0x000000ff00207202 */ /* 0x000fe20000000f00 */
        /* <DEDUP_REMOVED lines=10> */
[----:B------:R-:W-:Y:S01]  /*26b0*/  CS2R R38, SRZ ;  /* 0x0000000000267805 */ /* 0x000fe2000001ff00 */
[----:B------:R-:W-:Y:S01]  /*26c0*/  MOV R25, RZ ;  /* 0x000000ff00197202 */ /* 0x000fe20000000f00 */
[----:B------:R-:W-:Y:S01]  /*26d0*/  CS2R R36, SRZ ;  /* 0x0000000000247805 */ /* 0x000fe2000001ff00 */
[----:B------:R-:W-:Y:S01]  /*26e0*/  LEA.HI R0, R22, R22, RZ, 0x1 ;  /* 0x0000001616007211 */ /* 0x000fe200078f08ff */
[----:B------:R-:W-:Y:S01]  /*26f0*/  CS2R R34, SRZ ;  /* 0x0000000000227805 */ /* 0x000fe2000001ff00 */
[----:B------:R-:W-:-:S02]  /*2700*/  MOV R41, RZ ;  /* 0x000000ff00297202 */ /* 0x000fc40000000f00 */
[----:B------:R-:W-:Y:S02]  /*2710*/  LOP3.LUT R3, R0, 0xfffffe, RZ, 0xc0, !PT ;  /* 0x00fffffe00037812 */ /* 0x000fe400078ec0ff */
[----:B------:R-:W-:Y:S02]  /*2720*/  MOV R23, RZ ;  /* 0x000000ff00177202 */ /* 0x000fe40000000f00 */
[----:B------:R-:W-:Y:S02]  /*2730*/  IADD3 R22, R22, -R3, RZ ;  /* 0x8000000316167210 */ /* 0x000fe40007ffe0ff */
[----:B------:R-:W-:Y:S02]  /*2740*/  MOV R0, RZ ;  /* 0x000000ff00007202 */ /* 0x000fe40000000f00 */
[----:B------:R-:W-:Y:S02]  /*2750*/  MOV R32, RZ ;  /* 0x000000ff00207202 */ /* 0x000fe40000000f00 */
.L_x_11418:
[----:B------:R-:W-:Y:S02]  /*2760*/  LOP3.LUT R74, R77, 0x1f, R88, 0xf8, !PT ;  /* 0x0000001f4d4a7812 */ /* 0x000fe400078ef858 */
[----:B------:R-:W-:-:S02]  /*2770*/  IADD3 R73, -R75, c[0x0][0x168], RZ ;  /* 0x00005a004b497a10 */ /* 0x000fc40007ffe1ff */
[----:B------:R-:W-:Y:S02]  /*2780*/  IADD3 R6, R77, R74, RZ ;  /* 0x0000004a4d067210 */ /* 0x000fe40007ffe0ff */
[----:B------:R-:W-:Y:S02]  /*2790*/  SHF.R.S32.HI R98, RZ, 0x1f, R25 ;  /* 0x0000001fff627819 */ /* 0x000fe40000011419 */
[----:B------:R-:W-:Y:S02]  /*27a0*/  SHF.L.U32 R108, R73, 0x1, RZ ;  /* 0x00000001496c7819 */ /* 0x000fe400000006ff */
[----:B------:R-:W-:Y:S01]  /*27b0*/  IADD3 R2, R6, 0x20, RZ ;  /* 0x0000002006027810 */ /* 0x000fe20007ffe0ff */
[----:B------:R-:W-:Y:S01]  /*27c0*/  IMAD R16, R98, c[0x0][0x1c0], RZ ;  /* 0x0000700062107a24 */ /* 0x000fe200078e02ff */
[----:B------:R-:W-:Y:S02]  /*27d0*/  IADD3 R3, R6, 0x40, RZ ;  /* 0x0000004006037810 */ /* 0x000fe40007ffe0ff */
[----:B------:R-:W-:Y:S01]  /*27e0*/  SHF.R.S32.HI R7, RZ, 0x1f, R6 ;  /* 0x0000001fff077819 */ /* 0x000fe20000011406 */
[----:B------:R-:W-:Y:S01]  /*27f0*/  IMAD R17, R25, c[0x0][0x1c4], R16 ;  /* 0x0000710019117a24 */ /* 0x000fe200078e0210 */
[----:B------:R-:W-:-:S02]  /*2800*/  ISETP.GE.AND P6, PT, R2, R108, PT ;  /* 0x0000006c0200720c */ /* 0x000fc40003fc6270 */
[-C--:B------:R-:W-:Y:S01]  /*2810*/  ISETP.GE.AND P0, PT, R3, R108.reuse, PT ;  /* 0x0000006c0300720c */ /* 0x080fe20003f06270 */
[----:B------:R-:W-:Y:S01]  /*2820*/  IMAD.WIDE.U32 R2, R25, c[0x0][0x1c0], R6 ;  /* 0x0000700019027a25 */ /* 0x000fe200078e0006 */
[C---:B------:R-:W-:Y:S02]  /*2830*/  IADD3 R4, R6.reuse, 0x60, RZ ;  /* 0x0000006006047810 */ /* 0x040fe40007ffe0ff */
[----:B------:R-:W-:Y:S02]  /*2840*/  IADD3 R5, R6, 0x80, RZ ;  /* 0x0000008006057810 */ /* 0x000fe40007ffe0ff */
[----:B------:R-:W-:Y:S02]  /*2850*/  ISETP.GE.AND P1, PT, R4, R108, PT ;  /* 0x0000006c0400720c */ /* 0x000fe40003f26270 */
[----:B------:R-:W-:Y:S02]  /*2860*/  IADD3 R17, R3, R17, RZ ;  /* 0x0000001103117210 */ /* 0x000fe40007ffe0ff */
[----:B------:R-:W-:-:S02]  /*2870*/  LEA R4, P4, R2, R79, 0x1 ;  /* 0x0000004f02047211 */ /* 0x000fc400078808ff */
[----:B------:R-:W-:Y:S02]  /*2880*/  ISETP.GE.AND P2, PT, R5, R108, PT ;  /* 0x0000006c0500720c */ /* 0x000fe40003f46270 */
[----:B------:R-:W-:Y:S02]  /*2890*/  IADD3 R3, R6, 0xc0, RZ ;  /* 0x000000c006037810 */ /* 0x000fe40007ffe0ff */
[----:B------:R-:W-:Y:S01]  /*28a0*/  LEA.HI.X R5, R2, R78, R17, 0x1, P4 ;  /* 0x0000004e02057211 */ /* 0x000fe200020f0c11 */
[----:B------:R-:W-:Y:S01]  /*28b0*/  IMAD R17, R95, c[0x0][0x180], RZ ;  /* 0x000060005f117a24 */ /* 0x000fe200078e02ff */
[-C--:B------:R-:W-:Y:S02]  /*28c0*/  ISETP.GE.AND P5, PT, R6, R108.reuse, PT ;  /* 0x0000006c0600720c */ /* 0x080fe40003fa6270 */
[----:B------:R-:W-:Y:S01]  /*28d0*/  ISETP.GE.AND P4, PT, R3, R108, PT ;  /* 0x0000006c0300720c */ /* 0x000fe20003f86270 */
[----:B------:R-:W-:Y:S01]  /*28e0*/  IMAD.WIDE.U32 R2, R96, c[0x0][0x180], RZ ;  /* 0x0000600060027a25 */ /* 0x000fe200078e00ff */
[----:B------:R-:W-:-:S02]  /*28f0*/  IADD3 R7, R6, 0xa0, RZ ;  /* 0x000000a006077810 */ /* 0x000fc40007ffe0ff */
[----:B------:R-:W-:Y:S01]  /*2900*/  PRMT R21, RZ, 0x7610, R21 ;  /* 0x00007610ff157816 */ /* 0x000fe20000000015 */
[----:B------:R-:W-:Y:S01]  /*2910*/  IMAD R17, R96, c[0x0][0x184], R17 ;  /* 0x0000610060117a24 */ /* 0x000fe200078e0211 */
[----:B------:R-:W-:Y:S01]  /*2920*/  ISETP.GE.AND P3, PT, R7, R108, PT ;  /* 0x0000006c0700720c */ /* 0x000fe20003f66270 */
[----:B------:R-:W-:Y:S01]  /*2930*/  IMAD R18, R98, c[0x0][0x188], RZ ;  /* 0x0000620062127a24 */ /* 0x000fe200078e02ff */
[----:B------:R-:W-:Y:S02]  /*2940*/  IADD3 R7, R6, 0xe0, RZ ;  /* 0x000000e006077810 */ /* 0x000fe40007ffe0ff */
[----:B------:R-:W-:Y:S01]  /*2950*/  IADD3 R3, R3, R17, RZ ;  /* 0x0000001103037210 */ /* 0x000fe20007ffe0ff */
[----:B------:R0:W2:Y:S01]  /*2960*/  @!P5 LDG.E.U16 R21, [R4.64] ;  /* 0x000000060415d981 */ /* 0x0000a2000c1e1500 */
[----:B------:R-:W-:Y:S02]  /*2970*/  PRMT R97, RZ, 0x7610, R97 ;  /* 0x00007610ff617816 */ /* 0x000fe40000000061 */
[----:B------:R-:W-:-:S02]  /*2980*/  PRMT R20, RZ, 0x7610, R20 ;  /* 0x00007610ff147816 */ /* 0x000fc40000000014 */
[----:B------:R-:W-:Y:S01]  /*2990*/  PRMT R99, RZ, 0x7610, R99 ;  /* 0x00007610ff637816 */ /* 0x000fe20000000063 */
[----:B------:R-:W-:Y:S01]  /*29a0*/  IMAD R17, R25, c[0x0][0x18c], R18 ;  /* 0x0000630019117a24 */ /* 0x000fe200078e0212 */
[-C--:B------:R-:W-:Y:S01]  /*29b0*/  ISETP.GE.AND P5, PT, R7, R108.reuse, PT ;  /* 0x0000006c0700720c */ /* 0x080fe20003fa6270 */
[----:B------:R-:W-:Y:S01]  /*29c0*/  IMAD.WIDE.U32 R2, R25, c[0x0][0x188], R2 ;  /* 0x0000620019027a25 */ /* 0x000fe200078e0002 */
[C---:B------:R-:W-:Y:S01]  /*29d0*/  IADD3 R16, R6.reuse, 0x120, RZ ;  /* 0x0000012006107810 */ /* 0x040fe20007ffe0ff */
[----:B------:R0:W3:Y:S01]  /*29e0*/  @!P0 LDG.E.U16 R97, [R4.64+0x80] ;  /* 0x0000800604618981 */ /* 0x0000e2000c1e1500 */
[----:B------:R-:W-:Y:S02]  /*29f0*/  IADD3 R7, R6, 0x100, RZ ;  /* 0x0000010006077810 */ /* 0x000fe40007ffe0ff */
[----:B------:R-:W-:Y:S01]  /*2a00*/  PRMT R100, RZ, 0x7610, R100 ;  /* 0x00007610ff647816 */ /* 0x000fe20000000064 */
[----:B------:R0:W4:Y:S01]  /*2a10*/  @!P6 LDG.E.U16 R20, [R4.64+0x40] ;  /* 0x000040060414e981 */ /* 0x000122000c1e1500 */
[----:B------:R-:W-:-:S02]  /*2a20*/  ISETP.GE.AND P0, PT, R16, R108, PT ;  /* 0x0000006c1000720c */ /* 0x000fc40003f06270 */
[-C--:B------:R-:W-:Y:S01]  /*2a30*/  ISETP.GE.AND P6, PT, R7, R108.reuse, PT ;  /* 0x0000006c0700720c */ /* 0x080fe20003fc6270 */
[----:B------:R0:W3:Y:S01]  /*2a40*/  @!P2 LDG.E.U16 R99, [R4.64+0x100] ;  /* 0x000100060463a981 */ /* 0x0000e2000c1e1500 */
[----:B------:R-:W-:Y:S02]  /*2a50*/  IADD3 R3, R3, R17, RZ ;  /* 0x0000001103037210 */ /* 0x000fe40007ffe0ff */
[----:B------:R-:W-:Y:S01]  /*2a60*/  LEA R16, P2, R2, c[0x0][0x220], 0x3 ;  /* 0x0000880002107a11 */ /* 0x000fe200078418ff */
[----:B------:R0:W3:Y:S01]  /*2a70*/  @!P1 LDG.E.U16 R100, [R4.64+0xc0] ;  /* 0x0000c00604649981 */ /* 0x0000e2000c1e1500 */
[----:B------:R-:W-:Y:S02]  /*2a80*/  IADD3 R7, R6, 0x140, RZ ;  /* 0x0000014006077810 */ /* 0x000fe40007ffe0ff */
[----:B------:R-:W-:Y:S02]  /*2a90*/  LEA.HI.X R17, R2, c[0x0][0x224], R3, 0x3, P2 ;  /* 0x0000890002117a11 */ /* 0x000fe400010f1c03 */
[----:B------:R-:W-:-:S02]  /*2aa0*/  ISETP.GE.AND P1, PT, R7, R108, PT ;  /* 0x0000006c0700720c */ /* 0x000fc40003f26270 */
[----:B------:R-:W-:Y:S01]  /*2ab0*/  PRMT R105, RZ, 0x7610, R105 ;  /* 0x00007610ff697816 */ /* 0x000fe20000000069 */
[----:B------:R1:W3:Y:S01]  /*2ac0*/  LDG.E.64 R2, [R16.64] ;  /* 0x0000000610027981 */ /* 0x0002e2000c1e1b00 */
        /* <DEDUP_REMOVED lines=8> */
[----:B------:R-:W-:Y:S01]  /*2b50*/  ISETP.GE.AND P0, PT, R7, R108, PT ;  /* 0x0000006c0700720c */ /* 0x000fe20003f06270 */
[----:B------:R0:W3:Y:S01]  /*2b60*/  @!P4 LDG.E.U16 R101, [R4.64+0x180] ;  /* 0x000180060465c981 */ /* 0x0000e2000c1e1500 */
[----:B------:R-:W-:-:S03]  /*2b70*/  IADD3 R7, R6, 0x180, RZ ;  /* 0x0000018006077810 */ /* 0x000fc60007ffe0ff */
[----:B------:R0:W3:Y:S01]  /*2b80*/  @!P5 LDG.E.U16 R104, [R4.64+0x1c0] ;  /* 0x0001c0060468d981 */ /* 0x0000e2000c1e1500 */
[----:B------:R-:W-:-:S03]  /*2b90*/  IADD3 R18, R6, 0x1a0, RZ ;  /* 0x000001a006127810 */ /* 0x000fc60007ffe0ff */
[----:B------:R0:W3:Y:S01]  /*2ba0*/  @!P6 LDG.E.U16 R103, [R4.64+0x200] ;  /* 0x000200060467e981 */ /* 0x0000e2000c1e1500 */
[----:B------:R-:W-:-:S03]  /*2bb0*/  IADD3 R19, R6, 0x1c0, RZ ;  /* 0x000001c006137810 */ /* 0x000fc60007ffe0ff */
[----:B------:R0:W3:Y:S01]  /*2bc0*/  @!P1 LDG.E.U16 R106, [R4.64+0x280] ;  /* 0x00028006046a9981 */ /* 0x0000e2000c1e1500 */
[-C--:B------:R-:W-:Y:S02]  /*2bd0*/  ISETP.GE.AND P1, PT, R7, R108.reuse, PT ;  /* 0x0000006c0700720c */ /* 0x080fe40003f26270 */
[----:B------:R-:W-:Y:S02]  /*2be0*/  IADD3 R6, R6, 0x1e0, RZ ;  /* 0x000001e006067810 */ /* 0x000fe40007ffe0ff */
[-C--:B------:R-:W-:Y:S02]  /*2bf0*/  ISETP.GE.AND P2, PT, R18, R108.reuse, PT ;  /* 0x0000006c1200720c */ /* 0x080fe40003f46270 */
[-C--:B------:R-:W-:Y:S02]  /*2c00*/  ISETP.GE.AND P3, PT, R19, R108.reuse, PT ;  /* 0x0000006c1300720c */ /* 0x080fe40003f66270 */
[----:B-1----:R-:W-:Y:S02]  /*2c10*/  PRMT R16, RZ, 0x7610, R16 ;  /* 0x00007610ff107816 */ /* 0x002fe40000000010 */
[----:B------:R-:W-:-:S02]  /*2c20*/  ISETP.GE.AND P4, PT, R6, R108, PT ;  /* 0x0000006c0600720c */ /* 0x000fc40003f86270 */
        /* <DEDUP_REMOVED lines=15> */
[----:B------:R-:W-:Y:S01]  /*2d20*/  IMAD.WIDE.U32 R6, R25, c[0x0][0x1a0], R6 ;  /* 0x0000680019067a25 */ /* 0x000fe200078e0006 */
[----:B0-----:R-:W-:-:S04]  /*2d30*/  IADD3 R5, R86, 0x100, RZ ;  /* 0x0000010056057810 */ /* 0x001fc80007ffe0ff */
[----:B------:R-:W-:Y:S02]  /*2d40*/  IADD3 R7, R7, R19, RZ ;  /* 0x0000001307077210 */ /* 0x000fe40007ffe0ff */
[----:B------:R-:W-:-:S04]  /*2d50*/  LEA R18, P0, R6, c[0x0][0x228], 0x3 ;  /* 0x00008a0006127a11 */ /* 0x000fc800078018ff */
[----:B------:R-:W-:Y:S02]  /*2d60*/  LEA.HI.X R19, R6, c[0x0][0x22c], R7, 0x3, P0 ;  /* 0x00008b0006137a11 */ /* 0x000fe400000f1c07 */
[----:B------:R-:W-:Y:S02]  /*2d70*/  IADD3 R7, R86, 0x120, RZ ;  /* 0x0000012056077810 */ /* 0x000fe40007ffe0ff */
[----:B------:R-:W-:Y:S02]  /*2d80*/  LOP3.LUT R128, R88, 0x1f, RZ, 0xc0, !PT ;  /* 0x0000001f58807812 */ /* 0x000fe400078ec0ff */
[-C--:B------:R-:W-:Y:S01]  /*2d90*/  LEA.HI.SX32 R5, R5, R86.reuse, 0x1b ;  /* 0x0000005605057211 */ /* 0x080fe200078fdaff */
[----:B------:R-:W5:Y:S01]  /*2da0*/  LDG.E.64 R18, [R18.64] ;  /* 0x0000000612127981 */ /* 0x000f62000c1e1b00 */
[----:B------:R-:W-:Y:S02]  /*2db0*/  LEA.HI.SX32 R7, R7, R86, 0x1b ;  /* 0x0000005607077211 */ /* 0x000fe400078fdaff */
[----:B------:R-:W-:-:S02]  /*2dc0*/  IADD3 R111, R86, 0x140, RZ ;  /* 0x00000140566f7810 */ /* 0x000fc40007ffe0ff */
[----:B------:R-:W-:Y:S02]  /*2dd0*/  ISETP.NE.AND P0, PT, R128, RZ, PT ;  /* 0x000000ff8000720c */ /* 0x000fe40003f05270 */
[----:B------:R-:W-:Y:S02]  /*2de0*/  LEA.HI.SX32 R111, R111, R86, 0x1b ;  /* 0x000000566f6f7211 */ /* 0x000fe400078fdaff */
[----:B------:R-:W-:Y:S02]  /*2df0*/  ISETP.LT.OR P1, PT, R173, 0x2, P0 ;  /* 0x00000002ad00780c */ /* 0x000fe40000721670 */
[----:B------:R-:W-:Y:S02]  /*2e00*/  SHF.L.U32 R111, R111, 0x1, RZ ;  /* 0x000000016f6f7819 */ /* 0x000fe400000006ff */
[----:B------:R-:W-:Y:S01]  /*2e10*/  ISETP.NE.AND P2, PT, R88, RZ, PT ;  /* 0x000000ff5800720c */ /* 0x000fe20003f45270 */
[----:B--2---:R-:W-:Y:S04]  /*2e20*/  STS.U16 [R72], R21 ;  /* 0x0000001548007388 */ /* 0x004fe80000000400 */
[----:B----4-:R0:W-:Y:S04]  /*2e30*/  STS.U16 [R71+0x40], R20 ;  /* 0x0000401447007388 */ /* 0x0101e80000000400 */
[----:B---3--:R-:W-:Y:S04]  /*2e40*/  STS.U16 [R70+0x80], R97 ;  /* 0x0000806146007388 */ /* 0x008fe80000000400 */
[----:B------:R1:W-:Y:S01]  /*2e50*/  STS.U16 [R69+0xc0], R100 ;  /* 0x0000c06445007388 */ /* 0x0003e20000000400 */
[----:B0-----:R-:W-:-:S03]  /*2e60*/  SHF.L.U32 R20, R5, 0x1, RZ ;  /* 0x0000000105147819 */ /* 0x001fc600000006ff */
[----:B------:R-:W-:Y:S01]  /*2e70*/  STS.U16 [R68+0x100], R99 ;  /* 0x0001006344007388 */ /* 0x000fe20000000400 */
[----:B------:R-:W-:Y:S02]  /*2e80*/  FMUL.FTZ R21, R2, 1.4426950216293334961 ;  /* 0x3fb8aa3b02157820 */ /* 0x000fe40000410000 */
[-C--:B------:R-:W-:Y:S01]  /*2e90*/  FMUL.FTZ R4, R3, R58.reuse ;  /* 0x0000003a03047220 */ /* 0x080fe20000410000 */
[----:B-1----:R-:W-:Y:S01]  /*2ea0*/  SHF.L.U32 R100, R7, 0x1, RZ ;  /* 0x0000000107647819 */ /* 0x002fe200000006ff */
[----:B------:R-:W-:Y:S01]  /*2eb0*/  FMUL.FTZ R6, R21, R58 ;  /* 0x0000003a15067220 */ /* 0x000fe20000410000 */
[----:B------:R-:W-:Y:S01]  /*2ec0*/  IADD3 R5, R86, 0x160, RZ ;  /* 0x0000016056057810 */ /* 0x000fe20007ffe0ff */
[----:B------:R-:W-:Y:S01]  /*2ed0*/  FMUL.RZ R4, R4, 0.15915493667125701904 ;  /* 0x3e22f98304047820 */ /* 0x000fe2000040c000 */
[----:B------:R-:W-:Y:S01]  /*2ee0*/  IADD3 R7, R86, 0x180, RZ ;  /* 0x0000018056077810 */ /* 0x000fe20007ffe0ff */
[----:B------:R-:W-:Y:S04]  /*2ef0*/  STS.U16 [R67+0x140], R102 ;  /* 0x0001406643007388 */ /* 0x000fe80000000400 */
[----:B------:R-:W-:Y:S01]  /*2f00*/  STS.U16 [R66+0x180], R101 ;  /* 0x0001806542007388 */ /* 0x000fe20000000400 */
[----:B------:R-:W-:Y:S03]  /*2f10*/  MUFU.EX2 R6, R6 ;  /* 0x0000000600067308 */ /* 0x000fe60000000800 */
[----:B------:R-:W-:Y:S01]  /*2f20*/  STS.U16 [R65+0x1c0], R104 ;  /* 0x0001c06841007388 */ /* 0x000fe20000000400 */
[----:B------:R-:W-:-:S03]  /*2f30*/  LEA.HI.SX32 R5, R5, R86, 0x1b ;  /* 0x0000005605057211 */ /* 0x000fc600078fdaff */
[----:B------:R0:W-:Y:S01]  /*2f40*/  STS.U16 [R20+0x200], R103 ;  /* 0x0002006714007388 */ /* 0x0001e20000000400 */
[----:B------:R-:W-:-:S03]  /*2f50*/  IADD3 R97, R86, 0x1a0, RZ ;  /* 0x000001a056617810 */ /* 0x000fc60007ffe0ff */
[----:B------:R1:W-:Y:S01]  /*2f60*/  STS.U16 [R100+0x240], R105 ;  /* 0x0002406964007388 */ /* 0x0003e20000000400 */
[----:B------:R-:W-:Y:S01]  /*2f70*/  LEA.HI.SX32 R7, R7, R86, 0x1b ;  /* 0x0000005607077211 */ /* 0x000fe200078fdaff */
[----:B0-----:R-:W-:Y:S02]  /*2f80*/  MUFU.SIN R103, R4 ;  /* 0x0000000400677308 */ /* 0x001fe40000000400 */
[----:B------:R0:W-:Y:S01]  /*2f90*/  STS.U16 [R111+0x280], R106 ;  /* 0x0002806a6f007388 */ /* 0x0001e20000000400 */
[----:B------:R-:W-:-:S05]  /*2fa0*/  IADD3 R99, R86, 0x1c0, RZ ;  /* 0x000001c056637810 */ /* 0x000fca0007ffe0ff */
[----:B-1----:R-:W1:Y:S01]  /*2fb0*/  MUFU.COS R105, R4 ;  /* 0x0000000400697308 */ /* 0x002e620000000000 */
[C---:B------:R-:W-:Y:S02]  /*2fc0*/  IADD3 R101, R86.reuse, 0x1e0, RZ ;  /* 0x000001e056657810 */ /* 0x040fe40007ffe0ff */
[----:B0-----:R-:W-:Y:S02]  /*2fd0*/  SHF.L.U32 R111, R5, 0x1, RZ ;  /* 0x00000001056f7819 */ /* 0x001fe400000006ff */
[-C--:B------:R-:W-:Y:S02]  /*2fe0*/  LEA.HI.SX32 R97, R97, R86.reuse, 0x1b ;  /* 0x0000005661617211 */ /* 0x080fe400078fdaff */
[----:B------:R-:W-:Y:S02]  /*2ff0*/  SHF.L.U32 R100, R7, 0x1, RZ ;  /* 0x0000000107647819 */ /* 0x000fe400000006ff */
[----:B------:R-:W-:Y:S02]  /*3000*/  SHF.L.U32 R7, R86, 0x4, RZ ;  /* 0x0000000456077819 */ /* 0x000fe400000006ff */
[-C--:B------:R-:W-:Y:S01]  /*3010*/  LEA.HI.SX32 R99, R99, R86.reuse, 0x1b ;  /* 0x0000005663637211 */ /* 0x080fe200078fdaff */
[----:B------:R0:W-:Y:S01]  /*3020*/  STS.U16 [R111+0x2c0], R16 ;  /* 0x0002c0106f007388 */ /* 0x0001e20000000400 */
[----:B------:R-:W-:-:S02]  /*3030*/  LEA.HI.SX32 R101, R101, R86, 0x1b ;  /* 0x0000005665657211 */ /* 0x000fc400078fdaff */
[----:B------:R-:W-:Y:S02]  /*3040*/  @!P1 IADD3 R20, R173, -0x2, RZ ;  /* 0xfffffffead149810 */ /* 0x000fe40007ffe0ff */
[----:B------:R-:W-:Y:S02]  /*3050*/  SHF.L.U32 R102, R97, 0x1, RZ ;  /* 0x0000000161667819 */ /* 0x000fe400000006ff */
[----:B------:R-:W-:Y:S01]  /*3060*/  LEA R97, R22, R25, 0x8 ;  /* 0x0000001916617211 */ /* 0x000fe200078e40ff */
[----:B------:R2:W-:Y:S01]  /*3070*/  STS.U16 [R100+0x300], R17 ;  /* 0x0003001164007388 */ /* 0x0005e20000000400 */
[----:B------:R-:W-:Y:S02]  /*3080*/  SHF.L.U32 R99, R99, 0x1, RZ ;  /* 0x0000000163637819 */ /* 0x000fe400000006ff */
[----:B0-----:R-:W-:Y:S02]  /*3090*/  LEA.HI.SX32 R16, R7, R7, 0x1b ;  /* 0x0000000707107211 */ /* 0x001fe400078fdaff */
[----:B------:R-:W-:-:S02]  /*30a0*/  @P2 IADD3 R97, R88, 0x200, RZ ;  /* 0x0000020058612810 */ /* 0x000fc40007ffe0ff */
[----:B------:R-:W-:Y:S01]  /*30b0*/  SHF.L.U32 R104, R101, 0x1, RZ ;  /* 0x0000000165687819 */ /* 0x000fe200000006ff */
[----:B------:R-:W-:Y:S01]  /*30c0*/  STS.U16 [R102+0x340], R107 ;  /* 0x0003406b66007388 */ /* 0x000fe20000000400 */
[----:B--2---:R-:W-:Y:S01]  /*30d0*/  @!P1 IMAD R17, R20, c[0x0][0x16c], R25 ;  /* 0x00005b0014119a24 */ /* 0x004fe200078e0219 */
[----:B------:R-:W-:Y:S01]  /*30e0*/  SHF.L.U32 R20, R16, 0x1, RZ ;  /* 0x0000000110147819 */ /* 0x000fe200000006ff */
[C---:B-1----:R-:W-:Y:S01]  /*30f0*/  FMUL.FTZ R4, R6.reuse, R105 ;  /* 0x0000006906047220 */ /* 0x042fe20000410000 */
[----:B------:R-:W-:Y:S01]  /*3100*/  SHF.L.U32 R101, R97, 0x3, RZ ;  /* 0x0000000361657819 */ /* 0x000fe200000006ff */
[----:B------:R-:W-:Y:S01]  /*3110*/  FMUL.FTZ R5, R6, R103 ;  /* 0x0000006706057220 */ /* 0x000fe20000410000 */
[----:B------:R0:W-:Y:S04]  /*3120*/  STS.U16 [R99+0x380], R108 ;  /* 0x0003806c63007388 */ /* 0x0001e80000000400 */
[----:B------:R1:W-:Y:S01]  /*3130*/  STS.U16 [R104+0x3c0], R109 ;  /* 0x0003c06d68007388 */ /* 0x0003e20000000400 */
[----:B------:R-:W-:-:S06]  /*3140*/  NOP ;  /* 0x0000000000007918 */ /* 0x000fcc0000000000 */
[----:B------:R-:W2:Y:S04]  /*3150*/  LDS.U16 R129, [R20] ;  /* 0x0000000014817984 */ /* 0x000ea80000000400 */
        /* <DEDUP_REMOVED lines=14> */
[----:B------:R0:W2:Y:S04]  /*3240*/  LDS.U16 R121, [R20+0x1e] ;  /* 0x00001e0014797984 */ /* 0x0000a80000000400 */
[----:B------:R1:W-:Y:S01]  /*3250*/  STS.64 [R101+0x10b0], R4 ;  /* 0x0010b00465007388 */ /* 0x0003e20000000a00 */
[----:B------:R-:W-:Y:S01]  /*3260*/  CS2R R6, SRZ ;  /* 0x0000000000067805 */ /* 0x000fe2000001ff00 */
[----:B------:R-:W-:-:S02]  /*3270*/  @!P1 IMAD.WIDE R16, R17, 0x10, R14 ;  /* 0x0000001011109825 */ /* 0x000fc400078e020e */
[----:B------:R-:W-:Y:S02]  /*3280*/  BAR.SYNC.DEFER_BLOCKING 0x0 ;  /* 0x0000000000007b1d */ /* 0x000fe40000010000 */
[C---:B------:R-:W-:Y:S02]  /*3290*/  FMUL.FTZ R97, R3.reuse, R56 ;  /* 0x0000003803617220 */ /* 0x040fe40000410000 */
[----:B0-----:R-:W-:Y:S02]  /*32a0*/  FMUL.FTZ R99, R3, R54 ;  /* 0x0000003603637220 */ /* 0x001fe40000410000 */
[----:B------:R-:W-:Y:S02]  /*32b0*/  FMUL.RZ R103, R97, 0.15915493667125701904 ;  /* 0x3e22f98361677820 */ /* 0x000fe4000040c000 */
[----:B------:R-:W-:Y:S02]  /*32c0*/  FMUL.FTZ R97, R21, R56 ;  /* 0x0000003815617220 */ /* 0x000fe40000410000 */
[----:B-1----:R-:W-:-:S02]  /*32d0*/  FMUL.RZ R104, R99, 0.15915493667125701904 ;  /* 0x3e22f98363687820 */ /* 0x002fc4000040c000 */
[----:B------:R-:W-:Y:S02]  /*32e0*/  FMUL.FTZ R20, R3, R50 ;  /* 0x0000003203147220 */ /* 0x000fe40000410000 */
[----:B------:R-:W-:Y:S01]  /*32f0*/  MUFU.SIN R99, R104 ;  /* 0x0000006800637308 */ /* 0x000fe20000000400 */
[----:B------:R0:W5:Y:S07]  /*3300*/  @!P1 LDG.E.64 R6, [R16.64+0x8] ;  /* 0x0000080610069981 */ /* 0x00016e000c1e1b00 */
[----:B------:R1:W-:Y:S01]  /*3310*/  MUFU.COS R101, R104 ;  /* 0x0000006800657308 */ /* 0x0003e20000000000 */
[----:B0-----:R-:W-:-:S02]  /*3320*/  FMUL.FTZ R16, R21, R54 ;  /* 0x0000003615107220 */ /* 0x001fc40000410000 */
[----:B------:R-:W-:-:S05]  /*3330*/  FMUL.FTZ R17, R3, R52 ;  /* 0x0000003403117220 */ /* 0x000fca0000410000 */
[----:B------:R-:W-:Y:S01]  /*3340*/  MUFU.SIN R100, R103 ;  /* 0x0000006700647308 */ /* 0x000fe20000000400 */
[----:B------:R-:W-:Y:S02]  /*3350*/  FMUL.RZ R105, R17, 0.15915493667125701904 ;  /* 0x3e22f98311697820 */ /* 0x000fe4000040c000 */
[----:B------:R-:W-:-:S05]  /*3360*/  FMUL.FTZ R17, R21, R52 ;  /* 0x0000003415117220 */ /* 0x000fca0000410000 */
[----:B------:R-:W0:Y:S01]  /*3370*/  MUFU.EX2 R16, R16 ;  /* 0x0000001000107308 */ /* 0x000e220000000800 */
[----:B------:R-:W-:Y:S02]  /*3380*/  FMUL.RZ R106, R20, 0.15915493667125701904 ;  /* 0x3e22f983146a7820 */ /* 0x000fe4000040c000 */
[----:B------:R-:W-:Y:S02]  /*3390*/  FMUL.FTZ R20, R21, R50 ;  /* 0x0000003215147220 */ /* 0x000fe40000410000 */
[----:B-1----:R-:W-:-:S03]  /*33a0*/  FMUL.FTZ R104, R3, R48 ;  /* 0x0000003003687220 */ /* 0x002fc60000410000 */
[----:B------:R-:W1:Y:S01]  /*33b0*/  MUFU.EX2 R97, R97 ;  /* 0x0000006100617308 */ /* 0x000e620000000800 */
[----:B------:R-:W-:Y:S02]  /*33c0*/  FMUL.RZ R109, R104, 0.15915493667125701904 ;  /* 0x3e22f983686d7820 */ /* 0x000fe4000040c000 */
[----:B------:R-:W-:-:S05]  /*33d0*/  FMUL.FTZ R104, R3, R46 ;  /* 0x0000002e03687220 */ /* 0x000fca0000410000 */
[----:B------:R-:W0:Y:S01]  /*33e0*/  MUFU.COS R102, R103 ;  /* 0x0000006700667308 */ /* 0x000e220000000000 */
[----:B------:R-:W-:-:S07]  /*33f0*/  FMUL.FTZ R107, R21, R46 ;  /* 0x0000002e156b7220 */ /* 0x000fce0000410000 */
[----:B------:R-:W-:Y:S01]  /*3400*/  MUFU.SIN R110, R105 ;  /* 0x00000069006e7308 */ /* 0x000fe20000000400 */
[----:B------:R-:W-:-:S07]  /*3410*/  FMUL.RZ R117, R104, 0.15915493667125701904 ;  /* 0x3e22f98368757820 */ /* 0x000fce000040c000 */
[----:B------:R0:W-:Y:S01]  /*3420*/  MUFU.COS R108, R105 ;  /* 0x00000069006c7308 */ /* 0x0001e20000000000 */
[----:B------:R-:W-:-:S07]  /*3430*/  HADD2.F32 R111, -RZ, R172.H0_H0 ;  /* 0x200000acff6f7230 */ /* 0x000fce0000004100 */
[----:B------:R-:W1:Y:S01]  /*3440*/  MUFU.EX2 R17, R17 ;  /* 0x0000001100117308 */ /* 0x000e620000000800 */
[----:B0-----:R-:W-:-:S07]  /*3450*/  FMUL.FTZ R105, R21, R48 ;  /* 0x0000003015697220 */ /* 0x001fce0000410000 */
[----:B------:R-:W-:Y:S01]  /*3460*/  MUFU.SIN R113, R106 ;  /* 0x0000006a00717308 */ /* 0x000fe20000000400 */
[----:B------:R-:W-:-:S07]  /*3470*/  FMUL.FTZ R104, R16, R99 ;  /* 0x0000006310687220 */ /* 0x000fce0000410000 */
[----:B------:R0:W-:Y:S08]  /*3480*/  MUFU.COS R103, R106 ;  /* 0x0000006a00677308 */ /* 0x0001f00000000000 */
[----:B------:R-:W2:Y:S01]  /*3490*/  MUFU.EX2 R20, R20 ;  /* 0x0000001400147308 */ /* 0x000ea20000000800 */
[----:B0-----:R-:W-:Y:S02]  /*34a0*/  FMUL.FTZ R106, R16, R101 ;  /* 0x00000065106a7220 */ /* 0x001fe40000410000 */
[----:B-1----:R-:W-:-:S02]  /*34b0*/  FMUL.FTZ R100, R97, R100 ;  /* 0x0000006461647220 */ /* 0x002fc40000410000 */
[----:B------:R-:W-:-:S03]  /*34c0*/  FMUL.FTZ R135, R111, R58 ;  /* 0x0000003a6f877220 */ /* 0x000fc60000410000 */
[----:B------:R-:W-:Y:S01]  /*34d0*/  MUFU.EX2 R107, R107 ;  /* 0x0000006b006b7308 */ /* 0x000fe20000000800 */
[----:B------:R-:W-:Y:S02]  /*34e0*/  FMUL.FTZ R102, R97, R102 ;  /* 0x0000006661667220 */ /* 0x000fe40000410000 */
[----:B------:R-:W-:-:S05]  /*34f0*/  FMUL.FTZ R108, R17, R108 ;  /* 0x0000006c116c7220 */ /* 0x000fca0000410000 */
[----:B------:R-:W0:Y:S01]  /*3500*/  MUFU.SIN R16, R117 ;  /* 0x0000007500107308 */ /* 0x000e220000000400 */
[----:B------:R-:W-:Y:S02]  /*3510*/  FMUL.FTZ R110, R17, R110 ;  /* 0x0000006e116e7220 */ /* 0x000fe40000410000 */
[----:B------:R-:W-:-:S05]  /*3520*/  FMUL.FTZ R97, R100, R135 ;  /* 0x0000008764617220 */ /* 0x000fca0000410000 */
[----:B------:R-:W-:Y:S01]  /*3530*/  MUFU.SIN R116, R109 ;  /* 0x0000006d00747308 */ /* 0x000fe20000000400 */
[----:B------:R-:W-:-:S07]  /*3540*/  FMUL.FTZ R17, RZ, R100 ;  /* 0x00000064ff117220 */ /* 0x000fce0000410000 */
[----:B------:R-:W1:Y:S01]  /*3550*/  MUFU.EX2 R105, R105 ;  /* 0x0000006900697308 */ /* 0x000e620000000800 */
[----:B--2---:R-:W-:-:S07]  /*3560*/  FMUL.FTZ R112, R20, R103 ;  /* 0x0000006714707220 */ /* 0x004fce0000410000 */
[----:B------:R-:W2:Y:S01]  /*3570*/  MUFU.COS R118, R117 ;  /* 0x0000007500767308 */ /* 0x000ea20000000000 */
[----:B------:R-:W-:Y:S02]  /*3580*/  FMUL.FTZ R113, R20, R113 ;  /* 0x0000007114717220 */ /* 0x000fe40000410000 */
[----:B------:R-:W-:Y:S02]  /*3590*/  FFMA.FTZ R97, RZ, R102, R97 ;  /* 0x00000066ff617223 */ /* 0x000fe40000010061 */
[----:B------:R-:W-:-:S03]  /*35a0*/  FFMA.FTZ R20, R102, R135, -R17 ;  /* 0x0000008766147223 */ /* 0x000fc60000010811 */
[----:B------:R0:W1:Y:S01]  /*35b0*/  MUFU.COS R114, R109 ;  /* 0x0000006d00727308 */ /* 0x0000620000000000 */
[----:B------:R-:W-:Y:S01]  /*35c0*/  FADD.FTZ R99, RZ, R97 ;  /* 0x00000061ff637221 */ /* 0x000fe20000010000 */
[----:B0-----:R-:W-:Y:S01]  /*35d0*/  HADD2.F32 R109, -RZ, R63.H0_H0 ;  /* 0x2000003fff6d7230 */ /* 0x001fe20000004100 */
[----:B------:R-:W-:-:S04]  /*35e0*/  FMUL.FTZ R117, R107, R16 ;  /* 0x000000106b757220 */ /* 0x000fc80000410000 */
[----:B------:R-:W-:Y:S02]  /*35f0*/  FFMA.FTZ R97, R109, R56, R20 ;  /* 0x000000386d617223 */ /* 0x000fe40000010014 */
[C---:B------:R-:W-:Y:S02]  /*3600*/  FMUL.FTZ R16, R104.reuse, R99 ;  /* 0x0000006368107220 */ /* 0x040fe40000410000 */
[----:B-1----:R-:W-:Y:S02]  /*3610*/  FMUL.FTZ R115, R105, R116 ;  /* 0x0000007469737220 */ /* 0x002fe40000410000 */
[-C--:B------:R-:W-:Y:S02]  /*3620*/  FMUL.FTZ R20, R104, R97.reuse ;  /* 0x0000006168147220 */ /* 0x080fe40000410000 */
[----:B--2---:R-:W-:Y:S01]  /*3630*/  FMUL.FTZ R116, R107, R118 ;  /* 0x000000766b747220 */ /* 0x004fe20000410000 */
[----:B------:R-:W-:Y:S01]  /*3640*/  HADD2.F32 R107, -RZ, R62.H0_H0 ;  /* 0x2000003eff6b7230 */ /* 0x000fe20000004100 */
[----:B------:R-:W-:-:S02]  /*3650*/  FFMA.FTZ R97, R106, R97, -R16 ;  /* 0x000000616a617223 */ /* 0x000fc40000010810 */
[----:B------:R-:W-:Y:S02]  /*3660*/  FFMA.FTZ R20, R106, R99, R20 ;  /* 0x000000636a147223 */ /* 0x000fe40000010014 */
[----:B------:R-:W-:Y:S02]  /*3670*/  FMUL.FTZ R17, R3, R44 ;  /* 0x0000002c03117220 */ /* 0x000fe40000410000 */
[----:B------:R-:W-:Y:S02]  /*3680*/  FMUL.FTZ R16, R4, R100 ;  /* 0x0000006404107220 */ /* 0x000fe40000410000 */
[----:B------:R-:W-:Y:S02]  /*3690*/  FFMA.FTZ R99, R107, R54, R97 ;  /* 0x000000366b637223 */ /* 0x000fe40000010061 */
[----:B------:R-:W-:Y:S02]  /*36a0*/  FADD.FTZ R101, RZ, R20 ;  /* 0x00000014ff657221 */ /* 0x000fe40000010000 */
[----:B------:R-:W-:-:S02]  /*36b0*/  FMUL.RZ R124, R17, 0.15915493667125701904 ;  /* 0x3e22f983117c7820 */ /* 0x000fc4000040c000 */
[C---:B------:R-:W-:Y:S02]  /*36c0*/  FFMA.FTZ R97, R5.reuse, R102, R16 ;  /* 0x0000006605617223 */ /* 0x040fe40000010010 */
[----:B------:R-:W-:Y:S02]  /*36d0*/  FMUL.FTZ R17, R5, R100 ;  /* 0x0000006405117220 */ /* 0x000fe40000410000 */
[C---:B------:R-:W-:Y:S02]  /*36e0*/  FMUL.FTZ R103, R110.reuse, R99 ;  /* 0x000000636e677220 */ /* 0x040fe40000410000 */
[----:B------:R-:W-:Y:S02]  /*36f0*/  FMUL.FTZ R20, R110, R101 ;  /* 0x000000656e147220 */ /* 0x000fe40000410000 */
[----:B------:R-:W-:Y:S02]  /*3700*/  FMUL.FTZ R21, R21, R44 ;  /* 0x0000002c15157220 */ /* 0x000fe40000410000 */
[----:B------:R-:W-:-:S02]  /*3710*/  FMUL.FTZ R16, R104, R97 ;  /* 0x0000006168107220 */ /* 0x000fc40000410000 */
[----:B------:R-:W-:Y:S01]  /*3720*/  FMUL.FTZ R114, R105, R114 ;  /* 0x0000007269727220 */ /* 0x000fe20000410000 */
[----:B------:R-:W-:Y:S01]  /*3730*/  HADD2.F32 R105, -RZ, R61.H0_H0 ;  /* 0x2000003dff697230 */ /* 0x000fe20000004100 */
[----:B------:R-:W-:Y:S02]  /*3740*/  FFMA.FTZ R17, R4, R102, -R17 ;  /* 0x0000006604117223 */ /* 0x000fe40000010811 */
[C---:B------:R-:W-:Y:S02]  /*3750*/  FFMA.FTZ R103, R108.reuse, R101, R103 ;  /* 0x000000656c677223 */ /* 0x040fe40000010067 */
[----:B------:R-:W-:Y:S01]  /*3760*/  FFMA.FTZ R20, R108, R99, -R20 ;  /* 0x000000636c147223 */ /* 0x000fe20000010814 */
[----:B------:R-:W-:Y:S01]  /*3770*/  MUFU.EX2 R21, R21 ;  /* 0x0000001500157308 */ /* 0x000fe20000000800 */
[----:B------:R-:W-:Y:S02]  /*3780*/  FFMA.FTZ R99, R106, R17, -R16 ;  /* 0x000000116a637223 */ /* 0x000fe40000010810 */
[----:B------:R-:W-:-:S02]  /*3790*/  FADD.FTZ R101, RZ, R103 ;  /* 0x00000067ff657221 */ /* 0x000fc40000010000 */
[----:B------:R-:W-:Y:S02]  /*37a0*/  FMUL.FTZ R17, R104, R17 ;  /* 0x0000001168117220 */ /* 0x000fe40000410000 */
[----:B------:R-:W-:Y:S01]  /*37b0*/  FFMA.FTZ R20, R105, R52, R20 ;  /* 0x0000003469147223 */ /* 0x000fe20000010014 */
[----:B------:R-:W0:Y:S01]  /*37c0*/  MUFU.COS R118, R124 ;  /* 0x0000007c00767308 */ /* 0x000e220000000000 */
[----:B------:R-:W-:Y:S02]  /*37d0*/  FMUL.FTZ R119, R113, R101 ;  /* 0x0000006571777220 */ /* 0x000fe40000410000 */
[----:B------:R-:W-:-:S05]  /*37e0*/  FFMA.FTZ R17, R106, R97, R17 ;  /* 0x000000616a117223 */ /* 0x000fca0000010011 */
[----:B------:R-:W1:Y:S01]  /*37f0*/  MUFU.SIN R16, R124 ;  /* 0x0000007c00107308 */ /* 0x000e620000000400 */
[-C--:B------:R-:W-:Y:S02]  /*3800*/  FMUL.FTZ R120, R113, R20.reuse ;  /* 0x0000001471787220 */ /* 0x080fe40000410000 */
[----:B------:R-:W-:Y:S02]  /*3810*/  FMUL.FTZ R97, R110, R99 ;  /* 0x000000636e617220 */ /* 0x000fe40000410000 */
[----:B------:R-:W-:Y:S01]  /*3820*/  FFMA.FTZ R119, R112, R20, -R119 ;  /* 0x0000001470777223 */ /* 0x000fe20000010877 */
[----:B------:R-:W-:Y:S01]  /*3830*/  HADD2.F32 R103, -RZ, R60.H0_H0 ;  /* 0x2000003cff677230 */ /* 0x000fe20000004100 */
[----:B------:R-:W-:Y:S02]  /*3840*/  FMUL.FTZ R20, R110, R17 ;  /* 0x000000116e147220 */ /* 0x000fe40000410000 */
[----:B------:R-:W-:Y:S02]  /*3850*/  FFMA.FTZ R120, R112, R101, R120 ;  /* 0x0000006570787223 */ /* 0x000fe40000010078 */
[----:B------:R-:W-:-:S02]  /*3860*/  FFMA.FTZ R97, R108, R17, R97 ;  /* 0x000000116c617223 */ /* 0x000fc40000010061 */
[----:B------:R-:W-:Y:S02]  /*3870*/  FFMA.FTZ R20, R108, R99, -R20 ;  /* 0x000000636c147223 */ /* 0x000fe40000010814 */
[----:B------:R-:W-:Y:S02]  /*3880*/  FADD.FTZ R120, RZ, R120 ;  /* 0x00000078ff787221 */ /* 0x000fe40000010000 */
[----:B------:R-:W-:Y:S02]  /*3890*/  FMUL.FTZ R17, R113, R97 ;  /* 0x0000006171117220 */ /* 0x000fe40000410000 */
[----:B------:R-:W-:Y:S02]  /*38a0*/  FFMA.FTZ R122, R103, R50, R119 ;  /* 0x00000032677a7223 */ /* 0x000fe40000010077 */
[C---:B0-----:R-:W-:Y:S02]  /*38b0*/  FMUL.FTZ R118, R21.reuse, R118 ;  /* 0x0000007615767220 */ /* 0x041fe40000410000 */
[----:B-1----:R-:W-:-:S02]  /*38c0*/  FMUL.FTZ R119, R21, R16 ;  /* 0x0000001015777220 */ /* 0x002fc40000410000 */
[----:B------:R-:W-:Y:S02]  /*38d0*/  FMUL.FTZ R21, R115, R120 ;  /* 0x0000007873157220 */ /* 0x000fe40000410000 */
[-C--:B------:R-:W-:Y:S02]  /*38e0*/  FFMA.FTZ R17, R112, R20.reuse, -R17 ;  /* 0x0000001470117223 */ /* 0x080fe40000010811 */
[----:B------:R-:W-:Y:S01]  /*38f0*/  FMUL.FTZ R20, R113, R20 ;  /* 0x0000001471147220 */ /* 0x000fe20000410000 */
[----:B------:R-:W-:Y:S01]  /*3900*/  HADD2.F32 R101, -RZ, R59.H0_H0 ;  /* 0x2000003bff657230 */ /* 0x000fe20000004100 */
[----:B------:R-:W-:Y:S02]  /*3910*/  FFMA.FTZ R21, R114, R122, -R21 ;  /* 0x0000007a72157223 */ /* 0x000fe40000010815 */
[----:B------:R-:W-:Y:S02]  /*3920*/  FFMA.FTZ R20, R112, R97, R20 ;  /* 0x0000006170147223 */ /* 0x000fe40000010014 */
[----:B------:R-:W-:-:S02]  /*3930*/  FFMA.FTZ R97, R101, R48, R21 ;  /* 0x0000003065617223 */ /* 0x000fc40000010015 */
[CC--:B------:R-:W-:Y:S02]  /*3940*/  FMUL.FTZ R21, R115.reuse, R17.reuse ;  /* 0x0000001173157220 */ /* 0x0c0fe40000410000 */
[-C--:B------:R-:W-:Y:S02]  /*3950*/  FMUL.FTZ R16, R115, R20.reuse ;  /* 0x0000001473107220 */ /* 0x080fe40000410000 */
[C---:B------:R-:W-:Y:S02]  /*3960*/  FFMA.FTZ R21, R114.reuse, R20, R21 ;  /* 0x0000001472157223 */ /* 0x040fe40000010015 */
[----:B------:R-:W-:Y:S01]  /*3970*/  FFMA.FTZ R16, R114, R17, -R16 ;  /* 0x0000001172107223 */ /* 0x000fe20000010810 */
[----:B------:R-:W-:Y:S01]  /*3980*/  ISETP.NE.AND P1, PT, R88, 0x1f, PT ;  /* 0x0000001f5800780c */ /* 0x000fe20003f25270 */
[C---:B------:R-:W-:Y:S02]  /*3990*/  FMUL.FTZ R17, R117.reuse, R21 ;  /* 0x0000001575117220 */ /* 0x040fe40000410000 */
[----:B------:R-:W-:-:S02]  /*39a0*/  FMUL.FTZ R20, R117, R16 ;  /* 0x0000001075147220 */ /* 0x000fc40000410000 */
[C---:B------:R-:W-:Y:S02]  /*39b0*/  FFMA.FTZ R17, R116.reuse, R16, -R17 ;  /* 0x0000001074117223 */ /* 0x040fe40000010811 */
[----:B------:R-:W-:Y:S02]  /*39c0*/  FFMA.FTZ R20, R116, R21, R20 ;  /* 0x0000001574147223 */ /* 0x000fe40000010014 */
[CC--:B------:R-:W-:Y:S02]  /*39d0*/  FMUL.FTZ R21, R119.reuse, R17.reuse ;  /* 0x0000001177157220 */ /* 0x0c0fe40000410000 */
[----:B------:R-:W-:Y:S02]  /*39e0*/  FMUL.FTZ R151, R119, R20 ;  /* 0x0000001477977220 */ /* 0x000fe40000410000 */
[----:B------:R-:W-:Y:S02]  /*39f0*/  FMUL.FTZ R99, R115, R122 ;  /* 0x0000007a73637220 */ /* 0x000fe40000410000 */
[----:B------:R-:W-:-:S02]  /*3a00*/  FFMA.FTZ R151, R118, R17, -R151 ;  /* 0x0000001176977223 */ /* 0x000fc40000010897 */
[----:B------:R-:W-:Y:S02]  /*3a10*/  FFMA.FTZ R17, R118, R20, R21 ;  /* 0x0000001476117223 */ /* 0x000fe40000010015 */
[----:B------:R0:W1:Y:S01]  /*3a20*/  @P1 LDS.64 R20, [R88.X8+0x20b8] ;  /* 0x0020b80058141984 */ /* 0x0000620000008a00 */
[----:B------:R-:W-:-:S04]  /*3a30*/  FFMA.FTZ R99, R114, R120, R99 ;  /* 0x0000007872637223 */ /* 0x000fc80000010063 */
[----:B------:R-:W-:Y:S01]  /*3a40*/  FADD.FTZ R120, RZ, R99 ;  /* 0x00000063ff787221 */ /* 0x000fe20000010000 */
[----:B------:R-:W-:-:S03]  /*3a50*/  HADD2.F32 R99, -RZ, R57.H0_H0 ;  /* 0x20000039ff637230 */ /* 0x000fc60000004100 */
[CC--:B------:R-:W-:Y:S02]  /*3a60*/  FMUL.FTZ R122, R117.reuse, R120.reuse ;  /* 0x00000078757a7220 */ /* 0x0c0fe40000410000 */
[-C--:B------:R-:W-:Y:S02]  /*3a70*/  FMUL.FTZ R125, R117, R97.reuse ;  /* 0x00000061757d7220 */ /* 0x080fe40000410000 */
[C---:B------:R-:W-:Y:S02]  /*3a80*/  FFMA.FTZ R122, R116.reuse, R97, -R122 ;  /* 0x00000061747a7223 */ /* 0x040fe4000001087a */
[----:B------:R-:W-:Y:S02]  /*3a90*/  FFMA.FTZ R125, R116, R120, R125 ;  /* 0x00000078747d7223 */ /* 0x000fe4000001007d */
[----:B------:R-:W-:Y:S02]  /*3aa0*/  FFMA.FTZ R122, R99, R46, R122 ;  /* 0x0000002e637a7223 */ /* 0x000fe4000001007a */
[----:B------:R-:W-:-:S02]  /*3ab0*/  FADD.FTZ R125, RZ, R125 ;  /* 0x0000007dff7d7221 */ /* 0x000fc40000010000 */
[----:B------:R-:W-:-:S04]  /*3ac0*/  FMUL.FTZ R97, R119, R122 ;  /* 0x0000007a77617220 */ /* 0x000fc80000410000 */
[CC--:B------:R-:W-:Y:S02]  /*3ad0*/  FFMA.FTZ R150, R118.reuse, R125.reuse, R97 ;  /* 0x0000007d76967223 */ /* 0x0c0fe40000010061 */
[----:B------:R-:W-:Y:S01]  /*3ae0*/  FMUL.FTZ R125, R119, R125 ;  /* 0x0000007d777d7220 */ /* 0x000fe20000410000 */
[----:B------:R-:W-:Y:S01]  /*3af0*/  HADD2.F32 R97, -RZ, R55.H0_H0 ;  /* 0x20000037ff617230 */ /* 0x000fe20000004100 */
[----:B------:R-:W-:Y:S02]  /*3b00*/  BSSY B0, `(.L_x_11372) ;  /* 0x000000e000007945 */ /* 0x000fe40003800000 */
[----:B------:R-:W-:Y:S02]  /*3b10*/  FFMA.FTZ R125, R118, R122, -R125 ;  /* 0x0000007a767d7223 */ /* 0x000fe4000001087d */
[----:B------:R-:W-:Y:S02]  /*3b20*/  FADD.FTZ R150, RZ, R150 ;  /* 0x00000096ff967221 */ /* 0x000fe40000010000 */
[----:B------:R-:W-:Y:S01]  /*3b30*/  FFMA.FTZ R152, R97, R44, R125 ;  /* 0x0000002c61987223 */ /* 0x000fe2000001007d */
[----:B------:R-:W-:Y:S05]  /*3b40*/  @P1 BRA `(.L_x_11373) ;  /* 0x0000009000001947 */ /* 0x000fea0003800000 */
[----:B0--34-:R-:W-:Y:S02]  /*3b50*/  ISETP.NE.AND P3, PT, R173, c[0x0][0x174], PT ;  /* 0x00005d00ad007a0c */ /* 0x019fe40003f65270 */
[----:B-1----:R-:W-:-:S11]  /*3b60*/  MOV R20, 0x3f800000 ;  /* 0x3f80000000147802 */ /* 0x002fd60000000f00 */
[----:B------:R-:W-:-:S04]  /*3b70*/  @P3 IADD3 R21, -R76, c[0x0][0x174], RZ ;  /* 0x00005d004c153a10 */ /* 0x000fc80007ffe1ff */
[----:B------:R-:W-:-:S04]  /*3b80*/  @P3 LEA.HI R16, R21, R21, RZ, 0x1 ;  /* 0x0000001515103211 */ /* 0x000fc800078f08ff */
[----:B------:R-:W-:-:S04]  /*3b90*/  @P3 LOP3.LUT R16, R16, 0xfffffe, RZ, 0xc0, !PT ;  /* 0x00fffffe10103812 */ /* 0x000fc800078ec0ff */
[----:B------:R-:W-:Y:S01]  /*3ba0*/  @P3 IADD3 R16, -R16, R21, RZ ;  /* 0x0000001510103210 */ /* 0x000fe20007ffe1ff */
[----:B------:R-:W-:-:S03]  /*3bb0*/  HFMA2.MMA R21, -RZ, RZ, 0, 0 ;  /* 0x00000000ff157435 */ /* 0x000fc600000001ff */
[----:B------:R-:W-:-:S07]  /*3bc0*/  @P3 LEA R16, R16, R25, 0x8 ;  /* 0x0000001910103211 */ /* 0x000fce00078e40ff */
[----:B------:R0:W1:Y:S02]  /*3bd0*/  @P3 LDS.64 R20, [R16.X8+0x10b0] ;  /* 0x0010b00010143984 */ /* 0x0000640000008a00 */
.L_x_11373:
[----:B0--34-:R-:W-:Y:S05]  /*3be0*/  BSYNC B0 ;  /* 0x0000000000007941 */ /* 0x019fea0003800000 */
.L_x_11372:
[----:B------:R-:W0:Y:S01]  /*3bf0*/  SHFL.UP PT, R122, R152, 0x1, RZ ;  /* 0x04200000987a7989 */ /* 0x000e2200000e00ff */
[----:B------:R-:W-:Y:S01]  /*3c00*/  ISETP.GE.AND P3, PT, R86, 0x1, PT ;  /* 0x000000015600780c */ /* 0x000fe20003f66270 */
[----:B------:R-:W-:Y:S01]  /*3c10*/  HADD2.F32 R121, -RZ, R121.H0_H0 ;  /* 0x20000079ff797230 */ /* 0x000fe20000004100 */
[----:B------:R-:W-:Y:S01]  /*3c20*/  IADD3 R159, R76, -c[0x0][0x174], RZ ;  /* 0x80005d004c9f7a10 */ /* 0x000fe20007ffe0ff */
[----:B------:R-:W2:Y:S01]  /*3c30*/  SHFL.UP PT, R124, R150, 0x1, RZ ;  /* 0x04200000967c7989 */ /* 0x000ea200000e00ff */
[----:B------:R-:W-:Y:S01]  /*3c40*/  HADD2.F32 R123, -RZ, R123.H0_H0 ;  /* 0x2000007bff7b7230 */ /* 0x000fe20000004100 */
[C---:B------:R-:W-:Y:S01]  /*3c50*/  ISETP.GT.U32.AND P5, PT, R128.reuse, 0x1d, PT ;  /* 0x0000001d8000780c */ /* 0x040fe20003fa4070 */
[----:B------:R-:W-:Y:S01]  /*3c60*/  HADD2.F32 R131, -RZ, R131.H0_H0 ;  /* 0x20000083ff837230 */ /* 0x000fe20000004100 */
[----:B------:R-:W3:Y:S01]  /*3c70*/  SHFL.UP PT, R16, R151, 0x1, RZ ;  /* 0x0420000097107989 */ /* 0x000ee200000e00ff */
[----:B------:R-:W-:Y:S01]  /*3c80*/  HADD2.F32 R132, -RZ, R132.H0_H0 ;  /* 0x20000084ff847230 */ /* 0x000fe20000004100 */
[----:B------:R-:W-:Y:S01]  /*3c90*/  ISETP.GT.U32.AND P6, PT, R128, 0x1b, PT ;  /* 0x0000001b8000780c */ /* 0x000fe20003fc4070 */
[----:B------:R-:W-:Y:S01]  /*3ca0*/  HADD2.F32 R170, -RZ, R134.H0_H0 ;  /* 0x20000086ffaa7230 */ /* 0x000fe20000004100 */
[----:B------:R-:W4:Y:S01]  /*3cb0*/  SHFL.UP PT, R120, R17, 0x1, RZ ;  /* 0x0420000011787989 */ /* 0x000f2200000e00ff */
[----:B------:R-:W-:Y:S01]  /*3cc0*/  HADD2.F32 R168, -RZ, R133.H0_H0 ;  /* 0x20000085ffa87230 */ /* 0x000fe20000004100 */
[----:B------:R-:W-:Y:S01]  /*3cd0*/  FADD.FTZ R166, R51, R51 ;  /* 0x0000003333a67221 */ /* 0x000fe20000010000 */
[----:B------:R-:W-:Y:S01]  /*3ce0*/  HADD2.F32 R164, -RZ, R130.H0_H0 ;  /* 0x20000082ffa47230 */ /* 0x000fe20000004100 */
[----:B-----5:R-:W-:Y:S01]  /*3cf0*/  SHFL.IDX PT, R7, R7, RZ, 0x1f ;  /* 0x00001fff07077589 */ /* 0x020fe200000e0000 */
[CC--:B------:R-:W-:Y:S01]  /*3d00*/  FMUL.FTZ R134, R18.reuse, R170.reuse ;  /* 0x000000aa12867220 */ /* 0x0c0fe20000410000 */
[----:B------:R-:W-:Y:S01]  /*3d10*/  HADD2.F32 R130, -RZ, R129.H0_H0 ;  /* 0x20000081ff827230 */ /* 0x000fe20000004100 */
[C---:B------:R-:W-:Y:S01]  /*3d20*/  FMUL.FTZ R133, R19.reuse, R170 ;  /* 0x000000aa13857220 */ /* 0x040fe20000410000 */
[----:B------:R-:W-:Y:S01]  /*3d30*/  SHFL.IDX PT, R6, R6, RZ, 0x1f ;  /* 0x00001fff06067589 */ /* 0x000fe200000e0000 */
[----:B------:R-:W-:Y:S01]  /*3d40*/  FMUL.FTZ R129, R19, R164 ;  /* 0x000000a413817220 */ /* 0x000fe20000410000 */
[----:B------:R-:W-:Y:S01]  /*3d50*/  BSSY B0, `(.L_x_11374) ;  /* 0x0000107000007945 */ /* 0x000fe20003800000 */
[----:B------:R-:W-:-:S02]  /*3d60*/  FFMA.FTZ R133, R18, R168, -R133 ;  /* 0x000000a812857223 */ /* 0x000fc40000010885 */
[C---:B0-----:R-:W-:Y:S02]  /*3d70*/  FMUL.FTZ R127, R17.reuse, R122 ;  /* 0x0000007a117f7220 */ /* 0x041fe40000410000 */
[-C--:B--2---:R-:W-:Y:S02]  /*3d80*/  FMUL.FTZ R126, R17, R124.reuse ;  /* 0x0000007c117e7220 */ /* 0x084fe40000410000 */
[----:B------:R-:W-:Y:S02]  /*3d90*/  FFMA.FTZ R145, R151, R124, R127 ;  /* 0x0000007c97917223 */ /* 0x000fe4000001007f */
[----:B---3--:R-:W-:Y:S02]  /*3da0*/  FMUL.FTZ R125, R17, R16 ;  /* 0x00000010117d7220 */ /* 0x008fe40000410000 */
[C---:B------:R-:W-:Y:S02]  /*3db0*/  FFMA.FTZ R127, R151.reuse, R122, -R126 ;  /* 0x0000007a977f7223 */ /* 0x040fe4000001087e */
[----:B----4-:R-:W-:-:S02]  /*3dc0*/  FFMA.FTZ R122, R151, R120, R125 ;  /* 0x00000078977a7223 */ /* 0x010fc4000001007d */
[C---:B------:R-:W-:Y:S02]  /*3dd0*/  FMUL.FTZ R120, R17.reuse, R120 ;  /* 0x0000007811787220 */ /* 0x040fe40000410000 */
[----:B------:R-:W-:Y:S01]  /*3de0*/  @P3 FADD.FTZ R150, R150, R145 ;  /* 0x0000009196963221 */ /* 0x000fe20000010000 */
[----:B------:R-:W-:Y:S01]  /*3df0*/  FSEL R122, R17, R122, !P3 ;  /* 0x0000007a117a7208 */ /* 0x000fe20005800000 */
[----:B------:R-:W-:Y:S02]  /*3e00*/  @P3 FADD.FTZ R152, R152, R127 ;  /* 0x0000007f98983221 */ /* 0x000fe40000010000 */
[----:B------:R-:W-:Y:S01]  /*3e10*/  @P3 FFMA.FTZ R151, R151, R16, -R120 ;  /* 0x0000001097973223 */ /* 0x000fe20000010878 */
        /* <DEDUP_REMOVED lines=13> */
[----:B------:R-:W-:Y:S01]  /*3ef0*/  @P3 FADD.FTZ R152, R152, R125 ;  /* 0x0000007d98983221 */ /* 0x000fe20000010000 */
[----:B------:R-:W-:Y:S01]  /*3f00*/  FSEL R17, R122, R17, !P3 ;  /* 0x000000117a117208 */ /* 0x000fe20005800000 */
        /* <DEDUP_REMOVED lines=8> */
[----:B------:R-:W-:Y:S02]  /*3f90*/  FFMA.FTZ R127, R151, R122, -R127 ;  /* 0x0000007a977f7223 */ /* 0x000fe4000001087f */
[----:B---3--:R-:W-:Y:S02]  /*3fa0*/  FMUL.FTZ R126, R17, R16 ;  /* 0x00000010117e7220 */ /* 0x008fe40000410000 */
[----:B------:R-:W-:Y:S02]  /*3fb0*/  FFMA.FTZ R145, R151, R124, R144 ;  /* 0x0000007c97917223 */ /* 0x000fe40000010090 */
[-C--:B----4-:R-:W-:Y:S02]  /*3fc0*/  FMUL.FTZ R125, R17, R120.reuse ;  /* 0x00000078117d7220 */ /* 0x090fe40000410000 */
[C---:B------:R-:W-:Y:S02]  /*3fd0*/  FFMA.FTZ R126, R151.reuse, R120, R126 ;  /* 0x00000078977e7223 */ /* 0x040fe4000001007e */
[----:B------:R-:W-:Y:S01]  /*3fe0*/  @P3 FFMA.FTZ R151, R151, R16, -R125 ;  /* 0x0000001097973223 */ /* 0x000fe2000001087d */
[----:B------:R-:W-:Y:S01]  /*3ff0*/  MOV R16, c[0x0][0x2b8] ;  /* 0x0000ae0000107a02 */ /* 0x000fe20000000f00 */
[----:B------:R-:W-:Y:S01]  /*4000*/  @P3 FADD.FTZ R152, R152, R127 ;  /* 0x0000007f98983221 */ /* 0x000fe20000010000 */
[----:B------:R-:W-:Y:S01]  /*4010*/  FSEL R126, R17, R126, !P3 ;  /* 0x0000007e117e7208 */ /* 0x000fe20005800000 */
[----:B------:R-:W-:Y:S01]  /*4020*/  @P3 FADD.FTZ R150, R150, R145 ;  /* 0x0000009196963221 */ /* 0x000fe20000010000 */
[----:B------:R-:W0:Y:S01]  /*4030*/  SHFL.UP PT, R120, R151, 0x8, RZ ;  /* 0x0500000097787989 */ /* 0x000e2200000e00ff */
[----:B------:R-:W-:-:S02]  /*4040*/  MOV R17, c[0x0][0x2bc] ;  /* 0x0000af0000117a02 */ /* 0x000fc40000000f00 */
[----:B------:R-:W-:Y:S01]  /*4050*/  ISETP.GE.AND P3, PT, R86, 0x8, PT ;  /* 0x000000085600780c */ /* 0x000fe20003f66270 */
[----:B------:R-:W2:Y:S01]  /*4060*/  SHFL.UP PT, R124, R152, 0x8, RZ ;  /* 0x05000000987c7989 */ /* 0x000ea200000e00ff */
[--C-:B------:R-:W-:Y:S02]  /*4070*/  SHF.R.U32.HI R127, RZ, 0x1, R17.reuse ;  /* 0x00000001ff7f7819 */ /* 0x100fe40000011611 */
[----:B------:R-:W-:Y:S01]  /*4080*/  SHF.R.U64 R16, R16, 0x1, R17 ;  /* 0x0000000110107819 */ /* 0x000fe20000001211 */
[----:B------:R-:W3:Y:S02]  /*4090*/  SHFL.UP PT, R125, R150, 0x8, RZ ;  /* 0x05000000967d7989 */ /* 0x000ee400000e00ff */
[----:B------:R-:W-:Y:S02]  /*40a0*/  IMAD R127, R127, R92, RZ ;  /* 0x0000005c7f7f7224 */ /* 0x000fe400078e02ff */
[----:B------:R-:W4:Y:S02]  /*40b0*/  SHFL.UP PT, R122, R126, 0x8, RZ ;  /* 0x050000007e7a7989 */ /* 0x000f2400000e00ff */
[----:B------:R-:W-:-:S02]  /*40c0*/  IMAD R145, R91, R16, R127 ;  /* 0x000000105b917224 */ /* 0x000fc400078e027f */
[----:B------:R-:W-:-:S05]  /*40d0*/  IMAD.WIDE.U32 R16, R16, R92, RZ ;  /* 0x0000005c10107225 */ /* 0x000fca00078e00ff */
[----:B------:R-:W-:Y:S01]  /*40e0*/  IADD3 R17, R145, R17, RZ ;  /* 0x0000001191117210 */ /* 0x000fe20007ffe0ff */
[----:B0-----:R-:W-:-:S04]  /*40f0*/  FMUL.FTZ R127, R126, R120 ;  /* 0x000000787e7f7220 */ /* 0x001fc80000410000 */
[----:B------:R-:W-:-:S04]  /*4100*/  IMAD.WIDE.U32 R16, R89, c[0x0][0x2c0], R16 ;  /* 0x0000b00059107a25 */ /* 0x000fc800078e0010 */
[----:B--2---:R-:W-:Y:S01]  /*4110*/  FMUL.FTZ R146, R126, R124 ;  /* 0x0000007c7e927220 */ /* 0x004fe20000410000 */
[----:B------:R-:W-:Y:S01]  /*4120*/  LEA R155, P4, R16, c[0x0][0x320], 0x3 ;  /* 0x0000c800109b7a11 */ /* 0x000fe200078818ff */
[CC--:B---3--:R-:W-:Y:S02]  /*4130*/  FMUL.FTZ R144, R126.reuse, R125.reuse ;  /* 0x0000007d7e907220 */ /* 0x0c8fe40000410000 */
[C---:B----4-:R-:W-:Y:S02]  /*4140*/  FFMA.FTZ R145, R151.reuse, R122, R127 ;  /* 0x0000007a97917223 */ /* 0x050fe4000001007f */
[C---:B------:R-:W-:Y:S02]  /*4150*/  FFMA.FTZ R127, R151.reuse, R125, R146 ;  /* 0x0000007d977f7223 */ /* 0x040fe40000010092 */
[----:B------:R-:W-:Y:S01]  /*4160*/  FFMA.FTZ R125, R151, R124, -R144 ;  /* 0x0000007c977d7223 */ /* 0x000fe20000010890 */
[----:B------:R-:W-:Y:S01]  /*4170*/  FSEL R144, R126, R145, !P3 ;  /* 0x000000917e907208 */ /* 0x000fe20005800000 */
[----:B------:R-:W-:-:S02]  /*4180*/  IMAD R124, R174, c[0x0][0x2c0], RZ ;  /* 0x0000b000ae7c7a24 */ /* 0x000fc400078e02ff */
[----:B------:R-:W-:Y:S02]  /*4190*/  FMUL.FTZ R122, R126, R122 ;  /* 0x0000007a7e7a7220 */ /* 0x000fe40000410000 */
[----:B------:R-:W-:Y:S01]  /*41a0*/  IMAD R161, R89, c[0x0][0x2c4], R124 ;  /* 0x0000b10059a17a24 */ /* 0x000fe200078e027c */
[----:B------:R-:W-:Y:S01]  /*41b0*/  SHFL.UP PT, R148, R144, 0x10, RZ ;  /* 0x0600000090947989 */ /* 0x000fe200000e00ff */
[----:B------:R-:W-:Y:S02]  /*41c0*/  @P3 FADD.FTZ R150, R150, R127 ;  /* 0x0000007f96963221 */ /* 0x000fe40000010000 */
[----:B------:R-:W-:Y:S01]  /*41d0*/  FMUL.FTZ R124, R18, R121 ;  /* 0x00000079127c7220 */ /* 0x000fe20000410000 */
[----:B------:R-:W-:Y:S01]  /*41e0*/  IADD3 R161, R161, R17, RZ ;  /* 0x00000011a1a17210 */ /* 0x000fe20007ffe0ff */
[----:B------:R-:W-:Y:S01]  /*41f0*/  @P3 FFMA.FTZ R151, R151, R120, -R122 ;  /* 0x0000007897973223 */ /* 0x000fe2000001087a */
[----:B------:R-:W0:Y:S01]  /*4200*/  SHFL.UP PT, R153, R150, 0x10, RZ ;  /* 0x0600000096997989 */ /* 0x000e2200000e00ff */
[----:B------:R-:W-:Y:S01]  /*4210*/  @P3 FADD.FTZ R152, R152, R125 ;  /* 0x0000007d98983221 */ /* 0x000fe20000010000 */
[----:B------:R-:W-:Y:S01]  /*4220*/  ISETP.GE.AND P3, PT, R86, 0x10, PT ;  /* 0x000000105600780c */ /* 0x000fe20003f66270 */
[C---:B------:R-:W-:Y:S01]  /*4230*/  FMUL.FTZ R126, R19.reuse, R121 ;  /* 0x00000079137e7220 */ /* 0x040fe20000410000 */
[----:B------:R-:W2:Y:S01]  /*4240*/  SHFL.UP PT, R146, R151, 0x10, RZ ;  /* 0x0600000097927989 */ /* 0x000ea200000e00ff */
[----:B------:R-:W-:Y:S01]  /*4250*/  FADD.FTZ R120, R40, R40 ;  /* 0x0000002828787221 */ /* 0x000fe20000010000 */
[----:B------:R-:W-:Y:S01]  /*4260*/  LEA.HI.X R161, R16, c[0x0][0x324], R161, 0x3, P4 ;  /* 0x0000c90010a17a11 */ /* 0x000fe200020f1ca1 */
[----:B------:R-:W-:Y:S01]  /*4270*/  FFMA.FTZ R127, R19, R123, R124 ;  /* 0x0000007b137f7223 */ /* 0x000fe2000001007c */
[----:B------:R-:W3:Y:S01]  /*4280*/  SHFL.UP PT, R149, R152, 0x10, RZ ;  /* 0x0600000098957989 */ /* 0x000ee200000e00ff */
[----:B------:R-:W-:Y:S01]  /*4290*/  FMUL.FTZ R124, R18, R131 ;  /* 0x00000083127c7220 */ /* 0x000fe20000410000 */
[----:B------:R-:W-:Y:S01]  /*42a0*/  ISETP.NE.AND P4, PT, R128, 0x1f, PT ;  /* 0x0000001f8000780c */ /* 0x000fe20003f85270 */
[----:B------:R-:W-:-:S02]  /*42b0*/  FFMA.FTZ R147, R18, R123, -R126 ;  /* 0x0000007b12937223 */ /* 0x000fc4000001087e */
[----:B------:R-:W-:Y:S02]  /*42c0*/  FMUL.FTZ R127, R120, R127 ;  /* 0x0000007f787f7220 */ /* 0x000fe40000410000 */
[----:B------:R-:W-:Y:S02]  /*42d0*/  FADD.FTZ R122, R42, R42 ;  /* 0x0000002a2a7a7221 */ /* 0x000fe40000010000 */
[C---:B------:R-:W-:Y:S02]  /*42e0*/  FFMA.FTZ R145, R19.reuse, R132, R124 ;  /* 0x0000008413917223 */ /* 0x040fe4000001007c */
[----:B------:R-:W-:Y:S02]  /*42f0*/  FMUL.FTZ R126, R120, R147 ;  /* 0x00000093787e7220 */ /* 0x000fe40000410000 */
[----:B------:R-:W-:Y:S02]  /*4300*/  FMUL.FTZ R125, R19, R131 ;  /* 0x00000083137d7220 */ /* 0x000fe40000410000 */
[----:B------:R-:W-:-:S02]  /*4310*/  FMUL.FTZ R147, R118, R127 ;  /* 0x0000007f76937220 */ /* 0x000fc40000410000 */
[----:B------:R-:W-:Y:S02]  /*4320*/  FMUL.FTZ R124, R122, R145 ;  /* 0x000000917a7c7220 */ /* 0x000fe40000410000 */
[----:B------:R-:W-:Y:S02]  /*4330*/  FFMA.FTZ R125, R18, R132, -R125 ;  /* 0x00000084127d7223 */ /* 0x000fe4000001087d */
[C---:B------:R-:W-:Y:S02]  /*4340*/  FMUL.FTZ R145, R119.reuse, R127 ;  /* 0x0000007f77917220 */ /* 0x040fe40000410000 */
[-C--:B------:R-:W-:Y:S02]  /*4350*/  FFMA.FTZ R147, -R119, R126.reuse, -R147 ;  /* 0x0000007e77937223 */ /* 0x080fe40000010993 */
[----:B------:R-:W-:Y:S02]  /*4360*/  FMUL.FTZ R125, R122, R125 ;  /* 0x0000007d7a7d7220 */ /* 0x000fe40000410000 */
[----:B------:R-:W-:-:S02]  /*4370*/  FFMA.FTZ R154, R118, R126, -R145 ;  /* 0x0000007e769a7223 */ /* 0x000fc40000010891 */
[----:B------:R-:W-:Y:S02]  /*4380*/  FADD.FTZ R147, -R124, R147 ;  /* 0x000000937c937221 */ /* 0x000fe40000010100 */
[----:B------:R-:W-:Y:S02]  /*4390*/  FADD.FTZ R154, R125, R154 ;  /* 0x0000009a7d9a7221 */ /* 0x000fe40000010000 */
[C---:B------:R-:W-:Y:S02]  /*43a0*/  FMUL.FTZ R17, R117.reuse, -R147 ;  /* 0x8000009375117220 */ /* 0x040fe40000410000 */
[-C--:B------:R-:W-:Y:S02]  /*43b0*/  FMUL.FTZ R145, R117, -R154.reuse ;  /* 0x8000009a75917220 */ /* 0x080fe40000410000 */
[----:B------:R-:W-:Y:S02]  /*43c0*/  FFMA.FTZ R157, R116, R154, -R17 ;  /* 0x0000009a749d7223 */ /* 0x000fe40000010811 */
[----:B0-----:R-:W-:-:S02]  /*43d0*/  FMUL.FTZ R154, R144, R153 ;  /* 0x00000099909a7220 */ /* 0x001fc40000410000 */
[C---:B--2---:R-:W-:Y:S02]  /*43e0*/  FMUL.FTZ R16, R144.reuse, R146 ;  /* 0x0000009290107220 */ /* 0x044fe40000410000 */
[-C--:B---3--:R-:W-:Y:S02]  /*43f0*/  FMUL.FTZ R156, R144, R149.reuse ;  /* 0x00000095909c7220 */ /* 0x088fe40000410000 */
[C---:B------:R-:W-:Y:S02]  /*4400*/  FFMA.FTZ R149, R151.reuse, R149, -R154 ;  /* 0x0000009597957223 */ /* 0x040fe4000001089a */
[----:B------:R-:W-:Y:S01]  /*4410*/  FFMA.FTZ R154, R116, R147, R145 ;  /* 0x00000093749a7223 */ /* 0x000fe20000010091 */
[----:B------:R-:W-:Y:S01]  /*4420*/  HADD2.F32 R145, -RZ, R143.H0_H0 ;  /* 0x2000008fff917230 */ /* 0x000fe20000004100 */
[C---:B------:R-:W-:Y:S01]  /*4430*/  FFMA.FTZ R17, R151.reuse, R148, R16 ;  /* 0x0000009497117223 */ /* 0x040fe20000010010 */
[----:B------:R-:W-:Y:S01]  /*4440*/  HADD2.F32 R147, -RZ, R142.H0_H0 ;  /* 0x2000008eff937230 */ /* 0x000fe20000004100 */
[----:B------:R-:W-:-:S02]  /*4450*/  FFMA.FTZ R153, R151, R153, R156 ;  /* 0x0000009997997223 */ /* 0x000fc4000001009c */
[----:B------:R-:W-:Y:S02]  /*4460*/  FMUL.FTZ R148, R144, R148 ;  /* 0x0000009490947220 */ /* 0x000fe40000410000 */
[----:B------:R-:W-:Y:S01]  /*4470*/  @P3 FADD.FTZ R150, R150, R153 ;  /* 0x0000009996963221 */ /* 0x000fe20000010000 */
[----:B------:R-:W-:Y:S01]  /*4480*/  FSEL R153, R144, R17, !P3 ;  /* 0x0000001190997208 */ /* 0x000fe20005800000 */
[----:B------:R-:W-:Y:S02]  /*4490*/  FMUL.FTZ R16, R18, R145 ;  /* 0x0000009112107220 */ /* 0x000fe40000410000 */
[----:B------:R-:W-:Y:S01]  /*44a0*/  @P3 FFMA.FTZ R151, R151, R146, -R148 ;  /* 0x0000009297973223 */ /* 0x000fe20000010894 */
[----:B------:R-:W-:Y:S01]  /*44b0*/  HADD2.F32 R148, -RZ, R141.H0_H0 ;  /* 0x2000008dff947230 */ /* 0x000fe20000004100 */
[----:B------:R-:W-:Y:S01]  /*44c0*/  @P3 FADD.FTZ R152, R152, R149 ;  /* 0x0000009598983221 */ /* 0x000fe20000010000 */
[----:B------:R-:W-:Y:S01]  /*44d0*/  HADD2.F32 R149, -RZ, R140.H0_H0 ;  /* 0x2000008cff957230 */ /* 0x000fe20000004100 */
[----:B------:R-:W-:Y:S01]  /*44e0*/  FFMA.FTZ R143, R19, R147, R16 ;  /* 0x00000093138f7223 */ /* 0x000fe20000010010 */
[----:B------:R-:W-:Y:S01]  /*44f0*/  LEA R16, P3, R88, R155, 0x2 ;  /* 0x0000009b58107211 */ /* 0x000fe200078610ff */
[----:B------:R-:W-:Y:S01]  /*4500*/  FADD.FTZ R144, R43, R43 ;  /* 0x0000002b2b907221 */ /* 0x000fe20000010000 */
[----:B------:R0:W2:Y:S01]  /*4510*/  SHFL.UP PT, R155, R153, 0x1, RZ ;  /* 0x04200000999b7989 */ /* 0x0000a200000e00ff */
[----:B------:R-:W-:-:S02]  /*4520*/  FMUL.FTZ R17, R19, R145 ;  /* 0x0000009113117220 */ /* 0x000fc40000410000 */
[----:B------:R-:W-:Y:S01]  /*4530*/  FMUL.FTZ R141, R144, R143 ;  /* 0x0000008f908d7220 */ /* 0x000fe20000410000 */
[----:B------:R-:W3:Y:S01]  /*4540*/  SHFL.UP PT, R151, R151, 0x1, RZ ;  /* 0x0420000097977989 */ /* 0x000ee200000e00ff */
[----:B------:R-:W-:Y:S02]  /*4550*/  FFMA.FTZ R17, R18, R147, -R17 ;  /* 0x0000009312117223 */ /* 0x000fe40000010811 */
[----:B------:R-:W-:Y:S01]  /*4560*/  FADD.FTZ R156, -R141, R154 ;  /* 0x0000009a8d9c7221 */ /* 0x000fe20000010100 */
[----:B------:R-:W4:Y:S01]  /*4570*/  SHFL.UP PT, R152, R152, 0x1, RZ ;  /* 0x0420000098987989 */ /* 0x000f2200000e00ff */
[----:B------:R-:W-:Y:S02]  /*4580*/  FMUL.FTZ R140, R144, R17 ;  /* 0x00000011908c7220 */ /* 0x000fe40000410000 */
[-C--:B------:R-:W-:Y:S01]  /*4590*/  FMUL.FTZ R154, R18, R148.reuse ;  /* 0x00000094129a7220 */ /* 0x080fe20000410000 */
[----:B------:R-:W1:Y:S01]  /*45a0*/  SHFL.UP PT, R150, R150, 0x1, RZ ;  /* 0x0420000096967989 */ /* 0x000e6200000e00ff */
[----:B------:R-:W-:-:S02]  /*45b0*/  FMUL.FTZ R142, R19, R148 ;  /* 0x00000094138e7220 */ /* 0x000fc40000410000 */
[----:B------:R-:W-:Y:S02]  /*45c0*/  FADD.FTZ R157, R140, R157 ;  /* 0x0000009d8c9d7221 */ /* 0x000fe40000010000 */
[----:B------:R-:W-:Y:S02]  /*45d0*/  FMUL.FTZ R17, R115, -R156 ;  /* 0x8000009c73117220 */ /* 0x000fe40000410000 */
[----:B------:R-:W-:Y:S02]  /*45e0*/  FADD.FTZ R146, R45, R45 ;  /* 0x0000002d2d927221 */ /* 0x000fe40000010000 */
[----:B0-----:R-:W-:Y:S02]  /*45f0*/  FFMA.FTZ R153, R19, R149, R154 ;  /* 0x0000009513997223 */ /* 0x001fe4000001009a */
[----:B------:R-:W-:Y:S01]  /*4600*/  FFMA.FTZ R158, R114, R157, -R17 ;  /* 0x0000009d729e7223 */ /* 0x000fe20000010811 */
[----:B------:R-:W-:Y:S01]  /*4610*/  LEA.HI.X R17, R88, R161, RZ, 0x2, P3 ;  /* 0x000000a158117211 */ /* 0x000fe200018f14ff */
[----:B------:R-:W-:Y:S01]  /*4620*/  FFMA.FTZ R143, R18, R149, -R142 ;  /* 0x00000095128f7223 */ /* 0x000fe2000001088e */
[----:B------:R-:W-:Y:S01]  /*4630*/  ISETP.GT.U32.AND P3, PT, R128, 0xf, PT ;  /* 0x0000000f8000780c */ /* 0x000fe20003f64070 */
[----:B------:R-:W-:-:S02]  /*4640*/  FMUL.FTZ R142, R146, R153 ;  /* 0x00000099928e7220 */ /* 0x000fc40000410000 */
[----:B------:R-:W-:Y:S02]  /*4650*/  IMAD R153, R159, -0x200, RZ ;  /* 0xfffffe009f997824 */ /* 0x000fe400078e02ff */
[----:B------:R-:W-:Y:S02]  /*4660*/  FMUL.FTZ R157, R115, -R157 ;  /* 0x8000009d739d7220 */ /* 0x000fe40000410000 */
[----:B------:R-:W-:-:S04]  /*4670*/  IMAD.WIDE R16, R153, 0x4, R16 ;  /* 0x0000000499107825 */ /* 0x000fc800078e0210 */
[----:B------:R-:W-:Y:S02]  /*4680*/  FMUL.FTZ R143, R146, R143 ;  /* 0x0000008f928f7220 */ /* 0x000fe40000410000 */
[----:B--2---:R-:W-:Y:S02]  /*4690*/  FMUL.FTZ R153, R155, R7 ;  /* 0x000000079b997220 */ /* 0x004fe40000410000 */
[----:B------:R-:W-:Y:S01]  /*46a0*/  FFMA.FTZ R157, R114, R156, R157 ;  /* 0x0000009c729d7223 */ /* 0x000fe2000001009d */
[----:B------:R-:W-:Y:S01]  /*46b0*/  HADD2.F32 R156, -RZ, R137.H0_H0 ;  /* 0x20000089ff9c7230 */ /* 0x000fe20000004100 */
[----:B------:R-:W-:Y:S02]  /*46c0*/  FADD.FTZ R158, R143, R158 ;  /* 0x0000009e8f9e7221 */ /* 0x000fe40000010000 */
[-C--:B---3--:R-:W-:Y:S02]  /*46d0*/  FFMA.FTZ R153, R151, R6.reuse, -R153 ;  /* 0x0000000697997223 */ /* 0x088fe40000010899 */
[----:B------:R-:W-:-:S02]  /*46e0*/  FMUL.FTZ R154, R155, R6 ;  /* 0x000000069b9a7220 */ /* 0x000fc40000410000 */
[----:B------:R-:W-:Y:S02]  /*46f0*/  FADD.FTZ R157, -R142, R157 ;  /* 0x0000009d8e9d7221 */ /* 0x000fe40000010100 */
[----:B------:R-:W-:Y:S02]  /*4700*/  FMUL.FTZ R155, R113, -R158 ;  /* 0x8000009e719b7220 */ /* 0x000fe40000410000 */
[----:B----4-:R-:W-:Y:S01]  /*4710*/  @P2 FADD.FTZ R6, R152, R153 ;  /* 0x0000009998062221 */ /* 0x010fe20000010000 */
[----:B------:R-:W-:Y:S01]  /*4720*/  HADD2.F32 R153, -RZ, R139.H0_H0 ;  /* 0x2000008bff997230 */ /* 0x000fe20000004100 */
[----:B------:R-:W-:Y:S01]  /*4730*/  FFMA.FTZ R151, R151, R7, R154 ;  /* 0x0000000797977223 */ /* 0x000fe2000001009a */
[----:B------:R-:W-:Y:S01]  /*4740*/  SHF.L.U64.HI R154, R23, 0x2, R0 ;  /* 0x00000002179a7819 */ /* 0x000fe20000010200 */
[-C--:B------:R-:W-:Y:S02]  /*4750*/  FMUL.FTZ R159, R113, -R157.reuse ;  /* 0x8000009d719f7220 */ /* 0x080fe40000410000 */
[----:B------:R-:W-:Y:S01]  /*4760*/  FFMA.FTZ R157, R112, R157, R155 ;  /* 0x0000009d709d7223 */ /* 0x000fe2000001009b */
[----:B------:R-:W-:Y:S01]  /*4770*/  HADD2.F32 R155, -RZ, R138.H0_H0 ;  /* 0x2000008aff9b7230 */ /* 0x000fe20000004100 */
[----:B-1----:R-:W-:Y:S01]  /*4780*/  @P2 FADD.FTZ R7, R150, R151 ;  /* 0x0000009796072221 */ /* 0x002fe20000010000 */
[----:B------:R-:W-:Y:S01]  /*4790*/  ISETP.GT.U32.AND P2, PT, R128, 0x17, PT ;  /* 0x000000178000780c */ /* 0x000fe20003f44070 */
[----:B------:R-:W-:-:S02]  /*47a0*/  FMUL.FTZ R150, R18, R153 ;  /* 0x0000009912967220 */ /* 0x000fc40000410000 */
[----:B------:R-:W-:Y:S02]  /*47b0*/  FMUL.FTZ R138, R19, R153 ;  /* 0x00000099138a7220 */ /* 0x000fe40000410000 */
[----:B------:R-:W-:Y:S02]  /*47c0*/  FADD.FTZ R152, R47, R47 ;  /* 0x0000002f2f987221 */ /* 0x000fe40000010000 */
[-C--:B------:R-:W-:Y:S02]  /*47d0*/  FFMA.FTZ R151, R19, R155.reuse, R150 ;  /* 0x0000009b13977223 */ /* 0x080fe40000010096 */
[----:B------:R-:W-:Y:S02]  /*47e0*/  FFMA.FTZ R139, R18, R155, -R138 ;  /* 0x0000009b128b7223 */ /* 0x000fe4000001088a */
[----:B------:R-:W-:Y:S02]  /*47f0*/  FMUL.FTZ R138, R152, R151 ;  /* 0x00000097988a7220 */ /* 0x000fe40000410000 */
[----:B------:R-:W-:Y:S01]  /*4800*/  FFMA.FTZ R158, R112, R158, -R159 ;  /* 0x0000009e709e7223 */ /* 0x000fe2000001089f */
[----:B------:R-:W-:Y:S01]  /*4810*/  SHF.L.U32 R159, R23, 0x2, RZ ;  /* 0x00000002179f7819 */ /* 0x000fe200000006ff */
[----:B------:R-:W-:-:S02]  /*4820*/  FMUL.FTZ R139, R152, R139 ;  /* 0x0000008b988b7220 */ /* 0x000fc40000410000 */
[----:B------:R-:W-:Y:S02]  /*4830*/  FADD.FTZ R157, -R138, R157 ;  /* 0x0000009d8a9d7221 */ /* 0x000fe40000010100 */
[----:B------:R-:W-:Y:S01]  /*4840*/  FADD.FTZ R151, R139, R158 ;  /* 0x0000009e8b977221 */ /* 0x000fe20000010000 */
[----:B------:R-:W-:Y:S01]  /*4850*/  HADD2.F32 R158, -RZ, R136.H0_H0 ;  /* 0x20000088ff9e7230 */ /* 0x000fe20000004100 */
[----:B------:R-:W-:Y:S02]  /*4860*/  IMAD R154, R154, c[0x0][0x2d0], RZ ;  /* 0x0000b4009a9a7a24 */ /* 0x000fe400078e02ff */
[C---:B------:R-:W-:Y:S02]  /*4870*/  FMUL.FTZ R128, R110.reuse, -R157 ;  /* 0x8000009d6e807220 */ /* 0x040fe40000410000 */
[----:B------:R-:W-:Y:S02]  /*4880*/  FMUL.FTZ R137, R110, -R151 ;  /* 0x800000976e897220 */ /* 0x000fe40000410000 */
[----:B------:R-:W-:-:S02]  /*4890*/  IMAD R165, R159, c[0x0][0x2d4], R154 ;  /* 0x0000b5009fa57a24 */ /* 0x000fc400078e029a */
[----:B------:R-:W-:-:S04]  /*48a0*/  IMAD.WIDE.U32 R16, R159, c[0x0][0x2d0], R16 ;  /* 0x0000b4009f107a25 */ /* 0x000fc800078e0010 */
[----:B------:R-:W-:Y:S01]  /*48b0*/  FFMA.FTZ R159, R108, R151, -R128 ;  /* 0x000000976c9f7223 */ /* 0x000fe20000010880 */
[----:B------:R-:W-:Y:S01]  /*48c0*/  IADD3 R17, R17, R165, RZ ;  /* 0x000000a511117210 */ /* 0x000fe20007ffe0ff */
[-C--:B------:R-:W-:Y:S02]  /*48d0*/  FMUL.FTZ R128, R18, R156.reuse ;  /* 0x0000009c12807220 */ /* 0x080fe40000410000 */
[----:B------:R-:W-:Y:S02]  /*48e0*/  FFMA.FTZ R161, R108, R157, R137 ;  /* 0x0000009d6ca17223 */ /* 0x000fe40000010089 */
[----:B------:R-:W-:Y:S02]  /*48f0*/  FMUL.FTZ R157, R119, R21 ;  /* 0x00000015779d7220 */ /* 0x000fe40000410000 */
[----:B------:R-:W-:Y:S02]  /*4900*/  FMUL.FTZ R137, R19, R156 ;  /* 0x0000009c13897220 */ /* 0x000fe40000410000 */
[----:B------:R-:W-:-:S02]  /*4910*/  FADD.FTZ R154, R49, R49 ;  /* 0x00000031319a7221 */ /* 0x000fc40000010000 */
[----:B------:R-:W-:Y:S02]  /*4920*/  FFMA.FTZ R151, R19, R158, R128 ;  /* 0x0000009e13977223 */ /* 0x000fe40000010080 */
[-C--:B------:R-:W-:Y:S02]  /*4930*/  FMUL.FTZ R136, R119, -R20.reuse ;  /* 0x8000001477887220 */ /* 0x080fe40000410000 */
[----:B------:R-:W-:Y:S02]  /*4940*/  FFMA.FTZ R157, R118, R20, -R157 ;  /* 0x00000014769d7223 */ /* 0x000fe4000001089d */
[----:B------:R-:W-:Y:S02]  /*4950*/  FFMA.FTZ R137, R18, R158, -R137 ;  /* 0x0000009e12897223 */ /* 0x000fe40000010889 */
[----:B------:R-:W-:Y:S02]  /*4960*/  FMUL.FTZ R128, R154, R151 ;  /* 0x000000979a807220 */ /* 0x000fe40000410000 */
[----:B------:R-:W-:-:S02]  /*4970*/  FFMA.FTZ R150, R118, -R21, R136 ;  /* 0x8000001576967223 */ /* 0x000fc40000010088 */
[C---:B------:R-:W-:Y:S02]  /*4980*/  FMUL.FTZ R151, R117.reuse, -R157 ;  /* 0x8000009d75977220 */ /* 0x040fe40000410000 */
[----:B------:R-:W-:Y:S02]  /*4990*/  FMUL.FTZ R136, R154, R137 ;  /* 0x000000899a887220 */ /* 0x000fe40000410000 */
[-C--:B------:R-:W-:Y:S02]  /*49a0*/  FMUL.FTZ R137, R117, -R150.reuse ;  /* 0x8000009675897220 */ /* 0x080fe40000410000 */
[----:B------:R-:W-:Y:S02]  /*49b0*/  FFMA.FTZ R151, R116, R150, R151 ;  /* 0x0000009674977223 */ /* 0x000fe40000010097 */
[----:B------:R-:W-:Y:S02]  /*49c0*/  FADD.FTZ R161, -R128, R161 ;  /* 0x000000a180a17221 */ /* 0x000fe40000010100 */
[----:B------:R-:W-:-:S02]  /*49d0*/  FFMA.FTZ R137, R116, R157, -R137 ;  /* 0x0000009d74897223 */ /* 0x000fc40000010889 */
[C---:B------:R-:W-:Y:S02]  /*49e0*/  FMUL.FTZ R150, R115.reuse, -R151 ;  /* 0x8000009773967220 */ /* 0x040fe40000410000 */
[----:B------:R-:W-:Y:S02]  /*49f0*/  FADD.FTZ R159, R136, R159 ;  /* 0x0000009f889f7221 */ /* 0x000fe40000010000 */
[----:B------:R-:W-:Y:S02]  /*4a00*/  FMUL.FTZ R160, R104, -R161 ;  /* 0x800000a168a07220 */ /* 0x000fe40000410000 */
[-C--:B------:R-:W-:Y:S02]  /*4a10*/  FMUL.FTZ R157, R115, -R137.reuse ;  /* 0x80000089739d7220 */ /* 0x080fe40000410000 */
[----:B------:R-:W-:Y:S02]  /*4a20*/  FFMA.FTZ R150, R114, R137, -R150 ;  /* 0x0000008972967223 */ /* 0x000fe40000010896 */
[----:B------:R-:W-:-:S02]  /*4a30*/  FMUL.FTZ R162, R104, -R159 ;  /* 0x8000009f68a27220 */ /* 0x000fc40000410000 */
[----:B------:R-:W-:Y:S02]  /*4a40*/  FFMA.FTZ R163, R106, R159, -R160 ;  /* 0x0000009f6aa37223 */ /* 0x000fe400000108a0 */
[----:B------:R-:W-:Y:S02]  /*4a50*/  FFMA.FTZ R157, R114, R151, R157 ;  /* 0x00000097729d7223 */ /* 0x000fe4000001009d */
[C---:B------:R-:W-:Y:S02]  /*4a60*/  FMUL.FTZ R159, R113.reuse, -R150 ;  /* 0x80000096719f7220 */ /* 0x040fe40000410000 */
[-C--:B------:R-:W-:Y:S02]  /*4a70*/  FMUL.FTZ R151, R113, -R157.reuse ;  /* 0x8000009d71977220 */ /* 0x080fe40000410000 */
[----:B------:R-:W-:Y:S02]  /*4a80*/  FFMA.FTZ R137, R19, R168, R134 ;  /* 0x000000a813897223 */ /* 0x000fe40000010086 */
[----:B------:R-:W-:-:S02]  /*4a90*/  FFMA.FTZ R159, R112, R157, R159 ;  /* 0x0000009d709f7223 */ /* 0x000fc4000001009f */
[----:B------:R-:W-:Y:S02]  /*4aa0*/  FFMA.FTZ R151, R112, R150, -R151 ;  /* 0x0000009670977223 */ /* 0x000fe40000010897 */
[----:B------:R-:W-:Y:S02]  /*4ab0*/  FFMA.FTZ R162, R106, R161, R162 ;  /* 0x000000a16aa27223 */ /* 0x000fe400000100a2 */
[----:B------:R-:W-:Y:S02]  /*4ac0*/  FMUL.FTZ R137, R166, R137 ;  /* 0x00000089a6897220 */ /* 0x000fe40000410000 */
[----:B------:R-:W-:Y:S02]  /*4ad0*/  FMUL.FTZ R150, R110, -R159 ;  /* 0x8000009f6e967220 */ /* 0x000fe40000410000 */
[----:B------:R-:W-:Y:S02]  /*4ae0*/  FMUL.FTZ R134, R166, R133 ;  /* 0x00000085a6867220 */ /* 0x000fe40000410000 */
[----:B------:R-:W-:-:S02]  /*4af0*/  FADD.FTZ R161, -R137, R162 ;  /* 0x000000a289a17221 */ /* 0x000fc40000010100 */
[-C--:B------:R-:W-:Y:S02]  /*4b00*/  FFMA.FTZ R133, R108, R151.reuse, -R150 ;  /* 0x000000976c857223 */ /* 0x080fe40000010896 */
[----:B------:R-:W-:Y:S02]  /*4b10*/  FMUL.FTZ R151, R110, -R151 ;  /* 0x800000976e977220 */ /* 0x000fe40000410000 */
[----:B------:R-:W-:Y:S02]  /*4b20*/  FADD.FTZ R163, R134, R163 ;  /* 0x000000a386a37221 */ /* 0x000fe40000010000 */
[----:B------:R-:W-:Y:S02]  /*4b30*/  FMUL.FTZ R150, R100, -R161 ;  /* 0x800000a164967220 */ /* 0x000fe40000410000 */
[----:B------:R-:W-:Y:S02]  /*4b40*/  FFMA.FTZ R151, R108, R159, R151 ;  /* 0x0000009f6c977223 */ /* 0x000fe40000010097 */
[----:B------:R-:W-:-:S02]  /*4b50*/  FMUL.FTZ R157, R104, -R133 ;  /* 0x80000085689d7220 */ /* 0x000fc40000410000 */
[----:B------:R-:W-:Y:S02]  /*4b60*/  FFMA.FTZ R176, R102, R163, -R150 ;  /* 0x000000a366b07223 */ /* 0x000fe40000010896 */
[-C--:B------:R-:W-:Y:S02]  /*4b70*/  FMUL.FTZ R150, R104, -R151.reuse ;  /* 0x8000009768967220 */ /* 0x080fe40000410000 */
[C---:B------:R-:W-:Y:S02]  /*4b80*/  FFMA.FTZ R159, R106.reuse, R151, R157 ;  /* 0x000000976a9f7223 */ /* 0x040fe4000001009d */
[----:B------:R-:W-:Y:S02]  /*4b90*/  FFMA.FTZ R151, R106, R133, -R150 ;  /* 0x000000856a977223 */ /* 0x000fe40000010896 */
[----:B------:R-:W-:Y:S02]  /*4ba0*/  FMUL.FTZ R157, R100, -R159 ;  /* 0x8000009f649d7220 */ /* 0x000fe40000410000 */
[----:B------:R-:W-:-:S02]  /*4bb0*/  FMUL.FTZ R133, R18, R164 ;  /* 0x000000a412857220 */ /* 0x000fc40000410000 */
[-C--:B------:R-:W-:Y:S02]  /*4bc0*/  FFMA.FTZ R157, R102, R151.reuse, -R157 ;  /* 0x00000097669d7223 */ /* 0x080fe4000001089d */
[----:B------:R-:W-:Y:S02]  /*4bd0*/  FMUL.FTZ R151, R100, -R151 ;  /* 0x8000009764977220 */ /* 0x000fe40000410000 */
[----:B------:R-:W-:Y:S02]  /*4be0*/  FADD.FTZ R165, R53, R53 ;  /* 0x0000003535a57221 */ /* 0x000fe40000010000 */
[-C--:B------:R-:W-:Y:S02]  /*4bf0*/  FFMA.FTZ R150, R18, R130.reuse, -R129 ;  /* 0x0000008212967223 */ /* 0x080fe40000010881 */
[----:B------:R-:W-:Y:S02]  /*4c00*/  FMUL.FTZ R163, R100, -R163 ;  /* 0x800000a364a37220 */ /* 0x000fe40000410000 */
[----:B------:R-:W-:-:S02]  /*4c10*/  FFMA.FTZ R160, R19, R130, R133 ;  /* 0x0000008213a07223 */ /* 0x000fc40000010085 */
[C---:B------:R-:W-:Y:S02]  /*4c20*/  FFMA.FTZ R162, R102.reuse, R159, R151 ;  /* 0x0000009f66a27223 */ /* 0x040fe40000010097 */
[C---:B------:R-:W-:Y:S02]  /*4c30*/  FMUL.FTZ R151, R165.reuse, R150 ;  /* 0x00000096a5977220 */ /* 0x040fe40000410000 */
[----:B------:R-:W-:Y:S01]  /*4c40*/  FFMA.FTZ R161, R102, R161, R163 ;  /* 0x000000a166a17223 */ /* 0x000fe200000100a3 */
[----:B------:R0:W1:Y:S01]  /*4c50*/  SHFL.DOWN PT, R133, R162, 0x1, 0x1f ;  /* 0x08201f00a2857f89 */ /* 0x00006200000e0000 */
[----:B------:R-:W-:Y:S02]  /*4c60*/  FMUL.FTZ R150, R165, R160 ;  /* 0x000000a0a5967220 */ /* 0x000fe40000410000 */
[C---:B------:R-:W-:Y:S02]  /*4c70*/  FMUL.FTZ R129, R5.reuse, R7 ;  /* 0x0000000705817220 */ /* 0x040fe40000410000 */
[----:B------:R-:W-:-:S02]  /*4c80*/  FMUL.FTZ R5, R5, R6 ;  /* 0x0000000605057220 */ /* 0x000fc40000410000 */
[----:B------:R-:W-:Y:S02]  /*4c90*/  FADD.FTZ R160, R151, R176 ;  /* 0x000000b097a07221 */ /* 0x000fe40000010000 */
[----:B------:R-:W-:Y:S02]  /*4ca0*/  FADD.FTZ R161, -R150, R161 ;  /* 0x000000a196a17221 */ /* 0x000fe40000010100 */
[C---:B------:R-:W-:Y:S02]  /*4cb0*/  FFMA.FTZ R6, R4.reuse, R6, -R129 ;  /* 0x0000000604067223 */ /* 0x040fe40000010881 */
[----:B------:R-:W-:Y:S01]  /*4cc0*/  FFMA.FTZ R5, R4, R7, R5 ;  /* 0x0000000704057223 */ /* 0x000fe20000010005 */
[----:B------:R0:W2:Y:S04]  /*4cd0*/  SHFL.DOWN PT, R129, R157, 0x1, 0x1f ;  /* 0x08201f009d817f89 */ /* 0x0000a800000e0000 */
[----:B------:R0:W3:Y:S04]  /*4ce0*/  SHFL.DOWN PT, R7, R160, 0x1, 0x1f ;  /* 0x08201f00a0077f89 */ /* 0x0000e800000e0000 */
[----:B------:R0:W4:Y:S01]  /*4cf0*/  SHFL.DOWN PT, R159, R161, 0x1, 0x1f ;  /* 0x08201f00a19f7f89 */ /* 0x00012200000e0000 */
[----:B------:R-:W-:Y:S05]  /*4d00*/  @!P4 BRA `(.L_x_11375) ;  /* 0x000000b00000c947 */ /* 0x000fea0003800000 */
[C---:B-1----:R-:W-:Y:S02]  /*4d10*/  FMUL.FTZ R4, R162.reuse, R133 ;  /* 0x00000085a2047220 */ /* 0x042fe40000410000 */
[----:B----4-:R-:W-:-:S02]  /*4d20*/  FMUL.FTZ R176, R162, R159 ;  /* 0x0000009fa2b07220 */ /* 0x010fc40000410000 */
[C---:B---3--:R-:W-:Y:S02]  /*4d30*/  FMUL.FTZ R178, R162.reuse, R7 ;  /* 0x00000007a2b27220 */ /* 0x048fe40000410000 */
[-C--:B0-2---:R-:W-:Y:S02]  /*4d40*/  FMUL.FTZ R162, R162, R129.reuse ;  /* 0x00000081a2a27220 */ /* 0x085fe40000410000 */
[C---:B------:R-:W-:Y:S02]  /*4d50*/  FFMA.FTZ R4, R157.reuse, R129, -R4 ;  /* 0x000000819d047223 */ /* 0x040fe40000010804 */
[C---:B------:R-:W-:Y:S02]  /*4d60*/  FFMA.FTZ R7, R157.reuse, R7, -R176 ;  /* 0x000000079d077223 */ /* 0x040fe400000108b0 */
[C---:B------:R-:W-:Y:S02]  /*4d70*/  FFMA.FTZ R178, R157.reuse, R159, R178 ;  /* 0x0000009f9db27223 */ /* 0x040fe400000100b2 */
[----:B------:R-:W-:Y:S01]  /*4d80*/  FFMA.FTZ R162, R157, R133, R162 ;  /* 0x000000859da27223 */ /* 0x000fe200000100a2 */
[----:B------:R-:W-:Y:S01]  /*4d90*/  MOV R157, R4 ;  /* 0x00000004009d7202 */ /* 0x000fe20000000f00 */
[----:B------:R-:W-:-:S02]  /*4da0*/  FADD.FTZ R160, R160, R7 ;  /* 0x00000007a0a07221 */ /* 0x000fc40000010000 */
[----:B------:R-:W-:Y:S02]  /*4db0*/  FADD.FTZ R161, R161, R178 ;  /* 0x000000b2a1a17221 */ /* 0x000fe40000010000 */
.L_x_11375:
[----:B------:R-:W-:Y:S05]  /*4dc0*/  BSYNC B0 ;  /* 0x0000000000007941 */ /* 0x000fea0003800000 */
.L_x_11374:
[----:B----4-:R-:W-:Y:S01]  /*4dd0*/  FADD.FTZ R159, R135, R6 ;  /* 0x00000006879f7221 */ /* 0x010fe20000010000 */
[----:B------:R4:W0:Y:S01]  /*4de0*/  SHFL.DOWN PT, R163, R162, 0x2, 0x1f ;  /* 0x08401f00a2a37f89 */ /* 0x00082200000e0000 */
[----:B--2---:R-:W-:Y:S01]  /*4df0*/  FADD.FTZ R129, RZ, R5 ;  /* 0x00000005ff817221 */ /* 0x004fe20000010000 */
[----:B------:R-:W-:Y:S01]  /*4e00*/  BSSY B0, `(.L_x_11376) ;  /* 0x0000012000007945 */ /* 0x000fe20003800000 */
[C---:B-1----:R-:W-:Y:S01]  /*4e10*/  FMUL.FTZ R133, R164.reuse, R159 ;  /* 0x0000009fa4857220 */ /* 0x042fe20000410000 */
[----:B------:R4:W1:Y:S01]  /*4e20*/  SHFL.DOWN PT, R135, R157, 0x2, 0x1f ;  /* 0x08401f009d877f89 */ /* 0x00086200000e0000 */
[----:B---3--:R-:W-:-:S03]  /*4e30*/  FMUL.FTZ R7, R164, R129 ;  /* 0x00000081a4077220 */ /* 0x008fc60000410000 */
[----:B------:R4:W2:Y:S04]  /*4e40*/  SHFL.DOWN PT, R5, R160, 0x2, 0x1f ;  /* 0x08401f00a0057f89 */ /* 0x0008a800000e0000 */
[----:B------:R4:W3:Y:S01]  /*4e50*/  SHFL.DOWN PT, R167, R161, 0x2, 0x1f ;  /* 0x08401f00a1a77f89 */ /* 0x0008e200000e0000 */
[----:B------:R-:W-:Y:S05]  /*4e60*/  @P5 BRA `(.L_x_11377) ;  /* 0x000000b000005947 */ /* 0x000fea0003800000 */
[C---:B0-----:R-:W-:Y:S02]  /*4e70*/  FMUL.FTZ R4, R162.reuse, R163 ;  /* 0x000000a3a2047220 */ /* 0x041fe40000410000 */
[C---:B---3--:R-:W-:Y:S02]  /*4e80*/  FMUL.FTZ R6, R162.reuse, R167 ;  /* 0x000000a7a2067220 */ /* 0x048fe40000410000 */
[C---:B--2---:R-:W-:Y:S02]  /*4e90*/  FMUL.FTZ R164, R162.reuse, R5 ;  /* 0x00000005a2a47220 */ /* 0x044fe40000410000 */
        /* <DEDUP_REMOVED lines=8> */
.L_x_11377:
[----:B------:R-:W-:Y:S05]  /*4f20*/  BSYNC B0 ;  /* 0x0000000000007941 */ /* 0x000fea0003800000 */
.L_x_11376:
[C---:B--2---:R-:W-:Y:S01]  /*4f30*/  FMUL.FTZ R5, R100.reuse, R159 ;  /* 0x0000009f64057220 */ /* 0x044fe20000410000 */
[----:B------:R2:W4:Y:S01]  /*4f40*/  SHFL.DOWN PT, R169, R157, 0x4, 0x1f ;  /* 0x08801f009da97f89 */ /* 0x00052200000e0000 */
[----:B------:R-:W-:Y:S01]  /*4f50*/  FMUL.FTZ R4, R100, R129 ;  /* 0x0000008164047220 */ /* 0x000fe20000410000 */
[----:B------:R-:W-:Y:S01]  /*4f60*/  BSSY B0, `(.L_x_11378) ;  /* 0x0000020000007945 */ /* 0x000fe20003800000 */
[----:B------:R-:W-:Y:S01]  /*4f70*/  FFMA.FTZ R6, R130, R159, -R7 ;  /* 0x0000009f82067223 */ /* 0x000fe20000010807 */
[----:B------:R2:W3:Y:S01]  /*4f80*/  SHFL.DOWN PT, R171, R162, 0x4, 0x1f ;  /* 0x08801f00a2ab7f89 */ /* 0x0004e200000e0000 */
[----:B------:R-:W-:-:S02]  /*4f90*/  FMUL.FTZ R7, R19, R129 ;  /* 0x0000008113077220 */ /* 0x000fc40000410000 */
[-C--:B------:R-:W-:Y:S01]  /*4fa0*/  FFMA.FTZ R5, R102, R129.reuse, R5 ;  /* 0x0000008166057223 */ /* 0x080fe20000010005 */
[----:B------:R2:W1:Y:S01]  /*4fb0*/  SHFL.DOWN PT, R175, R161, 0x4, 0x1f ;  /* 0x08801f00a1af7f89 */ /* 0x00046200000e0000 */
[----:B------:R-:W-:Y:S02]  /*4fc0*/  FMUL.FTZ R176, R18, R129 ;  /* 0x0000008112b07220 */ /* 0x000fe40000410000 */
[----:B------:R-:W-:Y:S02]  /*4fd0*/  FFMA.FTZ R4, R102, R159, -R4 ;  /* 0x0000009f66047223 */ /* 0x000fe40000010804 */
[----:B------:R-:W-:Y:S02]  /*4fe0*/  FFMA.FTZ R130, R130, R129, R133 ;  /* 0x0000008182827223 */ /* 0x000fe40000010085 */
[----:B------:R-:W-:Y:S02]  /*4ff0*/  FFMA.FTZ R164, R18, R159, -R7 ;  /* 0x0000009f12a47223 */ /* 0x000fe40000010807 */
[----:B------:R-:W-:-:S02]  /*5000*/  FADD.FTZ R133, RZ, R5 ;  /* 0x00000005ff857221 */ /* 0x000fc40000010000 */
[----:B------:R-:W-:Y:S01]  /*5010*/  FFMA.FTZ R176, R19, R159, R176 ;  /* 0x0000009f13b07223 */ /* 0x000fe200000100b0 */
[----:B------:R2:W0:Y:S02]  /*5020*/  SHFL.DOWN PT, R5, R160, 0x4, 0x1f ;  /* 0x08801f00a0057f89 */ /* 0x00042400000e0000 */
[----:B0-----:R-:W-:Y:S02]  /*5030*/  FFMA.FTZ R163, R109, R56, R4 ;  /* 0x000000386da37223 */ /* 0x001fe40000010004 */
[C---:B------:R-:W-:Y:S02]  /*5040*/  FFMA.FTZ R7, R165.reuse, R6, RZ ;  /* 0x00000006a5077223 */ /* 0x040fe400000100ff */
[C---:B-1----:R-:W-:Y:S02]  /*5050*/  FFMA.FTZ R135, -R165.reuse, R130, RZ ;  /* 0x00000082a5877223 */ /* 0x042fe400000101ff */
[----:B------:R-:W-:Y:S02]  /*5060*/  FMUL.FTZ R164, R165, R164 ;  /* 0x000000a4a5a47220 */ /* 0x000fe40000410000 */
[----:B---3--:R-:W-:-:S02]  /*5070*/  FMUL.FTZ R167, R170, R133 ;  /* 0x00000085aaa77220 */ /* 0x008fc40000410000 */
[----:B------:R-:W-:Y:S02]  /*5080*/  FFMA.FTZ R165, -R165, R176, -RZ ;  /* 0x000000b0a5a57223 */ /* 0x000fe400000109ff */
[----:B------:R-:W-:Y:S01]  /*5090*/  FMUL.FTZ R170, R170, R163 ;  /* 0x000000a3aaaa7220 */ /* 0x000fe20000410000 */
[----:B------:R-:W-:Y:S05]  /*50a0*/  @P6 BRA `(.L_x_11379) ;  /* 0x000000b000006947 */ /* 0x000fea0003800000 */
[C---:B--2-4-:R-:W-:Y:S02]  /*50b0*/  FMUL.FTZ R4, R162.reuse, R171 ;  /* 0x000000aba2047220 */ /* 0x054fe40000410000 */
        /* <DEDUP_REMOVED lines=9> */
[----:B------:R-:W-:Y:S02]  /*5150*/  FADD.FTZ R161, R161, R130 ;  /* 0x00000082a1a17221 */ /* 0x000fe40000010000 */
.L_x_11379:
[----:B--2-4-:R-:W-:Y:S05]  /*5160*/  BSYNC B0 ;  /* 0x0000000000007941 */ /* 0x014fea0003800000 */
.L_x_11378:
[C---:B------:R-:W-:Y:S01]  /*5170*/  FMUL.FTZ R5, R104.reuse, R163 ;  /* 0x000000a368057220 */ /* 0x040fe20000410000 */
[----:B------:R0:W1:Y:S01]  /*5180*/  SHFL.DOWN PT, R179, R157, 0x8, 0x1f ;  /* 0x09001f009db37f89 */ /* 0x00006200000e0000 */
[----:B------:R-:W-:Y:S01]  /*5190*/  FMUL.FTZ R4, R104, R133 ;  /* 0x0000008568047220 */ /* 0x000fe20000410000 */
[----:B------:R-:W-:Y:S01]  /*51a0*/  BSSY B0, `(.L_x_11380) ;  /* 0x0000028000007945 */ /* 0x000fe20003800000 */
[C---:B------:R-:W-:Y:S01]  /*51b0*/  FFMA.FTZ R167, R168.reuse, R163, -R167 ;  /* 0x000000a3a8a77223 */ /* 0x040fe200000108a7 */
[----:B------:R0:W2:Y:S01]  /*51c0*/  SHFL.DOWN PT, R181, R162, 0x8, 0x1f ;  /* 0x09001f00a2b57f89 */ /* 0x0000a200000e0000 */
[-C--:B------:R-:W-:Y:S01]  /*51d0*/  FFMA.FTZ R170, R168, R133.reuse, R170 ;  /* 0x00000085a8aa7223 */ /* 0x080fe200000100aa */
[----:B------:R-:W-:Y:S01]  /*51e0*/  ISETP.GE.OR P0, PT, R173, c[0x0][0x174], P0 ;  /* 0x00005d00ad007a0c */ /* 0x000fe20000706670 */
[C---:B------:R-:W-:Y:S01]  /*51f0*/  FFMA.FTZ R5, R106.reuse, R133, R5 ;  /* 0x000000856a057223 */ /* 0x040fe20000010005 */
[----:B------:R0:W3:Y:S01]  /*5200*/  SHFL.DOWN PT, R169, R160, 0x8, 0x1f ;  /* 0x09001f00a0a97f89 */ /* 0x0000e200000e0000 */
[----:B------:R-:W-:-:S02]  /*5210*/  FFMA.FTZ R4, R106, R163, -R4 ;  /* 0x000000a36a047223 */ /* 0x000fc40000010804 */
[----:B------:R-:W-:Y:S01]  /*5220*/  FMUL.FTZ R6, R19, R133 ;  /* 0x0000008513067220 */ /* 0x000fe20000410000 */
[----:B------:R0:W4:Y:S01]  /*5230*/  SHFL.DOWN PT, R183, R161, 0x8, 0x1f ;  /* 0x09001f00a1b77f89 */ /* 0x00012200000e0000 */
[C---:B------:R-:W-:Y:S02]  /*5240*/  FFMA.FTZ R171, R166.reuse, R167, R7 ;  /* 0x000000a7a6ab7223 */ /* 0x040fe40000010007 */
[----:B------:R-:W-:Y:S02]  /*5250*/  FFMA.FTZ R175, -R166, R170, R135 ;  /* 0x000000aaa6af7223 */ /* 0x000fe40000010187 */
[----:B------:R-:W-:Y:S02]  /*5260*/  FMUL.FTZ R130, R18, R133 ;  /* 0x0000008512827220 */ /* 0x000fe40000410000 */
[----:B------:R-:W-:Y:S02]  /*5270*/  FADD.FTZ R135, RZ, R5 ;  /* 0x00000005ff877221 */ /* 0x000fe40000010000 */
[----:B------:R-:W-:-:S02]  /*5280*/  FFMA.FTZ R167, R107, R54, R4 ;  /* 0x000000366ba77223 */ /* 0x000fc40000010004 */
[-C--:B------:R-:W-:Y:S02]  /*5290*/  FFMA.FTZ R5, R18, R163.reuse, -R6 ;  /* 0x000000a312057223 */ /* 0x080fe40000010806 */
[----:B------:R-:W-:Y:S02]  /*52a0*/  FFMA.FTZ R7, R19, R163, R130 ;  /* 0x000000a313077223 */ /* 0x000fe40000010082 */
[C---:B------:R-:W-:Y:S02]  /*52b0*/  FMUL.FTZ R4, R156.reuse, R135 ;  /* 0x000000879c047220 */ /* 0x040fe40000410000 */
[----:B------:R-:W-:Y:S02]  /*52c0*/  FMUL.FTZ R6, R156, R167 ;  /* 0x000000a79c067220 */ /* 0x000fe40000410000 */
[C---:B------:R-:W-:Y:S01]  /*52d0*/  FMUL.FTZ R156, R166.reuse, R5 ;  /* 0x00000005a69c7220 */ /* 0x040fe20000410000 */
[----:B------:R-:W-:Y:S01]  /*52e0*/  HFMA2.MMA R5, -RZ, RZ, 0, 0 ;  /* 0x00000000ff057435 */ /* 0x000fe200000001ff */
[----:B------:R-:W-:-:S02]  /*52f0*/  FFMA.FTZ R166, -R166, R7, -RZ ;  /* 0x00000007a6a67223 */ /* 0x000fc400000109ff */
[C---:B------:R-:W-:Y:S01]  /*5300*/  FFMA.FTZ R177, R158.reuse, R167, -R4 ;  /* 0x000000a79eb17223 */ /* 0x040fe20000010804 */
[----:B------:R-:W-:Y:S01]  /*5310*/  MOV R4, 0x3f800000 ;  /* 0x3f80000000047802 */ /* 0x000fe20000000f00 */
[-C--:B------:R-:W-:Y:S02]  /*5320*/  FFMA.FTZ R178, R158, R135.reuse, R6 ;  /* 0x000000879eb27223 */ /* 0x080fe40000010006 */
[----:B------:R-:W-:Y:S01]  /*5330*/  CS2R R6, SRZ ;  /* 0x0000000000067805 */ /* 0x000fe2000001ff00 */
[C---:B------:R-:W-:Y:S02]  /*5340*/  FMUL.FTZ R130, R110.reuse, R135 ;  /* 0x000000876e827220 */ /* 0x040fe40000410000 */
[----:B------:R-:W-:Y:S01]  /*5350*/  FMUL.FTZ R158, R110, R167 ;  /* 0x000000a76e9e7220 */ /* 0x000fe20000410000 */
[----:B------:R-:W-:Y:S05]  /*5360*/  @P2 BRA `(.L_x_11381) ;  /* 0x000000b000002947 */ /* 0x000fea0003800000 */
[C---:B01234-:R-:W-:Y:S02]  /*5370*/  FMUL.FTZ R168, R162.reuse, R181 ;  /* 0x000000b5a2a87220 */ /* 0x05ffe40000410000 */
        /* <DEDUP_REMOVED lines=10> */
.L_x_11381:
[----:B01234-:R-:W-:Y:S05]  /*5420*/  BSYNC B0 ;  /* 0x0000000000007941 */ /* 0x01ffea0003800000 */
.L_x_11380:
[----:B------:R0:W1:Y:S01]  /*5430*/  @!P0 LDS.128 R4, [R25.X16+0x21b0] ;  /* 0x0021b00019048984 */ /* 0x000062000000cc00 */
[C---:B------:R-:W-:Y:S01]  /*5440*/  FFMA.FTZ R168, R108.reuse, R135, R158 ;  /* 0x000000876ca87223 */ /* 0x040fe2000001009e */
[----:B------:R-:W-:Y:S01]  /*5450*/  BSSY B0, `(.L_x_11382) ;  /* 0x0000030000007945 */ /* 0x000fe20003800000 */
[----:B------:R-:W-:Y:S01]  /*5460*/  FFMA.FTZ R158, R108, R167, -R130 ;  /* 0x000000a76c9e7223 */ /* 0x000fe20000010882 */
[----:B------:R0:W2:Y:S01]  /*5470*/  SHFL.DOWN PT, R181, R157, 0x10, 0x1f ;  /* 0x0a001f009db57f89 */ /* 0x0000a200000e0000 */
[----:B------:R-:W-:Y:S02]  /*5480*/  FADD.FTZ R130, RZ, R168 ;  /* 0x000000a8ff827221 */ /* 0x000fe40000010000 */
[----:B------:R-:W-:Y:S01]  /*5490*/  FFMA.FTZ R158, R105, R52, R158 ;  /* 0x00000034699e7223 */ /* 0x000fe2000001009e */
[----:B------:R0:W3:Y:S01]  /*54a0*/  SHFL.DOWN PT, R183, R162, 0x10, 0x1f ;  /* 0x0a001f00a2b77f89 */ /* 0x0000e200000e0000 */
[-C--:B------:R-:W-:Y:S02]  /*54b0*/  FMUL.FTZ R168, R19, R135.reuse ;  /* 0x0000008713a87220 */ /* 0x080fe40000410000 */
[----:B------:R-:W-:Y:S01]  /*54c0*/  FMUL.FTZ R176, R153, R130 ;  /* 0x0000008299b07220 */ /* 0x000fe20000410000 */
[----:B------:R0:W4:Y:S01]  /*54d0*/  SHFL.DOWN PT, R185, R161, 0x10, 0x1f ;  /* 0x0a001f00a1b97f89 */ /* 0x00012200000e0000 */
[----:B------:R-:W-:-:S02]  /*54e0*/  FMUL.FTZ R170, R18, R135 ;  /* 0x0000008712aa7220 */ /* 0x000fc40000410000 */
[----:B------:R-:W-:Y:S02]  /*54f0*/  FFMA.FTZ R171, R154, R177, R171 ;  /* 0x000000b19aab7223 */ /* 0x000fe400000100ab */
[-C--:B------:R-:W-:Y:S02]  /*5500*/  FMUL.FTZ R177, R153, R158.reuse ;  /* 0x0000009e99b17220 */ /* 0x080fe40000410000 */
[-C--:B------:R-:W-:Y:S02]  /*5510*/  FFMA.FTZ R153, R18, R167.reuse, -R168 ;  /* 0x000000a712997223 */ /* 0x080fe400000108a8 */
[----:B------:R-:W-:Y:S02]  /*5520*/  FFMA.FTZ R176, R155, R158, -R176 ;  /* 0x0000009e9bb07223 */ /* 0x000fe400000108b0 */
[----:B------:R-:W-:Y:S02]  /*5530*/  FFMA.FTZ R169, R19, R167, R170 ;  /* 0x000000a713a97223 */ /* 0x000fe400000100aa */
[----:B------:R-:W-:-:S02]  /*5540*/  FFMA.FTZ R177, R155, R130, R177 ;  /* 0x000000829bb17223 */ /* 0x000fc400000100b1 */
[C---:B------:R-:W-:Y:S02]  /*5550*/  FFMA.FTZ R175, -R154.reuse, R178, R175 ;  /* 0x000000b29aaf7223 */ /* 0x040fe400000101af */
[----:B------:R-:W-:Y:S02]  /*5560*/  FMUL.FTZ R155, R154, R153 ;  /* 0x000000999a9b7220 */ /* 0x000fe40000410000 */
[----:B------:R-:W-:Y:S02]  /*5570*/  FFMA.FTZ R179, R152, R176, R171 ;  /* 0x000000b098b37223 */ /* 0x000fe400000100ab */
[----:B------:R-:W-:Y:S02]  /*5580*/  FFMA.FTZ R154, -R154, R169, -RZ ;  /* 0x000000a99a9a7223 */ /* 0x000fe400000109ff */
[-C--:B------:R-:W-:Y:S02]  /*5590*/  FMUL.FTZ R171, R19, R130.reuse ;  /* 0x0000008213ab7220 */ /* 0x080fe40000410000 */
[----:B------:R-:W-:-:S02]  /*55a0*/  FMUL.FTZ R168, R18, R130 ;  /* 0x0000008212a87220 */ /* 0x000fc40000410000 */
[C---:B------:R-:W-:Y:S02]  /*55b0*/  FMUL.FTZ R153, R113.reuse, R130 ;  /* 0x0000008271997220 */ /* 0x040fe40000410000 */
[-C--:B------:R-:W-:Y:S02]  /*55c0*/  FMUL.FTZ R169, R113, R158.reuse ;  /* 0x0000009e71a97220 */ /* 0x080fe40000410000 */
[----:B------:R-:W-:Y:S02]  /*55d0*/  FFMA.FTZ R175, -R152, R177, R175 ;  /* 0x000000b198af7223 */ /* 0x000fe400000101af */
[-C--:B------:R-:W-:Y:S02]  /*55e0*/  FFMA.FTZ R171, R18, R158.reuse, -R171 ;  /* 0x0000009e12ab7223 */ /* 0x080fe400000108ab */
[-C--:B------:R-:W-:Y:S02]  /*55f0*/  FFMA.FTZ R177, R19, R158.reuse, R168 ;  /* 0x0000009e13b17223 */ /* 0x080fe400000100a8 */
[----:B------:R-:W-:-:S02]  /*5600*/  FFMA.FTZ R153, R112, R158, -R153 ;  /* 0x0000009e70997223 */ /* 0x000fc40000010899 */
[----:B------:R-:W-:Y:S02]  /*5610*/  FFMA.FTZ R170, R112, R130, R169 ;  /* 0x0000008270aa7223 */ /* 0x000fe400000100a9 */
[C---:B------:R-:W-:Y:S02]  /*5620*/  FMUL.FTZ R168, R152.reuse, R171 ;  /* 0x000000ab98a87220 */ /* 0x040fe40000410000 */
[----:B------:R-:W-:Y:S01]  /*5630*/  FFMA.FTZ R169, -R152, R177, -RZ ;  /* 0x000000b198a97223 */ /* 0x000fe200000109ff */
[----:B------:R0:W0:Y:S01]  /*5640*/  SHFL.DOWN PT, R171, R160, 0x10, 0x1f ;  /* 0x0a001f00a0ab7f89 */ /* 0x00002200000e0000 */
[----:B------:R-:W-:Y:S02]  /*5650*/  FADD.FTZ R152, RZ, R170 ;  /* 0x000000aaff987221 */ /* 0x000fe40000010000 */
[----:B------:R-:W-:Y:S02]  /*5660*/  FFMA.FTZ R153, R103, R50, R153 ;  /* 0x0000003267997223 */ /* 0x000fe40000010099 */
[----:B------:R-:W-:-:S02]  /*5670*/  FMUL.FTZ R178, R148, R152 ;  /* 0x0000009894b27220 */ /* 0x000fc40000410000 */
[----:B------:R-:W-:Y:S01]  /*5680*/  FMUL.FTZ R177, R148, R153 ;  /* 0x0000009994b17220 */ /* 0x000fe20000410000 */
[----:B------:R-:W-:Y:S05]  /*5690*/  @P3 BRA `(.L_x_11383) ;  /* 0x000000b000003947 */ /* 0x000fea0003800000 */
[C---:B-1234-:R-:W-:Y:S02]  /*56a0*/  FMUL.FTZ R148, R162.reuse, R183 ;  /* 0x000000b7a2947220 */ /* 0x05efe40000410000 */
[C---:B------:R-:W-:Y:S02]  /*56b0*/  FMUL.FTZ R170, R162.reuse, R185 ;  /* 0x000000b9a2aa7220 */ /* 0x040fe40000410000 */
[C---:B0-----:R-:W-:Y:S02]  /*56c0*/  FMUL.FTZ R176, R162.reuse, R171 ;  /* 0x000000aba2b07220 */ /* 0x041fe40000410000 */
        /* <DEDUP_REMOVED lines=8> */
.L_x_11383:
[----:B-1234-:R-:W-:Y:S05]  /*5750*/  BSYNC B0 ;  /* 0x0000000000007941 */ /* 0x01efea0003800000 */
.L_x_11382:
[CC--:B0-----:R-:W-:Y:S01]  /*5760*/  FMUL.FTZ R171, R115.reuse, R153.reuse ;  /* 0x0000009973ab7220 */ /* 0x0c1fe20000410000 */
[----:B------:R-:W-:Y:S01]  /*5770*/  SHFL.DOWN PT, R183, R162, 0x1, 0x1f ;  /* 0x08201f00a2b77f89 */ /* 0x000fe200000e0000 */
[-C--:B------:R-:W-:Y:S01]  /*5780*/  FMUL.FTZ R148, R115, R152.reuse ;  /* 0x0000009873947220 */ /* 0x080fe20000410000 */
[----:B------:R-:W-:Y:S01]  /*5790*/  ISETP.NE.AND P0, PT, R88, RZ, PT ;  /* 0x000000ff5800720c */ /* 0x000fe20003f05270 */
[CC--:B------:R-:W-:Y:S01]  /*57a0*/  FFMA.FTZ R171, R114.reuse, R152.reuse, R171 ;  /* 0x0000009872ab7223 */ /* 0x0c0fe200000100ab */
[----:B------:R-:W-:Y:S01]  /*57b0*/  SHFL.DOWN PT, R182, R157, 0x1, 0x1f ;  /* 0x08201f009db67f89 */ /* 0x000fe200000e0000 */
[----:B------:R-:W-:Y:S01]  /*57c0*/  FFMA.FTZ R177, R149, R152, R177 ;  /* 0x0000009895b17223 */ /* 0x000fe200000100b1 */
[----:B------:R-:W-:Y:S01]  /*57d0*/  BSSY B0, `(.L_x_11384) ;  /* 0x0000100000007945 */ /* 0x000fe20003800000 */
[----:B------:R-:W-:Y:S01]  /*57e0*/  FFMA.FTZ R170, R114, R153, -R148 ;  /* 0x0000009972aa7223 */ /* 0x000fe20000010894 */
[----:B------:R-:W-:Y:S01]  /*57f0*/  SHFL.DOWN PT, R184, R160, 0x1, 0x1f ;  /* 0x08201f00a0b87f89 */ /* 0x000fe200000e0000 */
[----:B------:R-:W-:-:S02]  /*5800*/  FADD.FTZ R148, RZ, R171 ;  /* 0x000000abff947221 */ /* 0x000fc40000010000 */
[C---:B------:R-:W-:Y:S01]  /*5810*/  FFMA.FTZ R175, -R146.reuse, R177, R175 ;  /* 0x000000b192af7223 */ /* 0x040fe200000101af */
[----:B------:R-:W-:Y:S01]  /*5820*/  SHFL.DOWN PT, R185, R161, 0x1, 0x1f ;  /* 0x08201f00a1b97f89 */ /* 0x000fe200000e0000 */
[----:B------:R-:W-:Y:S02]  /*5830*/  FFMA.FTZ R170, R101, R48, R170 ;  /* 0x0000003065aa7223 */ /* 0x000fe400000100aa */
[----:B------:R-:W-:Y:S01]  /*5840*/  FMUL.FTZ R177, R145, R148 ;  /* 0x0000009491b17220 */ /* 0x000fe20000410000 */
[----:B------:R-:W-:Y:S01]  /*5850*/  SHFL.IDX PT, R162, R162, RZ, 0x1f ;  /* 0x00001fffa2a27589 */ /* 0x000fe200000e0000 */
[----:B------:R-:W-:Y:S02]  /*5860*/  FFMA.FTZ R178, R149, R153, -R178 ;  /* 0x0000009995b27223 */ /* 0x000fe400000108b2 */
[----:B------:R-:W-:Y:S01]  /*5870*/  FFMA.FTZ R177, R147, R170, -R177 ;  /* 0x000000aa93b17223 */ /* 0x000fe200000108b1 */
[----:B------:R-:W-:Y:S01]  /*5880*/  SHFL.IDX PT, R157, R157, RZ, 0x1f ;  /* 0x00001fff9d9d7589 */ /* 0x000fe200000e0000 */
[----:B------:R-:W-:-:S02]  /*5890*/  FFMA.FTZ R179, R146, R178, R179 ;  /* 0x000000b292b37223 */ /* 0x000fc400000100b3 */
[CC--:B------:R-:W-:Y:S01]  /*58a0*/  FMUL.FTZ R149, R19.reuse, R152.reuse ;  /* 0x0000009813957220 */ /* 0x0c0fe20000410000 */
[----:B------:R-:W-:Y:S01]  /*58b0*/  SHFL.IDX PT, R161, R161, RZ, 0x1f ;  /* 0x00001fffa1a17589 */ /* 0x000fe200000e0000 */
[C---:B------:R-:W-:Y:S02]  /*58c0*/  FMUL.FTZ R176, R18.reuse, R152 ;  /* 0x0000009812b07220 */ /* 0x040fe40000410000 */
[-C--:B------:R-:W-:Y:S01]  /*58d0*/  FFMA.FTZ R149, R18, R153.reuse, -R149 ;  /* 0x0000009912957223 */ /* 0x080fe20000010895 */
[----:B------:R-:W-:Y:S01]  /*58e0*/  SHFL.IDX PT, R160, R160, RZ, 0x1f ;  /* 0x00001fffa0a07589 */ /* 0x000fe200000e0000 */
[----:B------:R-:W-:Y:S02]  /*58f0*/  FFMA.FTZ R171, R19, R153, R176 ;  /* 0x0000009913ab7223 */ /* 0x000fe400000100b0 */
[----:B------:R-:W-:Y:S01]  /*5900*/  FFMA.FTZ R179, R144, R177, R179 ;  /* 0x000000b190b37223 */ /* 0x000fe200000100b3 */
[----:B------:R-:W-:Y:S01]  /*5910*/  SHFL.IDX PT, R176, R6, RZ, 0x1f ;  /* 0x00001fff06b07589 */ /* 0x000fe200000e0000 */
[----:B------:R-:W-:-:S02]  /*5920*/  FMUL.FTZ R145, R145, R170 ;  /* 0x000000aa91917220 */ /* 0x000fc40000410000 */
[C---:B------:R-:W-:Y:S01]  /*5930*/  FMUL.FTZ R149, R146.reuse, R149 ;  /* 0x0000009592957220 */ /* 0x040fe20000410000 */
[----:B------:R-:W0:Y:S01]  /*5940*/  SHFL.IDX PT, R177, R7, RZ, 0x1f ;  /* 0x00001fff07b17589 */ /* 0x000e2200000e0000 */
[----:B------:R-:W-:Y:S02]  /*5950*/  FFMA.FTZ R171, -R146, R171, -RZ ;  /* 0x000000ab92ab7223 */ /* 0x000fe400000109ff */
[----:B------:R-:W-:Y:S02]  /*5960*/  FFMA.FTZ R146, R147, R148, R145 ;  /* 0x0000009493927223 */ /* 0x000fe40000010091 */
[C---:B------:R-:W-:Y:S02]  /*5970*/  FMUL.FTZ R147, R117.reuse, R170 ;  /* 0x000000aa75937220 */ /* 0x040fe40000410000 */
[----:B------:R-:W-:Y:S02]  /*5980*/  FMUL.FTZ R145, R117, R148 ;  /* 0x0000009475917220 */ /* 0x000fe40000410000 */
[----:B------:R-:W-:-:S02]  /*5990*/  FFMA.FTZ R175, -R144, R146, R175 ;  /* 0x0000009290af7223 */ /* 0x000fc400000101af */
[C---:B------:R-:W-:Y:S02]  /*59a0*/  FFMA.FTZ R147, R116.reuse, R148, R147 ;  /* 0x0000009474937223 */ /* 0x040fe40000010093 */
[----:B------:R-:W-:Y:S02]  /*59b0*/  FFMA.FTZ R146, R116, R170, -R145 ;  /* 0x000000aa74927223 */ /* 0x000fe40000010891 */
[----:B------:R-:W-:Y:S02]  /*59c0*/  FADD.FTZ R145, RZ, R147 ;  /* 0x00000093ff917221 */ /* 0x000fe40000010000 */
[----:B------:R-:W-:Y:S02]  /*59d0*/  FFMA.FTZ R146, R99, R46, R146 ;  /* 0x0000002e63927223 */ /* 0x000fe40000010092 */
[-C--:B------:R-:W-:Y:S02]  /*59e0*/  FMUL.FTZ R147, R19, R148.reuse ;  /* 0x0000009413937220 */ /* 0x080fe40000410000 */
[----:B------:R-:W-:-:S02]  /*59f0*/  FMUL.FTZ R178, R18, R148 ;  /* 0x0000009412b27220 */ /* 0x000fc40000410000 */
[C---:B------:R-:W-:Y:S02]  /*5a00*/  FMUL.FTZ R181, R131.reuse, R145 ;  /* 0x0000009183b57220 */ /* 0x040fe40000410000 */
[----:B------:R-:W-:Y:S02]  /*5a10*/  FMUL.FTZ R180, R131, R146 ;  /* 0x0000009283b47220 */ /* 0x000fe40000410000 */
[-C--:B------:R-:W-:Y:S02]  /*5a20*/  FFMA.FTZ R131, R18, R170.reuse, -R147 ;  /* 0x000000aa12837223 */ /* 0x080fe40000010893 */
[----:B------:R-:W-:Y:S02]  /*5a30*/  FFMA.FTZ R147, R19, R170, R178 ;  /* 0x000000aa13937223 */ /* 0x000fe400000100b2 */
[----:B------:R-:W-:Y:S02]  /*5a40*/  FMUL.FTZ R131, R144, R131 ;  /* 0x0000008390837220 */ /* 0x000fe40000410000 */
[----:B------:R-:W-:-:S02]  /*5a50*/  FFMA.FTZ R181, R132, R146, -R181 ;  /* 0x0000009284b57223 */ /* 0x000fc400000108b5 */
[----:B------:R-:W-:Y:S02]  /*5a60*/  FFMA.FTZ R144, -R144, R147, -RZ ;  /* 0x0000009390907223 */ /* 0x000fe400000109ff */
[----:B------:R-:W-:Y:S02]  /*5a70*/  FFMA.FTZ R180, R132, R145, R180 ;  /* 0x0000009184b47223 */ /* 0x000fe400000100b4 */
[C---:B0-----:R-:W-:Y:S02]  /*5a80*/  @P1 FMUL.FTZ R147, R183.reuse, R177 ;  /* 0x000000b1b7931220 */ /* 0x041fe40000410000 */
[----:B------:R-:W-:Y:S02]  /*5a90*/  @P1 FMUL.FTZ R132, R183, R176 ;  /* 0x000000b0b7841220 */ /* 0x000fe40000410000 */
[----:B------:R-:W-:Y:S02]  /*5aa0*/  FFMA.FTZ R186, R122, R181, R179 ;  /* 0x000000b57aba7223 */ /* 0x000fe400000100b3 */
[----:B------:R-:W-:-:S02]  /*5ab0*/  FMUL.FTZ R179, R19, R145 ;  /* 0x0000009113b37220 */ /* 0x000fc40000410000 */
[C---:B------:R-:W-:Y:S02]  /*5ac0*/  @P1 FFMA.FTZ R147, R182.reuse, R176, -R147 ;  /* 0x000000b0b6931223 */ /* 0x040fe40000010893 */
[----:B------:R-:W-:Y:S02]  /*5ad0*/  @P1 FFMA.FTZ R132, R182, R177, R132 ;  /* 0x000000b1b6841223 */ /* 0x000fe40000010084 */
[C---:B------:R-:W-:Y:S02]  /*5ae0*/  FMUL.FTZ R178, R18.reuse, R145 ;  /* 0x0000009112b27220 */ /* 0x040fe40000410000 */
[----:B------:R-:W-:Y:S02]  /*5af0*/  FFMA.FTZ R179, R18, R146, -R179 ;  /* 0x0000009212b37223 */ /* 0x000fe400000108b3 */
[----:B------:R-:W-:Y:S02]  /*5b00*/  @P1 FADD.FTZ R176, R184, R147 ;  /* 0x00000093b8b01221 */ /* 0x000fe40000010000 */
[----:B------:R-:W-:-:S02]  /*5b10*/  @P1 FADD.FTZ R177, R185, R132 ;  /* 0x00000084b9b11221 */ /* 0x000fc40000010000 */
[----:B------:R-:W-:Y:S02]  /*5b20*/  FFMA.FTZ R181, R19, R146, R178 ;  /* 0x0000009213b57223 */ /* 0x000fe400000100b2 */
[----:B------:R-:W-:Y:S02]  /*5b30*/  FMUL.FTZ R132, R122, R179 ;  /* 0x000000b37a847220 */ /* 0x000fe40000410000 */
[-C--:B------:R-:W-:Y:S02]  /*5b40*/  FMUL.FTZ R178, R176, -R21.reuse ;  /* 0x80000015b0b27220 */ /* 0x080fe40000410000 */
[----:B------:R-:W-:Y:S02]  /*5b50*/  FMUL.FTZ R179, R177, -R21 ;  /* 0x80000015b1b37220 */ /* 0x000fe40000410000 */
[----:B------:R-:W-:Y:S02]  /*5b60*/  FMUL.FTZ R21, R119, R145 ;  /* 0x0000009177157220 */ /* 0x000fe40000410000 */
[----:B------:R-:W-:-:S02]  /*5b70*/  FFMA.FTZ R178, R177, R20, R178 ;  /* 0x00000014b1b27223 */ /* 0x000fc400000100b2 */
[C---:B------:R-:W-:Y:S02]  /*5b80*/  FFMA.FTZ R175, -R122.reuse, R180, R175 ;  /* 0x000000b47aaf7223 */ /* 0x040fe400000101af */
[----:B------:R-:W-:Y:S02]  /*5b90*/  FFMA.FTZ R147, -R122, R181, -RZ ;  /* 0x000000b57a937223 */ /* 0x000fe400000109ff */
[----:B------:R-:W-:Y:S02]  /*5ba0*/  FFMA.FTZ R179, R176, R20, -R179 ;  /* 0x00000014b0b37223 */ /* 0x000fe400000108b3 */
[-C--:B------:R-:W-:Y:S02]  /*5bb0*/  FMUL.FTZ R122, R119, R146.reuse ;  /* 0x00000092777a7220 */ /* 0x080fe40000410000 */
[----:B------:R-:W-:Y:S02]  /*5bc0*/  FFMA.FTZ R21, R118, R146, -R21 ;  /* 0x0000009276157223 */ /* 0x000fe40000010815 */
[----:B------:R-:W-:-:S02]  /*5bd0*/  FADD.FTZ R127, -R127, R178 ;  /* 0x000000b27f7f7221 */ /* 0x000fc40000010100 */
[----:B------:R-:W-:Y:S02]  /*5be0*/  FADD.FTZ R126, R126, R179 ;  /* 0x000000b37e7e7221 */ /* 0x000fe40000010000 */
[----:B------:R-:W-:Y:S02]  /*5bf0*/  FFMA.FTZ R20, R118, R145, R122 ;  /* 0x0000009176147223 */ /* 0x000fe4000001007a */
[----:B------:R-:W-:Y:S02]  /*5c00*/  FFMA.FTZ R122, R97, R44, R21 ;  /* 0x0000002c617a7223 */ /* 0x000fe40000010015 */
[C---:B------:R-:W-:Y:S02]  /*5c10*/  FMUL.FTZ R21, R119.reuse, -R127 ;  /* 0x8000007f77157220 */ /* 0x040fe40000410000 */
[----:B------:R-:W-:Y:S02]  /*5c20*/  FMUL.FTZ R119, R119, -R126 ;  /* 0x8000007e77777220 */ /* 0x000fe40000410000 */
[----:B------:R-:W-:-:S02]  /*5c30*/  FADD.FTZ R20, RZ, R20 ;  /* 0x00000014ff147221 */ /* 0x000fc40000010000 */
        /* <DEDUP_REMOVED lines=8> */
[-C--:B------:R-:W-:Y:S02]  /*5cc0*/  FMUL.FTZ R123, R18, R20.reuse ;  /* 0x00000014127b7220 */ /* 0x080fe40000410000 */
[C---:B------:R-:W-:Y:S02]  /*5cd0*/  FMUL.FTZ R118, R117.reuse, -R21 ;  /* 0x8000001575767220 */ /* 0x040fe40000410000 */
[----:B------:R-:W-:Y:S02]  /*5ce0*/  FMUL.FTZ R117, R117, -R125 ;  /* 0x8000007d75757220 */ /* 0x000fe40000410000 */
[----:B------:R-:W-:-:S02]  /*5cf0*/  FMUL.FTZ R119, R19, R20 ;  /* 0x0000001413777220 */ /* 0x000fc40000410000 */
[-C--:B------:R-:W-:Y:S02]  /*5d00*/  FFMA.FTZ R123, R19, R122.reuse, R123 ;  /* 0x0000007a137b7223 */ /* 0x080fe4000001007b */
[C---:B------:R-:W-:Y:S02]  /*5d10*/  FFMA.FTZ R19, R116.reuse, R125, -R118 ;  /* 0x0000007d74137223 */ /* 0x040fe40000010876 */
[----:B------:R-:W-:Y:S02]  /*5d20*/  FFMA.FTZ R116, R116, R21, R117 ;  /* 0x0000001574747223 */ /* 0x000fe40000010075 */
[----:B------:R-:W-:Y:S02]  /*5d30*/  FADD.FTZ R140, R140, R19 ;  /* 0x000000138c8c7221 */ /* 0x000fe40000010000 */
[----:B------:R-:W-:Y:S02]  /*5d40*/  FADD.FTZ R141, -R141, R116 ;  /* 0x000000748d8d7221 */ /* 0x000fe40000010100 */
[----:B------:R-:W-:-:S02]  /*5d50*/  FFMA.FTZ R119, R18, R122, -R119 ;  /* 0x0000007a12777223 */ /* 0x000fc40000010877 */
[CC--:B------:R-:W-:Y:S02]  /*5d60*/  FMUL.FTZ R116, R115.reuse, -R140.reuse ;  /* 0x8000008c73747220 */ /* 0x0c0fe40000410000 */
[----:B------:R-:W-:Y:S02]  /*5d70*/  FMUL.FTZ R115, R115, -R141 ;  /* 0x8000008d73737220 */ /* 0x000fe40000410000 */
[----:B------:R-:W-:Y:S02]  /*5d80*/  FMUL.FTZ R118, R120, R119 ;  /* 0x0000007778767220 */ /* 0x000fe40000410000 */
[----:B------:R-:W-:Y:S02]  /*5d90*/  FMUL.FTZ R19, R162, R7 ;  /* 0x00000007a2137220 */ /* 0x000fe40000410000 */
[C---:B------:R-:W-:Y:S02]  /*5da0*/  FFMA.FTZ R119, R114.reuse, R141, R116 ;  /* 0x0000008d72777223 */ /* 0x040fe40000010074 */
[----:B------:R-:W-:Y:S01]  /*5db0*/  FFMA.FTZ R116, R114, R140, -R115 ;  /* 0x0000008c72747223 */ /* 0x000fe20000010873 */
[----:B------:R-:W-:Y:S01]  /*5dc0*/  P2R R115, PR, RZ, 0x1 ;  /* 0x00000001ff737803 */ /* 0x000fe20000000000 */
[----:B------:R-:W-:-:S02]  /*5dd0*/  FMUL.FTZ R114, R162, R6 ;  /* 0x00000006a2727220 */ /* 0x000fc40000410000 */
[----:B------:R-:W-:Y:S02]  /*5de0*/  FFMA.FTZ R117, R157, R6, -R19 ;  /* 0x000000069d757223 */ /* 0x000fe40000010813 */
[----:B------:R-:W-:Y:S02]  /*5df0*/  FADD.FTZ R19, -R142, R119 ;  /* 0x000000778e137221 */ /* 0x000fe40000010100 */
[----:B------:R-:W-:Y:S02]  /*5e00*/  FADD.FTZ R143, R143, R116 ;  /* 0x000000748f8f7221 */ /* 0x000fe40000010000 */
[----:B------:R-:W-:Y:S02]  /*5e10*/  FFMA.FTZ R114, R157, R7, R114 ;  /* 0x000000079d727223 */ /* 0x000fe40000010072 */
[C---:B------:R-:W-:Y:S02]  /*5e20*/  FMUL.FTZ R7, R113.reuse, -R19 ;  /* 0x8000001371077220 */ /* 0x040fe40000410000 */
[----:B------:R-:W-:-:S02]  /*5e30*/  FMUL.FTZ R113, R113, -R143 ;  /* 0x8000008f71717220 */ /* 0x000fc40000410000 */
[----:B------:R-:W-:Y:S02]  /*5e40*/  FMUL.FTZ R6, R162, R5 ;  /* 0x00000005a2067220 */ /* 0x000fe40000410000 */
[C---:B------:R-:W-:Y:S02]  /*5e50*/  FFMA.FTZ R113, R112.reuse, R19, R113 ;  /* 0x0000001370717223 */ /* 0x040fe40000010071 */
[----:B------:R-:W-:Y:S01]  /*5e60*/  FFMA.FTZ R116, R112, R143, -R7 ;  /* 0x0000008f70747223 */ /* 0x000fe20000010807 */
[----:B------:R-:W-:Y:S01]  /*5e70*/  SHF.L.U32 R112, R88, 0x4, RZ ;  /* 0x0000000458707819 */ /* 0x000fe200000006ff */
[----:B------:R-:W-:Y:S02]  /*5e80*/  FMUL.FTZ R162, R162, R4 ;  /* 0x00000004a2a27220 */ /* 0x000fe40000410000 */
[----:B------:R-:W-:Y:S02]  /*5e90*/  FADD.FTZ R115, -R138, R113 ;  /* 0x000000718a737221 */ /* 0x000fe40000010100 */
[----:B------:R-:W-:-:S02]  /*5ea0*/  FADD.FTZ R139, R139, R116 ;  /* 0x000000748b8b7221 */ /* 0x000fc40000010000 */
[C---:B------:R-:W-:Y:S02]  /*5eb0*/  FFMA.FTZ R4, R157.reuse, R4, -R6 ;  /* 0x000000049d047223 */ /* 0x040fe40000010806 */
[----:B------:R-:W-:Y:S01]  /*5ec0*/  FFMA.FTZ R5, R157, R5, R162 ;  /* 0x000000059d057223 */ /* 0x000fe200000100a2 */
[----:B------:R-:W-:Y:S01]  /*5ed0*/  LEA.HI.SX32 R157, R112, R112, 0x1b ;  /* 0x00000070709d7211 */ /* 0x000fe200078fdaff */
[----:B------:R-:W-:Y:S02]  /*5ee0*/  FADD.FTZ R7, R161, R114 ;  /* 0x00000072a1077221 */ /* 0x000fe40000010000 */
[C---:B------:R-:W-:Y:S02]  /*5ef0*/  FMUL.FTZ R112, R110.reuse, -R115 ;  /* 0x800000736e707220 */ /* 0x040fe40000410000 */
[----:B------:R-:W-:Y:S02]  /*5f00*/  FMUL.FTZ R114, R110, -R139 ;  /* 0x8000008b6e727220 */ /* 0x000fe40000410000 */
[----:B------:R-:W-:-:S02]  /*5f10*/  FADD.FTZ R6, R160, R117 ;  /* 0x00000075a0067221 */ /* 0x000fc40000010000 */
[C---:B------:R-:W-:Y:S02]  /*5f20*/  FFMA.FTZ R113, R108.reuse, R139, -R112 ;  /* 0x0000008b6c717223 */ /* 0x040fe40000010870 */
[----:B------:R-:W-:Y:S01]  /*5f30*/  FFMA.FTZ R117, R108, R115, R114 ;  /* 0x000000736c757223 */ /* 0x000fe20000010072 */
[----:B------:R0:W-:Y:S01]  /*5f40*/  @!P0 STS.128 [R25.X16+0x21b0], R4 ;  /* 0x0021b00419008388 */ /* 0x0001e2000000cc00 */
[----:B------:R-:W-:Y:S02]  /*5f50*/  FADD.FTZ R113, R136, R113 ;  /* 0x0000007188717221 */ /* 0x000fe40000010000 */
        /* <DEDUP_REMOVED lines=11> */
[C---:B0-----:R-:W-:Y:S02]  /*6010*/  FMUL.FTZ R4, R100.reuse, -R137 ;  /* 0x8000008964047220 */ /* 0x041fe40000410000 */
[----:B------:R-:W-:Y:S01]  /*6020*/  FMUL.FTZ R100, R100, -R119 ;  /* 0x8000007764647220 */ /* 0x000fe20000410000 */
[----:B------:R-:W-:Y:S01]  /*6030*/  STS [R157.X4+0x444], R171 ;  /* 0x000444ab9d007388 */ /* 0x000fe20000004800 */
[----:B------:R-:W-:-:S02]  /*6040*/  FMUL.FTZ R124, R120, R121 ;  /* 0x00000079787c7220 */ /* 0x000fc40000410000 */
[C---:B------:R-:W-:Y:S01]  /*6050*/  FFMA.FTZ R121, R102.reuse, R137, R100 ;  /* 0x0000008966797223 */ /* 0x040fe20000010064 */
[----:B------:R-:W-:Y:S01]  /*6060*/  STS [R157.X4+0x420], R164 ;  /* 0x000420a49d007388 */ /* 0x000fe20000004800 */
[----:B------:R-:W-:Y:S02]  /*6070*/  FFMA.FTZ R4, R102, R119, -R4 ;  /* 0x0000007766047223 */ /* 0x000fe40000010804 */
[----:B------:R-:W-:Y:S01]  /*6080*/  FADD.FTZ R121, -R150, R121 ;  /* 0x0000007996797221 */ /* 0x000fe20000010100 */
[----:B------:R-:W-:Y:S01]  /*6090*/  STS [R157.X4+0x424], R165 ;  /* 0x000424a59d007388 */ /* 0x000fe20000004800 */
[----:B------:R-:W-:Y:S02]  /*60a0*/  FADD.FTZ R151, R151, R4 ;  /* 0x0000000497977221 */ /* 0x000fe40000010000 */
[----:B------:R-:W-:Y:S01]  /*60b0*/  FMUL.FTZ R102, R119, R56 ;  /* 0x0000003877667220 */ /* 0x000fe20000410000 */
[----:B------:R-:W-:Y:S01]  /*60c0*/  STS [R157.X4+0x428], R156 ;  /* 0x0004289c9d007388 */ /* 0x000fe20000004800 */
[----:B------:R-:W-:-:S02]  /*60d0*/  FMUL.FTZ R4, R121, R58 ;  /* 0x0000003a79047220 */ /* 0x000fc40000410000 */
[-C--:B------:R-:W-:Y:S01]  /*60e0*/  FFMA.FTZ R163, R109, -R56.reuse, R163 ;  /* 0x800000386da37223 */ /* 0x080fe200000100a3 */
[----:B------:R-:W-:Y:S01]  /*60f0*/  STS [R157.X4+0x42c], R166 ;  /* 0x00042ca69d007388 */ /* 0x000fe20000004800 */
[----:B------:R-:W-:Y:S02]  /*6100*/  FMUL.FTZ R104, R137, R56 ;  /* 0x0000003889687220 */ /* 0x000fe40000410000 */
[----:B------:R-:W-:Y:S01]  /*6110*/  FMUL.FTZ R100, R151, R58 ;  /* 0x0000003a97647220 */ /* 0x000fe20000410000 */
[----:B------:R-:W-:Y:S01]  /*6120*/  STS [R157.X4+0x434], R154 ;  /* 0x0004349a9d007388 */ /* 0x000fe20000004800 */
[----:B------:R-:W-:Y:S02]  /*6130*/  FMUL.FTZ R7, R133, R102 ;  /* 0x0000006685077220 */ /* 0x000fe40000410000 */
[----:B------:R-:W-:Y:S01]  /*6140*/  FFMA.FTZ R159, R111, -R58, R159 ;  /* 0x8000003a6f9f7223 */ /* 0x000fe2000001009f */
[----:B------:R-:W-:Y:S01]  /*6150*/  STS [R157.X4+0x438], R168 ;  /* 0x000438a89d007388 */ /* 0x000fe20000004800 */
[----:B------:R-:W-:-:S02]  /*6160*/  FMUL.FTZ R5, R129, R4 ;  /* 0x0000000481057220 */ /* 0x000fc40000410000 */
[----:B------:R-:W-:Y:S01]  /*6170*/  FMUL.FTZ R6, R129, R100 ;  /* 0x0000006481067220 */ /* 0x000fe20000410000 */
[----:B------:R-:W-:Y:S01]  /*6180*/  STS [R157.X4+0x43c], R169 ;  /* 0x00043ca99d007388 */ /* 0x000fe20000004800 */
[-C--:B------:R-:W-:Y:S02]  /*6190*/  FFMA.FTZ R7, R163, R104.reuse, -R7 ;  /* 0x00000068a3077223 */ /* 0x080fe40000010807 */
[----:B------:R-:W-:Y:S01]  /*61a0*/  FMUL.FTZ R104, R133, R104 ;  /* 0x0000006885687220 */ /* 0x000fe20000410000 */
[----:B------:R-:W-:Y:S01]  /*61b0*/  STS [R157.X4+0x44c], R144 ;  /* 0x00044c909d007388 */ /* 0x000fe20000004800 */
[----:B------:R-:W-:Y:S02]  /*61c0*/  FFMA.FTZ R5, R159, R100, R5 ;  /* 0x000000649f057223 */ /* 0x000fe40000010005 */
[----:B------:R-:W-:Y:S01]  /*61d0*/  FMUL.FTZ R106, R117, R54 ;  /* 0x00000036756a7220 */ /* 0x000fe20000410000 */
[----:B------:R-:W-:Y:S01]  /*61e0*/  STS [R157.X4+0x450], R132 ;  /* 0x000450849d007388 */ /* 0x000fe20000004800 */
[----:B------:R-:W-:-:S02]  /*61f0*/  FFMA.FTZ R6, R159, R4, -R6 ;  /* 0x000000049f067223 */ /* 0x000fc40000010806 */
[----:B------:R-:W-:Y:S01]  /*6200*/  FFMA.FTZ R4, R163, R102, R104 ;  /* 0x00000066a3047223 */ /* 0x000fe20000010068 */
[----:B------:R-:W-:Y:S01]  /*6210*/  STS [R157.X4+0x458], R118 ;  /* 0x000458769d007388 */ /* 0x000fe20000004800 */
[----:B------:R-:W-:Y:S02]  /*6220*/  FADD.FTZ R5, RZ, R5 ;  /* 0x00000005ff057221 */ /* 0x000fe40000010000 */
[-C--:B------:R-:W-:Y:S02]  /*6230*/  FMUL.FTZ R104, R113, R54.reuse ;  /* 0x0000003671687220 */ /* 0x080fe40000410000 */
[----:B------:R-:W-:Y:S02]  /*6240*/  FFMA.FTZ R167, R107, -R54, R167 ;  /* 0x800000366ba77223 */ /* 0x000fe400000100a7 */
[----:B------:R-:W-:Y:S02]  /*6250*/  FMUL.FTZ R108, R135, R106 ;  /* 0x0000006a876c7220 */ /* 0x000fe40000410000 */
[----:B------:R-:W-:-:S02]  /*6260*/  FADD.FTZ R4, R5, R4 ;  /* 0x0000000405047221 */ /* 0x000fc40000010000 */
[-C--:B------:R-:W-:Y:S02]  /*6270*/  FMUL.FTZ R112, R135, R104.reuse ;  /* 0x0000006887707220 */ /* 0x080fe40000410000 */
[C---:B------:R-:W-:Y:S02]  /*6280*/  FFMA.FTZ R5, R167.reuse, R104, R108 ;  /* 0x00000068a7057223 */ /* 0x040fe4000001006c */
[----:B------:R-:W-:Y:S02]  /*6290*/  FADD.FTZ R6, RZ, R6 ;  /* 0x00000006ff067221 */ /* 0x000fe40000010000 */
[----:B-1----:R-:W-:Y:S02]  /*62a0*/  FFMA.FTZ R131, R167, R106, -R112 ;  /* 0x0000006aa7837223 */ /* 0x002fe40000010870 */
[----:B------:R-:W-:Y:S02]  /*62b0*/  FADD.FTZ R4, R4, R5 ;  /* 0x0000000504047221 */ /* 0x000fe40000010000 */
[----:B------:R-:W-:-:S02]  /*62c0*/  FMUL.FTZ R5, R115, R52 ;  /* 0x0000003473057220 */ /* 0x000fc40000410000 */
[----:B------:R-:W-:Y:S02]  /*62d0*/  FMUL.FTZ R106, R143, R50 ;  /* 0x000000328f6a7220 */ /* 0x000fe40000410000 */
[C---:B------:R-:W-:Y:S02]  /*62e0*/  FMUL.FTZ R177, R120.reuse, R177 ;  /* 0x000000b178b17220 */ /* 0x040fe40000410000 */
[----:B------:R-:W-:Y:S02]  /*62f0*/  FFMA.FTZ R120, -R120, R123, -RZ ;  /* 0x0000007b78787223 */ /* 0x000fe400000109ff */
[----:B------:R-:W-:Y:S02]  /*6300*/  FADD.FTZ R6, R6, R7 ;  /* 0x0000000706067221 */ /* 0x000fe40000010000 */
[-C--:B------:R-:W-:Y:S01]  /*6310*/  FFMA.FTZ R158, R105, -R52.reuse, R158 ;  /* 0x80000034699e7223 */ /* 0x080fe2000001009e */
[----:B------:R0:W-:Y:S01]  /*6320*/  STS [R157.X4+0x45c], R120 ;  /* 0x00045c789d007388 */ /* 0x0001e20000004800 */
[----:B------:R-:W-:-:S02]  /*6330*/  FMUL.FTZ R123, R139, R52 ;  /* 0x000000348b7b7220 */ /* 0x000fc40000410000 */
[-C--:B------:R-:W-:Y:S02]  /*6340*/  FFMA.FTZ R153, R103, -R50.reuse, R153 ;  /* 0x8000003267997223 */ /* 0x080fe40000010099 */
[----:B------:R-:W-:Y:S02]  /*6350*/  FMUL.FTZ R7, R130, R5 ;  /* 0x0000000582077220 */ /* 0x000fe40000410000 */
[----:B------:R-:W-:Y:S02]  /*6360*/  FMUL.FTZ R112, R19, R50 ;  /* 0x0000003213707220 */ /* 0x000fe40000410000 */
[----:B------:R-:W-:Y:S01]  /*6370*/  FMUL.FTZ R114, R152, R106 ;  /* 0x0000006a98727220 */ /* 0x000fe20000410000 */
[----:B0-----:R-:W-:Y:S01]  /*6380*/  IADD3 R157, R88, 0x20, RZ ;  /* 0x00000020589d7810 */ /* 0x001fe20007ffe0ff */
[----:B------:R-:W-:Y:S02]  /*6390*/  FFMA.FTZ R7, R158, R123, R7 ;  /* 0x0000007b9e077223 */ /* 0x000fe40000010007 */
[----:B------:R-:W-:-:S02]  /*63a0*/  FFMA.FTZ R114, R153, R112, -R114 ;  /* 0x0000007099727223 */ /* 0x000fc40000010872 */
[----:B------:R-:W-:Y:S02]  /*63b0*/  FMUL.FTZ R108, R130, R123 ;  /* 0x0000007b826c7220 */ /* 0x000fe40000410000 */
[----:B------:R-:W-:Y:S02]  /*63c0*/  FMUL.FTZ R112, R152, R112 ;  /* 0x0000007098707220 */ /* 0x000fe40000410000 */
[----:B------:R-:W-:Y:S02]  /*63d0*/  FMUL.FTZ R147, R141, R48 ;  /* 0x000000308d937220 */ /* 0x000fe40000410000 */
[----:B------:R-:W-:Y:S02]  /*63e0*/  FADD.FTZ R4, R4, R7 ;  /* 0x0000000704047221 */ /* 0x000fe40000010000 */
[----:B------:R-:W-:Y:S02]  /*63f0*/  FFMA.FTZ R5, R158, R5, -R108 ;  /* 0x000000059e057223 */ /* 0x000fe4000001086c */
[----:B------:R-:W-:-:S02]  /*6400*/  FADD.FTZ R6, R6, R131 ;  /* 0x0000008306067221 */ /* 0x000fc40000010000 */
[----:B------:R-:W-:Y:S02]  /*6410*/  FFMA.FTZ R7, R153, R106, R112 ;  /* 0x0000006a99077223 */ /* 0x000fe40000010070 */
[-C--:B------:R-:W-:Y:S02]  /*6420*/  FMUL.FTZ R131, R140, R48.reuse ;  /* 0x000000308c837220 */ /* 0x080fe40000410000 */
[----:B------:R-:W-:Y:S02]  /*6430*/  FFMA.FTZ R170, R101, -R48, R170 ;  /* 0x8000003065aa7223 */ /* 0x000fe400000100aa */
[----:B------:R-:W-:Y:S02]  /*6440*/  FMUL.FTZ R108, R148, R147 ;  /* 0x00000093946c7220 */ /* 0x000fe40000410000 */
[----:B------:R-:W-:Y:S01]  /*6450*/  FADD.FTZ R110, R175, -R124 ;  /* 0x8000007caf6e7221 */ /* 0x000fe20000010000 */
[----:B------:R-:W-:Y:S01]  /*6460*/  LEA R124, R73, -R88, 0x1 ;  /* 0x80000058497c7211 */ /* 0x000fe200078e08ff */
[----:B------:R-:W-:-:S02]  /*6470*/  FADD.FTZ R4, R4, R7 ;  /* 0x0000000704047221 */ /* 0x000fc40000010000 */
[-C--:B------:R-:W-:Y:S01]  /*6480*/  FMUL.FTZ R112, R148, R131.reuse ;  /* 0x0000008394707220 */ /* 0x080fe20000410000 */
[----:B------:R-:W-:Y:S01]  /*6490*/  ISETP.GE.AND P0, PT, R124, 0x1, PT ;  /* 0x000000017c00780c */ /* 0x000fe20003f06270 */
[----:B------:R-:W-:Y:S01]  /*64a0*/  FADD.FTZ R5, R6, R5 ;  /* 0x0000000506057221 */ /* 0x000fe20000010000 */
[----:B------:R-:W-:Y:S01]  /*64b0*/  ISETP.GE.AND P1, PT, R124, 0x21, PT ;  /* 0x000000217c00780c */ /* 0x000fe20003f26270 */
[C---:B------:R-:W-:Y:S02]  /*64c0*/  FFMA.FTZ R7, R170.reuse, R131, R108 ;  /* 0x00000083aa077223 */ /* 0x040fe4000001006c */
[----:B------:R-:W-:Y:S02]  /*64d0*/  FMUL.FTZ R108, R125, R46 ;  /* 0x0000002e7d6c7220 */ /* 0x000fe40000410000 */
[----:B------:R-:W-:Y:S02]  /*64e0*/  FFMA.FTZ R112, R170, R147, -R112 ;  /* 0x00000093aa707223 */ /* 0x000fe40000010870 */
[----:B------:R-:W-:-:S02]  /*64f0*/  FADD.FTZ R5, R5, R114 ;  /* 0x0000007205057221 */ /* 0x000fc40000010000 */
[----:B------:R-:W-:Y:S02]  /*6500*/  FADD.FTZ R4, R4, R7 ;  /* 0x0000000704047221 */ /* 0x000fe40000010000 */
[-C--:B------:R-:W-:Y:S02]  /*6510*/  FFMA.FTZ R147, R99, -R46.reuse, R146 ;  /* 0x8000002e63937223 */ /* 0x080fe40000010092 */
[----:B------:R-:W-:Y:S02]  /*6520*/  FMUL.FTZ R6, R21, R46 ;  /* 0x0000002e15067220 */ /* 0x000fe40000410000 */
[----:B------:R-:W-:Y:S02]  /*6530*/  FMUL.FTZ R7, R145, R108 ;  /* 0x0000006c91077220 */ /* 0x000fe40000410000 */
[----:B------:R-:W-:Y:S02]  /*6540*/  FMUL.FTZ R149, R126, R44 ;  /* 0x0000002c7e957220 */ /* 0x000fe40000410000 */
[----:B------:R-:W-:-:S02]  /*6550*/  FADD.FTZ R5, R5, R112 ;  /* 0x0000007005057221 */ /* 0x000fc40000010000 */
[----:B------:R-:W-:Y:S02]  /*6560*/  FMUL.FTZ R155, R127, R44 ;  /* 0x0000002c7f9b7220 */ /* 0x000fe40000410000 */
[----:B------:R-:W-:Y:S02]  /*6570*/  FFMA.FTZ R112, R147, R6, -R7 ;  /* 0x0000000693707223 */ /* 0x000fe40000010807 */
[----:B------:R-:W-:Y:S02]  /*6580*/  FFMA.FTZ R122, R97, -R44, R122 ;  /* 0x8000002c617a7223 */ /* 0x000fe4000001007a */
[----:B------:R-:W-:Y:S02]  /*6590*/  FMUL.FTZ R114, R20, R149 ;  /* 0x0000009514727220 */ /* 0x000fe40000410000 */
[----:B------:R-:W-:Y:S02]  /*65a0*/  FMUL.FTZ R6, R145, R6 ;  /* 0x0000000691067220 */ /* 0x000fe40000410000 */
[----:B------:R-:W-:-:S02]  /*65b0*/  FFMA.FTZ R171, R122, R155, -R114 ;  /* 0x0000009b7aab7223 */ /* 0x000fc40000010872 */
[----:B------:R-:W-:Y:S02]  /*65c0*/  FFMA.FTZ R7, R147, R108, R6 ;  /* 0x0000006c93077223 */ /* 0x000fe40000010006 */
[----:B------:R-:W-:Y:S02]  /*65d0*/  FMUL.FTZ R155, R20, R155 ;  /* 0x0000009b149b7220 */ /* 0x000fe40000410000 */
[----:B------:R-:W-:Y:S02]  /*65e0*/  FADD.FTZ R18, R186, R177 ;  /* 0x000000b1ba127221 */ /* 0x000fe40000010000 */
[----:B------:R-:W-:Y:S02]  /*65f0*/  FADD.FTZ R116, R4, R7 ;  /* 0x0000000704747221 */ /* 0x000fe40000010000 */
[----:B------:R-:W-:Y:S02]  /*6600*/  FADD.FTZ R118, R5, R112 ;  /* 0x0000007005767221 */ /* 0x000fe40000010000 */
        /* <DEDUP_REMOVED lines=13> */
[----:B------:R-:W-:Y:S01]  /*66e0*/  IADD3 R4, P0, R5, R88, RZ ;  /* 0x0000005805047210 */ /* 0x000fe20007f1e0ff */
[----:B------:R-:W-:Y:S01]  /*66f0*/  IMAD R114, R92, UR8, RZ ;  /* 0x000000085c727c24 */ /* 0x000fe2000f8e02ff */
[----:B------:R-:W-:Y:S01]  /*6700*/  IADD3 R7, R7, R161, RZ ;  /* 0x000000a107077210 */ /* 0x000fe20007ffe0ff */
[----:B------:R-:W-:Y:S01]  /*6710*/  IMAD R165, R25, c[0x0][0x2d4], R98 ;  /* 0x0000b50019a57a24 */ /* 0x000fe200078e0262 */
[----:B------:R-:W-:Y:S01]  /*6720*/  LEA.HI.X.SX32 R5, R5, RZ, 0x1, P0 ;  /* 0x000000ff05057211 */ /* 0x000fe200000f0eff */
[----:B------:R-:W-:-:S02]  /*6730*/  IMAD R161, R91, UR4, R114 ;  /* 0x000000045ba17c24 */ /* 0x000fc4000f8e0272 */
        /* <DEDUP_REMOVED lines=9> */
.L_x_11385:
[----:B------:R-:W-:Y:S05]  /*67d0*/  BSYNC B0 ;  /* 0x0000000000007941 */ /* 0x000fea0003800000 */
.L_x_11384:
        /* <DEDUP_REMOVED lines=9> */
.L_x_11387:
[----:B------:R-:W-:Y:S05]  /*6870*/  BSYNC B0 ;  /* 0x0000000000007941 */ /* 0x000fea0003800000 */
.L_x_11386:
[----:B------:R-:W-:Y:S01]  /*6880*/  LEA.HI.SX32 R5, R5, R88, 0x1b ;  /* 0x0000005805057211 */ /* 0x000fe200078fdaff */
[----:B------:R-:W-:Y:S01]  /*6890*/  BSSY B0, `(.L_x_11388) ;  /* 0x000000d000007945 */ /* 0x000fe20003800000 */
[----:B------:R-:W-:Y:S02]  /*68a0*/  ISETP.GE.AND P6, PT, R124, 0x41, PT ;  /* 0x000000417c00780c */ /* 0x000fe40003fc6270 */
[----:B------:R-:W-:-:S02]  /*68b0*/  IADD3 R155, R88, 0x80, RZ ;  /* 0x00000080589b7810 */ /* 0x000fc40007ffe0ff */
[----:B------:R-:W1:Y:S01]  /*68c0*/  LDS R5, [R5.X4+0x520] ;  /* 0x0005200005057984 */ /* 0x000e620000004800 */
        /* <DEDUP_REMOVED lines=8> */
[----:B-1----:R1:W-:Y:S02]  /*6950*/  RED.E.ADD.F32.FTZ.RN.STRONG.GPU [R16.64+-0x700], R5 ;  /* 0xfff900051000798e */ /* 0x0023e4000c10e786 */
.L_x_11389:
[----:B------:R-:W-:Y:S05]  /*6960*/  BSYNC B0 ;  /* 0x0000000000007941 */ /* 0x000fea0003800000 */
.L_x_11388:
[----:B------:R-:W2:Y:S01]  /*6970*/  LDS R7, [R7.X4+0x5a0] ;  /* 0x0005a00007077984 */ /* 0x000ea20000004800 */
[----:B------:R-:W-:Y:S01]  /*6980*/  BSSY B0, `(.L_x_11390) ;  /* 0x0000005000007945 */ /* 0x000fe20003800000 */
[----:B-1----:R-:W-:Y:S02]  /*6990*/  IADD3 R5, R88, 0xa0, RZ ;  /* 0x000000a058057810 */ /* 0x002fe40007ffe0ff */
[----:B------:R-:W-:Y:S01]  /*69a0*/  LEA.HI.SX32 R155, R155, R88, 0x1b ;  /* 0x000000589b9b7211 */ /* 0x000fe200078fdaff */
[----:B------:R-:W-:Y:S05]  /*69b0*/  @!P0 BRA `(.L_x_11391) ;  /* 0x0000001000008947 */ /* 0x000fea0003800000 */
[----:B--2---:R1:W-:Y:S02]  /*69c0*/  RED.E.ADD.F32.FTZ.RN.STRONG.GPU [R16.64+-0x680], R7 ;  /* 0xfff980071000798e */ /* 0x0043e4000c10e786 */
.L_x_11391:
[----:B------:R-:W-:Y:S05]  /*69d0*/  BSYNC B0 ;  /* 0x0000000000007941 */ /* 0x000fea0003800000 */
.L_x_11390:
[----:B------:R-:W3:Y:S01]  /*69e0*/  LDS R155, [R155.X4+0x620] ;  /* 0x000620009b9b7984 */ /* 0x000ee20000004800 */
[----:B------:R-:W-:Y:S01]  /*69f0*/  BSSY B0, `(.L_x_11392) ;  /* 0x0000005000007945 */ /* 0x000fe20003800000 */
[----:B-12---:R-:W-:Y:S02]  /*6a00*/  IADD3 R7, R88, 0xc0, RZ ;  /* 0x000000c058077810 */ /* 0x006fe40007ffe0ff */
[----:B------:R-:W-:Y:S01]  /*6a10*/  LEA.HI.SX32 R5, R5, R88, 0x1b ;  /* 0x0000005805057211 */ /* 0x000fe200078fdaff */
[----:B------:R-:W-:Y:S05]  /*6a20*/  @!P1 BRA `(.L_x_11393) ;  /* 0x0000001000009947 */ /* 0x000fea0003800000 */
[----:B---3--:R1:W-:Y:S02]  /*6a30*/  RED.E.ADD.F32.FTZ.RN.STRONG.GPU [R16.64+-0x600], R155 ;  /* 0xfffa009b1000798e */ /* 0x0083e4000c10e786 */
.L_x_11393:
[----:B------:R-:W-:Y:S05]  /*6a40*/  BSYNC B0 ;  /* 0x0000000000007941 */ /* 0x000fea0003800000 */
.L_x_11392:
[----:B------:R-:W2:Y:S01]  /*6a50*/  LDS R5, [R5.X4+0x6a0] ;  /* 0x0006a00005057984 */ /* 0x000ea20000004800 */
[----:B------:R-:W-:Y:S01]  /*6a60*/  BSSY B0, `(.L_x_11394) ;  /* 0x0000005000007945 */ /* 0x000fe20003800000 */
[----:B-1-3--:R-:W-:-:S02]  /*6a70*/  IADD3 R155, R88, 0xe0, RZ ;  /* 0x000000e0589b7810 */ /* 0x00afc40007ffe0ff */
[----:B------:R-:W-:Y:S01]  /*6a80*/  LEA.HI.SX32 R7, R7, R88, 0x1b ;  /* 0x0000005807077211 */ /* 0x000fe200078fdaff */
[----:B------:R-:W-:Y:S05]  /*6a90*/  @!P2 BRA `(.L_x_11395) ;  /* 0x000000100000a947 */ /* 0x000fea0003800000 */
[----:B--2---:R1:W-:Y:S02]  /*6aa0*/  RED.E.ADD.F32.FTZ.RN.STRONG.GPU [R16.64+-0x580], R5 ;  /* 0xfffa80051000798e */ /* 0x0043e4000c10e786 */
.L_x_11395:
[----:B------:R-:W-:Y:S05]  /*6ab0*/  BSYNC B0 ;  /* 0x0000000000007941 */ /* 0x000fea0003800000 */
.L_x_11394:
[----:B------:R-:W3:Y:S01]  /*6ac0*/  LDS R7, [R7.X4+0x720] ;  /* 0x0007200007077984 */ /* 0x000ee20000004800 */
[----:B------:R-:W-:Y:S01]  /*6ad0*/  BSSY B0, `(.L_x_11396) ;  /* 0x0000005000007945 */ /* 0x000fe20003800000 */
[----:B-12---:R-:W-:Y:S02]  /*6ae0*/  IADD3 R5, R88, 0x100, RZ ;  /* 0x0000010058057810 */ /* 0x006fe40007ffe0ff */
[----:B------:R-:W-:Y:S01]  /*6af0*/  LEA.HI.SX32 R155, R155, R88, 0x1b ;  /* 0x000000589b9b7211 */ /* 0x000fe200078fdaff */
[----:B------:R-:W-:Y:S05]  /*6b00*/  @!P3 BRA `(.L_x_11397) ;  /* 0x000000100000b947 */ /* 0x000fea0003800000 */
[----:B---3--:R1:W-:Y:S02]  /*6b10*/  RED.E.ADD.F32.FTZ.RN.STRONG.GPU [R16.64+-0x500], R7 ;  /* 0xfffb00071000798e */ /* 0x0083e4000c10e786 */
.L_x_11397:
[----:B------:R-:W-:Y:S05]  /*6b20*/  BSYNC B0 ;  /* 0x0000000000007941 */ /* 0x000fea0003800000 */
.L_x_11396:
[----:B------:R-:W2:Y:S01]  /*6b30*/  LDS R155, [R155.X4+0x7a0] ;  /* 0x0007a0009b9b7984 */ /* 0x000ea20000004800 */
[----:B------:R-:W-:Y:S01]  /*6b40*/  BSSY B0, `(.L_x_11398) ;  /* 0x0000004000007945 */ /* 0x000fe20003800000 */
[----:B------:R-:W-:Y:S01]  /*6b50*/  LEA.HI.SX32 R5, R5, R88, 0x1b ;  /* 0x0000005805057211 */ /* 0x000fe200078fdaff */
[----:B------:R-:W-:Y:S05]  /*6b60*/  @!P4 BRA `(.L_x_11399) ;  /* 0x000000100000c947 */ /* 0x000fea0003800000 */
[----:B--2---:R2:W-:Y:S02]  /*6b70*/  RED.E.ADD.F32.FTZ.RN.STRONG.GPU [R16.64+-0x480], R155 ;  /* 0xfffb809b1000798e */ /* 0x0045e4000c10e786 */
.L_x_11399:
[----:B------:R-:W-:Y:S05]  /*6b80*/  BSYNC B0 ;  /* 0x0000000000007941 */ /* 0x000fea0003800000 */
.L_x_11398:
[----:B------:R-:W4:Y:S01]  /*6b90*/  LDS R5, [R5.X4+0x820] ;  /* 0x0008200005057984 */ /* 0x000f220000004800 */
[----:B------:R-:W-:Y:S01]  /*6ba0*/  BSSY B0, `(.L_x_11400) ;  /* 0x0000005000007945 */ /* 0x000fe20003800000 */
[----:B-1-3--:R-:W-:-:S02]  /*6bb0*/  IADD3 R7, R88, 0x120, RZ ;  /* 0x0000012058077810 */ /* 0x00afc40007ffe0ff */
[----:B--2---:R-:W-:Y:S01]  /*6bc0*/  IADD3 R155, R88, 0x140, RZ ;  /* 0x00000140589b7810 */ /* 0x004fe20007ffe0ff */
[----:B------:R-:W-:Y:S05]  /*6bd0*/  @!P5 BRA `(.L_x_11401) ;  /* 0x000000100000d947 */ /* 0x000fea0003800000 */
[----:B----4-:R1:W-:Y:S02]  /*6be0*/  RED.E.ADD.F32.FTZ.RN.STRONG.GPU [R16.64+-0x400], R5 ;  /* 0xfffc00051000798e */ /* 0x0103e4000c10e786 */
.L_x_11401:
[----:B------:R-:W-:Y:S05]  /*6bf0*/  BSYNC B0 ;  /* 0x0000000000007941 */ /* 0x000fea0003800000 */
.L_x_11400:
        /* <DEDUP_REMOVED lines=14> */
.L_x_11403:
[----:B------:R-:W-:Y:S05]  /*6ce0*/  BSYNC B0 ;  /* 0x0000000000007941 */ /* 0x000fea0003800000 */
.L_x_11402:
[----:B------:R-:W2:Y:S01]  /*6cf0*/  LDS R155, [R155.X4+0x920] ;  /* 0x000920009b9b7984 */ /* 0x000ea20000004800 */
[----:B------:R-:W-:Y:S01]  /*6d00*/  BSSY B0, `(.L_x_11404) ;  /* 0x0000005000007945 */ /* 0x000fe20003800000 */
[----:B-1----:R-:W-:-:S02]  /*6d10*/  IADD3 R7, R88, 0x180, RZ ;  /* 0x0000018058077810 */ /* 0x002fc40007ffe0ff */
[----:B------:R-:W-:Y:S01]  /*6d20*/  LEA.HI.SX32 R5, R5, R88, 0x1b ;  /* 0x0000005805057211 */ /* 0x000fe200078fdaff */
[----:B------:R-:W-:Y:S05]  /*6d30*/  @!P0 BRA `(.L_x_11405) ;  /* 0x0000001000008947 */ /* 0x000fea0003800000 */
[----:B--2---:R1:W-:Y:S02]  /*6d40*/  RED.E.ADD.F32.FTZ.RN.STRONG.GPU [R16.64+-0x300], R155 ;  /* 0xfffd009b1000798e */ /* 0x0043e4000c10e786 */
.L_x_11405:
[----:B------:R-:W-:Y:S05]  /*6d50*/  BSYNC B0 ;  /* 0x0000000000007941 */ /* 0x000fea0003800000 */
.L_x_11404:
[----:B------:R-:W3:Y:S01]  /*6d60*/  LDS R5, [R5.X4+0x9a0] ;  /* 0x0009a00005057984 */ /* 0x000ee20000004800 */
[----:B------:R-:W-:Y:S01]  /*6d70*/  BSSY B0, `(.L_x_11406) ;  /* 0x0000005000007945 */ /* 0x000fe20003800000 */
[----:B-12---:R-:W-:Y:S02]  /*6d80*/  IADD3 R155, R88, 0x1a0, RZ ;  /* 0x000001a0589b7810 */ /* 0x006fe40007ffe0ff */
[----:B------:R-:W-:Y:S01]  /*6d90*/  LEA.HI.SX32 R7, R7, R88, 0x1b ;  /* 0x0000005807077211 */ /* 0x000fe200078fdaff */
[----:B------:R-:W-:Y:S05]  /*6da0*/  @!P1 BRA `(.L_x_11407) ;  /* 0x0000001000009947 */ /* 0x000fea0003800000 */
[----:B---3--:R1:W-:Y:S02]  /*6db0*/  RED.E.ADD.F32.FTZ.RN.STRONG.GPU [R16.64+-0x280], R5 ;  /* 0xfffd80051000798e */ /* 0x0083e4000c10e786 */
.L_x_11407:
[----:B------:R-:W-:Y:S05]  /*6dc0*/  BSYNC B0 ;  /* 0x0000000000007941 */ /* 0x000fea0003800000 */
.L_x_11406:
[----:B------:R-:W2:Y:S01]  /*6dd0*/  LDS R7, [R7.X4+0xa20] ;  /* 0x000a200007077984 */ /* 0x000ea20000004800 */
[----:B------:R-:W-:Y:S01]  /*6de0*/  BSSY B0, `(.L_x_11408) ;  /* 0x0000005000007945 */ /* 0x000fe20003800000 */
[----:B-1-3--:R-:W-:Y:S02]  /*6df0*/  IADD3 R5, R88, 0x1c0, RZ ;  /* 0x000001c058057810 */ /* 0x00afe40007ffe0ff */
[----:B------:R-:W-:Y:S01]  /*6e00*/  LEA.HI.SX32 R155, R155, R88, 0x1b ;  /* 0x000000589b9b7211 */ /* 0x000fe200078fdaff */
[----:B------:R-:W-:Y:S05]  /*6e10*/  @!P2 BRA `(.L_x_11409) ;  /* 0x000000100000a947 */ /* 0x000fea0003800000 */
[----:B--2---:R1:W-:Y:S02]  /*6e20*/  RED.E.ADD.F32.FTZ.RN.STRONG.GPU [R16.64+-0x200], R7 ;  /* 0xfffe00071000798e */ /* 0x0043e4000c10e786 */
.L_x_11409:
[----:B------:R-:W-:Y:S05]  /*6e30*/  BSYNC B0 ;  /* 0x0000000000007941 */ /* 0x000fea0003800000 */
.L_x_11408:
[----:B------:R-:W3:Y:S01]  /*6e40*/  LDS R155, [R155.X4+0xaa0] ;  /* 0x000aa0009b9b7984 */ /* 0x000ee20000004800 */
[----:B------:R-:W-:Y:S01]  /*6e50*/  BSSY B0, `(.L_x_11410) ;  /* 0x0000005000007945 */ /* 0x000fe20003800000 */
[----:B-12---:R-:W-:-:S02]  /*6e60*/  IADD3 R7, R88, 0x1e0, RZ ;  /* 0x000001e058077810 */ /* 0x006fc40007ffe0ff */
[----:B------:R-:W-:Y:S01]  /*6e70*/  LEA.HI.SX32 R5, R5, R88, 0x1b ;  /* 0x0000005805057211 */ /* 0x000fe200078fdaff */
[----:B------:R-:W-:Y:S05]  /*6e80*/  @!P3 BRA `(.L_x_11411) ;  /* 0x000000100000b947 */ /* 0x000fea0003800000 */
[----:B---3--:R1:W-:Y:S02]  /*6e90*/  RED.E.ADD.F32.FTZ.RN.STRONG.GPU [R16.64+-0x180], R155 ;  /* 0xfffe809b1000798e */ /* 0x0083e4000c10e786 */
.L_x_11411:
[----:B------:R-:W-:Y:S05]  /*6ea0*/  BSYNC B0 ;  /* 0x0000000000007941 */ /* 0x000fea0003800000 */
.L_x_11410:
[----:B------:R-:W2:Y:S01]  /*6eb0*/  LDS R5, [R5.X4+0xb20] ;  /* 0x000b200005057984 */ /* 0x000ea20000004800 */
[----:B------:R-:W-:Y:S01]  /*6ec0*/  BSSY B0, `(.L_x_11412) ;  /* 0x0000004000007945 */ /* 0x000fe20003800000 */
[----:B------:R-:W-:Y:S01]  /*6ed0*/  LEA.HI.SX32 R7, R7, R88, 0x1b ;  /* 0x0000005807077211 */ /* 0x000fe200078fdaff */
[----:B------:R-:W-:Y:S05]  /*6ee0*/  @!P4 BRA `(.L_x_11413) ;  /* 0x000000100000c947 */ /* 0x000fea0003800000 */
[----:B--2---:R2:W-:Y:S02]  /*6ef0*/  RED.E.ADD.F32.FTZ.RN.STRONG.GPU [R16.64+-0x100], R5 ;  /* 0xffff00051000798e */ /* 0x0045e4000c10e786 */
.L_x_11413:
[----:B------:R-:W-:Y:S05]  /*6f00*/  BSYNC B0 ;  /* 0x0000000000007941 */ /* 0x000fea0003800000 */
.L_x_11412:
[----:B------:R-:W4:Y:S01]  /*6f10*/  LDS R7, [R7.X4+0xba0] ;  /* 0x000ba00007077984 */ /* 0x000f220000004800 */
[----:B------:R-:W-:Y:S01]  /*6f20*/  BSSY B0, `(.L_x_11414) ;  /* 0x0000003000007945 */ /* 0x000fe20003800000 */
[----:B------:R-:W-:Y:S05]  /*6f30*/  @!P5 BRA `(.L_x_11415) ;  /* 0x000000100000d947 */ /* 0x000fea0003800000 */
[----:B----4-:R4:W-:Y:S02]  /*6f40*/  RED.E.ADD.F32.FTZ.RN.STRONG.GPU [R16.64+-0x80], R7 ;  /* 0xffff80071000798e */ /* 0x0109e4000c10e786 */
.L_x_11415:
[----:B------:R-:W-:Y:S05]  /*6f50*/  BSYNC B0 ;  /* 0x0000000000007941 */ /* 0x000fea0003800000 */
.L_x_11414:
[----:B012-4-:R-:W0:Y:S01]  /*6f60*/  SHFL.DOWN PT, R16, R112, 0x1, 0x1f ;  /* 0x08201f0070107f89 */ /* 0x017e2200000e0000 */
[----:B------:R-:W-:Y:S01]  /*6f70*/  ISETP.GT.AND P0, PT, R86, 0x1e, PT ;  /* 0x0000001e5600780c */ /* 0x000fe20003f04270 */
[----:B------:R-:W-:Y:S01]  /*6f80*/  BSSY B0, `(.L_x_11416) ;  /* 0x0000087000007945 */ /* 0x000fe20003800000 */
[----:B------:R-:W-:Y:S01]  /*6f90*/  MOV R5, R112 ;  /* 0x0000007000057202 */ /* 0x000fe20000000f00 */
[----:B------:R-:W1:Y:S01]  /*6fa0*/  SHFL.DOWN PT, R114, R110, 0x1, 0x1f ;  /* 0x08201f006e727f89 */ /* 0x000e6200000e0000 */
[----:B------:R-:W-:Y:S01]  /*6fb0*/  MOV R7, R110 ;  /* 0x0000006e00077202 */ /* 0x000fe20000000f00 */
[----:B------:R-:W-:Y:S01]  /*6fc0*/  FADD.FTZ R24, R149, R24 ;  /* 0x0000001895187221 */ /* 0x000fe20000010000 */
[----:B------:R-:W-:Y:S01]  /*6fd0*/  MOV R6, R18 ;  /* 0x0000001200067202 */ /* 0x000fe20000000f00 */
[----:B---3--:R-:W2:Y:S01]  /*6fe0*/  SHFL.DOWN PT, R155, R18, 0x1, 0x1f ;  /* 0x08201f00129b7f89 */ /* 0x008ea200000e0000 */
        /* <DEDUP_REMOVED lines=23> */
[----:B------:R-:W0:Y:S01]  /*7160*/  SHFL.DOWN PT, R18, R5, 0x4, 0x1f ;  /* 0x08801f0005127f89 */ /* 0x000e2200000e0000 */
[----:B--2---:R-:W-:-:S03]  /*7170*/  @!P0 FADD.FTZ R6, R6, R155 ;  /* 0x0000009b06068221 */ /* 0x004fc60000010000 */
[----:B------:R-:W1:Y:S01]  /*7180*/  SHFL.DOWN PT, R98, R7, 0x4, 0x1f ;  /* 0x08801f0007627f89 */ /* 0x000e6200000e0000 */
[----:B---3--:R-:W-:Y:S01]  /*7190*/  @!P0 FADD.FTZ R4, R4, R17 ;  /* 0x0000001104048221 */ /* 0x008fe20000010000 */
[----:B------:R-:W-:Y:S02]  /*71a0*/  ISETP.GT.AND P0, PT, R86, 0x1b, PT ;  /* 0x0000001b5600780c */ /* 0x000fe40003f04270 */
[----:B------:R-:W2:Y:S01]  /*71b0*/  SHFL.DOWN PT, R157, R6, 0x4, 0x1f ;  /* 0x08801f00069d7f89 */ /* 0x000ea200000e0000 */
[-C--:B------:R-:W-:Y:S02]  /*71c0*/  FFMA.FTZ R17, R2, R127.reuse, -R16 ;  /* 0x0000007f02117223 */ /* 0x080fe40000010810 */
[C---:B------:R-:W-:Y:S01]  /*71d0*/  FMUL.FTZ R127, R3.reuse, R127 ;  /* 0x0000007f037f7220 */ /* 0x040fe20000410000 */
[----:B------:R-:W3:Y:S01]  /*71e0*/  SHFL.DOWN PT, R155, R4, 0x4, 0x1f ;  /* 0x08801f00049b7f89 */ /* 0x000ee200000e0000 */
[----:B------:R-:W-:Y:S02]  /*71f0*/  FMUL.FTZ R16, R3, R125 ;  /* 0x0000007d03107220 */ /* 0x000fe40000410000 */
[----:B------:R-:W-:-:S02]  /*7200*/  FMUL.FTZ R17, R20, R17 ;  /* 0x0000001114117220 */ /* 0x000fc40000410000 */
[CC--:B------:R-:W-:Y:S02]  /*7210*/  FFMA.FTZ R127, R2.reuse, R126.reuse, R127 ;  /* 0x0000007e027f7223 */ /* 0x0c0fe4000001007f */
[-C--:B------:R-:W-:Y:S02]  /*7220*/  FFMA.FTZ R16, R2, R21.reuse, -R16 ;  /* 0x0000001502107223 */ /* 0x080fe40000010810 */
[----:B------:R-:W-:Y:S02]  /*7230*/  FMUL.FTZ R21, R3, R21 ;  /* 0x0000001503157220 */ /* 0x000fe40000410000 */
[----:B------:R-:W-:Y:S02]  /*7240*/  FFMA.FTZ R17, R122, R127, R17 ;  /* 0x0000007f7a117223 */ /* 0x000fe40000010011 */
[----:B0-----:R-:W-:Y:S02]  /*7250*/  @!P0 FADD.FTZ R5, R5, R18 ;  /* 0x0000001205058221 */ /* 0x001fe40000010000 */
[----:B------:R-:W-:-:S02]  /*7260*/  FFMA.FTZ R126, R97, R126, R17 ;  /* 0x0000007e617e7223 */ /* 0x000fc40000010011 */
[----:B-1----:R-:W-:Y:S01]  /*7270*/  @!P0 FADD.FTZ R7, R7, R98 ;  /* 0x0000006207078221 */ /* 0x002fe20000010000 */
[----:B------:R-:W0:Y:S01]  /*7280*/  SHFL.DOWN PT, R20, R5, 0x8, 0x1f ;  /* 0x09001f0005147f89 */ /* 0x000e2200000e0000 */
[----:B------:R-:W-:Y:S02]  /*7290*/  FFMA.FTZ R18, R2, R125, R21 ;  /* 0x0000007d02127223 */ /* 0x000fe40000010015 */
        /* <DEDUP_REMOVED lines=8> */
[----:B------:R-:W-:Y:S02]  /*7320*/  FFMA.FTZ R18, R147, R18, R145 ;  /* 0x0000001293127223 */ /* 0x000fe40000010091 */
[----:B------:R-:W-:Y:S02]  /*7330*/  FFMA.FTZ R17, R2, R141, -R16 ;  /* 0x0000008d02117223 */ /* 0x000fe40000010810 */
[C---:B------:R-:W-:Y:S02]  /*7340*/  FMUL.FTZ R16, R3.reuse, R143 ;  /* 0x0000008f03107220 */ /* 0x040fe40000410000 */
[----:B------:R-:W-:Y:S02]  /*7350*/  FMUL.FTZ R148, R148, R17 ;  /* 0x0000001194947220 */ /* 0x000fe40000410000 */
[-C--:B------:R-:W-:Y:S02]  /*7360*/  FFMA.FTZ R17, R2, R19.reuse, -R16 ;  /* 0x0000001302117223 */ /* 0x080fe40000010810 */
[----:B------:R-:W-:-:S02]  /*7370*/  FMUL.FTZ R19, R3, R19 ;  /* 0x0000001303137220 */ /* 0x000fc40000410000 */
[----:B0-----:R-:W-:Y:S02]  /*7380*/  @!P0 FADD.FTZ R5, R5, R20 ;  /* 0x0000001405058221 */ /* 0x001fe40000010000 */
[----:B------:R-:W-:Y:S02]  /*7390*/  FMUL.FTZ R17, R152, R17 ;  /* 0x0000001198117220 */ /* 0x000fe40000410000 */
[----:B------:R-:W-:Y:S01]  /*73a0*/  FFMA.FTZ R16, R2, R143, R19 ;  /* 0x0000008f02107223 */ /* 0x000fe20000010013 */
[----:B------:R-:W0:Y:S01]  /*73b0*/  SHFL.DOWN PT, R20, R5, 0x10, 0x1f ;  /* 0x0a001f0005147f89 */ /* 0x000e2200000e0000 */
[----:B-1----:R-:W-:Y:S02]  /*73c0*/  @!P0 FADD.FTZ R7, R7, R98 ;  /* 0x0000006207078221 */ /* 0x002fe40000010000 */
[----:B--2---:R-:W-:Y:S02]  /*73d0*/  @!P0 FADD.FTZ R6, R6, R97 ;  /* 0x0000006106068221 */ /* 0x004fe40000010000 */
[----:B------:R-:W-:Y:S01]  /*73e0*/  FFMA.FTZ R99, R99, R125, R18 ;  /* 0x0000007d63637223 */ /* 0x000fe20000010012 */
[----:B------:R-:W-:Y:S01]  /*73f0*/  SHFL.DOWN PT, R98, R7, 0x10, 0x1f ;  /* 0x0a001f0007627f89 */ /* 0x000fe200000e0000 */
[----:B---3--:R-:W-:Y:S01]  /*7400*/  @!P0 FADD.FTZ R4, R4, R21 ;  /* 0x0000001504048221 */ /* 0x008fe20000010000 */
[----:B------:R-:W-:Y:S01]  /*7410*/  ISETP.GT.AND P0, PT, R86, 0xf, PT ;  /* 0x0000000f5600780c */ /* 0x000fe20003f04270 */
[----:B------:R-:W-:Y:S01]  /*7420*/  FFMA.FTZ R18, R153, R16, R17 ;  /* 0x0000001099127223 */ /* 0x000fe20000010011 */
[----:B------:R-:W1:Y:S01]  /*7430*/  SHFL.DOWN PT, R21, R6, 0x10, 0x1f ;  /* 0x0a001f0006157f89 */ /* 0x000e6200000e0000 */
[----:B------:R-:W-:-:S02]  /*7440*/  FMUL.FTZ R16, R3, R139 ;  /* 0x0000008b03107220 */ /* 0x000fc40000410000 */
[----:B------:R-:W-:Y:S01]  /*7450*/  FFMA.FTZ R103, R103, R143, R18 ;  /* 0x0000008f67677223 */ /* 0x000fe20000010012 */
[----:B------:R-:W2:Y:S01]  /*7460*/  SHFL.DOWN PT, R19, R4, 0x10, 0x1f ;  /* 0x0a001f0004137f89 */ /* 0x000ea200000e0000 */
[----:B------:R-:W-:Y:S02]  /*7470*/  FFMA.FTZ R17, R2, R115, -R16 ;  /* 0x0000007302117223 */ /* 0x000fe40000010810 */
[C---:B------:R-:W-:Y:S02]  /*7480*/  FMUL.FTZ R16, R3.reuse, R119 ;  /* 0x0000007703107220 */ /* 0x040fe40000410000 */
[----:B------:R-:W-:Y:S02]  /*7490*/  FMUL.FTZ R130, R130, R17 ;  /* 0x0000001182827220 */ /* 0x000fe40000410000 */
[----:B------:R-:W-:Y:S02]  /*74a0*/  FFMA.FTZ R16, R2, R137, -R16 ;  /* 0x0000008902107223 */ /* 0x000fe40000010810 */
[----:B------:R-:W-:-:S02]  /*74b0*/  FMUL.FTZ R17, R3, R113 ;  /* 0x0000007103117220 */ /* 0x000fc40000410000 */
[----:B------:R-:W-:Y:S02]  /*74c0*/  FMUL.FTZ R133, R133, R16 ;  /* 0x0000001085857220 */ /* 0x000fe40000410000 */
[C---:B------:R-:W-:Y:S02]  /*74d0*/  FMUL.FTZ R16, R3.reuse, R151 ;  /* 0x0000009703107220 */ /* 0x040fe40000410000 */
[----:B------:R-:W-:Y:S02]  /*74e0*/  FFMA.FTZ R18, R2, R117, -R17 ;  /* 0x0000007502127223 */ /* 0x000fe40000010811 */
[C---:B------:R-:W-:Y:S02]  /*74f0*/  FMUL.FTZ R141, R3.reuse, R141 ;  /* 0x0000008d038d7220 */ /* 0x040fe40000410000 */
[C---:B------:R-:W-:Y:S02]  /*7500*/  FMUL.FTZ R115, R3.reuse, R115 ;  /* 0x0000007303737220 */ /* 0x040fe40000410000 */
[----:B------:R-:W-:-:S02]  /*7510*/  FMUL.FTZ R117, R3, R117 ;  /* 0x0000007503757220 */ /* 0x000fc40000410000 */
[C---:B------:R-:W-:Y:S02]  /*7520*/  FMUL.FTZ R137, R3.reuse, R137 ;  /* 0x0000008903897220 */ /* 0x040fe40000410000 */
[-C--:B------:R-:W-:Y:S02]  /*7530*/  FMUL.FTZ R3, R3, R121.reuse ;  /* 0x0000007903037220 */ /* 0x080fe40000410000 */
[C---:B------:R-:W-:Y:S02]  /*7540*/  FFMA.FTZ R16, R2.reuse, R121, -R16 ;  /* 0x0000007902107223 */ /* 0x040fe40000010810 */
[----:B------:R-:W-:Y:S02]  /*7550*/  FMUL.FTZ R135, R135, R18 ;  /* 0x0000001287877220 */ /* 0x000fe40000410000 */
[----:B0-----:R-:W-:Y:S02]  /*7560*/  @!P0 FADD.FTZ R5, R5, R20 ;  /* 0x0000001405058221 */ /* 0x001fe40000010000 */
[----:B------:R-:W-:-:S02]  /*7570*/  FFMA.FTZ R141, R2, R140, R141 ;  /* 0x0000008c028d7223 */ /* 0x000fc4000001008d */
[C---:B------:R-:W-:Y:S02]  /*7580*/  FFMA.FTZ R115, R2.reuse, R139, R115 ;  /* 0x0000008b02737223 */ /* 0x040fe40000010073 */
[C---:B------:R-:W-:Y:S02]  /*7590*/  FFMA.FTZ R20, R2.reuse, R113, R117 ;  /* 0x0000007102147223 */ /* 0x040fe40000010075 */
[C---:B------:R-:W-:Y:S02]  /*75a0*/  FFMA.FTZ R18, R2.reuse, R119, R137 ;  /* 0x0000007702127223 */ /* 0x040fe40000010089 */
[----:B------:R-:W-:Y:S02]  /*75b0*/  FFMA.FTZ R2, R2, R151, R3 ;  /* 0x0000009702027223 */ /* 0x000fe40000010003 */
[----:B------:R-:W-:Y:S02]  /*75c0*/  FMUL.FTZ R16, R129, R16 ;  /* 0x0000001081107220 */ /* 0x000fe40000410000 */
[----:B-1----:R-:W-:-:S02]  /*75d0*/  @!P0 FADD.FTZ R6, R6, R21 ;  /* 0x0000001506068221 */ /* 0x002fc40000010000 */
[----:B------:R-:W-:Y:S02]  /*75e0*/  @!P0 FADD.FTZ R7, R7, R98 ;  /* 0x0000006207078221 */ /* 0x000fe40000010000 */
[----:B--2---:R-:W-:Y:S02]  /*75f0*/  @!P0 FADD.FTZ R4, R4, R19 ;  /* 0x0000001304048221 */ /* 0x004fe40000010000 */
[----:B------:R-:W-:Y:S02]  /*7600*/  FFMA.FTZ R141, R170, R141, R148 ;  /* 0x0000008daa8d7223 */ /* 0x000fe40000010094 */
[----:B------:R-:W-:Y:S01]  /*7610*/  FFMA.FTZ R130, R158, R115, R130 ;  /* 0x000000739e827223 */ /* 0x000fe20000010082 */
[----:B------:R0:W-:Y:S01]  /*7620*/  @!P1 STS.128 [0xc70], R4 ;  /* 0x000c7004ff009388 */ /* 0x0001e20000000c00 */
        /* <DEDUP_REMOVED lines=28> */
.L_x_11417:
[----:B0-----:R-:W-:Y:S05]  /*77f0*/  BSYNC B0 ;  /* 0x0000000000007941 */ /* 0x001fea0003800000 */
.L_x_11416:
[----:B------:R-:W-:Y:S02]  /*7800*/  IADD3 R25, R25, 0x1, RZ ;  /* 0x0000000119197810 */ /* 0x000fe40007ffe0ff */
[----:B------:R-:W-:-:S02]  /*7810*/  IADD3 R23, P1, R23, 0x1, RZ ;  /* 0x0000000117177810 */ /* 0x000fc40007f3e0ff */
[----:B------:R-:W-:Y:S02]  /*7820*/  ISETP.GE.AND P0, PT, R25, c[0x0][0x16c], PT ;  /* 0x00005b0019007a0c */ /* 0x000fe40003f06270 */
[----:B------:R-:W-:-:S11]  /*7830*/  IADD3.X R0, RZ, R0, RZ, P1, !PT ;  /* 0x00000000ff007210 */ /* 0x000fd60000ffe4ff */
[----:B------:R-:W-:Y:S01]  /*7840*/  @P0 CALL.REL.NOINC `(.L_x_11371) ;  /* 0x0000001000000944 */ /* 0x000fe20003c00000 */
[----:B------:R-:W-:Y:S05]  /*7850*/  BRA `(.L_x_11418) ;  /* 0xffffaf0000007947 */ /* 0x000fea000383ffff */
.L_x_11371:
[----:B------:R-:W-:Y:S01]  /*7860*/  BAR.SYNC.DEFER_BLOCKING 0x0 ;  /* 0x0000000000007b1d */ /* 0x000fe20000010000 */
[C---:B------:R-:W-:Y:S02]  /*7870*/  ISETP.GE.AND P0, PT, R74.reuse, R73, PT ;  /* 0x000000494a00720c */ /* 0x040fe40003f06270 */
[----:B------:R-:W-:Y:S02]  /*7880*/  PRMT R3, RZ, 0x7610, R3 ;  /* 0x00007610ff037816 */ /* 0x000fe40000000003 */
[C---:B------:R-:W-:Y:S02]  /*7890*/  LOP3.LUT R20, R74.reuse, 0x20, RZ, 0xfc, !PT ;  /* 0x000000204a147812 */ /* 0x040fe400078efcff */
[C---:B------:R-:W-:Y:S02]  /*78a0*/  LOP3.LUT R22, R74.reuse, 0x40, RZ, 0xfc, !PT ;  /* 0x000000404a167812 */ /* 0x040fe400078efcff */
[C---:B------:R-:W-:Y:S02]  /*78b0*/  LOP3.LUT R40, R74.reuse, 0x60, RZ, 0xfc, !PT ;  /* 0x000000604a287812 */ /* 0x040fe400078efcff */
[----:B------:R-:W-:-:S02]  /*78c0*/  LOP3.LUT R42, R74, 0x80, RZ, 0xfc, !PT ;  /* 0x000000804a2a7812 */ /* 0x000fc400078efcff */
[C---:B------:R-:W-:Y:S02]  /*78d0*/  LOP3.LUT R44, R74.reuse, 0xa0, RZ, 0xfc, !PT ;  /* 0x000000a04a2c7812 */ /* 0x040fe400078efcff */
[----:B------:R-:W-:Y:S02]  /*78e0*/  LOP3.LUT R46, R74, 0xc0, RZ, 0xfc, !PT ;  /* 0x000000c04a2e7812 */ /* 0x000fe400078efcff */
[-C--:B------:R-:W-:Y:S02]  /*78f0*/  ISETP.GE.AND P1, PT, R22, R73.reuse, PT ;  /* 0x000000491600720c */ /* 0x080fe40003f26270 */
[----:B------:R-:W-:Y:S02]  /*7900*/  LOP3.LUT R48, R74, 0xe0, RZ, 0xfc, !PT ;  /* 0x000000e04a307812 */ /* 0x000fe400078efcff */
[-C--:B------:R-:W-:Y:S02]  /*7910*/  ISETP.GE.AND P2, PT, R40, R73.reuse, PT ;  /* 0x000000492800720c */ /* 0x080fe40003f46270 */
[----:B------:R-:W-:Y:S01]  /*7920*/  PRMT R0, RZ, 0x7610, R0 ;  /* 0x00007610ff007816 */ /* 0x000fe20000000000 */
[----:B------:R-:W2:Y:S01]  /*7930*/  @!P0 LDG.E.U16 R3, [R8.64] ;  /* 0x0000000608038981 */ /* 0x000ea2000c1e1500 */
[----:B------:R-:W-:-:S02]  /*7940*/  ISETP.GE.AND P0, PT, R20, R73, PT ;  /* 0x000000491400720c */ /* 0x000fc40003f06270 */
[-C--:B------:R-:W-:Y:S02]  /*7950*/  ISETP.GE.AND P3, PT, R42, R73.reuse, PT ;  /* 0x000000492a00720c */ /* 0x080fe40003f66270 */
[-C--:B------:R-:W-:Y:S02]  /*7960*/  ISETP.GE.AND P4, PT, R44, R73.reuse, PT ;  /* 0x000000492c00720c */ /* 0x080fe40003f86270 */
[-C--:B------:R-:W-:Y:S02]  /*7970*/  ISETP.GE.AND P5, PT, R46, R73.reuse, PT ;  /* 0x000000492e00720c */ /* 0x080fe40003fa6270 */
[----:B------:R-:W-:Y:S02]  /*7980*/  ISETP.GE.AND P6, PT, R48, R73, PT ;  /* 0x000000493000720c */ /* 0x000fe40003fc6270 */
[----:B------:R-:W-:Y:S02]  /*7990*/  PRMT R5, RZ, 0x7610, R5 ;  /* 0x00007610ff057816 */ /* 0x000fe40000000005 */
        /* <DEDUP_REMOVED lines=17> */
[----:B------:R-:W-:-:S04]  /*7ab0*/  IMAD R45, R91, c[0x0][0x2d8], RZ ;  /* 0x0000b6005b2d7a24 */ /* 0x000fc800078e02ff */
[----:B------:R-:W-:Y:S01]  /*7ac0*/  IMAD R47, R92, c[0x0][0x2dc], R45 ;  /* 0x0000b7005c2f7a24 */ /* 0x000fe200078e022d */
[----:B------:R-:W-:Y:S01]  /*7ad0*/  IADD3 R49, R76, -c[0x0][0x174], RZ ;  /* 0x80005d004c317a10 */ /* 0x000fe20007ffe0ff */
[----:B------:R-:W-:-:S04]  /*7ae0*/  IMAD R51, R95, c[0x0][0x2e0], RZ ;  /* 0x0000b8005f337a24 */ /* 0x000fc800078e02ff */
[----:B------:R-:W-:Y:S01]  /*7af0*/  IMAD R49, R49, -0x100, RZ ;  /* 0xffffff0031317824 */ /* 0x000fe200078e02ff */
        /* <DEDUP_REMOVED lines=17> */
[----:B------:R-:W2:Y:S04]  /*7c10*/  LDS.U16 R6, [R64+0xe] ;  /* 0x00000e0040067984 */ /* 0x000ea80000000400 */
[----:B------:R-:W-:Y:S01]  /*7c20*/  BAR.SYNC.DEFER_BLOCKING 0x0 ;  /* 0x0000000000007b1d */ /* 0x000fe20000010000 */
[----:B0-----:R-:W-:-:S02]  /*7c30*/  HADD2.F32 R16, -RZ, R16.H0_H0 ;  /* 0x20000010ff107230 */ /* 0x001fc40000004100 */
[----:B-1----:R-:W-:-:S03]  /*7c40*/  HADD2.F32 R8, -RZ, R8.H0_H0 ;  /* 0x20000008ff087230 */ /* 0x002fc60000004100 */
[--C-:B------:R-:W-:Y:S02]  /*7c50*/  FADD.FTZ R16, R16, R93.reuse ;  /* 0x0000005d10107221 */ /* 0x100fe40000010000 */
[----:B------:R-:W-:-:S03]  /*7c60*/  FADD.FTZ R8, R8, R93 ;  /* 0x0000005d08087221 */ /* 0x000fc60000010000 */
[----:B------:R-:W-:Y:S02]  /*7c70*/  FSETP.GTU.FTZ.AND P0, PT, R16, 20, PT ;  /* 0x41a000001000780b */ /* 0x000fe40003f1c000 */
[----:B------:R-:W-:-:S11]  /*7c80*/  FSETP.GTU.FTZ.AND P5, PT, R8, 20, PT ;  /* 0x41a000000800780b */ /* 0x000fd60003fbc000 */
[----:B------:R-:W-:Y:S02]  /*7c90*/  @!P0 FMUL.FTZ R7, R16, -1.4426950216293334961 ;  /* 0xbfb8aa3b10078820 */ /* 0x000fe40000410000 */
[----:B------:R-:W-:-:S04]  /*7ca0*/  @!P5 FMUL.FTZ R8, R8, -1.4426950216293334961 ;  /* 0xbfb8aa3b0808d820 */ /* 0x000fc80000410000 */
[----:B------:R-:W0:Y:S01]  /*7cb0*/  @!P0 MUFU.EX2 R7, R7 ;  /* 0x0000000700078308 */ /* 0x000e220000000800 */
[----:B--2---:R-:W-:-:S07]  /*7cc0*/  HADD2.F32 R16, -RZ, R3.H0_H0 ;  /* 0x20000003ff107230 */ /* 0x004fce0000004100 */
[----:B------:R-:W1:Y:S01]  /*7cd0*/  @!P5 MUFU.EX2 R8, R8 ;  /* 0x000000080008d308 */ /* 0x000e620000000800 */
[----:B------:R-:W-:Y:S01]  /*7ce0*/  FADD.FTZ R3, R16, R93 ;  /* 0x0000005d10037221 */ /* 0x000fe20000010000 */
[----:B---3--:R-:W-:Y:S02]  /*7cf0*/  HADD2.F32 R16, -RZ, R0.H0_H0 ;  /* 0x20000000ff107230 */ /* 0x008fe40000004100 */
[----:B----4-:R-:W-:-:S03]  /*7d00*/  HADD2.F32 R4, -RZ, R4.H0_H0 ;  /* 0x20000004ff047230 */ /* 0x010fc60000004100 */
[--C-:B------:R-:W-:Y:S01]  /*7d10*/  FADD.FTZ R17, R16, R93.reuse ;  /* 0x0000005d10117221 */ /* 0x100fe20000010000 */
[----:B-----5:R-:W-:Y:S01]  /*7d20*/  HADD2.F32 R16, -RZ, R2.H0_H0 ;  /* 0x20000002ff107230 */ /* 0x020fe20000004100 */
[----:B0-----:R-:W-:Y:S02]  /*7d30*/  @!P0 FADD.FTZ R0, R7, 1 ;  /* 0x3f80000007008421 */ /* 0x001fe40000010000 */
[--C-:B------:R-:W-:Y:S01]  /*7d40*/  FADD.FTZ R7, R4, R93.reuse ;  /* 0x0000005d04077221 */ /* 0x100fe20000010000 */
[----:B------:R-:W-:Y:S01]  /*7d50*/  HADD2.F32 R4, -RZ, R5.H0_H0 ;  /* 0x20000005ff047230 */ /* 0x000fe20000004100 */
[----:B------:R-:W0:Y:S01]  /*7d60*/  @!P0 MUFU.RCP R9, R0 ;  /* 0x0000000000098308 */ /* 0x000e220000001000 */
[----:B-1----:R-:W-:Y:S02]  /*7d70*/  @!P5 FADD.FTZ R2, R8, 1 ;  /* 0x3f8000000802d421 */ /* 0x002fe40000010000 */
[--C-:B------:R-:W-:Y:S02]  /*7d80*/  FADD.FTZ R16, R16, R93.reuse ;  /* 0x0000005d10107221 */ /* 0x100fe40000010000 */
[----:B------:R-:W-:-:S03]  /*7d90*/  FADD.FTZ R8, R4, R93 ;  /* 0x0000005d04087221 */ /* 0x000fc60000010000 */
[----:B------:R-:W1:Y:S01]  /*7da0*/  @!P5 MUFU.RCP R2, R2 ;  /* 0x000000020002d308 */ /* 0x000e620000001000 */
[----:B------:R-:W-:Y:S02]  /*7db0*/  FSETP.GTU.FTZ.AND P3, PT, R16, 20, PT ;  /* 0x41a000001000780b */ /* 0x000fe40003f7c000 */
[----:B------:R-:W-:Y:S02]  /*7dc0*/  FSETP.GTU.FTZ.AND P4, PT, R7, 20, PT ;  /* 0x41a000000700780b */ /* 0x000fe40003f9c000 */
[----:B------:R-:W-:Y:S01]  /*7dd0*/  FSETP.GTU.FTZ.AND P6, PT, R8, 20, PT ;  /* 0x41a000000800780b */ /* 0x000fe20003fdc000 */
[----:B------:R-:W-:Y:S01]  /*7de0*/  HADD2.F32 R6, -RZ, R6.H0_H0 ;  /* 0x20000006ff067230 */ /* 0x000fe20000004100 */
[----:B------:R-:W-:Y:S01]  /*7df0*/  FSETP.GTU.FTZ.AND P2, PT, R17, 20, PT ;  /* 0x41a000001100780b */ /* 0x000fe20003f5c000 */
[----:B0-----:R-:W-:Y:S01]  /*7e00*/  @!P0 FMUL.FTZ R32, R32, R9 ;  /* 0x0000000920208220 */ /* 0x001fe20000410000 */
[----:B------:R-:W-:Y:S02]  /*7e10*/  ISETP.NE.AND P0, PT, R88, RZ, PT ;  /* 0x000000ff5800720c */ /* 0x000fe40003f05270 */
[----:B------:R-:W-:-:S02]  /*7e20*/  FADD.FTZ R9, R6, R93 ;  /* 0x0000005d06097221 */ /* 0x000fc40000010000 */
[----:B-1----:R-:W-:Y:S02]  /*7e30*/  @!P5 FMUL.FTZ R35, R35, R2 ;  /* 0x000000022323d220 */ /* 0x002fe40000410000 */
[----:B------:R-:W-:Y:S01]  /*7e40*/  @!P3 FMUL.FTZ R2, R16, -1.4426950216293334961 ;  /* 0xbfb8aa3b1002b820 */ /* 0x000fe20000410000 */
[----:B------:R-:W-:Y:S01]  /*7e50*/  PRMT R16, R28, 0x7632, R16 ;  /* 0x000076321c107816 */ /* 0x000fe20000000010 */
[----:B------:R-:W-:Y:S01]  /*7e60*/  @!P4 FMUL.FTZ R4, R7, -1.4426950216293334961 ;  /* 0xbfb8aa3b0704c820 */ /* 0x000fe20000410000 */
[----:B------:R-:W-:Y:S01]  /*7e70*/  PRMT R7, R30, 0x7632, R7 ;  /* 0x000076321e077816 */ /* 0x000fe20000000007 */
[----:B------:R-:W-:Y:S01]  /*7e80*/  @!P6 FMUL.FTZ R6, R8, -1.4426950216293334961 ;  /* 0xbfb8aa3b0806e820 */ /* 0x000fe20000410000 */
[----:B------:R-:W-:Y:S01]  /*7e90*/  PRMT R8, R26, 0x7632, R8 ;  /* 0x000076321a087816 */ /* 0x000fe20000000008 */
[----:B------:R-:W-:Y:S01]  /*7ea0*/  STS.U16 [R64], R30 ;  /* 0x0000001e40007388 */ /* 0x000fe20000000400 */
[----:B------:R-:W-:-:S03]  /*7eb0*/  @!P2 FMUL.FTZ R0, R17, -1.4426950216293334961 ;  /* 0xbfb8aa3b1100a820 */ /* 0x000fc60000410000 */
        /* <DEDUP_REMOVED lines=18> */
[----:B------:R-:W-:-:S02]  /*7fe0*/  FSETP.GTU.FTZ.AND P1, PT, R3, 20, PT ;  /* 0x41a000000300780b */ /* 0x000fc40003f3c000 */
[----:B------:R-:W-:-:S03]  /*7ff0*/  FSETP.GTU.FTZ.AND P5, PT, R9, 20, PT ;  /* 0x41a000000900780b */ /* 0x000fc60003fbc000 */
[----:B------:R-:W2:Y:S08]  /*8000*/  @!P6 MUFU.EX2 R6, R6 ;  /* 0x000000060006e308 */ /* 0x000eb00000000800 */
[----:B------:R-:W-:Y:S01]  /*8010*/  @!P1 FMUL.FTZ R3, R3, -1.4426950216293334961 ;  /* 0xbfb8aa3b03039820 */ /* 0x000fe20000410000 */
[----:B------:R3:W-:Y:S01]  /*8020*/  @!P4 MUFU.EX2 R5, R4 ;  /* 0x000000040005c308 */ /* 0x0007e20000000800 */
[----:B------:R-:W4:Y:S01]  /*8030*/  LDS R33, [0x210] ;  /* 0x00021000ff217984 */ /* 0x000f220000000800 */
[----:B---3--:R-:W-:-:S06]  /*8040*/  @!P5 FMUL.FTZ R4, R9, -1.4426950216293334961 ;  /* 0xbfb8aa3b0904d820 */ /* 0x008fcc0000410000 */
[----:B------:R-:W3:Y:S08]  /*8050*/  @!P1 MUFU.EX2 R3, R3 ;  /* 0x0000000300039308 */ /* 0x000ef00000000800 */
[----:B0-----:R-:W0:Y:S08]  /*8060*/  @!P5 MUFU.EX2 R7, R4 ;  /* 0x000000040007d308 */ /* 0x001e300000000800 */
[----:B------:R-:W5:Y:S01]  /*8070*/  @!P2 MUFU.EX2 R0, R0 ;  /* 0x000000000000a308 */ /* 0x000f620000000800 */
[----:B--2---:R-:W-:-:S07]  /*8080*/  @!P6 FADD.FTZ R6, R6, 1 ;  /* 0x3f8000000606e421 */ /* 0x004fce0000010000 */
[----:B------:R-:W2:Y:S01]  /*8090*/  @!P3 MUFU.EX2 R2, R2 ;  /* 0x000000020002b308 */ /* 0x000ea20000000800 */
[----:B---3--:R-:W-:Y:S02]  /*80a0*/  @!P1 FADD.FTZ R3, R3, 1 ;  /* 0x3f80000003039421 */ /* 0x008fe40000010000 */
[----:B0-----:R-:W-:-:S05]  /*80b0*/  @!P5 FADD.FTZ R7, R7, 1 ;  /* 0x3f8000000707d421 */ /* 0x001fca0000010000 */
[----:B------:R-:W0:Y:S01]  /*80c0*/  @!P6 MUFU.RCP R45, R6 ;  /* 0x00000006002de308 */ /* 0x000e220000001000 */
[----:B-----5:R-:W-:Y:S02]  /*80d0*/  @!P2 FADD.FTZ R0, R0, 1 ;  /* 0x3f8000000000a421 */ /* 0x020fe40000010000 */
[----:B------:R-:W-:-:S05]  /*80e0*/  @!P4 FADD.FTZ R5, R5, 1 ;  /* 0x3f8000000505c421 */ /* 0x000fca0000010000 */
[----:B------:R3:W5:Y:S01]  /*80f0*/  @!P1 MUFU.RCP R9, R3 ;  /* 0x0000000300099308 */ /* 0x0007620000001000 */
[----:B--2---:R-:W-:-:S07]  /*8100*/  @!P3 FADD.FTZ R4, R2, 1 ;  /* 0x3f8000000204b421 */ /* 0x004fce0000010000 */
[----:B-1----:R-:W1:Y:S01]  /*8110*/  @!P5 MUFU.RCP R16, R7 ;  /* 0x000000070010d308 */ /* 0x002e620000001000 */
[----:B---3--:R-:W-:-:S05]  /*8120*/  IMAD.WIDE.U32 R2, R92, c[0x0][0x2d8], RZ ;  /* 0x0000b6005c027a25 */ /* 0x008fca00078e00ff */
[----:B------:R-:W-:Y:S02]  /*8130*/  IADD3 R3, R3, R47, RZ ;  /* 0x0000002f03037210 */ /* 0x000fe40007ffe0ff */
[----:B------:R-:W2:Y:S01]  /*8140*/  @!P2 MUFU.RCP R0, R0 ;  /* 0x000000000000a308 */ /* 0x000ea20000001000 */
[----:B0-----:R-:W-:Y:S01]  /*8150*/  @!P6 FMUL.FTZ R38, R38, R45 ;  /* 0x0000002d2626e220 */ /* 0x001fe20000410000 */
[----:B----4-:R-:W-:-:S06]  /*8160*/  ISETP.GE.AND P6, PT, R74, R33, PT ;  /* 0x000000214a00720c */ /* 0x010fcc0003fc6270 */
[----:B------:R-:W0:Y:S01]  /*8170*/  @!P4 MUFU.RCP R8, R5 ;  /* 0x000000050008c308 */ /* 0x000e220000001000 */
[----:B------:R-:W-:-:S07]  /*8180*/  IMAD.WIDE.U32 R2, R96, c[0x0][0x2e0], R2 ;  /* 0x0000b80060027a25 */ /* 0x000fce00078e0002 */
[----:B------:R3:W4:Y:S01]  /*8190*/  @!P3 MUFU.RCP R43, R4 ;  /* 0x00000004002bb308 */ /* 0x0007220000001000 */
[----:B-----5:R-:W-:Y:S01]  /*81a0*/  @!P1 FMUL.FTZ R34, R34, R9 ;  /* 0x0000000922229220 */ /* 0x020fe20000410000 */
[----:B------:R-:W-:Y:S01]  /*81b0*/  IADD3 R2, P1, R49, R2, RZ ;  /* 0x0000000231027210 */ /* 0x000fe20007f3e0ff */
[----:B-1----:R-:W-:Y:S01]  /*81c0*/  @!P5 FMUL.FTZ R41, R41, R16 ;  /* 0x000000102929d220 */ /* 0x002fe20000410000 */
[----:B------:R-:W-:Y:S02]  /*81d0*/  SHF.R.S32.HI R18, RZ, 0x1f, R74 ;  /* 0x0000001fff127819 */ /* 0x000fe4000001144a */
[----:B------:R-:W-:Y:S01]  /*81e0*/  LEA R9, P5, R74, c[0x0][0x330], 0x1 ;  /* 0x0000cc004a097a11 */ /* 0x000fe200078a08ff */
[----:B---3--:R-:W-:Y:S01]  /*81f0*/  IMAD R4, R96, c[0x0][0x2e4], R51 ;  /* 0x0000b90060047a24 */ /* 0x008fe200078e0233 */
[----:B------:R-:W-:Y:S01]  /*8200*/  SHF.R.S32.HI R51, RZ, 0x1f, R49 ;  /* 0x0000001fff337819 */ /* 0x000fe20000011431 */
[----:B--2---:R-:W-:Y:S01]  /*8210*/  @!P2 FMUL.FTZ R37, R37, R0 ;  /* 0x000000002525a220 */ /* 0x004fe20000410000 */
[----:B------:R-:W-:Y:S01]  /*8220*/  LEA.HI.X R0, R74, c[0x0][0x334], R18, 0x1, P5 ;  /* 0x0000cd004a007a11 */ /* 0x000fe200028f0c12 */
[----:B0-----:R-:W-:Y:S01]  /*8230*/  @!P4 FMUL.FTZ R39, R39, R8 ;  /* 0x000000082727c220 */ /* 0x001fe20000410000 */
[----:B------:R-:W-:-:S02]  /*8240*/  IADD3.X R3, R51, R4, R3, P1, !PT ;  /* 0x0000000433037210 */ /* 0x000fc40000ffe403 */
[----:B------:R-:W-:Y:S02]  /*8250*/  IADD3 R4, P1, R74, R75, RZ ;  /* 0x0000004b4a047210 */ /* 0x000fe40007f3e0ff */
[----:B------:R-:W-:Y:S01]  /*8260*/  LEA R8, P5, R2, R9, 0x1 ;  /* 0x0000000902087211 */ /* 0x000fe200078a08ff */
[----:B----4-:R-:W-:Y:S01]  /*8270*/  @!P3 FMUL.FTZ R36, R36, R43 ;  /* 0x0000002b2424b220 */ /* 0x010fe20000410000 */
[----:B------:R-:W-:Y:S02]  /*8280*/  LEA.HI.X.SX32 R5, R75, R18, 0x1, P1 ;  /* 0x000000124b057211 */ /* 0x000fe400008f0eff */
[-C--:B------:R-:W-:Y:S02]  /*8290*/  ISETP.GE.AND P4, PT, R22, R33.reuse, PT ;  /* 0x000000211600720c */ /* 0x080fe40003f86270 */
[-C--:B------:R-:W-:Y:S02]  /*82a0*/  ISETP.GE.AND P3, PT, R40, R33.reuse, PT ;  /* 0x000000212800720c */ /* 0x080fe40003f66270 */
[----:B------:R-:W-:-:S02]  /*82b0*/  ISETP.GE.AND P2, PT, R42, R33, PT ;  /* 0x000000212a00720c */ /* 0x000fc40003f46270 */
[----:B------:R-:W-:Y:S02]  /*82c0*/  ISETP.GE.AND P1, PT, R44, R33, PT ;  /* 0x000000212c00720c */ /* 0x000fe40003f26270 */
        /* <DEDUP_REMOVED lines=11> */
.L_x_11420:
[----:B------:R-:W-:Y:S05]  /*8380*/  BSYNC B0 ;  /* 0x0000000000007941 */ /* 0x000fea0003800000 */
.L_x_11419:
[----:B------:R-:W-:Y:S01]  /*8390*/  @!P4 STG.E.U16 [R8.64+-0x180], R21 ;  /* 0xfffe80150800c986 */ /* 0x000fe2000c101506 */
[-C--:B------:R-:W-:Y:S01]  /*83a0*/  ISETP.GE.AND P6, PT, R46, R33.reuse, PT ;  /* 0x000000212e00720c */ /* 0x080fe20003fc6270 */
[----:B------:R-:W-:Y:S01]  /*83b0*/  BSSY B0, `(.L_x_11421) ;  /* 0x0000040000007945 */ /* 0x000fe20003800000 */
[-C--:B------:R-:W-:Y:S01]  /*83c0*/  ISETP.GE.AND P5, PT, R20, R33.reuse, PT ;  /* 0x000000211400720c */ /* 0x080fe20003fa6270 */
[----:B------:R1:W-:Y:S01]  /*83d0*/  @!P3 STG.E.U16 [R8.64+-0x140], R23 ;  /* 0xfffec0170800b986 */ /* 0x0003e2000c101506 */
        /* <DEDUP_REMOVED lines=15> */
[----:B-1----:R-:W-:Y:S01]  /*84d0*/  PRMT R23, R0, 0x7632, R23 ;  /* 0x0000763200177816 */ /* 0x002fe20000000017 */
        /* <DEDUP_REMOVED lines=45> */
.L_x_11422:
[----:B------:R-:W-:Y:S05]  /*87b0*/  BSYNC B0 ;  /* 0x0000000000007941 */ /* 0x000fea0003800000 */
.L_x_11421:
[----:B------:R-:W-:Y:S01]  /*87c0*/  MOV R3, R27 ;  /* 0x0000001b00037202 */ /* 0x000fe20000000f00 */
[----:B------:R-:W-:Y:S01]  /*87d0*/  IMAD R5, R95, c[0x0][0x300], RZ ;  /* 0x0000c0005f057a24 */ /* 0x000fe200078e02ff */
[----:B------:R-:W-:Y:S02]  /*87e0*/  LEA R0, P4, R74, c[0x0][0x340], 0x1 ;  /* 0x0000d0004a007a11 */ /* 0x000fe400078808ff */
[-C--:B------:R-:W-:Y:S01]  /*87f0*/  ISETP.GE.AND P5, PT, R46, R23.reuse, PT ;  /* 0x000000172e00720c */ /* 0x080fe20003fa6270 */
[----:B------:R-:W-:Y:S01]  /*8800*/  IMAD.WIDE.U32 R2, R96, c[0x0][0x300], R2 ;  /* 0x0000c00060027a25 */ /* 0x000fe200078e0002 */
[----:B------:R-:W-:Y:S02]  /*8810*/  LEA.HI.X R4, R74, c[0x0][0x344], R25, 0x1, P4 ;  /* 0x0000d1004a047a11 */ /* 0x000fe400020f0c19 */
[----:B------:R-:W-:Y:S01]  /*8820*/  ISETP.GE.AND P0, PT, R20, R23, PT ;  /* 0x000000171400720c */ /* 0x000fe20003f06270 */
[----:B0-----:R-:W-:Y:S01]  /*8830*/  IMAD R6, R96, c[0x0][0x304], R5 ;  /* 0x0000c10060067a24 */ /* 0x001fe200078e0205 */
[----:B------:R-:W-:-:S02]  /*8840*/  IADD3 R5, P3, R49, R2, RZ ;  /* 0x0000000231057210 */ /* 0x000fc40007f7e0ff */
[-C--:B------:R-:W-:Y:S02]  /*8850*/  ISETP.GE.AND P1, PT, R22, R23.reuse, PT ;  /* 0x000000171600720c */ /* 0x080fe40003f26270 */
        /* <DEDUP_REMOVED lines=26> */
.L_x_11354:
        /* <DEDUP_REMOVED lines=24> */
.L_x_11425:
[----:B0-----:R-:W-:Y:S05]  /*8b80*/  BSYNC B0 ;  /* 0x0000000000007941 */ /* 0x001fea0003800000 */
.L_x_11424:
        /* <DEDUP_REMOVED lines=23> */
.L_x_11427:
[----:B------:R-:W1:Y:S02]  /*8d00*/  S2R R13, SR_TID.X ;  /* 0x00000000000d7919 */ /* 0x000e640000002100 */
.L_x_11428:
[----:B0-----:R-:W-:Y:S05]  /*8d10*/  BSYNC B0 ;  /* 0x0000000000007941 */ /* 0x001fea0003800000 */
.L_x_11426:
        /* <DEDUP_REMOVED lines=10> */
.L_x_11429:
        /* <DEDUP_REMOVED lines=28> */
.L_x_11430:
        /* <DEDUP_REMOVED lines=16> */
.L_x_14726:


//--------------------- .text._Z25selective_scan_bwd_kernelI32Selective_Scan_bwd_kernel_traitsILi32ELi8ELb0ELb0ELb1ELb1ELb1EN3c104HalfENS1_7complexIfEEEEv12SSMParamsBwd --------------------------
	.section	.text._Z25selective_scan_bwd_kernelI32Selective_Scan_bwd_kernel_traitsILi32ELi8ELb0ELb0ELb1ELb1ELb1EN3c104HalfENS1_7complexIfEEEEv12SSMParamsBwd,"ax",@progbits
	.sectioninfo	@"SHI_REGISTERS=204"
	.align	128
        .global         _Z25selective_scan_bwd_kernelI32Selective_Scan_bwd_kernel_traitsILi32ELi8ELb0ELb0ELb1ELb1ELb1EN3c104HalfENS1_7complexIfEEEEv12SSMParamsBwd
        .type           _Z25selective_scan_bwd_kernelI32Selective_Scan_bwd_kernel_traitsILi32ELi8ELb0ELb0ELb1ELb1ELb1EN3c104HalfENS1_7complexIfEEEEv12SSMParamsBwd,@function
        .size           _Z25selective_scan_bwd_kernelI32Selective_Scan_bwd_kernel_traitsILi32ELi8ELb0ELb0ELb1ELb1ELb1EN3c104HalfENS1_7complexIfEEEEv12SSMParamsBwd,(.L_x_14727 - _Z25selective_scan_bwd_kernelI32Selective_Scan_bwd_kernel_traitsILi32ELi8ELb0ELb0ELb1ELb1ELb1EN3c104HalfENS1_7complexIfEEEEv12SSMParamsBwd)
        .other          _Z25selective_scan_bwd_kernelI32Selective_Scan_bwd_kernel_traitsILi32ELi8ELb0ELb0ELb1ELb1ELb1EN3c104HalfENS1_7complexIfEEEEv12SSMParamsBwd,@"STO_CUDA_ENTRY STV_DEFAULT"
_Z25selective_scan_bwd_kernelI32Selective_Scan_bwd_kernel_traitsILi32ELi8ELb0ELb0ELb1ELb1ELb1EN3c104HalfENS1_7complexIfEEEEv12SSMParamsBwd:
.text._Z25selective_scan_bwd_kernelI32Selective_Scan_bwd_kernel_traitsILi32ELi8ELb0ELb0ELb1ELb1ELb1EN3c104HalfENS1_7complexIfEEEEv12SSMParamsBwd:
        /* <DEDUP_REMOVED lines=23> */
[C---:B------:R-:W-:Y:S01]  /*0170*/  IMAD R15, R75.reuse, c[0x0][0x1d8], RZ ;  /* 0x000076004b0f7a24 */ /* 0x040fe200078e02ff */
[----:B------:R-:W-:Y:S01]  /*0180*/  MOV R12, c[0x0][0x174] ;  /* 0x00005d00000c7a02 */ /* 0x000fe20000000f00 */
[----:B------:R-:W-:Y:S01]  /*0190*/  IMAD R19, R75, c[0x0][0x280], RZ ;  /* 0x0000a0004b137a24 */ /* 0x000fe200078e02ff */
[----:B------:R-:W-:Y:S01]  /*01a0*/  HFMA2.MMA R69, -RZ, RZ, 0, 0 ;  /* 0x00000000ff457435 */ /* 0x000fe200000001ff */
[----:B0-----:R-:W-:Y:S01]  /*01b0*/  IABS R2, R76 ;  /* 0x0000004c00027213 */ /* 0x001fe20000000000 */
[----:B------:R-:W-:Y:S01]  /*01c0*/  IMAD R10, R70, c[0x0][0x1b0], RZ ;  /* 0x00006c00460a7a24 */ /* 0x000fe200078e02ff */
[----:B-1----:R-:W-:Y:S01]  /*01d0*/  HFMA2.MMA R6, -RZ, RZ, 0, 0 ;  /* 0x00000000ff067435 */ /* 0x002fe200000001ff */
[----:B------:R-:W-:Y:S01]  /*01e0*/  IMAD R15, R76, c[0x0][0x1dc], R15 ;  /* 0x000077004c0f7a24 */ /* 0x000fe200078e020f */
[----:B------:R-:W-:Y:S01]  /*01f0*/  MOV R67, RZ ;  /* 0x000000ff00437202 */ /* 0x000fe20000000f00 */
[----:B----4-:R-:W-:-:S02]  /*0200*/  IMAD R4, R70, c[0x0][0x1d0], RZ ;  /* 0x0000740046047a24 */ /* 0x010fc400078e02ff */
[----:B------:R-:W-:Y:S01]  /*0210*/  IMAD R17, R73, c[0x0][0x1b4], R10 ;  /* 0x00006d0049117a24 */ /* 0x000fe200078e020a */
[----:B---3--:R-:W-:Y:S01]  /*0220*/  IADD3 R8, RZ, -R7, RZ ;  /* 0x80000007ff087210 */ /* 0x008fe20007ffe0ff */
[----:B------:R-:W-:-:S04]  /*0230*/  IMAD R19, R76, c[0x0][0x284], R19 ;  /* 0x0000a1004c137a24 */ /* 0x000fc800078e0213 */
        /* <DEDUP_REMOVED lines=25> */
[----:B------:R-:W-:Y:S01]  /*03d0*/  IMAD R17, R76, c[0x0][0x1ec], R17 ;  /* 0x00007b004c117a24 */ /* 0x000fe200078e0211 */
[----:B------:R-:W-:Y:S01]  /*03e0*/  ISETP.NE.AND P1, PT, RZ, c[0x0][0x178], PT ;  /* 0x00005e00ff007a0c */ /* 0x000fe20003f25270 */
[----:B------:R-:W-:Y:S01]  /*03f0*/  IMAD R13, R73, c[0x0][0x27c], R0 ;  /* 0x00009f00490d7a24 */ /* 0x000fe200078e0200 */
[----:B------:R-:W-:-:S04]  /*0400*/  IADD3 R64, P3, R11, R2, RZ ;  /* 0x000000020b407210 */ /* 0x000fc80007f7e0ff */
[----:B------:R-:W-:Y:S02]  /*0410*/  IADD3 R7, R7, R13, RZ ;  /* 0x0000000d07077210 */ /* 0x000fe40007ffe0ff */
[----:B------:R-:W-:Y:S02]  /*0420*/  SHF.R.S32.HI R13, RZ, 0x1f, R11 ;  /* 0x0000001fff0d7819 */ /* 0x000fe4000001140b */
        /* <DEDUP_REMOVED lines=10> */
[C---:B------:R-:W-:Y:S01]  /*04d0*/  LEA R65, P0, R64.reuse, c[0x0][0x240], 0x1 ;  /* 0x0000900040417a11 */ /* 0x040fe200078008ff */
[----:B------:R-:W-:Y:S01]  /*04e0*/  IMAD R0, R169, c[0x0][0x1c8], RZ ;  /* 0x00007200a9007a24 */ /* 0x000fe200078e02ff */
[----:B------:R-:W-:Y:S01]  /*04f0*/  IADD3 R11, P2, R11, R4, RZ ;  /* 0x000000040b0b7210 */ /* 0x000fe20007f5e0ff */
[----:B------:R-:W-:Y:S01]  /*0500*/  CS2R R16, SRZ ;  /* 0x0000000000107805 */ /* 0x000fe2000001ff00 */
[----:B------:R-:W-:Y:S02]  /*0510*/  LEA.HI.X R64, R64, c[0x0][0x244], R15, 0x1, P0 ;  /* 0x0000910040407a11 */ /* 0x000fe400000f0c0f */
[----:B------:R-:W-:Y:S01]  /*0520*/  ISETP.NE.U32.AND P0, PT, RZ, c[0x0][0x260], PT ;  /* 0x00009800ff007a0c */ /* 0x000fe20003f05070 */
[----:B------:R-:W-:Y:S01]  /*0530*/  CS2R R14, SRZ ;  /* 0x00000000000e7805 */ /* 0x000fe2000001ff00 */
[----:B------:R-:W-:-:S02]  /*0540*/  LEA R62, P1, R63, c[0x0][0x248], 0x1 ;  /* 0x000092003f3e7a11 */ /* 0x000fc400078208ff */
[----:B------:R-:W-:Y:S02]  /*0550*/  ISETP.NE.AND.EX P0, PT, RZ, c[0x0][0x264], PT, P0 ;  /* 0x00009900ff007a0c */ /* 0x000fe40003f05300 */
[----:B------:R-:W-:Y:S01]  /*0560*/  IADD3.X R60, R13, R5, R19, P2, !PT ;  /* 0x000000050d3c7210 */ /* 0x000fe200017fe413 */
[----:B------:R-:W-:Y:S01]  /*0570*/  IMAD R5, R71, c[0x0][0x1cc], R0 ;  /* 0x0000730047057a24 */ /* 0x000fe200078e0200 */
[----:B------:R-:W-:Y:S02]  /*0580*/  LEA.HI.X R63, R63, c[0x0][0x24c], R2, 0x1, P1 ;  /* 0x000093003f3f7a11 */ /* 0x000fe400008f0c02 */
[----:B------:R-:W-:Y:S02]  /*0590*/  ISETP.NE.U32.AND P1, PT, RZ, c[0x0][0x328], PT ;  /* 0x0000ca00ff007a0c */ /* 0x000fe40003f25070 */
[----:B------:R-:W-:Y:S02]  /*05a0*/  ISETP.NE.U32.AND P2, PT, RZ, c[0x0][0x348], PT ;  /* 0x0000d200ff007a0c */ /* 0x000fe40003f45070 */
[----:B------:R-:W-:-:S02]  /*05b0*/  ISETP.NE.AND.EX P1, PT, RZ, c[0x0][0x32c], PT, P1 ;  /* 0x0000cb00ff007a0c */ /* 0x000fc40003f25310 */
[----:B------:R-:W-:Y:S01]  /*05c0*/  ISETP.NE.AND.EX P2, PT, RZ, c[0x0][0x34c], PT, P2 ;  /* 0x0000d300ff007a0c */ /* 0x000fe20003f45320 */
[----:B------:R-:W-:Y:S01]  /*05d0*/  @P0 IMAD R0, R73, c[0x0][0x164], R76 ;  /* 0x0000590049000a24 */ /* 0x000fe200078e024c */
[C---:B------:R-:W-:Y:S02]  /*05e0*/  ISETP.GE.AND P3, PT, R12.reuse, 0x1, PT ;  /* 0x000000010c00780c */ /* 0x040fe40003f66270 */
[----:B------:R-:W-:Y:S01]  /*05f0*/  LEA R3, R12, 0xfffffe00, 0x9 ;  /* 0xfffffe000c037811 */ /* 0x000fe200078e48ff */
[----:B------:R-:W-:Y:S01]  /*0600*/  @P0 IMAD R0, R0, c[0x0][0x174], RZ ;  /* 0x00005d0000000a24 */ /* 0x000fe200078e02ff */
[----:B------:R-:W-:Y:S02]  /*0610*/  LEA R61, P4, R11, c[0x0][0x308], 0x1 ;  /* 0x0000c2000b3d7a11 */ /* 0x000fe400078808ff */
        /* <DEDUP_REMOVED lines=25> */
.L_x_11505:
[----:B------:R-:W-:Y:S01]  /*07b0*/  IADD3 R167, -R54, c[0x0][0x174], RZ ;  /* 0x00005d0036a77a10 */ /* 0x000fe20007ffe1ff */
[----:B------:R-:W-:Y:S01]  /*07c0*/  BAR.SYNC.DEFER_BLOCKING 0x0 ;  /* 0x0000000000007b1d */ /* 0x000fe20000010000 */
[C---:B------:R-:W-:Y:S02]  /*07d0*/  LOP3.LUT R24, R56.reuse, 0x20, RZ, 0xfc, !PT ;  /* 0x0000002038187812 */ /* 0x040fe400078efcff */
[----:B------:R-:W-:Y:S02]  /*07e0*/  LEA R12, R167, 0xffffff00, 0x8 ;  /* 0xffffff00a70c7811 */ /* 0x000fe400078e40ff */
[----:B------:R-:W-:Y:S02]  /*07f0*/  LOP3.LUT R80, R56, 0x40, RZ, 0xfc, !PT ;  /* 0x0000004038507812 */ /* 0x000fe400078efcff */
        /* <DEDUP_REMOVED lines=49> */
[----:B------:R-:W-:Y:S02]  /*0b10*/  SHF.L.U32 R49, R3, 0x1, RZ ;  /* 0x0000000103317819 */ /* 0x000fe400000006ff */
[----:B------:R-:W-:-:S02]  /*0b20*/  LEA.HI.SX32 R25, R25, R66, 0x1b ;  /* 0x0000004219197211 */ /* 0x000fc400078fdaff */
[----:B------:R-:W-:Y:S02]  /*0b30*/  SHF.L.U32 R48, R11, 0x1, RZ ;  /* 0x000000010b307819 */ /* 0x000fe400000006ff */
[----:B------:R-:W-:Y:S02]  /*0b40*/  SHF.L.U32 R47, R21, 0x1, RZ ;  /* 0x00000001152f7819 */ /* 0x000fe400000006ff */
[----:B------:R-:W-:Y:S02]  /*0b50*/  SHF.L.U32 R46, R23, 0x1, RZ ;  /* 0x00000001172e7819 */ /* 0x000fe400000006ff */
[----:B------:R-:W-:Y:S02]  /*0b60*/  SHF.L.U32 R45, R25, 0x1, RZ ;  /* 0x00000001192d7819 */ /* 0x000fe400000006ff */
[C---:B------:R-:W-:Y:S02]  /*0b70*/  SHF.L.U32 R43, R56.reuse, 0x1, RZ ;  /* 0x00000001382b7819 */ /* 0x040fe400000006ff */
[----:B------:R-:W-:-:S02]  /*0b80*/  ISETP.GE.AND P6, PT, R56, R53, PT ;  /* 0x000000353800720c */ /* 0x000fc40003fc6270 */
[----:B------:R-:W-:Y:S02]  /*0b90*/  SHF.L.U64.HI R44, R56, 0x1, R55 ;  /* 0x00000001382c7819 */ /* 0x000fe40000010237 */
[----:B------:R-:W-:Y:S02]  /*0ba0*/  IADD3 R10, P0, R62, R43, RZ ;  /* 0x0000002b3e0a7210 */ /* 0x000fe40007f1e0ff */
[----:B------:R-:W-:Y:S02]  /*0bb0*/  PRMT R3, RZ, 0x7610, R3 ;  /* 0x00007610ff037816 */ /* 0x000fe40000000003 */
[----:B------:R-:W-:Y:S02]  /*0bc0*/  IADD3.X R11, R63, R44, RZ, P0, !PT ;  /* 0x0000002c3f0b7210 */ /* 0x000fe400007fe4ff */
[-C--:B------:R-:W-:Y:S02]  /*0bd0*/  ISETP.GE.AND P0, PT, R24, R53.reuse, PT ;  /* 0x000000351800720c */ /* 0x080fe40003f06270 */
[----:B------:R-:W-:-:S02]  /*0be0*/  ISETP.GE.AND P2, PT, R82, R53, PT ;  /* 0x000000355200720c */ /* 0x000fc40003f46270 */
[-C--:B------:R-:W-:Y:S02]  /*0bf0*/  ISETP.GE.AND P3, PT, R84, R53.reuse, PT ;  /* 0x000000355400720c */ /* 0x080fe40003f66270 */
[-C--:B------:R-:W-:Y:S02]  /*0c00*/  ISETP.GE.AND P4, PT, R86, R53.reuse, PT ;  /* 0x000000355600720c */ /* 0x080fe40003f86270 */
[----:B------:R-:W-:Y:S02]  /*0c10*/  ISETP.GE.AND P5, PT, R20, R53, PT ;  /* 0x000000351400720c */ /* 0x000fe40003fa6270 */
        /* <DEDUP_REMOVED lines=23> */
[----:B0-----:R-:W-:-:S04]  /*0d90*/  LEA R4, P1, R56, R61, 0x1 ;  /* 0x0000003d38047211 */ /* 0x001fc800078208ff */
[----:B------:R-:W-:Y:S02]  /*0da0*/  LEA.HI.X R5, R56, R60, R55, 0x1, P1 ;  /* 0x0000003c38057211 */ /* 0x000fe400008f0c37 */
[-C--:B------:R-:W-:Y:S02]  /*0db0*/  ISETP.GE.AND P1, PT, R80, R53.reuse, PT ;  /* 0x000000355000720c */ /* 0x080fe40003f26270 */
[----:B------:R-:W-:Y:S02]  /*0dc0*/  PRMT R7, RZ, 0x7610, R7 ;  /* 0x00007610ff077816 */ /* 0x000fe40000000007 */
[----:B-1----:R-:W-:Y:S02]  /*0dd0*/  PRMT R9, RZ, 0x7610, R9 ;  /* 0x00007610ff097816 */ /* 0x002fe40000000009 */
[----:B--2---:R-:W-:Y:S02]  /*0de0*/  PRMT R6, RZ, 0x7610, R6 ;  /* 0x00007610ff067816 */ /* 0x004fe40000000006 */
[----:B---3--:R-:W-:Y:S01]  /*0df0*/  PRMT R13, RZ, 0x7610, R13 ;  /* 0x00007610ff0d7816 */ /* 0x008fe2000000000d */
[----:B------:R-:W2:Y:S01]  /*0e00*/  @!P6 LDG.E.U16 R3, [R10.64] ;  /* 0x000000060a03e981 */ /* 0x000ea2000c1e1500 */
[----:B------:R-:W-:-:S02]  /*0e10*/  ISETP.GE.AND P6, PT, R22, R53, PT ;  /* 0x000000351600720c */ /* 0x000fc40003fc6270 */
        /* <DEDUP_REMOVED lines=8> */
[----:B----4-:R-:W-:-:S02]  /*0ea0*/  P2R R8, PR, RZ, 0x1 ;  /* 0x00000001ff087803 */ /* 0x010fc40000000000 */
        /* <DEDUP_REMOVED lines=20> */
[----:B------:R-:W1:Y:S04]  /*0ff0*/  LDS.U16 R34, [R42+0x6] ;  /* 0x000006002a227984 */ /* 0x000e680000000400 */
[----:B------:R-:W2:Y:S04]  /*1000*/  LDS.U16 R26, [R42+0x8] ;  /* 0x000008002a1a7984 */ /* 0x000ea80000000400 */
[----:B------:R-:W3:Y:S04]  /*1010*/  LDS.U16 R36, [R42+0xa] ;  /* 0x00000a002a247984 */ /* 0x000ee80000000400 */
[----:B------:R-:W2:Y:S04]  /*1020*/  LDS.U16 R85, [R42+0xc] ;  /* 0x00000c002a557984 */ /* 0x000ea80000000400 */
[----:B------:R-:W1:Y:S04]  /*1030*/  LDS.U16 R87, [R42+0xe] ;  /* 0x00000e002a577984 */ /* 0x000e680000000400 */
[----:B------:R-:W-:Y:S01]  /*1040*/  BAR.SYNC.DEFER_BLOCKING 0x0 ;  /* 0x0000000000007b1d */ /* 0x000fe20000010000 */
[----:B0-----:R-:W-:-:S05]  /*1050*/  PRMT R0, RZ, 0x7610, R0 ;  /* 0x00007610ff007816 */ /* 0x001fca0000000000 */
        /* <DEDUP_REMOVED lines=17> */
[----:B------:R-:W-:-:S04]  /*1170*/  IMAD R29, R73, c[0x0][0x204], R78 ;  /* 0x00008100491d7a24 */ /* 0x000fc800078e024e */
[----:B------:R-:W-:Y:S01]  /*1180*/  @!P0 IMAD.WIDE.U32 R8, R73, c[0x0][0x200], R8 ;  /* 0x0000800049088a25 */ /* 0x000fe200078e0008 */
[----:B------:R-:W-:-:S03]  /*1190*/  IADD3 R79, R7, R29, RZ ;  /* 0x0000001d074f7210 */ /* 0x000fc60007ffe0ff */
[----:B------:R-:W-:Y:S01]  /*11a0*/  IMAD.WIDE.U32 R2, R73, c[0x0][0x1f0], RZ ;  /* 0x00007c0049027a25 */ /* 0x000fe200078e00ff */
[----:B------:R-:W-:-:S03]  /*11b0*/  @!P0 IADD3 R9, R29, R9, RZ ;  /* 0x000000091d098210 */ /* 0x000fc60007ffe0ff */
[----:B0-----:R-:W-:Y:S01]  /*11c0*/  @!P0 IMAD.WIDE.U32 R4, R73, c[0x0][0x1f0], R12 ;  /* 0x00007c0049048a25 */ /* 0x001fe200078e000c */
[----:B------:R-:W-:Y:S02]  /*11d0*/  MOV R78, R6 ;  /* 0x00000006004e7202 */ /* 0x000fe40000000f00 */
[----:B------:R-:W-:Y:S01]  /*11e0*/  IADD3 R29, R54, -c[0x0][0x174], RZ ;  /* 0x80005d00361d7a10 */ /* 0x000fe20007ffe0ff */
[----:B------:R-:W-:Y:S01]  /*11f0*/  IMAD R7, R75, c[0x0][0x1f8], RZ ;  /* 0x00007e004b077a24 */ /* 0x000fe200078e02ff */
[----:B------:R-:W-:Y:S02]  /*1200*/  IADD3 R3, R3, R27, RZ ;  /* 0x0000001b03037210 */ /* 0x000fe40007ffe0ff */
[----:B------:R-:W-:Y:S01]  /*1210*/  @!P0 IADD3 R5, R27, R5, RZ ;  /* 0x000000051b058210 */ /* 0x000fe20007ffe0ff */
[----:B------:R-:W-:Y:S02]  /*1220*/  IMAD R27, R75, c[0x0][0x208], RZ ;  /* 0x000082004b1b7a24 */ /* 0x000fe400078e02ff */
[----:B------:R-:W-:-:S02]  /*1230*/  IMAD R29, R29, -0x100, RZ ;  /* 0xffffff001d1d7824 */ /* 0x000fc400078e02ff */
[----:B------:R-:W-:-:S04]  /*1240*/  IMAD.WIDE.U32 R78, R76, c[0x0][0x208], R78 ;  /* 0x000082004c4e7a25 */ /* 0x000fc800078e004e */
[C---:B------:R-:W-:Y:S02]  /*1250*/  IMAD R98, R76.reuse, c[0x0][0x1fc], R7 ;  /* 0x00007f004c627a24 */ /* 0x040fe400078e0207 */
[----:B------:R-:W-:-:S04]  /*1260*/  IMAD.WIDE.U32 R6, R76, c[0x0][0x1f8], R2 ;  /* 0x00007e004c067a25 */ /* 0x000fc800078e0002 */
[----:B------:R-:W-:-:S04]  /*1270*/  @!P0 IMAD.WIDE.U32 R2, R76, c[0x0][0x1f8], R4 ;  /* 0x00007e004c028a25 */ /* 0x000fc800078e0004 */
[C---:B------:R-:W-:Y:S01]  /*1280*/  IMAD R94, R76.reuse, c[0x0][0x20c], R27 ;  /* 0x000083004c5e7a24 */ /* 0x040fe200078e021b */
[----:B------:R-:W-:Y:S01]  /*1290*/  SHF.R.S32.HI R27, RZ, 0x1f, R29 ;  /* 0x0000001fff1b7819 */ /* 0x000fe2000001141d */
[----:B------:R-:W-:Y:S01]  /*12a0*/  @!P0 IMAD.WIDE.U32 R4, R76, c[0x0][0x208], R8 ;  /* 0x000082004c048a25 */ /* 0x000fe200078e0008 */
[----:B------:R-:W-:-:S04]  /*12b0*/  IADD3 R9, P4, R29, R78, RZ ;  /* 0x0000004e1d097210 */ /* 0x000fc80007f9e0ff */
[----:B------:R-:W-:Y:S02]  /*12c0*/  IADD3.X R92, R27, R94, R79, P4, !PT ;  /* 0x0000005e1b5c7210 */ /* 0x000fe400027fe44f */
[----:B------:R-:W-:Y:S02]  /*12d0*/  IADD3 R93, P2, R29, R6, RZ ;  /* 0x000000061d5d7210 */ /* 0x000fe40007f5e0ff */
[C---:B------:R-:W-:Y:S02]  /*12e0*/  @!P0 IADD3 R95, P1, R56.reuse, R2, RZ ;  /* 0x00000002385f8210 */ /* 0x040fe40007f3e0ff */
[----:B------:R-:W-:Y:S02]  /*12f0*/  IADD3.X R96, R27, R98, R7, P2, !PT ;  /* 0x000000621b607210 */ /* 0x000fe400017fe407 */
[----:B------:R-:W-:Y:S02]  /*1300*/  @!P0 IADD3.X R98, R55, R3, R98, P1, !PT ;  /* 0x0000000337628210 */ /* 0x000fe40000ffe462 */
[----:B------:R-:W-:-:S02]  /*1310*/  LEA R2, P1, R56, c[0x0][0x268], 0x1 ;  /* 0x00009a0038027a11 */ /* 0x000fc400078208ff */
[C---:B------:R-:W-:Y:S02]  /*1320*/  @!P0 IADD3 R91, P3, R56.reuse, R4, RZ ;  /* 0x00000004385b8210 */ /* 0x040fe40007f7e0ff */
[C---:B------:R-:W-:Y:S02]  /*1330*/  LEA.HI.X R3, R56.reuse, c[0x0][0x26c], R55, 0x1, P1 ;  /* 0x00009b0038037a11 */ /* 0x040fe400008f0c37 */
[----:B------:R-:W-:Y:S02]  /*1340*/  LEA R4, P2, R56, c[0x0][0x258], 0x1 ;  /* 0x0000960038047a11 */ /* 0x000fe400078408ff */
[----:B------:R-:W-:Y:S02]  /*1350*/  @!P0 LEA R6, P1, R95, c[0x0][0x268], 0x1 ;  /* 0x00009a005f068a11 */ /* 0x000fe400078208ff */
[----:B------:R-:W-:Y:S02]  /*1360*/  @!P0 IADD3.X R94, R55, R5, R94, P3, !PT ;  /* 0x00000005375e8210 */ /* 0x000fe40001ffe45e */
[----:B------:R-:W-:-:S02]  /*1370*/  LEA R4, P4, R9, R4, 0x1 ;  /* 0x0000000409047211 */ /* 0x000fc400078808ff */
[----:B------:R-:W-:Y:S02]  /*1380*/  @!P0 LEA.HI.X R7, R95, c[0x0][0x26c], R98, 0x1, P1 ;  /* 0x00009b005f078a11 */ /* 0x000fe400008f0c62 */
[----:B------:R-:W-:Y:S01]  /*1390*/  @!P0 LEA R8, P3, R91, c[0x0][0x258], 0x1 ;  /* 0x000096005b088a11 */ /* 0x000fe200078608ff */
[----:B-1----:R-:W-:Y:S02]  /*13a0*/  HADD2.F32 R95, -RZ, R34.H0_H0 ;  /* 0x20000022ff5f7230 */ /* 0x002fe40000004100 */
[----:B--2---:R-:W-:Y:S02]  /*13b0*/  HADD2.F32 R97, -RZ, R26.H0_H0 ;  /* 0x2000001aff617230 */ /* 0x004fe40000004100 */
[----:B---3--:R-:W-:Y:S02]  /*13c0*/  HADD2.F32 R99, -RZ, R36.H0_H0 ;  /* 0x20000024ff637230 */ /* 0x008fe40000004100 */
[----:B------:R-:W-:Y:S01]  /*13d0*/  HADD2.F32 R85, -RZ, R85.H0_H0 ;  /* 0x20000055ff557230 */ /* 0x000fe20000004100 */
[----:B------:R-:W-:Y:S04]  /*13e0*/  BSSY B0, `(.L_x_11432) ;  /* 0x0000047000007945 */ /* 0x000fe80003800000 */
[----:B-----5:R-:W-:Y:S01]  /*13f0*/  FADD.FTZ R26, R85, R72 ;  /* 0x00000048551a7221 */ /* 0x020fe20000010000 */
[----:B----4-:R-:W-:Y:S04]  /*1400*/  STS.U16 [R52], R21 ;  /* 0x0000001534007388 */ /* 0x010fe80000000400 */
        /* <DEDUP_REMOVED lines=8> */
[----:B------:R1:W2:Y:S04]  /*1490*/  LDS.U16 R83, [R42] ;  /* 0x000000002a537984 */ /* 0x0002a80000000400 */
[----:B------:R1:W3:Y:S04]  /*14a0*/  LDS.U16 R81, [R42+0x2] ;  /* 0x000002002a517984 */ /* 0x0002e80000000400 */
[----:B------:R1:W4:Y:S04]  /*14b0*/  LDS.U16 R79, [R42+0x4] ;  /* 0x000004002a4f7984 */ /* 0x0003280000000400 */
[----:B------:R1:W1:Y:S04]  /*14c0*/  LDS.U16 R78, [R42+0x6] ;  /* 0x000006002a4e7984 */ /* 0x0002680000000400 */
[----:B------:R0:W1:Y:S04]  /*14d0*/  LDS.U16 R77, [R42+0x8] ;  /* 0x000008002a4d7984 */ /* 0x0000680000000400 */
[----:B------:R0:W1:Y:S04]  /*14e0*/  LDS.U16 R25, [R42+0xa] ;  /* 0x00000a002a197984 */ /* 0x0000680000000400 */
[----:B------:R1:W1:Y:S04]  /*14f0*/  LDS.U16 R23, [R42+0xc] ;  /* 0x00000c002a177984 */ /* 0x0002680000000400 */
[----:B------:R1:W1:Y:S01]  /*1500*/  LDS.U16 R21, [R42+0xe] ;  /* 0x00000e002a157984 */ /* 0x0002620000000400 */
[----:B0-----:R-:W-:Y:S01]  /*1510*/  HADD2.F32 R89, -RZ, R28.H0_H0 ;  /* 0x2000001cff597230 */ /* 0x001fe20000004100 */
[----:B------:R-:W-:-:S04]  /*1520*/  LEA.HI.X R0, R56, c[0x0][0x25c], R55, 0x1, P2 ;  /* 0x0000970038007a11 */ /* 0x000fc800010f0c37 */
[----:B------:R-:W-:Y:S01]  /*1530*/  FADD.FTZ R38, R89, R72 ;  /* 0x0000004859267221 */ /* 0x000fe20000010000 */
[----:B------:R-:W-:-:S04]  /*1540*/  LEA R2, P2, R93, R2, 0x1 ;  /* 0x000000025d027211 */ /* 0x000fc800078408ff */
[----:B------:R-:W-:Y:S02]  /*1550*/  FSETP.GTU.FTZ.AND P1, PT, R38, 20, PT ;  /* 0x41a000002600780b */ /* 0x000fe40003f3c000 */
[----:B------:R-:W-:Y:S02]  /*1560*/  LEA.HI.X R5, R9, R0, R92, 0x1, P4 ;  /* 0x0000000009057211 */ /* 0x000fe400020f0c5c */
[----:B------:R-:W-:Y:S01]  /*1570*/  LEA.HI.X R3, R93, R3, R96, 0x1, P2 ;  /* 0x000000035d037211 */ /* 0x000fe200010f0c60 */
[----:B------:R-:W-:Y:S01]  /*1580*/  HADD2.F32 R93, -RZ, R32.H0_H0 ;  /* 0x20000020ff5d7230 */ /* 0x000fe20000004100 */
[----:B------:R-:W-:Y:S01]  /*1590*/  @!P0 LEA.HI.X R9, R91, c[0x0][0x25c], R94, 0x1, P3 ;  /* 0x000097005b098a11 */ /* 0x000fe200018f0c5e */
[----:B------:R-:W-:Y:S01]  /*15a0*/  HADD2.F32 R91, -RZ, R30.H0_H0 ;  /* 0x2000001eff5b7230 */ /* 0x000fe20000004100 */
[--C-:B------:R-:W-:Y:S02]  /*15b0*/  FADD.FTZ R32, R95, R72.reuse ;  /* 0x000000485f207221 */ /* 0x100fe40000010000 */
[----:B------:R-:W-:-:S02]  /*15c0*/  FADD.FTZ R34, R93, R72 ;  /* 0x000000485d227221 */ /* 0x000fc40000010000 */
[--C-:B------:R-:W-:Y:S02]  /*15d0*/  FADD.FTZ R36, R91, R72.reuse ;  /* 0x000000485b247221 */ /* 0x100fe40000010000 */
[--C-:B------:R-:W-:Y:S02]  /*15e0*/  FADD.FTZ R30, R97, R72.reuse ;  /* 0x00000048611e7221 */ /* 0x100fe40000010000 */
[----:B------:R-:W-:Y:S01]  /*15f0*/  FADD.FTZ R28, R99, R72 ;  /* 0x00000048631c7221 */ /* 0x000fe20000010000 */
[----:B------:R-:W-:Y:S02]  /*1600*/  FSETP.GTU.FTZ.AND P6, PT, R36, 20, PT ;  /* 0x41a000002400780b */ /* 0x000fe40003fdc000 */
[----:B------:R-:W-:Y:S02]  /*1610*/  FSETP.GTU.FTZ.AND P5, PT, R34, 20, PT ;  /* 0x41a000002200780b */ /* 0x000fe40003fbc000 */
[----:B------:R-:W-:Y:S02]  /*1620*/  FSETP.GTU.FTZ.AND P4, PT, R32, 20, PT ;  /* 0x41a000002000780b */ /* 0x000fe40003f9c000 */
[----:B------:R-:W-:-:S02]  /*1630*/  FSETP.GTU.FTZ.AND P3, PT, R30, 20, PT ;  /* 0x41a000001e00780b */ /* 0x000fc40003f7c000 */
[----:B------:R-:W-:Y:S01]  /*1640*/  FSETP.GTU.FTZ.AND P2, PT, R28, 20, PT ;  /* 0x41a000001c00780b */ /* 0x000fe20003f5c000 */
[----:B------:R-:W-:Y:S07]  /*1650*/  @P1 BRA `(.L_x_11433) ;  /* 0x000001f000001947 */ /* 0x000fee0003800000 */
[----:B--234-:R-:W-:Y:S01]  /*1660*/  FMUL.FTZ R38, R38, 1.4426950216293334961 ;  /* 0x3fb8aa3b26267820 */ /* 0x01cfe20000410000 */
[----:B------:R-:W-:Y:S01]  /*1670*/  HFMA2.MMA R89, -RZ, RZ, 1.625, 0 ;  /* 0x3e800000ff597435 */ /* 0x000fe200000001ff */
[----:B-1----:R-:W-:Y:S02]  /*1680*/  MOV R90, 0x3d39bf78 ;  /* 0x3d39bf78005a7802 */ /* 0x002fe40000000f00 */
        /* <DEDUP_REMOVED lines=28> */
.L_x_11433:
[----:B--234-:R-:W-:Y:S05]  /*1850*/  BSYNC B0 ;  /* 0x0000000000007941 */ /* 0x01cfea0003800000 */
.L_x_11432:
        /* <DEDUP_REMOVED lines=8> */
[----:B-1----:R-:W0:Y:S02]  /*18e0*/  MUFU.EX2 R90, R36 ;  /* 0x00000024005a7308 */ /* 0x002e240000000800 */
        /* <DEDUP_REMOVED lines=27> */
.L_x_11435:
[----:B------:R-:W-:Y:S05]  /*1aa0*/  BSYNC B0 ;  /* 0x0000000000007941 */ /* 0x000fea0003800000 */
.L_x_11434:
[----:B------:R-:W-:Y:S01]  /*1ab0*/  BSSY B0, `(.L_x_11436) ;  /* 0x0000023000007945 */ /* 0x000fe20003800000 */
[----:B------:R-:W-:Y:S02]  /*1ac0*/  FSETP.GTU.FTZ.AND P6, PT, R0, 20, PT ;  /* 0x41a000000000780b */ /* 0x000fe40003fdc000 */
[----:B------:R-:W-:Y:S01]  /*1ad0*/  PRMT R89, RZ, 0x7610, R89 ;  /* 0x00007610ff597816 */ /* 0x000fe20000000059 */
        /* <DEDUP_REMOVED lines=32> */
.L_x_11437:
[----:B------:R-:W-:Y:S05]  /*1ce0*/  BSYNC B0 ;  /* 0x0000000000007941 */ /* 0x000fea0003800000 */
.L_x_11436:
[----:B------:R-:W-:Y:S01]  /*1cf0*/  BSSY B0, `(.L_x_11438) ;  /* 0x0000021000007945 */ /* 0x000fe20003800000 */
        /* <DEDUP_REMOVED lines=32> */
.L_x_11439:
[----:B------:R-:W-:Y:S05]  /*1f00*/  BSYNC B0 ;  /* 0x0000000000007941 */ /* 0x000fea0003800000 */
.L_x_11438:
        /* <DEDUP_REMOVED lines=33> */
.L_x_11441:
[----:B------:R-:W-:Y:S05]  /*2120*/  BSYNC B0 ;  /* 0x0000000000007941 */ /* 0x000fea0003800000 */
.L_x_11440:
        /* <DEDUP_REMOVED lines=33> */
.L_x_11443:
[----:B------:R-:W-:Y:S05]  /*2340*/  BSYNC B0 ;  /* 0x0000000000007941 */ /* 0x000fea0003800000 */
.L_x_11442:
        /* <DEDUP_REMOVED lines=33> */
.L_x_11445:
[----:B------:R-:W-:Y:S05]  /*2560*/  BSYNC B0 ;  /* 0x0000000000007941 */ /* 0x000fea0003800000 */
.L_x_11444:
        /* <DEDUP_REMOVED lines=33> */
.L_x_11447:
[----:B------:R-:W-:Y:S05]  /*2780*/  BSYNC B0 ;  /* 0x0000000000007941 */ /* 0x000fea0003800000 */
.L_x_11446:
        /* <DEDUP_REMOVED lines=9> */
[----:B-1----:R-:W-:Y:S02]  /*2820*/  PRMT R90, RZ, 0x7610, R90 ;  /* 0x00007610ff5a7816 */ /* 0x002fe4000000005a */
[----:B------:R-:W-:Y:S01]  /*2830*/  PRMT R87, RZ, 0x7610, R87 ;  /* 0x00007610ff577816 */ /* 0x000fe20000000057 */
[----:B------:R-:W2:Y:S01]  /*2840*/  @!P6 LDG.E.U16 R88, [R2.64+-0x1c0] ;  /* 0xfffe40060258e981 */ /* 0x000ea2000c1e1500 */
[----:B------:R-:W-:-:S03]  /*2850*/  ISETP.GE.AND P6, PT, R22, R53, PT ;  /* 0x000000351600720c */ /* 0x000fc60003fc6270 */
[----:B------:R0:W3:Y:S01]  /*2860*/  @!P0 LDG.E.U16 R89, [R6.64] ;  /* 0x0000000606598981 */ /* 0x0000e2000c1e1500 */
[----:B------:R-:W-:-:S03]  /*2870*/  PRMT R92, RZ, 0x7610, R92 ;  /* 0x00007610ff5c7816 */ /* 0x000fc6000000005c */
[----:B------:R-:W4:Y:S04]  /*2880*/  @!P1 LDG.E.U16 R85, [R2.64+-0x180] ;  /* 0xfffe800602559981 */ /* 0x000f28000c1e1500 */
[----:B------:R-:W5:Y:S01]  /*2890*/  @!P2 LDG.E.U16 R90, [R2.64+-0x140] ;  /* 0xfffec006025aa981 */ /* 0x000f62000c1e1500 */
[----:B0-----:R-:W-:Y:S02]  /*28a0*/  PRMT R6, RZ, 0x7610, R6 ;  /* 0x00007610ff067816 */ /* 0x001fe40000000006 */
[----:B------:R-:W-:Y:S01]  /*28b0*/  PRMT R7, RZ, 0x7610, R7 ;  /* 0x00007610ff077816 */ /* 0x000fe20000000007 */
[----:B------:R-:W5:Y:S04]  /*28c0*/  @!P3 LDG.E.U16 R87, [R2.64+-0x100] ;  /* 0xffff00060257b981 */ /* 0x000f68000c1e1500 */
[----:B------:R-:W5:Y:S04]  /*28d0*/  @!P4 LDG.E.U16 R6, [R2.64+-0xc0] ;  /* 0xffff40060206c981 */ /* 0x000f68000c1e1500 */
[----:B------:R-:W5:Y:S04]  /*28e0*/  @!P5 LDG.E.U16 R7, [R2.64+-0x80] ;  /* 0xffff80060207d981 */ /* 0x000f68000c1e1500 */
[----:B------:R-:W5:Y:S01]  /*28f0*/  @!P6 LDG.E.U16 R92, [R2.64+-0x40] ;  /* 0xffffc006025ce981 */ /* 0x000f62000c1e1500 */
        /* <DEDUP_REMOVED lines=9> */
[----:B-----5:R0:W-:Y:S04]  /*2990*/  STS.U16 [R49+0xc0], R90 ;  /* 0x0000c05a31007388 */ /* 0x0201e80000000400 */
[----:B------:R-:W-:Y:S04]  /*29a0*/  STS.U16 [R48+0x100], R87 ;  /* 0x0001005730007388 */ /* 0x000fe80000000400 */
[----:B------:R-:W-:Y:S04]  /*29b0*/  STS.U16 [R47+0x140], R6 ;  /* 0x000140062f007388 */ /* 0x000fe80000000400 */
[----:B------:R-:W-:Y:S04]  /*29c0*/  STS.U16 [R46+0x180], R7 ;  /* 0x000180072e007388 */ /* 0x000fe80000000400 */
[----:B------:R1:W-:Y:S01]  /*29d0*/  STS.U16 [R45+0x1c0], R92 ;  /* 0x0001c05c2d007388 */ /* 0x0003e20000000400 */
[----:B------:R-:W-:-:S06]  /*29e0*/  NOP ;  /* 0x0000000000007918 */ /* 0x000fcc0000000000 */
[----:B------:R-:W-:Y:S04]  /*29f0*/  LDS.U16 R2, [R42] ;  /* 0x000000002a027984 */ /* 0x000fe80000000400 */
[----:B------:R-:W2:Y:S04]  /*2a00*/  LDS.U16 R3, [R42+0x2] ;  /* 0x000002002a037984 */ /* 0x000ea80000000400 */
[----:B------:R-:W-:Y:S04]  /*2a10*/  LDS.U16 R88, [R42+0x4] ;  /* 0x000004002a587984 */ /* 0x000fe80000000400 */
[----:B------:R-:W-:Y:S04]  /*2a20*/  LDS.U16 R85, [R42+0x6] ;  /* 0x000006002a557984 */ /* 0x000fe80000000400 */
[----:B------:R-:W-:Y:S04]  /*2a30*/  LDS.U16 R89, [R42+0x8] ;  /* 0x000008002a597984 */ /* 0x000fe80000000400 */
[----:B------:R-:W-:Y:S04]  /*2a40*/  LDS.U16 R87, [R42+0xa] ;  /* 0x00000a002a577984 */ /* 0x000fe80000000400 */
[----:B------:R-:W3:Y:S04]  /*2a50*/  LDS.U16 R6, [R42+0xc] ;  /* 0x00000c002a067984 */ /* 0x000ee80000000400 */
[----:B------:R-:W4:Y:S04]  /*2a60*/  LDS.U16 R7, [R42+0xe] ;  /* 0x00000e002a077984 */ /* 0x000f280000000400 */
[----:B------:R-:W-:Y:S01]  /*2a70*/  BAR.SYNC.DEFER_BLOCKING 0x0 ;  /* 0x0000000000007b1d */ /* 0x000fe20000010000 */
[----:B0-----:R-:W-:-:S02]  /*2a80*/  PRMT R90, RZ, 0x7610, R90 ;  /* 0x00007610ff5a7816 */ /* 0x001fc4000000005a */
[----:B-1----:R-:W-:-:S03]  /*2a90*/  PRMT R92, RZ, 0x7610, R92 ;  /* 0x00007610ff5c7816 */ /* 0x002fc6000000005c */
        /* <DEDUP_REMOVED lines=9> */
[----:B--2---:R-:W-:-:S02]  /*2b30*/  HADD2.F32 R99, -RZ, R3.H0_H0 ;  /* 0x20000003ff637230 */ /* 0x004fc40000004100 */
[----:B------:R-:W-:Y:S02]  /*2b40*/  HADD2.F32 R98, -RZ, R2.H0_H0 ;  /* 0x20000002ff627230 */ /* 0x000fe40000004100 */
[----:B---3--:R-:W-:Y:S01]  /*2b50*/  HADD2.F32 R106, -RZ, R6.H0_H0 ;  /* 0x20000006ff6a7230 */ /* 0x008fe20000004100 */
[----:B------:R-:W-:Y:S01]  /*2b60*/  FMUL.FTZ R3, R99, -1.4426950216293334961 ;  /* 0xbfb8aa3b63037820 */ /* 0x000fe20000410000 */
[----:B------:R-:W-:Y:S01]  /*2b70*/  HADD2.F32 R104, -RZ, R87.H0_H0 ;  /* 0x20000057ff687230 */ /* 0x000fe20000004100 */
[----:B------:R-:W-:Y:S02]  /*2b80*/  FMUL.FTZ R2, R98, -1.4426950216293334961 ;  /* 0xbfb8aa3b62027820 */ /* 0x000fe40000410000 */
[----:B0-----:R0:W-:Y:S01]  /*2b90*/  MUFU.EX2 R9, R3 ;  /* 0x0000000300097308 */ /* 0x0011e20000000800 */
[----:B------:R-:W-:-:S07]  /*2ba0*/  HADD2.F32 R101, -RZ, R85.H0_H0 ;  /* 0x20000055ff657230 */ /* 0x000fce0000004100 */
[----:B------:R2:W3:Y:S01]  /*2bb0*/  MUFU.EX2 R8, R2 ;  /* 0x0000000200087308 */ /* 0x0004e20000000800 */
[----:B0-----:R-:W-:Y:S02]  /*2bc0*/  FMUL.FTZ R3, R106, -1.4426950216293334961 ;  /* 0xbfb8aa3b6a037820 */ /* 0x001fe40000410000 */
[----:B-1----:R-:W-:Y:S02]  /*2bd0*/  FMUL.FTZ R4, R101, -1.4426950216293334961 ;  /* 0xbfb8aa3b65047820 */ /* 0x002fe40000410000 */
[----:B--2---:R-:W-:-:S03]  /*2be0*/  FMUL.FTZ R2, R104, -1.4426950216293334961 ;  /* 0xbfb8aa3b68027820 */ /* 0x004fc60000410000 */
[----:B------:R-:W-:Y:S08]  /*2bf0*/  MUFU.EX2 R107, R3 ;  /* 0x00000003006b7308 */ /* 0x000ff00000000800 */
[----:B------:R-:W-:Y:S01]  /*2c00*/  MUFU.EX2 R105, R2 ;  /* 0x0000000200697308 */ /* 0x000fe20000000800 */
[----:B------:R-:W-:-:S07]  /*2c10*/  HADD2.F32 R100, -RZ, R88.H0_H0 ;  /* 0x20000058ff647230 */ /* 0x000fce0000004100 */
[----:B------:R-:W0:Y:S01]  /*2c20*/  MUFU.EX2 R4, R4 ;  /* 0x0000000400047308 */ /* 0x000e220000000800 */
[----:B------:R-:W-:Y:S01]  /*2c30*/  FMUL.FTZ R88, R100, -1.4426950216293334961 ;  /* 0xbfb8aa3b64587820 */ /* 0x000fe20000410000 */
[----:B------:R-:W-:Y:S01]  /*2c40*/  HADD2.F32 R102, -RZ, R89.H0_H0 ;  /* 0x20000059ff667230 */ /* 0x000fe20000004100 */
[----:B---3--:R-:W-:-:S05]  /*2c50*/  FADD.FTZ R8, R8, 1 ;  /* 0x3f80000008087421 */ /* 0x008fca0000010000 */
[----:B------:R-:W1:Y:S01]  /*2c60*/  MUFU.EX2 R88, R88 ;  /* 0x0000005800587308 */ /* 0x000e620000000800 */
[----:B------:R-:W-:Y:S01]  /*2c70*/  FMUL.FTZ R5, R102, -1.4426950216293334961 ;  /* 0xbfb8aa3b66057820 */ /* 0x000fe20000410000 */
[----:B----4-:R-:W-:Y:S01]  /*2c80*/  HADD2.F32 R108, -RZ, R7.H0_H0 ;  /* 0x20000007ff6c7230 */ /* 0x010fe20000004100 */
[----:B0-----:R-:W-:-:S05]  /*2c90*/  FADD.FTZ R85, R4, 1 ;  /* 0x3f80000004557421 */ /* 0x001fca0000010000 */
[----:B------:R-:W-:Y:S01]  /*2ca0*/  MUFU.RCP R87, R8 ;  /* 0x0000000800577308 */ /* 0x000fe20000001000 */
[----:B------:R-:W-:-:S07]  /*2cb0*/  FADD.FTZ R9, R9, 1 ;  /* 0x3f80000009097421 */ /* 0x000fce0000010000 */
[----:B------:R0:W2:Y:S01]  /*2cc0*/  MUFU.EX2 R103, R5 ;  /* 0x0000000500677308 */ /* 0x0000a20000000800 */
[----:B-1----:R-:W-:Y:S02]  /*2cd0*/  FADD.FTZ R88, R88, 1 ;  /* 0x3f80000058587421 */ /* 0x002fe40000010000 */
[----:B0-----:R-:W-:-:S05]  /*2ce0*/  FMUL.FTZ R5, R108, -1.4426950216293334961 ;  /* 0xbfb8aa3b6c057820 */ /* 0x001fca0000410000 */
[----:B------:R-:W-:Y:S08]  /*2cf0*/  MUFU.RCP R89, R88 ;  /* 0x0000005800597308 */ /* 0x000ff00000001000 */
[----:B------:R-:W0:Y:S01]  /*2d00*/  MUFU.EX2 R109, R5 ;  /* 0x00000005006d7308 */ /* 0x000e220000000800 */
[----:B------:R-:W-:Y:S01]  /*2d10*/  HADD2.F32 R83, -RZ, R83.H0_H0 ;  /* 0x20000053ff537230 */ /* 0x000fe20000004100 */
[----:B--2---:R-:W-:Y:S01]  /*2d20*/  FADD.FTZ R103, R103, 1 ;  /* 0x3f80000067677421 */ /* 0x004fe20000010000 */
[----:B------:R-:W-:Y:S01]  /*2d30*/  HADD2.F32 R81, -RZ, R81.H0_H0 ;  /* 0x20000051ff517230 */ /* 0x000fe20000004100 */
[----:B------:R-:W-:-:S04]  /*2d40*/  FADD.FTZ R105, R105, 1 ;  /* 0x3f80000069697421 */ /* 0x000fc80000010000 */
[----:B------:R-:W-:Y:S01]  /*2d50*/  MUFU.RCP R103, R103 ;  /* 0x0000006700677308 */ /* 0x000fe20000001000 */
[----:B------:R-:W-:Y:S02]  /*2d60*/  HADD2.F32 R79, -RZ, R79.H0_H0 ;  /* 0x2000004fff4f7230 */ /* 0x000fe40000004100 */
[----:B------:R-:W-:Y:S01]  /*2d70*/  HADD2.F32 R77, -RZ, R77.H0_H0 ;  /* 0x2000004dff4d7230 */ /* 0x000fe20000004100 */
[----:B------:R-:W-:-:S04]  /*2d80*/  FADD.FTZ R107, R107, 1 ;  /* 0x3f8000006b6b7421 */ /* 0x000fc80000010000 */
[----:B------:R-:W-:Y:S01]  /*2d90*/  MUFU.RCP R105, R105 ;  /* 0x0000006900697308 */ /* 0x000fe20000001000 */
[----:B0-----:R-:W-:Y:S01]  /*2da0*/  FADD.FTZ R110, R109, 1 ;  /* 0x3f8000006d6e7421 */ /* 0x001fe20000010000 */
[----:B------:R-:W-:-:S06]  /*2db0*/  HADD2.F32 R25, -RZ, R25.H0_H0 ;  /* 0x20000019ff197230 */ /* 0x000fcc0000004100 */
[----:B------:R-:W0:Y:S08]  /*2dc0*/  MUFU.RCP R107, R107 ;  /* 0x0000006b006b7308 */ /* 0x000e300000001000 */
[----:B------:R-:W-:Y:S01]  /*2dd0*/  MUFU.RCP R111, R110 ;  /* 0x0000006e006f7308 */ /* 0x000fe20000001000 */
[----:B------:R-:W-:Y:S02]  /*2de0*/  HADD2.F32 R23, -RZ, R23.H0_H0 ;  /* 0x20000017ff177230 */ /* 0x000fe40000004100 */
[----:B------:R-:W-:Y:S01]  /*2df0*/  HADD2.F32 R21, -RZ, R21.H0_H0 ;  /* 0x20000015ff157230 */ /* 0x000fe20000004100 */
[----:B0-----:R-:W-:-:S04]  /*2e00*/  FADD.FTZ R109, -R107, 1 ;  /* 0x3f8000006b6d7421 */ /* 0x001fc80000010100 */
[----:B------:R-:W-:Y:S01]  /*2e10*/  FFMA.FTZ R109, R106, R109, 1 ;  /* 0x3f8000006a6d7423 */ /* 0x000fe2000001006d */
[----:B------:R-:W-:Y:S01]  /*2e20*/  ISETP.NE.AND P6, PT, R68, RZ, PT ;  /* 0x000000ff4400720c */ /* 0x000fe20003fc5270 */
        /* <DEDUP_REMOVED lines=8> */
[----:B------:R-:W-:-:S06]  /*2eb0*/  NOP ;  /* 0x0000000000007918 */ /* 0x000fcc0000000000 */
[----:B------:R-:W2:Y:S04]  /*2ec0*/  LDS.U16 R3, [R42+0x2] ;  /* 0x000002002a037984 */ /* 0x000ea80000000400 */
[----:B------:R-:W3:Y:S04]  /*2ed0*/  LDS.U16 R2, [R42] ;  /* 0x000000002a027984 */ /* 0x000ee80000000400 */
[----:B------:R-:W4:Y:S04]  /*2ee0*/  LDS.U16 R4, [R42+0x4] ;  /* 0x000004002a047984 */ /* 0x000f280000000400 */
[----:B------:R-:W5:Y:S01]  /*2ef0*/  LDS.U16 R6, [R42+0x8] ;  /* 0x000008002a067984 */ /* 0x000f620000000400 */
[----:B0-----:R0:W0:Y:S03]  /*2f00*/  MUFU.RCP R90, R9 ;  /* 0x00000009005a7308 */ /* 0x0010260000001000 */
[----:B------:R-:W4:Y:S04]  /*2f10*/  LDS.U16 R5, [R42+0x6] ;  /* 0x000006002a057984 */ /* 0x000f280000000400 */
[----:B------:R-:W4:Y:S01]  /*2f20*/  LDS.U16 R7, [R42+0xa] ;  /* 0x00000a002a077984 */ /* 0x000f220000000400 */
[----:B-1----:R1:W0:Y:S01]  /*2f30*/  MUFU.RCP R94, R85 ;  /* 0x00000055005e7308 */ /* 0x0022220000001000 */
[----:B--2---:R-:W-:Y:S01]  /*2f40*/  HADD2.F32 R91, -RZ, R3.H0_H0 ;  /* 0x20000003ff5b7230 */ /* 0x004fe20000004100 */
[----:B------:R-:W-:Y:S01]  /*2f50*/  FADD.FTZ R3, -R87, 1 ;  /* 0x3f80000057037421 */ /* 0x000fe20000010100 */
[----:B---3--:R-:W-:-:S02]  /*2f60*/  HADD2.F32 R88, -RZ, R2.H0_H0 ;  /* 0x20000002ff587230 */ /* 0x008fc40000004100 */
[----:B------:R-:W2:Y:S01]  /*2f70*/  LDS.U16 R2, [R42+0xc] ;  /* 0x00000c002a027984 */ /* 0x000ea20000000400 */
[----:B0-----:R-:W-:-:S03]  /*2f80*/  FFMA.FTZ R9, R98, R3, 1 ;  /* 0x3f80000062097423 */ /* 0x001fc60000010003 */
[----:B------:R-:W0:Y:S01]  /*2f90*/  LDS.U16 R3, [R42+0xe] ;  /* 0x00000e002a037984 */ /* 0x000e220000000400 */
[----:B------:R-:W-:Y:S02]  /*2fa0*/  FMUL.FTZ R8, R83, R88 ;  /* 0x0000005853087220 */ /* 0x000fe40000410000 */
[C---:B------:R-:W-:Y:S02]  /*2fb0*/  FADD.FTZ R92, -R90.reuse, 1 ;  /* 0x3f8000005a5c7421 */ /* 0x040fe40000010100 */
[----:B-1----:R-:W-:Y:S02]  /*2fc0*/  FMUL.FTZ R85, R81, R91 ;  /* 0x0000005b51557220 */ /* 0x002fe40000410000 */
[----:B------:R-:W-:Y:S02]  /*2fd0*/  FMUL.FTZ R8, R87, R8 ;  /* 0x0000000857087220 */ /* 0x000fe40000410000 */
[----:B------:R-:W-:Y:S02]  /*2fe0*/  FFMA.FTZ R92, R99, R92, 1 ;  /* 0x3f800000635c7423 */ /* 0x000fe4000001005c */
[----:B------:R-:W-:-:S02]  /*2ff0*/  FMUL.FTZ R85, R90, R85 ;  /* 0x000000555a557220 */ /* 0x000fc40000410000 */
[----:B------:R-:W-:Y:S02]  /*3000*/  FMUL.FTZ R8, R8, R9 ;  /* 0x0000000908087220 */ /* 0x000fe40000410000 */
[----:B------:R-:W-:Y:S01]  /*3010*/  FMUL.FTZ R9, R85, R92 ;  /* 0x0000005c55097220 */ /* 0x000fe20000410000 */
[----:B----4-:R-:W-:Y:S01]  /*3020*/  HADD2.F32 R92, -RZ, R4.H0_H0 ;  /* 0x20000004ff5c7230 */ /* 0x010fe20000004100 */
[----:B------:R-:W-:Y:S01]  /*3030*/  FADD.FTZ R93, -R89, 1 ;  /* 0x3f800000595d7421 */ /* 0x000fe20000010100 */
[----:B-----5:R-:W-:-:S03]  /*3040*/  HADD2.F32 R96, -RZ, R6.H0_H0 ;  /* 0x20000006ff607230 */ /* 0x020fc60000004100 */
[----:B------:R-:W-:Y:S02]  /*3050*/  FMUL.FTZ R4, R79, R92 ;  /* 0x0000005c4f047220 */ /* 0x000fe40000410000 */
[----:B------:R-:W-:Y:S02]  /*3060*/  FADD.FTZ R97, -R103, 1 ;  /* 0x3f80000067617421 */ /* 0x000fe40000010100 */
[----:B------:R-:W-:Y:S02]  /*3070*/  FFMA.FTZ R93, R100, R93, 1 ;  /* 0x3f800000645d7423 */ /* 0x000fe4000001005d */
[----:B------:R-:W-:Y:S02]  /*3080*/  FMUL.FTZ R6, R77, R96 ;  /* 0x000000604d067220 */ /* 0x000fe40000410000 */
[----:B------:R-:W-:Y:S01]  /*3090*/  FMUL.FTZ R4, R89, R4 ;  /* 0x0000000459047220 */ /* 0x000fe20000410000 */
[----:B------:R-:W-:Y:S01]  /*30a0*/  HADD2.F32 R85, -RZ, R78.H0_H0 ;  /* 0x2000004eff557230 */ /* 0x000fe20000004100 */
[----:B------:R-:W-:Y:S01]  /*30b0*/  FFMA.FTZ R97, R102, R97, 1 ;  /* 0x3f80000066617423 */ /* 0x000fe20000010061 */
[----:B------:R-:W-:Y:S01]  /*30c0*/  HADD2.F32 R95, -RZ, R5.H0_H0 ;  /* 0x20000005ff5f7230 */ /* 0x000fe20000004100 */
[----:B------:R-:W-:-:S02]  /*30d0*/  FMUL.FTZ R6, R103, R6 ;  /* 0x0000000667067220 */ /* 0x000fc40000410000 */
[----:B------:R-:W-:Y:S01]  /*30e0*/  FMUL.FTZ R4, R4, R93 ;  /* 0x0000005d04047220 */ /* 0x000fe20000410000 */
[----:B------:R-:W-:Y:S01]  /*30f0*/  HADD2.F32 R93, -RZ, R7.H0_H0 ;  /* 0x20000007ff5d7230 */ /* 0x000fe20000004100 */
[----:B------:R-:W-:Y:S01]  /*3100*/  FMUL.FTZ R6, R6, R97 ;  /* 0x0000006106067220 */ /* 0x000fe20000410000 */
[----:B--2---:R-:W-:Y:S01]  /*3110*/  HADD2.F32 R97, -RZ, R2.H0_H0 ;  /* 0x20000002ff617230 */ /* 0x004fe20000004100 */
[----:B------:R-:W-:Y:S02]  /*3120*/  FADD.FTZ R78, -R94, 1 ;  /* 0x3f8000005e4e7421 */ /* 0x000fe40000010100 */
[----:B------:R-:W-:Y:S02]  /*3130*/  FMUL.FTZ R5, R85, R95 ;  /* 0x0000005f55057220 */ /* 0x000fe40000410000 */
[----:B------:R-:W-:Y:S02]  /*3140*/  FADD.FTZ R7, -R105, 1 ;  /* 0x3f80000069077421 */ /* 0x000fe40000010100 */
[----:B------:R-:W-:Y:S01]  /*3150*/  FMUL.FTZ R2, R25, R93 ;  /* 0x0000005d19027220 */ /* 0x000fe20000410000 */
[----:B0-----:R-:W-:Y:S01]  /*3160*/  HADD2.F32 R110, -RZ, R3.H0_H0 ;  /* 0x20000003ff6e7230 */ /* 0x001fe20000004100 */
[----:B------:R-:W-:-:S02]  /*3170*/  FFMA.FTZ R78, R101, R78, 1 ;  /* 0x3f800000654e7423 */ /* 0x000fc4000001004e */
[----:B------:R-:W-:Y:S02]  /*3180*/  FMUL.FTZ R5, R94, R5 ;  /* 0x000000055e057220 */ /* 0x000fe40000410000 */
[----:B------:R-:W-:Y:S02]  /*3190*/  FFMA.FTZ R7, R104, R7, 1 ;  /* 0x3f80000068077423 */ /* 0x000fe40000010007 */
[----:B------:R-:W-:Y:S02]  /*31a0*/  FMUL.FTZ R2, R105, R2 ;  /* 0x0000000269027220 */ /* 0x000fe40000410000 */
[----:B------:R-:W-:Y:S02]  /*31b0*/  FMUL.FTZ R5, R5, R78 ;  /* 0x0000004e05057220 */ /* 0x000fe40000410000 */
[----:B------:R-:W-:Y:S02]  /*31c0*/  FMUL.FTZ R7, R2, R7 ;  /* 0x0000000702077220 */ /* 0x000fe40000410000 */
[----:B------:R-:W-:-:S02]  /*31d0*/  FMUL.FTZ R78, R23, R97 ;  /* 0x00000061174e7220 */ /* 0x000fc40000410000 */
[----:B------:R-:W-:Y:S02]  /*31e0*/  FADD.FTZ R3, -R111, 1 ;  /* 0x3f8000006f037421 */ /* 0x000fe40000010100 */
[----:B------:R-:W-:Y:S02]  /*31f0*/  FMUL.FTZ R2, R21, R110 ;  /* 0x0000006e15027220 */ /* 0x000fe40000410000 */
        /* <DEDUP_REMOVED lines=13> */
[----:B------:R-:W-:Y:S01]  /*32d0*/  PRMT R9, R3, 0x7632, R9 ;  /* 0x0000763203097816 */ /* 0x000fe20000000009 */
[----:B------:R-:W-:Y:S04]  /*32e0*/  STS.U16 [R42], R8 ;  /* 0x000000082a007388 */ /* 0x000fe80000000400 */
[----:B------:R-:W-:Y:S04]  /*32f0*/  STS.U16 [R42+0x2], R5 ;  /* 0x000002052a007388 */ /* 0x000fe80000000400 */
[----:B------:R0:W-:Y:S04]  /*3300*/  STS.U16 [R42+0x4], R4 ;  /* 0x000004042a007388 */ /* 0x0001e80000000400 */
        /* <DEDUP_REMOVED lines=20> */
[----:B--2---:R-:W-:Y:S01]  /*3450*/  IMAD.WIDE.U32 R2, R73, c[0x0][0x2e8], RZ ;  /* 0x0000ba0049027a25 */ /* 0x004fe200078e00ff */
[----:B------:R-:W-:-:S04]  /*3460*/  LEA R7, P0, R56, c[0x0][0x338], 0x1 ;  /* 0x0000ce0038077a11 */ /* 0x000fc800078008ff */
[----:B------:R-:W-:Y:S01]  /*3470*/  IADD3 R3, R3, R5, RZ ;  /* 0x0000000503037210 */ /* 0x000fe20007ffe0ff */
[----:B---3--:R-:W-:Y:S01]  /*3480*/  IMAD R9, R75, c[0x0][0x2f0], RZ ;  /* 0x0000bc004b097a24 */ /* 0x008fe200078e02ff */
        /* <DEDUP_REMOVED lines=22> */
.L_x_11449:
[----:B------:R-:W-:Y:S05]  /*35f0*/  BSYNC B0 ;  /* 0x0000000000007941 */ /* 0x000fea0003800000 */
.L_x_11448:
[----:B------:R1:W-:Y:S01]  /*3600*/  @!P2 STG.E.U16 [R6.64+-0x180], R115 ;  /* 0xfffe80730600a986 */ /* 0x0003e2000c101506 */
[----:B------:R-:W-:Y:S01]  /*3610*/  ISETP.GE.AND P1, PT, R82, R127, PT ;  /* 0x0000007f5200720c */ /* 0x000fe20003f26270 */
[----:B------:R-:W-:Y:S01]  /*3620*/  FMUL.FTZ R98, R98, R87 ;  /* 0x0000005762627220 */ /* 0x000fe20000410000 */
[-C--:B------:R-:W-:Y:S01]  /*3630*/  ISETP.GE.AND P0, PT, R84, R127.reuse, PT ;  /* 0x0000007f5400720c */ /* 0x080fe20003f06270 */
[----:B------:R-:W-:Y:S01]  /*3640*/  FMUL.FTZ R90, R99, R90 ;  /* 0x0000005a635a7220 */ /* 0x000fe20000410000 */
[----:B------:R-:W-:Y:S01]  /*3650*/  ISETP.GE.AND P3, PT, R86, R127, PT ;  /* 0x0000007f5600720c */ /* 0x000fe20003f66270 */
[----:B------:R-:W-:Y:S01]  /*3660*/  FMUL.FTZ R100, R100, R89 ;  /* 0x0000005964647220 */ /* 0x000fe20000410000 */
[----:B------:R-:W-:Y:S01]  /*3670*/  ISETP.GE.AND P4, PT, R20, R127, PT ;  /* 0x0000007f1400720c */ /* 0x000fe20003f86270 */
[----:B------:R-:W-:Y:S01]  /*3680*/  FMUL.FTZ R102, R102, R103 ;  /* 0x0000006766667220 */ /* 0x000fe20000410000 */
[-C--:B------:R-:W-:Y:S01]  /*3690*/  ISETP.GE.AND P2, PT, R24, R127.reuse, PT ;  /* 0x0000007f1800720c */ /* 0x080fe20003f46270 */
[----:B------:R-:W-:Y:S01]  /*36a0*/  FMUL.FTZ R94, R101, R94 ;  /* 0x0000005e655e7220 */ /* 0x000fe20000410000 */
[----:B------:R-:W-:Y:S01]  /*36b0*/  ISETP.GE.AND P5, PT, R22, R127, PT ;  /* 0x0000007f1600720c */ /* 0x000fe20003fa6270 */
[----:B------:R-:W-:-:S02]  /*36c0*/  FMUL.FTZ R104, R104, R105 ;  /* 0x0000006968687220 */ /* 0x000fc40000410000 */
[----:B------:R1:W-:Y:S01]  /*36d0*/  @!P1 STG.E.U16 [R6.64+-0x140], R117 ;  /* 0xfffec07506009986 */ /* 0x0003e2000c101506 */
[----:B------:R-:W-:Y:S02]  /*36e0*/  FMUL.FTZ R106, R106, R107 ;  /* 0x0000006b6a6a7220 */ /* 0x000fe40000410000 */
[----:B------:R-:W-:Y:S01]  /*36f0*/  FMUL.FTZ R108, R108, R111 ;  /* 0x0000006f6c6c7220 */ /* 0x000fe20000410000 */
[----:B------:R1:W-:Y:S01]  /*3700*/  @!P0 STG.E.U16 [R6.64+-0x100], R119 ;  /* 0xffff007706008986 */ /* 0x0003e2000c101506 */
[----:B------:R-:W-:Y:S01]  /*3710*/  ISETP.NE.U32.AND P0, PT, RZ, c[0x0][0x270], PT ;  /* 0x00009c00ff007a0c */ /* 0x000fe20003f05070 */
[----:B------:R-:W-:Y:S02]  /*3720*/  FMUL.FTZ R78, R83, R98 ;  /* 0x00000062534e7220 */ /* 0x000fe40000410000 */
[----:B------:R1:W-:Y:S01]  /*3730*/  @!P3 STG.E.U16 [R6.64+-0xc0], R121 ;  /* 0xffff40790600b986 */ /* 0x0003e2000c101506 */
[----:B------:R-:W-:Y:S01]  /*3740*/  ISETP.NE.AND.EX P0, PT, RZ, c[0x0][0x274], PT, P0 ;  /* 0x00009d00ff007a0c */ /* 0x000fe20003f05300 */
[----:B------:R-:W-:-:S02]  /*3750*/  FMUL.FTZ R89, R81, R90 ;  /* 0x0000005a51597220 */ /* 0x000fc40000410000 */
[----:B------:R1:W-:Y:S01]  /*3760*/  @!P4 STG.E.U16 [R6.64+-0x80], R123 ;  /* 0xffff807b0600c986 */ /* 0x0003e2000c101506 */
[----:B------:R-:W-:Y:S02]  /*3770*/  FMUL.FTZ R87, R79, R100 ;  /* 0x000000644f577220 */ /* 0x000fe40000410000 */
[----:B------:R-:W-:Y:S01]  /*3780*/  FMUL.FTZ R83, R77, R102 ;  /* 0x000000664d537220 */ /* 0x000fe20000410000 */
[----:B------:R1:W-:Y:S01]  /*3790*/  @!P2 STG.E.U16 [R6.64+-0x1c0], R113 ;  /* 0xfffe40710600a986 */ /* 0x0003e2000c101506 */
[----:B------:R-:W-:Y:S02]  /*37a0*/  FMUL.FTZ R85, R85, R94 ;  /* 0x0000005e55557220 */ /* 0x000fe40000410000 */
[----:B------:R-:W-:Y:S01]  /*37b0*/  FMUL.FTZ R81, R25, R104 ;  /* 0x0000006819517220 */ /* 0x000fe20000410000 */
[----:B------:R1:W-:Y:S01]  /*37c0*/  @!P5 STG.E.U16 [R6.64+-0x40], R125 ;  /* 0xffffc07d0600d986 */ /* 0x0003e2000c101506 */
[----:B------:R-:W-:Y:S02]  /*37d0*/  FMUL.FTZ R79, R23, R106 ;  /* 0x0000006a174f7220 */ /* 0x000fe40000410000 */
[----:B------:R-:W-:Y:S01]  /*37e0*/  FMUL.FTZ R77, R21, R108 ;  /* 0x0000006c154d7220 */ /* 0x000fe20000410000 */
[----:B------:R-:W-:Y:S05]  /*37f0*/  @!P0 BRA `(.L_x_11450) ;  /* 0x0000051000008947 */ /* 0x000fea0003800000 */
[----:B------:R-:W-:Y:S01]  /*3800*/  BAR.SYNC.DEFER_BLOCKING 0x0 ;  /* 0x0000000000007b1d */ /* 0x000fe20000010000 */
[----:B------:R-:W-:Y:S01]  /*3810*/  FMUL.FTZ R88, R98, R88 ;  /* 0x0000005862587220 */ /* 0x000fe20000410000 */
[----:B-1----:R-:W-:Y:S01]  /*3820*/  LEA R7, P0, R56, c[0x0][0x270], 0x1 ;  /* 0x00009c0038077a11 */ /* 0x002fe200078008ff */
        /* <DEDUP_REMOVED lines=16> */
[C---:B------:R-:W-:Y:S02]  /*3930*/  PRMT R3, R93.reuse, 0x7610, R3 ;  /* 0x000076105d037816 */ /* 0x040fe40000000003 */
[----:B0-----:R-:W-:Y:S01]  /*3940*/  PRMT R4, R93, 0x7632, R4 ;  /* 0x000076325d047816 */ /* 0x001fe20000000004 */
[----:B------:R-:W-:Y:S01]  /*3950*/  STS.U16 [R42], R88 ;  /* 0x000000582a007388 */ /* 0x000fe20000000400 */
[C---:B------:R-:W-:Y:S02]  /*3960*/  PRMT R5, R97.reuse, 0x7610, R5 ;  /* 0x0000761061057816 */ /* 0x040fe40000000005 */
[----:B------:R-:W-:Y:S01]  /*3970*/  PRMT R6, R97, 0x7632, R6 ;  /* 0x0000763261067816 */ /* 0x000fe20000000006 */
[----:B------:R-:W-:Y:S04]  /*3980*/  STS.U16 [R42+0x2], R21 ;  /* 0x000002152a007388 */ /* 0x000fe80000000400 */
[----:B------:R-:W-:Y:S04]  /*3990*/  STS.U16 [R42+0x4], R92 ;  /* 0x0000045c2a007388 */ /* 0x000fe80000000400 */
[----:B------:R-:W-:Y:S04]  /*39a0*/  STS.U16 [R42+0x6], R2 ;  /* 0x000006022a007388 */ /* 0x000fe80000000400 */
[----:B------:R0:W-:Y:S04]  /*39b0*/  STS.U16 [R42+0x8], R3 ;  /* 0x000008032a007388 */ /* 0x0001e80000000400 */
[----:B------:R1:W-:Y:S04]  /*39c0*/  STS.U16 [R42+0xa], R4 ;  /* 0x00000a042a007388 */ /* 0x0003e80000000400 */
[----:B------:R2:W-:Y:S01]  /*39d0*/  STS.U16 [R42+0xc], R5 ;  /* 0x00000c052a007388 */ /* 0x0005e20000000400 */
[----:B0-----:R-:W-:-:S03]  /*39e0*/  IMAD.WIDE.U32 R2, R73, c[0x0][0x210], RZ ;  /* 0x0000840049027a25 */ /* 0x001fc600078e00ff */
[----:B------:R0:W-:Y:S01]  /*39f0*/  STS.U16 [R42+0xe], R6 ;  /* 0x00000e062a007388 */ /* 0x0001e20000000400 */
[----:B------:R-:W-:-:S06]  /*3a00*/  NOP ;  /* 0x0000000000007918 */ /* 0x000fcc0000000000 */
[----:B------:R-:W-:Y:S01]  /*3a10*/  LDS.U16 R21, [R52] ;  /* 0x0000000034157984 */ /* 0x000fe20000000400 */
[----:B-1----:R-:W-:-:S03]  /*3a20*/  IMAD R4, R70, c[0x0][0x210], RZ ;  /* 0x0000840046047a24 */ /* 0x002fc600078e02ff */
[----:B------:R-:W-:Y:S01]  /*3a30*/  LDS.U16 R23, [R51+0x40] ;  /* 0x0000400033177984 */ /* 0x000fe20000000400 */
        /* <DEDUP_REMOVED lines=35> */
.L_x_11452:
[----:B------:R-:W-:Y:S05]  /*3c70*/  BSYNC B0 ;  /* 0x0000000000007941 */ /* 0x000fea0003800000 */
.L_x_11451:
        /* <DEDUP_REMOVED lines=9> */
.L_x_11450:
[----:B------:R-:W-:Y:S01]  /*3d10*/  HADD2.F32 R2, -RZ, R166.H0_H0 ;  /* 0x200000a6ff027230 */ /* 0x000fe20000004100 */
[----:B------:R-:W-:Y:S01]  /*3d20*/  BAR.SYNC.DEFER_BLOCKING 0x0 ;  /* 0x0000000000007b1d */ /* 0x000fe20000010000 */
[----:B------:R-:W-:Y:S01]  /*3d30*/  HADD2.F32 R3, -RZ, R41.H0_H0 ;  /* 0x20000029ff037230 */ /* 0x000fe20000004100 */
[----:B------:R-:W-:Y:S01]  /*3d40*/  HFMA2.MMA R101, -RZ, RZ, 0, 0 ;  /* 0x00000000ff657435 */ /* 0x000fe200000001ff */
[----:B0-----:R-:W-:Y:S01]  /*3d50*/  HADD2.F32 R4, -RZ, R40.H0_H0 ;  /* 0x20000028ff047230 */ /* 0x001fe20000004100 */
[C---:B------:R-:W-:Y:S01]  /*3d60*/  FFMA.FTZ R2, R78.reuse, R2, R69 ;  /* 0x000000024e027223 */ /* 0x040fe20000010045 */
[----:B------:R-:W-:Y:S01]  /*3d70*/  HADD2.F32 R69, -RZ, R31.H0_H0 ;  /* 0x2000001fff457230 */ /* 0x000fe20000004100 */
[----:B-1----:R-:W-:Y:S01]  /*3d80*/  HFMA2.MMA R99, -RZ, RZ, 0, 0 ;  /* 0x00000000ff637435 */ /* 0x002fe200000001ff */
[-C--:B------:R-:W-:Y:S01]  /*3d90*/  FMUL.FTZ R109, R78, R74.reuse ;  /* 0x0000004a4e6d7220 */ /* 0x080fe20000410000 */
        /* <DEDUP_REMOVED lines=27> */
[----:B------:R-:W-:Y:S01]  /*3f50*/  IADD3 R82, R167, -0x1, RZ ;  /* 0xffffffffa7527810 */ /* 0x000fe20007ffe0ff */
[----:B------:R-:W-:Y:S01]  /*3f60*/  CS2R R90, SRZ ;  /* 0x00000000005a7805 */ /* 0x000fe2000001ff00 */
[----:B------:R-:W-:Y:S02]  /*3f70*/  MOV R93, RZ ;  /* 0x000000ff005d7202 */ /* 0x000fe40000000f00 */
[----:B------:R-:W-:Y:S02]  /*3f80*/  LEA.HI R2, R82, R82, RZ, 0x1 ;  /* 0x0000005252027211 */ /* 0x000fe400078f08ff */
[----:B------:R-:W-:Y:S02]  /*3f90*/  MOV R101, RZ ;  /* 0x000000ff00657202 */ /* 0x000fe40000000f00 */
[----:B------:R-:W-:Y:S02]  /*3fa0*/  LOP3.LUT R3, R2, 0xfffffe, RZ, 0xc0, !PT ;  /* 0x00fffffe02037812 */ /* 0x000fe400078ec0ff */
[----:B------:R-:W-:-:S02]  /*3fb0*/  MOV R80, RZ ;  /* 0x000000ff00507202 */ /* 0x000fc40000000f00 */
[----:B------:R-:W-:Y:S02]  /*3fc0*/  IADD3 R82, R82, -R3, RZ ;  /* 0x8000000352527210 */ /* 0x000fe40007ffe0ff */
[----:B------:R-:W-:Y:S02]  /*3fd0*/  MOV R99, RZ ;  /* 0x000000ff00637202 */ /* 0x000fe40000000f00 */
[----:B------:R-:W-:Y:S02]  /*3fe0*/  MOV R88, RZ ;  /* 0x000000ff00587202 */ /* 0x000fe40000000f00 */
[----:B------:R-:W-:Y:S02]  /*3ff0*/  MOV R97, RZ ;  /* 0x000000ff00617202 */ /* 0x000fe40000000f00 */
[----:B------:R-:W-:Y:S02]  /*4000*/  MOV R86, RZ ;  /* 0x000000ff00567202 */ /* 0x000fe40000000f00 */
[----:B------:R-:W-:-:S02]  /*4010*/  MOV R95, RZ ;  /* 0x000000ff005f7202 */ /* 0x000fc40000000f00 */
[----:B------:R-:W-:Y:S02]  /*4020*/  MOV R84, RZ ;  /* 0x000000ff00547202 */ /* 0x000fe40000000f00 */
.L_x_11500:
[----:B------:R-:W-:Y:S02]  /*4030*/  IADD3 R53, -R12, c[0x0][0x168], RZ ;  /* 0x00005a000c357a10 */ /* 0x000fe40007ffe1ff */
[----:B------:R-:W-:Y:S02]  /*4040*/  IADD3 R6, R59, R56, RZ ;  /* 0x000000383b067210 */ /* 0x000fe40007ffe0ff */
[----:B------:R-:W-:Y:S02]  /*4050*/  SHF.R.S32.HI R100, RZ, 0x1f, R93 ;  /* 0x0000001fff647819 */ /* 0x000fe4000001145d */
[----:B------:R-:W-:Y:S02]  /*4060*/  SHF.L.U32 R23, R53, 0x1, RZ ;  /* 0x0000000135177819 */ /* 0x000fe400000006ff */
[----:B------:R-:W-:Y:S01]  /*4070*/  IADD3 R2, R6, 0x20, RZ ;  /* 0x0000002006027810 */ /* 0x000fe20007ffe0ff */
[----:B------:R-:W-:Y:S01]  /*4080*/  IMAD R20, R100, c[0x0][0x1c0], RZ ;  /* 0x0000700064147a24 */ /* 0x000fe200078e02ff */
[----:B------:R-:W-:-:S02]  /*4090*/  SHF.R.S32.HI R7, RZ, 0x1f, R6 ;  /* 0x0000001fff077819 */ /* 0x000fc40000011406 */
[-C--:B------:R-:W-:Y:S01]  /*40a0*/  ISETP.GE.AND P2, PT, R2, R23.reuse, PT ;  /* 0x000000170200720c */ /* 0x080fe20003f46270 */
[C---:B------:R-:W-:Y:S01]  /*40b0*/  IMAD R21, R93.reuse, c[0x0][0x1c4], R20 ;  /* 0x000071005d157a24 */ /* 0x040fe200078e0214 */
[C---:B------:R-:W-:Y:S01]  /*40c0*/  IADD3 R4, R6.reuse, 0x40, RZ ;  /* 0x0000004006047810 */ /* 0x040fe20007ffe0ff */
        /* <DEDUP_REMOVED lines=15> */
[-C--:B------:R-:W-:Y:S01]  /*41c0*/  ISETP.GE.AND P3, PT, R3, R23.reuse, PT ;  /* 0x000000170300720c */ /* 0x080fe20003f66270 */
[----:B------:R-:W-:Y:S01]  /*41d0*/  IMAD R21, R76, c[0x0][0x184], R7 ;  /* 0x000061004c157a24 */ /* 0x000fe200078e0207 */
[----:B------:R-:W-:Y:S01]  /*41e0*/  ISETP.GE.AND P0, PT, R2, R23, PT ;  /* 0x000000170200720c */ /* 0x000fe20003f06270 */
[----:B------:R-:W-:Y:S01]  /*41f0*/  IMAD.WIDE.U32 R2, R76, c[0x0][0x180], RZ ;  /* 0x000060004c027a25 */ /* 0x000fe200078e00ff */
[----:B------:R-:W-:-:S03]  /*4200*/  PRMT R24, RZ, 0x7610, R24 ;  /* 0x00007610ff187816 */ /* 0x000fc60000000018 */
[----:B------:R-:W-:Y:S01]  /*4210*/  IMAD R22, R100, c[0x0][0x188], RZ ;  /* 0x0000620064167a24 */ /* 0x000fe200078e02ff */
[----:B------:R-:W-:Y:S02]  /*4220*/  IADD3 R3, R3, R21, RZ ;  /* 0x0000001503037210 */ /* 0x000fe40007ffe0ff */
[----:B------:R-:W-:Y:S01]  /*4230*/  PRMT R111, RZ, 0x7610, R111 ;  /* 0x00007610ff6f7816 */ /* 0x000fe2000000006f */
[C---:B------:R-:W-:Y:S01]  /*4240*/  IMAD R21, R93.reuse, c[0x0][0x18c], R22 ;  /* 0x000063005d157a24 */ /* 0x040fe200078e0216 */
[C---:B------:R-:W-:Y:S01]  /*4250*/  IADD3 R7, R6.reuse, 0xe0, RZ ;  /* 0x000000e006077810 */ /* 0x040fe20007ffe0ff */
[----:B------:R-:W-:Y:S01]  /*4260*/  IMAD.WIDE.U32 R2, R93, c[0x0][0x188], R2 ;  /* 0x000062005d027a25 */ /* 0x000fe200078e0002 */
[----:B------:R-:W-:Y:S01]  /*4270*/  PRMT R102, RZ, 0x7610, R102 ;  /* 0x00007610ff667816 */ /* 0x000fe20000000066 */
[----:B------:R0:W3:Y:S01]  /*4280*/  @!P2 LDG.E.U16 R24, [R4.64+0x40] ;  /* 0x000040060418a981 */ /* 0x0000e2000c1e1500 */
[----:B------:R-:W-:Y:S02]  /*4290*/  IADD3 R20, R6, 0x100, RZ ;  /* 0x0000010006147810 */ /* 0x000fe40007ffe0ff */
[----:B------:R-:W-:Y:S01]  /*42a0*/  PRMT R113, RZ, 0x7610, R113 ;  /* 0x00007610ff717816 */ /* 0x000fe20000000071 */
[----:B------:R0:W4:Y:S01]  /*42b0*/  @!P5 LDG.E.U16 R111, [R4.64+0x80] ;  /* 0x00008006046fd981 */ /* 0x000122000c1e1500 */
[----:B------:R-:W-:-:S02]  /*42c0*/  PRMT R104, RZ, 0x7610, R104 ;  /* 0x00007610ff687816 */ /* 0x000fc40000000068 */
[----:B------:R-:W-:Y:S01]  /*42d0*/  ISETP.GE.AND P2, PT, R7, R23, PT ;  /* 0x000000170700720c */ /* 0x000fe20003f46270 */
[----:B------:R0:W4:Y:S01]  /*42e0*/  @!P4 LDG.E.U16 R102, [R4.64+0xc0] ;  /* 0x0000c0060466c981 */ /* 0x000122000c1e1500 */
[----:B------:R-:W-:Y:S02]  /*42f0*/  IADD3 R7, R6, 0x120, RZ ;  /* 0x0000012006077810 */ /* 0x000fe40007ffe0ff */
[----:B------:R-:W-:Y:S01]  /*4300*/  IADD3 R21, R3, R21, RZ ;  /* 0x0000001503157210 */ /* 0x000fe20007ffe0ff */
[----:B------:R0:W4:Y:S01]  /*4310*/  @!P1 LDG.E.U16 R113, [R4.64+0x100] ;  /* 0x0001000604719981 */ /* 0x000122000c1e1500 */
[----:B------:R-:W-:Y:S02]  /*4320*/  ISETP.GE.AND P5, PT, R20, R23, PT ;  /* 0x000000171400720c */ /* 0x000fe40003fa6270 */
[----:B------:R-:W-:Y:S01]  /*4330*/  IADD3 R3, R6, 0x140, RZ ;  /* 0x0000014006037810 */ /* 0x000fe20007ffe0ff */
[----:B------:R0:W4:Y:S01]  /*4340*/  @!P3 LDG.E.U16 R104, [R4.64+0x140] ;  /* 0x000140060468b981 */ /* 0x000122000c1e1500 */
[----:B------:R-:W-:-:S02]  /*4350*/  LEA R20, P4, R2, c[0x0][0x220], 0x3 ;  /* 0x0000880002147a11 */ /* 0x000fc400078818ff */
[-C--:B------:R-:W-:Y:S02]  /*4360*/  ISETP.GE.AND P1, PT, R7, R23.reuse, PT ;  /* 0x000000170700720c */ /* 0x080fe40003f26270 */
[----:B------:R-:W-:Y:S02]  /*4370*/  ISETP.GE.AND P3, PT, R3, R23, PT ;  /* 0x000000170300720c */ /* 0x000fe40003f66270 */
[----:B------:R-:W-:Y:S02]  /*4380*/  LEA.HI.X R21, R2, c[0x0][0x224], R21, 0x3, P4 ;  /* 0x0000890002157a11 */ /* 0x000fe400020f1c15 */
[----:B------:R-:W-:Y:S02]  /*4390*/  PRMT R115, RZ, 0x7610, R115 ;  /* 0x00007610ff737816 */ /* 0x000fe40000000073 */
[----:B------:R-:W-:Y:S01]  /*43a0*/  PRMT R106, RZ, 0x7610, R106 ;  /* 0x00007610ff6a7816 */ /* 0x000fe2000000006a */
[----:B------:R1:W4:Y:S01]  /*43b0*/  LDG.E.64 R2, [R20.64] ;  /* 0x0000000614027981 */ /* 0x000322000c1e1b00 */
[----:B------:R-:W-:-:S02]  /*43c0*/  PRMT R108, RZ, 0x7610, R108 ;  /* 0x00007610ff6c7816 */ /* 0x000fc4000000006c */
[----:B------:R-:W-:Y:S01]  /*43d0*/  PRMT R110, RZ, 0x7610, R110 ;  /* 0x00007610ff6e7816 */ /* 0x000fe2000000006e */
[----:B------:R0:W4:Y:S01]  /*43e0*/  @!P0 LDG.E.U16 R115, [R4.64+0x180] ;  /* 0x0001800604738981 */ /* 0x000122000c1e1500 */
[----:B------:R-:W-:Y:S02]  /*43f0*/  PRMT R112, RZ, 0x7610, R112 ;  /* 0x00007610ff707816 */ /* 0x000fe40000000070 */
[----:B------:R-:W-:Y:S01]  /*4400*/  IADD3 R7, R6, 0x160, RZ ;  /* 0x0000016006077810 */ /* 0x000fe20007ffe0ff */
[----:B------:R0:W4:Y:S04]  /*4410*/  @!P2 LDG.E.U16 R106, [R4.64+0x1c0] ;  /* 0x0001c006046aa981 */ /* 0x000128000c1e1500 */
[----:B------:R0:W4:Y:S01]  /*4420*/  @!P5 LDG.E.U16 R108, [R4.64+0x200] ;  /* 0x00020006046cd981 */ /* 0x000122000c1e1500 */
[----:B------:R-:W-:-:S03]  /*4430*/  ISETP.GE.AND P0, PT, R7, R23, PT ;  /* 0x000000170700720c */ /* 0x000fc60003f06270 */
[----:B------:R0:W4:Y:S01]  /*4440*/  @!P1 LDG.E.U16 R110, [R4.64+0x240] ;  /* 0x00024006046e9981 */ /* 0x000122000c1e1500 */
[----:B------:R-:W-:-:S03]  /*4450*/  IADD3 R7, R6, 0x180, RZ ;  /* 0x0000018006077810 */ /* 0x000fc60007ffe0ff */
[----:B------:R0:W4:Y:S01]  /*4460*/  @!P3 LDG.E.U16 R112, [R4.64+0x280] ;  /* 0x000280060470b981 */ /* 0x000122000c1e1500 */
[C---:B------:R-:W-:Y:S02]  /*4470*/  IADD3 R22, R6.reuse, 0x1a0, RZ ;  /* 0x000001a006167810 */ /* 0x040fe40007ffe0ff */
[C---:B-1----:R-:W-:Y:S02]  /*4480*/  IADD3 R20, R6.reuse, 0x1c0, RZ ;  /* 0x000001c006147810 */ /* 0x042fe40007ffe0ff */
[----:B------:R-:W-:Y:S02]  /*4490*/  IADD3 R6, R6, 0x1e0, RZ ;  /* 0x000001e006067810 */ /* 0x000fe40007ffe0ff */
[-C--:B------:R-:W-:Y:S02]  /*44a0*/  ISETP.GE.AND P1, PT, R7, R23.reuse, PT ;  /* 0x000000170700720c */ /* 0x080fe40003f26270 */
[-C--:B------:R-:W-:Y:S02]  /*44b0*/  ISETP.GE.AND P2, PT, R22, R23.reuse, PT ;  /* 0x000000171600720c */ /* 0x080fe40003f46270 */
[----:B------:R-:W-:-:S02]  /*44c0*/  ISETP.GE.AND P3, PT, R20, R23, PT ;  /* 0x000000171400720c */ /* 0x000fc40003f66270 */
[----:B------:R-:W-:Y:S02]  /*44d0*/  PRMT R20, RZ, 0x7610, R20 ;  /* 0x00007610ff147816 */ /* 0x000fe40000000014 */
[----:B------:R-:W-:Y:S02]  /*44e0*/  ISETP.GE.AND P4, PT, R6, R23, PT ;  /* 0x000000170600720c */ /* 0x000fe40003f86270 */
        /* <DEDUP_REMOVED lines=18> */
[----:B------:R-:W-:Y:S02]  /*4610*/  LEA R22, P0, R6, c[0x0][0x228], 0x3 ;  /* 0x00008a0006167a11 */ /* 0x000fe400078018ff */
[----:B------:R-:W-:Y:S02]  /*4620*/  IADD3 R119, R66, 0x140, RZ ;  /* 0x0000014042777810 */ /* 0x000fe40007ffe0ff */
[----:B------:R-:W-:Y:S02]  /*4630*/  LEA.HI.X R23, R6, c[0x0][0x22c], R7, 0x3, P0 ;  /* 0x00008b0006177a11 */ /* 0x000fe400000f1c07 */
[----:B------:R-:W-:Y:S02]  /*4640*/  IADD3 R7, R66, 0x120, RZ ;  /* 0x0000012042077810 */ /* 0x000fe40007ffe0ff */
[----:B------:R-:W-:-:S02]  /*4650*/  LEA.HI.SX32 R5, R5, R66, 0x1b ;  /* 0x0000004205057211 */ /* 0x000fc400078fdaff */
[-C--:B------:R-:W-:Y:S01]  /*4660*/  LEA.HI.SX32 R7, R7, R66.reuse, 0x1b ;  /* 0x0000004207077211 */ /* 0x080fe200078fdaff */
[----:B------:R-:W5:Y:S01]  /*4670*/  LDG.E.64 R22, [R22.64] ;  /* 0x0000000616167981 */ /* 0x000f62000c1e1b00 */
[----:B------:R-:W-:Y:S02]  /*4680*/  LEA.HI.SX32 R119, R119, R66, 0x1b ;  /* 0x0000004277777211 */ /* 0x000fe400078fdaff */
[----:B------:R-:W-:Y:S02]  /*4690*/  SHF.L.U32 R121, R5, 0x1, RZ ;  /* 0x0000000105797819 */ /* 0x000fe400000006ff */
[----:B------:R-:W-:Y:S02]  /*46a0*/  SHF.L.U32 R119, R119, 0x1, RZ ;  /* 0x0000000177777819 */ /* 0x000fe400000006ff */
[----:B------:R-:W-:Y:S02]  /*46b0*/  IADD3 R5, R66, 0x160, RZ ;  /* 0x0000016042057810 */ /* 0x000fe40007ffe0ff */
[----:B------:R-:W-:-:S02]  /*46c0*/  ISETP.NE.AND P2, PT, R68, RZ, PT ;  /* 0x000000ff4400720c */ /* 0x000fc40003f45270 */
[----:B------:R-:W-:-:S04]  /*46d0*/  LEA.HI.SX32 R5, R5, R66, 0x1b ;  /* 0x0000004205057211 */ /* 0x000fc800078fdaff */
[----:B------:R-:W-:Y:S02]  /*46e0*/  SHF.L.U32 R123, R5, 0x1, RZ ;  /* 0x00000001057b7819 */ /* 0x000fe400000006ff */
[----:B------:R-:W-:Y:S02]  /*46f0*/  SHF.L.U32 R5, R66, 0x4, RZ ;  /* 0x0000000442057819 */ /* 0x000fe400000006ff */
[----:B------:R-:W-:-:S04]  /*4700*/  ISETP.NE.AND P0, PT, R168, RZ, PT ;  /* 0x000000ffa800720c */ /* 0x000fc80003f05270 */
[----:B------:R-:W-:Y:S01]  /*4710*/  ISETP.LT.OR P1, PT, R167, 0x2, P0 ;  /* 0x00000002a700780c */ /* 0x000fe20000721670 */
[----:B--2---:R-:W-:Y:S04]  /*4720*/  STS.U16 [R52], R25 ;  /* 0x0000001934007388 */ /* 0x004fe80000000400 */
[----:B---3--:R-:W-:Y:S04]  /*4730*/  STS.U16 [R51+0x40], R24 ;  /* 0x0000401833007388 */ /* 0x008fe80000000400 */
[----:B----4-:R-:W-:Y:S04]  /*4740*/  STS.U16 [R50+0x80], R111 ;  /* 0x0000806f32007388 */ /* 0x010fe80000000400 */
[----:B------:R-:W-:Y:S04]  /*4750*/  STS.U16 [R49+0xc0], R102 ;  /* 0x0000c06631007388 */ /* 0x000fe80000000400 */
[----:B------:R0:W-:Y:S04]  /*4760*/  STS.U16 [R48+0x100], R113 ;  /* 0x0001007130007388 */ /* 0x0001e80000000400 */
[----:B------:R-:W-:Y:S01]  /*4770*/  STS.U16 [R47+0x140], R104 ;  /* 0x000140682f007388 */ /* 0x000fe20000000400 */
[----:B0-----:R-:W-:Y:S01]  /*4780*/  SHF.L.U32 R113, R7, 0x1, RZ ;  /* 0x0000000107717819 */ /* 0x001fe200000006ff */
[----:B------:R-:W-:-:S02]  /*4790*/  FMUL.FTZ R25, R2, 1.4426950216293334961 ;  /* 0x3fb8aa3b02197820 */ /* 0x000fc40000410000 */
[-C--:B------:R-:W-:Y:S01]  /*47a0*/  FMUL.FTZ R4, R3, R38.reuse ;  /* 0x0000002603047220 */ /* 0x080fe20000410000 */
[----:B------:R-:W-:Y:S01]  /*47b0*/  STS.U16 [R46+0x180], R115 ;  /* 0x000180732e007388 */ /* 0x000fe20000000400 */
[----:B------:R-:W-:Y:S02]  /*47c0*/  FMUL.FTZ R6, R25, R38 ;  /* 0x0000002619067220 */ /* 0x000fe40000410000 */
[----:B------:R-:W-:Y:S01]  /*47d0*/  FMUL.RZ R4, R4, 0.15915493667125701904 ;  /* 0x3e22f98304047820 */ /* 0x000fe2000040c000 */
[----:B------:R-:W-:Y:S01]  /*47e0*/  STS.U16 [R45+0x1c0], R106 ;  /* 0x0001c06a2d007388 */ /* 0x000fe20000000400 */
[----:B------:R-:W-:Y:S03]  /*47f0*/  MUFU.EX2 R24, R6 ;  /* 0x0000000600187308 */ /* 0x000fe60000000800 */
[----:B------:R0:W-:Y:S04]  /*4800*/  STS.U16 [R121+0x200], R108 ;  /* 0x0002006c79007388 */ /* 0x0001e80000000400 */
[----:B------:R-:W-:Y:S04]  /*4810*/  STS.U16 [R113+0x240], R110 ;  /* 0x0002406e71007388 */ /* 0x000fe80000000400 */
[----:B------:R1:W-:Y:S01]  /*4820*/  STS.U16 [R119+0x280], R112 ;  /* 0x0002807077007388 */ /* 0x0003e20000000400 */
[----:B0-----:R-:W0:Y:S01]  /*4830*/  MUFU.COS R121, R4 ;  /* 0x0000000400797308 */ /* 0x001e220000000000 */
[----:B------:R-:W-:-:S02]  /*4840*/  IADD3 R7, R66, 0x180, RZ ;  /* 0x0000018042077810 */ /* 0x000fc40007ffe0ff */
[----:B------:R-:W-:-:S05]  /*4850*/  IADD3 R111, R66, 0x1a0, RZ ;  /* 0x000001a0426f7810 */ /* 0x000fca0007ffe0ff */
[----:B-1----:R-:W1:Y:S01]  /*4860*/  MUFU.SIN R119, R4 ;  /* 0x0000000400777308 */ /* 0x002e620000000400 */
[C---:B------:R-:W-:Y:S02]  /*4870*/  IADD3 R113, R66.reuse, 0x1c0, RZ ;  /* 0x000001c042717810 */ /* 0x040fe40007ffe0ff */
[----:B------:R-:W-:Y:S02]  /*4880*/  IADD3 R115, R66, 0x1e0, RZ ;  /* 0x000001e042737810 */ /* 0x000fe40007ffe0ff */
[-C--:B------:R-:W-:Y:S02]  /*4890*/  LEA.HI.SX32 R7, R7, R66.reuse, 0x1b ;  /* 0x0000004207077211 */ /* 0x080fe400078fdaff */
[-C--:B------:R-:W-:Y:S02]  /*48a0*/  LEA.HI.SX32 R111, R111, R66.reuse, 0x1b ;  /* 0x000000426f6f7211 */ /* 0x080fe400078fdaff */
[-C--:B------:R-:W-:Y:S01]  /*48b0*/  LEA.HI.SX32 R113, R113, R66.reuse, 0x1b ;  /* 0x0000004271717211 */ /* 0x080fe200078fdaff */
[----:B------:R2:W-:Y:S01]  /*48c0*/  STS.U16 [R123+0x2c0], R20 ;  /* 0x0002c0147b007388 */ /* 0x0005e20000000400 */
[----:B------:R-:W-:-:S02]  /*48d0*/  LEA.HI.SX32 R115, R115, R66, 0x1b ;  /* 0x0000004273737211 */ /* 0x000fc400078fdaff */
[----:B------:R-:W-:Y:S02]  /*48e0*/  SHF.L.U32 R106, R7, 0x1, RZ ;  /* 0x00000001076a7819 */ /* 0x000fe400000006ff */
[----:B------:R-:W-:Y:S02]  /*48f0*/  SHF.L.U32 R111, R111, 0x1, RZ ;  /* 0x000000016f6f7819 */ /* 0x000fe400000006ff */
[----:B------:R-:W-:Y:S02]  /*4900*/  LEA R102, R82, R93, 0x8 ;  /* 0x0000005d52667211 */ /* 0x000fe400078e40ff */
[----:B------:R-:W-:Y:S02]  /*4910*/  SHF.L.U32 R113, R113, 0x1, RZ ;  /* 0x0000000171717819 */ /* 0x000fe400000006ff */
[----:B--2---:R-:W-:Y:S02]  /*4920*/  LEA.HI.SX32 R20, R5, R5, 0x1b ;  /* 0x0000000505147211 */ /* 0x004fe400078fdaff */
[----:B------:R-:W-:Y:S01]  /*4930*/  @P2 IADD3 R102, R68, 0x200, RZ ;  /* 0x0000020044662810 */ /* 0x000fe20007ffe0ff */
[C---:B0-----:R-:W-:Y:S01]  /*4940*/  FMUL.FTZ R6, R24.reuse, R121 ;  /* 0x0000007918067220 */ /* 0x041fe20000410000 */
[----:B------:R-:W-:Y:S01]  /*4950*/  SHF.L.U32 R108, R115, 0x1, RZ ;  /* 0x00000001736c7819 */ /* 0x000fe200000006ff */
[----:B-1----:R-:W-:Y:S01]  /*4960*/  FMUL.FTZ R7, R24, R119 ;  /* 0x0000007718077220 */ /* 0x002fe20000410000 */
[----:B------:R0:W-:Y:S01]  /*4970*/  STS.U16 [R106+0x300], R21 ;  /* 0x000300156a007388 */ /* 0x0001e20000000400 */
[----:B------:R-:W-:-:S03]  /*4980*/  SHF.L.U32 R24, R20, 0x1, RZ ;  /* 0x0000000114187819 */ /* 0x000fc600000006ff */
[----:B------:R-:W-:Y:S04]  /*4990*/  STS.U16 [R111+0x340], R114 ;  /* 0x000340726f007388 */ /* 0x000fe80000000400 */
[----:B------:R-:W-:Y:S01]  /*49a0*/  STS.U16 [R113+0x380], R116 ;  /* 0x0003807471007388 */ /* 0x000fe20000000400 */
[----:B0-----:R-:W-:-:S03]  /*49b0*/  SHF.L.U32 R106, R102, 0x3, RZ ;  /* 0x00000003666a7819 */ /* 0x001fc600000006ff */
[----:B------:R0:W-:Y:S01]  /*49c0*/  STS.U16 [R108+0x3c0], R117 ;  /* 0x0003c0756c007388 */ /* 0x0001e20000000400 */
[----:B------:R-:W-:-:S06]  /*49d0*/  NOP ;  /* 0x0000000000007918 */ /* 0x000fcc0000000000 */
        /* <DEDUP_REMOVED lines=16> */
[----:B------:R1:W-:Y:S01]  /*4ae0*/  STS.64 [R106+0x10b0], R6 ;  /* 0x0010b0066a007388 */ /* 0x0003e20000000a00 */
[----:B------:R-:W-:Y:S01]  /*4af0*/  @!P1 IADD3 R104, R167, -0x2, RZ ;  /* 0xfffffffea7689810 */ /* 0x000fe20007ffe0ff */
[----:B------:R-:W-:Y:S01]  /*4b00*/  FMUL.FTZ R102, R3, R36 ;  /* 0x0000002403667220 */ /* 0x000fe20000410000 */
[----:B------:R-:W-:-:S03]  /*4b10*/  CS2R R4, SRZ ;  /* 0x0000000000047805 */ /* 0x000fc6000001ff00 */
[----:B------:R-:W-:Y:S02]  /*4b20*/  @!P1 IMAD R21, R104, c[0x0][0x16c], R93 ;  /* 0x00005b0068159a24 */ /* 0x000fe400078e025d */
[----:B0-----:R-:W-:Y:S02]  /*4b30*/  FMUL.RZ R108, R102, 0.15915493667125701904 ;  /* 0x3e22f983666c7820 */ /* 0x001fe4000040c000 */
[----:B------:R-:W-:Y:S01]  /*4b40*/  @!P1 IMAD.WIDE R20, R21, 0x10, R18 ;  /* 0x0000001015149825 */ /* 0x000fe200078e0212 */
[----:B------:R-:W-:Y:S03]  /*4b50*/  BAR.SYNC.DEFER_BLOCKING 0x0 ;  /* 0x0000000000007b1d */ /* 0x000fe60000010000 */
[----:B------:R-:W-:Y:S02]  /*4b60*/  FMUL.FTZ R102, R25, R36 ;  /* 0x0000002419667220 */ /* 0x000fe40000410000 */
[----:B------:R-:W-:Y:S01]  /*4b70*/  FMUL.FTZ R104, R3, R34 ;  /* 0x0000002203687220 */ /* 0x000fe20000410000 */
[----:B------:R-:W-:Y:S03]  /*4b80*/  MUFU.SIN R113, R108 ;  /* 0x0000006c00717308 */ /* 0x000fe60000000400 */
[----:B------:R-:W-:-:S05]  /*4b90*/  FMUL.RZ R104, R104, 0.15915493667125701904 ;  /* 0x3e22f98368687820 */ /* 0x000fca000040c000 */
[----:B------:R-:W0:Y:S01]  /*4ba0*/  MUFU.EX2 R102, R102 ;  /* 0x0000006600667308 */ /* 0x000e220000000800 */
[----:B------:R0:W5:Y:S07]  /*4bb0*/  @!P1 LDG.E.64 R4, [R20.64+0x8] ;  /* 0x0000080614049981 */ /* 0x00016e000c1e1b00 */
[----:B------:R-:W-:Y:S01]  /*4bc0*/  MUFU.COS R115, R108 ;  /* 0x0000006c00737308 */ /* 0x000fe20000000000 */
[----:B0-----:R-:W-:Y:S02]  /*4bd0*/  FMUL.FTZ R20, R25, R34 ;  /* 0x0000002219147220 */ /* 0x001fe40000410000 */
[----:B------:R-:W-:-:S05]  /*4be0*/  FMUL.FTZ R21, R3, R32 ;  /* 0x0000002003157220 */ /* 0x000fca0000410000 */
[----:B------:R-:W-:Y:S01]  /*4bf0*/  MUFU.SIN R117, R104 ;  /* 0x0000006800757308 */ /* 0x000fe20000000400 */
[----:B-1----:R-:W-:Y:S02]  /*4c00*/  FMUL.RZ R106, R21, 0.15915493667125701904 ;  /* 0x3e22f983156a7820 */ /* 0x002fe4000040c000 */
[----:B------:R-:W-:-:S05]  /*4c10*/  FMUL.FTZ R21, R25, R32 ;  /* 0x0000002019157220 */ /* 0x000fca0000410000 */
[----:B------:R0:W-:Y:S01]  /*4c20*/  MUFU.COS R119, R104 ;  /* 0x0000006800777308 */ /* 0x0001e20000000000 */
[----:B------:R-:W-:-:S07]  /*4c30*/  FMUL.FTZ R24, R3, R30 ;  /* 0x0000001e03187220 */ /* 0x000fce0000410000 */
[----:B------:R-:W1:Y:S01]  /*4c40*/  MUFU.EX2 R20, R20 ;  /* 0x0000001400147308 */ /* 0x000e620000000800 */
[----:B0-----:R-:W-:Y:S01]  /*4c50*/  FMUL.FTZ R104, R3, R28 ;  /* 0x0000001c03687220 */ /* 0x001fe20000410000 */
[----:B------:R-:W-:Y:S01]  /*4c60*/  HADD2.F32 R111, -RZ, R166.H0_H0 ;  /* 0x200000a6ff6f7230 */ /* 0x000fe20000004100 */
[----:B------:R-:W-:-:S05]  /*4c70*/  FMUL.RZ R108, R24, 0.15915493667125701904 ;  /* 0x3e22f983186c7820 */ /* 0x000fca000040c000 */
[----:B------:R-:W-:Y:S01]  /*4c80*/  MUFU.SIN R112, R106 ;  /* 0x0000006a00707308 */ /* 0x000fe20000000400 */
[----:B------:R-:W-:Y:S02]  /*4c90*/  FMUL.FTZ R24, R25, R30 ;  /* 0x0000001e19187220 */ /* 0x000fe40000410000 */
[----:B------:R-:W-:-:S05]  /*4ca0*/  FMUL.RZ R124, R104, 0.15915493667125701904 ;  /* 0x3e22f983687c7820 */ /* 0x000fca000040c000 */
[----:B------:R0:W-:Y:S01]  /*4cb0*/  MUFU.COS R110, R106 ;  /* 0x0000006a006e7308 */ /* 0x0001e20000000000 */
[----:B------:R-:W-:-:S07]  /*4cc0*/  FMUL.FTZ R104, R3, R26 ;  /* 0x0000001a03687220 */ /* 0x000fce0000410000 */
[----:B------:R-:W2:Y:S01]  /*4cd0*/  MUFU.EX2 R21, R21 ;  /* 0x0000001500157308 */ /* 0x000ea20000000800 */
[----:B0-----:R-:W-:Y:S02]  /*4ce0*/  FMUL.FTZ R106, R102, R113 ;  /* 0x00000071666a7220 */ /* 0x001fe40000410000 */
[----:B------:R-:W-:Y:S02]  /*4cf0*/  FMUL.FTZ R129, R111, R38 ;  /* 0x000000266f817220 */ /* 0x000fe40000410000 */
[----:B------:R-:W-:-:S03]  /*4d00*/  FMUL.RZ R125, R104, 0.15915493667125701904 ;  /* 0x3e22f983687d7820 */ /* 0x000fc6000040c000 */
[----:B------:R-:W-:Y:S01]  /*4d10*/  MUFU.SIN R133, R108 ;  /* 0x0000006c00857308 */ /* 0x000fe20000000400 */
[----:B-1----:R-:W-:Y:S02]  /*4d20*/  FMUL.FTZ R104, R20, R119 ;  /* 0x0000007714687220 */ /* 0x002fe40000410000 */
[----:B------:R-:W-:-:S05]  /*4d30*/  FMUL.FTZ R120, R25, R26 ;  /* 0x0000001a19787220 */ /* 0x000fca0000410000 */
[----:B------:R0:W-:Y:S01]  /*4d40*/  MUFU.COS R135, R108 ;  /* 0x0000006c00877308 */ /* 0x0001e20000000000 */
[----:B------:R-:W-:Y:S01]  /*4d50*/  HADD2.F32 R113, -RZ, R41.H0_H0 ;  /* 0x20000029ff717230 */ /* 0x000fe20000004100 */
[----:B--2---:R-:W-:-:S06]  /*4d60*/  FMUL.FTZ R110, R21, R110 ;  /* 0x0000006e156e7220 */ /* 0x004fcc0000410000 */
[----:B------:R-:W1:Y:S01]  /*4d70*/  MUFU.EX2 R24, R24 ;  /* 0x0000001800187308 */ /* 0x000e620000000800 */
[----:B0-----:R-:W-:Y:S02]  /*4d80*/  FMUL.FTZ R108, R102, R115 ;  /* 0x00000073666c7220 */ /* 0x001fe40000410000 */
[----:B------:R-:W-:Y:S02]  /*4d90*/  FMUL.FTZ R102, R20, R117 ;  /* 0x0000007514667220 */ /* 0x000fe40000410000 */
[-C--:B------:R-:W-:Y:S02]  /*4da0*/  FMUL.FTZ R115, R106, R129.reuse ;  /* 0x000000816a737220 */ /* 0x080fe40000410000 */
[----:B------:R-:W-:Y:S02]  /*4db0*/  FMUL.FTZ R20, RZ, R106 ;  /* 0x0000006aff147220 */ /* 0x000fe40000410000 */
[----:B------:R-:W-:Y:S01]  /*4dc0*/  FFMA.FTZ R115, RZ, R108, R115 ;  /* 0x0000006cff737223 */ /* 0x000fe20000010073 */
[----:B------:R0:W-:Y:S01]  /*4dd0*/  MUFU.EX2 R122, R120 ;  /* 0x00000078007a7308 */ /* 0x0001e20000000800 */
[----:B------:R-:W-:-:S02]  /*4de0*/  FFMA.FTZ R20, R108, R129, -R20 ;  /* 0x000000816c147223 */ /* 0x000fc40000010814 */
[----:B------:R-:W-:Y:S02]  /*4df0*/  FMUL.FTZ R112, R21, R112 ;  /* 0x0000007015707220 */ /* 0x000fe40000410000 */
[----:B------:R-:W-:-:S03]  /*4e00*/  FMUL.FTZ R116, R25, R28 ;  /* 0x0000001c19747220 */ /* 0x000fc60000410000 */
[----:B------:R-:W2:Y:S01]  /*4e10*/  MUFU.COS R21, R125 ;  /* 0x0000007d00157308 */ /* 0x000ea20000000000 */
[----:B------:R-:W-:Y:S02]  /*4e20*/  FADD.FTZ R119, RZ, R115 ;  /* 0x00000073ff777221 */ /* 0x000fe40000010000 */
[----:B------:R-:W-:Y:S02]  /*4e30*/  FFMA.FTZ R115, R113, R36, R20 ;  /* 0x0000002471737223 */ /* 0x000fe40000010014 */
[----:B------:R-:W-:-:S03]  /*4e40*/  FMUL.FTZ R20, R102, R119 ;  /* 0x0000007766147220 */ /* 0x000fc60000410000 */
[----:B------:R-:W2:Y:S01]  /*4e50*/  MUFU.SIN R117, R125 ;  /* 0x0000007d00757308 */ /* 0x000ea20000000400 */
[----:B0-----:R-:W-:Y:S02]  /*4e60*/  FMUL.FTZ R120, R102, R115 ;  /* 0x0000007366787220 */ /* 0x001fe40000410000 */
[----:B-1----:R-:W-:-:S05]  /*4e70*/  FMUL.FTZ R135, R24, R135 ;  /* 0x0000008718877220 */ /* 0x002fca0000410000 */
[----:B------:R-:W-:Y:S01]  /*4e80*/  MUFU.COS R123, R124 ;  /* 0x0000007c007b7308 */ /* 0x000fe20000000000 */
[----:B------:R-:W-:Y:S02]  /*4e90*/  FMUL.FTZ R133, R24, R133 ;  /* 0x0000008518857220 */ /* 0x000fe40000410000 */
[----:B------:R-:W-:-:S05]  /*4ea0*/  FFMA.FTZ R24, R104, R115, -R20 ;  /* 0x0000007368187223 */ /* 0x000fca0000010814 */
[----:B------:R-:W0:Y:S01]  /*4eb0*/  MUFU.EX2 R118, R116 ;  /* 0x0000007400767308 */ /* 0x000e220000000800 */
[----:B------:R-:W-:Y:S01]  /*4ec0*/  FFMA.FTZ R120, R104, R119, R120 ;  /* 0x0000007768787223 */ /* 0x000fe20000010078 */
[----:B------:R-:W-:-:S06]  /*4ed0*/  HADD2.F32 R115, -RZ, R40.H0_H0 ;  /* 0x20000028ff737230 */ /* 0x000fcc0000004100 */
[----:B------:R-:W1:Y:S01]  /*4ee0*/  MUFU.SIN R121, R124 ;  /* 0x0000007c00797308 */ /* 0x000e620000000400 */
[----:B------:R-:W-:Y:S02]  /*4ef0*/  FMUL.FTZ R20, R3, R0 ;  /* 0x0000000003147220 */ /* 0x000fe40000410000 */
[----:B------:R-:W-:Y:S02]  /*4f00*/  FADD.FTZ R119, RZ, R120 ;  /* 0x00000078ff777221 */ /* 0x000fe40000010000 */
[----:B--2---:R-:W-:Y:S02]  /*4f10*/  FMUL.FTZ R120, R122, R21 ;  /* 0x000000157a787220 */ /* 0x004fe40000410000 */
[----:B------:R-:W-:Y:S02]  /*4f20*/  FFMA.FTZ R21, R115, R34, R24 ;  /* 0x0000002273157223 */ /* 0x000fe40000010018 */
[----:B------:R-:W-:Y:S02]  /*4f30*/  FMUL.FTZ R24, R112, R119 ;  /* 0x0000007770187220 */ /* 0x000fe40000410000 */
[----:B------:R-:W-:-:S02]  /*4f40*/  FMUL.RZ R134, R20, 0.15915493667125701904 ;  /* 0x3e22f98314867820 */ /* 0x000fc4000040c000 */
[----:B------:R-:W-:Y:S02]  /*4f50*/  FMUL.FTZ R122, R122, R117 ;  /* 0x000000757a7a7220 */ /* 0x000fe40000410000 */
[----:B------:R-:W-:Y:S02]  /*4f60*/  FMUL.FTZ R20, R6, R106 ;  /* 0x0000006a06147220 */ /* 0x000fe40000410000 */
[----:B------:R-:W-:Y:S02]  /*4f70*/  FMUL.FTZ R117, R112, R21 ;  /* 0x0000001570757220 */ /* 0x000fe40000410000 */
[C---:B0-----:R-:W-:Y:S02]  /*4f80*/  FMUL.FTZ R116, R118.reuse, R123 ;  /* 0x0000007b76747220 */ /* 0x041fe40000410000 */
[----:B-1----:R-:W-:Y:S02]  /*4f90*/  FMUL.FTZ R118, R118, R121 ;  /* 0x0000007976767220 */ /* 0x002fe40000410000 */
[----:B------:R-:W-:-:S02]  /*4fa0*/  FFMA.FTZ R24, R110, R21, -R24 ;  /* 0x000000156e187223 */ /* 0x000fc40000010818 */
[C---:B------:R-:W-:Y:S02]  /*4fb0*/  FMUL.FTZ R21, R7.reuse, R106 ;  /* 0x0000006a07157220 */ /* 0x040fe40000410000 */
[-C--:B------:R-:W-:Y:S02]  /*4fc0*/  FFMA.FTZ R121, R7, R108.reuse, R20 ;  /* 0x0000006c07797223 */ /* 0x080fe40000010014 */
[----:B------:R-:W-:Y:S01]  /*4fd0*/  FFMA.FTZ R119, R110, R119, R117 ;  /* 0x000000776e777223 */ /* 0x000fe20000010075 */
[----:B------:R-:W-:Y:S01]  /*4fe0*/  HADD2.F32 R117, -RZ, R39.H0_H0 ;  /* 0x20000027ff757230 */ /* 0x000fe20000004100 */
[----:B------:R-:W-:Y:S02]  /*4ff0*/  FFMA.FTZ R21, R6, R108, -R21 ;  /* 0x0000006c06157223 */ /* 0x000fe40000010815 */
[----:B------:R-:W-:Y:S02]  /*5000*/  FMUL.FTZ R20, R102, R121 ;  /* 0x0000007966147220 */ /* 0x000fe40000410000 */
[----:B------:R-:W-:-:S02]  /*5010*/  FADD.FTZ R128, RZ, R119 ;  /* 0x00000077ff807221 */ /* 0x000fc40000010000 */
[----:B------:R-:W-:Y:S02]  /*5020*/  FMUL.FTZ R25, R25, R0 ;  /* 0x0000000019197220 */ /* 0x000fe40000410000 */
[-C--:B------:R-:W-:Y:S02]  /*5030*/  FFMA.FTZ R123, R104, R21.reuse, -R20 ;  /* 0x00000015687b7223 */ /* 0x080fe40000010814 */
[----:B------:R-:W-:Y:S02]  /*5040*/  FFMA.FTZ R24, R117, R32, R24 ;  /* 0x0000002075187223 */ /* 0x000fe40000010018 */
[C---:B------:R-:W-:Y:S01]  /*5050*/  FMUL.FTZ R20, R133.reuse, R128 ;  /* 0x0000008085147220 */ /* 0x040fe20000410000 */
[----:B------:R-:W-:Y:S01]  /*5060*/  HADD2.F32 R119, -RZ, R37.H0_H0 ;  /* 0x20000025ff777230 */ /* 0x000fe20000004100 */
[----:B------:R-:W-:Y:S01]  /*5070*/  FMUL.FTZ R21, R102, R21 ;  /* 0x0000001566157220 */ /* 0x000fe20000410000 */
[----:B------:R-:W-:Y:S01]  /*5080*/  MUFU.EX2 R25, R25 ;  /* 0x0000001900197308 */ /* 0x000fe20000000800 */
[----:B------:R-:W-:-:S02]  /*5090*/  FMUL.FTZ R125, R133, R24 ;  /* 0x00000018857d7220 */ /* 0x000fc40000410000 */
[----:B------:R-:W-:Y:S02]  /*50a0*/  FFMA.FTZ R20, R135, R24, -R20 ;  /* 0x0000001887147223 */ /* 0x000fe40000010814 */
[----:B------:R-:W-:-:S03]  /*50b0*/  FFMA.FTZ R21, R104, R121, R21 ;  /* 0x0000007968157223 */ /* 0x000fc60000010015 */
[----:B------:R-:W0:Y:S01]  /*50c0*/  MUFU.COS R124, R134 ;  /* 0x00000086007c7308 */ /* 0x000e220000000000 */
[----:B------:R-:W-:Y:S02]  /*50d0*/  FFMA.FTZ R125, R135, R128, R125 ;  /* 0x00000080877d7223 */ /* 0x000fe4000001007d */
[----:B------:R-:W-:-:S05]  /*50e0*/  FFMA.FTZ R137, R119, R30, R20 ;  /* 0x0000001e77897223 */ /* 0x000fca0000010014 */
[----:B------:R-:W1:Y:S01]  /*50f0*/  MUFU.SIN R126, R134 ;  /* 0x00000086007e7308 */ /* 0x000e620000000400 */
[----:B------:R-:W-:Y:S02]  /*5100*/  FMUL.FTZ R20, R112, R21 ;  /* 0x0000001570147220 */ /* 0x000fe40000410000 */
[----:B------:R-:W-:Y:S02]  /*5110*/  FADD.FTZ R125, RZ, R125 ;  /* 0x0000007dff7d7221 */ /* 0x000fe40000010000 */
[----:B------:R-:W-:Y:S02]  /*5120*/  FMUL.FTZ R121, R118, R137 ;  /* 0x0000008976797220 */ /* 0x000fe40000410000 */
[-C--:B------:R-:W-:Y:S02]  /*5130*/  FMUL.FTZ R24, R112, R123.reuse ;  /* 0x0000007b70187220 */ /* 0x080fe40000410000 */
[----:B------:R-:W-:Y:S02]  /*5140*/  FFMA.FTZ R20, R110, R123, -R20 ;  /* 0x0000007b6e147223 */ /* 0x000fe40000010814 */
[----:B------:R-:W-:-:S02]  /*5150*/  FFMA.FTZ R123, R116, R125, R121 ;  /* 0x0000007d747b7223 */ /* 0x000fc40000010079 */
[----:B------:R-:W-:Y:S01]  /*5160*/  FMUL.FTZ R125, R118, R125 ;  /* 0x0000007d767d7220 */ /* 0x000fe20000410000 */
[----:B------:R-:W-:Y:S01]  /*5170*/  HADD2.F32 R121, -RZ, R35.H0_H0 ;  /* 0x20000023ff797230 */ /* 0x000fe20000004100 */
[C---:B0-----:R-:W-:Y:S02]  /*5180*/  FMUL.FTZ R124, R25.reuse, R124 ;  /* 0x0000007c197c7220 */ /* 0x041fe40000410000 */
[----:B-1----:R-:W-:Y:S02]  /*5190*/  FMUL.FTZ R126, R25, R126 ;  /* 0x0000007e197e7220 */ /* 0x002fe40000410000 */
[----:B------:R-:W-:Y:S02]  /*51a0*/  FFMA.FTZ R24, R110, R21, R24 ;  /* 0x000000156e187223 */ /* 0x000fe40000010018 */
[----:B------:R-:W-:Y:S02]  /*51b0*/  FFMA.FTZ R125, R116, R137, -R125 ;  /* 0x00000089747d7223 */ /* 0x000fe4000001087d */
[----:B------:R-:W-:-:S02]  /*51c0*/  FMUL.FTZ R25, R133, R20 ;  /* 0x0000001485197220 */ /* 0x000fc40000410000 */
[----:B------:R-:W-:Y:S02]  /*51d0*/  FMUL.FTZ R21, R133, R24 ;  /* 0x0000001885157220 */ /* 0x000fe40000410000 */
[----:B------:R-:W-:Y:S02]  /*51e0*/  FFMA.FTZ R125, R121, R28, R125 ;  /* 0x0000001c797d7223 */ /* 0x000fe4000001007d */
[C---:B------:R-:W-:Y:S02]  /*51f0*/  FFMA.FTZ R25, R135.reuse, R24, R25 ;  /* 0x0000001887197223 */ /* 0x040fe40000010019 */
[----:B------:R-:W-:Y:S02]  /*5200*/  FADD.FTZ R123, RZ, R123 ;  /* 0x0000007bff7b7221 */ /* 0x000fe40000010000 */
[----:B------:R-:W-:Y:S02]  /*5210*/  FFMA.FTZ R21, R135, R20, -R21 ;  /* 0x0000001487157223 */ /* 0x000fe40000010815 */
[----:B------:R-:W-:-:S02]  /*5220*/  FMUL.FTZ R134, R122, R125 ;  /* 0x0000007d7a867220 */ /* 0x000fc40000410000 */
[----:B------:R-:W-:Y:S02]  /*5230*/  FMUL.FTZ R20, R118, R25 ;  /* 0x0000001976147220 */ /* 0x000fe40000410000 */
[----:B------:R-:W-:Y:S02]  /*5240*/  FMUL.FTZ R128, R122, R123 ;  /* 0x0000007b7a807220 */ /* 0x000fe40000410000 */
[----:B------:R-:W-:Y:S02]  /*5250*/  FMUL.FTZ R24, R118, R21 ;  /* 0x0000001576187220 */ /* 0x000fe40000410000 */
[----:B------:R-:W-:Y:S01]  /*5260*/  FFMA.FTZ R134, R120, R123, R134 ;  /* 0x0000007b78867223 */ /* 0x000fe20000010086 */
[----:B------:R-:W-:Y:S01]  /*5270*/  HADD2.F32 R123, -RZ, R33.H0_H0 ;  /* 0x20000021ff7b7230 */ /* 0x000fe20000004100 */
[----:B------:R-:W-:Y:S01]  /*5280*/  FFMA.FTZ R21, R116, R21, -R20 ;  /* 0x0000001574157223 */ /* 0x000fe20000010814 */
[----:B------:R-:W-:Y:S01]  /*5290*/  ISETP.NE.AND P1, PT, R68, 0x1f, PT ;  /* 0x0000001f4400780c */ /* 0x000fe20003f25270 */
[----:B------:R-:W-:-:S02]  /*52a0*/  FFMA.FTZ R128, R120, R125, -R128 ;  /* 0x0000007d78807223 */ /* 0x000fc40000010880 */
[----:B------:R-:W-:Y:S02]  /*52b0*/  FFMA.FTZ R25, R116, R25, R24 ;  /* 0x0000001974197223 */ /* 0x000fe40000010018 */
[C---:B------:R-:W-:Y:S02]  /*52c0*/  FMUL.FTZ R24, R122.reuse, R21 ;  /* 0x000000157a187220 */ /* 0x040fe40000410000 */
[----:B------:R-:W-:Y:S02]  /*52d0*/  FFMA.FTZ R139, R123, R26, R128 ;  /* 0x0000001a7b8b7223 */ /* 0x000fe40000010080 */
[-C--:B------:R-:W-:Y:S02]  /*52e0*/  FMUL.FTZ R20, R122, R25.reuse ;  /* 0x000000197a147220 */ /* 0x080fe40000410000 */
[----:B------:R-:W-:Y:S02]  /*52f0*/  FFMA.FTZ R137, R120, R25, R24 ;  /* 0x0000001978897223 */ /* 0x000fe40000010018 */
[----:B------:R-:W-:-:S02]  /*5300*/  FADD.FTZ R141, RZ, R134 ;  /* 0x00000086ff8d7221 */ /* 0x000fc40000010000 */
[----:B------:R-:W-:Y:S02]  /*5310*/  FMUL.FTZ R24, R126, R139 ;  /* 0x0000008b7e187220 */ /* 0x000fe40000410000 */
[----:B------:R-:W-:Y:S02]  /*5320*/  FFMA.FTZ R21, R120, R21, -R20 ;  /* 0x0000001578157223 */ /* 0x000fe40000010814 */
[-C--:B------:R-:W-:Y:S02]  /*5330*/  FMUL.FTZ R20, R126, R141.reuse ;  /* 0x0000008d7e147220 */ /* 0x080fe40000410000 */
[----:B------:R-:W-:Y:S02]  /*5340*/  FFMA.FTZ R141, R124, R141, R24 ;  /* 0x0000008d7c8d7223 */ /* 0x000fe40000010018 */
[----:B------:R0:W1:Y:S01]  /*5350*/  @P1 LDS.64 R24, [R68.X8+0x20b8] ;  /* 0x0020b80044181984 */ /* 0x0000620000008a00 */
[----:B------:R-:W-:Y:S01]  /*5360*/  FMUL.FTZ R152, R126, R137 ;  /* 0x000000897e987220 */ /* 0x000fe20000410000 */
[----:B------:R-:W-:Y:S01]  /*5370*/  HADD2.F32 R125, -RZ, R31.H0_H0 ;  /* 0x2000001fff7d7230 */ /* 0x000fe20000004100 */
[C---:B------:R-:W-:Y:S01]  /*5380*/  FFMA.FTZ R20, R124.reuse, R139, -R20 ;  /* 0x0000008b7c147223 */ /* 0x040fe20000010814 */
[----:B------:R-:W-:Y:S01]  /*5390*/  BSSY B0, `(.L_x_11454) ;  /* 0x000000e000007945 */ /* 0x000fe20003800000 */
[----:B------:R-:W-:-:S02]  /*53a0*/  FFMA.FTZ R152, R124, R21, -R152 ;  /* 0x000000157c987223 */ /* 0x000fc40000010898 */
[----:B------:R-:W-:Y:S02]  /*53b0*/  FMUL.FTZ R21, R126, R21 ;  /* 0x000000157e157220 */ /* 0x000fe40000410000 */
        /* <DEDUP_REMOVED lines=11> */
.L_x_11455:
[----:B0--34-:R-:W-:Y:S05]  /*5470*/  BSYNC B0 ;  /* 0x0000000000007941 */ /* 0x019fea0003800000 */
.L_x_11454:
        /* <DEDUP_REMOVED lines=14> */
[----:B------:R-:W-:Y:S01]  /*5560*/  SHF.R.U32.HI R158, RZ, 0x1, R156 ;  /* 0x00000001ff9e7819 */ /* 0x000fe2000001169c */
[----:B------:R-:W-:Y:S01]  /*5570*/  HADD2.F32 R174, -RZ, R146.H0_H0 ;  /* 0x20000092ffae7230 */ /* 0x000fe20000004100 */
[----:B-1----:R-:W-:Y:S01]  /*5580*/  FMUL.FTZ R146, R126, -R24 ;  /* 0x800000187e927220 */ /* 0x002fe20000410000 */
[----:B------:R-:W-:Y:S01]  /*5590*/  HADD2.F32 R114, -RZ, R114.H0_H0 ;  /* 0x20000072ff727230 */ /* 0x000fe20000004100 */
[----:B------:R-:W-:Y:S01]  /*55a0*/  BSSY B0, `(.L_x_11456) ;  /* 0x0000109000007945 */ /* 0x000fe20003800000 */
[----:B------:R-:W-:-:S02]  /*55b0*/  IMAD R158, R158, R73, RZ ;  /* 0x000000499e9e7224 */ /* 0x000fc400078e02ff */
[----:B0-----:R-:W-:-:S04]  /*55c0*/  FMUL.FTZ R141, R21, R134 ;  /* 0x00000086158d7220 */ /* 0x001fc80000410000 */
[CC--:B--2---:R-:W-:Y:S01]  /*55d0*/  FFMA.FTZ R154, R152.reuse, R137.reuse, R141 ;  /* 0x00000089989a7223 */ /* 0x0c4fe2000001008d */
[----:B------:R-:W-:Y:S01]  /*55e0*/  SHF.R.U64 R141, R143, 0x1, R156 ;  /* 0x000000018f8d7819 */ /* 0x000fe2000000129c */
[C---:B------:R-:W-:Y:S02]  /*55f0*/  FMUL.FTZ R137, R21.reuse, R137 ;  /* 0x0000008915897220 */ /* 0x040fe40000410000 */
[C---:B---3--:R-:W-:Y:S02]  /*5600*/  FMUL.FTZ R139, R21.reuse, R20 ;  /* 0x00000014158b7220 */ /* 0x048fe40000410000 */
[C---:B------:R-:W-:Y:S02]  /*5610*/  FFMA.FTZ R134, R152.reuse, R134, -R137 ;  /* 0x0000008698867223 */ /* 0x040fe40000010889 */
[-C--:B----4-:R-:W-:Y:S02]  /*5620*/  FFMA.FTZ R156, R152, R128.reuse, R139 ;  /* 0x00000080989c7223 */ /* 0x090fe4000001008b */
[----:B------:R-:W-:-:S02]  /*5630*/  FMUL.FTZ R137, R21, R128 ;  /* 0x0000008015897220 */ /* 0x000fc40000410000 */
[----:B------:R-:W-:Y:S01]  /*5640*/  @P3 FADD.FTZ R153, R153, R154 ;  /* 0x0000009a99993221 */ /* 0x000fe20000010000 */
[----:B------:R-:W-:Y:S01]  /*5650*/  FSEL R156, R21, R156, !P3 ;  /* 0x0000009c159c7208 */ /* 0x000fe20005800000 */
[----:B------:R-:W-:Y:S02]  /*5660*/  @P3 FADD.FTZ R151, R151, R134 ;  /* 0x0000008697973221 */ /* 0x000fe40000010000 */
[----:B------:R-:W-:Y:S01]  /*5670*/  @P3 FFMA.FTZ R152, R152, R20, -R137 ;  /* 0x0000001498983223 */ /* 0x000fe20000010889 */
[----:B------:R-:W0:Y:S01]  /*5680*/  SHFL.UP PT, R143, R153, 0x2, RZ ;  /* 0x04400000998f7989 */ /* 0x000e2200000e00ff */
[----:B------:R-:W-:Y:S01]  /*5690*/  IMAD R155, R70, R141, R158 ;  /* 0x0000008d469b7224 */ /* 0x000fe200078e029e */
[----:B------:R-:W-:Y:S01]  /*56a0*/  ISETP.GE.AND P3, PT, R66, 0x2, PT ;  /* 0x000000024200780c */ /* 0x000fe20003f66270 */
[----:B------:R-:W-:Y:S01]  /*56b0*/  IMAD.WIDE.U32 R20, R141, R73, RZ ;  /* 0x000000498d147225 */ /* 0x000fe200078e00ff */
[----:B------:R-:W1:Y:S03]  /*56c0*/  SHFL.UP PT, R137, R152, 0x2, RZ ;  /* 0x0440000098897989 */ /* 0x000e6600000e00ff */
[----:B------:R-:W-:Y:S01]  /*56d0*/  IMAD R128, R169, c[0x0][0x2c0], RZ ;  /* 0x0000b000a9807a24 */ /* 0x000fe200078e02ff */
[----:B------:R-:W2:Y:S01]  /*56e0*/  SHFL.UP PT, R141, R151, 0x2, RZ ;  /* 0x04400000978d7989 */ /* 0x000ea200000e00ff */
[----:B------:R-:W-:-:S02]  /*56f0*/  IADD3 R21, R155, R21, RZ ;  /* 0x000000159b157210 */ /* 0x000fc40007ffe0ff */
[C---:B------:R-:W-:Y:S01]  /*5700*/  IMAD R177, R71.reuse, c[0x0][0x2c4], R128 ;  /* 0x0000b10047b17a24 */ /* 0x040fe200078e0280 */
[----:B------:R-:W3:Y:S02]  /*5710*/  SHFL.UP PT, R139, R156, 0x2, RZ ;  /* 0x044000009c8b7989 */ /* 0x000ee400000e00ff */
[----:B------:R-:W-:-:S05]  /*5720*/  IMAD.WIDE.U32 R20, R71, c[0x0][0x2c0], R20 ;  /* 0x0000b00047147a25 */ /* 0x000fca00078e0014 */
[----:B------:R-:W-:Y:S02]  /*5730*/  IADD3 R177, R177, R21, RZ ;  /* 0x00000015b1b17210 */ /* 0x000fe40007ffe0ff */
[----:B------:R-:W-:Y:S01]  /*5740*/  LEA R175, P4, R20, c[0x0][0x320], 0x3 ;  /* 0x0000c80014af7a11 */ /* 0x000fe200078818ff */
[----:B0-----:R-:W-:-:S03]  /*5750*/  FMUL.FTZ R128, R156, R143 ;  /* 0x0000008f9c807220 */ /* 0x001fc60000410000 */
[----:B------:R-:W-:Y:S01]  /*5760*/  LEA.HI.X R177, R20, c[0x0][0x324], R177, 0x3, P4 ;  /* 0x0000c90014b17a11 */ /* 0x000fe200020f1cb1 */
[C---:B-1----:R-:W-:Y:S02]  /*5770*/  FMUL.FTZ R21, R156.reuse, R137 ;  /* 0x000000899c157220 */ /* 0x042fe40000410000 */
[-C--:B--2---:R-:W-:Y:S02]  /*5780*/  FMUL.FTZ R134, R156, R141.reuse ;  /* 0x0000008d9c867220 */ /* 0x084fe40000410000 */
[----:B------:R-:W-:Y:S02]  /*5790*/  FFMA.FTZ R154, R152, R141, -R128 ;  /* 0x0000008d989a7223 */ /* 0x000fe40000010880 */
[----:B---3--:R-:W-:Y:S02]  /*57a0*/  FMUL.FTZ R20, R156, R139 ;  /* 0x0000008b9c147220 */ /* 0x008fe40000410000 */
[C---:B------:R-:W-:Y:S02]  /*57b0*/  FFMA.FTZ R134, R152.reuse, R143, R134 ;  /* 0x0000008f98867223 */ /* 0x040fe40000010086 */
[----:B------:R-:W-:-:S02]  /*57c0*/  FFMA.FTZ R157, R152, R139, R21 ;  /* 0x0000008b989d7223 */ /* 0x000fc40000010015 */
[----:B------:R-:W-:Y:S02]  /*57d0*/  @P3 FFMA.FTZ R152, R152, R137, -R20 ;  /* 0x0000008998983223 */ /* 0x000fe40000010814 */
[-C--:B-----5:R-:W-:Y:S01]  /*57e0*/  FMUL.FTZ R20, R22, R130.reuse ;  /* 0x0000008216147220 */ /* 0x0a0fe20000410000 */
[----:B------:R-:W-:Y:S01]  /*57f0*/  FSEL R158, R156, R157, !P3 ;  /* 0x0000009d9c9e7208 */ /* 0x000fe20005800000 */
[----:B------:R-:W-:Y:S01]  /*5800*/  FADD.FTZ R128, R77, R77 ;  /* 0x0000004d4d807221 */ /* 0x000fe20000010000 */
[----:B------:R-:W-:Y:S01]  /*5810*/  SHFL.UP PT, R159, R152, 0x4, RZ ;  /* 0x04800000989f7989 */ /* 0x000fe200000e00ff */
[C---:B------:R-:W-:Y:S01]  /*5820*/  FMUL.FTZ R21, R23.reuse, R130 ;  /* 0x0000008217157220 */ /* 0x040fe20000410000 */
[----:B------:R-:W-:Y:S01]  /*5830*/  HADD2.F32 R156, -RZ, R136.H0_H0 ;  /* 0x20000088ff9c7230 */ /* 0x000fe20000004100 */
[----:B------:R-:W-:Y:S01]  /*5840*/  FFMA.FTZ R143, R23, R132, R20 ;  /* 0x00000084178f7223 */ /* 0x000fe20000010014 */
[----:B------:R-:W-:Y:S01]  /*5850*/  SHFL.UP PT, R161, R158, 0x4, RZ ;  /* 0x048000009ea17989 */ /* 0x000fe200000e00ff */
[----:B------:R-:W-:-:S02]  /*5860*/  FMUL.FTZ R20, R22, R140 ;  /* 0x0000008c16147220 */ /* 0x000fc40000410000 */
[----:B------:R-:W-:Y:S02]  /*5870*/  FFMA.FTZ R141, R22, R132, -R21 ;  /* 0x00000084168d7223 */ /* 0x000fe40000010815 */
[C---:B------:R-:W-:Y:S02]  /*5880*/  FMUL.FTZ R143, R128.reuse, R143 ;  /* 0x0000008f808f7220 */ /* 0x040fe40000410000 */
[----:B------:R-:W-:Y:S02]  /*5890*/  @P3 FADD.FTZ R153, R153, R134 ;  /* 0x0000008699993221 */ /* 0x000fe40000010000 */
[----:B------:R-:W-:Y:S02]  /*58a0*/  FADD.FTZ R139, R79, R79 ;  /* 0x0000004f4f8b7221 */ /* 0x000fe40000010000 */
[----:B------:R-:W-:Y:S01]  /*58b0*/  FFMA.FTZ R134, R23, R142, R20 ;  /* 0x0000008e17867223 */ /* 0x000fe20000010014 */
[----:B------:R-:W0:Y:S01]  /*58c0*/  SHFL.UP PT, R165, R153, 0x4, RZ ;  /* 0x0480000099a57989 */ /* 0x000e2200000e00ff */
[----:B------:R-:W-:-:S02]  /*58d0*/  FMUL.FTZ R141, R128, R141 ;  /* 0x0000008d808d7220 */ /* 0x000fc40000410000 */
[----:B------:R-:W-:Y:S02]  /*58e0*/  FMUL.FTZ R137, R124, R143 ;  /* 0x0000008f7c897220 */ /* 0x000fe40000410000 */
[----:B------:R-:W-:Y:S02]  /*58f0*/  FMUL.FTZ R21, R23, R140 ;  /* 0x0000008c17157220 */ /* 0x000fe40000410000 */
[----:B------:R-:W-:Y:S02]  /*5900*/  FMUL.FTZ R134, R139, R134 ;  /* 0x000000868b867220 */ /* 0x000fe40000410000 */
[----:B------:R-:W-:Y:S02]  /*5910*/  FFMA.FTZ R155, -R126, R141, -R137 ;  /* 0x0000008d7e9b7223 */ /* 0x000fe40000010989 */
[----:B------:R-:W-:Y:S02]  /*5920*/  FFMA.FTZ R20, R22, R142, -R21 ;  /* 0x0000008e16147223 */ /* 0x000fe40000010815 */
[----:B------:R-:W-:-:S02]  /*5930*/  FMUL.FTZ R21, R126, R143 ;  /* 0x0000008f7e157220 */ /* 0x000fc40000410000 */
[----:B------:R-:W-:Y:S02]  /*5940*/  @P3 FADD.FTZ R151, R151, R154 ;  /* 0x0000009a97973221 */ /* 0x000fe40000010000 */
[----:B------:R-:W-:Y:S01]  /*5950*/  FADD.FTZ R171, -R134, R155 ;  /* 0x0000009b86ab7221 */ /* 0x000fe20000010100 */
[----:B------:R-:W-:Y:S01]  /*5960*/  HADD2.F32 R155, -RZ, R138.H0_H0 ;  /* 0x2000008aff9b7230 */ /* 0x000fe20000004100 */
[----:B------:R-:W-:Y:S01]  /*5970*/  FMUL.FTZ R137, R139, R20 ;  /* 0x000000148b897220 */ /* 0x000fe20000410000 */
[----:B------:R-:W1:Y:S01]  /*5980*/  SHFL.UP PT, R163, R151, 0x4, RZ ;  /* 0x0480000097a37989 */ /* 0x000e6200000e00ff */
[----:B------:R-:W-:Y:S02]  /*5990*/  FFMA.FTZ R20, R124, R141, -R21 ;  /* 0x0000008d7c147223 */ /* 0x000fe40000010815 */
[----:B------:R-:W-:Y:S02]  /*59a0*/  FMUL.FTZ R138, R122, -R171 ;  /* 0x800000ab7a8a7220 */ /* 0x000fe40000410000 */
[----:B------:R-:W-:-:S02]  /*59b0*/  FADD.FTZ R157, R137, R20 ;  /* 0x00000014899d7221 */ /* 0x000fc40000010000 */
[-C--:B------:R-:W-:Y:S02]  /*59c0*/  FMUL.FTZ R21, R23, R155.reuse ;  /* 0x0000009b17157220 */ /* 0x080fe40000410000 */
[----:B------:R-:W-:Y:S02]  /*59d0*/  FMUL.FTZ R20, R22, R155 ;  /* 0x0000009b16147220 */ /* 0x000fe40000410000 */
[-C--:B------:R-:W-:Y:S02]  /*59e0*/  FFMA.FTZ R173, R120, R157.reuse, -R138 ;  /* 0x0000009d78ad7223 */ /* 0x080fe4000001088a */
[----:B------:R-:W-:Y:S02]  /*59f0*/  FMUL.FTZ R136, R122, -R157 ;  /* 0x8000009d7a887220 */ /* 0x000fe40000410000 */
[----:B------:R-:W-:Y:S02]  /*5a00*/  FADD.FTZ R154, R81, R81 ;  /* 0x00000051519a7221 */ /* 0x000fe40000010000 */
[----:B------:R-:W-:-:S02]  /*5a10*/  FFMA.FTZ R21, R22, R156, -R21 ;  /* 0x0000009c16157223 */ /* 0x000fc40000010815 */
[----:B------:R-:W-:Y:S01]  /*5a20*/  FFMA.FTZ R157, R23, R156, R20 ;  /* 0x0000009c179d7223 */ /* 0x000fe20000010014 */
[----:B------:R-:W-:Y:S01]  /*5a30*/  LEA R20, P3, R68, R175, 0x2 ;  /* 0x000000af44147211 */ /* 0x000fe200078610ff */
[----:B------:R-:W-:Y:S01]  /*5a40*/  FFMA.FTZ R171, R120, R171, R136 ;  /* 0x000000ab78ab7223 */ /* 0x000fe20000010088 */
[----:B------:R-:W-:Y:S01]  /*5a50*/  IADD3 R175, R54, -c[0x0][0x174], RZ ;  /* 0x80005d0036af7a10 */ /* 0x000fe20007ffe0ff */
[----:B------:R-:W-:Y:S01]  /*5a60*/  FMUL.FTZ R138, R154, R21 ;  /* 0x000000159a8a7220 */ /* 0x000fe20000410000 */
[----:B------:R-:W-:Y:S01]  /*5a70*/  LEA.HI.X R21, R68, R177, RZ, 0x2, P3 ;  /* 0x000000b144157211 */ /* 0x000fe200018f14ff */
[----:B------:R-:W-:Y:S01]  /*5a80*/  FMUL.FTZ R136, R154, R157 ;  /* 0x0000009d9a887220 */ /* 0x000fe20000410000 */
[----:B------:R-:W-:Y:S01]  /*5a90*/  ISETP.GE.AND P3, PT, R66, 0x4, PT ;  /* 0x000000044200780c */ /* 0x000fe20003f66270 */
[----:B------:R-:W-:Y:S02]  /*5aa0*/  FADD.FTZ R173, R138, R173 ;  /* 0x000000ad8aad7221 */ /* 0x000fe40000010000 */
[----:B------:R-:W-:-:S02]  /*5ab0*/  FADD.FTZ R171, -R136, R171 ;  /* 0x000000ab88ab7221 */ /* 0x000fc40000010100 */
[C---:B------:R-:W-:Y:S02]  /*5ac0*/  FMUL.FTZ R160, R118.reuse, -R173 ;  /* 0x800000ad76a07220 */ /* 0x040fe40000410000 */
[-C--:B------:R-:W-:Y:S02]  /*5ad0*/  FMUL.FTZ R157, R118, -R171.reuse ;  /* 0x800000ab769d7220 */ /* 0x080fe40000410000 */
[C---:B------:R-:W-:Y:S02]  /*5ae0*/  FFMA.FTZ R170, R116.reuse, R171, R160 ;  /* 0x000000ab74aa7223 */ /* 0x040fe400000100a0 */
[----:B------:R-:W-:Y:S02]  /*5af0*/  FFMA.FTZ R173, R116, R173, -R157 ;  /* 0x000000ad74ad7223 */ /* 0x000fe4000001089d */
[C---:B0-----:R-:W-:Y:S02]  /*5b00*/  FMUL.FTZ R162, R158.reuse, R165 ;  /* 0x000000a59ea27220 */ /* 0x041fe40000410000 */
[----:B------:R-:W-:-:S02]  /*5b10*/  FMUL.FTZ R160, R158, R159 ;  /* 0x0000009f9ea07220 */ /* 0x000fc40000410000 */
[C---:B-1----:R-:W-:Y:S02]  /*5b20*/  FMUL.FTZ R164, R158.reuse, R163 ;  /* 0x000000a39ea47220 */ /* 0x042fe40000410000 */
[----:B------:R-:W-:Y:S02]  /*5b30*/  FMUL.FTZ R157, R158, R161 ;  /* 0x000000a19e9d7220 */ /* 0x000fe40000410000 */
[C---:B------:R-:W-:Y:S02]  /*5b40*/  FFMA.FTZ R162, R152.reuse, R163, -R162 ;  /* 0x000000a398a27223 */ /* 0x040fe400000108a2 */
[C---:B------:R-:W-:Y:S02]  /*5b50*/  FFMA.FTZ R161, R152.reuse, R161, R160 ;  /* 0x000000a198a17223 */ /* 0x040fe400000100a0 */
[C---:B------:R-:W-:Y:S02]  /*5b60*/  FFMA.FTZ R164, R152.reuse, R165, R164 ;  /* 0x000000a598a47223 */ /* 0x040fe400000100a4 */
[----:B------:R-:W-:Y:S01]  /*5b70*/  @P3 FFMA.FTZ R152, R152, R159, -R157 ;  /* 0x0000009f98983223 */ /* 0x000fe2000001089d */
[----:B------:R-:W-:Y:S01]  /*5b80*/  HADD2.F32 R157, -RZ, R150.H0_H0 ;  /* 0x20000096ff9d7230 */ /* 0x000fe20000004100 */
[----:B------:R-:W-:Y:S01]  /*5b90*/  @P3 FADD.FTZ R151, R151, R162 ;  /* 0x000000a297973221 */ /* 0x000fe20000010000 */
[----:B------:R-:W-:Y:S01]  /*5ba0*/  HADD2.F32 R159, -RZ, R149.H0_H0 ;  /* 0x20000095ff9f7230 */ /* 0x000fe20000004100 */
[----:B------:R-:W-:Y:S01]  /*5bb0*/  FSEL R162, R158, R161, !P3 ;  /* 0x000000a19ea27208 */ /* 0x000fe20005800000 */
[----:B------:R-:W-:Y:S01]  /*5bc0*/  FADD.FTZ R158, R83, R83 ;  /* 0x00000053539e7221 */ /* 0x000fe20000010000 */
[----:B------:R-:W-:Y:S01]  /*5bd0*/  HADD2.F32 R161, -RZ, R148.H0_H0 ;  /* 0x20000094ffa17230 */ /* 0x000fe20000004100 */
[----:B------:R-:W-:Y:S01]  /*5be0*/  FMUL.FTZ R149, R23, R157 ;  /* 0x0000009d17957220 */ /* 0x000fe20000410000 */
[----:B------:R-:W-:Y:S01]  /*5bf0*/  SHFL.UP PT, R177, R151, 0x8, RZ ;  /* 0x0500000097b17989 */ /* 0x000fe200000e00ff */
[----:B------:R-:W-:Y:S01]  /*5c00*/  @P3 FADD.FTZ R153, R153, R164 ;  /* 0x000000a499993221 */ /* 0x000fe20000010000 */
[----:B------:R-:W-:Y:S01]  /*5c10*/  SHF.L.U64.HI R164, R91, 0x2, R80 ;  /* 0x000000025ba47819 */ /* 0x000fe20000010250 */
[----:B------:R-:W-:Y:S01]  /*5c20*/  FFMA.FTZ R149, R22, R159, -R149 ;  /* 0x0000009f16957223 */ /* 0x000fe20000010895 */
[----:B------:R-:W-:Y:S01]  /*5c30*/  ISETP.GE.AND P3, PT, R66, 0x8, PT ;  /* 0x000000084200780c */ /* 0x000fe20003f66270 */
[----:B------:R-:W-:Y:S01]  /*5c40*/  FMUL.FTZ R150, R22, R157 ;  /* 0x0000009d16967220 */ /* 0x000fe20000410000 */
[----:B------:R-:W-:Y:S01]  /*5c50*/  SHFL.UP PT, R179, R153, 0x8, RZ ;  /* 0x0500000099b37989 */ /* 0x000fe200000e00ff */
[----:B------:R-:W-:-:S02]  /*5c60*/  FMUL.FTZ R148, R158, R149 ;  /* 0x000000959e947220 */ /* 0x000fc40000410000 */
[----:B------:R-:W-:Y:S02]  /*5c70*/  FFMA.FTZ R163, R23, R159, R150 ;  /* 0x0000009f17a37223 */ /* 0x000fe40000010096 */
[----:B------:R-:W-:Y:S02]  /*5c80*/  IMAD R175, R175, -0x200, RZ ;  /* 0xfffffe00afaf7824 */ /* 0x000fe400078e02ff */
[----:B------:R-:W-:Y:S02]  /*5c90*/  IMAD R172, R164, c[0x0][0x2d0], RZ ;  /* 0x0000b400a4ac7a24 */ /* 0x000fe400078e02ff */
[----:B------:R-:W-:Y:S02]  /*5ca0*/  FADD.FTZ R164, R148, R173 ;  /* 0x000000ad94a47221 */ /* 0x000fe40000010000 */
[----:B------:R-:W0:Y:S01]  /*5cb0*/  SHFL.UP PT, R173, R152, 0x8, RZ ;  /* 0x0500000098ad7989 */ /* 0x000e2200000e00ff */
[----:B------:R-:W-:Y:S01]  /*5cc0*/  FMUL.FTZ R149, R158, R163 ;  /* 0x000000a39e957220 */ /* 0x000fe20000410000 */
[----:B------:R-:W-:Y:S01]  /*5cd0*/  HADD2.F32 R163, -RZ, R147.H0_H0 ;  /* 0x20000093ffa37230 */ /* 0x000fe20000004100 */
[----:B------:R-:W-:-:S02]  /*5ce0*/  IMAD.WIDE R20, R175, 0x4, R20 ;  /* 0x00000004af147825 */ /* 0x000fc400078e0214 */
[----:B------:R-:W1:Y:S02]  /*5cf0*/  SHFL.UP PT, R175, R162, 0x8, RZ ;  /* 0x05000000a2af7989 */ /* 0x000e6400000e00ff */
[-C--:B------:R-:W-:Y:S02]  /*5d00*/  FMUL.FTZ R150, R22, R161.reuse ;  /* 0x000000a116967220 */ /* 0x080fe40000410000 */
[----:B------:R-:W-:Y:S02]  /*5d10*/  FADD.FTZ R170, -R149, R170 ;  /* 0x000000aa95aa7221 */ /* 0x000fe40000010100 */
[----:B------:R-:W-:Y:S02]  /*5d20*/  FMUL.FTZ R165, R133, -R164 ;  /* 0x800000a485a57220 */ /* 0x000fe40000410000 */
[----:B------:R-:W-:Y:S02]  /*5d30*/  FMUL.FTZ R147, R23, R161 ;  /* 0x000000a117937220 */ /* 0x000fe40000410000 */
[----:B------:R-:W-:-:S02]  /*5d40*/  FADD.FTZ R160, R85, R85 ;  /* 0x0000005555a07221 */ /* 0x000fc40000010000 */
[-C--:B------:R-:W-:Y:S02]  /*5d50*/  FFMA.FTZ R171, R23, R163.reuse, R150 ;  /* 0x000000a317ab7223 */ /* 0x080fe40000010096 */
[----:B------:R-:W-:Y:S02]  /*5d60*/  IMAD R183, R181, c[0x0][0x2d4], R172 ;  /* 0x0000b500b5b77a24 */ /* 0x000fe400078e02ac */
[-C--:B------:R-:W-:Y:S02]  /*5d70*/  FFMA.FTZ R172, R135, R170.reuse, R165 ;  /* 0x000000aa87ac7223 */ /* 0x080fe400000100a5 */
[----:B------:R-:W-:Y:S02]  /*5d80*/  FFMA.FTZ R165, R22, R163, -R147 ;  /* 0x000000a316a57223 */ /* 0x000fe40000010893 */
[----:B------:R-:W-:Y:S02]  /*5d90*/  FMUL.FTZ R170, R133, -R170 ;  /* 0x800000aa85aa7220 */ /* 0x000fe40000410000 */
[----:B------:R-:W-:-:S02]  /*5da0*/  FMUL.FTZ R147, R160, R171 ;  /* 0x000000aba0937220 */ /* 0x000fc40000410000 */
[----:B------:R-:W-:-:S04]  /*5db0*/  IMAD.WIDE.U32 R20, R181, c[0x0][0x2d0], R20 ;  /* 0x0000b400b5147a25 */ /* 0x000fc800078e0014 */
[----:B------:R-:W-:Y:S01]  /*5dc0*/  FFMA.FTZ R171, R135, R164, -R170 ;  /* 0x000000a487ab7223 */ /* 0x000fe200000108aa */
[----:B------:R-:W-:Y:S01]  /*5dd0*/  IADD3 R21, R21, R183, RZ ;  /* 0x000000b715157210 */ /* 0x000fe20007ffe0ff */
[----:B------:R-:W-:Y:S02]  /*5de0*/  FMUL.FTZ R150, R160, R165 ;  /* 0x000000a5a0967220 */ /* 0x000fe40000410000 */
[----:B------:R-:W-:Y:S02]  /*5df0*/  FADD.FTZ R181, -R147, R172 ;  /* 0x000000ac93b57221 */ /* 0x000fe40000010100 */
[----:B------:R-:W-:Y:S02]  /*5e00*/  FADD.FTZ R171, R150, R171 ;  /* 0x000000ab96ab7221 */ /* 0x000fe40000010000 */
[C---:B------:R-:W-:Y:S02]  /*5e10*/  FMUL.FTZ R164, R112.reuse, -R181 ;  /* 0x800000b570a47220 */ /* 0x040fe40000410000 */
[----:B------:R-:W-:-:S02]  /*5e20*/  FMUL.FTZ R172, R112, -R171 ;  /* 0x800000ab70ac7220 */ /* 0x000fc40000410000 */
[----:B------:R-:W-:Y:S02]  /*5e30*/  FFMA.FTZ R183, R110, R171, -R164 ;  /* 0x000000ab6eb77223 */ /* 0x000fe400000108a4 */
[C---:B0-----:R-:W-:Y:S02]  /*5e40*/  FMUL.FTZ R164, R162.reuse, R173 ;  /* 0x000000ada2a47220 */ /* 0x041fe40000410000 */
[C---:B------:R-:W-:Y:S02]  /*5e50*/  FMUL.FTZ R165, R162.reuse, R179 ;  /* 0x000000b3a2a57220 */ /* 0x040fe40000410000 */
[----:B------:R-:W-:Y:S02]  /*5e60*/  FMUL.FTZ R170, R162, R177 ;  /* 0x000000b1a2aa7220 */ /* 0x000fe40000410000 */
[-C--:B-1----:R-:W-:Y:S02]  /*5e70*/  FFMA.FTZ R171, R152, R175.reuse, R164 ;  /* 0x000000af98ab7223 */ /* 0x082fe400000100a4 */
[----:B------:R-:W-:-:S02]  /*5e80*/  FMUL.FTZ R175, R162, R175 ;  /* 0x000000afa2af7220 */ /* 0x000fc40000410000 */
[C---:B------:R-:W-:Y:S02]  /*5e90*/  FFMA.FTZ R164, R152.reuse, R177, -R165 ;  /* 0x000000b198a47223 */ /* 0x040fe400000108a5 */
[----:B------:R-:W-:Y:S02]  /*5ea0*/  FFMA.FTZ R170, R152, R179, R170 ;  /* 0x000000b398aa7223 */ /* 0x000fe400000100aa */
[----:B------:R-:W-:Y:S02]  /*5eb0*/  FMUL.FTZ R165, R126, R25 ;  /* 0x000000197ea57220 */ /* 0x000fe40000410000 */
[----:B------:R-:W-:Y:S02]  /*5ec0*/  @P3 FFMA.FTZ R152, R152, R173, -R175 ;  /* 0x000000ad98983223 */ /* 0x000fe400000108af */
[----:B------:R-:W-:Y:S01]  /*5ed0*/  FFMA.FTZ R178, R110, R181, R172 ;  /* 0x000000b56eb27223 */ /* 0x000fe200000100ac */
[----:B------:R-:W-:Y:S01]  /*5ee0*/  HADD2.F32 R172, -RZ, R145.H0_H0 ;  /* 0x20000091ffac7230 */ /* 0x000fe20000004100 */
[----:B------:R-:W-:Y:S01]  /*5ef0*/  @P3 FADD.FTZ R151, R151, R164 ;  /* 0x000000a497973221 */ /* 0x000fe20000010000 */
[----:B------:R-:W-:Y:S01]  /*5f00*/  FSEL R164, R162, R171, !P3 ;  /* 0x000000aba2a47208 */ /* 0x000fe20005800000 */
[----:B------:R-:W-:-:S02]  /*5f10*/  FFMA.FTZ R181, R124, -R25, R146 ;  /* 0x800000197cb57223 */ /* 0x000fc40000010092 */
[----:B------:R-:W-:Y:S01]  /*5f20*/  FFMA.FTZ R179, R124, R24, -R165 ;  /* 0x000000187cb37223 */ /* 0x000fe200000108a5 */
[----:B------:R-:W-:Y:S01]  /*5f30*/  SHFL.UP PT, R175, R151, 0x10, RZ ;  /* 0x0600000097af7989 */ /* 0x000fe200000e00ff */
[----:B------:R-:W-:Y:S01]  /*5f40*/  @P3 FADD.FTZ R153, R153, R170 ;  /* 0x000000aa99993221 */ /* 0x000fe20000010000 */
[----:B------:R-:W-:Y:S01]  /*5f50*/  ISETP.GE.AND P3, PT, R66, 0x10, PT ;  /* 0x000000104200780c */ /* 0x000fe20003f66270 */
[-C--:B------:R-:W-:Y:S01]  /*5f60*/  FMUL.FTZ R146, R22, R174.reuse ;  /* 0x000000ae16927220 */ /* 0x080fe20000410000 */
[----:B------:R-:W0:Y:S01]  /*5f70*/  SHFL.UP PT, R165, R152, 0x10, RZ ;  /* 0x0600000098a57989 */ /* 0x000e2200000e00ff */
[----:B------:R-:W-:Y:S02]  /*5f80*/  FMUL.FTZ R170, R122, -R181 ;  /* 0x800000b57aaa7220 */ /* 0x000fe40000410000 */
[----:B------:R-:W-:Y:S01]  /*5f90*/  FMUL.FTZ R145, R23, R174 ;  /* 0x000000ae17917220 */ /* 0x000fe20000410000 */
[----:B------:R-:W1:Y:S01]  /*5fa0*/  SHFL.UP PT, R173, R164, 0x10, RZ ;  /* 0x06000000a4ad7989 */ /* 0x000e6200000e00ff */
[----:B------:R-:W-:-:S02]  /*5fb0*/  FADD.FTZ R171, R87, R87 ;  /* 0x0000005757ab7221 */ /* 0x000fc40000010000 */
[-C--:B------:R-:W-:Y:S01]  /*5fc0*/  FMUL.FTZ R176, R122, -R179.reuse ;  /* 0x800000b37ab07220 */ /* 0x080fe20000410000 */
[----:B------:R-:W2:Y:S01]  /*5fd0*/  SHFL.UP PT, R177, R153, 0x10, RZ ;  /* 0x0600000099b17989 */ /* 0x000ea200000e00ff */
[-C--:B------:R-:W-:Y:S02]  /*5fe0*/  FFMA.FTZ R162, R23, R172.reuse, R146 ;  /* 0x000000ac17a27223 */ /* 0x080fe40000010092 */
[----:B------:R-:W-:Y:S02]  /*5ff0*/  FFMA.FTZ R179, R120, R179, -R170 ;  /* 0x000000b378b37223 */ /* 0x000fe400000108aa */
[----:B------:R-:W-:Y:S02]  /*6000*/  FFMA.FTZ R146, R22, R172, -R145 ;  /* 0x000000ac16927223 */ /* 0x000fe40000010891 */
[----:B------:R-:W-:Y:S02]  /*6010*/  FFMA.FTZ R181, R120, R181, R176 ;  /* 0x000000b578b57223 */ /* 0x000fe400000100b0 */
[----:B------:R-:W-:-:S02]  /*6020*/  FMUL.FTZ R145, R171, R162 ;  /* 0x000000a2ab917220 */ /* 0x000fc40000410000 */
[C---:B------:R-:W-:Y:S02]  /*6030*/  FMUL.FTZ R170, R118.reuse, -R179 ;  /* 0x800000b376aa7220 */ /* 0x040fe40000410000 */
[-C--:B------:R-:W-:Y:S02]  /*6040*/  FMUL.FTZ R162, R118, -R181.reuse ;  /* 0x800000b576a27220 */ /* 0x080fe40000410000 */
[----:B------:R-:W-:Y:S02]  /*6050*/  FADD.FTZ R185, -R145, R178 ;  /* 0x000000b291b97221 */ /* 0x000fe40000010100 */
[----:B------:R-:W-:Y:S02]  /*6060*/  FMUL.FTZ R146, R171, R146 ;  /* 0x00000092ab927220 */ /* 0x000fe40000410000 */
[C---:B------:R-:W-:Y:S02]  /*6070*/  FFMA.FTZ R178, R116.reuse, R181, R170 ;  /* 0x000000b574b27223 */ /* 0x040fe400000100aa */
[----:B------:R-:W-:-:S02]  /*6080*/  FFMA.FTZ R170, R116, R179, -R162 ;  /* 0x000000b374aa7223 */ /* 0x000fc400000108a2 */
[----:B------:R-:W-:Y:S02]  /*6090*/  FADD.FTZ R183, R146, R183 ;  /* 0x000000b792b77221 */ /* 0x000fe40000010000 */
[----:B------:R-:W-:Y:S02]  /*60a0*/  FMUL.FTZ R162, R133, -R178 ;  /* 0x800000b285a27220 */ /* 0x000fe40000410000 */
[----:B------:R-:W-:Y:S02]  /*60b0*/  FMUL.FTZ R179, R102, -R183 ;  /* 0x800000b766b37220 */ /* 0x000fe40000410000 */
[----:B------:R-:W-:Y:S02]  /*60c0*/  FFMA.FTZ R181, R135, R170, -R162 ;  /* 0x000000aa87b57223 */ /* 0x000fe400000108a2 */
[----:B0-----:R-:W-:Y:S02]  /*60d0*/  FMUL.FTZ R162, R164, R165 ;  /* 0x000000a5a4a27220 */ /* 0x001fe40000410000 */
[----:B------:R-:W-:-:S02]  /*60e0*/  FMUL.FTZ R176, R102, -R185 ;  /* 0x800000b966b07220 */ /* 0x000fc40000410000 */
[----:B------:R-:W-:Y:S02]  /*60f0*/  FFMA.FTZ R185, R104, R185, R179 ;  /* 0x000000b968b97223 */ /* 0x000fe400000100b3 */
[----:B-1----:R-:W-:Y:S02]  /*6100*/  FFMA.FTZ R179, R152, R173, R162 ;  /* 0x000000ad98b37223 */ /* 0x002fe400000100a2 */
[----:B------:R-:W-:Y:S02]  /*6110*/  FFMA.FTZ R183, R104, R183, -R176 ;  /* 0x000000b768b77223 */ /* 0x000fe400000108b0 */
[----:B------:R-:W-:Y:S01]  /*6120*/  FMUL.FTZ R180, R133, -R170 ;  /* 0x800000aa85b47220 */ /* 0x000fe20000410000 */
[C---:B------:R-:W-:Y:S01]  /*6130*/  FSEL R179, R164.reuse, R179, !P3 ;  /* 0x000000b3a4b37208 */ /* 0x040fe20005800000 */
[C---:B--2---:R-:W-:Y:S02]  /*6140*/  FMUL.FTZ R170, R164.reuse, R177 ;  /* 0x000000b1a4aa7220 */ /* 0x044fe40000410000 */
[----:B------:R-:W-:-:S02]  /*6150*/  FMUL.FTZ R176, R164, R175 ;  /* 0x000000afa4b07220 */ /* 0x000fc40000410000 */
[----:B------:R-:W-:Y:S01]  /*6160*/  FMUL.FTZ R173, R164, R173 ;  /* 0x000000ada4ad7220 */ /* 0x000fe20000410000 */
[----:B------:R-:W-:Y:S01]  /*6170*/  SHFL.UP PT, R179, R179, 0x1, RZ ;  /* 0x04200000b3b37989 */ /* 0x000fe200000e00ff */
[C---:B------:R-:W-:Y:S02]  /*6180*/  FFMA.FTZ R170, R152.reuse, R175, -R170 ;  /* 0x000000af98aa7223 */ /* 0x040fe400000108aa */
[C---:B------:R-:W-:Y:S02]  /*6190*/  FFMA.FTZ R176, R152.reuse, R177, R176 ;  /* 0x000000b198b07223 */ /* 0x040fe400000100b0 */
[----:B------:R-:W-:Y:S01]  /*61a0*/  @P3 FFMA.FTZ R152, R152, R165, -R173 ;  /* 0x000000a598983223 */ /* 0x000fe200000108ad */
[----:B------:R0:W1:Y:S01]  /*61b0*/  SHFL.IDX PT, R177, R5, RZ, 0x1f ;  /* 0x00001fff05b17589 */ /* 0x00006200000e0000 */
[----:B------:R-:W-:Y:S01]  /*61c0*/  FFMA.FTZ R175, R135, R178, R180 ;  /* 0x000000b287af7223 */ /* 0x000fe200000100b4 */
[----:B------:R-:W-:Y:S01]  /*61d0*/  HADD2.F32 R178, -RZ, R144.H0_H0 ;  /* 0x20000090ffb27230 */ /* 0x000fe20000004100 */
[----:B------:R-:W-:Y:S01]  /*61e0*/  @P3 FADD.FTZ R153, R153, R176 ;  /* 0x000000b099993221 */ /* 0x000fe20000010000 */
[----:B------:R2:W-:Y:S01]  /*61f0*/  SHFL.IDX PT, R165, R4, RZ, 0x1f ;  /* 0x00001fff04a57589 */ /* 0x0005e200000e0000 */
[----:B------:R-:W-:Y:S01]  /*6200*/  FMUL.FTZ R162, R112, -R175 ;  /* 0x800000af70a27220 */ /* 0x000fe20000410000 */
[----:B------:R-:W-:Y:S01]  /*6210*/  HADD2.F32 R180, -RZ, R131.H0_H0 ;  /* 0x20000083ffb47230 */ /* 0x000fe20000004100 */
[----:B------:R-:W-:Y:S01]  /*6220*/  @P3 FADD.FTZ R151, R151, R170 ;  /* 0x000000aa97973221 */ /* 0x000fe20000010000 */
[----:B------:R-:W3:Y:S01]  /*6230*/  SHFL.UP PT, R152, R152, 0x1, RZ ;  /* 0x0420000098987989 */ /* 0x000ee200000e00ff */
[----:B------:R-:W-:-:S02]  /*6240*/  FMUL.FTZ R131, R23, R178 ;  /* 0x000000b217837220 */ /* 0x000fc40000410000 */
[-C--:B------:R-:W-:Y:S01]  /*6250*/  FFMA.FTZ R173, R110, R181.reuse, -R162 ;  /* 0x000000b56ead7223 */ /* 0x080fe200000108a2 */
[----:B------:R-:W4:Y:S01]  /*6260*/  SHFL.UP PT, R153, R153, 0x1, RZ ;  /* 0x0420000099997989 */ /* 0x000f2200000e00ff */
[----:B------:R-:W-:Y:S02]  /*6270*/  FMUL.FTZ R181, R112, -R181 ;  /* 0x800000b570b57220 */ /* 0x000fe40000410000 */
[----:B------:R-:W-:Y:S01]  /*6280*/  FADD.FTZ R176, R89, R89 ;  /* 0x0000005959b07221 */ /* 0x000fe20000010000 */
[----:B------:R-:W1:Y:S01]  /*6290*/  SHFL.UP PT, R151, R151, 0x1, RZ ;  /* 0x0420000097977989 */ /* 0x000e6200000e00ff */
[C---:B------:R-:W-:Y:S02]  /*62a0*/  FMUL.FTZ R144, R22.reuse, R178 ;  /* 0x000000b216907220 */ /* 0x040fe40000410000 */
[----:B------:R-:W-:Y:S02]  /*62b0*/  FFMA.FTZ R131, R22, R180, -R131 ;  /* 0x000000b416837223 */ /* 0x000fe40000010883 */
[----:B------:R-:W-:-:S02]  /*62c0*/  FFMA.FTZ R181, R110, R175, R181 ;  /* 0x000000af6eb57223 */ /* 0x000fc400000100b5 */
[----:B0-----:R-:W-:Y:S02]  /*62d0*/  FFMA.FTZ R5, R23, R180, R144 ;  /* 0x000000b417057223 */ /* 0x001fe40000010090 */
[----:B------:R-:W-:Y:S02]  /*62e0*/  FMUL.FTZ R162, R176, R131 ;  /* 0x00000083b0a27220 */ /* 0x000fe40000410000 */
[----:B--2---:R-:W-:Y:S02]  /*62f0*/  FMUL.FTZ R4, R102, -R181 ;  /* 0x800000b566047220 */ /* 0x004fe40000410000 */
[----:B------:R-:W-:Y:S02]  /*6300*/  FMUL.FTZ R144, R176, R5 ;  /* 0x00000005b0907220 */ /* 0x000fe40000410000 */
[----:B------:R-:W-:Y:S02]  /*6310*/  FADD.FTZ R183, R162, R183 ;  /* 0x000000b7a2b77221 */ /* 0x000fe40000010000 */
[----:B------:R-:W-:-:S02]  /*6320*/  FMUL.FTZ R5, R102, -R173 ;  /* 0x800000ad66057220 */ /* 0x000fc40000410000 */
[----:B------:R-:W-:Y:S02]  /*6330*/  FFMA.FTZ R173, R104, R173, -R4 ;  /* 0x000000ad68ad7223 */ /* 0x000fe40000010804 */
[----:B------:R-:W-:Y:S02]  /*6340*/  FADD.FTZ R185, -R144, R185 ;  /* 0x000000b990b97221 */ /* 0x000fe40000010100 */
[----:B------:R-:W-:Y:S02]  /*6350*/  FMUL.FTZ R170, R106, -R183 ;  /* 0x800000b76aaa7220 */ /* 0x000fe40000410000 */
[----:B-1----:R-:W-:Y:S02]  /*6360*/  FMUL.FTZ R4, R179, R177 ;  /* 0x000000b1b3047220 */ /* 0x002fe40000410000 */
[----:B------:R-:W-:Y:S02]  /*6370*/  FFMA.FTZ R175, R108, R185, R170 ;  /* 0x000000b96caf7223 */ /* 0x000fe400000100aa */
[----:B---3--:R-:W-:Y:S01]  /*6380*/  FFMA.FTZ R182, R152, R165, -R4 ;  /* 0x000000a598b67223 */ /* 0x008fe20000010804 */
[----:B------:R-:W-:Y:S01]  /*6390*/  HADD2.F32 R4, -RZ, R127.H0_H0 ;  /* 0x2000007fff047230 */ /* 0x000fe20000004100 */
[----:B------:R-:W-:-:S02]  /*63a0*/  FFMA.FTZ R5, R104, R181, R5 ;  /* 0x000000b568057223 */ /* 0x000fc40000010005 */
[C---:B------:R-:W-:Y:S02]  /*63b0*/  FMUL.FTZ R170, R106.reuse, -R173 ;  /* 0x800000ad6aaa7220 */ /* 0x040fe40000410000 */
[----:B------:R-:W-:Y:S02]  /*63c0*/  FMUL.FTZ R179, R179, R165 ;  /* 0x000000a5b3b37220 */ /* 0x000fe40000410000 */
[-C--:B------:R-:W-:Y:S02]  /*63d0*/  FMUL.FTZ R164, R106, -R5.reuse ;  /* 0x800000056aa47220 */ /* 0x080fe40000410000 */
[----:B------:R-:W-:Y:S02]  /*63e0*/  FFMA.FTZ R170, R108, R5, R170 ;  /* 0x000000056caa7223 */ /* 0x000fe400000100aa */
[----:B------:R-:W-:Y:S02]  /*63f0*/  FFMA.FTZ R152, R152, R177, R179 ;  /* 0x000000b198987223 */ /* 0x000fe400000100b3 */
[----:B------:R-:W-:-:S02]  /*6400*/  FMUL.FTZ R5, R23, R4 ;  /* 0x0000000417057220 */ /* 0x000fc40000410000 */
[----:B------:R-:W-:Y:S02]  /*6410*/  FMUL.FTZ R127, R22, R4 ;  /* 0x00000004167f7220 */ /* 0x000fe40000410000 */
[----:B----4-:R-:W-:Y:S02]  /*6420*/  @P2 FADD.FTZ R177, R153, R152 ;  /* 0x0000009899b12221 */ /* 0x010fe40000010000 */
[----:B------:R-:W-:Y:S01]  /*6430*/  @P2 FADD.FTZ R165, R151, R182 ;  /* 0x000000b697a52221 */ /* 0x000fe20000010000 */
[----:B------:R-:W-:Y:S01]  /*6440*/  ISETP.NE.AND P2, PT, R168, 0x1f, PT ;  /* 0x0000001fa800780c */ /* 0x000fe20003f45270 */
[----:B------:R-:W-:Y:S02]  /*6450*/  FADD.FTZ R179, R78, R78 ;  /* 0x0000004e4eb37221 */ /* 0x000fe40000010000 */
[----:B------:R-:W-:Y:S02]  /*6460*/  FFMA.FTZ R152, R22, R114, -R5 ;  /* 0x0000007216987223 */ /* 0x000fe40000010805 */
[----:B------:R-:W-:-:S02]  /*6470*/  FMUL.FTZ R131, R106, -R185 ;  /* 0x800000b96a837220 */ /* 0x000fc40000410000 */
[----:B------:R-:W-:Y:S02]  /*6480*/  FFMA.FTZ R182, R23, R114, R127 ;  /* 0x0000007217b67223 */ /* 0x000fe4000001007f */
[C---:B------:R-:W-:Y:S02]  /*6490*/  FMUL.FTZ R151, R179.reuse, R152 ;  /* 0x00000098b3977220 */ /* 0x040fe40000410000 */
[C---:B------:R-:W-:Y:S02]  /*64a0*/  FFMA.FTZ R184, R108.reuse, R183, -R131 ;  /* 0x000000b76cb87223 */ /* 0x040fe40000010883 */
[----:B------:R-:W-:Y:S02]  /*64b0*/  FMUL.FTZ R152, R179, R182 ;  /* 0x000000b6b3987220 */ /* 0x000fe40000410000 */
[----:B------:R-:W-:Y:S02]  /*64c0*/  FFMA.FTZ R164, R108, R173, -R164 ;  /* 0x000000ad6ca47223 */ /* 0x000fe400000108a4 */
[----:B------:R-:W-:-:S02]  /*64d0*/  FMUL.FTZ R5, R7, R177 ;  /* 0x000000b107057220 */ /* 0x000fc40000410000 */
[-C--:B------:R-:W-:Y:S01]  /*64e0*/  FMUL.FTZ R7, R7, R165.reuse ;  /* 0x000000a507077220 */ /* 0x080fe20000410000 */
[----:B------:R0:W1:Y:S01]  /*64f0*/  SHFL.DOWN PT, R153, R164, 0x1, 0x1f ;  /* 0x08201f00a4997f89 */ /* 0x00006200000e0000 */
        /* <DEDUP_REMOVED lines=8> */
[C---:B----4-:R-:W-:Y:S02]  /*6580*/  FMUL.FTZ R127, R170.reuse, R181 ;  /* 0x000000b5aa7f7220 */ /* 0x050fe40000410000 */
[----:B--2---:R-:W-:-:S02]  /*6590*/  FMUL.FTZ R5, R170, R165 ;  /* 0x000000a5aa057220 */ /* 0x004fc40000410000 */
[-C--:B---3--:R-:W-:Y:S02]  /*65a0*/  FMUL.FTZ R131, R170, R177.reuse ;  /* 0x000000b1aa837220 */ /* 0x088fe40000410000 */
[----:B------:R-:W-:Y:S02]  /*65b0*/  FFMA.FTZ R6, R164, R177, -R127 ;  /* 0x000000b1a4067223 */ /* 0x000fe4000001087f */
[-C--:B-1----:R-:W-:Y:S02]  /*65c0*/  FMUL.FTZ R127, R170, R153.reuse ;  /* 0x00000099aa7f7220 */ /* 0x082fe40000410000 */
[C---:B------:R-:W-:Y:S02]  /*65d0*/  FFMA.FTZ R5, R164.reuse, R153, -R5 ;  /* 0x00000099a4057223 */ /* 0x040fe40000010805 */
[C---:B------:R-:W-:Y:S02]  /*65e0*/  FFMA.FTZ R184, R164.reuse, R181, R131 ;  /* 0x000000b5a4b87223 */ /* 0x040fe40000010083 */
[----:B0-----:R-:W-:Y:S01]  /*65f0*/  FFMA.FTZ R170, R164, R165, R127 ;  /* 0x000000a5a4aa7223 */ /* 0x001fe2000001007f */
[----:B------:R-:W-:Y:S01]  /*6600*/  MOV R164, R5 ;  /* 0x0000000500a47202 */ /* 0x000fe20000000f00 */
[----:B------:R-:W-:-:S02]  /*6610*/  FADD.FTZ R173, R173, R6 ;  /* 0x00000006adad7221 */ /* 0x000fc40000010000 */
[----:B------:R-:W-:Y:S02]  /*6620*/  FADD.FTZ R175, R175, R184 ;  /* 0x000000b8afaf7221 */ /* 0x000fe40000010000 */
.L_x_11457:
[----:B------:R-:W-:Y:S05]  /*6630*/  BSYNC B0 ;  /* 0x0000000000007941 */ /* 0x000fea0003800000 */
.L_x_11456:
[----:B------:R-:W-:Y:S01]  /*6640*/  ISETP.GT.U32.AND P2, PT, R168, 0x1d, PT ;  /* 0x0000001da800780c */ /* 0x000fe20003f44070 */
[----:B--2---:R-:W-:Y:S01]  /*6650*/  FADD.FTZ R165, R129, R182 ;  /* 0x000000b681a57221 */ /* 0x004fe20000010000 */
[----:B---3--:R2:W3:Y:S01]  /*6660*/  SHFL.DOWN PT, R177, R164, 0x2, 0x1f ;  /* 0x08401f00a4b17f89 */ /* 0x0084e200000e0000 */
[----:B------:R-:W-:Y:S01]  /*6670*/  FADD.FTZ R129, RZ, R7 ;  /* 0x00000007ff817221 */ /* 0x000fe20000010000 */
[----:B------:R-:W-:Y:S01]  /*6680*/  BSSY B0, `(.L_x_11458) ;  /* 0x0000012000007945 */ /* 0x000fe20003800000 */
[C---:B-1----:R-:W-:Y:S01]  /*6690*/  FMUL.FTZ R153, R4.reuse, R165 ;  /* 0x000000a504997220 */ /* 0x042fe20000410000 */
[----:B----4-:R2:W1:Y:S01]  /*66a0*/  SHFL.DOWN PT, R181, R170, 0x2, 0x1f ;  /* 0x08401f00aab57f89 */ /* 0x01046200000e0000 */
[----:B------:R-:W-:-:S03]  /*66b0*/  FMUL.FTZ R131, R4, R129 ;  /* 0x0000008104837220 */ /* 0x000fc60000410000 */
[----:B------:R2:W4:Y:S04]  /*66c0*/  SHFL.DOWN PT, R183, R173, 0x2, 0x1f ;  /* 0x08401f00adb77f89 */ /* 0x00052800000e0000 */
[----:B------:R2:W0:Y:S01]  /*66d0*/  SHFL.DOWN PT, R185, R175, 0x2, 0x1f ;  /* 0x08401f00afb97f89 */ /* 0x00042200000e0000 */
[----:B------:R-:W-:Y:S05]  /*66e0*/  @P2 BRA `(.L_x_11459) ;  /* 0x000000b000002947 */ /* 0x000fea0003800000 */
[C---:B0-----:R-:W-:Y:S02]  /*66f0*/  FMUL.FTZ R7, R170.reuse, R185 ;  /* 0x000000b9aa077220 */ /* 0x041fe40000410000 */
[C---:B-1----:R-:W-:Y:S02]  /*6700*/  FMUL.FTZ R5, R170.reuse, R181 ;  /* 0x000000b5aa057220 */ /* 0x042fe40000410000 */
[-C--:B----4-:R-:W-:Y:S02]  /*6710*/  FMUL.FTZ R127, R170, R183.reuse ;  /* 0x000000b7aa7f7220 */ /* 0x090fe40000410000 */
[----:B------:R-:W-:-:S02]  /*6720*/  FFMA.FTZ R4, R164, R183, -R7 ;  /* 0x000000b7a4047223 */ /* 0x000fc40000010807 */
[-C--:B---3--:R-:W-:Y:S02]  /*6730*/  FMUL.FTZ R7, R170, R177.reuse ;  /* 0x000000b1aa077220 */ /* 0x088fe40000410000 */
[C---:B------:R-:W-:Y:S02]  /*6740*/  FFMA.FTZ R5, R164.reuse, R177, -R5 ;  /* 0x000000b1a4057223 */ /* 0x040fe40000010805 */
[C---:B------:R-:W-:Y:S02]  /*6750*/  FFMA.FTZ R6, R164.reuse, R185, R127 ;  /* 0x000000b9a4067223 */ /* 0x040fe4000001007f */
[----:B--2---:R-:W-:Y:S01]  /*6760*/  FFMA.FTZ R170, R164, R181, R7 ;  /* 0x000000b5a4aa7223 */ /* 0x004fe20000010007 */
[----:B------:R-:W-:Y:S01]  /*6770*/  MOV R164, R5 ;  /* 0x0000000500a47202 */ /* 0x000fe20000000f00 */
[----:B------:R-:W-:Y:S02]  /*6780*/  FADD.FTZ R173, R173, R4 ;  /* 0x00000004adad7221 */ /* 0x000fe40000010000 */
[----:B------:R-:W-:-:S02]  /*6790*/  FADD.FTZ R175, R175, R6 ;  /* 0x00000006afaf7221 */ /* 0x000fc40000010000 */
.L_x_11459:
[----:B------:R-:W-:Y:S05]  /*67a0*/  BSYNC B0 ;  /* 0x0000000000007941 */ /* 0x000fea0003800000 */
.L_x_11458:
[----:B------:R-:W-:Y:S01]  /*67b0*/  FMUL.FTZ R5, R106, R165 ;  /* 0x000000a56a057220 */ /* 0x000fe20000410000 */
[----:B------:R-:W-:Y:S01]  /*67c0*/  ISETP.GT.U32.AND P2, PT, R168, 0x1b, PT ;  /* 0x0000001ba800780c */ /* 0x000fe20003f44070 */
[-C--:B------:R-:W-:Y:S01]  /*67d0*/  FMUL.FTZ R4, R106, R129.reuse ;  /* 0x000000816a047220 */ /* 0x080fe20000410000 */
[----:B----4-:R4:W2:Y:S01]  /*67e0*/  SHFL.DOWN PT, R183, R164, 0x4, 0x1f ;  /* 0x08801f00a4b77f89 */ /* 0x0108a200000e0000 */
[C---:B------:R-:W-:Y:S01]  /*67f0*/  FFMA.FTZ R5, R108.reuse, R129, R5 ;  /* 0x000000816c057223 */ /* 0x040fe20000010005 */
[----:B------:R-:W-:Y:S01]  /*6800*/  BSSY B0, `(.L_x_11460) ;  /* 0x0000021000007945 */ /* 0x000fe20003800000 */
[----:B------:R-:W-:Y:S01]  /*6810*/  FFMA.FTZ R4, R108, R165, -R4 ;  /* 0x000000a56c047223 */ /* 0x000fe20000010804 */
[----:B0-----:R4:W0:Y:S01]  /*6820*/  SHFL.DOWN PT, R185, R170, 0x4, 0x1f ;  /* 0x08801f00aab97f89 */ /* 0x00182200000e0000 */
[----:B------:R-:W-:-:S02]  /*6830*/  FMUL.FTZ R7, R23, R129 ;  /* 0x0000008117077220 */ /* 0x000fc40000410000 */
[----:B------:R-:W-:Y:S01]  /*6840*/  FADD.FTZ R127, RZ, R5 ;  /* 0x00000005ff7f7221 */ /* 0x000fe20000010000 */
[----:B------:R4:W3:Y:S01]  /*6850*/  SHFL.DOWN PT, R187, R173, 0x4, 0x1f ;  /* 0x08801f00adbb7f89 */ /* 0x0008e200000e0000 */
[----:B------:R-:W-:Y:S02]  /*6860*/  FMUL.FTZ R184, R22, R129 ;  /* 0x0000008116b87220 */ /* 0x000fe40000410000 */
[----:B---3--:R-:W-:Y:S01]  /*6870*/  FFMA.FTZ R177, R113, R36, R4 ;  /* 0x0000002471b17223 */ /* 0x008fe20000010004 */
[----:B------:R4:W3:Y:S01]  /*6880*/  SHFL.DOWN PT, R189, R175, 0x4, 0x1f ;  /* 0x08801f00afbd7f89 */ /* 0x0008e200000e0000 */
[C---:B------:R-:W-:Y:S02]  /*6890*/  FFMA.FTZ R6, R114.reuse, R165, -R131 ;  /* 0x000000a572067223 */ /* 0x040fe40000010883 */
[----:B------:R-:W-:Y:S02]  /*68a0*/  FFMA.FTZ R114, R114, R129, R153 ;  /* 0x0000008172727223 */ /* 0x000fe40000010099 */
[----:B------:R-:W-:-:S02]  /*68b0*/  FFMA.FTZ R182, R22, R165, -R7 ;  /* 0x000000a516b67223 */ /* 0x000fc40000010807 */
[C---:B------:R-:W-:Y:S02]  /*68c0*/  FMUL.FTZ R4, R178.reuse, R127 ;  /* 0x0000007fb2047220 */ /* 0x040fe40000410000 */
[----:B------:R-:W-:Y:S02]  /*68d0*/  FFMA.FTZ R184, R23, R165, R184 ;  /* 0x000000a517b87223 */ /* 0x000fe400000100b8 */
[----:B------:R-:W-:Y:S02]  /*68e0*/  FMUL.FTZ R5, R178, R177 ;  /* 0x000000b1b2057220 */ /* 0x000fe40000410000 */
[C---:B-1----:R-:W-:Y:S02]  /*68f0*/  FFMA.FTZ R181, -R179.reuse, R114, RZ ;  /* 0x00000072b3b57223 */ /* 0x042fe400000101ff */
[C---:B------:R-:W-:Y:S02]  /*6900*/  FFMA.FTZ R153, R179.reuse, R6, RZ ;  /* 0x00000006b3997223 */ /* 0x040fe400000100ff */
        /* <DEDUP_REMOVED lines=16> */
.L_x_11461:
[----:B0-234-:R-:W-:Y:S05]  /*6a10*/  BSYNC B0 ;  /* 0x0000000000007941 */ /* 0x01dfea0003800000 */
.L_x_11460:
[----:B------:R-:W-:Y:S01]  /*6a20*/  FMUL.FTZ R5, R102, R177 ;  /* 0x000000b166057220 */ /* 0x000fe20000410000 */
[----:B------:R-:W-:Y:S01]  /*6a30*/  ISETP.GT.U32.AND P2, PT, R168, 0x17, PT ;  /* 0x00000017a800780c */ /* 0x000fe20003f44070 */
[-C--:B------:R-:W-:Y:S01]  /*6a40*/  FMUL.FTZ R4, R102, R127.reuse ;  /* 0x0000007f66047220 */ /* 0x080fe20000410000 */
[----:B------:R0:W1:Y:S01]  /*6a50*/  SHFL.DOWN PT, R183, R164, 0x8, 0x1f ;  /* 0x09001f00a4b77f89 */ /* 0x00006200000e0000 */
[C---:B------:R-:W-:Y:S01]  /*6a60*/  FFMA.FTZ R5, R104.reuse, R127, R5 ;  /* 0x0000007f68057223 */ /* 0x040fe20000010005 */
[----:B------:R-:W-:Y:S01]  /*6a70*/  BSSY B0, `(.L_x_11462) ;  /* 0x0000020000007945 */ /* 0x000fe20003800000 */
[----:B------:R-:W-:Y:S01]  /*6a80*/  FFMA.FTZ R4, R104, R177, -R4 ;  /* 0x000000b168047223 */ /* 0x000fe20000010804 */
[----:B------:R0:W2:Y:S01]  /*6a90*/  SHFL.DOWN PT, R185, R170, 0x8, 0x1f ;  /* 0x09001f00aab97f89 */ /* 0x0000a200000e0000 */
[----:B------:R-:W-:Y:S01]  /*6aa0*/  FFMA.FTZ R180, -R176, R180, R181 ;  /* 0x000000b4b0b47223 */ /* 0x000fe200000101b5 */
[----:B------:R-:W-:Y:S01]  /*6ab0*/  ISETP.GE.OR P0, PT, R167, c[0x0][0x174], P0 ;  /* 0x00005d00a7007a0c */ /* 0x000fe20000706670 */
[----:B------:R-:W-:Y:S01]  /*6ac0*/  FMUL.FTZ R6, R23, R127 ;  /* 0x0000007f17067220 */ /* 0x000fe20000410000 */
[----:B------:R0:W3:Y:S01]  /*6ad0*/  SHFL.DOWN PT, R187, R173, 0x8, 0x1f ;  /* 0x09001f00adbb7f89 */ /* 0x0000e200000e0000 */
[----:B------:R-:W-:-:S02]  /*6ae0*/  FADD.FTZ R131, RZ, R5 ;  /* 0x00000005ff837221 */ /* 0x000fc40000010000 */
[C---:B------:R-:W-:Y:S01]  /*6af0*/  FMUL.FTZ R182, R22.reuse, R127 ;  /* 0x0000007f16b67220 */ /* 0x040fe20000410000 */
[----:B------:R0:W4:Y:S01]  /*6b00*/  SHFL.DOWN PT, R189, R175, 0x8, 0x1f ;  /* 0x09001f00afbd7f89 */ /* 0x00012200000e0000 */
[----:B------:R-:W-:Y:S02]  /*6b10*/  FFMA.FTZ R181, R115, R34, R4 ;  /* 0x0000002273b57223 */ /* 0x000fe40000010004 */
[----:B------:R-:W-:Y:S02]  /*6b20*/  FFMA.FTZ R5, R22, R177, -R6 ;  /* 0x000000b116057223 */ /* 0x000fe40000010806 */
[C---:B------:R-:W-:Y:S02]  /*6b30*/  FMUL.FTZ R4, R174.reuse, R131 ;  /* 0x00000083ae047220 */ /* 0x040fe40000410000 */
[----:B------:R-:W-:Y:S02]  /*6b40*/  FFMA.FTZ R7, R23, R177, R182 ;  /* 0x000000b117077223 */ /* 0x000fe400000100b6 */
[----:B------:R-:W-:-:S02]  /*6b50*/  FMUL.FTZ R6, R174, R181 ;  /* 0x000000b5ae067220 */ /* 0x000fc40000410000 */
[C---:B------:R-:W-:Y:S02]  /*6b60*/  FFMA.FTZ R114, R176.reuse, R114, R153 ;  /* 0x00000072b0727223 */ /* 0x040fe40000010099 */
[----:B------:R-:W-:Y:S02]  /*6b70*/  FMUL.FTZ R174, R176, R5 ;  /* 0x00000005b0ae7220 */ /* 0x000fe40000410000 */
[----:B------:R-:W-:Y:S02]  /*6b80*/  FFMA.FTZ R182, R172, R181, -R4 ;  /* 0x000000b5acb67223 */ /* 0x000fe40000010804 */
[----:B------:R-:W-:Y:S02]  /*6b90*/  FFMA.FTZ R176, -R176, R7, -RZ ;  /* 0x00000007b0b07223 */ /* 0x000fe400000109ff */
        /* <DEDUP_REMOVED lines=13> */
.L_x_11463:
[----:B0123--:R-:W-:Y:S05]  /*6c70*/  BSYNC B0 ;  /* 0x0000000000007941 */ /* 0x00ffea0003800000 */
.L_x_11462:
[C---:B------:R-:W-:Y:S01]  /*6c80*/  FFMA.FTZ R183, R171.reuse, R182, R114 ;  /* 0x000000b6abb77223 */ /* 0x040fe20000010072 */
[----:B------:R-:W-:Y:S01]  /*6c90*/  HFMA2.MMA R5, -RZ, RZ, 0, 0 ;  /* 0x00000000ff057435 */ /* 0x000fe200000001ff */
[C---:B------:R-:W-:Y:S01]  /*6ca0*/  FMUL.FTZ R153, R112.reuse, R181 ;  /* 0x000000b570997220 */ /* 0x040fe20000410000 */
[----:B------:R-:W-:Y:S01]  /*6cb0*/  MOV R4, 0x3f800000 ;  /* 0x3f80000000047802 */ /* 0x000fe20000000f00 */
[-C--:B------:R-:W-:Y:S01]  /*6cc0*/  FMUL.FTZ R114, R112, R131.reuse ;  /* 0x0000008370727220 */ /* 0x080fe20000410000 */
[----:B------:R-:W-:Y:S01]  /*6cd0*/  CS2R R6, SRZ ;  /* 0x0000000000067805 */ /* 0x000fe2000001ff00 */
[----:B------:R-:W-:Y:S01]  /*6ce0*/  FFMA.FTZ R185, -R171, R172, R180 ;  /* 0x000000acabb97223 */ /* 0x000fe200000101b4 */
[----:B------:R0:W1:Y:S01]  /*6cf0*/  SHFL.DOWN PT, R195, R164, 0x10, 0x1f ;  /* 0x0a001f00a4c37f89 */ /* 0x00006200000e0000 */
[C---:B------:R-:W-:Y:S01]  /*6d00*/  FFMA.FTZ R153, R110.reuse, R131, R153 ;  /* 0x000000836e997223 */ /* 0x040fe20000010099 */
[----:B------:R-:W-:Y:S01]  /*6d10*/  BSSY B0, `(.L_x_11464) ;  /* 0x000002f000007945 */ /* 0x000fe20003800000 */
[----:B------:R-:W-:Y:S01]  /*6d20*/  FFMA.FTZ R172, R110, R181, -R114 ;  /* 0x000000b56eac7223 */ /* 0x000fe20000010872 */
[----:B------:R0:W2:Y:S01]  /*6d30*/  @!P0 LDS.128 R4, [R93.X16+0x21b0] ;  /* 0x0021b0005d048984 */ /* 0x0000a2000000cc00 */
[----:B------:R-:W-:Y:S01]  /*6d40*/  FMUL.FTZ R180, R23, R131 ;  /* 0x0000008317b47220 */ /* 0x000fe20000410000 */
[----:B------:R-:W-:Y:S01]  /*6d50*/  ISETP.GT.U32.AND P0, PT, R168, 0xf, PT ;  /* 0x0000000fa800780c */ /* 0x000fe20003f04070 */
[----:B------:R-:W-:Y:S01]  /*6d60*/  FADD.FTZ R114, RZ, R153 ;  /* 0x00000099ff727221 */ /* 0x000fe20000010000 */
[----:B------:R0:W3:Y:S01]  /*6d70*/  SHFL.DOWN PT, R197, R170, 0x10, 0x1f ;  /* 0x0a001f00aac57f89 */ /* 0x0000e200000e0000 */
[----:B------:R-:W-:-:S02]  /*6d80*/  FFMA.FTZ R172, R117, R32, R172 ;  /* 0x0000002075ac7223 */ /* 0x000fc400000100ac */
[C---:B------:R-:W-:Y:S01]  /*6d90*/  FFMA.FTZ R180, R22.reuse, R181, -R180 ;  /* 0x000000b516b47223 */ /* 0x040fe200000108b4 */
[----:B------:R0:W4:Y:S01]  /*6da0*/  SHFL.DOWN PT, R199, R173, 0x10, 0x1f ;  /* 0x0a001f00adc77f89 */ /* 0x00012200000e0000 */
[C---:B------:R-:W-:Y:S02]  /*6db0*/  FMUL.FTZ R153, R161.reuse, R114 ;  /* 0x00000072a1997220 */ /* 0x040fe40000410000 */
[----:B------:R-:W-:Y:S01]  /*6dc0*/  FMUL.FTZ R184, R161, R172 ;  /* 0x000000aca1b87220 */ /* 0x000fe20000410000 */
[----:B------:R0:W0:Y:S01]  /*6dd0*/  SHFL.DOWN PT, R201, R175, 0x10, 0x1f ;  /* 0x0a001f00afc97f89 */ /* 0x00002200000e0000 */
[----:B------:R-:W-:Y:S02]  /*6de0*/  FMUL.FTZ R182, R22, R131 ;  /* 0x0000008316b67220 */ /* 0x000fe40000410000 */
[----:B------:R-:W-:Y:S02]  /*6df0*/  FMUL.FTZ R161, R171, R180 ;  /* 0x000000b4aba17220 */ /* 0x000fe40000410000 */
[----:B------:R-:W-:-:S02]  /*6e00*/  FFMA.FTZ R153, R163, R172, -R153 ;  /* 0x000000aca3997223 */ /* 0x000fc40000010899 */
[-C--:B------:R-:W-:Y:S02]  /*6e10*/  FFMA.FTZ R184, R163, R114.reuse, R184 ;  /* 0x00000072a3b87223 */ /* 0x080fe400000100b8 */
[C---:B------:R-:W-:Y:S02]  /*6e20*/  FFMA.FTZ R182, R23.reuse, R181, R182 ;  /* 0x000000b517b67223 */ /* 0x040fe400000100b6 */
[-C--:B------:R-:W-:Y:S02]  /*6e30*/  FMUL.FTZ R163, R23, R114.reuse ;  /* 0x0000007217a37220 */ /* 0x080fe40000410000 */
[----:B------:R-:W-:Y:S02]  /*6e40*/  FMUL.FTZ R180, R22, R114 ;  /* 0x0000007216b47220 */ /* 0x000fe40000410000 */
[----:B------:R-:W-:Y:S02]  /*6e50*/  FFMA.FTZ R191, R160, R153, R183 ;  /* 0x00000099a0bf7223 */ /* 0x000fe400000100b7 */
[----:B------:R-:W-:-:S02]  /*6e60*/  FFMA.FTZ R171, -R171, R182, -RZ ;  /* 0x000000b6abab7223 */ /* 0x000fc400000109ff */
[-C--:B------:R-:W-:Y:S02]  /*6e70*/  FFMA.FTZ R163, R22, R172.reuse, -R163 ;  /* 0x000000ac16a37223 */ /* 0x080fe400000108a3 */
[-C--:B------:R-:W-:Y:S02]  /*6e80*/  FFMA.FTZ R183, R23, R172.reuse, R180 ;  /* 0x000000ac17b77223 */ /* 0x080fe400000100b4 */
[C---:B------:R-:W-:Y:S02]  /*6e90*/  FMUL.FTZ R182, R133.reuse, R172 ;  /* 0x000000ac85b67220 */ /* 0x040fe40000410000 */
[----:B------:R-:W-:Y:S02]  /*6ea0*/  FMUL.FTZ R153, R133, R114 ;  /* 0x0000007285997220 */ /* 0x000fe40000410000 */
[C---:B------:R-:W-:Y:S02]  /*6eb0*/  FFMA.FTZ R193, -R160.reuse, R184, R185 ;  /* 0x000000b8a0c17223 */ /* 0x040fe400000101b9 */
        /* <DEDUP_REMOVED lines=20> */
.L_x_11465:
[----:B01234-:R-:W-:Y:S05]  /*7000*/  BSYNC B0 ;  /* 0x0000000000007941 */ /* 0x01ffea0003800000 */
.L_x_11464:
[CC--:B------:R-:W-:Y:S01]  /*7010*/  FMUL.FTZ R184, R157.reuse, R153.reuse ;  /* 0x000000999db87220 */ /* 0x0c0fe20000410000 */
[----:B------:R-:W-:Y:S01]  /*7020*/  SHFL.DOWN PT, R194, R170, 0x1, 0x1f ;  /* 0x08201f00aac27f89 */ /* 0x000fe200000e0000 */
[----:B------:R-:W-:Y:S01]  /*7030*/  FFMA.FTZ R182, R116, R153, R182 ;  /* 0x0000009974b67223 */ /* 0x000fe200000100b6 */
[----:B------:R-:W-:Y:S01]  /*7040*/  ISETP.NE.AND P0, PT, R68, RZ, PT ;  /* 0x000000ff4400720c */ /* 0x000fe20003f05270 */
[-C--:B------:R-:W-:Y:S01]  /*7050*/  FFMA.FTZ R183, R116, R160.reuse, -R183 ;  /* 0x000000a074b77223 */ /* 0x080fe200000108b7 */
[----:B------:R-:W-:Y:S01]  /*7060*/  SHFL.IDX PT, R185, R6, RZ, 0x1f ;  /* 0x00001fff06b97589 */ /* 0x000fe200000e0000 */
[-C--:B------:R-:W-:Y:S01]  /*7070*/  FMUL.FTZ R186, R157, R160.reuse ;  /* 0x000000a09dba7220 */ /* 0x080fe20000410000 */
[----:B------:R-:W-:Y:S01]  /*7080*/  BSSY B0, `(.L_x_11466) ;  /* 0x00000ff000007945 */ /* 0x000fe20003800000 */
[----:B------:R-:W-:Y:S01]  /*7090*/  FFMA.FTZ R184, R159, R160, -R184 ;  /* 0x000000a09fb87223 */ /* 0x000fe200000108b8 */
[----:B------:R-:W-:Y:S01]  /*70a0*/  SHFL.DOWN PT, R192, R164, 0x1, 0x1f ;  /* 0x08201f00a4c07f89 */ /* 0x000fe200000e0000 */
[----:B------:R-:W-:-:S02]  /*70b0*/  FADD.FTZ R157, RZ, R182 ;  /* 0x000000b6ff9d7221 */ /* 0x000fc40000010000 */
[----:B------:R-:W-:Y:S01]  /*70c0*/  FFMA.FTZ R183, R121, R28, R183 ;  /* 0x0000001c79b77223 */ /* 0x000fe200000100b7 */
[----:B------:R-:W-:Y:S01]  /*70d0*/  SHFL.DOWN PT, R196, R175, 0x1, 0x1f ;  /* 0x08201f00afc47f89 */ /* 0x000fe200000e0000 */
[----:B------:R-:W-:Y:S02]  /*70e0*/  FFMA.FTZ R186, R159, R153, R186 ;  /* 0x000000999fba7223 */ /* 0x000fe400000100ba */
[----:B------:R-:W-:Y:S01]  /*70f0*/  FFMA.FTZ R191, R158, R184, R191 ;  /* 0x000000b89ebf7223 */ /* 0x000fe200000100bf */
[----:B------:R-:W-:Y:S01]  /*7100*/  SHFL.IDX PT, R170, R170, RZ, 0x1f ;  /* 0x00001fffaaaa7589 */ /* 0x000fe200000e0000 */
[C---:B------:R-:W-:Y:S02]  /*7110*/  FMUL.FTZ R159, R155.reuse, R157 ;  /* 0x0000009d9b9f7220 */ /* 0x040fe40000410000 */
[----:B------:R-:W-:Y:S01]  /*7120*/  FMUL.FTZ R184, R155, R183 ;  /* 0x000000b79bb87220 */ /* 0x000fe20000410000 */
[----:B------:R-:W-:Y:S01]  /*7130*/  SHFL.IDX PT, R164, R164, RZ, 0x1f ;  /* 0x00001fffa4a47589 */ /* 0x000fe200000e0000 */
[----:B------:R-:W-:-:S02]  /*7140*/  FMUL.FTZ R155, R23, R153 ;  /* 0x00000099179b7220 */ /* 0x000fc40000410000 */
[C---:B------:R-:W-:Y:S01]  /*7150*/  FFMA.FTZ R182, R156.reuse, R183, -R159 ;  /* 0x000000b79cb67223 */ /* 0x040fe2000001089f */
[----:B------:R-:W-:Y:S01]  /*7160*/  SHFL.IDX PT, R175, R175, RZ, 0x1f ;  /* 0x00001fffafaf7589 */ /* 0x000fe200000e0000 */
[----:B------:R-:W-:Y:S02]  /*7170*/  FFMA.FTZ R184, R156, R157, R184 ;  /* 0x0000009d9cb87223 */ /* 0x000fe400000100b8 */
[----:B------:R-:W-:Y:S02]  /*7180*/  FFMA.FTZ R193, -R158, R186, R193 ;  /* 0x000000ba9ec17223 */ /* 0x000fe400000101c1 */
[C---:B------:R-:W-:Y:S01]  /*7190*/  FMUL.FTZ R156, R22.reuse, R153 ;  /* 0x00000099169c7220 */ /* 0x040fe20000410000 */
[----:B------:R-:W0:Y:S01]  /*71a0*/  SHFL.IDX PT, R186, R7, RZ, 0x1f ;  /* 0x00001fff07ba7589 */ /* 0x000e2200000e0000 */
[-C--:B------:R-:W-:Y:S02]  /*71b0*/  FFMA.FTZ R155, R22, R160.reuse, -R155 ;  /* 0x000000a0169b7223 */ /* 0x080fe4000001089b */
[----:B------:R-:W-:-:S02]  /*71c0*/  FFMA.FTZ R159, R23, R160, R156 ;  /* 0x000000a0179f7223 */ /* 0x000fc4000001009c */
[C---:B------:R-:W-:Y:S02]  /*71d0*/  FMUL.FTZ R156, R158.reuse, R155 ;  /* 0x0000009b9e9c7220 */ /* 0x040fe40000410000 */
[----:B------:R-:W-:Y:S02]  /*71e0*/  FFMA.FTZ R158, -R158, R159, -RZ ;  /* 0x0000009f9e9e7223 */ /* 0x000fe400000109ff */
[----:B------:R-:W-:Y:S02]  /*71f0*/  FFMA.FTZ R188, R154, R182, R191 ;  /* 0x000000b69abc7223 */ /* 0x000fe400000100bf */
[----:B------:R-:W1:Y:S01]  /*7200*/  SHFL.DOWN PT, R191, R173, 0x1, 0x1f ;  /* 0x08201f00adbf7f89 */ /* 0x000e6200000e0000 */
[C---:B------:R-:W-:Y:S02]  /*7210*/  FMUL.FTZ R159, R122.reuse, R183 ;  /* 0x000000b77a9f7220 */ /* 0x040fe40000410000 */
[-C--:B------:R-:W-:Y:S01]  /*7220*/  FMUL.FTZ R155, R122, R157.reuse ;  /* 0x0000009d7a9b7220 */ /* 0x080fe20000410000 */
[----:B------:R-:W2:Y:S01]  /*7230*/  SHFL.IDX PT, R173, R173, RZ, 0x1f ;  /* 0x00001fffadad7589 */ /* 0x000ea200000e0000 */
[----:B------:R-:W-:-:S02]  /*7240*/  FMUL.FTZ R187, R23, R157 ;  /* 0x0000009d17bb7220 */ /* 0x000fc40000410000 */
[C---:B------:R-:W-:Y:S02]  /*7250*/  FFMA.FTZ R182, R120.reuse, R157, R159 ;  /* 0x0000009d78b67223 */ /* 0x040fe4000001009f */
[----:B------:R-:W-:Y:S02]  /*7260*/  FFMA.FTZ R159, R120, R183, -R155 ;  /* 0x000000b7789f7223 */ /* 0x000fe4000001089b */
[C---:B------:R-:W-:Y:S02]  /*7270*/  FMUL.FTZ R190, R22.reuse, R157 ;  /* 0x0000009d16be7220 */ /* 0x040fe40000410000 */
[----:B------:R-:W-:Y:S02]  /*7280*/  FFMA.FTZ R187, R22, R183, -R187 ;  /* 0x000000b716bb7223 */ /* 0x000fe400000108bb */
[----:B------:R-:W-:Y:S02]  /*7290*/  FADD.FTZ R155, RZ, R182 ;  /* 0x000000b6ff9b7221 */ /* 0x000fe40000010000 */
[----:B------:R-:W-:-:S02]  /*72a0*/  FFMA.FTZ R159, R123, R26, R159 ;  /* 0x0000001a7b9f7223 */ /* 0x000fc4000001009f */
[----:B------:R-:W-:Y:S02]  /*72b0*/  FFMA.FTZ R189, R23, R183, R190 ;  /* 0x000000b717bd7223 */ /* 0x000fe400000100be */
[----:B------:R-:W-:Y:S02]  /*72c0*/  FMUL.FTZ R182, R154, R187 ;  /* 0x000000bb9ab67220 */ /* 0x000fe40000410000 */
[----:B------:R-:W-:Y:S02]  /*72d0*/  FMUL.FTZ R187, R140, R155 ;  /* 0x0000009b8cbb7220 */ /* 0x000fe40000410000 */
[----:B------:R-:W-:Y:S02]  /*72e0*/  FFMA.FTZ R184, -R154, R184, R193 ;  /* 0x000000b89ab87223 */ /* 0x000fe400000101c1 */
[----:B------:R-:W-:Y:S02]  /*72f0*/  FMUL.FTZ R190, R140, R159 ;  /* 0x0000009f8cbe7220 */ /* 0x000fe40000410000 */
[----:B------:R-:W-:-:S02]  /*7300*/  FFMA.FTZ R154, -R154, R189, -RZ ;  /* 0x000000bd9a9a7223 */ /* 0x000fc400000109ff */
[-C--:B0-----:R-:W-:Y:S02]  /*7310*/  @P1 FMUL.FTZ R140, R194, R186.reuse ;  /* 0x000000bac28c1220 */ /* 0x081fe40000410000 */
[----:B------:R-:W-:Y:S02]  /*7320*/  FFMA.FTZ R189, R142, R159, -R187 ;  /* 0x0000009f8ebd7223 */ /* 0x000fe400000108bb */
[-C--:B------:R-:W-:Y:S02]  /*7330*/  @P1 FMUL.FTZ R187, R194, R185.reuse ;  /* 0x000000b9c2bb1220 */ /* 0x080fe40000410000 */
[C---:B------:R-:W-:Y:S02]  /*7340*/  @P1 FFMA.FTZ R140, R192.reuse, R185, -R140 ;  /* 0x000000b9c08c1223 */ /* 0x040fe4000001088c */
[----:B------:R-:W-:Y:S02]  /*7350*/  @P1 FFMA.FTZ R187, R192, R186, R187 ;  /* 0x000000bac0bb1223 */ /* 0x000fe400000100bb */
[----:B-1----:R-:W-:-:S02]  /*7360*/  @P1 FADD.FTZ R185, R191, R140 ;  /* 0x0000008cbfb91221 */ /* 0x002fc40000010000 */
[----:B------:R-:W-:Y:S02]  /*7370*/  @P1 FADD.FTZ R186, R196, R187 ;  /* 0x000000bbc4ba1221 */ /* 0x000fe40000010000 */
[-C--:B------:R-:W-:Y:S02]  /*7380*/  FMUL.FTZ R187, R185, -R25.reuse ;  /* 0x80000019b9bb7220 */ /* 0x080fe40000410000 */
[----:B------:R-:W-:Y:S02]  /*7390*/  FMUL.FTZ R25, R186, -R25 ;  /* 0x80000019ba197220 */ /* 0x000fe40000410000 */
[----:B------:R-:W-:Y:S02]  /*73a0*/  FFMA.FTZ R190, R142, R155, R190 ;  /* 0x0000009b8ebe7223 */ /* 0x000fe400000100be */
[----:B------:R-:W-:Y:S02]  /*73b0*/  FFMA.FTZ R194, R139, R189, R188 ;  /* 0x000000bd8bc27223 */ /* 0x000fe400000100bc */
[----:B------:R-:W-:-:S02]  /*73c0*/  FMUL.FTZ R140, R23, R155 ;  /* 0x0000009b178c7220 */ /* 0x000fc40000410000 */
[----:B------:R-:W-:Y:S02]  /*73d0*/  FMUL.FTZ R142, R22, R155 ;  /* 0x0000009b168e7220 */ /* 0x000fe40000410000 */
[-C--:B------:R-:W-:Y:S02]  /*73e0*/  FFMA.FTZ R188, R186, R24.reuse, R187 ;  /* 0x00000018babc7223 */ /* 0x080fe400000100bb */
[----:B------:R-:W-:Y:S02]  /*73f0*/  FFMA.FTZ R186, R185, R24, -R25 ;  /* 0x00000018b9ba7223 */ /* 0x000fe40000010819 */
[-C--:B------:R-:W-:Y:S02]  /*7400*/  FFMA.FTZ R140, R22, R159.reuse, -R140 ;  /* 0x0000009f168c7223 */ /* 0x080fe4000001088c */
[----:B------:R-:W-:Y:S02]  /*7410*/  FFMA.FTZ R142, R23, R159, R142 ;  /* 0x0000009f178e7223 */ /* 0x000fe4000001008e */
[----:B------:R-:W-:-:S02]  /*7420*/  FADD.FTZ R143, -R143, R188 ;  /* 0x000000bc8f8f7221 */ /* 0x000fc40000010100 */
[C---:B------:R-:W-:Y:S02]  /*7430*/  FMUL.FTZ R25, R126.reuse, R159 ;  /* 0x0000009f7e197220 */ /* 0x040fe40000410000 */
[----:B------:R-:W-:Y:S02]  /*7440*/  FADD.FTZ R141, R141, R186 ;  /* 0x000000ba8d8d7221 */ /* 0x000fe40000010000 */
[C---:B------:R-:W-:Y:S02]  /*7450*/  FFMA.FTZ R184, -R139.reuse, R190, R184 ;  /* 0x000000be8bb87223 */ /* 0x040fe400000101b8 */
[C---:B------:R-:W-:Y:S02]  /*7460*/  FMUL.FTZ R140, R139.reuse, R140 ;  /* 0x0000008c8b8c7220 */ /* 0x040fe40000410000 */
[----:B------:R-:W-:Y:S02]  /*7470*/  FFMA.FTZ R142, -R139, R142, -RZ ;  /* 0x0000008e8b8e7223 */ /* 0x000fe400000109ff */
[----:B------:R-:W-:-:S02]  /*7480*/  FMUL.FTZ R24, R126, R155 ;  /* 0x0000009b7e187220 */ /* 0x000fc40000410000 */
[----:B------:R-:W-:Y:S02]  /*7490*/  FMUL.FTZ R139, R126, -R143 ;  /* 0x8000008f7e8b7220 */ /* 0x000fe40000410000 */
[----:B------:R-:W-:Y:S02]  /*74a0*/  FFMA.FTZ R25, R124, R155, R25 ;  /* 0x0000009b7c197223 */ /* 0x000fe40000010019 */
[----:B------:R-:W-:Y:S02]  /*74b0*/  FMUL.FTZ R186, R126, -R141 ;  /* 0x8000008d7eba7220 */ /* 0x000fe40000410000 */
[C---:B------:R-:W-:Y:S02]  /*74c0*/  FFMA.FTZ R24, R124.reuse, R159, -R24 ;  /* 0x0000009f7c187223 */ /* 0x040fe40000010818 */
[----:B------:R-:W-:Y:S02]  /*74d0*/  FFMA.FTZ R126, R124, R141, -R139 ;  /* 0x0000008d7c7e7223 */ /* 0x000fe4000001088b */
[----:B------:R-:W-:-:S02]  /*74e0*/  FADD.FTZ R25, RZ, R25 ;  /* 0x00000019ff197221 */ /* 0x000fc40000010000 */
[----:B------:R-:W-:Y:S02]  /*74f0*/  FFMA.FTZ R139, R124, R143, R186 ;  /* 0x0000008f7c8b7223 */ /* 0x000fe400000100ba */
[----:B------:R-:W-:Y:S02]  /*7500*/  FFMA.FTZ R185, R125, R0, R24 ;  /* 0x000000007db97223 */ /* 0x000fe40000010018 */
[----:B------:R-:W-:Y:S02]  /*7510*/  FMUL.FTZ R24, R130, R25 ;  /* 0x0000001982187220 */ /* 0x000fe40000410000 */
[----:B------:R-:W-:Y:S02]  /*7520*/  FADD.FTZ R139, -R134, R139 ;  /* 0x0000008b868b7221 */ /* 0x000fe40000010100 */
[----:B------:R-:W-:Y:S02]  /*7530*/  FADD.FTZ R137, R137, R126 ;  /* 0x0000007e89897221 */ /* 0x000fe40000010000 */
[----:B------:R-:W-:-:S02]  /*7540*/  FFMA.FTZ R191, R132, R185, -R24 ;  /* 0x000000b984bf7223 */ /* 0x000fc40000010818 */
[C---:B------:R-:W-:Y:S02]  /*7550*/  FMUL.FTZ R24, R122.reuse, -R139 ;  /* 0x8000008b7a187220 */ /* 0x040fe40000410000 */
[----:B------:R-:W-:Y:S02]  /*7560*/  FMUL.FTZ R122, R122, -R137 ;  /* 0x800000897a7a7220 */ /* 0x000fe40000410000 */
[----:B------:R-:W-:Y:S02]  /*7570*/  FMUL.FTZ R126, R22, R25 ;  /* 0x00000019167e7220 */ /* 0x000fe40000410000 */
[C---:B------:R-:W-:Y:S02]  /*7580*/  FFMA.FTZ R187, R120.reuse, R137, -R24 ;  /* 0x0000008978bb7223 */ /* 0x040fe40000010818 */
[----:B------:R-:W-:Y:S02]  /*7590*/  FFMA.FTZ R189, R120, R139, R122 ;  /* 0x0000008b78bd7223 */ /* 0x000fe4000001007a */
[----:B------:R-:W-:-:S02]  /*75a0*/  FMUL.FTZ R124, R23, R25 ;  /* 0x00000019177c7220 */ /* 0x000fc40000410000 */
[----:B------:R-:W-:Y:S02]  /*75b0*/  FFMA.FTZ R197, R23, R185, R126 ;  /* 0x000000b917c57223 */ /* 0x000fe4000001007e */
[----:B------:R-:W-:Y:S02]  /*75c0*/  FADD.FTZ R23, R138, R187 ;  /* 0x000000bb8a177221 */ /* 0x000fe40000010000 */
[----:B------:R-:W-:Y:S02]  /*75d0*/  FADD.FTZ R187, -R136, R189 ;  /* 0x000000bd88bb7221 */ /* 0x000fe40000010100 */
[----:B------:R-:W-:Y:S02]  /*75e0*/  FMUL.FTZ R191, R128, R191 ;  /* 0x000000bf80bf7220 */ /* 0x000fe40000410000 */
[C---:B------:R-:W-:Y:S02]  /*75f0*/  FMUL.FTZ R24, R118.reuse, -R23 ;  /* 0x8000001776187220 */ /* 0x040fe40000410000 */
[----:B------:R-:W-:-:S02]  /*7600*/  FMUL.FTZ R118, R118, -R187 ;  /* 0x800000bb76767220 */ /* 0x000fc40000410000 */
[----:B------:R-:W-:Y:S02]  /*7610*/  FFMA.FTZ R195, R22, R185, -R124 ;  /* 0x000000b916c37223 */ /* 0x000fe4000001087c */
[----:B------:R-:W-:Y:S02]  /*7620*/  FADD.FTZ R22, R194, R191 ;  /* 0x000000bfc2167221 */ /* 0x000fe40000010000 */
[C---:B------:R-:W-:Y:S02]  /*7630*/  FFMA.FTZ R191, R116.reuse, R23, -R118 ;  /* 0x0000001774bf7223 */ /* 0x040fe40000010876 */
[----:B------:R-:W-:Y:S02]  /*7640*/  FFMA.FTZ R24, R116, R187, R24 ;  /* 0x000000bb74187223 */ /* 0x000fe40000010018 */
[----:B------:R-:W-:Y:S02]  /*7650*/  FADD.FTZ R148, R148, R191 ;  /* 0x000000bf94947221 */ /* 0x000fe40000010000 */
[----:B------:R-:W-:-:S02]  /*7660*/  FADD.FTZ R24, -R149, R24 ;  /* 0x0000001895187221 */ /* 0x000fc40000010100 */
[C---:B------:R-:W-:Y:S02]  /*7670*/  FMUL.FTZ R120, R133.reuse, -R148 ;  /* 0x8000009485787220 */ /* 0x040fe40000410000 */
[C---:B------:R-:W-:Y:S02]  /*7680*/  FMUL.FTZ R116, R170.reuse, R6 ;  /* 0x00000006aa747220 */ /* 0x040fe40000410000 */
[-C--:B------:R-:W-:Y:S02]  /*7690*/  FMUL.FTZ R118, R133, -R24.reuse ;  /* 0x8000001885767220 */ /* 0x080fe40000410000 */
[----:B------:R-:W-:Y:S02]  /*76a0*/  FFMA.FTZ R120, R135, R24, R120 ;  /* 0x0000001887787223 */ /* 0x000fe40000010078 */
[-C--:B------:R-:W-:Y:S02]  /*76b0*/  FMUL.FTZ R189, R170, R7.reuse ;  /* 0x00000007aabd7220 */ /* 0x080fe40000410000 */
[----:B------:R-:W-:-:S02]  /*76c0*/  FFMA.FTZ R116, R164, R7, R116 ;  /* 0x00000007a4747223 */ /* 0x000fc40000010074 */
[----:B------:R-:W-:Y:S01]  /*76d0*/  FFMA.FTZ R133, R135, R148, -R118 ;  /* 0x0000009487857223 */ /* 0x000fe20000010876 */
[----:B------:R-:W-:Y:S01]  /*76e0*/  SHF.L.U32 R118, R68, 0x4, RZ ;  /* 0x0000000444767819 */ /* 0x000fe200000006ff */
[C---:B------:R-:W-:Y:S02]  /*76f0*/  FMUL.FTZ R7, R170.reuse, R5 ;  /* 0x00000005aa077220 */ /* 0x040fe40000410000 */
[----:B------:R-:W-:Y:S02]  /*7700*/  FADD.FTZ R147, -R147, R120 ;  /* 0x0000007893937221 */ /* 0x000fe40000010100 */
[-C--:B------:R-:W-:Y:S02]  /*7710*/  FMUL.FTZ R170, R170, R4.reuse ;  /* 0x00000004aaaa7220 */ /* 0x080fe40000410000 */
[----:B------:R-:W-:Y:S02]  /*7720*/  FADD.FTZ R133, R150, R133 ;  /* 0x0000008596857221 */ /* 0x000fe40000010000 */
[----:B------:R-:W-:-:S02]  /*7730*/  FFMA.FTZ R4, R164, R4, -R7 ;  /* 0x00000004a4047223 */ /* 0x000fc40000010807 */
[----:B------:R-:W-:Y:S01]  /*7740*/  FFMA.FTZ R6, R164, R6, -R189 ;  /* 0x00000006a4067223 */ /* 0x000fe200000108bd */
[----:B------:R-:W-:Y:S01]  /*7750*/  LEA.HI.SX32 R189, R118, R118, 0x1b ;  /* 0x0000007676bd7211 */ /* 0x000fe200078fdaff */
        /* <DEDUP_REMOVED lines=9> */
[----:B--2---:R-:W-:Y:S02]  /*77f0*/  FADD.FTZ R6, R173, R6 ;  /* 0x00000006ad067221 */ /* 0x004fe40000010000 */
[----:B------:R-:W-:-:S02]  /*7800*/  FFMA.FTZ R173, R104, R145, R110 ;  /* 0x0000009168ad7223 */ /* 0x000fc4000001006e */
[----:B------:R-:W-:Y:S02]  /*7810*/  FFMA.FTZ R149, R104, R135, -R102 ;  /* 0x0000008768957223 */ /* 0x000fe40000010866 */
[----:B------:R-:W-:Y:S02]  /*7820*/  FFMA.FTZ R5, R164, R5, R170 ;  /* 0x00000005a4057223 */ /* 0x000fe400000100aa */
[----:B------:R-:W-:Y:S02]  /*7830*/  FADD.FTZ R173, -R144, R173 ;  /* 0x000000ad90ad7221 */ /* 0x000fe40000010100 */
[----:B------:R-:W-:Y:S01]  /*7840*/  FADD.FTZ R149, R162, R149 ;  /* 0x00000095a2957221 */ /* 0x000fe20000010000 */
[----:B------:R0:W-:Y:S01]  /*7850*/  @!P0 STS.128 [R93.X16+0x21b0], R4 ;  /* 0x0021b0045d008388 */ /* 0x0001e2000000cc00 */
[-C--:B------:R-:W-:Y:S02]  /*7860*/  FFMA.FTZ R177, R113, -R36.reuse, R177 ;  /* 0x8000002471b17223 */ /* 0x080fe400000100b1 */
[----:B------:R-:W-:Y:S01]  /*7870*/  FMUL.FTZ R104, R149, R36 ;  /* 0x0000002495687220 */ /* 0x000fe20000410000 */
[----:B------:R1:W-:Y:S01]  /*7880*/  STS [R189.X4+0x430], R161 ;  /* 0x000430a1bd007388 */ /* 0x0003e20000004800 */
[----:B------:R-:W-:-:S02]  /*7890*/  FFMA.FTZ R165, R111, -R38, R165 ;  /* 0x800000266fa57223 */ /* 0x000fc400000100a5 */
[----:B------:R-:W-:Y:S01]  /*78a0*/  FFMA.FTZ R181, R115, -R34, R181 ;  /* 0x8000002273b57223 */ /* 0x000fe200000100b5 */
[----:B------:R-:W-:Y:S01]  /*78b0*/  STS [R189.X4+0x434], R171 ;  /* 0x000434abbd007388 */ /* 0x000fe20000004800 */
[----:B------:R-:W-:Y:S02]  /*78c0*/  FFMA.FTZ R172, R117, -R32, R172 ;  /* 0x8000002075ac7223 */ /* 0x000fe400000100ac */
[-C--:B------:R-:W-:Y:S01]  /*78d0*/  FMUL.FTZ R120, R187, R28.reuse ;  /* 0x0000001cbb787220 */ /* 0x080fe20000410000 */
[----:B------:R2:W-:Y:S01]  /*78e0*/  STS [R189.X4+0x438], R163 ;  /* 0x000438a3bd007388 */ /* 0x0005e20000004800 */
[----:B------:R-:W-:Y:S02]  /*78f0*/  FMUL.FTZ R130, R130, R185 ;  /* 0x000000b982827220 */ /* 0x000fe40000410000 */
[----:B------:R-:W-:Y:S01]  /*7900*/  FFMA.FTZ R183, R121, -R28, R183 ;  /* 0x8000001c79b77223 */ /* 0x000fe200000100b7 */
[----:B------:R-:W-:Y:S01]  /*7910*/  STS [R189.X4+0x420], R178 ;  /* 0x000420b2bd007388 */ /* 0x000fe20000004800 */
[----:B0-----:R-:W-:-:S02]  /*7920*/  FMUL.FTZ R4, R106, -R173 ;  /* 0x800000ad6a047220 */ /* 0x001fc40000410000 */
[-C--:B------:R-:W-:Y:S01]  /*7930*/  FMUL.FTZ R106, R106, -R149.reuse ;  /* 0x800000956a6a7220 */ /* 0x080fe20000410000 */
[----:B------:R-:W-:Y:S01]  /*7940*/  STS [R189.X4+0x424], R179 ;  /* 0x000424b3bd007388 */ /* 0x000fe20000004800 */
[C---:B------:R-:W-:Y:S02]  /*7950*/  FFMA.FTZ R4, R108.reuse, R149, -R4 ;  /* 0x000000956c047223 */ /* 0x040fe40000010804 */
[----:B-1----:R-:W-:Y:S01]  /*7960*/  FFMA.FTZ R161, R108, R173, R106 ;  /* 0x000000ad6ca17223 */ /* 0x002fe2000001006a */
[----:B------:R-:W-:Y:S01]  /*7970*/  STS [R189.X4+0x428], R174 ;  /* 0x000428aebd007388 */ /* 0x000fe20000004800 */
[----:B------:R-:W-:Y:S02]  /*7980*/  FADD.FTZ R151, R151, R4 ;  /* 0x0000000497977221 */ /* 0x000fe40000010000 */
[----:B------:R-:W-:Y:S01]  /*7990*/  FADD.FTZ R161, -R152, R161 ;  /* 0x000000a198a17221 */ /* 0x000fe20000010100 */
[----:B------:R-:W-:Y:S01]  /*79a0*/  STS [R189.X4+0x42c], R176 ;  /* 0x00042cb0bd007388 */ /* 0x000fe20000004800 */
[----:B------:R-:W-:-:S02]  /*79b0*/  FMUL.FTZ R106, R173, R36 ;  /* 0x00000024ad6a7220 */ /* 0x000fc40000410000 */
[-C--:B------:R-:W-:Y:S01]  /*79c0*/  FMUL.FTZ R4, R161, R38.reuse ;  /* 0x00000026a1047220 */ /* 0x080fe20000410000 */
[----:B------:R-:W-:Y:S01]  /*79d0*/  STS [R189.X4+0x43c], R180 ;  /* 0x00043cb4bd007388 */ /* 0x000fe20000004800 */
[----:B------:R-:W-:Y:S02]  /*79e0*/  FMUL.FTZ R102, R151, R38 ;  /* 0x0000002697667220 */ /* 0x000fe40000410000 */
[----:B------:R-:W-:Y:S01]  /*79f0*/  FMUL.FTZ R7, R127, R104 ;  /* 0x000000687f077220 */ /* 0x000fe20000410000 */
[----:B------:R-:W-:Y:S01]  /*7a00*/  STS [R189.X4+0x440], R156 ;  /* 0x0004409cbd007388 */ /* 0x000fe20000004800 */
[C---:B------:R-:W-:Y:S02]  /*7a10*/  FMUL.FTZ R5, R129.reuse, R4 ;  /* 0x0000000481057220 */ /* 0x040fe40000410000 */
[----:B------:R-:W-:Y:S01]  /*7a20*/  FMUL.FTZ R6, R129, R102 ;  /* 0x0000006681067220 */ /* 0x000fe20000410000 */
[----:B------:R-:W-:Y:S01]  /*7a30*/  STS [R189.X4+0x444], R158 ;  /* 0x0004449ebd007388 */ /* 0x000fe20000004800 */
[----:B------:R-:W-:-:S02]  /*7a40*/  FFMA.FTZ R7, R177, R106, -R7 ;  /* 0x0000006ab1077223 */ /* 0x000fc40000010807 */
[----:B------:R-:W-:Y:S01]  /*7a50*/  FMUL.FTZ R106, R127, R106 ;  /* 0x0000006a7f6a7220 */ /* 0x000fe20000410000 */
[----:B------:R-:W-:Y:S01]  /*7a60*/  STS [R189.X4+0x448], R182 ;  /* 0x000448b6bd007388 */ /* 0x000fe20000004800 */
[----:B------:R-:W-:Y:S02]  /*7a70*/  FFMA.FTZ R5, R165, R102, R5 ;  /* 0x00000066a5057223 */ /* 0x000fe40000010005 */
[----:B------:R-:W-:Y:S01]  /*7a80*/  FMUL.FTZ R108, R145, R34 ;  /* 0x00000022916c7220 */ /* 0x000fe20000410000 */
        /* <DEDUP_REMOVED lines=8> */
[----:B------:R-:W-:Y:S02]  /*7b10*/  FADD.FTZ R4, R5, R4 ;  /* 0x0000000405047221 */ /* 0x000fe40000010000 */
[-C--:B------:R-:W-:Y:S02]  /*7b20*/  FMUL.FTZ R116, R131, R106.reuse ;  /* 0x0000006a83747220 */ /* 0x080fe40000410000 */
[----:B------:R-:W-:Y:S02]  /*7b30*/  FFMA.FTZ R5, R181, R106, R110 ;  /* 0x0000006ab5057223 */ /* 0x000fe4000001006e */
[----:B------:R-:W-:-:S02]  /*7b40*/  FADD.FTZ R6, RZ, R6 ;  /* 0x00000006ff067221 */ /* 0x000fc40000010000 */
[----:B------:R-:W-:Y:S02]  /*7b50*/  FFMA.FTZ R175, R181, R108, -R116 ;  /* 0x0000006cb5af7223 */ /* 0x000fe40000010874 */
[----:B------:R-:W-:Y:S02]  /*7b60*/  FADD.FTZ R4, R4, R5 ;  /* 0x0000000504047221 */ /* 0x000fe40000010000 */
[----:B------:R-:W-:Y:S02]  /*7b70*/  FMUL.FTZ R5, R147, R32 ;  /* 0x0000002093057220 */ /* 0x000fe40000410000 */
[----:B------:R-:W-:Y:S02]  /*7b80*/  FMUL.FTZ R108, R148, R30 ;  /* 0x0000001e946c7220 */ /* 0x000fe40000410000 */
[----:B------:R-:W-:Y:S02]  /*7b90*/  FADD.FTZ R6, R6, R7 ;  /* 0x0000000706067221 */ /* 0x000fe40000010000 */
[----:B--2---:R-:W-:-:S02]  /*7ba0*/  FMUL.FTZ R163, R133, R32 ;  /* 0x0000002085a37220 */ /* 0x004fc40000410000 */
[-C--:B------:R-:W-:Y:S02]  /*7bb0*/  FFMA.FTZ R171, R119, -R30.reuse, R160 ;  /* 0x8000001e77ab7223 */ /* 0x080fe400000100a0 */
[----:B------:R-:W-:Y:S02]  /*7bc0*/  FMUL.FTZ R7, R114, R5 ;  /* 0x0000000572077220 */ /* 0x000fe40000410000 */
[----:B------:R-:W-:Y:S02]  /*7bd0*/  FMUL.FTZ R116, R24, R30 ;  /* 0x0000001e18747220 */ /* 0x000fe40000410000 */
[----:B------:R-:W-:Y:S02]  /*7be0*/  FMUL.FTZ R118, R153, R108 ;  /* 0x0000006c99767220 */ /* 0x000fe40000410000 */
[----:B------:R-:W-:Y:S02]  /*7bf0*/  FFMA.FTZ R7, R172, R163, R7 ;  /* 0x000000a3ac077223 */ /* 0x000fe40000010007 */
[----:B------:R-:W-:-:S02]  /*7c00*/  FFMA.FTZ R118, R171, R116, -R118 ;  /* 0x00000074ab767223 */ /* 0x000fc40000010876 */
[----:B------:R-:W-:Y:S02]  /*7c10*/  FMUL.FTZ R110, R114, R163 ;  /* 0x000000a3726e7220 */ /* 0x000fe40000410000 */
[----:B------:R-:W-:Y:S02]  /*7c20*/  FMUL.FTZ R116, R153, R116 ;  /* 0x0000007499747220 */ /* 0x000fe40000410000 */
[----:B------:R-:W-:Y:S02]  /*7c30*/  FADD.FTZ R4, R4, R7 ;  /* 0x0000000704047221 */ /* 0x000fe40000010000 */
[----:B------:R-:W-:Y:S02]  /*7c40*/  FFMA.FTZ R5, R172, R5, -R110 ;  /* 0x00000005ac057223 */ /* 0x000fe4000001086e */
[----:B------:R-:W-:Y:S02]  /*7c50*/  FFMA.FTZ R7, R171, R108, R116 ;  /* 0x0000006cab077223 */ /* 0x000fe40000010074 */
[----:B------:R-:W-:Y:S01]  /*7c60*/  FADD.FTZ R6, R6, R175 ;  /* 0x000000af06067221 */ /* 0x000fe20000010000 */
[----:B------:R-:W-:Y:S01]  /*7c70*/  IADD3 R175, R68, 0x20, RZ ;  /* 0x0000002044af7810 */ /* 0x000fe20007ffe0ff */
[----:B------:R-:W-:-:S02]  /*7c80*/  FMUL.FTZ R110, R23, R28 ;  /* 0x0000001c176e7220 */ /* 0x000fc40000410000 */
[----:B------:R-:W-:Y:S02]  /*7c90*/  FMUL.FTZ R116, R157, R120 ;  /* 0x000000789d747220 */ /* 0x000fe40000410000 */
[----:B------:R-:W-:Y:S01]  /*7ca0*/  FFMA.FTZ R193, R132, R25, R130 ;  /* 0x0000001984c17223 */ /* 0x000fe20000010082 */
[----:B------:R-:W-:Y:S01]  /*7cb0*/  LEA R130, R53, -R68, 0x1 ;  /* 0x8000004435827211 */ /* 0x000fe200078e08ff */
[----:B------:R-:W-:Y:S02]  /*7cc0*/  FADD.FTZ R4, R4, R7 ;  /* 0x0000000704047221 */ /* 0x000fe40000010000 */
[-C--:B------:R-:W-:Y:S01]  /*7cd0*/  FMUL.FTZ R122, R157, R110.reuse ;  /* 0x0000006e9d7a7220 */ /* 0x080fe20000410000 */
[----:B------:R-:W-:Y:S01]  /*7ce0*/  ISETP.GE.AND P0, PT, R130, 0x1, PT ;  /* 0x000000018200780c */ /* 0x000fe20003f06270 */
[----:B------:R-:W-:Y:S01]  /*7cf0*/  FADD.FTZ R5, R6, R5 ;  /* 0x0000000506057221 */ /* 0x000fe20000010000 */
[----:B------:R-:W-:Y:S01]  /*7d00*/  ISETP.GE.AND P1, PT, R130, 0x21, PT ;  /* 0x000000218200780c */ /* 0x000fe20003f26270 */
[----:B------:R-:W-:-:S02]  /*7d10*/  FFMA.FTZ R7, R183, R110, R116 ;  /* 0x0000006eb7077223 */ /* 0x000fc40000010074 */
[----:B------:R-:W-:Y:S02]  /*7d20*/  FMUL.FTZ R116, R137, R26 ;  /* 0x0000001a89747220 */ /* 0x000fe40000410000 */
[----:B------:R-:W-:Y:S02]  /*7d30*/  FFMA.FTZ R122, R183, R120, -R122 ;  /* 0x00000078b77a7223 */ /* 0x000fe4000001087a */
[----:B------:R-:W-:Y:S02]  /*7d40*/  FADD.FTZ R5, R5, R118 ;  /* 0x0000007605057221 */ /* 0x000fe40000010000 */
[----:B------:R-:W-:Y:S02]  /*7d50*/  FADD.FTZ R4, R4, R7 ;  /* 0x0000000704047221 */ /* 0x000fe40000010000 */
[-C--:B------:R-:W-:Y:S02]  /*7d60*/  FFMA.FTZ R159, R123, -R26.reuse, R159 ;  /* 0x8000001a7b9f7223 */ /* 0x080fe4000001009f */
[----:B------:R-:W-:-:S02]  /*7d70*/  FMUL.FTZ R6, R139, R26 ;  /* 0x0000001a8b067220 */ /* 0x000fc40000410000 */
[----:B------:R-:W-:Y:S02]  /*7d80*/  FMUL.FTZ R7, R155, R116 ;  /* 0x000000749b077220 */ /* 0x000fe40000410000 */
[----:B------:R-:W-:Y:S02]  /*7d90*/  FMUL.FTZ R118, R141, R0 ;  /* 0x000000008d767220 */ /* 0x000fe40000410000 */
[C---:B------:R-:W-:Y:S02]  /*7da0*/  FMUL.FTZ R195, R128.reuse, R195 ;  /* 0x000000c380c37220 */ /* 0x040fe40000410000 */
[C---:B------:R-:W-:Y:S02]  /*7db0*/  FMUL.FTZ R193, R128.reuse, R193 ;  /* 0x000000c180c17220 */ /* 0x040fe40000410000 */
[----:B------:R-:W-:Y:S01]  /*7dc0*/  FADD.FTZ R5, R5, R122 ;  /* 0x0000007a05057221 */ /* 0x000fe20000010000 */
[----:B------:R0:W-:Y:S01]  /*7dd0*/  STS [R189.X4+0x458], R195 ;  /* 0x000458c3bd007388 */ /* 0x0001e20000004800 */
[----:B------:R-:W-:-:S02]  /*7de0*/  FFMA.FTZ R128, -R128, R197, -RZ ;  /* 0x000000c580807223 */ /* 0x000fc400000109ff */
[----:B------:R-:W-:Y:S02]  /*7df0*/  FMUL.FTZ R122, R143, R0 ;  /* 0x000000008f7a7220 */ /* 0x000fe40000410000 */
[----:B------:R-:W-:Y:S01]  /*7e00*/  FFMA.FTZ R120, R159, R6, -R7 ;  /* 0x000000069f787223 */ /* 0x000fe20000010807 */
[----:B------:R1:W-:Y:S01]  /*7e10*/  STS [R189.X4+0x45c], R128 ;  /* 0x00045c80bd007388 */ /* 0x0003e20000004800 */
[----:B------:R-:W-:Y:S02]  /*7e20*/  FFMA.FTZ R185, R125, -R0, R185 ;  /* 0x800000007db97223 */ /* 0x000fe400000100b9 */
[----:B------:R-:W-:Y:S02]  /*7e30*/  FMUL.FTZ R124, R25, R118 ;  /* 0x00000076197c7220 */ /* 0x000fe40000410000 */
[----:B------:R-:W-:Y:S02]  /*7e40*/  FMUL.FTZ R6, R155, R6 ;  /* 0x000000069b067220 */ /* 0x000fe40000410000 */
[----:B0-----:R-:W-:-:S02]  /*7e50*/  FFMA.FTZ R195, R185, R122, -R124 ;  /* 0x0000007ab9c37223 */ /* 0x001fc4000001087c */
[----:B------:R-:W-:Y:S02]  /*7e60*/  FFMA.FTZ R7, R159, R116, R6 ;  /* 0x000000749f077223 */ /* 0x000fe40000010006 */
[----:B------:R-:W-:Y:S02]  /*7e70*/  FMUL.FTZ R122, R25, R122 ;  /* 0x0000007a197a7220 */ /* 0x000fe40000410000 */
[----:B------:R-:W-:Y:S02]  /*7e80*/  FADD.FTZ R112, R184, -R193 ;  /* 0x800000c1b8707221 */ /* 0x000fe40000010000 */
[----:B------:R-:W-:Y:S02]  /*7e90*/  FADD.FTZ R124, R4, R7 ;  /* 0x00000007047c7221 */ /* 0x000fe40000010000 */
[----:B------:R-:W-:Y:S02]  /*7ea0*/  FADD.FTZ R126, R5, R120 ;  /* 0x00000078057e7221 */ /* 0x000fe40000010000 */
[----:B------:R-:W-:Y:S01]  /*7eb0*/  FFMA.FTZ R193, R185, R118, R122 ;  /* 0x00000076b9c17223 */ /* 0x000fe2000001007a */
[----:B------:R-:W-:Y:S06]  /*7ec0*/  BAR.SYNC.DEFER_BLOCKING 0x0 ;  /* 0x0000000000007b1d */ /* 0x000fec0000010000 */
[----:B------:R-:W-:Y:S05]  /*7ed0*/  @!P0 BRA `(.L_x_11467) ;  /* 0x0000019000008947 */ /* 0x000fea0003800000 */
[-C--:B-1----:R-:W-:Y:S01]  /*7ee0*/  LEA.HI.SX32 R120, R68, R68.reuse, 0x1b ;  /* 0x0000004444787211 */ /* 0x082fe200078fdaff */
        /* <DEDUP_REMOVED lines=24> */
.L_x_11467:
[----:B-1----:R-:W-:Y:S05]  /*8070*/  BSYNC B0 ;  /* 0x0000000000007941 */ /* 0x002fea0003800000 */
.L_x_11466:
        /* <DEDUP_REMOVED lines=9> */
.L_x_11469:
[----:B------:R-:W-:Y:S05]  /*8110*/  BSYNC B0 ;  /* 0x0000000000007941 */ /* 0x000fea0003800000 */
.L_x_11468:
        /* <DEDUP_REMOVED lines=14> */
.L_x_11471:
[----:B------:R-:W-:Y:S05]  /*8200*/  BSYNC B0 ;  /* 0x0000000000007941 */ /* 0x000fea0003800000 */
.L_x_11470:
[----:B------:R-:W1:Y:S01]  /*8210*/  LDS R7, [R7.X4+0x5a0] ;  /* 0x0005a00007077984 */ /* 0x000e620000004800 */
[----:B------:R-:W-:Y:S01]  /*8220*/  BSSY B0, `(.L_x_11472) ;  /* 0x0000005000007945 */ /* 0x000fe20003800000 */
[----:B0-----:R-:W-:Y:S02]  /*8230*/  IADD3 R5, R68, 0xa0, RZ ;  /* 0x000000a044057810 */ /* 0x001fe40007ffe0ff */
[----:B------:R-:W-:Y:S01]  /*8240*/  LEA.HI.SX32 R175, R175, R68, 0x1b ;  /* 0x00000044afaf7211 */ /* 0x000fe200078fdaff */
[----:B------:R-:W-:Y:S05]  /*8250*/  @!P0 BRA `(.L_x_11473) ;  /* 0x0000001000008947 */ /* 0x000fea0003800000 */
[----:B-1----:R0:W-:Y:S02]  /*8260*/  RED.E.ADD.F32.FTZ.RN.STRONG.GPU [R20.64+-0x680], R7 ;  /* 0xfff980071400798e */ /* 0x0021e4000c10e786 */
.L_x_11473:
[----:B------:R-:W-:Y:S05]  /*8270*/  BSYNC B0 ;  /* 0x0000000000007941 */ /* 0x000fea0003800000 */
.L_x_11472:
[----:B------:R-:W2:Y:S01]  /*8280*/  LDS R175, [R175.X4+0x620] ;  /* 0x00062000afaf7984 */ /* 0x000ea20000004800 */
[----:B------:R-:W-:Y:S01]  /*8290*/  BSSY B0, `(.L_x_11474) ;  /* 0x0000005000007945 */ /* 0x000fe20003800000 */
[----:B01----:R-:W-:Y:S02]  /*82a0*/  IADD3 R7, R68, 0xc0, RZ ;  /* 0x000000c044077810 */ /* 0x003fe40007ffe0ff */
[----:B------:R-:W-:Y:S01]  /*82b0*/  LEA.HI.SX32 R5, R5, R68, 0x1b ;  /* 0x0000004405057211 */ /* 0x000fe200078fdaff */
[----:B------:R-:W-:Y:S05]  /*82c0*/  @!P1 BRA `(.L_x_11475) ;  /* 0x0000001000009947 */ /* 0x000fea0003800000 */
[----:B--2---:R0:W-:Y:S02]  /*82d0*/  RED.E.ADD.F32.FTZ.RN.STRONG.GPU [R20.64+-0x600], R175 ;  /* 0xfffa00af1400798e */ /* 0x0041e4000c10e786 */
.L_x_11475:
[----:B------:R-:W-:Y:S05]  /*82e0*/  BSYNC B0 ;  /* 0x0000000000007941 */ /* 0x000fea0003800000 */
.L_x_11474:
[----:B------:R-:W1:Y:S01]  /*82f0*/  LDS R5, [R5.X4+0x6a0] ;  /* 0x0006a00005057984 */ /* 0x000e620000004800 */
[----:B------:R-:W-:Y:S01]  /*8300*/  BSSY B0, `(.L_x_11476) ;  /* 0x0000005000007945 */ /* 0x000fe20003800000 */
[----:B0-2---:R-:W-:-:S02]  /*8310*/  IADD3 R175, R68, 0xe0, RZ ;  /* 0x000000e044af7810 */ /* 0x005fc40007ffe0ff */
[----:B------:R-:W-:Y:S01]  /*8320*/  LEA.HI.SX32 R7, R7, R68, 0x1b ;  /* 0x0000004407077211 */ /* 0x000fe200078fdaff */
[----:B------:R-:W-:Y:S05]  /*8330*/  @!P2 BRA `(.L_x_11477) ;  /* 0x000000100000a947 */ /* 0x000fea0003800000 */
[----:B-1----:R0:W-:Y:S02]  /*8340*/  RED.E.ADD.F32.FTZ.RN.STRONG.GPU [R20.64+-0x580], R5 ;  /* 0xfffa80051400798e */ /* 0x0021e4000c10e786 */
.L_x_11477:
[----:B------:R-:W-:Y:S05]  /*8350*/  BSYNC B0 ;  /* 0x0000000000007941 */ /* 0x000fea0003800000 */
.L_x_11476:
[----:B------:R-:W2:Y:S01]  /*8360*/  LDS R7, [R7.X4+0x720] ;  /* 0x0007200007077984 */ /* 0x000ea20000004800 */
[----:B------:R-:W-:Y:S01]  /*8370*/  BSSY B0, `(.L_x_11478) ;  /* 0x0000005000007945 */ /* 0x000fe20003800000 */
[----:B01----:R-:W-:Y:S02]  /*8380*/  IADD3 R5, R68, 0x100, RZ ;  /* 0x0000010044057810 */ /* 0x003fe40007ffe0ff */
[----:B------:R-:W-:Y:S01]  /*8390*/  LEA.HI.SX32 R175, R175, R68, 0x1b ;  /* 0x00000044afaf7211 */ /* 0x000fe200078fdaff */
[----:B------:R-:W-:Y:S05]  /*83a0*/  @!P3 BRA `(.L_x_11479) ;  /* 0x000000100000b947 */ /* 0x000fea0003800000 */
[----:B--2---:R0:W-:Y:S02]  /*83b0*/  RED.E.ADD.F32.FTZ.RN.STRONG.GPU [R20.64+-0x500], R7 ;  /* 0xfffb00071400798e */ /* 0x0041e4000c10e786 */
.L_x_11479:
[----:B------:R-:W-:Y:S05]  /*83c0*/  BSYNC B0 ;  /* 0x0000000000007941 */ /* 0x000fea0003800000 */
.L_x_11478:
[----:B------:R-:W1:Y:S01]  /*83d0*/  LDS R175, [R175.X4+0x7a0] ;  /* 0x0007a000afaf7984 */ /* 0x000e620000004800 */
[----:B------:R-:W-:Y:S01]  /*83e0*/  BSSY B0, `(.L_x_11480) ;  /* 0x0000004000007945 */ /* 0x000fe20003800000 */
[----:B------:R-:W-:Y:S01]  /*83f0*/  LEA.HI.SX32 R5, R5, R68, 0x1b ;  /* 0x0000004405057211 */ /* 0x000fe200078fdaff */
[----:B------:R-:W-:Y:S05]  /*8400*/  @!P4 BRA `(.L_x_11481) ;  /* 0x000000100000c947 */ /* 0x000fea0003800000 */
[----:B-1----:R1:W-:Y:S02]  /*8410*/  RED.E.ADD.F32.FTZ.RN.STRONG.GPU [R20.64+-0x480], R175 ;  /* 0xfffb80af1400798e */ /* 0x0023e4000c10e786 */
.L_x_11481:
[----:B------:R-:W-:Y:S05]  /*8420*/  BSYNC B0 ;  /* 0x0000000000007941 */ /* 0x000fea0003800000 */
.L_x_11480:
[----:B------:R-:W3:Y:S01]  /*8430*/  LDS R5, [R5.X4+0x820] ;  /* 0x0008200005057984 */ /* 0x000ee20000004800 */
[----:B------:R-:W-:Y:S01]  /*8440*/  BSSY B0, `(.L_x_11482) ;  /* 0x0000005000007945 */ /* 0x000fe20003800000 */
[----:B0-2---:R-:W-:-:S02]  /*8450*/  IADD3 R7, R68, 0x120, RZ ;  /* 0x0000012044077810 */ /* 0x005fc40007ffe0ff */
[----:B-1----:R-:W-:Y:S01]  /*8460*/  IADD3 R175, R68, 0x140, RZ ;  /* 0x0000014044af7810 */ /* 0x002fe20007ffe0ff */
[----:B------:R-:W-:Y:S05]  /*8470*/  @!P5 BRA `(.L_x_11483) ;  /* 0x000000100000d947 */ /* 0x000fea0003800000 */
[----:B---3--:R0:W-:Y:S02]  /*8480*/  RED.E.ADD.F32.FTZ.RN.STRONG.GPU [R20.64+-0x400], R5 ;  /* 0xfffc00051400798e */ /* 0x0081e4000c10e786 */
.L_x_11483:
[----:B------:R-:W-:Y:S05]  /*8490*/  BSYNC B0 ;  /* 0x0000000000007941 */ /* 0x000fea0003800000 */
.L_x_11482:
        /* <DEDUP_REMOVED lines=14> */
.L_x_11485:
[----:B------:R-:W-:Y:S05]  /*8580*/  BSYNC B0 ;  /* 0x0000000000007941 */ /* 0x000fea0003800000 */
.L_x_11484:
[----:B------:R-:W1:Y:S01]  /*8590*/  LDS R175, [R175.X4+0x920] ;  /* 0x00092000afaf7984 */ /* 0x000e620000004800 */
[----:B------:R-:W-:Y:S01]  /*85a0*/  BSSY B0, `(.L_x_11486) ;  /* 0x0000005000007945 */ /* 0x000fe20003800000 */
[----:B0-----:R-:W-:-:S02]  /*85b0*/  IADD3 R7, R68, 0x180, RZ ;  /* 0x0000018044077810 */ /* 0x001fc40007ffe0ff */
[----:B------:R-:W-:Y:S01]  /*85c0*/  LEA.HI.SX32 R5, R5, R68, 0x1b ;  /* 0x0000004405057211 */ /* 0x000fe200078fdaff */
[----:B------:R-:W-:Y:S05]  /*85d0*/  @!P0 BRA `(.L_x_11487) ;  /* 0x0000001000008947 */ /* 0x000fea0003800000 */
[----:B-1----:R0:W-:Y:S02]  /*85e0*/  RED.E.ADD.F32.FTZ.RN.STRONG.GPU [R20.64+-0x300], R175 ;  /* 0xfffd00af1400798e */ /* 0x0021e4000c10e786 */
.L_x_11487:
[----:B------:R-:W-:Y:S05]  /*85f0*/  BSYNC B0 ;  /* 0x0000000000007941 */ /* 0x000fea0003800000 */
.L_x_11486:
[----:B------:R-:W2:Y:S01]  /*8600*/  LDS R5, [R5.X4+0x9a0] ;  /* 0x0009a00005057984 */ /* 0x000ea20000004800 */
[----:B------:R-:W-:Y:S01]  /*8610*/  BSSY B0, `(.L_x_11488) ;  /* 0x0000005000007945 */ /* 0x000fe20003800000 */
[----:B01----:R-:W-:Y:S02]  /*8620*/  IADD3 R175, R68, 0x1a0, RZ ;  /* 0x000001a044af7810 */ /* 0x003fe40007ffe0ff */
[----:B------:R-:W-:Y:S01]  /*8630*/  LEA.HI.SX32 R7, R7, R68, 0x1b ;  /* 0x0000004407077211 */ /* 0x000fe200078fdaff */
[----:B------:R-:W-:Y:S05]  /*8640*/  @!P1 BRA `(.L_x_11489) ;  /* 0x0000001000009947 */ /* 0x000fea0003800000 */
[----:B--2---:R0:W-:Y:S02]  /*8650*/  RED.E.ADD.F32.FTZ.RN.STRONG.GPU [R20.64+-0x280], R5 ;  /* 0xfffd80051400798e */ /* 0x0041e4000c10e786 */
.L_x_11489:
[----:B------:R-:W-:Y:S05]  /*8660*/  BSYNC B0 ;  /* 0x0000000000007941 */ /* 0x000fea0003800000 */
.L_x_11488:
[----:B------:R-:W1:Y:S01]  /*8670*/  LDS R7, [R7.X4+0xa20] ;  /* 0x000a200007077984 */ /* 0x000e620000004800 */
[----:B------:R-:W-:Y:S01]  /*8680*/  BSSY B0, `(.L_x_11490) ;  /* 0x0000005000007945 */ /* 0x000fe20003800000 */
[----:B0-2---:R-:W-:Y:S02]  /*8690*/  IADD3 R5, R68, 0x1c0, RZ ;  /* 0x000001c044057810 */ /* 0x005fe40007ffe0ff */
[----:B------:R-:W-:Y:S01]  /*86a0*/  LEA.HI.SX32 R175, R175, R68, 0x1b ;  /* 0x00000044afaf7211 */ /* 0x000fe200078fdaff */
[----:B------:R-:W-:Y:S05]  /*86b0*/  @!P2 BRA `(.L_x_11491) ;  /* 0x000000100000a947 */ /* 0x000fea0003800000 */
[----:B-1----:R0:W-:Y:S02]  /*86c0*/  RED.E.ADD.F32.FTZ.RN.STRONG.GPU [R20.64+-0x200], R7 ;  /* 0xfffe00071400798e */ /* 0x0021e4000c10e786 */
.L_x_11491:
[----:B------:R-:W-:Y:S05]  /*86d0*/  BSYNC B0 ;  /* 0x0000000000007941 */ /* 0x000fea0003800000 */
.L_x_11490:
[----:B------:R-:W2:Y:S01]  /*86e0*/  LDS R175, [R175.X4+0xaa0] ;  /* 0x000aa000afaf7984 */ /* 0x000ea20000004800 */
[----:B------:R-:W-:Y:S01]  /*86f0*/  BSSY B0, `(.L_x_11492) ;  /* 0x0000005000007945 */ /* 0x000fe20003800000 */
[----:B01----:R-:W-:-:S02]  /*8700*/  IADD3 R7, R68, 0x1e0, RZ ;  /* 0x000001e044077810 */ /* 0x003fc40007ffe0ff */
[----:B------:R-:W-:Y:S01]  /*8710*/  LEA.HI.SX32 R5, R5, R68, 0x1b ;  /* 0x0000004405057211 */ /* 0x000fe200078fdaff */
[----:B------:R-:W-:Y:S05]  /*8720*/  @!P3 BRA `(.L_x_11493) ;  /* 0x000000100000b947 */ /* 0x000fea0003800000 */
[----:B--2---:R0:W-:Y:S02]  /*8730*/  RED.E.ADD.F32.FTZ.RN.STRONG.GPU [R20.64+-0x180], R175 ;  /* 0xfffe80af1400798e */ /* 0x0041e4000c10e786 */
.L_x_11493:
[----:B------:R-:W-:Y:S05]  /*8740*/  BSYNC B0 ;  /* 0x0000000000007941 */ /* 0x000fea0003800000 */
.L_x_11492:
[----:B------:R-:W1:Y:S01]  /*8750*/  LDS R5, [R5.X4+0xb20] ;  /* 0x000b200005057984 */ /* 0x000e620000004800 */
[----:B------:R-:W-:Y:S01]  /*8760*/  BSSY B0, `(.L_x_11494) ;  /* 0x0000004000007945 */ /* 0x000fe20003800000 */
[----:B------:R-:W-:Y:S01]  /*8770*/  LEA.HI.SX32 R7, R7, R68, 0x1b ;  /* 0x0000004407077211 */ /* 0x000fe200078fdaff */
[----:B------:R-:W-:Y:S05]  /*8780*/  @!P4 BRA `(.L_x_11495) ;  /* 0x000000100000c947 */ /* 0x000fea0003800000 */
[----:B-1----:R1:W-:Y:S02]  /*8790*/  RED.E.ADD.F32.FTZ.RN.STRONG.GPU [R20.64+-0x100], R5 ;  /* 0xffff00051400798e */ /* 0x0023e4000c10e786 */
.L_x_11495:
[----:B------:R-:W-:Y:S05]  /*87a0*/  BSYNC B0 ;  /* 0x0000000000007941 */ /* 0x000fea0003800000 */
.L_x_11494:
[----:B------:R-:W3:Y:S01]  /*87b0*/  LDS R7, [R7.X4+0xba0] ;  /* 0x000ba00007077984 */ /* 0x000ee20000004800 */
[----:B------:R-:W-:Y:S01]  /*87c0*/  BSSY B0, `(.L_x_11496) ;  /* 0x0000003000007945 */ /* 0x000fe20003800000 */
[----:B------:R-:W-:Y:S05]  /*87d0*/  @!P5 BRA `(.L_x_11497) ;  /* 0x000000100000d947 */ /* 0x000fea0003800000 */
[----:B---3--:R3:W-:Y:S02]  /*87e0*/  RED.E.ADD.F32.FTZ.RN.STRONG.GPU [R20.64+-0x80], R7 ;  /* 0xffff80071400798e */ /* 0x0087e4000c10e786 */
.L_x_11497:
[----:B------:R-:W-:Y:S05]  /*87f0*/  BSYNC B0 ;  /* 0x0000000000007941 */ /* 0x000fea0003800000 */
.L_x_11496:
[----:B01-3--:R-:W0:Y:S01]  /*8800*/  SHFL.DOWN PT, R20, R120, 0x1, 0x1f ;  /* 0x08201f0078147f89 */ /* 0x00be2200000e0000 */
[----:B------:R-:W-:Y:S01]  /*8810*/  ISETP.GT.AND P0, PT, R66, 0x1e, PT ;  /* 0x0000001e4200780c */ /* 0x000fe20003f04270 */
[----:B------:R-:W-:Y:S01]  /*8820*/  FADD.FTZ R92, R118, R92 ;  /* 0x0000005c765c7221 */ /* 0x000fe20000010000 */
[----:B------:R-:W-:Y:S01]  /*8830*/  MOV R5, R120 ;  /* 0x0000007800057202 */ /* 0x000fe20000000f00 */
[----:B--2---:R-:W1:Y:S01]  /*8840*/  SHFL.DOWN PT, R175, R22, 0x1, 0x1f ;  /* 0x08201f0016af7f89 */ /* 0x004e6200000e0000 */
[----:B------:R-:W-:Y:S01]  /*8850*/  MOV R6, R22 ;  /* 0x0000001600067202 */ /* 0x000fe20000000f00 */
[----:B------:R-:W-:Y:S01]  /*8860*/  BSSY B0, `(.L_x_11498) ;  /* 0x0000083000007945 */ /* 0x000fe20003800000 */
        /* <DEDUP_REMOVED lines=35> */
[C---:B------:R-:W-:Y:S02]  /*8aa0*/  FFMA.FTZ R22, R2.reuse, R141, R143 ;  /* 0x0000008d02167223 */ /* 0x040fe4000001008f */
[----:B------:R-:W-:Y:S02]  /*8ab0*/  FMUL.FTZ R20, R3, R137 ;  /* 0x0000008903147220 */ /* 0x000fe40000410000 */
[----:B------:R-:W-:Y:S02]  /*8ac0*/  FFMA.FTZ R22, R185, R22, R25 ;  /* 0x00000016b9167223 */ /* 0x000fe40000010019 */
[----:B------:R-:W-:Y:S02]  /*8ad0*/  FFMA.FTZ R20, R2, R139, -R20 ;  /* 0x0000008b02147223 */ /* 0x000fe40000010814 */
[----:B------:R-:W-:Y:S02]  /*8ae0*/  FFMA.FTZ R100, R125, R141, R22 ;  /* 0x0000008d7d647223 */ /* 0x000fe40000010016 */
[----:B------:R-:W-:-:S02]  /*8af0*/  FMUL.FTZ R155, R155, R20 ;  /* 0x000000149b9b7220 */ /* 0x000fc40000410000 */
[----:B0-----:R-:W-:Y:S02]  /*8b00*/  @!P0 FADD.FTZ R5, R5, R112 ;  /* 0x0000007005058221 */ /* 0x001fe40000010000 */
[C---:B------:R-:W-:Y:S02]  /*8b10*/  FMUL.FTZ R20, R3.reuse, R23 ;  /* 0x0000001703147220 */ /* 0x040fe40000410000 */
[----:B-1----:R-:W-:Y:S01]  /*8b20*/  @!P0 FADD.FTZ R6, R6, R175 ;  /* 0x000000af06068221 */ /* 0x002fe20000010000 */
[----:B------:R-:W0:Y:S01]  /*8b30*/  SHFL.DOWN PT, R112, R5, 0x8, 0x1f ;  /* 0x09001f0005707f89 */ /* 0x000e2200000e0000 */
[----:B------:R-:W-:Y:S02]  /*8b40*/  FMUL.FTZ R139, R3, R139 ;  /* 0x0000008b038b7220 */ /* 0x000fe40000410000 */
[----:B--2---:R-:W-:Y:S01]  /*8b50*/  @!P0 FADD.FTZ R7, R7, R120 ;  /* 0x0000007807078221 */ /* 0x004fe20000010000 */
[----:B------:R-:W1:Y:S01]  /*8b60*/  SHFL.DOWN PT, R125, R6, 0x8, 0x1f ;  /* 0x09001f00067d7f89 */ /* 0x000e6200000e0000 */
[----:B------:R-:W-:-:S02]  /*8b70*/  FFMA.FTZ R20, R2, R187, -R20 ;  /* 0x000000bb02147223 */ /* 0x000fc40000010814 */
[----:B---3--:R-:W-:Y:S01]  /*8b80*/  @!P0 FADD.FTZ R4, R4, R21 ;  /* 0x0000001504048221 */ /* 0x008fe20000010000 */
[----:B------:R-:W2:Y:S01]  /*8b90*/  SHFL.DOWN PT, R118, R7, 0x8, 0x1f ;  /* 0x09001f0007767f89 */ /* 0x000ea200000e0000 */
[----:B------:R-:W-:Y:S01]  /*8ba0*/  ISETP.GT.AND P0, PT, R66, 0x17, PT ;  /* 0x000000174200780c */ /* 0x000fe20003f04270 */
[C---:B------:R-:W-:Y:S02]  /*8bb0*/  FMUL.FTZ R21, R3.reuse, R148 ;  /* 0x0000009403157220 */ /* 0x040fe40000410000 */
[----:B------:R-:W3:Y:S01]  /*8bc0*/  SHFL.DOWN PT, R25, R4, 0x8, 0x1f ;  /* 0x09001f0004197f89 */ /* 0x000ee200000e0000 */
[----:B------:R-:W-:Y:S02]  /*8bd0*/  FFMA.FTZ R22, R2, R137, R139 ;  /* 0x0000008902167223 */ /* 0x000fe4000001008b */
[----:B------:R-:W-:Y:S02]  /*8be0*/  FMUL.FTZ R187, R3, R187 ;  /* 0x000000bb03bb7220 */ /* 0x000fe40000410000 */
[----:B------:R-:W-:-:S02]  /*8bf0*/  FMUL.FTZ R157, R157, R20 ;  /* 0x000000149d9d7220 */ /* 0x000fc40000410000 */
[----:B------:R-:W-:Y:S02]  /*8c00*/  FADD.FTZ R101, R100, R101 ;  /* 0x0000006564657221 */ /* 0x000fe40000010000 */
[C---:B------:R-:W-:Y:S02]  /*8c10*/  FFMA.FTZ R20, R2.reuse, R24, -R21 ;  /* 0x0000001802147223 */ /* 0x040fe40000010815 */
[----:B------:R-:W-:Y:S02]  /*8c20*/  FFMA.FTZ R100, R159, R22, R155 ;  /* 0x000000169f647223 */ /* 0x000fe4000001009b */
[----:B------:R-:W-:Y:S02]  /*8c30*/  FMUL.FTZ R21, R3, R24 ;  /* 0x0000001803157220 */ /* 0x000fe40000410000 */
[----:B0-----:R-:W-:Y:S02]  /*8c40*/  @!P0 FADD.FTZ R5, R5, R112 ;  /* 0x0000007005058221 */ /* 0x001fe40000010000 */
[----:B------:R-:W-:-:S02]  /*8c50*/  FFMA.FTZ R22, R2, R23, R187 ;  /* 0x0000001702167223 */ /* 0x000fc400000100bb */
[----:B------:R-:W-:Y:S01]  /*8c60*/  FMUL.FTZ R153, R153, R20 ;  /* 0x0000001499997220 */ /* 0x000fe20000410000 */
[----:B------:R-:W0:Y:S01]  /*8c70*/  SHFL.DOWN PT, R24, R5, 0x10, 0x1f ;  /* 0x0a001f0005187f89 */ /* 0x000e2200000e0000 */
[----:B------:R-:W-:Y:S02]  /*8c80*/  FFMA.FTZ R20, R2, R148, R21 ;  /* 0x0000009402147223 */ /* 0x000fe40000010015 */
[----:B------:R-:W-:Y:S02]  /*8c90*/  FFMA.FTZ R22, R183, R22, R157 ;  /* 0x00000016b7167223 */ /* 0x000fe4000001009d */
[----:B-1----:R-:W-:Y:S02]  /*8ca0*/  @!P0 FADD.FTZ R6, R6, R125 ;  /* 0x0000007d06068221 */ /* 0x002fe40000010000 */
[----:B--2---:R-:W-:Y:S02]  /*8cb0*/  @!P0 FADD.FTZ R7, R7, R118 ;  /* 0x0000007607078221 */ /* 0x004fe40000010000 */
[----:B---3--:R-:W-:Y:S01]  /*8cc0*/  @!P0 FADD.FTZ R4, R4, R25 ;  /* 0x0000001904048221 */ /* 0x008fe20000010000 */
[----:B------:R-:W-:Y:S01]  /*8cd0*/  ISETP.GT.AND P0, PT, R66, 0xf, PT ;  /* 0x0000000f4200780c */ /* 0x000fe20003f04270 */
[----:B------:R-:W-:Y:S01]  /*8ce0*/  FFMA.FTZ R153, R171, R20, R153 ;  /* 0x00000014ab997223 */ /* 0x000fe20000010099 */
[----:B------:R-:W1:Y:S01]  /*8cf0*/  SHFL.DOWN PT, R25, R6, 0x10, 0x1f ;  /* 0x0a001f0006197f89 */ /* 0x000e6200000e0000 */
[----:B------:R-:W-:-:S02]  /*8d00*/  FFMA.FTZ R123, R123, R137, R100 ;  /* 0x000000897b7b7223 */ /* 0x000fc40000010064 */
[----:B------:R-:W-:Y:S01]  /*8d10*/  FFMA.FTZ R22, R121, R23, R22 ;  /* 0x0000001779167223 */ /* 0x000fe20000010016 */
[----:B------:R-:W2:Y:S01]  /*8d20*/  SHFL.DOWN PT, R100, R7, 0x10, 0x1f ;  /* 0x0a001f0007647f89 */ /* 0x000ea200000e0000 */
[C---:B------:R-:W-:Y:S02]  /*8d30*/  FMUL.FTZ R20, R3.reuse, R133 ;  /* 0x0000008503147220 */ /* 0x040fe40000410000 */
[----:B------:R-:W-:Y:S01]  /*8d40*/  FADD.FTZ R99, R22, R99 ;  /* 0x0000006316637221 */ /* 0x000fe20000010000 */
[----:B------:R-:W3:Y:S01]  /*8d50*/  SHFL.DOWN PT, R23, R4, 0x10, 0x1f ;  /* 0x0a001f0004177f89 */ /* 0x000ee200000e0000 */
[----:B------:R-:W-:Y:S02]  /*8d60*/  FFMA.FTZ R21, R2, R147, -R20 ;  /* 0x0000009302157223 */ /* 0x000fe40000010814 */
[----:B------:R-:W-:Y:S02]  /*8d70*/  FMUL.FTZ R20, R3, R149 ;  /* 0x0000009503147220 */ /* 0x000fe40000410000 */
[----:B------:R-:W-:-:S02]  /*8d80*/  FMUL.FTZ R114, R114, R21 ;  /* 0x0000001572727220 */ /* 0x000fc40000410000 */
[C---:B------:R-:W-:Y:S02]  /*8d90*/  FFMA.FTZ R20, R2.reuse, R173, -R20 ;  /* 0x000000ad02147223 */ /* 0x040fe40000010814 */
[----:B------:R-:W-:Y:S02]  /*8da0*/  FMUL.FTZ R21, R3, R135 ;  /* 0x0000008703157220 */ /* 0x000fe40000410000 */
[----:B------:R-:W-:Y:S02]  /*8db0*/  FMUL.FTZ R127, R127, R20 ;  /* 0x000000147f7f7220 */ /* 0x000fe40000410000 */
[C---:B------:R-:W-:Y:S02]  /*8dc0*/  FMUL.FTZ R20, R3.reuse, R151 ;  /* 0x0000009703147220 */ /* 0x040fe40000410000 */
[----:B------:R-:W-:Y:S02]  /*8dd0*/  FFMA.FTZ R22, R2, R145, -R21 ;  /* 0x0000009102167223 */ /* 0x000fe40000010815 */
[----:B------:R-:W-:-:S02]  /*8de0*/  FMUL.FTZ R147, R3, R147 ;  /* 0x0000009303937220 */ /* 0x000fc40000410000 */
[C---:B------:R-:W-:Y:S02]  /*8df0*/  FMUL.FTZ R145, R3.reuse, R145 ;  /* 0x0000009103917220 */ /* 0x040fe40000410000 */
[C---:B------:R-:W-:Y:S02]  /*8e00*/  FMUL.FTZ R173, R3.reuse, R173 ;  /* 0x000000ad03ad7220 */ /* 0x040fe40000410000 */
[-C--:B------:R-:W-:Y:S02]  /*8e10*/  FMUL.FTZ R3, R3, R161.reuse ;  /* 0x000000a103037220 */ /* 0x080fe40000410000 */
[----:B------:R-:W-:Y:S02]  /*8e20*/  FFMA.FTZ R20, R2, R161, -R20 ;  /* 0x000000a102147223 */ /* 0x000fe40000010814 */
[----:B------:R-:W-:Y:S02]  /*8e30*/  FMUL.FTZ R131, R131, R22 ;  /* 0x0000001683837220 */ /* 0x000fe40000410000 */
[----:B0-----:R-:W-:-:S02]  /*8e40*/  @!P0 FADD.FTZ R5, R5, R24 ;  /* 0x0000001805058221 */ /* 0x001fc40000010000 */
[C---:B------:R-:W-:Y:S02]  /*8e50*/  FFMA.FTZ R147, R2.reuse, R133, R147 ;  /* 0x0000008502937223 */ /* 0x040fe40000010093 */
[C---:B------:R-:W-:Y:S02]  /*8e60*/  FFMA.FTZ R24, R2.reuse, R135, R145 ;  /* 0x0000008702187223 */ /* 0x040fe40000010091 */
[C---:B------:R-:W-:Y:S02]  /*8e70*/  FFMA.FTZ R22, R2.reuse, R149, R173 ;  /* 0x0000009502167223 */ /* 0x040fe400000100ad */
[----:B------:R-:W-:Y:S02]  /*8e80*/  FFMA.FTZ R2, R2, R151, R3 ;  /* 0x0000009702027223 */ /* 0x000fe40000010003 */
[----:B------:R-:W-:Y:S02]  /*8e90*/  FMUL.FTZ R20, R129, R20 ;  /* 0x0000001481147220 */ /* 0x000fe40000410000 */
[----:B-1----:R-:W-:-:S02]  /*8ea0*/  @!P0 FADD.FTZ R6, R6, R25 ;  /* 0x0000001906068221 */ /* 0x002fc40000010000 */
[----:B--2---:R-:W-:Y:S02]  /*8eb0*/  @!P0 FADD.FTZ R7, R7, R100 ;  /* 0x0000006407078221 */ /* 0x004fe40000010000 */
[----:B---3--:R-:W-:Y:S02]  /*8ec0*/  @!P0 FADD.FTZ R4, R4, R23 ;  /* 0x0000001704048221 */ /* 0x008fe40000010000 */
        /* <DEDUP_REMOVED lines=28> */
.L_x_11499:
[----:B0-----:R-:W-:Y:S05]  /*9090*/  BSYNC B0 ;  /* 0x0000000000007941 */ /* 0x001fea0003800000 */
.L_x_11498:
[----:B------:R-:W-:Y:S02]  /*90a0*/  IADD3 R93, R93, 0x1, RZ ;  /* 0x000000015d5d7810 */ /* 0x000fe40007ffe0ff */
[----:B------:R-:W-:-:S02]  /*90b0*/  IADD3 R91, P1, R91, 0x1, RZ ;  /* 0x000000015b5b7810 */ /* 0x000fc40007f3e0ff */
[----:B------:R-:W-:Y:S02]  /*90c0*/  ISETP.GE.AND P0, PT, R93, c[0x0][0x16c], PT ;  /* 0x00005b005d007a0c */ /* 0x000fe40003f06270 */
[----:B------:R-:W-:-:S11]  /*90d0*/  IADD3.X R80, RZ, R80, RZ, P1, !PT ;  /* 0x00000050ff507210 */ /* 0x000fd60000ffe4ff */
[----:B------:R-:W-:Y:S01]  /*90e0*/  @P0 CALL.REL.NOINC `(.L_x_11453) ;  /* 0x0000001000000944 */ /* 0x000fe20003c00000 */
[----:B------:R-:W-:Y:S05]  /*90f0*/  BRA `(.L_x_11500) ;  /* 0xffffaf3000007947 */ /* 0x000fea000383ffff */
.L_x_11453:
[----:B------:R-:W-:Y:S01]  /*9100*/  BAR.SYNC.DEFER_BLOCKING 0x0 ;  /* 0x0000000000007b1d */ /* 0x000fe20000010000 */
[C---:B------:R-:W-:Y:S02]  /*9110*/  LOP3.LUT R20, R56.reuse, 0x20, RZ, 0xfc, !PT ;  /* 0x0000002038147812 */ /* 0x040fe400078efcff */
[-C--:B------:R-:W-:Y:S02]  /*9120*/  ISETP.GE.AND P1, PT, R56, R53.reuse, PT ;  /* 0x000000353800720c */ /* 0x080fe40003f26270 */
[----:B------:R-:W-:Y:S02]  /*9130*/  ISETP.GE.AND P0, PT, R20, R53, PT ;  /* 0x000000351400720c */ /* 0x000fe40003f06270 */
[C---:B------:R-:W-:Y:S02]  /*9140*/  LOP3.LUT R22, R56.reuse, 0x40, RZ, 0xfc, !PT ;  /* 0x0000004038167812 */ /* 0x040fe400078efcff */
[----:B------:R-:W-:Y:S02]  /*9150*/  PRMT R3, RZ, 0x7610, R3 ;  /* 0x00007610ff037816 */ /* 0x000fe40000000003 */
[----:B------:R-:W-:-:S02]  /*9160*/  LOP3.LUT R24, R56, 0x60, RZ, 0xfc, !PT ;  /* 0x0000006038187812 */ /* 0x000fc400078efcff */
[----:B------:R-:W-:Y:S02]  /*9170*/  PRMT R0, RZ, 0x7610, R0 ;  /* 0x00007610ff007816 */ /* 0x000fe40000000000 */
[C---:B------:R-:W-:Y:S02]  /*9180*/  LOP3.LUT R26, R56.reuse, 0x80, RZ, 0xfc, !PT ;  /* 0x00000080381a7812 */ /* 0x040fe400078efcff */
[C---:B------:R-:W-:Y:S02]  /*9190*/  LOP3.LUT R28, R56.reuse, 0xa0, RZ, 0xfc, !PT ;  /* 0x000000a0381c7812 */ /* 0x040fe400078efcff */
[----:B------:R-:W-:Y:S02]  /*91a0*/  LOP3.LUT R30, R56, 0xc0, RZ, 0xfc, !PT ;  /* 0x000000c0381e7812 */ /* 0x000fe400078efcff */
[-C--:B------:R-:W-:Y:S02]  /*91b0*/  ISETP.GE.AND P5, PT, R22, R53.reuse, PT ;  /* 0x000000351600720c */ /* 0x080fe40003fa6270 */
[----:B------:R-:W-:Y:S01]  /*91c0*/  LOP3.LUT R32, R56, 0xe0, RZ, 0xfc, !PT ;  /* 0x000000e038207812 */ /* 0x000fe200078efcff */
[----:B------:R-:W2:Y:S01]  /*91d0*/  @!P1 LDG.E.U16 R3, [R10.64] ;  /* 0x000000060a039981 */ /* 0x000ea2000c1e1500 */
[----:B------:R-:W-:-:S02]  /*91e0*/  ISETP.GE.AND P4, PT, R24, R53, PT ;  /* 0x000000351800720c */ /* 0x000fc40003f86270 */
[-C--:B------:R-:W-:Y:S01]  /*91f0*/  ISETP.GE.AND P3, PT, R26, R53.reuse, PT ;  /* 0x000000351a00720c */ /* 0x080fe20003f66270 */
[----:B------:R-:W3:Y:S01]  /*9200*/  @!P0 LDG.E.U16 R0, [R10.64+0x40] ;  /* 0x000040060a008981 */ /* 0x000ee2000c1e1500 */
        /* <DEDUP_REMOVED lines=15> */
[----:B------:R-:W-:-:S02]  /*9300*/  ISETP.NE.AND P6, PT, R68, RZ, PT ;  /* 0x000000ff4400720c */ /* 0x000fc40003fc5270 */
[----:B------:R-:W-:Y:S02]  /*9310*/  F2FP.PACK_AB R98, R98, R109 ;  /* 0x0000006d6262723e */ /* 0x000fe400000000ff */
[----:B------:R-:W-:Y:S02]  /*9320*/  F2FP.PACK_AB R96, R96, R107 ;  /* 0x0000006b6060723e */ /* 0x000fe400000000ff */
[----:B------:R-:W-:Y:S02]  /*9330*/  F2FP.PACK_AB R94, R94, R105 ;  /* 0x000000695e5e723e */ /* 0x000fe400000000ff */
[----:B------:R-:W-:Y:S02]  /*9340*/  F2FP.PACK_AB R92, R92, R103 ;  /* 0x000000675c5c723e */ /* 0x000fe400000000ff */
[----:B------:R-:W-:Y:S02]  /*9350*/  PRMT R21, R98, 0x7632, R21 ;  /* 0x0000763262157816 */ /* 0x000fe40000000015 */
[----:B------:R-:W-:-:S02]  /*9360*/  PRMT R25, R94, 0x7632, R25 ;  /* 0x000076325e197816 */ /* 0x000fc40000000019 */
[----:B------:R-:W-:Y:S01]  /*9370*/  PRMT R33, R92, 0x7632, R33 ;  /* 0x000076325c217816 */ /* 0x000fe20000000021 */
        /* <DEDUP_REMOVED lines=17> */
[----:B------:R-:W5:Y:S01]  /*9490*/  LDS.U16 R4, [R42+0xa] ;  /* 0x00000a002a047984 */ /* 0x000f620000000400 */
[----:B0-----:R-:W-:-:S05]  /*94a0*/  HADD2.F32 R5, -RZ, R12.H0_H0 ;  /* 0x2000000cff057230 */ /* 0x001fca0000004100 */
[----:B------:R-:W-:Y:S01]  /*94b0*/  FADD.FTZ R7, R5, R72 ;  /* 0x0000004805077221 */ /* 0x000fe20000010000 */
[----:B-1----:R-:W-:-:S04]  /*94c0*/  HADD2.F32 R5, -RZ, R10.H0_H0 ;  /* 0x2000000aff057230 */ /* 0x002fc80000004100 */
[----:B------:R-:W-:Y:S01]  /*94d0*/  FSETP.GTU.FTZ.AND P0, PT, R7, 20, PT ;  /* 0x41a000000700780b */ /* 0x000fe20003f1c000 */
[--C-:B------:R-:W-:Y:S01]  /*94e0*/  FADD.FTZ R10, R5, R72.reuse ;  /* 0x00000048050a7221 */ /* 0x100fe20000010000 */
[----:B--2---:R-:W-:Y:S02]  /*94f0*/  HADD2.F32 R5, -RZ, R3.H0_H0 ;  /* 0x20000003ff057230 */ /* 0x004fe40000004100 */
[----:B------:R-:W0:Y:S03]  /*9500*/  LDS.U16 R3, [R42+0xc] ;  /* 0x00000c002a037984 */ /* 0x000e260000000400 */
[----:B------:R-:W-:Y:S01]  /*9510*/  FADD.FTZ R12, R5, R72 ;  /* 0x00000048050c7221 */ /* 0x000fe20000010000 */
[----:B------:R-:W-:Y:S01]  /*9520*/  FSETP.GTU.FTZ.AND P5, PT, R10, 20, PT ;  /* 0x41a000000a00780b */ /* 0x000fe20003fbc000 */
[----:B------:R-:W1:Y:S04]  /*9530*/  LDS.U16 R5, [R42+0xe] ;  /* 0x00000e002a057984 */ /* 0x000e680000000400 */
[----:B------:R-:W-:Y:S01]  /*9540*/  @!P0 FMUL.FTZ R6, R7, -1.4426950216293334961 ;  /* 0xbfb8aa3b07068820 */ /* 0x000fe20000410000 */
[----:B------:R-:W-:Y:S01]  /*9550*/  BAR.SYNC.DEFER_BLOCKING 0x0 ;  /* 0x0000000000007b1d */ /* 0x000fe20000010000 */
[----:B------:R-:W-:-:S05]  /*9560*/  FSETP.GTU.FTZ.AND P4, PT, R12, 20, PT ;  /* 0x41a000000c00780b */ /* 0x000fca0003f9c000 */
[----:B------:R-:W2:Y:S01]  /*9570*/  @!P0 MUFU.EX2 R6, R6 ;  /* 0x0000000600068308 */ /* 0x000ea20000000800 */
[----:B---3--:R-:W-:Y:S01]  /*9580*/  HADD2.F32 R11, -RZ, R0.H0_H0 ;  /* 0x20000000ff0b7230 */ /* 0x008fe20000004100 */
[----:B------:R-:W-:-:S06]  /*9590*/  @!P5 FMUL.FTZ R7, R10, -1.4426950216293334961 ;  /* 0xbfb8aa3b0a07d820 */ /* 0x000fcc0000410000 */
[----:B------:R-:W-:Y:S02]  /*95a0*/  @!P4 FMUL.FTZ R10, R12, -1.4426950216293334961 ;  /* 0xbfb8aa3b0c0ac820 */ /* 0x000fe40000410000 */
[----:B------:R-:W-:Y:S01]  /*95b0*/  FADD.FTZ R12, R11, R72 ;  /* 0x000000480b0c7221 */ /* 0x000fe20000010000 */
[----:B----4-:R-:W-:Y:S01]  /*95c0*/  HADD2.F32 R11, -RZ, R2.H0_H0 ;  /* 0x20000002ff0b7230 */ /* 0x010fe20000004100 */
[----:B------:R-:W3:Y:S01]  /*95d0*/  @!P5 MUFU.EX2 R7, R7 ;  /* 0x000000070007d308 */ /* 0x000ee20000000800 */
[----:B--2---:R-:W-:-:S03]  /*95e0*/  @!P0 FADD.FTZ R0, R6, 1 ;  /* 0x3f80000006008421 */ /* 0x004fc60000010000 */
[----:B------:R-:W-:Y:S01]  /*95f0*/  FADD.FTZ R6, R11, R72 ;  /* 0x000000480b067221 */ /* 0x000fe20000010000 */
[----:B-----5:R-:W-:-:S03]  /*9600*/  HADD2.F32 R11, -RZ, R4.H0_H0 ;  /* 0x20000004ff0b7230 */ /* 0x020fc60000004100 */
[----:B------:R-:W2:Y:S01]  /*9610*/  @!P0 MUFU.RCP R13, R0 ;  /* 0x00000000000d8308 */ /* 0x000ea20000001000 */
[----:B------:R-:W-:Y:S01]  /*9620*/  FSETP.GTU.FTZ.AND P3, PT, R12, 20, PT ;  /* 0x41a000000c00780b */ /* 0x000fe20003f7c000 */
[----:B------:R-:W-:-:S05]  /*9630*/  FADD.FTZ R11, R11, R72 ;  /* 0x000000480b0b7221 */ /* 0x000fca0000010000 */
[----:B------:R-:W-:Y:S01]  /*9640*/  FSETP.GTU.FTZ.AND P1, PT, R11, 20, PT ;  /* 0x41a000000b00780b */ /* 0x000fe20003f3c000 */
[----:B---3--:R-:W-:Y:S01]  /*9650*/  @!P5 FADD.FTZ R7, R7, 1 ;  /* 0x3f8000000707d421 */ /* 0x008fe20000010000 */
[----:B0-----:R-:W-:-:S03]  /*9660*/  HADD2.F32 R3, -RZ, R3.H0_H0 ;  /* 0x20000003ff037230 */ /* 0x001fc60000004100 */
[----:B------:R0:W3:Y:S01]  /*9670*/  @!P5 MUFU.RCP R4, R7 ;  /* 0x000000070004d308 */ /* 0x0000e20000001000 */
[----:B------:R-:W-:Y:S01]  /*9680*/  FSETP.GTU.FTZ.AND P2, PT, R6, 20, PT ;  /* 0x41a000000600780b */ /* 0x000fe20003f5c000 */
[----:B------:R-:W-:Y:S01]  /*9690*/  @!P3 FMUL.FTZ R2, R12, -1.4426950216293334961 ;  /* 0xbfb8aa3b0c02b820 */ /* 0x000fe20000410000 */
[----:B------:R-:W-:Y:S01]  /*96a0*/  STS.U16 [R42], R98 ;  /* 0x000000622a007388 */ /* 0x000fe20000000400 */
[----:B------:R-:W-:Y:S01]  /*96b0*/  FADD.FTZ R12, R3, R72 ;  /* 0x00000048030c7221 */ /* 0x000fe20000010000 */
[----:B0-----:R-:W-:Y:S02]  /*96c0*/  PRMT R7, R96, 0x7632, R7 ;  /* 0x0000763260077816 */ /* 0x001fe40000000007 */
[----:B------:R-:W-:Y:S01]  /*96d0*/  STS.U16 [R42+0x2], R21 ;  /* 0x000002152a007388 */ /* 0x000fe20000000400 */
[----:B--2---:R-:W-:Y:S02]  /*96e0*/  @!P0 FMUL.FTZ R84, R84, R13 ;  /* 0x0000000d54548220 */ /* 0x004fe40000410000 */
[----:B------:R-:W-:Y:S01]  /*96f0*/  @!P1 FMUL.FTZ R3, R11, -1.4426950216293334961 ;  /* 0xbfb8aa3b0b039820 */ /* 0x000fe20000410000 */
        /* <DEDUP_REMOVED lines=15> */
[----:B-1----:R-:W-:-:S03]  /*97f0*/  HADD2.F32 R5, -RZ, R5.H0_H0 ;  /* 0x20000005ff057230 */ /* 0x002fc60000004100 */
[----:B------:R-:W-:Y:S04]  /*9800*/  @!P6 STS [0x210], R53 ;  /* 0x00021035ff00e388 */ /* 0x000fe80000000800 */
[----:B------:R-:W-:Y:S01]  /*9810*/  BAR.SYNC.DEFER_BLOCKING 0x0 ;  /* 0x0000000000007b1d */ /* 0x000fe20000010000 */
[----:B------:R-:W-:Y:S02]  /*9820*/  @!P2 FMUL.FTZ R0, R6, -1.4426950216293334961 ;  /* 0xbfb8aa3b0600a820 */ /* 0x000fe40000410000 */
[----:B------:R-:W-:Y:S02]  /*9830*/  FADD.FTZ R6, R5, R72 ;  /* 0x0000004805067221 */ /* 0x000fe40000010000 */
[----:B---3--:R-:W-:-:S03]  /*9840*/  @!P5 FMUL.FTZ R95, R95, R4 ;  /* 0x000000045f5fd220 */ /* 0x008fc60000410000 */
[----:B------:R-:W-:Y:S01]  /*9850*/  FSETP.GTU.FTZ.AND P5, PT, R6, 20, PT ;  /* 0x41a000000600780b */ /* 0x000fe20003fbc000 */
[----:B------:R-:W1:Y:S01]  /*9860*/  @!P4 MUFU.EX2 R10, R10 ;  /* 0x0000000a000ac308 */ /* 0x000e620000000800 */
[----:B------:R-:W-:-:S07]  /*9870*/  FSETP.GTU.FTZ.AND P0, PT, R12, 20, PT ;  /* 0x41a000000c00780b */ /* 0x000fce0003f1c000 */
[----:B------:R-:W2:Y:S04]  /*9880*/  @!P3 MUFU.EX2 R2, R2 ;  /* 0x000000020002b308 */ /* 0x000ea80000000800 */
[----:B------:R-:W-:Y:S01]  /*9890*/  @!P5 FMUL.FTZ R6, R6, -1.4426950216293334961 ;  /* 0xbfb8aa3b0606d820 */ /* 0x000fe20000410000 */
[----:B------:R-:W3:Y:S03]  /*98a0*/  LDS R37, [0x210] ;  /* 0x00021000ff257984 */ /* 0x000ee60000000800 */
[----:B------:R-:W-:Y:S01]  /*98b0*/  @!P1 MUFU.EX2 R3, R3 ;  /* 0x0000000300039308 */ /* 0x000fe20000000800 */
[----:B-1----:R-:W-:Y:S02]  /*98c0*/  @!P4 FADD.FTZ R10, R10, 1 ;  /* 0x3f8000000a0ac421 */ /* 0x002fe40000010000 */
[----:B------:R-:W-:-:S05]  /*98d0*/  @!P0 FMUL.FTZ R4, R12, -1.4426950216293334961 ;  /* 0xbfb8aa3b0c048820 */ /* 0x000fca0000410000 */
[----:B------:R-:W1:Y:S01]  /*98e0*/  @!P5 MUFU.EX2 R6, R6 ;  /* 0x000000060006d308 */ /* 0x000e620000000800 */
[----:B--2---:R-:W-:-:S07]  /*98f0*/  @!P3 FADD.FTZ R2, R2, 1 ;  /* 0x3f8000000202b421 */ /* 0x004fce0000010000 */
[----:B------:R-:W2:Y:S08]  /*9900*/  @!P2 MUFU.EX2 R0, R0 ;  /* 0x000000000000a308 */ /* 0x000eb00000000800 */
[----:B0-----:R0:W-:Y:S01]  /*9910*/  @!P4 MUFU.RCP R7, R10 ;  /* 0x0000000a0007c308 */ /* 0x0011e20000001000 */
[----:B-1----:R-:W-:-:S07]  /*9920*/  @!P5 FADD.FTZ R6, R6, 1 ;  /* 0x3f8000000606d421 */ /* 0x002fce0000010000 */
[----:B------:R1:W4:Y:S01]  /*9930*/  @!P0 MUFU.EX2 R5, R4 ;  /* 0x0000000400058308 */ /* 0x0003220000000800 */
[----:B0-----:R-:W-:-:S04]  /*9940*/  IMAD R10, R70, c[0x0][0x2d8], RZ ;  /* 0x0000b600460a7a24 */ /* 0x001fc800078e02ff */
[----:B------:R-:W-:-:S03]  /*9950*/  IMAD R41, R73, c[0x0][0x2dc], R10 ;  /* 0x0000b70049297a24 */ /* 0x000fc600078e020a */
[----:B------:R0:W-:Y:S01]  /*9960*/  @!P3 MUFU.RCP R12, R2 ;  /* 0x00000002000cb308 */ /* 0x0001e20000001000 */
[----:B-1----:R-:W-:Y:S02]  /*9970*/  @!P1 FADD.FTZ R4, R3, 1 ;  /* 0x3f80000003049421 */ /* 0x002fe40000010000 */
[----:B0-----:R-:W-:-:S05]  /*9980*/  IMAD.WIDE.U32 R2, R73, c[0x0][0x2d8], RZ ;  /* 0x0000b60049027a25 */ /* 0x001fca00078e00ff */
[----:B------:R-:W0:Y:S01]  /*9990*/  @!P5 MUFU.RCP R6, R6 ;  /* 0x000000060006d308 */ /* 0x000e220000001000 */
[----:B------:R-:W-:Y:S01]  /*99a0*/  IADD3 R3, R3, R41, RZ ;  /* 0x0000002903037210 */ /* 0x000fe20007ffe0ff */
[----:B--2---:R-:W-:Y:S02]  /*99b0*/  @!P2 FADD.FTZ R0, R0, 1 ;  /* 0x3f8000000000a421 */ /* 0x004fe40000010000 */
[----:B----4-:R-:W-:Y:S02]  /*99c0*/  @!P0 FADD.FTZ R5, R5, 1 ;  /* 0x3f80000005058421 */ /* 0x010fe40000010000 */
[----:B------:R-:W-:Y:S02]  /*99d0*/  IMAD.WIDE.U32 R2, R76, c[0x0][0x2e0], R2 ;  /* 0x0000b8004c027a25 */ /* 0x000fe400078e0002 */
[----:B------:R1:W2:Y:S02]  /*99e0*/  @!P2 MUFU.RCP R39, R0 ;  /* 0x000000000027a308 */ /* 0x0002a40000001000 */
[----:B------:R-:W-:Y:S01]  /*99f0*/  @!P4 FMUL.FTZ R86, R86, R7 ;  /* 0x000000075656c220 */ /* 0x000fe20000410000 */
[----:B-1----:R-:W-:-:S05]  /*9a00*/  IADD3 R0, P4, R29, R2, RZ ;  /* 0x000000021d007210 */ /* 0x002fca0007f9e0ff */
[----:B------:R-:W1:Y:S01]  /*9a10*/  @!P1 MUFU.RCP R4, R4 ;  /* 0x0000000400049308 */ /* 0x000e620000001000 */
[----:B------:R-:W-:Y:S02]  /*9a20*/  IADD3.X R3, R27, R77, R3, P4, !PT ;  /* 0x0000004d1b037210 */ /* 0x000fe400027fe403 */
[----:B---3--:R-:W-:-:S05]  /*9a30*/  ISETP.GE.AND P4, PT, R56, R37, PT ;  /* 0x000000253800720c */ /* 0x008fca0003f86270 */
[----:B------:R-:W3:Y:S01]  /*9a40*/  @!P0 MUFU.RCP R5, R5 ;  /* 0x0000000500058308 */ /* 0x000ee20000001000 */
[----:B0-----:R-:W-:Y:S01]  /*9a50*/  @!P5 FMUL.FTZ R101, R101, R6 ;  /* 0x000000066565d220 */ /* 0x001fe20000410000 */
[----:B------:R-:W-:-:S04]  /*9a60*/  LEA R7, P5, R56, c[0x0][0x330], 0x1 ;  /* 0x0000cc0038077a11 */ /* 0x000fc800078a08ff */
[----:B------:R-:W-:Y:S02]  /*9a70*/  LEA.HI.X R2, R56, c[0x0][0x334], R55, 0x1, P5 ;  /* 0x0000cd0038027a11 */ /* 0x000fe400028f0c37 */
[----:B------:R-:W-:Y:S01]  /*9a80*/  LEA R6, P5, R0, R7, 0x1 ;  /* 0x0000000700067211 */ /* 0x000fe200078a08ff */
[----:B------:R-:W-:Y:S01]  /*9a90*/  @!P3 FMUL.FTZ R97, R97, R12 ;  /* 0x0000000c6161b220 */ /* 0x000fe20000410000 */
[----:B------:R-:W-:Y:S01]  /*9aa0*/  ISETP.GE.AND P3, PT, R22, R37, PT ;  /* 0x000000251600720c */ /* 0x000fe20003f66270 */
[----:B--2---:R-:W-:Y:S01]  /*9ab0*/  @!P2 FMUL.FTZ R88, R88, R39 ;  /* 0x000000275858a220 */ /* 0x004fe20000410000 */
[-C--:B------:R-:W-:Y:S01]  /*9ac0*/  ISETP.GE.AND P2, PT, R24, R37.reuse, PT ;  /* 0x000000251800720c */ /* 0x080fe20003f46270 */
[----:B-1----:R-:W-:Y:S01]  /*9ad0*/  @!P1 FMUL.FTZ R99, R99, R4 ;  /* 0x0000000463639220 */ /* 0x002fe20000410000 */
[----:B------:R-:W-:Y:S01]  /*9ae0*/  ISETP.GE.AND P1, PT, R26, R37, PT ;  /* 0x000000251a00720c */ /* 0x000fe20003f26270 */
        /* <DEDUP_REMOVED lines=15> */
.L_x_11502:
[----:B------:R-:W-:Y:S05]  /*9be0*/  BSYNC B0 ;  /* 0x0000000000007941 */ /* 0x000fea0003800000 */
.L_x_11501:
        /* <DEDUP_REMOVED lines=66> */
.L_x_11504:
[----:B------:R-:W-:Y:S05]  /*a010*/  BSYNC B0 ;  /* 0x0000000000007941 */ /* 0x000fea0003800000 */
.L_x_11503:
[----:B------:R-:W-:Y:S01]  /*a020*/  MOV R3, R31 ;  /* 0x0000001f00037202 */ /* 0x000fe20000000f00 */
[----:B------:R-:W-:Y:S01]  /*a030*/  IMAD R5, R75, c[0x0][0x300], RZ ;  /* 0x0000c0004b057a24 */ /* 0x000fe200078e02ff */
[----:B------:R-:W-:Y:S02]  /*a040*/  IADD3 R43, P1, R43, -0x1c0, RZ ;  /* 0xfffffe402b2b7810 */ /* 0x000fe40007f3e0ff */
[-C--:B------:R-:W-:Y:S01]  /*a050*/  ISETP.GE.AND P5, PT, R30, R25.reuse, PT ;  /* 0x000000191e00720c */ /* 0x080fe20003fa6270 */
[----:B------:R-:W-:Y:S01]  /*a060*/  IMAD.WIDE.U32 R2, R76, c[0x0][0x300], R2 ;  /* 0x0000c0004c027a25 */ /* 0x000fe200078e0002 */
[----:B------:R-:W-:Y:S02]  /*a070*/  IADD3.X R0, R44, -0x1, RZ, P1, !PT ;  /* 0xffffffff2c007810 */ /* 0x000fe40000ffe4ff */
[----:B------:R-:W-:Y:S01]  /*a080*/  ISETP.GE.AND P0, PT, R20, R25, PT ;  /* 0x000000191400720c */ /* 0x000fe20003f06270 */
[----:B------:R-:W-:Y:S01]  /*a090*/  IMAD R5, R76, c[0x0][0x304], R5 ;  /* 0x0000c1004c057a24 */ /* 0x000fe200078e0205 */
        /* <DEDUP_REMOVED lines=30> */
.L_x_11431:
        /* <DEDUP_REMOVED lines=24> */
.L_x_11507:
[----:B0-----:R-:W-:Y:S05]  /*a400*/  BSYNC B0 ;  /* 0x0000000000007941 */ /* 0x001fea0003800000 */
.L_x_11506:
[----:B------:R-:W-:Y:S01]  /*a410*/  BSSY B0, `(.L_x_11508) ;  /* 0x0000018000007945 */ /* 0x000fe20003800000 */
[----:B------:R-:W-:Y:S05]  /*a420*/  @!P0 BRA `(.L_x_11509) ;  /* 0x0000015000008947 */ /* 0x000fea0003800000 */
[----:B------:R-:W-:Y:S06]  /*a430*/  BAR.SYNC.DEFER_BLOCKING 0x0 ;  /* 0x0000000000007b1d */ /* 0x000fec0000010000 */
[----:B------:R-:W2:Y:S04]  /*a440*/  SHFL.DOWN P0, R0, R67, 0x1, 0x1f ;  /* 0x08201f0043007f89 */ /* 0x000ea80000000000 */
[----:B0-----:R-:W0:Y:S04]  /*a450*/  S2R R6, SR_LANEID ;  /* 0x0000000000067919 */ /* 0x001e280000000000 */
[----:B-1----:R-:W1:Y:S01]  /*a460*/  S2R R13, SR_TID.X ;  /* 0x00000000000d7919 */ /* 0x002e620000002100 */
[----:B--2---:R-:W-:Y:S01]  /*a470*/  @P0 FADD R0, R0, R67 ;  /* 0x0000004300000221 */ /* 0x004fe20000000000 */
        /* <DEDUP_REMOVED lines=13> */
[----:B0-----:R0:W-:Y:S01]  /*a550*/  RED.E.ADD.F32.FTZ.RN.STRONG.GPU [R14.64], R4 ;  /* 0x000000040e00798e */ /* 0x0011e2000c10e786 */
[----:B------:R-:W-:Y:S01]  /*a560*/  HFMA2.MMA R13, -RZ, RZ, 0, 0 ;  /* 0x00000000ff0d7435 */ /* 0x000fe200000001ff */
[----:B------:R-:W-:Y:S05]  /*a570*/  BRA `(.L_x_11510) ;  /* 0x0000001000007947 */ /* 0x000fea0003800000 */
.L_x_11509:
[----:B-1----:R-:W1:Y:S02]  /*a580*/  S2R R13, SR_TID.X ;  /* 0x00000000000d7919 */ /* 0x002e640000002100 */
.L_x_11510:
[----:B0-----:R-:W-:Y:S05]  /*a590*/  BSYNC B0 ;  /* 0x0000000000007941 */ /* 0x001fea0003800000 */
.L_x_11508:
        /* <DEDUP_REMOVED lines=10> */
.L_x_11511:
        /* <DEDUP_REMOVED lines=28> */
.L_x_11512:
        /* <DEDUP_REMOVED lines=16> */
.L_x_14727:


//--------------------- .text._Z25selective_scan_bwd_kernelI32Selective_Scan_bwd_kernel_traitsILi32ELi8ELb0ELb1ELb0ELb0ELb0EN3c104HalfENS1_7complexIfEEEEv12SSMParamsBwd --------------------------
	.section	.text._Z25selective_scan_bwd_kernelI32Selective_Scan_bwd_kernel_traitsILi32ELi8ELb0ELb1ELb0ELb0ELb0EN3c104HalfENS1_7complexIfEEEEv12SSMParamsBwd,"ax",@progbits
	.sectioninfo	@"SHI_REGISTERS=198"
	.align	128
        .global         _Z25selective_scan_bwd_kernelI32Selective_Scan_bwd_kernel_traitsILi32ELi8ELb0ELb1ELb0ELb0ELb0EN3c104HalfENS1_7complexIfEEEEv12SSMParamsBwd
        .type           _Z25selective_scan_bwd_kernelI32Selective_Scan_bwd_kernel_traitsILi32ELi8ELb0ELb1ELb0ELb0ELb0EN3c104HalfENS1_7complexIfEEEEv12SSMParamsBwd,@function
        .size           _Z25selective_scan_bwd_kernelI32Selective_Scan_bwd_kernel_traitsILi32ELi8ELb0ELb1ELb0ELb0ELb0EN3c104HalfENS1_7complexIfEEEEv12SSMParamsBwd,(.L_x_14728 - _Z25selective_scan_bwd_kernelI32Selective_Scan_bwd_kernel_traitsILi32ELi8ELb0ELb1ELb0ELb0ELb0EN3c104HalfENS1_7complexIfEEEEv12SSMParamsBwd)
        .other          _Z25selective_scan_bwd_kernelI32Selective_Scan_bwd_kernel_traitsILi32ELi8ELb0ELb1ELb0ELb0ELb0EN3c104HalfENS1_7complexIfEEEEv12SSMParamsBwd,@"STO_CUDA_ENTRY STV_DEFAULT"
_Z25selective_scan_bwd_kernelI32Selective_Scan_bwd_kernel_traitsILi32ELi8ELb0ELb1ELb0ELb0ELb0EN3c104HalfENS1_7complexIfEEEEv12SSMParamsBwd:
.text._Z25selective_scan_bwd_kernelI32Selective_Scan_bwd_kernel_traitsILi32ELi8ELb0ELb1ELb0ELb0ELb0EN3c104HalfENS1_7complexIfEEEEv12SSMParamsBwd:
        /* <DEDUP_REMOVED lines=77> */
[----:B------:R-:W-:Y:S02]  /*04d0*/  LEA R86, P0, R87, c[0x0][0x240], 0x1 ;  /* 0x0000900057567a11 */ /* 0x000fe400078008ff */
[----:B------:R-:W-:Y:S02]  /*04e0*/  IADD3 R11, P2, R11, R4, RZ ;  /* 0x000000040b0b7210 */ /* 0x000fe40007f5e0ff */
[----:B------:R-:W-:Y:S01]  /*04f0*/  LEA.HI.X R87, R87, c[0x0][0x244], R0, 0x1, P0 ;  /* 0x0000910057577a11 */ /* 0x000fe200000f0c00 */
[----:B------:R-:W-:Y:S01]  /*0500*/  IMAD R0, R178, c[0x0][0x1a8], RZ ;  /* 0x00006a00b2007a24 */ /* 0x000fe200078e02ff */
[----:B------:R-:W-:-:S02]  /*0510*/  ISETP.NE.U32.AND P0, PT, RZ, c[0x0][0x260], PT ;  /* 0x00009800ff007a0c */ /* 0x000fc40003f05070 */
[----:B------:R-:W-:Y:S02]  /*0520*/  LEA R84, P1, R85, c[0x0][0x248], 0x1 ;  /* 0x0000920055547a11 */ /* 0x000fe400078208ff */
        /* <DEDUP_REMOVED lines=9> */
[C---:B------:R-:W-:Y:S02]  /*05c0*/  LEA R3, R12.reuse, 0xfffffe00, 0x9 ;  /* 0xfffffe000c037811 */ /* 0x040fe400078e48ff */
[----:B------:R-:W-:Y:S01]  /*05d0*/  ISETP.GE.AND P3, PT, R12, 0x1, PT ;  /* 0x000000010c00780c */ /* 0x000fe20003f66270 */
[----:B------:R-:W-:Y:S01]  /*05e0*/  @P0 IMAD R0, R0, c[0x0][0x174], RZ ;  /* 0x00005d0000000a24 */ /* 0x000fe200078e02ff */
[----:B------:R-:W-:Y:S02]  /*05f0*/  IADD3 R80, P5, R3, R8, RZ ;  /* 0x0000000803507210 */ /* 0x000fe40007fbe0ff */
[----:B------:R-:W-:Y:S01]  /*0600*/  LEA R82, P4, R11, c[0x0][0x308], 0x1 ;  /* 0x0000c2000b527a11 */ /* 0x000fe200078808ff */
[----:B------:R-:W-:Y:S01]  /*0610*/  @P0 IMAD R0, R0, c[0x0][0x16c], RZ ;  /* 0x00005b0000000a24 */ /* 0x000fe200078e02ff */
[----:B------:R-:W-:-:S02]  /*0620*/  IADD3 R8, R9, R5, RZ ;  /* 0x0000000509087210 */ /* 0x000fc40007ffe0ff */
[----:B------:R-:W-:Y:S02]  /*0630*/  LEA.HI.X R83, R11, c[0x0][0x30c], R4, 0x1, P4 ;  /* 0x0000c3000b537a11 */ /* 0x000fe400020f0c04 */
[----:B------:R-:W-:Y:S01]  /*0640*/  LEA.HI.X.SX32 R3, R3, R8, 0x1, P5 ;  /* 0x0000000803037211 */ /* 0x000fe200028f0eff */
[----:B------:R-:W-:Y:S01]  /*0650*/  CS2R R10, SRZ ;  /* 0x00000000000a7805 */ /* 0x000fe2000001ff00 */
[----:B------:R-:W-:Y:S01]  /*0660*/  CS2R R8, SRZ ;  /* 0x0000000000087805 */ /* 0x000fe2000001ff00 */
[----:B------:R-:W-:Y:S02]  /*0670*/  @P0 MOV R5, 0x10 ;  /* 0x0000001000050802 */ /* 0x000fe40000000f00 */
[----:B------:R-:W-:Y:S02]  /*0680*/  LEA R81, P6, R80, c[0x0][0x228], 0x1 ;  /* 0x00008a0050517a11 */ /* 0x000fe400078c08ff */
[C---:B------:R-:W-:Y:S02]  /*0690*/  @P1 LEA R8, P4, R98.reuse, c[0x0][0x328], 0x2 ;  /* 0x0000ca0062081a11 */ /* 0x040fe400078810ff */
[----:B------:R-:W-:-:S02]  /*06a0*/  @P2 LEA R10, P5, R98, c[0x0][0x348], 0x2 ;  /* 0x0000d200620a2a11 */ /* 0x000fc400078a10ff */
[----:B------:R-:W-:Y:S01]  /*06b0*/  LEA.HI.X R80, R80, c[0x0][0x22c], R3, 0x1, P6 ;  /* 0x00008b0050507a11 */ /* 0x000fe200030f0c03 */
[----:B------:R-:W-:Y:S01]  /*06c0*/  @P0 IMAD.WIDE R2, R0, R5, c[0x0][0x260] ;  /* 0x0000980000020625 */ /* 0x000fe200078e0205 */
[C-C-:B------:R-:W-:Y:S01]  /*06d0*/  @P1 LEA.HI.X R9, R98.reuse, c[0x0][0x32c], R97.reuse, 0x2, P4 ;  /* 0x0000cb0062091a11 */ /* 0x140fe200020f1461 */
[----:B------:R-:W-:Y:S01]  /*06e0*/  @!P0 CS2R R2, SRZ ;  /* 0x0000000000028805 */ /* 0x000fe2000001ff00 */
[----:B------:R-:W-:Y:S01]  /*06f0*/  @P2 LEA.HI.X R11, R98, c[0x0][0x34c], R97, 0x2, P5 ;  /* 0x0000d300620b2a11 */ /* 0x000fe200028f1461 */
[----:B------:R-:W-:Y:S05]  /*0700*/  @!P3 BRA `(.L_x_11513) ;  /* 0x000067e00000b947 */ /* 0x000fea0003800000 */
[----:B------:R-:W0:Y:S01]  /*0710*/  S2R R90, SR_TID.X ;  /* 0x00000000005a7919 */ /* 0x000e220000002100 */
[----:B------:R-:W-:Y:S02]  /*0720*/  MOV R92, RZ ;  /* 0x000000ff005c7202 */ /* 0x000fe40000000f00 */
[----:B------:R-:W-:Y:S01]  /*0730*/  MOV R78, RZ ;  /* 0x000000ff004e7202 */ /* 0x000fe20000000f00 */
[----:B------:R-:W1:Y:S01]  /*0740*/  S2R R88, SR_LANEID ;  /* 0x0000000000587919 */ /* 0x000e620000000000 */
[----:B------:R-:W-:-:S02]  /*0750*/  MOV R89, RZ ;  /* 0x000000ff00597202 */ /* 0x000fc40000000f00 */
[----:B0-----:R-:W-:-:S04]  /*0760*/  SHF.L.U32 R79, R90, 0x3, RZ ;  /* 0x000000035a4f7819 */ /* 0x001fc800000006ff */
[----:B-1----:R-:W-:Y:S02]  /*0770*/  LOP3.LUT R79, R79, 0xffffff00, RZ, 0xc0, !PT ;  /* 0xffffff004f4f7812 */ /* 0x002fe400078ec0ff */
.L_x_11566:
        /* <DEDUP_REMOVED lines=37> */
[----:B------:R-:W-:-:S04]  /*09d0*/  IADD3 R19, R88, 0x20, RZ ;  /* 0x0000002058137810 */ /* 0x000fc80007ffe0ff */
[-C--:B------:R-:W-:Y:S02]  /*09e0*/  LEA.HI.SX32 R19, R19, R88.reuse, 0x1b ;  /* 0x0000005813137211 */ /* 0x080fe400078fdaff */
[C---:B------:R-:W-:Y:S02]  /*09f0*/  IADD3 R21, R88.reuse, 0x40, RZ ;  /* 0x0000004058157810 */ /* 0x040fe40007ffe0ff */
[----:B------:R-:W-:Y:S02]  /*0a00*/  SHF.L.U32 R73, R19, 0x1, RZ ;  /* 0x0000000113497819 */ /* 0x000fe400000006ff */
[CC--:B------:R-:W-:Y:S02]  /*0a10*/  LEA.HI.SX32 R74, R88.reuse, R88.reuse, 0x1b ;  /* 0x00000058584a7211 */ /* 0x0c0fe400078fdaff */
[----:B------:R-:W-:Y:S02]  /*0a20*/  IADD3 R19, R88, 0x60, RZ ;  /* 0x0000006058137810 */ /* 0x000fe40007ffe0ff */
[----:B------:R-:W-:-:S02]  /*0a30*/  LEA.HI.SX32 R21, R21, R88, 0x1b ;  /* 0x0000005815157211 */ /* 0x000fc400078fdaff */
[----:B------:R-:W-:Y:S02]  /*0a40*/  SHF.L.U32 R74, R74, 0x1, RZ ;  /* 0x000000014a4a7819 */ /* 0x000fe400000006ff */
[----:B------:R-:W-:Y:S02]  /*0a50*/  LEA.HI.SX32 R19, R19, R88, 0x1b ;  /* 0x0000005813137211 */ /* 0x000fe400078fdaff */
[----:B------:R-:W-:Y:S02]  /*0a60*/  SHF.L.U32 R72, R21, 0x1, RZ ;  /* 0x0000000115487819 */ /* 0x000fe400000006ff */
[C---:B0-----:R-:W-:Y:S02]  /*0a70*/  IADD3 R5, R88.reuse, 0x80, RZ ;  /* 0x0000008058057810 */ /* 0x041fe40007ffe0ff */
[C---:B------:R-:W-:Y:S02]  /*0a80*/  IADD3 R21, R88.reuse, 0xa0, RZ ;  /* 0x000000a058157810 */ /* 0x040fe40007ffe0ff */
[----:B------:R-:W-:-:S02]  /*0a90*/  IADD3 R23, R88, 0xc0, RZ ;  /* 0x000000c058177810 */ /* 0x000fc40007ffe0ff */
[----:B------:R-:W-:Y:S02]  /*0aa0*/  SHF.L.U32 R71, R19, 0x1, RZ ;  /* 0x0000000113477819 */ /* 0x000fe400000006ff */
[----:B------:R-:W-:Y:S02]  /*0ab0*/  IADD3 R19, R88, 0xe0, RZ ;  /* 0x000000e058137810 */ /* 0x000fe40007ffe0ff */
[-C--:B------:R-:W-:Y:S02]  /*0ac0*/  LEA.HI.SX32 R5, R5, R88.reuse, 0x1b ;  /* 0x0000005805057211 */ /* 0x080fe400078fdaff */
[-C--:B------:R-:W-:Y:S02]  /*0ad0*/  LEA.HI.SX32 R21, R21, R88.reuse, 0x1b ;  /* 0x0000005815157211 */ /* 0x080fe400078fdaff */
[-C--:B------:R-:W-:Y:S02]  /*0ae0*/  LEA.HI.SX32 R23, R23, R88.reuse, 0x1b ;  /* 0x0000005817177211 */ /* 0x080fe400078fdaff */
[----:B------:R-:W-:-:S02]  /*0af0*/  LEA.HI.SX32 R19, R19, R88, 0x1b ;  /* 0x0000005813137211 */ /* 0x000fc400078fdaff */
[----:B------:R-:W-:Y:S02]  /*0b00*/  SHF.L.U32 R70, R5, 0x1, RZ ;  /* 0x0000000105467819 */ /* 0x000fe400000006ff */
[----:B------:R-:W-:Y:S02]  /*0b10*/  SHF.L.U32 R69, R21, 0x1, RZ ;  /* 0x0000000115457819 */ /* 0x000fe400000006ff */
[----:B------:R-:W-:Y:S02]  /*0b20*/  SHF.L.U32 R68, R23, 0x1, RZ ;  /* 0x0000000117447819 */ /* 0x000fe400000006ff */
[----:B------:R-:W-:Y:S02]  /*0b30*/  SHF.L.U32 R67, R19, 0x1, RZ ;  /* 0x0000000113437819 */ /* 0x000fe400000006ff */
[CC--:B------:R-:W-:Y:S01]  /*0b40*/  ISETP.GE.AND P6, PT, R76.reuse, R75.reuse, PT ;  /* 0x0000004b4c00720c */ /* 0x0c0fe20003fc6270 */
[----:B------:R-:W-:Y:S01]  /*0b50*/  IMAD.WIDE R4, R76, 0x2, R84 ;  /* 0x000000024c047825 */ /* 0x000fe200078e0254 */
[----:B------:R-:W-:-:S02]  /*0b60*/  ISETP.GE.AND P5, PT, R16, R75, PT ;  /* 0x0000004b1000720c */ /* 0x000fc40003fa6270 */
[-C--:B------:R-:W-:Y:S02]  /*0b70*/  ISETP.GE.AND P4, PT, R18, R75.reuse, PT ;  /* 0x0000004b1200720c */ /* 0x080fe40003f86270 */
[-C--:B------:R-:W-:Y:S02]  /*0b80*/  ISETP.GE.AND P3, PT, R20, R75.reuse, PT ;  /* 0x0000004b1400720c */ /* 0x080fe40003f66270 */
[-C--:B------:R-:W-:Y:S02]  /*0b90*/  ISETP.GE.AND P2, PT, R22, R75.reuse, PT ;  /* 0x0000004b1600720c */ /* 0x080fe40003f46270 */
[-C--:B------:R-:W-:Y:S02]  /*0ba0*/  ISETP.GE.AND P1, PT, R24, R75.reuse, PT ;  /* 0x0000004b1800720c */ /* 0x080fe40003f26270 */
[----:B------:R-:W-:Y:S01]  /*0bb0*/  ISETP.GE.AND P0, PT, R26, R75, PT ;  /* 0x0000004b1a00720c */ /* 0x000fe20003f06270 */
[----:B--2---:R-:W-:Y:S04]  /*0bc0*/  STS.U16 [R74], R7 ;  /* 0x000000074a007388 */ /* 0x004fe80000000400 */
[----:B---3--:R0:W-:Y:S04]  /*0bd0*/  STS.U16 [R73+0x40], R0 ;  /* 0x0000400049007388 */ /* 0x0081e80000000400 */
[----:B----4-:R1:W-:Y:S01]  /*0be0*/  STS.U16 [R72+0x80], R13 ;  /* 0x0000800d48007388 */ /* 0x0103e20000000400 */
        /* <DEDUP_REMOVED lines=10> */
[----:B------:R-:W4:Y:S04]  /*0c90*/  LDS.U16 R65, [R66+0x2] ;  /* 0x0000020042417984 */ /* 0x000f280000000400 */
        /* <DEDUP_REMOVED lines=9> */
[----:B-1----:R-:W-:Y:S02]  /*0d30*/  PRMT R13, RZ, 0x7610, R13 ;  /* 0x00007610ff0d7816 */ /* 0x002fe4000000000d */
[----:B0-----:R-:W-:Y:S02]  /*0d40*/  PRMT R6, RZ, 0x7610, R6 ;  /* 0x00007610ff067816 */ /* 0x001fe40000000006 */
[----:B--2---:R-:W-:Y:S02]  /*0d50*/  PRMT R15, RZ, 0x7610, R15 ;  /* 0x00007610ff0f7816 */ /* 0x004fe4000000000f */
[----:B---3--:R-:W-:Y:S02]  /*0d60*/  PRMT R12, RZ, 0x7610, R12 ;  /* 0x00007610ff0c7816 */ /* 0x008fe4000000000c */
[----:B----4-:R-:W-:-:S02]  /*0d70*/  PRMT R17, RZ, 0x7610, R17 ;  /* 0x00007610ff117816 */ /* 0x010fc40000000011 */
        /* <DEDUP_REMOVED lines=11> */
[-C--:B------:R-:W-:Y:S02]  /*0e30*/  ISETP.GE.AND P4, PT, R18, R75.reuse, PT ;  /* 0x0000004b1200720c */ /* 0x080fe40003f86270 */
[----:B------:R-:W-:Y:S02]  /*0e40*/  PRMT R18, RZ, 0x7610, R18 ;  /* 0x00007610ff127816 */ /* 0x000fe40000000012 */
[CC--:B------:R-:W-:Y:S01]  /*0e50*/  ISETP.GE.AND P5, PT, R76.reuse, R75.reuse, PT ;  /* 0x0000004b4c00720c */ /* 0x0c0fe20003fa6270 */
        /* <DEDUP_REMOVED lines=40> */
[----:B------:R-:W-:Y:S01]  /*10e0*/  CS2R R56, SRZ ;  /* 0x0000000000387805 */ /* 0x000fe2000001ff00 */
[----:B------:R-:W-:Y:S01]  /*10f0*/  CS2R R54, SRZ ;  /* 0x0000000000367805 */ /* 0x000fe2000001ff00 */
[----:B------:R-:W-:Y:S01]  /*1100*/  CS2R R52, SRZ ;  /* 0x0000000000347805 */ /* 0x000fe2000001ff00 */
[----:B------:R-:W-:Y:S01]  /*1110*/  MOV R51, RZ ;  /* 0x000000ff00337202 */ /* 0x000fe20000000f00 */
[----:B---3--:R-:W-:Y:S04]  /*1120*/  STS.U16 [R74], R17 ;  /* 0x000000114a007388 */ /* 0x008fe80000000400 */
[----:B--2---:R-:W-:Y:S04]  /*1130*/  STS.U16 [R73+0x40], R18 ;  /* 0x0000401249007388 */ /* 0x004fe80000000400 */
[----:B----4-:R-:W-:Y:S04]  /*1140*/  STS.U16 [R72+0x80], R19 ;  /* 0x0000801348007388 */ /* 0x010fe80000000400 */
[----:B------:R-:W-:Y:S04]  /*1150*/  STS.U16 [R71+0xc0], R20 ;  /* 0x0000c01447007388 */ /* 0x000fe80000000400 */
[----:B------:R-:W-:Y:S04]  /*1160*/  STS.U16 [R70+0x100], R21 ;  /* 0x0001001546007388 */ /* 0x000fe80000000400 */
[----:B------:R0:W-:Y:S04]  /*1170*/  STS.U16 [R69+0x140], R22 ;  /* 0x0001401645007388 */ /* 0x0001e80000000400 */
[----:B------:R-:W-:Y:S04]  /*1180*/  STS.U16 [R68+0x180], R23 ;  /* 0x0001801744007388 */ /* 0x000fe80000000400 */
[----:B------:R1:W-:Y:S01]  /*1190*/  STS.U16 [R67+0x1c0], R24 ;  /* 0x0001c01843007388 */ /* 0x0003e20000000400 */
        /* <DEDUP_REMOVED lines=33> */
[----:B------:R-:W-:Y:S02]  /*13b0*/  FFMA.FTZ R4, R31, R17, R4 ;  /* 0x000000111f047223 */ /* 0x000fe40000010004 */
[----:B-----5:R-:W-:-:S02]  /*13c0*/  FMUL.FTZ R50, R25, R96 ;  /* 0x0000006019327220 */ /* 0x020fc40000410000 */
[----:B------:R-:W-:Y:S02]  /*13d0*/  FFMA.FTZ R89, R29, R89, R4 ;  /* 0x000000591d597223 */ /* 0x000fe40000010004 */
[-C--:B------:R-:W-:Y:S02]  /*13e0*/  FMUL.FTZ R49, R23, R96.reuse ;  /* 0x0000006017317220 */ /* 0x080fe40000410000 */
[-C--:B------:R-:W-:Y:S02]  /*13f0*/  FMUL.FTZ R48, R39, R96.reuse ;  /* 0x0000006027307220 */ /* 0x080fe40000410000 */
[-C--:B------:R-:W-:Y:S02]  /*1400*/  FMUL.FTZ R47, R37, R96.reuse ;  /* 0x00000060252f7220 */ /* 0x080fe40000410000 */
[-C--:B------:R-:W-:Y:S02]  /*1410*/  FMUL.FTZ R46, R35, R96.reuse ;  /* 0x00000060232e7220 */ /* 0x080fe40000410000 */
[----:B------:R-:W-:-:S02]  /*1420*/  FMUL.FTZ R45, R33, R96 ;  /* 0x00000060212d7220 */ /* 0x000fc40000410000 */
[-C--:B------:R-:W-:Y:S02]  /*1430*/  FMUL.FTZ R44, R31, R96.reuse ;  /* 0x000000601f2c7220 */ /* 0x080fe40000410000 */
[----:B------:R-:W-:Y:S01]  /*1440*/  FMUL.FTZ R43, R29, R96 ;  /* 0x000000601d2b7220 */ /* 0x000fe20000410000 */
[----:B------:R-:W-:Y:S06]  /*1450*/  BAR.SYNC.DEFER_BLOCKING 0x0 ;  /* 0x0000000000007b1d */ /* 0x000fec0000010000 */
[----:B------:R-:W-:Y:S05]  /*1460*/  @!P0 BRA `(.L_x_11514) ;  /* 0x00004f8000008947 */ /* 0x000fea0003800000 */
[----:B------:R-:W-:Y:S01]  /*1470*/  IADD3 R42, R176, -0x1, RZ ;  /* 0xffffffffb02a7810 */ /* 0x000fe20007ffe0ff */
[----:B------:R-:W-:Y:S01]  /*1480*/  HADD2.F32 R5, -RZ, R0.H0_H0 ;  /* 0x20000000ff057230 */ /* 0x000fe20000004100 */
[----:B------:R-:W-:Y:S01]  /*1490*/  FADD.FTZ R41, R25, R25 ;  /* 0x0000001919297221 */ /* 0x000fe20000010000 */
[----:B------:R-:W-:Y:S01]  /*14a0*/  HADD2.F32 R17, -RZ, R6.H0_H0 ;  /* 0x20000006ff117230 */ /* 0x000fe20000004100 */
[----:B------:R-:W-:Y:S01]  /*14b0*/  LEA.HI R4, R42, R42, RZ, 0x1 ;  /* 0x0000002a2a047211 */ /* 0x000fe200078f08ff */
[----:B------:R-:W-:Y:S01]  /*14c0*/  HADD2.F32 R7, -RZ, R7.H0_H0 ;  /* 0x20000007ff077230 */ /* 0x000fe20000004100 */
[----:B------:R-:W-:Y:S01]  /*14d0*/  FADD.FTZ R40, R23, R23 ;  /* 0x0000001717287221 */ /* 0x000fe20000010000 */
[----:B------:R-:W-:Y:S01]  /*14e0*/  HADD2.F32 R13, -RZ, R13.H0_H0 ;  /* 0x2000000dff0d7230 */ /* 0x000fe20000004100 */
[----:B------:R-:W-:Y:S01]  /*14f0*/  LOP3.LUT R19, R4, 0xfffffe, RZ, 0xc0, !PT ;  /* 0x00fffffe04137812 */ /* 0x000fe200078ec0ff */
[----:B------:R-:W-:Y:S01]  /*1500*/  HADD2.F32 R21, -RZ, R14.H0_H0 ;  /* 0x2000000eff157230 */ /* 0x000fe20000004100 */
[----:B------:R-:W-:Y:S01]  /*1510*/  FADD.FTZ R39, R39, R39 ;  /* 0x0000002727277221 */ /* 0x000fe20000010000 */
[----:B------:R-:W-:Y:S01]  /*1520*/  HADD2.F32 R15, -RZ, R15.H0_H0 ;  /* 0x2000000fff0f7230 */ /* 0x000fe20000004100 */
[----:B------:R-:W-:Y:S01]  /*1530*/  IADD3 R42, R42, -R19, RZ ;  /* 0x800000132a2a7210 */ /* 0x000fe20007ffe0ff */
        /* <DEDUP_REMOVED lines=8> */
[----:B------:R-:W-:Y:S01]  /*15c0*/  MOV R58, RZ ;  /* 0x000000ff003a7202 */ /* 0x000fe20000000f00 */
[----:B------:R-:W-:Y:S01]  /*15d0*/  FADD.FTZ R29, R29, R29 ;  /* 0x0000001d1d1d7221 */ /* 0x000fe20000010000 */
        /* <DEDUP_REMOVED lines=10> */
.L_x_11561:
[----:B------:R-:W-:Y:S02]  /*1680*/  IADD3 R75, -R77, c[0x0][0x168], RZ ;  /* 0x00005a004d4b7a10 */ /* 0x000fe40007ffe1ff */
[----:B------:R-:W-:-:S02]  /*1690*/  IADD3 R4, R79, R76, RZ ;  /* 0x0000004c4f047210 */ /* 0x000fc40007ffe0ff */
[----:B------:R-:W-:Y:S02]  /*16a0*/  SHF.L.U32 R21, R75, 0x1, RZ ;  /* 0x000000014b157819 */ /* 0x000fe400000006ff */
[C---:B------:R-:W-:Y:S02]  /*16b0*/  IADD3 R5, R4.reuse, 0x20, RZ ;  /* 0x0000002004057810 */ /* 0x040fe40007ffe0ff */
[----:B------:R-:W-:Y:S02]  /*16c0*/  SHF.R.S32.HI R100, RZ, 0x1f, R27 ;  /* 0x0000001fff647819 */ /* 0x000fe4000001141b */
[----:B------:R-:W-:Y:S02]  /*16d0*/  ISETP.GE.AND P6, PT, R5, R21, PT ;  /* 0x000000150500720c */ /* 0x000fe40003fc6270 */
[----:B------:R-:W-:Y:S01]  /*16e0*/  IADD3 R6, R4, 0x40, RZ ;  /* 0x0000004004067810 */ /* 0x000fe20007ffe0ff */
[----:B------:R-:W-:Y:S01]  /*16f0*/  IMAD R12, R100, c[0x0][0x1a0], RZ ;  /* 0x00006800640c7a24 */ /* 0x000fe200078e02ff */
[----:B------:R-:W-:-:S02]  /*1700*/  SHF.R.S32.HI R5, RZ, 0x1f, R4 ;  /* 0x0000001fff057819 */ /* 0x000fc40000011404 */
[-C--:B------:R-:W-:Y:S01]  /*1710*/  ISETP.GE.AND P0, PT, R6, R21.reuse, PT ;  /* 0x000000150600720c */ /* 0x080fe20003f06270 */
[C---:B------:R-:W-:Y:S01]  /*1720*/  IMAD R15, R27.reuse, c[0x0][0x1a4], R12 ;  /* 0x000069001b0f7a24 */ /* 0x040fe200078e020c */
[C---:B------:R-:W-:Y:S01]  /*1730*/  IADD3 R6, R4.reuse, 0x60, RZ ;  /* 0x0000006004067810 */ /* 0x040fe20007ffe0ff */
[----:B------:R-:W-:Y:S01]  /*1740*/  IMAD.WIDE.U32 R12, R27, c[0x0][0x1a0], R4 ;  /* 0x000068001b0c7a25 */ /* 0x000fe200078e0004 */
[C---:B------:R-:W-:Y:S02]  /*1750*/  IADD3 R7, R4.reuse, 0x80, RZ ;  /* 0x0000008004077810 */ /* 0x040fe40007ffe0ff */
[----:B------:R-:W-:Y:S02]  /*1760*/  IADD3 R5, R4, 0xa0, RZ ;  /* 0x000000a004057810 */ /* 0x000fe40007ffe0ff */
[-C--:B------:R-:W-:Y:S02]  /*1770*/  ISETP.GE.AND P1, PT, R6, R21.reuse, PT ;  /* 0x000000150600720c */ /* 0x080fe40003f26270 */
[----:B------:R-:W-:-:S02]  /*1780*/  ISETP.GE.AND P2, PT, R7, R21, PT ;  /* 0x000000150700720c */ /* 0x000fc40003f46270 */
[----:B------:R-:W-:Y:S02]  /*1790*/  IADD3 R7, R13, R15, RZ ;  /* 0x0000000f0d077210 */ /* 0x000fe40007ffe0ff */
[----:B------:R-:W-:Y:S02]  /*17a0*/  LEA R6, P4, R12, R81, 0x1 ;  /* 0x000000510c067211 */ /* 0x000fe400078808ff */
[-C--:B------:R-:W-:Y:S01]  /*17b0*/  ISETP.GE.AND P3, PT, R5, R21.reuse, PT ;  /* 0x000000150500720c */ /* 0x080fe20003f66270 */
[----:B------:R-:W-:Y:S01]  /*17c0*/  IMAD R5, R97, c[0x0][0x180], RZ ;  /* 0x0000600061057a24 */ /* 0x000fe200078e02ff */
[----:B------:R-:W-:Y:S02]  /*17d0*/  IADD3 R14, R4, 0xc0, RZ ;  /* 0x000000c0040e7810 */ /* 0x000fe40007ffe0ff */
[----:B------:R-:W-:Y:S01]  /*17e0*/  PRMT R16, RZ, 0x7610, R16 ;  /* 0x00007610ff107816 */ /* 0x000fe20000000010 */
[----:B------:R-:W-:Y:S01]  /*17f0*/  IMAD R15, R98, c[0x0][0x184], R5 ;  /* 0x00006100620f7a24 */ /* 0x000fe200078e0205 */
[----:B------:R-:W-:Y:S01]  /*1800*/  LEA.HI.X R7, R12, R80, R7, 0x1, P4 ;  /* 0x000000500c077211 */ /* 0x000fe200020f0c07 */
[----:B------:R-:W-:Y:S01]  /*1810*/  IMAD.WIDE.U32 R12, R98, c[0x0][0x180], RZ ;  /* 0x00006000620c7a25 */ /* 0x000fe200078e00ff */
[----:B------:R-:W-:-:S02]  /*1820*/  ISETP.GE.AND P4, PT, R14, R21, PT ;  /* 0x000000150e00720c */ /* 0x000fc40003f86270 */
[----:B------:R-:W-:Y:S01]  /*1830*/  IADD3 R14, R4, 0x100, RZ ;  /* 0x00000100040e7810 */ /* 0x000fe20007ffe0ff */
[----:B------:R0:W2:Y:S01]  /*1840*/  @!P6 LDG.E.U16 R16, [R6.64+0x40] ;  /* 0x000040060610e981 */ /* 0x0000a2000c1e1500 */
[----:B------:R-:W-:Y:S02]  /*1850*/  IADD3 R13, R13, R15, RZ ;  /* 0x0000000f0d0d7210 */ /* 0x000fe40007ffe0ff */
[-C--:B------:R-:W-:Y:S01]  /*1860*/  ISETP.GE.AND P6, PT, R14, R21.reuse, PT ;  /* 0x000000150e00720c */ /* 0x080fe20003fc6270 */
[----:B------:R-:W-:Y:S01]  /*1870*/  IMAD R14, R100, c[0x0][0x188], RZ ;  /* 0x00006200640e7a24 */ /* 0x000fe200078e02ff */
[C---:B------:R-:W-:Y:S02]  /*1880*/  ISETP.GE.AND P5, PT, R4.reuse, R21, PT ;  /* 0x000000150400720c */ /* 0x040fe40003fa6270 */
[----:B------:R-:W-:Y:S01]  /*1890*/  PRMT R19, RZ, 0x7610, R19 ;  /* 0x00007610ff137816 */ /* 0x000fe20000000013 */
[C---:B------:R-:W-:Y:S01]  /*18a0*/  IMAD R15, R27.reuse, c[0x0][0x18c], R14 ;  /* 0x000063001b0f7a24 */ /* 0x040fe200078e020e */
[----:B------:R-:W-:Y:S01]  /*18b0*/  PRMT R17, RZ, 0x7610, R17 ;  /* 0x00007610ff117816 */ /* 0x000fe20000000011 */
[----:B------:R-:W-:Y:S01]  /*18c0*/  IMAD.WIDE.U32 R12, R27, c[0x0][0x188], R12 ;  /* 0x000062001b0c7a25 */ /* 0x000fe200078e000c */
[----:B------:R-:W-:-:S02]  /*18d0*/  IADD3 R5, R4, 0xe0, RZ ;  /* 0x000000e004057810 */ /* 0x000fc40007ffe0ff */
[----:B------:R0:W3:Y:S02]  /*18e0*/  @!P0 LDG.E.U16 R19, [R6.64+0x80] ;  /* 0x0000800606138981 */ /* 0x0000e4000c1e1500 */
[----:B------:R-:W-:Y:S02]  /*18f0*/  IADD3 R15, R13, R15, RZ ;  /* 0x0000000f0d0f7210 */ /* 0x000fe40007ffe0ff */
[----:B------:R-:W-:Y:S01]  /*1900*/  LEA R14, P0, R12, c[0x0][0x220], 0x3 ;  /* 0x000088000c0e7a11 */ /* 0x000fe200078018ff */
[----:B------:R0:W4:Y:S01]  /*1910*/  @!P5 LDG.E.U16 R17, [R6.64] ;  /* 0x000000060611d981 */ /* 0x000122000c1e1500 */
[----:B------:R-:W-:Y:S02]  /*1920*/  IADD3 R13, R4, 0x140, RZ ;  /* 0x00000140040d7810 */ /* 0x000fe40007ffe0ff */
[----:B------:R-:W-:Y:S02]  /*1930*/  PRMT R18, RZ, 0x7610, R18 ;  /* 0x00007610ff127816 */ /* 0x000fe40000000012 */
[----:B------:R-:W-:-:S02]  /*1940*/  LEA.HI.X R15, R12, c[0x0][0x224], R15, 0x3, P0 ;  /* 0x000089000c0f7a11 */ /* 0x000fc400000f1c0f */
[-C--:B------:R-:W-:Y:S02]  /*1950*/  ISETP.GE.AND P5, PT, R5, R21.reuse, PT ;  /* 0x000000150500720c */ /* 0x080fe40003fa6270 */
[-C--:B------:R-:W-:Y:S01]  /*1960*/  ISETP.GE.AND P0, PT, R13, R21.reuse, PT ;  /* 0x000000150d00720c */ /* 0x080fe20003f06270 */
[----:B------:R0:W3:Y:S01]  /*1970*/  @!P1 LDG.E.U16 R18, [R6.64+0xc0] ;  /* 0x0000c00606129981 */ /* 0x0000e2000c1e1500 */
[----:B------:R-:W-:Y:S02]  /*1980*/  IADD3 R5, R4, 0x120, RZ ;  /* 0x0000012004057810 */ /* 0x000fe40007ffe0ff */
[----:B------:R-:W-:Y:S01]  /*1990*/  PRMT R23, RZ, 0x7610, R23 ;  /* 0x00007610ff177816 */ /* 0x000fe20000000017 */
[----:B------:R1:W3:Y:S01]  /*19a0*/  LDG.E.64 R12, [R14.64] ;  /* 0x000000060e0c7981 */ /* 0x0002e2000c1e1b00 */
[----:B------:R-:W-:Y:S02]  /*19b0*/  PRMT R22, RZ, 0x7610, R22 ;  /* 0x00007610ff167816 */ /* 0x000fe40000000016 */
[----:B------:R-:W-:-:S02]  /*19c0*/  ISETP.GE.AND P1, PT, R5, R21, PT ;  /* 0x000000150500720c */ /* 0x000fc40003f26270 */
[----:B------:R-:W-:Y:S01]  /*19d0*/  PRMT R99, RZ, 0x7610, R99 ;  /* 0x00007610ff637816 */ /* 0x000fe20000000063 */
[----:B------:R0:W3:Y:S01]  /*19e0*/  @!P2 LDG.E.U16 R23, [R6.64+0x100] ;  /* 0x000100060617a981 */ /* 0x0000e2000c1e1500 */
[----:B------:R-:W-:Y:S02]  /*19f0*/  PRMT R102, RZ, 0x7610, R102 ;  /* 0x00007610ff667816 */ /* 0x000fe40000000066 */
[----:B------:R-:W-:Y:S01]  /*1a00*/  PRMT R104, RZ, 0x7610, R104 ;  /* 0x00007610ff687816 */ /* 0x000fe20000000068 */
[----:B------:R0:W3:Y:S01]  /*1a10*/  @!P3 LDG.E.U16 R22, [R6.64+0x140] ;  /* 0x000140060616b981 */ /* 0x0000e2000c1e1500 */
[----:B------:R-:W-:Y:S02]  /*1a20*/  PRMT R101, RZ, 0x7610, R101 ;  /* 0x00007610ff657816 */ /* 0x000fe40000000065 */
[----:B------:R-:W-:Y:S01]  /*1a30*/  IADD3 R5, R4, 0x160, RZ ;  /* 0x0000016004057810 */ /* 0x000fe20007ffe0ff */
[----:B------:R0:W3:Y:S01]  /*1a40*/  @!P4 LDG.E.U16 R99, [R6.64+0x180] ;  /* 0x000180060663c981 */ /* 0x0000e2000c1e1500 */
[----:B------:R-:W-:-:S03]  /*1a50*/  PRMT R103, RZ, 0x7610, R103 ;  /* 0x00007610ff677816 */ /* 0x000fc60000000067 */
[----:B------:R0:W3:Y:S01]  /*1a60*/  @!P5 LDG.E.U16 R102, [R6.64+0x1c0] ;  /* 0x0001c0060666d981 */ /* 0x0000e2000c1e1500 */
[----:B------:R-:W-:-:S03]  /*1a70*/  IADD3 R20, R4, 0x1a0, RZ ;  /* 0x000001a004147810 */ /* 0x000fc60007ffe0ff */
[----:B------:R0:W3:Y:S01]  /*1a80*/  @!P0 LDG.E.U16 R104, [R6.64+0x280] ;  /* 0x0002800606688981 */ /* 0x0000e2000c1e1500 */
[-C--:B------:R-:W-:Y:S02]  /*1a90*/  ISETP.GE.AND P0, PT, R5, R21.reuse, PT ;  /* 0x000000150500720c */ /* 0x080fe40003f06270 */
[C---:B------:R-:W-:Y:S01]  /*1aa0*/  IADD3 R5, R4.reuse, 0x180, RZ ;  /* 0x0000018004057810 */ /* 0x040fe20007ffe0ff */
[----:B------:R0:W3:Y:S01]  /*1ab0*/  @!P6 LDG.E.U16 R101, [R6.64+0x200] ;  /* 0x000200060665e981 */ /* 0x0000e2000c1e1500 */
[C---:B-1----:R-:W-:Y:S02]  /*1ac0*/  IADD3 R14, R4.reuse, 0x1c0, RZ ;  /* 0x000001c0040e7810 */ /* 0x042fe40007ffe0ff */
[----:B------:R-:W-:Y:S01]  /*1ad0*/  IADD3 R4, R4, 0x1e0, RZ ;  /* 0x000001e004047810 */ /* 0x000fe20007ffe0ff */
[----:B------:R0:W3:Y:S01]  /*1ae0*/  @!P1 LDG.E.U16 R103, [R6.64+0x240] ;  /* 0x0002400606679981 */ /* 0x0000e2000c1e1500 */
        /* <DEDUP_REMOVED lines=25> */
[-C--:B------:R-:W-:Y:S02]  /*1c80*/  LEA.HI.SX32 R5, R5, R88.reuse, 0x1b ;  /* 0x0000005805057211 */ /* 0x080fe400078fdaff */
[C---:B0-----:R-:W-:Y:S02]  /*1c90*/  IADD3 R7, R88.reuse, 0x120, RZ ;  /* 0x0000012058077810 */ /* 0x041fe40007ffe0ff */
[----:B------:R-:W-:Y:S02]  /*1ca0*/  IADD3 R109, R88, 0x140, RZ ;  /* 0x00000140586d7810 */ /* 0x000fe40007ffe0ff */
[-C--:B------:R-:W-:Y:S02]  /*1cb0*/  LEA.HI.SX32 R7, R7, R88.reuse, 0x1b ;  /* 0x0000005807077211 */ /* 0x080fe400078fdaff */
[----:B------:R-:W-:Y:S02]  /*1cc0*/  ISETP.NE.AND P1, PT, R90, RZ, PT ;  /* 0x000000ff5a00720c */ /* 0x000fe40003f25270 */
[----:B------:R-:W-:-:S04]  /*1cd0*/  LEA.HI.SX32 R109, R109, R88, 0x1b ;  /* 0x000000586d6d7211 */ /* 0x000fc800078fdaff */
[----:B------:R-:W-:Y:S02]  /*1ce0*/  SHF.L.U32 R109, R109, 0x1, RZ ;  /* 0x000000016d6d7819 */ /* 0x000fe400000006ff */
[----:B------:R-:W-:-:S04]  /*1cf0*/  ISETP.NE.AND P0, PT, R172, RZ, PT ;  /* 0x000000ffac00720c */ /* 0x000fc80003f05270 */
[----:B------:R-:W-:Y:S01]  /*1d00*/  ISETP.LT.OR P2, PT, R176, 0x2, P0 ;  /* 0x00000002b000780c */ /* 0x000fe20000741670 */
[----:B----4-:R-:W-:Y:S04]  /*1d10*/  STS.U16 [R74], R17 ;  /* 0x000000114a007388 */ /* 0x010fe80000000400 */
[----:B--2---:R0:W-:Y:S04]  /*1d20*/  STS.U16 [R73+0x40], R16 ;  /* 0x0000401049007388 */ /* 0x0041e80000000400 */
[----:B---3--:R-:W-:Y:S04]  /*1d30*/  STS.U16 [R72+0x80], R19 ;  /* 0x0000801348007388 */ /* 0x008fe80000000400 */
[----:B------:R-:W-:Y:S01]  /*1d40*/  STS.U16 [R71+0xc0], R18 ;  /* 0x0000c01247007388 */ /* 0x000fe20000000400 */
[----:B0-----:R-:W-:Y:S01]  /*1d50*/  SHF.L.U32 R16, R5, 0x1, RZ ;  /* 0x0000000105107819 */ /* 0x001fe200000006ff */
[----:B------:R-:W-:-:S02]  /*1d60*/  FMUL.FTZ R121, R12, 1.4426950216293334961 ;  /* 0x3fb8aa3b0c797820 */ /* 0x000fc40000410000 */
[C---:B------:R-:W-:Y:S01]  /*1d70*/  FMUL.FTZ R5, R36.reuse, R13 ;  /* 0x0000000d24057220 */ /* 0x040fe20000410000 */
[----:B------:R-:W-:Y:S01]  /*1d80*/  STS.U16 [R70+0x100], R23 ;  /* 0x0001001746007388 */ /* 0x000fe20000000400 */
[----:B------:R-:W-:-:S03]  /*1d90*/  FMUL.FTZ R4, R36, R121 ;  /* 0x0000007924047220 */ /* 0x000fc60000410000 */
[----:B------:R0:W-:Y:S01]  /*1da0*/  STS.U16 [R69+0x140], R22 ;  /* 0x0001401645007388 */ /* 0x0001e20000000400 */
[----:B------:R1:W-:Y:S03]  /*1db0*/  MUFU.EX2 R6, R4 ;  /* 0x0000000400067308 */ /* 0x0003e60000000800 */
[----:B------:R2:W-:Y:S04]  /*1dc0*/  STS.U16 [R68+0x180], R99 ;  /* 0x0001806344007388 */ /* 0x0005e80000000400 */
[----:B------:R-:W-:Y:S01]  /*1dd0*/  STS.U16 [R67+0x1c0], R102 ;  /* 0x0001c06643007388 */ /* 0x000fe20000000400 */
[----:B0-----:R-:W-:Y:S01]  /*1de0*/  FMUL.RZ R22, R5, 0.15915493667125701904 ;  /* 0x3e22f98305167820 */ /* 0x001fe2000040c000 */
[----:B------:R-:W-:-:S03]  /*1df0*/  SHF.L.U32 R18, R7, 0x1, RZ ;  /* 0x0000000107127819 */ /* 0x000fc600000006ff */
[----:B--2---:R-:W-:Y:S01]  /*1e00*/  MUFU.SIN R99, R22 ;  /* 0x0000001600637308 */ /* 0x004fe20000000400 */
[----:B------:R0:W-:Y:S01]  /*1e10*/  STS.U16 [R16+0x200], R101 ;  /* 0x0002006510007388 */ /* 0x0001e20000000400 */
[C---:B------:R-:W-:Y:S02]  /*1e20*/  IADD3 R5, R88.reuse, 0x160, RZ ;  /* 0x0000016058057810 */ /* 0x040fe40007ffe0ff */
[C---:B------:R-:W-:Y:S02]  /*1e30*/  IADD3 R7, R88.reuse, 0x180, RZ ;  /* 0x0000018058077810 */ /* 0x040fe40007ffe0ff */
[C---:B------:R-:W-:Y:S02]  /*1e40*/  IADD3 R17, R88.reuse, 0x1a0, RZ ;  /* 0x000001a058117810 */ /* 0x040fe40007ffe0ff */
[----:B0-----:R-:W0:Y:S01]  /*1e50*/  MUFU.COS R101, R22 ;  /* 0x0000001600657308 */ /* 0x001e220000000000 */
[C---:B------:R-:W-:Y:S02]  /*1e60*/  IADD3 R19, R88.reuse, 0x1c0, RZ ;  /* 0x000001c058137810 */ /* 0x040fe40007ffe0ff */
[----:B------:R-:W-:-:S02]  /*1e70*/  IADD3 R23, R88, 0x1e0, RZ ;  /* 0x000001e058177810 */ /* 0x000fc40007ffe0ff */
[-C--:B------:R-:W-:Y:S02]  /*1e80*/  LEA.HI.SX32 R5, R5, R88.reuse, 0x1b ;  /* 0x0000005805057211 */ /* 0x080fe400078fdaff */
[-C--:B------:R-:W-:Y:S01]  /*1e90*/  LEA.HI.SX32 R7, R7, R88.reuse, 0x1b ;  /* 0x0000005807077211 */ /* 0x080fe200078fdaff */
[----:B------:R2:W-:Y:S01]  /*1ea0*/  STS.U16 [R18+0x240], R103 ;  /* 0x0002406712007388 */ /* 0x0005e20000000400 */
[-C--:B------:R-:W-:Y:S02]  /*1eb0*/  LEA.HI.SX32 R17, R17, R88.reuse, 0x1b ;  /* 0x0000005811117211 */ /* 0x080fe400078fdaff */
[----:B-1----:R-:W-:Y:S02]  /*1ec0*/  SHF.L.U32 R4, R88, 0x4, RZ ;  /* 0x0000000458047819 */ /* 0x002fe400000006ff */
[-C--:B------:R-:W-:Y:S01]  /*1ed0*/  LEA.HI.SX32 R19, R19, R88.reuse, 0x1b ;  /* 0x0000005813137211 */ /* 0x080fe200078fdaff */
[----:B------:R1:W-:Y:S01]  /*1ee0*/  STS.U16 [R109+0x280], R104 ;  /* 0x000280686d007388 */ /* 0x0003e20000000400 */
[----:B------:R-:W-:-:S02]  /*1ef0*/  LEA.HI.SX32 R23, R23, R88, 0x1b ;  /* 0x0000005817177211 */ /* 0x000fc400078fdaff */
[----:B------:R-:W-:Y:S02]  /*1f00*/  SHF.L.U32 R102, R7, 0x1, RZ ;  /* 0x0000000107667819 */ /* 0x000fe400000006ff */
[----:B--2---:R-:W-:Y:S02]  /*1f10*/  SHF.L.U32 R103, R5, 0x1, RZ ;  /* 0x0000000105677819 */ /* 0x004fe400000006ff */
[----:B------:R-:W-:Y:S02]  /*1f20*/  LEA R5, R42, R27, 0x8 ;  /* 0x0000001b2a057211 */ /* 0x000fe400078e40ff */
[----:B------:R-:W-:Y:S02]  /*1f30*/  LEA.HI.SX32 R4, R4, R4, 0x1b ;  /* 0x0000000404047211 */ /* 0x000fe400078fdaff */
[----:B-1----:R-:W-:Y:S02]  /*1f40*/  SHF.L.U32 R104, R17, 0x1, RZ ;  /* 0x0000000111687819 */ /* 0x002fe400000006ff */
[----:B------:R-:W-:-:S02]  /*1f50*/  SHF.L.U32 R19, R19, 0x1, RZ ;  /* 0x0000000113137819 */ /* 0x000fc400000006ff */
[----:B------:R-:W-:Y:S01]  /*1f60*/  @P1 IADD3 R5, R90, 0x200, RZ ;  /* 0x000002005a051810 */ /* 0x000fe20007ffe0ff */
[----:B------:R-:W-:Y:S01]  /*1f70*/  STS.U16 [R103+0x2c0], R14 ;  /* 0x0002c00e67007388 */ /* 0x000fe20000000400 */
[----:B------:R-:W-:Y:S01]  /*1f80*/  SHF.L.U32 R108, R23, 0x1, RZ ;  /* 0x00000001176c7819 */ /* 0x000fe200000006ff */
[C---:B0-----:R-:W-:Y:S02]  /*1f90*/  FMUL.FTZ R16, R6.reuse, R101 ;  /* 0x0000006506107220 */ /* 0x041fe40000410000 */
[----:B------:R-:W-:Y:S01]  /*1fa0*/  FMUL.FTZ R17, R6, R99 ;  /* 0x0000006306117220 */ /* 0x000fe20000410000 */
[----:B------:R0:W-:Y:S01]  /*1fb0*/  STS.U16 [R102+0x300], R15 ;  /* 0x0003000f66007388 */ /* 0x0001e20000000400 */
[----:B------:R-:W-:-:S03]  /*1fc0*/  SHF.L.U32 R6, R4, 0x1, RZ ;  /* 0x0000000104067819 */ /* 0x000fc600000006ff */
[----:B------:R-:W-:Y:S04]  /*1fd0*/  STS.U16 [R104+0x340], R105 ;  /* 0x0003406968007388 */ /* 0x000fe80000000400 */
[----:B------:R-:W-:Y:S01]  /*1fe0*/  STS.U16 [R19+0x380], R106 ;  /* 0x0003806a13007388 */ /* 0x000fe20000000400 */
[----:B0-----:R-:W-:-:S03]  /*1ff0*/  SHF.L.U32 R15, R5, 0x3, RZ ;  /* 0x00000003050f7819 */ /* 0x001fc600000006ff */
[----:B------:R-:W-:Y:S01]  /*2000*/  STS.U16 [R108+0x3c0], R107 ;  /* 0x0003c06b6c007388 */ /* 0x000fe20000000400 */
[----:B------:R-:W-:-:S06]  /*2010*/  NOP ;  /* 0x0000000000007918 */ /* 0x000fcc0000000000 */
[----:B------:R-:W0:Y:S04]  /*2020*/  LDS.U16 R99, [R6] ;  /* 0x0000000006637984 */ /* 0x000e280000000400 */
[----:B------:R-:W1:Y:S04]  /*2030*/  LDS.U16 R101, [R6+0x2] ;  /* 0x0000020006657984 */ /* 0x000e680000000400 */
[----:B------:R-:W-:Y:S04]  /*2040*/  LDS.U16 R107, [R6+0x4] ;  /* 0x00000400066b7984 */ /* 0x000fe80000000400 */
[----:B------:R-:W2:Y:S04]  /*2050*/  LDS.U16 R109, [R6+0x6] ;  /* 0x00000600066d7984 */ /* 0x000ea80000000400 */
[----:B------:R-:W3:Y:S04]  /*2060*/  LDS.U16 R115, [R6+0x8] ;  /* 0x0000080006737984 */ /* 0x000ee80000000400 */
[----:B------:R-:W4:Y:S04]  /*2070*/  LDS.U16 R113, [R6+0xa] ;  /* 0x00000a0006717984 */ /* 0x000f280000000400 */
        /* <DEDUP_REMOVED lines=10> */
[----:B------:R1:W-:Y:S04]  /*2120*/  STS.64 [R15+0x10b0], R16 ;  /* 0x0010b0100f007388 */ /* 0x0003e80000000a00 */
[----:B------:R-:W5:Y:S01]  /*2130*/  LDG.E.64 R20, [R20.64] ;  /* 0x0000000614147981 */ /* 0x000f62000c1e1b00 */
[----:B------:R-:W-:Y:S01]  /*2140*/  @!P2 IADD3 R18, R176, -0x2, RZ ;  /* 0xfffffffeb012a810 */ /* 0x000fe20007ffe0ff */
[----:B------:R-:W-:-:S04]  /*2150*/  CS2R R22, SRZ ;  /* 0x0000000000167805 */ /* 0x000fc8000001ff00 */
[----:B------:R-:W-:-:S04]  /*2160*/  @!P2 IMAD R7, R18, c[0x0][0x16c], R27 ;  /* 0x00005b001207aa24 */ /* 0x000fc800078e021b */
[----:B------:R-:W-:Y:S01]  /*2170*/  @!P2 IMAD.WIDE R4, R7, 0x10, R2 ;  /* 0x000000100704a825 */ /* 0x000fe200078e0202 */
[----:B------:R-:W-:Y:S03]  /*2180*/  BAR.SYNC.DEFER_BLOCKING 0x0 ;  /* 0x0000000000007b1d */ /* 0x000fe60000010000 */
[-C--:B------:R-:W-:Y:S02]  /*2190*/  FMUL.FTZ R14, R32, R13.reuse ;  /* 0x0000000d200e7220 */ /* 0x080fe40000410000 */
[----:B------:R-:W-:Y:S02]  /*21a0*/  FMUL.FTZ R7, R34, R13 ;  /* 0x0000000d22077220 */ /* 0x000fe40000410000 */
[----:B------:R-:W-:Y:S02]  /*21b0*/  FMUL.RZ R14, R14, 0.15915493667125701904 ;  /* 0x3e22f9830e0e7820 */ /* 0x000fe4000040c000 */
[----:B------:R-:W-:-:S02]  /*21c0*/  FMUL.RZ R18, R7, 0.15915493667125701904 ;  /* 0x3e22f98307127820 */ /* 0x000fc4000040c000 */
[----:B------:R-:W-:Y:S01]  /*21d0*/  FMUL.FTZ R7, R34, R121 ;  /* 0x0000007922077220 */ /* 0x000fe20000410000 */
[----:B-1----:R-:W-:Y:S01]  /*21e0*/  MUFU.SIN R15, R14 ;  /* 0x0000000e000f7308 */ /* 0x002fe20000000400 */
[----:B------:R1:W5:Y:S07]  /*21f0*/  @!P2 LDG.E.64 R22, [R4.64+0x8] ;  /* 0x000008060416a981 */ /* 0x00036e000c1e1b00 */
[----:B------:R-:W-:Y:S01]  /*2200*/  MUFU.COS R19, R14 ;  /* 0x0000000e00137308 */ /* 0x000fe20000000000 */
[----:B-1----:R-:W-:-:S02]  /*2210*/  FMUL.FTZ R5, R30, R13 ;  /* 0x0000000d1e057220 */ /* 0x002fc40000410000 */
[-C--:B------:R-:W-:Y:S02]  /*2220*/  FMUL.FTZ R4, R32, R121.reuse ;  /* 0x0000007920047220 */ /* 0x080fe40000410000 */
[----:B------:R-:W-:Y:S02]  /*2230*/  FMUL.RZ R103, R5, 0.15915493667125701904 ;  /* 0x3e22f98305677820 */ /* 0x000fe4000040c000 */
[----:B------:R-:W-:Y:S02]  /*2240*/  FMUL.FTZ R5, R30, R121 ;  /* 0x000000791e057220 */ /* 0x000fe40000410000 */
[----:B------:R-:W1:Y:S08]  /*2250*/  MUFU.EX2 R4, R4 ;  /* 0x0000000400047308 */ /* 0x000e700000000800 */
[----:B------:R-:W-:Y:S08]  /*2260*/  MUFU.SIN R112, R103 ;  /* 0x0000006700707308 */ /* 0x000ff00000000400 */
[----:B------:R0:W-:Y:S08]  /*2270*/  MUFU.COS R110, R103 ;  /* 0x00000067006e7308 */ /* 0x0001f00000000000 */
[----:B------:R-:W1:Y:S01]  /*2280*/  MUFU.EX2 R5, R5 ;  /* 0x0000000500057308 */ /* 0x000e620000000800 */
[----:B0-----:R-:W-:-:S07]  /*2290*/  FMUL.FTZ R103, R24, R13 ;  /* 0x0000000d18677220 */ /* 0x001fce0000410000 */
[----:B------:R-:W-:Y:S01]  /*22a0*/  MUFU.SIN R104, R18 ;  /* 0x0000001200687308 */ /* 0x000fe20000000400 */
[----:B------:R-:W-:-:S07]  /*22b0*/  FMUL.FTZ R14, R26, R13 ;  /* 0x0000000d1a0e7220 */ /* 0x000fce0000410000 */
[----:B------:R-:W0:Y:S01]  /*22c0*/  MUFU.EX2 R7, R7 ;  /* 0x0000000700077308 */ /* 0x000e220000000800 */
[----:B------:R-:W-:Y:S01]  /*22d0*/  HADD2.F32 R99, -RZ, R99.H0_H0 ;  /* 0x20000063ff637230 */ /* 0x000fe20000004100 */
[----:B------:R-:W-:-:S06]  /*22e0*/  FMUL.FTZ R6, R28, R13 ;  /* 0x0000000d1c067220 */ /* 0x000fcc0000410000 */
[----:B------:R0:W2:Y:S01]  /*22f0*/  MUFU.COS R102, R18 ;  /* 0x0000001200667308 */ /* 0x0000a20000000000 */
[----:B------:R-:W-:Y:S01]  /*2300*/  FMUL.RZ R116, R103, 0.15915493667125701904 ;  /* 0x3e22f98367747820 */ /* 0x000fe2000040c000 */
[----:B------:R-:W-:Y:S01]  /*2310*/  HADD2.F32 R101, -RZ, R101.H0_H0 ;  /* 0x20000065ff657230 */ /* 0x000fe20000004100 */
[----:B------:R-:W-:Y:S01]  /*2320*/  FMUL.RZ R114, R14, 0.15915493667125701904 ;  /* 0x3e22f9830e727820 */ /* 0x000fe2000040c000 */
[----:B------:R-:W-:Y:S01]  /*2330*/  HADD2.F32 R103, -RZ, R174.H0_H0 ;  /* 0x200000aeff677230 */ /* 0x000fe20000004100 */
[C---:B-1----:R-:W-:Y:S02]  /*2340*/  FMUL.FTZ R106, R4.reuse, R19 ;  /* 0x00000013046a7220 */ /* 0x042fe40000410000 */
[----:B------:R-:W-:Y:S02]  /*2350*/  FMUL.FTZ R108, R4, R15 ;  /* 0x0000000f046c7220 */ /* 0x000fe40000410000 */
[----:B0-----:R-:W-:Y:S02]  /*2360*/  FMUL.FTZ R18, R24, R121 ;  /* 0x0000007918127220 */ /* 0x001fe40000410000 */
[----:B------:R-:W-:-:S02]  /*2370*/  FMUL.RZ R105, R6, 0.15915493667125701904 ;  /* 0x3e22f98306697820 */ /* 0x000fc4000040c000 */
[----:B------:R-:W-:Y:S02]  /*2380*/  FMUL.FTZ R4, R36, R99 ;  /* 0x0000006324047220 */ /* 0x000fe40000410000 */
[-C--:B------:R-:W-:Y:S02]  /*2390*/  FMUL.FTZ R6, R28, R121.reuse ;  /* 0x000000791c067220 */ /* 0x080fe40000410000 */
[----:B------:R-:W-:Y:S01]  /*23a0*/  FMUL.FTZ R14, R26, R121 ;  /* 0x000000791a0e7220 */ /* 0x000fe20000410000 */
[----:B------:R-:W-:Y:S01]  /*23b0*/  MUFU.SIN R133, R114 ;  /* 0x0000007200857308 */ /* 0x000fe20000000400 */
[C---:B------:R-:W-:Y:S02]  /*23c0*/  FMUL.FTZ R110, R5.reuse, R110 ;  /* 0x0000006e056e7220 */ /* 0x040fe40000410000 */
[----:B------:R-:W-:Y:S02]  /*23d0*/  FMUL.FTZ R112, R5, R112 ;  /* 0x0000007005707220 */ /* 0x000fe40000410000 */
[----:B------:R-:W-:-:S02]  /*23e0*/  FMUL.FTZ R104, R7, R104 ;  /* 0x0000006807687220 */ /* 0x000fc40000410000 */
[----:B------:R-:W-:Y:S01]  /*23f0*/  FMUL.FTZ R147, R103, R4 ;  /* 0x0000000467937220 */ /* 0x000fe20000410000 */
[----:B------:R0:W-:Y:S01]  /*2400*/  MUFU.COS R139, R114 ;  /* 0x00000072008b7308 */ /* 0x0001e20000000000 */
[----:B--2---:R-:W-:Y:S01]  /*2410*/  FMUL.FTZ R102, R7, R102 ;  /* 0x0000006607667220 */ /* 0x004fe20000410000 */
[----:B------:R-:W-:Y:S01]  /*2420*/  HADD2.F32 R109, -RZ, R109.H0_H0 ;  /* 0x2000006dff6d7230 */ /* 0x000fe20000004100 */
[----:B------:R-:W-:-:S05]  /*2430*/  FMUL.FTZ R15, R104, R147 ;  /* 0x00000093680f7220 */ /* 0x000fca0000410000 */
[----:B------:R-:W-:Y:S01]  /*2440*/  MUFU.EX2 R18, R18 ;  /* 0x0000001200127308 */ /* 0x000fe20000000800 */
[----:B0-----:R-:W-:-:S07]  /*2450*/  FMUL.FTZ R114, R36, R101 ;  /* 0x0000006524727220 */ /* 0x001fce0000410000 */
[----:B------:R-:W0:Y:S01]  /*2460*/  MUFU.COS R5, R116 ;  /* 0x0000007400057308 */ /* 0x000e220000000000 */
[----:B------:R-:W-:Y:S01]  /*2470*/  FMUL.FTZ R149, R103, R114 ;  /* 0x0000007267957220 */ /* 0x000fe20000410000 */
[----:B------:R-:W-:Y:S01]  /*2480*/  HADD2.F32 R107, -RZ, R107.H0_H0 ;  /* 0x2000006bff6b7230 */ /* 0x000fe20000004100 */
[----:B------:R-:W-:-:S05]  /*2490*/  FMUL.FTZ R128, R34, R109 ;  /* 0x0000006d22807220 */ /* 0x000fca0000410000 */
[----:B------:R-:W-:Y:S01]  /*24a0*/  MUFU.SIN R111, R105 ;  /* 0x00000069006f7308 */ /* 0x000fe20000000400 */
[-C--:B------:R-:W-:Y:S02]  /*24b0*/  FMUL.FTZ R4, R104, R149.reuse ;  /* 0x0000009568047220 */ /* 0x080fe40000410000 */
[----:B------:R-:W-:-:S05]  /*24c0*/  FFMA.FTZ R15, R102, R149, R15 ;  /* 0x00000095660f7223 */ /* 0x000fca000001000f */
[----:B------:R1:W-:Y:S08]  /*24d0*/  MUFU.COS R127, R105 ;  /* 0x00000069007f7308 */ /* 0x0003f00000000000 */
[----:B------:R-:W2:Y:S01]  /*24e0*/  MUFU.EX2 R6, R6 ;  /* 0x0000000600067308 */ /* 0x000ea20000000800 */
[----:B-1----:R-:W-:-:S07]  /*24f0*/  HADD2.F32 R105, -RZ, R65.H0_H0 ;  /* 0x20000041ff697230 */ /* 0x002fce0000004100 */
[----:B------:R-:W1:Y:S08]  /*2500*/  MUFU.EX2 R14, R14 ;  /* 0x0000000e000e7308 */ /* 0x000e700000000800 */
[----:B------:R1:W1:Y:S01]  /*2510*/  MUFU.SIN R7, R116 ;  /* 0x0000007400077308 */ /* 0x0002620000000400 */
[----:B------:R-:W-:Y:S02]  /*2520*/  FMUL.FTZ R126, R34, R107 ;  /* 0x0000006b227e7220 */ /* 0x000fe40000410000 */
[----:B------:R-:W-:-:S02]  /*2530*/  FFMA.FTZ R4, R102, R147, -R4 ;  /* 0x0000009366047223 */ /* 0x000fc40000010804 */
[C---:B------:R-:W-:Y:S02]  /*2540*/  FFMA.FTZ R19, R105.reuse, R128, R15 ;  /* 0x0000008069137223 */ /* 0x040fe4000001000f */
[----:B0-----:R-:W-:Y:S02]  /*2550*/  FMUL.FTZ R122, R18, R5 ;  /* 0x00000005127a7220 */ /* 0x001fe40000410000 */
[----:B------:R-:W-:Y:S02]  /*2560*/  FFMA.FTZ R15, R105, R126, R4 ;  /* 0x0000007e690f7223 */ /* 0x000fe40000010004 */
[----:B------:R-:W-:Y:S02]  /*2570*/  FMUL.FTZ R5, R108, R19 ;  /* 0x000000136c057220 */ /* 0x000fe40000410000 */
[----:B------:R-:W-:Y:S02]  /*2580*/  FMUL.FTZ R4, R16, R104 ;  /* 0x0000006810047220 */ /* 0x000fe40000410000 */
[----:B--2---:R-:W-:-:S02]  /*2590*/  FMUL.FTZ R114, R6, R127 ;  /* 0x0000007f06727220 */ /* 0x004fc40000410000 */
[----:B-1----:R-:W-:Y:S02]  /*25a0*/  FMUL.FTZ R116, R6, R111 ;  /* 0x0000006f06747220 */ /* 0x002fe40000410000 */
[C---:B------:R-:W-:Y:S02]  /*25b0*/  FMUL.FTZ R118, R14.reuse, R139 ;  /* 0x0000008b0e767220 */ /* 0x040fe40000410000 */
[----:B------:R-:W-:Y:S02]  /*25c0*/  FMUL.FTZ R120, R14, R133 ;  /* 0x000000850e787220 */ /* 0x000fe40000410000 */
[----:B------:R-:W-:Y:S02]  /*25d0*/  FMUL.FTZ R6, R108, R15 ;  /* 0x0000000f6c067220 */ /* 0x000fe40000410000 */
[----:B------:R-:W-:Y:S02]  /*25e0*/  FMUL.FTZ R124, R18, R7 ;  /* 0x00000007127c7220 */ /* 0x000fe40000410000 */
[----:B------:R-:W-:Y:S01]  /*25f0*/  FFMA.FTZ R14, R106, R15, -R5 ;  /* 0x0000000f6a0e7223 */ /* 0x000fe20000010805 */
[----:B---3--:R-:W-:Y:S01]  /*2600*/  HADD2.F32 R115, -RZ, R115.H0_H0 ;  /* 0x20000073ff737230 */ /* 0x008fe20000004100 */
[----:B------:R-:W-:-:S02]  /*2610*/  FMUL.FTZ R5, R17, R104 ;  /* 0x0000006811057220 */ /* 0x000fc40000410000 */
[-C--:B------:R-:W-:Y:S01]  /*2620*/  FFMA.FTZ R7, R17, R102.reuse, R4 ;  /* 0x0000006611077223 */ /* 0x080fe20000010004 */
[----:B----4-:R-:W-:Y:S01]  /*2630*/  HADD2.F32 R113, -RZ, R113.H0_H0 ;  /* 0x20000071ff717230 */ /* 0x010fe20000004100 */
[----:B------:R-:W-:Y:S01]  /*2640*/  FFMA.FTZ R19, R106, R19, R6 ;  /* 0x000000136a137223 */ /* 0x000fe20000010006 */
[----:B------:R-:W-:Y:S01]  /*2650*/  HADD2.F32 R111, -RZ, R64.H0_H0 ;  /* 0x20000040ff6f7230 */ /* 0x000fe20000004100 */
[----:B------:R-:W-:Y:S02]  /*2660*/  FFMA.FTZ R5, R16, R102, -R5 ;  /* 0x0000006610057223 */ /* 0x000fe40000010805 */
[----:B------:R-:W-:Y:S02]  /*2670*/  FMUL.FTZ R6, R108, R7 ;  /* 0x000000076c067220 */ /* 0x000fe40000410000 */
[----:B------:R-:W-:Y:S02]  /*2680*/  FMUL.FTZ R132, R32, R115 ;  /* 0x0000007320847220 */ /* 0x000fe40000410000 */
[----:B------:R-:W-:-:S02]  /*2690*/  FFMA.FTZ R15, R106, R5, -R6 ;  /* 0x000000056a0f7223 */ /* 0x000fc40000010806 */
[----:B------:R-:W-:Y:S02]  /*26a0*/  FMUL.FTZ R130, R32, R113 ;  /* 0x0000007120827220 */ /* 0x000fe40000410000 */
[----:B------:R-:W-:Y:S02]  /*26b0*/  FMUL.FTZ R5, R108, R5 ;  /* 0x000000056c057220 */ /* 0x000fe40000410000 */
[C---:B------:R-:W-:Y:S02]  /*26c0*/  FFMA.FTZ R127, R111.reuse, R132, R14 ;  /* 0x000000846f7f7223 */ /* 0x040fe4000001000e */
[C---:B------:R-:W-:Y:S01]  /*26d0*/  FMUL.FTZ R4, R0.reuse, R13 ;  /* 0x0000000d00047220 */ /* 0x040fe20000410000 */
[----:B------:R-:W-:Y:S01]  /*26e0*/  HADD2.F32 R117, -RZ, R117.H0_H0 ;  /* 0x20000075ff757230 */ /* 0x000fe20000004100 */
[----:B------:R-:W-:Y:S02]  /*26f0*/  FMUL.FTZ R121, R0, R121 ;  /* 0x0000007900797220 */ /* 0x000fe40000410000 */
[----:B------:R-:W-:-:S02]  /*2700*/  FFMA.FTZ R133, R111, R130, R19 ;  /* 0x000000826f857223 */ /* 0x000fc40000010013 */
[----:B------:R-:W-:Y:S01]  /*2710*/  FFMA.FTZ R19, R106, R7, R5 ;  /* 0x000000076a137223 */ /* 0x000fe20000010005 */
[----:B------:R-:W-:Y:S01]  /*2720*/  HADD2.F32 R119, -RZ, R119.H0_H0 ;  /* 0x20000077ff777230 */ /* 0x000fe20000004100 */
[----:B------:R-:W-:Y:S01]  /*2730*/  FMUL.FTZ R5, R112, R127 ;  /* 0x0000007f70057220 */ /* 0x000fe20000410000 */
[----:B------:R0:W-:Y:S01]  /*2740*/  MUFU.EX2 R136, R121 ;  /* 0x0000007900887308 */ /* 0x0001e20000000800 */
[----:B------:R-:W-:Y:S02]  /*2750*/  FMUL.RZ R18, R4, 0.15915493667125701904 ;  /* 0x3e22f98304127820 */ /* 0x000fe4000040c000 */
[-C--:B------:R-:W-:Y:S02]  /*2760*/  FMUL.FTZ R4, R112, R133.reuse ;  /* 0x0000008570047220 */ /* 0x080fe40000410000 */
[----:B------:R-:W-:Y:S02]  /*2770*/  FFMA.FTZ R133, R110, R133, R5 ;  /* 0x000000856e857223 */ /* 0x000fe40000010005 */
[----:B------:R-:W-:Y:S01]  /*2780*/  FMUL.FTZ R138, R30, R117 ;  /* 0x000000751e8a7220 */ /* 0x000fe20000410000 */
[----:B0-----:R-:W-:Y:S01]  /*2790*/  HADD2.F32 R121, -RZ, R63.H0_H0 ;  /* 0x2000003fff797230 */ /* 0x001fe20000004100 */
[----:B------:R-:W-:Y:S01]  /*27a0*/  FFMA.FTZ R127, R110, R127, -R4 ;  /* 0x0000007f6e7f7223 */ /* 0x000fe20000010804 */
[----:B------:R-:W0:Y:S01]  /*27b0*/  MUFU.COS R7, R18 ;  /* 0x0000001200077308 */ /* 0x000e220000000000 */
[----:B------:R-:W-:-:S02]  /*27c0*/  FMUL.FTZ R140, R30, R119 ;  /* 0x000000771e8c7220 */ /* 0x000fc40000410000 */
[----:B------:R-:W-:Y:S02]  /*27d0*/  FMUL.FTZ R4, R112, R19 ;  /* 0x0000001370047220 */ /* 0x000fe40000410000 */
[----:B------:R-:W-:-:S03]  /*27e0*/  FFMA.FTZ R133, R121, R138, R133 ;  /* 0x0000008a79857223 */ /* 0x000fc60000010085 */
[----:B------:R-:W1:Y:S01]  /*27f0*/  MUFU.SIN R5, R18 ;  /* 0x0000001200057308 */ /* 0x000e620000000400 */
[----:B------:R-:W-:Y:S02]  /*2800*/  FFMA.FTZ R127, R121, R140, R127 ;  /* 0x0000008c797f7223 */ /* 0x000fe4000001007f */
[-C--:B------:R-:W-:Y:S02]  /*2810*/  FMUL.FTZ R6, R112, R15.reuse ;  /* 0x0000000f70067220 */ /* 0x080fe40000410000 */
[----:B------:R-:W-:Y:S01]  /*2820*/  FFMA.FTZ R15, R110, R15, -R4 ;  /* 0x0000000f6e0f7223 */ /* 0x000fe20000010804 */
[----:B------:R-:W-:Y:S01]  /*2830*/  HADD2.F32 R123, -RZ, R123.H0_H0 ;  /* 0x2000007bff7b7230 */ /* 0x000fe20000004100 */
[C---:B------:R-:W-:Y:S02]  /*2840*/  FMUL.FTZ R4, R116.reuse, R133 ;  /* 0x0000008574047220 */ /* 0x040fe40000410000 */
[----:B------:R-:W-:Y:S02]  /*2850*/  FMUL.FTZ R14, R116, R127 ;  /* 0x0000007f740e7220 */ /* 0x000fe40000410000 */
[----:B------:R-:W-:Y:S01]  /*2860*/  FFMA.FTZ R19, R110, R19, R6 ;  /* 0x000000136e137223 */ /* 0x000fe20000010006 */
[----:B------:R-:W-:Y:S01]  /*2870*/  HADD2.F32 R125, -RZ, R125.H0_H0 ;  /* 0x2000007dff7d7230 */ /* 0x000fe20000004100 */
[C---:B------:R-:W-:Y:S01]  /*2880*/  FFMA.FTZ R6, R114.reuse, R127, -R4 ;  /* 0x0000007f72067223 */ /* 0x040fe20000010804 */
[----:B------:R-:W-:Y:S01]  /*2890*/  HADD2.F32 R127, -RZ, R62.H0_H0 ;  /* 0x2000003eff7f7230 */ /* 0x000fe20000004100 */
[----:B------:R-:W-:-:S02]  /*28a0*/  FFMA.FTZ R14, R114, R133, R14 ;  /* 0x00000085720e7223 */ /* 0x000fc4000001000e */
[----:B------:R-:W-:Y:S02]  /*28b0*/  FMUL.FTZ R142, R28, R123 ;  /* 0x0000007b1c8e7220 */ /* 0x000fe40000410000 */
[----:B------:R-:W-:Y:S02]  /*28c0*/  FMUL.FTZ R4, R116, R19 ;  /* 0x0000001374047220 */ /* 0x000fe40000410000 */
[----:B------:R-:W-:Y:S02]  /*28d0*/  FMUL.FTZ R144, R28, R125 ;  /* 0x0000007d1c907220 */ /* 0x000fe40000410000 */
[----:B------:R-:W-:Y:S02]  /*28e0*/  FFMA.FTZ R139, R127, R142, R14 ;  /* 0x0000008e7f8b7223 */ /* 0x000fe4000001000e */
[C---:B0-----:R-:W-:Y:S02]  /*28f0*/  FMUL.FTZ R134, R136.reuse, R7 ;  /* 0x0000000788867220 */ /* 0x041fe40000410000 */
[----:B-1----:R-:W-:Y:S01]  /*2900*/  FMUL.FTZ R136, R136, R5 ;  /* 0x0000000588887220 */ /* 0x002fe20000410000 */
[----:B------:R-:W-:Y:S01]  /*2910*/  HADD2.F32 R129, -RZ, R129.H0_H0 ;  /* 0x20000081ff817230 */ /* 0x000fe20000004100 */
[----:B------:R-:W-:-:S02]  /*2920*/  FFMA.FTZ R5, R114, R15, -R4 ;  /* 0x0000000f72057223 */ /* 0x000fc40000010804 */
        /* <DEDUP_REMOVED lines=8> */
[----:B------:R-:W-:Y:S02]  /*29b0*/  FFMA.FTZ R15, R114, R19, R15 ;  /* 0x00000013720f7223 */ /* 0x000fe4000001000f */
[----:B------:R-:W-:Y:S02]  /*29c0*/  FFMA.FTZ R7, R118, R139, R7 ;  /* 0x0000008b76077223 */ /* 0x000fe40000010007 */
[----:B------:R-:W-:Y:S02]  /*29d0*/  FMUL.FTZ R148, R26, R131 ;  /* 0x000000831a947220 */ /* 0x000fe40000410000 */
[C---:B------:R-:W-:Y:S02]  /*29e0*/  FFMA.FTZ R19, R133.reuse, R146, R4 ;  /* 0x0000009285137223 */ /* 0x040fe40000010004 */
[----:B------:R-:W-:Y:S02]  /*29f0*/  FFMA.FTZ R7, R133, R148, R7 ;  /* 0x0000009485077223 */ /* 0x000fe40000010007 */
[----:B------:R-:W-:Y:S01]  /*2a00*/  FMUL.FTZ R14, R124, R19 ;  /* 0x000000137c0e7220 */ /* 0x000fe20000410000 */
[----:B------:R-:W-:Y:S01]  /*2a10*/  HADD2.F32 R137, -RZ, R137.H0_H0 ;  /* 0x20000089ff897230 */ /* 0x000fe20000004100 */
[----:B------:R-:W-:-:S02]  /*2a20*/  FMUL.FTZ R4, R120, R15 ;  /* 0x0000000f78047220 */ /* 0x000fc40000410000 */
[-C--:B------:R-:W-:Y:S02]  /*2a30*/  FFMA.FTZ R14, R122, R7.reuse, R14 ;  /* 0x000000077a0e7223 */ /* 0x080fe4000001000e */
[----:B------:R-:W-:Y:S01]  /*2a40*/  FMUL.FTZ R7, R124, R7 ;  /* 0x000000077c077220 */ /* 0x000fe20000410000 */
[----:B------:R-:W-:Y:S01]  /*2a50*/  HADD2.F32 R135, -RZ, R135.H0_H0 ;  /* 0x20000087ff877230 */ /* 0x000fe20000004100 */
[-C--:B------:R-:W-:Y:S01]  /*2a60*/  FMUL.FTZ R6, R120, R5.reuse ;  /* 0x0000000578067220 */ /* 0x080fe20000410000 */
[----:B------:R-:W-:Y:S01]  /*2a70*/  HADD2.F32 R139, -RZ, R60.H0_H0 ;  /* 0x2000003cff8b7230 */ /* 0x000fe20000004100 */
[----:B------:R-:W-:Y:S01]  /*2a80*/  FFMA.FTZ R5, R118, R5, -R4 ;  /* 0x0000000576057223 */ /* 0x000fe20000010804 */
[----:B------:R-:W-:Y:S01]  /*2a90*/  ISETP.NE.AND P2, PT, R90, 0x1f, PT ;  /* 0x0000001f5a00780c */ /* 0x000fe20003f45270 */
[----:B------:R-:W-:Y:S02]  /*2aa0*/  FFMA.FTZ R7, R122, R19, -R7 ;  /* 0x000000137a077223 */ /* 0x000fe40000010807 */
[----:B------:R-:W-:-:S02]  /*2ab0*/  FMUL.FTZ R152, R24, R137 ;  /* 0x0000008918987220 */ /* 0x000fc40000410000 */
[----:B------:R-:W-:Y:S02]  /*2ac0*/  FFMA.FTZ R15, R118, R15, R6 ;  /* 0x0000000f760f7223 */ /* 0x000fe40000010006 */
[----:B------:R-:W-:Y:S02]  /*2ad0*/  FMUL.FTZ R150, R24, R135 ;  /* 0x0000008718967220 */ /* 0x000fe40000410000 */
[C---:B------:R-:W-:Y:S02]  /*2ae0*/  FMUL.FTZ R6, R124.reuse, R5 ;  /* 0x000000057c067220 */ /* 0x040fe40000410000 */
[C---:B------:R-:W-:Y:S02]  /*2af0*/  FFMA.FTZ R7, R139.reuse, R152, R7 ;  /* 0x000000988b077223 */ /* 0x040fe40000010007 */
[----:B------:R-:W-:Y:S02]  /*2b00*/  FMUL.FTZ R4, R124, R15 ;  /* 0x0000000f7c047220 */ /* 0x000fe40000410000 */
[----:B------:R-:W-:-:S02]  /*2b10*/  FFMA.FTZ R19, R139, R150, R14 ;  /* 0x000000968b137223 */ /* 0x000fc4000001000e */
[----:B------:R-:W-:Y:S02]  /*2b20*/  FFMA.FTZ R15, R122, R15, R6 ;  /* 0x0000000f7a0f7223 */ /* 0x000fe40000010006 */
[----:B------:R-:W-:Y:S02]  /*2b30*/  FMUL.FTZ R6, R136, R7 ;  /* 0x0000000788067220 */ /* 0x000fe40000410000 */
[----:B------:R-:W-:Y:S02]  /*2b40*/  FFMA.FTZ R5, R122, R5, -R4 ;  /* 0x000000057a057223 */ /* 0x000fe40000010804 */
[-C--:B------:R-:W-:Y:S02]  /*2b50*/  FMUL.FTZ R4, R136, R19.reuse ;  /* 0x0000001388047220 */ /* 0x080fe40000410000 */
[----:B------:R-:W-:Y:S02]  /*2b60*/  FFMA.FTZ R6, R134, R19, R6 ;  /* 0x0000001386067223 */ /* 0x000fe40000010006 */
[----:B------:R0:W1:Y:S01]  /*2b70*/  @P2 LDS.64 R18, [R90.X8+0x20b8] ;  /* 0x0020b8005a122984 */ /* 0x0000620000008a00 */
[----:B------:R-:W-:-:S02]  /*2b80*/  HADD2.F32 R141, -RZ, R141.H0_H0 ;  /* 0x2000008dff8d7230 */ /* 0x000fc40000004100 */
[----:B------:R-:W-:Y:S01]  /*2b90*/  HADD2.F32 R143, -RZ, R143.H0_H0 ;  /* 0x2000008fff8f7230 */ /* 0x000fe20000004100 */
[----:B------:R-:W-:Y:S01]  /*2ba0*/  FMUL.FTZ R151, R136, R15 ;  /* 0x0000000f88977220 */ /* 0x000fe20000410000 */
[----:B------:R-:W-:Y:S01]  /*2bb0*/  HADD2.F32 R145, -RZ, R59.H0_H0 ;  /* 0x2000003bff917230 */ /* 0x000fe20000004100 */
[----:B------:R-:W-:Y:S01]  /*2bc0*/  FFMA.FTZ R4, R134, R7, -R4 ;  /* 0x0000000786047223 */ /* 0x000fe20000010804 */
[----:B------:R-:W-:Y:S01]  /*2bd0*/  BSSY B0, `(.L_x_11515) ;  /* 0x0000011000007945 */ /* 0x000fe20003800000 */
[C---:B------:R-:W-:Y:S02]  /*2be0*/  FMUL.FTZ R154, R0.reuse, R141 ;  /* 0x0000008d009a7220 */ /* 0x040fe40000410000 */
[----:B------:R-:W-:Y:S02]  /*2bf0*/  FMUL.FTZ R156, R0, R143 ;  /* 0x0000008f009c7220 */ /* 0x000fe40000410000 */
[-C--:B------:R-:W-:Y:S02]  /*2c00*/  FFMA.FTZ R151, R134, R5.reuse, -R151 ;  /* 0x0000000586977223 */ /* 0x080fe40000010897 */
[----:B------:R-:W-:-:S02]  /*2c10*/  FMUL.FTZ R5, R136, R5 ;  /* 0x0000000588057220 */ /* 0x000fc40000410000 */
[C---:B------:R-:W-:Y:S02]  /*2c20*/  FFMA.FTZ R153, R145.reuse, R154, R4 ;  /* 0x0000009a91997223 */ /* 0x040fe40000010004 */
[----:B------:R-:W-:Y:S01]  /*2c30*/  FFMA.FTZ R155, R145, R156, R6 ;  /* 0x0000009c919b7223 */ /* 0x000fe20000010006 */
[----:B------:R-:W-:Y:S05]  /*2c40*/  @P2 BRA `(.L_x_11516) ;  /* 0x0000009000002947 */ /* 0x000fea0003800000 */
[----:B0-----:R-:W-:Y:S01]  /*2c50*/  ISETP.NE.AND P3, PT, R176, c[0x0][0x174], PT ;  /* 0x00005d00b0007a0c */ /* 0x001fe20003f65270 */
        /* <DEDUP_REMOVED lines=8> */
.L_x_11516:
[----:B0-----:R-:W-:Y:S05]  /*2ce0*/  BSYNC B0 ;  /* 0x0000000000007941 */ /* 0x001fea0003800000 */
.L_x_11515:
[----:B------:R-:W0:Y:S01]  /*2cf0*/  SHFL.UP PT, R158, R155, 0x1, RZ ;  /* 0x042000009b9e7989 */ /* 0x000e2200000e00ff */
[----:B------:R-:W-:Y:S01]  /*2d00*/  FFMA.FTZ R5, R134, R15, R5 ;  /* 0x0000000f86057223 */ /* 0x000fe20000010005 */
[----:B------:R-:W-:Y:S01]  /*2d10*/  ISETP.GE.AND P3, PT, R88, 0x1, PT ;  /* 0x000000015800780c */ /* 0x000fe20003f66270 */
[----:B-----5:R-:W-:Y:S01]  /*2d20*/  FMUL.FTZ R161, R29, R21 ;  /* 0x000000151da17220 */ /* 0x020fe20000410000 */
[----:B------:R-:W2:Y:S01]  /*2d30*/  SHFL.UP PT, R14, R153, 0x1, RZ ;  /* 0x04200000990e7989 */ /* 0x000ea200000e00ff */
[----:B------:R-:W-:Y:S01]  /*2d40*/  IADD3 R167, R78, -c[0x0][0x174], RZ ;  /* 0x80005d004ea77a10 */ /* 0x000fe20007ffe0ff */
[----:B------:R-:W-:Y:S01]  /*2d50*/  BSSY B0, `(.L_x_11517) ;  /* 0x00000e1000007945 */ /* 0x000fe20003800000 */
[----:B------:R-:W-:Y:S01]  /*2d60*/  ISETP.GE.OR P0, PT, R176, c[0x0][0x174], P0 ;  /* 0x00005d00b0007a0c */ /* 0x000fe20000706670 */
[----:B------:R-:W3:Y:S02]  /*2d70*/  SHFL.UP PT, R4, R151, 0x1, RZ ;  /* 0x0420000097047989 */ /* 0x000ee400000e00ff */
[----:B------:R-:W-:-:S02]  /*2d80*/  IMAD R167, R167, -0x200, RZ ;  /* 0xfffffe00a7a77824 */ /* 0x000fc400078e02ff */
[----:B------:R-:W4:Y:S04]  /*2d90*/  SHFL.UP PT, R6, R5, 0x1, RZ ;  /* 0x0420000005067989 */ /* 0x000f2800000e00ff */
[----:B------:R-:W-:Y:S04]  /*2da0*/  SHFL.IDX PT, R22, R22, RZ, 0x1f ;  /* 0x00001fff16167589 */ /* 0x000fe800000e0000 */
[----:B------:R-:W-:Y:S01]  /*2db0*/  SHFL.IDX PT, R23, R23, RZ, 0x1f ;  /* 0x00001fff17177589 */ /* 0x000fe200000e0000 */
[C---:B0-----:R-:W-:Y:S02]  /*2dc0*/  FMUL.FTZ R7, R5.reuse, R158 ;  /* 0x0000009e05077220 */ /* 0x041fe40000410000 */
[----:B--2---:R-:W-:-:S02]  /*2dd0*/  FMUL.FTZ R15, R5, R14 ;  /* 0x0000000e050f7220 */ /* 0x004fc40000410000 */
[C---:B------:R-:W-:Y:S02]  /*2de0*/  FFMA.FTZ R14, R151.reuse, R14, -R7 ;  /* 0x0000000e970e7223 */ /* 0x040fe40000010807 */
[----:B------:R-:W-:Y:S02]  /*2df0*/  FFMA.FTZ R158, R151, R158, R15 ;  /* 0x0000009e979e7223 */ /* 0x000fe4000001000f */
[----:B---3--:R-:W-:Y:S02]  /*2e00*/  FMUL.FTZ R7, R5, R4 ;  /* 0x0000000405077220 */ /* 0x008fe40000410000 */
[----:B------:R-:W-:Y:S02]  /*2e10*/  @P3 FADD.FTZ R153, R153, R14 ;  /* 0x0000000e99993221 */ /* 0x000fe40000010000 */
[----:B------:R-:W-:Y:S01]  /*2e20*/  @P3 FADD.FTZ R155, R155, R158 ;  /* 0x0000009e9b9b3221 */ /* 0x000fe20000010000 */
[----:B------:R-:W-:Y:S01]  /*2e30*/  MOV R158, c[0x0][0x29c] ;  /* 0x0000a700009e7a02 */ /* 0x000fe20000000f00 */
[-C--:B----4-:R-:W-:Y:S01]  /*2e40*/  FFMA.FTZ R14, R151, R6.reuse, R7 ;  /* 0x00000006970e7223 */ /* 0x090fe20000010007 */
[----:B------:R-:W-:Y:S01]  /*2e50*/  MOV R7, c[0x0][0x298] ;  /* 0x0000a60000077a02 */ /* 0x000fe20000000f00 */
[----:B------:R-:W-:Y:S01]  /*2e60*/  FMUL.FTZ R6, R5, R6 ;  /* 0x0000000605067220 */ /* 0x000fe20000410000 */
[----:B------:R-:W0:Y:S01]  /*2e70*/  SHFL.UP PT, R157, R155, 0x2, RZ ;  /* 0x044000009b9d7989 */ /* 0x000e2200000e00ff */
[----:B------:R-:W-:-:S02]  /*2e80*/  SHF.R.U32.HI R160, RZ, 0x1, R158 ;  /* 0x00000001ffa07819 */ /* 0x000fc4000001169e */
[----:B------:R-:W-:Y:S01]  /*2e90*/  @P3 FFMA.FTZ R151, R151, R4, -R6 ;  /* 0x0000000497973223 */ /* 0x000fe20000010806 */
[----:B------:R-:W2:Y:S01]  /*2ea0*/  SHFL.UP PT, R15, R153, 0x2, RZ ;  /* 0x04400000990f7989 */ /* 0x000ea200000e00ff */
[----:B------:R-:W-:Y:S01]  /*2eb0*/  FSEL R14, R5, R14, !P3 ;  /* 0x0000000e050e7208 */ /* 0x000fe20005800000 */
[----:B------:R-:W-:Y:S01]  /*2ec0*/  IMAD R160, R160, R95, RZ ;  /* 0x0000005fa0a07224 */ /* 0x000fe200078e02ff */
[----:B------:R-:W-:Y:S01]  /*2ed0*/  SHF.R.U64 R4, R7, 0x1, R158 ;  /* 0x0000000107047819 */ /* 0x000fe2000000129e */
[----:B------:R-:W3:Y:S01]  /*2ee0*/  SHFL.UP PT, R6, R151, 0x2, RZ ;  /* 0x0440000097067989 */ /* 0x000ee200000e00ff */
[----:B------:R-:W-:-:S03]  /*2ef0*/  ISETP.GE.AND P3, PT, R88, 0x2, PT ;  /* 0x000000025800780c */ /* 0x000fc60003f66270 */
[----:B------:R-:W4:Y:S01]  /*2f00*/  SHFL.UP PT, R7, R14, 0x2, RZ ;  /* 0x044000000e077989 */ /* 0x000f2200000e00ff */
[----:B------:R-:W-:Y:S02]  /*2f10*/  IMAD R159, R93, R4, R160 ;  /* 0x000000045d9f7224 */ /* 0x000fe400078e02a0 */
[----:B------:R-:W-:-:S04]  /*2f20*/  IMAD.WIDE.U32 R4, R4, R95, RZ ;  /* 0x0000005f04047225 */ /* 0x000fc800078e00ff */
[----:B------:R-:W-:Y:S01]  /*2f30*/  IMAD R160, R178, c[0x0][0x2a0], RZ ;  /* 0x0000a800b2a07a24 */ /* 0x000fe200078e02ff */
[----:B------:R-:W-:-:S03]  /*2f40*/  IADD3 R5, R159, R5, RZ ;  /* 0x000000059f057210 */ /* 0x000fc60007ffe0ff */
[C---:B------:R-:W-:Y:S02]  /*2f50*/  IMAD R165, R91.reuse, c[0x0][0x2a4], R160 ;  /* 0x0000a9005ba57a24 */ /* 0x040fe400078e02a0 */
[----:B0-----:R-:W-:Y:S02]  /*2f60*/  FMUL.FTZ R158, R14, R157 ;  /* 0x0000009d0e9e7220 */ /* 0x001fe40000410000 */
[----:B------:R-:W-:-:S04]  /*2f70*/  IMAD.WIDE.U32 R4, R91, c[0x0][0x2a0], R4 ;  /* 0x0000a8005b047a25 */ /* 0x000fc800078e0004 */
[----:B--2---:R-:W-:Y:S01]  /*2f80*/  FFMA.FTZ R160, R151, R15, -R158 ;  /* 0x0000000f97a07223 */ /* 0x004fe2000001089e */
[----:B------:R-:W-:Y:S01]  /*2f90*/  IADD3 R165, R165, R5, RZ ;  /* 0x00000005a5a57210 */ /* 0x000fe20007ffe0ff */
[----:B---3--:R-:W-:Y:S01]  /*2fa0*/  FMUL.FTZ R158, R14, R6 ;  /* 0x000000060e9e7220 */ /* 0x008fe20000410000 */
[----:B------:R-:W-:Y:S01]  /*2fb0*/  LEA R159, P4, R4, c[0x0][0x318], 0x3 ;  /* 0x0000c600049f7a11 */ /* 0x000fe200078818ff */
[----:B------:R-:W-:Y:S02]  /*2fc0*/  FMUL.FTZ R162, R14, R15 ;  /* 0x0000000f0ea27220 */ /* 0x000fe40000410000 */
[C---:B----4-:R-:W-:Y:S01]  /*2fd0*/  FFMA.FTZ R5, R151.reuse, R7, R158 ;  /* 0x0000000797057223 */ /* 0x050fe2000001009e */
[----:B------:R-:W-:Y:S01]  /*2fe0*/  LEA.HI.X R165, R4, c[0x0][0x31c], R165, 0x3, P4 ;  /* 0x0000c70004a57a11 */ /* 0x000fe200020f1ca5 */
[----:B------:R-:W-:Y:S02]  /*2ff0*/  FFMA.FTZ R162, R151, R157, R162 ;  /* 0x0000009d97a27223 */ /* 0x000fe400000100a2 */
[C---:B------:R-:W-:Y:S01]  /*3000*/  FMUL.FTZ R7, R14.reuse, R7 ;  /* 0x000000070e077220 */ /* 0x040fe20000410000 */
[----:B------:R-:W-:Y:S01]  /*3010*/  FSEL R14, R14, R5, !P3 ;  /* 0x000000050e0e7208 */ /* 0x000fe20005800000 */
[----:B------:R-:W-:-:S02]  /*3020*/  @P3 FADD.FTZ R153, R153, R160 ;  /* 0x000000a099993221 */ /* 0x000fc40000010000 */
[----:B------:R-:W-:Y:S02]  /*3030*/  @P3 FADD.FTZ R155, R155, R162 ;  /* 0x000000a29b9b3221 */ /* 0x000fe40000010000 */
[----:B------:R-:W-:Y:S01]  /*3040*/  @P3 FFMA.FTZ R151, R151, R6, -R7 ;  /* 0x0000000697973223 */ /* 0x000fe20000010807 */
[----:B------:R-:W0:Y:S01]  /*3050*/  SHFL.UP PT, R15, R153, 0x4, RZ ;  /* 0x04800000990f7989 */ /* 0x000e2200000e00ff */
[----:B------:R-:W-:Y:S01]  /*3060*/  LEA R4, P3, R90, R159, 0x2 ;  /* 0x0000009f5a047211 */ /* 0x000fe200078610ff */
[-C--:B------:R-:W-:Y:S02]  /*3070*/  FMUL.FTZ R159, R29, R20.reuse ;  /* 0x000000141d9f7220 */ /* 0x080fe40000410000 */
[----:B------:R-:W2:Y:S01]  /*3080*/  SHFL.UP PT, R160, R155, 0x4, RZ ;  /* 0x048000009ba07989 */ /* 0x000ea200000e00ff */
[-C--:B------:R-:W-:Y:S02]  /*3090*/  FMUL.FTZ R162, R134, R161.reuse ;  /* 0x000000a186a27220 */ /* 0x080fe40000410000 */
[----:B------:R-:W-:Y:S01]  /*30a0*/  FMUL.FTZ R5, R136, R161 ;  /* 0x000000a188057220 */ /* 0x000fe20000410000 */
[----:B------:R-:W3:Y:S01]  /*30b0*/  SHFL.UP PT, R6, R151, 0x4, RZ ;  /* 0x0480000097067989 */ /* 0x000ee200000e00ff */
[----:B------:R-:W-:-:S02]  /*30c0*/  FMUL.FTZ R158, R31, R20 ;  /* 0x000000141f9e7220 */ /* 0x000fc40000410000 */
[----:B------:R-:W-:Y:S01]  /*30d0*/  FMUL.FTZ R157, R31, R21 ;  /* 0x000000151f9d7220 */ /* 0x000fe20000410000 */
[----:B------:R-:W4:Y:S01]  /*30e0*/  SHFL.UP PT, R7, R14, 0x4, RZ ;  /* 0x048000000e077989 */ /* 0x000f2200000e00ff */
[-C--:B------:R-:W-:Y:S02]  /*30f0*/  FFMA.FTZ R162, -R136, R159.reuse, -R162 ;  /* 0x0000009f88a27223 */ /* 0x080fe400000109a2 */
[----:B------:R-:W-:Y:S01]  /*3100*/  FFMA.FTZ R163, R134, R159, -R5 ;  /* 0x0000009f86a37223 */ /* 0x000fe20000010805 */
[----:B------:R-:W-:Y:S01]  /*3110*/  LEA.HI.X R5, R90, R165, RZ, 0x2, P3 ;  /* 0x000000a55a057211 */ /* 0x000fe200018f14ff */
[----:B------:R-:W-:Y:S01]  /*3120*/  FADD.FTZ R165, -R157, R162 ;  /* 0x000000a29da57221 */ /* 0x000fe20000010100 */
[----:B------:R-:W-:Y:S01]  /*3130*/  ISETP.GE.AND P3, PT, R88, 0x4, PT ;  /* 0x000000045800780c */ /* 0x000fe20003f66270 */
[----:B------:R-:W-:Y:S02]  /*3140*/  FADD.FTZ R163, R158, R163 ;  /* 0x000000a39ea37221 */ /* 0x000fe40000010000 */
[----:B------:R-:W-:-:S02]  /*3150*/  FMUL.FTZ R162, R124, -R165 ;  /* 0x800000a57ca27220 */ /* 0x000fc40000410000 */
[----:B------:R-:W-:Y:S02]  /*3160*/  FMUL.FTZ R164, R124, -R163 ;  /* 0x800000a37ca47220 */ /* 0x000fe40000410000 */
[----:B------:R-:W-:-:S04]  /*3170*/  IMAD.WIDE R4, R167, 0x4, R4 ;  /* 0x00000004a7047825 */ /* 0x000fc800078e0204 */
[C---:B------:R-:W-:Y:S02]  /*3180*/  FFMA.FTZ R167, R122.reuse, R163, -R162 ;  /* 0x000000a37aa77223 */ /* 0x040fe400000108a2 */
[----:B------:R-:W-:Y:S02]  /*3190*/  FFMA.FTZ R168, R122, R165, R164 ;  /* 0x000000a57aa87223 */ /* 0x000fe400000100a4 */
[C---:B0-----:R-:W-:Y:S02]  /*31a0*/  FMUL.FTZ R163, R14.reuse, R15 ;  /* 0x0000000f0ea37220 */ /* 0x041fe40000410000 */
[C---:B--2---:R-:W-:Y:S02]  /*31b0*/  FMUL.FTZ R166, R14.reuse, R160 ;  /* 0x000000a00ea67220 */ /* 0x044fe40000410000 */
[C---:B---3--:R-:W-:Y:S02]  /*31c0*/  FMUL.FTZ R164, R14.reuse, R6 ;  /* 0x000000060ea47220 */ /* 0x048fe40000410000 */
[----:B----4-:R-:W-:-:S02]  /*31d0*/  FMUL.FTZ R162, R14, R7 ;  /* 0x000000070ea27220 */ /* 0x010fc40000410000 */
[C---:B------:R-:W-:Y:S02]  /*31e0*/  FFMA.FTZ R160, R151.reuse, R160, R163 ;  /* 0x000000a097a07223 */ /* 0x040fe400000100a3 */
[C---:B------:R-:W-:Y:S01]  /*31f0*/  FFMA.FTZ R166, R151.reuse, R15, -R166 ;  /* 0x0000000f97a67223 */ /* 0x040fe200000108a6 */
[C---:B------:R-:W-:Y:S01]  /*3200*/  SHF.L.U32 R15, R38.reuse, 0x2, RZ ;  /* 0x00000002260f7819 */ /* 0x040fe200000006ff */
[C---:B------:R-:W-:Y:S02]  /*3210*/  FFMA.FTZ R7, R151.reuse, R7, R164 ;  /* 0x0000000797077223 */ /* 0x040fe400000100a4 */
[----:B------:R-:W-:Y:S01]  /*3220*/  @P3 FFMA.FTZ R151, R151, R6, -R162 ;  /* 0x0000000697973223 */ /* 0x000fe200000108a2 */
[----:B------:R-:W-:Y:S01]  /*3230*/  SHF.L.U64.HI R6, R38, 0x2, R25 ;  /* 0x0000000226067819 */ /* 0x000fe20000010219 */
[----:B------:R-:W-:Y:S01]  /*3240*/  @P3 FADD.FTZ R155, R155, R160 ;  /* 0x000000a09b9b3221 */ /* 0x000fe20000010000 */
[----:B------:R-:W-:Y:S01]  /*3250*/  FSEL R7, R14, R7, !P3 ;  /* 0x000000070e077208 */ /* 0x000fe20005800000 */
[----:B------:R-:W-:Y:S01]  /*3260*/  @P3 FADD.FTZ R153, R153, R166 ;  /* 0x000000a699993221 */ /* 0x000fe20000010000 */
[----:B------:R-:W-:Y:S01]  /*3270*/  ISETP.GE.AND P3, PT, R88, 0x8, PT ;  /* 0x000000085800780c */ /* 0x000fe20003f66270 */
[C---:B------:R-:W-:Y:S01]  /*3280*/  FMUL.FTZ R163, R33.reuse, R21 ;  /* 0x0000001521a37220 */ /* 0x040fe20000410000 */
[----:B------:R-:W-:Y:S01]  /*3290*/  SHFL.UP PT, R170, R155, 0x8, RZ ;  /* 0x050000009baa7989 */ /* 0x000fe200000e00ff */
[----:B------:R-:W-:-:S02]  /*32a0*/  FMUL.FTZ R164, R33, R20 ;  /* 0x0000001421a47220 */ /* 0x000fc40000410000 */
[----:B------:R-:W-:Y:S01]  /*32b0*/  IMAD R14, R6, c[0x0][0x2b0], RZ ;  /* 0x0000ac00060e7a24 */ /* 0x000fe200078e02ff */
[----:B------:R-:W-:Y:S01]  /*32c0*/  SHFL.UP PT, R166, R7, 0x8, RZ ;  /* 0x0500000007a67989 */ /* 0x000fe200000e00ff */
[----:B------:R-:W-:Y:S02]  /*32d0*/  FADD.FTZ R165, -R163, R168 ;  /* 0x000000a8a3a57221 */ /* 0x000fe40000010100 */
[----:B------:R-:W-:Y:S01]  /*32e0*/  FADD.FTZ R167, R164, R167 ;  /* 0x000000a7a4a77221 */ /* 0x000fe20000010000 */
[----:B------:R-:W0:Y:S01]  /*32f0*/  SHFL.UP PT, R168, R153, 0x8, RZ ;  /* 0x0500000099a87989 */ /* 0x000e2200000e00ff */
[C---:B------:R-:W-:Y:S02]  /*3300*/  FMUL.FTZ R160, R120.reuse, -R165 ;  /* 0x800000a578a07220 */ /* 0x040fe40000410000 */
[-C--:B------:R-:W-:Y:S01]  /*3310*/  FMUL.FTZ R162, R120, -R167.reuse ;  /* 0x800000a778a27220 */ /* 0x080fe20000410000 */
[----:B------:R-:W2:Y:S01]  /*3320*/  SHFL.UP PT, R6, R151, 0x8, RZ ;  /* 0x0500000097067989 */ /* 0x000ea200000e00ff */
[----:B------:R-:W-:-:S02]  /*3330*/  FFMA.FTZ R167, R118, R167, -R160 ;  /* 0x000000a776a77223 */ /* 0x000fc400000108a0 */
[----:B------:R-:W-:Y:S02]  /*3340*/  FFMA.FTZ R165, R118, R165, R162 ;  /* 0x000000a576a57223 */ /* 0x000fe400000100a2 */
[C---:B------:R-:W-:Y:S02]  /*3350*/  FMUL.FTZ R162, R35.reuse, R21 ;  /* 0x0000001523a27220 */ /* 0x040fe40000410000 */
[----:B------:R-:W-:Y:S02]  /*3360*/  FMUL.FTZ R160, R35, R20 ;  /* 0x0000001423a07220 */ /* 0x000fe40000410000 */
[----:B------:R-:W-:Y:S02]  /*3370*/  FADD.FTZ R165, -R162, R165 ;  /* 0x000000a5a2a57221 */ /* 0x000fe40000010100 */
[----:B------:R-:W-:Y:S02]  /*3380*/  FADD.FTZ R167, R160, R167 ;  /* 0x000000a7a0a77221 */ /* 0x000fe40000010000 */
[----:B------:R-:W-:-:S02]  /*3390*/  IMAD R169, R15, c[0x0][0x2b4], R14 ;  /* 0x0000ad000fa97a24 */ /* 0x000fc400078e020e */
[----:B------:R-:W-:-:S04]  /*33a0*/  IMAD.WIDE.U32 R14, R15, c[0x0][0x2b0], R4 ;  /* 0x0000ac000f0e7a25 */ /* 0x000fc800078e0004 */
[C---:B------:R-:W-:Y:S01]  /*33b0*/  FMUL.FTZ R4, R116.reuse, -R165 ;  /* 0x800000a574047220 */ /* 0x040fe20000410000 */
[----:B------:R-:W-:Y:S01]  /*33c0*/  IADD3 R15, R15, R169, RZ ;  /* 0x000000a90f0f7210 */ /* 0x000fe20007ffe0ff */
[-C--:B------:R-:W-:Y:S02]  /*33d0*/  FMUL.FTZ R5, R116, -R167.reuse ;  /* 0x800000a774057220 */ /* 0x080fe40000410000 */
[C---:B------:R-:W-:Y:S02]  /*33e0*/  FFMA.FTZ R180, R114.reuse, R167, -R4 ;  /* 0x000000a772b47223 */ /* 0x040fe40000010804 */
[----:B------:R-:W-:Y:S02]  /*33f0*/  FFMA.FTZ R169, R114, R165, R5 ;  /* 0x000000a572a97223 */ /* 0x000fe40000010005 */
[C---:B0-----:R-:W-:Y:S02]  /*3400*/  FMUL.FTZ R167, R7.reuse, R168 ;  /* 0x000000a807a77220 */ /* 0x041fe40000410000 */
[----:B------:R-:W-:-:S02]  /*3410*/  FMUL.FTZ R165, R7, R170 ;  /* 0x000000aa07a57220 */ /* 0x000fc40000410000 */
[C---:B--2---:R-:W-:Y:S02]  /*3420*/  FMUL.FTZ R5, R7.reuse, R6 ;  /* 0x0000000607057220 */ /* 0x044fe40000410000 */
[----:B------:R-:W-:Y:S02]  /*3430*/  FMUL.FTZ R4, R7, R166 ;  /* 0x000000a607047220 */ /* 0x000fe40000410000 */
[C---:B------:R-:W-:Y:S02]  /*3440*/  FFMA.FTZ R170, R151.reuse, R170, R167 ;  /* 0x000000aa97aa7223 */ /* 0x040fe400000100a7 */
[C---:B------:R-:W-:Y:S02]  /*3450*/  FFMA.FTZ R168, R151.reuse, R168, -R165 ;  /* 0x000000a897a87223 */ /* 0x040fe400000108a5 */
[C---:B------:R-:W-:Y:S02]  /*3460*/  FFMA.FTZ R166, R151.reuse, R166, R5 ;  /* 0x000000a697a67223 */ /* 0x040fe40000010005 */
[----:B------:R-:W-:-:S02]  /*3470*/  @P3 FFMA.FTZ R151, R151, R6, -R4 ;  /* 0x0000000697973223 */ /* 0x000fc40000010804 */
[C---:B-1----:R-:W-:Y:S01]  /*3480*/  FMUL.FTZ R4, R136.reuse, -R18 ;  /* 0x8000001288047220 */ /* 0x042fe20000410000 */
[----:B------:R-:W-:Y:S01]  /*3490*/  FSEL R7, R7, R166, !P3 ;  /* 0x000000a607077208 */ /* 0x000fe20005800000 */
[-C--:B------:R-:W-:Y:S02]  /*34a0*/  FMUL.FTZ R5, R136, R19.reuse ;  /* 0x0000001388057220 */ /* 0x080fe40000410000 */
[----:B------:R-:W-:Y:S02]  /*34b0*/  FMUL.FTZ R167, R37, R20 ;  /* 0x0000001425a77220 */ /* 0x000fe40000410000 */
[----:B------:R-:W-:Y:S01]  /*34c0*/  @P3 FADD.FTZ R153, R153, R168 ;  /* 0x000000a899993221 */ /* 0x000fe20000010000 */
[----:B------:R-:W-:Y:S01]  /*34d0*/  SHFL.UP PT, R6, R7, 0x10, RZ ;  /* 0x0600000007067989 */ /* 0x000fe200000e00ff */
[C---:B------:R-:W-:Y:S02]  /*34e0*/  FFMA.FTZ R165, R134.reuse, -R19, R4 ;  /* 0x8000001386a57223 */ /* 0x040fe40000010004 */
[----:B------:R-:W-:Y:S01]  /*34f0*/  FMUL.FTZ R168, R37, R21 ;  /* 0x0000001525a87220 */ /* 0x000fe20000410000 */
[----:B------:R-:W0:Y:S01]  /*3500*/  SHFL.UP PT, R4, R151, 0x10, RZ ;  /* 0x0600000097047989 */ /* 0x000e2200000e00ff */
[----:B------:R-:W-:-:S02]  /*3510*/  FFMA.FTZ R5, R134, R18, -R5 ;  /* 0x0000001286057223 */ /* 0x000fc40000010805 */
[----:B------:R-:W-:Y:S02]  /*3520*/  FADD.FTZ R171, R167, R180 ;  /* 0x000000b4a7ab7221 */ /* 0x000fe40000010000 */
[----:B------:R-:W-:Y:S01]  /*3530*/  @P3 FADD.FTZ R155, R155, R170 ;  /* 0x000000aa9b9b3221 */ /* 0x000fe20000010000 */
[----:B------:R-:W-:Y:S01]  /*3540*/  ISETP.GE.AND P3, PT, R88, 0x10, PT ;  /* 0x000000105800780c */ /* 0x000fe20003f66270 */
[----:B------:R-:W-:Y:S01]  /*3550*/  FMUL.FTZ R166, R124, -R165 ;  /* 0x800000a57ca67220 */ /* 0x000fe20000410000 */
[----:B------:R-:W1:Y:S01]  /*3560*/  SHFL.UP PT, R170, R153, 0x10, RZ ;  /* 0x0600000099aa7989 */ /* 0x000e6200000e00ff */
[----:B------:R-:W-:Y:S02]  /*3570*/  FADD.FTZ R173, -R168, R169 ;  /* 0x000000a9a8ad7221 */ /* 0x000fe40000010100 */
[----:B------:R-:W-:Y:S01]  /*3580*/  FMUL.FTZ R169, R124, -R5 ;  /* 0x800000057ca97220 */ /* 0x000fe20000410000 */
[----:B------:R-:W2:Y:S01]  /*3590*/  SHFL.UP PT, R180, R155, 0x10, RZ ;  /* 0x060000009bb47989 */ /* 0x000ea200000e00ff */
[----:B------:R-:W-:-:S02]  /*35a0*/  FMUL.FTZ R177, R112, -R171 ;  /* 0x800000ab70b17220 */ /* 0x000fc40000410000 */
[----:B------:R-:W-:Y:S02]  /*35b0*/  FFMA.FTZ R5, R122, R5, -R166 ;  /* 0x000000057a057223 */ /* 0x000fe400000108a6 */
[----:B------:R-:W-:Y:S02]  /*35c0*/  FMUL.FTZ R175, R112, -R173 ;  /* 0x800000ad70af7220 */ /* 0x000fe40000410000 */
[----:B------:R-:W-:Y:S02]  /*35d0*/  FFMA.FTZ R169, R122, R165, R169 ;  /* 0x000000a57aa97223 */ /* 0x000fe400000100a9 */
[----:B------:R-:W-:Y:S02]  /*35e0*/  FFMA.FTZ R182, R110, R173, R177 ;  /* 0x000000ad6eb67223 */ /* 0x000fe400000100b1 */
[----:B------:R-:W-:Y:S02]  /*35f0*/  FMUL.FTZ R165, R39, R21 ;  /* 0x0000001527a57220 */ /* 0x000fe40000410000 */
[----:B------:R-:W-:-:S02]  /*3600*/  FMUL.FTZ R173, R120, -R5 ;  /* 0x8000000578ad7220 */ /* 0x000fc40000410000 */
[----:B------:R-:W-:Y:S02]  /*3610*/  FFMA.FTZ R175, R110, R171, -R175 ;  /* 0x000000ab6eaf7223 */ /* 0x000fe400000108af */
[----:B------:R-:W-:Y:S02]  /*3620*/  FMUL.FTZ R166, R39, R20 ;  /* 0x0000001427a67220 */ /* 0x000fe40000410000 */
[-C--:B------:R-:W-:Y:S02]  /*3630*/  FMUL.FTZ R171, R120, -R169.reuse ;  /* 0x800000a978ab7220 */ /* 0x080fe40000410000 */
[----:B------:R-:W-:Y:S02]  /*3640*/  FADD.FTZ R177, -R165, R182 ;  /* 0x000000b6a5b17221 */ /* 0x000fe40000010100 */
[----:B------:R-:W-:Y:S02]  /*3650*/  FFMA.FTZ R173, R118, R169, R173 ;  /* 0x000000a976ad7223 */ /* 0x000fe400000100ad */
[----:B------:R-:W-:-:S02]  /*3660*/  FADD.FTZ R175, R166, R175 ;  /* 0x000000afa6af7221 */ /* 0x000fc40000010000 */
[----:B------:R-:W-:Y:S02]  /*3670*/  FFMA.FTZ R171, R118, R5, -R171 ;  /* 0x0000000576ab7223 */ /* 0x000fe400000108ab */
[----:B------:R-:W-:Y:S02]  /*3680*/  FMUL.FTZ R169, R108, -R177 ;  /* 0x800000b16ca97220 */ /* 0x000fe40000410000 */
[----:B------:R-:W-:Y:S02]  /*3690*/  FMUL.FTZ R5, R116, -R173 ;  /* 0x800000ad74057220 */ /* 0x000fe40000410000 */
[-C--:B------:R-:W-:Y:S02]  /*36a0*/  FMUL.FTZ R181, R108, -R175.reuse ;  /* 0x800000af6cb57220 */ /* 0x080fe40000410000 */
[----:B------:R-:W-:Y:S02]  /*36b0*/  FFMA.FTZ R179, R106, R175, -R169 ;  /* 0x000000af6ab37223 */ /* 0x000fe400000108a9 */
[----:B------:R-:W-:-:S02]  /*36c0*/  FFMA.FTZ R175, R114, R171, -R5 ;  /* 0x000000ab72af7223 */ /* 0x000fc40000010805 */
[----:B0-----:R-:W-:Y:S02]  /*36d0*/  FMUL.FTZ R5, R7, R4 ;  /* 0x0000000407057220 */ /* 0x001fe40000410000 */
[----:B------:R-:W-:Y:S02]  /*36e0*/  FFMA.FTZ R184, R106, R177, R181 ;  /* 0x000000b16ab87223 */ /* 0x000fe400000100b5 */
[----:B------:R-:W-:Y:S01]  /*36f0*/  FFMA.FTZ R182, R151, R6, R5 ;  /* 0x0000000697b67223 */ /* 0x000fe20000010005 */
[----:B------:R-:W-:Y:S01]  /*3700*/  HFMA2.MMA R5, -RZ, RZ, 0, 0 ;  /* 0x00000000ff057435 */ /* 0x000fe200000001ff */
[----:B------:R-:W-:Y:S02]  /*3710*/  FMUL.FTZ R177, R116, -R171 ;  /* 0x800000ab74b17220 */ /* 0x000fe40000410000 */
[C---:B-1----:R-:W-:Y:S01]  /*3720*/  FMUL.FTZ R171, R7.reuse, R170 ;  /* 0x000000aa07ab7220 */ /* 0x042fe20000410000 */
[C---:B------:R-:W-:Y:S01]  /*3730*/  FSEL R182, R7.reuse, R182, !P3 ;  /* 0x000000b607b67208 */ /* 0x040fe20005800000 */
[----:B--2---:R-:W-:-:S02]  /*3740*/  FMUL.FTZ R169, R7, R180 ;  /* 0x000000b407a97220 */ /* 0x004fc40000410000 */
[----:B------:R-:W-:Y:S02]  /*3750*/  FMUL.FTZ R6, R7, R6 ;  /* 0x0000000607067220 */ /* 0x000fe40000410000 */
[C---:B------:R-:W-:Y:S01]  /*3760*/  FFMA.FTZ R180, R151.reuse, R180, R171 ;  /* 0x000000b497b47223 */ /* 0x040fe200000100ab */
[----:B------:R-:W0:Y:S01]  /*3770*/  SHFL.UP PT, R182, R182, 0x1, RZ ;  /* 0x04200000b6b67989 */ /* 0x000e2200000e00ff */
[C---:B------:R-:W-:Y:S02]  /*3780*/  FFMA.FTZ R170, R151.reuse, R170, -R169 ;  /* 0x000000aa97aa7223 */ /* 0x040fe400000108a9 */
[----:B------:R-:W-:Y:S01]  /*3790*/  @P3 FFMA.FTZ R151, R151, R4, -R6 ;  /* 0x0000000497973223 */ /* 0x000fe20000010806 */
[----:B------:R-:W-:Y:S01]  /*37a0*/  MOV R4, 0x3f800000 ;  /* 0x3f80000000047802 */ /* 0x000fe20000000f00 */
[----:B------:R-:W-:Y:S01]  /*37b0*/  @P3 FADD.FTZ R155, R155, R180 ;  /* 0x000000b49b9b3221 */ /* 0x000fe20000010000 */
[----:B------:R-:W-:Y:S01]  /*37c0*/  CS2R R6, SRZ ;  /* 0x0000000000067805 */ /* 0x000fe2000001ff00 */
[----:B------:R-:W-:-:S02]  /*37d0*/  @P3 FADD.FTZ R153, R153, R170 ;  /* 0x000000aa99993221 */ /* 0x000fc40000010000 */
[----:B------:R-:W1:Y:S01]  /*37e0*/  SHFL.UP PT, R151, R151, 0x1, RZ ;  /* 0x0420000097977989 */ /* 0x000e6200000e00ff */
[----:B------:R-:W-:Y:S02]  /*37f0*/  FMUL.FTZ R170, R40, R20 ;  /* 0x0000001428aa7220 */ /* 0x000fe40000410000 */
[----:B------:R-:W-:Y:S01]  /*3800*/  FFMA.FTZ R177, R114, R173, R177 ;  /* 0x000000ad72b17223 */ /* 0x000fe200000100b1 */
[----:B------:R-:W2:Y:S01]  /*3810*/  SHFL.UP PT, R155, R155, 0x1, RZ ;  /* 0x042000009b9b7989 */ /* 0x000ea200000e00ff */
[----:B------:R-:W-:Y:S02]  /*3820*/  FMUL.FTZ R169, R40, R21 ;  /* 0x0000001528a97220 */ /* 0x000fe40000410000 */
[----:B------:R-:W-:Y:S01]  /*3830*/  FADD.FTZ R179, R170, R179 ;  /* 0x000000b3aab37221 */ /* 0x000fe20000010000 */
[----:B------:R-:W3:Y:S01]  /*3840*/  SHFL.UP PT, R153, R153, 0x1, RZ ;  /* 0x0420000099997989 */ /* 0x000ee200000e00ff */
[----:B------:R-:W-:Y:S02]  /*3850*/  FMUL.FTZ R171, R112, -R177 ;  /* 0x800000b170ab7220 */ /* 0x000fe40000410000 */
[----:B------:R-:W-:Y:S01]  /*3860*/  FADD.FTZ R181, -R169, R184 ;  /* 0x000000b8a9b57221 */ /* 0x000fe20000010100 */
[----:B------:R4:W4:Y:S01]  /*3870*/  @!P0 LDS.128 R4, [R27.X16+0x21b0] ;  /* 0x0021b0001b048984 */ /* 0x000922000000cc00 */
[----:B------:R-:W-:Y:S01]  /*3880*/  FMUL.FTZ R180, R104, -R179 ;  /* 0x800000b368b47220 */ /* 0x000fe20000410000 */
[----:B------:R-:W-:Y:S01]  /*3890*/  ISETP.NE.AND P0, PT, R172, 0x1f, PT ;  /* 0x0000001fac00780c */ /* 0x000fe20003f05270 */
[----:B------:R-:W-:-:S02]  /*38a0*/  FMUL.FTZ R173, R112, -R175 ;  /* 0x800000af70ad7220 */ /* 0x000fc40000410000 */
[----:B------:R-:W-:Y:S02]  /*38b0*/  FFMA.FTZ R171, R110, R175, -R171 ;  /* 0x000000af6eab7223 */ /* 0x000fe400000108ab */
[-C--:B------:R-:W-:Y:S02]  /*38c0*/  FFMA.FTZ R184, R102, R181.reuse, R180 ;  /* 0x000000b566b87223 */ /* 0x080fe400000100b4 */
[----:B------:R-:W-:Y:S02]  /*38d0*/  FMUL.FTZ R175, R104, -R181 ;  /* 0x800000b568af7220 */ /* 0x000fe40000410000 */
[----:B0-----:R-:W-:Y:S02]  /*38e0*/  FMUL.FTZ R180, R182, R22 ;  /* 0x00000016b6b47220 */ /* 0x001fe40000410000 */
[----:B------:R-:W-:Y:S02]  /*38f0*/  FFMA.FTZ R173, R110, R177, R173 ;  /* 0x000000b16ead7223 */ /* 0x000fe400000100ad */
[----:B------:R-:W-:-:S02]  /*3900*/  FMUL.FTZ R182, R182, R23 ;  /* 0x00000017b6b67220 */ /* 0x000fc40000410000 */
[----:B------:R-:W-:Y:S02]  /*3910*/  FMUL.FTZ R177, R108, -R171 ;  /* 0x800000ab6cb17220 */ /* 0x000fe40000410000 */
[----:B------:R-:W-:Y:S02]  /*3920*/  FFMA.FTZ R179, R102, R179, -R175 ;  /* 0x000000b366b37223 */ /* 0x000fe400000108af */
[C---:B-1----:R-:W-:Y:S02]  /*3930*/  FFMA.FTZ R180, R151.reuse, R23, R180 ;  /* 0x0000001797b47223 */ /* 0x042fe400000100b4 */
[-C--:B------:R-:W-:Y:S02]  /*3940*/  FMUL.FTZ R175, R108, -R173.reuse ;  /* 0x800000ad6caf7220 */ /* 0x080fe40000410000 */
[----:B------:R-:W-:Y:S02]  /*3950*/  FFMA.FTZ R182, R151, R22, -R182 ;  /* 0x0000001697b67223 */ /* 0x000fe400000108b6 */
[----:B------:R-:W-:-:S02]  /*3960*/  FFMA.FTZ R177, R106, R173, R177 ;  /* 0x000000ad6ab17223 */ /* 0x000fc400000100b1 */
[----:B--2---:R-:W-:Y:S02]  /*3970*/  @P1 FADD.FTZ R23, R155, R180 ;  /* 0x000000b49b171221 */ /* 0x004fe40000010000 */
[----:B------:R-:W-:Y:S02]  /*3980*/  FFMA.FTZ R175, R106, R171, -R175 ;  /* 0x000000ab6aaf7223 */ /* 0x000fe400000108af */
[----:B---3--:R-:W-:Y:S02]  /*3990*/  @P1 FADD.FTZ R22, R153, R182 ;  /* 0x000000b699161221 */ /* 0x008fe40000010000 */
[C---:B------:R-:W-:Y:S02]  /*39a0*/  FMUL.FTZ R171, R104.reuse, -R177 ;  /* 0x800000b168ab7220 */ /* 0x040fe40000410000 */
[----:B------:R-:W-:Y:S02]  /*39b0*/  FMUL.FTZ R153, R17, R23 ;  /* 0x0000001711997220 */ /* 0x000fe40000410000 */
[----:B------:R-:W-:-:S02]  /*39c0*/  FMUL.FTZ R173, R104, -R175 ;  /* 0x800000af68ad7220 */ /* 0x000fc40000410000 */
[C---:B------:R-:W-:Y:S02]  /*39d0*/  FMUL.FTZ R20, R41.reuse, R20 ;  /* 0x0000001429147220 */ /* 0x040fe40000410000 */
[----:B------:R-:W-:Y:S02]  /*39e0*/  FMUL.FTZ R21, R41, R21 ;  /* 0x0000001529157220 */ /* 0x000fe40000410000 */
[-C--:B------:R-:W-:Y:S02]  /*39f0*/  FMUL.FTZ R17, R17, R22.reuse ;  /* 0x0000001611117220 */ /* 0x080fe40000410000 */
[----:B------:R-:W-:Y:S02]  /*3a00*/  FFMA.FTZ R151, R102, R175, -R171 ;  /* 0x000000af66977223 */ /* 0x000fe400000108ab */
[----:B------:R-:W-:Y:S02]  /*3a10*/  FFMA.FTZ R22, R16, R22, -R153 ;  /* 0x0000001610167223 */ /* 0x000fe40000010899 */
[----:B------:R-:W-:Y:S01]  /*3a20*/  FFMA.FTZ R171, R102, R177, R173 ;  /* 0x000000b166ab7223 */ /* 0x000fe200000100ad */
[----:B------:R0:W1:Y:S01]  /*3a30*/  SHFL.DOWN PT, R188, R151, 0x1, 0x1f ;  /* 0x08201f0097bc7f89 */ /* 0x00006200000e0000 */
[----:B------:R-:W-:-:S02]  /*3a40*/  FADD.FTZ R153, R20, R179 ;  /* 0x000000b314997221 */ /* 0x000fc40000010000 */
[----:B------:R-:W-:Y:S01]  /*3a50*/  FADD.FTZ R155, -R21, R184 ;  /* 0x000000b8159b7221 */ /* 0x000fe20000010100 */
[----:B------:R0:W2:Y:S01]  /*3a60*/  SHFL.DOWN PT, R190, R171, 0x1, 0x1f ;  /* 0x08201f00abbe7f89 */ /* 0x0000a200000e0000 */
[----:B------:R-:W-:-:S03]  /*3a70*/  FFMA.FTZ R16, R16, R23, R17 ;  /* 0x0000001710107223 */ /* 0x000fc60000010011 */
[----:B------:R0:W3:Y:S04]  /*3a80*/  SHFL.DOWN PT, R184, R153, 0x1, 0x1f ;  /* 0x08201f0099b87f89 */ /* 0x0000e800000e0000 */
[----:B------:R0:W0:Y:S01]  /*3a90*/  SHFL.DOWN PT, R192, R155, 0x1, 0x1f ;  /* 0x08201f009bc07f89 */ /* 0x00002200000e0000 */
[----:B------:R-:W-:Y:S05]  /*3aa0*/  @!P0 BRA `(.L_x_11518) ;  /* 0x000000b000008947 */ /* 0x000fea0003800000 */
[C---:B0---4-:R-:W-:Y:S02]  /*3ab0*/  FMUL.FTZ R182, R171.reuse, R192 ;  /* 0x000000c0abb67220 */ /* 0x051fe40000410000 */
[C---:B--2---:R-:W-:Y:S02]  /*3ac0*/  FMUL.FTZ R180, R171.reuse, R190 ;  /* 0x000000beabb47220 */ /* 0x044fe40000410000 */
[-C--:B---3--:R-:W-:Y:S02]  /*3ad0*/  FMUL.FTZ R186, R171, R184.reuse ;  /* 0x000000b8abba7220 */ /* 0x088fe40000410000 */
[----:B------:R-:W-:-:S02]  /*3ae0*/  FFMA.FTZ R184, R151, R184, -R182 ;  /* 0x000000b897b87223 */ /* 0x000fc400000108b6 */
[-C--:B-1----:R-:W-:Y:S02]  /*3af0*/  FMUL.FTZ R182, R171, R188.reuse ;  /* 0x000000bcabb67220 */ /* 0x082fe40000410000 */
[C---:B------:R-:W-:Y:S02]  /*3b00*/  FFMA.FTZ R180, R151.reuse, R188, -R180 ;  /* 0x000000bc97b47223 */ /* 0x040fe400000108b4 */
[C---:B------:R-:W-:Y:S02]  /*3b10*/  FFMA.FTZ R186, R151.reuse, R192, R186 ;  /* 0x000000c097ba7223 */ /* 0x040fe400000100ba */
[----:B------:R-:W-:Y:S01]  /*3b20*/  FFMA.FTZ R171, R151, R190, R182 ;  /* 0x000000be97ab7223 */ /* 0x000fe200000100b6 */
[----:B------:R-:W-:Y:S01]  /*3b30*/  MOV R151, R180 ;  /* 0x000000b400977202 */ /* 0x000fe20000000f00 */
[----:B------:R-:W-:Y:S02]  /*3b40*/  FADD.FTZ R153, R153, R184 ;  /* 0x000000b899997221 */ /* 0x000fe40000010000 */
[----:B------:R-:W-:-:S02]  /*3b50*/  FADD.FTZ R155, R155, R186 ;  /* 0x000000ba9b9b7221 */ /* 0x000fc40000010000 */
.L_x_11518:
[----:B----4-:R-:W-:Y:S05]  /*3b60*/  BSYNC B0 ;  /* 0x0000000000007941 */ /* 0x010fea0003800000 */
.L_x_11517:
[----:B------:R-:W-:Y:S01]  /*3b70*/  ISETP.GT.U32.AND P0, PT, R172, 0x1d, PT ;  /* 0x0000001dac00780c */ /* 0x000fe20003f04070 */
[----:B------:R-:W-:Y:S01]  /*3b80*/  FADD.FTZ R173, R149, R16 ;  /* 0x0000001095ad7221 */ /* 0x000fe20000010000 */
[----:B---3--:R3:W4:Y:S01]  /*3b90*/  SHFL.DOWN PT, R184, R151, 0x2, 0x1f ;  /* 0x08401f0097b87f89 */ /* 0x00872200000e0000 */
[----:B------:R-:W-:Y:S01]  /*3ba0*/  FADD.FTZ R149, R147, R22 ;  /* 0x0000001693957221 */ /* 0x000fe20000010000 */
[----:B------:R-:W-:Y:S01]  /*3bb0*/  BSSY B0, `(.L_x_11519) ;  /* 0x0000014000007945 */ /* 0x000fe20003800000 */
[C---:B------:R-:W-:Y:S01]  /*3bc0*/  FMUL.FTZ R17, R104.reuse, R173 ;  /* 0x000000ad68117220 */ /* 0x040fe20000410000 */
[----:B------:R3:W2:Y:S01]  /*3bd0*/  SHFL.DOWN PT, R186, R171, 0x2, 0x1f ;  /* 0x08401f00abba7f89 */ /* 0x0006a200000e0000 */
[----:B------:R-:W-:-:S02]  /*3be0*/  FMUL.FTZ R23, R104, R149 ;  /* 0x0000009568177220 */ /* 0x000fc40000410000 */
[C---:B------:R-:W-:Y:S01]  /*3bf0*/  FFMA.FTZ R17, R102.reuse, R149, -R17 ;  /* 0x0000009566117223 */ /* 0x040fe20000010811 */
[----:B------:R3:W1:Y:S01]  /*3c00*/  SHFL.DOWN PT, R180, R153, 0x2, 0x1f ;  /* 0x08401f0099b47f89 */ /* 0x00066200000e0000 */
[----:B------:R-:W-:-:S03]  /*3c10*/  FFMA.FTZ R23, R102, R173, R23 ;  /* 0x000000ad66177223 */ /* 0x000fc60000010017 */
[----:B-1----:R3:W1:Y:S01]  /*3c20*/  SHFL.DOWN PT, R188, R155, 0x2, 0x1f ;  /* 0x08401f009bbc7f89 */ /* 0x00266200000e0000 */
[----:B------:R-:W-:Y:S05]  /*3c30*/  @P0 BRA `(.L_x_11520) ;  /* 0x000000b000000947 */ /* 0x000fea0003800000 */
[C---:B-1----:R-:W-:Y:S02]  /*3c40*/  FMUL.FTZ R22, R171.reuse, R188 ;  /* 0x000000bcab167220 */ /* 0x042fe40000410000 */
[C---:B--2---:R-:W-:Y:S02]  /*3c50*/  FMUL.FTZ R16, R171.reuse, R186 ;  /* 0x000000baab107220 */ /* 0x044fe40000410000 */
[-C--:B------:R-:W-:Y:S02]  /*3c60*/  FMUL.FTZ R182, R171, R180.reuse ;  /* 0x000000b4abb67220 */ /* 0x080fe40000410000 */
[----:B------:R-:W-:Y:S02]  /*3c70*/  FFMA.FTZ R180, R151, R180, -R22 ;  /* 0x000000b497b47223 */ /* 0x000fe40000010816 */
[-C--:B----4-:R-:W-:Y:S02]  /*3c80*/  FMUL.FTZ R22, R171, R184.reuse ;  /* 0x000000b8ab167220 */ /* 0x090fe40000410000 */
[----:B------:R-:W-:-:S02]  /*3c90*/  FFMA.FTZ R16, R151, R184, -R16 ;  /* 0x000000b897107223 */ /* 0x000fc40000010810 */
[C---:B------:R-:W-:Y:S02]  /*3ca0*/  FFMA.FTZ R182, R151.reuse, R188, R182 ;  /* 0x000000bc97b67223 */ /* 0x040fe400000100b6 */
[----:B0--3--:R-:W-:Y:S01]  /*3cb0*/  FFMA.FTZ R171, R151, R186, R22 ;  /* 0x000000ba97ab7223 */ /* 0x009fe20000010016 */
[----:B------:R-:W-:Y:S01]  /*3cc0*/  MOV R151, R16 ;  /* 0x0000001000977202 */ /* 0x000fe20000000f00 */
[----:B------:R-:W-:Y:S02]  /*3cd0*/  FADD.FTZ R153, R153, R180 ;  /* 0x000000b499997221 */ /* 0x000fe40000010000 */
[----:B------:R-:W-:Y:S02]  /*3ce0*/  FADD.FTZ R155, R155, R182 ;  /* 0x000000b69b9b7221 */ /* 0x000fe40000010000 */
.L_x_11520:
[----:B------:R-:W-:Y:S05]  /*3cf0*/  BSYNC B0 ;  /* 0x0000000000007941 */ /* 0x000fea0003800000 */
.L_x_11519:
[----:B------:R-:W-:Y:S01]  /*3d00*/  ISETP.GT.U32.AND P0, PT, R172, 0x1b, PT ;  /* 0x0000001bac00780c */ /* 0x000fe20003f04070 */
[C---:B------:R-:W-:Y:S01]  /*3d10*/  FFMA.FTZ R175, R105.reuse, R126, R17 ;  /* 0x0000007e69af7223 */ /* 0x040fe20000010011 */
[----:B--2---:R2:W3:Y:S01]  /*3d20*/  SHFL.DOWN PT, R190, R151, 0x4, 0x1f ;  /* 0x08801f0097be7f89 */ /* 0x0044e200000e0000 */
[----:B------:R-:W-:Y:S01]  /*3d30*/  FMUL.FTZ R22, R36, R103 ;  /* 0x0000006724167220 */ /* 0x000fe20000410000 */
[----:B------:R-:W-:Y:S01]  /*3d40*/  BSSY B0, `(.L_x_11521) ;  /* 0x000001e000007945 */ /* 0x000fe20003800000 */
[----:B------:R-:W-:Y:S01]  /*3d50*/  FFMA.FTZ R177, R105, R128, R23 ;  /* 0x0000008069b17223 */ /* 0x000fe20000010017 */
[----:B0-----:R2:W0:Y:S01]  /*3d60*/  SHFL.DOWN PT, R192, R171, 0x4, 0x1f ;  /* 0x08801f00abc07f89 */ /* 0x00142200000e0000 */
[----:B------:R-:W-:-:S02]  /*3d70*/  FFMA.FTZ R147, R41, R149, RZ ;  /* 0x0000009529937223 */ /* 0x000fc400000100ff */
[----:B------:R-:W-:Y:S01]  /*3d80*/  FFMA.FTZ R16, R99, -R22, R149 ;  /* 0x8000001663107223 */ /* 0x000fe20000010095 */
[----:B------:R2:W4:Y:S01]  /*3d90*/  SHFL.DOWN PT, R182, R153, 0x4, 0x1f ;  /* 0x08801f0099b67f89 */ /* 0x00052200000e0000 */
[----:B------:R-:W-:Y:S02]  /*3da0*/  FMUL.FTZ R23, R108, R177 ;  /* 0x000000b16c177220 */ /* 0x000fe40000410000 */
[----:B------:R-:W-:Y:S01]  /*3db0*/  FFMA.FTZ R186, R40, R175, R147 ;  /* 0x000000af28ba7223 */ /* 0x000fe20000010093 */
[----:B------:R2:W1:Y:S01]  /*3dc0*/  SHFL.DOWN PT, R194, R155, 0x4, 0x1f ;  /* 0x08801f009bc27f89 */ /* 0x00046200000e0000 */
[----:B------:R-:W-:Y:S02]  /*3dd0*/  FFMA.FTZ R149, R41, -R173, RZ ;  /* 0x800000ad29957223 */ /* 0x000fe400000100ff */
[----:B------:R-:W-:Y:S02]  /*3de0*/  FMUL.FTZ R128, R34, R105 ;  /* 0x0000006922807220 */ /* 0x000fe40000410000 */
[----:B------:R-:W-:-:S02]  /*3df0*/  FMUL.FTZ R147, R108, R175 ;  /* 0x000000af6c937220 */ /* 0x000fc40000410000 */
[----:B------:R-:W-:Y:S02]  /*3e00*/  FFMA.FTZ R17, R101, -R22, R173 ;  /* 0x8000001665117223 */ /* 0x000fe400000100ad */
[----:B------:R-:W-:Y:S02]  /*3e10*/  FFMA.FTZ R126, R106, R175, -R23 ;  /* 0x000000af6a7e7223 */ /* 0x000fe40000010817 */
[-C--:B-1----:R-:W-:Y:S02]  /*3e20*/  FFMA.FTZ R188, R40, -R177.reuse, R149 ;  /* 0x800000b128bc7223 */ /* 0x082fe40000010095 */
[-C--:B------:R-:W-:Y:S02]  /*3e30*/  FFMA.FTZ R22, R107, -R128.reuse, R175 ;  /* 0x800000806b167223 */ /* 0x080fe400000100af */
[----:B------:R-:W-:Y:S02]  /*3e40*/  FFMA.FTZ R23, R109, -R128, R177 ;  /* 0x800000806d177223 */ /* 0x000fe400000100b1 */
[----:B------:R-:W-:Y:S01]  /*3e50*/  FFMA.FTZ R147, R106, R177, R147 ;  /* 0x000000b16a937223 */ /* 0x000fe20000010093 */
[----:B------:R-:W-:Y:S05]  /*3e60*/  @P0 BRA `(.L_x_11522) ;  /* 0x000000b000000947 */ /* 0x000fea0003800000 */
[C---:B0-23--:R-:W-:Y:S02]  /*3e70*/  FMUL.FTZ R180, R171.reuse, R194 ;  /* 0x000000c2abb47220 */ /* 0x04dfe40000410000 */
[----:B------:R-:W-:-:S02]  /*3e80*/  FMUL.FTZ R128, R171, R192 ;  /* 0x000000c0ab807220 */ /* 0x000fc40000410000 */
[-C--:B----4-:R-:W-:Y:S02]  /*3e90*/  FMUL.FTZ R184, R171, R182.reuse ;  /* 0x000000b6abb87220 */ /* 0x090fe40000410000 */
        /* <DEDUP_REMOVED lines=8> */
.L_x_11522:
[----:B0-23--:R-:W-:Y:S05]  /*3f20*/  BSYNC B0 ;  /* 0x0000000000007941 */ /* 0x00dfea0003800000 */
.L_x_11521:
[----:B------:R-:W-:Y:S01]  /*3f30*/  ISETP.GT.U32.AND P0, PT, R172, 0x17, PT ;  /* 0x00000017ac00780c */ /* 0x000fe20003f04070 */
[C---:B------:R-:W-:Y:S01]  /*3f40*/  FFMA.FTZ R175, R111.reuse, R130, R147 ;  /* 0x000000826faf7223 */ /* 0x040fe20000010093 */
[----:B----4-:R0:W1:Y:S01]  /*3f50*/  SHFL.DOWN PT, R184, R151, 0x8, 0x1f ;  /* 0x09001f0097b87f89 */ /* 0x01006200000e0000 */
[----:B------:R-:W-:Y:S01]  /*3f60*/  FFMA.FTZ R173, R111, R132, R126 ;  /* 0x000000846fad7223 */ /* 0x000fe2000001007e */
[----:B------:R-:W-:Y:S01]  /*3f70*/  BSSY B0, `(.L_x_11523) ;  /* 0x0000019000007945 */ /* 0x000fe20003800000 */
[----:B------:R-:W-:Y:S01]  /*3f80*/  FMUL.FTZ R128, R32, R111 ;  /* 0x0000006f20807220 */ /* 0x000fe20000410000 */
[----:B------:R0:W2:Y:S01]  /*3f90*/  SHFL.DOWN PT, R190, R171, 0x8, 0x1f ;  /* 0x09001f00abbe7f89 */ /* 0x0000a200000e0000 */
[C---:B------:R-:W-:Y:S02]  /*3fa0*/  FMUL.FTZ R147, R112.reuse, R175 ;  /* 0x000000af70937220 */ /* 0x040fe40000410000 */
[----:B------:R-:W-:Y:S01]  /*3fb0*/  FMUL.FTZ R149, R112, R173 ;  /* 0x000000ad70957220 */ /* 0x000fe20000410000 */
[----:B------:R0:W3:Y:S01]  /*3fc0*/  SHFL.DOWN PT, R180, R153, 0x8, 0x1f ;  /* 0x09001f0099b47f89 */ /* 0x0000e200000e0000 */
[----:B------:R-:W-:-:S02]  /*3fd0*/  FFMA.FTZ R126, R115, -R128, R173 ;  /* 0x80000080737e7223 */ /* 0x000fc400000100ad */
[C---:B------:R-:W-:Y:S01]  /*3fe0*/  FFMA.FTZ R186, R39.reuse, R173, R186 ;  /* 0x000000ad27ba7223 */ /* 0x040fe200000100ba */
[----:B------:R0:W4:Y:S01]  /*3ff0*/  SHFL.DOWN PT, R192, R155, 0x8, 0x1f ;  /* 0x09001f009bc07f89 */ /* 0x00012200000e0000 */
[----:B------:R-:W-:Y:S02]  /*4000*/  FFMA.FTZ R188, R39, -R175, R188 ;  /* 0x800000af27bc7223 */ /* 0x000fe400000100bc */
[C---:B------:R-:W-:Y:S02]  /*4010*/  FFMA.FTZ R147, R110.reuse, R173, -R147 ;  /* 0x000000ad6e937223 */ /* 0x040fe40000010893 */
[----:B------:R-:W-:Y:S02]  /*4020*/  FFMA.FTZ R128, R113, -R128, R175 ;  /* 0x8000008071807223 */ /* 0x000fe400000100af */
[----:B------:R-:W-:Y:S01]  /*4030*/  FFMA.FTZ R149, R110, R175, R149 ;  /* 0x000000af6e957223 */ /* 0x000fe20000010095 */
[----:B------:R-:W-:Y:S05]  /*4040*/  @P0 BRA `(.L_x_11524) ;  /* 0x000000b000000947 */ /* 0x000fea0003800000 */
[C---:B0---4-:R-:W-:Y:S02]  /*4050*/  FMUL.FTZ R132, R171.reuse, R192 ;  /* 0x000000c0ab847220 */ /* 0x051fe40000410000 */
[----:B--2---:R-:W-:-:S02]  /*4060*/  FMUL.FTZ R130, R171, R190 ;  /* 0x000000beab827220 */ /* 0x004fc40000410000 */
[-C--:B---3--:R-:W-:Y:S02]  /*4070*/  FMUL.FTZ R182, R171, R180.reuse ;  /* 0x000000b4abb67220 */ /* 0x088fe40000410000 */
[----:B------:R-:W-:Y:S02]  /*4080*/  FFMA.FTZ R180, R151, R180, -R132 ;  /* 0x000000b497b47223 */ /* 0x000fe40000010884 */
[-C--:B-1----:R-:W-:Y:S02]  /*4090*/  FMUL.FTZ R132, R171, R184.reuse ;  /* 0x000000b8ab847220 */ /* 0x082fe40000410000 */
[C---:B------:R-:W-:Y:S02]  /*40a0*/  FFMA.FTZ R130, R151.reuse, R184, -R130 ;  /* 0x000000b897827223 */ /* 0x040fe40000010882 */
[C---:B------:R-:W-:Y:S02]  /*40b0*/  FFMA.FTZ R182, R151.reuse, R192, R182 ;  /* 0x000000c097b67223 */ /* 0x040fe400000100b6 */
[----:B------:R-:W-:Y:S01]  /*40c0*/  FFMA.FTZ R171, R151, R190, R132 ;  /* 0x000000be97ab7223 */ /* 0x000fe20000010084 */
[----:B------:R-:W-:Y:S01]  /*40d0*/  MOV R151, R130 ;  /* 0x0000008200977202 */ /* 0x000fe20000000f00 */
[----:B------:R-:W-:-:S02]  /*40e0*/  FADD.FTZ R153, R153, R180 ;  /* 0x000000b499997221 */ /* 0x000fc40000010000 */
[----:B------:R-:W-:Y:S02]  /*40f0*/  FADD.FTZ R155, R155, R182 ;  /* 0x000000b69b9b7221 */ /* 0x000fe40000010000 */
.L_x_11524:
[----:B0-----:R-:W-:Y:S05]  /*4100*/  BSYNC B0 ;  /* 0x0000000000007941 */ /* 0x001fea0003800000 */
.L_x_11523:
[C---:B------:R-:W-:Y:S01]  /*4110*/  FFMA.FTZ R173, R121.reuse, R140, R147 ;  /* 0x0000008c79ad7223 */ /* 0x040fe20000010093 */
[----:B------:R-:W-:Y:S01]  /*4120*/  ISETP.GT.U32.AND P0, PT, R172, 0xf, PT ;  /* 0x0000000fac00780c */ /* 0x000fe20003f04070 */
[----:B------:R-:W-:Y:S01]  /*4130*/  FFMA.FTZ R175, R121, R138, R149 ;  /* 0x0000008a79af7223 */ /* 0x000fe20000010095 */
[----:B---3--:R0:W3:Y:S01]  /*4140*/  SHFL.DOWN PT, R180, R151, 0x10, 0x1f ;  /* 0x0a001f0097b47f89 */ /* 0x0080e200000e0000 */
[----:B------:R-:W-:Y:S01]  /*4150*/  FMUL.FTZ R149, R116, R173 ;  /* 0x000000ad74957220 */ /* 0x000fe20000410000 */
[----:B------:R-:W-:Y:S01]  /*4160*/  BSSY B0, `(.L_x_11525) ;  /* 0x000001a000007945 */ /* 0x000fe20003800000 */
[----:B------:R-:W-:Y:S01]  /*4170*/  FMUL.FTZ R132, R30, R121 ;  /* 0x000000791e847220 */ /* 0x000fe20000410000 */
[----:B------:R0:W4:Y:S01]  /*4180*/  SHFL.DOWN PT, R182, R171, 0x10, 0x1f ;  /* 0x0a001f00abb67f89 */ /* 0x00012200000e0000 */
[-C--:B------:R-:W-:Y:S02]  /*4190*/  FMUL.FTZ R147, R116, R175.reuse ;  /* 0x000000af74937220 */ /* 0x080fe40000410000 */
[----:B------:R-:W-:Y:S01]  /*41a0*/  FFMA.FTZ R149, R114, R175, R149 ;  /* 0x000000af72957223 */ /* 0x000fe20000010095 */
[----:B-1----:R0:W1:Y:S01]  /*41b0*/  SHFL.DOWN PT, R184, R155, 0x10, 0x1f ;  /* 0x0a001f009bb87f89 */ /* 0x00206200000e0000 */
[----:B------:R-:W-:-:S02]  /*41c0*/  FFMA.FTZ R130, R119, -R132, R173 ;  /* 0x8000008477827223 */ /* 0x000fc400000100ad */
[----:B------:R-:W-:Y:S02]  /*41d0*/  FFMA.FTZ R188, R37, -R175, R188 ;  /* 0x800000af25bc7223 */ /* 0x000fe400000100bc */
[----:B------:R-:W-:Y:S02]  /*41e0*/  FFMA.FTZ R132, R117, -R132, R175 ;  /* 0x8000008475847223 */ /* 0x000fe400000100af */
[-C--:B------:R-:W-:Y:S02]  /*41f0*/  FFMA.FTZ R147, R114, R173.reuse, -R147 ;  /* 0x000000ad72937223 */ /* 0x080fe40000010893 */
[----:B------:R-:W-:Y:S02]  /*4200*/  FFMA.FTZ R175, R127, R142, R149 ;  /* 0x0000008e7faf7223 */ /* 0x000fe40000010095 */
[----:B------:R0:W2:Y:S01]  /*4210*/  SHFL.DOWN PT, R142, R153, 0x10, 0x1f ;  /* 0x0a001f00998e7f89 */ /* 0x0000a200000e0000 */
[----:B------:R-:W-:Y:S02]  /*4220*/  FFMA.FTZ R186, R37, R173, R186 ;  /* 0x000000ad25ba7223 */ /* 0x000fe400000100ba */
[----:B------:R-:W-:Y:S01]  /*4230*/  FFMA.FTZ R173, R127, R144, R147 ;  /* 0x000000907fad7223 */ /* 0x000fe20000010093 */
[----:B------:R-:W-:Y:S05]  /*4240*/  @P0 BRA `(.L_x_11526) ;  /* 0x000000b000000947 */ /* 0x000fea0003800000 */
[C---:B-1----:R-:W-:Y:S02]  /*4250*/  FMUL.FTZ R140, R171.reuse, R184 ;  /* 0x000000b8ab8c7220 */ /* 0x042fe40000410000 */
[----:B----4-:R-:W-:-:S02]  /*4260*/  FMUL.FTZ R138, R171, R182 ;  /* 0x000000b6ab8a7220 */ /* 0x010fc40000410000 */
        /* <DEDUP_REMOVED lines=9> */
.L_x_11526:
[----:B------:R-:W-:Y:S05]  /*4300*/  BSYNC B0 ;  /* 0x0000000000007941 */ /* 0x000fea0003800000 */
.L_x_11525:
[C---:B------:R-:W-:Y:S01]  /*4310*/  FMUL.FTZ R149, R120.reuse, R173 ;  /* 0x000000ad78957220 */ /* 0x040fe20000410000 */
[----:B-1----:R-:W-:Y:S01]  /*4320*/  SHFL.DOWN PT, R184, R171, 0x1, 0x1f ;  /* 0x08201f00abb87f89 */ /* 0x002fe200000e0000 */
[-C--:B------:R-:W-:Y:S01]  /*4330*/  FMUL.FTZ R147, R120, R175.reuse ;  /* 0x000000af78937220 */ /* 0x080fe20000410000 */
[----:B------:R-:W-:Y:S01]  /*4340*/  ISETP.NE.AND P0, PT, R90, RZ, PT ;  /* 0x000000ff5a00720c */ /* 0x000fe20003f05270 */
[----:B------:R-:W-:Y:S01]  /*4350*/  FFMA.FTZ R149, R118, R175, R149 ;  /* 0x000000af76957223 */ /* 0x000fe20000010095 */
[----:B------:R-:W1:Y:S01]  /*4360*/  SHFL.IDX PT, R177, R6, RZ, 0x1f ;  /* 0x00001fff06b17589 */ /* 0x000e6200000e0000 */
[----:B------:R-:W-:Y:S01]  /*4370*/  FMUL.FTZ R140, R28, R127 ;  /* 0x0000007f1c8c7220 */ /* 0x000fe20000410000 */
[----:B------:R-:W-:Y:S01]  /*4380*/  BSSY B0, `(.L_x_11527) ;  /* 0x00000ee000007945 */ /* 0x000fe20003800000 */
[----:B------:R-:W-:Y:S01]  /*4390*/  FFMA.FTZ R147, R118, R173, -R147 ;  /* 0x000000ad76937223 */ /* 0x000fe20000010893 */
[----:B------:R-:W5:Y:S01]  /*43a0*/  SHFL.IDX PT, R179, R7, RZ, 0x1f ;  /* 0x00001fff07b37589 */ /* 0x000f6200000e0000 */
[----:B------:R-:W-:-:S02]  /*43b0*/  FFMA.FTZ R183, R133, R148, R149 ;  /* 0x0000009485b77223 */ /* 0x000fc40000010095 */
[----:B------:R-:W-:Y:S01]  /*43c0*/  FFMA.FTZ R138, R125, -R140, R173 ;  /* 0x8000008c7d8a7223 */ /* 0x000fe200000100ad */
[----:B------:R-:W-:Y:S01]  /*43d0*/  SHFL.DOWN PT, R185, R155, 0x1, 0x1f ;  /* 0x08201f009bb97f89 */ /* 0x000fe200000e0000 */
[----:B------:R-:W-:Y:S02]  /*43e0*/  FFMA.FTZ R181, R133, R146, R147 ;  /* 0x0000009285b57223 */ /* 0x000fe40000010093 */
[----:B------:R-:W-:Y:S01]  /*43f0*/  FFMA.FTZ R188, R35, -R175, R188 ;  /* 0x800000af23bc7223 */ /* 0x000fe200000100bc */
[----:B0-----:R-:W-:Y:S01]  /*4400*/  SHFL.IDX PT, R155, R155, RZ, 0x1f ;  /* 0x00001fff9b9b7589 */ /* 0x001fe200000e0000 */
[----:B------:R-:W-:Y:S02]  /*4410*/  FFMA.FTZ R140, R123, -R140, R175 ;  /* 0x8000008c7b8c7223 */ /* 0x000fe400000100af */
[----:B------:R-:W-:Y:S01]  /*4420*/  FFMA.FTZ R186, R35, R173, R186 ;  /* 0x000000ad23ba7223 */ /* 0x000fe200000100ba */
[----:B------:R0:W4:Y:S01]  /*4430*/  SHFL.IDX PT, R175, R171, RZ, 0x1f ;  /* 0x00001fffabaf7589 */ /* 0x00012200000e0000 */
[----:B------:R-:W-:-:S02]  /*4440*/  FMUL.FTZ R144, R26, R133 ;  /* 0x000000851a907220 */ /* 0x000fc40000410000 */
[C---:B------:R-:W-:Y:S01]  /*4450*/  FMUL.FTZ R147, R124.reuse, R183 ;  /* 0x000000b77c937220 */ /* 0x040fe20000410000 */
[----:B------:R-:W-:Y:S01]  /*4460*/  SHFL.IDX PT, R173, R151, RZ, 0x1f ;  /* 0x00001fff97ad7589 */ /* 0x000fe200000e0000 */
[-C--:B------:R-:W-:Y:S02]  /*4470*/  FMUL.FTZ R149, R124, R181.reuse ;  /* 0x000000b57c957220 */ /* 0x080fe40000410000 */
[C---:B------:R-:W-:Y:S01]  /*4480*/  FFMA.FTZ R147, R122.reuse, R181, -R147 ;  /* 0x000000b57a937223 */ /* 0x040fe20000010893 */
[----:B------:R-:W3:Y:S01]  /*4490*/  SHFL.DOWN PT, R151, R151, 0x1, 0x1f ;  /* 0x08201f0097977f89 */ /* 0x000ee200000e0000 */
[----:B--2---:R-:W-:Y:S02]  /*44a0*/  FFMA.FTZ R142, R129, -R144, R181 ;  /* 0x80000090818e7223 */ /* 0x004fe400000100b5 */
[-C--:B------:R-:W-:Y:S02]  /*44b0*/  FFMA.FTZ R188, R33, -R183.reuse, R188 ;  /* 0x800000b721bc7223 */ /* 0x080fe400000100bc */
[----:B------:R-:W-:-:S02]  /*44c0*/  FFMA.FTZ R149, R122, R183, R149 ;  /* 0x000000b77a957223 */ /* 0x000fc40000010095 */
[----:B------:R-:W-:Y:S02]  /*44d0*/  FFMA.FTZ R144, R131, -R144, R183 ;  /* 0x8000009083907223 */ /* 0x000fe400000100b7 */
[----:B------:R-:W2:Y:S01]  /*44e0*/  SHFL.DOWN PT, R183, R153, 0x1, 0x1f ;  /* 0x08201f0099b77f89 */ /* 0x000ea200000e0000 */
[----:B------:R-:W-:Y:S02]  /*44f0*/  FFMA.FTZ R186, R33, R181, R186 ;  /* 0x000000b521ba7223 */ /* 0x000fe400000100ba */
[C---:B0-----:R-:W-:Y:S01]  /*4500*/  FFMA.FTZ R171, R139.reuse, R152, R147 ;  /* 0x000000988bab7223 */ /* 0x041fe20000010093 */
[----:B------:R-:W0:Y:S01]  /*4510*/  SHFL.IDX PT, R153, R153, RZ, 0x1f ;  /* 0x00001fff99997589 */ /* 0x000e2200000e0000 */
[----:B------:R-:W-:Y:S02]  /*4520*/  FFMA.FTZ R181, R139, R150, R149 ;  /* 0x000000968bb57223 */ /* 0x000fe40000010095 */
[C---:B------:R-:W-:Y:S02]  /*4530*/  FMUL.FTZ R149, R136.reuse, R171 ;  /* 0x000000ab88957220 */ /* 0x040fe40000410000 */
[----:B------:R-:W-:-:S02]  /*4540*/  FMUL.FTZ R147, R136, R181 ;  /* 0x000000b588937220 */ /* 0x000fc40000410000 */
[C---:B------:R-:W-:Y:S02]  /*4550*/  FFMA.FTZ R149, R134.reuse, R181, R149 ;  /* 0x000000b586957223 */ /* 0x040fe40000010095 */
[----:B------:R-:W-:Y:S02]  /*4560*/  FFMA.FTZ R148, R134, R171, -R147 ;  /* 0x000000ab86947223 */ /* 0x000fe40000010893 */
[C---:B----4-:R-:W-:Y:S02]  /*4570*/  FFMA.FTZ R182, R145.reuse, R156, R149 ;  /* 0x0000009c91b67223 */ /* 0x050fe40000010095 */
[----:B---3--:R-:W-:Y:S02]  /*4580*/  FFMA.FTZ R180, R145, R154, R148 ;  /* 0x0000009a91b47223 */ /* 0x008fe40000010094 */
[----:B-1----:R-:W-:Y:S02]  /*4590*/  @P2 FMUL.FTZ R156, R184, R177 ;  /* 0x000000b1b89c2220 */ /* 0x002fe40000410000 */
[----:B------:R-:W-:-:S02]  /*45a0*/  FMUL.FTZ R150, R24, R139 ;  /* 0x0000008b18967220 */ /* 0x000fc40000410000 */
[----:B-----5:R-:W-:Y:S02]  /*45b0*/  @P2 FMUL.FTZ R154, R184, R179 ;  /* 0x000000b3b89a2220 */ /* 0x020fe40000410000 */
[----:B------:R-:W-:Y:S02]  /*45c0*/  FMUL.FTZ R148, R175, R7 ;  /* 0x00000007af947220 */ /* 0x000fe40000410000 */
[----:B------:R-:W-:Y:S02]  /*45d0*/  @P2 FFMA.FTZ R156, R151, R179, R156 ;  /* 0x000000b3979c2223 */ /* 0x000fe4000001009c */
[-C--:B------:R-:W-:Y:S02]  /*45e0*/  FFMA.FTZ R146, R137, -R150.reuse, R171 ;  /* 0x8000009689927223 */ /* 0x080fe400000100ab */
[----:B------:R-:W-:Y:S02]  /*45f0*/  FFMA.FTZ R147, R135, -R150, R181 ;  /* 0x8000009687937223 */ /* 0x000fe400000100b5 */
[----:B------:R-:W-:-:S02]  /*4600*/  @P2 FFMA.FTZ R154, R151, R177, -R154 ;  /* 0x000000b1979a2223 */ /* 0x000fc4000001089a */
[-C--:B------:R-:W-:Y:S02]  /*4610*/  FMUL.FTZ R152, R175, R6.reuse ;  /* 0x00000006af987220 */ /* 0x080fe40000410000 */
[----:B------:R-:W-:Y:S02]  /*4620*/  FFMA.FTZ R150, R173, R6, -R148 ;  /* 0x00000006ad967223 */ /* 0x000fe40000010894 */
[----:B------:R-:W-:Y:S02]  /*4630*/  FMUL.FTZ R6, R175, R5 ;  /* 0x00000005af067220 */ /* 0x000fe40000410000 */
[----:B------:R-:W-:Y:S02]  /*4640*/  @P2 FADD.FTZ R179, R185, R156 ;  /* 0x0000009cb9b32221 */ /* 0x000fe40000010000 */
[----:B--2---:R-:W-:Y:S02]  /*4650*/  @P2 FADD.FTZ R177, R183, R154 ;  /* 0x0000009ab7b12221 */ /* 0x004fe40000010000 */
[----:B------:R-:W-:-:S02]  /*4660*/  FMUL.FTZ R148, R175, R4 ;  /* 0x00000004af947220 */ /* 0x000fc40000410000 */
[----:B------:R-:W-:Y:S02]  /*4670*/  FFMA.FTZ R4, R173, R4, -R6 ;  /* 0x00000004ad047223 */ /* 0x000fe40000010806 */
[-C--:B------:R-:W-:Y:S02]  /*4680*/  FMUL.FTZ R6, R179, -R19.reuse ;  /* 0x80000013b3067220 */ /* 0x080fe40000410000 */
[C---:B------:R-:W-:Y:S02]  /*4690*/  FMUL.FTZ R19, R177.reuse, -R19 ;  /* 0x80000013b1137220 */ /* 0x040fe40000410000 */
[-C--:B------:R-:W-:Y:S01]  /*46a0*/  FFMA.FTZ R154, R177, R18.reuse, -R6 ;  /* 0x00000012b19a7223 */ /* 0x080fe20000010806 */
[----:B------:R-:W-:Y:S01]  /*46b0*/  P2R R6, PR, RZ, 0x1 ;  /* 0x00000001ff067803 */ /* 0x000fe20000000000 */
[----:B------:R-:W-:Y:S02]  /*46c0*/  FFMA.FTZ R156, R179, R18, R19 ;  /* 0x00000012b39c7223 */ /* 0x000fe40000010013 */
[----:B------:R-:W-:-:S02]  /*46d0*/  FFMA.FTZ R5, R173, R5, R148 ;  /* 0x00000005ad057223 */ /* 0x000fc40000010094 */
[----:B------:R-:W-:Y:S02]  /*46e0*/  FADD.FTZ R161, -R161, R156 ;  /* 0x0000009ca1a17221 */ /* 0x000fe40000010100 */
[----:B------:R-:W-:Y:S02]  /*46f0*/  FADD.FTZ R159, R159, R154 ;  /* 0x0000009a9f9f7221 */ /* 0x000fe40000010000 */
[----:B------:R-:W-:Y:S02]  /*4700*/  FMUL.FTZ R148, R0, R145 ;  /* 0x0000009100947220 */ /* 0x000fe40000410000 */
[----:B------:R-:W-:Y:S02]  /*4710*/  FFMA.FTZ R188, R31, -R181, R188 ;  /* 0x800000b51fbc7223 */ /* 0x000fe400000100bc */
[----:B------:R-:W-:Y:S02]  /*4720*/  FMUL.FTZ R151, R29, R182 ;  /* 0x000000b61d977220 */ /* 0x000fe40000410000 */
[----:B0-----:R-:W-:Y:S01]  /*4730*/  FADD.FTZ R6, R153, R150 ;  /* 0x0000009699067221 */ /* 0x001fe20000010000 */
[----:B------:R-:W-:Y:S01]  /*4740*/  SHF.L.U32 R153, R90, 0x4, RZ ;  /* 0x000000045a997819 */ /* 0x000fe200000006ff */
[----:B------:R-:W-:-:S02]  /*4750*/  FMUL.FTZ R150, R136, -R161 ;  /* 0x800000a188967220 */ /* 0x000fc40000410000 */
[----:B------:R-:W-:Y:S02]  /*4760*/  FFMA.FTZ R152, R173, R7, R152 ;  /* 0x00000007ad987223 */ /* 0x000fe40000010098 */
[-C--:B------:R-:W-:Y:S02]  /*4770*/  FMUL.FTZ R136, R136, -R159.reuse ;  /* 0x8000009f88887220 */ /* 0x080fe40000410000 */
[-C--:B------:R-:W-:Y:S02]  /*4780*/  FFMA.FTZ R18, R141, -R148.reuse, R180 ;  /* 0x800000948d127223 */ /* 0x080fe400000100b4 */
[----:B------:R-:W-:Y:S02]  /*4790*/  FFMA.FTZ R19, R143, -R148, R182 ;  /* 0x800000948f137223 */ /* 0x000fe400000100b6 */
[----:B------:R-:W-:Y:S02]  /*47a0*/  FADD.FTZ R148, R188, -R151 ;  /* 0x80000097bc947221 */ /* 0x000fe40000010000 */
[----:B------:R-:W-:-:S02]  /*47b0*/  FFMA.FTZ R151, R134, R159, -R150 ;  /* 0x0000009f86977223 */ /* 0x000fc40000010896 */
[----:B------:R-:W-:Y:S02]  /*47c0*/  FADD.FTZ R7, R155, R152 ;  /* 0x000000989b077221 */ /* 0x000fe40000010000 */
[----:B------:R-:W-:Y:S01]  /*47d0*/  FFMA.FTZ R134, R134, R161, R136 ;  /* 0x000000a186867223 */ /* 0x000fe20000010088 */
[----:B------:R-:W-:Y:S01]  /*47e0*/  LEA.HI.SX32 R136, R153, R153, 0x1b ;  /* 0x0000009999887211 */ /* 0x000fe200078fdaff */
[C---:B------:R-:W-:Y:S01]  /*47f0*/  FMUL.FTZ R154, R0.reuse, R161 ;  /* 0x000000a1009a7220 */ /* 0x040fe20000410000 */
[----:B------:R0:W-:Y:S01]  /*4800*/  @!P0 STS.128 [R27.X16+0x21b0], R4 ;  /* 0x0021b0041b008388 */ /* 0x0001e2000000cc00 */
[----:B------:R-:W-:Y:S02]  /*4810*/  FADD.FTZ R157, -R157, R134 ;  /* 0x000000869d9d7221 */ /* 0x000fe40000010100 */
[----:B------:R-:W-:Y:S02]  /*4820*/  FMUL.FTZ R152, R0, R159 ;  /* 0x0000009f00987220 */ /* 0x000fe40000410000 */
[----:B------:R-:W-:-:S02]  /*4830*/  FADD.FTZ R151, R158, R151 ;  /* 0x000000979e977221 */ /* 0x000fc40000010000 */
[----:B------:R-:W-:Y:S02]  /*4840*/  FFMA.FTZ R186, R31, R171, R186 ;  /* 0x000000ab1fba7223 */ /* 0x000fe400000100ba */
[C---:B------:R-:W-:Y:S02]  /*4850*/  FMUL.FTZ R171, R145.reuse, R154 ;  /* 0x0000009a91ab7220 */ /* 0x040fe40000410000 */
[----:B------:R-:W-:Y:S02]  /*4860*/  FMUL.FTZ R153, R145, R152 ;  /* 0x0000009891997220 */ /* 0x000fe40000410000 */
[----:B------:R-:W-:Y:S01]  /*4870*/  FMUL.FTZ R149, R29, R180 ;  /* 0x000000b41d957220 */ /* 0x000fe20000410000 */
[----:B------:R1:W-:Y:S01]  /*4880*/  STS [R136.X4+0x45c], R171 ;  /* 0x00045cab88007388 */ /* 0x0003e20000004800 */
[----:B0-----:R-:W-:Y:S02]  /*4890*/  FMUL.FTZ R5, R19, R154 ;  /* 0x0000009a13057220 */ /* 0x001fe40000410000 */
[----:B------:R-:W-:Y:S01]  /*48a0*/  FMUL.FTZ R4, R124, -R157 ;  /* 0x8000009d7c047220 */ /* 0x000fe20000410000 */
[----:B------:R-:W-:Y:S01]  /*48b0*/  STS [R136.X4+0x458], R153 ;  /* 0x0004589988007388 */ /* 0x000fe20000004800 */
[----:B------:R-:W-:-:S02]  /*48c0*/  FFMA.FTZ R134, R18, R152, R5 ;  /* 0x0000009812867223 */ /* 0x000fc40000010005 */
[----:B------:R-:W-:Y:S02]  /*48d0*/  FMUL.FTZ R5, R124, -R151 ;  /* 0x800000977c057220 */ /* 0x000fe40000410000 */
[----:B------:R-:W-:Y:S02]  /*48e0*/  FMUL.FTZ R7, R19, R152 ;  /* 0x0000009813077220 */ /* 0x000fe40000410000 */
[----:B------:R-:W-:Y:S02]  /*48f0*/  FMUL.FTZ R6, R24, R157 ;  /* 0x0000009d18067220 */ /* 0x000fe40000410000 */
[-C--:B------:R-:W-:Y:S02]  /*4900*/  FFMA.FTZ R155, R122, R151.reuse, -R4 ;  /* 0x000000977a9b7223 */ /* 0x080fe40000010804 */
[----:B------:R-:W-:Y:S02]  /*4910*/  FMUL.FTZ R4, R24, R151 ;  /* 0x0000009718047220 */ /* 0x000fe40000410000 */
[----:B------:R-:W-:-:S02]  /*4920*/  FFMA.FTZ R122, R122, R157, R5 ;  /* 0x0000009d7a7a7223 */ /* 0x000fc40000010005 */
[----:B------:R-:W-:Y:S02]  /*4930*/  FFMA.FTZ R124, R18, R154, -R7 ;  /* 0x0000009a127c7223 */ /* 0x000fe40000010807 */
[C---:B------:R-:W-:Y:S02]  /*4940*/  FMUL.FTZ R5, R147.reuse, R6 ;  /* 0x0000000693057220 */ /* 0x040fe40000410000 */
[-C--:B------:R-:W-:Y:S02]  /*4950*/  FMUL.FTZ R7, R147, R4.reuse ;  /* 0x0000000493077220 */ /* 0x080fe40000410000 */
[----:B------:R-:W-:Y:S02]  /*4960*/  FADD.FTZ R155, R164, R155 ;  /* 0x0000009ba49b7221 */ /* 0x000fe40000010000 */
[----:B-1----:R-:W-:Y:S02]  /*4970*/  FADD.FTZ R171, -R163, R122 ;  /* 0x0000007aa3ab7221 */ /* 0x002fe40000010100 */
[----:B------:R-:W-:-:S02]  /*4980*/  FFMA.FTZ R5, R146, R4, R5 ;  /* 0x0000000492057223 */ /* 0x000fc40000010005 */
[C---:B------:R-:W-:Y:S02]  /*4990*/  FMUL.FTZ R163, R139.reuse, R4 ;  /* 0x000000048ba37220 */ /* 0x040fe40000410000 */
[-C--:B------:R-:W-:Y:S02]  /*49a0*/  FMUL.FTZ R175, R139, R6.reuse ;  /* 0x000000068baf7220 */ /* 0x080fe40000410000 */
[----:B------:R-:W-:Y:S01]  /*49b0*/  FFMA.FTZ R4, R146, R6, -R7 ;  /* 0x0000000692047223 */ /* 0x000fe20000010807 */
[----:B------:R-:W-:Y:S01]  /*49c0*/  STS [R136.X4+0x450], R163 ;  /* 0x000450a388007388 */ /* 0x000fe20000004800 */
[C---:B------:R-:W-:Y:S02]  /*49d0*/  FMUL.FTZ R6, R120.reuse, -R155 ;  /* 0x8000009b78067220 */ /* 0x040fe40000410000 */
[-C--:B------:R-:W-:Y:S01]  /*49e0*/  FMUL.FTZ R120, R120, -R171.reuse ;  /* 0x800000ab78787220 */ /* 0x080fe20000410000 */
[----:B------:R0:W-:Y:S01]  /*49f0*/  STS [R136.X4+0x454], R175 ;  /* 0x000454af88007388 */ /* 0x0001e20000004800 */
[----:B------:R-:W-:-:S02]  /*4a00*/  FFMA.FTZ R177, R118, R171, R6 ;  /* 0x000000ab76b17223 */ /* 0x000fc40000010006 */
[----:B------:R-:W-:Y:S02]  /*4a10*/  FFMA.FTZ R173, R118, R155, -R120 ;  /* 0x0000009b76ad7223 */ /* 0x000fe40000010878 */
[----:B------:R-:W-:Y:S02]  /*4a20*/  FADD.FTZ R177, -R162, R177 ;  /* 0x000000b1a2b17221 */ /* 0x000fe40000010100 */
[----:B------:R-:W-:Y:S02]  /*4a30*/  FADD.FTZ R173, R160, R173 ;  /* 0x000000ada0ad7221 */ /* 0x000fe40000010000 */
[C---:B------:R-:W-:Y:S02]  /*4a40*/  FMUL.FTZ R6, R116.reuse, -R177 ;  /* 0x800000b174067220 */ /* 0x040fe40000410000 */
[-C--:B------:R-:W-:Y:S02]  /*4a50*/  FMUL.FTZ R116, R116, -R173.reuse ;  /* 0x800000ad74747220 */ /* 0x080fe40000410000 */
[----:B------:R-:W-:-:S02]  /*4a60*/  FFMA.FTZ R6, R114, R173, -R6 ;  /* 0x000000ad72067223 */ /* 0x000fc40000010806 */
[----:B0-----:R-:W-:Y:S02]  /*4a70*/  FFMA.FTZ R175, R114, R177, R116 ;  /* 0x000000b172af7223 */ /* 0x001fe40000010074 */
[----:B------:R-:W-:Y:S02]  /*4a80*/  FMUL.FTZ R153, R26, R171 ;  /* 0x000000ab1a997220 */ /* 0x000fe40000410000 */
[----:B------:R-:W-:Y:S02]  /*4a90*/  FADD.FTZ R175, -R168, R175 ;  /* 0x000000afa8af7221 */ /* 0x000fe40000010100 */
[----:B------:R-:W-:Y:S02]  /*4aa0*/  FADD.FTZ R167, R167, R6 ;  /* 0x00000006a7a77221 */ /* 0x000fe40000010000 */
[----:B------:R-:W-:Y:S02]  /*4ab0*/  FMUL.FTZ R7, R26, R155 ;  /* 0x0000009b1a077220 */ /* 0x000fe40000410000 */
[----:B------:R-:W-:-:S02]  /*4ac0*/  FMUL.FTZ R118, R144, R153 ;  /* 0x0000009990767220 */ /* 0x000fc40000410000 */
[C---:B------:R-:W-:Y:S02]  /*4ad0*/  FMUL.FTZ R6, R112.reuse, -R175 ;  /* 0x800000af70067220 */ /* 0x040fe40000410000 */
[----:B------:R-:W-:Y:S02]  /*4ae0*/  FMUL.FTZ R112, R112, -R167 ;  /* 0x800000a770707220 */ /* 0x000fe40000410000 */
[-C--:B------:R-:W-:Y:S02]  /*4af0*/  FMUL.FTZ R122, R144, R7.reuse ;  /* 0x00000007907a7220 */ /* 0x080fe40000410000 */
[-C--:B------:R-:W-:Y:S02]  /*4b00*/  FFMA.FTZ R120, R142, R7.reuse, R118 ;  /* 0x000000078e787223 */ /* 0x080fe40000010076 */
[----:B------:R-:W-:Y:S02]  /*4b10*/  FMUL.FTZ R179, R133, R7 ;  /* 0x0000000785b37220 */ /* 0x000fe40000410000 */
[----:B------:R-:W-:-:S02]  /*4b20*/  FMUL.FTZ R7, R28, R173 ;  /* 0x000000ad1c077220 */ /* 0x000fc40000410000 */
[----:B------:R-:W-:Y:S01]  /*4b30*/  FFMA.FTZ R112, R110, R175, R112 ;  /* 0x000000af6e707223 */ /* 0x000fe20000010070 */
[----:B------:R-:W-:Y:S01]  /*4b40*/  STS [R136.X4+0x448], R179 ;  /* 0x000448b388007388 */ /* 0x000fe20000004800 */
[-C--:B------:R-:W-:Y:S02]  /*4b50*/  FMUL.FTZ R183, R133, R153.reuse ;  /* 0x0000009985b77220 */ /* 0x080fe40000410000 */
[----:B------:R-:W-:Y:S02]  /*4b60*/  FFMA.FTZ R195, R142, R153, -R122 ;  /* 0x000000998ec37223 */ /* 0x000fe4000001087a */
[----:B------:R-:W-:Y:S01]  /*4b70*/  FFMA.FTZ R163, R110, R167, -R6 ;  /* 0x000000a76ea37223 */ /* 0x000fe20000010806 */
[----:B------:R0:W-:Y:S01]  /*4b80*/  STS [R136.X4+0x44c], R183 ;  /* 0x00044cb788007388 */ /* 0x0001e20000004800 */
[----:B------:R-:W-:Y:S02]  /*4b90*/  FMUL.FTZ R153, R28, R177 ;  /* 0x000000b11c997220 */ /* 0x000fe40000410000 */
[----:B------:R-:W-:-:S02]  /*4ba0*/  FMUL.FTZ R6, R140, R7 ;  /* 0x000000078c067220 */ /* 0x000fc40000410000 */
[----:B------:R-:W-:Y:S02]  /*4bb0*/  FADD.FTZ R165, -R165, R112 ;  /* 0x00000070a5a57221 */ /* 0x000fe40000010100 */
[----:B------:R-:W-:Y:S02]  /*4bc0*/  FFMA.FTZ R193, R138, R153, -R6 ;  /* 0x000000998ac17223 */ /* 0x000fe40000010806 */
[----:B------:R-:W-:Y:S02]  /*4bd0*/  FADD.FTZ R163, R166, R163 ;  /* 0x000000a3a6a37221 */ /* 0x000fe40000010000 */
[----:B------:R-:W-:Y:S02]  /*4be0*/  FMUL.FTZ R6, R108, -R165 ;  /* 0x800000a56c067220 */ /* 0x000fe40000410000 */
[-C--:B------:R-:W-:Y:S02]  /*4bf0*/  FMUL.FTZ R114, R140, R153.reuse ;  /* 0x000000998c727220 */ /* 0x080fe40000410000 */
[----:B0-----:R-:W-:-:S02]  /*4c00*/  FMUL.FTZ R183, R127, R153 ;  /* 0x000000997fb77220 */ /* 0x001fc40000410000 */
[----:B------:R-:W-:Y:S02]  /*4c10*/  FMUL.FTZ R179, R30, R175 ;  /* 0x000000af1eb37220 */ /* 0x000fe40000410000 */
[-C--:B------:R-:W-:Y:S01]  /*4c20*/  FMUL.FTZ R108, R108, -R163.reuse ;  /* 0x800000a36c6c7220 */ /* 0x080fe20000410000 */
[----:B------:R-:W-:Y:S01]  /*4c30*/  STS [R136.X4+0x444], R183 ;  /* 0x000444b788007388 */ /* 0x000fe20000004800 */
[----:B------:R-:W-:Y:S02]  /*4c40*/  FFMA.FTZ R153, R106, R163, -R6 ;  /* 0x000000a36a997223 */ /* 0x000fe40000010806 */
[-C--:B------:R-:W-:Y:S02]  /*4c50*/  FFMA.FTZ R118, R138, R7.reuse, R114 ;  /* 0x000000078a767223 */ /* 0x080fe40000010072 */
[----:B------:R-:W-:Y:S02]  /*4c60*/  FMUL.FTZ R181, R127, R7 ;  /* 0x000000077fb57220 */ /* 0x000fe40000410000 */
[----:B------:R-:W-:-:S02]  /*4c70*/  FMUL.FTZ R7, R30, R167 ;  /* 0x000000a71e077220 */ /* 0x000fc40000410000 */
[----:B------:R-:W-:Y:S01]  /*4c80*/  FMUL.FTZ R6, R132, R179 ;  /* 0x000000b384067220 */ /* 0x000fe20000410000 */
[----:B------:R0:W-:Y:S01]  /*4c90*/  STS [R136.X4+0x440], R181 ;  /* 0x000440b588007388 */ /* 0x0001e20000004800 */
[----:B------:R-:W-:Y:S02]  /*4ca0*/  FFMA.FTZ R108, R106, R165, R108 ;  /* 0x000000a56a6c7223 */ /* 0x000fe4000001006c */
[----:B------:R-:W-:Y:S02]  /*4cb0*/  FADD.FTZ R153, R170, R153 ;  /* 0x00000099aa997221 */ /* 0x000fe40000010000 */
[----:B------:R-:W-:Y:S02]  /*4cc0*/  FFMA.FTZ R116, R130, R7, R6 ;  /* 0x0000000782747223 */ /* 0x000fe40000010006 */
[----:B------:R-:W-:Y:S02]  /*4cd0*/  FADD.FTZ R169, -R169, R108 ;  /* 0x0000006ca9a97221 */ /* 0x000fe40000010100 */
[----:B------:R-:W-:-:S02]  /*4ce0*/  FMUL.FTZ R6, R104, -R153 ;  /* 0x8000009968067220 */ /* 0x000fc40000410000 */
[-C--:B------:R-:W-:Y:S02]  /*4cf0*/  FMUL.FTZ R104, R104, -R169.reuse ;  /* 0x800000a968687220 */ /* 0x080fe40000410000 */
[----:B------:R-:W-:Y:S02]  /*4d00*/  FFMA.FTZ R6, R102, R169, R6 ;  /* 0x000000a966067223 */ /* 0x000fe40000010006 */
[-C--:B------:R-:W-:Y:S02]  /*4d10*/  FMUL.FTZ R106, R132, R7.reuse ;  /* 0x00000007846a7220 */ /* 0x080fe40000410000 */
[----:B0-----:R-:W-:Y:S02]  /*4d20*/  FMUL.FTZ R181, R121, R7 ;  /* 0x0000000779b57220 */ /* 0x001fe40000410000 */
[----:B------:R-:W-:Y:S02]  /*4d30*/  FFMA.FTZ R7, R102, R153, -R104 ;  /* 0x0000009966077223 */ /* 0x000fe40000010868 */
[----:B------:R-:W-:Y:S01]  /*4d40*/  FADD.FTZ R21, -R21, R6 ;  /* 0x0000000615157221 */ /* 0x000fe20000010100 */
[----:B------:R0:W-:Y:S01]  /*4d50*/  STS [R136.X4+0x438], R181 ;  /* 0x000438b588007388 */ /* 0x0001e20000004800 */
[----:B------:R-:W-:-:S02]  /*4d60*/  FADD.FTZ R20, R20, R7 ;  /* 0x0000000714147221 */ /* 0x000fc40000010000 */
[----:B------:R-:W-:Y:S02]  /*4d70*/  FMUL.FTZ R102, R36, R21 ;  /* 0x0000001524667220 */ /* 0x000fe40000410000 */
[----:B------:R-:W-:Y:S02]  /*4d80*/  FFMA.FTZ R191, R130, R179, -R106 ;  /* 0x000000b382bf7223 */ /* 0x000fe4000001086a */
[----:B------:R-:W-:Y:S02]  /*4d90*/  FMUL.FTZ R6, R36, R20 ;  /* 0x0000001424067220 */ /* 0x000fe40000410000 */
[----:B------:R-:W-:Y:S02]  /*4da0*/  FMUL.FTZ R106, R34, R169 ;  /* 0x000000a9226a7220 */ /* 0x000fe40000410000 */
[----:B------:R-:W-:Y:S02]  /*4db0*/  FMUL.FTZ R7, R17, R102 ;  /* 0x0000006611077220 */ /* 0x000fe40000410000 */
[----:B------:R-:W-:-:S02]  /*4dc0*/  FMUL.FTZ R183, R121, R179 ;  /* 0x000000b379b77220 */ /* 0x000fc40000410000 */
[----:B------:R-:W-:Y:S02]  /*4dd0*/  FMUL.FTZ R187, R32, R165 ;  /* 0x000000a520bb7220 */ /* 0x000fe40000410000 */
[----:B------:R-:W-:Y:S01]  /*4de0*/  FMUL.FTZ R104, R34, R153 ;  /* 0x0000009922687220 */ /* 0x000fe20000410000 */
[----:B------:R1:W-:Y:S01]  /*4df0*/  STS [R136.X4+0x43c], R183 ;  /* 0x00043cb788007388 */ /* 0x0003e20000004800 */
[----:B0-----:R-:W-:Y:S02]  /*4e00*/  FMUL.FTZ R181, R23, R106 ;  /* 0x0000006a17b57220 */ /* 0x001fe40000410000 */
[-C--:B------:R-:W-:Y:S02]  /*4e10*/  FFMA.FTZ R7, R16, R6.reuse, R7 ;  /* 0x0000000610077223 */ /* 0x080fe40000010007 */
[----:B------:R-:W-:Y:S02]  /*4e20*/  FMUL.FTZ R179, R17, R6 ;  /* 0x0000000611b37220 */ /* 0x000fe40000410000 */
[----:B------:R-:W-:-:S02]  /*4e30*/  FMUL.FTZ R185, R32, R163 ;  /* 0x000000a320b97220 */ /* 0x000fc40000410000 */
[----:B------:R-:W-:Y:S02]  /*4e40*/  FMUL.FTZ R112, R128, R187 ;  /* 0x000000bb80707220 */ /* 0x000fe40000410000 */
[-C--:B------:R-:W-:Y:S02]  /*4e50*/  FFMA.FTZ R108, R22, R104.reuse, R181 ;  /* 0x00000068166c7223 */ /* 0x080fe400000100b5 */
[----:B------:R-:W-:Y:S02]  /*4e60*/  FADD.FTZ R7, RZ, R7 ;  /* 0x00000007ff077221 */ /* 0x000fe40000010000 */
[----:B-1----:R-:W-:Y:S02]  /*4e70*/  FMUL.FTZ R183, R23, R104 ;  /* 0x0000006817b77220 */ /* 0x002fe40000410000 */
[----:B------:R-:W-:Y:S02]  /*4e80*/  FFMA.FTZ R179, R16, R102, -R179 ;  /* 0x0000006610b37223 */ /* 0x000fe400000108b3 */
[----:B------:R-:W-:-:S02]  /*4e90*/  FFMA.FTZ R112, R126, R185, R112 ;  /* 0x000000b97e707223 */ /* 0x000fc40000010070 */
[----:B------:R-:W-:Y:S02]  /*4ea0*/  FADD.FTZ R7, R7, R108 ;  /* 0x0000006c07077221 */ /* 0x000fe40000010000 */
[----:B------:R-:W-:Y:S02]  /*4eb0*/  FFMA.FTZ R110, R22, R106, -R183 ;  /* 0x0000006a166e7223 */ /* 0x000fe400000108b7 */
[----:B------:R-:W-:Y:S02]  /*4ec0*/  FADD.FTZ R179, RZ, R179 ;  /* 0x000000b3ffb37221 */ /* 0x000fe40000010000 */
[----:B------:R-:W-:Y:S02]  /*4ed0*/  FMUL.FTZ R114, R128, R185 ;  /* 0x000000b980727220 */ /* 0x000fe40000410000 */
[----:B------:R-:W-:Y:S02]  /*4ee0*/  FADD.FTZ R7, R7, R112 ;  /* 0x0000007007077221 */ /* 0x000fe40000010000 */
[----:B------:R-:W-:-:S02]  /*4ef0*/  FADD.FTZ R110, R179, R110 ;  /* 0x0000006eb36e7221 */ /* 0x000fc40000010000 */
[----:B------:R-:W-:Y:S02]  /*4f00*/  FFMA.FTZ R179, R126, R187, -R114 ;  /* 0x000000bb7eb37223 */ /* 0x000fe40000010872 */
[----:B------:R-:W-:Y:S01]  /*4f10*/  FMUL.FTZ R183, R105, R106 ;  /* 0x0000006a69b77220 */ /* 0x000fe20000410000 */
[----:B------:R-:W-:Y:S01]  /*4f20*/  LEA R106, R75, -R90, 0x1 ;  /* 0x8000005a4b6a7211 */ /* 0x000fe200078e08ff */
[----:B------:R-:W-:Y:S02]  /*4f30*/  FADD.FTZ R7, R7, R116 ;  /* 0x0000007407077221 */ /* 0x000fe40000010000 */
[----:B------:R-:W-:Y:S01]  /*4f40*/  FADD.FTZ R110, R110, R179 ;  /* 0x000000b36e6e7221 */ /* 0x000fe20000010000 */
[----:B------:R-:W-:Y:S01]  /*4f50*/  ISETP.GE.AND P0, PT, R106, 0x1, PT ;  /* 0x000000016a00780c */ /* 0x000fe20003f06270 */
[----:B------:R-:W-:Y:S01]  /*4f60*/  FADD.FTZ R7, R7, R118 ;  /* 0x0000007607077221 */ /* 0x000fe20000010000 */
[----:B------:R-:W-:Y:S01]  /*4f70*/  STS [R136.X4+0x42c], R183 ;  /* 0x00042cb788007388 */ /* 0x000fe20000004800 */
[----:B------:R-:W-:Y:S01]  /*4f80*/  FADD.FTZ R110, R110, R191 ;  /* 0x000000bf6e6e7221 */ /* 0x000fe20000010000 */
[----:B------:R-:W-:Y:S01]  /*4f90*/  ISETP.GE.AND P1, PT, R106, 0x21, PT ;  /* 0x000000216a00780c */ /* 0x000fe20003f26270 */
[----:B------:R-:W-:-:S02]  /*4fa0*/  FADD.FTZ R120, R7, R120 ;  /* 0x0000007807787221 */ /* 0x000fc40000010000 */
[C---:B------:R-:W-:Y:S02]  /*4fb0*/  FMUL.FTZ R189, R111.reuse, R185 ;  /* 0x000000b96fbd7220 */ /* 0x040fe40000410000 */
[----:B------:R-:W-:Y:S02]  /*4fc0*/  FMUL.FTZ R187, R111, R187 ;  /* 0x000000bb6fbb7220 */ /* 0x000fe40000410000 */
[----:B------:R-:W-:Y:S01]  /*4fd0*/  FMUL.FTZ R181, R105, R104 ;  /* 0x0000006869b57220 */ /* 0x000fe20000410000 */
[----:B------:R-:W-:Y:S01]  /*4fe0*/  STS [R136.X4+0x430], R189 ;  /* 0x000430bd88007388 */ /* 0x000fe20000004800 */
[C---:B------:R-:W-:Y:S02]  /*4ff0*/  FMUL.FTZ R7, R103.reuse, R6 ;  /* 0x0000000667077220 */ /* 0x040fe40000410000 */
[----:B------:R-:W-:Y:S01]  /*5000*/  FMUL.FTZ R179, R103, R102 ;  /* 0x0000006667b37220 */ /* 0x000fe20000410000 */
[----:B------:R0:W-:Y:S01]  /*5010*/  STS [R136.X4+0x434], R187 ;  /* 0x000434bb88007388 */ /* 0x0001e20000004800 */
[----:B------:R-:W-:-:S02]  /*5020*/  FADD.FTZ R110, R110, R193 ;  /* 0x000000c16e6e7221 */ /* 0x000fc40000010000 */
[----:B------:R-:W-:Y:S01]  /*5030*/  FADD.FTZ R149, R186, R149 ;  /* 0x00000095ba957221 */ /* 0x000fe20000010000 */
[----:B------:R1:W-:Y:S01]  /*5040*/  STS [R136.X4+0x428], R181 ;  /* 0x000428b588007388 */ /* 0x0003e20000004800 */
[----:B------:R-:W-:-:S03]  /*5050*/  FADD.FTZ R195, R110, R195 ;  /* 0x000000c36ec37221 */ /* 0x000fc60000010000 */
[----:B------:R2:W-:Y:S01]  /*5060*/  STS [R136.X4+0x420], R7 ;  /* 0x0004200788007388 */ /* 0x0005e20000004800 */
[----:B------:R-:W-:Y:S02]  /*5070*/  FADD.FTZ R195, R195, R4 ;  /* 0x00000004c3c37221 */ /* 0x000fe40000010000 */
[----:B0-----:R-:W-:Y:S01]  /*5080*/  FADD.FTZ R187, R120, R5 ;  /* 0x0000000578bb7221 */ /* 0x001fe20000010000 */
[----:B------:R2:W-:Y:S01]  /*5090*/  STS [R136.X4+0x424], R179 ;  /* 0x000424b388007388 */ /* 0x0005e20000004800 */
[----:B-1----:R-:W-:-:S03]  /*50a0*/  IADD3 R181, R90, 0x20, RZ ;  /* 0x000000205ab57810 */ /* 0x002fc60007ffe0ff */
[----:B------:R-:W-:Y:S06]  /*50b0*/  BAR.SYNC.DEFER_BLOCKING 0x0 ;  /* 0x0000000000007b1d */ /* 0x000fec0000010000 */
[----:B------:R-:W-:Y:S05]  /*50c0*/  @!P0 BRA `(.L_x_11528) ;  /* 0x0000019000008947 */ /* 0x000fea0003800000 */
[-C--:B--2---:R-:W-:Y:S01]  /*50d0*/  LEA.HI.SX32 R102, R90, R90.reuse, 0x1b ;  /* 0x0000005a5a667211 */ /* 0x084fe200078fdaff */
        /* <DEDUP_REMOVED lines=24> */
.L_x_11528:
[----:B--2---:R-:W-:Y:S05]  /*5260*/  BSYNC B0 ;  /* 0x0000000000007941 */ /* 0x004fea0003800000 */
.L_x_11527:
[----:B------:R-:W-:Y:S01]  /*5270*/  LEA.HI.SX32 R181, R181, R90, 0x1b ;  /* 0x0000005ab5b57211 */ /* 0x000fe200078fdaff */
[----:B------:R-:W-:Y:S01]  /*5280*/  BSSY B0, `(.L_x_11529) ;  /* 0x0000008000007945 */ /* 0x000fe20003800000 */
[----:B------:R-:W-:Y:S01]  /*5290*/  FADD.FTZ R134, R187, R134 ;  /* 0x00000086bb867221 */ /* 0x000fe20000010000 */
[C---:B------:R-:W-:Y:S01]  /*52a0*/  IADD3 R5, R90.reuse, 0x40, RZ ;  /* 0x000000405a057810 */ /* 0x040fe20007ffe0ff */
[----:B------:R-:W-:Y:S01]  /*52b0*/  FADD.FTZ R124, R195, R124 ;  /* 0x0000007cc37c7221 */ /* 0x000fe20000010000 */
[----:B0-----:R-:W-:Y:S01]  /*52c0*/  IADD3 R7, R90, 0x60, RZ ;  /* 0x000000605a077810 */ /* 0x001fe20007ffe0ff */
[----:B------:R-:W0:Y:S01]  /*52d0*/  LDS R181, [R181.X4+0x4a0] ;  /* 0x0004a000b5b57984 */ /* 0x000e220000004800 */
[----:B------:R-:W-:Y:S05]  /*52e0*/  @!P1 BRA `(.L_x_11530) ;  /* 0x0000001000009947 */ /* 0x000fea0003800000 */
[----:B0-----:R0:W-:Y:S02]  /*52f0*/  RED.E.ADD.F32.FTZ.RN.STRONG.GPU [R14.64+-0x780], R181 ;  /* 0xfff880b50e00798e */ /* 0x0011e4000c10e786 */
.L_x_11530:
[----:B------:R-:W-:Y:S05]  /*5300*/  BSYNC B0 ;  /* 0x0000000000007941 */ /* 0x000fea0003800000 */
.L_x_11529:
        /* <DEDUP_REMOVED lines=14> */
.L_x_11532:
[----:B------:R-:W-:Y:S05]  /*53f0*/  BSYNC B0 ;  /* 0x0000000000007941 */ /* 0x000fea0003800000 */
.L_x_11531:
[----:B------:R-:W2:Y:S01]  /*5400*/  LDS R7, [R7.X4+0x5a0] ;  /* 0x0005a00007077984 */ /* 0x000ea20000004800 */
[----:B------:R-:W-:Y:S01]  /*5410*/  BSSY B0, `(.L_x_11533) ;  /* 0x0000005000007945 */ /* 0x000fe20003800000 */
[----:B-1----:R-:W-:Y:S02]  /*5420*/  IADD3 R5, R90, 0xa0, RZ ;  /* 0x000000a05a057810 */ /* 0x002fe40007ffe0ff */
[----:B------:R-:W-:Y:S01]  /*5430*/  LEA.HI.SX32 R179, R179, R90, 0x1b ;  /* 0x0000005ab3b37211 */ /* 0x000fe200078fdaff */
[----:B------:R-:W-:Y:S05]  /*5440*/  @!P0 BRA `(.L_x_11534) ;  /* 0x0000001000008947 */ /* 0x000fea0003800000 */
[----:B--2---:R1:W-:Y:S02]  /*5450*/  RED.E.ADD.F32.FTZ.RN.STRONG.GPU [R14.64+-0x680], R7 ;  /* 0xfff980070e00798e */ /* 0x0043e4000c10e786 */
.L_x_11534:
[----:B------:R-:W-:Y:S05]  /*5460*/  BSYNC B0 ;  /* 0x0000000000007941 */ /* 0x000fea0003800000 */
.L_x_11533:
[----:B------:R-:W3:Y:S01]  /*5470*/  LDS R179, [R179.X4+0x620] ;  /* 0x00062000b3b37984 */ /* 0x000ee20000004800 */
[----:B------:R-:W-:Y:S01]  /*5480*/  BSSY B0, `(.L_x_11535) ;  /* 0x0000005000007945 */ /* 0x000fe20003800000 */
[----:B-12---:R-:W-:Y:S02]  /*5490*/  IADD3 R7, R90, 0xc0, RZ ;  /* 0x000000c05a077810 */ /* 0x006fe40007ffe0ff */
[----:B------:R-:W-:Y:S01]  /*54a0*/  LEA.HI.SX32 R5, R5, R90, 0x1b ;  /* 0x0000005a05057211 */ /* 0x000fe200078fdaff */
[----:B------:R-:W-:Y:S05]  /*54b0*/  @!P1 BRA `(.L_x_11536) ;  /* 0x0000001000009947 */ /* 0x000fea0003800000 */
[----:B---3--:R1:W-:Y:S02]  /*54c0*/  RED.E.ADD.F32.FTZ.RN.STRONG.GPU [R14.64+-0x600], R179 ;  /* 0xfffa00b30e00798e */ /* 0x0083e4000c10e786 */
.L_x_11536:
[----:B------:R-:W-:Y:S05]  /*54d0*/  BSYNC B0 ;  /* 0x0000000000007941 */ /* 0x000fea0003800000 */
.L_x_11535:
[----:B------:R-:W2:Y:S01]  /*54e0*/  LDS R5, [R5.X4+0x6a0] ;  /* 0x0006a00005057984 */ /* 0x000ea20000004800 */
[----:B------:R-:W-:Y:S01]  /*54f0*/  BSSY B0, `(.L_x_11537) ;  /* 0x0000005000007945 */ /* 0x000fe20003800000 */
[----:B-1-3--:R-:W-:-:S02]  /*5500*/  IADD3 R179, R90, 0xe0, RZ ;  /* 0x000000e05ab37810 */ /* 0x00afc40007ffe0ff */
[----:B------:R-:W-:Y:S01]  /*5510*/  LEA.HI.SX32 R7, R7, R90, 0x1b ;  /* 0x0000005a07077211 */ /* 0x000fe200078fdaff */
[----:B------:R-:W-:Y:S05]  /*5520*/  @!P2 BRA `(.L_x_11538) ;  /* 0x000000100000a947 */ /* 0x000fea0003800000 */
[----:B--2---:R1:W-:Y:S02]  /*5530*/  RED.E.ADD.F32.FTZ.RN.STRONG.GPU [R14.64+-0x580], R5 ;  /* 0xfffa80050e00798e */ /* 0x0043e4000c10e786 */
.L_x_11538:
[----:B------:R-:W-:Y:S05]  /*5540*/  BSYNC B0 ;  /* 0x0000000000007941 */ /* 0x000fea0003800000 */
.L_x_11537:
[----:B------:R-:W3:Y:S01]  /*5550*/  LDS R7, [R7.X4+0x720] ;  /* 0x0007200007077984 */ /* 0x000ee20000004800 */
[----:B------:R-:W-:Y:S01]  /*5560*/  BSSY B0, `(.L_x_11539) ;  /* 0x0000005000007945 */ /* 0x000fe20003800000 */
[----:B-12---:R-:W-:Y:S02]  /*5570*/  IADD3 R5, R90, 0x100, RZ ;  /* 0x000001005a057810 */ /* 0x006fe40007ffe0ff */
[----:B------:R-:W-:Y:S01]  /*5580*/  LEA.HI.SX32 R179, R179, R90, 0x1b ;  /* 0x0000005ab3b37211 */ /* 0x000fe200078fdaff */
[----:B------:R-:W-:Y:S05]  /*5590*/  @!P3 BRA `(.L_x_11540) ;  /* 0x000000100000b947 */ /* 0x000fea0003800000 */
[----:B---3--:R1:W-:Y:S02]  /*55a0*/  RED.E.ADD.F32.FTZ.RN.STRONG.GPU [R14.64+-0x500], R7 ;  /* 0xfffb00070e00798e */ /* 0x0083e4000c10e786 */
.L_x_11540:
[----:B------:R-:W-:Y:S05]  /*55b0*/  BSYNC B0 ;  /* 0x0000000000007941 */ /* 0x000fea0003800000 */
.L_x_11539:
[----:B------:R-:W2:Y:S01]  /*55c0*/  LDS R179, [R179.X4+0x7a0] ;  /* 0x0007a000b3b37984 */ /* 0x000ea20000004800 */
[----:B------:R-:W-:Y:S01]  /*55d0*/  BSSY B0, `(.L_x_11541) ;  /* 0x0000004000007945 */ /* 0x000fe20003800000 */
[----:B------:R-:W-:Y:S01]  /*55e0*/  LEA.HI.SX32 R5, R5, R90, 0x1b ;  /* 0x0000005a05057211 */ /* 0x000fe200078fdaff */
[----:B------:R-:W-:Y:S05]  /*55f0*/  @!P4 BRA `(.L_x_11542) ;  /* 0x000000100000c947 */ /* 0x000fea0003800000 */
[----:B--2---:R2:W-:Y:S02]  /*5600*/  RED.E.ADD.F32.FTZ.RN.STRONG.GPU [R14.64+-0x480], R179 ;  /* 0xfffb80b30e00798e */ /* 0x0045e4000c10e786 */
.L_x_11542:
[----:B------:R-:W-:Y:S05]  /*5610*/  BSYNC B0 ;  /* 0x0000000000007941 */ /* 0x000fea0003800000 */
.L_x_11541:
[----:B------:R-:W4:Y:S01]  /*5620*/  LDS R5, [R5.X4+0x820] ;  /* 0x0008200005057984 */ /* 0x000f220000004800 */
[----:B------:R-:W-:Y:S01]  /*5630*/  BSSY B0, `(.L_x_11543) ;  /* 0x0000005000007945 */ /* 0x000fe20003800000 */
[----:B-1-3--:R-:W-:-:S02]  /*5640*/  IADD3 R7, R90, 0x120, RZ ;  /* 0x000001205a077810 */ /* 0x00afc40007ffe0ff */
[----:B--2---:R-:W-:Y:S01]  /*5650*/  IADD3 R179, R90, 0x140, RZ ;  /* 0x000001405ab37810 */ /* 0x004fe20007ffe0ff */
[----:B------:R-:W-:Y:S05]  /*5660*/  @!P5 BRA `(.L_x_11544) ;  /* 0x000000100000d947 */ /* 0x000fea0003800000 */
[----:B----4-:R1:W-:Y:S02]  /*5670*/  RED.E.ADD.F32.FTZ.RN.STRONG.GPU [R14.64+-0x400], R5 ;  /* 0xfffc00050e00798e */ /* 0x0103e4000c10e786 */
.L_x_11544:
[----:B------:R-:W-:Y:S05]  /*5680*/  BSYNC B0 ;  /* 0x0000000000007941 */ /* 0x000fea0003800000 */
.L_x_11543:
        /* <DEDUP_REMOVED lines=14> */
.L_x_11546:
[----:B------:R-:W-:Y:S05]  /*5770*/  BSYNC B0 ;  /* 0x0000000000007941 */ /* 0x000fea0003800000 */
.L_x_11545:
[----:B------:R-:W2:Y:S01]  /*5780*/  LDS R179, [R179.X4+0x920] ;  /* 0x00092000b3b37984 */ /* 0x000ea20000004800 */
[----:B------:R-:W-:Y:S01]  /*5790*/  BSSY B0, `(.L_x_11547) ;  /* 0x0000005000007945 */ /* 0x000fe20003800000 */
[----:B-1----:R-:W-:-:S02]  /*57a0*/  IADD3 R7, R90, 0x180, RZ ;  /* 0x000001805a077810 */ /* 0x002fc40007ffe0ff */
[----:B------:R-:W-:Y:S01]  /*57b0*/  LEA.HI.SX32 R5, R5, R90, 0x1b ;  /* 0x0000005a05057211 */ /* 0x000fe200078fdaff */
[----:B------:R-:W-:Y:S05]  /*57c0*/  @!P0 BRA `(.L_x_11548) ;  /* 0x0000001000008947 */ /* 0x000fea0003800000 */
[----:B--2---:R1:W-:Y:S02]  /*57d0*/  RED.E.ADD.F32.FTZ.RN.STRONG.GPU [R14.64+-0x300], R179 ;  /* 0xfffd00b30e00798e */ /* 0x0043e4000c10e786 */
.L_x_11548:
[----:B------:R-:W-:Y:S05]  /*57e0*/  BSYNC B0 ;  /* 0x0000000000007941 */ /* 0x000fea0003800000 */
.L_x_11547:
[----:B------:R-:W3:Y:S01]  /*57f0*/  LDS R5, [R5.X4+0x9a0] ;  /* 0x0009a00005057984 */ /* 0x000ee20000004800 */
[----:B------:R-:W-:Y:S01]  /*5800*/  BSSY B0, `(.L_x_11549) ;  /* 0x0000005000007945 */ /* 0x000fe20003800000 */
[----:B-12---:R-:W-:Y:S02]  /*5810*/  IADD3 R179, R90, 0x1a0, RZ ;  /* 0x000001a05ab37810 */ /* 0x006fe40007ffe0ff */
[----:B------:R-:W-:Y:S01]  /*5820*/  LEA.HI.SX32 R7, R7, R90, 0x1b ;  /* 0x0000005a07077211 */ /* 0x000fe200078fdaff */
[----:B------:R-:W-:Y:S05]  /*5830*/  @!P1 BRA `(.L_x_11550) ;  /* 0x0000001000009947 */ /* 0x000fea0003800000 */
[----:B---3--:R1:W-:Y:S02]  /*5840*/  RED.E.ADD.F32.FTZ.RN.STRONG.GPU [R14.64+-0x280], R5 ;  /* 0xfffd80050e00798e */ /* 0x0083e4000c10e786 */
.L_x_11550:
[----:B------:R-:W-:Y:S05]  /*5850*/  BSYNC B0 ;  /* 0x0000000000007941 */ /* 0x000fea0003800000 */
.L_x_11549:
[----:B------:R-:W2:Y:S01]  /*5860*/  LDS R7, [R7.X4+0xa20] ;  /* 0x000a200007077984 */ /* 0x000ea20000004800 */
[----:B------:R-:W-:Y:S01]  /*5870*/  BSSY B0, `(.L_x_11551) ;  /* 0x0000005000007945 */ /* 0x000fe20003800000 */
[----:B-1-3--:R-:W-:Y:S02]  /*5880*/  IADD3 R5, R90, 0x1c0, RZ ;  /* 0x000001c05a057810 */ /* 0x00afe40007ffe0ff */
[----:B------:R-:W-:Y:S01]  /*5890*/  LEA.HI.SX32 R179, R179, R90, 0x1b ;  /* 0x0000005ab3b37211 */ /* 0x000fe200078fdaff */
[----:B------:R-:W-:Y:S05]  /*58a0*/  @!P2 BRA `(.L_x_11552) ;  /* 0x000000100000a947 */ /* 0x000fea0003800000 */
[----:B--2---:R1:W-:Y:S02]  /*58b0*/  RED.E.ADD.F32.FTZ.RN.STRONG.GPU [R14.64+-0x200], R7 ;  /* 0xfffe00070e00798e */ /* 0x0043e4000c10e786 */
.L_x_11552:
[----:B------:R-:W-:Y:S05]  /*58c0*/  BSYNC B0 ;  /* 0x0000000000007941 */ /* 0x000fea0003800000 */
.L_x_11551:
[----:B------:R-:W3:Y:S01]  /*58d0*/  LDS R179, [R179.X4+0xaa0] ;  /* 0x000aa000b3b37984 */ /* 0x000ee20000004800 */
[----:B------:R-:W-:Y:S01]  /*58e0*/  BSSY B0, `(.L_x_11553) ;  /* 0x0000005000007945 */ /* 0x000fe20003800000 */
[----:B-12---:R-:W-:-:S02]  /*58f0*/  IADD3 R7, R90, 0x1e0, RZ ;  /* 0x000001e05a077810 */ /* 0x006fc40007ffe0ff */
[----:B------:R-:W-:Y:S01]  /*5900*/  LEA.HI.SX32 R5, R5, R90, 0x1b ;  /* 0x0000005a05057211 */ /* 0x000fe200078fdaff */
[----:B------:R-:W-:Y:S05]  /*5910*/  @!P3 BRA `(.L_x_11554) ;  /* 0x000000100000b947 */ /* 0x000fea0003800000 */
[----:B---3--:R1:W-:Y:S02]  /*5920*/  RED.E.ADD.F32.FTZ.RN.STRONG.GPU [R14.64+-0x180], R179 ;  /* 0xfffe80b30e00798e */ /* 0x0083e4000c10e786 */
.L_x_11554:
[----:B------:R-:W-:Y:S05]  /*5930*/  BSYNC B0 ;  /* 0x0000000000007941 */ /* 0x000fea0003800000 */
.L_x_11553:
[----:B------:R-:W2:Y:S01]  /*5940*/  LDS R5, [R5.X4+0xb20] ;  /* 0x000b200005057984 */ /* 0x000ea20000004800 */
[----:B------:R-:W-:Y:S01]  /*5950*/  BSSY B0, `(.L_x_11555) ;  /* 0x0000004000007945 */ /* 0x000fe20003800000 */
[----:B------:R-:W-:Y:S01]  /*5960*/  LEA.HI.SX32 R7, R7, R90, 0x1b ;  /* 0x0000005a07077211 */ /* 0x000fe200078fdaff */
[----:B------:R-:W-:Y:S05]  /*5970*/  @!P4 BRA `(.L_x_11556) ;  /* 0x000000100000c947 */ /* 0x000fea0003800000 */
[----:B--2---:R2:W-:Y:S02]  /*5980*/  RED.E.ADD.F32.FTZ.RN.STRONG.GPU [R14.64+-0x100], R5 ;  /* 0xffff00050e00798e */ /* 0x0045e4000c10e786 */
.L_x_11556:
[----:B------:R-:W-:Y:S05]  /*5990*/  BSYNC B0 ;  /* 0x0000000000007941 */ /* 0x000fea0003800000 */
.L_x_11555:
[----:B------:R-:W4:Y:S01]  /*59a0*/  LDS R7, [R7.X4+0xba0] ;  /* 0x000ba00007077984 */ /* 0x000f220000004800 */
[----:B------:R-:W-:Y:S01]  /*59b0*/  BSSY B0, `(.L_x_11557) ;  /* 0x0000003000007945 */ /* 0x000fe20003800000 */
[----:B------:R-:W-:Y:S05]  /*59c0*/  @!P5 BRA `(.L_x_11558) ;  /* 0x000000100000d947 */ /* 0x000fea0003800000 */
[----:B----4-:R4:W-:Y:S02]  /*59d0*/  RED.E.ADD.F32.FTZ.RN.STRONG.GPU [R14.64+-0x80], R7 ;  /* 0xffff80070e00798e */ /* 0x0109e4000c10e786 */
.L_x_11558:
[----:B------:R-:W-:Y:S05]  /*59e0*/  BSYNC B0 ;  /* 0x0000000000007941 */ /* 0x000fea0003800000 */
.L_x_11557:
[----:B012-4-:R-:W0:Y:S01]  /*59f0*/  SHFL.DOWN PT, R14, R124, 0x1, 0x1f ;  /* 0x08201f007c0e7f89 */ /* 0x017e2200000e0000 */
[----:B------:R-:W-:Y:S01]  /*5a00*/  ISETP.GT.AND P0, PT, R88, 0x1e, PT ;  /* 0x0000001e5800780c */ /* 0x000fe20003f04270 */
[----:B------:R-:W-:Y:S01]  /*5a10*/  BSSY B0, `(.L_x_11559) ;  /* 0x0000097000007945 */ /* 0x000fe20003800000 */
[----:B------:R-:W-:Y:S01]  /*5a20*/  MOV R5, R124 ;  /* 0x0000007c00057202 */ /* 0x000fe20000000f00 */
[----:B---3--:R-:W1:Y:S01]  /*5a30*/  SHFL.DOWN PT, R179, R149, 0x1, 0x1f ;  /* 0x08201f0095b37f89 */ /* 0x008e6200000e0000 */
[----:B------:R-:W-:-:S02]  /*5a40*/  MOV R6, R149 ;  /* 0x0000009500067202 */ /* 0x000fc40000000f00 */
[----:B------:R-:W-:Y:S01]  /*5a50*/  MOV R7, R148 ;  /* 0x0000009400077202 */ /* 0x000fe20000000f00 */
[----:B------:R-:W2:Y:S01]  /*5a60*/  SHFL.DOWN PT, R100, R148, 0x1, 0x1f ;  /* 0x08201f0094647f89 */ /* 0x000ea200000e0000 */
[----:B------:R-:W-:Y:S02]  /*5a70*/  MOV R4, R134 ;  /* 0x0000008600047202 */ /* 0x000fe40000000f00 */
[----:B------:R-:W-:Y:S01]  /*5a80*/  ISETP.NE.AND P1, PT, R88, RZ, PT ;  /* 0x000000ff5800720c */ /* 0x000fe20003f25270 */
[----:B------:R-:W3:Y:S01]  /*5a90*/  SHFL.DOWN PT, R15, R134, 0x1, 0x1f ;  /* 0x08201f00860f7f89 */ /* 0x000ee200000e0000 */
[----:B------:R-:W-:Y:S01]  /*5aa0*/  ISETP.NE.AND P2, PT, R90, RZ, PT ;  /* 0x000000ff5a00720c */ /* 0x000fe20003f45270 */
[----:B0-----:R-:W-:Y:S02]  /*5ab0*/  @!P0 FADD.FTZ R5, R5, R14 ;  /* 0x0000000e05058221 */ /* 0x001fe40000010000 */
[----:B------:R-:W-:Y:S02]  /*5ac0*/  FMUL.FTZ R14, R13, R159 ;  /* 0x0000009f0d0e7220 */ /* 0x000fe40000410000 */
[----:B-1----:R-:W-:-:S02]  /*5ad0*/  @!P0 FADD.FTZ R6, R6, R179 ;  /* 0x000000b306068221 */ /* 0x002fc40000010000 */
[----:B------:R-:W-:Y:S02]  /*5ae0*/  FFMA.FTZ R14, R12, R161, -R14 ;  /* 0x000000a10c0e7223 */ /* 0x000fe4000001080e */
[----:B--2---:R-:W-:Y:S01]  /*5af0*/  @!P0 FADD.FTZ R7, R7, R100 ;  /* 0x0000006407078221 */ /* 0x004fe20000010000 */
[----:B------:R-:W0:Y:S01]  /*5b00*/  SHFL.DOWN PT, R149, R6, 0x2, 0x1f ;  /* 0x08401f0006957f89 */ /* 0x000e2200000e0000 */
[----:B------:R-:W-:Y:S02]  /*5b10*/  FMUL.FTZ R19, R19, R14 ;  /* 0x0000000e13137220 */ /* 0x000fe40000410000 */
[----:B---3--:R-:W-:Y:S01]  /*5b20*/  @!P0 FADD.FTZ R4, R4, R15 ;  /* 0x0000000f04048221 */ /* 0x008fe20000010000 */
[----:B------:R-:W1:Y:S01]  /*5b30*/  SHFL.DOWN PT, R100, R5, 0x2, 0x1f ;  /* 0x08401f0005647f89 */ /* 0x000e6200000e0000 */
[----:B------:R-:W-:Y:S01]  /*5b40*/  ISETP.GT.AND P0, PT, R88, 0x1d, PT ;  /* 0x0000001d5800780c */ /* 0x000fe20003f04270 */
[----:B------:R-:W-:Y:S02]  /*5b50*/  FMUL.FTZ R14, R13, R151 ;  /* 0x000000970d0e7220 */ /* 0x000fe40000410000 */
[----:B------:R-:W2:Y:S04]  /*5b60*/  SHFL.DOWN PT, R102, R7, 0x2, 0x1f ;  /* 0x08401f0007667f89 */ /* 0x000ea800000e0000 */
[----:B------:R-:W3:Y:S06]  /*5b70*/  SHFL.DOWN PT, R15, R4, 0x2, 0x1f ;  /* 0x08401f00040f7f89 */ /* 0x000eec00000e0000 */
[----:B0-----:R-:W-:-:S02]  /*5b80*/  @!P0 FADD.FTZ R6, R6, R149 ;  /* 0x0000009506068221 */ /* 0x001fc40000010000 */
[----:B-1----:R-:W-:-:S03]  /*5b90*/  @!P0 FADD.FTZ R5, R5, R100 ;  /* 0x0000006405058221 */ /* 0x002fc60000010000 */
[----:B------:R-:W-:Y:S01]  /*5ba0*/  SHFL.DOWN PT, R149, R6, 0x4, 0x1f ;  /* 0x08801f0006957f89 */ /* 0x000fe200000e0000 */
[-C--:B------:R-:W-:Y:S02]  /*5bb0*/  FMUL.FTZ R100, R143, R161.reuse ;  /* 0x000000a18f647220 */ /* 0x080fe40000410000 */
[----:B--2---:R-:W-:Y:S02]  /*5bc0*/  @!P0 FADD.FTZ R7, R7, R102 ;  /* 0x0000006607078221 */ /* 0x004fe40000010000 */
[----:B------:R-:W0:Y:S01]  /*5bd0*/  SHFL.DOWN PT, R102, R5, 0x4, 0x1f ;  /* 0x08801f0005667f89 */ /* 0x000e2200000e0000 */
[C---:B------:R-:W-:Y:S02]  /*5be0*/  FMUL.FTZ R161, R13.reuse, R161 ;  /* 0x000000a10da17220 */ /* 0x040fe40000410000 */
[----:B---3--:R-:W-:Y:S01]  /*5bf0*/  @!P0 FADD.FTZ R4, R4, R15 ;  /* 0x0000000f04048221 */ /* 0x008fe20000010000 */
[----:B------:R-:W1:Y:S01]  /*5c00*/  SHFL.DOWN PT, R104, R7, 0x4, 0x1f ;  /* 0x08801f0007687f89 */ /* 0x000e6200000e0000 */
[----:B------:R-:W-:Y:S01]  /*5c10*/  FFMA.FTZ R161, R12, R159, R161 ;  /* 0x0000009f0ca17223 */ /* 0x000fe200000100a1 */
[----:B------:R-:W-:Y:S01]  /*5c20*/  ISETP.GT.AND P0, PT, R88, 0x1b, PT ;  /* 0x0000001b5800780c */ /* 0x000fe20003f04270 */
[----:B------:R-:W-:Y:S01]  /*5c30*/  FMUL.FTZ R15, R13, R157 ;  /* 0x0000009d0d0f7220 */ /* 0x000fe20000410000 */
[----:B------:R-:W2:Y:S01]  /*5c40*/  SHFL.DOWN PT, R143, R4, 0x4, 0x1f ;  /* 0x08801f00048f7f89 */ /* 0x000ea200000e0000 */
[----:B------:R-:W-:-:S02]  /*5c50*/  FFMA.FTZ R19, R18, R161, R19 ;  /* 0x000000a112137223 */ /* 0x000fc40000010013 */
[CC--:B------:R-:W-:Y:S02]  /*5c60*/  FFMA.FTZ R18, R12.reuse, R157.reuse, -R14 ;  /* 0x0000009d0c127223 */ /* 0x0c0fe4000001080e */
[----:B------:R-:W-:Y:S02]  /*5c70*/  FMUL.FTZ R14, R135, R157 ;  /* 0x0000009d870e7220 */ /* 0x000fe40000410000 */
[----:B------:R-:W-:Y:S02]  /*5c80*/  FMUL.FTZ R18, R147, R18 ;  /* 0x0000001293127220 */ /* 0x000fe40000410000 */
[----:B------:R-:W-:Y:S02]  /*5c90*/  FFMA.FTZ R15, R12, R151, R15 ;  /* 0x000000970c0f7223 */ /* 0x000fe4000001000f */
[----:B------:R-:W-:Y:S02]  /*5ca0*/  FFMA.FTZ R100, R141, R159, R100 ;  /* 0x0000009f8d647223 */ /* 0x000fe40000010064 */
[----:B------:R-:W-:-:S02]  /*5cb0*/  FFMA.FTZ R137, R137, R151, R14 ;  /* 0x0000009789897223 */ /* 0x000fc4000001000e */
[----:B------:R-:W-:Y:S02]  /*5cc0*/  FFMA.FTZ R18, R146, R15, R18 ;  /* 0x0000000f92127223 */ /* 0x000fe40000010012 */
[----:B------:R-:W-:Y:S02]  /*5cd0*/  FFMA.FTZ R19, R145, R100, R19 ;  /* 0x0000006491137223 */ /* 0x000fe40000010013 */
[----:B------:R-:W-:Y:S02]  /*5ce0*/  FMUL.FTZ R14, R131, R171 ;  /* 0x000000ab830e7220 */ /* 0x000fe40000410000 */
[----:B------:R-:W-:Y:S02]  /*5cf0*/  FMUL.FTZ R15, R13, R155 ;  /* 0x0000009b0d0f7220 */ /* 0x000fe40000410000 */
[----:B0-----:R-:W-:Y:S02]  /*5d00*/  @!P0 FADD.FTZ R5, R5, R102 ;  /* 0x0000006605058221 */ /* 0x001fe40000010000 */
[----:B------:R-:W-:-:S02]  /*5d10*/  @!P0 FADD.FTZ R6, R6, R149 ;  /* 0x0000009506068221 */ /* 0x000fc40000010000 */
[----:B-1----:R-:W-:Y:S01]  /*5d20*/  @!P0 FADD.FTZ R7, R7, R104 ;  /* 0x0000006807078221 */ /* 0x002fe20000010000 */
[----:B------:R-:W0:Y:S01]  /*5d30*/  SHFL.DOWN PT, R102, R5, 0x8, 0x1f ;  /* 0x09001f0005667f89 */ /* 0x000e2200000e0000 */
[----:B--2---:R-:W-:Y:S01]  /*5d40*/  @!P0 FADD.FTZ R4, R4, R143 ;  /* 0x0000008f04048221 */ /* 0x004fe20000010000 */
[----:B------:R-:W-:Y:S01]  /*5d50*/  ISETP.GT.AND P0, PT, R88, 0x17, PT ;  /* 0x000000175800780c */ /* 0x000fe20003f04270 */
[----:B------:R-:W-:Y:S01]  /*5d60*/  FFMA.FTZ R43, R0, R100, R43 ;  /* 0x00000064002b7223 */ /* 0x000fe2000001002b */
[----:B------:R-:W-:Y:S01]  /*5d70*/  SHFL.DOWN PT, R104, R7, 0x8, 0x1f ;  /* 0x09001f0007687f89 */ /* 0x000fe200000e0000 */
[----:B------:R-:W-:Y:S02]  /*5d80*/  FFMA.FTZ R100, R129, R155, R14 ;  /* 0x0000009b81647223 */ /* 0x000fe4000001000e */
[----:B------:R-:W-:Y:S01]  /*5d90*/  FFMA.FTZ R15, R12, R171, -R15 ;  /* 0x000000ab0c0f7223 */ /* 0x000fe2000001080f */
[----:B------:R-:W1:Y:S01]  /*5da0*/  SHFL.DOWN PT, R129, R6, 0x8, 0x1f ;  /* 0x09001f0006817f89 */ /* 0x000e6200000e0000 */
[----:B------:R-:W-:-:S02]  /*5db0*/  FADD.FTZ R58, R19, R58 ;  /* 0x0000003a133a7221 */ /* 0x000fc40000010000 */
[C---:B------:R-:W-:Y:S01]  /*5dc0*/  FMUL.FTZ R14, R13.reuse, R173 ;  /* 0x000000ad0d0e7220 */ /* 0x040fe20000410000 */
[----:B------:R-:W2:Y:S01]  /*5dd0*/  SHFL.DOWN PT, R19, R4, 0x8, 0x1f ;  /* 0x09001f0004137f89 */ /* 0x000ea200000e0000 */
[----:B------:R-:W-:Y:S02]  /*5de0*/  FMUL.FTZ R144, R144, R15 ;  /* 0x0000000f90907220 */ /* 0x000fe40000410000 */
[-C--:B------:R-:W-:Y:S02]  /*5df0*/  FFMA.FTZ R15, R12, R177.reuse, -R14 ;  /* 0x000000b10c0f7223 */ /* 0x080fe4000001080e */
[----:B------:R-:W-:Y:S02]  /*5e00*/  FMUL.FTZ R14, R13, R177 ;  /* 0x000000b10d0e7220 */ /* 0x000fe40000410000 */
[----:B------:R-:W-:Y:S02]  /*5e10*/  FMUL.FTZ R140, R140, R15 ;  /* 0x0000000f8c8c7220 */ /* 0x000fe40000410000 */
[----:B------:R-:W-:-:S02]  /*5e20*/  FFMA.FTZ R15, R12, R173, R14 ;  /* 0x000000ad0c0f7223 */ /* 0x000fc4000001000e */
[----:B------:R-:W-:Y:S02]  /*5e30*/  FMUL.FTZ R14, R13, R167 ;  /* 0x000000a70d0e7220 */ /* 0x000fe40000410000 */
[----:B------:R-:W-:Y:S02]  /*5e40*/  FFMA.FTZ R140, R138, R15, R140 ;  /* 0x0000000f8a8c7223 */ /* 0x000fe4000001008c */
[-C--:B------:R-:W-:Y:S02]  /*5e50*/  FFMA.FTZ R15, R12, R175.reuse, -R14 ;  /* 0x000000af0c0f7223 */ /* 0x080fe4000001080e */
[-C--:B------:R-:W-:Y:S02]  /*5e60*/  FMUL.FTZ R14, R117, R175.reuse ;  /* 0x000000af750e7220 */ /* 0x080fe40000410000 */
[C---:B------:R-:W-:Y:S02]  /*5e70*/  FMUL.FTZ R175, R13.reuse, R175 ;  /* 0x000000af0daf7220 */ /* 0x040fe40000410000 */
[----:B------:R-:W-:-:S02]  /*5e80*/  FMUL.FTZ R171, R13, R171 ;  /* 0x000000ab0dab7220 */ /* 0x000fc40000410000 */
[----:B------:R-:W-:Y:S02]  /*5e90*/  FMUL.FTZ R15, R132, R15 ;  /* 0x0000000f840f7220 */ /* 0x000fe40000410000 */
[C---:B------:R-:W-:Y:S02]  /*5ea0*/  FFMA.FTZ R175, R12.reuse, R167, R175 ;  /* 0x000000a70caf7223 */ /* 0x040fe400000100af */
[----:B------:R-:W-:Y:S02]  /*5eb0*/  FFMA.FTZ R171, R12, R155, R171 ;  /* 0x0000009b0cab7223 */ /* 0x000fe400000100ab */
[----:B------:R-:W-:Y:S02]  /*5ec0*/  FFMA.FTZ R18, R139, R137, R18 ;  /* 0x000000898b127223 */ /* 0x000fe40000010012 */
[----:B------:R-:W-:Y:S02]  /*5ed0*/  FFMA.FTZ R14, R119, R167, R14 ;  /* 0x000000a7770e7223 */ /* 0x000fe4000001000e */
[----:B------:R-:W-:-:S02]  /*5ee0*/  FFMA.FTZ R15, R130, R175, R15 ;  /* 0x000000af820f7223 */ /* 0x000fc4000001000f */
[----:B------:R-:W-:Y:S02]  /*5ef0*/  FFMA.FTZ R144, R142, R171, R144 ;  /* 0x000000ab8e907223 */ /* 0x000fe40000010090 */
[----:B0-----:R-:W-:Y:S02]  /*5f00*/  @!P0 FADD.FTZ R5, R5, R102 ;  /* 0x0000006605058221 */ /* 0x001fe40000010000 */
[----:B-1----:R-:W-:Y:S02]  /*5f10*/  @!P0 FADD.FTZ R6, R6, R129 ;  /* 0x0000008106068221 */ /* 0x002fe40000010000 */
[----:B------:R-:W-:Y:S02]  /*5f20*/  @!P0 FADD.FTZ R7, R7, R104 ;  /* 0x0000006807078221 */ /* 0x000fe40000010000 */
[----:B--2---:R-:W-:Y:S01]  /*5f30*/  @!P0 FADD.FTZ R4, R4, R19 ;  /* 0x0000001304048221 */ /* 0x004fe20000010000 */
[----:B------:R-:W-:Y:S01]  /*5f40*/  SHFL.DOWN PT, R117, R6, 0x10, 0x1f ;  /* 0x0a001f0006757f89 */ /* 0x000fe200000e0000 */
[----:B------:R-:W-:Y:S01]  /*5f50*/  FADD.FTZ R57, R18, R57 ;  /* 0x0000003912397221 */ /* 0x000fe20000010000 */
[----:B------:R-:W-:Y:S01]  /*5f60*/  ISETP.GT.AND P0, PT, R88, 0xf, PT ;  /* 0x0000000f5800780c */ /* 0x000fe20003f04270 */
[----:B------:R-:W-:Y:S01]  /*5f70*/  FMUL.FTZ R18, R123, R177 ;  /* 0x000000b17b127220 */ /* 0x000fe20000410000 */
[----:B------:R-:W-:Y:S01]  /*5f80*/  SHFL.DOWN PT, R102, R7, 0x10, 0x1f ;  /* 0x0a001f0007667f89 */ /* 0x000fe200000e0000 */
[----:B------:R-:W-:-:S02]  /*5f90*/  FFMA.FTZ R47, R30, R14, R47 ;  /* 0x0000000e1e2f7223 */ /* 0x000fc4000001002f */
[----:B------:R-:W-:Y:S01]  /*5fa0*/  FFMA.FTZ R121, R121, R14, R15 ;  /* 0x0000000e79797223 */ /* 0x000fe2000001000f */
[----:B------:R-:W-:Y:S01]  /*5fb0*/  SHFL.DOWN PT, R19, R4, 0x10, 0x1f ;  /* 0x0a001f0004137f89 */ /* 0x000fe200000e0000 */
[-C--:B------:R-:W-:Y:S02]  /*5fc0*/  FFMA.FTZ R45, R26, R100.reuse, R45 ;  /* 0x000000641a2d7223 */ /* 0x080fe4000001002d */
[----:B------:R-:W-:Y:S02]  /*5fd0*/  FFMA.FTZ R133, R133, R100, R144 ;  /* 0x0000006485857223 */ /* 0x000fe40000010090 */
[----:B------:R-:W-:Y:S01]  /*5fe0*/  FMUL.FTZ R14, R13, R163 ;  /* 0x000000a30d0e7220 */ /* 0x000fe20000410000 */
[----:B------:R-:W0:Y:S01]  /*5ff0*/  SHFL.DOWN PT, R100, R5, 0x10, 0x1f ;  /* 0x0a001f0005647f89 */ /* 0x000e2200000e0000 */
[----:B------:R-:W-:Y:S02]  /*6000*/  FFMA.FTZ R125, R125, R173, R18 ;  /* 0x000000ad7d7d7223 */ /* 0x000fe40000010012 */
[----:B------:R-:W-:-:S02]  /*6010*/  FMUL.FTZ R18, R113, R165 ;  /* 0x000000a571127220 */ /* 0x000fc40000410000 */
[CC--:B------:R-:W-:Y:S02]  /*6020*/  FMUL.FTZ R15, R13.reuse, R165.reuse ;  /* 0x000000a50d0f7220 */ /* 0x0c0fe40000410000 */
[C---:B------:R-:W-:Y:S02]  /*6030*/  FFMA.FTZ R165, R12.reuse, R165, -R14 ;  /* 0x000000a50ca57223 */ /* 0x040fe4000001080e */
[----:B------:R-:W-:Y:S02]  /*6040*/  FMUL.FTZ R14, R13, R153 ;  /* 0x000000990d0e7220 */ /* 0x000fe40000410000 */
[----:B------:R-:W-:Y:S02]  /*6050*/  FFMA.FTZ R115, R115, R163, R18 ;  /* 0x000000a373737223 */ /* 0x000fe40000010012 */
[-C--:B------:R-:W-:Y:S02]  /*6060*/  FFMA.FTZ R14, R12, R169.reuse, -R14 ;  /* 0x000000a90c0e7223 */ /* 0x080fe4000001080e */
[----:B------:R-:W-:-:S02]  /*6070*/  FMUL.FTZ R18, R109, R169 ;  /* 0x000000a96d127220 */ /* 0x000fc40000410000 */
[----:B------:R-:W-:Y:S02]  /*6080*/  FMUL.FTZ R23, R23, R14 ;  /* 0x0000000e17177220 */ /* 0x000fe40000410000 */
[C---:B------:R-:W-:Y:S02]  /*6090*/  FMUL.FTZ R14, R13.reuse, R20 ;  /* 0x000000140d0e7220 */ /* 0x040fe40000410000 */
[C---:B------:R-:W-:Y:S02]  /*60a0*/  FMUL.FTZ R169, R13.reuse, R169 ;  /* 0x000000a90da97220 */ /* 0x040fe40000410000 */
[-C--:B------:R-:W-:Y:S02]  /*60b0*/  FMUL.FTZ R13, R13, R21.reuse ;  /* 0x000000150d0d7220 */ /* 0x080fe40000410000 */
[C---:B------:R-:W-:Y:S02]  /*60c0*/  FFMA.FTZ R14, R12.reuse, R21, -R14 ;  /* 0x000000150c0e7223 */ /* 0x040fe4000001080e */
[----:B------:R-:W-:-:S02]  /*60d0*/  FFMA.FTZ R15, R12, R163, R15 ;  /* 0x000000a30c0f7223 */ /* 0x000fc4000001000f */
[----:B------:R-:W-:Y:S02]  /*60e0*/  FMUL.FTZ R165, R128, R165 ;  /* 0x000000a580a57220 */ /* 0x000fe40000410000 */
[----:B------:R-:W-:Y:S02]  /*60f0*/  FMUL.FTZ R21, R101, R21 ;  /* 0x0000001565157220 */ /* 0x000fe40000410000 */
[C---:B------:R-:W-:Y:S02]  /*6100*/  FFMA.FTZ R169, R12.reuse, R153, R169 ;  /* 0x000000990ca97223 */ /* 0x040fe400000100a9 */
[----:B------:R-:W-:Y:S02]  /*6110*/  FFMA.FTZ R13, R12, R20, R13 ;  /* 0x000000140c0d7223 */ /* 0x000fe4000001000d */
[----:B------:R-:W-:Y:S02]  /*6120*/  FMUL.FTZ R14, R17, R14 ;  /* 0x0000000e110e7220 */ /* 0x000fe40000410000 */
[----:B0-----:R-:W-:-:S02]  /*6130*/  @!P0 FADD.FTZ R5, R5, R100 ;  /* 0x0000006405058221 */ /* 0x001fc40000010000 */
[----:B------:R-:W-:Y:S02]  /*6140*/  @!P0 FADD.FTZ R6, R6, R117 ;  /* 0x0000007506068221 */ /* 0x000fe40000010000 */
[----:B------:R-:W-:Y:S02]  /*6150*/  @!P0 FADD.FTZ R7, R7, R102 ;  /* 0x0000006607078221 */ /* 0x000fe40000010000 */
[----:B------:R-:W-:Y:S02]  /*6160*/  @!P0 FADD.FTZ R4, R4, R19 ;  /* 0x0000001304048221 */ /* 0x000fe40000010000 */
        /* <DEDUP_REMOVED lines=33> */
.L_x_11560:
[----:B0-----:R-:W-:Y:S05]  /*6380*/  BSYNC B0 ;  /* 0x0000000000007941 */ /* 0x001fea0003800000 */
.L_x_11559:
[----:B------:R-:W-:Y:S02]  /*6390*/  IADD3 R27, R27, 0x1, RZ ;  /* 0x000000011b1b7810 */ /* 0x000fe40007ffe0ff */
[----:B------:R-:W-:-:S02]  /*63a0*/  IADD3 R38, P1, R38, 0x1, RZ ;  /* 0x0000000126267810 */ /* 0x000fc40007f3e0ff */
[----:B------:R-:W-:Y:S02]  /*63b0*/  ISETP.GE.AND P0, PT, R27, c[0x0][0x16c], PT ;  /* 0x00005b001b007a0c */ /* 0x000fe40003f06270 */
[----:B------:R-:W-:-:S11]  /*63c0*/  IADD3.X R25, RZ, R25, RZ, P1, !PT ;  /* 0x00000019ff197210 */ /* 0x000fd60000ffe4ff */
[----:B------:R-:W-:Y:S01]  /*63d0*/  @P0 CALL.REL.NOINC `(.L_x_11514) ;  /* 0x0000001000000944 */ /* 0x000fe20003c00000 */
[----:B------:R-:W-:Y:S05]  /*63e0*/  BRA `(.L_x_11561) ;  /* 0xffffb29000007947 */ /* 0x000fea000383ffff */
.L_x_11514:
        /* <DEDUP_REMOVED lines=13> */
[----:B------:R-:W-:Y:S02]  /*64c0*/  IADD3 R37, R78, -c[0x0][0x174], RZ ;  /* 0x80005d004e257a10 */ /* 0x000fe40007ffe0ff */
[----:B------:R-:W-:Y:S02]  /*64d0*/  SHF.R.S32.HI R16, RZ, 0x1f, R76 ;  /* 0x0000001fff107819 */ /* 0x000fe4000001144c */
[C---:B------:R-:W-:Y:S01]  /*64e0*/  LEA R15, P1, R76.reuse, c[0x0][0x330], 0x1 ;  /* 0x0000cc004c0f7a11 */ /* 0x040fe200078208ff */
[----:B------:R-:W-:Y:S01]  /*64f0*/  STS.U16 [R66], R49 ;  /* 0x0000003142007388 */ /* 0x000fe20000000400 */
[----:B------:R-:W-:Y:S01]  /*6500*/  IMAD R37, R37, -0x100, RZ ;  /* 0xffffff0025257824 */ /* 0x000fe200078e02ff */
[----:B------:R-:W-:-:S02]  /*6510*/  LOP3.LUT R18, R76, 0x20, RZ, 0xfc, !PT ;  /* 0x000000204c127812 */ /* 0x000fc400078efcff */
[----:B------:R-:W-:Y:S02]  /*6520*/  STS.U16 [R66+0x2], R33 ;  /* 0x0000022142007388 */ /* 0x000fe40000000400 */
[----:B------:R-:W-:Y:S02]  /*6530*/  SHF.R.S32.HI R39, RZ, 0x1f, R37 ;  /* 0x0000001fff277819 */ /* 0x000fe40000011425 */
        /* <DEDUP_REMOVED lines=10> */
[----:B0-----:R-:W-:-:S03]  /*65e0*/  IMAD.WIDE.U32 R4, R95, c[0x0][0x2d8], RZ ;  /* 0x0000b6005f047a25 */ /* 0x001fc600078e00ff */
[----:B------:R-:W-:Y:S04]  /*65f0*/  LDS.U16 R19, [R73+0x40] ;  /* 0x0000400049137984 */ /* 0x000fe80000000400 */
[----:B------:R-:W-:Y:S01]  /*6600*/  LDS.U16 R21, [R72+0x80] ;  /* 0x0000800048157984 */ /* 0x000fe20000000400 */
[----:B------:R-:W-:-:S03]  /*6610*/  IADD3 R5, R5, R13, RZ ;  /* 0x0000000d05057210 */ /* 0x000fc60007ffe0ff */
[----:B------:R-:W-:Y:S02]  /*6620*/  LDS.U16 R23, [R71+0xc0] ;  /* 0x0000c00047177984 */ /* 0x000fe40000000400 */
[----:B------:R-:W-:Y:S02]  /*6630*/  IMAD.WIDE.U32 R4, R98, c[0x0][0x2e0], R4 ;  /* 0x0000b80062047a25 */ /* 0x000fe400078e0004 */
[----:B------:R-:W-:Y:S03]  /*6640*/  LDS.U16 R25, [R70+0x100] ;  /* 0x0001000046197984 */ /* 0x000fe60000000400 */
[----:B------:R-:W-:Y:S01]  /*6650*/  IADD3 R0, P2, R37, R4, RZ ;  /* 0x0000000425007210 */ /* 0x000fe20007f5e0ff */
[----:B------:R-:W-:Y:S01]  /*6660*/  LDS.U16 R27, [R69+0x140] ;  /* 0x00014000451b7984 */ /* 0x000fe20000000400 */
[----:B------:R-:W-:Y:S02]  /*6670*/  LEA.HI.X R4, R76, c[0x0][0x334], R16, 0x1, P1 ;  /* 0x0000cd004c047a11 */ /* 0x000fe400008f0c10 */
[----:B------:R-:W-:Y:S01]  /*6680*/  IADD3.X R5, R39, R7, R5, P2, !PT ;  /* 0x0000000727057210 */ /* 0x000fe200017fe405 */
[----:B------:R-:W-:Y:S01]  /*6690*/  LDS.U16 R29, [R68+0x180] ;  /* 0x00018000441d7984 */ /* 0x000fe20000000400 */
[----:B------:R-:W-:-:S02]  /*66a0*/  LEA R14, P3, R0, R15, 0x1 ;  /* 0x0000000f000e7211 */ /* 0x000fc400078608ff */
[----:B------:R-:W-:Y:S01]  /*66b0*/  IADD3 R6, P2, R76, R77, RZ ;  /* 0x0000004d4c067210 */ /* 0x000fe20007f5e0ff */
[----:B------:R-:W-:Y:S01]  /*66c0*/  LDS.U16 R31, [R67+0x1c0] ;  /* 0x0001c000431f7984 */ /* 0x000fe20000000400 */
[----:B------:R-:W-:Y:S02]  /*66d0*/  LEA.HI.X R15, R0, R4, R5, 0x1, P3 ;  /* 0x00000004000f7211 */ /* 0x000fe400018f0c05 */
[----:B------:R-:W-:Y:S01]  /*66e0*/  LEA.HI.X.SX32 R7, R77, R16, 0x1, P2 ;  /* 0x000000104d077211 */ /* 0x000fe200010f0eff */
        /* <DEDUP_REMOVED lines=14> */
.L_x_11563:
[----:B------:R-:W-:Y:S05]  /*67d0*/  BSYNC B0 ;  /* 0x0000000000007941 */ /* 0x000fea0003800000 */
.L_x_11562:
        /* <DEDUP_REMOVED lines=19> */
[C---:B------:R-:W-:Y:S01]  /*6910*/  PRMT R33, R0.reuse, 0x7610, R33 ;  /* 0x0000761000217816 */ /* 0x040fe20000000021 */
[----:B------:R1:W-:Y:S01]  /*6920*/  @!P4 STG.E.U16 [R14.64+-0x140], R23 ;  /* 0xfffec0170e00c986 */ /* 0x0003e2000c101506 */
        /* <DEDUP_REMOVED lines=9> */
[----:B------:R-:W-:Y:S01]  /*69c0*/  @!P1 STG.E.U16 [R14.64+-0x80], R29 ;  /* 0xffff801d0e009986 */ /* 0x000fe2000c101506 */
[----:B-1----:R-:W-:Y:S01]  /*69d0*/  PRMT R23, R0, 0x7632, R23 ;  /* 0x0000763200177816 */ /* 0x002fe20000000017 */
[----:B------:R-:W-:Y:S02]  /*69e0*/  FADD.FTZ R55, R54, R55 ;  /* 0x0000003736377221 */ /* 0x000fe40000010000 */
[----:B------:R0:W-:Y:S02]  /*69f0*/  @!P6 STG.E.U16 [R14.64+-0x40], R31 ;  /* 0xffffc01f0e00e986 */ /* 0x0001e4000c101506 */
[----:B------:R-:W-:Y:S02]  /*6a00*/  FADD.FTZ R56, R55, R56 ;  /* 0x0000003837387221 */ /* 0x000fe40000010000 */
[----:B------:R-:W-:Y:S02]  /*6a10*/  BAR.SYNC.DEFER_BLOCKING 0x0 ;  /* 0x0000000000007b1d */ /* 0x000fe40000010000 */
[----:B------:R-:W-:-:S04]  /*6a20*/  FADD.FTZ R57, R56, R57 ;  /* 0x0000003938397221 */ /* 0x000fc80000010000 */
[----:B------:R-:W-:Y:S01]  /*6a30*/  FADD.FTZ R92, R57, R58 ;  /* 0x0000003a395c7221 */ /* 0x000fe20000010000 */
[----:B0-----:R-:W-:Y:S01]  /*6a40*/  PRMT R14, R5, 0x7632, R14 ;  /* 0x00007632050e7816 */ /* 0x001fe2000000000e */
        /* <DEDUP_REMOVED lines=37> */
.L_x_11565:
[----:B------:R-:W-:Y:S05]  /*6ca0*/  BSYNC B0 ;  /* 0x0000000000007941 */ /* 0x000fea0003800000 */
.L_x_11564:
        /* <DEDUP_REMOVED lines=36> */
.L_x_11513:
        /* <DEDUP_REMOVED lines=10> */
[----:B------:R-:W1:Y:S04]  /*6f90*/  SHFL.DOWN P1, R3, R0, 0x2, 0x1f ;  /* 0x08401f0000037f89 */ /* 0x000e680000020000 */
[----:B------:R-:W2:Y:S01]  /*6fa0*/  S2R R6, SR_TID.X ;  /* 0x0000000000067919 */ /* 0x000ea20000002100 */
[----:B-1----:R-:W-:-:S05]  /*6fb0*/  @P1 FADD R3, R0, R3 ;  /* 0x0000000300031221 */ /* 0x002fca0000000000 */
[----:B------:R-:W1:Y:S02]  /*6fc0*/  SHFL.DOWN P1, R2, R3, 0x4, 0x1f ;  /* 0x08801f0003027f89 */ /* 0x000e640000020000 */
[----:B-1----:R-:W-:-:S05]  /*6fd0*/  @P1 FADD R2, R3, R2 ;  /* 0x0000000203021221 */ /* 0x002fca0000000000 */
[----:B0-----:R-:W0:Y:S02]  /*6fe0*/  SHFL.DOWN P1, R5, R2, 0x8, 0x1f ;  /* 0x09001f0002057f89 */ /* 0x001e240000020000 */
        /* <DEDUP_REMOVED lines=8> */
.L_x_11568:
[----:B0-----:R-:W-:Y:S05]  /*7070*/  BSYNC B0 ;  /* 0x0000000000007941 */ /* 0x001fea0003800000 */
.L_x_11567:
        /* <DEDUP_REMOVED lines=23> */
.L_x_11570:
[----:B------:R-:W1:Y:S02]  /*71f0*/  S2R R13, SR_TID.X ;  /* 0x00000000000d7919 */ /* 0x000e640000002100 */
.L_x_11571:
[----:B0-----:R-:W-:Y:S05]  /*7200*/  BSYNC B0 ;  /* 0x0000000000007941 */ /* 0x001fea0003800000 */
.L_x_11569:
        /* <DEDUP_REMOVED lines=10> */
.L_x_11572:
        /* <DEDUP_REMOVED lines=28> */
.L_x_11573:
        /* <DEDUP_REMOVED lines=9> */
.L_x_14728:


//--------------------- .text._Z25selective_scan_bwd_kernelI32Selective_Scan_bwd_kernel_traitsILi32ELi8ELb0ELb1ELb0ELb0ELb1EN3c104HalfENS1_7complexIfEEEEv12SSMParamsBwd --------------------------
	.section	.text._Z25selective_scan_bwd_kernelI32Selective_Scan_bwd_kernel_traitsILi32ELi8ELb0ELb1ELb0ELb0ELb1EN3c104HalfENS1_7complexIfEEEEv12SSMParamsBwd,"ax",@progbits
	.sectioninfo	@"SHI_REGISTERS=208"
	.align	128
        .global         _Z25selective_scan_bwd_kernelI32Selective_Scan_bwd_kernel_traitsILi32ELi8ELb0ELb1ELb0ELb0ELb1EN3c104HalfENS1_7complexIfEEEEv12SSMParamsBwd
        .type           _Z25selective_scan_bwd_kernelI32Selective_Scan_bwd_kernel_traitsILi32ELi8ELb0ELb1ELb0ELb0ELb1EN3c104HalfENS1_7complexIfEEEEv12SSMParamsBwd,@function
        .size           _Z25selective_scan_bwd_kernelI32Selective_Scan_bwd_kernel_traitsILi32ELi8ELb0ELb1ELb0ELb0ELb1EN3c104HalfENS1_7complexIfEEEEv12SSMParamsBwd,(.L_x_14729 - _Z25selective_scan_bwd_kernelI32Selective_Scan_bwd_kernel_traitsILi32ELi8ELb0ELb1ELb0ELb0ELb1EN3c104HalfENS1_7complexIfEEEEv12SSMParamsBwd)
        .other          _Z25selective_scan_bwd_kernelI32Selective_Scan_bwd_kernel_traitsILi32ELi8ELb0ELb1ELb0ELb0ELb1EN3c104HalfENS1_7complexIfEEEEv12SSMParamsBwd,@"STO_CUDA_ENTRY STV_DEFAULT"
_Z25selective_scan_bwd_kernelI32Selective_Scan_bwd_kernel_traitsILi32ELi8ELb0ELb1ELb0ELb0ELb1EN3c104HalfENS1_7complexIfEEEEv12SSMParamsBwd:
.text._Z25selective_scan_bwd_kernelI32Selective_Scan_bwd_kernel_traitsILi32ELi8ELb0ELb1ELb0ELb0ELb1EN3c104HalfENS1_7complexIfEEEEv12SSMParamsBwd:
        /* <DEDUP_REMOVED lines=123> */
.L_x_11632:
        /* <DEDUP_REMOVED lines=67> */
[----:B------:R-:W-:Y:S01]  /*0be0*/  ISETP.GE.AND P0, PT, R2, R47, PT ;  /* 0x0000002f0200720c */ /* 0x000fe20003f06270 */
[----:B--2---:R0:W-:Y:S04]  /*0bf0*/  STS.U16 [R46], R3 ;  /* 0x000000032e007388 */ /* 0x0041e80000000400 */
[----:B---3--:R1:W-:Y:S01]  /*0c00*/  STS.U16 [R45+0x40], R0 ;  /* 0x000040002d007388 */ /* 0x0083e20000000400 */
[----:B0-----:R-:W-:-:S02]  /*0c10*/  IADD3 R3, R60, 0xe0, RZ ;  /* 0x000000e03c037810 */ /* 0x001fc40007ffe0ff */
[----:B-1----:R-:W-:Y:S02]  /*0c20*/  SHF.L.U32 R0, R60, 0x3, RZ ;  /* 0x000000033c007819 */ /* 0x002fe400000006ff */
[----:B------:R-:W-:Y:S02]  /*0c30*/  LEA.HI.SX32 R3, R3, R60, 0x1b ;  /* 0x0000003c03037211 */ /* 0x000fe400078fdaff */
[----:B------:R-:W-:Y:S01]  /*0c40*/  LEA.HI.SX32 R36, R0, R0, 0x1b ;  /* 0x0000000000247211 */ /* 0x000fe200078fdaff */
[----:B----4-:R0:W-:Y:S01]  /*0c50*/  STS.U16 [R44+0x80], R5 ;  /* 0x000080052c007388 */ /* 0x0101e20000000400 */
[----:B------:R-:W-:Y:S02]  /*0c60*/  SHF.L.U32 R38, R3, 0x1, RZ ;  /* 0x0000000103267819 */ /* 0x000fe400000006ff */
        /* <DEDUP_REMOVED lines=18> */
[----:B0-----:R-:W-:Y:S02]  /*0d90*/  PRMT R5, RZ, 0x7610, R5 ;  /* 0x00007610ff057816 */ /* 0x001fe40000000005 */
[----:B-1----:R-:W-:Y:S02]  /*0da0*/  PRMT R26, RZ, 0x7610, R26 ;  /* 0x00007610ff1a7816 */ /* 0x002fe4000000001a */
[----:B--2---:R-:W-:Y:S02]  /*0db0*/  PRMT R7, RZ, 0x7610, R7 ;  /* 0x00007610ff077816 */ /* 0x004fe40000000007 */
[----:B---3--:R-:W-:Y:S02]  /*0dc0*/  PRMT R28, RZ, 0x7610, R28 ;  /* 0x00007610ff1c7816 */ /* 0x008fe4000000001c */
[----:B----4-:R-:W-:-:S02]  /*0dd0*/  PRMT R11, RZ, 0x7610, R11 ;  /* 0x00007610ff0b7816 */ /* 0x010fc4000000000b */
        /* <DEDUP_REMOVED lines=92> */
[----:B------:R-:W-:Y:S02]  /*13a0*/  LEA R74, P2, R50, c[0x0][0x268], 0x1 ;  /* 0x00009a00324a7a11 */ /* 0x000fe400078408ff */
[----:B------:R-:W-:Y:S02]  /*13b0*/  ISETP.GE.AND P6, PT, R6, R47, PT ;  /* 0x0000002f0600720c */ /* 0x000fe40003fc6270 */
[C---:B------:R-:W-:Y:S02]  /*13c0*/  @!P0 IADD3 R86, P3, R50.reuse, R72, RZ ;  /* 0x0000004832568210 */ /* 0x040fe40007f7e0ff */
[----:B------:R-:W-:Y:S02]  /*13d0*/  LEA.HI.X R75, R50, c[0x0][0x26c], R49, 0x1, P2 ;  /* 0x00009b00324b7a11 */ /* 0x000fe400010f0c31 */
[----:B------:R-:W-:-:S02]  /*13e0*/  LEA R74, P2, R87, R74, 0x1 ;  /* 0x0000004a574a7211 */ /* 0x000fc400078408ff */
[----:B------:R-:W-:Y:S02]  /*13f0*/  @!P0 LEA R8, P1, R89, c[0x0][0x268], 0x1 ;  /* 0x00009a0059088a11 */ /* 0x000fe400078208ff */
[----:B------:R-:W-:Y:S02]  /*1400*/  @!P0 IADD3.X R73, R49, R73, R93, P3, !PT ;  /* 0x0000004931498210 */ /* 0x000fe40001ffe45d */
[----:B------:R-:W-:Y:S02]  /*1410*/  @!P0 LEA R72, P3, R86, c[0x0][0x258], 0x1 ;  /* 0x0000960056488a11 */ /* 0x000fe400078608ff */
[----:B------:R-:W-:Y:S02]  /*1420*/  LEA.HI.X R75, R87, R75, R88, 0x1, P2 ;  /* 0x0000004b574b7211 */ /* 0x000fe400010f0c58 */
[----:B------:R-:W-:Y:S02]  /*1430*/  @!P0 LEA.HI.X R9, R89, c[0x0][0x26c], R90, 0x1, P1 ;  /* 0x00009b0059098a11 */ /* 0x000fe400008f0c5a */
[----:B------:R-:W-:-:S02]  /*1440*/  ISETP.GE.AND P1, PT, R18, R47, PT ;  /* 0x0000002f1200720c */ /* 0x000fc40003f26270 */
[----:B------:R-:W-:Y:S02]  /*1450*/  @!P0 LEA.HI.X R73, R86, c[0x0][0x25c], R73, 0x1, P3 ;  /* 0x0000970056498a11 */ /* 0x000fe400018f0c49 */
[-C--:B------:R-:W-:Y:S02]  /*1460*/  ISETP.GE.AND P2, PT, R20, R47.reuse, PT ;  /* 0x0000002f1400720c */ /* 0x080fe40003f46270 */
[-C--:B------:R-:W-:Y:S02]  /*1470*/  ISETP.GE.AND P3, PT, R22, R47.reuse, PT ;  /* 0x0000002f1600720c */ /* 0x080fe40003f66270 */
[----:B------:R-:W-:Y:S02]  /*1480*/  PRMT R87, RZ, 0x7610, R87 ;  /* 0x00007610ff577816 */ /* 0x000fe40000000057 */
[-C--:B------:R-:W-:Y:S02]  /*1490*/  ISETP.GE.AND P4, PT, R24, R47.reuse, PT ;  /* 0x0000002f1800720c */ /* 0x080fe40003f86270 */
[----:B------:R-:W-:-:S02]  /*14a0*/  ISETP.GE.AND P5, PT, R2, R47, PT ;  /* 0x0000002f0200720c */ /* 0x000fc40003fa6270 */
[----:B------:R-:W-:Y:S02]  /*14b0*/  PRMT R86, RZ, 0x7610, R86 ;  /* 0x00007610ff567816 */ /* 0x000fe40000000056 */
[----:B------:R-:W-:Y:S02]  /*14c0*/  PRMT R89, RZ, 0x7610, R89 ;  /* 0x00007610ff597816 */ /* 0x000fe40000000059 */
[----:B------:R-:W-:Y:S01]  /*14d0*/  PRMT R91, RZ, 0x7610, R91 ;  /* 0x00007610ff5b7816 */ /* 0x000fe2000000005b */
[----:B---3--:R-:W-:Y:S04]  /*14e0*/  STS.U16 [R46], R27 ;  /* 0x0000001b2e007388 */ /* 0x008fe80000000400 */
[----:B----4-:R-:W-:Y:S04]  /*14f0*/  STS.U16 [R45+0x40], R80 ;  /* 0x000040502d007388 */ /* 0x010fe80000000400 */
        /* <DEDUP_REMOVED lines=38> */
[----:B------:R-:W-:Y:S04]  /*1760*/  STS.U16 [R43+0xc0], R86 ;  /* 0x0000c0562b007388 */ /* 0x000fe80000000400 */
        /* <DEDUP_REMOVED lines=10> */
[----:B------:R-:W2:Y:S04]  /*1810*/  LDS.U16 R87, [R36+0xa] ;  /* 0x00000a0024577984 */ /* 0x000ea80000000400 */
[----:B------:R-:W3:Y:S04]  /*1820*/  LDS.U16 R8, [R36+0xc] ;  /* 0x00000c0024087984 */ /* 0x000ee80000000400 */
        /* <DEDUP_REMOVED lines=14> */
[----:B------:R-:W-:Y:S02]  /*1910*/  HADD2.F32 R94, -RZ, R74.H0_H0 ;  /* 0x2000004aff5e7230 */ /* 0x000fe40000004100 */
[----:B---3--:R-:W-:Y:S01]  /*1920*/  HADD2.F32 R106, -RZ, R8.H0_H0 ;  /* 0x20000008ff6a7230 */ /* 0x008fe20000004100 */
[----:B------:R-:W-:Y:S01]  /*1930*/  FMUL.FTZ R8, R104, -1.4426950216293334961 ;  /* 0xbfb8aa3b68087820 */ /* 0x000fe20000410000 */
[----:B------:R-:W-:Y:S01]  /*1940*/  HADD2.F32 R84, -RZ, R84.H0_H0 ;  /* 0x20000054ff547230 */ /* 0x000fe20000004100 */
[----:B0-----:R-:W-:Y:S01]  /*1950*/  FMUL.FTZ R72, R94, -1.4426950216293334961 ;  /* 0xbfb8aa3b5e487820 */ /* 0x001fe20000410000 */
[----:B------:R-:W-:Y:S01]  /*1960*/  HADD2.F32 R110, -RZ, R9.H0_H0 ;  /* 0x20000009ff6e7230 */ /* 0x000fe20000004100 */
[----:B------:R-:W-:Y:S02]  /*1970*/  MUFU.EX2 R98, R8 ;  /* 0x0000000800627308 */ /* 0x000fe40000000800 */
[----:B------:R-:W-:-:S06]  /*1980*/  FMUL.FTZ R74, R84, -1.4426950216293334961 ;  /* 0xbfb8aa3b544a7820 */ /* 0x000fcc0000410000 */
[----:B------:R-:W0:Y:S01]  /*1990*/  MUFU.EX2 R72, R72 ;  /* 0x0000004800487308 */ /* 0x000e220000000800 */
[----:B------:R-:W-:Y:S02]  /*19a0*/  HADD2.F32 R99, -RZ, R85.H0_H0 ;  /* 0x20000055ff637230 */ /* 0x000fe40000004100 */
[----:B------:R-:W-:-:S05]  /*19b0*/  HADD2.F32 R101, -RZ, R86.H0_H0 ;  /* 0x20000056ff657230 */ /* 0x000fca0000004100 */
[----:B------:R-:W2:Y:S01]  /*19c0*/  MUFU.EX2 R74, R74 ;  /* 0x0000004a004a7308 */ /* 0x000ea20000000800 */
[----:B------:R-:W-:Y:S01]  /*19d0*/  HADD2.F32 R96, -RZ, R75.H0_H0 ;  /* 0x2000004bff607230 */ /* 0x000fe20000004100 */
[----:B------:R-:W-:Y:S02]  /*19e0*/  FMUL.FTZ R75, R99, -1.4426950216293334961 ;  /* 0xbfb8aa3b634b7820 */ /* 0x000fe40000410000 */
[----:B-1----:R-:W-:Y:S02]  /*19f0*/  FMUL.FTZ R76, R101, -1.4426950216293334961 ;  /* 0xbfb8aa3b654c7820 */ /* 0x002fe40000410000 */
[----:B------:R-:W-:Y:S02]  /*1a00*/  FMUL.FTZ R77, R106, -1.4426950216293334961 ;  /* 0xbfb8aa3b6a4d7820 */ /* 0x000fe40000410000 */
[----:B------:R0:W-:Y:S01]  /*1a10*/  MUFU.EX2 R85, R75 ;  /* 0x0000004b00557308 */ /* 0x0001e20000000800 */
[----:B------:R-:W-:-:S07]  /*1a20*/  FMUL.FTZ R73, R96, -1.4426950216293334961 ;  /* 0xbfb8aa3b60497820 */ /* 0x000fce0000410000 */
[----:B------:R-:W-:Y:S01]  /*1a30*/  MUFU.EX2 R87, R76 ;  /* 0x0000004c00577308 */ /* 0x000fe20000000800 */
[----:B0-----:R-:W-:-:S07]  /*1a40*/  FADD.FTZ R75, R72, 1 ;  /* 0x3f800000484b7421 */ /* 0x001fce0000010000 */
[----:B------:R2:W-:Y:S02]  /*1a50*/  MUFU.EX2 R100, R77 ;  /* 0x0000004d00647308 */ /* 0x0005e40000000800 */
[----:B--2---:R-:W-:-:S06]  /*1a60*/  FADD.FTZ R77, R74, 1 ;  /* 0x3f8000004a4d7421 */ /* 0x004fcc0000010000 */
[----:B------:R-:W-:Y:S08]  /*1a70*/  MUFU.RCP R75, R75 ;  /* 0x0000004b004b7308 */ /* 0x000ff00000001000 */
[----:B------:R-:W0:Y:S01]  /*1a80*/  MUFU.EX2 R73, R73 ;  /* 0x0000004900497308 */ /* 0x000e220000000800 */
[----:B------:R-:W-:-:S07]  /*1a90*/  FMUL.FTZ R102, R110, -1.4426950216293334961 ;  /* 0xbfb8aa3b6e667820 */ /* 0x000fce0000410000 */
[----:B------:R-:W1:Y:S01]  /*1aa0*/  MUFU.EX2 R108, R102 ;  /* 0x00000066006c7308 */ /* 0x000e620000000800 */
[----:B0-----:R-:W-:Y:S02]  /*1ab0*/  FADD.FTZ R76, R73, 1 ;  /* 0x3f800000494c7421 */ /* 0x001fe40000010000 */
[----:B------:R-:W-:Y:S01]  /*1ac0*/  FADD.FTZ R86, R85, 1 ;  /* 0x3f80000055567421 */ /* 0x000fe20000010000 */
[----:B------:R-:W-:Y:S01]  /*1ad0*/  HADD2.F32 R85, -RZ, R78.H0_H0 ;  /* 0x2000004eff557230 */ /* 0x000fe20000004100 */
[----:B------:R-:W-:-:S04]  /*1ae0*/  FADD.FTZ R98, R98, 1 ;  /* 0x3f80000062627421 */ /* 0x000fc80000010000 */
[----:B------:R1:W-:Y:S01]  /*1af0*/  MUFU.RCP R107, R98 ;  /* 0x00000062006b7308 */ /* 0x0003e20000001000 */
[----:B------:R-:W-:Y:S01]  /*1b00*/  FADD.FTZ R100, R100, 1 ;  /* 0x3f80000064647421 */ /* 0x000fe20000010000 */
[----:B------:R-:W-:Y:S01]  /*1b10*/  HADD2.F32 R79, -RZ, R79.H0_H0 ;  /* 0x2000004fff4f7230 */ /* 0x000fe20000004100 */
[----:B-1----:R-:W-:-:S05]  /*1b20*/  FADD.FTZ R98, R108, 1 ;  /* 0x3f8000006c627421 */ /* 0x002fca0000010000 */
[----:B------:R-:W-:Y:S01]  /*1b30*/  MUFU.RCP R86, R86 ;  /* 0x0000005600567308 */ /* 0x000fe20000001000 */
[----:B------:R-:W-:-:S07]  /*1b40*/  HADD2.F32 R81, -RZ, R81.H0_H0 ;  /* 0x20000051ff517230 */ /* 0x000fce0000004100 */
[----:B------:R-:W0:Y:S08]  /*1b50*/  MUFU.RCP R109, R100 ;  /* 0x00000064006d7308 */ /* 0x000e300000001000 */
[----:B------:R-:W-:Y:S01]  /*1b60*/  MUFU.RCP R113, R98 ;  /* 0x0000006200717308 */ /* 0x000fe20000001000 */
[----:B------:R-:W-:Y:S02]  /*1b70*/  HADD2.F32 R71, -RZ, R71.H0_H0 ;  /* 0x20000047ff477230 */ /* 0x000fe40000004100 */
[----:B------:R-:W-:Y:S01]  /*1b80*/  HADD2.F32 R83, -RZ, R83.H0_H0 ;  /* 0x20000053ff537230 */ /* 0x000fe20000004100 */
[----:B0-----:R-:W-:-:S04]  /*1b90*/  FADD.FTZ R111, -R109, 1 ;  /* 0x3f8000006d6f7421 */ /* 0x001fc80000010100 */
[----:B------:R-:W-:Y:S01]  /*1ba0*/  FFMA.FTZ R111, R106, R111, 1 ;  /* 0x3f8000006a6f7423 */ /* 0x000fe2000001006f */
[----:B------:R-:W-:Y:S01]  /*1bb0*/  ISETP.NE.AND P6, PT, R62, RZ, PT ;  /* 0x000000ff3e00720c */ /* 0x000fe20003fc5270 */
[----:B----4-:R-:W-:Y:S04]  /*1bc0*/  STS.U16 [R46], R93 ;  /* 0x0000005d2e007388 */ /* 0x010fe80000000400 */
[----:B------:R0:W-:Y:S04]  /*1bd0*/  STS.U16 [R45+0x40], R88 ;  /* 0x000040582d007388 */ /* 0x0001e80000000400 */
[----:B------:R-:W-:Y:S04]  /*1be0*/  STS.U16 [R44+0x80], R89 ;  /* 0x000080592c007388 */ /* 0x000fe80000000400 */
[----:B------:R-:W-:Y:S04]  /*1bf0*/  STS.U16 [R43+0xc0], R90 ;  /* 0x0000c05a2b007388 */ /* 0x000fe80000000400 */
[----:B------:R1:W-:Y:S04]  /*1c00*/  STS.U16 [R42+0x100], R91 ;  /* 0x0001005b2a007388 */ /* 0x0003e80000000400 */
[----:B------:R-:W-:Y:S04]  /*1c10*/  STS.U16 [R41+0x140], R92 ;  /* 0x0001405c29007388 */ /* 0x000fe80000000400 */
[----:B------:R-:W-:Y:S04]  /*1c20*/  STS.U16 [R40+0x180], R95 ;  /* 0x0001805f28007388 */ /* 0x000fe80000000400 */
[----:B------:R-:W-:Y:S01]  /*1c30*/  STS.U16 [R38+0x1c0], R97 ;  /* 0x0001c06126007388 */ /* 0x000fe20000000400 */
[----:B------:R-:W-:-:S06]  /*1c40*/  NOP ;  /* 0x0000000000007918 */ /* 0x000fcc0000000000 */
[----:B------:R-:W2:Y:S04]  /*1c50*/  LDS.U16 R9, [R36+0x2] ;  /* 0x0000020024097984 */ /* 0x000ea80000000400 */
[----:B------:R-:W3:Y:S04]  /*1c60*/  LDS.U16 R8, [R36] ;  /* 0x0000000024087984 */ /* 0x000ee80000000400 */
[----:B------:R-:W4:Y:S01]  /*1c70*/  LDS.U16 R74, [R36+0x8] ;  /* 0x00000800244a7984 */ /* 0x000f220000000400 */
[----:B0-----:R-:W-:-:S03]  /*1c80*/  FADD.FTZ R88, R87, 1 ;  /* 0x3f80000057587421 */ /* 0x001fc60000010000 */
[----:B------:R-:W0:Y:S01]  /*1c90*/  LDS.U16 R72, [R36+0x4] ;  /* 0x0000040024487984 */ /* 0x000e220000000400 */
[----:B------:R-:W-:-:S03]  /*1ca0*/  HADD2.F32 R87, -RZ, R27.H0_H0 ;  /* 0x2000001bff577230 */ /* 0x000fc60000004100 */
[----:B------:R-:W0:Y:S01]  /*1cb0*/  LDS.U16 R27, [R36+0xa] ;  /* 0x00000a00241b7984 */ /* 0x000e220000000400 */
[----:B------:R2:W-:Y:S03]  /*1cc0*/  MUFU.RCP R93, R77 ;  /* 0x0000004d005d7308 */ /* 0x0005e60000001000 */
[----:B------:R-:W-:Y:S05]  /*1cd0*/  LDS.U16 R73, [R36+0x6] ;  /* 0x0000060024497984 */ /* 0x000fea0000000400 */
[----:B-1----:R1:W1:Y:S01]  /*1ce0*/  MUFU.RCP R91, R76 ;  /* 0x0000004c005b7308 */ /* 0x0022620000001000 */
[----:B--2---:R-:W-:Y:S01]  /*1cf0*/  HADD2.F32 R92, -RZ, R9.H0_H0 ;  /* 0x20000009ff5c7230 */ /* 0x004fe20000004100 */
[----:B------:R-:W-:Y:S01]  /*1d00*/  FADD.FTZ R9, -R75, 1 ;  /* 0x3f8000004b097421 */ /* 0x000fe20000010100 */
[----:B---3--:R-:W-:-:S02]  /*1d10*/  HADD2.F32 R90, -RZ, R8.H0_H0 ;  /* 0x20000008ff5a7230 */ /* 0x008fc40000004100 */
[----:B------:R-:W2:Y:S01]  /*1d20*/  LDS.U16 R8, [R36+0xc] ;  /* 0x00000c0024087984 */ /* 0x000ea20000000400 */
[----:B------:R-:W-:-:S03]  /*1d30*/  FFMA.FTZ R77, R94, R9, 1 ;  /* 0x3f8000005e4d7423 */ /* 0x000fc60000010009 */
[----:B------:R-:W3:Y:S01]  /*1d40*/  LDS.U16 R9, [R36+0xe] ;  /* 0x00000e0024097984 */ /* 0x000ee20000000400 */
[----:B------:R0:W0:Y:S01]  /*1d50*/  MUFU.RCP R102, R88 ;  /* 0x0000005800667308 */ /* 0x0000220000001000 */
[----:B----4-:R-:W-:Y:S01]  /*1d60*/  HADD2.F32 R103, -RZ, R74.H0_H0 ;  /* 0x2000004aff677230 */ /* 0x010fe20000004100 */
[----:B-1----:R-:W-:Y:S02]  /*1d70*/  FMUL.FTZ R76, R85, R90 ;  /* 0x0000005a554c7220 */ /* 0x002fe40000410000 */
[----:B------:R-:W-:Y:S01]  /*1d80*/  FADD.FTZ R89, -R91, 1 ;  /* 0x3f8000005b597421 */ /* 0x000fe20000010100 */
[----:B0-----:R-:W-:Y:S01]  /*1d90*/  HADD2.F32 R88, -RZ, R80.H0_H0 ;  /* 0x20000050ff587230 */ /* 0x001fe20000004100 */
[----:B------:R-:W-:-:S04]  /*1da0*/  FMUL.FTZ R78, R87, R92 ;  /* 0x0000005c574e7220 */ /* 0x000fc80000410000 */
[----:B------:R-:W-:Y:S02]  /*1db0*/  FMUL.FTZ R105, R88, R103 ;  /* 0x0000006758697220 */ /* 0x000fe40000410000 */
[----:B------:R-:W-:Y:S01]  /*1dc0*/  FADD.FTZ R80, -R102, 1 ;  /* 0x3f80000066507421 */ /* 0x000fe20000010100 */
[----:B------:R-:W-:Y:S01]  /*1dd0*/  HADD2.F32 R95, -RZ, R72.H0_H0 ;  /* 0x20000048ff5f7230 */ /* 0x000fe20000004100 */
[----:B------:R-:W-:Y:S02]  /*1de0*/  FMUL.FTZ R76, R75, R76 ;  /* 0x0000004c4b4c7220 */ /* 0x000fe40000410000 */
[----:B------:R-:W-:Y:S02]  /*1df0*/  FFMA.FTZ R89, R96, R89, 1 ;  /* 0x3f80000060597423 */ /* 0x000fe40000010059 */
[----:B------:R-:W-:Y:S02]  /*1e00*/  FMUL.FTZ R78, R91, R78 ;  /* 0x0000004e5b4e7220 */ /* 0x000fe40000410000 */
[----:B------:R-:W-:-:S02]  /*1e10*/  FFMA.FTZ R80, R101, R80, 1 ;  /* 0x3f80000065507423 */ /* 0x000fc40000010050 */
[----:B------:R-:W-:Y:S02]  /*1e20*/  FMUL.FTZ R105, R102, R105 ;  /* 0x0000006966697220 */ /* 0x000fe40000410000 */
[----:B------:R-:W-:Y:S02]  /*1e30*/  FMUL.FTZ R76, R76, R77 ;  /* 0x0000004d4c4c7220 */ /* 0x000fe40000410000 */
[----:B------:R-:W-:Y:S02]  /*1e40*/  FMUL.FTZ R77, R78, R89 ;  /* 0x000000594e4d7220 */ /* 0x000fe40000410000 */
[----:B------:R-:W-:Y:S01]  /*1e50*/  FMUL.FTZ R80, R105, R80 ;  /* 0x0000005069507220 */ /* 0x000fe20000410000 */
[----:B------:R-:W-:Y:S01]  /*1e60*/  HADD2.F32 R105, -RZ, R27.H0_H0 ;  /* 0x2000001bff697230 */ /* 0x000fe20000004100 */
[----:B------:R-:W-:Y:S02]  /*1e70*/  FADD.FTZ R89, -R93, 1 ;  /* 0x3f8000005d597421 */ /* 0x000fe40000010100 */
[----:B------:R-:W-:Y:S01]  /*1e80*/  FMUL.FTZ R72, R79, R95 ;  /* 0x0000005f4f487220 */ /* 0x000fe20000410000 */
[----:B--2---:R-:W-:Y:S01]  /*1e90*/  HADD2.F32 R108, -RZ, R8.H0_H0 ;  /* 0x20000008ff6c7230 */ /* 0x004fe20000004100 */
[----:B------:R-:W-:-:S02]  /*1ea0*/  FFMA.FTZ R89, R84, R89, 1 ;  /* 0x3f80000054597423 */ /* 0x000fc40000010059 */
[----:B------:R-:W-:Y:S02]  /*1eb0*/  FMUL.FTZ R72, R93, R72 ;  /* 0x000000485d487220 */ /* 0x000fe40000410000 */
[----:B------:R-:W-:Y:S02]  /*1ec0*/  FADD.FTZ R27, -R107, 1 ;  /* 0x3f8000006b1b7421 */ /* 0x000fe40000010100 */
[----:B------:R-:W-:Y:S01]  /*1ed0*/  FMUL.FTZ R8, R81, R105 ;  /* 0x0000006951087220 */ /* 0x000fe20000410000 */
[----:B------:R-:W-:Y:S01]  /*1ee0*/  HADD2.F32 R97, -RZ, R73.H0_H0 ;  /* 0x20000049ff617230 */ /* 0x000fe20000004100 */
[----:B------:R-:W-:Y:S01]  /*1ef0*/  FMUL.FTZ R72, R72, R89 ;  /* 0x0000005948487220 */ /* 0x000fe20000410000 */
[----:B------:R-:W-:Y:S01]  /*1f00*/  HADD2.F32 R89, -RZ, R82.H0_H0 ;  /* 0x20000052ff597230 */ /* 0x000fe20000004100 */
[----:B------:R-:W-:Y:S01]  /*1f10*/  FFMA.FTZ R27, R104, R27, 1 ;  /* 0x3f800000681b7423 */ /* 0x000fe2000001001b */
[----:B---3--:R-:W-:Y:S01]  /*1f20*/  HADD2.F32 R112, -RZ, R9.H0_H0 ;  /* 0x20000009ff707230 */ /* 0x008fe20000004100 */
[----:B------:R-:W-:-:S02]  /*1f30*/  FMUL.FTZ R8, R107, R8 ;  /* 0x000000086b087220 */ /* 0x000fc40000410000 */
[----:B------:R-:W-:Y:S02]  /*1f40*/  FADD.FTZ R78, -R86, 1 ;  /* 0x3f800000564e7421 */ /* 0x000fe40000010100 */
[----:B------:R-:W-:Y:S02]  /*1f50*/  FMUL.FTZ R27, R8, R27 ;  /* 0x0000001b081b7220 */ /* 0x000fe40000410000 */
[----:B------:R-:W-:Y:S02]  /*1f60*/  FMUL.FTZ R73, R71, R97 ;  /* 0x0000006147497220 */ /* 0x000fe40000410000 */
[----:B------:R-:W-:Y:S02]  /*1f70*/  FMUL.FTZ R74, R89, R108 ;  /* 0x0000006c594a7220 */ /* 0x000fe40000410000 */
[----:B------:R-:W-:Y:S02]  /*1f80*/  FADD.FTZ R9, -R113, 1 ;  /* 0x3f80000071097421 */ /* 0x000fe40000010100 */
[----:B------:R-:W-:-:S02]  /*1f90*/  FMUL.FTZ R8, R83, R112 ;  /* 0x0000007053087220 */ /* 0x000fc40000410000 */
[----:B------:R-:W-:Y:S02]  /*1fa0*/  FFMA.FTZ R78, R99, R78, 1 ;  /* 0x3f800000634e7423 */ /* 0x000fe4000001004e */
[----:B------:R-:W-:Y:S02]  /*1fb0*/  FMUL.FTZ R73, R86, R73 ;  /* 0x0000004956497220 */ /* 0x000fe40000410000 */
[----:B------:R-:W-:Y:S02]  /*1fc0*/  FMUL.FTZ R74, R109, R74 ;  /* 0x0000004a6d4a7220 */ /* 0x000fe40000410000 */
[----:B------:R-:W-:Y:S02]  /*1fd0*/  FFMA.FTZ R9, R110, R9, 1 ;  /* 0x3f8000006e097423 */ /* 0x000fe40000010009 */
[----:B------:R-:W-:Y:S02]  /*1fe0*/  FMUL.FTZ R8, R113, R8 ;  /* 0x0000000871087220 */ /* 0x000fe40000410000 */
[----:B------:R-:W-:-:S02]  /*1ff0*/  FMUL.FTZ R73, R73, R78 ;  /* 0x0000004e49497220 */ /* 0x000fc40000410000 */
[----:B------:R-:W-:Y:S01]  /*2000*/  FMUL.FTZ R74, R74, R111 ;  /* 0x0000006f4a4a7220 */ /* 0x000fe20000410000 */
[----:B------:R-:W-:Y:S01]  /*2010*/  BAR.SYNC.DEFER_BLOCKING 0x0 ;  /* 0x0000000000007b1d */ /* 0x000fe20000010000 */
[----:B------:R-:W-:Y:S01]  /*2020*/  FMUL.FTZ R9, R8, R9 ;  /* 0x0000000908097220 */ /* 0x000fe20000410000 */
[----:B------:R-:W-:Y:S02]  /*2030*/  F2FP.PACK_AB R76, R77, R76 ;  /* 0x0000004c4d4c723e */ /* 0x000fe400000000ff */
[----:B------:R-:W-:Y:S02]  /*2040*/  F2FP.PACK_AB R72, R73, R72 ;  /* 0x000000484948723e */ /* 0x000fe400000000ff */
[----:B------:R-:W-:Y:S02]  /*2050*/  F2FP.PACK_AB R27, R27, R80 ;  /* 0x000000501b1b723e */ /* 0x000fe400000000ff */
[----:B------:R-:W-:Y:S02]  /*2060*/  F2FP.PACK_AB R9, R9, R74 ;  /* 0x0000004a0909723e */ /* 0x000fe400000000ff */
[----:B------:R-:W-:-:S02]  /*2070*/  PRMT R73, R76, 0x7632, R73 ;  /* 0x000076324c497816 */ /* 0x000fc40000000049 */
[----:B------:R-:W-:Y:S02]  /*2080*/  PRMT R8, R72, 0x7632, R8 ;  /* 0x0000763248087816 */ /* 0x000fe40000000008 */
[C---:B------:R-:W-:Y:S02]  /*2090*/  PRMT R74, R27.reuse, 0x7610, R74 ;  /* 0x000076101b4a7816 */ /* 0x040fe4000000004a */
[----:B------:R-:W-:Y:S02]  /*20a0*/  PRMT R77, R27, 0x7632, R77 ;  /* 0x000076321b4d7816 */ /* 0x000fe4000000004d */
        /* <DEDUP_REMOVED lines=20> */
[----:B------:R-:W3:Y:S01]  /*21f0*/  LDS R127, [0x210] ;  /* 0x00021000ff7f7984 */ /* 0x000ee20000000800 */
[----:B0-----:R-:W-:Y:S01]  /*2200*/  IMAD R72, R64, c[0x0][0x2e8], RZ ;  /* 0x0000ba0040487a24 */ /* 0x001fe200078e02ff */
[----:B-1----:R-:W-:-:S03]  /*2210*/  P2R R8, PR, RZ, 0x40 ;  /* 0x00000040ff087803 */ /* 0x002fc60000000000 */
[----:B--2---:R-:W-:-:S04]  /*2220*/  IMAD.WIDE.U32 R8, R67, c[0x0][0x2e8], RZ ;  /* 0x0000ba0043087a25 */ /* 0x004fc800078e00ff */
        /* <DEDUP_REMOVED lines=11> */
[----:B---3--:R-:W-:Y:S02]  /*22e0*/  ISETP.GE.AND P0, PT, R50, R127, PT ;  /* 0x0000007f3200720c */ /* 0x008fe40003f06270 */
        /* <DEDUP_REMOVED lines=16> */
.L_x_11576:
[----:B------:R-:W-:Y:S05]  /*23f0*/  BSYNC B0 ;  /* 0x0000000000007941 */ /* 0x000fea0003800000 */
.L_x_11575:
[-C--:B------:R-:W-:Y:S01]  /*2400*/  ISETP.GE.AND P0, PT, R20, R127.reuse, PT ;  /* 0x0000007f1400720c */ /* 0x080fe20003f06270 */
[----:B------:R-:W-:Y:S01]  /*2410*/  @!P1 STG.E.U16 [R72.64+-0x180], R115 ;  /* 0xfffe807348009986 */ /* 0x000fe2000c101506 */
[-C--:B------:R-:W-:Y:S01]  /*2420*/  ISETP.GE.AND P4, PT, R22, R127.reuse, PT ;  /* 0x0000007f1600720c */ /* 0x080fe20003f86270 */
[----:B------:R-:W-:Y:S01]  /*2430*/  HADD2.F32 R5, -RZ, R5.H0_H0 ;  /* 0x20000005ff057230 */ /* 0x000fe20000004100 */
        /* <DEDUP_REMOVED lines=26> */
[----:B------:R-:W-:Y:S01]  /*25e0*/  @!P2 STG.E.U16 [R72.64+-0x1c0], R111 ;  /* 0xfffe406f4800a986 */ /* 0x000fe2000c101506 */
[----:B------:R-:W-:-:S02]  /*25f0*/  FADD.FTZ R82, R23, R66 ;  /* 0x0000004217527221 */ /* 0x000fc40000010000 */
[--C-:B------:R-:W-:Y:S01]  /*2600*/  FADD.FTZ R80, R21, R66.reuse ;  /* 0x0000004215507221 */ /* 0x100fe20000010000 */
[----:B------:R0:W-:Y:S01]  /*2610*/  @!P3 STG.E.U16 [R72.64+-0x40], R125 ;  /* 0xffffc07d4800b986 */ /* 0x0001e2000c101506 */
[--C-:B------:R-:W-:Y:S02]  /*2620*/  FADD.FTZ R78, R19, R66.reuse ;  /* 0x00000042134e7221 */ /* 0x100fe40000010000 */
[----:B------:R-:W-:Y:S02]  /*2630*/  FADD.FTZ R76, R7, R66 ;  /* 0x00000042074c7221 */ /* 0x000fe40000010000 */
[----:B------:R-:W-:Y:S02]  /*2640*/  FMUL.FTZ R85, R85, R94 ;  /* 0x0000005e55557220 */ /* 0x000fe40000410000 */
[----:B------:R-:W-:Y:S02]  /*2650*/  FMUL.FTZ R87, R87, R96 ;  /* 0x0000006057577220 */ /* 0x000fe40000410000 */
[----:B------:R-:W-:-:S02]  /*2660*/  FMUL.FTZ R79, R79, R98 ;  /* 0x000000624f4f7220 */ /* 0x000fc40000410000 */
[----:B------:R-:W-:Y:S02]  /*2670*/  FMUL.FTZ R71, R71, R100 ;  /* 0x0000006447477220 */ /* 0x000fe40000410000 */
[----:B0-----:R-:W-:Y:S02]  /*2680*/  FADD.FTZ R72, R3, R66 ;  /* 0x0000004203487221 */ /* 0x001fe40000010000 */
[----:B------:R-:W-:Y:S02]  /*2690*/  FMUL.FTZ R3, R88, R101 ;  /* 0x0000006558037220 */ /* 0x000fe40000410000 */
[----:B------:R-:W-:Y:S02]  /*26a0*/  FMUL.FTZ R5, R81, R104 ;  /* 0x0000006851057220 */ /* 0x000fe40000410000 */
[----:B------:R-:W-:Y:S02]  /*26b0*/  FMUL.FTZ R77, R89, R106 ;  /* 0x0000006a594d7220 */ /* 0x000fe40000410000 */
[----:B------:R-:W-:Y:S01]  /*26c0*/  FMUL.FTZ R75, R83, R110 ;  /* 0x0000006e534b7220 */ /* 0x000fe20000410000 */
[----:B------:R-:W-:Y:S05]  /*26d0*/  @!P0 BRA `(.L_x_11577) ;  /* 0x0000050000008947 */ /* 0x000fea0003800000 */
[----:B------:R-:W-:Y:S01]  /*26e0*/  FMUL.FTZ R90, R94, R90 ;  /* 0x0000005a5e5a7220 */ /* 0x000fe20000410000 */
[----:B------:R-:W-:Y:S01]  /*26f0*/  BAR.SYNC.DEFER_BLOCKING 0x0 ;  /* 0x0000000000007b1d */ /* 0x000fe20000010000 */
[----:B------:R-:W-:-:S02]  /*2700*/  FMUL.FTZ R7, R96, R92 ;  /* 0x0000005c60077220 */ /* 0x000fc40000410000 */
[----:B------:R-:W-:Y:S02]  /*2710*/  FMUL.FTZ R95, R98, R95 ;  /* 0x0000005f625f7220 */ /* 0x000fe40000410000 */
[----:B------:R-:W-:Y:S01]  /*2720*/  FMUL.FTZ R100, R100, R97 ;  /* 0x0000006164647220 */ /* 0x000fe20000410000 */
[----:B------:R-:W-:Y:S01]  /*2730*/  F2FP.PACK_AB R7, R7, R90 ;  /* 0x0000005a0707723e */ /* 0x000fe200000000ff */
[----:B------:R-:W-:Y:S01]  /*2740*/  FMUL.FTZ R101, R101, R103 ;  /* 0x0000006765657220 */ /* 0x000fe20000410000 */
[----:B------:R-:W-:Y:S01]  /*2750*/  LEA R90, P0, R50, c[0x0][0x270], 0x1 ;  /* 0x00009c00325a7a11 */ /* 0x000fe200078008ff */
[----:B------:R-:W-:Y:S01]  /*2760*/  FMUL.FTZ R104, R104, R105 ;  /* 0x0000006968687220 */ /* 0x000fe20000410000 */
[C---:B------:R-:W-:Y:S01]  /*2770*/  PRMT R19, R7.reuse, 0x7610, R19 ;  /* 0x0000761007137816 */ /* 0x040fe20000000013 */
[----:B------:R-:W-:Y:S01]  /*2780*/  FMUL.FTZ R106, R106, R108 ;  /* 0x0000006c6a6a7220 */ /* 0x000fe20000410000 */
[----:B------:R-:W-:Y:S01]  /*2790*/  PRMT R21, R7, 0x7632, R21 ;  /* 0x0000763207157816 */ /* 0x000fe20000000015 */
[----:B------:R-:W-:Y:S01]  /*27a0*/  FMUL.FTZ R7, R110, R112 ;  /* 0x000000706e077220 */ /* 0x000fe20000410000 */
[----:B------:R-:W-:Y:S01]  /*27b0*/  F2FP.PACK_AB R95, R100, R95 ;  /* 0x0000005f645f723e */ /* 0x000fe200000000ff */
[----:B------:R-:W-:Y:S01]  /*27c0*/  BSSY B0, `(.L_x_11578) ;  /* 0x0000038000007945 */ /* 0x000fe20003800000 */
[----:B------:R-:W-:-:S02]  /*27d0*/  F2FP.PACK_AB R101, R104, R101 ;  /* 0x000000656865723e */ /* 0x000fc400000000ff */
[----:B------:R-:W-:Y:S02]  /*27e0*/  F2FP.PACK_AB R7, R7, R106 ;  /* 0x0000006a0707723e */ /* 0x000fe400000000ff */
[----:B------:R-:W-:Y:S02]  /*27f0*/  PRMT R26, R95, 0x7632, R26 ;  /* 0x000076325f1a7816 */ /* 0x000fe4000000001a */
[----:B------:R-:W-:Y:S02]  /*2800*/  PRMT R27, R101, 0x7632, R27 ;  /* 0x00007632651b7816 */ /* 0x000fe4000000001b */
[----:B------:R-:W-:Y:S01]  /*2810*/  PRMT R88, R7, 0x7632, R88 ;  /* 0x0000763207587816 */ /* 0x000fe20000000058 */
[----:B------:R0:W-:Y:S04]  /*2820*/  STS.U16 [R36], R19 ;  /* 0x0000001324007388 */ /* 0x0001e80000000400 */
[----:B------:R-:W-:Y:S04]  /*2830*/  STS.U16 [R36+0x2], R21 ;  /* 0x0000021524007388 */ /* 0x000fe80000000400 */
[----:B------:R-:W-:Y:S01]  /*2840*/  STS.U16 [R36+0x4], R95 ;  /* 0x0000045f24007388 */ /* 0x000fe20000000400 */
[----:B0-----:R-:W-:-:S03]  /*2850*/  LEA.HI.X R19, R50, c[0x0][0x274], R49, 0x1, P0 ;  /* 0x00009d0032137a11 */ /* 0x001fc600000f0c31 */
[----:B------:R-:W-:Y:S04]  /*2860*/  STS.U16 [R36+0x6], R26 ;  /* 0x0000061a24007388 */ /* 0x000fe80000000400 */
[----:B------:R-:W-:Y:S04]  /*2870*/  STS.U16 [R36+0x8], R101 ;  /* 0x0000086524007388 */ /* 0x000fe80000000400 */
[----:B------:R0:W-:Y:S04]  /*2880*/  STS.U16 [R36+0xa], R27 ;  /* 0x00000a1b24007388 */ /* 0x0001e80000000400 */
[----:B------:R-:W-:Y:S04]  /*2890*/  STS.U16 [R36+0xc], R7 ;  /* 0x00000c0724007388 */ /* 0x000fe80000000400 */
[----:B------:R1:W-:Y:S01]  /*28a0*/  STS.U16 [R36+0xe], R88 ;  /* 0x00000e5824007388 */ /* 0x0003e20000000400 */
[----:B------:R-:W-:-:S06]  /*28b0*/  NOP ;  /* 0x0000000000007918 */ /* 0x000fcc0000000000 */
[----:B------:R-:W-:Y:S01]  /*28c0*/  LDS.U16 R21, [R46] ;  /* 0x000000002e157984 */ /* 0x000fe20000000400 */
[----:B0-----:R-:W-:-:S03]  /*28d0*/  IMAD.WIDE.U32 R26, R67, c[0x0][0x210], RZ ;  /* 0x00008400431a7a25 */ /* 0x001fc600078e00ff */
[----:B------:R-:W-:Y:S01]  /*28e0*/  LDS.U16 R23, [R45+0x40] ;  /* 0x000040002d177984 */ /* 0x000fe20000000400 */
[----:B-1----:R-:W-:Y:S02]  /*28f0*/  IMAD R88, R64, c[0x0][0x210], RZ ;  /* 0x0000840040587a24 */ /* 0x002fe400078e02ff */
[----:B------:R-:W-:Y:S01]  /*2900*/  IMAD R7, R69, c[0x0][0x218], RZ ;  /* 0x0000860045077a24 */ /* 0x000fe200078e02ff */
[----:B------:R-:W-:Y:S01]  /*2910*/  LDS.U16 R25, [R44+0x80] ;  /* 0x000080002c197984 */ /* 0x000fe20000000400 */
[----:B------:R-:W-:Y:S02]  /*2920*/  IMAD R95, R67, c[0x0][0x214], R88 ;  /* 0x00008500435f7a24 */ /* 0x000fe400078e0258 */
[----:B------:R-:W-:Y:S01]  /*2930*/  IMAD R97, R70, c[0x0][0x21c], R7 ;  /* 0x0000870046617a24 */ /* 0x000fe200078e0207 */
        /* <DEDUP_REMOVED lines=10> */
[----:B------:R-:W-:Y:S03]  /*29e0*/  @!P6 STS [0x210], R47 ;  /* 0x0002102fff00e388 */ /* 0x000fe60000000800 */
[----:B------:R-:W-:Y:S01]  /*29f0*/  LEA.HI.X R27, R7, R19, R88, 0x1, P0 ;  /* 0x00000013071b7211 */ /* 0x000fe200000f0c58 */
        /* <DEDUP_REMOVED lines=20> */
.L_x_11579:
[----:B------:R-:W-:Y:S05]  /*2b40*/  BSYNC B0 ;  /* 0x0000000000007941 */ /* 0x000fea0003800000 */
.L_x_11578:
        /* <DEDUP_REMOVED lines=9> */
.L_x_11577:
[----:B------:R-:W-:Y:S01]  /*2be0*/  HADD2.F32 R2, -RZ, R180.H0_H0 ;  /* 0x200000b4ff027230 */ /* 0x000fe20000004100 */
[----:B------:R-:W-:Y:S01]  /*2bf0*/  BAR.SYNC.DEFER_BLOCKING 0x0 ;  /* 0x0000000000007b1d */ /* 0x000fe20000010000 */
[----:B------:R-:W-:Y:S01]  /*2c00*/  HADD2.F32 R4, -RZ, R35.H0_H0 ;  /* 0x20000023ff047230 */ /* 0x000fe20000004100 */
[----:B------:R-:W-:Y:S01]  /*2c10*/  HFMA2.MMA R98, -RZ, RZ, 0, 0 ;  /* 0x00000000ff627435 */ /* 0x000fe200000001ff */
[----:B------:R-:W-:Y:S01]  /*2c20*/  HADD2.F32 R6, -RZ, R34.H0_H0 ;  /* 0x20000022ff067230 */ /* 0x000fe20000004100 */
[C---:B------:R-:W-:Y:S01]  /*2c30*/  FFMA.FTZ R2, R85.reuse, R2, R63 ;  /* 0x0000000255027223 */ /* 0x040fe2000001003f */
[----:B------:R-:W-:Y:S01]  /*2c40*/  HADD2.F32 R63, -RZ, R29.H0_H0 ;  /* 0x2000001dff3f7230 */ /* 0x000fe20000004100 */
[----:B------:R-:W-:Y:S01]  /*2c50*/  FMUL.FTZ R106, R85, R68 ;  /* 0x00000044556a7220 */ /* 0x000fe20000410000 */
[----:B------:R-:W-:Y:S01]  /*2c60*/  CS2R R96, SRZ ;  /* 0x0000000000607805 */ /* 0x000fe2000001ff00 */
        /* <DEDUP_REMOVED lines=11> */
[----:B-1----:R-:W-:Y:S01]  /*2d20*/  MOV R91, RZ ;  /* 0x000000ff005b7202 */ /* 0x002fe20000000f00 */
[C---:B------:R-:W-:Y:S01]  /*2d30*/  FFMA.FTZ R2, R3.reuse, R6, R2 ;  /* 0x0000000603027223 */ /* 0x040fe20000010002 */
[----:B------:R-:W-:Y:S01]  /*2d40*/  HADD2.F32 R6, -RZ, R30.H0_H0 ;  /* 0x2000001eff067230 */ /* 0x000fe20000004100 */
[----:B------:R-:W-:-:S02]  /*2d50*/  FMUL.FTZ R102, R3, R68 ;  /* 0x0000004403667220 */ /* 0x000fc40000410000 */
[C---:B------:R-:W-:Y:S01]  /*2d60*/  FFMA.FTZ R2, R5.reuse, R4, R2 ;  /* 0x0000000405027223 */ /* 0x040fe20000010002 */
[----:B------:R-:W-:Y:S01]  /*2d70*/  MOV R4, c[0x0][0x16c] ;  /* 0x00005b0000047a02 */ /* 0x000fe20000000f00 */
[----:B------:R-:W-:Y:S02]  /*2d80*/  FMUL.FTZ R101, R5, R68 ;  /* 0x0000004405657220 */ /* 0x000fe40000410000 */
[C---:B------:R-:W-:Y:S01]  /*2d90*/  FFMA.FTZ R2, R77.reuse, R6, R2 ;  /* 0x000000064d027223 */ /* 0x040fe20000010002 */
[----:B------:R-:W-:Y:S01]  /*2da0*/  ISETP.GE.AND P0, PT, R4, 0x1, PT ;  /* 0x000000010400780c */ /* 0x000fe20003f06270 */
[-C--:B------:R-:W-:Y:S02]  /*2db0*/  FMUL.FTZ R100, R77, R68.reuse ;  /* 0x000000444d647220 */ /* 0x080fe40000410000 */
[C---:B------:R-:W-:Y:S02]  /*2dc0*/  FFMA.FTZ R63, R75.reuse, R63, R2 ;  /* 0x0000003f4b3f7223 */ /* 0x040fe40000010002 */
[----:B------:R-:W-:-:S08]  /*2dd0*/  FMUL.FTZ R99, R75, R68 ;  /* 0x000000444b637220 */ /* 0x000fd00000410000 */
        /* <DEDUP_REMOVED lines=11> */
[----:B------:R-:W-:Y:S01]  /*2e90*/  MOV R88, RZ ;  /* 0x000000ff00587202 */ /* 0x000fe20000000f00 */
[----:B------:R-:W-:Y:S01]  /*2ea0*/  FADD.FTZ R79, R5, R5 ;  /* 0x00000005054f7221 */ /* 0x000fe20000010000 */
[----:B------:R-:W-:Y:S01]  /*2eb0*/  IADD3 R90, R90, -R7, RZ ;  /* 0x800000075a5a7210 */ /* 0x000fe20007ffe0ff */
[----:B------:R-:W-:Y:S01]  /*2ec0*/  FADD.FTZ R77, R77, R77 ;  /* 0x0000004d4d4d7221 */ /* 0x000fe20000010000 */
[----:B------:R-:W-:Y:S01]  /*2ed0*/  MOV R71, RZ ;  /* 0x000000ff00477202 */ /* 0x000fe20000000f00 */
[----:B------:R-:W-:-:S02]  /*2ee0*/  FADD.FTZ R75, R75, R75 ;  /* 0x0000004b4b4b7221 */ /* 0x000fc40000010000 */
.L_x_11627:
[----:B------:R-:W-:Y:S02]  /*2ef0*/  IADD3 R47, -R10, c[0x0][0x168], RZ ;  /* 0x00005a000a2f7a10 */ /* 0x000fe40007ffe1ff */
[----:B------:R-:W-:-:S02]  /*2f00*/  IADD3 R6, R53, R50, RZ ;  /* 0x0000003235067210 */ /* 0x000fc40007ffe0ff */
[----:B------:R-:W-:Y:S02]  /*2f10*/  SHF.R.S32.HI R108, RZ, 0x1f, R73 ;  /* 0x0000001fff6c7819 */ /* 0x000fe40000011449 */
[----:B------:R-:W-:Y:S02]  /*2f20*/  SHF.L.U32 R25, R47, 0x1, RZ ;  /* 0x000000012f197819 */ /* 0x000fe400000006ff */
[----:B------:R-:W-:Y:S01]  /*2f30*/  IADD3 R2, R6, 0x20, RZ ;  /* 0x0000002006027810 */ /* 0x000fe20007ffe0ff */
[----:B0-----:R-:W-:Y:S01]  /*2f40*/  IMAD R18, R108, c[0x0][0x1a0], RZ ;  /* 0x000068006c127a24 */ /* 0x001fe200078e02ff */
[----:B------:R-:W-:Y:S02]  /*2f50*/  SHF.R.S32.HI R7, RZ, 0x1f, R6 ;  /* 0x0000001fff077819 */ /* 0x000fe40000011406 */
[-C--:B------:R-:W-:Y:S01]  /*2f60*/  ISETP.GE.AND P2, PT, R2, R25.reuse, PT ;  /* 0x000000190200720c */ /* 0x080fe20003f46270 */
[C---:B------:R-:W-:Y:S01]  /*2f70*/  IMAD R19, R73.reuse, c[0x0][0x1a4], R18 ;  /* 0x0000690049137a24 */ /* 0x040fe200078e0212 */
[C---:B------:R-:W-:Y:S01]  /*2f80*/  IADD3 R4, R6.reuse, 0x40, RZ ;  /* 0x0000004006047810 */ /* 0x040fe20007ffe0ff */
[----:B------:R-:W-:Y:S01]  /*2f90*/  IMAD.WIDE.U32 R2, R73, c[0x0][0x1a0], R6 ;  /* 0x0000680049027a25 */ /* 0x000fe200078e0006 */
[----:B------:R-:W-:-:S02]  /*2fa0*/  ISETP.GE.AND P0, PT, R6, R25, PT ;  /* 0x000000190600720c */ /* 0x000fc40003f06270 */
[----:B------:R-:W-:Y:S02]  /*2fb0*/  ISETP.GE.AND P5, PT, R4, R25, PT ;  /* 0x000000190400720c */ /* 0x000fe40003fa6270 */
[----:B------:R-:W-:Y:S02]  /*2fc0*/  IADD3 R5, R6, 0x60, RZ ;  /* 0x0000006006057810 */ /* 0x000fe40007ffe0ff */
[----:B------:R-:W-:Y:S02]  /*2fd0*/  IADD3 R18, R3, R19, RZ ;  /* 0x0000001303127210 */ /* 0x000fe40007ffe0ff */
[----:B------:R-:W-:Y:S02]  /*2fe0*/  LEA R4, P3, R2, R52, 0x1 ;  /* 0x0000003402047211 */ /* 0x000fe400078608ff */
[----:B------:R-:W-:Y:S02]  /*2ff0*/  IADD3 R7, R6, 0x80, RZ ;  /* 0x0000008006077810 */ /* 0x000fe40007ffe0ff */
[----:B------:R-:W-:-:S02]  /*3000*/  ISETP.GE.AND P4, PT, R5, R25, PT ;  /* 0x000000190500720c */ /* 0x000fc40003f86270 */
[----:B------:R-:W-:Y:S02]  /*3010*/  PRMT R21, RZ, 0x7610, R21 ;  /* 0x00007610ff157816 */ /* 0x000fe40000000015 */
[----:B------:R-:W-:Y:S02]  /*3020*/  LEA.HI.X R5, R2, R51, R18, 0x1, P3 ;  /* 0x0000003302057211 */ /* 0x000fe400018f0c12 */
[C---:B------:R-:W-:Y:S02]  /*3030*/  IADD3 R3, R6.reuse, 0xa0, RZ ;  /* 0x000000a006037810 */ /* 0x040fe40007ffe0ff */
        /* <DEDUP_REMOVED lines=13> */
[----:B------:R-:W-:Y:S01]  /*3110*/  PRMT R20, RZ, 0x7610, R20 ;  /* 0x00007610ff147816 */ /* 0x000fe20000000014 */
[----:B------:R-:W-:Y:S01]  /*3120*/  IMAD.WIDE.U32 R2, R73, c[0x0][0x188], R2 ;  /* 0x0000620049027a25 */ /* 0x000fe200078e0002 */
[C---:B------:R-:W-:Y:S01]  /*3130*/  IADD3 R18, R6.reuse, 0x100, RZ ;  /* 0x0000010006127810 */ /* 0x040fe20007ffe0ff */
[----:B------:R0:W3:Y:S01]  /*3140*/  @!P5 LDG.E.U16 R23, [R4.64+0x80] ;  /* 0x000080060417d981 */ /* 0x0000e2000c1e1500 */
[----:B------:R-:W-:Y:S02]  /*3150*/  IADD3 R7, R6, 0xe0, RZ ;  /* 0x000000e006077810 */ /* 0x000fe40007ffe0ff */
[----:B------:R-:W-:Y:S01]  /*3160*/  ISETP.GE.AND P5, PT, R18, R25, PT ;  /* 0x000000191200720c */ /* 0x000fe20003fa6270 */
[----:B------:R0:W4:Y:S01]  /*3170*/  @!P4 LDG.E.U16 R22, [R4.64+0xc0] ;  /* 0x0000c0060416c981 */ /* 0x000122000c1e1500 */
[----:B------:R-:W-:-:S02]  /*3180*/  PRMT R27, RZ, 0x7610, R27 ;  /* 0x00007610ff1b7816 */ /* 0x000fc4000000001b */
[----:B------:R-:W-:Y:S01]  /*3190*/  IADD3 R19, R3, R19, RZ ;  /* 0x0000001303137210 */ /* 0x000fe20007ffe0ff */
[----:B------:R0:W3:Y:S01]  /*31a0*/  @!P2 LDG.E.U16 R20, [R4.64+0x40] ;  /* 0x000040060414a981 */ /* 0x0000e2000c1e1500 */
[----:B------:R-:W-:Y:S02]  /*31b0*/  LEA R18, P4, R2, c[0x0][0x220], 0x3 ;  /* 0x0000880002127a11 */ /* 0x000fe400078818ff */
[----:B------:R-:W-:Y:S01]  /*31c0*/  PRMT R26, RZ, 0x7610, R26 ;  /* 0x00007610ff1a7816 */ /* 0x000fe2000000001a */
[----:B------:R0:W4:Y:S01]  /*31d0*/  @!P1 LDG.E.U16 R27, [R4.64+0x100] ;  /* 0x00010006041b9981 */ /* 0x000122000c1e1500 */
[----:B------:R-:W-:Y:S02]  /*31e0*/  ISETP.GE.AND P2, PT, R7, R25, PT ;  /* 0x000000190700720c */ /* 0x000fe40003f46270 */
[C---:B------:R-:W-:Y:S02]  /*31f0*/  IADD3 R7, R6.reuse, 0x120, RZ ;  /* 0x0000012006077810 */ /* 0x040fe40007ffe0ff */
[----:B------:R-:W-:Y:S01]  /*3200*/  IADD3 R3, R6, 0x140, RZ ;  /* 0x0000014006037810 */ /* 0x000fe20007ffe0ff */
[----:B------:R0:W4:Y:S01]  /*3210*/  @!P3 LDG.E.U16 R26, [R4.64+0x140] ;  /* 0x00014006041ab981 */ /* 0x000122000c1e1500 */
[----:B------:R-:W-:-:S02]  /*3220*/  LEA.HI.X R19, R2, c[0x0][0x224], R19, 0x3, P4 ;  /* 0x0000890002137a11 */ /* 0x000fc400020f1c13 */
[-C--:B------:R-:W-:Y:S02]  /*3230*/  ISETP.GE.AND P1, PT, R7, R25.reuse, PT ;  /* 0x000000190700720c */ /* 0x080fe40003f26270 */
[----:B------:R-:W-:Y:S02]  /*3240*/  ISETP.GE.AND P3, PT, R3, R25, PT ;  /* 0x000000190300720c */ /* 0x000fe40003f66270 */
[----:B------:R-:W-:Y:S01]  /*3250*/  PRMT R107, RZ, 0x7610, R107 ;  /* 0x00007610ff6b7816 */ /* 0x000fe2000000006b */
[----:B------:R1:W4:Y:S01]  /*3260*/  LDG.E.64 R2, [R18.64] ;  /* 0x0000000612027981 */ /* 0x000322000c1e1b00 */
[----:B------:R-:W-:Y:S02]  /*3270*/  PRMT R109, RZ, 0x7610, R109 ;  /* 0x00007610ff6d7816 */ /* 0x000fe4000000006d */
[----:B------:R-:W-:Y:S02]  /*3280*/  IADD3 R7, R6, 0x160, RZ ;  /* 0x0000016006077810 */ /* 0x000fe40007ffe0ff */
[----:B------:R-:W-:Y:S01]  /*3290*/  PRMT R111, RZ, 0x7610, R111 ;  /* 0x00007610ff6f7816 */ /* 0x000fe2000000006f */
        /* <DEDUP_REMOVED lines=30> */
[----:B------:R-:W-:Y:S02]  /*3480*/  IADD3 R7, R7, R25, RZ ;  /* 0x0000001907077210 */ /* 0x000fe40007ffe0ff */
[----:B0-----:R-:W-:Y:S01]  /*3490*/  IADD3 R5, R60, 0x100, RZ ;  /* 0x000001003c057810 */ /* 0x001fe20007ffe0ff */
[C---:B------:R-:W-:Y:S02]  /*34a0*/  IMAD R25, R73.reuse, c[0x0][0x1c4], R24 ;  /* 0x0000710049197a24 */ /* 0x040fe400078e0218 */
[----:B------:R-:W-:Y:S01]  /*34b0*/  IMAD.WIDE.U32 R6, R73, c[0x0][0x1c0], R6 ;  /* 0x0000700049067a25 */ /* 0x000fe200078e0006 */
[----:B------:R-:W-:-:S04]  /*34c0*/  LEA.HI.SX32 R5, R5, R60, 0x1b ;  /* 0x0000003c05057211 */ /* 0x000fc800078fdaff */
[----:B------:R-:W-:Y:S02]  /*34d0*/  IADD3 R7, R7, R25, RZ ;  /* 0x0000001907077210 */ /* 0x000fe40007ffe0ff */
[----:B------:R-:W-:-:S04]  /*34e0*/  LEA R24, P0, R6, c[0x0][0x230], 0x3 ;  /* 0x00008c0006187a11 */ /* 0x000fc800078018ff */
[----:B------:R-:W-:Y:S02]  /*34f0*/  LEA.HI.X R25, R6, c[0x0][0x234], R7, 0x3, P0 ;  /* 0x00008d0006197a11 */ /* 0x000fe400000f1c07 */
[C---:B------:R-:W-:Y:S02]  /*3500*/  IADD3 R7, R60.reuse, 0x120, RZ ;  /* 0x000001203c077810 */ /* 0x040fe40007ffe0ff */
[----:B------:R-:W-:Y:S02]  /*3510*/  IADD3 R117, R60, 0x140, RZ ;  /* 0x000001403c757810 */ /* 0x000fe40007ffe0ff */
[-C--:B------:R-:W-:Y:S02]  /*3520*/  LEA.HI.SX32 R7, R7, R60.reuse, 0x1b ;  /* 0x0000003c07077211 */ /* 0x080fe400078fdaff */
[----:B------:R-:W-:Y:S02]  /*3530*/  ISETP.NE.AND P1, PT, R62, RZ, PT ;  /* 0x000000ff3e00720c */ /* 0x000fe40003f25270 */
[----:B------:R-:W-:-:S04]  /*3540*/  LEA.HI.SX32 R117, R117, R60, 0x1b ;  /* 0x0000003c75757211 */ /* 0x000fc800078fdaff */
[----:B------:R-:W-:Y:S02]  /*3550*/  SHF.L.U32 R117, R117, 0x1, RZ ;  /* 0x0000000175757819 */ /* 0x000fe400000006ff */
[----:B------:R-:W-:-:S04]  /*3560*/  ISETP.NE.AND P0, PT, R182, RZ, PT ;  /* 0x000000ffb600720c */ /* 0x000fc80003f05270 */
[----:B------:R-:W-:Y:S01]  /*3570*/  ISETP.LT.OR P2, PT, R181, 0x2, P0 ;  /* 0x00000002b500780c */ /* 0x000fe20000741670 */
[----:B------:R-:W-:Y:S02]  /*3580*/  HADD2.F32 R137, -RZ, R180.H0_H0 ;  /* 0x200000b4ff897230 */ /* 0x000fe40000004100 */
[----:B------:R-:W-:Y:S01]  /*3590*/  HADD2.F32 R135, -RZ, R35.H0_H0 ;  /* 0x20000023ff877230 */ /* 0x000fe20000004100 */
[----:B--2---:R-:W-:Y:S04]  /*35a0*/  STS.U16 [R46], R21 ;  /* 0x000000152e007388 */ /* 0x004fe80000000400 */
[----:B---3--:R-:W-:Y:S04]  /*35b0*/  STS.U16 [R45+0x40], R20 ;  /* 0x000040142d007388 */ /* 0x008fe80000000400 */
[----:B------:R0:W-:Y:S04]  /*35c0*/  STS.U16 [R44+0x80], R23 ;  /* 0x000080172c007388 */ /* 0x0001e80000000400 */
[----:B----4-:R1:W-:Y:S01]  /*35d0*/  STS.U16 [R43+0xc0], R22 ;  /* 0x0000c0162b007388 */ /* 0x0103e20000000400 */
[----:B0-----:R-:W-:Y:S01]  /*35e0*/  SHF.L.U32 R23, R5, 0x1, RZ ;  /* 0x0000000105177819 */ /* 0x001fe200000006ff */
[----:B------:R-:W-:-:S02]  /*35f0*/  FMUL.FTZ R119, R2, 1.4426950216293334961 ;  /* 0x3fb8aa3b02777820 */ /* 0x000fc40000410000 */
[C---:B------:R-:W-:Y:S01]  /*3600*/  FMUL.FTZ R5, R86.reuse, R3 ;  /* 0x0000000356057220 */ /* 0x040fe20000410000 */
[----:B------:R-:W-:Y:S01]  /*3610*/  STS.U16 [R42+0x100], R27 ;  /* 0x0001001b2a007388 */ /* 0x000fe20000000400 */
[----:B------:R-:W-:Y:S02]  /*3620*/  FMUL.FTZ R4, R86, R119 ;  /* 0x0000007756047220 */ /* 0x000fe40000410000 */
[----:B-1----:R-:W-:Y:S01]  /*3630*/  FMUL.RZ R22, R5, 0.15915493667125701904 ;  /* 0x3e22f98305167820 */ /* 0x002fe2000040c000 */
[----:B------:R-:W-:Y:S01]  /*3640*/  STS.U16 [R41+0x140], R26 ;  /* 0x0001401a29007388 */ /* 0x000fe20000000400 */
[----:B------:R0:W-:Y:S03]  /*3650*/  MUFU.EX2 R6, R4 ;  /* 0x0000000400067308 */ /* 0x0001e60000000800 */
[----:B------:R1:W-:Y:S04]  /*3660*/  STS.U16 [R40+0x180], R107 ;  /* 0x0001806b28007388 */ /* 0x0003e80000000400 */
[----:B------:R2:W-:Y:S01]  /*3670*/  STS.U16 [R38+0x1c0], R109 ;  /* 0x0001c06d26007388 */ /* 0x0005e20000000400 */
[----:B------:R-:W-:-:S02]  /*3680*/  SHF.L.U32 R20, R7, 0x1, RZ ;  /* 0x0000000107147819 */ /* 0x000fc400000006ff */
[C---:B------:R-:W-:Y:S01]  /*3690*/  IADD3 R5, R60.reuse, 0x160, RZ ;  /* 0x000001603c057810 */ /* 0x040fe20007ffe0ff */
[----:B-1----:R-:W-:Y:S01]  /*36a0*/  MUFU.SIN R107, R22 ;  /* 0x00000016006b7308 */ /* 0x002fe20000000400 */
[C---:B------:R-:W-:Y:S01]  /*36b0*/  IADD3 R7, R60.reuse, 0x180, RZ ;  /* 0x000001803c077810 */ /* 0x040fe20007ffe0ff */
[----:B------:R1:W-:Y:S01]  /*36c0*/  STS.U16 [R23+0x200], R110 ;  /* 0x0002006e17007388 */ /* 0x0003e20000000400 */
[----:B------:R-:W-:-:S05]  /*36d0*/  IADD3 R21, R60, 0x1a0, RZ ;  /* 0x000001a03c157810 */ /* 0x000fca0007ffe0ff */
[----:B--2---:R-:W2:Y:S01]  /*36e0*/  MUFU.COS R109, R22 ;  /* 0x00000016006d7308 */ /* 0x004ea20000000000 */
[C---:B------:R-:W-:Y:S02]  /*36f0*/  IADD3 R27, R60.reuse, 0x1e0, RZ ;  /* 0x000001e03c1b7810 */ /* 0x040fe40007ffe0ff */
[-C--:B------:R-:W-:Y:S02]  /*3700*/  LEA.HI.SX32 R5, R5, R60.reuse, 0x1b ;  /* 0x0000003c05057211 */ /* 0x080fe400078fdaff */
[C---:B-1----:R-:W-:Y:S02]  /*3710*/  IADD3 R23, R60.reuse, 0x1c0, RZ ;  /* 0x000001c03c177810 */ /* 0x042fe40007ffe0ff */
[-C--:B------:R-:W-:Y:S01]  /*3720*/  LEA.HI.SX32 R7, R7, R60.reuse, 0x1b ;  /* 0x0000003c07077211 */ /* 0x080fe200078fdaff */
[----:B------:R1:W-:Y:S01]  /*3730*/  STS.U16 [R20+0x240], R111 ;  /* 0x0002406f14007388 */ /* 0x0003e20000000400 */
[----:B------:R-:W-:Y:S02]  /*3740*/  LEA.HI.SX32 R21, R21, R60, 0x1b ;  /* 0x0000003c15157211 */ /* 0x000fe400078fdaff */
[----:B0-----:R-:W-:-:S02]  /*3750*/  SHF.L.U32 R4, R60, 0x4, RZ ;  /* 0x000000043c047819 */ /* 0x001fc400000006ff */
[-C--:B------:R-:W-:Y:S01]  /*3760*/  LEA.HI.SX32 R23, R23, R60.reuse, 0x1b ;  /* 0x0000003c17177211 */ /* 0x080fe200078fdaff */
[----:B------:R0:W-:Y:S01]  /*3770*/  STS.U16 [R117+0x280], R112 ;  /* 0x0002807075007388 */ /* 0x0001e20000000400 */
[----:B------:R-:W-:Y:S02]  /*3780*/  LEA.HI.SX32 R27, R27, R60, 0x1b ;  /* 0x0000003c1b1b7211 */ /* 0x000fe400078fdaff */
[----:B------:R-:W-:Y:S02]  /*3790*/  SHF.L.U32 R110, R7, 0x1, RZ ;  /* 0x00000001076e7819 */ /* 0x000fe400000006ff */
[----:B-1----:R-:W-:Y:S02]  /*37a0*/  SHF.L.U32 R111, R5, 0x1, RZ ;  /* 0x00000001056f7819 */ /* 0x002fe400000006ff */
[----:B------:R-:W-:Y:S02]  /*37b0*/  LEA R5, R90, R73, 0x8 ;  /* 0x000000495a057211 */ /* 0x000fe400078e40ff */
[----:B------:R-:W-:-:S02]  /*37c0*/  LEA.HI.SX32 R4, R4, R4, 0x1b ;  /* 0x0000000404047211 */ /* 0x000fc400078fdaff */
[----:B0-----:R-:W-:Y:S02]  /*37d0*/  SHF.L.U32 R112, R21, 0x1, RZ ;  /* 0x0000000115707819 */ /* 0x001fe400000006ff */
[----:B------:R-:W-:Y:S02]  /*37e0*/  SHF.L.U32 R23, R23, 0x1, RZ ;  /* 0x0000000117177819 */ /* 0x000fe400000006ff */
[----:B------:R-:W-:Y:S01]  /*37f0*/  @P1 IADD3 R5, R62, 0x200, RZ ;  /* 0x000002003e051810 */ /* 0x000fe20007ffe0ff */
[----:B------:R-:W-:Y:S01]  /*3800*/  STS.U16 [R111+0x2c0], R18 ;  /* 0x0002c0126f007388 */ /* 0x000fe20000000400 */
[----:B------:R-:W-:Y:S01]  /*3810*/  SHF.L.U32 R116, R27, 0x1, RZ ;  /* 0x000000011b747819 */ /* 0x000fe200000006ff */
[C---:B--2---:R-:W-:Y:S02]  /*3820*/  FMUL.FTZ R20, R6.reuse, R109 ;  /* 0x0000006d06147220 */ /* 0x044fe40000410000 */
        /* <DEDUP_REMOVED lines=12> */
[----:B------:R-:W-:Y:S04]  /*38f0*/  LDS.U16 R125, [R6+0x8] ;  /* 0x00000800067d7984 */ /* 0x000fe80000000400 */
[----:B------:R-:W3:Y:S04]  /*3900*/  LDS.U16 R127, [R6+0xa] ;  /* 0x00000a00067f7984 */ /* 0x000ee80000000400 */
[----:B------:R-:W4:Y:S04]  /*3910*/  LDS.U16 R121, [R6+0xc] ;  /* 0x00000c0006797984 */ /* 0x000f280000000400 */
        /* <DEDUP_REMOVED lines=28> */
[----:B------:R-:W1:Y:S01]  /*3ae0*/  MUFU.EX2 R4, R4 ;  /* 0x0000000400047308 */ /* 0x000e620000000800 */
[----:B------:R-:W-:-:S07]  /*3af0*/  FMUL.FTZ R6, R78, R3 ;  /* 0x000000034e067220 */ /* 0x000fce0000410000 */
[----:B------:R-:W-:Y:S08]  /*3b00*/  MUFU.SIN R120, R114 ;  /* 0x0000007200787308 */ /* 0x000ff00000000400 */
[----:B------:R0:W-:Y:S08]  /*3b10*/  MUFU.COS R118, R114 ;  /* 0x0000007200767308 */ /* 0x0001f00000000000 */
[----:B------:R-:W1:Y:S01]  /*3b20*/  MUFU.EX2 R5, R5 ;  /* 0x0000000500057308 */ /* 0x000e620000000800 */
[----:B------:R-:W-:-:S07]  /*3b30*/  FMUL.RZ R116, R6, 0.15915493667125701904 ;  /* 0x3e22f98306747820 */ /* 0x000fce000040c000 */
[----:B------:R-:W-:Y:S01]  /*3b40*/  MUFU.SIN R110, R22 ;  /* 0x00000016006e7308 */ /* 0x000fe20000000400 */
[----:B0-----:R-:W-:-:S07]  /*3b50*/  FMUL.FTZ R114, R74, R3 ;  /* 0x000000034a727220 */ /* 0x001fce0000410000 */
[----:B------:R-:W0:Y:S01]  /*3b60*/  MUFU.EX2 R7, R7 ;  /* 0x0000000700077308 */ /* 0x000e220000000800 */
[----:B------:R-:W-:Y:S01]  /*3b70*/  FMUL.FTZ R18, R76, R3 ;  /* 0x000000034c127220 */ /* 0x000fe20000410000 */
[----:B------:R-:W-:-:S06]  /*3b80*/  HADD2.F32 R141, -RZ, R141.H0_H0 ;  /* 0x2000008dff8d7230 */ /* 0x000fcc0000004100 */
[----:B------:R0:W2:Y:S01]  /*3b90*/  MUFU.COS R112, R22 ;  /* 0x0000001600707308 */ /* 0x0000a20000000000 */
[----:B------:R-:W-:Y:S01]  /*3ba0*/  FMUL.RZ R124, R114, 0.15915493667125701904 ;  /* 0x3e22f983727c7820 */ /* 0x000fe2000040c000 */
[----:B------:R-:W-:Y:S01]  /*3bb0*/  HADD2.F32 R139, -RZ, R139.H0_H0 ;  /* 0x2000008bff8b7230 */ /* 0x000fe20000004100 */
[----:B------:R-:W-:Y:S02]  /*3bc0*/  FMUL.RZ R122, R18, 0.15915493667125701904 ;  /* 0x3e22f983127a7820 */ /* 0x000fe4000040c000 */
[----:B-1----:R-:W-:-:S03]  /*3bd0*/  FMUL.FTZ R114, R4, R19 ;  /* 0x0000001304727220 */ /* 0x002fc60000410000 */
[----:B------:R-:W-:Y:S01]  /*3be0*/  MUFU.SIN R107, R116 ;  /* 0x00000074006b7308 */ /* 0x000fe20000000400 */
[-C--:B0-----:R-:W-:Y:S02]  /*3bf0*/  FMUL.FTZ R22, R74, R119.reuse ;  /* 0x000000774a167220 */ /* 0x081fe40000410000 */
[-C--:B------:R-:W-:Y:S02]  /*3c00*/  FMUL.FTZ R6, R78, R119.reuse ;  /* 0x000000774e067220 */ /* 0x080fe40000410000 */
[----:B------:R-:W-:-:S03]  /*3c10*/  FMUL.FTZ R18, R76, R119 ;  /* 0x000000774c127220 */ /* 0x000fc60000410000 */
[----:B------:R0:W-:Y:S01]  /*3c20*/  MUFU.COS R113, R116 ;  /* 0x0000007400717308 */ /* 0x0001e20000000000 */
[C---:B------:R-:W-:Y:S02]  /*3c30*/  FMUL.FTZ R118, R5.reuse, R118 ;  /* 0x0000007605767220 */ /* 0x040fe40000410000 */
[----:B------:R-:W-:Y:S02]  /*3c40*/  FMUL.FTZ R120, R5, R120 ;  /* 0x0000007805787220 */ /* 0x000fe40000410000 */
[----:B0-----:R-:W-:Y:S02]  /*3c50*/  FMUL.FTZ R116, R4, R23 ;  /* 0x0000001704747220 */ /* 0x001fe40000410000 */
[----:B------:R-:W-:Y:S01]  /*3c60*/  FMUL.FTZ R4, R86, R141 ;  /* 0x0000008d56047220 */ /* 0x000fe20000410000 */
[----:B------:R-:W-:Y:S01]  /*3c70*/  MUFU.SIN R129, R122 ;  /* 0x0000007a00817308 */ /* 0x000fe20000000400 */
[----:B------:R-:W-:Y:S02]  /*3c80*/  FMUL.FTZ R110, R7, R110 ;  /* 0x0000006e076e7220 */ /* 0x000fe40000410000 */
[----:B------:R-:W-:Y:S01]  /*3c90*/  FMUL.FTZ R155, R137, R4 ;  /* 0x00000004899b7220 */ /* 0x000fe20000410000 */
[----:B--2---:R-:W-:-:S04]  /*3ca0*/  HADD2.F32 R131, -RZ, R131.H0_H0 ;  /* 0x20000083ff837230 */ /* 0x004fc80000004100 */
[----:B------:R0:W-:Y:S01]  /*3cb0*/  MUFU.COS R145, R122 ;  /* 0x0000007a00917308 */ /* 0x0001e20000000000 */
[----:B------:R-:W-:Y:S02]  /*3cc0*/  FMUL.FTZ R112, R7, R112 ;  /* 0x0000007007707220 */ /* 0x000fe40000410000 */
[----:B------:R-:W-:-:S05]  /*3cd0*/  FMUL.FTZ R19, R110, R155 ;  /* 0x0000009b6e137220 */ /* 0x000fca0000410000 */
[----:B------:R-:W-:Y:S01]  /*3ce0*/  MUFU.EX2 R22, R22 ;  /* 0x0000001600167308 */ /* 0x000fe20000000800 */
[----:B0-----:R-:W-:-:S07]  /*3cf0*/  FMUL.FTZ R122, R86, R139 ;  /* 0x0000008b567a7220 */ /* 0x001fce0000410000 */
[----:B------:R-:W0:Y:S01]  /*3d00*/  MUFU.COS R5, R124 ;  /* 0x0000007c00057308 */ /* 0x000e220000000000 */
[----:B------:R-:W-:Y:S01]  /*3d10*/  FMUL.FTZ R157, R137, R122 ;  /* 0x0000007a899d7220 */ /* 0x000fe20000410000 */
[----:B------:R-:W-:Y:S01]  /*3d20*/  HADD2.F32 R133, -RZ, R133.H0_H0 ;  /* 0x20000085ff857230 */ /* 0x000fe20000004100 */
[----:B------:R-:W-:-:S05]  /*3d30*/  FMUL.FTZ R136, R84, R131 ;  /* 0x0000008354887220 */ /* 0x000fca0000410000 */
[----:B------:R-:W1:Y:S01]  /*3d40*/  MUFU.EX2 R6, R6 ;  /* 0x0000000600067308 */ /* 0x000e620000000800 */
[-C--:B------:R-:W-:Y:S02]  /*3d50*/  FMUL.FTZ R4, R110, R157.reuse ;  /* 0x0000009d6e047220 */ /* 0x080fe40000410000 */
[----:B------:R-:W-:-:S05]  /*3d60*/  FFMA.FTZ R19, R112, R157, R19 ;  /* 0x0000009d70137223 */ /* 0x000fca0000010013 */
[----:B------:R-:W2:Y:S08]  /*3d70*/  MUFU.EX2 R18, R18 ;  /* 0x0000001200127308 */ /* 0x000eb00000000800 */
[----:B------:R1:W2:Y:S01]  /*3d80*/  MUFU.SIN R7, R124 ;  /* 0x0000007c00077308 */ /* 0x0002a20000000400 */
[----:B------:R-:W-:Y:S02]  /*3d90*/  FMUL.FTZ R134, R84, R133 ;  /* 0x0000008554867220 */ /* 0x000fe40000410000 */
[----:B------:R-:W-:-:S02]  /*3da0*/  FFMA.FTZ R4, R112, R155, -R4 ;  /* 0x0000009b70047223 */ /* 0x000fc40000010804 */
[C---:B------:R-:W-:Y:S02]  /*3db0*/  FFMA.FTZ R23, R135.reuse, R136, R19 ;  /* 0x0000008887177223 */ /* 0x040fe40000010013 */
[----:B0-----:R-:W-:Y:S02]  /*3dc0*/  FMUL.FTZ R130, R22, R5 ;  /* 0x0000000516827220 */ /* 0x001fe40000410000 */
[----:B------:R-:W-:Y:S02]  /*3dd0*/  FFMA.FTZ R19, R135, R134, R4 ;  /* 0x0000008687137223 */ /* 0x000fe40000010004 */
[----:B------:R-:W-:Y:S02]  /*3de0*/  FMUL.FTZ R5, R114, R23 ;  /* 0x0000001772057220 */ /* 0x000fe40000410000 */
[----:B------:R-:W-:Y:S01]  /*3df0*/  FMUL.FTZ R4, R20, R110 ;  /* 0x0000006e14047220 */ /* 0x000fe20000410000 */
[----:B---3--:R-:W-:Y:S01]  /*3e00*/  HADD2.F32 R127, -RZ, R127.H0_H0 ;  /* 0x2000007fff7f7230 */ /* 0x008fe20000004100 */
[----:B-1----:R-:W-:-:S02]  /*3e10*/  FMUL.FTZ R122, R6, R113 ;  /* 0x00000071067a7220 */ /* 0x002fc40000410000 */
[----:B------:R-:W-:Y:S02]  /*3e20*/  FMUL.FTZ R124, R6, R107 ;  /* 0x0000006b067c7220 */ /* 0x000fe40000410000 */
[C---:B--2---:R-:W-:Y:S02]  /*3e30*/  FMUL.FTZ R126, R18.reuse, R145 ;  /* 0x00000091127e7220 */ /* 0x044fe40000410000 */
[----:B------:R-:W-:Y:S02]  /*3e40*/  FMUL.FTZ R128, R18, R129 ;  /* 0x0000008112807220 */ /* 0x000fe40000410000 */
[----:B------:R-:W-:Y:S02]  /*3e50*/  FMUL.FTZ R6, R114, R19 ;  /* 0x0000001372067220 */ /* 0x000fe40000410000 */
[----:B------:R-:W-:Y:S02]  /*3e60*/  FMUL.FTZ R132, R22, R7 ;  /* 0x0000000716847220 */ /* 0x000fe40000410000 */
[----:B------:R-:W-:Y:S01]  /*3e70*/  FFMA.FTZ R18, R116, R19, -R5 ;  /* 0x0000001374127223 */ /* 0x000fe20000010805 */
[----:B------:R-:W-:Y:S01]  /*3e80*/  HADD2.F32 R125, -RZ, R125.H0_H0 ;  /* 0x2000007dff7d7230 */ /* 0x000fe20000004100 */
[----:B------:R-:W-:-:S02]  /*3e90*/  FMUL.FTZ R5, R21, R110 ;  /* 0x0000006e15057220 */ /* 0x000fc40000410000 */
[-C--:B------:R-:W-:Y:S01]  /*3ea0*/  FFMA.FTZ R7, R21, R112.reuse, R4 ;  /* 0x0000007015077223 */ /* 0x080fe20000010004 */
[----:B------:R-:W-:Y:S01]  /*3eb0*/  HADD2.F32 R129, -RZ, R34.H0_H0 ;  /* 0x20000022ff817230 */ /* 0x000fe20000004100 */
[----:B------:R-:W-:Y:S02]  /*3ec0*/  FFMA.FTZ R23, R116, R23, R6 ;  /* 0x0000001774177223 */ /* 0x000fe40000010006 */
[----:B------:R-:W-:Y:S02]  /*3ed0*/  FFMA.FTZ R5, R20, R112, -R5 ;  /* 0x0000007014057223 */ /* 0x000fe40000010805 */
[----:B------:R-:W-:Y:S02]  /*3ee0*/  FMUL.FTZ R6, R114, R7 ;  /* 0x0000000772067220 */ /* 0x000fe40000410000 */
[C---:B------:R-:W-:Y:S02]  /*3ef0*/  FMUL.FTZ R138, R82.reuse, R127 ;  /* 0x0000007f528a7220 */ /* 0x040fe40000410000 */
[----:B------:R-:W-:-:S02]  /*3f00*/  FMUL.FTZ R140, R82, R125 ;  /* 0x0000007d528c7220 */ /* 0x000fc40000410000 */
[----:B------:R-:W-:Y:S02]  /*3f10*/  FMUL.FTZ R4, R72, R3 ;  /* 0x0000000348047220 */ /* 0x000fe40000410000 */
[-C--:B------:R-:W-:Y:S02]  /*3f20*/  FFMA.FTZ R19, R116, R5.reuse, -R6 ;  /* 0x0000000574137223 */ /* 0x080fe40000010806 */
[C---:B------:R-:W-:Y:S02]  /*3f30*/  FFMA.FTZ R113, R129.reuse, R138, R23 ;  /* 0x0000008a81717223 */ /* 0x040fe40000010017 */
[----:B------:R-:W-:Y:S01]  /*3f40*/  FMUL.FTZ R5, R114, R5 ;  /* 0x0000000572057220 */ /* 0x000fe20000410000 */
[----:B----4-:R-:W-:Y:S01]  /*3f50*/  HADD2.F32 R121, -RZ, R121.H0_H0 ;  /* 0x20000079ff797230 */ /* 0x010fe20000004100 */
[----:B------:R-:W-:Y:S02]  /*3f60*/  FMUL.FTZ R119, R72, R119 ;  /* 0x0000007748777220 */ /* 0x000fe40000410000 */
[----:B------:R-:W-:-:S02]  /*3f70*/  FFMA.FTZ R107, R129, R140, R18 ;  /* 0x0000008c816b7223 */ /* 0x000fc40000010012 */
[----:B------:R-:W-:Y:S02]  /*3f80*/  FMUL.RZ R22, R4, 0.15915493667125701904 ;  /* 0x3e22f98304167820 */ /* 0x000fe4000040c000 */
[----:B------:R-:W-:Y:S01]  /*3f90*/  FMUL.FTZ R4, R120, R113 ;  /* 0x0000007178047220 */ /* 0x000fe20000410000 */
[----:B------:R0:W-:Y:S01]  /*3fa0*/  MUFU.EX2 R144, R119 ;  /* 0x0000007700907308 */ /* 0x0001e20000000800 */
[----:B------:R-:W-:Y:S01]  /*3fb0*/  FFMA.FTZ R23, R116, R7, R5 ;  /* 0x0000000774177223 */ /* 0x000fe20000010005 */
[----:B------:R-:W-:Y:S01]  /*3fc0*/  HADD2.F32 R123, -RZ, R123.H0_H0 ;  /* 0x2000007bff7b7230 */ /* 0x000fe20000004100 */
[-C--:B------:R-:W-:Y:S02]  /*3fd0*/  FMUL.FTZ R5, R120, R107.reuse ;  /* 0x0000006b78057220 */ /* 0x080fe40000410000 */
[----:B------:R-:W-:Y:S02]  /*3fe0*/  FFMA.FTZ R107, R118, R107, -R4 ;  /* 0x0000006b766b7223 */ /* 0x000fe40000010804 */
[----:B------:R-:W-:Y:S01]  /*3ff0*/  FMUL.FTZ R148, R80, R121 ;  /* 0x0000007950947220 */ /* 0x000fe20000410000 */
[----:B0-----:R-:W-:Y:S01]  /*4000*/  HADD2.F32 R119, -RZ, R33.H0_H0 ;  /* 0x20000021ff777230 */ /* 0x001fe20000004100 */
[----:B------:R-:W0:Y:S01]  /*4010*/  MUFU.COS R7, R22 ;  /* 0x0000001600077308 */ /* 0x000e220000000000 */
[----:B------:R-:W-:-:S02]  /*4020*/  FFMA.FTZ R113, R118, R113, R5 ;  /* 0x0000007176717223 */ /* 0x000fc40000010005 */
[----:B------:R-:W-:Y:S02]  /*4030*/  FMUL.FTZ R146, R80, R123 ;  /* 0x0000007b50927220 */ /* 0x000fe40000410000 */
[----:B------:R-:W-:-:S03]  /*4040*/  FFMA.FTZ R107, R119, R148, R107 ;  /* 0x00000094776b7223 */ /* 0x000fc6000001006b */
[----:B------:R-:W1:Y:S01]  /*4050*/  MUFU.SIN R5, R22 ;  /* 0x0000001600057308 */ /* 0x000e620000000400 */
[----:B------:R-:W-:Y:S01]  /*4060*/  FMUL.FTZ R4, R120, R23 ;  /* 0x0000001778047220 */ /* 0x000fe20000410000 */
[----:B------:R-:W-:Y:S01]  /*4070*/  HADD2.F32 R117, -RZ, R117.H0_H0 ;  /* 0x20000075ff757230 */ /* 0x000fe20000004100 */
[----:B------:R-:W-:Y:S02]  /*4080*/  FFMA.FTZ R113, R119, R146, R113 ;  /* 0x0000009277717223 */ /* 0x000fe40000010071 */
[----:B------:R-:W-:Y:S02]  /*4090*/  FMUL.FTZ R18, R124, R107 ;  /* 0x0000006b7c127220 */ /* 0x000fe40000410000 */
[-C--:B------:R-:W-:Y:S02]  /*40a0*/  FMUL.FTZ R6, R120, R19.reuse ;  /* 0x0000001378067220 */ /* 0x080fe40000410000 */
[----:B------:R-:W-:Y:S01]  /*40b0*/  FFMA.FTZ R19, R118, R19, -R4 ;  /* 0x0000001376137223 */ /* 0x000fe20000010804 */
[----:B------:R-:W-:Y:S01]  /*40c0*/  HADD2.F32 R115, -RZ, R115.H0_H0 ;  /* 0x20000073ff737230 */ /* 0x000fe20000004100 */
[----:B------:R-:W-:-:S02]  /*40d0*/  FMUL.FTZ R4, R124, R113 ;  /* 0x000000717c047220 */ /* 0x000fc40000410000 */
[----:B------:R-:W-:Y:S01]  /*40e0*/  FFMA.FTZ R18, R122, R113, R18 ;  /* 0x000000717a127223 */ /* 0x000fe20000010012 */
[----:B------:R-:W-:Y:S01]  /*40f0*/  HADD2.F32 R113, -RZ, R32.H0_H0 ;  /* 0x20000020ff717230 */ /* 0x000fe20000004100 */
[----:B------:R-:W-:Y:S02]  /*4100*/  FFMA.FTZ R23, R118, R23, R6 ;  /* 0x0000001776177223 */ /* 0x000fe40000010006 */
[----:B------:R-:W-:Y:S02]  /*4110*/  FMUL.FTZ R150, R78, R117 ;  /* 0x000000754e967220 */ /* 0x000fe40000410000 */
[----:B------:R-:W-:Y:S02]  /*4120*/  FFMA.FTZ R107, R122, R107, -R4 ;  /* 0x0000006b7a6b7223 */ /* 0x000fe40000010804 */
[----:B0-----:R-:W-:Y:S02]  /*4130*/  FMUL.FTZ R142, R144, R7 ;  /* 0x00000007908e7220 */ /* 0x001fe40000410000 */
[----:B------:R-:W-:-:S02]  /*4140*/  FMUL.FTZ R4, R124, R23 ;  /* 0x000000177c047220 */ /* 0x000fc40000410000 */
[----:B------:R-:W-:Y:S02]  /*4150*/  FMUL.FTZ R152, R78, R115 ;  /* 0x000000734e987220 */ /* 0x000fe40000410000 */
[C---:B------:R-:W-:Y:S02]  /*4160*/  FFMA.FTZ R7, R113.reuse, R150, R18 ;  /* 0x0000009671077223 */ /* 0x040fe40000010012 */
[----:B-1----:R-:W-:Y:S02]  /*4170*/  FMUL.FTZ R144, R144, R5 ;  /* 0x0000000590907220 */ /* 0x002fe40000410000 */
[----:B------:R-:W-:Y:S01]  /*4180*/  FFMA.FTZ R5, R122, R19, -R4 ;  /* 0x000000137a057223 */ /* 0x000fe20000010804 */
[----:B------:R-:W-:Y:S01]  /*4190*/  HADD2.F32 R111, -RZ, R111.H0_H0 ;  /* 0x2000006fff6f7230 */ /* 0x000fe20000004100 */
[----:B------:R-:W-:Y:S02]  /*41a0*/  FFMA.FTZ R107, R113, R152, R107 ;  /* 0x00000098716b7223 */ /* 0x000fe4000001006b */
[C---:B------:R-:W-:Y:S01]  /*41b0*/  FMUL.FTZ R4, R128.reuse, R7 ;  /* 0x0000000780047220 */ /* 0x040fe20000410000 */
[----:B------:R-:W-:Y:S01]  /*41c0*/  HADD2.F32 R109, -RZ, R109.H0_H0 ;  /* 0x2000006dff6d7230 */ /* 0x000fe20000004100 */
[----:B------:R-:W-:-:S02]  /*41d0*/  FMUL.FTZ R6, R128, R107 ;  /* 0x0000006b80067220 */ /* 0x000fc40000410000 */
[----:B------:R-:W-:Y:S01]  /*41e0*/  FFMA.FTZ R4, R126, R107, -R4 ;  /* 0x0000006b7e047223 */ /* 0x000fe20000010804 */
[----:B------:R-:W-:Y:S01]  /*41f0*/  HADD2.F32 R107, -RZ, R31.H0_H0 ;  /* 0x2000001fff6b7230 */ /* 0x000fe20000004100 */
[----:B------:R-:W-:Y:S02]  /*4200*/  FMUL.FTZ R19, R124, R19 ;  /* 0x000000137c137220 */ /* 0x000fe40000410000 */
[----:B------:R-:W-:Y:S02]  /*4210*/  FMUL.FTZ R154, R76, R111 ;  /* 0x0000006f4c9a7220 */ /* 0x000fe40000410000 */
[----:B------:R-:W-:Y:S02]  /*4220*/  FFMA.FTZ R19, R122, R23, R19 ;  /* 0x000000177a137223 */ /* 0x000fe40000010013 */
[----:B------:R-:W-:Y:S02]  /*4230*/  FFMA.FTZ R7, R126, R7, R6 ;  /* 0x000000077e077223 */ /* 0x000fe40000010006 */
[----:B------:R-:W-:-:S02]  /*4240*/  FMUL.FTZ R156, R76, R109 ;  /* 0x0000006d4c9c7220 */ /* 0x000fc40000410000 */
[C---:B------:R-:W-:Y:S02]  /*4250*/  FFMA.FTZ R23, R107.reuse, R154, R4 ;  /* 0x0000009a6b177223 */ /* 0x040fe40000010004 */
[----:B------:R-:W-:Y:S02]  /*4260*/  FFMA.FTZ R7, R107, R156, R7 ;  /* 0x0000009c6b077223 */ /* 0x000fe40000010007 */
[----:B------:R-:W-:Y:S01]  /*4270*/  FMUL.FTZ R18, R132, R23 ;  /* 0x0000001784127220 */ /* 0x000fe20000410000 */
[----:B------:R-:W-:Y:S01]  /*4280*/  HADD2.F32 R147, -RZ, R147.H0_H0 ;  /* 0x20000093ff937230 */ /* 0x000fe20000004100 */
[----:B------:R-:W-:Y:S02]  /*4290*/  FMUL.FTZ R4, R128, R19 ;  /* 0x0000001380047220 */ /* 0x000fe40000410000 */
[-C--:B------:R-:W-:Y:S02]  /*42a0*/  FFMA.FTZ R18, R130, R7.reuse, R18 ;  /* 0x0000000782127223 */ /* 0x080fe40000010012 */
[----:B------:R-:W-:Y:S01]  /*42b0*/  FMUL.FTZ R7, R132, R7 ;  /* 0x0000000784077220 */ /* 0x000fe20000410000 */
[----:B------:R-:W-:Y:S01]  /*42c0*/  HADD2.F32 R143, -RZ, R143.H0_H0 ;  /* 0x2000008fff8f7230 */ /* 0x000fe20000004100 */
[-C--:B------:R-:W-:Y:S01]  /*42d0*/  FMUL.FTZ R6, R128, R5.reuse ;  /* 0x0000000580067220 */ /* 0x080fe20000410000 */
[----:B------:R-:W-:Y:S01]  /*42e0*/  HADD2.F32 R145, -RZ, R30.H0_H0 ;  /* 0x2000001eff917230 */ /* 0x000fe20000004100 */
[----:B------:R-:W-:Y:S01]  /*42f0*/  FFMA.FTZ R5, R126, R5, -R4 ;  /* 0x000000057e057223 */ /* 0x000fe20000010804 */
[----:B------:R-:W-:Y:S01]  /*4300*/  ISETP.NE.AND P2, PT, R62, 0x1f, PT ;  /* 0x0000001f3e00780c */ /* 0x000fe20003f45270 */
        /* <DEDUP_REMOVED lines=8> */
[----:B------:R-:W-:Y:S02]  /*4390*/  FFMA.FTZ R19, R130, R19, R6 ;  /* 0x0000001382137223 */ /* 0x000fe40000010006 */
[----:B------:R-:W-:Y:S02]  /*43a0*/  FMUL.FTZ R6, R144, R7 ;  /* 0x0000000790067220 */ /* 0x000fe40000410000 */
[----:B------:R-:W-:Y:S02]  /*43b0*/  FFMA.FTZ R5, R130, R5, -R4 ;  /* 0x0000000582057223 */ /* 0x000fe40000010804 */
[-C--:B------:R-:W-:Y:S02]  /*43c0*/  FMUL.FTZ R4, R144, R23.reuse ;  /* 0x0000001790047220 */ /* 0x080fe40000410000 */
[----:B------:R-:W-:-:S02]  /*43d0*/  FFMA.FTZ R6, R142, R23, R6 ;  /* 0x000000178e067223 */ /* 0x000fc40000010006 */
[----:B------:R0:W1:Y:S01]  /*43e0*/  @P2 LDS.64 R22, [R62.X8+0x20b8] ;  /* 0x0020b8003e162984 */ /* 0x0000620000008a00 */
[----:B------:R-:W-:Y:S02]  /*43f0*/  HADD2.F32 R149, -RZ, R149.H0_H0 ;  /* 0x20000095ff957230 */ /* 0x000fe40000004100 */
[----:B------:R-:W-:Y:S01]  /*4400*/  HADD2.F32 R153, -RZ, R153.H0_H0 ;  /* 0x20000099ff997230 */ /* 0x000fe20000004100 */
[----:B------:R-:W-:Y:S01]  /*4410*/  FMUL.FTZ R161, R144, R19 ;  /* 0x0000001390a17220 */ /* 0x000fe20000410000 */
[----:B------:R-:W-:Y:S01]  /*4420*/  HADD2.F32 R151, -RZ, R29.H0_H0 ;  /* 0x2000001dff977230 */ /* 0x000fe20000004100 */
[----:B------:R-:W-:Y:S01]  /*4430*/  FFMA.FTZ R4, R142, R7, -R4 ;  /* 0x000000078e047223 */ /* 0x000fe20000010804 */
[----:B------:R-:W-:Y:S01]  /*4440*/  BSSY B0, `(.L_x_11581) ;  /* 0x0000011000007945 */ /* 0x000fe20003800000 */
[C---:B------:R-:W-:Y:S02]  /*4450*/  FMUL.FTZ R162, R72.reuse, R149 ;  /* 0x0000009548a27220 */ /* 0x040fe40000410000 */
[----:B------:R-:W-:-:S02]  /*4460*/  FMUL.FTZ R164, R72, R153 ;  /* 0x0000009948a47220 */ /* 0x000fc40000410000 */
[-C--:B------:R-:W-:Y:S02]  /*4470*/  FFMA.FTZ R161, R142, R5.reuse, -R161 ;  /* 0x000000058ea17223 */ /* 0x080fe400000108a1 */
[----:B------:R-:W-:Y:S02]  /*4480*/  FMUL.FTZ R5, R144, R5 ;  /* 0x0000000590057220 */ /* 0x000fe40000410000 */
        /* <DEDUP_REMOVED lines=12> */
.L_x_11582:
[----:B0-----:R-:W-:Y:S05]  /*4550*/  BSYNC B0 ;  /* 0x0000000000007941 */ /* 0x001fea0003800000 */
.L_x_11581:
        /* <DEDUP_REMOVED lines=11> */
[----:B------:R-:W-:Y:S01]  /*4610*/  SHFL.IDX PT, R26, R26, RZ, 0x1f ;  /* 0x00001fff1a1a7589 */ /* 0x000fe200000e0000 */
[C---:B0-----:R-:W-:Y:S02]  /*4620*/  FMUL.FTZ R7, R5.reuse, R166 ;  /* 0x000000a605077220 */ /* 0x041fe40000410000 */
[-C--:B--2---:R-:W-:Y:S02]  /*4630*/  FMUL.FTZ R19, R5, R18.reuse ;  /* 0x0000001205137220 */ /* 0x084fe40000410000 */
[C---:B------:R-:W-:Y:S02]  /*4640*/  FFMA.FTZ R18, R161.reuse, R18, -R7 ;  /* 0x00000012a1127223 */ /* 0x040fe40000010807 */
[----:B------:R-:W-:-:S02]  /*4650*/  FFMA.FTZ R166, R161, R166, R19 ;  /* 0x000000a6a1a67223 */ /* 0x000fc40000010013 */
        /* <DEDUP_REMOVED lines=15> */
[----:B------:R-:W-:Y:S01]  /*4750*/  IMAD R168, R183, c[0x0][0x2a0], RZ ;  /* 0x0000a800b7a87a24 */ /* 0x000fe200078e02ff */
[----:B------:R-:W-:Y:S02]  /*4760*/  ISETP.GE.AND P3, PT, R60, 0x2, PT ;  /* 0x000000023c00780c */ /* 0x000fe40003f66270 */
[----:B------:R-:W4:Y:S01]  /*4770*/  SHFL.UP PT, R7, R18, 0x2, RZ ;  /* 0x0440000012077989 */ /* 0x000f2200000e00ff */
[----:B------:R-:W-:-:S02]  /*4780*/  IMAD R167, R64, R4, R5 ;  /* 0x0000000440a77224 */ /* 0x000fc400078e0205 */
[----:B------:R-:W-:-:S04]  /*4790*/  IMAD.WIDE.U32 R4, R4, R67, RZ ;  /* 0x0000004304047225 */ /* 0x000fc800078e00ff */
[----:B------:R-:W-:Y:S01]  /*47a0*/  IMAD R173, R65, c[0x0][0x2a4], R168 ;  /* 0x0000a90041ad7a24 */ /* 0x000fe200078e02a8 */
[----:B------:R-:W-:Y:S01]  /*47b0*/  IADD3 R5, R167, R5, RZ ;  /* 0x00000005a7057210 */ /* 0x000fe20007ffe0ff */
[----:B0-----:R-:W-:-:S04]  /*47c0*/  FMUL.FTZ R166, R18, R165 ;  /* 0x000000a512a67220 */ /* 0x001fc80000410000 */
        /* <DEDUP_REMOVED lines=134> */
[----:B------:R1:W2:Y:S01]  /*5030*/  SHFL.IDX PT, R184, R27, RZ, 0x1f ;  /* 0x00001fff1bb87589 */ /* 0x0002a200000e0000 */
[----:B------:R-:W-:-:S02]  /*5040*/  @P3 FADD.FTZ R159, R159, R178 ;  /* 0x000000b29f9f3221 */ /* 0x000fc40000010000 */
[----:B------:R-:W-:Y:S01]  /*5050*/  FFMA.FTZ R185, R122, R185, R188 ;  /* 0x000000b97ab97223 */ /* 0x000fe200000100bc */
[----:B------:R-:W3:Y:S01]  /*5060*/  SHFL.UP PT, R161, R161, 0x1, RZ ;  /* 0x04200000a1a17989 */ /* 0x000ee200000e00ff */
[C---:B------:R-:W-:Y:S02]  /*5070*/  FMUL.FTZ R179, R120.reuse, -R187 ;  /* 0x800000bb78b37220 */ /* 0x040fe40000410000 */
[C---:B------:R-:W-:Y:S01]  /*5080*/  FMUL.FTZ R177, R87.reuse, R25 ;  /* 0x0000001957b17220 */ /* 0x040fe20000410000 */
[----:B------:R-:W4:Y:S01]  /*5090*/  SHFL.UP PT, R163, R163, 0x1, RZ ;  /* 0x04200000a3a37989 */ /* 0x000f2200000e00ff */
[----:B-1----:R-:W-:Y:S02]  /*50a0*/  FMUL.FTZ R27, R120, -R185 ;  /* 0x800000b9781b7220 */ /* 0x002fe40000410000 */
[----:B------:R-:W-:Y:S01]  /*50b0*/  FMUL.FTZ R178, R87, R24 ;  /* 0x0000001857b27220 */ /* 0x000fe20000410000 */
[----:B------:R-:W1:Y:S01]  /*50c0*/  SHFL.UP PT, R159, R159, 0x1, RZ ;  /* 0x042000009f9f7989 */ /* 0x000e6200000e00ff */
[----:B------:R-:W-:-:S02]  /*50d0*/  FFMA.FTZ R187, R118, R187, -R27 ;  /* 0x000000bb76bb7223 */ /* 0x000fc4000001081b */
[----:B------:R-:W-:Y:S01]  /*50e0*/  FFMA.FTZ R179, R118, R185, R179 ;  /* 0x000000b976b37223 */ /* 0x000fe200000100b3 */
[----:B------:R0:W1:Y:S01]  /*50f0*/  @!P0 LDS.128 R4, [R73.X16+0x21b0] ;  /* 0x0021b00049048984 */ /* 0x000062000000cc00 */
[----:B------:R-:W-:Y:S01]  /*5100*/  FADD.FTZ R189, -R177, R190 ;  /* 0x000000beb1bd7221 */ /* 0x000fe20000010100 */
[----:B------:R-:W-:Y:S01]  /*5110*/  ISETP.NE.AND P0, PT, R182, 0x1f, PT ;  /* 0x0000001fb600780c */ /* 0x000fe20003f05270 */
[----:B------:R-:W-:Y:S02]  /*5120*/  FMUL.FTZ R27, R114, -R187 ;  /* 0x800000bb721b7220 */ /* 0x000fe40000410000 */
[----:B------:R-:W-:Y:S02]  /*5130*/  FADD.FTZ R191, R178, R191 ;  /* 0x000000bfb2bf7221 */ /* 0x000fe40000010000 */
[----:B------:R-:W-:Y:S02]  /*5140*/  FMUL.FTZ R185, R114, -R179 ;  /* 0x800000b372b97220 */ /* 0x000fe40000410000 */
[----:B------:R-:W-:-:S02]  /*5150*/  FMUL.FTZ R188, R110, -R189 ;  /* 0x800000bd6ebc7220 */ /* 0x000fc40000410000 */
[----:B------:R-:W-:Y:S02]  /*5160*/  FFMA.FTZ R179, R116, R179, R27 ;  /* 0x000000b374b37223 */ /* 0x000fe4000001001b */
[----:B0-----:R-:W-:Y:S02]  /*5170*/  FMUL.FTZ R27, R186, R26 ;  /* 0x0000001aba1b7220 */ /* 0x001fe40000410000 */
[-C--:B------:R-:W-:Y:S02]  /*5180*/  FMUL.FTZ R190, R110, -R191.reuse ;  /* 0x800000bf6ebe7220 */ /* 0x080fe40000410000 */
[----:B------:R-:W-:Y:S02]  /*5190*/  FFMA.FTZ R191, R112, R191, -R188 ;  /* 0x000000bf70bf7223 */ /* 0x000fe400000108bc */
[----:B--2---:R-:W-:Y:S02]  /*51a0*/  FMUL.FTZ R186, R186, R184 ;  /* 0x000000b8baba7220 */ /* 0x004fe40000410000 */
[----:B------:R-:W-:-:S02]  /*51b0*/  FFMA.FTZ R185, R116, R187, -R185 ;  /* 0x000000bb74b97223 */ /* 0x000fc400000108b9 */
[C---:B---3--:R-:W-:Y:S02]  /*51c0*/  FFMA.FTZ R188, R161.reuse, R184, R27 ;  /* 0x000000b8a1bc7223 */ /* 0x048fe4000001001b */
[----:B------:R-:W-:Y:S02]  /*51d0*/  FFMA.FTZ R186, R161, R26, -R186 ;  /* 0x0000001aa1ba7223 */ /* 0x000fe400000108ba */
[C---:B------:R-:W-:Y:S02]  /*51e0*/  FMUL.FTZ R27, R110.reuse, -R185 ;  /* 0x800000b96e1b7220 */ /* 0x040fe40000410000 */
[----:B----4-:R-:W-:Y:S02]  /*51f0*/  @P1 FADD.FTZ R184, R163, R188 ;  /* 0x000000bca3b81221 */ /* 0x010fe40000010000 */
[----:B------:R-:W-:Y:S02]  /*5200*/  FMUL.FTZ R187, R110, -R179 ;  /* 0x800000b36ebb7220 */ /* 0x000fe40000410000 */
[----:B-1----:R-:W-:-:S02]  /*5210*/  @P1 FADD.FTZ R26, R159, R186 ;  /* 0x000000ba9f1a1221 */ /* 0x002fc40000010000 */
[C---:B------:R-:W-:Y:S02]  /*5220*/  FFMA.FTZ R179, R112.reuse, R179, R27 ;  /* 0x000000b370b37223 */ /* 0x040fe4000001001b */
[----:B------:R-:W-:Y:S02]  /*5230*/  FMUL.FTZ R159, R21, R184 ;  /* 0x000000b8159f7220 */ /* 0x000fe40000410000 */
[----:B------:R-:W-:Y:S01]  /*5240*/  FFMA.FTZ R190, R112, R189, R190 ;  /* 0x000000bd70be7223 */ /* 0x000fe200000100be */
[----:B------:R0:W1:Y:S01]  /*5250*/  SHFL.DOWN PT, R194, R179, 0x1, 0x1f ;  /* 0x08201f00b3c27f89 */ /* 0x00006200000e0000 */
[C---:B------:R-:W-:Y:S02]  /*5260*/  FMUL.FTZ R24, R89.reuse, R24 ;  /* 0x0000001859187220 */ /* 0x040fe40000410000 */
[----:B------:R-:W-:Y:S02]  /*5270*/  FMUL.FTZ R27, R89, R25 ;  /* 0x00000019591b7220 */ /* 0x000fe40000410000 */
[----:B------:R-:W-:-:S02]  /*5280*/  FMUL.FTZ R21, R21, R26 ;  /* 0x0000001a15157220 */ /* 0x000fc40000410000 */
[----:B------:R-:W-:Y:S02]  /*5290*/  FFMA.FTZ R26, R20, R26, -R159 ;  /* 0x0000001a141a7223 */ /* 0x000fe4000001089f */
[----:B------:R-:W-:Y:S02]  /*52a0*/  FFMA.FTZ R161, R112, R185, -R187 ;  /* 0x000000b970a17223 */ /* 0x000fe400000108bb */
[----:B------:R-:W-:Y:S02]  /*52b0*/  FADD.FTZ R159, R24, R191 ;  /* 0x000000bf189f7221 */ /* 0x000fe40000010000 */
[----:B------:R-:W-:Y:S01]  /*52c0*/  FADD.FTZ R163, -R27, R190 ;  /* 0x000000be1ba37221 */ /* 0x000fe20000010100 */
[----:B------:R0:W2:Y:S01]  /*52d0*/  SHFL.DOWN PT, R192, R161, 0x1, 0x1f ;  /* 0x08201f00a1c07f89 */ /* 0x0000a200000e0000 */
[----:B------:R-:W-:-:S03]  /*52e0*/  FFMA.FTZ R20, R20, R184, R21 ;  /* 0x000000b814147223 */ /* 0x000fc60000010015 */
[----:B------:R0:W3:Y:S04]  /*52f0*/  SHFL.DOWN PT, R188, R159, 0x1, 0x1f ;  /* 0x08201f009fbc7f89 */ /* 0x0000e800000e0000 */
[----:B------:R0:W4:Y:S01]  /*5300*/  SHFL.DOWN PT, R196, R163, 0x1, 0x1f ;  /* 0x08201f00a3c47f89 */ /* 0x00012200000e0000 */
[----:B------:R-:W-:Y:S05]  /*5310*/  @!P0 BRA `(.L_x_11584) ;  /* 0x000000b000008947 */ /* 0x000fea0003800000 */
[C---:B----4-:R-:W-:Y:S02]  /*5320*/  FMUL.FTZ R186, R179.reuse, R196 ;  /* 0x000000c4b3ba7220 */ /* 0x050fe40000410000 */
[C---:B-1----:R-:W-:Y:S02]  /*5330*/  FMUL.FTZ R184, R179.reuse, R194 ;  /* 0x000000c2b3b87220 */ /* 0x042fe40000410000 */
[-C--:B---3--:R-:W-:Y:S02]  /*5340*/  FMUL.FTZ R190, R179, R188.reuse ;  /* 0x000000bcb3be7220 */ /* 0x088fe40000410000 */
[----:B------:R-:W-:-:S02]  /*5350*/  FFMA.FTZ R188, R161, R188, -R186 ;  /* 0x000000bca1bc7223 */ /* 0x000fc400000108ba */
[-C--:B--2---:R-:W-:Y:S02]  /*5360*/  FMUL.FTZ R186, R179, R192.reuse ;  /* 0x000000c0b3ba7220 */ /* 0x084fe40000410000 */
[C---:B------:R-:W-:Y:S02]  /*5370*/  FFMA.FTZ R184, R161.reuse, R192, -R184 ;  /* 0x000000c0a1b87223 */ /* 0x040fe400000108b8 */
[C---:B------:R-:W-:Y:S02]  /*5380*/  FFMA.FTZ R190, R161.reuse, R196, R190 ;  /* 0x000000c4a1be7223 */ /* 0x040fe400000100be */
[----:B0-----:R-:W-:Y:S01]  /*5390*/  FFMA.FTZ R179, R161, R194, R186 ;  /* 0x000000c2a1b37223 */ /* 0x001fe200000100ba */
[----:B------:R-:W-:Y:S01]  /*53a0*/  MOV R161, R184 ;  /* 0x000000b800a17202 */ /* 0x000fe20000000f00 */
[----:B------:R-:W-:Y:S02]  /*53b0*/  FADD.FTZ R159, R159, R188 ;  /* 0x000000bc9f9f7221 */ /* 0x000fe40000010000 */
[----:B------:R-:W-:-:S02]  /*53c0*/  FADD.FTZ R163, R163, R190 ;  /* 0x000000bea3a37221 */ /* 0x000fc40000010000 */
.L_x_11584:
[----:B------:R-:W-:Y:S05]  /*53d0*/  BSYNC B0 ;  /* 0x0000000000007941 */ /* 0x000fea0003800000 */
.L_x_11583:
[----:B------:R-:W-:Y:S01]  /*53e0*/  ISETP.GT.U32.AND P0, PT, R182, 0x1d, PT ;  /* 0x0000001db600780c */ /* 0x000fe20003f04070 */
[----:B------:R-:W-:Y:S01]  /*53f0*/  FADD.FTZ R157, R157, R20 ;  /* 0x000000149d9d7221 */ /* 0x000fe20000010000 */
[----:B---3--:R3:W0:Y:S01]  /*5400*/  SHFL.DOWN PT, R188, R161, 0x2, 0x1f ;  /* 0x08401f00a1bc7f89 */ /* 0x00862200000e0000 */
[----:B------:R-:W-:Y:S01]  /*5410*/  FADD.FTZ R155, R155, R26 ;  /* 0x0000001a9b9b7221 */ /* 0x000fe20000010000 */
[----:B------:R-:W-:Y:S01]  /*5420*/  BSSY B0, `(.L_x_11585) ;  /* 0x0000014000007945 */ /* 0x000fe20003800000 */
[C---:B------:R-:W-:Y:S01]  /*5430*/  FMUL.FTZ R21, R110.reuse, R157 ;  /* 0x0000009d6e157220 */ /* 0x040fe20000410000 */
[----:B------:R3:W4:Y:S01]  /*5440*/  SHFL.DOWN PT, R190, R179, 0x2, 0x1f ;  /* 0x08401f00b3be7f89 */ /* 0x00072200000e0000 */
[----:B------:R-:W-:-:S02]  /*5450*/  FMUL.FTZ R25, R110, R155 ;  /* 0x0000009b6e197220 */ /* 0x000fc40000410000 */
[C---:B------:R-:W-:Y:S01]  /*5460*/  FFMA.FTZ R21, R112.reuse, R155, -R21 ;  /* 0x0000009b70157223 */ /* 0x040fe20000010815 */
[----:B------:R3:W2:Y:S01]  /*5470*/  SHFL.DOWN PT, R184, R159, 0x2, 0x1f ;  /* 0x08401f009fb87f89 */ /* 0x0006a200000e0000 */
[----:B------:R-:W-:-:S03]  /*5480*/  FFMA.FTZ R25, R112, R157, R25 ;  /* 0x0000009d70197223 */ /* 0x000fc60000010019 */
[----:B--2---:R3:W2:Y:S01]  /*5490*/  SHFL.DOWN PT, R192, R163, 0x2, 0x1f ;  /* 0x08401f00a3c07f89 */ /* 0x0046a200000e0000 */
[----:B------:R-:W-:Y:S05]  /*54a0*/  @P0 BRA `(.L_x_11586) ;  /* 0x000000b000000947 */ /* 0x000fea0003800000 */
[C---:B--2---:R-:W-:Y:S02]  /*54b0*/  FMUL.FTZ R26, R179.reuse, R192 ;  /* 0x000000c0b31a7220 */ /* 0x044fe40000410000 */
[C---:B----4-:R-:W-:Y:S02]  /*54c0*/  FMUL.FTZ R20, R179.reuse, R190 ;  /* 0x000000beb3147220 */ /* 0x050fe40000410000 */
[-C--:B------:R-:W-:Y:S02]  /*54d0*/  FMUL.FTZ R186, R179, R184.reuse ;  /* 0x000000b8b3ba7220 */ /* 0x080fe40000410000 */
[----:B------:R-:W-:Y:S02]  /*54e0*/  FFMA.FTZ R184, R161, R184, -R26 ;  /* 0x000000b8a1b87223 */ /* 0x000fe4000001081a */
[-C--:B0-----:R-:W-:Y:S02]  /*54f0*/  FMUL.FTZ R26, R179, R188.reuse ;  /* 0x000000bcb31a7220 */ /* 0x081fe40000410000 */
[----:B------:R-:W-:-:S02]  /*5500*/  FFMA.FTZ R20, R161, R188, -R20 ;  /* 0x000000bca1147223 */ /* 0x000fc40000010814 */
[C---:B------:R-:W-:Y:S02]  /*5510*/  FFMA.FTZ R186, R161.reuse, R192, R186 ;  /* 0x000000c0a1ba7223 */ /* 0x040fe400000100ba */
[----:B---3--:R-:W-:Y:S01]  /*5520*/  FFMA.FTZ R179, R161, R190, R26 ;  /* 0x000000bea1b37223 */ /* 0x008fe2000001001a */
[----:B------:R-:W-:Y:S01]  /*5530*/  MOV R161, R20 ;  /* 0x0000001400a17202 */ /* 0x000fe20000000f00 */
[----:B------:R-:W-:Y:S02]  /*5540*/  FADD.FTZ R159, R159, R184 ;  /* 0x000000b89f9f7221 */ /* 0x000fe40000010000 */
[----:B------:R-:W-:Y:S02]  /*5550*/  FADD.FTZ R163, R163, R186 ;  /* 0x000000baa3a37221 */ /* 0x000fe40000010000 */
.L_x_11586:
[----:B------:R-:W-:Y:S05]  /*5560*/  BSYNC B0 ;  /* 0x0000000000007941 */ /* 0x000fea0003800000 */
.L_x_11585:
[----:B------:R-:W-:Y:S01]  /*5570*/  ISETP.GT.U32.AND P0, PT, R182, 0x1b, PT ;  /* 0x0000001bb600780c */ /* 0x000fe20003f04070 */
[C---:B------:R-:W-:Y:S01]  /*5580*/  FFMA.FTZ R185, R135.reuse, R134, R21 ;  /* 0x0000008687b97223 */ /* 0x040fe20000010015 */
[----:B-1----:R1:W3:Y:S01]  /*5590*/  SHFL.DOWN PT, R194, R161, 0x4, 0x1f ;  /* 0x08801f00a1c27f89 */ /* 0x0022e200000e0000 */
[----:B------:R-:W-:Y:S01]  /*55a0*/  FMUL.FTZ R134, R86, R137 ;  /* 0x0000008956867220 */ /* 0x000fe20000410000 */
[----:B------:R-:W-:Y:S01]  /*55b0*/  BSSY B0, `(.L_x_11587) ;  /* 0x000001e000007945 */ /* 0x000fe20003800000 */
[----:B------:R-:W-:Y:S01]  /*55c0*/  FFMA.FTZ R187, R135, R136, R25 ;  /* 0x0000008887bb7223 */ /* 0x000fe20000010019 */
[----:B----4-:R1:W4:Y:S01]  /*55d0*/  SHFL.DOWN PT, R196, R179, 0x4, 0x1f ;  /* 0x08801f00b3c47f89 */ /* 0x01032200000e0000 */
[----:B------:R-:W-:-:S02]  /*55e0*/  FFMA.FTZ R20, R141, -R134, R155 ;  /* 0x800000868d147223 */ /* 0x000fc4000001009b */
[----:B------:R-:W-:Y:S01]  /*55f0*/  FFMA.FTZ R21, R139, -R134, R157 ;  /* 0x800000868b157223 */ /* 0x000fe2000001009d */
[----:B------:R1:W2:Y:S01]  /*5600*/  SHFL.DOWN PT, R186, R159, 0x4, 0x1f ;  /* 0x08801f009fba7f89 */ /* 0x0002a200000e0000 */
[C---:B------:R-:W-:Y:S02]  /*5610*/  FFMA.FTZ R134, R89.reuse, -R157, RZ ;  /* 0x8000009d59867223 */ /* 0x040fe400000100ff */
[----:B------:R-:W-:Y:S01]  /*5620*/  FFMA.FTZ R26, R89, R155, RZ ;  /* 0x0000009b591a7223 */ /* 0x000fe200000100ff */
[----:B------:R1:W0:Y:S01]  /*5630*/  SHFL.DOWN PT, R198, R163, 0x4, 0x1f ;  /* 0x08801f00a3c67f89 */ /* 0x00022200000e0000 */
[----:B------:R-:W-:Y:S02]  /*5640*/  FMUL.FTZ R25, R114, R187 ;  /* 0x000000bb72197220 */ /* 0x000fe40000410000 */
[----:B------:R-:W-:Y:S02]  /*5650*/  FMUL.FTZ R136, R84, R135 ;  /* 0x0000008754887220 */ /* 0x000fe40000410000 */
[----:B------:R-:W-:-:S02]  /*5660*/  FMUL.FTZ R155, R114, R185 ;  /* 0x000000b9729b7220 */ /* 0x000fc40000410000 */
[C---:B--2---:R-:W-:Y:S02]  /*5670*/  FFMA.FTZ R192, R87.reuse, -R187, R134 ;  /* 0x800000bb57c07223 */ /* 0x044fe40000010086 */
[-C--:B------:R-:W-:Y:S02]  /*5680*/  FFMA.FTZ R190, R87, R185.reuse, R26 ;  /* 0x000000b957be7223 */ /* 0x080fe4000001001a */
[C---:B------:R-:W-:Y:S02]  /*5690*/  FFMA.FTZ R134, R116.reuse, R185, -R25 ;  /* 0x000000b974867223 */ /* 0x040fe40000010819 */
[-C--:B------:R-:W-:Y:S02]  /*56a0*/  FFMA.FTZ R25, R133, -R136.reuse, R185 ;  /* 0x8000008885197223 */ /* 0x080fe400000100b9 */
[----:B------:R-:W-:Y:S02]  /*56b0*/  FFMA.FTZ R26, R131, -R136, R187 ;  /* 0x80000088831a7223 */ /* 0x000fe400000100bb */
[----:B------:R-:W-:Y:S01]  /*56c0*/  FFMA.FTZ R155, R116, R187, R155 ;  /* 0x000000bb749b7223 */ /* 0x000fe2000001009b */
[----:B------:R-:W-:Y:S05]  /*56d0*/  @P0 BRA `(.L_x_11588) ;  /* 0x000000b000000947 */ /* 0x000fea0003800000 */
[C---:B01-34-:R-:W-:Y:S02]  /*56e0*/  FMUL.FTZ R184, R179.reuse, R198 ;  /* 0x000000c6b3b87220 */ /* 0x05bfe40000410000 */
        /* <DEDUP_REMOVED lines=10> */
.L_x_11588:
[----:B-1-34-:R-:W-:Y:S05]  /*5790*/  BSYNC B0 ;  /* 0x0000000000007941 */ /* 0x01afea0003800000 */
.L_x_11587:
[----:B------:R-:W-:Y:S01]  /*57a0*/  ISETP.GT.U32.AND P0, PT, R182, 0x17, PT ;  /* 0x00000017b600780c */ /* 0x000fe20003f04070 */
[C---:B------:R-:W-:Y:S01]  /*57b0*/  FFMA.FTZ R187, R129.reuse, R138, R155 ;  /* 0x0000008a81bb7223 */ /* 0x040fe2000001009b */
[----:B0-----:R0:W1:Y:S01]  /*57c0*/  SHFL.DOWN PT, R188, R161, 0x8, 0x1f ;  /* 0x09001f00a1bc7f89 */ /* 0x00106200000e0000 */
        /* <DEDUP_REMOVED lines=26> */
.L_x_11590:
[----:B0-----:R-:W-:Y:S05]  /*5970*/  BSYNC B0 ;  /* 0x0000000000007941 */ /* 0x001fea0003800000 */
.L_x_11589:
        /* <DEDUP_REMOVED lines=31> */
.L_x_11592:
[----:B------:R-:W-:Y:S05]  /*5b70*/  BSYNC B0 ;  /* 0x0000000000007941 */ /* 0x000fea0003800000 */
.L_x_11591:
[C---:B------:R-:W-:Y:S01]  /*5b80*/  FMUL.FTZ R157, R128.reuse, R185 ;  /* 0x000000b9809d7220 */ /* 0x040fe20000410000 */
[----:B------:R-:W-:Y:S01]  /*5b90*/  SHFL.DOWN PT, R193, R179, 0x1, 0x1f ;  /* 0x08201f00b3c17f89 */ /* 0x000fe200000e0000 */
[-C--:B------:R-:W-:Y:S01]  /*5ba0*/  FMUL.FTZ R155, R128, R187.reuse ;  /* 0x000000bb809b7220 */ /* 0x080fe20000410000 */
[----:B------:R-:W-:Y:S01]  /*5bb0*/  ISETP.NE.AND P0, PT, R62, RZ, PT ;  /* 0x000000ff3e00720c */ /* 0x000fe20003f05270 */
[----:B------:R-:W-:Y:S01]  /*5bc0*/  FFMA.FTZ R157, R126, R187, R157 ;  /* 0x000000bb7e9d7223 */ /* 0x000fe2000001009d */
[----:B----4-:R-:W4:Y:S01]  /*5bd0*/  SHFL.IDX PT, R186, R6, RZ, 0x1f ;  /* 0x00001fff06ba7589 */ /* 0x010f2200000e0000 */
[----:B------:R-:W-:Y:S01]  /*5be0*/  FMUL.FTZ R148, R78, R113 ;  /* 0x000000714e947220 */ /* 0x000fe20000410000 */
[----:B------:R-:W-:Y:S01]  /*5bf0*/  BSSY B0, `(.L_x_11593) ;  /* 0x00000ed000007945 */ /* 0x000fe20003800000 */
[----:B------:R-:W-:Y:S01]  /*5c00*/  FFMA.FTZ R155, R126, R185, -R155 ;  /* 0x000000b97e9b7223 */ /* 0x000fe2000001089b */
[----:B-1----:R-:W-:Y:S01]  /*5c10*/  SHFL.DOWN PT, R188, R161, 0x1, 0x1f ;  /* 0x08201f00a1bc7f89 */ /* 0x002fe200000e0000 */
[----:B------:R-:W-:-:S02]  /*5c20*/  FFMA.FTZ R191, R107, R156, R157 ;  /* 0x0000009c6bbf7223 */ /* 0x000fc4000001009d */
[----:B------:R-:W-:Y:S01]  /*5c30*/  FFMA.FTZ R146, R115, -R148, R185 ;  /* 0x8000009473927223 */ /* 0x000fe200000100b9 */
[----:B---3--:R1:W-:Y:S01]  /*5c40*/  SHFL.IDX PT, R184, R161, RZ, 0x1f ;  /* 0x00001fffa1b87589 */ /* 0x0083e200000e0000 */
[----:B------:R-:W-:Y:S02]  /*5c50*/  FFMA.FTZ R189, R107, R154, R155 ;  /* 0x0000009a6bbd7223 */ /* 0x000fe4000001009b */
[----:B------:R-:W-:Y:S02]  /*5c60*/  FFMA.FTZ R192, R81, -R187, R192 ;  /* 0x800000bb51c07223 */ /* 0x000fe400000100c0 */
[----:B------:R-:W-:Y:S02]  /*5c70*/  FFMA.FTZ R148, R117, -R148, R187 ;  /* 0x8000009475947223 */ /* 0x000fe400000100bb */
[----:B------:R-:W-:Y:S01]  /*5c80*/  FMUL.FTZ R155, R132, R191 ;  /* 0x000000bf849b7220 */ /* 0x000fe20000410000 */
[----:B------:R-:W3:Y:S01]  /*5c90*/  SHFL.IDX PT, R187, R7, RZ, 0x1f ;  /* 0x00001fff07bb7589 */ /* 0x000ee200000e0000 */
[----:B------:R-:W-:-:S02]  /*5ca0*/  FFMA.FTZ R190, R81, R185, R190 ;  /* 0x000000b951be7223 */ /* 0x000fc400000100be */
[----:B------:R-:W-:Y:S01]  /*5cb0*/  FMUL.FTZ R152, R76, R107 ;  /* 0x0000006b4c987220 */ /* 0x000fe20000410000 */
[----:B------:R5:W0:Y:S01]  /*5cc0*/  SHFL.IDX PT, R185, R179, RZ, 0x1f ;  /* 0x00001fffb3b97589 */ /* 0x000a2200000e0000 */
[-C--:B------:R-:W-:Y:S02]  /*5cd0*/  FFMA.FTZ R155, R130, R189.reuse, -R155 ;  /* 0x000000bd829b7223 */ /* 0x080fe4000001089b */
[-C--:B------:R-:W-:Y:S02]  /*5ce0*/  FMUL.FTZ R157, R132, R189.reuse ;  /* 0x000000bd849d7220 */ /* 0x080fe40000410000 */
[----:B------:R-:W-:Y:S02]  /*5cf0*/  FFMA.FTZ R190, R79, R189, R190 ;  /* 0x000000bd4fbe7223 */ /* 0x000fe400000100be */
[----:B--2---:R-:W-:Y:S02]  /*5d00*/  FFMA.FTZ R150, R111, -R152, R189 ;  /* 0x800000986f967223 */ /* 0x004fe400000100bd */
[----:B01----:R-:W-:Y:S01]  /*5d10*/  FFMA.FTZ R161, R145, R160, R155 ;  /* 0x000000a091a17223 */ /* 0x003fe2000001009b */
[----:B------:R-:W0:Y:S01]  /*5d20*/  SHFL.DOWN PT, R189, R163, 0x1, 0x1f ;  /* 0x08201f00a3bd7f89 */ /* 0x000e2200000e0000 */
[----:B------:R-:W-:-:S02]  /*5d30*/  FFMA.FTZ R157, R130, R191, R157 ;  /* 0x000000bf829d7223 */ /* 0x000fc4000001009d */
[----:B------:R-:W-:Y:S01]  /*5d40*/  FFMA.FTZ R190, R77, R161, R190 ;  /* 0x000000a14dbe7223 */ /* 0x000fe200000100be */
[----:B------:R-:W1:Y:S01]  /*5d50*/  SHFL.DOWN PT, R160, R159, 0x1, 0x1f ;  /* 0x08201f009fa07f89 */ /* 0x000e6200000e0000 */
[----:B-----5:R-:W-:Y:S02]  /*5d60*/  FFMA.FTZ R179, R145, R158, R157 ;  /* 0x0000009e91b37223 */ /* 0x020fe4000001009d */
[----:B------:R-:W-:Y:S01]  /*5d70*/  FMUL.FTZ R158, R74, R145 ;  /* 0x000000914a9e7220 */ /* 0x000fe20000410000 */
[----:B------:R-:W2:Y:S01]  /*5d80*/  SHFL.IDX PT, R159, R159, RZ, 0x1f ;  /* 0x00001fff9f9f7589 */ /* 0x000ea200000e0000 */
[C---:B------:R-:W-:Y:S02]  /*5d90*/  FMUL.FTZ R155, R144.reuse, R179 ;  /* 0x000000b3909b7220 */ /* 0x040fe40000410000 */
[-C--:B------:R-:W-:Y:S01]  /*5da0*/  FMUL.FTZ R157, R144, R161.reuse ;  /* 0x000000a1909d7220 */ /* 0x080fe20000410000 */
[----:B------:R-:W5:Y:S01]  /*5db0*/  SHFL.IDX PT, R163, R163, RZ, 0x1f ;  /* 0x00001fffa3a37589 */ /* 0x000f6200000e0000 */
[----:B------:R-:W-:-:S02]  /*5dc0*/  FFMA.FTZ R156, R142, R161, -R155 ;  /* 0x000000a18e9c7223 */ /* 0x000fc4000001089b */
[-C--:B------:R-:W-:Y:S02]  /*5dd0*/  FFMA.FTZ R154, R147, -R158.reuse, R161 ;  /* 0x8000009e939a7223 */ /* 0x080fe400000100a1 */
[----:B------:R-:W-:Y:S02]  /*5de0*/  FFMA.FTZ R155, R143, -R158, R179 ;  /* 0x8000009e8f9b7223 */ /* 0x000fe400000100b3 */
[----:B----4-:R-:W-:Y:S02]  /*5df0*/  @P2 FMUL.FTZ R158, R193, R186 ;  /* 0x000000bac19e2220 */ /* 0x010fe40000410000 */
[----:B------:R-:W-:Y:S02]  /*5e00*/  FFMA.FTZ R157, R142, R179, R157 ;  /* 0x000000b38e9d7223 */ /* 0x000fe4000001009d */
[----:B------:R-:W-:Y:S02]  /*5e10*/  FFMA.FTZ R162, R151, R162, R156 ;  /* 0x000000a297a27223 */ /* 0x000fe4000001009c */
[----:B---3--:R-:W-:-:S02]  /*5e20*/  @P2 FMUL.FTZ R161, R193, R187 ;  /* 0x000000bbc1a12220 */ /* 0x008fc40000410000 */
[----:B------:R-:W-:Y:S02]  /*5e30*/  FMUL.FTZ R156, R185, R6 ;  /* 0x00000006b99c7220 */ /* 0x000fe40000410000 */
[C---:B------:R-:W-:Y:S02]  /*5e40*/  @P2 FFMA.FTZ R158, R188.reuse, R187, R158 ;  /* 0x000000bbbc9e2223 */ /* 0x040fe4000001009e */
[----:B------:R-:W-:Y:S02]  /*5e50*/  FFMA.FTZ R164, R151, R164, R157 ;  /* 0x000000a497a47223 */ /* 0x000fe4000001009d */
[----:B------:R-:W-:Y:S02]  /*5e60*/  @P2 FFMA.FTZ R161, R188, R186, -R161 ;  /* 0x000000babca12223 */ /* 0x000fe400000108a1 */
[-C--:B------:R-:W-:Y:S02]  /*5e70*/  FMUL.FTZ R157, R185, R7.reuse ;  /* 0x00000007b99d7220 */ /* 0x080fe40000410000 */
[----:B------:R-:W-:-:S02]  /*5e80*/  FFMA.FTZ R156, R184, R7, R156 ;  /* 0x00000007b89c7223 */ /* 0x000fc4000001009c */
[----:B------:R-:W-:Y:S02]  /*5e90*/  FMUL.FTZ R7, R185, R5 ;  /* 0x00000005b9077220 */ /* 0x000fe40000410000 */
[----:B0-----:R-:W-:Y:S02]  /*5ea0*/  @P2 FADD.FTZ R187, R189, R158 ;  /* 0x0000009ebdbb2221 */ /* 0x001fe40000010000 */
[----:B-1----:R-:W-:Y:S02]  /*5eb0*/  @P2 FADD.FTZ R186, R160, R161 ;  /* 0x000000a1a0ba2221 */ /* 0x002fe40000010000 */
[-C--:B------:R-:W-:Y:S02]  /*5ec0*/  FMUL.FTZ R185, R185, R4.reuse ;  /* 0x00000004b9b97220 */ /* 0x080fe40000410000 */
[----:B------:R-:W-:Y:S02]  /*5ed0*/  FFMA.FTZ R4, R184, R4, -R7 ;  /* 0x00000004b8047223 */ /* 0x000fe40000010807 */
[----:B------:R-:W-:-:S02]  /*5ee0*/  FMUL.FTZ R7, R187, -R23 ;  /* 0x80000017bb077220 */ /* 0x000fc40000410000 */
[C---:B------:R-:W-:Y:S02]  /*5ef0*/  FMUL.FTZ R23, R186.reuse, -R23 ;  /* 0x80000017ba177220 */ /* 0x040fe40000410000 */
[-C--:B------:R-:W-:Y:S02]  /*5f00*/  FFMA.FTZ R186, R186, R22.reuse, -R7 ;  /* 0x00000016baba7223 */ /* 0x080fe40000010807 */
[----:B------:R-:W-:Y:S02]  /*5f10*/  FFMA.FTZ R158, R187, R22, R23 ;  /* 0x00000016bb9e7223 */ /* 0x000fe40000010017 */
[----:B------:R-:W-:Y:S02]  /*5f20*/  FADD.FTZ R167, R167, R186 ;  /* 0x000000baa7a77221 */ /* 0x000fe40000010000 */
[----:B------:R-:W-:Y:S02]  /*5f30*/  FADD.FTZ R169, -R169, R158 ;  /* 0x0000009ea9a97221 */ /* 0x000fe40000010100 */
[----:B------:R-:W-:-:S02]  /*5f40*/  FFMA.FTZ R6, R184, R6, -R157 ;  /* 0x00000006b8067223 */ /* 0x000fc4000001089d */
[C---:B------:R-:W-:Y:S02]  /*5f50*/  FMUL.FTZ R158, R144.reuse, -R169 ;  /* 0x800000a9909e7220 */ /* 0x040fe40000410000 */
[----:B------:R-:W-:Y:S02]  /*5f60*/  FMUL.FTZ R144, R144, -R167 ;  /* 0x800000a790907220 */ /* 0x000fe40000410000 */
[----:B------:R-:W-:Y:S02]  /*5f70*/  FMUL.FTZ R160, R72, R151 ;  /* 0x0000009748a07220 */ /* 0x000fe40000410000 */
[----:B------:R-:W-:Y:S02]  /*5f80*/  FFMA.FTZ R192, R79, -R191, R192 ;  /* 0x800000bf4fc07223 */ /* 0x000fe400000100c0 */
[----:B--2---:R-:W-:Y:S02]  /*5f90*/  FADD.FTZ R6, R159, R6 ;  /* 0x000000069f067221 */ /* 0x004fe40000010000 */
[----:B------:R-:W-:-:S02]  /*5fa0*/  FFMA.FTZ R159, R142, R167, -R158 ;  /* 0x000000a78e9f7223 */ /* 0x000fc4000001089e */
[----:B------:R-:W-:Y:S02]  /*5fb0*/  FFMA.FTZ R5, R184, R5, R185 ;  /* 0x00000005b8057223 */ /* 0x000fe400000100b9 */
[----:B-----5:R-:W-:Y:S02]  /*5fc0*/  FADD.FTZ R7, R163, R156 ;  /* 0x0000009ca3077221 */ /* 0x020fe40000010000 */
[----:B------:R-:W-:Y:S02]  /*5fd0*/  FFMA.FTZ R142, R142, R169, R144 ;  /* 0x000000a98e8e7223 */ /* 0x000fe40000010090 */
[----:B------:R-:W-:Y:S01]  /*5fe0*/  FMUL.FTZ R157, R75, R162 ;  /* 0x000000a24b9d7220 */ /* 0x000fe20000410000 */
[----:B------:R0:W-:Y:S01]  /*5ff0*/  @!P0 STS.128 [R73.X16+0x21b0], R4 ;  /* 0x0021b00449008388 */ /* 0x0001e2000000cc00 */
[----:B------:R-:W-:Y:S02]  /*6000*/  FFMA.FTZ R22, R149, -R160, R162 ;  /* 0x800000a095167223 */ /* 0x000fe400000100a2 */
[----:B------:R-:W-:-:S02]  /*6010*/  FFMA.FTZ R192, R77, -R179, R192 ;  /* 0x800000b34dc07223 */ /* 0x000fc400000100c0 */
[----:B------:R-:W-:Y:S02]  /*6020*/  FFMA.FTZ R23, R153, -R160, R164 ;  /* 0x800000a099177223 */ /* 0x000fe400000100a4 */
[----:B------:R-:W-:Y:S02]  /*6030*/  FMUL.FTZ R161, R75, R164 ;  /* 0x000000a44ba17220 */ /* 0x000fe40000410000 */
[----:B------:R-:W-:Y:S02]  /*6040*/  FMUL.FTZ R162, R72, R169 ;  /* 0x000000a948a27220 */ /* 0x000fe40000410000 */
[----:B------:R-:W-:Y:S02]  /*6050*/  FADD.FTZ R165, -R165, R142 ;  /* 0x0000008ea5a57221 */ /* 0x000fe40000010100 */
[----:B------:R-:W-:Y:S01]  /*6060*/  FADD.FTZ R156, R192, -R161 ;  /* 0x800000a1c09c7221 */ /* 0x000fe20000010000 */
[----:B------:R-:W-:Y:S01]  /*6070*/  SHF.L.U32 R161, R62, 0x4, RZ ;  /* 0x000000043ea17819 */ /* 0x000fe200000006ff */
[----:B------:R-:W-:-:S02]  /*6080*/  FMUL.FTZ R160, R72, R167 ;  /* 0x000000a748a07220 */ /* 0x000fc40000410000 */
[----:B0-----:R-:W-:Y:S01]  /*6090*/  FMUL.FTZ R5, R23, R162 ;  /* 0x000000a217057220 */ /* 0x001fe20000410000 */
[----:B------:R-:W-:Y:S01]  /*60a0*/  LEA.HI.SX32 R144, R161, R161, 0x1b ;  /* 0x000000a1a1907211 */ /* 0x000fe200078fdaff */
[----:B------:R-:W-:Y:S02]  /*60b0*/  FADD.FTZ R159, R166, R159 ;  /* 0x0000009fa69f7221 */ /* 0x000fe40000010000 */
[----:B------:R-:W-:Y:S02]  /*60c0*/  FMUL.FTZ R4, R132, -R165 ;  /* 0x800000a584047220 */ /* 0x000fe40000410000 */
[-C--:B------:R-:W-:Y:S02]  /*60d0*/  FFMA.FTZ R142, R22, R160.reuse, R5 ;  /* 0x000000a0168e7223 */ /* 0x080fe40000010005 */
[----:B------:R-:W-:Y:S02]  /*60e0*/  FMUL.FTZ R5, R132, -R159 ;  /* 0x8000009f84057220 */ /* 0x000fe40000410000 */
[----:B------:R-:W-:-:S02]  /*60f0*/  FMUL.FTZ R7, R23, R160 ;  /* 0x000000a017077220 */ /* 0x000fc40000410000 */
[----:B------:R-:W-:Y:S02]  /*6100*/  FMUL.FTZ R6, R74, R165 ;  /* 0x000000a54a067220 */ /* 0x000fe40000410000 */
[-C--:B------:R-:W-:Y:S02]  /*6110*/  FFMA.FTZ R161, R130, R159.reuse, -R4 ;  /* 0x0000009f82a17223 */ /* 0x080fe40000010804 */
[----:B------:R-:W-:Y:S02]  /*6120*/  FMUL.FTZ R4, R74, R159 ;  /* 0x0000009f4a047220 */ /* 0x000fe40000410000 */
[----:B------:R-:W-:Y:S02]  /*6130*/  FFMA.FTZ R130, R130, R165, R5 ;  /* 0x000000a582827223 */ /* 0x000fe40000010005 */
[----:B------:R-:W-:Y:S02]  /*6140*/  FFMA.FTZ R132, R22, R162, -R7 ;  /* 0x000000a216847223 */ /* 0x000fe40000010807 */
[----:B------:R-:W-:-:S02]  /*6150*/  FMUL.FTZ R5, R155, R6 ;  /* 0x000000069b057220 */ /* 0x000fc40000410000 */
[-C--:B------:R-:W-:Y:S02]  /*6160*/  FMUL.FTZ R7, R155, R4.reuse ;  /* 0x000000049b077220 */ /* 0x080fe40000410000 */
[----:B------:R-:W-:Y:S02]  /*6170*/  FADD.FTZ R161, R172, R161 ;  /* 0x000000a1aca17221 */ /* 0x000fe40000010000 */
[----:B------:R-:W-:Y:S02]  /*6180*/  FADD.FTZ R171, -R171, R130 ;  /* 0x00000082abab7221 */ /* 0x000fe40000010100 */
[-C--:B------:R-:W-:Y:S02]  /*6190*/  FFMA.FTZ R5, R154, R4.reuse, R5 ;  /* 0x000000049a057223 */ /* 0x080fe40000010005 */
[----:B------:R-:W-:Y:S02]  /*61a0*/  FMUL.FTZ R187, R145, R4 ;  /* 0x0000000491bb7220 */ /* 0x000fe40000410000 */
[----:B------:R-:W-:-:S02]  /*61b0*/  FMUL.FTZ R179, R151, R162 ;  /* 0x000000a297b37220 */ /* 0x000fc40000410000 */
[-C--:B------:R-:W-:Y:S01]  /*61c0*/  FMUL.FTZ R189, R145, R6.reuse ;  /* 0x0000000691bd7220 */ /* 0x080fe20000410000 */
[----:B------:R-:W-:Y:S01]  /*61d0*/  STS [R144.X4+0x450], R187 ;  /* 0x000450bb90007388 */ /* 0x000fe20000004800 */
[----:B------:R-:W-:Y:S02]  /*61e0*/  FFMA.FTZ R4, R154, R6, -R7 ;  /* 0x000000069a047223 */ /* 0x000fe40000010807 */
[C---:B------:R-:W-:Y:S01]  /*61f0*/  FMUL.FTZ R6, R128.reuse, -R161 ;  /* 0x800000a180067220 */ /* 0x040fe20000410000 */
[----:B------:R0:W-:Y:S01]  /*6200*/  STS [R144.X4+0x45c], R179 ;  /* 0x00045cb390007388 */ /* 0x0001e20000004800 */
[-C--:B------:R-:W-:Y:S02]  /*6210*/  FMUL.FTZ R128, R128, -R171.reuse ;  /* 0x800000ab80807220 */ /* 0x080fe40000410000 */
[----:B------:R-:W-:Y:S01]  /*6220*/  FFMA.FTZ R185, R126, R171, R6 ;  /* 0x000000ab7eb97223 */ /* 0x000fe20000010006 */
[----:B------:R-:W-:Y:S01]  /*6230*/  STS [R144.X4+0x454], R189 ;  /* 0x000454bd90007388 */ /* 0x000fe20000004800 */
[----:B------:R-:W-:-:S02]  /*6240*/  FMUL.FTZ R163, R151, R160 ;  /* 0x000000a097a37220 */ /* 0x000fc40000410000 */
[----:B------:R-:W-:Y:S02]  /*6250*/  FADD.FTZ R185, -R170, R185 ;  /* 0x000000b9aab97221 */ /* 0x000fe40000010100 */
[----:B------:R-:W-:Y:S01]  /*6260*/  FFMA.FTZ R152, R109, -R152, R191 ;  /* 0x800000986d987223 */ /* 0x000fe200000100bf */
[----:B------:R1:W-:Y:S01]  /*6270*/  STS [R144.X4+0x458], R163 ;  /* 0x000458a390007388 */ /* 0x0003e20000004800 */
[----:B0-----:R-:W-:Y:S02]  /*6280*/  FFMA.FTZ R179, R126, R161, -R128 ;  /* 0x000000a17eb37223 */ /* 0x001fe40000010880 */
[----:B------:R-:W-:Y:S02]  /*6290*/  FMUL.FTZ R6, R124, -R185 ;  /* 0x800000b97c067220 */ /* 0x000fe40000410000 */
[----:B------:R-:W-:Y:S02]  /*62a0*/  FADD.FTZ R179, R168, R179 ;  /* 0x000000b3a8b37221 */ /* 0x000fe40000010000 */
[----:B------:R-:W-:-:S02]  /*62b0*/  FMUL.FTZ R7, R76, R161 ;  /* 0x000000a14c077220 */ /* 0x000fc40000410000 */
[-C--:B------:R-:W-:Y:S02]  /*62c0*/  FMUL.FTZ R124, R124, -R179.reuse ;  /* 0x800000b37c7c7220 */ /* 0x080fe40000410000 */
[C---:B------:R-:W-:Y:S02]  /*62d0*/  FFMA.FTZ R6, R122.reuse, R179, -R6 ;  /* 0x000000b37a067223 */ /* 0x040fe40000010806 */
[----:B------:R-:W-:Y:S02]  /*62e0*/  FFMA.FTZ R187, R122, R185, R124 ;  /* 0x000000b97abb7223 */ /* 0x000fe4000001007c */
[----:B-1----:R-:W-:Y:S02]  /*62f0*/  FMUL.FTZ R163, R76, R171 ;  /* 0x000000ab4ca37220 */ /* 0x002fe40000410000 */
[----:B------:R-:W-:Y:S02]  /*6300*/  FADD.FTZ R187, -R176, R187 ;  /* 0x000000bbb0bb7221 */ /* 0x000fe40000010100 */
[----:B------:R-:W-:-:S02]  /*6310*/  FADD.FTZ R189, R175, R6 ;  /* 0x00000006afbd7221 */ /* 0x000fc40000010000 */
[----:B------:R-:W-:Y:S02]  /*6320*/  FMUL.FTZ R126, R152, R163 ;  /* 0x000000a3987e7220 */ /* 0x000fe40000410000 */
[C---:B------:R-:W-:Y:S02]  /*6330*/  FMUL.FTZ R6, R120.reuse, -R187 ;  /* 0x800000bb78067220 */ /* 0x040fe40000410000 */
[----:B------:R-:W-:Y:S02]  /*6340*/  FMUL.FTZ R120, R120, -R189 ;  /* 0x800000bd78787220 */ /* 0x000fe40000410000 */
[-C--:B------:R-:W-:Y:S02]  /*6350*/  FMUL.FTZ R130, R152, R7.reuse ;  /* 0x0000000798827220 */ /* 0x080fe40000410000 */
[-C--:B------:R-:W-:Y:S02]  /*6360*/  FFMA.FTZ R128, R150, R7.reuse, R126 ;  /* 0x0000000796807223 */ /* 0x080fe4000001007e */
[----:B------:R-:W-:-:S02]  /*6370*/  FMUL.FTZ R191, R107, R7 ;  /* 0x000000076bbf7220 */ /* 0x000fc40000410000 */
[----:B------:R-:W-:Y:S02]  /*6380*/  FMUL.FTZ R7, R78, R179 ;  /* 0x000000b34e077220 */ /* 0x000fe40000410000 */
[----:B------:R-:W-:Y:S01]  /*6390*/  FFMA.FTZ R120, R118, R187, R120 ;  /* 0x000000bb76787223 */ /* 0x000fe20000010078 */
[----:B------:R-:W-:Y:S01]  /*63a0*/  STS [R144.X4+0x448], R191 ;  /* 0x000448bf90007388 */ /* 0x000fe20000004800 */
[-C--:B------:R-:W-:Y:S02]  /*63b0*/  FMUL.FTZ R195, R107, R163.reuse ;  /* 0x000000a36bc37220 */ /* 0x080fe40000410000 */
[----:B------:R-:W-:Y:S02]  /*63c0*/  FFMA.FTZ R205, R150, R163, -R130 ;  /* 0x000000a396cd7223 */ /* 0x000fe40000010882 */
[----:B------:R-:W-:Y:S01]  /*63d0*/  FFMA.FTZ R175, R118, R189, -R6 ;  /* 0x000000bd76af7223 */ /* 0x000fe20000010806 */
[----:B------:R0:W-:Y:S01]  /*63e0*/  STS [R144.X4+0x44c], R195 ;  /* 0x00044cc390007388 */ /* 0x0001e20000004800 */
[----:B------:R-:W-:-:S02]  /*63f0*/  FMUL.FTZ R163, R78, R185 ;  /* 0x000000b94ea37220 */ /* 0x000fc40000410000 */
[----:B------:R-:W-:Y:S02]  /*6400*/  FMUL.FTZ R6, R148, R7 ;  /* 0x0000000794067220 */ /* 0x000fe40000410000 */
[----:B------:R-:W-:Y:S02]  /*6410*/  FADD.FTZ R173, -R173, R120 ;  /* 0x00000078adad7221 */ /* 0x000fe40000010100 */
[----:B------:R-:W-:Y:S02]  /*6420*/  FFMA.FTZ R203, R146, R163, -R6 ;  /* 0x000000a392cb7223 */ /* 0x000fe40000010806 */
[----:B------:R-:W-:Y:S02]  /*6430*/  FADD.FTZ R175, R174, R175 ;  /* 0x000000afaeaf7221 */ /* 0x000fe40000010000 */
[----:B------:R-:W-:Y:S02]  /*6440*/  FMUL.FTZ R6, R114, -R173 ;  /* 0x800000ad72067220 */ /* 0x000fe40000410000 */
[----:B------:R-:W-:-:S02]  /*6450*/  FMUL.FTZ R122, R148, R163 ;  /* 0x000000a3947a7220 */ /* 0x000fc40000410000 */
[C---:B0-----:R-:W-:Y:S02]  /*6460*/  FMUL.FTZ R195, R113.reuse, R163 ;  /* 0x000000a371c37220 */ /* 0x041fe40000410000 */
[----:B------:R-:W-:Y:S02]  /*6470*/  FMUL.FTZ R191, R80, R187 ;  /* 0x000000bb50bf7220 */ /* 0x000fe40000410000 */
[-C--:B------:R-:W-:Y:S01]  /*6480*/  FMUL.FTZ R114, R114, -R175.reuse ;  /* 0x800000af72727220 */ /* 0x080fe20000410000 */
[----:B------:R0:W-:Y:S01]  /*6490*/  STS [R144.X4+0x444], R195 ;  /* 0x000444c390007388 */ /* 0x0001e20000004800 */
[----:B------:R-:W-:Y:S02]  /*64a0*/  FFMA.FTZ R163, R116, R175, -R6 ;  /* 0x000000af74a37223 */ /* 0x000fe40000010806 */
[-C--:B------:R-:W-:Y:S02]  /*64b0*/  FFMA.FTZ R126, R146, R7.reuse, R122 ;  /* 0x00000007927e7223 */ /* 0x080fe4000001007a */
[----:B------:R-:W-:-:S02]  /*64c0*/  FMUL.FTZ R193, R113, R7 ;  /* 0x0000000771c17220 */ /* 0x000fc40000410000 */
[----:B------:R-:W-:Y:S02]  /*64d0*/  FMUL.FTZ R7, R80, R189 ;  /* 0x000000bd50077220 */ /* 0x000fe40000410000 */
[----:B------:R-:W-:Y:S01]  /*64e0*/  FMUL.FTZ R6, R140, R191 ;  /* 0x000000bf8c067220 */ /* 0x000fe20000410000 */
[----:B------:R1:W-:Y:S01]  /*64f0*/  STS [R144.X4+0x440], R193 ;  /* 0x000440c190007388 */ /* 0x0003e20000004800 */
[----:B------:R-:W-:Y:S02]  /*6500*/  FFMA.FTZ R114, R116, R173, R114 ;  /* 0x000000ad74727223 */ /* 0x000fe40000010072 */
[----:B------:R-:W-:Y:S02]  /*6510*/  FADD.FTZ R163, R178, R163 ;  /* 0x000000a3b2a37221 */ /* 0x000fe40000010000 */
[----:B------:R-:W-:Y:S02]  /*6520*/  FFMA.FTZ R124, R138, R7, R6 ;  /* 0x000000078a7c7223 */ /* 0x000fe40000010006 */
[----:B------:R-:W-:-:S02]  /*6530*/  FADD.FTZ R177, -R177, R114 ;  /* 0x00000072b1b17221 */ /* 0x000fc40000010100 */
[C---:B------:R-:W-:Y:S02]  /*6540*/  FMUL.FTZ R6, R110.reuse, -R163 ;  /* 0x800000a36e067220 */ /* 0x040fe40000410000 */
[-C--:B------:R-:W-:Y:S02]  /*6550*/  FMUL.FTZ R110, R110, -R177.reuse ;  /* 0x800000b16e6e7220 */ /* 0x080fe40000410000 */
[----:B------:R-:W-:Y:S02]  /*6560*/  FFMA.FTZ R6, R112, R177, R6 ;  /* 0x000000b170067223 */ /* 0x000fe40000010006 */
[-C--:B------:R-:W-:Y:S02]  /*6570*/  FMUL.FTZ R114, R140, R7.reuse ;  /* 0x000000078c727220 */ /* 0x080fe40000410000 */
[----:B------:R-:W-:Y:S02]  /*6580*/  FMUL.FTZ R197, R119, R7 ;  /* 0x0000000777c57220 */ /* 0x000fe40000410000 */
[----:B------:R-:W-:-:S02]  /*6590*/  FFMA.FTZ R7, R112, R163, -R110 ;  /* 0x000000a370077223 */ /* 0x000fc4000001086e */
[----:B------:R-:W-:Y:S01]  /*65a0*/  FADD.FTZ R27, -R27, R6 ;  /* 0x000000061b1b7221 */ /* 0x000fe20000010100 */
[----:B------:R2:W-:Y:S01]  /*65b0*/  STS [R144.X4+0x438], R197 ;  /* 0x000438c590007388 */ /* 0x0005e20000004800 */
[----:B------:R-:W-:Y:S02]  /*65c0*/  FADD.FTZ R24, R24, R7 ;  /* 0x0000000718187221 */ /* 0x000fe40000010000 */
[----:B------:R-:W-:Y:S02]  /*65d0*/  FMUL.FTZ R110, R86, R27 ;  /* 0x0000001b566e7220 */ /* 0x000fe40000410000 */
[----:B------:R-:W-:Y:S02]  /*65e0*/  FFMA.FTZ R201, R138, R191, -R114 ;  /* 0x000000bf8ac97223 */ /* 0x000fe40000010872 */
[----:B------:R-:W-:Y:S02]  /*65f0*/  FMUL.FTZ R6, R86, R24 ;  /* 0x0000001856067220 */ /* 0x000fe40000410000 */
[----:B------:R-:W-:-:S02]  /*6600*/  FMUL.FTZ R114, R84, R177 ;  /* 0x000000b154727220 */ /* 0x000fc40000410000 */
[----:B------:R-:W-:Y:S02]  /*6610*/  FMUL.FTZ R7, R21, R110 ;  /* 0x0000006e15077220 */ /* 0x000fe40000410000 */
[----:B------:R-:W-:Y:S02]  /*6620*/  FMUL.FTZ R199, R119, R191 ;  /* 0x000000bf77c77220 */ /* 0x000fe40000410000 */
[----:B0-----:R-:W-:Y:S02]  /*6630*/  FMUL.FTZ R195, R82, R173 ;  /* 0x000000ad52c37220 */ /* 0x001fe40000410000 */
[----:B------:R-:W-:Y:S01]  /*6640*/  FMUL.FTZ R112, R84, R163 ;  /* 0x000000a354707220 */ /* 0x000fe20000410000 */
[----:B------:R0:W-:Y:S01]  /*6650*/  STS [R144.X4+0x43c], R199 ;  /* 0x00043cc790007388 */ /* 0x0001e20000004800 */
[----:B------:R-:W-:Y:S02]  /*6660*/  FMUL.FTZ R116, R26, R114 ;  /* 0x000000721a747220 */ /* 0x000fe40000410000 */
[----:B------:R-:W-:-:S02]  /*6670*/  FFMA.FTZ R7, R20, R6, R7 ;  /* 0x0000000614077223 */ /* 0x000fc40000010007 */
[----:B------:R-:W-:Y:S02]  /*6680*/  FMUL.FTZ R191, R21, R6 ;  /* 0x0000000615bf7220 */ /* 0x000fe40000410000 */
[----:B-1----:R-:W-:Y:S02]  /*6690*/  FMUL.FTZ R193, R82, R175 ;  /* 0x000000af52c17220 */ /* 0x002fe40000410000 */
[----:B------:R-:W-:Y:S02]  /*66a0*/  FMUL.FTZ R120, R136, R195 ;  /* 0x000000c388787220 */ /* 0x000fe40000410000 */
[-C--:B------:R-:W-:Y:S02]  /*66b0*/  FFMA.FTZ R116, R25, R112.reuse, R116 ;  /* 0x0000007019747223 */ /* 0x080fe40000010074 */
[----:B------:R-:W-:Y:S02]  /*66c0*/  FADD.FTZ R7, RZ, R7 ;  /* 0x00000007ff077221 */ /* 0x000fe40000010000 */
[----:B------:R-:W-:-:S02]  /*66d0*/  FMUL.FTZ R118, R26, R112 ;  /* 0x000000701a767220 */ /* 0x000fc40000410000 */
[----:B------:R-:W-:Y:S02]  /*66e0*/  FFMA.FTZ R191, R20, R110, -R191 ;  /* 0x0000006e14bf7223 */ /* 0x000fe400000108bf */
[-C--:B------:R-:W-:Y:S02]  /*66f0*/  FFMA.FTZ R120, R134, R193.reuse, R120 ;  /* 0x000000c186787223 */ /* 0x080fe40000010078 */
[----:B------:R-:W-:Y:S02]  /*6700*/  FADD.FTZ R7, R7, R116 ;  /* 0x0000007407077221 */ /* 0x000fe40000010000 */
[----:B------:R-:W-:Y:S02]  /*6710*/  FFMA.FTZ R118, R25, R114, -R118 ;  /* 0x0000007219767223 */ /* 0x000fe40000010876 */
[----:B------:R-:W-:Y:S02]  /*6720*/  FADD.FTZ R191, RZ, R191 ;  /* 0x000000bfffbf7221 */ /* 0x000fe40000010000 */
[----:B------:R-:W-:-:S02]  /*6730*/  FMUL.FTZ R122, R136, R193 ;  /* 0x000000c1887a7220 */ /* 0x000fc40000410000 */
[----:B------:R-:W-:Y:S02]  /*6740*/  FADD.FTZ R7, R7, R120 ;  /* 0x0000007807077221 */ /* 0x000fe40000010000 */
[----:B--2---:R-:W-:Y:S02]  /*6750*/  FMUL.FTZ R197, R129, R193 ;  /* 0x000000c181c57220 */ /* 0x004fe40000410000 */
[----:B------:R-:W-:Y:S02]  /*6760*/  FADD.FTZ R118, R191, R118 ;  /* 0x00000076bf767221 */ /* 0x000fe40000010000 */
[----:B------:R-:W-:Y:S01]  /*6770*/  FFMA.FTZ R191, R134, R195, -R122 ;  /* 0x000000c386bf7223 */ /* 0x000fe2000001087a */
[----:B------:R-:W-:Y:S01]  /*6780*/  STS [R144.X4+0x430], R197 ;  /* 0x000430c590007388 */ /* 0x000fe20000004800 */
[----:B------:R-:W-:Y:S01]  /*6790*/  FMUL.FTZ R193, R135, R112 ;  /* 0x0000007087c17220 */ /* 0x000fe20000410000 */
[----:B------:R-:W-:Y:S01]  /*67a0*/  LEA R112, R47, -R62, 0x1 ;  /* 0x8000003e2f707211 */ /* 0x000fe200078e08ff */
[----:B------:R-:W-:-:S02]  /*67b0*/  FADD.FTZ R7, R7, R124 ;  /* 0x0000007c07077221 */ /* 0x000fc40000010000 */
[----:B------:R-:W-:Y:S01]  /*67c0*/  FADD.FTZ R118, R118, R191 ;  /* 0x000000bf76767221 */ /* 0x000fe20000010000 */
[----:B------:R-:W-:Y:S01]  /*67d0*/  ISETP.GE.AND P0, PT, R112, 0x1, PT ;  /* 0x000000017000780c */ /* 0x000fe20003f06270 */
[----:B------:R-:W-:Y:S01]  /*67e0*/  FADD.FTZ R7, R7, R126 ;  /* 0x0000007e07077221 */ /* 0x000fe20000010000 */
[----:B------:R1:W-:Y:S01]  /*67f0*/  STS [R144.X4+0x428], R193 ;  /* 0x000428c190007388 */ /* 0x0003e20000004800 */
[----:B------:R-:W-:Y:S01]  /*6800*/  FADD.FTZ R118, R118, R201 ;  /* 0x000000c976767221 */ /* 0x000fe20000010000 */
[----:B------:R-:W-:Y:S01]  /*6810*/  ISETP.GE.AND P1, PT, R112, 0x21, PT ;  /* 0x000000217000780c */ /* 0x000fe20003f26270 */
[----:B0-----:R-:W-:Y:S02]  /*6820*/  FMUL.FTZ R199, R129, R195 ;  /* 0x000000c381c77220 */ /* 0x001fe40000410000 */
[----:B------:R-:W-:Y:S02]  /*6830*/  FADD.FTZ R128, R7, R128 ;  /* 0x0000008007807221 */ /* 0x000fe40000010000 */
[----:B------:R-:W-:Y:S01]  /*6840*/  FMUL.FTZ R195, R135, R114 ;  /* 0x0000007287c37220 */ /* 0x000fe20000410000 */
[----:B------:R0:W-:Y:S01]  /*6850*/  STS [R144.X4+0x434], R199 ;  /* 0x000434c790007388 */ /* 0x0001e20000004800 */
[C---:B------:R-:W-:Y:S01]  /*6860*/  FMUL.FTZ R7, R137.reuse, R6 ;  /* 0x0000000689077220 */ /* 0x040fe20000410000 */
[----:B-1----:R-:W-:Y:S01]  /*6870*/  IADD3 R193, R62, 0x20, RZ ;  /* 0x000000203ec17810 */ /* 0x002fe20007ffe0ff */
[----:B------:R-:W-:Y:S01]  /*6880*/  FMUL.FTZ R191, R137, R110 ;  /* 0x0000006e89bf7220 */ /* 0x000fe20000410000 */
[----:B------:R1:W-:Y:S01]  /*6890*/  STS [R144.X4+0x42c], R195 ;  /* 0x00042cc390007388 */ /* 0x0003e20000004800 */
[----:B------:R-:W-:-:S02]  /*68a0*/  FADD.FTZ R118, R118, R203 ;  /* 0x000000cb76767221 */ /* 0x000fc40000010000 */
[----:B------:R-:W-:Y:S01]  /*68b0*/  FADD.FTZ R157, R190, R157 ;  /* 0x0000009dbe9d7221 */ /* 0x000fe20000010000 */
[----:B------:R1:W-:Y:S01]  /*68c0*/  STS [R144.X4+0x420], R7 ;  /* 0x0004200790007388 */ /* 0x0003e20000004800 */
[----:B------:R-:W-:Y:S02]  /*68d0*/  FADD.FTZ R205, R118, R205 ;  /* 0x000000cd76cd7221 */ /* 0x000fe40000010000 */
[----:B0-----:R-:W-:Y:S01]  /*68e0*/  FADD.FTZ R199, R128, R5 ;  /* 0x0000000580c77221 */ /* 0x001fe20000010000 */
[----:B------:R1:W-:Y:S01]  /*68f0*/  STS [R144.X4+0x424], R191 ;  /* 0x000424bf90007388 */ /* 0x0003e20000004800 */
[----:B------:R-:W-:-:S03]  /*6900*/  FADD.FTZ R205, R205, R4 ;  /* 0x00000004cdcd7221 */ /* 0x000fc60000010000 */
        /* <DEDUP_REMOVED lines=27> */
.L_x_11594:
[----:B-1----:R-:W-:Y:S05]  /*6ac0*/  BSYNC B0 ;  /* 0x0000000000007941 */ /* 0x002fea0003800000 */
.L_x_11593:
        /* <DEDUP_REMOVED lines=9> */
.L_x_11596:
[----:B------:R-:W-:Y:S05]  /*6b60*/  BSYNC B0 ;  /* 0x0000000000007941 */ /* 0x000fea0003800000 */
.L_x_11595:
        /* <DEDUP_REMOVED lines=14> */
.L_x_11598:
[----:B------:R-:W-:Y:S05]  /*6c50*/  BSYNC B0 ;  /* 0x0000000000007941 */ /* 0x000fea0003800000 */
.L_x_11597:
[----:B------:R-:W2:Y:S01]  /*6c60*/  LDS R7, [R7.X4+0x5a0] ;  /* 0x0005a00007077984 */ /* 0x000ea20000004800 */
[----:B------:R-:W-:Y:S01]  /*6c70*/  BSSY B0, `(.L_x_11599) ;  /* 0x0000005000007945 */ /* 0x000fe20003800000 */
[----:B-1----:R-:W-:Y:S02]  /*6c80*/  IADD3 R5, R62, 0xa0, RZ ;  /* 0x000000a03e057810 */ /* 0x002fe40007ffe0ff */
[----:B------:R-:W-:Y:S01]  /*6c90*/  LEA.HI.SX32 R191, R191, R62, 0x1b ;  /* 0x0000003ebfbf7211 */ /* 0x000fe200078fdaff */
[----:B------:R-:W-:Y:S05]  /*6ca0*/  @!P0 BRA `(.L_x_11600) ;  /* 0x0000001000008947 */ /* 0x000fea0003800000 */
[----:B--2---:R1:W-:Y:S02]  /*6cb0*/  RED.E.ADD.F32.FTZ.RN.STRONG.GPU [R18.64+-0x680], R7 ;  /* 0xfff980071200798e */ /* 0x0043e4000c10e786 */
.L_x_11600:
[----:B------:R-:W-:Y:S05]  /*6cc0*/  BSYNC B0 ;  /* 0x0000000000007941 */ /* 0x000fea0003800000 */
.L_x_11599:
[----:B------:R-:W3:Y:S01]  /*6cd0*/  LDS R191, [R191.X4+0x620] ;  /* 0x00062000bfbf7984 */ /* 0x000ee20000004800 */
[----:B------:R-:W-:Y:S01]  /*6ce0*/  BSSY B0, `(.L_x_11601) ;  /* 0x0000005000007945 */ /* 0x000fe20003800000 */
[----:B-12---:R-:W-:Y:S02]  /*6cf0*/  IADD3 R7, R62, 0xc0, RZ ;  /* 0x000000c03e077810 */ /* 0x006fe40007ffe0ff */
[----:B------:R-:W-:Y:S01]  /*6d00*/  LEA.HI.SX32 R5, R5, R62, 0x1b ;  /* 0x0000003e05057211 */ /* 0x000fe200078fdaff */
[----:B------:R-:W-:Y:S05]  /*6d10*/  @!P1 BRA `(.L_x_11602) ;  /* 0x0000001000009947 */ /* 0x000fea0003800000 */
[----:B---3--:R1:W-:Y:S02]  /*6d20*/  RED.E.ADD.F32.FTZ.RN.STRONG.GPU [R18.64+-0x600], R191 ;  /* 0xfffa00bf1200798e */ /* 0x0083e4000c10e786 */
.L_x_11602:
[----:B------:R-:W-:Y:S05]  /*6d30*/  BSYNC B0 ;  /* 0x0000000000007941 */ /* 0x000fea0003800000 */
.L_x_11601:
[----:B------:R-:W2:Y:S01]  /*6d40*/  LDS R5, [R5.X4+0x6a0] ;  /* 0x0006a00005057984 */ /* 0x000ea20000004800 */
[----:B------:R-:W-:Y:S01]  /*6d50*/  BSSY B0, `(.L_x_11603) ;  /* 0x0000005000007945 */ /* 0x000fe20003800000 */
[----:B-1-3--:R-:W-:-:S02]  /*6d60*/  IADD3 R191, R62, 0xe0, RZ ;  /* 0x000000e03ebf7810 */ /* 0x00afc40007ffe0ff */
[----:B------:R-:W-:Y:S01]  /*6d70*/  LEA.HI.SX32 R7, R7, R62, 0x1b ;  /* 0x0000003e07077211 */ /* 0x000fe200078fdaff */
[----:B------:R-:W-:Y:S05]  /*6d80*/  @!P2 BRA `(.L_x_11604) ;  /* 0x000000100000a947 */ /* 0x000fea0003800000 */
[----:B--2---:R1:W-:Y:S02]  /*6d90*/  RED.E.ADD.F32.FTZ.RN.STRONG.GPU [R18.64+-0x580], R5 ;  /* 0xfffa80051200798e */ /* 0x0043e4000c10e786 */
.L_x_11604:
[----:B------:R-:W-:Y:S05]  /*6da0*/  BSYNC B0 ;  /* 0x0000000000007941 */ /* 0x000fea0003800000 */
.L_x_11603:
[----:B------:R-:W3:Y:S01]  /*6db0*/  LDS R7, [R7.X4+0x720] ;  /* 0x0007200007077984 */ /* 0x000ee20000004800 */
[----:B------:R-:W-:Y:S01]  /*6dc0*/  BSSY B0, `(.L_x_11605) ;  /* 0x0000005000007945 */ /* 0x000fe20003800000 */
[----:B-12---:R-:W-:Y:S02]  /*6dd0*/  IADD3 R5, R62, 0x100, RZ ;  /* 0x000001003e057810 */ /* 0x006fe40007ffe0ff */
[----:B------:R-:W-:Y:S01]  /*6de0*/  LEA.HI.SX32 R191, R191, R62, 0x1b ;  /* 0x0000003ebfbf7211 */ /* 0x000fe200078fdaff */
[----:B------:R-:W-:Y:S05]  /*6df0*/  @!P3 BRA `(.L_x_11606) ;  /* 0x000000100000b947 */ /* 0x000fea0003800000 */
[----:B---3--:R1:W-:Y:S02]  /*6e00*/  RED.E.ADD.F32.FTZ.RN.STRONG.GPU [R18.64+-0x500], R7 ;  /* 0xfffb00071200798e */ /* 0x0083e4000c10e786 */
.L_x_11606:
[----:B------:R-:W-:Y:S05]  /*6e10*/  BSYNC B0 ;  /* 0x0000000000007941 */ /* 0x000fea0003800000 */
.L_x_11605:
[----:B------:R-:W2:Y:S01]  /*6e20*/  LDS R191, [R191.X4+0x7a0] ;  /* 0x0007a000bfbf7984 */ /* 0x000ea20000004800 */
[----:B------:R-:W-:Y:S01]  /*6e30*/  BSSY B0, `(.L_x_11607) ;  /* 0x0000004000007945 */ /* 0x000fe20003800000 */
[----:B------:R-:W-:Y:S01]  /*6e40*/  LEA.HI.SX32 R5, R5, R62, 0x1b ;  /* 0x0000003e05057211 */ /* 0x000fe200078fdaff */
[----:B------:R-:W-:Y:S05]  /*6e50*/  @!P4 BRA `(.L_x_11608) ;  /* 0x000000100000c947 */ /* 0x000fea0003800000 */
[----:B--2---:R2:W-:Y:S02]  /*6e60*/  RED.E.ADD.F32.FTZ.RN.STRONG.GPU [R18.64+-0x480], R191 ;  /* 0xfffb80bf1200798e */ /* 0x0045e4000c10e786 */
.L_x_11608:
[----:B------:R-:W-:Y:S05]  /*6e70*/  BSYNC B0 ;  /* 0x0000000000007941 */ /* 0x000fea0003800000 */
.L_x_11607:
[----:B------:R-:W4:Y:S01]  /*6e80*/  LDS R5, [R5.X4+0x820] ;  /* 0x0008200005057984 */ /* 0x000f220000004800 */
[----:B------:R-:W-:Y:S01]  /*6e90*/  BSSY B0, `(.L_x_11609) ;  /* 0x0000005000007945 */ /* 0x000fe20003800000 */
[----:B-1-3--:R-:W-:-:S02]  /*6ea0*/  IADD3 R7, R62, 0x120, RZ ;  /* 0x000001203e077810 */ /* 0x00afc40007ffe0ff */
[----:B--2---:R-:W-:Y:S01]  /*6eb0*/  IADD3 R191, R62, 0x140, RZ ;  /* 0x000001403ebf7810 */ /* 0x004fe20007ffe0ff */
[----:B------:R-:W-:Y:S05]  /*6ec0*/  @!P5 BRA `(.L_x_11610) ;  /* 0x000000100000d947 */ /* 0x000fea0003800000 */
[----:B----4-:R1:W-:Y:S02]  /*6ed0*/  RED.E.ADD.F32.FTZ.RN.STRONG.GPU [R18.64+-0x400], R5 ;  /* 0xfffc00051200798e */ /* 0x0103e4000c10e786 */
.L_x_11610:
[----:B------:R-:W-:Y:S05]  /*6ee0*/  BSYNC B0 ;  /* 0x0000000000007941 */ /* 0x000fea0003800000 */
.L_x_11609:
        /* <DEDUP_REMOVED lines=14> */
.L_x_11612:
[----:B------:R-:W-:Y:S05]  /*6fd0*/  BSYNC B0 ;  /* 0x0000000000007941 */ /* 0x000fea0003800000 */
.L_x_11611:
[----:B------:R-:W2:Y:S01]  /*6fe0*/  LDS R191, [R191.X4+0x920] ;  /* 0x00092000bfbf7984 */ /* 0x000ea20000004800 */
[----:B------:R-:W-:Y:S01]  /*6ff0*/  BSSY B0, `(.L_x_11613) ;  /* 0x0000005000007945 */ /* 0x000fe20003800000 */
[----:B-1----:R-:W-:-:S02]  /*7000*/  IADD3 R7, R62, 0x180, RZ ;  /* 0x000001803e077810 */ /* 0x002fc40007ffe0ff */
[----:B------:R-:W-:Y:S01]  /*7010*/  LEA.HI.SX32 R5, R5, R62, 0x1b ;  /* 0x0000003e05057211 */ /* 0x000fe200078fdaff */
[----:B------:R-:W-:Y:S05]  /*7020*/  @!P0 BRA `(.L_x_11614) ;  /* 0x0000001000008947 */ /* 0x000fea0003800000 */
[----:B--2---:R1:W-:Y:S02]  /*7030*/  RED.E.ADD.F32.FTZ.RN.STRONG.GPU [R18.64+-0x300], R191 ;  /* 0xfffd00bf1200798e */ /* 0x0043e4000c10e786 */
.L_x_11614:
[----:B------:R-:W-:Y:S05]  /*7040*/  BSYNC B0 ;  /* 0x0000000000007941 */ /* 0x000fea0003800000 */
.L_x_11613:
[----:B------:R-:W3:Y:S01]  /*7050*/  LDS R5, [R5.X4+0x9a0] ;  /* 0x0009a00005057984 */ /* 0x000ee20000004800 */
[----:B------:R-:W-:Y:S01]  /*7060*/  BSSY B0, `(.L_x_11615) ;  /* 0x0000005000007945 */ /* 0x000fe20003800000 */
[----:B-12---:R-:W-:Y:S02]  /*7070*/  IADD3 R191, R62, 0x1a0, RZ ;  /* 0x000001a03ebf7810 */ /* 0x006fe40007ffe0ff */
[----:B------:R-:W-:Y:S01]  /*7080*/  LEA.HI.SX32 R7, R7, R62, 0x1b ;  /* 0x0000003e07077211 */ /* 0x000fe200078fdaff */
[----:B------:R-:W-:Y:S05]  /*7090*/  @!P1 BRA `(.L_x_11616) ;  /* 0x0000001000009947 */ /* 0x000fea0003800000 */
[----:B---3--:R1:W-:Y:S02]  /*70a0*/  RED.E.ADD.F32.FTZ.RN.STRONG.GPU [R18.64+-0x280], R5 ;  /* 0xfffd80051200798e */ /* 0x0083e4000c10e786 */
.L_x_11616:
[----:B------:R-:W-:Y:S05]  /*70b0*/  BSYNC B0 ;  /* 0x0000000000007941 */ /* 0x000fea0003800000 */
.L_x_11615:
[----:B------:R-:W2:Y:S01]  /*70c0*/  LDS R7, [R7.X4+0xa20] ;  /* 0x000a200007077984 */ /* 0x000ea20000004800 */
[----:B------:R-:W-:Y:S01]  /*70d0*/  BSSY B0, `(.L_x_11617) ;  /* 0x0000005000007945 */ /* 0x000fe20003800000 */
[----:B-1-3--:R-:W-:Y:S02]  /*70e0*/  IADD3 R5, R62, 0x1c0, RZ ;  /* 0x000001c03e057810 */ /* 0x00afe40007ffe0ff */
[----:B------:R-:W-:Y:S01]  /*70f0*/  LEA.HI.SX32 R191, R191, R62, 0x1b ;  /* 0x0000003ebfbf7211 */ /* 0x000fe200078fdaff */
[----:B------:R-:W-:Y:S05]  /*7100*/  @!P2 BRA `(.L_x_11618) ;  /* 0x000000100000a947 */ /* 0x000fea0003800000 */
[----:B--2---:R1:W-:Y:S02]  /*7110*/  RED.E.ADD.F32.FTZ.RN.STRONG.GPU [R18.64+-0x200], R7 ;  /* 0xfffe00071200798e */ /* 0x0043e4000c10e786 */
.L_x_11618:
[----:B------:R-:W-:Y:S05]  /*7120*/  BSYNC B0 ;  /* 0x0000000000007941 */ /* 0x000fea0003800000 */
.L_x_11617:
[----:B------:R-:W3:Y:S01]  /*7130*/  LDS R191, [R191.X4+0xaa0] ;  /* 0x000aa000bfbf7984 */ /* 0x000ee20000004800 */
[----:B------:R-:W-:Y:S01]  /*7140*/  BSSY B0, `(.L_x_11619) ;  /* 0x0000005000007945 */ /* 0x000fe20003800000 */
[----:B-12---:R-:W-:-:S02]  /*7150*/  IADD3 R7, R62, 0x1e0, RZ ;  /* 0x000001e03e077810 */ /* 0x006fc40007ffe0ff */
[----:B------:R-:W-:Y:S01]  /*7160*/  LEA.HI.SX32 R5, R5, R62, 0x1b ;  /* 0x0000003e05057211 */ /* 0x000fe200078fdaff */
[----:B------:R-:W-:Y:S05]  /*7170*/  @!P3 BRA `(.L_x_11620) ;  /* 0x000000100000b947 */ /* 0x000fea0003800000 */
[----:B---3--:R1:W-:Y:S02]  /*7180*/  RED.E.ADD.F32.FTZ.RN.STRONG.GPU [R18.64+-0x180], R191 ;  /* 0xfffe80bf1200798e */ /* 0x0083e4000c10e786 */
.L_x_11620:
[----:B------:R-:W-:Y:S05]  /*7190*/  BSYNC B0 ;  /* 0x0000000000007941 */ /* 0x000fea0003800000 */
.L_x_11619:
[----:B------:R-:W2:Y:S01]  /*71a0*/  LDS R5, [R5.X4+0xb20] ;  /* 0x000b200005057984 */ /* 0x000ea20000004800 */
[----:B------:R-:W-:Y:S01]  /*71b0*/  BSSY B0, `(.L_x_11621) ;  /* 0x0000004000007945 */ /* 0x000fe20003800000 */
[----:B------:R-:W-:Y:S01]  /*71c0*/  LEA.HI.SX32 R7, R7, R62, 0x1b ;  /* 0x0000003e07077211 */ /* 0x000fe200078fdaff */
[----:B------:R-:W-:Y:S05]  /*71d0*/  @!P4 BRA `(.L_x_11622) ;  /* 0x000000100000c947 */ /* 0x000fea0003800000 */
[----:B--2---:R2:W-:Y:S02]  /*71e0*/  RED.E.ADD.F32.FTZ.RN.STRONG.GPU [R18.64+-0x100], R5 ;  /* 0xffff00051200798e */ /* 0x0045e4000c10e786 */
.L_x_11622:
[----:B------:R-:W-:Y:S05]  /*71f0*/  BSYNC B0 ;  /* 0x0000000000007941 */ /* 0x000fea0003800000 */
.L_x_11621:
[----:B------:R-:W4:Y:S01]  /*7200*/  LDS R7, [R7.X4+0xba0] ;  /* 0x000ba00007077984 */ /* 0x000f220000004800 */
[----:B------:R-:W-:Y:S01]  /*7210*/  BSSY B0, `(.L_x_11623) ;  /* 0x0000003000007945 */ /* 0x000fe20003800000 */
[----:B------:R-:W-:Y:S05]  /*7220*/  @!P5 BRA `(.L_x_11624) ;  /* 0x000000100000d947 */ /* 0x000fea0003800000 */
[----:B----4-:R4:W-:Y:S02]  /*7230*/  RED.E.ADD.F32.FTZ.RN.STRONG.GPU [R18.64+-0x80], R7 ;  /* 0xffff80071200798e */ /* 0x0109e4000c10e786 */
.L_x_11624:
[----:B------:R-:W-:Y:S05]  /*7240*/  BSYNC B0 ;  /* 0x0000000000007941 */ /* 0x000fea0003800000 */
.L_x_11623:
        /* <DEDUP_REMOVED lines=31> */
[----:B------:R-:W-:Y:S02]  /*7440*/  FMUL.FTZ R169, R3, R169 ;  /* 0x000000a903a97220 */ /* 0x000fe40000410000 */
[----:B---3--:R-:W-:Y:S01]  /*7450*/  @!P0 FADD.FTZ R4, R4, R19 ;  /* 0x0000001304048221 */ /* 0x008fe20000010000 */
[----:B------:R-:W1:Y:S01]  /*7460*/  SHFL.DOWN PT, R112, R7, 0x4, 0x1f ;  /* 0x08801f0007707f89 */ /* 0x000e6200000e0000 */
[----:B------:R-:W-:Y:S01]  /*7470*/  ISETP.GT.AND P0, PT, R60, 0x1b, PT ;  /* 0x0000001b3c00780c */ /* 0x000fe20003f04270 */
[----:B------:R-:W-:-:S02]  /*7480*/  FFMA.FTZ R169, R2, R167, R169 ;  /* 0x000000a702a97223 */ /* 0x000fc400000100a9 */
[----:B------:R-:W2:Y:S01]  /*7490*/  SHFL.DOWN PT, R153, R4, 0x4, 0x1f ;  /* 0x08801f0004997f89 */ /* 0x000ea200000e0000 */
[----:B------:R-:W-:Y:S02]  /*74a0*/  FMUL.FTZ R19, R3, R165 ;  /* 0x000000a503137220 */ /* 0x000fe40000410000 */
[----:B------:R-:W-:Y:S02]  /*74b0*/  FFMA.FTZ R23, R22, R169, R23 ;  /* 0x000000a916177223 */ /* 0x000fe40000010017 */
[----:B------:R-:W-:Y:S02]  /*74c0*/  FFMA.FTZ R22, R2, R165, -R18 ;  /* 0x000000a502167223 */ /* 0x000fe40000010812 */
[----:B------:R-:W-:Y:S02]  /*74d0*/  FFMA.FTZ R108, R149, R167, R108 ;  /* 0x000000a7956c7223 */ /* 0x000fe4000001006c */
[----:B------:R-:W-:Y:S02]  /*74e0*/  FMUL.FTZ R18, R143, R165 ;  /* 0x000000a58f127220 */ /* 0x000fe40000410000 */
[----:B------:R-:W-:-:S02]  /*74f0*/  FMUL.FTZ R22, R155, R22 ;  /* 0x000000169b167220 */ /* 0x000fc40000410000 */
[-C--:B------:R-:W-:Y:S02]  /*7500*/  FFMA.FTZ R19, R2, R159.reuse, R19 ;  /* 0x0000009f02137223 */ /* 0x080fe40000010013 */
[----:B------:R-:W-:Y:S02]  /*7510*/  FFMA.FTZ R23, R151, R108, R23 ;  /* 0x0000006c97177223 */ /* 0x000fe40000010017 */
[----:B0-----:R-:W-:Y:S02]  /*7520*/  @!P0 FADD.FTZ R5, R5, R110 ;  /* 0x0000006e05058221 */ /* 0x001fe40000010000 */
[----:B------:R-:W-:Y:S02]  /*7530*/  @!P0 FADD.FTZ R6, R6, R157 ;  /* 0x0000009d06068221 */ /* 0x000fe40000010000 */
[----:B-1----:R-:W-:Y:S01]  /*7540*/  @!P0 FADD.FTZ R7, R7, R112 ;  /* 0x0000007007078221 */ /* 0x002fe20000010000 */
[----:B------:R-:W0:Y:S01]  /*7550*/  SHFL.DOWN PT, R110, R5, 0x8, 0x1f ;  /* 0x09001f00056e7f89 */ /* 0x000e2200000e0000 */
[----:B------:R-:W-:-:S02]  /*7560*/  FFMA.FTZ R147, R147, R159, R18 ;  /* 0x0000009f93937223 */ /* 0x000fc40000010012 */
[----:B--2---:R-:W-:Y:S01]  /*7570*/  @!P0 FADD.FTZ R4, R4, R153 ;  /* 0x0000009904048221 */ /* 0x004fe20000010000 */
[----:B------:R-:W-:Y:S01]  /*7580*/  SHFL.DOWN PT, R112, R7, 0x8, 0x1f ;  /* 0x09001f0007707f89 */ /* 0x000fe200000e0000 */
[----:B------:R-:W-:Y:S01]  /*7590*/  FFMA.FTZ R22, R154, R19, R22 ;  /* 0x000000139a167223 */ /* 0x000fe20000010016 */
[----:B------:R-:W-:Y:S01]  /*75a0*/  ISETP.GT.AND P0, PT, R60, 0x17, PT ;  /* 0x000000173c00780c */ /* 0x000fe20003f04270 */
[----:B------:R-:W-:Y:S02]  /*75b0*/  FMUL.FTZ R18, R109, R171 ;  /* 0x000000ab6d127220 */ /* 0x000fe40000410000 */
[-C--:B------:R-:W-:Y:S01]  /*75c0*/  FMUL.FTZ R19, R3, R161.reuse ;  /* 0x000000a103137220 */ /* 0x080fe20000410000 */
[----:B------:R-:W1:Y:S01]  /*75d0*/  SHFL.DOWN PT, R109, R6, 0x8, 0x1f ;  /* 0x09001f00066d7f89 */ /* 0x000e6200000e0000 */
[----:B------:R-:W-:Y:S02]  /*75e0*/  FADD.FTZ R98, R23, R98 ;  /* 0x0000006217627221 */ /* 0x000fe40000010000 */
[----:B------:R-:W-:Y:S01]  /*75f0*/  FFMA.FTZ R99, R72, R108, R99 ;  /* 0x0000006c48637223 */ /* 0x000fe20000010063 */
[----:B------:R-:W2:Y:S01]  /*7600*/  SHFL.DOWN PT, R23, R4, 0x8, 0x1f ;  /* 0x09001f0004177f89 */ /* 0x000ea200000e0000 */
[----:B------:R-:W-:-:S02]  /*7610*/  FFMA.FTZ R108, R111, R161, R18 ;  /* 0x000000a16f6c7223 */ /* 0x000fc40000010012 */
[----:B------:R-:W-:Y:S02]  /*7620*/  FFMA.FTZ R19, R2, R171, -R19 ;  /* 0x000000ab02137223 */ /* 0x000fe40000010813 */
[C---:B------:R-:W-:Y:S02]  /*7630*/  FMUL.FTZ R18, R3.reuse, R179 ;  /* 0x000000b303127220 */ /* 0x040fe40000410000 */
[----:B------:R-:W-:Y:S02]  /*7640*/  FMUL.FTZ R152, R152, R19 ;  /* 0x0000001398987220 */ /* 0x000fe40000410000 */
[-C--:B------:R-:W-:Y:S02]  /*7650*/  FFMA.FTZ R19, R2, R185.reuse, -R18 ;  /* 0x000000b902137223 */ /* 0x080fe40000010812 */
[----:B------:R-:W-:Y:S02]  /*7660*/  FMUL.FTZ R18, R3, R185 ;  /* 0x000000b903127220 */ /* 0x000fe40000410000 */
[----:B------:R-:W-:-:S02]  /*7670*/  FMUL.FTZ R148, R148, R19 ;  /* 0x0000001394947220 */ /* 0x000fc40000410000 */
[----:B------:R-:W-:Y:S02]  /*7680*/  FFMA.FTZ R19, R2, R179, R18 ;  /* 0x000000b302137223 */ /* 0x000fe40000010012 */
[C---:B------:R-:W-:Y:S02]  /*7690*/  FMUL.FTZ R18, R3.reuse, R189 ;  /* 0x000000bd03127220 */ /* 0x040fe40000410000 */
[----:B------:R-:W-:Y:S02]  /*76a0*/  FMUL.FTZ R171, R3, R171 ;  /* 0x000000ab03ab7220 */ /* 0x000fe40000410000 */
[----:B------:R-:W-:Y:S02]  /*76b0*/  FFMA.FTZ R148, R146, R19, R148 ;  /* 0x0000001392947223 */ /* 0x000fe40000010094 */
[-C--:B------:R-:W-:Y:S02]  /*76c0*/  FFMA.FTZ R19, R2, R187.reuse, -R18 ;  /* 0x000000bb02137223 */ /* 0x080fe40000010812 */
[----:B------:R-:W-:-:S02]  /*76d0*/  FMUL.FTZ R18, R123, R187 ;  /* 0x000000bb7b127220 */ /* 0x000fc40000410000 */
[----:B------:R-:W-:Y:S02]  /*76e0*/  FMUL.FTZ R187, R3, R187 ;  /* 0x000000bb03bb7220 */ /* 0x000fe40000410000 */
[----:B------:R-:W-:Y:S02]  /*76f0*/  FFMA.FTZ R171, R2, R161, R171 ;  /* 0x000000a102ab7223 */ /* 0x000fe400000100ab */
[----:B------:R-:W-:Y:S02]  /*7700*/  FMUL.FTZ R19, R140, R19 ;  /* 0x000000138c137220 */ /* 0x000fe40000410000 */
[----:B------:R-:W-:Y:S02]  /*7710*/  FFMA.FTZ R187, R2, R189, R187 ;  /* 0x000000bd02bb7223 */ /* 0x000fe400000100bb */
[----:B------:R-:W-:Y:S02]  /*7720*/  FFMA.FTZ R152, R150, R171, R152 ;  /* 0x000000ab96987223 */ /* 0x000fe40000010098 */
[----:B0-----:R-:W-:-:S02]  /*7730*/  @!P0 FADD.FTZ R5, R5, R110 ;  /* 0x0000006e05058221 */ /* 0x001fc40000010000 */
[----:B-1----:R-:W-:Y:S02]  /*7740*/  @!P0 FADD.FTZ R6, R6, R109 ;  /* 0x0000006d06068221 */ /* 0x002fe40000010000 */
[----:B------:R-:W-:Y:S02]  /*7750*/  @!P0 FADD.FTZ R7, R7, R112 ;  /* 0x0000007007078221 */ /* 0x000fe40000010000 */
[----:B--2---:R-:W-:Y:S01]  /*7760*/  @!P0 FADD.FTZ R4, R4, R23 ;  /* 0x0000001704048221 */ /* 0x004fe20000010000 */
[----:B------:R-:W-:Y:S01]  /*7770*/  SHFL.DOWN PT, R109, R6, 0x10, 0x1f ;  /* 0x0a001f00066d7f89 */ /* 0x000fe200000e0000 */
[----:B------:R-:W-:Y:S01]  /*7780*/  FFMA.FTZ R22, R145, R147, R22 ;  /* 0x0000009391167223 */ /* 0x000fe20000010016 */
[----:B------:R-:W-:Y:S01]  /*7790*/  ISETP.GT.AND P0, PT, R60, 0xf, PT ;  /* 0x0000000f3c00780c */ /* 0x000fe20003f04270 */
[----:B------:R-:W-:Y:S01]  /*77a0*/  FFMA.FTZ R18, R121, R189, R18 ;  /* 0x000000bd79127223 */ /* 0x000fe20000010012 */
[----:B------:R-:W-:Y:S01]  /*77b0*/  SHFL.DOWN PT, R110, R7, 0x10, 0x1f ;  /* 0x0a001f00076e7f89 */ /* 0x000fe200000e0000 */
[----:B------:R-:W-:-:S02]  /*77c0*/  FFMA.FTZ R19, R138, R187, R19 ;  /* 0x000000bb8a137223 */ /* 0x000fc40000010013 */
[-C--:B------:R-:W-:Y:S01]  /*77d0*/  FFMA.FTZ R101, R76, R108.reuse, R101 ;  /* 0x0000006c4c657223 */ /* 0x080fe20000010065 */
[----:B------:R-:W-:Y:S01]  /*77e0*/  SHFL.DOWN PT, R23, R4, 0x10, 0x1f ;  /* 0x0a001f0004177f89 */ /* 0x000fe200000e0000 */
[----:B------:R-:W-:Y:S02]  /*77f0*/  FFMA.FTZ R107, R107, R108, R152 ;  /* 0x0000006c6b6b7223 */ /* 0x000fe40000010098 */
[----:B------:R-:W-:Y:S01]  /*7800*/  FADD.FTZ R97, R22, R97 ;  /* 0x0000006116617221 */ /* 0x000fe20000010000 */
[----:B------:R-:W0:Y:S01]  /*7810*/  SHFL.DOWN PT, R108, R5, 0x10, 0x1f ;  /* 0x0a001f00056c7f89 */ /* 0x000e2200000e0000 */
[----:B------:R-:W-:Y:S02]  /*7820*/  FMUL.FTZ R22, R117, R185 ;  /* 0x000000b975167220 */ /* 0x000fe40000410000 */
[-C--:B------:R-:W-:Y:S02]  /*7830*/  FFMA.FTZ R103, R80, R18.reuse, R103 ;  /* 0x0000001250677223 */ /* 0x080fe40000010067 */
[----:B------:R-:W-:-:S02]  /*7840*/  FFMA.FTZ R119, R119, R18, R19 ;  /* 0x0000001277777223 */ /* 0x000fc40000010013 */
[----:B------:R-:W-:Y:S02]  /*7850*/  FMUL.FTZ R18, R3, R175 ;  /* 0x000000af03127220 */ /* 0x000fe40000410000 */
[----:B------:R-:W-:Y:S02]  /*7860*/  FFMA.FTZ R115, R115, R179, R22 ;  /* 0x000000b373737223 */ /* 0x000fe40000010016 */
[-C--:B------:R-:W-:Y:S02]  /*7870*/  FMUL.FTZ R22, R127, R173.reuse ;  /* 0x000000ad7f167220 */ /* 0x080fe40000410000 */
[CC--:B------:R-:W-:Y:S02]  /*7880*/  FMUL.FTZ R19, R3.reuse, R173.reuse ;  /* 0x000000ad03137220 */ /* 0x0c0fe40000410000 */
[----:B------:R-:W-:Y:S02]  /*7890*/  FFMA.FTZ R173, R2, R173, -R18 ;  /* 0x000000ad02ad7223 */ /* 0x000fe40000010812 */
[----:B------:R-:W-:-:S02]  /*78a0*/  FMUL.FTZ R18, R3, R163 ;  /* 0x000000a303127220 */ /* 0x000fc40000410000 */
[-C--:B------:R-:W-:Y:S02]  /*78b0*/  FFMA.FTZ R125, R125, R175.reuse, R22 ;  /* 0x000000af7d7d7223 */ /* 0x080fe40000010016 */
[C---:B------:R-:W-:Y:S02]  /*78c0*/  FFMA.FTZ R175, R2.reuse, R175, R19 ;  /* 0x000000af02af7223 */ /* 0x040fe40000010013 */
[-C--:B------:R-:W-:Y:S02]  /*78d0*/  FFMA.FTZ R19, R2, R177.reuse, -R18 ;  /* 0x000000b102137223 */ /* 0x080fe40000010812 */
[----:B------:R-:W-:Y:S02]  /*78e0*/  FMUL.FTZ R18, R3, R24 ;  /* 0x0000001803127220 */ /* 0x000fe40000410000 */
[-C--:B------:R-:W-:Y:S02]  /*78f0*/  FMUL.FTZ R22, R131, R177.reuse ;  /* 0x000000b183167220 */ /* 0x080fe40000410000 */
[----:B------:R-:W-:-:S02]  /*7900*/  FMUL.FTZ R177, R3, R177 ;  /* 0x000000b103b17220 */ /* 0x000fc40000410000 */
[-C--:B------:R-:W-:Y:S02]  /*7910*/  FMUL.FTZ R3, R3, R27.reuse ;  /* 0x0000001b03037220 */ /* 0x080fe40000410000 */
[----:B------:R-:W-:Y:S02]  /*7920*/  FFMA.FTZ R18, R2, R27, -R18 ;  /* 0x0000001b02127223 */ /* 0x000fe40000010812 */
[----:B------:R-:W-:Y:S02]  /*7930*/  FMUL.FTZ R19, R26, R19 ;  /* 0x000000131a137220 */ /* 0x000fe40000410000 */
[----:B------:R-:W-:Y:S02]  /*7940*/  FMUL.FTZ R173, R136, R173 ;  /* 0x000000ad88ad7220 */ /* 0x000fe40000410000 */
[----:B------:R-:W-:Y:S02]  /*7950*/  FMUL.FTZ R27, R139, R27 ;  /* 0x0000001b8b1b7220 */ /* 0x000fe40000410000 */
[----:B------:R-:W-:-:S02]  /*7960*/  FFMA.FTZ R26, R2, R163, R177 ;  /* 0x000000a3021a7223 */ /* 0x000fc400000100b1 */
        /* <DEDUP_REMOVED lines=39> */
.L_x_11626:
[----:B0-----:R-:W-:Y:S05]  /*7be0*/  BSYNC B0 ;  /* 0x0000000000007941 */ /* 0x001fea0003800000 */
.L_x_11625:
[----:B------:R-:W-:Y:S02]  /*7bf0*/  IADD3 R73, R73, 0x1, RZ ;  /* 0x0000000149497810 */ /* 0x000fe40007ffe0ff */
[----:B------:R-:W-:-:S02]  /*7c00*/  IADD3 R88, P1, R88, 0x1, RZ ;  /* 0x0000000158587810 */ /* 0x000fc40007f3e0ff */
[----:B------:R-:W-:Y:S02]  /*7c10*/  ISETP.GE.AND P0, PT, R73, c[0x0][0x16c], PT ;  /* 0x00005b0049007a0c */ /* 0x000fe40003f06270 */
[----:B------:R-:W-:-:S11]  /*7c20*/  IADD3.X R71, RZ, R71, RZ, P1, !PT ;  /* 0x00000047ff477210 */ /* 0x000fd60000ffe4ff */
[----:B------:R-:W-:Y:S01]  /*7c30*/  @P0 CALL.REL.NOINC `(.L_x_11580) ;  /* 0x0000001000000944 */ /* 0x000fe20003c00000 */
[----:B------:R-:W-:Y:S05]  /*7c40*/  BRA `(.L_x_11627) ;  /* 0xffffb2a000007947 */ /* 0x000fea000383ffff */
.L_x_11580:
        /* <DEDUP_REMOVED lines=9> */
[----:B0-----:R-:W-:-:S02]  /*7ce0*/  PRMT R18, R105, 0x7632, R18 ;  /* 0x0000763269127816 */ /* 0x001fc40000000012 */
        /* <DEDUP_REMOVED lines=17> */
[----:B-1----:R-:W-:-:S03]  /*7e00*/  IMAD R4, R64, c[0x0][0x2d8], RZ ;  /* 0x0000b60040047a24 */ /* 0x002fc600078e02ff */
[----:B------:R-:W-:Y:S01]  /*7e10*/  LDS.U16 R21, [R44+0x80] ;  /* 0x000080002c157984 */ /* 0x000fe20000000400 */
[----:B------:R-:W-:Y:S01]  /*7e20*/  IMAD R5, R67, c[0x0][0x2dc], R4 ;  /* 0x0000b70043057a24 */ /* 0x000fe200078e0204 */
        /* <DEDUP_REMOVED lines=28> */
.L_x_11629:
[----:B------:R-:W-:Y:S05]  /*7ff0*/  BSYNC B0 ;  /* 0x0000000000007941 */ /* 0x000fea0003800000 */
.L_x_11628:
        /* <DEDUP_REMOVED lines=76> */
.L_x_11631:
[----:B------:R-:W-:Y:S05]  /*84c0*/  BSYNC B0 ;  /* 0x0000000000007941 */ /* 0x000fea0003800000 */
.L_x_11630:
        /* <DEDUP_REMOVED lines=38> */
.L_x_11574:
        /* <DEDUP_REMOVED lines=24> */
.L_x_11634:
[----:B0-----:R-:W-:Y:S05]  /*88b0*/  BSYNC B0 ;  /* 0x0000000000007941 */ /* 0x001fea0003800000 */
.L_x_11633:
        /* <DEDUP_REMOVED lines=23> */
.L_x_11636:
[----:B------:R-:W1:Y:S02]  /*8a30*/  S2R R15, SR_TID.X ;  /* 0x00000000000f7919 */ /* 0x000e640000002100 */
.L_x_11637:
[----:B0-----:R-:W-:Y:S05]  /*8a40*/  BSYNC B0 ;  /* 0x0000000000007941 */ /* 0x001fea0003800000 */
.L_x_11635:
        /* <DEDUP_REMOVED lines=10> */
.L_x_11638:
        /* <DEDUP_REMOVED lines=28> */
.L_x_11639:
        /* <DEDUP_REMOVED lines=13> */
.L_x_14729:


//--------------------- .text._Z25selective_scan_bwd_kernelI32Selective_Scan_bwd_kernel_traitsILi32ELi8ELb0ELb1ELb0ELb1ELb0EN3c104HalfENS1_7complexIfEEEEv12SSMParamsBwd --------------------------
	.section	.text._Z25selective_scan_bwd_kernelI32Selective_Scan_bwd_kernel_traitsILi32ELi8ELb0ELb1ELb0ELb1ELb0EN3c104HalfENS1_7complexIfEEEEv12SSMParamsBwd,"ax",@progbits
	.sectioninfo	@"SHI_REGISTERS=190"
	.align	128
        .global         _Z25selective_scan_bwd_kernelI32Selective_Scan_bwd_kernel_traitsILi32ELi8ELb0ELb1ELb0ELb1ELb0EN3c104HalfENS1_7complexIfEEEEv12SSMParamsBwd
        .type           _Z25selective_scan_bwd_kernelI32Selective_Scan_bwd_kernel_traitsILi32ELi8ELb0ELb1ELb0ELb1ELb0EN3c104HalfENS1_7complexIfEEEEv12SSMParamsBwd,@function
        .size           _Z25selective_scan_bwd_kernelI32Selective_Scan_bwd_kernel_traitsILi32ELi8ELb0ELb1ELb0ELb1ELb0EN3c104HalfENS1_7complexIfEEEEv12SSMParamsBwd,(.L_x_14730 - _Z25selective_scan_bwd_kernelI32Selective_Scan_bwd_kernel_traitsILi32ELi8ELb0ELb1ELb0ELb1ELb0EN3c104HalfENS1_7complexIfEEEEv12SSMParamsBwd)
        .other          _Z25selective_scan_bwd_kernelI32Selective_Scan_bwd_kernel_traitsILi32ELi8ELb0ELb1ELb0ELb1ELb0EN3c104HalfENS1_7complexIfEEEEv12SSMParamsBwd,@"STO_CUDA_ENTRY STV_DEFAULT"
_Z25selective_scan_bwd_kernelI32Selective_Scan_bwd_kernel_traitsILi32ELi8ELb0ELb1ELb0ELb1ELb0EN3c104HalfENS1_7complexIfEEEEv12SSMParamsBwd:
.text._Z25selective_scan_bwd_kernelI32Selective_Scan_bwd_kernel_traitsILi32ELi8ELb0ELb1ELb0ELb1ELb0EN3c104HalfENS1_7complexIfEEEEv12SSMParamsBwd:
        /* <DEDUP_REMOVED lines=100> */
[----:B------:R-:W-:Y:S02]  /*0640*/  LEA.HI.X R71, R11, c[0x0][0x30c], R4, 0x1, P4 ;  /* 0x0000c3000b477a11 */ /* 0x000fe400020f0c04 */
[----:B------:R-:W-:Y:S01]  /*0650*/  CS2R R10, SRZ ;  /* 0x00000000000a7805 */ /* 0x000fe2000001ff00 */
[----:B------:R-:W-:Y:S02]  /*0660*/  @P0 MOV R15, 0x10 ;  /* 0x00000010000f0802 */ /* 0x000fe40000000f00 */
[----:B------:R-:W-:Y:S02]  /*0670*/  LEA.HI.X.SX32 R3, R3, R8, 0x1, P5 ;  /* 0x0000000803037211 */ /* 0x000fe400028f0eff */
[----:B------:R-:W-:Y:S01]  /*0680*/  LEA R69, P6, R68, c[0x0][0x228], 0x1 ;  /* 0x00008a0044457a11 */ /* 0x000fe200078c08ff */
[----:B------:R-:W-:Y:S01]  /*0690*/  @P0 IMAD.WIDE R14, R0, R15, c[0x0][0x260] ;  /* 0x00009800000e0625 */ /* 0x000fe200078e020f */
[C---:B------:R-:W-:Y:S01]  /*06a0*/  @P1 LEA R12, P4, R86.reuse, c[0x0][0x328], 0x2 ;  /* 0x0000ca00560c1a11 */ /* 0x040fe200078810ff */
[----:B------:R-:W-:Y:S01]  /*06b0*/  @!P0 CS2R R14, SRZ ;  /* 0x00000000000e8805 */ /* 0x000fe2000001ff00 */
        /* <DEDUP_REMOVED lines=12> */
.L_x_11709:
        /* <DEDUP_REMOVED lines=125> */
[----:B------:R-:W2:Y:S04]  /*0f50*/  LDS.U16 R7, [R54+0x4] ;  /* 0x0000040036077984 */ /* 0x000ea80000000400 */
        /* <DEDUP_REMOVED lines=17> */
[----:B------:R1:W4:Y:S02]  /*1070*/  @!P6 LDG.E.U16 R24, [R2.64+0x1c0] ;  /* 0x0001c0060218e981 */ /* 0x000324000c1e1500 */
[----:B-1----:R-:W-:-:S02]  /*1080*/  HADD2.F32 R2, -RZ, R172.H0_H0 ;  /* 0x200000acff027230 */ /* 0x002fc40000004100 */
[----:B--2---:R-:W-:-:S05]  /*1090*/  HADD2.F32 R5, -RZ, R5.H0_H0 ;  /* 0x20000005ff057230 */ /* 0x004fca0000004100 */
[----:B-----5:R-:W-:-:S05]  /*10a0*/  FADD.FTZ R46, R5, R82 ;  /* 0x00000052052e7221 */ /* 0x020fca0000010000 */
[----:B------:R-:W-:Y:S01]  /*10b0*/  FSETP.GTU.FTZ.AND P0, PT, R46, 20, PT ;  /* 0x41a000002e00780b */ /* 0x000fe20003f1c000 */
[----:B---3--:R-:W-:Y:S02]  /*10c0*/  HADD2.F32 R45, -RZ, R6.H0_H0 ;  /* 0x20000006ff2d7230 */ /* 0x008fe40000004100 */
[----:B------:R-:W-:Y:S02]  /*10d0*/  HADD2.F32 R7, -RZ, R7.H0_H0 ;  /* 0x20000007ff077230 */ /* 0x000fe40000004100 */
[----:B------:R-:W-:Y:S02]  /*10e0*/  HADD2.F32 R43, -RZ, R16.H0_H0 ;  /* 0x20000010ff2b7230 */ /* 0x000fe40000004100 */
[----:B------:R-:W-:Y:S01]  /*10f0*/  HADD2.F32 R17, -RZ, R17.H0_H0 ;  /* 0x20000011ff117230 */ /* 0x000fe20000004100 */
[--C-:B------:R-:W-:Y:S02]  /*1100*/  FADD.FTZ R45, R45, R82.reuse ;  /* 0x000000522d2d7221 */ /* 0x100fe40000010000 */
[----:B------:R-:W-:-:S02]  /*1110*/  FADD.FTZ R44, R7, R82 ;  /* 0x00000052072c7221 */ /* 0x000fc40000010000 */
[--C-:B------:R-:W-:Y:S02]  /*1120*/  FADD.FTZ R43, R43, R82.reuse ;  /* 0x000000522b2b7221 */ /* 0x100fe40000010000 */
[----:B------:R-:W-:Y:S01]  /*1130*/  FADD.FTZ R41, R17, R82 ;  /* 0x0000005211297221 */ /* 0x000fe20000010000 */
[----:B------:R-:W-:Y:S01]  /*1140*/  BSSY B0, `(.L_x_11641) ;  /* 0x000004e000007945 */ /* 0x000fe20003800000 */
[----:B------:R-:W-:Y:S01]  /*1150*/  FSETP.GTU.FTZ.AND P6, PT, R45, 20, PT ;  /* 0x41a000002d00780b */ /* 0x000fe20003fdc000 */
[----:B------:R-:W-:Y:S01]  /*1160*/  HADD2.F32 R6, -RZ, R49.H0_H0 ;  /* 0x20000031ff067230 */ /* 0x000fe20000004100 */
[----:B------:R-:W-:Y:S01]  /*1170*/  FSETP.GTU.FTZ.AND P4, PT, R44, 20, PT ;  /* 0x41a000002c00780b */ /* 0x000fe20003f9c000 */
[----:B------:R-:W-:Y:S01]  /*1180*/  HADD2.F32 R19, -RZ, R19.H0_H0 ;  /* 0x20000013ff137230 */ /* 0x000fe20000004100 */
[----:B------:R-:W-:Y:S02]  /*1190*/  FSETP.GTU.FTZ.AND P3, PT, R43, 20, PT ;  /* 0x41a000002b00780b */ /* 0x000fe40003f7c000 */
[----:B------:R-:W-:Y:S01]  /*11a0*/  FSETP.GTU.FTZ.AND P1, PT, R41, 20, PT ;  /* 0x41a000002900780b */ /* 0x000fe20003f3c000 */
[----:B----4-:R-:W-:Y:S04]  /*11b0*/  STS.U16 [R62], R23 ;  /* 0x000000173e007388 */ /* 0x010fe80000000400 */
        /* <DEDUP_REMOVED lines=11> */
[----:B------:R-:W4:Y:S01]  /*1270*/  LDS.U16 R91, [R54+0x6] ;  /* 0x00000600365b7984 */ /* 0x000f220000000400 */
[----:B0-----:R-:W-:-:S03]  /*1280*/  HADD2.F32 R21, -RZ, R53.H0_H0 ;  /* 0x20000035ff157230 */ /* 0x001fc60000004100 */
[----:B------:R-:W0:Y:S04]  /*1290*/  LDS.U16 R0, [R54+0x8] ;  /* 0x0000080036007984 */ /* 0x000e280000000400 */
[----:B------:R-:W-:Y:S01]  /*12a0*/  LDS.U16 R97, [R54+0xc] ;  /* 0x00000c0036617984 */ /* 0x000fe20000000400 */
[----:B-1----:R-:W-:Y:S02]  /*12b0*/  HADD2.F32 R87, -RZ, R87.H0_H0 ;  /* 0x20000057ff577230 */ /* 0x002fe40000004100 */
[----:B--2---:R-:W-:-:S03]  /*12c0*/  HADD2.F32 R89, -RZ, R89.H0_H0 ;  /* 0x20000059ff597230 */ /* 0x004fc60000004100 */
[----:B------:R-:W-:Y:S02]  /*12d0*/  FFMA.FTZ R20, R87, R2, R79 ;  /* 0x0000000257147223 */ /* 0x000fe4000001004f */
[----:B------:R-:W1:Y:S02]  /*12e0*/  LDS.U16 R2, [R54+0xa] ;  /* 0x00000a0036027984 */ /* 0x000e640000000400 */
[----:B------:R-:W-:Y:S02]  /*12f0*/  FFMA.FTZ R22, R89, R21, R20 ;  /* 0x0000001559167223 */ /* 0x000fe40000010014 */
[----:B------:R2:W2:Y:S01]  /*1300*/  LDS.U16 R20, [R54+0xe] ;  /* 0x00000e0036147984 */ /* 0x0004a20000000400 */
[----:B------:R-:W-:Y:S02]  /*1310*/  HADD2.F32 R21, -RZ, R52.H0_H0 ;  /* 0x20000034ff157230 */ /* 0x000fe40000004100 */
[----:B---3--:R-:W-:Y:S01]  /*1320*/  HADD2.F32 R3, -RZ, R3.H0_H0 ;  /* 0x20000003ff037230 */ /* 0x008fe20000004100 */
[----:B------:R-:W-:Y:S01]  /*1330*/  MOV R24, c[0x0][0x16c] ;  /* 0x00005b0000187a02 */ /* 0x000fe20000000f00 */
[----:B------:R-:W-:-:S02]  /*1340*/  HADD2.F32 R23, -RZ, R51.H0_H0 ;  /* 0x20000033ff177230 */ /* 0x000fc40000004100 */
[----:B----4-:R-:W-:Y:S01]  /*1350*/  HADD2.F32 R91, -RZ, R91.H0_H0 ;  /* 0x2000005bff5b7230 */ /* 0x010fe20000004100 */
[----:B------:R-:W-:Y:S01]  /*1360*/  FFMA.FTZ R22, R3, R21, R22 ;  /* 0x0000001503167223 */ /* 0x000fe20000010016 */
[----:B------:R-:W-:Y:S01]  /*1370*/  HADD2.F32 R21, -RZ, R4.H0_H0 ;  /* 0x20000004ff157230 */ /* 0x000fe20000004100 */
[----:B------:R-:W-:Y:S01]  /*1380*/  ISETP.GE.AND P5, PT, R24, 0x1, PT ;  /* 0x000000011800780c */ /* 0x000fe20003fa6270 */
[----:B------:R-:W-:Y:S01]  /*1390*/  HADD2.F32 R24, -RZ, R50.H0_H0 ;  /* 0x20000032ff187230 */ /* 0x000fe20000004100 */
[----:B------:R-:W-:Y:S01]  /*13a0*/  FFMA.FTZ R22, R91, R23, R22 ;  /* 0x000000175b167223 */ /* 0x000fe20000010016 */
[----:B------:R-:W-:Y:S01]  /*13b0*/  HADD2.F32 R23, -RZ, R18.H0_H0 ;  /* 0x20000012ff177230 */ /* 0x000fe20000004100 */
[----:B------:R-:W-:Y:S01]  /*13c0*/  FADD.FTZ R42, R21, R82 ;  /* 0x00000052152a7221 */ /* 0x000fe20000010000 */
[----:B0-----:R-:W-:-:S03]  /*13d0*/  HADD2.F32 R5, -RZ, R0.H0_H0 ;  /* 0x20000000ff057230 */ /* 0x001fc60000004100 */
[----:B------:R-:W-:Y:S01]  /*13e0*/  FADD.FTZ R40, R23, R82 ;  /* 0x0000005217287221 */ /* 0x000fe20000010000 */
[----:B------:R-:W-:Y:S01]  /*13f0*/  FSETP.GTU.FTZ.AND P2, PT, R42, 20, PT ;  /* 0x41a000002a00780b */ /* 0x000fe20003f5c000 */
[----:B------:R-:W-:Y:S01]  /*1400*/  FFMA.FTZ R22, R5, R24, R22 ;  /* 0x0000001805167223 */ /* 0x000fe20000010016 */
[----:B-1----:R-:W-:Y:S01]  /*1410*/  HADD2.F32 R7, -RZ, R2.H0_H0 ;  /* 0x20000002ff077230 */ /* 0x002fe20000004100 */
        /* <DEDUP_REMOVED lines=32> */
.L_x_11642:
[----:B------:R-:W-:Y:S05]  /*1620*/  BSYNC B0 ;  /* 0x0000000000007941 */ /* 0x000fea0003800000 */
.L_x_11641:
[----:B------:R-:W-:Y:S01]  /*1630*/  BSSY B0, `(.L_x_11643) ;  /* 0x0000026000007945 */ /* 0x000fe20003800000 */
[----:B------:R-:W-:Y:S01]  /*1640*/  FSETP.GTU.FTZ.AND P0, PT, R40, 20, PT ;  /* 0x41a000002800780b */ /* 0x000fe20003f1c000 */
[----:B------:R-:W-:Y:S01]  /*1650*/  FFMA.FTZ R6, R7, R6, R22 ;  /* 0x0000000607067223 */ /* 0x000fe20000010016 */
        /* <DEDUP_REMOVED lines=35> */
.L_x_11644:
[----:B------:R-:W-:Y:S05]  /*1890*/  BSYNC B0 ;  /* 0x0000000000007941 */ /* 0x000fea0003800000 */
.L_x_11643:
[----:B------:R-:W-:Y:S01]  /*18a0*/  BSSY B0, `(.L_x_11645) ;  /* 0x0000025000007945 */ /* 0x000fe20003800000 */
[----:B------:R-:W-:Y:S01]  /*18b0*/  FSETP.GTU.FTZ.AND P6, PT, R38, 20, PT ;  /* 0x41a000002600780b */ /* 0x000fe20003fdc000 */
[----:B------:R-:W-:Y:S01]  /*18c0*/  FFMA.FTZ R6, R97, R16, R6 ;  /* 0x0000001061067223 */ /* 0x000fe20000010006 */
[----:B------:R-:W-:Y:S02]  /*18d0*/  HADD2.F32 R79, -RZ, R47.H0_H0 ;  /* 0x2000002fff4f7230 */ /* 0x000fe40000004100 */
[----:B--2---:R-:W-:Y:S01]  /*18e0*/  HADD2.F32 R19, -RZ, R20.H0_H0 ;  /* 0x20000014ff137230 */ /* 0x004fe20000004100 */
        /* <DEDUP_REMOVED lines=32> */
.L_x_11646:
[----:B------:R-:W-:Y:S05]  /*1af0*/  BSYNC B0 ;  /* 0x0000000000007941 */ /* 0x000fea0003800000 */
.L_x_11645:
        /* <DEDUP_REMOVED lines=33> */
.L_x_11648:
[----:B------:R-:W-:Y:S05]  /*1d10*/  BSYNC B0 ;  /* 0x0000000000007941 */ /* 0x000fea0003800000 */
.L_x_11647:
        /* <DEDUP_REMOVED lines=33> */
.L_x_11650:
[----:B------:R-:W-:Y:S05]  /*1f30*/  BSYNC B0 ;  /* 0x0000000000007941 */ /* 0x000fea0003800000 */
.L_x_11649:
        /* <DEDUP_REMOVED lines=33> */
.L_x_11652:
[----:B------:R-:W-:Y:S05]  /*2150*/  BSYNC B0 ;  /* 0x0000000000007941 */ /* 0x000fea0003800000 */
.L_x_11651:
        /* <DEDUP_REMOVED lines=33> */
.L_x_11654:
[----:B------:R-:W-:Y:S05]  /*2370*/  BSYNC B0 ;  /* 0x0000000000007941 */ /* 0x000fea0003800000 */
.L_x_11653:
        /* <DEDUP_REMOVED lines=33> */
.L_x_11656:
[----:B------:R-:W-:Y:S05]  /*2590*/  BSYNC B0 ;  /* 0x0000000000007941 */ /* 0x000fea0003800000 */
.L_x_11655:
        /* <DEDUP_REMOVED lines=17> */
[----:B------:R-:W-:Y:S01]  /*26b0*/  FADD.FTZ R87, R87, R87 ;  /* 0x0000005757577221 */ /* 0x000fe20000010000 */
[----:B------:R-:W-:Y:S01]  /*26c0*/  CS2R R94, SRZ ;  /* 0x00000000005e7805 */ /* 0x000fe2000001ff00 */
        /* <DEDUP_REMOVED lines=11> */
[----:B------:R-:W-:Y:S01]  /*2780*/  CS2R R36, SRZ ;  /* 0x0000000000247805 */ /* 0x000fe2000001ff00 */
[----:B------:R-:W-:Y:S01]  /*2790*/  FADD.FTZ R96, R19, R19 ;  /* 0x0000001313607221 */ /* 0x000fe20000010000 */
[----:B------:R-:W-:Y:S01]  /*27a0*/  CS2R R34, SRZ ;  /* 0x0000000000227805 */ /* 0x000fe2000001ff00 */
[----:B------:R-:W-:Y:S01]  /*27b0*/  CS2R R32, SRZ ;  /* 0x0000000000207805 */ /* 0x000fe2000001ff00 */
[----:B------:R-:W-:-:S02]  /*27c0*/  MOV R30, RZ ;  /* 0x000000ff001e7202 */ /* 0x000fc40000000f00 */
.L_x_11704:
        /* <DEDUP_REMOVED lines=18> */
[-C--:B------:R-:W-:Y:S02]  /*28f0*/  ISETP.GE.AND P2, PT, R5, R106.reuse, PT ;  /* 0x0000006a0500720c */ /* 0x080fe40003f46270 */
[C---:B------:R-:W-:Y:S02]  /*2900*/  ISETP.GE.AND P5, PT, R6.reuse, R106, PT ;  /* 0x0000006a0600720c */ /* 0x040fe40003fa6270 */
[----:B------:R-:W-:Y:S02]  /*2910*/  IADD3 R3, R6, 0xc0, RZ ;  /* 0x000000c006037810 */ /* 0x000fe40007ffe0ff */
[----:B------:R-:W-:Y:S01]  /*2920*/  LEA.HI.X R5, R2, R68, R17, 0x1, P4 ;  /* 0x0000004402057211 */ /* 0x000fe200020f0c11 */
[----:B------:R-:W-:Y:S01]  /*2930*/  IMAD R17, R85, c[0x0][0x180], RZ ;  /* 0x0000600055117a24 */ /* 0x000fe200078e02ff */
        /* <DEDUP_REMOVED lines=23> */
[----:B------:R0:W4:Y:S01]  /*2ab0*/  @!P2 LDG.E.U16 R99, [R4.64+0x100] ;  /* 0x000100060463a981 */ /* 0x000122000c1e1500 */
[----:B------:R-:W-:Y:S02]  /*2ac0*/  IADD3 R7, R6, 0x140, RZ ;  /* 0x0000014006077810 */ /* 0x000fe40007ffe0ff */
[----:B------:R-:W-:Y:S01]  /*2ad0*/  IADD3 R3, R3, R17, RZ ;  /* 0x0000001103037210 */ /* 0x000fe20007ffe0ff */
[----:B------:R0:W4:Y:S01]  /*2ae0*/  @!P1 LDG.E.U16 R20, [R4.64+0xc0] ;  /* 0x0000c00604149981 */ /* 0x000122000c1e1500 */
[C---:B------:R-:W-:Y:S02]  /*2af0*/  LEA R16, P2, R2.reuse, c[0x0][0x220], 0x3 ;  /* 0x0000880002107a11 */ /* 0x040fe400078418ff */
[----:B------:R-:W-:Y:S02]  /*2b00*/  ISETP.GE.AND P1, PT, R7, R106, PT ;  /* 0x0000006a0700720c */ /* 0x000fe40003f26270 */
[----:B------:R-:W-:-:S02]  /*2b10*/  LEA.HI.X R17, R2, c[0x0][0x224], R3, 0x3, P2 ;  /* 0x0000890002117a11 */ /* 0x000fc400010f1c03 */
[----:B------:R-:W-:Y:S02]  /*2b20*/  PRMT R104, RZ, 0x7610, R104 ;  /* 0x00007610ff687816 */ /* 0x000fe40000000068 */
[C---:B------:R-:W-:Y:S01]  /*2b30*/  IADD3 R7, R6.reuse, 0x160, RZ ;  /* 0x0000016006077810 */ /* 0x040fe20007ffe0ff */
[----:B------:R1:W4:Y:S01]  /*2b40*/  LDG.E.64 R2, [R16.64] ;  /* 0x0000000610027981 */ /* 0x000322000c1e1b00 */
[----:B------:R-:W-:Y:S02]  /*2b50*/  PRMT R100, RZ, 0x7610, R100 ;  /* 0x00007610ff647816 */ /* 0x000fe40000000064 */
[----:B------:R-:W-:Y:S01]  /*2b60*/  PRMT R105, RZ, 0x7610, R105 ;  /* 0x00007610ff697816 */ /* 0x000fe20000000069 */
[----:B------:R0:W4:Y:S01]  /*2b70*/  @!P0 LDG.E.U16 R104, [R4.64+0x240] ;  /* 0x0002400604688981 */ /* 0x000122000c1e1500 */
[----:B------:R-:W-:Y:S02]  /*2b80*/  PRMT R101, RZ, 0x7610, R101 ;  /* 0x00007610ff657816 */ /* 0x000fe40000000065 */
[----:B------:R-:W-:Y:S01]  /*2b90*/  ISETP.GE.AND P0, PT, R7, R106, PT ;  /* 0x0000006a0700720c */ /* 0x000fe20003f06270 */
[----:B------:R0:W4:Y:S01]  /*2ba0*/  @!P3 LDG.E.U16 R100, [R4.64+0x140] ;  /* 0x000140060464b981 */ /* 0x000122000c1e1500 */
[----:B------:R-:W-:-:S02]  /*2bb0*/  IADD3 R7, R6, 0x180, RZ ;  /* 0x0000018006077810 */ /* 0x000fc40007ffe0ff */
[C---:B------:R-:W-:Y:S01]  /*2bc0*/  IADD3 R22, R6.reuse, 0x1a0, RZ ;  /* 0x000001a006167810 */ /* 0x040fe20007ffe0ff */
[----:B------:R0:W4:Y:S01]  /*2bd0*/  @!P1 LDG.E.U16 R105, [R4.64+0x280] ;  /* 0x0002800604699981 */ /* 0x000122000c1e1500 */
[C---:B------:R-:W-:Y:S02]  /*2be0*/  IADD3 R23, R6.reuse, 0x1c0, RZ ;  /* 0x000001c006177810 */ /* 0x040fe40007ffe0ff */
[----:B------:R-:W-:Y:S01]  /*2bf0*/  PRMT R102, RZ, 0x7610, R102 ;  /* 0x00007610ff667816 */ /* 0x000fe20000000066 */
[----:B------:R0:W4:Y:S01]  /*2c00*/  @!P4 LDG.E.U16 R101, [R4.64+0x180] ;  /* 0x000180060465c981 */ /* 0x000122000c1e1500 */
[----:B------:R-:W-:Y:S02]  /*2c10*/  IADD3 R6, R6, 0x1e0, RZ ;  /* 0x000001e006067810 */ /* 0x000fe40007ffe0ff */
[----:B------:R-:W-:Y:S02]  /*2c20*/  PRMT R103, RZ, 0x7610, R103 ;  /* 0x00007610ff677816 */ /* 0x000fe40000000067 */
[-C--:B------:R-:W-:Y:S01]  /*2c30*/  ISETP.GE.AND P1, PT, R7, R106.reuse, PT ;  /* 0x0000006a0700720c */ /* 0x080fe20003f26270 */
[----:B------:R0:W4:Y:S01]  /*2c40*/  @!P5 LDG.E.U16 R102, [R4.64+0x1c0] ;  /* 0x0001c0060466d981 */ /* 0x000122000c1e1500 */
[----:B------:R-:W-:-:S02]  /*2c50*/  ISETP.GE.AND P2, PT, R22, R106, PT ;  /* 0x0000006a1600720c */ /* 0x000fc40003f46270 */
[-C--:B------:R-:W-:Y:S01]  /*2c60*/  ISETP.GE.AND P3, PT, R23, R106.reuse, PT ;  /* 0x0000006a1700720c */ /* 0x080fe20003f66270 */
[----:B------:R0:W4:Y:S01]  /*2c70*/  @!P6 LDG.E.U16 R103, [R4.64+0x200] ;  /* 0x000200060467e981 */ /* 0x000122000c1e1500 */
[----:B------:R-:W-:Y:S02]  /*2c80*/  ISETP.GE.AND P4, PT, R6, R106, PT ;  /* 0x0000006a0600720c */ /* 0x000fe40003f86270 */
[----:B------:R-:W-:Y:S02]  /*2c90*/  PRMT R106, RZ, 0x7610, R106 ;  /* 0x00007610ff6a7816 */ /* 0x000fe4000000006a */
[----:B------:R-:W-:Y:S02]  /*2ca0*/  PRMT R107, RZ, 0x7610, R107 ;  /* 0x00007610ff6b7816 */ /* 0x000fe4000000006b */
        /* <DEDUP_REMOVED lines=8> */
[----:B-1----:R-:W-:-:S02]  /*2d30*/  IMAD R17, R85, c[0x0][0x1b8], RZ ;  /* 0x00006e0055117a24 */ /* 0x002fc400078e02ff */
[----:B------:R-:W-:-:S04]  /*2d40*/  IMAD.WIDE.U32 R6, R86, c[0x0][0x1b8], RZ ;  /* 0x00006e0056067a25 */ /* 0x000fc800078e00ff */
[----:B------:R-:W-:Y:S02]  /*2d50*/  IMAD R17, R86, c[0x0][0x1bc], R17 ;  /* 0x00006f0056117a24 */ /* 0x000fe400078e0211 */
[----:B------:R-:W-:-:S03]  /*2d60*/  IMAD R16, R118, c[0x0][0x1c0], RZ ;  /* 0x0000700076107a24 */ /* 0x000fc600078e02ff */
[----:B------:R-:W-:Y:S01]  /*2d70*/  IADD3 R7, R7, R17, RZ ;  /* 0x0000001107077210 */ /* 0x000fe20007ffe0ff */
[----:B------:R-:W-:-:S04]  /*2d80*/  IMAD R17, R95, c[0x0][0x1c4], R16 ;  /* 0x000071005f117a24 */ /* 0x000fc800078e0210 */
[----:B------:R-:W-:Y:S01]  /*2d90*/  IMAD.WIDE.U32 R6, R95, c[0x0][0x1c0], R6 ;  /* 0x000070005f067a25 */ /* 0x000fe200078e0006 */
[----:B------:R-:W-:-:S04]  /*2da0*/  LOP3.LUT R131, R78, 0x1f, RZ, 0xc0, !PT ;  /* 0x0000001f4e837812 */ /* 0x000fc800078ec0ff */
[----:B------:R-:W-:Y:S02]  /*2db0*/  IADD3 R7, R7, R17, RZ ;  /* 0x0000001107077210 */ /* 0x000fe40007ffe0ff */
[----:B------:R-:W-:Y:S02]  /*2dc0*/  LEA R22, P0, R6, c[0x0][0x230], 0x3 ;  /* 0x00008c0006167a11 */ /* 0x000fe400078018ff */
[----:B0-----:R-:W-:Y:S02]  /*2dd0*/  IADD3 R5, R76, 0x100, RZ ;  /* 0x000001004c057810 */ /* 0x001fe40007ffe0ff */
[----:B------:R-:W-:Y:S02]  /*2de0*/  LEA.HI.X R23, R6, c[0x0][0x234], R7, 0x3, P0 ;  /* 0x00008d0006177a11 */ /* 0x000fe400000f1c07 */
[C---:B------:R-:W-:Y:S02]  /*2df0*/  IADD3 R7, R76.reuse, 0x120, RZ ;  /* 0x000001204c077810 */ /* 0x040fe40007ffe0ff */
[----:B------:R-:W-:-:S02]  /*2e00*/  IADD3 R17, R76, 0x140, RZ ;  /* 0x000001404c117810 */ /* 0x000fc40007ffe0ff */
[----:B------:R-:W-:Y:S02]  /*2e10*/  ISETP.NE.AND P0, PT, R131, RZ, PT ;  /* 0x000000ff8300720c */ /* 0x000fe40003f05270 */
[-C--:B------:R-:W-:Y:S02]  /*2e20*/  LEA.HI.SX32 R5, R5, R76.reuse, 0x1b ;  /* 0x0000004c05057211 */ /* 0x080fe400078fdaff */
[-C--:B------:R-:W-:Y:S02]  /*2e30*/  LEA.HI.SX32 R7, R7, R76.reuse, 0x1b ;  /* 0x0000004c07077211 */ /* 0x080fe400078fdaff */
[----:B------:R-:W-:Y:S02]  /*2e40*/  LEA.HI.SX32 R17, R17, R76, 0x1b ;  /* 0x0000004c11117211 */ /* 0x000fe400078fdaff */
[----:B------:R-:W-:Y:S02]  /*2e50*/  ISETP.LT.OR P1, PT, R173, 0x2, P0 ;  /* 0x00000002ad00780c */ /* 0x000fe40000721670 */
[----:B------:R-:W-:-:S02]  /*2e60*/  SHF.L.U32 R16, R5, 0x1, RZ ;  /* 0x0000000105107819 */ /* 0x000fc400000006ff */
[----:B------:R-:W-:Y:S02]  /*2e70*/  SHF.L.U32 R113, R7, 0x1, RZ ;  /* 0x0000000107717819 */ /* 0x000fe400000006ff */
[----:B------:R-:W-:Y:S02]  /*2e80*/  IADD3 R5, R76, 0x160, RZ ;  /* 0x000001604c057810 */ /* 0x000fe40007ffe0ff */
[----:B------:R-:W-:Y:S02]  /*2e90*/  ISETP.NE.AND P2, PT, R78, RZ, PT ;  /* 0x000000ff4e00720c */ /* 0x000fe40003f45270 */
[C---:B------:R-:W-:Y:S02]  /*2ea0*/  IADD3 R7, R76.reuse, 0x180, RZ ;  /* 0x000001804c077810 */ /* 0x040fe40007ffe0ff */
[-C--:B------:R-:W-:Y:S02]  /*2eb0*/  LEA.HI.SX32 R5, R5, R76.reuse, 0x1b ;  /* 0x0000004c05057211 */ /* 0x080fe400078fdaff */
[----:B------:R-:W-:Y:S01]  /*2ec0*/  LEA.HI.SX32 R7, R7, R76, 0x1b ;  /* 0x0000004c07077211 */ /* 0x000fe200078fdaff */
[----:B--2---:R0:W-:Y:S04]  /*2ed0*/  STS.U16 [R62], R19 ;  /* 0x000000133e007388 */ /* 0x0041e80000000400 */
[----:B---3--:R1:W-:Y:S04]  /*2ee0*/  STS.U16 [R61+0x40], R18 ;  /* 0x000040123d007388 */ /* 0x0083e80000000400 */
[----:B----4-:R2:W-:Y:S01]  /*2ef0*/  STS.U16 [R60+0x80], R21 ;  /* 0x000080153c007388 */ /* 0x0105e20000000400 */
[----:B0-----:R-:W-:-:S03]  /*2f00*/  IADD3 R19, R76, 0x1c0, RZ ;  /* 0x000001c04c137810 */ /* 0x001fc60007ffe0ff */
[----:B------:R-:W-:Y:S01]  /*2f10*/  STS.U16 [R59+0xc0], R20 ;  /* 0x0000c0143b007388 */ /* 0x000fe20000000400 */
[----:B-1----:R-:W-:Y:S01]  /*2f20*/  SHF.L.U32 R18, R17, 0x1, RZ ;  /* 0x0000000111127819 */ /* 0x002fe200000006ff */
[----:B------:R-:W-:Y:S02]  /*2f30*/  FMUL.FTZ R111, R2, 1.4426950216293334961 ;  /* 0x3fb8aa3b026f7820 */ /* 0x000fe40000410000 */
[-C--:B------:R-:W-:Y:S02]  /*2f40*/  FMUL.FTZ R6, R3, R46.reuse ;  /* 0x0000002e03067220 */ /* 0x080fe40000410000 */
[----:B------:R-:W-:Y:S01]  /*2f50*/  FMUL.FTZ R4, R111, R46 ;  /* 0x0000002e6f047220 */ /* 0x000fe20000410000 */
[----:B------:R0:W-:Y:S01]  /*2f60*/  STS.U16 [R58+0x100], R99 ;  /* 0x000100633a007388 */ /* 0x0001e20000000400 */
[----:B------:R-:W-:Y:S01]  /*2f70*/  FMUL.RZ R6, R6, 0.15915493667125701904 ;  /* 0x3e22f98306067820 */ /* 0x000fe2000040c000 */
[C---:B------:R-:W-:Y:S02]  /*2f80*/  IADD3 R17, R76.reuse, 0x1a0, RZ ;  /* 0x000001a04c117810 */ /* 0x040fe40007ffe0ff */
[----:B------:R-:W-:Y:S01]  /*2f90*/  STS.U16 [R57+0x140], R100 ;  /* 0x0001406439007388 */ /* 0x000fe20000000400 */
[----:B------:R-:W-:Y:S01]  /*2fa0*/  MUFU.EX2 R4, R4 ;  /* 0x0000000400047308 */ /* 0x000fe20000000800 */
[----:B--2---:R-:W-:-:S02]  /*2fb0*/  IADD3 R21, R76, 0x1e0, RZ ;  /* 0x000001e04c157810 */ /* 0x004fc40007ffe0ff */
[----:B------:R1:W-:Y:S05]  /*2fc0*/  STS.U16 [R56+0x180], R101 ;  /* 0x0001806538007388 */ /* 0x0003ea0000000400 */
[----:B0-----:R-:W-:Y:S01]  /*2fd0*/  MUFU.SIN R99, R6 ;  /* 0x0000000600637308 */ /* 0x001fe20000000400 */
[-C--:B------:R-:W-:Y:S02]  /*2fe0*/  LEA.HI.SX32 R17, R17, R76.reuse, 0x1b ;  /* 0x0000004c11117211 */ /* 0x080fe400078fdaff */
[-C--:B------:R-:W-:Y:S01]  /*2ff0*/  LEA.HI.SX32 R19, R19, R76.reuse, 0x1b ;  /* 0x0000004c13137211 */ /* 0x080fe200078fdaff */
[----:B------:R-:W-:Y:S04]  /*3000*/  STS.U16 [R55+0x1c0], R102 ;  /* 0x0001c06637007388 */ /* 0x000fe80000000400 */
[----:B-1----:R0:W1:Y:S01]  /*3010*/  MUFU.COS R101, R6 ;  /* 0x0000000600657308 */ /* 0x0020620000000000 */
[----:B------:R2:W-:Y:S01]  /*3020*/  STS.U16 [R16+0x200], R103 ;  /* 0x0002006710007388 */ /* 0x0005e20000000400 */
[----:B------:R-:W-:-:S02]  /*3030*/  LEA.HI.SX32 R21, R21, R76, 0x1b ;  /* 0x0000004c15157211 */ /* 0x000fc400078fdaff */
[----:B------:R-:W-:Y:S01]  /*3040*/  SHF.L.U32 R20, R7, 0x1, RZ ;  /* 0x0000000107147819 */ /* 0x000fe200000006ff */
[----:B------:R-:W-:Y:S01]  /*3050*/  STS.U16 [R113+0x240], R104 ;  /* 0x0002406871007388 */ /* 0x000fe20000000400 */
[----:B------:R-:W-:-:S03]  /*3060*/  SHF.L.U32 R100, R19, 0x1, RZ ;  /* 0x0000000113647819 */ /* 0x000fc600000006ff */
[----:B------:R3:W-:Y:S01]  /*3070*/  STS.U16 [R18+0x280], R105 ;  /* 0x0002806912007388 */ /* 0x0007e20000000400 */
[----:B--2---:R-:W-:Y:S02]  /*3080*/  SHF.L.U32 R103, R5, 0x1, RZ ;  /* 0x0000000105677819 */ /* 0x004fe400000006ff */
[----:B------:R-:W-:Y:S02]  /*3090*/  SHF.L.U32 R5, R76, 0x4, RZ ;  /* 0x000000044c057819 */ /* 0x000fe400000006ff */
[----:B------:R-:W-:Y:S01]  /*30a0*/  SHF.L.U32 R21, R21, 0x1, RZ ;  /* 0x0000000115157819 */ /* 0x000fe200000006ff */
[----:B------:R-:W-:Y:S01]  /*30b0*/  STS.U16 [R103+0x2c0], R106 ;  /* 0x0002c06a67007388 */ /* 0x000fe20000000400 */
[----:B---3--:R-:W-:Y:S02]  /*30c0*/  SHF.L.U32 R105, R17, 0x1, RZ ;  /* 0x0000000111697819 */ /* 0x008fe400000006ff */
[----:B------:R-:W-:Y:S01]  /*30d0*/  @!P1 IADD3 R18, R173, -0x2, RZ ;  /* 0xfffffffead129810 */ /* 0x000fe20007ffe0ff */
[----:B------:R-:W-:Y:S01]  /*30e0*/  STS.U16 [R20+0x300], R107 ;  /* 0x0003006b14007388 */ /* 0x000fe20000000400 */
[----:B------:R-:W-:-:S02]  /*30f0*/  LEA R7, R88, R95, 0x8 ;  /* 0x0000005f58077211 */ /* 0x000fc400078e40ff */
[----:B0-----:R-:W-:Y:S01]  /*3100*/  LEA.HI.SX32 R6, R5, R5, 0x1b ;  /* 0x0000000505067211 */ /* 0x001fe200078fdaff */
[----:B------:R-:W-:Y:S01]  /*3110*/  STS.U16 [R105+0x340], R108 ;  /* 0x0003406c69007388 */ /* 0x000fe20000000400 */
[----:B------:R-:W-:Y:S01]  /*3120*/  @P2 IADD3 R7, R78, 0x200, RZ ;  /* 0x000002004e072810 */ /* 0x000fe20007ffe0ff */
[----:B------:R-:W-:Y:S01]  /*3130*/  @!P1 IMAD R19, R18, c[0x0][0x16c], R95 ;  /* 0x00005b0012139a24 */ /* 0x000fe200078e025f */
[----:B------:R-:W-:Y:S01]  /*3140*/  SHF.L.U32 R18, R6, 0x1, RZ ;  /* 0x0000000106127819 */ /* 0x000fe200000006ff */
[----:B------:R-:W-:Y:S01]  /*3150*/  STS.U16 [R100+0x380], R109 ;  /* 0x0003806d64007388 */ /* 0x000fe20000000400 */
[C---:B-1----:R-:W-:Y:S02]  /*3160*/  FMUL.FTZ R16, R4.reuse, R101 ;  /* 0x0000006504107220 */ /* 0x042fe40000410000 */
[----:B------:R-:W-:Y:S01]  /*3170*/  FMUL.FTZ R17, R4, R99 ;  /* 0x0000006304117220 */ /* 0x000fe20000410000 */
[----:B------:R0:W-:Y:S01]  /*3180*/  STS.U16 [R21+0x3c0], R110 ;  /* 0x0003c06e15007388 */ /* 0x0001e20000000400 */
[----:B------:R-:W-:-:S06]  /*3190*/  NOP ;  /* 0x0000000000007918 */ /* 0x000fcc0000000000 */
[----:B------:R-:W-:Y:S01]  /*31a0*/  LDS.U16 R99, [R18] ;  /* 0x0000000012637984 */ /* 0x000fe20000000400 */
[----:B0-----:R-:W-:-:S03]  /*31b0*/  SHF.L.U32 R21, R7, 0x3, RZ ;  /* 0x0000000307157819 */ /* 0x001fc600000006ff */
[----:B------:R-:W0:Y:S04]  /*31c0*/  LDS.U16 R101, [R18+0x2] ;  /* 0x0000020012657984 */ /* 0x000e280000000400 */
[----:B------:R-:W1:Y:S04]  /*31d0*/  LDS.U16 R104, [R18+0x4] ;  /* 0x0000040012687984 */ /* 0x000e680000000400 */
        /* <DEDUP_REMOVED lines=13> */
[----:B------:R0:W-:Y:S04]  /*32b0*/  STS.64 [R21+0x10b0], R16 ;  /* 0x0010b01015007388 */ /* 0x0001e80000000a00 */
[----:B------:R-:W5:Y:S01]  /*32c0*/  LDG.E.64 R22, [R22.64] ;  /* 0x0000000616167981 */ /* 0x000f62000c1e1b00 */
[----:B------:R-:W-:Y:S01]  /*32d0*/  CS2R R4, SRZ ;  /* 0x0000000000047805 */ /* 0x000fe2000001ff00 */
[----:B------:R-:W-:-:S02]  /*32e0*/  @!P1 IMAD.WIDE R6, R19, 0x10, R14 ;  /* 0x0000001013069825 */ /* 0x000fc400078e020e */
[----:B------:R-:W-:Y:S02]  /*32f0*/  BAR.SYNC.DEFER_BLOCKING 0x0 ;  /* 0x0000000000007b1d */ /* 0x000fe40000010000 */
[CC--:B------:R-:W-:Y:S02]  /*3300*/  FMUL.FTZ R19, R3.reuse, R45.reuse ;  /* 0x0000002d03137220 */ /* 0x0c0fe40000410000 */
[----:B------:R-:W-:Y:S02]  /*3310*/  FMUL.FTZ R20, R3, R44 ;  /* 0x0000002c03147220 */ /* 0x000fe40000410000 */
[----:B------:R-:W-:Y:S02]  /*3320*/  FMUL.RZ R100, R19, 0.15915493667125701904 ;  /* 0x3e22f98313647820 */ /* 0x000fe4000040c000 */
[----:B------:R-:W-:Y:S02]  /*3330*/  FMUL.FTZ R19, R111, R45 ;  /* 0x0000002d6f137220 */ /* 0x000fe40000410000 */
[----:B------:R-:W-:Y:S01]  /*3340*/  FMUL.RZ R106, R20, 0.15915493667125701904 ;  /* 0x3e22f983146a7820 */ /* 0x000fe2000040c000 */
[----:B------:R-:W-:Y:S01]  /*3350*/  MUFU.SIN R120, R100 ;  /* 0x0000006400787308 */ /* 0x000fe20000000400 */
[----:B------:R0:W5:Y:S07]  /*3360*/  @!P1 LDG.E.64 R4, [R6.64+0x8] ;  /* 0x0000080606049981 */ /* 0x00016e000c1e1b00 */
[----:B------:R0:W-:Y:S02]  /*3370*/  MUFU.COS R122, R100 ;  /* 0x00000064007a7308 */ /* 0x0001e40000000000 */
[----:B0-----:R-:W-:-:S02]  /*3380*/  FMUL.FTZ R7, R3, R43 ;  /* 0x0000002b03077220 */ /* 0x001fc40000410000 */
[----:B------:R-:W-:Y:S02]  /*3390*/  FMUL.FTZ R6, R111, R44 ;  /* 0x0000002c6f067220 */ /* 0x000fe40000410000 */
[----:B------:R-:W-:Y:S02]  /*33a0*/  FMUL.RZ R112, R7, 0.15915493667125701904 ;  /* 0x3e22f98307707820 */ /* 0x000fe4000040c000 */
[----:B------:R-:W-:Y:S01]  /*33b0*/  FMUL.FTZ R7, R111, R43 ;  /* 0x0000002b6f077220 */ /* 0x000fe20000410000 */
[----:B------:R-:W0:Y:S01]  /*33c0*/  MUFU.EX2 R19, R19 ;  /* 0x0000001300137308 */ /* 0x000e220000000800 */
[----:B------:R-:W-:-:S07]  /*33d0*/  FMUL.FTZ R20, R3, R42 ;  /* 0x0000002a03147220 */ /* 0x000fce0000410000 */
[----:B------:R-:W-:Y:S01]  /*33e0*/  MUFU.COS R103, R106 ;  /* 0x0000006a00677308 */ /* 0x000fe20000000000 */
[----:B------:R-:W-:-:S07]  /*33f0*/  FMUL.RZ R124, R20, 0.15915493667125701904 ;  /* 0x3e22f983147c7820 */ /* 0x000fce000040c000 */
[----:B------:R-:W-:Y:S08]  /*3400*/  MUFU.EX2 R6, R6 ;  /* 0x0000000600067308 */ /* 0x000ff00000000800 */
[----:B------:R-:W-:Y:S08]  /*3410*/  MUFU.SIN R18, R112 ;  /* 0x0000007000127308 */ /* 0x000ff00000000400 */
[----:B------:R-:W1:Y:S01]  /*3420*/  MUFU.EX2 R7, R7 ;  /* 0x0000000700077308 */ /* 0x000e620000000800 */
[----:B------:R-:W-:-:S07]  /*3430*/  FMUL.FTZ R100, R3, R41 ;  /* 0x0000002903647220 */ /* 0x000fce0000410000 */
[----:B------:R-:W1:Y:S01]  /*3440*/  MUFU.SIN R21, R106 ;  /* 0x0000006a00157308 */ /* 0x000e620000000400 */
[----:B------:R-:W-:Y:S01]  /*3450*/  FMUL.RZ R126, R100, 0.15915493667125701904 ;  /* 0x3e22f983647e7820 */ /* 0x000fe2000040c000 */
[----:B------:R-:W-:Y:S01]  /*3460*/  HADD2.F32 R101, -RZ, R101.H0_H0 ;  /* 0x20000065ff657230 */ /* 0x000fe20000004100 */
[----:B0-----:R-:W-:Y:S01]  /*3470*/  FMUL.FTZ R122, R19, R122 ;  /* 0x0000007a137a7220 */ /* 0x001fe20000410000 */
[----:B------:R-:W-:-:S04]  /*3480*/  HADD2.F32 R99, -RZ, R99.H0_H0 ;  /* 0x20000063ff637230 */ /* 0x000fc80000004100 */
[----:B------:R-:W-:Y:S01]  /*3490*/  MUFU.SIN R107, R124 ;  /* 0x0000007c006b7308 */ /* 0x000fe20000000400 */
[----:B------:R-:W-:Y:S02]  /*34a0*/  FMUL.FTZ R120, R19, R120 ;  /* 0x0000007813787220 */ /* 0x000fe40000410000 */
[----:B------:R-:W-:-:S05]  /*34b0*/  FMUL.FTZ R20, R111, R42 ;  /* 0x0000002a6f147220 */ /* 0x000fca0000410000 */
[----:B------:R0:W-:Y:S01]  /*34c0*/  MUFU.COS R117, R124 ;  /* 0x0000007c00757308 */ /* 0x0001e20000000000 */
[----:B-1----:R-:W-:Y:S02]  /*34d0*/  FMUL.FTZ R129, R7, R18 ;  /* 0x0000001207817220 */ /* 0x002fe40000410000 */
[----:B0-----:R-:W-:-:S05]  /*34e0*/  FMUL.FTZ R124, R3, R38 ;  /* 0x00000026037c7220 */ /* 0x001fca0000410000 */
[----:B------:R0:W1:Y:S01]  /*34f0*/  MUFU.COS R128, R112 ;  /* 0x0000007000807308 */ /* 0x0000620000000000 */
[----:B------:R-:W-:Y:S02]  /*3500*/  FMUL.RZ R19, R124, 0.15915493667125701904 ;  /* 0x3e22f9837c137820 */ /* 0x000fe4000040c000 */
[----:B------:R-:W-:Y:S01]  /*3510*/  FMUL.FTZ R124, R6, R103 ;  /* 0x00000067067c7220 */ /* 0x000fe20000410000 */
[----:B------:R-:W-:Y:S01]  /*3520*/  HADD2.F32 R103, -RZ, R172.H0_H0 ;  /* 0x200000acff677230 */ /* 0x000fe20000004100 */
[----:B------:R-:W-:-:S03]  /*3530*/  FMUL.FTZ R18, R101, R46 ;  /* 0x0000002e65127220 */ /* 0x000fc60000410000 */
[----:B------:R-:W-:Y:S01]  /*3540*/  MUFU.SIN R125, R126 ;  /* 0x0000007e007d7308 */ /* 0x000fe20000000400 */
[----:B------:R-:W-:Y:S02]  /*3550*/  FMUL.FTZ R100, R111, R41 ;  /* 0x000000296f647220 */ /* 0x000fe40000410000 */
[----:B------:R-:W-:-:S05]  /*3560*/  FMUL.FTZ R141, R103, R18 ;  /* 0x00000012678d7220 */ /* 0x000fca0000410000 */
[----:B------:R1:W-:Y:S01]  /*3570*/  MUFU.COS R133, R126 ;  /* 0x0000007e00857308 */ /* 0x0003e20000000000 */
[----:B0-----:R-:W-:Y:S01]  /*3580*/  FMUL.FTZ R112, R111, R38 ;  /* 0x000000266f707220 */ /* 0x001fe20000410000 */
[----:B------:R-:W-:Y:S01]  /*3590*/  HADD2.F32 R104, -RZ, R104.H0_H0 ;  /* 0x20000068ff687230 */ /* 0x000fe20000004100 */
[----:B-1----:R-:W-:Y:S02]  /*35a0*/  FMUL.FTZ R126, R6, R21 ;  /* 0x00000015067e7220 */ /* 0x002fe40000410000 */
[----:B------:R-:W-:-:S03]  /*35b0*/  FMUL.FTZ R6, R99, R46 ;  /* 0x0000002e63067220 */ /* 0x000fc60000410000 */
[----:B------:R-:W0:Y:S01]  /*35c0*/  MUFU.EX2 R20, R20 ;  /* 0x0000001400147308 */ /* 0x000e220000000800 */
[----:B------:R-:W-:Y:S01]  /*35d0*/  FMUL.FTZ R139, R103, R6 ;  /* 0x00000006678b7220 */ /* 0x000fe20000410000 */
[----:B--2---:R-:W-:Y:S01]  /*35e0*/  HADD2.F32 R102, -RZ, R102.H0_H0 ;  /* 0x20000066ff667230 */ /* 0x004fe20000004100 */
[----:B------:R-:W-:Y:S02]  /*35f0*/  FMUL.FTZ R6, R120, R141 ;  /* 0x0000008d78067220 */ /* 0x000fe40000410000 */
[----:B------:R-:W-:-:S03]  /*3600*/  FMUL.FTZ R106, R111, R40 ;  /* 0x000000286f6a7220 */ /* 0x000fc60000410000 */
[----:B------:R1:W-:Y:S01]  /*3610*/  MUFU.EX2 R134, R100 ;  /* 0x0000006400867308 */ /* 0x0003e20000000800 */
[----:B------:R-:W-:Y:S02]  /*3620*/  FMUL.FTZ R18, R120, R139 ;  /* 0x0000008b78127220 */ /* 0x000fe40000410000 */
[----:B------:R-:W-:Y:S02]  /*3630*/  FMUL.FTZ R111, R3, R40 ;  /* 0x00000028036f7220 */ /* 0x000fe40000410000 */
[----:B------:R-:W-:Y:S02]  /*3640*/  FMUL.FTZ R128, R7, R128 ;  /* 0x0000008007807220 */ /* 0x000fe40000410000 */
[----:B------:R-:W-:Y:S01]  /*3650*/  FMUL.FTZ R145, R104, R45 ;  /* 0x0000002d68917220 */ /* 0x000fe20000410000 */
[----:B-1----:R-:W-:Y:S01]  /*3660*/  HADD2.F32 R100, -RZ, R53.H0_H0 ;  /* 0x20000035ff647230 */ /* 0x002fe20000004100 */
[----:B------:R-:W-:Y:S01]  /*3670*/  FFMA.FTZ R6, R122, R139, -R6 ;  /* 0x0000008b7a067223 */ /* 0x000fe20000010806 */
[----:B------:R-:W-:Y:S01]  /*3680*/  MUFU.EX2 R112, R112 ;  /* 0x0000007000707308 */ /* 0x000fe20000000800 */
[----:B------:R-:W-:-:S02]  /*3690*/  FMUL.FTZ R143, R102, R45 ;  /* 0x0000002d668f7220 */ /* 0x000fc40000410000 */
[----:B------:R-:W-:Y:S02]  /*36a0*/  FFMA.FTZ R18, R122, R141, R18 ;  /* 0x0000008d7a127223 */ /* 0x000fe40000010012 */
[----:B------:R-:W-:-:S03]  /*36b0*/  FMUL.RZ R132, R111, 0.15915493667125701904 ;  /* 0x3e22f9836f847820 */ /* 0x000fc6000040c000 */
[----:B------:R-:W1:Y:S01]  /*36c0*/  MUFU.SIN R7, R19 ;  /* 0x0000001300077308 */ /* 0x000e620000000400 */
[----:B------:R-:W-:Y:S01]  /*36d0*/  FFMA.FTZ R21, R100, R143, R18 ;  /* 0x0000008f64157223 */ /* 0x000fe20000010012 */
[----:B---3--:R-:W-:Y:S01]  /*36e0*/  HADD2.F32 R105, -RZ, R105.H0_H0 ;  /* 0x20000069ff697230 */ /* 0x008fe20000004100 */
[----:B0-----:R-:W-:-:S05]  /*36f0*/  FMUL.FTZ R130, R20, R117 ;  /* 0x0000007514827220 */ /* 0x001fca0000410000 */
[----:B------:R0:W-:Y:S01]  /*3700*/  MUFU.COS R137, R19 ;  /* 0x0000001300897308 */ /* 0x0001e20000000000 */
[----:B------:R-:W-:Y:S01]  /*3710*/  HADD2.F32 R109, -RZ, R109.H0_H0 ;  /* 0x2000006dff6d7230 */ /* 0x000fe20000004100 */
[----:B0-----:R-:W-:-:S06]  /*3720*/  FFMA.FTZ R19, R100, R145, R6 ;  /* 0x0000009164137223 */ /* 0x001fcc0000010006 */
[----:B------:R-:W-:Y:S01]  /*3730*/  MUFU.EX2 R106, R106 ;  /* 0x0000006a006a7308 */ /* 0x000fe20000000800 */
[----:B------:R-:W-:-:S07]  /*3740*/  FMUL.FTZ R6, R126, R21 ;  /* 0x000000157e067220 */ /* 0x000fce0000410000 */
[----:B------:R-:W-:Y:S01]  /*3750*/  MUFU.SIN R111, R132 ;  /* 0x00000084006f7308 */ /* 0x000fe20000000400 */
[----:B------:R-:W-:-:S07]  /*3760*/  FMUL.FTZ R140, R105, R44 ;  /* 0x0000002c698c7220 */ /* 0x000fce0000410000 */
[----:B------:R0:W2:Y:S01]  /*3770*/  MUFU.COS R135, R132 ;  /* 0x0000008400877308 */ /* 0x0000a20000000000 */
[----:B------:R-:W-:Y:S02]  /*3780*/  FFMA.FTZ R18, R124, R19, -R6 ;  /* 0x000000137c127223 */ /* 0x000fe40000010806 */
[----:B0-----:R-:W-:Y:S02]  /*3790*/  FMUL.FTZ R132, R20, R107 ;  /* 0x0000006b14847220 */ /* 0x001fe40000410000 */
[----:B------:R-:W-:Y:S01]  /*37a0*/  FMUL.FTZ R20, R126, R19 ;  /* 0x000000137e147220 */ /* 0x000fe20000410000 */
[----:B------:R-:W-:Y:S01]  /*37b0*/  HADD2.F32 R107, -RZ, R52.H0_H0 ;  /* 0x20000034ff6b7230 */ /* 0x000fe20000004100 */
[----:B------:R-:W-:Y:S02]  /*37c0*/  FMUL.FTZ R6, R16, R120 ;  /* 0x0000007810067220 */ /* 0x000fe40000410000 */
[----:B------:R-:W-:Y:S02]  /*37d0*/  FFMA.FTZ R20, R124, R21, R20 ;  /* 0x000000157c147223 */ /* 0x000fe40000010014 */
[----:B------:R-:W-:-:S02]  /*37e0*/  FMUL.FTZ R142, R109, R44 ;  /* 0x0000002c6d8e7220 */ /* 0x000fc40000410000 */
[----:B------:R-:W-:Y:S02]  /*37f0*/  FFMA.FTZ R20, R107, R140, R20 ;  /* 0x0000008c6b147223 */ /* 0x000fe40000010014 */
[----:B-1----:R-:W-:Y:S01]  /*3800*/  FMUL.FTZ R138, R112, R7 ;  /* 0x00000007708a7220 */ /* 0x002fe20000410000 */
[----:B----4-:R-:W-:Y:S01]  /*3810*/  HADD2.F32 R108, -RZ, R108.H0_H0 ;  /* 0x2000006cff6c7230 */ /* 0x010fe20000004100 */
[C---:B------:R-:W-:Y:S02]  /*3820*/  FMUL.FTZ R7, R17.reuse, R120 ;  /* 0x0000007811077220 */ /* 0x040fe40000410000 */
[----:B------:R-:W-:Y:S02]  /*3830*/  FFMA.FTZ R19, R17, R122, R6 ;  /* 0x0000007a11137223 */ /* 0x000fe40000010006 */
[----:B------:R-:W-:Y:S02]  /*3840*/  FFMA.FTZ R18, R107, R142, R18 ;  /* 0x0000008e6b127223 */ /* 0x000fe40000010012 */
[----:B------:R-:W-:Y:S01]  /*3850*/  FMUL.FTZ R21, R129, R20 ;  /* 0x0000001481157220 */ /* 0x000fe20000410000 */
[----:B------:R-:W-:Y:S01]  /*3860*/  HADD2.F32 R110, -RZ, R110.H0_H0 ;  /* 0x2000006eff6e7230 */ /* 0x000fe20000004100 */
[----:B--2---:R-:W-:-:S02]  /*3870*/  FMUL.FTZ R135, R106, R135 ;  /* 0x000000876a877220 */ /* 0x004fc40000410000 */
[----:B------:R-:W-:Y:S01]  /*3880*/  FMUL.FTZ R136, R106, R111 ;  /* 0x0000006f6a887220 */ /* 0x000fe20000410000 */
[----:B------:R-:W-:Y:S01]  /*3890*/  HADD2.F32 R106, -RZ, R51.H0_H0 ;  /* 0x20000033ff6a7230 */ /* 0x000fe20000004100 */
[----:B------:R-:W-:Y:S02]  /*38a0*/  FFMA.FTZ R7, R16, R122, -R7 ;  /* 0x0000007a10077223 */ /* 0x000fe40000010807 */
        /* <DEDUP_REMOVED lines=20> */
[C---:B------:R-:W-:Y:S02]  /*39f0*/  FMUL.FTZ R133, R134.reuse, R133 ;  /* 0x0000008586857220 */ /* 0x040fe40000410000 */
[----:B------:R-:W-:Y:S02]  /*3a00*/  FMUL.FTZ R6, R129, R6 ;  /* 0x0000000681067220 */ /* 0x000fe40000410000 */
[----:B------:R-:W-:Y:S02]  /*3a10*/  FMUL.FTZ R134, R134, R125 ;  /* 0x0000007d86867220 */ /* 0x000fe40000410000 */
[----:B------:R-:W-:Y:S02]  /*3a20*/  FFMA.FTZ R117, R130, R21, -R117 ;  /* 0x0000001582757223 */ /* 0x000fe40000010875 */
        /* <DEDUP_REMOVED lines=9> */
[----:B------:R-:W-:-:S02]  /*3ac0*/  FMUL.FTZ R6, R132, R7 ;  /* 0x0000000784067220 */ /* 0x000fc40000410000 */
[CC--:B------:R-:W-:Y:S02]  /*3ad0*/  FFMA.FTZ R20, R133.reuse, R117.reuse, -R20 ;  /* 0x0000007585147223 */ /* 0x0c0fe40000010814 */
[----:B------:R-:W-:Y:S02]  /*3ae0*/  FMUL.FTZ R117, R134, R117 ;  /* 0x0000007586757220 */ /* 0x000fe40000410000 */
[----:B------:R-:W-:Y:S02]  /*3af0*/  FMUL.FTZ R151, R114, R41 ;  /* 0x0000002972977220 */ /* 0x000fe40000410000 */
[-C--:B------:R-:W-:Y:S02]  /*3b00*/  FFMA.FTZ R6, R130, R19.reuse, -R6 ;  /* 0x0000001382067223 */ /* 0x080fe40000010806 */
[----:B------:R-:W-:Y:S02]  /*3b10*/  FMUL.FTZ R19, R132, R19 ;  /* 0x0000001384137220 */ /* 0x000fe40000410000 */
[----:B------:R-:W-:-:S02]  /*3b20*/  FFMA.FTZ R18, R133, R18, R117 ;  /* 0x0000001285127223 */ /* 0x000fc40000010075 */
[----:B------:R-:W-:Y:S02]  /*3b30*/  FMUL.FTZ R153, R116, R41 ;  /* 0x0000002974997220 */ /* 0x000fe40000410000 */
[----:B------:R-:W-:Y:S02]  /*3b40*/  FFMA.FTZ R20, R112, R151, R20 ;  /* 0x0000009770147223 */ /* 0x000fe40000010014 */
[----:B------:R-:W-:Y:S02]  /*3b50*/  FFMA.FTZ R19, R130, R7, R19 ;  /* 0x0000000782137223 */ /* 0x000fe40000010013 */
[----:B------:R-:W-:Y:S02]  /*3b60*/  FFMA.FTZ R7, R112, R153, R18 ;  /* 0x0000009970077223 */ /* 0x000fe40000010012 */
[----:B------:R-:W-:Y:S01]  /*3b70*/  FMUL.FTZ R148, R136, R20 ;  /* 0x0000001488947220 */ /* 0x000fe20000410000 */
[----:B------:R-:W-:Y:S01]  /*3b80*/  HADD2.F32 R121, -RZ, R121.H0_H0 ;  /* 0x20000079ff797230 */ /* 0x000fe20000004100 */
[----:B------:R-:W-:Y:S01]  /*3b90*/  FMUL.FTZ R18, R134, R6 ;  /* 0x0000000686127220 */ /* 0x000fe20000410000 */
[----:B------:R-:W-:Y:S01]  /*3ba0*/  HADD2.F32 R119, -RZ, R119.H0_H0 ;  /* 0x20000077ff777230 */ /* 0x000fe20000004100 */
[----:B------:R-:W-:-:S02]  /*3bb0*/  FFMA.FTZ R21, R135, R7, R148 ;  /* 0x0000000787157223 */ /* 0x000fc40000010094 */
[----:B------:R-:W-:Y:S01]  /*3bc0*/  FMUL.FTZ R7, R136, R7 ;  /* 0x0000000788077220 */ /* 0x000fe20000410000 */
[----:B------:R-:W-:Y:S01]  /*3bd0*/  HADD2.F32 R117, -RZ, R48.H0_H0 ;  /* 0x20000030ff757230 */ /* 0x000fe20000004100 */
[-C--:B------:R-:W-:Y:S02]  /*3be0*/  FFMA.FTZ R18, R133, R19.reuse, R18 ;  /* 0x0000001385127223 */ /* 0x080fe40000010012 */
[----:B------:R-:W-:Y:S02]  /*3bf0*/  FMUL.FTZ R148, R121, R40 ;  /* 0x0000002879947220 */ /* 0x000fe40000410000 */
[----:B------:R-:W-:Y:S02]  /*3c00*/  FMUL.FTZ R19, R134, R19 ;  /* 0x0000001386137220 */ /* 0x000fe40000410000 */
[----:B------:R-:W-:Y:S02]  /*3c10*/  FFMA.FTZ R7, R135, R20, -R7 ;  /* 0x0000001487077223 */ /* 0x000fe40000010807 */
[----:B------:R-:W-:-:S02]  /*3c20*/  FMUL.FTZ R150, R119, R40 ;  /* 0x0000002877967220 */ /* 0x000fc40000410000 */
[----:B------:R-:W-:Y:S02]  /*3c30*/  FFMA.FTZ R21, R117, R148, R21 ;  /* 0x0000009475157223 */ /* 0x000fe40000010015 */
[----:B------:R-:W-:Y:S02]  /*3c40*/  FFMA.FTZ R19, R133, R6, -R19 ;  /* 0x0000000685137223 */ /* 0x000fe40000010813 */
[----:B------:R-:W-:Y:S01]  /*3c50*/  FFMA.FTZ R20, R117, R150, R7 ;  /* 0x0000009675147223 */ /* 0x000fe20000010007 */
[----:B------:R-:W-:Y:S01]  /*3c60*/  ISETP.NE.AND P1, PT, R78, 0x1f, PT ;  /* 0x0000001f4e00780c */ /* 0x000fe20003f25270 */
[----:B------:R-:W-:Y:S01]  /*3c70*/  FMUL.FTZ R6, R136, R18 ;  /* 0x0000001288067220 */ /* 0x000fe20000410000 */
[----:B------:R-:W-:Y:S01]  /*3c80*/  HADD2.F32 R123, -RZ, R123.H0_H0 ;  /* 0x2000007bff7b7230 */ /* 0x000fe20000004100 */
[----:B------:R-:W-:Y:S01]  /*3c90*/  FMUL.FTZ R125, R138, R21 ;  /* 0x000000158a7d7220 */ /* 0x000fe20000410000 */
[----:B------:R-:W-:Y:S01]  /*3ca0*/  HADD2.F32 R127, -RZ, R127.H0_H0 ;  /* 0x2000007fff7f7230 */ /* 0x000fe20000004100 */
[----:B------:R-:W-:-:S02]  /*3cb0*/  FMUL.FTZ R7, R136, R19 ;  /* 0x0000001388077220 */ /* 0x000fc40000410000 */
[CC--:B------:R-:W-:Y:S02]  /*3cc0*/  FMUL.FTZ R152, R138.reuse, R20.reuse ;  /* 0x000000148a987220 */ /* 0x0c0fe40000410000 */
[----:B------:R-:W-:Y:S02]  /*3cd0*/  FFMA.FTZ R6, R135, R19, -R6 ;  /* 0x0000001387067223 */ /* 0x000fe40000010806 */
[----:B------:R-:W-:Y:S01]  /*3ce0*/  FFMA.FTZ R20, R137, R20, -R125 ;  /* 0x0000001489147223 */ /* 0x000fe2000001087d */
[----:B------:R-:W-:Y:S01]  /*3cf0*/  HADD2.F32 R125, -RZ, R47.H0_H0 ;  /* 0x2000002fff7d7230 */ /* 0x000fe20000004100 */
[----:B------:R-:W-:Y:S02]  /*3d00*/  FFMA.FTZ R7, R135, R18, R7 ;  /* 0x0000001287077223 */ /* 0x000fe40000010007 */
[----:B------:R-:W-:Y:S02]  /*3d10*/  FFMA.FTZ R19, R137, R21, R152 ;  /* 0x0000001589137223 */ /* 0x000fe40000010098 */
[----:B------:R-:W-:-:S02]  /*3d20*/  FMUL.FTZ R18, R138, R6 ;  /* 0x000000068a127220 */ /* 0x000fc40000410000 */
[-C--:B------:R-:W-:Y:S02]  /*3d30*/  FMUL.FTZ R152, R123, R38.reuse ;  /* 0x000000267b987220 */ /* 0x080fe40000410000 */
[----:B------:R-:W-:Y:S02]  /*3d40*/  FMUL.FTZ R154, R127, R38 ;  /* 0x000000267f9a7220 */ /* 0x000fe40000410000 */
[-C--:B------:R-:W-:Y:S02]  /*3d50*/  FMUL.FTZ R21, R138, R7.reuse ;  /* 0x000000078a157220 */ /* 0x080fe40000410000 */
[----:B------:R-:W-:Y:S02]  /*3d60*/  FFMA.FTZ R161, R125, R152, R20 ;  /* 0x000000987da17223 */ /* 0x000fe40000010014 */
[----:B------:R-:W-:Y:S02]  /*3d70*/  FFMA.FTZ R7, R137, R7, R18 ;  /* 0x0000000789077223 */ /* 0x000fe40000010012 */
[----:B------:R-:W-:-:S02]  /*3d80*/  FFMA.FTZ R20, R125, R154, R19 ;  /* 0x0000009a7d147223 */ /* 0x000fc40000010013 */
[----:B------:R0:W1:Y:S01]  /*3d90*/  @P1 LDS.64 R18, [R78.X8+0x20b8] ;  /* 0x0020b8004e121984 */ /* 0x0000620000008a00 */
[----:B------:R-:W-:Y:S01]  /*3da0*/  BSSY B0, `(.L_x_11658) ;  /* 0x000000c000007945 */ /* 0x000fe20003800000 */
[----:B------:R-:W-:Y:S01]  /*3db0*/  FFMA.FTZ R21, R137, R6, -R21 ;  /* 0x0000000689157223 */ /* 0x000fe20000010815 */
[----:B------:R-:W-:Y:S05]  /*3dc0*/  @P1 BRA `(.L_x_11659) ;  /* 0x0000009000001947 */ /* 0x000fea0003800000 */
[----:B------:R-:W-:Y:S02]  /*3dd0*/  ISETP.NE.AND P3, PT, R173, c[0x0][0x174], PT ;  /* 0x00005d00ad007a0c */ /* 0x000fe40003f65270 */
        /* <DEDUP_REMOVED lines=8> */
.L_x_11659:
[----:B------:R-:W-:Y:S05]  /*3e60*/  BSYNC B0 ;  /* 0x0000000000007941 */ /* 0x000fea0003800000 */
.L_x_11658:
[----:B------:R-:W3:Y:S01]  /*3e70*/  SHFL.UP PT, R160, R20, 0x1, RZ ;  /* 0x0420000014a07989 */ /* 0x000ee200000e00ff */
[----:B------:R-:W-:Y:S01]  /*3e80*/  ISETP.GE.AND P3, PT, R76, 0x1, PT ;  /* 0x000000014c00780c */ /* 0x000fe20003f66270 */
[----:B------:R-:W-:Y:S01]  /*3e90*/  BSSY B0, `(.L_x_11660) ;  /* 0x00000ea000007945 */ /* 0x000fe20003800000 */
[----:B------:R-:W-:Y:S01]  /*3ea0*/  SHF.L.U64.HI R170, R94, 0x2, R93 ;  /* 0x000000025eaa7819 */ /* 0x000fe2000001025d */
[----:B------:R-:W4:Y:S01]  /*3eb0*/  SHFL.UP PT, R158, R161, 0x1, RZ ;  /* 0x04200000a19e7989 */ /* 0x000f2200000e00ff */
[C---:B------:R-:W-:Y:S02]  /*3ec0*/  ISETP.NE.AND P6, PT, R131.reuse, 0x1f, PT ;  /* 0x0000001f8300780c */ /* 0x040fe40003fc5270 */
[----:B------:R-:W-:Y:S01]  /*3ed0*/  ISETP.GT.U32.AND P5, PT, R131, 0xf, PT ;  /* 0x0000000f8300780c */ /* 0x000fe20003fa4070 */
[----:B-1----:R-:W1:Y:S01]  /*3ee0*/  SHFL.UP PT, R6, R21, 0x1, RZ ;  /* 0x0420000015067989 */ /* 0x002e6200000e00ff */
[----:B------:R-:W-:Y:S01]  /*3ef0*/  IMAD R170, R170, c[0x0][0x2b0], RZ ;  /* 0x0000ac00aaaa7a24 */ /* 0x000fe200078e02ff */
[----:B------:R-:W-:-:S02]  /*3f00*/  ISETP.GE.OR P0, PT, R173, c[0x0][0x174], P0 ;  /* 0x00005d00ad007a0c */ /* 0x000fc40000706670 */
[----:B------:R-:W0:Y:S04]  /*3f10*/  SHFL.UP PT, R156, R7, 0x1, RZ ;  /* 0x04200000079c7989 */ /* 0x000e2800000e00ff */
[----:B-----5:R-:W-:Y:S04]  /*3f20*/  SHFL.IDX PT, R168, R5, RZ, 0x1f ;  /* 0x00001fff05a87589 */ /* 0x020fe800000e0000 */
[----:B------:R-:W-:Y:S01]  /*3f30*/  SHFL.IDX PT, R169, R4, RZ, 0x1f ;  /* 0x00001fff04a97589 */ /* 0x000fe200000e0000 */
[C---:B---3--:R-:W-:Y:S02]  /*3f40*/  FMUL.FTZ R157, R7.reuse, R160 ;  /* 0x000000a0079d7220 */ /* 0x048fe40000410000 */
[----:B----4-:R-:W-:-:S02]  /*3f50*/  FMUL.FTZ R159, R7, R158 ;  /* 0x0000009e079f7220 */ /* 0x010fc40000410000 */
[----:B------:R-:W-:Y:S02]  /*3f60*/  FFMA.FTZ R158, R21, R158, -R157 ;  /* 0x0000009e159e7223 */ /* 0x000fe4000001089d */
[----:B-1----:R-:W-:Y:S02]  /*3f70*/  FMUL.FTZ R155, R7, R6 ;  /* 0x00000006079b7220 */ /* 0x002fe40000410000 */
[C---:B------:R-:W-:Y:S02]  /*3f80*/  FFMA.FTZ R159, R21.reuse, R160, R159 ;  /* 0x000000a0159f7223 */ /* 0x040fe4000001009f */
[-C--:B0-----:R-:W-:Y:S02]  /*3f90*/  FFMA.FTZ R160, R21, R156.reuse, R155 ;  /* 0x0000009c15a07223 */ /* 0x081fe4000001009b */
[C---:B------:R-:W-:Y:S02]  /*3fa0*/  FMUL.FTZ R156, R7.reuse, R156 ;  /* 0x0000009c079c7220 */ /* 0x040fe40000410000 */
[----:B------:R-:W-:Y:S01]  /*3fb0*/  @P3 FADD.FTZ R20, R20, R159 ;  /* 0x0000009f14143221 */ /* 0x000fe20000010000 */
[----:B------:R-:W-:Y:S01]  /*3fc0*/  FSEL R160, R7, R160, !P3 ;  /* 0x000000a007a07208 */ /* 0x000fe20005800000 */
[----:B------:R-:W-:-:S02]  /*3fd0*/  @P3 FADD.FTZ R161, R161, R158 ;  /* 0x0000009ea1a13221 */ /* 0x000fc40000010000 */
[----:B------:R-:W-:Y:S01]  /*3fe0*/  @P3 FFMA.FTZ R21, R21, R6, -R156 ;  /* 0x0000000615153223 */ /* 0x000fe2000001089c */
[----:B------:R-:W-:Y:S01]  /*3ff0*/  ISETP.GE.AND P3, PT, R76, 0x2, PT ;  /* 0x000000024c00780c */ /* 0x000fe20003f66270 */
[----:B------:R-:W0:Y:S04]  /*4000*/  SHFL.UP PT, R156, R20, 0x2, RZ ;  /* 0x04400000149c7989 */ /* 0x000e2800000e00ff */
[----:B------:R-:W1:Y:S04]  /*4010*/  SHFL.UP PT, R155, R161, 0x2, RZ ;  /* 0x04400000a19b7989 */ /* 0x000e6800000e00ff */
[----:B------:R-:W3:Y:S04]  /*4020*/  SHFL.UP PT, R6, R21, 0x2, RZ ;  /* 0x0440000015067989 */ /* 0x000ee800000e00ff */
[----:B------:R-:W4:Y:S01]  /*4030*/  SHFL.UP PT, R7, R160, 0x2, RZ ;  /* 0x04400000a0077989 */ /* 0x000f2200000e00ff */
[----:B0-----:R-:W-:-:S02]  /*4040*/  FMUL.FTZ R162, R160, R156 ;  /* 0x0000009ca0a27220 */ /* 0x001fc40000410000 */
[CC--:B-1----:R-:W-:Y:S02]  /*4050*/  FMUL.FTZ R159, R160.reuse, R155.reuse ;  /* 0x0000009ba09f7220 */ /* 0x0c2fe40000410000 */
[C---:B------:R-:W-:Y:S02]  /*4060*/  FFMA.FTZ R162, R21.reuse, R155, -R162 ;  /* 0x0000009b15a27223 */ /* 0x040fe400000108a2 */
[C---:B---3--:R-:W-:Y:S02]  /*4070*/  FMUL.FTZ R158, R160.reuse, R6 ;  /* 0x00000006a09e7220 */ /* 0x048fe40000410000 */
[C---:B------:R-:W-:Y:S02]  /*4080*/  FFMA.FTZ R159, R21.reuse, R156, R159 ;  /* 0x0000009c159f7223 */ /* 0x040fe4000001009f */
[-C--:B----4-:R-:W-:Y:S02]  /*4090*/  FMUL.FTZ R157, R160, R7.reuse ;  /* 0x00000007a09d7220 */ /* 0x090fe40000410000 */
[----:B------:R-:W-:-:S02]  /*40a0*/  FFMA.FTZ R7, R21, R7, R158 ;  /* 0x0000000715077223 */ /* 0x000fc4000001009e */
[----:B------:R-:W-:Y:S02]  /*40b0*/  @P3 FFMA.FTZ R21, R21, R6, -R157 ;  /* 0x0000000615153223 */ /* 0x000fe4000001089d */
[----:B------:R-:W-:Y:S01]  /*40c0*/  @P3 FADD.FTZ R161, R161, R162 ;  /* 0x000000a2a1a13221 */ /* 0x000fe20000010000 */
        /* <DEDUP_REMOVED lines=15> */
[----:B------:R-:W-:Y:S01]  /*41c0*/  @P3 FFMA.FTZ R21, R21, R6, -R156 ;  /* 0x0000000615153223 */ /* 0x000fe2000001089c */
[----:B------:R-:W-:Y:S01]  /*41d0*/  MOV R157, c[0x0][0x298] ;  /* 0x0000a600009d7a02 */ /* 0x000fe20000000f00 */
[----:B------:R-:W-:-:S02]  /*41e0*/  @P3 FADD.FTZ R20, R20, R159 ;  /* 0x0000009f14143221 */ /* 0x000fc40000010000 */
[----:B------:R-:W-:Y:S01]  /*41f0*/  @P3 FADD.FTZ R161, R161, R158 ;  /* 0x0000009ea1a13221 */ /* 0x000fe20000010000 */
[----:B------:R-:W0:Y:S01]  /*4200*/  SHFL.UP PT, R6, R21, 0x8, RZ ;  /* 0x0500000015067989 */ /* 0x000e2200000e00ff */
[----:B------:R-:W-:Y:S02]  /*4210*/  ISETP.GE.AND P3, PT, R76, 0x8, PT ;  /* 0x000000084c00780c */ /* 0x000fe40003f66270 */
[----:B------:R-:W-:Y:S01]  /*4220*/  MOV R158, c[0x0][0x29c] ;  /* 0x0000a700009e7a02 */ /* 0x000fe20000000f00 */
[----:B------:R-:W1:Y:S03]  /*4230*/  SHFL.UP PT, R156, R20, 0x8, RZ ;  /* 0x05000000149c7989 */ /* 0x000e6600000e00ff */
[--C-:B------:R-:W-:Y:S01]  /*4240*/  SHF.R.U64 R163, R157, 0x1, R158.reuse ;  /* 0x000000019da37819 */ /* 0x100fe2000000129e */
[----:B------:R-:W3:Y:S01]  /*4250*/  SHFL.UP PT, R155, R161, 0x8, RZ ;  /* 0x05000000a19b7989 */ /* 0x000ee200000e00ff */
[----:B------:R-:W-:-:S03]  /*4260*/  SHF.R.U32.HI R164, RZ, 0x1, R158 ;  /* 0x00000001ffa47819 */ /* 0x000fc6000001169e */
[----:B------:R-:W4:Y:S02]  /*4270*/  SHFL.UP PT, R7, R162, 0x8, RZ ;  /* 0x05000000a2077989 */ /* 0x000f2400000e00ff */
[----:B------:R-:W-:Y:S02]  /*4280*/  IMAD R164, R164, R83, RZ ;  /* 0x00000053a4a47224 */ /* 0x000fe400078e02ff */
[C---:B0-----:R-:W-:Y:S02]  /*4290*/  FMUL.FTZ R158, R162.reuse, R6 ;  /* 0x00000006a29e7220 */ /* 0x041fe40000410000 */
[C---:B-1----:R-:W-:Y:S02]  /*42a0*/  FMUL.FTZ R160, R162.reuse, R156 ;  /* 0x0000009ca2a07220 */ /* 0x042fe40000410000 */
[-C--:B---3--:R-:W-:Y:S02]  /*42b0*/  FMUL.FTZ R159, R162, R155.reuse ;  /* 0x0000009ba29f7220 */ /* 0x088fe40000410000 */
[----:B------:R-:W-:-:S02]  /*42c0*/  FFMA.FTZ R160, R21, R155, -R160 ;  /* 0x0000009b15a07223 */ /* 0x000fc400000108a0 */
[CC--:B----4-:R-:W-:Y:S02]  /*42d0*/  FMUL.FTZ R157, R162.reuse, R7.reuse ;  /* 0x00000007a29d7220 */ /* 0x0d0fe40000410000 */
[C---:B------:R-:W-:Y:S02]  /*42e0*/  FFMA.FTZ R7, R21.reuse, R7, R158 ;  /* 0x0000000715077223 */ /* 0x040fe4000001009e */
[C---:B------:R-:W-:Y:S02]  /*42f0*/  FFMA.FTZ R159, R21.reuse, R156, R159 ;  /* 0x0000009c159f7223 */ /* 0x040fe4000001009f */
[----:B------:R-:W-:Y:S01]  /*4300*/  @P3 FFMA.FTZ R21, R21, R6, -R157 ;  /* 0x0000000615153223 */ /* 0x000fe2000001089d */
[----:B------:R-:W-:Y:S01]  /*4310*/  FSEL R162, R162, R7, !P3 ;  /* 0x00000007a2a27208 */ /* 0x000fe20005800000 */
[----:B------:R-:W-:Y:S02]  /*4320*/  @P3 FADD.FTZ R20, R20, R159 ;  /* 0x0000009f14143221 */ /* 0x000fe40000010000 */
[----:B------:R-:W-:Y:S01]  /*4330*/  @P3 FADD.FTZ R161, R161, R160 ;  /* 0x000000a0a1a13221 */ /* 0x000fe20000010000 */
[----:B------:R-:W0:Y:S01]  /*4340*/  SHFL.UP PT, R155, R21, 0x10, RZ ;  /* 0x06000000159b7989 */ /* 0x000e2200000e00ff */
[----:B------:R-:W-:Y:S01]  /*4350*/  IMAD R159, R80, R163, R164 ;  /* 0x000000a3509f7224 */ /* 0x000fe200078e02a4 */
[----:B------:R-:W-:Y:S01]  /*4360*/  ISETP.GE.AND P3, PT, R76, 0x10, PT ;  /* 0x000000104c00780c */ /* 0x000fe20003f66270 */
[----:B------:R-:W-:Y:S01]  /*4370*/  IMAD.WIDE.U32 R6, R163, R83, RZ ;  /* 0x00000053a3067225 */ /* 0x000fe200078e00ff */
[----:B------:R-:W1:Y:S01]  /*4380*/  SHFL.UP PT, R156, R162, 0x10, RZ ;  /* 0x06000000a29c7989 */ /* 0x000e6200000e00ff */
[----:B------:R-:W-:-:S02]  /*4390*/  IADD3 R163, R66, -c[0x0][0x174], RZ ;  /* 0x80005d0042a37a10 */ /* 0x000fc40007ffe0ff */
[----:B------:R-:W-:Y:S01]  /*43a0*/  IMAD R160, R174, c[0x0][0x2a0], RZ ;  /* 0x0000a800aea07a24 */ /* 0x000fe200078e02ff */
[----:B------:R-:W3:Y:S01]  /*43b0*/  SHFL.UP PT, R158, R20, 0x10, RZ ;  /* 0x06000000149e7989 */ /* 0x000ee200000e00ff */
[----:B------:R-:W-:Y:S01]  /*43c0*/  IADD3 R7, R159, R7, RZ ;  /* 0x000000079f077210 */ /* 0x000fe20007ffe0ff */
[----:B------:R-:W-:Y:S02]  /*43d0*/  IMAD R163, R163, -0x200, RZ ;  /* 0xfffffe00a3a37824 */ /* 0x000fe400078e02ff */
[----:B------:R-:W4:Y:S01]  /*43e0*/  SHFL.UP PT, R157, R161, 0x10, RZ ;  /* 0x06000000a19d7989 */ /* 0x000f2200000e00ff */
[C---:B------:R-:W-:Y:S02]  /*43f0*/  IMAD R167, R81.reuse, c[0x0][0x2a4], R160 ;  /* 0x0000a90051a77a24 */ /* 0x040fe400078e02a0 */
[----:B------:R-:W-:-:S05]  /*4400*/  IMAD.WIDE.U32 R6, R81, c[0x0][0x2a0], R6 ;  /* 0x0000a80051067a25 */ /* 0x000fca00078e0006 */
[----:B------:R-:W-:Y:S02]  /*4410*/  IADD3 R167, R167, R7, RZ ;  /* 0x00000007a7a77210 */ /* 0x000fe40007ffe0ff */
[----:B------:R-:W-:Y:S01]  /*4420*/  LEA R165, P4, R6, c[0x0][0x318], 0x3 ;  /* 0x0000c60006a57a11 */ /* 0x000fe200078818ff */
[----:B0-----:R-:W-:-:S03]  /*4430*/  FMUL.FTZ R7, R162, R155 ;  /* 0x0000009ba2077220 */ /* 0x001fc60000410000 */
[----:B------:R-:W-:Y:S01]  /*4440*/  LEA.HI.X R167, R6, c[0x0][0x31c], R167, 0x3, P4 ;  /* 0x0000c70006a77a11 */ /* 0x000fe200020f1ca7 */
[-C--:B-1----:R-:W-:Y:S01]  /*4450*/  FFMA.FTZ R7, R21, R156.reuse, R7 ;  /* 0x0000009c15077223 */ /* 0x082fe20000010007 */
[----:B------:R-:W-:Y:S01]  /*4460*/  ISETP.GT.U32.AND P4, PT, R131, 0x17, PT ;  /* 0x000000178300780c */ /* 0x000fe20003f84070 */
[C---:B------:R-:W-:Y:S02]  /*4470*/  FMUL.FTZ R6, R162.reuse, R156 ;  /* 0x0000009ca2067220 */ /* 0x040fe40000410000 */
[C---:B---3--:R-:W-:Y:S02]  /*4480*/  FMUL.FTZ R160, R162.reuse, R158 ;  /* 0x0000009ea2a07220 */ /* 0x048fe40000410000 */
[----:B------:R-:W-:Y:S02]  /*4490*/  FMUL.FTZ R156, R97, R23 ;  /* 0x00000017619c7220 */ /* 0x000fe40000410000 */
[C---:B----4-:R-:W-:Y:S01]  /*44a0*/  FMUL.FTZ R159, R162.reuse, R157 ;  /* 0x0000009da29f7220 */ /* 0x050fe20000410000 */
[----:B------:R-:W-:Y:S01]  /*44b0*/  FSEL R162, R162, R7, !P3 ;  /* 0x00000007a2a27208 */ /* 0x000fe20005800000 */
[----:B------:R-:W-:-:S02]  /*44c0*/  FFMA.FTZ R160, R21, R157, -R160 ;  /* 0x0000009d15a07223 */ /* 0x000fc400000108a0 */
[C---:B------:R-:W-:Y:S02]  /*44d0*/  FFMA.FTZ R159, R21.reuse, R158, R159 ;  /* 0x0000009e159f7223 */ /* 0x040fe4000001009f */
[----:B------:R-:W-:Y:S01]  /*44e0*/  @P3 FFMA.FTZ R21, R21, R155, -R6 ;  /* 0x0000009b15153223 */ /* 0x000fe20000010806 */
[----:B------:R-:W0:Y:S01]  /*44f0*/  SHFL.UP PT, R162, R162, 0x1, RZ ;  /* 0x04200000a2a27989 */ /* 0x000e2200000e00ff */
[----:B------:R-:W-:Y:S02]  /*4500*/  @P3 FADD.FTZ R161, R161, R160 ;  /* 0x000000a0a1a13221 */ /* 0x000fe40000010000 */
[C---:B------:R-:W-:Y:S01]  /*4510*/  FMUL.FTZ R160, R96.reuse, R23 ;  /* 0x0000001760a07220 */ /* 0x040fe20000410000 */
[----:B------:R-:W1:Y:S01]  /*4520*/  SHFL.UP PT, R4, R21, 0x1, RZ ;  /* 0x0420000015047989 */ /* 0x000e6200000e00ff */
[----:B------:R-:W-:Y:S02]  /*4530*/  FMUL.FTZ R158, R96, R22 ;  /* 0x00000016609e7220 */ /* 0x000fe40000410000 */
[-C--:B------:R-:W-:Y:S01]  /*4540*/  FMUL.FTZ R7, R138, R160.reuse ;  /* 0x000000a08a077220 */ /* 0x080fe20000410000 */
[----:B------:R-:W3:Y:S01]  /*4550*/  SHFL.UP PT, R161, R161, 0x1, RZ ;  /* 0x04200000a1a17989 */ /* 0x000ee200000e00ff */
[----:B------:R-:W-:-:S02]  /*4560*/  FMUL.FTZ R157, R137, R160 ;  /* 0x000000a0899d7220 */ /* 0x000fc40000410000 */
[----:B------:R-:W-:Y:S01]  /*4570*/  @P3 FADD.FTZ R20, R20, R159 ;  /* 0x0000009f14143221 */ /* 0x000fe20000010000 */
[C---:B------:R-:W-:Y:S01]  /*4580*/  LEA R6, P3, R78.reuse, R165, 0x2 ;  /* 0x000000a54e067211 */ /* 0x040fe200078610ff */
[----:B------:R-:W-:Y:S02]  /*4590*/  FMUL.FTZ R155, R97, R22 ;  /* 0x00000016619b7220 */ /* 0x000fe40000410000 */
[-C--:B------:R-:W-:Y:S01]  /*45a0*/  FFMA.FTZ R164, R137, R158.reuse, -R7 ;  /* 0x0000009e89a47223 */ /* 0x080fe20000010807 */
[----:B------:R-:W-:Y:S01]  /*45b0*/  LEA.HI.X R7, R78, R167, RZ, 0x2, P3 ;  /* 0x000000a74e077211 */ /* 0x000fe200018f14ff */
[----:B------:R-:W-:Y:S01]  /*45c0*/  FFMA.FTZ R157, -R138, R158, -R157 ;  /* 0x0000009e8a9d7223 */ /* 0x000fe2000001099d */
[----:B------:R4:W2:Y:S01]  /*45d0*/  SHFL.UP PT, R5, R20, 0x1, RZ ;  /* 0x0420000014057989 */ /* 0x0008a200000e00ff */
[----:B------:R-:W-:Y:S01]  /*45e0*/  FADD.FTZ R164, R155, R164 ;  /* 0x000000a49ba47221 */ /* 0x000fe20000010000 */
[----:B------:R-:W-:Y:S01]  /*45f0*/  ISETP.GT.U32.AND P3, PT, R131, 0x1b, PT ;  /* 0x0000001b8300780c */ /* 0x000fe20003f64070 */
[----:B------:R-:W-:-:S02]  /*4600*/  FADD.FTZ R157, -R156, R157 ;  /* 0x0000009d9c9d7221 */ /* 0x000fc40000010100 */
[C---:B------:R-:W-:Y:S02]  /*4610*/  FMUL.FTZ R166, R136.reuse, -R164 ;  /* 0x800000a488a67220 */ /* 0x040fe40000410000 */
[----:B------:R-:W-:Y:S02]  /*4620*/  FMUL.FTZ R159, R136, -R157 ;  /* 0x8000009d889f7220 */ /* 0x000fe40000410000 */
[----:B------:R-:W-:Y:S01]  /*4630*/  IMAD.WIDE R6, R163, 0x4, R6 ;  /* 0x00000004a3067825 */ /* 0x000fe200078e0206 */
[----:B------:R-:W-:-:S03]  /*4640*/  SHF.L.U32 R163, R94, 0x2, RZ ;  /* 0x000000025ea37819 */ /* 0x000fc600000006ff */
[C---:B------:R-:W-:Y:S02]  /*4650*/  FFMA.FTZ R166, R135.reuse, R157, R166 ;  /* 0x0000009d87a67223 */ /* 0x040fe400000100a6 */
[----:B------:R-:W-:Y:S02]  /*4660*/  FFMA.FTZ R164, R135, R164, -R159 ;  /* 0x000000a487a47223 */ /* 0x000fe4000001089f */
[C---:B------:R-:W-:Y:S02]  /*4670*/  FMUL.FTZ R157, R98.reuse, R23 ;  /* 0x00000017629d7220 */ /* 0x040fe40000410000 */
[----:B------:R-:W-:Y:S02]  /*4680*/  FMUL.FTZ R159, R98, R22 ;  /* 0x00000016629f7220 */ /* 0x000fe40000410000 */
[----:B----4-:R-:W-:-:S04]  /*4690*/  IMAD.WIDE.U32 R20, R163, c[0x0][0x2b0], R6 ;  /* 0x0000ac00a3147a25 */ /* 0x010fc800078e0006 */
[C---:B0-----:R-:W-:Y:S02]  /*46a0*/  FMUL.FTZ R6, R162.reuse, R168 ;  /* 0x000000a8a2067220 */ /* 0x041fe40000410000 */
[----:B------:R-:W-:Y:S02]  /*46b0*/  FADD.FTZ R166, -R157, R166 ;  /* 0x000000a69da67221 */ /* 0x000fe40000010100 */
[----:B------:R-:W-:Y:S02]  /*46c0*/  FADD.FTZ R164, R159, R164 ;  /* 0x000000a49fa47221 */ /* 0x000fe40000010000 */
[-C--:B------:R-:W-:Y:S02]  /*46d0*/  FMUL.FTZ R7, R162, R169.reuse ;  /* 0x000000a9a2077220 */ /* 0x080fe40000410000 */
[----:B-1----:R-:W-:Y:S02]  /*46e0*/  FFMA.FTZ R6, R4, R169, -R6 ;  /* 0x000000a904067223 */ /* 0x002fe40000010806 */
[----:B------:R-:W-:-:S02]  /*46f0*/  IMAD R165, R163, c[0x0][0x2b4], R170 ;  /* 0x0000ad00a3a57a24 */ /* 0x000fc400078e02aa */
[C---:B------:R-:W-:Y:S02]  /*4700*/  FMUL.FTZ R162, R134.reuse, -R166 ;  /* 0x800000a686a27220 */ /* 0x040fe40000410000 */
[----:B------:R-:W-:Y:S01]  /*4710*/  FMUL.FTZ R163, R134, -R164 ;  /* 0x800000a486a37220 */ /* 0x000fe20000410000 */
[----:B------:R-:W-:Y:S01]  /*4720*/  IADD3 R21, R21, R165, RZ ;  /* 0x000000a515157210 */ /* 0x000fe20007ffe0ff */
[----:B------:R-:W-:Y:S02]  /*4730*/  FFMA.FTZ R4, R4, R168, R7 ;  /* 0x000000a804047223 */ /* 0x000fe40000010007 */
[----:B---3--:R-:W-:Y:S02]  /*4740*/  @P2 FADD.FTZ R169, R161, R6 ;  /* 0x00000006a1a92221 */ /* 0x008fe40000010000 */
[----:B------:R-:W-:Y:S02]  /*4750*/  FFMA.FTZ R164, R133, R164, -R162 ;  /* 0x000000a485a47223 */ /* 0x000fe400000108a2 */
[----:B------:R-:W-:-:S02]  /*4760*/  FMUL.FTZ R161, R92, R22 ;  /* 0x000000165ca17220 */ /* 0x000fc40000410000 */
[----:B------:R-:W-:Y:S02]  /*4770*/  FFMA.FTZ R163, R133, R166, R163 ;  /* 0x000000a685a37223 */ /* 0x000fe400000100a3 */
[----:B------:R-:W-:Y:S02]  /*4780*/  FMUL.FTZ R162, R92, R23 ;  /* 0x000000175ca27220 */ /* 0x000fe40000410000 */
[----:B--2---:R-:W-:Y:S01]  /*4790*/  @P2 FADD.FTZ R168, R5, R4 ;  /* 0x0000000405a82221 */ /* 0x004fe20000010000 */
[----:B------:R-:W-:Y:S01]  /*47a0*/  ISETP.GT.U32.AND P2, PT, R131, 0x1d, PT ;  /* 0x0000001d8300780c */ /* 0x000fe20003f44070 */
[----:B------:R-:W-:Y:S02]  /*47b0*/  FADD.FTZ R5, R161, R164 ;  /* 0x000000a4a1057221 */ /* 0x000fe40000010000 */
[----:B------:R-:W-:Y:S02]  /*47c0*/  FADD.FTZ R163, -R162, R163 ;  /* 0x000000a3a2a37221 */ /* 0x000fe40000010100 */
[----:B------:R-:W-:-:S02]  /*47d0*/  FMUL.FTZ R4, R138, R19 ;  /* 0x000000138a047220 */ /* 0x000fc40000410000 */
[C---:B------:R-:W-:Y:S02]  /*47e0*/  FMUL.FTZ R131, R132.reuse, -R5 ;  /* 0x8000000584837220 */ /* 0x040fe40000410000 */
[-C--:B------:R-:W-:Y:S02]  /*47f0*/  FMUL.FTZ R7, R132, -R163.reuse ;  /* 0x800000a384077220 */ /* 0x080fe40000410000 */
[-C--:B------:R-:W-:Y:S02]  /*4800*/  FMUL.FTZ R6, R138, -R18.reuse ;  /* 0x800000128a067220 */ /* 0x080fe40000410000 */
[----:B------:R-:W-:Y:S02]  /*4810*/  FFMA.FTZ R4, R137, R18, -R4 ;  /* 0x0000001289047223 */ /* 0x000fe40000010804 */
[C---:B------:R-:W-:Y:S02]  /*4820*/  FFMA.FTZ R166, R130.reuse, R163, R131 ;  /* 0x000000a382a67223 */ /* 0x040fe40000010083 */
[----:B------:R-:W-:-:S02]  /*4830*/  FFMA.FTZ R164, R130, R5, -R7 ;  /* 0x0000000582a47223 */ /* 0x000fc40000010807 */
[----:B------:R-:W-:Y:S02]  /*4840*/  FFMA.FTZ R6, R137, -R19, R6 ;  /* 0x8000001389067223 */ /* 0x000fe40000010006 */
[C---:B------:R-:W-:Y:S02]  /*4850*/  FMUL.FTZ R131, R91.reuse, R22 ;  /* 0x000000165b837220 */ /* 0x040fe40000410000 */
[C---:B------:R-:W-:Y:S02]  /*4860*/  FMUL.FTZ R7, R136.reuse, -R4 ;  /* 0x8000000488077220 */ /* 0x040fe40000410000 */
[----:B------:R-:W-:Y:S02]  /*4870*/  FMUL.FTZ R163, R91, R23 ;  /* 0x000000175ba37220 */ /* 0x000fe40000410000 */
[----:B------:R-:W-:Y:S02]  /*4880*/  FMUL.FTZ R5, R136, -R6 ;  /* 0x8000000688057220 */ /* 0x000fe40000410000 */
[----:B------:R-:W-:-:S02]  /*4890*/  FADD.FTZ R164, R131, R164 ;  /* 0x000000a483a47221 */ /* 0x000fc40000010000 */
[----:B------:R-:W-:Y:S02]  /*48a0*/  FFMA.FTZ R7, R135, R6, R7 ;  /* 0x0000000687077223 */ /* 0x000fe40000010007 */
[----:B------:R-:W-:Y:S02]  /*48b0*/  FADD.FTZ R166, -R163, R166 ;  /* 0x000000a6a3a67221 */ /* 0x000fe40000010100 */
[----:B------:R-:W-:Y:S02]  /*48c0*/  FFMA.FTZ R5, R135, R4, -R5 ;  /* 0x0000000487057223 */ /* 0x000fe40000010805 */
[C---:B------:R-:W-:Y:S02]  /*48d0*/  FMUL.FTZ R167, R129.reuse, -R164 ;  /* 0x800000a481a77220 */ /* 0x040fe40000410000 */
[----:B------:R-:W-:Y:S02]  /*48e0*/  FMUL.FTZ R4, R134, -R7 ;  /* 0x8000000786047220 */ /* 0x000fe40000410000 */
[----:B------:R-:W-:-:S02]  /*48f0*/  FMUL.FTZ R165, R129, -R166 ;  /* 0x800000a681a57220 */ /* 0x000fc40000410000 */
[----:B------:R-:W-:Y:S02]  /*4900*/  FFMA.FTZ R175, R128, R166, R167 ;  /* 0x000000a680af7223 */ /* 0x000fe400000100a7 */
[-C--:B------:R-:W-:Y:S02]  /*4910*/  FMUL.FTZ R6, R134, -R5.reuse ;  /* 0x8000000586067220 */ /* 0x080fe40000410000 */
[C---:B------:R-:W-:Y:S01]  /*4920*/  FFMA.FTZ R167, R133.reuse, R5, -R4 ;  /* 0x0000000585a77223 */ /* 0x040fe20000010804 */
[----:B------:R-:W-:Y:S01]  /*4930*/  HFMA2.MMA R5, -RZ, RZ, 0, 0 ;  /* 0x00000000ff057435 */ /* 0x000fe200000001ff */
[----:B------:R-:W-:Y:S01]  /*4940*/  FFMA.FTZ R176, R128, R164, -R165 ;  /* 0x000000a480b07223 */ /* 0x000fe200000108a5 */
[----:B------:R-:W-:Y:S01]  /*4950*/  MOV R4, 0x3f800000 ;  /* 0x3f80000000047802 */ /* 0x000fe20000000f00 */
[----:B------:R-:W-:Y:S02]  /*4960*/  FMUL.FTZ R164, R90, R23 ;  /* 0x000000175aa47220 */ /* 0x000fe40000410000 */
[----:B------:R-:W-:-:S02]  /*4970*/  FFMA.FTZ R171, R133, R7, R6 ;  /* 0x0000000785ab7223 */ /* 0x000fc40000010006 */
[----:B------:R-:W-:Y:S01]  /*4980*/  CS2R R6, SRZ ;  /* 0x0000000000067805 */ /* 0x000fe2000001ff00 */
[----:B------:R-:W-:Y:S02]  /*4990*/  FMUL.FTZ R165, R90, R22 ;  /* 0x000000165aa57220 */ /* 0x000fe40000410000 */
[----:B------:R-:W-:Y:S02]  /*49a0*/  FADD.FTZ R177, -R164, R175 ;  /* 0x000000afa4b17221 */ /* 0x000fe40000010100 */
[C---:B------:R-:W-:Y:S01]  /*49b0*/  FMUL.FTZ R170, R132.reuse, -R167 ;  /* 0x800000a784aa7220 */ /* 0x040fe20000410000 */
[----:B------:R0:W1:Y:S01]  /*49c0*/  @!P0 LDS.128 R4, [R95.X16+0x21b0] ;  /* 0x0021b0005f048984 */ /* 0x000062000000cc00 */
[----:B------:R-:W-:Y:S02]  /*49d0*/  FMUL.FTZ R166, R132, -R171 ;  /* 0x800000ab84a67220 */ /* 0x000fe40000410000 */
[----:B------:R-:W-:Y:S02]  /*49e0*/  FADD.FTZ R175, R165, R176 ;  /* 0x000000b0a5af7221 */ /* 0x000fe40000010000 */
[----:B------:R-:W-:-:S02]  /*49f0*/  FMUL.FTZ R176, R126, -R177 ;  /* 0x800000b17eb07220 */ /* 0x000fc40000410000 */
[C---:B------:R-:W-:Y:S02]  /*4a00*/  FFMA.FTZ R170, R130.reuse, R171, R170 ;  /* 0x000000ab82aa7223 */ /* 0x040fe400000100aa */
[----:B------:R-:W-:Y:S02]  /*4a10*/  FFMA.FTZ R167, R130, R167, -R166 ;  /* 0x000000a782a77223 */ /* 0x000fe400000108a6 */
[-C--:B------:R-:W-:Y:S02]  /*4a20*/  FMUL.FTZ R166, R126, -R175.reuse ;  /* 0x800000af7ea67220 */ /* 0x080fe40000410000 */
[----:B------:R-:W-:Y:S02]  /*4a30*/  FFMA.FTZ R178, R124, R175, -R176 ;  /* 0x000000af7cb27223 */ /* 0x000fe400000108b0 */
[C---:B------:R-:W-:Y:S02]  /*4a40*/  FMUL.FTZ R171, R129.reuse, -R170 ;  /* 0x800000aa81ab7220 */ /* 0x040fe40000410000 */
[----:B------:R-:W-:-:S02]  /*4a50*/  FMUL.FTZ R175, R129, -R167 ;  /* 0x800000a781af7220 */ /* 0x000fc40000410000 */
[----:B------:R-:W-:Y:S02]  /*4a60*/  FFMA.FTZ R177, R124, R177, R166 ;  /* 0x000000b17cb17223 */ /* 0x000fe400000100a6 */
[C---:B------:R-:W-:Y:S02]  /*4a70*/  FMUL.FTZ R166, R89.reuse, R23 ;  /* 0x0000001759a67220 */ /* 0x040fe40000410000 */
[C---:B------:R-:W-:Y:S02]  /*4a80*/  FFMA.FTZ R171, R128.reuse, R167, -R171 ;  /* 0x000000a780ab7223 */ /* 0x040fe400000108ab */
[----:B------:R-:W-:Y:S02]  /*4a90*/  FFMA.FTZ R175, R128, R170, R175 ;  /* 0x000000aa80af7223 */ /* 0x000fe400000100af */
[----:B------:R-:W-:Y:S02]  /*4aa0*/  FMUL.FTZ R167, R89, R22 ;  /* 0x0000001659a77220 */ /* 0x000fe40000410000 */
[----:B------:R-:W-:-:S02]  /*4ab0*/  FADD.FTZ R181, -R166, R177 ;  /* 0x000000b1a6b57221 */ /* 0x000fc40000010100 */
[C---:B------:R-:W-:Y:S02]  /*4ac0*/  FMUL.FTZ R176, R126.reuse, -R171 ;  /* 0x800000ab7eb07220 */ /* 0x040fe40000410000 */
[----:B------:R-:W-:Y:S02]  /*4ad0*/  FMUL.FTZ R170, R126, -R175 ;  /* 0x800000af7eaa7220 */ /* 0x000fe40000410000 */
[----:B------:R-:W-:Y:S02]  /*4ae0*/  FADD.FTZ R179, R167, R178 ;  /* 0x000000b2a7b37221 */ /* 0x000fe40000010000 */
[----:B------:R-:W-:Y:S02]  /*4af0*/  FMUL.FTZ R178, R120, -R181 ;  /* 0x800000b578b27220 */ /* 0x000fe40000410000 */
[C---:B------:R-:W-:Y:S02]  /*4b00*/  FFMA.FTZ R177, R124.reuse, R175, R176 ;  /* 0x000000af7cb17223 */ /* 0x040fe400000100b0 */
[----:B------:R-:W-:-:S02]  /*4b10*/  FFMA.FTZ R171, R124, R171, -R170 ;  /* 0x000000ab7cab7223 */ /* 0x000fc400000108aa */
[-C--:B------:R-:W-:Y:S02]  /*4b20*/  FMUL.FTZ R175, R120, -R179.reuse ;  /* 0x800000b378af7220 */ /* 0x080fe40000410000 */
[----:B------:R-:W-:Y:S02]  /*4b30*/  FFMA.FTZ R179, R122, R179, -R178 ;  /* 0x000000b37ab37223 */ /* 0x000fe400000108b2 */
[C---:B------:R-:W-:Y:S02]  /*4b40*/  FMUL.FTZ R170, R120.reuse, -R177 ;  /* 0x800000b178aa7220 */ /* 0x040fe40000410000 */
[----:B------:R-:W-:Y:S02]  /*4b50*/  FMUL.FTZ R176, R120, -R171 ;  /* 0x800000ab78b07220 */ /* 0x000fe40000410000 */
[----:B------:R-:W-:Y:S02]  /*4b60*/  FFMA.FTZ R178, R122, R181, R175 ;  /* 0x000000b57ab27223 */ /* 0x000fe400000100af */
[----:B------:R-:W-:-:S02]  /*4b70*/  FMUL.FTZ R175, R17, R168 ;  /* 0x000000a811af7220 */ /* 0x000fc40000410000 */
[----:B------:R-:W-:Y:S02]  /*4b80*/  FMUL.FTZ R17, R17, R169 ;  /* 0x000000a911117220 */ /* 0x000fe40000410000 */
[C---:B------:R-:W-:Y:S02]  /*4b90*/  FFMA.FTZ R170, R122.reuse, R171, -R170 ;  /* 0x000000ab7aaa7223 */ /* 0x040fe400000108aa */
[C---:B------:R-:W-:Y:S02]  /*4ba0*/  FMUL.FTZ R22, R87.reuse, R22 ;  /* 0x0000001657167220 */ /* 0x040fe40000410000 */
[----:B------:R-:W-:Y:S02]  /*4bb0*/  FMUL.FTZ R23, R87, R23 ;  /* 0x0000001757177220 */ /* 0x000fe40000410000 */
[----:B------:R-:W-:Y:S02]  /*4bc0*/  FFMA.FTZ R171, R122, R177, R176 ;  /* 0x000000b17aab7223 */ /* 0x000fe400000100b0 */
[----:B------:R-:W-:-:S02]  /*4bd0*/  FFMA.FTZ R176, R16, R169, -R175 ;  /* 0x000000a910b07223 */ /* 0x000fc400000108af */
[----:B------:R-:W-:Y:S02]  /*4be0*/  FFMA.FTZ R16, R16, R168, R17 ;  /* 0x000000a810107223 */ /* 0x000fe40000010011 */
[----:B------:R-:W-:Y:S02]  /*4bf0*/  FADD.FTZ R168, R22, R179 ;  /* 0x000000b316a87221 */ /* 0x000fe40000010000 */
[----:B------:R-:W-:Y:S02]  /*4c00*/  FADD.FTZ R169, -R23, R178 ;  /* 0x000000b217a97221 */ /* 0x000fe40000010100 */
[----:B------:R-:W-:Y:S01]  /*4c10*/  FADD.FTZ R180, R139, R176 ;  /* 0x000000b08bb47221 */ /* 0x000fe20000010000 */
[----:B------:R0:W2:Y:S01]  /*4c20*/  SHFL.DOWN PT, R178, R171, 0x1, 0x1f ;  /* 0x08201f00abb27f89 */ /* 0x0000a200000e0000 */
[----:B------:R-:W-:-:S03]  /*4c30*/  FADD.FTZ R179, R141, R16 ;  /* 0x000000108db37221 */ /* 0x000fc60000010000 */
[----:B------:R0:W3:Y:S04]  /*4c40*/  SHFL.DOWN PT, R176, R170, 0x1, 0x1f ;  /* 0x08201f00aab07f89 */ /* 0x0000e800000e0000 */
[----:B------:R0:W4:Y:S04]  /*4c50*/  SHFL.DOWN PT, R16, R168, 0x1, 0x1f ;  /* 0x08201f00a8107f89 */ /* 0x00012800000e0000 */
[----:B------:R0:W0:Y:S01]  /*4c60*/  SHFL.DOWN PT, R182, R169, 0x1, 0x1f ;  /* 0x08201f00a9b67f89 */ /* 0x00002200000e0000 */
[----:B------:R-:W-:Y:S05]  /*4c70*/  @!P6 BRA `(.L_x_11661) ;  /* 0x000000b00000e947 */ /* 0x000fea0003800000 */
[C---:B01----:R-:W-:Y:S02]  /*4c80*/  FMUL.FTZ R139, R171.reuse, R182 ;  /* 0x000000b6ab8b7220 */ /* 0x043fe40000410000 */
[----:B--2---:R-:W-:-:S02]  /*4c90*/  FMUL.FTZ R17, R171, R178 ;  /* 0x000000b2ab117220 */ /* 0x004fc40000410000 */
[CC--:B----4-:R-:W-:Y:S02]  /*4ca0*/  FMUL.FTZ R141, R171.reuse, R16.reuse ;  /* 0x00000010ab8d7220 */ /* 0x0d0fe40000410000 */
[C---:B------:R-:W-:Y:S02]  /*4cb0*/  FFMA.FTZ R139, R170.reuse, R16, -R139 ;  /* 0x00000010aa8b7223 */ /* 0x040fe4000001088b */
[-C--:B---3--:R-:W-:Y:S02]  /*4cc0*/  FMUL.FTZ R171, R171, R176.reuse ;  /* 0x000000b0abab7220 */ /* 0x088fe40000410000 */
[C---:B------:R-:W-:Y:S02]  /*4cd0*/  FFMA.FTZ R17, R170.reuse, R176, -R17 ;  /* 0x000000b0aa117223 */ /* 0x040fe40000010811 */
[C---:B------:R-:W-:Y:S02]  /*4ce0*/  FFMA.FTZ R16, R170.reuse, R182, R141 ;  /* 0x000000b6aa107223 */ /* 0x040fe4000001008d */
[----:B------:R-:W-:Y:S01]  /*4cf0*/  FFMA.FTZ R171, R170, R178, R171 ;  /* 0x000000b2aaab7223 */ /* 0x000fe200000100ab */
[----:B------:R-:W-:Y:S01]  /*4d00*/  MOV R170, R17 ;  /* 0x0000001100aa7202 */ /* 0x000fe20000000f00 */
[----:B------:R-:W-:-:S02]  /*4d10*/  FADD.FTZ R168, R168, R139 ;  /* 0x0000008ba8a87221 */ /* 0x000fc40000010000 */
[----:B------:R-:W-:Y:S02]  /*4d20*/  FADD.FTZ R169, R169, R16 ;  /* 0x00000010a9a97221 */ /* 0x000fe40000010000 */
.L_x_11661:
[----:B-1----:R-:W-:Y:S05]  /*4d30*/  BSYNC B0 ;  /* 0x0000000000007941 */ /* 0x002fea0003800000 */
.L_x_11660:
[CC--:B------:R-:W-:Y:S01]  /*4d40*/  FMUL.FTZ R17, R120.reuse, R179.reuse ;  /* 0x000000b378117220 */ /* 0x0c0fe20000410000 */
[----:B---3--:R1:W3:Y:S01]  /*4d50*/  SHFL.DOWN PT, R176, R170, 0x2, 0x1f ;  /* 0x08401f00aab07f89 */ /* 0x0082e200000e0000 */
[-C--:B------:R-:W-:Y:S01]  /*4d60*/  FMUL.FTZ R139, R120, R180.reuse ;  /* 0x000000b4788b7220 */ /* 0x080fe20000410000 */
[----:B------:R-:W-:Y:S01]  /*4d70*/  BSSY B0, `(.L_x_11662) ;  /* 0x0000012000007945 */ /* 0x000fe20003800000 */
[C---:B------:R-:W-:Y:S01]  /*4d80*/  FFMA.FTZ R17, R122.reuse, R180, -R17 ;  /* 0x000000b47a117223 */ /* 0x040fe20000010811 */
[----:B--2---:R1:W2:Y:S01]  /*4d90*/  SHFL.DOWN PT, R178, R171, 0x2, 0x1f ;  /* 0x08401f00abb27f89 */ /* 0x0042a200000e0000 */
[----:B------:R-:W-:-:S03]  /*4da0*/  FFMA.FTZ R139, R122, R179, R139 ;  /* 0x000000b37a8b7223 */ /* 0x000fc6000001008b */
[----:B----4-:R1:W4:Y:S04]  /*4db0*/  SHFL.DOWN PT, R16, R168, 0x2, 0x1f ;  /* 0x08401f00a8107f89 */ /* 0x01032800000e0000 */
[----:B0-----:R1:W0:Y:S01]  /*4dc0*/  SHFL.DOWN PT, R182, R169, 0x2, 0x1f ;  /* 0x08401f00a9b67f89 */ /* 0x00122200000e0000 */
[----:B------:R-:W-:Y:S05]  /*4dd0*/  @P2 BRA `(.L_x_11663) ;  /* 0x000000b000002947 */ /* 0x000fea0003800000 */
[C---:B0-----:R-:W-:Y:S02]  /*4de0*/  FMUL.FTZ R175, R171.reuse, R182 ;  /* 0x000000b6abaf7220 */ /* 0x041fe40000410000 */
[C---:B--2---:R-:W-:Y:S02]  /*4df0*/  FMUL.FTZ R141, R171.reuse, R178 ;  /* 0x000000b2ab8d7220 */ /* 0x044fe40000410000 */
[-C--:B----4-:R-:W-:Y:S02]  /*4e00*/  FMUL.FTZ R177, R171, R16.reuse ;  /* 0x00000010abb17220 */ /* 0x090fe40000410000 */
[----:B------:R-:W-:-:S02]  /*4e10*/  FFMA.FTZ R175, R170, R16, -R175 ;  /* 0x00000010aaaf7223 */ /* 0x000fc400000108af */
[-C--:B-1-3--:R-:W-:Y:S02]  /*4e20*/  FMUL.FTZ R171, R171, R176.reuse ;  /* 0x000000b0abab7220 */ /* 0x08afe40000410000 */
[C---:B------:R-:W-:Y:S02]  /*4e30*/  FFMA.FTZ R141, R170.reuse, R176, -R141 ;  /* 0x000000b0aa8d7223 */ /* 0x040fe4000001088d */
[C---:B------:R-:W-:Y:S02]  /*4e40*/  FFMA.FTZ R16, R170.reuse, R182, R177 ;  /* 0x000000b6aa107223 */ /* 0x040fe400000100b1 */
[----:B------:R-:W-:Y:S01]  /*4e50*/  FFMA.FTZ R171, R170, R178, R171 ;  /* 0x000000b2aaab7223 */ /* 0x000fe200000100ab */
[----:B------:R-:W-:Y:S01]  /*4e60*/  MOV R170, R141 ;  /* 0x0000008d00aa7202 */ /* 0x000fe20000000f00 */
[----:B------:R-:W-:Y:S02]  /*4e70*/  FADD.FTZ R168, R168, R175 ;  /* 0x000000afa8a87221 */ /* 0x000fe40000010000 */
[----:B------:R-:W-:-:S02]  /*4e80*/  FADD.FTZ R169, R169, R16 ;  /* 0x00000010a9a97221 */ /* 0x000fc40000010000 */
.L_x_11663:
[----:B------:R-:W-:Y:S05]  /*4e90*/  BSYNC B0 ;  /* 0x0000000000007941 */ /* 0x000fea0003800000 */
.L_x_11662:
[C---:B------:R-:W-:Y:S01]  /*4ea0*/  FFMA.FTZ R181, R100.reuse, R145, R17 ;  /* 0x0000009164b57223 */ /* 0x040fe20000010011 */
[----:B------:R-:W-:Y:S01]  /*4eb0*/  BSSY B0, `(.L_x_11664) ;  /* 0x0000022000007945 */ /* 0x000fe20003800000 */
[----:B------:R-:W-:-:S02]  /*4ec0*/  FFMA.FTZ R183, R100, R143, R139 ;  /* 0x0000008f64b77223 */ /* 0x000fc4000001008b */
[----:B--2---:R-:W-:Y:S02]  /*4ed0*/  FMUL.FTZ R178, R103, R46 ;  /* 0x0000002e67b27220 */ /* 0x004fe40000410000 */
[C---:B------:R-:W-:Y:S02]  /*4ee0*/  FMUL.FTZ R139, R126.reuse, R183 ;  /* 0x000000b77e8b7220 */ /* 0x040fe40000410000 */
[----:B------:R-:W-:Y:S02]  /*4ef0*/  FMUL.FTZ R141, R126, R181 ;  /* 0x000000b57e8d7220 */ /* 0x000fe40000410000 */
[-C--:B----4-:R-:W-:Y:S02]  /*4f00*/  FFMA.FTZ R16, R99, -R178.reuse, R180 ;  /* 0x800000b263107223 */ /* 0x090fe400000100b4 */
[----:B------:R-:W-:Y:S02]  /*4f10*/  FFMA.FTZ R17, R101, -R178, R179 ;  /* 0x800000b265117223 */ /* 0x000fe400000100b3 */
[----:B---3--:R-:W-:-:S02]  /*4f20*/  FFMA.FTZ R176, R87, R180, RZ ;  /* 0x000000b457b07223 */ /* 0x008fc400000100ff */
[----:B------:R-:W-:Y:S01]  /*4f30*/  FFMA.FTZ R178, R87, -R179, RZ ;  /* 0x800000b357b27223 */ /* 0x000fe200000100ff */
[----:B------:R2:W3:Y:S01]  /*4f40*/  SHFL.DOWN PT, R180, R169, 0x4, 0x1f ;  /* 0x08801f00a9b47f89 */ /* 0x0004e200000e0000 */
[C---:B------:R-:W-:Y:S02]  /*4f50*/  FFMA.FTZ R143, R124.reuse, R181, -R139 ;  /* 0x000000b57c8f7223 */ /* 0x040fe4000001088b */
[----:B------:R-:W-:Y:S02]  /*4f60*/  FFMA.FTZ R145, R124, R183, R141 ;  /* 0x000000b77c917223 */ /* 0x000fe4000001008d */
[C---:B------:R-:W-:Y:S02]  /*4f70*/  FFMA.FTZ R177, R89.reuse, R181, R176 ;  /* 0x000000b559b17223 */ /* 0x040fe400000100b0 */
[----:B------:R-:W-:Y:S02]  /*4f80*/  FMUL.FTZ R175, R100, R45 ;  /* 0x0000002d64af7220 */ /* 0x000fe40000410000 */
[----:B------:R-:W-:-:S02]  /*4f90*/  FFMA.FTZ R179, R89, -R183, R178 ;  /* 0x800000b759b37223 */ /* 0x000fc400000100b2 */
[C---:B------:R-:W-:Y:S01]  /*4fa0*/  FFMA.FTZ R176, R107.reuse, R142, R143 ;  /* 0x0000008e6bb07223 */ /* 0x040fe2000001008f */
[----:B------:R2:W4:Y:S01]  /*4fb0*/  SHFL.DOWN PT, R178, R171, 0x4, 0x1f ;  /* 0x08801f00abb27f89 */ /* 0x00052200000e0000 */
[----:B0-----:R-:W-:Y:S02]  /*4fc0*/  FFMA.FTZ R182, R107, R140, R145 ;  /* 0x0000008c6bb67223 */ /* 0x001fe40000010091 */
[-C--:B------:R-:W-:Y:S01]  /*4fd0*/  FFMA.FTZ R139, R104, -R175.reuse, R181 ;  /* 0x800000af688b7223 */ /* 0x080fe200000100b5 */
[----:B------:R2:W0:Y:S01]  /*4fe0*/  SHFL.DOWN PT, R142, R170, 0x4, 0x1f ;  /* 0x08801f00aa8e7f89 */ /* 0x00042200000e0000 */
[----:B------:R-:W-:-:S03]  /*4ff0*/  FFMA.FTZ R141, R102, -R175, R183 ;  /* 0x800000af668d7223 */ /* 0x000fc600000100b7 */
[----:B------:R2:W1:Y:S01]  /*5000*/  SHFL.DOWN PT, R140, R168, 0x4, 0x1f ;  /* 0x08801f00a88c7f89 */ /* 0x00046200000e0000 */
[----:B------:R-:W-:Y:S05]  /*5010*/  @P3 BRA `(.L_x_11665) ;  /* 0x000000b000003947 */ /* 0x000fea0003800000 */
[C---:B---3--:R-:W-:Y:S02]  /*5020*/  FMUL.FTZ R145, R171.reuse, R180 ;  /* 0x000000b4ab917220 */ /* 0x048fe40000410000 */
[C---:B----4-:R-:W-:Y:S02]  /*5030*/  FMUL.FTZ R143, R171.reuse, R178 ;  /* 0x000000b2ab8f7220 */ /* 0x050fe40000410000 */
[CC--:B-1----:R-:W-:Y:S02]  /*5040*/  FMUL.FTZ R175, R171.reuse, R140.reuse ;  /* 0x0000008cabaf7220 */ /* 0x0c2fe40000410000 */
[C---:B------:R-:W-:Y:S02]  /*5050*/  FFMA.FTZ R145, R170.reuse, R140, -R145 ;  /* 0x0000008caa917223 */ /* 0x040fe40000010891 */
[-C--:B0-2---:R-:W-:Y:S02]  /*5060*/  FMUL.FTZ R171, R171, R142.reuse ;  /* 0x0000008eabab7220 */ /* 0x085fe40000410000 */
[----:B------:R-:W-:-:S02]  /*5070*/  FFMA.FTZ R143, R170, R142, -R143 ;  /* 0x0000008eaa8f7223 */ /* 0x000fc4000001088f */
[C---:B------:R-:W-:Y:S02]  /*5080*/  FFMA.FTZ R140, R170.reuse, R180, R175 ;  /* 0x000000b4aa8c7223 */ /* 0x040fe400000100af */
[----:B------:R-:W-:Y:S01]  /*5090*/  FFMA.FTZ R171, R170, R178, R171 ;  /* 0x000000b2aaab7223 */ /* 0x000fe200000100ab */
[----:B------:R-:W-:Y:S01]  /*50a0*/  MOV R170, R143 ;  /* 0x0000008f00aa7202 */ /* 0x000fe20000000f00 */
[----:B------:R-:W-:Y:S02]  /*50b0*/  FADD.FTZ R168, R168, R145 ;  /* 0x00000091a8a87221 */ /* 0x000fe40000010000 */
[----:B------:R-:W-:Y:S02]  /*50c0*/  FADD.FTZ R169, R169, R140 ;  /* 0x0000008ca9a97221 */ /* 0x000fe40000010000 */
.L_x_11665:
[----:B------:R-:W-:Y:S05]  /*50d0*/  BSYNC B0 ;  /* 0x0000000000007941 */ /* 0x000fea0003800000 */
.L_x_11664:
[----:B0-----:R-:W-:Y:S01]  /*50e0*/  FMUL.FTZ R142, R107, R44 ;  /* 0x0000002c6b8e7220 */ /* 0x001fe20000410000 */
[----:B------:R0:W2:Y:S01]  /*50f0*/  SHFL.DOWN PT, R184, R171, 0x8, 0x1f ;  /* 0x09001f00abb87f89 */ /* 0x0000a200000e0000 */
[C---:B------:R-:W-:Y:S01]  /*5100*/  FMUL.FTZ R143, R129.reuse, R182 ;  /* 0x000000b6818f7220 */ /* 0x040fe20000410000 */
[----:B------:R-:W-:Y:S01]  /*5110*/  BSSY B0, `(.L_x_11666) ;  /* 0x0000019000007945 */ /* 0x000fe20003800000 */
[----:B------:R-:W-:Y:S01]  /*5120*/  FMUL.FTZ R145, R129, R176 ;  /* 0x000000b081917220 */ /* 0x000fe20000410000 */
[----:B------:R0:W4:Y:S01]  /*5130*/  SHFL.DOWN PT, R186, R169, 0x8, 0x1f ;  /* 0x09001f00a9ba7f89 */ /* 0x00012200000e0000 */
[----:B-1----:R-:W-:-:S02]  /*5140*/  FFMA.FTZ R140, R109, -R142, R176 ;  /* 0x8000008e6d8c7223 */ /* 0x002fc400000100b0 */
[C---:B----4-:R-:W-:Y:S02]  /*5150*/  FFMA.FTZ R178, R90.reuse, R176, R177 ;  /* 0x000000b05ab27223 */ /* 0x050fe400000100b1 */
[----:B---3--:R-:W-:Y:S02]  /*5160*/  FFMA.FTZ R180, R90, -R182, R179 ;  /* 0x800000b65ab47223 */ /* 0x008fe400000100b3 */
[C---:B------:R-:W-:Y:S02]  /*5170*/  FFMA.FTZ R143, R128.reuse, R176, -R143 ;  /* 0x000000b0808f7223 */ /* 0x040fe4000001088f */
[----:B------:R-:W-:Y:S01]  /*5180*/  FFMA.FTZ R145, R128, R182, R145 ;  /* 0x000000b680917223 */ /* 0x000fe20000010091 */
[----:B------:R0:W1:Y:S01]  /*5190*/  SHFL.DOWN PT, R176, R168, 0x8, 0x1f ;  /* 0x09001f00a8b07f89 */ /* 0x00006200000e0000 */
[----:B------:R-:W-:Y:S02]  /*51a0*/  FFMA.FTZ R142, R105, -R142, R182 ;  /* 0x8000008e698e7223 */ /* 0x000fe400000100b6 */
[C---:B------:R-:W-:Y:S01]  /*51b0*/  FFMA.FTZ R181, R106.reuse, R147, R143 ;  /* 0x000000936ab57223 */ /* 0x040fe2000001008f */
[----:B------:R0:W3:Y:S01]  /*51c0*/  SHFL.DOWN PT, R182, R170, 0x8, 0x1f ;  /* 0x09001f00aab67f89 */ /* 0x0000e200000e0000 */
[----:B------:R-:W-:Y:S01]  /*51d0*/  FFMA.FTZ R183, R106, R149, R145 ;  /* 0x000000956ab77223 */ /* 0x000fe20000010091 */
[----:B------:R-:W-:Y:S05]  /*51e0*/  @P4 BRA `(.L_x_11667) ;  /* 0x000000b000004947 */ /* 0x000fea0003800000 */
[C---:B------:R-:W-:Y:S02]  /*51f0*/  FMUL.FTZ R145, R171.reuse, R186 ;  /* 0x000000baab917220 */ /* 0x040fe40000410000 */
[----:B--2---:R-:W-:-:S02]  /*5200*/  FMUL.FTZ R143, R171, R184 ;  /* 0x000000b8ab8f7220 */ /* 0x004fc40000410000 */
[CC--:B-1----:R-:W-:Y:S02]  /*5210*/  FMUL.FTZ R147, R171.reuse, R176.reuse ;  /* 0x000000b0ab937220 */ /* 0x0c2fe40000410000 */
[C---:B------:R-:W-:Y:S02]  /*5220*/  FFMA.FTZ R145, R170.reuse, R176, -R145 ;  /* 0x000000b0aa917223 */ /* 0x040fe40000010891 */
[-C--:B0--3--:R-:W-:Y:S02]  /*5230*/  FMUL.FTZ R171, R171, R182.reuse ;  /* 0x000000b6abab7220 */ /* 0x089fe40000410000 */
[C---:B------:R-:W-:Y:S02]  /*5240*/  FFMA.FTZ R143, R170.reuse, R182, -R143 ;  /* 0x000000b6aa8f7223 */ /* 0x040fe4000001088f */
[C---:B------:R-:W-:Y:S02]  /*5250*/  FFMA.FTZ R176, R170.reuse, R186, R147 ;  /* 0x000000baaab07223 */ /* 0x040fe40000010093 */
[----:B------:R-:W-:Y:S01]  /*5260*/  FFMA.FTZ R171, R170, R184, R171 ;  /* 0x000000b8aaab7223 */ /* 0x000fe200000100ab */
[----:B------:R-:W-:Y:S01]  /*5270*/  MOV R170, R143 ;  /* 0x0000008f00aa7202 */ /* 0x000fe20000000f00 */
[----:B------:R-:W-:-:S02]  /*5280*/  FADD.FTZ R168, R168, R145 ;  /* 0x00000091a8a87221 */ /* 0x000fc40000010000 */
[----:B------:R-:W-:Y:S02]  /*5290*/  FADD.FTZ R169, R169, R176 ;  /* 0x000000b0a9a97221 */ /* 0x000fe40000010000 */
.L_x_11667:
[----:B------:R-:W-:Y:S05]  /*52a0*/  BSYNC B0 ;  /* 0x0000000000007941 */ /* 0x000fea0003800000 */
.L_x_11666:
[C---:B------:R-:W-:Y:S01]  /*52b0*/  FMUL.FTZ R143, R132.reuse, R183 ;  /* 0x000000b7848f7220 */ /* 0x040fe20000410000 */
[----:B-1----:R1:W4:Y:S01]  /*52c0*/  SHFL.DOWN PT, R176, R171, 0x10, 0x1f ;  /* 0x0a001f00abb07f89 */ /* 0x00232200000e0000 */
[-C--:B------:R-:W-:Y:S01]  /*52d0*/  FMUL.FTZ R145, R132, R181.reuse ;  /* 0x000000b584917220 */ /* 0x080fe20000410000 */
[----:B------:R-:W-:Y:S01]  /*52e0*/  BSSY B0, `(.L_x_11668) ;  /* 0x0000019000007945 */ /* 0x000fe20003800000 */
[C---:B------:R-:W-:Y:S02]  /*52f0*/  FFMA.FTZ R147, R130.reuse, R181, -R143 ;  /* 0x000000b582937223 */ /* 0x040fe4000001088f */
[----:B------:R-:W-:Y:S02]  /*5300*/  FFMA.FTZ R149, R130, R183, R145 ;  /* 0x000000b782957223 */ /* 0x000fe40000010091 */
[----:B------:R-:W-:Y:S02]  /*5310*/  FMUL.FTZ R175, R106, R43 ;  /* 0x0000002b6aaf7220 */ /* 0x000fe40000410000 */
[----:B------:R-:W-:-:S02]  /*5320*/  FFMA.FTZ R177, R91, R181, R178 ;  /* 0x000000b55bb17223 */ /* 0x000fc400000100b2 */
[C---:B------:R-:W-:Y:S01]  /*5330*/  FFMA.FTZ R185, R111.reuse, R146, R147 ;  /* 0x000000926fb97223 */ /* 0x040fe20000010093 */
[----:B------:R1:W0:Y:S01]  /*5340*/  SHFL.DOWN PT, R178, R169, 0x10, 0x1f ;  /* 0x0a001f00a9b27f89 */ /* 0x00022200000e0000 */
[----:B------:R-:W-:Y:S02]  /*5350*/  FFMA.FTZ R187, R111, R144, R149 ;  /* 0x000000906fbb7223 */ /* 0x000fe40000010095 */
[----:B------:R-:W-:Y:S01]  /*5360*/  FFMA.FTZ R179, R91, -R183, R180 ;  /* 0x800000b75bb37223 */ /* 0x000fe200000100b4 */
[----:B------:R1:W3:Y:S01]  /*5370*/  SHFL.DOWN PT, R146, R170, 0x10, 0x1f ;  /* 0x0a001f00aa927f89 */ /* 0x0002e200000e0000 */
[-C--:B------:R-:W-:Y:S02]  /*5380*/  FFMA.FTZ R143, R108, -R175.reuse, R181 ;  /* 0x800000af6c8f7223 */ /* 0x080fe400000100b5 */
[----:B------:R-:W-:Y:S01]  /*5390*/  FFMA.FTZ R145, R110, -R175, R183 ;  /* 0x800000af6e917223 */ /* 0x000fe200000100b7 */
[----:B------:R1:W2:Y:S01]  /*53a0*/  SHFL.DOWN PT, R144, R168, 0x10, 0x1f ;  /* 0x0a001f00a8907f89 */ /* 0x0002a200000e0000 */
[----:B------:R-:W-:Y:S05]  /*53b0*/  @P5 BRA `(.L_x_11669) ;  /* 0x000000b000005947 */ /* 0x000fea0003800000 */
[C---:B0-----:R-:W-:Y:S02]  /*53c0*/  FMUL.FTZ R149, R171.reuse, R178 ;  /* 0x000000b2ab957220 */ /* 0x041fe40000410000 */
[----:B----4-:R-:W-:-:S02]  /*53d0*/  FMUL.FTZ R147, R171, R176 ;  /* 0x000000b0ab937220 */ /* 0x010fc40000410000 */
[CC--:B--2---:R-:W-:Y:S02]  /*53e0*/  FMUL.FTZ R175, R171.reuse, R144.reuse ;  /* 0x00000090abaf7220 */ /* 0x0c4fe40000410000 */
        /* <DEDUP_REMOVED lines=8> */
.L_x_11669:
[----:B------:R-:W-:Y:S05]  /*5470*/  BSYNC B0 ;  /* 0x0000000000007941 */ /* 0x000fea0003800000 */
.L_x_11668:
[C---:B--2---:R-:W-:Y:S01]  /*5480*/  FMUL.FTZ R144, R134.reuse, R187 ;  /* 0x000000bb86907220 */ /* 0x044fe20000410000 */
[----:B------:R-:W-:Y:S01]  /*5490*/  SHFL.IDX PT, R180, R7, RZ, 0x1f ;  /* 0x00001fff07b47589 */ /* 0x000fe200000e0000 */
[-C--:B---3--:R-:W-:Y:S01]  /*54a0*/  FMUL.FTZ R146, R134, R185.reuse ;  /* 0x000000b986927220 */ /* 0x088fe20000410000 */
[----:B------:R-:W-:Y:S01]  /*54b0*/  ISETP.NE.AND P0, PT, R78, RZ, PT ;  /* 0x000000ff4e00720c */ /* 0x000fe20003f05270 */
[C---:B------:R-:W-:Y:S01]  /*54c0*/  FFMA.FTZ R147, R133.reuse, R185, -R144 ;  /* 0x000000b985937223 */ /* 0x040fe20000010890 */
[----:B------:R-:W-:Y:S01]  /*54d0*/  SHFL.IDX PT, R175, R170, RZ, 0x1f ;  /* 0x00001fffaaaf7589 */ /* 0x000fe200000e0000 */
[----:B------:R-:W-:Y:S01]  /*54e0*/  FFMA.FTZ R149, R133, R187, R146 ;  /* 0x000000bb85957223 */ /* 0x000fe20000010092 */
[----:B------:R-:W-:Y:S01]  /*54f0*/  BSSY B0, `(.L_x_11670) ;  /* 0x00000ee000007945 */ /* 0x000fe20003800000 */
[----:B------:R-:W-:Y:S02]  /*5500*/  FFMA.FTZ R147, R112, R151, R147 ;  /* 0x0000009770937223 */ /* 0x000fe40000010093 */
[----:B----4-:R-:W-:-:S02]  /*5510*/  FMUL.FTZ R176, R111, R42 ;  /* 0x0000002a6fb07220 */ /* 0x010fc40000410000 */
[----:B------:R-:W-:Y:S02]  /*5520*/  FFMA.FTZ R183, R92, -R187, R179 ;  /* 0x800000bb5cb77223 */ /* 0x000fe400000100b3 */
[----:B------:R-:W-:Y:S01]  /*5530*/  FFMA.FTZ R153, R112, R153, R149 ;  /* 0x0000009970997223 */ /* 0x000fe20000010095 */
[----:B------:R-:W-:Y:S01]  /*5540*/  SHFL.IDX PT, R179, R6, RZ, 0x1f ;  /* 0x00001fff06b37589 */ /* 0x000fe200000e0000 */
[----:B0-----:R-:W-:Y:S02]  /*5550*/  FMUL.FTZ R178, R136, R147 ;  /* 0x0000009388b27220 */ /* 0x001fe40000410000 */
[----:B------:R-:W-:Y:S02]  /*5560*/  FFMA.FTZ R181, R92, R185, R177 ;  /* 0x000000b95cb57223 */ /* 0x000fe400000100b1 */
[-C--:B------:R-:W-:Y:S01]  /*5570*/  FFMA.FTZ R144, R115, -R176.reuse, R185 ;  /* 0x800000b073907223 */ /* 0x080fe200000100b9 */
[----:B------:R-:W-:Y:S01]  /*5580*/  SHFL.IDX PT, R177, R171, RZ, 0x1f ;  /* 0x00001fffabb17589 */ /* 0x000fe200000e0000 */
[----:B------:R-:W-:-:S02]  /*5590*/  FFMA.FTZ R146, R113, -R176, R187 ;  /* 0x800000b071927223 */ /* 0x000fc400000100bb */
[CC--:B------:R-:W-:Y:S01]  /*55a0*/  FFMA.FTZ R178, R135.reuse, R153.reuse, R178 ;  /* 0x0000009987b27223 */ /* 0x0c0fe200000100b2 */
[----:B------:R0:W2:Y:S01]  /*55b0*/  SHFL.DOWN PT, R185, R171, 0x1, 0x1f ;  /* 0x08201f00abb97f89 */ /* 0x0000a200000e0000 */
[-C--:B------:R-:W-:Y:S02]  /*55c0*/  FMUL.FTZ R176, R136, R153.reuse ;  /* 0x0000009988b07220 */ /* 0x080fe40000410000 */
[C---:B------:R-:W-:Y:S01]  /*55d0*/  FFMA.FTZ R184, R98.reuse, -R153, R183 ;  /* 0x8000009962b87223 */ /* 0x040fe200000100b7 */
[----:B------:R-:W-:Y:S01]  /*55e0*/  SHFL.DOWN PT, R187, R168, 0x1, 0x1f ;  /* 0x08201f00a8bb7f89 */ /* 0x000fe200000e0000 */
[-C--:B------:R-:W-:Y:S02]  /*55f0*/  FFMA.FTZ R182, R98, R147.reuse, R181 ;  /* 0x0000009362b67223 */ /* 0x080fe400000100b5 */
[----:B------:R-:W-:Y:S01]  /*5600*/  FFMA.FTZ R176, R135, R147, -R176 ;  /* 0x0000009387b07223 */ /* 0x000fe200000108b0 */
[----:B------:R3:W4:Y:S01]  /*5610*/  SHFL.DOWN PT, R183, R170, 0x1, 0x1f ;  /* 0x08201f00aab77f89 */ /* 0x00072200000e0000 */
[----:B------:R-:W-:-:S02]  /*5620*/  FFMA.FTZ R181, R117, R148, R178 ;  /* 0x0000009475b57223 */ /* 0x000fc400000100b2 */
[----:B01----:R-:W-:Y:S01]  /*5630*/  FFMA.FTZ R171, R117, R150, R176 ;  /* 0x0000009675ab7223 */ /* 0x003fe200000100b0 */
[----:B------:R-:W0:Y:S01]  /*5640*/  SHFL.DOWN PT, R178, R169, 0x1, 0x1f ;  /* 0x08201f00a9b27f89 */ /* 0x000e2200000e0000 */
[----:B------:R-:W-:Y:S02]  /*5650*/  FMUL.FTZ R149, R112, R41 ;  /* 0x0000002970957220 */ /* 0x000fe40000410000 */
[----:B------:R-:W-:Y:S01]  /*5660*/  FMUL.FTZ R150, R138, R171 ;  /* 0x000000ab8a967220 */ /* 0x000fe20000410000 */
[----:B------:R-:W1:Y:S01]  /*5670*/  SHFL.IDX PT, R169, R169, RZ, 0x1f ;  /* 0x00001fffa9a97589 */ /* 0x000e6200000e0000 */
[----:B------:R-:W-:Y:S02]  /*5680*/  FFMA.FTZ R147, R114, -R149, R147 ;  /* 0x8000009572937223 */ /* 0x000fe40000010093 */
[----:B------:R-:W-:Y:S01]  /*5690*/  FMUL.FTZ R148, R138, R181 ;  /* 0x000000b58a947220 */ /* 0x000fe20000410000 */
[----:B------:R-:W5:Y:S01]  /*56a0*/  SHFL.IDX PT, R168, R168, RZ, 0x1f ;  /* 0x00001fffa8a87589 */ /* 0x000f6200000e0000 */
[----:B------:R-:W-:-:S02]  /*56b0*/  FFMA.FTZ R149, R116, -R149, R153 ;  /* 0x8000009574957223 */ /* 0x000fc40000010099 */
[----:B------:R-:W-:Y:S02]  /*56c0*/  FMUL.FTZ R176, R117, R40 ;  /* 0x0000002875b07220 */ /* 0x000fe40000410000 */
[C---:B------:R-:W-:Y:S02]  /*56d0*/  FFMA.FTZ R153, R137.reuse, R181, R150 ;  /* 0x000000b589997223 */ /* 0x040fe40000010096 */
[----:B------:R-:W-:Y:S02]  /*56e0*/  FFMA.FTZ R151, R137, R171, -R148 ;  /* 0x000000ab89977223 */ /* 0x000fe40000010894 */
[----:B------:R-:W-:Y:S02]  /*56f0*/  FFMA.FTZ R184, R97, -R181, R184 ;  /* 0x800000b561b87223 */ /* 0x000fe400000100b8 */
[----:B------:R-:W-:Y:S02]  /*5700*/  FFMA.FTZ R150, R121, -R176, R181 ;  /* 0x800000b079967223 */ /* 0x000fe400000100b5 */
[----:B------:R-:W-:-:S02]  /*5710*/  FFMA.FTZ R181, R125, R154, R153 ;  /* 0x0000009a7db57223 */ /* 0x000fc40000010099 */
[----:B------:R-:W-:Y:S02]  /*5720*/  FFMA.FTZ R182, R97, R171, R182 ;  /* 0x000000ab61b67223 */ /* 0x000fe400000100b6 */
[----:B------:R-:W-:Y:S02]  /*5730*/  FFMA.FTZ R148, R119, -R176, R171 ;  /* 0x800000b077947223 */ /* 0x000fe400000100ab */
[----:B--2---:R-:W-:Y:S02]  /*5740*/  @P1 FMUL.FTZ R153, R185, R179 ;  /* 0x000000b3b9991220 */ /* 0x004fe40000410000 */
[----:B------:R-:W-:Y:S02]  /*5750*/  FFMA.FTZ R171, R125, R152, R151 ;  /* 0x000000987dab7223 */ /* 0x000fe40000010097 */
[----:B---3--:R-:W-:Y:S02]  /*5760*/  @P1 FMUL.FTZ R170, R185, R180 ;  /* 0x000000b4b9aa1220 */ /* 0x008fe40000410000 */
[----:B------:R-:W-:-:S02]  /*5770*/  FMUL.FTZ R151, R177, R7 ;  /* 0x00000007b1977220 */ /* 0x000fc40000410000 */
[----:B----4-:R-:W-:Y:S02]  /*5780*/  @P1 FFMA.FTZ R153, R183, R180, R153 ;  /* 0x000000b4b7991223 */ /* 0x010fe40000010099 */
[-C--:B------:R-:W-:Y:S02]  /*5790*/  FMUL.FTZ R152, R177, R6.reuse ;  /* 0x00000006b1987220 */ /* 0x080fe40000410000 */
[----:B------:R-:W-:Y:S02]  /*57a0*/  @P1 FFMA.FTZ R170, R183, R179, -R170 ;  /* 0x000000b3b7aa1223 */ /* 0x000fe400000108aa */
[----:B------:R-:W-:Y:S02]  /*57b0*/  FFMA.FTZ R151, R175, R6, -R151 ;  /* 0x00000006af977223 */ /* 0x000fe40000010897 */
[----:B------:R-:W-:Y:S02]  /*57c0*/  FMUL.FTZ R6, R177, R5 ;  /* 0x00000005b1067220 */ /* 0x000fe40000410000 */
[----:B0-----:R-:W-:-:S02]  /*57d0*/  @P1 FADD.FTZ R180, R178, R153 ;  /* 0x00000099b2b41221 */ /* 0x001fc40000010000 */
[----:B------:R-:W-:Y:S02]  /*57e0*/  FFMA.FTZ R154, R175, R7, R152 ;  /* 0x00000007af9a7223 */ /* 0x000fe40000010098 */
[----:B------:R-:W-:Y:S02]  /*57f0*/  @P1 FADD.FTZ R179, R187, R170 ;  /* 0x000000aabbb31221 */ /* 0x000fe40000010000 */
[-C--:B------:R-:W-:Y:S02]  /*5800*/  FMUL.FTZ R152, R177, R4.reuse ;  /* 0x00000004b1987220 */ /* 0x080fe40000410000 */
[----:B------:R-:W-:Y:S02]  /*5810*/  FFMA.FTZ R4, R175, R4, -R6 ;  /* 0x00000004af047223 */ /* 0x000fe40000010806 */
[-C--:B------:R-:W-:Y:S02]  /*5820*/  FMUL.FTZ R6, R180, -R19.reuse ;  /* 0x80000013b4067220 */ /* 0x080fe40000410000 */
[----:B------:R-:W-:-:S02]  /*5830*/  FMUL.FTZ R19, R179, -R19 ;  /* 0x80000013b3137220 */ /* 0x000fc40000410000 */
[-C--:B------:R-:W-:Y:S01]  /*5840*/  FFMA.FTZ R179, R179, R18.reuse, -R6 ;  /* 0x00000012b3b37223 */ /* 0x080fe20000010806 */
[----:B------:R-:W-:Y:S01]  /*5850*/  P2R R6, PR, RZ, 0x1 ;  /* 0x00000001ff067803 */ /* 0x000fe20000000000 */
[----:B------:R-:W-:Y:S02]  /*5860*/  FFMA.FTZ R153, R180, R18, R19 ;  /* 0x00000012b4997223 */ /* 0x000fe40000010013 */
[----:B------:R-:W-:Y:S02]  /*5870*/  FADD.FTZ R158, R158, R179 ;  /* 0x000000b39e9e7221 */ /* 0x000fe40000010000 */
[----:B------:R-:W-:Y:S02]  /*5880*/  FADD.FTZ R160, -R160, R153 ;  /* 0x00000099a0a07221 */ /* 0x000fe40000010100 */
[----:B-1----:R-:W-:Y:S01]  /*5890*/  FADD.FTZ R7, R169, R154 ;  /* 0x0000009aa9077221 */ /* 0x002fe20000010000 */
[----:B------:R-:W-:Y:S01]  /*58a0*/  SHF.L.U32 R169, R78, 0x4, RZ ;  /* 0x000000044ea97819 */ /* 0x000fe200000006ff */
[----:B------:R-:W-:-:S02]  /*58b0*/  FMUL.FTZ R153, R138, -R160 ;  /* 0x800000a08a997220 */ /* 0x000fc40000410000 */
[-C--:B------:R-:W-:Y:S02]  /*58c0*/  FMUL.FTZ R138, R138, -R158.reuse ;  /* 0x8000009e8a8a7220 */ /* 0x080fe40000410000 */
[C---:B------:R-:W-:Y:S02]  /*58d0*/  FFMA.FTZ R154, R137.reuse, R158, -R153 ;  /* 0x0000009e899a7223 */ /* 0x040fe40000010899 */
[----:B------:R-:W-:Y:S01]  /*58e0*/  FFMA.FTZ R137, R137, R160, R138 ;  /* 0x000000a089897223 */ /* 0x000fe2000001008a */
[----:B------:R-:W-:Y:S01]  /*58f0*/  LEA.HI.SX32 R138, R169, R169, 0x1b ;  /* 0x000000a9a98a7211 */ /* 0x000fe200078fdaff */
[----:B------:R-:W-:Y:S02]  /*5900*/  FFMA.FTZ R5, R175, R5, R152 ;  /* 0x00000005af057223 */ /* 0x000fe40000010098 */
[----:B-----5:R-:W-:Y:S02]  /*5910*/  FADD.FTZ R6, R168, R151 ;  /* 0x00000097a8067221 */ /* 0x020fe40000010000 */
[----:B------:R-:W-:-:S02]  /*5920*/  FADD.FTZ R156, -R156, R137 ;  /* 0x000000899c9c7221 */ /* 0x000fc40000010100 */
[----:B------:R-:W-:Y:S01]  /*5930*/  FADD.FTZ R155, R155, R154 ;  /* 0x0000009a9b9b7221 */ /* 0x000fe20000010000 */
[----:B------:R0:W-:Y:S01]  /*5940*/  @!P0 STS.128 [R95.X16+0x21b0], R4 ;  /* 0x0021b0045f008388 */ /* 0x0001e2000000cc00 */
[-C--:B------:R-:W-:Y:S02]  /*5950*/  FMUL.FTZ R152, R125, R38.reuse ;  /* 0x000000267d987220 */ /* 0x080fe40000410000 */
[----:B------:R-:W-:Y:S02]  /*5960*/  FMUL.FTZ R168, R158, R38 ;  /* 0x000000269ea87220 */ /* 0x000fe40000410000 */
[-C--:B------:R-:W-:Y:S02]  /*5970*/  FFMA.FTZ R19, R127, -R152.reuse, R181 ;  /* 0x800000987f137223 */ /* 0x080fe400000100b5 */
[----:B------:R-:W-:Y:S02]  /*5980*/  FFMA.FTZ R18, R123, -R152, R171 ;  /* 0x800000987b127223 */ /* 0x000fe400000100ab */
[----:B------:R-:W-:-:S02]  /*5990*/  FMUL.FTZ R170, R160, R38 ;  /* 0x00000026a0aa7220 */ /* 0x000fc40000410000 */
[----:B------:R-:W-:Y:S02]  /*59a0*/  FMUL.FTZ R153, R156, R40 ;  /* 0x000000289c997220 */ /* 0x000fe40000410000 */
[----:B------:R-:W-:Y:S02]  /*59b0*/  FMUL.FTZ R137, R19, R170 ;  /* 0x000000aa13897220 */ /* 0x000fe40000410000 */
[----:B------:R-:W-:Y:S02]  /*59c0*/  FMUL.FTZ R169, R125, R168 ;  /* 0x000000a87da97220 */ /* 0x000fe40000410000 */
[C---:B0-----:R-:W-:Y:S02]  /*59d0*/  FMUL.FTZ R4, R136.reuse, -R156 ;  /* 0x8000009c88047220 */ /* 0x041fe40000410000 */
[-C--:B------:R-:W-:Y:S01]  /*59e0*/  FMUL.FTZ R5, R136, -R155.reuse ;  /* 0x8000009b88057220 */ /* 0x080fe20000410000 */
[----:B------:R0:W-:Y:S01]  /*59f0*/  STS [R138.X4+0x458], R169 ;  /* 0x000458a98a007388 */ /* 0x0001e20000004800 */
[----:B------:R-:W-:-:S02]  /*5a00*/  FFMA.FTZ R4, R135, R155, -R4 ;  /* 0x0000009b87047223 */ /* 0x000fc40000010804 */
[----:B------:R-:W-:Y:S02]  /*5a10*/  FFMA.FTZ R6, R135, R156, R5 ;  /* 0x0000009c87067223 */ /* 0x000fe40000010005 */
[----:B------:R-:W-:Y:S02]  /*5a20*/  FMUL.FTZ R7, R19, R168 ;  /* 0x000000a813077220 */ /* 0x000fe40000410000 */
[----:B------:R-:W-:Y:S02]  /*5a30*/  FADD.FTZ R159, R159, R4 ;  /* 0x000000049f9f7221 */ /* 0x000fe40000010000 */
[----:B------:R-:W-:Y:S02]  /*5a40*/  FADD.FTZ R157, -R157, R6 ;  /* 0x000000069d9d7221 */ /* 0x000fe40000010100 */
[----:B------:R-:W-:Y:S02]  /*5a50*/  FFMA.FTZ R136, R18, R170, -R7 ;  /* 0x000000aa12887223 */ /* 0x000fe40000010807 */
[----:B------:R-:W-:-:S02]  /*5a60*/  FMUL.FTZ R7, R155, R40 ;  /* 0x000000289b077220 */ /* 0x000fc40000410000 */
[----:B------:R-:W-:Y:S02]  /*5a70*/  FMUL.FTZ R5, R150, R153 ;  /* 0x0000009996057220 */ /* 0x000fe40000410000 */
[C---:B------:R-:W-:Y:S02]  /*5a80*/  FMUL.FTZ R6, R134.reuse, -R159 ;  /* 0x8000009f86067220 */ /* 0x040fe40000410000 */
[----:B------:R-:W-:Y:S02]  /*5a90*/  FMUL.FTZ R134, R134, -R157 ;  /* 0x8000009d86867220 */ /* 0x000fe40000410000 */
[-C--:B------:R-:W-:Y:S02]  /*5aa0*/  FMUL.FTZ R4, R150, R7.reuse ;  /* 0x0000000796047220 */ /* 0x080fe40000410000 */
[-C--:B------:R-:W-:Y:S02]  /*5ab0*/  FFMA.FTZ R5, R148, R7.reuse, R5 ;  /* 0x0000000794057223 */ /* 0x080fe40000010005 */
[----:B------:R-:W-:-:S02]  /*5ac0*/  FMUL.FTZ R135, R117, R7 ;  /* 0x0000000775877220 */ /* 0x000fc40000410000 */
[C---:B------:R-:W-:Y:S02]  /*5ad0*/  FFMA.FTZ R7, R133.reuse, R157, R6 ;  /* 0x0000009d85077223 */ /* 0x040fe40000010006 */
[----:B------:R-:W-:Y:S01]  /*5ae0*/  FFMA.FTZ R134, R133, R159, -R134 ;  /* 0x0000009f85867223 */ /* 0x000fe20000010886 */
[----:B------:R-:W-:Y:S01]  /*5af0*/  STS [R138.X4+0x450], R135 ;  /* 0x000450878a007388 */ /* 0x000fe20000004800 */
        /* <DEDUP_REMOVED lines=8> */
[----:B------:R-:W-:Y:S02]  /*5b80*/  FFMA.FTZ R137, R18, R168, R137 ;  /* 0x000000a812897223 */ /* 0x000fe40000010089 */
[----:B------:R-:W-:-:S02]  /*5b90*/  FMUL.FTZ R168, R157, R41 ;  /* 0x000000299da87220 */ /* 0x000fc40000410000 */
[C---:B------:R-:W-:Y:S02]  /*5ba0*/  FMUL.FTZ R6, R129.reuse, -R163 ;  /* 0x800000a381067220 */ /* 0x040fe40000410000 */
[----:B------:R-:W-:Y:S02]  /*5bb0*/  FMUL.FTZ R129, R129, -R131 ;  /* 0x8000008381817220 */ /* 0x000fe40000410000 */
[----:B------:R-:W-:Y:S02]  /*5bc0*/  FMUL.FTZ R154, R159, R41 ;  /* 0x000000299f9a7220 */ /* 0x000fe40000410000 */
[----:B------:R-:W-:Y:S02]  /*5bd0*/  FMUL.FTZ R7, R149, R168 ;  /* 0x000000a895077220 */ /* 0x000fe40000410000 */
[----:B0-----:R-:W-:Y:S02]  /*5be0*/  FMUL.FTZ R169, R117, R153 ;  /* 0x0000009975a97220 */ /* 0x001fe40000410000 */
[----:B------:R-:W-:-:S02]  /*5bf0*/  FFMA.FTZ R129, R128, R163, R129 ;  /* 0x000000a380817223 */ /* 0x000fc40000010081 */
[----:B------:R-:W-:Y:S01]  /*5c00*/  FFMA.FTZ R6, R128, R131, -R6 ;  /* 0x0000008380067223 */ /* 0x000fe20000010806 */
[----:B------:R0:W-:Y:S01]  /*5c10*/  STS [R138.X4+0x454], R169 ;  /* 0x000454a98a007388 */ /* 0x0001e20000004800 */
[----:B------:R-:W-:Y:S02]  /*5c20*/  FFMA.FTZ R162, R147, R154, R7 ;  /* 0x0000009a93a27223 */ /* 0x000fe40000010007 */
[----:B------:R-:W-:Y:S02]  /*5c30*/  FMUL.FTZ R7, R161, R42 ;  /* 0x0000002aa1077220 */ /* 0x000fe40000410000 */
[----:B------:R-:W-:Y:S02]  /*5c40*/  FADD.FTZ R129, -R164, R129 ;  /* 0x00000081a4817221 */ /* 0x000fe40000010100 */
[----:B------:R-:W-:Y:S02]  /*5c50*/  FADD.FTZ R165, R165, R6 ;  /* 0x00000006a5a57221 */ /* 0x000fe40000010000 */
[----:B------:R-:W-:-:S02]  /*5c60*/  FMUL.FTZ R181, R96, R181 ;  /* 0x000000b560b57220 */ /* 0x000fc40000410000 */
[----:B0-----:R-:W-:Y:S02]  /*5c70*/  FMUL.FTZ R169, R112, R168 ;  /* 0x000000a870a97220 */ /* 0x001fe40000410000 */
[----:B------:R-:W-:Y:S02]  /*5c80*/  FMUL.FTZ R135, R133, R42 ;  /* 0x0000002a85877220 */ /* 0x000fe40000410000 */
[----:B------:R-:W-:Y:S01]  /*5c90*/  FMUL.FTZ R128, R146, R7 ;  /* 0x0000000792807220 */ /* 0x000fe20000410000 */
[----:B------:R0:W-:Y:S01]  /*5ca0*/  STS [R138.X4+0x44c], R169 ;  /* 0x00044ca98a007388 */ /* 0x0001e20000004800 */
[C---:B------:R-:W-:Y:S02]  /*5cb0*/  FMUL.FTZ R6, R126.reuse, -R129 ;  /* 0x800000817e067220 */ /* 0x040fe40000410000 */
[----:B------:R-:W-:Y:S02]  /*5cc0*/  FMUL.FTZ R126, R126, -R165 ;  /* 0x800000a57e7e7220 */ /* 0x000fe40000410000 */
[----:B------:R-:W-:-:S02]  /*5cd0*/  FADD.FTZ R151, R184, -R181 ;  /* 0x800000b5b8977221 */ /* 0x000fc40000010000 */
[-C--:B------:R-:W-:Y:S02]  /*5ce0*/  FMUL.FTZ R130, R146, R135.reuse ;  /* 0x0000008792827220 */ /* 0x080fe40000410000 */
[-C--:B------:R-:W-:Y:S02]  /*5cf0*/  FFMA.FTZ R181, R144, R135.reuse, -R128 ;  /* 0x0000008790b57223 */ /* 0x080fe40000010880 */
[----:B0-----:R-:W-:Y:S02]  /*5d00*/  FMUL.FTZ R169, R111, R135 ;  /* 0x000000876fa97220 */ /* 0x001fe40000410000 */
[C---:B------:R-:W-:Y:S02]  /*5d10*/  FFMA.FTZ R6, R124.reuse, R165, -R6 ;  /* 0x000000a57c067223 */ /* 0x040fe40000010806 */
[----:B------:R-:W-:Y:S01]  /*5d20*/  FFMA.FTZ R135, R124, R129, R126 ;  /* 0x000000817c877223 */ /* 0x000fe2000001007e */
[----:B------:R-:W-:Y:S01]  /*5d30*/  STS [R138.X4+0x444], R169 ;  /* 0x000444a98a007388 */ /* 0x000fe20000004800 */
[----:B------:R-:W-:-:S02]  /*5d40*/  FMUL.FTZ R124, R131, R43 ;  /* 0x0000002b837c7220 */ /* 0x000fc40000410000 */
[----:B------:R-:W-:Y:S02]  /*5d50*/  FADD.FTZ R167, R167, R6 ;  /* 0x00000006a7a77221 */ /* 0x000fe40000010000 */
[----:B------:R-:W-:Y:S02]  /*5d60*/  FFMA.FTZ R4, R148, R153, -R4 ;  /* 0x0000009994047223 */ /* 0x000fe40000010804 */
[----:B------:R-:W-:Y:S02]  /*5d70*/  FMUL.FTZ R128, R163, R43 ;  /* 0x0000002ba3807220 */ /* 0x000fe40000410000 */
[----:B------:R-:W-:Y:S02]  /*5d80*/  FMUL.FTZ R6, R145, R124 ;  /* 0x0000007c91067220 */ /* 0x000fe40000410000 */
[----:B------:R-:W-:Y:S02]  /*5d90*/  FMUL.FTZ R153, R112, R154 ;  /* 0x0000009a70997220 */ /* 0x000fe40000410000 */
[----:B------:R-:W-:-:S02]  /*5da0*/  FFMA.FTZ R179, R143, R128, -R6 ;  /* 0x000000808fb37223 */ /* 0x000fc40000010806 */
[----:B------:R-:W-:Y:S01]  /*5db0*/  FADD.FTZ R135, -R166, R135 ;  /* 0x00000087a6877221 */ /* 0x000fe20000010100 */
[----:B------:R0:W-:Y:S01]  /*5dc0*/  STS [R138.X4+0x448], R153 ;  /* 0x000448998a007388 */ /* 0x0001e20000004800 */
[----:B------:R-:W-:Y:S02]  /*5dd0*/  FMUL.FTZ R6, R120, -R167 ;  /* 0x800000a778067220 */ /* 0x000fe40000410000 */
[----:B------:R-:W-:Y:S02]  /*5de0*/  FMUL.FTZ R134, R149, R154 ;  /* 0x0000009a95867220 */ /* 0x000fe40000410000 */
[----:B------:R-:W-:Y:S02]  /*5df0*/  FFMA.FTZ R154, R144, R7, R130 ;  /* 0x00000007909a7223 */ /* 0x000fe40000010082 */
[-C--:B------:R-:W-:Y:S02]  /*5e00*/  FMUL.FTZ R120, R120, -R135.reuse ;  /* 0x8000008778787220 */ /* 0x080fe40000410000 */
[----:B------:R-:W-:-:S02]  /*5e10*/  FFMA.FTZ R6, R122, R135, R6 ;  /* 0x000000877a067223 */ /* 0x000fc40000010006 */
[----:B0-----:R-:W-:Y:S02]  /*5e20*/  FMUL.FTZ R153, R111, R7 ;  /* 0x000000076f997220 */ /* 0x001fe40000410000 */
[----:B------:R-:W-:Y:S02]  /*5e30*/  FMUL.FTZ R7, R145, R128 ;  /* 0x0000008091077220 */ /* 0x000fe40000410000 */
[----:B------:R-:W-:Y:S01]  /*5e40*/  FFMA.FTZ R183, R147, R168, -R134 ;  /* 0x000000a893b77223 */ /* 0x000fe20000010886 */
[----:B------:R0:W-:Y:S01]  /*5e50*/  STS [R138.X4+0x440], R153 ;  /* 0x000440998a007388 */ /* 0x0001e20000004800 */
[----:B------:R-:W-:Y:S02]  /*5e60*/  FFMA.FTZ R134, R143, R124, R7 ;  /* 0x0000007c8f867223 */ /* 0x000fe40000010007 */
[----:B------:R-:W-:Y:S02]  /*5e70*/  FFMA.FTZ R7, R122, R167, -R120 ;  /* 0x000000a77a077223 */ /* 0x000fe40000010878 */
[----:B------:R-:W-:-:S02]  /*5e80*/  FADD.FTZ R23, -R23, R6 ;  /* 0x0000000617177221 */ /* 0x000fc40000010100 */
[----:B------:R-:W-:Y:S02]  /*5e90*/  FADD.FTZ R22, R22, R7 ;  /* 0x0000000716167221 */ /* 0x000fe40000010000 */
[----:B------:R-:W-:Y:S02]  /*5ea0*/  FMUL.FTZ R120, R23, R46 ;  /* 0x0000002e17787220 */ /* 0x000fe40000410000 */
[----:B------:R-:W-:Y:S02]  /*5eb0*/  FMUL.FTZ R175, R96, R171 ;  /* 0x000000ab60af7220 */ /* 0x000fe40000410000 */
[----:B------:R-:W-:Y:S02]  /*5ec0*/  FMUL.FTZ R171, R125, R170 ;  /* 0x000000aa7dab7220 */ /* 0x000fe40000410000 */
[----:B0-----:R-:W-:Y:S02]  /*5ed0*/  FMUL.FTZ R153, R106, R124 ;  /* 0x0000007c6a997220 */ /* 0x001fe40000410000 */
[----:B------:R-:W-:Y:S01]  /*5ee0*/  FMUL.FTZ R6, R22, R46 ;  /* 0x0000002e16067220 */ /* 0x000fe20000410000 */
[----:B------:R0:W-:Y:S01]  /*5ef0*/  STS [R138.X4+0x45c], R171 ;  /* 0x00045cab8a007388 */ /* 0x0001e20000004800 */
[----:B------:R-:W-:-:S02]  /*5f00*/  FMUL.FTZ R124, R135, R45 ;  /* 0x0000002d877c7220 */ /* 0x000fc40000410000 */
[----:B------:R-:W-:Y:S01]  /*5f10*/  FMUL.FTZ R7, R17, R120 ;  /* 0x0000007811077220 */ /* 0x000fe20000410000 */
[----:B------:R1:W-:Y:S01]  /*5f20*/  STS [R138.X4+0x438], R153 ;  /* 0x000438998a007388 */ /* 0x0003e20000004800 */
[----:B------:R-:W-:Y:S02]  /*5f30*/  FMUL.FTZ R122, R167, R45 ;  /* 0x0000002da77a7220 */ /* 0x000fe40000410000 */
[----:B------:R-:W-:Y:S02]  /*5f40*/  FMUL.FTZ R126, R141, R124 ;  /* 0x0000007c8d7e7220 */ /* 0x000fe40000410000 */
[----:B------:R-:W-:Y:S02]  /*5f50*/  FFMA.FTZ R7, R16, R6, R7 ;  /* 0x0000000610077223 */ /* 0x000fe40000010007 */
[----:B0-----:R-:W-:Y:S02]  /*5f60*/  FMUL.FTZ R171, R129, R44 ;  /* 0x0000002c81ab7220 */ /* 0x001fe40000410000 */
[----:B------:R-:W-:-:S02]  /*5f70*/  FADD.FTZ R152, R182, R175 ;  /* 0x000000afb6987221 */ /* 0x000fc40000010000 */
[----:B-1----:R-:W-:Y:S02]  /*5f80*/  FMUL.FTZ R153, R17, R6 ;  /* 0x0000000611997220 */ /* 0x002fe40000410000 */
[----:B------:R-:W-:Y:S02]  /*5f90*/  FMUL.FTZ R175, R106, R128 ;  /* 0x000000806aaf7220 */ /* 0x000fe40000410000 */
[----:B------:R-:W-:Y:S02]  /*5fa0*/  FMUL.FTZ R169, R165, R44 ;  /* 0x0000002ca5a97220 */ /* 0x000fe40000410000 */
[----:B------:R-:W-:Y:S01]  /*5fb0*/  FMUL.FTZ R130, R142, R171 ;  /* 0x000000ab8e827220 */ /* 0x000fe20000410000 */
[----:B------:R0:W-:Y:S01]  /*5fc0*/  STS [R138.X4+0x43c], R175 ;  /* 0x00043caf8a007388 */ /* 0x0001e20000004800 */
[----:B------:R-:W-:Y:S02]  /*5fd0*/  FFMA.FTZ R126, R139, R122, R126 ;  /* 0x0000007a8b7e7223 */ /* 0x000fe4000001007e */
[----:B------:R-:W-:-:S02]  /*5fe0*/  FADD.FTZ R7, RZ, R7 ;  /* 0x00000007ff077221 */ /* 0x000fc40000010000 */
[----:B------:R-:W-:Y:S02]  /*5ff0*/  FMUL.FTZ R128, R141, R122 ;  /* 0x0000007a8d807220 */ /* 0x000fe40000410000 */
[----:B------:R-:W-:Y:S02]  /*6000*/  FFMA.FTZ R153, R16, R120, -R153 ;  /* 0x0000007810997223 */ /* 0x000fe40000010899 */
[----:B------:R-:W-:Y:S02]  /*6010*/  FFMA.FTZ R130, R140, R169, R130 ;  /* 0x000000a98c827223 */ /* 0x000fe40000010082 */
[----:B------:R-:W-:Y:S02]  /*6020*/  FADD.FTZ R7, R7, R126 ;  /* 0x0000007e07077221 */ /* 0x000fe40000010000 */
[----:B------:R-:W-:Y:S02]  /*6030*/  FFMA.FTZ R128, R139, R124, -R128 ;  /* 0x0000007c8b807223 */ /* 0x000fe40000010880 */
[----:B------:R-:W-:-:S02]  /*6040*/  FADD.FTZ R153, RZ, R153 ;  /* 0x00000099ff997221 */ /* 0x000fc40000010000 */
[-C--:B------:R-:W-:Y:S02]  /*6050*/  FMUL.FTZ R132, R142, R169.reuse ;  /* 0x000000a98e847220 */ /* 0x080fe40000410000 */
[----:B------:R-:W-:Y:S02]  /*6060*/  FADD.FTZ R7, R7, R130 ;  /* 0x0000008207077221 */ /* 0x000fe40000010000 */
[----:B0-----:R-:W-:Y:S02]  /*6070*/  FMUL.FTZ R175, R107, R169 ;  /* 0x000000a96baf7220 */ /* 0x001fe40000410000 */
        /* <DEDUP_REMOVED lines=12> */
[----:B------:R-:W-:Y:S02]  /*6140*/  FMUL.FTZ R177, R107, R171 ;  /* 0x000000ab6bb17220 */ /* 0x000fe40000410000 */
[----:B------:R-:W-:Y:S02]  /*6150*/  FADD.FTZ R162, R7, R162 ;  /* 0x000000a207a27221 */ /* 0x000fe40000010000 */
[----:B------:R-:W-:Y:S01]  /*6160*/  FMUL.FTZ R171, R100, R124 ;  /* 0x0000007c64ab7220 */ /* 0x000fe20000410000 */
[----:B------:R1:W-:Y:S01]  /*6170*/  STS [R138.X4+0x434], R177 ;  /* 0x000434b18a007388 */ /* 0x0003e20000004800 */
[C---:B------:R-:W-:Y:S01]  /*6180*/  FMUL.FTZ R7, R103.reuse, R6 ;  /* 0x0000000667077220 */ /* 0x040fe20000410000 */
[----:B0-----:R-:W-:Y:S01]  /*6190*/  IADD3 R169, R78, 0x20, RZ ;  /* 0x000000204ea97810 */ /* 0x001fe20007ffe0ff */
[----:B------:R-:W-:Y:S01]  /*61a0*/  FMUL.FTZ R153, R103, R120 ;  /* 0x0000007867997220 */ /* 0x000fe20000410000 */
[----:B------:R1:W-:Y:S01]  /*61b0*/  STS [R138.X4+0x42c], R171 ;  /* 0x00042cab8a007388 */ /* 0x0003e20000004800 */
[----:B------:R-:W-:-:S02]  /*61c0*/  FADD.FTZ R128, R128, R181 ;  /* 0x000000b580807221 */ /* 0x000fc40000010000 */
[----:B------:R-:W-:Y:S01]  /*61d0*/  FADD.FTZ R162, R162, R5 ;  /* 0x00000005a2a27221 */ /* 0x000fe20000010000 */
[----:B------:R1:W-:Y:S01]  /*61e0*/  STS [R138.X4+0x420], R7 ;  /* 0x000420078a007388 */ /* 0x0003e20000004800 */
[----:B------:R-:W-:-:S03]  /*61f0*/  FADD.FTZ R183, R128, R183 ;  /* 0x000000b780b77221 */ /* 0x000fc60000010000 */
        /* <DEDUP_REMOVED lines=29> */
.L_x_11671:
[----:B-1----:R-:W-:Y:S05]  /*63d0*/  BSYNC B0 ;  /* 0x0000000000007941 */ /* 0x002fea0003800000 */
.L_x_11670:
        /* <DEDUP_REMOVED lines=9> */
.L_x_11673:
[----:B------:R-:W-:Y:S05]  /*6470*/  BSYNC B0 ;  /* 0x0000000000007941 */ /* 0x000fea0003800000 */
.L_x_11672:
        /* <DEDUP_REMOVED lines=14> */
.L_x_11675:
[----:B------:R-:W-:Y:S05]  /*6560*/  BSYNC B0 ;  /* 0x0000000000007941 */ /* 0x000fea0003800000 */
.L_x_11674:
[----:B------:R-:W2:Y:S01]  /*6570*/  LDS R7, [R7.X4+0x5a0] ;  /* 0x0005a00007077984 */ /* 0x000ea20000004800 */
[----:B------:R-:W-:Y:S01]  /*6580*/  BSSY B0, `(.L_x_11676) ;  /* 0x0000005000007945 */ /* 0x000fe20003800000 */
[----:B-1----:R-:W-:Y:S02]  /*6590*/  IADD3 R5, R78, 0xa0, RZ ;  /* 0x000000a04e057810 */ /* 0x002fe40007ffe0ff */
[----:B------:R-:W-:Y:S01]  /*65a0*/  LEA.HI.SX32 R137, R137, R78, 0x1b ;  /* 0x0000004e89897211 */ /* 0x000fe200078fdaff */
[----:B------:R-:W-:Y:S05]  /*65b0*/  @!P0 BRA `(.L_x_11677) ;  /* 0x0000001000008947 */ /* 0x000fea0003800000 */
[----:B--2---:R1:W-:Y:S02]  /*65c0*/  RED.E.ADD.F32.FTZ.RN.STRONG.GPU [R20.64+-0x680], R7 ;  /* 0xfff980071400798e */ /* 0x0043e4000c10e786 */
.L_x_11677:
[----:B------:R-:W-:Y:S05]  /*65d0*/  BSYNC B0 ;  /* 0x0000000000007941 */ /* 0x000fea0003800000 */
.L_x_11676:
[----:B------:R-:W3:Y:S01]  /*65e0*/  LDS R137, [R137.X4+0x620] ;  /* 0x0006200089897984 */ /* 0x000ee20000004800 */
[----:B------:R-:W-:Y:S01]  /*65f0*/  BSSY B0, `(.L_x_11678) ;  /* 0x0000005000007945 */ /* 0x000fe20003800000 */
[----:B-12---:R-:W-:Y:S02]  /*6600*/  IADD3 R7, R78, 0xc0, RZ ;  /* 0x000000c04e077810 */ /* 0x006fe40007ffe0ff */
[----:B------:R-:W-:Y:S01]  /*6610*/  LEA.HI.SX32 R5, R5, R78, 0x1b ;  /* 0x0000004e05057211 */ /* 0x000fe200078fdaff */
[----:B------:R-:W-:Y:S05]  /*6620*/  @!P1 BRA `(.L_x_11679) ;  /* 0x0000001000009947 */ /* 0x000fea0003800000 */
[----:B---3--:R1:W-:Y:S02]  /*6630*/  RED.E.ADD.F32.FTZ.RN.STRONG.GPU [R20.64+-0x600], R137 ;  /* 0xfffa00891400798e */ /* 0x0083e4000c10e786 */
.L_x_11679:
[----:B------:R-:W-:Y:S05]  /*6640*/  BSYNC B0 ;  /* 0x0000000000007941 */ /* 0x000fea0003800000 */
.L_x_11678:
[----:B------:R-:W2:Y:S01]  /*6650*/  LDS R5, [R5.X4+0x6a0] ;  /* 0x0006a00005057984 */ /* 0x000ea20000004800 */
[----:B------:R-:W-:Y:S01]  /*6660*/  BSSY B0, `(.L_x_11680) ;  /* 0x0000005000007945 */ /* 0x000fe20003800000 */
[----:B-1-3--:R-:W-:-:S02]  /*6670*/  IADD3 R137, R78, 0xe0, RZ ;  /* 0x000000e04e897810 */ /* 0x00afc40007ffe0ff */
[----:B------:R-:W-:Y:S01]  /*6680*/  LEA.HI.SX32 R7, R7, R78, 0x1b ;  /* 0x0000004e07077211 */ /* 0x000fe200078fdaff */
[----:B------:R-:W-:Y:S05]  /*6690*/  @!P2 BRA `(.L_x_11681) ;  /* 0x000000100000a947 */ /* 0x000fea0003800000 */
[----:B--2---:R1:W-:Y:S02]  /*66a0*/  RED.E.ADD.F32.FTZ.RN.STRONG.GPU [R20.64+-0x580], R5 ;  /* 0xfffa80051400798e */ /* 0x0043e4000c10e786 */
.L_x_11681:
[----:B------:R-:W-:Y:S05]  /*66b0*/  BSYNC B0 ;  /* 0x0000000000007941 */ /* 0x000fea0003800000 */
.L_x_11680:
[----:B------:R-:W3:Y:S01]  /*66c0*/  LDS R7, [R7.X4+0x720] ;  /* 0x0007200007077984 */ /* 0x000ee20000004800 */
[----:B------:R-:W-:Y:S01]  /*66d0*/  BSSY B0, `(.L_x_11682) ;  /* 0x0000005000007945 */ /* 0x000fe20003800000 */
[----:B-12---:R-:W-:Y:S02]  /*66e0*/  IADD3 R5, R78, 0x100, RZ ;  /* 0x000001004e057810 */ /* 0x006fe40007ffe0ff */
[----:B------:R-:W-:Y:S01]  /*66f0*/  LEA.HI.SX32 R137, R137, R78, 0x1b ;  /* 0x0000004e89897211 */ /* 0x000fe200078fdaff */
[----:B------:R-:W-:Y:S05]  /*6700*/  @!P3 BRA `(.L_x_11683) ;  /* 0x000000100000b947 */ /* 0x000fea0003800000 */
[----:B---3--:R1:W-:Y:S02]  /*6710*/  RED.E.ADD.F32.FTZ.RN.STRONG.GPU [R20.64+-0x500], R7 ;  /* 0xfffb00071400798e */ /* 0x0083e4000c10e786 */
.L_x_11683:
[----:B------:R-:W-:Y:S05]  /*6720*/  BSYNC B0 ;  /* 0x0000000000007941 */ /* 0x000fea0003800000 */
.L_x_11682:
[----:B------:R-:W2:Y:S01]  /*6730*/  LDS R137, [R137.X4+0x7a0] ;  /* 0x0007a00089897984 */ /* 0x000ea20000004800 */
[----:B------:R-:W-:Y:S01]  /*6740*/  BSSY B0, `(.L_x_11684) ;  /* 0x0000004000007945 */ /* 0x000fe20003800000 */
[----:B------:R-:W-:Y:S01]  /*6750*/  LEA.HI.SX32 R5, R5, R78, 0x1b ;  /* 0x0000004e05057211 */ /* 0x000fe200078fdaff */
[----:B------:R-:W-:Y:S05]  /*6760*/  @!P4 BRA `(.L_x_11685) ;  /* 0x000000100000c947 */ /* 0x000fea0003800000 */
[----:B--2---:R2:W-:Y:S02]  /*6770*/  RED.E.ADD.F32.FTZ.RN.STRONG.GPU [R20.64+-0x480], R137 ;  /* 0xfffb80891400798e */ /* 0x0045e4000c10e786 */
.L_x_11685:
[----:B------:R-:W-:Y:S05]  /*6780*/  BSYNC B0 ;  /* 0x0000000000007941 */ /* 0x000fea0003800000 */
.L_x_11684:
[----:B------:R-:W4:Y:S01]  /*6790*/  LDS R5, [R5.X4+0x820] ;  /* 0x0008200005057984 */ /* 0x000f220000004800 */
[----:B------:R-:W-:Y:S01]  /*67a0*/  BSSY B0, `(.L_x_11686) ;  /* 0x0000005000007945 */ /* 0x000fe20003800000 */
[----:B-1-3--:R-:W-:-:S02]  /*67b0*/  IADD3 R7, R78, 0x120, RZ ;  /* 0x000001204e077810 */ /* 0x00afc40007ffe0ff */
[----:B--2---:R-:W-:Y:S01]  /*67c0*/  IADD3 R137, R78, 0x140, RZ ;  /* 0x000001404e897810 */ /* 0x004fe20007ffe0ff */
[----:B------:R-:W-:Y:S05]  /*67d0*/  @!P5 BRA `(.L_x_11687) ;  /* 0x000000100000d947 */ /* 0x000fea0003800000 */
[----:B----4-:R1:W-:Y:S02]  /*67e0*/  RED.E.ADD.F32.FTZ.RN.STRONG.GPU [R20.64+-0x400], R5 ;  /* 0xfffc00051400798e */ /* 0x0103e4000c10e786 */
.L_x_11687:
[----:B------:R-:W-:Y:S05]  /*67f0*/  BSYNC B0 ;  /* 0x0000000000007941 */ /* 0x000fea0003800000 */
.L_x_11686:
        /* <DEDUP_REMOVED lines=14> */
.L_x_11689:
[----:B------:R-:W-:Y:S05]  /*68e0*/  BSYNC B0 ;  /* 0x0000000000007941 */ /* 0x000fea0003800000 */
.L_x_11688:
[----:B------:R-:W2:Y:S01]  /*68f0*/  LDS R137, [R137.X4+0x920] ;  /* 0x0009200089897984 */ /* 0x000ea20000004800 */
[----:B------:R-:W-:Y:S01]  /*6900*/  BSSY B0, `(.L_x_11690) ;  /* 0x0000005000007945 */ /* 0x000fe20003800000 */
[----:B-1----:R-:W-:-:S02]  /*6910*/  IADD3 R7, R78, 0x180, RZ ;  /* 0x000001804e077810 */ /* 0x002fc40007ffe0ff */
[----:B------:R-:W-:Y:S01]  /*6920*/  LEA.HI.SX32 R5, R5, R78, 0x1b ;  /* 0x0000004e05057211 */ /* 0x000fe200078fdaff */
[----:B------:R-:W-:Y:S05]  /*6930*/  @!P0 BRA `(.L_x_11691) ;  /* 0x0000001000008947 */ /* 0x000fea0003800000 */
[----:B--2---:R1:W-:Y:S02]  /*6940*/  RED.E.ADD.F32.FTZ.RN.STRONG.GPU [R20.64+-0x300], R137 ;  /* 0xfffd00891400798e */ /* 0x0043e4000c10e786 */
.L_x_11691:
[----:B------:R-:W-:Y:S05]  /*6950*/  BSYNC B0 ;  /* 0x0000000000007941 */ /* 0x000fea0003800000 */
.L_x_11690:
[----:B------:R-:W3:Y:S01]  /*6960*/  LDS R5, [R5.X4+0x9a0] ;  /* 0x0009a00005057984 */ /* 0x000ee20000004800 */
[----:B------:R-:W-:Y:S01]  /*6970*/  BSSY B0, `(.L_x_11692) ;  /* 0x0000005000007945 */ /* 0x000fe20003800000 */
[----:B-12---:R-:W-:Y:S02]  /*6980*/  IADD3 R137, R78, 0x1a0, RZ ;  /* 0x000001a04e897810 */ /* 0x006fe40007ffe0ff */
[----:B------:R-:W-:Y:S01]  /*6990*/  LEA.HI.SX32 R7, R7, R78, 0x1b ;  /* 0x0000004e07077211 */ /* 0x000fe200078fdaff */
[----:B------:R-:W-:Y:S05]  /*69a0*/  @!P1 BRA `(.L_x_11693) ;  /* 0x0000001000009947 */ /* 0x000fea0003800000 */
[----:B---3--:R1:W-:Y:S02]  /*69b0*/  RED.E.ADD.F32.FTZ.RN.STRONG.GPU [R20.64+-0x280], R5 ;  /* 0xfffd80051400798e */ /* 0x0083e4000c10e786 */
.L_x_11693:
[----:B------:R-:W-:Y:S05]  /*69c0*/  BSYNC B0 ;  /* 0x0000000000007941 */ /* 0x000fea0003800000 */
.L_x_11692:
[----:B------:R-:W2:Y:S01]  /*69d0*/  LDS R7, [R7.X4+0xa20] ;  /* 0x000a200007077984 */ /* 0x000ea20000004800 */
[----:B------:R-:W-:Y:S01]  /*69e0*/  BSSY B0, `(.L_x_11694) ;  /* 0x0000005000007945 */ /* 0x000fe20003800000 */
[----:B-1-3--:R-:W-:Y:S02]  /*69f0*/  IADD3 R5, R78, 0x1c0, RZ ;  /* 0x000001c04e057810 */ /* 0x00afe40007ffe0ff */
[----:B------:R-:W-:Y:S01]  /*6a00*/  LEA.HI.SX32 R137, R137, R78, 0x1b ;  /* 0x0000004e89897211 */ /* 0x000fe200078fdaff */
[----:B------:R-:W-:Y:S05]  /*6a10*/  @!P2 BRA `(.L_x_11695) ;  /* 0x000000100000a947 */ /* 0x000fea0003800000 */
[----:B--2---:R1:W-:Y:S02]  /*6a20*/  RED.E.ADD.F32.FTZ.RN.STRONG.GPU [R20.64+-0x200], R7 ;  /* 0xfffe00071400798e */ /* 0x0043e4000c10e786 */
.L_x_11695:
[----:B------:R-:W-:Y:S05]  /*6a30*/  BSYNC B0 ;  /* 0x0000000000007941 */ /* 0x000fea0003800000 */
.L_x_11694:
[----:B------:R-:W3:Y:S01]  /*6a40*/  LDS R137, [R137.X4+0xaa0] ;  /* 0x000aa00089897984 */ /* 0x000ee20000004800 */
[----:B------:R-:W-:Y:S01]  /*6a50*/  BSSY B0, `(.L_x_11696) ;  /* 0x0000005000007945 */ /* 0x000fe20003800000 */
[----:B-12---:R-:W-:-:S02]  /*6a60*/  IADD3 R7, R78, 0x1e0, RZ ;  /* 0x000001e04e077810 */ /* 0x006fc40007ffe0ff */
[----:B------:R-:W-:Y:S01]  /*6a70*/  LEA.HI.SX32 R5, R5, R78, 0x1b ;  /* 0x0000004e05057211 */ /* 0x000fe200078fdaff */
[----:B------:R-:W-:Y:S05]  /*6a80*/  @!P3 BRA `(.L_x_11697) ;  /* 0x000000100000b947 */ /* 0x000fea0003800000 */
[----:B---3--:R1:W-:Y:S02]  /*6a90*/  RED.E.ADD.F32.FTZ.RN.STRONG.GPU [R20.64+-0x180], R137 ;  /* 0xfffe80891400798e */ /* 0x0083e4000c10e786 */
.L_x_11697:
[----:B------:R-:W-:Y:S05]  /*6aa0*/  BSYNC B0 ;  /* 0x0000000000007941 */ /* 0x000fea0003800000 */
.L_x_11696:
[----:B------:R-:W2:Y:S01]  /*6ab0*/  LDS R5, [R5.X4+0xb20] ;  /* 0x000b200005057984 */ /* 0x000ea20000004800 */
[----:B------:R-:W-:Y:S01]  /*6ac0*/  BSSY B0, `(.L_x_11698) ;  /* 0x0000004000007945 */ /* 0x000fe20003800000 */
[----:B------:R-:W-:Y:S01]  /*6ad0*/  LEA.HI.SX32 R7, R7, R78, 0x1b ;  /* 0x0000004e07077211 */ /* 0x000fe200078fdaff */
[----:B------:R-:W-:Y:S05]  /*6ae0*/  @!P4 BRA `(.L_x_11699) ;  /* 0x000000100000c947 */ /* 0x000fea0003800000 */
[----:B--2---:R2:W-:Y:S02]  /*6af0*/  RED.E.ADD.F32.FTZ.RN.STRONG.GPU [R20.64+-0x100], R5 ;  /* 0xffff00051400798e */ /* 0x0045e4000c10e786 */
.L_x_11699:
[----:B------:R-:W-:Y:S05]  /*6b00*/  BSYNC B0 ;  /* 0x0000000000007941 */ /* 0x000fea0003800000 */
.L_x_11698:
[----:B------:R-:W4:Y:S01]  /*6b10*/  LDS R7, [R7.X4+0xba0] ;  /* 0x000ba00007077984 */ /* 0x000f220000004800 */
[----:B------:R-:W-:Y:S01]  /*6b20*/  BSSY B0, `(.L_x_11700) ;  /* 0x0000003000007945 */ /* 0x000fe20003800000 */
[----:B------:R-:W-:Y:S05]  /*6b30*/  @!P5 BRA `(.L_x_11701) ;  /* 0x000000100000d947 */ /* 0x000fea0003800000 */
[----:B----4-:R4:W-:Y:S02]  /*6b40*/  RED.E.ADD.F32.FTZ.RN.STRONG.GPU [R20.64+-0x80], R7 ;  /* 0xffff80071400798e */ /* 0x0109e4000c10e786 */
.L_x_11701:
[----:B------:R-:W-:Y:S05]  /*6b50*/  BSYNC B0 ;  /* 0x0000000000007941 */ /* 0x000fea0003800000 */
.L_x_11700:
[----:B012-4-:R-:W0:Y:S01]  /*6b60*/  SHFL.DOWN PT, R20, R136, 0x1, 0x1f ;  /* 0x08201f0088147f89 */ /* 0x017e2200000e0000 */
[----:B------:R-:W-:Y:S01]  /*6b70*/  ISETP.GT.AND P0, PT, R76, 0x1e, PT ;  /* 0x0000001e4c00780c */ /* 0x000fe20003f04270 */
[----:B------:R-:W-:Y:S01]  /*6b80*/  FMUL.FTZ R127, R127, R160 ;  /* 0x000000a07f7f7220 */ /* 0x000fe20000410000 */
[----:B------:R-:W-:Y:S01]  /*6b90*/  MOV R5, R136 ;  /* 0x0000008800057202 */ /* 0x000fe20000000f00 */
[----:B---3--:R-:W1:Y:S01]  /*6ba0*/  SHFL.DOWN PT, R137, R152, 0x1, 0x1f ;  /* 0x08201f0098897f89 */ /* 0x008e6200000e0000 */
[----:B------:R-:W-:Y:S01]  /*6bb0*/  MOV R6, R152 ;  /* 0x0000009800067202 */ /* 0x000fe20000000f00 */
[----:B------:R-:W-:Y:S01]  /*6bc0*/  FFMA.FTZ R127, R123, R158, R127 ;  /* 0x0000009e7b7f7223 */ /* 0x000fe2000001007f */
[----:B------:R-:W-:Y:S01]  /*6bd0*/  MOV R7, R151 ;  /* 0x0000009700077202 */ /* 0x000fe20000000f00 */
[----:B------:R-:W2:Y:S01]  /*6be0*/  SHFL.DOWN PT, R120, R151, 0x1, 0x1f ;  /* 0x08201f0097787f89 */ /* 0x000ea200000e0000 */
[----:B------:R-:W-:Y:S01]  /*6bf0*/  MOV R4, R118 ;  /* 0x0000007600047202 */ /* 0x000fe20000000f00 */
[----:B------:R-:W-:Y:S01]  /*6c00*/  FMUL.FTZ R116, R116, R157 ;  /* 0x0000009d74747220 */ /* 0x000fe20000410000 */
[----:B------:R-:W-:Y:S01]  /*6c10*/  ISETP.NE.AND P1, PT, R76, RZ, PT ;  /* 0x000000ff4c00720c */ /* 0x000fe20003f25270 */
[----:B------:R-:W3:Y:S01]  /*6c20*/  SHFL.DOWN PT, R21, R118, 0x1, 0x1f ;  /* 0x08201f0076157f89 */ /* 0x000ee200000e0000 */
[----:B------:R-:W-:Y:S01]  /*6c30*/  FMUL.FTZ R110, R110, R163 ;  /* 0x000000a36e6e7220 */ /* 0x000fe20000410000 */
[----:B------:R-:W-:Y:S01]  /*6c40*/  ISETP.NE.AND P2, PT, R78, RZ, PT ;  /* 0x000000ff4e00720c */ /* 0x000fe20003f45270 */
[----:B------:R-:W-:Y:S01]  /*6c50*/  FMUL.FTZ R102, R102, R135 ;  /* 0x0000008766667220 */ /* 0x000fe20000410000 */
[----:B------:R-:W-:Y:S01]  /*6c60*/  BSSY B0, `(.L_x_11702) ;  /* 0x0000089000007945 */ /* 0x000fe20003800000 */
[----:B------:R-:W-:-:S02]  /*6c70*/  FFMA.FTZ R0, R127, R38, R0 ;  /* 0x000000267f007223 */ /* 0x000fc40000010000 */
[----:B0-----:R-:W-:Y:S02]  /*6c80*/  @!P0 FADD.FTZ R5, R5, R20 ;  /* 0x0000001405058221 */ /* 0x001fe40000010000 */
[----:B-1----:R-:W-:Y:S02]  /*6c90*/  @!P0 FADD.FTZ R6, R6, R137 ;  /* 0x0000008906068221 */ /* 0x002fe40000010000 */
[----:B--2---:R-:W-:-:S03]  /*6ca0*/  @!P0 FADD.FTZ R7, R7, R120 ;  /* 0x0000007807078221 */ /* 0x004fc60000010000 */
[----:B------:R-:W0:Y:S01]  /*6cb0*/  SHFL.DOWN PT, R151, R6, 0x2, 0x1f ;  /* 0x08401f0006977f89 */ /* 0x000e2200000e0000 */
[----:B---3--:R-:W-:-:S03]  /*6cc0*/  @!P0 FADD.FTZ R4, R4, R21 ;  /* 0x0000001504048221 */ /* 0x008fc60000010000 */
[----:B------:R-:W1:Y:S01]  /*6cd0*/  SHFL.DOWN PT, R120, R5, 0x2, 0x1f ;  /* 0x08401f0005787f89 */ /* 0x000e6200000e0000 */
[----:B------:R-:W-:Y:S01]  /*6ce0*/  ISETP.GT.AND P0, PT, R76, 0x1d, PT ;  /* 0x0000001d4c00780c */ /* 0x000fe20003f04270 */
[----:B------:R-:W-:Y:S02]  /*6cf0*/  FMUL.FTZ R21, R3, R158 ;  /* 0x0000009e03157220 */ /* 0x000fe40000410000 */
[----:B------:R-:W2:Y:S02]  /*6d00*/  SHFL.DOWN PT, R118, R7, 0x2, 0x1f ;  /* 0x08401f0007767f89 */ /* 0x000ea400000e0000 */
[----:B------:R-:W-:Y:S02]  /*6d10*/  FFMA.FTZ R20, R2, R160, -R21 ;  /* 0x000000a002147223 */ /* 0x000fe40000010815 */
[----:B------:R-:W3:Y:S02]  /*6d20*/  SHFL.DOWN PT, R137, R4, 0x2, 0x1f ;  /* 0x08401f0004897f89 */ /* 0x000ee400000e0000 */
[----:B------:R-:W-:-:S02]  /*6d30*/  FMUL.FTZ R20, R19, R20 ;  /* 0x0000001413147220 */ /* 0x000fc40000410000 */
[----:B------:R-:W-:-:S04]  /*6d40*/  FMUL.FTZ R19, R3, R160 ;  /* 0x000000a003137220 */ /* 0x000fc80000410000 */
[----:B------:R-:W-:Y:S02]  /*6d50*/  FFMA.FTZ R21, R2, R158, R19 ;  /* 0x0000009e02157223 */ /* 0x000fe40000010013 */
[----:B------:R-:W-:Y:S02]  /*6d60*/  FMUL.FTZ R19, R3, R155 ;  /* 0x0000009b03137220 */ /* 0x000fe40000410000 */
[----:B0-----:R-:W-:Y:S02]  /*6d70*/  @!P0 FADD.FTZ R6, R6, R151 ;  /* 0x0000009706068221 */ /* 0x001fe40000010000 */
[----:B------:R-:W-:Y:S02]  /*6d80*/  FFMA.FTZ R20, R18, R21, R20 ;  /* 0x0000001512147223 */ /* 0x000fe40000010014 */
[----:B-1----:R-:W-:Y:S01]  /*6d90*/  @!P0 FADD.FTZ R5, R5, R120 ;  /* 0x0000007805058221 */ /* 0x002fe20000010000 */
[----:B------:R-:W0:Y:S01]  /*6da0*/  SHFL.DOWN PT, R151, R6, 0x4, 0x1f ;  /* 0x08801f0006977f89 */ /* 0x000e2200000e0000 */
[----:B------:R-:W-:-:S02]  /*6db0*/  FFMA.FTZ R19, R2, R156, -R19 ;  /* 0x0000009c02137223 */ /* 0x000fc40000010813 */
[----:B--2---:R-:W-:Y:S02]  /*6dc0*/  @!P0 FADD.FTZ R7, R7, R118 ;  /* 0x0000007607078221 */ /* 0x004fe40000010000 */
[----:B------:R-:W1:Y:S01]  /*6dd0*/  SHFL.DOWN PT, R118, R5, 0x4, 0x1f ;  /* 0x08801f0005767f89 */ /* 0x000e6200000e0000 */
[-C--:B------:R-:W-:Y:S02]  /*6de0*/  FMUL.FTZ R18, R3, R156.reuse ;  /* 0x0000009c03127220 */ /* 0x080fe40000410000 */
[----:B---3--:R-:W-:Y:S01]  /*6df0*/  @!P0 FADD.FTZ R4, R4, R137 ;  /* 0x0000008904048221 */ /* 0x008fe20000010000 */
        /* <DEDUP_REMOVED lines=9> */
[----:B------:R-:W-:Y:S02]  /*6e90*/  FMUL.FTZ R18, R3, R159 ;  /* 0x0000009f03127220 */ /* 0x000fe40000410000 */
[----:B0-----:R-:W-:-:S02]  /*6ea0*/  @!P0 FADD.FTZ R6, R6, R151 ;  /* 0x0000009706068221 */ /* 0x001fc40000010000 */
[----:B------:R-:W-:Y:S02]  /*6eb0*/  FADD.FTZ R39, R20, R39 ;  /* 0x0000002714277221 */ /* 0x000fe40000010000 */
[----:B-1----:R-:W-:Y:S01]  /*6ec0*/  @!P0 FADD.FTZ R5, R5, R118 ;  /* 0x0000007605058221 */ /* 0x002fe20000010000 */
[----:B------:R-:W-:Y:S01]  /*6ed0*/  SHFL.DOWN PT, R119, R6, 0x8, 0x1f ;  /* 0x09001f0006777f89 */ /* 0x000fe200000e0000 */
[----:B------:R-:W-:Y:S02]  /*6ee0*/  FFMA.FTZ R19, R117, R156, R19 ;  /* 0x0000009c75137223 */ /* 0x000fe40000010013 */
[----:B--2---:R-:W-:Y:S02]  /*6ef0*/  @!P0 FADD.FTZ R7, R7, R120 ;  /* 0x0000007807078221 */ /* 0x004fe40000010000 */
[----:B------:R-:W-:Y:S02]  /*6f00*/  FFMA.FTZ R21, R114, R159, R116 ;  /* 0x0000009f72157223 */ /* 0x000fe40000010074 */
[----:B---3--:R-:W-:Y:S01]  /*6f10*/  @!P0 FADD.FTZ R4, R4, R137 ;  /* 0x0000008904048221 */ /* 0x008fe20000010000 */
[----:B------:R-:W0:Y:S01]  /*6f20*/  SHFL.DOWN PT, R116, R5, 0x8, 0x1f ;  /* 0x09001f0005747f89 */ /* 0x000e2200000e0000 */
[----:B------:R-:W-:Y:S01]  /*6f30*/  FFMA.FTZ R20, R2, R157, -R18 ;  /* 0x0000009d02147223 */ /* 0x000fe20000010812 */
[----:B------:R-:W-:Y:S01]  /*6f40*/  ISETP.GT.AND P0, PT, R76, 0x17, PT ;  /* 0x000000174c00780c */ /* 0x000fe20003f04270 */
[----:B------:R-:W-:Y:S01]  /*6f50*/  FMUL.FTZ R18, R3, R161 ;  /* 0x000000a103127220 */ /* 0x000fe20000410000 */
[----:B------:R-:W1:Y:S01]  /*6f60*/  SHFL.DOWN PT, R118, R7, 0x8, 0x1f ;  /* 0x09001f0007767f89 */ /* 0x000e6200000e0000 */
[----:B------:R-:W-:-:S02]  /*6f70*/  FADD.FTZ R36, R19, R36 ;  /* 0x0000002413247221 */ /* 0x000fc40000010000 */
[-C--:B------:R-:W-:Y:S01]  /*6f80*/  FFMA.FTZ R19, R2, R133.reuse, -R18 ;  /* 0x0000008502137223 */ /* 0x080fe20000010812 */
[----:B------:R-:W2:Y:S01]  /*6f90*/  SHFL.DOWN PT, R117, R4, 0x8, 0x1f ;  /* 0x09001f0004757f89 */ /* 0x000ea200000e0000 */
[C---:B------:R-:W-:Y:S02]  /*6fa0*/  FMUL.FTZ R18, R3.reuse, R133 ;  /* 0x0000008503127220 */ /* 0x040fe40000410000 */
[----:B------:R-:W-:Y:S02]  /*6fb0*/  FMUL.FTZ R146, R146, R19 ;  /* 0x0000001392927220 */ /* 0x000fe40000410000 */
[----:B------:R-:W-:Y:S02]  /*6fc0*/  FFMA.FTZ R19, R2, R161, R18 ;  /* 0x000000a102137223 */ /* 0x000fe40000010012 */
[C---:B------:R-:W-:Y:S02]  /*6fd0*/  FMUL.FTZ R18, R3.reuse, R131 ;  /* 0x0000008303127220 */ /* 0x040fe40000410000 */
[----:B------:R-:W-:-:S02]  /*6fe0*/  FMUL.FTZ R157, R3, R157 ;  /* 0x0000009d039d7220 */ /* 0x000fc40000410000 */
[CC--:B------:R-:W-:Y:S02]  /*6ff0*/  FFMA.FTZ R18, R2.reuse, R163.reuse, -R18 ;  /* 0x000000a302127223 */ /* 0x0c0fe40000010812 */
        /* <DEDUP_REMOVED lines=11> */
[----:B0-----:R-:W-:Y:S02]  /*70b0*/  @!P0 FADD.FTZ R5, R5, R116 ;  /* 0x0000007405058221 */ /* 0x001fe40000010000 */
[----:B------:R-:W-:Y:S02]  /*70c0*/  @!P0 FADD.FTZ R6, R6, R119 ;  /* 0x0000007706068221 */ /* 0x000fe40000010000 */
[----:B-1----:R-:W-:Y:S02]  /*70d0*/  @!P0 FADD.FTZ R7, R7, R118 ;  /* 0x0000007607078221 */ /* 0x002fe40000010000 */
[----:B--2---:R-:W-:Y:S01]  /*70e0*/  @!P0 FADD.FTZ R4, R4, R117 ;  /* 0x0000007504048221 */ /* 0x004fe20000010000 */
[----:B------:R-:W-:Y:S01]  /*70f0*/  ISETP.GT.AND P0, PT, R76, 0xf, PT ;  /* 0x0000000f4c00780c */ /* 0x000fe20003f04270 */
[----:B------:R-:W-:Y:S01]  /*7100*/  FFMA.FTZ R19, R111, R20, R19 ;  /* 0x000000146f137223 */ /* 0x000fe20000010013 */
[----:B------:R-:W-:Y:S01]  /*7110*/  SHFL.DOWN PT, R116, R7, 0x10, 0x1f ;  /* 0x0a001f0007747f89 */ /* 0x000fe200000e0000 */
[----:B------:R-:W-:-:S02]  /*7120*/  FFMA.FTZ R108, R106, R131, R18 ;  /* 0x000000836a6c7223 */ /* 0x000fc40000010012 */
[----:B------:R-:W-:Y:S01]  /*7130*/  FFMA.FTZ R24, R21, R41, R24 ;  /* 0x0000002915187223 */ /* 0x000fe20000010018 */
[----:B------:R-:W-:Y:S01]  /*7140*/  SHFL.DOWN PT, R111, R6, 0x10, 0x1f ;  /* 0x0a001f00066f7f89 */ /* 0x000fe200000e0000 */
[----:B------:R-:W-:Y:S02]  /*7150*/  FFMA.FTZ R114, R112, R21, R114 ;  /* 0x0000001570727223 */ /* 0x000fe40000010072 */
[----:B------:R-:W-:Y:S01]  /*7160*/  FMUL.FTZ R18, R3, R165 ;  /* 0x000000a503127220 */ /* 0x000fe20000410000 */
[----:B------:R-:W0:Y:S01]  /*7170*/  SHFL.DOWN PT, R112, R5, 0x10, 0x1f ;  /* 0x0a001f0005707f89 */ /* 0x000e2200000e0000 */
[----:B------:R-:W-:Y:S02]  /*7180*/  FFMA.FTZ R27, R20, R42, R27 ;  /* 0x0000002a141b7223 */ /* 0x000fe4000001001b */
[----:B------:R-:W-:Y:S01]  /*7190*/  FADD.FTZ R34, R19, R34 ;  /* 0x0000002213227221 */ /* 0x000fe20000010000 */
[----:B------:R-:W1:Y:S01]  /*71a0*/  SHFL.DOWN PT, R21, R4, 0x10, 0x1f ;  /* 0x0a001f0004157f89 */ /* 0x000e6200000e0000 */
        /* <DEDUP_REMOVED lines=9> */
[-C--:B------:R-:W-:Y:S02]  /*7240*/  FMUL.FTZ R3, R3, R23.reuse ;  /* 0x0000001703037220 */ /* 0x080fe40000410000 */
[C---:B------:R-:W-:Y:S02]  /*7250*/  FFMA.FTZ R18, R2.reuse, R23, -R18 ;  /* 0x0000001702127223 */ /* 0x040fe40000010812 */
[----:B------:R-:W-:Y:S02]  /*7260*/  FFMA.FTZ R19, R2, R165, R19 ;  /* 0x000000a502137223 */ /* 0x000fe40000010013 */
[----:B------:R-:W-:-:S02]  /*7270*/  FMUL.FTZ R129, R142, R129 ;  /* 0x000000818e817220 */ /* 0x000fc40000410000 */
[----:B------:R-:W-:Y:S02]  /*7280*/  FMUL.FTZ R23, R101, R23 ;  /* 0x0000001765177220 */ /* 0x000fe40000410000 */
[C---:B------:R-:W-:Y:S02]  /*7290*/  FFMA.FTZ R20, R2.reuse, R167, R135 ;  /* 0x000000a702147223 */ /* 0x040fe40000010087 */
[----:B------:R-:W-:Y:S02]  /*72a0*/  FFMA.FTZ R3, R2, R22, R3 ;  /* 0x0000001602037223 */ /* 0x000fe40000010003 */
[----:B------:R-:W-:Y:S02]  /*72b0*/  FMUL.FTZ R18, R17, R18 ;  /* 0x0000001211127220 */ /* 0x000fe40000410000 */
[----:B0-----:R-:W-:Y:S02]  /*72c0*/  @!P0 FADD.FTZ R5, R5, R112 ;  /* 0x0000007005058221 */ /* 0x001fe40000010000 */
[----:B------:R-:W-:-:S02]  /*72d0*/  @!P0 FADD.FTZ R6, R6, R111 ;  /* 0x0000006f06068221 */ /* 0x000fc40000010000 */
[----:B------:R-:W-:Y:S02]  /*72e0*/  @!P0 FADD.FTZ R7, R7, R116 ;  /* 0x0000007407078221 */ /* 0x000fe40000010000 */
[----:B-1----:R-:W-:Y:S02]  /*72f0*/  @!P0 FADD.FTZ R4, R4, R21 ;  /* 0x0000001504048221 */ /* 0x002fe40000010000 */
        /* <DEDUP_REMOVED lines=31> */
.L_x_11703:
[----:B0-----:R-:W-:Y:S05]  /*74f0*/  BSYNC B0 ;  /* 0x0000000000007941 */ /* 0x001fea0003800000 */
.L_x_11702:
[----:B------:R-:W-:Y:S02]  /*7500*/  IADD3 R95, R95, 0x1, RZ ;  /* 0x000000015f5f7810 */ /* 0x000fe40007ffe0ff */
[----:B------:R-:W-:-:S02]  /*7510*/  IADD3 R94, P1, R94, 0x1, RZ ;  /* 0x000000015e5e7810 */ /* 0x000fc40007f3e0ff */
[----:B------:R-:W-:Y:S02]  /*7520*/  ISETP.GE.AND P0, PT, R95, c[0x0][0x16c], PT ;  /* 0x00005b005f007a0c */ /* 0x000fe40003f06270 */
[----:B------:R-:W-:-:S11]  /*7530*/  IADD3.X R93, RZ, R93, RZ, P1, !PT ;  /* 0x0000005dff5d7210 */ /* 0x000fd60000ffe4ff */
[----:B------:R-:W-:Y:S01]  /*7540*/  @P0 CALL.REL.NOINC `(.L_x_11657) ;  /* 0x0000001000000944 */ /* 0x000fe20003c00000 */
[----:B------:R-:W-:Y:S05]  /*7550*/  BRA `(.L_x_11704) ;  /* 0xffffb27000007947 */ /* 0x000fea000383ffff */
.L_x_11657:
        /* <DEDUP_REMOVED lines=36> */
[----:B------:R-:W-:Y:S02]  /*77a0*/  PRMT R27, R24, 0x7632, R27 ;  /* 0x00007632181b7816 */ /* 0x000fe4000000001b */
        /* <DEDUP_REMOVED lines=21> */
[--C-:B------:R-:W-:Y:S02]  /*7900*/  FADD.FTZ R9, R9, R82.reuse ;  /* 0x0000005209097221 */ /* 0x100fe40000010000 */
[----:B------:R-:W-:Y:S02]  /*7910*/  FADD.FTZ R7, R5, R82 ;  /* 0x0000005205077221 */ /* 0x000fe40000010000 */
[----:B------:R-:W0:Y:S01]  /*7920*/  LDS.U16 R5, [R54+0xa] ;  /* 0x00000a0036057984 */ /* 0x000e220000000400 */
[----:B------:R-:W-:Y:S02]  /*7930*/  FSETP.GTU.FTZ.AND P0, PT, R9, 20, PT ;  /* 0x41a000000900780b */ /* 0x000fe40003f1c000 */
[----:B------:R-:W-:-:S11]  /*7940*/  FSETP.GTU.FTZ.AND P5, PT, R7, 20, PT ;  /* 0x41a000000700780b */ /* 0x000fd60003fbc000 */
[----:B------:R-:W-:Y:S02]  /*7950*/  @!P0 FMUL.FTZ R8, R9, -1.4426950216293334961 ;  /* 0xbfb8aa3b09088820 */ /* 0x000fe40000410000 */
[----:B------:R-:W-:Y:S01]  /*7960*/  @!P5 FMUL.FTZ R9, R7, -1.4426950216293334961 ;  /* 0xbfb8aa3b0709d820 */ /* 0x000fe20000410000 */
[----:B--2---:R-:W-:Y:S01]  /*7970*/  HADD2.F32 R3, -RZ, R3.H0_H0 ;  /* 0x20000003ff037230 */ /* 0x004fe20000004100 */
[----:B------:R-:W1:Y:S02]  /*7980*/  LDS.U16 R7, [R54+0xe] ;  /* 0x00000e0036077984 */ /* 0x000e640000000400 */
[----:B------:R-:W2:Y:S08]  /*7990*/  @!P0 MUFU.EX2 R8, R8 ;  /* 0x0000000800088308 */ /* 0x000eb00000000800 */
[----:B------:R-:W4:Y:S01]  /*79a0*/  @!P5 MUFU.EX2 R9, R9 ;  /* 0x000000090009d308 */ /* 0x000f220000000800 */
[----:B------:R-:W-:Y:S01]  /*79b0*/  FADD.FTZ R16, R3, R82 ;  /* 0x0000005203107221 */ /* 0x000fe20000010000 */
[----:B---3--:R-:W-:Y:S01]  /*79c0*/  HADD2.F32 R3, -RZ, R2.H0_H0 ;  /* 0x20000002ff037230 */ /* 0x008fe20000004100 */
[----:B------:R-:W-:Y:S01]  /*79d0*/  BAR.SYNC.DEFER_BLOCKING 0x0 ;  /* 0x0000000000007b1d */ /* 0x000fe20000010000 */
[----:B--2---:R-:W-:-:S03]  /*79e0*/  @!P0 FADD.FTZ R2, R8, 1 ;  /* 0x3f80000008028421 */ /* 0x004fc60000010000 */
[----:B------:R-:W-:Y:S01]  /*79f0*/  FADD.FTZ R18, R3, R82 ;  /* 0x0000005203127221 */ /* 0x000fe20000010000 */
[----:B0-----:R-:W-:Y:S01]  /*7a00*/  HADD2.F32 R5, -RZ, R5.H0_H0 ;  /* 0x20000005ff057230 */ /* 0x001fe20000004100 */
[----:B------:R-:W0:Y:S01]  /*7a10*/  @!P0 MUFU.RCP R19, R2 ;  /* 0x0000000200138308 */ /* 0x000e220000001000 */
[----:B----4-:R-:W-:-:S03]  /*7a20*/  @!P5 FADD.FTZ R3, R9, 1 ;  /* 0x3f8000000903d421 */ /* 0x010fc60000010000 */
[----:B------:R-:W-:Y:S01]  /*7a30*/  FADD.FTZ R9, R5, R82 ;  /* 0x0000005205097221 */ /* 0x000fe20000010000 */
[----:B------:R-:W-:-:S03]  /*7a40*/  HADD2.F32 R17, -RZ, R4.H0_H0 ;  /* 0x20000004ff117230 */ /* 0x000fc60000004100 */
[----:B------:R-:W2:Y:S01]  /*7a50*/  @!P5 MUFU.RCP R8, R3 ;  /* 0x000000030008d308 */ /* 0x000ea20000001000 */
[----:B------:R-:W-:Y:S02]  /*7a60*/  FSETP.GTU.FTZ.AND P1, PT, R16, 20, PT ;  /* 0x41a000001000780b */ /* 0x000fe40003f3c000 */
[----:B------:R-:W-:Y:S01]  /*7a70*/  FSETP.GTU.FTZ.AND P4, PT, R9, 20, PT ;  /* 0x41a000000900780b */ /* 0x000fe20003f9c000 */
[----:B------:R-:W-:Y:S01]  /*7a80*/  FADD.FTZ R17, R17, R82 ;  /* 0x0000005211117221 */ /* 0x000fe20000010000 */
[----:B------:R-:W-:Y:S01]  /*7a90*/  HADD2.F32 R5, -RZ, R6.H0_H0 ;  /* 0x20000006ff057230 */ /* 0x000fe20000004100 */
[----:B0-----:R-:W-:-:S03]  /*7aa0*/  @!P0 FMUL.FTZ R30, R30, R19 ;  /* 0x000000131e1e8220 */ /* 0x001fc60000410000 */
[----:B------:R-:W-:Y:S02]  /*7ab0*/  FSETP.GTU.FTZ.AND P3, PT, R17, 20, PT ;  /* 0x41a000001100780b */ /* 0x000fe40003f7c000 */
[----:B------:R-:W-:Y:S01]  /*7ac0*/  ISETP.NE.AND P0, PT, R78, RZ, PT ;  /* 0x000000ff4e00720c */ /* 0x000fe20003f05270 */
[----:B------:R-:W-:Y:S02]  /*7ad0*/  FADD.FTZ R6, R5, R82 ;  /* 0x0000005205067221 */ /* 0x000fe40000010000 */
[----:B------:R-:W-:Y:S01]  /*7ae0*/  @!P1 FMUL.FTZ R4, R16, -1.4426950216293334961 ;  /* 0xbfb8aa3b10049820 */ /* 0x000fe20000410000 */
[----:B------:R-:W-:Y:S01]  /*7af0*/  PRMT R16, R25, 0x7632, R16 ;  /* 0x0000763219107816 */ /* 0x000fe20000000010 */
[----:B--2---:R-:W-:Y:S01]  /*7b00*/  @!P5 FMUL.FTZ R33, R33, R8 ;  /* 0x000000082121d220 */ /* 0x004fe20000410000 */
[----:B------:R-:W-:Y:S01]  /*7b10*/  PRMT R8, R28, 0x7632, R8 ;  /* 0x000076321c087816 */ /* 0x000fe20000000008 */
[----:B------:R-:W-:Y:S01]  /*7b20*/  @!P4 FMUL.FTZ R5, R9, -1.4426950216293334961 ;  /* 0xbfb8aa3b0905c820 */ /* 0x000fe20000410000 */
[----:B------:R-:W-:Y:S01]  /*7b30*/  PRMT R9, R26, 0x7632, R9 ;  /* 0x000076321a097816 */ /* 0x000fe20000000009 */
[----:B------:R-:W-:Y:S02]  /*7b40*/  STS.U16 [R54], R28 ;  /* 0x0000001c36007388 */ /* 0x000fe40000000400 */
[----:B------:R-:W-:-:S02]  /*7b50*/  @!P3 FMUL.FTZ R3, R17, -1.4426950216293334961 ;  /* 0xbfb8aa3b1103b820 */ /* 0x000fc40000410000 */
        /* <DEDUP_REMOVED lines=18> */
[----:B-1----:R-:W-:Y:S01]  /*7c80*/  HADD2.F32 R7, -RZ, R7.H0_H0 ;  /* 0x20000007ff077230 */ /* 0x002fe20000004100 */
[----:B------:R-:W-:-:S04]  /*7c90*/  FSETP.GTU.FTZ.AND P6, PT, R6, 20, PT ;  /* 0x41a000000600780b */ /* 0x000fc80003fdc000 */
[----:B------:R-:W-:Y:S01]  /*7ca0*/  FADD.FTZ R7, R7, R82 ;  /* 0x0000005207077221 */ /* 0x000fe20000010000 */
[----:B------:R-:W-:-:S04]  /*7cb0*/  FSETP.GTU.FTZ.AND P2, PT, R18, 20, PT ;  /* 0x41a000001200780b */ /* 0x000fc80003f5c000 */
[----:B------:R-:W-:-:S04]  /*7cc0*/  FSETP.GTU.FTZ.AND P5, PT, R7, 20, PT ;  /* 0x41a000000700780b */ /* 0x000fc80003fbc000 */
[----:B------:R-:W-:Y:S01]  /*7cd0*/  @!P6 FMUL.FTZ R6, R6, -1.4426950216293334961 ;  /* 0xbfb8aa3b0606e820 */ /* 0x000fe20000410000 */
[----:B------:R-:W-:Y:S04]  /*7ce0*/  @!P3 MUFU.EX2 R3, R3 ;  /* 0x000000030003b308 */ /* 0x000fe80000000800 */
[----:B------:R-:W-:Y:S01]  /*7cf0*/  @!P2 FMUL.FTZ R2, R18, -1.4426950216293334961 ;  /* 0xbfb8aa3b1202a820 */ /* 0x000fe20000410000 */
[----:B------:R-:W1:Y:S03]  /*7d00*/  LDS R41, [0x210] ;  /* 0x00021000ff297984 */ /* 0x000e660000000800 */
[----:B------:R-:W2:Y:S01]  /*7d10*/  @!P6 MUFU.EX2 R6, R6 ;  /* 0x000000060006e308 */ /* 0x000ea20000000800 */
[----:B------:R-:W-:-:S07]  /*7d20*/  @!P5 FMUL.FTZ R0, R7, -1.4426950216293334961 ;  /* 0xbfb8aa3b0700d820 */ /* 0x000fce0000410000 */
[----:B------:R-:W3:Y:S08]  /*7d30*/  @!P1 MUFU.EX2 R4, R4 ;  /* 0x0000000400049308 */ /* 0x000ef00000000800 */
[----:B------:R-:W4:Y:S08]  /*7d40*/  @!P2 MUFU.EX2 R2, R2 ;  /* 0x000000020002a308 */ /* 0x000f300000000800 */
[----:B------:R5:W0:Y:S01]  /*7d50*/  @!P5 MUFU.EX2 R7, R0 ;  /* 0x000000000007d308 */ /* 0x000a220000000800 */
[----:B--2---:R-:W-:-:S07]  /*7d60*/  @!P6 FADD.FTZ R6, R6, 1 ;  /* 0x3f8000000606e421 */ /* 0x004fce0000010000 */
[----:B------:R-:W2:Y:S01]  /*7d70*/  @!P4 MUFU.EX2 R5, R5 ;  /* 0x000000050005c308 */ /* 0x000ea20000000800 */
[----:B-----5:R-:W-:Y:S02]  /*7d80*/  @!P3 FADD.FTZ R0, R3, 1 ;  /* 0x3f8000000300b421 */ /* 0x020fe40000010000 */
[----:B---3--:R-:W-:Y:S02]  /*7d90*/  @!P1 FADD.FTZ R4, R4, 1 ;  /* 0x3f80000004049421 */ /* 0x008fe40000010000 */
[----:B----4-:R-:W-:-:S03]  /*7da0*/  @!P2 FADD.FTZ R2, R2, 1 ;  /* 0x3f8000000202a421 */ /* 0x010fc60000010000 */
[----:B------:R-:W3:Y:S01]  /*7db0*/  @!P6 MUFU.RCP R45, R6 ;  /* 0x00000006002de308 */ /* 0x000ee20000001000 */
[----:B0-----:R-:W-:Y:S02]  /*7dc0*/  @!P5 FADD.FTZ R7, R7, 1 ;  /* 0x3f8000000707d421 */ /* 0x001fe40000010000 */
[----:B------:R-:W-:-:S05]  /*7dd0*/  IMAD R16, R80, c[0x0][0x2d8], RZ ;  /* 0x0000b60050107a24 */ /* 0x000fca00078e02ff */
[----:B------:R-:W0:Y:S01]  /*7de0*/  @!P1 MUFU.RCP R9, R4 ;  /* 0x0000000400099308 */ /* 0x000e220000001000 */
[----:B--2---:R-:W-:Y:S02]  /*7df0*/  @!P4 FADD.FTZ R5, R5, 1 ;  /* 0x3f8000000505c421 */ /* 0x004fe40000010000 */
[----:B------:R-:W-:-:S05]  /*7e00*/  IMAD R47, R83, c[0x0][0x2dc], R16 ;  /* 0x0000b700532f7a24 */ /* 0x000fca00078e0210 */
[----:B------:R-:W-:Y:S08]  /*7e10*/  @!P3 MUFU.RCP R43, R0 ;  /* 0x00000000002bb308 */ /* 0x000ff00000001000 */
[----:B------:R2:W-:Y:S08]  /*7e20*/  @!P2 MUFU.RCP R8, R2 ;  /* 0x000000020008a308 */ /* 0x0005f00000001000 */
[----:B------:R-:W4:Y:S01]  /*7e30*/  @!P5 MUFU.RCP R0, R7 ;  /* 0x000000070000d308 */ /* 0x000f220000001000 */
[----:B--2---:R-:W-:-:S05]  /*7e40*/  IMAD.WIDE.U32 R2, R83, c[0x0][0x2d8], RZ ;  /* 0x0000b60053027a25 */ /* 0x004fca00078e00ff */
[----:B------:R-:W-:Y:S02]  /*7e50*/  IADD3 R3, R3, R47, RZ ;  /* 0x0000002f03037210 */ /* 0x000fe40007ffe0ff */
[----:B------:R2:W5:Y:S01]  /*7e60*/  @!P4 MUFU.RCP R4, R5 ;  /* 0x000000050004c308 */ /* 0x0005620000001000 */
[----:B---3--:R-:W-:Y:S01]  /*7e70*/  @!P6 FMUL.FTZ R36, R36, R45 ;  /* 0x0000002d2424e220 */ /* 0x008fe20000410000 */
[----:B-1----:R-:W-:Y:S01]  /*7e80*/  ISETP.GE.AND P6, PT, R64, R41, PT ;  /* 0x000000294000720c */ /* 0x002fe20003fc6270 */
[----:B------:R-:W-:Y:S01]  /*7e90*/  IMAD.WIDE.U32 R2, R86, c[0x0][0x2e0], R2 ;  /* 0x0000b80056027a25 */ /* 0x000fe200078e0002 */
[----:B------:R-:W-:-:S03]  /*7ea0*/  SHF.R.S32.HI R16, RZ, 0x1f, R64 ;  /* 0x0000001fff107819 */ /* 0x000fc60000011440 */
[----:B0-----:R-:W-:Y:S01]  /*7eb0*/  @!P1 FMUL.FTZ R32, R32, R9 ;  /* 0x0000000920209220 */ /* 0x001fe20000410000 */
[----:B------:R-:W-:Y:S01]  /*7ec0*/  IADD3 R2, P1, R49, R2, RZ ;  /* 0x0000000231027210 */ /* 0x000fe20007f3e0ff */
[----:B--2---:R-:W-:Y:S01]  /*7ed0*/  IMAD R5, R86, c[0x0][0x2e4], R51 ;  /* 0x0000b90056057a24 */ /* 0x004fe200078e0233 */
[----:B------:R-:W-:Y:S01]  /*7ee0*/  SHF.R.S32.HI R51, RZ, 0x1f, R49 ;  /* 0x0000001fff337819 */ /* 0x000fe20000011431 */
[----:B----4-:R-:W-:Y:S01]  /*7ef0*/  @!P5 FMUL.FTZ R39, R39, R0 ;  /* 0x000000002727d220 */ /* 0x010fe20000410000 */
[C---:B------:R-:W-:Y:S01]  /*7f00*/  LEA R9, P5, R64.reuse, c[0x0][0x330], 0x1 ;  /* 0x0000cc0040097a11 */ /* 0x040fe200078a08ff */
[----:B------:R-:W-:Y:S01]  /*7f10*/  @!P2 FMUL.FTZ R35, R35, R8 ;  /* 0x000000082323a220 */ /* 0x000fe20000410000 */
[----:B------:R-:W-:Y:S01]  /*7f20*/  IADD3.X R3, R51, R5, R3, P1, !PT ;  /* 0x0000000533037210 */ /* 0x000fe20000ffe403 */
[----:B-----5:R-:W-:Y:S01]  /*7f30*/  @!P4 FMUL.FTZ R37, R37, R4 ;  /* 0x000000042525c220 */ /* 0x020fe20000410000 */
[C---:B------:R-:W-:Y:S02]  /*7f40*/  IADD3 R4, P1, R64.reuse, R65, RZ ;  /* 0x0000004140047210 */ /* 0x040fe40007f3e0ff */
[----:B------:R-:W-:-:S02]  /*7f50*/  LEA.HI.X R0, R64, c[0x0][0x334], R16, 0x1, P5 ;  /* 0x0000cd0040007a11 */ /* 0x000fc400028f0c10 */
[----:B------:R-:W-:Y:S01]  /*7f60*/  LEA R8, P5, R2, R9, 0x1 ;  /* 0x0000000902087211 */ /* 0x000fe200078a08ff */
[----:B------:R-:W-:Y:S01]  /*7f70*/  @!P3 FMUL.FTZ R34, R34, R43 ;  /* 0x0000002b2222b220 */ /* 0x000fe20000410000 */
[----:B------:R-:W-:Y:S02]  /*7f80*/  LEA.HI.X.SX32 R5, R65, R16, 0x1, P1 ;  /* 0x0000001041057211 */ /* 0x000fe400008f0eff */
        /* <DEDUP_REMOVED lines=15> */
.L_x_11706:
[----:B------:R-:W-:Y:S05]  /*8080*/  BSYNC B0 ;  /* 0x0000000000007941 */ /* 0x000fea0003800000 */
.L_x_11705:
        /* <DEDUP_REMOVED lines=11> */
[----:B------:R0:W-:Y:S01]  /*8140*/  @!P1 STG.E.U16 [R8.64+-0xc0], R27 ;  /* 0xffff401b08009986 */ /* 0x0001e2000c101506 */
        /* <DEDUP_REMOVED lines=9> */
[----:B------:R1:W-:Y:S01]  /*81e0*/  @!P4 STG.E.U16 [R8.64+-0x40], R31 ;  /* 0xffffc01f0800c986 */ /* 0x0003e2000c101506 */
[----:B0-----:R-:W-:Y:S01]  /*81f0*/  PRMT R27, R2, 0x7632, R27 ;  /* 0x00007632021b7816 */ /* 0x001fe2000000001b */
[----:B------:R-:W-:Y:S02]  /*8200*/  FADD.FTZ R34, R35, R34 ;  /* 0x0000002223227221 */ /* 0x000fe40000010000 */
[----:B------:R-:W-:Y:S02]  /*8210*/  BAR.SYNC.DEFER_BLOCKING 0x0 ;  /* 0x0000000000007b1d */ /* 0x000fe40000010000 */
[----:B------:R-:W-:-:S04]  /*8220*/  FADD.FTZ R37, R34, R37 ;  /* 0x0000002522257221 */ /* 0x000fc80000010000 */
[----:B------:R-:W-:Y:S01]  /*8230*/  FADD.FTZ R36, R37, R36 ;  /* 0x0000002425247221 */ /* 0x000fe20000010000 */
[----:B-1----:R-:W-:-:S03]  /*8240*/  PRMT R8, R3, 0x7632, R8 ;  /* 0x0000763203087816 */ /* 0x002fc60000000008 */
        /* <DEDUP_REMOVED lines=38> */
.L_x_11708:
[----:B------:R-:W-:Y:S05]  /*84b0*/  BSYNC B0 ;  /* 0x0000000000007941 */ /* 0x000fea0003800000 */
.L_x_11707:
        /* <DEDUP_REMOVED lines=36> */
.L_x_11640:
        /* <DEDUP_REMOVED lines=24> */
.L_x_11711:
[----:B0-----:R-:W-:Y:S05]  /*8880*/  BSYNC B0 ;  /* 0x0000000000007941 */ /* 0x001fea0003800000 */
.L_x_11710:
        /* <DEDUP_REMOVED lines=23> */
.L_x_11713:
[----:B------:R-:W1:Y:S02]  /*8a00*/  S2R R13, SR_TID.X ;  /* 0x00000000000d7919 */ /* 0x000e640000002100 */
.L_x_11714:
[----:B0-----:R-:W-:Y:S05]  /*8a10*/  BSYNC B0 ;  /* 0x0000000000007941 */ /* 0x001fea0003800000 */
.L_x_11712:
        /* <DEDUP_REMOVED lines=10> */
.L_x_11715:
        /* <DEDUP_REMOVED lines=28> */
.L_x_11716:
        /* <DEDUP_REMOVED lines=16> */
.L_x_14730:


//--------------------- .text._Z25selective_scan_bwd_kernelI32Selective_Scan_bwd_kernel_traitsILi32ELi8ELb0ELb1ELb0ELb1ELb1EN3c104HalfENS1_7complexIfEEEEv12SSMParamsBwd --------------------------
	.section	.text._Z25selective_scan_bwd_kernelI32Selective_Scan_bwd_kernel_traitsILi32ELi8ELb0ELb1ELb0ELb1ELb1EN3c104HalfENS1_7complexIfEEEEv12SSMParamsBwd,"ax",@progbits
	.sectioninfo	@"SHI_REGISTERS=210"
	.align	128
        .global         _Z25selective_scan_bwd_kernelI32Selective_Scan_bwd_kernel_traitsILi32ELi8ELb0ELb1ELb0ELb1ELb1EN3c104HalfENS1_7complexIfEEEEv12SSMParamsBwd
        .type           _Z25selective_scan_bwd_kernelI32Selective_Scan_bwd_kernel_traitsILi32ELi8ELb0ELb1ELb0ELb1ELb1EN3c104HalfENS1_7complexIfEEEEv12SSMParamsBwd,@function
        .size           _Z25selective_scan_bwd_kernelI32Selective_Scan_bwd_kernel_traitsILi32ELi8ELb0ELb1ELb0ELb1ELb1EN3c104HalfENS1_7complexIfEEEEv12SSMParamsBwd,(.L_x_14731 - _Z25selective_scan_bwd_kernelI32Selective_Scan_bwd_kernel_traitsILi32ELi8ELb0ELb1ELb0ELb1ELb1EN3c104HalfENS1_7complexIfEEEEv12SSMParamsBwd)
        .other          _Z25selective_scan_bwd_kernelI32Selective_Scan_bwd_kernel_traitsILi32ELi8ELb0ELb1ELb0ELb1ELb1EN3c104HalfENS1_7complexIfEEEEv12SSMParamsBwd,@"STO_CUDA_ENTRY STV_DEFAULT"
_Z25selective_scan_bwd_kernelI32Selective_Scan_bwd_kernel_traitsILi32ELi8ELb0ELb1ELb0ELb1ELb1EN3c104HalfENS1_7complexIfEEEEv12SSMParamsBwd:
.text._Z25selective_scan_bwd_kernelI32Selective_Scan_bwd_kernel_traitsILi32ELi8ELb0ELb1ELb0ELb1ELb1EN3c104HalfENS1_7complexIfEEEEv12SSMParamsBwd:
        /* <DEDUP_REMOVED lines=123> */
.L_x_11791:
[----:B------:R-:W-:Y:S01]  /*07b0*/  IADD3 R182, -R58, c[0x0][0x174], RZ ;  /* 0x00005d003ab67a10 */ /* 0x000fe20007ffe1ff */
[----:B------:R-:W-:Y:S01]  /*07c0*/  BAR.SYNC.DEFER_BLOCKING 0x0 ;  /* 0x0000000000007b1d */ /* 0x000fe20000010000 */
[----:B------:R-:W-:Y:S02]  /*07d0*/  LOP3.LUT R24, R60, 0x20, RZ, 0xfc, !PT ;  /* 0x000000203c187812 */ /* 0x000fe400078efcff */
        /* <DEDUP_REMOVED lines=130> */
[----:B------:R-:W2:Y:S04]  /*1000*/  LDS.U16 R30, [R46+0x8] ;  /* 0x000008002e1e7984 */ /* 0x000ea80000000400 */
[----:B------:R-:W3:Y:S04]  /*1010*/  LDS.U16 R40, [R46+0xa] ;  /* 0x00000a002e287984 */ /* 0x000ee80000000400 */
[----:B------:R-:W4:Y:S04]  /*1020*/  LDS.U16 R88, [R46+0xc] ;  /* 0x00000c002e587984 */ /* 0x000f280000000400 */
        /* <DEDUP_REMOVED lines=43> */
[----:B------:R-:W-:Y:S02]  /*12e0*/  @!P0 IADD3.X R94, R59, R5, R27, P3, !PT ;  /* 0x000000053b5e8210 */ /* 0x000fe40001ffe41b */
[----:B------:R-:W-:Y:S02]  /*12f0*/  IADD3 R95, P2, R33, R6, RZ ;  /* 0x00000006215f7210 */ /* 0x000fe40007f5e0ff */
[----:B------:R-:W-:Y:S02]  /*1300*/  @!P0 IADD3 R97, P1, R60, R2, RZ ;  /* 0x000000023c618210 */ /* 0x000fe40007f3e0ff */
[----:B------:R-:W-:Y:S01]  /*1310*/  IADD3.X R96, R31, R98, R7, P2, !PT ;  /* 0x000000621f607210 */ /* 0x000fe200017fe407 */
[----:B-1----:R-:W-:Y:S01]  /*1320*/  HADD2.F32 R87, -RZ, R32.H0_H0 ;  /* 0x20000020ff577230 */ /* 0x002fe20000004100 */
[----:B------:R-:W-:-:S02]  /*1330*/  @!P0 IADD3.X R98, R59, R3, R98, P1, !PT ;  /* 0x000000033b628210 */ /* 0x000fc40000ffe462 */
[C---:B------:R-:W-:Y:S02]  /*1340*/  LEA R2, P1, R60.reuse, c[0x0][0x268], 0x1 ;  /* 0x00009a003c027a11 */ /* 0x040fe400078208ff */
[C---:B------:R-:W-:Y:S02]  /*1350*/  LEA R4, P2, R60.reuse, c[0x0][0x258], 0x1 ;  /* 0x000096003c047a11 */ /* 0x040fe400078408ff */
[----:B------:R-:W-:Y:S02]  /*1360*/  LEA.HI.X R3, R60, c[0x0][0x26c], R59, 0x1, P1 ;  /* 0x00009b003c037a11 */ /* 0x000fe400008f0c3b */
[----:B------:R-:W-:Y:S02]  /*1370*/  @!P0 LEA R6, P1, R97, c[0x0][0x268], 0x1 ;  /* 0x00009a0061068a11 */ /* 0x000fe400078208ff */
[----:B------:R-:W-:Y:S02]  /*1380*/  LEA R4, P4, R9, R4, 0x1 ;  /* 0x0000000409047211 */ /* 0x000fe400078808ff */
[----:B------:R-:W-:-:S02]  /*1390*/  @!P0 LEA.HI.X R7, R97, c[0x0][0x26c], R98, 0x1, P1 ;  /* 0x00009b0061078a11 */ /* 0x000fc400008f0c62 */
[----:B------:R-:W-:Y:S01]  /*13a0*/  @!P0 LEA R8, P3, R93, c[0x0][0x258], 0x1 ;  /* 0x000096005d088a11 */ /* 0x000fe200078608ff */
[----:B--2---:R-:W-:Y:S02]  /*13b0*/  HADD2.F32 R97, -RZ, R30.H0_H0 ;  /* 0x2000001eff617230 */ /* 0x004fe40000004100 */
[----:B---3--:R-:W-:Y:S01]  /*13c0*/  HADD2.F32 R99, -RZ, R40.H0_H0 ;  /* 0x20000028ff637230 */ /* 0x008fe20000004100 */
[----:B------:R-:W-:Y:S04]  /*13d0*/  BSSY B0, `(.L_x_11718) ;  /* 0x0000048000007945 */ /* 0x000fe80003800000 */
[----:B-----5:R-:W-:Y:S01]  /*13e0*/  FADD.FTZ R32, R99, R76 ;  /* 0x0000004c63207221 */ /* 0x020fe20000010000 */
[----:B----4-:R-:W-:Y:S04]  /*13f0*/  STS.U16 [R56], R21 ;  /* 0x0000001538007388 */ /* 0x010fe80000000400 */
        /* <DEDUP_REMOVED lines=16> */
[----:B0-----:R-:W-:Y:S01]  /*1500*/  FADD.FTZ R42, R87, R76 ;  /* 0x0000004c572a7221 */ /* 0x001fe20000010000 */
[----:B------:R-:W-:-:S02]  /*1510*/  LEA.HI.X R0, R60, c[0x0][0x25c], R59, 0x1, P2 ;  /* 0x000097003c007a11 */ /* 0x000fc400010f0c3b */
[----:B------:R-:W-:Y:S02]  /*1520*/  LEA R2, P2, R95, R2, 0x1 ;  /* 0x000000025f027211 */ /* 0x000fe400078408ff */
[----:B------:R-:W-:Y:S02]  /*1530*/  FSETP.GTU.FTZ.AND P1, PT, R42, 20, PT ;  /* 0x41a000002a00780b */ /* 0x000fe40003f3c000 */
[----:B------:R-:W-:Y:S01]  /*1540*/  LEA.HI.X R5, R9, R0, R86, 0x1, P4 ;  /* 0x0000000009057211 */ /* 0x000fe200020f0c56 */
[----:B-1----:R-:W-:Y:S01]  /*1550*/  HADD2.F32 R91, -RZ, R34.H0_H0 ;  /* 0x20000022ff5b7230 */ /* 0x002fe20000004100 */
[----:B------:R-:W-:Y:S01]  /*1560*/  LEA.HI.X R3, R95, R3, R96, 0x1, P2 ;  /* 0x000000035f037211 */ /* 0x000fe200010f0c60 */
[----:B------:R-:W-:Y:S01]  /*1570*/  HADD2.F32 R95, -RZ, R38.H0_H0 ;  /* 0x20000026ff5f7230 */ /* 0x000fe20000004100 */
[----:B------:R-:W-:Y:S01]  /*1580*/  @!P0 LEA.HI.X R9, R93, c[0x0][0x25c], R94, 0x1, P3 ;  /* 0x000097005d098a11 */ /* 0x000fe200018f0c5e */
[----:B------:R-:W-:Y:S01]  /*1590*/  HADD2.F32 R93, -RZ, R36.H0_H0 ;  /* 0x20000024ff5d7230 */ /* 0x000fe20000004100 */
[--C-:B------:R-:W-:Y:S01]  /*15a0*/  FADD.FTZ R40, R91, R76.reuse ;  /* 0x0000004c5b287221 */ /* 0x100fe20000010000 */
[----:B------:R-:W-:Y:S01]  /*15b0*/  HADD2.F32 R87, -RZ, R88.H0_H0 ;  /* 0x20000058ff577230 */ /* 0x000fe20000004100 */
[----:B------:R-:W-:-:S02]  /*15c0*/  FADD.FTZ R36, R95, R76 ;  /* 0x0000004c5f247221 */ /* 0x000fc40000010000 */
[--C-:B------:R-:W-:Y:S02]  /*15d0*/  FADD.FTZ R38, R93, R76.reuse ;  /* 0x0000004c5d267221 */ /* 0x100fe40000010000 */
[--C-:B------:R-:W-:Y:S01]  /*15e0*/  FADD.FTZ R34, R97, R76.reuse ;  /* 0x0000004c61227221 */ /* 0x100fe20000010000 */
[----:B------:R-:W-:Y:S01]  /*15f0*/  FSETP.GTU.FTZ.AND P6, PT, R40, 20, PT ;  /* 0x41a000002800780b */ /* 0x000fe20003fdc000 */
[----:B------:R-:W-:Y:S01]  /*1600*/  FADD.FTZ R30, R87, R76 ;  /* 0x0000004c571e7221 */ /* 0x000fe20000010000 */
[----:B------:R-:W-:Y:S02]  /*1610*/  FSETP.GTU.FTZ.AND P5, PT, R38, 20, PT ;  /* 0x41a000002600780b */ /* 0x000fe40003fbc000 */
[----:B------:R-:W-:Y:S02]  /*1620*/  FSETP.GTU.FTZ.AND P4, PT, R36, 20, PT ;  /* 0x41a000002400780b */ /* 0x000fe40003f9c000 */
[----:B------:R-:W-:Y:S02]  /*1630*/  FSETP.GTU.FTZ.AND P3, PT, R34, 20, PT ;  /* 0x41a000002200780b */ /* 0x000fe40003f7c000 */
[----:B------:R-:W-:Y:S01]  /*1640*/  FSETP.GTU.FTZ.AND P2, PT, R32, 20, PT ;  /* 0x41a000002000780b */ /* 0x000fe20003f5c000 */
[----:B------:R-:W-:Y:S07]  /*1650*/  @P1 BRA `(.L_x_11719) ;  /* 0x000001f000001947 */ /* 0x000fee0003800000 */
[----:B---34-:R-:W-:Y:S01]  /*1660*/  FMUL.FTZ R42, R42, 1.4426950216293334961 ;  /* 0x3fb8aa3b2a2a7820 */ /* 0x018fe20000410000 */
        /* <DEDUP_REMOVED lines=30> */
.L_x_11719:
[----:B---34-:R-:W-:Y:S05]  /*1850*/  BSYNC B0 ;  /* 0x0000000000007941 */ /* 0x018fea0003800000 */
.L_x_11718:
        /* <DEDUP_REMOVED lines=36> */
.L_x_11721:
[----:B------:R-:W-:Y:S05]  /*1aa0*/  BSYNC B0 ;  /* 0x0000000000007941 */ /* 0x000fea0003800000 */
.L_x_11720:
        /* <DEDUP_REMOVED lines=35> */
.L_x_11723:
[----:B------:R-:W-:Y:S05]  /*1ce0*/  BSYNC B0 ;  /* 0x0000000000007941 */ /* 0x000fea0003800000 */
.L_x_11722:
        /* <DEDUP_REMOVED lines=33> */
.L_x_11725:
[----:B------:R-:W-:Y:S05]  /*1f00*/  BSYNC B0 ;  /* 0x0000000000007941 */ /* 0x000fea0003800000 */
.L_x_11724:
        /* <DEDUP_REMOVED lines=33> */
.L_x_11727:
[----:B------:R-:W-:Y:S05]  /*2120*/  BSYNC B0 ;  /* 0x0000000000007941 */ /* 0x000fea0003800000 */
.L_x_11726:
        /* <DEDUP_REMOVED lines=33> */
.L_x_11729:
[----:B------:R-:W-:Y:S05]  /*2340*/  BSYNC B0 ;  /* 0x0000000000007941 */ /* 0x000fea0003800000 */
.L_x_11728:
        /* <DEDUP_REMOVED lines=33> */
.L_x_11731:
[----:B------:R-:W-:Y:S05]  /*2560*/  BSYNC B0 ;  /* 0x0000000000007941 */ /* 0x000fea0003800000 */
.L_x_11730:
        /* <DEDUP_REMOVED lines=33> */
.L_x_11733:
[----:B------:R-:W-:Y:S05]  /*2780*/  BSYNC B0 ;  /* 0x0000000000007941 */ /* 0x000fea0003800000 */
.L_x_11732:
        /* <DEDUP_REMOVED lines=41> */
[----:B------:R-:W-:Y:S04]  /*2a20*/  LDS.U16 R87, [R46+0x6] ;  /* 0x000006002e577984 */ /* 0x000fe80000000400 */
[----:B------:R-:W-:Y:S04]  /*2a30*/  LDS.U16 R88, [R46+0x8] ;  /* 0x000008002e587984 */ /* 0x000fe80000000400 */
[----:B------:R-:W-:Y:S04]  /*2a40*/  LDS.U16 R89, [R46+0xa] ;  /* 0x00000a002e597984 */ /* 0x000fe80000000400 */
[----:B------:R-:W2:Y:S04]  /*2a50*/  LDS.U16 R6, [R46+0xc] ;  /* 0x00000c002e067984 */ /* 0x000ea80000000400 */
[----:B------:R-:W3:Y:S04]  /*2a60*/  LDS.U16 R7, [R46+0xe] ;  /* 0x00000e002e077984 */ /* 0x000ee80000000400 */
        /* <DEDUP_REMOVED lines=13> */
[----:B------:R-:W-:Y:S02]  /*2b40*/  HADD2.F32 R98, -RZ, R2.H0_H0 ;  /* 0x20000002ff627230 */ /* 0x000fe40000004100 */
[----:B--2---:R-:W-:Y:S01]  /*2b50*/  HADD2.F32 R106, -RZ, R6.H0_H0 ;  /* 0x20000006ff6a7230 */ /* 0x004fe20000004100 */
[----:B------:R-:W-:Y:S01]  /*2b60*/  FMUL.FTZ R3, R99, -1.4426950216293334961 ;  /* 0xbfb8aa3b63037820 */ /* 0x000fe20000410000 */
[----:B------:R-:W-:Y:S01]  /*2b70*/  HADD2.F32 R104, -RZ, R89.H0_H0 ;  /* 0x20000059ff687230 */ /* 0x000fe20000004100 */
[----:B------:R-:W-:Y:S02]  /*2b80*/  FMUL.FTZ R2, R98, -1.4426950216293334961 ;  /* 0xbfb8aa3b62027820 */ /* 0x000fe40000410000 */
[----:B0-----:R0:W-:Y:S08]  /*2b90*/  MUFU.EX2 R9, R3 ;  /* 0x0000000300097308 */ /* 0x0011f00000000800 */
[----:B------:R1:W2:Y:S01]  /*2ba0*/  MUFU.EX2 R8, R2 ;  /* 0x0000000200087308 */ /* 0x0002a20000000800 */
[----:B0-----:R-:W-:-:S02]  /*2bb0*/  FMUL.FTZ R3, R106, -1.4426950216293334961 ;  /* 0xbfb8aa3b6a037820 */ /* 0x001fc40000410000 */
[----:B-1----:R-:W-:-:S05]  /*2bc0*/  FMUL.FTZ R2, R104, -1.4426950216293334961 ;  /* 0xbfb8aa3b68027820 */ /* 0x002fca0000410000 */
[----:B------:R-:W-:Y:S08]  /*2bd0*/  MUFU.EX2 R107, R3 ;  /* 0x00000003006b7308 */ /* 0x000ff00000000800 */
[----:B------:R-:W-:Y:S01]  /*2be0*/  MUFU.EX2 R105, R2 ;  /* 0x0000000200697308 */ /* 0x000fe20000000800 */
[----:B------:R-:W-:Y:S02]  /*2bf0*/  HADD2.F32 R101, -RZ, R87.H0_H0 ;  /* 0x20000057ff657230 */ /* 0x000fe40000004100 */
[----:B------:R-:W-:-:S02]  /*2c00*/  HADD2.F32 R102, -RZ, R88.H0_H0 ;  /* 0x20000058ff667230 */ /* 0x000fc40000004100 */
[----:B------:R-:W-:Y:S01]  /*2c10*/  HADD2.F32 R100, -RZ, R86.H0_H0 ;  /* 0x20000056ff647230 */ /* 0x000fe20000004100 */
[----:B-----5:R-:W-:Y:S01]  /*2c20*/  FMUL.FTZ R4, R101, -1.4426950216293334961 ;  /* 0xbfb8aa3b65047820 */ /* 0x020fe20000410000 */
[----:B---3--:R-:W-:Y:S01]  /*2c30*/  HADD2.F32 R109, -RZ, R7.H0_H0 ;  /* 0x20000007ff6d7230 */ /* 0x008fe20000004100 */
[----:B------:R-:W-:Y:S02]  /*2c40*/  FMUL.FTZ R5, R102, -1.4426950216293334961 ;  /* 0xbfb8aa3b66057820 */ /* 0x000fe40000410000 */
[----:B------:R-:W-:Y:S02]  /*2c50*/  FMUL.FTZ R86, R100, -1.4426950216293334961 ;  /* 0xbfb8aa3b64567820 */ /* 0x000fe40000410000 */
[----:B------:R0:W-:Y:S01]  /*2c60*/  MUFU.EX2 R103, R5 ;  /* 0x0000000500677308 */ /* 0x0001e20000000800 */
[----:B--2---:R-:W-:-:S07]  /*2c70*/  FADD.FTZ R8, R8, 1 ;  /* 0x3f80000008087421 */ /* 0x004fce0000010000 */
[----:B------:R-:W1:Y:S01]  /*2c80*/  MUFU.EX2 R4, R4 ;  /* 0x0000000400047308 */ /* 0x000e620000000800 */
[----:B0-----:R-:W-:-:S07]  /*2c90*/  FMUL.FTZ R5, R109, -1.4426950216293334961 ;  /* 0xbfb8aa3b6d057820 */ /* 0x001fce0000410000 */
[----:B------:R-:W0:Y:S08]  /*2ca0*/  MUFU.EX2 R86, R86 ;  /* 0x0000005600567308 */ /* 0x000e300000000800 */
[----:B------:R-:W2:Y:S08]  /*2cb0*/  MUFU.EX2 R108, R5 ;  /* 0x00000005006c7308 */ /* 0x000eb00000000800 */
[----:B------:R-:W3:Y:S01]  /*2cc0*/  MUFU.RCP R87, R8 ;  /* 0x0000000800577308 */ /* 0x000ee20000001000 */
[----:B-1----:R-:W-:-:S02]  /*2cd0*/  FADD.FTZ R89, R4, 1 ;  /* 0x3f80000004597421 */ /* 0x002fc40000010000 */
[----:B0-----:R-:W-:Y:S02]  /*2ce0*/  FADD.FTZ R86, R86, 1 ;  /* 0x3f80000056567421 */ /* 0x001fe40000010000 */
[----:B------:R-:W-:-:S04]  /*2cf0*/  FADD.FTZ R9, R9, 1 ;  /* 0x3f80000009097421 */ /* 0x000fc80000010000 */
[----:B------:R-:W0:Y:S01]  /*2d00*/  MUFU.RCP R88, R9 ;  /* 0x0000000900587308 */ /* 0x000e220000001000 */
[----:B------:R-:W-:Y:S02]  /*2d10*/  FADD.FTZ R103, R103, 1 ;  /* 0x3f80000067677421 */ /* 0x000fe40000010000 */
[----:B------:R-:W-:-:S05]  /*2d20*/  FADD.FTZ R105, R105, 1 ;  /* 0x3f80000069697421 */ /* 0x000fca0000010000 */
[----:B------:R-:W-:Y:S01]  /*2d30*/  MUFU.RCP R103, R103 ;  /* 0x0000006700677308 */ /* 0x000fe20000001000 */
[----:B------:R-:W-:Y:S02]  /*2d40*/  HADD2.F32 R83, -RZ, R83.H0_H0 ;  /* 0x20000053ff537230 */ /* 0x000fe40000004100 */
[----:B------:R-:W-:Y:S02]  /*2d50*/  HADD2.F32 R29, -RZ, R29.H0_H0 ;  /* 0x2000001dff1d7230 */ /* 0x000fe40000004100 */
[----:B------:R-:W-:-:S03]  /*2d60*/  HADD2.F32 R27, -RZ, R27.H0_H0 ;  /* 0x2000001bff1b7230 */ /* 0x000fc60000004100 */
[----:B------:R-:W-:Y:S01]  /*2d70*/  MUFU.RCP R105, R105 ;  /* 0x0000006900697308 */ /* 0x000fe20000001000 */
[----:B------:R-:W-:Y:S01]  /*2d80*/  HADD2.F32 R85, -RZ, R85.H0_H0 ;  /* 0x20000055ff557230 */ /* 0x000fe20000004100 */
[----:B------:R-:W-:Y:S02]  /*2d90*/  FADD.FTZ R107, R107, 1 ;  /* 0x3f8000006b6b7421 */ /* 0x000fe40000010000 */
[----:B--2---:R-:W-:Y:S01]  /*2da0*/  FADD.FTZ R110, R108, 1 ;  /* 0x3f8000006c6e7421 */ /* 0x004fe20000010000 */
[----:B------:R-:W-:-:S03]  /*2db0*/  HADD2.F32 R81, -RZ, R81.H0_H0 ;  /* 0x20000051ff517230 */ /* 0x000fc60000004100 */
[----:B------:R-:W-:Y:S01]  /*2dc0*/  MUFU.RCP R107, R107 ;  /* 0x0000006b006b7308 */ /* 0x000fe20000001000 */
[----:B------:R-:W-:-:S07]  /*2dd0*/  HADD2.F32 R25, -RZ, R25.H0_H0 ;  /* 0x20000019ff197230 */ /* 0x000fce0000004100 */
[----:B------:R-:W-:Y:S01]  /*2de0*/  MUFU.RCP R110, R110 ;  /* 0x0000006e006e7308 */ /* 0x000fe20000001000 */
[----:B------:R-:W-:Y:S02]  /*2df0*/  HADD2.F32 R23, -RZ, R23.H0_H0 ;  /* 0x20000017ff177230 */ /* 0x000fe40000004100 */
[----:B------:R-:W-:Y:S01]  /*2e00*/  HADD2.F32 R21, -RZ, R21.H0_H0 ;  /* 0x20000015ff157230 */ /* 0x000fe20000004100 */
[----:B------:R-:W-:Y:S01]  /*2e10*/  ISETP.NE.AND P6, PT, R72, RZ, PT ;  /* 0x000000ff4800720c */ /* 0x000fe20003fc5270 */
[----:B----4-:R-:W-:Y:S04]  /*2e20*/  STS.U16 [R56], R93 ;  /* 0x0000005d38007388 */ /* 0x010fe80000000400 */
        /* <DEDUP_REMOVED lines=8> */
[----:B------:R-:W2:Y:S04]  /*2eb0*/  LDS.U16 R3, [R46+0x2] ;  /* 0x000002002e037984 */ /* 0x000ea80000000400 */
[----:B------:R-:W4:Y:S04]  /*2ec0*/  LDS.U16 R2, [R46] ;  /* 0x000000002e027984 */ /* 0x000f280000000400 */
[----:B------:R-:W5:Y:S04]  /*2ed0*/  LDS.U16 R5, [R46+0x6] ;  /* 0x000006002e057984 */ /* 0x000f680000000400 */
[----:B------:R-:W0:Y:S01]  /*2ee0*/  LDS.U16 R6, [R46+0x8] ;  /* 0x000008002e067984 */ /* 0x000e220000000400 */
[----:B-1----:R2:W1:Y:S03]  /*2ef0*/  MUFU.RCP R92, R89 ;  /* 0x00000059005c7308 */ /* 0x0024660000001000 */
[----:B------:R-:W1:Y:S04]  /*2f00*/  LDS.U16 R4, [R46+0x4] ;  /* 0x000004002e047984 */ /* 0x000e680000000400 */
[----:B------:R-:W1:Y:S01]  /*2f10*/  LDS.U16 R7, [R46+0xa] ;  /* 0x00000a002e077984 */ /* 0x000e620000000400 */
[----:B------:R4:W0:Y:S01]  /*2f20*/  MUFU.RCP R93, R86 ;  /* 0x00000056005d7308 */ /* 0x0008220000001000 */
[----:B--2---:R-:W-:Y:S01]  /*2f30*/  HADD2.F32 R89, -RZ, R3.H0_H0 ;  /* 0x20000003ff597230 */ /* 0x004fe20000004100 */
[----:B---3--:R-:W-:Y:S01]  /*2f40*/  FADD.FTZ R3, -R87, 1 ;  /* 0x3f80000057037421 */ /* 0x008fe20000010100 */
[----:B----4-:R-:W-:-:S02]  /*2f50*/  HADD2.F32 R86, -RZ, R2.H0_H0 ;  /* 0x20000002ff567230 */ /* 0x010fc40000004100 */
[----:B------:R-:W2:Y:S01]  /*2f60*/  LDS.U16 R2, [R46+0xc] ;  /* 0x00000c002e027984 */ /* 0x000ea20000000400 */
[----:B------:R-:W-:-:S03]  /*2f70*/  FFMA.FTZ R9, R98, R3, 1 ;  /* 0x3f80000062097423 */ /* 0x000fc60000010003 */
[----:B------:R-:W3:Y:S01]  /*2f80*/  LDS.U16 R3, [R46+0xe] ;  /* 0x00000e002e037984 */ /* 0x000ee20000000400 */
[----:B-----5:R-:W-:Y:S01]  /*2f90*/  HADD2.F32 R94, -RZ, R5.H0_H0 ;  /* 0x20000005ff5e7230 */ /* 0x020fe20000004100 */
[----:B0-----:R-:W-:Y:S01]  /*2fa0*/  FADD.FTZ R90, -R88, 1 ;  /* 0x3f800000585a7421 */ /* 0x001fe20000010100 */
[----:B------:R-:W-:Y:S01]  /*2fb0*/  HADD2.F32 R95, -RZ, R6.H0_H0 ;  /* 0x20000006ff5f7230 */ /* 0x000fe20000004100 */
[----:B------:R-:W-:Y:S02]  /*2fc0*/  FMUL.FTZ R91, R83, R89 ;  /* 0x00000059535b7220 */ /* 0x000fe40000410000 */
[----:B-1----:R-:W-:Y:S02]  /*2fd0*/  FADD.FTZ R96, -R92, 1 ;  /* 0x3f8000005c607421 */ /* 0x002fe40000010100 */
[----:B------:R-:W-:Y:S02]  /*2fe0*/  FMUL.FTZ R5, R29, R94 ;  /* 0x0000005e1d057220 */ /* 0x000fe40000410000 */
[----:B------:R-:W-:-:S02]  /*2ff0*/  FFMA.FTZ R90, R99, R90, 1 ;  /* 0x3f800000635a7423 */ /* 0x000fc4000001005a */
[----:B------:R-:W-:Y:S02]  /*3000*/  FMUL.FTZ R91, R88, R91 ;  /* 0x0000005b585b7220 */ /* 0x000fe40000410000 */
[----:B------:R-:W-:Y:S02]  /*3010*/  FADD.FTZ R97, -R103, 1 ;  /* 0x3f80000067617421 */ /* 0x000fe40000010100 */
[----:B------:R-:W-:Y:S02]  /*3020*/  FFMA.FTZ R96, R101, R96, 1 ;  /* 0x3f80000065607423 */ /* 0x000fe40000010060 */
[----:B------:R-:W-:Y:S02]  /*3030*/  FMUL.FTZ R6, R27, R95 ;  /* 0x0000005f1b067220 */ /* 0x000fe40000410000 */
[----:B------:R-:W-:Y:S02]  /*3040*/  FMUL.FTZ R5, R92, R5 ;  /* 0x000000055c057220 */ /* 0x000fe40000410000 */
[----:B------:R-:W-:-:S02]  /*3050*/  FMUL.FTZ R8, R85, R86 ;  /* 0x0000005655087220 */ /* 0x000fc40000410000 */
[----:B------:R-:W-:Y:S01]  /*3060*/  FMUL.FTZ R91, R91, R90 ;  /* 0x0000005a5b5b7220 */ /* 0x000fe20000410000 */
[----:B------:R-:W-:Y:S01]  /*3070*/  HADD2.F32 R90, -RZ, R4.H0_H0 ;  /* 0x20000004ff5a7230 */ /* 0x000fe20000004100 */
[----:B------:R-:W-:Y:S02]  /*3080*/  FFMA.FTZ R97, R102, R97, 1 ;  /* 0x3f80000066617423 */ /* 0x000fe40000010061 */
[----:B------:R-:W-:Y:S02]  /*3090*/  FMUL.FTZ R6, R103, R6 ;  /* 0x0000000667067220 */ /* 0x000fe40000410000 */
[----:B------:R-:W-:Y:S01]  /*30a0*/  FMUL.FTZ R5, R5, R96 ;  /* 0x0000006005057220 */ /* 0x000fe20000410000 */
[----:B------:R-:W-:Y:S01]  /*30b0*/  HADD2.F32 R96, -RZ, R7.H0_H0 ;  /* 0x20000007ff607230 */ /* 0x000fe20000004100 */
[----:B------:R-:W-:Y:S02]  /*30c0*/  FMUL.FTZ R8, R87, R8 ;  /* 0x0000000857087220 */ /* 0x000fe40000410000 */
[----:B------:R-:W-:-:S02]  /*30d0*/  FMUL.FTZ R6, R6, R97 ;  /* 0x0000006106067220 */ /* 0x000fc40000410000 */
[----:B------:R-:W-:Y:S01]  /*30e0*/  FMUL.FTZ R8, R8, R9 ;  /* 0x0000000908087220 */ /* 0x000fe20000410000 */
[----:B--2---:R-:W-:Y:S01]  /*30f0*/  HADD2.F32 R97, -RZ, R2.H0_H0 ;  /* 0x20000002ff617230 */ /* 0x004fe20000004100 */
[----:B------:R-:W-:Y:S02]  /*3100*/  FADD.FTZ R9, -R93, 1 ;  /* 0x3f8000005d097421 */ /* 0x000fe40000010100 */
[----:B------:R-:W-:Y:S02]  /*3110*/  FMUL.FTZ R4, R81, R90 ;  /* 0x0000005a51047220 */ /* 0x000fe40000410000 */
[----:B------:R-:W-:Y:S02]  /*3120*/  FADD.FTZ R7, -R105, 1 ;  /* 0x3f80000069077421 */ /* 0x000fe40000010100 */
[----:B------:R-:W-:Y:S01]  /*3130*/  FMUL.FTZ R2, R25, R96 ;  /* 0x0000006019027220 */ /* 0x000fe20000410000 */
[----:B---3--:R-:W-:Y:S01]  /*3140*/  HADD2.F32 R111, -RZ, R3.H0_H0 ;  /* 0x20000003ff6f7230 */ /* 0x008fe20000004100 */
[----:B------:R-:W-:-:S02]  /*3150*/  FFMA.FTZ R9, R100, R9, 1 ;  /* 0x3f80000064097423 */ /* 0x000fc40000010009 */
[----:B------:R-:W-:Y:S02]  /*3160*/  FMUL.FTZ R4, R93, R4 ;  /* 0x000000045d047220 */ /* 0x000fe40000410000 */
[----:B------:R-:W-:Y:S02]  /*3170*/  FFMA.FTZ R7, R104, R7, 1 ;  /* 0x3f80000068077423 */ /* 0x000fe40000010007 */
[----:B------:R-:W-:Y:S02]  /*3180*/  FMUL.FTZ R2, R105, R2 ;  /* 0x0000000269027220 */ /* 0x000fe40000410000 */
[----:B------:R-:W-:Y:S02]  /*3190*/  FMUL.FTZ R4, R4, R9 ;  /* 0x0000000904047220 */ /* 0x000fe40000410000 */
[----:B------:R-:W-:Y:S02]  /*31a0*/  FMUL.FTZ R7, R2, R7 ;  /* 0x0000000702077220 */ /* 0x000fe40000410000 */
[----:B------:R-:W-:-:S02]  /*31b0*/  FADD.FTZ R9, -R107, 1 ;  /* 0x3f8000006b097421 */ /* 0x000fc40000010100 */
[----:B------:R-:W-:Y:S02]  /*31c0*/  FMUL.FTZ R108, R23, R97 ;  /* 0x00000061176c7220 */ /* 0x000fe40000410000 */
[----:B------:R-:W-:Y:S02]  /*31d0*/  FADD.FTZ R2, -R110, 1 ;  /* 0x3f8000006e027421 */ /* 0x000fe40000010100 */
[----:B------:R-:W-:Y:S02]  /*31e0*/  FMUL.FTZ R3, R21, R111 ;  /* 0x0000006f15037220 */ /* 0x000fe40000410000 */
[----:B------:R-:W-:Y:S02]  /*31f0*/  FFMA.FTZ R9, R106, R9, 1 ;  /* 0x3f8000006a097423 */ /* 0x000fe40000010009 */
[----:B------:R-:W-:Y:S02]  /*3200*/  FMUL.FTZ R108, R107, R108 ;  /* 0x0000006c6b6c7220 */ /* 0x000fe40000410000 */
[----:B------:R-:W-:-:S02]  /*3210*/  FFMA.FTZ R2, R109, R2, 1 ;  /* 0x3f8000006d027423 */ /* 0x000fc40000010002 */
        /* <DEDUP_REMOVED lines=38> */
[----:B--2---:R-:W-:Y:S01]  /*3480*/  IMAD R9, R79, c[0x0][0x2f0], RZ ;  /* 0x0000bc004f097a24 */ /* 0x004fe200078e02ff */
        /* <DEDUP_REMOVED lines=22> */
.L_x_11735:
[----:B------:R-:W-:Y:S05]  /*35f0*/  BSYNC B0 ;  /* 0x0000000000007941 */ /* 0x000fea0003800000 */
.L_x_11734:
        /* <DEDUP_REMOVED lines=47> */
[----:B0-----:R-:W-:-:S02]  /*38f0*/  PRMT R4, R3, 0x7632, R4 ;  /* 0x0000763203047816 */ /* 0x001fc40000000004 */
[----:B------:R-:W-:Y:S01]  /*3900*/  F2FP.PACK_AB R97, R110, R97 ;  /* 0x000000616e61723e */ /* 0x000fe200000000ff */
[----:B------:R-:W-:Y:S01]  /*3910*/  IMAD R105, R80, c[0x0][0x21c], R105 ;  /* 0x0000870050697a24 */ /* 0x000fe200078e0269 */
[C---:B------:R-:W-:Y:S02]  /*3920*/  PRMT R5, R95.reuse, 0x7610, R5 ;  /* 0x000076105f057816 */ /* 0x040fe40000000005 */
[----:B-1----:R-:W-:Y:S01]  /*3930*/  PRMT R6, R95, 0x7632, R6 ;  /* 0x000076325f067816 */ /* 0x002fe20000000006 */
[----:B------:R-:W-:Y:S01]  /*3940*/  STS.U16 [R46], R86 ;  /* 0x000000562e007388 */ /* 0x000fe20000000400 */
[C---:B------:R-:W-:Y:S02]  /*3950*/  PRMT R7, R97.reuse, 0x7610, R7 ;  /* 0x0000761061077816 */ /* 0x040fe40000000007 */
[----:B------:R-:W-:Y:S01]  /*3960*/  PRMT R88, R97, 0x7632, R88 ;  /* 0x0000763261587816 */ /* 0x000fe20000000058 */
[----:B------:R-:W-:Y:S04]  /*3970*/  STS.U16 [R46+0x2], R2 ;  /* 0x000002022e007388 */ /* 0x000fe80000000400 */
[----:B------:R0:W-:Y:S04]  /*3980*/  STS.U16 [R46+0x4], R3 ;  /* 0x000004032e007388 */ /* 0x0001e80000000400 */
[----:B------:R1:W-:Y:S04]  /*3990*/  STS.U16 [R46+0x6], R4 ;  /* 0x000006042e007388 */ /* 0x0003e80000000400 */
[----:B------:R2:W-:Y:S01]  /*39a0*/  STS.U16 [R46+0x8], R5 ;  /* 0x000008052e007388 */ /* 0x0005e20000000400 */
[----:B0-----:R-:W-:-:S03]  /*39b0*/  IMAD.WIDE.U32 R2, R77, c[0x0][0x210], RZ ;  /* 0x000084004d027a25 */ /* 0x001fc600078e00ff */
[----:B------:R-:W-:Y:S01]  /*39c0*/  STS.U16 [R46+0xa], R6 ;  /* 0x00000a062e007388 */ /* 0x000fe20000000400 */
[----:B-1----:R-:W-:-:S03]  /*39d0*/  IMAD R4, R74, c[0x0][0x210], RZ ;  /* 0x000084004a047a24 */ /* 0x002fc600078e02ff */
[----:B------:R0:W-:Y:S01]  /*39e0*/  STS.U16 [R46+0xc], R7 ;  /* 0x00000c072e007388 */ /* 0x0001e20000000400 */
[----:B--2---:R-:W-:-:S03]  /*39f0*/  IMAD R5, R77, c[0x0][0x214], R4 ;  /* 0x000085004d057a24 */ /* 0x004fc600078e0204 */
[----:B------:R-:W-:Y:S01]  /*3a00*/  STS.U16 [R46+0xe], R88 ;  /* 0x00000e582e007388 */ /* 0x000fe20000000400 */
[----:B------:R-:W-:-:S06]  /*3a10*/  NOP ;  /* 0x0000000000007918 */ /* 0x000fcc0000000000 */
[----:B------:R-:W-:Y:S01]  /*3a20*/  LDS.U16 R87, [R56] ;  /* 0x0000000038577984 */ /* 0x000fe20000000400 */
[----:B------:R-:W-:Y:S02]  /*3a30*/  IADD3 R3, R3, R5, RZ ;  /* 0x0000000503037210 */ /* 0x000fe40007ffe0ff */
[----:B0-----:R-:W-:Y:S01]  /*3a40*/  LEA R7, P0, R60, c[0x0][0x270], 0x1 ;  /* 0x00009c003c077a11 */ /* 0x001fe200078008ff */
[----:B------:R-:W-:Y:S02]  /*3a50*/  LDS.U16 R89, [R55+0x40] ;  /* 0x0000400037597984 */ /* 0x000fe40000000400 */
[----:B------:R-:W-:Y:S01]  /*3a60*/  IMAD.WIDE.U32 R2, R80, c[0x0][0x218], R2 ;  /* 0x0000860050027a25 */ /* 0x000fe200078e0002 */
[----:B------:R-:W-:Y:S01]  /*3a70*/  LEA.HI.X R4, R60, c[0x0][0x274], R59, 0x1, P0 ;  /* 0x00009d003c047a11 */ /* 0x000fe200000f0c3b */
        /* <DEDUP_REMOVED lines=31> */
.L_x_11738:
[----:B------:R-:W-:Y:S05]  /*3c70*/  BSYNC B0 ;  /* 0x0000000000007941 */ /* 0x000fea0003800000 */
.L_x_11737:
        /* <DEDUP_REMOVED lines=9> */
.L_x_11736:
[----:B------:R-:W-:Y:S01]  /*3d10*/  HADD2.F32 R2, -RZ, R181.H0_H0 ;  /* 0x200000b5ff027230 */ /* 0x000fe20000004100 */
[----:B------:R-:W-:Y:S01]  /*3d20*/  BAR.SYNC.DEFER_BLOCKING 0x0 ;  /* 0x0000000000007b1d */ /* 0x000fe20000010000 */
[----:B------:R-:W-:Y:S01]  /*3d30*/  HADD2.F32 R3, -RZ, R45.H0_H0 ;  /* 0x2000002dff037230 */ /* 0x000fe20000004100 */
[----:B------:R-:W-:Y:S01]  /*3d40*/  HFMA2.MMA R100, -RZ, RZ, 0, 0 ;  /* 0x00000000ff647435 */ /* 0x000fe200000001ff */
[----:B0-----:R-:W-:Y:S01]  /*3d50*/  HADD2.F32 R4, -RZ, R44.H0_H0 ;  /* 0x2000002cff047230 */ /* 0x001fe20000004100 */
[C---:B------:R-:W-:Y:S01]  /*3d60*/  FFMA.FTZ R2, R85.reuse, R2, R73 ;  /* 0x0000000255027223 */ /* 0x040fe20000010049 */
[----:B------:R-:W-:Y:S01]  /*3d70*/  HADD2.F32 R73, -RZ, R35.H0_H0 ;  /* 0x20000023ff497230 */ /* 0x000fe20000004100 */
[-C--:B------:R-:W-:Y:S01]  /*3d80*/  FMUL.FTZ R108, R85, R78.reuse ;  /* 0x0000004e556c7220 */ /* 0x080fe20000410000 */
[----:B-1----:R-:W-:Y:S01]  /*3d90*/  CS2R R98, SRZ ;  /* 0x0000000000627805 */ /* 0x002fe2000001ff00 */
[C---:B------:R-:W-:Y:S01]  /*3da0*/  FFMA.FTZ R2, R83.reuse, R3, R2 ;  /* 0x0000000353027223 */ /* 0x040fe20000010002 */
[----:B------:R-:W-:Y:S01]  /*3db0*/  HADD2.F32 R3, -RZ, R43.H0_H0 ;  /* 0x2000002bff037230 */ /* 0x000fe20000004100 */
[----:B------:R-:W-:Y:S01]  /*3dc0*/  FMUL.FTZ R107, R83, R78 ;  /* 0x0000004e536b7220 */ /* 0x000fe20000410000 */
[----:B------:R-:W-:Y:S01]  /*3dd0*/  CS2R R96, SRZ ;  /* 0x0000000000607805 */ /* 0x000fe2000001ff00 */
[C---:B------:R-:W-:Y:S01]  /*3de0*/  FFMA.FTZ R2, R81.reuse, R4, R2 ;  /* 0x0000000451027223 */ /* 0x040fe20000010002 */
[----:B------:R-:W-:Y:S01]  /*3df0*/  HADD2.F32 R4, -RZ, R41.H0_H0 ;  /* 0x20000029ff047230 */ /* 0x000fe20000004100 */
[-C--:B------:R-:W-:Y:S01]  /*3e00*/  FMUL.FTZ R106, R81, R78.reuse ;  /* 0x0000004e516a7220 */ /* 0x080fe20000410000 */
[----:B------:R-:W-:Y:S01]  /*3e10*/  CS2R R94, SRZ ;  /* 0x00000000005e7805 */ /* 0x000fe2000001ff00 */
[C---:B------:R-:W-:Y:S01]  /*3e20*/  FFMA.FTZ R2, R29.reuse, R3, R2 ;  /* 0x000000031d027223 */ /* 0x040fe20000010002 */
[----:B------:R-:W-:Y:S01]  /*3e30*/  HADD2.F32 R3, -RZ, R39.H0_H0 ;  /* 0x20000027ff037230 */ /* 0x000fe20000004100 */
[----:B------:R-:W-:Y:S01]  /*3e40*/  FMUL.FTZ R105, R29, R78 ;  /* 0x0000004e1d697220 */ /* 0x000fe20000410000 */
[----:B------:R-:W-:Y:S01]  /*3e50*/  MOV R93, RZ ;  /* 0x000000ff005d7202 */ /* 0x000fe20000000f00 */
[C---:B------:R-:W-:Y:S01]  /*3e60*/  FFMA.FTZ R2, R27.reuse, R4, R2 ;  /* 0x000000041b027223 */ /* 0x040fe20000010002 */
[----:B------:R-:W-:Y:S01]  /*3e70*/  HADD2.F32 R4, -RZ, R37.H0_H0 ;  /* 0x20000025ff047230 */ /* 0x000fe20000004100 */
[----:B------:R-:W-:-:S02]  /*3e80*/  FMUL.FTZ R104, R27, R78 ;  /* 0x0000004e1b687220 */ /* 0x000fc40000410000 */
[C---:B------:R-:W-:Y:S01]  /*3e90*/  FFMA.FTZ R2, R25.reuse, R3, R2 ;  /* 0x0000000319027223 */ /* 0x040fe20000010002 */
[----:B------:R-:W-:Y:S01]  /*3ea0*/  MOV R3, c[0x0][0x16c] ;  /* 0x00005b0000037a02 */ /* 0x000fe20000000f00 */
[----:B------:R-:W-:Y:S02]  /*3eb0*/  FMUL.FTZ R103, R25, R78 ;  /* 0x0000004e19677220 */ /* 0x000fe40000410000 */
[----:B------:R-:W-:Y:S01]  /*3ec0*/  FFMA.FTZ R2, R23, R4, R2 ;  /* 0x0000000417027223 */ /* 0x000fe20000010002 */
        /* <DEDUP_REMOVED lines=24> */
.L_x_11786:
[----:B------:R-:W-:Y:S02]  /*4050*/  IADD3 R57, -R12, c[0x0][0x168], RZ ;  /* 0x00005a000c397a10 */ /* 0x000fe40007ffe1ff */
[----:B------:R-:W-:-:S02]  /*4060*/  IADD3 R6, R63, R60, RZ ;  /* 0x0000003c3f067210 */ /* 0x000fc40007ffe0ff */
[----:B------:R-:W-:Y:S02]  /*4070*/  SHF.R.S32.HI R110, RZ, 0x1f, R83 ;  /* 0x0000001fff6e7819 */ /* 0x000fe40000011453 */
[----:B------:R-:W-:Y:S02]  /*4080*/  SHF.L.U32 R27, R57, 0x1, RZ ;  /* 0x00000001391b7819 */ /* 0x000fe400000006ff */
[----:B------:R-:W-:Y:S01]  /*4090*/  IADD3 R2, R6, 0x20, RZ ;  /* 0x0000002006027810 */ /* 0x000fe20007ffe0ff */
[----:B------:R-:W-:Y:S01]  /*40a0*/  IMAD R20, R110, c[0x0][0x1a0], RZ ;  /* 0x000068006e147a24 */ /* 0x000fe200078e02ff */
        /* <DEDUP_REMOVED lines=102> */
[----:B---3--:R0:W-:Y:S04]  /*4710*/  STS.U16 [R55+0x40], R22 ;  /* 0x0000401637007388 */ /* 0x0081e80000000400 */
[----:B------:R-:W-:Y:S04]  /*4720*/  STS.U16 [R54+0x80], R25 ;  /* 0x0000801936007388 */ /* 0x000fe80000000400 */
[----:B----4-:R-:W-:Y:S01]  /*4730*/  STS.U16 [R53+0xc0], R24 ;  /* 0x0000c01835007388 */ /* 0x010fe20000000400 */
[----:B0-----:R-:W-:-:S03]  /*4740*/  SHF.L.U32 R22, R5, 0x1, RZ ;  /* 0x0000000105167819 */ /* 0x001fc600000006ff */
[----:B------:R-:W-:Y:S04]  /*4750*/  STS.U16 [R52+0x100], R29 ;  /* 0x0001001d34007388 */ /* 0x000fe80000000400 */
[----:B------:R0:W-:Y:S01]  /*4760*/  STS.U16 [R51+0x140], R28 ;  /* 0x0001401c33007388 */ /* 0x0001e20000000400 */
[----:B------:R-:W-:Y:S02]  /*4770*/  FMUL.FTZ R121, R2, 1.4426950216293334961 ;  /* 0x3fb8aa3b02797820 */ /* 0x000fe40000410000 */
[-C--:B------:R-:W-:Y:S02]  /*4780*/  FMUL.FTZ R5, R3, R42.reuse ;  /* 0x0000002a03057220 */ /* 0x080fe40000410000 */
[----:B------:R-:W-:Y:S01]  /*4790*/  FMUL.FTZ R4, R121, R42 ;  /* 0x0000002a79047220 */ /* 0x000fe20000410000 */
[----:B------:R1:W-:Y:S01]  /*47a0*/  STS.U16 [R50+0x180], R109 ;  /* 0x0001806d32007388 */ /* 0x0003e20000000400 */
[----:B0-----:R-:W-:-:S03]  /*47b0*/  FMUL.RZ R28, R5, 0.15915493667125701904 ;  /* 0x3e22f983051c7820 */ /* 0x001fc6000040c000 */
[----:B------:R-:W-:Y:S01]  /*47c0*/  STS.U16 [R49+0x1c0], R112 ;  /* 0x0001c07031007388 */ /* 0x000fe20000000400 */
[----:B------:R0:W-:Y:S03]  /*47d0*/  MUFU.EX2 R6, R4 ;  /* 0x0000000400067308 */ /* 0x0001e60000000800 */
[----:B------:R2:W-:Y:S01]  /*47e0*/  STS.U16 [R22+0x200], R111 ;  /* 0x0002006f16007388 */ /* 0x0005e20000000400 */
[----:B------:R-:W-:-:S04]  /*47f0*/  SHF.L.U32 R24, R7, 0x1, RZ ;  /* 0x0000000107187819 */ /* 0x000fc800000006ff */
[----:B-1----:R-:W-:Y:S01]  /*4800*/  MUFU.SIN R109, R28 ;  /* 0x0000001c006d7308 */ /* 0x002fe20000000400 */
[C---:B------:R-:W-:Y:S02]  /*4810*/  IADD3 R5, R70.reuse, 0x160, RZ ;  /* 0x0000016046057810 */ /* 0x040fe40007ffe0ff */
[----:B------:R-:W-:-:S05]  /*4820*/  IADD3 R7, R70, 0x180, RZ ;  /* 0x0000018046077810 */ /* 0x000fca0007ffe0ff */
[----:B--2---:R-:W1:Y:S01]  /*4830*/  MUFU.COS R111, R28 ;  /* 0x0000001c006f7308 */ /* 0x004e620000000000 */
[C---:B------:R-:W-:Y:S02]  /*4840*/  IADD3 R23, R70.reuse, 0x1a0, RZ ;  /* 0x000001a046177810 */ /* 0x040fe40007ffe0ff */
[C---:B------:R-:W-:Y:S02]  /*4850*/  IADD3 R25, R70.reuse, 0x1c0, RZ ;  /* 0x000001c046197810 */ /* 0x040fe40007ffe0ff */
[----:B------:R-:W-:Y:S02]  /*4860*/  IADD3 R29, R70, 0x1e0, RZ ;  /* 0x000001e0461d7810 */ /* 0x000fe40007ffe0ff */
[-C--:B------:R-:W-:Y:S02]  /*4870*/  LEA.HI.SX32 R5, R5, R70.reuse, 0x1b ;  /* 0x0000004605057211 */ /* 0x080fe400078fdaff */
[-C--:B------:R-:W-:Y:S01]  /*4880*/  LEA.HI.SX32 R7, R7, R70.reuse, 0x1b ;  /* 0x0000004607077211 */ /* 0x080fe200078fdaff */
[----:B------:R2:W-:Y:S01]  /*4890*/  STS.U16 [R24+0x240], R113 ;  /* 0x0002407118007388 */ /* 0x0005e20000000400 */
[----:B------:R-:W-:-:S02]  /*48a0*/  LEA.HI.SX32 R23, R23, R70, 0x1b ;  /* 0x0000004617177211 */ /* 0x000fc400078fdaff */
[----:B0-----:R-:W-:Y:S02]  /*48b0*/  SHF.L.U32 R4, R70, 0x4, RZ ;  /* 0x0000000446047819 */ /* 0x001fe400000006ff */
[-C--:B------:R-:W-:Y:S01]  /*48c0*/  LEA.HI.SX32 R25, R25, R70.reuse, 0x1b ;  /* 0x0000004619197211 */ /* 0x080fe200078fdaff */
[----:B------:R0:W-:Y:S01]  /*48d0*/  STS.U16 [R119+0x280], R114 ;  /* 0x0002807277007388 */ /* 0x0001e20000000400 */
[----:B------:R-:W-:Y:S02]  /*48e0*/  LEA.HI.SX32 R29, R29, R70, 0x1b ;  /* 0x000000461d1d7211 */ /* 0x000fe400078fdaff */
[----:B------:R-:W-:Y:S02]  /*48f0*/  SHF.L.U32 R112, R7, 0x1, RZ ;  /* 0x0000000107707819 */ /* 0x000fe400000006ff */
[----:B--2---:R-:W-:Y:S02]  /*4900*/  SHF.L.U32 R113, R5, 0x1, RZ ;  /* 0x0000000105717819 */ /* 0x004fe400000006ff */
[----:B------:R-:W-:-:S02]  /*4910*/  LEA R5, R90, R83, 0x8 ;  /* 0x000000535a057211 */ /* 0x000fc400078e40ff */
[----:B------:R-:W-:Y:S02]  /*4920*/  LEA.HI.SX32 R4, R4, R4, 0x1b ;  /* 0x0000000404047211 */ /* 0x000fe400078fdaff */
[----:B0-----:R-:W-:Y:S02]  /*4930*/  SHF.L.U32 R114, R23, 0x1, RZ ;  /* 0x0000000117727819 */ /* 0x001fe400000006ff */
[----:B------:R-:W-:Y:S02]  /*4940*/  SHF.L.U32 R23, R25, 0x1, RZ ;  /* 0x0000000119177819 */ /* 0x000fe400000006ff */
[----:B------:R-:W-:Y:S01]  /*4950*/  @P1 IADD3 R5, R72, 0x200, RZ ;  /* 0x0000020048051810 */ /* 0x000fe20007ffe0ff */
[----:B------:R-:W-:Y:S01]  /*4960*/  STS.U16 [R113+0x2c0], R20 ;  /* 0x0002c01471007388 */ /* 0x000fe20000000400 */
[----:B------:R-:W-:Y:S01]  /*4970*/  SHF.L.U32 R118, R29, 0x1, RZ ;  /* 0x000000011d767819 */ /* 0x000fe200000006ff */
[C---:B-1----:R-:W-:Y:S02]  /*4980*/  FMUL.FTZ R24, R6.reuse, R111 ;  /* 0x0000006f06187220 */ /* 0x042fe40000410000 */
        /* <DEDUP_REMOVED lines=31> */
[C---:B------:R-:W-:Y:S02]  /*4b80*/  FMUL.FTZ R20, R3.reuse, R38 ;  /* 0x0000002603147220 */ /* 0x040fe40000410000 */
        /* <DEDUP_REMOVED lines=8> */
[----:B------:R-:W-:Y:S02]  /*4c10*/  FMUL.FTZ R4, R121, R38 ;  /* 0x0000002679047220 */ /* 0x000fe40000410000 */
        /* <DEDUP_REMOVED lines=19> */
[C---:B0-----:R-:W-:Y:S02]  /*4d50*/  FMUL.FTZ R22, R121.reuse, R30 ;  /* 0x0000001e79167220 */ /* 0x041fe40000410000 */
[C---:B------:R-:W-:Y:S02]  /*4d60*/  FMUL.FTZ R6, R121.reuse, R34 ;  /* 0x0000002279067220 */ /* 0x040fe40000410000 */
        /* <DEDUP_REMOVED lines=46> */
[-C--:B------:R-:W-:Y:S02]  /*5050*/  FMUL.FTZ R140, R129, R38.reuse ;  /* 0x00000026818c7220 */ /* 0x080fe40000410000 */
[----:B------:R-:W-:-:S02]  /*5060*/  FMUL.FTZ R142, R127, R38 ;  /* 0x000000267f8e7220 */ /* 0x000fc40000410000 */
[----:B------:R-:W-:Y:S02]  /*5070*/  FMUL.FTZ R4, R3, R0 ;  /* 0x0000000003047220 */ /* 0x000fe40000410000 */
[-C--:B------:R-:W-:Y:S02]  /*5080*/  FFMA.FTZ R21, R118, R5.reuse, -R6 ;  /* 0x0000000576157223 */ /* 0x080fe40000010806 */
[----:B------:R-:W-:Y:S02]  /*5090*/  FFMA.FTZ R115, R131, R140, R23 ;  /* 0x0000008c83737223 */ /* 0x000fe40000010017 */
        /* <DEDUP_REMOVED lines=10> */
[C---:B------:R-:W-:Y:S02]  /*5140*/  FFMA.FTZ R109, R120.reuse, R109, -R4 ;  /* 0x0000006d786d7223 */ /* 0x040fe40000010804 */
        /* <DEDUP_REMOVED lines=34> */
[-C--:B------:R-:W-:Y:S02]  /*5370*/  FMUL.FTZ R156, R113, R32.reuse ;  /* 0x00000020719c7220 */ /* 0x080fe40000410000 */
        /* <DEDUP_REMOVED lines=16> */
[-C--:B------:R-:W-:Y:S02]  /*5480*/  FMUL.FTZ R162, R149, R30.reuse ;  /* 0x0000001e95a27220 */ /* 0x080fe40000410000 */
        /* <DEDUP_REMOVED lines=18> */
[-C--:B------:R-:W-:Y:S02]  /*55b0*/  FMUL.FTZ R164, R151, R0.reuse ;  /* 0x0000000097a47220 */ /* 0x080fe40000410000 */
        /* <DEDUP_REMOVED lines=15> */
.L_x_11741:
[----:B0-----:R-:W-:Y:S05]  /*56b0*/  BSYNC B0 ;  /* 0x0000000000007941 */ /* 0x001fea0003800000 */
.L_x_11740:
        /* <DEDUP_REMOVED lines=126> */
[----:B------:R-:W-:Y:S02]  /*5ea0*/  FFMA.FTZ R175, R144, -R23, R4 ;  /* 0x8000001790af7223 */ /* 0x000fe40000010004 */
        /* <DEDUP_REMOVED lines=78> */
[C---:B------:R-:W-:Y:S02]  /*6390*/  FMUL.FTZ R161, R25.reuse, R186 ;  /* 0x000000ba19a17220 */ /* 0x040fe40000410000 */
        /* <DEDUP_REMOVED lines=25> */
.L_x_11743:
[----:B------:R-:W-:Y:S05]  /*6530*/  BSYNC B0 ;  /* 0x0000000000007941 */ /* 0x000fea0003800000 */
.L_x_11742:
        /* <DEDUP_REMOVED lines=24> */
.L_x_11745:
[----:B------:R-:W-:Y:S05]  /*66c0*/  BSYNC B0 ;  /* 0x0000000000007941 */ /* 0x000fea0003800000 */
.L_x_11744:
[----:B------:R-:W-:Y:S01]  /*66d0*/  ISETP.GT.U32.AND P0, PT, R183, 0x1b, PT ;  /* 0x0000001bb700780c */ /* 0x000fe20003f04070 */
[----:B------:R-:W-:Y:S01]  /*66e0*/  FFMA.FTZ R187, R137, R136, R25 ;  /* 0x0000008889bb7223 */ /* 0x000fe20000010019 */
        /* <DEDUP_REMOVED lines=11> */
[C---:B------:R-:W-:Y:S02]  /*67a0*/  FMUL.FTZ R27, R116.reuse, R189 ;  /* 0x000000bd741b7220 */ /* 0x040fe40000410000 */
        /* <DEDUP_REMOVED lines=20> */
.L_x_11747:
[----:B-1-34-:R-:W-:Y:S05]  /*68f0*/  BSYNC B0 ;  /* 0x0000000000007941 */ /* 0x01afea0003800000 */
.L_x_11746:
[----:B------:R-:W-:Y:S01]  /*6900*/  ISETP.GT.U32.AND P0, PT, R183, 0x17, PT ;  /* 0x00000017b700780c */ /* 0x000fe20003f04070 */
[C---:B------:R-:W-:Y:S01]  /*6910*/  FFMA.FTZ R193, R131.reuse, R140, R157 ;  /* 0x0000008c83c17223 */ /* 0x040fe2000001009d */
[----:B0-----:R0:W1:Y:S01]  /*6920*/  SHFL.DOWN PT, R190, R163, 0x8, 0x1f ;  /* 0x09001f00a3be7f89 */ /* 0x00106200000e0000 */
[C---:B------:R-:W-:Y:S01]  /*6930*/  FFMA.FTZ R191, R131.reuse, R142, R136 ;  /* 0x0000008e83bf7223 */ /* 0x040fe20000010088 */
[----:B------:R-:W-:Y:S01]  /*6940*/  BSSY B0, `(.L_x_11748) ;  /* 0x0000019000007945 */ /* 0x000fe20003800000 */
[----:B------:R-:W-:Y:S01]  /*6950*/  FMUL.FTZ R138, R131, R38 ;  /* 0x00000026838a7220 */ /* 0x000fe20000410000 */
[----:B------:R0:W2:Y:S01]  /*6960*/  SHFL.DOWN PT, R186, R161, 0x8, 0x1f ;  /* 0x09001f00a1ba7f89 */ /* 0x0000a200000e0000 */
[C---:B------:R-:W-:Y:S02]  /*6970*/  FMUL.FTZ R157, R122.reuse, R193 ;  /* 0x000000c17a9d7220 */ /* 0x040fe40000410000 */
[C---:B------:R-:W-:Y:S02]  /*6980*/  FFMA.FTZ R187, R89.reuse, R191, R192 ;  /* 0x000000bf59bb7223 */ /* 0x040fe400000100c0 */
[----:B------:R-:W-:Y:S01]  /*6990*/  FFMA.FTZ R189, R89, -R193, R194 ;  /* 0x800000c159bd7223 */ /* 0x000fe200000100c2 */
[----:B------:R0:W3:Y:S01]  /*69a0*/  SHFL.DOWN PT, R192, R185, 0x8, 0x1f ;  /* 0x09001f00b9c07f89 */ /* 0x0000e200000e0000 */
[----:B------:R-:W-:-:S02]  /*69b0*/  FMUL.FTZ R159, R122, R191 ;  /* 0x000000bf7a9f7220 */ /* 0x000fc40000410000 */
[-C--:B------:R-:W-:Y:S01]  /*69c0*/  FFMA.FTZ R136, R127, -R138.reuse, R191 ;  /* 0x8000008a7f887223 */ /* 0x080fe200000100bf */
[----:B------:R0:W4:Y:S01]  /*69d0*/  SHFL.DOWN PT, R194, R165, 0x8, 0x1f ;  /* 0x09001f00a5c27f89 */ /* 0x00012200000e0000 */
[C---:B------:R-:W-:Y:S02]  /*69e0*/  FFMA.FTZ R157, R120.reuse, R191, -R157 ;  /* 0x000000bf789d7223 */ /* 0x040fe4000001089d */
[----:B------:R-:W-:Y:S02]  /*69f0*/  FFMA.FTZ R138, R129, -R138, R193 ;  /* 0x8000008a818a7223 */ /* 0x000fe400000100c1 */
[----:B------:R-:W-:Y:S01]  /*6a00*/  FFMA.FTZ R159, R120, R193, R159 ;  /* 0x000000c1789f7223 */ /* 0x000fe2000001009f */
[----:B------:R-:W-:Y:S05]  /*6a10*/  @P0 BRA `(.L_x_11749) ;  /* 0x000000b000000947 */ /* 0x000fea0003800000 */
[C---:B----4-:R-:W-:Y:S02]  /*6a20*/  FMUL.FTZ R142, R185.reuse, R194 ;  /* 0x000000c2b98e7220 */ /* 0x050fe40000410000 */
[C---:B---3--:R-:W-:Y:S02]  /*6a30*/  FMUL.FTZ R140, R185.reuse, R192 ;  /* 0x000000c0b98c7220 */ /* 0x048fe40000410000 */
[----:B--2---:R-:W-:-:S02]  /*6a40*/  FMUL.FTZ R188, R185, R186 ;  /* 0x000000bab9bc7220 */ /* 0x004fc40000410000 */
        /* <DEDUP_REMOVED lines=8> */
.L_x_11749:
[----:B------:R-:W-:Y:S05]  /*6ad0*/  BSYNC B0 ;  /* 0x0000000000007941 */ /* 0x000fea0003800000 */
.L_x_11748:
[----:B------:R-:W-:Y:S01]  /*6ae0*/  FFMA.FTZ R191, R121, R150, R157 ;  /* 0x0000009679bf7223 */ /* 0x000fe2000001009d */
[----:B------:R-:W-:Y:S01]  /*6af0*/  ISETP.GT.U32.AND P0, PT, R183, 0xf, PT ;  /* 0x0000000fb700780c */ /* 0x000fe20003f04070 */
[C---:B------:R-:W-:Y:S01]  /*6b00*/  FFMA.FTZ R193, R121.reuse, R148, R159 ;  /* 0x0000009479c17223 */ /* 0x040fe2000001009f */
[----:B-1----:R1:W0:Y:S01]  /*6b10*/  SHFL.DOWN PT, R190, R163, 0x10, 0x1f ;  /* 0x0a001f00a3be7f89 */ /* 0x00222200000e0000 */
[C---:B------:R-:W-:Y:S01]  /*6b20*/  FMUL.FTZ R159, R126.reuse, R191 ;  /* 0x000000bf7e9f7220 */ /* 0x040fe20000410000 */
[----:B------:R-:W-:Y:S01]  /*6b30*/  BSSY B0, `(.L_x_11750) ;  /* 0x000001a000007945 */ /* 0x000fe20003800000 */
[-C--:B------:R-:W-:Y:S01]  /*6b40*/  FMUL.FTZ R157, R126, R193.reuse ;  /* 0x000000c17e9d7220 */ /* 0x080fe20000410000 */
[----:B---3--:R1:W3:Y:S01]  /*6b50*/  SHFL.DOWN PT, R192, R185, 0x10, 0x1f ;  /* 0x0a001f00b9c07f89 */ /* 0x0082e200000e0000 */
[-C--:B------:R-:W-:Y:S02]  /*6b60*/  FFMA.FTZ R159, R124, R193.reuse, R159 ;  /* 0x000000c17c9f7223 */ /* 0x080fe4000001009f */
[----:B------:R-:W-:Y:S01]  /*6b70*/  FMUL.FTZ R142, R121, R36 ;  /* 0x00000024798e7220 */ /* 0x000fe20000410000 */
[----:B----4-:R1:W4:Y:S01]  /*6b80*/  SHFL.DOWN PT, R194, R165, 0x10, 0x1f ;  /* 0x0a001f00a5c27f89 */ /* 0x01032200000e0000 */
[----:B------:R-:W-:-:S02]  /*6b90*/  FFMA.FTZ R188, R88, -R193, R189 ;  /* 0x800000c158bc7223 */ /* 0x000fc400000100bd */
[-C--:B------:R-:W-:Y:S02]  /*6ba0*/  FFMA.FTZ R157, R124, R191.reuse, -R157 ;  /* 0x000000bf7c9d7223 */ /* 0x080fe4000001089d */
[----:B------:R-:W-:Y:S02]  /*6bb0*/  FFMA.FTZ R189, R115, R152, R159 ;  /* 0x0000009873bd7223 */ /* 0x000fe4000001009f */
[----:B------:R1:W2:Y:S02]  /*6bc0*/  SHFL.DOWN PT, R152, R161, 0x10, 0x1f ;  /* 0x0a001f00a1987f89 */ /* 0x0002a400000e0000 */
[----:B--2---:R-:W-:Y:S02]  /*6bd0*/  FFMA.FTZ R186, R88, R191, R187 ;  /* 0x000000bf58ba7223 */ /* 0x004fe400000100bb */
[-C--:B------:R-:W-:Y:S02]  /*6be0*/  FFMA.FTZ R140, R123, -R142.reuse, R191 ;  /* 0x8000008e7b8c7223 */ /* 0x080fe400000100bf */
[----:B------:R-:W-:-:S02]  /*6bf0*/  FFMA.FTZ R142, R125, -R142, R193 ;  /* 0x8000008e7d8e7223 */ /* 0x000fc400000100c1 */
[----:B------:R-:W-:Y:S01]  /*6c00*/  FFMA.FTZ R187, R115, R154, R157 ;  /* 0x0000009a73bb7223 */ /* 0x000fe2000001009d */
[----:B------:R-:W-:Y:S05]  /*6c10*/  @P0 BRA `(.L_x_11751) ;  /* 0x000000b000000947 */ /* 0x000fea0003800000 */
[C---:B-1--4-:R-:W-:Y:S02]  /*6c20*/  FMUL.FTZ R150, R185.reuse, R194 ;  /* 0x000000c2b9967220 */ /* 0x052fe40000410000 */
[C---:B---3--:R-:W-:Y:S02]  /*6c30*/  FMUL.FTZ R148, R185.reuse, R192 ;  /* 0x000000c0b9947220 */ /* 0x048fe40000410000 */
[-C--:B------:R-:W-:Y:S02]  /*6c40*/  FMUL.FTZ R154, R185, R152.reuse ;  /* 0x00000098b99a7220 */ /* 0x080fe40000410000 */
[----:B------:R-:W-:Y:S02]  /*6c50*/  FFMA.FTZ R152, R163, R152, -R150 ;  /* 0x00000098a3987223 */ /* 0x000fe40000010896 */
[-C--:B0-----:R-:W-:Y:S02]  /*6c60*/  FMUL.FTZ R150, R185, R190.reuse ;  /* 0x000000beb9967220 */ /* 0x081fe40000410000 */
[----:B------:R-:W-:-:S02]  /*6c70*/  FFMA.FTZ R148, R163, R190, -R148 ;  /* 0x000000bea3947223 */ /* 0x000fc40000010894 */
[C---:B------:R-:W-:Y:S02]  /*6c80*/  FFMA.FTZ R154, R163.reuse, R194, R154 ;  /* 0x000000c2a39a7223 */ /* 0x040fe4000001009a */
[----:B------:R-:W-:Y:S01]  /*6c90*/  FFMA.FTZ R185, R163, R192, R150 ;  /* 0x000000c0a3b97223 */ /* 0x000fe20000010096 */
[----:B------:R-:W-:Y:S01]  /*6ca0*/  MOV R163, R148 ;  /* 0x0000009400a37202 */ /* 0x000fe20000000f00 */
[----:B------:R-:W-:Y:S02]  /*6cb0*/  FADD.FTZ R161, R161, R152 ;  /* 0x00000098a1a17221 */ /* 0x000fe40000010000 */
[----:B------:R-:W-:Y:S02]  /*6cc0*/  FADD.FTZ R165, R165, R154 ;  /* 0x0000009aa5a57221 */ /* 0x000fe40000010000 */
.L_x_11751:
[----:B-1----:R-:W-:Y:S05]  /*6cd0*/  BSYNC B0 ;  /* 0x0000000000007941 */ /* 0x002fea0003800000 */
.L_x_11750:
[C---:B------:R-:W-:Y:S01]  /*6ce0*/  FMUL.FTZ R159, R130.reuse, R187 ;  /* 0x000000bb829f7220 */ /* 0x040fe20000410000 */
[----:B---3--:R-:W-:Y:S01]  /*6cf0*/  SHFL.DOWN PT, R192, R185, 0x1, 0x1f ;  /* 0x08201f00b9c07f89 */ /* 0x008fe200000e0000 */
[-C--:B------:R-:W-:Y:S01]  /*6d00*/  FMUL.FTZ R157, R130, R189.reuse ;  /* 0x000000bd829d7220 */ /* 0x080fe20000410000 */
[----:B------:R-:W-:Y:S01]  /*6d10*/  ISETP.NE.AND P0, PT, R72, RZ, PT ;  /* 0x000000ff4800720c */ /* 0x000fe20003f05270 */
[C---:B------:R-:W-:Y:S01]  /*6d20*/  FFMA.FTZ R159, R128.reuse, R189, R159 ;  /* 0x000000bd809f7223 */ /* 0x040fe2000001009f */
[----:B0-----:R-:W-:Y:S01]  /*6d30*/  SHFL.DOWN PT, R190, R163, 0x1, 0x1f ;  /* 0x08201f00a3be7f89 */ /* 0x001fe200000e0000 */
[----:B------:R-:W-:Y:S01]  /*6d40*/  FMUL.FTZ R150, R115, R34 ;  /* 0x0000002273967220 */ /* 0x000fe20000410000 */
[----:B------:R-:W-:Y:S01]  /*6d50*/  BSSY B0, `(.L_x_11752) ;  /* 0x00000ed000007945 */ /* 0x000fe20003800000 */
[----:B------:R-:W-:-:S02]  /*6d60*/  FFMA.FTZ R157, R128, R187, -R157 ;  /* 0x000000bb809d7223 */ /* 0x000fc4000001089d */
[----:B------:R-:W-:Y:S02]  /*6d70*/  FFMA.FTZ R197, R109, R158, R159 ;  /* 0x0000009e6dc57223 */ /* 0x000fe4000001009f */
[----:B------:R-:W-:Y:S02]  /*6d80*/  FFMA.FTZ R193, R87, -R189, R188 ;  /* 0x800000bd57c17223 */ /* 0x000fe400000100bc */
[----:B------:R-:W-:Y:S01]  /*6d90*/  FFMA.FTZ R148, R117, -R150, R187 ;  /* 0x8000009675947223 */ /* 0x000fe200000100bb */
[----:B------:R-:W0:Y:S01]  /*6da0*/  SHFL.IDX PT, R188, R6, RZ, 0x1f ;  /* 0x00001fff06bc7589 */ /* 0x000e2200000e0000 */
[----:B------:R-:W-:Y:S02]  /*6db0*/  FFMA.FTZ R195, R109, R156, R157 ;  /* 0x0000009c6dc37223 */ /* 0x000fe4000001009d */
[----:B------:R-:W-:Y:S02]  /*6dc0*/  FFMA.FTZ R150, R119, -R150, R189 ;  /* 0x8000009677967223 */ /* 0x000fe400000100bd */
[----:B------:R-:W-:Y:S01]  /*6dd0*/  FMUL.FTZ R157, R134, R197 ;  /* 0x000000c5869d7220 */ /* 0x000fe20000410000 */
[----:B------:R-:W1:Y:S01]  /*6de0*/  SHFL.IDX PT, R189, R7, RZ, 0x1f ;  /* 0x00001fff07bd7589 */ /* 0x000e6200000e0000 */
[----:B------:R-:W-:-:S02]  /*6df0*/  FFMA.FTZ R191, R87, R187, R186 ;  /* 0x000000bb57bf7223 */ /* 0x000fc400000100ba */
[-C--:B------:R-:W-:Y:S01]  /*6e00*/  FFMA.FTZ R157, R132, R195.reuse, -R157 ;  /* 0x000000c3849d7223 */ /* 0x080fe2000001089d */
[----:B------:R2:W3:Y:S01]  /*6e10*/  SHFL.IDX PT, R187, R185, RZ, 0x1f ;  /* 0x00001fffb9bb7589 */ /* 0x0004e200000e0000 */
[----:B------:R-:W-:Y:S02]  /*6e20*/  FMUL.FTZ R159, R134, R195 ;  /* 0x000000c3869f7220 */ /* 0x000fe40000410000 */
[-C--:B------:R-:W-:Y:S01]  /*6e30*/  FFMA.FTZ R158, R86, -R197.reuse, R193 ;  /* 0x800000c5569e7223 */ /* 0x080fe200000100c1 */
[----:B------:R5:W4:Y:S01]  /*6e40*/  SHFL.IDX PT, R186, R163, RZ, 0x1f ;  /* 0x00001fffa3ba7589 */ /* 0x000b2200000e0000 */
[----:B------:R-:W-:Y:S02]  /*6e50*/  FFMA.FTZ R159, R132, R197, R159 ;  /* 0x000000c5849f7223 */ /* 0x000fe4000001009f */
[----:B------:R-:W-:Y:S01]  /*6e60*/  FMUL.FTZ R154, R109, R32 ;  /* 0x000000206d9a7220 */ /* 0x000fe20000410000 */
[----:B------:R-:W0:Y:S01]  /*6e70*/  SHFL.DOWN PT, R193, R165, 0x1, 0x1f ;  /* 0x08201f00a5c17f89 */ /* 0x000e2200000e0000 */
[----:B--2---:R-:W-:-:S02]  /*6e80*/  FFMA.FTZ R185, R147, R160, R159 ;  /* 0x000000a093b97223 */ /* 0x004fc4000001009f */
[----:B------:R-:W-:Y:S01]  /*6e90*/  FFMA.FTZ R156, R86, R195, R191 ;  /* 0x000000c3569c7223 */ /* 0x000fe200000100bf */
[----:B------:R-:W-:Y:S01]  /*6ea0*/  SHFL.IDX PT, R165, R165, RZ, 0x1f ;  /* 0x00001fffa5a57589 */ /* 0x000fe200000e0000 */
[----:B-----5:R-:W-:Y:S02]  /*6eb0*/  FFMA.FTZ R163, R147, R162, R157 ;  /* 0x000000a293a37223 */ /* 0x020fe4000001009d */
[C---:B------:R-:W-:Y:S01]  /*6ec0*/  FMUL.FTZ R157, R146.reuse, R185 ;  /* 0x000000b9929d7220 */ /* 0x040fe20000410000 */
[----:B------:R-:W2:Y:S01]  /*6ed0*/  SHFL.DOWN PT, R162, R161, 0x1, 0x1f ;  /* 0x08201f00a1a27f89 */ /* 0x000ea200000e0000 */
[----:B------:R-:W-:Y:S02]  /*6ee0*/  FFMA.FTZ R152, R113, -R154, R195 ;  /* 0x8000009a71987223 */ /* 0x000fe400000100c3 */
[----:B------:R-:W-:Y:S01]  /*6ef0*/  FMUL.FTZ R160, R147, R30 ;  /* 0x0000001e93a07220 */ /* 0x000fe20000410000 */
[----:B------:R-:W5:Y:S01]  /*6f00*/  SHFL.IDX PT, R161, R161, RZ, 0x1f ;  /* 0x00001fffa1a17589 */ /* 0x000f6200000e0000 */
[----:B------:R-:W-:-:S02]  /*6f10*/  FMUL.FTZ R159, R146, R163 ;  /* 0x000000a3929f7220 */ /* 0x000fc40000410000 */
[C---:B------:R-:W-:Y:S02]  /*6f20*/  FFMA.FTZ R195, R85.reuse, -R185, R158 ;  /* 0x800000b955c37223 */ /* 0x040fe4000001009e */
[CC--:B------:R-:W-:Y:S02]  /*6f30*/  FFMA.FTZ R158, R144.reuse, R163.reuse, -R157 ;  /* 0x000000a3909e7223 */ /* 0x0c0fe4000001089d */
[----:B----4-:R-:W-:Y:S02]  /*6f40*/  FFMA.FTZ R194, R85, R163, R156 ;  /* 0x000000a355c27223 */ /* 0x010fe4000001009c */
[-C--:B------:R-:W-:Y:S02]  /*6f50*/  FFMA.FTZ R156, R149, -R160.reuse, R163 ;  /* 0x800000a0959c7223 */ /* 0x080fe400000100a3 */
[----:B------:R-:W-:Y:S02]  /*6f60*/  FFMA.FTZ R157, R145, -R160, R185 ;  /* 0x800000a0919d7223 */ /* 0x000fe400000100b9 */
[----:B------:R-:W-:-:S02]  /*6f70*/  FFMA.FTZ R159, R144, R185, R159 ;  /* 0x000000b9909f7223 */ /* 0x000fc4000001009f */
[C---:B0-----:R-:W-:Y:S02]  /*6f80*/  @P2 FMUL.FTZ R160, R192.reuse, R188 ;  /* 0x000000bcc0a02220 */ /* 0x041fe40000410000 */
[----:B------:R-:W-:Y:S02]  /*6f90*/  FFMA.FTZ R185, R153, R164, R158 ;  /* 0x000000a499b97223 */ /* 0x000fe4000001009e */
[-C--:B-1----:R-:W-:Y:S02]  /*6fa0*/  @P2 FMUL.FTZ R163, R192, R189.reuse ;  /* 0x000000bdc0a32220 */ /* 0x082fe40000410000 */
[----:B---3--:R-:W-:Y:S02]  /*6fb0*/  FMUL.FTZ R158, R187, R6 ;  /* 0x00000006bb9e7220 */ /* 0x008fe40000410000 */
[----:B------:R-:W-:Y:S02]  /*6fc0*/  @P2 FFMA.FTZ R160, R190, R189, R160 ;  /* 0x000000bdbea02223 */ /* 0x000fe400000100a0 */
[----:B------:R-:W-:-:S02]  /*6fd0*/  FFMA.FTZ R191, R153, R166, R159 ;  /* 0x000000a699bf7223 */ /* 0x000fc4000001009f */
[----:B------:R-:W-:Y:S02]  /*6fe0*/  @P2 FFMA.FTZ R163, R190, R188, -R163 ;  /* 0x000000bcbea32223 */ /* 0x000fe400000108a3 */
[CC--:B------:R-:W-:Y:S02]  /*6ff0*/  FMUL.FTZ R159, R187.reuse, R7.reuse ;  /* 0x00000007bb9f7220 */ /* 0x0c0fe40000410000 */
[----:B------:R-:W-:Y:S02]  /*7000*/  FFMA.FTZ R158, R186, R7, R158 ;  /* 0x00000007ba9e7223 */ /* 0x000fe4000001009e */
[----:B------:R-:W-:Y:S02]  /*7010*/  FMUL.FTZ R7, R187, R5 ;  /* 0x00000005bb077220 */ /* 0x000fe40000410000 */
[----:B------:R-:W-:Y:S02]  /*7020*/  @P2 FADD.FTZ R189, R193, R160 ;  /* 0x000000a0c1bd2221 */ /* 0x000fe40000010000 */
[----:B--2---:R-:W-:Y:S01]  /*7030*/  @P2 FADD.FTZ R188, R162, R163 ;  /* 0x000000a3a2bc2221 */ /* 0x004fe20000010000 */
[----:B------:R-:W-:Y:S01]  /*7040*/  SHF.L.U32 R163, R72, 0x4, RZ ;  /* 0x0000000448a37819 */ /* 0x000fe200000006ff */
[----:B------:R-:W-:-:S02]  /*7050*/  FMUL.FTZ R187, R187, R4 ;  /* 0x00000004bbbb7220 */ /* 0x000fc40000410000 */
[----:B------:R-:W-:Y:S02]  /*7060*/  FFMA.FTZ R4, R186, R4, -R7 ;  /* 0x00000004ba047223 */ /* 0x000fe40000010807 */
[CC--:B------:R-:W-:Y:S02]  /*7070*/  FMUL.FTZ R7, R189.reuse, -R23.reuse ;  /* 0x80000017bd077220 */ /* 0x0c0fe40000410000 */
[C---:B------:R-:W-:Y:S02]  /*7080*/  FMUL.FTZ R23, R188.reuse, -R23 ;  /* 0x80000017bc177220 */ /* 0x040fe40000410000 */
[-C--:B------:R-:W-:Y:S02]  /*7090*/  FFMA.FTZ R188, R188, R22.reuse, -R7 ;  /* 0x00000016bcbc7223 */ /* 0x080fe40000010807 */
[----:B------:R-:W-:Y:S02]  /*70a0*/  FFMA.FTZ R160, R189, R22, R23 ;  /* 0x00000016bda07223 */ /* 0x000fe40000010017 */
[----:B------:R-:W-:-:S02]  /*70b0*/  FADD.FTZ R169, R169, R188 ;  /* 0x000000bca9a97221 */ /* 0x000fc40000010000 */
[----:B------:R-:W-:Y:S02]  /*70c0*/  FADD.FTZ R171, -R171, R160 ;  /* 0x000000a0abab7221 */ /* 0x000fe40000010100 */
[----:B------:R-:W-:Y:S02]  /*70d0*/  FFMA.FTZ R6, R186, R6, -R159 ;  /* 0x00000006ba067223 */ /* 0x000fe4000001089f */
[C---:B------:R-:W-:Y:S02]  /*70e0*/  FMUL.FTZ R160, R146.reuse, -R171 ;  /* 0x800000ab92a07220 */ /* 0x040fe40000410000 */
[----:B------:R-:W-:Y:S02]  /*70f0*/  FMUL.FTZ R162, R153, R0 ;  /* 0x0000000099a27220 */ /* 0x000fe40000410000 */
[----:B------:R-:W-:Y:S02]  /*7100*/  FMUL.FTZ R146, R146, -R169 ;  /* 0x800000a992927220 */ /* 0x000fe40000410000 */
[----:B-----5:R-:W-:-:S02]  /*7110*/  FADD.FTZ R6, R161, R6 ;  /* 0x00000006a1067221 */ /* 0x020fc40000010000 */
[----:B------:R-:W-:Y:S02]  /*7120*/  FFMA.FTZ R161, R144, R169, -R160 ;  /* 0x000000a990a17223 */ /* 0x000fe400000108a0 */
[----:B------:R-:W-:Y:S02]  /*7130*/  FFMA.FTZ R5, R186, R5, R187 ;  /* 0x00000005ba057223 */ /* 0x000fe400000100bb */
[-C--:B------:R-:W-:Y:S02]  /*7140*/  FFMA.FTZ R22, R151, -R162.reuse, R185 ;  /* 0x800000a297167223 */ /* 0x080fe400000100b9 */
[----:B------:R-:W-:Y:S02]  /*7150*/  FFMA.FTZ R23, R155, -R162, R191 ;  /* 0x800000a29b177223 */ /* 0x000fe400000100bf */
[----:B------:R-:W-:Y:S02]  /*7160*/  FADD.FTZ R7, R165, R158 ;  /* 0x0000009ea5077221 */ /* 0x000fe40000010000 */
[----:B------:R-:W-:Y:S01]  /*7170*/  FFMA.FTZ R144, R144, R171, R146 ;  /* 0x000000ab90907223 */ /* 0x000fe20000010092 */
[----:B------:R-:W-:Y:S01]  /*7180*/  LEA.HI.SX32 R146, R163, R163, 0x1b ;  /* 0x000000a3a3927211 */ /* 0x000fe200078fdaff */
[----:B------:R-:W-:Y:S01]  /*7190*/  FMUL.FTZ R162, R84, R191 ;  /* 0x000000bf54a27220 */ /* 0x000fe20000410000 */
[----:B------:R0:W-:Y:S01]  /*71a0*/  @!P0 STS.128 [R83.X16+0x21b0], R4 ;  /* 0x0021b00453008388 */ /* 0x0001e2000000cc00 */
[----:B------:R-:W-:-:S02]  /*71b0*/  FMUL.FTZ R164, R171, R0 ;  /* 0x00000000aba47220 */ /* 0x000fc40000410000 */
[----:B------:R-:W-:Y:S02]  /*71c0*/  FADD.FTZ R167, -R167, R144 ;  /* 0x00000090a7a77221 */ /* 0x000fe40000010100 */
[----:B------:R-:W-:Y:S02]  /*71d0*/  FADD.FTZ R158, R195, -R162 ;  /* 0x800000a2c39e7221 */ /* 0x000fe40000010000 */
[----:B------:R-:W-:Y:S02]  /*71e0*/  FMUL.FTZ R162, R169, R0 ;  /* 0x00000000a9a27220 */ /* 0x000fe40000410000 */
[----:B------:R-:W-:Y:S02]  /*71f0*/  FADD.FTZ R161, R168, R161 ;  /* 0x000000a1a8a17221 */ /* 0x000fe40000010000 */
[----:B------:R-:W-:Y:S02]  /*7200*/  FMUL.FTZ R159, R84, R185 ;  /* 0x000000b9549f7220 */ /* 0x000fe40000410000 */
[----:B------:R-:W-:-:S02]  /*7210*/  FMUL.FTZ R185, R153, R164 ;  /* 0x000000a499b97220 */ /* 0x000fc40000410000 */
[----:B------:R-:W-:Y:S02]  /*7220*/  FMUL.FTZ R165, R153, R162 ;  /* 0x000000a299a57220 */ /* 0x000fe40000410000 */
[C---:B0-----:R-:W-:Y:S01]  /*7230*/  FMUL.FTZ R5, R23.reuse, R164 ;  /* 0x000000a417057220 */ /* 0x041fe20000410000 */
[----:B------:R0:W-:Y:S01]  /*7240*/  STS [R146.X4+0x45c], R185 ;  /* 0x00045cb992007388 */ /* 0x0001e20000004800 */
[----:B------:R-:W-:Y:S02]  /*7250*/  FMUL.FTZ R4, R134, -R167 ;  /* 0x800000a786047220 */ /* 0x000fe40000410000 */
[-C--:B------:R-:W-:Y:S01]  /*7260*/  FFMA.FTZ R144, R22, R162.reuse, R5 ;  /* 0x000000a216907223 */ /* 0x080fe20000010005 */
[----:B------:R-:W-:Y:S01]  /*7270*/  STS [R146.X4+0x458], R165 ;  /* 0x000458a592007388 */ /* 0x000fe20000004800 */
[----:B------:R-:W-:Y:S02]  /*7280*/  FMUL.FTZ R5, R134, -R161 ;  /* 0x800000a186057220 */ /* 0x000fe40000410000 */
[----:B------:R-:W-:-:S02]  /*7290*/  FMUL.FTZ R7, R23, R162 ;  /* 0x000000a217077220 */ /* 0x000fc40000410000 */
[-C--:B------:R-:W-:Y:S02]  /*72a0*/  FMUL.FTZ R6, R167, R30.reuse ;  /* 0x0000001ea7067220 */ /* 0x080fe40000410000 */
[C---:B------:R-:W-:Y:S02]  /*72b0*/  FFMA.FTZ R163, R132.reuse, R161, -R4 ;  /* 0x000000a184a37223 */ /* 0x040fe40000010804 */
        /* <DEDUP_REMOVED lines=8> */
[C---:B------:R-:W-:Y:S02]  /*7340*/  FMUL.FTZ R189, R147.reuse, R4 ;  /* 0x0000000493bd7220 */ /* 0x040fe40000410000 */
[----:B------:R-:W-:-:S02]  /*7350*/  FMUL.FTZ R191, R147, R6 ;  /* 0x0000000693bf7220 */ /* 0x000fc40000410000 */
[----:B------:R-:W-:Y:S01]  /*7360*/  FFMA.FTZ R4, R156, R6, -R7 ;  /* 0x000000069c047223 */ /* 0x000fe20000010807 */
[----:B------:R1:W-:Y:S01]  /*7370*/  STS [R146.X4+0x450], R189 ;  /* 0x000450bd92007388 */ /* 0x0003e20000004800 */
[C---:B------:R-:W-:Y:S02]  /*7380*/  FMUL.FTZ R6, R130.reuse, -R163 ;  /* 0x800000a382067220 */ /* 0x040fe40000410000 */
[-C--:B------:R-:W-:Y:S01]  /*7390*/  FMUL.FTZ R130, R130, -R173.reuse ;  /* 0x800000ad82827220 */ /* 0x080fe20000410000 */
[----:B------:R2:W-:Y:S01]  /*73a0*/  STS [R146.X4+0x454], R191 ;  /* 0x000454bf92007388 */ /* 0x0005e20000004800 */
[C---:B0-----:R-:W-:Y:S02]  /*73b0*/  FFMA.FTZ R185, R128.reuse, R173, R6 ;  /* 0x000000ad80b97223 */ /* 0x041fe40000010006 */
[----:B------:R-:W-:Y:S02]  /*73c0*/  FFMA.FTZ R187, R128, R163, -R130 ;  /* 0x000000a380bb7223 */ /* 0x000fe40000010882 */
[----:B------:R-:W-:-:S02]  /*73d0*/  FADD.FTZ R185, -R172, R185 ;  /* 0x000000b9acb97221 */ /* 0x000fc40000010100 */
[----:B------:R-:W-:Y:S02]  /*73e0*/  FADD.FTZ R187, R170, R187 ;  /* 0x000000bbaabb7221 */ /* 0x000fe40000010000 */
[C---:B------:R-:W-:Y:S02]  /*73f0*/  FMUL.FTZ R6, R126.reuse, -R185 ;  /* 0x800000b97e067220 */ /* 0x040fe40000410000 */
[-C--:B------:R-:W-:Y:S02]  /*7400*/  FMUL.FTZ R126, R126, -R187.reuse ;  /* 0x800000bb7e7e7220 */ /* 0x080fe40000410000 */
[C---:B------:R-:W-:Y:S02]  /*7410*/  FFMA.FTZ R6, R124.reuse, R187, -R6 ;  /* 0x000000bb7c067223 */ /* 0x040fe40000010806 */
[----:B-1----:R-:W-:Y:S02]  /*7420*/  FFMA.FTZ R189, R124, R185, R126 ;  /* 0x000000b97cbd7223 */ /* 0x002fe4000001007e */
[----:B------:R-:W-:-:S02]  /*7430*/  FFMA.FTZ R154, R111, -R154, R197 ;  /* 0x8000009a6f9a7223 */ /* 0x000fc400000100c5 */
[-C--:B------:R-:W-:Y:S02]  /*7440*/  FMUL.FTZ R165, R173, R32.reuse ;  /* 0x00000020ada57220 */ /* 0x080fe40000410000 */
[----:B------:R-:W-:Y:S02]  /*7450*/  FADD.FTZ R189, -R178, R189 ;  /* 0x000000bdb2bd7221 */ /* 0x000fe40000010100 */
[----:B--2---:R-:W-:Y:S02]  /*7460*/  FADD.FTZ R191, R177, R6 ;  /* 0x00000006b1bf7221 */ /* 0x004fe40000010000 */
[----:B------:R-:W-:Y:S02]  /*7470*/  FMUL.FTZ R7, R163, R32 ;  /* 0x00000020a3077220 */ /* 0x000fe40000410000 */
[----:B------:R-:W-:Y:S02]  /*7480*/  FMUL.FTZ R128, R154, R165 ;  /* 0x000000a59a807220 */ /* 0x000fe40000410000 */
[----:B------:R-:W-:-:S02]  /*7490*/  FMUL.FTZ R6, R122, -R189 ;  /* 0x800000bd7a067220 */ /* 0x000fc40000410000 */
[----:B------:R-:W-:Y:S02]  /*74a0*/  FMUL.FTZ R122, R122, -R191 ;  /* 0x800000bf7a7a7220 */ /* 0x000fe40000410000 */
[-C--:B------:R-:W-:Y:S02]  /*74b0*/  FMUL.FTZ R132, R154, R7.reuse ;  /* 0x000000079a847220 */ /* 0x080fe40000410000 */
[-C--:B------:R-:W-:Y:S02]  /*74c0*/  FFMA.FTZ R130, R152, R7.reuse, R128 ;  /* 0x0000000798827223 */ /* 0x080fe40000010080 */
[----:B------:R-:W-:Y:S02]  /*74d0*/  FMUL.FTZ R193, R109, R7 ;  /* 0x000000076dc17220 */ /* 0x000fe40000410000 */
[----:B------:R-:W-:Y:S02]  /*74e0*/  FMUL.FTZ R7, R187, R34 ;  /* 0x00000022bb077220 */ /* 0x000fe40000410000 */
[----:B------:R-:W-:Y:S01]  /*74f0*/  FFMA.FTZ R122, R120, R189, R122 ;  /* 0x000000bd787a7223 */ /* 0x000fe2000001007a */
[----:B------:R-:W-:Y:S01]  /*7500*/  STS [R146.X4+0x448], R193 ;  /* 0x000448c192007388 */ /* 0x000fe20000004800 */
[----:B------:R-:W-:-:S02]  /*7510*/  FMUL.FTZ R197, R109, R165 ;  /* 0x000000a56dc57220 */ /* 0x000fc40000410000 */
[----:B------:R-:W-:Y:S02]  /*7520*/  FFMA.FTZ R207, R152, R165, -R132 ;  /* 0x000000a598cf7223 */ /* 0x000fe40000010884 */
[----:B------:R-:W-:Y:S01]  /*7530*/  FFMA.FTZ R177, R120, R191, -R6 ;  /* 0x000000bf78b17223 */ /* 0x000fe20000010806 */
[----:B------:R0:W-:Y:S01]  /*7540*/  STS [R146.X4+0x44c], R197 ;  /* 0x00044cc592007388 */ /* 0x0001e20000004800 */
[----:B------:R-:W-:Y:S02]  /*7550*/  FMUL.FTZ R165, R185, R34 ;  /* 0x00000022b9a57220 */ /* 0x000fe40000410000 */
[----:B------:R-:W-:Y:S02]  /*7560*/  FMUL.FTZ R6, R150, R7 ;  /* 0x0000000796067220 */ /* 0x000fe40000410000 */
[----:B------:R-:W-:Y:S02]  /*7570*/  FADD.FTZ R175, -R175, R122 ;  /* 0x0000007aafaf7221 */ /* 0x000fe40000010100 */
[----:B------:R-:W-:-:S02]  /*7580*/  FFMA.FTZ R205, R148, R165, -R6 ;  /* 0x000000a594cd7223 */ /* 0x000fc40000010806 */
[----:B------:R-:W-:Y:S02]  /*7590*/  FADD.FTZ R177, R176, R177 ;  /* 0x000000b1b0b17221 */ /* 0x000fe40000010000 */
[----:B------:R-:W-:Y:S02]  /*75a0*/  FMUL.FTZ R6, R116, -R175 ;  /* 0x800000af74067220 */ /* 0x000fe40000410000 */
[-C--:B------:R-:W-:Y:S02]  /*75b0*/  FMUL.FTZ R124, R150, R165.reuse ;  /* 0x000000a5967c7220 */ /* 0x080fe40000410000 */
[----:B0-----:R-:W-:Y:S02]  /*75c0*/  FMUL.FTZ R197, R115, R165 ;  /* 0x000000a573c57220 */ /* 0x001fe40000410000 */
[----:B------:R-:W-:Y:S02]  /*75d0*/  FMUL.FTZ R193, R189, R36 ;  /* 0x00000024bdc17220 */ /* 0x000fe40000410000 */
[-C--:B------:R-:W-:Y:S01]  /*75e0*/  FMUL.FTZ R116, R116, -R177.reuse ;  /* 0x800000b174747220 */ /* 0x080fe20000410000 */
[----:B------:R0:W-:Y:S01]  /*75f0*/  STS [R146.X4+0x444], R197 ;  /* 0x000444c592007388 */ /* 0x0001e20000004800 */
[----:B------:R-:W-:-:S02]  /*7600*/  FFMA.FTZ R165, R118, R177, -R6 ;  /* 0x000000b176a57223 */ /* 0x000fc40000010806 */
[-C--:B------:R-:W-:Y:S02]  /*7610*/  FFMA.FTZ R128, R148, R7.reuse, R124 ;  /* 0x0000000794807223 */ /* 0x080fe4000001007c */
[----:B------:R-:W-:Y:S02]  /*7620*/  FMUL.FTZ R195, R115, R7 ;  /* 0x0000000773c37220 */ /* 0x000fe40000410000 */
[----:B------:R-:W-:Y:S02]  /*7630*/  FMUL.FTZ R7, R191, R36 ;  /* 0x00000024bf077220 */ /* 0x000fe40000410000 */
[----:B------:R-:W-:Y:S01]  /*7640*/  FMUL.FTZ R6, R142, R193 ;  /* 0x000000c18e067220 */ /* 0x000fe20000410000 */
[----:B------:R1:W-:Y:S01]  /*7650*/  STS [R146.X4+0x440], R195 ;  /* 0x000440c392007388 */ /* 0x0003e20000004800 */
[----:B------:R-:W-:Y:S02]  /*7660*/  FFMA.FTZ R116, R118, R175, R116 ;  /* 0x000000af76747223 */ /* 0x000fe40000010074 */
[----:B------:R-:W-:-:S02]  /*7670*/  FADD.FTZ R165, R180, R165 ;  /* 0x000000a5b4a57221 */ /* 0x000fc40000010000 */
        /* <DEDUP_REMOVED lines=10> */
[----:B------:R-:W-:Y:S02]  /*7720*/  FADD.FTZ R26, R26, R7 ;  /* 0x000000071a1a7221 */ /* 0x000fe40000010000 */
[----:B------:R-:W-:Y:S02]  /*7730*/  FMUL.FTZ R112, R29, R42 ;  /* 0x0000002a1d707220 */ /* 0x000fe40000410000 */
[----:B------:R-:W-:-:S02]  /*7740*/  FFMA.FTZ R203, R140, R193, -R116 ;  /* 0x000000c18ccb7223 */ /* 0x000fc40000010874 */
[----:B------:R-:W-:Y:S02]  /*7750*/  FMUL.FTZ R6, R26, R42 ;  /* 0x0000002a1a067220 */ /* 0x000fe40000410000 */
[----:B------:R-:W-:Y:S02]  /*7760*/  FMUL.FTZ R116, R179, R40 ;  /* 0x00000028b3747220 */ /* 0x000fe40000410000 */
[----:B------:R-:W-:Y:S02]  /*7770*/  FMUL.FTZ R7, R25, R112 ;  /* 0x0000007019077220 */ /* 0x000fe40000410000 */
[----:B------:R-:W-:Y:S02]  /*7780*/  FMUL.FTZ R201, R121, R193 ;  /* 0x000000c179c97220 */ /* 0x000fe40000410000 */
[----:B0-----:R-:W-:Y:S02]  /*7790*/  FMUL.FTZ R197, R175, R38 ;  /* 0x00000026afc57220 */ /* 0x001fe40000410000 */
[----:B------:R-:W-:Y:S01]  /*77a0*/  FMUL.FTZ R114, R165, R40 ;  /* 0x00000028a5727220 */ /* 0x000fe20000410000 */
[----:B------:R0:W-:Y:S01]  /*77b0*/  STS [R146.X4+0x43c], R201 ;  /* 0x00043cc992007388 */ /* 0x0001e20000004800 */
[----:B------:R-:W-:-:S02]  /*77c0*/  FMUL.FTZ R118, R28, R116 ;  /* 0x000000741c767220 */ /* 0x000fc40000410000 */
[-C--:B------:R-:W-:Y:S02]  /*77d0*/  FFMA.FTZ R7, R24, R6.reuse, R7 ;  /* 0x0000000618077223 */ /* 0x080fe40000010007 */
[----:B------:R-:W-:Y:S02]  /*77e0*/  FMUL.FTZ R193, R25, R6 ;  /* 0x0000000619c17220 */ /* 0x000fe40000410000 */
[----:B-1----:R-:W-:Y:S02]  /*77f0*/  FMUL.FTZ R195, R177, R38 ;  /* 0x00000026b1c37220 */ /* 0x002fe40000410000 */
[----:B------:R-:W-:Y:S02]  /*7800*/  FMUL.FTZ R122, R138, R197 ;  /* 0x000000c58a7a7220 */ /* 0x000fe40000410000 */
        /* <DEDUP_REMOVED lines=65> */
.L_x_11753:
[----:B-1----:R-:W-:Y:S05]  /*7c20*/  BSYNC B0 ;  /* 0x0000000000007941 */ /* 0x002fea0003800000 */
.L_x_11752:
        /* <DEDUP_REMOVED lines=9> */
.L_x_11755:
[----:B------:R-:W-:Y:S05]  /*7cc0*/  BSYNC B0 ;  /* 0x0000000000007941 */ /* 0x000fea0003800000 */
.L_x_11754:
        /* <DEDUP_REMOVED lines=14> */
.L_x_11757:
[----:B------:R-:W-:Y:S05]  /*7db0*/  BSYNC B0 ;  /* 0x0000000000007941 */ /* 0x000fea0003800000 */
.L_x_11756:
[----:B------:R-:W2:Y:S01]  /*7dc0*/  LDS R7, [R7.X4+0x5a0] ;  /* 0x0005a00007077984 */ /* 0x000ea20000004800 */
[----:B------:R-:W-:Y:S01]  /*7dd0*/  BSSY B0, `(.L_x_11758) ;  /* 0x0000005000007945 */ /* 0x000fe20003800000 */
[----:B-1----:R-:W-:Y:S02]  /*7de0*/  IADD3 R5, R72, 0xa0, RZ ;  /* 0x000000a048057810 */ /* 0x002fe40007ffe0ff */
[----:B------:R-:W-:Y:S01]  /*7df0*/  LEA.HI.SX32 R193, R193, R72, 0x1b ;  /* 0x00000048c1c17211 */ /* 0x000fe200078fdaff */
[----:B------:R-:W-:Y:S05]  /*7e00*/  @!P0 BRA `(.L_x_11759) ;  /* 0x0000001000008947 */ /* 0x000fea0003800000 */
[----:B--2---:R1:W-:Y:S02]  /*7e10*/  RED.E.ADD.F32.FTZ.RN.STRONG.GPU [R20.64+-0x680], R7 ;  /* 0xfff980071400798e */ /* 0x0043e4000c10e786 */
.L_x_11759:
[----:B------:R-:W-:Y:S05]  /*7e20*/  BSYNC B0 ;  /* 0x0000000000007941 */ /* 0x000fea0003800000 */
.L_x_11758:
[----:B------:R-:W3:Y:S01]  /*7e30*/  LDS R193, [R193.X4+0x620] ;  /* 0x00062000c1c17984 */ /* 0x000ee20000004800 */
[----:B------:R-:W-:Y:S01]  /*7e40*/  BSSY B0, `(.L_x_11760) ;  /* 0x0000005000007945 */ /* 0x000fe20003800000 */
[----:B-12---:R-:W-:Y:S02]  /*7e50*/  IADD3 R7, R72, 0xc0, RZ ;  /* 0x000000c048077810 */ /* 0x006fe40007ffe0ff */
[----:B------:R-:W-:Y:S01]  /*7e60*/  LEA.HI.SX32 R5, R5, R72, 0x1b ;  /* 0x0000004805057211 */ /* 0x000fe200078fdaff */
[----:B------:R-:W-:Y:S05]  /*7e70*/  @!P1 BRA `(.L_x_11761) ;  /* 0x0000001000009947 */ /* 0x000fea0003800000 */
[----:B---3--:R1:W-:Y:S02]  /*7e80*/  RED.E.ADD.F32.FTZ.RN.STRONG.GPU [R20.64+-0x600], R193 ;  /* 0xfffa00c11400798e */ /* 0x0083e4000c10e786 */
.L_x_11761:
[----:B------:R-:W-:Y:S05]  /*7e90*/  BSYNC B0 ;  /* 0x0000000000007941 */ /* 0x000fea0003800000 */
.L_x_11760:
[----:B------:R-:W2:Y:S01]  /*7ea0*/  LDS R5, [R5.X4+0x6a0] ;  /* 0x0006a00005057984 */ /* 0x000ea20000004800 */
[----:B------:R-:W-:Y:S01]  /*7eb0*/  BSSY B0, `(.L_x_11762) ;  /* 0x0000005000007945 */ /* 0x000fe20003800000 */
[----:B-1-3--:R-:W-:-:S02]  /*7ec0*/  IADD3 R193, R72, 0xe0, RZ ;  /* 0x000000e048c17810 */ /* 0x00afc40007ffe0ff */
[----:B------:R-:W-:Y:S01]  /*7ed0*/  LEA.HI.SX32 R7, R7, R72, 0x1b ;  /* 0x0000004807077211 */ /* 0x000fe200078fdaff */
[----:B------:R-:W-:Y:S05]  /*7ee0*/  @!P2 BRA `(.L_x_11763) ;  /* 0x000000100000a947 */ /* 0x000fea0003800000 */
[----:B--2---:R1:W-:Y:S02]  /*7ef0*/  RED.E.ADD.F32.FTZ.RN.STRONG.GPU [R20.64+-0x580], R5 ;  /* 0xfffa80051400798e */ /* 0x0043e4000c10e786 */
.L_x_11763:
[----:B------:R-:W-:Y:S05]  /*7f00*/  BSYNC B0 ;  /* 0x0000000000007941 */ /* 0x000fea0003800000 */
.L_x_11762:
[----:B------:R-:W3:Y:S01]  /*7f10*/  LDS R7, [R7.X4+0x720] ;  /* 0x0007200007077984 */ /* 0x000ee20000004800 */
[----:B------:R-:W-:Y:S01]  /*7f20*/  BSSY B0, `(.L_x_11764) ;  /* 0x0000005000007945 */ /* 0x000fe20003800000 */
[----:B-12---:R-:W-:Y:S02]  /*7f30*/  IADD3 R5, R72, 0x100, RZ ;  /* 0x0000010048057810 */ /* 0x006fe40007ffe0ff */
[----:B------:R-:W-:Y:S01]  /*7f40*/  LEA.HI.SX32 R193, R193, R72, 0x1b ;  /* 0x00000048c1c17211 */ /* 0x000fe200078fdaff */
[----:B------:R-:W-:Y:S05]  /*7f50*/  @!P3 BRA `(.L_x_11765) ;  /* 0x000000100000b947 */ /* 0x000fea0003800000 */
[----:B---3--:R1:W-:Y:S02]  /*7f60*/  RED.E.ADD.F32.FTZ.RN.STRONG.GPU [R20.64+-0x500], R7 ;  /* 0xfffb00071400798e */ /* 0x0083e4000c10e786 */
.L_x_11765:
[----:B------:R-:W-:Y:S05]  /*7f70*/  BSYNC B0 ;  /* 0x0000000000007941 */ /* 0x000fea0003800000 */
.L_x_11764:
[----:B------:R-:W2:Y:S01]  /*7f80*/  LDS R193, [R193.X4+0x7a0] ;  /* 0x0007a000c1c17984 */ /* 0x000ea20000004800 */
[----:B------:R-:W-:Y:S01]  /*7f90*/  BSSY B0, `(.L_x_11766) ;  /* 0x0000004000007945 */ /* 0x000fe20003800000 */
[----:B------:R-:W-:Y:S01]  /*7fa0*/  LEA.HI.SX32 R5, R5, R72, 0x1b ;  /* 0x0000004805057211 */ /* 0x000fe200078fdaff */
[----:B------:R-:W-:Y:S05]  /*7fb0*/  @!P4 BRA `(.L_x_11767) ;  /* 0x000000100000c947 */ /* 0x000fea0003800000 */
[----:B--2---:R2:W-:Y:S02]  /*7fc0*/  RED.E.ADD.F32.FTZ.RN.STRONG.GPU [R20.64+-0x480], R193 ;  /* 0xfffb80c11400798e */ /* 0x0045e4000c10e786 */
.L_x_11767:
[----:B------:R-:W-:Y:S05]  /*7fd0*/  BSYNC B0 ;  /* 0x0000000000007941 */ /* 0x000fea0003800000 */
.L_x_11766:
[----:B------:R-:W4:Y:S01]  /*7fe0*/  LDS R5, [R5.X4+0x820] ;  /* 0x0008200005057984 */ /* 0x000f220000004800 */
[----:B------:R-:W-:Y:S01]  /*7ff0*/  BSSY B0, `(.L_x_11768) ;  /* 0x0000005000007945 */ /* 0x000fe20003800000 */
[----:B-1-3--:R-:W-:-:S02]  /*8000*/  IADD3 R7, R72, 0x120, RZ ;  /* 0x0000012048077810 */ /* 0x00afc40007ffe0ff */
[----:B--2---:R-:W-:Y:S01]  /*8010*/  IADD3 R193, R72, 0x140, RZ ;  /* 0x0000014048c17810 */ /* 0x004fe20007ffe0ff */
[----:B------:R-:W-:Y:S05]  /*8020*/  @!P5 BRA `(.L_x_11769) ;  /* 0x000000100000d947 */ /* 0x000fea0003800000 */
[----:B----4-:R1:W-:Y:S02]  /*8030*/  RED.E.ADD.F32.FTZ.RN.STRONG.GPU [R20.64+-0x400], R5 ;  /* 0xfffc00051400798e */ /* 0x0103e4000c10e786 */
.L_x_11769:
[----:B------:R-:W-:Y:S05]  /*8040*/  BSYNC B0 ;  /* 0x0000000000007941 */ /* 0x000fea0003800000 */
.L_x_11768:
        /* <DEDUP_REMOVED lines=14> */
.L_x_11771:
[----:B------:R-:W-:Y:S05]  /*8130*/  BSYNC B0 ;  /* 0x0000000000007941 */ /* 0x000fea0003800000 */
.L_x_11770:
[----:B------:R-:W2:Y:S01]  /*8140*/  LDS R193, [R193.X4+0x920] ;  /* 0x00092000c1c17984 */ /* 0x000ea20000004800 */
[----:B------:R-:W-:Y:S01]  /*8150*/  BSSY B0, `(.L_x_11772) ;  /* 0x0000005000007945 */ /* 0x000fe20003800000 */
[----:B-1----:R-:W-:-:S02]  /*8160*/  IADD3 R7, R72, 0x180, RZ ;  /* 0x0000018048077810 */ /* 0x002fc40007ffe0ff */
[----:B------:R-:W-:Y:S01]  /*8170*/  LEA.HI.SX32 R5, R5, R72, 0x1b ;  /* 0x0000004805057211 */ /* 0x000fe200078fdaff */
[----:B------:R-:W-:Y:S05]  /*8180*/  @!P0 BRA `(.L_x_11773) ;  /* 0x0000001000008947 */ /* 0x000fea0003800000 */
[----:B--2---:R1:W-:Y:S02]  /*8190*/  RED.E.ADD.F32.FTZ.RN.STRONG.GPU [R20.64+-0x300], R193 ;  /* 0xfffd00c11400798e */ /* 0x0043e4000c10e786 */
.L_x_11773:
[----:B------:R-:W-:Y:S05]  /*81a0*/  BSYNC B0 ;  /* 0x0000000000007941 */ /* 0x000fea0003800000 */
.L_x_11772:
[----:B------:R-:W3:Y:S01]  /*81b0*/  LDS R5, [R5.X4+0x9a0] ;  /* 0x0009a00005057984 */ /* 0x000ee20000004800 */
[----:B------:R-:W-:Y:S01]  /*81c0*/  BSSY B0, `(.L_x_11774) ;  /* 0x0000005000007945 */ /* 0x000fe20003800000 */
[----:B-12---:R-:W-:Y:S02]  /*81d0*/  IADD3 R193, R72, 0x1a0, RZ ;  /* 0x000001a048c17810 */ /* 0x006fe40007ffe0ff */
[----:B------:R-:W-:Y:S01]  /*81e0*/  LEA.HI.SX32 R7, R7, R72, 0x1b ;  /* 0x0000004807077211 */ /* 0x000fe200078fdaff */
[----:B------:R-:W-:Y:S05]  /*81f0*/  @!P1 BRA `(.L_x_11775) ;  /* 0x0000001000009947 */ /* 0x000fea0003800000 */
[----:B---3--:R1:W-:Y:S02]  /*8200*/  RED.E.ADD.F32.FTZ.RN.STRONG.GPU [R20.64+-0x280], R5 ;  /* 0xfffd80051400798e */ /* 0x0083e4000c10e786 */
.L_x_11775:
[----:B------:R-:W-:Y:S05]  /*8210*/  BSYNC B0 ;  /* 0x0000000000007941 */ /* 0x000fea0003800000 */
.L_x_11774:
[----:B------:R-:W2:Y:S01]  /*8220*/  LDS R7, [R7.X4+0xa20] ;  /* 0x000a200007077984 */ /* 0x000ea20000004800 */
[----:B------:R-:W-:Y:S01]  /*8230*/  BSSY B0, `(.L_x_11776) ;  /* 0x0000005000007945 */ /* 0x000fe20003800000 */
[----:B-1-3--:R-:W-:Y:S02]  /*8240*/  IADD3 R5, R72, 0x1c0, RZ ;  /* 0x000001c048057810 */ /* 0x00afe40007ffe0ff */
[----:B------:R-:W-:Y:S01]  /*8250*/  LEA.HI.SX32 R193, R193, R72, 0x1b ;  /* 0x00000048c1c17211 */ /* 0x000fe200078fdaff */
[----:B------:R-:W-:Y:S05]  /*8260*/  @!P2 BRA `(.L_x_11777) ;  /* 0x000000100000a947 */ /* 0x000fea0003800000 */
[----:B--2---:R1:W-:Y:S02]  /*8270*/  RED.E.ADD.F32.FTZ.RN.STRONG.GPU [R20.64+-0x200], R7 ;  /* 0xfffe00071400798e */ /* 0x0043e4000c10e786 */
.L_x_11777:
[----:B------:R-:W-:Y:S05]  /*8280*/  BSYNC B0 ;  /* 0x0000000000007941 */ /* 0x000fea0003800000 */
.L_x_11776:
[----:B------:R-:W3:Y:S01]  /*8290*/  LDS R193, [R193.X4+0xaa0] ;  /* 0x000aa000c1c17984 */ /* 0x000ee20000004800 */
[----:B------:R-:W-:Y:S01]  /*82a0*/  BSSY B0, `(.L_x_11778) ;  /* 0x0000005000007945 */ /* 0x000fe20003800000 */
[----:B-12---:R-:W-:-:S02]  /*82b0*/  IADD3 R7, R72, 0x1e0, RZ ;  /* 0x000001e048077810 */ /* 0x006fc40007ffe0ff */
[----:B------:R-:W-:Y:S01]  /*82c0*/  LEA.HI.SX32 R5, R5, R72, 0x1b ;  /* 0x0000004805057211 */ /* 0x000fe200078fdaff */
[----:B------:R-:W-:Y:S05]  /*82d0*/  @!P3 BRA `(.L_x_11779) ;  /* 0x000000100000b947 */ /* 0x000fea0003800000 */
[----:B---3--:R1:W-:Y:S02]  /*82e0*/  RED.E.ADD.F32.FTZ.RN.STRONG.GPU [R20.64+-0x180], R193 ;  /* 0xfffe80c11400798e */ /* 0x0083e4000c10e786 */
.L_x_11779:
[----:B------:R-:W-:Y:S05]  /*82f0*/  BSYNC B0 ;  /* 0x0000000000007941 */ /* 0x000fea0003800000 */
.L_x_11778:
[----:B------:R-:W2:Y:S01]  /*8300*/  LDS R5, [R5.X4+0xb20] ;  /* 0x000b200005057984 */ /* 0x000ea20000004800 */
[----:B------:R-:W-:Y:S01]  /*8310*/  BSSY B0, `(.L_x_11780) ;  /* 0x0000004000007945 */ /* 0x000fe20003800000 */
[----:B------:R-:W-:Y:S01]  /*8320*/  LEA.HI.SX32 R7, R7, R72, 0x1b ;  /* 0x0000004807077211 */ /* 0x000fe200078fdaff */
[----:B------:R-:W-:Y:S05]  /*8330*/  @!P4 BRA `(.L_x_11781) ;  /* 0x000000100000c947 */ /* 0x000fea0003800000 */
[----:B--2---:R2:W-:Y:S02]  /*8340*/  RED.E.ADD.F32.FTZ.RN.STRONG.GPU [R20.64+-0x100], R5 ;  /* 0xffff00051400798e */ /* 0x0045e4000c10e786 */
.L_x_11781:
[----:B------:R-:W-:Y:S05]  /*8350*/  BSYNC B0 ;  /* 0x0000000000007941 */ /* 0x000fea0003800000 */
.L_x_11780:
[----:B------:R-:W4:Y:S01]  /*8360*/  LDS R7, [R7.X4+0xba0] ;  /* 0x000ba00007077984 */ /* 0x000f220000004800 */
[----:B------:R-:W-:Y:S01]  /*8370*/  BSSY B0, `(.L_x_11782) ;  /* 0x0000003000007945 */ /* 0x000fe20003800000 */
[----:B------:R-:W-:Y:S05]  /*8380*/  @!P5 BRA `(.L_x_11783) ;  /* 0x000000100000d947 */ /* 0x000fea0003800000 */
[----:B----4-:R4:W-:Y:S02]  /*8390*/  RED.E.ADD.F32.FTZ.RN.STRONG.GPU [R20.64+-0x80], R7 ;  /* 0xffff80071400798e */ /* 0x0109e4000c10e786 */
.L_x_11783:
[----:B------:R-:W-:Y:S05]  /*83a0*/  BSYNC B0 ;  /* 0x0000000000007941 */ /* 0x000fea0003800000 */
.L_x_11782:
        /* <DEDUP_REMOVED lines=88> */
[----:B------:R-:W-:Y:S01]  /*8930*/  FFMA.FTZ R103, R110, R32, R103 ;  /* 0x000000206e677223 */ /* 0x000fe20000010067 */
[----:B------:R-:W-:Y:S01]  /*8940*/  SHFL.DOWN PT, R23, R4, 0x10, 0x1f ;  /* 0x0a001f0004177f89 */ /* 0x000fe200000e0000 */
[----:B------:R-:W-:Y:S02]  /*8950*/  FFMA.FTZ R109, R109, R110, R154 ;  /* 0x0000006e6d6d7223 */ /* 0x000fe4000001009a */
[----:B------:R-:W-:Y:S01]  /*8960*/  FADD.FTZ R99, R22, R99 ;  /* 0x0000006316637221 */ /* 0x000fe20000010000 */
[----:B------:R-:W0:Y:S01]  /*8970*/  SHFL.DOWN PT, R110, R5, 0x10, 0x1f ;  /* 0x0a001f00056e7f89 */ /* 0x000e2200000e0000 */
[----:B------:R-:W-:Y:S02]  /*8980*/  FMUL.FTZ R22, R119, R185 ;  /* 0x000000b977167220 */ /* 0x000fe40000410000 */
[----:B------:R-:W-:Y:S02]  /*8990*/  FFMA.FTZ R105, R20, R36, R105 ;  /* 0x0000002414697223 */ /* 0x000fe40000010069 */
        /* <DEDUP_REMOVED lines=58> */
.L_x_11785:
[----:B0-----:R-:W-:Y:S05]  /*8d40*/  BSYNC B0 ;  /* 0x0000000000007941 */ /* 0x001fea0003800000 */
.L_x_11784:
[----:B------:R-:W-:Y:S02]  /*8d50*/  IADD3 R83, R83, 0x1, RZ ;  /* 0x0000000153537810 */ /* 0x000fe40007ffe0ff */
[----:B------:R-:W-:-:S02]  /*8d60*/  IADD3 R82, P1, R82, 0x1, RZ ;  /* 0x0000000152527810 */ /* 0x000fc40007f3e0ff */
[----:B------:R-:W-:Y:S02]  /*8d70*/  ISETP.GE.AND P0, PT, R83, c[0x0][0x16c], PT ;  /* 0x00005b0053007a0c */ /* 0x000fe40003f06270 */
[----:B------:R-:W-:-:S11]  /*8d80*/  IADD3.X R81, RZ, R81, RZ, P1, !PT ;  /* 0x00000051ff517210 */ /* 0x000fd60000ffe4ff */
[----:B------:R-:W-:Y:S01]  /*8d90*/  @P0 CALL.REL.NOINC `(.L_x_11739) ;  /* 0x0000001000000944 */ /* 0x000fe20003c00000 */
[----:B------:R-:W-:Y:S05]  /*8da0*/  BRA `(.L_x_11786) ;  /* 0xffffb2a000007947 */ /* 0x000fea000383ffff */
.L_x_11739:
        /* <DEDUP_REMOVED lines=57> */
[----:B0-----:R-:W-:-:S05]  /*9140*/  HADD2.F32 R5, -RZ, R12.H0_H0 ;  /* 0x2000000cff057230 */ /* 0x001fca0000004100 */
[----:B------:R-:W-:Y:S01]  /*9150*/  FADD.FTZ R7, R5, R76 ;  /* 0x0000004c05077221 */ /* 0x000fe20000010000 */
[----:B-1----:R-:W-:-:S04]  /*9160*/  HADD2.F32 R5, -RZ, R10.H0_H0 ;  /* 0x2000000aff057230 */ /* 0x002fc80000004100 */
[----:B------:R-:W-:Y:S01]  /*9170*/  FSETP.GTU.FTZ.AND P0, PT, R7, 20, PT ;  /* 0x41a000000700780b */ /* 0x000fe20003f1c000 */
[--C-:B------:R-:W-:Y:S01]  /*9180*/  FADD.FTZ R10, R5, R76.reuse ;  /* 0x0000004c050a7221 */ /* 0x100fe20000010000 */
[----:B--2---:R-:W-:Y:S02]  /*9190*/  HADD2.F32 R5, -RZ, R3.H0_H0 ;  /* 0x20000003ff057230 */ /* 0x004fe40000004100 */
[----:B------:R-:W0:Y:S02]  /*91a0*/  LDS.U16 R3, [R46+0xc] ;  /* 0x00000c002e037984 */ /* 0x000e240000000400 */
[----:B------:R-:W-:Y:S01]  /*91b0*/  FSETP.GTU.FTZ.AND P5, PT, R10, 20, PT ;  /* 0x41a000000a00780b */ /* 0x000fe20003fbc000 */
[----:B------:R-:W-:Y:S01]  /*91c0*/  FADD.FTZ R12, R5, R76 ;  /* 0x0000004c050c7221 */ /* 0x000fe20000010000 */
[----:B---3--:R-:W-:Y:S01]  /*91d0*/  HADD2.F32 R11, -RZ, R0.H0_H0 ;  /* 0x20000000ff0b7230 */ /* 0x008fe20000004100 */
[----:B------:R-:W1:Y:S04]  /*91e0*/  LDS.U16 R5, [R46+0xe] ;  /* 0x00000e002e057984 */ /* 0x000e680000000400 */
[----:B------:R-:W-:Y:S01]  /*91f0*/  @!P0 FMUL.FTZ R6, R7, -1.4426950216293334961 ;  /* 0xbfb8aa3b07068820 */ /* 0x000fe20000410000 */
[----:B------:R-:W-:Y:S01]  /*9200*/  BAR.SYNC.DEFER_BLOCKING 0x0 ;  /* 0x0000000000007b1d */ /* 0x000fe20000010000 */
[----:B------:R-:W-:-:S05]  /*9210*/  FSETP.GTU.FTZ.AND P4, PT, R12, 20, PT ;  /* 0x41a000000c00780b */ /* 0x000fca0003f9c000 */
[----:B------:R-:W2:Y:S01]  /*9220*/  @!P0 MUFU.EX2 R6, R6 ;  /* 0x0000000600068308 */ /* 0x000ea20000000800 */
[----:B------:R-:W-:-:S07]  /*9230*/  @!P5 FMUL.FTZ R7, R10, -1.4426950216293334961 ;  /* 0xbfb8aa3b0a07d820 */ /* 0x000fce0000410000 */
[----:B------:R-:W-:Y:S01]  /*9240*/  @!P4 FMUL.FTZ R10, R12, -1.4426950216293334961 ;  /* 0xbfb8aa3b0c0ac820 */ /* 0x000fe20000410000 */
[----:B------:R-:W3:Y:S01]  /*9250*/  @!P5 MUFU.EX2 R7, R7 ;  /* 0x000000070007d308 */ /* 0x000ee20000000800 */
[----:B------:R-:W-:Y:S02]  /*9260*/  FADD.FTZ R12, R11, R76 ;  /* 0x0000004c0b0c7221 */ /* 0x000fe40000010000 */
[----:B--2---:R-:W-:-:S03]  /*9270*/  @!P0 FADD.FTZ R0, R6, 1 ;  /* 0x3f80000006008421 */ /* 0x004fc60000010000 */
[----:B------:R-:W-:Y:S02]  /*9280*/  FSETP.GTU.FTZ.AND P3, PT, R12, 20, PT ;  /* 0x41a000000c00780b */ /* 0x000fe40003f7c000 */
[----:B------:R-:W2:Y:S01]  /*9290*/  @!P0 MUFU.RCP R13, R0 ;  /* 0x00000000000d8308 */ /* 0x000ea20000001000 */
[----:B----4-:R-:W-:Y:S02]  /*92a0*/  HADD2.F32 R11, -RZ, R2.H0_H0 ;  /* 0x20000002ff0b7230 */ /* 0x010fe40000004100 */
[----:B0-----:R-:W-:Y:S01]  /*92b0*/  HADD2.F32 R3, -RZ, R3.H0_H0 ;  /* 0x20000003ff037230 */ /* 0x001fe20000004100 */
[----:B---3--:R-:W-:Y:S02]  /*92c0*/  @!P5 FADD.FTZ R7, R7, 1 ;  /* 0x3f8000000707d421 */ /* 0x008fe40000010000 */
[----:B------:R-:W-:Y:S01]  /*92d0*/  FADD.FTZ R6, R11, R76 ;  /* 0x0000004c0b067221 */ /* 0x000fe20000010000 */
[----:B------:R-:W-:-:S04]  /*92e0*/  HADD2.F32 R11, -RZ, R4.H0_H0 ;  /* 0x20000004ff0b7230 */ /* 0x000fc80000004100 */
[----:B------:R-:W-:Y:S01]  /*92f0*/  @!P3 FMUL.FTZ R2, R12, -1.4426950216293334961 ;  /* 0xbfb8aa3b0c02b820 */ /* 0x000fe20000410000 */
[----:B------:R0:W3:Y:S01]  /*9300*/  @!P5 MUFU.RCP R4, R7 ;  /* 0x000000070004d308 */ /* 0x0000e20000001000 */
[----:B------:R-:W-:Y:S02]  /*9310*/  FADD.FTZ R12, R3, R76 ;  /* 0x0000004c030c7221 */ /* 0x000fe40000010000 */
[----:B--2---:R-:W-:-:S03]  /*9320*/  @!P0 FMUL.FTZ R94, R94, R13 ;  /* 0x0000000d5e5e8220 */ /* 0x004fc60000410000 */
[----:B------:R-:W-:Y:S01]  /*9330*/  FSETP.GTU.FTZ.AND P0, PT, R12, 20, PT ;  /* 0x41a000000c00780b */ /* 0x000fe20003f1c000 */
[----:B------:R-:W-:-:S05]  /*9340*/  FADD.FTZ R11, R11, R76 ;  /* 0x0000004c0b0b7221 */ /* 0x000fca0000010000 */
[----:B------:R-:W-:Y:S02]  /*9350*/  FSETP.GTU.FTZ.AND P1, PT, R11, 20, PT ;  /* 0x41a000000b00780b */ /* 0x000fe40003f3c000 */
[----:B0-----:R-:W-:Y:S01]  /*9360*/  PRMT R7, R105, 0x7632, R7 ;  /* 0x0000763269077816 */ /* 0x001fe20000000007 */
[----:B---3--:R-:W-:-:S04]  /*9370*/  @!P5 FMUL.FTZ R93, R93, R4 ;  /* 0x000000045d5dd220 */ /* 0x008fc80000410000 */
[----:B------:R-:W-:Y:S01]  /*9380*/  @!P0 FMUL.FTZ R4, R12, -1.4426950216293334961 ;  /* 0xbfb8aa3b0c048820 */ /* 0x000fe20000410000 */
[----:B------:R-:W-:Y:S01]  /*9390*/  PRMT R12, R103, 0x7632, R12 ;  /* 0x00007632670c7816 */ /* 0x000fe2000000000c */
[----:B------:R-:W-:Y:S01]  /*93a0*/  STS.U16 [R46], R107 ;  /* 0x0000006b2e007388 */ /* 0x000fe20000000400 */
[----:B------:R-:W-:-:S03]  /*93b0*/  FSETP.GTU.FTZ.AND P2, PT, R6, 20, PT ;  /* 0x41a000000600780b */ /* 0x000fc60003f5c000 */
[----:B------:R-:W-:Y:S01]  /*93c0*/  STS.U16 [R46+0x2], R23 ;  /* 0x000002172e007388 */ /* 0x000fe20000000400 */
[----:B------:R-:W-:-:S03]  /*93d0*/  @!P1 FMUL.FTZ R3, R11, -1.4426950216293334961 ;  /* 0xbfb8aa3b0b039820 */ /* 0x000fc60000410000 */
[----:B------:R-:W-:Y:S04]  /*93e0*/  STS.U16 [R46+0x4], R105 ;  /* 0x000004692e007388 */ /* 0x000fe80000000400 */
        /* <DEDUP_REMOVED lines=17> */
[----:B------:R-:W-:-:S04]  /*9500*/  @!P2 FMUL.FTZ R0, R6, -1.4426950216293334961 ;  /* 0xbfb8aa3b0600a820 */ /* 0x000fc80000410000 */
[----:B------:R-:W-:-:S05]  /*9510*/  FADD.FTZ R6, R5, R76 ;  /* 0x0000004c05067221 */ /* 0x000fca0000010000 */
[C---:B------:R-:W-:Y:S01]  /*9520*/  FSETP.GTU.FTZ.AND P5, PT, R6.reuse, 20, PT ;  /* 0x41a000000600780b */ /* 0x040fe20003fbc000 */
[----:B------:R-:W1:Y:S08]  /*9530*/  @!P4 MUFU.EX2 R10, R10 ;  /* 0x0000000a000ac308 */ /* 0x000e700000000800 */
[----:B------:R-:W2:Y:S01]  /*9540*/  @!P3 MUFU.EX2 R2, R2 ;  /* 0x000000020002b308 */ /* 0x000ea20000000800 */
[----:B------:R-:W3:Y:S03]  /*9550*/  LDS R37, [0x210] ;  /* 0x00021000ff257984 */ /* 0x000ee60000000800 */
[----:B------:R-:W-:-:S04]  /*9560*/  @!P5 FMUL.FTZ R6, R6, -1.4426950216293334961 ;  /* 0xbfb8aa3b0606d820 */ /* 0x000fc80000410000 */
[----:B------:R-:W-:Y:S01]  /*9570*/  @!P1 MUFU.EX2 R3, R3 ;  /* 0x0000000300039308 */ /* 0x000fe20000000800 */
[----:B-1----:R-:W-:-:S07]  /*9580*/  @!P4 FADD.FTZ R10, R10, 1 ;  /* 0x3f8000000a0ac421 */ /* 0x002fce0000010000 */
[----:B------:R-:W1:Y:S01]  /*9590*/  @!P5 MUFU.EX2 R6, R6 ;  /* 0x000000060006d308 */ /* 0x000e620000000800 */
[----:B--2---:R-:W-:Y:S02]  /*95a0*/  @!P3 FADD.FTZ R2, R2, 1 ;  /* 0x3f8000000202b421 */ /* 0x004fe40000010000 */
[----:B0-----:R-:W-:-:S05]  /*95b0*/  IMAD R12, R74, c[0x0][0x2d8], RZ ;  /* 0x0000b6004a0c7a24 */ /* 0x001fca00078e02ff */
[----:B------:R-:W0:Y:S01]  /*95c0*/  @!P2 MUFU.EX2 R0, R0 ;  /* 0x000000000000a308 */ /* 0x000e220000000800 */
[----:B------:R-:W-:-:S07]  /*95d0*/  IMAD R43, R77, c[0x0][0x2dc], R12 ;  /* 0x0000b7004d2b7a24 */ /* 0x000fce00078e020c */
[----:B------:R2:W4:Y:S01]  /*95e0*/  @!P0 MUFU.EX2 R5, R4 ;  /* 0x0000000400058308 */ /* 0x0005220000000800 */
[----:B-1----:R-:W-:-:S07]  /*95f0*/  @!P5 FADD.FTZ R6, R6, 1 ;  /* 0x3f8000000606d421 */ /* 0x002fce0000010000 */
[----:B------:R-:W1:Y:S01]  /*9600*/  @!P4 MUFU.RCP R10, R10 ;  /* 0x0000000a000ac308 */ /* 0x000e620000001000 */
[----:B--2---:R-:W-:-:S07]  /*9610*/  @!P1 FADD.FTZ R4, R3, 1 ;  /* 0x3f80000003049421 */ /* 0x004fce0000010000 */
[----:B------:R2:W5:Y:S01]  /*9620*/  @!P3 MUFU.RCP R7, R2 ;  /* 0x000000020007b308 */ /* 0x0005620000001000 */
[----:B0-----:R-:W-:Y:S02]  /*9630*/  @!P2 FADD.FTZ R0, R0, 1 ;  /* 0x3f8000000000a421 */ /* 0x001fe40000010000 */
[----:B--2---:R-:W-:-:S05]  /*9640*/  IMAD.WIDE.U32 R2, R77, c[0x0][0x2d8], RZ ;  /* 0x0000b6004d027a25 */ /* 0x004fca00078e00ff */
[----:B------:R-:W0:Y:S01]  /*9650*/  @!P5 MUFU.RCP R41, R6 ;  /* 0x000000060029d308 */ /* 0x000e220000001000 */
[----:B------:R-:W-:Y:S01]  /*9660*/  IADD3 R3, R3, R43, RZ ;  /* 0x0000002b03037210 */ /* 0x000fe20007ffe0ff */
[----:B----4-:R-:W-:-:S04]  /*9670*/  @!P0 FADD.FTZ R5, R5, 1 ;  /* 0x3f80000005058421 */ /* 0x010fc80000010000 */
[----:B------:R-:W-:Y:S02]  /*9680*/  IMAD.WIDE.U32 R2, R80, c[0x0][0x2e0], R2 ;  /* 0x0000b80050027a25 */ /* 0x000fe400078e0002 */
[----:B------:R-:W2:Y:S02]  /*9690*/  @!P2 MUFU.RCP R0, R0 ;  /* 0x000000000000a308 */ /* 0x000ea40000001000 */
[----:B-1----:R-:W-:Y:S01]  /*96a0*/  @!P4 FMUL.FTZ R95, R95, R10 ;  /* 0x0000000a5f5fc220 */ /* 0x002fe20000410000 */
[----:B------:R-:W-:-:S05]  /*96b0*/  IADD3 R2, P4, R33, R2, RZ ;  /* 0x0000000221027210 */ /* 0x000fca0007f9e0ff */
[----:B------:R-:W1:Y:S01]  /*96c0*/  @!P1 MUFU.RCP R39, R4 ;  /* 0x0000000400279308 */ /* 0x000e620000001000 */
[----:B------:R-:W-:Y:S02]  /*96d0*/  IADD3.X R3, R31, R45, R3, P4, !PT ;  /* 0x0000002d1f037210 */ /* 0x000fe400027fe403 */
[----:B---3--:R-:W-:-:S05]  /*96e0*/  ISETP.GE.AND P4, PT, R60, R37, PT ;  /* 0x000000253c00720c */ /* 0x008fca0003f86270 */
[----:B------:R-:W3:Y:S01]  /*96f0*/  @!P0 MUFU.RCP R12, R5 ;  /* 0x00000005000c8308 */ /* 0x000ee20000001000 */
[----:B-----5:R-:W-:Y:S02]  /*9700*/  @!P3 FMUL.FTZ R96, R96, R7 ;  /* 0x000000076060b220 */ /* 0x020fe40000410000 */
[----:B0-----:R-:W-:Y:S01]  /*9710*/  @!P5 FMUL.FTZ R100, R100, R41 ;  /* 0x000000296464d220 */ /* 0x001fe20000410000 */
[----:B------:R-:W-:Y:S01]  /*9720*/  LEA R7, P5, R60, c[0x0][0x330], 0x1 ;  /* 0x0000cc003c077a11 */ /* 0x000fe200078a08ff */
[----:B--2---:R-:W-:-:S03]  /*9730*/  @!P2 FMUL.FTZ R97, R97, R0 ;  /* 0x000000006161a220 */ /* 0x004fc60000410000 */
[----:B------:R-:W-:Y:S02]  /*9740*/  LEA.HI.X R0, R60, c[0x0][0x334], R59, 0x1, P5 ;  /* 0x0000cd003c007a11 */ /* 0x000fe400028f0c3b */
[----:B------:R-:W-:Y:S01]  /*9750*/  LEA R6, P5, R2, R7, 0x1 ;  /* 0x0000000702067211 */ /* 0x000fe200078a08ff */
[----:B-1----:R-:W-:Y:S01]  /*9760*/  @!P1 FMUL.FTZ R98, R98, R39 ;  /* 0x0000002762629220 */ /* 0x002fe20000410000 */
[-C--:B------:R-:W-:Y:S02]  /*9770*/  ISETP.GE.AND P3, PT, R22, R37.reuse, PT ;  /* 0x000000251600720c */ /* 0x080fe40003f66270 */
[-C--:B------:R-:W-:Y:S01]  /*9780*/  ISETP.GE.AND P2, PT, R24, R37.reuse, PT ;  /* 0x000000251800720c */ /* 0x080fe20003f46270 */
[----:B---3--:R-:W-:Y:S01]  /*9790*/  @!P0 FMUL.FTZ R99, R99, R12 ;  /* 0x0000000c63638220 */ /* 0x008fe20000410000 */
[-C--:B------:R-:W-:Y:S02]  /*97a0*/  ISETP.GE.AND P1, PT, R26, R37.reuse, PT ;  /* 0x000000251a00720c */ /* 0x080fe40003f26270 */
        /* <DEDUP_REMOVED lines=14> */
.L_x_11788:
[----:B------:R-:W-:Y:S05]  /*9890*/  BSYNC B0 ;  /* 0x0000000000007941 */ /* 0x000fea0003800000 */
.L_x_11787:
        /* <DEDUP_REMOVED lines=66> */
.L_x_11790:
[----:B------:R-:W-:Y:S05]  /*9cc0*/  BSYNC B0 ;  /* 0x0000000000007941 */ /* 0x000fea0003800000 */
.L_x_11789:
        /* <DEDUP_REMOVED lines=38> */
.L_x_11717:
        /* <DEDUP_REMOVED lines=24> */
.L_x_11793:
[----:B0-----:R-:W-:Y:S05]  /*a0b0*/  BSYNC B0 ;  /* 0x0000000000007941 */ /* 0x001fea0003800000 */
.L_x_11792:
        /* <DEDUP_REMOVED lines=23> */
.L_x_11795:
[----:B-1----:R-:W1:Y:S02]  /*a230*/  S2R R13, SR_TID.X ;  /* 0x00000000000d7919 */ /* 0x002e640000002100 */
.L_x_11796:
[----:B0-----:R-:W-:Y:S05]  /*a240*/  BSYNC B0 ;  /* 0x0000000000007941 */ /* 0x001fea0003800000 */
.L_x_11794:
        /* <DEDUP_REMOVED lines=10> */
.L_x_11797:
        /* <DEDUP_REMOVED lines=28> */
.L_x_11798:
        /* <DEDUP_REMOVED lines=13> */
.L_x_14731:


//--------------------- .text._Z25selective_scan_bwd_kernelI32Selective_Scan_bwd_kernel_traitsILi32ELi8ELb0ELb1ELb1ELb0ELb0EN3c104HalfENS1_7complexIfEEEEv12SSMParamsBwd --------------------------
	.section	.text._Z25selective_scan_bwd_kernelI32Selective_Scan_bwd_kernel_traitsILi32ELi8ELb0ELb1ELb1ELb0ELb0EN3c104HalfENS1_7complexIfEEEEv12SSMParamsBwd,"ax",@progbits
	.sectioninfo	@"SHI_REGISTERS=228"
	.align	128
        .global         _Z25selective_scan_bwd_kernelI32Selective_Scan_bwd_kernel_traitsILi32ELi8ELb0ELb1ELb1ELb0ELb0EN3c104HalfENS1_7complexIfEEEEv12SSMParamsBwd
        .type           _Z25selective_scan_bwd_kernelI32Selective_Scan_bwd_kernel_traitsILi32ELi8ELb0ELb1ELb1ELb0ELb0EN3c104HalfENS1_7complexIfEEEEv12SSMParamsBwd,@function
        .size           _Z25selective_scan_bwd_kernelI32Selective_Scan_bwd_kernel_traitsILi32ELi8ELb0ELb1ELb1ELb0ELb0EN3c104HalfENS1_7complexIfEEEEv12SSMParamsBwd,(.L_x_14732 - _Z25selective_scan_bwd_kernelI32Selective_Scan_bwd_kernel_traitsILi32ELi8ELb0ELb1ELb1ELb0ELb0EN3c104HalfENS1_7complexIfEEEEv12SSMParamsBwd)
        .other          _Z25selective_scan_bwd_kernelI32Selective_Scan_bwd_kernel_traitsILi32ELi8ELb0ELb1ELb1ELb0ELb0EN3c104HalfENS1_7complexIfEEEEv12SSMParamsBwd,@"STO_CUDA_ENTRY STV_DEFAULT"
_Z25selective_scan_bwd_kernelI32Selective_Scan_bwd_kernel_traitsILi32ELi8ELb0ELb1ELb1ELb0ELb0EN3c104HalfENS1_7complexIfEEEEv12SSMParamsBwd:
.text._Z25selective_scan_bwd_kernelI32Selective_Scan_bwd_kernel_traitsILi32ELi8ELb0ELb1ELb1ELb0ELb0EN3c104HalfENS1_7complexIfEEEEv12SSMParamsBwd:
[----:B------:R-:W-:Y:S02]  /*0000*/  MOV R1, c[0x0][0x28] ;  /* 0x00000a0000017a02 */ /* 0x000fe40000000f00 */
[----:B------:R-:W-:Y:S01]  /*0010*/  IABS R19, c[0x0][0x178] ;  /* 0x00005e0000137a13 */ /* 0x000fe20000000000 */
[----:B------:R-:W0:Y:S01]  /*0020*/  S2R R28, SR_CTAID.Y ;  /* 0x00000000001c7919 */ /* 0x000e220000002600 */
[----:B------:R-:W-:Y:S01]  /*0030*/  ISETP.NE.U32.AND P0, PT, RZ, c[0x0][0x238], PT ;  /* 0x00008e00ff007a0c */ /* 0x000fe20003f05070 */
[----:B------:R-:W-:Y:S01]  /*0040*/  CS2R R30, SRZ ;  /* 0x00000000001e7805 */ /* 0x000fe2000001ff00 */
[----:B------:R-:W1:Y:S01]  /*0050*/  I2F.RP R0, R19 ;  /* 0x0000001300007306 */ /* 0x000e620000209400 */
[----:B------:R-:W-:Y:S01]  /*0060*/  ISETP.NE.U32.AND P1, PT, RZ, c[0x0][0x250], PT ;  /* 0x00009400ff007a0c */ /* 0x000fe20003f25070 */
[----:B------:R-:W-:Y:S01]  /*0070*/  ULDC.64 UR10, c[0x0][0x118] ;  /* 0x00004600000a7ab9 */ /* 0x000fe20000000a00 */
[----:B------:R-:W-:Y:S01]  /*0080*/  ISETP.NE.AND.EX P0, PT, RZ, c[0x0][0x23c], PT, P0 ;  /* 0x00008f00ff007a0c */ /* 0x000fe20003f05300 */
[----:B------:R-:W2:Y:S01]  /*0090*/  S2R R33, SR_CTAID.X ;  /* 0x0000000000217919 */ /* 0x000ea20000002500 */
[----:B------:R-:W-:-:S03]  /*00a0*/  ISETP.NE.AND.EX P1, PT, RZ, c[0x0][0x254], PT, P1 ;  /* 0x00009500ff007a0c */ /* 0x000fc60003f25310 */
[----:B-1----:R-:W1:Y:S01]  /*00b0*/  MUFU.RCP R0, R0 ;  /* 0x0000000000007308 */ /* 0x002e620000001000 */
[----:B0-----:R-:W-:-:S07]  /*00c0*/  SHF.R.S32.HI R29, RZ, 0x1f, R28 ;  /* 0x0000001fff1d7819 */ /* 0x001fce000001141c */
[C---:B------:R-:W-:Y:S02]  /*00d0*/  @P0 LEA R2, P2, R28.reuse, c[0x0][0x238], 0x2 ;  /* 0x00008e001c020a11 */ /* 0x040fe400078410ff */
        /* <DEDUP_REMOVED lines=9> */
[----:B------:R-:W-:Y:S01]  /*0170*/  ISETP.NE.AND P0, PT, RZ, c[0x0][0x178], PT ;  /* 0x00005e00ff007a0c */ /* 0x000fe20003f05270 */
[----:B------:R-:W-:Y:S01]  /*0180*/  HFMA2.MMA R34, -RZ, RZ, 0, 0 ;  /* 0x00000000ff227435 */ /* 0x000fe200000001ff */
[----:B------:R-:W-:Y:S01]  /*0190*/  MOV R36, RZ ;  /* 0x000000ff00247202 */ /* 0x000fe20000000f00 */
[C---:B------:R-:W-:Y:S01]  /*01a0*/  IMAD R0, R32.reuse, c[0x0][0x1d0], RZ ;  /* 0x0000740020007a24 */ /* 0x040fe200078e02ff */
[----:B-1----:R-:W-:Y:S01]  /*01b0*/  HFMA2.MMA R6, -RZ, RZ, 0, 0 ;  /* 0x00000000ff067435 */ /* 0x002fe200000001ff */
[----:B------:R-:W-:Y:S01]  /*01c0*/  IMAD R10, R32, c[0x0][0x278], RZ ;  /* 0x00009e00200a7a24 */ /* 0x000fe200078e02ff */
[----:B----4-:R-:W-:Y:S01]  /*01d0*/  IABS R4, R28 ;  /* 0x0000001c00047213 */ /* 0x010fe20000000000 */
[----:B------:R-:W-:-:S02]  /*01e0*/  IMAD R5, R33, c[0x0][0x1d4], R0 ;  /* 0x0000750021057a24 */ /* 0x000fc400078e0200 */
[C---:B------:R-:W-:Y:S01]  /*01f0*/  IMAD R12, R32.reuse, c[0x0][0x190], RZ ;  /* 0x00006400200c7a24 */ /* 0x040fe200078e02ff */
[----:B---3--:R-:W-:Y:S01]  /*0200*/  IADD3 R8, RZ, -R7, RZ ;  /* 0x80000007ff087210 */ /* 0x008fe20007ffe0ff */
[----:B------:R-:W-:Y:S02]  /*0210*/  IMAD R14, R32, c[0x0][0x1b0], RZ ;  /* 0x00006c00200e7a24 */ /* 0x000fe400078e02ff */
[C---:B------:R-:W-:Y:S02]  /*0220*/  IMAD R13, R33.reuse, c[0x0][0x27c], R10 ;  /* 0x00009f00210d7a24 */ /* 0x040fe400078e020a */
[----:B0-----:R-:W-:Y:S02]  /*0230*/  IMAD R3, R8, R19, RZ ;  /* 0x0000001308037224 */ /* 0x001fe400078e02ff */
[----:B------:R-:W-:Y:S01]  /*0240*/  IMAD R15, R33, c[0x0][0x194], R12 ;  /* 0x00006500210f7a24 */ /* 0x000fe200078e020c */
[----:B------:R-:W-:Y:S01]  /*0250*/  MOV R12, c[0x0][0x174] ;  /* 0x00005d00000c7a02 */ /* 0x000fe20000000f00 */
[----:B------:R-:W-:Y:S01]  /*0260*/  IMAD.HI.U32 R7, R7, R3, R6 ;  /* 0x0000000307077227 */ /* 0x000fe200078e0006 */
[----:B------:R-:W-:-:S03]  /*0270*/  LOP3.LUT R6, R28, c[0x0][0x178], RZ, 0x3c, !PT ;  /* 0x00005e001c067a12 */ /* 0x000fc600078e3cff */
[----:B------:R-:W-:Y:S01]  /*0280*/  IMAD.WIDE.U32 R2, R33, c[0x0][0x1d0], RZ ;  /* 0x0000740021027a25 */ /* 0x000fe200078e00ff */
[----:B------:R-:W-:-:S03]  /*0290*/  ISETP.GE.AND P3, PT, R6, RZ, PT ;  /* 0x000000ff0600720c */ /* 0x000fc60003f66270 */
[----:B------:R-:W-:Y:S01]  /*02a0*/  IMAD.HI.U32 R35, R7, R4, RZ ;  /* 0x0000000407237227 */ /* 0x000fe200078e00ff */
[----:B------:R-:W-:-:S03]  /*02b0*/  IADD3 R3, R3, R5, RZ ;  /* 0x0000000503037210 */ /* 0x000fc60007ffe0ff */
[----:B------:R-:W-:Y:S01]  /*02c0*/  IMAD R6, R32, c[0x0][0x1e0], RZ ;  /* 0x0000780020067a24 */ /* 0x000fe200078e02ff */
[----:B------:R-:W-:Y:S01]  /*02d0*/  IADD3 R0, -R35, RZ, RZ ;  /* 0x000000ff23007210 */ /* 0x000fe20007ffe1ff */
[----:B------:R-:W-:-:S04]  /*02e0*/  IMAD.WIDE.U32 R10, R33, c[0x0][0x1b0], RZ ;  /* 0x00006c00210a7a25 */ /* 0x000fc800078e00ff */
[----:B------:R-:W-:Y:S02]  /*02f0*/  IMAD R0, R19, R0, R4 ;  /* 0x0000000013007224 */ /* 0x000fe400078e0204 */
[----:B------:R-:W-:-:S03]  /*0300*/  IMAD.WIDE.U32 R4, R33, c[0x0][0x1e0], RZ ;  /* 0x0000780021047a25 */ /* 0x000fc600078e00ff */
[----:B------:R-:W-:Y:S01]  /*0310*/  ISETP.GT.U32.AND P2, PT, R19, R0, PT ;  /* 0x000000001300720c */ /* 0x000fe20003f44070 */
[C---:B------:R-:W-:Y:S02]  /*0320*/  IMAD R9, R33.reuse, c[0x0][0x1e4], R6 ;  /* 0x0000790021097a24 */ /* 0x040fe400078e0206 */
[----:B------:R-:W-:-:S03]  /*0330*/  IMAD.WIDE.U32 R6, R33, c[0x0][0x278], RZ ;  /* 0x00009e0021067a25 */ /* 0x000fc600078e00ff */
[----:B------:R-:W-:Y:S01]  /*0340*/  IADD3 R5, R5, R9, RZ ;  /* 0x0000000905057210 */ /* 0x000fe20007ffe0ff */
[----:B------:R-:W-:Y:S01]  /*0350*/  IMAD R17, R33, c[0x0][0x1b4], R14 ;  /* 0x00006d0021117a24 */ /* 0x000fe200078e020e */
[----:B------:R-:W-:Y:S01]  /*0360*/  IADD3 R7, R7, R13, RZ ;  /* 0x0000000d07077210 */ /* 0x000fe20007ffe0ff */
[----:B------:R-:W-:Y:S01]  /*0370*/  IMAD.WIDE.U32 R8, R33, c[0x0][0x190], RZ ;  /* 0x0000640021087a25 */ /* 0x000fe200078e00ff */
[----:B------:R-:W-:Y:S02]  /*0380*/  LEA R13, R12, 0xffffff00, 0x8 ;  /* 0xffffff000c0d7811 */ /* 0x000fe400078e40ff */
[----:B------:R-:W-:Y:S01]  /*0390*/  IADD3 R11, R11, R17, RZ ;  /* 0x000000110b0b7210 */ /* 0x000fe20007ffe0ff */
[----:B------:R-:W-:Y:S01]  /*03a0*/  IMAD.WIDE.U32 R4, R28, c[0x0][0x1e8], R4 ;  /* 0x00007a001c047a25 */ /* 0x000fe200078e0004 */
[-C--:B------:R-:W-:Y:S02]  /*03b0*/  @!P2 IADD3 R0, R0, -R19.reuse, RZ ;  /* 0x800000130000a210 */ /* 0x080fe40007ffe0ff */
[----:B------:R-:W-:Y:S01]  /*03c0*/  @!P2 IADD3 R35, R35, 0x1, RZ ;  /* 0x000000012323a810 */ /* 0x000fe20007ffe0ff */
[C---:B------:R-:W-:Y:S01]  /*03d0*/  IMAD R17, R29.reuse, c[0x0][0x1d8], RZ ;  /* 0x000076001d117a24 */ /* 0x040fe200078e02ff */
[----:B------:R-:W-:Y:S01]  /*03e0*/  ISETP.GE.U32.AND P1, PT, R0, R19, PT ;  /* 0x000000130000720c */ /* 0x000fe20003f26070 */
[----:B------:R-:W-:Y:S01]  /*03f0*/  IMAD R19, R29, c[0x0][0x1e8], RZ ;  /* 0x00007a001d137a24 */ /* 0x000fe200078e02ff */
[----:B------:R-:W-:Y:S01]  /*0400*/  IADD3 R9, R9, R15, RZ ;  /* 0x0000000f09097210 */ /* 0x000fe20007ffe0ff */
[----:B------:R-:W-:Y:S01]  /*0410*/  IMAD.WIDE.U32 R2, R28, c[0x0][0x1d8], R2 ;  /* 0x000076001c027a25 */ /* 0x000fe200078e0002 */
[----:B------:R-:W-:-:S02]  /*0420*/  SHF.R.S32.HI R15, RZ, 0x1f, R13 ;  /* 0x0000001fff0f7819 */ /* 0x000fc4000001140d */
[----:B------:R-:W-:Y:S01]  /*0430*/  IADD3 R43, P2, R13, R4, RZ ;  /* 0x000000040d2b7210 */ /* 0x000fe20007f5e0ff */
[C---:B------:R-:W-:Y:S02]  /*0440*/  IMAD R19, R28.reuse, c[0x0][0x1ec], R19 ;  /* 0x00007b001c137a24 */ /* 0x040fe400078e0213 */
[C---:B------:R-:W-:Y:S02]  /*0450*/  IMAD R17, R28.reuse, c[0x0][0x1dc], R17 ;  /* 0x000077001c117a24 */ /* 0x040fe400078e0211 */
[C---:B------:R-:W-:Y:S01]  /*0460*/  IMAD.WIDE.U32 R6, R28.reuse, c[0x0][0x280], R6 ;  /* 0x0000a0001c067a25 */ /* 0x040fe200078e0006 */
[----:B------:R-:W-:Y:S02]  /*0470*/  IADD3.X R4, R15, R5, R19, P2, !PT ;  /* 0x000000050f047210 */ /* 0x000fe400017fe413 */
[----:B------:R-:W-:Y:S01]  /*0480*/  @P1 IADD3 R35, R35, 0x1, RZ ;  /* 0x0000000123231810 */ /* 0x000fe20007ffe0ff */
[----:B------:R-:W-:Y:S01]  /*0490*/  IMAD R21, R28, c[0x0][0x284], R21 ;  /* 0x0000a1001c157a24 */ /* 0x000fe200078e0215 */
[----:B------:R-:W-:-:S02]  /*04a0*/  IADD3 R41, P1, R13, R2, RZ ;  /* 0x000000020d297210 */ /* 0x000fc40007f3e0ff */
[----:B------:R-:W-:Y:S02]  /*04b0*/  @!P3 IADD3 R35, -R35, RZ, RZ ;  /* 0x000000ff2323b210 */ /* 0x000fe40007ffe1ff */
[----:B------:R-:W-:Y:S02]  /*04c0*/  @!P0 LOP3.LUT R35, RZ, c[0x0][0x178], RZ, 0x33, !PT ;  /* 0x00005e00ff238a12 */ /* 0x000fe400078e33ff */
[----:B------:R-:W-:Y:S02]  /*04d0*/  LEA R42, P0, R43, c[0x0][0x248], 0x1 ;  /* 0x000092002b2a7a11 */ /* 0x000fe400078008ff */
[----:B------:R-:W-:Y:S01]  /*04e0*/  IADD3.X R2, R15, R3, R17, P1, !PT ;  /* 0x000000030f027210 */ /* 0x000fe20000ffe411 */
[----:B------:R-:W-:Y:S01]  /*04f0*/  IMAD.WIDE.U32 R8, R35, c[0x0][0x1a8], R8 ;  /* 0x00006a0023087a25 */ /* 0x000fe200078e0008 */
[----:B------:R-:W-:Y:S02]  /*0500*/  LEA R40, P1, R41, c[0x0][0x240], 0x1 ;  /* 0x0000900029287a11 */ /* 0x000fe400078208ff */
[----:B------:R-:W-:Y:S01]  /*0510*/  SHF.R.S32.HI R162, RZ, 0x1f, R35 ;  /* 0x0000001fffa27819 */ /* 0x000fe20000011423 */
[----:B------:R-:W-:Y:S01]  /*0520*/  IMAD.WIDE.U32 R10, R35, c[0x0][0x1c8], R10 ;  /* 0x00007200230a7a25 */ /* 0x000fe200078e000a */
[----:B------:R-:W-:-:S02]  /*0530*/  LEA.HI.X R43, R43, c[0x0][0x24c], R4, 0x1, P0 ;  /* 0x000093002b2b7a11 */ /* 0x000fc400000f0c04 */
[----:B------:R-:W-:Y:S01]  /*0540*/  IADD3 R13, P4, R13, R6, RZ ;  /* 0x000000060d0d7210 */ /* 0x000fe20007f9e0ff */
[C---:B------:R-:W-:Y:S01]  /*0550*/  IMAD R0, R162.reuse, c[0x0][0x1a8], RZ ;  /* 0x00006a00a2007a24 */ /* 0x040fe200078e02ff */
[----:B------:R-:W-:Y:S02]  /*0560*/  ISETP.NE.U32.AND P0, PT, RZ, c[0x0][0x260], PT ;  /* 0x00009800ff007a0c */ /* 0x000fe40003f05070 */
[----:B------:R-:W-:Y:S01]  /*0570*/  LEA.HI.X R41, R41, c[0x0][0x244], R2, 0x1, P1 ;  /* 0x0000910029297a11 */ /* 0x000fe200008f0c02 */
[----:B------:R-:W-:Y:S01]  /*0580*/  IMAD R2, R162, c[0x0][0x1c8], RZ ;  /* 0x00007200a2027a24 */ /* 0x000fe200078e02ff */
[----:B------:R-:W-:Y:S01]  /*0590*/  IADD3.X R6, R15, R7, R21, P4, !PT ;  /* 0x000000070f067210 */ /* 0x000fe200027fe415 */
[----:B------:R-:W-:Y:S01]  /*05a0*/  IMAD R5, R35, c[0x0][0x1ac], R0 ;  /* 0x00006b0023057a24 */ /* 0x000fe200078e0200 */
[----:B------:R-:W-:Y:S01]  /*05b0*/  LEA R44, P2, R13, c[0x0][0x308], 0x1 ;  /* 0x0000c2000d2c7a11 */ /* 0x000fe200078408ff */
[----:B------:R-:W-:Y:S01]  /*05c0*/  IMAD R7, R35, c[0x0][0x1cc], R2 ;  /* 0x0000730023077a24 */ /* 0x000fe200078e0202 */
[----:B------:R-:W-:-:S02]  /*05d0*/  ISETP.NE.AND.EX P0, PT, RZ, c[0x0][0x264], PT, P0 ;  /* 0x00009900ff007a0c */ /* 0x000fc40003f05300 */
[----:B------:R-:W-:Y:S02]  /*05e0*/  LEA R3, R12, 0xfffffe00, 0x9 ;  /* 0xfffffe000c037811 */ /* 0x000fe400078e48ff */
[----:B------:R-:W-:Y:S02]  /*05f0*/  LEA.HI.X R45, R13, c[0x0][0x30c], R6, 0x1, P2 ;  /* 0x0000c3000d2d7a11 */ /* 0x000fe400010f0c06 */
[----:B------:R-:W-:Y:S02]  /*0600*/  ISETP.NE.U32.AND P1, PT, RZ, c[0x0][0x328], PT ;  /* 0x0000ca00ff007a0c */ /* 0x000fe40003f25070 */
[----:B------:R-:W-:Y:S02]  /*0610*/  ISETP.NE.U32.AND P2, PT, RZ, c[0x0][0x348], PT ;  /* 0x0000d200ff007a0c */ /* 0x000fe40003f45070 */
[----:B------:R-:W-:Y:S02]  /*0620*/  IADD3 R46, P5, R3, R8, RZ ;  /* 0x00000008032e7210 */ /* 0x000fe40007fbe0ff */
[----:B------:R-:W-:-:S02]  /*0630*/  SHF.R.S32.HI R0, RZ, 0x1f, R3 ;  /* 0x0000001fff007819 */ /* 0x000fc40000011403 */
[----:B------:R-:W-:Y:S02]  /*0640*/  IADD3 R5, R9, R5, RZ ;  /* 0x0000000509057210 */ /* 0x000fe40007ffe0ff */
[----:B------:R-:W-:Y:S01]  /*0650*/  IADD3 R3, P4, R3, R10, RZ ;  /* 0x0000000a03037210 */ /* 0x000fe20007f9e0ff */
[----:B------:R-:W-:Y:S01]  /*0660*/  CS2R R8, SRZ ;  /* 0x0000000000087805 */ /* 0x000fe2000001ff00 */
[----:B------:R-:W-:Y:S02]  /*0670*/  IADD3 R7, R11, R7, RZ ;  /* 0x000000070b077210 */ /* 0x000fe40007ffe0ff */
[----:B------:R-:W-:Y:S01]  /*0680*/  ISETP.NE.AND.EX P1, PT, RZ, c[0x0][0x32c], PT, P1 ;  /* 0x0000cb00ff007a0c */ /* 0x000fe20003f25310 */
[----:B------:R-:W-:Y:S01]  /*0690*/  CS2R R10, SRZ ;  /* 0x00000000000a7805 */ /* 0x000fe2000001ff00 */
[----:B------:R-:W-:Y:S02]  /*06a0*/  ISETP.NE.AND.EX P2, PT, RZ, c[0x0][0x34c], PT, P2 ;  /* 0x0000d300ff007a0c */ /* 0x000fe40003f45320 */
[----:B------:R-:W-:-:S02]  /*06b0*/  ISETP.GE.AND P3, PT, R12, 0x1, PT ;  /* 0x000000010c00780c */ /* 0x000fc40003f66270 */
[C---:B------:R-:W-:Y:S02]  /*06c0*/  IADD3.X R5, R0.reuse, R5, RZ, P5, !PT ;  /* 0x0000000500057210 */ /* 0x040fe40002ffe4ff */
[----:B------:R-:W-:Y:S01]  /*06d0*/  IADD3.X R48, R0, R7, RZ, P4, !PT ;  /* 0x0000000700307210 */ /* 0x000fe200027fe4ff */
[----:B------:R-:W-:Y:S01]  /*06e0*/  @P0 IMAD R0, R33, c[0x0][0x164], R28 ;  /* 0x0000590021000a24 */ /* 0x000fe200078e021c */
[----:B------:R-:W-:Y:S02]  /*06f0*/  LEA R39, P5, R46, c[0x0][0x228], 0x1 ;  /* 0x00008a002e277a11 */ /* 0x000fe400078a08ff */
[----:B------:R-:W-:Y:S01]  /*0700*/  @P0 MOV R13, 0x10 ;  /* 0x00000010000d0802 */ /* 0x000fe20000000f00 */
[----:B------:R-:W-:Y:S01]  /*0710*/  @P0 IMAD R0, R0, c[0x0][0x174], RZ ;  /* 0x00005d0000000a24 */ /* 0x000fe200078e02ff */
[----:B------:R-:W-:Y:S02]  /*0720*/  LEA.HI.X R46, R46, c[0x0][0x22c], R5, 0x1, P5 ;  /* 0x00008b002e2e7a11 */ /* 0x000fe400028f0c05 */
[----:B------:R-:W-:Y:S01]  /*0730*/  LEA R47, P6, R3, c[0x0][0x230], 0x1 ;  /* 0x00008c00032f7a11 */ /* 0x000fe200078c08ff */
[----:B------:R-:W-:Y:S01]  /*0740*/  @P0 IMAD R0, R0, c[0x0][0x16c], RZ ;  /* 0x00005b0000000a24 */ /* 0x000fe200078e02ff */
[----:B------:R-:W-:-:S02]  /*0750*/  @P1 LEA R10, P4, R28, c[0x0][0x328], 0x2 ;  /* 0x0000ca001c0a1a11 */ /* 0x000fc400078810ff */
[----:B------:R-:W-:Y:S01]  /*0760*/  @P2 LEA R8, P5, R28, c[0x0][0x348], 0x2 ;  /* 0x0000d2001c082a11 */ /* 0x000fe200078a10ff */
[----:B------:R-:W-:Y:S01]  /*0770*/  @P0 IMAD.WIDE R12, R0, R13, c[0x0][0x260] ;  /* 0x00009800000c0625 */ /* 0x000fe200078e020d */
[----:B------:R-:W-:Y:S01]  /*0780*/  LEA.HI.X R48, R3, c[0x0][0x234], R48, 0x1, P6 ;  /* 0x00008d0003307a11 */ /* 0x000fe200030f0c30 */
[----:B------:R-:W-:Y:S01]  /*0790*/  @!P0 CS2R R12, SRZ ;  /* 0x00000000000c8805 */ /* 0x000fe2000001ff00 */
        /* <DEDUP_REMOVED lines=10> */
.L_x_11852:
[----:B------:R-:W-:Y:S01]  /*0840*/  IADD3 R164, -R49, c[0x0][0x174], RZ ;  /* 0x00005d0031a47a10 */ /* 0x000fe20007ffe1ff */
[----:B------:R-:W-:Y:S01]  /*0850*/  BAR.SYNC.DEFER_BLOCKING 0x0 ;  /* 0x0000000000007b1d */ /* 0x000fe20000010000 */
[----:B------:R-:W-:Y:S02]  /*0860*/  LOP3.LUT R52, R50, 0x1f, R37, 0xf8, !PT ;  /* 0x0000001f32347812 */ /* 0x000fe400078ef825 */
[----:B---3--:R-:W-:Y:S02]  /*0870*/  LEA R51, R164, 0xffffff00, 0x8 ;  /* 0xffffff00a4337811 */ /* 0x008fe400078e40ff */
[C---:B------:R-:W-:Y:S01]  /*0880*/  LOP3.LUT R14, R52.reuse, 0x20, RZ, 0xfc, !PT ;  /* 0x00000020340e7812 */ /* 0x040fe200078efcff */
        /* <DEDUP_REMOVED lines=10> */
[----:B0-2---:R0:W2:Y:S01]  /*0930*/  @!P0 LDG.E.U16 R5, [R2.64] ;  /* 0x0000000a02058981 */ /* 0x0050a2000c1e1500 */
        /* <DEDUP_REMOVED lines=25> */
[----:B------:R-:W-:Y:S02]  /*0ad0*/  IADD3 R21, R38, 0x60, RZ ;  /* 0x0000006026157810 */ /* 0x000fe40007ffe0ff */
[-C--:B------:R-:W-:Y:S02]  /*0ae0*/  LEA.HI.SX32 R23, R23, R38.reuse, 0x1b ;  /* 0x0000002617177211 */ /* 0x080fe400078fdaff */
[----:B------:R-:W-:-:S02]  /*0af0*/  LEA.HI.SX32 R21, R21, R38, 0x1b ;  /* 0x0000002615157211 */ /* 0x000fc400078fdaff */
[C---:B------:R-:W-:Y:S02]  /*0b00*/  LEA.HI.SX32 R54, R38.reuse, R38, 0x1b ;  /* 0x0000002626367211 */ /* 0x040fe400078fdaff */
[----:B------:R-:W-:Y:S02]  /*0b10*/  SHF.L.U32 R26, R23, 0x1, RZ ;  /* 0x00000001171a7819 */ /* 0x000fe400000006ff */
[C---:B0-----:R-:W-:Y:S02]  /*0b20*/  IADD3 R3, R38.reuse, 0x80, RZ ;  /* 0x0000008026037810 */ /* 0x041fe40007ffe0ff */
[C---:B------:R-:W-:Y:S02]  /*0b30*/  IADD3 R55, R38.reuse, 0xc0, RZ ;  /* 0x000000c026377810 */ /* 0x040fe40007ffe0ff */
[----:B------:R-:W-:Y:S02]  /*0b40*/  IADD3 R23, R38, 0xa0, RZ ;  /* 0x000000a026177810 */ /* 0x000fe40007ffe0ff */
[----:B------:R-:W-:-:S02]  /*0b50*/  SHF.L.U32 R25, R21, 0x1, RZ ;  /* 0x0000000115197819 */ /* 0x000fc400000006ff */
[----:B------:R-:W-:Y:S02]  /*0b60*/  IADD3 R21, R38, 0xe0, RZ ;  /* 0x000000e026157810 */ /* 0x000fe40007ffe0ff */
[----:B------:R-:W-:Y:S02]  /*0b70*/  SHF.L.U32 R54, R54, 0x1, RZ ;  /* 0x0000000136367819 */ /* 0x000fe400000006ff */
[-C--:B------:R-:W-:Y:S02]  /*0b80*/  LEA.HI.SX32 R3, R3, R38.reuse, 0x1b ;  /* 0x0000002603037211 */ /* 0x080fe400078fdaff */
[-C--:B------:R-:W-:Y:S02]  /*0b90*/  LEA.HI.SX32 R55, R55, R38.reuse, 0x1b ;  /* 0x0000002637377211 */ /* 0x080fe400078fdaff */
[----:B------:R-:W-:Y:S02]  /*0ba0*/  LEA.HI.SX32 R23, R23, R38, 0x1b ;  /* 0x0000002617177211 */ /* 0x000fe400078fdaff */
[----:B------:R-:W-:-:S02]  /*0bb0*/  SHF.L.U32 R2, R38, 0x3, RZ ;  /* 0x0000000326027819 */ /* 0x000fc400000006ff */
[----:B------:R-:W-:Y:S02]  /*0bc0*/  LEA.HI.SX32 R21, R21, R38, 0x1b ;  /* 0x0000002615157211 */ /* 0x000fe400078fdaff */
[----:B------:R-:W-:Y:S02]  /*0bd0*/  SHF.L.U32 R24, R3, 0x1, RZ ;  /* 0x0000000103187819 */ /* 0x000fe400000006ff */
[----:B------:R-:W-:Y:S02]  /*0be0*/  SHF.L.U32 R22, R55, 0x1, RZ ;  /* 0x0000000137167819 */ /* 0x000fe400000006ff */
[----:B------:R-:W-:Y:S02]  /*0bf0*/  SHF.L.U32 R23, R23, 0x1, RZ ;  /* 0x0000000117177819 */ /* 0x000fe400000006ff */
[----:B------:R-:W-:-:S04]  /*0c00*/  LEA.HI.SX32 R55, R2, R2, 0x1b ;  /* 0x0000000202377211 */ /* 0x000fc800078fdaff */
        /* <DEDUP_REMOVED lines=9> */
[----:B------:R-:W-:Y:S01]  /*0ca0*/  PRMT R70, RZ, 0x7610, R70 ;  /* 0x00007610ff467816 */ /* 0x000fe20000000046 */
[----:B--2---:R-:W-:Y:S04]  /*0cb0*/  STS.U16 [R54], R5 ;  /* 0x0000000536007388 */ /* 0x004fe80000000400 */
[----:B---3--:R0:W-:Y:S04]  /*0cc0*/  STS.U16 [R27+0x40], R0 ;  /* 0x000040001b007388 */ /* 0x0081e80000000400 */
[----:B----4-:R-:W-:Y:S01]  /*0cd0*/  STS.U16 [R26+0x80], R7 ;  /* 0x000080071a007388 */ /* 0x010fe20000000400 */
[----:B0-----:R-:W-:-:S03]  /*0ce0*/  SHF.L.U32 R0, R21, 0x1, RZ ;  /* 0x0000000115007819 */ /* 0x001fc600000006ff */
[----:B------:R0:W-:Y:S04]  /*0cf0*/  STS.U16 [R25+0xc0], R4 ;  /* 0x0000c00419007388 */ /* 0x0001e80000000400 */
[----:B------:R-:W-:Y:S04]  /*0d00*/  STS.U16 [R24+0x100], R15 ;  /* 0x0001000f18007388 */ /* 0x000fe80000000400 */
[----:B-1----:R1:W-:Y:S04]  /*0d10*/  STS.U16 [R23+0x140], R6 ;  /* 0x0001400617007388 */ /* 0x0023e80000000400 */
[----:B------:R2:W-:Y:S04]  /*0d20*/  STS.U16 [R22+0x180], R17 ;  /* 0x0001801116007388 */ /* 0x0005e80000000400 */
[----:B------:R3:W-:Y:S01]  /*0d30*/  STS.U16 [R0+0x1c0], R19 ;  /* 0x0001c01300007388 */ /* 0x0007e20000000400 */
[----:B------:R-:W-:-:S06]  /*0d40*/  NOP ;  /* 0x0000000000007918 */ /* 0x000fcc0000000000 */
[----:B------:R-:W4:Y:S04]  /*0d50*/  LDS.U16 R165, [R55] ;  /* 0x0000000037a57984 */ /* 0x000f280000000400 */
        /* <DEDUP_REMOVED lines=10> */
[----:B------:R-:W-:Y:S02]  /*0e00*/  PRMT R7, RZ, 0x7610, R7 ;  /* 0x00007610ff077816 */ /* 0x000fe40000000007 */
[----:B-1----:R-:W-:Y:S02]  /*0e10*/  PRMT R6, RZ, 0x7610, R6 ;  /* 0x00007610ff067816 */ /* 0x002fe40000000006 */
[----:B------:R-:W-:Y:S02]  /*0e20*/  PRMT R15, RZ, 0x7610, R15 ;  /* 0x00007610ff0f7816 */ /* 0x000fe4000000000f */
[----:B--2---:R-:W-:Y:S02]  /*0e30*/  PRMT R17, RZ, 0x7610, R17 ;  /* 0x00007610ff117816 */ /* 0x004fe40000000011 */
[----:B---3--:R-:W-:Y:S01]  /*0e40*/  PRMT R19, RZ, 0x7610, R19 ;  /* 0x00007610ff137816 */ /* 0x008fe20000000013 */
        /* <DEDUP_REMOVED lines=11> */
[-C--:B------:R-:W-:Y:S02]  /*0f00*/  ISETP.GE.AND P3, PT, R18, R53.reuse, PT ;  /* 0x000000351200720c */ /* 0x080fe40003f66270 */
[----:B------:R-:W-:Y:S02]  /*0f10*/  PRMT R18, RZ, 0x7610, R18 ;  /* 0x00007610ff127816 */ /* 0x000fe40000000012 */
[CC--:B------:R-:W-:Y:S01]  /*0f20*/  ISETP.GE.AND P5, PT, R52.reuse, R53.reuse, PT ;  /* 0x000000353400720c */ /* 0x0c0fe20003fa6270 */
[----:B0-----:R-:W-:Y:S01]  /*0f30*/  IMAD.WIDE R2, R52, 0x2, R44 ;  /* 0x0000000234027825 */ /* 0x001fe200078e022c */
        /* <DEDUP_REMOVED lines=37> */
[----:B------:R-:W-:Y:S01]  /*1190*/  CS2R R68, SRZ ;  /* 0x0000000000447805 */ /* 0x000fe2000001ff00 */
[----:B------:R-:W-:-:S02]  /*11a0*/  MOV R70, RZ ;  /* 0x000000ff00467202 */ /* 0x000fc40000000f00 */
[----:B---3--:R-:W-:Y:S04]  /*11b0*/  STS.U16 [R54], R19 ;  /* 0x0000001336007388 */ /* 0x008fe80000000400 */
[----:B--2---:R-:W-:Y:S04]  /*11c0*/  STS.U16 [R27+0x40], R18 ;  /* 0x000040121b007388 */ /* 0x004fe80000000400 */
[----:B----4-:R-:W-:Y:S04]  /*11d0*/  STS.U16 [R26+0x80], R21 ;  /* 0x000080151a007388 */ /* 0x010fe80000000400 */
[----:B------:R-:W-:Y:S04]  /*11e0*/  STS.U16 [R25+0xc0], R20 ;  /* 0x0000c01419007388 */ /* 0x000fe80000000400 */
[----:B------:R-:W-:Y:S04]  /*11f0*/  STS.U16 [R24+0x100], R63 ;  /* 0x0001003f18007388 */ /* 0x000fe80000000400 */
[----:B------:R0:W-:Y:S04]  /*1200*/  STS.U16 [R23+0x140], R64 ;  /* 0x0001404017007388 */ /* 0x0001e80000000400 */
[----:B------:R1:W-:Y:S04]  /*1210*/  STS.U16 [R22+0x180], R65 ;  /* 0x0001804116007388 */ /* 0x0003e80000000400 */
        /* <DEDUP_REMOVED lines=8> */
[----:B------:R-:W4:Y:S04]  /*12a0*/  LDS.U16 R21, [R55+0xc] ;  /* 0x00000c0037157984 */ /* 0x000f280000000400 */
[----:B------:R-:W4:Y:S01]  /*12b0*/  LDS.U16 R63, [R55+0xe] ;  /* 0x00000e00373f7984 */ /* 0x000f220000000400 */
[----:B0-----:R-:W-:-:S02]  /*12c0*/  HADD2.F32 R64, -RZ, R165.H0_H0 ;  /* 0x200000a5ff407230 */ /* 0x001fc40000004100 */
        /* <DEDUP_REMOVED lines=15> */
[----:B------:R-:W-:Y:S01]  /*13c0*/  ISETP.GE.AND P0, PT, R20, 0x1, PT ;  /* 0x000000011400780c */ /* 0x000fe20003f06270 */
        /* <DEDUP_REMOVED lines=8> */
[----:B------:R-:W-:Y:S01]  /*1450*/  HFMA2.MMA R63, -RZ, RZ, 0, 0 ;  /* 0x00000000ff3f7435 */ /* 0x000fe200000001ff */
[----:B------:R-:W-:Y:S01]  /*1460*/  CS2R R64, SRZ ;  /* 0x0000000000407805 */ /* 0x000fe2000001ff00 */
[----:B------:R-:W-:Y:S01]  /*1470*/  CS2R R66, SRZ ;  /* 0x0000000000427805 */ /* 0x000fe2000001ff00 */
[----:B------:R-:W-:-:S02]  /*1480*/  FFMA.FTZ R34, R89, R34, R2 ;  /* 0x0000002259227223 */ /* 0x000fc40000010002 */
[-C--:B-----5:R-:W-:Y:S02]  /*1490*/  FMUL.FTZ R71, R81, R30.reuse ;  /* 0x0000001e51477220 */ /* 0x0a0fe40000410000 */
        /* <DEDUP_REMOVED lines=28> */
[----:B------:R-:W-:Y:S01]  /*1660*/  CS2R R88, SRZ ;  /* 0x0000000000587805 */ /* 0x000fe2000001ff00 */
[----:B------:R-:W-:Y:S01]  /*1670*/  FADD.FTZ R84, R19, R19 ;  /* 0x0000001313547221 */ /* 0x000fe20000010000 */
[----:B------:R-:W-:Y:S01]  /*1680*/  MOV R63, RZ ;  /* 0x000000ff003f7202 */ /* 0x000fe20000000f00 */
[----:B------:R-:W-:Y:S01]  /*1690*/  FADD.FTZ R86, R21, R21 ;  /* 0x0000001515567221 */ /* 0x000fe20000010000 */
        /* <DEDUP_REMOVED lines=9> */
.L_x_11847:
[----:B------:R-:W-:Y:S02]  /*1730*/  SHF.R.S32.HI R123, RZ, 0x1f, R88 ;  /* 0x0000001fff7b7819 */ /* 0x000fe40000011458 */
[----:B------:R-:W-:Y:S02]  /*1740*/  IADD3 R2, R50, R52, RZ ;  /* 0x0000003432027210 */ /* 0x000fe40007ffe0ff */
[----:B------:R-:W-:Y:S01]  /*1750*/  IADD3 R53, -R51, c[0x0][0x168], RZ ;  /* 0x00005a0033357a10 */ /* 0x000fe20007ffe1ff */
[----:B------:R-:W-:Y:S01]  /*1760*/  IMAD R5, R123, c[0x0][0x1a0], RZ ;  /* 0x000068007b057a24 */ /* 0x000fe200078e02ff */
[--C-:B------:R-:W-:Y:S02]  /*1770*/  SHF.R.S32.HI R3, RZ, 0x1f, R2.reuse ;  /* 0x0000001fff037819 */ /* 0x100fe40000011402 */
[----:B------:R-:W-:Y:S01]  /*1780*/  SHF.L.U32 R131, R53, 0x1, RZ ;  /* 0x0000000135837819 */ /* 0x000fe200000006ff */
[----:B------:R-:W-:Y:S01]  /*1790*/  IMAD R7, R88, c[0x0][0x1a4], R5 ;  /* 0x0000690058077a24 */ /* 0x000fe200078e0205 */
[----:B------:R-:W-:Y:S01]  /*17a0*/  IADD3 R111, R2, 0x20, RZ ;  /* 0x00000020026f7810 */ /* 0x000fe20007ffe0ff */
[----:B------:R-:W-:Y:S01]  /*17b0*/  IMAD.WIDE.U32 R4, R88, c[0x0][0x1a0], R2 ;  /* 0x0000680058047a25 */ /* 0x000fe200078e0002 */
[----:B------:R-:W-:-:S02]  /*17c0*/  IADD3 R112, R2, 0x40, RZ ;  /* 0x0000004002707810 */ /* 0x000fc40007ffe0ff */
[----:B------:R-:W-:Y:S02]  /*17d0*/  IADD3 R113, R2, 0x60, RZ ;  /* 0x0000006002717810 */ /* 0x000fe40007ffe0ff */
[----:B------:R-:W-:Y:S02]  /*17e0*/  IADD3 R5, R5, R7, RZ ;  /* 0x0000000705057210 */ /* 0x000fe40007ffe0ff */
[----:B------:R-:W-:Y:S02]  /*17f0*/  LEA R6, P0, R4, R39, 0x1 ;  /* 0x0000002704067211 */ /* 0x000fe400078008ff */
[-C--:B------:R-:W-:Y:S02]  /*1800*/  ISETP.GE.AND P1, PT, R112, R131.reuse, PT ;  /* 0x000000837000720c */ /* 0x080fe40003f26270 */
[----:B------:R-:W-:Y:S02]  /*1810*/  LEA.HI.X R7, R4, R46, R5, 0x1, P0 ;  /* 0x0000002e04077211 */ /* 0x000fe400000f0c05 */
[----:B------:R-:W-:-:S02]  /*1820*/  ISETP.GE.AND P0, PT, R111, R131, PT ;  /* 0x000000836f00720c */ /* 0x000fc40003f06270 */
[-C--:B------:R-:W-:Y:S02]  /*1830*/  ISETP.GE.AND P2, PT, R113, R131.reuse, PT ;  /* 0x000000837100720c */ /* 0x080fe40003f46270 */
[C---:B------:R-:W-:Y:S02]  /*1840*/  ISETP.GE.AND P6, PT, R2.reuse, R131, PT ;  /* 0x000000830200720c */ /* 0x040fe40003fc6270 */
[----:B------:R-:W-:Y:S02]  /*1850*/  PRMT R18, RZ, 0x7610, R18 ;  /* 0x00007610ff127816 */ /* 0x000fe40000000012 */
[----:B------:R-:W-:Y:S02]  /*1860*/  PRMT R21, RZ, 0x7610, R21 ;  /* 0x00007610ff157816 */ /* 0x000fe40000000015 */
[----:B------:R-:W-:Y:S02]  /*1870*/  PRMT R20, RZ, 0x7610, R20 ;  /* 0x00007610ff147816 */ /* 0x000fe40000000014 */
[C---:B------:R-:W-:Y:S01]  /*1880*/  IADD3 R118, R2.reuse, 0x100, RZ ;  /* 0x0000010002767810 */ /* 0x040fe20007ffe0ff */
[----:B0-2---:R0:W2:Y:S01]  /*1890*/  @!P0 LDG.E.U16 R18, [R6.64+0x40] ;  /* 0x0000400a06128981 */ /* 0x0050a2000c1e1500 */
[----:B------:R-:W-:-:S02]  /*18a0*/  IADD3 R119, R2, 0x120, RZ ;  /* 0x0000012002777810 */ /* 0x000fc40007ffe0ff */
[C---:B------:R-:W-:Y:S01]  /*18b0*/  IADD3 R114, R2.reuse, 0x80, RZ ;  /* 0x0000008002727810 */ /* 0x040fe20007ffe0ff */
[----:B------:R0:W3:Y:S01]  /*18c0*/  @!P1 LDG.E.U16 R21, [R6.64+0x80] ;  /* 0x0000800a06159981 */ /* 0x0000e2000c1e1500 */
[C---:B------:R-:W-:Y:S02]  /*18d0*/  IADD3 R120, R2.reuse, 0x140, RZ ;  /* 0x0000014002787810 */ /* 0x040fe40007ffe0ff */
[----:B------:R-:W-:Y:S01]  /*18e0*/  PRMT R19, RZ, 0x7610, R19 ;  /* 0x00007610ff137816 */ /* 0x000fe20000000013 */
[----:B------:R0:W4:Y:S01]  /*18f0*/  @!P2 LDG.E.U16 R20, [R6.64+0xc0] ;  /* 0x0000c00a0614a981 */ /* 0x000122000c1e1500 */
[----:B------:R-:W-:Y:S02]  /*1900*/  IADD3 R115, R2, 0xa0, RZ ;  /* 0x000000a002737810 */ /* 0x000fe40007ffe0ff */
[-C--:B------:R-:W-:Y:S02]  /*1910*/  ISETP.GE.AND P0, PT, R118, R131.reuse, PT ;  /* 0x000000837600720c */ /* 0x080fe40003f06270 */
[----:B------:R-:W-:Y:S01]  /*1920*/  IADD3 R116, R2, 0xc0, RZ ;  /* 0x000000c002747810 */ /* 0x000fe20007ffe0ff */
[----:B------:R0:W2:Y:S01]  /*1930*/  @!P6 LDG.E.U16 R19, [R6.64] ;  /* 0x0000000a0613e981 */ /* 0x0000a2000c1e1500 */
[----:B------:R-:W-:-:S02]  /*1940*/  ISETP.GE.AND P1, PT, R119, R131, PT ;  /* 0x000000837700720c */ /* 0x000fc40003f26270 */
[----:B------:R-:W-:Y:S02]  /*1950*/  IADD3 R117, R2, 0xe0, RZ ;  /* 0x000000e002757810 */ /* 0x000fe40007ffe0ff */
        /* <DEDUP_REMOVED lines=9> */
[----:B------:R0:W4:Y:S01]  /*19f0*/  @!P0 LDG.E.U16 R102, [R6.64+0x200] ;  /* 0x0002000a06668981 */ /* 0x000122000c1e1500 */
[----:B------:R-:W-:Y:S02]  /*1a00*/  PRMT R100, RZ, 0x7610, R100 ;  /* 0x00007610ff647816 */ /* 0x000fe40000000064 */
[C---:B------:R-:W-:Y:S01]  /*1a10*/  IADD3 R121, R2.reuse, 0x160, RZ ;  /* 0x0000016002797810 */ /* 0x040fe20007ffe0ff */
[----:B------:R0:W4:Y:S01]  /*1a20*/  @!P1 LDG.E.U16 R104, [R6.64+0x240] ;  /* 0x0002400a06689981 */ /* 0x000122000c1e1500 */
[----:B------:R-:W-:-:S02]  /*1a30*/  IADD3 R122, R2, 0x180, RZ ;  /* 0x00000180027a7810 */ /* 0x000fc40007ffe0ff */
[----:B------:R-:W-:Y:S01]  /*1a40*/  PRMT R101, RZ, 0x7610, R101 ;  /* 0x00007610ff657816 */ /* 0x000fe20000000065 */
[----:B------:R0:W4:Y:S01]  /*1a50*/  @!P3 LDG.E.U16 R99, [R6.64+0x100] ;  /* 0x0001000a0663b981 */ /* 0x000122000c1e1500 */
[C---:B------:R-:W-:Y:S02]  /*1a60*/  IADD3 R124, R2.reuse, 0x1a0, RZ ;  /* 0x000001a0027c7810 */ /* 0x040fe40007ffe0ff */
[----:B------:R-:W-:Y:S01]  /*1a70*/  PRMT R103, RZ, 0x7610, R103 ;  /* 0x00007610ff677816 */ /* 0x000fe20000000067 */
[----:B------:R0:W4:Y:S01]  /*1a80*/  @!P2 LDG.E.U16 R105, [R6.64+0x280] ;  /* 0x0002800a0669a981 */ /* 0x000122000c1e1500 */
[C---:B------:R-:W-:Y:S02]  /*1a90*/  IADD3 R125, R2.reuse, 0x1c0, RZ ;  /* 0x000001c0027d7810 */ /* 0x040fe40007ffe0ff */
[----:B------:R-:W-:Y:S01]  /*1aa0*/  IADD3 R126, R2, 0x1e0, RZ ;  /* 0x000001e0027e7810 */ /* 0x000fe20007ffe0ff */
[----:B------:R0:W4:Y:S01]  /*1ab0*/  @!P4 LDG.E.U16 R100, [R6.64+0x140] ;  /* 0x0001400a0664c981 */ /* 0x000122000c1e1500 */
[----:B------:R-:W-:-:S02]  /*1ac0*/  ISETP.GE.AND P0, PT, R121, R131, PT ;  /* 0x000000837900720c */ /* 0x000fc40003f06270 */
[-C--:B------:R-:W-:Y:S01]  /*1ad0*/  ISETP.GE.AND P1, PT, R122, R131.reuse, PT ;  /* 0x000000837a00720c */ /* 0x080fe20003f26270 */
[----:B------:R0:W4:Y:S01]  /*1ae0*/  @!P5 LDG.E.U16 R101, [R6.64+0x180] ;  /* 0x0001800a0665d981 */ /* 0x000122000c1e1500 */
[-C--:B------:R-:W-:Y:S02]  /*1af0*/  ISETP.GE.AND P2, PT, R124, R131.reuse, PT ;  /* 0x000000837c00720c */ /* 0x080fe40003f46270 */
[-C--:B------:R-:W-:Y:S01]  /*1b00*/  ISETP.GE.AND P3, PT, R125, R131.reuse, PT ;  /* 0x000000837d00720c */ /* 0x080fe20003f66270 */
[----:B------:R0:W4:Y:S01]  /*1b10*/  @!P6 LDG.E.U16 R103, [R6.64+0x1c0] ;  /* 0x0001c00a0667e981 */ /* 0x000122000c1e1500 */
        /* <DEDUP_REMOVED lines=15> */
[C---:B------:R-:W-:Y:S02]  /*1c10*/  IMAD R15, R123.reuse, c[0x0][0x1c0], RZ ;  /* 0x000070007b0f7a24 */ /* 0x040fe400078e02ff */
[----:B------:R-:W-:Y:S02]  /*1c20*/  IMAD R17, R123, c[0x0][0x188], RZ ;  /* 0x000062007b117a24 */ /* 0x000fe400078e02ff */
[C---:B------:R-:W-:Y:S02]  /*1c30*/  IMAD R129, R88.reuse, c[0x0][0x1c4], R15 ;  /* 0x0000710058817a24 */ /* 0x040fe400078e020f */
[----:B------:R-:W-:-:S04]  /*1c40*/  IMAD.WIDE.U32 R14, R88, c[0x0][0x1c0], R2 ;  /* 0x00007000580e7a25 */ /* 0x000fc800078e0002 */
[C---:B------:R-:W-:Y:S01]  /*1c50*/  IMAD R127, R88.reuse, c[0x0][0x18c], R17 ;  /* 0x00006300587f7a24 */ /* 0x040fe200078e0211 */
[----:B------:R-:W-:Y:S01]  /*1c60*/  IADD3 R3, R15, R129, RZ ;  /* 0x000000810f037210 */ /* 0x000fe20007ffe0ff */
[----:B------:R-:W-:Y:S01]  /*1c70*/  IMAD.WIDE.U32 R16, R88, c[0x0][0x188], R4 ;  /* 0x0000620058107a25 */ /* 0x000fe200078e0004 */
[----:B------:R-:W-:-:S04]  /*1c80*/  LEA R4, P3, R14, R47, 0x1 ;  /* 0x0000002f0e047211 */ /* 0x000fc800078608ff */
[----:B------:R-:W-:Y:S02]  /*1c90*/  LEA.HI.X R5, R14, R48, R3, 0x1, P3 ;  /* 0x000000300e057211 */ /* 0x000fe400018f0c03 */
[----:B0-----:R-:W-:Y:S02]  /*1ca0*/  IADD3 R7, R17, R127, RZ ;  /* 0x0000007f11077210 */ /* 0x001fe40007ffe0ff */
[C---:B------:R-:W-:Y:S02]  /*1cb0*/  IADD3 R3, R38.reuse, 0x100, RZ ;  /* 0x0000010026037810 */ /* 0x040fe40007ffe0ff */
[C---:B------:R-:W-:Y:S02]  /*1cc0*/  IADD3 R17, R38.reuse, 0x140, RZ ;  /* 0x0000014026117810 */ /* 0x040fe40007ffe0ff */
[----:B------:R-:W-:Y:S02]  /*1cd0*/  IADD3 R15, R38, 0x120, RZ ;  /* 0x00000120260f7810 */ /* 0x000fe40007ffe0ff */
[----:B------:R-:W-:-:S02]  /*1ce0*/  LEA.HI.SX32 R3, R3, R38, 0x1b ;  /* 0x0000002603037211 */ /* 0x000fc400078fdaff */
[-C--:B------:R-:W-:Y:S02]  /*1cf0*/  LEA.HI.SX32 R17, R17, R38.reuse, 0x1b ;  /* 0x0000002611117211 */ /* 0x080fe400078fdaff */
[----:B------:R-:W-:Y:S02]  /*1d00*/  ISETP.GE.AND P0, PT, R2, R131, PT ;  /* 0x000000830200720c */ /* 0x000fe40003f06270 */
[----:B------:R-:W-:Y:S02]  /*1d10*/  LEA.HI.SX32 R2, R15, R38, 0x1b ;  /* 0x000000260f027211 */ /* 0x000fe400078fdaff */
[----:B------:R-:W-:Y:S02]  /*1d20*/  SHF.L.U32 R15, R3, 0x1, RZ ;  /* 0x00000001030f7819 */ /* 0x000fe400000006ff */
[----:B------:R-:W-:Y:S02]  /*1d30*/  SHF.L.U32 R14, R17, 0x1, RZ ;  /* 0x00000001110e7819 */ /* 0x000fe400000006ff */
[----:B------:R-:W-:-:S02]  /*1d40*/  IADD3 R3, R38, 0x160, RZ ;  /* 0x0000016026037810 */ /* 0x000fc40007ffe0ff */
[----:B------:R-:W-:Y:S02]  /*1d50*/  IADD3 R17, R38, 0x180, RZ ;  /* 0x0000018026117810 */ /* 0x000fe40007ffe0ff */
[-C--:B------:R-:W-:Y:S02]  /*1d60*/  LEA.HI.SX32 R3, R3, R38.reuse, 0x1b ;  /* 0x0000002603037211 */ /* 0x080fe400078fdaff */
[----:B------:R-:W-:Y:S02]  /*1d70*/  LEA.HI.SX32 R17, R17, R38, 0x1b ;  /* 0x0000002611117211 */ /* 0x000fe400078fdaff */
[----:B------:R-:W-:-:S04]  /*1d80*/  LEA R6, P2, R16, c[0x0][0x220], 0x3 ;  /* 0x0000880010067a11 */ /* 0x000fc800078418ff */
[----:B------:R-:W-:Y:S02]  /*1d90*/  LEA.HI.X R7, R16, c[0x0][0x224], R7, 0x3, P2 ;  /* 0x0000890010077a11 */ /* 0x000fe400010f1c07 */
        /* <DEDUP_REMOVED lines=12> */
[----:B--2---:R0:W-:Y:S04]  /*1e60*/  STS.U16 [R54], R19 ;  /* 0x0000001336007388 */ /* 0x0041e80000000400 */
[----:B------:R-:W-:Y:S04]  /*1e70*/  STS.U16 [R27+0x40], R18 ;  /* 0x000040121b007388 */ /* 0x000fe80000000400 */
[----:B-1-3--:R1:W-:Y:S04]  /*1e80*/  STS.U16 [R26+0x80], R21 ;  /* 0x000080151a007388 */ /* 0x00a3e80000000400 */
[----:B----4-:R2:W-:Y:S01]  /*1e90*/  STS.U16 [R25+0xc0], R20 ;  /* 0x0000c01419007388 */ /* 0x0105e20000000400 */
[----:B0-----:R-:W-:-:S02]  /*1ea0*/  SHF.L.U32 R19, R2, 0x1, RZ ;  /* 0x0000000102137819 */ /* 0x001fc400000006ff */
[C---:B-1----:R-:W-:Y:S02]  /*1eb0*/  IADD3 R21, R38.reuse, 0x1a0, RZ ;  /* 0x000001a026157810 */ /* 0x042fe40007ffe0ff */
[C---:B--2---:R-:W-:Y:S01]  /*1ec0*/  IADD3 R25, R38.reuse, 0x1e0, RZ ;  /* 0x000001e026197810 */ /* 0x044fe20007ffe0ff */
[----:B------:R-:W-:Y:S03]  /*1ed0*/  STS.U16 [R24+0x100], R99 ;  /* 0x0001006318007388 */ /* 0x000fe60000000400 */
[----:B------:R-:W-:Y:S01]  /*1ee0*/  LEA.HI.SX32 R25, R25, R38, 0x1b ;  /* 0x0000002619197211 */ /* 0x000fe200078fdaff */
[----:B------:R0:W-:Y:S04]  /*1ef0*/  STS.U16 [R23+0x140], R100 ;  /* 0x0001406417007388 */ /* 0x0001e80000000400 */
[----:B------:R-:W-:Y:S04]  /*1f00*/  STS.U16 [R22+0x180], R101 ;  /* 0x0001806516007388 */ /* 0x000fe80000000400 */
[----:B------:R1:W-:Y:S01]  /*1f10*/  STS.U16 [R0+0x1c0], R103 ;  /* 0x0001c06700007388 */ /* 0x0003e20000000400 */
[----:B0-----:R-:W-:-:S03]  /*1f20*/  IADD3 R23, R38, 0x1c0, RZ ;  /* 0x000001c026177810 */ /* 0x001fc60007ffe0ff */
[----:B------:R-:W-:Y:S01]  /*1f30*/  STS.U16 [R15+0x200], R102 ;  /* 0x000200660f007388 */ /* 0x000fe20000000400 */
[-C--:B------:R-:W-:Y:S02]  /*1f40*/  LEA.HI.SX32 R23, R23, R38.reuse, 0x1b ;  /* 0x0000002617177211 */ /* 0x080fe400078fdaff */
[----:B-1----:R-:W-:Y:S02]  /*1f50*/  LEA.HI.SX32 R0, R21, R38, 0x1b ;  /* 0x0000002615007211 */ /* 0x002fe400078fdaff */
[----:B------:R-:W-:Y:S01]  /*1f60*/  SHF.L.U32 R21, R3, 0x1, RZ ;  /* 0x0000000103157819 */ /* 0x000fe200000006ff */
[----:B------:R-:W-:Y:S01]  /*1f70*/  STS.U16 [R19+0x240], R104 ;  /* 0x0002406813007388 */ /* 0x000fe20000000400 */
[----:B------:R-:W-:Y:S02]  /*1f80*/  SHF.L.U32 R18, R17, 0x1, RZ ;  /* 0x0000000111127819 */ /* 0x000fe400000006ff */
[----:B------:R-:W-:Y:S01]  /*1f90*/  SHF.L.U32 R103, R0, 0x1, RZ ;  /* 0x0000000100677819 */ /* 0x000fe200000006ff */
[----:B------:R0:W-:Y:S01]  /*1fa0*/  STS.U16 [R14+0x280], R105 ;  /* 0x000280690e007388 */ /* 0x0001e20000000400 */
[----:B------:R-:W-:-:S02]  /*1fb0*/  SHF.L.U32 R20, R23, 0x1, RZ ;  /* 0x0000000117147819 */ /* 0x000fc400000006ff */
[----:B------:R-:W-:Y:S01]  /*1fc0*/  PRMT R17, RZ, 0x7610, R17 ;  /* 0x00007610ff117816 */ /* 0x000fe20000000011 */
[----:B------:R-:W-:Y:S04]  /*1fd0*/  STS.U16 [R21+0x2c0], R106 ;  /* 0x0002c06a15007388 */ /* 0x000fe80000000400 */
[----:B------:R-:W-:Y:S01]  /*1fe0*/  STS.U16 [R18+0x300], R107 ;  /* 0x0003006b12007388 */ /* 0x000fe20000000400 */
[----:B0-----:R-:W-:-:S03]  /*1ff0*/  SHF.L.U32 R105, R25, 0x1, RZ ;  /* 0x0000000119697819 */ /* 0x001fc600000006ff */
[----:B------:R-:W-:Y:S04]  /*2000*/  STS.U16 [R103+0x340], R108 ;  /* 0x0003406c67007388 */ /* 0x000fe80000000400 */
[----:B------:R-:W-:Y:S04]  /*2010*/  STS.U16 [R20+0x380], R109 ;  /* 0x0003806d14007388 */ /* 0x000fe80000000400 */
[----:B------:R0:W-:Y:S04]  /*2020*/  STS.U16 [R105+0x3c0], R110 ;  /* 0x0003c06e69007388 */ /* 0x0001e80000000400 */
[----:B------:R1:W2:Y:S01]  /*2030*/  LDG.E.64 R2, [R6.64] ;  /* 0x0000000a06027981 */ /* 0x0002a2000c1e1b00 */
[----:B------:R-:W-:-:S06]  /*2040*/  NOP ;  /* 0x0000000000007918 */ /* 0x000fcc0000000000 */
[----:B------:R3:W4:Y:S01]  /*2050*/  @!P0 LDG.E.U16 R17, [R4.64] ;  /* 0x0000000a04118981 */ /* 0x000722000c1e1500 */
[-C--:B------:R-:W-:Y:S02]  /*2060*/  ISETP.GE.AND P0, PT, R112, R131.reuse, PT ;  /* 0x000000837000720c */ /* 0x080fe40003f06270 */
[----:B------:R-:W-:Y:S01]  /*2070*/  PRMT R23, RZ, 0x7610, R23 ;  /* 0x00007610ff177816 */ /* 0x000fe20000000017 */
[----:B------:R3:W4:Y:S01]  /*2080*/  @!P1 LDG.E.U16 R16, [R4.64+0x40] ;  /* 0x0000400a04109981 */ /* 0x000722000c1e1500 */
[----:B------:R-:W-:Y:S02]  /*2090*/  ISETP.GE.AND P1, PT, R118, R131, PT ;  /* 0x000000837600720c */ /* 0x000fe40003f26270 */
[----:B-1----:R-:W-:Y:S01]  /*20a0*/  PRMT R6, RZ, 0x7610, R6 ;  /* 0x00007610ff067816 */ /* 0x002fe20000000006 */
[----:B------:R3:W4:Y:S01]  /*20b0*/  @!P3 LDG.E.U16 R113, [R4.64+0x180] ;  /* 0x0001800a0471b981 */ /* 0x000722000c1e1500 */
[----:B------:R-:W-:Y:S02]  /*20c0*/  PRMT R7, RZ, 0x7610, R7 ;  /* 0x00007610ff077816 */ /* 0x000fe40000000007 */
[----:B0-----:R-:W-:-:S02]  /*20d0*/  PRMT R110, RZ, 0x7610, R110 ;  /* 0x00007610ff6e7816 */ /* 0x001fc4000000006e */
[----:B------:R3:W4:Y:S04]  /*20e0*/  @!P4 LDG.E.U16 R6, [R4.64+0xc0] ;  /* 0x0000c00a0406c981 */ /* 0x000728000c1e1500 */
[----:B------:R3:W4:Y:S01]  /*20f0*/  @!P0 LDG.E.U16 R23, [R4.64+0x80] ;  /* 0x0000800a04178981 */ /* 0x000722000c1e1500 */
[-C--:B------:R-:W-:Y:S02]  /*2100*/  ISETP.GE.AND P0, PT, R119, R131.reuse, PT ;  /* 0x000000837700720c */ /* 0x080fe40003f06270 */
[----:B------:R-:W-:Y:S01]  /*2110*/  PRMT R119, RZ, 0x7610, R119 ;  /* 0x00007610ff777816 */ /* 0x000fe20000000077 */
[----:B------:R3:W4:Y:S01]  /*2120*/  @!P6 LDG.E.U16 R7, [R4.64+0x100] ;  /* 0x0001000a0407e981 */ /* 0x000722000c1e1500 */
[-C--:B------:R-:W-:Y:S02]  /*2130*/  ISETP.GE.AND P4, PT, R120, R131.reuse, PT ;  /* 0x000000837800720c */ /* 0x080fe40003f86270 */
[-C--:B------:R-:W-:Y:S01]  /*2140*/  ISETP.GE.AND P6, PT, R121, R131.reuse, PT ;  /* 0x000000837900720c */ /* 0x080fe20003fc6270 */
[----:B------:R3:W4:Y:S01]  /*2150*/  @!P5 LDG.E.U16 R110, [R4.64+0x140] ;  /* 0x0001400a046ed981 */ /* 0x000722000c1e1500 */
[----:B------:R-:W-:-:S02]  /*2160*/  ISETP.GE.AND P5, PT, R122, R131, PT ;  /* 0x000000837a00720c */ /* 0x000fc40003fa6270 */
[-C--:B------:R-:W-:Y:S01]  /*2170*/  ISETP.GE.AND P3, PT, R124, R131.reuse, PT ;  /* 0x000000837c00720c */ /* 0x080fe20003f66270 */
[----:B------:R3:W4:Y:S01]  /*2180*/  @!P2 LDG.E.U16 R119, [R4.64+0x1c0] ;  /* 0x0001c00a0477a981 */ /* 0x000722000c1e1500 */
[----:B------:R-:W-:-:S03]  /*2190*/  ISETP.GE.AND P2, PT, R125, R131, PT ;  /* 0x000000837d00720c */ /* 0x000fc60003f46270 */
[----:B------:R3:W4:Y:S01]  /*21a0*/  @!P1 LDG.E.U16 R114, [R4.64+0x200] ;  /* 0x0002000a04729981 */ /* 0x000722000c1e1500 */
        /* <DEDUP_REMOVED lines=10> */
[----:B------:R3:W4:Y:S04]  /*2250*/  @!P2 LDG.E.U16 R129, [R4.64+0x380] ;  /* 0x0003800a0481a981 */ /* 0x000728000c1e1500 */
[----:B------:R3:W4:Y:S01]  /*2260*/  @!P1 LDG.E.U16 R128, [R4.64+0x3c0] ;  /* 0x0003c00a04809981 */ /* 0x000722000c1e1500 */
[----:B------:R-:W-:-:S02]  /*2270*/  SHF.L.U32 R0, R38, 0x4, RZ ;  /* 0x0000000426007819 */ /* 0x000fc400000006ff */
[----:B------:R-:W-:Y:S02]  /*2280*/  IADD3 R25, R38, 0x20, RZ ;  /* 0x0000002026197810 */ /* 0x000fe40007ffe0ff */
[----:B------:R-:W-:Y:S02]  /*2290*/  LEA.HI.SX32 R0, R0, R0, 0x1b ;  /* 0x0000000000007211 */ /* 0x000fe400078fdaff */
[C---:B------:R-:W-:Y:S02]  /*22a0*/  LEA.HI.SX32 R54, R38.reuse, R38, 0x1b ;  /* 0x0000002626367211 */ /* 0x040fe400078fdaff */
[----:B---3--:R-:W-:Y:S02]  /*22b0*/  IADD3 R5, R38, 0x80, RZ ;  /* 0x0000008026057810 */ /* 0x008fe40007ffe0ff */
[----:B------:R-:W-:Y:S02]  /*22c0*/  SHF.L.U32 R100, R0, 0x1, RZ ;  /* 0x0000000100647819 */ /* 0x000fe400000006ff */
[----:B------:R-:W-:-:S02]  /*22d0*/  IADD3 R27, R38, 0x40, RZ ;  /* 0x00000040261b7810 */ /* 0x000fc40007ffe0ff */
[-C--:B------:R-:W-:Y:S01]  /*22e0*/  LEA.HI.SX32 R0, R25, R38.reuse, 0x1b ;  /* 0x0000002619007211 */ /* 0x080fe200078fdaff */
[----:B------:R-:W0:Y:S01]  /*22f0*/  LDS.U16 R109, [R100] ;  /* 0x00000000646d7984 */ /* 0x000e220000000400 */
[-C--:B------:R-:W-:Y:S02]  /*2300*/  LEA.HI.SX32 R5, R5, R38.reuse, 0x1b ;  /* 0x0000002605057211 */ /* 0x080fe400078fdaff */
[----:B------:R-:W-:Y:S01]  /*2310*/  SHF.L.U32 R54, R54, 0x1, RZ ;  /* 0x0000000136367819 */ /* 0x000fe200000006ff */
[----:B------:R-:W1:Y:S01]  /*2320*/  LDS.U16 R107, [R100+0x2] ;  /* 0x00000200646b7984 */ /* 0x000e620000000400 */
[----:B------:R-:W-:Y:S02]  /*2330*/  LEA.HI.SX32 R26, R27, R38, 0x1b ;  /* 0x000000261b1a7211 */ /* 0x000fe400078fdaff */
[----:B------:R-:W-:Y:S01]  /*2340*/  IADD3 R25, R38, 0x60, RZ ;  /* 0x0000006026197810 */ /* 0x000fe20007ffe0ff */
[----:B------:R-:W-:Y:S01]  /*2350*/  LDS.U16 R108, [R100+0x4] ;  /* 0x00000400646c7984 */ /* 0x000fe20000000400 */
[----:B------:R-:W-:-:S02]  /*2360*/  SHF.L.U32 R27, R0, 0x1, RZ ;  /* 0x00000001001b7819 */ /* 0x000fc400000006ff */
[----:B------:R-:W-:Y:S01]  /*2370*/  SHF.L.U32 R24, R5, 0x1, RZ ;  /* 0x0000000105187819 */ /* 0x000fe200000006ff */
[----:B------:R-:W3:Y:S01]  /*2380*/  LDS.U16 R106, [R100+0x6] ;  /* 0x00000600646a7984 */ /* 0x000ee20000000400 */
[C---:B------:R-:W-:Y:S02]  /*2390*/  IADD3 R135, R38.reuse, 0xa0, RZ ;  /* 0x000000a026877810 */ /* 0x040fe40007ffe0ff */
[----:B------:R-:W-:Y:S01]  /*23a0*/  IADD3 R133, R38, 0xc0, RZ ;  /* 0x000000c026857810 */ /* 0x000fe20007ffe0ff */
[----:B------:R-:W0:Y:S01]  /*23b0*/  LDS.U16 R99, [R100+0x8] ;  /* 0x0000080064637984 */ /* 0x000e220000000400 */
[----:B------:R-:W-:Y:S02]  /*23c0*/  LEA.HI.SX32 R25, R25, R38, 0x1b ;  /* 0x0000002619197211 */ /* 0x000fe400078fdaff */
[----:B------:R-:W-:Y:S01]  /*23d0*/  SHF.L.U32 R26, R26, 0x1, RZ ;  /* 0x000000011a1a7819 */ /* 0x000fe200000006ff */
[----:B------:R-:W0:Y:S01]  /*23e0*/  LDS.U16 R101, [R100+0xa] ;  /* 0x00000a0064657984 */ /* 0x000e220000000400 */
[----:B------:R-:W-:-:S03]  /*23f0*/  IADD3 R131, R38, 0xe0, RZ ;  /* 0x000000e026837810 */ /* 0x000fc60007ffe0ff */
[----:B------:R-:W-:Y:S01]  /*2400*/  LDS.U16 R102, [R100+0xc] ;  /* 0x00000c0064667984 */ /* 0x000fe20000000400 */
[----:B------:R-:W-:-:S03]  /*2410*/  LEA.HI.SX32 R135, R135, R38, 0x1b ;  /* 0x0000002687877211 */ /* 0x000fc600078fdaff */
[----:B------:R-:W0:Y:S01]  /*2420*/  LDS.U16 R104, [R100+0xe] ;  /* 0x00000e0064687984 */ /* 0x000e220000000400 */
[----:B------:R-:W-:-:S03]  /*2430*/  ISETP.NE.AND P1, PT, R37, RZ, PT ;  /* 0x000000ff2500720c */ /* 0x000fc60003f25270 */
[----:B------:R-:W-:Y:S04]  /*2440*/  LDS.U16 R115, [R100+0x10] ;  /* 0x0000100064737984 */ /* 0x000fe80000000400 */
[----:B------:R-:W1:Y:S04]  /*2450*/  LDS.U16 R111, [R100+0x12] ;  /* 0x00001200646f7984 */ /* 0x000e680000000400 */
[----:B------:R-:W2:Y:S04]  /*2460*/  LDS.U16 R112, [R100+0x14] ;  /* 0x0000140064707984 */ /* 0x000ea80000000400 */
[----:B------:R-:W2:Y:S04]  /*2470*/  LDS.U16 R116, [R100+0x16] ;  /* 0x0000160064747984 */ /* 0x000ea80000000400 */
[----:B------:R-:W-:Y:S04]  /*2480*/  LDS.U16 R121, [R100+0x18] ;  /* 0x0000180064797984 */ /* 0x000fe80000000400 */
[----:B------:R-:W2:Y:S04]  /*2490*/  LDS.U16 R117, [R100+0x1a] ;  /* 0x00001a0064757984 */ /* 0x000ea80000000400 */
[----:B------:R-:W2:Y:S04]  /*24a0*/  LDS.U16 R118, [R100+0x1c] ;  /* 0x00001c0064767984 */ /* 0x000ea80000000400 */
[----:B------:R-:W2:Y:S01]  /*24b0*/  LDS.U16 R122, [R100+0x1e] ;  /* 0x00001e00647a7984 */ /* 0x000ea20000000400 */
[----:B------:R-:W-:-:S02]  /*24c0*/  LEA.HI.SX32 R133, R133, R38, 0x1b ;  /* 0x0000002685857211 */ /* 0x000fc400078fdaff */
[----:B------:R-:W-:Y:S02]  /*24d0*/  SHF.L.U32 R25, R25, 0x1, RZ ;  /* 0x0000000119197819 */ /* 0x000fe400000006ff */
[----:B------:R-:W-:Y:S02]  /*24e0*/  LEA.HI.SX32 R131, R131, R38, 0x1b ;  /* 0x0000002683837211 */ /* 0x000fe400078fdaff */
[----:B------:R-:W-:Y:S02]  /*24f0*/  SHF.L.U32 R22, R133, 0x1, RZ ;  /* 0x0000000185167819 */ /* 0x000fe400000006ff */
[----:B------:R-:W-:-:S04]  /*2500*/  ISETP.NE.AND P0, PT, R166, RZ, PT ;  /* 0x000000ffa600720c */ /* 0x000fc80003f05270 */
[----:B------:R-:W-:Y:S01]  /*2510*/  ISETP.LT.OR P2, PT, R164, 0x2, P0 ;  /* 0x00000002a400780c */ /* 0x000fe20000741670 */
[----:B0-----:R-:W-:Y:S02]  /*2520*/  HADD2.F32 R109, -RZ, R109.H0_H0 ;  /* 0x2000006dff6d7230 */ /* 0x001fe40000004100 */
[----:B-1----:R-:W-:-:S03]  /*2530*/  HADD2.F32 R107, -RZ, R107.H0_H0 ;  /* 0x2000006bff6b7230 */ /* 0x002fc60000004100 */
[C---:B------:R-:W-:Y:S02]  /*2540*/  FMUL.FTZ R148, R92.reuse, R109 ;  /* 0x0000006d5c947220 */ /* 0x040fe40000410000 */
[----:B------:R-:W-:Y:S01]  /*2550*/  FMUL.FTZ R144, R92, R107 ;  /* 0x0000006b5c907220 */ /* 0x000fe20000410000 */
[----:B---3--:R-:W-:Y:S02]  /*2560*/  HADD2.F32 R106, -RZ, R106.H0_H0 ;  /* 0x2000006aff6a7230 */ /* 0x008fe40000004100 */
[----:B------:R-:W-:-:S03]  /*2570*/  HADD2.F32 R108, -RZ, R108.H0_H0 ;  /* 0x2000006cff6c7230 */ /* 0x000fc60000004100 */
[C---:B------:R-:W-:Y:S02]  /*2580*/  FMUL.FTZ R147, R91.reuse, R106 ;  /* 0x0000006a5b937220 */ /* 0x040fe40000410000 */
[----:B------:R-:W-:Y:S01]  /*2590*/  FMUL.FTZ R145, R91, R108 ;  /* 0x0000006c5b917220 */ /* 0x000fe20000410000 */
[----:B------:R-:W-:Y:S02]  /*25a0*/  HADD2.F32 R99, -RZ, R99.H0_H0 ;  /* 0x20000063ff637230 */ /* 0x000fe40000004100 */
[----:B------:R-:W-:-:S03]  /*25b0*/  HADD2.F32 R101, -RZ, R101.H0_H0 ;  /* 0x20000065ff657230 */ /* 0x000fc60000004100 */
[C---:B------:R-:W-:Y:S02]  /*25c0*/  FMUL.FTZ R154, R94.reuse, R99 ;  /* 0x000000635e9a7220 */ /* 0x040fe40000410000 */
[----:B------:R-:W-:Y:S01]  /*25d0*/  FMUL.FTZ R158, R94, R101 ;  /* 0x000000655e9e7220 */ /* 0x000fe20000410000 */
[----:B------:R-:W-:Y:S02]  /*25e0*/  HADD2.F32 R104, -RZ, R104.H0_H0 ;  /* 0x20000068ff687230 */ /* 0x000fe40000004100 */
[----:B------:R-:W-:Y:S01]  /*25f0*/  HADD2.F32 R102, -RZ, R102.H0_H0 ;  /* 0x20000066ff667230 */ /* 0x000fe20000004100 */
[----:B--2---:R-:W-:Y:S02]  /*2600*/  FMUL.FTZ R151, R2, 1.4426950216293334961 ;  /* 0x3fb8aa3b02977820 */ /* 0x004fe40000410000 */
[C---:B------:R-:W-:Y:S02]  /*2610*/  FMUL.FTZ R4, R92.reuse, R3 ;  /* 0x000000035c047220 */ /* 0x040fe40000410000 */
[----:B------:R-:W-:-:S02]  /*2620*/  FMUL.FTZ R0, R92, R151 ;  /* 0x000000975c007220 */ /* 0x000fc40000410000 */
[----:B------:R-:W-:Y:S01]  /*2630*/  FMUL.RZ R5, R4, 0.15915493667125701904 ;  /* 0x3e22f98304057820 */ /* 0x000fe2000040c000 */
[----:B----4-:R0:W-:Y:S04]  /*2640*/  STS.U16 [R54+0x420], R17 ;  /* 0x0004201136007388 */ /* 0x0101e80000000400 */
[----:B------:R1:W-:Y:S01]  /*2650*/  STS.U16 [R27+0x460], R16 ;  /* 0x000460101b007388 */ /* 0x0003e20000000400 */
[----:B------:R-:W-:Y:S08]  /*2660*/  MUFU.SIN R4, R5 ;  /* 0x0000000500047308 */ /* 0x000ff00000000400 */
[----:B0-----:R0:W-:Y:S01]  /*2670*/  MUFU.EX2 R17, R0 ;  /* 0x0000000000117308 */ /* 0x0011e20000000800 */
[----:B------:R2:W-:Y:S07]  /*2680*/  STS.U16 [R26+0x4a0], R23 ;  /* 0x0004a0171a007388 */ /* 0x0005ee0000000400 */
[----:B-1----:R1:W3:Y:S01]  /*2690*/  MUFU.COS R16, R5 ;  /* 0x0000000500107308 */ /* 0x0022e20000000000 */
[----:B0-----:R-:W-:Y:S01]  /*26a0*/  SHF.L.U32 R0, R131, 0x1, RZ ;  /* 0x0000000183007819 */ /* 0x001fe200000006ff */
[----:B------:R-:W-:Y:S01]  /*26b0*/  STS.U16 [R25+0x4e0], R6 ;  /* 0x0004e00619007388 */ /* 0x000fe20000000400 */
[----:B--2---:R-:W-:-:S03]  /*26c0*/  SHF.L.U32 R23, R135, 0x1, RZ ;  /* 0x0000000187177819 */ /* 0x004fc600000006ff */
[----:B------:R-:W-:Y:S04]  /*26d0*/  STS.U16 [R24+0x520], R7 ;  /* 0x0005200718007388 */ /* 0x000fe80000000400 */
[----:B------:R-:W-:Y:S01]  /*26e0*/  STS.U16 [R23+0x560], R110 ;  /* 0x0005606e17007388 */ /* 0x000fe20000000400 */
[----:B-1----:R-:W-:-:S03]  /*26f0*/  LEA R5, R79, R88, 0x8 ;  /* 0x000000584f057211 */ /* 0x002fc600078e40ff */
[----:B------:R-:W-:Y:S01]  /*2700*/  STS.U16 [R22+0x5a0], R113 ;  /* 0x0005a07116007388 */ /* 0x000fe20000000400 */
[----:B------:R-:W-:-:S03]  /*2710*/  @P1 IADD3 R5, R37, 0x200, RZ ;  /* 0x0000020025051810 */ /* 0x000fc60007ffe0ff */
[----:B------:R-:W-:Y:S04]  /*2720*/  STS.U16 [R0+0x5e0], R119 ;  /* 0x0005e07700007388 */ /* 0x000fe80000000400 */
[----:B------:R-:W-:Y:S01]  /*2730*/  STS.U16 [R15+0x620], R114 ;  /* 0x000620720f007388 */ /* 0x000fe20000000400 */
[----:B---3--:R-:W-:-:S03]  /*2740*/  FMUL.FTZ R16, R17, R16 ;  /* 0x0000001011107220 */ /* 0x008fc60000410000 */
[----:B------:R0:W-:Y:S01]  /*2750*/  STS.U16 [R19+0x660], R120 ;  /* 0x0006607813007388 */ /* 0x0001e20000000400 */
[----:B------:R-:W-:-:S03]  /*2760*/  FMUL.FTZ R17, R17, R4 ;  /* 0x0000000411117220 */ /* 0x000fc60000410000 */
[----:B------:R1:W-:Y:S04]  /*2770*/  STS.U16 [R14+0x6a0], R125 ;  /* 0x0006a07d0e007388 */ /* 0x0003e80000000400 */
[----:B------:R-:W-:Y:S01]  /*2780*/  STS.U16 [R21+0x6e0], R124 ;  /* 0x0006e07c15007388 */ /* 0x000fe20000000400 */
[----:B0-----:R-:W-:-:S03]  /*2790*/  SHF.L.U32 R19, R5, 0x3, RZ ;  /* 0x0000000305137819 */ /* 0x001fc600000006ff */
[----:B------:R0:W-:Y:S04]  /*27a0*/  STS.U16 [R18+0x720], R127 ;  /* 0x0007207f12007388 */ /* 0x0001e80000000400 */
[----:B------:R2:W-:Y:S04]  /*27b0*/  STS.U16 [R103+0x760], R126 ;  /* 0x0007607e67007388 */ /* 0x0005e80000000400 */
[----:B------:R-:W-:Y:S04]  /*27c0*/  STS.U16 [R20+0x7a0], R129 ;  /* 0x0007a08114007388 */ /* 0x000fe80000000400 */
[----:B------:R3:W-:Y:S01]  /*27d0*/  STS.U16 [R105+0x7e0], R128 ;  /* 0x0007e08069007388 */ /* 0x0007e20000000400 */
[----:B------:R-:W-:-:S06]  /*27e0*/  NOP ;  /* 0x0000000000007918 */ /* 0x000fcc0000000000 */
        /* <DEDUP_REMOVED lines=11> */
[----:B------:R-:W3:Y:S04]  /*28a0*/  LDS.U16 R152, [R100+0x436] ;  /* 0x0004360064987984 */ /* 0x000ee80000000400 */
[----:B------:R-:W4:Y:S04]  /*28b0*/  LDS.U16 R159, [R100+0x438] ;  /* 0x00043800649f7984 */ /* 0x000f280000000400 */
[----:B------:R-:W4:Y:S04]  /*28c0*/  LDS.U16 R20, [R100+0x43a] ;  /* 0x00043a0064147984 */ /* 0x000f280000000400 */
[----:B------:R-:W4:Y:S04]  /*28d0*/  LDS.U16 R21, [R100+0x43c] ;  /* 0x00043c0064157984 */ /* 0x000f280000000400 */
[----:B------:R-:W4:Y:S04]  /*28e0*/  LDS.U16 R160, [R100+0x43e] ;  /* 0x00043e0064a07984 */ /* 0x000f280000000400 */
[----:B------:R0:W-:Y:S01]  /*28f0*/  STS.64 [R19+0x1d10], R16 ;  /* 0x001d101013007388 */ /* 0x0001e20000000a00 */
[----:B------:R-:W-:-:S05]  /*2900*/  @!P2 IADD3 R7, R164, -0x2, RZ ;  /* 0xfffffffea407a810 */ /* 0x000fca0007ffe0ff */
[----:B------:R-:W-:Y:S02]  /*2910*/  @!P2 IMAD R15, R7, c[0x0][0x16c], R88 ;  /* 0x00005b00070faa24 */ /* 0x000fe400078e0258 */
[----:B------:R-:W-:Y:S02]  /*2920*/  CS2R R6, SRZ ;  /* 0x0000000000067805 */ /* 0x000fe4000001ff00 */
[----:B------:R-:W-:Y:S01]  /*2930*/  @!P2 IMAD.WIDE R4, R15, 0x10, R12 ;  /* 0x000000100f04a825 */ /* 0x000fe200078e020c */
[----:B------:R-:W-:Y:S03]  /*2940*/  BAR.SYNC.DEFER_BLOCKING 0x0 ;  /* 0x0000000000007b1d */ /* 0x000fe60000010000 */
[-C--:B-1----:R-:W-:Y:S02]  /*2950*/  FMUL.FTZ R14, R91, R3.reuse ;  /* 0x000000035b0e7220 */ /* 0x082fe40000410000 */
[----:B0-----:R-:W-:-:S02]  /*2960*/  FMUL.FTZ R18, R94, R3 ;  /* 0x000000035e127220 */ /* 0x001fc40000410000 */
[----:B--2---:R-:W-:Y:S02]  /*2970*/  FMUL.RZ R103, R14, 0.15915493667125701904 ;  /* 0x3e22f9830e677820 */ /* 0x004fe4000040c000 */
[-C--:B------:R-:W-:Y:S02]  /*2980*/  FMUL.FTZ R14, R91, R151.reuse ;  /* 0x000000975b0e7220 */ /* 0x080fe40000410000 */
[----:B---3--:R-:W-:Y:S01]  /*2990*/  FMUL.RZ R105, R18, 0.15915493667125701904 ;  /* 0x3e22f98312697820 */ /* 0x008fe2000040c000 */
[----:B------:R-:W-:Y:S01]  /*29a0*/  MUFU.SIN R131, R103 ;  /* 0x0000006700837308 */ /* 0x000fe20000000400 */
[----:B------:R0:W5:Y:S07]  /*29b0*/  @!P2 LDG.E.64 R6, [R4.64+0x8] ;  /* 0x0000080a0406a981 */ /* 0x00016e000c1e1b00 */
[----:B------:R-:W-:Y:S01]  /*29c0*/  MUFU.SIN R133, R105 ;  /* 0x0000006900857308 */ /* 0x000fe20000000400 */
[----:B0-----:R-:W-:-:S02]  /*29d0*/  FMUL.FTZ R4, R94, R151 ;  /* 0x000000975e047220 */ /* 0x001fc40000410000 */
[----:B------:R-:W-:-:S05]  /*29e0*/  FMUL.FTZ R5, R93, R3 ;  /* 0x000000035d057220 */ /* 0x000fca0000410000 */
[----:B------:R0:W-:Y:S01]  /*29f0*/  MUFU.COS R19, R105 ;  /* 0x0000006900137308 */ /* 0x0001e20000000000 */
[----:B------:R-:W-:Y:S02]  /*2a00*/  FMUL.RZ R110, R5, 0.15915493667125701904 ;  /* 0x3e22f983056e7820 */ /* 0x000fe4000040c000 */
[----:B------:R-:W-:-:S05]  /*2a10*/  FMUL.FTZ R5, R93, R151 ;  /* 0x000000975d057220 */ /* 0x000fca0000410000 */
[----:B------:R-:W1:Y:S01]  /*2a20*/  MUFU.EX2 R4, R4 ;  /* 0x0000000400047308 */ /* 0x000e620000000800 */
[----:B0-----:R-:W-:-:S07]  /*2a30*/  FMUL.FTZ R105, R95, R3 ;  /* 0x000000035f697220 */ /* 0x001fce0000410000 */
[----:B------:R-:W0:Y:S01]  /*2a40*/  MUFU.EX2 R14, R14 ;  /* 0x0000000e000e7308 */ /* 0x000e220000000800 */
[----:B------:R-:W-:Y:S02]  /*2a50*/  FMUL.RZ R125, R105, 0.15915493667125701904 ;  /* 0x3e22f983697d7820 */ /* 0x000fe4000040c000 */
[----:B------:R-:W-:-:S05]  /*2a60*/  FMUL.FTZ R105, R95, R151 ;  /* 0x000000975f697220 */ /* 0x000fca0000410000 */
[----:B------:R2:W3:Y:S01]  /*2a70*/  MUFU.COS R15, R103 ;  /* 0x00000067000f7308 */ /* 0x0004e20000000000 */
[----:B------:R-:W-:-:S07]  /*2a80*/  FMUL.FTZ R120, R98, R3 ;  /* 0x0000000362787220 */ /* 0x000fce0000410000 */
[----:B------:R-:W-:Y:S01]  /*2a90*/  MUFU.SIN R18, R110 ;  /* 0x0000006e00127308 */ /* 0x000fe20000000400 */
[----:B--2---:R-:W-:Y:S02]  /*2aa0*/  FMUL.FTZ R103, R96, R3 ;  /* 0x0000000360677220 */ /* 0x004fe40000410000 */
[----:B------:R-:W-:-:S05]  /*2ab0*/  FMUL.RZ R120, R120, 0.15915493667125701904 ;  /* 0x3e22f98378787820 */ /* 0x000fca000040c000 */
[----:B------:R2:W-:Y:S08]  /*2ac0*/  MUFU.COS R100, R110 ;  /* 0x0000006e00647308 */ /* 0x0005f00000000000 */
[----:B------:R-:W0:Y:S01]  /*2ad0*/  MUFU.EX2 R5, R5 ;  /* 0x0000000500057308 */ /* 0x000e220000000800 */
[----:B--2---:R-:W-:Y:S02]  /*2ae0*/  FMUL.FTZ R110, R98, R151 ;  /* 0x00000097626e7220 */ /* 0x004fe40000410000 */
[----:B------:R-:W-:-:S05]  /*2af0*/  FMUL.RZ R124, R103, 0.15915493667125701904 ;  /* 0x3e22f983677c7820 */ /* 0x000fca000040c000 */
[----:B------:R2:W-:Y:S01]  /*2b00*/  MUFU.EX2 R132, R105 ;  /* 0x0000006900847308 */ /* 0x0005e20000000800 */
[C---:B-1----:R-:W-:Y:S02]  /*2b10*/  FMUL.FTZ R128, R4.reuse, R19 ;  /* 0x0000001304807220 */ /* 0x042fe40000410000 */
[----:B------:R-:W-:Y:S01]  /*2b20*/  FMUL.FTZ R133, R4, R133 ;  /* 0x0000008504857220 */ /* 0x000fe20000410000 */
[----:B--2---:R-:W-:-:S04]  /*2b30*/  HADD2.F32 R105, -RZ, R165.H0_H0 ;  /* 0x200000a5ff697230 */ /* 0x004fc80000004100 */
[----:B------:R1:W-:Y:S01]  /*2b40*/  MUFU.EX2 R135, R110 ;  /* 0x0000006e00877308 */ /* 0x0003e20000000800 */
[----:B------:R-:W-:Y:S02]  /*2b50*/  FMUL.FTZ R103, R96, R151 ;  /* 0x0000009760677220 */ /* 0x000fe40000410000 */
[----:B0-----:R-:W-:Y:S02]  /*2b60*/  FMUL.FTZ R131, R14, R131 ;  /* 0x000000830e837220 */ /* 0x001fe40000410000 */
[----:B------:R-:W-:-:S03]  /*2b70*/  FMUL.FTZ R148, R105, R148 ;  /* 0x0000009469947220 */ /* 0x000fc60000410000 */
[----:B------:R-:W0:Y:S01]  /*2b80*/  MUFU.COS R134, R120 ;  /* 0x0000007800867308 */ /* 0x000e220000000000 */
[----:B---3--:R-:W-:Y:S02]  /*2b90*/  FMUL.FTZ R130, R14, R15 ;  /* 0x0000000f0e827220 */ /* 0x008fe40000410000 */
[----:B------:R-:W-:-:S05]  /*2ba0*/  FMUL.FTZ R144, R105, R144 ;  /* 0x0000009069907220 */ /* 0x000fca0000410000 */
[----:B------:R-:W2:Y:S01]  /*2bb0*/  MUFU.SIN R4, R120 ;  /* 0x0000007800047308 */ /* 0x000ea20000000400 */
[----:B------:R-:W-:Y:S01]  /*2bc0*/  FMUL.FTZ R15, R131, R148 ;  /* 0x00000094830f7220 */ /* 0x000fe20000410000 */
[----:B-1----:R-:W-:Y:S01]  /*2bd0*/  HADD2.F32 R110, -RZ, R56.H0_H0 ;  /* 0x20000038ff6e7230 */ /* 0x002fe20000004100 */
[C---:B------:R-:W-:Y:S02]  /*2be0*/  FMUL.FTZ R127, R5.reuse, R100 ;  /* 0x00000064057f7220 */ /* 0x040fe40000410000 */
[----:B------:R-:W-:-:S03]  /*2bf0*/  FMUL.FTZ R129, R5, R18 ;  /* 0x0000001205817220 */ /* 0x000fc60000410000 */
[----:B------:R-:W-:Y:S01]  /*2c00*/  MUFU.SIN R126, R124 ;  /* 0x0000007c007e7308 */ /* 0x000fe20000000400 */
[-C--:B------:R-:W-:Y:S02]  /*2c10*/  FMUL.FTZ R5, R131, R144.reuse ;  /* 0x0000009083057220 */ /* 0x080fe40000410000 */
[----:B------:R-:W-:-:S05]  /*2c20*/  FFMA.FTZ R15, R130, R144, R15 ;  /* 0x00000090820f7223 */ /* 0x000fca000001000f */
[----:B------:R-:W-:Y:S01]  /*2c30*/  MUFU.COS R114, R124 ;  /* 0x0000007c00727308 */ /* 0x000fe20000000000 */
[----:B------:R-:W-:-:S07]  /*2c40*/  FFMA.FTZ R5, R130, R148, -R5 ;  /* 0x0000009482057223 */ /* 0x000fce0000010805 */
[----:B------:R-:W1:Y:S01]  /*2c50*/  MUFU.EX2 R103, R103 ;  /* 0x0000006700677308 */ /* 0x000e620000000800 */
[----:B------:R-:W-:Y:S02]  /*2c60*/  FFMA.FTZ R15, R110, R147, R15 ;  /* 0x000000936e0f7223 */ /* 0x000fe4000001000f */
[----:B0-----:R-:W-:-:S05]  /*2c70*/  FMUL.FTZ R134, R135, R134 ;  /* 0x0000008687867220 */ /* 0x001fca0000410000 */
[----:B------:R-:W0:Y:S01]  /*2c80*/  MUFU.COS R119, R125 ;  /* 0x0000007d00777308 */ /* 0x000e220000000000 */
[----:B------:R-:W-:Y:S02]  /*2c90*/  FFMA.FTZ R5, R110, R145, R5 ;  /* 0x000000916e057223 */ /* 0x000fe40000010005 */
[----:B------:R-:W-:Y:S02]  /*2ca0*/  FMUL.FTZ R14, R133, R15 ;  /* 0x0000000f850e7220 */ /* 0x000fe40000410000 */
[----:B--2---:R-:W-:Y:S02]  /*2cb0*/  FMUL.FTZ R135, R135, R4 ;  /* 0x0000000487877220 */ /* 0x004fe40000410000 */
[----:B------:R-:W-:Y:S01]  /*2cc0*/  FMUL.FTZ R4, R16, R131 ;  /* 0x0000008310047220 */ /* 0x000fe20000410000 */
[----:B------:R1:W2:Y:S01]  /*2cd0*/  MUFU.SIN R113, R125 ;  /* 0x0000007d00717308 */ /* 0x0002a20000000400 */
[-C--:B------:R-:W-:Y:S02]  /*2ce0*/  FMUL.FTZ R18, R133, R5.reuse ;  /* 0x0000000585127220 */ /* 0x080fe40000410000 */
[----:B------:R-:W-:-:S02]  /*2cf0*/  FFMA.FTZ R19, R128, R5, -R14 ;  /* 0x0000000580137223 */ /* 0x000fc4000001080e */
[C---:B------:R-:W-:Y:S02]  /*2d00*/  FMUL.FTZ R5, R17.reuse, R131 ;  /* 0x0000008311057220 */ /* 0x040fe40000410000 */
[----:B------:R-:W-:Y:S02]  /*2d10*/  FFMA.FTZ R14, R17, R130, R4 ;  /* 0x00000082110e7223 */ /* 0x000fe40000010004 */
[C---:B-1----:R-:W-:Y:S02]  /*2d20*/  FMUL.FTZ R125, R103.reuse, R114 ;  /* 0x00000072677d7220 */ /* 0x042fe40000410000 */
[----:B------:R-:W-:Y:S01]  /*2d30*/  FMUL.FTZ R126, R103, R126 ;  /* 0x0000007e677e7220 */ /* 0x000fe20000410000 */
[----:B------:R-:W-:Y:S01]  /*2d40*/  HADD2.F32 R103, -RZ, R57.H0_H0 ;  /* 0x20000039ff677230 */ /* 0x000fe20000004100 */
[----:B------:R-:W-:Y:S02]  /*2d50*/  FMUL.FTZ R4, R97, R3 ;  /* 0x0000000361047220 */ /* 0x000fe40000410000 */
[----:B------:R-:W-:-:S02]  /*2d60*/  FFMA.FTZ R100, R128, R15, R18 ;  /* 0x0000000f80647223 */ /* 0x000fc40000010012 */
[----:B------:R-:W-:Y:S02]  /*2d70*/  FFMA.FTZ R5, R16, R130, -R5 ;  /* 0x0000008210057223 */ /* 0x000fe40000010805 */
[----:B------:R-:W-:Y:S02]  /*2d80*/  FMUL.FTZ R15, R133, R14 ;  /* 0x0000000e850f7220 */ /* 0x000fe40000410000 */
[----:B0-----:R-:W-:Y:S02]  /*2d90*/  FMUL.FTZ R124, R132, R119 ;  /* 0x00000077847c7220 */ /* 0x001fe40000410000 */
[----:B------:R-:W-:Y:S02]  /*2da0*/  FMUL.RZ R119, R4, 0.15915493667125701904 ;  /* 0x3e22f98304777820 */ /* 0x000fe4000040c000 */
[----:B------:R-:W-:Y:S02]  /*2db0*/  FFMA.FTZ R4, R103, R154, R19 ;  /* 0x0000009a67047223 */ /* 0x000fe40000010013 */
[----:B------:R-:W-:-:S02]  /*2dc0*/  FFMA.FTZ R18, R128, R5, -R15 ;  /* 0x0000000580127223 */ /* 0x000fc4000001080f */
[----:B------:R-:W-:Y:S02]  /*2dd0*/  FMUL.FTZ R5, R133, R5 ;  /* 0x0000000585057220 */ /* 0x000fe40000410000 */
[----:B------:R-:W-:Y:S02]  /*2de0*/  FFMA.FTZ R100, R103, R158, R100 ;  /* 0x0000009e67647223 */ /* 0x000fe40000010064 */
[----:B------:R-:W-:Y:S02]  /*2df0*/  FMUL.FTZ R19, R129, R4 ;  /* 0x0000000481137220 */ /* 0x000fe40000410000 */
[----:B------:R-:W-:Y:S02]  /*2e00*/  FFMA.FTZ R114, R128, R14, R5 ;  /* 0x0000000e80727223 */ /* 0x000fe40000010005 */
[----:B------:R-:W-:Y:S02]  /*2e10*/  FMUL.FTZ R151, R97, R151 ;  /* 0x0000009761977220 */ /* 0x000fe40000410000 */
[----:B------:R-:W-:-:S02]  /*2e20*/  FMUL.FTZ R5, R129, R100 ;  /* 0x0000006481057220 */ /* 0x000fc40000410000 */
[----:B------:R-:W-:Y:S01]  /*2e30*/  FFMA.FTZ R19, R127, R100, R19 ;  /* 0x000000647f137223 */ /* 0x000fe20000010013 */
[----:B------:R-:W-:Y:S01]  /*2e40*/  HADD2.F32 R100, -RZ, R58.H0_H0 ;  /* 0x2000003aff647230 */ /* 0x000fe20000004100 */
[----:B------:R-:W-:Y:S01]  /*2e50*/  FMUL.FTZ R163, R93, R104 ;  /* 0x000000685da37220 */ /* 0x000fe20000410000 */
[----:B------:R-:W-:Y:S01]  /*2e60*/  MUFU.EX2 R155, R151 ;  /* 0x00000097009b7308 */ /* 0x000fe20000000800 */
[----:B------:R-:W-:Y:S02]  /*2e70*/  FFMA.FTZ R15, R127, R4, -R5 ;  /* 0x000000047f0f7223 */ /* 0x000fe40000010805 */
[----:B------:R-:W-:Y:S02]  /*2e80*/  FMUL.FTZ R161, R93, R102 ;  /* 0x000000665da17220 */ /* 0x000fe40000410000 */
[----:B--2---:R-:W-:-:S03]  /*2e90*/  FMUL.FTZ R132, R132, R113 ;  /* 0x0000007184847220 */ /* 0x004fc60000410000 */
[----:B------:R-:W0:Y:S01]  /*2ea0*/  MUFU.COS R14, R119 ;  /* 0x00000077000e7308 */ /* 0x000e220000000000 */
[C---:B------:R-:W-:Y:S02]  /*2eb0*/  FFMA.FTZ R113, R100.reuse, R163, R19 ;  /* 0x000000a364717223 */ /* 0x040fe40000010013 */
[----:B------:R-:W-:Y:S02]  /*2ec0*/  FFMA.FTZ R19, R100, R161, R15 ;  /* 0x000000a164137223 */ /* 0x000fe4000001000f */
[C---:B------:R-:W-:Y:S01]  /*2ed0*/  FMUL.FTZ R5, R129.reuse, R114 ;  /* 0x0000007281057220 */ /* 0x040fe20000410000 */
[----:B------:R-:W-:Y:S01]  /*2ee0*/  HADD2.F32 R111, -RZ, R111.H0_H0 ;  /* 0x2000006fff6f7230 */ /* 0x000fe20000004100 */
[C---:B------:R-:W-:Y:S01]  /*2ef0*/  FMUL.FTZ R120, R126.reuse, R19 ;  /* 0x000000137e787220 */ /* 0x040fe20000410000 */
[----:B------:R1:W2:Y:S01]  /*2f00*/  MUFU.SIN R4, R119 ;  /* 0x0000007700047308 */ /* 0x0002a20000000400 */
        /* <DEDUP_REMOVED lines=8> */
[----:B0-----:R-:W-:Y:S02]  /*2f90*/  FMUL.FTZ R151, R155, R14 ;  /* 0x0000000e9b977220 */ /* 0x001fe40000410000 */
[----:B------:R-:W-:Y:S02]  /*2fa0*/  FMUL.FTZ R14, R126, R15 ;  /* 0x0000000f7e0e7220 */ /* 0x000fe40000410000 */
[----:B------:R-:W-:-:S02]  /*2fb0*/  FFMA.FTZ R18, R125, R19, -R18 ;  /* 0x000000137d127223 */ /* 0x000fc40000010812 */
[----:B------:R-:W-:Y:S02]  /*2fc0*/  FMUL.FTZ R168, R96, R115 ;  /* 0x0000007360a87220 */ /* 0x000fe40000410000 */
[----:B------:R-:W-:Y:S01]  /*2fd0*/  FFMA.FTZ R153, R113, R170, R120 ;  /* 0x000000aa71997223 */ /* 0x000fe20000010078 */
[----:B------:R-:W-:Y:S01]  /*2fe0*/  HADD2.F32 R112, -RZ, R112.H0_H0 ;  /* 0x20000070ff707230 */ /* 0x000fe20000004100 */
[----:B------:R-:W-:Y:S02]  /*2ff0*/  FFMA.FTZ R19, R125, R5, -R14 ;  /* 0x000000057d137223 */ /* 0x000fe4000001080e */
[----:B-1----:R-:W-:Y:S02]  /*3000*/  FFMA.FTZ R119, R113, R168, R18 ;  /* 0x000000a871777223 */ /* 0x002fe40000010012 */
[----:B------:R-:W-:Y:S01]  /*3010*/  FMUL.FTZ R14, R132, R153 ;  /* 0x00000099840e7220 */ /* 0x000fe20000410000 */
[----:B------:R-:W-:Y:S01]  /*3020*/  HADD2.F32 R116, -RZ, R116.H0_H0 ;  /* 0x20000074ff747230 */ /* 0x000fe20000004100 */
[----:B--2---:R-:W-:Y:S01]  /*3030*/  FMUL.FTZ R155, R155, R4 ;  /* 0x000000049b9b7220 */ /* 0x004fe20000410000 */
[----:B------:R-:W-:Y:S01]  /*3040*/  HADD2.F32 R114, -RZ, R60.H0_H0 ;  /* 0x2000003cff727230 */ /* 0x000fe20000004100 */
[----:B------:R-:W-:-:S02]  /*3050*/  FMUL.FTZ R4, R126, R5 ;  /* 0x000000057e047220 */ /* 0x000fc40000410000 */
[-C--:B------:R-:W-:Y:S02]  /*3060*/  FFMA.FTZ R14, R124, R119.reuse, -R14 ;  /* 0x000000777c0e7223 */ /* 0x080fe4000001080e */
[----:B------:R-:W-:Y:S02]  /*3070*/  FMUL.FTZ R119, R132, R119 ;  /* 0x0000007784777220 */ /* 0x000fe40000410000 */
[----:B------:R-:W-:Y:S02]  /*3080*/  FMUL.FTZ R167, R95, R112 ;  /* 0x000000705fa77220 */ /* 0x000fe40000410000 */
[----:B------:R-:W-:Y:S02]  /*3090*/  FFMA.FTZ R15, R125, R15, R4 ;  /* 0x0000000f7d0f7223 */ /* 0x000fe40000010004 */
[----:B------:R-:W-:Y:S02]  /*30a0*/  FFMA.FTZ R119, R124, R153, R119 ;  /* 0x000000997c777223 */ /* 0x000fe40000010077 */
[----:B------:R-:W-:-:S02]  /*30b0*/  FMUL.FTZ R169, R95, R116 ;  /* 0x000000745fa97220 */ /* 0x000fc40000410000 */
[----:B------:R-:W-:Y:S02]  /*30c0*/  FFMA.FTZ R14, R114, R167, R14 ;  /* 0x000000a7720e7223 */ /* 0x000fe4000001000e */
[C---:B------:R-:W-:Y:S02]  /*30d0*/  FMUL.FTZ R4, R132.reuse, R15 ;  /* 0x0000000f84047220 */ /* 0x040fe40000410000 */
[----:B------:R-:W-:Y:S01]  /*30e0*/  FMUL.FTZ R5, R132, R19 ;  /* 0x0000001384057220 */ /* 0x000fe20000410000 */
[----:B------:R-:W-:Y:S01]  /*30f0*/  HADD2.F32 R117, -RZ, R117.H0_H0 ;  /* 0x20000075ff757230 */ /* 0x000fe20000004100 */
[----:B------:R-:W-:Y:S02]  /*3100*/  FFMA.FTZ R119, R114, R169, R119 ;  /* 0x000000a972777223 */ /* 0x000fe40000010077 */
[----:B------:R-:W-:Y:S02]  /*3110*/  FMUL.FTZ R18, R135, R14 ;  /* 0x0000000e87127220 */ /* 0x000fe40000410000 */
[----:B------:R-:W-:-:S02]  /*3120*/  FFMA.FTZ R4, R124, R19, -R4 ;  /* 0x000000137c047223 */ /* 0x000fc40000010804 */
[----:B------:R-:W-:Y:S01]  /*3130*/  FFMA.FTZ R5, R124, R15, R5 ;  /* 0x0000000f7c057223 */ /* 0x000fe20000010005 */
[----:B------:R-:W-:Y:S01]  /*3140*/  HADD2.F32 R121, -RZ, R121.H0_H0 ;  /* 0x20000079ff797230 */ /* 0x000fe20000004100 */
[-C--:B------:R-:W-:Y:S02]  /*3150*/  FFMA.FTZ R19, R134, R119.reuse, R18 ;  /* 0x0000007786137223 */ /* 0x080fe40000010012 */
[C---:B------:R-:W-:Y:S01]  /*3160*/  FMUL.FTZ R15, R135.reuse, R119 ;  /* 0x00000077870f7220 */ /* 0x040fe20000410000 */
[----:B------:R-:W-:Y:S01]  /*3170*/  HADD2.F32 R119, -RZ, R61.H0_H0 ;  /* 0x2000003dff777230 */ /* 0x000fe20000004100 */
[----:B------:R-:W-:Y:S02]  /*3180*/  FMUL.FTZ R172, R98, R117 ;  /* 0x0000007562ac7220 */ /* 0x000fe40000410000 */
[----:B------:R-:W-:Y:S02]  /*3190*/  FFMA.FTZ R18, R134, R14, -R15 ;  /* 0x0000000e86127223 */ /* 0x000fe4000001080f */
[----:B------:R-:W-:-:S02]  /*31a0*/  FMUL.FTZ R15, R135, R5 ;  /* 0x00000005870f7220 */ /* 0x000fc40000410000 */
[----:B------:R-:W-:Y:S02]  /*31b0*/  FMUL.FTZ R156, R98, R121 ;  /* 0x00000079629c7220 */ /* 0x000fe40000410000 */
[----:B------:R-:W-:Y:S01]  /*31c0*/  FFMA.FTZ R174, R119, R172, R19 ;  /* 0x000000ac77ae7223 */ /* 0x000fe20000010013 */
[----:B------:R-:W-:Y:S01]  /*31d0*/  ISETP.NE.AND P2, PT, R37, 0x1f, PT ;  /* 0x0000001f2500780c */ /* 0x000fe20003f45270 */
[-C--:B------:R-:W-:Y:S02]  /*31e0*/  FMUL.FTZ R14, R135, R4.reuse ;  /* 0x00000004870e7220 */ /* 0x080fe40000410000 */
[----:B------:R-:W-:Y:S01]  /*31f0*/  FFMA.FTZ R4, R134, R4, -R15 ;  /* 0x0000000486047223 */ /* 0x000fe2000001080f */
[----:B------:R-:W-:Y:S01]  /*3200*/  HADD2.F32 R118, -RZ, R118.H0_H0 ;  /* 0x20000076ff767230 */ /* 0x000fe20000004100 */
[----:B------:R-:W-:Y:S02]  /*3210*/  FFMA.FTZ R120, R119, R156, R18 ;  /* 0x0000009c77787223 */ /* 0x000fe40000010012 */
[----:B------:R-:W-:-:S02]  /*3220*/  FMUL.FTZ R15, R155, R174 ;  /* 0x000000ae9b0f7220 */ /* 0x000fc40000410000 */
[----:B------:R-:W-:Y:S02]  /*3230*/  FFMA.FTZ R18, R134, R5, R14 ;  /* 0x0000000586127223 */ /* 0x000fe4000001000e */
[-C--:B------:R-:W-:Y:S02]  /*3240*/  FMUL.FTZ R5, R155, R120.reuse ;  /* 0x000000789b057220 */ /* 0x080fe40000410000 */
[----:B------:R-:W-:Y:S01]  /*3250*/  FFMA.FTZ R15, R151, R120, -R15 ;  /* 0x00000078970f7223 */ /* 0x000fe2000001080f */
[----:B------:R-:W-:Y:S01]  /*3260*/  HADD2.F32 R120, -RZ, R62.H0_H0 ;  /* 0x2000003eff787230 */ /* 0x000fe20000004100 */
[----:B------:R-:W-:-:S04]  /*3270*/  FMUL.FTZ R157, R97, R118 ;  /* 0x00000076619d7220 */ /* 0x000fc80000410000 */
[----:B------:R-:W-:Y:S02]  /*3280*/  FFMA.FTZ R171, R120, R157, R15 ;  /* 0x0000009d78ab7223 */ /* 0x000fe4000001000f */
[----:B------:R0:W1:Y:S01]  /*3290*/  @P2 LDS.64 R14, [R37.X8+0x2d18] ;  /* 0x002d1800250e2984 */ /* 0x0000620000008a00 */
[----:B------:R-:W-:Y:S01]  /*32a0*/  HADD2.F32 R122, -RZ, R122.H0_H0 ;  /* 0x2000007aff7a7230 */ /* 0x000fe20000004100 */
[----:B------:R-:W-:Y:S01]  /*32b0*/  FFMA.FTZ R5, R151, R174, R5 ;  /* 0x000000ae97057223 */ /* 0x000fe20000010005 */
[----:B------:R-:W-:Y:S01]  /*32c0*/  BSSY B0, `(.L_x_11801) ;  /* 0x0000010000007945 */ /* 0x000fe20003800000 */
[----:B------:R-:W-:Y:S02]  /*32d0*/  FMUL.FTZ R173, R155, R18 ;  /* 0x000000129bad7220 */ /* 0x000fe40000410000 */
[----:B------:R-:W-:Y:S02]  /*32e0*/  FMUL.FTZ R153, R97, R122 ;  /* 0x0000007a61997220 */ /* 0x000fe40000410000 */
[----:B------:R-:W-:-:S02]  /*32f0*/  FFMA.FTZ R173, R151, R4, -R173 ;  /* 0x0000000497ad7223 */ /* 0x000fc400000108ad */
[----:B------:R-:W-:Y:S02]  /*3300*/  FMUL.FTZ R19, R155, R4 ;  /* 0x000000049b137220 */ /* 0x000fe40000410000 */
[----:B------:R-:W-:Y:S01]  /*3310*/  FFMA.FTZ R174, R120, R153, R5 ;  /* 0x0000009978ae7223 */ /* 0x000fe20000010005 */
[----:B------:R-:W-:Y:S05]  /*3320*/  @P2 BRA `(.L_x_11802) ;  /* 0x0000009000002947 */ /* 0x000fea0003800000 */
[----:B0---4-:R-:W-:Y:S01]  /*3330*/  ISETP.NE.AND P3, PT, R164, c[0x0][0x174], PT ;  /* 0x00005d00a4007a0c */ /* 0x011fe20003f65270 */
        /* <DEDUP_REMOVED lines=8> */
.L_x_11802:
[----:B0---4-:R-:W-:Y:S05]  /*33c0*/  BSYNC B0 ;  /* 0x0000000000007941 */ /* 0x011fea0003800000 */
.L_x_11801:
        /* <DEDUP_REMOVED lines=9> */
[----:B------:R-:W-:Y:S01]  /*3460*/  MOV R182, c[0x0][0x2bc] ;  /* 0x0000af0000b67a02 */ /* 0x000fe20000000f00 */
[----:B------:R-:W-:Y:S01]  /*3470*/  HADD2.F32 R150, -RZ, R150.H0_H0 ;  /* 0x20000096ff967230 */ /* 0x000fe20000004100 */
[--C-:B------:R-:W-:Y:S01]  /*3480*/  SHF.R.U64 R177, R177, 0x1, R180.reuse ;  /* 0x00000001b1b17819 */ /* 0x100fe200000012b4 */
[----:B------:R-:W4:Y:S01]  /*3490*/  SHFL.UP PT, R18, R19, 0x1, RZ ;  /* 0x0420000013127989 */ /* 0x000f2200000e00ff */
[----:B------:R-:W-:Y:S01]  /*34a0*/  SHF.R.U32.HI R180, RZ, 0x1, R180 ;  /* 0x00000001ffb47819 */ /* 0x000fe200000116b4 */
[----:B------:R-:W-:Y:S01]  /*34b0*/  FMUL.FTZ R152, R85, R152 ;  /* 0x0000009855987220 */ /* 0x000fe20000410000 */
[----:B------:R-:W-:Y:S01]  /*34c0*/  HADD2.F32 R149, -RZ, R149.H0_H0 ;  /* 0x20000095ff957230 */ /* 0x000fe20000004100 */
[----:B------:R-:W-:Y:S01]  /*34d0*/  ISETP.GE.OR P0, PT, R164, c[0x0][0x174], P0 ;  /* 0x00005d00a4007a0c */ /* 0x000fe20000706670 */
[----:B------:R-:W-:Y:S01]  /*34e0*/  HADD2.F32 R142, -RZ, R142.H0_H0 ;  /* 0x2000008eff8e7230 */ /* 0x000fe20000004100 */
[----:B------:R-:W-:Y:S01]  /*34f0*/  IMAD R180, R180, R33, RZ ;  /* 0x00000021b4b47224 */ /* 0x000fe200078e02ff */
[----:B------:R-:W-:Y:S01]  /*3500*/  HADD2.F32 R141, -RZ, R141.H0_H0 ;  /* 0x2000008dff8d7230 */ /* 0x000fe20000004100 */
[----:B------:R-:W-:Y:S01]  /*3510*/  BSSY B0, `(.L_x_11803) ;  /* 0x00000f6000007945 */ /* 0x000fe20003800000 */
[----:B------:R-:W-:Y:S01]  /*3520*/  HADD2.F32 R138, -RZ, R138.H0_H0 ;  /* 0x2000008aff8a7230 */ /* 0x000fe20000004100 */
[----:B------:R-:W-:-:S02]  /*3530*/  IMAD R181, R32, R177, R180 ;  /* 0x000000b120b57224 */ /* 0x000fc400078e02b4 */
[C---:B0-----:R-:W-:Y:S02]  /*3540*/  FMUL.FTZ R5, R19.reuse, R178 ;  /* 0x000000b213057220 */ /* 0x041fe40000410000 */
[----:B------:R-:W-:Y:S02]  /*3550*/  IMAD R180, R162, c[0x0][0x2a0], RZ ;  /* 0x0000a800a2b47a24 */ /* 0x000fe400078e02ff */
[-C--:B--2---:R-:W-:Y:S02]  /*3560*/  FMUL.FTZ R175, R19, R176.reuse ;  /* 0x000000b013af7220 */ /* 0x084fe40000410000 */
[----:B------:R-:W-:Y:S02]  /*3570*/  FFMA.FTZ R176, R173, R176, -R5 ;  /* 0x000000b0adb07223 */ /* 0x000fe40000010805 */
[----:B---3--:R-:W-:Y:S02]  /*3580*/  FMUL.FTZ R5, R19, R4 ;  /* 0x0000000413057220 */ /* 0x008fe40000410000 */
[----:B------:R-:W-:-:S02]  /*3590*/  FFMA.FTZ R175, R173, R178, R175 ;  /* 0x000000b2adaf7223 */ /* 0x000fc400000100af */
[-C--:B----4-:R-:W-:Y:S01]  /*35a0*/  FFMA.FTZ R178, R173, R18.reuse, R5 ;  /* 0x00000012adb27223 */ /* 0x090fe20000010005 */
[----:B------:R-:W-:Y:S01]  /*35b0*/  MOV R5, c[0x0][0x2b8] ;  /* 0x0000ae0000057a02 */ /* 0x000fe20000000f00 */
[----:B------:R-:W-:Y:S02]  /*35c0*/  FMUL.FTZ R18, R19, R18 ;  /* 0x0000001213127220 */ /* 0x000fe40000410000 */
[----:B------:R-:W-:Y:S01]  /*35d0*/  @P3 FADD.FTZ R171, R171, R176 ;  /* 0x000000b0abab3221 */ /* 0x000fe20000010000 */
[----:B------:R-:W-:Y:S01]  /*35e0*/  FSEL R178, R19, R178, !P3 ;  /* 0x000000b213b27208 */ /* 0x000fe20005800000 */
[----:B------:R-:W-:Y:S01]  /*35f0*/  @P3 FADD.FTZ R174, R174, R175 ;  /* 0x000000afaeae3221 */ /* 0x000fe20000010000 */
[----:B------:R-:W-:Y:S01]  /*3600*/  SHF.R.U64 R5, R5, 0x1, R182 ;  /* 0x0000000105057819 */ /* 0x000fe200000012b6 */
[----:B------:R-:W-:Y:S01]  /*3610*/  @P3 FFMA.FTZ R173, R173, R4, -R18 ;  /* 0x00000004adad3223 */ /* 0x000fe20000010812 */
[----:B------:R-:W-:Y:S01]  /*3620*/  SHF.R.U32.HI R182, RZ, 0x1, R182 ;  /* 0x00000001ffb67819 */ /* 0x000fe200000116b6 */
[----:B------:R-:W-:Y:S01]  /*3630*/  IMAD.WIDE.U32 R18, R177, R33, RZ ;  /* 0x00000021b1127225 */ /* 0x000fe200078e00ff */
[----:B------:R-:W0:Y:S01]  /*3640*/  SHFL.UP PT, R179, R174, 0x2, RZ ;  /* 0x04400000aeb37989 */ /* 0x000e2200000e00ff */
[----:B------:R-:W-:-:S02]  /*3650*/  ISETP.GE.AND P3, PT, R38, 0x2, PT ;  /* 0x000000022600780c */ /* 0x000fc40003f66270 */
[----:B------:R-:W-:Y:S01]  /*3660*/  IMAD R182, R182, R33, RZ ;  /* 0x00000021b6b67224 */ /* 0x000fe200078e02ff */
[----:B------:R-:W2:Y:S01]  /*3670*/  SHFL.UP PT, R177, R171, 0x2, RZ ;  /* 0x04400000abb17989 */ /* 0x000ea200000e00ff */
[----:B------:R-:W-:Y:S01]  /*3680*/  IADD3 R19, R181, R19, RZ ;  /* 0x00000013b5137210 */ /* 0x000fe20007ffe0ff */
[----:B------:R-:W-:Y:S02]  /*3690*/  IMAD R181, R35, c[0x0][0x2a4], R180 ;  /* 0x0000a90023b57a24 */ /* 0x000fe400078e02b4 */
[----:B------:R-:W3:Y:S01]  /*36a0*/  SHFL.UP PT, R175, R173, 0x2, RZ ;  /* 0x04400000adaf7989 */ /* 0x000ee200000e00ff */
[----:B------:R-:W-:Y:S02]  /*36b0*/  IMAD R183, R32, R5, R182 ;  /* 0x0000000520b77224 */ /* 0x000fe400078e02b6 */
[----:B------:R-:W-:Y:S01]  /*36c0*/  IMAD.WIDE.U32 R4, R5, R33, RZ ;  /* 0x0000002105047225 */ /* 0x000fe200078e00ff */
[----:B------:R-:W4:Y:S03]  /*36d0*/  SHFL.UP PT, R176, R178, 0x2, RZ ;  /* 0x04400000b2b07989 */ /* 0x000f2600000e00ff */
[----:B------:R-:W-:Y:S01]  /*36e0*/  IMAD.WIDE.U32 R18, R35, c[0x0][0x2a0], R18 ;  /* 0x0000a80023127a25 */ /* 0x000fe200078e0012 */
[----:B------:R-:W-:-:S03]  /*36f0*/  IADD3 R5, R183, R5, RZ ;  /* 0x00000005b7057210 */ /* 0x000fc60007ffe0ff */
[----:B------:R-:W-:Y:S01]  /*3700*/  IMAD R182, R162, c[0x0][0x2c0], RZ ;  /* 0x0000b000a2b67a24 */ /* 0x000fe200078e02ff */
[----:B------:R-:W-:Y:S01]  /*3710*/  IADD3 R19, R181, R19, RZ ;  /* 0x00000013b5137210 */ /* 0x000fe20007ffe0ff */
[----:B------:R-:W-:Y:S01]  /*3720*/  IMAD.WIDE.U32 R4, R35, c[0x0][0x2c0], R4 ;  /* 0x0000b00023047a25 */ /* 0x000fe200078e0004 */
[----:B------:R-:W-:-:S03]  /*3730*/  LEA R181, P4, R18, c[0x0][0x318], 0x3 ;  /* 0x0000c60012b57a11 */ /* 0x000fc600078818ff */
[----:B------:R-:W-:Y:S01]  /*3740*/  IMAD R183, R35, c[0x0][0x2c4], R182 ;  /* 0x0000b10023b77a24 */ /* 0x000fe200078e02b6 */
[----:B------:R-:W-:Y:S01]  /*3750*/  LEA.HI.X R186, R18, c[0x0][0x31c], R19, 0x3, P4 ;  /* 0x0000c70012ba7a11 */ /* 0x000fe200020f1c13 */
[C---:B0-----:R-:W-:Y:S02]  /*3760*/  FMUL.FTZ R180, R178.reuse, R179 ;  /* 0x000000b3b2b47220 */ /* 0x041fe40000410000 */
[----:B--2---:R-:W-:Y:S01]  /*3770*/  FMUL.FTZ R182, R178, R177 ;  /* 0x000000b1b2b67220 */ /* 0x004fe20000410000 */
[----:B------:R-:W-:Y:S01]  /*3780*/  IADD3 R19, R183, R5, RZ ;  /* 0x00000005b7137210 */ /* 0x000fe20007ffe0ff */
[C---:B------:R-:W-:Y:S01]  /*3790*/  FFMA.FTZ R180, R173.reuse, R177, -R180 ;  /* 0x000000b1adb47223 */ /* 0x040fe200000108b4 */
[----:B------:R-:W-:Y:S01]  /*37a0*/  LEA R183, P4, R4, c[0x0][0x320], 0x3 ;  /* 0x0000c80004b77a11 */ /* 0x000fe200078818ff */
[----:B------:R-:W-:Y:S01]  /*37b0*/  FFMA.FTZ R179, R173, R179, R182 ;  /* 0x000000b3adb37223 */ /* 0x000fe200000100b6 */
[----:B------:R-:W-:Y:S01]  /*37c0*/  SHF.L.U32 R182, R37, 0x2, RZ ;  /* 0x0000000225b67819 */ /* 0x000fe200000006ff */
[----:B---3--:R-:W-:Y:S01]  /*37d0*/  FMUL.FTZ R5, R178, R175 ;  /* 0x000000afb2057220 */ /* 0x008fe20000410000 */
[----:B------:R-:W-:Y:S01]  /*37e0*/  LEA.HI.X R184, R4, c[0x0][0x324], R19, 0x3, P4 ;  /* 0x0000c90004b87a11 */ /* 0x000fe200020f1c13 */
[----:B----4-:R-:W-:-:S02]  /*37f0*/  FMUL.FTZ R18, R178, R176 ;  /* 0x000000b0b2127220 */ /* 0x010fc40000410000 */
[----:B------:R-:W-:Y:S02]  /*3800*/  @P3 FADD.FTZ R174, R174, R179 ;  /* 0x000000b3aeae3221 */ /* 0x000fe40000010000 */
[C---:B------:R-:W-:Y:S02]  /*3810*/  FFMA.FTZ R5, R173.reuse, R176, R5 ;  /* 0x000000b0ad057223 */ /* 0x040fe40000010005 */
[----:B------:R-:W-:Y:S02]  /*3820*/  @P3 FFMA.FTZ R173, R173, R175, -R18 ;  /* 0x000000afadad3223 */ /* 0x000fe40000010812 */
[----:B------:R-:W-:Y:S01]  /*3830*/  @P3 FADD.FTZ R171, R171, R180 ;  /* 0x000000b4abab3221 */ /* 0x000fe20000010000 */
[----:B------:R-:W-:Y:S01]  /*3840*/  FSEL R4, R178, R5, !P3 ;  /* 0x00000005b2047208 */ /* 0x000fe20005800000 */
[----:B------:R-:W0:Y:S01]  /*3850*/  SHFL.UP PT, R180, R174, 0x4, RZ ;  /* 0x04800000aeb47989 */ /* 0x000e2200000e00ff */
[----:B------:R-:W-:Y:S01]  /*3860*/  HADD2.F32 R178, -RZ, R21.H0_H0 ;  /* 0x20000015ffb27230 */ /* 0x000fe20000004100 */
[C---:B------:R-:W-:Y:S01]  /*3870*/  FMUL.FTZ R176, R87.reuse, R160 ;  /* 0x000000a057b07220 */ /* 0x040fe20000410000 */
[----:B------:R-:W-:Y:S01]  /*3880*/  HADD2.F32 R5, -RZ, R159.H0_H0 ;  /* 0x2000009fff057230 */ /* 0x000fe20000004100 */
[----:B------:R-:W2:Y:S01]  /*3890*/  SHFL.UP PT, R175, R173, 0x4, RZ ;  /* 0x04800000adaf7989 */ /* 0x000ea200000e00ff */
[----:B------:R-:W-:Y:S01]  /*38a0*/  HADD2.F32 R159, -RZ, R20.H0_H0 ;  /* 0x20000014ff9f7230 */ /* 0x000fe20000004100 */
[----:B------:R-:W-:Y:S01]  /*38b0*/  FMUL.FTZ R178, R87, R178 ;  /* 0x000000b257b27220 */ /* 0x000fe20000410000 */
[----:B------:R-:W-:Y:S01]  /*38c0*/  SHF.R.U32.HI R21, RZ, 0x1e, R37 ;  /* 0x0000001eff157819 */ /* 0x000fe20000011625 */
[----:B------:R-:W3:Y:S01]  /*38d0*/  SHFL.UP PT, R179, R171, 0x4, RZ ;  /* 0x04800000abb37989 */ /* 0x000ee200000e00ff */
[----:B------:R-:W-:-:S02]  /*38e0*/  FMUL.FTZ R19, R151, R176 ;  /* 0x000000b097137220 */ /* 0x000fc40000410000 */
[C---:B------:R-:W-:Y:S01]  /*38f0*/  FMUL.FTZ R18, R155.reuse, R176 ;  /* 0x000000b09b127220 */ /* 0x040fe20000410000 */
[----:B------:R-:W4:Y:S01]  /*3900*/  SHFL.UP PT, R177, R4, 0x4, RZ ;  /* 0x0480000004b17989 */ /* 0x000f2200000e00ff */
[C---:B------:R-:W-:Y:S02]  /*3910*/  FMUL.FTZ R159, R86.reuse, R159 ;  /* 0x0000009f569f7220 */ /* 0x040fe40000410000 */
[-C--:B------:R-:W-:Y:S02]  /*3920*/  FFMA.FTZ R20, -R155, R178.reuse, -R19 ;  /* 0x000000b29b147223 */ /* 0x080fe40000010913 */
[----:B------:R-:W-:Y:S02]  /*3930*/  FMUL.FTZ R160, R86, R5 ;  /* 0x0000000556a07220 */ /* 0x000fe40000410000 */
[----:B------:R-:W-:Y:S01]  /*3940*/  FFMA.FTZ R5, R151, R178, -R18 ;  /* 0x000000b297057223 */ /* 0x000fe20000010812 */
[C---:B------:R-:W-:Y:S01]  /*3950*/  IADD3 R18, P3, R182.reuse, R181, RZ ;  /* 0x000000b5b6127210 */ /* 0x040fe20007f7e0ff */
[----:B------:R-:W-:Y:S01]  /*3960*/  FADD.FTZ R181, -R159, R20 ;  /* 0x000000149fb57221 */ /* 0x000fe20000010100 */
[----:B------:R-:W-:Y:S01]  /*3970*/  IADD3 R20, P4, R182, R183, RZ ;  /* 0x000000b7b6147210 */ /* 0x000fe20007f9e0ff */
[----:B------:R-:W-:Y:S01]  /*3980*/  FADD.FTZ R5, R160, R5 ;  /* 0x00000005a0057221 */ /* 0x000fe20000010000 */
[----:B------:R-:W-:Y:S01]  /*3990*/  IADD3.X R19, R21, R186, RZ, P3, !PT ;  /* 0x000000ba15137210 */ /* 0x000fe20001ffe4ff */
[C---:B------:R-:W-:Y:S01]  /*39a0*/  FMUL.FTZ R182, R135.reuse, -R181 ;  /* 0x800000b587b67220 */ /* 0x040fe20000410000 */
[----:B------:R-:W-:Y:S01]  /*39b0*/  ISETP.GE.AND P3, PT, R38, 0x4, PT ;  /* 0x000000042600780c */ /* 0x000fe20003f66270 */
[----:B------:R-:W-:Y:S01]  /*39c0*/  FMUL.FTZ R183, R135, -R5 ;  /* 0x8000000587b77220 */ /* 0x000fe20000410000 */
[----:B------:R-:W-:Y:S01]  /*39d0*/  IADD3.X R21, R21, R184, RZ, P4, !PT ;  /* 0x000000b815157210 */ /* 0x000fe200027fe4ff */
[----:B0-----:R-:W-:-:S02]  /*39e0*/  FMUL.FTZ R184, R4, R180 ;  /* 0x000000b404b87220 */ /* 0x001fc40000410000 */
[----:B------:R-:W-:Y:S02]  /*39f0*/  FFMA.FTZ R186, R134, R5, -R182 ;  /* 0x0000000586ba7223 */ /* 0x000fe400000108b6 */
[C---:B--2---:R-:W-:Y:S02]  /*3a00*/  FMUL.FTZ R182, R4.reuse, R175 ;  /* 0x000000af04b67220 */ /* 0x044fe40000410000 */
[CC--:B---3--:R-:W-:Y:S02]  /*3a10*/  FFMA.FTZ R184, R173.reuse, R179.reuse, -R184 ;  /* 0x000000b3adb87223 */ /* 0x0c8fe400000108b8 */
[C---:B------:R-:W-:Y:S02]  /*3a20*/  FMUL.FTZ R179, R4.reuse, R179 ;  /* 0x000000b304b37220 */ /* 0x040fe40000410000 */
[CC--:B----4-:R-:W-:Y:S02]  /*3a30*/  FFMA.FTZ R5, R173.reuse, R177.reuse, R182 ;  /* 0x000000b1ad057223 */ /* 0x0d0fe400000100b6 */
[C---:B------:R-:W-:Y:S01]  /*3a40*/  FMUL.FTZ R182, R4.reuse, R177 ;  /* 0x000000b104b67220 */ /* 0x040fe20000410000 */
[----:B------:R-:W-:Y:S01]  /*3a50*/  HADD2.F32 R177, -RZ, R146.H0_H0 ;  /* 0x20000092ffb17230 */ /* 0x000fe20000004100 */
[----:B------:R-:W-:Y:S01]  /*3a60*/  FFMA.FTZ R179, R173, R180, R179 ;  /* 0x000000b4adb37223 */ /* 0x000fe200000100b3 */
[----:B------:R-:W-:Y:S01]  /*3a70*/  FSEL R5, R4, R5, !P3 ;  /* 0x0000000504057208 */ /* 0x000fe20005800000 */
[----:B------:R-:W-:-:S02]  /*3a80*/  @P3 FADD.FTZ R171, R171, R184 ;  /* 0x000000b8abab3221 */ /* 0x000fc40000010000 */
[----:B------:R-:W-:Y:S02]  /*3a90*/  @P3 FFMA.FTZ R173, R173, R175, -R182 ;  /* 0x000000afadad3223 */ /* 0x000fe400000108b6 */
[----:B------:R-:W-:Y:S01]  /*3aa0*/  @P3 FADD.FTZ R174, R174, R179 ;  /* 0x000000b3aeae3221 */ /* 0x000fe20000010000 */
[----:B------:R-:W0:Y:S01]  /*3ab0*/  SHFL.UP PT, R180, R171, 0x8, RZ ;  /* 0x05000000abb47989 */ /* 0x000e2200000e00ff */
[----:B------:R-:W-:Y:S01]  /*3ac0*/  FFMA.FTZ R183, R134, R181, R183 ;  /* 0x000000b586b77223 */ /* 0x000fe200000100b7 */
[----:B------:R-:W-:Y:S01]  /*3ad0*/  ISETP.GE.AND P3, PT, R38, 0x8, PT ;  /* 0x000000082600780c */ /* 0x000fe20003f66270 */
[----:B------:R-:W-:Y:S01]  /*3ae0*/  FMUL.FTZ R175, R85, R150 ;  /* 0x0000009655af7220 */ /* 0x000fe20000410000 */
[----:B------:R-:W2:Y:S01]  /*3af0*/  SHFL.UP PT, R4, R173, 0x8, RZ ;  /* 0x05000000ad047989 */ /* 0x000ea200000e00ff */
[----:B------:R-:W-:Y:S02]  /*3b00*/  FADD.FTZ R183, -R152, R183 ;  /* 0x000000b798b77221 */ /* 0x000fe40000010100 */
[----:B------:R-:W-:Y:S01]  /*3b10*/  FADD.FTZ R179, R175, R186 ;  /* 0x000000baafb37221 */ /* 0x000fe20000010000 */
[----:B------:R-:W3:Y:S01]  /*3b20*/  SHFL.UP PT, R182, R174, 0x8, RZ ;  /* 0x05000000aeb67989 */ /* 0x000ee200000e00ff */
[----:B------:R-:W-:-:S02]  /*3b30*/  FMUL.FTZ R181, R132, -R183 ;  /* 0x800000b784b57220 */ /* 0x000fc40000410000 */
[-C--:B------:R-:W-:Y:S01]  /*3b40*/  FMUL.FTZ R184, R132, -R179.reuse ;  /* 0x800000b384b87220 */ /* 0x080fe20000410000 */
[----:B------:R-:W4:Y:S01]  /*3b50*/  SHFL.UP PT, R150, R5, 0x8, RZ ;  /* 0x0500000005967989 */ /* 0x000f2200000e00ff */
[C---:B------:R-:W-:Y:S01]  /*3b60*/  FFMA.FTZ R146, R124.reuse, R179, -R181 ;  /* 0x000000b37c927223 */ /* 0x040fe200000108b5 */
[----:B------:R-:W-:Y:S01]  /*3b70*/  IADD3 R181, R49, -c[0x0][0x174], RZ ;  /* 0x80005d0031b57a10 */ /* 0x000fe20007ffe0ff */
[----:B------:R-:W-:Y:S02]  /*3b80*/  FFMA.FTZ R184, R124, R183, R184 ;  /* 0x000000b77cb87223 */ /* 0x000fe400000100b8 */
[C---:B------:R-:W-:Y:S02]  /*3b90*/  FMUL.FTZ R179, R84.reuse, R149 ;  /* 0x0000009554b37220 */ /* 0x040fe40000410000 */
[----:B------:R-:W-:Y:S02]  /*3ba0*/  FMUL.FTZ R177, R84, R177 ;  /* 0x000000b154b17220 */ /* 0x000fe40000410000 */
[----:B------:R-:W-:-:S02]  /*3bb0*/  FADD.FTZ R184, -R179, R184 ;  /* 0x000000b8b3b87221 */ /* 0x000fc40000010100 */
[----:B------:R-:W-:Y:S02]  /*3bc0*/  IMAD R183, R181, -0x200, RZ ;  /* 0xfffffe00b5b77824 */ /* 0x000fe400078e02ff */
[----:B------:R-:W-:Y:S02]  /*3bd0*/  FADD.FTZ R146, R177, R146 ;  /* 0x00000092b1927221 */ /* 0x000fe40000010000 */
[C---:B------:R-:W-:Y:S02]  /*3be0*/  FMUL.FTZ R149, R126.reuse, -R184 ;  /* 0x800000b87e957220 */ /* 0x040fe40000410000 */
[----:B------:R-:W-:Y:S02]  /*3bf0*/  FMUL.FTZ R181, R126, -R146 ;  /* 0x800000927eb57220 */ /* 0x000fe40000410000 */
[----:B------:R-:W-:-:S04]  /*3c00*/  IMAD.WIDE R18, R183, 0x4, R18 ;  /* 0x00000004b7127825 */ /* 0x000fc800078e0212 */
[----:B------:R-:W-:-:S04]  /*3c10*/  IMAD.WIDE R20, R183, 0x4, R20 ;  /* 0x00000004b7147825 */ /* 0x000fc800078e0214 */
[----:B0-----:R-:W-:Y:S02]  /*3c20*/  FMUL.FTZ R183, R5, R180 ;  /* 0x000000b405b77220 */ /* 0x001fe40000410000 */
[----:B------:R-:W-:Y:S02]  /*3c30*/  FFMA.FTZ R186, R125, R146, -R149 ;  /* 0x000000927dba7223 */ /* 0x000fe40000010895 */
[----:B--2---:R-:W-:Y:S02]  /*3c40*/  FMUL.FTZ R149, R5, R4 ;  /* 0x0000000405957220 */ /* 0x004fe40000410000 */
[----:B------:R-:W-:Y:S02]  /*3c50*/  FFMA.FTZ R185, R125, R184, R181 ;  /* 0x000000b87db97223 */ /* 0x000fe400000100b5 */
[-C--:B---3--:R-:W-:Y:S02]  /*3c60*/  FMUL.FTZ R181, R5, R182.reuse ;  /* 0x000000b605b57220 */ /* 0x088fe40000410000 */
[----:B------:R-:W-:Y:S01]  /*3c70*/  FFMA.FTZ R183, R173, R182, R183 ;  /* 0x000000b6adb77223 */ /* 0x000fe200000100b7 */
[----:B------:R-:W-:Y:S01]  /*3c80*/  HADD2.F32 R182, -RZ, R143.H0_H0 ;  /* 0x2000008fffb67230 */ /* 0x000fe20000004100 */
[----:B----4-:R-:W-:-:S02]  /*3c90*/  FMUL.FTZ R146, R5, R150 ;  /* 0x0000009605927220 */ /* 0x010fc40000410000 */
[C---:B------:R-:W-:Y:S02]  /*3ca0*/  FFMA.FTZ R150, R173.reuse, R150, R149 ;  /* 0x00000096ad967223 */ /* 0x040fe40000010095 */
[----:B------:R-:W-:Y:S02]  /*3cb0*/  FFMA.FTZ R180, R173, R180, -R181 ;  /* 0x000000b4adb47223 */ /* 0x000fe400000108b5 */
[----:B------:R-:W-:Y:S01]  /*3cc0*/  FMUL.FTZ R182, R83, R182 ;  /* 0x000000b653b67220 */ /* 0x000fe20000410000 */
[----:B------:R-:W-:Y:S01]  /*3cd0*/  FSEL R150, R5, R150, !P3 ;  /* 0x0000009605967208 */ /* 0x000fe20005800000 */
[----:B------:R-:W-:Y:S01]  /*3ce0*/  HADD2.F32 R5, -RZ, R140.H0_H0 ;  /* 0x2000008cff057230 */ /* 0x000fe20000004100 */
[----:B------:R-:W-:Y:S02]  /*3cf0*/  @P3 FFMA.FTZ R173, R173, R4, -R146 ;  /* 0x00000004adad3223 */ /* 0x000fe40000010892 */
[----:B------:R-:W-:Y:S02]  /*3d00*/  @P3 FADD.FTZ R171, R171, R180 ;  /* 0x000000b4abab3221 */ /* 0x000fe40000010000 */
[----:B-1----:R-:W-:-:S02]  /*3d10*/  FMUL.FTZ R140, R155, -R14 ;  /* 0x8000000e9b8c7220 */ /* 0x002fc40000410000 */
[----:B------:R-:W-:Y:S01]  /*3d20*/  @P3 FADD.FTZ R174, R174, R183 ;  /* 0x000000b7aeae3221 */ /* 0x000fe20000010000 */
[----:B------:R-:W-:Y:S01]  /*3d30*/  ISETP.GE.AND P3, PT, R38, 0x10, PT ;  /* 0x000000102600780c */ /* 0x000fe20003f66270 */
[----:B------:R-:W-:Y:S02]  /*3d40*/  FADD.FTZ R180, -R182, R185 ;  /* 0x000000b9b6b47221 */ /* 0x000fe40000010100 */
[-C--:B------:R-:W-:Y:S01]  /*3d50*/  FMUL.FTZ R4, R155, R15.reuse ;  /* 0x0000000f9b047220 */ /* 0x080fe20000410000 */
[----:B------:R-:W-:Y:S01]  /*3d60*/  SHFL.UP PT, R143, R174, 0x10, RZ ;  /* 0x06000000ae8f7989 */ /* 0x000fe200000e00ff */
[----:B------:R-:W-:Y:S02]  /*3d70*/  FMUL.FTZ R183, R83, R142 ;  /* 0x0000008e53b77220 */ /* 0x000fe40000410000 */
[----:B------:R-:W-:Y:S01]  /*3d80*/  FFMA.FTZ R149, R151, -R15, R140 ;  /* 0x8000000f97957223 */ /* 0x000fe2000001008c */
[----:B------:R-:W-:Y:S01]  /*3d90*/  SHFL.UP PT, R142, R171, 0x10, RZ ;  /* 0x06000000ab8e7989 */ /* 0x000fe200000e00ff */
[----:B------:R-:W-:-:S02]  /*3da0*/  FMUL.FTZ R140, R129, -R180 ;  /* 0x800000b4818c7220 */ /* 0x000fc40000410000 */
[----:B------:R-:W-:Y:S02]  /*3db0*/  FADD.FTZ R186, R183, R186 ;  /* 0x000000bab7ba7221 */ /* 0x000fe40000010000 */
[----:B------:R-:W-:Y:S02]  /*3dc0*/  FFMA.FTZ R146, R151, R14, -R4 ;  /* 0x0000000e97927223 */ /* 0x000fe40000010804 */
[----:B------:R-:W0:Y:S01]  /*3dd0*/  SHFL.UP PT, R4, R173, 0x10, RZ ;  /* 0x06000000ad047989 */ /* 0x000e2200000e00ff */
[-C--:B------:R-:W-:Y:S02]  /*3de0*/  FFMA.FTZ R188, R127, R186.reuse, -R140 ;  /* 0x000000ba7fbc7223 */ /* 0x080fe4000001088c */
[----:B------:R-:W-:Y:S01]  /*3df0*/  FMUL.FTZ R186, R129, -R186 ;  /* 0x800000ba81ba7220 */ /* 0x000fe20000410000 */
[----:B------:R-:W1:Y:S01]  /*3e00*/  SHFL.UP PT, R140, R150, 0x10, RZ ;  /* 0x06000000968c7989 */ /* 0x000e6200000e00ff */
[----:B------:R-:W-:Y:S02]  /*3e10*/  FMUL.FTZ R181, R135, -R149 ;  /* 0x8000009587b57220 */ /* 0x000fe40000410000 */
[----:B------:R-:W-:-:S02]  /*3e20*/  FFMA.FTZ R185, R127, R180, R186 ;  /* 0x000000b47fb97223 */ /* 0x000fc400000100ba */
[----:B------:R-:W-:Y:S02]  /*3e30*/  FMUL.FTZ R180, R82, R5 ;  /* 0x0000000552b47220 */ /* 0x000fe40000410000 */
[-C--:B------:R-:W-:Y:S02]  /*3e40*/  FMUL.FTZ R184, R135, -R146.reuse ;  /* 0x8000009287b87220 */ /* 0x080fe40000410000 */
[C---:B------:R-:W-:Y:S02]  /*3e50*/  FFMA.FTZ R5, R134.reuse, R146, -R181 ;  /* 0x0000009286057223 */ /* 0x040fe400000108b5 */
[----:B------:R-:W-:Y:S02]  /*3e60*/  FFMA.FTZ R149, R134, R149, R184 ;  /* 0x0000009586957223 */ /* 0x000fe400000100b8 */
[----:B------:R-:W-:Y:S02]  /*3e70*/  FMUL.FTZ R146, R132, -R5 ;  /* 0x8000000584927220 */ /* 0x000fe40000410000 */
[----:B------:R-:W-:-:S02]  /*3e80*/  FMUL.FTZ R181, R82, R141 ;  /* 0x0000008d52b57220 */ /* 0x000fc40000410000 */
[-C--:B------:R-:W-:Y:S02]  /*3e90*/  FMUL.FTZ R141, R132, -R149.reuse ;  /* 0x80000095848d7220 */ /* 0x080fe40000410000 */
[C---:B------:R-:W-:Y:S02]  /*3ea0*/  FFMA.FTZ R146, R124.reuse, R149, R146 ;  /* 0x000000957c927223 */ /* 0x040fe40000010092 */
[----:B------:R-:W-:Y:S02]  /*3eb0*/  FFMA.FTZ R141, R124, R5, -R141 ;  /* 0x000000057c8d7223 */ /* 0x000fe4000001088d */
[----:B------:R-:W-:Y:S02]  /*3ec0*/  FMUL.FTZ R184, R126, -R146 ;  /* 0x800000927eb87220 */ /* 0x000fe40000410000 */
[----:B0-----:R-:W-:Y:S02]  /*3ed0*/  FMUL.FTZ R5, R150, R4 ;  /* 0x0000000496057220 */ /* 0x001fe40000410000 */
[----:B------:R-:W-:-:S02]  /*3ee0*/  FMUL.FTZ R149, R126, -R141 ;  /* 0x8000008d7e957220 */ /* 0x000fc40000410000 */
[----:B------:R-:W-:Y:S02]  /*3ef0*/  FFMA.FTZ R184, R125, R141, -R184 ;  /* 0x0000008d7db87223 */ /* 0x000fe400000108b8 */
[----:B-1----:R-:W-:Y:S02]  /*3f00*/  FFMA.FTZ R141, R173, R140, R5 ;  /* 0x0000008cad8d7223 */ /* 0x002fe40000010005 */
[----:B------:R-:W-:Y:S02]  /*3f10*/  FFMA.FTZ R186, R125, R146, R149 ;  /* 0x000000927dba7223 */ /* 0x000fe40000010095 */
[C---:B------:R-:W-:Y:S01]  /*3f20*/  FMUL.FTZ R5, R150.reuse, R143 ;  /* 0x0000008f96057220 */ /* 0x040fe20000410000 */
[C---:B------:R-:W-:Y:S01]  /*3f30*/  FSEL R141, R150.reuse, R141, !P3 ;  /* 0x0000008d968d7208 */ /* 0x040fe20005800000 */
[C---:B------:R-:W-:Y:S01]  /*3f40*/  FMUL.FTZ R146, R150.reuse, R142 ;  /* 0x0000008e96927220 */ /* 0x040fe20000410000 */
[----:B-----5:R-:W-:Y:S01]  /*3f50*/  SHFL.IDX PT, R149, R7, RZ, 0x1f ;  /* 0x00001fff07957589 */ /* 0x020fe200000e0000 */
[----:B------:R-:W-:-:S02]  /*3f60*/  FMUL.FTZ R140, R150, R140 ;  /* 0x0000008c968c7220 */ /* 0x000fc40000410000 */
[C---:B------:R-:W-:Y:S01]  /*3f70*/  FFMA.FTZ R142, R173.reuse, R142, -R5 ;  /* 0x0000008ead8e7223 */ /* 0x040fe20000010805 */
[----:B------:R-:W-:Y:S01]  /*3f80*/  SHFL.UP PT, R141, R141, 0x1, RZ ;  /* 0x042000008d8d7989 */ /* 0x000fe200000e00ff */
[C---:B------:R-:W-:Y:S01]  /*3f90*/  FFMA.FTZ R143, R173.reuse, R143, R146 ;  /* 0x0000008fad8f7223 */ /* 0x040fe20000010092 */
[----:B------:R-:W-:Y:S01]  /*3fa0*/  HFMA2.MMA R5, -RZ, RZ, 0, 0 ;  /* 0x00000000ff057435 */ /* 0x000fe200000001ff */
[----:B------:R-:W-:Y:S01]  /*3fb0*/  @P3 FFMA.FTZ R173, R173, R4, -R140 ;  /* 0x00000004adad3223 */ /* 0x000fe2000001088c */
[----:B------:R0:W1:Y:S01]  /*3fc0*/  SHFL.IDX PT, R146, R6, RZ, 0x1f ;  /* 0x00001fff06927589 */ /* 0x00006200000e0000 */
[----:B------:R-:W-:Y:S01]  /*3fd0*/  @P3 FADD.FTZ R174, R174, R143 ;  /* 0x0000008faeae3221 */ /* 0x000fe20000010000 */
[----:B------:R-:W-:Y:S01]  /*3fe0*/  MOV R4, 0x3f800000 ;  /* 0x3f80000000047802 */ /* 0x000fe20000000f00 */
[----:B------:R-:W-:Y:S02]  /*3ff0*/  @P3 FADD.FTZ R171, R171, R142 ;  /* 0x0000008eabab3221 */ /* 0x000fe40000010000 */
[----:B------:R2:W3:Y:S01]  /*4000*/  SHFL.UP PT, R142, R173, 0x1, RZ ;  /* 0x04200000ad8e7989 */ /* 0x0004e200000e00ff */
[----:B------:R-:W-:-:S02]  /*4010*/  FADD.FTZ R185, -R180, R185 ;  /* 0x000000b9b4b97221 */ /* 0x000fc40000010100 */
[----:B------:R-:W-:Y:S01]  /*4020*/  FMUL.FTZ R140, R129, -R184 ;  /* 0x800000b8818c7220 */ /* 0x000fe20000410000 */
[----:B------:R4:W4:Y:S01]  /*4030*/  SHFL.UP PT, R143, R174, 0x1, RZ ;  /* 0x04200000ae8f7989 */ /* 0x00092200000e00ff */
[----:B------:R-:W-:Y:S01]  /*4040*/  FADD.FTZ R188, R181, R188 ;  /* 0x000000bcb5bc7221 */ /* 0x000fe20000010000 */
[----:B0-----:R-:W-:Y:S01]  /*4050*/  CS2R R6, SRZ ;  /* 0x0000000000067805 */ /* 0x001fe2000001ff00 */
[----:B------:R-:W-:Y:S01]  /*4060*/  FMUL.FTZ R187, R133, -R185 ;  /* 0x800000b985bb7220 */ /* 0x000fe20000410000 */
[----:B------:R-:W0:Y:S01]  /*4070*/  SHFL.UP PT, R171, R171, 0x1, RZ ;  /* 0x04200000abab7989 */ /* 0x000e2200000e00ff */
[-C--:B------:R-:W-:Y:S01]  /*4080*/  FFMA.FTZ R150, R127, R186.reuse, R140 ;  /* 0x000000ba7f967223 */ /* 0x080fe2000001008c */
[----:B------:R-:W-:Y:S01]  /*4090*/  HADD2.F32 R140, -RZ, R139.H0_H0 ;  /* 0x2000008bff8c7230 */ /* 0x000fe20000004100 */
[----:B------:R-:W-:Y:S01]  /*40a0*/  FMUL.FTZ R186, R129, -R186 ;  /* 0x800000ba81ba7220 */ /* 0x000fe20000410000 */
[----:B------:R0:W0:Y:S01]  /*40b0*/  @!P0 LDS.128 R4, [R88.X16+0x2e10] ;  /* 0x002e100058048984 */ /* 0x000022000000cc00 */
[----:B--2---:R-:W-:Y:S01]  /*40c0*/  FMUL.FTZ R173, R81, R138 ;  /* 0x0000008a51ad7220 */ /* 0x004fe20000410000 */
[----:B------:R-:W-:Y:S01]  /*40d0*/  ISETP.NE.AND P0, PT, R166, 0x1f, PT ;  /* 0x0000001fa600780c */ /* 0x000fe20003f05270 */
[----:B------:R-:W-:-:S02]  /*40e0*/  FFMA.FTZ R187, R128, R188, -R187 ;  /* 0x000000bc80bb7223 */ /* 0x000fc400000108bb */
[----:B------:R-:W-:Y:S02]  /*40f0*/  FMUL.FTZ R188, R133, -R188 ;  /* 0x800000bc85bc7220 */ /* 0x000fe40000410000 */
[C---:B-1----:R-:W-:Y:S02]  /*4100*/  FMUL.FTZ R138, R141.reuse, R146 ;  /* 0x000000928d8a7220 */ /* 0x042fe40000410000 */
[-C--:B------:R-:W-:Y:S02]  /*4110*/  FMUL.FTZ R141, R141, R149.reuse ;  /* 0x000000958d8d7220 */ /* 0x080fe40000410000 */
[----:B------:R-:W-:Y:S02]  /*4120*/  FFMA.FTZ R186, R127, R184, -R186 ;  /* 0x000000b87fba7223 */ /* 0x000fe400000108ba */
[----:B------:R-:W-:Y:S02]  /*4130*/  FMUL.FTZ R139, R133, -R150 ;  /* 0x80000096858b7220 */ /* 0x000fe40000410000 */
[----:B---3--:R-:W-:-:S02]  /*4140*/  FFMA.FTZ R138, R142, R149, R138 ;  /* 0x000000958e8a7223 */ /* 0x008fc4000001008a */
[----:B----4-:R-:W-:Y:S02]  /*4150*/  FMUL.FTZ R174, R81, R140 ;  /* 0x0000008c51ae7220 */ /* 0x010fe40000410000 */
[----:B------:R-:W-:Y:S02]  /*4160*/  FFMA.FTZ R142, R142, R146, -R141 ;  /* 0x000000928e8e7223 */ /* 0x000fe4000001088d */
[C---:B------:R-:W-:Y:S02]  /*4170*/  FFMA.FTZ R188, R128.reuse, R185, R188 ;  /* 0x000000b980bc7223 */ /* 0x040fe400000100bc */
[-C--:B------:R-:W-:Y:S02]  /*4180*/  FFMA.FTZ R140, R128, R186.reuse, -R139 ;  /* 0x000000ba808c7223 */ /* 0x080fe4000001088b */
[----:B------:R-:W-:Y:S02]  /*4190*/  FMUL.FTZ R139, R133, -R186 ;  /* 0x800000ba858b7220 */ /* 0x000fe40000410000 */
[----:B------:R-:W-:-:S02]  /*41a0*/  @P1 FADD.FTZ R149, R143, R138 ;  /* 0x0000008a8f951221 */ /* 0x000fc40000010000 */
[----:B0-----:R-:W-:Y:S01]  /*41b0*/  @P1 FADD.FTZ R146, R171, R142 ;  /* 0x0000008eab921221 */ /* 0x001fe20000010000 */
[----:B------:R-:W-:Y:S01]  /*41c0*/  HADD2.F32 R171, -RZ, R137.H0_H0 ;  /* 0x20000089ffab7230 */ /* 0x000fe20000004100 */
[----:B------:R-:W-:Y:S02]  /*41d0*/  FADD.FTZ R188, -R173, R188 ;  /* 0x000000bcadbc7221 */ /* 0x000fe40000010100 */
[----:B------:R-:W-:Y:S02]  /*41e0*/  FFMA.FTZ R150, R128, R150, R139 ;  /* 0x0000009680967223 */ /* 0x000fe4000001008b */
[C---:B------:R-:W-:Y:S02]  /*41f0*/  FMUL.FTZ R139, R17.reuse, R149 ;  /* 0x00000095118b7220 */ /* 0x040fe40000410000 */
[----:B------:R-:W-:Y:S02]  /*4200*/  FMUL.FTZ R17, R17, R146 ;  /* 0x0000009211117220 */ /* 0x000fe40000410000 */
[----:B------:R-:W-:-:S02]  /*4210*/  FADD.FTZ R187, R174, R187 ;  /* 0x000000bbaebb7221 */ /* 0x000fc40000010000 */
[C---:B------:R-:W-:Y:S02]  /*4220*/  FMUL.FTZ R184, R131.reuse, -R188 ;  /* 0x800000bc83b87220 */ /* 0x040fe40000410000 */
[C---:B------:R-:W-:Y:S02]  /*4230*/  FMUL.FTZ R141, R131.reuse, -R150 ;  /* 0x80000096838d7220 */ /* 0x040fe40000410000 */
[----:B------:R-:W-:Y:S01]  /*4240*/  FFMA.FTZ R149, R16, R149, R17 ;  /* 0x0000009510957223 */ /* 0x000fe20000010011 */
[----:B------:R-:W-:Y:S01]  /*4250*/  HADD2.F32 R17, -RZ, R136.H0_H0 ;  /* 0x20000088ff117230 */ /* 0x000fe20000004100 */
[-C--:B------:R-:W-:Y:S02]  /*4260*/  FFMA.FTZ R138, R130, R187.reuse, -R184 ;  /* 0x000000bb828a7223 */ /* 0x080fe400000108b8 */
[----:B------:R-:W-:Y:S02]  /*4270*/  FMUL.FTZ R187, R131, -R187 ;  /* 0x800000bb83bb7220 */ /* 0x000fe40000410000 */
[----:B------:R-:W-:-:S02]  /*4280*/  FFMA.FTZ R139, R16, R146, -R139 ;  /* 0x00000092108b7223 */ /* 0x000fc4000001088b */
[CC--:B------:R-:W-:Y:S02]  /*4290*/  FFMA.FTZ R146, R130.reuse, R140.reuse, -R141 ;  /* 0x0000008c82927223 */ /* 0x0c0fe4000001088d */
[----:B------:R-:W-:Y:S02]  /*42a0*/  FMUL.FTZ R141, R131, -R140 ;  /* 0x8000008c838d7220 */ /* 0x000fe40000410000 */
[----:B------:R-:W-:Y:S01]  /*42b0*/  FFMA.FTZ R187, R130, R188, R187 ;  /* 0x000000bc82bb7223 */ /* 0x000fe200000100bb */
[----:B------:R0:W1:Y:S01]  /*42c0*/  SHFL.DOWN PT, R189, R146, 0x1, 0x1f ;  /* 0x08201f0092bd7f89 */ /* 0x00006200000e0000 */
[C---:B------:R-:W-:Y:S02]  /*42d0*/  FMUL.FTZ R171, R80.reuse, R171 ;  /* 0x000000ab50ab7220 */ /* 0x040fe40000410000 */
[----:B------:R-:W-:Y:S02]  /*42e0*/  FMUL.FTZ R184, R80, R17 ;  /* 0x0000001150b87220 */ /* 0x000fe40000410000 */
[----:B------:R-:W-:-:S02]  /*42f0*/  FFMA.FTZ R186, R130, R150, R141 ;  /* 0x0000009682ba7223 */ /* 0x000fc4000001008d */
[----:B------:R-:W-:Y:S02]  /*4300*/  FADD.FTZ R136, R148, R139 ;  /* 0x0000008b94887221 */ /* 0x000fe40000010000 */
[----:B------:R-:W-:Y:S02]  /*4310*/  FADD.FTZ R137, R144, R149 ;  /* 0x0000009590897221 */ /* 0x000fe40000010000 */
[----:B------:R-:W-:Y:S02]  /*4320*/  FADD.FTZ R150, R171, R138 ;  /* 0x0000008aab967221 */ /* 0x000fe40000010000 */
[----:B------:R-:W-:Y:S02]  /*4330*/  FADD.FTZ R185, -R184, R187 ;  /* 0x000000bbb8b97221 */ /* 0x000fe40000010100 */
[C---:B------:R-:W-:Y:S01]  /*4340*/  FMUL.FTZ R17, R131.reuse, R137 ;  /* 0x0000008983117220 */ /* 0x040fe20000410000 */
[----:B------:R0:W2:Y:S01]  /*4350*/  SHFL.DOWN PT, R187, R186, 0x1, 0x1f ;  /* 0x08201f00babb7f89 */ /* 0x0000a200000e0000 */
[----:B------:R-:W-:-:S02]  /*4360*/  FMUL.FTZ R16, R131, R136 ;  /* 0x0000008883107220 */ /* 0x000fc40000410000 */
[C---:B------:R-:W-:Y:S01]  /*4370*/  FFMA.FTZ R17, R130.reuse, R136, -R17 ;  /* 0x0000008882117223 */ /* 0x040fe20000010811 */
[----:B------:R0:W3:Y:S01]  /*4380*/  SHFL.DOWN PT, R143, R150, 0x1, 0x1f ;  /* 0x08201f00968f7f89 */ /* 0x0000e200000e0000 */
[----:B------:R-:W-:-:S03]  /*4390*/  FFMA.FTZ R16, R130, R137, R16 ;  /* 0x0000008982107223 */ /* 0x000fc60000010010 */
[----:B------:R0:W4:Y:S01]  /*43a0*/  SHFL.DOWN PT, R191, R185, 0x1, 0x1f ;  /* 0x08201f00b9bf7f89 */ /* 0x00012200000e0000 */
[----:B------:R-:W-:Y:S05]  /*43b0*/  @!P0 BRA `(.L_x_11804) ;  /* 0x000000b000008947 */ /* 0x000fea0003800000 */
[C---:B-1--4-:R-:W-:Y:S02]  /*43c0*/  FMUL.FTZ R141, R186.reuse, R191 ;  /* 0x000000bfba8d7220 */ /* 0x052fe40000410000 */
[C---:B--2---:R-:W-:Y:S02]  /*43d0*/  FMUL.FTZ R139, R186.reuse, R187 ;  /* 0x000000bbba8b7220 */ /* 0x044fe40000410000 */
[-C--:B---3--:R-:W-:Y:S02]  /*43e0*/  FMUL.FTZ R149, R186, R143.reuse ;  /* 0x0000008fba957220 */ /* 0x088fe40000410000 */
[----:B------:R-:W-:Y:S02]  /*43f0*/  FFMA.FTZ R143, R146, R143, -R141 ;  /* 0x0000008f928f7223 */ /* 0x000fe4000001088d */
[-C--:B------:R-:W-:Y:S02]  /*4400*/  FMUL.FTZ R141, R186, R189.reuse ;  /* 0x000000bdba8d7220 */ /* 0x080fe40000410000 */
[----:B------:R-:W-:-:S02]  /*4410*/  FFMA.FTZ R139, R146, R189, -R139 ;  /* 0x000000bd928b7223 */ /* 0x000fc4000001088b */
[C---:B------:R-:W-:Y:S02]  /*4420*/  FFMA.FTZ R138, R146.reuse, R191, R149 ;  /* 0x000000bf928a7223 */ /* 0x040fe40000010095 */
[----:B0-----:R-:W-:Y:S01]  /*4430*/  FFMA.FTZ R186, R146, R187, R141 ;  /* 0x000000bb92ba7223 */ /* 0x001fe2000001008d */
[----:B------:R-:W-:Y:S01]  /*4440*/  MOV R146, R139 ;  /* 0x0000008b00927202 */ /* 0x000fe20000000f00 */
[----:B------:R-:W-:Y:S02]  /*4450*/  FADD.FTZ R150, R150, R143 ;  /* 0x0000008f96967221 */ /* 0x000fe40000010000 */
[----:B------:R-:W-:Y:S02]  /*4460*/  FADD.FTZ R185, R185, R138 ;  /* 0x0000008ab9b97221 */ /* 0x000fe40000010000 */
.L_x_11804:
[----:B-1----:R-:W-:Y:S05]  /*4470*/  BSYNC B0 ;  /* 0x0000000000007941 */ /* 0x002fea0003800000 */
.L_x_11803:
[----:B------:R-:W-:Y:S01]  /*4480*/  ISETP.GT.U32.AND P0, PT, R166, 0x1d, PT ;  /* 0x0000001da600780c */ /* 0x000fe20003f04070 */
[C---:B------:R-:W-:Y:S01]  /*4490*/  FFMA.FTZ R138, R110.reuse, R147, R16 ;  /* 0x000000936e8a7223 */ /* 0x040fe20000010010 */
[----:B------:R1:W0:Y:S01]  /*44a0*/  SHFL.DOWN PT, R149, R146, 0x2, 0x1f ;  /* 0x08401f0092957f89 */ /* 0x00022200000e0000 */
[----:B------:R-:W-:Y:S01]  /*44b0*/  FFMA.FTZ R139, R110, R145, R17 ;  /* 0x000000916e8b7223 */ /* 0x000fe20000010011 */
[----:B------:R-:W-:Y:S01]  /*44c0*/  BSSY B0, `(.L_x_11805) ;  /* 0x0000014000007945 */ /* 0x000fe20003800000 */
[C---:B------:R-:W-:Y:S01]  /*44d0*/  FMUL.FTZ R16, R133.reuse, R138 ;  /* 0x0000008a85107220 */ /* 0x040fe20000410000 */
[----:B--2---:R1:W2:Y:S01]  /*44e0*/  SHFL.DOWN PT, R187, R186, 0x2, 0x1f ;  /* 0x08401f00babb7f89 */ /* 0x0042a200000e0000 */
[----:B------:R-:W-:-:S02]  /*44f0*/  FMUL.FTZ R17, R133, R139 ;  /* 0x0000008b85117220 */ /* 0x000fc40000410000 */
[C---:B------:R-:W-:Y:S01]  /*4500*/  FFMA.FTZ R16, R128.reuse, R139, -R16 ;  /* 0x0000008b80107223 */ /* 0x040fe20000010810 */
[----:B------:R1:W4:Y:S01]  /*4510*/  SHFL.DOWN PT, R145, R150, 0x2, 0x1f ;  /* 0x08401f0096917f89 */ /* 0x00032200000e0000 */
[----:B------:R-:W-:-:S03]  /*4520*/  FFMA.FTZ R17, R128, R138, R17 ;  /* 0x0000008a80117223 */ /* 0x000fc60000010011 */
[----:B------:R1:W3:Y:S01]  /*4530*/  SHFL.DOWN PT, R189, R185, 0x2, 0x1f ;  /* 0x08401f00b9bd7f89 */ /* 0x0002e200000e0000 */
[----:B------:R-:W-:Y:S05]  /*4540*/  @P0 BRA `(.L_x_11806) ;  /* 0x000000b000000947 */ /* 0x000fea0003800000 */
[C---:B---3--:R-:W-:Y:S02]  /*4550*/  FMUL.FTZ R143, R186.reuse, R189 ;  /* 0x000000bdba8f7220 */ /* 0x048fe40000410000 */
[C---:B--2---:R-:W-:Y:S02]  /*4560*/  FMUL.FTZ R141, R186.reuse, R187 ;  /* 0x000000bbba8d7220 */ /* 0x044fe40000410000 */
[-C--:B----4-:R-:W-:Y:S02]  /*4570*/  FMUL.FTZ R147, R186, R145.reuse ;  /* 0x00000091ba937220 */ /* 0x090fe40000410000 */
[----:B------:R-:W-:Y:S02]  /*4580*/  FFMA.FTZ R145, R146, R145, -R143 ;  /* 0x0000009192917223 */ /* 0x000fe4000001088f */
[-C--:B0-----:R-:W-:Y:S02]  /*4590*/  FMUL.FTZ R143, R186, R149.reuse ;  /* 0x00000095ba8f7220 */ /* 0x081fe40000410000 */
[----:B------:R-:W-:-:S02]  /*45a0*/  FFMA.FTZ R141, R146, R149, -R141 ;  /* 0x00000095928d7223 */ /* 0x000fc4000001088d */
[C---:B------:R-:W-:Y:S02]  /*45b0*/  FFMA.FTZ R140, R146.reuse, R189, R147 ;  /* 0x000000bd928c7223 */ /* 0x040fe40000010093 */
[----:B-1----:R-:W-:Y:S01]  /*45c0*/  FFMA.FTZ R186, R146, R187, R143 ;  /* 0x000000bb92ba7223 */ /* 0x002fe2000001008f */
[----:B------:R-:W-:Y:S01]  /*45d0*/  MOV R146, R141 ;  /* 0x0000008d00927202 */ /* 0x000fe20000000f00 */
[----:B------:R-:W-:Y:S02]  /*45e0*/  FADD.FTZ R150, R150, R145 ;  /* 0x0000009196967221 */ /* 0x000fe40000010000 */
[----:B------:R-:W-:Y:S02]  /*45f0*/  FADD.FTZ R185, R185, R140 ;  /* 0x0000008cb9b97221 */ /* 0x000fe40000010000 */
.L_x_11806:
[----:B------:R-:W-:Y:S05]  /*4600*/  BSYNC B0 ;  /* 0x0000000000007941 */ /* 0x000fea0003800000 */
.L_x_11805:
[----:B------:R-:W-:Y:S01]  /*4610*/  ISETP.GT.U32.AND P0, PT, R166, 0x1b, PT ;  /* 0x0000001ba600780c */ /* 0x000fe20003f04070 */
[C---:B------:R-:W-:Y:S01]  /*4620*/  FFMA.FTZ R140, R103.reuse, R158, R17 ;  /* 0x0000009e678c7223 */ /* 0x040fe20000010011 */
[----:B0-----:R0:W1:Y:S01]  /*4630*/  SHFL.DOWN PT, R149, R146, 0x4, 0x1f ;  /* 0x08801f0092957f89 */ /* 0x00106200000e0000 */
[----:B------:R-:W-:Y:S01]  /*4640*/  FFMA.FTZ R142, R103, R154, R16 ;  /* 0x0000009a678e7223 */ /* 0x000fe20000010010 */
[----:B------:R-:W-:Y:S01]  /*4650*/  BSSY B0, `(.L_x_11807) ;  /* 0x0000014000007945 */ /* 0x000fe20003800000 */
[C---:B------:R-:W-:Y:S01]  /*4660*/  FMUL.FTZ R16, R129.reuse, R140 ;  /* 0x0000008c81107220 */ /* 0x040fe20000410000 */
[----:B--2---:R0:W2:Y:S01]  /*4670*/  SHFL.DOWN PT, R187, R186, 0x4, 0x1f ;  /* 0x08801f00babb7f89 */ /* 0x0040a200000e0000 */
[----:B------:R-:W-:-:S02]  /*4680*/  FMUL.FTZ R17, R129, R142 ;  /* 0x0000008e81117220 */ /* 0x000fc40000410000 */
[C---:B------:R-:W-:Y:S01]  /*4690*/  FFMA.FTZ R16, R127.reuse, R142, -R16 ;  /* 0x0000008e7f107223 */ /* 0x040fe20000010810 */
[----:B----4-:R0:W4:Y:S01]  /*46a0*/  SHFL.DOWN PT, R145, R150, 0x4, 0x1f ;  /* 0x08801f0096917f89 */ /* 0x01012200000e0000 */
[----:B------:R-:W-:-:S03]  /*46b0*/  FFMA.FTZ R17, R127, R140, R17 ;  /* 0x0000008c7f117223 */ /* 0x000fc60000010011 */
[----:B---3--:R0:W3:Y:S01]  /*46c0*/  SHFL.DOWN PT, R189, R185, 0x4, 0x1f ;  /* 0x08801f00b9bd7f89 */ /* 0x0080e200000e0000 */
[----:B------:R-:W-:Y:S05]  /*46d0*/  @P0 BRA `(.L_x_11808) ;  /* 0x000000b000000947 */ /* 0x000fea0003800000 */
[C---:B---3--:R-:W-:Y:S02]  /*46e0*/  FMUL.FTZ R143, R186.reuse, R189 ;  /* 0x000000bdba8f7220 */ /* 0x048fe40000410000 */
[C---:B--2---:R-:W-:Y:S02]  /*46f0*/  FMUL.FTZ R141, R186.reuse, R187 ;  /* 0x000000bbba8d7220 */ /* 0x044fe40000410000 */
[-C--:B----4-:R-:W-:Y:S02]  /*4700*/  FMUL.FTZ R147, R186, R145.reuse ;  /* 0x00000091ba937220 */ /* 0x090fe40000410000 */
[----:B------:R-:W-:Y:S02]  /*4710*/  FFMA.FTZ R145, R146, R145, -R143 ;  /* 0x0000009192917223 */ /* 0x000fe4000001088f */
[-C--:B-1----:R-:W-:Y:S02]  /*4720*/  FMUL.FTZ R143, R186, R149.reuse ;  /* 0x00000095ba8f7220 */ /* 0x082fe40000410000 */
[----:B------:R-:W-:-:S02]  /*4730*/  FFMA.FTZ R141, R146, R149, -R141 ;  /* 0x00000095928d7223 */ /* 0x000fc4000001088d */
[C---:B------:R-:W-:Y:S02]  /*4740*/  FFMA.FTZ R144, R146.reuse, R189, R147 ;  /* 0x000000bd92907223 */ /* 0x040fe40000010093 */
[----:B0-----:R-:W-:Y:S01]  /*4750*/  FFMA.FTZ R186, R146, R187, R143 ;  /* 0x000000bb92ba7223 */ /* 0x001fe2000001008f */
[----:B------:R-:W-:Y:S01]  /*4760*/  MOV R146, R141 ;  /* 0x0000008d00927202 */ /* 0x000fe20000000f00 */
[----:B------:R-:W-:Y:S02]  /*4770*/  FADD.FTZ R150, R150, R145 ;  /* 0x0000009196967221 */ /* 0x000fe40000010000 */
[----:B------:R-:W-:Y:S02]  /*4780*/  FADD.FTZ R185, R185, R144 ;  /* 0x00000090b9b97221 */ /* 0x000fe40000010000 */
.L_x_11808:
[----:B------:R-:W-:Y:S05]  /*4790*/  BSYNC B0 ;  /* 0x0000000000007941 */ /* 0x000fea0003800000 */
.L_x_11807:
[----:B------:R-:W-:Y:S01]  /*47a0*/  ISETP.GT.U32.AND P0, PT, R166, 0x17, PT ;  /* 0x00000017a600780c */ /* 0x000fe20003f04070 */
[C---:B------:R-:W-:Y:S01]  /*47b0*/  FFMA.FTZ R141, R100.reuse, R163, R17 ;  /* 0x000000a3648d7223 */ /* 0x040fe20000010011 */
[----:B------:R0:W4:Y:S01]  /*47c0*/  SHFL.DOWN PT, R147, R150, 0x8, 0x1f ;  /* 0x09001f0096937f89 */ /* 0x00012200000e0000 */
[----:B------:R-:W-:Y:S01]  /*47d0*/  FFMA.FTZ R143, R100, R161, R16 ;  /* 0x000000a1648f7223 */ /* 0x000fe20000010010 */
[----:B------:R-:W-:Y:S01]  /*47e0*/  BSSY B0, `(.L_x_11809) ;  /* 0x0000014000007945 */ /* 0x000fe20003800000 */
[C---:B------:R-:W-:Y:S01]  /*47f0*/  FMUL.FTZ R16, R126.reuse, R141 ;  /* 0x0000008d7e107220 */ /* 0x040fe20000410000 */
[----:B------:R0:W3:Y:S01]  /*4800*/  SHFL.DOWN PT, R161, R146, 0x8, 0x1f ;  /* 0x09001f0092a17f89 */ /* 0x0000e200000e0000 */
[----:B------:R-:W-:-:S02]  /*4810*/  FMUL.FTZ R144, R126, R143 ;  /* 0x0000008f7e907220 */ /* 0x000fc40000410000 */
[C---:B------:R-:W-:Y:S01]  /*4820*/  FFMA.FTZ R16, R125.reuse, R143, -R16 ;  /* 0x0000008f7d107223 */ /* 0x040fe20000010810 */
[----:B------:R0:W2:Y:S01]  /*4830*/  SHFL.DOWN PT, R163, R186, 0x8, 0x1f ;  /* 0x09001f00baa37f89 */ /* 0x0000a200000e0000 */
[----:B------:R-:W-:-:S03]  /*4840*/  FFMA.FTZ R144, R125, R141, R144 ;  /* 0x0000008d7d907223 */ /* 0x000fc60000010090 */
[----:B--2---:R0:W2:Y:S01]  /*4850*/  SHFL.DOWN PT, R187, R185, 0x8, 0x1f ;  /* 0x09001f00b9bb7f89 */ /* 0x0040a200000e0000 */
[----:B------:R-:W-:Y:S05]  /*4860*/  @P0 BRA `(.L_x_11810) ;  /* 0x000000b000000947 */ /* 0x000fea0003800000 */
[C---:B--2-4-:R-:W-:Y:S02]  /*4870*/  FMUL.FTZ R145, R186.reuse, R187 ;  /* 0x000000bbba917220 */ /* 0x054fe40000410000 */
[C---:B------:R-:W-:Y:S02]  /*4880*/  FMUL.FTZ R17, R186.reuse, R163 ;  /* 0x000000a3ba117220 */ /* 0x040fe40000410000 */
[-C--:B-1----:R-:W-:Y:S02]  /*4890*/  FMUL.FTZ R149, R186, R147.reuse ;  /* 0x00000093ba957220 */ /* 0x082fe40000410000 */
[----:B------:R-:W-:Y:S02]  /*48a0*/  FFMA.FTZ R147, R146, R147, -R145 ;  /* 0x0000009392937223 */ /* 0x000fe40000010891 */
[-C--:B---3--:R-:W-:Y:S02]  /*48b0*/  FMUL.FTZ R145, R186, R161.reuse ;  /* 0x000000a1ba917220 */ /* 0x088fe40000410000 */
[----:B------:R-:W-:-:S02]  /*48c0*/  FFMA.FTZ R17, R146, R161, -R17 ;  /* 0x000000a192117223 */ /* 0x000fc40000010811 */
[C---:B------:R-:W-:Y:S02]  /*48d0*/  FFMA.FTZ R148, R146.reuse, R187, R149 ;  /* 0x000000bb92947223 */ /* 0x040fe40000010095 */
[----:B0-----:R-:W-:Y:S01]  /*48e0*/  FFMA.FTZ R186, R146, R163, R145 ;  /* 0x000000a392ba7223 */ /* 0x001fe20000010091 */
[----:B------:R-:W-:Y:S01]  /*48f0*/  MOV R146, R17 ;  /* 0x0000001100927202 */ /* 0x000fe20000000f00 */
[----:B------:R-:W-:Y:S02]  /*4900*/  FADD.FTZ R150, R150, R147 ;  /* 0x0000009396967221 */ /* 0x000fe40000010000 */
[----:B------:R-:W-:Y:S02]  /*4910*/  FADD.FTZ R185, R185, R148 ;  /* 0x00000094b9b97221 */ /* 0x000fe40000010000 */
.L_x_11810:
[----:B------:R-:W-:Y:S05]  /*4920*/  BSYNC B0 ;  /* 0x0000000000007941 */ /* 0x000fea0003800000 */
.L_x_11809:
[----:B------:R-:W-:Y:S01]  /*4930*/  ISETP.GT.U32.AND P0, PT, R166, 0xf, PT ;  /* 0x0000000fa600780c */ /* 0x000fe20003f04070 */
[C---:B----4-:R-:W-:Y:S01]  /*4940*/  FFMA.FTZ R145, R113.reuse, R170, R144 ;  /* 0x000000aa71917223 */ /* 0x050fe20000010090 */
[----:B---3--:R3:W4:Y:S01]  /*4950*/  SHFL.DOWN PT, R189, R146, 0x10, 0x1f ;  /* 0x0a001f0092bd7f89 */ /* 0x00872200000e0000 */
[----:B------:R-:W-:Y:S01]  /*4960*/  FFMA.FTZ R147, R113, R168, R16 ;  /* 0x000000a871937223 */ /* 0x000fe20000010010 */
[----:B------:R-:W-:Y:S01]  /*4970*/  BSSY B0, `(.L_x_11811) ;  /* 0x0000013000007945 */ /* 0x000fe20003800000 */
[C---:B------:R-:W-:Y:S01]  /*4980*/  FMUL.FTZ R16, R132.reuse, R145 ;  /* 0x0000009184107220 */ /* 0x040fe20000410000 */
[----:B------:R3:W0:Y:S01]  /*4990*/  SHFL.DOWN PT, R191, R186, 0x10, 0x1f ;  /* 0x0a001f00babf7f89 */ /* 0x00062200000e0000 */
[----:B------:R-:W-:-:S02]  /*49a0*/  FMUL.FTZ R17, R132, R147 ;  /* 0x0000009384117220 */ /* 0x000fc40000410000 */
[----:B------:R-:W-:Y:S01]  /*49b0*/  FFMA.FTZ R16, R124, R147, -R16 ;  /* 0x000000937c107223 */ /* 0x000fe20000010810 */
[----:B------:R3:W2:Y:S04]  /*49c0*/  SHFL.DOWN PT, R163, R150, 0x10, 0x1f ;  /* 0x0a001f0096a37f89 */ /* 0x0006a800000e0000 */
[----:B------:R3:W1:Y:S01]  /*49d0*/  SHFL.DOWN PT, R193, R185, 0x10, 0x1f ;  /* 0x0a001f00b9c17f89 */ /* 0x00066200000e0000 */
[----:B------:R-:W-:Y:S05]  /*49e0*/  @P0 BRA `(.L_x_11812) ;  /* 0x000000b000000947 */ /* 0x000fea0003800000 */
[C---:B-1----:R-:W-:Y:S02]  /*49f0*/  FMUL.FTZ R161, R186.reuse, R193 ;  /* 0x000000c1baa17220 */ /* 0x042fe40000410000 */
[C---:B0-----:R-:W-:Y:S02]  /*4a00*/  FMUL.FTZ R149, R186.reuse, R191 ;  /* 0x000000bfba957220 */ /* 0x041fe40000410000 */
[----:B--2---:R-:W-:-:S02]  /*4a10*/  FMUL.FTZ R187, R186, R163 ;  /* 0x000000a3babb7220 */ /* 0x004fc40000410000 */
[----:B------:R-:W-:Y:S02]  /*4a20*/  FFMA.FTZ R163, R146, R163, -R161 ;  /* 0x000000a392a37223 */ /* 0x000fe400000108a1 */
[-C--:B----4-:R-:W-:Y:S02]  /*4a30*/  FMUL.FTZ R161, R186, R189.reuse ;  /* 0x000000bdbaa17220 */ /* 0x090fe40000410000 */
[C---:B------:R-:W-:Y:S02]  /*4a40*/  FFMA.FTZ R149, R146.reuse, R189, -R149 ;  /* 0x000000bd92957223 */ /* 0x040fe40000010895 */
[C---:B------:R-:W-:Y:S02]  /*4a50*/  FFMA.FTZ R144, R146.reuse, R193, R187 ;  /* 0x000000c192907223 */ /* 0x040fe400000100bb */
[----:B---3--:R-:W-:Y:S01]  /*4a60*/  FFMA.FTZ R186, R146, R191, R161 ;  /* 0x000000bf92ba7223 */ /* 0x008fe200000100a1 */
[----:B------:R-:W-:Y:S01]  /*4a70*/  MOV R146, R149 ;  /* 0x0000009500927202 */ /* 0x000fe20000000f00 */
[----:B------:R-:W-:-:S02]  /*4a80*/  FADD.FTZ R150, R150, R163 ;  /* 0x000000a396967221 */ /* 0x000fc40000010000 */
[----:B------:R-:W-:Y:S02]  /*4a90*/  FADD.FTZ R185, R185, R144 ;  /* 0x00000090b9b97221 */ /* 0x000fe40000010000 */
.L_x_11812:
[----:B------:R-:W-:Y:S05]  /*4aa0*/  BSYNC B0 ;  /* 0x0000000000007941 */ /* 0x000fea0003800000 */
.L_x_11811:
[----:B------:R-:W-:Y:S01]  /*4ab0*/  SHFL.DOWN PT, R170, R186, 0x1, 0x1f ;  /* 0x08201f00baaa7f89 */ /* 0x000fe200000e0000 */
[----:B------:R-:W-:Y:S01]  /*4ac0*/  FFMA.FTZ R17, R124, R145, R17 ;  /* 0x000000917c117223 */ /* 0x000fe20000010011 */
[----:B------:R-:W-:Y:S01]  /*4ad0*/  ISETP.NE.AND P0, PT, R37, RZ, PT ;  /* 0x000000ff2500720c */ /* 0x000fe20003f05270 */
[C---:B------:R-:W-:Y:S01]  /*4ae0*/  FFMA.FTZ R148, R114.reuse, R167, R16 ;  /* 0x000000a772947223 */ /* 0x040fe20000010010 */
[----:B--2---:R-:W2:Y:S01]  /*4af0*/  SHFL.IDX PT, R163, R7, RZ, 0x1f ;  /* 0x00001fff07a37589 */ /* 0x004ea200000e0000 */
[C---:B------:R-:W-:Y:S01]  /*4b00*/  SHF.L.U64.HI R16, R89.reuse, 0x2, R90 ;  /* 0x0000000259107819 */ /* 0x040fe2000001025a */
[----:B-1----:R-:W-:Y:S01]  /*4b10*/  FFMA.FTZ R149, R114, R169, R17 ;  /* 0x000000a972957223 */ /* 0x002fe20000010011 */
[----:B------:R-:W-:Y:S01]  /*4b20*/  SHF.L.U32 R167, R89, 0x2, RZ ;  /* 0x0000000259a77819 */ /* 0x000fe200000006ff */
[----:B------:R-:W1:Y:S01]  /*4b30*/  SHFL.IDX PT, R158, R6, RZ, 0x1f ;  /* 0x00001fff069e7589 */ /* 0x000e6200000e0000 */
[C---:B------:R-:W-:Y:S01]  /*4b40*/  IADD3 R192, R37.reuse, 0x140, RZ ;  /* 0x0000014025c07810 */ /* 0x040fe20007ffe0ff */
[C---:B------:R-:W-:Y:S01]  /*4b50*/  IMAD R144, R16.reuse, c[0x0][0x2b0], RZ ;  /* 0x0000ac0010907a24 */ /* 0x040fe200078e02ff */
[----:B------:R-:W-:Y:S01]  /*4b60*/  IADD3 R194, R37, 0x160, RZ ;  /* 0x0000016025c27810 */ /* 0x000fe20007ffe0ff */
[----:B------:R-:W5:Y:S01]  /*4b70*/  SHFL.DOWN PT, R168, R146, 0x1, 0x1f ;  /* 0x08201f0092a87f89 */ /* 0x000f6200000e0000 */
[----:B------:R-:W-:Y:S01]  /*4b80*/  FMUL.FTZ R161, R135, R149 ;  /* 0x0000009587a17220 */ /* 0x000fe20000410000 */
[----:B------:R-:W-:Y:S01]  /*4b90*/  IADD3 R196, R37, 0x180, RZ ;  /* 0x0000018025c47810 */ /* 0x000fe20007ffe0ff */
[----:B------:R-:W-:Y:S01]  /*4ba0*/  IMAD R16, R16, c[0x0][0x2d0], RZ ;  /* 0x0000b40010107a24 */ /* 0x000fe200078e02ff */
[----:B------:R-:W3:Y:S01]  /*4bb0*/  SHFL.DOWN PT, R188, R150, 0x1, 0x1f ;  /* 0x08201f0096bc7f89 */ /* 0x000ee200000e0000 */
[----:B------:R-:W-:Y:S01]  /*4bc0*/  IMAD R169, R167, c[0x0][0x2b4], R144 ;  /* 0x0000ad00a7a97a24 */ /* 0x000fe200078e0290 */
[----:B------:R-:W-:Y:S01]  /*4bd0*/  IADD3 R198, R37, 0x1a0, RZ ;  /* 0x000001a025c67810 */ /* 0x000fe20007ffe0ff */
[-C--:B------:R-:W-:Y:S01]  /*4be0*/  FFMA.FTZ R161, R134, R148.reuse, -R161 ;  /* 0x0000009486a17223 */ /* 0x080fe200000108a1 */
[----:B----4-:R-:W4:Y:S01]  /*4bf0*/  SHFL.DOWN PT, R189, R185, 0x1, 0x1f ;  /* 0x08201f00b9bd7f89 */ /* 0x010f2200000e0000 */
[----:B------:R-:W-:Y:S01]  /*4c00*/  IMAD R187, R167, c[0x0][0x2d4], R16 ;  /* 0x0000b500a7bb7a24 */ /* 0x000fe200078e0210 */
[----:B------:R-:W-:Y:S01]  /*4c10*/  IADD3 R200, R37, 0x1c0, RZ ;  /* 0x000001c025c87810 */ /* 0x000fe20007ffe0ff */
[----:B------:R-:W-:Y:S01]  /*4c20*/  FMUL.FTZ R144, R135, R148 ;  /* 0x0000009487907220 */ /* 0x000fe20000410000 */
[----:B0--3--:R-:W0:Y:S01]  /*4c30*/  SHFL.IDX PT, R186, R186, RZ, 0x1f ;  /* 0x00001fffbaba7589 */ /* 0x009e2200000e0000 */
[----:B------:R-:W-:Y:S01]  /*4c40*/  IMAD.WIDE.U32 R16, R167, c[0x0][0x2b0], R18 ;  /* 0x0000ac00a7107a25 */ /* 0x000fe200078e0012 */
[----:B------:R-:W-:Y:S01]  /*4c50*/  IADD3 R202, R37, 0x1e0, RZ ;  /* 0x000001e025ca7810 */ /* 0x000fe20007ffe0ff */
[----:B------:R-:W-:Y:S01]  /*4c60*/  BSSY B0, `(.L_x_11813) ;  /* 0x0000147000007945 */ /* 0x000fe20003800000 */
[----:B------:R3:W0:Y:S01]  /*4c70*/  SHFL.IDX PT, R154, R146, RZ, 0x1f ;  /* 0x00001fff929a7589 */ /* 0x00062200000e0000 */
[----:B------:R-:W-:Y:S01]  /*4c80*/  IMAD.WIDE.U32 R18, R167, c[0x0][0x2d0], R20 ;  /* 0x0000b400a7127a25 */ /* 0x000fe200078e0014 */
[----:B------:R-:W-:-:S02]  /*4c90*/  IADD3 R17, R17, R169, RZ ;  /* 0x000000a911117210 */ /* 0x000fc40007ffe0ff */
[----:B------:R-:W0:Y:S01]  /*4ca0*/  SHFL.IDX PT, R185, R185, RZ, 0x1f ;  /* 0x00001fffb9b97589 */ /* 0x000e2200000e0000 */
[----:B------:R-:W-:Y:S01]  /*4cb0*/  FFMA.FTZ R21, R119, R156, R161 ;  /* 0x0000009c77157223 */ /* 0x000fe200000100a1 */
[----:B------:R-:W-:Y:S01]  /*4cc0*/  IADD3 R19, R19, R187, RZ ;  /* 0x000000bb13137210 */ /* 0x000fe20007ffe0ff */
[----:B------:R-:W-:Y:S02]  /*4cd0*/  FFMA.FTZ R144, R134, R149, R144 ;  /* 0x0000009586907223 */ /* 0x000fe40000010090 */
[C---:B--2---:R-:W-:Y:S02]  /*4ce0*/  @P2 FMUL.FTZ R161, R170.reuse, R163 ;  /* 0x000000a3aaa12220 */ /* 0x044fe40000410000 */
[----:B-1----:R-:W-:Y:S02]  /*4cf0*/  @P2 FMUL.FTZ R156, R170, R158 ;  /* 0x0000009eaa9c2220 */ /* 0x002fe40000410000 */
[----:B------:R-:W-:Y:S02]  /*4d00*/  FFMA.FTZ R20, R119, R172, R144 ;  /* 0x000000ac77147223 */ /* 0x000fe40000010090 */
[----:B-----5:R-:W-:-:S02]  /*4d10*/  @P2 FFMA.FTZ R161, R168, R158, -R161 ;  /* 0x0000009ea8a12223 */ /* 0x020fc400000108a1 */
[----:B------:R-:W-:Y:S02]  /*4d20*/  @P2 FFMA.FTZ R156, R168, R163, R156 ;  /* 0x000000a3a89c2223 */ /* 0x000fe4000001009c */
[----:B------:R-:W-:Y:S02]  /*4d30*/  FMUL.FTZ R144, R155, R20 ;  /* 0x000000149b907220 */ /* 0x000fe40000410000 */
[----:B------:R-:W-:Y:S02]  /*4d40*/  @P2 FADD.FTZ R158, R188, R161 ;  /* 0x000000a1bc9e2221 */ /* 0x000fe40000010000 */
[----:B----4-:R-:W-:Y:S02]  /*4d50*/  @P2 FADD.FTZ R163, R189, R156 ;  /* 0x0000009cbda32221 */ /* 0x010fe40000010000 */
[----:B------:R-:W-:Y:S01]  /*4d60*/  FFMA.FTZ R144, R151, R21, -R144 ;  /* 0x0000001597907223 */ /* 0x000fe20000010890 */
[----:B------:R1:W2:Y:S01]  /*4d70*/  SHFL.IDX PT, R156, R150, RZ, 0x1f ;  /* 0x00001fff969c7589 */ /* 0x0002a200000e0000 */
[----:B---3--:R-:W-:-:S02]  /*4d80*/  FMUL.FTZ R146, R158, -R15 ;  /* 0x8000000f9e927220 */ /* 0x008fc40000410000 */
[C---:B------:R-:W-:Y:S02]  /*4d90*/  FMUL.FTZ R161, R163.reuse, -R15 ;  /* 0x8000000fa3a17220 */ /* 0x040fe40000410000 */
[----:B------:R-:W-:Y:S02]  /*4da0*/  FFMA.FTZ R157, R120, R157, R144 ;  /* 0x0000009d789d7223 */ /* 0x000fe40000010090 */
[----:B------:R-:W-:Y:S02]  /*4db0*/  FFMA.FTZ R167, R163, R14, R146 ;  /* 0x0000000ea3a77223 */ /* 0x000fe40000010092 */
[----:B0-----:R-:W-:Y:S02]  /*4dc0*/  FMUL.FTZ R144, R186, R6 ;  /* 0x00000006ba907220 */ /* 0x001fe40000410000 */
[----:B------:R-:W-:Y:S02]  /*4dd0*/  FFMA.FTZ R163, R158, R14, -R161 ;  /* 0x0000000e9ea37223 */ /* 0x000fe400000108a1 */
[----:B------:R-:W-:-:S02]  /*4de0*/  FFMA.FTZ R14, R154, R7, R144 ;  /* 0x000000079a0e7223 */ /* 0x000fc40000010090 */
[----:B------:R-:W-:Y:S02]  /*4df0*/  FADD.FTZ R146, R178, R163 ;  /* 0x000000a3b2927221 */ /* 0x000fe40000010000 */
[----:B------:R-:W-:Y:S02]  /*4e00*/  FADD.FTZ R144, -R176, R167 ;  /* 0x000000a7b0907221 */ /* 0x000fe40000010100 */
[----:B------:R-:W-:Y:S02]  /*4e10*/  FMUL.FTZ R15, R186, R7 ;  /* 0x00000007ba0f7220 */ /* 0x000fe40000410000 */
[C---:B------:R-:W-:Y:S02]  /*4e20*/  FMUL.FTZ R158, R155.reuse, -R146 ;  /* 0x800000929b9e7220 */ /* 0x040fe40000410000 */
[----:B-1----:R-:W-:Y:S02]  /*4e30*/  FMUL.FTZ R150, R155, -R144 ;  /* 0x800000909b967220 */ /* 0x002fe40000410000 */
[----:B------:R-:W-:-:S02]  /*4e40*/  FFMA.FTZ R161, R154, R6, -R15 ;  /* 0x000000069aa17223 */ /* 0x000fc4000001080f */
[----:B------:R-:W-:Y:S02]  /*4e50*/  FMUL.FTZ R6, R155, R21 ;  /* 0x000000159b067220 */ /* 0x000fe40000410000 */
[C---:B------:R-:W-:Y:S02]  /*4e60*/  FFMA.FTZ R158, R151.reuse, R144, R158 ;  /* 0x00000090979e7223 */ /* 0x040fe4000001009e */
[C---:B------:R-:W-:Y:S02]  /*4e70*/  FMUL.FTZ R7, R186.reuse, R5 ;  /* 0x00000005ba077220 */ /* 0x040fe40000410000 */
[C---:B------:R-:W-:Y:S02]  /*4e80*/  FFMA.FTZ R155, R151.reuse, R146, -R150 ;  /* 0x00000092979b7223 */ /* 0x040fe40000010896 */
[----:B------:R-:W-:Y:S02]  /*4e90*/  FMUL.FTZ R186, R186, R4 ;  /* 0x00000004baba7220 */ /* 0x000fe40000410000 */
[----:B------:R-:W-:-:S02]  /*4ea0*/  FFMA.FTZ R15, R151, R20, R6 ;  /* 0x00000014970f7223 */ /* 0x000fc40000010006 */
[----:B------:R-:W-:Y:S02]  /*4eb0*/  FADD.FTZ R151, -R159, R158 ;  /* 0x0000009e9f977221 */ /* 0x000fe40000010100 */
[----:B------:R-:W-:Y:S02]  /*4ec0*/  FADD.FTZ R150, R160, R155 ;  /* 0x0000009ba0967221 */ /* 0x000fe40000010000 */
[C---:B------:R-:W-:Y:S02]  /*4ed0*/  FFMA.FTZ R4, R154.reuse, R4, -R7 ;  /* 0x000000049a047223 */ /* 0x040fe40000010807 */
[----:B------:R-:W-:Y:S01]  /*4ee0*/  FFMA.FTZ R5, R154, R5, R186 ;  /* 0x000000059a057223 */ /* 0x000fe200000100ba */
[----:B------:R-:W-:Y:S01]  /*4ef0*/  SHF.L.U32 R154, R37, 0x4, RZ ;  /* 0x00000004259a7819 */ /* 0x000fe200000006ff */
[----:B------:R-:W-:Y:S02]  /*4f00*/  FMUL.FTZ R155, R135, -R151 ;  /* 0x80000097879b7220 */ /* 0x000fe40000410000 */
[----:B------:R-:W-:Y:S01]  /*4f10*/  FADD.FTZ R7, R185, R14 ;  /* 0x0000000eb9077221 */ /* 0x000fe20000010000 */
[----:B------:R-:W-:Y:S01]  /*4f20*/  P2R R14, PR, RZ, 0x1 ;  /* 0x00000001ff0e7803 */ /* 0x000fe20000000000 */
[----:B------:R-:W-:Y:S01]  /*4f30*/  FMUL.FTZ R135, R135, -R150 ;  /* 0x8000009687877220 */ /* 0x000fe20000410000 */
[----:B------:R-:W-:Y:S01]  /*4f40*/  LEA.HI.SX32 R14, R154, R154, 0x1b ;  /* 0x0000009a9a0e7211 */ /* 0x000fe200078fdaff */
[----:B------:R-:W-:-:S02]  /*4f50*/  FFMA.FTZ R154, R134, R150, -R155 ;  /* 0x00000096869a7223 */ /* 0x000fc4000001089b */
[----:B------:R-:W-:Y:S02]  /*4f60*/  FFMA.FTZ R15, R120, R153, R15 ;  /* 0x00000099780f7223 */ /* 0x000fe4000001000f */
[----:B------:R-:W-:Y:S02]  /*4f70*/  FFMA.FTZ R153, R134, R151, R135 ;  /* 0x0000009786997223 */ /* 0x000fe40000010087 */
[----:B------:R-:W-:Y:S02]  /*4f80*/  FADD.FTZ R135, R175, R154 ;  /* 0x0000009aaf877221 */ /* 0x000fe40000010000 */
[----:B------:R-:W-:Y:S02]  /*4f90*/  FADD.FTZ R153, -R152, R153 ;  /* 0x0000009998997221 */ /* 0x000fe40000010100 */
[C---:B------:R-:W-:Y:S02]  /*4fa0*/  FMUL.FTZ R152, R132.reuse, -R135 ;  /* 0x8000008784987220 */ /* 0x040fe40000410000 */
[----:B------:R-:W-:-:S02]  /*4fb0*/  FMUL.FTZ R134, R132, -R153 ;  /* 0x8000009984867220 */ /* 0x000fc40000410000 */
[C---:B------:R-:W-:Y:S02]  /*4fc0*/  FFMA.FTZ R152, R124.reuse, R153, R152 ;  /* 0x000000997c987223 */ /* 0x040fe40000010098 */
[----:B------:R-:W-:Y:S02]  /*4fd0*/  FFMA.FTZ R134, R124, R135, -R134 ;  /* 0x000000877c867223 */ /* 0x000fe40000010886 */
[----:B--2---:R-:W-:Y:S02]  /*4fe0*/  FADD.FTZ R6, R156, R161 ;  /* 0x000000a19c067221 */ /* 0x004fe40000010000 */
[----:B------:R-:W-:Y:S02]  /*4ff0*/  FADD.FTZ R179, -R179, R152 ;  /* 0x00000098b3b37221 */ /* 0x000fe40000010100 */
[----:B------:R-:W-:Y:S01]  /*5000*/  FADD.FTZ R177, R177, R134 ;  /* 0x00000086b1b17221 */ /* 0x000fe20000010000 */
[----:B------:R0:W-:Y:S01]  /*5010*/  @!P0 STS.128 [R88.X16+0x2e10], R4 ;  /* 0x002e100458008388 */ /* 0x0001e2000000cc00 */
[----:B------:R-:W-:-:S02]  /*5020*/  FMUL.FTZ R159, R97, R146 ;  /* 0x00000092619f7220 */ /* 0x000fc40000410000 */
[C---:B------:R-:W-:Y:S02]  /*5030*/  FMUL.FTZ R154, R97.reuse, R120 ;  /* 0x00000078619a7220 */ /* 0x040fe40000410000 */
[----:B------:R-:W-:Y:S02]  /*5040*/  FMUL.FTZ R134, R98, R119 ;  /* 0x0000007762867220 */ /* 0x000fe40000410000 */
[----:B------:R-:W-:Y:S02]  /*5050*/  FMUL.FTZ R161, R120, R159 ;  /* 0x0000009f78a17220 */ /* 0x000fe40000410000 */
[----:B------:R-:W-:Y:S02]  /*5060*/  FMUL.FTZ R155, R97, R144 ;  /* 0x00000090619b7220 */ /* 0x000fe40000410000 */
[----:B------:R-:W-:Y:S01]  /*5070*/  FFMA.FTZ R132, R122, -R154, R15 ;  /* 0x8000009a7a847223 */ /* 0x000fe2000001000f */
[----:B------:R1:W-:Y:S01]  /*5080*/  STS [R14.X4+0x878], R161 ;  /* 0x000878a10e007388 */ /* 0x0003e20000004800 */
[----:B------:R-:W-:-:S02]  /*5090*/  FMUL.FTZ R152, R98, R151 ;  /* 0x0000009762987220 */ /* 0x000fc40000410000 */
[----:B------:R-:W-:Y:S02]  /*50a0*/  FFMA.FTZ R124, R118, -R154, R157 ;  /* 0x8000009a767c7223 */ /* 0x000fe4000001009d */
[C---:B0-----:R-:W-:Y:S02]  /*50b0*/  FMUL.FTZ R4, R126.reuse, -R179 ;  /* 0x800000b37e047220 */ /* 0x041fe40000410000 */
[-C--:B------:R-:W-:Y:S02]  /*50c0*/  FMUL.FTZ R126, R126, -R177.reuse ;  /* 0x800000b17e7e7220 */ /* 0x080fe40000410000 */
[C---:B------:R-:W-:Y:S02]  /*50d0*/  FFMA.FTZ R4, R125.reuse, R177, -R4 ;  /* 0x000000b17d047223 */ /* 0x040fe40000010804 */
[----:B------:R-:W-:Y:S02]  /*50e0*/  FFMA.FTZ R5, R125, R179, R126 ;  /* 0x000000b37d057223 */ /* 0x000fe4000001007e */
[----:B------:R-:W-:-:S02]  /*50f0*/  FADD.FTZ R126, R183, R4 ;  /* 0x00000004b77e7221 */ /* 0x000fc40000010000 */
[----:B------:R-:W-:Y:S02]  /*5100*/  FADD.FTZ R182, -R182, R5 ;  /* 0x00000005b6b67221 */ /* 0x000fe40000010100 */
[----:B------:R-:W-:Y:S02]  /*5110*/  FFMA.FTZ R125, R117, -R134, R20 ;  /* 0x80000086757d7223 */ /* 0x000fe40000010014 */
[C---:B-1----:R-:W-:Y:S02]  /*5120*/  FMUL.FTZ R161, R132.reuse, R155 ;  /* 0x0000009b84a17220 */ /* 0x042fe40000410000 */
[----:B------:R-:W-:Y:S02]  /*5130*/  FMUL.FTZ R160, R132, R159 ;  /* 0x0000009f84a07220 */ /* 0x000fe40000410000 */
[----:B------:R-:W-:Y:S02]  /*5140*/  FMUL.FTZ R5, R129, -R182 ;  /* 0x800000b681057220 */ /* 0x000fe40000410000 */
[----:B------:R-:W-:-:S02]  /*5150*/  FMUL.FTZ R6, R98, R150 ;  /* 0x0000009662067220 */ /* 0x000fc40000410000 */
[----:B------:R-:W-:Y:S02]  /*5160*/  FFMA.FTZ R134, R121, -R134, R21 ;  /* 0x8000008679867223 */ /* 0x000fe40000010015 */
[----:B------:R-:W-:Y:S02]  /*5170*/  FMUL.FTZ R7, R125, R152 ;  /* 0x000000987d077220 */ /* 0x000fe40000410000 */
[----:B------:R-:W-:Y:S02]  /*5180*/  FMUL.FTZ R129, R129, -R126 ;  /* 0x8000007e81817220 */ /* 0x000fe40000410000 */
[----:B------:R-:W-:Y:S02]  /*5190*/  FMUL.FTZ R163, R120, R155 ;  /* 0x0000009b78a37220 */ /* 0x000fe40000410000 */
[C---:B------:R-:W-:Y:S02]  /*51a0*/  FFMA.FTZ R161, R124.reuse, R159, R161 ;  /* 0x0000009f7ca17223 */ /* 0x040fe400000100a1 */
[----:B------:R-:W-:Y:S01]  /*51b0*/  FFMA.FTZ R160, R124, R155, -R160 ;  /* 0x0000009b7ca07223 */ /* 0x000fe200000108a0 */
[----:B------:R0:W-:Y:S01]  /*51c0*/  STS [R14.X4+0x87c], R163 ;  /* 0x00087ca30e007388 */ /* 0x0001e20000004800 */
[----:B------:R-:W-:-:S02]  /*51d0*/  FMUL.FTZ R155, R125, R6 ;  /* 0x000000067d9b7220 */ /* 0x000fc40000410000 */
[-C--:B------:R-:W-:Y:S02]  /*51e0*/  FFMA.FTZ R4, R134, R6.reuse, R7 ;  /* 0x0000000686047223 */ /* 0x080fe40000010007 */
[----:B------:R-:W-:Y:S02]  /*51f0*/  FMUL.FTZ R159, R119, R6 ;  /* 0x00000006779f7220 */ /* 0x000fe40000410000 */
[C---:B------:R-:W-:Y:S02]  /*5200*/  FFMA.FTZ R129, R127.reuse, R182, R129 ;  /* 0x000000b67f817223 */ /* 0x040fe40000010081 */
[----:B------:R-:W-:Y:S01]  /*5210*/  FFMA.FTZ R6, R127, R126, -R5 ;  /* 0x0000007e7f067223 */ /* 0x000fe20000010805 */
[----:B------:R1:W-:Y:S01]  /*5220*/  STS [R14.X4+0x870], R159 ;  /* 0x0008709f0e007388 */ /* 0x0003e20000004800 */
[----:B------:R-:W-:Y:S02]  /*5230*/  FADD.FTZ R180, -R180, R129 ;  /* 0x00000081b4b47221 */ /* 0x000fe40000010100 */
[----:B------:R-:W-:-:S02]  /*5240*/  FADD.FTZ R181, R181, R6 ;  /* 0x00000006b5b57221 */ /* 0x000fc40000010000 */
[C---:B------:R-:W-:Y:S02]  /*5250*/  FMUL.FTZ R6, R133.reuse, -R180 ;  /* 0x800000b485067220 */ /* 0x040fe40000410000 */
[-C--:B------:R-:W-:Y:S02]  /*5260*/  FMUL.FTZ R133, R133, -R181.reuse ;  /* 0x800000b585857220 */ /* 0x080fe40000410000 */
[----:B------:R-:W-:Y:S02]  /*5270*/  FMUL.FTZ R129, R95, R114 ;  /* 0x000000725f817220 */ /* 0x000fe40000410000 */
[C---:B------:R-:W-:Y:S02]  /*5280*/  FFMA.FTZ R7, R128.reuse, R181, -R6 ;  /* 0x000000b580077223 */ /* 0x040fe40000010806 */
[----:B------:R-:W-:Y:S02]  /*5290*/  FFMA.FTZ R6, R128, R180, R133 ;  /* 0x000000b480067223 */ /* 0x000fe40000010085 */
[----:B------:R-:W-:-:S02]  /*52a0*/  FFMA.FTZ R127, R116, -R129, R149 ;  /* 0x80000081747f7223 */ /* 0x000fc40000010095 */
[----:B------:R-:W-:Y:S02]  /*52b0*/  FFMA.FTZ R128, R112, -R129, R148 ;  /* 0x8000008170807223 */ /* 0x000fe40000010094 */
[----:B------:R-:W-:Y:S02]  /*52c0*/  FMUL.FTZ R129, R95, R135 ;  /* 0x000000875f817220 */ /* 0x000fe40000410000 */
[----:B------:R-:W-:Y:S02]  /*52d0*/  FADD.FTZ R173, -R173, R6 ;  /* 0x00000006adad7221 */ /* 0x000fe40000010100 */
[----:B------:R-:W-:Y:S02]  /*52e0*/  FFMA.FTZ R5, R134, R152, -R155 ;  /* 0x0000009886057223 */ /* 0x000fe4000001089b */
[----:B------:R-:W-:Y:S02]  /*52f0*/  FMUL.FTZ R155, R95, R153 ;  /* 0x000000995f9b7220 */ /* 0x000fe40000410000 */
[----:B------:R-:W-:-:S02]  /*5300*/  FADD.FTZ R174, R174, R7 ;  /* 0x00000007aeae7221 */ /* 0x000fc40000010000 */
[----:B------:R-:W-:Y:S02]  /*5310*/  FMUL.FTZ R6, R127, R129 ;  /* 0x000000817f067220 */ /* 0x000fe40000410000 */
[C---:B------:R-:W-:Y:S02]  /*5320*/  FMUL.FTZ R7, R131.reuse, -R173 ;  /* 0x800000ad83077220 */ /* 0x040fe40000410000 */
[-C--:B------:R-:W-:Y:S02]  /*5330*/  FMUL.FTZ R131, R131, -R174.reuse ;  /* 0x800000ae83837220 */ /* 0x080fe40000410000 */
[----:B------:R-:W-:Y:S02]  /*5340*/  FFMA.FTZ R190, R128, R155, -R6 ;  /* 0x0000009b80be7223 */ /* 0x000fe40000010806 */
[----:B------:R-:W-:Y:S02]  /*5350*/  FFMA.FTZ R6, R130, R174, -R7 ;  /* 0x000000ae82067223 */ /* 0x000fe40000010807 */
[----:B0-----:R-:W-:-:S02]  /*5360*/  FMUL.FTZ R163, R119, R152 ;  /* 0x0000009877a37220 */ /* 0x001fc40000410000 */
[----:B------:R-:W-:Y:S02]  /*5370*/  FMUL.FTZ R152, R96, R113 ;  /* 0x0000007160987220 */ /* 0x000fe40000410000 */
[----:B------:R-:W-:Y:S01]  /*5380*/  FFMA.FTZ R131, R130, R173, R131 ;  /* 0x000000ad82837223 */ /* 0x000fe20000010083 */
[----:B------:R0:W-:Y:S01]  /*5390*/  STS [R14.X4+0x874], R163 ;  /* 0x000874a30e007388 */ /* 0x0001e20000004800 */
[----:B------:R-:W-:Y:S02]  /*53a0*/  FMUL.FTZ R133, R127, R155 ;  /* 0x0000009b7f857220 */ /* 0x000fe40000410000 */
[----:B------:R-:W-:Y:S02]  /*53b0*/  FADD.FTZ R171, R171, R6 ;  /* 0x00000006abab7221 */ /* 0x000fe40000010000 */
[----:B------:R-:W-:Y:S02]  /*53c0*/  FMUL.FTZ R6, R92, R105 ;  /* 0x000000695c067220 */ /* 0x000fe40000410000 */
[----:B------:R-:W-:-:S02]  /*53d0*/  FFMA.FTZ R154, R111, -R152, R145 ;  /* 0x800000986f9a7223 */ /* 0x000fc40000010091 */
[----:B------:R-:W-:Y:S02]  /*53e0*/  FMUL.FTZ R158, R96, R179 ;  /* 0x000000b3609e7220 */ /* 0x000fe40000410000 */
[----:B------:R-:W-:Y:S02]  /*53f0*/  FADD.FTZ R184, -R184, R131 ;  /* 0x00000083b8b87221 */ /* 0x000fe40000010100 */
[-C--:B------:R-:W-:Y:S02]  /*5400*/  FFMA.FTZ R191, R128, R129.reuse, R133 ;  /* 0x0000008180bf7223 */ /* 0x080fe40000010085 */
[C---:B-1----:R-:W-:Y:S02]  /*5410*/  FMUL.FTZ R159, R114.reuse, R129 ;  /* 0x00000081729f7220 */ /* 0x042fe40000410000 */
[----:B0-----:R-:W-:Y:S02]  /*5420*/  FMUL.FTZ R163, R114, R155 ;  /* 0x0000009b72a37220 */ /* 0x001fe40000410000 */
[-C--:B------:R-:W-:Y:S01]  /*5430*/  FFMA.FTZ R129, R109, -R6.reuse, R136 ;  /* 0x800000066d817223 */ /* 0x080fe20000010088 */
[----:B------:R0:W-:Y:S01]  /*5440*/  STS [R14.X4+0x868], R159 ;  /* 0x0008689f0e007388 */ /* 0x0001e20000004800 */
[----:B------:R-:W-:-:S02]  /*5450*/  FFMA.FTZ R131, R107, -R6, R137 ;  /* 0x800000066b837223 */ /* 0x000fc40000010089 */
[----:B------:R-:W-:Y:S01]  /*5460*/  FMUL.FTZ R133, R91, R110 ;  /* 0x0000006e5b857220 */ /* 0x000fe20000410000 */
[----:B------:R1:W-:Y:S01]  /*5470*/  STS [R14.X4+0x86c], R163 ;  /* 0x00086ca30e007388 */ /* 0x0003e20000004800 */
[----:B------:R-:W-:Y:S02]  /*5480*/  FMUL.FTZ R156, R96, R177 ;  /* 0x000000b1609c7220 */ /* 0x000fe40000410000 */
[----:B------:R-:W-:Y:S02]  /*5490*/  FFMA.FTZ R155, R115, -R152, R147 ;  /* 0x80000098739b7223 */ /* 0x000fe40000010093 */
[----:B------:R-:W-:Y:S02]  /*54a0*/  FMUL.FTZ R6, R154, R158 ;  /* 0x0000009e9a067220 */ /* 0x000fe40000410000 */
[----:B------:R-:W-:Y:S02]  /*54b0*/  FMUL.FTZ R168, R92, R184 ;  /* 0x000000b85ca87220 */ /* 0x000fe40000410000 */
[----:B------:R-:W-:-:S02]  /*54c0*/  FFMA.FTZ R130, R108, -R133, R139 ;  /* 0x800000856c827223 */ /* 0x000fc4000001008b */
[-C--:B0-----:R-:W-:Y:S02]  /*54d0*/  FMUL.FTZ R159, R154, R156.reuse ;  /* 0x0000009c9a9f7220 */ /* 0x081fe40000410000 */
[----:B------:R-:W-:Y:S02]  /*54e0*/  FFMA.FTZ R189, R155, R156, R6 ;  /* 0x0000009c9bbd7223 */ /* 0x000fe40000010006 */
[----:B------:R-:W-:Y:S02]  /*54f0*/  FFMA.FTZ R133, R106, -R133, R138 ;  /* 0x800000856a857223 */ /* 0x000fe4000001008a */
[----:B------:R-:W-:Y:S02]  /*5500*/  FMUL.FTZ R167, R91, R173 ;  /* 0x000000ad5ba77220 */ /* 0x000fe40000410000 */
[----:B------:R-:W-:Y:S02]  /*5510*/  FMUL.FTZ R6, R92, R171 ;  /* 0x000000ab5c067220 */ /* 0x000fe40000410000 */
[----:B------:R-:W-:-:S02]  /*5520*/  FMUL.FTZ R7, R131, R168 ;  /* 0x000000a883077220 */ /* 0x000fc40000410000 */
[----:B------:R-:W-:Y:S02]  /*5530*/  FFMA.FTZ R188, R155, R158, -R159 ;  /* 0x0000009e9bbc7223 */ /* 0x000fe4000001089f */
[----:B-1----:R-:W-:Y:S02]  /*5540*/  FMUL.FTZ R163, R91, R174 ;  /* 0x000000ae5ba37220 */ /* 0x002fe40000410000 */
[----:B------:R-:W-:Y:S02]  /*5550*/  FMUL.FTZ R152, R133, R167 ;  /* 0x000000a785987220 */ /* 0x000fe40000410000 */
[----:B------:R-:W-:Y:S02]  /*5560*/  FFMA.FTZ R7, R129, R6, R7 ;  /* 0x0000000681077223 */ /* 0x000fe40000010007 */
[----:B------:R-:W-:Y:S02]  /*5570*/  FMUL.FTZ R159, R93, R100 ;  /* 0x000000645d9f7220 */ /* 0x000fe40000410000 */
[----:B------:R-:W-:-:S02]  /*5580*/  FMUL.FTZ R183, R113, R158 ;  /* 0x0000009e71b77220 */ /* 0x000fc40000410000 */
[----:B------:R-:W-:Y:S02]  /*5590*/  FFMA.FTZ R152, R130, R163, R152 ;  /* 0x000000a382987223 */ /* 0x000fe40000010098 */
[----:B------:R-:W-:Y:S01]  /*55a0*/  FADD.FTZ R7, RZ, R7 ;  /* 0x00000007ff077221 */ /* 0x000fe20000010000 */
[----:B------:R-:W-:Y:S01]  /*55b0*/  STS [R14.X4+0x864], R183 ;  /* 0x000864b70e007388 */ /* 0x000fe20000004800 */
[----:B------:R-:W-:Y:S02]  /*55c0*/  FFMA.FTZ R158, R104, -R159, R141 ;  /* 0x8000009f689e7223 */ /* 0x000fe4000001008d */
[----:B------:R-:W-:Y:S02]  /*55d0*/  FMUL.FTZ R185, R93, R182 ;  /* 0x000000b65db97220 */ /* 0x000fe40000410000 */
[----:B------:R-:W-:Y:S02]  /*55e0*/  FMUL.FTZ R175, R113, R156 ;  /* 0x0000009c71af7220 */ /* 0x000fe40000410000 */
[----:B------:R-:W-:-:S02]  /*55f0*/  FADD.FTZ R172, R7, R152 ;  /* 0x0000009807ac7221 */ /* 0x000fc40000010000 */
[----:B------:R-:W-:Y:S01]  /*5600*/  FMUL.FTZ R156, R94, R103 ;  /* 0x000000675e9c7220 */ /* 0x000fe20000410000 */
[----:B------:R0:W-:Y:S01]  /*5610*/  STS [R14.X4+0x860], R175 ;  /* 0x000860af0e007388 */ /* 0x0001e20000004800 */
[----:B------:R-:W-:Y:S02]  /*5620*/  FFMA.FTZ R159, R102, -R159, R143 ;  /* 0x8000009f669f7223 */ /* 0x000fe4000001008f */
[----:B------:R-:W-:Y:S02]  /*5630*/  FMUL.FTZ R169, R93, R126 ;  /* 0x0000007e5da97220 */ /* 0x000fe40000410000 */
[----:B------:R-:W-:Y:S02]  /*5640*/  FMUL.FTZ R170, R158, R185 ;  /* 0x000000b99eaa7220 */ /* 0x000fe40000410000 */
[----:B------:R-:W-:Y:S02]  /*5650*/  FMUL.FTZ R7, R131, R6 ;  /* 0x0000000683077220 */ /* 0x000fe40000410000 */
[----:B------:R-:W-:-:S02]  /*5660*/  FFMA.FTZ R152, R99, -R156, R142 ;  /* 0x8000009c63987223 */ /* 0x000fc4000001008e */
[-C--:B------:R-:W-:Y:S02]  /*5670*/  FMUL.FTZ R176, R158, R169.reuse ;  /* 0x000000a99eb07220 */ /* 0x080fe40000410000 */
[-C--:B------:R-:W-:Y:S02]  /*5680*/  FFMA.FTZ R178, R159, R169.reuse, R170 ;  /* 0x000000a99fb27223 */ /* 0x080fe400000100aa */
[----:B------:R-:W-:Y:S02]  /*5690*/  FMUL.FTZ R187, R100, R169 ;  /* 0x000000a964bb7220 */ /* 0x000fe40000410000 */
[----:B------:R-:W-:Y:S02]  /*56a0*/  FFMA.FTZ R156, R101, -R156, R140 ;  /* 0x8000009c659c7223 */ /* 0x000fe4000001008c */
[----:B------:R-:W-:Y:S01]  /*56b0*/  FMUL.FTZ R169, R133, R163 ;  /* 0x000000a385a97220 */ /* 0x000fe20000410000 */
[----:B------:R1:W-:Y:S01]  /*56c0*/  STS [R14.X4+0x858], R187 ;  /* 0x000858bb0e007388 */ /* 0x0003e20000004800 */
[----:B------:R-:W-:-:S02]  /*56d0*/  FFMA.FTZ R7, R129, R168, -R7 ;  /* 0x000000a881077223 */ /* 0x000fc40000010807 */
[C---:B0-----:R-:W-:Y:S02]  /*56e0*/  FMUL.FTZ R175, R94.reuse, R181 ;  /* 0x000000b55eaf7220 */ /* 0x041fe40000410000 */
[----:B------:R-:W-:Y:S02]  /*56f0*/  FFMA.FTZ R186, R159, R185, -R176 ;  /* 0x000000b99fba7223 */ /* 0x000fe400000108b0 */
[----:B------:R-:W-:Y:S02]  /*5700*/  FMUL.FTZ R183, R94, R180 ;  /* 0x000000b45eb77220 */ /* 0x000fe40000410000 */
[----:B------:R-:W-:Y:S01]  /*5710*/  FFMA.FTZ R170, R130, R167, -R169 ;  /* 0x000000a782aa7223 */ /* 0x000fe200000108a9 */
[----:B-1----:R-:W-:Y:S01]  /*5720*/  LEA.HI.SX32 R187, R198, R37, 0x1b ;  /* 0x00000025c6bb7211 */ /* 0x002fe200078fdaff */
[----:B------:R-:W-:Y:S02]  /*5730*/  FADD.FTZ R7, RZ, R7 ;  /* 0x00000007ff077221 */ /* 0x000fe40000010000 */
[----:B------:R-:W-:-:S02]  /*5740*/  FMUL.FTZ R176, R156, R175 ;  /* 0x000000af9cb07220 */ /* 0x000fc40000410000 */
[----:B------:R-:W-:Y:S01]  /*5750*/  FADD.FTZ R7, R7, R170 ;  /* 0x000000aa07077221 */ /* 0x000fe20000010000 */
[----:B------:R-:W-:Y:S01]  /*5760*/  IADD3 R170, R37, 0x80, RZ ;  /* 0x0000008025aa7810 */ /* 0x000fe20007ffe0ff */
[-C--:B------:R-:W-:Y:S02]  /*5770*/  FFMA.FTZ R176, R152, R183.reuse, -R176 ;  /* 0x000000b798b07223 */ /* 0x080fe400000108b0 */
[----:B------:R-:W-:Y:S02]  /*5780*/  FMUL.FTZ R169, R156, R183 ;  /* 0x000000b79ca97220 */ /* 0x000fe40000410000 */
[----:B------:R-:W-:Y:S01]  /*5790*/  FADD.FTZ R7, R7, R176 ;  /* 0x000000b007077221 */ /* 0x000fe20000010000 */
[----:B------:R-:W-:Y:S01]  /*57a0*/  IADD3 R176, R37, 0xc0, RZ ;  /* 0x000000c025b07810 */ /* 0x000fe20007ffe0ff */
[----:B------:R-:W-:Y:S02]  /*57b0*/  FFMA.FTZ R169, R152, R175, R169 ;  /* 0x000000af98a97223 */ /* 0x000fe400000100a9 */
[----:B------:R-:W-:Y:S01]  /*57c0*/  FADD.FTZ R7, R7, R186 ;  /* 0x000000ba07077221 */ /* 0x000fe20000010000 */
[C---:B------:R-:W-:Y:S01]  /*57d0*/  IADD3 R186, R37.reuse, 0x100, RZ ;  /* 0x0000010025ba7810 */ /* 0x040fe20007ffe0ff */
[----:B------:R-:W-:Y:S01]  /*57e0*/  FADD.FTZ R169, R172, R169 ;  /* 0x000000a9aca97221 */ /* 0x000fe20000010000 */
[----:B------:R-:W-:Y:S01]  /*57f0*/  IADD3 R172, R37, 0xa0, RZ ;  /* 0x000000a025ac7810 */ /* 0x000fe20007ffe0ff */
[----:B------:R-:W-:Y:S01]  /*5800*/  FADD.FTZ R7, R7, R188 ;  /* 0x000000bc07077221 */ /* 0x000fe20000010000 */
[----:B------:R-:W-:Y:S01]  /*5810*/  IADD3 R188, R37, 0x120, RZ ;  /* 0x0000012025bc7810 */ /* 0x000fe20007ffe0ff */
[----:B------:R-:W-:-:S02]  /*5820*/  FADD.FTZ R178, R169, R178 ;  /* 0x000000b2a9b27221 */ /* 0x000fc40000010000 */
[----:B------:R-:W-:Y:S02]  /*5830*/  FMUL.FTZ R169, R110, R163 ;  /* 0x000000a36ea97220 */ /* 0x000fe40000410000 */
[----:B------:R-:W-:Y:S02]  /*5840*/  FADD.FTZ R190, R7, R190 ;  /* 0x000000be07be7221 */ /* 0x000fe40000010000 */
[----:B------:R-:W-:Y:S01]  /*5850*/  FMUL.FTZ R185, R100, R185 ;  /* 0x000000b964b97220 */ /* 0x000fe20000410000 */
[----:B------:R0:W-:Y:S01]  /*5860*/  STS [R14.X4+0x848], R169 ;  /* 0x000848a90e007388 */ /* 0x0001e20000004800 */
[C---:B------:R-:W-:Y:S02]  /*5870*/  FMUL.FTZ R175, R103.reuse, R175 ;  /* 0x000000af67af7220 */ /* 0x040fe40000410000 */
[----:B------:R-:W-:Y:S01]  /*5880*/  FMUL.FTZ R183, R103, R183 ;  /* 0x000000b767b77220 */ /* 0x000fe20000410000 */
[----:B------:R-:W-:Y:S01]  /*5890*/  STS [R14.X4+0x85c], R185 ;  /* 0x00085cb90e007388 */ /* 0x000fe20000004800 */
[----:B------:R-:W-:-:S02]  /*58a0*/  FMUL.FTZ R167, R110, R167 ;  /* 0x000000a76ea77220 */ /* 0x000fc40000410000 */
[C---:B------:R-:W-:Y:S01]  /*58b0*/  FMUL.FTZ R7, R105.reuse, R6 ;  /* 0x0000000669077220 */ /* 0x040fe20000410000 */
[----:B------:R-:W-:Y:S01]  /*58c0*/  STS [R14.X4+0x850], R175 ;  /* 0x000850af0e007388 */ /* 0x000fe20000004800 */
[----:B------:R-:W-:Y:S01]  /*58d0*/  FMUL.FTZ R163, R105, R168 ;  /* 0x000000a869a37220 */ /* 0x000fe20000410000 */
[C---:B------:R-:W-:Y:S01]  /*58e0*/  IADD3 R6, R37.reuse, 0x40, RZ ;  /* 0x0000004025067810 */ /* 0x040fe20007ffe0ff */
[----:B------:R-:W-:Y:S01]  /*58f0*/  FADD.FTZ R178, R178, R189 ;  /* 0x000000bdb2b27221 */ /* 0x000fe20000010000 */
[----:B------:R-:W-:Y:S01]  /*5900*/  STS [R14.X4+0x854], R183 ;  /* 0x000854b70e007388 */ /* 0x000fe20000004800 */
[----:B------:R-:W-:Y:S01]  /*5910*/  FADD.FTZ R5, R190, R5 ;  /* 0x00000005be057221 */ /* 0x000fe20000010000 */
[C---:B------:R-:W-:Y:S01]  /*5920*/  IADD3 R168, R37.reuse, 0x60, RZ ;  /* 0x0000006025a87810 */ /* 0x040fe20007ffe0ff */
[----:B------:R-:W-:Y:S01]  /*5930*/  FADD.FTZ R191, R178, R191 ;  /* 0x000000bfb2bf7221 */ /* 0x000fe20000010000 */
[----:B------:R-:W-:Y:S01]  /*5940*/  STS [R14.X4+0x84c], R167 ;  /* 0x00084ca70e007388 */ /* 0x000fe20000004800 */
[----:B------:R-:W-:Y:S01]  /*5950*/  IADD3 R178, R37, 0xe0, RZ ;  /* 0x000000e025b27810 */ /* 0x000fe20007ffe0ff */
[----:B------:R-:W-:Y:S01]  /*5960*/  FMUL.FTZ R221, R80, R136 ;  /* 0x0000008850dd7220 */ /* 0x000fe20000410000 */
[-C--:B0-----:R-:W-:Y:S01]  /*5970*/  LEA.HI.SX32 R169, R170, R37.reuse, 0x1b ;  /* 0x00000025aaa97211 */ /* 0x081fe200078fdaff */
[----:B------:R0:W-:Y:S01]  /*5980*/  STS [R14.X4+0x840], R7 ;  /* 0x000840070e007388 */ /* 0x0001e20000004800 */
[----:B------:R-:W-:Y:S01]  /*5990*/  FADD.FTZ R4, R191, R4 ;  /* 0x00000004bf047221 */ /* 0x000fe20000010000 */
[----:B------:R-:W-:Y:S01]  /*59a0*/  LEA.HI.SX32 R170, R172, R37, 0x1b ;  /* 0x00000025acaa7211 */ /* 0x000fe200078fdaff */
[----:B------:R-:W-:Y:S01]  /*59b0*/  FADD.FTZ R160, R5, R160 ;  /* 0x000000a005a07221 */ /* 0x000fe20000010000 */
[----:B------:R1:W-:Y:S01]  /*59c0*/  STS [R14.X4+0x844], R163 ;  /* 0x000844a30e007388 */ /* 0x0003e20000004800 */
[----:B------:R-:W-:Y:S01]  /*59d0*/  FADD.FTZ R161, R4, R161 ;  /* 0x000000a104a17221 */ /* 0x000fe20000010000 */
[----:B------:R-:W-:Y:S01]  /*59e0*/  IADD3 R4, R37, 0x20, RZ ;  /* 0x0000002025047810 */ /* 0x000fe20007ffe0ff */
[----:B------:R-:W-:Y:S01]  /*59f0*/  FFMA.FTZ R5, -R80, R137, -RZ ;  /* 0x0000008950057223 */ /* 0x000fe200000109ff */
[----:B------:R-:W-:Y:S01]  /*5a00*/  BAR.SYNC.DEFER_BLOCKING 0x0 ;  /* 0x0000000000007b1d */ /* 0x000fe20000010000 */
[----:B------:R-:W-:Y:S01]  /*5a10*/  LEA R136, R53, -R37, 0x1 ;  /* 0x8000002535887211 */ /* 0x000fe200078e08ff */
[C---:B------:R-:W-:Y:S01]  /*5a20*/  FMUL.FTZ R223, R81.reuse, R139 ;  /* 0x0000008b51df7220 */ /* 0x040fe20000410000 */
[-C--:B------:R-:W-:Y:S01]  /*5a30*/  LEA.HI.SX32 R172, R176, R37.reuse, 0x1b ;  /* 0x00000025b0ac7211 */ /* 0x080fe200078fdaff */
[----:B0-----:R-:W-:Y:S01]  /*5a40*/  FFMA.FTZ R7, -R81, R138, -RZ ;  /* 0x0000008a51077223 */ /* 0x001fe200000109ff */
[-C--:B------:R-:W-:Y:S01]  /*5a50*/  LEA.HI.SX32 R175, R178, R37.reuse, 0x1b ;  /* 0x00000025b2af7211 */ /* 0x080fe200078fdaff */
[----:B------:R-:W-:Y:S01]  /*5a60*/  FMUL.FTZ R225, R82, R142 ;  /* 0x0000008e52e17220 */ /* 0x000fe20000410000 */
[-C--:B------:R-:W-:Y:S01]  /*5a70*/  LEA.HI.SX32 R176, R186, R37.reuse, 0x1b ;  /* 0x00000025bab07211 */ /* 0x080fe200078fdaff */
[----:B------:R-:W-:Y:S01]  /*5a80*/  FFMA.FTZ R139, -R82, R140, -RZ ;  /* 0x0000008c528b7223 */ /* 0x000fe200000109ff */
[----:B------:R-:W-:Y:S01]  /*5a90*/  LEA.HI.SX32 R178, R188, R37, 0x1b ;  /* 0x00000025bcb27211 */ /* 0x000fe200078fdaff */
[----:B------:R-:W-:Y:S01]  /*5aa0*/  FMUL.FTZ R143, R83, R143 ;  /* 0x0000008f538f7220 */ /* 0x000fe20000410000 */
[----:B------:R-:W-:Y:S01]  /*5ab0*/  LEA.HI.SX32 R190, R37, R37, 0x1b ;  /* 0x0000002525be7211 */ /* 0x000fe200078fdaff */
[----:B------:R-:W-:Y:S01]  /*5ac0*/  FFMA.FTZ R141, -R83, R141, -RZ ;  /* 0x0000008d538d7223 */ /* 0x000fe200000109ff */
[----:B-1----:R-:W-:Y:S01]  /*5ad0*/  LEA.HI.SX32 R163, R4, R37, 0x1b ;  /* 0x0000002504a37211 */ /* 0x002fe200078fdaff */
[----:B------:R-:W-:Y:S01]  /*5ae0*/  FMUL.FTZ R147, R84, R147 ;  /* 0x0000009354937220 */ /* 0x000fe20000410000 */
[----:B------:R-:W-:Y:S01]  /*5af0*/  LEA.HI.SX32 R167, R6, R37, 0x1b ;  /* 0x0000002506a77211 */ /* 0x000fe200078fdaff */
[----:B------:R-:W-:Y:S01]  /*5b00*/  FFMA.FTZ R145, -R84, R145, -RZ ;  /* 0x0000009154917223 */ /* 0x000fe200000109ff */
[----:B------:R-:W-:Y:S01]  /*5b10*/  LEA.HI.SX32 R168, R168, R37, 0x1b ;  /* 0x00000025a8a87211 */ /* 0x000fe200078fdaff */
[----:B------:R-:W-:Y:S01]  /*5b20*/  FFMA.FTZ R149, -R85, R149, -RZ ;  /* 0x0000009555957223 */ /* 0x000fe200000109ff */
[----:B------:R-:W-:Y:S01]  /*5b30*/  LEA.HI.SX32 R183, R192, R37, 0x1b ;  /* 0x00000025c0b77211 */ /* 0x000fe200078fdaff */
[----:B------:R-:W-:Y:S01]  /*5b40*/  FMUL.FTZ R21, R86, R21 ;  /* 0x0000001556157220 */ /* 0x000fe20000410000 */
[----:B------:R-:W-:Y:S01]  /*5b50*/  LEA.HI.SX32 R185, R194, R37, 0x1b ;  /* 0x00000025c2b97211 */ /* 0x000fe200078fdaff */
[C---:B------:R-:W-:Y:S01]  /*5b60*/  FMUL.FTZ R157, R87.reuse, R157 ;  /* 0x0000009d579d7220 */ /* 0x040fe20000410000 */
[-C--:B------:R-:W-:Y:S01]  /*5b70*/  LEA.HI.SX32 R186, R196, R37.reuse, 0x1b ;  /* 0x00000025c4ba7211 */ /* 0x080fe200078fdaff */
[----:B------:R-:W0:Y:S01]  /*5b80*/  LDS R219, [R190.X4+0x840] ;  /* 0x00084000bedb7984 */ /* 0x000e220000004800 */
[----:B------:R-:W-:Y:S01]  /*5b90*/  LEA.HI.SX32 R188, R200, R37, 0x1b ;  /* 0x00000025c8bc7211 */ /* 0x000fe200078fdaff */
[----:B------:R-:W-:Y:S01]  /*5ba0*/  FFMA.FTZ R15, -R87, R15, -RZ ;  /* 0x0000000f570f7223 */ /* 0x000fe200000109ff */
[----:B------:R-:W-:Y:S01]  /*5bb0*/  LEA.HI.SX32 R189, R202, R37, 0x1b ;  /* 0x00000025cabd7211 */ /* 0x000fe200078fdaff */
[----:B------:R-:W1:Y:S01]  /*5bc0*/  LDS R217, [R163.X4+0x8c0] ;  /* 0x0008c000a3d97984 */ /* 0x000e620000004800 */
[----:B------:R-:W-:-:S02]  /*5bd0*/  ISETP.GE.AND P1, PT, R136, 0x1, PT ;  /* 0x000000018800780c */ /* 0x000fc40003f26270 */
[----:B------:R-:W-:Y:S01]  /*5be0*/  ISETP.GE.AND P0, PT, R136, 0x21, PT ;  /* 0x000000218800780c */ /* 0x000fe20003f06270 */
        /* <DEDUP_REMOVED lines=34> */
[----:B01234-:R-:W0:Y:S01]  /*5e10*/  LDS R139, [R190.X4+0x1080] ;  /* 0x00108000be8b7984 */ /* 0x01fe220000004800 */
[C---:B------:R-:W-:Y:S01]  /*5e20*/  IMAD R4, R162.reuse, c[0x0][0x2a0], RZ ;  /* 0x0000a800a2047a24 */ /* 0x040fe200078e02ff */
[----:B------:R-:W-:Y:S01]  /*5e30*/  ULDC.64 UR6, c[0x0][0x298] ;  /* 0x0000a60000067ab9 */ /* 0x000fe20000000a00 */
[----:B------:R-:W-:Y:S01]  /*5e40*/  IMAD R6, R162, c[0x0][0x2c0], RZ ;  /* 0x0000b000a2067a24 */ /* 0x000fe200078e02ff */
[----:B------:R-:W-:Y:S01]  /*5e50*/  USHF.R.U64 UR5, UR6, 0x1, UR7 ;  /* 0x0000000106057899 */ /* 0x000fe20008001207 */
[C---:B------:R-:W-:Y:S01]  /*5e60*/  IMAD.WIDE.U32 R14, R35.reuse, c[0x0][0x2a0], RZ ;  /* 0x0000a800230e7a25 */ /* 0x040fe200078e00ff */
[----:B------:R-:W-:Y:S01]  /*5e70*/  ULDC.64 UR8, c[0x0][0x2b8] ;  /* 0x0000ae0000087ab9 */ /* 0x000fe20000000a00 */
[----:B------:R-:W-:Y:S01]  /*5e80*/  LEA R20, R164, 0xfffffe00, 0x9 ;  /* 0xfffffe00a4147811 */ /* 0x000fe200078e48ff */
[----:B------:R-:W-:Y:S01]  /*5e90*/  USHF.R.U32.HI UR6, URZ, 0x1, UR7 ;  /* 0x000000013f067899 */ /* 0x000fe20008011607 */
[C---:B------:R-:W-:Y:S01]  /*5ea0*/  IMAD R7, R35.reuse, c[0x0][0x2a4], R4 ;  /* 0x0000a90023077a24 */ /* 0x040fe200078e0204 */
[----:B------:R-:W-:Y:S01]  /*5eb0*/  USHF.R.U32.HI UR7, URZ, 0x1, UR9 ;  /* 0x000000013f077899 */ /* 0x000fe20008011609 */
[----:B------:R-:W-:Y:S01]  /*5ec0*/  IMAD.WIDE.U32 R4, R35, c[0x0][0x2c0], RZ ;  /* 0x0000b00023047a25 */ /* 0x000fe200078e00ff */
[----:B------:R-:W-:-:S02]  /*5ed0*/  USHF.R.U64 UR4, UR8, 0x1, UR9 ;  /* 0x0000000108047899 */ /* 0x000fc40008001209 */
[----:B------:R-:W-:Y:S01]  /*5ee0*/  IADD3 R15, R15, R7, RZ ;  /* 0x000000070f0f7210 */ /* 0x000fe20007ffe0ff */
[----:B------:R-:W-:Y:S01]  /*5ef0*/  IMAD R21, R35, c[0x0][0x2c4], R6 ;  /* 0x0000b10023157a24 */ /* 0x000fe200078e0206 */
[----:B------:R-:W-:Y:S01]  /*5f00*/  IADD3 R6, P1, R20, R37, RZ ;  /* 0x0000002514067210 */ /* 0x000fe20007f3e0ff */
[----:B------:R-:W-:Y:S02]  /*5f10*/  IMAD R7, R123, c[0x0][0x2b0], RZ ;  /* 0x0000ac007b077a24 */ /* 0x000fe400078e02ff */
[----:B------:R-:W-:Y:S01]  /*5f20*/  IMAD R141, R33, UR7, RZ ;  /* 0x00000007218d7c24 */ /* 0x000fe2000f8e02ff */
[----:B------:R-:W-:Y:S01]  /*5f30*/  IADD3 R5, R5, R21, RZ ;  /* 0x0000001505057210 */ /* 0x000fe20007ffe0ff */
[----:B------:R-:W-:Y:S02]  /*5f40*/  IMAD R21, R33, UR6, RZ ;  /* 0x0000000621157c24 */ /* 0x000fe4000f8e02ff */
[----:B------:R-:W-:Y:S02]  /*5f50*/  IMAD R145, R123, c[0x0][0x2d0], RZ ;  /* 0x0000b4007b917a24 */ /* 0x000fe400078e02ff */
[----:B------:R-:W-:Y:S01]  /*5f60*/  IMAD R143, R88, c[0x0][0x2b4], R7 ;  /* 0x0000ad00588f7a24 */ /* 0x000fe200078e0207 */
[----:B------:R-:W-:Y:S01]  /*5f70*/  LEA.HI.X.SX32 R7, R20, RZ, 0x1, P1 ;  /* 0x000000ff14077211 */ /* 0x000fe200008f0eff */
[----:B------:R-:W-:-:S02]  /*5f80*/  IMAD R123, R32, UR5, R21 ;  /* 0x00000005207b7c24 */ /* 0x000fc4000f8e0215 */
[----:B------:R-:W-:-:S04]  /*5f90*/  IMAD.WIDE.U32 R14, R33, UR5, R14 ;  /* 0x00000005210e7c25 */ /* 0x000fc8000f8e000e */
[----:B------:R-:W-:Y:S01]  /*5fa0*/  IMAD R141, R32, UR4, R141 ;  /* 0x00000004208d7c24 */ /* 0x000fe2000f8e028d */
[----:B------:R-:W-:Y:S01]  /*5fb0*/  IADD3 R15, R15, R123, RZ ;  /* 0x0000007b0f0f7210 */ /* 0x000fe20007ffe0ff */
[----:B------:R-:W-:-:S04]  /*5fc0*/  IMAD.WIDE.U32 R20, R33, UR4, R4 ;  /* 0x0000000421147c25 */ /* 0x000fc8000f8e0004 */
[----:B------:R-:W-:Y:S01]  /*5fd0*/  IMAD.WIDE.U32 R4, R88, c[0x0][0x2b0], R6 ;  /* 0x0000ac0058047a25 */ /* 0x000fe200078e0006 */
[----:B------:R-:W-:Y:S02]  /*5fe0*/  IADD3 R123, R21, R141, RZ ;  /* 0x0000008d157b7210 */ /* 0x000fe40007ffe0ff */
[----:B------:R-:W-:Y:S01]  /*5ff0*/  LEA R141, P1, R14, c[0x0][0x318], 0x3 ;  /* 0x0000c6000e8d7a11 */ /* 0x000fe200078218ff */
[----:B------:R-:W-:Y:S01]  /*6000*/  IMAD R145, R88, c[0x0][0x2d4], R145 ;  /* 0x0000b50058917a24 */ /* 0x000fe200078e0291 */
[----:B------:R-:W-:Y:S01]  /*6010*/  LEA R21, P2, R20, c[0x0][0x320], 0x3 ;  /* 0x0000c80014157a11 */ /* 0x000fe200078418ff */
[----:B------:R-:W-:Y:S01]  /*6020*/  IMAD.WIDE.U32 R6, R88, c[0x0][0x2d0], R6 ;  /* 0x0000b40058067a25 */ /* 0x000fe200078e0006 */
[----:B------:R-:W-:Y:S02]  /*6030*/  LEA.HI.X R138, R14, c[0x0][0x31c], R15, 0x3, P1 ;  /* 0x0000c7000e8a7a11 */ /* 0x000fe400008f1c0f */
[----:B------:R-:W-:Y:S02]  /*6040*/  LEA.HI.X R123, R20, c[0x0][0x324], R123, 0x3, P2 ;  /* 0x0000c900147b7a11 */ /* 0x000fe400010f1c7b */
[----:B------:R-:W-:-:S02]  /*6050*/  IADD3 R15, R5, R143, RZ ;  /* 0x0000008f050f7210 */ /* 0x000fc40007ffe0ff */
[----:B------:R-:W-:Y:S02]  /*6060*/  LEA R14, P1, R4, R141, 0x2 ;  /* 0x0000008d040e7211 */ /* 0x000fe400078210ff */
[----:B------:R-:W-:Y:S02]  /*6070*/  IADD3 R5, R7, R145, RZ ;  /* 0x0000009107057210 */ /* 0x000fe40007ffe0ff */
[----:B------:R-:W-:Y:S02]  /*6080*/  LEA R20, P2, R6, R21, 0x2 ;  /* 0x0000001506147211 */ /* 0x000fe400078410ff */
[----:B------:R-:W-:Y:S02]  /*6090*/  LEA.HI.X R15, R4, R138, R15, 0x2, P1 ;  /* 0x0000008a040f7211 */ /* 0x000fe400008f140f */
[----:B------:R-:W-:-:S03]  /*60a0*/  LEA.HI.X R21, R6, R123, R5, 0x2, P2 ;  /* 0x0000007b06157211 */ /* 0x000fc600010f1405 */
[----:B------:R1:W-:Y:S04]  /*60b0*/  RED.E.ADD.F32.FTZ.RN.STRONG.GPU [R14.64], R219 ;  /* 0x000000db0e00798e */ /* 0x0003e8000c10e78a */
[----:B0-----:R1:W-:Y:S02]  /*60c0*/  RED.E.ADD.F32.FTZ.RN.STRONG.GPU [R20.64], R139 ;  /* 0x0000008b1400798e */ /* 0x0013e4000c10e78a */
.L_x_11814:
[----:B01234-:R-:W-:Y:S05]  /*60d0*/  BSYNC B0 ;  /* 0x0000000000007941 */ /* 0x01ffea0003800000 */
.L_x_11813:
[----:B------:R-:W0:Y:S01]  /*60e0*/  LDS R163, [R163.X4+0x1100] ;  /* 0x00110000a3a37984 */ /* 0x000e220000004800 */
[----:B------:R-:W-:Y:S01]  /*60f0*/  BSSY B0, `(.L_x_11815) ;  /* 0x0000004000007945 */ /* 0x000fe20003800000 */
[----:B------:R-:W-:Y:S05]  /*6100*/  @!P0 BRA `(.L_x_11816) ;  /* 0x0000002000008947 */ /* 0x000fea0003800000 */
[----:B------:R1:W-:Y:S04]  /*6110*/  RED.E.ADD.F32.FTZ.RN.STRONG.GPU [R16.64+-0x780], R217 ;  /* 0xfff880d91000798e */ /* 0x0003e8000c10e78a */
[----:B0-----:R1:W-:Y:S02]  /*6120*/  RED.E.ADD.F32.FTZ.RN.STRONG.GPU [R18.64+-0x780], R163 ;  /* 0xfff880a31200798e */ /* 0x0013e4000c10e78a */
.L_x_11816:
[----:B------:R-:W-:Y:S05]  /*6130*/  BSYNC B0 ;  /* 0x0000000000007941 */ /* 0x000fea0003800000 */
.L_x_11815:
        /* <DEDUP_REMOVED lines=12> */
.L_x_11818:
[----:B------:R-:W-:Y:S05]  /*6200*/  BSYNC B0 ;  /* 0x0000000000007941 */ /* 0x000fea0003800000 */
.L_x_11817:
[----:B------:R4:W1:Y:S01]  /*6210*/  LDS R5, [R168.X4+0x1200] ;  /* 0x00120000a8057984 */ /* 0x0008620000004800 */
[----:B------:R-:W-:Y:S01]  /*6220*/  BSSY B0, `(.L_x_11819) ;  /* 0x0000004000007945 */ /* 0x000fe20003800000 */
[----:B------:R-:W-:Y:S05]  /*6230*/  @!P0 BRA `(.L_x_11820) ;  /* 0x0000002000008947 */ /* 0x000fea0003800000 */
[----:B------:R3:W-:Y:S04]  /*6240*/  RED.E.ADD.F32.FTZ.RN.STRONG.GPU [R16.64+-0x680], R213 ;  /* 0xfff980d51000798e */ /* 0x0007e8000c10e78a */
[----:B-1----:R3:W-:Y:S02]  /*6250*/  RED.E.ADD.F32.FTZ.RN.STRONG.GPU [R18.64+-0x680], R5 ;  /* 0xfff980051200798e */ /* 0x0027e4000c10e78a */
.L_x_11820:
[----:B------:R-:W-:Y:S05]  /*6260*/  BSYNC B0 ;  /* 0x0000000000007941 */ /* 0x000fea0003800000 */
.L_x_11819:
[----:B------:R-:W3:Y:S01]  /*6270*/  LDS R169, [R169.X4+0x1280] ;  /* 0x00128000a9a97984 */ /* 0x000ee20000004800 */
[----:B------:R-:W-:Y:S01]  /*6280*/  BSSY B0, `(.L_x_11821) ;  /* 0x0000004000007945 */ /* 0x000fe20003800000 */
[----:B------:R-:W-:Y:S05]  /*6290*/  @!P1 BRA `(.L_x_11822) ;  /* 0x0000002000009947 */ /* 0x000fea0003800000 */
[----:B------:R4:W-:Y:S04]  /*62a0*/  RED.E.ADD.F32.FTZ.RN.STRONG.GPU [R16.64+-0x600], R211 ;  /* 0xfffa00d31000798e */ /* 0x0009e8000c10e78a */
[----:B---3--:R4:W-:Y:S02]  /*62b0*/  RED.E.ADD.F32.FTZ.RN.STRONG.GPU [R18.64+-0x600], R169 ;  /* 0xfffa00a91200798e */ /* 0x0089e4000c10e78a */
.L_x_11822:
[----:B------:R-:W-:Y:S05]  /*62c0*/  BSYNC B0 ;  /* 0x0000000000007941 */ /* 0x000fea0003800000 */
.L_x_11821:
[----:B-1-3--:R1:W3:Y:S01]  /*62d0*/  LDS R5, [R170.X4+0x1300] ;  /* 0x00130000aa057984 */ /* 0x00a2e20000004800 */
[----:B------:R-:W-:Y:S01]  /*62e0*/  BSSY B0, `(.L_x_11823) ;  /* 0x0000004000007945 */ /* 0x000fe20003800000 */
[----:B------:R-:W-:Y:S05]  /*62f0*/  @!P2 BRA `(.L_x_11824) ;  /* 0x000000200000a947 */ /* 0x000fea0003800000 */
[----:B------:R1:W-:Y:S04]  /*6300*/  RED.E.ADD.F32.FTZ.RN.STRONG.GPU [R16.64+-0x580], R209 ;  /* 0xfffa80d11000798e */ /* 0x0003e8000c10e78a */
[----:B---3--:R1:W-:Y:S02]  /*6310*/  RED.E.ADD.F32.FTZ.RN.STRONG.GPU [R18.64+-0x580], R5 ;  /* 0xfffa80051200798e */ /* 0x0083e4000c10e78a */
.L_x_11824:
[----:B------:R-:W-:Y:S05]  /*6320*/  BSYNC B0 ;  /* 0x0000000000007941 */ /* 0x000fea0003800000 */
.L_x_11823:
[----:B-1-3--:R1:W3:Y:S01]  /*6330*/  LDS R5, [R172.X4+0x1380] ;  /* 0x00138000ac057984 */ /* 0x00a2e20000004800 */
[----:B------:R-:W-:Y:S01]  /*6340*/  BSSY B0, `(.L_x_11825) ;  /* 0x0000004000007945 */ /* 0x000fe20003800000 */
[----:B------:R-:W-:Y:S05]  /*6350*/  @!P3 BRA `(.L_x_11826) ;  /* 0x000000200000b947 */ /* 0x000fea0003800000 */
[----:B------:R1:W-:Y:S04]  /*6360*/  RED.E.ADD.F32.FTZ.RN.STRONG.GPU [R16.64+-0x500], R207 ;  /* 0xfffb00cf1000798e */ /* 0x0003e8000c10e78a */
[----:B---3--:R1:W-:Y:S02]  /*6370*/  RED.E.ADD.F32.FTZ.RN.STRONG.GPU [R18.64+-0x500], R5 ;  /* 0xfffb00051200798e */ /* 0x0083e4000c10e78a */
.L_x_11826:
[----:B------:R-:W-:Y:S05]  /*6380*/  BSYNC B0 ;  /* 0x0000000000007941 */ /* 0x000fea0003800000 */
.L_x_11825:
[----:B------:R-:W1:Y:S01]  /*6390*/  LDS R175, [R175.X4+0x1400] ;  /* 0x00140000afaf7984 */ /* 0x000e620000004800 */
[----:B------:R-:W-:Y:S01]  /*63a0*/  BSSY B0, `(.L_x_11827) ;  /* 0x0000004000007945 */ /* 0x000fe20003800000 */
[----:B------:R-:W-:Y:S05]  /*63b0*/  @!P4 BRA `(.L_x_11828) ;  /* 0x000000200000c947 */ /* 0x000fea0003800000 */
[----:B------:R4:W-:Y:S04]  /*63c0*/  RED.E.ADD.F32.FTZ.RN.STRONG.GPU [R16.64+-0x480], R205 ;  /* 0xfffb80cd1000798e */ /* 0x0009e8000c10e78a */
[----:B-1----:R4:W-:Y:S02]  /*63d0*/  RED.E.ADD.F32.FTZ.RN.STRONG.GPU [R18.64+-0x480], R175 ;  /* 0xfffb80af1200798e */ /* 0x0029e4000c10e78a */
.L_x_11828:
[----:B------:R-:W-:Y:S05]  /*63e0*/  BSYNC B0 ;  /* 0x0000000000007941 */ /* 0x000fea0003800000 */
.L_x_11827:
[----:B-1-3--:R1:W3:Y:S01]  /*63f0*/  LDS R5, [R176.X4+0x1480] ;  /* 0x00148000b0057984 */ /* 0x00a2e20000004800 */
[----:B------:R-:W-:Y:S01]  /*6400*/  BSSY B0, `(.L_x_11829) ;  /* 0x0000004000007945 */ /* 0x000fe20003800000 */
[----:B------:R-:W-:Y:S05]  /*6410*/  @!P5 BRA `(.L_x_11830) ;  /* 0x000000200000d947 */ /* 0x000fea0003800000 */
[----:B------:R1:W-:Y:S04]  /*6420*/  RED.E.ADD.F32.FTZ.RN.STRONG.GPU [R16.64+-0x400], R203 ;  /* 0xfffc00cb1000798e */ /* 0x0003e8000c10e78a */
[----:B---3--:R1:W-:Y:S02]  /*6430*/  RED.E.ADD.F32.FTZ.RN.STRONG.GPU [R18.64+-0x400], R5 ;  /* 0xfffc00051200798e */ /* 0x0083e4000c10e78a */
.L_x_11830:
[----:B------:R-:W-:Y:S05]  /*6440*/  BSYNC B0 ;  /* 0x0000000000007941 */ /* 0x000fea0003800000 */
.L_x_11829:
        /* <DEDUP_REMOVED lines=12> */
.L_x_11832:
[----:B-1----:R-:W-:Y:S05]  /*6510*/  BSYNC B0 ;  /* 0x0000000000007941 */ /* 0x002fea0003800000 */
.L_x_11831:
[----:B------:R-:W1:Y:S01]  /*6520*/  LDS R183, [R183.X4+0x1580] ;  /* 0x00158000b7b77984 */ /* 0x000e620000004800 */
[----:B------:R-:W-:Y:S01]  /*6530*/  BSSY B0, `(.L_x_11833) ;  /* 0x0000004000007945 */ /* 0x000fe20003800000 */
[----:B------:R-:W-:Y:S05]  /*6540*/  @!P0 BRA `(.L_x_11834) ;  /* 0x0000002000008947 */ /* 0x000fea0003800000 */
[----:B------:R4:W-:Y:S04]  /*6550*/  RED.E.ADD.F32.FTZ.RN.STRONG.GPU [R16.64+-0x300], R199 ;  /* 0xfffd00c71000798e */ /* 0x0009e8000c10e78a */
[----:B-1----:R4:W-:Y:S02]  /*6560*/  RED.E.ADD.F32.FTZ.RN.STRONG.GPU [R18.64+-0x300], R183 ;  /* 0xfffd00b71200798e */ /* 0x0029e4000c10e78a */
.L_x_11834:
[----:B------:R-:W-:Y:S05]  /*6570*/  BSYNC B0 ;  /* 0x0000000000007941 */ /* 0x000fea0003800000 */
.L_x_11833:
[----:B------:R-:W4:Y:S01]  /*6580*/  LDS R185, [R185.X4+0x1600] ;  /* 0x00160000b9b97984 */ /* 0x000f220000004800 */
[----:B------:R-:W-:Y:S01]  /*6590*/  BSSY B0, `(.L_x_11835) ;  /* 0x0000004000007945 */ /* 0x000fe20003800000 */
[----:B------:R-:W-:Y:S05]  /*65a0*/  @!P1 BRA `(.L_x_11836) ;  /* 0x0000002000009947 */ /* 0x000fea0003800000 */
[----:B------:R4:W-:Y:S04]  /*65b0*/  RED.E.ADD.F32.FTZ.RN.STRONG.GPU [R16.64+-0x280], R197 ;  /* 0xfffd80c51000798e */ /* 0x0009e8000c10e78a */
[----:B----4-:R4:W-:Y:S02]  /*65c0*/  RED.E.ADD.F32.FTZ.RN.STRONG.GPU [R18.64+-0x280], R185 ;  /* 0xfffd80b91200798e */ /* 0x0109e4000c10e78a */
.L_x_11836:
[----:B------:R-:W-:Y:S05]  /*65d0*/  BSYNC B0 ;  /* 0x0000000000007941 */ /* 0x000fea0003800000 */
.L_x_11835:
[----:B---3--:R3:W4:Y:S01]  /*65e0*/  LDS R5, [R186.X4+0x1680] ;  /* 0x00168000ba057984 */ /* 0x0087220000004800 */
[----:B------:R-:W-:Y:S01]  /*65f0*/  BSSY B0, `(.L_x_11837) ;  /* 0x0000004000007945 */ /* 0x000fe20003800000 */
[----:B------:R-:W-:Y:S05]  /*6600*/  @!P2 BRA `(.L_x_11838) ;  /* 0x000000200000a947 */ /* 0x000fea0003800000 */
[----:B------:R3:W-:Y:S04]  /*6610*/  RED.E.ADD.F32.FTZ.RN.STRONG.GPU [R16.64+-0x200], R195 ;  /* 0xfffe00c31000798e */ /* 0x0007e8000c10e78a */
[----:B----4-:R3:W-:Y:S02]  /*6620*/  RED.E.ADD.F32.FTZ.RN.STRONG.GPU [R18.64+-0x200], R5 ;  /* 0xfffe00051200798e */ /* 0x0107e4000c10e78a */
.L_x_11838:
[----:B------:R-:W-:Y:S05]  /*6630*/  BSYNC B0 ;  /* 0x0000000000007941 */ /* 0x000fea0003800000 */
.L_x_11837:
[----:B------:R-:W3:Y:S01]  /*6640*/  LDS R187, [R187.X4+0x1700] ;  /* 0x00170000bbbb7984 */ /* 0x000ee20000004800 */
[----:B------:R-:W-:Y:S01]  /*6650*/  BSSY B0, `(.L_x_11839) ;  /* 0x0000004000007945 */ /* 0x000fe20003800000 */
[----:B------:R-:W-:Y:S05]  /*6660*/  @!P3 BRA `(.L_x_11840) ;  /* 0x000000200000b947 */ /* 0x000fea0003800000 */
[----:B------:R4:W-:Y:S04]  /*6670*/  RED.E.ADD.F32.FTZ.RN.STRONG.GPU [R16.64+-0x180], R193 ;  /* 0xfffe80c11000798e */ /* 0x0009e8000c10e78a */
[----:B---3--:R4:W-:Y:S02]  /*6680*/  RED.E.ADD.F32.FTZ.RN.STRONG.GPU [R18.64+-0x180], R187 ;  /* 0xfffe80bb1200798e */ /* 0x0089e4000c10e78a */
.L_x_11840:
[----:B------:R-:W-:Y:S05]  /*6690*/  BSYNC B0 ;  /* 0x0000000000007941 */ /* 0x000fea0003800000 */
.L_x_11839:
[----:B---34-:R3:W4:Y:S01]  /*66a0*/  LDS R5, [R188.X4+0x1780] ;  /* 0x00178000bc057984 */ /* 0x0187220000004800 */
[----:B------:R-:W-:Y:S01]  /*66b0*/  BSSY B0, `(.L_x_11841) ;  /* 0x0000004000007945 */ /* 0x000fe20003800000 */
[----:B------:R-:W-:Y:S05]  /*66c0*/  @!P4 BRA `(.L_x_11842) ;  /* 0x000000200000c947 */ /* 0x000fea0003800000 */
[----:B------:R3:W-:Y:S04]  /*66d0*/  RED.E.ADD.F32.FTZ.RN.STRONG.GPU [R16.64+-0x100], R191 ;  /* 0xffff00bf1000798e */ /* 0x0007e8000c10e78a */
[----:B----4-:R3:W-:Y:S02]  /*66e0*/  RED.E.ADD.F32.FTZ.RN.STRONG.GPU [R18.64+-0x100], R5 ;  /* 0xffff00051200798e */ /* 0x0107e4000c10e78a */
.L_x_11842:
[----:B------:R-:W-:Y:S05]  /*66f0*/  BSYNC B0 ;  /* 0x0000000000007941 */ /* 0x000fea0003800000 */
.L_x_11841:
[----:B------:R-:W3:Y:S01]  /*6700*/  LDS R189, [R189.X4+0x1800] ;  /* 0x00180000bdbd7984 */ /* 0x000ee20000004800 */
[----:B------:R-:W-:Y:S01]  /*6710*/  BSSY B0, `(.L_x_11843) ;  /* 0x0000004000007945 */ /* 0x000fe20003800000 */
[----:B------:R-:W-:Y:S05]  /*6720*/  @!P5 BRA `(.L_x_11844) ;  /* 0x000000200000d947 */ /* 0x000fea0003800000 */
[----:B------:R4:W-:Y:S04]  /*6730*/  RED.E.ADD.F32.FTZ.RN.STRONG.GPU [R16.64+-0x80], R137 ;  /* 0xffff80891000798e */ /* 0x0009e8000c10e78a */
[----:B---3--:R4:W-:Y:S02]  /*6740*/  RED.E.ADD.F32.FTZ.RN.STRONG.GPU [R18.64+-0x80], R189 ;  /* 0xffff80bd1200798e */ /* 0x0089e4000c10e78a */
.L_x_11844:
[----:B------:R-:W-:Y:S05]  /*6750*/  BSYNC B0 ;  /* 0x0000000000007941 */ /* 0x000fea0003800000 */
.L_x_11843:
[----:B------:R-:W5:Y:S01]  /*6760*/  SHFL.DOWN PT, R4, R161, 0x1, 0x1f ;  /* 0x08201f00a1047f89 */ /* 0x000f6200000e0000 */
[C---:B------:R-:W-:Y:S01]  /*6770*/  ISETP.GT.AND P0, PT, R38.reuse, 0x1e, PT ;  /* 0x0000001e2600780c */ /* 0x040fe20003f04270 */
[----:B------:R-:W-:Y:S01]  /*6780*/  FMUL.FTZ R7, R3, R144 ;  /* 0x0000009003077220 */ /* 0x000fe20000410000 */
[----:B------:R-:W-:Y:S01]  /*6790*/  ISETP.NE.AND P1, PT, R38, RZ, PT ;  /* 0x000000ff2600720c */ /* 0x000fe20003f25270 */
[----:B---34-:R-:W3:Y:S01]  /*67a0*/  SHFL.DOWN PT, R5, R160, 0x1, 0x1f ;  /* 0x08201f00a0057f89 */ /* 0x018ee200000e0000 */
[----:B------:R-:W-:Y:S01]  /*67b0*/  FMUL.FTZ R117, R117, R151 ;  /* 0x0000009775757220 */ /* 0x000fe20000410000 */
[----:B------:R-:W-:Y:S01]  /*67c0*/  ISETP.NE.AND P2, PT, R37, RZ, PT ;  /* 0x000000ff2500720c */ /* 0x000fe20003f45270 */
[----:B------:R-:W-:Y:S01]  /*67d0*/  FFMA.FTZ R7, R2, R146, R7 ;  /* 0x0000009202077223 */ /* 0x000fe20000010007 */
[----:B------:R-:W-:Y:S01]  /*67e0*/  BSSY B0, `(.L_x_11845) ;  /* 0x0000077000007945 */ /* 0x000fe20003800000 */
[----:B------:R-:W-:-:S02]  /*67f0*/  FFMA.FTZ R6, R121, R150, R117 ;  /* 0x0000009679067223 */ /* 0x000fc40000010075 */
[----:B------:R-:W-:Y:S02]  /*6800*/  FMUL.FTZ R116, R116, R153 ;  /* 0x0000009974747220 */ /* 0x000fe40000410000 */
[----:B------:R-:W-:Y:S02]  /*6810*/  FFMA.FTZ R77, R98, R6, R77 ;  /* 0x00000006624d7223 */ /* 0x000fe4000001004d */
[----:B-----5:R-:W-:Y:S02]  /*6820*/  @!P0 FADD.FTZ R161, R161, R4 ;  /* 0x00000004a1a18221 */ /* 0x020fe40000010000 */
[----:B---3--:R-:W-:-:S03]  /*6830*/  @!P0 FADD.FTZ R160, R160, R5 ;  /* 0x00000005a0a08221 */ /* 0x008fc60000010000 */
[----:B------:R-:W3:Y:S01]  /*6840*/  SHFL.DOWN PT, R4, R161, 0x2, 0x1f ;  /* 0x08401f00a1047f89 */ /* 0x000ee200000e0000 */
[----:B------:R-:W-:-:S03]  /*6850*/  ISETP.GT.AND P0, PT, R38, 0x1d, PT ;  /* 0x0000001d2600780c */ /* 0x000fc60003f04270 */
[----:B------:R-:W4:Y:S10]  /*6860*/  SHFL.DOWN PT, R5, R160, 0x2, 0x1f ;  /* 0x08401f00a0057f89 */ /* 0x000f3400000e0000 */
[----:B---3--:R-:W-:-:S02]  /*6870*/  @!P0 FADD.FTZ R161, R161, R4 ;  /* 0x00000004a1a18221 */ /* 0x008fc40000010000 */
[C---:B------:R-:W-:Y:S02]  /*6880*/  FMUL.FTZ R4, R3.reuse, R150 ;  /* 0x0000009603047220 */ /* 0x040fe40000410000 */
[----:B----4-:R-:W-:Y:S01]  /*6890*/  @!P0 FADD.FTZ R160, R160, R5 ;  /* 0x00000005a0a08221 */ /* 0x010fe20000010000 */
[----:B------:R-:W3:Y:S01]  /*68a0*/  SHFL.DOWN PT, R14, R161, 0x4, 0x1f ;  /* 0x08801f00a10e7f89 */ /* 0x000ee200000e0000 */
[----:B------:R-:W-:Y:S01]  /*68b0*/  ISETP.GT.AND P0, PT, R38, 0x1b, PT ;  /* 0x0000001b2600780c */ /* 0x000fe20003f04270 */
[----:B------:R-:W-:Y:S02]  /*68c0*/  FMUL.FTZ R5, R3, R146 ;  /* 0x0000009203057220 */ /* 0x000fe40000410000 */
[----:B------:R-:W4:Y:S01]  /*68d0*/  SHFL.DOWN PT, R17, R160, 0x4, 0x1f ;  /* 0x08801f00a0117f89 */ /* 0x000f2200000e0000 */
[C---:B------:R-:W-:Y:S02]  /*68e0*/  FFMA.FTZ R4, R2.reuse, R151, -R4 ;  /* 0x0000009702047223 */ /* 0x040fe40000010804 */
[----:B------:R-:W-:-:S02]  /*68f0*/  FFMA.FTZ R15, R2, R144, -R5 ;  /* 0x00000090020f7223 */ /* 0x000fc40000010805 */
[----:B------:R-:W-:Y:S02]  /*6900*/  FMUL.FTZ R5, R122, R144 ;  /* 0x000000907a057220 */ /* 0x000fe40000410000 */
[----:B------:R-:W-:Y:S02]  /*6910*/  FMUL.FTZ R15, R132, R15 ;  /* 0x0000000f840f7220 */ /* 0x000fe40000410000 */
[----:B------:R-:W-:Y:S02]  /*6920*/  FMUL.FTZ R151, R3, R151 ;  /* 0x0000009703977220 */ /* 0x000fe40000410000 */
[----:B------:R-:W-:Y:S02]  /*6930*/  FFMA.FTZ R5, R118, R146, R5 ;  /* 0x0000009276057223 */ /* 0x000fe40000010005 */
[----:B------:R-:W-:Y:S02]  /*6940*/  FFMA.FTZ R7, R124, R7, R15 ;  /* 0x000000077c077223 */ /* 0x000fe4000001000f */
[----:B------:R-:W-:-:S02]  /*6950*/  FFMA.FTZ R151, R2, R150, R151 ;  /* 0x0000009602977223 */ /* 0x000fc40000010097 */
[----:B------:R-:W-:Y:S02]  /*6960*/  FMUL.FTZ R4, R125, R4 ;  /* 0x000000047d047220 */ /* 0x000fe40000410000 */
[-C--:B------:R-:W-:Y:S02]  /*6970*/  FFMA.FTZ R78, R97, R5.reuse, R78 ;  /* 0x00000005614e7223 */ /* 0x080fe4000001004e */
[----:B---3--:R-:W-:Y:S02]  /*6980*/  @!P0 FADD.FTZ R161, R161, R14 ;  /* 0x0000000ea1a18221 */ /* 0x008fe40000010000 */
[----:B------:R-:W-:Y:S02]  /*6990*/  FFMA.FTZ R120, R120, R5, R7 ;  /* 0x0000000578787223 */ /* 0x000fe40000010007 */
[----:B----4-:R-:W-:Y:S01]  /*69a0*/  @!P0 FADD.FTZ R160, R160, R17 ;  /* 0x00000011a0a08221 */ /* 0x010fe20000010000 */
[----:B------:R-:W3:Y:S01]  /*69b0*/  SHFL.DOWN PT, R14, R161, 0x8, 0x1f ;  /* 0x09001f00a10e7f89 */ /* 0x000ee200000e0000 */
[----:B------:R-:W-:Y:S01]  /*69c0*/  FFMA.FTZ R151, R134, R151, R4 ;  /* 0x0000009786977223 */ /* 0x000fe20000010004 */
[----:B------:R-:W-:Y:S01]  /*69d0*/  ISETP.GT.AND P0, PT, R38, 0x17, PT ;  /* 0x000000172600780c */ /* 0x000fe20003f04270 */
[C---:B------:R-:W-:Y:S01]  /*69e0*/  FMUL.FTZ R5, R3.reuse, R135 ;  /* 0x0000008703057220 */ /* 0x040fe20000410000 */
[----:B------:R-:W4:Y:S01]  /*69f0*/  SHFL.DOWN PT, R17, R160, 0x8, 0x1f ;  /* 0x09001f00a0117f89 */ /* 0x000f2200000e0000 */
[----:B------:R-:W-:-:S02]  /*6a00*/  FMUL.FTZ R4, R3, R153 ;  /* 0x0000009903047220 */ /* 0x000fc40000410000 */
[----:B------:R-:W-:Y:S02]  /*6a10*/  FFMA.FTZ R151, R119, R6, R151 ;  /* 0x0000000677977223 */ /* 0x000fe40000010097 */
[----:B------:R-:W-:Y:S02]  /*6a20*/  FFMA.FTZ R15, R112, R135, R116 ;  /* 0x00000087700f7223 */ /* 0x000fe40000010074 */
[C---:B------:R-:W-:Y:S02]  /*6a30*/  FFMA.FTZ R6, R2.reuse, R153, -R5 ;  /* 0x0000009902067223 */ /* 0x040fe40000010805 */
[----:B------:R-:W-:Y:S02]  /*6a40*/  FFMA.FTZ R135, R2, R135, R4 ;  /* 0x0000008702877223 */ /* 0x000fe40000010004 */
[----:B------:R-:W-:Y:S02]  /*6a50*/  FMUL.FTZ R4, R3, R177 ;  /* 0x000000b103047220 */ /* 0x000fe40000410000 */
        /* <DEDUP_REMOVED lines=8> */
[----:B------:R-:W-:Y:S02]  /*6ae0*/  FMUL.FTZ R7, R3, R126 ;  /* 0x0000007e03077220 */ /* 0x000fe40000410000 */
[----:B---3--:R-:W-:Y:S02]  /*6af0*/  @!P0 FADD.FTZ R161, R161, R14 ;  /* 0x0000000ea1a18221 */ /* 0x008fe40000010000 */
[----:B----4-:R-:W-:Y:S01]  /*6b00*/  @!P0 FADD.FTZ R160, R160, R17 ;  /* 0x00000011a0a08221 */ /* 0x010fe20000010000 */
[----:B------:R-:W-:Y:S01]  /*6b10*/  ISETP.GT.AND P0, PT, R38, 0xf, PT ;  /* 0x0000000f2600780c */ /* 0x000fe20003f04270 */
[-C--:B------:R-:W-:Y:S01]  /*6b20*/  FFMA.FTZ R76, R95, R15.reuse, R76 ;  /* 0x0000000f5f4c7223 */ /* 0x080fe2000001004c */
[----:B------:R-:W3:Y:S01]  /*6b30*/  SHFL.DOWN PT, R14, R161, 0x10, 0x1f ;  /* 0x0a001f00a10e7f89 */ /* 0x000ee200000e0000 */
[----:B------:R-:W-:-:S02]  /*6b40*/  FFMA.FTZ R114, R114, R15, R135 ;  /* 0x0000000f72727223 */ /* 0x000fc40000010087 */
[----:B------:R-:W-:Y:S01]  /*6b50*/  FFMA.FTZ R4, R115, R177, R4 ;  /* 0x000000b173047223 */ /* 0x000fe20000010004 */
[----:B------:R-:W4:Y:S01]  /*6b60*/  SHFL.DOWN PT, R17, R160, 0x10, 0x1f ;  /* 0x0a001f00a0117f89 */ /* 0x000f2200000e0000 */
[-C--:B------:R-:W-:Y:S02]  /*6b70*/  FFMA.FTZ R15, R2, R182.reuse, -R7 ;  /* 0x000000b6020f7223 */ /* 0x080fe40000010807 */
[----:B------:R-:W-:Y:S02]  /*6b80*/  FMUL.FTZ R7, R3, R182 ;  /* 0x000000b603077220 */ /* 0x000fe40000410000 */
[-C--:B------:R-:W-:Y:S02]  /*6b90*/  FFMA.FTZ R75, R96, R4.reuse, R75 ;  /* 0x00000004604b7223 */ /* 0x080fe4000001004b */
[----:B------:R-:W-:Y:S02]  /*6ba0*/  FFMA.FTZ R113, R113, R4, R6 ;  /* 0x0000000471717223 */ /* 0x000fe40000010006 */
[----:B------:R-:W-:-:S02]  /*6bb0*/  FMUL.FTZ R158, R158, R15 ;  /* 0x0000000f9e9e7220 */ /* 0x000fc40000410000 */
[----:B------:R-:W-:Y:S02]  /*6bc0*/  FFMA.FTZ R4, R2, R126, R7 ;  /* 0x0000007e02047223 */ /* 0x000fe40000010007 */
[----:B------:R-:W-:Y:S02]  /*6bd0*/  FMUL.FTZ R5, R104, R182 ;  /* 0x000000b668057220 */ /* 0x000fe40000410000 */
[----:B------:R-:W-:Y:S02]  /*6be0*/  FMUL.FTZ R7, R3, R181 ;  /* 0x000000b503077220 */ /* 0x000fe40000410000 */
[----:B------:R-:W-:Y:S02]  /*6bf0*/  FFMA.FTZ R158, R159, R4, R158 ;  /* 0x000000049f9e7223 */ /* 0x000fe4000001009e */
[----:B------:R-:W-:Y:S02]  /*6c00*/  FFMA.FTZ R15, R102, R126, R5 ;  /* 0x0000007e660f7223 */ /* 0x000fe40000010005 */
[----:B------:R-:W-:-:S02]  /*6c10*/  FMUL.FTZ R4, R101, R180 ;  /* 0x000000b465047220 */ /* 0x000fc40000410000 */
[-C--:B------:R-:W-:Y:S02]  /*6c20*/  FMUL.FTZ R5, R3, R180.reuse ;  /* 0x000000b403057220 */ /* 0x080fe40000410000 */
[C---:B------:R-:W-:Y:S02]  /*6c30*/  FFMA.FTZ R7, R2.reuse, R180, -R7 ;  /* 0x000000b402077223 */ /* 0x040fe40000010807 */
[-C--:B------:R-:W-:Y:S02]  /*6c40*/  FFMA.FTZ R6, R99, R181.reuse, R4 ;  /* 0x000000b563067223 */ /* 0x080fe40000010004 */
[----:B------:R-:W-:Y:S02]  /*6c50*/  FFMA.FTZ R5, R2, R181, R5 ;  /* 0x000000b502057223 */ /* 0x000fe40000010005 */
[----:B------:R-:W-:Y:S02]  /*6c60*/  FMUL.FTZ R4, R3, R174 ;  /* 0x000000ae03047220 */ /* 0x000fe40000410000 */
[----:B------:R-:W-:-:S02]  /*6c70*/  FMUL.FTZ R7, R156, R7 ;  /* 0x000000079c077220 */ /* 0x000fc40000410000 */
[----:B------:R-:W-:Y:S02]  /*6c80*/  FFMA.FTZ R4, R2, R173, -R4 ;  /* 0x000000ad02047223 */ /* 0x000fe40000010804 */
[----:B------:R-:W-:Y:S02]  /*6c90*/  FFMA.FTZ R152, R152, R5, R7 ;  /* 0x0000000598987223 */ /* 0x000fe40000010007 */
[----:B------:R-:W-:Y:S02]  /*6ca0*/  FMUL.FTZ R5, R3, R171 ;  /* 0x000000ab03057220 */ /* 0x000fe40000410000 */
[-C--:B------:R-:W-:Y:S02]  /*6cb0*/  FMUL.FTZ R7, R106, R173.reuse ;  /* 0x000000ad6a077220 */ /* 0x080fe40000410000 */
[----:B------:R-:W-:Y:S02]  /*6cc0*/  FMUL.FTZ R133, R133, R4 ;  /* 0x0000000485857220 */ /* 0x000fe40000410000 */
[----:B------:R-:W-:-:S02]  /*6cd0*/  FMUL.FTZ R173, R3, R173 ;  /* 0x000000ad03ad7220 */ /* 0x000fc40000410000 */
[-C--:B------:R-:W-:Y:S02]  /*6ce0*/  FMUL.FTZ R3, R3, R184.reuse ;  /* 0x000000b803037220 */ /* 0x080fe40000410000 */
[----:B------:R-:W-:Y:S02]  /*6cf0*/  FFMA.FTZ R4, R2, R184, -R5 ;  /* 0x000000b802047223 */ /* 0x000fe40000010805 */
[----:B---3--:R-:W-:Y:S02]  /*6d00*/  @!P0 FADD.FTZ R161, R161, R14 ;  /* 0x0000000ea1a18221 */ /* 0x008fe40000010000 */
[----:B----4-:R-:W-:Y:S02]  /*6d10*/  @!P0 FADD.FTZ R160, R160, R17 ;  /* 0x00000011a0a08221 */ /* 0x010fe40000010000 */
[----:B------:R-:W-:Y:S01]  /*6d20*/  FFMA.FTZ R173, R2, R174, R173 ;  /* 0x000000ae02ad7223 */ /* 0x000fe200000100ad */
[----:B------:R-:W-:Y:S01]  /*6d30*/  MOV R14, R161 ;  /* 0x000000a1000e7202 */ /* 0x000fe20000000f00 */
[----:B------:R-:W-:-:S02]  /*6d40*/  FMUL.FTZ R184, R107, R184 ;  /* 0x000000b86bb87220 */ /* 0x000fc40000410000 */
[----:B------:R-:W-:Y:S02]  /*6d50*/  FFMA.FTZ R2, R2, R171, R3 ;  /* 0x000000ab02027223 */ /* 0x000fe40000010003 */
[----:B------:R-:W-:Y:S02]  /*6d60*/  FMUL.FTZ R4, R131, R4 ;  /* 0x0000000483047220 */ /* 0x000fe40000410000 */
[-C--:B------:R-:W-:Y:S02]  /*6d70*/  FFMA.FTZ R74, R93, R15.reuse, R74 ;  /* 0x0000000f5d4a7223 */ /* 0x080fe4000001004a */
[----:B------:R-:W-:Y:S01]  /*6d80*/  FFMA.FTZ R158, R100, R15, R158 ;  /* 0x0000000f649e7223 */ /* 0x000fe2000001009e */
[----:B------:R-:W-:Y:S01]  /*6d90*/  MOV R15, R160 ;  /* 0x000000a0000f7202 */ /* 0x000fe20000000f00 */
[----:B------:R-:W-:Y:S02]  /*6da0*/  FFMA.FTZ R7, R108, R174, R7 ;  /* 0x000000ae6c077223 */ /* 0x000fe40000010007 */
[----:B------:R-:W-:-:S02]  /*6db0*/  FFMA.FTZ R133, R130, R173, R133 ;  /* 0x000000ad82857223 */ /* 0x000fc40000010085 */
[----:B------:R-:W-:Y:S01]  /*6dc0*/  FFMA.FTZ R184, R109, R171, R184 ;  /* 0x000000ab6db87223 */ /* 0x000fe200000100b8 */
[----:B------:R3:W-:Y:S01]  /*6dd0*/  @!P1 STS.64 [0x18c8], R14 ;  /* 0x0018c80eff009388 */ /* 0x0007e20000000a00 */
        /* <DEDUP_REMOVED lines=17> */
[----:B---3--:R-:W-:Y:S02]  /*6ef0*/  ISETP.NE.AND P0, PT, R164, c[0x0][0x174], PT ;  /* 0x00005d00a4007a0c */ /* 0x008fe40003f05270 */
[----:B------:R-:W-:-:S11]  /*6f00*/  SHF.L.U32 R4, R88, 0x3, RZ ;  /* 0x0000000358047819 */ /* 0x000fd600000006ff */
[----:B------:R-:W3:Y:S02]  /*6f10*/  @P0 LDS.64 R2, [R4+0x3e10] ;  /* 0x003e100004020984 */ /* 0x000ee40000000a00 */
[----:B---3--:R-:W-:Y:S02]  /*6f20*/  @P0 FADD.FTZ R15, R15, R3 ;  /* 0x000000030f0f0221 */ /* 0x008fe40000010000 */
[----:B------:R-:W-:-:S05]  /*6f30*/  @P0 FADD.FTZ R14, R14, R2 ;  /* 0x000000020e0e0221 */ /* 0x000fca0000010000 */
[----:B------:R3:W-:Y:S02]  /*6f40*/  STS.64 [R4+0x3e10], R14 ;  /* 0x003e100e04007388 */ /* 0x0007e40000000a00 */
.L_x_11846:
[----:B---3--:R-:W-:Y:S05]  /*6f50*/  BSYNC B0 ;  /* 0x0000000000007941 */ /* 0x008fea0003800000 */
.L_x_11845:
[----:B------:R-:W-:Y:S02]  /*6f60*/  IADD3 R88, R88, 0x1, RZ ;  /* 0x0000000158587810 */ /* 0x000fe40007ffe0ff */
[----:B------:R-:W-:Y:S02]  /*6f70*/  IADD3 R89, P1, R89, 0x1, RZ ;  /* 0x0000000159597810 */ /* 0x000fe40007f3e0ff */
[----:B------:R-:W-:Y:S02]  /*6f80*/  ISETP.GE.AND P0, PT, R88, c[0x0][0x16c], PT ;  /* 0x00005b0058007a0c */ /* 0x000fe40003f06270 */
[----:B------:R-:W-:-:S11]  /*6f90*/  IADD3.X R90, RZ, R90, RZ, P1, !PT ;  /* 0x0000005aff5a7210 */ /* 0x000fd60000ffe4ff */
[----:B------:R-:W-:Y:S01]  /*6fa0*/  @P0 CALL.REL.NOINC `(.L_x_11800) ;  /* 0x0000001000000944 */ /* 0x000fe20003c00000 */
[----:B------:R-:W-:Y:S05]  /*6fb0*/  BRA `(.L_x_11847) ;  /* 0xffffa77000007947 */ /* 0x000fea000383ffff */
.L_x_11800:
        /* <DEDUP_REMOVED lines=20> */
[----:B---3--:R-:W-:-:S03]  /*7100*/  IMAD.WIDE.U32 R2, R33, c[0x0][0x2d8], RZ ;  /* 0x0000b60021027a25 */ /* 0x008fc600078e00ff */
[----:B------:R3:W-:Y:S04]  /*7110*/  STS.U16 [R55+0xc], R77 ;  /* 0x00000c4d37007388 */ /* 0x0007e80000000400 */
[----:B------:R5:W-:Y:S01]  /*7120*/  STS.U16 [R55+0xe], R5 ;  /* 0x00000e0537007388 */ /* 0x000be20000000400 */
[----:B------:R-:W-:-:S06]  /*7130*/  NOP ;  /* 0x0000000000007918 */ /* 0x000fcc0000000000 */
[----:B------:R-:W-:Y:S01]  /*7140*/  LDS.U16 R17, [R54] ;  /* 0x0000000036117984 */ /* 0x000fe20000000400 */
[----:B----4-:R-:W-:Y:S01]  /*7150*/  IMAD R4, R32, c[0x0][0x2d8], RZ ;  /* 0x0000b60020047a24 */ /* 0x010fe200078e02ff */
[----:B---3--:R-:W-:Y:S01]  /*7160*/  IADD3 R77, R49, -c[0x0][0x174], RZ ;  /* 0x80005d00314d7a10 */ /* 0x008fe20007ffe0ff */
[----:B-----5:R-:W-:Y:S01]  /*7170*/  IMAD R5, R29, c[0x0][0x2e0], RZ ;  /* 0x0000b8001d057a24 */ /* 0x020fe200078e02ff */
[----:B------:R-:W-:Y:S01]  /*7180*/  LDS.U16 R19, [R27+0x40] ;  /* 0x000040001b137984 */ /* 0x000fe20000000400 */
[----:B------:R-:W-:Y:S02]  /*7190*/  IMAD R7, R33, c[0x0][0x2dc], R4 ;  /* 0x0000b70021077a24 */ /* 0x000fe400078e0204 */
[----:B------:R-:W-:Y:S01]  /*71a0*/  IMAD R4, R28, c[0x0][0x2e4], R5 ;  /* 0x0000b9001c047a24 */ /* 0x000fe200078e0205 */
[----:B------:R-:W-:Y:S01]  /*71b0*/  LDS.U16 R21, [R26+0x80] ;  /* 0x000080001a157984 */ /* 0x000fe20000000400 */
[----:B------:R-:W-:Y:S01]  /*71c0*/  LEA.HI.X R5, R52, c[0x0][0x334], R16, 0x1, P1 ;  /* 0x0000cd0034057a11 */ /* 0x000fe200008f0c10 */
[----:B------:R-:W-:Y:S01]  /*71d0*/  IMAD R77, R77, -0x100, RZ ;  /* 0xffffff004d4d7824 */ /* 0x000fe200078e02ff */
[----:B------:R-:W-:Y:S01]  /*71e0*/  IADD3 R3, R3, R7, RZ ;  /* 0x0000000703037210 */ /* 0x000fe20007ffe0ff */
[----:B------:R-:W-:Y:S03]  /*71f0*/  LDS.U16 R57, [R25+0xc0] ;  /* 0x0000c00019397984 */ /* 0x000fe60000000400 */
[----:B------:R-:W-:Y:S01]  /*7200*/  SHF.R.S32.HI R79, RZ, 0x1f, R77 ;  /* 0x0000001fff4f7819 */ /* 0x000fe2000001144d */
[----:B------:R-:W-:Y:S01]  /*7210*/  LDS.U16 R59, [R24+0x100] ;  /* 0x00010000183b7984 */ /* 0x000fe20000000400 */
[----:B------:R-:W-:-:S03]  /*7220*/  IMAD.WIDE.U32 R2, R28, c[0x0][0x2e0], R2 ;  /* 0x0000b8001c027a25 */ /* 0x000fc600078e0002 */
[----:B------:R-:W-:Y:S02]  /*7230*/  LDS.U16 R61, [R23+0x140] ;  /* 0x00014000173d7984 */ /* 0x000fe40000000400 */
[----:B------:R-:W-:Y:S02]  /*7240*/  IADD3 R2, P2, R77, R2, RZ ;  /* 0x000000024d027210 */ /* 0x000fe40007f5e0ff */
[----:B------:R-:W-:Y:S02]  /*7250*/  LDS.U16 R71, [R22+0x180] ;  /* 0x0001800016477984 */ /* 0x000fe40000000400 */
[----:B------:R-:W-:Y:S02]  /*7260*/  IADD3.X R3, R79, R4, R3, P2, !PT ;  /* 0x000000044f037210 */ /* 0x000fe400017fe403 */
[----:B------:R-:W-:Y:S01]  /*7270*/  LDS.U16 R73, [R0+0x1c0] ;  /* 0x0001c00000497984 */ /* 0x000fe20000000400 */
[----:B------:R-:W-:Y:S02]  /*7280*/  LEA R14, P3, R2, R15, 0x1 ;  /* 0x0000000f020e7211 */ /* 0x000fe400078608ff */
[----:B------:R-:W-:Y:S01]  /*7290*/  IADD3 R4, P2, R52, R51, RZ ;  /* 0x0000003334047210 */ /* 0x000fe20007f5e0ff */
[----:B------:R-:W-:Y:S01]  /*72a0*/  @!P0 STS [0x210], R53 ;  /* 0x00021035ff008388 */ /* 0x000fe20000000800 */
[----:B------:R-:W-:-:S02]  /*72b0*/  LEA.HI.X R15, R2, R5, R3, 0x1, P3 ;  /* 0x00000005020f7211 */ /* 0x000fc400018f0c03 */
[----:B------:R-:W-:Y:S01]  /*72c0*/  LEA.HI.X.SX32 R5, R51, R16, 0x1, P2 ;  /* 0x0000001033057211 */ /* 0x000fe200010f0eff */
[----:B------:R-:W-:Y:S06]  /*72d0*/  BAR.SYNC.DEFER_BLOCKING 0x0 ;  /* 0x0000000000007b1d */ /* 0x000fec0000010000 */
[----:B------:R-:W3:Y:S02]  /*72e0*/  LDS R75, [0x210] ;  /* 0x00021000ff4b7984 */ /* 0x000ee40000000800 */
[----:B---3--:R-:W-:-:S13]  /*72f0*/  ISETP.GE.AND P1, PT, R52, R75, PT ;  /* 0x0000004b3400720c */ /* 0x008fda0003f26270 */
        /* <DEDUP_REMOVED lines=10> */
.L_x_11849:
[----:B------:R-:W-:Y:S05]  /*73a0*/  BSYNC B0 ;  /* 0x0000000000007941 */ /* 0x000fea0003800000 */
.L_x_11848:
        /* <DEDUP_REMOVED lines=17> */
[----:B------:R4:W-:Y:S01]  /*74c0*/  @!P5 STG.E.U16 [R14.64+-0x180], R21 ;  /* 0xfffe80150e00d986 */ /* 0x0009e2000c10150a */
[----:B------:R-:W-:Y:S01]  /*74d0*/  F2FP.PACK_AB R3, R67, R68 ;  /* 0x000000444303723e */ /* 0x000fe200000000ff */
[----:B------:R-:W-:Y:S01]  /*74e0*/  FADD.FTZ R69, R36, R69 ;  /* 0x0000004524457221 */ /* 0x000fe20000010000 */
[C---:B---3--:R-:W-:Y:S01]  /*74f0*/  PRMT R7, R2.reuse, 0x7610, R7 ;  /* 0x0000761002077816 */ /* 0x048fe20000000007 */
        /* <DEDUP_REMOVED lines=9> */
[----:B----4-:R-:W-:Y:S01]  /*7590*/  PRMT R21, R3, 0x7632, R21 ;  /* 0x0000763203157816 */ /* 0x010fe20000000015 */
[----:B------:R-:W-:-:S02]  /*75a0*/  FADD.FTZ R66, R67, R66 ;  /* 0x0000004243427221 */ /* 0x000fc40000010000 */
[----:B------:R-:W-:Y:S02]  /*75b0*/  @!P1 STG.E.U16 [R14.64+-0x80], R71 ;  /* 0xffff80470e009986 */ /* 0x000fe4000c10150a */
[----:B------:R-:W-:Y:S02]  /*75c0*/  FADD.FTZ R65, R66, R65 ;  /* 0x0000004142417221 */ /* 0x000fe40000010000 */
[----:B------:R3:W-:Y:S02]  /*75d0*/  @!P6 STG.E.U16 [R14.64+-0x40], R73 ;  /* 0xffffc0490e00e986 */ /* 0x0007e4000c10150a */
[----:B------:R-:W-:Y:S02]  /*75e0*/  FADD.FTZ R36, R65, R64 ;  /* 0x0000004041247221 */ /* 0x000fe40000010000 */
[----:B------:R-:W-:Y:S02]  /*75f0*/  BAR.SYNC.DEFER_BLOCKING 0x0 ;  /* 0x0000000000007b1d */ /* 0x000fe40000010000 */
[----:B------:R-:W-:Y:S01]  /*7600*/  FADD.FTZ R36, R36, R63 ;  /* 0x0000003f24247221 */ /* 0x000fe20000010000 */
[----:B---3--:R-:W-:-:S03]  /*7610*/  PRMT R14, R6, 0x7632, R14 ;  /* 0x00007632060e7816 */ /* 0x008fc6000000000e */
[----:B------:R-:W-:Y:S04]  /*7620*/  STS.U16 [R55], R7 ;  /* 0x0000000737007388 */ /* 0x000fe80000000400 */
[----:B------:R-:W-:Y:S04]  /*7630*/  STS.U16 [R55+0x2], R17 ;  /* 0x0000021137007388 */ /* 0x000fe80000000400 */
[----:B------:R-:W-:Y:S04]  /*7640*/  STS.U16 [R55+0x4], R3 ;  /* 0x0000040337007388 */ /* 0x000fe80000000400 */
[----:B------:R-:W-:Y:S04]  /*7650*/  STS.U16 [R55+0x6], R21 ;  /* 0x0000061537007388 */ /* 0x000fe80000000400 */
[----:B------:R3:W-:Y:S04]  /*7660*/  STS.U16 [R55+0x8], R2 ;  /* 0x0000080237007388 */ /* 0x0007e80000000400 */
[----:B------:R-:W-:Y:S04]  /*7670*/  STS.U16 [R55+0xa], R51 ;  /* 0x00000a3337007388 */ /* 0x000fe80000000400 */
[----:B------:R4:W-:Y:S01]  /*7680*/  STS.U16 [R55+0xc], R6 ;  /* 0x00000c0637007388 */ /* 0x0009e20000000400 */
[----:B---3--:R-:W-:-:S03]  /*7690*/  IMAD.WIDE.U32 R2, R33, c[0x0][0x2f8], RZ ;  /* 0x0000be0021027a25 */ /* 0x008fc600078e00ff */
[----:B------:R-:W-:Y:S01]  /*76a0*/  STS.U16 [R55+0xe], R14 ;  /* 0x00000e0e37007388 */ /* 0x000fe20000000400 */
[----:B------:R-:W-:-:S06]  /*76b0*/  NOP ;  /* 0x0000000000007918 */ /* 0x000fcc0000000000 */
[----:B------:R-:W-:Y:S01]  /*76c0*/  LDS.U16 R15, [R54] ;  /* 0x00000000360f7984 */ /* 0x000fe20000000400 */
[----:B----4-:R-:W-:-:S03]  /*76d0*/  IMAD R6, R32, c[0x0][0x2f8], RZ ;  /* 0x0000be0020067a24 */ /* 0x010fc600078e02ff */
        /* <DEDUP_REMOVED lines=11> */
[----:B------:R-:W3:Y:S02]  /*7790*/  LDS R55, [0x210] ;  /* 0x00021000ff377984 */ /* 0x000ee40000000800 */
[----:B---3--:R-:W-:-:S02]  /*77a0*/  ISETP.GE.AND P0, PT, R52, R55, PT ;  /* 0x000000373400720c */ /* 0x008fc40003f06270 */
        /* <DEDUP_REMOVED lines=12> */
.L_x_11851:
[----:B------:R-:W-:Y:S05]  /*7870*/  BSYNC B0 ;  /* 0x0000000000007941 */ /* 0x000fea0003800000 */
.L_x_11850:
[----:B------:R-:W-:Y:S01]  /*7880*/  MOV R3, R57 ;  /* 0x0000003900037202 */ /* 0x000fe20000000f00 */
[----:B------:R-:W-:Y:S01]  /*7890*/  IMAD R5, R29, c[0x0][0x300], RZ ;  /* 0x0000c0001d057a24 */ /* 0x000fe200078e02ff */
[----:B------:R-:W-:Y:S02]  /*78a0*/  LEA R0, P4, R52, c[0x0][0x340], 0x1 ;  /* 0x0000d00034007a11 */ /* 0x000fe400078808ff */
[-C--:B------:R-:W-:Y:S01]  /*78b0*/  ISETP.GE.AND P0, PT, R18, R55.reuse, PT ;  /* 0x000000371200720c */ /* 0x080fe20003f06270 */
[----:B------:R-:W-:Y:S01]  /*78c0*/  IMAD.WIDE.U32 R2, R28, c[0x0][0x300], R2 ;  /* 0x0000c0001c027a25 */ /* 0x000fe200078e0002 */
[----:B------:R-:W-:Y:S02]  /*78d0*/  LEA.HI.X R4, R52, c[0x0][0x344], R53, 0x1, P4 ;  /* 0x0000d10034047a11 */ /* 0x000fe400020f0c35 */
[----:B------:R-:W-:Y:S01]  /*78e0*/  ISETP.GE.AND P1, PT, R20, R55, PT ;  /* 0x000000371400720c */ /* 0x000fe20003f26270 */
[----:B---3--:R-:W-:Y:S01]  /*78f0*/  IMAD R6, R28, c[0x0][0x304], R5 ;  /* 0x0000c1001c067a24 */ /* 0x008fe200078e0205 */
        /* <DEDUP_REMOVED lines=8> */
[----:B------:R3:W-:Y:S01]  /*7980*/  @!P0 STG.E.U16 [R2.64], R27 ;  /* 0x0000001b02008986 */ /* 0x0007e2000c10150a */
[----:B------:R-:W-:Y:S02]  /*7990*/  ISETP.GE.AND P5, PT, R62, R55, PT ;  /* 0x000000373e00720c */ /* 0x000fe40003fa6270 */
[----:B------:R-:W-:Y:S01]  /*79a0*/  ISETP.GT.AND P0, PT, R164, 0x1, PT ;  /* 0x00000001a400780c */ /* 0x000fe20003f04270 */
[----:B------:R3:W-:Y:S01]  /*79b0*/  @!P1 STG.E.U16 [R2.64+0x40], R17 ;  /* 0x0000401102009986 */ /* 0x0007e2000c10150a */
[----:B------:R-:W-:Y:S02]  /*79c0*/  IADD3 R39, P1, R39, -0x400, RZ ;  /* 0xfffffc0027277810 */ /* 0x000fe40007f3e0ff */
[----:B------:R-:W-:Y:S01]  /*79d0*/  IADD3 R49, R49, 0x1, RZ ;  /* 0x0000000131317810 */ /* 0x000fe20007ffe0ff */
[----:B------:R3:W-:Y:S01]  /*79e0*/  @!P2 STG.E.U16 [R2.64+0x80], R25 ;  /* 0x000080190200a986 */ /* 0x0007e2000c10150a */
[----:B------:R-:W-:-:S02]  /*79f0*/  IADD3 R47, P2, R47, -0x400, RZ ;  /* 0xfffffc002f2f7810 */ /* 0x000fc40007f5e0ff */
[----:B------:R-:W-:Y:S01]  /*7a00*/  IADD3.X R46, R46, -0x1, RZ, P1, !PT ;  /* 0xffffffff2e2e7810 */ /* 0x000fe20000ffe4ff */
        /* <DEDUP_REMOVED lines=13> */
.L_x_11799:
[----:B------:R-:W-:Y:S02]  /*7ae0*/  ISETP.NE.U32.AND P0, PT, RZ, c[0x0][0x328], PT ;  /* 0x0000ca00ff007a0c */ /* 0x000fe40003f05070 */
[----:B------:R-:W-:-:S02]  /*7af0*/  ISETP.NE.U32.AND P2, PT, RZ, c[0x0][0x348], PT ;  /* 0x0000d200ff007a0c */ /* 0x000fc40003f45070 */
[----:B------:R-:W-:Y:S02]  /*7b00*/  ISETP.NE.AND.EX P1, PT, RZ, c[0x0][0x32c], PT, P0 ;  /* 0x0000cb00ff007a0c */ /* 0x000fe40003f25300 */
[----:B------:R-:W-:-:S11]  /*7b10*/  ISETP.NE.AND.EX P0, PT, RZ, c[0x0][0x34c], PT, P2 ;  /* 0x0000d300ff007a0c */ /* 0x000fd60003f05320 */
[----:B------:R-:W-:Y:S05]  /*7b20*/  @!P1 BRA `(.L_x_11853) ;  /* 0x0000014000009947 */ /* 0x000fea0003800000 */
[----:B---3--:R-:W3:Y:S01]  /*7b30*/  SHFL.DOWN P1, R3, R34, 0x1, 0x1f ;  /* 0x08201f0022037f89 */ /* 0x008ee20000020000 */
[----:B------:R-:W-:Y:S03]  /*7b40*/  BSSY B0, `(.L_x_11853) ;  /* 0x0000012000007945 */ /* 0x000fe60003800000 */
[----:B------:R-:W4:Y:S01]  /*7b50*/  S2R R4, SR_LANEID ;  /* 0x0000000000047919 */ /* 0x000f220000000000 */
[----:B---3--:R-:W-:Y:S01]  /*7b60*/  @P1 FADD R3, R3, R34 ;  /* 0x0000002203031221 */ /* 0x008fe20000000000 */
[----:B----4-:R-:W-:-:S04]  /*7b70*/  ISETP.NE.AND P2, PT, R4, RZ, PT ;  /* 0x000000ff0400720c */ /* 0x010fc80003f45270 */
[----:B------:R-:W3:Y:S04]  /*7b80*/  SHFL.DOWN P1, R0, R3, 0x2, 0x1f ;  /* 0x08401f0003007f89 */ /* 0x000ee80000020000 */
[----:B------:R-:W4:Y:S01]  /*7b90*/  S2R R4, SR_TID.X ;  /* 0x0000000000047919 */ /* 0x000f220000002100 */
[----:B---3--:R-:W-:-:S05]  /*7ba0*/  @P1 FADD R0, R3, R0 ;  /* 0x0000000003001221 */ /* 0x008fca0000000000 */
[----:B------:R-:W3:Y:S02]  /*7bb0*/  SHFL.DOWN P1, R5, R0, 0x4, 0x1f ;  /* 0x08801f0000057f89 */ /* 0x000ee40000020000 */
[----:B---3--:R-:W-:-:S05]  /*7bc0*/  @P1 FADD R5, R0, R5 ;  /* 0x0000000500051221 */ /* 0x008fca0000000000 */
[----:B------:R-:W3:Y:S02]  /*7bd0*/  SHFL.DOWN P1, R2, R5, 0x8, 0x1f ;  /* 0x09001f0005027f89 */ /* 0x000ee40000020000 */
[----:B---3--:R-:W-:-:S05]  /*7be0*/  @P1 FADD R2, R5, R2 ;  /* 0x0000000205021221 */ /* 0x008fca0000000000 */
[----:B------:R-:W3:Y:S02]  /*7bf0*/  SHFL.DOWN P1, R7, R2, 0x10, 0x1f ;  /* 0x0a001f0002077f89 */ /* 0x000ee40000020000 */
[----:B---3--:R-:W-:Y:S01]  /*7c00*/  @P1 FADD R7, R2, R7 ;  /* 0x0000000702071221 */ /* 0x008fe20000000000 */
[----:B----4-:R-:W-:-:S04]  /*7c10*/  ISETP.NE.AND P1, PT, R4, RZ, PT ;  /* 0x000000ff0400720c */ /* 0x010fc80003f25270 */
[----:B------:R3:W-:Y:S04]  /*7c20*/  @!P2 STS [0x18c4], R7 ;  /* 0x0018c407ff00a388 */ /* 0x0007e80000000800 */
[----:B------:R-:W-:Y:S06]  /*7c30*/  BAR.SYNC.DEFER_BLOCKING 0x0 ;  /* 0x0000000000007b1d */ /* 0x000fec0000010000 */
[----:B------:R-:W-:Y:S05]  /*7c40*/  @P1 BRA `(.L_x_11854) ;  /* 0x0000001000001947 */ /* 0x000fea0003800000 */
[----:B---3--:R3:W-:Y:S02]  /*7c50*/  RED.E.ADD.F32.FTZ.RN.STRONG.GPU [R10.64], R7 ;  /* 0x000000070a00798e */ /* 0x0087e4000c10e78a */
.L_x_11854:
[----:B---3--:R-:W-:Y:S05]  /*7c60*/  BSYNC B0 ;  /* 0x0000000000007941 */ /* 0x008fea0003800000 */
.L_x_11853:
[----:B------:R-:W-:Y:S01]  /*7c70*/  BSSY B0, `(.L_x_11855) ;  /* 0x0000018000007945 */ /* 0x000fe20003800000 */
[----:B------:R-:W-:Y:S05]  /*7c80*/  @!P0 BRA `(.L_x_11856) ;  /* 0x0000015000008947 */ /* 0x000fea0003800000 */
[----:B------:R-:W-:Y:S06]  /*7c90*/  BAR.SYNC.DEFER_BLOCKING 0x0 ;  /* 0x0000000000007b1d */ /* 0x000fec0000010000 */
[----:B---3--:R-:W3:Y:S04]  /*7ca0*/  SHFL.DOWN P0, R3, R36, 0x1, 0x1f ;  /* 0x08201f0024037f89 */ /* 0x008ee80000000000 */
[----:B------:R-:W4:Y:S04]  /*7cb0*/  S2R R4, SR_LANEID ;  /* 0x0000000000047919 */ /* 0x000f280000000000 */
[----:B------:R-:W2:Y:S01]  /*7cc0*/  S2R R11, SR_TID.X ;  /* 0x00000000000b7919 */ /* 0x000ea20000002100 */
        /* <DEDUP_REMOVED lines=10> */
[----:B--2---:R-:W-:-:S04]  /*7d70*/  ISETP.NE.AND P0, PT, R11, RZ, PT ;  /* 0x000000ff0b00720c */ /* 0x004fc80003f05270 */
[----:B------:R2:W-:Y:S04]  /*7d80*/  @!P1 STS [0x18c4], R7 ;  /* 0x0018c407ff009388 */ /* 0x0005e80000000800 */
[----:B------:R-:W-:Y:S06]  /*7d90*/  BAR.SYNC.DEFER_BLOCKING 0x0 ;  /* 0x0000000000007b1d */ /* 0x000fec0000010000 */
[----:B------:R-:W-:Y:S05]  /*7da0*/  @P0 BRA `(.L_x_11857) ;  /* 0x0000004000000947 */ /* 0x000fea0003800000 */
[----:B--2---:R2:W-:Y:S01]  /*7db0*/  RED.E.ADD.F32.FTZ.RN.STRONG.GPU [R8.64], R7 ;  /* 0x000000070800798e */ /* 0x0045e2000c10e78a */
[----:B------:R-:W-:Y:S01]  /*7dc0*/  HFMA2.MMA R11, -RZ, RZ, 0, 0 ;  /* 0x00000000ff0b7435 */ /* 0x000fe200000001ff */
[----:B------:R-:W-:Y:S05]  /*7dd0*/  BRA `(.L_x_11857) ;  /* 0x0000001000007947 */ /* 0x000fea0003800000 */
.L_x_11856:
[----:B------:R-:W4:Y:S02]  /*7de0*/  S2R R11, SR_TID.X ;  /* 0x00000000000b7919 */ /* 0x000f240000002100 */
.L_x_11857:
[----:B--2---:R-:W-:Y:S05]  /*7df0*/  BSYNC B0 ;  /* 0x0000000000007941 */ /* 0x004fea0003800000 */
.L_x_11855:
[----:B----4-:R-:W-:-:S13]  /*7e00*/  ISETP.GE.AND P0, PT, R11, c[0x0][0x16c], PT ;  /* 0x00005b000b007a0c */ /* 0x010fda0003f06270 */
[----:B------:R-:W-:Y:S05]  /*7e10*/  @P0 EXIT ;  /* 0x000000000000094d */ /* 0x000fea0003800000 */
[----:B------:R-:W-:Y:S02]  /*7e20*/  IMAD R29, R29, c[0x0][0x288], RZ ;  /* 0x0000a2001d1d7a24 */ /* 0x000fe400078e02ff */
[----:B------:R-:W-:-:S04]  /*7e30*/  IMAD.WIDE.U32 R4, R28, c[0x0][0x288], RZ ;  /* 0x0000a2001c047a25 */ /* 0x000fc800078e00ff */
[----:B------:R-:W-:-:S05]  /*7e40*/  IMAD R13, R28, c[0x0][0x28c], R29 ;  /* 0x0000a3001c0d7a24 */ /* 0x000fca00078e021d */
[----:B------:R-:W-:Y:S02]  /*7e50*/  IADD3 R13, R5, R13, RZ ;  /* 0x0000000d050d7210 */ /* 0x000fe40007ffe0ff */
.L_x_11858:
[----:B--2---:R2:W4:Y:S01]  /*7e60*/  LDS.64 R8, [R11.X8+0x3e10] ;  /* 0x003e10000b087984 */ /* 0x0045220000008a00 */
[----:B------:R-:W-:Y:S01]  /*7e70*/  SHF.R.S32.HI R0, RZ, 0x1f, R11 ;  /* 0x0000001fff007819 */ /* 0x000fe2000001140b */
[----:B------:R-:W-:Y:S01]  /*7e80*/  YIELD ;  /* 0x0000000000007946 */ /* 0x000fe20003800000 */
[----:B---3--:R-:W-:Y:S02]  /*7e90*/  MOV R2, R4 ;  /* 0x0000000400027202 */ /* 0x008fe40000000f00 */
[----:B------:R-:W-:Y:S01]  /*7ea0*/  MOV R3, R13 ;  /* 0x0000000d00037202 */ /* 0x000fe20000000f00 */
[----:B------:R-:W-:-:S04]  /*7eb0*/  IMAD R0, R0, c[0x0][0x290], RZ ;  /* 0x0000a40000007a24 */ /* 0x000fc800078e02ff */
[----:B------:R-:W-:-:S04]  /*7ec0*/  IMAD.WIDE.U32 R6, R11, c[0x0][0x290], R2 ;  /* 0x0000a4000b067a25 */ /* 0x000fc800078e0002 */
[C---:B------:R-:W-:Y:S01]  /*7ed0*/  IMAD R3, R11.reuse, c[0x0][0x294], R0 ;  /* 0x0000a5000b037a24 */ /* 0x040fe200078e0200 */
[----:B------:R-:W-:Y:S02]  /*7ee0*/  LEA R2, P0, R6, c[0x0][0x310], 0x3 ;  /* 0x0000c40006027a11 */ /* 0x000fe400078018ff */
[----:B--2---:R-:W-:Y:S02]  /*7ef0*/  IADD3 R11, R11, c[0x0][0x0], RZ ;  /* 0x000000000b0b7a10 */ /* 0x004fe40007ffe0ff */
[----:B------:R-:W-:-:S04]  /*7f00*/  IADD3 R3, R7, R3, RZ ;  /* 0x0000000307037210 */ /* 0x000fc80007ffe0ff */
[----:B------:R-:W-:Y:S02]  /*7f10*/  LEA.HI.X R3, R6, c[0x0][0x314], R3, 0x3, P0 ;  /* 0x0000c50006037a11 */ /* 0x000fe400000f1c03 */
[----:B------:R-:W-:-:S03]  /*7f20*/  ISETP.GE.AND P0, PT, R11, c[0x0][0x16c], PT ;  /* 0x00005b000b007a0c */ /* 0x000fc60003f06270 */
[----:B----4-:R2:W-:Y:S04]  /*7f30*/  RED.E.ADD.F32.FTZ.RN.STRONG.GPU [R2.64], R8 ;  /* 0x000000080200798e */ /* 0x0105e8000c10e78a */
[----:B------:R2:W-:Y:S06]  /*7f40*/  RED.E.ADD.F32.FTZ.RN.STRONG.GPU [R2.64+0x4], R9 ;  /* 0x000004090200798e */ /* 0x0005ec000c10e78a */
[----:B------:R-:W-:Y:S05]  /*7f50*/  @!P0 BRA `(.L_x_11858) ;  /* 0xffffff0000008947 */ /* 0x000fea000383ffff */
[----:B------:R-:W-:Y:S05]  /*7f60*/  EXIT ;  /* 0x000000000000794d */ /* 0x000fea0003800000 */
.L_x_11859:
        /* <DEDUP_REMOVED lines=9> */
.L_x_14732:


//--------------------- .text._Z25selective_scan_bwd_kernelI32Selective_Scan_bwd_kernel_traitsILi32ELi8ELb0ELb1ELb1ELb0ELb1EN3c104HalfENS1_7complexIfEEEEv12SSMParamsBwd --------------------------
	.section	.text._Z25selective_scan_bwd_kernelI32Selective_Scan_bwd_kernel_traitsILi32ELi8ELb0ELb1ELb1ELb0ELb1EN3c104HalfENS1_7complexIfEEEEv12SSMParamsBwd,"ax",@progbits
	.sectioninfo	@"SHI_REGISTERS=244"
	.align	128
        .global         _Z25selective_scan_bwd_kernelI32Selective_Scan_bwd_kernel_traitsILi32ELi8ELb0ELb1ELb1ELb0ELb1EN3c104HalfENS1_7complexIfEEEEv12SSMParamsBwd
        .type           _Z25selective_scan_bwd_kernelI32Selective_Scan_bwd_kernel_traitsILi32ELi8ELb0ELb1ELb1ELb0ELb1EN3c104HalfENS1_7complexIfEEEEv12SSMParamsBwd,@function
        .size           _Z25selective_scan_bwd_kernelI32Selective_Scan_bwd_kernel_traitsILi32ELi8ELb0ELb1ELb1ELb0ELb1EN3c104HalfENS1_7complexIfEEEEv12SSMParamsBwd,(.L_x_14733 - _Z25selective_scan_bwd_kernelI32Selective_Scan_bwd_kernel_traitsILi32ELi8ELb0ELb1ELb1ELb0ELb1EN3c104HalfENS1_7complexIfEEEEv12SSMParamsBwd)
        .other          _Z25selective_scan_bwd_kernelI32Selective_Scan_bwd_kernel_traitsILi32ELi8ELb0ELb1ELb1ELb0ELb1EN3c104HalfENS1_7complexIfEEEEv12SSMParamsBwd,@"STO_CUDA_ENTRY STV_DEFAULT"
_Z25selective_scan_bwd_kernelI32Selective_Scan_bwd_kernel_traitsILi32ELi8ELb0ELb1ELb1ELb0ELb1EN3c104HalfENS1_7complexIfEEEEv12SSMParamsBwd:
.text._Z25selective_scan_bwd_kernelI32Selective_Scan_bwd_kernel_traitsILi32ELi8ELb0ELb1ELb1ELb0ELb1EN3c104HalfENS1_7complexIfEEEEv12SSMParamsBwd:
[----:B------:R-:W-:Y:S02]  /*0000*/  MOV R1, c[0x0][0x28] ;  /* 0x00000a0000017a02 */ /* 0x000fe40000000f00 */
[----:B------:R-:W-:Y:S01]  /*0010*/  IABS R19, c[0x0][0x178] ;  /* 0x00005e0000137a13 */ /* 0x000fe20000000000 */
[----:B------:R-:W0:Y:S01]  /*0020*/  S2R R0, SR_CTAID.Y ;  /* 0x0000000000007919 */ /* 0x000e220000002600 */
[----:B------:R-:W-:Y:S01]  /*0030*/  ISETP.NE.U32.AND P0, PT, RZ, c[0x0][0x238], PT ;  /* 0x00008e00ff007a0c */ /* 0x000fe20003f05070 */
[----:B------:R-:W-:Y:S01]  /*0040*/  HFMA2.MMA R26, -RZ, RZ, 0, 0 ;  /* 0x00000000ff1a7435 */ /* 0x000fe200000001ff */
[----:B------:R-:W1:Y:S01]  /*0050*/  I2F.RP R8, R19 ;  /* 0x0000001300087306 */ /* 0x000e620000209400 */
[----:B------:R-:W-:Y:S01]  /*0060*/  ISETP.NE.U32.AND P1, PT, RZ, c[0x0][0x250], PT ;  /* 0x00009400ff007a0c */ /* 0x000fe20003f25070 */
[----:B------:R-:W-:Y:S01]  /*0070*/  ULDC.64 UR10, c[0x0][0x118] ;  /* 0x00004600000a7ab9 */ /* 0x000fe20000000a00 */
[----:B------:R-:W-:Y:S01]  /*0080*/  ISETP.NE.AND.EX P0, PT, RZ, c[0x0][0x23c], PT, P0 ;  /* 0x00008f00ff007a0c */ /* 0x000fe20003f05300 */
[----:B------:R-:W2:Y:S01]  /*0090*/  S2R R29, SR_CTAID.X ;  /* 0x00000000001d7919 */ /* 0x000ea20000002500 */
[----:B------:R-:W-:Y:S02]  /*00a0*/  ISETP.NE.AND.EX P1, PT, RZ, c[0x0][0x254], PT, P1 ;  /* 0x00009500ff007a0c */ /* 0x000fe40003f25310 */
[----:B------:R-:W-:Y:S01]  /*00b0*/  MOV R28, RZ ;  /* 0x000000ff001c7202 */ /* 0x000fe20000000f00 */
        /* <DEDUP_REMOVED lines=11> */
[----:B------:R-:W-:Y:S01]  /*0170*/  IABS R12, R0 ;  /* 0x00000000000c7213 */ /* 0x000fe20000000000 */
[----:B------:R-:W-:Y:S01]  /*0180*/  IMAD R21, R27, c[0x0][0x280], RZ ;  /* 0x0000a0001b157a24 */ /* 0x000fe200078e02ff */
[----:B------:R-:W-:Y:S01]  /*0190*/  ISETP.NE.AND P0, PT, RZ, c[0x0][0x178], PT ;  /* 0x00005e00ff007a0c */ /* 0x000fe20003f05270 */
[C---:B------:R-:W-:Y:S01]  /*01a0*/  IMAD R14, R30.reuse, c[0x0][0x190], RZ ;  /* 0x000064001e0e7a24 */ /* 0x040fe200078e02ff */
[----:B------:R-:W-:Y:S01]  /*01b0*/  CS2R R32, SRZ ;  /* 0x0000000000207805 */ /* 0x000fe2000001ff00 */
[C---:B------:R-:W-:Y:S01]  /*01c0*/  IMAD R16, R30.reuse, c[0x0][0x1b0], RZ ;  /* 0x00006c001e107a24 */ /* 0x040fe200078e02ff */
[----:B-1----:R-:W-:Y:S01]  /*01d0*/  HFMA2.MMA R6, -RZ, RZ, 0, 0 ;  /* 0x00000000ff067435 */ /* 0x002fe200000001ff */
[----:B------:R-:W-:Y:S01]  /*01e0*/  IMAD R15, R29, c[0x0][0x194], R14 ;  /* 0x000065001d0f7a24 */ /* 0x000fe200078e020e */
[----:B------:R-:W-:Y:S01]  /*01f0*/  MOV R14, c[0x0][0x174] ;  /* 0x00005d00000e7a02 */ /* 0x000fe20000000f00 */
[----:B--2---:R-:W-:-:S02]  /*0200*/  IMAD R4, R30, c[0x0][0x1d0], RZ ;  /* 0x000074001e047a24 */ /* 0x004fc400078e02ff */
[C---:B------:R-:W-:Y:S01]  /*0210*/  IMAD R17, R29.reuse, c[0x0][0x1b4], R16 ;  /* 0x00006d001d117a24 */ /* 0x040fe200078e0210 */
[----:B---3--:R-:W-:Y:S01]  /*0220*/  IADD3 R10, RZ, -R7, RZ ;  /* 0x80000007ff0a7210 */ /* 0x008fe20007ffe0ff */
[----:B------:R-:W-:Y:S02]  /*0230*/  IMAD R5, R29, c[0x0][0x1d4], R4 ;  /* 0x000075001d057a24 */ /* 0x000fe400078e0204 */
[----:B------:R-:W-:Y:S02]  /*0240*/  IMAD R21, R0, c[0x0][0x284], R21 ;  /* 0x0000a10000157a24 */ /* 0x000fe400078e0215 */
[----:B0-----:R-:W-:Y:S02]  /*0250*/  IMAD R3, R10, R19, RZ ;  /* 0x000000130a037224 */ /* 0x001fe400078e02ff */
[----:B------:R-:W-:Y:S02]  /*0260*/  IMAD R10, R30, c[0x0][0x278], RZ ;  /* 0x00009e001e0a7a24 */ /* 0x000fe400078e02ff */
        /* <DEDUP_REMOVED lines=8> */
[C---:B------:R-:W-:Y:S02]  /*02f0*/  IMAD R13, R29.reuse, c[0x0][0x27c], R10 ;  /* 0x00009f001d0d7a24 */ /* 0x040fe400078e020a */
[----:B------:R-:W-:Y:S02]  /*0300*/  IMAD R9, R29, c[0x0][0x1e4], R6 ;  /* 0x000079001d097a24 */ /* 0x000fe400078e0206 */
[----:B------:R-:W-:Y:S02]  /*0310*/  IMAD R12, R19, R4, R12 ;  /* 0x00000004130c7224 */ /* 0x000fe400078e020c */
[----:B------:R-:W-:-:S03]  /*0320*/  IMAD.WIDE.U32 R4, R29, c[0x0][0x1e0], RZ ;  /* 0x000078001d047a25 */ /* 0x000fc600078e00ff */
[----:B------:R-:W-:Y:S01]  /*0330*/  ISETP.GT.U32.AND P2, PT, R19, R12, PT ;  /* 0x0000000c1300720c */ /* 0x000fe20003f44070 */
[----:B------:R-:W-:Y:S01]  /*0340*/  IMAD.WIDE.U32 R6, R29, c[0x0][0x278], RZ ;  /* 0x00009e001d067a25 */ /* 0x000fe200078e00ff */
[----:B------:R-:W-:-:S03]  /*0350*/  IADD3 R5, R5, R9, RZ ;  /* 0x0000000905057210 */ /* 0x000fc60007ffe0ff */
[----:B------:R-:W-:Y:S01]  /*0360*/  IMAD.WIDE.U32 R10, R29, c[0x0][0x1b0], RZ ;  /* 0x00006c001d0a7a25 */ /* 0x000fe200078e00ff */
[----:B------:R-:W-:Y:S02]  /*0370*/  IADD3 R7, R7, R13, RZ ;  /* 0x0000000d07077210 */ /* 0x000fe40007ffe0ff */
[----:B------:R-:W-:Y:S01]  /*0380*/  LEA R13, R14, 0xffffff00, 0x8 ;  /* 0xffffff000e0d7811 */ /* 0x000fe200078e40ff */
[----:B------:R-:W-:Y:S01]  /*0390*/  IMAD.WIDE.U32 R8, R29, c[0x0][0x190], RZ ;  /* 0x000064001d087a25 */ /* 0x000fe200078e00ff */
[----:B------:R-:W-:-:S03]  /*03a0*/  IADD3 R11, R11, R17, RZ ;  /* 0x000000110b0b7210 */ /* 0x000fc60007ffe0ff */
[-C--:B------:R-:W-:Y:S01]  /*03b0*/  @!P2 IADD3 R12, R12, -R19.reuse, RZ ;  /* 0x800000130c0ca210 */ /* 0x080fe20007ffe0ff */
[----:B------:R-:W-:Y:S01]  /*03c0*/  IMAD.WIDE.U32 R4, R0, c[0x0][0x1e8], R4 ;  /* 0x00007a0000047a25 */ /* 0x000fe200078e0004 */
[----:B------:R-:W-:Y:S02]  /*03d0*/  @!P2 IADD3 R31, R31, 0x1, RZ ;  /* 0x000000011f1fa810 */ /* 0x000fe40007ffe0ff */
[----:B------:R-:W-:Y:S01]  /*03e0*/  ISETP.GE.U32.AND P1, PT, R12, R19, PT ;  /* 0x000000130c00720c */ /* 0x000fe20003f26070 */
[----:B------:R-:W-:Y:S01]  /*03f0*/  IMAD R19, R27, c[0x0][0x1e8], RZ ;  /* 0x00007a001b137a24 */ /* 0x000fe200078e02ff */
[----:B------:R-:W-:Y:S01]  /*0400*/  IADD3 R9, R9, R15, RZ ;  /* 0x0000000f09097210 */ /* 0x000fe20007ffe0ff */
[----:B------:R-:W-:Y:S01]  /*0410*/  IMAD R17, R27, c[0x0][0x1d8], RZ ;  /* 0x000076001b117a24 */ /* 0x000fe200078e02ff */
[----:B------:R-:W-:Y:S01]  /*0420*/  SHF.R.S32.HI R15, RZ, 0x1f, R13 ;  /* 0x0000001fff0f7819 */ /* 0x000fe2000001140d */
[----:B------:R-:W-:Y:S01]  /*0430*/  IMAD.WIDE.U32 R2, R0, c[0x0][0x1d8], R2 ;  /* 0x0000760000027a25 */ /* 0x000fe200078e0002 */
[----:B------:R-:W-:-:S03]  /*0440*/  IADD3 R39, P2, R13, R4, RZ ;  /* 0x000000040d277210 */ /* 0x000fc60007f5e0ff */
[C---:B------:R-:W-:Y:S02]  /*0450*/  IMAD R19, R0.reuse, c[0x0][0x1ec], R19 ;  /* 0x00007b0000137a24 */ /* 0x040fe400078e0213 */
[C---:B------:R-:W-:Y:S02]  /*0460*/  IMAD R17, R0.reuse, c[0x0][0x1dc], R17 ;  /* 0x0000770000117a24 */ /* 0x040fe400078e0211 */
[----:B------:R-:W-:Y:S01]  /*0470*/  @P1 IADD3 R31, R31, 0x1, RZ ;  /* 0x000000011f1f1810 */ /* 0x000fe20007ffe0ff */
[----:B------:R-:W-:Y:S01]  /*0480*/  IMAD.WIDE.U32 R6, R0, c[0x0][0x280], R6 ;  /* 0x0000a00000067a25 */ /* 0x000fe200078e0006 */
[----:B------:R-:W-:Y:S02]  /*0490*/  IADD3 R37, P1, R13, R2, RZ ;  /* 0x000000020d257210 */ /* 0x000fe40007f3e0ff */
[----:B------:R-:W-:Y:S02]  /*04a0*/  @!P3 IADD3 R31, -R31, RZ, RZ ;  /* 0x000000ff1f1fb210 */ /* 0x000fe40007ffe1ff */
[----:B------:R-:W-:-:S02]  /*04b0*/  @!P0 LOP3.LUT R31, RZ, c[0x0][0x178], RZ, 0x33, !PT ;  /* 0x00005e00ff1f8a12 */ /* 0x000fc400078e33ff */
[----:B------:R-:W-:Y:S02]  /*04c0*/  IADD3.X R4, R15, R5, R19, P2, !PT ;  /* 0x000000050f047210 */ /* 0x000fe400017fe413 */
[----:B------:R-:W-:Y:S01]  /*04d0*/  LEA R38, P0, R39, c[0x0][0x248], 0x1 ;  /* 0x0000920027267a11 */ /* 0x000fe200078008ff */
[----:B------:R-:W-:Y:S01]  /*04e0*/  IMAD.WIDE.U32 R8, R31, c[0x0][0x1a8], R8 ;  /* 0x00006a001f087a25 */ /* 0x000fe200078e0008 */
[----:B------:R-:W-:Y:S02]  /*04f0*/  IADD3.X R2, R15, R3, R17, P1, !PT ;  /* 0x000000030f027210 */ /* 0x000fe40000ffe411 */
[----:B------:R-:W-:Y:S01]  /*0500*/  LEA R35, P1, R37, c[0x0][0x240], 0x1 ;  /* 0x0000900025237a11 */ /* 0x000fe200078208ff */
[----:B------:R-:W-:Y:S01]  /*0510*/  IMAD.WIDE.U32 R10, R31, c[0x0][0x1c8], R10 ;  /* 0x000072001f0a7a25 */ /* 0x000fe200078e000a */
[----:B------:R-:W-:Y:S02]  /*0520*/  SHF.R.S32.HI R164, RZ, 0x1f, R31 ;  /* 0x0000001fffa47819 */ /* 0x000fe4000001141f */
        /* <DEDUP_REMOVED lines=13> */
[----:B------:R-:W-:Y:S01]  /*0600*/  ISETP.NE.U32.AND P1, PT, RZ, c[0x0][0x328], PT ;  /* 0x0000ca00ff007a0c */ /* 0x000fe20003f25070 */
[----:B------:R-:W-:Y:S01]  /*0610*/  CS2R R12, SRZ ;  /* 0x00000000000c7805 */ /* 0x000fe2000001ff00 */
[----:B------:R-:W-:Y:S02]  /*0620*/  ISETP.NE.U32.AND P2, PT, RZ, c[0x0][0x348], PT ;  /* 0x0000d200ff007a0c */ /* 0x000fe40003f45070 */
[----:B------:R-:W-:Y:S02]  /*0630*/  IADD3 R43, P5, R3, R8, RZ ;  /* 0x00000008032b7210 */ /* 0x000fe40007fbe0ff */
[----:B------:R-:W-:-:S02]  /*0640*/  SHF.R.S32.HI R2, RZ, 0x1f, R3 ;  /* 0x0000001fff027819 */ /* 0x000fc40000011403 */
[----:B------:R-:W-:Y:S02]  /*0650*/  IADD3 R5, R9, R5, RZ ;  /* 0x0000000509057210 */ /* 0x000fe40007ffe0ff */
[----:B------:R-:W-:Y:S02]  /*0660*/  IADD3 R3, P4, R3, R10, RZ ;  /* 0x0000000a03037210 */ /* 0x000fe40007f9e0ff */
[----:B------:R-:W-:Y:S02]  /*0670*/  IADD3 R7, R11, R7, RZ ;  /* 0x000000070b077210 */ /* 0x000fe40007ffe0ff */
[----:B------:R-:W-:Y:S02]  /*0680*/  ISETP.NE.AND.EX P1, PT, RZ, c[0x0][0x32c], PT, P1 ;  /* 0x0000cb00ff007a0c */ /* 0x000fe40003f25310 */
[----:B------:R-:W-:Y:S02]  /*0690*/  ISETP.NE.AND.EX P2, PT, RZ, c[0x0][0x34c], PT, P2 ;  /* 0x0000d300ff007a0c */ /* 0x000fe40003f45320 */
[----:B------:R-:W-:-:S02]  /*06a0*/  ISETP.GE.AND P3, PT, R14, 0x1, PT ;  /* 0x000000010e00780c */ /* 0x000fc40003f66270 */
[C---:B------:R-:W-:Y:S01]  /*06b0*/  IADD3.X R4, R2.reuse, R5, RZ, P5, !PT ;  /* 0x0000000502047210 */ /* 0x040fe20002ffe4ff */
[----:B------:R-:W-:Y:S01]  /*06c0*/  CS2R R14, SRZ ;  /* 0x00000000000e7805 */ /* 0x000fe2000001ff00 */
[----:B------:R-:W-:Y:S01]  /*06d0*/  IADD3.X R46, R2, R7, RZ, P4, !PT ;  /* 0x00000007022e7210 */ /* 0x000fe200027fe4ff */
[----:B------:R-:W-:Y:S01]  /*06e0*/  @P0 IMAD R2, R29, c[0x0][0x164], R0 ;  /* 0x000059001d020a24 */ /* 0x000fe200078e0200 */
[C---:B------:R-:W-:Y:S02]  /*06f0*/  LEA R42, P5, R43.reuse, c[0x0][0x228], 0x1 ;  /* 0x00008a002b2a7a11 */ /* 0x040fe400078a08ff */
        /* <DEDUP_REMOVED lines=14> */
[----:B------:R-:W-:Y:S01]  /*07e0*/  CS2R R32, SRZ ;  /* 0x0000000000207805 */ /* 0x000fe2000001ff00 */
[----:B------:R-:W-:Y:S02]  /*07f0*/  MOV R47, RZ ;  /* 0x000000ff002f7202 */ /* 0x000fe40000000f00 */
[----:B------:R-:W1:Y:S01]  /*0800*/  S2R R36, SR_LANEID ;  /* 0x0000000000247919 */ /* 0x000e620000000000 */
[----:B0-----:R-:W-:-:S02]  /*0810*/  SHF.L.U32 R45, R34, 0x3, RZ ;  /* 0x00000003222d7819 */ /* 0x001fc400000006ff */
[----:B------:R-:W-:Y:S02]  /*0820*/  LOP3.LUT R166, R34, 0x1f, RZ, 0xc0, !PT ;  /* 0x0000001f22a67812 */ /* 0x000fe400078ec0ff */
[----:B------:R-:W-:-:S04]  /*0830*/  LOP3.LUT R45, R45, 0xffffff00, RZ, 0xc0, !PT ;  /* 0xffffff002d2d7812 */ /* 0x000fc800078ec0ff */
[----:B------:R-:W-:-:S04]  /*0840*/  LOP3.LUT R48, R45, 0x1f, R34, 0xf8, !PT ;  /* 0x0000001f2d307812 */ /* 0x000fc800078ef822 */
[----:B-1----:R-:W-:Y:S02]  /*0850*/  SHF.R.S32.HI R49, RZ, 0x1f, R48 ;  /* 0x0000001fff317819 */ /* 0x002fe40000011430 */
.L_x_11918:
[----:B------:R-:W-:Y:S01]  /*0860*/  IADD3 R168, -R47, c[0x0][0x174], RZ ;  /* 0x00005d002fa87a10 */ /* 0x000fe20007ffe1ff */
[----:B------:R-:W-:Y:S01]  /*0870*/  BAR.SYNC.DEFER_BLOCKING 0x0 ;  /* 0x0000000000007b1d */ /* 0x000fe20000010000 */
[----:B0-----:R-:W-:Y:S02]  /*0880*/  LOP3.LUT R6, R48, 0x20, RZ, 0xfc, !PT ;  /* 0x0000002030067812 */ /* 0x001fe400078efcff */
[----:B------:R-:W-:Y:S02]  /*0890*/  LEA R10, R168, 0xffffff00, 0x8 ;  /* 0xffffff00a80a7811 */ /* 0x000fe400078e40ff */
[----:B------:R-:W-:Y:S02]  /*08a0*/  LOP3.LUT R18, R48, 0x40, RZ, 0xfc, !PT ;  /* 0x0000004030127812 */ /* 0x000fe400078efcff */
[----:B------:R-:W-:Y:S02]  /*08b0*/  IADD3 R51, -R10, c[0x0][0x168], RZ ;  /* 0x00005a000a337a10 */ /* 0x000fe40007ffe1ff */
[----:B------:R-:W-:-:S02]  /*08c0*/  LEA R8, P3, R48, R35, 0x1 ;  /* 0x0000002330087211 */ /* 0x000fc400078608ff */
[-C--:B------:R-:W-:Y:S02]  /*08d0*/  ISETP.GE.AND P0, PT, R48, R51.reuse, PT ;  /* 0x000000333000720c */ /* 0x080fe40003f06270 */
[-C--:B------:R-:W-:Y:S02]  /*08e0*/  ISETP.GE.AND P1, PT, R6, R51.reuse, PT ;  /* 0x000000330600720c */ /* 0x080fe40003f26270 */
[----:B------:R-:W-:Y:S02]  /*08f0*/  ISETP.GE.AND P2, PT, R18, R51, PT ;  /* 0x000000331200720c */ /* 0x000fe40003f46270 */
[----:B--2---:R-:W-:Y:S02]  /*0900*/  PRMT R3, RZ, 0x7610, R3 ;  /* 0x00007610ff037816 */ /* 0x004fe40000000003 */
[----:B------:R-:W-:Y:S02]  /*0910*/  LEA.HI.X R9, R48, R37, R49, 0x1, P3 ;  /* 0x0000002530097211 */ /* 0x000fe400018f0c31 */
[----:B------:R-:W-:-:S02]  /*0920*/  PRMT R56, RZ, 0x7610, R56 ;  /* 0x00007610ff387816 */ /* 0x000fc40000000038 */
[----:B------:R-:W-:Y:S01]  /*0930*/  PRMT R5, RZ, 0x7610, R5 ;  /* 0x00007610ff057816 */ /* 0x000fe20000000005 */
        /* <DEDUP_REMOVED lines=8> */
[----:B------:R-:W-:Y:S02]  /*09c0*/  LOP3.LUT R4, R48, 0xe0, RZ, 0xfc, !PT ;  /* 0x000000e030047812 */ /* 0x000fe400078efcff */
        /* <DEDUP_REMOVED lines=14> */
[----:B------:R-:W-:-:S02]  /*0ab0*/  LEA.HI.SX32 R54, R36, R36, 0x1b ;  /* 0x0000002424367211 */ /* 0x000fc400078fdaff */
[----:B------:R-:W-:Y:S02]  /*0ac0*/  IADD3 R21, R36, 0x20, RZ ;  /* 0x0000002024157810 */ /* 0x000fe40007ffe0ff */
[----:B------:R-:W-:Y:S02]  /*0ad0*/  SHF.L.U32 R54, R54, 0x1, RZ ;  /* 0x0000000136367819 */ /* 0x000fe400000006ff */
[----:B------:R-:W-:Y:S02]  /*0ae0*/  IADD3 R23, R36, 0x40, RZ ;  /* 0x0000004024177810 */ /* 0x000fe40007ffe0ff */
[-C--:B------:R-:W-:Y:S02]  /*0af0*/  LEA.HI.SX32 R21, R21, R36.reuse, 0x1b ;  /* 0x0000002415157211 */ /* 0x080fe400078fdaff */
[----:B------:R-:W-:Y:S02]  /*0b00*/  LEA.HI.SX32 R23, R23, R36, 0x1b ;  /* 0x0000002417177211 */ /* 0x000fe400078fdaff */
        /* <DEDUP_REMOVED lines=13> */
[C---:B------:R-:W-:Y:S02]  /*0be0*/  SHF.L.U32 R57, R48.reuse, 0x1, RZ ;  /* 0x0000000130397819 */ /* 0x040fe400000006ff */
[C---:B------:R-:W-:Y:S02]  /*0bf0*/  ISETP.GE.AND P6, PT, R48.reuse, R51, PT ;  /* 0x000000333000720c */ /* 0x040fe40003fc6270 */
[----:B------:R-:W-:Y:S02]  /*0c00*/  SHF.L.U64.HI R58, R48, 0x1, R49 ;  /* 0x00000001303a7819 */ /* 0x000fe40000010231 */
[----:B------:R-:W-:Y:S02]  /*0c10*/  IADD3 R8, P0, R38, R57, RZ ;  /* 0x0000003926087210 */ /* 0x000fe40007f1e0ff */
[----:B------:R-:W-:Y:S02]  /*0c20*/  ISETP.GE.AND P5, PT, R6, R51, PT ;  /* 0x000000330600720c */ /* 0x000fe40003fa6270 */
[----:B------:R-:W-:-:S02]  /*0c30*/  IADD3.X R9, R39, R58, RZ, P0, !PT ;  /* 0x0000003a27097210 */ /* 0x000fc400007fe4ff */
[-C--:B------:R-:W-:Y:S02]  /*0c40*/  ISETP.GE.AND P4, PT, R18, R51.reuse, PT ;  /* 0x000000331200720c */ /* 0x080fe40003f86270 */
[-C--:B------:R-:W-:Y:S02]  /*0c50*/  ISETP.GE.AND P3, PT, R20, R51.reuse, PT ;  /* 0x000000331400720c */ /* 0x080fe40003f66270 */
[-C--:B------:R-:W-:Y:S02]  /*0c60*/  ISETP.GE.AND P2, PT, R22, R51.reuse, PT ;  /* 0x000000331600720c */ /* 0x080fe40003f46270 */
[-C--:B------:R-:W-:Y:S02]  /*0c70*/  ISETP.GE.AND P1, PT, R24, R51.reuse, PT ;  /* 0x000000331800720c */ /* 0x080fe40003f26270 */
[----:B------:R-:W-:Y:S02]  /*0c80*/  ISETP.GE.AND P0, PT, R2, R51, PT ;  /* 0x000000330200720c */ /* 0x000fe40003f06270 */
[----:B------:R-:W-:-:S02]  /*0c90*/  PRMT R68, RZ, 0x7610, R68 ;  /* 0x00007610ff447816 */ /* 0x000fc40000000044 */
[----:B------:R-:W-:Y:S02]  /*0ca0*/  PRMT R72, RZ, 0x7610, R72 ;  /* 0x00007610ff487816 */ /* 0x000fe40000000048 */
[----:B------:R-:W-:Y:S01]  /*0cb0*/  PRMT R74, RZ, 0x7610, R74 ;  /* 0x00007610ff4a7816 */ /* 0x000fe2000000004a */
[----:B--2---:R0:W-:Y:S02]  /*0cc0*/  STS.U16 [R54], R3 ;  /* 0x0000000336007388 */ /* 0x0041e40000000400 */
[----:B0-----:R-:W-:-:S04]  /*0cd0*/  IADD3 R3, R36, 0xe0, RZ ;  /* 0x000000e024037810 */ /* 0x001fc80007ffe0ff */
[----:B------:R-:W-:Y:S01]  /*0ce0*/  LEA.HI.SX32 R3, R3, R36, 0x1b ;  /* 0x0000002403037211 */ /* 0x000fe200078fdaff */
[----:B---3--:R0:W-:Y:S03]  /*0cf0*/  STS.U16 [R53+0x40], R56 ;  /* 0x0000403835007388 */ /* 0x0081e60000000400 */
[----:B------:R-:W-:Y:S02]  /*0d00*/  SHF.L.U32 R70, R3, 0x1, RZ ;  /* 0x0000000103467819 */ /* 0x000fe400000006ff */
[----:B------:R-:W-:Y:S01]  /*0d10*/  SHF.L.U32 R3, R36, 0x3, RZ ;  /* 0x0000000324037819 */ /* 0x000fe200000006ff */
[----:B-1--4-:R1:W-:Y:S03]  /*0d20*/  STS.U16 [R50+0x80], R5 ;  /* 0x0000800532007388 */ /* 0x0123e60000000400 */
[----:B------:R-:W-:-:S02]  /*0d30*/  LEA.HI.SX32 R59, R3, R3, 0x1b ;  /* 0x00000003033b7211 */ /* 0x000fc400078fdaff */
[----:B0-----:R-:W-:Y:S01]  /*0d40*/  SHF.L.U32 R56, R21, 0x1, RZ ;  /* 0x0000000115387819 */ /* 0x001fe200000006ff */
[----:B------:R0:W-:Y:S01]  /*0d50*/  STS.U16 [R52+0xc0], R7 ;  /* 0x0000c00734007388 */ /* 0x0001e20000000400 */
[----:B------:R-:W-:-:S03]  /*0d60*/  SHF.L.U32 R59, R59, 0x1, RZ ;  /* 0x000000013b3b7819 */ /* 0x000fc600000006ff */
        /* <DEDUP_REMOVED lines=15> */
[----:B------:R-:W-:Y:S02]  /*0e60*/  PRMT R3, RZ, 0x7610, R3 ;  /* 0x00007610ff037816 */ /* 0x000fe40000000003 */
[----:B0-----:R-:W-:Y:S02]  /*0e70*/  PRMT R7, RZ, 0x7610, R7 ;  /* 0x00007610ff077816 */ /* 0x001fe40000000007 */
[----:B--2---:R-:W-:Y:S02]  /*0e80*/  PRMT R11, RZ, 0x7610, R11 ;  /* 0x00007610ff0b7816 */ /* 0x004fe4000000000b */
[----:B---3--:R-:W-:Y:S01]  /*0e90*/  PRMT R19, RZ, 0x7610, R19 ;  /* 0x00007610ff137816 */ /* 0x008fe20000000013 */
        /* <DEDUP_REMOVED lines=60> */
[----:B--2---:R-:W-:Y:S01]  /*1260*/  @!P0 MOV R76, R10 ;  /* 0x0000000a004c8202 */ /* 0x004fe20000000f00 */
[----:B------:R-:W-:Y:S01]  /*1270*/  @!P0 IMAD.WIDE.U32 R72, R29, c[0x0][0x1f0], R10 ;  /* 0x00007c001d488a25 */ /* 0x000fe200078e000a */
[----:B------:R-:W-:Y:S02]  /*1280*/  @!P0 MOV R77, R11 ;  /* 0x0000000b004d8202 */ /* 0x000fe40000000f00 */
[----:B------:R-:W-:Y:S01]  /*1290*/  IADD3 R9, R9, R67, RZ ;  /* 0x0000004309097210 */ /* 0x000fe20007ffe0ff */
[----:B-1----:R-:W-:Y:S01]  /*12a0*/  IMAD.WIDE.U32 R74, R29, c[0x0][0x200], RZ ;  /* 0x000080001d4a7a25 */ /* 0x002fe200078e00ff */
[----:B------:R-:W-:Y:S02]  /*12b0*/  @!P0 IADD3 R73, R67, R73, RZ ;  /* 0x0000004943498210 */ /* 0x000fe40007ffe0ff */
[----:B------:R-:W-:Y:S01]  /*12c0*/  IADD3 R67, R47, -c[0x0][0x174], RZ ;  /* 0x80005d002f437a10 */ /* 0x000fe20007ffe0ff */
[----:B------:R-:W-:Y:S01]  /*12d0*/  @!P0 IMAD.WIDE.U32 R76, R29, c[0x0][0x200], R76 ;  /* 0x000080001d4c8a25 */ /* 0x000fe200078e004c */
[----:B------:R-:W-:-:S02]  /*12e0*/  IADD3 R79, R75, R91, RZ ;  /* 0x0000005b4b4f7210 */ /* 0x000fc40007ffe0ff */
[----:B------:R-:W-:Y:S01]  /*12f0*/  MOV R78, R74 ;  /* 0x0000004a004e7202 */ /* 0x000fe20000000f00 */
[----:B------:R-:W-:Y:S01]  /*1300*/  IMAD R67, R67, -0x100, RZ ;  /* 0xffffff0043437824 */ /* 0x000fe200078e02ff */
[----:B------:R-:W-:Y:S01]  /*1310*/  @!P0 IADD3 R77, R91, R77, RZ ;  /* 0x0000004d5b4d8210 */ /* 0x000fe20007ffe0ff */
[----:B------:R-:W-:Y:S02]  /*1320*/  IMAD R91, R27, c[0x0][0x1f8], RZ ;  /* 0x00007e001b5b7a24 */ /* 0x000fe400078e02ff */
[----:B------:R-:W-:Y:S01]  /*1330*/  IMAD.WIDE.U32 R74, R0, c[0x0][0x1f8], R8 ;  /* 0x00007e00004a7a25 */ /* 0x000fe200078e0008 */
[----:B------:R-:W-:-:S03]  /*1340*/  SHF.R.S32.HI R68, RZ, 0x1f, R67 ;  /* 0x0000001fff447819 */ /* 0x000fc60000011443 */
[C---:B------:R-:W-:Y:S01]  /*1350*/  IMAD R93, R0.reuse, c[0x0][0x1fc], R91 ;  /* 0x00007f00005d7a24 */ /* 0x040fe200078e025b */
[----:B------:R-:W-:Y:S01]  /*1360*/  IADD3 R88, P1, R67, R74, RZ ;  /* 0x0000004a43587210 */ /* 0x000fe20007f3e0ff */
[----:B------:R-:W-:-:S04]  /*1370*/  @!P0 IMAD.WIDE.U32 R8, R0, c[0x0][0x1f8], R72 ;  /* 0x00007e0000088a25 */ /* 0x000fc800078e0048 */
[----:B------:R-:W-:Y:S02]  /*1380*/  IMAD R95, R27, c[0x0][0x208], RZ ;  /* 0x000082001b5f7a24 */ /* 0x000fe400078e02ff */
[----:B------:R-:W-:Y:S01]  /*1390*/  IMAD.WIDE.U32 R78, R0, c[0x0][0x208], R78 ;  /* 0x00008200004e7a25 */ /* 0x000fe200078e004e */
[----:B------:R-:W-:Y:S02]  /*13a0*/  IADD3.X R75, R68, R93, R75, P1, !PT ;  /* 0x0000005d444b7210 */ /* 0x000fe40000ffe44b */
[----:B------:R-:W-:Y:S01]  /*13b0*/  @!P0 IADD3 R92, P1, R48, R8, RZ ;  /* 0x00000008305c8210 */ /* 0x000fe20007f3e0ff */
[C---:B------:R-:W-:Y:S01]  /*13c0*/  IMAD R95, R0.reuse, c[0x0][0x20c], R95 ;  /* 0x00008300005f7a24 */ /* 0x040fe200078e025f */
[----:B------:R-:W-:Y:S01]  /*13d0*/  IADD3 R78, P2, R67, R78, RZ ;  /* 0x0000004e434e7210 */ /* 0x000fe20007f5e0ff */
[----:B------:R-:W-:Y:S01]  /*13e0*/  @!P0 IMAD.WIDE.U32 R72, R0, c[0x0][0x208], R76 ;  /* 0x0000820000488a25 */ /* 0x000fe200078e004c */
[----:B------:R-:W-:Y:S02]  /*13f0*/  LEA R77, P4, R48, c[0x0][0x258], 0x1 ;  /* 0x00009600304d7a11 */ /* 0x000fe400078808ff */
[----:B------:R-:W-:-:S02]  /*1400*/  @!P0 IADD3.X R93, R49, R9, R93, P1, !PT ;  /* 0x00000009315d8210 */ /* 0x000fc40000ffe45d */
[----:B------:R-:W-:Y:S02]  /*1410*/  IADD3.X R79, R68, R95, R79, P2, !PT ;  /* 0x0000005f444f7210 */ /* 0x000fe400017fe44f */
[----:B------:R-:W-:Y:S02]  /*1420*/  LEA.HI.X R9, R48, c[0x0][0x25c], R49, 0x1, P4 ;  /* 0x0000970030097a11 */ /* 0x000fe400020f0c31 */
        /* <DEDUP_REMOVED lines=77> */
[----:B------:R-:W-:Y:S02]  /*1900*/  PRMT R91, RZ, 0x7610, R91 ;  /* 0x00007610ff5b7816 */ /* 0x000fe4000000005b */
[----:B------:R-:W-:Y:S01]  /*1910*/  PRMT R93, RZ, 0x7610, R93 ;  /* 0x00007610ff5d7816 */ /* 0x000fe2000000005d */
        /* <DEDUP_REMOVED lines=11> */
[----:B---3--:R-:W-:Y:S01]  /*19d0*/  HADD2.F32 R110, -RZ, R8.H0_H0 ;  /* 0x20000008ff6e7230 */ /* 0x008fe20000004100 */
[----:B0-----:R-:W-:Y:S02]  /*19e0*/  FMUL.FTZ R72, R98, -1.4426950216293334961 ;  /* 0xbfb8aa3b62487820 */ /* 0x001fe40000410000 */
[----:B------:R-:W-:Y:S01]  /*19f0*/  FMUL.FTZ R8, R108, -1.4426950216293334961 ;  /* 0xbfb8aa3b6c087820 */ /* 0x000fe20000410000 */
[----:B------:R-:W-:Y:S01]  /*1a00*/  HADD2.F32 R99, -RZ, R75.H0_H0 ;  /* 0x2000004bff637230 */ /* 0x000fe20000004100 */
[----:B------:R0:W1:Y:S04]  /*1a10*/  MUFU.EX2 R73, R72 ;  /* 0x0000004800497308 */ /* 0x0000680000000800 */
[----:B------:R-:W-:-:S04]  /*1a20*/  FMUL.FTZ R74, R99, -1.4426950216293334961 ;  /* 0xbfb8aa3b634a7820 */ /* 0x000fc80000410000 */
[----:B------:R-:W-:Y:S01]  /*1a30*/  MUFU.EX2 R103, R8 ;  /* 0x0000000800677308 */ /* 0x000fe20000000800 */
[----:B0-----:R-:W-:-:S07]  /*1a40*/  FMUL.FTZ R72, R110, -1.4426950216293334961 ;  /* 0xbfb8aa3b6e487820 */ /* 0x001fce0000410000 */
[----:B------:R-:W-:Y:S01]  /*1a50*/  MUFU.EX2 R106, R72 ;  /* 0x00000048006a7308 */ /* 0x000fe20000000800 */
[----:B------:R-:W-:-:S07]  /*1a60*/  HADD2.F32 R100, -RZ, R86.H0_H0 ;  /* 0x20000056ff647230 */ /* 0x000fce0000004100 */
[----:B------:R-:W0:Y:S01]  /*1a70*/  MUFU.EX2 R74, R74 ;  /* 0x0000004a004a7308 */ /* 0x000e220000000800 */
[----:B------:R-:W-:Y:S01]  /*1a80*/  HADD2.F32 R102, -RZ, R87.H0_H0 ;  /* 0x20000057ff667230 */ /* 0x000fe20000004100 */
[----:B------:R-:W-:Y:S01]  /*1a90*/  FMUL.FTZ R75, R100, -1.4426950216293334961 ;  /* 0xbfb8aa3b644b7820 */ /* 0x000fe20000410000 */
[----:B------:R-:W-:-:S03]  /*1aa0*/  HADD2.F32 R104, -RZ, R89.H0_H0 ;  /* 0x20000059ff687230 */ /* 0x000fc60000004100 */
[----:B------:R-:W-:Y:S02]  /*1ab0*/  FMUL.FTZ R76, R102, -1.4426950216293334961 ;  /* 0xbfb8aa3b664c7820 */ /* 0x000fe40000410000 */
[----:B------:R1:W2:Y:S01]  /*1ac0*/  MUFU.EX2 R87, R75 ;  /* 0x0000004b00577308 */ /* 0x0002a20000000800 */
[----:B------:R-:W-:-:S07]  /*1ad0*/  FMUL.FTZ R77, R104, -1.4426950216293334961 ;  /* 0xbfb8aa3b684d7820 */ /* 0x000fce0000410000 */
[----:B------:R0:W-:Y:S01]  /*1ae0*/  MUFU.EX2 R89, R76 ;  /* 0x0000004c00597308 */ /* 0x0001e20000000800 */
[----:B-1----:R-:W-:Y:S02]  /*1af0*/  FADD.FTZ R75, R73, 1 ;  /* 0x3f800000494b7421 */ /* 0x002fe40000010000 */
[----:B0-----:R-:W-:-:S05]  /*1b00*/  FADD.FTZ R76, R74, 1 ;  /* 0x3f8000004a4c7421 */ /* 0x001fca0000010000 */
[----:B------:R-:W0:Y:S01]  /*1b10*/  MUFU.RCP R86, R76 ;  /* 0x0000004c00567308 */ /* 0x000e220000001000 */
[----:B------:R-:W-:Y:S01]  /*1b20*/  HADD2.F32 R113, -RZ, R88.H0_H0 ;  /* 0x20000058ff717230 */ /* 0x000fe20000004100 */
[----:B--2---:R-:W-:-:S06]  /*1b30*/  FADD.FTZ R88, R87, 1 ;  /* 0x3f80000057587421 */ /* 0x004fcc0000010000 */
[----:B------:R-:W1:Y:S01]  /*1b40*/  MUFU.EX2 R90, R77 ;  /* 0x0000004d005a7308 */ /* 0x000e620000000800 */
[----:B------:R-:W-:-:S07]  /*1b50*/  HADD2.F32 R87, -RZ, R78.H0_H0 ;  /* 0x2000004eff577230 */ /* 0x000fce0000004100 */
[----:B------:R-:W-:Y:S01]  /*1b60*/  MUFU.RCP R77, R75 ;  /* 0x0000004b004d7308 */ /* 0x000fe20000001000 */
[----:B0-----:R-:W-:Y:S02]  /*1b70*/  FADD.FTZ R76, -R86, 1 ;  /* 0x3f800000564c7421 */ /* 0x001fe40000010100 */
[----:B------:R-:W-:Y:S02]  /*1b80*/  FMUL.FTZ R105, R113, -1.4426950216293334961 ;  /* 0xbfb8aa3b71697820 */ /* 0x000fe40000410000 */
[----:B------:R-:W-:Y:S02]  /*1b90*/  FFMA.FTZ R78, R99, R76, 1 ;  /* 0x3f800000634e7423 */ /* 0x000fe4000001004c */
[----:B-1----:R-:W-:Y:S01]  /*1ba0*/  FADD.FTZ R90, R90, 1 ;  /* 0x3f8000005a5a7421 */ /* 0x002fe20000010000 */
[----:B------:R-:W-:Y:S08]  /*1bb0*/  MUFU.EX2 R112, R105 ;  /* 0x0000006900707308 */ /* 0x000ff00000000800 */
[----:B------:R0:W1:Y:S01]  /*1bc0*/  MUFU.RCP R105, R90 ;  /* 0x0000005a00697308 */ /* 0x0000620000001000 */
[----:B------:R-:W-:Y:S01]  /*1bd0*/  FADD.FTZ R89, R89, 1 ;  /* 0x3f80000059597421 */ /* 0x000fe20000010000 */
[----:B------:R-:W-:Y:S01]  /*1be0*/  HADD2.F32 R83, -RZ, R83.H0_H0 ;  /* 0x20000053ff537230 */ /* 0x000fe20000004100 */
[----:B------:R-:W-:-:S05]  /*1bf0*/  FADD.FTZ R103, R103, 1 ;  /* 0x3f80000067677421 */ /* 0x000fca0000010000 */
[----:B------:R2:W3:Y:S01]  /*1c00*/  MUFU.RCP R101, R88 ;  /* 0x0000005800657308 */ /* 0x0004e20000001000 */
[----:B0-----:R-:W-:Y:S01]  /*1c10*/  FADD.FTZ R90, R106, 1 ;  /* 0x3f8000006a5a7421 */ /* 0x001fe20000010000 */
[----:B------:R-:W-:-:S06]  /*1c20*/  HADD2.F32 R79, -RZ, R79.H0_H0 ;  /* 0x2000004fff4f7230 */ /* 0x000fcc0000004100 */
[----:B------:R-:W-:Y:S01]  /*1c30*/  MUFU.RCP R109, R103 ;  /* 0x00000067006d7308 */ /* 0x000fe20000001000 */
[----:B--2---:R-:W-:Y:S01]  /*1c40*/  HADD2.F32 R88, -RZ, R80.H0_H0 ;  /* 0x20000050ff587230 */ /* 0x004fe20000004100 */
[----:B-1----:R-:W-:-:S04]  /*1c50*/  FADD.FTZ R107, -R105, 1 ;  /* 0x3f800000696b7421 */ /* 0x002fc80000010100 */
[----:B------:R-:W-:Y:S02]  /*1c60*/  FFMA.FTZ R107, R104, R107, 1 ;  /* 0x3f800000686b7423 */ /* 0x000fe4000001006b */
[----:B------:R0:W-:Y:S01]  /*1c70*/  MUFU.RCP R111, R90 ;  /* 0x0000005a006f7308 */ /* 0x0001e20000001000 */
[----:B------:R-:W-:Y:S02]  /*1c80*/  HADD2.F32 R81, -RZ, R81.H0_H0 ;  /* 0x20000051ff517230 */ /* 0x000fe40000004100 */
[----:B------:R-:W-:Y:S02]  /*1c90*/  HADD2.F32 R85, -RZ, R85.H0_H0 ;  /* 0x20000055ff557230 */ /* 0x000fe40000004100 */
[----:B0-----:R-:W-:Y:S01]  /*1ca0*/  HADD2.F32 R90, -RZ, R84.H0_H0 ;  /* 0x20000054ff5a7230 */ /* 0x001fe20000004100 */
[----:B------:R-:W-:Y:S01]  /*1cb0*/  ISETP.NE.AND P6, PT, R34, RZ, PT ;  /* 0x000000ff2200720c */ /* 0x000fe20003fc5270 */
[----:B----4-:R-:W-:Y:S04]  /*1cc0*/  STS.U16 [R54], R95 ;  /* 0x0000005f36007388 */ /* 0x010fe80000000400 */
        /* <DEDUP_REMOVED lines=11> */
[----:B------:R-:W4:Y:S04]  /*1d80*/  LDS.U16 R9, [R59+0x4] ;  /* 0x000004003b097984 */ /* 0x000f280000000400 */
[----:B------:R-:W3:Y:S04]  /*1d90*/  LDS.U16 R73, [R59+0x6] ;  /* 0x000006003b497984 */ /* 0x000ee80000000400 */
[----:B------:R-:W3:Y:S01]  /*1da0*/  LDS.U16 R75, [R59+0xa] ;  /* 0x00000a003b4b7984 */ /* 0x000ee20000000400 */
[----:B0-----:R-:W-:-:S03]  /*1db0*/  HADD2.F32 R91, -RZ, R8.H0_H0 ;  /* 0x20000008ff5b7230 */ /* 0x001fc60000004100 */
[----:B------:R-:W0:Y:S01]  /*1dc0*/  LDS.U16 R8, [R59+0xc] ;  /* 0x00000c003b087984 */ /* 0x000e220000000400 */
[----:B-1----:R-:W-:Y:S01]  /*1dd0*/  HADD2.F32 R93, -RZ, R72.H0_H0 ;  /* 0x20000048ff5d7230 */ /* 0x002fe20000004100 */
[----:B------:R-:W-:-:S04]  /*1de0*/  FMUL.FTZ R72, R87, R91 ;  /* 0x0000005b57487220 */ /* 0x000fc80000410000 */
[----:B------:R-:W-:Y:S02]  /*1df0*/  FMUL.FTZ R76, R77, R72 ;  /* 0x000000484d4c7220 */ /* 0x000fe40000410000 */
[----:B------:R-:W1:Y:S01]  /*1e00*/  LDS.U16 R72, [R59+0xe] ;  /* 0x00000e003b487984 */ /* 0x000e620000000400 */
[----:B--2---:R-:W-:Y:S01]  /*1e10*/  HADD2.F32 R106, -RZ, R74.H0_H0 ;  /* 0x2000004aff6a7230 */ /* 0x004fe20000004100 */
[----:B------:R2:W0:Y:S01]  /*1e20*/  MUFU.RCP R97, R89 ;  /* 0x0000005900617308 */ /* 0x0004220000001000 */
[----:B------:R-:W-:-:S03]  /*1e30*/  FADD.FTZ R92, R112, 1 ;  /* 0x3f800000705c7421 */ /* 0x000fc60000010000 */
[----:B------:R-:W-:Y:S01]  /*1e40*/  FMUL.FTZ R80, R83, R106 ;  /* 0x0000006a53507220 */ /* 0x000fe20000410000 */
[----:B----4-:R-:W-:Y:S01]  /*1e50*/  HADD2.F32 R94, -RZ, R9.H0_H0 ;  /* 0x20000009ff5e7230 */ /* 0x010fe20000004100 */
[----:B--2---:R-:W-:Y:S02]  /*1e60*/  FADD.FTZ R89, -R77, 1 ;  /* 0x3f8000004d597421 */ /* 0x004fe40000010100 */
[----:B------:R-:W-:Y:S02]  /*1e70*/  FMUL.FTZ R80, R105, R80 ;  /* 0x0000005069507220 */ /* 0x000fe40000410000 */
[----:B------:R-:W-:Y:S02]  /*1e80*/  FFMA.FTZ R89, R98, R89, 1 ;  /* 0x3f80000062597423 */ /* 0x000fe40000010059 */
[----:B------:R-:W-:Y:S01]  /*1e90*/  FMUL.FTZ R95, R79, R93 ;  /* 0x0000005d4f5f7220 */ /* 0x000fe20000410000 */
[----:B------:R-:W2:Y:S01]  /*1ea0*/  MUFU.RCP R114, R92 ;  /* 0x0000005c00727308 */ /* 0x000ea20000001000 */
[----:B------:R-:W-:Y:S01]  /*1eb0*/  FMUL.FTZ R76, R76, R89 ;  /* 0x000000594c4c7220 */ /* 0x000fe20000410000 */
[----:B---3--:R-:W-:Y:S01]  /*1ec0*/  HADD2.F32 R96, -RZ, R73.H0_H0 ;  /* 0x20000049ff607230 */ /* 0x008fe20000004100 */
[----:B------:R-:W-:Y:S01]  /*1ed0*/  FMUL.FTZ R80, R80, R107 ;  /* 0x0000006b50507220 */ /* 0x000fe20000410000 */
[----:B------:R-:W-:Y:S01]  /*1ee0*/  HADD2.F32 R107, -RZ, R75.H0_H0 ;  /* 0x2000004bff6b7230 */ /* 0x000fe20000004100 */
[----:B------:R-:W-:-:S02]  /*1ef0*/  FMUL.FTZ R95, R86, R95 ;  /* 0x0000005f565f7220 */ /* 0x000fc40000410000 */
[----:B------:R-:W-:Y:S02]  /*1f00*/  FADD.FTZ R89, -R101, 1 ;  /* 0x3f80000065597421 */ /* 0x000fe40000010100 */
[----:B------:R-:W-:Y:S02]  /*1f10*/  FMUL.FTZ R74, R88, R94 ;  /* 0x0000005e584a7220 */ /* 0x000fe40000410000 */
[----:B------:R-:W-:Y:S02]  /*1f20*/  FMUL.FTZ R95, R95, R78 ;  /* 0x0000004e5f5f7220 */ /* 0x000fe40000410000 */
[----:B------:R-:W-:Y:S01]  /*1f30*/  FFMA.FTZ R89, R100, R89, 1 ;  /* 0x3f80000064597423 */ /* 0x000fe20000010059 */
[----:B0-----:R-:W-:Y:S01]  /*1f40*/  HADD2.F32 R112, -RZ, R8.H0_H0 ;  /* 0x20000008ff707230 */ /* 0x001fe20000004100 */
[----:B------:R-:W-:Y:S02]  /*1f50*/  FMUL.FTZ R74, R101, R74 ;  /* 0x0000004a654a7220 */ /* 0x000fe40000410000 */
[----:B------:R-:W-:-:S02]  /*1f60*/  FADD.FTZ R103, -R97, 1 ;  /* 0x3f80000061677421 */ /* 0x000fc40000010100 */
[----:B------:R-:W-:Y:S02]  /*1f70*/  FMUL.FTZ R78, R81, R96 ;  /* 0x00000060514e7220 */ /* 0x000fe40000410000 */
[----:B------:R-:W-:Y:S02]  /*1f80*/  FADD.FTZ R9, -R109, 1 ;  /* 0x3f8000006d097421 */ /* 0x000fe40000010100 */
[----:B------:R-:W-:Y:S01]  /*1f90*/  FMUL.FTZ R8, R85, R107 ;  /* 0x0000006b55087220 */ /* 0x000fe20000410000 */
[----:B-1----:R-:W-:Y:S01]  /*1fa0*/  HADD2.F32 R115, -RZ, R72.H0_H0 ;  /* 0x20000048ff737230 */ /* 0x002fe20000004100 */
[----:B------:R-:W-:Y:S01]  /*1fb0*/  FMUL.FTZ R74, R74, R89 ;  /* 0x000000594a4a7220 */ /* 0x000fe20000410000 */
[----:B------:R-:W-:Y:S01]  /*1fc0*/  HADD2.F32 R89, -RZ, R82.H0_H0 ;  /* 0x20000052ff597230 */ /* 0x000fe20000004100 */
[----:B------:R-:W-:Y:S02]  /*1fd0*/  FFMA.FTZ R103, R102, R103, 1 ;  /* 0x3f80000066677423 */ /* 0x000fe40000010067 */
[----:B------:R-:W-:-:S02]  /*1fe0*/  FMUL.FTZ R78, R97, R78 ;  /* 0x0000004e614e7220 */ /* 0x000fc40000410000 */
[----:B------:R-:W-:Y:S02]  /*1ff0*/  FFMA.FTZ R9, R108, R9, 1 ;  /* 0x3f8000006c097423 */ /* 0x000fe40000010009 */
[----:B------:R-:W-:Y:S02]  /*2000*/  FMUL.FTZ R8, R109, R8 ;  /* 0x000000086d087220 */ /* 0x000fe40000410000 */
[----:B------:R-:W-:Y:S02]  /*2010*/  FMUL.FTZ R103, R78, R103 ;  /* 0x000000674e677220 */ /* 0x000fe40000410000 */
[----:B------:R-:W-:Y:S02]  /*2020*/  FMUL.FTZ R9, R8, R9 ;  /* 0x0000000908097220 */ /* 0x000fe40000410000 */
[----:B------:R-:W-:Y:S02]  /*2030*/  FADD.FTZ R73, -R111, 1 ;  /* 0x3f8000006f497421 */ /* 0x000fe40000010100 */
[----:B------:R-:W-:-:S02]  /*2040*/  FMUL.FTZ R78, R89, R112 ;  /* 0x00000070594e7220 */ /* 0x000fc40000410000 */
[----:B--2---:R-:W-:Y:S02]  /*2050*/  FADD.FTZ R8, -R114, 1 ;  /* 0x3f80000072087421 */ /* 0x004fe40000010100 */
[----:B------:R-:W-:Y:S02]  /*2060*/  FMUL.FTZ R75, R90, R115 ;  /* 0x000000735a4b7220 */ /* 0x000fe40000410000 */
[----:B------:R-:W-:Y:S02]  /*2070*/  FFMA.FTZ R73, R110, R73, 1 ;  /* 0x3f8000006e497423 */ /* 0x000fe40000010049 */
[----:B------:R-:W-:Y:S02]  /*2080*/  FMUL.FTZ R78, R111, R78 ;  /* 0x0000004e6f4e7220 */ /* 0x000fe40000410000 */
[----:B------:R-:W-:Y:S02]  /*2090*/  FFMA.FTZ R8, R113, R8, 1 ;  /* 0x3f80000071087423 */ /* 0x000fe40000010008 */
[----:B------:R-:W-:-:S02]  /*20a0*/  FMUL.FTZ R75, R114, R75 ;  /* 0x0000004b724b7220 */ /* 0x000fc40000410000 */
[----:B------:R-:W-:Y:S02]  /*20b0*/  FMUL.FTZ R73, R78, R73 ;  /* 0x000000494e497220 */ /* 0x000fe40000410000 */
[----:B------:R-:W-:Y:S01]  /*20c0*/  FMUL.FTZ R8, R75, R8 ;  /* 0x000000084b087220 */ /* 0x000fe20000410000 */
[----:B------:R-:W-:Y:S01]  /*20d0*/  F2FP.PACK_AB R76, R95, R76 ;  /* 0x0000004c5f4c723e */ /* 0x000fe200000000ff */
[----:B------:R-:W-:Y:S01]  /*20e0*/  BAR.SYNC.DEFER_BLOCKING 0x0 ;  /* 0x0000000000007b1d */ /* 0x000fe20000010000 */
[----:B------:R-:W-:Y:S02]  /*20f0*/  F2FP.PACK_AB R74, R103, R74 ;  /* 0x0000004a674a723e */ /* 0x000fe400000000ff */
[----:B------:R-:W-:Y:S02]  /*2100*/  F2FP.PACK_AB R9, R9, R80 ;  /* 0x000000500909723e */ /* 0x000fe400000000ff */
[----:B------:R-:W-:Y:S02]  /*2110*/  F2FP.PACK_AB R8, R8, R73 ;  /* 0x000000490808723e */ /* 0x000fe400000000ff */
[----:B------:R-:W-:-:S02]  /*2120*/  PRMT R72, R76, 0x7632, R72 ;  /* 0x000076324c487816 */ /* 0x000fc40000000048 */
[----:B------:R-:W-:Y:S02]  /*2130*/  PRMT R73, R74, 0x7632, R73 ;  /* 0x000076324a497816 */ /* 0x000fe40000000049 */
[----:B------:R-:W-:Y:S02]  /*2140*/  PRMT R75, R9, 0x7632, R75 ;  /* 0x00007632094b7816 */ /* 0x000fe4000000004b */
[----:B------:R-:W-:Y:S01]  /*2150*/  PRMT R78, R8, 0x7632, R78 ;  /* 0x00007632084e7816 */ /* 0x000fe2000000004e */
[----:B------:R-:W-:Y:S04]  /*2160*/  STS.U16 [R59], R76 ;  /* 0x0000004c3b007388 */ /* 0x000fe80000000400 */
[----:B------:R0:W-:Y:S04]  /*2170*/  STS.U16 [R59+0x2], R72 ;  /* 0x000002483b007388 */ /* 0x0001e80000000400 */
        /* <DEDUP_REMOVED lines=33> */
[----:B------:R-:W-:Y:S01]  /*2390*/  LEA R72, P3, R73, R72, 0x1 ;  /* 0x0000004849487211 */ /* 0x000fe200078608ff */
        /* <DEDUP_REMOVED lines=15> */
.L_x_11862:
[----:B------:R-:W-:Y:S05]  /*2490*/  BSYNC B0 ;  /* 0x0000000000007941 */ /* 0x000fea0003800000 */
.L_x_11861:
[-C--:B------:R-:W-:Y:S01]  /*24a0*/  ISETP.GE.AND P0, PT, R20, R129.reuse, PT ;  /* 0x000000811400720c */ /* 0x080fe20003f06270 */
[----:B------:R-:W-:Y:S01]  /*24b0*/  @!P1 STG.E.U16 [R72.64+-0x180], R117 ;  /* 0xfffe807548009986 */ /* 0x000fe2000c10150a */
[-C--:B------:R-:W-:Y:S01]  /*24c0*/  ISETP.GE.AND P4, PT, R22, R129.reuse, PT ;  /* 0x000000811600720c */ /* 0x080fe20003f86270 */
[----:B------:R-:W-:Y:S01]  /*24d0*/  HADD2.F32 R21, -RZ, R21.H0_H0 ;  /* 0x20000015ff157230 */ /* 0x000fe20000004100 */
        /* <DEDUP_REMOVED lines=31> */
[----:B0-----:R-:W-:Y:S02]  /*26d0*/  FADD.FTZ R76, R7, R28 ;  /* 0x0000001c074c7221 */ /* 0x001fe40000010000 */
[----:B------:R-:W-:Y:S02]  /*26e0*/  FMUL.FTZ R87, R87, R98 ;  /* 0x0000006257577220 */ /* 0x000fe40000410000 */
[----:B------:R-:W-:Y:S02]  /*26f0*/  FMUL.FTZ R79, R79, R92 ;  /* 0x0000005c4f4f7220 */ /* 0x000fe40000410000 */
[----:B------:R-:W-:-:S02]  /*2700*/  FMUL.FTZ R81, R81, R102 ;  /* 0x0000006651517220 */ /* 0x000fc40000410000 */
        /* <DEDUP_REMOVED lines=29> */
[----:B------:R0:W-:Y:S04]  /*28e0*/  STS.U16 [R59+0x2], R19 ;  /* 0x000002133b007388 */ /* 0x0001e80000000400 */
[----:B------:R1:W-:Y:S04]  /*28f0*/  STS.U16 [R59+0x4], R7 ;  /* 0x000004073b007388 */ /* 0x0003e80000000400 */
[----:B------:R-:W-:Y:S01]  /*2900*/  STS.U16 [R59+0x6], R85 ;  /* 0x000006553b007388 */ /* 0x000fe20000000400 */
[----:B0-----:R-:W-:-:S03]  /*2910*/  LEA.HI.X R19, R48, c[0x0][0x274], R49, 0x1, P0 ;  /* 0x00009d0030137a11 */ /* 0x001fc600000f0c31 */
[----:B------:R-:W-:Y:S01]  /*2920*/  STS.U16 [R59+0x8], R104 ;  /* 0x000008683b007388 */ /* 0x000fe20000000400 */
[----:B-1----:R-:W-:-:S03]  /*2930*/  IMAD R7, R27, c[0x0][0x218], RZ ;  /* 0x000086001b077a24 */ /* 0x002fc600078e02ff */
[----:B------:R-:W-:Y:S01]  /*2940*/  STS.U16 [R59+0xa], R88 ;  /* 0x00000a583b007388 */ /* 0x000fe20000000400 */
[----:B------:R-:W-:-:S03]  /*2950*/  IMAD R99, R0, c[0x0][0x21c], R7 ;  /* 0x0000870000637a24 */ /* 0x000fc600078e0207 */
[----:B------:R-:W-:Y:S04]  /*2960*/  STS.U16 [R59+0xc], R110 ;  /* 0x00000c6e3b007388 */ /* 0x000fe80000000400 */
        /* <DEDUP_REMOVED lines=38> */
.L_x_11865:
[----:B------:R-:W-:Y:S05]  /*2bd0*/  BSYNC B0 ;  /* 0x0000000000007941 */ /* 0x000fea0003800000 */
.L_x_11864:
        /* <DEDUP_REMOVED lines=9> */
.L_x_11863:
        /* <DEDUP_REMOVED lines=16> */
[----:B-1----:R-:W-:Y:S01]  /*2d70*/  CS2R R92, SRZ ;  /* 0x00000000005c7805 */ /* 0x002fe2000001ff00 */
        /* <DEDUP_REMOVED lines=12> */
[----:B------:R-:W-:Y:S02]  /*2e40*/  FMUL.FTZ R100, R77, R26 ;  /* 0x0000001a4d647220 */ /* 0x000fe40000410000 */
        /* <DEDUP_REMOVED lines=19> */
.L_x_11913:
[----:B------:R-:W-:Y:S02]  /*2f80*/  SHF.R.S32.HI R107, RZ, 0x1f, R73 ;  /* 0x0000001fff6b7819 */ /* 0x000fe40000011449 */
[----:B------:R-:W-:-:S02]  /*2f90*/  IADD3 R2, R45, R48, RZ ;  /* 0x000000302d027210 */ /* 0x000fc40007ffe0ff */
[----:B------:R-:W-:Y:S01]  /*2fa0*/  IADD3 R51, -R10, c[0x0][0x168], RZ ;  /* 0x00005a000a337a10 */ /* 0x000fe20007ffe1ff */
[----:B------:R-:W-:Y:S01]  /*2fb0*/  IMAD R4, R107, c[0x0][0x1a0], RZ ;  /* 0x000068006b047a24 */ /* 0x000fe200078e02ff */
[----:B------:R-:W-:Y:S02]  /*2fc0*/  SHF.R.S32.HI R3, RZ, 0x1f, R2 ;  /* 0x0000001fff037819 */ /* 0x000fe40000011402 */
[----:B------:R-:W-:Y:S01]  /*2fd0*/  SHF.L.U32 R137, R51, 0x1, RZ ;  /* 0x0000000133897819 */ /* 0x000fe200000006ff */
[C---:B------:R-:W-:Y:S01]  /*2fe0*/  IMAD R7, R73.reuse, c[0x0][0x1a4], R4 ;  /* 0x0000690049077a24 */ /* 0x040fe200078e0204 */
[C---:B------:R-:W-:Y:S01]  /*2ff0*/  IADD3 R121, R2.reuse, 0x80, RZ ;  /* 0x0000008002797810 */ /* 0x040fe20007ffe0ff */
[----:B------:R-:W-:Y:S01]  /*3000*/  IMAD.WIDE.U32 R4, R73, c[0x0][0x1a0], R2 ;  /* 0x0000680049047a25 */ /* 0x000fe200078e0002 */
[C---:B------:R-:W-:Y:S02]  /*3010*/  IADD3 R20, R2.reuse, 0x20, RZ ;  /* 0x0000002002147810 */ /* 0x040fe40007ffe0ff */
[----:B------:R-:W-:-:S02]  /*3020*/  IADD3 R120, R2, 0x60, RZ ;  /* 0x0000006002787810 */ /* 0x000fc40007ffe0ff */
[-C--:B------:R-:W-:Y:S02]  /*3030*/  ISETP.GE.AND P1, PT, R121, R137.reuse, PT ;  /* 0x000000897900720c */ /* 0x080fe40003f26270 */
[-C--:B------:R-:W-:Y:S02]  /*3040*/  ISETP.GE.AND P2, PT, R20, R137.reuse, PT ;  /* 0x000000891400720c */ /* 0x080fe40003f46270 */
[-C--:B------:R-:W-:Y:S02]  /*3050*/  ISETP.GE.AND P3, PT, R2, R137.reuse, PT ;  /* 0x000000890200720c */ /* 0x080fe40003f66270 */
[----:B------:R-:W-:Y:S02]  /*3060*/  ISETP.GE.AND P4, PT, R120, R137, PT ;  /* 0x000000897800720c */ /* 0x000fe40003f86270 */
[----:B------:R-:W-:Y:S02]  /*3070*/  IADD3 R5, R5, R7, RZ ;  /* 0x0000000705057210 */ /* 0x000fe40007ffe0ff */
[----:B------:R-:W-:-:S02]  /*3080*/  LEA R6, P0, R4, R42, 0x1 ;  /* 0x0000002a04067211 */ /* 0x000fc400078008ff */
[----:B------:R-:W-:Y:S02]  /*3090*/  IADD3 R21, R2, 0x40, RZ ;  /* 0x0000004002157810 */ /* 0x000fe40007ffe0ff */
[----:B------:R-:W-:Y:S02]  /*30a0*/  PRMT R111, RZ, 0x7610, R111 ;  /* 0x00007610ff6f7816 */ /* 0x000fe4000000006f */
[----:B------:R-:W-:Y:S02]  /*30b0*/  LEA.HI.X R7, R4, R43, R5, 0x1, P0 ;  /* 0x0000002b04077211 */ /* 0x000fe400000f0c05 */
[----:B------:R-:W-:Y:S02]  /*30c0*/  PRMT R22, RZ, 0x7610, R22 ;  /* 0x00007610ff167816 */ /* 0x000fe40000000016 */
[----:B0-----:R-:W-:Y:S01]  /*30d0*/  PRMT R23, RZ, 0x7610, R23 ;  /* 0x00007610ff177816 */ /* 0x001fe20000000017 */
[----:B------:R0:W2:Y:S01]  /*30e0*/  @!P1 LDG.E.U16 R111, [R6.64+0x100] ;  /* 0x0001000a066f9981 */ /* 0x0000a2000c1e1500 */
[----:B------:R-:W-:-:S02]  /*30f0*/  IADD3 R122, R2, 0xa0, RZ ;  /* 0x000000a0027a7810 */ /* 0x000fc40007ffe0ff */
[----:B------:R-:W-:Y:S01]  /*3100*/  PRMT R109, RZ, 0x7610, R109 ;  /* 0x00007610ff6d7816 */ /* 0x000fe2000000006d */
[----:B------:R0:W3:Y:S01]  /*3110*/  @!P2 LDG.E.U16 R22, [R6.64+0x40] ;  /* 0x0000400a0616a981 */ /* 0x0000e2000c1e1500 */
[----:B------:R-:W-:Y:S02]  /*3120*/  ISETP.GE.AND P5, PT, R21, R137, PT ;  /* 0x000000891500720c */ /* 0x000fe40003fa6270 */
[C---:B------:R-:W-:Y:S01]  /*3130*/  IADD3 R127, R2.reuse, 0x140, RZ ;  /* 0x00000140027f7810 */ /* 0x040fe20007ffe0ff */
[----:B------:R0:W4:Y:S01]  /*3140*/  @!P3 LDG.E.U16 R23, [R6.64] ;  /* 0x0000000a0617b981 */ /* 0x000122000c1e1500 */
[C---:B------:R-:W-:Y:S02]  /*3150*/  IADD3 R124, R2.reuse, 0xe0, RZ ;  /* 0x000000e0027c7810 */ /* 0x040fe40007ffe0ff */
[C---:B------:R-:W-:Y:S01]  /*3160*/  IADD3 R123, R2.reuse, 0xc0, RZ ;  /* 0x000000c0027b7810 */ /* 0x040fe20007ffe0ff */
[----:B------:R0:W2:Y:S01]  /*3170*/  @!P4 LDG.E.U16 R109, [R6.64+0xc0] ;  /* 0x0000c00a066dc981 */ /* 0x0000a2000c1e1500 */
[----:B------:R-:W-:-:S02]  /*3180*/  IADD3 R126, R2, 0x120, RZ ;  /* 0x00000120027e7810 */ /* 0x000fc40007ffe0ff */
[-C--:B------:R-:W-:Y:S02]  /*3190*/  ISETP.GE.AND P0, PT, R122, R137.reuse, PT ;  /* 0x000000897a00720c */ /* 0x080fe40003f06270 */
[-C--:B------:R-:W-:Y:S02]  /*31a0*/  ISETP.GE.AND P1, PT, R127, R137.reuse, PT ;  /* 0x000000897f00720c */ /* 0x080fe40003f26270 */
[-C--:B------:R-:W-:Y:S02]  /*31b0*/  ISETP.GE.AND P2, PT, R124, R137.reuse, PT ;  /* 0x000000897c00720c */ /* 0x080fe40003f46270 */
[-C--:B------:R-:W-:Y:S02]  /*31c0*/  ISETP.GE.AND P3, PT, R123, R137.reuse, PT ;  /* 0x000000897b00720c */ /* 0x080fe40003f66270 */
[----:B------:R-:W-:Y:S02]  /*31d0*/  PRMT R25, RZ, 0x7610, R25 ;  /* 0x00007610ff197816 */ /* 0x000fe40000000019 */
[----:B------:R-:W-:-:S02]  /*31e0*/  ISETP.GE.AND P4, PT, R126, R137, PT ;  /* 0x000000897e00720c */ /* 0x000fc40003f86270 */
[----:B------:R-:W-:Y:S02]  /*31f0*/  PRMT R24, RZ, 0x7610, R24 ;  /* 0x00007610ff187816 */ /* 0x000fe40000000018 */
[C---:B------:R-:W-:Y:S01]  /*3200*/  IADD3 R125, R2.reuse, 0x100, RZ ;  /* 0x00000100027d7810 */ /* 0x040fe20007ffe0ff */
[----:B------:R0:W2:Y:S01]  /*3210*/  @!P5 LDG.E.U16 R25, [R6.64+0x80] ;  /* 0x0000800a0619d981 */ /* 0x0000a2000c1e1500 */
[----:B------:R-:W-:Y:S02]  /*3220*/  PRMT R114, RZ, 0x7610, R114 ;  /* 0x00007610ff727816 */ /* 0x000fe40000000072 */
[----:B------:R-:W-:Y:S01]  /*3230*/  PRMT R113, RZ, 0x7610, R113 ;  /* 0x00007610ff717816 */ /* 0x000fe20000000071 */
[----:B------:R0:W2:Y:S01]  /*3240*/  @!P0 LDG.E.U16 R24, [R6.64+0x140] ;  /* 0x0001400a06188981 */ /* 0x0000a2000c1e1500 */
[----:B------:R-:W-:Y:S02]  /*3250*/  PRMT R108, RZ, 0x7610, R108 ;  /* 0x00007610ff6c7816 */ /* 0x000fe4000000006c */
[----:B------:R-:W-:Y:S01]  /*3260*/  IADD3 R128, R2, 0x160, RZ ;  /* 0x0000016002807810 */ /* 0x000fe20007ffe0ff */
[----:B------:R0:W2:Y:S01]  /*3270*/  @!P1 LDG.E.U16 R114, [R6.64+0x280] ;  /* 0x0002800a06729981 */ /* 0x0000a2000c1e1500 */
[----:B------:R-:W-:-:S02]  /*3280*/  ISETP.GE.AND P5, PT, R125, R137, PT ;  /* 0x000000897d00720c */ /* 0x000fc40003fa6270 */
[----:B------:R-:W-:Y:S01]  /*3290*/  PRMT R112, RZ, 0x7610, R112 ;  /* 0x00007610ff707816 */ /* 0x000fe20000000070 */
[----:B------:R0:W2:Y:S01]  /*32a0*/  @!P2 LDG.E.U16 R113, [R6.64+0x1c0] ;  /* 0x0001c00a0671a981 */ /* 0x0000a2000c1e1500 */
[C---:B------:R-:W-:Y:S02]  /*32b0*/  IADD3 R129, R2.reuse, 0x180, RZ ;  /* 0x0000018002817810 */ /* 0x040fe40007ffe0ff */
[C---:B------:R-:W-:Y:S01]  /*32c0*/  IADD3 R130, R2.reuse, 0x1a0, RZ ;  /* 0x000001a002827810 */ /* 0x040fe20007ffe0ff */
[----:B------:R0:W2:Y:S01]  /*32d0*/  @!P3 LDG.E.U16 R108, [R6.64+0x180] ;  /* 0x0001800a066cb981 */ /* 0x0000a2000c1e1500 */
[C---:B------:R-:W-:Y:S02]  /*32e0*/  IADD3 R131, R2.reuse, 0x1c0, RZ ;  /* 0x000001c002837810 */ /* 0x040fe40007ffe0ff */
[----:B------:R-:W-:Y:S01]  /*32f0*/  IADD3 R132, R2, 0x1e0, RZ ;  /* 0x000001e002847810 */ /* 0x000fe20007ffe0ff */
[----:B------:R0:W2:Y:S01]  /*3300*/  @!P4 LDG.E.U16 R112, [R6.64+0x240] ;  /* 0x0002400a0670c981 */ /* 0x0000a2000c1e1500 */
[----:B------:R-:W-:-:S02]  /*3310*/  ISETP.GE.AND P0, PT, R128, R137, PT ;  /* 0x000000898000720c */ /* 0x000fc40003f06270 */
[-C--:B------:R-:W-:Y:S02]  /*3320*/  ISETP.GE.AND P1, PT, R129, R137.reuse, PT ;  /* 0x000000898100720c */ /* 0x080fe40003f26270 */
[-C--:B------:R-:W-:Y:S02]  /*3330*/  ISETP.GE.AND P2, PT, R130, R137.reuse, PT ;  /* 0x000000898200720c */ /* 0x080fe40003f46270 */
[-C--:B------:R-:W-:Y:S02]  /*3340*/  ISETP.GE.AND P3, PT, R131, R137.reuse, PT ;  /* 0x000000898300720c */ /* 0x080fe40003f66270 */
[----:B------:R-:W-:Y:S02]  /*3350*/  PRMT R110, RZ, 0x7610, R110 ;  /* 0x00007610ff6e7816 */ /* 0x000fe4000000006e */
[----:B------:R-:W-:Y:S02]  /*3360*/  ISETP.GE.AND P4, PT, R132, R137, PT ;  /* 0x000000898400720c */ /* 0x000fe40003f86270 */
[----:B------:R-:W-:-:S02]  /*3370*/  PRMT R115, RZ, 0x7610, R115 ;  /* 0x00007610ff737816 */ /* 0x000fc40000000073 */
        /* <DEDUP_REMOVED lines=10> */
[----:B------:R-:W-:-:S02]  /*3420*/  IMAD R5, R27, c[0x0][0x180], RZ ;  /* 0x000060001b057a24 */ /* 0x000fc400078e02ff */
[----:B------:R-:W-:-:S04]  /*3430*/  IMAD.WIDE.U32 R18, R0, c[0x0][0x180], RZ ;  /* 0x0000600000127a25 */ /* 0x000fc800078e00ff */
[----:B------:R-:W-:Y:S02]  /*3440*/  IMAD R5, R0, c[0x0][0x184], R5 ;  /* 0x0000610000057a24 */ /* 0x000fe400078e0205 */
[C---:B------:R-:W-:Y:S02]  /*3450*/  IMAD R4, R107.reuse, c[0x0][0x1c0], RZ ;  /* 0x000070006b047a24 */ /* 0x040fe400078e02ff */
[----:B------:R-:W-:Y:S01]  /*3460*/  IMAD R134, R107, c[0x0][0x188], RZ ;  /* 0x000062006b867a24 */ /* 0x000fe200078e02ff */
[----:B------:R-:W-:Y:S01]  /*3470*/  IADD3 R19, R19, R5, RZ ;  /* 0x0000000513137210 */ /* 0x000fe20007ffe0ff */
[C---:B------:R-:W-:Y:S02]  /*3480*/  IMAD R135, R73.reuse, c[0x0][0x1c4], R4 ;  /* 0x0000710049877a24 */ /* 0x040fe400078e0204 */
[----:B------:R-:W-:-:S04]  /*3490*/  IMAD.WIDE.U32 R4, R73, c[0x0][0x1c0], R2 ;  /* 0x0000700049047a25 */ /* 0x000fc800078e0002 */
[C---:B------:R-:W-:Y:S02]  /*34a0*/  IMAD R133, R73.reuse, c[0x0][0x18c], R134 ;  /* 0x0000630049857a24 */ /* 0x040fe400078e0286 */
[----:B0-----:R-:W-:Y:S01]  /*34b0*/  IMAD.WIDE.U32 R6, R73, c[0x0][0x188], R18 ;  /* 0x0000620049067a25 */ /* 0x001fe200078e0012 */
[----:B------:R-:W-:Y:S02]  /*34c0*/  IADD3 R3, R5, R135, RZ ;  /* 0x0000008705037210 */ /* 0x000fe40007ffe0ff */
[----:B------:R-:W-:Y:S02]  /*34d0*/  LEA R18, P4, R4, R44, 0x1 ;  /* 0x0000002c04127211 */ /* 0x000fe400078808ff */
[----:B------:R-:W-:Y:S02]  /*34e0*/  ISETP.GE.AND P2, PT, R20, R137, PT ;  /* 0x000000891400720c */ /* 0x000fe40003f46270 */
[----:B------:R-:W-:Y:S02]  /*34f0*/  IADD3 R5, R7, R133, RZ ;  /* 0x0000008507057210 */ /* 0x000fe40007ffe0ff */
[----:B------:R-:W-:-:S02]  /*3500*/  LEA R20, P1, R6, c[0x0][0x220], 0x3 ;  /* 0x0000880006147a11 */ /* 0x000fc400078218ff */
[----:B------:R-:W-:Y:S02]  /*3510*/  LEA.HI.X R19, R4, R46, R3, 0x1, P4 ;  /* 0x0000002e04137211 */ /* 0x000fe400020f0c03 */
[----:B------:R-:W-:Y:S02]  /*3520*/  IADD3 R3, R36, 0x100, RZ ;  /* 0x0000010024037810 */ /* 0x000fe40007ffe0ff */
[----:B------:R-:W-:Y:S02]  /*3530*/  ISETP.GE.AND P3, PT, R21, R137, PT ;  /* 0x000000891500720c */ /* 0x000fe40003f66270 */
[----:B------:R-:W-:Y:S02]  /*3540*/  LEA.HI.X R21, R6, c[0x0][0x224], R5, 0x3, P1 ;  /* 0x0000890006157a11 */ /* 0x000fe400008f1c05 */
[----:B------:R-:W-:Y:S02]  /*3550*/  IADD3 R5, R36, 0x120, RZ ;  /* 0x0000012024057810 */ /* 0x000fe40007ffe0ff */
[----:B------:R-:W-:-:S02]  /*3560*/  LEA.HI.SX32 R3, R3, R36, 0x1b ;  /* 0x0000002403037211 */ /* 0x000fc400078fdaff */
[----:B------:R-:W-:Y:S02]  /*3570*/  ISETP.GE.AND P0, PT, R2, R137, PT ;  /* 0x000000890200720c */ /* 0x000fe40003f06270 */
[-C--:B------:R-:W-:Y:S02]  /*3580*/  LEA.HI.SX32 R2, R5, R36.reuse, 0x1b ;  /* 0x0000002405027211 */ /* 0x080fe400078fdaff */
[C---:B------:R-:W-:Y:S02]  /*3590*/  IADD3 R7, R36.reuse, 0x140, RZ ;  /* 0x0000014024077810 */ /* 0x040fe40007ffe0ff */
[----:B------:R-:W-:Y:S02]  /*35a0*/  SHF.L.U32 R5, R3, 0x1, RZ ;  /* 0x0000000103057819 */ /* 0x000fe400000006ff */
[----:B------:R-:W-:Y:S02]  /*35b0*/  IADD3 R3, R36, 0x160, RZ ;  /* 0x0000016024037810 */ /* 0x000fe40007ffe0ff */
[----:B------:R-:W-:-:S02]  /*35c0*/  LEA.HI.SX32 R4, R7, R36, 0x1b ;  /* 0x0000002407047211 */ /* 0x000fc400078fdaff */
[----:B------:R-:W-:Y:S02]  /*35d0*/  LEA.HI.SX32 R3, R3, R36, 0x1b ;  /* 0x0000002403037211 */ /* 0x000fe400078fdaff */
[----:B------:R-:W-:Y:S02]  /*35e0*/  SHF.L.U32 R7, R2, 0x1, RZ ;  /* 0x0000000102077819 */ /* 0x000fe400000006ff */
[-C--:B------:R-:W-:Y:S02]  /*35f0*/  ISETP.GE.AND P4, PT, R120, R137.reuse, PT ;  /* 0x000000897800720c */ /* 0x080fe40003f86270 */
[-C--:B------:R-:W-:Y:S02]  /*3600*/  ISETP.GE.AND P5, PT, R121, R137.reuse, PT ;  /* 0x000000897900720c */ /* 0x080fe40003fa6270 */
[----:B------:R-:W-:Y:S02]  /*3610*/  ISETP.GE.AND P1, PT, R123, R137, PT ;  /* 0x000000897b00720c */ /* 0x000fe40003f26270 */
[----:B------:R-:W-:-:S02]  /*3620*/  PRMT R120, RZ, 0x7610, R120 ;  /* 0x00007610ff787816 */ /* 0x000fc40000000078 */
[----:B------:R-:W-:Y:S01]  /*3630*/  PRMT R143, RZ, 0x7610, R143 ;  /* 0x00007610ff8f7816 */ /* 0x000fe2000000008f */
[----:B----4-:R-:W-:Y:S04]  /*3640*/  STS.U16 [R54], R23 ;  /* 0x0000001736007388 */ /* 0x010fe80000000400 */
[----:B---3--:R0:W-:Y:S02]  /*3650*/  STS.U16 [R53+0x40], R22 ;  /* 0x0000401635007388 */ /* 0x0081e40000000400 */
[C---:B0-----:R-:W-:Y:S02]  /*3660*/  IADD3 R53, R36.reuse, 0x1a0, RZ ;  /* 0x000001a024357810 */ /* 0x041fe40007ffe0ff */
[----:B--2---:R0:W-:Y:S04]  /*3670*/  STS.U16 [R50+0x80], R25 ;  /* 0x0000801932007388 */ /* 0x0041e80000000400 */
[----:B-1----:R1:W-:Y:S04]  /*3680*/  STS.U16 [R52+0xc0], R109 ;  /* 0x0000c06d34007388 */ /* 0x0023e80000000400 */
[----:B------:R-:W-:Y:S01]  /*3690*/  STS.U16 [R56+0x100], R111 ;  /* 0x0001006f38007388 */ /* 0x000fe20000000400 */
[----:B0-----:R-:W-:-:S03]  /*36a0*/  IADD3 R25, R36, 0x180, RZ ;  /* 0x0000018024197810 */ /* 0x001fc60007ffe0ff */
[----:B------:R0:W-:Y:S01]  /*36b0*/  STS.U16 [R55+0x140], R24 ;  /* 0x0001401837007388 */ /* 0x0001e20000000400 */
[C---:B-1----:R-:W-:Y:S02]  /*36c0*/  IADD3 R109, R36.reuse, 0x1e0, RZ ;  /* 0x000001e0246d7810 */ /* 0x042fe40007ffe0ff */
[-C--:B------:R-:W-:Y:S02]  /*36d0*/  LEA.HI.SX32 R25, R25, R36.reuse, 0x1b ;  /* 0x0000002419197211 */ /* 0x080fe400078fdaff */
[-C--:B------:R-:W-:Y:S02]  /*36e0*/  LEA.HI.SX32 R53, R53, R36.reuse, 0x1b ;  /* 0x0000002435357211 */ /* 0x080fe400078fdaff */
[----:B0-----:R-:W-:Y:S01]  /*36f0*/  IADD3 R55, R36, 0x1c0, RZ ;  /* 0x000001c024377810 */ /* 0x001fe20007ffe0ff */
[----:B------:R-:W-:Y:S01]  /*3700*/  STS.U16 [R69+0x180], R108 ;  /* 0x0001806c45007388 */ /* 0x000fe20000000400 */
[----:B------:R-:W-:Y:S02]  /*3710*/  SHF.L.U32 R23, R4, 0x1, RZ ;  /* 0x0000000104177819 */ /* 0x000fe400000006ff */
[-C--:B------:R-:W-:Y:S01]  /*3720*/  LEA.HI.SX32 R55, R55, R36.reuse, 0x1b ;  /* 0x0000002437377211 */ /* 0x080fe200078fdaff */
[----:B------:R0:W-:Y:S01]  /*3730*/  STS.U16 [R70+0x1c0], R113 ;  /* 0x0001c07146007388 */ /* 0x0001e20000000400 */
[----:B------:R-:W-:-:S02]  /*3740*/  LEA.HI.SX32 R2, R109, R36, 0x1b ;  /* 0x000000246d027211 */ /* 0x000fc400078fdaff */
[----:B------:R-:W-:Y:S02]  /*3750*/  SHF.L.U32 R4, R3, 0x1, RZ ;  /* 0x0000000103047819 */ /* 0x000fe400000006ff */
[----:B------:R-:W-:Y:S02]  /*3760*/  SHF.L.U32 R25, R25, 0x1, RZ ;  /* 0x0000000119197819 */ /* 0x000fe400000006ff */
[----:B------:R-:W-:Y:S01]  /*3770*/  SHF.L.U32 R22, R53, 0x1, RZ ;  /* 0x0000000135167819 */ /* 0x000fe200000006ff */
[----:B------:R-:W-:Y:S01]  /*3780*/  STS.U16 [R5+0x200], R110 ;  /* 0x0002006e05007388 */ /* 0x000fe20000000400 */
[----:B------:R-:W-:Y:S02]  /*3790*/  SHF.L.U32 R109, R55, 0x1, RZ ;  /* 0x00000001376d7819 */ /* 0x000fe400000006ff */
[----:B------:R-:W-:Y:S01]  /*37a0*/  SHF.L.U32 R24, R2, 0x1, RZ ;  /* 0x0000000102187819 */ /* 0x000fe200000006ff */
[----:B------:R-:W-:Y:S01]  /*37b0*/  STS.U16 [R7+0x240], R112 ;  /* 0x0002407007007388 */ /* 0x000fe20000000400 */
[----:B------:R-:W-:-:S03]  /*37c0*/  PRMT R55, RZ, 0x7610, R55 ;  /* 0x00007610ff377816 */ /* 0x000fc60000000037 */
[----:B------:R-:W-:Y:S01]  /*37d0*/  STS.U16 [R23+0x280], R114 ;  /* 0x0002807217007388 */ /* 0x000fe20000000400 */
[----:B0-----:R-:W-:-:S03]  /*37e0*/  PRMT R70, RZ, 0x7610, R70 ;  /* 0x00007610ff467816 */ /* 0x001fc60000000046 */
[----:B------:R-:W-:Y:S01]  /*37f0*/  STS.U16 [R4+0x2c0], R115 ;  /* 0x0002c07304007388 */ /* 0x000fe20000000400 */
[----:B------:R-:W-:-:S03]  /*3800*/  PRMT R69, RZ, 0x7610, R69 ;  /* 0x00007610ff457816 */ /* 0x000fc60000000045 */
[----:B------:R-:W-:Y:S04]  /*3810*/  STS.U16 [R25+0x300], R116 ;  /* 0x0003007419007388 */ /* 0x000fe80000000400 */
[----:B------:R-:W-:Y:S04]  /*3820*/  STS.U16 [R22+0x340], R117 ;  /* 0x0003407516007388 */ /* 0x000fe80000000400 */
[----:B------:R-:W-:Y:S04]  /*3830*/  STS.U16 [R109+0x380], R118 ;  /* 0x000380766d007388 */ /* 0x000fe80000000400 */
[----:B------:R0:W2:Y:S04]  /*3840*/  LDG.E.64 R2, [R20.64] ;  /* 0x0000000a14027981 */ /* 0x0000a8000c1e1b00 */
[----:B------:R1:W-:Y:S01]  /*3850*/  STS.U16 [R24+0x3c0], R119 ;  /* 0x0003c07718007388 */ /* 0x0003e20000000400 */
[----:B------:R-:W-:-:S06]  /*3860*/  NOP ;  /* 0x0000000000007918 */ /* 0x000fcc0000000000 */
[----:B0-----:R-:W-:Y:S01]  /*3870*/  PRMT R21, RZ, 0x7610, R21 ;  /* 0x00007610ff157816 */ /* 0x001fe20000000015 */
[----:B------:R0:W3:Y:S01]  /*3880*/  @!P0 LDG.E.U16 R55, [R18.64] ;  /* 0x0000000a12378981 */ /* 0x0000e2000c1e1500 */
[----:B------:R-:W-:-:S03]  /*3890*/  ISETP.GE.AND P0, PT, R122, R137, PT ;  /* 0x000000897a00720c */ /* 0x000fc60003f06270 */
[----:B------:R0:W4:Y:S01]  /*38a0*/  @!P2 LDG.E.U16 R70, [R18.64+0x40] ;  /* 0x0000400a1246a981 */ /* 0x000122000c1e1500 */
[----:B------:R-:W-:-:S03]  /*38b0*/  ISETP.GE.AND P2, PT, R124, R137, PT ;  /* 0x000000897c00720c */ /* 0x000fc60003f46270 */
[----:B------:R0:W4:Y:S01]  /*38c0*/  @!P3 LDG.E.U16 R69, [R18.64+0x80] ;  /* 0x0000800a1245b981 */ /* 0x000122000c1e1500 */
[----:B------:R-:W-:-:S03]  /*38d0*/  ISETP.GE.AND P3, PT, R125, R137, PT ;  /* 0x000000897d00720c */ /* 0x000fc60003f66270 */
[----:B------:R0:W4:Y:S01]  /*38e0*/  @!P4 LDG.E.U16 R21, [R18.64+0xc0] ;  /* 0x0000c00a1215c981 */ /* 0x000122000c1e1500 */
[----:B------:R-:W-:Y:S02]  /*38f0*/  ISETP.GE.AND P4, PT, R126, R137, PT ;  /* 0x000000897e00720c */ /* 0x000fe40003f86270 */
[----:B-1----:R-:W-:Y:S02]  /*3900*/  PRMT R119, RZ, 0x7610, R119 ;  /* 0x00007610ff777816 */ /* 0x002fe40000000077 */
[----:B------:R-:W-:Y:S02]  /*3910*/  PRMT R20, RZ, 0x7610, R20 ;  /* 0x00007610ff147816 */ /* 0x000fe40000000014 */
[----:B------:R-:W-:Y:S02]  /*3920*/  PRMT R110, RZ, 0x7610, R110 ;  /* 0x00007610ff6e7816 */ /* 0x000fe4000000006e */
[----:B------:R-:W-:Y:S01]  /*3930*/  PRMT R125, RZ, 0x7610, R125 ;  /* 0x00007610ff7d7816 */ /* 0x000fe2000000007d */
[----:B------:R0:W4:Y:S01]  /*3940*/  @!P5 LDG.E.U16 R119, [R18.64+0x100] ;  /* 0x0001000a1277d981 */ /* 0x000122000c1e1500 */
[----:B------:R-:W-:-:S02]  /*3950*/  PRMT R112, RZ, 0x7610, R112 ;  /* 0x00007610ff707816 */ /* 0x000fc40000000070 */
[----:B------:R-:W-:Y:S01]  /*3960*/  PRMT R114, RZ, 0x7610, R114 ;  /* 0x00007610ff727816 */ /* 0x000fe20000000072 */
[----:B------:R0:W4:Y:S01]  /*3970*/  @!P0 LDG.E.U16 R20, [R18.64+0x140] ;  /* 0x0001400a12148981 */ /* 0x000122000c1e1500 */
[-C--:B------:R-:W-:Y:S02]  /*3980*/  ISETP.GE.AND P5, PT, R127, R137.reuse, PT ;  /* 0x000000897f00720c */ /* 0x080fe40003fa6270 */
[-C--:B------:R-:W-:Y:S01]  /*3990*/  ISETP.GE.AND P0, PT, R128, R137.reuse, PT ;  /* 0x000000898000720c */ /* 0x080fe20003f06270 */
        /* <DEDUP_REMOVED lines=8> */
[----:B------:R-:W-:Y:S02]  /*3a20*/  PRMT R116, RZ, 0x7610, R116 ;  /* 0x00007610ff747816 */ /* 0x000fe40000000074 */
[----:B------:R-:W-:Y:S02]  /*3a30*/  PRMT R127, RZ, 0x7610, R127 ;  /* 0x00007610ff7f7816 */ /* 0x000fe4000000007f */
        /* <DEDUP_REMOVED lines=11> */
[----:B------:R-:W-:Y:S02]  /*3af0*/  IADD3 R53, R36, 0x40, RZ ;  /* 0x0000004024357810 */ /* 0x000fe40007ffe0ff */
[----:B------:R-:W-:Y:S02]  /*3b00*/  SHF.L.U32 R108, R6, 0x1, RZ ;  /* 0x00000001066c7819 */ /* 0x000fe400000006ff */
[----:B------:R-:W-:Y:S02]  /*3b10*/  LEA.HI.SX32 R6, R149, R36, 0x1b ;  /* 0x0000002495067211 */ /* 0x000fe400078fdaff */
[C---:B0-----:R-:W-:Y:S01]  /*3b20*/  IADD3 R19, R36.reuse, 0x80, RZ ;  /* 0x0000008024137810 */ /* 0x041fe20007ffe0ff */
[----:B------:R-:W-:Y:S01]  /*3b30*/  LDS.U16 R131, [R108] ;  /* 0x000000006c837984 */ /* 0x000fe20000000400 */
[----:B------:R-:W-:-:S02]  /*3b40*/  IADD3 R149, R36, 0x60, RZ ;  /* 0x0000006024957810 */ /* 0x000fc40007ffe0ff */
[-C--:B------:R-:W-:Y:S01]  /*3b50*/  LEA.HI.SX32 R54, R36, R36.reuse, 0x1b ;  /* 0x0000002424367211 */ /* 0x080fe200078fdaff */
[----:B------:R-:W0:Y:S01]  /*3b60*/  LDS.U16 R129, [R108+0x2] ;  /* 0x000002006c817984 */ /* 0x000e220000000400 */
[-C--:B------:R-:W-:Y:S02]  /*3b70*/  LEA.HI.SX32 R50, R53, R36.reuse, 0x1b ;  /* 0x0000002435327211 */ /* 0x080fe400078fdaff */
[-C--:B------:R-:W-:Y:S01]  /*3b80*/  LEA.HI.SX32 R56, R19, R36.reuse, 0x1b ;  /* 0x0000002413387211 */ /* 0x080fe200078fdaff */
[----:B------:R-:W1:Y:S01]  /*3b90*/  LDS.U16 R123, [R108+0x4] ;  /* 0x000004006c7b7984 */ /* 0x000e620000000400 */
[----:B------:R-:W-:Y:S02]  /*3ba0*/  LEA.HI.SX32 R149, R149, R36, 0x1b ;  /* 0x0000002495957211 */ /* 0x000fe400078fdaff */
[----:B------:R-:W-:Y:S01]  /*3bb0*/  SHF.L.U32 R54, R54, 0x1, RZ ;  /* 0x0000000136367819 */ /* 0x000fe200000006ff */
[----:B------:R-:W0:Y:S01]  /*3bc0*/  LDS.U16 R121, [R108+0x6] ;  /* 0x000006006c797984 */ /* 0x000e220000000400 */
[----:B------:R-:W-:-:S02]  /*3bd0*/  SHF.L.U32 R53, R6, 0x1, RZ ;  /* 0x0000000106357819 */ /* 0x000fc400000006ff */
[----:B------:R-:W-:Y:S01]  /*3be0*/  SHF.L.U32 R50, R50, 0x1, RZ ;  /* 0x0000000132327819 */ /* 0x000fe200000006ff */
[----:B------:R-:W-:Y:S01]  /*3bf0*/  LDS.U16 R115, [R108+0x8] ;  /* 0x000008006c737984 */ /* 0x000fe20000000400 */
[----:B------:R-:W-:Y:S02]  /*3c00*/  SHF.L.U32 R52, R149, 0x1, RZ ;  /* 0x0000000195347819 */ /* 0x000fe400000006ff */
[----:B------:R-:W-:Y:S01]  /*3c10*/  ISETP.NE.AND P0, PT, R166, RZ, PT ;  /* 0x000000ffa600720c */ /* 0x000fe20003f05270 */
[----:B------:R-:W0:Y:S01]  /*3c20*/  LDS.U16 R117, [R108+0xa] ;  /* 0x00000a006c757984 */ /* 0x000e220000000400 */
[C---:B------:R-:W-:Y:S02]  /*3c30*/  IADD3 R149, R36.reuse, 0xa0, RZ ;  /* 0x000000a024957810 */ /* 0x040fe40007ffe0ff */
[----:B------:R-:W-:Y:S01]  /*3c40*/  IADD3 R155, R36, 0xc0, RZ ;  /* 0x000000c0249b7810 */ /* 0x000fe20007ffe0ff */
[----:B------:R-:W0:Y:S01]  /*3c50*/  LDS.U16 R111, [R108+0xc] ;  /* 0x00000c006c6f7984 */ /* 0x000e220000000400 */
[----:B------:R-:W-:-:S03]  /*3c60*/  ISETP.LT.OR P2, PT, R168, 0x2, P0 ;  /* 0x00000002a800780c */ /* 0x000fc60000741670 */
[----:B------:R-:W0:Y:S04]  /*3c70*/  LDS.U16 R113, [R108+0xe] ;  /* 0x00000e006c717984 */ /* 0x000e280000000400 */
[----:B------:R-:W-:Y:S04]  /*3c80*/  LDS.U16 R135, [R108+0x10] ;  /* 0x000010006c877984 */ /* 0x000fe80000000400 */
[----:B------:R-:W2:Y:S04]  /*3c90*/  LDS.U16 R133, [R108+0x12] ;  /* 0x000012006c857984 */ /* 0x000ea80000000400 */
[----:B------:R-:W2:Y:S04]  /*3ca0*/  LDS.U16 R139, [R108+0x14] ;  /* 0x000014006c8b7984 */ /* 0x000ea80000000400 */
[----:B------:R-:W2:Y:S04]  /*3cb0*/  LDS.U16 R141, [R108+0x16] ;  /* 0x000016006c8d7984 */ /* 0x000ea80000000400 */
[----:B------:R-:W-:Y:S04]  /*3cc0*/  LDS.U16 R147, [R108+0x18] ;  /* 0x000018006c937984 */ /* 0x000fe80000000400 */
[----:B------:R-:W2:Y:S04]  /*3cd0*/  LDS.U16 R145, [R108+0x1a] ;  /* 0x00001a006c917984 */ /* 0x000ea80000000400 */
[----:B------:R-:W-:Y:S04]  /*3ce0*/  LDS.U16 R151, [R108+0x1c] ;  /* 0x00001c006c977984 */ /* 0x000fe80000000400 */
[----:B------:R-:W2:Y:S01]  /*3cf0*/  LDS.U16 R153, [R108+0x1e] ;  /* 0x00001e006c997984 */ /* 0x000ea20000000400 */
[----:B------:R-:W-:-:S02]  /*3d00*/  LEA.HI.SX32 R122, R149, R36, 0x1b ;  /* 0x00000024957a7211 */ /* 0x000fc400078fdaff */
[----:B------:R-:W-:Y:S02]  /*3d10*/  ISETP.NE.AND P1, PT, R34, RZ, PT ;  /* 0x000000ff2200720c */ /* 0x000fe40003f25270 */
[----:B------:R-:W-:Y:S02]  /*3d20*/  LEA.HI.SX32 R155, R155, R36, 0x1b ;  /* 0x000000249b9b7211 */ /* 0x000fe400078fdaff */
[----:B------:R-:W-:Y:S01]  /*3d30*/  SHF.L.U32 R56, R56, 0x1, RZ ;  /* 0x0000000138387819 */ /* 0x000fe200000006ff */
[----:B0-----:R-:W-:Y:S02]  /*3d40*/  HADD2.F32 R129, -RZ, R129.H0_H0 ;  /* 0x20000081ff817230 */ /* 0x001fe40000004100 */
[----:B------:R-:W-:Y:S02]  /*3d50*/  HADD2.F32 R131, -RZ, R131.H0_H0 ;  /* 0x20000083ff837230 */ /* 0x000fe40000004100 */
[----:B-1----:R-:W-:Y:S02]  /*3d60*/  HADD2.F32 R123, -RZ, R123.H0_H0 ;  /* 0x2000007bff7b7230 */ /* 0x002fe40000004100 */
[----:B------:R-:W-:-:S03]  /*3d70*/  HADD2.F32 R121, -RZ, R121.H0_H0 ;  /* 0x20000079ff797230 */ /* 0x000fc60000004100 */
[C---:B------:R-:W-:Y:S02]  /*3d80*/  FMUL.FTZ R144, R84.reuse, R123 ;  /* 0x0000007b54907220 */ /* 0x040fe40000410000 */
[----:B------:R-:W-:Y:S01]  /*3d90*/  FMUL.FTZ R142, R84, R121 ;  /* 0x00000079548e7220 */ /* 0x000fe20000410000 */
[----:B------:R-:W-:Y:S02]  /*3da0*/  HADD2.F32 R117, -RZ, R117.H0_H0 ;  /* 0x20000075ff757230 */ /* 0x000fe40000004100 */
[----:B------:R-:W-:-:S03]  /*3db0*/  HADD2.F32 R115, -RZ, R115.H0_H0 ;  /* 0x20000073ff737230 */ /* 0x000fc60000004100 */
[C---:B------:R-:W-:Y:S02]  /*3dc0*/  FMUL.FTZ R176, R82.reuse, R117 ;  /* 0x0000007552b07220 */ /* 0x040fe40000410000 */
[----:B------:R-:W-:Y:S01]  /*3dd0*/  FMUL.FTZ R148, R82, R115 ;  /* 0x0000007352947220 */ /* 0x000fe20000410000 */
[----:B------:R-:W-:Y:S01]  /*3de0*/  HADD2.F32 R111, -RZ, R111.H0_H0 ;  /* 0x2000006fff6f7230 */ /* 0x000fe20000004100 */
[----:B--2---:R-:W-:Y:S02]  /*3df0*/  FMUL.FTZ R19, R2, 1.4426950216293334961 ;  /* 0x3fb8aa3b02137820 */ /* 0x004fe40000410000 */
[C---:B------:R-:W-:Y:S02]  /*3e00*/  FMUL.FTZ R18, R86.reuse, R3 ;  /* 0x0000000356127220 */ /* 0x040fe40000410000 */
[----:B------:R-:W-:Y:S02]  /*3e10*/  FMUL.FTZ R6, R86, R19 ;  /* 0x0000001356067220 */ /* 0x000fe40000410000 */
[----:B------:R-:W-:Y:S01]  /*3e20*/  FMUL.RZ R18, R18, 0.15915493667125701904 ;  /* 0x3e22f98312127820 */ /* 0x000fe2000040c000 */
[----:B---3--:R0:W-:Y:S03]  /*3e30*/  STS.U16 [R54+0x420], R55 ;  /* 0x0004203736007388 */ /* 0x0081e60000000400 */
[----:B------:R-:W-:Y:S01]  /*3e40*/  MUFU.EX2 R6, R6 ;  /* 0x0000000600067308 */ /* 0x000fe20000000800 */
[----:B----4-:R1:W-:Y:S04]  /*3e50*/  STS.U16 [R53+0x460], R70 ;  /* 0x0004604635007388 */ /* 0x0103e80000000400 */
[----:B------:R2:W-:Y:S01]  /*3e60*/  STS.U16 [R50+0x4a0], R69 ;  /* 0x0004a04532007388 */ /* 0x0005e20000000400 */
[----:B0-----:R-:W-:-:S02]  /*3e70*/  IADD3 R55, R36, 0xe0, RZ ;  /* 0x000000e024377810 */ /* 0x001fc40007ffe0ff */
[----:B------:R-:W0:Y:S01]  /*3e80*/  MUFU.COS R149, R18 ;  /* 0x0000001200957308 */ /* 0x000e220000000000 */
[----:B------:R3:W-:Y:S01]  /*3e90*/  STS.U16 [R52+0x4e0], R21 ;  /* 0x0004e01534007388 */ /* 0x0007e20000000400 */
[----:B-1----:R-:W-:Y:S02]  /*3ea0*/  LEA.HI.SX32 R70, R55, R36, 0x1b ;  /* 0x0000002437467211 */ /* 0x002fe400078fdaff */
[----:B------:R-:W-:Y:S02]  /*3eb0*/  SHF.L.U32 R55, R122, 0x1, RZ ;  /* 0x000000017a377819 */ /* 0x000fe400000006ff */
[----:B--2---:R-:W-:Y:S02]  /*3ec0*/  SHF.L.U32 R69, R155, 0x1, RZ ;  /* 0x000000019b457819 */ /* 0x004fe400000006ff */
[----:B---3--:R1:W2:Y:S01]  /*3ed0*/  MUFU.SIN R21, R18 ;  /* 0x0000001200157308 */ /* 0x0082a20000000400 */
[----:B------:R-:W-:Y:S01]  /*3ee0*/  SHF.L.U32 R70, R70, 0x1, RZ ;  /* 0x0000000146467819 */ /* 0x000fe200000006ff */
[----:B------:R-:W-:Y:S04]  /*3ef0*/  STS.U16 [R56+0x520], R119 ;  /* 0x0005207738007388 */ /* 0x000fe80000000400 */
[----:B------:R-:W-:Y:S04]  /*3f00*/  STS.U16 [R55+0x560], R20 ;  /* 0x0005601437007388 */ /* 0x000fe80000000400 */
[----:B------:R3:W-:Y:S01]  /*3f10*/  STS.U16 [R69+0x5a0], R110 ;  /* 0x0005a06e45007388 */ /* 0x0007e20000000400 */
[----:B-1----:R-:W-:-:S03]  /*3f20*/  LEA R18, R90, R73, 0x8 ;  /* 0x000000495a127211 */ /* 0x002fc600078e40ff */
[----:B------:R-:W-:Y:S01]  /*3f30*/  STS.U16 [R70+0x5e0], R125 ;  /* 0x0005e07d46007388 */ /* 0x000fe20000000400 */
[----:B------:R-:W-:-:S03]  /*3f40*/  @P1 IADD3 R18, R34, 0x200, RZ ;  /* 0x0000020022121810 */ /* 0x000fc60007ffe0ff */
[----:B------:R1:W-:Y:S01]  /*3f50*/  STS.U16 [R5+0x620], R112 ;  /* 0x0006207005007388 */ /* 0x0003e20000000400 */
[----:B---3--:R-:W-:-:S03]  /*3f60*/  @!P2 IADD3 R110, R168, -0x2, RZ ;  /* 0xfffffffea86ea810 */ /* 0x008fc60007ffe0ff */
[----:B------:R3:W-:Y:S01]  /*3f70*/  STS.U16 [R7+0x660], R114 ;  /* 0x0006607207007388 */ /* 0x0007e20000000400 */
[C---:B0-----:R-:W-:Y:S02]  /*3f80*/  FMUL.FTZ R20, R6.reuse, R149 ;  /* 0x0000009506147220 */ /* 0x041fe40000410000 */
[----:B--2---:R-:W-:Y:S02]  /*3f90*/  FMUL.FTZ R21, R6, R21 ;  /* 0x0000001506157220 */ /* 0x004fe40000410000 */
[----:B-1----:R-:W-:Y:S01]  /*3fa0*/  @!P2 IMAD R5, R110, c[0x0][0x16c], R73 ;  /* 0x00005b006e05aa24 */ /* 0x002fe200078e0249 */
[----:B------:R-:W-:Y:S01]  /*3fb0*/  STS.U16 [R23+0x6a0], R116 ;  /* 0x0006a07417007388 */ /* 0x000fe20000000400 */
[----:B------:R-:W-:-:S03]  /*3fc0*/  SHF.L.U32 R110, R18, 0x3, RZ ;  /* 0x00000003126e7819 */ /* 0x000fc600000006ff */
[----:B------:R0:W-:Y:S04]  /*3fd0*/  STS.U16 [R4+0x6e0], R127 ;  /* 0x0006e07f04007388 */ /* 0x0001e80000000400 */
[----:B------:R-:W-:Y:S04]  /*3fe0*/  STS.U16 [R25+0x720], R118 ;  /* 0x0007207619007388 */ /* 0x000fe80000000400 */
[----:B------:R1:W-:Y:S04]  /*3ff0*/  STS.U16 [R22+0x760], R137 ;  /* 0x0007608916007388 */ /* 0x0003e80000000400 */
[----:B------:R-:W-:Y:S04]  /*4000*/  STS.U16 [R109+0x7a0], R120 ;  /* 0x0007a0786d007388 */ /* 0x000fe80000000400 */
[----:B------:R-:W-:Y:S01]  /*4010*/  STS.U16 [R24+0x7e0], R143 ;  /* 0x0007e08f18007388 */ /* 0x000fe20000000400 */
[----:B------:R-:W-:-:S06]  /*4020*/  NOP ;  /* 0x0000000000007918 */ /* 0x000fcc0000000000 */
[----:B------:R-:W2:Y:S04]  /*4030*/  LDS.U16 R140, [R108+0x420] ;  /* 0x000420006c8c7984 */ /* 0x000ea80000000400 */
        /* <DEDUP_REMOVED lines=8> */
[----:B------:R-:W2:Y:S04]  /*40c0*/  LDS.U16 R167, [R108+0x432] ;  /* 0x000432006ca77984 */ /* 0x000ea80000000400 */
[----:B------:R-:W2:Y:S04]  /*40d0*/  LDS.U16 R169, [R108+0x434] ;  /* 0x000434006ca97984 */ /* 0x000ea80000000400 */
[----:B------:R-:W2:Y:S04]  /*40e0*/  LDS.U16 R171, [R108+0x436] ;  /* 0x000436006cab7984 */ /* 0x000ea80000000400 */
[----:B------:R-:W2:Y:S04]  /*40f0*/  LDS.U16 R173, [R108+0x438] ;  /* 0x000438006cad7984 */ /* 0x000ea80000000400 */
[----:B------:R-:W2:Y:S04]  /*4100*/  LDS.U16 R24, [R108+0x43a] ;  /* 0x00043a006c187984 */ /* 0x000ea80000000400 */
[----:B------:R-:W2:Y:S04]  /*4110*/  LDS.U16 R25, [R108+0x43c] ;  /* 0x00043c006c197984 */ /* 0x000ea80000000400 */
[----:B------:R1:W2:Y:S04]  /*4120*/  LDS.U16 R175, [R108+0x43e] ;  /* 0x00043e006caf7984 */ /* 0x0002a80000000400 */
[----:B------:R2:W-:Y:S01]  /*4130*/  STS.64 [R110+0x1d10], R20 ;  /* 0x001d10146e007388 */ /* 0x0005e20000000a00 */
[----:B---3--:R-:W-:Y:S01]  /*4140*/  CS2R R6, SRZ ;  /* 0x0000000000067805 */ /* 0x008fe2000001ff00 */
[----:B0-----:R-:W-:-:S02]  /*4150*/  @!P2 IMAD.WIDE R4, R5, 0x10, R16 ;  /* 0x000000100504a825 */ /* 0x001fc400078e0210 */
[----:B------:R-:W-:Y:S02]  /*4160*/  BAR.SYNC.DEFER_BLOCKING 0x0 ;  /* 0x0000000000007b1d */ /* 0x000fe40000010000 */
[-C--:B------:R-:W-:Y:S02]  /*4170*/  FMUL.FTZ R18, R84, R3.reuse ;  /* 0x0000000354127220 */ /* 0x080fe40000410000 */
[----:B-1----:R-:W-:Y:S02]  /*4180*/  FMUL.FTZ R22, R82, R3 ;  /* 0x0000000352167220 */ /* 0x002fe40000410000 */
[----:B------:R-:W-:Y:S02]  /*4190*/  FMUL.RZ R112, R18, 0.15915493667125701904 ;  /* 0x3e22f98312707820 */ /* 0x000fe4000040c000 */
[----:B------:R-:W-:Y:S02]  /*41a0*/  FMUL.FTZ R18, R84, R19 ;  /* 0x0000001354127220 */ /* 0x000fe40000410000 */
[----:B------:R-:W-:Y:S01]  /*41b0*/  FMUL.RZ R108, R22, 0.15915493667125701904 ;  /* 0x3e22f983166c7820 */ /* 0x000fe2000040c000 */
[----:B------:R-:W-:Y:S01]  /*41c0*/  MUFU.SIN R23, R112 ;  /* 0x0000007000177308 */ /* 0x000fe20000000400 */
[----:B------:R0:W5:Y:S07]  /*41d0*/  @!P2 LDG.E.64 R6, [R4.64+0x8] ;  /* 0x0000080a0406a981 */ /* 0x00016e000c1e1b00 */
[----:B------:R-:W-:Y:S01]  /*41e0*/  MUFU.COS R109, R112 ;  /* 0x00000070006d7308 */ /* 0x000fe20000000000 */
[----:B0-----:R-:W-:-:S02]  /*41f0*/  FMUL.FTZ R5, R80, R3 ;  /* 0x0000000350057220 */ /* 0x001fc40000410000 */
[----:B------:R-:W-:-:S05]  /*4200*/  FMUL.FTZ R4, R82, R19 ;  /* 0x0000001352047220 */ /* 0x000fca0000410000 */
[----:B------:R-:W0:Y:S01]  /*4210*/  MUFU.EX2 R18, R18 ;  /* 0x0000001200127308 */ /* 0x000e220000000800 */
[----:B--2---:R-:W-:Y:S02]  /*4220*/  FMUL.RZ R110, R5, 0.15915493667125701904 ;  /* 0x3e22f983056e7820 */ /* 0x004fe4000040c000 */
[----:B------:R-:W-:-:S05]  /*4230*/  FMUL.FTZ R5, R80, R19 ;  /* 0x0000001350057220 */ /* 0x000fca0000410000 */
[----:B------:R-:W-:Y:S01]  /*4240*/  MUFU.SIN R119, R108 ;  /* 0x0000006c00777308 */ /* 0x000fe20000000400 */
[----:B------:R-:W-:-:S07]  /*4250*/  FMUL.FTZ R22, R78, R3 ;  /* 0x000000034e167220 */ /* 0x000fce0000410000 */
[----:B------:R-:W-:Y:S08]  /*4260*/  MUFU.COS R125, R108 ;  /* 0x0000006c007d7308 */ /* 0x000ff00000000000 */
[----:B------:R-:W1:Y:S08]  /*4270*/  MUFU.EX2 R4, R4 ;  /* 0x0000000400047308 */ /* 0x000e700000000800 */
[----:B------:R-:W-:Y:S08]  /*4280*/  MUFU.SIN R112, R110 ;  /* 0x0000006e00707308 */ /* 0x000ff00000000400 */
[----:B------:R2:W-:Y:S08]  /*4290*/  MUFU.COS R114, R110 ;  /* 0x0000006e00727308 */ /* 0x0005f00000000000 */
[----:B------:R-:W3:Y:S01]  /*42a0*/  MUFU.EX2 R5, R5 ;  /* 0x0000000500057308 */ /* 0x000ee20000000800 */
[----:B------:R-:W-:-:S02]  /*42b0*/  FMUL.RZ R118, R22, 0.15915493667125701904 ;  /* 0x3e22f98316767820 */ /* 0x000fc4000040c000 */
[----:B------:R-:W-:Y:S01]  /*42c0*/  FMUL.FTZ R116, R74, R3 ;  /* 0x000000034a747220 */ /* 0x000fe20000410000 */
[----:B------:R-:W-:Y:S01]  /*42d0*/  HADD2.F32 R127, -RZ, R170.H0_H0 ;  /* 0x200000aaff7f7230 */ /* 0x000fe20000004100 */
[C---:B0-----:R-:W-:Y:S02]  /*42e0*/  FMUL.FTZ R122, R18.reuse, R109 ;  /* 0x0000006d127a7220 */ /* 0x041fe40000410000 */
[----:B------:R-:W-:Y:S01]  /*42f0*/  FMUL.FTZ R120, R18, R23 ;  /* 0x0000001712787220 */ /* 0x000fe20000410000 */
[----:B------:R-:W-:Y:S01]  /*4300*/  MUFU.SIN R137, R118 ;  /* 0x0000007600897308 */ /* 0x000fe20000000400 */
[----:B------:R-:W-:Y:S02]  /*4310*/  FMUL.FTZ R18, R86, R129 ;  /* 0x0000008156127220 */ /* 0x000fe40000410000 */
[----:B------:R-:W-:Y:S02]  /*4320*/  FMUL.FTZ R22, R78, R19 ;  /* 0x000000134e167220 */ /* 0x000fe40000410000 */
[----:B------:R-:W-:-:S02]  /*4330*/  FMUL.RZ R130, R116, 0.15915493667125701904 ;  /* 0x3e22f98374827820 */ /* 0x000fc4000040c000 */
[----:B--2---:R-:W-:Y:S01]  /*4340*/  FMUL.FTZ R110, R74, R19 ;  /* 0x000000134a6e7220 */ /* 0x004fe20000410000 */
[----:B------:R0:W-:Y:S01]  /*4350*/  MUFU.COS R143, R118 ;  /* 0x00000076008f7308 */ /* 0x0001e20000000000 */
[C---:B-1----:R-:W-:Y:S02]  /*4360*/  FMUL.FTZ R116, R4.reuse, R119 ;  /* 0x0000007704747220 */ /* 0x042fe40000410000 */
[----:B------:R-:W-:Y:S02]  /*4370*/  FMUL.FTZ R161, R127, R18 ;  /* 0x000000127fa17220 */ /* 0x000fe40000410000 */
[C---:B---3--:R-:W-:Y:S02]  /*4380*/  FMUL.FTZ R114, R5.reuse, R114 ;  /* 0x0000007205727220 */ /* 0x048fe40000410000 */
[----:B0-----:R-:W-:Y:S02]  /*4390*/  FMUL.FTZ R118, R4, R125 ;  /* 0x0000007d04767220 */ /* 0x001fe40000410000 */
[----:B------:R-:W-:Y:S01]  /*43a0*/  FMUL.FTZ R4, R86, R131 ;  /* 0x0000008356047220 */ /* 0x000fe20000410000 */
[----:B------:R-:W-:Y:S01]  /*43b0*/  MUFU.EX2 R128, R110 ;  /* 0x0000006e00807308 */ /* 0x000fe20000000800 */
[----:B------:R-:W-:-:S02]  /*43c0*/  FMUL.FTZ R112, R5, R112 ;  /* 0x0000007005707220 */ /* 0x000fc40000410000 */
[----:B------:R-:W-:Y:S02]  /*43d0*/  FMUL.FTZ R163, R127, R4 ;  /* 0x000000047fa37220 */ /* 0x000fe40000410000 */
[----:B------:R-:W-:-:S03]  /*43e0*/  FMUL.FTZ R4, R120, R161 ;  /* 0x000000a178047220 */ /* 0x000fc60000410000 */
[----:B------:R-:W0:Y:S01]  /*43f0*/  MUFU.COS R5, R130 ;  /* 0x0000008200057308 */ /* 0x000e220000000000 */
[----:B------:R-:W-:Y:S01]  /*4400*/  HADD2.F32 R125, -RZ, R60.H0_H0 ;  /* 0x2000003cff7d7230 */ /* 0x000fe20000004100 */
[----:B------:R-:W-:-:S06]  /*4410*/  FMUL.FTZ R18, R120, R163 ;  /* 0x000000a378127220 */ /* 0x000fcc0000410000 */
[----:B------:R-:W1:Y:S01]  /*4420*/  MUFU.EX2 R22, R22 ;  /* 0x0000001600167308 */ /* 0x000e620000000800 */
[----:B------:R-:W-:Y:S02]  /*4430*/  FFMA.FTZ R4, R122, R163, -R4 ;  /* 0x000000a37a047223 */ /* 0x000fe40000010804 */
[----:B------:R-:W-:-:S05]  /*4440*/  FMUL.FTZ R108, R76, R3 ;  /* 0x000000034c6c7220 */ /* 0x000fca0000410000 */
[----:B------:R0:W2:Y:S01]  /*4450*/  MUFU.SIN R23, R130 ;  /* 0x0000008200177308 */ /* 0x0000a20000000400 */
[----:B------:R-:W-:Y:S02]  /*4460*/  FFMA.FTZ R18, R122, R161, R18 ;  /* 0x000000a17a127223 */ /* 0x000fe40000010012 */
[C---:B------:R-:W-:Y:S02]  /*4470*/  FFMA.FTZ R109, R125.reuse, R144, R4 ;  /* 0x000000907d6d7223 */ /* 0x040fe40000010004 */
[----:B------:R-:W-:Y:S02]  /*4480*/  FMUL.RZ R124, R108, 0.15915493667125701904 ;  /* 0x3e22f9836c7c7820 */ /* 0x000fe4000040c000 */
[----:B------:R-:W-:Y:S02]  /*4490*/  FMUL.FTZ R108, R76, R19 ;  /* 0x000000134c6c7220 */ /* 0x000fe40000410000 */
[----:B------:R-:W-:Y:S02]  /*44a0*/  FFMA.FTZ R119, R125, R142, R18 ;  /* 0x0000008e7d777223 */ /* 0x000fe40000010012 */
[----:B------:R-:W-:Y:S01]  /*44b0*/  FMUL.FTZ R18, R116, R109 ;  /* 0x0000006d74127220 */ /* 0x000fe20000410000 */
[----:B------:R3:W-:Y:S01]  /*44c0*/  MUFU.EX2 R126, R108 ;  /* 0x0000006c007e7308 */ /* 0x0007e20000000800 */
[----:B0-----:R-:W-:-:S02]  /*44d0*/  FMUL.FTZ R130, R128, R5 ;  /* 0x0000000580827220 */ /* 0x001fc40000410000 */
[----:B-1----:R-:W-:Y:S02]  /*44e0*/  FMUL.FTZ R110, R22, R143 ;  /* 0x0000008f166e7220 */ /* 0x002fe40000410000 */
[----:B------:R-:W-:Y:S02]  /*44f0*/  FMUL.FTZ R5, R116, R119 ;  /* 0x0000007774057220 */ /* 0x000fe40000410000 */
[----:B------:R-:W-:Y:S02]  /*4500*/  FMUL.FTZ R4, R20, R120 ;  /* 0x0000007814047220 */ /* 0x000fe40000410000 */
[----:B---3--:R-:W-:Y:S02]  /*4510*/  FMUL.FTZ R108, R22, R137 ;  /* 0x00000089166c7220 */ /* 0x008fe40000410000 */
[----:B------:R-:W-:Y:S01]  /*4520*/  FFMA.FTZ R22, R118, R119, R18 ;  /* 0x0000007776167223 */ /* 0x000fe20000010012 */
[----:B------:R-:W-:Y:S01]  /*4530*/  HADD2.F32 R119, -RZ, R61.H0_H0 ;  /* 0x2000003dff777230 */ /* 0x000fe20000004100 */
[----:B--2---:R-:W-:Y:S01]  /*4540*/  FMUL.FTZ R128, R128, R23 ;  /* 0x0000001780807220 */ /* 0x004fe20000410000 */
[----:B------:R-:W0:Y:S01]  /*4550*/  MUFU.COS R155, R124 ;  /* 0x0000007c009b7308 */ /* 0x000e220000000000 */
[----:B------:R-:W-:-:S02]  /*4560*/  FFMA.FTZ R109, R118, R109, -R5 ;  /* 0x0000006d766d7223 */ /* 0x000fc40000010805 */
[C---:B------:R-:W-:Y:S02]  /*4570*/  FMUL.FTZ R5, R21.reuse, R120 ;  /* 0x0000007815057220 */ /* 0x040fe40000410000 */
[----:B------:R-:W-:Y:S02]  /*4580*/  FFMA.FTZ R23, R21, R122, R4 ;  /* 0x0000007a15177223 */ /* 0x000fe40000010004 */
[----:B------:R-:W-:Y:S01]  /*4590*/  FMUL.FTZ R4, R72, R3 ;  /* 0x0000000348047220 */ /* 0x000fe20000410000 */
[----:B------:R0:W1:Y:S01]  /*45a0*/  MUFU.SIN R149, R124 ;  /* 0x0000007c00957308 */ /* 0x0000620000000400 */
[----:B------:R-:W-:Y:S02]  /*45b0*/  FFMA.FTZ R143, R119, R176, R22 ;  /* 0x000000b0778f7223 */ /* 0x000fe40000010016 */
[----:B------:R-:W-:Y:S02]  /*45c0*/  FFMA.FTZ R5, R20, R122, -R5 ;  /* 0x0000007a14057223 */ /* 0x000fe40000010805 */
[----:B------:R-:W-:-:S02]  /*45d0*/  FMUL.FTZ R18, R116, R23 ;  /* 0x0000001774127220 */ /* 0x000fc40000410000 */
[----:B------:R-:W-:Y:S02]  /*45e0*/  FMUL.RZ R132, R4, 0.15915493667125701904 ;  /* 0x3e22f98304847820 */ /* 0x000fe4000040c000 */
[----:B------:R-:W-:Y:S02]  /*45f0*/  FFMA.FTZ R109, R119, R148, R109 ;  /* 0x00000094776d7223 */ /* 0x000fe4000001006d */
[----:B------:R-:W-:Y:S01]  /*4600*/  FMUL.FTZ R4, R112, R143 ;  /* 0x0000008f70047220 */ /* 0x000fe20000410000 */
[----:B------:R-:W-:Y:S01]  /*4610*/  HADD2.F32 R113, -RZ, R113.H0_H0 ;  /* 0x20000071ff717230 */ /* 0x000fe20000004100 */
[----:B------:R-:W-:Y:S02]  /*4620*/  FMUL.FTZ R19, R72, R19 ;  /* 0x0000001348137220 */ /* 0x000fe40000410000 */
[-C--:B------:R-:W-:Y:S02]  /*4630*/  FFMA.FTZ R137, R118, R5.reuse, -R18 ;  /* 0x0000000576897223 */ /* 0x080fe40000010812 */
[----:B------:R-:W-:-:S02]  /*4640*/  FMUL.FTZ R5, R116, R5 ;  /* 0x0000000574057220 */ /* 0x000fc40000410000 */
[-C--:B------:R-:W-:Y:S02]  /*4650*/  FMUL.FTZ R22, R112, R109.reuse ;  /* 0x0000006d70167220 */ /* 0x080fe40000410000 */
[----:B------:R-:W-:Y:S01]  /*4660*/  FFMA.FTZ R18, R114, R109, -R4 ;  /* 0x0000006d72127223 */ /* 0x000fe20000010804 */
[----:B------:R-:W-:Y:S01]  /*4670*/  HADD2.F32 R109, -RZ, R62.H0_H0 ;  /* 0x2000003eff6d7230 */ /* 0x000fe20000004100 */
[----:B------:R-:W-:Y:S01]  /*4680*/  FMUL.FTZ R152, R80, R111 ;  /* 0x0000006f50987220 */ /* 0x000fe20000410000 */
[----:B------:R-:W-:Y:S01]  /*4690*/  MUFU.EX2 R19, R19 ;  /* 0x0000001300137308 */ /* 0x000fe20000000800 */
[----:B------:R-:W-:Y:S02]  /*46a0*/  FFMA.FTZ R5, R118, R23, R5 ;  /* 0x0000001776057223 */ /* 0x000fe40000010005 */
[----:B------:R-:W-:Y:S02]  /*46b0*/  FFMA.FTZ R22, R114, R143, R22 ;  /* 0x0000008f72167223 */ /* 0x000fe40000010016 */
[----:B------:R-:W-:-:S03]  /*46c0*/  FMUL.FTZ R180, R80, R113 ;  /* 0x0000007150b47220 */ /* 0x000fc60000410000 */
[----:B------:R-:W2:Y:S01]  /*46d0*/  MUFU.COS R136, R132 ;  /* 0x0000008400887308 */ /* 0x000ea20000000000 */
[C---:B0-----:R-:W-:Y:S02]  /*46e0*/  FMUL.FTZ R124, R126.reuse, R155 ;  /* 0x0000009b7e7c7220 */ /* 0x041fe40000410000 */
[----:B------:R-:W-:Y:S02]  /*46f0*/  FFMA.FTZ R143, R109, R152, R18 ;  /* 0x000000986d8f7223 */ /* 0x000fe40000010012 */
[----:B-1----:R-:W-:-:S03]  /*4700*/  FMUL.FTZ R126, R126, R149 ;  /* 0x000000957e7e7220 */ /* 0x002fc60000410000 */
[----:B------:R-:W0:Y:S01]  /*4710*/  MUFU.SIN R134, R132 ;  /* 0x0000008400867308 */ /* 0x000e220000000400 */
[C---:B------:R-:W-:Y:S01]  /*4720*/  FMUL.FTZ R4, R112.reuse, R5 ;  /* 0x0000000570047220 */ /* 0x040fe20000410000 */
[----:B------:R-:W-:Y:S01]  /*4730*/  HADD2.F32 R133, -RZ, R133.H0_H0 ;  /* 0x20000085ff857230 */ /* 0x000fe20000004100 */
[----:B------:R-:W-:Y:S02]  /*4740*/  FFMA.FTZ R149, R109, R180, R22 ;  /* 0x000000b46d957223 */ /* 0x000fe40000010016 */
[----:B------:R-:W-:Y:S02]  /*4750*/  FMUL.FTZ R18, R112, R137 ;  /* 0x0000008970127220 */ /* 0x000fe40000410000 */
[----:B------:R-:W-:Y:S02]  /*4760*/  FMUL.FTZ R22, R108, R143 ;  /* 0x0000008f6c167220 */ /* 0x000fe40000410000 */
[----:B------:R-:W-:Y:S01]  /*4770*/  FFMA.FTZ R23, R114, R137, -R4 ;  /* 0x0000008972177223 */ /* 0x000fe20000010804 */
[----:B------:R-:W-:Y:S01]  /*4780*/  HADD2.F32 R135, -RZ, R135.H0_H0 ;  /* 0x20000087ff877230 */ /* 0x000fe20000004100 */
[----:B------:R-:W-:Y:S01]  /*4790*/  FMUL.FTZ R4, R108, R149 ;  /* 0x000000956c047220 */ /* 0x000fe20000410000 */
[----:B------:R-:W-:Y:S01]  /*47a0*/  HADD2.F32 R137, -RZ, R63.H0_H0 ;  /* 0x2000003fff897230 */ /* 0x000fe20000004100 */
[----:B------:R-:W-:-:S02]  /*47b0*/  FFMA.FTZ R5, R114, R5, R18 ;  /* 0x0000000572057223 */ /* 0x000fc40000010012 */
[----:B------:R-:W-:Y:S02]  /*47c0*/  FFMA.FTZ R22, R110, R149, R22 ;  /* 0x000000956e167223 */ /* 0x000fe40000010016 */
[----:B------:R-:W-:Y:S02]  /*47d0*/  FMUL.FTZ R178, R78, R133 ;  /* 0x000000854eb27220 */ /* 0x000fe40000410000 */
[----:B------:R-:W-:Y:S02]  /*47e0*/  FFMA.FTZ R143, R110, R143, -R4 ;  /* 0x0000008f6e8f7223 */ /* 0x000fe40000010804 */
[----:B------:R-:W-:Y:S02]  /*47f0*/  FMUL.FTZ R4, R108, R5 ;  /* 0x000000056c047220 */ /* 0x000fe40000410000 */
[----:B------:R-:W-:Y:S02]  /*4800*/  FMUL.FTZ R156, R78, R135 ;  /* 0x000000874e9c7220 */ /* 0x000fe40000410000 */
[----:B------:R-:W-:-:S02]  /*4810*/  FFMA.FTZ R149, R137, R178, R22 ;  /* 0x000000b289957223 */ /* 0x000fc40000010016 */
[C---:B--2---:R-:W-:Y:S02]  /*4820*/  FMUL.FTZ R136, R19.reuse, R136 ;  /* 0x0000008813887220 */ /* 0x044fe40000410000 */
[----:B0-----:R-:W-:Y:S02]  /*4830*/  FMUL.FTZ R134, R19, R134 ;  /* 0x0000008613867220 */ /* 0x001fe40000410000 */
        /* <DEDUP_REMOVED lines=14> */
[----:B------:R-:W-:Y:S02]  /*4920*/  FMUL.FTZ R4, R126, R23 ;  /* 0x000000177e047220 */ /* 0x000fe40000410000 */
[----:B------:R-:W-:Y:S01]  /*4930*/  FFMA.FTZ R149, R143, R160, R18 ;  /* 0x000000a08f957223 */ /* 0x000fe20000010012 */
[----:B------:R-:W-:Y:S01]  /*4940*/  HADD2.F32 R145, -RZ, R145.H0_H0 ;  /* 0x20000091ff917230 */ /* 0x000fe20000004100 */
[----:B------:R-:W-:Y:S01]  /*4950*/  FMUL.FTZ R18, R128, R155 ;  /* 0x0000009b80127220 */ /* 0x000fe20000410000 */
[----:B------:R-:W-:Y:S01]  /*4960*/  HADD2.F32 R147, -RZ, R147.H0_H0 ;  /* 0x20000093ff937230 */ /* 0x000fe20000004100 */
[-C--:B------:R-:W-:Y:S02]  /*4970*/  FMUL.FTZ R5, R126, R19.reuse ;  /* 0x000000137e057220 */ /* 0x080fe40000410000 */
[----:B------:R-:W-:-:S02]  /*4980*/  FFMA.FTZ R19, R124, R19, -R4 ;  /* 0x000000137c137223 */ /* 0x000fc40000010804 */
[-C--:B------:R-:W-:Y:S02]  /*4990*/  FFMA.FTZ R18, R130, R149.reuse, R18 ;  /* 0x0000009582127223 */ /* 0x080fe40000010012 */
[----:B------:R-:W-:Y:S01]  /*49a0*/  FMUL.FTZ R4, R128, R149 ;  /* 0x0000009580047220 */ /* 0x000fe20000410000 */
[----:B------:R-:W-:Y:S01]  /*49b0*/  HADD2.F32 R149, -RZ, R65.H0_H0 ;  /* 0x20000041ff957230 */ /* 0x000fe20000004100 */
[----:B------:R-:W-:Y:S02]  /*49c0*/  FFMA.FTZ R5, R124, R23, R5 ;  /* 0x000000177c057223 */ /* 0x000fe40000010005 */
[----:B------:R-:W-:Y:S02]  /*49d0*/  FMUL.FTZ R174, R74, R145 ;  /* 0x000000914aae7220 */ /* 0x000fe40000410000 */
[----:B------:R-:W-:Y:S02]  /*49e0*/  FFMA.FTZ R155, R130, R155, -R4 ;  /* 0x0000009b829b7223 */ /* 0x000fe40000010804 */
[----:B------:R-:W-:-:S02]  /*49f0*/  FMUL.FTZ R172, R74, R147 ;  /* 0x000000934aac7220 */ /* 0x000fc40000410000 */
[C---:B------:R-:W-:Y:S02]  /*4a00*/  FMUL.FTZ R4, R128.reuse, R5 ;  /* 0x0000000580047220 */ /* 0x040fe40000410000 */
[C---:B------:R-:W-:Y:S02]  /*4a10*/  FFMA.FTZ R23, R149.reuse, R174, R18 ;  /* 0x000000ae95177223 */ /* 0x040fe40000010012 */
[-C--:B------:R-:W-:Y:S01]  /*4a20*/  FMUL.FTZ R18, R128, R19.reuse ;  /* 0x0000001380127220 */ /* 0x080fe20000410000 */
[----:B------:R-:W-:Y:S01]  /*4a30*/  ISETP.NE.AND P2, PT, R34, 0x1f, PT ;  /* 0x0000001f2200780c */ /* 0x000fe20003f45270 */
[----:B------:R-:W-:Y:S02]  /*4a40*/  FFMA.FTZ R155, R149, R172, R155 ;  /* 0x000000ac959b7223 */ /* 0x000fe4000001009b */
[----:B------:R-:W-:Y:S01]  /*4a50*/  FFMA.FTZ R19, R130, R19, -R4 ;  /* 0x0000001382137223 */ /* 0x000fe20000010804 */
[----:B------:R-:W-:Y:S01]  /*4a60*/  HADD2.F32 R153, -RZ, R153.H0_H0 ;  /* 0x20000099ff997230 */ /* 0x000fe20000004100 */
[----:B------:R-:W-:-:S02]  /*4a70*/  FMUL.FTZ R4, R134, R23 ;  /* 0x0000001786047220 */ /* 0x000fc40000410000 */
[----:B------:R-:W-:Y:S02]  /*4a80*/  FFMA.FTZ R5, R130, R5, R18 ;  /* 0x0000000582057223 */ /* 0x000fe40000010012 */
[-C--:B------:R-:W-:Y:S02]  /*4a90*/  FMUL.FTZ R18, R134, R155.reuse ;  /* 0x0000009b86127220 */ /* 0x080fe40000410000 */
[C---:B------:R-:W-:Y:S01]  /*4aa0*/  FFMA.FTZ R4, R136.reuse, R155, -R4 ;  /* 0x0000009b88047223 */ /* 0x040fe20000010804 */
[----:B------:R-:W-:Y:S01]  /*4ab0*/  HADD2.F32 R155, -RZ, R66.H0_H0 ;  /* 0x20000042ff9b7230 */ /* 0x000fe20000004100 */
[----:B------:R-:W-:Y:S02]  /*4ac0*/  FFMA.FTZ R18, R136, R23, R18 ;  /* 0x0000001788127223 */ /* 0x000fe40000010012 */
[----:B------:R-:W-:Y:S02]  /*4ad0*/  FMUL.FTZ R179, R134, R5 ;  /* 0x0000000586b37220 */ /* 0x000fe40000410000 */
[----:B------:R-:W-:-:S02]  /*4ae0*/  FMUL.FTZ R132, R72, R153 ;  /* 0x0000009948847220 */ /* 0x000fc40000410000 */
[-C--:B------:R-:W-:Y:S02]  /*4af0*/  FFMA.FTZ R179, R136, R19.reuse, -R179 ;  /* 0x0000001388b37223 */ /* 0x080fe400000108b3 */
[----:B------:R-:W-:Y:S02]  /*4b00*/  FMUL.FTZ R22, R134, R19 ;  /* 0x0000001386167220 */ /* 0x000fe40000410000 */
[----:B------:R-:W-:Y:S02]  /*4b10*/  FFMA.FTZ R181, R155, R132, R18 ;  /* 0x000000849bb57223 */ /* 0x000fe40000010012 */
[----:B------:R0:W1:Y:S01]  /*4b20*/  @P2 LDS.64 R18, [R34.X8+0x2d18] ;  /* 0x002d180022122984 */ /* 0x0000620000008a00 */
[----:B------:R-:W-:Y:S01]  /*4b30*/  HADD2.F32 R151, -RZ, R151.H0_H0 ;  /* 0x20000097ff977230 */ /* 0x000fe20000004100 */
[----:B------:R-:W-:Y:S04]  /*4b40*/  BSSY B0, `(.L_x_11867) ;  /* 0x000000d000007945 */ /* 0x000fe80003800000 */
[----:B------:R-:W-:-:S04]  /*4b50*/  FMUL.FTZ R162, R72, R151 ;  /* 0x0000009748a27220 */ /* 0x000fc80000410000 */
[----:B------:R-:W-:Y:S01]  /*4b60*/  FFMA.FTZ R177, R155, R162, R4 ;  /* 0x000000a29bb17223 */ /* 0x000fe20000010004 */
[----:B------:R-:W-:Y:S05]  /*4b70*/  @P2 BRA `(.L_x_11868) ;  /* 0x0000009000002947 */ /* 0x000fea0003800000 */
[----:B0---4-:R-:W-:Y:S02]  /*4b80*/  ISETP.NE.AND P3, PT, R168, c[0x0][0x174], PT ;  /* 0x00005d00a8007a0c */ /* 0x011fe40003f65270 */
        /* <DEDUP_REMOVED lines=8> */
.L_x_11868:
[----:B0---4-:R-:W-:Y:S05]  /*4c10*/  BSYNC B0 ;  /* 0x0000000000007941 */ /* 0x011fea0003800000 */
.L_x_11867:
[----:B------:R-:W0:Y:S01]  /*4c20*/  SHFL.UP PT, R183, R181, 0x1, RZ ;  /* 0x04200000b5b77989 */ /* 0x000e2200000e00ff */
[----:B------:R-:W-:Y:S01]  /*4c30*/  FFMA.FTZ R22, R136, R5, R22 ;  /* 0x0000000588167223 */ /* 0x000fe20000010016 */
[----:B------:R-:W-:Y:S01]  /*4c40*/  ISETP.GE.AND P3, PT, R36, 0x1, PT ;  /* 0x000000012400780c */ /* 0x000fe20003f66270 */
[C---:B------:R-:W-:Y:S01]  /*4c50*/  IMAD R192, R164.reuse, c[0x0][0x2a0], RZ ;  /* 0x0000a800a4c07a24 */ /* 0x040fe200078e02ff */
[----:B------:R-:W2:Y:S01]  /*4c60*/  SHFL.UP PT, R23, R177, 0x1, RZ ;  /* 0x04200000b1177989 */ /* 0x000ea200000e00ff */
[----:B------:R-:W-:Y:S01]  /*4c70*/  MOV R187, c[0x0][0x2b8] ;  /* 0x0000ae0000bb7a02 */ /* 0x000fe20000000f00 */
[----:B------:R-:W-:Y:S01]  /*4c80*/  IMAD R194, R164, c[0x0][0x2c0], RZ ;  /* 0x0000b000a4c27a24 */ /* 0x000fe200078e02ff */
[----:B------:R-:W-:Y:S01]  /*4c90*/  MOV R190, c[0x0][0x2bc] ;  /* 0x0000af0000be7a02 */ /* 0x000fe20000000f00 */
[----:B------:R-:W3:Y:S01]  /*4ca0*/  SHFL.UP PT, R4, R179, 0x1, RZ ;  /* 0x04200000b3047989 */ /* 0x000ee200000e00ff */
[----:B------:R-:W-:Y:S01]  /*4cb0*/  MOV R185, c[0x0][0x298] ;  /* 0x0000a60000b97a02 */ /* 0x000fe20000000f00 */
[----:B------:R-:W-:Y:S01]  /*4cc0*/  HADD2.F32 R24, -RZ, R24.H0_H0 ;  /* 0x20000018ff187230 */ /* 0x000fe20000004100 */
[--C-:B------:R-:W-:Y:S01]  /*4cd0*/  SHF.R.U64 R189, R187, 0x1, R190.reuse ;  /* 0x00000001bbbd7819 */ /* 0x100fe200000012be */
[----:B------:R-:W4:Y:S01]  /*4ce0*/  SHFL.UP PT, R5, R22, 0x1, RZ ;  /* 0x0420000016057989 */ /* 0x000f2200000e00ff */
[----:B------:R-:W-:Y:S01]  /*4cf0*/  SHF.R.U32.HI R190, RZ, 0x1, R190 ;  /* 0x00000001ffbe7819 */ /* 0x000fe200000116be */
[----:B------:R-:W-:Y:S01]  /*4d00*/  HADD2.F32 R158, -RZ, R158.H0_H0 ;  /* 0x2000009eff9e7230 */ /* 0x000fe20000004100 */
[----:B------:R-:W-:Y:S01]  /*4d10*/  ISETP.GE.OR P0, PT, R168, c[0x0][0x174], P0 ;  /* 0x00005d00a8007a0c */ /* 0x000fe20000706670 */
[----:B------:R-:W-:Y:S01]  /*4d20*/  HADD2.F32 R154, -RZ, R154.H0_H0 ;  /* 0x2000009aff9a7230 */ /* 0x000fe20000004100 */
[----:B------:R-:W-:Y:S01]  /*4d30*/  BSSY B0, `(.L_x_11869) ;  /* 0x00000f9000007945 */ /* 0x000fe20003800000 */
[----:B------:R-:W-:-:S02]  /*4d40*/  HADD2.F32 R146, -RZ, R146.H0_H0 ;  /* 0x20000092ff927230 */ /* 0x000fc40000004100 */
[----:B------:R-:W-:Y:S01]  /*4d50*/  HADD2.F32 R150, -RZ, R150.H0_H0 ;  /* 0x20000096ff967230 */ /* 0x000fe20000004100 */
[C---:B0-----:R-:W-:Y:S02]  /*4d60*/  FMUL.FTZ R184, R22.reuse, R183 ;  /* 0x000000b716b87220 */ /* 0x041fe40000410000 */
[CC--:B--2---:R-:W-:Y:S02]  /*4d70*/  FMUL.FTZ R188, R22.reuse, R23.reuse ;  /* 0x0000001716bc7220 */ /* 0x0c4fe40000410000 */
[C---:B------:R-:W-:Y:S02]  /*4d80*/  FFMA.FTZ R186, R179.reuse, R23, -R184 ;  /* 0x00000017b3ba7223 */ /* 0x040fe400000108b8 */
[C---:B---3--:R-:W-:Y:S02]  /*4d90*/  FMUL.FTZ R184, R22.reuse, R4 ;  /* 0x0000000416b87220 */ /* 0x048fe40000410000 */
[C---:B------:R-:W-:Y:S02]  /*4da0*/  FFMA.FTZ R188, R179.reuse, R183, R188 ;  /* 0x000000b7b3bc7223 */ /* 0x040fe400000100bc */
[-C--:B----4-:R-:W-:Y:S01]  /*4db0*/  FFMA.FTZ R23, R179, R5.reuse, R184 ;  /* 0x00000005b3177223 */ /* 0x090fe200000100b8 */
[----:B------:R-:W-:Y:S01]  /*4dc0*/  MOV R184, c[0x0][0x29c] ;  /* 0x0000a70000b87a02 */ /* 0x000fe20000000f00 */
[----:B------:R-:W-:-:S02]  /*4dd0*/  FMUL.FTZ R5, R22, R5 ;  /* 0x0000000516057220 */ /* 0x000fc40000410000 */
[----:B------:R-:W-:Y:S01]  /*4de0*/  @P3 FADD.FTZ R181, R181, R188 ;  /* 0x000000bcb5b53221 */ /* 0x000fe20000010000 */
[--C-:B------:R-:W-:Y:S01]  /*4df0*/  SHF.R.U64 R185, R185, 0x1, R184.reuse ;  /* 0x00000001b9b97819 */ /* 0x100fe200000012b8 */
[----:B------:R-:W-:Y:S01]  /*4e00*/  @P3 FFMA.FTZ R179, R179, R4, -R5 ;  /* 0x00000004b3b33223 */ /* 0x000fe20000010805 */
[----:B------:R-:W-:Y:S01]  /*4e10*/  SHF.R.U32.HI R184, RZ, 0x1, R184 ;  /* 0x00000001ffb87819 */ /* 0x000fe200000116b8 */
[----:B------:R-:W-:Y:S01]  /*4e20*/  @P3 FADD.FTZ R177, R177, R186 ;  /* 0x000000bab1b13221 */ /* 0x000fe20000010000 */
[----:B------:R-:W-:Y:S01]  /*4e30*/  FSEL R183, R22, R23, !P3 ;  /* 0x0000001716b77208 */ /* 0x000fe20005800000 */
[-C--:B------:R-:W-:Y:S01]  /*4e40*/  IMAD R4, R190, R29.reuse, RZ ;  /* 0x0000001dbe047224 */ /* 0x080fe200078e02ff */
[----:B------:R-:W-:Y:S01]  /*4e50*/  ISETP.GE.AND P3, PT, R36, 0x2, PT ;  /* 0x000000022400780c */ /* 0x000fe20003f66270 */
[----:B------:R-:W0:Y:S01]  /*4e60*/  SHFL.UP PT, R190, R181, 0x2, RZ ;  /* 0x04400000b5be7989 */ /* 0x000e2200000e00ff */
[-C--:B------:R-:W-:Y:S02]  /*4e70*/  IMAD R184, R184, R29.reuse, RZ ;  /* 0x0000001db8b87224 */ /* 0x080fe400078e02ff */
[----:B------:R-:W-:Y:S01]  /*4e80*/  IMAD.WIDE.U32 R22, R185, R29, RZ ;  /* 0x0000001db9167225 */ /* 0x000fe200078e00ff */
[----:B------:R-:W2:Y:S03]  /*4e90*/  SHFL.UP PT, R188, R177, 0x2, RZ ;  /* 0x04400000b1bc7989 */ /* 0x000ea600000e00ff */
[C---:B------:R-:W-:Y:S01]  /*4ea0*/  IMAD R187, R30.reuse, R185, R184 ;  /* 0x000000b91ebb7224 */ /* 0x040fe200078e02b8 */
[----:B------:R-:W3:Y:S01]  /*4eb0*/  SHFL.UP PT, R186, R183, 0x2, RZ ;  /* 0x04400000b7ba7989 */ /* 0x000ee200000e00ff */
[----:B------:R-:W-:-:S02]  /*4ec0*/  IMAD R185, R30, R189, R4 ;  /* 0x000000bd1eb97224 */ /* 0x000fc400078e0204 */
[----:B------:R-:W-:Y:S01]  /*4ed0*/  IMAD.WIDE.U32 R4, R189, R29, RZ ;  /* 0x0000001dbd047225 */ /* 0x000fe200078e00ff */
[----:B------:R-:W4:Y:S01]  /*4ee0*/  SHFL.UP PT, R184, R179, 0x2, RZ ;  /* 0x04400000b3b87989 */ /* 0x000f2200000e00ff */
[----:B------:R-:W-:Y:S02]  /*4ef0*/  IADD3 R23, R187, R23, RZ ;  /* 0x00000017bb177210 */ /* 0x000fe40007ffe0ff */
[----:B------:R-:W-:Y:S01]  /*4f00*/  IMAD R187, R31, c[0x0][0x2c4], R194 ;  /* 0x0000b1001fbb7a24 */ /* 0x000fe200078e02c2 */
[----:B------:R-:W-:Y:S01]  /*4f10*/  IADD3 R5, R185, R5, RZ ;  /* 0x00000005b9057210 */ /* 0x000fe20007ffe0ff */
[C---:B------:R-:W-:Y:S02]  /*4f20*/  IMAD R185, R31.reuse, c[0x0][0x2a4], R192 ;  /* 0x0000a9001fb97a24 */ /* 0x040fe400078e02c0 */
[----:B------:R-:W-:-:S04]  /*4f30*/  IMAD.WIDE.U32 R22, R31, c[0x0][0x2a0], R22 ;  /* 0x0000a8001f167a25 */ /* 0x000fc800078e0016 */
[----:B------:R-:W-:Y:S01]  /*4f40*/  IMAD.WIDE.U32 R4, R31, c[0x0][0x2c0], R4 ;  /* 0x0000b0001f047a25 */ /* 0x000fe200078e0004 */
[----:B------:R-:W-:Y:S02]  /*4f50*/  IADD3 R185, R185, R23, RZ ;  /* 0x00000017b9b97210 */ /* 0x000fe40007ffe0ff */
[----:B------:R-:W-:Y:S01]  /*4f60*/  LEA R198, P4, R22, c[0x0][0x318], 0x3 ;  /* 0x0000c60016c67a11 */ /* 0x000fe200078818ff */
[----:B0-----:R-:W-:-:S03]  /*4f70*/  FMUL.FTZ R23, R183, R190 ;  /* 0x000000beb7177220 */ /* 0x001fc60000410000 */
[----:B------:R-:W-:Y:S01]  /*4f80*/  LEA.HI.X R200, R22, c[0x0][0x31c], R185, 0x3, P4 ;  /* 0x0000c70016c87a11 */ /* 0x000fe200020f1cb9 */
[-C--:B--2---:R-:W-:Y:S01]  /*4f90*/  FFMA.FTZ R192, R179, R188.reuse, -R23 ;  /* 0x000000bcb3c07223 */ /* 0x084fe20000010817 */
[----:B------:R-:W-:Y:S01]  /*4fa0*/  IADD3 R185, R187, R5, RZ ;  /* 0x00000005bbb97210 */ /* 0x000fe20007ffe0ff */
[C---:B------:R-:W-:Y:S01]  /*4fb0*/  FMUL.FTZ R188, R183.reuse, R188 ;  /* 0x000000bcb7bc7220 */ /* 0x040fe20000410000 */
[----:B------:R-:W-:Y:S01]  /*4fc0*/  LEA R194, P4, R4, c[0x0][0x320], 0x3 ;  /* 0x0000c80004c27a11 */ /* 0x000fe200078818ff */
[----:B---3--:R-:W-:Y:S01]  /*4fd0*/  FMUL.FTZ R5, R183, R186 ;  /* 0x000000bab7057220 */ /* 0x008fe20000410000 */
[----:B------:R-:W-:Y:S01]  /*4fe0*/  SHF.L.U32 R187, R34, 0x2, RZ ;  /* 0x0000000222bb7819 */ /* 0x000fe200000006ff */
[----:B------:R-:W-:Y:S01]  /*4ff0*/  FFMA.FTZ R188, R179, R190, R188 ;  /* 0x000000beb3bc7223 */ /* 0x000fe200000100bc */
[----:B------:R-:W-:Y:S01]  /*5000*/  LEA.HI.X R196, R4, c[0x0][0x324], R185, 0x3, P4 ;  /* 0x0000c90004c47a11 */ /* 0x000fe200020f1cb9 */
[----:B----4-:R-:W-:Y:S01]  /*5010*/  FMUL.FTZ R22, R183, R184 ;  /* 0x000000b8b7167220 */ /* 0x010fe20000410000 */
[----:B------:R-:W-:Y:S01]  /*5020*/  HADD2.F32 R4, -RZ, R173.H0_H0 ;  /* 0x200000adff047230 */ /* 0x000fe20000004100 */
[----:B------:R-:W-:-:S02]  /*5030*/  @P3 FADD.FTZ R181, R181, R188 ;  /* 0x000000bcb5b53221 */ /* 0x000fc40000010000 */
[C---:B------:R-:W-:Y:S02]  /*5040*/  FFMA.FTZ R22, R179.reuse, R186, R22 ;  /* 0x000000bab3167223 */ /* 0x040fe40000010016 */
[----:B------:R-:W-:Y:S01]  /*5050*/  @P3 FFMA.FTZ R179, R179, R184, -R5 ;  /* 0x000000b8b3b33223 */ /* 0x000fe20000010805 */
[----:B------:R-:W-:Y:S01]  /*5060*/  HADD2.F32 R184, -RZ, R175.H0_H0 ;  /* 0x200000afffb87230 */ /* 0x000fe20000004100 */
[----:B------:R-:W-:Y:S01]  /*5070*/  @P3 FADD.FTZ R177, R177, R192 ;  /* 0x000000c0b1b13221 */ /* 0x000fe20000010000 */
[----:B------:R-:W-:Y:S01]  /*5080*/  FSEL R5, R183, R22, !P3 ;  /* 0x00000016b7057208 */ /* 0x000fe20005800000 */
[----:B------:R-:W0:Y:S01]  /*5090*/  SHFL.UP PT, R192, R181, 0x4, RZ ;  /* 0x04800000b5c07989 */ /* 0x000e2200000e00ff */
[----:B------:R-:W-:Y:S01]  /*50a0*/  HADD2.F32 R22, -RZ, R25.H0_H0 ;  /* 0x20000019ff167230 */ /* 0x000fe20000004100 */
[----:B------:R-:W-:Y:S01]  /*50b0*/  FMUL.FTZ R183, R75, R184 ;  /* 0x000000b84bb77220 */ /* 0x000fe20000410000 */
[----:B------:R-:W-:Y:S01]  /*50c0*/  SHF.R.U32.HI R25, RZ, 0x1e, R34 ;  /* 0x0000001eff197819 */ /* 0x000fe20000011622 */
[----:B------:R-:W2:Y:S01]  /*50d0*/  SHFL.UP PT, R186, R179, 0x4, RZ ;  /* 0x04800000b3ba7989 */ /* 0x000ea200000e00ff */
[----:B------:R-:W-:-:S02]  /*50e0*/  FMUL.FTZ R173, R77, R24 ;  /* 0x000000184dad7220 */ /* 0x000fc40000410000 */
[----:B------:R-:W-:Y:S01]  /*50f0*/  FMUL.FTZ R185, R75, R22 ;  /* 0x000000164bb97220 */ /* 0x000fe20000410000 */
[----:B------:R-:W3:Y:S01]  /*5100*/  SHFL.UP PT, R190, R177, 0x4, RZ ;  /* 0x04800000b1be7989 */ /* 0x000ee200000e00ff */
[-C--:B------:R-:W-:Y:S02]  /*5110*/  FMUL.FTZ R23, R136, R183.reuse ;  /* 0x000000b788177220 */ /* 0x080fe40000410000 */
[C---:B------:R-:W-:Y:S01]  /*5120*/  FMUL.FTZ R22, R134.reuse, R183 ;  /* 0x000000b786167220 */ /* 0x040fe20000410000 */
[----:B------:R-:W4:Y:S01]  /*5130*/  SHFL.UP PT, R188, R5, 0x4, RZ ;  /* 0x0480000005bc7989 */ /* 0x000f2200000e00ff */
[-C--:B------:R-:W-:Y:S02]  /*5140*/  FFMA.FTZ R24, -R134, R185.reuse, -R23 ;  /* 0x000000b986187223 */ /* 0x080fe40000010917 */
[----:B------:R-:W-:Y:S02]  /*5150*/  FMUL.FTZ R175, R77, R4 ;  /* 0x000000044daf7220 */ /* 0x000fe40000410000 */
[----:B------:R-:W-:Y:S01]  /*5160*/  FFMA.FTZ R4, R136, R185, -R22 ;  /* 0x000000b988047223 */ /* 0x000fe20000010816 */
[----:B------:R-:W-:Y:S01]  /*5170*/  IADD3 R22, P3, R187, R198, RZ ;  /* 0x000000c6bb167210 */ /* 0x000fe20007f7e0ff */
[----:B------:R-:W-:Y:S01]  /*5180*/  FADD.FTZ R189, -R173, R24 ;  /* 0x00000018adbd7221 */ /* 0x000fe20000010100 */
[----:B------:R-:W-:Y:S01]  /*5190*/  IADD3 R24, P4, R187, R194, RZ ;  /* 0x000000c2bb187210 */ /* 0x000fe20007f9e0ff */
[----:B------:R-:W-:Y:S01]  /*51a0*/  FADD.FTZ R187, R175, R4 ;  /* 0x00000004afbb7221 */ /* 0x000fe20000010000 */
[C---:B------:R-:W-:Y:S01]  /*51b0*/  IADD3.X R23, R25.reuse, R200, RZ, P3, !PT ;  /* 0x000000c819177210 */ /* 0x040fe20001ffe4ff */
[----:B------:R-:W-:Y:S01]  /*51c0*/  FMUL.FTZ R4, R128, -R189 ;  /* 0x800000bd80047220 */ /* 0x000fe20000410000 */
[----:B------:R-:W-:Y:S01]  /*51d0*/  ISETP.GE.AND P3, PT, R36, 0x4, PT ;  /* 0x000000042400780c */ /* 0x000fe20003f66270 */
[-C--:B------:R-:W-:Y:S01]  /*51e0*/  FMUL.FTZ R184, R128, -R187.reuse ;  /* 0x800000bb80b87220 */ /* 0x080fe20000410000 */
[----:B------:R-:W-:Y:S01]  /*51f0*/  IADD3.X R25, R25, R196, RZ, P4, !PT ;  /* 0x000000c419197210 */ /* 0x000fe200027fe4ff */
[----:B------:R-:W-:-:S02]  /*5200*/  FFMA.FTZ R198, R130, R187, -R4 ;  /* 0x000000bb82c67223 */ /* 0x000fc40000010804 */
[C---:B0-----:R-:W-:Y:S02]  /*5210*/  FMUL.FTZ R187, R5.reuse, R192 ;  /* 0x000000c005bb7220 */ /* 0x041fe40000410000 */
[----:B--2---:R-:W-:Y:S02]  /*5220*/  FMUL.FTZ R4, R5, R186 ;  /* 0x000000ba05047220 */ /* 0x004fe40000410000 */
[-C--:B---3--:R-:W-:Y:S02]  /*5230*/  FFMA.FTZ R194, R179, R190.reuse, -R187 ;  /* 0x000000beb3c27223 */ /* 0x088fe400000108bb */
[----:B------:R-:W-:Y:S02]  /*5240*/  FMUL.FTZ R190, R5, R190 ;  /* 0x000000be05be7220 */ /* 0x000fe40000410000 */
[-C--:B----4-:R-:W-:Y:S01]  /*5250*/  FFMA.FTZ R196, R179, R188.reuse, R4 ;  /* 0x000000bcb3c47223 */ /* 0x090fe20000010004 */
[----:B------:R-:W-:Y:S01]  /*5260*/  HADD2.F32 R4, -RZ, R169.H0_H0 ;  /* 0x200000a9ff047230 */ /* 0x000fe20000004100 */
[----:B------:R-:W-:-:S02]  /*5270*/  FMUL.FTZ R188, R5, R188 ;  /* 0x000000bc05bc7220 */ /* 0x000fc40000410000 */
[----:B------:R-:W-:Y:S01]  /*5280*/  FFMA.FTZ R190, R179, R192, R190 ;  /* 0x000000c0b3be7223 */ /* 0x000fe200000100be */
[----:B------:R-:W-:Y:S01]  /*5290*/  FSEL R196, R5, R196, !P3 ;  /* 0x000000c405c47208 */ /* 0x000fe20005800000 */
[----:B------:R-:W-:Y:S01]  /*52a0*/  FFMA.FTZ R200, R130, R189, R184 ;  /* 0x000000bd82c87223 */ /* 0x000fe200000100b8 */
[----:B------:R-:W-:Y:S01]  /*52b0*/  HADD2.F32 R184, -RZ, R171.H0_H0 ;  /* 0x200000abffb87230 */ /* 0x000fe20000004100 */
[----:B------:R-:W-:Y:S01]  /*52c0*/  @P3 FFMA.FTZ R179, R179, R186, -R188 ;  /* 0x000000bab3b33223 */ /* 0x000fe200000108bc */
[----:B------:R-:W-:Y:S01]  /*52d0*/  HADD2.F32 R186, -RZ, R167.H0_H0 ;  /* 0x200000a7ffba7230 */ /* 0x000fe20000004100 */
[----:B------:R-:W-:Y:S01]  /*52e0*/  @P3 FADD.FTZ R177, R177, R194 ;  /* 0x000000c2b1b13221 */ /* 0x000fe20000010000 */
[----:B------:R-:W-:Y:S01]  /*52f0*/  SHFL.UP PT, R5, R196, 0x8, RZ ;  /* 0x05000000c4057989 */ /* 0x000fe200000e00ff */
[----:B------:R-:W-:Y:S01]  /*5300*/  @P3 FADD.FTZ R181, R181, R190 ;  /* 0x000000beb5b53221 */ /* 0x000fe20000010000 */
[----:B------:R-:W-:Y:S01]  /*5310*/  ISETP.GE.AND P3, PT, R36, 0x8, PT ;  /* 0x000000082400780c */ /* 0x000fe20003f66270 */
[C---:B------:R-:W-:Y:S01]  /*5320*/  FMUL.FTZ R169, R79.reuse, R184 ;  /* 0x000000b84fa97220 */ /* 0x040fe20000410000 */
[----:B------:R-:W0:Y:S01]  /*5330*/  SHFL.UP PT, R187, R177, 0x8, RZ ;  /* 0x05000000b1bb7989 */ /* 0x000e2200000e00ff */
[----:B------:R-:W-:Y:S01]  /*5340*/  FMUL.FTZ R171, R79, R4 ;  /* 0x000000044fab7220 */ /* 0x000fe20000410000 */
[----:B------:R-:W-:Y:S01]  /*5350*/  HADD2.F32 R184, -RZ, R165.H0_H0 ;  /* 0x200000a5ffb87230 */ /* 0x000fe20000004100 */
[----:B------:R-:W-:Y:S01]  /*5360*/  FADD.FTZ R191, -R169, R200 ;  /* 0x000000c8a9bf7221 */ /* 0x000fe20000010100 */
[----:B------:R-:W2:Y:S01]  /*5370*/  SHFL.UP PT, R4, R179, 0x8, RZ ;  /* 0x05000000b3047989 */ /* 0x000ea200000e00ff */
[----:B------:R-:W-:Y:S01]  /*5380*/  FADD.FTZ R189, R171, R198 ;  /* 0x000000c6abbd7221 */ /* 0x000fe20000010000 */
[----:B------:R-:W-:Y:S01]  /*5390*/  IADD3 R165, R47, -c[0x0][0x174], RZ ;  /* 0x80005d002fa57a10 */ /* 0x000fe20007ffe0ff */
[C---:B------:R-:W-:Y:S01]  /*53a0*/  FMUL.FTZ R190, R126.reuse, -R191 ;  /* 0x800000bf7ebe7220 */ /* 0x040fe20000410000 */
[----:B------:R-:W3:Y:S01]  /*53b0*/  SHFL.UP PT, R188, R181, 0x8, RZ ;  /* 0x05000000b5bc7989 */ /* 0x000ee200000e00ff */
[----:B------:R-:W-:-:S02]  /*53c0*/  FMUL.FTZ R167, R126, -R189 ;  /* 0x800000bd7ea77220 */ /* 0x000fc40000410000 */
[C---:B------:R-:W-:Y:S02]  /*53d0*/  FFMA.FTZ R189, R124.reuse, R189, -R190 ;  /* 0x000000bd7cbd7223 */ /* 0x040fe400000108be */
[C---:B------:R-:W-:Y:S02]  /*53e0*/  FMUL.FTZ R184, R81.reuse, R184 ;  /* 0x000000b851b87220 */ /* 0x040fe40000410000 */
[----:B------:R-:W-:Y:S02]  /*53f0*/  FFMA.FTZ R167, R124, R191, R167 ;  /* 0x000000bf7ca77223 */ /* 0x000fe400000100a7 */
[----:B------:R-:W-:Y:S02]  /*5400*/  FMUL.FTZ R186, R81, R186 ;  /* 0x000000ba51ba7220 */ /* 0x000fe40000410000 */
[----:B------:R-:W-:Y:S02]  /*5410*/  FADD.FTZ R189, R184, R189 ;  /* 0x000000bdb8bd7221 */ /* 0x000fe40000010000 */
[----:B------:R-:W-:-:S02]  /*5420*/  FADD.FTZ R167, -R186, R167 ;  /* 0x000000a7baa77221 */ /* 0x000fc40000010100 */
[----:B------:R-:W-:Y:S02]  /*5430*/  IMAD R191, R165, -0x200, RZ ;  /* 0xfffffe00a5bf7824 */ /* 0x000fe400078e02ff */
[C---:B------:R-:W-:Y:S02]  /*5440*/  FMUL.FTZ R190, R108.reuse, -R189 ;  /* 0x800000bd6cbe7220 */ /* 0x040fe40000410000 */
[----:B------:R-:W-:Y:S02]  /*5450*/  FMUL.FTZ R165, R108, -R167 ;  /* 0x800000a76ca57220 */ /* 0x000fe40000410000 */
[----:B------:R-:W-:-:S04]  /*5460*/  IMAD.WIDE R22, R191, 0x4, R22 ;  /* 0x00000004bf167825 */ /* 0x000fc800078e0216 */
[----:B------:R-:W-:-:S04]  /*5470*/  IMAD.WIDE R24, R191, 0x4, R24 ;  /* 0x00000004bf187825 */ /* 0x000fc800078e0218 */
[C---:B------:R-:W-:Y:S02]  /*5480*/  FFMA.FTZ R194, R110.reuse, R167, R190 ;  /* 0x000000a76ec27223 */ /* 0x040fe400000100be */
[----:B------:R-:W-:Y:S02]  /*5490*/  FFMA.FTZ R191, R110, R189, -R165 ;  /* 0x000000bd6ebf7223 */ /* 0x000fe400000108a5 */
[C---:B0-----:R-:W-:Y:S02]  /*54a0*/  FMUL.FTZ R167, R196.reuse, R187 ;  /* 0x000000bbc4a77220 */ /* 0x041fe40000410000 */
[C---:B--2---:R-:W-:Y:S02]  /*54b0*/  FMUL.FTZ R190, R196.reuse, R4 ;  /* 0x00000004c4be7220 */ /* 0x044fe40000410000 */
[C---:B---3--:R-:W-:Y:S02]  /*54c0*/  FMUL.FTZ R192, R196.reuse, R188 ;  /* 0x000000bcc4c07220 */ /* 0x048fe40000410000 */
[----:B------:R-:W-:-:S02]  /*54d0*/  FMUL.FTZ R165, R196, R5 ;  /* 0x00000005c4a57220 */ /* 0x000fc40000410000 */
[C---:B------:R-:W-:Y:S02]  /*54e0*/  FFMA.FTZ R188, R179.reuse, R188, R167 ;  /* 0x000000bcb3bc7223 */ /* 0x040fe400000100a7 */
[C---:B------:R-:W-:Y:S02]  /*54f0*/  FFMA.FTZ R5, R179.reuse, R5, R190 ;  /* 0x00000005b3057223 */ /* 0x040fe400000100be */
[C---:B------:R-:W-:Y:S02]  /*5500*/  FFMA.FTZ R192, R179.reuse, R187, -R192 ;  /* 0x000000bbb3c07223 */ /* 0x040fe400000108c0 */
[----:B------:R-:W-:Y:S01]  /*5510*/  @P3 FFMA.FTZ R179, R179, R4, -R165 ;  /* 0x00000004b3b33223 */ /* 0x000fe200000108a5 */
[----:B------:R-:W-:Y:S01]  /*5520*/  HADD2.F32 R4, -RZ, R159.H0_H0 ;  /* 0x2000009fff047230 */ /* 0x000fe20000004100 */
[----:B------:R-:W-:Y:S01]  /*5530*/  FMUL.FTZ R190, R83, R158 ;  /* 0x0000009e53be7220 */ /* 0x000fe20000410000 */
[----:B------:R-:W-:Y:S01]  /*5540*/  FSEL R5, R196, R5, !P3 ;  /* 0x00000005c4057208 */ /* 0x000fe20005800000 */
[----:B------:R-:W-:Y:S01]  /*5550*/  @P3 FADD.FTZ R181, R181, R188 ;  /* 0x000000bcb5b53221 */ /* 0x000fe20000010000 */
[----:B------:R-:W-:Y:S01]  /*5560*/  HADD2.F32 R188, -RZ, R157.H0_H0 ;  /* 0x2000009dffbc7230 */ /* 0x000fe20000004100 */
[----:B------:R-:W-:-:S02]  /*5570*/  FMUL.FTZ R189, R83, R4 ;  /* 0x0000000453bd7220 */ /* 0x000fc40000410000 */
[----:B-1----:R-:W-:Y:S02]  /*5580*/  FMUL.FTZ R4, R134, -R18 ;  /* 0x8000001286047220 */ /* 0x002fe40000410000 */
[----:B------:R-:W-:Y:S02]  /*5590*/  FADD.FTZ R187, -R189, R194 ;  /* 0x000000c2bdbb7221 */ /* 0x000fe40000010100 */
[----:B------:R-:W-:Y:S01]  /*55a0*/  FFMA.FTZ R159, R136, -R19, R4 ;  /* 0x80000013889f7223 */ /* 0x000fe20000010004 */
[----:B------:R-:W-:Y:S01]  /*55b0*/  SHFL.UP PT, R194, R181, 0x10, RZ ;  /* 0x06000000b5c27989 */ /* 0x000fe200000e00ff */
[----:B------:R-:W-:Y:S02]  /*55c0*/  FMUL.FTZ R158, R112, -R187 ;  /* 0x800000bb709e7220 */ /* 0x000fe40000410000 */
[----:B------:R-:W-:Y:S01]  /*55d0*/  FADD.FTZ R191, R190, R191 ;  /* 0x000000bfbebf7221 */ /* 0x000fe20000010000 */
[----:B------:R-:W0:Y:S01]  /*55e0*/  SHFL.UP PT, R4, R179, 0x10, RZ ;  /* 0x06000000b3047989 */ /* 0x000e2200000e00ff */
[----:B------:R-:W-:-:S02]  /*55f0*/  FMUL.FTZ R157, R134, R19 ;  /* 0x00000013869d7220 */ /* 0x000fc40000410000 */
[-C--:B------:R-:W-:Y:S02]  /*5600*/  FFMA.FTZ R193, R114, R191.reuse, -R158 ;  /* 0x000000bf72c17223 */ /* 0x080fe4000001089e */
[----:B------:R-:W-:Y:S01]  /*5610*/  @P3 FADD.FTZ R177, R177, R192 ;  /* 0x000000c0b1b13221 */ /* 0x000fe20000010000 */
[----:B------:R-:W1:Y:S01]  /*5620*/  SHFL.UP PT, R158, R5, 0x10, RZ ;  /* 0x06000000059e7989 */ /* 0x000e6200000e00ff */
[----:B------:R-:W-:Y:S01]  /*5630*/  FFMA.FTZ R157, R136, R18, -R157 ;  /* 0x00000012889d7223 */ /* 0x000fe2000001089d */
[----:B------:R-:W-:Y:S01]  /*5640*/  ISETP.GE.AND P3, PT, R36, 0x10, PT ;  /* 0x000000102400780c */ /* 0x000fe20003f66270 */
[----:B------:R-:W-:Y:S01]  /*5650*/  FMUL.FTZ R191, R112, -R191 ;  /* 0x800000bf70bf7220 */ /* 0x000fe20000410000 */
[----:B------:R-:W2:Y:S01]  /*5660*/  SHFL.UP PT, R192, R177, 0x10, RZ ;  /* 0x06000000b1c07989 */ /* 0x000ea200000e00ff */
[C---:B------:R-:W-:Y:S02]  /*5670*/  FMUL.FTZ R167, R128.reuse, -R157 ;  /* 0x8000009d80a77220 */ /* 0x040fe40000410000 */
[----:B------:R-:W-:-:S02]  /*5680*/  FMUL.FTZ R165, R128, -R159 ;  /* 0x8000009f80a57220 */ /* 0x000fc40000410000 */
[----:B------:R-:W-:Y:S02]  /*5690*/  FFMA.FTZ R167, R130, R159, R167 ;  /* 0x0000009f82a77223 */ /* 0x000fe400000100a7 */
[----:B------:R-:W-:Y:S02]  /*56a0*/  FFMA.FTZ R196, R114, R187, R191 ;  /* 0x000000bb72c47223 */ /* 0x000fe400000100bf */
[----:B------:R-:W-:Y:S02]  /*56b0*/  FMUL.FTZ R187, R85, R154 ;  /* 0x0000009a55bb7220 */ /* 0x000fe40000410000 */
[----:B------:R-:W-:Y:S02]  /*56c0*/  FFMA.FTZ R165, R130, R157, -R165 ;  /* 0x0000009d82a57223 */ /* 0x000fe400000108a5 */
[C---:B------:R-:W-:Y:S02]  /*56d0*/  FMUL.FTZ R154, R126.reuse, -R167 ;  /* 0x800000a77e9a7220 */ /* 0x040fe40000410000 */
[----:B------:R-:W-:-:S02]  /*56e0*/  FMUL.FTZ R157, R126, -R165 ;  /* 0x800000a57e9d7220 */ /* 0x000fc40000410000 */
[----:B------:R-:W-:Y:S02]  /*56f0*/  FMUL.FTZ R188, R85, R188 ;  /* 0x000000bc55bc7220 */ /* 0x000fe40000410000 */
[----:B------:R-:W-:Y:S02]  /*5700*/  FADD.FTZ R195, -R187, R196 ;  /* 0x000000c4bbc37221 */ /* 0x000fe40000010100 */
[----:B------:R-:W-:Y:S02]  /*5710*/  FFMA.FTZ R165, R124, R165, -R154 ;  /* 0x000000a57ca57223 */ /* 0x000fe4000001089a */
[----:B0-----:R-:W-:Y:S02]  /*5720*/  FMUL.FTZ R154, R5, R4 ;  /* 0x00000004059a7220 */ /* 0x001fe40000410000 */
[----:B------:R-:W-:Y:S02]  /*5730*/  FADD.FTZ R193, R188, R193 ;  /* 0x000000c1bcc17221 */ /* 0x000fe40000010000 */
[----:B------:R-:W-:-:S02]  /*5740*/  FMUL.FTZ R159, R116, -R195 ;  /* 0x800000c3749f7220 */ /* 0x000fc40000410000 */
[----:B------:R-:W-:Y:S02]  /*5750*/  FFMA.FTZ R157, R124, R167, R157 ;  /* 0x000000a77c9d7223 */ /* 0x000fe4000001009d */
[----:B------:R-:W-:Y:S02]  /*5760*/  FMUL.FTZ R191, R108, -R165 ;  /* 0x800000a56cbf7220 */ /* 0x000fe40000410000 */
[----:B-1----:R-:W-:Y:S02]  /*5770*/  FFMA.FTZ R196, R179, R158, R154 ;  /* 0x0000009eb3c47223 */ /* 0x002fe4000001009a */
[----:B------:R-:W-:Y:S02]  /*5780*/  FFMA.FTZ R198, R118, R193, -R159 ;  /* 0x000000c176c67223 */ /* 0x000fe4000001089f */
[-C--:B------:R-:W-:Y:S01]  /*5790*/  FMUL.FTZ R159, R108, -R157.reuse ;  /* 0x8000009d6c9f7220 */ /* 0x080fe20000410000 */
[----:B------:R-:W-:Y:S01]  /*57a0*/  FSEL R196, R5, R196, !P3 ;  /* 0x000000c405c47208 */ /* 0x000fe20005800000 */
[----:B------:R-:W-:-:S02]  /*57b0*/  FFMA.FTZ R191, R110, R157, R191 ;  /* 0x0000009d6ebf7223 */ /* 0x000fc400000100bf */
[C---:B------:R-:W-:Y:S02]  /*57c0*/  FMUL.FTZ R154, R5.reuse, R194 ;  /* 0x000000c2059a7220 */ /* 0x040fe40000410000 */
[C---:B--2---:R-:W-:Y:S01]  /*57d0*/  FMUL.FTZ R157, R5.reuse, R192 ;  /* 0x000000c0059d7220 */ /* 0x044fe20000410000 */
[----:B------:R-:W-:Y:S01]  /*57e0*/  SHFL.UP PT, R196, R196, 0x1, RZ ;  /* 0x04200000c4c47989 */ /* 0x000fe200000e00ff */
[----:B------:R-:W-:Y:S01]  /*57f0*/  FMUL.FTZ R158, R5, R158 ;  /* 0x0000009e059e7220 */ /* 0x000fe20000410000 */
[----:B------:R-:W-:Y:S01]  /*5800*/  HFMA2.MMA R5, -RZ, RZ, 0, 0 ;  /* 0x00000000ff057435 */ /* 0x000fe200000001ff */
[C---:B------:R-:W-:Y:S02]  /*5810*/  FFMA.FTZ R154, R179.reuse, R192, -R154 ;  /* 0x000000c0b39a7223 */ /* 0x040fe4000001089a */
[----:B------:R-:W-:Y:S02]  /*5820*/  FFMA.FTZ R194, R179, R194, R157 ;  /* 0x000000c2b3c27223 */ /* 0x000fe4000001009d */
[----:B------:R-:W-:-:S02]  /*5830*/  FFMA.FTZ R167, R110, R165, -R159 ;  /* 0x000000a56ea77223 */ /* 0x000fc4000001089f */
[----:B------:R-:W-:Y:S01]  /*5840*/  @P3 FFMA.FTZ R179, R179, R4, -R158 ;  /* 0x00000004b3b33223 */ /* 0x000fe2000001089e */
[----:B-----5:R-:W0:Y:S01]  /*5850*/  SHFL.IDX PT, R159, R6, RZ, 0x1f ;  /* 0x00001fff069f7589 */ /* 0x020e2200000e0000 */
[----:B------:R-:W-:Y:S01]  /*5860*/  @P3 FADD.FTZ R181, R181, R194 ;  /* 0x000000c2b5b53221 */ /* 0x000fe20000010000 */
[----:B------:R-:W-:Y:S01]  /*5870*/  MOV R4, 0x3f800000 ;  /* 0x3f80000000047802 */ /* 0x000fe20000000f00 */
[----:B------:R-:W-:Y:S01]  /*5880*/  @P3 FADD.FTZ R177, R177, R154 ;  /* 0x0000009ab1b13221 */ /* 0x000fe20000010000 */
[----:B------:R1:W2:Y:S01]  /*5890*/  SHFL.IDX PT, R165, R7, RZ, 0x1f ;  /* 0x00001fff07a57589 */ /* 0x0002a200000e0000 */
[----:B------:R-:W-:Y:S02]  /*58a0*/  FMUL.FTZ R193, R116, -R193 ;  /* 0x800000c174c17220 */ /* 0x000fe40000410000 */
[----:B------:R-:W-:Y:S01]  /*58b0*/  FMUL.FTZ R158, R112, -R167 ;  /* 0x800000a7709e7220 */ /* 0x000fe20000410000 */
[----:B------:R3:W4:Y:S01]  /*58c0*/  SHFL.UP PT, R154, R179, 0x1, RZ ;  /* 0x04200000b39a7989 */ /* 0x00072200000e00ff */
[----:B------:R-:W-:-:S02]  /*58d0*/  FFMA.FTZ R200, R118, R195, R193 ;  /* 0x000000c376c87223 */ /* 0x000fc400000100c1 */
[-C--:B------:R-:W-:Y:S01]  /*58e0*/  FFMA.FTZ R193, R114, R191.reuse, R158 ;  /* 0x000000bf72c17223 */ /* 0x080fe2000001009e */
[----:B------:R3:W4:Y:S01]  /*58f0*/  SHFL.UP PT, R157, R181, 0x1, RZ ;  /* 0x04200000b59d7989 */ /* 0x00072200000e00ff */
[----:B------:R-:W-:Y:S01]  /*5900*/  FMUL.FTZ R191, R112, -R191 ;  /* 0x800000bf70bf7220 */ /* 0x000fe20000410000 */
[----:B-1----:R-:W-:Y:S01]  /*5910*/  CS2R R6, SRZ ;  /* 0x0000000000067805 */ /* 0x002fe2000001ff00 */
[----:B------:R-:W-:Y:S01]  /*5920*/  FMUL.FTZ R158, R116, -R193 ;  /* 0x800000c1749e7220 */ /* 0x000fe20000410000 */
[----:B------:R-:W1:Y:S01]  /*5930*/  SHFL.UP PT, R177, R177, 0x1, RZ ;  /* 0x04200000b1b17989 */ /* 0x000e6200000e00ff */
[----:B------:R-:W-:Y:S02]  /*5940*/  FFMA.FTZ R191, R114, R167, -R191 ;  /* 0x000000a772bf7223 */ /* 0x000fe400000108bf */
[C---:B---3--:R-:W-:Y:S01]  /*5950*/  FMUL.FTZ R179, R87.reuse, R150 ;  /* 0x0000009657b37220 */ /* 0x048fe20000410000 */
[----:B------:R3:W3:Y:S01]  /*5960*/  @!P0 LDS.128 R4, [R73.X16+0x2e10] ;  /* 0x002e100049048984 */ /* 0x0006e2000000cc00 */
[----:B------:R-:W-:Y:S01]  /*5970*/  FMUL.FTZ R181, R87, R146 ;  /* 0x0000009257b57220 */ /* 0x000fe20000410000 */
[----:B------:R-:W-:Y:S01]  /*5980*/  ISETP.NE.AND P0, PT, R166, 0x1f, PT ;  /* 0x0000001fa600780c */ /* 0x000fe20003f05270 */
[----:B------:R-:W-:-:S02]  /*5990*/  FFMA.FTZ R167, R118, R191, -R158 ;  /* 0x000000bf76a77223 */ /* 0x000fc4000001089e */
[----:B0-----:R-:W-:Y:S02]  /*59a0*/  FMUL.FTZ R146, R196, R159 ;  /* 0x0000009fc4927220 */ /* 0x001fe40000410000 */
[----:B------:R-:W-:Y:S02]  /*59b0*/  FMUL.FTZ R191, R116, -R191 ;  /* 0x800000bf74bf7220 */ /* 0x000fe40000410000 */
[-C--:B--2---:R-:W-:Y:S02]  /*59c0*/  FMUL.FTZ R196, R196, R165.reuse ;  /* 0x000000a5c4c47220 */ /* 0x084fe40000410000 */
[----:B------:R-:W-:Y:S02]  /*59d0*/  FADD.FTZ R197, -R181, R200 ;  /* 0x000000c8b5c57221 */ /* 0x000fe40000010100 */
[C---:B----4-:R-:W-:Y:S02]  /*59e0*/  FFMA.FTZ R146, R154.reuse, R165, R146 ;  /* 0x000000a59a927223 */ /* 0x050fe40000010092 */
[----:B------:R-:W-:-:S02]  /*59f0*/  FFMA.FTZ R196, R154, R159, -R196 ;  /* 0x0000009f9ac47223 */ /* 0x000fc400000108c4 */
[----:B------:R-:W-:Y:S02]  /*5a00*/  @P1 FADD.FTZ R165, R157, R146 ;  /* 0x000000929da51221 */ /* 0x000fe40000010000 */
[----:B------:R-:W-:Y:S02]  /*5a10*/  FFMA.FTZ R191, R118, R193, R191 ;  /* 0x000000c176bf7223 */ /* 0x000fe400000100bf */
[----:B-1----:R-:W-:Y:S02]  /*5a20*/  @P1 FADD.FTZ R159, R177, R196 ;  /* 0x000000c4b19f1221 */ /* 0x002fe40000010000 */
[----:B------:R-:W-:Y:S02]  /*5a30*/  FADD.FTZ R195, R179, R198 ;  /* 0x000000c6b3c37221 */ /* 0x000fe40000010000 */
[----:B------:R-:W-:Y:S02]  /*5a40*/  FMUL.FTZ R150, R120, -R197 ;  /* 0x800000c578967220 */ /* 0x000fe40000410000 */
[----:B------:R-:W-:-:S02]  /*5a50*/  FMUL.FTZ R146, R21, R165 ;  /* 0x000000a515927220 */ /* 0x000fc40000410000 */
[----:B------:R-:W-:Y:S02]  /*5a60*/  FMUL.FTZ R157, R120, -R191 ;  /* 0x800000bf789d7220 */ /* 0x000fe40000410000 */
[----:B------:R-:W-:Y:S02]  /*5a70*/  FMUL.FTZ R21, R21, R159 ;  /* 0x0000009f15157220 */ /* 0x000fe40000410000 */
[----:B------:R-:W-:Y:S02]  /*5a80*/  FFMA.FTZ R158, R122, R195, -R150 ;  /* 0x000000c37a9e7223 */ /* 0x000fe40000010896 */
[----:B------:R-:W-:Y:S01]  /*5a90*/  FFMA.FTZ R150, R20, R159, -R146 ;  /* 0x0000009f14967223 */ /* 0x000fe20000010892 */
[----:B------:R-:W-:Y:S01]  /*5aa0*/  HADD2.F32 R146, -RZ, R138.H0_H0 ;  /* 0x2000008aff927230 */ /* 0x000fe20000004100 */
[----:B------:R-:W-:Y:S02]  /*5ab0*/  FFMA.FTZ R157, R122, R167, -R157 ;  /* 0x000000a77a9d7223 */ /* 0x000fe4000001089d */
[----:B------:R-:W-:Y:S01]  /*5ac0*/  FFMA.FTZ R154, R20, R165, R21 ;  /* 0x000000a5149a7223 */ /* 0x000fe20000010015 */
[----:B------:R-:W-:Y:S01]  /*5ad0*/  HADD2.F32 R20, -RZ, R140.H0_H0 ;  /* 0x2000008cff147230 */ /* 0x000fe20000004100 */
[C---:B------:R-:W-:Y:S01]  /*5ae0*/  FMUL.FTZ R167, R120.reuse, -R167 ;  /* 0x800000a778a77220 */ /* 0x040fe20000410000 */
[----:B------:R0:W1:Y:S01]  /*5af0*/  SHFL.DOWN PT, R194, R157, 0x1, 0x1f ;  /* 0x08201f009dc27f89 */ /* 0x00006200000e0000 */
[----:B------:R-:W-:-:S02]  /*5b00*/  FMUL.FTZ R195, R120, -R195 ;  /* 0x800000c378c37220 */ /* 0x000fc40000410000 */
[C---:B------:R-:W-:Y:S02]  /*5b10*/  FFMA.FTZ R165, R122.reuse, R191, R167 ;  /* 0x000000bf7aa57223 */ /* 0x040fe400000100a7 */
[----:B------:R-:W-:Y:S02]  /*5b20*/  FFMA.FTZ R192, R122, R197, R195 ;  /* 0x000000c57ac07223 */ /* 0x000fe400000100c3 */
[C---:B------:R-:W-:Y:S02]  /*5b30*/  FMUL.FTZ R191, R89.reuse, R20 ;  /* 0x0000001459bf7220 */ /* 0x040fe40000410000 */
[----:B------:R-:W-:Y:S02]  /*5b40*/  FMUL.FTZ R177, R89, R146 ;  /* 0x0000009259b17220 */ /* 0x000fe40000410000 */
[----:B------:R-:W-:Y:S02]  /*5b50*/  FADD.FTZ R140, R161, R154 ;  /* 0x0000009aa18c7221 */ /* 0x000fe40000010000 */
[----:B------:R-:W-:-:S02]  /*5b60*/  FADD.FTZ R138, R163, R150 ;  /* 0x00000096a38a7221 */ /* 0x000fc40000010000 */
[----:B------:R-:W-:Y:S02]  /*5b70*/  FADD.FTZ R159, R191, R158 ;  /* 0x0000009ebf9f7221 */ /* 0x000fe40000010000 */
[----:B------:R-:W-:Y:S01]  /*5b80*/  FADD.FTZ R161, -R177, R192 ;  /* 0x000000c0b1a17221 */ /* 0x000fe20000010100 */
[----:B------:R0:W2:Y:S01]  /*5b90*/  SHFL.DOWN PT, R158, R165, 0x1, 0x1f ;  /* 0x08201f00a59e7f89 */ /* 0x0000a200000e0000 */
[C---:B------:R-:W-:Y:S02]  /*5ba0*/  FMUL.FTZ R21, R120.reuse, R140 ;  /* 0x0000008c78157220 */ /* 0x040fe40000410000 */
[-C--:B------:R-:W-:Y:S01]  /*5bb0*/  FMUL.FTZ R163, R120, R138.reuse ;  /* 0x0000008a78a37220 */ /* 0x080fe20000410000 */
[----:B------:R0:W4:Y:S01]  /*5bc0*/  SHFL.DOWN PT, R150, R159, 0x1, 0x1f ;  /* 0x08201f009f967f89 */ /* 0x00012200000e0000 */
[C---:B------:R-:W-:Y:S02]  /*5bd0*/  FFMA.FTZ R21, R122.reuse, R138, -R21 ;  /* 0x0000008a7a157223 */ /* 0x040fe40000010815 */
[----:B------:R-:W-:Y:S01]  /*5be0*/  FFMA.FTZ R163, R122, R140, R163 ;  /* 0x0000008c7aa37223 */ /* 0x000fe200000100a3 */
[----:B------:R0:W0:Y:S01]  /*5bf0*/  SHFL.DOWN PT, R192, R161, 0x1, 0x1f ;  /* 0x08201f00a1c07f89 */ /* 0x00002200000e0000 */
[----:B------:R-:W-:Y:S05]  /*5c00*/  @!P0 BRA `(.L_x_11870) ;  /* 0x000000b000008947 */ /* 0x000fea0003800000 */
[C---:B01-3--:R-:W-:Y:S02]  /*5c10*/  FMUL.FTZ R146, R165.reuse, R192 ;  /* 0x000000c0a5927220 */ /* 0x04bfe40000410000 */
[----:B--2---:R-:W-:-:S02]  /*5c20*/  FMUL.FTZ R20, R165, R158 ;  /* 0x0000009ea5147220 */ /* 0x004fc40000410000 */
        /* <DEDUP_REMOVED lines=9> */
.L_x_11870:
[----:B-1-3--:R-:W-:Y:S05]  /*5cc0*/  BSYNC B0 ;  /* 0x0000000000007941 */ /* 0x00afea0003800000 */
.L_x_11869:
[----:B------:R-:W-:Y:S01]  /*5cd0*/  ISETP.GT.U32.AND P0, PT, R166, 0x1d, PT ;  /* 0x0000001da600780c */ /* 0x000fe20003f04070 */
[C---:B------:R-:W-:Y:S01]  /*5ce0*/  FFMA.FTZ R142, R125.reuse, R142, R163 ;  /* 0x0000008e7d8e7223 */ /* 0x040fe200000100a3 */
[----:B0-----:R0:W1:Y:S01]  /*5cf0*/  SHFL.DOWN PT, R192, R157, 0x2, 0x1f ;  /* 0x08401f009dc07f89 */ /* 0x00106200000e0000 */
[----:B------:R-:W-:Y:S01]  /*5d00*/  FFMA.FTZ R144, R125, R144, R21 ;  /* 0x000000907d907223 */ /* 0x000fe20000010015 */
[----:B------:R-:W-:Y:S01]  /*5d10*/  BSSY B0, `(.L_x_11871) ;  /* 0x0000014000007945 */ /* 0x000fe20003800000 */
[C---:B------:R-:W-:Y:S01]  /*5d20*/  FMUL.FTZ R21, R116.reuse, R142 ;  /* 0x0000008e74157220 */ /* 0x040fe20000410000 */
[----:B------:R0:W3:Y:S01]  /*5d30*/  SHFL.DOWN PT, R194, R165, 0x2, 0x1f ;  /* 0x08401f00a5c27f89 */ /* 0x0000e200000e0000 */
[-C--:B------:R-:W-:Y:S02]  /*5d40*/  FMUL.FTZ R163, R116, R144.reuse ;  /* 0x0000009074a37220 */ /* 0x080fe40000410000 */
[C---:B------:R-:W-:Y:S01]  /*5d50*/  FFMA.FTZ R21, R118.reuse, R144, -R21 ;  /* 0x0000009076157223 */ /* 0x040fe20000010815 */
[----:B------:R0:W4:Y:S01]  /*5d60*/  SHFL.DOWN PT, R154, R159, 0x2, 0x1f ;  /* 0x08401f009f9a7f89 */ /* 0x00012200000e0000 */
[----:B------:R-:W-:-:S03]  /*5d70*/  FFMA.FTZ R146, R118, R142, R163 ;  /* 0x0000008e76927223 */ /* 0x000fc600000100a3 */
[----:B------:R0:W2:Y:S01]  /*5d80*/  SHFL.DOWN PT, R196, R161, 0x2, 0x1f ;  /* 0x08401f00a1c47f89 */ /* 0x0000a200000e0000 */
[----:B------:R-:W-:Y:S05]  /*5d90*/  @P0 BRA `(.L_x_11872) ;  /* 0x000000b000000947 */ /* 0x000fea0003800000 */
[C---:B--2-4-:R-:W-:Y:S02]  /*5da0*/  FMUL.FTZ R150, R165.reuse, R196 ;  /* 0x000000c4a5967220 */ /* 0x054fe40000410000 */
[C---:B---3--:R-:W-:Y:S02]  /*5db0*/  FMUL.FTZ R20, R165.reuse, R194 ;  /* 0x000000c2a5147220 */ /* 0x048fe40000410000 */
[-C--:B------:R-:W-:Y:S02]  /*5dc0*/  FMUL.FTZ R158, R165, R154.reuse ;  /* 0x0000009aa59e7220 */ /* 0x080fe40000410000 */
        /* <DEDUP_REMOVED lines=8> */
.L_x_11872:
[----:B------:R-:W-:Y:S05]  /*5e50*/  BSYNC B0 ;  /* 0x0000000000007941 */ /* 0x000fea0003800000 */
.L_x_11871:
[----:B------:R-:W-:Y:S01]  /*5e60*/  ISETP.GT.U32.AND P0, PT, R166, 0x1b, PT ;  /* 0x0000001ba600780c */ /* 0x000fe20003f04070 */
[C---:B------:R-:W-:Y:S01]  /*5e70*/  FFMA.FTZ R146, R119.reuse, R176, R146 ;  /* 0x000000b077927223 */ /* 0x040fe20000010092 */
[----:B-1----:R1:W0:Y:S01]  /*5e80*/  SHFL.DOWN PT, R192, R157, 0x4, 0x1f ;  /* 0x08801f009dc07f89 */ /* 0x00222200000e0000 */
[----:B------:R-:W-:Y:S01]  /*5e90*/  FFMA.FTZ R148, R119, R148, R21 ;  /* 0x0000009477947223 */ /* 0x000fe20000010015 */
[----:B------:R-:W-:Y:S01]  /*5ea0*/  BSSY B0, `(.L_x_11873) ;  /* 0x0000014000007945 */ /* 0x000fe20003800000 */
[C---:B------:R-:W-:Y:S01]  /*5eb0*/  FMUL.FTZ R21, R112.reuse, R146 ;  /* 0x0000009270157220 */ /* 0x040fe20000410000 */
[----:B---3--:R1:W3:Y:S01]  /*5ec0*/  SHFL.DOWN PT, R194, R165, 0x4, 0x1f ;  /* 0x08801f00a5c27f89 */ /* 0x0082e200000e0000 */
[----:B------:R-:W-:-:S02]  /*5ed0*/  FMUL.FTZ R163, R112, R148 ;  /* 0x0000009470a37220 */ /* 0x000fc40000410000 */
[C---:B------:R-:W-:Y:S01]  /*5ee0*/  FFMA.FTZ R21, R114.reuse, R148, -R21 ;  /* 0x0000009472157223 */ /* 0x040fe20000010815 */
[----:B--2---:R1:W2:Y:S01]  /*5ef0*/  SHFL.DOWN PT, R158, R159, 0x4, 0x1f ;  /* 0x08801f009f9e7f89 */ /* 0x0042a200000e0000 */
[----:B----4-:R-:W-:-:S03]  /*5f00*/  FFMA.FTZ R150, R114, R146, R163 ;  /* 0x0000009272967223 */ /* 0x010fc600000100a3 */
[----:B------:R1:W4:Y:S01]  /*5f10*/  SHFL.DOWN PT, R196, R161, 0x4, 0x1f ;  /* 0x08801f00a1c47f89 */ /* 0x00032200000e0000 */
[----:B------:R-:W-:Y:S05]  /*5f20*/  @P0 BRA `(.L_x_11874) ;  /* 0x000000b000000947 */ /* 0x000fea0003800000 */
[C---:B----4-:R-:W-:Y:S02]  /*5f30*/  FMUL.FTZ R154, R165.reuse, R196 ;  /* 0x000000c4a59a7220 */ /* 0x050fe40000410000 */
[C---:B---3--:R-:W-:Y:S02]  /*5f40*/  FMUL.FTZ R20, R165.reuse, R194 ;  /* 0x000000c2a5147220 */ /* 0x048fe40000410000 */
[-C--:B--2---:R-:W-:Y:S02]  /*5f50*/  FMUL.FTZ R176, R165, R158.reuse ;  /* 0x0000009ea5b07220 */ /* 0x084fe40000410000 */
        /* <DEDUP_REMOVED lines=8> */
.L_x_11874:
[----:B------:R-:W-:Y:S05]  /*5fe0*/  BSYNC B0 ;  /* 0x0000000000007941 */ /* 0x000fea0003800000 */
.L_x_11873:
[----:B------:R-:W-:Y:S01]  /*5ff0*/  ISETP.GT.U32.AND P0, PT, R166, 0x17, PT ;  /* 0x00000017a600780c */ /* 0x000fe20003f04070 */
[C---:B------:R-:W-:Y:S01]  /*6000*/  FFMA.FTZ R150, R109.reuse, R180, R150 ;  /* 0x000000b46d967223 */ /* 0x040fe20000010096 */
[----:B0-----:R0:W1:Y:S01]  /*6010*/  SHFL.DOWN PT, R192, R157, 0x8, 0x1f ;  /* 0x09001f009dc07f89 */ /* 0x00106200000e0000 */
[----:B------:R-:W-:Y:S01]  /*6020*/  FFMA.FTZ R152, R109, R152, R21 ;  /* 0x000000986d987223 */ /* 0x000fe20000010015 */
[----:B------:R-:W-:Y:S01]  /*6030*/  BSSY B0, `(.L_x_11875) ;  /* 0x0000014000007945 */ /* 0x000fe20003800000 */
[C---:B------:R-:W-:Y:S01]  /*6040*/  FMUL.FTZ R21, R108.reuse, R150 ;  /* 0x000000966c157220 */ /* 0x040fe20000410000 */
[----:B---3--:R0:W3:Y:S01]  /*6050*/  SHFL.DOWN PT, R194, R165, 0x8, 0x1f ;  /* 0x09001f00a5c27f89 */ /* 0x0080e200000e0000 */
[----:B------:R-:W-:-:S02]  /*6060*/  FMUL.FTZ R163, R108, R152 ;  /* 0x000000986ca37220 */ /* 0x000fc40000410000 */
[C---:B------:R-:W-:Y:S01]  /*6070*/  FFMA.FTZ R21, R110.reuse, R152, -R21 ;  /* 0x000000986e157223 */ /* 0x040fe20000010815 */
[----:B------:R0:W4:Y:S01]  /*6080*/  SHFL.DOWN PT, R176, R159, 0x8, 0x1f ;  /* 0x09001f009fb07f89 */ /* 0x00012200000e0000 */
[----:B------:R-:W-:-:S03]  /*6090*/  FFMA.FTZ R154, R110, R150, R163 ;  /* 0x000000966e9a7223 */ /* 0x000fc600000100a3 */
[----:B----4-:R0:W4:Y:S01]  /*60a0*/  SHFL.DOWN PT, R196, R161, 0x8, 0x1f ;  /* 0x09001f00a1c47f89 */ /* 0x01012200000e0000 */
        /* <DEDUP_REMOVED lines=12> */
.L_x_11876:
[----:B------:R-:W-:Y:S05]  /*6170*/  BSYNC B0 ;  /* 0x0000000000007941 */ /* 0x000fea0003800000 */
.L_x_11875:
[----:B------:R-:W-:Y:S01]  /*6180*/  ISETP.GT.U32.AND P0, PT, R166, 0xf, PT ;  /* 0x0000000fa600780c */ /* 0x000fe20003f04070 */
[C---:B------:R-:W-:Y:S01]  /*6190*/  FFMA.FTZ R154, R137.reuse, R178, R154 ;  /* 0x000000b2899a7223 */ /* 0x040fe2000001009a */
[----:B------:R0:W4:Y:S01]  /*61a0*/  SHFL.DOWN PT, R180, R157, 0x10, 0x1f ;  /* 0x0a001f009db47f89 */ /* 0x00012200000e0000 */
[----:B------:R-:W-:Y:S01]  /*61b0*/  FFMA.FTZ R156, R137, R156, R21 ;  /* 0x0000009c899c7223 */ /* 0x000fe20000010015 */
[----:B------:R-:W-:Y:S01]  /*61c0*/  BSSY B0, `(.L_x_11877) ;  /* 0x0000013000007945 */ /* 0x000fe20003800000 */
[C---:B------:R-:W-:Y:S01]  /*61d0*/  FMUL.FTZ R21, R126.reuse, R154 ;  /* 0x0000009a7e157220 */ /* 0x040fe20000410000 */
[----:B-1----:R0:W1:Y:S01]  /*61e0*/  SHFL.DOWN PT, R192, R165, 0x10, 0x1f ;  /* 0x0a001f00a5c07f89 */ /* 0x00206200000e0000 */
[----:B------:R-:W-:-:S02]  /*61f0*/  FMUL.FTZ R163, R126, R156 ;  /* 0x0000009c7ea37220 */ /* 0x000fc40000410000 */
[----:B------:R-:W-:Y:S01]  /*6200*/  FFMA.FTZ R21, R124, R156, -R21 ;  /* 0x0000009c7c157223 */ /* 0x000fe20000010815 */
[----:B------:R0:W3:Y:S04]  /*6210*/  SHFL.DOWN PT, R176, R159, 0x10, 0x1f ;  /* 0x0a001f009fb07f89 */ /* 0x0000e800000e0000 */
[----:B---3--:R0:W3:Y:S01]  /*6220*/  SHFL.DOWN PT, R194, R161, 0x10, 0x1f ;  /* 0x0a001f00a1c27f89 */ /* 0x0080e200000e0000 */
[----:B------:R-:W-:Y:S05]  /*6230*/  @P0 BRA `(.L_x_11878) ;  /* 0x000000b000000947 */ /* 0x000fea0003800000 */
[C---:B--23--:R-:W-:Y:S02]  /*6240*/  FMUL.FTZ R158, R165.reuse, R194 ;  /* 0x000000c2a59e7220 */ /* 0x04cfe40000410000 */
[C---:B-1----:R-:W-:Y:S02]  /*6250*/  FMUL.FTZ R20, R165.reuse, R192 ;  /* 0x000000c0a5147220 */ /* 0x042fe40000410000 */
[----:B------:R-:W-:-:S02]  /*6260*/  FMUL.FTZ R178, R165, R176 ;  /* 0x000000b0a5b27220 */ /* 0x000fc40000410000 */
[----:B------:R-:W-:Y:S02]  /*6270*/  FFMA.FTZ R176, R157, R176, -R158 ;  /* 0x000000b09db07223 */ /* 0x000fe4000001089e */
[-C--:B----4-:R-:W-:Y:S02]  /*6280*/  FMUL.FTZ R158, R165, R180.reuse ;  /* 0x000000b4a59e7220 */ /* 0x090fe40000410000 */
[C---:B------:R-:W-:Y:S02]  /*6290*/  FFMA.FTZ R20, R157.reuse, R180, -R20 ;  /* 0x000000b49d147223 */ /* 0x040fe40000010814 */
[C---:B------:R-:W-:Y:S02]  /*62a0*/  FFMA.FTZ R178, R157.reuse, R194, R178 ;  /* 0x000000c29db27223 */ /* 0x040fe400000100b2 */
[----:B0-----:R-:W-:Y:S01]  /*62b0*/  FFMA.FTZ R165, R157, R192, R158 ;  /* 0x000000c09da57223 */ /* 0x001fe2000001009e */
[----:B------:R-:W-:Y:S01]  /*62c0*/  MOV R157, R20 ;  /* 0x00000014009d7202 */ /* 0x000fe20000000f00 */
[----:B------:R-:W-:-:S02]  /*62d0*/  FADD.FTZ R159, R159, R176 ;  /* 0x000000b09f9f7221 */ /* 0x000fc40000010000 */
[----:B------:R-:W-:Y:S02]  /*62e0*/  FADD.FTZ R161, R161, R178 ;  /* 0x000000b2a1a17221 */ /* 0x000fe40000010000 */
.L_x_11878:
[----:B------:R-:W-:Y:S05]  /*62f0*/  BSYNC B0 ;  /* 0x0000000000007941 */ /* 0x000fea0003800000 */
.L_x_11877:
[----:B------:R-:W-:Y:S01]  /*6300*/  SHFL.DOWN PT, R199, R165, 0x1, 0x1f ;  /* 0x08201f00a5c77f89 */ /* 0x000fe200000e0000 */
[C---:B--2---:R-:W-:Y:S01]  /*6310*/  FFMA.FTZ R158, R143.reuse, R182, R21 ;  /* 0x000000b68f9e7223 */ /* 0x044fe20000010015 */
[----:B------:R-:W-:Y:S01]  /*6320*/  SHF.L.U64.HI R20, R88, 0x2, R71 ;  /* 0x0000000258147819 */ /* 0x000fe20000010247 */
[----:B------:R-:W-:Y:S01]  /*6330*/  FFMA.FTZ R163, R124, R154, R163 ;  /* 0x0000009a7ca37223 */ /* 0x000fe200000100a3 */
[----:B----4-:R-:W2:Y:S01]  /*6340*/  SHFL.IDX PT, R180, R7, RZ, 0x1f ;  /* 0x00001fff07b47589 */ /* 0x010ea200000e0000 */
[----:B------:R-:W-:Y:S01]  /*6350*/  SHF.L.U32 R193, R88, 0x2, RZ ;  /* 0x0000000258c17819 */ /* 0x000fe200000006ff */
[----:B------:R-:W-:Y:S01]  /*6360*/  FMUL.FTZ R167, R128, R158 ;  /* 0x0000009e80a77220 */ /* 0x000fe20000410000 */
[----:B------:R-:W-:Y:S01]  /*6370*/  ISETP.NE.AND P0, PT, R34, RZ, PT ;  /* 0x000000ff2200720c */ /* 0x000fe20003f05270 */
[----:B------:R-:W4:Y:S01]  /*6380*/  SHFL.IDX PT, R178, R6, RZ, 0x1f ;  /* 0x00001fff06b27589 */ /* 0x000f2200000e0000 */
[----:B------:R-:W-:Y:S01]  /*6390*/  IMAD R176, R20, c[0x0][0x2b0], RZ ;  /* 0x0000ac0014b07a24 */ /* 0x000fe200078e02ff */
[----:B------:R-:W-:Y:S01]  /*63a0*/  LEA.HI.SX32 R200, R34, R34, 0x1b ;  /* 0x0000002222c87211 */ /* 0x000fe200078fdaff */
[----:B------:R-:W-:Y:S01]  /*63b0*/  FFMA.FTZ R160, R143, R160, R163 ;  /* 0x000000a08fa07223 */ /* 0x000fe200000100a3 */
[----:B------:R-:W5:Y:S01]  /*63c0*/  SHFL.DOWN PT, R182, R157, 0x1, 0x1f ;  /* 0x08201f009db67f89 */ /* 0x000f6200000e0000 */
[----:B------:R-:W-:Y:S01]  /*63d0*/  IMAD R20, R20, c[0x0][0x2d0], RZ ;  /* 0x0000b40014147a24 */ /* 0x000fe200078e02ff */
[----:B------:R-:W-:Y:S01]  /*63e0*/  BSSY B0, `(.L_x_11879) ;  /* 0x0000153000007945 */ /* 0x000fe20003800000 */
[----:B------:R-:W-:Y:S01]  /*63f0*/  IMAD R195, R193, c[0x0][0x2b4], R176 ;  /* 0x0000ad00c1c37a24 */ /* 0x000fe200078e02b0 */
[----:B-1----:R-:W1:Y:S01]  /*6400*/  SHFL.DOWN PT, R192, R159, 0x1, 0x1f ;  /* 0x08201f009fc07f89 */ /* 0x002e6200000e0000 */
[----:B------:R-:W-:-:S02]  /*6410*/  FMUL.FTZ R163, R128, R160 ;  /* 0x000000a080a37220 */ /* 0x000fc40000410000 */
[----:B------:R-:W-:Y:S01]  /*6420*/  FFMA.FTZ R167, R130, R160, R167 ;  /* 0x000000a082a77223 */ /* 0x000fe200000100a7 */
[----:B---3--:R-:W3:Y:S01]  /*6430*/  SHFL.DOWN PT, R194, R161, 0x1, 0x1f ;  /* 0x08201f00a1c27f89 */ /* 0x008ee200000e0000 */
[C---:B------:R-:W-:Y:S02]  /*6440*/  IMAD R197, R193.reuse, c[0x0][0x2d4], R20 ;  /* 0x0000b500c1c57a24 */ /* 0x040fe400078e0214 */
[C---:B------:R-:W-:Y:S01]  /*6450*/  IMAD.WIDE.U32 R20, R193.reuse, c[0x0][0x2b0], R22 ;  /* 0x0000ac00c1147a25 */ /* 0x040fe200078e0016 */
[----:B0-----:R-:W0:Y:S03]  /*6460*/  SHFL.IDX PT, R165, R165, RZ, 0x1f ;  /* 0x00001fffa5a57589 */ /* 0x001e2600000e0000 */
[----:B------:R-:W-:Y:S01]  /*6470*/  IMAD.WIDE.U32 R22, R193, c[0x0][0x2d0], R24 ;  /* 0x0000b400c1167a25 */ /* 0x000fe200078e0018 */
[----:B------:R0:W0:Y:S01]  /*6480*/  SHFL.IDX PT, R176, R157, RZ, 0x1f ;  /* 0x00001fff9db07589 */ /* 0x00002200000e0000 */
[----:B------:R-:W-:-:S02]  /*6490*/  IADD3 R21, R21, R195, RZ ;  /* 0x000000c315157210 */ /* 0x000fc40007ffe0ff */
[----:B------:R-:W-:Y:S01]  /*64a0*/  FFMA.FTZ R163, R130, R158, -R163 ;  /* 0x0000009e82a37223 */ /* 0x000fe200000108a3 */
[----:B------:R-:W-:Y:S01]  /*64b0*/  IADD3 R23, R23, R197, RZ ;  /* 0x000000c517177210 */ /* 0x000fe20007ffe0ff */
[----:B------:R-:W-:Y:S02]  /*64c0*/  FFMA.FTZ R24, R149, R174, R167 ;  /* 0x000000ae95187223 */ /* 0x000fe400000100a7 */
[C---:B--2---:R-:W-:Y:S02]  /*64d0*/  @P2 FMUL.FTZ R167, R199.reuse, R180 ;  /* 0x000000b4c7a72220 */ /* 0x044fe40000410000 */
[----:B----4-:R-:W-:Y:S02]  /*64e0*/  @P2 FMUL.FTZ R193, R199, R178 ;  /* 0x000000b2c7c12220 */ /* 0x010fe40000410000 */
[----:B------:R-:W-:Y:S02]  /*64f0*/  FFMA.FTZ R25, R149, R172, R163 ;  /* 0x000000ac95197223 */ /* 0x000fe400000100a3 */
[----:B------:R-:W-:Y:S01]  /*6500*/  FMUL.FTZ R163, R134, R24 ;  /* 0x0000001886a37220 */ /* 0x000fe20000410000 */
[----:B------:R-:W-:Y:S01]  /*6510*/  SHFL.IDX PT, R172, R161, RZ, 0x1f ;  /* 0x00001fffa1ac7589 */ /* 0x000fe200000e0000 */
[----:B-----5:R-:W-:-:S02]  /*6520*/  @P2 FFMA.FTZ R167, R182, R178, -R167 ;  /* 0x000000b2b6a72223 */ /* 0x020fc400000108a7 */
[----:B------:R-:W-:Y:S02]  /*6530*/  @P2 FFMA.FTZ R193, R182, R180, R193 ;  /* 0x000000b4b6c12223 */ /* 0x000fe400000100c1 */
[----:B------:R-:W-:Y:S02]  /*6540*/  FFMA.FTZ R163, R136, R25, -R163 ;  /* 0x0000001988a37223 */ /* 0x000fe400000108a3 */
[----:B-1----:R-:W-:Y:S02]  /*6550*/  @P2 FADD.FTZ R178, R192, R167 ;  /* 0x000000a7c0b22221 */ /* 0x002fe40000010000 */
[----:B---3--:R-:W-:Y:S01]  /*6560*/  @P2 FADD.FTZ R180, R194, R193 ;  /* 0x000000c1c2b42221 */ /* 0x008fe20000010000 */
[----:B------:R1:W2:Y:S01]  /*6570*/  SHFL.IDX PT, R167, R159, RZ, 0x1f ;  /* 0x00001fff9fa77589 */ /* 0x0002a200000e0000 */
[----:B------:R-:W-:Y:S02]  /*6580*/  FFMA.FTZ R162, R155, R162, R163 ;  /* 0x000000a29ba27223 */ /* 0x000fe400000100a3 */
[----:B------:R-:W-:-:S02]  /*6590*/  FMUL.FTZ R193, R178, -R19 ;  /* 0x80000013b2c17220 */ /* 0x000fc40000410000 */
[C---:B------:R-:W-:Y:S02]  /*65a0*/  FMUL.FTZ R163, R180.reuse, -R19 ;  /* 0x80000013b4a37220 */ /* 0x040fe40000410000 */
[----:B0-----:R-:W-:Y:S02]  /*65b0*/  FMUL.FTZ R157, R165, R6 ;  /* 0x00000006a59d7220 */ /* 0x001fe40000410000 */
[-C--:B------:R-:W-:Y:S02]  /*65c0*/  FFMA.FTZ R180, R180, R18.reuse, R193 ;  /* 0x00000012b4b47223 */ /* 0x080fe400000100c1 */
[----:B------:R-:W-:Y:S02]  /*65d0*/  FFMA.FTZ R18, R178, R18, -R163 ;  /* 0x00000012b2127223 */ /* 0x000fe400000108a3 */
[----:B------:R-:W-:Y:S02]  /*65e0*/  FFMA.FTZ R193, R176, R7, R157 ;  /* 0x00000007b0c17223 */ /* 0x000fe4000001009d */
[----:B------:R-:W-:-:S02]  /*65f0*/  FADD.FTZ R157, -R183, R180 ;  /* 0x000000b4b79d7221 */ /* 0x000fc40000010100 */
[----:B-1----:R-:W-:Y:S02]  /*6600*/  FADD.FTZ R159, R185, R18 ;  /* 0x00000012b99f7221 */ /* 0x002fe40000010000 */
[C---:B------:R-:W-:Y:S02]  /*6610*/  FMUL.FTZ R19, R165.reuse, R7 ;  /* 0x00000007a5137220 */ /* 0x040fe40000410000 */
[C---:B------:R-:W-:Y:S02]  /*6620*/  FMUL.FTZ R7, R134.reuse, R25 ;  /* 0x0000001986077220 */ /* 0x040fe40000410000 */
[C---:B------:R-:W-:Y:S02]  /*6630*/  FMUL.FTZ R18, R134.reuse, -R157 ;  /* 0x8000009d86127220 */ /* 0x040fe40000410000 */
[----:B------:R-:W-:Y:S02]  /*6640*/  FMUL.FTZ R134, R134, -R159 ;  /* 0x8000009f86867220 */ /* 0x000fe40000410000 */
[----:B------:R-:W-:-:S02]  /*6650*/  FMUL.FTZ R161, R165, R5 ;  /* 0x00000005a5a17220 */ /* 0x000fc40000410000 */
[C---:B------:R-:W-:Y:S02]  /*6660*/  FFMA.FTZ R134, R136.reuse, R157, R134 ;  /* 0x0000009d88867223 */ /* 0x040fe40000010086 */
[----:B------:R-:W-:Y:S02]  /*6670*/  FFMA.FTZ R18, R136, R159, -R18 ;  /* 0x0000009f88127223 */ /* 0x000fe40000010812 */
[-C--:B------:R-:W-:Y:S02]  /*6680*/  FMUL.FTZ R165, R165, R4.reuse ;  /* 0x00000004a5a57220 */ /* 0x080fe40000410000 */
[----:B------:R-:W-:Y:S02]  /*6690*/  FFMA.FTZ R4, R176, R4, -R161 ;  /* 0x00000004b0047223 */ /* 0x000fe400000108a1 */
[----:B------:R-:W-:Y:S02]  /*66a0*/  FADD.FTZ R163, -R173, R134 ;  /* 0x00000086ada37221 */ /* 0x000fe40000010100 */
[----:B------:R-:W-:Y:S01]  /*66b0*/  FADD.FTZ R161, R175, R18 ;  /* 0x00000012afa17221 */ /* 0x000fe20000010000 */
[----:B------:R-:W-:Y:S01]  /*66c0*/  SHF.L.U32 R18, R34, 0x4, RZ ;  /* 0x0000000422127819 */ /* 0x000fe200000006ff */
[----:B------:R-:W-:-:S02]  /*66d0*/  FMUL.FTZ R134, R128, -R163 ;  /* 0x800000a380867220 */ /* 0x000fc40000410000 */
[-C--:B------:R-:W-:Y:S01]  /*66e0*/  FMUL.FTZ R128, R128, -R161.reuse ;  /* 0x800000a180807220 */ /* 0x080fe20000410000 */
[----:B------:R-:W-:Y:S01]  /*66f0*/  LEA.HI.SX32 R18, R18, R18, 0x1b ;  /* 0x0000001212127211 */ /* 0x000fe200078fdaff */
[----:B------:R-:W-:Y:S02]  /*6700*/  FFMA.FTZ R6, R176, R6, -R19 ;  /* 0x00000006b0067223 */ /* 0x000fe40000010813 */
[C---:B------:R-:W-:Y:S02]  /*6710*/  FFMA.FTZ R134, R130.reuse, R161, -R134 ;  /* 0x000000a182867223 */ /* 0x040fe40000010886 */
[----:B------:R-:W-:Y:S02]  /*6720*/  FFMA.FTZ R128, R130, R163, R128 ;  /* 0x000000a382807223 */ /* 0x000fe40000010080 */
[----:B------:R-:W-:Y:S02]  /*6730*/  FFMA.FTZ R5, R176, R5, R165 ;  /* 0x00000005b0057223 */ /* 0x000fe400000100a5 */
[----:B------:R-:W-:-:S02]  /*6740*/  FFMA.FTZ R19, R136, R24, R7 ;  /* 0x0000001888137223 */ /* 0x000fc40000010007 */
[----:B--2---:R-:W-:Y:S02]  /*6750*/  FADD.FTZ R6, R167, R6 ;  /* 0x00000006a7067221 */ /* 0x004fe40000010000 */
[----:B------:R-:W-:Y:S02]  /*6760*/  FADD.FTZ R165, R171, R134 ;  /* 0x00000086aba57221 */ /* 0x000fe40000010000 */
[----:B------:R-:W-:Y:S02]  /*6770*/  FADD.FTZ R167, -R169, R128 ;  /* 0x00000080a9a77221 */ /* 0x000fe40000010100 */
[----:B------:R-:W-:Y:S02]  /*6780*/  FFMA.FTZ R132, R155, R132, R19 ;  /* 0x000000849b847223 */ /* 0x000fe40000010013 */
[C---:B------:R-:W-:Y:S02]  /*6790*/  FMUL.FTZ R128, R126.reuse, -R165 ;  /* 0x800000a57e807220 */ /* 0x040fe40000410000 */
[----:B------:R-:W-:-:S02]  /*67a0*/  FMUL.FTZ R19, R126, -R167 ;  /* 0x800000a77e137220 */ /* 0x000fc40000410000 */
[----:B------:R-:W-:Y:S02]  /*67b0*/  FMUL.FTZ R130, R72, R155 ;  /* 0x0000009b48827220 */ /* 0x000fe40000410000 */
[C---:B------:R-:W-:Y:S02]  /*67c0*/  FFMA.FTZ R169, R124.reuse, R167, R128 ;  /* 0x000000a77ca97223 */ /* 0x040fe40000010080 */
[----:B------:R-:W-:Y:S02]  /*67d0*/  FFMA.FTZ R19, R124, R165, -R19 ;  /* 0x000000a57c137223 */ /* 0x000fe40000010813 */
[----:B------:R-:W-:Y:S02]  /*67e0*/  FADD.FTZ R7, R172, R193 ;  /* 0x000000c1ac077221 */ /* 0x000fe40000010000 */
[----:B------:R-:W-:Y:S02]  /*67f0*/  FMUL.FTZ R175, R72, R157 ;  /* 0x0000009d48af7220 */ /* 0x000fe40000410000 */
[----:B------:R-:W-:Y:S01]  /*6800*/  FFMA.FTZ R126, R153, -R130, R132 ;  /* 0x80000082997e7223 */ /* 0x000fe20000010084 */
[----:B------:R0:W-:Y:S01]  /*6810*/  @!P0 STS.128 [R73.X16+0x2e10], R4 ;  /* 0x002e100449008388 */ /* 0x0001e2000000cc00 */
[----:B------:R-:W-:-:S02]  /*6820*/  FADD.FTZ R169, -R186, R169 ;  /* 0x000000a9baa97221 */ /* 0x000fc40000010100 */
[----:B------:R-:W-:Y:S02]  /*6830*/  FADD.FTZ R171, R184, R19 ;  /* 0x00000013b8ab7221 */ /* 0x000fe40000010000 */
[----:B------:R-:W-:Y:S02]  /*6840*/  FMUL.FTZ R173, R72, R159 ;  /* 0x0000009f48ad7220 */ /* 0x000fe40000410000 */
[----:B------:R-:W-:Y:S02]  /*6850*/  FFMA.FTZ R124, R151, -R130, R162 ;  /* 0x80000082977c7223 */ /* 0x000fe400000100a2 */
[----:B------:R-:W-:Y:S02]  /*6860*/  FMUL.FTZ R178, R126, R175 ;  /* 0x000000af7eb27220 */ /* 0x000fe40000410000 */
[-C--:B------:R-:W-:Y:S02]  /*6870*/  FMUL.FTZ R183, R155, R173.reuse ;  /* 0x000000ad9bb77220 */ /* 0x080fe40000410000 */
[----:B------:R-:W-:-:S02]  /*6880*/  FFMA.FTZ R178, R124, R173, R178 ;  /* 0x000000ad7cb27223 */ /* 0x000fc400000100b2 */
[----:B------:R-:W-:Y:S01]  /*6890*/  FMUL.FTZ R176, R126, R173 ;  /* 0x000000ad7eb07220 */ /* 0x000fe20000410000 */
[----:B------:R1:W-:Y:S01]  /*68a0*/  STS [R18.X4+0x878], R183 ;  /* 0x000878b712007388 */ /* 0x0003e20000004800 */
[C---:B0-----:R-:W-:Y:S02]  /*68b0*/  FMUL.FTZ R4, R108.reuse, -R169 ;  /* 0x800000a96c047220 */ /* 0x041fe40000410000 */
        /* <DEDUP_REMOVED lines=8> */
[----:B------:R-:W-:Y:S02]  /*6940*/  FFMA.FTZ R108, R145, -R4, R24 ;  /* 0x80000004916c7223 */ /* 0x000fe40000010018 */
[----:B------:R-:W-:-:S02]  /*6950*/  FMUL.FTZ R7, R74, R161 ;  /* 0x000000a14a077220 */ /* 0x000fc40000410000 */
[-C--:B------:R-:W-:Y:S02]  /*6960*/  FMUL.FTZ R185, R155, R175.reuse ;  /* 0x000000af9bb97220 */ /* 0x080fe40000410000 */
[----:B------:R-:W-:Y:S02]  /*6970*/  FFMA.FTZ R176, R124, R175, -R176 ;  /* 0x000000af7cb07223 */ /* 0x000fe400000108b0 */
[C---:B------:R-:W-:Y:S01]  /*6980*/  FFMA.FTZ R112, R114.reuse, R189, R112 ;  /* 0x000000bd72707223 */ /* 0x040fe20000010070 */
[----:B------:R-:W-:Y:S01]  /*6990*/  STS [R18.X4+0x87c], R185 ;  /* 0x00087cb912007388 */ /* 0x000fe20000004800 */
[----:B------:R-:W-:Y:S02]  /*69a0*/  FFMA.FTZ R175, R114, R173, -R5 ;  /* 0x000000ad72af7223 */ /* 0x000fe40000010805 */
[----:B------:R-:W-:Y:S02]  /*69b0*/  FMUL.FTZ R19, R74, R163 ;  /* 0x000000a34a137220 */ /* 0x000fe40000410000 */
[----:B------:R-:W-:-:S02]  /*69c0*/  FFMA.FTZ R110, R147, -R4, R25 ;  /* 0x80000004936e7223 */ /* 0x000fc40000010019 */
[----:B------:R-:W-:Y:S02]  /*69d0*/  FMUL.FTZ R6, R108, R7 ;  /* 0x000000076c067220 */ /* 0x000fe40000410000 */
[----:B------:R-:W-:Y:S02]  /*69e0*/  FADD.FTZ R187, -R187, R112 ;  /* 0x00000070bbbb7221 */ /* 0x000fe40000010100 */
[----:B------:R-:W-:Y:S02]  /*69f0*/  FADD.FTZ R175, R188, R175 ;  /* 0x000000afbcaf7221 */ /* 0x000fe40000010000 */
[----:B------:R-:W-:Y:S02]  /*6a00*/  FFMA.FTZ R5, R110, R19, -R6 ;  /* 0x000000136e057223 */ /* 0x000fe40000010806 */
[C---:B------:R-:W-:Y:S02]  /*6a10*/  FMUL.FTZ R6, R116.reuse, -R187 ;  /* 0x800000bb74067220 */ /* 0x040fe40000410000 */
[----:B------:R-:W-:-:S02]  /*6a20*/  FMUL.FTZ R116, R116, -R175 ;  /* 0x800000af74747220 */ /* 0x000fc40000410000 */
[----:B------:R-:W-:Y:S02]  /*6a30*/  FMUL.FTZ R4, R108, R19 ;  /* 0x000000136c047220 */ /* 0x000fe40000410000 */
[C---:B------:R-:W-:Y:S02]  /*6a40*/  FFMA.FTZ R116, R118.reuse, R187, R116 ;  /* 0x000000bb76747223 */ /* 0x040fe40000010074 */
[----:B------:R-:W-:Y:S02]  /*6a50*/  FFMA.FTZ R6, R118, R175, -R6 ;  /* 0x000000af76067223 */ /* 0x000fe40000010806 */
[----:B------:R-:W-:Y:S02]  /*6a60*/  FADD.FTZ R181, -R181, R116 ;  /* 0x00000074b5b57221 */ /* 0x000fe40000010100 */
[-C--:B------:R-:W-:Y:S02]  /*6a70*/  FFMA.FTZ R4, R110, R7.reuse, R4 ;  /* 0x000000076e047223 */ /* 0x080fe40000010004 */
[----:B------:R-:W-:-:S02]  /*6a80*/  FMUL.FTZ R7, R149, R7 ;  /* 0x0000000795077220 */ /* 0x000fc40000410000 */
[----:B------:R-:W-:Y:S02]  /*6a90*/  FADD.FTZ R179, R179, R6 ;  /* 0x00000006b3b37221 */ /* 0x000fe40000010000 */
[----:B------:R-:W-:Y:S01]  /*6aa0*/  FMUL.FTZ R114, R76, R143 ;  /* 0x0000008f4c727220 */ /* 0x000fe20000410000 */
[----:B------:R0:W-:Y:S01]  /*6ab0*/  STS [R18.X4+0x870], R7 ;  /* 0x0008700712007388 */ /* 0x0001e20000004800 */
[C---:B------:R-:W-:Y:S02]  /*6ac0*/  FMUL.FTZ R6, R120.reuse, -R181 ;  /* 0x800000b578067220 */ /* 0x040fe40000410000 */
[----:B-1----:R-:W-:Y:S02]  /*6ad0*/  FMUL.FTZ R183, R149, R19 ;  /* 0x0000001395b77220 */ /* 0x002fe40000410000 */
[----:B------:R-:W-:Y:S02]  /*6ae0*/  FMUL.FTZ R120, R120, -R179 ;  /* 0x800000b378787220 */ /* 0x000fe40000410000 */
[----:B------:R-:W-:Y:S01]  /*6af0*/  FFMA.FTZ R112, R141, -R114, R160 ;  /* 0x800000728d707223 */ /* 0x000fe200000100a0 */
[----:B------:R1:W-:Y:S01]  /*6b00*/  STS [R18.X4+0x874], R183 ;  /* 0x000874b712007388 */ /* 0x0003e20000004800 */
[----:B------:R-:W-:-:S02]  /*6b10*/  FMUL.FTZ R19, R76, R167 ;  /* 0x000000a74c137220 */ /* 0x000fc40000410000 */
[----:B0-----:R-:W-:Y:S02]  /*6b20*/  FMUL.FTZ R7, R76, R165 ;  /* 0x000000a54c077220 */ /* 0x001fe40000410000 */
[----:B------:R-:W-:Y:S02]  /*6b30*/  FFMA.FTZ R6, R122, R179, -R6 ;  /* 0x000000b37a067223 */ /* 0x000fe40000010806 */
[----:B------:R-:W-:Y:S02]  /*6b40*/  FMUL.FTZ R130, R78, R137 ;  /* 0x000000894e827220 */ /* 0x000fe40000410000 */
[----:B------:R-:W-:Y:S02]  /*6b50*/  FFMA.FTZ R120, R122, R181, R120 ;  /* 0x000000b57a787223 */ /* 0x000fe40000010078 */
[----:B------:R-:W-:Y:S02]  /*6b60*/  FFMA.FTZ R114, R139, -R114, R158 ;  /* 0x800000728b727223 */ /* 0x000fe4000001009e */
[----:B------:R-:W-:-:S02]  /*6b70*/  FMUL.FTZ R118, R112, R19 ;  /* 0x0000001370767220 */ /* 0x000fc40000410000 */
[----:B------:R-:W-:Y:S02]  /*6b80*/  FMUL.FTZ R116, R112, R7 ;  /* 0x0000000770747220 */ /* 0x000fe40000410000 */
[----:B-1----:R-:W-:Y:S02]  /*6b90*/  FMUL.FTZ R183, R143, R19 ;  /* 0x000000138fb77220 */ /* 0x002fe40000410000 */
[----:B------:R-:W-:Y:S02]  /*6ba0*/  FADD.FTZ R191, R191, R6 ;  /* 0x00000006bfbf7221 */ /* 0x000fe40000010000 */
[----:B------:R-:W-:Y:S01]  /*6bb0*/  FMUL.FTZ R6, R86, R127 ;  /* 0x0000007f56067220 */ /* 0x000fe20000410000 */
[----:B------:R0:W-:Y:S01]  /*6bc0*/  STS [R18.X4+0x86c], R183 ;  /* 0x00086cb712007388 */ /* 0x0001e20000004800 */
[----:B------:R-:W-:Y:S02]  /*6bd0*/  FFMA.FTZ R128, R133, -R130, R154 ;  /* 0x8000008285807223 */ /* 0x000fe4000001009a */
[----:B------:R-:W-:-:S02]  /*6be0*/  FMUL.FTZ R193, R78, R169 ;  /* 0x000000a94ec17220 */ /* 0x000fc40000410000 */
[----:B------:R-:W-:Y:S02]  /*6bf0*/  FADD.FTZ R177, -R177, R120 ;  /* 0x00000078b1b17221 */ /* 0x000fe40000010100 */
[C---:B------:R-:W-:Y:S02]  /*6c00*/  FFMA.FTZ R213, R114.reuse, R7, R118 ;  /* 0x0000000772d57223 */ /* 0x040fe40000010076 */
[----:B------:R-:W-:Y:S02]  /*6c10*/  FFMA.FTZ R215, R114, R19, -R116 ;  /* 0x0000001372d77223 */ /* 0x000fe40000010874 */
[----:B------:R-:W-:Y:S02]  /*6c20*/  FMUL.FTZ R7, R143, R7 ;  /* 0x000000078f077220 */ /* 0x000fe40000410000 */
[-C--:B------:R-:W-:Y:S02]  /*6c30*/  FFMA.FTZ R116, R131, -R6.reuse, R138 ;  /* 0x8000000683747223 */ /* 0x080fe4000001008a */
[----:B------:R-:W-:Y:S01]  /*6c40*/  FFMA.FTZ R120, R129, -R6, R140 ;  /* 0x8000000681787223 */ /* 0x000fe2000001008c */
[----:B------:R1:W-:Y:S01]  /*6c50*/  STS [R18.X4+0x868], R7 ;  /* 0x0008680712007388 */ /* 0x0003e20000004800 */
[----:B------:R-:W-:-:S02]  /*6c60*/  FMUL.FTZ R122, R84, R125 ;  /* 0x0000007d547a7220 */ /* 0x000fc40000410000 */
[----:B0-----:R-:W-:Y:S02]  /*6c70*/  FMUL.FTZ R183, R78, R171 ;  /* 0x000000ab4eb77220 */ /* 0x001fe40000410000 */
[----:B------:R-:W-:Y:S02]  /*6c80*/  FFMA.FTZ R130, R135, -R130, R156 ;  /* 0x8000008287827223 */ /* 0x000fe4000001009c */
[----:B------:R-:W-:Y:S02]  /*6c90*/  FMUL.FTZ R6, R128, R193 ;  /* 0x000000c180067220 */ /* 0x000fe40000410000 */
[----:B------:R-:W-:Y:S02]  /*6ca0*/  FMUL.FTZ R19, R86, R177 ;  /* 0x000000b156137220 */ /* 0x000fe40000410000 */
[----:B------:R-:W-:Y:S02]  /*6cb0*/  FFMA.FTZ R118, R123, -R122, R144 ;  /* 0x8000007a7b767223 */ /* 0x000fe40000010090 */
[----:B------:R-:W-:-:S02]  /*6cc0*/  FFMA.FTZ R209, R130, R183, R6 ;  /* 0x000000b782d17223 */ /* 0x000fc40000010006 */
[----:B------:R-:W-:Y:S02]  /*6cd0*/  FFMA.FTZ R122, R121, -R122, R142 ;  /* 0x8000007a797a7223 */ /* 0x000fe4000001008e */
[----:B------:R-:W-:Y:S02]  /*6ce0*/  FMUL.FTZ R185, R84, R181 ;  /* 0x000000b554b97220 */ /* 0x000fe40000410000 */
[----:B-1----:R-:W-:Y:S02]  /*6cf0*/  FMUL.FTZ R7, R86, R191 ;  /* 0x000000bf56077220 */ /* 0x002fe40000410000 */
[----:B------:R-:W-:Y:S02]  /*6d00*/  FMUL.FTZ R6, R120, R19 ;  /* 0x0000001378067220 */ /* 0x000fe40000410000 */
[-C--:B------:R-:W-:Y:S02]  /*6d10*/  FMUL.FTZ R136, R128, R183.reuse ;  /* 0x000000b780887220 */ /* 0x080fe40000410000 */
[----:B------:R-:W-:-:S02]  /*6d20*/  FMUL.FTZ R195, R137, R183 ;  /* 0x000000b789c37220 */ /* 0x000fc40000410000 */
[----:B------:R-:W-:Y:S02]  /*6d30*/  FMUL.FTZ R183, R84, R179 ;  /* 0x000000b354b77220 */ /* 0x000fe40000410000 */
[----:B------:R-:W-:Y:S01]  /*6d40*/  FMUL.FTZ R134, R122, R185 ;  /* 0x000000b97a867220 */ /* 0x000fe20000410000 */
[----:B------:R0:W-:Y:S01]  /*6d50*/  STS [R18.X4+0x860], R195 ;  /* 0x000860c312007388 */ /* 0x0001e20000004800 */
[----:B------:R-:W-:Y:S02]  /*6d60*/  FFMA.FTZ R6, R116, R7, R6 ;  /* 0x0000000774067223 */ /* 0x000fe40000010006 */
[----:B------:R-:W-:Y:S02]  /*6d70*/  FMUL.FTZ R174, R80, R109 ;  /* 0x0000006d50ae7220 */ /* 0x000fe40000410000 */
[-C--:B------:R-:W-:Y:S02]  /*6d80*/  FFMA.FTZ R211, R130, R193.reuse, -R136 ;  /* 0x000000c182d37223 */ /* 0x080fe40000010888 */
[----:B------:R-:W-:-:S02]  /*6d90*/  FMUL.FTZ R197, R137, R193 ;  /* 0x000000c189c57220 */ /* 0x000fc40000410000 */
[----:B------:R-:W-:Y:S02]  /*6da0*/  FFMA.FTZ R193, R118, R183, R134 ;  /* 0x000000b776c17223 */ /* 0x000fe40000010086 */
[----:B------:R-:W-:Y:S01]  /*6db0*/  FADD.FTZ R6, RZ, R6 ;  /* 0x00000006ff067221 */ /* 0x000fe20000010000 */
[----:B------:R1:W-:Y:S01]  /*6dc0*/  STS [R18.X4+0x864], R197 ;  /* 0x000864c512007388 */ /* 0x0003e20000004800 */
[-C--:B------:R-:W-:Y:S02]  /*6dd0*/  FFMA.FTZ R172, R113, -R174.reuse, R150 ;  /* 0x800000ae71ac7223 */ /* 0x080fe40000010096 */
[----:B------:R-:W-:Y:S02]  /*6de0*/  FMUL.FTZ R199, R80, R189 ;  /* 0x000000bd50c77220 */ /* 0x000fe40000410000 */
[----:B------:R-:W-:Y:S02]  /*6df0*/  FADD.FTZ R182, R6, R193 ;  /* 0x000000c106b67221 */ /* 0x000fe40000010000 */
[----:B------:R-:W-:-:S02]  /*6e00*/  FFMA.FTZ R174, R111, -R174, R152 ;  /* 0x800000ae6fae7223 */ /* 0x000fc40000010098 */
[----:B------:R-:W-:Y:S02]  /*6e10*/  FMUL.FTZ R193, R80, R173 ;  /* 0x000000ad50c17220 */ /* 0x000fe40000410000 */
[----:B------:R-:W-:Y:S02]  /*6e20*/  FMUL.FTZ R6, R172, R199 ;  /* 0x000000c7ac067220 */ /* 0x000fe40000410000 */
[----:B------:R-:W-:Y:S02]  /*6e30*/  FMUL.FTZ R136, R82, R119 ;  /* 0x0000007752887220 */ /* 0x000fe40000410000 */
[-C--:B------:R-:W-:Y:S02]  /*6e40*/  FMUL.FTZ R180, R172, R193.reuse ;  /* 0x000000c1acb47220 */ /* 0x080fe40000410000 */
[----:B------:R-:W-:Y:S02]  /*6e50*/  FFMA.FTZ R201, R174, R193, R6 ;  /* 0x000000c1aec97223 */ /* 0x000fe40000010006 */
[----:B------:R-:W-:-:S02]  /*6e60*/  FMUL.FTZ R6, R120, R7 ;  /* 0x0000000778067220 */ /* 0x000fc40000410000 */
[-C--:B------:R-:W-:Y:S02]  /*6e70*/  FFMA.FTZ R134, R115, -R136.reuse, R148 ;  /* 0x8000008873867223 */ /* 0x080fe40000010094 */
[----:B------:R-:W-:Y:S02]  /*6e80*/  FFMA.FTZ R203, R174, R199, -R180 ;  /* 0x000000c7aecb7223 */ /* 0x000fe400000108b4 */
[----:B------:R-:W-:Y:S02]  /*6e90*/  FFMA.FTZ R136, R117, -R136, R146 ;  /* 0x8000008875887223 */ /* 0x000fe40000010092 */
[----:B------:R-:W-:Y:S02]  /*6ea0*/  FMUL.FTZ R180, R122, R183 ;  /* 0x000000b77ab47220 */ /* 0x000fe40000410000 */
[----:B------:R-:W-:Y:S02]  /*6eb0*/  FFMA.FTZ R6, R116, R19, -R6 ;  /* 0x0000001374067223 */ /* 0x000fe40000010806 */
[----:B0-----:R-:W-:-:S02]  /*6ec0*/  FMUL.FTZ R195, R82, R175 ;  /* 0x000000af52c37220 */ /* 0x001fc40000410000 */
[----:B------:R-:W-:Y:S02]  /*6ed0*/  FMUL.FTZ R205, R109, R193 ;  /* 0x000000c16dcd7220 */ /* 0x000fe40000410000 */
[----:B-1----:R-:W-:Y:S02]  /*6ee0*/  FMUL.FTZ R197, R82, R187 ;  /* 0x000000bb52c57220 */ /* 0x002fe40000410000 */
[----:B------:R-:W-:Y:S01]  /*6ef0*/  FFMA.FTZ R193, R118, R185, -R180 ;  /* 0x000000b976c17223 */ /* 0x000fe200000108b4 */
[----:B------:R0:W-:Y:S01]  /*6f00*/  STS [R18.X4+0x858], R205 ;  /* 0x000858cd12007388 */ /* 0x0001e20000004800 */
[----:B------:R-:W-:Y:S02]  /*6f10*/  FADD.FTZ R6, RZ, R6 ;  /* 0x00000006ff067221 */ /* 0x000fe40000010000 */
[C---:B------:R-:W-:Y:S02]  /*6f20*/  FMUL.FTZ R184, R136.reuse, R195 ;  /* 0x000000c388b87220 */ /* 0x040fe40000410000 */
[----:B------:R-:W-:-:S02]  /*6f30*/  FMUL.FTZ R180, R136, R197 ;  /* 0x000000c588b47220 */ /* 0x000fc40000410000 */
[----:B------:R-:W-:Y:S02]  /*6f40*/  FMUL.FTZ R207, R109, R199 ;  /* 0x000000c76dcf7220 */ /* 0x000fe40000410000 */
[----:B------:R-:W-:Y:S01]  /*6f50*/  FADD.FTZ R6, R6, R193 ;  /* 0x000000c106067221 */ /* 0x000fe20000010000 */
[----:B0-----:R-:W-:Y:S01]  /*6f60*/  IADD3 R205, R34, 0x180, RZ ;  /* 0x0000018022cd7810 */ /* 0x001fe20007ffe0ff */
[C---:B------:R-:W-:Y:S01]  /*6f70*/  FFMA.FTZ R199, R134.reuse, R197, -R184 ;  /* 0x000000c586c77223 */ /* 0x040fe200000108b8 */
[----:B------:R0:W-:Y:S01]  /*6f80*/  STS [R18.X4+0x85c], R207 ;  /* 0x00085ccf12007388 */ /* 0x0001e20000004800 */
[-C--:B------:R-:W-:Y:S02]  /*6f90*/  FFMA.FTZ R193, R134, R195.reuse, R180 ;  /* 0x000000c386c17223 */ /* 0x080fe400000100b4 */
[----:B------:R-:W-:Y:S01]  /*6fa0*/  FADD.FTZ R6, R6, R199 ;  /* 0x000000c706067221 */ /* 0x000fe20000010000 */
[----:B------:R-:W-:Y:S01]  /*6fb0*/  IADD3 R199, R34, 0xe0, RZ ;  /* 0x000000e022c77810 */ /* 0x000fe20007ffe0ff */
[----:B------:R-:W-:-:S02]  /*6fc0*/  FMUL.FTZ R195, R119, R195 ;  /* 0x000000c377c37220 */ /* 0x000fc40000410000 */
[----:B------:R-:W-:Y:S01]  /*6fd0*/  FMUL.FTZ R197, R119, R197 ;  /* 0x000000c577c57220 */ /* 0x000fe20000410000 */
[-C--:B------:R-:W-:Y:S01]  /*6fe0*/  LEA.HI.SX32 R188, R199, R34.reuse, 0x1b ;  /* 0x00000022c7bc7211 */ /* 0x080fe200078fdaff */
[C---:B------:R-:W-:Y:S01]  /*6ff0*/  FMUL.FTZ R183, R125.reuse, R183 ;  /* 0x000000b77db77220 */ /* 0x040fe20000410000 */
[----:B------:R1:W-:Y:S01]  /*7000*/  STS [R18.X4+0x850], R195 ;  /* 0x000850c312007388 */ /* 0x0003e20000004800 */
[----:B------:R-:W-:Y:S01]  /*7010*/  FMUL.FTZ R185, R125, R185 ;  /* 0x000000b97db97220 */ /* 0x000fe20000410000 */
[----:B0-----:R-:W-:Y:S01]  /*7020*/  IADD3 R207, R34, 0x1a0, RZ ;  /* 0x000001a022cf7810 */ /* 0x001fe20007ffe0ff */
[C---:B------:R-:W-:Y:S01]  /*7030*/  FMUL.FTZ R7, R127.reuse, R7 ;  /* 0x000000077f077220 */ /* 0x040fe20000410000 */
[----:B------:R-:W-:Y:S01]  /*7040*/  STS [R18.X4+0x854], R197 ;  /* 0x000854c512007388 */ /* 0x000fe20000004800 */
[----:B------:R-:W-:Y:S01]  /*7050*/  FMUL.FTZ R19, R127, R19 ;  /* 0x000000137f137220 */ /* 0x000fe20000410000 */
[----:B------:R-:W-:Y:S01]  /*7060*/  LEA.HI.SX32 R196, R207, R34, 0x1b ;  /* 0x00000022cfc47211 */ /* 0x000fe200078fdaff */
[----:B------:R-:W-:Y:S01]  /*7070*/  FADD.FTZ R6, R6, R203 ;  /* 0x000000cb06067221 */ /* 0x000fe20000010000 */
[----:B------:R0:W-:Y:S01]  /*7080*/  STS [R18.X4+0x848], R183 ;  /* 0x000848b712007388 */ /* 0x0001e20000004800 */
[----:B------:R-:W-:Y:S01]  /*7090*/  FADD.FTZ R182, R182, R193 ;  /* 0x000000c1b6b67221 */ /* 0x000fe20000010000 */
[----:B------:R-:W-:Y:S01]  /*70a0*/  IADD3 R193, R34, 0x60, RZ ;  /* 0x0000006022c17810 */ /* 0x000fe20007ffe0ff */
[----:B------:R-:W-:Y:S01]  /*70b0*/  FADD.FTZ R6, R6, R211 ;  /* 0x000000d306067221 */ /* 0x000fe20000010000 */
[----:B------:R2:W-:Y:S01]  /*70c0*/  STS [R18.X4+0x84c], R185 ;  /* 0x00084cb912007388 */ /* 0x0005e20000004800 */
[----:B------:R-:W-:Y:S01]  /*70d0*/  FADD.FTZ R182, R182, R201 ;  /* 0x000000c9b6b67221 */ /* 0x000fe20000010000 */
[----:B-1----:R-:W-:Y:S01]  /*70e0*/  IADD3 R195, R34, 0x80, RZ ;  /* 0x0000008022c37810 */ /* 0x002fe20007ffe0ff */
[----:B------:R-:W-:Y:S01]  /*70f0*/  FADD.FTZ R6, R6, R215 ;  /* 0x000000d706067221 */ /* 0x000fe20000010000 */
[----:B------:R1:W-:Y:S01]  /*7100*/  STS [R18.X4+0x840], R7 ;  /* 0x0008400712007388 */ /* 0x0003e20000004800 */
[----:B------:R-:W-:Y:S01]  /*7110*/  FADD.FTZ R182, R182, R209 ;  /* 0x000000d1b6b67221 */ /* 0x000fe20000010000 */
[----:B0-----:R-:W-:Y:S01]  /*7120*/  IADD3 R183, R34, 0x40, RZ ;  /* 0x0000004022b77810 */ /* 0x001fe20007ffe0ff */
[----:B------:R-:W-:Y:S01]  /*7130*/  FADD.FTZ R5, R6, R5 ;  /* 0x0000000506057221 */ /* 0x000fe20000010000 */
[----:B------:R0:W-:Y:S01]  /*7140*/  STS [R18.X4+0x844], R19 ;  /* 0x0008441312007388 */ /* 0x0001e20000004800 */
[----:B------:R-:W-:Y:S01]  /*7150*/  FADD.FTZ R213, R182, R213 ;  /* 0x000000d5b6d57221 */ /* 0x000fe20000010000 */
[C---:B------:R-:W-:Y:S01]  /*7160*/  IADD3 R197, R34.reuse, 0xc0, RZ ;  /* 0x000000c022c57810 */ /* 0x040fe20007ffe0ff */
[----:B------:R-:W-:Y:S01]  /*7170*/  FADD.FTZ R176, R5, R176 ;  /* 0x000000b005b07221 */ /* 0x000fe20000010000 */
[----:B------:R-:W-:Y:S01]  /*7180*/  BAR.SYNC.DEFER_BLOCKING 0x0 ;  /* 0x0000000000007b1d */ /* 0x000fe20000010000 */
[C---:B------:R-:W-:Y:S01]  /*7190*/  IADD3 R5, R34.reuse, 0x20, RZ ;  /* 0x0000002022057810 */ /* 0x040fe20007ffe0ff */
[----:B------:R-:W-:Y:S01]  /*71a0*/  FMUL.FTZ R231, R89, R138 ;  /* 0x0000008a59e77220 */ /* 0x000fe20000410000 */
[C---:B--2---:R-:W-:Y:S01]  /*71b0*/  IADD3 R185, R34.reuse, 0xa0, RZ ;  /* 0x000000a022b97810 */ /* 0x044fe20007ffe0ff */
[----:B------:R-:W-:Y:S01]  /*71c0*/  FADD.FTZ R213, R213, R4 ;  /* 0x00000004d5d57221 */ /* 0x000fe20000010000 */
[C---:B-1----:R-:W-:Y:S01]  /*71d0*/  IADD3 R7, R34.reuse, 0x100, RZ ;  /* 0x0000010022077810 */ /* 0x042fe20007ffe0ff */
[----:B------:R-:W-:Y:S01]  /*71e0*/  FMUL.FTZ R233, R87, R144 ;  /* 0x0000009057e97220 */ /* 0x000fe20000410000 */
[C---:B0-----:R-:W-:Y:S01]  /*71f0*/  IADD3 R19, R34.reuse, 0x120, RZ ;  /* 0x0000012022137810 */ /* 0x041fe20007ffe0ff */
[----:B------:R-:W-:Y:S01]  /*7200*/  FMUL.FTZ R235, R85, R148 ;  /* 0x0000009455eb7220 */ /* 0x000fe20000410000 */
[C---:B------:R-:W-:Y:S01]  /*7210*/  IADD3 R201, R34.reuse, 0x140, RZ ;  /* 0x0000014022c97810 */ /* 0x040fe20007ffe0ff */
[----:B------:R-:W-:Y:S01]  /*7220*/  FADD.FTZ R178, R213, R178 ;  /* 0x000000b2d5b27221 */ /* 0x000fe20000010000 */
[C---:B------:R-:W-:Y:S01]  /*7230*/  IADD3 R203, R34.reuse, 0x160, RZ ;  /* 0x0000016022cb7810 */ /* 0x040fe20007ffe0ff */
[----:B------:R-:W-:Y:S01]  /*7240*/  FMUL.FTZ R237, R83, R152 ;  /* 0x0000009853ed7220 */ /* 0x000fe20000410000 */
[C---:B------:R-:W-:Y:S01]  /*7250*/  IADD3 R209, R34.reuse, 0x1c0, RZ ;  /* 0x000001c022d17810 */ /* 0x040fe20007ffe0ff */
[----:B------:R-:W-:Y:S01]  /*7260*/  FMUL.FTZ R239, R81, R156 ;  /* 0x0000009c51ef7220 */ /* 0x000fe20000410000 */
[----:B------:R-:W-:Y:S01]  /*7270*/  IADD3 R211, R34, 0x1e0, RZ ;  /* 0x000001e022d37810 */ /* 0x000fe20007ffe0ff */
[----:B------:R-:W-:Y:S01]  /*7280*/  FMUL.FTZ R241, R79, R158 ;  /* 0x0000009e4ff17220 */ /* 0x000fe20000410000 */
[----:B------:R-:W-:-:S02]  /*7290*/  LEA.HI.SX32 R182, R183, R34, 0x1b ;  /* 0x00000022b7b67211 */ /* 0x000fc400078fdaff */
[-C--:B------:R-:W-:Y:S02]  /*72a0*/  LEA R138, R51, -R34.reuse, 0x1 ;  /* 0x80000022338a7211 */ /* 0x080fe400078e08ff */
[-C--:B------:R-:W-:Y:S02]  /*72b0*/  LEA.HI.SX32 R183, R193, R34.reuse, 0x1b ;  /* 0x00000022c1b77211 */ /* 0x080fe400078fdaff */
[-C--:B------:R-:W-:Y:S01]  /*72c0*/  LEA.HI.SX32 R184, R195, R34.reuse, 0x1b ;  /* 0x00000022c3b87211 */ /* 0x080fe200078fdaff */
[----:B------:R-:W0:Y:S01]  /*72d0*/  LDS R229, [R200.X4+0x840] ;  /* 0x00084000c8e57984 */ /* 0x000e220000004800 */
[-C--:B------:R-:W-:Y:S02]  /*72e0*/  LEA.HI.SX32 R186, R197, R34.reuse, 0x1b ;  /* 0x00000022c5ba7211 */ /* 0x080fe400078fdaff */
[----:B------:R-:W-:Y:S01]  /*72f0*/  LEA.HI.SX32 R180, R5, R34, 0x1b ;  /* 0x0000002205b47211 */ /* 0x000fe200078fdaff */
[----:B------:R-:W-:Y:S01]  /*7300*/  FFMA.FTZ R5, -R89, R140, -RZ ;  /* 0x0000008c59057223 */ /* 0x000fe200000109ff */
[-C--:B------:R-:W-:Y:S01]  /*7310*/  LEA.HI.SX32 R185, R185, R34.reuse, 0x1b ;  /* 0x00000022b9b97211 */ /* 0x080fe200078fdaff */
[----:B------:R-:W1:Y:S01]  /*7320*/  LDS R225, [R182.X4+0x940] ;  /* 0x00094000b6e17984 */ /* 0x000e620000004800 */
[----:B------:R-:W-:Y:S01]  /*7330*/  LEA.HI.SX32 R190, R7, R34, 0x1b ;  /* 0x0000002207be7211 */ /* 0x000fe200078fdaff */
[----:B------:R-:W-:Y:S01]  /*7340*/  FFMA.FTZ R7, -R87, R142, -RZ ;  /* 0x0000008e57077223 */ /* 0x000fe200000109ff */
[----:B------:R-:W-:Y:S01]  /*7350*/  LEA.HI.SX32 R192, R19, R34, 0x1b ;  /* 0x0000002213c07211 */ /* 0x000fe200078fdaff */
[----:B------:R-:W-:Y:S01]  /*7360*/  FFMA.FTZ R19, -R85, R146, -RZ ;  /* 0x0000009255137223 */ /* 0x000fe200000109ff */
[-C--:B------:R-:W-:Y:S01]  /*7370*/  LEA.HI.SX32 R193, R201, R34.reuse, 0x1b ;  /* 0x00000022c9c17211 */ /* 0x080fe200078fdaff */
[----:B------:R-:W2:Y:S01]  /*7380*/  LDS R227, [R180.X4+0x8c0] ;  /* 0x0008c000b4e37984 */ /* 0x000ea20000004800 */
[----:B------:R-:W-:-:S02]  /*7390*/  LEA.HI.SX32 R194, R203, R34, 0x1b ;  /* 0x00000022cbc27211 */ /* 0x000fc400078fdaff */
[-C--:B------:R-:W-:Y:S01]  /*73a0*/  LEA.HI.SX32 R195, R205, R34.reuse, 0x1b ;  /* 0x00000022cdc37211 */ /* 0x080fe200078fdaff */
[----:B------:R-:W3:Y:S01]  /*73b0*/  LDS R223, [R183.X4+0x9c0] ;  /* 0x0009c000b7df7984 */ /* 0x000ee20000004800 */
[-C--:B------:R-:W-:Y:S02]  /*73c0*/  LEA.HI.SX32 R197, R209, R34.reuse, 0x1b ;  /* 0x00000022d1c57211 */ /* 0x080fe400078fdaff */
[----:B------:R-:W-:Y:S01]  /*73d0*/  LEA.HI.SX32 R198, R211, R34, 0x1b ;  /* 0x00000022d3c67211 */ /* 0x000fe200078fdaff */
[----:B------:R-:W4:Y:S01]  /*73e0*/  LDS R221, [R184.X4+0xa40] ;  /* 0x000a4000b8dd7984 */ /* 0x000f220000004800 */
[C---:B------:R-:W-:Y:S02]  /*73f0*/  ISETP.GE.AND P1, PT, R138.reuse, 0x1, PT ;  /* 0x000000018a00780c */ /* 0x040fe40003f26270 */
[----:B------:R-:W-:Y:S01]  /*7400*/  ISETP.GE.AND P0, PT, R138, 0x21, PT ;  /* 0x000000218a00780c */ /* 0x000fe20003f06270 */
        /* <DEDUP_REMOVED lines=16> */
[----:B------:R-:W-:Y:S02]  /*7510*/  FFMA.FTZ R25, -R75, R132, -RZ ;  /* 0x000000844b197223 */ /* 0x000fe400000109ff */
[----:B-1----:R-:W-:Y:S01]  /*7520*/  FFMA.FTZ R231, -R83, R150, -RZ ;  /* 0x0000009653e77223 */ /* 0x002fe200000109ff */
        /* <DEDUP_REMOVED lines=18> */
[----:B01-34-:R-:W0:Y:S01]  /*7650*/  LDS R231, [R200.X4+0x1080] ;  /* 0x00108000c8e77984 */ /* 0x01be220000004800 */
[C---:B------:R-:W-:Y:S01]  /*7660*/  IMAD R4, R164.reuse, c[0x0][0x2a0], RZ ;  /* 0x0000a800a4047a24 */ /* 0x040fe200078e02ff */
[----:B------:R-:W-:Y:S01]  /*7670*/  ULDC.64 UR6, c[0x0][0x298] ;  /* 0x0000a60000067ab9 */ /* 0x000fe20000000a00 */
[----:B------:R-:W-:Y:S01]  /*7680*/  IMAD R6, R164, c[0x0][0x2c0], RZ ;  /* 0x0000b000a4067a24 */ /* 0x000fe200078e02ff */
[----:B------:R-:W-:Y:S01]  /*7690*/  USHF.R.U64 UR5, UR6, 0x1, UR7 ;  /* 0x0000000106057899 */ /* 0x000fe20008001207 */
[----:B------:R-:W-:Y:S01]  /*76a0*/  IMAD.WIDE.U32 R18, R31, c[0x0][0x2a0], RZ ;  /* 0x0000a8001f127a25 */ /* 0x000fe200078e00ff */
[----:B------:R-:W-:-:S02]  /*76b0*/  ULDC.64 UR8, c[0x0][0x2b8] ;  /* 0x0000ae0000087ab9 */ /* 0x000fc40000000a00 */
[----:B------:R-:W-:Y:S01]  /*76c0*/  USHF.R.U32.HI UR6, URZ, 0x1, UR7 ;  /* 0x000000013f067899 */ /* 0x000fe20008011607 */
[C---:B------:R-:W-:Y:S01]  /*76d0*/  IMAD R7, R31.reuse, c[0x0][0x2a4], R4 ;  /* 0x0000a9001f077a24 */ /* 0x040fe200078e0204 */
[----:B------:R-:W-:Y:S01]  /*76e0*/  USHF.R.U32.HI UR7, URZ, 0x1, UR9 ;  /* 0x000000013f077899 */ /* 0x000fe20008011609 */
[----:B------:R-:W-:Y:S01]  /*76f0*/  IMAD.WIDE.U32 R4, R31, c[0x0][0x2c0], RZ ;  /* 0x0000b0001f047a25 */ /* 0x000fe200078e00ff */
[----:B------:R-:W-:Y:S02]  /*7700*/  USHF.R.U64 UR4, UR8, 0x1, UR9 ;  /* 0x0000000108047899 */ /* 0x000fe40008001209 */
[----:B------:R-:W-:Y:S01]  /*7710*/  IADD3 R19, R19, R7, RZ ;  /* 0x0000000713137210 */ /* 0x000fe20007ffe0ff */
[----:B------:R-:W-:Y:S01]  /*7720*/  IMAD R25, R31, c[0x0][0x2c4], R6 ;  /* 0x0000b1001f197a24 */ /* 0x000fe200078e0206 */
[----:B------:R-:W-:Y:S01]  /*7730*/  LEA R7, R168, 0xfffffe00, 0x9 ;  /* 0xfffffe00a8077811 */ /* 0x000fe200078e48ff */
[----:B------:R-:W-:Y:S02]  /*7740*/  IMAD R24, R107, c[0x0][0x2b0], RZ ;  /* 0x0000ac006b187a24 */ /* 0x000fe400078e02ff */
[----:B------:R-:W-:Y:S01]  /*7750*/  IMAD R233, R29, UR7, RZ ;  /* 0x000000071de97c24 */ /* 0x000fe2000f8e02ff */
[----:B------:R-:W-:Y:S01]  /*7760*/  IADD3 R5, R5, R25, RZ ;  /* 0x0000001905057210 */ /* 0x000fe20007ffe0ff */
[----:B------:R-:W-:Y:S01]  /*7770*/  IMAD R25, R29, UR6, RZ ;  /* 0x000000061d197c24 */ /* 0x000fe2000f8e02ff */
[----:B------:R-:W-:Y:S01]  /*7780*/  IADD3 R6, P1, R7, R34, RZ ;  /* 0x0000002207067210 */ /* 0x000fe20007f3e0ff */
[----:B------:R-:W-:-:S02]  /*7790*/  IMAD R132, R107, c[0x0][0x2d0], RZ ;  /* 0x0000b4006b847a24 */ /* 0x000fc400078e02ff */
[----:B------:R-:W-:Y:S01]  /*77a0*/  IMAD R235, R73, c[0x0][0x2b4], R24 ;  /* 0x0000ad0049eb7a24 */ /* 0x000fe200078e0218 */
[----:B------:R-:W-:Y:S01]  /*77b0*/  LEA.HI.X.SX32 R7, R7, RZ, 0x1, P1 ;  /* 0x000000ff07077211 */ /* 0x000fe200008f0eff */
[----:B------:R-:W-:Y:S02]  /*77c0*/  IMAD R107, R30, UR5, R25 ;  /* 0x000000051e6b7c24 */ /* 0x000fe4000f8e0219 */
[----:B------:R-:W-:-:S04]  /*77d0*/  IMAD.WIDE.U32 R18, R29, UR5, R18 ;  /* 0x000000051d127c25 */ /* 0x000fc8000f8e0012 */
[----:B------:R-:W-:Y:S01]  /*77e0*/  IMAD R233, R30, UR4, R233 ;  /* 0x000000041ee97c24 */ /* 0x000fe2000f8e02e9 */
[----:B------:R-:W-:Y:S01]  /*77f0*/  IADD3 R19, R19, R107, RZ ;  /* 0x0000006b13137210 */ /* 0x000fe20007ffe0ff */
[----:B------:R-:W-:-:S04]  /*7800*/  IMAD.WIDE.U32 R24, R29, UR4, R4 ;  /* 0x000000041d187c25 */ /* 0x000fc8000f8e0004 */
[----:B------:R-:W-:Y:S01]  /*7810*/  IMAD.WIDE.U32 R4, R73, c[0x0][0x2b0], R6 ;  /* 0x0000ac0049047a25 */ /* 0x000fe200078e0006 */
[----:B------:R-:W-:Y:S02]  /*7820*/  IADD3 R107, R25, R233, RZ ;  /* 0x000000e9196b7210 */ /* 0x000fe40007ffe0ff */
[----:B------:R-:W-:Y:S01]  /*7830*/  LEA R233, P1, R18, c[0x0][0x318], 0x3 ;  /* 0x0000c60012e97a11 */ /* 0x000fe200078218ff */
[C---:B------:R-:W-:Y:S01]  /*7840*/  IMAD R237, R73.reuse, c[0x0][0x2d4], R132 ;  /* 0x0000b50049ed7a24 */ /* 0x040fe200078e0284 */
        /* <DEDUP_REMOVED lines=12> */
.L_x_11880:
[----:B01-34-:R-:W-:Y:S05]  /*7910*/  BSYNC B0 ;  /* 0x0000000000007941 */ /* 0x01bfea0003800000 */
.L_x_11879:
[----:B------:R0:W1:Y:S01]  /*7920*/  LDS R5, [R180.X4+0x1100] ;  /* 0x00110000b4057984 */ /* 0x0000620000004800 */
[----:B------:R-:W-:Y:S01]  /*7930*/  BSSY B0, `(.L_x_11881) ;  /* 0x0000004000007945 */ /* 0x000fe20003800000 */
[----:B------:R-:W-:Y:S05]  /*7940*/  @!P0 BRA `(.L_x_11882) ;  /* 0x0000002000008947 */ /* 0x000fea0003800000 */
[----:B------:R2:W-:Y:S04]  /*7950*/  RED.E.ADD.F32.FTZ.RN.STRONG.GPU [R20.64+-0x780], R227 ;  /* 0xfff880e31400798e */ /* 0x0005e8000c10e78a */
[----:B-1----:R2:W-:Y:S02]  /*7960*/  RED.E.ADD.F32.FTZ.RN.STRONG.GPU [R22.64+-0x780], R5 ;  /* 0xfff880051600798e */ /* 0x0025e4000c10e78a */
.L_x_11882:
[----:B------:R-:W-:Y:S05]  /*7970*/  BSYNC B0 ;  /* 0x0000000000007941 */ /* 0x000fea0003800000 */
.L_x_11881:
        /* <DEDUP_REMOVED lines=12> */
.L_x_11884:
[----:B-1----:R-:W-:Y:S05]  /*7a40*/  BSYNC B0 ;  /* 0x0000000000007941 */ /* 0x002fea0003800000 */
.L_x_11883:
[----:B------:R-:W1:Y:S01]  /*7a50*/  LDS R183, [R183.X4+0x1200] ;  /* 0x00120000b7b77984 */ /* 0x000e620000004800 */
[----:B------:R-:W-:Y:S01]  /*7a60*/  BSSY B0, `(.L_x_11885) ;  /* 0x0000004000007945 */ /* 0x000fe20003800000 */
[----:B------:R-:W-:Y:S05]  /*7a70*/  @!P0 BRA `(.L_x_11886) ;  /* 0x0000002000008947 */ /* 0x000fea0003800000 */
[----:B------:R3:W-:Y:S04]  /*7a80*/  RED.E.ADD.F32.FTZ.RN.STRONG.GPU [R20.64+-0x680], R223 ;  /* 0xfff980df1400798e */ /* 0x0007e8000c10e78a */
[----:B-1----:R3:W-:Y:S02]  /*7a90*/  RED.E.ADD.F32.FTZ.RN.STRONG.GPU [R22.64+-0x680], R183 ;  /* 0xfff980b71600798e */ /* 0x0027e4000c10e78a */
.L_x_11886:
[----:B------:R-:W-:Y:S05]  /*7aa0*/  BSYNC B0 ;  /* 0x0000000000007941 */ /* 0x000fea0003800000 */
.L_x_11885:
[----:B--2---:R2:W4:Y:S01]  /*7ab0*/  LDS R5, [R184.X4+0x1280] ;  /* 0x00128000b8057984 */ /* 0x0045220000004800 */
[----:B------:R-:W-:Y:S01]  /*7ac0*/  BSSY B0, `(.L_x_11887) ;  /* 0x0000004000007945 */ /* 0x000fe20003800000 */
[----:B------:R-:W-:Y:S05]  /*7ad0*/  @!P1 BRA `(.L_x_11888) ;  /* 0x0000002000009947 */ /* 0x000fea0003800000 */
[----:B------:R0:W-:Y:S04]  /*7ae0*/  RED.E.ADD.F32.FTZ.RN.STRONG.GPU [R20.64+-0x600], R221 ;  /* 0xfffa00dd1400798e */ /* 0x0001e8000c10e78a */
[----:B----4-:R0:W-:Y:S02]  /*7af0*/  RED.E.ADD.F32.FTZ.RN.STRONG.GPU [R22.64+-0x600], R5 ;  /* 0xfffa00051600798e */ /* 0x0101e4000c10e78a */
.L_x_11888:
[----:B------:R-:W-:Y:S05]  /*7b00*/  BSYNC B0 ;  /* 0x0000000000007941 */ /* 0x000fea0003800000 */
.L_x_11887:
[----:B------:R-:W0:Y:S01]  /*7b10*/  LDS R185, [R185.X4+0x1300] ;  /* 0x00130000b9b97984 */ /* 0x000e220000004800 */
[----:B------:R-:W-:Y:S01]  /*7b20*/  BSSY B0, `(.L_x_11889) ;  /* 0x0000004000007945 */ /* 0x000fe20003800000 */
[----:B------:R-:W-:Y:S05]  /*7b30*/  @!P2 BRA `(.L_x_11890) ;  /* 0x000000200000a947 */ /* 0x000fea0003800000 */
[----:B------:R2:W-:Y:S04]  /*7b40*/  RED.E.ADD.F32.FTZ.RN.STRONG.GPU [R20.64+-0x580], R219 ;  /* 0xfffa80db1400798e */ /* 0x0005e8000c10e78a */
[----:B0-----:R2:W-:Y:S02]  /*7b50*/  RED.E.ADD.F32.FTZ.RN.STRONG.GPU [R22.64+-0x580], R185 ;  /* 0xfffa80b91600798e */ /* 0x0015e4000c10e78a */
.L_x_11890:
[----:B------:R-:W-:Y:S05]  /*7b60*/  BSYNC B0 ;  /* 0x0000000000007941 */ /* 0x000fea0003800000 */
.L_x_11889:
[----:B0---4-:R0:W4:Y:S01]  /*7b70*/  LDS R5, [R186.X4+0x1380] ;  /* 0x00138000ba057984 */ /* 0x0111220000004800 */
[----:B------:R-:W-:Y:S01]  /*7b80*/  BSSY B0, `(.L_x_11891) ;  /* 0x0000004000007945 */ /* 0x000fe20003800000 */
[----:B------:R-:W-:Y:S05]  /*7b90*/  @!P3 BRA `(.L_x_11892) ;  /* 0x000000200000b947 */ /* 0x000fea0003800000 */
[----:B------:R0:W-:Y:S04]  /*7ba0*/  RED.E.ADD.F32.FTZ.RN.STRONG.GPU [R20.64+-0x500], R217 ;  /* 0xfffb00d91400798e */ /* 0x0001e8000c10e78a */
[----:B----4-:R0:W-:Y:S02]  /*7bb0*/  RED.E.ADD.F32.FTZ.RN.STRONG.GPU [R22.64+-0x500], R5 ;  /* 0xfffb00051600798e */ /* 0x0101e4000c10e78a */
.L_x_11892:
[----:B------:R-:W-:Y:S05]  /*7bc0*/  BSYNC B0 ;  /* 0x0000000000007941 */ /* 0x000fea0003800000 */
.L_x_11891:
[----:B0---4-:R0:W4:Y:S01]  /*7bd0*/  LDS R5, [R188.X4+0x1400] ;  /* 0x00140000bc057984 */ /* 0x0111220000004800 */
[----:B------:R-:W-:Y:S01]  /*7be0*/  BSSY B0, `(.L_x_11893) ;  /* 0x0000004000007945 */ /* 0x000fe20003800000 */
[----:B------:R-:W-:Y:S05]  /*7bf0*/  @!P4 BRA `(.L_x_11894) ;  /* 0x000000200000c947 */ /* 0x000fea0003800000 */
[----:B------:R0:W-:Y:S04]  /*7c00*/  RED.E.ADD.F32.FTZ.RN.STRONG.GPU [R20.64+-0x480], R215 ;  /* 0xfffb80d71400798e */ /* 0x0001e8000c10e78a */
[----:B----4-:R0:W-:Y:S02]  /*7c10*/  RED.E.ADD.F32.FTZ.RN.STRONG.GPU [R22.64+-0x480], R5 ;  /* 0xfffb80051600798e */ /* 0x0101e4000c10e78a */
.L_x_11894:
[----:B------:R-:W-:Y:S05]  /*7c20*/  BSYNC B0 ;  /* 0x0000000000007941 */ /* 0x000fea0003800000 */
.L_x_11893:
[----:B0---4-:R0:W4:Y:S01]  /*7c30*/  LDS R5, [R190.X4+0x1480] ;  /* 0x00148000be057984 */ /* 0x0111220000004800 */
[----:B------:R-:W-:Y:S01]  /*7c40*/  BSSY B0, `(.L_x_11895) ;  /* 0x0000004000007945 */ /* 0x000fe20003800000 */
[----:B------:R-:W-:Y:S05]  /*7c50*/  @!P5 BRA `(.L_x_11896) ;  /* 0x000000200000d947 */ /* 0x000fea0003800000 */
[----:B------:R0:W-:Y:S04]  /*7c60*/  RED.E.ADD.F32.FTZ.RN.STRONG.GPU [R20.64+-0x400], R213 ;  /* 0xfffc00d51400798e */ /* 0x0001e8000c10e78a */
[----:B----4-:R0:W-:Y:S02]  /*7c70*/  RED.E.ADD.F32.FTZ.RN.STRONG.GPU [R22.64+-0x400], R5 ;  /* 0xfffc00051600798e */ /* 0x0101e4000c10e78a */
.L_x_11896:
[----:B------:R-:W-:Y:S05]  /*7c80*/  BSYNC B0 ;  /* 0x0000000000007941 */ /* 0x000fea0003800000 */
.L_x_11895:
[----:B0---4-:R0:W4:Y:S01]  /*7c90*/  LDS R5, [R192.X4+0x1500] ;  /* 0x00150000c0057984 */ /* 0x0111220000004800 */
        /* <DEDUP_REMOVED lines=10> */
[----:B----4-:R0:W-:Y:S02]  /*7d40*/  RED.E.ADD.F32.FTZ.RN.STRONG.GPU [R22.64+-0x380], R5 ;  /* 0xfffc80051600798e */ /* 0x0101e4000c10e78a */
.L_x_11898:
[----:B0-----:R-:W-:Y:S05]  /*7d50*/  BSYNC B0 ;  /* 0x0000000000007941 */ /* 0x001fea0003800000 */
.L_x_11897:
[----:B------:R-:W0:Y:S01]  /*7d60*/  LDS R193, [R193.X4+0x1580] ;  /* 0x00158000c1c17984 */ /* 0x000e220000004800 */
[----:B------:R-:W-:Y:S01]  /*7d70*/  BSSY B0, `(.L_x_11899) ;  /* 0x0000004000007945 */ /* 0x000fe20003800000 */
[----:B------:R-:W-:Y:S05]  /*7d80*/  @!P0 BRA `(.L_x_11900) ;  /* 0x0000002000008947 */ /* 0x000fea0003800000 */
[----:B------:R2:W-:Y:S04]  /*7d90*/  RED.E.ADD.F32.FTZ.RN.STRONG.GPU [R20.64+-0x300], R209 ;  /* 0xfffd00d11400798e */ /* 0x0005e8000c10e78a */
[----:B0-----:R2:W-:Y:S02]  /*7da0*/  RED.E.ADD.F32.FTZ.RN.STRONG.GPU [R22.64+-0x300], R193 ;  /* 0xfffd00c11600798e */ /* 0x0015e4000c10e78a */
.L_x_11900:
[----:B------:R-:W-:Y:S05]  /*7db0*/  BSYNC B0 ;  /* 0x0000000000007941 */ /* 0x000fea0003800000 */
.L_x_11899:
[----:B----4-:R4:W2:Y:S01]  /*7dc0*/  LDS R5, [R194.X4+0x1600] ;  /* 0x00160000c2057984 */ /* 0x0108a20000004800 */
[----:B------:R-:W-:Y:S01]  /*7dd0*/  BSSY B0, `(.L_x_11901) ;  /* 0x0000004000007945 */ /* 0x000fe20003800000 */
[----:B------:R-:W-:Y:S05]  /*7de0*/  @!P1 BRA `(.L_x_11902) ;  /* 0x0000002000009947 */ /* 0x000fea0003800000 */
[----:B------:R3:W-:Y:S04]  /*7df0*/  RED.E.ADD.F32.FTZ.RN.STRONG.GPU [R20.64+-0x280], R207 ;  /* 0xfffd80cf1400798e */ /* 0x0007e8000c10e78a */
[----:B--2---:R3:W-:Y:S02]  /*7e00*/  RED.E.ADD.F32.FTZ.RN.STRONG.GPU [R22.64+-0x280], R5 ;  /* 0xfffd80051600798e */ /* 0x0047e4000c10e78a */
.L_x_11902:
[----:B------:R-:W-:Y:S05]  /*7e10*/  BSYNC B0 ;  /* 0x0000000000007941 */ /* 0x000fea0003800000 */
.L_x_11901:
[----:B------:R-:W3:Y:S01]  /*7e20*/  LDS R195, [R195.X4+0x1680] ;  /* 0x00168000c3c37984 */ /* 0x000ee20000004800 */
[----:B------:R-:W-:Y:S01]  /*7e30*/  BSSY B0, `(.L_x_11903) ;  /* 0x0000004000007945 */ /* 0x000fe20003800000 */
[----:B------:R-:W-:Y:S05]  /*7e40*/  @!P2 BRA `(.L_x_11904) ;  /* 0x000000200000a947 */ /* 0x000fea0003800000 */
[----:B------:R4:W-:Y:S04]  /*7e50*/  RED.E.ADD.F32.FTZ.RN.STRONG.GPU [R20.64+-0x200], R205 ;  /* 0xfffe00cd1400798e */ /* 0x0009e8000c10e78a */
[----:B---3--:R4:W-:Y:S02]  /*7e60*/  RED.E.ADD.F32.FTZ.RN.STRONG.GPU [R22.64+-0x200], R195 ;  /* 0xfffe00c31600798e */ /* 0x0089e4000c10e78a */
.L_x_11904:
[----:B------:R-:W-:Y:S05]  /*7e70*/  BSYNC B0 ;  /* 0x0000000000007941 */ /* 0x000fea0003800000 */
.L_x_11903:
[----:B--23--:R2:W3:Y:S01]  /*7e80*/  LDS R5, [R196.X4+0x1700] ;  /* 0x00170000c4057984 */ /* 0x00c4e20000004800 */
[----:B------:R-:W-:Y:S01]  /*7e90*/  BSSY B0, `(.L_x_11905) ;  /* 0x0000004000007945 */ /* 0x000fe20003800000 */
[----:B------:R-:W-:Y:S05]  /*7ea0*/  @!P3 BRA `(.L_x_11906) ;  /* 0x000000200000b947 */ /* 0x000fea0003800000 */
[----:B------:R2:W-:Y:S04]  /*7eb0*/  RED.E.ADD.F32.FTZ.RN.STRONG.GPU [R20.64+-0x180], R203 ;  /* 0xfffe80cb1400798e */ /* 0x0005e8000c10e78a */
[----:B---3--:R2:W-:Y:S02]  /*7ec0*/  RED.E.ADD.F32.FTZ.RN.STRONG.GPU [R22.64+-0x180], R5 ;  /* 0xfffe80051600798e */ /* 0x0085e4000c10e78a */
.L_x_11906:
[----:B------:R-:W-:Y:S05]  /*7ed0*/  BSYNC B0 ;  /* 0x0000000000007941 */ /* 0x000fea0003800000 */
.L_x_11905:
[----:B------:R-:W2:Y:S01]  /*7ee0*/  LDS R197, [R197.X4+0x1780] ;  /* 0x00178000c5c57984 */ /* 0x000ea20000004800 */
[----:B------:R-:W-:Y:S01]  /*7ef0*/  BSSY B0, `(.L_x_11907) ;  /* 0x0000004000007945 */ /* 0x000fe20003800000 */
[----:B------:R-:W-:Y:S05]  /*7f00*/  @!P4 BRA `(.L_x_11908) ;  /* 0x000000200000c947 */ /* 0x000fea0003800000 */
[----:B------:R4:W-:Y:S04]  /*7f10*/  RED.E.ADD.F32.FTZ.RN.STRONG.GPU [R20.64+-0x100], R201 ;  /* 0xffff00c91400798e */ /* 0x0009e8000c10e78a */
[----:B--2---:R4:W-:Y:S02]  /*7f20*/  RED.E.ADD.F32.FTZ.RN.STRONG.GPU [R22.64+-0x100], R197 ;  /* 0xffff00c51600798e */ /* 0x0049e4000c10e78a */
.L_x_11908:
[----:B------:R-:W-:Y:S05]  /*7f30*/  BSYNC B0 ;  /* 0x0000000000007941 */ /* 0x000fea0003800000 */
.L_x_11907:
[----:B--23--:R2:W3:Y:S01]  /*7f40*/  LDS R5, [R198.X4+0x1800] ;  /* 0x00180000c6057984 */ /* 0x00c4e20000004800 */
[----:B------:R-:W-:Y:S01]  /*7f50*/  BSSY B0, `(.L_x_11909) ;  /* 0x0000004000007945 */ /* 0x000fe20003800000 */
[----:B------:R-:W-:Y:S05]  /*7f60*/  @!P5 BRA `(.L_x_11910) ;  /* 0x000000200000d947 */ /* 0x000fea0003800000 */
[----:B------:R2:W-:Y:S04]  /*7f70*/  RED.E.ADD.F32.FTZ.RN.STRONG.GPU [R20.64+-0x80], R199 ;  /* 0xffff80c71400798e */ /* 0x0005e8000c10e78a */
[----:B---3--:R2:W-:Y:S02]  /*7f80*/  RED.E.ADD.F32.FTZ.RN.STRONG.GPU [R22.64+-0x80], R5 ;  /* 0xffff80051600798e */ /* 0x0085e4000c10e78a */
.L_x_11910:
[----:B------:R-:W-:Y:S05]  /*7f90*/  BSYNC B0 ;  /* 0x0000000000007941 */ /* 0x000fea0003800000 */
.L_x_11909:
[----:B--23--:R-:W2:Y:S01]  /*7fa0*/  SHFL.DOWN PT, R5, R178, 0x1, 0x1f ;  /* 0x08201f00b2057f89 */ /* 0x00cea200000e0000 */
[C---:B------:R-:W-:Y:S01]  /*7fb0*/  ISETP.GT.AND P0, PT, R36.reuse, 0x1e, PT ;  /* 0x0000001e2400780c */ /* 0x040fe20003f04270 */
[----:B------:R-:W-:Y:S01]  /*7fc0*/  FMUL.FTZ R4, R3, R159 ;  /* 0x0000009f03047220 */ /* 0x000fe20000410000 */
[----:B------:R-:W-:Y:S01]  /*7fd0*/  ISETP.NE.AND P1, PT, R36, RZ, PT ;  /* 0x000000ff2400720c */ /* 0x000fe20003f25270 */
[----:B------:R-:W3:Y:S01]  /*7fe0*/  SHFL.DOWN PT, R7, R176, 0x1, 0x1f ;  /* 0x08201f00b0077f89 */ /* 0x000ee200000e0000 */
[----:B------:R-:W-:Y:S01]  /*7ff0*/  ISETP.NE.AND P2, PT, R34, RZ, PT ;  /* 0x000000ff2200720c */ /* 0x000fe20003f45270 */
[----:B------:R-:W-:Y:S08]  /*8000*/  BSSY B0, `(.L_x_11911) ;  /* 0x0000079000007945 */ /* 0x000ff00003800000 */
[----:B--2---:R-:W-:-:S02]  /*8010*/  @!P0 FADD.FTZ R178, R178, R5 ;  /* 0x00000005b2b28221 */ /* 0x004fc40000010000 */
[----:B---3--:R-:W-:-:S03]  /*8020*/  @!P0 FADD.FTZ R176, R176, R7 ;  /* 0x00000007b0b08221 */ /* 0x008fc60000010000 */
[----:B------:R-:W2:Y:S01]  /*8030*/  SHFL.DOWN PT, R5, R178, 0x2, 0x1f ;  /* 0x08401f00b2057f89 */ /* 0x000ea200000e0000 */
[----:B------:R-:W-:-:S03]  /*8040*/  ISETP.GT.AND P0, PT, R36, 0x1d, PT ;  /* 0x0000001d2400780c */ /* 0x000fc60003f04270 */
[----:B------:R-:W3:Y:S10]  /*8050*/  SHFL.DOWN PT, R7, R176, 0x2, 0x1f ;  /* 0x08401f00b0077f89 */ /* 0x000ef400000e0000 */
[----:B--2---:R-:W-:-:S02]  /*8060*/  @!P0 FADD.FTZ R178, R178, R5 ;  /* 0x00000005b2b28221 */ /* 0x004fc40000010000 */
[-C--:B------:R-:W-:Y:S02]  /*8070*/  FMUL.FTZ R5, R3, R157.reuse ;  /* 0x0000009d03057220 */ /* 0x080fe40000410000 */
[----:B---3--:R-:W-:Y:S01]  /*8080*/  @!P0 FADD.FTZ R176, R176, R7 ;  /* 0x00000007b0b08221 */ /* 0x008fe20000010000 */
[----:B------:R-:W2:Y:S01]  /*8090*/  SHFL.DOWN PT, R19, R178, 0x4, 0x1f ;  /* 0x08801f00b2137f89 */ /* 0x000ea200000e0000 */
[----:B------:R-:W-:Y:S01]  /*80a0*/  ISETP.GT.AND P0, PT, R36, 0x1b, PT ;  /* 0x0000001b2400780c */ /* 0x000fe20003f04270 */
[-C--:B------:R-:W-:Y:S02]  /*80b0*/  FFMA.FTZ R7, R2, R157.reuse, -R4 ;  /* 0x0000009d02077223 */ /* 0x080fe40000010804 */
[----:B----4-:R-:W3:Y:S01]  /*80c0*/  SHFL.DOWN PT, R21, R176, 0x4, 0x1f ;  /* 0x08801f00b0157f89 */ /* 0x010ee200000e0000 */
[----:B------:R-:W-:Y:S02]  /*80d0*/  FMUL.FTZ R4, R153, R157 ;  /* 0x0000009d99047220 */ /* 0x000fe40000410000 */
[----:B------:R-:W-:-:S02]  /*80e0*/  FMUL.FTZ R126, R126, R7 ;  /* 0x000000077e7e7220 */ /* 0x000fc40000410000 */
[C---:B------:R-:W-:Y:S02]  /*80f0*/  FFMA.FTZ R7, R2.reuse, R159, R5 ;  /* 0x0000009f02077223 */ /* 0x040fe40000010005 */
[----:B------:R-:W-:Y:S02]  /*8100*/  FMUL.FTZ R5, R3, R161 ;  /* 0x000000a103057220 */ /* 0x000fe40000410000 */
[----:B------:R-:W-:Y:S02]  /*8110*/  FFMA.FTZ R6, R151, R159, R4 ;  /* 0x0000009f97067223 */ /* 0x000fe40000010004 */
[-C--:B------:R-:W-:Y:S02]  /*8120*/  FMUL.FTZ R4, R145, R163.reuse ;  /* 0x000000a391047220 */ /* 0x080fe40000410000 */
[-C--:B------:R-:W-:Y:S02]  /*8130*/  FFMA.FTZ R5, R2, R163.reuse, -R5 ;  /* 0x000000a302057223 */ /* 0x080fe40000010805 */
[----:B------:R-:W-:-:S02]  /*8140*/  FMUL.FTZ R163, R3, R163 ;  /* 0x000000a303a37220 */ /* 0x000fc40000410000 */
[----:B------:R-:W-:Y:S02]  /*8150*/  FFMA.FTZ R7, R124, R7, R126 ;  /* 0x000000077c077223 */ /* 0x000fe4000001007e */
[----:B------:R-:W-:Y:S02]  /*8160*/  FFMA.FTZ R163, R2, R161, R163 ;  /* 0x000000a102a37223 */ /* 0x000fe400000100a3 */
[----:B--2---:R-:W-:Y:S02]  /*8170*/  @!P0 FADD.FTZ R178, R178, R19 ;  /* 0x00000013b2b28221 */ /* 0x004fe40000010000 */
[----:B------:R-:W-:Y:S02]  /*8180*/  FMUL.FTZ R5, R108, R5 ;  /* 0x000000056c057220 */ /* 0x000fe40000410000 */
[----:B---3--:R-:W-:Y:S01]  /*8190*/  @!P0 FADD.FTZ R176, R176, R21 ;  /* 0x00000015b0b08221 */ /* 0x008fe20000010000 */
[----:B------:R-:W2:Y:S01]  /*81a0*/  SHFL.DOWN PT, R19, R178, 0x8, 0x1f ;  /* 0x09001f00b2137f89 */ /* 0x000ea200000e0000 */
[-C--:B------:R-:W-:Y:S01]  /*81b0*/  FFMA.FTZ R99, R72, R6.reuse, R99 ;  /* 0x0000000648637223 */ /* 0x080fe20000010063 */
[----:B------:R-:W-:Y:S01]  /*81c0*/  ISETP.GT.AND P0, PT, R36, 0x17, PT ;  /* 0x000000172400780c */ /* 0x000fe20003f04270 */
[----:B------:R-:W-:Y:S01]  /*81d0*/  FFMA.FTZ R7, R155, R6, R7 ;  /* 0x000000069b077223 */ /* 0x000fe20000010007 */
[----:B------:R-:W3:Y:S01]  /*81e0*/  SHFL.DOWN PT, R21, R176, 0x8, 0x1f ;  /* 0x09001f00b0157f89 */ /* 0x000ee200000e0000 */
[----:B------:R-:W-:-:S02]  /*81f0*/  FFMA.FTZ R147, R147, R161, R4 ;  /* 0x000000a193937223 */ /* 0x000fc40000010004 */
[----:B------:R-:W-:Y:S02]  /*8200*/  FMUL.FTZ R6, R3, R165 ;  /* 0x000000a503067220 */ /* 0x000fe40000410000 */
[----:B------:R-:W-:Y:S02]  /*8210*/  FMUL.FTZ R4, R141, R167 ;  /* 0x000000a78d047220 */ /* 0x000fe40000410000 */
[----:B------:R-:W-:Y:S02]  /*8220*/  FFMA.FTZ R110, R110, R163, R5 ;  /* 0x000000a36e6e7223 */ /* 0x000fe40000010005 */
[-C--:B------:R-:W-:Y:S02]  /*8230*/  FMUL.FTZ R5, R3, R167.reuse ;  /* 0x000000a703057220 */ /* 0x080fe40000410000 */
[----:B------:R-:W-:Y:S02]  /*8240*/  FFMA.FTZ R167, R2, R167, -R6 ;  /* 0x000000a702a77223 */ /* 0x000fe40000010806 */
[----:B------:R-:W-:-:S02]  /*8250*/  FFMA.FTZ R6, R139, R165, R4 ;  /* 0x000000a58b067223 */ /* 0x000fc40000010004 */
[----:B------:R-:W-:Y:S02]  /*8260*/  FMUL.FTZ R4, R3, R171 ;  /* 0x000000ab03047220 */ /* 0x000fe40000410000 */
[----:B------:R-:W-:Y:S02]  /*8270*/  FADD.FTZ R98, R7, R98 ;  /* 0x0000006207627221 */ /* 0x000fe40000010000 */
[C---:B------:R-:W-:Y:S02]  /*8280*/  FFMA.FTZ R165, R2.reuse, R165, R5 ;  /* 0x000000a502a57223 */ /* 0x040fe40000010005 */
[-C--:B------:R-:W-:Y:S02]  /*8290*/  FFMA.FTZ R7, R2, R169.reuse, -R4 ;  /* 0x000000a902077223 */ /* 0x080fe40000010804 */
[----:B------:R-:W-:Y:S02]  /*82a0*/  FMUL.FTZ R5, R3, R169 ;  /* 0x000000a903057220 */ /* 0x000fe40000410000 */
[----:B------:R-:W-:-:S02]  /*82b0*/  FMUL.FTZ R7, R128, R7 ;  /* 0x0000000780077220 */ /* 0x000fc40000410000 */
[----:B------:R-:W-:Y:S02]  /*82c0*/  FFMA.FTZ R5, R2, R171, R5 ;  /* 0x000000ab02057223 */ /* 0x000fe40000010005 */
[----:B--2---:R-:W-:Y:S02]  /*82d0*/  @!P0 FADD.FTZ R178, R178, R19 ;  /* 0x00000013b2b28221 */ /* 0x004fe40000010000 */
[----:B---3--:R-:W-:Y:S01]  /*82e0*/  @!P0 FADD.FTZ R176, R176, R21 ;  /* 0x00000015b0b08221 */ /* 0x008fe20000010000 */
[----:B------:R-:W-:Y:S01]  /*82f0*/  ISETP.GT.AND P0, PT, R36, 0xf, PT ;  /* 0x0000000f2400780c */ /* 0x000fe20003f04270 */
[----:B------:R-:W-:Y:S02]  /*8300*/  FFMA.FTZ R130, R130, R5, R7 ;  /* 0x0000000582827223 */ /* 0x000fe40000010007 */
[----:B------:R-:W2:Y:S01]  /*8310*/  SHFL.DOWN PT, R7, R178, 0x10, 0x1f ;  /* 0x0a001f00b2077f89 */ /* 0x000ea200000e0000 */
[----:B------:R-:W-:Y:S02]  /*8320*/  FMUL.FTZ R4, R133, R169 ;  /* 0x000000a985047220 */ /* 0x000fe40000410000 */
[----:B------:R-:W-:Y:S01]  /*8330*/  FMUL.FTZ R5, R3, R173 ;  /* 0x000000ad03057220 */ /* 0x000fe20000410000 */
[----:B------:R-:W3:Y:S01]  /*8340*/  SHFL.DOWN PT, R19, R176, 0x10, 0x1f ;  /* 0x0a001f00b0137f89 */ /* 0x000ee200000e0000 */
[----:B------:R-:W-:-:S02]  /*8350*/  FMUL.FTZ R167, R112, R167 ;  /* 0x000000a770a77220 */ /* 0x000fc40000410000 */
[----:B------:R-:W-:Y:S02]  /*8360*/  FFMA.FTZ R135, R135, R171, R4 ;  /* 0x000000ab87877223 */ /* 0x000fe40000010004 */
[-C--:B------:R-:W-:Y:S02]  /*8370*/  FMUL.FTZ R4, R113, R189.reuse ;  /* 0x000000bd71047220 */ /* 0x080fe40000410000 */
[-C--:B------:R-:W-:Y:S02]  /*8380*/  FFMA.FTZ R5, R2, R189.reuse, -R5 ;  /* 0x000000bd02057223 */ /* 0x080fe40000010805 */
[----:B------:R-:W-:Y:S02]  /*8390*/  FMUL.FTZ R189, R3, R189 ;  /* 0x000000bd03bd7220 */ /* 0x000fe40000410000 */
[----:B------:R-:W-:Y:S02]  /*83a0*/  FFMA.FTZ R165, R114, R165, R167 ;  /* 0x000000a572a57223 */ /* 0x000fe400000100a7 */
[----:B------:R-:W-:-:S02]  /*83b0*/  FMUL.FTZ R5, R172, R5 ;  /* 0x00000005ac057220 */ /* 0x000fc40000410000 */
[-C--:B------:R-:W-:Y:S02]  /*83c0*/  FFMA.FTZ R189, R2, R173.reuse, R189 ;  /* 0x000000ad02bd7223 */ /* 0x080fe400000100bd */
[----:B------:R-:W-:Y:S02]  /*83d0*/  FFMA.FTZ R18, R111, R173, R4 ;  /* 0x000000ad6f127223 */ /* 0x000fe40000010004 */
[----:B------:R-:W-:Y:S02]  /*83e0*/  FMUL.FTZ R4, R117, R187 ;  /* 0x000000bb75047220 */ /* 0x000fe40000410000 */
[-C--:B------:R-:W-:Y:S02]  /*83f0*/  FFMA.FTZ R101, R76, R6.reuse, R101 ;  /* 0x000000064c657223 */ /* 0x080fe40000010065 */
[----:B------:R-:W-:Y:S02]  /*8400*/  FFMA.FTZ R165, R143, R6, R165 ;  /* 0x000000068fa57223 */ /* 0x000fe400000100a5 */
[----:B------:R-:W-:-:S02]  /*8410*/  FMUL.FTZ R6, R3, R175 ;  /* 0x000000af03067220 */ /* 0x000fc40000410000 */
[----:B------:R-:W-:Y:S02]  /*8420*/  FFMA.FTZ R189, R174, R189, R5 ;  /* 0x000000bdaebd7223 */ /* 0x000fe40000010005 */
[----:B------:R-:W-:Y:S02]  /*8430*/  FMUL.FTZ R5, R3, R187 ;  /* 0x000000bb03057220 */ /* 0x000fe40000410000 */
[----:B------:R-:W-:Y:S02]  /*8440*/  FFMA.FTZ R115, R115, R175, R4 ;  /* 0x000000af73737223 */ /* 0x000fe40000010004 */
[C---:B------:R-:W-:Y:S02]  /*8450*/  FMUL.FTZ R4, R3.reuse, R179 ;  /* 0x000000b303047220 */ /* 0x040fe40000410000 */
[----:B------:R-:W-:Y:S02]  /*8460*/  FFMA.FTZ R187, R2, R187, -R6 ;  /* 0x000000bb02bb7223 */ /* 0x000fe40000010806 */
[----:B------:R-:W-:-:S02]  /*8470*/  FMUL.FTZ R6, R3, R191 ;  /* 0x000000bf03067220 */ /* 0x000fc40000410000 */
[-C--:B------:R-:W-:Y:S02]  /*8480*/  FFMA.FTZ R103, R80, R18.reuse, R103 ;  /* 0x0000001250677223 */ /* 0x080fe40000010067 */
[----:B------:R-:W-:Y:S02]  /*8490*/  FFMA.FTZ R189, R109, R18, R189 ;  /* 0x000000126dbd7223 */ /* 0x000fe400000100bd */
[C---:B------:R-:W-:Y:S02]  /*84a0*/  FFMA.FTZ R175, R2.reuse, R175, R5 ;  /* 0x000000af02af7223 */ /* 0x040fe40000010005 */
[-C--:B------:R-:W-:Y:S02]  /*84b0*/  FFMA.FTZ R5, R2, R181.reuse, -R4 ;  /* 0x000000b502057223 */ /* 0x080fe40000010804 */
[----:B------:R-:W-:Y:S02]  /*84c0*/  FMUL.FTZ R18, R121, R181 ;  /* 0x000000b579127220 */ /* 0x000fe40000410000 */
[----:B--2---:R-:W-:-:S02]  /*84d0*/  @!P0 FADD.FTZ R178, R178, R7 ;  /* 0x00000007b2b28221 */ /* 0x004fc40000010000 */
[C---:B------:R-:W-:Y:S02]  /*84e0*/  FMUL.FTZ R181, R3.reuse, R181 ;  /* 0x000000b503b57220 */ /* 0x040fe40000410000 */
[-C--:B------:R-:W-:Y:S01]  /*84f0*/  FMUL.FTZ R3, R3, R177.reuse ;  /* 0x000000b103037220 */ /* 0x080fe20000410000 */
[----:B------:R-:W-:Y:S01]  /*8500*/  MOV R4, R178 ;  /* 0x000000b200047202 */ /* 0x000fe20000000f00 */
[----:B------:R-:W-:Y:S02]  /*8510*/  FFMA.FTZ R7, R2, R177, -R6 ;  /* 0x000000b102077223 */ /* 0x000fe40000010806 */
[----:B---3--:R-:W-:Y:S02]  /*8520*/  @!P0 FADD.FTZ R176, R176, R19 ;  /* 0x00000013b0b08221 */ /* 0x008fe40000010000 */
[----:B------:R-:W-:Y:S02]  /*8530*/  FMUL.FTZ R187, R136, R187 ;  /* 0x000000bb88bb7220 */ /* 0x000fe40000410000 */
[----:B------:R-:W-:Y:S01]  /*8540*/  FMUL.FTZ R122, R122, R5 ;  /* 0x000000057a7a7220 */ /* 0x000fe20000410000 */
[----:B------:R-:W-:Y:S01]  /*8550*/  MOV R5, R176 ;  /* 0x000000b000057202 */ /* 0x000fe20000000f00 */
[----:B------:R-:W-:-:S02]  /*8560*/  FMUL.FTZ R6, R129, R177 ;  /* 0x000000b181067220 */ /* 0x000fc40000410000 */
[C---:B------:R-:W-:Y:S02]  /*8570*/  FFMA.FTZ R181, R2.reuse, R179, R181 ;  /* 0x000000b302b57223 */ /* 0x040fe400000100b5 */
[----:B------:R-:W-:Y:S01]  /*8580*/  FFMA.FTZ R3, R2, R191, R3 ;  /* 0x000000bf02037223 */ /* 0x000fe20000010003 */
[----:B------:R2:W-:Y:S01]  /*8590*/  @!P1 STS.64 [0x18c8], R4 ;  /* 0x0018c804ff009388 */ /* 0x0005e20000000a00 */
[----:B------:R-:W-:Y:S02]  /*85a0*/  FMUL.FTZ R7, R120, R7 ;  /* 0x0000000778077220 */ /* 0x000fe40000410000 */
        /* <DEDUP_REMOVED lines=24> */
[----:B--2---:R-:W-:Y:S02]  /*8730*/  ISETP.NE.AND P0, PT, R168, c[0x0][0x174], PT ;  /* 0x00005d00a8007a0c */ /* 0x004fe40003f05270 */
[----:B------:R-:W-:-:S11]  /*8740*/  SHF.L.U32 R6, R73, 0x3, RZ ;  /* 0x0000000349067819 */ /* 0x000fd600000006ff */
[----:B------:R-:W2:Y:S02]  /*8750*/  @P0 LDS.64 R2, [R6+0x3e10] ;  /* 0x003e100006020984 */ /* 0x000ea40000000a00 */
[----:B--2---:R-:W-:Y:S02]  /*8760*/  @P0 FADD.FTZ R5, R5, R3 ;  /* 0x0000000305050221 */ /* 0x004fe40000010000 */
[----:B------:R-:W-:-:S05]  /*8770*/  @P0 FADD.FTZ R4, R4, R2 ;  /* 0x0000000204040221 */ /* 0x000fca0000010000 */
[----:B------:R2:W-:Y:S02]  /*8780*/  STS.64 [R6+0x3e10], R4 ;  /* 0x003e100406007388 */ /* 0x0005e40000000a00 */
.L_x_11912:
[----:B--2---:R-:W-:Y:S05]  /*8790*/  BSYNC B0 ;  /* 0x0000000000007941 */ /* 0x004fea0003800000 */
.L_x_11911:
[----:B------:R-:W-:Y:S02]  /*87a0*/  IADD3 R73, R73, 0x1, RZ ;  /* 0x0000000149497810 */ /* 0x000fe40007ffe0ff */
[----:B------:R-:W-:Y:S02]  /*87b0*/  IADD3 R88, P1, R88, 0x1, RZ ;  /* 0x0000000158587810 */ /* 0x000fe40007f3e0ff */
[----:B------:R-:W-:Y:S02]  /*87c0*/  ISETP.GE.AND P0, PT, R73, c[0x0][0x16c], PT ;  /* 0x00005b0049007a0c */ /* 0x000fe40003f06270 */
[----:B------:R-:W-:-:S11]  /*87d0*/  IADD3.X R71, RZ, R71, RZ, P1, !PT ;  /* 0x00000047ff477210 */ /* 0x000fd60000ffe4ff */
[----:B------:R-:W-:Y:S01]  /*87e0*/  @P0 CALL.REL.NOINC `(.L_x_11866) ;  /* 0x0000001000000944 */ /* 0x000fe20003c00000 */
[----:B------:R-:W-:Y:S05]  /*87f0*/  BRA `(.L_x_11913) ;  /* 0xffffa78000007947 */ /* 0x000fea000383ffff */
.L_x_11866:
        /* <DEDUP_REMOVED lines=21> */
[----:B--2---:R-:W-:-:S03]  /*8950*/  IMAD.WIDE.U32 R2, R29, c[0x0][0x2d8], RZ ;  /* 0x0000b6001d027a25 */ /* 0x004fc600078e00ff */
[----:B------:R-:W-:Y:S04]  /*8960*/  STS.U16 [R59+0xc], R99 ;  /* 0x00000c633b007388 */ /* 0x000fe80000000400 */
[----:B------:R2:W-:Y:S01]  /*8970*/  STS.U16 [R59+0xe], R5 ;  /* 0x00000e053b007388 */ /* 0x0005e20000000400 */
[----:B------:R-:W-:-:S06]  /*8980*/  NOP ;  /* 0x0000000000007918 */ /* 0x000fcc0000000000 */
[----:B------:R-:W-:Y:S01]  /*8990*/  LDS.U16 R11, [R54] ;  /* 0x00000000360b7984 */ /* 0x000fe20000000400 */
[----:B---3--:R-:W-:-:S03]  /*89a0*/  IMAD R4, R30, c[0x0][0x2d8], RZ ;  /* 0x0000b6001e047a24 */ /* 0x008fc600078e02ff */
[----:B0-----:R-:W-:Y:S01]  /*89b0*/  LDS.U16 R19, [R53+0x40] ;  /* 0x0000400035137984 */ /* 0x001fe20000000400 */
        /* <DEDUP_REMOVED lines=30> */
.L_x_11915:
[----:B------:R-:W-:Y:S05]  /*8ba0*/  BSYNC B0 ;  /* 0x0000000000007941 */ /* 0x000fea0003800000 */
.L_x_11914:
        /* <DEDUP_REMOVED lines=37> */
[----:B--2---:R-:W-:Y:S02]  /*8e00*/  PRMT R7, R3, 0x7632, R7 ;  /* 0x0000763203077816 */ /* 0x004fe40000000007 */
        /* <DEDUP_REMOVED lines=12> */
[----:B--2---:R-:W-:-:S03]  /*8ed0*/  IMAD R4, R30, c[0x0][0x2f8], RZ ;  /* 0x0000be001e047a24 */ /* 0x004fc600078e02ff */
[----:B------:R-:W-:Y:S01]  /*8ee0*/  LDS.U16 R53, [R53+0x40] ;  /* 0x0000400035357984 */ /* 0x000fe20000000400 */
[----:B------:R-:W-:-:S03]  /*8ef0*/  IMAD R7, R29, c[0x0][0x2fc], R4 ;  /* 0x0000bf001d077a24 */ /* 0x000fc600078e0204 */
        /* <DEDUP_REMOVED lines=8> */
[----:B0-----:R-:W-:-:S05]  /*8f80*/  IADD3 R51, R3, R7, RZ ;  /* 0x0000000703337210 */ /* 0x001fca0007ffe0ff */
        /* <DEDUP_REMOVED lines=14> */
.L_x_11917:
[----:B------:R-:W-:Y:S05]  /*9070*/  BSYNC B0 ;  /* 0x0000000000007941 */ /* 0x000fea0003800000 */
.L_x_11916:
        /* <DEDUP_REMOVED lines=17> */
[----:B------:R2:W-:Y:S01]  /*9190*/  @!P0 STG.E.U16 [R2.64], R53 ;  /* 0x0000003502008986 */ /* 0x0005e2000c10150a */
[-C--:B------:R-:W-:Y:S02]  /*91a0*/  ISETP.GE.AND P4, PT, R24, R59.reuse, PT ;  /* 0x0000003b1800720c */ /* 0x080fe40003f86270 */
[----:B------:R-:W-:Y:S01]  /*91b0*/  ISETP.GE.AND P5, PT, R60, R59, PT ;  /* 0x0000003b3c00720c */ /* 0x000fe20003fa6270 */
[----:B------:R2:W-:Y:S01]  /*91c0*/  @!P1 STG.E.U16 [R2.64+0x40], R19 ;  /* 0x0000401302009986 */ /* 0x0005e2000c10150a */
[----:B------:R-:W-:Y:S02]  /*91d0*/  ISETP.GT.AND P0, PT, R168, 0x1, PT ;  /* 0x00000001a800780c */ /* 0x000fe40003f04270 */
[----:B------:R-:W-:Y:S01]  /*91e0*/  IADD3 R42, P1, R42, -0x400, RZ ;  /* 0xfffffc002a2a7810 */ /* 0x000fe20007f3e0ff */
[----:B------:R2:W-:Y:S01]  /*91f0*/  @!P2 STG.E.U16 [R2.64+0x80], R21 ;  /* 0x000080150200a986 */ /* 0x0005e2000c10150a */
[----:B------:R-:W-:-:S02]  /*9200*/  IADD3 R44, P2, R44, -0x400, RZ ;  /* 0xfffffc002c2c7810 */ /* 0x000fc40007f5e0ff */
[----:B------:R-:W-:Y:S01]  /*9210*/  IADD3 R47, R47, 0x1, RZ ;  /* 0x000000012f2f7810 */ /* 0x000fe20007ffe0ff */
[----:B------:R2:W-:Y:S01]  /*9220*/  @!P6 STG.E.U16 [R2.64+0x180], R25 ;  /* 0x000180190200e986 */ /* 0x0005e2000c10150a */
[----:B------:R-:W-:Y:S02]  /*9230*/  IADD3.X R43, R43, -0x1, RZ, P1, !PT ;  /* 0xffffffff2b2b7810 */ /* 0x000fe40000ffe4ff */
[----:B------:R-:W-:Y:S01]  /*9240*/  IADD3.X R46, R46, -0x1, RZ, P2, !PT ;  /* 0xffffffff2e2e7810 */ /* 0x000fe200017fe4ff */
        /* <DEDUP_REMOVED lines=11> */
.L_x_11860:
[----:B------:R-:W-:Y:S02]  /*9300*/  ISETP.NE.U32.AND P0, PT, RZ, c[0x0][0x328], PT ;  /* 0x0000ca00ff007a0c */ /* 0x000fe40003f05070 */
[----:B------:R-:W-:-:S02]  /*9310*/  ISETP.NE.U32.AND P2, PT, RZ, c[0x0][0x348], PT ;  /* 0x0000d200ff007a0c */ /* 0x000fc40003f45070 */
[----:B------:R-:W-:Y:S02]  /*9320*/  ISETP.NE.AND.EX P1, PT, RZ, c[0x0][0x32c], PT, P0 ;  /* 0x0000cb00ff007a0c */ /* 0x000fe40003f25300 */
[----:B------:R-:W-:-:S11]  /*9330*/  ISETP.NE.AND.EX P0, PT, RZ, c[0x0][0x34c], PT, P2 ;  /* 0x0000d300ff007a0c */ /* 0x000fd60003f05320 */
[----:B------:R-:W-:Y:S05]  /*9340*/  @!P1 BRA `(.L_x_11919) ;  /* 0x0000014000009947 */ /* 0x000fea0003800000 */
[----:B--2---:R-:W2:Y:S01]  /*9350*/  SHFL.DOWN P1, R3, R32, 0x1, 0x1f ;  /* 0x08201f0020037f89 */ /* 0x004ea20000020000 */
[----:B------:R-:W-:Y:S03]  /*9360*/  BSSY B0, `(.L_x_11919) ;  /* 0x0000012000007945 */ /* 0x000fe60003800000 */
[----:B0-----:R-:W0:Y:S01]  /*9370*/  S2R R6, SR_LANEID ;  /* 0x0000000000067919 */ /* 0x001e220000000000 */
[----:B--2---:R-:W-:Y:S01]  /*9380*/  @P1 FADD R3, R3, R32 ;  /* 0x0000002003031221 */ /* 0x004fe20000000000 */
[----:B0-----:R-:W-:-:S04]  /*9390*/  ISETP.NE.AND P2, PT, R6, RZ, PT ;  /* 0x000000ff0600720c */ /* 0x001fc80003f45270 */
        /* <DEDUP_REMOVED lines=14> */
.L_x_11920:
[----:B0-----:R-:W-:Y:S05]  /*9480*/  BSYNC B0 ;  /* 0x0000000000007941 */ /* 0x001fea0003800000 */
.L_x_11919:
[----:B------:R-:W-:Y:S01]  /*9490*/  BSSY B0, `(.L_x_11921) ;  /* 0x0000018000007945 */ /* 0x000fe20003800000 */
[----:B------:R-:W-:Y:S05]  /*94a0*/  @!P0 BRA `(.L_x_11922) ;  /* 0x0000015000008947 */ /* 0x000fea0003800000 */
[----:B------:R-:W-:Y:S06]  /*94b0*/  BAR.SYNC.DEFER_BLOCKING 0x0 ;  /* 0x0000000000007b1d */ /* 0x000fec0000010000 */
[----:B--2---:R-:W2:Y:S04]  /*94c0*/  SHFL.DOWN P0, R2, R33, 0x1, 0x1f ;  /* 0x08201f0021027f89 */ /* 0x004ea80000000000 */
[----:B0-----:R-:W0:Y:S04]  /*94d0*/  S2R R7, SR_LANEID ;  /* 0x0000000000077919 */ /* 0x001e280000000000 */
[----:B------:R-:W3:Y:S01]  /*94e0*/  S2R R9, SR_TID.X ;  /* 0x0000000000097919 */ /* 0x000ee20000002100 */
        /* <DEDUP_REMOVED lines=17> */
.L_x_11922:
[----:B------:R-:W3:Y:S02]  /*9600*/  S2R R9, SR_TID.X ;  /* 0x0000000000097919 */ /* 0x000ee40000002100 */
.L_x_11923:
[----:B0-----:R-:W-:Y:S05]  /*9610*/  BSYNC B0 ;  /* 0x0000000000007941 */ /* 0x001fea0003800000 */
.L_x_11921:
[----:B---3--:R-:W-:-:S13]  /*9620*/  ISETP.GE.AND P0, PT, R9, c[0x0][0x16c], PT ;  /* 0x00005b0009007a0c */ /* 0x008fda0003f06270 */
[----:B------:R-:W-:Y:S05]  /*9630*/  @P0 EXIT ;  /* 0x000000000000094d */ /* 0x000fea0003800000 */
[----:B------:R-:W-:Y:S02]  /*9640*/  IMAD R27, R27, c[0x0][0x288], RZ ;  /* 0x0000a2001b1b7a24 */ /* 0x000fe400078e02ff */
[----:B------:R-:W-:-:S04]  /*9650*/  IMAD.WIDE.U32 R4, R0, c[0x0][0x288], RZ ;  /* 0x0000a20000047a25 */ /* 0x000fc800078e00ff */
[----:B------:R-:W-:-:S05]  /*9660*/  IMAD R13, R0, c[0x0][0x28c], R27 ;  /* 0x0000a300000d7a24 */ /* 0x000fca00078e021b */
[----:B------:R-:W-:Y:S02]  /*9670*/  IADD3 R13, R5, R13, RZ ;  /* 0x0000000d050d7210 */ /* 0x000fe40007ffe0ff */
.L_x_11924:
[----:B0-----:R0:W3:Y:S01]  /*9680*/  LDS.64 R10, [R9.X8+0x3e10] ;  /* 0x003e1000090a7984 */ /* 0x0010e20000008a00 */
[----:B------:R-:W-:Y:S01]  /*9690*/  SHF.R.S32.HI R0, RZ, 0x1f, R9 ;  /* 0x0000001fff007819 */ /* 0x000fe20000011409 */
[----:B------:R-:W-:Y:S01]  /*96a0*/  YIELD ;  /* 0x0000000000007946 */ /* 0x000fe20003800000 */
[----:B--2---:R-:W-:Y:S02]  /*96b0*/  MOV R2, R4 ;  /* 0x0000000400027202 */ /* 0x004fe40000000f00 */
[----:B------:R-:W-:Y:S01]  /*96c0*/  MOV R3, R13 ;  /* 0x0000000d00037202 */ /* 0x000fe20000000f00 */
[----:B------:R-:W-:-:S04]  /*96d0*/  IMAD R0, R0, c[0x0][0x290], RZ ;  /* 0x0000a40000007a24 */ /* 0x000fc800078e02ff */
[----:B------:R-:W-:-:S04]  /*96e0*/  IMAD.WIDE.U32 R6, R9, c[0x0][0x290], R2 ;  /* 0x0000a40009067a25 */ /* 0x000fc800078e0002 */
[C---:B------:R-:W-:Y:S01]  /*96f0*/  IMAD R3, R9.reuse, c[0x0][0x294], R0 ;  /* 0x0000a50009037a24 */ /* 0x040fe200078e0200 */
[----:B------:R-:W-:Y:S02]  /*9700*/  LEA R2, P0, R6, c[0x0][0x310], 0x3 ;  /* 0x0000c40006027a11 */ /* 0x000fe400078018ff */
[----:B0-----:R-:W-:Y:S02]  /*9710*/  IADD3 R9, R9, c[0x0][0x0], RZ ;  /* 0x0000000009097a10 */ /* 0x001fe40007ffe0ff */
[----:B------:R-:W-:-:S04]  /*9720*/  IADD3 R3, R7, R3, RZ ;  /* 0x0000000307037210 */ /* 0x000fc80007ffe0ff */
[----:B------:R-:W-:Y:S02]  /*9730*/  LEA.HI.X R3, R6, c[0x0][0x314], R3, 0x3, P0 ;  /* 0x0000c50006037a11 */ /* 0x000fe400000f1c03 */
[----:B------:R-:W-:-:S03]  /*9740*/  ISETP.GE.AND P0, PT, R9, c[0x0][0x16c], PT ;  /* 0x00005b0009007a0c */ /* 0x000fc60003f06270 */
[----:B---3--:R0:W-:Y:S04]  /*9750*/  RED.E.ADD.F32.FTZ.RN.STRONG.GPU [R2.64], R10 ;  /* 0x0000000a0200798e */ /* 0x0081e8000c10e78a */
[----:B------:R0:W-:Y:S06]  /*9760*/  RED.E.ADD.F32.FTZ.RN.STRONG.GPU [R2.64+0x4], R11 ;  /* 0x0000040b0200798e */ /* 0x0001ec000c10e78a */
[----:B------:R-:W-:Y:S05]  /*9770*/  @!P0 BRA `(.L_x_11924) ;  /* 0xffffff0000008947 */ /* 0x000fea000383ffff */
[----:B------:R-:W-:Y:S05]  /*9780*/  EXIT ;  /* 0x000000000000794d */ /* 0x000fea0003800000 */
.L_x_11925:
        /* <DEDUP_REMOVED lines=15> */
.L_x_14733:


//--------------------- .text._Z25selective_scan_bwd_kernelI32Selective_Scan_bwd_kernel_traitsILi32ELi8ELb0ELb1ELb1ELb1ELb0EN3c104HalfENS1_7complexIfEEEEv12SSMParamsBwd --------------------------
	.section	.text._Z25selective_scan_bwd_kernelI32Selective_Scan_bwd_kernel_traitsILi32ELi8ELb0ELb1ELb1ELb1ELb0EN3c104HalfENS1_7complexIfEEEEv12SSMParamsBwd,"ax",@progbits
	.sectioninfo	@"SHI_REGISTERS=230"
	.align	128
        .global         _Z25selective_scan_bwd_kernelI32Selective_Scan_bwd_kernel_traitsILi32ELi8ELb0ELb1ELb1ELb1ELb0EN3c104HalfENS1_7complexIfEEEEv12SSMParamsBwd
        .type           _Z25selective_scan_bwd_kernelI32Selective_Scan_bwd_kernel_traitsILi32ELi8ELb0ELb1ELb1ELb1ELb0EN3c104HalfENS1_7complexIfEEEEv12SSMParamsBwd,@function
        .size           _Z25selective_scan_bwd_kernelI32Selective_Scan_bwd_kernel_traitsILi32ELi8ELb0ELb1ELb1ELb1ELb0EN3c104HalfENS1_7complexIfEEEEv12SSMParamsBwd,(.L_x_14734 - _Z25selective_scan_bwd_kernelI32Selective_Scan_bwd_kernel_traitsILi32ELi8ELb0ELb1ELb1ELb1ELb0EN3c104HalfENS1_7complexIfEEEEv12SSMParamsBwd)
        .other          _Z25selective_scan_bwd_kernelI32Selective_Scan_bwd_kernel_traitsILi32ELi8ELb0ELb1ELb1ELb1ELb0EN3c104HalfENS1_7complexIfEEEEv12SSMParamsBwd,@"STO_CUDA_ENTRY STV_DEFAULT"
_Z25selective_scan_bwd_kernelI32Selective_Scan_bwd_kernel_traitsILi32ELi8ELb0ELb1ELb1ELb1ELb0EN3c104HalfENS1_7complexIfEEEEv12SSMParamsBwd:
.text._Z25selective_scan_bwd_kernelI32Selective_Scan_bwd_kernel_traitsILi32ELi8ELb0ELb1ELb1ELb1ELb0EN3c104HalfENS1_7complexIfEEEEv12SSMParamsBwd:
        /* <DEDUP_REMOVED lines=101> */
[----:B------:R-:W-:Y:S02]  /*0650*/  IADD3 R3, P4, R3, R10, RZ ;  /* 0x0000000a03037210 */ /* 0x000fe40007f9e0ff */
[----:B------:R-:W-:Y:S02]  /*0660*/  IADD3 R7, R11, R7, RZ ;  /* 0x000000070b077210 */ /* 0x000fe40007ffe0ff */
[----:B------:R-:W-:Y:S01]  /*0670*/  ISETP.NE.AND.EX P1, PT, RZ, c[0x0][0x32c], PT, P1 ;  /* 0x0000cb00ff007a0c */ /* 0x000fe20003f25310 */
[----:B------:R-:W-:Y:S01]  /*0680*/  CS2R R10, SRZ ;  /* 0x00000000000a7805 */ /* 0x000fe2000001ff00 */
[----:B------:R-:W-:Y:S02]  /*0690*/  ISETP.NE.AND.EX P2, PT, RZ, c[0x0][0x34c], PT, P2 ;  /* 0x0000d300ff007a0c */ /* 0x000fe40003f45320 */
[----:B------:R-:W-:-:S02]  /*06a0*/  ISETP.GE.AND P3, PT, R12, 0x1, PT ;  /* 0x000000010c00780c */ /* 0x000fc40003f66270 */
[C---:B------:R-:W-:Y:S01]  /*06b0*/  IADD3.X R5, R0.reuse, R5, RZ, P5, !PT ;  /* 0x0000000500057210 */ /* 0x040fe20002ffe4ff */
[----:B------:R-:W-:Y:S01]  /*06c0*/  CS2R R12, SRZ ;  /* 0x00000000000c7805 */ /* 0x000fe2000001ff00 */
        /* <DEDUP_REMOVED lines=23> */
.L_x_11995:
        /* <DEDUP_REMOVED lines=52> */
[----:B------:R-:W-:Y:S02]  /*0b80*/  ISETP.GE.AND P0, PT, R24, R55, PT ;  /* 0x000000371800720c */ /* 0x000fe40003f06270 */
        /* <DEDUP_REMOVED lines=21> */
[----:B0-----:R-:W-:-:S02]  /*0ce0*/  LEA.HI.SX32 R0, R27, R40, 0x1b ;  /* 0x000000281b007211 */ /* 0x001fc400078fdaff */
[----:B------:R-:W-:Y:S02]  /*0cf0*/  SHF.L.U32 R27, R3, 0x1, RZ ;  /* 0x00000001031b7819 */ /* 0x000fe400000006ff */
[----:B------:R-:W-:-:S03]  /*0d00*/  SHF.L.U32 R0, R0, 0x1, RZ ;  /* 0x0000000100007819 */ /* 0x000fc600000006ff */
        /* <DEDUP_REMOVED lines=19> */
[----:B-1----:R-:W-:Y:S01]  /*0e40*/  PRMT R17, RZ, 0x7610, R17 ;  /* 0x00007610ff117816 */ /* 0x002fe20000000011 */
        /* <DEDUP_REMOVED lines=27> */
[----:B------:R-:W2:Y:S04]  /*1000*/  LDS.U16 R7, [R57+0x4] ;  /* 0x0000040039077984 */ /* 0x000ea80000000400 */
[----:B------:R-:W3:Y:S04]  /*1010*/  LDS.U16 R16, [R57+0x6] ;  /* 0x0000060039107984 */ /* 0x000ee80000000400 */
[----:B------:R-:W2:Y:S04]  /*1020*/  LDS.U16 R4, [R57+0x8] ;  /* 0x0000080039047984 */ /* 0x000ea80000000400 */
[----:B------:R-:W1:Y:S04]  /*1030*/  LDS.U16 R18, [R57+0xa] ;  /* 0x00000a0039127984 */ /* 0x000e680000000400 */
[----:B------:R-:W1:Y:S04]  /*1040*/  LDS.U16 R19, [R57+0xc] ;  /* 0x00000c0039137984 */ /* 0x000e680000000400 */
[----:B------:R-:W1:Y:S04]  /*1050*/  LDS.U16 R20, [R57+0xe] ;  /* 0x00000e0039147984 */ /* 0x000e680000000400 */
        /* <DEDUP_REMOVED lines=14> */
[----:B-1----:R-:W-:-:S02]  /*1140*/  HADD2.F32 R6, -RZ, R6.H0_H0 ;  /* 0x20000006ff067230 */ /* 0x002fc40000004100 */
[----:B--2---:R-:W-:Y:S02]  /*1150*/  HADD2.F32 R70, -RZ, R7.H0_H0 ;  /* 0x20000007ff467230 */ /* 0x004fe40000004100 */
[----:B---3--:R-:W-:Y:S02]  /*1160*/  HADD2.F32 R16, -RZ, R16.H0_H0 ;  /* 0x20000010ff107230 */ /* 0x008fe40000004100 */
[----:B------:R-:W-:Y:S02]  /*1170*/  HADD2.F32 R4, -RZ, R4.H0_H0 ;  /* 0x20000004ff047230 */ /* 0x000fe40000004100 */
[----:B------:R-:W-:Y:S01]  /*1180*/  HADD2.F32 R18, -RZ, R18.H0_H0 ;  /* 0x20000012ff127230 */ /* 0x000fe20000004100 */
[--C-:B-----5:R-:W-:Y:S01]  /*1190*/  FADD.FTZ R70, R70, R33.reuse ;  /* 0x0000002146467221 */ /* 0x120fe20000010000 */
[----:B------:R-:W-:Y:S01]  /*11a0*/  HADD2.F32 R78, -RZ, R19.H0_H0 ;  /* 0x20000013ff4e7230 */ /* 0x000fe20000004100 */
[--C-:B------:R-:W-:Y:S02]  /*11b0*/  FADD.FTZ R72, R16, R33.reuse ;  /* 0x0000002110487221 */ /* 0x100fe40000010000 */
[----:B------:R-:W-:-:S02]  /*11c0*/  FADD.FTZ R74, R4, R33 ;  /* 0x00000021044a7221 */ /* 0x000fc40000010000 */
        /* <DEDUP_REMOVED lines=8> */
[----:B------:R-:W-:Y:S01]  /*1250*/  FSETP.GTU.FTZ.AND P1, PT, R76, 20, PT ;  /* 0x41a000004c00780b */ /* 0x000fe20003f3c000 */
[----:B----4-:R-:W-:Y:S04]  /*1260*/  STS.U16 [R56], R65 ;  /* 0x0000004138007388 */ /* 0x010fe80000000400 */
        /* <DEDUP_REMOVED lines=11> */
[----:B------:R-:W4:Y:S01]  /*1320*/  LDS.U16 R93, [R57+0x6] ;  /* 0x00000600395d7984 */ /* 0x000f220000000400 */
[----:B0-----:R-:W-:-:S03]  /*1330*/  HADD2.F32 R17, -RZ, R168.H0_H0 ;  /* 0x200000a8ff117230 */ /* 0x001fc60000004100 */
[----:B------:R-:W0:Y:S01]  /*1340*/  LDS.U16 R2, [R57+0x8] ;  /* 0x0000080039027984 */ /* 0x000e220000000400 */
[----:B-1----:R-:W-:-:S03]  /*1350*/  HADD2.F32 R21, -RZ, R58.H0_H0 ;  /* 0x2000003aff157230 */ /* 0x002fc60000004100 */
[----:B------:R-:W-:Y:S01]  /*1360*/  LDS.U16 R99, [R57+0xc] ;  /* 0x00000c0039637984 */ /* 0x000fe20000000400 */
[----:B--2---:R-:W-:Y:S02]  /*1370*/  HADD2.F32 R89, -RZ, R89.H0_H0 ;  /* 0x20000059ff597230 */ /* 0x004fe40000004100 */
[----:B---3--:R-:W-:-:S03]  /*1380*/  HADD2.F32 R91, -RZ, R91.H0_H0 ;  /* 0x2000005bff5b7230 */ /* 0x008fc60000004100 */
[----:B------:R-:W-:Y:S02]  /*1390*/  FFMA.FTZ R36, R89, R17, R36 ;  /* 0x0000001159247223 */ /* 0x000fe40000010024 */
[----:B------:R-:W1:Y:S02]  /*13a0*/  LDS.U16 R17, [R57+0xa] ;  /* 0x00000a0039117984 */ /* 0x000e640000000400 */
[----:B------:R-:W-:Y:S02]  /*13b0*/  FFMA.FTZ R36, R91, R21, R36 ;  /* 0x000000155b247223 */ /* 0x000fe40000010024 */
[----:B------:R2:W3:Y:S01]  /*13c0*/  LDS.U16 R21, [R57+0xe] ;  /* 0x00000e0039157984 */ /* 0x0004e20000000400 */
[----:B------:R-:W-:-:S05]  /*13d0*/  HADD2.F32 R66, -RZ, R5.H0_H0 ;  /* 0x20000005ff427230 */ /* 0x000fca0000004100 */
[--C-:B------:R-:W-:Y:S01]  /*13e0*/  FADD.FTZ R66, R66, R33.reuse ;  /* 0x0000002142427221 */ /* 0x100fe20000010000 */
[----:B------:R-:W-:Y:S02]  /*13f0*/  HADD2.F32 R22, -RZ, R59.H0_H0 ;  /* 0x2000003bff167230 */ /* 0x000fe40000004100 */
[----:B----4-:R-:W-:Y:S02]  /*1400*/  HADD2.F32 R3, -RZ, R3.H0_H0 ;  /* 0x20000003ff037230 */ /* 0x010fe40000004100 */
[----:B------:R-:W-:Y:S01]  /*1410*/  FSETP.GTU.FTZ.AND P0, PT, R66, 20, PT ;  /* 0x41a000004200780b */ /* 0x000fe20003f1c000 */
[----:B------:R-:W-:Y:S02]  /*1420*/  HADD2.F32 R23, -RZ, R60.H0_H0 ;  /* 0x2000003cff177230 */ /* 0x000fe40000004100 */
[----:B------:R-:W-:Y:S01]  /*1430*/  HADD2.F32 R93, -RZ, R93.H0_H0 ;  /* 0x2000005dff5d7230 */ /* 0x000fe20000004100 */
[----:B------:R-:W-:Y:S01]  /*1440*/  FFMA.FTZ R22, R3, R22, R36 ;  /* 0x0000001603167223 */ /* 0x000fe20000010024 */
[----:B0-----:R-:W-:Y:S01]  /*1450*/  HADD2.F32 R5, -RZ, R2.H0_H0 ;  /* 0x20000002ff057230 */ /* 0x001fe20000004100 */
[----:B------:R-:W-:-:S02]  /*1460*/  FADD.FTZ R68, R6, R33 ;  /* 0x0000002106447221 */ /* 0x000fc40000010000 */
[----:B------:R-:W-:Y:S01]  /*1470*/  FFMA.FTZ R22, R93, R23, R22 ;  /* 0x000000175d167223 */ /* 0x000fe20000010016 */
[----:B------:R-:W-:Y:S01]  /*1480*/  HADD2.F32 R23, -RZ, R61.H0_H0 ;  /* 0x2000003dff177230 */ /* 0x000fe20000004100 */
[----:B------:R-:W-:Y:S02]  /*1490*/  MOV R65, c[0x0][0x16c] ;  /* 0x00005b0000417a02 */ /* 0x000fe40000000f00 */
[----:B------:R-:W-:Y:S02]  /*14a0*/  FSETP.GTU.FTZ.AND P6, PT, R68, 20, PT ;  /* 0x41a000004400780b */ /* 0x000fe40003fdc000 */
[----:B------:R-:W-:Y:S01]  /*14b0*/  ISETP.GE.AND P5, PT, R65, 0x1, PT ;  /* 0x000000014100780c */ /* 0x000fe20003fa6270 */
[----:B------:R-:W-:Y:S01]  /*14c0*/  FFMA.FTZ R22, R5, R23, R22 ;  /* 0x0000001705167223 */ /* 0x000fe20000010016 */
[----:B-1----:R-:W-:Y:S01]  /*14d0*/  HADD2.F32 R7, -RZ, R17.H0_H0 ;  /* 0x20000011ff077230 */ /* 0x002fe20000004100 */
[----:B------:R-:W-:Y:S05]  /*14e0*/  @P0 BRA `(.L_x_11928) ;  /* 0x000001f000000947 */ /* 0x000fea0003800000 */
[----:B--2---:R-:W-:Y:S01]  /*14f0*/  FMUL.FTZ R66, R66, 1.4426950216293334961 ;  /* 0x3fb8aa3b42427820 */ /* 0x004fe20000410000 */
        /* <DEDUP_REMOVED lines=30> */
.L_x_11928:
[----:B--2---:R-:W-:Y:S05]  /*16e0*/  BSYNC B0 ;  /* 0x0000000000007941 */ /* 0x004fea0003800000 */
.L_x_11927:
        /* <DEDUP_REMOVED lines=38> */
.L_x_11930:
[----:B------:R-:W-:Y:S05]  /*1950*/  BSYNC B0 ;  /* 0x0000000000007941 */ /* 0x000fea0003800000 */
.L_x_11929:
[----:B------:R-:W-:Y:S01]  /*1960*/  BSSY B0, `(.L_x_11931) ;  /* 0x0000025000007945 */ /* 0x000fe20003800000 */
[----:B------:R-:W-:Y:S01]  /*1970*/  FSETP.GTU.FTZ.AND P6, PT, R80, 20, PT ;  /* 0x41a000005000780b */ /* 0x000fe20003fdc000 */
[----:B------:R-:W-:Y:S01]  /*1980*/  FFMA.FTZ R16, R99, R18, R16 ;  /* 0x0000001263107223 */ /* 0x000fe20000010010 */
[----:B------:R-:W-:Y:S02]  /*1990*/  HADD2.F32 R36, -RZ, R64.H0_H0 ;  /* 0x20000040ff247230 */ /* 0x000fe40000004100 */
        /* <DEDUP_REMOVED lines=33> */
.L_x_11932:
[----:B------:R-:W-:Y:S05]  /*1bb0*/  BSYNC B0 ;  /* 0x0000000000007941 */ /* 0x000fea0003800000 */
.L_x_11931:
        /* <DEDUP_REMOVED lines=33> */
.L_x_11934:
[----:B------:R-:W-:Y:S05]  /*1dd0*/  BSYNC B0 ;  /* 0x0000000000007941 */ /* 0x000fea0003800000 */
.L_x_11933:
        /* <DEDUP_REMOVED lines=33> */
.L_x_11936:
[----:B------:R-:W-:Y:S05]  /*1ff0*/  BSYNC B0 ;  /* 0x0000000000007941 */ /* 0x000fea0003800000 */
.L_x_11935:
        /* <DEDUP_REMOVED lines=33> */
.L_x_11938:
[----:B------:R-:W-:Y:S05]  /*2210*/  BSYNC B0 ;  /* 0x0000000000007941 */ /* 0x000fea0003800000 */
.L_x_11937:
        /* <DEDUP_REMOVED lines=33> */
.L_x_11940:
[----:B------:R-:W-:Y:S05]  /*2430*/  BSYNC B0 ;  /* 0x0000000000007941 */ /* 0x000fea0003800000 */
.L_x_11939:
        /* <DEDUP_REMOVED lines=33> */
.L_x_11942:
[----:B------:R-:W-:Y:S05]  /*2650*/  BSYNC B0 ;  /* 0x0000000000007941 */ /* 0x000fea0003800000 */
.L_x_11941:
[----:B------:R-:W-:Y:S01]  /*2660*/  BAR.SYNC.DEFER_BLOCKING 0x0 ;  /* 0x0000000000007b1d */ /* 0x000fe20000010000 */
[----:B------:R-:W-:Y:S01]  /*2670*/  HFMA2.MMA R65, -RZ, RZ, 0, 0 ;  /* 0x00000000ff417435 */ /* 0x000fe200000001ff */
[----:B------:R-:W-:Y:S01]  /*2680*/  FFMA.FTZ R36, R21, R36, R16 ;  /* 0x0000002415247223 */ /* 0x000fe20000010010 */
        /* <DEDUP_REMOVED lines=31> */
[----:B------:R-:W-:Y:S01]  /*2880*/  FADD.FTZ R98, R21, R21 ;  /* 0x0000001515627221 */ /* 0x000fe20000010000 */
[----:B------:R-:W-:-:S02]  /*2890*/  MOV R67, RZ ;  /* 0x000000ff00437202 */ /* 0x000fc40000000f00 */
[----:B------:R-:W-:Y:S02]  /*28a0*/  MOV R84, RZ ;  /* 0x000000ff00547202 */ /* 0x000fe40000000f00 */
[----:B------:R-:W-:Y:S02]  /*28b0*/  MOV R69, RZ ;  /* 0x000000ff00457202 */ /* 0x000fe40000000f00 */
[----:B------:R-:W-:Y:S02]  /*28c0*/  MOV R86, RZ ;  /* 0x000000ff00567202 */ /* 0x000fe40000000f00 */
[----:B------:R-:W-:Y:S02]  /*28d0*/  MOV R71, RZ ;  /* 0x000000ff00477202 */ /* 0x000fe40000000f00 */
[----:B------:R-:W-:Y:S02]  /*28e0*/  MOV R73, RZ ;  /* 0x000000ff00497202 */ /* 0x000fe40000000f00 */
.L_x_11990:
[----:B------:R-:W-:Y:S02]  /*28f0*/  LOP3.LUT R54, R52, 0x1f, R39, 0xf8, !PT ;  /* 0x0000001f34367812 */ /* 0x000fe400078ef827 */
[----:B------:R-:W-:-:S02]  /*2900*/  SHF.R.S32.HI R102, RZ, 0x1f, R97 ;  /* 0x0000001fff667819 */ /* 0x000fc40000011461 */
[----:B------:R-:W-:Y:S02]  /*2910*/  IADD3 R2, R52, R54, RZ ;  /* 0x0000003634027210 */ /* 0x000fe40007ffe0ff */
[----:B------:R-:W-:Y:S01]  /*2920*/  IADD3 R55, -R53, c[0x0][0x168], RZ ;  /* 0x00005a0035377a10 */ /* 0x000fe20007ffe1ff */
[----:B------:R-:W-:Y:S01]  /*2930*/  IMAD R4, R102, c[0x0][0x1a0], RZ ;  /* 0x0000680066047a24 */ /* 0x000fe200078e02ff */
[----:B------:R-:W-:Y:S02]  /*2940*/  SHF.R.S32.HI R3, RZ, 0x1f, R2 ;  /* 0x0000001fff037819 */ /* 0x000fe40000011402 */
[----:B------:R-:W-:Y:S01]  /*2950*/  SHF.L.U32 R133, R55, 0x1, RZ ;  /* 0x0000000137857819 */ /* 0x000fe200000006ff */
[C---:B------:R-:W-:Y:S01]  /*2960*/  IMAD R7, R97.reuse, c[0x0][0x1a4], R4 ;  /* 0x0000690061077a24 */ /* 0x040fe200078e0204 */
[C---:B------:R-:W-:Y:S01]  /*2970*/  IADD3 R114, R2.reuse, 0x20, RZ ;  /* 0x0000002002727810 */ /* 0x040fe20007ffe0ff */
[----:B------:R-:W-:Y:S01]  /*2980*/  IMAD.WIDE.U32 R4, R97, c[0x0][0x1a0], R2 ;  /* 0x0000680061047a25 */ /* 0x000fe200078e0002 */
[----:B------:R-:W-:-:S02]  /*2990*/  IADD3 R115, R2, 0x40, RZ ;  /* 0x0000004002737810 */ /* 0x000fc40007ffe0ff */
[----:B------:R-:W-:Y:S02]  /*29a0*/  IADD3 R116, R2, 0x60, RZ ;  /* 0x0000006002747810 */ /* 0x000fe40007ffe0ff */
[----:B------:R-:W-:Y:S02]  /*29b0*/  IADD3 R5, R5, R7, RZ ;  /* 0x0000000705057210 */ /* 0x000fe40007ffe0ff */
[C---:B------:R-:W-:Y:S02]  /*29c0*/  LEA R6, P0, R4.reuse, R41, 0x1 ;  /* 0x0000002904067211 */ /* 0x040fe400078008ff */
        /* <DEDUP_REMOVED lines=9> */
[----:B--2---:R0:W2:Y:S01]  /*2a60*/  @!P0 LDG.E.U16 R20, [R6.64+0x40] ;  /* 0x0000400a06148981 */ /* 0x0040a2000c1e1500 */
[----:B------:R-:W-:-:S02]  /*2a70*/  IADD3 R122, R2, 0x120, RZ ;  /* 0x00000120027a7810 */ /* 0x000fc40007ffe0ff */
[C---:B------:R-:W-:Y:S01]  /*2a80*/  IADD3 R117, R2.reuse, 0x80, RZ ;  /* 0x0000008002757810 */ /* 0x040fe20007ffe0ff */
[----:B---3--:R0:W3:Y:S01]  /*2a90*/  @!P1 LDG.E.U16 R23, [R6.64+0x80] ;  /* 0x0000800a06179981 */ /* 0x0080e2000c1e1500 */
[C---:B------:R-:W-:Y:S02]  /*2aa0*/  IADD3 R123, R2.reuse, 0x140, RZ ;  /* 0x00000140027b7810 */ /* 0x040fe40007ffe0ff */
[----:B------:R-:W-:Y:S01]  /*2ab0*/  PRMT R21, RZ, 0x7610, R21 ;  /* 0x00007610ff157816 */ /* 0x000fe20000000015 */
[----:B------:R0:W4:Y:S01]  /*2ac0*/  @!P2 LDG.E.U16 R22, [R6.64+0xc0] ;  /* 0x0000c00a0616a981 */ /* 0x000122000c1e1500 */
[C---:B------:R-:W-:Y:S02]  /*2ad0*/  IADD3 R118, R2.reuse, 0xa0, RZ ;  /* 0x000000a002767810 */ /* 0x040fe40007ffe0ff */
        /* <DEDUP_REMOVED lines=47> */
[C---:B------:R-:W-:Y:S02]  /*2dd0*/  IMAD R16, R102.reuse, c[0x0][0x188], RZ ;  /* 0x0000620066107a24 */ /* 0x040fe400078e02ff */
[----:B------:R-:W-:Y:S01]  /*2de0*/  IMAD R18, R102, c[0x0][0x1c0], RZ ;  /* 0x0000700066127a24 */ /* 0x000fe200078e02ff */
[----:B------:R-:W-:Y:S01]  /*2df0*/  IADD3 R5, R5, R17, RZ ;  /* 0x0000001105057210 */ /* 0x000fe20007ffe0ff */
[C---:B------:R-:W-:Y:S02]  /*2e00*/  IMAD R129, R97.reuse, c[0x0][0x18c], R16 ;  /* 0x0000630061817a24 */ /* 0x040fe400078e0210 */
[C---:B------:R-:W-:Y:S02]  /*2e10*/  IMAD R131, R97.reuse, c[0x0][0x1c4], R18 ;  /* 0x0000710061837a24 */ /* 0x040fe400078e0212 */
[----:B------:R-:W-:-:S04]  /*2e20*/  IMAD.WIDE.U32 R16, R97, c[0x0][0x1c0], R2 ;  /* 0x0000700061107a25 */ /* 0x000fc800078e0002 */
[----:B------:R-:W-:Y:S01]  /*2e30*/  IMAD.WIDE.U32 R18, R97, c[0x0][0x188], R4 ;  /* 0x0000620061127a25 */ /* 0x000fe200078e0004 */
[----:B------:R-:W-:Y:S02]  /*2e40*/  IADD3 R3, R17, R131, RZ ;  /* 0x0000008311037210 */ /* 0x000fe40007ffe0ff */
[C---:B------:R-:W-:Y:S02]  /*2e50*/  LEA R4, P2, R16.reuse, R49, 0x1 ;  /* 0x0000003110047211 */ /* 0x040fe400078408ff */
[----:B0-----:R-:W-:Y:S02]  /*2e60*/  IADD3 R7, R19, R129, RZ ;  /* 0x0000008113077210 */ /* 0x001fe40007ffe0ff */
[----:B------:R-:W-:Y:S02]  /*2e70*/  LEA.HI.X R5, R16, R50, R3, 0x1, P2 ;  /* 0x0000003210057211 */ /* 0x000fe400010f0c03 */
[C---:B------:R-:W-:Y:S02]  /*2e80*/  IADD3 R3, R40.reuse, 0x100, RZ ;  /* 0x0000010028037810 */ /* 0x040fe40007ffe0ff */
[----:B------:R-:W-:-:S02]  /*2e90*/  IADD3 R19, R40, 0x140, RZ ;  /* 0x0000014028137810 */ /* 0x000fc40007ffe0ff */
[----:B------:R-:W-:Y:S02]  /*2ea0*/  IADD3 R17, R40, 0x120, RZ ;  /* 0x0000012028117810 */ /* 0x000fe40007ffe0ff */
[-C--:B------:R-:W-:Y:S02]  /*2eb0*/  LEA.HI.SX32 R3, R3, R40.reuse, 0x1b ;  /* 0x0000002803037211 */ /* 0x080fe400078fdaff */
[-C--:B------:R-:W-:Y:S02]  /*2ec0*/  LEA.HI.SX32 R19, R19, R40.reuse, 0x1b ;  /* 0x0000002813137211 */ /* 0x080fe400078fdaff */
[----:B------:R-:W-:Y:S02]  /*2ed0*/  ISETP.GE.AND P0, PT, R2, R133, PT ;  /* 0x000000850200720c */ /* 0x000fe40003f06270 */
[----:B------:R-:W-:Y:S02]  /*2ee0*/  LEA.HI.SX32 R2, R17, R40, 0x1b ;  /* 0x0000002811027211 */ /* 0x000fe400078fdaff */
[----:B------:R-:W-:-:S02]  /*2ef0*/  SHF.L.U32 R17, R3, 0x1, RZ ;  /* 0x0000000103117819 */ /* 0x000fc400000006ff */
[----:B------:R-:W-:Y:S02]  /*2f00*/  IADD3 R3, R40, 0x160, RZ ;  /* 0x0000016028037810 */ /* 0x000fe40007ffe0ff */
[----:B------:R-:W-:Y:S02]  /*2f10*/  SHF.L.U32 R16, R2, 0x1, RZ ;  /* 0x0000000102107819 */ /* 0x000fe400000006ff */
[----:B------:R-:W-:Y:S02]  /*2f20*/  LEA.HI.SX32 R3, R3, R40, 0x1b ;  /* 0x0000002803037211 */ /* 0x000fe400078fdaff */
[----:B------:R-:W-:Y:S02]  /*2f30*/  LEA R6, P1, R18, c[0x0][0x220], 0x3 ;  /* 0x0000880012067a11 */ /* 0x000fe400078218ff */
[----:B------:R-:W-:Y:S02]  /*2f40*/  ISETP.GE.AND P3, PT, R114, R133, PT ;  /* 0x000000857200720c */ /* 0x000fe40003f66270 */
[----:B------:R-:W-:-:S02]  /*2f50*/  LEA.HI.X R7, R18, c[0x0][0x224], R7, 0x3, P1 ;  /* 0x0000890012077a11 */ /* 0x000fc400008f1c07 */
[----:B------:R-:W-:Y:S02]  /*2f60*/  PRMT R18, RZ, 0x7610, R18 ;  /* 0x00007610ff127816 */ /* 0x000fe40000000012 */
        /* <DEDUP_REMOVED lines=10> */
[----:B--2---:R0:W-:Y:S04]  /*3010*/  STS.U16 [R56], R21 ;  /* 0x0000001538007388 */ /* 0x0041e80000000400 */
[----:B------:R-:W-:Y:S04]  /*3020*/  STS.U16 [R29+0x40], R20 ;  /* 0x000040141d007388 */ /* 0x000fe80000000400 */
[----:B---3--:R1:W-:Y:S01]  /*3030*/  STS.U16 [R28+0x80], R23 ;  /* 0x000080171c007388 */ /* 0x0083e20000000400 */
[----:B0-----:R-:W-:-:S03]  /*3040*/  SHF.L.U32 R21, R19, 0x1, RZ ;  /* 0x0000000113157819 */ /* 0x001fc600000006ff */
[----:B----4-:R0:W-:Y:S01]  /*3050*/  STS.U16 [R27+0xc0], R22 ;  /* 0x0000c0161b007388 */ /* 0x0101e20000000400 */
[C---:B------:R-:W-:Y:S02]  /*3060*/  IADD3 R19, R40.reuse, 0x180, RZ ;  /* 0x0000018028137810 */ /* 0x040fe40007ffe0ff */
[C---:B-1----:R-:W-:Y:S02]  /*3070*/  IADD3 R23, R40.reuse, 0x1a0, RZ ;  /* 0x000001a028177810 */ /* 0x042fe40007ffe0ff */
[-C--:B------:R-:W-:Y:S02]  /*3080*/  LEA.HI.SX32 R19, R19, R40.reuse, 0x1b ;  /* 0x0000002813137211 */ /* 0x080fe400078fdaff */
[----:B0-----:R-:W-:Y:S01]  /*3090*/  IADD3 R27, R40, 0x1e0, RZ ;  /* 0x000001e0281b7810 */ /* 0x001fe20007ffe0ff */
[----:B------:R-:W-:Y:S03]  /*30a0*/  STS.U16 [R26+0x100], R101 ;  /* 0x000100651a007388 */ /* 0x000fe60000000400 */
[----:B------:R-:W-:Y:S01]  /*30b0*/  LEA.HI.SX32 R27, R27, R40, 0x1b ;  /* 0x000000281b1b7211 */ /* 0x000fe200078fdaff */
[----:B------:R0:W-:Y:S04]  /*30c0*/  STS.U16 [R25+0x140], R104 ;  /* 0x0001406819007388 */ /* 0x0001e80000000400 */
[----:B------:R-:W-:Y:S01]  /*30d0*/  STS.U16 [R24+0x180], R103 ;  /* 0x0001806718007388 */ /* 0x000fe20000000400 */
[----:B------:R-:W-:-:S03]  /*30e0*/  SHF.L.U32 R20, R3, 0x1, RZ ;  /* 0x0000000103147819 */ /* 0x000fc600000006ff */
[----:B------:R1:W-:Y:S01]  /*30f0*/  STS.U16 [R0+0x1c0], R105 ;  /* 0x0001c06900007388 */ /* 0x0003e20000000400 */
[----:B0-----:R-:W-:Y:S02]  /*3100*/  IADD3 R25, R40, 0x1c0, RZ ;  /* 0x000001c028197810 */ /* 0x001fe40007ffe0ff */
[----:B------:R-:W-:Y:S01]  /*3110*/  SHF.L.U32 R104, R27, 0x1, RZ ;  /* 0x000000011b687819 */ /* 0x000fe200000006ff */
[----:B------:R0:W2:Y:S01]  /*3120*/  LDG.E.64 R2, [R6.64] ;  /* 0x0000000a06027981 */ /* 0x0000a2000c1e1b00 */
[-C--:B------:R-:W-:Y:S02]  /*3130*/  LEA.HI.SX32 R25, R25, R40.reuse, 0x1b ;  /* 0x0000002819197211 */ /* 0x080fe400078fdaff */
[----:B-1----:R-:W-:Y:S01]  /*3140*/  LEA.HI.SX32 R0, R23, R40, 0x1b ;  /* 0x0000002817007211 */ /* 0x002fe200078fdaff */
[----:B------:R-:W-:Y:S01]  /*3150*/  STS.U16 [R17+0x200], R106 ;  /* 0x0002006a11007388 */ /* 0x000fe20000000400 */
[----:B------:R-:W-:Y:S02]  /*3160*/  SHF.L.U32 R23, R19, 0x1, RZ ;  /* 0x0000000113177819 */ /* 0x000fe400000006ff */
[----:B------:R-:W-:Y:S01]  /*3170*/  SHF.L.U32 R22, R0, 0x1, RZ ;  /* 0x0000000100167819 */ /* 0x000fe200000006ff */
[----:B------:R-:W-:Y:S01]  /*3180*/  STS.U16 [R16+0x240], R107 ;  /* 0x0002406b10007388 */ /* 0x000fe20000000400 */
[----:B------:R-:W-:-:S02]  /*3190*/  SHF.L.U32 R101, R25, 0x1, RZ ;  /* 0x0000000119657819 */ /* 0x000fc400000006ff */
[----:B------:R-:W-:Y:S01]  /*31a0*/  PRMT R19, RZ, 0x7610, R19 ;  /* 0x00007610ff137816 */ /* 0x000fe20000000013 */
[----:B------:R1:W-:Y:S04]  /*31b0*/  STS.U16 [R21+0x280], R108 ;  /* 0x0002806c15007388 */ /* 0x0003e80000000400 */
[----:B------:R-:W-:Y:S04]  /*31c0*/  STS.U16 [R20+0x2c0], R109 ;  /* 0x0002c06d14007388 */ /* 0x000fe80000000400 */
[----:B------:R-:W-:Y:S04]  /*31d0*/  STS.U16 [R23+0x300], R110 ;  /* 0x0003006e17007388 */ /* 0x000fe80000000400 */
[----:B------:R3:W-:Y:S04]  /*31e0*/  STS.U16 [R22+0x340], R111 ;  /* 0x0003406f16007388 */ /* 0x0007e80000000400 */
[----:B------:R4:W-:Y:S04]  /*31f0*/  STS.U16 [R101+0x380], R112 ;  /* 0x0003807065007388 */ /* 0x0009e80000000400 */
[----:B------:R-:W-:Y:S01]  /*3200*/  STS.U16 [R104+0x3c0], R113 ;  /* 0x0003c07168007388 */ /* 0x000fe20000000400 */
[----:B------:R-:W-:-:S06]  /*3210*/  NOP ;  /* 0x0000000000007918 */ /* 0x000fcc0000000000 */
[----:B------:R1:W2:Y:S01]  /*3220*/  @!P0 LDG.E.U16 R19, [R4.64] ;  /* 0x0000000a04138981 */ /* 0x0002a2000c1e1500 */
[----:B------:R-:W-:-:S03]  /*3230*/  ISETP.GE.AND P0, PT, R118, R133, PT ;  /* 0x000000857600720c */ /* 0x000fc60003f06270 */
[----:B------:R3:W2:Y:S01]  /*3240*/  @!P3 LDG.E.U16 R18, [R4.64+0x40] ;  /* 0x0000400a0412b981 */ /* 0x0006a2000c1e1500 */
[----:B------:R-:W-:Y:S02]  /*3250*/  ISETP.GE.AND P3, PT, R121, R133, PT ;  /* 0x000000857900720c */ /* 0x000fe40003f66270 */
[----:B------:R-:W-:Y:S02]  /*3260*/  PRMT R25, RZ, 0x7610, R25 ;  /* 0x00007610ff197816 */ /* 0x000fe40000000019 */
[----:B0-----:R-:W-:Y:S02]  /*3270*/  PRMT R6, RZ, 0x7610, R6 ;  /* 0x00007610ff067816 */ /* 0x001fe40000000006 */
[----:B------:R-:W-:Y:S02]  /*3280*/  PRMT R7, RZ, 0x7610, R7 ;  /* 0x00007610ff077816 */ /* 0x000fe40000000007 */
[----:B-1----:R-:W-:Y:S01]  /*3290*/  PRMT R108, RZ, 0x7610, R108 ;  /* 0x00007610ff6c7816 */ /* 0x002fe2000000006c */
[----:B------:R0:W2:Y:S01]  /*32a0*/  @!P4 LDG.E.U16 R25, [R4.64+0x80] ;  /* 0x0000800a0419c981 */ /* 0x0000a2000c1e1500 */
[----:B------:R-:W-:-:S02]  /*32b0*/  PRMT R107, RZ, 0x7610, R107 ;  /* 0x00007610ff6b7816 */ /* 0x000fc4000000006b */
[----:B---3--:R-:W-:Y:S01]  /*32c0*/  PRMT R111, RZ, 0x7610, R111 ;  /* 0x00007610ff6f7816 */ /* 0x008fe2000000006f */
[----:B------:R0:W3:Y:S01]  /*32d0*/  @!P6 LDG.E.U16 R6, [R4.64+0xc0] ;  /* 0x0000c00a0406e981 */ /* 0x0000e2000c1e1500 */
[----:B------:R-:W-:Y:S02]  /*32e0*/  PRMT R110, RZ, 0x7610, R110 ;  /* 0x00007610ff6e7816 */ /* 0x000fe4000000006e */
[-C--:B------:R-:W-:Y:S01]  /*32f0*/  ISETP.GE.AND P4, PT, R122, R133.reuse, PT ;  /* 0x000000857a00720c */ /* 0x080fe20003f86270 */
[----:B------:R0:W3:Y:S01]  /*3300*/  @!P5 LDG.E.U16 R7, [R4.64+0x100] ;  /* 0x0001000a0407d981 */ /* 0x0000e2000c1e1500 */
[-C--:B------:R-:W-:Y:S02]  /*3310*/  ISETP.GE.AND P6, PT, R123, R133.reuse, PT ;  /* 0x000000857b00720c */ /* 0x080fe40003fc6270 */
[-C--:B------:R-:W-:Y:S01]  /*3320*/  ISETP.GE.AND P5, PT, R124, R133.reuse, PT ;  /* 0x000000857c00720c */ /* 0x080fe20003fa6270 */
[----:B------:R0:W3:Y:S01]  /*3330*/  @!P0 LDG.E.U16 R108, [R4.64+0x140] ;  /* 0x0001400a046c8981 */ /* 0x0000e2000c1e1500 */
[----:B------:R-:W-:-:S03]  /*3340*/  ISETP.GE.AND P0, PT, R125, R133, PT ;  /* 0x000000857d00720c */ /* 0x000fc60003f06270 */
[----:B------:R0:W3:Y:S01]  /*3350*/  @!P1 LDG.E.U16 R107, [R4.64+0x180] ;  /* 0x0001800a046b9981 */ /* 0x0000e2000c1e1500 */
[----:B------:R-:W-:-:S03]  /*3360*/  ISETP.GE.AND P1, PT, R126, R133, PT ;  /* 0x000000857e00720c */ /* 0x000fc60003f26270 */
[----:B------:R0:W3:Y:S01]  /*3370*/  @!P2 LDG.E.U16 R111, [R4.64+0x1c0] ;  /* 0x0001c00a046fa981 */ /* 0x0000e2000c1e1500 */
[----:B------:R-:W-:-:S03]  /*3380*/  ISETP.GE.AND P2, PT, R127, R133, PT ;  /* 0x000000857f00720c */ /* 0x000fc60003f46270 */
[----:B------:R0:W3:Y:S01]  /*3390*/  @!P3 LDG.E.U16 R110, [R4.64+0x200] ;  /* 0x0002000a046eb981 */ /* 0x0000e2000c1e1500 */
[----:B------:R-:W-:Y:S02]  /*33a0*/  ISETP.GE.AND P3, PT, R128, R133, PT ;  /* 0x000000858000720c */ /* 0x000fe40003f66270 */
[----:B----4-:R-:W-:Y:S01]  /*33b0*/  PRMT R112, RZ, 0x7610, R112 ;  /* 0x00007610ff707816 */ /* 0x010fe20000000070 */
[----:B------:R0:W4:Y:S01]  /*33c0*/  @!P4 LDG.E.U16 R119, [R4.64+0x240] ;  /* 0x0002400a0477c981 */ /* 0x000122000c1e1500 */
[----:B------:R-:W-:-:S03]  /*33d0*/  PRMT R121, RZ, 0x7610, R121 ;  /* 0x00007610ff797816 */ /* 0x000fc60000000079 */
[----:B------:R0:W4:Y:S04]  /*33e0*/  @!P0 LDG.E.U16 R114, [R4.64+0x300] ;  /* 0x0003000a04728981 */ /* 0x000128000c1e1500 */
[----:B------:R0:W4:Y:S04]  /*33f0*/  @!P6 LDG.E.U16 R112, [R4.64+0x280] ;  /* 0x0002800a0470e981 */ /* 0x000128000c1e1500 */
[----:B------:R0:W4:Y:S04]  /*3400*/  @!P5 LDG.E.U16 R121, [R4.64+0x2c0] ;  /* 0x0002c00a0479d981 */ /* 0x000128000c1e1500 */
[----:B------:R0:W4:Y:S04]  /*3410*/  @!P1 LDG.E.U16 R129, [R4.64+0x340] ;  /* 0x0003400a04819981 */ /* 0x000128000c1e1500 */
[----:B------:R0:W4:Y:S04]  /*3420*/  @!P2 LDG.E.U16 R116, [R4.64+0x380] ;  /* 0x0003800a0474a981 */ /* 0x000128000c1e1500 */
[----:B------:R0:W4:Y:S01]  /*3430*/  @!P3 LDG.E.U16 R135, [R4.64+0x3c0] ;  /* 0x0003c00a0487b981 */ /* 0x000122000c1e1500 */
[----:B------:R-:W-:-:S02]  /*3440*/  IADD3 R145, R40, 0x20, RZ ;  /* 0x0000002028917810 */ /* 0x000fc40007ffe0ff */
[C---:B------:R-:W-:Y:S02]  /*3450*/  SHF.L.U32 R0, R40.reuse, 0x4, RZ ;  /* 0x0000000428007819 */ /* 0x040fe400000006ff */
[----:B------:R-:W-:Y:S02]  /*3460*/  IADD3 R29, R40, 0x40, RZ ;  /* 0x00000040281d7810 */ /* 0x000fe40007ffe0ff */
[----:B------:R-:W-:Y:S02]  /*3470*/  LEA.HI.SX32 R145, R145, R40, 0x1b ;  /* 0x0000002891917211 */ /* 0x000fe400078fdaff */
[----:B------:R-:W-:Y:S02]  /*3480*/  LEA.HI.SX32 R0, R0, R0, 0x1b ;  /* 0x0000000000007211 */ /* 0x000fe400078fdaff */
[C---:B0-----:R-:W-:Y:S02]  /*3490*/  IADD3 R5, R40.reuse, 0x80, RZ ;  /* 0x0000008028057810 */ /* 0x041fe40007ffe0ff */
[----:B------:R-:W-:-:S02]  /*34a0*/  LEA.HI.SX32 R56, R40, R40, 0x1b ;  /* 0x0000002828387211 */ /* 0x000fc400078fdaff */
[-C--:B------:R-:W-:Y:S02]  /*34b0*/  LEA.HI.SX32 R28, R29, R40.reuse, 0x1b ;  /* 0x000000281d1c7211 */ /* 0x080fe400078fdaff */
[----:B------:R-:W-:Y:S02]  /*34c0*/  SHF.L.U32 R29, R145, 0x1, RZ ;  /* 0x00000001911d7819 */ /* 0x000fe400000006ff */
[----:B------:R-:W-:Y:S02]  /*34d0*/  LEA.HI.SX32 R5, R5, R40, 0x1b ;  /* 0x0000002805057211 */ /* 0x000fe400078fdaff */
[----:B------:R-:W-:Y:S02]  /*34e0*/  SHF.L.U32 R106, R0, 0x1, RZ ;  /* 0x00000001006a7819 */ /* 0x000fe400000006ff */
[----:B------:R-:W-:Y:S02]  /*34f0*/  SHF.L.U32 R56, R56, 0x1, RZ ;  /* 0x0000000138387819 */ /* 0x000fe400000006ff */
[----:B------:R-:W-:Y:S01]  /*3500*/  IADD3 R27, R40, 0x60, RZ ;  /* 0x00000060281b7810 */ /* 0x000fe20007ffe0ff */
[----:B------:R-:W-:Y:S01]  /*3510*/  LDS.U16 R125, [R106] ;  /* 0x000000006a7d7984 */ /* 0x000fe20000000400 */
[----:B------:R-:W-:-:S02]  /*3520*/  SHF.L.U32 R26, R5, 0x1, RZ ;  /* 0x00000001051a7819 */ /* 0x000fc400000006ff */
[C---:B------:R-:W-:Y:S01]  /*3530*/  IADD3 R153, R40.reuse, 0xa0, RZ ;  /* 0x000000a028997810 */ /* 0x040fe20007ffe0ff */
[----:B------:R-:W0:Y:S01]  /*3540*/  LDS.U16 R123, [R106+0x2] ;  /* 0x000002006a7b7984 */ /* 0x000e220000000400 */
[----:B------:R-:W-:Y:S02]  /*3550*/  IADD3 R151, R40, 0xc0, RZ ;  /* 0x000000c028977810 */ /* 0x000fe40007ffe0ff */
[-C--:B------:R-:W-:Y:S01]  /*3560*/  LEA.HI.SX32 R27, R27, R40.reuse, 0x1b ;  /* 0x000000281b1b7211 */ /* 0x080fe200078fdaff */
[----:B------:R-:W1:Y:S01]  /*3570*/  LDS.U16 R115, [R106+0x4] ;  /* 0x000004006a737984 */ /* 0x000e620000000400 */
[----:B------:R-:W-:Y:S02]  /*3580*/  SHF.L.U32 R28, R28, 0x1, RZ ;  /* 0x000000011c1c7819 */ /* 0x000fe400000006ff */
[----:B------:R-:W-:Y:S01]  /*3590*/  IADD3 R149, R40, 0xe0, RZ ;  /* 0x000000e028957810 */ /* 0x000fe20007ffe0ff */
[----:B------:R-:W0:Y:S01]  /*35a0*/  LDS.U16 R117, [R106+0x6] ;  /* 0x000006006a757984 */ /* 0x000e220000000400 */
[----:B------:R-:W-:-:S03]  /*35b0*/  LEA.HI.SX32 R153, R153, R40, 0x1b ;  /* 0x0000002899997211 */ /* 0x000fc600078fdaff */
[----:B------:R-:W-:Y:S01]  /*35c0*/  LDS.U16 R109, [R106+0x8] ;  /* 0x000008006a6d7984 */ /* 0x000fe20000000400 */
[----:B------:R-:W-:-:S03]  /*35d0*/  ISETP.NE.AND P2, PT, R39, RZ, PT ;  /* 0x000000ff2700720c */ /* 0x000fc60003f45270 */
[----:B------:R-:W0:Y:S04]  /*35e0*/  LDS.U16 R113, [R106+0xa] ;  /* 0x00000a006a717984 */ /* 0x000e280000000400 */
[----:B------:R-:W0:Y:S04]  /*35f0*/  LDS.U16 R105, [R106+0xc] ;  /* 0x00000c006a697984 */ /* 0x000e280000000400 */
[----:B------:R-:W0:Y:S04]  /*3600*/  LDS.U16 R103, [R106+0xe] ;  /* 0x00000e006a677984 */ /* 0x000e280000000400 */
[----:B------:R-:W-:Y:S04]  /*3610*/  LDS.U16 R131, [R106+0x10] ;  /* 0x000010006a837984 */ /* 0x000fe80000000400 */
[----:B------:R-:W0:Y:S04]  /*3620*/  LDS.U16 R127, [R106+0x12] ;  /* 0x000012006a7f7984 */ /* 0x000e280000000400 */
[----:B------:R-:W1:Y:S04]  /*3630*/  LDS.U16 R133, [R106+0x14] ;  /* 0x000014006a857984 */ /* 0x000e680000000400 */
[----:B------:R-:W2:Y:S04]  /*3640*/  LDS.U16 R137, [R106+0x16] ;  /* 0x000016006a897984 */ /* 0x000ea80000000400 */
[----:B------:R-:W-:Y:S04]  /*3650*/  LDS.U16 R139, [R106+0x18] ;  /* 0x000018006a8b7984 */ /* 0x000fe80000000400 */
[----:B------:R-:W2:Y:S04]  /*3660*/  LDS.U16 R141, [R106+0x1a] ;  /* 0x00001a006a8d7984 */ /* 0x000ea80000000400 */
[----:B------:R-:W-:Y:S04]  /*3670*/  LDS.U16 R143, [R106+0x1c] ;  /* 0x00001c006a8f7984 */ /* 0x000fe80000000400 */
[----:B------:R-:W2:Y:S01]  /*3680*/  LDS.U16 R147, [R106+0x1e] ;  /* 0x00001e006a937984 */ /* 0x000ea20000000400 */
[----:B------:R-:W-:-:S02]  /*3690*/  LEA.HI.SX32 R151, R151, R40, 0x1b ;  /* 0x0000002897977211 */ /* 0x000fc400078fdaff */
[----:B------:R-:W-:Y:S02]  /*36a0*/  SHF.L.U32 R27, R27, 0x1, RZ ;  /* 0x000000011b1b7819 */ /* 0x000fe400000006ff */
[----:B------:R-:W-:Y:S02]  /*36b0*/  LEA.HI.SX32 R149, R149, R40, 0x1b ;  /* 0x0000002895957211 */ /* 0x000fe400078fdaff */
[----:B------:R-:W-:Y:S02]  /*36c0*/  SHF.L.U32 R24, R151, 0x1, RZ ;  /* 0x0000000197187819 */ /* 0x000fe400000006ff */
[----:B------:R-:W-:-:S04]  /*36d0*/  LOP3.LUT R128, R39, 0x1f, RZ, 0xc0, !PT ;  /* 0x0000001f27807812 */ /* 0x000fc800078ec0ff */
[----:B------:R-:W-:-:S04]  /*36e0*/  ISETP.NE.AND P0, PT, R128, RZ, PT ;  /* 0x000000ff8000720c */ /* 0x000fc80003f05270 */
[----:B------:R-:W-:Y:S01]  /*36f0*/  ISETP.LT.OR P1, PT, R167, 0x2, P0 ;  /* 0x00000002a700780c */ /* 0x000fe20000721670 */
[----:B0-----:R-:W-:Y:S02]  /*3700*/  HADD2.F32 R123, -RZ, R123.H0_H0 ;  /* 0x2000007bff7b7230 */ /* 0x001fe40000004100 */
[----:B------:R-:W-:Y:S02]  /*3710*/  HADD2.F32 R125, -RZ, R125.H0_H0 ;  /* 0x2000007dff7d7230 */ /* 0x000fe40000004100 */
[----:B-1----:R-:W-:Y:S01]  /*3720*/  HADD2.F32 R115, -RZ, R115.H0_H0 ;  /* 0x20000073ff737230 */ /* 0x002fe20000004100 */
[----:B--2---:R-:W-:Y:S02]  /*3730*/  FMUL.FTZ R145, R2, 1.4426950216293334961 ;  /* 0x3fb8aa3b02917820 */ /* 0x004fe40000410000 */
[-C--:B------:R-:W-:Y:S02]  /*3740*/  FMUL.FTZ R4, R3, R66.reuse ;  /* 0x0000004203047220 */ /* 0x080fe40000410000 */
[----:B------:R-:W-:-:S02]  /*3750*/  FMUL.FTZ R0, R145, R66 ;  /* 0x0000004291007220 */ /* 0x000fc40000410000 */
[----:B------:R-:W-:-:S04]  /*3760*/  FMUL.RZ R5, R4, 0.15915493667125701904 ;  /* 0x3e22f98304057820 */ /* 0x000fc8000040c000 */
[----:B------:R-:W-:Y:S01]  /*3770*/  MUFU.SIN R4, R5 ;  /* 0x0000000500047308 */ /* 0x000fe20000000400 */
[----:B------:R0:W-:Y:S04]  /*3780*/  STS.U16 [R56+0x420], R19 ;  /* 0x0004201338007388 */ /* 0x0001e80000000400 */
[----:B------:R1:W-:Y:S03]  /*3790*/  STS.U16 [R29+0x460], R18 ;  /* 0x000460121d007388 */ /* 0x0003e60000000400 */
[----:B0-----:R0:W-:Y:S01]  /*37a0*/  MUFU.EX2 R19, R0 ;  /* 0x0000000000137308 */ /* 0x0011e20000000800 */
[----:B------:R2:W-:Y:S07]  /*37b0*/  STS.U16 [R28+0x4a0], R25 ;  /* 0x0004a0191c007388 */ /* 0x0005ee0000000400 */
[----:B-1----:R-:W1:Y:S01]  /*37c0*/  MUFU.COS R18, R5 ;  /* 0x0000000500127308 */ /* 0x002e620000000000 */
[----:B0-----:R-:W-:Y:S01]  /*37d0*/  SHF.L.U32 R0, R149, 0x1, RZ ;  /* 0x0000000195007819 */ /* 0x001fe200000006ff */
[----:B---3--:R0:W-:Y:S01]  /*37e0*/  STS.U16 [R27+0x4e0], R6 ;  /* 0x0004e0061b007388 */ /* 0x0081e20000000400 */
[----:B--2---:R-:W-:-:S03]  /*37f0*/  SHF.L.U32 R25, R153, 0x1, RZ ;  /* 0x0000000199197819 */ /* 0x004fc600000006ff */
[----:B------:R-:W-:Y:S04]  /*3800*/  STS.U16 [R26+0x520], R7 ;  /* 0x000520071a007388 */ /* 0x000fe80000000400 */
[----:B------:R-:W-:Y:S01]  /*3810*/  STS.U16 [R25+0x560], R108 ;  /* 0x0005606c19007388 */ /* 0x000fe20000000400 */
[----:B0-----:R-:W-:-:S03]  /*3820*/  LEA R6, R90, R97, 0x8 ;  /* 0x000000615a067211 */ /* 0x001fc600078e40ff */
[----:B------:R0:W-:Y:S01]  /*3830*/  STS.U16 [R24+0x5a0], R107 ;  /* 0x0005a06b18007388 */ /* 0x0001e20000000400 */
[----:B------:R-:W-:-:S03]  /*3840*/  @P2 IADD3 R6, R39, 0x200, RZ ;  /* 0x0000020027062810 */ /* 0x000fc60007ffe0ff */
[----:B------:R-:W-:Y:S04]  /*3850*/  STS.U16 [R0+0x5e0], R111 ;  /* 0x0005e06f00007388 */ /* 0x000fe80000000400 */
[----:B------:R-:W-:Y:S01]  /*3860*/  STS.U16 [R17+0x620], R110 ;  /* 0x0006206e11007388 */ /* 0x000fe20000000400 */
[----:B-1----:R-:W-:-:S03]  /*3870*/  FMUL.FTZ R18, R19, R18 ;  /* 0x0000001213127220 */ /* 0x002fc60000410000 */
[----:B----4-:R1:W-:Y:S01]  /*3880*/  STS.U16 [R16+0x660], R119 ;  /* 0x0006607710007388 */ /* 0x0103e20000000400 */
[----:B------:R-:W-:Y:S01]  /*3890*/  FMUL.FTZ R19, R19, R4 ;  /* 0x0000000413137220 */ /* 0x000fe20000410000 */
[----:B0-----:R-:W-:Y:S02]  /*38a0*/  SHF.L.U32 R107, R6, 0x3, RZ ;  /* 0x00000003066b7819 */ /* 0x001fe400000006ff */
        /* <DEDUP_REMOVED lines=17> */
[----:B------:R-:W2:Y:S04]  /*39c0*/  LDS.U16 R153, [R106+0x434] ;  /* 0x000434006a997984 */ /* 0x000ea80000000400 */
[----:B------:R-:W2:Y:S04]  /*39d0*/  LDS.U16 R155, [R106+0x436] ;  /* 0x000436006a9b7984 */ /* 0x000ea80000000400 */
[----:B------:R-:W2:Y:S04]  /*39e0*/  LDS.U16 R169, [R106+0x438] ;  /* 0x000438006aa97984 */ /* 0x000ea80000000400 */
[----:B------:R-:W2:Y:S04]  /*39f0*/  LDS.U16 R159, [R106+0x43a] ;  /* 0x00043a006a9f7984 */ /* 0x000ea80000000400 */
[----:B------:R-:W2:Y:S04]  /*3a00*/  LDS.U16 R165, [R106+0x43c] ;  /* 0x00043c006aa57984 */ /* 0x000ea80000000400 */
[----:B------:R0:W2:Y:S04]  /*3a10*/  LDS.U16 R171, [R106+0x43e] ;  /* 0x00043e006aab7984 */ /* 0x0000a80000000400 */
[----:B------:R0:W-:Y:S01]  /*3a20*/  STS.64 [R107+0x1d10], R18 ;  /* 0x001d10126b007388 */ /* 0x0001e20000000a00 */
[----:B------:R-:W-:Y:S01]  /*3a30*/  @!P1 IADD3 R108, R167, -0x2, RZ ;  /* 0xfffffffea76c9810 */ /* 0x000fe20007ffe0ff */
[----:B------:R-:W-:-:S04]  /*3a40*/  CS2R R4, SRZ ;  /* 0x0000000000047805 */ /* 0x000fc8000001ff00 */
[----:B------:R-:W-:Y:S02]  /*3a50*/  @!P1 IMAD R7, R108, c[0x0][0x16c], R97 ;  /* 0x00005b006c079a24 */ /* 0x000fe400078e0261 */
[----:B-1----:R-:W-:Y:S02]  /*3a60*/  FMUL.FTZ R16, R3, R68 ;  /* 0x0000004403107220 */ /* 0x002fe40000410000 */
[----:B------:R-:W-:Y:S01]  /*3a70*/  @!P1 IMAD.WIDE R6, R7, 0x10, R14 ;  /* 0x0000001007069825 */ /* 0x000fe200078e020e */
[----:B------:R-:W-:Y:S03]  /*3a80*/  BAR.SYNC.DEFER_BLOCKING 0x0 ;  /* 0x0000000000007b1d */ /* 0x000fe60000010000 */
[----:B0-----:R-:W-:Y:S02]  /*3a90*/  FMUL.RZ R104, R16, 0.15915493667125701904 ;  /* 0x3e22f98310687820 */ /* 0x001fe4000040c000 */
[----:B------:R-:W-:-:S02]  /*3aa0*/  FMUL.FTZ R20, R3, R70 ;  /* 0x0000004603147220 */ /* 0x000fc40000410000 */
[----:B------:R-:W-:Y:S02]  /*3ab0*/  FMUL.FTZ R16, R145, R68 ;  /* 0x0000004491107220 */ /* 0x000fe40000410000 */
[----:B------:R-:W-:Y:S01]  /*3ac0*/  FMUL.RZ R106, R20, 0.15915493667125701904 ;  /* 0x3e22f983146a7820 */ /* 0x000fe2000040c000 */
[----:B------:R-:W-:Y:S01]  /*3ad0*/  MUFU.SIN R17, R104 ;  /* 0x0000006800117308 */ /* 0x000fe20000000400 */
[----:B------:R-:W-:-:S07]  /*3ae0*/  FMUL.FTZ R20, R3, R74 ;  /* 0x0000004a03147220 */ /* 0x000fce0000410000 */
[----:B------:R0:W-:Y:S01]  /*3af0*/  MUFU.COS R21, R104 ;  /* 0x0000006800157308 */ /* 0x0001e20000000000 */
[----:B------:R1:W5:Y:S07]  /*3b00*/  @!P1 LDG.E.64 R4, [R6.64+0x8] ;  /* 0x0000080a06049981 */ /* 0x00036e000c1e1b00 */
[----:B------:R-:W0:Y:S01]  /*3b10*/  MUFU.EX2 R16, R16 ;  /* 0x0000001000107308 */ /* 0x000e220000000800 */
[----:B-1----:R-:W-:Y:S02]  /*3b20*/  FMUL.FTZ R6, R145, R70 ;  /* 0x0000004691067220 */ /* 0x002fe40000410000 */
[----:B------:R-:W-:-:S05]  /*3b30*/  FMUL.FTZ R7, R3, R72 ;  /* 0x0000004803077220 */ /* 0x000fca0000410000 */
[----:B------:R-:W-:Y:S01]  /*3b40*/  MUFU.SIN R101, R106 ;  /* 0x0000006a00657308 */ /* 0x000fe20000000400 */
[----:B------:R-:W-:Y:S02]  /*3b50*/  FMUL.RZ R110, R20, 0.15915493667125701904 ;  /* 0x3e22f983146e7820 */ /* 0x000fe4000040c000 */
[----:B------:R-:W-:-:S05]  /*3b60*/  FMUL.RZ R108, R7, 0.15915493667125701904 ;  /* 0x3e22f983076c7820 */ /* 0x000fca000040c000 */
[----:B------:R-:W-:Y:S01]  /*3b70*/  MUFU.COS R107, R106 ;  /* 0x0000006a006b7308 */ /* 0x000fe20000000000 */
[----:B------:R-:W-:-:S07]  /*3b80*/  FMUL.FTZ R20, R145, R74 ;  /* 0x0000004a91147220 */ /* 0x000fce0000410000 */
[----:B------:R-:W1:Y:S01]  /*3b90*/  MUFU.EX2 R6, R6 ;  /* 0x0000000600067308 */ /* 0x000e620000000800 */
[----:B------:R-:W-:Y:S02]  /*3ba0*/  FMUL.FTZ R7, R145, R72 ;  /* 0x0000004891077220 */ /* 0x000fe40000410000 */
[----:B0-----:R-:W-:-:S05]  /*3bb0*/  FMUL.FTZ R104, R3, R76 ;  /* 0x0000004c03687220 */ /* 0x001fca0000410000 */
[----:B------:R-:W-:Y:S01]  /*3bc0*/  MUFU.SIN R112, R108 ;  /* 0x0000006c00707308 */ /* 0x000fe20000000400 */
[----:B------:R-:W-:-:S07]  /*3bd0*/  FMUL.RZ R116, R104, 0.15915493667125701904 ;  /* 0x3e22f98368747820 */ /* 0x000fce000040c000 */
[----:B------:R0:W-:Y:S01]  /*3be0*/  MUFU.COS R114, R108 ;  /* 0x0000006c00727308 */ /* 0x0001e20000000000 */
[----:B------:R-:W-:Y:S02]  /*3bf0*/  FMUL.FTZ R104, R145, R76 ;  /* 0x0000004c91687220 */ /* 0x000fe40000410000 */
[----:B0-----:R-:W-:-:S05]  /*3c00*/  FMUL.FTZ R108, R3, R78 ;  /* 0x0000004e036c7220 */ /* 0x001fca0000410000 */
[----:B------:R-:W-:Y:S01]  /*3c10*/  MUFU.COS R119, R110 ;  /* 0x0000006e00777308 */ /* 0x000fe20000000000 */
[----:B------:R-:W-:Y:S02]  /*3c20*/  FMUL.RZ R121, R108, 0.15915493667125701904 ;  /* 0x3e22f9836c797820 */ /* 0x000fe4000040c000 */
[----:B------:R-:W-:-:S05]  /*3c30*/  FMUL.FTZ R106, R145, R78 ;  /* 0x0000004e916a7220 */ /* 0x000fca0000410000 */
[----:B------:R-:W-:Y:S01]  /*3c40*/  MUFU.EX2 R20, R20 ;  /* 0x0000001400147308 */ /* 0x000fe20000000800 */
[C---:B------:R-:W-:Y:S02]  /*3c50*/  FMUL.FTZ R122, R16.reuse, R21 ;  /* 0x00000015107a7220 */ /* 0x040fe40000410000 */
[----:B------:R-:W-:-:S05]  /*3c60*/  FMUL.FTZ R120, R16, R17 ;  /* 0x0000001110787220 */ /* 0x000fca0000410000 */
[----:B------:R-:W0:Y:S01]  /*3c70*/  MUFU.EX2 R7, R7 ;  /* 0x0000000700077308 */ /* 0x000e220000000800 */
[----:B-1----:R-:W-:Y:S02]  /*3c80*/  FMUL.FTZ R118, R6, R107 ;  /* 0x0000006b06767220 */ /* 0x002fe40000410000 */
[----:B------:R-:W-:-:S05]  /*3c90*/  FMUL.FTZ R16, R123, R66 ;  /* 0x000000427b107220 */ /* 0x000fca0000410000 */
[----:B------:R1:W0:Y:S01]  /*3ca0*/  MUFU.SIN R111, R110 ;  /* 0x0000006e006f7308 */ /* 0x0002220000000400 */
[----:B------:R-:W-:-:S07]  /*3cb0*/  FMUL.FTZ R108, R3, R80 ;  /* 0x00000050036c7220 */ /* 0x000fce0000410000 */
[----:B------:R-:W-:Y:S01]  /*3cc0*/  MUFU.COS R161, R121 ;  /* 0x0000007900a17308 */ /* 0x000fe20000000000 */
[----:B-1----:R-:W-:-:S07]  /*3cd0*/  FMUL.FTZ R110, R145, R80 ;  /* 0x00000050916e7220 */ /* 0x002fce0000410000 */
[----:B------:R1:W-:Y:S08]  /*3ce0*/  MUFU.SIN R145, R121 ;  /* 0x0000007900917308 */ /* 0x0003f00000000400 */
[----:B------:R-:W-:Y:S01]  /*3cf0*/  MUFU.SIN R129, R116 ;  /* 0x0000007400817308 */ /* 0x000fe20000000400 */
[----:B-1----:R-:W-:-:S07]  /*3d00*/  HADD2.F32 R121, -RZ, R168.H0_H0 ;  /* 0x200000a8ff797230 */ /* 0x002fce0000004100 */
[----:B------:R1:W-:Y:S01]  /*3d10*/  MUFU.COS R135, R116 ;  /* 0x0000007400877308 */ /* 0x0003e20000000000 */
[----:B------:R-:W-:Y:S02]  /*3d20*/  FMUL.FTZ R157, R121, R16 ;  /* 0x00000010799d7220 */ /* 0x000fe40000410000 */
[----:B-1----:R-:W-:Y:S02]  /*3d30*/  FMUL.FTZ R116, R6, R101 ;  /* 0x0000006506747220 */ /* 0x002fe40000410000 */
[----:B------:R-:W-:Y:S01]  /*3d40*/  FMUL.FTZ R6, R125, R66 ;  /* 0x000000427d067220 */ /* 0x000fe20000410000 */
[----:B------:R-:W-:-:S03]  /*3d50*/  HADD2.F32 R117, -RZ, R117.H0_H0 ;  /* 0x20000075ff757230 */ /* 0x000fc60000004100 */
[----:B------:R-:W-:Y:S01]  /*3d60*/  FMUL.FTZ R151, R121, R6 ;  /* 0x0000000679977220 */ /* 0x000fe20000410000 */
[----:B------:R1:W-:Y:S01]  /*3d70*/  MUFU.EX2 R140, R110 ;  /* 0x0000006e008c7308 */ /* 0x0003e20000000800 */
[----:B------:R-:W-:Y:S02]  /*3d80*/  FMUL.FTZ R6, R120, R157 ;  /* 0x0000009d78067220 */ /* 0x000fe40000410000 */
[----:B------:R-:W-:Y:S02]  /*3d90*/  FMUL.RZ R17, R108, 0.15915493667125701904 ;  /* 0x3e22f9836c117820 */ /* 0x000fe4000040c000 */
[----:B------:R-:W-:Y:S02]  /*3da0*/  FMUL.FTZ R16, R120, R151 ;  /* 0x0000009778107220 */ /* 0x000fe40000410000 */
[C---:B0-----:R-:W-:Y:S02]  /*3db0*/  FMUL.FTZ R114, R7.reuse, R114 ;  /* 0x0000007207727220 */ /* 0x041fe40000410000 */
[----:B-1----:R-:W-:Y:S01]  /*3dc0*/  FMUL.FTZ R110, R20, R119 ;  /* 0x00000077146e7220 */ /* 0x002fe20000410000 */
[----:B------:R-:W-:Y:S01]  /*3dd0*/  HADD2.F32 R119, -RZ, R58.H0_H0 ;  /* 0x2000003aff777230 */ /* 0x000fe20000004100 */
[----:B------:R-:W0:Y:S01]  /*3de0*/  MUFU.EX2 R124, R106 ;  /* 0x0000006a007c7308 */ /* 0x000e220000000800 */
[----:B------:R-:W-:-:S02]  /*3df0*/  FMUL.FTZ R112, R7, R112 ;  /* 0x0000007007707220 */ /* 0x000fc40000410000 */
[-C--:B------:R-:W-:Y:S02]  /*3e00*/  FMUL.FTZ R160, R115, R68.reuse ;  /* 0x0000004473a07220 */ /* 0x080fe40000410000 */
[C---:B------:R-:W-:Y:S02]  /*3e10*/  FFMA.FTZ R6, R122.reuse, R151, -R6 ;  /* 0x000000977a067223 */ /* 0x040fe40000010806 */
[----:B------:R-:W-:Y:S01]  /*3e20*/  FMUL.FTZ R152, R117, R68 ;  /* 0x0000004475987220 */ /* 0x000fe20000410000 */
[----:B------:R-:W1:Y:S01]  /*3e30*/  MUFU.SIN R7, R17 ;  /* 0x0000001100077308 */ /* 0x000e620000000400 */
[----:B------:R-:W-:Y:S01]  /*3e40*/  FFMA.FTZ R16, R122, R157, R16 ;  /* 0x0000009d7a107223 */ /* 0x000fe20000010010 */
[----:B------:R-:W-:Y:S01]  /*3e50*/  HADD2.F32 R113, -RZ, R113.H0_H0 ;  /* 0x20000071ff717230 */ /* 0x000fe20000004100 */
[----:B------:R-:W-:Y:S02]  /*3e60*/  FMUL.FTZ R108, R20, R111 ;  /* 0x0000006f146c7220 */ /* 0x000fe40000410000 */
[----:B------:R-:W-:-:S03]  /*3e70*/  FFMA.FTZ R21, R119, R152, R16 ;  /* 0x0000009877157223 */ /* 0x000fc60000010010 */
[----:B------:R0:W-:Y:S01]  /*3e80*/  MUFU.COS R163, R17 ;  /* 0x0000001100a37308 */ /* 0x0001e20000000000 */
[----:B------:R-:W-:Y:S01]  /*3e90*/  HADD2.F32 R109, -RZ, R109.H0_H0 ;  /* 0x2000006dff6d7230 */ /* 0x000fe20000004100 */
[----:B0-----:R-:W-:-:S06]  /*3ea0*/  FFMA.FTZ R17, R119, R160, R6 ;  /* 0x000000a077117223 */ /* 0x001fcc0000010006 */
[----:B------:R-:W0:Y:S01]  /*3eb0*/  MUFU.EX2 R104, R104 ;  /* 0x0000006800687308 */ /* 0x000e220000000800 */
[C---:B------:R-:W-:Y:S02]  /*3ec0*/  FMUL.FTZ R6, R116.reuse, R21 ;  /* 0x0000001574067220 */ /* 0x040fe40000410000 */
[----:B------:R-:W-:Y:S01]  /*3ed0*/  FMUL.FTZ R20, R116, R17 ;  /* 0x0000001174147220 */ /* 0x000fe20000410000 */
[----:B------:R-:W-:Y:S01]  /*3ee0*/  HADD2.F32 R111, -RZ, R59.H0_H0 ;  /* 0x2000003bff6f7230 */ /* 0x000fe20000004100 */
[----:B------:R-:W-:Y:S02]  /*3ef0*/  FMUL.FTZ R170, R113, R70 ;  /* 0x0000004671aa7220 */ /* 0x000fe40000410000 */
[C---:B------:R-:W-:Y:S02]  /*3f00*/  FFMA.FTZ R20, R118.reuse, R21, R20 ;  /* 0x0000001576147223 */ /* 0x040fe40000010014 */
[----:B------:R-:W-:Y:S02]  /*3f10*/  FFMA.FTZ R16, R118, R17, -R6 ;  /* 0x0000001176107223 */ /* 0x000fe40000010806 */
[----:B------:R-:W-:-:S02]  /*3f20*/  FMUL.FTZ R6, R18, R120 ;  /* 0x0000007812067220 */ /* 0x000fc40000410000 */
[----:B------:R-:W-:Y:S02]  /*3f30*/  FMUL.FTZ R164, R109, R70 ;  /* 0x000000466da47220 */ /* 0x000fe40000410000 */
[----:B------:R-:W-:Y:S02]  /*3f40*/  FMUL.FTZ R126, R124, R161 ;  /* 0x000000a17c7e7220 */ /* 0x000fe40000410000 */
[----:B------:R-:W-:Y:S02]  /*3f50*/  FFMA.FTZ R101, R111, R170, R20 ;  /* 0x000000aa6f657223 */ /* 0x000fe40000010014 */
[----:B-1----:R-:W-:Y:S01]  /*3f60*/  FMUL.FTZ R161, R140, R7 ;  /* 0x000000078ca17220 */ /* 0x002fe20000410000 */
[----:B------:R-:W-:Y:S01]  /*3f70*/  HADD2.F32 R105, -RZ, R105.H0_H0 ;  /* 0x20000069ff697230 */ /* 0x000fe20000004100 */
[C---:B------:R-:W-:Y:S02]  /*3f80*/  FMUL.FTZ R7, R19.reuse, R120 ;  /* 0x0000007813077220 */ /* 0x040fe40000410000 */
[----:B------:R-:W-:-:S02]  /*3f90*/  FFMA.FTZ R17, R19, R122, R6 ;  /* 0x0000007a13117223 */ /* 0x000fc40000010006 */
[----:B------:R-:W-:Y:S02]  /*3fa0*/  FFMA.FTZ R21, R111, R164, R16 ;  /* 0x000000a46f157223 */ /* 0x000fe40000010010 */
[----:B------:R-:W-:Y:S01]  /*3fb0*/  FMUL.FTZ R16, R112, R101 ;  /* 0x0000006570107220 */ /* 0x000fe20000410000 */
[----:B------:R-:W-:Y:S01]  /*3fc0*/  HADD2.F32 R107, -RZ, R60.H0_H0 ;  /* 0x2000003cff6b7230 */ /* 0x000fe20000004100 */
[----:B------:R-:W-:Y:S01]  /*3fd0*/  FFMA.FTZ R7, R18, R122, -R7 ;  /* 0x0000007a12077223 */ /* 0x000fe20000010807 */
[----:B------:R-:W-:Y:S01]  /*3fe0*/  HADD2.F32 R103, -RZ, R103.H0_H0 ;  /* 0x20000067ff677230 */ /* 0x000fe20000004100 */
[----:B------:R-:W-:Y:S02]  /*3ff0*/  FMUL.FTZ R6, R116, R17 ;  /* 0x0000001174067220 */ /* 0x000fe40000410000 */
[-C--:B------:R-:W-:Y:S02]  /*4000*/  FFMA.FTZ R16, R114, R21.reuse, -R16 ;  /* 0x0000001572107223 */ /* 0x080fe40000010810 */
[----:B------:R-:W-:-:S02]  /*4010*/  FMUL.FTZ R20, R112, R21 ;  /* 0x0000001570147220 */ /* 0x000fc40000410000 */
[----:B------:R-:W-:Y:S02]  /*4020*/  FMUL.FTZ R162, R105, R72 ;  /* 0x0000004869a27220 */ /* 0x000fe40000410000 */
[----:B0-----:R-:W-:Y:S02]  /*4030*/  FMUL.FTZ R106, R104, R135 ;  /* 0x00000087686a7220 */ /* 0x001fe40000410000 */
[----:B------:R-:W-:Y:S02]  /*4040*/  FFMA.FTZ R21, R118, R7, -R6 ;  /* 0x0000000776157223 */ /* 0x000fe40000010806 */
[----:B------:R-:W-:Y:S02]  /*4050*/  FMUL.FTZ R104, R104, R129 ;  /* 0x0000008168687220 */ /* 0x000fe40000410000 */
[----:B------:R-:W-:Y:S02]  /*4060*/  FMUL.FTZ R7, R116, R7 ;  /* 0x0000000774077220 */ /* 0x000fe40000410000 */
[----:B------:R-:W-:-:S02]  /*4070*/  FFMA.FTZ R20, R114, R101, R20 ;  /* 0x0000006572147223 */ /* 0x000fc40000010014 */
[----:B------:R-:W-:Y:S02]  /*4080*/  FMUL.FTZ R154, R103, R72 ;  /* 0x00000048679a7220 */ /* 0x000fe40000410000 */
[C---:B------:R-:W-:Y:S02]  /*4090*/  FFMA.FTZ R129, R107.reuse, R162, R16 ;  /* 0x000000a26b817223 */ /* 0x040fe40000010010 */
[----:B------:R-:W-:Y:S01]  /*40a0*/  FFMA.FTZ R7, R118, R17, R7 ;  /* 0x0000001176077223 */ /* 0x000fe20000010007 */
        /* <DEDUP_REMOVED lines=8> */
[-C--:B------:R-:W-:Y:S02]  /*4130*/  FMUL.FTZ R172, R127, R74.reuse ;  /* 0x0000004a7fac7220 */ /* 0x080fe40000410000 */
[-C--:B------:R-:W-:Y:S02]  /*4140*/  FFMA.FTZ R17, R114, R21.reuse, -R6 ;  /* 0x0000001572117223 */ /* 0x080fe40000010806 */
        /* <DEDUP_REMOVED lines=14> */
[----:B------:R-:W-:Y:S02]  /*4230*/  FFMA.FTZ R7, R110, R17, -R6 ;  /* 0x000000116e077223 */ /* 0x000fe40000010806 */
[----:B------:R-:W-:Y:S02]  /*4240*/  FMUL.FTZ R124, R124, R145 ;  /* 0x000000917c7c7220 */ /* 0x000fe40000410000 */
[----:B------:R-:W-:Y:S02]  /*4250*/  FMUL.FTZ R17, R108, R17 ;  /* 0x000000116c117220 */ /* 0x000fe40000410000 */
[----:B------:R-:W-:-:S02]  /*4260*/  FFMA.FTZ R20, R106, R135, R20 ;  /* 0x000000876a147223 */ /* 0x000fc40000010014 */
[----:B------:R-:W-:Y:S02]  /*4270*/  FMUL.FTZ R158, R137, R76 ;  /* 0x0000004c899e7220 */ /* 0x000fe40000410000 */
[C---:B------:R-:W-:Y:S02]  /*4280*/  FFMA.FTZ R145, R129.reuse, R174, R16 ;  /* 0x000000ae81917223 */ /* 0x040fe40000010010 */
        /* <DEDUP_REMOVED lines=11> */
[-C--:B------:R-:W-:Y:S02]  /*4340*/  FMUL.FTZ R150, R141, R78.reuse ;  /* 0x0000004e8d967220 */ /* 0x080fe40000410000 */
[----:B------:R-:W-:Y:S02]  /*4350*/  FFMA.FTZ R16, R126, R145, -R16 ;  /* 0x000000917e107223 */ /* 0x000fe40000010810 */
[----:B------:R-:W-:-:S02]  /*4360*/  FMUL.FTZ R144, R139, R78 ;  /* 0x0000004e8b907220 */ /* 0x000fc40000410000 */
[----:B------:R-:W-:Y:S02]  /*4370*/  FMUL.FTZ R163, R140, R163 ;  /* 0x000000a38ca37220 */ /* 0x000fe40000410000 */
[----:B------:R-:W-:Y:S02]  /*4380*/  FFMA.FTZ R17, R106, R7, -R17 ;  /* 0x000000076a117223 */ /* 0x000fe40000010811 */
[----:B------:R-:W-:Y:S02]  /*4390*/  FFMA.FTZ R140, R135, R150, R20 ;  /* 0x00000096878c7223 */ /* 0x000fe40000010014 */
[C---:B------:R-:W-:Y:S01]  /*43a0*/  FMUL.FTZ R6, R124.reuse, R21 ;  /* 0x000000157c067220 */ /* 0x040fe20000410000 */
[----:B------:R-:W-:Y:S01]  /*43b0*/  ISETP.NE.AND P1, PT, R39, 0x1f, PT ;  /* 0x0000001f2700780c */ /* 0x000fe20003f25270 */
[----:B------:R-:W-:Y:S01]  /*43c0*/  FFMA.FTZ R20, R135, R144, R16 ;  /* 0x0000009087147223 */ /* 0x000fe20000010010 */
[----:B------:R-:W-:Y:S01]  /*43d0*/  HADD2.F32 R147, -RZ, R147.H0_H0 ;  /* 0x20000093ff937230 */ /* 0x000fe20000004100 */
[----:B------:R-:W-:-:S02]  /*43e0*/  FMUL.FTZ R7, R124, R17 ;  /* 0x000000117c077220 */ /* 0x000fc40000410000 */
[C---:B------:R-:W-:Y:S02]  /*43f0*/  FMUL.FTZ R145, R161.reuse, R140 ;  /* 0x0000008ca1917220 */ /* 0x040fe40000410000 */
[C---:B------:R-:W-:Y:S02]  /*4400*/  FFMA.FTZ R6, R126.reuse, R17, -R6 ;  /* 0x000000117e067223 */ /* 0x040fe40000010806 */
[-C--:B------:R-:W-:Y:S02]  /*4410*/  FMUL.FTZ R17, R161, R20.reuse ;  /* 0x00000014a1117220 */ /* 0x080fe40000410000 */
[C---:B------:R-:W-:Y:S01]  /*4420*/  FFMA.FTZ R20, R163.reuse, R20, -R145 ;  /* 0x00000014a3147223 */ /* 0x040fe20000010891 */
[----:B------:R-:W-:Y:S01]  /*4430*/  HADD2.F32 R145, -RZ, R64.H0_H0 ;  /* 0x20000040ff917230 */ /* 0x000fe20000004100 */
[----:B------:R-:W-:Y:S02]  /*4440*/  FFMA.FTZ R16, R126, R21, R7 ;  /* 0x000000157e107223 */ /* 0x000fe40000010007 */
[----:B------:R-:W-:-:S02]  /*4450*/  FFMA.FTZ R17, R163, R140, R17 ;  /* 0x0000008ca3117223 */ /* 0x000fc40000010011 */
[----:B------:R-:W-:Y:S02]  /*4460*/  FMUL.FTZ R7, R161, R6 ;  /* 0x00000006a1077220 */ /* 0x000fe40000410000 */
[----:B------:R-:W-:Y:S02]  /*4470*/  FMUL.FTZ R146, R147, R80 ;  /* 0x0000005093927220 */ /* 0x000fe40000410000 */
[-C--:B------:R-:W-:Y:S02]  /*4480*/  FMUL.FTZ R173, R161, R16.reuse ;  /* 0x00000010a1ad7220 */ /* 0x080fe40000410000 */
[----:B------:R-:W-:Y:S02]  /*4490*/  FFMA.FTZ R7, R163, R16, R7 ;  /* 0x00000010a3077223 */ /* 0x000fe40000010007 */
[----:B------:R-:W-:Y:S02]  /*44a0*/  FFMA.FTZ R176, R145, R146, R17 ;  /* 0x0000009291b07223 */ /* 0x000fe40000010011 */
[----:B------:R0:W1:Y:S01]  /*44b0*/  @P1 LDS.64 R16, [R39.X8+0x2d18] ;  /* 0x002d180027101984 */ /* 0x0000620000008a00 */
[----:B------:R-:W-:Y:S01]  /*44c0*/  HADD2.F32 R143, -RZ, R143.H0_H0 ;  /* 0x2000008fff8f7230 */ /* 0x000fe20000004100 */
[----:B------:R-:W-:Y:S04]  /*44d0*/  BSSY B0, `(.L_x_11944) ;  /* 0x000000e000007945 */ /* 0x000fe80003800000 */
[----:B------:R-:W-:-:S02]  /*44e0*/  FMUL.FTZ R140, R143, R80 ;  /* 0x000000508f8c7220 */ /* 0x000fc40000410000 */
[----:B------:R-:W-:Y:S02]  /*44f0*/  FFMA.FTZ R173, R163, R6, -R173 ;  /* 0x00000006a3ad7223 */ /* 0x000fe400000108ad */
[----:B------:R-:W-:Y:S01]  /*4500*/  FFMA.FTZ R175, R145, R140, R20 ;  /* 0x0000008c91af7223 */ /* 0x000fe20000010014 */
[----:B------:R-:W-:Y:S05]  /*4510*/  @P1 BRA `(.L_x_11945) ;  /* 0x0000009000001947 */ /* 0x000fea0003800000 */
[----:B0-234-:R-:W-:Y:S02]  /*4520*/  ISETP.NE.AND P3, PT, R167, c[0x0][0x174], PT ;  /* 0x00005d00a7007a0c */ /* 0x01dfe40003f65270 */
        /* <DEDUP_REMOVED lines=8> */
.L_x_11945:
[----:B0-234-:R-:W-:Y:S05]  /*45b0*/  BSYNC B0 ;  /* 0x0000000000007941 */ /* 0x01dfea0003800000 */
.L_x_11944:
[----:B------:R-:W0:Y:S01]  /*45c0*/  SHFL.UP PT, R178, R175, 0x1, RZ ;  /* 0x04200000afb27989 */ /* 0x000e2200000e00ff */
[----:B------:R-:W-:Y:S01]  /*45d0*/  ISETP.GE.AND P3, PT, R40, 0x1, PT ;  /* 0x000000012800780c */ /* 0x000fe20003f66270 */
[----:B------:R-:W-:Y:S01]  /*45e0*/  IMAD R188, R166, c[0x0][0x2c0], RZ ;  /* 0x0000b000a6bc7a24 */ /* 0x000fe200078e02ff */
[----:B------:R-:W-:Y:S01]  /*45f0*/  MOV R184, c[0x0][0x2bc] ;  /* 0x0000af0000b87a02 */ /* 0x000fe20000000f00 */
[----:B------:R-:W2:Y:S01]  /*4600*/  SHFL.UP PT, R6, R173, 0x1, RZ ;  /* 0x04200000ad067989 */ /* 0x000ea200000e00ff */
[----:B------:R-:W-:Y:S01]  /*4610*/  HADD2.F32 R171, -RZ, R171.H0_H0 ;  /* 0x200000abffab7230 */ /* 0x000fe20000004100 */
[C---:B------:R-:W-:Y:S01]  /*4620*/  ISETP.NE.AND P6, PT, R128.reuse, 0x1f, PT ;  /* 0x0000001f8000780c */ /* 0x040fe20003fc5270 */
[----:B------:R-:W-:Y:S01]  /*4630*/  HADD2.F32 R165, -RZ, R165.H0_H0 ;  /* 0x200000a5ffa57230 */ /* 0x000fe20000004100 */
[----:B------:R-:W3:Y:S01]  /*4640*/  SHFL.UP PT, R180, R176, 0x1, RZ ;  /* 0x04200000b0b47989 */ /* 0x000ee200000e00ff */
[----:B------:R-:W-:Y:S01]  /*4650*/  SHF.R.U32.HI R186, RZ, 0x1, R184 ;  /* 0x00000001ffba7819 */ /* 0x000fe200000116b8 */
[----:B------:R-:W-:Y:S01]  /*4660*/  HADD2.F32 R155, -RZ, R155.H0_H0 ;  /* 0x2000009bff9b7230 */ /* 0x000fe20000004100 */
[----:B------:R-:W-:Y:S01]  /*4670*/  ISETP.GT.U32.AND P5, PT, R128, 0xf, PT ;  /* 0x0000000f8000780c */ /* 0x000fe20003fa4070 */
[----:B------:R-:W4:Y:S01]  /*4680*/  SHFL.UP PT, R20, R7, 0x1, RZ ;  /* 0x0420000007147989 */ /* 0x000f2200000e00ff */
[----:B------:R-:W-:Y:S01]  /*4690*/  HADD2.F32 R153, -RZ, R153.H0_H0 ;  /* 0x20000099ff997230 */ /* 0x000fe20000004100 */
[----:B------:R-:W-:Y:S01]  /*46a0*/  IMAD R183, R186, R35, RZ ;  /* 0x00000023bab77224 */ /* 0x000fe200078e02ff */
[----:B------:R-:W-:Y:S01]  /*46b0*/  HADD2.F32 R23, -RZ, R23.H0_H0 ;  /* 0x20000017ff177230 */ /* 0x000fe20000004100 */
[----:B------:R-:W-:Y:S01]  /*46c0*/  IMAD R186, R166, c[0x0][0x2a0], RZ ;  /* 0x0000a800a6ba7a24 */ /* 0x000fe200078e02ff */
[----:B-----5:R-:W-:Y:S01]  /*46d0*/  SHFL.IDX PT, R5, R5, RZ, 0x1f ;  /* 0x00001fff05057589 */ /* 0x020fe200000e0000 */
[----:B------:R-:W-:Y:S01]  /*46e0*/  HADD2.F32 R132, -RZ, R132.H0_H0 ;  /* 0x20000084ff847230 */ /* 0x000fe20000004100 */
[----:B------:R-:W-:Y:S01]  /*46f0*/  ISETP.GE.OR P0, PT, R167, c[0x0][0x174], P0 ;  /* 0x00005d00a7007a0c */ /* 0x000fe20000706670 */
[----:B------:R-:W-:Y:S01]  /*4700*/  HADD2.F32 R130, -RZ, R130.H0_H0 ;  /* 0x20000082ff827230 */ /* 0x000fe20000004100 */
[----:B------:R-:W-:Y:S01]  /*4710*/  BSSY B0, `(.L_x_11946) ;  /* 0x0000102000007945 */ /* 0x000fe20003800000 */
[----:B------:R-:W-:Y:S01]  /*4720*/  HADD2.F32 R138, -RZ, R138.H0_H0 ;  /* 0x2000008aff8a7230 */ /* 0x000fe20000004100 */
[C---:B0-----:R-:W-:Y:S01]  /*4730*/  FMUL.FTZ R179, R7.reuse, R178 ;  /* 0x000000b207b37220 */ /* 0x041fe20000410000 */
[----:B------:R-:W-:Y:S01]  /*4740*/  HADD2.F32 R136, -RZ, R136.H0_H0 ;  /* 0x20000088ff887230 */ /* 0x000fe20000004100 */
[----:B--2---:R-:W-:-:S02]  /*4750*/  FMUL.FTZ R21, R7, R6 ;  /* 0x0000000607157220 */ /* 0x004fc40000410000 */
        /* <DEDUP_REMOVED lines=17> */
[CC--:B---3--:R-:W-:Y:S02]  /*4870*/  FMUL.FTZ R178, R180.reuse, R6.reuse ;  /* 0x00000006b4b27220 */ /* 0x0c8fe40000410000 */
[C---:B------:R-:W-:Y:S02]  /*4880*/  FFMA.FTZ R21, R173.reuse, R21, R182 ;  /* 0x00000015ad157223 */ /* 0x040fe400000100b6 */
[-C--:B----4-:R-:W-:Y:S02]  /*4890*/  FMUL.FTZ R177, R180, R7.reuse ;  /* 0x00000007b4b17220 */ /* 0x090fe40000410000 */
[C---:B------:R-:W-:Y:S02]  /*48a0*/  FFMA.FTZ R7, R173.reuse, R7, R178 ;  /* 0x00000007ad077223 */ /* 0x040fe400000100b2 */
[----:B------:R-:W-:-:S02]  /*48b0*/  @P3 FFMA.FTZ R173, R173, R6, -R177 ;  /* 0x00000006adad3223 */ /* 0x000fc400000108b1 */
[----:B------:R-:W-:Y:S01]  /*48c0*/  @P3 FADD.FTZ R175, R175, R20 ;  /* 0x00000014afaf3221 */ /* 0x000fe20000010000 */
        /* <DEDUP_REMOVED lines=11> */
[-C--:B----4-:R-:W-:Y:S01]  /*4980*/  FFMA.FTZ R182, R173, R20.reuse, R21 ;  /* 0x00000014adb67223 */ /* 0x090fe20000010015 */
[----:B------:R-:W-:Y:S01]  /*4990*/  MOV R21, c[0x0][0x2b8] ;  /* 0x0000ae0000157a02 */ /* 0x000fe20000000f00 */
[----:B------:R-:W-:Y:S02]  /*49a0*/  FMUL.FTZ R20, R7, R20 ;  /* 0x0000001407147220 */ /* 0x000fe40000410000 */
[----:B------:R-:W-:Y:S01]  /*49b0*/  FFMA.FTZ R178, R173, R178, -R177 ;  /* 0x000000b2adb27223 */ /* 0x000fe200000108b1 */
[----:B------:R-:W-:Y:S01]  /*49c0*/  FSEL R182, R7, R182, !P3 ;  /* 0x000000b607b67208 */ /* 0x000fe20005800000 */
[----:B------:R-:W-:Y:S01]  /*49d0*/  @P3 FADD.FTZ R176, R176, R179 ;  /* 0x000000b3b0b03221 */ /* 0x000fe20000010000 */
[----:B------:R-:W-:Y:S01]  /*49e0*/  MOV R7, c[0x0][0x29c] ;  /* 0x0000a70000077a02 */ /* 0x000fe20000000f00 */
[----:B------:R-:W-:Y:S01]  /*49f0*/  @P3 FFMA.FTZ R173, R173, R6, -R20 ;  /* 0x00000006adad3223 */ /* 0x000fe20000010814 */
[----:B------:R-:W-:Y:S01]  /*4a00*/  MOV R6, c[0x0][0x298] ;  /* 0x0000a60000067a02 */ /* 0x000fe20000000f00 */
[----:B------:R-:W-:Y:S01]  /*4a10*/  @P3 FADD.FTZ R175, R175, R178 ;  /* 0x000000b2afaf3221 */ /* 0x000fe20000010000 */
[----:B------:R-:W0:Y:S01]  /*4a20*/  SHFL.UP PT, R180, R176, 0x8, RZ ;  /* 0x05000000b0b47989 */ /* 0x000e2200000e00ff */
[----:B------:R-:W-:-:S02]  /*4a30*/  SHF.R.U32.HI R20, RZ, 0x1, R7 ;  /* 0x00000001ff147819 */ /* 0x000fc40000011607 */
[----:B------:R-:W-:Y:S01]  /*4a40*/  SHF.R.U64 R6, R6, 0x1, R7 ;  /* 0x0000000106067819 */ /* 0x000fe20000001207 */
[----:B------:R-:W2:Y:S01]  /*4a50*/  SHFL.UP PT, R177, R173, 0x8, RZ ;  /* 0x05000000adb17989 */ /* 0x000ea200000e00ff */
[----:B------:R-:W-:Y:S01]  /*4a60*/  SHF.R.U64 R184, R21, 0x1, R184 ;  /* 0x0000000115b87819 */ /* 0x000fe200000012b8 */
[-C--:B------:R-:W-:Y:S01]  /*4a70*/  IMAD R7, R20, R35.reuse, RZ ;  /* 0x0000002314077224 */ /* 0x080fe200078e02ff */
[----:B------:R-:W-:Y:S01]  /*4a80*/  ISETP.GE.AND P3, PT, R40, 0x8, PT ;  /* 0x000000082800780c */ /* 0x000fe20003f66270 */
[----:B------:R-:W3:Y:S01]  /*4a90*/  SHFL.UP PT, R179, R175, 0x8, RZ ;  /* 0x05000000afb37989 */ /* 0x000ee200000e00ff */
[----:B------:R-:W-:-:S03]  /*4aa0*/  IMAD.WIDE.U32 R20, R6, R35, RZ ;  /* 0x0000002306147225 */ /* 0x000fc600078e00ff */
[----:B------:R-:W4:Y:S01]  /*4ab0*/  SHFL.UP PT, R178, R182, 0x8, RZ ;  /* 0x05000000b6b27989 */ /* 0x000f2200000e00ff */
[C---:B------:R-:W-:Y:S02]  /*4ac0*/  IMAD R181, R34.reuse, R6, R7 ;  /* 0x0000000622b57224 */ /* 0x040fe400078e0207 */
[----:B------:R-:W-:Y:S02]  /*4ad0*/  IMAD R183, R34, R184, R183 ;  /* 0x000000b822b77224 */ /* 0x000fe400078e02b7 */
[----:B------:R-:W-:Y:S01]  /*4ae0*/  IMAD.WIDE.U32 R6, R184, R35, RZ ;  /* 0x00000023b8067225 */ /* 0x000fe200078e00ff */
[----:B------:R-:W-:-:S04]  /*4af0*/  IADD3 R21, R181, R21, RZ ;  /* 0x00000015b5157210 */ /* 0x000fc80007ffe0ff */
[----:B------:R-:W-:Y:S01]  /*4b00*/  IADD3 R7, R183, R7, RZ ;  /* 0x00000007b7077210 */ /* 0x000fe20007ffe0ff */
[----:B------:R-:W-:-:S04]  /*4b10*/  IMAD.WIDE.U32 R20, R37, c[0x0][0x2a0], R20 ;  /* 0x0000a80025147a25 */ /* 0x000fc800078e0014 */
[C---:B0-----:R-:W-:Y:S02]  /*4b20*/  FMUL.FTZ R184, R182.reuse, R180 ;  /* 0x000000b4b6b87220 */ /* 0x041fe40000410000 */
[C---:B--2---:R-:W-:Y:S02]  /*4b30*/  FMUL.FTZ R181, R182.reuse, R177 ;  /* 0x000000b1b6b57220 */ /* 0x044fe40000410000 */
[----:B------:R-:W-:Y:S02]  /*4b40*/  IMAD R183, R37, c[0x0][0x2c4], R188 ;  /* 0x0000b10025b77a24 */ /* 0x000fe400078e02bc */
[CC--:B---3--:R-:W-:Y:S02]  /*4b50*/  FFMA.FTZ R184, R173.reuse, R179.reuse, -R184 ;  /* 0x000000b3adb87223 */ /* 0x0c8fe400000108b8 */
[----:B------:R-:W-:Y:S02]  /*4b60*/  FMUL.FTZ R179, R182, R179 ;  /* 0x000000b3b6b37220 */ /* 0x000fe40000410000 */
[----:B----4-:R-:W-:-:S02]  /*4b70*/  FFMA.FTZ R181, R173, R178, R181 ;  /* 0x000000b2adb57223 */ /* 0x010fc400000100b5 */
[C---:B------:R-:W-:Y:S02]  /*4b80*/  FMUL.FTZ R178, R182.reuse, R178 ;  /* 0x000000b2b6b27220 */ /* 0x040fe40000410000 */
[C---:B------:R-:W-:Y:S01]  /*4b90*/  FFMA.FTZ R179, R173.reuse, R180, R179 ;  /* 0x000000b4adb37223 */ /* 0x040fe200000100b3 */
[----:B------:R-:W-:Y:S01]  /*4ba0*/  FSEL R181, R182, R181, !P3 ;  /* 0x000000b5b6b57208 */ /* 0x000fe20005800000 */
[----:B------:R-:W-:Y:S01]  /*4bb0*/  @P3 FFMA.FTZ R173, R173, R177, -R178 ;  /* 0x000000b1adad3223 */ /* 0x000fe200000108b2 */
[----:B------:R-:W-:Y:S01]  /*4bc0*/  HADD2.F32 R182, -RZ, R169.H0_H0 ;  /* 0x200000a9ffb67230 */ /* 0x000fe20000004100 */
[----:B------:R-:W-:Y:S02]  /*4bd0*/  IMAD R177, R37, c[0x0][0x2a4], R186 ;  /* 0x0000a90025b17a24 */ /* 0x000fe400078e02ba */
[----:B------:R-:W-:Y:S01]  /*4be0*/  @P3 FADD.FTZ R176, R176, R179 ;  /* 0x000000b3b0b03221 */ /* 0x000fe20000010000 */
[----:B------:R-:W0:Y:S01]  /*4bf0*/  SHFL.UP PT, R186, R173, 0x10, RZ ;  /* 0x06000000adba7989 */ /* 0x000e2200000e00ff */
[----:B------:R-:W-:Y:S01]  /*4c00*/  @P3 FADD.FTZ R175, R175, R184 ;  /* 0x000000b8afaf3221 */ /* 0x000fe20000010000 */
[----:B------:R-:W-:Y:S01]  /*4c10*/  HADD2.F32 R184, -RZ, R159.H0_H0 ;  /* 0x2000009fffb87230 */ /* 0x000fe20000004100 */
[----:B------:R-:W-:Y:S01]  /*4c20*/  FMUL.FTZ R178, R98, R171 ;  /* 0x000000ab62b27220 */ /* 0x000fe20000410000 */
[----:B------:R-:W2:Y:S01]  /*4c30*/  SHFL.UP PT, R192, R176, 0x10, RZ ;  /* 0x06000000b0c07989 */ /* 0x000ea200000e00ff */
[----:B------:R-:W-:Y:S01]  /*4c40*/  IMAD.WIDE.U32 R6, R37, c[0x0][0x2c0], R6 ;  /* 0x0000b00025067a25 */ /* 0x000fe200078e0006 */
[----:B------:R-:W-:-:S02]  /*4c50*/  IADD3 R179, R177, R21, RZ ;  /* 0x00000015b1b37210 */ /* 0x000fc40007ffe0ff */
[----:B------:R-:W3:Y:S01]  /*4c60*/  SHFL.UP PT, R188, R181, 0x10, RZ ;  /* 0x06000000b5bc7989 */ /* 0x000ee200000e00ff */
[----:B------:R-:W-:Y:S01]  /*4c70*/  FMUL.FTZ R180, R98, R165 ;  /* 0x000000a562b47220 */ /* 0x000fe20000410000 */
[----:B------:R-:W-:Y:S01]  /*4c80*/  IADD3 R177, R183, R7, RZ ;  /* 0x00000007b7b17210 */ /* 0x000fe20007ffe0ff */
[----:B------:R-:W-:Y:S01]  /*4c90*/  FMUL.FTZ R21, R163, R178 ;  /* 0x000000b2a3157220 */ /* 0x000fe20000410000 */
[----:B------:R-:W4:Y:S01]  /*4ca0*/  SHFL.UP PT, R190, R175, 0x10, RZ ;  /* 0x06000000afbe7989 */ /* 0x000f2200000e00ff */
[----:B------:R-:W-:Y:S01]  /*4cb0*/  FMUL.FTZ R165, R99, R184 ;  /* 0x000000b863a57220 */ /* 0x000fe20000410000 */
[----:B------:R-:W-:Y:S01]  /*4cc0*/  LEA R194, P4, R6, c[0x0][0x320], 0x3 ;  /* 0x0000c80006c27a11 */ /* 0x000fe200078818ff */
[C---:B------:R-:W-:Y:S01]  /*4cd0*/  FMUL.FTZ R7, R161.reuse, R178 ;  /* 0x000000b2a1077220 */ /* 0x040fe20000410000 */
[----:B------:R-:W-:Y:S01]  /*4ce0*/  LEA R198, P3, R20, c[0x0][0x318], 0x3 ;  /* 0x0000c60014c67a11 */ /* 0x000fe200078618ff */
[----:B------:R-:W-:Y:S01]  /*4cf0*/  FFMA.FTZ R184, -R161, R180, -R21 ;  /* 0x000000b4a1b87223 */ /* 0x000fe20000010915 */
[----:B------:R-:W-:Y:S01]  /*4d00*/  LEA.HI.X R196, R6, c[0x0][0x324], R177, 0x3, P4 ;  /* 0x0000c90006c47a11 */ /* 0x000fe200020f1cb1 */
[----:B------:R-:W-:Y:S01]  /*4d10*/  FMUL.FTZ R169, R99, R182 ;  /* 0x000000b663a97220 */ /* 0x000fe20000410000 */
[----:B------:R-:W-:Y:S01]  /*4d20*/  LEA.HI.X R200, R20, c[0x0][0x31c], R179, 0x3, P3 ;  /* 0x0000c70014c87a11 */ /* 0x000fe200018f1cb3 */
[----:B------:R-:W-:Y:S01]  /*4d30*/  FFMA.FTZ R182, R163, R180, -R7 ;  /* 0x000000b4a3b67223 */ /* 0x000fe20000010807 */
[----:B------:R-:W-:Y:S01]  /*4d40*/  ISETP.GE.AND P3, PT, R40, 0x10, PT ;  /* 0x000000102800780c */ /* 0x000fe20003f66270 */
[----:B------:R-:W-:Y:S01]  /*4d50*/  FADD.FTZ R159, -R165, R184 ;  /* 0x000000b8a59f7221 */ /* 0x000fe20000010100 */
[----:B------:R-:W-:Y:S01]  /*4d60*/  SHF.L.U32 R183, R39, 0x2, RZ ;  /* 0x0000000227b77819 */ /* 0x000fe200000006ff */
[----:B------:R-:W-:-:S02]  /*4d70*/  FADD.FTZ R21, R169, R182 ;  /* 0x000000b6a9157221 */ /* 0x000fc40000010000 */
[C---:B------:R-:W-:Y:S02]  /*4d80*/  FMUL.FTZ R6, R124.reuse, -R159 ;  /* 0x8000009f7c067220 */ /* 0x040fe40000410000 */
[-C--:B------:R-:W-:Y:S02]  /*4d90*/  FMUL.FTZ R20, R124, -R21.reuse ;  /* 0x800000157c147220 */ /* 0x080fe40000410000 */
[----:B------:R-:W-:Y:S02]  /*4da0*/  FFMA.FTZ R182, R126, R21, -R6 ;  /* 0x000000157eb67223 */ /* 0x000fe40000010806 */
[C---:B0-----:R-:W-:Y:S02]  /*4db0*/  FMUL.FTZ R6, R181.reuse, R186 ;  /* 0x000000bab5067220 */ /* 0x041fe40000410000 */
[----:B--2---:R-:W-:Y:S02]  /*4dc0*/  FMUL.FTZ R7, R181, R192 ;  /* 0x000000c0b5077220 */ /* 0x004fe40000410000 */
[----:B---3--:R-:W-:-:S02]  /*4dd0*/  FFMA.FTZ R6, R173, R188, R6 ;  /* 0x000000bcad067223 */ /* 0x008fc40000010006 */
[----:B------:R-:W-:Y:S02]  /*4de0*/  FFMA.FTZ R184, R126, R159, R20 ;  /* 0x0000009f7eb87223 */ /* 0x000fe40000010014 */
[----:B----4-:R-:W-:Y:S01]  /*4df0*/  FFMA.FTZ R20, R173, R190, -R7 ;  /* 0x000000bead147223 */ /* 0x010fe20000010807 */
[C---:B------:R-:W-:Y:S01]  /*4e00*/  FSEL R6, R181.reuse, R6, !P3 ;  /* 0x00000006b5067208 */ /* 0x040fe20005800000 */
[C---:B------:R-:W-:Y:S02]  /*4e10*/  FMUL.FTZ R190, R181.reuse, R190 ;  /* 0x000000beb5be7220 */ /* 0x040fe40000410000 */
[----:B------:R-:W-:Y:S02]  /*4e20*/  FMUL.FTZ R188, R181, R188 ;  /* 0x000000bcb5bc7220 */ /* 0x000fe40000410000 */
[----:B------:R-:W-:Y:S01]  /*4e30*/  FMUL.FTZ R171, R100, R155 ;  /* 0x0000009b64ab7220 */ /* 0x000fe20000410000 */
[----:B------:R-:W0:Y:S01]  /*4e40*/  SHFL.UP PT, R6, R6, 0x1, RZ ;  /* 0x0420000006067989 */ /* 0x000e2200000e00ff */
[----:B------:R-:W-:-:S02]  /*4e50*/  FFMA.FTZ R7, R173, R192, R190 ;  /* 0x000000c0ad077223 */ /* 0x000fc400000100be */
[----:B------:R-:W-:Y:S02]  /*4e60*/  @P3 FFMA.FTZ R173, R173, R186, -R188 ;  /* 0x000000baadad3223 */ /* 0x000fe400000108bc */
[----:B------:R-:W-:Y:S02]  /*4e70*/  FMUL.FTZ R177, R100, R153 ;  /* 0x0000009964b17220 */ /* 0x000fe40000410000 */
[----:B------:R-:W-:Y:S01]  /*4e80*/  FADD.FTZ R159, -R171, R184 ;  /* 0x000000b8ab9f7221 */ /* 0x000fe20000010100 */
[----:B------:R2:W3:Y:S01]  /*4e90*/  SHFL.IDX PT, R153, R4, RZ, 0x1f ;  /* 0x00001fff04997589 */ /* 0x0004e200000e0000 */
[----:B------:R-:W-:Y:S02]  /*4ea0*/  @P3 FADD.FTZ R175, R175, R20 ;  /* 0x00000014afaf3221 */ /* 0x000fe40000010000 */
[----:B------:R-:W-:Y:S02]  /*4eb0*/  FADD.FTZ R21, R177, R182 ;  /* 0x000000b6b1157221 */ /* 0x000fe40000010000 */
[----:B------:R-:W-:Y:S01]  /*4ec0*/  FMUL.FTZ R20, R104, -R159 ;  /* 0x8000009f68147220 */ /* 0x000fe20000410000 */
[----:B------:R4:W1:Y:S01]  /*4ed0*/  SHFL.UP PT, R182, R173, 0x1, RZ ;  /* 0x04200000adb67989 */ /* 0x00086200000e00ff */
[----:B------:R-:W-:Y:S01]  /*4ee0*/  @P3 FADD.FTZ R176, R176, R7 ;  /* 0x00000007b0b03221 */ /* 0x000fe20000010000 */
[----:B------:R-:W-:Y:S01]  /*4ef0*/  HADD2.F32 R7, -RZ, R22.H0_H0 ;  /* 0x20000016ff077230 */ /* 0x000fe20000004100 */
[-C--:B------:R-:W-:Y:S01]  /*4f00*/  FFMA.FTZ R184, R106, R21.reuse, -R20 ;  /* 0x000000156ab87223 */ /* 0x080fe20000010814 */
[----:B------:R-:W1:Y:S01]  /*4f10*/  SHFL.UP PT, R175, R175, 0x1, RZ ;  /* 0x04200000afaf7989 */ /* 0x000e6200000e00ff */
[----:B------:R-:W-:Y:S01]  /*4f20*/  FMUL.FTZ R21, R104, -R21 ;  /* 0x8000001568157220 */ /* 0x000fe20000410000 */
[C---:B------:R-:W-:Y:S01]  /*4f30*/  IADD3 R20, P3, R183.reuse, R198, RZ ;  /* 0x000000c6b7147210 */ /* 0x040fe20007f7e0ff */
[----:B------:R-:W-:Y:S01]  /*4f40*/  FMUL.FTZ R179, R94, R23 ;  /* 0x000000175eb37220 */ /* 0x000fe20000410000 */
[----:B------:R0:W1:Y:S01]  /*4f50*/  SHFL.UP PT, R155, R176, 0x1, RZ ;  /* 0x04200000b09b7989 */ /* 0x00006200000e00ff */
[----:B--2---:R-:W-:Y:S01]  /*4f60*/  FFMA.FTZ R4, R106, R159, R21 ;  /* 0x0000009f6a047223 */ /* 0x004fe20000010015 */
[----:B------:R-:W-:Y:S01]  /*4f70*/  IADD3 R22, P4, R183, R194, RZ ;  /* 0x000000c2b7167210 */ /* 0x000fe20007f9e0ff */
[----:B----4-:R-:W-:Y:S01]  /*4f80*/  FMUL.FTZ R173, R94, R7 ;  /* 0x000000075ead7220 */ /* 0x010fe20000410000 */
[----:B------:R-:W-:Y:S01]  /*4f90*/  SHF.R.U32.HI R23, RZ, 0x1e, R39 ;  /* 0x0000001eff177819 */ /* 0x000fe20000011627 */
[----:B------:R-:W-:-:S02]  /*4fa0*/  FADD.FTZ R181, -R179, R4 ;  /* 0x00000004b3b57221 */ /* 0x000fc40000010100 */
[----:B------:R-:W-:Y:S01]  /*4fb0*/  FADD.FTZ R159, R173, R184 ;  /* 0x000000b8ad9f7221 */ /* 0x000fe20000010000 */
[C---:B------:R-:W-:Y:S01]  /*4fc0*/  IADD3.X R21, R23.reuse, R200, RZ, P3, !PT ;  /* 0x000000c817157210 */ /* 0x040fe20001ffe4ff */
[----:B0-----:R-:W-:Y:S01]  /*4fd0*/  FMUL.FTZ R176, R108, -R181 ;  /* 0x800000b56cb07220 */ /* 0x001fe20000410000 */
[----:B------:R-:W-:Y:S01]  /*4fe0*/  IADD3.X R23, R23, R196, RZ, P4, !PT ;  /* 0x000000c417177210 */ /* 0x000fe200027fe4ff */
[----:B------:R-:W-:Y:S01]  /*4ff0*/  FMUL.FTZ R4, R6, R5 ;  /* 0x0000000506047220 */ /* 0x000fe20000410000 */
[----:B------:R-:W-:Y:S01]  /*5000*/  ISETP.GT.U32.AND P3, PT, R128, 0x1b, PT ;  /* 0x0000001b8000780c */ /* 0x000fe20003f64070 */
[----:B------:R-:W-:Y:S01]  /*5010*/  FFMA.FTZ R183, R110, R159, -R176 ;  /* 0x0000009f6eb77223 */ /* 0x000fe200000108b0 */
[----:B------:R-:W-:Y:S01]  /*5020*/  HADD2.F32 R176, -RZ, R148.H0_H0 ;  /* 0x20000094ffb07230 */ /* 0x000fe20000004100 */
[-C--:B---3--:R-:W-:Y:S01]  /*5030*/  FMUL.FTZ R7, R6, R153.reuse ;  /* 0x0000009906077220 */ /* 0x088fe20000410000 */
[----:B------:R-:W-:Y:S01]  /*5040*/  ISETP.GT.U32.AND P4, PT, R128, 0x17, PT ;  /* 0x000000178000780c */ /* 0x000fe20003f84070 */
[----:B-1----:R-:W-:Y:S01]  /*5050*/  FFMA.FTZ R6, R182, R153, -R4 ;  /* 0x00000099b6067223 */ /* 0x002fe20000010804 */
[----:B------:R-:W-:Y:S01]  /*5060*/  HADD2.F32 R4, -RZ, R149.H0_H0 ;  /* 0x20000095ff047230 */ /* 0x000fe20000004100 */
[----:B------:R-:W-:-:S02]  /*5070*/  FMUL.FTZ R159, R108, -R159 ;  /* 0x8000009f6c9f7220 */ /* 0x000fc40000410000 */
[C---:B------:R-:W-:Y:S02]  /*5080*/  FMUL.FTZ R176, R93.reuse, R176 ;  /* 0x000000b05db07220 */ /* 0x040fe40000410000 */
[----:B------:R-:W-:Y:S01]  /*5090*/  FFMA.FTZ R159, R110, R181, R159 ;  /* 0x000000b56e9f7223 */ /* 0x000fe2000001009f */
[----:B------:R-:W-:Y:S01]  /*50a0*/  HADD2.F32 R181, -RZ, R134.H0_H0 ;  /* 0x20000086ffb57230 */ /* 0x000fe20000004100 */
[----:B------:R-:W-:Y:S02]  /*50b0*/  FMUL.FTZ R148, R93, R4 ;  /* 0x000000045d947220 */ /* 0x000fe40000410000 */
[----:B------:R-:W-:Y:S02]  /*50c0*/  FADD.FTZ R183, R176, R183 ;  /* 0x000000b7b0b77221 */ /* 0x000fe40000010000 */
[----:B------:R-:W-:Y:S01]  /*50d0*/  @P2 FADD.FTZ R153, R175, R6 ;  /* 0x00000006af992221 */ /* 0x000fe20000010000 */
[----:B------:R-:W-:Y:S01]  /*50e0*/  HADD2.F32 R175, -RZ, R142.H0_H0 ;  /* 0x2000008effaf7230 */ /* 0x000fe20000004100 */
[----:B------:R-:W-:-:S02]  /*50f0*/  FADD.FTZ R159, -R148, R159 ;  /* 0x0000009f949f7221 */ /* 0x000fc40000010100 */
[----:B------:R-:W-:Y:S02]  /*5100*/  FMUL.FTZ R6, R112, -R183 ;  /* 0x800000b770067220 */ /* 0x000fe40000410000 */
[----:B------:R-:W-:Y:S01]  /*5110*/  FFMA.FTZ R182, R182, R5, R7 ;  /* 0x00000005b6b67223 */ /* 0x000fe20000010007 */
[----:B------:R-:W-:Y:S01]  /*5120*/  IADD3 R7, R51, -c[0x0][0x174], RZ ;  /* 0x80005d0033077a10 */ /* 0x000fe20007ffe0ff */
[-C--:B------:R-:W-:Y:S02]  /*5130*/  FMUL.FTZ R4, R112, -R159.reuse ;  /* 0x8000009f70047220 */ /* 0x080fe40000410000 */
[----:B------:R-:W-:Y:S02]  /*5140*/  FFMA.FTZ R6, R114, R159, R6 ;  /* 0x0000009f72067223 */ /* 0x000fe40000010006 */
[----:B------:R-:W-:Y:S02]  /*5150*/  FMUL.FTZ R175, R92, R175 ;  /* 0x000000af5caf7220 */ /* 0x000fe40000410000 */
[----:B------:R-:W-:Y:S01]  /*5160*/  @P2 FADD.FTZ R5, R155, R182 ;  /* 0x000000b69b052221 */ /* 0x000fe20000010000 */
[----:B------:R-:W-:Y:S01]  /*5170*/  ISETP.GT.U32.AND P2, PT, R128, 0x1d, PT ;  /* 0x0000001d8000780c */ /* 0x000fe20003f44070 */
[----:B------:R-:W-:-:S02]  /*5180*/  IMAD R7, R7, -0x200, RZ ;  /* 0xfffffe0007077824 */ /* 0x000fc400078e02ff */
[----:B------:R-:W-:Y:S02]  /*5190*/  FFMA.FTZ R4, R114, R183, -R4 ;  /* 0x000000b772047223 */ /* 0x000fe40000010804 */
[----:B------:R-:W-:Y:S02]  /*51a0*/  FMUL.FTZ R181, R92, R181 ;  /* 0x000000b55cb57220 */ /* 0x000fe40000410000 */
[----:B------:R-:W-:Y:S02]  /*51b0*/  FADD.FTZ R155, -R175, R6 ;  /* 0x00000006af9b7221 */ /* 0x000fe40000010100 */
[----:B------:R-:W-:Y:S02]  /*51c0*/  FMUL.FTZ R6, R161, -R16 ;  /* 0x80000010a1067220 */ /* 0x000fe40000410000 */
[----:B------:R-:W-:-:S04]  /*51d0*/  IMAD.WIDE R20, R7, 0x4, R20 ;  /* 0x0000000407147825 */ /* 0x000fc800078e0214 */
[----:B------:R-:W-:-:S04]  /*51e0*/  IMAD.WIDE R22, R7, 0x4, R22 ;  /* 0x0000000407167825 */ /* 0x000fc800078e0216 */
[----:B------:R-:W-:Y:S02]  /*51f0*/  FADD.FTZ R7, R181, R4 ;  /* 0x00000004b5077221 */ /* 0x000fe40000010000 */
[----:B------:R-:W-:Y:S02]  /*5200*/  FMUL.FTZ R128, R116, -R155 ;  /* 0x8000009b74807220 */ /* 0x000fe40000410000 */
[-C--:B------:R-:W-:Y:S02]  /*5210*/  FMUL.FTZ R4, R161, R17.reuse ;  /* 0x00000011a1047220 */ /* 0x080fe40000410000 */
[----:B------:R-:W-:Y:S02]  /*5220*/  FFMA.FTZ R149, R163, -R17, R6 ;  /* 0x80000011a3957223 */ /* 0x000fe40000010006 */
[-C--:B------:R-:W-:Y:S02]  /*5230*/  FFMA.FTZ R128, R118, R7.reuse, -R128 ;  /* 0x0000000776807223 */ /* 0x080fe40000010880 */
[----:B------:R-:W-:-:S02]  /*5240*/  FMUL.FTZ R6, R116, -R7 ;  /* 0x8000000774067220 */ /* 0x000fc40000410000 */
[----:B------:R-:W-:Y:S02]  /*5250*/  FFMA.FTZ R7, R163, R16, -R4 ;  /* 0x00000010a3077223 */ /* 0x000fe40000010804 */
[----:B------:R-:W-:Y:S02]  /*5260*/  FMUL.FTZ R4, R124, -R149 ;  /* 0x800000957c047220 */ /* 0x000fe40000410000 */
[----:B------:R-:W-:Y:S02]  /*5270*/  FFMA.FTZ R155, R118, R155, R6 ;  /* 0x0000009b769b7223 */ /* 0x000fe40000010006 */
[-C--:B------:R-:W-:Y:S02]  /*5280*/  FMUL.FTZ R6, R124, -R7.reuse ;  /* 0x800000077c067220 */ /* 0x080fe40000410000 */
[----:B------:R-:W-:Y:S02]  /*5290*/  FFMA.FTZ R7, R126, R7, -R4 ;  /* 0x000000077e077223 */ /* 0x000fe40000010804 */
[----:B------:R-:W-:-:S02]  /*52a0*/  FMUL.FTZ R182, R91, R132 ;  /* 0x000000845bb67220 */ /* 0x000fc40000410000 */
[----:B------:R-:W-:Y:S02]  /*52b0*/  FFMA.FTZ R149, R126, R149, R6 ;  /* 0x000000957e957223 */ /* 0x000fe40000010006 */
[----:B------:R-:W-:Y:S02]  /*52c0*/  FMUL.FTZ R6, R104, -R7 ;  /* 0x8000000768067220 */ /* 0x000fe40000410000 */
[----:B------:R-:W-:Y:S02]  /*52d0*/  FMUL.FTZ R183, R91, R130 ;  /* 0x000000825bb77220 */ /* 0x000fe40000410000 */
[----:B------:R-:W-:Y:S02]  /*52e0*/  FADD.FTZ R159, -R182, R155 ;  /* 0x0000009bb69f7221 */ /* 0x000fe40000010100 */
[-C--:B------:R-:W-:Y:S02]  /*52f0*/  FMUL.FTZ R4, R104, -R149.reuse ;  /* 0x8000009568047220 */ /* 0x080fe40000410000 */
[----:B------:R-:W-:-:S02]  /*5300*/  FFMA.FTZ R149, R106, R149, R6 ;  /* 0x000000956a957223 */ /* 0x000fc40000010006 */
[----:B------:R-:W-:Y:S02]  /*5310*/  FADD.FTZ R155, R183, R128 ;  /* 0x00000080b79b7221 */ /* 0x000fe40000010000 */
[----:B------:R-:W-:Y:S02]  /*5320*/  FMUL.FTZ R6, R120, -R159 ;  /* 0x8000009f78067220 */ /* 0x000fe40000410000 */
[----:B------:R-:W-:Y:S02]  /*5330*/  FFMA.FTZ R7, R106, R7, -R4 ;  /* 0x000000076a077223 */ /* 0x000fe40000010804 */
[----:B------:R-:W-:Y:S02]  /*5340*/  FMUL.FTZ R4, R108, -R149 ;  /* 0x800000956c047220 */ /* 0x000fe40000410000 */
[-C--:B------:R-:W-:Y:S02]  /*5350*/  FMUL.FTZ R128, R120, -R155.reuse ;  /* 0x8000009b78807220 */ /* 0x080fe40000410000 */
[----:B------:R-:W-:-:S02]  /*5360*/  FFMA.FTZ R185, R122, R155, -R6 ;  /* 0x0000009b7ab97223 */ /* 0x000fc40000010806 */
[----:B------:R-:W-:Y:S02]  /*5370*/  FFMA.FTZ R155, R110, R7, -R4 ;  /* 0x000000076e9b7223 */ /* 0x000fe40000010804 */
[C---:B------:R-:W-:Y:S02]  /*5380*/  FMUL.FTZ R4, R19.reuse, R153 ;  /* 0x0000009913047220 */ /* 0x040fe40000410000 */
[----:B------:R-:W-:Y:S02]  /*5390*/  FFMA.FTZ R159, R122, R159, R128 ;  /* 0x0000009f7a9f7223 */ /* 0x000fe40000010080 */
[----:B------:R-:W-:Y:S02]  /*53a0*/  FMUL.FTZ R6, R108, -R7 ;  /* 0x800000076c067220 */ /* 0x000fe40000410000 */
[-C--:B------:R-:W-:Y:S02]  /*53b0*/  FMUL.FTZ R19, R19, R5.reuse ;  /* 0x0000000513137220 */ /* 0x080fe40000410000 */
[----:B------:R-:W-:Y:S01]  /*53c0*/  FFMA.FTZ R128, R18, R5, R4 ;  /* 0x0000000512807223 */ /* 0x000fe20000010004 */
[----:B------:R-:W-:Y:S01]  /*53d0*/  HFMA2.MMA R5, -RZ, RZ, 0, 0 ;  /* 0x00000000ff057435 */ /* 0x000fe200000001ff */
[----:B------:R-:W-:Y:S01]  /*53e0*/  FFMA.FTZ R149, R110, R149, R6 ;  /* 0x000000956e957223 */ /* 0x000fe20000010006 */
[----:B------:R-:W-:Y:S01]  /*53f0*/  MOV R4, 0x3f800000 ;  /* 0x3f80000000047802 */ /* 0x000fe20000000f00 */
[----:B------:R-:W-:Y:S01]  /*5400*/  CS2R R6, SRZ ;  /* 0x0000000000067805 */ /* 0x000fe2000001ff00 */
[----:B------:R-:W-:-:S02]  /*5410*/  FFMA.FTZ R130, R18, R153, -R19 ;  /* 0x0000009912827223 */ /* 0x000fc40000010813 */
[----:B------:R-:W-:Y:S02]  /*5420*/  FMUL.FTZ R132, R112, -R149 ;  /* 0x8000009570847220 */ /* 0x000fe40000410000 */
[----:B------:R-:W-:Y:S02]  /*5430*/  FADD.FTZ R128, R157, R128 ;  /* 0x000000809d807221 */ /* 0x000fe40000010000 */
[----:B------:R0:W1:Y:S01]  /*5440*/  @!P0 LDS.128 R4, [R97.X16+0x2e10] ;  /* 0x002e100061048984 */ /* 0x000062000000cc00 */
[-C--:B------:R-:W-:Y:S02]  /*5450*/  FFMA.FTZ R153, R114, R155.reuse, -R132 ;  /* 0x0000009b72997223 */ /* 0x080fe40000010884 */
[----:B------:R-:W-:Y:S02]  /*5460*/  FMUL.FTZ R155, R112, -R155 ;  /* 0x8000009b709b7220 */ /* 0x000fe40000410000 */
[----:B------:R-:W-:Y:S02]  /*5470*/  FADD.FTZ R130, R151, R130 ;  /* 0x0000008297827221 */ /* 0x000fe40000010000 */
[----:B------:R-:W-:-:S02]  /*5480*/  FFMA.FTZ R155, R114, R149, R155 ;  /* 0x00000095729b7223 */ /* 0x000fc4000001009b */
[C---:B------:R-:W-:Y:S02]  /*5490*/  FMUL.FTZ R19, R120.reuse, R128 ;  /* 0x0000008078137220 */ /* 0x040fe40000410000 */
[-C--:B------:R-:W-:Y:S02]  /*54a0*/  FMUL.FTZ R149, R120, R130.reuse ;  /* 0x0000008278957220 */ /* 0x080fe40000410000 */
[----:B------:R-:W-:Y:S02]  /*54b0*/  FMUL.FTZ R132, R116, -R153 ;  /* 0x8000009974847220 */ /* 0x000fe40000410000 */
[C---:B------:R-:W-:Y:S02]  /*54c0*/  FFMA.FTZ R19, R122.reuse, R130, -R19 ;  /* 0x000000827a137223 */ /* 0x040fe40000010813 */
[----:B------:R-:W-:Y:S02]  /*54d0*/  FFMA.FTZ R134, R122, R128, R149 ;  /* 0x000000807a867223 */ /* 0x000fe40000010095 */
[----:B------:R-:W-:-:S02]  /*54e0*/  FMUL.FTZ R18, R116, -R155 ;  /* 0x8000009b74127220 */ /* 0x000fc40000410000 */
[C---:B------:R-:W-:Y:S02]  /*54f0*/  FFMA.FTZ R155, R118.reuse, R155, R132 ;  /* 0x0000009b769b7223 */ /* 0x040fe40000010084 */
[C---:B------:R-:W-:Y:S02]  /*5500*/  FFMA.FTZ R132, R119.reuse, R160, R19 ;  /* 0x000000a077847223 */ /* 0x040fe40000010013 */
[----:B------:R-:W-:Y:S02]  /*5510*/  FFMA.FTZ R134, R119, R152, R134 ;  /* 0x0000009877867223 */ /* 0x000fe40000010086 */
[----:B------:R-:W-:Y:S02]  /*5520*/  FFMA.FTZ R153, R118, R153, -R18 ;  /* 0x0000009976997223 */ /* 0x000fe40000010812 */
[----:B------:R-:W-:Y:S02]  /*5530*/  FMUL.FTZ R142, R120, -R155 ;  /* 0x8000009b788e7220 */ /* 0x000fe40000410000 */
[----:B------:R-:W-:-:S02]  /*5540*/  FMUL.FTZ R149, R116, R132 ;  /* 0x0000008474957220 */ /* 0x000fc40000410000 */
[-C--:B------:R-:W-:Y:S02]  /*5550*/  FMUL.FTZ R19, R116, R134.reuse ;  /* 0x0000008674137220 */ /* 0x080fe40000410000 */
[-C--:B------:R-:W-:Y:S02]  /*5560*/  FFMA.FTZ R142, R122, R153.reuse, -R142 ;  /* 0x000000997a8e7223 */ /* 0x080fe4000001088e */
[C---:B------:R-:W-:Y:S02]  /*5570*/  FFMA.FTZ R149, R118.reuse, R134, R149 ;  /* 0x0000008676957223 */ /* 0x040fe40000010095 */
[----:B------:R-:W-:Y:S02]  /*5580*/  FFMA.FTZ R19, R118, R132, -R19 ;  /* 0x0000008476137223 */ /* 0x000fe40000010813 */
[----:B------:R-:W-:Y:S02]  /*5590*/  FMUL.FTZ R153, R120, -R153 ;  /* 0x8000009978997220 */ /* 0x000fe40000410000 */
[----:B------:R-:W-:-:S02]  /*55a0*/  FMUL.FTZ R152, R89, R138 ;  /* 0x0000008a59987220 */ /* 0x000fc40000410000 */
[----:B------:R-:W-:Y:S02]  /*55b0*/  FMUL.FTZ R160, R89, R136 ;  /* 0x0000008859a07220 */ /* 0x000fe40000410000 */
[C---:B------:R-:W-:Y:S02]  /*55c0*/  FFMA.FTZ R149, R111.reuse, R170, R149 ;  /* 0x000000aa6f957223 */ /* 0x040fe40000010095 */
[----:B------:R-:W-:Y:S02]  /*55d0*/  FFMA.FTZ R151, R111, R164, R19 ;  /* 0x000000a46f977223 */ /* 0x000fe40000010013 */
[----:B------:R-:W-:Y:S02]  /*55e0*/  FFMA.FTZ R184, R122, R155, R153 ;  /* 0x0000009b7ab87223 */ /* 0x000fe40000010099 */
[----:B------:R-:W-:Y:S02]  /*55f0*/  FADD.FTZ R170, R152, R185 ;  /* 0x000000b998aa7221 */ /* 0x000fe40000010000 */
[----:B------:R-:W-:Y:S01]  /*5600*/  FADD.FTZ R164, -R160, R159 ;  /* 0x0000009fa0a47221 */ /* 0x000fe20000010100 */
[----:B------:R0:W2:Y:S01]  /*5610*/  SHFL.DOWN PT, R185, R184, 0x1, 0x1f ;  /* 0x08201f00b8b97f89 */ /* 0x0000a200000e0000 */
[----:B------:R-:W-:-:S03]  /*5620*/  FMUL.FTZ R18, R112, R149 ;  /* 0x0000009570127220 */ /* 0x000fc60000410000 */
[----:B------:R0:W3:Y:S01]  /*5630*/  SHFL.DOWN PT, R159, R142, 0x1, 0x1f ;  /* 0x08201f008e9f7f89 */ /* 0x0000e200000e0000 */
[----:B------:R-:W-:-:S03]  /*5640*/  FFMA.FTZ R18, R114, R151, -R18 ;  /* 0x0000009772127223 */ /* 0x000fc60000010812 */
[----:B------:R0:W4:Y:S04]  /*5650*/  SHFL.DOWN PT, R155, R170, 0x1, 0x1f ;  /* 0x08201f00aa9b7f89 */ /* 0x00012800000e0000 */
[----:B------:R0:W0:Y:S01]  /*5660*/  SHFL.DOWN PT, R187, R164, 0x1, 0x1f ;  /* 0x08201f00a4bb7f89 */ /* 0x00002200000e0000 */
[----:B------:R-:W-:Y:S05]  /*5670*/  @!P6 BRA `(.L_x_11947) ;  /* 0x000000b00000e947 */ /* 0x000fea0003800000 */
[C---:B01----:R-:W-:Y:S02]  /*5680*/  FMUL.FTZ R153, R184.reuse, R187 ;  /* 0x000000bbb8997220 */ /* 0x043fe40000410000 */
[C---:B--2---:R-:W-:Y:S02]  /*5690*/  FMUL.FTZ R19, R184.reuse, R185 ;  /* 0x000000b9b8137220 */ /* 0x044fe40000410000 */
[-C--:B----4-:R-:W-:Y:S02]  /*56a0*/  FMUL.FTZ R157, R184, R155.reuse ;  /* 0x0000009bb89d7220 */ /* 0x090fe40000410000 */
[----:B------:R-:W-:-:S02]  /*56b0*/  FFMA.FTZ R155, R142, R155, -R153 ;  /* 0x0000009b8e9b7223 */ /* 0x000fc40000010899 */
[-C--:B---3--:R-:W-:Y:S02]  /*56c0*/  FMUL.FTZ R153, R184, R159.reuse ;  /* 0x0000009fb8997220 */ /* 0x088fe40000410000 */
[C---:B------:R-:W-:Y:S02]  /*56d0*/  FFMA.FTZ R19, R142.reuse, R159, -R19 ;  /* 0x0000009f8e137223 */ /* 0x040fe40000010813 */
[C---:B------:R-:W-:Y:S02]  /*56e0*/  FFMA.FTZ R157, R142.reuse, R187, R157 ;  /* 0x000000bb8e9d7223 */ /* 0x040fe4000001009d */
[----:B------:R-:W-:Y:S01]  /*56f0*/  FFMA.FTZ R184, R142, R185, R153 ;  /* 0x000000b98eb87223 */ /* 0x000fe20000010099 */
[----:B------:R-:W-:Y:S01]  /*5700*/  MOV R142, R19 ;  /* 0x00000013008e7202 */ /* 0x000fe20000000f00 */
[----:B------:R-:W-:Y:S02]  /*5710*/  FADD.FTZ R170, R170, R155 ;  /* 0x0000009baaaa7221 */ /* 0x000fe40000010000 */
[----:B------:R-:W-:-:S02]  /*5720*/  FADD.FTZ R164, R164, R157 ;  /* 0x0000009da4a47221 */ /* 0x000fc40000010000 */
.L_x_11947:
[----:B-1----:R-:W-:Y:S05]  /*5730*/  BSYNC B0 ;  /* 0x0000000000007941 */ /* 0x002fea0003800000 */
.L_x_11946:
[----:B------:R-:W-:Y:S01]  /*5740*/  FFMA.FTZ R136, R107, R162, R18 ;  /* 0x000000a26b887223 */ /* 0x000fe20000010012 */
[----:B---3--:R1:W3:Y:S01]  /*5750*/  SHFL.DOWN PT, R159, R142, 0x2, 0x1f ;  /* 0x08401f008e9f7f89 */ /* 0x0082e200000e0000 */
[----:B------:R-:W-:Y:S01]  /*5760*/  FMUL.FTZ R18, R112, R151 ;  /* 0x0000009770127220 */ /* 0x000fe20000410000 */
[----:B------:R-:W-:Y:S02]  /*5770*/  BSSY B0, `(.L_x_11948) ;  /* 0x0000011000007945 */ /* 0x000fe40003800000 */
        /* <DEDUP_REMOVED lines=16> */
.L_x_11949:
[----:B------:R-:W-:Y:S05]  /*5880*/  BSYNC B0 ;  /* 0x0000000000007941 */ /* 0x000fea0003800000 */
.L_x_11948:
[----:B------:R-:W-:Y:S01]  /*5890*/  FFMA.FTZ R138, R107, R154, R18 ;  /* 0x0000009a6b8a7223 */ /* 0x000fe20000010012 */
[----:B--2---:R2:W1:Y:S01]  /*58a0*/  SHFL.DOWN PT, R185, R142, 0x4, 0x1f ;  /* 0x08801f008eb97f89 */ /* 0x00446200000e0000 */
[----:B------:R-:W-:Y:S01]  /*58b0*/  FMUL.FTZ R19, R108, R136 ;  /* 0x000000886c137220 */ /* 0x000fe20000410000 */
[----:B------:R-:W-:Y:S02]  /*58c0*/  BSSY B0, `(.L_x_11950) ;  /* 0x0000011000007945 */ /* 0x000fe40003800000 */
[----:B0-----:R2:W0:Y:S01]  /*58d0*/  SHFL.DOWN PT, R187, R184, 0x4, 0x1f ;  /* 0x08801f00b8bb7f89 */ /* 0x00142200000e0000 */
[----:B------:R-:W-:-:S03]  /*58e0*/  FFMA.FTZ R19, R110, R138, R19 ;  /* 0x0000008a6e137223 */ /* 0x000fc60000010013 */
[----:B------:R2:W4:Y:S04]  /*58f0*/  SHFL.DOWN PT, R157, R170, 0x4, 0x1f ;  /* 0x08801f00aa9d7f89 */ /* 0x00052800000e0000 */
[----:B------:R2:W3:Y:S01]  /*5900*/  SHFL.DOWN PT, R189, R164, 0x4, 0x1f ;  /* 0x08801f00a4bd7f89 */ /* 0x0004e200000e0000 */
[----:B------:R-:W-:Y:S05]  /*5910*/  @P3 BRA `(.L_x_11951) ;  /* 0x000000b000003947 */ /* 0x000fea0003800000 */
[C---:B---34-:R-:W-:Y:S02]  /*5920*/  FMUL.FTZ R155, R184.reuse, R189 ;  /* 0x000000bdb89b7220 */ /* 0x058fe40000410000 */
[C---:B0-----:R-:W-:Y:S02]  /*5930*/  FMUL.FTZ R153, R184.reuse, R187 ;  /* 0x000000bbb8997220 */ /* 0x041fe40000410000 */
[-C--:B------:R-:W-:Y:S02]  /*5940*/  FMUL.FTZ R159, R184, R157.reuse ;  /* 0x0000009db89f7220 */ /* 0x080fe40000410000 */
[----:B------:R-:W-:-:S02]  /*5950*/  FFMA.FTZ R157, R142, R157, -R155 ;  /* 0x0000009d8e9d7223 */ /* 0x000fc4000001089b */
[-C--:B-1----:R-:W-:Y:S02]  /*5960*/  FMUL.FTZ R155, R184, R185.reuse ;  /* 0x000000b9b89b7220 */ /* 0x082fe40000410000 */
[C---:B------:R-:W-:Y:S02]  /*5970*/  FFMA.FTZ R153, R142.reuse, R185, -R153 ;  /* 0x000000b98e997223 */ /* 0x040fe40000010899 */
[C---:B------:R-:W-:Y:S02]  /*5980*/  FFMA.FTZ R159, R142.reuse, R189, R159 ;  /* 0x000000bd8e9f7223 */ /* 0x040fe4000001009f */
[----:B--2---:R-:W-:Y:S01]  /*5990*/  FFMA.FTZ R184, R142, R187, R155 ;  /* 0x000000bb8eb87223 */ /* 0x004fe2000001009b */
[----:B------:R-:W-:Y:S01]  /*59a0*/  MOV R142, R153 ;  /* 0x00000099008e7202 */ /* 0x000fe20000000f00 */
[----:B------:R-:W-:Y:S02]  /*59b0*/  FADD.FTZ R170, R170, R157 ;  /* 0x0000009daaaa7221 */ /* 0x000fe40000010000 */
[----:B------:R-:W-:-:S02]  /*59c0*/  FADD.FTZ R164, R164, R159 ;  /* 0x0000009fa4a47221 */ /* 0x000fc40000010000 */
.L_x_11951:
[----:B------:R-:W-:Y:S05]  /*59d0*/  BSYNC B0 ;  /* 0x0000000000007941 */ /* 0x000fea0003800000 */
.L_x_11950:
[----:B------:R-:W-:Y:S01]  /*59e0*/  FFMA.FTZ R153, R101, R172, R19 ;  /* 0x000000ac65997223 */ /* 0x000fe20000010013 */
[----:B0-----:R0:W2:Y:S01]  /*59f0*/  SHFL.DOWN PT, R187, R142, 0x8, 0x1f ;  /* 0x09001f008ebb7f89 */ /* 0x0010a200000e0000 */
[----:B------:R-:W-:Y:S01]  /*5a00*/  FMUL.FTZ R19, R108, R138 ;  /* 0x0000008a6c137220 */ /* 0x000fe20000410000 */
[----:B------:R-:W-:Y:S02]  /*5a10*/  BSSY B0, `(.L_x_11952) ;  /* 0x0000011000007945 */ /* 0x000fe40003800000 */
[----:B---3--:R0:W3:Y:S01]  /*5a20*/  SHFL.DOWN PT, R189, R184, 0x8, 0x1f ;  /* 0x09001f00b8bd7f89 */ /* 0x0080e200000e0000 */
[----:B------:R-:W-:-:S03]  /*5a30*/  FFMA.FTZ R19, R110, R136, -R19 ;  /* 0x000000886e137223 */ /* 0x000fc60000010813 */
[----:B------:R0:W4:Y:S04]  /*5a40*/  SHFL.DOWN PT, R159, R170, 0x8, 0x1f ;  /* 0x09001f00aa9f7f89 */ /* 0x00012800000e0000 */
[----:B------:R0:W1:Y:S01]  /*5a50*/  SHFL.DOWN PT, R191, R164, 0x8, 0x1f ;  /* 0x09001f00a4bf7f89 */ /* 0x00006200000e0000 */
[----:B------:R-:W-:Y:S05]  /*5a60*/  @P4 BRA `(.L_x_11953) ;  /* 0x000000b000004947 */ /* 0x000fea0003800000 */
[C---:B-1--4-:R-:W-:Y:S02]  /*5a70*/  FMUL.FTZ R157, R184.reuse, R191 ;  /* 0x000000bfb89d7220 */ /* 0x052fe40000410000 */
[C---:B---3--:R-:W-:Y:S02]  /*5a80*/  FMUL.FTZ R155, R184.reuse, R189 ;  /* 0x000000bdb89b7220 */ /* 0x048fe40000410000 */
[-C--:B------:R-:W-:Y:S02]  /*5a90*/  FMUL.FTZ R185, R184, R159.reuse ;  /* 0x0000009fb8b97220 */ /* 0x080fe40000410000 */
        /* <DEDUP_REMOVED lines=8> */
.L_x_11953:
[----:B------:R-:W-:Y:S05]  /*5b20*/  BSYNC B0 ;  /* 0x0000000000007941 */ /* 0x000fea0003800000 */
.L_x_11952:
[----:B----4-:R-:W-:Y:S01]  /*5b30*/  FFMA.FTZ R155, R101, R156, R19 ;  /* 0x0000009c659b7223 */ /* 0x010fe20000010013 */
[----:B---3--:R3:W4:Y:S01]  /*5b40*/  SHFL.DOWN PT, R189, R142, 0x10, 0x1f ;  /* 0x0a001f008ebd7f89 */ /* 0x00872200000e0000 */
[C---:B------:R-:W-:Y:S01]  /*5b50*/  FMUL.FTZ R18, R104.reuse, R153 ;  /* 0x0000009968127220 */ /* 0x040fe20000410000 */
[----:B------:R-:W-:Y:S01]  /*5b60*/  BSSY B0, `(.L_x_11954) ;  /* 0x0000012000007945 */ /* 0x000fe20003800000 */
[-C--:B------:R-:W-:Y:S01]  /*5b70*/  FMUL.FTZ R19, R104, R155.reuse ;  /* 0x0000009b68137220 */ /* 0x080fe20000410000 */
[----:B-1----:R3:W1:Y:S01]  /*5b80*/  SHFL.DOWN PT, R191, R184, 0x10, 0x1f ;  /* 0x0a001f00b8bf7f89 */ /* 0x00266200000e0000 */
[----:B------:R-:W-:-:S03]  /*5b90*/  FFMA.FTZ R18, R106, R155, -R18 ;  /* 0x0000009b6a127223 */ /* 0x000fc60000010812 */
[----:B------:R3:W0:Y:S04]  /*5ba0*/  SHFL.DOWN PT, R185, R170, 0x10, 0x1f ;  /* 0x0a001f00aab97f89 */ /* 0x00062800000e0000 */
[----:B------:R3:W2:Y:S01]  /*5bb0*/  SHFL.DOWN PT, R193, R164, 0x10, 0x1f ;  /* 0x0a001f00a4c17f89 */ /* 0x0006a200000e0000 */
[----:B------:R-:W-:Y:S05]  /*5bc0*/  @P5 BRA `(.L_x_11955) ;  /* 0x000000b000005947 */ /* 0x000fea0003800000 */
[C---:B--2---:R-:W-:Y:S02]  /*5bd0*/  FMUL.FTZ R159, R184.reuse, R193 ;  /* 0x000000c1b89f7220 */ /* 0x044fe40000410000 */
[C---:B-1----:R-:W-:Y:S02]  /*5be0*/  FMUL.FTZ R157, R184.reuse, R191 ;  /* 0x000000bfb89d7220 */ /* 0x042fe40000410000 */
[-C--:B0-----:R-:W-:Y:S02]  /*5bf0*/  FMUL.FTZ R187, R184, R185.reuse ;  /* 0x000000b9b8bb7220 */ /* 0x081fe40000410000 */
[----:B------:R-:W-:-:S02]  /*5c00*/  FFMA.FTZ R185, R142, R185, -R159 ;  /* 0x000000b98eb97223 */ /* 0x000fc4000001089f */
[-C--:B----4-:R-:W-:Y:S02]  /*5c10*/  FMUL.FTZ R159, R184, R189.reuse ;  /* 0x000000bdb89f7220 */ /* 0x090fe40000410000 */
[C---:B------:R-:W-:Y:S02]  /*5c20*/  FFMA.FTZ R157, R142.reuse, R189, -R157 ;  /* 0x000000bd8e9d7223 */ /* 0x040fe4000001089d */
[C---:B------:R-:W-:Y:S02]  /*5c30*/  FFMA.FTZ R187, R142.reuse, R193, R187 ;  /* 0x000000c18ebb7223 */ /* 0x040fe400000100bb */
[----:B---3--:R-:W-:Y:S01]  /*5c40*/  FFMA.FTZ R184, R142, R191, R159 ;  /* 0x000000bf8eb87223 */ /* 0x008fe2000001009f */
[----:B------:R-:W-:Y:S01]  /*5c50*/  MOV R142, R157 ;  /* 0x0000009d008e7202 */ /* 0x000fe20000000f00 */
[----:B------:R-:W-:Y:S02]  /*5c60*/  FADD.FTZ R170, R170, R185 ;  /* 0x000000b9aaaa7221 */ /* 0x000fe40000010000 */
[----:B------:R-:W-:-:S02]  /*5c70*/  FADD.FTZ R164, R164, R187 ;  /* 0x000000bba4a47221 */ /* 0x000fc40000010000 */
.L_x_11955:
[----:B------:R-:W-:Y:S05]  /*5c80*/  BSYNC B0 ;  /* 0x0000000000007941 */ /* 0x000fea0003800000 */
.L_x_11954:
[----:B-1----:R-:W-:Y:S01]  /*5c90*/  SHFL.DOWN PT, R191, R184, 0x1, 0x1f ;  /* 0x08201f00b8bf7f89 */ /* 0x002fe200000e0000 */
[----:B------:R-:W-:Y:S01]  /*5ca0*/  FFMA.FTZ R157, R129, R174, R18 ;  /* 0x000000ae819d7223 */ /* 0x000fe20000010012 */
[----:B------:R-:W-:Y:S01]  /*5cb0*/  SHF.L.U64.HI R18, R96, 0x2, R95 ;  /* 0x0000000260127819 */ /* 0x000fe2000001025f */
[----:B------:R-:W-:Y:S01]  /*5cc0*/  FFMA.FTZ R19, R106, R153, R19 ;  /* 0x000000996a137223 */ /* 0x000fe20000010013 */
[----:B------:R-:W1:Y:S01]  /*5cd0*/  SHFL.IDX PT, R172, R7, RZ, 0x1f ;  /* 0x00001fff07ac7589 */ /* 0x000e6200000e0000 */
[----:B0-----:R-:W-:Y:S01]  /*5ce0*/  SHF.L.U32 R185, R96, 0x2, RZ ;  /* 0x0000000260b97819 */ /* 0x001fe200000006ff */
[----:B------:R-:W-:Y:S01]  /*5cf0*/  FMUL.FTZ R156, R124, R157 ;  /* 0x0000009d7c9c7220 */ /* 0x000fe20000410000 */
[C---:B------:R-:W-:Y:S01]  /*5d00*/  ISETP.NE.AND P0, PT, R39.reuse, RZ, PT ;  /* 0x000000ff2700720c */ /* 0x040fe20003f05270 */
[----:B------:R-:W0:Y:S01]  /*5d10*/  SHFL.IDX PT, R162, R6, RZ, 0x1f ;  /* 0x00001fff06a27589 */ /* 0x000e2200000e0000 */
[C---:B------:R-:W-:Y:S01]  /*5d20*/  IMAD R154, R18.reuse, c[0x0][0x2b0], RZ ;  /* 0x0000ac00129a7a24 */ /* 0x040fe200078e02ff */
[----:B------:R-:W-:Y:S01]  /*5d30*/  IADD3 R190, R39, 0x1c0, RZ ;  /* 0x000001c027be7810 */ /* 0x000fe20007ffe0ff */
[----:B------:R-:W-:Y:S01]  /*5d40*/  IMAD R18, R18, c[0x0][0x2d0], RZ ;  /* 0x0000b40012127a24 */ /* 0x000fe200078e02ff */
[----:B------:R-:W5:Y:S01]  /*5d50*/  SHFL.DOWN PT, R174, R142, 0x1, 0x1f ;  /* 0x08201f008eae7f89 */ /* 0x000f6200000e0000 */
[----:B------:R-:W-:Y:S01]  /*5d60*/  FFMA.FTZ R159, R129, R158, R19 ;  /* 0x0000009e819f7223 */ /* 0x000fe20000010013 */
[----:B------:R-:W-:Y:S01]  /*5d70*/  IADD3 R194, R39, 0x1e0, RZ ;  /* 0x000001e027c27810 */ /* 0x000fe20007ffe0ff */
[C---:B----4-:R-:W-:Y:S01]  /*5d80*/  IMAD R189, R185.reuse, c[0x0][0x2d4], R18 ;  /* 0x0000b500b9bd7a24 */ /* 0x050fe200078e0212 */
[----:B------:R-:W4:Y:S01]  /*5d90*/  SHFL.DOWN PT, R186, R170, 0x1, 0x1f ;  /* 0x08201f00aaba7f89 */ /* 0x000f2200000e0000 */
[----:B--2---:R-:W-:Y:S01]  /*5da0*/  IMAD R187, R185, c[0x0][0x2b4], R154 ;  /* 0x0000ad00b9bb7a24 */ /* 0x004fe200078e029a */
[-C--:B------:R-:W-:Y:S01]  /*5db0*/  LEA.HI.SX32 R192, R39, R39.reuse, 0x1b ;  /* 0x0000002727c07211 */ /* 0x080fe200078fdaff */
[----:B------:R-:W-:Y:S01]  /*5dc0*/  IMAD.WIDE.U32 R18, R185, c[0x0][0x2b0], R20 ;  /* 0x0000ac00b9127a25 */ /* 0x000fe200078e0014 */
[----:B------:R-:W2:Y:S01]  /*5dd0*/  SHFL.DOWN PT, R188, R164, 0x1, 0x1f ;  /* 0x08201f00a4bc7f89 */ /* 0x000ea200000e0000 */
[----:B------:R-:W-:Y:S01]  /*5de0*/  LEA.HI.SX32 R190, R190, R39, 0x1b ;  /* 0x00000027bebe7211 */ /* 0x000fe200078fdaff */
[----:B------:R-:W-:Y:S01]  /*5df0*/  BSSY B0, `(.L_x_11956) ;  /* 0x000014c000007945 */ /* 0x000fe20003800000 */
[-C--:B------:R-:W-:Y:S01]  /*5e00*/  FMUL.FTZ R154, R124, R159.reuse ;  /* 0x0000009f7c9a7220 */ /* 0x080fe20000410000 */
[----:B---3--:R-:W3:Y:S01]  /*5e10*/  SHFL.IDX PT, R184, R184, RZ, 0x1f ;  /* 0x00001fffb8b87589 */ /* 0x008ee200000e0000 */
[C---:B------:R-:W-:Y:S01]  /*5e20*/  FFMA.FTZ R156, R126.reuse, R159, R156 ;  /* 0x0000009f7e9c7223 */ /* 0x040fe2000001009c */
[----:B------:R-:W-:Y:S01]  /*5e30*/  IADD3 R19, R19, R187, RZ ;  /* 0x000000bb13137210 */ /* 0x000fe20007ffe0ff */
[----:B------:R-:W-:Y:S01]  /*5e40*/  IMAD.WIDE.U32 R20, R185, c[0x0][0x2d0], R22 ;  /* 0x0000b400b9147a25 */ /* 0x000fe200078e0016 */
[----:B------:R-:W3:Y:S03]  /*5e50*/  SHFL.IDX PT, R158, R142, RZ, 0x1f ;  /* 0x00001fff8e9e7589 */ /* 0x000ee600000e0000 */
[----:B-1----:R-:W-:Y:S01]  /*5e60*/  @P1 FMUL.FTZ R185, R191, R172 ;  /* 0x000000acbfb91220 */ /* 0x002fe20000410000 */
[----:B------:R-:W-:Y:S01]  /*5e70*/  IADD3 R21, R21, R189, RZ ;  /* 0x000000bd15157210 */ /* 0x000fe20007ffe0ff */
[----:B0-----:R-:W-:Y:S01]  /*5e80*/  @P1 FMUL.FTZ R187, R191, R162 ;  /* 0x000000a2bfbb1220 */ /* 0x001fe20000410000 */
[----:B------:R-:W0:Y:S01]  /*5e90*/  SHFL.IDX PT, R170, R170, RZ, 0x1f ;  /* 0x00001fffaaaa7589 */ /* 0x000e2200000e0000 */
[----:B------:R-:W-:-:S02]  /*5ea0*/  FFMA.FTZ R154, R126, R157, -R154 ;  /* 0x0000009d7e9a7223 */ /* 0x000fc4000001089a */
[----:B------:R-:W-:Y:S01]  /*5eb0*/  FFMA.FTZ R22, R135, R150, R156 ;  /* 0x0000009687167223 */ /* 0x000fe2000001009c */
[----:B------:R-:W1:Y:S01]  /*5ec0*/  SHFL.IDX PT, R164, R164, RZ, 0x1f ;  /* 0x00001fffa4a47589 */ /* 0x000e6200000e0000 */
[C---:B-----5:R-:W-:Y:S01]  /*5ed0*/  @P1 FFMA.FTZ R185, R174.reuse, R162, -R185 ;  /* 0x000000a2aeb91223 */ /* 0x060fe200000108b9 */
[----:B------:R-:W-:Y:S01]  /*5ee0*/  P2R R150, PR, RZ, 0x1 ;  /* 0x00000001ff967803 */ /* 0x000fe20000000000 */
[----:B------:R-:W-:Y:S01]  /*5ef0*/  @P1 FFMA.FTZ R187, R174, R172, R187 ;  /* 0x000000acaebb1223 */ /* 0x000fe200000100bb */
[----:B------:R-:W-:Y:S01]  /*5f00*/  IADD3 R174, R39, 0x80, RZ ;  /* 0x0000008027ae7810 */ /* 0x000fe20007ffe0ff */
[----:B------:R-:W-:Y:S02]  /*5f10*/  FFMA.FTZ R144, R135, R144, R154 ;  /* 0x0000009087907223 */ /* 0x000fe4000001009a */
[----:B------:R-:W-:Y:S01]  /*5f20*/  FMUL.FTZ R23, R161, R22 ;  /* 0x00000016a1177220 */ /* 0x000fe20000410000 */
[-C--:B------:R-:W-:Y:S01]  /*5f30*/  LEA.HI.SX32 R174, R174, R39.reuse, 0x1b ;  /* 0x00000027aeae7211 */ /* 0x080fe200078fdaff */
[----:B----4-:R-:W-:Y:S01]  /*5f40*/  @P1 FADD.FTZ R162, R186, R185 ;  /* 0x000000b9baa21221 */ /* 0x010fe20000010000 */
[C---:B------:R-:W-:Y:S01]  /*5f50*/  IADD3 R186, R39.reuse, 0x140, RZ ;  /* 0x0000014027ba7810 */ /* 0x040fe20007ffe0ff */
[----:B--2---:R-:W-:Y:S01]  /*5f60*/  @P1 FADD.FTZ R172, R188, R187 ;  /* 0x000000bbbcac1221 */ /* 0x004fe20000010000 */
[----:B------:R-:W-:Y:S01]  /*5f70*/  IADD3 R188, R39, 0x180, RZ ;  /* 0x0000018027bc7810 */ /* 0x000fe20007ffe0ff */
[----:B------:R-:W-:Y:S01]  /*5f80*/  FFMA.FTZ R23, R163, R144, -R23 ;  /* 0x00000090a3177223 */ /* 0x000fe20000010817 */
[----:B------:R-:W-:Y:S01]  /*5f90*/  LEA.HI.SX32 R186, R186, R39, 0x1b ;  /* 0x00000027baba7211 */ /* 0x000fe200078fdaff */
[----:B------:R-:W-:Y:S01]  /*5fa0*/  FMUL.FTZ R187, R162, -R17 ;  /* 0x80000011a2bb7220 */ /* 0x000fe20000410000 */
[----:B------:R-:W-:Y:S01]  /*5fb0*/  LEA.HI.SX32 R188, R188, R39, 0x1b ;  /* 0x00000027bcbc7211 */ /* 0x000fe200078fdaff */
[----:B------:R-:W-:-:S02]  /*5fc0*/  FMUL.FTZ R185, R172, -R17 ;  /* 0x80000011acb97220 */ /* 0x000fc40000410000 */
[----:B------:R-:W-:Y:S02]  /*5fd0*/  FFMA.FTZ R23, R145, R140, R23 ;  /* 0x0000008c91177223 */ /* 0x000fe40000010017 */
[----:B---3--:R-:W-:Y:S02]  /*5fe0*/  FMUL.FTZ R140, R184, R6 ;  /* 0x00000006b88c7220 */ /* 0x008fe40000410000 */
[-C--:B------:R-:W-:Y:S02]  /*5ff0*/  FFMA.FTZ R191, R172, R16.reuse, R187 ;  /* 0x00000010acbf7223 */ /* 0x080fe400000100bb */
[----:B------:R-:W-:Y:S02]  /*6000*/  FFMA.FTZ R189, R162, R16, -R185 ;  /* 0x00000010a2bd7223 */ /* 0x000fe400000108b9 */
[-C--:B------:R-:W-:Y:S02]  /*6010*/  FMUL.FTZ R17, R184, R7.reuse ;  /* 0x00000007b8117220 */ /* 0x080fe40000410000 */
[----:B------:R-:W-:-:S02]  /*6020*/  FFMA.FTZ R187, R158, R7, R140 ;  /* 0x000000079ebb7223 */ /* 0x000fc4000001008c */
[----:B------:R-:W-:Y:S01]  /*6030*/  FADD.FTZ R140, -R178, R191 ;  /* 0x000000bfb28c7221 */ /* 0x000fe20000010100 */
[C---:B------:R-:W-:Y:S01]  /*6040*/  IADD3 R178, R39.reuse, 0xc0, RZ ;  /* 0x000000c027b27810 */ /* 0x040fe20007ffe0ff */
[----:B------:R-:W-:Y:S01]  /*6050*/  FADD.FTZ R142, R180, R189 ;  /* 0x000000bdb48e7221 */ /* 0x000fe20000010000 */
[----:B------:R-:W-:Y:S01]  /*6060*/  IADD3 R180, R39, 0xe0, RZ ;  /* 0x000000e027b47810 */ /* 0x000fe20007ffe0ff */
[----:B------:R-:W-:Y:S01]  /*6070*/  FFMA.FTZ R185, R158, R6, -R17 ;  /* 0x000000069eb97223 */ /* 0x000fe20000010811 */
[-C--:B------:R-:W-:Y:S01]  /*6080*/  LEA.HI.SX32 R178, R178, R39.reuse, 0x1b ;  /* 0x00000027b2b27211 */ /* 0x080fe200078fdaff */
[C---:B------:R-:W-:Y:S01]  /*6090*/  FMUL.FTZ R6, R161.reuse, R144 ;  /* 0x00000090a1067220 */ /* 0x040fe20000410000 */
[----:B------:R-:W-:Y:S01]  /*60a0*/  LEA.HI.SX32 R180, R180, R39, 0x1b ;  /* 0x00000027b4b47211 */ /* 0x000fe200078fdaff */
[C---:B------:R-:W-:Y:S02]  /*60b0*/  FMUL.FTZ R16, R161.reuse, -R140 ;  /* 0x8000008ca1107220 */ /* 0x040fe40000410000 */
[----:B------:R-:W-:-:S02]  /*60c0*/  FMUL.FTZ R161, R161, -R142 ;  /* 0x8000008ea1a17220 */ /* 0x000fc40000410000 */
[C---:B------:R-:W-:Y:S02]  /*60d0*/  FFMA.FTZ R17, R163.reuse, R22, R6 ;  /* 0x00000016a3117223 */ /* 0x040fe40000010006 */
[C---:B------:R-:W-:Y:S02]  /*60e0*/  FFMA.FTZ R6, R163.reuse, R140, R161 ;  /* 0x0000008ca3067223 */ /* 0x040fe400000100a1 */
[----:B------:R-:W-:Y:S02]  /*60f0*/  FFMA.FTZ R16, R163, R142, -R16 ;  /* 0x0000008ea3107223 */ /* 0x000fe40000010810 */
[----:B------:R-:W-:Y:S02]  /*6100*/  FADD.FTZ R163, -R165, R6 ;  /* 0x00000006a5a37221 */ /* 0x000fe40000010100 */
[----:B------:R-:W-:Y:S01]  /*6110*/  FADD.FTZ R161, R169, R16 ;  /* 0x00000010a9a17221 */ /* 0x000fe20000010000 */
[----:B------:R-:W-:Y:S01]  /*6120*/  SHF.L.U32 R16, R39, 0x4, RZ ;  /* 0x0000000427107819 */ /* 0x000fe200000006ff */
[----:B------:R-:W-:-:S02]  /*6130*/  FMUL.FTZ R150, R124, -R163 ;  /* 0x800000a37c967220 */ /* 0x000fc40000410000 */
[-C--:B------:R-:W-:Y:S01]  /*6140*/  FMUL.FTZ R124, R124, -R161.reuse ;  /* 0x800000a17c7c7220 */ /* 0x080fe20000410000 */
[----:B------:R-:W-:Y:S01]  /*6150*/  LEA.HI.SX32 R16, R16, R16, 0x1b ;  /* 0x0000001010107211 */ /* 0x000fe200078fdaff */
[C---:B------:R-:W-:Y:S02]  /*6160*/  FFMA.FTZ R150, R126.reuse, R161, -R150 ;  /* 0x000000a17e967223 */ /* 0x040fe40000010896 */
[----:B------:R-:W-:Y:S02]  /*6170*/  FFMA.FTZ R124, R126, R163, R124 ;  /* 0x000000a37e7c7223 */ /* 0x000fe4000001007c */
[----:B------:R-:W-:Y:S02]  /*6180*/  FADD.FTZ R165, R177, R150 ;  /* 0x00000096b1a57221 */ /* 0x000fe40000010000 */
[----:B------:R-:W-:Y:S02]  /*6190*/  FADD.FTZ R171, -R171, R124 ;  /* 0x0000007cabab7221 */ /* 0x000fe40000010100 */
[----:B------:R-:W-:-:S02]  /*61a0*/  FFMA.FTZ R146, R145, R146, R17 ;  /* 0x0000009291927223 */ /* 0x000fc40000010011 */
[----:B------:R-:W-:Y:S02]  /*61b0*/  FMUL.FTZ R124, R104, -R165 ;  /* 0x800000a5687c7220 */ /* 0x000fe40000410000 */
[----:B------:R-:W-:Y:S02]  /*61c0*/  FMUL.FTZ R7, R184, R5 ;  /* 0x00000005b8077220 */ /* 0x000fe40000410000 */
[-C--:B------:R-:W-:Y:S02]  /*61d0*/  FMUL.FTZ R17, R104, -R171.reuse ;  /* 0x800000ab68117220 */ /* 0x080fe40000410000 */
[----:B------:R-:W-:Y:S02]  /*61e0*/  FMUL.FTZ R184, R184, R4 ;  /* 0x00000004b8b87220 */ /* 0x000fe40000410000 */
[----:B------:R-:W-:Y:S02]  /*61f0*/  FMUL.FTZ R150, R145, R80 ;  /* 0x0000005091967220 */ /* 0x000fe40000410000 */
[----:B------:R-:W-:-:S02]  /*6200*/  FFMA.FTZ R126, R106, R171, R124 ;  /* 0x000000ab6a7e7223 */ /* 0x000fc4000001007c */
[----:B------:R-:W-:Y:S02]  /*6210*/  FFMA.FTZ R4, R158, R4, -R7 ;  /* 0x000000049e047223 */ /* 0x000fe40000010807 */
[----:B------:R-:W-:Y:S02]  /*6220*/  FFMA.FTZ R124, R106, R165, -R17 ;  /* 0x000000a56a7c7223 */ /* 0x000fe40000010811 */
[----:B------:R-:W-:Y:S01]  /*6230*/  FFMA.FTZ R5, R158, R5, R184 ;  /* 0x000000059e057223 */ /* 0x000fe200000100b8 */
[----:B------:R-:W-:Y:S01]  /*6240*/  IADD3 R184, R39, 0x120, RZ ;  /* 0x0000012027b87810 */ /* 0x000fe20007ffe0ff */
[----:B0-----:R-:W-:Y:S02]  /*6250*/  FADD.FTZ R6, R170, R185 ;  /* 0x000000b9aa067221 */ /* 0x001fe40000010000 */
[----:B-1----:R-:W-:Y:S01]  /*6260*/  FADD.FTZ R7, R164, R187 ;  /* 0x000000bba4077221 */ /* 0x002fe20000010000 */
[----:B------:R-:W-:Y:S01]  /*6270*/  LEA.HI.SX32 R184, R184, R39, 0x1b ;  /* 0x00000027b8b87211 */ /* 0x000fe200078fdaff */
[----:B------:R-:W-:-:S02]  /*6280*/  FMUL.FTZ R169, R142, R80 ;  /* 0x000000508ea97220 */ /* 0x000fc40000410000 */
[----:B------:R-:W-:Y:S01]  /*6290*/  FFMA.FTZ R104, R147, -R150, R146 ;  /* 0x8000009693687223 */ /* 0x000fe20000010092 */
[----:B------:R0:W-:Y:S01]  /*62a0*/  @!P0 STS.128 [R97.X16+0x2e10], R4 ;  /* 0x002e100461008388 */ /* 0x0001e2000000cc00 */
[----:B------:R-:W-:Y:S02]  /*62b0*/  FADD.FTZ R179, -R179, R126 ;  /* 0x0000007eb3b37221 */ /* 0x000fe40000010100 */
[----:B------:R-:W-:Y:S02]  /*62c0*/  FMUL.FTZ R177, R140, R80 ;  /* 0x000000508cb17220 */ /* 0x000fe40000410000 */
[----:B------:R-:W-:Y:S02]  /*62d0*/  FADD.FTZ R173, R173, R124 ;  /* 0x0000007cadad7221 */ /* 0x000fe40000010000 */
[----:B------:R-:W-:Y:S02]  /*62e0*/  FFMA.FTZ R106, R143, -R150, R23 ;  /* 0x800000968f6a7223 */ /* 0x000fe40000010017 */
[----:B------:R-:W-:-:S02]  /*62f0*/  FMUL.FTZ R158, R104, R169 ;  /* 0x000000a9689e7220 */ /* 0x000fc40000410000 */
[-C--:B------:R-:W-:Y:S02]  /*6300*/  FMUL.FTZ R162, R104, R177.reuse ;  /* 0x000000b168a27220 */ /* 0x080fe40000410000 */
[CC--:B------:R-:W-:Y:S02]  /*6310*/  FMUL.FTZ R187, R145.reuse, R177.reuse ;  /* 0x000000b191bb7220 */ /* 0x0c0fe40000410000 */
[----:B------:R-:W-:Y:S02]  /*6320*/  FFMA.FTZ R158, R106, R177, -R158 ;  /* 0x000000b16a9e7223 */ /* 0x000fe4000001089e */
[C---:B0-----:R-:W-:Y:S01]  /*6330*/  FMUL.FTZ R4, R108.reuse, -R179 ;  /* 0x800000b36c047220 */ /* 0x041fe20000410000 */
[----:B------:R-:W-:Y:S01]  /*6340*/  STS [R16.X4+0x87c], R187 ;  /* 0x00087cbb10007388 */ /* 0x000fe20000004800 */
[----:B------:R-:W-:Y:S02]  /*6350*/  FMUL.FTZ R108, R108, -R173 ;  /* 0x800000ad6c6c7220 */ /* 0x000fe40000410000 */
[----:B------:R-:W-:-:S02]  /*6360*/  FMUL.FTZ R185, R145, R169 ;  /* 0x000000a991b97220 */ /* 0x000fc40000410000 */
[----:B------:R-:W-:Y:S02]  /*6370*/  FFMA.FTZ R162, R106, R169, R162 ;  /* 0x000000a96aa27223 */ /* 0x000fe400000100a2 */
[C---:B------:R-:W-:Y:S01]  /*6380*/  FFMA.FTZ R177, R110.reuse, R179, R108 ;  /* 0x000000b36eb17223 */ /* 0x040fe2000001006c */
[----:B------:R0:W-:Y:S01]  /*6390*/  STS [R16.X4+0x878], R185 ;  /* 0x000878b910007388 */ /* 0x0001e20000004800 */
[----:B------:R-:W-:Y:S02]  /*63a0*/  FFMA.FTZ R169, R110, R173, -R4 ;  /* 0x000000ad6ea97223 */ /* 0x000fe40000010804 */
[----:B------:R-:W-:Y:S02]  /*63b0*/  FADD.FTZ R177, -R148, R177 ;  /* 0x000000b194b17221 */ /* 0x000fe40000010100 */
[----:B------:R-:W-:Y:S01]  /*63c0*/  FADD.FTZ R169, R176, R169 ;  /* 0x000000a9b0a97221 */ /* 0x000fe20000010000 */
[----:B------:R-:W-:Y:S01]  /*63d0*/  IADD3 R176, R39, 0xa0, RZ ;  /* 0x000000a027b07810 */ /* 0x000fe20007ffe0ff */
[----:B------:R-:W-:-:S02]  /*63e0*/  FMUL.FTZ R5, R112, -R177 ;  /* 0x800000b170057220 */ /* 0x000fc40000410000 */
[----:B------:R-:W-:Y:S01]  /*63f0*/  FMUL.FTZ R112, R112, -R169 ;  /* 0x800000a970707220 */ /* 0x000fe20000410000 */
[----:B------:R-:W-:Y:S01]  /*6400*/  LEA.HI.SX32 R176, R176, R39, 0x1b ;  /* 0x00000027b0b07211 */ /* 0x000fe200078fdaff */
[----:B------:R-:W-:Y:S02]  /*6410*/  FMUL.FTZ R4, R135, R78 ;  /* 0x0000004e87047220 */ /* 0x000fe40000410000 */
[C---:B------:R-:W-:Y:S02]  /*6420*/  FFMA.FTZ R112, R114.reuse, R177, R112 ;  /* 0x000000b172707223 */ /* 0x040fe40000010070 */
[----:B------:R-:W-:Y:S02]  /*6430*/  FFMA.FTZ R6, R114, R169, -R5 ;  /* 0x000000a972067223 */ /* 0x000fe40000010805 */
[----:B------:R-:W-:Y:S02]  /*6440*/  FFMA.FTZ R108, R141, -R4, R22 ;  /* 0x800000048d6c7223 */ /* 0x000fe40000010016 */
[----:B------:R-:W-:-:S02]  /*6450*/  FMUL.FTZ R17, R163, R78 ;  /* 0x0000004ea3117220 */ /* 0x000fc40000410000 */
[----:B------:R-:W-:Y:S02]  /*6460*/  FADD.FTZ R175, -R175, R112 ;  /* 0x00000070afaf7221 */ /* 0x000fe40000010100 */
[----:B------:R-:W-:Y:S02]  /*6470*/  FFMA.FTZ R110, R139, -R4, R144 ;  /* 0x800000048b6e7223 */ /* 0x000fe40000010090 */
[----:B------:R-:W-:Y:S02]  /*6480*/  FADD.FTZ R181, R181, R6 ;  /* 0x00000006b5b57221 */ /* 0x000fe40000010000 */
        /* <DEDUP_REMOVED lines=8> */
[C---:B0-----:R-:W-:Y:S01]  /*6510*/  FFMA.FTZ R185, R118.reuse, R175, R116 ;  /* 0x000000af76b97223 */ /* 0x041fe20000010074 */
[----:B------:R0:W-:Y:S01]  /*6520*/  STS [R16.X4+0x870], R7 ;  /* 0x0008700710007388 */ /* 0x0001e20000004800 */
[----:B------:R-:W-:-:S02]  /*6530*/  FFMA.FTZ R6, R118, R181, -R6 ;  /* 0x000000b576067223 */ /* 0x000fc40000010806 */
[----:B------:R-:W-:Y:S02]  /*6540*/  FFMA.FTZ R112, R137, -R114, R159 ;  /* 0x8000007289707223 */ /* 0x000fe4000001009f */
[----:B------:R-:W-:Y:S01]  /*6550*/  FADD.FTZ R185, -R182, R185 ;  /* 0x000000b9b6b97221 */ /* 0x000fe20000010100 */
[----:B------:R-:W-:Y:S01]  /*6560*/  IADD3 R182, R39, 0x100, RZ ;  /* 0x0000010027b67810 */ /* 0x000fe20007ffe0ff */
[----:B------:R-:W-:Y:S02]  /*6570*/  FADD.FTZ R183, R183, R6 ;  /* 0x00000006b7b77221 */ /* 0x000fe40000010000 */
[----:B------:R-:W-:Y:S01]  /*6580*/  FFMA.FTZ R5, R110, R17, -R124 ;  /* 0x000000116e057223 */ /* 0x000fe2000001087c */
[----:B------:R-:W-:Y:S01]  /*6590*/  LEA.HI.SX32 R182, R182, R39, 0x1b ;  /* 0x00000027b6b67211 */ /* 0x000fe200078fdaff */
[----:B0-----:R-:W-:Y:S02]  /*65a0*/  FMUL.FTZ R7, R165, R76 ;  /* 0x0000004ca5077220 */ /* 0x001fe40000410000 */
[----:B------:R-:W-:-:S02]  /*65b0*/  FMUL.FTZ R187, R135, R17 ;  /* 0x0000001187bb7220 */ /* 0x000fc40000410000 */
[----:B------:R-:W-:Y:S02]  /*65c0*/  FMUL.FTZ R17, R171, R76 ;  /* 0x0000004cab117220 */ /* 0x000fe40000410000 */
[----:B------:R-:W-:Y:S01]  /*65d0*/  FFMA.FTZ R114, R133, -R114, R157 ;  /* 0x8000007285727223 */ /* 0x000fe2000001009d */
[----:B------:R0:W-:Y:S01]  /*65e0*/  STS [R16.X4+0x874], R187 ;  /* 0x000874bb10007388 */ /* 0x0001e20000004800 */
[----:B------:R-:W-:Y:S02]  /*65f0*/  FMUL.FTZ R118, R112, R7 ;  /* 0x0000000770767220 */ /* 0x000fe40000410000 */
[C---:B------:R-:W-:Y:S02]  /*6600*/  FMUL.FTZ R6, R120.reuse, -R185 ;  /* 0x800000b978067220 */ /* 0x040fe40000410000 */
[----:B------:R-:W-:Y:S02]  /*6610*/  FMUL.FTZ R120, R120, -R183 ;  /* 0x800000b778787220 */ /* 0x000fe40000410000 */
[----:B------:R-:W-:-:S02]  /*6620*/  FMUL.FTZ R116, R112, R17 ;  /* 0x0000001170747220 */ /* 0x000fc40000410000 */
[-C--:B------:R-:W-:Y:S02]  /*6630*/  FMUL.FTZ R189, R129, R17.reuse ;  /* 0x0000001181bd7220 */ /* 0x080fe40000410000 */
[----:B------:R-:W-:Y:S02]  /*6640*/  FFMA.FTZ R213, R114, R17, -R118 ;  /* 0x0000001172d57223 */ /* 0x000fe40000010876 */
[----:B------:R-:W-:Y:S01]  /*6650*/  FMUL.FTZ R126, R101, R74 ;  /* 0x0000004a657e7220 */ /* 0x000fe20000410000 */
[----:B------:R-:W-:Y:S01]  /*6660*/  STS [R16.X4+0x86c], R189 ;  /* 0x00086cbd10007388 */ /* 0x000fe20000004800 */
[----:B------:R-:W-:Y:S02]  /*6670*/  FFMA.FTZ R17, R122, R185, R120 ;  /* 0x000000b97a117223 */ /* 0x000fe40000010078 */
[-C--:B0-----:R-:W-:Y:S02]  /*6680*/  FMUL.FTZ R187, R129, R7.reuse ;  /* 0x0000000781bb7220 */ /* 0x081fe40000410000 */
[----:B------:R-:W-:-:S02]  /*6690*/  FFMA.FTZ R211, R114, R7, R116 ;  /* 0x0000000772d37223 */ /* 0x000fc40000010074 */
[----:B------:R-:W-:Y:S01]  /*66a0*/  FMUL.FTZ R120, R121, R66 ;  /* 0x0000004279787220 */ /* 0x000fe20000410000 */
[----:B------:R0:W-:Y:S01]  /*66b0*/  STS [R16.X4+0x868], R187 ;  /* 0x000868bb10007388 */ /* 0x0001e20000004800 */
[----:B------:R-:W-:Y:S02]  /*66c0*/  FFMA.FTZ R124, R127, -R126, R153 ;  /* 0x8000007e7f7c7223 */ /* 0x000fe40000010099 */
[----:B------:R-:W-:Y:S02]  /*66d0*/  FMUL.FTZ R191, R179, R74 ;  /* 0x0000004ab3bf7220 */ /* 0x000fe40000410000 */
[----:B------:R-:W-:Y:S02]  /*66e0*/  FFMA.FTZ R7, R122, R183, -R6 ;  /* 0x000000b77a077223 */ /* 0x000fe40000010806 */
[----:B------:R-:W-:Y:S02]  /*66f0*/  FADD.FTZ R160, -R160, R17 ;  /* 0x00000011a0a07221 */ /* 0x000fe40000010100 */
[----:B------:R-:W-:-:S02]  /*6700*/  FMUL.FTZ R122, R119, R68 ;  /* 0x00000044777a7220 */ /* 0x000fc40000410000 */
[----:B------:R-:W-:Y:S02]  /*6710*/  FFMA.FTZ R116, R125, -R120, R130 ;  /* 0x800000787d747223 */ /* 0x000fe40000010082 */
[----:B0-----:R-:W-:Y:S02]  /*6720*/  FMUL.FTZ R187, R173, R74 ;  /* 0x0000004aadbb7220 */ /* 0x001fe40000410000 */
[----:B------:R-:W-:Y:S02]  /*6730*/  FFMA.FTZ R126, R131, -R126, R155 ;  /* 0x8000007e837e7223 */ /* 0x000fe4000001009b */
[----:B------:R-:W-:Y:S02]  /*6740*/  FMUL.FTZ R6, R124, R191 ;  /* 0x000000bf7c067220 */ /* 0x000fe40000410000 */
[----:B------:R-:W-:Y:S02]  /*6750*/  FADD.FTZ R152, R152, R7 ;  /* 0x0000000798987221 */ /* 0x000fe40000010000 */
[----:B------:R-:W-:-:S02]  /*6760*/  FFMA.FTZ R120, R123, -R120, R128 ;  /* 0x800000787b787223 */ /* 0x000fc40000010080 */
[----:B------:R-:W-:Y:S02]  /*6770*/  FMUL.FTZ R17, R160, R66 ;  /* 0x00000042a0117220 */ /* 0x000fe40000410000 */
[-C--:B------:R-:W-:Y:S02]  /*6780*/  FFMA.FTZ R118, R115, -R122.reuse, R132 ;  /* 0x8000007a73767223 */ /* 0x080fe40000010084 */
[----:B------:R-:W-:Y:S02]  /*6790*/  FFMA.FTZ R207, R126, R187, R6 ;  /* 0x000000bb7ecf7223 */ /* 0x000fe40000010006 */
[----:B------:R-:W-:Y:S02]  /*67a0*/  FFMA.FTZ R122, R117, -R122, R134 ;  /* 0x8000007a757a7223 */ /* 0x000fe40000010086 */
[----:B------:R-:W-:Y:S02]  /*67b0*/  FMUL.FTZ R189, R185, R68 ;  /* 0x00000044b9bd7220 */ /* 0x000fe40000410000 */
[----:B------:R-:W-:-:S02]  /*67c0*/  FMUL.FTZ R7, R152, R66 ;  /* 0x0000004298077220 */ /* 0x000fc40000410000 */
[----:B------:R-:W-:Y:S02]  /*67d0*/  FMUL.FTZ R6, R120, R17 ;  /* 0x0000001178067220 */ /* 0x000fe40000410000 */
[-C--:B------:R-:W-:Y:S02]  /*67e0*/  FMUL.FTZ R150, R124, R187.reuse ;  /* 0x000000bb7c967220 */ /* 0x080fe40000410000 */
[----:B------:R-:W-:Y:S02]  /*67f0*/  FMUL.FTZ R193, R101, R187 ;  /* 0x000000bb65c17220 */ /* 0x000fe40000410000 */
[----:B------:R-:W-:Y:S02]  /*6800*/  FMUL.FTZ R187, R183, R68 ;  /* 0x00000044b7bb7220 */ /* 0x000fe40000410000 */
[----:B------:R-:W-:Y:S01]  /*6810*/  FMUL.FTZ R148, R122, R189 ;  /* 0x000000bd7a947220 */ /* 0x000fe20000410000 */
[----:B------:R0:W-:Y:S01]  /*6820*/  STS [R16.X4+0x860], R193 ;  /* 0x000860c110007388 */ /* 0x0001e20000004800 */
[----:B------:R-:W-:-:S02]  /*6830*/  FFMA.FTZ R6, R116, R7, R6 ;  /* 0x0000000774067223 */ /* 0x000fc40000010006 */
[----:B------:R-:W-:Y:S02]  /*6840*/  FMUL.FTZ R156, R107, R72 ;  /* 0x000000486b9c7220 */ /* 0x000fe40000410000 */
[-C--:B------:R-:W-:Y:S02]  /*6850*/  FFMA.FTZ R209, R126, R191.reuse, -R150 ;  /* 0x000000bf7ed17223 */ /* 0x080fe40000010896 */
[----:B------:R-:W-:Y:S02]  /*6860*/  FMUL.FTZ R195, R101, R191 ;  /* 0x000000bf65c37220 */ /* 0x000fe40000410000 */
[----:B------:R-:W-:Y:S02]  /*6870*/  FFMA.FTZ R191, R118, R187, R148 ;  /* 0x000000bb76bf7223 */ /* 0x000fe40000010094 */
[----:B------:R-:W-:Y:S01]  /*6880*/  FADD.FTZ R6, RZ, R6 ;  /* 0x00000006ff067221 */ /* 0x000fe20000010000 */
[----:B------:R1:W-:Y:S01]  /*6890*/  STS [R16.X4+0x864], R195 ;  /* 0x000864c310007388 */ /* 0x0003e20000004800 */
[----:B------:R-:W-:-:S02]  /*68a0*/  FFMA.FTZ R154, R103, -R156, R138 ;  /* 0x8000009c679a7223 */ /* 0x000fc4000001008a */
[----:B------:R-:W-:Y:S02]  /*68b0*/  FMUL.FTZ R197, R177, R72 ;  /* 0x00000048b1c57220 */ /* 0x000fe40000410000 */
[----:B------:R-:W-:Y:S02]  /*68c0*/  FADD.FTZ R170, R6, R191 ;  /* 0x000000bf06aa7221 */ /* 0x000fe40000010000 */
[----:B------:R-:W-:Y:S02]  /*68d0*/  FFMA.FTZ R156, R105, -R156, R136 ;  /* 0x8000009c699c7223 */ /* 0x000fe40000010088 */
[----:B------:R-:W-:Y:S02]  /*68e0*/  FMUL.FTZ R191, R169, R72 ;  /* 0x00000048a9bf7220 */ /* 0x000fe40000410000 */
[----:B------:R-:W-:Y:S02]  /*68f0*/  FMUL.FTZ R6, R154, R197 ;  /* 0x000000c59a067220 */ /* 0x000fe40000410000 */
[----:B------:R-:W-:-:S02]  /*6900*/  FMUL.FTZ R150, R111, R70 ;  /* 0x000000466f967220 */ /* 0x000fc40000410000 */
[-C--:B------:R-:W-:Y:S02]  /*6910*/  FMUL.FTZ R164, R154, R191.reuse ;  /* 0x000000bf9aa47220 */ /* 0x080fe40000410000 */
[----:B------:R-:W-:Y:S02]  /*6920*/  FFMA.FTZ R199, R156, R191, R6 ;  /* 0x000000bf9cc77223 */ /* 0x000fe40000010006 */
[----:B------:R-:W-:Y:S02]  /*6930*/  FMUL.FTZ R6, R120, R7 ;  /* 0x0000000778067220 */ /* 0x000fe40000410000 */
[-C--:B------:R-:W-:Y:S02]  /*6940*/  FFMA.FTZ R148, R109, -R150.reuse, R151 ;  /* 0x800000966d947223 */ /* 0x080fe40000010097 */
[----:B------:R-:W-:Y:S02]  /*6950*/  FFMA.FTZ R201, R156, R197, -R164 ;  /* 0x000000c59cc97223 */ /* 0x000fe400000108a4 */
[----:B------:R-:W-:-:S02]  /*6960*/  FFMA.FTZ R150, R113, -R150, R149 ;  /* 0x8000009671967223 */ /* 0x000fc40000010095 */
[----:B------:R-:W-:Y:S02]  /*6970*/  FMUL.FTZ R164, R122, R187 ;  /* 0x000000bb7aa47220 */ /* 0x000fe40000410000 */
[----:B------:R-:W-:Y:S02]  /*6980*/  FFMA.FTZ R6, R116, R17, -R6 ;  /* 0x0000001174067223 */ /* 0x000fe40000010806 */
[-C--:B0-----:R-:W-:Y:S02]  /*6990*/  FMUL.FTZ R193, R181, R70.reuse ;  /* 0x00000046b5c17220 */ /* 0x081fe40000410000 */
[----:B------:R-:W-:Y:S02]  /*69a0*/  FMUL.FTZ R203, R107, R191 ;  /* 0x000000bf6bcb7220 */ /* 0x000fe40000410000 */
[----:B-1----:R-:W-:Y:S02]  /*69b0*/  FMUL.FTZ R195, R175, R70 ;  /* 0x00000046afc37220 */ /* 0x002fe40000410000 */
[----:B------:R-:W-:Y:S01]  /*69c0*/  FFMA.FTZ R191, R118, R189, -R164 ;  /* 0x000000bd76bf7223 */ /* 0x000fe200000108a4 */
[----:B------:R-:W-:Y:S01]  /*69d0*/  STS [R16.X4+0x858], R203 ;  /* 0x000858cb10007388 */ /* 0x000fe20000004800 */
[----:B------:R-:W-:-:S02]  /*69e0*/  FADD.FTZ R6, RZ, R6 ;  /* 0x00000006ff067221 */ /* 0x000fc40000010000 */
[C---:B------:R-:W-:Y:S02]  /*69f0*/  FMUL.FTZ R172, R150.reuse, R193 ;  /* 0x000000c196ac7220 */ /* 0x040fe40000410000 */
[----:B------:R-:W-:Y:S02]  /*6a00*/  FMUL.FTZ R164, R150, R195 ;  /* 0x000000c396a47220 */ /* 0x000fe40000410000 */
[----:B------:R-:W-:Y:S02]  /*6a10*/  FMUL.FTZ R205, R107, R197 ;  /* 0x000000c56bcd7220 */ /* 0x000fe40000410000 */
[----:B------:R-:W-:Y:S02]  /*6a20*/  FADD.FTZ R6, R6, R191 ;  /* 0x000000bf06067221 */ /* 0x000fe40000010000 */
[C---:B------:R-:W-:Y:S01]  /*6a30*/  FFMA.FTZ R197, R148.reuse, R195, -R172 ;  /* 0x000000c394c57223 */ /* 0x040fe200000108ac */
[----:B------:R-:W-:Y:S01]  /*6a40*/  STS [R16.X4+0x85c], R205 ;  /* 0x00085ccd10007388 */ /* 0x000fe20000004800 */
[-C--:B------:R-:W-:Y:S01]  /*6a50*/  FFMA.FTZ R191, R148, R193.reuse, R164 ;  /* 0x000000c194bf7223 */ /* 0x080fe200000100a4 */
[C---:B------:R-:W-:Y:S01]  /*6a60*/  IADD3 R164, R39.reuse, 0x20, RZ ;  /* 0x0000002027a47810 */ /* 0x040fe20007ffe0ff */
[----:B------:R-:W-:Y:S01]  /*6a70*/  FADD.FTZ R6, R6, R197 ;  /* 0x000000c506067221 */ /* 0x000fe20000010000 */
[----:B------:R-:W-:Y:S01]  /*6a80*/  IADD3 R172, R39, 0x60, RZ ;  /* 0x0000006027ac7810 */ /* 0x000fe20007ffe0ff */
[C---:B------:R-:W-:Y:S01]  /*6a90*/  FMUL.FTZ R193, R111.reuse, R193 ;  /* 0x000000c16fc17220 */ /* 0x040fe20000410000 */
[----:B------:R-:W-:Y:S01]  /*6aa0*/  LEA.HI.SX32 R164, R164, R39, 0x1b ;  /* 0x00000027a4a47211 */ /* 0x000fe200078fdaff */
[----:B------:R-:W-:Y:S01]  /*6ab0*/  FMUL.FTZ R195, R111, R195 ;  /* 0x000000c36fc37220 */ /* 0x000fe20000410000 */
[----:B------:R-:W-:Y:S01]  /*6ac0*/  LEA.HI.SX32 R172, R172, R39, 0x1b ;  /* 0x00000027acac7211 */ /* 0x000fe200078fdaff */
[C---:B------:R-:W-:Y:S01]  /*6ad0*/  FMUL.FTZ R187, R119.reuse, R187 ;  /* 0x000000bb77bb7220 */ /* 0x040fe20000410000 */
[----:B------:R-:W-:Y:S01]  /*6ae0*/  STS [R16.X4+0x850], R193 ;  /* 0x000850c110007388 */ /* 0x000fe20000004800 */
[----:B------:R-:W-:-:S02]  /*6af0*/  FMUL.FTZ R189, R119, R189 ;  /* 0x000000bd77bd7220 */ /* 0x000fc40000410000 */
[C---:B------:R-:W-:Y:S01]  /*6b00*/  FMUL.FTZ R7, R121.reuse, R7 ;  /* 0x0000000779077220 */ /* 0x040fe20000410000 */
[----:B------:R-:W-:Y:S01]  /*6b10*/  STS [R16.X4+0x854], R195 ;  /* 0x000854c310007388 */ /* 0x000fe20000004800 */
[----:B------:R-:W-:Y:S02]  /*6b20*/  FMUL.FTZ R17, R121, R17 ;  /* 0x0000001179117220 */ /* 0x000fe40000410000 */
[----:B------:R-:W-:Y:S01]  /*6b30*/  FADD.FTZ R170, R170, R191 ;  /* 0x000000bfaaaa7221 */ /* 0x000fe20000010000 */
[----:B------:R-:W-:Y:S01]  /*6b40*/  STS [R16.X4+0x848], R187 ;  /* 0x000848bb10007388 */ /* 0x000fe20000004800 */
[----:B------:R-:W-:Y:S01]  /*6b50*/  FADD.FTZ R6, R6, R201 ;  /* 0x000000c906067221 */ /* 0x000fe20000010000 */
[----:B------:R-:W-:Y:S01]  /*6b60*/  LEA.HI.SX32 R191, R194, R39, 0x1b ;  /* 0x00000027c2bf7211 */ /* 0x000fe200078fdaff */
[----:B------:R-:W-:Y:S01]  /*6b70*/  FADD.FTZ R170, R170, R199 ;  /* 0x000000c7aaaa7221 */ /* 0x000fe20000010000 */
[----:B------:R-:W-:Y:S01]  /*6b80*/  STS [R16.X4+0x84c], R189 ;  /* 0x00084cbd10007388 */ /* 0x000fe20000004800 */
[----:B------:R-:W-:-:S02]  /*6b90*/  FADD.FTZ R6, R6, R209 ;  /* 0x000000d106067221 */ /* 0x000fc40000010000 */
[----:B------:R-:W-:Y:S01]  /*6ba0*/  FADD.FTZ R170, R170, R207 ;  /* 0x000000cfaaaa7221 */ /* 0x000fe20000010000 */
[----:B------:R0:W-:Y:S01]  /*6bb0*/  STS [R16.X4+0x840], R7 ;  /* 0x0008400710007388 */ /* 0x0001e20000004800 */
[----:B------:R-:W-:Y:S02]  /*6bc0*/  FADD.FTZ R6, R6, R213 ;  /* 0x000000d506067221 */ /* 0x000fe40000010000 */
        /* <DEDUP_REMOVED lines=8> */
[----:B------:R-:W-:Y:S01]  /*6c50*/  FFMA.FTZ R5, -R89, R128, -RZ ;  /* 0x0000008059057223 */ /* 0x000fe200000109ff */
[----:B------:R-:W-:Y:S01]  /*6c60*/  IADD3 R6, R39, 0x1a0, RZ ;  /* 0x000001a027067810 */ /* 0x000fe20007ffe0ff */
[----:B0-----:R-:W-:Y:S01]  /*6c70*/  FFMA.FTZ R7, -R91, R134, -RZ ;  /* 0x000000865b077223 */ /* 0x001fe200000109ff */
[-C--:B------:R-:W-:Y:S01]  /*6c80*/  LEA R128, R55, -R39.reuse, 0x1 ;  /* 0x8000002737807211 */ /* 0x080fe200078e08ff */
[----:B-1----:R-:W-:Y:S01]  /*6c90*/  FMUL.FTZ R17, R89, R130 ;  /* 0x0000008259117220 */ /* 0x002fe20000410000 */
[----:B------:R-:W-:Y:S01]  /*6ca0*/  LEA.HI.SX32 R170, R170, R39, 0x1b ;  /* 0x00000027aaaa7211 */ /* 0x000fe200078fdaff */
[----:B------:R-:W-:Y:S01]  /*6cb0*/  FFMA.FTZ R149, -R92, R149, -RZ ;  /* 0x000000955c957223 */ /* 0x000fe200000109ff */
[-C--:B------:R-:W-:Y:S01]  /*6cc0*/  LEA.HI.SX32 R187, R4, R39.reuse, 0x1b ;  /* 0x0000002704bb7211 */ /* 0x080fe200078fdaff */
[----:B------:R-:W-:Y:S01]  /*6cd0*/  FADD.FTZ R162, R211, R162 ;  /* 0x000000a2d3a27221 */ /* 0x000fe20000010000 */
[----:B------:R-:W-:Y:S01]  /*6ce0*/  LEA.HI.SX32 R189, R6, R39, 0x1b ;  /* 0x0000002706bd7211 */ /* 0x000fe200078fdaff */
[----:B------:R-:W-:Y:S01]  /*6cf0*/  FMUL.FTZ R225, R91, R132 ;  /* 0x000000845be17220 */ /* 0x000fe20000410000 */
[----:B------:R-:W-:Y:S01]  /*6d00*/  ISETP.GE.AND P1, PT, R128, 0x1, PT ;  /* 0x000000018000780c */ /* 0x000fe20003f26270 */
[----:B------:R-:W-:Y:S01]  /*6d10*/  FMUL.FTZ R151, R92, R151 ;  /* 0x000000975c977220 */ /* 0x000fe20000410000 */
[----:B------:R-:W-:Y:S01]  /*6d20*/  ISETP.GE.AND P0, PT, R128, 0x21, PT ;  /* 0x000000218000780c */ /* 0x000fe20003f06270 */
[----:B------:R-:W-:-:S02]  /*6d30*/  FMUL.FTZ R227, R93, R136 ;  /* 0x000000885de37220 */ /* 0x000fc40000410000 */
[C---:B------:R-:W-:Y:S02]  /*6d40*/  FMUL.FTZ R155, R94.reuse, R155 ;  /* 0x0000009b5e9b7220 */ /* 0x040fe40000410000 */
[----:B------:R-:W-:Y:S02]  /*6d50*/  FFMA.FTZ R153, -R94, R153, -RZ ;  /* 0x000000995e997223 */ /* 0x000fe400000109ff */
[C---:B------:R-:W-:Y:S01]  /*6d60*/  FMUL.FTZ R157, R100.reuse, R157 ;  /* 0x0000009d649d7220 */ /* 0x040fe20000410000 */
[----:B------:R-:W0:Y:S01]  /*6d70*/  LDS R223, [R192.X4+0x840] ;  /* 0x00084000c0df7984 */ /* 0x000e220000004800 */
[----:B------:R-:W-:Y:S02]  /*6d80*/  FFMA.FTZ R159, -R100, R159, -RZ ;  /* 0x0000009f649f7223 */ /* 0x000fe400000109ff */
[----:B------:R-:W-:Y:S01]  /*6d90*/  FMUL.FTZ R23, R98, R23 ;  /* 0x0000001762177220 */ /* 0x000fe20000410000 */
        /* <DEDUP_REMOVED lines=24> */
[----:B-----5:R-:W-:-:S03]  /*6f20*/  FMUL.FTZ R149, R99, R144 ;  /* 0x0000009063957220 */ /* 0x020fc60000410000 */
        /* <DEDUP_REMOVED lines=17> */
[C---:B------:R-:W-:Y:S01]  /*7040*/  IMAD R7, R37.reuse, c[0x0][0x2a4], R4 ;  /* 0x0000a90025077a24 */ /* 0x040fe200078e0204 */
[----:B------:R-:W-:Y:S01]  /*7050*/  ULDC.64 UR8, c[0x0][0x2b8] ;  /* 0x0000ae0000087ab9 */ /* 0x000fe20000000a00 */
[----:B------:R-:W-:Y:S01]  /*7060*/  IMAD.WIDE.U32 R16, R37, c[0x0][0x2a0], RZ ;  /* 0x0000a80025107a25 */ /* 0x000fe200078e00ff */
[----:B------:R-:W-:Y:S01]  /*7070*/  USHF.R.U32.HI UR6, URZ, 0x1, UR7 ;  /* 0x000000013f067899 */ /* 0x000fe20008011607 */
[----:B------:R-:W-:Y:S01]  /*7080*/  LEA R22, R167, 0xfffffe00, 0x9 ;  /* 0xfffffe00a7167811 */ /* 0x000fe200078e48ff */
[----:B------:R-:W-:Y:S01]  /*7090*/  USHF.R.U32.HI UR7, URZ, 0x1, UR9 ;  /* 0x000000013f077899 */ /* 0x000fe20008011609 */
[----:B------:R-:W-:Y:S01]  /*70a0*/  IMAD.WIDE.U32 R4, R37, c[0x0][0x2c0], RZ ;  /* 0x0000b00025047a25 */ /* 0x000fe200078e00ff */
[----:B------:R-:W-:Y:S01]  /*70b0*/  IADD3 R17, R17, R7, RZ ;  /* 0x0000000711117210 */ /* 0x000fe20007ffe0ff */
[----:B------:R-:W-:-:S02]  /*70c0*/  USHF.R.U64 UR4, UR8, 0x1, UR9 ;  /* 0x0000000108047899 */ /* 0x000fc40008001209 */
[----:B------:R-:W-:Y:S01]  /*70d0*/  IMAD R23, R37, c[0x0][0x2c4], R6 ;  /* 0x0000b10025177a24 */ /* 0x000fe200078e0206 */
[C---:B------:R-:W-:Y:S01]  /*70e0*/  IADD3 R6, P1, R22.reuse, R39, RZ ;  /* 0x0000002716067210 */ /* 0x040fe20007f3e0ff */
[C---:B------:R-:W-:Y:S02]  /*70f0*/  IMAD R151, R35.reuse, UR7, RZ ;  /* 0x0000000723977c24 */ /* 0x040fe4000f8e02ff */
[----:B------:R-:W-:Y:S01]  /*7100*/  IMAD.WIDE.U32 R16, R35, UR5, R16 ;  /* 0x0000000523107c25 */ /* 0x000fe2000f8e0010 */
[----:B------:R-:W-:Y:S02]  /*7110*/  IADD3 R5, R5, R23, RZ ;  /* 0x0000001705057210 */ /* 0x000fe40007ffe0ff */
[----:B------:R-:W-:Y:S01]  /*7120*/  LEA.HI.X.SX32 R7, R22, RZ, 0x1, P1 ;  /* 0x000000ff16077211 */ /* 0x000fe200008f0eff */
[----:B------:R-:W-:Y:S02]  /*7130*/  IMAD R23, R35, UR6, RZ ;  /* 0x0000000623177c24 */ /* 0x000fe4000f8e02ff */
[----:B------:R-:W-:-:S02]  /*7140*/  IMAD R151, R34, UR4, R151 ;  /* 0x0000000422977c24 */ /* 0x000fc4000f8e0297 */
[----:B------:R-:W-:Y:S02]  /*7150*/  IMAD R153, R34, UR5, R23 ;  /* 0x0000000522997c24 */ /* 0x000fe4000f8e0217 */
[----:B------:R-:W-:-:S03]  /*7160*/  IMAD.WIDE.U32 R22, R35, UR4, R4 ;  /* 0x0000000423167c25 */ /* 0x000fc6000f8e0004 */
[----:B------:R-:W-:Y:S01]  /*7170*/  IADD3 R153, R17, R153, RZ ;  /* 0x0000009911997210 */ /* 0x000fe20007ffe0ff */
[C---:B------:R-:W-:Y:S01]  /*7180*/  IMAD R130, R102.reuse, c[0x0][0x2b0], RZ ;  /* 0x0000ac0066827a24 */ /* 0x040fe200078e02ff */
[----:B------:R-:W-:Y:S01]  /*7190*/  IADD3 R17, R23, R151, RZ ;  /* 0x0000009717117210 */ /* 0x000fe20007ffe0ff */
[----:B------:R-:W-:Y:S01]  /*71a0*/  IMAD R102, R102, c[0x0][0x2d0], RZ ;  /* 0x0000b40066667a24 */ /* 0x000fe200078e02ff */
[----:B------:R-:W-:Y:S01]  /*71b0*/  LEA R151, P1, R16, c[0x0][0x318], 0x3 ;  /* 0x0000c60010977a11 */ /* 0x000fe200078218ff */
[C---:B------:R-:W-:Y:S01]  /*71c0*/  IMAD R155, R97.reuse, c[0x0][0x2b4], R130 ;  /* 0x0000ad00619b7a24 */ /* 0x040fe200078e0282 */
[----:B------:R-:W-:Y:S01]  /*71d0*/  LEA R23, P2, R22, c[0x0][0x320], 0x3 ;  /* 0x0000c80016177a11 */ /* 0x000fe200078418ff */
[----:B------:R-:W-:Y:S01]  /*71e0*/  IMAD.WIDE.U32 R4, R97, c[0x0][0x2b0], R6 ;  /* 0x0000ac0061047a25 */ /* 0x000fe200078e0006 */
[----:B------:R-:W-:-:S03]  /*71f0*/  LEA.HI.X R130, R16, c[0x0][0x31c], R153, 0x3, P1 ;  /* 0x0000c70010827a11 */ /* 0x000fc600008f1c99 */
[C---:B------:R-:W-:Y:S01]  /*7200*/  IMAD R157, R97.reuse, c[0x0][0x2d4], R102 ;  /* 0x0000b500619d7a24 */ /* 0x040fe200078e0266 */
[----:B------:R-:W-:Y:S01]  /*7210*/  LEA.HI.X R102, R22, c[0x0][0x324], R17, 0x3, P2 ;  /* 0x0000c90016667a11 */ /* 0x000fe200010f1c11 */
[----:B------:R-:W-:Y:S01]  /*7220*/  IMAD.WIDE.U32 R6, R97, c[0x0][0x2d0], R6 ;  /* 0x0000b40061067a25 */ /* 0x000fe200078e0006 */
[----:B------:R-:W-:Y:S02]  /*7230*/  IADD3 R17, R5, R155, RZ ;  /* 0x0000009b05117210 */ /* 0x000fe40007ffe0ff */
[----:B------:R-:W-:Y:S02]  /*7240*/  LEA R16, P1, R4, R151, 0x2 ;  /* 0x0000009704107211 */ /* 0x000fe400078210ff */
[----:B------:R-:W-:Y:S02]  /*7250*/  IADD3 R5, R7, R157, RZ ;  /* 0x0000009d07057210 */ /* 0x000fe40007ffe0ff */
[----:B------:R-:W-:Y:S02]  /*7260*/  LEA R22, P2, R6, R23, 0x2 ;  /* 0x0000001706167211 */ /* 0x000fe400078410ff */
[----:B------:R-:W-:-:S02]  /*7270*/  LEA.HI.X R17, R4, R130, R17, 0x2, P1 ;  /* 0x0000008204117211 */ /* 0x000fc400008f1411 */
[----:B------:R-:W-:-:S03]  /*7280*/  LEA.HI.X R23, R6, R102, R5, 0x2, P2 ;  /* 0x0000006606177211 */ /* 0x000fc600010f1405 */
[----:B------:R1:W-:Y:S04]  /*7290*/  RED.E.ADD.F32.FTZ.RN.STRONG.GPU [R16.64], R223 ;  /* 0x000000df1000798e */ /* 0x0003e8000c10e78a */
[----:B0-----:R1:W-:Y:S02]  /*72a0*/  RED.E.ADD.F32.FTZ.RN.STRONG.GPU [R22.64], R149 ;  /* 0x000000951600798e */ /* 0x0013e4000c10e78a */
.L_x_11957:
[----:B01-34-:R-:W-:Y:S05]  /*72b0*/  BSYNC B0 ;  /* 0x0000000000007941 */ /* 0x01bfea0003800000 */
.L_x_11956:
[----:B------:R0:W1:Y:S01]  /*72c0*/  LDS R5, [R164.X4+0x1100] ;  /* 0x00110000a4057984 */ /* 0x0000620000004800 */
[----:B------:R-:W-:Y:S01]  /*72d0*/  BSSY B0, `(.L_x_11958) ;  /* 0x0000004000007945 */ /* 0x000fe20003800000 */
[----:B------:R-:W-:Y:S05]  /*72e0*/  @!P0 BRA `(.L_x_11959) ;  /* 0x0000002000008947 */ /* 0x000fea0003800000 */
[----:B------:R2:W-:Y:S04]  /*72f0*/  RED.E.ADD.F32.FTZ.RN.STRONG.GPU [R18.64+-0x780], R221 ;  /* 0xfff880dd1200798e */ /* 0x0005e8000c10e78a */
[----:B-1----:R2:W-:Y:S02]  /*7300*/  RED.E.ADD.F32.FTZ.RN.STRONG.GPU [R20.64+-0x780], R5 ;  /* 0xfff880051400798e */ /* 0x0025e4000c10e78a */
.L_x_11959:
[----:B------:R-:W-:Y:S05]  /*7310*/  BSYNC B0 ;  /* 0x0000000000007941 */ /* 0x000fea0003800000 */
.L_x_11958:
        /* <DEDUP_REMOVED lines=12> */
.L_x_11961:
[----:B-1----:R-:W-:Y:S05]  /*73e0*/  BSYNC B0 ;  /* 0x0000000000007941 */ /* 0x002fea0003800000 */
.L_x_11960:
[----:B--2---:R1:W2:Y:S01]  /*73f0*/  LDS R5, [R172.X4+0x1200] ;  /* 0x00120000ac057984 */ /* 0x0042a20000004800 */
[----:B------:R-:W-:Y:S01]  /*7400*/  BSSY B0, `(.L_x_11962) ;  /* 0x0000004000007945 */ /* 0x000fe20003800000 */
[----:B------:R-:W-:Y:S05]  /*7410*/  @!P0 BRA `(.L_x_11963) ;  /* 0x0000002000008947 */ /* 0x000fea0003800000 */
[----:B------:R3:W-:Y:S04]  /*7420*/  RED.E.ADD.F32.FTZ.RN.STRONG.GPU [R18.64+-0x680], R217 ;  /* 0xfff980d91200798e */ /* 0x0007e8000c10e78a */
[----:B--2---:R3:W-:Y:S02]  /*7430*/  RED.E.ADD.F32.FTZ.RN.STRONG.GPU [R20.64+-0x680], R5 ;  /* 0xfff980051400798e */ /* 0x0047e4000c10e78a */
.L_x_11963:
[----:B------:R-:W-:Y:S05]  /*7440*/  BSYNC B0 ;  /* 0x0000000000007941 */ /* 0x000fea0003800000 */
.L_x_11962:
[----:B--23--:R2:W3:Y:S01]  /*7450*/  LDS R5, [R174.X4+0x1280] ;  /* 0x00128000ae057984 */ /* 0x00c4e20000004800 */
[----:B------:R-:W-:Y:S01]  /*7460*/  BSSY B0, `(.L_x_11964) ;  /* 0x0000004000007945 */ /* 0x000fe20003800000 */
[----:B------:R-:W-:Y:S05]  /*7470*/  @!P1 BRA `(.L_x_11965) ;  /* 0x0000002000009947 */ /* 0x000fea0003800000 */
[----:B------:R4:W-:Y:S04]  /*7480*/  RED.E.ADD.F32.FTZ.RN.STRONG.GPU [R18.64+-0x600], R215 ;  /* 0xfffa00d71200798e */ /* 0x0009e8000c10e78a */
[----:B---3--:R4:W-:Y:S02]  /*7490*/  RED.E.ADD.F32.FTZ.RN.STRONG.GPU [R20.64+-0x600], R5 ;  /* 0xfffa00051400798e */ /* 0x0089e4000c10e78a */
.L_x_11965:
[----:B------:R-:W-:Y:S05]  /*74a0*/  BSYNC B0 ;  /* 0x0000000000007941 */ /* 0x000fea0003800000 */
.L_x_11964:
[----:B---34-:R3:W4:Y:S01]  /*74b0*/  LDS R5, [R176.X4+0x1300] ;  /* 0x00130000b0057984 */ /* 0x0187220000004800 */
[----:B------:R-:W-:Y:S01]  /*74c0*/  BSSY B0, `(.L_x_11966) ;  /* 0x0000004000007945 */ /* 0x000fe20003800000 */
[----:B------:R-:W-:Y:S05]  /*74d0*/  @!P2 BRA `(.L_x_11967) ;  /* 0x000000200000a947 */ /* 0x000fea0003800000 */
[----:B------:R0:W-:Y:S04]  /*74e0*/  RED.E.ADD.F32.FTZ.RN.STRONG.GPU [R18.64+-0x580], R213 ;  /* 0xfffa80d51200798e */ /* 0x0001e8000c10e78a */
[----:B----4-:R0:W-:Y:S02]  /*74f0*/  RED.E.ADD.F32.FTZ.RN.STRONG.GPU [R20.64+-0x580], R5 ;  /* 0xfffa80051400798e */ /* 0x0101e4000c10e78a */
.L_x_11967:
[----:B------:R-:W-:Y:S05]  /*7500*/  BSYNC B0 ;  /* 0x0000000000007941 */ /* 0x000fea0003800000 */
.L_x_11966:
[----:B0---4-:R0:W4:Y:S01]  /*7510*/  LDS R5, [R178.X4+0x1380] ;  /* 0x00138000b2057984 */ /* 0x0111220000004800 */
[----:B------:R-:W-:Y:S01]  /*7520*/  BSSY B0, `(.L_x_11968) ;  /* 0x0000004000007945 */ /* 0x000fe20003800000 */
[----:B------:R-:W-:Y:S05]  /*7530*/  @!P3 BRA `(.L_x_11969) ;  /* 0x000000200000b947 */ /* 0x000fea0003800000 */
[----:B------:R0:W-:Y:S04]  /*7540*/  RED.E.ADD.F32.FTZ.RN.STRONG.GPU [R18.64+-0x500], R211 ;  /* 0xfffb00d31200798e */ /* 0x0001e8000c10e78a */
[----:B----4-:R0:W-:Y:S02]  /*7550*/  RED.E.ADD.F32.FTZ.RN.STRONG.GPU [R20.64+-0x500], R5 ;  /* 0xfffb00051400798e */ /* 0x0101e4000c10e78a */
.L_x_11969:
[----:B------:R-:W-:Y:S05]  /*7560*/  BSYNC B0 ;  /* 0x0000000000007941 */ /* 0x000fea0003800000 */
.L_x_11968:
[----:B0---4-:R0:W4:Y:S01]  /*7570*/  LDS R5, [R180.X4+0x1400] ;  /* 0x00140000b4057984 */ /* 0x0111220000004800 */
[----:B------:R-:W-:Y:S01]  /*7580*/  BSSY B0, `(.L_x_11970) ;  /* 0x0000004000007945 */ /* 0x000fe20003800000 */
[----:B------:R-:W-:Y:S05]  /*7590*/  @!P4 BRA `(.L_x_11971) ;  /* 0x000000200000c947 */ /* 0x000fea0003800000 */
[----:B------:R0:W-:Y:S04]  /*75a0*/  RED.E.ADD.F32.FTZ.RN.STRONG.GPU [R18.64+-0x480], R209 ;  /* 0xfffb80d11200798e */ /* 0x0001e8000c10e78a */
[----:B----4-:R0:W-:Y:S02]  /*75b0*/  RED.E.ADD.F32.FTZ.RN.STRONG.GPU [R20.64+-0x480], R5 ;  /* 0xfffb80051400798e */ /* 0x0101e4000c10e78a */
.L_x_11971:
[----:B------:R-:W-:Y:S05]  /*75c0*/  BSYNC B0 ;  /* 0x0000000000007941 */ /* 0x000fea0003800000 */
.L_x_11970:
[----:B0---4-:R0:W4:Y:S01]  /*75d0*/  LDS R5, [R182.X4+0x1480] ;  /* 0x00148000b6057984 */ /* 0x0111220000004800 */
[----:B------:R-:W-:Y:S01]  /*75e0*/  BSSY B0, `(.L_x_11972) ;  /* 0x0000004000007945 */ /* 0x000fe20003800000 */
[----:B------:R-:W-:Y:S05]  /*75f0*/  @!P5 BRA `(.L_x_11973) ;  /* 0x000000200000d947 */ /* 0x000fea0003800000 */
[----:B------:R0:W-:Y:S04]  /*7600*/  RED.E.ADD.F32.FTZ.RN.STRONG.GPU [R18.64+-0x400], R207 ;  /* 0xfffc00cf1200798e */ /* 0x0001e8000c10e78a */
[----:B----4-:R0:W-:Y:S02]  /*7610*/  RED.E.ADD.F32.FTZ.RN.STRONG.GPU [R20.64+-0x400], R5 ;  /* 0xfffc00051400798e */ /* 0x0101e4000c10e78a */
.L_x_11973:
[----:B------:R-:W-:Y:S05]  /*7620*/  BSYNC B0 ;  /* 0x0000000000007941 */ /* 0x000fea0003800000 */
.L_x_11972:
        /* <DEDUP_REMOVED lines=12> */
.L_x_11975:
[----:B0-----:R-:W-:Y:S05]  /*76f0*/  BSYNC B0 ;  /* 0x0000000000007941 */ /* 0x001fea0003800000 */
.L_x_11974:
[----:B----4-:R0:W4:Y:S01]  /*7700*/  LDS R5, [R186.X4+0x1580] ;  /* 0x00158000ba057984 */ /* 0x0101220000004800 */
[----:B------:R-:W-:Y:S01]  /*7710*/  BSSY B0, `(.L_x_11976) ;  /* 0x0000004000007945 */ /* 0x000fe20003800000 */
[----:B------:R-:W-:Y:S05]  /*7720*/  @!P0 BRA `(.L_x_11977) ;  /* 0x0000002000008947 */ /* 0x000fea0003800000 */
[----:B------:R0:W-:Y:S04]  /*7730*/  RED.E.ADD.F32.FTZ.RN.STRONG.GPU [R18.64+-0x300], R203 ;  /* 0xfffd00cb1200798e */ /* 0x0001e8000c10e78a */
[----:B----4-:R0:W-:Y:S02]  /*7740*/  RED.E.ADD.F32.FTZ.RN.STRONG.GPU [R20.64+-0x300], R5 ;  /* 0xfffd00051400798e */ /* 0x0101e4000c10e78a */
.L_x_11977:
[----:B------:R-:W-:Y:S05]  /*7750*/  BSYNC B0 ;  /* 0x0000000000007941 */ /* 0x000fea0003800000 */
.L_x_11976:
[----:B------:R-:W0:Y:S01]  /*7760*/  LDS R187, [R187.X4+0x1600] ;  /* 0x00160000bbbb7984 */ /* 0x000e220000004800 */
[----:B------:R-:W-:Y:S01]  /*7770*/  BSSY B0, `(.L_x_11978) ;  /* 0x0000004000007945 */ /* 0x000fe20003800000 */
[----:B------:R-:W-:Y:S05]  /*7780*/  @!P1 BRA `(.L_x_11979) ;  /* 0x0000002000009947 */ /* 0x000fea0003800000 */
[----:B------:R1:W-:Y:S04]  /*7790*/  RED.E.ADD.F32.FTZ.RN.STRONG.GPU [R18.64+-0x280], R201 ;  /* 0xfffd80c91200798e */ /* 0x0003e8000c10e78a */
[----:B0-----:R1:W-:Y:S02]  /*77a0*/  RED.E.ADD.F32.FTZ.RN.STRONG.GPU [R20.64+-0x280], R187 ;  /* 0xfffd80bb1400798e */ /* 0x0013e4000c10e78a */
.L_x_11979:
[----:B------:R-:W-:Y:S05]  /*77b0*/  BSYNC B0 ;  /* 0x0000000000007941 */ /* 0x000fea0003800000 */
.L_x_11978:
[----:B0---4-:R0:W4:Y:S01]  /*77c0*/  LDS R5, [R188.X4+0x1680] ;  /* 0x00168000bc057984 */ /* 0x0111220000004800 */
[----:B------:R-:W-:Y:S01]  /*77d0*/  BSSY B0, `(.L_x_11980) ;  /* 0x0000004000007945 */ /* 0x000fe20003800000 */
[----:B------:R-:W-:Y:S05]  /*77e0*/  @!P2 BRA `(.L_x_11981) ;  /* 0x000000200000a947 */ /* 0x000fea0003800000 */
[----:B------:R0:W-:Y:S04]  /*77f0*/  RED.E.ADD.F32.FTZ.RN.STRONG.GPU [R18.64+-0x200], R199 ;  /* 0xfffe00c71200798e */ /* 0x0001e8000c10e78a */
[----:B----4-:R0:W-:Y:S02]  /*7800*/  RED.E.ADD.F32.FTZ.RN.STRONG.GPU [R20.64+-0x200], R5 ;  /* 0xfffe00051400798e */ /* 0x0101e4000c10e78a */
.L_x_11981:
[----:B------:R-:W-:Y:S05]  /*7810*/  BSYNC B0 ;  /* 0x0000000000007941 */ /* 0x000fea0003800000 */
.L_x_11980:
[----:B------:R-:W0:Y:S01]  /*7820*/  LDS R189, [R189.X4+0x1700] ;  /* 0x00170000bdbd7984 */ /* 0x000e220000004800 */
[----:B------:R-:W-:Y:S01]  /*7830*/  BSSY B0, `(.L_x_11982) ;  /* 0x0000004000007945 */ /* 0x000fe20003800000 */
[----:B------:R-:W-:Y:S05]  /*7840*/  @!P3 BRA `(.L_x_11983) ;  /* 0x000000200000b947 */ /* 0x000fea0003800000 */
[----:B------:R1:W-:Y:S04]  /*7850*/  RED.E.ADD.F32.FTZ.RN.STRONG.GPU [R18.64+-0x180], R197 ;  /* 0xfffe80c51200798e */ /* 0x0003e8000c10e78a */
[----:B0-----:R1:W-:Y:S02]  /*7860*/  RED.E.ADD.F32.FTZ.RN.STRONG.GPU [R20.64+-0x180], R189 ;  /* 0xfffe80bd1400798e */ /* 0x0013e4000c10e78a */
.L_x_11983:
[----:B------:R-:W-:Y:S05]  /*7870*/  BSYNC B0 ;  /* 0x0000000000007941 */ /* 0x000fea0003800000 */
.L_x_11982:
[----:B0---4-:R0:W4:Y:S01]  /*7880*/  LDS R5, [R190.X4+0x1780] ;  /* 0x00178000be057984 */ /* 0x0111220000004800 */
[----:B------:R-:W-:Y:S01]  /*7890*/  BSSY B0, `(.L_x_11984) ;  /* 0x0000004000007945 */ /* 0x000fe20003800000 */
[----:B------:R-:W-:Y:S05]  /*78a0*/  @!P4 BRA `(.L_x_11985) ;  /* 0x000000200000c947 */ /* 0x000fea0003800000 */
[----:B------:R0:W-:Y:S04]  /*78b0*/  RED.E.ADD.F32.FTZ.RN.STRONG.GPU [R18.64+-0x100], R195 ;  /* 0xffff00c31200798e */ /* 0x0001e8000c10e78a */
[----:B----4-:R0:W-:Y:S02]  /*78c0*/  RED.E.ADD.F32.FTZ.RN.STRONG.GPU [R20.64+-0x100], R5 ;  /* 0xffff00051400798e */ /* 0x0101e4000c10e78a */
.L_x_11985:
[----:B------:R-:W-:Y:S05]  /*78d0*/  BSYNC B0 ;  /* 0x0000000000007941 */ /* 0x000fea0003800000 */
.L_x_11984:
[----:B------:R-:W0:Y:S01]  /*78e0*/  LDS R191, [R191.X4+0x1800] ;  /* 0x00180000bfbf7984 */ /* 0x000e220000004800 */
[----:B------:R-:W-:Y:S01]  /*78f0*/  BSSY B0, `(.L_x_11986) ;  /* 0x0000004000007945 */ /* 0x000fe20003800000 */
[----:B------:R-:W-:Y:S05]  /*7900*/  @!P5 BRA `(.L_x_11987) ;  /* 0x000000200000d947 */ /* 0x000fea0003800000 */
[----:B------:R1:W-:Y:S04]  /*7910*/  RED.E.ADD.F32.FTZ.RN.STRONG.GPU [R18.64+-0x80], R193 ;  /* 0xffff80c11200798e */ /* 0x0003e8000c10e78a */
[----:B0-----:R1:W-:Y:S02]  /*7920*/  RED.E.ADD.F32.FTZ.RN.STRONG.GPU [R20.64+-0x80], R191 ;  /* 0xffff80bf1400798e */ /* 0x0013e4000c10e78a */
.L_x_11987:
[----:B------:R-:W-:Y:S05]  /*7930*/  BSYNC B0 ;  /* 0x0000000000007941 */ /* 0x000fea0003800000 */
.L_x_11986:
[----:B------:R-:W5:Y:S01]  /*7940*/  SHFL.DOWN PT, R7, R158, 0x1, 0x1f ;  /* 0x08201f009e077f89 */ /* 0x000f6200000e0000 */
[C---:B------:R-:W-:Y:S01]  /*7950*/  ISETP.GT.AND P0, PT, R40.reuse, 0x1e, PT ;  /* 0x0000001e2800780c */ /* 0x040fe20003f04270 */
[----:B------:R-:W-:Y:S01]  /*7960*/  FMUL.FTZ R4, R141, R163 ;  /* 0x000000a38d047220 */ /* 0x000fe20000410000 */
[----:B------:R-:W-:Y:S01]  /*7970*/  ISETP.NE.AND P1, PT, R40, RZ, PT ;  /* 0x000000ff2800720c */ /* 0x000fe20003f25270 */
[----:B0---4-:R-:W0:Y:S01]  /*7980*/  SHFL.DOWN PT, R5, R162, 0x1, 0x1f ;  /* 0x08201f00a2057f89 */ /* 0x011e2200000e0000 */
[----:B------:R-:W-:Y:S01]  /*7990*/  FMUL.FTZ R6, R3, R165 ;  /* 0x000000a503067220 */ /* 0x000fe20000410000 */
[----:B------:R-:W-:Y:S01]  /*79a0*/  ISETP.NE.AND P2, PT, R39, RZ, PT ;  /* 0x000000ff2700720c */ /* 0x000fe20003f45270 */
[----:B------:R-:W-:Y:S01]  /*79b0*/  FFMA.FTZ R16, R139, R161, R4 ;  /* 0x000000a18b107223 */ /* 0x000fe20000010004 */
[----:B------:R-:W-:Y:S01]  /*79c0*/  BSSY B0, `(.L_x_11988) ;  /* 0x0000076000007945 */ /* 0x000fe20003800000 */
[----:B------:R-:W-:-:S02]  /*79d0*/  FMUL.FTZ R4, R137, R171 ;  /* 0x000000ab89047220 */ /* 0x000fc40000410000 */
[----:B------:R-:W-:Y:S02]  /*79e0*/  FFMA.FTZ R87, R16, R78, R87 ;  /* 0x0000004e10577223 */ /* 0x000fe40000010057 */
[----:B------:R-:W-:Y:S02]  /*79f0*/  FMUL.FTZ R123, R123, R160 ;  /* 0x000000a07b7b7220 */ /* 0x000fe40000410000 */
[----:B-----5:R-:W-:Y:S02]  /*7a00*/  @!P0 FADD.FTZ R158, R158, R7 ;  /* 0x000000079e9e8221 */ /* 0x020fe40000010000 */
[----:B0-----:R-:W-:-:S03]  /*7a10*/  @!P0 FADD.FTZ R162, R162, R5 ;  /* 0x00000005a2a28221 */ /* 0x001fc60000010000 */
[----:B------:R-:W0:Y:S01]  /*7a20*/  SHFL.DOWN PT, R7, R158, 0x2, 0x1f ;  /* 0x08401f009e077f89 */ /* 0x000e2200000e0000 */
[----:B------:R-:W-:-:S03]  /*7a30*/  ISETP.GT.AND P0, PT, R40, 0x1d, PT ;  /* 0x0000001d2800780c */ /* 0x000fc60003f04270 */
[----:B------:R-:W4:Y:S10]  /*7a40*/  SHFL.DOWN PT, R5, R162, 0x2, 0x1f ;  /* 0x08401f00a2057f89 */ /* 0x000f3400000e0000 */
[----:B0-----:R-:W-:-:S02]  /*7a50*/  @!P0 FADD.FTZ R158, R158, R7 ;  /* 0x000000079e9e8221 */ /* 0x001fc40000010000 */
[----:B----4-:R-:W-:-:S03]  /*7a60*/  @!P0 FADD.FTZ R162, R162, R5 ;  /* 0x00000005a2a28221 */ /* 0x010fc60000010000 */
[----:B-1----:R-:W0:Y:S01]  /*7a70*/  SHFL.DOWN PT, R19, R158, 0x4, 0x1f ;  /* 0x08801f009e137f89 */ /* 0x002e2200000e0000 */
[C---:B------:R-:W-:Y:S01]  /*7a80*/  FMUL.FTZ R5, R3.reuse, R142 ;  /* 0x0000008e03057220 */ /* 0x040fe20000410000 */
[----:B------:R-:W-:Y:S02]  /*7a90*/  ISETP.GT.AND P0, PT, R40, 0x1b, PT ;  /* 0x0000001b2800780c */ /* 0x000fe40003f04270 */
[----:B------:R-:W1:Y:S01]  /*7aa0*/  SHFL.DOWN PT, R17, R162, 0x4, 0x1f ;  /* 0x08801f00a2117f89 */ /* 0x000e6200000e0000 */
[-C--:B------:R-:W-:Y:S02]  /*7ab0*/  FFMA.FTZ R7, R2, R140.reuse, -R5 ;  /* 0x0000008c02077223 */ /* 0x080fe40000010805 */
[----:B------:R-:W-:Y:S02]  /*7ac0*/  FMUL.FTZ R5, R3, R140 ;  /* 0x0000008c03057220 */ /* 0x000fe40000410000 */
[----:B------:R-:W-:Y:S02]  /*7ad0*/  FMUL.FTZ R104, R104, R7 ;  /* 0x0000000768687220 */ /* 0x000fe40000410000 */
[----:B------:R-:W-:-:S02]  /*7ae0*/  FFMA.FTZ R7, R2, R142, R5 ;  /* 0x0000008e02077223 */ /* 0x000fc40000010005 */
[C---:B------:R-:W-:Y:S02]  /*7af0*/  FMUL.FTZ R5, R3.reuse, R161 ;  /* 0x000000a103057220 */ /* 0x040fe40000410000 */
[----:B------:R-:W-:Y:S02]  /*7b00*/  FFMA.FTZ R104, R106, R7, R104 ;  /* 0x000000076a687223 */ /* 0x000fe40000010068 */
[-C--:B------:R-:W-:Y:S02]  /*7b10*/  FFMA.FTZ R5, R2, R163.reuse, -R5 ;  /* 0x000000a302057223 */ /* 0x080fe40000010805 */
[----:B------:R-:W-:Y:S02]  /*7b20*/  FMUL.FTZ R163, R3, R163 ;  /* 0x000000a303a37220 */ /* 0x000fe40000410000 */
[----:B------:R-:W-:Y:S02]  /*7b30*/  FMUL.FTZ R5, R108, R5 ;  /* 0x000000056c057220 */ /* 0x000fe40000410000 */
[----:B------:R-:W-:-:S02]  /*7b40*/  FFMA.FTZ R163, R2, R161, R163 ;  /* 0x000000a102a37223 */ /* 0x000fc400000100a3 */
[----:B0-----:R-:W-:Y:S02]  /*7b50*/  @!P0 FADD.FTZ R158, R158, R19 ;  /* 0x000000139e9e8221 */ /* 0x001fe40000010000 */
[----:B------:R-:W-:Y:S02]  /*7b60*/  FFMA.FTZ R163, R110, R163, R5 ;  /* 0x000000a36ea37223 */ /* 0x000fe40000010005 */
[----:B-1----:R-:W-:Y:S01]  /*7b70*/  @!P0 FADD.FTZ R162, R162, R17 ;  /* 0x00000011a2a28221 */ /* 0x002fe20000010000 */
[----:B------:R-:W0:Y:S01]  /*7b80*/  SHFL.DOWN PT, R19, R158, 0x8, 0x1f ;  /* 0x09001f009e137f89 */ /* 0x000e2200000e0000 */
[----:B------:R-:W-:Y:S01]  /*7b90*/  FFMA.FTZ R163, R135, R16, R163 ;  /* 0x0000001087a37223 */ /* 0x000fe200000100a3 */
[----:B------:R-:W-:Y:S01]  /*7ba0*/  ISETP.GT.AND P0, PT, R40, 0x17, PT ;  /* 0x000000172800780c */ /* 0x000fe20003f04270 */
[----:B------:R-:W-:Y:S01]  /*7bb0*/  FMUL.FTZ R5, R3, R171 ;  /* 0x000000ab03057220 */ /* 0x000fe20000410000 */
[----:B------:R-:W1:Y:S01]  /*7bc0*/  SHFL.DOWN PT, R17, R162, 0x8, 0x1f ;  /* 0x09001f00a2117f89 */ /* 0x000e6200000e0000 */
[----:B------:R-:W-:-:S02]  /*7bd0*/  FFMA.FTZ R16, R133, R165, R4 ;  /* 0x000000a585107223 */ /* 0x000fc40000010004 */
[C---:B------:R-:W-:Y:S02]  /*7be0*/  FMUL.FTZ R4, R3.reuse, R173 ;  /* 0x000000ad03047220 */ /* 0x040fe40000410000 */
[C---:B------:R-:W-:Y:S02]  /*7bf0*/  FFMA.FTZ R165, R2.reuse, R165, R5 ;  /* 0x000000a502a57223 */ /* 0x040fe40000010005 */
[CC--:B------:R-:W-:Y:S02]  /*7c00*/  FFMA.FTZ R7, R2.reuse, R179.reuse, -R4 ;  /* 0x000000b302077223 */ /* 0x0c0fe40000010804 */
[----:B------:R-:W-:Y:S02]  /*7c10*/  FMUL.FTZ R5, R3, R179 ;  /* 0x000000b303057220 */ /* 0x000fe40000410000 */
[----:B------:R-:W-:Y:S02]  /*7c20*/  FFMA.FTZ R171, R2, R171, -R6 ;  /* 0x000000ab02ab7223 */ /* 0x000fe40000010806 */
[----:B------:R-:W-:-:S02]  /*7c30*/  FMUL.FTZ R7, R124, R7 ;  /* 0x000000077c077220 */ /* 0x000fc40000410000 */
[----:B------:R-:W-:Y:S02]  /*7c40*/  FFMA.FTZ R5, R2, R173, R5 ;  /* 0x000000ad02057223 */ /* 0x000fe40000010005 */
[----:B------:R-:W-:Y:S02]  /*7c50*/  FMUL.FTZ R171, R112, R171 ;  /* 0x000000ab70ab7220 */ /* 0x000fe40000410000 */
[----:B------:R-:W-:Y:S02]  /*7c60*/  FMUL.FTZ R4, R127, R179 ;  /* 0x000000b37f047220 */ /* 0x000fe40000410000 */
[----:B------:R-:W-:Y:S02]  /*7c70*/  FFMA.FTZ R7, R126, R5, R7 ;  /* 0x000000057e077223 */ /* 0x000fe40000010007 */
[----:B------:R-:W-:Y:S02]  /*7c80*/  FMUL.FTZ R5, R3, R169 ;  /* 0x000000a903057220 */ /* 0x000fe40000410000 */
[----:B------:R-:W-:-:S02]  /*7c90*/  FFMA.FTZ R165, R114, R165, R171 ;  /* 0x000000a572a57223 */ /* 0x000fc400000100ab */
[----:B------:R-:W-:Y:S02]  /*7ca0*/  FFMA.FTZ R6, R131, R173, R4 ;  /* 0x000000ad83067223 */ /* 0x000fe40000010004 */
[----:B0-----:R-:W-:Y:S02]  /*7cb0*/  @!P0 FADD.FTZ R158, R158, R19 ;  /* 0x000000139e9e8221 */ /* 0x001fe40000010000 */
[-C--:B------:R-:W-:Y:S02]  /*7cc0*/  FMUL.FTZ R4, R103, R177.reuse ;  /* 0x000000b167047220 */ /* 0x080fe40000410000 */
[-C--:B------:R-:W-:Y:S01]  /*7cd0*/  FFMA.FTZ R5, R2, R177.reuse, -R5 ;  /* 0x000000b102057223 */ /* 0x080fe20000010805 */
[----:B------:R-:W0:Y:S01]  /*7ce0*/  SHFL.DOWN PT, R19, R158, 0x10, 0x1f ;  /* 0x0a001f009e137f89 */ /* 0x000e2200000e0000 */
[----:B------:R-:W-:Y:S02]  /*7cf0*/  FFMA.FTZ R85, R16, R76, R85 ;  /* 0x0000004c10557223 */ /* 0x000fe40000010055 */
[----:B------:R-:W-:-:S02]  /*7d00*/  FMUL.FTZ R177, R3, R177 ;  /* 0x000000b103b17220 */ /* 0x000fc40000410000 */
[----:B------:R-:W-:Y:S02]  /*7d10*/  FFMA.FTZ R16, R129, R16, R165 ;  /* 0x0000001081107223 */ /* 0x000fe400000100a5 */
[----:B-1----:R-:W-:Y:S01]  /*7d20*/  @!P0 FADD.FTZ R162, R162, R17 ;  /* 0x00000011a2a28221 */ /* 0x002fe20000010000 */
[----:B------:R-:W-:Y:S01]  /*7d30*/  ISETP.GT.AND P0, PT, R40, 0xf, PT ;  /* 0x0000000f2800780c */ /* 0x000fe20003f04270 */
[----:B------:R-:W-:Y:S02]  /*7d40*/  FMUL.FTZ R5, R154, R5 ;  /* 0x000000059a057220 */ /* 0x000fe40000410000 */
[----:B------:R-:W-:Y:S01]  /*7d50*/  FFMA.FTZ R177, R2, R169, R177 ;  /* 0x000000a902b17223 */ /* 0x000fe200000100b1 */
[----:B------:R-:W1:Y:S01]  /*7d60*/  SHFL.DOWN PT, R17, R162, 0x10, 0x1f ;  /* 0x0a001f00a2117f89 */ /* 0x000e6200000e0000 */
[----:B------:R-:W-:Y:S02]  /*7d70*/  FFMA.FTZ R83, R6, R74, R83 ;  /* 0x0000004a06537223 */ /* 0x000fe40000010053 */
[----:B------:R-:W-:-:S02]  /*7d80*/  FFMA.FTZ R7, R101, R6, R7 ;  /* 0x0000000665077223 */ /* 0x000fc40000010007 */
[----:B------:R-:W-:Y:S02]  /*7d90*/  FADD.FTZ R67, R16, R67 ;  /* 0x0000004310437221 */ /* 0x000fe40000010000 */
[----:B------:R-:W-:Y:S02]  /*7da0*/  FFMA.FTZ R16, R105, R169, R4 ;  /* 0x000000a969107223 */ /* 0x000fe40000010004 */
[----:B------:R-:W-:Y:S02]  /*7db0*/  FMUL.FTZ R6, R3, R181 ;  /* 0x000000b503067220 */ /* 0x000fe40000410000 */
[----:B------:R-:W-:Y:S02]  /*7dc0*/  FMUL.FTZ R4, R113, R175 ;  /* 0x000000af71047220 */ /* 0x000fe40000410000 */
[----:B------:R-:W-:Y:S02]  /*7dd0*/  FFMA.FTZ R177, R156, R177, R5 ;  /* 0x000000b19cb17223 */ /* 0x000fe40000010005 */
[----:B------:R-:W-:-:S02]  /*7de0*/  FMUL.FTZ R5, R3, R175 ;  /* 0x000000af03057220 */ /* 0x000fc40000410000 */
[C---:B------:R-:W-:Y:S02]  /*7df0*/  FFMA.FTZ R175, R2.reuse, R175, -R6 ;  /* 0x000000af02af7223 */ /* 0x040fe40000010806 */
[----:B------:R-:W-:Y:S02]  /*7e00*/  FFMA.FTZ R6, R109, R181, R4 ;  /* 0x000000b56d067223 */ /* 0x000fe40000010004 */
[----:B------:R-:W-:Y:S02]  /*7e10*/  FMUL.FTZ R4, R3, R183 ;  /* 0x000000b703047220 */ /* 0x000fe40000410000 */
[C---:B------:R-:W-:Y:S02]  /*7e20*/  FFMA.FTZ R181, R2.reuse, R181, R5 ;  /* 0x000000b502b57223 */ /* 0x040fe40000010005 */
[-C--:B------:R-:W-:Y:S02]  /*7e30*/  FFMA.FTZ R5, R2, R185.reuse, -R4 ;  /* 0x000000b902057223 */ /* 0x080fe40000010804 */
[----:B------:R-:W-:-:S02]  /*7e40*/  FMUL.FTZ R4, R117, R185 ;  /* 0x000000b975047220 */ /* 0x000fc40000410000 */
[----:B------:R-:W-:Y:S02]  /*7e50*/  FMUL.FTZ R122, R122, R5 ;  /* 0x000000057a7a7220 */ /* 0x000fe40000410000 */
[C---:B------:R-:W-:Y:S02]  /*7e60*/  FMUL.FTZ R5, R3.reuse, R152 ;  /* 0x0000009803057220 */ /* 0x040fe40000410000 */
[C---:B------:R-:W-:Y:S02]  /*7e70*/  FMUL.FTZ R185, R3.reuse, R185 ;  /* 0x000000b903b97220 */ /* 0x040fe40000410000 */
[-C--:B------:R-:W-:Y:S02]  /*7e80*/  FMUL.FTZ R3, R3, R160.reuse ;  /* 0x000000a003037220 */ /* 0x080fe40000410000 */
[----:B------:R-:W-:Y:S02]  /*7e90*/  FFMA.FTZ R5, R2, R160, -R5 ;  /* 0x000000a002057223 */ /* 0x000fe40000010805 */
[----:B0-----:R-:W-:-:S02]  /*7ea0*/  @!P0 FADD.FTZ R158, R158, R19 ;  /* 0x000000139e9e8221 */ /* 0x001fc40000010000 */
[----:B------:R-:W-:Y:S02]  /*7eb0*/  FMUL.FTZ R140, R147, R140 ;  /* 0x0000008c938c7220 */ /* 0x000fe40000410000 */
[----:B------:R-:W-:Y:S02]  /*7ec0*/  FMUL.FTZ R175, R150, R175 ;  /* 0x000000af96af7220 */ /* 0x000fe40000410000 */
[C---:B------:R-:W-:Y:S02]  /*7ed0*/  FFMA.FTZ R185, R2.reuse, R183, R185 ;  /* 0x000000b702b97223 */ /* 0x040fe400000100b9 */
[----:B------:R-:W-:Y:S02]  /*7ee0*/  FFMA.FTZ R3, R2, R152, R3 ;  /* 0x0000009802037223 */ /* 0x000fe40000010003 */
[----:B------:R-:W-:Y:S02]  /*7ef0*/  FMUL.FTZ R5, R120, R5 ;  /* 0x0000000578057220 */ /* 0x000fe40000410000 */
[----:B------:R-:W-:Y:S01]  /*7f00*/  FADD.FTZ R82, R163, R82 ;  /* 0x00000052a3527221 */ /* 0x000fe20000010000 */
[----:B------:R-:W-:Y:S01]  /*7f10*/  MOV R163, R158 ;  /* 0x0000009e00a37202 */ /* 0x000fe20000000f00 */
[----:B-1----:R-:W-:-:S02]  /*7f20*/  @!P0 FADD.FTZ R162, R162, R17 ;  /* 0x00000011a2a28221 */ /* 0x002fc40000010000 */
[----:B------:R-:W-:Y:S02]  /*7f30*/  FFMA.FTZ R143, R143, R142, R140 ;  /* 0x0000008e8f8f7223 */ /* 0x000fe4000001008c */
[----:B------:R-:W-:Y:S01]  /*7f40*/  FFMA.FTZ R175, R148, R181, R175 ;  /* 0x000000b594af7223 */ /* 0x000fe200000100af */
[----:B------:R0:W-:Y:S01]  /*7f50*/  @!P1 STS.64 [0x18c8], R162 ;  /* 0x0018c8a2ff009388 */ /* 0x0001e20000000a00 */
        /* <DEDUP_REMOVED lines=24> */
[----:B------:R-:W0:Y:S02]  /*80e0*/  @P0 LDS.64 R2, [R4+0x3e10] ;  /* 0x003e100004020984 */ /* 0x000e240000000a00 */
[----:B0-----:R-:W-:Y:S02]  /*80f0*/  @P0 FADD.FTZ R163, R163, R3 ;  /* 0x00000003a3a30221 */ /* 0x001fe40000010000 */
[----:B------:R-:W-:-:S05]  /*8100*/  @P0 FADD.FTZ R162, R162, R2 ;  /* 0x00000002a2a20221 */ /* 0x000fca0000010000 */
[----:B------:R0:W-:Y:S02]  /*8110*/  STS.64 [R4+0x3e10], R162 ;  /* 0x003e10a204007388 */ /* 0x0001e40000000a00 */
.L_x_11989:
[----:B0-----:R-:W-:Y:S05]  /*8120*/  BSYNC B0 ;  /* 0x0000000000007941 */ /* 0x001fea0003800000 */
.L_x_11988:
[----:B------:R-:W-:Y:S02]  /*8130*/  IADD3 R97, R97, 0x1, RZ ;  /* 0x0000000161617810 */ /* 0x000fe40007ffe0ff */
[----:B------:R-:W-:Y:S02]  /*8140*/  IADD3 R96, P1, R96, 0x1, RZ ;  /* 0x0000000160607810 */ /* 0x000fe40007f3e0ff */
[----:B------:R-:W-:Y:S02]  /*8150*/  ISETP.GE.AND P0, PT, R97, c[0x0][0x16c], PT ;  /* 0x00005b0061007a0c */ /* 0x000fe40003f06270 */
[----:B------:R-:W-:-:S11]  /*8160*/  IADD3.X R95, RZ, R95, RZ, P1, !PT ;  /* 0x0000005fff5f7210 */ /* 0x000fd60000ffe4ff */
[----:B------:R-:W-:Y:S01]  /*8170*/  @P0 CALL.REL.NOINC `(.L_x_11943) ;  /* 0x0000001000000944 */ /* 0x000fe20003c00000 */
[----:B------:R-:W-:Y:S05]  /*8180*/  BRA `(.L_x_11990) ;  /* 0xffffa76000007947 */ /* 0x000fea000383ffff */
.L_x_11943:
        /* <DEDUP_REMOVED lines=13> */
[----:B------:R-:W4:Y:S01]  /*8260*/  @!P0 LDG.E.U16 R3, [R8.64] ;  /* 0x0000000a08038981 */ /* 0x000f22000c1e1500 */
[----:B------:R-:W-:-:S02]  /*8270*/  ISETP.GE.AND P0, PT, R20, R55, PT ;  /* 0x000000371400720c */ /* 0x000fc40003f06270 */
[-C--:B------:R-:W-:Y:S02]  /*8280*/  ISETP.GE.AND P3, PT, R60, R55.reuse, PT ;  /* 0x000000373c00720c */ /* 0x080fe40003f66270 */
[-C--:B------:R-:W-:Y:S02]  /*8290*/  ISETP.GE.AND P4, PT, R62, R55.reuse, PT ;  /* 0x000000373e00720c */ /* 0x080fe40003f86270 */
[-C--:B------:R-:W-:Y:S02]  /*82a0*/  ISETP.GE.AND P5, PT, R64, R55.reuse, PT ;  /* 0x000000374000720c */ /* 0x080fe40003fa6270 */
[----:B------:R-:W-:Y:S02]  /*82b0*/  ISETP.GE.AND P6, PT, R66, R55, PT ;  /* 0x000000374200720c */ /* 0x000fe40003fc6270 */
[----:B------:R-:W-:Y:S02]  /*82c0*/  PRMT R5, RZ, 0x7610, R5 ;  /* 0x00007610ff057816 */ /* 0x000fe40000000005 */
[----:B------:R-:W-:Y:S01]  /*82d0*/  PRMT R4, RZ, 0x7610, R4 ;  /* 0x00007610ff047816 */ /* 0x000fe20000000004 */
[----:B------:R-:W5:Y:S01]  /*82e0*/  @!P0 LDG.E.U16 R2, [R8.64+0x40] ;  /* 0x0000400a08028981 */ /* 0x000f62000c1e1500 */
[----:B------:R-:W-:-:S02]  /*82f0*/  PRMT R7, RZ, 0x7610, R7 ;  /* 0x00007610ff077816 */ /* 0x000fc40000000007 */
[----:B------:R-:W-:Y:S01]  /*8300*/  PRMT R6, RZ, 0x7610, R6 ;  /* 0x00007610ff067816 */ /* 0x000fe20000000006 */
[----:B--2---:R-:W2:Y:S01]  /*8310*/  @!P1 LDG.E.U16 R5, [R8.64+0x80] ;  /* 0x0000800a08059981 */ /* 0x004ea2000c1e1500 */
[----:B------:R-:W-:Y:S02]  /*8320*/  PRMT R17, RZ, 0x7610, R17 ;  /* 0x00007610ff117816 */ /* 0x000fe40000000011 */
[----:B------:R-:W-:Y:S01]  /*8330*/  PRMT R19, RZ, 0x7610, R19 ;  /* 0x00007610ff137816 */ /* 0x000fe20000000013 */
[----:B---3--:R-:W3:Y:S04]  /*8340*/  @!P2 LDG.E.U16 R4, [R8.64+0xc0] ;  /* 0x0000c00a0804a981 */ /* 0x008ee8000c1e1500 */
[----:B------:R-:W3:Y:S04]  /*8350*/  @!P3 LDG.E.U16 R7, [R8.64+0x100] ;  /* 0x0001000a0807b981 */ /* 0x000ee8000c1e1500 */
[----:B------:R-:W3:Y:S04]  /*8360*/  @!P4 LDG.E.U16 R6, [R8.64+0x140] ;  /* 0x0001400a0806c981 */ /* 0x000ee8000c1e1500 */
[----:B------:R-:W3:Y:S04]  /*8370*/  @!P5 LDG.E.U16 R17, [R8.64+0x180] ;  /* 0x0001800a0811d981 */ /* 0x000ee8000c1e1500 */
[----:B------:R-:W3:Y:S01]  /*8380*/  @!P6 LDG.E.U16 R19, [R8.64+0x1c0] ;  /* 0x0001c00a0813e981 */ /* 0x000ee2000c1e1500 */
[----:B------:R-:W-:-:S02]  /*8390*/  F2FP.PACK_AB R75, R77, R75 ;  /* 0x0000004b4d4b723e */ /* 0x000fc400000000ff */
[----:B------:R-:W-:Y:S02]  /*83a0*/  F2FP.PACK_AB R79, R81, R79 ;  /* 0x0000004f514f723e */ /* 0x000fe400000000ff */
[----:B------:R-:W-:Y:S02]  /*83b0*/  F2FP.PACK_AB R83, R85, R83 ;  /* 0x000000535553723e */ /* 0x000fe400000000ff */
[----:B------:R-:W-:-:S04]  /*83c0*/  F2FP.PACK_AB R87, R88, R87 ;  /* 0x000000575857723e */ /* 0x000fc800000000ff */
[----:B------:R-:W-:Y:S02]  /*83d0*/  PRMT R61, R87, 0x7632, R61 ;  /* 0x00007632573d7816 */ /* 0x000fe4000000003d */
[----:B------:R-:W-:-:S05]  /*83e0*/  IADD3 R81, R51, -c[0x0][0x174], RZ ;  /* 0x80005d0033517a10 */ /* 0x000fca0007ffe0ff */
[----:B------:R-:W-:Y:S01]  /*83f0*/  IMAD R81, R81, -0x100, RZ ;  /* 0xffffff0051517824 */ /* 0x000fe200078e02ff */
[----:B------:R-:W-:Y:S01]  /*8400*/  BSSY B0, `(.L_x_11991) ;  /* 0x000008b000007945 */ /* 0x000fe20003800000 */
[----:B----4-:R-:W-:Y:S04]  /*8410*/  STS.U16 [R56], R3 ;  /* 0x0000000338007388 */ /* 0x010fe80000000400 */
[----:B-----5:R-:W-:Y:S04]  /*8420*/  STS.U16 [R29+0x40], R2 ;  /* 0x000040021d007388 */ /* 0x020fe80000000400 */
[----:B--2---:R-:W-:Y:S04]  /*8430*/  STS.U16 [R28+0x80], R5 ;  /* 0x000080051c007388 */ /* 0x004fe80000000400 */
[----:B---3--:R-:W-:Y:S04]  /*8440*/  STS.U16 [R27+0xc0], R4 ;  /* 0x0000c0041b007388 */ /* 0x008fe80000000400 */
        /* <DEDUP_REMOVED lines=26> */
[----:B---3--:R-:W-:-:S04]  /*85f0*/  HADD2.F32 R16, -RZ, R2.H0_H0 ;  /* 0x20000002ff107230 */ /* 0x008fc80000004100 */
[----:B------:R-:W-:Y:S01]  /*8600*/  FSETP.GTU.FTZ.AND P1, PT, R17, 20, PT ;  /* 0x41a000001100780b */ /* 0x000fe20003f3c000 */
[----:B0-----:R-:W-:Y:S01]  /*8610*/  @!P0 FADD.FTZ R2, R8, 1 ;  /* 0x3f80000008028421 */ /* 0x001fe20000010000 */
[----:B----4-:R-:W-:-:S03]  /*8620*/  HADD2.F32 R8, -RZ, R5.H0_H0 ;  /* 0x20000005ff087230 */ /* 0x010fc60000004100 */
[----:B------:R-:W0:Y:S01]  /*8630*/  @!P0 MUFU.RCP R18, R2 ;  /* 0x0000000200128308 */ /* 0x000e220000001000 */
[----:B-----5:R-:W-:Y:S01]  /*8640*/  HADD2.F32 R4, -RZ, R4.H0_H0 ;  /* 0x20000004ff047230 */ /* 0x020fe20000004100 */
[--C-:B------:R-:W-:Y:S02]  /*8650*/  FADD.FTZ R8, R8, R33.reuse ;  /* 0x0000002108087221 */ /* 0x100fe40000010000 */
[----:B-1----:R-:W-:Y:S01]  /*8660*/  @!P5 FADD.FTZ R3, R9, 1 ;  /* 0x3f8000000903d421 */ /* 0x002fe20000010000 */
[----:B------:R-:W-:Y:S01]  /*8670*/  HADD2.F32 R6, -RZ, R6.H0_H0 ;  /* 0x20000006ff067230 */ /* 0x000fe20000004100 */
[--C-:B------:R-:W-:Y:S02]  /*8680*/  FADD.FTZ R19, R16, R33.reuse ;  /* 0x0000002110137221 */ /* 0x100fe40000010000 */
[----:B------:R-:W1:Y:S01]  /*8690*/  @!P5 MUFU.RCP R16, R3 ;  /* 0x000000030010d308 */ /* 0x000e620000001000 */
[----:B------:R-:W-:Y:S01]  /*86a0*/  FADD.FTZ R9, R4, R33 ;  /* 0x0000002104097221 */ /* 0x000fe20000010000 */
[----:B------:R-:W-:Y:S01]  /*86b0*/  FSETP.GTU.FTZ.AND P4, PT, R8, 20, PT ;  /* 0x41a000000800780b */ /* 0x000fe20003f9c000 */
[----:B------:R-:W-:-:S02]  /*86c0*/  @!P1 FMUL.FTZ R4, R17, -1.4426950216293334961 ;  /* 0xbfb8aa3b11049820 */ /* 0x000fc40000410000 */
[----:B------:R-:W-:Y:S01]  /*86d0*/  FADD.FTZ R17, R6, R33 ;  /* 0x0000002106117221 */ /* 0x000fe20000010000 */
[----:B------:R-:W-:Y:S01]  /*86e0*/  FSETP.GTU.FTZ.AND P2, PT, R19, 20, PT ;  /* 0x41a000001300780b */ /* 0x000fe20003f5c000 */
[----:B0-----:R-:W-:-:S03]  /*86f0*/  @!P0 FMUL.FTZ R73, R73, R18 ;  /* 0x0000001249498220 */ /* 0x001fc60000410000 */
[----:B------:R-:W-:Y:S02]  /*8700*/  FSETP.GTU.FTZ.AND P6, PT, R17, 20, PT ;  /* 0x41a000001100780b */ /* 0x000fe40003fdc000 */
[----:B------:R-:W-:Y:S02]  /*8710*/  ISETP.NE.AND P0, PT, R39, RZ, PT ;  /* 0x000000ff2700720c */ /* 0x000fe40003f05270 */
[----:B------:R-:W-:Y:S01]  /*8720*/  PRMT R18, R83, 0x7632, R18 ;  /* 0x0000763253127816 */ /* 0x000fe20000000012 */
[----:B------:R-:W-:Y:S01]  /*8730*/  @!P4 FMUL.FTZ R5, R8, -1.4426950216293334961 ;  /* 0xbfb8aa3b0805c820 */ /* 0x000fe20000410000 */
[----:B------:R-:W-:Y:S01]  /*8740*/  PRMT R8, R75, 0x7632, R8 ;  /* 0x000076324b087816 */ /* 0x000fe20000000008 */
[----:B-1----:R-:W-:Y:S01]  /*8750*/  @!P5 FMUL.FTZ R71, R71, R16 ;  /* 0x000000104747d220 */ /* 0x002fe20000410000 */
[----:B------:R-:W-:Y:S01]  /*8760*/  PRMT R16, R79, 0x7632, R16 ;  /* 0x000076324f107816 */ /* 0x000fe20000000010 */
[----:B------:R-:W-:Y:S01]  /*8770*/  HADD2.F32 R6, -RZ, R7.H0_H0 ;  /* 0x20000007ff067230 */ /* 0x000fe20000004100 */
[----:B------:R-:W-:Y:S01]  /*8780*/  FSETP.GTU.FTZ.AND P3, PT, R9, 20, PT ;  /* 0x41a000000900780b */ /* 0x000fe20003f7c000 */
[----:B------:R-:W-:Y:S01]  /*8790*/  STS.U16 [R57], R75 ;  /* 0x0000004b39007388 */ /* 0x000fe20000000400 */
[----:B------:R-:W-:-:S02]  /*87a0*/  @!P2 FMUL.FTZ R2, R19, -1.4426950216293334961 ;  /* 0xbfb8aa3b1302a820 */ /* 0x000fc40000410000 */
[----:B------:R-:W-:Y:S01]  /*87b0*/  @!P6 FMUL.FTZ R7, R17, -1.4426950216293334961 ;  /* 0xbfb8aa3b1107e820 */ /* 0x000fe20000410000 */
        /* <DEDUP_REMOVED lines=18> */
[----:B------:R-:W-:-:S02]  /*88e0*/  @!P3 FMUL.FTZ R3, R9, -1.4426950216293334961 ;  /* 0xbfb8aa3b0903b820 */ /* 0x000fc40000410000 */
[----:B------:R-:W-:-:S05]  /*88f0*/  FADD.FTZ R9, R6, R33 ;  /* 0x0000002106097221 */ /* 0x000fca0000010000 */
[C---:B------:R-:W-:Y:S01]  /*8900*/  FSETP.GTU.FTZ.AND P5, PT, R9.reuse, 20, PT ;  /* 0x41a000000900780b */ /* 0x040fe20003fbc000 */
[----:B------:R-:W2:Y:S08]  /*8910*/  @!P6 MUFU.EX2 R7, R7 ;  /* 0x000000070007e308 */ /* 0x000eb00000000800 */
[----:B------:R3:W-:Y:S01]  /*8920*/  @!P4 MUFU.EX2 R6, R5 ;  /* 0x000000050006c308 */ /* 0x0007e20000000800 */
[----:B------:R-:W4:Y:S03]  /*8930*/  LDS R77, [0x210] ;  /* 0x00021000ff4d7984 */ /* 0x000f260000000800 */
[----:B---3--:R-:W-:-:S04]  /*8940*/  @!P5 FMUL.FTZ R5, R9, -1.4426950216293334961 ;  /* 0xbfb8aa3b0905d820 */ /* 0x008fc80000410000 */
        /* <DEDUP_REMOVED lines=11> */
[----:B--2---:R-:W-:Y:S02]  /*8a00*/  @!P3 FADD.FTZ R5, R3, 1 ;  /* 0x3f8000000305b421 */ /* 0x004fe40000010000 */
[----:B---3--:R-:W-:-:S05]  /*8a10*/  IMAD R4, R34, c[0x0][0x2d8], RZ ;  /* 0x0000b60022047a24 */ /* 0x008fca00078e02ff */
[----:B-1----:R1:W2:Y:S01]  /*8a20*/  @!P2 MUFU.RCP R16, R2 ;  /* 0x000000020010a308 */ /* 0x0022a20000001000 */
[----:B------:R-:W-:-:S07]  /*8a30*/  IMAD R79, R35, c[0x0][0x2dc], R4 ;  /* 0x0000b700234f7a24 */ /* 0x000fce00078e0204 */
[----:B------:R-:W3:Y:S01]  /*8a40*/  @!P5 MUFU.RCP R8, R8 ;  /* 0x000000080008d308 */ /* 0x000ee20000001000 */
[----:B-1----:R-:W-:-:S05]  /*8a50*/  IMAD.WIDE.U32 R2, R35, c[0x0][0x2d8], RZ ;  /* 0x0000b60023027a25 */ /* 0x002fca00078e00ff */
[----:B------:R-:W-:Y:S02]  /*8a60*/  IADD3 R3, R3, R79, RZ ;  /* 0x0000004f03037210 */ /* 0x000fe40007ffe0ff */
[----:B------:R-:W1:Y:S01]  /*8a70*/  @!P4 MUFU.RCP R6, R6 ;  /* 0x000000060006c308 */ /* 0x000e620000001000 */
[----:B0-----:R-:W-:Y:S01]  /*8a80*/  @!P6 FMUL.FTZ R82, R82, R7 ;  /* 0x000000075252e220 */ /* 0x001fe20000410000 */
[----:B----4-:R-:W-:Y:S01]  /*8a90*/  ISETP.GE.AND P6, PT, R54, R77, PT ;  /* 0x0000004d3600720c */ /* 0x010fe20003fc6270 */
[----:B------:R-:W-:Y:S02]  /*8aa0*/  IMAD R83, R31, c[0x0][0x2e0], RZ ;  /* 0x0000b8001f537a24 */ /* 0x000fe400078e02ff */
[----:B------:R-:W-:-:S03]  /*8ab0*/  IMAD.WIDE.U32 R2, R30, c[0x0][0x2e0], R2 ;  /* 0x0000b8001e027a25 */ /* 0x000fc600078e0002 */
[----:B------:R-:W0:Y:S01]  /*8ac0*/  @!P3 MUFU.RCP R5, R5 ;  /* 0x000000050005b308 */ /* 0x000e220000001000 */
[----:B-----5:R-:W-:Y:S01]  /*8ad0*/  @!P1 FMUL.FTZ R86, R86, R9 ;  /* 0x0000000956569220 */ /* 0x020fe20000410000 */
[----:B------:R-:W-:Y:S01]  /*8ae0*/  IADD3 R2, P1, R81, R2, RZ ;  /* 0x0000000251027210 */ /* 0x000fe20007f3e0ff */
[----:B------:R-:W-:Y:S01]  /*8af0*/  IMAD R4, R30, c[0x0][0x2e4], R83 ;  /* 0x0000b9001e047a24 */ /* 0x000fe200078e0253 */
[----:B------:R-:W-:Y:S01]  /*8b00*/  SHF.R.S32.HI R83, RZ, 0x1f, R81 ;  /* 0x0000001fff537819 */ /* 0x000fe20000011451 */
[----:B--2---:R-:W-:Y:S01]  /*8b10*/  @!P2 FMUL.FTZ R69, R69, R16 ;  /* 0x000000104545a220 */ /* 0x004fe20000410000 */
[----:B------:R-:W-:Y:S01]  /*8b20*/  SHF.R.S32.HI R16, RZ, 0x1f, R54 ;  /* 0x0000001fff107819 */ /* 0x000fe20000011436 */
[----:B---3--:R-:W-:Y:S01]  /*8b30*/  @!P5 FMUL.FTZ R65, R65, R8 ;  /* 0x000000084141d220 */ /* 0x008fe20000410000 */
[----:B------:R-:W-:Y:S01]  /*8b40*/  LEA R9, P5, R54, c[0x0][0x330], 0x1 ;  /* 0x0000cc0036097a11 */ /* 0x000fe200078a08ff */
[----:B-1----:R-:W-:Y:S01]  /*8b50*/  @!P4 FMUL.FTZ R67, R67, R6 ;  /* 0x000000064343c220 */ /* 0x002fe20000410000 */
[----:B------:R-:W-:-:S02]  /*8b60*/  IADD3.X R3, R83, R4, R3, P1, !PT ;  /* 0x0000000453037210 */ /* 0x000fc40000ffe403 */
[C---:B------:R-:W-:Y:S02]  /*8b70*/  IADD3 R4, P1, R54.reuse, R53, RZ ;  /* 0x0000003536047210 */ /* 0x040fe40007f3e0ff */
[----:B------:R-:W-:Y:S02]  /*8b80*/  LEA.HI.X R6, R54, c[0x0][0x334], R16, 0x1, P5 ;  /* 0x0000cd0036067a11 */ /* 0x000fe400028f0c10 */
[----:B------:R-:W-:Y:S01]  /*8b90*/  LEA R8, P5, R2, R9, 0x1 ;  /* 0x0000000902087211 */ /* 0x000fe200078a08ff */
[----:B0-----:R-:W-:Y:S01]  /*8ba0*/  @!P3 FMUL.FTZ R84, R84, R5 ;  /* 0x000000055454b220 */ /* 0x001fe20000410000 */
[----:B------:R-:W-:Y:S02]  /*8bb0*/  LEA.HI.X.SX32 R5, R53, R16, 0x1, P1 ;  /* 0x0000001035057211 */ /* 0x000fe400008f0eff */
[-C--:B------:R-:W-:Y:S02]  /*8bc0*/  ISETP.GE.AND P4, PT, R22, R77.reuse, PT ;  /* 0x0000004d1600720c */ /* 0x080fe40003f86270 */
[----:B------:R-:W-:-:S02]  /*8bd0*/  ISETP.GE.AND P3, PT, R58, R77, PT ;  /* 0x0000004d3a00720c */ /* 0x000fc40003f66270 */
[-C--:B------:R-:W-:Y:S02]  /*8be0*/  ISETP.GE.AND P2, PT, R60, R77.reuse, PT ;  /* 0x0000004d3c00720c */ /* 0x080fe40003f46270 */
        /* <DEDUP_REMOVED lines=12> */
.L_x_11992:
[----:B------:R-:W-:Y:S05]  /*8cb0*/  BSYNC B0 ;  /* 0x0000000000007941 */ /* 0x000fea0003800000 */
.L_x_11991:
[----:B------:R-:W-:Y:S01]  /*8cc0*/  @!P4 STG.E.U16 [R8.64+-0x180], R21 ;  /* 0xfffe80150800c986 */ /* 0x000fe2000c10150a */
[-C--:B------:R-:W-:Y:S01]  /*8cd0*/  ISETP.GE.AND P6, PT, R64, R77.reuse, PT ;  /* 0x0000004d4000720c */ /* 0x080fe20003fc6270 */
[----:B------:R-:W-:Y:S01]  /*8ce0*/  FADD.FTZ R38, R73, R38 ;  /* 0x0000002649267221 */ /* 0x000fe20000010000 */
[-C--:B------:R-:W-:Y:S01]  /*8cf0*/  ISETP.GE.AND P5, PT, R20, R77.reuse, PT ;  /* 0x0000004d1400720c */ /* 0x080fe20003fa6270 */
[----:B------:R1:W-:Y:S01]  /*8d00*/  @!P3 STG.E.U16 [R8.64+-0x140], R23 ;  /* 0xfffec0170800b986 */ /* 0x0003e2000c10150a */
        /* <DEDUP_REMOVED lines=61> */
.L_x_11994:
[----:B------:R-:W-:Y:S05]  /*90e0*/  BSYNC B0 ;  /* 0x0000000000007941 */ /* 0x000fea0003800000 */
.L_x_11993:
        /* <DEDUP_REMOVED lines=38> */
.L_x_11926:
        /* <DEDUP_REMOVED lines=24> */
.L_x_11997:
[----:B0-----:R-:W-:Y:S05]  /*94d0*/  BSYNC B0 ;  /* 0x0000000000007941 */ /* 0x001fea0003800000 */
.L_x_11996:
        /* <DEDUP_REMOVED lines=23> */
.L_x_11999:
[----:B------:R-:W1:Y:S02]  /*9650*/  S2R R9, SR_TID.X ;  /* 0x0000000000097919 */ /* 0x000e640000002100 */
.L_x_12000:
[----:B0-----:R-:W-:Y:S05]  /*9660*/  BSYNC B0 ;  /* 0x0000000000007941 */ /* 0x001fea0003800000 */
.L_x_11998:
[----:B-1----:R-:W-:-:S13]  /*9670*/  ISETP.GE.AND P0, PT, R9, c[0x0][0x16c], PT ;  /* 0x00005b0009007a0c */ /* 0x002fda0003f06270 */
[----:B------:R-:W-:Y:S05]  /*9680*/  @P0 EXIT ;  /* 0x000000000000094d */ /* 0x000fea0003800000 */
[----:B------:R-:W-:Y:S02]  /*9690*/  IMAD R31, R31, c[0x0][0x288], RZ ;  /* 0x0000a2001f1f7a24 */ /* 0x000fe400078e02ff */
[----:B------:R-:W-:-:S04]  /*96a0*/  IMAD.WIDE.U32 R4, R30, c[0x0][0x288], RZ ;  /* 0x0000a2001e047a25 */ /* 0x000fc800078e00ff */
[----:B------:R-:W-:-:S05]  /*96b0*/  IMAD R13, R30, c[0x0][0x28c], R31 ;  /* 0x0000a3001e0d7a24 */ /* 0x000fca00078e021f */
[----:B------:R-:W-:Y:S02]  /*96c0*/  IADD3 R13, R5, R13, RZ ;  /* 0x0000000d050d7210 */ /* 0x000fe40007ffe0ff */
.L_x_12001:
[----:B0-----:R0:W1:Y:S01]  /*96d0*/  LDS.64 R10, [R9.X8+0x3e10] ;  /* 0x003e1000090a7984 */ /* 0x0010620000008a00 */
        /* <DEDUP_REMOVED lines=12> */
[----:B-1----:R0:W-:Y:S04]  /*97a0*/  RED.E.ADD.F32.FTZ.RN.STRONG.GPU [R2.64], R10 ;  /* 0x0000000a0200798e */ /* 0x0021e8000c10e78a */
[----:B------:R0:W-:Y:S06]  /*97b0*/  RED.E.ADD.F32.FTZ.RN.STRONG.GPU [R2.64+0x4], R11 ;  /* 0x0000040b0200798e */ /* 0x0001ec000c10e78a */
[----:B------:R-:W-:Y:S05]  /*97c0*/  @!P0 BRA `(.L_x_12001) ;  /* 0xffffff0000008947 */ /* 0x000fea000383ffff */
[----:B------:R-:W-:Y:S05]  /*97d0*/  EXIT ;  /* 0x000000000000794d */ /* 0x000fea0003800000 */
.L_x_12002:
        /* <DEDUP_REMOVED lines=10> */
.L_x_14734:


//--------------------- .text._Z25selective_scan_bwd_kernelI32Selective_Scan_bwd_kernel_traitsILi32ELi8ELb0ELb1ELb1ELb1ELb1EN3c104HalfENS1_7complexIfEEEEv12SSMParamsBwd --------------------------
	.section	.text._Z25selective_scan_bwd_kernelI32Selective_Scan_bwd_kernel_traitsILi32ELi8ELb0ELb1ELb1ELb1ELb1EN3c104HalfENS1_7complexIfEEEEv12SSMParamsBwd,"ax",@progbits
	.sectioninfo	@"SHI_REGISTERS=246"
	.align	128
        .global         _Z25selective_scan_bwd_kernelI32Selective_Scan_bwd_kernel_traitsILi32ELi8ELb0ELb1ELb1ELb1ELb1EN3c104HalfENS1_7complexIfEEEEv12SSMParamsBwd
        .type           _Z25selective_scan_bwd_kernelI32Selective_Scan_bwd_kernel_traitsILi32ELi8ELb0ELb1ELb1ELb1ELb1EN3c104HalfENS1_7complexIfEEEEv12SSMParamsBwd,@function
        .size           _Z25selective_scan_bwd_kernelI32Selective_Scan_bwd_kernel_traitsILi32ELi8ELb0ELb1ELb1ELb1ELb1EN3c104HalfENS1_7complexIfEEEEv12SSMParamsBwd,(.L_x_14735 - _Z25selective_scan_bwd_kernelI32Selective_Scan_bwd_kernel_traitsILi32ELi8ELb0ELb1ELb1ELb1ELb1EN3c104HalfENS1_7complexIfEEEEv12SSMParamsBwd)
        .other          _Z25selective_scan_bwd_kernelI32Selective_Scan_bwd_kernel_traitsILi32ELi8ELb0ELb1ELb1ELb1ELb1EN3c104HalfENS1_7complexIfEEEEv12SSMParamsBwd,@"STO_CUDA_ENTRY STV_DEFAULT"
_Z25selective_scan_bwd_kernelI32Selective_Scan_bwd_kernel_traitsILi32ELi8ELb0ELb1ELb1ELb1ELb1EN3c104HalfENS1_7complexIfEEEEv12SSMParamsBwd:
.text._Z25selective_scan_bwd_kernelI32Selective_Scan_bwd_kernel_traitsILi32ELi8ELb0ELb1ELb1ELb1ELb1EN3c104HalfENS1_7complexIfEEEEv12SSMParamsBwd:
        /* <DEDUP_REMOVED lines=25> */
[----:B------:R-:W-:-:S02]  /*0190*/  CS2R R64, SRZ ;  /* 0x0000000000407805 */ /* 0x000fc4000001ff00 */
[C---:B------:R-:W-:Y:S01]  /*01a0*/  IMAD R0, R66.reuse, c[0x0][0x1d0], RZ ;  /* 0x0000740042007a24 */ /* 0x040fe200078e02ff */
[----:B-1----:R-:W-:Y:S01]  /*01b0*/  HFMA2.MMA R6, -RZ, RZ, 0, 0 ;  /* 0x00000000ff067435 */ /* 0x002fe200000001ff */
[C---:B------:R-:W-:Y:S01]  /*01c0*/  IMAD R10, R66.reuse, c[0x0][0x278], RZ ;  /* 0x00009e00420a7a24 */ /* 0x040fe200078e02ff */
[----:B----4-:R-:W-:Y:S01]  /*01d0*/  IABS R4, R72 ;  /* 0x0000004800047213 */ /* 0x010fe20000000000 */
[C---:B------:R-:W-:Y:S02]  /*01e0*/  IMAD R5, R69.reuse, c[0x0][0x1d4], R0 ;  /* 0x0000750045057a24 */ /* 0x040fe400078e0200 */
[C---:B------:R-:W-:Y:S01]  /*01f0*/  IMAD R12, R66.reuse, c[0x0][0x190], RZ ;  /* 0x00006400420c7a24 */ /* 0x040fe200078e02ff */
[----:B---3--:R-:W-:Y:S01]  /*0200*/  IADD3 R8, RZ, -R7, RZ ;  /* 0x80000007ff087210 */ /* 0x008fe20007ffe0ff */
[----:B------:R-:W-:Y:S02]  /*0210*/  IMAD R13, R69, c[0x0][0x27c], R10 ;  /* 0x00009f00450d7a24 */ /* 0x000fe400078e020a */
[----:B------:R-:W-:-:S02]  /*0220*/  IMAD R14, R66, c[0x0][0x1b0], RZ ;  /* 0x00006c00420e7a24 */ /* 0x000fc400078e02ff */
        /* <DEDUP_REMOVED lines=18> */
[----:B------:R-:W-:Y:S01]  /*0350*/  IMAD.WIDE.U32 R8, R69, c[0x0][0x190], RZ ;  /* 0x0000640045087a25 */ /* 0x000fe200078e00ff */
[----:B------:R-:W-:Y:S02]  /*0360*/  IADD3 R7, R7, R13, RZ ;  /* 0x0000000d07077210 */ /* 0x000fe40007ffe0ff */
[----:B------:R-:W-:Y:S01]  /*0370*/  LEA R13, R12, 0xffffff00, 0x8 ;  /* 0xffffff000c0d7811 */ /* 0x000fe200078e40ff */
[----:B------:R-:W-:Y:S01]  /*0380*/  IMAD R17, R69, c[0x0][0x1b4], R14 ;  /* 0x00006d0045117a24 */ /* 0x000fe200078e020e */
[----:B------:R-:W-:Y:S01]  /*0390*/  IADD3 R9, R9, R15, RZ ;  /* 0x0000000f09097210 */ /* 0x000fe20007ffe0ff */
[----:B------:R-:W-:Y:S01]  /*03a0*/  IMAD.WIDE.U32 R4, R72, c[0x0][0x1e8], R4 ;  /* 0x00007a0048047a25 */ /* 0x000fe200078e0004 */
[-C--:B------:R-:W-:Y:S02]  /*03b0*/  @!P2 IADD3 R0, R0, -R19.reuse, RZ ;  /* 0x800000130000a210 */ /* 0x080fe40007ffe0ff */
[----:B------:R-:W-:Y:S01]  /*03c0*/  @!P2 IADD3 R67, R67, 0x1, RZ ;  /* 0x000000014343a810 */ /* 0x000fe20007ffe0ff */
[----:B------:R-:W-:Y:S01]  /*03d0*/  IMAD.WIDE.U32 R2, R72, c[0x0][0x1d8], R2 ;  /* 0x0000760048027a25 */ /* 0x000fe200078e0002 */
[----:B------:R-:W-:-:S02]  /*03e0*/  ISETP.GE.U32.AND P1, PT, R0, R19, PT ;  /* 0x000000130000720c */ /* 0x000fc40003f26070 */
[----:B------:R-:W-:Y:S01]  /*03f0*/  IADD3 R11, R11, R17, RZ ;  /* 0x000000110b0b7210 */ /* 0x000fe20007ffe0ff */
[C---:B------:R-:W-:Y:S01]  /*0400*/  IMAD R19, R71.reuse, c[0x0][0x1e8], RZ ;  /* 0x00007a0047137a24 */ /* 0x040fe200078e02ff */
[----:B------:R-:W-:Y:S01]  /*0410*/  SHF.R.S32.HI R15, RZ, 0x1f, R13 ;  /* 0x0000001fff0f7819 */ /* 0x000fe2000001140d */
[----:B------:R-:W-:Y:S01]  /*0420*/  IMAD R17, R71, c[0x0][0x1d8], RZ ;  /* 0x0000760047117a24 */ /* 0x000fe200078e02ff */
[----:B------:R-:W-:Y:S01]  /*0430*/  IADD3 R59, P2, R13, R4, RZ ;  /* 0x000000040d3b7210 */ /* 0x000fe20007f5e0ff */
[C---:B------:R-:W-:Y:S02]  /*0440*/  IMAD R19, R72.reuse, c[0x0][0x1ec], R19 ;  /* 0x00007b0048137a24 */ /* 0x040fe400078e0213 */
[----:B------:R-:W-:-:S03]  /*0450*/  IMAD.WIDE.U32 R6, R72, c[0x0][0x280], R6 ;  /* 0x0000a00048067a25 */ /* 0x000fc600078e0006 */
[----:B------:R-:W-:Y:S01]  /*0460*/  IADD3.X R4, R15, R5, R19, P2, !PT ;  /* 0x000000050f047210 */ /* 0x000fe200017fe413 */
[C---:B------:R-:W-:Y:S01]  /*0470*/  IMAD R17, R72.reuse, c[0x0][0x1dc], R17 ;  /* 0x0000770048117a24 */ /* 0x040fe200078e0211 */
[----:B------:R-:W-:Y:S01]  /*0480*/  @P1 IADD3 R67, R67, 0x1, RZ ;  /* 0x0000000143431810 */ /* 0x000fe20007ffe0ff */
[----:B------:R-:W-:Y:S01]  /*0490*/  IMAD R21, R72, c[0x0][0x284], R21 ;  /* 0x0000a10048157a24 */ /* 0x000fe200078e0215 */
[----:B------:R-:W-:Y:S02]  /*04a0*/  IADD3 R60, P1, R13, R2, RZ ;  /* 0x000000020d3c7210 */ /* 0x000fe40007f3e0ff */
[----:B------:R-:W-:Y:S02]  /*04b0*/  @!P3 IADD3 R67, -R67, RZ, RZ ;  /* 0x000000ff4343b210 */ /* 0x000fe40007ffe1ff */
[----:B------:R-:W-:Y:S02]  /*04c0*/  @!P0 LOP3.LUT R67, RZ, c[0x0][0x178], RZ, 0x33, !PT ;  /* 0x00005e00ff438a12 */ /* 0x000fe400078e33ff */
[----:B------:R-:W-:-:S02]  /*04d0*/  LEA R58, P0, R59, c[0x0][0x248], 0x1 ;  /* 0x000092003b3a7a11 */ /* 0x000fc400078008ff */
[----:B------:R-:W-:Y:S01]  /*04e0*/  SHF.R.S32.HI R172, RZ, 0x1f, R67 ;  /* 0x0000001fffac7819 */ /* 0x000fe20000011443 */
[----:B------:R-:W-:Y:S01]  /*04f0*/  IMAD.WIDE.U32 R8, R67, c[0x0][0x1a8], R8 ;  /* 0x00006a0043087a25 */ /* 0x000fe200078e0008 */
[----:B------:R-:W-:Y:S02]  /*0500*/  LEA.HI.X R59, R59, c[0x0][0x24c], R4, 0x1, P0 ;  /* 0x000093003b3b7a11 */ /* 0x000fe400000f0c04 */
[----:B------:R-:W-:Y:S01]  /*0510*/  IADD3 R13, P4, R13, R6, RZ ;  /* 0x000000060d0d7210 */ /* 0x000fe20007f9e0ff */
[C---:B------:R-:W-:Y:S01]  /*0520*/  IMAD R0, R172.reuse, c[0x0][0x1a8], RZ ;  /* 0x00006a00ac007a24 */ /* 0x040fe200078e02ff */
[----:B------:R-:W-:Y:S01]  /*0530*/  ISETP.NE.U32.AND P0, PT, RZ, c[0x0][0x260], PT ;  /* 0x00009800ff007a0c */ /* 0x000fe20003f05070 */
[----:B------:R-:W-:Y:S01]  /*0540*/  IMAD R2, R172, c[0x0][0x1c8], RZ ;  /* 0x00007200ac027a24 */ /* 0x000fe200078e02ff */
[----:B------:R-:W-:Y:S01]  /*0550*/  IADD3.X R3, R15, R3, R17, P1, !PT ;  /* 0x000000030f037210 */ /* 0x000fe20000ffe411 */
[C---:B------:R-:W-:Y:S01]  /*0560*/  IMAD R5, R67.reuse, c[0x0][0x1ac], R0 ;  /* 0x00006b0043057a24 */ /* 0x040fe200078e0200 */
[C---:B------:R-:W-:Y:S01]  /*0570*/  LEA R63, P1, R60.reuse, c[0x0][0x240], 0x1 ;  /* 0x000090003c3f7a11 */ /* 0x040fe200078208ff */
[----:B------:R-:W-:Y:S01]  /*0580*/  IMAD.WIDE.U32 R10, R67, c[0x0][0x1c8], R10 ;  /* 0x00007200430a7a25 */ /* 0x000fe200078e000a */
[----:B------:R-:W-:Y:S01]  /*0590*/  IADD3.X R56, R15, R7, R21, P4, !PT ;  /* 0x000000070f387210 */ /* 0x000fe200027fe415 */
[----:B------:R-:W-:Y:S01]  /*05a0*/  CS2R R16, SRZ ;  /* 0x0000000000107805 */ /* 0x000fe2000001ff00 */
[----:B------:R-:W-:Y:S01]  /*05b0*/  LEA R57, P2, R13, c[0x0][0x308], 0x1 ;  /* 0x0000c2000d397a11 */ /* 0x000fe200078408ff */
[----:B------:R-:W-:Y:S01]  /*05c0*/  IMAD R7, R67, c[0x0][0x1cc], R2 ;  /* 0x0000730043077a24 */ /* 0x000fe200078e0202 */
[----:B------:R-:W-:Y:S01]  /*05d0*/  ISETP.NE.AND.EX P0, PT, RZ, c[0x0][0x264], PT, P0 ;  /* 0x00009900ff007a0c */ /* 0x000fe20003f05300 */
[----:B------:R-:W-:Y:S01]  /*05e0*/  CS2R R14, SRZ ;  /* 0x00000000000e7805 */ /* 0x000fe2000001ff00 */
[----:B------:R-:W-:-:S02]  /*05f0*/  LEA.HI.X R60, R60, c[0x0][0x244], R3, 0x1, P1 ;  /* 0x000091003c3c7a11 */ /* 0x000fc400008f0c03 */
        /* <DEDUP_REMOVED lines=38> */
.L_x_12077:
        /* <DEDUP_REMOVED lines=13> */
[----:B------:R-:W-:Y:S02]  /*0930*/  PRMT R7, RZ, 0x7610, R7 ;  /* 0x00007610ff077816 */ /* 0x000fe40000000007 */
[C---:B------:R-:W-:Y:S01]  /*0940*/  LOP3.LUT R90, R50.reuse, 0x60, RZ, 0xfc, !PT ;  /* 0x00000060325a7812 */ /* 0x040fe200078efcff */
[----:B0-----:R0:W2:Y:S01]  /*0950*/  @!P0 LDG.E.U16 R5, [R2.64] ;  /* 0x0000000a02058981 */ /* 0x0010a2000c1e1500 */
        /* <DEDUP_REMOVED lines=117> */
[----:B------:R-:W2:Y:S04]  /*10b0*/  LDS.U16 R81, [R36+0x6] ;  /* 0x0000060024517984 */ /* 0x000ea80000000400 */
[----:B------:R-:W3:Y:S04]  /*10c0*/  LDS.U16 R82, [R36+0x8] ;  /* 0x0000080024527984 */ /* 0x000ee80000000400 */
[----:B------:R-:W2:Y:S04]  /*10d0*/  LDS.U16 R83, [R36+0xa] ;  /* 0x00000a0024537984 */ /* 0x000ea80000000400 */
[----:B------:R-:W0:Y:S04]  /*10e0*/  LDS.U16 R85, [R36+0xc] ;  /* 0x00000c0024557984 */ /* 0x000e280000000400 */
        /* <DEDUP_REMOVED lines=13> */
[----:B0-----:R-:W-:Y:S01]  /*11c0*/  SHF.R.S32.HI R13, RZ, 0x1f, R12 ;  /* 0x0000001fff0d7819 */ /* 0x001fe2000001140c */
[----:B-1----:R-:W-:-:S02]  /*11d0*/  IMAD R0, R66, c[0x0][0x1f0], RZ ;  /* 0x00007c0042007a24 */ /* 0x002fc400078e02ff */
[C---:B------:R-:W-:Y:S02]  /*11e0*/  IMAD R73, R69.reuse, c[0x0][0x204], R8 ;  /* 0x0000810045497a24 */ /* 0x040fe400078e0208 */
[----:B------:R-:W-:-:S06]  /*11f0*/  IMAD.WIDE.U32 R6, R69, c[0x0][0x200], RZ ;  /* 0x0000800045067a25 */ /* 0x000fcc00078e00ff */
[----:B------:R-:W-:Y:S02]  /*1200*/  @!P0 MOV R8, R12 ;  /* 0x0000000c00088202 */ /* 0x000fe40000000f00 */
[----:B------:R-:W-:Y:S01]  /*1210*/  @!P0 MOV R9, R13 ;  /* 0x0000000d00098202 */ /* 0x000fe20000000f00 */
[----:B------:R-:W-:-:S04]  /*1220*/  IMAD.WIDE.U32 R2, R69, c[0x0][0x1f0], RZ ;  /* 0x00007c0045027a25 */ /* 0x000fc800078e00ff */
[C---:B------:R-:W-:Y:S02]  /*1230*/  IMAD R27, R69.reuse, c[0x0][0x1f4], R0 ;  /* 0x00007d00451b7a24 */ /* 0x040fe400078e0200 */
[----:B--2---:R-:W-:Y:S01]  /*1240*/  @!P0 IMAD.WIDE.U32 R4, R69, c[0x0][0x1f0], R12 ;  /* 0x00007c0045048a25 */ /* 0x004fe200078e000c */
[----:B------:R-:W-:-:S03]  /*1250*/  IADD3 R75, R7, R73, RZ ;  /* 0x00000049074b7210 */ /* 0x000fc60007ffe0ff */
[----:B------:R-:W-:Y:S01]  /*1260*/  @!P0 IMAD.WIDE.U32 R8, R69, c[0x0][0x200], R8 ;  /* 0x0000800045088a25 */ /* 0x000fe200078e0008 */
[----:B------:R-:W-:Y:S02]  /*1270*/  IADD3 R3, R3, R27, RZ ;  /* 0x0000001b03037210 */ /* 0x000fe40007ffe0ff */
[----:B------:R-:W-:Y:S01]  /*1280*/  @!P0 IADD3 R5, R27, R5, RZ ;  /* 0x000000051b058210 */ /* 0x000fe20007ffe0ff */
[----:B------:R-:W-:Y:S01]  /*1290*/  IMAD R7, R71, c[0x0][0x1f8], RZ ;  /* 0x00007e0047077a24 */ /* 0x000fe200078e02ff */
[----:B------:R-:W-:Y:S02]  /*12a0*/  MOV R74, R6 ;  /* 0x00000006004a7202 */ /* 0x000fe40000000f00 */
        /* <DEDUP_REMOVED lines=8> */
[----:B------:R-:W-:Y:S01]  /*1330*/  @!P0 IMAD.WIDE.U32 R4, R72, c[0x0][0x208], R8 ;  /* 0x0000820048048a25 */ /* 0x000fe200078e0008 */
[----:B------:R-:W-:Y:S02]  /*1340*/  SHF.R.S32.HI R0, RZ, 0x1f, R28 ;  /* 0x0000001fff007819 */ /* 0x000fe4000001141c */
[----:B------:R-:W-:Y:S01]  /*1350*/  IADD3 R93, P2, R28, R6, RZ ;  /* 0x000000061c5d7210 */ /* 0x000fe20007f5e0ff */
        /* <DEDUP_REMOVED lines=11> */
[C---:B------:R-:W-:Y:S02]  /*1410*/  LEA R4, P4, R9.reuse, R4, 0x1 ;  /* 0x0000000409047211 */ /* 0x040fe400078808ff */
[----:B------:R-:W-:Y:S02]  /*1420*/  LEA.HI.X R3, R50, c[0x0][0x26c], R49, 0x1, P1 ;  /* 0x00009b0032037a11 */ /* 0x000fe400008f0c31 */
[----:B------:R-:W-:Y:S02]  /*1430*/  LEA.HI.X R5, R9, R5, R74, 0x1, P4 ;  /* 0x0000000509057211 */ /* 0x000fe400020f0c4a */
[----:B------:R-:W-:Y:S02]  /*1440*/  @!P0 LEA R6, P1, R95, c[0x0][0x268], 0x1 ;  /* 0x00009a005f068a11 */ /* 0x000fe400078208ff */
[----:B------:R-:W-:Y:S02]  /*1450*/  LEA R2, P2, R93, R2, 0x1 ;  /* 0x000000025d027211 */ /* 0x000fe400078408ff */
[----:B------:R-:W-:-:S02]  /*1460*/  @!P0 LEA.HI.X R7, R95, c[0x0][0x26c], R102, 0x1, P1 ;  /* 0x00009b005f078a11 */ /* 0x000fc400008f0c66 */
[----:B------:R-:W-:Y:S01]  /*1470*/  @!P0 LEA R8, P3, R91, c[0x0][0x258], 0x1 ;  /* 0x000096005b088a11 */ /* 0x000fe200078608ff */
[----:B------:R-:W-:Y:S01]  /*1480*/  HADD2.F32 R81, -RZ, R81.H0_H0 ;  /* 0x20000051ff517230 */ /* 0x000fe20000004100 */
[----:B------:R-:W-:Y:S01]  /*1490*/  LEA.HI.X R3, R93, R3, R100, 0x1, P2 ;  /* 0x000000035d037211 */ /* 0x000fe200010f0c64 */
[----:B------:R-:W-:Y:S01]  /*14a0*/  HADD2.F32 R93, -RZ, R80.H0_H0 ;  /* 0x20000050ff5d7230 */ /* 0x000fe20000004100 */
[----:B------:R-:W-:Y:S01]  /*14b0*/  @!P0 LEA.HI.X R9, R91, c[0x0][0x25c], R98, 0x1, P3 ;  /* 0x000097005b098a11 */ /* 0x000fe200018f0c62 */
[----:B------:R-:W-:Y:S02]  /*14c0*/  HADD2.F32 R91, -RZ, R78.H0_H0 ;  /* 0x2000004eff5b7230 */ /* 0x000fe40000004100 */
[----:B---3--:R-:W-:Y:S02]  /*14d0*/  HADD2.F32 R95, -RZ, R82.H0_H0 ;  /* 0x20000052ff5f7230 */ /* 0x008fe40000004100 */
[----:B------:R-:W-:Y:S01]  /*14e0*/  HADD2.F32 R83, -RZ, R83.H0_H0 ;  /* 0x20000053ff537230 */ /* 0x000fe20000004100 */
[--C-:B-----5:R-:W-:Y:S01]  /*14f0*/  FADD.FTZ R78, R93, R68.reuse ;  /* 0x000000445d4e7221 */ /* 0x120fe20000010000 */
[----:B------:R-:W-:Y:S01]  /*1500*/  HADD2.F32 R85, -RZ, R85.H0_H0 ;  /* 0x20000055ff557230 */ /* 0x000fe20000004100 */
[----:B------:R-:W-:-:S02]  /*1510*/  FADD.FTZ R80, R81, R68 ;  /* 0x0000004451507221 */ /* 0x000fc40000010000 */
[----:B------:R-:W-:Y:S01]  /*1520*/  FADD.FTZ R82, R95, R68 ;  /* 0x000000445f527221 */ /* 0x000fe20000010000 */
[----:B------:R-:W-:Y:S01]  /*1530*/  BSSY B0, `(.L_x_12004) ;  /* 0x000003d000007945 */ /* 0x000fe20003800000 */
        /* <DEDUP_REMOVED lines=20> */
[----:B0-----:R-:W-:-:S05]  /*1680*/  HADD2.F32 R89, -RZ, R76.H0_H0 ;  /* 0x2000004cff597230 */ /* 0x001fca0000004100 */
[----:B------:R-:W-:-:S05]  /*1690*/  FADD.FTZ R74, R89, R68 ;  /* 0x00000044594a7221 */ /* 0x000fca0000010000 */
[----:B------:R-:W-:Y:S01]  /*16a0*/  FSETP.GTU.FTZ.AND P1, PT, R74, 20, PT ;  /* 0x41a000004a00780b */ /* 0x000fe20003f3c000 */
[--C-:B------:R-:W-:Y:S02]  /*16b0*/  FADD.FTZ R76, R91, R68.reuse ;  /* 0x000000445b4c7221 */ /* 0x100fe40000010000 */
[--C-:B------:R-:W-:Y:S02]  /*16c0*/  FADD.FTZ R84, R83, R68.reuse ;  /* 0x0000004453547221 */ /* 0x100fe40000010000 */
[----:B------:R-:W-:Y:S01]  /*16d0*/  FADD.FTZ R86, R85, R68 ;  /* 0x0000004455567221 */ /* 0x000fe20000010000 */
[----:B------:R-:W-:Y:S02]  /*16e0*/  FSETP.GTU.FTZ.AND P6, PT, R76, 20, PT ;  /* 0x41a000004c00780b */ /* 0x000fe40003fdc000 */
[----:B------:R-:W-:-:S05]  /*16f0*/  FSETP.GTU.FTZ.AND P2, PT, R84, 20, PT ;  /* 0x41a000005400780b */ /* 0x000fca0003f5c000 */
[----:B------:R-:W-:Y:S05]  /*1700*/  @P1 BRA `(.L_x_12005) ;  /* 0x000001f000001947 */ /* 0x000fea0003800000 */
        /* <DEDUP_REMOVED lines=31> */
.L_x_12005:
[----:B--234-:R-:W-:Y:S05]  /*1900*/  BSYNC B0 ;  /* 0x0000000000007941 */ /* 0x01cfea0003800000 */
.L_x_12004:
[----:B------:R-:W-:Y:S01]  /*1910*/  HADD2.F32 R87, -RZ, R87.H0_H0 ;  /* 0x20000057ff577230 */ /* 0x000fe20000004100 */
[----:B------:R-:W-:Y:S01]  /*1920*/  BSSY B0, `(.L_x_12006) ;  /* 0x0000023000007945 */ /* 0x000fe20003800000 */
[----:B------:R-:W-:-:S03]  /*1930*/  FSETP.GTU.FTZ.AND P1, PT, R86, 20, PT ;  /* 0x41a000005600780b */ /* 0x000fc60003f3c000 */
[----:B------:R-:W-:Y:S01]  /*1940*/  FADD.FTZ R88, R87, R68 ;  /* 0x0000004457587221 */ /* 0x000fe20000010000 */
[----:B------:R-:W-:Y:S05]  /*1950*/  @P6 BRA `(.L_x_12007) ;  /* 0x000001f000006947 */ /* 0x000fea0003800000 */
[----:B------:R-:W-:Y:S01]  /*1960*/  FMUL.FTZ R76, R76, 1.4426950216293334961 ;  /* 0x3fb8aa3b4c4c7820 */ /* 0x000fe20000410000 */
[----:B-1----:R-:W-:Y:S01]  /*1970*/  HFMA2.MMA R96, -RZ, RZ, 1.625, 0 ;  /* 0x3e800000ff607435 */ /* 0x002fe200000001ff */
        /* <DEDUP_REMOVED lines=29> */
.L_x_12007:
[----:B------:R-:W-:Y:S05]  /*1b50*/  BSYNC B0 ;  /* 0x0000000000007941 */ /* 0x000fea0003800000 */
.L_x_12006:
[----:B------:R-:W-:Y:S01]  /*1b60*/  BSSY B0, `(.L_x_12008) ;  /* 0x0000023000007945 */ /* 0x000fe20003800000 */
[----:B------:R-:W-:Y:S02]  /*1b70*/  FSETP.GTU.FTZ.AND P6, PT, R88, 20, PT ;  /* 0x41a000005800780b */ /* 0x000fe40003fdc000 */
[----:B------:R-:W-:Y:S01]  /*1b80*/  PRMT R87, RZ, 0x7610, R87 ;  /* 0x00007610ff577816 */ /* 0x000fe20000000057 */
        /* <DEDUP_REMOVED lines=32> */
.L_x_12009:
[----:B------:R-:W-:Y:S05]  /*1d90*/  BSYNC B0 ;  /* 0x0000000000007941 */ /* 0x000fea0003800000 */
.L_x_12008:
[----:B------:R-:W-:Y:S01]  /*1da0*/  BSSY B0, `(.L_x_12010) ;  /* 0x0000021000007945 */ /* 0x000fe20003800000 */
        /* <DEDUP_REMOVED lines=32> */
.L_x_12011:
[----:B------:R-:W-:Y:S05]  /*1fb0*/  BSYNC B0 ;  /* 0x0000000000007941 */ /* 0x000fea0003800000 */
.L_x_12010:
        /* <DEDUP_REMOVED lines=33> */
.L_x_12013:
[----:B------:R-:W-:Y:S05]  /*21d0*/  BSYNC B0 ;  /* 0x0000000000007941 */ /* 0x000fea0003800000 */
.L_x_12012:
        /* <DEDUP_REMOVED lines=33> */
.L_x_12015:
[----:B------:R-:W-:Y:S05]  /*23f0*/  BSYNC B0 ;  /* 0x0000000000007941 */ /* 0x000fea0003800000 */
.L_x_12014:
        /* <DEDUP_REMOVED lines=33> */
.L_x_12017:
[----:B------:R-:W-:Y:S05]  /*2610*/  BSYNC B0 ;  /* 0x0000000000007941 */ /* 0x000fea0003800000 */
.L_x_12016:
        /* <DEDUP_REMOVED lines=33> */
.L_x_12019:
[----:B------:R-:W-:Y:S05]  /*2830*/  BSYNC B0 ;  /* 0x0000000000007941 */ /* 0x000fea0003800000 */
.L_x_12018:
[----:B------:R-:W-:Y:S01]  /*2840*/  BAR.SYNC.DEFER_BLOCKING 0x0 ;  /* 0x0000000000007b1d */ /* 0x000fe20000010000 */
[-C--:B------:R-:W-:Y:S02]  /*2850*/  ISETP.GE.AND P6, PT, R24, R47.reuse, PT ;  /* 0x0000002f1800720c */ /* 0x080fe40003fc6270 */
[----:B-1----:R-:W-:Y:S02]  /*2860*/  PRMT R96, RZ, 0x7610, R96 ;  /* 0x00007610ff607816 */ /* 0x002fe40000000060 */
        /* <DEDUP_REMOVED lines=24> */
[----:B------:R-:W-:Y:S01]  /*29f0*/  PRMT R102, RZ, 0x7610, R102 ;  /* 0x00007610ff667816 */ /* 0x000fe20000000066 */
[----:B---3--:R-:W-:Y:S04]  /*2a00*/  STS.U16 [R46], R87 ;  /* 0x000000572e007388 */ /* 0x008fe80000000400 */
[----:B--2---:R0:W-:Y:S04]  /*2a10*/  STS.U16 [R45+0x40], R96 ;  /* 0x000040602d007388 */ /* 0x0041e80000000400 */
        /* <DEDUP_REMOVED lines=11> */
[----:B------:R-:W3:Y:S04]  /*2ad0*/  LDS.U16 R87, [R36+0x8] ;  /* 0x0000080024577984 */ /* 0x000ee80000000400 */
[----:B------:R-:W4:Y:S04]  /*2ae0*/  LDS.U16 R83, [R36+0xa] ;  /* 0x00000a0024537984 */ /* 0x000f280000000400 */
[----:B------:R-:W5:Y:S04]  /*2af0*/  LDS.U16 R6, [R36+0xc] ;  /* 0x00000c0024067984 */ /* 0x000f680000000400 */
[----:B------:R-:W3:Y:S04]  /*2b00*/  LDS.U16 R7, [R36+0xe] ;  /* 0x00000e0024077984 */ /* 0x000ee80000000400 */
[----:B------:R-:W-:Y:S01]  /*2b10*/  BAR.SYNC.DEFER_BLOCKING 0x0 ;  /* 0x0000000000007b1d */ /* 0x000fe20000010000 */
[----:B0-----:R-:W-:-:S02]  /*2b20*/  PRMT R96, RZ, 0x7610, R96 ;  /* 0x00007610ff607816 */ /* 0x001fc40000000060 */
[----:B-1----:R-:W-:Y:S02]  /*2b30*/  PRMT R98, RZ, 0x7610, R98 ;  /* 0x00007610ff627816 */ /* 0x002fe40000000062 */
[----:B--2---:R-:W-:Y:S01]  /*2b40*/  PRMT R100, RZ, 0x7610, R100 ;  /* 0x00007610ff647816 */ /* 0x004fe20000000064 */
[----:B------:R0:W2:Y:S01]  /*2b50*/  @!P0 LDG.E.U16 R89, [R8.64] ;  /* 0x0000000a08598981 */ /* 0x0000a2000c1e1500 */
[----:B------:R-:W-:-:S03]  /*2b60*/  ISETP.GE.AND P0, PT, R24, R47, PT ;  /* 0x0000002f1800720c */ /* 0x000fc60003f06270 */
[----:B------:R1:W2:Y:S04]  /*2b70*/  @!P1 LDG.E.U16 R91, [R4.64+-0x180] ;  /* 0xfffe800a045b9981 */ /* 0x0002a8000c1e1500 */
[----:B------:R1:W2:Y:S04]  /*2b80*/  @!P2 LDG.E.U16 R98, [R4.64+-0x140] ;  /* 0xfffec00a0462a981 */ /* 0x0002a8000c1e1500 */
[----:B------:R1:W2:Y:S04]  /*2b90*/  @!P3 LDG.E.U16 R93, [R4.64+-0x100] ;  /* 0xffff000a045db981 */ /* 0x0002a8000c1e1500 */
[----:B------:R1:W2:Y:S04]  /*2ba0*/  @!P0 LDG.E.U16 R96, [R4.64+-0x1c0] ;  /* 0xfffe400a04608981 */ /* 0x0002a8000c1e1500 */
[----:B------:R1:W2:Y:S04]  /*2bb0*/  @!P4 LDG.E.U16 R100, [R4.64+-0xc0] ;  /* 0xffff400a0464c981 */ /* 0x0002a8000c1e1500 */
[----:B------:R1:W2:Y:S04]  /*2bc0*/  @!P5 LDG.E.U16 R95, [R4.64+-0x80] ;  /* 0xffff800a045fd981 */ /* 0x0002a8000c1e1500 */
[----:B------:R1:W2:Y:S01]  /*2bd0*/  @!P6 LDG.E.U16 R102, [R4.64+-0x40] ;  /* 0xffffc00a0466e981 */ /* 0x0002a2000c1e1500 */
[----:B---3--:R-:W-:-:S02]  /*2be0*/  HADD2.F32 R103, -RZ, R87.H0_H0 ;  /* 0x20000057ff677230 */ /* 0x008fc40000004100 */
[----:B------:R-:W-:Y:S02]  /*2bf0*/  HADD2.F32 R2, -RZ, R2.H0_H0 ;  /* 0x20000002ff027230 */ /* 0x000fe40000004100 */
[----:B------:R-:W-:Y:S01]  /*2c00*/  HADD2.F32 R101, -RZ, R81.H0_H0 ;  /* 0x20000051ff657230 */ /* 0x000fe20000004100 */
[----:B-1----:R-:W-:Y:S01]  /*2c10*/  FMUL.FTZ R5, R103, -1.4426950216293334961 ;  /* 0xbfb8aa3b67057820 */ /* 0x002fe20000410000 */
[----:B----4-:R-:W-:Y:S01]  /*2c20*/  HADD2.F32 R105, -RZ, R83.H0_H0 ;  /* 0x20000053ff697230 */ /* 0x010fe20000004100 */
[----:B0-----:R-:W-:Y:S02]  /*2c30*/  FMUL.FTZ R8, R2, -1.4426950216293334961 ;  /* 0xbfb8aa3b02087820 */ /* 0x001fe40000410000 */
[----:B------:R-:W-:Y:S01]  /*2c40*/  MUFU.EX2 R83, R5 ;  /* 0x0000000500537308 */ /* 0x000fe20000000800 */
[----:B------:R-:W-:Y:S01]  /*2c50*/  FMUL.FTZ R4, R101, -1.4426950216293334961 ;  /* 0xbfb8aa3b65047820 */ /* 0x000fe20000410000 */
[----:B------:R-:W-:-:S06]  /*2c60*/  HADD2.F32 R3, -RZ, R3.H0_H0 ;  /* 0x20000003ff037230 */ /* 0x000fcc0000004100 */
[----:B------:R-:W0:Y:S01]  /*2c70*/  MUFU.EX2 R8, R8 ;  /* 0x0000000800087308 */ /* 0x000e220000000800 */
[----:B------:R-:W-:Y:S01]  /*2c80*/  FMUL.FTZ R9, R3, -1.4426950216293334961 ;  /* 0xbfb8aa3b03097820 */ /* 0x000fe20000410000 */
[----:B-----5:R-:W-:-:S06]  /*2c90*/  HADD2.F32 R107, -RZ, R6.H0_H0 ;  /* 0x20000006ff6b7230 */ /* 0x020fcc0000004100 */
[----:B------:R-:W1:Y:S01]  /*2ca0*/  MUFU.EX2 R87, R4 ;  /* 0x0000000400577308 */ /* 0x000e620000000800 */
[----:B------:R-:W-:-:S07]  /*2cb0*/  HADD2.F32 R99, -RZ, R85.H0_H0 ;  /* 0x20000055ff637230 */ /* 0x000fce0000004100 */
[----:B------:R3:W4:Y:S01]  /*2cc0*/  MUFU.EX2 R85, R9 ;  /* 0x0000000900557308 */ /* 0x0007220000000800 */
[----:B------:R-:W-:Y:S01]  /*2cd0*/  HADD2.F32 R113, -RZ, R7.H0_H0 ;  /* 0x20000007ff717230 */ /* 0x000fe20000004100 */
[----:B---3--:R-:W-:-:S06]  /*2ce0*/  FMUL.FTZ R9, R107, -1.4426950216293334961 ;  /* 0xbfb8aa3b6b097820 */ /* 0x008fcc0000410000 */
[----:B------:R0:W-:Y:S01]  /*2cf0*/  MUFU.EX2 R109, R9 ;  /* 0x00000009006d7308 */ /* 0x0001e20000000800 */
[----:B------:R-:W-:Y:S02]  /*2d00*/  FMUL.FTZ R7, R113, -1.4426950216293334961 ;  /* 0xbfb8aa3b71077820 */ /* 0x000fe40000410000 */
[----:B0-----:R-:W-:-:S05]  /*2d10*/  FADD.FTZ R9, R8, 1 ;  /* 0x3f80000008097421 */ /* 0x001fca0000010000 */
[----:B------:R-:W-:Y:S01]  /*2d20*/  MUFU.RCP R81, R9 ;  /* 0x0000000900517308 */ /* 0x000fe20000001000 */
[----:B-1----:R-:W-:-:S07]  /*2d30*/  FADD.FTZ R87, R87, 1 ;  /* 0x3f80000057577421 */ /* 0x002fce0000010000 */
[----:B------:R-:W-:Y:S01]  /*2d40*/  MUFU.EX2 R111, R7 ;  /* 0x00000007006f7308 */ /* 0x000fe20000000800 */
[----:B------:R-:W-:Y:S02]  /*2d50*/  FMUL.FTZ R97, R99, -1.4426950216293334961 ;  /* 0xbfb8aa3b63617820 */ /* 0x000fe40000410000 */
[----:B------:R-:W-:Y:S02]  /*2d60*/  FMUL.FTZ R6, R105, -1.4426950216293334961 ;  /* 0xbfb8aa3b69067820 */ /* 0x000fe40000410000 */
[----:B----4-:R-:W-:-:S03]  /*2d70*/  FADD.FTZ R85, R85, 1 ;  /* 0x3f80000055557421 */ /* 0x010fc60000010000 */
[----:B------:R-:W0:Y:S08]  /*2d80*/  MUFU.EX2 R97, R97 ;  /* 0x0000006100617308 */ /* 0x000e300000000800 */
[----:B------:R-:W1:Y:S01]  /*2d90*/  MUFU.EX2 R106, R6 ;  /* 0x00000006006a7308 */ /* 0x000e620000000800 */
[----:B------:R-:W-:Y:S01]  /*2da0*/  HADD2.F32 R27, -RZ, R27.H0_H0 ;  /* 0x2000001bff1b7230 */ /* 0x000fe20000004100 */
[----:B0-----:R-:W-:-:S06]  /*2db0*/  FADD.FTZ R97, R97, 1 ;  /* 0x3f80000061617421 */ /* 0x001fcc0000010000 */
[----:B------:R-:W-:Y:S01]  /*2dc0*/  MUFU.RCP R104, R97 ;  /* 0x0000006100687308 */ /* 0x000fe20000001000 */
[----:B------:R-:W-:Y:S01]  /*2dd0*/  FADD.FTZ R109, R109, 1 ;  /* 0x3f8000006d6d7421 */ /* 0x000fe20000010000 */
[----:B------:R-:W-:Y:S01]  /*2de0*/  HADD2.F32 R77, -RZ, R77.H0_H0 ;  /* 0x2000004dff4d7230 */ /* 0x000fe20000004100 */
[----:B-1----:R-:W-:Y:S01]  /*2df0*/  FADD.FTZ R106, R106, 1 ;  /* 0x3f8000006a6a7421 */ /* 0x002fe20000010000 */
[----:B------:R-:W-:-:S04]  /*2e00*/  HADD2.F32 R73, -RZ, R73.H0_H0 ;  /* 0x20000049ff497230 */ /* 0x000fc80000004100 */
[----:B------:R-:W-:Y:S01]  /*2e10*/  MUFU.RCP R112, R106 ;  /* 0x0000006a00707308 */ /* 0x000fe20000001000 */
[----:B------:R-:W-:-:S07]  /*2e20*/  HADD2.F32 R79, -RZ, R79.H0_H0 ;  /* 0x2000004fff4f7230 */ /* 0x000fce0000004100 */
[----:B------:R-:W-:Y:S01]  /*2e30*/  MUFU.RCP R114, R109 ;  /* 0x0000006d00727308 */ /* 0x000fe20000001000 */
[----:B------:R-:W-:Y:S02]  /*2e40*/  HADD2.F32 R75, -RZ, R75.H0_H0 ;  /* 0x2000004bff4b7230 */ /* 0x000fe40000004100 */
[----:B------:R-:W-:Y:S02]  /*2e50*/  HADD2.F32 R25, -RZ, R25.H0_H0 ;  /* 0x20000019ff197230 */ /* 0x000fe40000004100 */
[----:B------:R-:W-:Y:S02]  /*2e60*/  HADD2.F32 R23, -RZ, R23.H0_H0 ;  /* 0x20000017ff177230 */ /* 0x000fe40000004100 */
[----:B------:R-:W-:Y:S01]  /*2e70*/  HADD2.F32 R21, -RZ, R21.H0_H0 ;  /* 0x20000015ff157230 */ /* 0x000fe20000004100 */
[----:B------:R-:W-:Y:S01]  /*2e80*/  ISETP.NE.AND P6, PT, R62, RZ, PT ;  /* 0x000000ff3e00720c */ /* 0x000fe20003fc5270 */
[----:B--2---:R-:W-:Y:S04]  /*2e90*/  STS.U16 [R46], R89 ;  /* 0x000000592e007388 */ /* 0x004fe80000000400 */
        /* <DEDUP_REMOVED lines=8> */
[----:B------:R-:W1:Y:S04]  /*2f20*/  LDS.U16 R5, [R36+0x2] ;  /* 0x0000020024057984 */ /* 0x000e680000000400 */
[----:B------:R-:W2:Y:S04]  /*2f30*/  LDS.U16 R4, [R36] ;  /* 0x0000000024047984 */ /* 0x000ea80000000400 */
[----:B------:R-:W3:Y:S04]  /*2f40*/  LDS.U16 R8, [R36+0x8] ;  /* 0x0000080024087984 */ /* 0x000ee80000000400 */
[----:B------:R-:W4:Y:S01]  /*2f50*/  LDS.U16 R7, [R36+0x6] ;  /* 0x0000060024077984 */ /* 0x000f220000000400 */
[----:B0-----:R1:W-:Y:S01]  /*2f60*/  MUFU.RCP R102, R87 ;  /* 0x0000005700667308 */ /* 0x0013e20000001000 */
[----:B------:R-:W-:-:S02]  /*2f70*/  FADD.FTZ R89, R83, 1 ;  /* 0x3f80000053597421 */ /* 0x000fc40000010000 */
[----:B------:R-:W0:Y:S04]  /*2f80*/  LDS.U16 R6, [R36+0x4] ;  /* 0x0000040024067984 */ /* 0x000e280000000400 */
[----:B------:R-:W5:Y:S01]  /*2f90*/  LDS.U16 R9, [R36+0xa] ;  /* 0x00000a0024097984 */ /* 0x000f620000000400 */
[----:B------:R1:W-:Y:S08]  /*2fa0*/  MUFU.RCP R98, R85 ;  /* 0x0000005500627308 */ /* 0x0003f00000001000 */
[----:B------:R-:W3:Y:S01]  /*2fb0*/  MUFU.RCP R108, R89 ;  /* 0x00000059006c7308 */ /* 0x000ee20000001000 */
[----:B-1----:R-:W-:Y:S01]  /*2fc0*/  HADD2.F32 R87, -RZ, R5.H0_H0 ;  /* 0x20000005ff577230 */ /* 0x002fe20000004100 */
[----:B------:R-:W-:Y:S01]  /*2fd0*/  FADD.FTZ R5, -R81, 1 ;  /* 0x3f80000051057421 */ /* 0x000fe20000010100 */
[----:B--2---:R-:W-:-:S03]  /*2fe0*/  HADD2.F32 R83, -RZ, R4.H0_H0 ;  /* 0x20000004ff537230 */ /* 0x004fc60000004100 */
[----:B------:R-:W-:Y:S01]  /*2ff0*/  FFMA.FTZ R85, R2, R5, 1 ;  /* 0x3f80000002557423 */ /* 0x000fe20000010005 */
[----:B------:R-:W1:Y:S04]  /*3000*/  LDS.U16 R4, [R36+0xc] ;  /* 0x00000c0024047984 */ /* 0x000e680000000400 */
[----:B------:R-:W2:Y:S01]  /*3010*/  LDS.U16 R5, [R36+0xe] ;  /* 0x00000e0024057984 */ /* 0x000ea20000000400 */
[----:B---3--:R-:W-:Y:S01]  /*3020*/  HADD2.F32 R95, -RZ, R8.H0_H0 ;  /* 0x20000008ff5f7230 */ /* 0x008fe20000004100 */
[----:B------:R-:W-:-:S04]  /*3030*/  FADD.FTZ R110, -R108, 1 ;  /* 0x3f8000006c6e7421 */ /* 0x000fc80000010100 */
[----:B------:R-:W-:Y:S02]  /*3040*/  FMUL.FTZ R97, R27, R95 ;  /* 0x0000005f1b617220 */ /* 0x000fe40000410000 */
[----:B------:R-:W-:Y:S02]  /*3050*/  FFMA.FTZ R110, R103, R110, 1 ;  /* 0x3f800000676e7423 */ /* 0x000fe4000001006e */
[----:B------:R-:W-:Y:S01]  /*3060*/  FMUL.FTZ R97, R108, R97 ;  /* 0x000000616c617220 */ /* 0x000fe20000410000 */
[----:B----4-:R-:W-:Y:S01]  /*3070*/  HADD2.F32 R91, -RZ, R7.H0_H0 ;  /* 0x20000007ff5b7230 */ /* 0x010fe20000004100 */
[----:B------:R-:W-:Y:S02]  /*3080*/  FADD.FTZ R8, R111, 1 ;  /* 0x3f8000006f087421 */ /* 0x000fe40000010000 */
[----:B------:R-:W-:Y:S02]  /*3090*/  FMUL.FTZ R97, R97, R110 ;  /* 0x0000006e61617220 */ /* 0x000fe40000410000 */
[----:B------:R-:W3:Y:S01]  /*30a0*/  MUFU.RCP R110, R8 ;  /* 0x00000008006e7308 */ /* 0x000ee20000001000 */
        /* <DEDUP_REMOVED lines=10> */
[----:B0-----:R-:W-:Y:S01]  /*3150*/  HADD2.F32 R89, -RZ, R6.H0_H0 ;  /* 0x20000006ff597230 */ /* 0x001fe20000004100 */
[----:B------:R-:W-:Y:S01]  /*3160*/  FMUL.FTZ R106, R93, R106 ;  /* 0x0000006a5d6a7220 */ /* 0x000fe20000410000 */
[----:B-----5:R-:W-:Y:S01]  /*3170*/  HADD2.F32 R93, -RZ, R9.H0_H0 ;  /* 0x20000009ff5d7230 */ /* 0x020fe20000004100 */
[----:B------:R-:W-:Y:S01]  /*3180*/  FMUL.FTZ R96, R81, R96 ;  /* 0x0000006051607220 */ /* 0x000fe20000410000 */
[----:B-1----:R-:W-:Y:S02]  /*3190*/  HADD2.F32 R109, -RZ, R4.H0_H0 ;  /* 0x20000004ff6d7230 */ /* 0x002fe40000004100 */
[----:B--2---:R-:W-:Y:S01]  /*31a0*/  HADD2.F32 R115, -RZ, R5.H0_H0 ;  /* 0x20000005ff737230 */ /* 0x004fe20000004100 */
[----:B------:R-:W-:-:S02]  /*31b0*/  FMUL.FTZ R85, R96, R85 ;  /* 0x0000005560557220 */ /* 0x000fc40000410000 */
[----:B------:R-:W-:Y:S02]  /*31c0*/  FADD.FTZ R96, -R104, 1 ;  /* 0x3f80000068607421 */ /* 0x000fe40000010100 */
[----:B------:R-:W-:Y:S02]  /*31d0*/  FMUL.FTZ R7, R75, R89 ;  /* 0x000000594b077220 */ /* 0x000fe40000410000 */
[----:B------:R-:W-:Y:S02]  /*31e0*/  FADD.FTZ R6, -R112, 1 ;  /* 0x3f80000070067421 */ /* 0x000fe40000010100 */
[----:B------:R-:W-:Y:S02]  /*31f0*/  FMUL.FTZ R9, R25, R93 ;  /* 0x0000005d19097220 */ /* 0x000fe40000410000 */
[----:B------:R-:W-:Y:S02]  /*3200*/  FADD.FTZ R4, -R114, 1 ;  /* 0x3f80000072047421 */ /* 0x000fe40000010100 */
[----:B------:R-:W-:-:S02]  /*3210*/  FMUL.FTZ R111, R23, R109 ;  /* 0x0000006d176f7220 */ /* 0x000fc40000410000 */
[----:B---3--:R-:W-:Y:S02]  /*3220*/  FADD.FTZ R8, -R110, 1 ;  /* 0x3f8000006e087421 */ /* 0x008fe40000010100 */
[----:B------:R-:W-:Y:S02]  /*3230*/  FMUL.FTZ R5, R21, R115 ;  /* 0x0000007315057220 */ /* 0x000fe40000410000 */
[----:B------:R-:W-:Y:S02]  /*3240*/  FFMA.FTZ R96, R99, R96, 1 ;  /* 0x3f80000063607423 */ /* 0x000fe40000010060 */
        /* <DEDUP_REMOVED lines=21> */
[----:B------:R-:W-:Y:S04]  /*33a0*/  STS.U16 [R36+0x2], R9 ;  /* 0x0000020924007388 */ /* 0x000fe80000000400 */
[----:B------:R-:W-:Y:S04]  /*33b0*/  STS.U16 [R36+0x4], R7 ;  /* 0x0000040724007388 */ /* 0x000fe80000000400 */
        /* <DEDUP_REMOVED lines=29> */
[C---:B--2---:R-:W-:Y:S01]  /*3590*/  LEA R96, P1, R4.reuse, R97, 0x1 ;  /* 0x0000006104607211 */ /* 0x044fe200078208ff */
        /* <DEDUP_REMOVED lines=16> */
.L_x_12021:
[----:B------:R-:W-:Y:S05]  /*36a0*/  BSYNC B0 ;  /* 0x0000000000007941 */ /* 0x000fea0003800000 */
.L_x_12020:
[----:B------:R1:W-:Y:S01]  /*36b0*/  @!P2 STG.E.U16 [R96.64+-0x180], R117 ;  /* 0xfffe80756000a986 */ /* 0x0003e2000c10150a */
[----:B------:R-:W-:Y:S01]  /*36c0*/  ISETP.GE.AND P1, PT, R90, R129, PT ;  /* 0x000000815a00720c */ /* 0x000fe20003f26270 */
[----:B------:R-:W-:Y:S01]  /*36d0*/  FMUL.FTZ R2, R2, R81 ;  /* 0x0000005102027220 */ /* 0x000fe20000410000 */
[-C--:B------:R-:W-:Y:S01]  /*36e0*/  ISETP.GE.AND P0, PT, R92, R129.reuse, PT ;  /* 0x000000815c00720c */ /* 0x080fe20003f06270 */
[----:B------:R-:W-:Y:S01]  /*36f0*/  FMUL.FTZ R98, R3, R98 ;  /* 0x0000006203627220 */ /* 0x000fe20000410000 */
[-C--:B------:R-:W-:Y:S01]  /*3700*/  ISETP.GE.AND P3, PT, R94, R129.reuse, PT ;  /* 0x000000815e00720c */ /* 0x080fe20003f66270 */
[----:B------:R-:W-:Y:S01]  /*3710*/  FMUL.FTZ R104, R99, R104 ;  /* 0x0000006863687220 */ /* 0x000fe20000410000 */
[-C--:B------:R-:W-:Y:S01]  /*3720*/  ISETP.GE.AND P4, PT, R22, R129.reuse, PT ;  /* 0x000000811600720c */ /* 0x080fe20003f86270 */
        /* <DEDUP_REMOVED lines=26> */
[----:B0-----:R-:W-:Y:S01]  /*38d0*/  LEA R7, P0, R50, c[0x0][0x270], 0x1 ;  /* 0x00009c0032077a11 */ /* 0x001fe200078008ff */
        /* <DEDUP_REMOVED lines=20> */
[----:B------:R-:W-:Y:S04]  /*3a20*/  STS.U16 [R36+0x4], R89 ;  /* 0x0000045924007388 */ /* 0x000fe80000000400 */
[----:B------:R2:W-:Y:S01]  /*3a30*/  STS.U16 [R36+0x6], R4 ;  /* 0x0000060424007388 */ /* 0x0005e20000000400 */
[----:B0-----:R-:W-:-:S03]  /*3a40*/  IMAD.WIDE.U32 R2, R69, c[0x0][0x210], RZ ;  /* 0x0000840045027a25 */ /* 0x001fc600078e00ff */
[----:B------:R-:W-:Y:S04]  /*3a50*/  STS.U16 [R36+0x8], R95 ;  /* 0x0000085f24007388 */ /* 0x000fe80000000400 */
[----:B------:R0:W-:Y:S01]  /*3a60*/  STS.U16 [R36+0xa], R5 ;  /* 0x00000a0524007388 */ /* 0x0001e20000000400 */
[----:B--2---:R-:W-:-:S03]  /*3a70*/  IMAD R4, R66, c[0x0][0x210], RZ ;  /* 0x0000840042047a24 */ /* 0x004fc600078e02ff */
[----:B------:R-:W-:Y:S04]  /*3a80*/  STS.U16 [R36+0xc], R109 ;  /* 0x00000c6d24007388 */ /* 0x000fe80000000400 */
[----:B------:R2:W-:Y:S01]  /*3a90*/  STS.U16 [R36+0xe], R6 ;  /* 0x00000e0624007388 */ /* 0x0005e20000000400 */
[----:B------:R-:W-:-:S06]  /*3aa0*/  NOP ;  /* 0x0000000000007918 */ /* 0x000fcc0000000000 */
[----:B------:R-:W-:Y:S01]  /*3ab0*/  LDS.U16 R81, [R46] ;  /* 0x000000002e517984 */ /* 0x000fe20000000400 */
        /* <DEDUP_REMOVED lines=11> */
[C---:B--2---:R-:W-:Y:S01]  /*3b70*/  LEA R6, P0, R2.reuse, R7, 0x1 ;  /* 0x0000000702067211 */ /* 0x044fe200078008ff */
[----:B------:R-:W-:Y:S03]  /*3b80*/  LDS.U16 R93, [R40+0x180] ;  /* 0x00018000285d7984 */ /* 0x000fe60000000400 */
[----:B------:R-:W-:Y:S01]  /*3b90*/  LEA.HI.X R7, R2, R4, R3, 0x1, P0 ;  /* 0x0000000402077211 */ /* 0x000fe200000f0c03 */
[----:B------:R-:W-:Y:S04]  /*3ba0*/  LDS.U16 R95, [R39+0x1c0] ;  /* 0x0001c000275f7984 */ /* 0x000fe80000000400 */
[----:B------:R-:W-:Y:S04]  /*3bb0*/  @!P6 STS [0x210], R47 ;  /* 0x0002102fff00e388 */ /* 0x000fe80000000800 */
[----:B------:R-:W-:Y:S06]  /*3bc0*/  BAR.SYNC.DEFER_BLOCKING 0x0 ;  /* 0x0000000000007b1d */ /* 0x000fec0000010000 */
[----:B-1----:R-:W0:Y:S02]  /*3bd0*/  LDS R97, [0x210] ;  /* 0x00021000ff617984 */ /* 0x002e240000000800 */
        /* <DEDUP_REMOVED lines=18> */
.L_x_12024:
[----:B------:R-:W-:Y:S05]  /*3d00*/  BSYNC B0 ;  /* 0x0000000000007941 */ /* 0x000fea0003800000 */
.L_x_12023:
        /* <DEDUP_REMOVED lines=9> */
.L_x_12022:
        /* <DEDUP_REMOVED lines=8> */
[----:B------:R-:W-:Y:S01]  /*3e20*/  CS2R R98, SRZ ;  /* 0x0000000000627805 */ /* 0x000fe2000001ff00 */
[C---:B------:R-:W-:Y:S01]  /*3e30*/  FFMA.FTZ R2, R77.reuse, R3, R2 ;  /* 0x000000034d027223 */ /* 0x040fe20000010002 */
[----:B------:R-:W-:Y:S01]  /*3e40*/  HADD2.F32 R3, -RZ, R33.H0_H0 ;  /* 0x20000021ff037230 */ /* 0x000fe20000004100 */
[----:B------:R-:W-:Y:S01]  /*3e50*/  FMUL.FTZ R107, R77, R70 ;  /* 0x000000464d6b7220 */ /* 0x000fe20000410000 */
[----:B-1----:R-:W-:Y:S01]  /*3e60*/  CS2R R96, SRZ ;  /* 0x0000000000607805 */ /* 0x002fe2000001ff00 */
        /* <DEDUP_REMOVED lines=36> */
[----:B------:R-:W-:Y:S01]  /*40b0*/  CS2R R98, SRZ ;  /* 0x0000000000627805 */ /* 0x000fe2000001ff00 */
[----:B------:R-:W-:Y:S01]  /*40c0*/  CS2R R96, SRZ ;  /* 0x0000000000607805 */ /* 0x000fe2000001ff00 */
[----:B------:R-:W-:Y:S01]  /*40d0*/  CS2R R94, SRZ ;  /* 0x00000000005e7805 */ /* 0x000fe2000001ff00 */
[----:B------:R-:W-:-:S02]  /*40e0*/  MOV R93, RZ ;  /* 0x000000ff005d7202 */ /* 0x000fc40000000f00 */
.L_x_12072:
        /* <DEDUP_REMOVED lines=21> */
[----:B------:R-:W-:Y:S01]  /*4240*/  PRMT R25, RZ, 0x7610, R25 ;  /* 0x00007610ff197816 */ /* 0x000fe20000000019 */
[----:B0-----:R0:W2:Y:S01]  /*4250*/  @!P1 LDG.E.U16 R111, [R6.64+0x100] ;  /* 0x0001000a066f9981 */ /* 0x0010a2000c1e1500 */
[----:B------:R-:W-:-:S02]  /*4260*/  IADD3 R124, R2, 0xa0, RZ ;  /* 0x000000a0027c7810 */ /* 0x000fc40007ffe0ff */
[----:B------:R-:W-:Y:S01]  /*4270*/  PRMT R26, RZ, 0x7610, R26 ;  /* 0x00007610ff1a7816 */ /* 0x000fe2000000001a */
[----:B---3--:R0:W3:Y:S01]  /*4280*/  @!P2 LDG.E.U16 R24, [R6.64+0x40] ;  /* 0x0000400a0618a981 */ /* 0x0080e2000c1e1500 */
        /* <DEDUP_REMOVED lines=58> */
[----:B------:R-:W-:Y:S02]  /*4630*/  ISETP.GE.AND P2, PT, R22, R139, PT ;  /* 0x0000008b1600720c */ /* 0x000fe40003f46270 */
[----:B------:R-:W-:Y:S02]  /*4640*/  IADD3 R3, R5, R137, RZ ;  /* 0x0000008905037210 */ /* 0x000fe40007ffe0ff */
[----:B------:R-:W-:Y:S02]  /*4650*/  IADD3 R5, R7, R135, RZ ;  /* 0x0000008707057210 */ /* 0x000fe40007ffe0ff */
[----:B------:R-:W-:Y:S02]  /*4660*/  LEA R22, P1, R6, c[0x0][0x220], 0x3 ;  /* 0x0000880006167a11 */ /* 0x000fe400078218ff */
[----:B------:R-:W-:-:S02]  /*4670*/  ISETP.GE.AND P3, PT, R23, R139, PT ;  /* 0x0000008b1700720c */ /* 0x000fc40003f66270 */
[----:B------:R-:W-:Y:S02]  /*4680*/  ISETP.GE.AND P0, PT, R2, R139, PT ;  /* 0x0000008b0200720c */ /* 0x000fe40003f06270 */
[----:B------:R-:W-:Y:S02]  /*4690*/  LEA.HI.X R23, R6, c[0x0][0x224], R5, 0x3, P1 ;  /* 0x0000890006177a11 */ /* 0x000fe400008f1c05 */
[C---:B------:R-:W-:Y:S02]  /*46a0*/  IADD3 R2, R61.reuse, 0x100, RZ ;  /* 0x000001003d027810 */ /* 0x040fe40007ffe0ff */
[----:B------:R-:W-:Y:S02]  /*46b0*/  IADD3 R6, R61, 0x140, RZ ;  /* 0x000001403d067810 */ /* 0x000fe40007ffe0ff */
[----:B------:R-:W-:Y:S02]  /*46c0*/  LEA R20, P4, R4, R52, 0x1 ;  /* 0x0000003404147211 */ /* 0x000fe400078808ff */
[----:B------:R-:W-:-:S02]  /*46d0*/  LEA.HI.SX32 R2, R2, R61, 0x1b ;  /* 0x0000003d02027211 */ /* 0x000fc400078fdaff */
[----:B------:R-:W-:Y:S02]  /*46e0*/  LEA.HI.SX32 R6, R6, R61, 0x1b ;  /* 0x0000003d06067211 */ /* 0x000fe400078fdaff */
[----:B------:R-:W-:Y:S02]  /*46f0*/  LEA.HI.X R21, R4, R51, R3, 0x1, P4 ;  /* 0x0000003304157211 */ /* 0x000fe400020f0c03 */
[C---:B------:R-:W-:Y:S02]  /*4700*/  IADD3 R4, R61.reuse, 0x120, RZ ;  /* 0x000001203d047810 */ /* 0x040fe40007ffe0ff */
[----:B------:R-:W-:Y:S02]  /*4710*/  SHF.L.U32 R5, R2, 0x1, RZ ;  /* 0x0000000102057819 */ /* 0x000fe400000006ff */
[----:B------:R-:W-:Y:S02]  /*4720*/  SHF.L.U32 R7, R6, 0x1, RZ ;  /* 0x0000000106077819 */ /* 0x000fe400000006ff */
[----:B------:R-:W-:-:S02]  /*4730*/  IADD3 R2, R61, 0x160, RZ ;  /* 0x000001603d027810 */ /* 0x000fc40007ffe0ff */
[----:B------:R-:W-:Y:S02]  /*4740*/  IADD3 R6, R61, 0x180, RZ ;  /* 0x000001803d067810 */ /* 0x000fe40007ffe0ff */
[-C--:B------:R-:W-:Y:S02]  /*4750*/  LEA.HI.SX32 R4, R4, R61.reuse, 0x1b ;  /* 0x0000003d04047211 */ /* 0x080fe400078fdaff */
[-C--:B------:R-:W-:Y:S02]  /*4760*/  LEA.HI.SX32 R2, R2, R61.reuse, 0x1b ;  /* 0x0000003d02027211 */ /* 0x080fe400078fdaff */
[----:B------:R-:W-:Y:S02]  /*4770*/  LEA.HI.SX32 R3, R6, R61, 0x1b ;  /* 0x0000003d06037211 */ /* 0x000fe400078fdaff */
[----:B------:R-:W-:Y:S02]  /*4780*/  SHF.L.U32 R4, R4, 0x1, RZ ;  /* 0x0000000104047819 */ /* 0x000fe400000006ff */
[----:B------:R-:W-:-:S02]  /*4790*/  SHF.L.U32 R6, R2, 0x1, RZ ;  /* 0x0000000102067819 */ /* 0x000fc400000006ff */
[-C--:B------:R-:W-:Y:S02]  /*47a0*/  ISETP.GE.AND P4, PT, R122, R139.reuse, PT ;  /* 0x0000008b7a00720c */ /* 0x080fe40003f86270 */
[-C--:B------:R-:W-:Y:S02]  /*47b0*/  ISETP.GE.AND P5, PT, R123, R139.reuse, PT ;  /* 0x0000008b7b00720c */ /* 0x080fe40003fa6270 */
[----:B------:R-:W-:Y:S02]  /*47c0*/  ISETP.GE.AND P1, PT, R125, R139, PT ;  /* 0x0000008b7d00720c */ /* 0x000fe40003f26270 */
[----:B------:R-:W-:Y:S02]  /*47d0*/  PRMT R123, RZ, 0x7610, R123 ;  /* 0x00007610ff7b7816 */ /* 0x000fe4000000007b */
[----:B------:R-:W-:Y:S01]  /*47e0*/  PRMT R122, RZ, 0x7610, R122 ;  /* 0x00007610ff7a7816 */ /* 0x000fe2000000007a */
[----:B----4-:R-:W-:Y:S04]  /*47f0*/  STS.U16 [R46], R25 ;  /* 0x000000192e007388 */ /* 0x010fe80000000400 */
[----:B---3--:R0:W-:Y:S02]  /*4800*/  STS.U16 [R45+0x40], R24 ;  /* 0x000040182d007388 */ /* 0x0081e40000000400 */
[----:B0-----:R-:W-:-:S02]  /*4810*/  IADD3 R24, R61, 0x1a0, RZ ;  /* 0x000001a03d187810 */ /* 0x001fc40007ffe0ff */
[----:B--2---:R-:W-:Y:S04]  /*4820*/  STS.U16 [R44+0x80], R27 ;  /* 0x0000801b2c007388 */ /* 0x004fe80000000400 */
[----:B------:R0:W-:Y:S01]  /*4830*/  STS.U16 [R43+0xc0], R26 ;  /* 0x0000c01a2b007388 */ /* 0x0001e20000000400 */
[----:B------:R-:W-:-:S03]  /*4840*/  LEA.HI.SX32 R24, R24, R61, 0x1b ;  /* 0x0000003d18187211 */ /* 0x000fc600078fdaff */
[----:B------:R1:W-:Y:S01]  /*4850*/  STS.U16 [R42+0x100], R111 ;  /* 0x0001006f2a007388 */ /* 0x0003e20000000400 */
[----:B0-----:R-:W-:-:S03]  /*4860*/  IADD3 R26, R61, 0x1c0, RZ ;  /* 0x000001c03d1a7810 */ /* 0x001fc60007ffe0ff */
[----:B------:R-:W-:Y:S01]  /*4870*/  STS.U16 [R41+0x140], R110 ;  /* 0x0001406e29007388 */ /* 0x000fe20000000400 */
[----:B-1----:R-:W-:-:S03]  /*4880*/  IADD3 R42, R61, 0x1e0, RZ ;  /* 0x000001e03d2a7810 */ /* 0x002fc60007ffe0ff */
[----:B------:R-:W-:Y:S01]  /*4890*/  STS.U16 [R40+0x180], R113 ;  /* 0x0001807128007388 */ /* 0x000fe20000000400 */
[-C--:B------:R-:W-:Y:S02]  /*48a0*/  LEA.HI.SX32 R26, R26, R61.reuse, 0x1b ;  /* 0x0000003d1a1a7211 */ /* 0x080fe400078fdaff */
[----:B------:R-:W-:Y:S01]  /*48b0*/  LEA.HI.SX32 R42, R42, R61, 0x1b ;  /* 0x0000003d2a2a7211 */ /* 0x000fe200078fdaff */
[----:B------:R0:W-:Y:S01]  /*48c0*/  STS.U16 [R39+0x1c0], R112 ;  /* 0x0001c07027007388 */ /* 0x0001e20000000400 */
[----:B------:R-:W-:Y:S02]  /*48d0*/  SHF.L.U32 R25, R3, 0x1, RZ ;  /* 0x0000000103197819 */ /* 0x000fe400000006ff */
[----:B------:R-:W-:Y:S01]  /*48e0*/  SHF.L.U32 R24, R24, 0x1, RZ ;  /* 0x0000000118187819 */ /* 0x000fe200000006ff */
[----:B------:R1:W2:Y:S01]  /*48f0*/  LDG.E.64 R2, [R22.64] ;  /* 0x0000000a16027981 */ /* 0x0002a2000c1e1b00 */
[----:B------:R-:W-:Y:S02]  /*4900*/  SHF.L.U32 R27, R26, 0x1, RZ ;  /* 0x000000011a1b7819 */ /* 0x000fe400000006ff */
[----:B------:R-:W-:-:S02]  /*4910*/  SHF.L.U32 R26, R42, 0x1, RZ ;  /* 0x000000012a1a7819 */ /* 0x000fc400000006ff */
[----:B0-----:R-:W-:Y:S01]  /*4920*/  PRMT R39, RZ, 0x7610, R39 ;  /* 0x00007610ff277816 */ /* 0x001fe20000000027 */
[----:B------:R0:W-:Y:S04]  /*4930*/  STS.U16 [R5+0x200], R114 ;  /* 0x0002007205007388 */ /* 0x0001e80000000400 */
[----:B------:R3:W-:Y:S01]  /*4940*/  STS.U16 [R4+0x240], R115 ;  /* 0x0002407304007388 */ /* 0x0007e20000000400 */
[----:B------:R-:W-:-:S03]  /*4950*/  PRMT R40, RZ, 0x7610, R40 ;  /* 0x00007610ff287816 */ /* 0x000fc60000000028 */
[----:B------:R4:W-:Y:S01]  /*4960*/  STS.U16 [R7+0x280], R116 ;  /* 0x0002807407007388 */ /* 0x0009e20000000400 */
[----:B------:R-:W-:-:S03]  /*4970*/  PRMT R41, RZ, 0x7610, R41 ;  /* 0x00007610ff297816 */ /* 0x000fc60000000029 */
[----:B------:R-:W-:Y:S01]  /*4980*/  STS.U16 [R6+0x2c0], R117 ;  /* 0x0002c07506007388 */ /* 0x000fe20000000400 */
[----:B------:R-:W-:-:S03]  /*4990*/  PRMT R112, RZ, 0x7610, R112 ;  /* 0x00007610ff707816 */ /* 0x000fc60000000070 */
[----:B------:R0:W-:Y:S04]  /*49a0*/  STS.U16 [R25+0x300], R118 ;  /* 0x0003007619007388 */ /* 0x0001e80000000400 */
[----:B------:R-:W-:Y:S04]  /*49b0*/  STS.U16 [R24+0x340], R119 ;  /* 0x0003407718007388 */ /* 0x000fe80000000400 */
[----:B------:R0:W-:Y:S04]  /*49c0*/  STS.U16 [R27+0x380], R120 ;  /* 0x000380781b007388 */ /* 0x0001e80000000400 */
[----:B------:R-:W-:Y:S01]  /*49d0*/  STS.U16 [R26+0x3c0], R121 ;  /* 0x0003c0791a007388 */ /* 0x000fe20000000400 */
[----:B------:R-:W-:-:S06]  /*49e0*/  NOP ;  /* 0x0000000000007918 */ /* 0x000fcc0000000000 */
[----:B------:R0:W2:Y:S01]  /*49f0*/  @!P0 LDG.E.U16 R39, [R20.64] ;  /* 0x0000000a14278981 */ /* 0x0000a2000c1e1500 */
[----:B------:R-:W-:-:S03]  /*4a00*/  ISETP.GE.AND P0, PT, R124, R139, PT ;  /* 0x0000008b7c00720c */ /* 0x000fc60003f06270 */
[----:B------:R0:W2:Y:S01]  /*4a10*/  @!P2 LDG.E.U16 R40, [R20.64+0x40] ;  /* 0x0000400a1428a981 */ /* 0x0000a2000c1e1500 */
[----:B------:R-:W-:-:S03]  /*4a20*/  ISETP.GE.AND P2, PT, R126, R139, PT ;  /* 0x0000008b7e00720c */ /* 0x000fc60003f46270 */
[----:B------:R3:W2:Y:S01]  /*4a30*/  @!P3 LDG.E.U16 R41, [R20.64+0x80] ;  /* 0x0000800a1429b981 */ /* 0x0006a2000c1e1500 */
[----:B------:R-:W-:-:S03]  /*4a40*/  ISETP.GE.AND P3, PT, R127, R139, PT ;  /* 0x0000008b7f00720c */ /* 0x000fc60003f66270 */
[----:B------:R4:W2:Y:S01]  /*4a50*/  @!P4 LDG.E.U16 R112, [R20.64+0xc0] ;  /* 0x0000c00a1470c981 */ /* 0x0008a2000c1e1500 */
[----:B------:R-:W-:Y:S02]  /*4a60*/  ISETP.GE.AND P4, PT, R128, R139, PT ;  /* 0x0000008b8000720c */ /* 0x000fe40003f86270 */
[----:B-1----:R-:W-:Y:S02]  /*4a70*/  PRMT R23, RZ, 0x7610, R23 ;  /* 0x00007610ff177816 */ /* 0x002fe40000000017 */
[----:B0-----:R-:W-:Y:S02]  /*4a80*/  PRMT R114, RZ, 0x7610, R114 ;  /* 0x00007610ff727816 */ /* 0x001fe40000000072 */
[----:B---3--:R-:W-:Y:S02]  /*4a90*/  PRMT R115, RZ, 0x7610, R115 ;  /* 0x00007610ff737816 */ /* 0x008fe40000000073 */
[----:B----4-:R-:W-:Y:S01]  /*4aa0*/  PRMT R116, RZ, 0x7610, R116 ;  /* 0x00007610ff747816 */ /* 0x010fe20000000074 */
[----:B------:R0:W3:Y:S01]  /*4ab0*/  @!P5 LDG.E.U16 R23, [R20.64+0x100] ;  /* 0x0001000a1417d981 */ /* 0x0000e2000c1e1500 */
        /* <DEDUP_REMOVED lines=13> */
[----:B------:R-:W-:Y:S01]  /*4b90*/  PRMT R120, RZ, 0x7610, R120 ;  /* 0x00007610ff787816 */ /* 0x000fe20000000078 */
[----:B------:R0:W4:Y:S01]  /*4ba0*/  @!P0 LDG.E.U16 R123, [R20.64+0x2c0] ;  /* 0x0002c00a147b8981 */ /* 0x000122000c1e1500 */
        /* <DEDUP_REMOVED lines=8> */
[----:B------:R-:W-:-:S04]  /*4c30*/  SHF.L.U32 R22, R61, 0x4, RZ ;  /* 0x000000043d167819 */ /* 0x000fc800000006ff */
[----:B------:R-:W-:-:S04]  /*4c40*/  LEA.HI.SX32 R22, R22, R22, 0x1b ;  /* 0x0000001616167211 */ /* 0x000fc800078fdaff */
[----:B------:R-:W-:Y:S02]  /*4c50*/  SHF.L.U32 R110, R22, 0x1, RZ ;  /* 0x00000001166e7819 */ /* 0x000fe400000006ff */
[C---:B------:R-:W-:Y:S02]  /*4c60*/  IADD3 R22, R61.reuse, 0x20, RZ ;  /* 0x000000203d167810 */ /* 0x040fe40007ffe0ff */
[C---:B------:R-:W-:Y:S01]  /*4c70*/  IADD3 R42, R61.reuse, 0x40, RZ ;  /* 0x000000403d2a7810 */ /* 0x040fe20007ffe0ff */
[----:B------:R-:W1:Y:S01]  /*4c80*/  LDS.U16 R111, [R110] ;  /* 0x000000006e6f7984 */ /* 0x000e620000000400 */
[-C--:B------:R-:W-:Y:S02]  /*4c90*/  LEA.HI.SX32 R45, R22, R61.reuse, 0x1b ;  /* 0x0000003d162d7211 */ /* 0x080fe400078fdaff */
[C---:B------:R-:W-:Y:S01]  /*4ca0*/  IADD3 R22, R61.reuse, 0x60, RZ ;  /* 0x000000603d167810 */ /* 0x040fe20007ffe0ff */
[----:B------:R-:W1:Y:S01]  /*4cb0*/  LDS.U16 R113, [R110+0x2] ;  /* 0x000002006e717984 */ /* 0x000e620000000400 */
[----:B------:R-:W-:-:S02]  /*4cc0*/  LEA.HI.SX32 R46, R61, R61, 0x1b ;  /* 0x0000003d3d2e7211 */ /* 0x000fc400078fdaff */
[----:B0-----:R-:W-:Y:S01]  /*4cd0*/  IADD3 R20, R61, 0x80, RZ ;  /* 0x000000803d147810 */ /* 0x001fe20007ffe0ff */
[----:B------:R-:W-:Y:S01]  /*4ce0*/  LDS.U16 R119, [R110+0x4] ;  /* 0x000004006e777984 */ /* 0x000fe20000000400 */
[-C--:B------:R-:W-:Y:S02]  /*4cf0*/  LEA.HI.SX32 R22, R22, R61.reuse, 0x1b ;  /* 0x0000003d16167211 */ /* 0x080fe400078fdaff */
[-C--:B------:R-:W-:Y:S01]  /*4d00*/  LEA.HI.SX32 R44, R42, R61.reuse, 0x1b ;  /* 0x0000003d2a2c7211 */ /* 0x080fe200078fdaff */
[----:B------:R-:W0:Y:S01]  /*4d10*/  LDS.U16 R121, [R110+0x6] ;  /* 0x000006006e797984 */ /* 0x000e220000000400 */
[----:B------:R-:W-:Y:S02]  /*4d20*/  SHF.L.U32 R46, R46, 0x1, RZ ;  /* 0x000000012e2e7819 */ /* 0x000fe400000006ff */
[----:B------:R-:W-:Y:S01]  /*4d30*/  LEA.HI.SX32 R42, R20, R61, 0x1b ;  /* 0x0000003d142a7211 */ /* 0x000fe200078fdaff */
[----:B------:R-:W-:Y:S01]  /*4d40*/  LDS.U16 R127, [R110+0x8] ;  /* 0x000008006e7f7984 */ /* 0x000fe20000000400 */
[----:B------:R-:W-:-:S02]  /*4d50*/  SHF.L.U32 R45, R45, 0x1, RZ ;  /* 0x000000012d2d7819 */ /* 0x000fc400000006ff */
[----:B------:R-:W-:Y:S01]  /*4d60*/  SHF.L.U32 R43, R22, 0x1, RZ ;  /* 0x00000001162b7819 */ /* 0x000fe200000006ff */
[----:B------:R-:W0:Y:S01]  /*4d70*/  LDS.U16 R125, [R110+0xa] ;  /* 0x00000a006e7d7984 */ /* 0x000e220000000400 */
[----:B------:R-:W-:Y:S02]  /*4d80*/  SHF.L.U32 R44, R44, 0x1, RZ ;  /* 0x000000012c2c7819 */ /* 0x000fe400000006ff */
[----:B------:R-:W-:Y:S01]  /*4d90*/  SHF.L.U32 R42, R42, 0x1, RZ ;  /* 0x000000012a2a7819 */ /* 0x000fe200000006ff */
[----:B------:R-:W0:Y:S01]  /*4da0*/  LDS.U16 R131, [R110+0xc] ;  /* 0x00000c006e837984 */ /* 0x000e220000000400 */
[----:B------:R-:W-:-:S03]  /*4db0*/  IADD3 R128, R61, 0xa0, RZ ;  /* 0x000000a03d807810 */ /* 0x000fc60007ffe0ff */
[----:B------:R-:W0:Y:S01]  /*4dc0*/  LDS.U16 R129, [R110+0xe] ;  /* 0x00000e006e817984 */ /* 0x000e220000000400 */
[----:B------:R-:W-:-:S03]  /*4dd0*/  IADD3 R126, R61, 0xc0, RZ ;  /* 0x000000c03d7e7810 */ /* 0x000fc60007ffe0ff */
[----:B------:R-:W-:Y:S04]  /*4de0*/  LDS.U16 R137, [R110+0x10] ;  /* 0x000010006e897984 */ /* 0x000fe80000000400 */
[----:B------:R-:W0:Y:S04]  /*4df0*/  LDS.U16 R135, [R110+0x12] ;  /* 0x000012006e877984 */ /* 0x000e280000000400 */
        /* <DEDUP_REMOVED lines=9> */
[----:B------:R-:W-:-:S04]  /*4e90*/  ISETP.NE.AND P0, PT, R170, RZ, PT ;  /* 0x000000ffaa00720c */ /* 0x000fc80003f05270 */
[----:B------:R-:W-:Y:S01]  /*4ea0*/  ISETP.LT.OR P2, PT, R168, 0x2, P0 ;  /* 0x00000002a800780c */ /* 0x000fe20000741670 */
[----:B-1----:R-:W-:Y:S02]  /*4eb0*/  HADD2.F32 R111, -RZ, R111.H0_H0 ;  /* 0x2000006fff6f7230 */ /* 0x002fe40000004100 */
[----:B------:R-:W-:Y:S02]  /*4ec0*/  HADD2.F32 R113, -RZ, R113.H0_H0 ;  /* 0x20000071ff717230 */ /* 0x000fe40000004100 */
[----:B0-----:R-:W-:Y:S02]  /*4ed0*/  HADD2.F32 R121, -RZ, R121.H0_H0 ;  /* 0x20000079ff797230 */ /* 0x001fe40000004100 */
[----:B------:R-:W-:-:S03]  /*4ee0*/  HADD2.F32 R119, -RZ, R119.H0_H0 ;  /* 0x20000077ff777230 */ /* 0x000fc60000004100 */
[----:B------:R-:W-:Y:S02]  /*4ef0*/  FMUL.FTZ R144, R121, R76 ;  /* 0x0000004c79907220 */ /* 0x000fe40000410000 */
[----:B--2---:R-:W-:Y:S02]  /*4f00*/  FMUL.FTZ R21, R2, 1.4426950216293334961 ;  /* 0x3fb8aa3b02157820 */ /* 0x004fe40000410000 */
[-C--:B------:R-:W-:Y:S02]  /*4f10*/  FMUL.FTZ R22, R3, R74.reuse ;  /* 0x0000004a03167220 */ /* 0x080fe40000410000 */
[----:B------:R-:W-:Y:S02]  /*4f20*/  FMUL.FTZ R20, R21, R74 ;  /* 0x0000004a15147220 */ /* 0x000fe40000410000 */
[----:B------:R-:W-:-:S04]  /*4f30*/  FMUL.RZ R22, R22, 0.15915493667125701904 ;  /* 0x3e22f98316167820 */ /* 0x000fc8000040c000 */
[----:B------:R-:W-:Y:S08]  /*4f40*/  MUFU.EX2 R20, R20 ;  /* 0x0000001400147308 */ /* 0x000ff00000000800 */
[----:B------:R-:W0:Y:S01]  /*4f50*/  MUFU.COS R145, R22 ;  /* 0x0000001600917308 */ /* 0x000e220000000000 */
[----:B------:R-:W-:Y:S04]  /*4f60*/  STS.U16 [R46+0x420], R39 ;  /* 0x000420272e007388 */ /* 0x000fe80000000400 */
[----:B------:R1:W-:Y:S04]  /*4f70*/  STS.U16 [R45+0x460], R40 ;  /* 0x000460282d007388 */ /* 0x0003e80000000400 */
[----:B------:R2:W-:Y:S04]  /*4f80*/  STS.U16 [R44+0x4a0], R41 ;  /* 0x0004a0292c007388 */ /* 0x0005e80000000400 */
[----:B------:R-:W-:Y:S01]  /*4f90*/  STS.U16 [R43+0x4e0], R112 ;  /* 0x0004e0702b007388 */ /* 0x000fe20000000400 */
[----:B-1----:R-:W-:-:S04]  /*4fa0*/  IADD3 R40, R61, 0xe0, RZ ;  /* 0x000000e03d287810 */ /* 0x002fc80007ffe0ff */
[----:B------:R-:W-:Y:S01]  /*4fb0*/  LEA.HI.SX32 R39, R40, R61, 0x1b ;  /* 0x0000003d28277211 */ /* 0x000fe200078fdaff */
[----:B---3--:R1:W-:Y:S01]  /*4fc0*/  STS.U16 [R42+0x520], R23 ;  /* 0x000520172a007388 */ /* 0x0083e20000000400 */
[----:B--2---:R-:W-:Y:S02]  /*4fd0*/  SHF.L.U32 R41, R128, 0x1, RZ ;  /* 0x0000000180297819 */ /* 0x004fe400000006ff */
[----:B------:R-:W-:Y:S02]  /*4fe0*/  SHF.L.U32 R40, R126, 0x1, RZ ;  /* 0x000000017e287819 */ /* 0x000fe400000006ff */
[----:B------:R-:W-:Y:S01]  /*4ff0*/  SHF.L.U32 R39, R39, 0x1, RZ ;  /* 0x0000000127277819 */ /* 0x000fe200000006ff */
[----:B-1----:R0:W1:Y:S01]  /*5000*/  MUFU.SIN R23, R22 ;  /* 0x0000001600177308 */ /* 0x0020620000000400 */
[----:B----4-:R2:W-:Y:S01]  /*5010*/  STS.U16 [R41+0x560], R114 ;  /* 0x0005607229007388 */ /* 0x0105e20000000400 */
[----:B------:R-:W-:-:S03]  /*5020*/  LEA R112, R92, R75, 0x8 ;  /* 0x0000004b5c707211 */ /* 0x000fc600078e40ff */
[----:B------:R-:W-:Y:S01]  /*5030*/  STS.U16 [R40+0x5a0], R115 ;  /* 0x0005a07328007388 */ /* 0x000fe20000000400 */
[----:B------:R-:W-:-:S03]  /*5040*/  @P1 IADD3 R112, R62, 0x200, RZ ;  /* 0x000002003e701810 */ /* 0x000fc60007ffe0ff */
[----:B------:R-:W-:Y:S04]  /*5050*/  STS.U16 [R39+0x5e0], R116 ;  /* 0x0005e07427007388 */ /* 0x000fe80000000400 */
[----:B------:R-:W-:Y:S04]  /*5060*/  STS.U16 [R5+0x620], R118 ;  /* 0x0006207605007388 */ /* 0x000fe80000000400 */
[----:B------:R-:W-:Y:S01]  /*5070*/  STS.U16 [R4+0x660], R117 ;  /* 0x0006607504007388 */ /* 0x000fe20000000400 */
[----:B0-----:R-:W-:Y:S01]  /*5080*/  FMUL.FTZ R22, R20, R145 ;  /* 0x0000009114167220 */ /* 0x001fe20000410000 */
[----:B------:R-:W-:-:S02]  /*5090*/  SHF.L.U32 R112, R112, 0x3, RZ ;  /* 0x0000000370707819 */ /* 0x000fc400000006ff */
[----:B------:R-:W-:Y:S01]  /*50a0*/  STS.U16 [R7+0x6a0], R120 ;  /* 0x0006a07807007388 */ /* 0x000fe20000000400 */
[----:B-1----:R-:W-:-:S03]  /*50b0*/  FMUL.FTZ R23, R20, R23 ;  /* 0x0000001714177220 */ /* 0x002fc60000410000 */
[----:B------:R0:W-:Y:S04]  /*50c0*/  STS.U16 [R6+0x6e0], R123 ;  /* 0x0006e07b06007388 */ /* 0x0001e80000000400 */
[----:B------:R-:W-:Y:S04]  /*50d0*/  STS.U16 [R25+0x720], R122 ;  /* 0x0007207a19007388 */ /* 0x000fe80000000400 */
[----:B------:R1:W-:Y:S04]  /*50e0*/  STS.U16 [R24+0x760], R133 ;  /* 0x0007608518007388 */ /* 0x0003e80000000400 */
        /* <DEDUP_REMOVED lines=14> */
[----:B------:R-:W3:Y:S04]  /*51d0*/  LDS.U16 R179, [R110+0x436] ;  /* 0x000436006eb37984 */ /* 0x000ee80000000400 */
[----:B------:R-:W3:Y:S04]  /*51e0*/  LDS.U16 R180, [R110+0x438] ;  /* 0x000438006eb47984 */ /* 0x000ee80000000400 */
[----:B------:R-:W3:Y:S04]  /*51f0*/  LDS.U16 R26, [R110+0x43a] ;  /* 0x00043a006e1a7984 */ /* 0x000ee80000000400 */
[----:B------:R-:W3:Y:S04]  /*5200*/  LDS.U16 R27, [R110+0x43c] ;  /* 0x00043c006e1b7984 */ /* 0x000ee80000000400 */
[----:B------:R1:W3:Y:S04]  /*5210*/  LDS.U16 R181, [R110+0x43e] ;  /* 0x00043e006eb57984 */ /* 0x0002e80000000400 */
[----:B------:R1:W-:Y:S01]  /*5220*/  STS.64 [R112+0x1d10], R22 ;  /* 0x001d101670007388 */ /* 0x0003e20000000a00 */
[----:B--2---:R-:W-:Y:S01]  /*5230*/  @!P2 IADD3 R114, R168, -0x2, RZ ;  /* 0xfffffffea872a810 */ /* 0x004fe20007ffe0ff */
[----:B0-----:R-:W-:-:S04]  /*5240*/  CS2R R6, SRZ ;  /* 0x0000000000067805 */ /* 0x001fc8000001ff00 */
[----:B------:R-:W-:Y:S02]  /*5250*/  @!P2 IMAD R5, R114, c[0x0][0x16c], R75 ;  /* 0x00005b007205aa24 */ /* 0x000fe400078e024b */
[----:B------:R-:W-:Y:S02]  /*5260*/  FMUL.FTZ R20, R3, R76 ;  /* 0x0000004c03147220 */ /* 0x000fe40000410000 */
[----:B------:R-:W-:Y:S01]  /*5270*/  @!P2 IMAD.WIDE R4, R5, 0x10, R18 ;  /* 0x000000100504a825 */ /* 0x000fe200078e0212 */
[----:B------:R-:W-:Y:S03]  /*5280*/  BAR.SYNC.DEFER_BLOCKING 0x0 ;  /* 0x0000000000007b1d */ /* 0x000fe60000010000 */
[----:B------:R-:W-:Y:S02]  /*5290*/  FMUL.RZ R114, R20, 0.15915493667125701904 ;  /* 0x3e22f98314727820 */ /* 0x000fe4000040c000 */
[----:B-1----:R-:W-:-:S02]  /*52a0*/  FMUL.FTZ R24, R3, R78 ;  /* 0x0000004e03187220 */ /* 0x002fc40000410000 */
[----:B------:R-:W-:Y:S02]  /*52b0*/  FMUL.FTZ R20, R21, R76 ;  /* 0x0000004c15147220 */ /* 0x000fe40000410000 */
[----:B------:R-:W-:Y:S01]  /*52c0*/  FMUL.RZ R110, R24, 0.15915493667125701904 ;  /* 0x3e22f983186e7820 */ /* 0x000fe2000040c000 */
[----:B------:R-:W-:Y:S01]  /*52d0*/  MUFU.COS R115, R114 ;  /* 0x0000007200737308 */ /* 0x000fe20000000000 */
[----:B------:R0:W5:Y:S07]  /*52e0*/  @!P2 LDG.E.64 R6, [R4.64+0x8] ;  /* 0x0000080a0406a981 */ /* 0x00016e000c1e1b00 */
[----:B------:R-:W1:Y:S01]  /*52f0*/  MUFU.EX2 R20, R20 ;  /* 0x0000001400147308 */ /* 0x000e620000000800 */
[----:B0-----:R-:W-:-:S02]  /*5300*/  FMUL.FTZ R5, R3, R80 ;  /* 0x0000005003057220 */ /* 0x001fc40000410000 */
[----:B------:R-:W-:Y:S02]  /*5310*/  FMUL.FTZ R4, R21, R78 ;  /* 0x0000004e15047220 */ /* 0x000fe40000410000 */
[----:B------:R-:W-:Y:S02]  /*5320*/  FMUL.RZ R112, R5, 0.15915493667125701904 ;  /* 0x3e22f98305707820 */ /* 0x000fe4000040c000 */
[----:B------:R-:W-:Y:S01]  /*5330*/  FMUL.FTZ R5, R21, R80 ;  /* 0x0000005015057220 */ /* 0x000fe20000410000 */
[----:B------:R-:W-:Y:S01]  /*5340*/  MUFU.SIN R117, R110 ;  /* 0x0000006e00757308 */ /* 0x000fe20000000400 */
[----:B------:R-:W-:-:S07]  /*5350*/  FMUL.FTZ R24, R3, R82 ;  /* 0x0000005203187220 */ /* 0x000fce0000410000 */
[----:B------:R-:W-:Y:S08]  /*5360*/  MUFU.COS R123, R110 ;  /* 0x0000006e007b7308 */ /* 0x000ff00000000000 */
[----:B------:R-:W0:Y:S01]  /*5370*/  MUFU.EX2 R4, R4 ;  /* 0x0000000400047308 */ /* 0x000e220000000800 */
[----:B------:R-:W-:-:S07]  /*5380*/  FMUL.RZ R120, R24, 0.15915493667125701904 ;  /* 0x3e22f98318787820 */ /* 0x000fce000040c000 */
[----:B------:R-:W2:Y:S01]  /*5390*/  MUFU.SIN R25, R114 ;  /* 0x0000007200197308 */ /* 0x000ea20000000400 */
[----:B------:R-:W-:-:S07]  /*53a0*/  FMUL.FTZ R24, R21, R82 ;  /* 0x0000005215187220 */ /* 0x000fce0000410000 */
[----:B------:R-:W-:Y:S08]  /*53b0*/  MUFU.SIN R114, R112 ;  /* 0x0000007000727308 */ /* 0x000ff00000000400 */
[----:B------:R0:W-:Y:S08]  /*53c0*/  MUFU.COS R116, R112 ;  /* 0x0000007000747308 */ /* 0x0001f00000000000 */
[----:B------:R-:W3:Y:S01]  /*53d0*/  MUFU.EX2 R5, R5 ;  /* 0x0000000500057308 */ /* 0x000ee20000000800 */
[----:B------:R-:W-:-:S02]  /*53e0*/  FMUL.FTZ R118, R3, R86 ;  /* 0x0000005603767220 */ /* 0x000fc40000410000 */
[----:B-1----:R-:W-:Y:S01]  /*53f0*/  FMUL.FTZ R124, R20, R115 ;  /* 0x00000073147c7220 */ /* 0x002fe20000410000 */
[----:B------:R-:W-:Y:S01]  /*5400*/  HADD2.F32 R115, -RZ, R166.H0_H0 ;  /* 0x200000a6ff737230 */ /* 0x000fe20000004100 */
[----:B------:R-:W-:Y:S02]  /*5410*/  FMUL.RZ R132, R118, 0.15915493667125701904 ;  /* 0x3e22f98376847820 */ /* 0x000fe4000040c000 */
[----:B0-----:R-:W-:Y:S01]  /*5420*/  FMUL.FTZ R112, R21, R86 ;  /* 0x0000005615707220 */ /* 0x001fe20000410000 */
[----:B------:R-:W-:Y:S01]  /*5430*/  MUFU.SIN R133, R120 ;  /* 0x0000007800857308 */ /* 0x000fe20000000400 */
[----:B------:R-:W-:Y:S02]  /*5440*/  FMUL.FTZ R118, R4, R117 ;  /* 0x0000007504767220 */ /* 0x000fe40000410000 */
[----:B--2---:R-:W-:-:S05]  /*5450*/  FMUL.FTZ R122, R20, R25 ;  /* 0x00000019147a7220 */ /* 0x004fca0000410000 */
[----:B------:R0:W-:Y:S01]  /*5460*/  MUFU.COS R139, R120 ;  /* 0x00000078008b7308 */ /* 0x0001e20000000000 */
[C---:B---3--:R-:W-:Y:S02]  /*5470*/  FMUL.FTZ R116, R5.reuse, R116 ;  /* 0x0000007405747220 */ /* 0x048fe40000410000 */
[----:B------:R-:W-:Y:S02]  /*5480*/  FMUL.FTZ R114, R5, R114 ;  /* 0x0000007205727220 */ /* 0x000fe40000410000 */
[----:B------:R-:W-:-:S03]  /*5490*/  FMUL.FTZ R20, R113, R74 ;  /* 0x0000004a71147220 */ /* 0x000fc60000410000 */
[----:B------:R-:W-:Y:S01]  /*54a0*/  MUFU.EX2 R24, R24 ;  /* 0x0000001800187308 */ /* 0x000fe20000000800 */
[----:B0-----:R-:W-:Y:S02]  /*54b0*/  FMUL.FTZ R120, R4, R123 ;  /* 0x0000007b04787220 */ /* 0x001fe40000410000 */
[----:B------:R-:W-:Y:S02]  /*54c0*/  FMUL.FTZ R4, R111, R74 ;  /* 0x0000004a6f047220 */ /* 0x000fe40000410000 */
[----:B------:R-:W-:Y:S02]  /*54d0*/  FMUL.FTZ R110, R3, R84 ;  /* 0x00000054036e7220 */ /* 0x000fe40000410000 */
[C---:B------:R-:W-:Y:S01]  /*54e0*/  FMUL.FTZ R173, R115.reuse, R4 ;  /* 0x0000000473ad7220 */ /* 0x040fe20000410000 */
[----:B------:R-:W-:Y:S01]  /*54f0*/  MUFU.EX2 R130, R112 ;  /* 0x0000007000827308 */ /* 0x000fe20000000800 */
[----:B------:R-:W-:Y:S02]  /*5500*/  FMUL.FTZ R171, R115, R20 ;  /* 0x0000001473ab7220 */ /* 0x000fe40000410000 */
[----:B------:R-:W-:-:S05]  /*5510*/  FMUL.RZ R126, R110, 0.15915493667125701904 ;  /* 0x3e22f9836e7e7820 */ /* 0x000fca000040c000 */
[----:B------:R-:W0:Y:S01]  /*5520*/  MUFU.COS R5, R132 ;  /* 0x0000008400057308 */ /* 0x000e220000000000 */
[----:B------:R-:W-:Y:S02]  /*5530*/  FMUL.FTZ R110, R21, R84 ;  /* 0x00000054156e7220 */ /* 0x000fe40000410000 */
[C---:B------:R-:W-:Y:S01]  /*5540*/  FMUL.FTZ R20, R122.reuse, R173 ;  /* 0x000000ad7a147220 */ /* 0x040fe20000410000 */
[----:B------:R-:W-:Y:S01]  /*5550*/  HADD2.F32 R117, -RZ, R35.H0_H0 ;  /* 0x20000023ff757230 */ /* 0x000fe20000004100 */
[-C--:B------:R-:W-:Y:S02]  /*5560*/  FMUL.FTZ R4, R122, R171.reuse ;  /* 0x000000ab7a047220 */ /* 0x080fe40000410000 */
[C---:B------:R-:W-:Y:S01]  /*5570*/  FFMA.FTZ R20, R124.reuse, R171, R20 ;  /* 0x000000ab7c147223 */ /* 0x040fe20000010014 */
[----:B------:R0:W1:Y:S01]  /*5580*/  MUFU.SIN R25, R132 ;  /* 0x0000008400197308 */ /* 0x0000620000000400 */
[----:B------:R-:W-:Y:S02]  /*5590*/  FMUL.FTZ R146, R119, R76 ;  /* 0x0000004c77927220 */ /* 0x000fe40000410000 */
[----:B------:R-:W-:-:S05]  /*55a0*/  FFMA.FTZ R4, R124, R173, -R4 ;  /* 0x000000ad7c047223 */ /* 0x000fca0000010804 */
[----:B------:R-:W-:Y:S01]  /*55b0*/  MUFU.COS R151, R126 ;  /* 0x0000007e00977308 */ /* 0x000fe20000000000 */
[----:B------:R-:W-:-:S07]  /*55c0*/  FFMA.FTZ R123, R117, R146, R4 ;  /* 0x00000092757b7223 */ /* 0x000fce0000010004 */
[----:B------:R2:W3:Y:S01]  /*55d0*/  MUFU.EX2 R128, R110 ;  /* 0x0000006e00807308 */ /* 0x0004e20000000800 */
[----:B0-----:R-:W-:-:S07]  /*55e0*/  FMUL.FTZ R132, R130, R5 ;  /* 0x0000000582847220 */ /* 0x001fce0000410000 */
[----:B------:R3:W0:Y:S01]  /*55f0*/  MUFU.SIN R145, R126 ;  /* 0x0000007e00917308 */ /* 0x0006220000000400 */
[----:B--2---:R-:W-:Y:S02]  /*5600*/  FMUL.FTZ R110, R24, R133 ;  /* 0x00000085186e7220 */ /* 0x004fe40000410000 */
[----:B------:R-:W-:Y:S01]  /*5610*/  FFMA.FTZ R133, R117, R144, R20 ;  /* 0x0000009075857223 */ /* 0x000fe20000010014 */
[----:B------:R-:W-:Y:S01]  /*5620*/  HADD2.F32 R125, -RZ, R125.H0_H0 ;  /* 0x2000007dff7d7230 */ /* 0x000fe20000004100 */
[C---:B------:R-:W-:Y:S02]  /*5630*/  FMUL.FTZ R20, R118.reuse, R123 ;  /* 0x0000007b76147220 */ /* 0x040fe40000410000 */
[----:B------:R-:W-:Y:S02]  /*5640*/  FMUL.FTZ R5, R118, R133 ;  /* 0x0000008576057220 */ /* 0x000fe40000410000 */
[----:B------:R-:W-:Y:S01]  /*5650*/  FMUL.FTZ R112, R24, R139 ;  /* 0x0000008b18707220 */ /* 0x000fe20000410000 */
[----:B------:R-:W-:Y:S01]  /*5660*/  HADD2.F32 R127, -RZ, R127.H0_H0 ;  /* 0x2000007fff7f7230 */ /* 0x000fe20000004100 */
[----:B------:R-:W-:-:S02]  /*5670*/  FMUL.FTZ R4, R22, R122 ;  /* 0x0000007a16047220 */ /* 0x000fc40000410000 */
[C---:B------:R-:W-:Y:S01]  /*5680*/  FFMA.FTZ R24, R120.reuse, R123, -R5 ;  /* 0x0000007b78187223 */ /* 0x040fe20000010805 */
[----:B------:R-:W-:Y:S01]  /*5690*/  HADD2.F32 R123, -RZ, R34.H0_H0 ;  /* 0x20000022ff7b7230 */ /* 0x000fe20000004100 */
[----:B------:R-:W-:Y:S02]  /*56a0*/  FFMA.FTZ R133, R120, R133, R20 ;  /* 0x0000008578857223 */ /* 0x000fe40000010014 */
[----:B------:R-:W-:Y:S02]  /*56b0*/  FMUL.FTZ R148, R125, R78 ;  /* 0x0000004e7d947220 */ /* 0x000fe40000410000 */
[----:B-1----:R-:W-:Y:S02]  /*56c0*/  FMUL.FTZ R130, R130, R25 ;  /* 0x0000001982827220 */ /* 0x002fe40000410000 */
[----:B---3--:R-:W-:Y:S02]  /*56d0*/  FMUL.FTZ R126, R128, R151 ;  /* 0x00000097807e7220 */ /* 0x008fe40000410000 */
[----:B------:R-:W-:-:S02]  /*56e0*/  FMUL.FTZ R5, R23, R122 ;  /* 0x0000007a17057220 */ /* 0x000fc40000410000 */
[----:B------:R-:W-:Y:S02]  /*56f0*/  FFMA.FTZ R25, R23, R124, R4 ;  /* 0x0000007c17197223 */ /* 0x000fe40000010004 */
[----:B0-----:R-:W-:Y:S02]  /*5700*/  FMUL.FTZ R128, R128, R145 ;  /* 0x0000009180807220 */ /* 0x001fe40000410000 */
[----:B------:R-:W-:Y:S02]  /*5710*/  FMUL.FTZ R4, R3, R88 ;  /* 0x0000005803047220 */ /* 0x000fe40000410000 */
[----:B------:R-:W-:Y:S02]  /*5720*/  FMUL.FTZ R150, R127, R78 ;  /* 0x0000004e7f967220 */ /* 0x000fe40000410000 */
[----:B------:R-:W-:Y:S02]  /*5730*/  FFMA.FTZ R145, R123, R148, R133 ;  /* 0x000000947b917223 */ /* 0x000fe40000010085 */
[----:B------:R-:W-:-:S02]  /*5740*/  FFMA.FTZ R5, R22, R124, -R5 ;  /* 0x0000007c16057223 */ /* 0x000fc40000010805 */
[----:B------:R-:W-:Y:S02]  /*5750*/  FMUL.FTZ R20, R118, R25 ;  /* 0x0000001976147220 */ /* 0x000fe40000410000 */
[----:B------:R-:W-:Y:S01]  /*5760*/  FMUL.RZ R134, R4, 0.15915493667125701904 ;  /* 0x3e22f98304867820 */ /* 0x000fe2000040c000 */
[----:B------:R-:W-:Y:S01]  /*5770*/  HADD2.F32 R131, -RZ, R131.H0_H0 ;  /* 0x20000083ff837230 */ /* 0x000fe20000004100 */
[----:B------:R-:W-:Y:S02]  /*5780*/  FFMA.FTZ R133, R123, R150, R24 ;  /* 0x000000967b857223 */ /* 0x000fe40000010018 */
[----:B------:R-:W-:Y:S01]  /*5790*/  FMUL.FTZ R4, R114, R145 ;  /* 0x0000009172047220 */ /* 0x000fe20000410000 */
[----:B------:R-:W-:Y:S01]  /*57a0*/  HADD2.F32 R129, -RZ, R129.H0_H0 ;  /* 0x20000081ff817230 */ /* 0x000fe20000004100 */
[----:B------:R-:W-:Y:S02]  /*57b0*/  FMUL.FTZ R21, R21, R88 ;  /* 0x0000005815157220 */ /* 0x000fe40000410000 */
[----:B------:R-:W-:-:S02]  /*57c0*/  FFMA.FTZ R139, R120, R5, -R20 ;  /* 0x00000005788b7223 */ /* 0x000fc40000010814 */
[----:B------:R-:W-:Y:S02]  /*57d0*/  FMUL.FTZ R5, R118, R5 ;  /* 0x0000000576057220 */ /* 0x000fe40000410000 */
[-C--:B------:R-:W-:Y:S02]  /*57e0*/  FMUL.FTZ R24, R114, R133.reuse ;  /* 0x0000008572187220 */ /* 0x080fe40000410000 */
[----:B------:R-:W-:Y:S01]  /*57f0*/  FFMA.FTZ R20, R116, R133, -R4 ;  /* 0x0000008574147223 */ /* 0x000fe20000010804 */
[----:B------:R-:W-:Y:S01]  /*5800*/  HADD2.F32 R133, -RZ, R33.H0_H0 ;  /* 0x20000021ff857230 */ /* 0x000fe20000004100 */
[----:B------:R-:W-:Y:S01]  /*5810*/  FMUL.FTZ R154, R131, R80 ;  /* 0x00000050839a7220 */ /* 0x000fe20000410000 */
[----:B------:R-:W-:Y:S01]  /*5820*/  MUFU.EX2 R21, R21 ;  /* 0x0000001500157308 */ /* 0x000fe20000000800 */
[----:B------:R-:W-:Y:S02]  /*5830*/  FFMA.FTZ R5, R120, R25, R5 ;  /* 0x0000001978057223 */ /* 0x000fe40000010005 */
[----:B------:R-:W-:-:S02]  /*5840*/  FFMA.FTZ R24, R116, R145, R24 ;  /* 0x0000009174187223 */ /* 0x000fc40000010018 */
[----:B------:R-:W-:-:S03]  /*5850*/  FMUL.FTZ R152, R129, R80 ;  /* 0x0000005081987220 */ /* 0x000fc60000410000 */
[----:B------:R-:W0:Y:S01]  /*5860*/  MUFU.COS R138, R134 ;  /* 0x00000086008a7308 */ /* 0x000e220000000000 */
[----:B------:R-:W-:Y:S02]  /*5870*/  FFMA.FTZ R145, R133, R154, R20 ;  /* 0x0000009a85917223 */ /* 0x000fe40000010014 */
[----:B------:R-:W-:-:S05]  /*5880*/  FMUL.FTZ R4, R114, R5 ;  /* 0x0000000572047220 */ /* 0x000fca0000410000 */
[----:B------:R-:W1:Y:S01]  /*5890*/  MUFU.SIN R136, R134 ;  /* 0x0000008600887308 */ /* 0x000e620000000400 */
[----:B------:R-:W-:Y:S01]  /*58a0*/  FFMA.FTZ R151, R133, R152, R24 ;  /* 0x0000009885977223 */ /* 0x000fe20000010018 */
[----:B------:R-:W-:Y:S01]  /*58b0*/  HADD2.F32 R135, -RZ, R135.H0_H0 ;  /* 0x20000087ff877230 */ /* 0x000fe20000004100 */
[----:B------:R-:W-:Y:S02]  /*58c0*/  FMUL.FTZ R20, R114, R139 ;  /* 0x0000008b72147220 */ /* 0x000fe40000410000 */
[----:B------:R-:W-:Y:S02]  /*58d0*/  FMUL.FTZ R24, R110, R145 ;  /* 0x000000916e187220 */ /* 0x000fe40000410000 */
[----:B------:R-:W-:Y:S01]  /*58e0*/  FFMA.FTZ R25, R116, R139, -R4 ;  /* 0x0000008b74197223 */ /* 0x000fe20000010804 */
[----:B------:R-:W-:Y:S01]  /*58f0*/  HADD2.F32 R137, -RZ, R137.H0_H0 ;  /* 0x20000089ff897230 */ /* 0x000fe20000004100 */
[----:B------:R-:W-:Y:S01]  /*5900*/  FMUL.FTZ R4, R110, R151 ;  /* 0x000000976e047220 */ /* 0x000fe20000410000 */
[----:B------:R-:W-:Y:S01]  /*5910*/  HADD2.F32 R139, -RZ, R32.H0_H0 ;  /* 0x20000020ff8b7230 */ /* 0x000fe20000004100 */
[----:B------:R-:W-:-:S02]  /*5920*/  FFMA.FTZ R5, R116, R5, R20 ;  /* 0x0000000574057223 */ /* 0x000fc40000010014 */
[C---:B------:R-:W-:Y:S02]  /*5930*/  FFMA.FTZ R24, R112.reuse, R151, R24 ;  /* 0x0000009770187223 */ /* 0x040fe40000010018 */
[-C--:B------:R-:W-:Y:S02]  /*5940*/  FMUL.FTZ R156, R135, R82.reuse ;  /* 0x00000052879c7220 */ /* 0x080fe40000410000 */
[----:B------:R-:W-:Y:S02]  /*5950*/  FFMA.FTZ R145, R112, R145, -R4 ;  /* 0x0000009170917223 */ /* 0x000fe40000010804 */
[----:B------:R-:W-:Y:S02]  /*5960*/  FMUL.FTZ R4, R110, R5 ;  /* 0x000000056e047220 */ /* 0x000fe40000410000 */
[----:B------:R-:W-:Y:S02]  /*5970*/  FMUL.FTZ R158, R137, R82 ;  /* 0x00000052899e7220 */ /* 0x000fe40000410000 */
[----:B------:R-:W-:-:S02]  /*5980*/  FFMA.FTZ R151, R139, R156, R24 ;  /* 0x0000009c8b977223 */ /* 0x000fc40000010018 */
[C---:B0-----:R-:W-:Y:S02]  /*5990*/  FMUL.FTZ R138, R21.reuse, R138 ;  /* 0x0000008a158a7220 */ /* 0x041fe40000410000 */
        /* <DEDUP_REMOVED lines=26> */
[-C--:B------:R-:W-:Y:S02]  /*5b40*/  FMUL.FTZ R176, R147, R86.reuse ;  /* 0x0000005693b07220 */ /* 0x080fe40000410000 */
        /* <DEDUP_REMOVED lines=35> */
.L_x_12027:
[----:B0---4-:R-:W-:Y:S05]  /*5d80*/  BSYNC B0 ;  /* 0x0000000000007941 */ /* 0x011fea0003800000 */
.L_x_12026:
        /* <DEDUP_REMOVED lines=9> */
[----:B------:R-:W-:Y:S01]  /*5e20*/  SHF.R.U32.HI R190, RZ, 0x1, R191 ;  /* 0x00000001ffbe7819 */ /* 0x000fe200000116bf */
[----:B------:R-:W-:Y:S01]  /*5e30*/  HADD2.F32 R26, -RZ, R26.H0_H0 ;  /* 0x2000001aff1a7230 */ /* 0x000fe20000004100 */
[----:B------:R-:W-:Y:S01]  /*5e40*/  IADD3 R195, R48, -c[0x0][0x174], RZ ;  /* 0x80005d0030c37a10 */ /* 0x000fe20007ffe0ff */
[----:B------:R-:W4:Y:S01]  /*5e50*/  SHFL.UP PT, R5, R24, 0x1, RZ ;  /* 0x0420000018057989 */ /* 0x000f2200000e00ff */
[----:B------:R-:W-:Y:S01]  /*5e60*/  ISETP.GE.OR P0, PT, R168, c[0x0][0x174], P0 ;  /* 0x00005d00a8007a0c */ /* 0x000fe20000706670 */
[----:B------:R-:W-:Y:S02]  /*5e70*/  BSSY B0, `(.L_x_12028) ;  /* 0x00000fc000007945 */ /* 0x000fe40003800000 */
[----:B------:R-:W-:-:S02]  /*5e80*/  IMAD R195, R195, -0x200, RZ ;  /* 0xfffffe00c3c37824 */ /* 0x000fc400078e02ff */
[C---:B0-----:R-:W-:Y:S02]  /*5e90*/  FMUL.FTZ R186, R24.reuse, R185 ;  /* 0x000000b918ba7220 */ /* 0x041fe40000410000 */
[CC--:B--2---:R-:W-:Y:S02]  /*5ea0*/  FMUL.FTZ R188, R24.reuse, R25.reuse ;  /* 0x0000001918bc7220 */ /* 0x0c4fe40000410000 */
[C---:B------:R-:W-:Y:S02]  /*5eb0*/  FFMA.FTZ R25, R183.reuse, R25, -R186 ;  /* 0x00000019b7197223 */ /* 0x040fe400000108ba */
[-C--:B---3--:R-:W-:Y:S02]  /*5ec0*/  FMUL.FTZ R186, R24, R4.reuse ;  /* 0x0000000418ba7220 */ /* 0x088fe40000410000 */
[C---:B------:R-:W-:Y:S01]  /*5ed0*/  FFMA.FTZ R185, R183.reuse, R185, R188 ;  /* 0x000000b9b7b97223 */ /* 0x040fe200000100bc */
[----:B------:R-:W-:Y:S01]  /*5ee0*/  MOV R188, c[0x0][0x298] ;  /* 0x0000a60000bc7a02 */ /* 0x000fe20000000f00 */
[CC--:B----4-:R-:W-:Y:S01]  /*5ef0*/  FFMA.FTZ R187, R183.reuse, R5.reuse, R186 ;  /* 0x00000005b7bb7223 */ /* 0x0d0fe200000100ba */
[----:B------:R-:W-:Y:S01]  /*5f00*/  MOV R186, c[0x0][0x2b8] ;  /* 0x0000ae0000ba7a02 */ /* 0x000fe20000000f00 */
[----:B------:R-:W-:Y:S01]  /*5f10*/  @P3 FADD.FTZ R184, R184, R185 ;  /* 0x000000b9b8b83221 */ /* 0x000fe20000010000 */
[----:B------:R-:W-:Y:S01]  /*5f20*/  SHF.R.U64 R188, R188, 0x1, R189 ;  /* 0x00000001bcbc7819 */ /* 0x000fe200000012bd */
[C---:B------:R-:W-:Y:S01]  /*5f30*/  FMUL.FTZ R5, R24.reuse, R5 ;  /* 0x0000000518057220 */ /* 0x040fe20000410000 */
[----:B------:R-:W-:Y:S01]  /*5f40*/  FSEL R187, R24, R187, !P3 ;  /* 0x000000bb18bb7208 */ /* 0x000fe20005800000 */
[----:B------:R-:W-:Y:S01]  /*5f50*/  @P3 FADD.FTZ R182, R182, R25 ;  /* 0x00000019b6b63221 */ /* 0x000fe20000010000 */
[----:B------:R-:W-:Y:S01]  /*5f60*/  SHF.R.U32.HI R24, RZ, 0x1, R189 ;  /* 0x00000001ff187819 */ /* 0x000fe200000116bd */
[----:B------:R-:W0:Y:S01]  /*5f70*/  SHFL.UP PT, R192, R184, 0x2, RZ ;  /* 0x04400000b8c07989 */ /* 0x000e2200000e00ff */
[----:B------:R-:W-:Y:S01]  /*5f80*/  @P3 FFMA.FTZ R183, R183, R4, -R5 ;  /* 0x00000004b7b73223 */ /* 0x000fe20000010805 */
[----:B------:R-:W-:Y:S01]  /*5f90*/  SHF.R.U64 R186, R186, 0x1, R191 ;  /* 0x00000001baba7819 */ /* 0x000fe200000012bf */
[-C--:B------:R-:W-:Y:S01]  /*5fa0*/  IMAD R189, R190, R69.reuse, RZ ;  /* 0x00000045bebd7224 */ /* 0x080fe200078e02ff */
[----:B------:R-:W-:Y:S01]  /*5fb0*/  ISETP.GE.AND P3, PT, R61, 0x2, PT ;  /* 0x000000023d00780c */ /* 0x000fe20003f66270 */
[-C--:B------:R-:W-:Y:S01]  /*5fc0*/  IMAD R5, R24, R69.reuse, RZ ;  /* 0x0000004518057224 */ /* 0x080fe200078e02ff */
[----:B------:R-:W2:Y:S01]  /*5fd0*/  SHFL.UP PT, R190, R182, 0x2, RZ ;  /* 0x04400000b6be7989 */ /* 0x000ea200000e00ff */
[----:B------:R-:W-:-:S04]  /*5fe0*/  IMAD.WIDE.U32 R24, R188, R69, RZ ;  /* 0x00000045bc187225 */ /* 0x000fc800078e00ff */
[C---:B------:R-:W-:Y:S02]  /*5ff0*/  IMAD R185, R66.reuse, R188, R5 ;  /* 0x000000bc42b97224 */ /* 0x040fe400078e0205 */
[----:B------:R-:W-:Y:S01]  /*6000*/  IMAD R189, R66, R186, R189 ;  /* 0x000000ba42bd7224 */ /* 0x000fe200078e02bd */
[----:B------:R-:W3:Y:S01]  /*6010*/  SHFL.UP PT, R188, R187, 0x2, RZ ;  /* 0x04400000bbbc7989 */ /* 0x000ee200000e00ff */
[----:B------:R-:W-:Y:S01]  /*6020*/  IMAD.WIDE.U32 R4, R186, R69, RZ ;  /* 0x00000045ba047225 */ /* 0x000fe200078e00ff */
[----:B------:R-:W-:Y:S02]  /*6030*/  IADD3 R25, R185, R25, RZ ;  /* 0x00000019b9197210 */ /* 0x000fe40007ffe0ff */
[----:B------:R-:W4:Y:S01]  /*6040*/  SHFL.UP PT, R186, R183, 0x2, RZ ;  /* 0x04400000b7ba7989 */ /* 0x000f2200000e00ff */
[----:B------:R-:W-:Y:S01]  /*6050*/  IMAD R185, R67, c[0x0][0x2a4], R194 ;  /* 0x0000a90043b97a24 */ /* 0x000fe200078e02c2 */
[----:B------:R-:W-:Y:S01]  /*6060*/  IADD3 R5, R189, R5, RZ ;  /* 0x00000005bd057210 */ /* 0x000fe20007ffe0ff */
[----:B------:R-:W-:-:S04]  /*6070*/  IMAD.WIDE.U32 R24, R67, c[0x0][0x2a0], R24 ;  /* 0x0000a80043187a25 */ /* 0x000fc800078e0018 */
[----:B------:R-:W-:Y:S01]  /*6080*/  IMAD R191, R67, c[0x0][0x2c4], R196 ;  /* 0x0000b10043bf7a24 */ /* 0x000fe200078e02c4 */
[----:B------:R-:W-:Y:S01]  /*6090*/  IADD3 R185, R185, R25, RZ ;  /* 0x00000019b9b97210 */ /* 0x000fe20007ffe0ff */
[----:B0-----:R-:W-:Y:S01]  /*60a0*/  FMUL.FTZ R25, R187, R192 ;  /* 0x000000c0bb197220 */ /* 0x001fe20000410000 */
[----:B------:R-:W-:Y:S01]  /*60b0*/  LEA R193, P4, R24, c[0x0][0x318], 0x3 ;  /* 0x0000c60018c17a11 */ /* 0x000fe200078818ff */
[----:B------:R-:W-:-:S03]  /*60c0*/  IMAD.WIDE.U32 R4, R67, c[0x0][0x2c0], R4 ;  /* 0x0000b00043047a25 */ /* 0x000fc600078e0004 */
[----:B------:R-:W-:Y:S01]  /*60d0*/  LEA.HI.X R198, R24, c[0x0][0x31c], R185, 0x3, P4 ;  /* 0x0000c70018c67a11 */ /* 0x000fe200020f1cb9 */
[-C--:B--2---:R-:W-:Y:S01]  /*60e0*/  FFMA.FTZ R25, R183, R190.reuse, -R25 ;  /* 0x000000beb7197223 */ /* 0x084fe20000010819 */
[----:B------:R-:W-:Y:S01]  /*60f0*/  IADD3 R191, R191, R5, RZ ;  /* 0x00000005bfbf7210 */ /* 0x000fe20007ffe0ff */
[----:B------:R-:W-:Y:S01]  /*6100*/  FMUL.FTZ R190, R187, R190 ;  /* 0x000000bebbbe7220 */ /* 0x000fe20000410000 */
[----:B------:R-:W-:Y:S01]  /*6110*/  LEA R189, P4, R4, c[0x0][0x320], 0x3 ;  /* 0x0000c80004bd7a11 */ /* 0x000fe200078818ff */
[----:B------:R-:W-:Y:S02]  /*6120*/  @P3 FADD.FTZ R182, R182, R25 ;  /* 0x00000019b6b63221 */ /* 0x000fe40000010000 */
[----:B------:R-:W-:Y:S01]  /*6130*/  FFMA.FTZ R185, R183, R192, R190 ;  /* 0x000000c0b7b97223 */ /* 0x000fe200000100be */
[----:B------:R-:W-:Y:S01]  /*6140*/  LEA.HI.X R196, R4, c[0x0][0x324], R191, 0x3, P4 ;  /* 0x0000c90004c47a11 */ /* 0x000fe200020f1cbf */
[C---:B---3--:R-:W-:Y:S01]  /*6150*/  FMUL.FTZ R5, R187.reuse, R188 ;  /* 0x000000bcbb057220 */ /* 0x048fe20000410000 */
[----:B------:R-:W-:Y:S01]  /*6160*/  HADD2.F32 R4, -RZ, R180.H0_H0 ;  /* 0x200000b4ff047230 */ /* 0x000fe20000004100 */
[----:B----4-:R-:W-:Y:S01]  /*6170*/  FMUL.FTZ R24, R187, R186 ;  /* 0x000000babb187220 */ /* 0x010fe20000410000 */
[----:B------:R-:W-:Y:S01]  /*6180*/  HADD2.F32 R180, -RZ, R181.H0_H0 ;  /* 0x200000b5ffb47230 */ /* 0x000fe20000004100 */
[----:B------:R-:W-:Y:S01]  /*6190*/  @P3 FADD.FTZ R184, R184, R185 ;  /* 0x000000b9b8b83221 */ /* 0x000fe20000010000 */
[----:B------:R-:W-:Y:S01]  /*61a0*/  SHFL.UP PT, R192, R182, 0x4, RZ ;  /* 0x04800000b6c07989 */ /* 0x000fe200000e00ff */
[----:B------:R-:W-:-:S02]  /*61b0*/  FFMA.FTZ R24, R183, R188, R24 ;  /* 0x000000bcb7187223 */ /* 0x000fc40000010018 */
[----:B------:R-:W-:Y:S01]  /*61c0*/  @P3 FFMA.FTZ R183, R183, R186, -R5 ;  /* 0x000000bab7b73223 */ /* 0x000fe20000010805 */
[----:B------:R-:W0:Y:S01]  /*61d0*/  SHFL.UP PT, R194, R184, 0x4, RZ ;  /* 0x04800000b8c27989 */ /* 0x000e2200000e00ff */
[----:B------:R-:W-:Y:S01]  /*61e0*/  FMUL.FTZ R185, R77, R180 ;  /* 0x000000b44db97220 */ /* 0x000fe20000410000 */
[----:B------:R-:W-:Y:S01]  /*61f0*/  FSEL R5, R187, R24, !P3 ;  /* 0x00000018bb057208 */ /* 0x000fe20005800000 */
[----:B------:R-:W-:Y:S01]  /*6200*/  HADD2.F32 R24, -RZ, R27.H0_H0 ;  /* 0x2000001bff187230 */ /* 0x000fe20000004100 */
[----:B------:R-:W2:Y:S01]  /*6210*/  SHFL.UP PT, R188, R183, 0x4, RZ ;  /* 0x04800000b7bc7989 */ /* 0x000ea200000e00ff */
[----:B------:R-:W-:Y:S01]  /*6220*/  FMUL.FTZ R25, R138, R185 ;  /* 0x000000b98a197220 */ /* 0x000fe20000410000 */
[----:B------:R-:W-:Y:S01]  /*6230*/  SHF.L.U32 R186, R62, 0x2, RZ ;  /* 0x000000023eba7819 */ /* 0x000fe200000006ff */
[----:B------:R-:W-:Y:S01]  /*6240*/  FMUL.FTZ R180, R79, R26 ;  /* 0x0000001a4fb47220 */ /* 0x000fe20000410000 */
[----:B------:R-:W3:Y:S01]  /*6250*/  SHFL.UP PT, R190, R5, 0x4, RZ ;  /* 0x0480000005be7989 */ /* 0x000ee200000e00ff */
[----:B------:R-:W-:Y:S01]  /*6260*/  FMUL.FTZ R187, R77, R24 ;  /* 0x000000184dbb7220 */ /* 0x000fe20000410000 */
[----:B------:R-:W-:Y:S01]  /*6270*/  IADD3 R26, P4, R186, R189, RZ ;  /* 0x000000bdba1a7210 */ /* 0x000fe20007f9e0ff */
[C---:B------:R-:W-:Y:S01]  /*6280*/  FMUL.FTZ R24, R136.reuse, R185 ;  /* 0x000000b988187220 */ /* 0x040fe20000410000 */
[----:B------:R-:W-:Y:S01]  /*6290*/  SHF.R.U32.HI R27, RZ, 0x1e, R62 ;  /* 0x0000001eff1b7819 */ /* 0x000fe2000001163e */
[----:B------:R-:W-:-:S02]  /*62a0*/  FFMA.FTZ R25, -R136, R187, -R25 ;  /* 0x000000bb88197223 */ /* 0x000fc40000010919 */
[----:B------:R-:W-:Y:S02]  /*62b0*/  FMUL.FTZ R181, R79, R4 ;  /* 0x000000044fb57220 */ /* 0x000fe40000410000 */
[----:B------:R-:W-:Y:S01]  /*62c0*/  FFMA.FTZ R4, R138, R187, -R24 ;  /* 0x000000bb8a047223 */ /* 0x000fe20000010818 */
[----:B------:R-:W-:Y:S01]  /*62d0*/  IADD3 R24, P3, R186, R193, RZ ;  /* 0x000000c1ba187210 */ /* 0x000fe20007f7e0ff */
[----:B------:R-:W-:Y:S02]  /*62e0*/  FADD.FTZ R191, -R180, R25 ;  /* 0x00000019b4bf7221 */ /* 0x000fe40000010100 */
[----:B------:R-:W-:Y:S01]  /*62f0*/  FADD.FTZ R189, R181, R4 ;  /* 0x00000004b5bd7221 */ /* 0x000fe20000010000 */
[----:B------:R-:W-:Y:S01]  /*6300*/  IADD3.X R25, R27, R198, RZ, P3, !PT ;  /* 0x000000c61b197210 */ /* 0x000fe20001ffe4ff */
[C---:B------:R-:W-:Y:S01]  /*6310*/  FMUL.FTZ R4, R130.reuse, -R191 ;  /* 0x800000bf82047220 */ /* 0x040fe20000410000 */
[----:B------:R-:W-:Y:S01]  /*6320*/  ISETP.GE.AND P3, PT, R61, 0x4, PT ;  /* 0x000000043d00780c */ /* 0x000fe20003f66270 */
[-C--:B------:R-:W-:Y:S01]  /*6330*/  FMUL.FTZ R186, R130, -R189.reuse ;  /* 0x800000bd82ba7220 */ /* 0x080fe20000410000 */
[----:B------:R-:W-:Y:S01]  /*6340*/  IADD3.X R27, R27, R196, RZ, P4, !PT ;  /* 0x000000c41b1b7210 */ /* 0x000fe200027fe4ff */
[----:B------:R-:W-:-:S02]  /*6350*/  FFMA.FTZ R198, R132, R189, -R4 ;  /* 0x000000bd84c67223 */ /* 0x000fc40000010804 */
[C---:B0-----:R-:W-:Y:S02]  /*6360*/  FMUL.FTZ R189, R5.reuse, R194 ;  /* 0x000000c205bd7220 */ /* 0x041fe40000410000 */
[----:B--2---:R-:W-:Y:S02]  /*6370*/  FMUL.FTZ R4, R5, R188 ;  /* 0x000000bc05047220 */ /* 0x004fe40000410000 */
[-C--:B------:R-:W-:Y:S02]  /*6380*/  FFMA.FTZ R189, R183, R192.reuse, -R189 ;  /* 0x000000c0b7bd7223 */ /* 0x080fe400000108bd */
[----:B------:R-:W-:Y:S02]  /*6390*/  FMUL.FTZ R192, R5, R192 ;  /* 0x000000c005c07220 */ /* 0x000fe40000410000 */
[----:B------:R-:W-:Y:S01]  /*63a0*/  FFMA.FTZ R193, R132, R191, R186 ;  /* 0x000000bf84c17223 */ /* 0x000fe200000100ba */
[----:B------:R-:W-:Y:S01]  /*63b0*/  HADD2.F32 R186, -RZ, R179.H0_H0 ;  /* 0x200000b3ffba7230 */ /* 0x000fe20000004100 */
[-C--:B---3--:R-:W-:Y:S01]  /*63c0*/  FFMA.FTZ R196, R183, R190.reuse, R4 ;  /* 0x000000beb7c47223 */ /* 0x088fe20000010004 */
[----:B------:R-:W-:Y:S01]  /*63d0*/  HADD2.F32 R4, -RZ, R178.H0_H0 ;  /* 0x200000b2ff047230 */ /* 0x000fe20000004100 */
[----:B------:R-:W-:-:S02]  /*63e0*/  FMUL.FTZ R190, R5, R190 ;  /* 0x000000be05be7220 */ /* 0x000fc40000410000 */
[----:B------:R-:W-:Y:S01]  /*63f0*/  FFMA.FTZ R191, R183, R194, R192 ;  /* 0x000000c2b7bf7223 */ /* 0x000fe200000100c0 */
[----:B------:R-:W-:Y:S01]  /*6400*/  FSEL R196, R5, R196, !P3 ;  /* 0x000000c405c47208 */ /* 0x000fe20005800000 */
[----:B------:R-:W-:Y:S02]  /*6410*/  @P3 FFMA.FTZ R183, R183, R188, -R190 ;  /* 0x000000bcb7b73223 */ /* 0x000fe400000108be */
[----:B------:R-:W-:Y:S02]  /*6420*/  @P3 FADD.FTZ R182, R182, R189 ;  /* 0x000000bdb6b63221 */ /* 0x000fe40000010000 */
[----:B------:R-:W-:Y:S01]  /*6430*/  @P3 FADD.FTZ R184, R184, R191 ;  /* 0x000000bfb8b83221 */ /* 0x000fe20000010000 */
[----:B------:R-:W-:Y:S01]  /*6440*/  SHFL.UP PT, R5, R183, 0x8, RZ ;  /* 0x05000000b7057989 */ /* 0x000fe200000e00ff */
[C---:B------:R-:W-:Y:S01]  /*6450*/  FMUL.FTZ R179, R81.reuse, R4 ;  /* 0x0000000451b37220 */ /* 0x040fe20000410000 */
[----:B------:R-:W-:Y:S01]  /*6460*/  HADD2.F32 R4, -RZ, R175.H0_H0 ;  /* 0x200000afff047230 */ /* 0x000fe20000004100 */
[----:B------:R-:W-:Y:S01]  /*6470*/  FMUL.FTZ R178, R81, R186 ;  /* 0x000000ba51b27220 */ /* 0x000fe20000410000 */
[----:B------:R-:W0:Y:S01]  /*6480*/  SHFL.UP PT, R189, R182, 0x8, RZ ;  /* 0x05000000b6bd7989 */ /* 0x000e2200000e00ff */
[----:B------:R-:W-:Y:S01]  /*6490*/  FADD.FTZ R191, R179, R198 ;  /* 0x000000c6b3bf7221 */ /* 0x000fe20000010000 */
[----:B------:R-:W-:Y:S01]  /*64a0*/  HADD2.F32 R186, -RZ, R177.H0_H0 ;  /* 0x200000b1ffba7230 */ /* 0x000fe20000004100 */
[----:B------:R-:W-:Y:S01]  /*64b0*/  FADD.FTZ R193, -R178, R193 ;  /* 0x000000c1b2c17221 */ /* 0x000fe20000010100 */
[----:B------:R-:W2:Y:S01]  /*64c0*/  SHFL.UP PT, R190, R184, 0x8, RZ ;  /* 0x05000000b8be7989 */ /* 0x000ea200000e00ff */
[C---:B------:R-:W-:Y:S01]  /*64d0*/  FMUL.FTZ R177, R128.reuse, -R191 ;  /* 0x800000bf80b17220 */ /* 0x040fe20000410000 */
[----:B------:R-:W-:Y:S01]  /*64e0*/  ISETP.GE.AND P3, PT, R61, 0x8, PT ;  /* 0x000000083d00780c */ /* 0x000fe20003f66270 */
[-C--:B------:R-:W-:Y:S01]  /*64f0*/  FMUL.FTZ R192, R128, -R193.reuse ;  /* 0x800000c180c07220 */ /* 0x080fe20000410000 */
[----:B------:R-:W3:Y:S01]  /*6500*/  SHFL.UP PT, R188, R196, 0x8, RZ ;  /* 0x05000000c4bc7989 */ /* 0x000ee200000e00ff */
[----:B------:R-:W-:-:S02]  /*6510*/  FFMA.FTZ R194, R126, R193, R177 ;  /* 0x000000c17ec27223 */ /* 0x000fc400000100b1 */
[----:B------:R-:W-:Y:S02]  /*6520*/  FFMA.FTZ R192, R126, R191, -R192 ;  /* 0x000000bf7ec07223 */ /* 0x000fe400000108c0 */
[C---:B------:R-:W-:Y:S02]  /*6530*/  FMUL.FTZ R177, R83.reuse, R186 ;  /* 0x000000ba53b17220 */ /* 0x040fe40000410000 */
[----:B------:R-:W-:Y:S02]  /*6540*/  FMUL.FTZ R175, R83, R4 ;  /* 0x0000000453af7220 */ /* 0x000fe40000410000 */
[----:B------:R-:W-:Y:S02]  /*6550*/  FADD.FTZ R193, -R177, R194 ;  /* 0x000000c2b1c17221 */ /* 0x000fe40000010100 */
[----:B------:R-:W-:Y:S02]  /*6560*/  FADD.FTZ R191, R175, R192 ;  /* 0x000000c0afbf7221 */ /* 0x000fe40000010000 */
[----:B------:R-:W-:-:S02]  /*6570*/  FMUL.FTZ R4, R110, -R193 ;  /* 0x800000c16e047220 */ /* 0x000fc40000410000 */
[----:B------:R-:W-:Y:S02]  /*6580*/  FMUL.FTZ R186, R110, -R191 ;  /* 0x800000bf6eba7220 */ /* 0x000fe40000410000 */
[----:B------:R-:W-:-:S04]  /*6590*/  IMAD.WIDE R24, R195, 0x4, R24 ;  /* 0x00000004c3187825 */ /* 0x000fc800078e0218 */
[----:B------:R-:W-:-:S04]  /*65a0*/  IMAD.WIDE R26, R195, 0x4, R26 ;  /* 0x00000004c31a7825 */ /* 0x000fc800078e021a */
[C---:B------:R-:W-:Y:S02]  /*65b0*/  FFMA.FTZ R195, R112.reuse, R191, -R4 ;  /* 0x000000bf70c37223 */ /* 0x040fe40000010804 */
[----:B------:R-:W-:Y:S02]  /*65c0*/  FFMA.FTZ R194, R112, R193, R186 ;  /* 0x000000c170c27223 */ /* 0x000fe400000100ba */
[C---:B0-----:R-:W-:Y:S02]  /*65d0*/  FMUL.FTZ R191, R196.reuse, R189 ;  /* 0x000000bdc4bf7220 */ /* 0x041fe40000410000 */
[C---:B------:R-:W-:Y:S02]  /*65e0*/  FMUL.FTZ R186, R196.reuse, R5 ;  /* 0x00000005c4ba7220 */ /* 0x040fe40000410000 */
[C---:B--2---:R-:W-:Y:S02]  /*65f0*/  FMUL.FTZ R192, R196.reuse, R190 ;  /* 0x000000bec4c07220 */ /* 0x044fe40000410000 */
[----:B---3--:R-:W-:-:S02]  /*6600*/  FMUL.FTZ R4, R196, R188 ;  /* 0x000000bcc4047220 */ /* 0x008fc40000410000 */
[C---:B------:R-:W-:Y:S01]  /*6610*/  FFMA.FTZ R191, R183.reuse, R190, R191 ;  /* 0x000000beb7bf7223 */ /* 0x040fe200000100bf */
[----:B------:R-:W-:Y:S01]  /*6620*/  HADD2.F32 R190, -RZ, R167.H0_H0 ;  /* 0x200000a7ffbe7230 */ /* 0x000fe20000004100 */
[C---:B------:R-:W-:Y:S01]  /*6630*/  FFMA.FTZ R193, R183.reuse, R188, R186 ;  /* 0x000000bcb7c17223 */ /* 0x040fe200000100ba */
[----:B------:R-:W-:Y:S01]  /*6640*/  HADD2.F32 R188, -RZ, R163.H0_H0 ;  /* 0x200000a3ffbc7230 */ /* 0x000fe20000004100 */
[C---:B------:R-:W-:Y:S01]  /*6650*/  FFMA.FTZ R189, R183.reuse, R189, -R192 ;  /* 0x000000bdb7bd7223 */ /* 0x040fe200000108c0 */
[----:B------:R-:W-:Y:S01]  /*6660*/  HADD2.F32 R186, -RZ, R165.H0_H0 ;  /* 0x200000a5ffba7230 */ /* 0x000fe20000004100 */
[----:B------:R-:W-:Y:S01]  /*6670*/  @P3 FFMA.FTZ R183, R183, R5, -R4 ;  /* 0x00000005b7b73223 */ /* 0x000fe20000010804 */
[----:B------:R-:W-:Y:S01]  /*6680*/  HADD2.F32 R4, -RZ, R169.H0_H0 ;  /* 0x200000a9ff047230 */ /* 0x000fe20000004100 */
[----:B------:R-:W-:Y:S01]  /*6690*/  @P3 FADD.FTZ R182, R182, R189 ;  /* 0x000000bdb6b63221 */ /* 0x000fe20000010000 */
[----:B------:R-:W-:Y:S01]  /*66a0*/  FSEL R193, R196, R193, !P3 ;  /* 0x000000c1c4c17208 */ /* 0x000fe20005800000 */
[----:B------:R-:W-:-:S02]  /*66b0*/  FMUL.FTZ R190, R85, R190 ;  /* 0x000000be55be7220 */ /* 0x000fc40000410000 */
[----:B------:R-:W-:Y:S02]  /*66c0*/  FMUL.FTZ R189, R85, R4 ;  /* 0x0000000455bd7220 */ /* 0x000fe40000410000 */
[-C--:B-1----:R-:W-:Y:S01]  /*66d0*/  FMUL.FTZ R4, R136, -R20.reuse ;  /* 0x8000001488047220 */ /* 0x082fe20000410000 */
[----:B------:R-:W-:Y:S01]  /*66e0*/  SHFL.UP PT, R192, R193, 0x10, RZ ;  /* 0x06000000c1c07989 */ /* 0x000fe200000e00ff */
[----:B------:R-:W-:Y:S02]  /*66f0*/  FADD.FTZ R169, -R189, R194 ;  /* 0x000000c2bda97221 */ /* 0x000fe40000010100 */
[-C--:B------:R-:W-:Y:S01]  /*6700*/  FFMA.FTZ R163, R138, -R21.reuse, R4 ;  /* 0x800000158aa37223 */ /* 0x080fe20000010004 */
[----:B------:R-:W-:Y:S01]  /*6710*/  SHFL.UP PT, R194, R182, 0x10, RZ ;  /* 0x06000000b6c27989 */ /* 0x000fe200000e00ff */
[----:B------:R-:W-:Y:S02]  /*6720*/  FMUL.FTZ R5, R136, R21 ;  /* 0x0000001588057220 */ /* 0x000fe40000410000 */
[----:B------:R-:W-:Y:S01]  /*6730*/  @P3 FADD.FTZ R184, R184, R191 ;  /* 0x000000bfb8b83221 */ /* 0x000fe20000010000 */
[----:B------:R-:W0:Y:S01]  /*6740*/  SHFL.UP PT, R4, R183, 0x10, RZ ;  /* 0x06000000b7047989 */ /* 0x000e2200000e00ff */
[----:B------:R-:W-:Y:S01]  /*6750*/  FADD.FTZ R195, R190, R195 ;  /* 0x000000c3bec37221 */ /* 0x000fe20000010000 */
[----:B------:R-:W-:Y:S01]  /*6760*/  ISETP.GE.AND P3, PT, R61, 0x10, PT ;  /* 0x000000103d00780c */ /* 0x000fe20003f66270 */
[----:B------:R-:W-:Y:S01]  /*6770*/  FMUL.FTZ R167, R114, -R169 ;  /* 0x800000a972a77220 */ /* 0x000fe20000410000 */
[----:B------:R-:W1:Y:S01]  /*6780*/  SHFL.UP PT, R196, R184, 0x10, RZ ;  /* 0x06000000b8c47989 */ /* 0x000e6200000e00ff */
[----:B------:R-:W-:-:S02]  /*6790*/  FFMA.FTZ R5, R138, R20, -R5 ;  /* 0x000000148a057223 */ /* 0x000fc40000010805 */
[-C--:B------:R-:W-:Y:S02]  /*67a0*/  FFMA.FTZ R191, R116, R195.reuse, -R167 ;  /* 0x000000c374bf7223 */ /* 0x080fe400000108a7 */
[----:B------:R-:W-:Y:S02]  /*67b0*/  FMUL.FTZ R195, R114, -R195 ;  /* 0x800000c372c37220 */ /* 0x000fe40000410000 */
[C---:B------:R-:W-:Y:S02]  /*67c0*/  FMUL.FTZ R167, R130.reuse, -R5 ;  /* 0x8000000582a77220 */ /* 0x040fe40000410000 */
[----:B------:R-:W-:Y:S02]  /*67d0*/  FMUL.FTZ R165, R130, -R163 ;  /* 0x800000a382a57220 */ /* 0x000fe40000410000 */
[----:B------:R-:W-:Y:S02]  /*67e0*/  FFMA.FTZ R195, R116, R169, R195 ;  /* 0x000000a974c37223 */ /* 0x000fe400000100c3 */
[----:B------:R-:W-:-:S02]  /*67f0*/  FMUL.FTZ R188, R87, R188 ;  /* 0x000000bc57bc7220 */ /* 0x000fc40000410000 */
[C---:B------:R-:W-:Y:S02]  /*6800*/  FFMA.FTZ R167, R132.reuse, R163, R167 ;  /* 0x000000a384a77223 */ /* 0x040fe400000100a7 */
[----:B------:R-:W-:Y:S02]  /*6810*/  FFMA.FTZ R165, R132, R5, -R165 ;  /* 0x0000000584a57223 */ /* 0x000fe400000108a5 */
[----:B------:R-:W-:Y:S02]  /*6820*/  FMUL.FTZ R186, R87, R186 ;  /* 0x000000ba57ba7220 */ /* 0x000fe40000410000 */
[----:B------:R-:W-:Y:S02]  /*6830*/  FADD.FTZ R195, -R188, R195 ;  /* 0x000000c3bcc37221 */ /* 0x000fe40000010100 */
[C---:B------:R-:W-:Y:S02]  /*6840*/  FMUL.FTZ R5, R128.reuse, -R167 ;  /* 0x800000a780057220 */ /* 0x040fe40000410000 */
[----:B------:R-:W-:-:S02]  /*6850*/  FMUL.FTZ R163, R128, -R165 ;  /* 0x800000a580a37220 */ /* 0x000fc40000410000 */
[----:B------:R-:W-:Y:S02]  /*6860*/  FADD.FTZ R191, R186, R191 ;  /* 0x000000bfbabf7221 */ /* 0x000fe40000010000 */
[----:B------:R-:W-:Y:S02]  /*6870*/  FMUL.FTZ R169, R118, -R195 ;  /* 0x800000c376a97220 */ /* 0x000fe40000410000 */
[----:B------:R-:W-:Y:S02]  /*6880*/  FFMA.FTZ R165, R126, R165, -R5 ;  /* 0x000000a57ea57223 */ /* 0x000fe40000010805 */
[----:B0-----:R-:W-:Y:S02]  /*6890*/  FMUL.FTZ R5, R193, R4 ;  /* 0x00000004c1057220 */ /* 0x001fe40000410000 */
[-C--:B------:R-:W-:Y:S02]  /*68a0*/  FFMA.FTZ R200, R120, R191.reuse, -R169 ;  /* 0x000000bf78c87223 */ /* 0x080fe400000108a9 */
[----:B------:R-:W-:-:S02]  /*68b0*/  FMUL.FTZ R191, R118, -R191 ;  /* 0x800000bf76bf7220 */ /* 0x000fc40000410000 */
[----:B------:R-:W-:Y:S02]  /*68c0*/  FFMA.FTZ R163, R126, R167, R163 ;  /* 0x000000a77ea37223 */ /* 0x000fe400000100a3 */
[----:B------:R-:W-:Y:S02]  /*68d0*/  FMUL.FTZ R169, R110, -R165 ;  /* 0x800000a56ea97220 */ /* 0x000fe40000410000 */
[----:B------:R-:W-:Y:S02]  /*68e0*/  FFMA.FTZ R198, R183, R192, R5 ;  /* 0x000000c0b7c67223 */ /* 0x000fe40000010005 */
[----:B------:R-:W-:Y:S02]  /*68f0*/  FFMA.FTZ R197, R120, R195, R191 ;  /* 0x000000c378c57223 */ /* 0x000fe400000100bf */
[-C--:B------:R-:W-:Y:S01]  /*6900*/  FMUL.FTZ R167, R110, -R163.reuse ;  /* 0x800000a36ea77220 */ /* 0x080fe20000410000 */
[----:B------:R-:W-:Y:S01]  /*6910*/  FSEL R198, R193, R198, !P3 ;  /* 0x000000c6c1c67208 */ /* 0x000fe20005800000 */
[----:B------:R-:W-:-:S02]  /*6920*/  FFMA.FTZ R195, R112, R163, R169 ;  /* 0x000000a370c37223 */ /* 0x000fc400000100a9 */
[C---:B-1----:R-:W-:Y:S01]  /*6930*/  FMUL.FTZ R5, R193.reuse, R196 ;  /* 0x000000c4c1057220 */ /* 0x042fe20000410000 */
[----:B-----5:R-:W-:Y:S01]  /*6940*/  SHFL.IDX PT, R169, R7, RZ, 0x1f ;  /* 0x00001fff07a97589 */ /* 0x020fe200000e0000 */
[C---:B------:R-:W-:Y:S02]  /*6950*/  FMUL.FTZ R163, R193.reuse, R194 ;  /* 0x000000c2c1a37220 */ /* 0x040fe40000410000 */
[----:B------:R-:W-:Y:S01]  /*6960*/  FMUL.FTZ R192, R193, R192 ;  /* 0x000000c0c1c07220 */ /* 0x000fe20000410000 */
[----:B------:R-:W-:Y:S01]  /*6970*/  SHFL.UP PT, R198, R198, 0x1, RZ ;  /* 0x04200000c6c67989 */ /* 0x000fe200000e00ff */
[C---:B------:R-:W-:Y:S01]  /*6980*/  FFMA.FTZ R5, R183.reuse, R194, -R5 ;  /* 0x000000c2b7057223 */ /* 0x040fe20000010805 */
[----:B------:R-:W-:Y:S01]  /*6990*/  HADD2.F32 R194, -RZ, R159.H0_H0 ;  /* 0x2000009fffc27230 */ /* 0x000fe20000004100 */
[----:B------:R-:W-:Y:S02]  /*69a0*/  FFMA.FTZ R163, R183, R196, R163 ;  /* 0x000000c4b7a37223 */ /* 0x000fe400000100a3 */
[----:B------:R-:W-:-:S02]  /*69b0*/  FFMA.FTZ R191, R112, R165, -R167 ;  /* 0x000000a570bf7223 */ /* 0x000fc400000108a7 */
[----:B------:R-:W-:Y:S01]  /*69c0*/  @P3 FFMA.FTZ R183, R183, R4, -R192 ;  /* 0x00000004b7b73223 */ /* 0x000fe200000108c0 */
[----:B------:R0:W1:Y:S01]  /*69d0*/  SHFL.IDX PT, R167, R6, RZ, 0x1f ;  /* 0x00001fff06a77589 */ /* 0x00006200000e0000 */
[----:B------:R-:W-:Y:S01]  /*69e0*/  @P3 FADD.FTZ R184, R184, R163 ;  /* 0x000000a3b8b83221 */ /* 0x000fe20000010000 */
[----:B------:R-:W-:Y:S01]  /*69f0*/  MOV R4, 0x3f800000 ;  /* 0x3f80000000047802 */ /* 0x000fe20000000f00 */
[----:B------:R-:W-:Y:S01]  /*6a00*/  @P3 FADD.FTZ R182, R182, R5 ;  /* 0x00000005b6b63221 */ /* 0x000fe20000010000 */
[----:B------:R2:W3:Y:S01]  /*6a10*/  SHFL.UP PT, R163, R183, 0x1, RZ ;  /* 0x04200000b7a37989 */ /* 0x0004e200000e00ff */
[----:B------:R-:W-:Y:S01]  /*6a20*/  FMUL.FTZ R192, R114, -R191 ;  /* 0x800000bf72c07220 */ /* 0x000fe20000410000 */
[----:B------:R-:W-:Y:S02]  /*6a30*/  HFMA2.MMA R5, -RZ, RZ, 0, 0 ;  /* 0x00000000ff057435 */ /* 0x000fe400000001ff */
[----:B------:R4:W3:Y:S01]  /*6a40*/  SHFL.UP PT, R165, R184, 0x1, RZ ;  /* 0x04200000b8a57989 */ /* 0x0008e200000e00ff */
[-C--:B------:R-:W-:Y:S01]  /*6a50*/  FFMA.FTZ R193, R116, R195.reuse, R192 ;  /* 0x000000c374c17223 */ /* 0x080fe200000100c0 */
[----:B------:R-:W-:Y:S01]  /*6a60*/  HADD2.F32 R192, -RZ, R161.H0_H0 ;  /* 0x200000a1ffc07230 */ /* 0x000fe20000004100 */
[----:B------:R-:W-:Y:S01]  /*6a70*/  FMUL.FTZ R195, R114, -R195 ;  /* 0x800000c372c37220 */ /* 0x000fe20000410000 */
[----:B------:R-:W3:Y:S01]  /*6a80*/  SHFL.UP PT, R182, R182, 0x1, RZ ;  /* 0x04200000b6b67989 */ /* 0x000ee200000e00ff */
[----:B------:R-:W-:Y:S01]  /*6a90*/  FMUL.FTZ R159, R118, -R193 ;  /* 0x800000c1769f7220 */ /* 0x000fe20000410000 */
[----:B0-----:R-:W-:Y:S01]  /*6aa0*/  CS2R R6, SRZ ;  /* 0x0000000000067805 */ /* 0x001fe2000001ff00 */
[----:B--2---:R-:W-:-:S02]  /*6ab0*/  FMUL.FTZ R183, R89, R192 ;  /* 0x000000c059b77220 */ /* 0x004fc40000410000 */
[----:B----4-:R-:W-:Y:S02]  /*6ac0*/  FMUL.FTZ R184, R89, R194 ;  /* 0x000000c259b87220 */ /* 0x010fe40000410000 */
[----:B------:R-:W-:Y:S01]  /*6ad0*/  FFMA.FTZ R195, R116, R191, -R195 ;  /* 0x000000bf74c37223 */ /* 0x000fe200000108c3 */
[----:B------:R0:W2:Y:S01]  /*6ae0*/  @!P0 LDS.128 R4, [R75.X16+0x2e10] ;  /* 0x002e10004b048984 */ /* 0x0000a2000000cc00 */
[----:B------:R-:W-:Y:S01]  /*6af0*/  FADD.FTZ R197, -R184, R197 ;  /* 0x000000c5b8c57221 */ /* 0x000fe20000010100 */
[----:B------:R-:W-:Y:S01]  /*6b00*/  ISETP.NE.AND P0, PT, R170, 0x1f, PT ;  /* 0x0000001faa00780c */ /* 0x000fe20003f05270 */
[----:B------:R-:W-:Y:S02]  /*6b10*/  FFMA.FTZ R161, R120, R195, -R159 ;  /* 0x000000c378a17223 */ /* 0x000fe4000001089f */
[C---:B-1----:R-:W-:Y:S02]  /*6b20*/  FMUL.FTZ R192, R198.reuse, R167 ;  /* 0x000000a7c6c07220 */ /* 0x042fe40000410000 */
[----:B------:R-:W-:-:S02]  /*6b30*/  FMUL.FTZ R198, R198, R169 ;  /* 0x000000a9c6c67220 */ /* 0x000fc40000410000 */
[C---:B---3--:R-:W-:Y:S02]  /*6b40*/  FFMA.FTZ R192, R163.reuse, R169, R192 ;  /* 0x000000a9a3c07223 */ /* 0x048fe400000100c0 */
[----:B------:R-:W-:Y:S02]  /*6b50*/  FFMA.FTZ R163, R163, R167, -R198 ;  /* 0x000000a7a3a37223 */ /* 0x000fe400000108c6 */
[----:B------:R-:W-:Y:S02]  /*6b60*/  FADD.FTZ R159, R183, R200 ;  /* 0x000000c8b79f7221 */ /* 0x000fe40000010000 */
[----:B------:R-:W-:Y:S02]  /*6b70*/  FMUL.FTZ R191, R122, -R197 ;  /* 0x800000c57abf7220 */ /* 0x000fe40000410000 */
[----:B------:R-:W-:Y:S02]  /*6b80*/  @P1 FADD.FTZ R169, R165, R192 ;  /* 0x000000c0a5a91221 */ /* 0x000fe40000010000 */
[----:B------:R-:W-:-:S02]  /*6b90*/  FMUL.FTZ R195, R118, -R195 ;  /* 0x800000c376c37220 */ /* 0x000fc40000410000 */
[----:B------:R-:W-:Y:S01]  /*6ba0*/  @P1 FADD.FTZ R167, R182, R163 ;  /* 0x000000a3b6a71221 */ /* 0x000fe20000010000 */
[----:B------:R-:W-:Y:S01]  /*6bb0*/  HADD2.F32 R182, -RZ, R140.H0_H0 ;  /* 0x2000008cffb67230 */ /* 0x000fe20000004100 */
[-C--:B------:R-:W-:Y:S02]  /*6bc0*/  FFMA.FTZ R196, R124, R159.reuse, -R191 ;  /* 0x0000009f7cc47223 */ /* 0x080fe400000108bf */
[----:B------:R-:W-:Y:S02]  /*6bd0*/  FMUL.FTZ R165, R122, -R159 ;  /* 0x8000009f7aa57220 */ /* 0x000fe40000410000 */
[C---:B------:R-:W-:Y:S02]  /*6be0*/  FMUL.FTZ R159, R23.reuse, R169 ;  /* 0x000000a9179f7220 */ /* 0x040fe40000410000 */
[----:B------:R-:W-:Y:S02]  /*6bf0*/  FFMA.FTZ R195, R120, R193, R195 ;  /* 0x000000c178c37223 */ /* 0x000fe400000100c3 */
[----:B------:R-:W-:-:S02]  /*6c00*/  FMUL.FTZ R23, R23, R167 ;  /* 0x000000a717177220 */ /* 0x000fc40000410000 */
[----:B------:R-:W-:Y:S02]  /*6c10*/  FMUL.FTZ R163, R122, -R195 ;  /* 0x800000c37aa37220 */ /* 0x000fe40000410000 */
[C---:B------:R-:W-:Y:S02]  /*6c20*/  FFMA.FTZ R192, R22.reuse, R167, -R159 ;  /* 0x000000a716c07223 */ /* 0x040fe4000001089f */
[----:B------:R-:W-:Y:S01]  /*6c30*/  FFMA.FTZ R194, R22, R169, R23 ;  /* 0x000000a916c27223 */ /* 0x000fe20000010017 */
[----:B------:R-:W-:Y:S01]  /*6c40*/  HADD2.F32 R22, -RZ, R142.H0_H0 ;  /* 0x2000008eff167230 */ /* 0x000fe20000004100 */
[-C--:B------:R-:W-:Y:S02]  /*6c50*/  FFMA.FTZ R159, R124, R161.reuse, -R163 ;  /* 0x000000a17c9f7223 */ /* 0x080fe400000108a3 */
[----:B------:R-:W-:Y:S02]  /*6c60*/  FMUL.FTZ R161, R122, -R161 ;  /* 0x800000a17aa17220 */ /* 0x000fe40000410000 */
[----:B------:R-:W-:Y:S01]  /*6c70*/  FFMA.FTZ R197, R124, R197, R165 ;  /* 0x000000c57cc57223 */ /* 0x000fe200000100a5 */
[----:B------:R0:W1:Y:S01]  /*6c80*/  SHFL.DOWN PT, R198, R159, 0x1, 0x1f ;  /* 0x08201f009fc67f89 */ /* 0x00006200000e0000 */
[----:B------:R-:W-:-:S02]  /*6c90*/  FMUL.FTZ R191, R91, R22 ;  /* 0x000000165bbf7220 */ /* 0x000fc40000410000 */
[----:B------:R-:W-:Y:S02]  /*6ca0*/  FMUL.FTZ R182, R91, R182 ;  /* 0x000000b65bb67220 */ /* 0x000fe40000410000 */
[----:B------:R-:W-:Y:S02]  /*6cb0*/  FFMA.FTZ R165, R124, R195, R161 ;  /* 0x000000c37ca57223 */ /* 0x000fe400000100a1 */
[----:B------:R-:W-:Y:S02]  /*6cc0*/  FADD.FTZ R140, R173, R192 ;  /* 0x000000c0ad8c7221 */ /* 0x000fe40000010000 */
[----:B------:R-:W-:Y:S01]  /*6cd0*/  FADD.FTZ R142, R171, R194 ;  /* 0x000000c2ab8e7221 */ /* 0x000fe20000010000 */
[----:B------:R0:W3:Y:S01]  /*6ce0*/  SHFL.DOWN PT, R200, R165, 0x1, 0x1f ;  /* 0x08201f00a5c87f89 */ /* 0x0000e200000e0000 */
[----:B------:R-:W-:Y:S02]  /*6cf0*/  FADD.FTZ R161, R191, R196 ;  /* 0x000000c4bfa17221 */ /* 0x000fe40000010000 */
[----:B------:R-:W-:-:S02]  /*6d00*/  FADD.FTZ R163, -R182, R197 ;  /* 0x000000c5b6a37221 */ /* 0x000fc40000010100 */
[C---:B------:R-:W-:Y:S01]  /*6d10*/  FMUL.FTZ R23, R122.reuse, R142 ;  /* 0x0000008e7a177220 */ /* 0x040fe20000410000 */
[----:B------:R0:W4:Y:S01]  /*6d20*/  SHFL.DOWN PT, R194, R161, 0x1, 0x1f ;  /* 0x08201f00a1c27f89 */ /* 0x00012200000e0000 */
[-C--:B------:R-:W-:Y:S02]  /*6d30*/  FMUL.FTZ R167, R122, R140.reuse ;  /* 0x0000008c7aa77220 */ /* 0x080fe40000410000 */
[C---:B------:R-:W-:Y:S01]  /*6d40*/  FFMA.FTZ R23, R124.reuse, R140, -R23 ;  /* 0x0000008c7c177223 */ /* 0x040fe20000010817 */
[----:B------:R0:W0:Y:S01]  /*6d50*/  SHFL.DOWN PT, R202, R163, 0x1, 0x1f ;  /* 0x08201f00a3ca7f89 */ /* 0x00002200000e0000 */
[----:B------:R-:W-:Y:S01]  /*6d60*/  FFMA.FTZ R167, R124, R142, R167 ;  /* 0x0000008e7ca77223 */ /* 0x000fe200000100a7 */
[----:B------:R-:W-:Y:S05]  /*6d70*/  @!P0 BRA `(.L_x_12029) ;  /* 0x000000b000008947 */ /* 0x000fea0003800000 */
[C---:B0-2---:R-:W-:Y:S02]  /*6d80*/  FMUL.FTZ R192, R165.reuse, R202 ;  /* 0x000000caa5c07220 */ /* 0x045fe40000410000 */
[C---:B---3--:R-:W-:Y:S02]  /*6d90*/  FMUL.FTZ R22, R165.reuse, R200 ;  /* 0x000000c8a5167220 */ /* 0x048fe40000410000 */
[----:B----4-:R-:W-:-:S02]  /*6da0*/  FMUL.FTZ R196, R165, R194 ;  /* 0x000000c2a5c47220 */ /* 0x010fc40000410000 */
        /* <DEDUP_REMOVED lines=8> */
.L_x_12029:
[----:B--2---:R-:W-:Y:S05]  /*6e30*/  BSYNC B0 ;  /* 0x0000000000007941 */ /* 0x004fea0003800000 */
.L_x_12028:
[----:B------:R-:W-:Y:S01]  /*6e40*/  ISETP.GT.U32.AND P0, PT, R170, 0x1d, PT ;  /* 0x0000001daa00780c */ /* 0x000fe20003f04070 */
[C---:B------:R-:W-:Y:S01]  /*6e50*/  FFMA.FTZ R144, R117.reuse, R144, R167 ;  /* 0x0000009075907223 */ /* 0x040fe200000100a7 */
[----:B-1----:R1:W2:Y:S01]  /*6e60*/  SHFL.DOWN PT, R198, R159, 0x2, 0x1f ;  /* 0x08401f009fc67f89 */ /* 0x0022a200000e0000 */
[----:B------:R-:W-:Y:S01]  /*6e70*/  FFMA.FTZ R146, R117, R146, R23 ;  /* 0x0000009275927223 */ /* 0x000fe20000010017 */
[----:B------:R-:W-:Y:S01]  /*6e80*/  BSSY B0, `(.L_x_12030) ;  /* 0x0000014000007945 */ /* 0x000fe20003800000 */
[C---:B------:R-:W-:Y:S01]  /*6e90*/  FMUL.FTZ R23, R118.reuse, R144 ;  /* 0x0000009076177220 */ /* 0x040fe20000410000 */
[----:B---3--:R1:W3:Y:S01]  /*6ea0*/  SHFL.DOWN PT, R200, R165, 0x2, 0x1f ;  /* 0x08401f00a5c87f89 */ /* 0x0082e200000e0000 */
[-C--:B------:R-:W-:Y:S02]  /*6eb0*/  FMUL.FTZ R167, R118, R146.reuse ;  /* 0x0000009276a77220 */ /* 0x080fe40000410000 */
[C---:B------:R-:W-:Y:S01]  /*6ec0*/  FFMA.FTZ R23, R120.reuse, R146, -R23 ;  /* 0x0000009278177223 */ /* 0x040fe20000010817 */
[----:B----4-:R1:W4:Y:S01]  /*6ed0*/  SHFL.DOWN PT, R194, R161, 0x2, 0x1f ;  /* 0x08401f00a1c27f89 */ /* 0x01032200000e0000 */
[----:B------:R-:W-:-:S03]  /*6ee0*/  FFMA.FTZ R167, R120, R144, R167 ;  /* 0x0000009078a77223 */ /* 0x000fc600000100a7 */
[----:B0-----:R1:W0:Y:S01]  /*6ef0*/  SHFL.DOWN PT, R202, R163, 0x2, 0x1f ;  /* 0x08401f00a3ca7f89 */ /* 0x00122200000e0000 */
[----:B------:R-:W-:Y:S05]  /*6f00*/  @P0 BRA `(.L_x_12031) ;  /* 0x000000b000000947 */ /* 0x000fea0003800000 */
[C---:B0-----:R-:W-:Y:S02]  /*6f10*/  FMUL.FTZ R192, R165.reuse, R202 ;  /* 0x000000caa5c07220 */ /* 0x041fe40000410000 */
[C---:B---3--:R-:W-:Y:S02]  /*6f20*/  FMUL.FTZ R22, R165.reuse, R200 ;  /* 0x000000c8a5167220 */ /* 0x048fe40000410000 */
[-C--:B----4-:R-:W-:Y:S02]  /*6f30*/  FMUL.FTZ R196, R165, R194.reuse ;  /* 0x000000c2a5c47220 */ /* 0x090fe40000410000 */
[----:B------:R-:W-:Y:S02]  /*6f40*/  FFMA.FTZ R194, R159, R194, -R192 ;  /* 0x000000c29fc27223 */ /* 0x000fe400000108c0 */
[-C--:B--2---:R-:W-:Y:S02]  /*6f50*/  FMUL.FTZ R192, R165, R198.reuse ;  /* 0x000000c6a5c07220 */ /* 0x084fe40000410000 */
[----:B------:R-:W-:-:S02]  /*6f60*/  FFMA.FTZ R22, R159, R198, -R22 ;  /* 0x000000c69f167223 */ /* 0x000fc40000010816 */
[C---:B------:R-:W-:Y:S02]  /*6f70*/  FFMA.FTZ R196, R159.reuse, R202, R196 ;  /* 0x000000ca9fc47223 */ /* 0x040fe400000100c4 */
[----:B-1----:R-:W-:Y:S01]  /*6f80*/  FFMA.FTZ R165, R159, R200, R192 ;  /* 0x000000c89fa57223 */ /* 0x002fe200000100c0 */
[----:B------:R-:W-:Y:S01]  /*6f90*/  MOV R159, R22 ;  /* 0x00000016009f7202 */ /* 0x000fe20000000f00 */
[----:B------:R-:W-:Y:S02]  /*6fa0*/  FADD.FTZ R161, R161, R194 ;  /* 0x000000c2a1a17221 */ /* 0x000fe40000010000 */
[----:B------:R-:W-:Y:S02]  /*6fb0*/  FADD.FTZ R163, R163, R196 ;  /* 0x000000c4a3a37221 */ /* 0x000fe40000010000 */
.L_x_12031:
[----:B------:R-:W-:Y:S05]  /*6fc0*/  BSYNC B0 ;  /* 0x0000000000007941 */ /* 0x000fea0003800000 */
.L_x_12030:
[----:B------:R-:W-:Y:S01]  /*6fd0*/  ISETP.GT.U32.AND P0, PT, R170, 0x1b, PT ;  /* 0x0000001baa00780c */ /* 0x000fe20003f04070 */
[C---:B------:R-:W-:Y:S01]  /*6fe0*/  FFMA.FTZ R148, R123.reuse, R148, R167 ;  /* 0x000000947b947223 */ /* 0x040fe200000100a7 */
[----:B--2---:R2:W1:Y:S01]  /*6ff0*/  SHFL.DOWN PT, R198, R159, 0x4, 0x1f ;  /* 0x08801f009fc67f89 */ /* 0x00446200000e0000 */
[----:B------:R-:W-:Y:S01]  /*7000*/  FFMA.FTZ R150, R123, R150, R23 ;  /* 0x000000967b967223 */ /* 0x000fe20000010017 */
[----:B------:R-:W-:Y:S01]  /*7010*/  BSSY B0, `(.L_x_12032) ;  /* 0x0000014000007945 */ /* 0x000fe20003800000 */
[C---:B------:R-:W-:Y:S01]  /*7020*/  FMUL.FTZ R23, R114.reuse, R148 ;  /* 0x0000009472177220 */ /* 0x040fe20000410000 */
[----:B---3--:R2:W3:Y:S01]  /*7030*/  SHFL.DOWN PT, R200, R165, 0x4, 0x1f ;  /* 0x08801f00a5c87f89 */ /* 0x0084e200000e0000 */
[----:B------:R-:W-:-:S02]  /*7040*/  FMUL.FTZ R167, R114, R150 ;  /* 0x0000009672a77220 */ /* 0x000fc40000410000 */
        /* <DEDUP_REMOVED lines=9> */
[-C--:B-1----:R-:W-:Y:S02]  /*70e0*/  FMUL.FTZ R192, R165, R198.reuse ;  /* 0x000000c6a5c07220 */ /* 0x082fe40000410000 */
[----:B------:R-:W-:-:S02]  /*70f0*/  FFMA.FTZ R22, R159, R198, -R22 ;  /* 0x000000c69f167223 */ /* 0x000fc40000010816 */
[C---:B------:R-:W-:Y:S02]  /*7100*/  FFMA.FTZ R196, R159.reuse, R202, R196 ;  /* 0x000000ca9fc47223 */ /* 0x040fe400000100c4 */
[----:B--2---:R-:W-:Y:S01]  /*7110*/  FFMA.FTZ R165, R159, R200, R192 ;  /* 0x000000c89fa57223 */ /* 0x004fe200000100c0 */
[----:B------:R-:W-:Y:S01]  /*7120*/  MOV R159, R22 ;  /* 0x00000016009f7202 */ /* 0x000fe20000000f00 */
[----:B------:R-:W-:Y:S02]  /*7130*/  FADD.FTZ R161, R161, R194 ;  /* 0x000000c2a1a17221 */ /* 0x000fe40000010000 */
[----:B------:R-:W-:Y:S02]  /*7140*/  FADD.FTZ R163, R163, R196 ;  /* 0x000000c4a3a37221 */ /* 0x000fe40000010000 */
.L_x_12033:
[----:B------:R-:W-:Y:S05]  /*7150*/  BSYNC B0 ;  /* 0x0000000000007941 */ /* 0x000fea0003800000 */
.L_x_12032:
[----:B------:R-:W-:Y:S01]  /*7160*/  ISETP.GT.U32.AND P0, PT, R170, 0x17, PT ;  /* 0x00000017aa00780c */ /* 0x000fe20003f04070 */
[C---:B------:R-:W-:Y:S01]  /*7170*/  FFMA.FTZ R152, R133.reuse, R152, R167 ;  /* 0x0000009885987223 */ /* 0x040fe200000100a7 */
[----:B-1----:R1:W2:Y:S01]  /*7180*/  SHFL.DOWN PT, R198, R159, 0x8, 0x1f ;  /* 0x09001f009fc67f89 */ /* 0x0022a200000e0000 */
        /* <DEDUP_REMOVED lines=21> */
.L_x_12035:
[----:B------:R-:W-:Y:S05]  /*72e0*/  BSYNC B0 ;  /* 0x0000000000007941 */ /* 0x000fea0003800000 */
.L_x_12034:
        /* <DEDUP_REMOVED lines=8> */
[----:B------:R-:W-:Y:S01]  /*7370*/  FFMA.FTZ R23, R126, R158, -R23 ;  /* 0x0000009e7e177223 */ /* 0x000fe20000010817 */
[----:B----4-:R2:W4:Y:S04]  /*7380*/  SHFL.DOWN PT, R194, R161, 0x10, 0x1f ;  /* 0x0a001f00a1c27f89 */ /* 0x01052800000e0000 */
[----:B0-----:R2:W0:Y:S01]  /*7390*/  SHFL.DOWN PT, R202, R163, 0x10, 0x1f ;  /* 0x0a001f00a3ca7f89 */ /* 0x00142200000e0000 */
[----:B------:R-:W-:Y:S05]  /*73a0*/  @P0 BRA `(.L_x_12037) ;  /* 0x000000b000000947 */ /* 0x000fea0003800000 */
[C---:B0-----:R-:W-:Y:S02]  /*73b0*/  FMUL.FTZ R192, R165.reuse, R202 ;  /* 0x000000caa5c07220 */ /* 0x041fe40000410000 */
[C---:B---3--:R-:W-:Y:S02]  /*73c0*/  FMUL.FTZ R22, R165.reuse, R200 ;  /* 0x000000c8a5167220 */ /* 0x048fe40000410000 */
[----:B----4-:R-:W-:-:S02]  /*73d0*/  FMUL.FTZ R196, R165, R194 ;  /* 0x000000c2a5c47220 */ /* 0x010fc40000410000 */
[----:B------:R-:W-:Y:S02]  /*73e0*/  FFMA.FTZ R194, R159, R194, -R192 ;  /* 0x000000c29fc27223 */ /* 0x000fe400000108c0 */
[-C--:B-1----:R-:W-:Y:S02]  /*73f0*/  FMUL.FTZ R192, R165, R198.reuse ;  /* 0x000000c6a5c07220 */ /* 0x082fe40000410000 */
[C---:B------:R-:W-:Y:S02]  /*7400*/  FFMA.FTZ R22, R159.reuse, R198, -R22 ;  /* 0x000000c69f167223 */ /* 0x040fe40000010816 */
[C---:B------:R-:W-:Y:S02]  /*7410*/  FFMA.FTZ R196, R159.reuse, R202, R196 ;  /* 0x000000ca9fc47223 */ /* 0x040fe400000100c4 */
[----:B--2---:R-:W-:Y:S01]  /*7420*/  FFMA.FTZ R165, R159, R200, R192 ;  /* 0x000000c89fa57223 */ /* 0x004fe200000100c0 */
[----:B------:R-:W-:Y:S01]  /*7430*/  MOV R159, R22 ;  /* 0x00000016009f7202 */ /* 0x000fe20000000f00 */
[----:B------:R-:W-:-:S02]  /*7440*/  FADD.FTZ R161, R161, R194 ;  /* 0x000000c2a1a17221 */ /* 0x000fc40000010000 */
[----:B------:R-:W-:Y:S02]  /*7450*/  FADD.FTZ R163, R163, R196 ;  /* 0x000000c4a3a37221 */ /* 0x000fe40000010000 */
.L_x_12037:
[----:B------:R-:W-:Y:S05]  /*7460*/  BSYNC B0 ;  /* 0x0000000000007941 */ /* 0x000fea0003800000 */
.L_x_12036:
[C---:B------:R-:W-:Y:S01]  /*7470*/  SHF.L.U64.HI R22, R90.reuse, 0x2, R73 ;  /* 0x000000025a167819 */ /* 0x040fe20000010249 */
[----:B------:R-:W-:Y:S01]  /*7480*/  SHFL.DOWN PT, R197, R165, 0x1, 0x1f ;  /* 0x08201f00a5c57f89 */ /* 0x000fe200000e0000 */
[----:B------:R-:W-:Y:S01]  /*7490*/  SHF.L.U32 R171, R90, 0x2, RZ ;  /* 0x000000025aab7819 */ /* 0x000fe200000006ff */
[----:B------:R-:W-:Y:S01]  /*74a0*/  FFMA.FTZ R167, R126, R156, R167 ;  /* 0x0000009c7ea77223 */ /* 0x000fe200000100a7 */
[----:B------:R-:W-:Y:S01]  /*74b0*/  ISETP.NE.AND P0, PT, R62, RZ, PT ;  /* 0x000000ff3e00720c */ /* 0x000fe20003f05270 */
[----:B------:R-:W5:Y:S01]  /*74c0*/  SHFL.IDX PT, R192, R7, RZ, 0x1f ;  /* 0x00001fff07c07589 */ /* 0x000f6200000e0000 */
[----:B----4-:R-:W-:Y:S01]  /*74d0*/  IMAD R194, R22, c[0x0][0x2b0], RZ ;  /* 0x0000ac0016c27a24 */ /* 0x010fe200078e02ff */
[----:B0-----:R-:W-:Y:S01]  /*74e0*/  LEA.HI.SX32 R202, R62, R62, 0x1b ;  /* 0x0000003e3eca7211 */ /* 0x001fe200078fdaff */
[----:B------:R-:W-:Y:S01]  /*74f0*/  FFMA.FTZ R162, R145, R162, R167 ;  /* 0x000000a291a27223 */ /* 0x000fe200000100a7 */
[----:B------:R-:W0:Y:S01]  /*7500*/  SHFL.IDX PT, R173, R6, RZ, 0x1f ;  /* 0x00001fff06ad7589 */ /* 0x000e2200000e0000 */
[----:B------:R-:W-:Y:S01]  /*7510*/  IMAD R193, R171, c[0x0][0x2b4], R194 ;  /* 0x0000ad00abc17a24 */ /* 0x000fe200078e02c2 */
[----:B------:R-:W-:Y:S01]  /*7520*/  BSSY B0, `(.L_x_12038) ;  /* 0x0000156000007945 */ /* 0x000fe20003800000 */
[----:B------:R-:W-:Y:S01]  /*7530*/  FFMA.FTZ R160, R145, R160, R23 ;  /* 0x000000a091a07223 */ /* 0x000fe20000010017 */
[----:B------:R-:W4:Y:S01]  /*7540*/  SHFL.DOWN PT, R196, R159, 0x1, 0x1f ;  /* 0x08201f009fc47f89 */ /* 0x000f2200000e0000 */
[----:B------:R-:W-:-:S02]  /*7550*/  FMUL.FTZ R167, R130, R162 ;  /* 0x000000a282a77220 */ /* 0x000fc40000410000 */
[----:B------:R-:W-:Y:S01]  /*7560*/  IMAD R22, R22, c[0x0][0x2d0], RZ ;  /* 0x0000b40016167a24 */ /* 0x000fe200078e02ff */
[----:B------:R-:W2:Y:S01]  /*7570*/  SHFL.DOWN PT, R199, R161, 0x1, 0x1f ;  /* 0x08201f00a1c77f89 */ /* 0x000ea200000e0000 */
[-C--:B------:R-:W-:Y:S02]  /*7580*/  FMUL.FTZ R169, R130, R160.reuse ;  /* 0x000000a082a97220 */ /* 0x080fe40000410000 */
[C---:B------:R-:W-:Y:S01]  /*7590*/  FFMA.FTZ R167, R132.reuse, R160, -R167 ;  /* 0x000000a084a77223 */ /* 0x040fe200000108a7 */
[----:B------:R-:W3:Y:S01]  /*75a0*/  SHFL.DOWN PT, R194, R163, 0x1, 0x1f ;  /* 0x08201f00a3c27f89 */ /* 0x000ee200000e0000 */
[C---:B------:R-:W-:Y:S02]  /*75b0*/  IMAD R195, R171.reuse, c[0x0][0x2d4], R22 ;  /* 0x0000b500abc37a24 */ /* 0x040fe400078e0216 */
[----:B------:R-:W-:Y:S01]  /*75c0*/  FFMA.FTZ R169, R132, R162, R169 ;  /* 0x000000a284a97223 */ /* 0x000fe200000100a9 */
[----:B-12---:R-:W1:Y:S01]  /*75d0*/  SHFL.IDX PT, R165, R165, RZ, 0x1f ;  /* 0x00001fffa5a57589 */ /* 0x006e6200000e0000 */
[----:B------:R-:W-:-:S04]  /*75e0*/  IMAD.WIDE.U32 R22, R171, c[0x0][0x2b0], R24 ;  /* 0x0000ac00ab167a25 */ /* 0x000fc800078e0018 */
[----:B------:R-:W-:Y:S01]  /*75f0*/  IMAD.WIDE.U32 R24, R171, c[0x0][0x2d0], R26 ;  /* 0x0000b400ab187a25 */ /* 0x000fe200078e001a */
[----:B------:R-:W-:Y:S01]  /*7600*/  IADD3 R23, R23, R193, RZ ;  /* 0x000000c117177210 */ /* 0x000fe20007ffe0ff */
[----:B------:R2:W1:Y:S02]  /*7610*/  SHFL.IDX PT, R171, R159, RZ, 0x1f ;  /* 0x00001fff9fab7589 */ /* 0x00046400000e0000 */
[----:B------:R-:W-:Y:S01]  /*7620*/  FFMA.FTZ R27, R151, R174, R167 ;  /* 0x000000ae971b7223 */ /* 0x000fe200000100a7 */
[----:B------:R-:W-:Y:S01]  /*7630*/  IADD3 R25, R25, R195, RZ ;  /* 0x000000c319197210 */ /* 0x000fe20007ffe0ff */
[----:B------:R-:W-:Y:S02]  /*7640*/  FFMA.FTZ R26, R151, R176, R169 ;  /* 0x000000b0971a7223 */ /* 0x000fe400000100a9 */
[C---:B-----5:R-:W-:Y:S02]  /*7650*/  @P2 FMUL.FTZ R174, R197.reuse, R192 ;  /* 0x000000c0c5ae2220 */ /* 0x060fe40000410000 */
[----:B0-----:R-:W-:-:S02]  /*7660*/  @P2 FMUL.FTZ R169, R197, R173 ;  /* 0x000000adc5a92220 */ /* 0x001fc40000410000 */
[C---:B----4-:R-:W-:Y:S02]  /*7670*/  @P2 FFMA.FTZ R174, R196.reuse, R173, -R174 ;  /* 0x000000adc4ae2223 */ /* 0x050fe400000108ae */
[----:B------:R-:W-:Y:S02]  /*7680*/  @P2 FFMA.FTZ R169, R196, R192, R169 ;  /* 0x000000c0c4a92223 */ /* 0x000fe400000100a9 */
[----:B------:R-:W-:Y:S02]  /*7690*/  @P2 FADD.FTZ R173, R199, R174 ;  /* 0x000000aec7ad2221 */ /* 0x000fe40000010000 */
[----:B---3--:R-:W-:Y:S02]  /*76a0*/  @P2 FADD.FTZ R192, R194, R169 ;  /* 0x000000a9c2c02221 */ /* 0x008fe40000010000 */
[----:B------:R-:W-:Y:S01]  /*76b0*/  FMUL.FTZ R167, R136, R26 ;  /* 0x0000001a88a77220 */ /* 0x000fe20000410000 */
[----:B------:R0:W3:Y:S01]  /*76c0*/  SHFL.IDX PT, R169, R163, RZ, 0x1f ;  /* 0x00001fffa3a97589 */ /* 0x0000e200000e0000 */
[----:B------:R-:W-:-:S02]  /*76d0*/  FMUL.FTZ R193, R173, -R21 ;  /* 0x80000015adc17220 */ /* 0x000fc40000410000 */
[----:B--2---:R-:W-:Y:S02]  /*76e0*/  FMUL.FTZ R159, R192, -R21 ;  /* 0x80000015c09f7220 */ /* 0x004fe40000410000 */
[----:B------:R-:W-:Y:S02]  /*76f0*/  FFMA.FTZ R167, R138, R27, -R167 ;  /* 0x0000001b8aa77223 */ /* 0x000fe400000108a7 */
[-C--:B------:R-:W-:Y:S02]  /*7700*/  FFMA.FTZ R192, R192, R20.reuse, R193 ;  /* 0x00000014c0c07223 */ /* 0x080fe400000100c1 */
[----:B------:R-:W-:Y:S02]  /*7710*/  FFMA.FTZ R20, R173, R20, -R159 ;  /* 0x00000014ad147223 */ /* 0x000fe4000001089f */
[----:B------:R-:W-:Y:S02]  /*7720*/  FFMA.FTZ R164, R157, R164, R167 ;  /* 0x000000a49da47223 */ /* 0x000fe400000100a7 */
[----:B------:R2:W4:Y:S01]  /*7730*/  SHFL.IDX PT, R167, R161, RZ, 0x1f ;  /* 0x00001fffa1a77589 */ /* 0x00052200000e0000 */
[----:B------:R-:W-:-:S02]  /*7740*/  FADD.FTZ R159, -R185, R192 ;  /* 0x000000c0b99f7221 */ /* 0x000fc40000010100 */
[C---:B-1----:R-:W-:Y:S02]  /*7750*/  FMUL.FTZ R21, R165.reuse, R7 ;  /* 0x00000007a5157220 */ /* 0x042fe40000410000 */
[-C--:B------:R-:W-:Y:S02]  /*7760*/  FMUL.FTZ R176, R165, R6.reuse ;  /* 0x00000006a5b07220 */ /* 0x080fe40000410000 */
[C---:B0-----:R-:W-:Y:S02]  /*7770*/  FMUL.FTZ R163, R136.reuse, -R159 ;  /* 0x8000009f88a37220 */ /* 0x041fe40000410000 */
[----:B--2---:R-:W-:Y:S02]  /*7780*/  FADD.FTZ R161, R187, R20 ;  /* 0x00000014bba17221 */ /* 0x004fe40000010000 */
[----:B------:R-:W-:Y:S02]  /*7790*/  FFMA.FTZ R174, R171, R6, -R21 ;  /* 0x00000006abae7223 */ /* 0x000fe40000010815 */
[----:B------:R-:W-:-:S02]  /*77a0*/  FMUL.FTZ R173, R136, -R161 ;  /* 0x800000a188ad7220 */ /* 0x000fc40000410000 */
[----:B------:R-:W-:Y:S02]  /*77b0*/  FFMA.FTZ R176, R171, R7, R176 ;  /* 0x00000007abb07223 */ /* 0x000fe400000100b0 */
[C---:B------:R-:W-:Y:S02]  /*77c0*/  FMUL.FTZ R6, R165.reuse, R5 ;  /* 0x00000005a5067220 */ /* 0x040fe40000410000 */
[----:B------:R-:W-:Y:S02]  /*77d0*/  FMUL.FTZ R20, R165, R4 ;  /* 0x00000004a5147220 */ /* 0x000fe40000410000 */
[----:B------:R-:W-:Y:S02]  /*77e0*/  FMUL.FTZ R7, R136, R27 ;  /* 0x0000001b88077220 */ /* 0x000fe40000410000 */
[C---:B------:R-:W-:Y:S02]  /*77f0*/  FFMA.FTZ R165, R138.reuse, R159, R173 ;  /* 0x0000009f8aa57223 */ /* 0x040fe400000100ad */
[----:B------:R-:W-:-:S02]  /*7800*/  FFMA.FTZ R136, R138, R161, -R163 ;  /* 0x000000a18a887223 */ /* 0x000fc400000108a3 */
[----:B------:R-:W-:Y:S02]  /*7810*/  FADD.FTZ R165, -R180, R165 ;  /* 0x000000a5b4a57221 */ /* 0x000fe40000010100 */
[----:B------:R-:W-:Y:S02]  /*7820*/  FADD.FTZ R163, R181, R136 ;  /* 0x00000088b5a37221 */ /* 0x000fe40000010000 */
[C---:B------:R-:W-:Y:S02]  /*7830*/  FMUL.FTZ R136, R130.reuse, -R165 ;  /* 0x800000a582887220 */ /* 0x040fe40000410000 */
[----:B------:R-:W-:Y:S02]  /*7840*/  FMUL.FTZ R130, R130, -R163 ;  /* 0x800000a382827220 */ /* 0x000fe40000410000 */
[----:B------:R-:W-:Y:S02]  /*7850*/  FFMA.FTZ R21, R138, R26, R7 ;  /* 0x0000001a8a157223 */ /* 0x000fe40000010007 */
[----:B---3--:R-:W-:-:S02]  /*7860*/  FADD.FTZ R7, R169, R176 ;  /* 0x000000b0a9077221 */ /* 0x008fc40000010000 */
[C---:B------:R-:W-:Y:S02]  /*7870*/  FFMA.FTZ R136, R132.reuse, R163, -R136 ;  /* 0x000000a384887223 */ /* 0x040fe40000010888 */
[----:B------:R-:W-:Y:S02]  /*7880*/  FFMA.FTZ R169, R132, R165, R130 ;  /* 0x000000a584a97223 */ /* 0x000fe40000010082 */
[----:B------:R-:W-:Y:S02]  /*7890*/  FFMA.FTZ R4, R171, R4, -R6 ;  /* 0x00000004ab047223 */ /* 0x000fe40000010806 */
[----:B----4-:R-:W-:Y:S02]  /*78a0*/  FADD.FTZ R6, R167, R174 ;  /* 0x000000aea7067221 */ /* 0x010fe40000010000 */
[----:B------:R-:W-:Y:S02]  /*78b0*/  FADD.FTZ R167, R179, R136 ;  /* 0x00000088b3a77221 */ /* 0x000fe40000010000 */
[----:B------:R-:W-:-:S02]  /*78c0*/  FADD.FTZ R169, -R178, R169 ;  /* 0x000000a9b2a97221 */ /* 0x000fc40000010100 */
[----:B------:R-:W-:Y:S01]  /*78d0*/  FFMA.FTZ R5, R171, R5, R20 ;  /* 0x00000005ab057223 */ /* 0x000fe20000010014 */
[----:B------:R-:W-:Y:S01]  /*78e0*/  SHF.L.U32 R20, R62, 0x4, RZ ;  /* 0x000000043e147819 */ /* 0x000fe200000006ff */
[----:B------:R-:W-:Y:S02]  /*78f0*/  FMUL.FTZ R181, R161, R88 ;  /* 0x00000058a1b57220 */ /* 0x000fe40000410000 */
[C---:B------:R-:W-:Y:S01]  /*7900*/  FFMA.FTZ R134, R157.reuse, R134, R21 ;  /* 0x000000869d867223 */ /* 0x040fe20000010015 */
[----:B------:R-:W-:Y:S01]  /*7910*/  LEA.HI.SX32 R20, R20, R20, 0x1b ;  /* 0x0000001414147211 */ /* 0x000fe200078fdaff */
[C---:B------:R-:W-:Y:S01]  /*7920*/  FMUL.FTZ R130, R128.reuse, -R167 ;  /* 0x800000a780827220 */ /* 0x040fe20000410000 */
[----:B------:R0:W-:Y:S01]  /*7930*/  @!P0 STS.128 [R75.X16+0x2e10], R4 ;  /* 0x002e10044b008388 */ /* 0x0001e2000000cc00 */
[----:B------:R-:W-:Y:S02]  /*7940*/  FMUL.FTZ R21, R128, -R169 ;  /* 0x800000a980157220 */ /* 0x000fe40000410000 */
[----:B------:R-:W-:-:S02]  /*7950*/  FMUL.FTZ R173, R157, R181 ;  /* 0x000000b59dad7220 */ /* 0x000fc40000410000 */
[C---:B------:R-:W-:Y:S02]  /*7960*/  FFMA.FTZ R132, R126.reuse, R169, R130 ;  /* 0x000000a97e847223 */ /* 0x040fe40000010082 */
[----:B------:R-:W-:Y:S01]  /*7970*/  FFMA.FTZ R130, R126, R167, -R21 ;  /* 0x000000a77e827223 */ /* 0x000fe20000010815 */
[----:B------:R1:W-:Y:S01]  /*7980*/  STS [R20.X4+0x878], R173 ;  /* 0x000878ad14007388 */ /* 0x0003e20000004800 */
[----:B------:R-:W-:Y:S02]  /*7990*/  FADD.FTZ R171, -R177, R132 ;  /* 0x00000084b1ab7221 */ /* 0x000fe40000010100 */
[-C--:B------:R-:W-:Y:S02]  /*79a0*/  FMUL.FTZ R136, R157, R88.reuse ;  /* 0x000000589d887220 */ /* 0x080fe40000410000 */
[----:B------:R-:W-:Y:S02]  /*79b0*/  FMUL.FTZ R179, R159, R88 ;  /* 0x000000589fb37220 */ /* 0x000fe40000410000 */
[----:B------:R-:W-:-:S02]  /*79c0*/  FFMA.FTZ R128, R155, -R136, R134 ;  /* 0x800000889b807223 */ /* 0x000fc40000010086 */
[C---:B0-----:R-:W-:Y:S02]  /*79d0*/  FMUL.FTZ R4, R110.reuse, -R171 ;  /* 0x800000ab6e047220 */ /* 0x041fe40000410000 */
[----:B-1----:R-:W-:Y:S02]  /*79e0*/  FADD.FTZ R173, R175, R130 ;  /* 0x00000082afad7221 */ /* 0x002fe40000010000 */
[----:B------:R-:W-:Y:S02]  /*79f0*/  FFMA.FTZ R126, R153, -R136, R164 ;  /* 0x80000088997e7223 */ /* 0x000fe400000100a4 */
[-C--:B------:R-:W-:Y:S02]  /*7a00*/  FMUL.FTZ R110, R110, -R173.reuse ;  /* 0x800000ad6e6e7220 */ /* 0x080fe40000410000 */
[C---:B------:R-:W-:Y:S02]  /*7a10*/  FFMA.FTZ R175, R112.reuse, R173, -R4 ;  /* 0x000000ad70af7223 */ /* 0x040fe40000010804 */
[----:B------:R-:W-:-:S02]  /*7a20*/  FFMA.FTZ R112, R112, R171, R110 ;  /* 0x000000ab70707223 */ /* 0x000fc4000001006e */
[----:B------:R-:W-:Y:S02]  /*7a30*/  FADD.FTZ R175, R190, R175 ;  /* 0x000000afbeaf7221 */ /* 0x000fe40000010000 */
[----:B------:R-:W-:Y:S02]  /*7a40*/  FADD.FTZ R189, -R189, R112 ;  /* 0x00000070bdbd7221 */ /* 0x000fe40000010100 */
[----:B------:R-:W-:Y:S02]  /*7a50*/  FMUL.FTZ R4, R151, R86 ;  /* 0x0000005697047220 */ /* 0x000fe40000410000 */
[----:B------:R-:W-:Y:S02]  /*7a60*/  FMUL.FTZ R5, R114, -R189 ;  /* 0x800000bd72057220 */ /* 0x000fe40000410000 */
[----:B------:R-:W-:Y:S02]  /*7a70*/  FMUL.FTZ R178, R128, R181 ;  /* 0x000000b580b27220 */ /* 0x000fe40000410000 */
[----:B------:R-:W-:-:S02]  /*7a80*/  FMUL.FTZ R114, R114, -R175 ;  /* 0x800000af72727220 */ /* 0x000fc40000410000 */
[----:B------:R-:W-:Y:S02]  /*7a90*/  FFMA.FTZ R110, R147, -R4, R26 ;  /* 0x80000004936e7223 */ /* 0x000fe4000001001a */
[----:B------:R-:W-:Y:S02]  /*7aa0*/  FMUL.FTZ R7, R163, R86 ;  /* 0x00000056a3077220 */ /* 0x000fe40000410000 */
[-C--:B------:R-:W-:Y:S02]  /*7ab0*/  FMUL.FTZ R185, R157, R179.reuse ;  /* 0x000000b39db97220 */ /* 0x080fe40000410000 */
[-C--:B------:R-:W-:Y:S02]  /*7ac0*/  FMUL.FTZ R180, R128, R179.reuse ;  /* 0x000000b380b47220 */ /* 0x080fe40000410000 */
[----:B------:R-:W-:Y:S01]  /*7ad0*/  FFMA.FTZ R178, R126, R179, -R178 ;  /* 0x000000b37eb27223 */ /* 0x000fe200000108b2 */
[----:B------:R0:W-:Y:S01]  /*7ae0*/  STS [R20.X4+0x87c], R185 ;  /* 0x00087cb914007388 */ /* 0x0001e20000004800 */
[----:B------:R-:W-:-:S02]  /*7af0*/  FFMA.FTZ R177, R116, R189, R114 ;  /* 0x000000bd74b17223 */ /* 0x000fc40000010072 */
[----:B------:R-:W-:Y:S02]  /*7b00*/  FFMA.FTZ R179, R116, R175, -R5 ;  /* 0x000000af74b37223 */ /* 0x000fe40000010805 */
[----:B------:R-:W-:Y:S02]  /*7b10*/  FMUL.FTZ R21, R165, R86 ;  /* 0x00000056a5157220 */ /* 0x000fe40000410000 */
[----:B------:R-:W-:Y:S02]  /*7b20*/  FFMA.FTZ R112, R149, -R4, R27 ;  /* 0x8000000495707223 */ /* 0x000fe4000001001b */
[----:B------:R-:W-:Y:S02]  /*7b30*/  FMUL.FTZ R6, R110, R7 ;  /* 0x000000076e067220 */ /* 0x000fe40000410000 */
[----:B------:R-:W-:Y:S02]  /*7b40*/  FADD.FTZ R177, -R188, R177 ;  /* 0x000000b1bcb17221 */ /* 0x000fe40000010100 */
[----:B------:R-:W-:-:S02]  /*7b50*/  FADD.FTZ R179, R186, R179 ;  /* 0x000000b3bab37221 */ /* 0x000fc40000010000 */
[----:B------:R-:W-:Y:S02]  /*7b60*/  FFMA.FTZ R5, R112, R21, -R6 ;  /* 0x0000001570057223 */ /* 0x000fe40000010806 */
[C---:B------:R-:W-:Y:S02]  /*7b70*/  FMUL.FTZ R6, R118.reuse, -R177 ;  /* 0x800000b176067220 */ /* 0x040fe40000410000 */
[----:B------:R-:W-:Y:S02]  /*7b80*/  FMUL.FTZ R118, R118, -R179 ;  /* 0x800000b376767220 */ /* 0x000fe40000410000 */
[----:B------:R-:W-:Y:S02]  /*7b90*/  FMUL.FTZ R4, R110, R21 ;  /* 0x000000156e047220 */ /* 0x000fe40000410000 */
[----:B------:R-:W-:Y:S02]  /*7ba0*/  FFMA.FTZ R180, R126, R181, R180 ;  /* 0x000000b57eb47223 */ /* 0x000fe400000100b4 */
[----:B------:R-:W-:-:S02]  /*7bb0*/  FMUL.FTZ R116, R145, R84 ;  /* 0x0000005491747220 */ /* 0x000fc40000410000 */
[----:B------:R-:W-:Y:S02]  /*7bc0*/  FFMA.FTZ R181, R120, R177, R118 ;  /* 0x000000b178b57223 */ /* 0x000fe40000010076 */
[----:B------:R-:W-:Y:S02]  /*7bd0*/  FFMA.FTZ R4, R112, R7, R4 ;  /* 0x0000000770047223 */ /* 0x000fe40000010004 */
[----:B------:R-:W-:Y:S02]  /*7be0*/  FFMA.FTZ R6, R120, R179, -R6 ;  /* 0x000000b378067223 */ /* 0x000fe40000010806 */
[C---:B------:R-:W-:Y:S02]  /*7bf0*/  FMUL.FTZ R7, R151.reuse, R7 ;  /* 0x0000000797077220 */ /* 0x040fe40000410000 */
[----:B0-----:R-:W-:Y:S02]  /*7c00*/  FMUL.FTZ R185, R151, R21 ;  /* 0x0000001597b97220 */ /* 0x001fe40000410000 */
[----:B------:R-:W-:Y:S01]  /*7c10*/  FFMA.FTZ R114, R143, -R116, R162 ;  /* 0x800000748f727223 */ /* 0x000fe200000100a2 */
[----:B------:R0:W-:Y:S01]  /*7c20*/  STS [R20.X4+0x870], R7 ;  /* 0x0008700714007388 */ /* 0x0001e20000004800 */
[----:B------:R-:W-:-:S02]  /*7c30*/  FMUL.FTZ R21, R169, R84 ;  /* 0x00000054a9157220 */ /* 0x000fc40000410000 */
[----:B------:R-:W-:Y:S01]  /*7c40*/  FADD.FTZ R181, -R184, R181 ;  /* 0x000000b5b8b57221 */ /* 0x000fe20000010100 */
[----:B------:R1:W-:Y:S01]  /*7c50*/  STS [R20.X4+0x874], R185 ;  /* 0x000874b914007388 */ /* 0x0003e20000004800 */
[----:B------:R-:W-:Y:S02]  /*7c60*/  FADD.FTZ R183, R183, R6 ;  /* 0x00000006b7b77221 */ /* 0x000fe40000010000 */
[----:B------:R-:W-:Y:S02]  /*7c70*/  FFMA.FTZ R116, R141, -R116, R160 ;  /* 0x800000748d747223 */ /* 0x000fe400000100a0 */
[----:B------:R-:W-:Y:S02]  /*7c80*/  FMUL.FTZ R118, R114, R21 ;  /* 0x0000001572767220 */ /* 0x000fe40000410000 */
[----:B0-----:R-:W-:Y:S02]  /*7c90*/  FMUL.FTZ R7, R167, R84 ;  /* 0x00000054a7077220 */ /* 0x001fe40000410000 */
[----:B------:R-:W-:-:S02]  /*7ca0*/  FMUL.FTZ R6, R122, -R181 ;  /* 0x800000b57a067220 */ /* 0x000fc40000410000 */
[----:B------:R-:W-:Y:S02]  /*7cb0*/  FMUL.FTZ R122, R122, -R183 ;  /* 0x800000b77a7a7220 */ /* 0x000fe40000410000 */
[-C--:B------:R-:W-:Y:S02]  /*7cc0*/  FMUL.FTZ R120, R114, R7.reuse ;  /* 0x0000000772787220 */ /* 0x080fe40000410000 */
[-C--:B------:R-:W-:Y:S02]  /*7cd0*/  FFMA.FTZ R213, R116, R7.reuse, R118 ;  /* 0x0000000774d57223 */ /* 0x080fe40000010076 */
[----:B-1----:R-:W-:Y:S02]  /*7ce0*/  FMUL.FTZ R185, R145, R7 ;  /* 0x0000000791b97220 */ /* 0x002fe40000410000 */
[----:B------:R-:W-:Y:S02]  /*7cf0*/  FMUL.FTZ R132, R139, R82 ;  /* 0x000000528b847220 */ /* 0x000fe40000410000 */
[C---:B------:R-:W-:Y:S01]  /*7d00*/  FFMA.FTZ R7, R124.reuse, R181, R122 ;  /* 0x000000b57c077223 */ /* 0x040fe2000001007a */
[----:B------:R0:W-:Y:S01]  /*7d10*/  STS [R20.X4+0x868], R185 ;  /* 0x000868b914007388 */ /* 0x0001e20000004800 */
[----:B------:R-:W-:-:S02]  /*7d20*/  FFMA.FTZ R6, R124, R183, -R6 ;  /* 0x000000b77c067223 */ /* 0x000fc40000010806 */
[----:B------:R-:W-:Y:S02]  /*7d30*/  FMUL.FTZ R122, R115, R74 ;  /* 0x0000004a737a7220 */ /* 0x000fe40000410000 */
[----:B------:R-:W-:Y:S02]  /*7d40*/  FFMA.FTZ R130, R135, -R132, R156 ;  /* 0x8000008487827223 */ /* 0x000fe4000001009c */
[----:B------:R-:W-:Y:S02]  /*7d50*/  FMUL.FTZ R193, R171, R82 ;  /* 0x00000052abc17220 */ /* 0x000fe40000410000 */
[----:B------:R-:W-:Y:S02]  /*7d60*/  FADD.FTZ R182, -R182, R7 ;  /* 0x00000007b6b67221 */ /* 0x000fe40000010100 */
[----:B------:R-:W-:Y:S02]  /*7d70*/  FMUL.FTZ R187, R145, R21 ;  /* 0x0000001591bb7220 */ /* 0x000fe40000410000 */
[----:B------:R-:W-:-:S02]  /*7d80*/  FADD.FTZ R191, R191, R6 ;  /* 0x00000006bfbf7221 */ /* 0x000fc40000010000 */
[----:B------:R-:W-:Y:S01]  /*7d90*/  FFMA.FTZ R215, R116, R21, -R120 ;  /* 0x0000001574d77223 */ /* 0x000fe20000010878 */
[----:B------:R1:W-:Y:S01]  /*7da0*/  STS [R20.X4+0x86c], R187 ;  /* 0x00086cbb14007388 */ /* 0x0003e20000004800 */
[----:B------:R-:W-:Y:S02]  /*7db0*/  FMUL.FTZ R124, R117, R76 ;  /* 0x0000004c757c7220 */ /* 0x000fe40000410000 */
[----:B------:R-:W-:Y:S02]  /*7dc0*/  FFMA.FTZ R118, R111, -R122, R140 ;  /* 0x8000007a6f767223 */ /* 0x000fe4000001008c */
[----:B0-----:R-:W-:Y:S02]  /*7dd0*/  FMUL.FTZ R185, R173, R82 ;  /* 0x00000052adb97220 */ /* 0x001fe40000410000 */
[----:B------:R-:W-:Y:S02]  /*7de0*/  FFMA.FTZ R132, R137, -R132, R158 ;  /* 0x8000008489847223 */ /* 0x000fe4000001009e */
[----:B------:R-:W-:-:S02]  /*7df0*/  FMUL.FTZ R6, R130, R193 ;  /* 0x000000c182067220 */ /* 0x000fc40000410000 */
[----:B------:R-:W-:Y:S02]  /*7e00*/  FFMA.FTZ R122, R113, -R122, R142 ;  /* 0x8000007a717a7223 */ /* 0x000fe4000001008e */
[----:B------:R-:W-:Y:S02]  /*7e10*/  FMUL.FTZ R21, R182, R74 ;  /* 0x0000004ab6157220 */ /* 0x000fe40000410000 */
[-C--:B------:R-:W-:Y:S02]  /*7e20*/  FFMA.FTZ R120, R119, -R124.reuse, R146 ;  /* 0x8000007c77787223 */ /* 0x080fe40000010092 */
[----:B------:R-:W-:Y:S02]  /*7e30*/  FFMA.FTZ R209, R132, R185, R6 ;  /* 0x000000b984d17223 */ /* 0x000fe40000010006 */
[----:B------:R-:W-:Y:S02]  /*7e40*/  FFMA.FTZ R124, R121, -R124, R144 ;  /* 0x8000007c797c7223 */ /* 0x000fe40000010090 */
[----:B-1----:R-:W-:-:S02]  /*7e50*/  FMUL.FTZ R187, R181, R76 ;  /* 0x0000004cb5bb7220 */ /* 0x002fc40000410000 */
[----:B------:R-:W-:Y:S02]  /*7e60*/  FMUL.FTZ R7, R191, R74 ;  /* 0x0000004abf077220 */ /* 0x000fe40000410000 */
[----:B------:R-:W-:Y:S02]  /*7e70*/  FMUL.FTZ R6, R122, R21 ;  /* 0x000000157a067220 */ /* 0x000fe40000410000 */
[-C--:B------:R-:W-:Y:S02]  /*7e80*/  FMUL.FTZ R138, R130, R185.reuse ;  /* 0x000000b9828a7220 */ /* 0x080fe40000410000 */
[----:B------:R-:W-:Y:S02]  /*7e90*/  FMUL.FTZ R195, R139, R185 ;  /* 0x000000b98bc37220 */ /* 0x000fe40000410000 */
[----:B------:R-:W-:Y:S02]  /*7ea0*/  FMUL.FTZ R185, R183, R76 ;  /* 0x0000004cb7b97220 */ /* 0x000fe40000410000 */
[----:B------:R-:W-:Y:S01]  /*7eb0*/  FMUL.FTZ R136, R124, R187 ;  /* 0x000000bb7c887220 */ /* 0x000fe20000410000 */
[----:B------:R-:W-:Y:S01]  /*7ec0*/  STS [R20.X4+0x860], R195 ;  /* 0x000860c314007388 */ /* 0x000fe20000004800 */
        /* <DEDUP_REMOVED lines=12> */
[C---:B------:R-:W-:Y:S02]  /*7f90*/  FMUL.FTZ R6, R174.reuse, R199 ;  /* 0x000000c7ae067220 */ /* 0x040fe40000410000 */
[----:B------:R-:W-:-:S02]  /*7fa0*/  FMUL.FTZ R184, R174, R193 ;  /* 0x000000c1aeb87220 */ /* 0x000fc40000410000 */
[----:B------:R-:W-:Y:S02]  /*7fb0*/  FFMA.FTZ R201, R176, R193, R6 ;  /* 0x000000c1b0c97223 */ /* 0x000fe40000010006 */
[----:B------:R-:W-:Y:S02]  /*7fc0*/  FMUL.FTZ R138, R123, R78 ;  /* 0x0000004e7b8a7220 */ /* 0x000fe40000410000 */
[----:B------:R-:W-:Y:S02]  /*7fd0*/  FMUL.FTZ R6, R122, R7 ;  /* 0x000000077a067220 */ /* 0x000fe40000410000 */
[----:B------:R-:W-:Y:S02]  /*7fe0*/  FFMA.FTZ R203, R176, R199, -R184 ;  /* 0x000000c7b0cb7223 */ /* 0x000fe400000108b8 */
[----:B------:R-:W-:Y:S02]  /*7ff0*/  FFMA.FTZ R136, R127, -R138, R150 ;  /* 0x8000008a7f887223 */ /* 0x000fe40000010096 */
[----:B------:R-:W-:-:S02]  /*8000*/  FMUL.FTZ R184, R124, R185 ;  /* 0x000000b97cb87220 */ /* 0x000fc40000410000 */
[----:B------:R-:W-:Y:S02]  /*8010*/  FFMA.FTZ R6, R118, R21, -R6 ;  /* 0x0000001576067223 */ /* 0x000fe40000010806 */
[----:B------:R-:W-:Y:S02]  /*8020*/  FFMA.FTZ R138, R125, -R138, R148 ;  /* 0x8000008a7d8a7223 */ /* 0x000fe40000010094 */
[-C--:B0-----:R-:W-:Y:S02]  /*8030*/  FMUL.FTZ R197, R177, R78.reuse ;  /* 0x0000004eb1c57220 */ /* 0x081fe40000410000 */
[----:B------:R-:W-:Y:S02]  /*8040*/  FMUL.FTZ R195, R179, R78 ;  /* 0x0000004eb3c37220 */ /* 0x000fe40000410000 */
[----:B------:R-:W-:Y:S02]  /*8050*/  FMUL.FTZ R205, R133, R193 ;  /* 0x000000c185cd7220 */ /* 0x000fe40000410000 */
[----:B------:R-:W-:-:S02]  /*8060*/  FFMA.FTZ R193, R120, R187, -R184 ;  /* 0x000000bb78c17223 */ /* 0x000fc400000108b8 */
[----:B------:R-:W-:Y:S01]  /*8070*/  FADD.FTZ R6, RZ, R6 ;  /* 0x00000006ff067221 */ /* 0x000fe20000010000 */
[----:B------:R0:W-:Y:S01]  /*8080*/  STS [R20.X4+0x858], R205 ;  /* 0x000858cd14007388 */ /* 0x0001e20000004800 */
[C---:B------:R-:W-:Y:S02]  /*8090*/  FMUL.FTZ R184, R138.reuse, R197 ;  /* 0x000000c58ab87220 */ /* 0x040fe40000410000 */
[----:B------:R-:W-:Y:S02]  /*80a0*/  FMUL.FTZ R188, R138, R195 ;  /* 0x000000c38abc7220 */ /* 0x000fe40000410000 */
[----:B------:R-:W-:Y:S02]  /*80b0*/  FMUL.FTZ R207, R133, R199 ;  /* 0x000000c785cf7220 */ /* 0x000fe40000410000 */
[----:B------:R-:W-:Y:S02]  /*80c0*/  FADD.FTZ R6, R6, R193 ;  /* 0x000000c106067221 */ /* 0x000fe40000010000 */
[C---:B------:R-:W-:Y:S01]  /*80d0*/  FFMA.FTZ R193, R136.reuse, R195, R184 ;  /* 0x000000c388c17223 */ /* 0x040fe200000100b8 */
[----:B------:R1:W-:Y:S01]  /*80e0*/  STS [R20.X4+0x85c], R207 ;  /* 0x00085ccf14007388 */ /* 0x0003e20000004800 */
[----:B------:R-:W-:Y:S01]  /*80f0*/  FFMA.FTZ R199, R136, R197, -R188 ;  /* 0x000000c588c77223 */ /* 0x000fe200000108bc */
[----:B0-----:R-:W-:Y:S01]  /*8100*/  IADD3 R205, R62, 0x160, RZ ;  /* 0x000001603ecd7810 */ /* 0x001fe20007ffe0ff */
[----:B------:R-:W-:Y:S01]  /*8110*/  FADD.FTZ R186, R186, R193 ;  /* 0x000000c1baba7221 */ /* 0x000fe20000010000 */
[----:B------:R-:W-:Y:S01]  /*8120*/  IADD3 R193, R62, 0x60, RZ ;  /* 0x000000603ec17810 */ /* 0x000fe20007ffe0ff */
[----:B------:R-:W-:Y:S01]  /*8130*/  FADD.FTZ R6, R6, R199 ;  /* 0x000000c706067221 */ /* 0x000fe20000010000 */
[C---:B------:R-:W-:Y:S01]  /*8140*/  IADD3 R199, R62.reuse, 0xc0, RZ ;  /* 0x000000c03ec77810 */ /* 0x040fe20007ffe0ff */
[----:B------:R-:W-:Y:S01]  /*8150*/  FMUL.FTZ R195, R123, R195 ;  /* 0x000000c37bc37220 */ /* 0x000fe20000410000 */
[-C--:B------:R-:W-:Y:S01]  /*8160*/  LEA.HI.SX32 R196, R205, R62.reuse, 0x1b ;  /* 0x0000003ecdc47211 */ /* 0x080fe200078fdaff */
[----:B------:R-:W-:Y:S01]  /*8170*/  FMUL.FTZ R197, R123, R197 ;  /* 0x000000c57bc57220 */ /* 0x000fe20000410000 */
[----:B-1----:R-:W-:Y:S01]  /*8180*/  IADD3 R207, R62, 0x180, RZ ;  /* 0x000001803ecf7810 */ /* 0x002fe20007ffe0ff */
[C---:B------:R-:W-:Y:S01]  /*8190*/  FMUL.FTZ R185, R117.reuse, R185 ;  /* 0x000000b975b97220 */ /* 0x040fe20000410000 */
[----:B------:R0:W-:Y:S01]  /*81a0*/  STS [R20.X4+0x850], R195 ;  /* 0x000850c314007388 */ /* 0x0001e20000004800 */
[----:B------:R-:W-:Y:S01]  /*81b0*/  FMUL.FTZ R187, R117, R187 ;  /* 0x000000bb75bb7220 */ /* 0x000fe20000410000 */
[----:B------:R-:W-:Y:S01]  /*81c0*/  LEA.HI.SX32 R190, R199, R62, 0x1b ;  /* 0x0000003ec7be7211 */ /* 0x000fe200078fdaff */
[C---:B------:R-:W-:Y:S01]  /*81d0*/  FMUL.FTZ R7, R115.reuse, R7 ;  /* 0x0000000773077220 */ /* 0x040fe20000410000 */
[----:B------:R1:W-:Y:S01]  /*81e0*/  STS [R20.X4+0x854], R197 ;  /* 0x000854c514007388 */ /* 0x0003e20000004800 */
[----:B------:R-:W-:-:S02]  /*81f0*/  FMUL.FTZ R21, R115, R21 ;  /* 0x0000001573157220 */ /* 0x000fc40000410000 */
[----:B------:R-:W-:Y:S01]  /*8200*/  FADD.FTZ R186, R186, R201 ;  /* 0x000000c9baba7221 */ /* 0x000fe20000010000 */
[----:B------:R2:W-:Y:S01]  /*8210*/  STS [R20.X4+0x848], R185 ;  /* 0x000848b914007388 */ /* 0x0005e20000004800 */
[----:B------:R-:W-:Y:S01]  /*8220*/  FADD.FTZ R6, R6, R203 ;  /* 0x000000cb06067221 */ /* 0x000fe20000010000 */
[----:B0-----:R-:W-:Y:S01]  /*8230*/  IADD3 R195, R62, 0x80, RZ ;  /* 0x000000803ec37810 */ /* 0x001fe20007ffe0ff */
[----:B------:R-:W-:Y:S01]  /*8240*/  FADD.FTZ R186, R186, R209 ;  /* 0x000000d1baba7221 */ /* 0x000fe20000010000 */
[----:B------:R-:W-:Y:S01]  /*8250*/  STS [R20.X4+0x84c], R187 ;  /* 0x00084cbb14007388 */ /* 0x000fe20000004800 */
[----:B------:R-:W-:Y:S01]  /*8260*/  FADD.FTZ R6, R6, R211 ;  /* 0x000000d306067221 */ /* 0x000fe20000010000 */
[----:B-1----:R-:W-:Y:S01]  /*8270*/  IADD3 R197, R62, 0xa0, RZ ;  /* 0x000000a03ec57810 */ /* 0x002fe20007ffe0ff */
[----:B------:R-:W-:Y:S01]  /*8280*/  FADD.FTZ R213, R186, R213 ;  /* 0x000000d5bad57221 */ /* 0x000fe20000010000 */
[----:B------:R0:W-:Y:S01]  /*8290*/  STS [R20.X4+0x840], R7 ;  /* 0x0008400714007388 */ /* 0x0001e20000004800 */
[----:B------:R-:W-:Y:S01]  /*82a0*/  FADD.FTZ R6, R6, R215 ;  /* 0x000000d706067221 */ /* 0x000fe20000010000 */
[----:B--2---:R-:W-:Y:S01]  /*82b0*/  IADD3 R185, R62, 0x40, RZ ;  /* 0x000000403eb97810 */ /* 0x004fe20007ffe0ff */
[----:B------:R-:W-:Y:S01]  /*82c0*/  FADD.FTZ R213, R213, R4 ;  /* 0x00000004d5d57221 */ /* 0x000fe20000010000 */
[----:B------:R1:W-:Y:S01]  /*82d0*/  STS [R20.X4+0x844], R21 ;  /* 0x0008441514007388 */ /* 0x0003e20000004800 */
[----:B------:R-:W-:Y:S01]  /*82e0*/  FADD.FTZ R5, R6, R5 ;  /* 0x0000000506057221 */ /* 0x000fe20000010000 */
[C---:B------:R-:W-:Y:S01]  /*82f0*/  IADD3 R201, R62.reuse, 0xe0, RZ ;  /* 0x000000e03ec97810 */ /* 0x040fe20007ffe0ff */
[----:B------:R-:W-:Y:S01]  /*8300*/  FADD.FTZ R180, R213, R180 ;  /* 0x000000b4d5b47221 */ /* 0x000fe20000010000 */
[----:B------:R-:W-:Y:S01]  /*8310*/  BAR.SYNC.DEFER_BLOCKING 0x0 ;  /* 0x0000000000007b1d */ /* 0x000fe20000010000 */
[----:B------:R-:W-:Y:S01]  /*8320*/  FADD.FTZ R178, R5, R178 ;  /* 0x000000b205b27221 */ /* 0x000fe20000010000 */
[C---:B------:R-:W-:Y:S01]  /*8330*/  IADD3 R5, R62.reuse, 0x20, RZ ;  /* 0x000000203e057810 */ /* 0x040fe20007ffe0ff */
[----:B------:R-:W-:Y:S01]  /*8340*/  FMUL.FTZ R233, R91, R140 ;  /* 0x0000008c5be97220 */ /* 0x000fe20000410000 */
[C---:B0-----:R-:W-:Y:S01]  /*8350*/  IADD3 R7, R62.reuse, 0x100, RZ ;  /* 0x000001003e077810 */ /* 0x041fe20007ffe0ff */
[----:B------:R-:W-:Y:S01]  /*8360*/  FMUL.FTZ R235, R89, R146 ;  /* 0x0000009259eb7220 */ /* 0x000fe20000410000 */
[C---:B-1----:R-:W-:Y:S01]  /*8370*/  IADD3 R21, R62.reuse, 0x120, RZ ;  /* 0x000001203e157810 */ /* 0x042fe20007ffe0ff */
[----:B------:R-:W-:Y:S01]  /*8380*/  FMUL.FTZ R237, R87, R150 ;  /* 0x0000009657ed7220 */ /* 0x000fe20000410000 */
[C---:B------:R-:W-:Y:S01]  /*8390*/  IADD3 R203, R62.reuse, 0x140, RZ ;  /* 0x000001403ecb7810 */ /* 0x040fe20007ffe0ff */
[----:B------:R-:W-:Y:S01]  /*83a0*/  FMUL.FTZ R239, R85, R154 ;  /* 0x0000009a55ef7220 */ /* 0x000fe20000410000 */
[C---:B------:R-:W-:Y:S01]  /*83b0*/  IADD3 R209, R62.reuse, 0x1a0, RZ ;  /* 0x000001a03ed17810 */ /* 0x040fe20007ffe0ff */
[----:B------:R-:W-:Y:S01]  /*83c0*/  FMUL.FTZ R241, R83, R158 ;  /* 0x0000009e53f17220 */ /* 0x000fe20000410000 */
[C---:B------:R-:W-:Y:S01]  /*83d0*/  IADD3 R211, R62.reuse, 0x1c0, RZ ;  /* 0x000001c03ed37810 */ /* 0x040fe20007ffe0ff */
[----:B------:R-:W-:Y:S01]  /*83e0*/  FMUL.FTZ R243, R81, R160 ;  /* 0x000000a051f37220 */ /* 0x000fe20000410000 */
[----:B------:R-:W-:-:S02]  /*83f0*/  IADD3 R213, R62, 0x1e0, RZ ;  /* 0x000001e03ed57810 */ /* 0x000fc40007ffe0ff */
[-C--:B------:R-:W-:Y:S02]  /*8400*/  LEA R140, R47, -R62.reuse, 0x1 ;  /* 0x8000003e2f8c7211 */ /* 0x080fe400078e08ff */
[-C--:B------:R-:W-:Y:S02]  /*8410*/  LEA.HI.SX32 R186, R193, R62.reuse, 0x1b ;  /* 0x0000003ec1ba7211 */ /* 0x080fe400078fdaff */
[-C--:B------:R-:W-:Y:S02]  /*8420*/  LEA.HI.SX32 R187, R195, R62.reuse, 0x1b ;  /* 0x0000003ec3bb7211 */ /* 0x080fe400078fdaff */
[-C--:B------:R-:W-:Y:S02]  /*8430*/  LEA.HI.SX32 R188, R197, R62.reuse, 0x1b ;  /* 0x0000003ec5bc7211 */ /* 0x080fe400078fdaff */
[----:B------:R-:W-:Y:S01]  /*8440*/  LEA.HI.SX32 R184, R5, R62, 0x1b ;  /* 0x0000003e05b87211 */ /* 0x000fe200078fdaff */
[----:B------:R-:W-:Y:S01]  /*8450*/  FFMA.FTZ R5, -R91, R142, -RZ ;  /* 0x0000008e5b057223 */ /* 0x000fe200000109ff */
[-C--:B------:R-:W-:Y:S01]  /*8460*/  LEA.HI.SX32 R185, R185, R62.reuse, 0x1b ;  /* 0x0000003eb9b97211 */ /* 0x080fe200078fdaff */
[----:B------:R-:W0:Y:S01]  /*8470*/  LDS R231, [R202.X4+0x840] ;  /* 0x00084000cae77984 */ /* 0x000e220000004800 */
[----:B------:R-:W-:-:S02]  /*8480*/  LEA.HI.SX32 R192, R201, R62, 0x1b ;  /* 0x0000003ec9c07211 */ /* 0x000fc400078fdaff */
[----:B------:R-:W-:Y:S01]  /*8490*/  LEA.HI.SX32 R193, R7, R62, 0x1b ;  /* 0x0000003e07c17211 */ /* 0x000fe200078fdaff */
[----:B------:R-:W-:Y:S01]  /*84a0*/  FFMA.FTZ R7, -R89, R144, -RZ ;  /* 0x0000009059077223 */ /* 0x000fe200000109ff */
[----:B------:R-:W-:Y:S01]  /*84b0*/  LEA.HI.SX32 R194, R21, R62, 0x1b ;  /* 0x0000003e15c27211 */ /* 0x000fe200078fdaff */
[----:B------:R-:W-:Y:S01]  /*84c0*/  FFMA.FTZ R21, -R87, R148, -RZ ;  /* 0x0000009457157223 */ /* 0x000fe200000109ff */
[-C--:B------:R-:W-:Y:S01]  /*84d0*/  LEA.HI.SX32 R195, R203, R62.reuse, 0x1b ;  /* 0x0000003ecbc37211 */ /* 0x080fe200078fdaff */
[----:B------:R-:W1:Y:S01]  /*84e0*/  LDS R229, [R184.X4+0x8c0] ;  /* 0x0008c000b8e57984 */ /* 0x000e620000004800 */
[-C--:B------:R-:W-:Y:S02]  /*84f0*/  LEA.HI.SX32 R197, R207, R62.reuse, 0x1b ;  /* 0x0000003ecfc57211 */ /* 0x080fe400078fdaff */
[-C--:B------:R-:W-:Y:S01]  /*8500*/  LEA.HI.SX32 R198, R209, R62.reuse, 0x1b ;  /* 0x0000003ed1c67211 */ /* 0x080fe200078fdaff */
[----:B------:R-:W2:Y:S01]  /*8510*/  LDS R227, [R185.X4+0x940] ;  /* 0x00094000b9e37984 */ /* 0x000ea20000004800 */
[----:B------:R-:W-:-:S02]  /*8520*/  LEA.HI.SX32 R199, R211, R62, 0x1b ;  /* 0x0000003ed3c77211 */ /* 0x000fc400078fdaff */
[----:B------:R-:W-:Y:S01]  /*8530*/  LEA.HI.SX32 R200, R213, R62, 0x1b ;  /* 0x0000003ed5c87211 */ /* 0x000fe200078fdaff */
[----:B------:R-:W3:Y:S01]  /*8540*/  LDS R225, [R186.X4+0x9c0] ;  /* 0x0009c000bae17984 */ /* 0x000ee20000004800 */
[C---:B------:R-:W-:Y:S02]  /*8550*/  ISETP.GE.AND P1, PT, R140.reuse, 0x1, PT ;  /* 0x000000018c00780c */ /* 0x040fe40003f26270 */
[----:B------:R-:W-:Y:S01]  /*8560*/  ISETP.GE.AND P0, PT, R140, 0x21, PT ;  /* 0x000000218c00780c */ /* 0x000fe20003f06270 */
        /* <DEDUP_REMOVED lines=81> */
.L_x_12039:
[----:B01-34-:R-:W-:Y:S05]  /*8a80*/  BSYNC B0 ;  /* 0x0000000000007941 */ /* 0x01bfea0003800000 */
.L_x_12038:
[----:B------:R0:W1:Y:S01]  /*8a90*/  LDS R5, [R184.X4+0x1100] ;  /* 0x00110000b8057984 */ /* 0x0000620000004800 */
[----:B------:R-:W-:Y:S01]  /*8aa0*/  BSSY B0, `(.L_x_12040) ;  /* 0x0000004000007945 */ /* 0x000fe20003800000 */
[----:B------:R-:W-:Y:S05]  /*8ab0*/  @!P0 BRA `(.L_x_12041) ;  /* 0x0000002000008947 */ /* 0x000fea0003800000 */
[----:B------:R2:W-:Y:S04]  /*8ac0*/  RED.E.ADD.F32.FTZ.RN.STRONG.GPU [R22.64+-0x780], R229 ;  /* 0xfff880e51600798e */ /* 0x0005e8000c10e78a */
[----:B-1----:R2:W-:Y:S02]  /*8ad0*/  RED.E.ADD.F32.FTZ.RN.STRONG.GPU [R24.64+-0x780], R5 ;  /* 0xfff880051800798e */ /* 0x0025e4000c10e78a */
.L_x_12041:
[----:B------:R-:W-:Y:S05]  /*8ae0*/  BSYNC B0 ;  /* 0x0000000000007941 */ /* 0x000fea0003800000 */
.L_x_12040:
        /* <DEDUP_REMOVED lines=12> */
.L_x_12043:
[----:B------:R-:W-:Y:S05]  /*8bb0*/  BSYNC B0 ;  /* 0x0000000000007941 */ /* 0x000fea0003800000 */
.L_x_12042:
[----:B-12---:R1:W2:Y:S01]  /*8bc0*/  LDS R5, [R186.X4+0x1200] ;  /* 0x00120000ba057984 */ /* 0x0062a20000004800 */
[----:B------:R-:W-:Y:S01]  /*8bd0*/  BSSY B0, `(.L_x_12044) ;  /* 0x0000004000007945 */ /* 0x000fe20003800000 */
[----:B------:R-:W-:Y:S05]  /*8be0*/  @!P0 BRA `(.L_x_12045) ;  /* 0x0000002000008947 */ /* 0x000fea0003800000 */
[----:B------:R0:W-:Y:S04]  /*8bf0*/  RED.E.ADD.F32.FTZ.RN.STRONG.GPU [R22.64+-0x680], R225 ;  /* 0xfff980e11600798e */ /* 0x0001e8000c10e78a */
[----:B--2---:R0:W-:Y:S02]  /*8c00*/  RED.E.ADD.F32.FTZ.RN.STRONG.GPU [R24.64+-0x680], R5 ;  /* 0xfff980051800798e */ /* 0x0041e4000c10e78a */
.L_x_12045:
[----:B------:R-:W-:Y:S05]  /*8c10*/  BSYNC B0 ;  /* 0x0000000000007941 */ /* 0x000fea0003800000 */
.L_x_12044:
[----:B------:R-:W0:Y:S01]  /*8c20*/  LDS R187, [R187.X4+0x1280] ;  /* 0x00128000bbbb7984 */ /* 0x000e220000004800 */
[----:B------:R-:W-:Y:S01]  /*8c30*/  BSSY B0, `(.L_x_12046) ;  /* 0x0000004000007945 */ /* 0x000fe20003800000 */
[----:B------:R-:W-:Y:S05]  /*8c40*/  @!P1 BRA `(.L_x_12047) ;  /* 0x0000002000009947 */ /* 0x000fea0003800000 */
[----:B------:R1:W-:Y:S04]  /*8c50*/  RED.E.ADD.F32.FTZ.RN.STRONG.GPU [R22.64+-0x600], R223 ;  /* 0xfffa00df1600798e */ /* 0x0003e8000c10e78a */
[----:B0-----:R1:W-:Y:S02]  /*8c60*/  RED.E.ADD.F32.FTZ.RN.STRONG.GPU [R24.64+-0x600], R187 ;  /* 0xfffa00bb1800798e */ /* 0x0013e4000c10e78a */
.L_x_12047:
[----:B------:R-:W-:Y:S05]  /*8c70*/  BSYNC B0 ;  /* 0x0000000000007941 */ /* 0x000fea0003800000 */
.L_x_12046:
[----:B0-2---:R0:W2:Y:S01]  /*8c80*/  LDS R5, [R188.X4+0x1300] ;  /* 0x00130000bc057984 */ /* 0x0050a20000004800 */
[----:B------:R-:W-:Y:S01]  /*8c90*/  BSSY B0, `(.L_x_12048) ;  /* 0x0000004000007945 */ /* 0x000fe20003800000 */
[----:B------:R-:W-:Y:S05]  /*8ca0*/  @!P2 BRA `(.L_x_12049) ;  /* 0x000000200000a947 */ /* 0x000fea0003800000 */
[----:B------:R0:W-:Y:S04]  /*8cb0*/  RED.E.ADD.F32.FTZ.RN.STRONG.GPU [R22.64+-0x580], R221 ;  /* 0xfffa80dd1600798e */ /* 0x0001e8000c10e78a */
[----:B--2---:R0:W-:Y:S02]  /*8cc0*/  RED.E.ADD.F32.FTZ.RN.STRONG.GPU [R24.64+-0x580], R5 ;  /* 0xfffa80051800798e */ /* 0x0041e4000c10e78a */
.L_x_12049:
[----:B------:R-:W-:Y:S05]  /*8cd0*/  BSYNC B0 ;  /* 0x0000000000007941 */ /* 0x000fea0003800000 */
.L_x_12048:
[----:B0-2---:R0:W2:Y:S01]  /*8ce0*/  LDS R5, [R190.X4+0x1380] ;  /* 0x00138000be057984 */ /* 0x0050a20000004800 */
[----:B------:R-:W-:Y:S01]  /*8cf0*/  BSSY B0, `(.L_x_12050) ;  /* 0x0000004000007945 */ /* 0x000fe20003800000 */
[----:B------:R-:W-:Y:S05]  /*8d00*/  @!P3 BRA `(.L_x_12051) ;  /* 0x000000200000b947 */ /* 0x000fea0003800000 */
[----:B------:R0:W-:Y:S04]  /*8d10*/  RED.E.ADD.F32.FTZ.RN.STRONG.GPU [R22.64+-0x500], R219 ;  /* 0xfffb00db1600798e */ /* 0x0001e8000c10e78a */
[----:B--2---:R0:W-:Y:S02]  /*8d20*/  RED.E.ADD.F32.FTZ.RN.STRONG.GPU [R24.64+-0x500], R5 ;  /* 0xfffb00051800798e */ /* 0x0041e4000c10e78a */
.L_x_12051:
[----:B------:R-:W-:Y:S05]  /*8d30*/  BSYNC B0 ;  /* 0x0000000000007941 */ /* 0x000fea0003800000 */
.L_x_12050:
[----:B0-2---:R0:W2:Y:S01]  /*8d40*/  LDS R5, [R192.X4+0x1400] ;  /* 0x00140000c0057984 */ /* 0x0050a20000004800 */
[----:B------:R-:W-:Y:S01]  /*8d50*/  BSSY B0, `(.L_x_12052) ;  /* 0x0000004000007945 */ /* 0x000fe20003800000 */
[----:B------:R-:W-:Y:S05]  /*8d60*/  @!P4 BRA `(.L_x_12053) ;  /* 0x000000200000c947 */ /* 0x000fea0003800000 */
[----:B------:R0:W-:Y:S04]  /*8d70*/  RED.E.ADD.F32.FTZ.RN.STRONG.GPU [R22.64+-0x480], R217 ;  /* 0xfffb80d91600798e */ /* 0x0001e8000c10e78a */
[----:B--2---:R0:W-:Y:S02]  /*8d80*/  RED.E.ADD.F32.FTZ.RN.STRONG.GPU [R24.64+-0x480], R5 ;  /* 0xfffb80051800798e */ /* 0x0041e4000c10e78a */
.L_x_12053:
[----:B------:R-:W-:Y:S05]  /*8d90*/  BSYNC B0 ;  /* 0x0000000000007941 */ /* 0x000fea0003800000 */
.L_x_12052:
[----:B------:R-:W0:Y:S01]  /*8da0*/  LDS R193, [R193.X4+0x1480] ;  /* 0x00148000c1c17984 */ /* 0x000e220000004800 */
[----:B------:R-:W-:Y:S01]  /*8db0*/  BSSY B0, `(.L_x_12054) ;  /* 0x0000004000007945 */ /* 0x000fe20003800000 */
[----:B------:R-:W-:Y:S05]  /*8dc0*/  @!P5 BRA `(.L_x_12055) ;  /* 0x000000200000d947 */ /* 0x000fea0003800000 */
[----:B------:R1:W-:Y:S04]  /*8dd0*/  RED.E.ADD.F32.FTZ.RN.STRONG.GPU [R22.64+-0x400], R215 ;  /* 0xfffc00d71600798e */ /* 0x0003e8000c10e78a */
[----:B0-----:R1:W-:Y:S02]  /*8de0*/  RED.E.ADD.F32.FTZ.RN.STRONG.GPU [R24.64+-0x400], R193 ;  /* 0xfffc00c11800798e */ /* 0x0013e4000c10e78a */
.L_x_12055:
[----:B------:R-:W-:Y:S05]  /*8df0*/  BSYNC B0 ;  /* 0x0000000000007941 */ /* 0x000fea0003800000 */
.L_x_12054:
        /* <DEDUP_REMOVED lines=12> */
.L_x_12057:
[----:B0-----:R-:W-:Y:S05]  /*8ec0*/  BSYNC B0 ;  /* 0x0000000000007941 */ /* 0x001fea0003800000 */
.L_x_12056:
[----:B------:R-:W0:Y:S01]  /*8ed0*/  LDS R195, [R195.X4+0x1580] ;  /* 0x00158000c3c37984 */ /* 0x000e220000004800 */
[----:B------:R-:W-:Y:S01]  /*8ee0*/  BSSY B0, `(.L_x_12058) ;  /* 0x0000004000007945 */ /* 0x000fe20003800000 */
[----:B------:R-:W-:Y:S05]  /*8ef0*/  @!P0 BRA `(.L_x_12059) ;  /* 0x0000002000008947 */ /* 0x000fea0003800000 */
[----:B------:R1:W-:Y:S04]  /*8f00*/  RED.E.ADD.F32.FTZ.RN.STRONG.GPU [R22.64+-0x300], R211 ;  /* 0xfffd00d31600798e */ /* 0x0003e8000c10e78a */
[----:B0-----:R1:W-:Y:S02]  /*8f10*/  RED.E.ADD.F32.FTZ.RN.STRONG.GPU [R24.64+-0x300], R195 ;  /* 0xfffd00c31800798e */ /* 0x0013e4000c10e78a */
.L_x_12059:
[----:B------:R-:W-:Y:S05]  /*8f20*/  BSYNC B0 ;  /* 0x0000000000007941 */ /* 0x000fea0003800000 */
.L_x_12058:
[----:B--2---:R2:W1:Y:S01]  /*8f30*/  LDS R5, [R196.X4+0x1600] ;  /* 0x00160000c4057984 */ /* 0x0044620000004800 */
[----:B------:R-:W-:Y:S01]  /*8f40*/  BSSY B0, `(.L_x_12060) ;  /* 0x0000004000007945 */ /* 0x000fe20003800000 */
[----:B------:R-:W-:Y:S05]  /*8f50*/  @!P1 BRA `(.L_x_12061) ;  /* 0x0000002000009947 */ /* 0x000fea0003800000 */
[----:B------:R2:W-:Y:S04]  /*8f60*/  RED.E.ADD.F32.FTZ.RN.STRONG.GPU [R22.64+-0x280], R209 ;  /* 0xfffd80d11600798e */ /* 0x0005e8000c10e78a */
[----:B-1----:R2:W-:Y:S02]  /*8f70*/  RED.E.ADD.F32.FTZ.RN.STRONG.GPU [R24.64+-0x280], R5 ;  /* 0xfffd80051800798e */ /* 0x0025e4000c10e78a */
.L_x_12061:
[----:B------:R-:W-:Y:S05]  /*8f80*/  BSYNC B0 ;  /* 0x0000000000007941 */ /* 0x000fea0003800000 */
.L_x_12060:
[----:B------:R-:W2:Y:S01]  /*8f90*/  LDS R197, [R197.X4+0x1680] ;  /* 0x00168000c5c57984 */ /* 0x000ea20000004800 */
[----:B------:R-:W-:Y:S01]  /*8fa0*/  BSSY B0, `(.L_x_12062) ;  /* 0x0000004000007945 */ /* 0x000fe20003800000 */
[----:B------:R-:W-:Y:S05]  /*8fb0*/  @!P2 BRA `(.L_x_12063) ;  /* 0x000000200000a947 */ /* 0x000fea0003800000 */
[----:B------:R4:W-:Y:S04]  /*8fc0*/  RED.E.ADD.F32.FTZ.RN.STRONG.GPU [R22.64+-0x200], R207 ;  /* 0xfffe00cf1600798e */ /* 0x0009e8000c10e78a */
[----:B--2---:R4:W-:Y:S02]  /*8fd0*/  RED.E.ADD.F32.FTZ.RN.STRONG.GPU [R24.64+-0x200], R197 ;  /* 0xfffe00c51800798e */ /* 0x0049e4000c10e78a */
.L_x_12063:
[----:B------:R-:W-:Y:S05]  /*8fe0*/  BSYNC B0 ;  /* 0x0000000000007941 */ /* 0x000fea0003800000 */
.L_x_12062:
[----:B-12---:R1:W2:Y:S01]  /*8ff0*/  LDS R5, [R198.X4+0x1700] ;  /* 0x00170000c6057984 */ /* 0x0062a20000004800 */
[----:B------:R-:W-:Y:S01]  /*9000*/  BSSY B0, `(.L_x_12064) ;  /* 0x0000004000007945 */ /* 0x000fe20003800000 */
[----:B------:R-:W-:Y:S05]  /*9010*/  @!P3 BRA `(.L_x_12065) ;  /* 0x000000200000b947 */ /* 0x000fea0003800000 */
[----:B------:R1:W-:Y:S04]  /*9020*/  RED.E.ADD.F32.FTZ.RN.STRONG.GPU [R22.64+-0x180], R205 ;  /* 0xfffe80cd1600798e */ /* 0x0003e8000c10e78a */
[----:B--2---:R1:W-:Y:S02]  /*9030*/  RED.E.ADD.F32.FTZ.RN.STRONG.GPU [R24.64+-0x180], R5 ;  /* 0xfffe80051800798e */ /* 0x0043e4000c10e78a */
.L_x_12065:
[----:B------:R-:W-:Y:S05]  /*9040*/  BSYNC B0 ;  /* 0x0000000000007941 */ /* 0x000fea0003800000 */
.L_x_12064:
[----:B------:R-:W1:Y:S01]  /*9050*/  LDS R199, [R199.X4+0x1780] ;  /* 0x00178000c7c77984 */ /* 0x000e620000004800 */
[----:B------:R-:W-:Y:S01]  /*9060*/  BSSY B0, `(.L_x_12066) ;  /* 0x0000004000007945 */ /* 0x000fe20003800000 */
[----:B------:R-:W-:Y:S05]  /*9070*/  @!P4 BRA `(.L_x_12067) ;  /* 0x000000200000c947 */ /* 0x000fea0003800000 */
[----:B------:R4:W-:Y:S04]  /*9080*/  RED.E.ADD.F32.FTZ.RN.STRONG.GPU [R22.64+-0x100], R203 ;  /* 0xffff00cb1600798e */ /* 0x0009e8000c10e78a */
[----:B-1----:R4:W-:Y:S02]  /*9090*/  RED.E.ADD.F32.FTZ.RN.STRONG.GPU [R24.64+-0x100], R199 ;  /* 0xffff00c71800798e */ /* 0x0029e4000c10e78a */
.L_x_12067:
[----:B------:R-:W-:Y:S05]  /*90a0*/  BSYNC B0 ;  /* 0x0000000000007941 */ /* 0x000fea0003800000 */
.L_x_12066:
[----:B-12---:R1:W2:Y:S01]  /*90b0*/  LDS R5, [R200.X4+0x1800] ;  /* 0x00180000c8057984 */ /* 0x0062a20000004800 */
[----:B------:R-:W-:Y:S01]  /*90c0*/  BSSY B0, `(.L_x_12068) ;  /* 0x0000004000007945 */ /* 0x000fe20003800000 */
[----:B------:R-:W-:Y:S05]  /*90d0*/  @!P5 BRA `(.L_x_12069) ;  /* 0x000000200000d947 */ /* 0x000fea0003800000 */
[----:B------:R1:W-:Y:S04]  /*90e0*/  RED.E.ADD.F32.FTZ.RN.STRONG.GPU [R22.64+-0x80], R201 ;  /* 0xffff80c91600798e */ /* 0x0003e8000c10e78a */
[----:B--2---:R1:W-:Y:S02]  /*90f0*/  RED.E.ADD.F32.FTZ.RN.STRONG.GPU [R24.64+-0x80], R5 ;  /* 0xffff80051800798e */ /* 0x0043e4000c10e78a */
.L_x_12069:
[----:B------:R-:W-:Y:S05]  /*9100*/  BSYNC B0 ;  /* 0x0000000000007941 */ /* 0x000fea0003800000 */
.L_x_12068:
[----:B-12---:R-:W1:Y:S01]  /*9110*/  SHFL.DOWN PT, R5, R180, 0x1, 0x1f ;  /* 0x08201f00b4057f89 */ /* 0x006e6200000e0000 */
[----:B------:R-:W-:Y:S01]  /*9120*/  ISETP.GT.AND P0, PT, R61, 0x1e, PT ;  /* 0x0000001e3d00780c */ /* 0x000fe20003f04270 */
[----:B------:R-:W-:Y:S01]  /*9130*/  FMUL.FTZ R4, R3, R161 ;  /* 0x000000a103047220 */ /* 0x000fe20000410000 */
[----:B------:R-:W-:Y:S01]  /*9140*/  ISETP.NE.AND P1, PT, R61, RZ, PT ;  /* 0x000000ff3d00720c */ /* 0x000fe20003f25270 */
[----:B------:R-:W2:Y:S01]  /*9150*/  SHFL.DOWN PT, R7, R178, 0x1, 0x1f ;  /* 0x08201f00b2077f89 */ /* 0x000ea200000e0000 */
[----:B------:R-:W-:Y:S01]  /*9160*/  ISETP.NE.AND P2, PT, R62, RZ, PT ;  /* 0x000000ff3e00720c */ /* 0x000fe20003f45270 */
[----:B------:R-:W-:Y:S08]  /*9170*/  BSSY B0, `(.L_x_12070) ;  /* 0x0000079000007945 */ /* 0x000ff00003800000 */
[----:B-1----:R-:W-:-:S02]  /*9180*/  @!P0 FADD.FTZ R180, R180, R5 ;  /* 0x00000005b4b48221 */ /* 0x002fc40000010000 */
[----:B--2---:R-:W-:-:S03]  /*9190*/  @!P0 FADD.FTZ R178, R178, R7 ;  /* 0x00000007b2b28221 */ /* 0x004fc60000010000 */
[----:B------:R-:W1:Y:S01]  /*91a0*/  SHFL.DOWN PT, R5, R180, 0x2, 0x1f ;  /* 0x08401f00b4057f89 */ /* 0x000e6200000e0000 */
[----:B------:R-:W-:-:S03]  /*91b0*/  ISETP.GT.AND P0, PT, R61, 0x1d, PT ;  /* 0x0000001d3d00780c */ /* 0x000fc60003f04270 */
[----:B------:R-:W2:Y:S10]  /*91c0*/  SHFL.DOWN PT, R7, R178, 0x2, 0x1f ;  /* 0x08401f00b2077f89 */ /* 0x000eb400000e0000 */
[----:B-1----:R-:W-:-:S02]  /*91d0*/  @!P0 FADD.FTZ R180, R180, R5 ;  /* 0x00000005b4b48221 */ /* 0x002fc40000010000 */
[-C--:B------:R-:W-:Y:S02]  /*91e0*/  FMUL.FTZ R5, R3, R159.reuse ;  /* 0x0000009f03057220 */ /* 0x080fe40000410000 */
[----:B--2---:R-:W-:Y:S01]  /*91f0*/  @!P0 FADD.FTZ R178, R178, R7 ;  /* 0x00000007b2b28221 */ /* 0x004fe20000010000 */
[----:B------:R-:W1:Y:S01]  /*9200*/  SHFL.DOWN PT, R21, R180, 0x4, 0x1f ;  /* 0x08801f00b4157f89 */ /* 0x000e6200000e0000 */
[----:B------:R-:W-:Y:S01]  /*9210*/  ISETP.GT.AND P0, PT, R61, 0x1b, PT ;  /* 0x0000001b3d00780c */ /* 0x000fe20003f04270 */
[-C--:B------:R-:W-:Y:S02]  /*9220*/  FFMA.FTZ R7, R2, R159.reuse, -R4 ;  /* 0x0000009f02077223 */ /* 0x080fe40000010804 */
[----:B----4-:R-:W2:Y:S01]  /*9230*/  SHFL.DOWN PT, R23, R178, 0x4, 0x1f ;  /* 0x08801f00b2177f89 */ /* 0x010ea200000e0000 */
        /* <DEDUP_REMOVED lines=10> */
[----:B-1----:R-:W-:Y:S02]  /*92e0*/  @!P0 FADD.FTZ R180, R180, R21 ;  /* 0x00000015b4b48221 */ /* 0x002fe40000010000 */
[----:B------:R-:W-:Y:S02]  /*92f0*/  FMUL.FTZ R5, R110, R5 ;  /* 0x000000056e057220 */ /* 0x000fe40000410000 */
[----:B--2---:R-:W-:Y:S01]  /*9300*/  @!P0 FADD.FTZ R178, R178, R23 ;  /* 0x00000017b2b28221 */ /* 0x004fe20000010000 */
[----:B------:R-:W1:Y:S01]  /*9310*/  SHFL.DOWN PT, R21, R180, 0x8, 0x1f ;  /* 0x09001f00b4157f89 */ /* 0x000e6200000e0000 */
[----:B------:R-:W-:Y:S01]  /*9320*/  FFMA.FTZ R101, R6, R88, R101 ;  /* 0x0000005806657223 */ /* 0x000fe20000010065 */
[----:B------:R-:W-:Y:S01]  /*9330*/  ISETP.GT.AND P0, PT, R61, 0x17, PT ;  /* 0x000000173d00780c */ /* 0x000fe20003f04270 */
[----:B------:R-:W-:Y:S01]  /*9340*/  FFMA.FTZ R7, R157, R6, R7 ;  /* 0x000000069d077223 */ /* 0x000fe20000010007 */
[----:B------:R-:W2:Y:S01]  /*9350*/  SHFL.DOWN PT, R23, R178, 0x8, 0x1f ;  /* 0x09001f00b2177f89 */ /* 0x000ea200000e0000 */
        /* <DEDUP_REMOVED lines=14> */
[----:B-1----:R-:W-:Y:S02]  /*9440*/  @!P0 FADD.FTZ R180, R180, R21 ;  /* 0x00000015b4b48221 */ /* 0x002fe40000010000 */
[----:B------:R-:W-:Y:S02]  /*9450*/  FFMA.FTZ R132, R132, R5, R7 ;  /* 0x0000000584847223 */ /* 0x000fe40000010007 */
[----:B--2---:R-:W-:Y:S01]  /*9460*/  @!P0 FADD.FTZ R178, R178, R23 ;  /* 0x00000017b2b28221 */ /* 0x004fe20000010000 */
[----:B------:R-:W1:Y:S01]  /*9470*/  SHFL.DOWN PT, R7, R180, 0x10, 0x1f ;  /* 0x0a001f00b4077f89 */ /* 0x000e6200000e0000 */
[----:B------:R-:W-:Y:S01]  /*9480*/  FMUL.FTZ R4, R135, R171 ;  /* 0x000000ab87047220 */ /* 0x000fe20000410000 */
[----:B------:R-:W-:Y:S01]  /*9490*/  ISETP.GT.AND P0, PT, R61, 0xf, PT ;  /* 0x0000000f3d00780c */ /* 0x000fe20003f04270 */
[----:B------:R-:W-:Y:S01]  /*94a0*/  FMUL.FTZ R5, R3, R175 ;  /* 0x000000af03057220 */ /* 0x000fe20000410000 */
[----:B------:R-:W2:Y:S01]  /*94b0*/  SHFL.DOWN PT, R21, R178, 0x10, 0x1f ;  /* 0x0a001f00b2157f89 */ /* 0x000ea200000e0000 */
[----:B------:R-:W-:-:S02]  /*94c0*/  FFMA.FTZ R137, R137, R173, R4 ;  /* 0x000000ad89897223 */ /* 0x000fc40000010004 */
[-C--:B------:R-:W-:Y:S02]  /*94d0*/  FMUL.FTZ R4, R129, R189.reuse ;  /* 0x000000bd81047220 */ /* 0x080fe40000410000 */
[----:B------:R-:W-:Y:S02]  /*94e0*/  FFMA.FTZ R5, R2, R189, -R5 ;  /* 0x000000bd02057223 */ /* 0x000fe40000010805 */
[----:B------:R-:W-:Y:S02]  /*94f0*/  FMUL.FTZ R169, R114, R169 ;  /* 0x000000a972a97220 */ /* 0x000fe40000410000 */
[----:B------:R-:W-:Y:S02]  /*9500*/  FMUL.FTZ R189, R3, R189 ;  /* 0x000000bd03bd7220 */ /* 0x000fe40000410000 */
[----:B------:R-:W-:Y:S02]  /*9510*/  FFMA.FTZ R167, R116, R167, R169 ;  /* 0x000000a774a77223 */ /* 0x000fe400000100a9 */
[----:B------:R-:W-:-:S02]  /*9520*/  FMUL.FTZ R5, R174, R5 ;  /* 0x00000005ae057220 */ /* 0x000fc40000410000 */
[-C--:B------:R-:W-:Y:S02]  /*9530*/  FFMA.FTZ R189, R2, R175.reuse, R189 ;  /* 0x000000af02bd7223 */ /* 0x080fe400000100bd */
[----:B------:R-:W-:Y:S02]  /*9540*/  FFMA.FTZ R20, R131, R175, R4 ;  /* 0x000000af83147223 */ /* 0x000fe40000010004 */
[----:B------:R-:W-:Y:S02]  /*9550*/  FMUL.FTZ R4, R125, R177 ;  /* 0x000000b17d047220 */ /* 0x000fe40000410000 */
[----:B------:R-:W-:Y:S02]  /*9560*/  FFMA.FTZ R103, R6, R84, R103 ;  /* 0x0000005406677223 */ /* 0x000fe40000010067 */
[----:B------:R-:W-:Y:S02]  /*9570*/  FFMA.FTZ R167, R145, R6, R167 ;  /* 0x0000000691a77223 */ /* 0x000fe400000100a7 */
[----:B------:R-:W-:-:S02]  /*9580*/  FFMA.FTZ R189, R176, R189, R5 ;  /* 0x000000bdb0bd7223 */ /* 0x000fc40000010005 */
[C---:B------:R-:W-:Y:S02]  /*9590*/  FMUL.FTZ R6, R3.reuse, R179 ;  /* 0x000000b303067220 */ /* 0x040fe40000410000 */
[----:B------:R-:W-:Y:S02]  /*95a0*/  FMUL.FTZ R5, R3, R177 ;  /* 0x000000b103057220 */ /* 0x000fe40000410000 */
[----:B------:R-:W-:Y:S02]  /*95b0*/  FFMA.FTZ R127, R127, R179, R4 ;  /* 0x000000b37f7f7223 */ /* 0x000fe40000010004 */
[C---:B------:R-:W-:Y:S02]  /*95c0*/  FMUL.FTZ R4, R3.reuse, R183 ;  /* 0x000000b703047220 */ /* 0x040fe40000410000 */
[----:B-1----:R-:W-:Y:S02]  /*95d0*/  @!P0 FADD.FTZ R180, R180, R7 ;  /* 0x00000007b4b48221 */ /* 0x002fe40000010000 */
[----:B------:R-:W-:-:S02]  /*95e0*/  FMUL.FTZ R7, R3, R191 ;  /* 0x000000bf03077220 */ /* 0x000fc40000410000 */
[C---:B------:R-:W-:Y:S02]  /*95f0*/  FFMA.FTZ R177, R2.reuse, R177, -R6 ;  /* 0x000000b102b17223 */ /* 0x040fe40000010806 */
[C---:B------:R-:W-:Y:S02]  /*9600*/  FFMA.FTZ R179, R2.reuse, R179, R5 ;  /* 0x000000b302b37223 */ /* 0x040fe40000010005 */
[-C--:B------:R-:W-:Y:S01]  /*9610*/  FFMA.FTZ R5, R2, R181.reuse, -R4 ;  /* 0x000000b502057223 */ /* 0x080fe20000010804 */
[----:B------:R-:W-:Y:S01]  /*9620*/  MOV R4, R180 ;  /* 0x000000b400047202 */ /* 0x000fe20000000f00 */
[-C--:B------:R-:W-:Y:S02]  /*9630*/  FMUL.FTZ R6, R121, R181.reuse ;  /* 0x000000b579067220 */ /* 0x080fe40000410000 */
[C---:B------:R-:W-:Y:S02]  /*9640*/  FMUL.FTZ R181, R3.reuse, R181 ;  /* 0x000000b503b57220 */ /* 0x040fe40000410000 */
[----:B------:R-:W-:-:S02]  /*9650*/  FMUL.FTZ R3, R3, R182 ;  /* 0x000000b603037220 */ /* 0x000fc40000410000 */
[----:B------:R-:W-:Y:S02]  /*9660*/  FFMA.FTZ R7, R2, R182, -R7 ;  /* 0x000000b602077223 */ /* 0x000fe40000010807 */
[----:B--2---:R-:W-:Y:S02]  /*9670*/  @!P0 FADD.FTZ R178, R178, R21 ;  /* 0x00000015b2b28221 */ /* 0x004fe40000010000 */
[----:B------:R-:W-:Y:S02]  /*9680*/  FMUL.FTZ R177, R138, R177 ;  /* 0x000000b18ab17220 */ /* 0x000fe40000410000 */
[----:B------:R-:W-:Y:S01]  /*9690*/  FMUL.FTZ R124, R124, R5 ;  /* 0x000000057c7c7220 */ /* 0x000fe20000410000 */
[----:B------:R-:W-:Y:S01]  /*96a0*/  MOV R5, R178 ;  /* 0x000000b200057202 */ /* 0x000fe20000000f00 */
[----:B------:R-:W-:Y:S02]  /*96b0*/  FMUL.FTZ R182, R113, R182 ;  /* 0x000000b671b67220 */ /* 0x000fe40000410000 */
[----:B------:R-:W-:-:S02]  /*96c0*/  FFMA.FTZ R181, R2, R183, R181 ;  /* 0x000000b702b57223 */ /* 0x000fc400000100b5 */
[----:B------:R-:W-:Y:S01]  /*96d0*/  FFMA.FTZ R3, R2, R191, R3 ;  /* 0x000000bf02037223 */ /* 0x000fe20000010003 */
[----:B------:R1:W-:Y:S01]  /*96e0*/  @!P1 STS.64 [0x18c8], R4 ;  /* 0x0018c804ff009388 */ /* 0x0003e20000000a00 */
        /* <DEDUP_REMOVED lines=27> */
[----:B-1----:R-:W-:Y:S02]  /*98a0*/  ISETP.NE.AND P0, PT, R168, c[0x0][0x174], PT ;  /* 0x00005d00a8007a0c */ /* 0x002fe40003f05270 */
[----:B------:R-:W-:-:S11]  /*98b0*/  SHF.L.U32 R6, R75, 0x3, RZ ;  /* 0x000000034b067819 */ /* 0x000fd600000006ff */
[----:B------:R-:W1:Y:S02]  /*98c0*/  @P0 LDS.64 R2, [R6+0x3e10] ;  /* 0x003e100006020984 */ /* 0x000e640000000a00 */
[----:B-1----:R-:W-:Y:S02]  /*98d0*/  @P0 FADD.FTZ R5, R5, R3 ;  /* 0x0000000305050221 */ /* 0x002fe40000010000 */
[----:B------:R-:W-:-:S05]  /*98e0*/  @P0 FADD.FTZ R4, R4, R2 ;  /* 0x0000000204040221 */ /* 0x000fca0000010000 */
[----:B------:R1:W-:Y:S02]  /*98f0*/  STS.64 [R6+0x3e10], R4 ;  /* 0x003e100406007388 */ /* 0x0003e40000000a00 */
.L_x_12071:
[----:B-1----:R-:W-:Y:S05]  /*9900*/  BSYNC B0 ;  /* 0x0000000000007941 */ /* 0x002fea0003800000 */
.L_x_12070:
[----:B------:R-:W-:Y:S02]  /*9910*/  IADD3 R75, R75, 0x1, RZ ;  /* 0x000000014b4b7810 */ /* 0x000fe40007ffe0ff */
[----:B------:R-:W-:Y:S02]  /*9920*/  IADD3 R90, P1, R90, 0x1, RZ ;  /* 0x000000015a5a7810 */ /* 0x000fe40007f3e0ff */
[----:B------:R-:W-:Y:S02]  /*9930*/  ISETP.GE.AND P0, PT, R75, c[0x0][0x16c], PT ;  /* 0x00005b004b007a0c */ /* 0x000fe40003f06270 */
[----:B------:R-:W-:-:S11]  /*9940*/  IADD3.X R73, RZ, R73, RZ, P1, !PT ;  /* 0x00000049ff497210 */ /* 0x000fd60000ffe4ff */
[----:B------:R-:W-:Y:S01]  /*9950*/  @P0 CALL.REL.NOINC `(.L_x_12025) ;  /* 0x0000001000000944 */ /* 0x000fe20003c00000 */
[----:B------:R-:W-:Y:S05]  /*9960*/  BRA `(.L_x_12072) ;  /* 0xffffa78000007947 */ /* 0x000fea000383ffff */
.L_x_12025:
        /* <DEDUP_REMOVED lines=16> */
[----:B------:R-:W4:Y:S01]  /*9a70*/  @!P0 LDG.E.U16 R2, [R10.64+0x40] ;  /* 0x0000400a0a028981 */ /* 0x000f22000c1e1500 */
        /* <DEDUP_REMOVED lines=10> */
[----:B---3--:R-:W3:Y:S04]  /*9b20*/  @!P4 LDG.E.U16 R4, [R10.64+0xc0] ;  /* 0x0000c00a0a04c981 */ /* 0x008ee8000c1e1500 */
[----:B------:R-:W3:Y:S04]  /*9b30*/  @!P3 LDG.E.U16 R7, [R10.64+0x100] ;  /* 0x0001000a0a07b981 */ /* 0x000ee8000c1e1500 */
[----:B------:R-:W3:Y:S04]  /*9b40*/  @!P2 LDG.E.U16 R6, [R10.64+0x140] ;  /* 0x0001400a0a06a981 */ /* 0x000ee8000c1e1500 */
[----:B------:R-:W3:Y:S04]  /*9b50*/  @!P1 LDG.E.U16 R13, [R10.64+0x180] ;  /* 0x0001800a0a0d9981 */ /* 0x000ee8000c1e1500 */
[----:B------:R-:W3:Y:S01]  /*9b60*/  @!P0 LDG.E.U16 R12, [R10.64+0x1c0] ;  /* 0x0001c00a0a0c8981 */ /* 0x000ee2000c1e1500 */
[----:B------:R-:W-:-:S02]  /*9b70*/  ISETP.NE.AND P6, PT, R62, RZ, PT ;  /* 0x000000ff3e00720c */ /* 0x000fc40003fc5270 */
[----:B------:R-:W-:Y:S02]  /*9b80*/  F2FP.PACK_AB R107, R107, R108 ;  /* 0x0000006c6b6b723e */ /* 0x000fe400000000ff */
[----:B------:R-:W-:Y:S02]  /*9b90*/  F2FP.PACK_AB R105, R105, R106 ;  /* 0x0000006a6969723e */ /* 0x000fe400000000ff */
[----:B------:R-:W-:Y:S02]  /*9ba0*/  F2FP.PACK_AB R103, R103, R104 ;  /* 0x000000686767723e */ /* 0x000fe400000000ff */
[----:B------:R-:W-:-:S04]  /*9bb0*/  F2FP.PACK_AB R101, R101, R102 ;  /* 0x000000666565723e */ /* 0x000fc800000000ff */
[----:B------:R-:W-:Y:S01]  /*9bc0*/  PRMT R31, R101, 0x7632, R31 ;  /* 0x00007632651f7816 */ /* 0x000fe2000000001f */
[----:B------:R-:W-:-:S04]  /*9bd0*/  IMAD R75, R71, c[0x0][0x2e0], RZ ;  /* 0x0000b800474b7a24 */ /* 0x000fc800078e02ff */
[----:B------:R-:W-:Y:S01]  /*9be0*/  IMAD R75, R72, c[0x0][0x2e4], R75 ;  /* 0x0000b900484b7a24 */ /* 0x000fe200078e024b */
[----:B------:R-:W-:Y:S01]  /*9bf0*/  BSSY B0, `(.L_x_12073) ;  /* 0x0000086000007945 */ /* 0x000fe20003800000 */
[----:B--2---:R-:W-:Y:S04]  /*9c00*/  STS.U16 [R46], R3 ;  /* 0x000000032e007388 */ /* 0x004fe80000000400 */
[----:B----4-:R-:W-:Y:S04]  /*9c10*/  STS.U16 [R45+0x40], R2 ;  /* 0x000040022d007388 */ /* 0x010fe80000000400 */
[----:B-----5:R-:W-:Y:S04]  /*9c20*/  STS.U16 [R44+0x80], R5 ;  /* 0x000080052c007388 */ /* 0x020fe80000000400 */
[----:B---3--:R-:W-:Y:S04]  /*9c30*/  STS.U16 [R43+0xc0], R4 ;  /* 0x0000c0042b007388 */ /* 0x008fe80000000400 */
        /* <DEDUP_REMOVED lines=10> */
[----:B------:R-:W-:Y:S01]  /*9ce0*/  LDS.U16 R6, [R36+0xe] ;  /* 0x00000e0024067984 */ /* 0x000fe20000000400 */
[----:B-1----:R-:W-:-:S02]  /*9cf0*/  HADD2.F32 R5, -RZ, R20.H0_H0 ;  /* 0x20000014ff057230 */ /* 0x002fc40000004100 */
[----:B--2---:R-:W-:-:S03]  /*9d00*/  HADD2.F32 R7, -RZ, R10.H0_H0 ;  /* 0x2000000aff077230 */ /* 0x004fc60000004100 */
[--C-:B------:R-:W-:Y:S02]  /*9d10*/  FADD.FTZ R11, R5, R68.reuse ;  /* 0x00000044050b7221 */ /* 0x100fe40000010000 */
[----:B------:R-:W1:Y:S01]  /*9d20*/  LDS.U16 R5, [R36+0xa] ;  /* 0x00000a0024057984 */ /* 0x000e620000000400 */
[--C-:B------:R-:W-:Y:S02]  /*9d30*/  FADD.FTZ R10, R7, R68.reuse ;  /* 0x00000044070a7221 */ /* 0x100fe40000010000 */
[----:B------:R-:W-:Y:S01]  /*9d40*/  FSETP.GTU.FTZ.AND P0, PT, R11, 20, PT ;  /* 0x41a000000b00780b */ /* 0x000fe20003f1c000 */
[----:B---3--:R-:W-:Y:S02]  /*9d50*/  HADD2.F32 R7, -RZ, R3.H0_H0 ;  /* 0x20000003ff077230 */ /* 0x008fe40000004100 */
[----:B------:R-:W2:Y:S04]  /*9d60*/  LDS.U16 R3, [R36+0xc] ;  /* 0x00000c0024037984 */ /* 0x000ea80000000400 */
[----:B------:R-:W-:Y:S01]  /*9d70*/  BAR.SYNC.DEFER_BLOCKING 0x0 ;  /* 0x0000000000007b1d */ /* 0x000fe20000010000 */
[----:B------:R-:W-:Y:S01]  /*9d80*/  FSETP.GTU.FTZ.AND P5, PT, R10, 20, PT ;  /* 0x41a000000a00780b */ /* 0x000fe20003fbc000 */
[----:B------:R-:W-:-:S04]  /*9d90*/  FADD.FTZ R12, R7, R68 ;  /* 0x00000044070c7221 */ /* 0x000fc80000010000 */
[----:B------:R-:W-:Y:S01]  /*9da0*/  @!P0 FMUL.FTZ R7, R11, -1.4426950216293334961 ;  /* 0xbfb8aa3b0b078820 */ /* 0x000fe20000410000 */
[----:B------:R-:W-:-:S05]  /*9db0*/  FSETP.GTU.FTZ.AND P4, PT, R12, 20, PT ;  /* 0x41a000000c00780b */ /* 0x000fca0003f9c000 */
[----:B------:R-:W3:Y:S02]  /*9dc0*/  @!P0 MUFU.EX2 R7, R7 ;  /* 0x0000000700078308 */ /* 0x000ee40000000800 */
[----:B------:R-:W-:Y:S01]  /*9dd0*/  @!P5 FMUL.FTZ R10, R10, -1.4426950216293334961 ;  /* 0xbfb8aa3b0a0ad820 */ /* 0x000fe20000410000 */
[----:B----4-:R-:W-:-:S05]  /*9de0*/  HADD2.F32 R13, -RZ, R2.H0_H0 ;  /* 0x20000002ff0d7230 */ /* 0x010fca0000004100 */
[----:B------:R-:W4:Y:S01]  /*9df0*/  @!P5 MUFU.EX2 R10, R10 ;  /* 0x0000000a000ad308 */ /* 0x000f220000000800 */
[----:B------:R-:W-:Y:S02]  /*9e00*/  @!P4 FMUL.FTZ R11, R12, -1.4426950216293334961 ;  /* 0xbfb8aa3b0c0bc820 */ /* 0x000fe40000410000 */
[----:B------:R-:W-:Y:S01]  /*9e10*/  FADD.FTZ R12, R13, R68 ;  /* 0x000000440d0c7221 */ /* 0x000fe20000010000 */
[----:B-----5:R-:W-:Y:S01]  /*9e20*/  HADD2.F32 R13, -RZ, R4.H0_H0 ;  /* 0x20000004ff0d7230 */ /* 0x020fe20000004100 */
[----:B---3--:R-:W-:-:S03]  /*9e30*/  @!P0 FADD.FTZ R2, R7, 1 ;  /* 0x3f80000007028421 */ /* 0x008fc60000010000 */
[----:B------:R-:W-:Y:S01]  /*9e40*/  FSETP.GTU.FTZ.AND P3, PT, R12, 20, PT ;  /* 0x41a000000c00780b */ /* 0x000fe20003f7c000 */
[----:B-1----:R-:W-:Y:S01]  /*9e50*/  HADD2.F32 R5, -RZ, R5.H0_H0 ;  /* 0x20000005ff057230 */ /* 0x002fe20000004100 */
[----:B------:R-:W1:Y:S01]  /*9e60*/  @!P0 MUFU.RCP R4, R2 ;  /* 0x0000000200048308 */ /* 0x000e620000001000 */
[----:B----4-:R-:W-:-:S03]  /*9e70*/  @!P5 FADD.FTZ R10, R10, 1 ;  /* 0x3f8000000a0ad421 */ /* 0x010fc60000010000 */
[----:B------:R-:W-:Y:S01]  /*9e80*/  FADD.FTZ R20, R5, R68 ;  /* 0x0000004405147221 */ /* 0x000fe20000010000 */
[----:B--2---:R-:W-:-:S03]  /*9e90*/  HADD2.F32 R5, -RZ, R3.H0_H0 ;  /* 0x20000003ff057230 */ /* 0x004fc60000004100 */
[----:B------:R2:W3:Y:S01]  /*9ea0*/  @!P5 MUFU.RCP R7, R10 ;  /* 0x0000000a0007d308 */ /* 0x0004e20000001000 */
[--C-:B------:R-:W-:Y:S02]  /*9eb0*/  FADD.FTZ R13, R13, R68.reuse ;  /* 0x000000440d0d7221 */ /* 0x100fe40000010000 */
[----:B------:R-:W-:Y:S02]  /*9ec0*/  @!P3 FMUL.FTZ R3, R12, -1.4426950216293334961 ;  /* 0xbfb8aa3b0c03b820 */ /* 0x000fe40000410000 */
[--C-:B------:R-:W-:Y:S01]  /*9ed0*/  FADD.FTZ R12, R5, R68.reuse ;  /* 0x00000044050c7221 */ /* 0x100fe20000010000 */
[----:B------:R-:W-:Y:S01]  /*9ee0*/  HADD2.F32 R5, -RZ, R6.H0_H0 ;  /* 0x20000006ff057230 */ /* 0x000fe20000004100 */
[----:B------:R-:W-:Y:S01]  /*9ef0*/  FSETP.GTU.FTZ.AND P2, PT, R13, 20, PT ;  /* 0x41a000000d00780b */ /* 0x000fe20003f5c000 */
[----:B------:R-:W4:Y:S01]  /*9f00*/  @!P4 MUFU.EX2 R11, R11 ;  /* 0x0000000b000bc308 */ /* 0x000f220000000800 */
[----:B-1----:R-:W-:Y:S01]  /*9f10*/  @!P0 FMUL.FTZ R93, R93, R4 ;  /* 0x000000045d5d8220 */ /* 0x002fe20000410000 */
[----:B------:R-:W-:Y:S01]  /*9f20*/  FSETP.GTU.FTZ.AND P1, PT, R20, 20, PT ;  /* 0x41a000001400780b */ /* 0x000fe20003f3c000 */
[----:B--2---:R-:W-:Y:S01]  /*9f30*/  FADD.FTZ R10, R5, R68 ;  /* 0x00000044050a7221 */ /* 0x004fe20000010000 */
[----:B------:R-:W-:Y:S01]  /*9f40*/  FSETP.GTU.FTZ.AND P0, PT, R12, 20, PT ;  /* 0x41a000000c00780b */ /* 0x000fe20003f1c000 */
[----:B---3--:R-:W-:-:S03]  /*9f50*/  @!P5 FMUL.FTZ R94, R94, R7 ;  /* 0x000000075e5ed220 */ /* 0x008fc60000410000 */
[----:B------:R-:W-:-:S04]  /*9f60*/  FSETP.GTU.FTZ.AND P5, PT, R10, 20, PT ;  /* 0x41a000000a00780b */ /* 0x000fc80003fbc000 */
[----:B------:R-:W-:Y:S01]  /*9f70*/  @!P2 FMUL.FTZ R2, R13, -1.4426950216293334961 ;  /* 0xbfb8aa3b0d02a820 */ /* 0x000fe20000410000 */
[----:B------:R-:W-:Y:S02]  /*9f80*/  PRMT R13, R107, 0x7632, R13 ;  /* 0x000076326b0d7816 */ /* 0x000fe4000000000d */
[----:B------:R-:W-:Y:S01]  /*9f90*/  @!P1 FMUL.FTZ R4, R20, -1.4426950216293334961 ;  /* 0xbfb8aa3b14049820 */ /* 0x000fe20000410000 */
[----:B------:R-:W-:Y:S01]  /*9fa0*/  PRMT R20, R103, 0x7632, R20 ;  /* 0x0000763267147816 */ /* 0x000fe20000000014 */
[----:B------:R-:W-:Y:S01]  /*9fb0*/  @!P0 FMUL.FTZ R6, R12, -1.4426950216293334961 ;  /* 0xbfb8aa3b0c068820 */ /* 0x000fe20000410000 */
[----:B------:R-:W-:Y:S01]  /*9fc0*/  PRMT R12, R105, 0x7632, R12 ;  /* 0x00007632690c7816 */ /* 0x000fe2000000000c */
[----:B----4-:R-:W-:Y:S01]  /*9fd0*/  @!P4 FADD.FTZ R11, R11, 1 ;  /* 0x3f8000000b0bc421 */ /* 0x010fe20000010000 */
[----:B------:R1:W-:Y:S01]  /*9fe0*/  @!P1 MUFU.EX2 R5, R4 ;  /* 0x0000000400059308 */ /* 0x0003e20000000800 */
[----:B------:R-:W-:Y:S04]  /*9ff0*/  STS.U16 [R36], R107 ;  /* 0x0000006b24007388 */ /* 0x000fe80000000400 */
[----:B------:R-:W-:Y:S04]  /*a000*/  STS.U16 [R36+0x2], R13 ;  /* 0x0000020d24007388 */ /* 0x000fe80000000400 */
[----:B------:R-:W-:Y:S01]  /*a010*/  STS.U16 [R36+0x4], R105 ;  /* 0x0000046924007388 */ /* 0x000fe20000000400 */
[----:B-1----:R-:W-:-:S02]  /*a020*/  @!P5 FMUL.FTZ R4, R10, -1.4426950216293334961 ;  /* 0xbfb8aa3b0a04d820 */ /* 0x002fc40000410000 */
[----:B------:R1:W-:Y:S01]  /*a030*/  @!P4 MUFU.RCP R10, R11 ;  /* 0x0000000b000ac308 */ /* 0x0003e20000001000 */
        /* <DEDUP_REMOVED lines=13> */
[----:B-1----:R-:W-:Y:S04]  /*a110*/  LDS.U16 R11, [R39+0x1c0] ;  /* 0x0001c000270b7984 */ /* 0x002fe80000000400 */
[----:B------:R-:W-:Y:S04]  /*a120*/  @!P6 STS [0x210], R47 ;  /* 0x0002102fff00e388 */ /* 0x000fe80000000800 */
[----:B------:R-:W-:Y:S06]  /*a130*/  BAR.SYNC.DEFER_BLOCKING 0x0 ;  /* 0x0000000000007b1d */ /* 0x000fec0000010000 */
[----:B------:R-:W1:Y:S08]  /*a140*/  @!P3 MUFU.EX2 R3, R3 ;  /* 0x000000030003b308 */ /* 0x000e700000000800 */
[----:B------:R-:W3:Y:S01]  /*a150*/  @!P2 MUFU.EX2 R2, R2 ;  /* 0x000000020002a308 */ /* 0x000ee20000000800 */
[----:B------:R-:W4:Y:S07]  /*a160*/  LDS R33, [0x210] ;  /* 0x00021000ff217984 */ /* 0x000f2e0000000800 */
[----:B------:R3:W5:Y:S01]  /*a170*/  @!P5 MUFU.EX2 R7, R4 ;  /* 0x000000040007d308 */ /* 0x0007620000000800 */
[----:B-1----:R-:W-:-:S02]  /*a180*/  @!P3 FADD.FTZ R3, R3, 1 ;  /* 0x3f8000000303b421 */ /* 0x002fc40000010000 */
[----:B--2---:R-:W-:-:S05]  /*a190*/  IMAD R12, R66, c[0x0][0x2d8], RZ ;  /* 0x0000b600420c7a24 */ /* 0x004fca00078e02ff */
[----:B------:R-:W1:Y:S01]  /*a1a0*/  @!P0 MUFU.EX2 R6, R6 ;  /* 0x0000000600068308 */ /* 0x000e620000000800 */
[----:B---3--:R-:W-:Y:S02]  /*a1b0*/  @!P2 FADD.FTZ R4, R2, 1 ;  /* 0x3f8000000204a421 */ /* 0x008fe40000010000 */
[----:B------:R-:W-:-:S05]  /*a1c0*/  IMAD R73, R69, c[0x0][0x2dc], R12 ;  /* 0x0000b70045497a24 */ /* 0x000fca00078e020c */
[----:B------:R2:W-:Y:S01]  /*a1d0*/  @!P3 MUFU.RCP R35, R3 ;  /* 0x000000030023b308 */ /* 0x0005e20000001000 */
[----:B-----5:R-:W-:Y:S02]  /*a1e0*/  @!P5 FADD.FTZ R7, R7, 1 ;  /* 0x3f8000000707d421 */ /* 0x020fe40000010000 */
[----:B--2---:R-:W-:-:S05]  /*a1f0*/  IMAD.WIDE.U32 R2, R69, c[0x0][0x2d8], RZ ;  /* 0x0000b60045027a25 */ /* 0x004fca00078e00ff */
[----:B------:R-:W2:Y:S01]  /*a200*/  @!P5 MUFU.RCP R7, R7 ;  /* 0x000000070007d308 */ /* 0x000ea20000001000 */
[----:B------:R-:W-:Y:S01]  /*a210*/  IADD3 R3, R3, R73, RZ ;  /* 0x0000004903037210 */ /* 0x000fe20007ffe0ff */
[----:B-1----:R-:W-:Y:S02]  /*a220*/  @!P0 FADD.FTZ R6, R6, 1 ;  /* 0x3f80000006068421 */ /* 0x002fe40000010000 */
[----:B------:R-:W-:Y:S02]  /*a230*/  @!P1 FADD.FTZ R5, R5, 1 ;  /* 0x3f80000005059421 */ /* 0x000fe40000010000 */
[----:B------:R-:W-:Y:S02]  /*a240*/  IMAD.WIDE.U32 R2, R72, c[0x0][0x2e0], R2 ;  /* 0x0000b80048027a25 */ /* 0x000fe400078e0002 */
[----:B------:R-:W1:Y:S02]  /*a250*/  @!P2 MUFU.RCP R4, R4 ;  /* 0x000000040004a308 */ /* 0x000e640000001000 */
[----:B------:R-:W-:Y:S01]  /*a260*/  @!P4 FMUL.FTZ R95, R95, R10 ;  /* 0x0000000a5f5fc220 */ /* 0x000fe20000410000 */
[----:B------:R-:W-:-:S05]  /*a270*/  IADD3 R2, P4, R28, R2, RZ ;  /* 0x000000021c027210 */ /* 0x000fca0007f9e0ff */
[----:B------:R-:W3:Y:S01]  /*a280*/  @!P0 MUFU.RCP R6, R6 ;  /* 0x0000000600068308 */ /* 0x000ee20000001000 */
[----:B------:R-:W-:Y:S02]  /*a290*/  IADD3.X R3, R0, R75, R3, P4, !PT ;  /* 0x0000004b00037210 */ /* 0x000fe400027fe403 */
[----:B----4-:R-:W-:-:S05]  /*a2a0*/  ISETP.GE.AND P4, PT, R50, R33, PT ;  /* 0x000000213200720c */ /* 0x010fca0003f86270 */
[----:B------:R-:W4:Y:S01]  /*a2b0*/  @!P1 MUFU.RCP R5, R5 ;  /* 0x0000000500059308 */ /* 0x000f220000001000 */
[----:B--2---:R-:W-:Y:S01]  /*a2c0*/  @!P5 FMUL.FTZ R100, R100, R7 ;  /* 0x000000076464d220 */ /* 0x004fe20000410000 */
[----:B------:R-:W-:Y:S01]  /*a2d0*/  LEA R7, P5, R50, c[0x0][0x330], 0x1 ;  /* 0x0000cc0032077a11 */ /* 0x000fe200078a08ff */
[----:B-1----:R-:W-:-:S03]  /*a2e0*/  @!P2 FMUL.FTZ R97, R97, R4 ;  /* 0x000000046161a220 */ /* 0x002fc60000410000 */
[----:B------:R-:W-:Y:S01]  /*a2f0*/  LEA.HI.X R4, R50, c[0x0][0x334], R49, 0x1, P5 ;  /* 0x0000cd0032047a11 */ /* 0x000fe200028f0c31 */
[----:B---3--:R-:W-:Y:S01]  /*a300*/  @!P0 FMUL.FTZ R99, R99, R6 ;  /* 0x0000000663638220 */ /* 0x008fe20000410000 */
[----:B------:R-:W-:Y:S01]  /*a310*/  LEA R6, P5, R2, R7, 0x1 ;  /* 0x0000000702067211 */ /* 0x000fe200078a08ff */
[----:B------:R-:W-:Y:S01]  /*a320*/  @!P3 FMUL.FTZ R96, R96, R35 ;  /* 0x000000236060b220 */ /* 0x000fe20000410000 */
[-C--:B------:R-:W-:Y:S02]  /*a330*/  ISETP.GE.AND P3, PT, R24, R33.reuse, PT ;  /* 0x000000211800720c */ /* 0x080fe40003f66270 */
[-C--:B------:R-:W-:Y:S02]  /*a340*/  ISETP.GE.AND P2, PT, R26, R33.reuse, PT ;  /* 0x000000211a00720c */ /* 0x080fe40003f46270 */
[----:B------:R-:W-:Y:S01]  /*a350*/  ISETP.GE.AND P0, PT, R32, R33, PT ;  /* 0x000000212000720c */ /* 0x000fe20003f06270 */
[----:B----4-:R-:W-:Y:S01]  /*a360*/  @!P1 FMUL.FTZ R98, R98, R5 ;  /* 0x0000000562629220 */ /* 0x010fe20000410000 */
        /* <DEDUP_REMOVED lines=14> */
.L_x_12074:
[----:B------:R-:W-:Y:S05]  /*a450*/  BSYNC B0 ;  /* 0x0000000000007941 */ /* 0x000fea0003800000 */
.L_x_12073:
        /* <DEDUP_REMOVED lines=10> */
[C---:B-1----:R-:W-:Y:S01]  /*a500*/  PRMT R5, R2.reuse, 0x7610, R5 ;  /* 0x0000761002057816 */ /* 0x042fe20000000005 */
        /* <DEDUP_REMOVED lines=15> */
[----:B-1----:R-:W-:Y:S02]  /*a600*/  PRMT R7, R3, 0x7632, R7 ;  /* 0x0000763203077816 */ /* 0x002fe40000000007 */
        /* <DEDUP_REMOVED lines=9> */
[----:B-1----:R-:W-:-:S03]  /*a6a0*/  IMAD.WIDE.U32 R2, R69, c[0x0][0x2f8], RZ ;  /* 0x0000be0045027a25 */ /* 0x002fc600078e00ff */
[----:B------:R-:W-:Y:S01]  /*a6b0*/  STS.U16 [R36+0xe], R6 ;  /* 0x00000e0624007388 */ /* 0x000fe20000000400 */
[----:B------:R-:W-:-:S06]  /*a6c0*/  NOP ;  /* 0x0000000000007918 */ /* 0x000fcc0000000000 */
[----:B------:R-:W-:Y:S01]  /*a6d0*/  LDS.U16 R11, [R46] ;  /* 0x000000002e0b7984 */ /* 0x000fe20000000400 */
[----:B--2---:R-:W-:-:S03]  /*a6e0*/  IMAD R4, R66, c[0x0][0x2f8], RZ ;  /* 0x0000be0042047a24 */ /* 0x004fc600078e02ff */
        /* <DEDUP_REMOVED lines=25> */
.L_x_12076:
[----:B------:R-:W-:Y:S05]  /*a880*/  BSYNC B0 ;  /* 0x0000000000007941 */ /* 0x000fea0003800000 */
.L_x_12075:
[----:B------:R-:W-:Y:S01]  /*a890*/  MOV R3, R27 ;  /* 0x0000001b00037202 */ /* 0x000fe20000000f00 */
[----:B------:R-:W-:Y:S01]  /*a8a0*/  IMAD R5, R71, c[0x0][0x300], RZ ;  /* 0x0000c00047057a24 */ /* 0x000fe200078e02ff */
[----:B------:R-:W-:Y:S02]  /*a8b0*/  IADD3 R37, P1, R37, -0x1c0, RZ ;  /* 0xfffffe4025257810 */ /* 0x000fe40007f3e0ff */
[-C--:B------:R-:W-:Y:S01]  /*a8c0*/  ISETP.GE.AND P0, PT, R22, R25.reuse, PT ;  /* 0x000000191600720c */ /* 0x080fe20003f06270 */
[----:B------:R-:W-:Y:S01]  /*a8d0*/  IMAD.WIDE.U32 R2, R72, c[0x0][0x300], R2 ;  /* 0x0000c00048027a25 */ /* 0x000fe200078e0002 */
[----:B------:R-:W-:Y:S02]  /*a8e0*/  IADD3.X R38, R38, -0x1, RZ, P1, !PT ;  /* 0xffffffff26267810 */ /* 0x000fe40000ffe4ff */
[----:B------:R-:W-:Y:S01]  /*a8f0*/  ISETP.GE.AND P1, PT, R24, R25, PT ;  /* 0x000000191800720c */ /* 0x000fe20003f26270 */
[----:B-1----:R-:W-:Y:S01]  /*a900*/  IMAD R7, R72, c[0x0][0x304], R5 ;  /* 0x0000c10048077a24 */ /* 0x002fe200078e0205 */
        /* <DEDUP_REMOVED lines=32> */
.L_x_12003:
[----:B------:R-:W-:Y:S02]  /*ab10*/  ISETP.NE.U32.AND P0, PT, RZ, c[0x0][0x328], PT ;  /* 0x0000ca00ff007a0c */ /* 0x000fe40003f05070 */
[----:B------:R-:W-:-:S02]  /*ab20*/  ISETP.NE.U32.AND P2, PT, RZ, c[0x0][0x348], PT ;  /* 0x0000d200ff007a0c */ /* 0x000fc40003f45070 */
[----:B------:R-:W-:Y:S02]  /*ab30*/  ISETP.NE.AND.EX P1, PT, RZ, c[0x0][0x32c], PT, P0 ;  /* 0x0000cb00ff007a0c */ /* 0x000fe40003f25300 */
[----:B------:R-:W-:-:S11]  /*ab40*/  ISETP.NE.AND.EX P0, PT, RZ, c[0x0][0x34c], PT, P2 ;  /* 0x0000d300ff007a0c */ /* 0x000fd60003f05320 */
[----:B------:R-:W-:Y:S05]  /*ab50*/  @!P1 BRA `(.L_x_12078) ;  /* 0x0000014000009947 */ /* 0x000fea0003800000 */
[----:B------:R-:W2:Y:S01]  /*ab60*/  SHFL.DOWN P1, R0, R65, 0x1, 0x1f ;  /* 0x08201f0041007f89 */ /* 0x000ea20000020000 */
[----:B------:R-:W-:Y:S03]  /*ab70*/  BSSY B0, `(.L_x_12078) ;  /* 0x0000012000007945 */ /* 0x000fe60003800000 */
[----:B------:R-:W3:Y:S01]  /*ab80*/  S2R R6, SR_LANEID ;  /* 0x0000000000067919 */ /* 0x000ee20000000000 */
[----:B--2---:R-:W-:Y:S01]  /*ab90*/  @P1 FADD R0, R0, R65 ;  /* 0x0000004100001221 */ /* 0x004fe20000000000 */
[----:B---3--:R-:W-:-:S04]  /*aba0*/  ISETP.NE.AND P2, PT, R6, RZ, PT ;  /* 0x000000ff0600720c */ /* 0x008fc80003f45270 */
[----:B-1----:R-:W1:Y:S04]  /*abb0*/  SHFL.DOWN P1, R3, R0, 0x2, 0x1f ;  /* 0x08401f0000037f89 */ /* 0x002e680000020000 */
[----:B------:R-:W2:Y:S01]  /*abc0*/  S2R R6, SR_TID.X ;  /* 0x0000000000067919 */ /* 0x000ea20000002100 */
[----:B-1----:R-:W-:-:S05]  /*abd0*/  @P1 FADD R3, R0, R3 ;  /* 0x0000000300031221 */ /* 0x002fca0000000000 */
[----:B------:R-:W1:Y:S02]  /*abe0*/  SHFL.DOWN P1, R2, R3, 0x4, 0x1f ;  /* 0x08801f0003027f89 */ /* 0x000e640000020000 */
[----:B-1----:R-:W-:-:S05]  /*abf0*/  @P1 FADD R2, R3, R2 ;  /* 0x0000000203021221 */ /* 0x002fca0000000000 */
[----:B------:R-:W1:Y:S02]  /*ac00*/  SHFL.DOWN P1, R5, R2, 0x8, 0x1f ;  /* 0x09001f0002057f89 */ /* 0x000e640000020000 */
[----:B-1----:R-:W-:-:S05]  /*ac10*/  @P1 FADD R5, R2, R5 ;  /* 0x0000000502051221 */ /* 0x002fca0000000000 */
[----:B------:R-:W1:Y:S02]  /*ac20*/  SHFL.DOWN P1, R4, R5, 0x10, 0x1f ;  /* 0x0a001f0005047f89 */ /* 0x000e640000020000 */
[----:B-1----:R-:W-:Y:S01]  /*ac30*/  @P1 FADD R4, R5, R4 ;  /* 0x0000000405041221 */ /* 0x002fe20000000000 */
[----:B--2---:R-:W-:-:S04]  /*ac40*/  ISETP.NE.AND P1, PT, R6, RZ, PT ;  /* 0x000000ff0600720c */ /* 0x004fc80003f25270 */
[----:B------:R1:W-:Y:S04]  /*ac50*/  @!P2 STS [0x18c4], R4 ;  /* 0x0018c404ff00a388 */ /* 0x0003e80000000800 */
[----:B------:R-:W-:Y:S06]  /*ac60*/  BAR.SYNC.DEFER_BLOCKING 0x0 ;  /* 0x0000000000007b1d */ /* 0x000fec0000010000 */
[----:B------:R-:W-:Y:S05]  /*ac70*/  @P1 BRA `(.L_x_12079) ;  /* 0x0000001000001947 */ /* 0x000fea0003800000 */
[----:B-1----:R1:W-:Y:S02]  /*ac80*/  RED.E.ADD.F32.FTZ.RN.STRONG.GPU [R16.64], R4 ;  /* 0x000000041000798e */ /* 0x0023e4000c10e78a */
.L_x_12079:
[----:B-1----:R-:W-:Y:S05]  /*ac90*/  BSYNC B0 ;  /* 0x0000000000007941 */ /* 0x002fea0003800000 */
.L_x_12078:
        /* <DEDUP_REMOVED lines=16> */
[----:B---3--:R-:W-:-:S04]  /*ada0*/  ISETP.NE.AND P0, PT, R9, RZ, PT ;  /* 0x000000ff0900720c */ /* 0x008fc80003f05270 */
[----:B------:R1:W-:Y:S04]  /*adb0*/  @!P1 STS [0x18c4], R7 ;  /* 0x0018c407ff009388 */ /* 0x0003e80000000800 */
[----:B------:R-:W-:Y:S06]  /*adc0*/  BAR.SYNC.DEFER_BLOCKING 0x0 ;  /* 0x0000000000007b1d */ /* 0x000fec0000010000 */
[----:B------:R-:W-:Y:S05]  /*add0*/  @P0 BRA `(.L_x_12082) ;  /* 0x0000004000000947 */ /* 0x000fea0003800000 */
[----:B-1----:R1:W-:Y:S01]  /*ade0*/  RED.E.ADD.F32.FTZ.RN.STRONG.GPU [R14.64], R7 ;  /* 0x000000070e00798e */ /* 0x0023e2000c10e78a */
[----:B------:R-:W-:Y:S01]  /*adf0*/  HFMA2.MMA R9, -RZ, RZ, 0, 0 ;  /* 0x00000000ff097435 */ /* 0x000fe200000001ff */
[----:B------:R-:W-:Y:S05]  /*ae00*/  BRA `(.L_x_12082) ;  /* 0x0000001000007947 */ /* 0x000fea0003800000 */
.L_x_12081:
[----:B------:R-:W2:Y:S02]  /*ae10*/  S2R R9, SR_TID.X ;  /* 0x0000000000097919 */ /* 0x000ea40000002100 */
.L_x_12082:
[----:B-1----:R-:W-:Y:S05]  /*ae20*/  BSYNC B0 ;  /* 0x0000000000007941 */ /* 0x002fea0003800000 */
.L_x_12080:
[----:B--2---:R-:W-:-:S13]  /*ae30*/  ISETP.GE.AND P0, PT, R9, c[0x0][0x16c], PT ;  /* 0x00005b0009007a0c */ /* 0x004fda0003f06270 */
[----:B------:R-:W-:Y:S05]  /*ae40*/  @P0 EXIT ;  /* 0x000000000000094d */ /* 0x000fea0003800000 */
[----:B------:R-:W-:Y:S02]  /*ae50*/  IMAD R71, R71, c[0x0][0x288], RZ ;  /* 0x0000a20047477a24 */ /* 0x000fe400078e02ff */
[----:B------:R-:W-:-:S04]  /*ae60*/  IMAD.WIDE.U32 R4, R72, c[0x0][0x288], RZ ;  /* 0x0000a20048047a25 */ /* 0x000fc800078e00ff */
[----:B------:R-:W-:-:S05]  /*ae70*/  IMAD R13, R72, c[0x0][0x28c], R71 ;  /* 0x0000a300480d7a24 */ /* 0x000fca00078e0247 */
[----:B------:R-:W-:Y:S02]  /*ae80*/  IADD3 R13, R5, R13, RZ ;  /* 0x0000000d050d7210 */ /* 0x000fe40007ffe0ff */
.L_x_12083:
[----:B-1----:R1:W2:Y:S01]  /*ae90*/  LDS.64 R10, [R9.X8+0x3e10] ;  /* 0x003e1000090a7984 */ /* 0x0022a20000008a00 */
        /* <DEDUP_REMOVED lines=8> */
[----:B-1----:R-:W-:Y:S02]  /*af20*/  IADD3 R9, R9, c[0x0][0x0], RZ ;  /* 0x0000000009097a10 */ /* 0x002fe40007ffe0ff */
[----:B------:R-:W-:-:S04]  /*af30*/  IADD3 R3, R7, R3, RZ ;  /* 0x0000000307037210 */ /* 0x000fc80007ffe0ff */
[----:B------:R-:W-:Y:S02]  /*af40*/  LEA.HI.X R3, R6, c[0x0][0x314], R3, 0x3, P0 ;  /* 0x0000c50006037a11 */ /* 0x000fe400000f1c03 */
[----:B------:R-:W-:-:S03]  /*af50*/  ISETP.GE.AND P0, PT, R9, c[0x0][0x16c], PT ;  /* 0x00005b0009007a0c */ /* 0x000fc60003f06270 */
[----:B--2---:R1:W-:Y:S04]  /*af60*/  RED.E.ADD.F32.FTZ.RN.STRONG.GPU [R2.64], R10 ;  /* 0x0000000a0200798e */ /* 0x0043e8000c10e78a */
[----:B------:R1:W-:Y:S06]  /*af70*/  RED.E.ADD.F32.FTZ.RN.STRONG.GPU [R2.64+0x4], R11 ;  /* 0x0000040b0200798e */ /* 0x0003ec000c10e78a */
[----:B------:R-:W-:Y:S05]  /*af80*/  @!P0 BRA `(.L_x_12083) ;  /* 0xffffff0000008947 */ /* 0x000fea000383ffff */
[----:B------:R-:W-:Y:S05]  /*af90*/  EXIT ;  /* 0x000000000000794d */ /* 0x000fea0003800000 */
.L_x_12084:
        /* <DEDUP_REMOVED lines=14> */
.L_x_14735:


//--------------------- .text._Z25selective_scan_bwd_kernelI32Selective_Scan_bwd_kernel_traitsILi32ELi8ELb1ELb0ELb0ELb0ELb0EN3c104HalfENS1_7complexIfEEEEv12SSMParamsBwd --------------------------
	.section	.text._Z25selective_scan_bwd_kernelI32Selective_Scan_bwd_kernel_traitsILi32ELi8ELb1ELb0ELb0ELb0ELb0EN3c104HalfENS1_7complexIfEEEEv12SSMParamsBwd,"ax",@progbits
	.sectioninfo	@"SHI_REGISTERS=144"
	.align	128
        .global         _Z25selective_scan_bwd_kernelI32Selective_Scan_bwd_kernel_traitsILi32ELi8ELb1ELb0ELb0ELb0ELb0EN3c104HalfENS1_7complexIfEEEEv12SSMParamsBwd
        .type           _Z25selective_scan_bwd_kernelI32Selective_Scan_bwd_kernel_traitsILi32ELi8ELb1ELb0ELb0ELb0ELb0EN3c104HalfENS1_7complexIfEEEEv12SSMParamsBwd,@function
        .size           _Z25selective_scan_bwd_kernelI32Selective_Scan_bwd_kernel_traitsILi32ELi8ELb1ELb0ELb0ELb0ELb0EN3c104HalfENS1_7complexIfEEEEv12SSMParamsBwd,(.L_x_14736 - _Z25selective_scan_bwd_kernelI32Selective_Scan_bwd_kernel_traitsILi32ELi8ELb1ELb0ELb0ELb0ELb0EN3c104HalfENS1_7complexIfEEEEv12SSMParamsBwd)
        .other          _Z25selective_scan_bwd_kernelI32Selective_Scan_bwd_kernel_traitsILi32ELi8ELb1ELb0ELb0ELb0ELb0EN3c104HalfENS1_7complexIfEEEEv12SSMParamsBwd,@"STO_CUDA_ENTRY STV_DEFAULT"
_Z25selective_scan_bwd_kernelI32Selective_Scan_bwd_kernel_traitsILi32ELi8ELb1ELb0ELb0ELb0ELb0EN3c104HalfENS1_7complexIfEEEEv12SSMParamsBwd:
.text._Z25selective_scan_bwd_kernelI32Selective_Scan_bwd_kernel_traitsILi32ELi8ELb1ELb0ELb0ELb0ELb0EN3c104HalfENS1_7complexIfEEEEv12SSMParamsBwd:
        /* <DEDUP_REMOVED lines=10> */
[----:B-1----:R-:W-:-:S03]  /*00a0*/  SHF.R.S32.HI R38, RZ, 0x1f, R39 ;  /* 0x0000001fff267819 */ /* 0x002fc60000011427 */
[----:B------:R-:W-:-:S04]  /*00b0*/  IMAD R0, R34, c[0x0][0x1d0], RZ ;  /* 0x0000740022007a24 */ /* 0x000fc800078e02ff */
[C---:B------:R-:W-:Y:S01]  /*00c0*/  @P0 LEA R6, P2, R39.reuse, c[0x0][0x238], 0x2 ;  /* 0x00008e0027060a11 */ /* 0x040fe200078410ff */
[C---:B------:R-:W-:Y:S01]  /*00d0*/  IMAD R10, R34.reuse, c[0x0][0x1e0], RZ ;  /* 0x00007800220a7a24 */ /* 0x040fe200078e02ff */
[----:B------:R-:W-:Y:S01]  /*00e0*/  @P1 LEA R8, P3, R39, c[0x0][0x250], 0x2 ;  /* 0x0000940027081a11 */ /* 0x000fe200078610ff */
[----:B------:R-:W-:Y:S01]  /*00f0*/  IMAD.WIDE.U32 R2, R35, c[0x0][0x1d0], RZ ;  /* 0x0000740023027a25 */ /* 0x000fe200078e00ff */
        /* <DEDUP_REMOVED lines=9> */
[C---:B------:R-:W-:Y:S01]  /*0190*/  IMAD R0, R38.reuse, c[0x0][0x1d8], RZ ;  /* 0x0000760026007a24 */ /* 0x040fe200078e02ff */
[----:B------:R-:W-:Y:S01]  /*01a0*/  IADD3 R5, R5, R13, RZ ;  /* 0x0000000d05057210 */ /* 0x000fe20007ffe0ff */
[C---:B------:R-:W-:Y:S01]  /*01b0*/  IMAD R10, R38.reuse, c[0x0][0x280], RZ ;  /* 0x0000a000260a7a24 */ /* 0x040fe200078e02ff */
[----:B------:R-:W-:Y:S01]  /*01c0*/  ISETP.NE.U32.AND P0, PT, RZ, c[0x0][0x260], PT ;  /* 0x00009800ff007a0c */ /* 0x000fe20003f05070 */
[C---:B0-----:R-:W-:Y:S01]  /*01d0*/  IMAD.WIDE.U32 R6, R35.reuse, c[0x0][0x278], RZ ;  /* 0x00009e0023067a25 */ /* 0x041fe200078e00ff */
[----:B------:R-:W-:Y:S01]  /*01e0*/  CS2R R16, SRZ ;  /* 0x0000000000107805 */ /* 0x000fe2000001ff00 */
[----:B------:R-:W-:Y:S01]  /*01f0*/  CS2R R32, SRZ ;  /* 0x0000000000207805 */ /* 0x000fe2000001ff00 */
[----:B------:R-:W-:Y:S01]  /*0200*/  ISETP.NE.AND.EX P0, PT, RZ, c[0x0][0x264], PT, P0 ;  /* 0x00009900ff007a0c */ /* 0x000fe20003f05300 */
[----:B-1----:R-:W-:Y:S01]  /*0210*/  IMAD R9, R35, c[0x0][0x27c], R12 ;  /* 0x00009f0023097a24 */ /* 0x002fe200078e020c */
[----:B------:R-:W-:Y:S01]  /*0220*/  MOV R12, c[0x0][0x174] ;  /* 0x00005d00000c7a02 */ /* 0x000fe20000000f00 */
[----:B------:R-:W-:-:S02]  /*0230*/  IMAD R8, R38, c[0x0][0x1e8], RZ ;  /* 0x00007a0026087a24 */ /* 0x000fc400078e02ff */
[----:B------:R-:W-:Y:S01]  /*0240*/  IMAD.WIDE.U32 R2, R39, c[0x0][0x1d8], R2 ;  /* 0x0000760027027a25 */ /* 0x000fe200078e0002 */
[----:B------:R-:W-:Y:S02]  /*0250*/  IADD3 R7, R7, R9, RZ ;  /* 0x0000000907077210 */ /* 0x000fe40007ffe0ff */
[C---:B------:R-:W-:Y:S01]  /*0260*/  LEA R9, R12.reuse, 0xffffff00, 0x8 ;  /* 0xffffff000c097811 */ /* 0x040fe200078e40ff */
[C---:B------:R-:W-:Y:S01]  /*0270*/  IMAD.WIDE.U32 R4, R39.reuse, c[0x0][0x1e8], R4 ;  /* 0x00007a0027047a25 */ /* 0x040fe200078e0004 */
[----:B------:R-:W-:Y:S02]  /*0280*/  ISETP.GE.AND P3, PT, R12, 0x1, PT ;  /* 0x000000010c00780c */ /* 0x000fe40003f66270 */
[----:B------:R-:W-:Y:S01]  /*0290*/  SHF.R.S32.HI R11, RZ, 0x1f, R9 ;  /* 0x0000001fff0b7819 */ /* 0x000fe20000011409 */
[----:B------:R-:W-:Y:S01]  /*02a0*/  IMAD R0, R39, c[0x0][0x1dc], R0 ;  /* 0x0000770027007a24 */ /* 0x000fe200078e0200 */
[----:B------:R-:W-:Y:S01]  /*02b0*/  IADD3 R29, P1, R9, R2, RZ ;  /* 0x00000002091d7210 */ /* 0x000fe20007f3e0ff */
[----:B------:R-:W-:Y:S01]  /*02c0*/  IMAD R8, R39, c[0x0][0x1ec], R8 ;  /* 0x00007b0027087a24 */ /* 0x000fe200078e0208 */
[----:B------:R-:W-:Y:S01]  /*02d0*/  IADD3 R27, P2, R9, R4, RZ ;  /* 0x00000004091b7210 */ /* 0x000fe20007f5e0ff */
[----:B------:R-:W-:Y:S01]  /*02e0*/  IMAD.WIDE.U32 R6, R39, c[0x0][0x280], R6 ;  /* 0x0000a00027067a25 */ /* 0x000fe200078e0006 */
[----:B------:R-:W-:-:S02]  /*02f0*/  IADD3.X R2, R11, R3, R0, P1, !PT ;  /* 0x000000030b027210 */ /* 0x000fc40000ffe400 */
[----:B------:R-:W-:Y:S01]  /*0300*/  IADD3.X R4, R11, R5, R8, P2, !PT ;  /* 0x000000050b047210 */ /* 0x000fe200017fe408 */
[----:B------:R-:W-:Y:S01]  /*0310*/  IMAD R10, R39, c[0x0][0x284], R10 ;  /* 0x0000a100270a7a24 */ /* 0x000fe200078e020a */
[----:B------:R-:W-:Y:S01]  /*0320*/  ISETP.NE.U32.AND P1, PT, RZ, c[0x0][0x328], PT ;  /* 0x0000ca00ff007a0c */ /* 0x000fe20003f25070 */
[----:B------:R-:W-:Y:S01]  /*0330*/  @P0 IMAD R0, R35, c[0x0][0x164], R39 ;  /* 0x0000590023000a24 */ /* 0x000fe200078e0227 */
[----:B------:R-:W-:Y:S02]  /*0340*/  ISETP.NE.U32.AND P2, PT, RZ, c[0x0][0x348], PT ;  /* 0x0000d200ff007a0c */ /* 0x000fe40003f45070 */
[----:B------:R-:W-:Y:S01]  /*0350*/  ISETP.NE.AND.EX P1, PT, RZ, c[0x0][0x32c], PT, P1 ;  /* 0x0000cb00ff007a0c */ /* 0x000fe20003f25310 */
[----:B------:R-:W-:Y:S01]  /*0360*/  @P0 IMAD R0, R0, c[0x0][0x174], RZ ;  /* 0x00005d0000000a24 */ /* 0x000fe200078e02ff */
[----:B------:R-:W-:Y:S02]  /*0370*/  ISETP.NE.AND.EX P2, PT, RZ, c[0x0][0x34c], PT, P2 ;  /* 0x0000d300ff007a0c */ /* 0x000fe40003f45320 */
[----:B------:R-:W-:Y:S01]  /*0380*/  IADD3 R9, P4, R9, R6, RZ ;  /* 0x0000000609097210 */ /* 0x000fe20007f9e0ff */
[----:B------:R-:W-:Y:S01]  /*0390*/  @P0 IMAD R0, R0, c[0x0][0x16c], RZ ;  /* 0x00005b0000000a24 */ /* 0x000fe200078e02ff */
[----:B------:R-:W-:-:S02]  /*03a0*/  LEA R26, P5, R27, c[0x0][0x248], 0x1 ;  /* 0x000092001b1a7a11 */ /* 0x000fc400078a08ff */
[----:B------:R-:W-:Y:S02]  /*03b0*/  IADD3.X R6, R11, R7, R10, P4, !PT ;  /* 0x000000070b067210 */ /* 0x000fe400027fe40a */
[C---:B------:R-:W-:Y:S02]  /*03c0*/  LEA R28, P4, R29.reuse, c[0x0][0x240], 0x1 ;  /* 0x000090001d1c7a11 */ /* 0x040fe400078808ff */
[----:B------:R-:W-:Y:S02]  /*03d0*/  @P0 MOV R19, 0x10 ;  /* 0x0000001000130802 */ /* 0x000fe40000000f00 */
[----:B------:R-:W-:Y:S02]  /*03e0*/  LEA.HI.X R29, R29, c[0x0][0x244], R2, 0x1, P4 ;  /* 0x000091001d1d7a11 */ /* 0x000fe400020f0c02 */
[----:B------:R-:W-:Y:S01]  /*03f0*/  CS2R R2, SRZ ;  /* 0x0000000000027805 */ /* 0x000fe2000001ff00 */
[----:B------:R-:W-:Y:S01]  /*0400*/  LEA.HI.X R27, R27, c[0x0][0x24c], R4, 0x1, P5 ;  /* 0x000093001b1b7a11 */ /* 0x000fe200028f0c04 */
[----:B------:R-:W-:Y:S01]  /*0410*/  @P0 IMAD.WIDE R18, R0, R19, c[0x0][0x260] ;  /* 0x0000980000120625 */ /* 0x000fe200078e0213 */
[----:B------:R-:W-:Y:S01]  /*0420*/  LEA R24, P6, R9, c[0x0][0x308], 0x1 ;  /* 0x0000c20009187a11 */ /* 0x000fe200078c08ff */
[----:B------:R-:W-:Y:S01]  /*0430*/  @!P0 CS2R R18, SRZ ;  /* 0x0000000000128805 */ /* 0x000fe2000001ff00 */
[----:B------:R-:W-:-:S02]  /*0440*/  @P1 LEA R16, P4, R39, c[0x0][0x328], 0x2 ;  /* 0x0000ca0027101a11 */ /* 0x000fc400078810ff */
[----:B------:R-:W-:Y:S02]  /*0450*/  @P2 LEA R2, P5, R39, c[0x0][0x348], 0x2 ;  /* 0x0000d20027022a11 */ /* 0x000fe400078a10ff */
[----:B------:R-:W-:Y:S02]  /*0460*/  LEA.HI.X R25, R9, c[0x0][0x30c], R6, 0x1, P6 ;  /* 0x0000c30009197a11 */ /* 0x000fe400030f0c06 */
[C-C-:B------:R-:W-:Y:S02]  /*0470*/  @P1 LEA.HI.X R17, R39.reuse, c[0x0][0x32c], R38.reuse, 0x2, P4 ;  /* 0x0000cb0027111a11 */ /* 0x140fe400020f1426 */
[----:B------:R-:W-:Y:S01]  /*0480*/  @P2 LEA.HI.X R3, R39, c[0x0][0x34c], R38, 0x2, P5 ;  /* 0x0000d30027032a11 */ /* 0x000fe200028f1426 */
[----:B------:R-:W-:Y:S05]  /*0490*/  @!P3 BRA `(.L_x_12085) ;  /* 0x00003e900000b947 */ /* 0x000fea0003800000 */
[----:B------:R-:W0:Y:S01]  /*04a0*/  S2R R31, SR_TID.X ;  /* 0x00000000001f7919 */ /* 0x000e220000002100 */
[----:B------:R-:W-:Y:S01]  /*04b0*/  MOV R0, c[0x0][0x174] ;  /* 0x00005d0000007a02 */ /* 0x000fe20000000f00 */
[----:B------:R-:W-:Y:S02]  /*04c0*/  CS2R R32, SRZ ;  /* 0x0000000000207805 */ /* 0x000fe4000001ff00 */
[----:B------:R-:W1:Y:S04]  /*04d0*/  S2R R30, SR_LANEID ;  /* 0x00000000001e7919 */ /* 0x000e680000000000 */
.L_x_12102:
[----:B------:R-:W-:Y:S01]  /*04e0*/  BAR.SYNC.DEFER_BLOCKING 0x0 ;  /* 0x0000000000007b1d */ /* 0x000fe20000010000 */
[----:B0-----:R-:W-:-:S05]  /*04f0*/  IMAD.WIDE R8, R31, 0x10, R28 ;  /* 0x000000101f087825 */ /* 0x001fca00078e021c */
[----:B------:R-:W2:Y:S01]  /*0500*/  LDG.E.128 R12, [R8.64] ;  /* 0x00000006080c7981 */ /* 0x000ea2000c1e1d00 */
[----:B------:R-:W-:-:S03]  /*0510*/  IMAD.WIDE R20, R31, 0x10, R26 ;  /* 0x000000101f147825 */ /* 0x000fc600078e021a */
[----:B-12---:R-:W-:Y:S01]  /*0520*/  STS.128 [R30.X16], R12 ;  /* 0x0000000c1e007388 */ /* 0x006fe2000000cc00 */
[----:B------:R-:W-:-:S06]  /*0530*/  NOP ;  /* 0x0000000000007918 */ /* 0x000fcc0000000000 */
[----:B------:R-:W0:Y:S04]  /*0540*/  LDS.128 R4, [R30.X16] ;  /* 0x000000001e047984 */ /* 0x000e28000000cc00 */
[----:B------:R-:W-:Y:S06]  /*0550*/  BAR.SYNC.DEFER_BLOCKING 0x0 ;  /* 0x0000000000007b1d */ /* 0x000fec0000010000 */
[----:B------:R-:W2:Y:S01]  /*0560*/  LDG.E.128 R40, [R20.64] ;  /* 0x0000000614287981 */ /* 0x000ea2000c1e1d00 */
[----:B------:R-:W-:-:S03]  /*0570*/  IMAD.WIDE R22, R31, 0x10, R24 ;  /* 0x000000101f167825 */ /* 0x000fc600078e0218 */
[----:B--2---:R-:W-:Y:S01]  /*0580*/  STS.128 [R30.X16], R40 ;  /* 0x000000281e007388 */ /* 0x004fe2000000cc00 */
[----:B------:R-:W-:-:S06]  /*0590*/  NOP ;  /* 0x0000000000007918 */ /* 0x000fcc0000000000 */
[----:B------:R-:W-:Y:S04]  /*05a0*/  LDS.128 R8, [R30.X16] ;  /* 0x000000001e087984 */ /* 0x000fe8000000cc00 */
[----:B------:R-:W-:Y:S06]  /*05b0*/  BAR.SYNC.DEFER_BLOCKING 0x0 ;  /* 0x0000000000007b1d */ /* 0x000fec0000010000 */
[----:B------:R1:W2:Y:S01]  /*05c0*/  LDG.E.128 R44, [R22.64] ;  /* 0x00000006162c7981 */ /* 0x0002a2000c1e1d00 */
[--C-:B0-----:R-:W-:Y:S01]  /*05d0*/  HADD2.F32 R21, -RZ, R4.reuse.H0_H0 ;  /* 0x20000004ff157230 */ /* 0x101fe20000004100 */
[----:B------:R-:W-:Y:S01]  /*05e0*/  CS2R R54, SRZ ;  /* 0x0000000000367805 */ /* 0x000fe2000001ff00 */
[----:B------:R-:W-:Y:S01]  /*05f0*/  HADD2.F32 R48, -RZ, R4.H1_H1 ;  /* 0x30000004ff307230 */ /* 0x000fe20000004100 */
[----:B------:R-:W-:Y:S01]  /*0600*/  CS2R R52, SRZ ;  /* 0x0000000000347805 */ /* 0x000fe2000001ff00 */
[----:B------:R-:W-:Y:S01]  /*0610*/  CS2R R50, SRZ ;  /* 0x0000000000327805 */ /* 0x000fe2000001ff00 */
[----:B-1----:R-:W-:Y:S01]  /*0620*/  HADD2.F32 R23, -RZ, R5.H1_H1 ;  /* 0x30000005ff177230 */ /* 0x002fe20000004100 */
[----:B--2---:R-:W-:Y:S01]  /*0630*/  STS.128 [R30.X16], R44 ;  /* 0x0000002c1e007388 */ /* 0x004fe2000000cc00 */
[----:B------:R-:W-:-:S06]  /*0640*/  NOP ;  /* 0x0000000000007918 */ /* 0x000fcc0000000000 */
[----:B------:R-:W0:Y:S02]  /*0650*/  LDS.128 R12, [R30.X16] ;  /* 0x000000001e0c7984 */ /* 0x000e24000000cc00 */
[--C-:B0-----:R-:W-:Y:S02]  /*0660*/  HADD2.F32 R20, -RZ, R12.reuse.H0_H0 ;  /* 0x2000000cff147230 */ /* 0x101fe40000004100 */
[----:B------:R-:W-:Y:S02]  /*0670*/  HADD2.F32 R80, -RZ, R12.H1_H1 ;  /* 0x3000000cff507230 */ /* 0x000fe40000004100 */
[----:B------:R-:W-:Y:S01]  /*0680*/  HADD2.F32 R12, -RZ, R5.H0_H0 ;  /* 0x20000005ff0c7230 */ /* 0x000fe20000004100 */
[C---:B------:R-:W-:Y:S01]  /*0690*/  FFMA.FTZ R21, R20.reuse, R21, R33 ;  /* 0x0000001514157223 */ /* 0x040fe20000010021 */
[--C-:B------:R-:W-:Y:S01]  /*06a0*/  HADD2.F32 R56, -RZ, R13.reuse.H0_H0 ;  /* 0x2000000dff387230 */ /* 0x100fe20000004100 */
[-C--:B-----5:R-:W-:Y:S01]  /*06b0*/  FMUL.FTZ R47, R20, R37.reuse ;  /* 0x00000025142f7220 */ /* 0x0a0fe20000410000 */
[----:B------:R-:W-:Y:S01]  /*06c0*/  HADD2.F32 R78, -RZ, R13.H1_H1 ;  /* 0x3000000dff4e7230 */ /* 0x000fe20000004100 */
[----:B------:R-:W-:Y:S01]  /*06d0*/  FFMA.FTZ R21, R80, R48, R21 ;  /* 0x0000003050157223 */ /* 0x000fe20000010015 */
[--C-:B------:R-:W-:Y:S01]  /*06e0*/  HADD2.F32 R58, -RZ, R15.reuse.H0_H0 ;  /* 0x2000000fff3a7230 */ /* 0x100fe20000004100 */
[----:B------:R-:W-:Y:S01]  /*06f0*/  CS2R R48, SRZ ;  /* 0x0000000000307805 */ /* 0x000fe2000001ff00 */
[----:B------:R-:W-:Y:S01]  /*0700*/  HADD2.F32 R74, -RZ, R15.H1_H1 ;  /* 0x3000000fff4a7230 */ /* 0x000fe20000004100 */
[----:B------:R-:W-:Y:S01]  /*0710*/  FFMA.FTZ R21, R56, R12, R21 ;  /* 0x0000000c38157223 */ /* 0x000fe20000010015 */
[----:B------:R-:W-:Y:S01]  /*0720*/  MOV R15, c[0x0][0x16c] ;  /* 0x00005b00000f7a02 */ /* 0x000fe20000000f00 */
[----:B------:R-:W-:Y:S01]  /*0730*/  HADD2.F32 R12, -RZ, R6.H0_H0 ;  /* 0x20000006ff0c7230 */ /* 0x000fe20000004100 */
[----:B------:R-:W-:Y:S01]  /*0740*/  FMUL.FTZ R46, R80, R37 ;  /* 0x00000025502e7220 */ /* 0x000fe20000410000 */
[----:B------:R-:W-:Y:S01]  /*0750*/  HADD2.F32 R22, -RZ, R14.H0_H0 ;  /* 0x2000000eff167230 */ /* 0x000fe20000004100 */
[----:B------:R-:W-:Y:S01]  /*0760*/  FFMA.FTZ R21, R78, R23, R21 ;  /* 0x000000174e157223 */ /* 0x000fe20000010015 */
[----:B------:R-:W-:Y:S01]  /*0770*/  ISETP.GE.AND P0, PT, R15, 0x1, PT ;  /* 0x000000010f00780c */ /* 0x000fe20003f06270 */
[----:B------:R-:W-:Y:S01]  /*0780*/  HADD2.F32 R13, -RZ, R6.H1_H1 ;  /* 0x30000006ff0d7230 */ /* 0x000fe20000004100 */
[-C--:B------:R-:W-:Y:S01]  /*0790*/  FMUL.FTZ R45, R56, R37.reuse ;  /* 0x00000025382d7220 */ /* 0x080fe20000410000 */
[----:B------:R-:W-:Y:S01]  /*07a0*/  HADD2.F32 R14, -RZ, R14.H1_H1 ;  /* 0x3000000eff0e7230 */ /* 0x000fe20000004100 */
[----:B------:R-:W-:Y:S01]  /*07b0*/  FFMA.FTZ R21, R22, R12, R21 ;  /* 0x0000000c16157223 */ /* 0x000fe20000010015 */
[--C-:B------:R-:W-:Y:S01]  /*07c0*/  HADD2.F32 R12, -RZ, R7.reuse.H0_H0 ;  /* 0x20000007ff0c7230 */ /* 0x100fe20000004100 */
[----:B------:R-:W-:Y:S01]  /*07d0*/  FMUL.FTZ R44, R78, R37 ;  /* 0x000000254e2c7220 */ /* 0x000fe20000410000 */
[----:B------:R-:W-:Y:S01]  /*07e0*/  HADD2.F32 R33, -RZ, R7.H1_H1 ;  /* 0x30000007ff217230 */ /* 0x000fe20000004100 */
[----:B------:R-:W-:-:S02]  /*07f0*/  FFMA.FTZ R13, R14, R13, R21 ;  /* 0x0000000d0e0d7223 */ /* 0x000fc40000010015 */
[-C--:B------:R-:W-:Y:S02]  /*0800*/  FMUL.FTZ R43, R22, R37.reuse ;  /* 0x00000025162b7220 */ /* 0x080fe40000410000 */
[----:B------:R-:W-:Y:S02]  /*0810*/  FFMA.FTZ R13, R58, R12, R13 ;  /* 0x0000000c3a0d7223 */ /* 0x000fe4000001000d */
[----:B------:R-:W-:Y:S02]  /*0820*/  FMUL.FTZ R42, R14, R37 ;  /* 0x000000250e2a7220 */ /* 0x000fe40000410000 */
[----:B------:R-:W-:Y:S02]  /*0830*/  FFMA.FTZ R33, R74, R33, R13 ;  /* 0x000000214a217223 */ /* 0x000fe4000001000d */
[-C--:B------:R-:W-:Y:S02]  /*0840*/  FMUL.FTZ R41, R58, R37.reuse ;  /* 0x000000253a297220 */ /* 0x080fe40000410000 */
[----:B------:R-:W-:Y:S01]  /*0850*/  FMUL.FTZ R40, R74, R37 ;  /* 0x000000254a287220 */ /* 0x000fe20000410000 */
[----:B------:R-:W-:Y:S06]  /*0860*/  BAR.SYNC.DEFER_BLOCKING 0x0 ;  /* 0x0000000000007b1d */ /* 0x000fec0000010000 */
[----:B------:R-:W-:Y:S05]  /*0870*/  @!P0 BRA `(.L_x_12086) ;  /* 0x000036e000008947 */ /* 0x000fea0003800000 */
[----:B------:R-:W-:Y:S01]  /*0880*/  IADD3 R49, R0, -0x2, RZ ;  /* 0xfffffffe00317810 */ /* 0x000fe20007ffe0ff */
[----:B------:R-:W-:Y:S01]  /*0890*/  IMAD R50, R38, c[0x0][0x180], RZ ;  /* 0x0000600026327a24 */ /* 0x000fe200078e02ff */
[----:B------:R-:W-:Y:S01]  /*08a0*/  IADD3 R48, R0, -0x1, RZ ;  /* 0xffffffff00307810 */ /* 0x000fe20007ffe0ff */
[C---:B------:R-:W-:Y:S01]  /*08b0*/  IMAD R52, R38.reuse, c[0x0][0x198], RZ ;  /* 0x0000660026347a24 */ /* 0x040fe200078e02ff */
[--C-:B------:R-:W-:Y:S01]  /*08c0*/  HADD2.F32 R15, -RZ, R8.reuse.H0_H0 ;  /* 0x20000008ff0f7230 */ /* 0x100fe20000004100 */
[----:B------:R-:W-:Y:S01]  /*08d0*/  IMAD R54, R38, c[0x0][0x1b8], RZ ;  /* 0x00006e0026367a24 */ /* 0x000fe200078e02ff */
[----:B------:R-:W-:Y:S01]  /*08e0*/  HADD2.F32 R71, -RZ, R8.H1_H1 ;  /* 0x30000008ff477230 */ /* 0x000fe20000004100 */
[----:B------:R-:W-:Y:S01]  /*08f0*/  IMAD R83, R49, c[0x0][0x16c], RZ ;  /* 0x00005b0031537a24 */ /* 0x000fe200078e02ff */
[----:B------:R-:W-:Y:S01]  /*0900*/  LEA.HI R49, R48, R48, RZ, 0x1 ;  /* 0x0000003030317211 */ /* 0x000fe200078f08ff */
[--C-:B------:R-:W-:Y:S01]  /*0910*/  HADD2.F32 R21, -RZ, R9.reuse.H0_H0 ;  /* 0x20000009ff157230 */ /* 0x100fe20000004100 */
[----:B------:R-:W-:Y:S01]  /*0920*/  IMAD.WIDE.U32 R12, R39, c[0x0][0x1b8], RZ ;  /* 0x00006e00270c7a25 */ /* 0x000fe200078e00ff */
[----:B------:R-:W-:Y:S01]  /*0930*/  HADD2.F32 R69, -RZ, R9.H1_H1 ;  /* 0x30000009ff457230 */ /* 0x000fe20000004100 */
[----:B------:R-:W-:Y:S01]  /*0940*/  LOP3.LUT R49, R49, 0xfffffe, RZ, 0xc0, !PT ;  /* 0x00fffffe31317812 */ /* 0x000fe200078ec0ff */
[--C-:B------:R-:W-:Y:S01]  /*0950*/  HADD2.F32 R23, -RZ, R10.reuse.H0_H0 ;  /* 0x2000000aff177230 */ /* 0x100fe20000004100 */
[C---:B------:R-:W-:Y:S01]  /*0960*/  IMAD.WIDE.U32 R8, R39.reuse, c[0x0][0x180], RZ ;  /* 0x0000600027087a25 */ /* 0x040fe200078e00ff */
[----:B------:R-:W-:Y:S01]  /*0970*/  HADD2.F32 R67, -RZ, R10.H1_H1 ;  /* 0x3000000aff437230 */ /* 0x000fe20000004100 */
[----:B------:R-:W-:Y:S01]  /*0980*/  LEA R84, P2, R12, c[0x0][0x230], 0x3 ;  /* 0x00008c000c547a11 */ /* 0x000fe200078418ff */
[--C-:B------:R-:W-:Y:S01]  /*0990*/  HADD2.F32 R57, -RZ, R11.reuse.H0_H0 ;  /* 0x2000000bff397230 */ /* 0x100fe20000004100 */
[C---:B------:R-:W-:Y:S01]  /*09a0*/  IMAD R89, R39.reuse, c[0x0][0x184], R50 ;  /* 0x0000610027597a24 */ /* 0x040fe200078e0232 */
[----:B------:R-:W-:Y:S01]  /*09b0*/  HADD2.F32 R65, -RZ, R11.H1_H1 ;  /* 0x3000000bff417230 */ /* 0x000fe20000004100 */
[----:B------:R-:W-:Y:S01]  /*09c0*/  IMAD.WIDE.U32 R10, R39, c[0x0][0x198], RZ ;  /* 0x00006600270a7a25 */ /* 0x000fe200078e00ff */
[----:B------:R-:W-:Y:S01]  /*09d0*/  LEA R88, P0, R8, c[0x0][0x220], 0x3 ;  /* 0x0000880008587a11 */ /* 0x000fe200078018ff */
[----:B------:R-:W-:Y:S01]  /*09e0*/  HFMA2.MMA R131, -RZ, RZ, 0, 0 ;  /* 0x00000000ff837435 */ /* 0x000fe200000001ff */
[----:B------:R-:W-:Y:S01]  /*09f0*/  IADD3 R89, R9, R89, RZ ;  /* 0x0000005909597210 */ /* 0x000fe20007ffe0ff */
[C---:B------:R-:W-:Y:S01]  /*0a00*/  IMAD R87, R39.reuse, c[0x0][0x19c], R52 ;  /* 0x0000670027577a24 */ /* 0x040fe200078e0234 */
[----:B------:R-:W-:Y:S01]  /*0a10*/  LEA R86, P1, R10, c[0x0][0x228], 0x3 ;  /* 0x00008a000a567a11 */ /* 0x000fe200078218ff */
[----:B------:R-:W-:Y:S01]  /*0a20*/  IMAD R85, R39, c[0x0][0x1bc], R54 ;  /* 0x00006f0027557a24 */ /* 0x000fe200078e0236 */
[----:B------:R-:W-:Y:S01]  /*0a30*/  IADD3 R64, R48, -R49, RZ ;  /* 0x8000003130407210 */ /* 0x000fe20007ffe0ff */
[----:B------:R-:W-:Y:S01]  /*0a40*/  IMAD.WIDE R82, R83, 0x10, R18 ;  /* 0x0000001053527825 */ /* 0x000fe200078e0212 */
[----:B------:R-:W-:Y:S01]  /*0a50*/  IADD3 R87, R11, R87, RZ ;  /* 0x000000570b577210 */ /* 0x000fe20007ffe0ff */
[----:B------:R-:W-:Y:S01]  /*0a60*/  CS2R R54, SRZ ;  /* 0x0000000000367805 */ /* 0x000fe2000001ff00 */
[----:B------:R-:W-:Y:S01]  /*0a70*/  IADD3 R85, R13, R85, RZ ;  /* 0x000000550d557210 */ /* 0x000fe20007ffe0ff */
        /* <DEDUP_REMOVED lines=15> */
[----:B------:R-:W-:Y:S01]  /*0b70*/  SHF.L.U32 R64, R64, 0x8, RZ ;  /* 0x0000000840407819 */ /* 0x000fe200000006ff */
        /* <DEDUP_REMOVED lines=9> */
.L_x_12101:
[----:B------:R-:W2:Y:S01]  /*0c10*/  LDG.E.64 R20, [R88.64] ;  /* 0x0000000658147981 */ /* 0x000ea2000c1e1b00 */
[C---:B------:R-:W-:Y:S01]  /*0c20*/  ISETP.NE.AND P1, PT, R31.reuse, RZ, PT ;  /* 0x000000ff1f00720c */ /* 0x040fe20003f25270 */
[----:B------:R-:W-:Y:S01]  /*0c30*/  CS2R R12, SRZ ;  /* 0x00000000000c7805 */ /* 0x000fe2000001ff00 */
[----:B------:R-:W-:-:S02]  /*0c40*/  IADD3 R11, R31, 0x200, RZ ;  /* 0x000002001f0b7810 */ /* 0x000fc40007ffe0ff */
[----:B------:R-:W-:Y:S02]  /*0c50*/  LOP3.LUT P0, RZ, R31, 0x1f, RZ, 0xc0, !PT ;  /* 0x0000001f1fff7812 */ /* 0x000fe4000780c0ff */
[----:B------:R-:W-:Y:S02]  /*0c60*/  SEL R23, R64, R11, !P1 ;  /* 0x0000000b40177207 */ /* 0x000fe40004800000 */
[----:B------:R-:W-:Y:S01]  /*0c70*/  ISETP.LT.OR P2, PT, R0, 0x2, P0 ;  /* 0x000000020000780c */ /* 0x000fe20000741670 */
[----:B------:R-:W-:Y:S01]  /*0c80*/  BSSY B0, `(.L_x_12087) ;  /* 0x00000a1000007945 */ /* 0x000fe20003800000 */
[----:B--2---:R-:W-:Y:S02]  /*0c90*/  FMUL.FTZ R22, R20, 1.4426950216293334961 ;  /* 0x3fb8aa3b14167820 */ /* 0x004fe40000410000 */
[C---:B------:R-:W-:Y:S02]  /*0ca0*/  FMUL.FTZ R9, R72.reuse, R21 ;  /* 0x0000001548097220 */ /* 0x040fe40000410000 */
[----:B------:R-:W-:-:S02]  /*0cb0*/  FMUL.FTZ R8, R72, R22 ;  /* 0x0000001648087220 */ /* 0x000fc40000410000 */
[----:B------:R-:W-:-:S04]  /*0cc0*/  FMUL.RZ R10, R9, 0.15915493667125701904 ;  /* 0x3e22f983090a7820 */ /* 0x000fc8000040c000 */
[----:B------:R-:W-:Y:S08]  /*0cd0*/  MUFU.EX2 R8, R8 ;  /* 0x0000000800087308 */ /* 0x000ff00000000800 */
[----:B------:R-:W0:Y:S08]  /*0ce0*/  MUFU.COS R9, R10 ;  /* 0x0000000a00097308 */ /* 0x000e300000000000 */
[----:B------:R1:W2:Y:S01]  /*0cf0*/  MUFU.SIN R15, R10 ;  /* 0x0000000a000f7308 */ /* 0x0002a20000000400 */
[----:B------:R-:W-:-:S04]  /*0d00*/  FMUL.FTZ R56, R71, R21 ;  /* 0x0000001547387220 */ /* 0x000fc80000410000 */
[----:B------:R-:W-:Y:S02]  /*0d10*/  FMUL.RZ R59, R56, 0.15915493667125701904 ;  /* 0x3e22f983383b7820 */ /* 0x000fe4000040c000 */
[----:B0-----:R-:W-:Y:S02]  /*0d20*/  FMUL.FTZ R14, R8, R9 ;  /* 0x00000009080e7220 */ /* 0x001fe40000410000 */
[----:B------:R-:W-:Y:S01]  /*0d30*/  MUFU.SIN R56, R59 ;  /* 0x0000003b00387308 */ /* 0x000fe20000000400 */
[----:B------:R-:W-:Y:S01]  /*0d40*/  FMUL.FTZ R57, R70, R21 ;  /* 0x0000001546397220 */ /* 0x000fe20000410000 */
[----:B-1----:R0:W5:Y:S01]  /*0d50*/  LDG.E.64 R10, [R86.64] ;  /* 0x00000006560a7981 */ /* 0x002162000c1e1b00 */
[----:B--2---:R-:W-:-:S05]  /*0d60*/  FMUL.FTZ R15, R8, R15 ;  /* 0x0000000f080f7220 */ /* 0x004fca0000410000 */
[----:B------:R1:W-:Y:S01]  /*0d70*/  MUFU.COS R104, R59 ;  /* 0x0000003b00687308 */ /* 0x0003e20000000000 */
[----:B------:R-:W-:Y:S01]  /*0d80*/  FMUL.RZ R60, R57, 0.15915493667125701904 ;  /* 0x3e22f983393c7820 */ /* 0x000fe2000040c000 */
[----:B------:R0:W5:Y:S04]  /*0d90*/  LDG.E.64 R8, [R84.64] ;  /* 0x0000000654087981 */ /* 0x000168000c1e1b00 */
[----:B------:R2:W-:Y:S01]  /*0da0*/  STS.64 [R23.X8+0x670], R14 ;  /* 0x0006700e17007388 */ /* 0x0005e20000008a00 */
[-C--:B-1----:R-:W-:Y:S02]  /*0db0*/  FMUL.FTZ R59, R68, R21.reuse ;  /* 0x00000015443b7220 */ /* 0x082fe40000410000 */
[-C--:B------:R-:W-:Y:S02]  /*0dc0*/  FMUL.FTZ R61, R67, R21.reuse ;  /* 0x00000015433d7220 */ /* 0x080fe40000410000 */
[----:B------:R-:W-:-:S02]  /*0dd0*/  FMUL.FTZ R58, R69, R21 ;  /* 0x00000015453a7220 */ /* 0x000fc40000410000 */
[-C--:B------:R-:W-:Y:S01]  /*0de0*/  FMUL.FTZ R57, R70, R22.reuse ;  /* 0x0000001646397220 */ /* 0x080fe20000410000 */
[----:B------:R-:W-:Y:S01]  /*0df0*/  MUFU.SIN R108, R60 ;  /* 0x0000003c006c7308 */ /* 0x000fe20000000400 */
[-C--:B--2---:R-:W-:Y:S01]  /*0e00*/  FMUL.FTZ R23, R71, R22.reuse ;  /* 0x0000001647177220 */ /* 0x084fe20000410000 */
[----:B------:R-:W-:Y:S01]  /*0e10*/  BAR.SYNC.DEFER_BLOCKING 0x0 ;  /* 0x0000000000007b1d */ /* 0x000fe20000010000 */
[----:B------:R-:W-:Y:S02]  /*0e20*/  FMUL.RZ R92, R59, 0.15915493667125701904 ;  /* 0x3e22f9833b5c7820 */ /* 0x000fe4000040c000 */
[----:B------:R-:W-:-:S03]  /*0e30*/  FMUL.FTZ R59, R68, R22 ;  /* 0x00000016443b7220 */ /* 0x000fc60000410000 */
[----:B------:R-:W1:Y:S01]  /*0e40*/  MUFU.EX2 R23, R23 ;  /* 0x0000001700177308 */ /* 0x000e620000000800 */
[----:B------:R-:W-:Y:S02]  /*0e50*/  FMUL.RZ R95, R61, 0.15915493667125701904 ;  /* 0x3e22f9833d5f7820 */ /* 0x000fe4000040c000 */
[----:B------:R-:W-:Y:S02]  /*0e60*/  FMUL.RZ R62, R58, 0.15915493667125701904 ;  /* 0x3e22f9833a3e7820 */ /* 0x000fe4000040c000 */
[----:B------:R-:W-:-:S03]  /*0e70*/  FMUL.FTZ R61, R67, R22 ;  /* 0x00000016433d7220 */ /* 0x000fc60000410000 */
[----:B------:R-:W-:Y:S01]  /*0e80*/  MUFU.COS R106, R60 ;  /* 0x0000003c006a7308 */ /* 0x000fe20000000000 */
[----:B------:R-:W-:-:S07]  /*0e90*/  FMUL.FTZ R63, R66, R21 ;  /* 0x00000015423f7220 */ /* 0x000fce0000410000 */
[----:B------:R-:W-:Y:S01]  /*0ea0*/  MUFU.SIN R110, R92 ;  /* 0x0000005c006e7308 */ /* 0x000fe20000000400 */
[----:B------:R-:W-:Y:S01]  /*0eb0*/  FMUL.FTZ R91, R66, R22 ;  /* 0x00000016425b7220 */ /* 0x000fe20000410000 */
[----:B------:R0:W5:Y:S06]  /*0ec0*/  @!P2 LDG.E.64 R12, [R82.64+0x8] ;  /* 0x00000806520ca981 */ /* 0x00016c000c1e1b00 */
[----:B------:R2:W-:Y:S08]  /*0ed0*/  MUFU.COS R60, R92 ;  /* 0x0000005c003c7308 */ /* 0x0005f00000000000 */
[----:B------:R-:W3:Y:S01]  /*0ee0*/  MUFU.EX2 R59, R59 ;  /* 0x0000003b003b7308 */ /* 0x000ee20000000800 */
[----:B--2---:R-:W-:Y:S01]  /*0ef0*/  FMUL.RZ R92, R63, 0.15915493667125701904 ;  /* 0x3e22f9833f5c7820 */ /* 0x004fe2000040c000 */
[----:B------:R-:W-:-:S06]  /*0f00*/  HADD2.F32 R63, -RZ, R4.H0_H0 ;  /* 0x20000004ff3f7230 */ /* 0x000fcc0000004100 */
[----:B------:R-:W2:Y:S01]  /*0f10*/  MUFU.EX2 R57, R57 ;  /* 0x0000003900397308 */ /* 0x000ea20000000800 */
[----:B------:R-:W-:-:S07]  /*0f20*/  FMUL.FTZ R58, R69, R22 ;  /* 0x00000016453a7220 */ /* 0x000fce0000410000 */
[----:B------:R-:W-:Y:S01]  /*0f30*/  MUFU.SIN R111, R62 ;  /* 0x0000003e006f7308 */ /* 0x000fe20000000400 */
[----:B-1----:R-:W-:-:S07]  /*0f40*/  FMUL.FTZ R104, R23, R104 ;  /* 0x0000006817687220 */ /* 0x002fce0000410000 */
[----:B------:R-:W-:Y:S01]  /*0f50*/  MUFU.COS R109, R62 ;  /* 0x0000003e006d7308 */ /* 0x000fe20000000000 */
[----:B------:R-:W-:-:S07]  /*0f60*/  FMUL.FTZ R105, R23, R56 ;  /* 0x0000003817697220 */ /* 0x000fce0000410000 */
[----:B------:R-:W-:Y:S08]  /*0f70*/  MUFU.SIN R62, R95 ;  /* 0x0000005f003e7308 */ /* 0x000ff00000000400 */
[----:B------:R-:W1:Y:S01]  /*0f80*/  MUFU.EX2 R61, R61 ;  /* 0x0000003d003d7308 */ /* 0x000e620000000800 */
[----:B------:R-:W-:Y:S02]  /*0f90*/  FMUL.FTZ R112, R72, R63 ;  /* 0x0000003f48707220 */ /* 0x000fe40000410000 */
[----:B---3--:R-:W-:-:S05]  /*0fa0*/  FMUL.FTZ R107, R59, R60 ;  /* 0x0000003c3b6b7220 */ /* 0x008fca0000410000 */
[----:B------:R-:W-:Y:S01]  /*0fb0*/  MUFU.EX2 R94, R91 ;  /* 0x0000005b005e7308 */ /* 0x000fe20000000800 */
[----:B------:R-:W-:-:S07]  /*0fc0*/  FMUL.FTZ R110, R59, R110 ;  /* 0x0000006e3b6e7220 */ /* 0x000fce0000410000 */
[----:B------:R-:W3:Y:S01]  /*0fd0*/  MUFU.COS R93, R92 ;  /* 0x0000005c005d7308 */ /* 0x000ee20000000000 */
[----:B------:R-:W-:-:S07]  /*0fe0*/  FMUL.FTZ R59, R105, R112 ;  /* 0x00000070693b7220 */ /* 0x000fce0000410000 */
[----:B------:R-:W4:Y:S01]  /*0ff0*/  MUFU.SIN R23, R92 ;  /* 0x0000005c00177308 */ /* 0x000f220000000400 */
[C---:B--2---:R-:W-:Y:S02]  /*1000*/  FMUL.FTZ R106, R57.reuse, R106 ;  /* 0x0000006a396a7220 */ /* 0x044fe40000410000 */
[----:B------:R-:W-:-:S05]  /*1010*/  FMUL.FTZ R108, R57, R108 ;  /* 0x0000006c396c7220 */ /* 0x000fca0000410000 */
[----:B------:R-:W2:Y:S01]  /*1020*/  MUFU.EX2 R58, R58 ;  /* 0x0000003a003a7308 */ /* 0x000ea20000000800 */
[----:B------:R-:W-:-:S07]  /*1030*/  FMUL.FTZ R57, RZ, R105 ;  /* 0x00000069ff397220 */ /* 0x000fce0000410000 */
[----:B------:R-:W0:Y:S01]  /*1040*/  MUFU.COS R90, R95 ;  /* 0x0000005f005a7308 */ /* 0x000e220000000000 */
[----:B-1----:R-:W-:Y:S01]  /*1050*/  FMUL.FTZ R99, R61, R62 ;  /* 0x0000003e3d637220 */ /* 0x002fe20000410000 */
[----:B------:R-:W-:Y:S01]  /*1060*/  HADD2.F32 R62, -RZ, R4.H1_H1 ;  /* 0x30000004ff3e7230 */ /* 0x000fe20000004100 */
[----:B------:R-:W-:Y:S02]  /*1070*/  FFMA.FTZ R59, RZ, R104, R59 ;  /* 0x00000068ff3b7223 */ /* 0x000fe4000001003b */
[----:B------:R-:W-:Y:S02]  /*1080*/  FFMA.FTZ R57, R104, R112, -R57 ;  /* 0x0000007068397223 */ /* 0x000fe40000010839 */
[----:B------:R-:W-:Y:S02]  /*1090*/  FADD.FTZ R59, RZ, R59 ;  /* 0x0000003bff3b7221 */ /* 0x000fe40000010000 */
[----:B------:R-:W-:Y:S02]  /*10a0*/  FFMA.FTZ R57, R71, R62, R57 ;  /* 0x0000003e47397223 */ /* 0x000fe40000010039 */
[----:B---3--:R-:W-:-:S02]  /*10b0*/  FMUL.FTZ R91, R94, R93 ;  /* 0x0000005d5e5b7220 */ /* 0x008fc40000410000 */
[----:B----4-:R-:W-:Y:S02]  /*10c0*/  FMUL.FTZ R94, R94, R23 ;  /* 0x000000175e5e7220 */ /* 0x010fe40000410000 */
[----:B------:R-:W-:Y:S02]  /*10d0*/  FMUL.FTZ R23, R108, R59 ;  /* 0x0000003b6c177220 */ /* 0x000fe40000410000 */
[C---:B--2---:R-:W-:Y:S02]  /*10e0*/  FMUL.FTZ R109, R58.reuse, R109 ;  /* 0x0000006d3a6d7220 */ /* 0x044fe40000410000 */
[----:B------:R-:W-:Y:S02]  /*10f0*/  FMUL.FTZ R111, R58, R111 ;  /* 0x0000006f3a6f7220 */ /* 0x000fe40000410000 */
[----:B0-----:R-:W-:Y:S01]  /*1100*/  FMUL.FTZ R90, R61, R90 ;  /* 0x0000005a3d5a7220 */ /* 0x001fe20000410000 */
[----:B------:R-:W-:Y:S01]  /*1110*/  HADD2.F32 R61, -RZ, R5.H0_H0 ;  /* 0x20000005ff3d7230 */ /* 0x000fe20000004100 */
[----:B------:R-:W-:-:S02]  /*1120*/  FMUL.FTZ R58, R108, R57 ;  /* 0x000000396c3a7220 */ /* 0x000fc40000410000 */
[C---:B------:R-:W-:Y:S02]  /*1130*/  FFMA.FTZ R23, R106.reuse, R57, -R23 ;  /* 0x000000396a177223 */ /* 0x040fe40000010817 */
[----:B------:R-:W-:Y:S02]  /*1140*/  FMUL.FTZ R56, R65, R21 ;  /* 0x0000001541387220 */ /* 0x000fe40000410000 */
[----:B------:R-:W-:Y:S02]  /*1150*/  FFMA.FTZ R58, R106, R59, R58 ;  /* 0x0000003b6a3a7223 */ /* 0x000fe4000001003a */
[----:B------:R-:W-:Y:S02]  /*1160*/  FFMA.FTZ R60, R70, R61, R23 ;  /* 0x0000003d463c7223 */ /* 0x000fe40000010017 */
[----:B------:R-:W-:Y:S02]  /*1170*/  FMUL.RZ R97, R56, 0.15915493667125701904 ;  /* 0x3e22f98338617820 */ /* 0x000fe4000040c000 */
[----:B------:R-:W-:-:S02]  /*1180*/  FMUL.FTZ R56, R14, R105 ;  /* 0x000000690e387220 */ /* 0x000fc40000410000 */
[----:B------:R-:W-:Y:S02]  /*1190*/  FADD.FTZ R58, RZ, R58 ;  /* 0x0000003aff3a7221 */ /* 0x000fe40000010000 */
[----:B------:R-:W-:Y:S02]  /*11a0*/  FMUL.FTZ R23, R15, R105 ;  /* 0x000000690f177220 */ /* 0x000fe40000410000 */
[----:B------:R-:W-:Y:S02]  /*11b0*/  FMUL.FTZ R92, R111, R60 ;  /* 0x0000003c6f5c7220 */ /* 0x000fe40000410000 */
[----:B------:R-:W-:Y:S02]  /*11c0*/  FFMA.FTZ R57, R15, R104, R56 ;  /* 0x000000680f397223 */ /* 0x000fe40000010038 */
[----:B------:R-:W-:Y:S02]  /*11d0*/  FMUL.FTZ R59, R111, R58 ;  /* 0x0000003a6f3b7220 */ /* 0x000fe40000410000 */
[----:B------:R-:W-:-:S02]  /*11e0*/  FFMA.FTZ R23, R14, R104, -R23 ;  /* 0x000000680e177223 */ /* 0x000fc40000010817 */
[----:B------:R-:W-:Y:S02]  /*11f0*/  FFMA.FTZ R92, R109, R58, R92 ;  /* 0x0000003a6d5c7223 */ /* 0x000fe4000001005c */
[----:B------:R-:W-:Y:S02]  /*1200*/  FMUL.FTZ R22, R65, R22 ;  /* 0x0000001641167220 */ /* 0x000fe40000410000 */
[C---:B------:R-:W-:Y:S02]  /*1210*/  FMUL.FTZ R56, R108.reuse, R57 ;  /* 0x000000396c387220 */ /* 0x040fe40000410000 */
[----:B------:R-:W-:Y:S01]  /*1220*/  FFMA.FTZ R59, R109, R60, -R59 ;  /* 0x0000003c6d3b7223 */ /* 0x000fe2000001083b */
[----:B------:R-:W-:Y:S01]  /*1230*/  HADD2.F32 R60, -RZ, R5.H1_H1 ;  /* 0x30000005ff3c7230 */ /* 0x000fe20000004100 */
[----:B------:R-:W-:Y:S02]  /*1240*/  FADD.FTZ R93, RZ, R92 ;  /* 0x0000005cff5d7221 */ /* 0x000fe40000010000 */
[-C--:B------:R-:W-:Y:S01]  /*1250*/  FMUL.FTZ R58, R108, R23.reuse ;  /* 0x000000176c3a7220 */ /* 0x080fe20000410000 */
[----:B------:R-:W-:Y:S01]  /*1260*/  MUFU.EX2 R22, R22 ;  /* 0x0000001600167308 */ /* 0x000fe20000000800 */
[----:B------:R-:W-:-:S02]  /*1270*/  FFMA.FTZ R56, R106, R23, -R56 ;  /* 0x000000176a387223 */ /* 0x000fc40000010838 */
[----:B------:R-:W-:Y:S02]  /*1280*/  FFMA.FTZ R92, R69, R60, R59 ;  /* 0x0000003c455c7223 */ /* 0x000fe4000001003b */
[----:B------:R-:W-:Y:S02]  /*1290*/  FMUL.FTZ R96, R110, R93 ;  /* 0x0000005d6e607220 */ /* 0x000fe40000410000 */
[----:B------:R-:W-:Y:S01]  /*12a0*/  FFMA.FTZ R58, R106, R57, R58 ;  /* 0x000000396a3a7223 */ /* 0x000fe2000001003a */
[----:B------:R-:W0:Y:S01]  /*12b0*/  MUFU.SIN R23, R97 ;  /* 0x0000006100177308 */ /* 0x000e220000000400 */
[----:B------:R-:W-:Y:S01]  /*12c0*/  HADD2.F32 R59, -RZ, R6.H0_H0 ;  /* 0x20000006ff3b7230 */ /* 0x000fe20000004100 */
[-C--:B------:R-:W-:Y:S02]  /*12d0*/  FMUL.FTZ R98, R110, R92.reuse ;  /* 0x0000005c6e627220 */ /* 0x080fe40000410000 */
[----:B------:R-:W-:-:S04]  /*12e0*/  FFMA.FTZ R96, R107, R92, -R96 ;  /* 0x0000005c6b607223 */ /* 0x000fc80000010860 */
[----:B------:R-:W1:Y:S01]  /*12f0*/  MUFU.COS R95, R97 ;  /* 0x00000061005f7308 */ /* 0x000e620000000000 */
[C---:B------:R-:W-:Y:S02]  /*1300*/  FMUL.FTZ R57, R111.reuse, R58 ;  /* 0x0000003a6f397220 */ /* 0x040fe40000410000 */
[-C--:B------:R-:W-:Y:S02]  /*1310*/  FMUL.FTZ R92, R111, R56.reuse ;  /* 0x000000386f5c7220 */ /* 0x080fe40000410000 */
[----:B------:R-:W-:Y:S02]  /*1320*/  FFMA.FTZ R98, R107, R93, R98 ;  /* 0x0000005d6b627223 */ /* 0x000fe40000010062 */
[----:B------:R-:W-:Y:S02]  /*1330*/  FFMA.FTZ R96, R68, R59, R96 ;  /* 0x0000003b44607223 */ /* 0x000fe40000010060 */
[C---:B------:R-:W-:Y:S02]  /*1340*/  FFMA.FTZ R57, R109.reuse, R56, -R57 ;  /* 0x000000386d397223 */ /* 0x040fe40000010839 */
[----:B------:R-:W-:-:S02]  /*1350*/  FFMA.FTZ R56, R109, R58, R92 ;  /* 0x0000003a6d387223 */ /* 0x000fc4000001005c */
[----:B------:R-:W-:Y:S02]  /*1360*/  FADD.FTZ R98, RZ, R98 ;  /* 0x00000062ff627221 */ /* 0x000fe40000010000 */
[----:B------:R-:W-:Y:S02]  /*1370*/  FMUL.FTZ R93, R99, R96 ;  /* 0x00000060635d7220 */ /* 0x000fe40000410000 */
[----:B------:R-:W-:Y:S02]  /*1380*/  FMUL.FTZ R58, R110, R56 ;  /* 0x000000386e3a7220 */ /* 0x000fe40000410000 */
[C---:B0-----:R-:W-:Y:S02]  /*1390*/  FMUL.FTZ R92, R22.reuse, R23 ;  /* 0x00000017165c7220 */ /* 0x041fe40000410000 */
[----:B-1----:R-:W-:Y:S02]  /*13a0*/  FMUL.FTZ R95, R22, R95 ;  /* 0x0000005f165f7220 */ /* 0x002fe40000410000 */
[----:B------:R-:W-:-:S02]  /*13b0*/  FFMA.FTZ R93, R90, R98, R93 ;  /* 0x000000625a5d7223 */ /* 0x000fc4000001005d */
[----:B------:R-:W-:Y:S02]  /*13c0*/  FMUL.FTZ R23, R99, R98 ;  /* 0x0000006263177220 */ /* 0x000fe40000410000 */
[CC--:B------:R-:W-:Y:S01]  /*13d0*/  FFMA.FTZ R22, R107.reuse, R57.reuse, -R58 ;  /* 0x000000396b167223 */ /* 0x0c0fe2000001083a */
[----:B------:R-:W-:Y:S01]  /*13e0*/  HADD2.F32 R58, -RZ, R6.H1_H1 ;  /* 0x30000006ff3a7230 */ /* 0x000fe20000004100 */
[----:B------:R-:W-:Y:S02]  /*13f0*/  FMUL.FTZ R57, R110, R57 ;  /* 0x000000396e397220 */ /* 0x000fe40000410000 */
[----:B------:R-:W-:Y:S02]  /*1400*/  FFMA.FTZ R23, R90, R96, -R23 ;  /* 0x000000605a177223 */ /* 0x000fe40000010817 */
[----:B------:R-:W-:Y:S02]  /*1410*/  FADD.FTZ R97, RZ, R93 ;  /* 0x0000005dff617221 */ /* 0x000fe40000010000 */
[----:B------:R-:W-:-:S02]  /*1420*/  FFMA.FTZ R56, R107, R56, R57 ;  /* 0x000000386b387223 */ /* 0x000fc40000010039 */
[----:B------:R-:W-:Y:S02]  /*1430*/  FFMA.FTZ R96, R67, R58, R23 ;  /* 0x0000003a43607223 */ /* 0x000fe40000010017 */
[C---:B------:R-:W-:Y:S01]  /*1440*/  FMUL.FTZ R98, R94.reuse, R97 ;  /* 0x000000615e627220 */ /* 0x040fe20000410000 */
[----:B------:R-:W-:Y:S01]  /*1450*/  HADD2.F32 R57, -RZ, R7.H0_H0 ;  /* 0x20000007ff397230 */ /* 0x000fe20000004100 */
[C---:B------:R-:W-:Y:S02]  /*1460*/  FMUL.FTZ R23, R99.reuse, R56 ;  /* 0x0000003863177220 */ /* 0x040fe40000410000 */
[----:B------:R-:W-:Y:S02]  /*1470*/  FMUL.FTZ R93, R99, R22 ;  /* 0x00000016635d7220 */ /* 0x000fe40000410000 */
[-C--:B------:R-:W-:Y:S02]  /*1480*/  FMUL.FTZ R100, R94, R96.reuse ;  /* 0x000000605e647220 */ /* 0x080fe40000410000 */
[----:B------:R-:W-:-:S02]  /*1490*/  FFMA.FTZ R98, R91, R96, -R98 ;  /* 0x000000605b627223 */ /* 0x000fc40000010862 */
[C---:B------:R-:W-:Y:S02]  /*14a0*/  FFMA.FTZ R23, R90.reuse, R22, -R23 ;  /* 0x000000165a177223 */ /* 0x040fe40000010817 */
[----:B------:R-:W-:Y:S02]  /*14b0*/  FFMA.FTZ R93, R90, R56, R93 ;  /* 0x000000385a5d7223 */ /* 0x000fe4000001005d */
[----:B------:R-:W-:Y:S02]  /*14c0*/  FFMA.FTZ R100, R91, R97, R100 ;  /* 0x000000615b647223 */ /* 0x000fe40000010064 */
[----:B------:R-:W-:Y:S01]  /*14d0*/  FFMA.FTZ R98, R66, R57, R98 ;  /* 0x0000003942627223 */ /* 0x000fe20000010062 */
[----:B------:R-:W-:Y:S01]  /*14e0*/  ISETP.NE.AND P2, PT, R31, 0x1f, PT ;  /* 0x0000001f1f00780c */ /* 0x000fe20003f45270 */
[C---:B------:R-:W-:Y:S02]  /*14f0*/  FMUL.FTZ R56, R94.reuse, R23 ;  /* 0x000000175e387220 */ /* 0x040fe40000410000 */
[----:B------:R-:W-:-:S02]  /*1500*/  FMUL.FTZ R22, R94, R93 ;  /* 0x0000005d5e167220 */ /* 0x000fc40000410000 */
[----:B------:R-:W-:Y:S02]  /*1510*/  FADD.FTZ R100, RZ, R100 ;  /* 0x00000064ff647221 */ /* 0x000fe40000010000 */
[C---:B------:R-:W-:Y:S02]  /*1520*/  FMUL.FTZ R96, R92.reuse, R98 ;  /* 0x000000625c607220 */ /* 0x040fe40000410000 */
[C---:B------:R-:W-:Y:S02]  /*1530*/  FFMA.FTZ R93, R91.reuse, R93, R56 ;  /* 0x0000005d5b5d7223 */ /* 0x040fe40000010038 */
[----:B------:R-:W-:Y:S02]  /*1540*/  FFMA.FTZ R22, R91, R23, -R22 ;  /* 0x000000175b167223 */ /* 0x000fe40000010816 */
[-C--:B------:R-:W-:Y:S02]  /*1550*/  FFMA.FTZ R23, R95, R100.reuse, R96 ;  /* 0x000000645f177223 */ /* 0x080fe40000010060 */
[----:B------:R-:W-:-:S02]  /*1560*/  FMUL.FTZ R100, R92, R100 ;  /* 0x000000645c647220 */ /* 0x000fc40000410000 */
[CC--:B------:R-:W-:Y:S02]  /*1570*/  FMUL.FTZ R101, R92.reuse, R93.reuse ;  /* 0x0000005d5c657220 */ /* 0x0c0fe40000410000 */
[C---:B------:R-:W-:Y:S02]  /*1580*/  FFMA.FTZ R98, R95.reuse, R98, -R100 ;  /* 0x000000625f627223 */ /* 0x040fe40000010864 */
[-C--:B------:R-:W-:Y:S02]  /*1590*/  FMUL.FTZ R96, R92, R22.reuse ;  /* 0x000000165c607220 */ /* 0x080fe40000410000 */
[C---:B------:R-:W-:Y:S02]  /*15a0*/  FFMA.FTZ R101, R95.reuse, R22, -R101 ;  /* 0x000000165f657223 */ /* 0x040fe40000010865 */
[----:B------:R-:W-:Y:S02]  /*15b0*/  FADD.FTZ R100, RZ, R23 ;  /* 0x00000017ff647221 */ /* 0x000fe40000010000 */
[----:B------:R0:W1:Y:S01]  /*15c0*/  @P2 LDS.64 R22, [R31.X8+0x1678] ;  /* 0x001678001f162984 */ /* 0x0000620000008a00 */
[----:B------:R-:W-:Y:S01]  /*15d0*/  HADD2.F32 R56, -RZ, R7.H1_H1 ;  /* 0x30000007ff387230 */ /* 0x000fe20000004100 */
[----:B------:R-:W-:-:S04]  /*15e0*/  FFMA.FTZ R93, R95, R93, R96 ;  /* 0x0000005d5f5d7223 */ /* 0x000fc80000010060 */
[----:B------:R-:W-:Y:S01]  /*15f0*/  FFMA.FTZ R102, R65, R56, R98 ;  /* 0x0000003841667223 */ /* 0x000fe20000010062 */
[----:B------:R-:W-:Y:S05]  /*1600*/  @P2 BRA `(.L_x_12088) ;  /* 0x0000008000002947 */ /* 0x000fea0003800000 */
[----:B------:R-:W-:-:S13]  /*1610*/  ISETP.NE.AND P3, PT, R0, c[0x0][0x174], PT ;  /* 0x00005d0000007a0c */ /* 0x000fda0003f65270 */
[----:B-1----:R-:W-:-:S04]  /*1620*/  @P3 LEA.HI R22, R0, R0, RZ, 0x1 ;  /* 0x0000000000163211 */ /* 0x002fc800078f08ff */
[----:B------:R-:W-:Y:S02]  /*1630*/  @P3 LOP3.LUT R23, R22, 0x1ffffe, RZ, 0xc0, !PT ;  /* 0x001ffffe16173812 */ /* 0x000fe400078ec0ff */
[----:B------:R-:W-:Y:S02]  /*1640*/  MOV R22, 0x3f800000 ;  /* 0x3f80000000167802 */ /* 0x000fe40000000f00 */
[----:B------:R-:W-:Y:S01]  /*1650*/  @P3 IADD3 R96, -R23, R0, RZ ;  /* 0x0000000017603210 */ /* 0x000fe20007ffe1ff */
[----:B------:R-:W-:-:S03]  /*1660*/  HFMA2.MMA R23, -RZ, RZ, 0, 0 ;  /* 0x00000000ff177435 */ /* 0x000fc600000001ff */
[----:B------:R-:W-:-:S07]  /*1670*/  @P3 LEA R96, R96, R73, 0xb ;  /* 0x0000004960603211 */ /* 0x000fce00078e58ff */
[----:B------:R1:W2:Y:S02]  /*1680*/  @P3 LDS.64 R22, [R96+0x670] ;  /* 0x0006700060163984 */ /* 0x0002a40000000a00 */
.L_x_12088:
[----:B------:R-:W-:Y:S05]  /*1690*/  BSYNC B0 ;  /* 0x0000000000007941 */ /* 0x000fea0003800000 */
.L_x_12087:
[----:B------:R-:W3:Y:S01]  /*16a0*/  SHFL.UP PT, R116, R100, 0x1, RZ ;  /* 0x0420000064747989 */ /* 0x000ee200000e00ff */
[----:B------:R-:W-:Y:S01]  /*16b0*/  ISETP.GE.AND P3, PT, R30, 0x1, PT ;  /* 0x000000011e00780c */ /* 0x000fe20003f66270 */
[----:B------:R-:W-:Y:S01]  /*16c0*/  BSSY B0, `(.L_x_12089) ;  /* 0x00000ca000007945 */ /* 0x000fe20003800000 */
[----:B------:R-:W-:Y:S01]  /*16d0*/  ISETP.GE.OR P0, PT, R0, c[0x0][0x174], P0 ;  /* 0x00005d0000007a0c */ /* 0x000fe20000706670 */
[----:B------:R-:W4:Y:S04]  /*16e0*/  SHFL.UP PT, R114, R102, 0x1, RZ ;  /* 0x0420000066727989 */ /* 0x000f2800000e00ff */
[----:B-1----:R-:W1:Y:S04]  /*16f0*/  SHFL.UP PT, R96, R101, 0x1, RZ ;  /* 0x0420000065607989 */ /* 0x002e6800000e00ff */
[----:B------:R-:W0:Y:S04]  /*1700*/  SHFL.UP PT, R98, R93, 0x1, RZ ;  /* 0x042000005d627989 */ /* 0x000e2800000e00ff */
[----:B-----5:R-:W-:Y:S04]  /*1710*/  SHFL.IDX PT, R12, R12, RZ, 0x1f ;  /* 0x00001fff0c0c7589 */ /* 0x020fe800000e0000 */
[----:B------:R-:W-:Y:S01]  /*1720*/  SHFL.IDX PT, R13, R13, RZ, 0x1f ;  /* 0x00001fff0d0d7589 */ /* 0x000fe200000e0000 */
[----:B---3--:R-:W-:-:S02]  /*1730*/  FMUL.FTZ R103, R93, R116 ;  /* 0x000000745d677220 */ /* 0x008fc40000410000 */
[-C--:B----4-:R-:W-:Y:S02]  /*1740*/  FMUL.FTZ R113, R93, R114.reuse ;  /* 0x000000725d717220 */ /* 0x090fe40000410000 */
[----:B------:R-:W-:Y:S02]  /*1750*/  FFMA.FTZ R103, R101, R114, -R103 ;  /* 0x0000007265677223 */ /* 0x000fe40000010867 */
[----:B-1----:R-:W-:Y:S02]  /*1760*/  FMUL.FTZ R97, R93, R96 ;  /* 0x000000605d617220 */ /* 0x002fe40000410000 */
[C---:B------:R-:W-:Y:S02]  /*1770*/  FFMA.FTZ R113, R101.reuse, R116, R113 ;  /* 0x0000007465717223 */ /* 0x040fe40000010071 */
[----:B0-----:R-:W-:Y:S02]  /*1780*/  FFMA.FTZ R114, R101, R98, R97 ;  /* 0x0000006265727223 */ /* 0x001fe40000010061 */
[----:B------:R-:W-:-:S02]  /*1790*/  @P3 FADD.FTZ R102, R102, R103 ;  /* 0x0000006766663221 */ /* 0x000fc40000010000 */
[C---:B------:R-:W-:Y:S01]  /*17a0*/  FMUL.FTZ R98, R93.reuse, R98 ;  /* 0x000000625d627220 */ /* 0x040fe20000410000 */
[----:B------:R-:W-:Y:S01]  /*17b0*/  FSEL R114, R93, R114, !P3 ;  /* 0x000000725d727208 */ /* 0x000fe20005800000 */
[----:B------:R-:W-:Y:S01]  /*17c0*/  @P3 FADD.FTZ R100, R100, R113 ;  /* 0x0000007164643221 */ /* 0x000fe20000010000 */
        /* <DEDUP_REMOVED lines=8> */
[C---:B------:R-:W-:Y:S02]  /*1850*/  FFMA.FTZ R113, R101.reuse, R98, R113 ;  /* 0x0000006265717223 */ /* 0x040fe40000010071 */
[C---:B---3--:R-:W-:Y:S02]  /*1860*/  FMUL.FTZ R103, R114.reuse, R93 ;  /* 0x0000005d72677220 */ /* 0x048fe40000410000 */
[----:B------:R-:W-:Y:S02]  /*1870*/  FFMA.FTZ R97, R101, R97, -R118 ;  /* 0x0000006165617223 */ /* 0x000fe40000010876 */
[----:B----4-:R-:W-:Y:S02]  /*1880*/  FMUL.FTZ R116, R114, R96 ;  /* 0x0000006072747220 */ /* 0x010fe40000410000 */
[----:B------:R-:W-:-:S02]  /*1890*/  @P3 FADD.FTZ R100, R100, R113 ;  /* 0x0000007164643221 */ /* 0x000fc40000010000 */
        /* <DEDUP_REMOVED lines=9> */
[----:B0-----:R-:W-:-:S02]  /*1930*/  FMUL.FTZ R97, R103, R116 ;  /* 0x0000007467617220 */ /* 0x001fc40000410000 */
[C---:B-1----:R-:W-:Y:S02]  /*1940*/  FMUL.FTZ R93, R103.reuse, R96 ;  /* 0x00000060675d7220 */ /* 0x042fe40000410000 */
[-C--:B---3--:R-:W-:Y:S02]  /*1950*/  FMUL.FTZ R113, R103, R114.reuse ;  /* 0x0000007267717220 */ /* 0x088fe40000410000 */
[C---:B------:R-:W-:Y:S02]  /*1960*/  FFMA.FTZ R97, R101.reuse, R114, -R97 ;  /* 0x0000007265617223 */ /* 0x040fe40000010861 */
[-C--:B----4-:R-:W-:Y:S02]  /*1970*/  FFMA.FTZ R118, R101, R98.reuse, R93 ;  /* 0x0000006265767223 */ /* 0x090fe4000001005d */
[----:B------:R-:W-:Y:S02]  /*1980*/  FMUL.FTZ R98, R103, R98 ;  /* 0x0000006267627220 */ /* 0x000fe40000410000 */
[----:B------:R-:W-:Y:S01]  /*1990*/  FFMA.FTZ R113, R101, R116, R113 ;  /* 0x0000007465717223 */ /* 0x000fe20000010071 */
[----:B------:R-:W-:Y:S01]  /*19a0*/  FSEL R118, R103, R118, !P3 ;  /* 0x0000007667767208 */ /* 0x000fe20005800000 */
[----:B------:R-:W-:-:S02]  /*19b0*/  @P3 FADD.FTZ R102, R102, R97 ;  /* 0x0000006166663221 */ /* 0x000fc40000010000 */
[----:B------:R-:W-:Y:S02]  /*19c0*/  @P3 FFMA.FTZ R101, R101, R96, -R98 ;  /* 0x0000006065653223 */ /* 0x000fe40000010862 */
[----:B------:R-:W-:Y:S01]  /*19d0*/  @P3 FADD.FTZ R100, R100, R113 ;  /* 0x0000007164643221 */ /* 0x000fe20000010000 */
[----:B------:R-:W0:Y:S01]  /*19e0*/  SHFL.UP PT, R98, R102, 0x8, RZ ;  /* 0x0500000066627989 */ /* 0x000e2200000e00ff */
[----:B------:R-:W-:Y:S01]  /*19f0*/  ISETP.GE.AND P3, PT, R30, 0x8, PT ;  /* 0x000000081e00780c */ /* 0x000fe20003f66270 */
[CC--:B------:R-:W-:Y:S02]  /*1a00*/  FMUL.FTZ R114, R11.reuse, R8.reuse ;  /* 0x000000080b727220 */ /* 0x0c0fe40000410000 */
[----:B------:R-:W1:Y:S01]  /*1a10*/  SHFL.UP PT, R96, R101, 0x8, RZ ;  /* 0x0500000065607989 */ /* 0x000e6200000e00ff */
[-C--:B------:R-:W-:Y:S02]  /*1a20*/  FMUL.FTZ R93, R11, R9.reuse ;  /* 0x000000090b5d7220 */ /* 0x080fe40000410000 */
[C---:B------:R-:W-:Y:S01]  /*1a30*/  FFMA.FTZ R114, R10.reuse, R9, R114 ;  /* 0x000000090a727223 */ /* 0x040fe20000010072 */
[----:B------:R-:W3:Y:S01]  /*1a40*/  SHFL.UP PT, R103, R100, 0x8, RZ ;  /* 0x0500000064677989 */ /* 0x000ee200000e00ff */
[----:B------:R-:W-:-:S02]  /*1a50*/  FFMA.FTZ R116, R10, R8, -R93 ;  /* 0x000000080a747223 */ /* 0x000fc4000001085d */
[C---:B------:R-:W-:Y:S01]  /*1a60*/  FMUL.FTZ R125, R75.reuse, R114 ;  /* 0x000000724b7d7220 */ /* 0x040fe20000410000 */
[----:B------:R-:W4:Y:S01]  /*1a70*/  SHFL.UP PT, R97, R118, 0x8, RZ ;  /* 0x0500000076617989 */ /* 0x000f2200000e00ff */
[-C--:B------:R-:W-:Y:S02]  /*1a80*/  FMUL.FTZ R113, R74, R116.reuse ;  /* 0x000000744a717220 */ /* 0x080fe40000410000 */
[----:B------:R-:W-:Y:S02]  /*1a90*/  FMUL.FTZ R124, R75, R116 ;  /* 0x000000744b7c7220 */ /* 0x000fe40000410000 */
[-C--:B------:R-:W-:Y:S02]  /*1aa0*/  FMUL.FTZ R115, R76, R114.reuse ;  /* 0x000000724c737220 */ /* 0x080fe40000410000 */
[C---:B------:R-:W-:Y:S02]  /*1ab0*/  FMUL.FTZ R126, R77.reuse, R114 ;  /* 0x000000724d7e7220 */ /* 0x040fe40000410000 */
[----:B------:R-:W-:-:S02]  /*1ac0*/  FMUL.FTZ R127, R77, R116 ;  /* 0x000000744d7f7220 */ /* 0x000fc40000410000 */
[----:B------:R-:W-:Y:S02]  /*1ad0*/  FMUL.FTZ R121, R78, R114 ;  /* 0x000000724e797220 */ /* 0x000fe40000410000 */
[C---:B0-----:R-:W-:Y:S02]  /*1ae0*/  FMUL.FTZ R120, R118.reuse, R98 ;  /* 0x0000006276787220 */ /* 0x041fe40000410000 */
[----:B------:R-:W-:Y:S02]  /*1af0*/  FMUL.FTZ R123, R79, R116 ;  /* 0x000000744f7b7220 */ /* 0x000fe40000410000 */
[C---:B-1----:R-:W-:Y:S02]  /*1b00*/  FMUL.FTZ R10, R118.reuse, R96 ;  /* 0x00000060760a7220 */ /* 0x042fe40000410000 */
[-C--:B---3--:R-:W-:Y:S02]  /*1b10*/  FMUL.FTZ R9, R118, R103.reuse ;  /* 0x0000006776097220 */ /* 0x088fe40000410000 */
[----:B------:R-:W-:-:S02]  /*1b20*/  FFMA.FTZ R11, R101, R103, R120 ;  /* 0x00000067650b7223 */ /* 0x000fc40000010078 */
[-C--:B----4-:R-:W-:Y:S02]  /*1b30*/  FMUL.FTZ R8, R118, R97.reuse ;  /* 0x0000006176087220 */ /* 0x090fe40000410000 */
[----:B------:R-:W-:Y:S02]  /*1b40*/  FMUL.FTZ R103, R74, R114 ;  /* 0x000000724a677220 */ /* 0x000fe40000410000 */
[C---:B------:R-:W-:Y:S02]  /*1b50*/  FFMA.FTZ R97, R101.reuse, R97, R10 ;  /* 0x0000006165617223 */ /* 0x040fe4000001000a */
[C---:B------:R-:W-:Y:S02]  /*1b60*/  FFMA.FTZ R9, R101.reuse, R98, -R9 ;  /* 0x0000006265097223 */ /* 0x040fe40000010809 */
[----:B------:R-:W-:Y:S01]  /*1b70*/  @P3 FFMA.FTZ R101, R101, R96, -R8 ;  /* 0x0000006065653223 */ /* 0x000fe20000010808 */
[----:B------:R-:W-:Y:S01]  /*1b80*/  FSEL R97, R118, R97, !P3 ;  /* 0x0000006176617208 */ /* 0x000fe20005800000 */
[----:B------:R-:W-:-:S02]  /*1b90*/  FMUL.FTZ R8, R92, R103 ;  /* 0x000000675c087220 */ /* 0x000fc40000410000 */
[----:B------:R-:W-:Y:S02]  /*1ba0*/  @P3 FADD.FTZ R100, R100, R11 ;  /* 0x0000000b64643221 */ /* 0x000fe40000010000 */
[C---:B------:R-:W-:Y:S02]  /*1bb0*/  FMUL.FTZ R10, R95.reuse, R103 ;  /* 0x000000675f0a7220 */ /* 0x040fe40000410000 */
[----:B------:R-:W-:Y:S01]  /*1bc0*/  @P3 FADD.FTZ R102, R102, R9 ;  /* 0x0000000966663221 */ /* 0x000fe20000010000 */
[----:B------:R-:W-:Y:S01]  /*1bd0*/  SHFL.UP PT, R98, R100, 0x10, RZ ;  /* 0x0600000064627989 */ /* 0x000fe200000e00ff */
[-C--:B------:R-:W-:Y:S01]  /*1be0*/  FFMA.FTZ R9, R95, R113.reuse, -R8 ;  /* 0x000000715f097223 */ /* 0x080fe20000010808 */
[----:B------:R-:W-:Y:S01]  /*1bf0*/  ISETP.GE.AND P3, PT, R30, 0x10, PT ;  /* 0x000000101e00780c */ /* 0x000fe20003f66270 */
[----:B------:R-:W-:Y:S01]  /*1c00*/  FFMA.FTZ R118, -R92, R113, -R10 ;  /* 0x000000715c767223 */ /* 0x000fe2000001090a */
[----:B------:R-:W0:Y:S01]  /*1c10*/  SHFL.UP PT, R8, R101, 0x10, RZ ;  /* 0x0600000065087989 */ /* 0x000e2200000e00ff */
[----:B------:R-:W-:-:S02]  /*1c20*/  FADD.FTZ R9, R124, R9 ;  /* 0x000000097c097221 */ /* 0x000fc40000010000 */
[----:B------:R-:W-:Y:S01]  /*1c30*/  FADD.FTZ R118, -R125, R118 ;  /* 0x000000767d767221 */ /* 0x000fe20000010100 */
[----:B------:R-:W1:Y:S01]  /*1c40*/  SHFL.UP PT, R96, R102, 0x10, RZ ;  /* 0x0600000066607989 */ /* 0x000e6200000e00ff */
[CC--:B------:R-:W-:Y:S02]  /*1c50*/  FMUL.FTZ R11, R94.reuse, -R9.reuse ;  /* 0x800000095e0b7220 */ /* 0x0c0fe40000410000 */
[-C--:B------:R-:W-:Y:S01]  /*1c60*/  FMUL.FTZ R120, R94, -R118.reuse ;  /* 0x800000765e787220 */ /* 0x080fe20000410000 */
[----:B------:R-:W3:Y:S01]  /*1c70*/  SHFL.UP PT, R10, R97, 0x10, RZ ;  /* 0x06000000610a7989 */ /* 0x000ee200000e00ff */
[C---:B------:R-:W-:Y:S02]  /*1c80*/  FFMA.FTZ R118, R91.reuse, R118, R11 ;  /* 0x000000765b767223 */ /* 0x040fe4000001000b */
[----:B------:R-:W-:Y:S02]  /*1c90*/  FFMA.FTZ R9, R91, R9, -R120 ;  /* 0x000000095b097223 */ /* 0x000fe40000010878 */
[----:B------:R-:W-:-:S02]  /*1ca0*/  FMUL.FTZ R120, R76, R116 ;  /* 0x000000744c787220 */ /* 0x000fc40000410000 */
[----:B------:R-:W-:Y:S02]  /*1cb0*/  FADD.FTZ R118, -R115, R118 ;  /* 0x0000007673767221 */ /* 0x000fe40000010100 */
[----:B------:R-:W-:Y:S02]  /*1cc0*/  FADD.FTZ R11, R120, R9 ;  /* 0x00000009780b7221 */ /* 0x000fe40000010000 */
[C---:B------:R-:W-:Y:S02]  /*1cd0*/  FMUL.FTZ R9, R99.reuse, -R118 ;  /* 0x8000007663097220 */ /* 0x040fe40000410000 */
[-C--:B------:R-:W-:Y:S02]  /*1ce0*/  FMUL.FTZ R117, R99, -R11.reuse ;  /* 0x8000000b63757220 */ /* 0x080fe40000410000 */
[----:B------:R-:W-:Y:S02]  /*1cf0*/  FFMA.FTZ R122, R90, R11, -R9 ;  /* 0x0000000b5a7a7223 */ /* 0x000fe40000010809 */
[----:B0-----:R-:W-:-:S02]  /*1d00*/  FMUL.FTZ R9, R97, R8 ;  /* 0x0000000861097220 */ /* 0x001fc40000410000 */
[C---:B------:R-:W-:Y:S02]  /*1d10*/  FMUL.FTZ R11, R97.reuse, R98 ;  /* 0x00000062610b7220 */ /* 0x040fe40000410000 */
[-C--:B-1----:R-:W-:Y:S02]  /*1d20*/  FMUL.FTZ R93, R97, R96.reuse ;  /* 0x00000060615d7220 */ /* 0x082fe40000410000 */
[C---:B------:R-:W-:Y:S02]  /*1d30*/  FFMA.FTZ R11, R101.reuse, R96, -R11 ;  /* 0x00000060650b7223 */ /* 0x040fe4000001080b */
[-C--:B---3--:R-:W-:Y:S01]  /*1d40*/  FFMA.FTZ R128, R101, R10.reuse, R9 ;  /* 0x0000000a65807223 */ /* 0x088fe20000010009 */
[----:B------:R-:W-:Y:S01]  /*1d50*/  HFMA2.MMA R9, -RZ, RZ, 0, 0 ;  /* 0x00000000ff097435 */ /* 0x000fe200000001ff */
[C---:B------:R-:W-:Y:S02]  /*1d60*/  FMUL.FTZ R10, R97.reuse, R10 ;  /* 0x0000000a610a7220 */ /* 0x040fe40000410000 */
[----:B------:R-:W-:Y:S01]  /*1d70*/  FFMA.FTZ R117, R90, R118, R117 ;  /* 0x000000765a757223 */ /* 0x000fe20000010075 */
[----:B------:R-:W-:Y:S01]  /*1d80*/  FSEL R128, R97, R128, !P3 ;  /* 0x0000008061807208 */ /* 0x000fe20005800000 */
[----:B------:R-:W-:-:S02]  /*1d90*/  FFMA.FTZ R93, R101, R98, R93 ;  /* 0x00000062655d7223 */ /* 0x000fc4000001005d */
[----:B------:R-:W-:Y:S01]  /*1da0*/  @P3 FFMA.FTZ R101, R101, R8, -R10 ;  /* 0x0000000865653223 */ /* 0x000fe2000001080a */
[----:B------:R-:W-:Y:S01]  /*1db0*/  MOV R8, 0x3f800000 ;  /* 0x3f80000000087802 */ /* 0x000fe20000000f00 */
[----:B------:R-:W-:Y:S01]  /*1dc0*/  @P3 FADD.FTZ R102, R102, R11 ;  /* 0x0000000b66663221 */ /* 0x000fe20000010000 */
[----:B------:R-:W0:Y:S01]  /*1dd0*/  SHFL.UP PT, R128, R128, 0x1, RZ ;  /* 0x0420000080807989 */ /* 0x000e2200000e00ff */
[----:B------:R-:W-:Y:S01]  /*1de0*/  CS2R R10, SRZ ;  /* 0x00000000000a7805 */ /* 0x000fe2000001ff00 */
[----:B------:R-:W-:Y:S02]  /*1df0*/  FADD.FTZ R117, -R126, R117 ;  /* 0x000000757e757221 */ /* 0x000fe40000010100 */
[----:B------:R-:W-:Y:S01]  /*1e00*/  @P3 FADD.FTZ R100, R100, R93 ;  /* 0x0000005d64643221 */ /* 0x000fe20000010000 */
[----:B------:R-:W-:Y:S01]  /*1e10*/  LOP3.LUT R93, R31, 0x1f, RZ, 0xc0, !PT ;  /* 0x0000001f1f5d7812 */ /* 0x000fe200078ec0ff */
[----:B------:R-:W-:Y:S01]  /*1e20*/  FADD.FTZ R122, R127, R122 ;  /* 0x0000007a7f7a7221 */ /* 0x000fe20000010000 */
[----:B------:R-:W1:Y:S01]  /*1e30*/  @!P0 LDS.128 R8, [UR4+0x1770] ;  /* 0x00177004ff088984 */ /* 0x000e620008000c00 */
[CC--:B------:R-:W-:Y:S01]  /*1e40*/  FMUL.FTZ R96, R110.reuse, -R117.reuse ;  /* 0x800000756e607220 */ /* 0x0c0fe20000410000 */
[C---:B------:R-:W-:Y:S01]  /*1e50*/  ISETP.NE.AND P6, PT, R93.reuse, 0x1f, PT ;  /* 0x0000001f5d00780c */ /* 0x040fe20003fc5270 */
[-C--:B------:R-:W-:Y:S01]  /*1e60*/  FMUL.FTZ R98, R110, -R122.reuse ;  /* 0x8000007a6e627220 */ /* 0x080fe20000410000 */
[----:B------:R-:W-:Y:S01]  /*1e70*/  ISETP.GT.U32.AND P5, PT, R93, 0x1d, PT ;  /* 0x0000001d5d00780c */ /* 0x000fe20003fa4070 */
[----:B------:R-:W-:Y:S01]  /*1e80*/  FFMA.FTZ R119, R107, R122, -R96 ;  /* 0x0000007a6b777223 */ /* 0x000fe20000010860 */
[C---:B------:R-:W-:Y:S01]  /*1e90*/  ISETP.GT.U32.AND P4, PT, R93.reuse, 0x1b, PT ;  /* 0x0000001b5d00780c */ /* 0x040fe20003f84070 */
[C---:B--2---:R-:W-:Y:S01]  /*1ea0*/  FMUL.FTZ R96, R92.reuse, -R22 ;  /* 0x800000165c607220 */ /* 0x044fe20000410000 */
[----:B------:R-:W-:Y:S01]  /*1eb0*/  ISETP.GT.U32.AND P3, PT, R93, 0x17, PT ;  /* 0x000000175d00780c */ /* 0x000fe20003f64070 */
[----:B------:R-:W-:Y:S01]  /*1ec0*/  FFMA.FTZ R98, R107, R117, R98 ;  /* 0x000000756b627223 */ /* 0x000fe20000010062 */
[----:B------:R-:W-:Y:S01]  /*1ed0*/  ISETP.GT.U32.AND P0, PT, R93, 0xf, PT ;  /* 0x0000000f5d00780c */ /* 0x000fe20003f04070 */
[----:B------:R-:W-:-:S02]  /*1ee0*/  FMUL.FTZ R93, R92, R23 ;  /* 0x000000175c5d7220 */ /* 0x000fc40000410000 */
[C---:B------:R-:W-:Y:S02]  /*1ef0*/  FFMA.FTZ R96, R95.reuse, -R23, R96 ;  /* 0x800000175f607223 */ /* 0x040fe40000010060 */
[----:B------:R-:W-:Y:S02]  /*1f00*/  FFMA.FTZ R93, R95, R22, -R93 ;  /* 0x000000165f5d7223 */ /* 0x000fe4000001085d */
[----:B------:R-:W-:Y:S02]  /*1f10*/  FMUL.FTZ R122, R78, R116 ;  /* 0x000000744e7a7220 */ /* 0x000fe40000410000 */
[C---:B------:R-:W-:Y:S02]  /*1f20*/  FMUL.FTZ R97, R94.reuse, -R93 ;  /* 0x8000005d5e617220 */ /* 0x040fe40000410000 */
[----:B------:R-:W-:Y:S02]  /*1f30*/  FADD.FTZ R130, -R121, R98 ;  /* 0x0000006279827221 */ /* 0x000fe40000010100 */
[----:B------:R-:W-:-:S02]  /*1f40*/  FMUL.FTZ R98, R94, -R96 ;  /* 0x800000605e627220 */ /* 0x000fc40000410000 */
[----:B------:R-:W-:Y:S02]  /*1f50*/  FADD.FTZ R118, R122, R119 ;  /* 0x000000777a767221 */ /* 0x000fe40000010000 */
[----:B------:R-:W-:Y:S02]  /*1f60*/  FFMA.FTZ R97, R91, R96, R97 ;  /* 0x000000605b617223 */ /* 0x000fe40000010061 */
[----:B------:R-:W-:Y:S02]  /*1f70*/  FMUL.FTZ R96, R111, -R130 ;  /* 0x800000826f607220 */ /* 0x000fe40000410000 */
[----:B------:R-:W-:Y:S02]  /*1f80*/  FFMA.FTZ R98, R91, R93, -R98 ;  /* 0x0000005d5b627223 */ /* 0x000fe40000010862 */
[----:B------:R-:W-:Y:S02]  /*1f90*/  FMUL.FTZ R117, R111, -R118 ;  /* 0x800000766f757220 */ /* 0x000fe40000410000 */
[----:B------:R-:W-:-:S02]  /*1fa0*/  FMUL.FTZ R93, R99, -R97 ;  /* 0x80000061635d7220 */ /* 0x000fc40000410000 */
[----:B------:R-:W-:Y:S02]  /*1fb0*/  FFMA.FTZ R118, R109, R118, -R96 ;  /* 0x000000766d767223 */ /* 0x000fe40000010860 */
[-C--:B------:R-:W-:Y:S02]  /*1fc0*/  FMUL.FTZ R96, R99, -R98.reuse ;  /* 0x8000006263607220 */ /* 0x080fe40000410000 */
[C---:B------:R-:W-:Y:S02]  /*1fd0*/  FFMA.FTZ R93, R90.reuse, R98, -R93 ;  /* 0x000000625a5d7223 */ /* 0x040fe4000001085d */
[----:B------:R-:W-:Y:S02]  /*1fe0*/  FFMA.FTZ R130, R109, R130, R117 ;  /* 0x000000826d827223 */ /* 0x000fe40000010075 */
[----:B------:R-:W-:Y:S02]  /*1ff0*/  FMUL.FTZ R119, R79, R114 ;  /* 0x000000724f777220 */ /* 0x000fe40000410000 */
[----:B------:R-:W-:-:S02]  /*2000*/  FFMA.FTZ R96, R90, R97, R96 ;  /* 0x000000615a607223 */ /* 0x000fc40000010060 */
[C---:B------:R-:W-:Y:S02]  /*2010*/  FMUL.FTZ R97, R110.reuse, -R93 ;  /* 0x8000005d6e617220 */ /* 0x040fe40000410000 */
[----:B------:R-:W-:Y:S02]  /*2020*/  FADD.FTZ R129, -R119, R130 ;  /* 0x0000008277817221 */ /* 0x000fe40000010100 */
[-C--:B------:R-:W-:Y:S02]  /*2030*/  FMUL.FTZ R98, R110, -R96.reuse ;  /* 0x800000606e627220 */ /* 0x080fe40000410000 */
[----:B------:R-:W-:Y:S02]  /*2040*/  FADD.FTZ R117, R123, R118 ;  /* 0x000000767b757221 */ /* 0x000fe40000010000 */
[----:B------:R-:W-:Y:S02]  /*2050*/  FFMA.FTZ R96, R107, R96, R97 ;  /* 0x000000606b607223 */ /* 0x000fe40000010061 */
[----:B------:R-:W-:-:S02]  /*2060*/  FMUL.FTZ R97, R108, -R129 ;  /* 0x800000816c617220 */ /* 0x000fc40000410000 */
[----:B------:R-:W-:Y:S02]  /*2070*/  FFMA.FTZ R98, R107, R93, -R98 ;  /* 0x0000005d6b627223 */ /* 0x000fe40000010862 */
[-C--:B------:R-:W-:Y:S02]  /*2080*/  FMUL.FTZ R118, R108, -R117.reuse ;  /* 0x800000756c767220 */ /* 0x080fe40000410000 */
[C---:B------:R-:W-:Y:S02]  /*2090*/  FMUL.FTZ R93, R111.reuse, -R96 ;  /* 0x800000606f5d7220 */ /* 0x040fe40000410000 */
[C---:B------:R-:W-:Y:S02]  /*20a0*/  FFMA.FTZ R130, R106.reuse, R117, -R97 ;  /* 0x000000756a827223 */ /* 0x040fe40000010861 */
[----:B------:R-:W-:Y:S02]  /*20b0*/  FMUL.FTZ R97, R111, -R98 ;  /* 0x800000626f617220 */ /* 0x000fe40000410000 */
[----:B------:R-:W-:-:S02]  /*20c0*/  FFMA.FTZ R129, R106, R129, R118 ;  /* 0x000000816a817223 */ /* 0x000fc40000010076 */
[C---:B------:R-:W-:Y:S02]  /*20d0*/  FFMA.FTZ R93, R109.reuse, R98, -R93 ;  /* 0x000000626d5d7223 */ /* 0x040fe4000001085d */
[C---:B------:R-:W-:Y:S02]  /*20e0*/  FMUL.FTZ R118, R80.reuse, R114 ;  /* 0x0000007250767220 */ /* 0x040fe40000410000 */
[----:B------:R-:W-:Y:S02]  /*20f0*/  FFMA.FTZ R97, R109, R96, R97 ;  /* 0x000000606d617223 */ /* 0x000fe40000010061 */
[----:B------:R-:W-:Y:S02]  /*2100*/  FMUL.FTZ R117, R80, R116 ;  /* 0x0000007450757220 */ /* 0x000fe40000410000 */
        /* <DEDUP_REMOVED lines=8> */
[C---:B------:R-:W-:Y:S02]  /*2190*/  FMUL.FTZ R96, R105.reuse, -R98 ;  /* 0x8000006269607220 */ /* 0x040fe40000410000 */
[C---:B------:R-:W-:Y:S02]  /*21a0*/  FFMA.FTZ R133, R104.reuse, R130, -R97 ;  /* 0x0000008268857223 */ /* 0x040fe40000010861 */
[----:B------:R-:W-:Y:S01]  /*21b0*/  FMUL.FTZ R97, R105, -R93 ;  /* 0x8000005d69617220 */ /* 0x000fe20000410000 */
[----:B------:R2:W3:Y:S01]  /*21c0*/  SHFL.UP PT, R130, R100, 0x1, RZ ;  /* 0x0420000064827989 */ /* 0x0004e200000e00ff */
[----:B------:R-:W-:Y:S02]  /*21d0*/  FFMA.FTZ R129, R104, R129, R132 ;  /* 0x0000008168817223 */ /* 0x000fe40000010084 */
[C---:B------:R-:W-:Y:S01]  /*21e0*/  FMUL.FTZ R116, R81.reuse, R116 ;  /* 0x0000007451747220 */ /* 0x040fe20000410000 */
[----:B------:R2:W4:Y:S01]  /*21f0*/  SHFL.UP PT, R132, R101, 0x1, RZ ;  /* 0x0420000065847989 */ /* 0x00052200000e00ff */
[----:B------:R-:W-:-:S02]  /*2200*/  FMUL.FTZ R114, R81, R114 ;  /* 0x0000007251727220 */ /* 0x000fc40000410000 */
[C---:B------:R-:W-:Y:S02]  /*2210*/  FFMA.FTZ R93, R104.reuse, R93, -R96 ;  /* 0x0000005d685d7223 */ /* 0x040fe40000010860 */
[----:B------:R-:W-:Y:S02]  /*2220*/  FFMA.FTZ R96, R104, R98, R97 ;  /* 0x0000006268607223 */ /* 0x000fe40000010061 */
[----:B------:R-:W-:Y:S02]  /*2230*/  FADD.FTZ R97, R116, R133 ;  /* 0x0000008574617221 */ /* 0x000fe40000010000 */
[----:B------:R-:W-:Y:S01]  /*2240*/  FADD.FTZ R98, -R114, R129 ;  /* 0x0000008172627221 */ /* 0x000fe20000010100 */
[----:B------:R2:W0:Y:S04]  /*2250*/  SHFL.DOWN PT, R133, R93, 0x1, 0x1f ;  /* 0x08201f005d857f89 */ /* 0x00042800000e0000 */
[----:B------:R2:W0:Y:S04]  /*2260*/  SHFL.DOWN PT, R135, R96, 0x1, 0x1f ;  /* 0x08201f0060877f89 */ /* 0x00042800000e0000 */
[----:B------:R2:W0:Y:S04]  /*2270*/  SHFL.DOWN PT, R137, R97, 0x1, 0x1f ;  /* 0x08201f0061897f89 */ /* 0x00042800000e0000 */
[----:B------:R2:W0:Y:S04]  /*2280*/  SHFL.DOWN PT, R139, R98, 0x1, 0x1f ;  /* 0x08201f00628b7f89 */ /* 0x00042800000e0000 */
[----:B------:R2:W0:Y:S01]  /*2290*/  SHFL.UP PT, R129, R102, 0x1, RZ ;  /* 0x0420000066817989 */ /* 0x00042200000e00ff */
[----:B------:R-:W-:Y:S05]  /*22a0*/  @!P6 BRA `(.L_x_12090) ;  /* 0x000000b00000e947 */ /* 0x000fea0003800000 */
        /* <DEDUP_REMOVED lines=11> */
.L_x_12090:
[----:B-1-34-:R-:W-:Y:S05]  /*2360*/  BSYNC B0 ;  /* 0x0000000000007941 */ /* 0x01afea0003800000 */
.L_x_12089:
[----:B0-----:R0:W1:Y:S01]  /*2370*/  SHFL.DOWN PT, R133, R93, 0x2, 0x1f ;  /* 0x08401f005d857f89 */ /* 0x00106200000e0000 */
[----:B------:R-:W-:Y:S03]  /*2380*/  BSSY B0, `(.L_x_12091) ;  /* 0x0000010000007945 */ /* 0x000fe60003800000 */
[----:B------:R0:W3:Y:S04]  /*2390*/  SHFL.DOWN PT, R135, R96, 0x2, 0x1f ;  /* 0x08401f0060877f89 */ /* 0x0000e800000e0000 */
[----:B--2---:R0:W2:Y:S04]  /*23a0*/  SHFL.DOWN PT, R101, R97, 0x2, 0x1f ;  /* 0x08401f0061657f89 */ /* 0x0040a800000e0000 */
[----:B------:R0:W4:Y:S01]  /*23b0*/  SHFL.DOWN PT, R137, R98, 0x2, 0x1f ;  /* 0x08401f0062897f89 */ /* 0x00012200000e0000 */
[----:B------:R-:W-:Y:S05]  /*23c0*/  @P5 BRA `(.L_x_12092) ;  /* 0x000000b000005947 */ /* 0x000fea0003800000 */
[C---:B----4-:R-:W-:Y:S02]  /*23d0*/  FMUL.FTZ R102, R96.reuse, R137 ;  /* 0x0000008960667220 */ /* 0x050fe40000410000 */
[----:B---3--:R-:W-:-:S02]  /*23e0*/  FMUL.FTZ R100, R96, R135 ;  /* 0x0000008760647220 */ /* 0x008fc40000410000 */
[CC--:B--2---:R-:W-:Y:S02]  /*23f0*/  FMUL.FTZ R134, R96.reuse, R101.reuse ;  /* 0x0000006560867220 */ /* 0x0c4fe40000410000 */
        /* <DEDUP_REMOVED lines=8> */
.L_x_12092:
[----:B------:R-:W-:Y:S05]  /*2480*/  BSYNC B0 ;  /* 0x0000000000007941 */ /* 0x000fea0003800000 */
.L_x_12091:
[----:B-1----:R1:W0:Y:S01]  /*2490*/  SHFL.DOWN PT, R133, R93, 0x4, 0x1f ;  /* 0x08801f005d857f89 */ /* 0x00222200000e0000 */
[----:B------:R-:W-:Y:S03]  /*24a0*/  BSSY B0, `(.L_x_12093) ;  /* 0x0000010000007945 */ /* 0x000fe60003800000 */
[----:B---3--:R1:W3:Y:S04]  /*24b0*/  SHFL.DOWN PT, R135, R96, 0x4, 0x1f ;  /* 0x08801f0060877f89 */ /* 0x0082e800000e0000 */
[----:B--2---:R1:W2:Y:S04]  /*24c0*/  SHFL.DOWN PT, R101, R97, 0x4, 0x1f ;  /* 0x08801f0061657f89 */ /* 0x0042a800000e0000 */
[----:B----4-:R1:W4:Y:S01]  /*24d0*/  SHFL.DOWN PT, R137, R98, 0x4, 0x1f ;  /* 0x08801f0062897f89 */ /* 0x01032200000e0000 */
        /* <DEDUP_REMOVED lines=12> */
.L_x_12094:
[----:B------:R-:W-:Y:S05]  /*25a0*/  BSYNC B0 ;  /* 0x0000000000007941 */ /* 0x000fea0003800000 */
.L_x_12093:
[----:B0-----:R0:W1:Y:S01]  /*25b0*/  SHFL.DOWN PT, R133, R93, 0x8, 0x1f ;  /* 0x09001f005d857f89 */ /* 0x00106200000e0000 */
        /* <DEDUP_REMOVED lines=16> */
.L_x_12096:
[----:B------:R-:W-:Y:S05]  /*26c0*/  BSYNC B0 ;  /* 0x0000000000007941 */ /* 0x000fea0003800000 */
.L_x_12095:
        /* <DEDUP_REMOVED lines=17> */
.L_x_12098:
[----:B------:R-:W-:Y:S05]  /*27e0*/  BSYNC B0 ;  /* 0x0000000000007941 */ /* 0x000fea0003800000 */
.L_x_12097:
[----:B------:R-:W-:Y:S01]  /*27f0*/  SHFL.DOWN PT, R102, R96, 0x1, 0x1f ;  /* 0x08201f0060667f89 */ /* 0x000fe200000e0000 */
[----:B------:R-:W-:Y:S01]  /*2800*/  ISETP.GT.AND P0, PT, R30, 0x1e, PT ;  /* 0x0000001e1e00780c */ /* 0x000fe20003f04270 */
[----:B------:R-:W-:Y:S02]  /*2810*/  BSSY B0, `(.L_x_12099) ;  /* 0x000015f000007945 */ /* 0x000fe40003800000 */
[----:B--2---:R-:W2:Y:S04]  /*2820*/  SHFL.IDX PT, R101, R11, RZ, 0x1f ;  /* 0x00001fff0b657589 */ /* 0x004ea800000e0000 */
[----:B------:R-:W5:Y:S04]  /*2830*/  SHFL.IDX PT, R100, R10, RZ, 0x1f ;  /* 0x00001fff0a647589 */ /* 0x000f6800000e0000 */
[----:B------:R-:W1:Y:S04]  /*2840*/  SHFL.DOWN PT, R134, R93, 0x1, 0x1f ;  /* 0x08201f005d867f89 */ /* 0x000e6800000e0000 */
[----:B------:R-:W4:Y:S04]  /*2850*/  SHFL.DOWN PT, R136, R97, 0x1, 0x1f ;  /* 0x08201f0061887f89 */ /* 0x000f2800000e0000 */
[----:B---3--:R-:W3:Y:S04]  /*2860*/  SHFL.DOWN PT, R135, R98, 0x1, 0x1f ;  /* 0x08201f0062877f89 */ /* 0x008ee800000e0000 */
[----:B01----:R-:W0:Y:S01]  /*2870*/  SHFL.IDX PT, R96, R96, RZ, 0x1f ;  /* 0x00001fff60607589 */ /* 0x003e2200000e0000 */
[----:B--2---:R-:W-:-:S03]  /*2880*/  @P2 FMUL.FTZ R133, R102, R101 ;  /* 0x0000006566852220 */ /* 0x004fc60000410000 */
[----:B------:R-:W1:Y:S01]  /*2890*/  SHFL.IDX PT, R93, R93, RZ, 0x1f ;  /* 0x00001fff5d5d7589 */ /* 0x000e6200000e0000 */
        /* <DEDUP_REMOVED lines=48> */
[-C--:B------:R-:W-:Y:S02]  /*2ba0*/  FMUL.FTZ R13, R105, R112.reuse ;  /* 0x00000070690d7220 */ /* 0x080fe40000410000 */
        /* <DEDUP_REMOVED lines=42> */
[----:B------:R-:W-:Y:S02]  /*2e50*/  FFMA.FTZ R107, R81, R12, RZ ;  /* 0x0000000c516b7223 */ /* 0x000fe400000100ff */
[----:B------:R-:W-:Y:S02]  /*2e60*/  FFMA.FTZ R104, -R72, R63, R12 ;  /* 0x0000003f48687223 */ /* 0x000fe4000001010c */
[----:B------:R-:W-:Y:S02]  /*2e70*/  FADD.FTZ R106, RZ, R106 ;  /* 0x0000006aff6a7221 */ /* 0x000fe40000010000 */
[----:B------:R-:W-:Y:S02]  /*2e80*/  FFMA.FTZ R12, R68, R59, R15 ;  /* 0x0000003b440c7223 */ /* 0x000fe4000001000f */
[----:B------:R-:W-:-:S02]  /*2e90*/  FMUL.FTZ R125, R72, R105 ;  /* 0x00000069487d7220 */ /* 0x000fc40000410000 */
[C---:B------:R-:W-:Y:S02]  /*2ea0*/  FMUL.FTZ R15, R99.reuse, R106 ;  /* 0x0000006a630f7220 */ /* 0x040fe40000410000 */
[----:B------:R-:W-:Y:S02]  /*2eb0*/  FMUL.FTZ R111, R99, R12 ;  /* 0x0000000c636f7220 */ /* 0x000fe40000410000 */
[----:B------:R-:W-:Y:S02]  /*2ec0*/  FMUL.FTZ R128, R71, R118 ;  /* 0x0000007647807220 */ /* 0x000fe40000410000 */
[----:B------:R-:W-:Y:S02]  /*2ed0*/  FMUL.FTZ R99, R72, R116 ;  /* 0x0000007448637220 */ /* 0x000fe40000410000 */
[----:B------:R-:W-:Y:S02]  /*2ee0*/  FMUL.FTZ R110, R112, R125 ;  /* 0x0000007d706e7220 */ /* 0x000fe40000410000 */
[----:B------:R-:W-:-:S02]  /*2ef0*/  FFMA.FTZ R126, R80, R127, R107 ;  /* 0x0000007f507e7223 */ /* 0x000fc4000001006b */
[C---:B------:R-:W-:Y:S02]  /*2f00*/  FFMA.FTZ R107, -R71.reuse, R62, R127 ;  /* 0x0000003e476b7223 */ /* 0x040fe4000001017f */
[----:B------:R-:W-:Y:S02]  /*2f10*/  FMUL.FTZ R108, R71, R117 ;  /* 0x00000075476c7220 */ /* 0x000fe40000410000 */
[----:B------:R-:W-:Y:S02]  /*2f20*/  FMUL.FTZ R114, R121, R128 ;  /* 0x0000008079727220 */ /* 0x000fe40000410000 */
[----:B------:R-:W-:Y:S02]  /*2f30*/  FFMA.FTZ R110, R104, R99, R110 ;  /* 0x00000063686e7223 */ /* 0x000fe4000001006e */
[----:B------:R-:W-:Y:S02]  /*2f40*/  FFMA.FTZ R127, R107, R108, R114 ;  /* 0x0000006c6b7f7223 */ /* 0x000fe40000010072 */
[----:B------:R-:W-:-:S02]  /*2f50*/  FADD.FTZ R110, RZ, R110 ;  /* 0x0000006eff6e7221 */ /* 0x000fc40000010000 */
[C---:B------:R-:W-:Y:S02]  /*2f60*/  FFMA.FTZ R111, R90.reuse, R106, R111 ;  /* 0x0000006a5a6f7223 */ /* 0x040fe4000001006f */
[----:B------:R-:W-:Y:S02]  /*2f70*/  FFMA.FTZ R15, R90, R12, -R15 ;  /* 0x0000000c5a0f7223 */ /* 0x000fe4000001080f */
[----:B------:R-:W-:Y:S02]  /*2f80*/  FMUL.FTZ R129, R121, R108 ;  /* 0x0000006c79817220 */ /* 0x000fe40000410000 */
[----:B------:R-:W-:Y:S02]  /*2f90*/  FMUL.FTZ R114, R112, R99 ;  /* 0x0000006370727220 */ /* 0x000fe40000410000 */
[----:B------:R-:W-:Y:S02]  /*2fa0*/  FADD.FTZ R110, R110, R127 ;  /* 0x0000007f6e6e7221 */ /* 0x000fe40000010000 */
[----:B------:R-:W-:-:S02]  /*2fb0*/  FADD.FTZ R111, RZ, R111 ;  /* 0x0000006fff6f7221 */ /* 0x000fc40000010000 */
[----:B------:R-:W-:Y:S02]  /*2fc0*/  FMUL.FTZ R127, R70, R119 ;  /* 0x00000077467f7220 */ /* 0x000fe40000410000 */
[----:B------:R-:W-:Y:S02]  /*2fd0*/  FFMA.FTZ R15, R67, R58, R15 ;  /* 0x0000003a430f7223 */ /* 0x000fe4000001000f */
[----:B------:R-:W-:Y:S02]  /*2fe0*/  FFMA.FTZ R129, R107, R128, -R129 ;  /* 0x000000806b817223 */ /* 0x000fe40000010881 */
[----:B------:R-:W-:Y:S02]  /*2ff0*/  FFMA.FTZ R114, R104, R125, -R114 ;  /* 0x0000007d68727223 */ /* 0x000fe40000010872 */
[----:B------:R-:W-:Y:S02]  /*3000*/  FFMA.FTZ R126, R79, R14, R126 ;  /* 0x0000000e4f7e7223 */ /* 0x000fe4000001007e */
[----:B------:R-:W-:-:S02]  /*3010*/  FFMA.FTZ R90, -R70, R61, R14 ;  /* 0x0000003d465a7223 */ /* 0x000fc4000001010e */
[----:B------:R-:W-:Y:S02]  /*3020*/  FMUL.FTZ R14, R94, R111 ;  /* 0x0000006f5e0e7220 */ /* 0x000fe40000410000 */
[----:B------:R-:W-:Y:S02]  /*3030*/  FMUL.FTZ R125, R70, R123 ;  /* 0x0000007b467d7220 */ /* 0x000fe40000410000 */
[----:B------:R-:W-:Y:S02]  /*3040*/  FMUL.FTZ R128, R124, R127 ;  /* 0x0000007f7c807220 */ /* 0x000fe40000410000 */
[----:B------:R-:W-:Y:S02]  /*3050*/  FMUL.FTZ R94, R94, R15 ;  /* 0x0000000f5e5e7220 */ /* 0x000fe40000410000 */
[----:B------:R-:W-:Y:S02]  /*3060*/  FFMA.FTZ R133, R90, R125, R128 ;  /* 0x0000007d5a857223 */ /* 0x000fe40000010080 */
[----:B------:R-:W-:-:S02]  /*3070*/  FFMA.FTZ R94, R91, R111, R94 ;  /* 0x0000006f5b5e7223 */ /* 0x000fc4000001005e */
[----:B------:R-:W-:Y:S02]  /*3080*/  FFMA.FTZ R14, R91, R15, -R14 ;  /* 0x0000000f5b0e7223 */ /* 0x000fe4000001080e */
[----:B------:R-:W-:Y:S02]  /*3090*/  FADD.FTZ R133, R110, R133 ;  /* 0x000000856e857221 */ /* 0x000fe40000010000 */
[----:B------:R-:W-:Y:S02]  /*30a0*/  FADD.FTZ R110, RZ, R94 ;  /* 0x0000005eff6e7221 */ /* 0x000fe40000010000 */
[----:B------:R-:W-:Y:S02]  /*30b0*/  FFMA.FTZ R139, R66, R57, R14 ;  /* 0x00000039428b7223 */ /* 0x000fe4000001000e */
[----:B------:R-:W-:Y:S02]  /*30c0*/  FMUL.FTZ R130, R124, R125 ;  /* 0x0000007d7c827220 */ /* 0x000fe40000410000 */
[----:B------:R-:W-:-:S02]  /*30d0*/  FMUL.FTZ R14, R92, R110 ;  /* 0x0000006e5c0e7220 */ /* 0x000fc40000410000 */
[----:B------:R-:W-:Y:S02]  /*30e0*/  FADD.FTZ R114, RZ, R114 ;  /* 0x00000072ff727221 */ /* 0x000fe40000010000 */
[----:B------:R-:W-:Y:S02]  /*30f0*/  FMUL.FTZ R92, R92, R139 ;  /* 0x0000008b5c5c7220 */ /* 0x000fe40000410000 */
[C---:B------:R-:W-:Y:S02]  /*3100*/  FMUL.FTZ R128, R69.reuse, R120 ;  /* 0x0000007845807220 */ /* 0x040fe40000410000 */
[----:B------:R-:W-:Y:S02]  /*3110*/  FFMA.FTZ R127, R90, R127, -R130 ;  /* 0x0000007f5a7f7223 */ /* 0x000fe40000010882 */
[----:B------:R-:W-:Y:S02]  /*3120*/  FMUL.FTZ R94, R69, R122 ;  /* 0x0000007a455e7220 */ /* 0x000fe40000410000 */
[----:B------:R-:W-:-:S02]  /*3130*/  FADD.FTZ R114, R114, R129 ;  /* 0x0000008172727221 */ /* 0x000fc40000010000 */
[----:B------:R-:W-:Y:S02]  /*3140*/  FFMA.FTZ R126, R78, R13, R126 ;  /* 0x0000000d4e7e7223 */ /* 0x000fe4000001007e */
[----:B------:R-:W-:Y:S02]  /*3150*/  FFMA.FTZ R130, R95, R110, R92 ;  /* 0x0000006e5f827223 */ /* 0x000fe4000001005c */
[----:B------:R-:W-:Y:S02]  /*3160*/  FFMA.FTZ R91, -R69, R60, R13 ;  /* 0x0000003c455b7223 */ /* 0x000fe4000001010d */
[----:B------:R-:W-:Y:S02]  /*3170*/  FMUL.FTZ R92, R68, R113 ;  /* 0x00000071445c7220 */ /* 0x000fe40000410000 */
[C---:B------:R-:W-:Y:S02]  /*3180*/  FMUL.FTZ R13, R109.reuse, R128 ;  /* 0x000000806d0d7220 */ /* 0x040fe40000410000 */
[----:B------:R-:W-:-:S02]  /*3190*/  FMUL.FTZ R129, R109, R94 ;  /* 0x0000005e6d817220 */ /* 0x000fc40000410000 */
[----:B------:R-:W-:Y:S02]  /*31a0*/  FFMA.FTZ R14, R95, R139, -R14 ;  /* 0x0000008b5f0e7223 */ /* 0x000fe4000001080e */
[----:B------:R-:W-:Y:S02]  /*31b0*/  FADD.FTZ R114, R114, R127 ;  /* 0x0000007f72727221 */ /* 0x000fe40000010000 */
[----:B------:R-:W-:Y:S02]  /*31c0*/  FFMA.FTZ R126, R77, R12, R126 ;  /* 0x0000000c4d7e7223 */ /* 0x000fe4000001007e */
[C---:B------:R-:W-:Y:S02]  /*31d0*/  FFMA.FTZ R95, -R68.reuse, R59, R12 ;  /* 0x0000003b445f7223 */ /* 0x040fe4000001010c */
[----:B------:R-:W-:Y:S02]  /*31e0*/  FMUL.FTZ R12, R68, R115 ;  /* 0x00000073440c7220 */ /* 0x000fe40000410000 */
[----:B------:R-:W-:-:S02]  /*31f0*/  FMUL.FTZ R127, R106, R92 ;  /* 0x0000005c6a7f7220 */ /* 0x000fc40000410000 */
[C---:B------:R-:W-:Y:S02]  /*3200*/  FFMA.FTZ R132, R91.reuse, R94, R13 ;  /* 0x0000005e5b847223 */ /* 0x040fe4000001000d */
[----:B------:R-:W-:Y:S02]  /*3210*/  FFMA.FTZ R129, R91, R128, -R129 ;  /* 0x000000805b817223 */ /* 0x000fe40000010881 */
[----:B------:R-:W-:Y:S02]  /*3220*/  FFMA.FTZ R128, R76, R15, R126 ;  /* 0x0000000f4c807223 */ /* 0x000fe4000001007e */
[-C--:B------:R-:W-:Y:S02]  /*3230*/  FFMA.FTZ R126, R95, R12.reuse, -R127 ;  /* 0x0000000c5f7e7223 */ /* 0x080fe4000001087f */
[----:B------:R-:W-:Y:S02]  /*3240*/  FADD.FTZ R132, R133, R132 ;  /* 0x0000008485847221 */ /* 0x000fe40000010000 */
[----:B------:R-:W-:-:S02]  /*3250*/  FMUL.FTZ R12, R106, R12 ;  /* 0x0000000c6a0c7220 */ /* 0x000fc40000410000 */
[C---:B------:R-:W-:Y:S02]  /*3260*/  FMUL.FTZ R133, R67.reuse, R102 ;  /* 0x0000006643857220 */ /* 0x040fe40000410000 */
[----:B------:R-:W-:Y:S02]  /*3270*/  FADD.FTZ R129, R114, R129 ;  /* 0x0000008172817221 */ /* 0x000fe40000010000 */
[----:B------:R-:W-:Y:S02]  /*3280*/  FFMA.FTZ R114, -R67, R58, R15 ;  /* 0x0000003a43727223 */ /* 0x000fe4000001010f */
[----:B------:R-:W-:Y:S02]  /*3290*/  FFMA.FTZ R13, R81, -R112, RZ ;  /* 0x80000070510d7223 */ /* 0x000fe400000100ff */
[----:B------:R-:W-:Y:S02]  /*32a0*/  FFMA.FTZ R15, R95, R92, R12 ;  /* 0x0000005c5f0f7223 */ /* 0x000fe4000001000c */
[----:B------:R-:W-:-:S02]  /*32b0*/  FMUL.FTZ R127, R67, R103 ;  /* 0x00000067437f7220 */ /* 0x000fc40000410000 */
[C---:B------:R-:W-:Y:S02]  /*32c0*/  FMUL.FTZ R12, R111.reuse, R133 ;  /* 0x000000856f0c7220 */ /* 0x040fe40000410000 */
[----:B------:R-:W-:Y:S02]  /*32d0*/  FFMA.FTZ R13, R80, -R121, R13 ;  /* 0x80000079500d7223 */ /* 0x000fe4000001000d */
[----:B------:R-:W-:Y:S02]  /*32e0*/  FADD.FTZ R15, R132, R15 ;  /* 0x0000000f840f7221 */ /* 0x000fe40000010000 */
[-C--:B------:R-:W-:Y:S02]  /*32f0*/  FFMA.FTZ R132, R114, R127.reuse, R12 ;  /* 0x0000007f72847223 */ /* 0x080fe4000001000c */
[----:B------:R-:W-:Y:S02]  /*3300*/  FMUL.FTZ R134, R111, R127 ;  /* 0x0000007f6f867220 */ /* 0x000fe40000410000 */
[----:B------:R-:W-:-:S02]  /*3310*/  FADD.FTZ R12, R129, R126 ;  /* 0x0000007e810c7221 */ /* 0x000fc40000010000 */
[----:B------:R-:W-:Y:S02]  /*3320*/  FMUL.FTZ R129, R66, R23 ;  /* 0x0000001742817220 */ /* 0x000fe40000410000 */
[----:B------:R-:W-:Y:S02]  /*3330*/  FFMA.FTZ R13, R79, -R124, R13 ;  /* 0x8000007c4f0d7223 */ /* 0x000fe4000001000d */
[----:B------:R-:W-:Y:S02]  /*3340*/  FFMA.FTZ R137, R75, R139, R128 ;  /* 0x0000008b4b897223 */ /* 0x000fe40000010080 */
[----:B------:R-:W-:Y:S02]  /*3350*/  FFMA.FTZ R135, R114, R133, -R134 ;  /* 0x0000008572877223 */ /* 0x000fe40000010886 */
[----:B------:R-:W-:Y:S02]  /*3360*/  FFMA.FTZ R126, -R66, R57, R139 ;  /* 0x00000039427e7223 */ /* 0x000fe4000001018b */
[----:B------:R-:W-:-:S02]  /*3370*/  FFMA.FTZ R128, R65, R56, R14 ;  /* 0x0000003841807223 */ /* 0x000fc4000001000e */
[----:B------:R-:W-:Y:S02]  /*3380*/  FADD.FTZ R130, RZ, R130 ;  /* 0x00000082ff827221 */ /* 0x000fe40000010000 */
[----:B------:R-:W-:Y:S02]  /*3390*/  FMUL.FTZ R139, R66, R101 ;  /* 0x00000065428b7220 */ /* 0x000fe40000410000 */
[----:B------:R-:W-:Y:S02]  /*33a0*/  FMUL.FTZ R14, R110, R129 ;  /* 0x000000816e0e7220 */ /* 0x000fe40000410000 */
[----:B------:R-:W-:Y:S02]  /*33b0*/  FMUL.FTZ R133, R65, R22 ;  /* 0x0000001641857220 */ /* 0x000fe40000410000 */
[----:B------:R-:W-:Y:S02]  /*33c0*/  FFMA.FTZ R13, R78, -R109, R13 ;  /* 0x8000006d4e0d7223 */ /* 0x000fe4000001000d */
[----:B------:R-:W-:-:S02]  /*33d0*/  FADD.FTZ R15, R15, R132 ;  /* 0x000000840f0f7221 */ /* 0x000fc40000010000 */
[----:B------:R-:W-:Y:S02]  /*33e0*/  FFMA.FTZ R132, R74, R128, R137 ;  /* 0x000000804a847223 */ /* 0x000fe40000010089 */
[C---:B------:R-:W-:Y:S02]  /*33f0*/  FMUL.FTZ R141, R65.reuse, R100 ;  /* 0x00000064418d7220 */ /* 0x040fe40000410000 */
[----:B------:R-:W-:Y:S02]  /*3400*/  FFMA.FTZ R137, R126, R139, -R14 ;  /* 0x0000008b7e897223 */ /* 0x000fe4000001080e */
[----:B------:R-:W-:Y:S02]  /*3410*/  FFMA.FTZ R128, -R65, R56, R128 ;  /* 0x0000003841807223 */ /* 0x000fe40000010180 */
[----:B------:R-:W-:Y:S02]  /*3420*/  FMUL.FTZ R134, R130, R133 ;  /* 0x0000008582867220 */ /* 0x000fe40000410000 */
[----:B------:R-:W-:-:S02]  /*3430*/  FFMA.FTZ R13, R77, -R106, R13 ;  /* 0x8000006a4d0d7223 */ /* 0x000fc4000001000d */
[----:B------:R-:W-:Y:S02]  /*3440*/  FMUL.FTZ R139, R110, R139 ;  /* 0x0000008b6e8b7220 */ /* 0x000fe40000410000 */
[----:B------:R-:W-:Y:S02]  /*3450*/  FADD.FTZ R12, R12, R135 ;  /* 0x000000870c0c7221 */ /* 0x000fe40000010000 */
[----:B------:R-:W-:Y:S02]  /*3460*/  FFMA.FTZ R135, R128, R141, -R134 ;  /* 0x0000008d80877223 */ /* 0x000fe40000010886 */
[----:B------:R-:W-:Y:S02]  /*3470*/  FFMA.FTZ R14, R126, R129, R139 ;  /* 0x000000817e0e7223 */ /* 0x000fe4000001008b */
[----:B------:R-:W-:Y:S01]  /*3480*/  FFMA.FTZ R13, R76, -R111, R13 ;  /* 0x8000006f4c0d7223 */ /* 0x000fe2000001000d */
[----:B------:R0:W2:Y:S01]  /*3490*/  SHFL.DOWN PT, R139, R132, 0x1, 0x1f ;  /* 0x08201f00848b7f89 */ /* 0x0000a200000e0000 */
        /* <DEDUP_REMOVED lines=8> */
[----:B------:R3:W4:Y:S01]  /*3520*/  SHFL.DOWN PT, R138, R134, 0x1, 0x1f ;  /* 0x08201f00868a7f89 */ /* 0x00072200000e0000 */
[----:B------:R-:W-:Y:S01]  /*3530*/  MOV R14, R132 ;  /* 0x00000084000e7202 */ /* 0x000fe20000000f00 */
[----:B0-----:R-:W-:Y:S01]  /*3540*/  FMUL.FTZ R132, R96, R11 ;  /* 0x0000000b60847220 */ /* 0x001fe20000410000 */
[----:B------:R-:W-:Y:S01]  /*3550*/  MOV R15, R134 ;  /* 0x00000086000f7202 */ /* 0x000fe20000000f00 */
[----:B------:R-:W0:Y:S01]  /*3560*/  SHFL.DOWN PT, R136, R135, 0x1, 0x1f ;  /* 0x08201f0087887f89 */ /* 0x000e2200000e0000 */
[----:B------:R-:W-:Y:S01]  /*3570*/  MOV R13, R135 ;  /* 0x00000087000d7202 */ /* 0x000fe20000000f00 */
[----:B-1----:R-:W-:Y:S01]  /*3580*/  FFMA.FTZ R132, R93, R10, -R132 ;  /* 0x0000000a5d847223 */ /* 0x002fe20000010884 */
[----:B------:R-:W-:Y:S01]  /*3590*/  MOV R12, R141 ;  /* 0x0000008d000c7202 */ /* 0x000fe20000000f00 */
[----:B------:R-:W1:Y:S01]  /*35a0*/  SHFL.DOWN PT, R137, R141, 0x1, 0x1f ;  /* 0x08201f008d897f89 */ /* 0x000e6200000e0000 */
[----:B--2---:R-:W-:-:S02]  /*35b0*/  @!P0 FADD.FTZ R14, R14, R139 ;  /* 0x0000008b0e0e8221 */ /* 0x004fc40000010000 */
[C---:B---3--:R-:W-:Y:S02]  /*35c0*/  FMUL.FTZ R134, R96.reuse, R10 ;  /* 0x0000000a60867220 */ /* 0x048fe40000410000 */
[C---:B------:R-:W-:Y:S02]  /*35d0*/  FMUL.FTZ R10, R96.reuse, R9 ;  /* 0x00000009600a7220 */ /* 0x040fe40000410000 */
[C---:B------:R-:W-:Y:S02]  /*35e0*/  FFMA.FTZ R11, R93.reuse, R11, R134 ;  /* 0x0000000b5d0b7223 */ /* 0x040fe40000010086 */
[-C--:B------:R-:W-:Y:S02]  /*35f0*/  FMUL.FTZ R96, R96, R8.reuse ;  /* 0x0000000860607220 */ /* 0x080fe40000410000 */
[C---:B------:R-:W-:Y:S02]  /*3600*/  FFMA.FTZ R8, R93.reuse, R8, -R10 ;  /* 0x000000085d087223 */ /* 0x040fe4000001080a */
[----:B------:R-:W-:-:S02]  /*3610*/  FFMA.FTZ R9, R93, R9, R96 ;  /* 0x000000095d097223 */ /* 0x000fc40000010060 */
[----:B------:R-:W-:Y:S02]  /*3620*/  FMUL.FTZ R93, R21, R100 ;  /* 0x00000064155d7220 */ /* 0x000fe40000410000 */
[----:B----4-:R-:W-:Y:S02]  /*3630*/  @!P0 FADD.FTZ R15, R15, R138 ;  /* 0x0000008a0f0f8221 */ /* 0x010fe40000010000 */
[----:B------:R-:W-:Y:S02]  /*3640*/  FADD.FTZ R10, R97, R132 ;  /* 0x00000084610a7221 */ /* 0x000fe40000010000 */
[----:B0-----:R-:W-:Y:S01]  /*3650*/  @!P0 FADD.FTZ R13, R13, R136 ;  /* 0x000000880d0d8221 */ /* 0x001fe20000010000 */
[----:B------:R-:W0:Y:S01]  /*3660*/  SHFL.DOWN PT, R138, R15, 0x2, 0x1f ;  /* 0x08401f000f8a7f89 */ /* 0x000e2200000e0000 */
[----:B------:R-:W-:Y:S02]  /*3670*/  FFMA.FTZ R97, R20, R22, R93 ;  /* 0x0000001614617223 */ /* 0x000fe4000001005d */
[----:B-1----:R-:W-:Y:S01]  /*3680*/  @!P0 FADD.FTZ R12, R12, R137 ;  /* 0x000000890c0c8221 */ /* 0x002fe20000010000 */
[----:B------:R-:W1:Y:S01]  /*3690*/  SHFL.DOWN PT, R136, R13, 0x2, 0x1f ;  /* 0x08401f000d887f89 */ /* 0x000e6200000e0000 */
[----:B------:R-:W-:Y:S01]  /*36a0*/  ISETP.GT.AND P0, PT, R30, 0x1d, PT ;  /* 0x0000001d1e00780c */ /* 0x000fe20003f04270 */
[----:B------:R-:W-:-:S02]  /*36b0*/  FADD.FTZ R11, R98, R11 ;  /* 0x0000000b620b7221 */ /* 0x000fc40000010000 */
[----:B------:R-:W2:Y:S01]  /*36c0*/  SHFL.DOWN PT, R137, R14, 0x2, 0x1f ;  /* 0x08401f000e897f89 */ /* 0x000ea200000e0000 */
[----:B------:R-:W-:Y:S02]  /*36d0*/  FADD.FTZ R40, R133, R40 ;  /* 0x0000002885287221 */ /* 0x000fe40000010000 */
[----:B------:R-:W-:Y:S01]  /*36e0*/  FMUL.FTZ R93, R21, R23 ;  /* 0x00000017155d7220 */ /* 0x000fe20000410000 */
[----:B------:R-:W3:Y:S01]  /*36f0*/  SHFL.DOWN PT, R135, R12, 0x2, 0x1f ;  /* 0x08401f000c877f89 */ /* 0x000ee200000e0000 */
[----:B------:R-:W-:Y:S02]  /*3700*/  FADD.FTZ R41, R129, R41 ;  /* 0x0000002981297221 */ /* 0x000fe40000010000 */
[-C--:B------:R-:W-:Y:S01]  /*3710*/  FFMA.FTZ R93, R20, R101.reuse, -R93 ;  /* 0x00000065145d7223 */ /* 0x080fe2000001085d */
[----:B------:R4:W-:Y:S01]  /*3720*/  @!P2 STS.128 [UR4+0x1770], R8 ;  /* 0x00177008ff00a988 */ /* 0x0009e20008000c04 */
[----:B------:R-:W-:Y:S02]  /*3730*/  FMUL.FTZ R101, R21, R101 ;  /* 0x0000006515657220 */ /* 0x000fe40000410000 */
[----:B------:R-:W-:-:S02]  /*3740*/  FMUL.FTZ R93, R110, R93 ;  /* 0x0000005d6e5d7220 */ /* 0x000fc40000410000 */
[----:B------:R-:W-:Y:S02]  /*3750*/  FFMA.FTZ R101, R20, R23, R101 ;  /* 0x0000001714657223 */ /* 0x000fe40000010065 */
[----:B------:R-:W-:Y:S02]  /*3760*/  FADD.FTZ R42, R127, R42 ;  /* 0x0000002a7f2a7221 */ /* 0x000fe40000010000 */
[----:B0-----:R-:W-:Y:S02]  /*3770*/  @!P0 FADD.FTZ R15, R15, R138 ;  /* 0x0000008a0f0f8221 */ /* 0x001fe40000010000 */
[----:B------:R-:W-:Y:S02]  /*3780*/  FFMA.FTZ R126, R126, R101, R93 ;  /* 0x000000657e7e7223 */ /* 0x000fe4000001005d */
[----:B-1----:R-:W-:Y:S02]  /*3790*/  @!P0 FADD.FTZ R13, R13, R136 ;  /* 0x000000880d0d8221 */ /* 0x002fe40000010000 */
[----:B------:R-:W0:Y:S01]  /*37a0*/  SHFL.DOWN PT, R136, R15, 0x4, 0x1f ;  /* 0x08801f000f887f89 */ /* 0x000e2200000e0000 */
[----:B--2---:R-:W-:-:S02]  /*37b0*/  @!P0 FADD.FTZ R14, R14, R137 ;  /* 0x000000890e0e8221 */ /* 0x004fc40000010000 */
[C---:B----4-:R-:W-:Y:S01]  /*37c0*/  FMUL.FTZ R9, R21.reuse, R103 ;  /* 0x0000006715097220 */ /* 0x050fe20000410000 */
[----:B------:R-:W1:Y:S01]  /*37d0*/  SHFL.DOWN PT, R134, R13, 0x4, 0x1f ;  /* 0x08801f000d867f89 */ /* 0x000e6200000e0000 */
[----:B---3--:R-:W-:Y:S01]  /*37e0*/  @!P0 FADD.FTZ R12, R12, R135 ;  /* 0x000000870c0c8221 */ /* 0x008fe20000010000 */
[----:B------:R-:W-:Y:S01]  /*37f0*/  ISETP.GT.AND P0, PT, R30, 0x1b, PT ;  /* 0x0000001b1e00780c */ /* 0x000fe20003f04270 */
[C---:B------:R-:W-:Y:S01]  /*3800*/  FMUL.FTZ R135, R21.reuse, R22 ;  /* 0x0000001615877220 */ /* 0x040fe20000410000 */
[----:B------:R-:W2:Y:S01]  /*3810*/  SHFL.DOWN PT, R139, R14, 0x4, 0x1f ;  /* 0x08801f000e8b7f89 */ /* 0x000ea200000e0000 */
[C---:B------:R-:W-:Y:S02]  /*3820*/  FFMA.FTZ R10, R20.reuse, R102, -R9 ;  /* 0x00000066140a7223 */ /* 0x040fe40000010809 */
[----:B------:R-:W-:Y:S01]  /*3830*/  FFMA.FTZ R135, R20, R100, -R135 ;  /* 0x0000006414877223 */ /* 0x000fe20000010887 */
[----:B------:R-:W3:Y:S01]  /*3840*/  SHFL.DOWN PT, R137, R12, 0x4, 0x1f ;  /* 0x08801f000c897f89 */ /* 0x000ee200000e0000 */
[----:B------:R-:W-:-:S02]  /*3850*/  FMUL.FTZ R102, R21, R102 ;  /* 0x0000006615667220 */ /* 0x000fc40000410000 */
[----:B------:R-:W-:Y:S02]  /*3860*/  FMUL.FTZ R135, R130, R135 ;  /* 0x0000008782877220 */ /* 0x000fe40000410000 */
[----:B------:R-:W-:Y:S02]  /*3870*/  FMUL.FTZ R8, R21, R113 ;  /* 0x0000007115087220 */ /* 0x000fe40000410000 */
[----:B------:R-:W-:Y:S02]  /*3880*/  FFMA.FTZ R97, R128, R97, R135 ;  /* 0x0000006180617223 */ /* 0x000fe40000010087 */
[----:B------:R-:W-:Y:S02]  /*3890*/  FMUL.FTZ R10, R111, R10 ;  /* 0x0000000a6f0a7220 */ /* 0x000fe40000410000 */
[----:B------:R-:W-:Y:S02]  /*38a0*/  FFMA.FTZ R22, R56, R22, R97 ;  /* 0x0000001638167223 */ /* 0x000fe40000010061 */
[----:B0-----:R-:W-:-:S02]  /*38b0*/  @!P0 FADD.FTZ R15, R15, R136 ;  /* 0x000000880f0f8221 */ /* 0x001fc40000010000 */
[C---:B------:R-:W-:Y:S02]  /*38c0*/  FFMA.FTZ R11, R20.reuse, R103, R102 ;  /* 0x00000067140b7223 */ /* 0x040fe40000010066 */
        /* <DEDUP_REMOVED lines=12> */
[----:B------:R-:W-:Y:S02]  /*3990*/  FFMA.FTZ R8, R20, R113, R115 ;  /* 0x0000007114087223 */ /* 0x000fe40000010073 */
[----:B------:R-:W-:Y:S02]  /*39a0*/  FFMA.FTZ R58, R58, R103, R10 ;  /* 0x000000673a3a7223 */ /* 0x000fe4000001000a */
[----:B------:R-:W-:Y:S02]  /*39b0*/  FFMA.FTZ R10, R95, R8, R9 ;  /* 0x000000085f0a7223 */ /* 0x000fe40000010009 */
[----:B------:R-:W-:Y:S02]  /*39c0*/  FFMA.FTZ R23, R57, R23, R126 ;  /* 0x0000001739177223 */ /* 0x000fe4000001007e */
[----:B------:R-:W-:-:S02]  /*39d0*/  FMUL.FTZ R9, R21, R122 ;  /* 0x0000007a15097220 */ /* 0x000fc40000410000 */
[----:B0-----:R-:W-:Y:S02]  /*39e0*/  @!P0 FADD.FTZ R15, R15, R96 ;  /* 0x000000600f0f8221 */ /* 0x001fe40000010000 */
[-C--:B------:R-:W-:Y:S02]  /*39f0*/  FFMA.FTZ R8, R20, R120.reuse, -R9 ;  /* 0x0000007814087223 */ /* 0x080fe40000010809 */
[----:B-1----:R-:W-:Y:S02]  /*3a00*/  @!P0 FADD.FTZ R13, R13, R56 ;  /* 0x000000380d0d8221 */ /* 0x002fe40000010000 */
[----:B------:R-:W-:Y:S01]  /*3a10*/  FADD.FTZ R55, R22, R55 ;  /* 0x0000003716377221 */ /* 0x000fe20000010000 */
[----:B------:R-:W-:Y:S01]  /*3a20*/  SHFL.DOWN PT, R56, R15, 0x10, 0x1f ;  /* 0x0a001f000f387f89 */ /* 0x000fe200000e0000 */
[----:B--2---:R-:W-:Y:S02]  /*3a30*/  @!P0 FADD.FTZ R14, R14, R133 ;  /* 0x000000850e0e8221 */ /* 0x004fe40000010000 */
[----:B------:R-:W-:Y:S01]  /*3a40*/  FADD.FTZ R54, R23, R54 ;  /* 0x0000003617367221 */ /* 0x000fe20000010000 */
[----:B------:R-:W-:Y:S01]  /*3a50*/  SHFL.DOWN PT, R22, R13, 0x10, 0x1f ;  /* 0x0a001f000d167f89 */ /* 0x000fe200000e0000 */
[----:B---3--:R-:W-:Y:S01]  /*3a60*/  @!P0 FADD.FTZ R12, R12, R97 ;  /* 0x000000610c0c8221 */ /* 0x008fe20000010000 */
[----:B------:R-:W-:Y:S01]  /*3a70*/  ISETP.GT.AND P0, PT, R30, 0xf, PT ;  /* 0x0000000f1e00780c */ /* 0x000fe20003f04270 */
[----:B------:R-:W-:Y:S01]  /*3a80*/  FMUL.FTZ R9, R21, R120 ;  /* 0x0000007815097220 */ /* 0x000fe20000410000 */
[----:B------:R-:W0:Y:S01]  /*3a90*/  SHFL.DOWN PT, R57, R14, 0x10, 0x1f ;  /* 0x0a001f000e397f89 */ /* 0x000e2200000e0000 */
[----:B------:R-:W-:-:S02]  /*3aa0*/  FFMA.FTZ R59, R59, R113, R10 ;  /* 0x000000713b3b7223 */ /* 0x000fc4000001000a */
[----:B------:R-:W-:Y:S01]  /*3ab0*/  FMUL.FTZ R109, R109, R8 ;  /* 0x000000086d6d7220 */ /* 0x000fe20000410000 */
[----:B------:R-:W1:Y:S01]  /*3ac0*/  SHFL.DOWN PT, R23, R12, 0x10, 0x1f ;  /* 0x0a001f000c177f89 */ /* 0x000e6200000e0000 */
[C---:B------:R-:W-:Y:S02]  /*3ad0*/  FFMA.FTZ R10, R20.reuse, R122, R9 ;  /* 0x0000007a140a7223 */ /* 0x040fe40000010009 */
[C---:B------:R-:W-:Y:S02]  /*3ae0*/  FMUL.FTZ R8, R21.reuse, R123 ;  /* 0x0000007b15087220 */ /* 0x040fe40000410000 */
[----:B------:R-:W-:Y:S02]  /*3af0*/  FMUL.FTZ R9, R21, R117 ;  /* 0x0000007515097220 */ /* 0x000fe40000410000 */
[C---:B------:R-:W-:Y:S02]  /*3b00*/  FFMA.FTZ R11, R20.reuse, R119, -R8 ;  /* 0x00000077140b7223 */ /* 0x040fe40000010808 */
[----:B------:R-:W-:-:S02]  /*3b10*/  FFMA.FTZ R8, R20, R118, -R9 ;  /* 0x0000007614087223 */ /* 0x000fc40000010809 */
[----:B------:R-:W-:Y:S02]  /*3b20*/  FMUL.FTZ R119, R21, R119 ;  /* 0x0000007715777220 */ /* 0x000fe40000410000 */
[----:B------:R-:W-:Y:S02]  /*3b30*/  FMUL.FTZ R121, R121, R8 ;  /* 0x0000000879797220 */ /* 0x000fe40000410000 */
[C---:B------:R-:W-:Y:S02]  /*3b40*/  FMUL.FTZ R8, R21.reuse, R116 ;  /* 0x0000007415087220 */ /* 0x040fe40000410000 */
[C---:B------:R-:W-:Y:S02]  /*3b50*/  FMUL.FTZ R118, R21.reuse, R118 ;  /* 0x0000007615767220 */ /* 0x040fe40000410000 */
[-C--:B------:R-:W-:Y:S02]  /*3b60*/  FMUL.FTZ R21, R21, R105.reuse ;  /* 0x0000006915157220 */ /* 0x080fe40000410000 */
[----:B------:R-:W-:-:S02]  /*3b70*/  FFMA.FTZ R105, R20, R105, -R8 ;  /* 0x0000006914697223 */ /* 0x000fc40000010808 */
[----:B------:R-:W-:Y:S02]  /*3b80*/  FMUL.FTZ R11, R124, R11 ;  /* 0x0000000b7c0b7220 */ /* 0x000fe40000410000 */
[C---:B------:R-:W-:Y:S02]  /*3b90*/  FFMA.FTZ R119, R20.reuse, R123, R119 ;  /* 0x0000007b14777223 */ /* 0x040fe40000010077 */
[C---:B------:R-:W-:Y:S02]  /*3ba0*/  FFMA.FTZ R118, R20.reuse, R117, R118 ;  /* 0x0000007514767223 */ /* 0x040fe40000010076 */
[----:B------:R-:W-:Y:S02]  /*3bb0*/  FFMA.FTZ R21, R20, R116, R21 ;  /* 0x0000007414157223 */ /* 0x000fe40000010015 */
[----:B------:R-:W-:Y:S02]  /*3bc0*/  FMUL.FTZ R105, R112, R105 ;  /* 0x0000006970697220 */ /* 0x000fe40000410000 */
[----:B0-----:R-:W-:-:S02]  /*3bd0*/  @!P0 FADD.FTZ R14, R14, R57 ;  /* 0x000000390e0e8221 */ /* 0x001fc40000010000 */
        /* <DEDUP_REMOVED lines=34> */
.L_x_12100:
[----:B0-----:R-:W-:Y:S05]  /*3e00*/  BSYNC B0 ;  /* 0x0000000000007941 */ /* 0x001fea0003800000 */
.L_x_12099:
        /* <DEDUP_REMOVED lines=21> */
.L_x_12086:
[----:B------:R-:W-:Y:S01]  /*3f60*/  BAR.SYNC.DEFER_BLOCKING 0x0 ;  /* 0x0000000000007b1d */ /* 0x000fe20000010000 */
[----:B------:R-:W-:Y:S01]  /*3f70*/  F2FP.PACK_AB R23, R40, R41 ;  /* 0x000000292817723e */ /* 0x000fe200000000ff */
[----:B------:R-:W-:Y:S01]  /*3f80*/  IMAD R4, R34, c[0x0][0x2d8], RZ ;  /* 0x0000b60022047a24 */ /* 0x000fe200078e02ff */
[----:B------:R-:W-:Y:S01]  /*3f90*/  F2FP.PACK_AB R22, R42, R43 ;  /* 0x0000002b2a16723e */ /* 0x000fe200000000ff */
[----:B------:R-:W-:Y:S01]  /*3fa0*/  IMAD R6, R38, c[0x0][0x2e0], RZ ;  /* 0x0000b80026067a24 */ /* 0x000fe200078e02ff */
[----:B------:R-:W-:Y:S01]  /*3fb0*/  F2FP.PACK_AB R21, R44, R45 ;  /* 0x0000002d2c15723e */ /* 0x000fe200000000ff */
[----:B------:R-:W-:Y:S01]  /*3fc0*/  IMAD R7, R35, c[0x0][0x2dc], R4 ;  /* 0x0000b70023077a24 */ /* 0x000fe200078e0204 */
[----:B------:R-:W-:Y:S01]  /*3fd0*/  F2FP.PACK_AB R20, R46, R47 ;  /* 0x0000002f2e14723e */ /* 0x000fe200000000ff */
[----:B------:R-:W-:Y:S01]  /*3fe0*/  IMAD R40, R34, c[0x0][0x2f8], RZ ;  /* 0x0000be0022287a24 */ /* 0x000fe200078e02ff */
[----:B------:R-:W-:-:S02]  /*3ff0*/  IADD3 R42, R0, -0x1, RZ ;  /* 0xffffffff002a7810 */ /* 0x000fc40007ffe0ff */
[----:B------:R-:W-:Y:S01]  /*4000*/  IADD3 R24, P1, R24, -0x200, RZ ;  /* 0xfffffe0018187810 */ /* 0x000fe20007f3e0ff */
[----:B------:R-:W-:Y:S01]  /*4010*/  IMAD R41, R35, c[0x0][0x2fc], R40 ;  /* 0x0000bf0023297a24 */ /* 0x000fe200078e0228 */
[----:B------:R-:W-:Y:S01]  /*4020*/  SHF.L.U32 R14, R42, 0x8, RZ ;  /* 0x000000082a0e7819 */ /* 0x000fe200000006ff */
[----:B------:R-:W-:Y:S01]  /*4030*/  IMAD R40, R38, c[0x0][0x300], RZ ;  /* 0x0000c00026287a24 */ /* 0x000fe200078e02ff */
[----:B------:R-:W-:Y:S02]  /*4040*/  IADD3 R28, P2, R28, -0x200, RZ ;  /* 0xfffffe001c1c7810 */ /* 0x000fe40007f5e0ff */
[--C-:B------:R-:W-:Y:S02]  /*4050*/  SHF.R.S32.HI R15, RZ, 0x1f, R14.reuse ;  /* 0x0000001fff0f7819 */ /* 0x100fe4000001140e */
[----:B------:R-:W-:Y:S02]  /*4060*/  IADD3 R26, P3, R26, -0x200, RZ ;  /* 0xfffffe001a1a7810 */ /* 0x000fe40007f7e0ff */
[----:B------:R-:W-:Y:S01]  /*4070*/  IADD3.X R25, R25, -0x1, RZ, P1, !PT ;  /* 0xffffffff19197810 */ /* 0x000fe20000ffe4ff */
[----:B------:R-:W-:Y:S01]  /*4080*/  IMAD.WIDE.U32 R4, R35, c[0x0][0x2d8], R14 ;  /* 0x0000b60023047a25 */ /* 0x000fe200078e000e */
[----:B------:R-:W-:Y:S01]  /*4090*/  IADD3.X R29, R29, -0x1, RZ, P2, !PT ;  /* 0xffffffff1d1d7810 */ /* 0x000fe200017fe4ff */
[----:B------:R0:W-:Y:S01]  /*40a0*/  STS.128 [R30.X16], R20 ;  /* 0x000000141e007388 */ /* 0x0001e2000000cc00 */
[----:B------:R-:W-:-:S06]  /*40b0*/  NOP ;  /* 0x0000000000007918 */ /* 0x000fcc0000000000 */
[----:B------:R-:W1:Y:S01]  /*40c0*/  LDS.128 R8, [R30.X16] ;  /* 0x000000001e087984 */ /* 0x000e62000000cc00 */
[----:B------:R-:W-:Y:S01]  /*40d0*/  IADD3 R5, R5, R7, RZ ;  /* 0x0000000705057210 */ /* 0x000fe20007ffe0ff */
[----:B------:R-:W-:Y:S01]  /*40e0*/  IMAD R7, R39, c[0x0][0x2e4], R6 ;  /* 0x0000b90027077a24 */ /* 0x000fe200078e0206 */
[----:B------:R-:W-:Y:S01]  /*40f0*/  IADD3.X R27, R27, -0x1, RZ, P3, !PT ;  /* 0xffffffff1b1b7810 */ /* 0x000fe20001ffe4ff */
[----:B------:R-:W-:-:S04]  /*4100*/  IMAD.WIDE.U32 R14, R35, c[0x0][0x2f8], R14 ;  /* 0x0000be00230e7a25 */ /* 0x000fc800078e000e */
[----:B------:R-:W-:Y:S01]  /*4110*/  IMAD.WIDE.U32 R4, R39, c[0x0][0x2e0], R4 ;  /* 0x0000b80027047a25 */ /* 0x000fe200078e0004 */
[----:B0-----:R-:W-:Y:S02]  /*4120*/  F2FP.PACK_AB R23, R55, R54 ;  /* 0x000000363717723e */ /* 0x001fe400000000ff */
[----:B------:R-:W-:Y:S02]  /*4130*/  F2FP.PACK_AB R22, R53, R52 ;  /* 0x000000343516723e */ /* 0x000fe400000000ff */
[----:B------:R-:W-:Y:S02]  /*4140*/  IADD3 R5, R5, R7, RZ ;  /* 0x0000000705057210 */ /* 0x000fe40007ffe0ff */
[C---:B------:R-:W-:Y:S02]  /*4150*/  LEA R12, P0, R4.reuse, c[0x0][0x330], 0x1 ;  /* 0x0000cc00040c7a11 */ /* 0x040fe400078008ff */
[----:B------:R-:W-:Y:S02]  /*4160*/  F2FP.PACK_AB R21, R51, R50 ;  /* 0x000000323315723e */ /* 0x000fe400000000ff */
[----:B------:R-:W-:-:S02]  /*4170*/  LEA.HI.X R13, R4, c[0x0][0x334], R5, 0x1, P0 ;  /* 0x0000cd00040d7a11 */ /* 0x000fc400000f0c05 */
[----:B------:R-:W-:Y:S01]  /*4180*/  F2FP.PACK_AB R20, R48, R49 ;  /* 0x000000313014723e */ /* 0x000fe200000000ff */
[----:B------:R-:W-:Y:S01]  /*4190*/  FADD.FTZ R49, R32, R49 ;  /* 0x0000003120317221 */ /* 0x000fe20000010000 */
[----:B------:R-:W-:Y:S01]  /*41a0*/  IADD3 R15, R15, R41, RZ ;  /* 0x000000290f0f7210 */ /* 0x000fe20007ffe0ff */
[----:B------:R-:W-:-:S04]  /*41b0*/  IMAD.WIDE R12, R31, 0x10, R12 ;  /* 0x000000101f0c7825 */ /* 0x000fc800078e020c */
[----:B------:R-:W-:-:S04]  /*41c0*/  FADD.FTZ R49, R49, R48 ;  /* 0x0000003031317221 */ /* 0x000fc80000010000 */
[----:B------:R-:W-:-:S04]  /*41d0*/  FADD.FTZ R50, R49, R50 ;  /* 0x0000003231327221 */ /* 0x000fc80000010000 */
[----:B------:R-:W-:Y:S01]  /*41e0*/  FADD.FTZ R51, R50, R51 ;  /* 0x0000003332337221 */ /* 0x000fe20000010000 */
[----:B-1----:R0:W-:Y:S03]  /*41f0*/  STG.E.128 [R12.64], R8 ;  /* 0x000000080c007986 */ /* 0x0021e6000c101d06 */
[----:B------:R-:W-:Y:S01]  /*4200*/  FADD.FTZ R52, R51, R52 ;  /* 0x0000003433347221 */ /* 0x000fe20000010000 */
[----:B------:R-:W-:Y:S03]  /*4210*/  BAR.SYNC.DEFER_BLOCKING 0x0 ;  /* 0x0000000000007b1d */ /* 0x000fe60000010000 */
[----:B------:R-:W-:-:S04]  /*4220*/  FADD.FTZ R53, R52, R53 ;  /* 0x0000003534357221 */ /* 0x000fc80000010000 */
[----:B------:R-:W-:-:S04]  /*4230*/  FADD.FTZ R32, R53, R54 ;  /* 0x0000003635207221 */ /* 0x000fc80000010000 */
[----:B------:R-:W-:Y:S02]  /*4240*/  FADD.FTZ R32, R32, R55 ;  /* 0x0000003720207221 */ /* 0x000fe40000010000 */
[C---:B0-----:R-:W-:Y:S02]  /*4250*/  IMAD R11, R39.reuse, c[0x0][0x304], R40 ;  /* 0x0000c100270b7a24 */ /* 0x041fe400078e0228 */
[----:B------:R-:W-:-:S05]  /*4260*/  IMAD.WIDE.U32 R8, R39, c[0x0][0x300], R14 ;  /* 0x0000c00027087a25 */ /* 0x000fca00078e000e */
[----:B------:R-:W-:Y:S02]  /*4270*/  IADD3 R9, R9, R11, RZ ;  /* 0x0000000b09097210 */ /* 0x000fe40007ffe0ff */
[----:B------:R-:W-:Y:S01]  /*4280*/  LEA R10, P0, R8, c[0x0][0x340], 0x1 ;  /* 0x0000d000080a7a11 */ /* 0x000fe200078008ff */
[----:B------:R-:W-:Y:S01]  /*4290*/  STS.128 [R30.X16], R20 ;  /* 0x000000141e007388 */ /* 0x000fe2000000cc00 */
[----:B------:R-:W-:-:S06]  /*42a0*/  NOP ;  /* 0x0000000000007918 */ /* 0x000fcc0000000000 */
[----:B------:R-:W0:Y:S01]  /*42b0*/  LDS.128 R4, [R30.X16] ;  /* 0x000000001e047984 */ /* 0x000e22000000cc00 */
[----:B------:R-:W-:Y:S02]  /*42c0*/  LEA.HI.X R11, R8, c[0x0][0x344], R9, 0x1, P0 ;  /* 0x0000d100080b7a11 */ /* 0x000fe400000f0c09 */
[----:B------:R-:W-:Y:S02]  /*42d0*/  ISETP.GT.AND P0, PT, R0, 0x1, PT ;  /* 0x000000010000780c */ /* 0x000fe40003f04270 */
[----:B------:R-:W-:Y:S01]  /*42e0*/  MOV R0, R42 ;  /* 0x0000002a00007202 */ /* 0x000fe20000000f00 */
[----:B------:R-:W-:-:S05]  /*42f0*/  IMAD.WIDE R8, R31, 0x10, R10 ;  /* 0x000000101f087825 */ /* 0x000fca00078e020a */
[----:B0-----:R0:W-:Y:S05]  /*4300*/  STG.E.128 [R8.64], R4 ;  /* 0x0000000408007986 */ /* 0x0011ea000c101d06 */
[----:B------:R-:W-:Y:S01]  /*4310*/  @!P0 CALL.REL.NOINC `(.L_x_12085) ;  /* 0x0000001000008944 */ /* 0x000fe20003c00000 */
[----:B------:R-:W-:Y:S05]  /*4320*/  BRA `(.L_x_12102) ;  /* 0xffffc1b000007947 */ /* 0x000fea000383ffff */
.L_x_12085:
[----:B------:R-:W-:Y:S02]  /*4330*/  ISETP.NE.U32.AND P0, PT, RZ, c[0x0][0x328], PT ;  /* 0x0000ca00ff007a0c */ /* 0x000fe40003f05070 */
[----:B------:R-:W-:Y:S02]  /*4340*/  ISETP.NE.U32.AND P2, PT, RZ, c[0x0][0x348], PT ;  /* 0x0000d200ff007a0c */ /* 0x000fe40003f45070 */
[----:B------:R-:W-:Y:S02]  /*4350*/  ISETP.NE.AND.EX P1, PT, RZ, c[0x0][0x32c], PT, P0 ;  /* 0x0000cb00ff007a0c */ /* 0x000fe40003f25300 */
[----:B------:R-:W-:-:S11]  /*4360*/  ISETP.NE.AND.EX P0, PT, RZ, c[0x0][0x34c], PT, P2 ;  /* 0x0000d300ff007a0c */ /* 0x000fd60003f05320 */
[----:B------:R-:W-:Y:S05]  /*4370*/  @!P1 BRA `(.L_x_12103) ;  /* 0x0000014000009947 */ /* 0x000fea0003800000 */
[----:B------:R-:W1:Y:S01]  /*4380*/  SHFL.DOWN P1, R0, R33, 0x1, 0x1f ;  /* 0x08201f0021007f89 */ /* 0x000e620000020000 */
        /* <DEDUP_REMOVED lines=18> */
.L_x_12104:
[----:B0-----:R-:W-:Y:S05]  /*44b0*/  BSYNC B0 ;  /* 0x0000000000007941 */ /* 0x001fea0003800000 */
.L_x_12103:
        /* <DEDUP_REMOVED lines=23> */
.L_x_12106:
[----:B------:R-:W1:Y:S02]  /*4630*/  S2R R21, SR_TID.X ;  /* 0x0000000000157919 */ /* 0x000e640000002100 */
.L_x_12107:
[----:B0-----:R-:W-:Y:S05]  /*4640*/  BSYNC B0 ;  /* 0x0000000000007941 */ /* 0x001fea0003800000 */
.L_x_12105:
        /* <DEDUP_REMOVED lines=15> */
[C---:B------:R-:W-:Y:S02]  /*4740*/  IMAD R31, R39.reuse, c[0x0][0x2cc], R2 ;  /* 0x0000b300271f7a24 */ /* 0x040fe400078e0202 */
[----:B------:R-:W-:Y:S01]  /*4750*/  IMAD R29, R39, c[0x0][0x28c], R38 ;  /* 0x0000a300271d7a24 */ /* 0x000fe200078e0226 */
[----:B------:R-:W-:Y:S01]  /*4760*/  IADD3 R33, R7, R33, RZ ;  /* 0x0000002107217210 */ /* 0x000fe20007ffe0ff */
[----:B------:R-:W-:Y:S01]  /*4770*/  IMAD.WIDE.U32 R10, R39, c[0x0][0x288], RZ ;  /* 0x0000a200270a7a25 */ /* 0x000fe200078e00ff */
[----:B------:R-:W-:Y:S02]  /*4780*/  IADD3 R39, R17, R3, RZ ;  /* 0x0000000311277210 */ /* 0x000fe40007ffe0ff */
[----:B------:R-:W-:-:S02]  /*4790*/  IADD3 R31, R9, R31, RZ ;  /* 0x0000001f091f7210 */ /* 0x000fc40007ffe0ff */
[----:B------:R-:W-:Y:S02]  /*47a0*/  IADD3 R29, R11, R29, RZ ;  /* 0x0000001d0b1d7210 */ /* 0x000fe40007ffe0ff */
.L_x_12108:
        /* <DEDUP_REMOVED lines=28> */
[C---:B-----5:R-:W-:Y:S01]  /*4970*/  IMAD R37, R21.reuse, c[0x0][0x1a4], R28 ;  /* 0x0000690015257a24 */ /* 0x060fe200078e021c */
        /* <DEDUP_REMOVED lines=35> */
.L_x_12109:
        /* <DEDUP_REMOVED lines=13> */
.L_x_14736:


//--------------------- .text._Z25selective_scan_bwd_kernelI32Selective_Scan_bwd_kernel_traitsILi32ELi8ELb1ELb0ELb0ELb0ELb1EN3c104HalfENS1_7complexIfEEEEv12SSMParamsBwd --------------------------
	.section	.text._Z25selective_scan_bwd_kernelI32Selective_Scan_bwd_kernel_traitsILi32ELi8ELb1ELb0ELb0ELb0ELb1EN3c104HalfENS1_7complexIfEEEEv12SSMParamsBwd,"ax",@progbits
	.sectioninfo	@"SHI_REGISTERS=152"
	.align	128
        .global         _Z25selective_scan_bwd_kernelI32Selective_Scan_bwd_kernel_traitsILi32ELi8ELb1ELb0ELb0ELb0ELb1EN3c104HalfENS1_7complexIfEEEEv12SSMParamsBwd
        .type           _Z25selective_scan_bwd_kernelI32Selective_Scan_bwd_kernel_traitsILi32ELi8ELb1ELb0ELb0ELb0ELb1EN3c104HalfENS1_7complexIfEEEEv12SSMParamsBwd,@function
        .size           _Z25selective_scan_bwd_kernelI32Selective_Scan_bwd_kernel_traitsILi32ELi8ELb1ELb0ELb0ELb0ELb1EN3c104HalfENS1_7complexIfEEEEv12SSMParamsBwd,(.L_x_14737 - _Z25selective_scan_bwd_kernelI32Selective_Scan_bwd_kernel_traitsILi32ELi8ELb1ELb0ELb0ELb0ELb1EN3c104HalfENS1_7complexIfEEEEv12SSMParamsBwd)
        .other          _Z25selective_scan_bwd_kernelI32Selective_Scan_bwd_kernel_traitsILi32ELi8ELb1ELb0ELb0ELb0ELb1EN3c104HalfENS1_7complexIfEEEEv12SSMParamsBwd,@"STO_CUDA_ENTRY STV_DEFAULT"
_Z25selective_scan_bwd_kernelI32Selective_Scan_bwd_kernel_traitsILi32ELi8ELb1ELb0ELb0ELb0ELb1EN3c104HalfENS1_7complexIfEEEEv12SSMParamsBwd:
.text._Z25selective_scan_bwd_kernelI32Selective_Scan_bwd_kernel_traitsILi32ELi8ELb1ELb0ELb0ELb0ELb1EN3c104HalfENS1_7complexIfEEEEv12SSMParamsBwd:
        /* <DEDUP_REMOVED lines=62> */
[----:B------:R-:W-:Y:S01]  /*03e0*/  LEA R30, P4, R31, c[0x0][0x240], 0x1 ;  /* 0x000090001f1e7a11 */ /* 0x000fe200078808ff */
[----:B------:R-:W-:Y:S01]  /*03f0*/  CS2R R16, SRZ ;  /* 0x0000000000107805 */ /* 0x000fe2000001ff00 */
[----:B------:R-:W-:-:S02]  /*0400*/  @P0 MOV R21, 0x10 ;  /* 0x0000001000150802 */ /* 0x000fc40000000f00 */
[----:B------:R-:W-:Y:S02]  /*0410*/  LEA.HI.X R31, R31, c[0x0][0x244], R2, 0x1, P4 ;  /* 0x000091001f1f7a11 */ /* 0x000fe400020f0c02 */
[----:B------:R-:W-:Y:S01]  /*0420*/  LEA.HI.X R29, R29, c[0x0][0x24c], R4, 0x1, P5 ;  /* 0x000093001d1d7a11 */ /* 0x000fe200028f0c04 */
[----:B------:R-:W-:Y:S01]  /*0430*/  @P0 IMAD.WIDE R20, R0, R21, c[0x0][0x260] ;  /* 0x0000980000140625 */ /* 0x000fe200078e0215 */
[C---:B------:R-:W-:Y:S01]  /*0440*/  LEA R26, P6, R9.reuse, c[0x0][0x308], 0x1 ;  /* 0x0000c200091a7a11 */ /* 0x040fe200078c08ff */
[----:B------:R-:W-:Y:S01]  /*0450*/  @!P0 CS2R R20, SRZ ;  /* 0x0000000000148805 */ /* 0x000fe2000001ff00 */
[C---:B------:R-:W-:Y:S02]  /*0460*/  @P1 LEA R18, P4, R40.reuse, c[0x0][0x328], 0x2 ;  /* 0x0000ca0028121a11 */ /* 0x040fe400078810ff */
[----:B------:R-:W-:Y:S02]  /*0470*/  @P2 LEA R16, P5, R40, c[0x0][0x348], 0x2 ;  /* 0x0000d20028102a11 */ /* 0x000fe400078a10ff */
[----:B------:R-:W-:-:S02]  /*0480*/  LEA.HI.X R27, R9, c[0x0][0x30c], R6, 0x1, P6 ;  /* 0x0000c300091b7a11 */ /* 0x000fc400030f0c06 */
[C-C-:B------:R-:W-:Y:S02]  /*0490*/  @P1 LEA.HI.X R19, R40.reuse, c[0x0][0x32c], R39.reuse, 0x2, P4 ;  /* 0x0000cb0028131a11 */ /* 0x140fe400020f1427 */
[----:B------:R-:W-:Y:S01]  /*04a0*/  @P2 LEA.HI.X R17, R40, c[0x0][0x34c], R39, 0x2, P5 ;  /* 0x0000d30028112a11 */ /* 0x000fe200028f1427 */
[----:B------:R-:W-:Y:S05]  /*04b0*/  @!P3 BRA `(.L_x_12110) ;  /* 0x00004a700000b947 */ /* 0x000fea0003800000 */
[----:B------:R-:W0:Y:S01]  /*04c0*/  S2R R33, SR_TID.X ;  /* 0x0000000000217919 */ /* 0x000e220000002100 */
[----:B------:R-:W-:Y:S02]  /*04d0*/  MOV R0, c[0x0][0x174] ;  /* 0x00005d0000007a02 */ /* 0x000fe40000000f00 */
[----:B------:R-:W-:Y:S01]  /*04e0*/  MOV R34, RZ ;  /* 0x000000ff00227202 */ /* 0x000fe20000000f00 */
[----:B------:R-:W1:Y:S01]  /*04f0*/  S2R R32, SR_LANEID ;  /* 0x0000000000207919 */ /* 0x000e620000000000 */
[----:B------:R-:W-:-:S03]  /*0500*/  MOV R41, RZ ;  /* 0x000000ff00297202 */ /* 0x000fc60000000f00 */
.L_x_12128:
[----:B------:R-:W-:Y:S01]  /*0510*/  BAR.SYNC.DEFER_BLOCKING 0x0 ;  /* 0x0000000000007b1d */ /* 0x000fe20000010000 */
[----:B0-----:R-:W-:-:S05]  /*0520*/  IMAD.WIDE R2, R33, 0x10, R30 ;  /* 0x0000001021027825 */ /* 0x001fca00078e021e */
[----:B--2---:R-:W2:Y:S01]  /*0530*/  LDG.E.128 R44, [R2.64] ;  /* 0x00000006022c7981 */ /* 0x004ea2000c1e1d00 */
[----:B------:R-:W-:-:S03]  /*0540*/  IMAD.WIDE R12, R33, 0x10, R28 ;  /* 0x00000010210c7825 */ /* 0x000fc600078e021c */
[----:B-12---:R-:W-:Y:S01]  /*0550*/  STS.128 [R32.X16], R44 ;  /* 0x0000002c20007388 */ /* 0x006fe2000000cc00 */
[----:B------:R-:W-:-:S06]  /*0560*/  NOP ;  /* 0x0000000000007918 */ /* 0x000fcc0000000000 */
[----:B------:R-:W0:Y:S04]  /*0570*/  LDS.128 R4, [R32.X16] ;  /* 0x0000000020047984 */ /* 0x000e28000000cc00 */
[----:B------:R-:W-:Y:S06]  /*0580*/  BAR.SYNC.DEFER_BLOCKING 0x0 ;  /* 0x0000000000007b1d */ /* 0x000fec0000010000 */
[----:B------:R-:W2:Y:S01]  /*0590*/  LDG.E.128 R48, [R12.64] ;  /* 0x000000060c307981 */ /* 0x000ea2000c1e1d00 */
[----:B------:R-:W-:-:S03]  /*05a0*/  IMAD.WIDE R14, R33, 0x10, R26 ;  /* 0x00000010210e7825 */ /* 0x000fc600078e021a */
[----:B--2---:R1:W-:Y:S01]  /*05b0*/  STS.128 [R32.X16], R48 ;  /* 0x0000003020007388 */ /* 0x0043e2000000cc00 */
[----:B------:R-:W-:-:S06]  /*05c0*/  NOP ;  /* 0x0000000000007918 */ /* 0x000fcc0000000000 */
[----:B------:R-:W-:Y:S04]  /*05d0*/  LDS.128 R8, [R32.X16] ;  /* 0x0000000020087984 */ /* 0x000fe8000000cc00 */
[----:B------:R-:W-:Y:S06]  /*05e0*/  BAR.SYNC.DEFER_BLOCKING 0x0 ;  /* 0x0000000000007b1d */ /* 0x000fec0000010000 */
[----:B------:R2:W3:Y:S01]  /*05f0*/  LDG.E.128 R52, [R14.64] ;  /* 0x000000060e347981 */ /* 0x0004e2000c1e1d00 */
[----:B------:R-:W-:Y:S01]  /*0600*/  LEA R2, R0, 0xffffff00, 0x8 ;  /* 0xffffff0000027811 */ /* 0x000fe200078e40ff */
[----:B------:R-:W-:-:S02]  /*0610*/  IMAD R22, R35, c[0x0][0x1f0], RZ ;  /* 0x00007c0023167a24 */ /* 0x000fc400078e02ff */
[----:B------:R-:W-:Y:S01]  /*0620*/  IMAD R25, R39, c[0x0][0x1f8], RZ ;  /* 0x00007e0027197a24 */ /* 0x000fe200078e02ff */
[----:B------:R-:W-:Y:S01]  /*0630*/  SHF.R.S32.HI R3, RZ, 0x1f, R2 ;  /* 0x0000001fff037819 */ /* 0x000fe20000011402 */
[C---:B------:R-:W-:Y:S02]  /*0640*/  IMAD R23, R37.reuse, c[0x0][0x1f4], R22 ;  /* 0x00007d0025177a24 */ /* 0x040fe400078e0216 */
[----:B------:R-:W-:Y:S02]  /*0650*/  IMAD R25, R40, c[0x0][0x1fc], R25 ;  /* 0x00007f0028197a24 */ /* 0x000fe400078e0219 */
[----:B------:R-:W-:-:S05]  /*0660*/  IMAD.WIDE.U32 R12, R37, c[0x0][0x1f0], R2 ;  /* 0x00007c00250c7a25 */ /* 0x000fca00078e0002 */
[----:B------:R-:W-:-:S05]  /*0670*/  IADD3 R13, R13, R23, RZ ;  /* 0x000000170d0d7210 */ /* 0x000fca0007ffe0ff */
[----:B------:R-:W-:-:S05]  /*0680*/  IMAD.WIDE.U32 R12, R40, c[0x0][0x1f8], R12 ;  /* 0x00007e00280c7a25 */ /* 0x000fca00078e000c */
[----:B------:R-:W-:Y:S02]  /*0690*/  IADD3 R13, R13, R25, RZ ;  /* 0x000000190d0d7210 */ /* 0x000fe40007ffe0ff */
[----:B--2---:R-:W-:-:S04]  /*06a0*/  LEA R14, P0, R12, c[0x0][0x268], 0x1 ;  /* 0x00009a000c0e7a11 */ /* 0x004fc800078008ff */
[----:B------:R-:W-:-:S05]  /*06b0*/  LEA.HI.X R15, R12, c[0x0][0x26c], R13, 0x1, P0 ;  /* 0x00009b000c0f7a11 */ /* 0x000fca00000f0c0d */
[----:B------:R-:W-:Y:S01]  /*06c0*/  IMAD.WIDE R12, R33, 0x10, R14 ;  /* 0x00000010210c7825 */ /* 0x000fe200078e020e */
[----:B---3--:R-:W-:Y:S01]  /*06d0*/  STS.128 [R32.X16], R52 ;  /* 0x0000003420007388 */ /* 0x008fe2000000cc00 */
[----:B------:R-:W-:-:S06]  /*06e0*/  NOP ;  /* 0x0000000000007918 */ /* 0x000fcc0000000000 */
[----:B------:R-:W2:Y:S04]  /*06f0*/  LDS.128 R44, [R32.X16] ;  /* 0x00000000202c7984 */ /* 0x000ea8000000cc00 */
[----:B------:R-:W-:Y:S06]  /*0700*/  BAR.SYNC.DEFER_BLOCKING 0x0 ;  /* 0x0000000000007b1d */ /* 0x000fec0000010000 */
[----:B------:R-:W3:Y:S01]  /*0710*/  LDG.E.128 R56, [R12.64] ;  /* 0x000000060c387981 */ /* 0x000ee2000c1e1d00 */
[----:B------:R-:W-:-:S02]  /*0720*/  IMAD R14, R35, c[0x0][0x200], RZ ;  /* 0x00008000230e7a24 */ /* 0x000fc400078e02ff */
[----:B------:R-:W-:Y:S02]  /*0730*/  IMAD R25, R39, c[0x0][0x208], RZ ;  /* 0x0000820027197a24 */ /* 0x000fe400078e02ff */
[C---:B------:R-:W-:Y:S02]  /*0740*/  IMAD R23, R37.reuse, c[0x0][0x204], R14 ;  /* 0x0000810025177a24 */ /* 0x040fe400078e020e */
[----:B------:R-:W-:-:S04]  /*0750*/  IMAD.WIDE.U32 R14, R37, c[0x0][0x200], R2 ;  /* 0x00008000250e7a25 */ /* 0x000fc800078e0002 */
[----:B------:R-:W-:Y:S01]  /*0760*/  IMAD R25, R40, c[0x0][0x20c], R25 ;  /* 0x0000830028197a24 */ /* 0x000fe200078e0219 */
[----:B------:R-:W-:-:S05]  /*0770*/  IADD3 R15, R15, R23, RZ ;  /* 0x000000170f0f7210 */ /* 0x000fca0007ffe0ff */
[----:B------:R-:W-:-:S05]  /*0780*/  IMAD.WIDE.U32 R14, R40, c[0x0][0x208], R14 ;  /* 0x00008200280e7a25 */ /* 0x000fca00078e000e */
[----:B------:R-:W-:Y:S02]  /*0790*/  IADD3 R15, R15, R25, RZ ;  /* 0x000000190f0f7210 */ /* 0x000fe40007ffe0ff */
[----:B-1----:R-:W-:-:S04]  /*07a0*/  LEA R48, P0, R14, c[0x0][0x258], 0x1 ;  /* 0x000096000e307a11 */ /* 0x002fc800078008ff */
[----:B------:R-:W-:-:S05]  /*07b0*/  LEA.HI.X R49, R14, c[0x0][0x25c], R15, 0x1, P0 ;  /* 0x000097000e317a11 */ /* 0x000fca00000f0c0f */
[----:B------:R-:W-:Y:S01]  /*07c0*/  IMAD.WIDE R48, R33, 0x10, R48 ;  /* 0x0000001021307825 */ /* 0x000fe200078e0230 */
[----:B---3--:R-:W-:Y:S01]  /*07d0*/  STS.128 [R32.X16], R56 ;  /* 0x0000003820007388 */ /* 0x008fe2000000cc00 */
[----:B------:R-:W-:-:S06]  /*07e0*/  NOP ;  /* 0x0000000000007918 */ /* 0x000fcc0000000000 */
[----:B------:R-:W1:Y:S04]  /*07f0*/  LDS.128 R12, [R32.X16] ;  /* 0x00000000200c7984 */ /* 0x000e68000000cc00 */
[----:B------:R-:W-:Y:S06]  /*0800*/  BAR.SYNC.DEFER_BLOCKING 0x0 ;  /* 0x0000000000007b1d */ /* 0x000fec0000010000 */
[----:B------:R-:W3:Y:S01]  /*0810*/  LDG.E.128 R48, [R48.64] ;  /* 0x0000000630307981 */ /* 0x000ee2000c1e1d00 */
[----:B0-----:R-:W-:Y:S01]  /*0820*/  HADD2.F32 R72, -RZ, R4.H0_H0 ;  /* 0x20000004ff487230 */ /* 0x001fe20000004100 */
[----:B------:R-:W-:Y:S01]  /*0830*/  IMAD R79, R39, c[0x0][0x2f0], RZ ;  /* 0x0000bc00274f7a24 */ /* 0x000fe200078e02ff */
[----:B--2---:R-:W-:Y:S01]  /*0840*/  HADD2.F32 R73, -RZ, R45.H1_H1 ;  /* 0x3000002dff497230 */ /* 0x004fe20000004100 */
[----:B------:R-:W-:Y:S01]  /*0850*/  ISETP.NE.U32.AND P0, PT, RZ, c[0x0][0x270], PT ;  /* 0x00009c00ff007a0c */ /* 0x000fe20003f05070 */
[----:B------:R-:W-:Y:S01]  /*0860*/  HADD2.F32 R75, -RZ, R46.H1_H1 ;  /* 0x3000002eff4b7230 */ /* 0x000fe20000004100 */
[----:B------:R-:W-:Y:S01]  /*0870*/  IMAD R79, R40, c[0x0][0x2f4], R79 ;  /* 0x0000bd00284f7a24 */ /* 0x000fe200078e024f */
[--C-:B------:R-:W-:Y:S01]  /*0880*/  HADD2.F32 R81, -RZ, R11.reuse.H0_H0 ;  /* 0x2000000bff517230 */ /* 0x100fe20000004100 */
[----:B------:R-:W-:Y:S01]  /*0890*/  ISETP.NE.AND.EX P0, PT, RZ, c[0x0][0x274], PT, P0 ;  /* 0x00009d00ff007a0c */ /* 0x000fe20003f05300 */
[----:B------:R-:W-:-:S02]  /*08a0*/  HADD2.F32 R83, -RZ, R11.H1_H1 ;  /* 0x3000000bff537230 */ /* 0x000fc40000004100 */
        /* <DEDUP_REMOVED lines=11> */
[----:B------:R-:W-:Y:S01]  /*0960*/  HADD2.F32 R23, -RZ, R15.H0_H0 ;  /* 0x2000000fff177230 */ /* 0x000fe20000004100 */
[----:B------:R-:W-:-:S02]  /*0970*/  FMUL.FTZ R14, R65, -1.4426950216293334961 ;  /* 0xbfb8aa3b410e7820 */ /* 0x000fc40000410000 */
[----:B------:R-:W-:Y:S02]  /*0980*/  FMUL.FTZ R55, R42, -1.4426950216293334961 ;  /* 0xbfb8aa3b2a377820 */ /* 0x000fe40000410000 */
[----:B------:R-:W-:Y:S01]  /*0990*/  FMUL.FTZ R56, R23, -1.4426950216293334961 ;  /* 0xbfb8aa3b17387820 */ /* 0x000fe20000410000 */
[----:B------:R1:W2:Y:S08]  /*09a0*/  MUFU.EX2 R25, R22 ;  /* 0x0000001600197308 */ /* 0x0002b00000000800 */
[----:B------:R0:W4:Y:S01]  /*09b0*/  MUFU.EX2 R54, R24 ;  /* 0x0000001800367308 */ /* 0x0001220000000800 */
[----:B-1----:R-:W-:-:S05]  /*09c0*/  HADD2.F32 R22, -RZ, R15.H1_H1 ;  /* 0x3000000fff167230 */ /* 0x002fca0000004100 */
[----:B------:R-:W-:Y:S02]  /*09d0*/  FMUL.FTZ R59, R22, -1.4426950216293334961 ;  /* 0xbfb8aa3b163b7820 */ /* 0x000fe40000410000 */
[----:B------:R-:W1:Y:S01]  /*09e0*/  MUFU.EX2 R43, R13 ;  /* 0x0000000d002b7308 */ /* 0x000e620000000800 */
[----:B0-----:R-:W-:Y:S02]  /*09f0*/  FADD.FTZ R24, R12, 1 ;  /* 0x3f8000000c187421 */ /* 0x001fe40000010000 */
[----:B--2---:R-:W-:-:S05]  /*0a00*/  FADD.FTZ R25, R25, 1 ;  /* 0x3f80000019197421 */ /* 0x004fca0000010000 */
[----:B------:R-:W-:Y:S01]  /*0a10*/  MUFU.EX2 R58, R14 ;  /* 0x0000000e003a7308 */ /* 0x000fe20000000800 */
[----:B----4-:R-:W-:-:S07]  /*0a20*/  FADD.FTZ R54, R54, 1 ;  /* 0x3f80000036367421 */ /* 0x010fce0000010000 */
[----:B------:R-:W-:Y:S01]  /*0a30*/  MUFU.RCP R57, R24 ;  /* 0x0000001800397308 */ /* 0x000fe20000001000 */
[----:B-1----:R-:W-:-:S07]  /*0a40*/  FADD.FTZ R43, R43, 1 ;  /* 0x3f8000002b2b7421 */ /* 0x002fce0000010000 */
[----:B------:R0:W1:Y:S08]  /*0a50*/  MUFU.EX2 R68, R55 ;  /* 0x0000003700447308 */ /* 0x0000700000000800 */
[----:B------:R2:W4:Y:S01]  /*0a60*/  MUFU.EX2 R70, R56 ;  /* 0x0000003800467308 */ /* 0x0005220000000800 */
[--C-:B0-----:R-:W-:Y:S02]  /*0a70*/  HADD2.F32 R55, -RZ, R44.reuse.H0_H0 ;  /* 0x2000002cff377230 */ /* 0x101fe40000004100 */
[----:B------:R-:W-:-:S05]  /*0a80*/  HADD2.F32 R44, -RZ, R44.H1_H1 ;  /* 0x3000002cff2c7230 */ /* 0x000fca0000004100 */
[----:B------:R0:W4:Y:S01]  /*0a90*/  MUFU.RCP R60, R25 ;  /* 0x00000019003c7308 */ /* 0x0001220000001000 */
[----:B-1----:R-:W-:Y:S01]  /*0aa0*/  FADD.FTZ R68, R68, 1 ;  /* 0x3f80000044447421 */ /* 0x002fe20000010000 */
[----:B--2---:R-:W-:Y:S01]  /*0ab0*/  HADD2.F32 R56, -RZ, R45.H0_H0 ;  /* 0x2000002dff387230 */ /* 0x004fe20000004100 */
[----:B------:R-:W-:Y:S01]  /*0ac0*/  FADD.FTZ R45, R58, 1 ;  /* 0x3f8000003a2d7421 */ /* 0x000fe20000010000 */
[----:B------:R-:W-:-:S04]  /*0ad0*/  HADD2.F32 R58, -RZ, R46.H0_H0 ;  /* 0x2000002eff3a7230 */ /* 0x000fc80000004100 */
[----:B------:R1:W2:Y:S01]  /*0ae0*/  MUFU.EX2 R71, R59 ;  /* 0x0000003b00477308 */ /* 0x0002a20000000800 */
[----:B0-----:R-:W-:Y:S02]  /*0af0*/  FMUL.FTZ R25, R52, R57 ;  /* 0x0000003934197220 */ /* 0x001fe40000410000 */
[----:B----4-:R-:W-:Y:S02]  /*0b00*/  FADD.FTZ R70, R70, 1 ;  /* 0x3f80000046467421 */ /* 0x010fe40000010000 */
[----:B------:R-:W-:-:S03]  /*0b10*/  FMUL.FTZ R67, R55, R25 ;  /* 0x0000001937437220 */ /* 0x000fc60000410000 */
[----:B------:R0:W4:Y:S01]  /*0b20*/  MUFU.RCP R62, R43 ;  /* 0x0000002b003e7308 */ /* 0x0001220000001000 */
[----:B------:R-:W-:Y:S01]  /*0b30*/  FFMA.FTZ R72, R67, R72, R41 ;  /* 0x0000004843487223 */ /* 0x000fe20000010029 */
[--C-:B-1----:R-:W-:Y:S01]  /*0b40*/  HADD2.F32 R59, -RZ, R47.reuse.H0_H0 ;  /* 0x2000002fff3b7230 */ /* 0x102fe20000004100 */
[----:B------:R-:W-:Y:S02]  /*0b50*/  FADD.FTZ R41, -R57, 1 ;  /* 0x3f80000039297421 */ /* 0x000fe40000010100 */
[----:B------:R-:W-:Y:S02]  /*0b60*/  FADD.FTZ R46, -R60, 1 ;  /* 0x3f8000003c2e7421 */ /* 0x000fe40000010100 */
[----:B------:R-:W-:Y:S01]  /*0b70*/  FFMA.FTZ R41, R52, R41, 1 ;  /* 0x3f80000034297423 */ /* 0x000fe20000010029 */
[----:B------:R1:W1:Y:S01]  /*0b80*/  MUFU.RCP R64, R54 ;  /* 0x0000003600407308 */ /* 0x0002620000001000 */
[----:B--2---:R-:W-:Y:S01]  /*0b90*/  FADD.FTZ R71, R71, 1 ;  /* 0x3f80000047477421 */ /* 0x004fe20000010000 */
[----:B0-----:R-:W-:Y:S01]  /*0ba0*/  HADD2.F32 R43, -RZ, R47.H1_H1 ;  /* 0x3000002fff2b7230 */ /* 0x001fe20000004100 */
[C---:B------:R-:W-:Y:S01]  /*0bb0*/  FMUL.FTZ R24, R53.reuse, R60 ;  /* 0x0000003c35187220 */ /* 0x040fe20000410000 */
[----:B------:R-:W-:Y:S01]  /*0bc0*/  HADD2.F32 R47, -RZ, R4.H1_H1 ;  /* 0x30000004ff2f7230 */ /* 0x000fe20000004100 */
[----:B------:R-:W-:-:S02]  /*0bd0*/  FFMA.FTZ R46, R53, R46, 1 ;  /* 0x3f800000352e7423 */ /* 0x000fc4000001002e */
[----:B------:R-:W-:Y:S01]  /*0be0*/  FMUL.FTZ R69, R44, R24 ;  /* 0x000000182c457220 */ /* 0x000fe20000410000 */
[----:B------:R0:W2:Y:S03]  /*0bf0*/  MUFU.RCP R77, R68 ;  /* 0x00000044004d7308 */ /* 0x0000a60000001000 */
[----:B------:R-:W-:-:S05]  /*0c00*/  FFMA.FTZ R72, R69, R47, R72 ;  /* 0x0000002f45487223 */ /* 0x000fca0000010048 */
[----:B------:R-:W0:Y:S08]  /*0c10*/  MUFU.RCP R70, R70 ;  /* 0x0000004600467308 */ /* 0x000e300000001000 */
[----:B------:R0:W-:Y:S01]  /*0c20*/  MUFU.RCP R66, R45 ;  /* 0x0000002d00427308 */ /* 0x0001e20000001000 */
[----:B---3--:R-:W-:Y:S01]  /*0c30*/  STS.128 [R32.X16], R48 ;  /* 0x0000003020007388 */ /* 0x008fe2000000cc00 */
[----:B------:R-:W-:-:S06]  /*0c40*/  NOP ;  /* 0x0000000000007918 */ /* 0x000fcc0000000000 */
[----:B------:R-:W3:Y:S02]  /*0c50*/  LDS.128 R12, [R32.X16] ;  /* 0x00000000200c7984 */ /* 0x000ee4000000cc00 */
[--C-:B---3--:R-:W-:Y:S02]  /*0c60*/  HADD2.F32 R52, -RZ, R12.reuse.H0_H0 ;  /* 0x2000000cff347230 */ /* 0x108fe40000004100 */
[----:B------:R-:W-:Y:S02]  /*0c70*/  HADD2.F32 R49, -RZ, R12.H1_H1 ;  /* 0x3000000cff317230 */ /* 0x000fe40000004100 */
[--C-:B------:R-:W-:Y:S01]  /*0c80*/  HADD2.F32 R51, -RZ, R13.reuse.H0_H0 ;  /* 0x2000000dff337230 */ /* 0x100fe20000004100 */
[----:B------:R-:W-:Y:S01]  /*0c90*/  FMUL.FTZ R12, R55, R52 ;  /* 0x00000034370c7220 */ /* 0x000fe20000410000 */
[----:B------:R-:W-:Y:S01]  /*0ca0*/  HADD2.F32 R48, -RZ, R13.H1_H1 ;  /* 0x3000000dff307230 */ /* 0x000fe20000004100 */
[----:B------:R-:W3:Y:S01]  /*0cb0*/  MUFU.RCP R55, R71 ;  /* 0x0000004700377308 */ /* 0x000ee20000001000 */
[--C-:B------:R-:W-:Y:S01]  /*0cc0*/  HADD2.F32 R53, -RZ, R14.reuse.H0_H0 ;  /* 0x2000000eff357230 */ /* 0x100fe20000004100 */
[----:B------:R-:W-:Y:S01]  /*0cd0*/  FMUL.FTZ R13, R44, R49 ;  /* 0x000000312c0d7220 */ /* 0x000fe20000410000 */
[----:B------:R-:W-:Y:S01]  /*0ce0*/  HADD2.F32 R50, -RZ, R14.H1_H1 ;  /* 0x3000000eff327230 */ /* 0x000fe20000004100 */
[----:B----4-:R-:W-:Y:S01]  /*0cf0*/  FADD.FTZ R14, -R62, 1 ;  /* 0x3f8000003e0e7421 */ /* 0x010fe20000010100 */
[--C-:B-1----:R-:W-:Y:S01]  /*0d00*/  HADD2.F32 R54, -RZ, R15.reuse.H0_H0 ;  /* 0x2000000fff367230 */ /* 0x102fe20000004100 */
[----:B------:R-:W-:Y:S01]  /*0d10*/  FMUL.FTZ R13, R60, R13 ;  /* 0x0000000d3c0d7220 */ /* 0x000fe20000410000 */
[----:B0-----:R-:W-:Y:S01]  /*0d20*/  HADD2.F32 R68, -RZ, R15.H1_H1 ;  /* 0x3000000fff447230 */ /* 0x001fe20000004100 */
[----:B------:R-:W-:-:S02]  /*0d30*/  FMUL.FTZ R15, R56, R51 ;  /* 0x00000033380f7220 */ /* 0x000fc40000410000 */
[----:B------:R-:W-:Y:S02]  /*0d40*/  FFMA.FTZ R14, R61, R14, 1 ;  /* 0x3f8000003d0e7423 */ /* 0x000fe4000001000e */
[----:B------:R-:W-:Y:S02]  /*0d50*/  FMUL.FTZ R15, R62, R15 ;  /* 0x0000000f3e0f7220 */ /* 0x000fe40000410000 */
[----:B------:R-:W-:Y:S02]  /*0d60*/  FADD.FTZ R44, -R64, 1 ;  /* 0x3f800000402c7421 */ /* 0x000fe40000010100 */
[----:B------:R-:W-:Y:S02]  /*0d70*/  FMUL.FTZ R45, R73, R48 ;  /* 0x00000030492d7220 */ /* 0x000fe40000410000 */
[----:B------:R-:W-:Y:S02]  /*0d80*/  FMUL.FTZ R12, R57, R12 ;  /* 0x0000000c390c7220 */ /* 0x000fe40000410000 */
[----:B------:R-:W-:-:S02]  /*0d90*/  FMUL.FTZ R13, R13, R46 ;  /* 0x0000002e0d0d7220 */ /* 0x000fc40000410000 */
[----:B------:R-:W-:Y:S02]  /*0da0*/  FMUL.FTZ R14, R15, R14 ;  /* 0x0000000e0f0e7220 */ /* 0x000fe40000410000 */
[----:B------:R-:W-:Y:S02]  /*0db0*/  FFMA.FTZ R44, R63, R44, 1 ;  /* 0x3f8000003f2c7423 */ /* 0x000fe4000001002c */
[----:B------:R-:W-:Y:S02]  /*0dc0*/  FMUL.FTZ R45, R64, R45 ;  /* 0x0000002d402d7220 */ /* 0x000fe40000410000 */
[----:B--2---:R-:W-:Y:S02]  /*0dd0*/  FADD.FTZ R15, -R77, 1 ;  /* 0x3f8000004d0f7421 */ /* 0x004fe40000010100 */
[----:B------:R-:W-:Y:S02]  /*0de0*/  FADD.FTZ R46, -R70, 1 ;  /* 0x3f800000462e7421 */ /* 0x000fe40000010100 */
[----:B---3--:R-:W-:-:S02]  /*0df0*/  FADD.FTZ R47, -R55, 1 ;  /* 0x3f800000372f7421 */ /* 0x008fc40000010100 */
[----:B------:R-:W-:Y:S02]  /*0e00*/  FMUL.FTZ R12, R12, R41 ;  /* 0x000000290c0c7220 */ /* 0x000fe40000410000 */
[----:B------:R-:W-:Y:S02]  /*0e10*/  FMUL.FTZ R61, R61, R62 ;  /* 0x0000003e3d3d7220 */ /* 0x000fe40000410000 */
[----:B------:R-:W-:Y:S02]  /*0e20*/  FMUL.FTZ R45, R45, R44 ;  /* 0x0000002c2d2d7220 */ /* 0x000fe40000410000 */
[----:B------:R-:W-:Y:S02]  /*0e30*/  FFMA.FTZ R41, R42, R15, 1 ;  /* 0x3f8000002a297423 */ /* 0x000fe4000001000f */
[----:B------:R-:W-:Y:S01]  /*0e40*/  FFMA.FTZ R60, R23, R46, 1 ;  /* 0x3f800000173c7423 */ /* 0x000fe2000001002e */
[----:B------:R-:W-:Y:S01]  /*0e50*/  F2FP.PACK_AB R45, R45, R14 ;  /* 0x0000000e2d2d723e */ /* 0x000fe200000000ff */
[----:B------:R-:W-:-:S02]  /*0e60*/  FFMA.FTZ R57, R22, R47, 1 ;  /* 0x3f80000016397423 */ /* 0x000fc4000001002f */
[----:B------:R-:W-:Y:S02]  /*0e70*/  FADD.FTZ R44, -R66, 1 ;  /* 0x3f800000422c7421 */ /* 0x000fe40000010100 */
[----:B------:R-:W-:Y:S02]  /*0e80*/  FMUL.FTZ R15, R58, R53 ;  /* 0x000000353a0f7220 */ /* 0x000fe40000410000 */
[----:B------:R-:W-:Y:S02]  /*0e90*/  FMUL.FTZ R46, R75, R50 ;  /* 0x000000324b2e7220 */ /* 0x000fe40000410000 */
        /* <DEDUP_REMOVED lines=10> */
[--C-:B------:R-:W-:Y:S01]  /*0f40*/  HADD2.F32 R12, -RZ, R5.reuse.H0_H0 ;  /* 0x20000005ff0c7230 */ /* 0x100fe20000004100 */
[----:B------:R-:W-:Y:S01]  /*0f50*/  FMUL.FTZ R47, R47, R60 ;  /* 0x0000003c2f2f7220 */ /* 0x000fe20000410000 */
[----:B------:R-:W-:Y:S01]  /*0f60*/  HADD2.F32 R41, -RZ, R5.H1_H1 ;  /* 0x30000005ff297230 */ /* 0x000fe20000004100 */
[----:B------:R-:W-:Y:S01]  /*0f70*/  FMUL.FTZ R62, R62, R57 ;  /* 0x000000393e3e7220 */ /* 0x000fe20000410000 */
[----:B------:R-:W-:Y:S01]  /*0f80*/  F2FP.PACK_AB R46, R46, R15 ;  /* 0x0000000f2e2e723e */ /* 0x000fe200000000ff */
[----:B------:R-:W-:-:S02]  /*0f90*/  IMAD R14, R35, c[0x0][0x2e8], RZ ;  /* 0x0000ba00230e7a24 */ /* 0x000fc400078e02ff */
[----:B------:R-:W-:Y:S01]  /*0fa0*/  FMUL.FTZ R71, R56, R61 ;  /* 0x0000003d38477220 */ /* 0x000fe20000410000 */
[----:B------:R-:W-:Y:S01]  /*0fb0*/  F2FP.PACK_AB R47, R62, R47 ;  /* 0x0000002f3e2f723e */ /* 0x000fe200000000ff */
[----:B------:R-:W-:Y:S01]  /*0fc0*/  BAR.SYNC.DEFER_BLOCKING 0x0 ;  /* 0x0000000000007b1d */ /* 0x000fe20000010000 */
[C---:B------:R-:W-:Y:S02]  /*0fd0*/  IMAD R13, R37.reuse, c[0x0][0x2ec], R14 ;  /* 0x0000bb00250d7a24 */ /* 0x040fe400078e020e */
[----:B------:R-:W-:-:S04]  /*0fe0*/  IMAD.WIDE.U32 R56, R37, c[0x0][0x2e8], R2 ;  /* 0x0000ba0025387a25 */ /* 0x000fc800078e0002 */
[----:B------:R-:W-:Y:S01]  /*0ff0*/  FFMA.FTZ R72, R71, R12, R72 ;  /* 0x0000000c47487223 */ /* 0x000fe20000010048 */
[----:B------:R-:W-:Y:S01]  /*1000*/  IADD3 R57, R57, R13, RZ ;  /* 0x0000000d39397210 */ /* 0x000fe20007ffe0ff */
[----:B------:R-:W-:Y:S02]  /*1010*/  FMUL.FTZ R63, R63, R64 ;  /* 0x000000403f3f7220 */ /* 0x000fe40000410000 */
[----:B------:R-:W-:Y:S02]  /*1020*/  FMUL.FTZ R65, R65, R66 ;  /* 0x0000004241417220 */ /* 0x000fe40000410000 */
[----:B------:R-:W-:Y:S02]  /*1030*/  FMUL.FTZ R73, R73, R63 ;  /* 0x0000003f49497220 */ /* 0x000fe40000410000 */
[----:B------:R-:W-:Y:S02]  /*1040*/  FMUL.FTZ R91, R58, R65 ;  /* 0x000000413a5b7220 */ /* 0x000fe40000410000 */
[----:B------:R-:W-:Y:S01]  /*1050*/  FFMA.FTZ R72, R73, R41, R72 ;  /* 0x0000002949487223 */ /* 0x000fe20000010048 */
[----:B------:R-:W-:Y:S01]  /*1060*/  HADD2.F32 R41, -RZ, R6.H0_H0 ;  /* 0x20000006ff297230 */ /* 0x000fe20000004100 */
[----:B------:R-:W-:Y:S01]  /*1070*/  FMUL.FTZ R42, R42, R77 ;  /* 0x0000004d2a2a7220 */ /* 0x000fe20000410000 */
[----:B------:R-:W-:Y:S01]  /*1080*/  HADD2.F32 R77, -RZ, R9.H1_H1 ;  /* 0x30000009ff4d7230 */ /* 0x000fe20000004100 */
[----:B------:R-:W-:-:S02]  /*1090*/  FMUL.FTZ R70, R23, R70 ;  /* 0x0000004617467220 */ /* 0x000fc40000410000 */
[----:B------:R-:W-:Y:S01]  /*10a0*/  FFMA.FTZ R72, R91, R41, R72 ;  /* 0x000000295b487223 */ /* 0x000fe20000010048 */
[----:B------:R0:W-:Y:S01]  /*10b0*/  STS.128 [R32.X16], R44 ;  /* 0x0000002c20007388 */ /* 0x0001e2000000cc00 */
[----:B------:R-:W-:-:S06]  /*10c0*/  NOP ;  /* 0x0000000000007918 */ /* 0x000fcc0000000000 */
[----:B------:R-:W1:Y:S01]  /*10d0*/  LDS.128 R12, [R32.X16] ;  /* 0x00000000200c7984 */ /* 0x000e62000000cc00 */
[----:B------:R-:W-:Y:S01]  /*10e0*/  HADD2.F32 R41, -RZ, R6.H1_H1 ;  /* 0x30000006ff297230 */ /* 0x000fe20000004100 */
[----:B------:R-:W-:Y:S02]  /*10f0*/  FMUL.FTZ R75, R75, R42 ;  /* 0x0000002a4b4b7220 */ /* 0x000fe40000410000 */
[----:B------:R-:W-:Y:S02]  /*1100*/  FMUL.FTZ R23, R59, R70 ;  /* 0x000000463b177220 */ /* 0x000fe40000410000 */
[----:B------:R-:W-:Y:S01]  /*1110*/  FFMA.FTZ R72, R75, R41, R72 ;  /* 0x000000294b487223 */ /* 0x000fe20000010048 */
[----:B------:R-:W-:Y:S01]  /*1120*/  HADD2.F32 R41, -RZ, R7.H0_H0 ;  /* 0x20000007ff297230 */ /* 0x000fe20000004100 */
[----:B------:R-:W-:Y:S01]  /*1130*/  FMUL.FTZ R22, R22, R55 ;  /* 0x0000003716167220 */ /* 0x000fe20000410000 */
[----:B0-----:R-:W-:Y:S01]  /*1140*/  MOV R46, c[0x0][0x16c] ;  /* 0x00005b00002e7a02 */ /* 0x001fe20000000f00 */
[----:B------:R-:W-:Y:S01]  /*1150*/  IMAD.WIDE.U32 R44, R40, c[0x0][0x2f0], R56 ;  /* 0x0000bc00282c7a25 */ /* 0x000fe200078e0038 */
[----:B------:R-:W-:-:S02]  /*1160*/  HADD2.F32 R55, -RZ, R8.H1_H1 ;  /* 0x30000008ff377230 */ /* 0x000fc40000004100 */
[----:B------:R-:W-:Y:S01]  /*1170*/  ISETP.GE.AND P1, PT, R46, 0x1, PT ;  /* 0x000000012e00780c */ /* 0x000fe20003f26270 */
[----:B------:R-:W-:Y:S01]  /*1180*/  FFMA.FTZ R72, R23, R41, R72 ;  /* 0x0000002917487223 */ /* 0x000fe20000010048 */
[----:B------:R-:W-:Y:S01]  /*1190*/  IADD3 R45, R45, R79, RZ ;  /* 0x0000004f2d2d7210 */ /* 0x000fe20007ffe0ff */
[----:B------:R-:W-:Y:S01]  /*11a0*/  HADD2.F32 R41, -RZ, R7.H1_H1 ;  /* 0x30000007ff297230 */ /* 0x000fe20000004100 */
[C---:B------:R-:W-:Y:S01]  /*11b0*/  LEA R46, P2, R44.reuse, c[0x0][0x338], 0x1 ;  /* 0x0000ce002c2e7a11 */ /* 0x040fe200078408ff */
[----:B------:R-:W-:Y:S01]  /*11c0*/  FMUL.FTZ R85, R43, R22 ;  /* 0x000000162b557220 */ /* 0x000fe20000410000 */
[----:B------:R-:W-:Y:S02]  /*11d0*/  HADD2.F32 R57, -RZ, R9.H0_H0 ;  /* 0x20000009ff397230 */ /* 0x000fe40000004100 */
[----:B------:R-:W-:Y:S01]  /*11e0*/  LEA.HI.X R47, R44, c[0x0][0x33c], R45, 0x1, P2 ;  /* 0x0000cf002c2f7a11 */ /* 0x000fe200010f0c2d */
[--C-:B------:R-:W-:Y:S01]  /*11f0*/  HADD2.F32 R79, -RZ, R10.reuse.H0_H0 ;  /* 0x2000000aff4f7230 */ /* 0x100fe20000004100 */
[----:B------:R-:W-:Y:S01]  /*1200*/  FFMA.FTZ R41, R85, R41, R72 ;  /* 0x0000002955297223 */ /* 0x000fe20000010048 */
[----:B------:R-:W-:-:S02]  /*1210*/  HADD2.F32 R43, -RZ, R10.H1_H1 ;  /* 0x3000000aff2b7230 */ /* 0x000fc40000004100 */
[----:B------:R-:W-:Y:S01]  /*1220*/  IMAD.WIDE R44, R33, 0x10, R46 ;  /* 0x00000010212c7825 */ /* 0x000fe200078e022e */
[----:B------:R-:W-:-:S04]  /*1230*/  HADD2.F32 R47, -RZ, R8.H0_H0 ;  /* 0x20000008ff2f7230 */ /* 0x000fc80000004100 */
[----:B-1----:R0:W-:Y:S01]  /*1240*/  STG.E.128 [R44.64], R12 ;  /* 0x0000000c2c007986 */ /* 0x0021e2000c101d06 */
[----:B------:R-:W-:Y:S05]  /*1250*/  @!P0 BRA `(.L_x_12111) ;  /* 0x000001c000008947 */ /* 0x000fea0003800000 */
[----:B------:R-:W-:Y:S01]  /*1260*/  BAR.SYNC.DEFER_BLOCKING 0x0 ;  /* 0x0000000000007b1d */ /* 0x000fe20000010000 */
[----:B0-----:R-:W-:Y:S02]  /*1270*/  FMUL.FTZ R12, R25, R52 ;  /* 0x00000034190c7220 */ /* 0x001fe40000410000 */
[----:B------:R-:W-:Y:S02]  /*1280*/  FMUL.FTZ R13, R61, R51 ;  /* 0x000000333d0d7220 */ /* 0x000fe40000410000 */
[----:B------:R-:W-:Y:S02]  /*1290*/  FMUL.FTZ R14, R65, R53 ;  /* 0x00000035410e7220 */ /* 0x000fe40000410000 */
[----:B------:R-:W-:Y:S02]  /*12a0*/  FMUL.FTZ R15, R70, R54 ;  /* 0x00000036460f7220 */ /* 0x000fe40000410000 */
[----:B------:R-:W-:-:S02]  /*12b0*/  FMUL.FTZ R22, R22, R68 ;  /* 0x0000004416167220 */ /* 0x000fc40000410000 */
[----:B------:R-:W-:Y:S02]  /*12c0*/  FMUL.FTZ R9, R42, R50 ;  /* 0x000000322a097220 */ /* 0x000fe40000410000 */
[----:B------:R-:W-:Y:S01]  /*12d0*/  FMUL.FTZ R48, R63, R48 ;  /* 0x000000303f307220 */ /* 0x000fe20000410000 */
[----:B------:R-:W-:Y:S01]  /*12e0*/  F2FP.PACK_AB R15, R22, R15 ;  /* 0x0000000f160f723e */ /* 0x000fe200000000ff */
[----:B------:R-:W-:Y:S01]  /*12f0*/  FMUL.FTZ R49, R24, R49 ;  /* 0x0000003118317220 */ /* 0x000fe20000410000 */
[----:B------:R-:W-:Y:S01]  /*1300*/  F2FP.PACK_AB R14, R9, R14 ;  /* 0x0000000e090e723e */ /* 0x000fe200000000ff */
[----:B------:R-:W-:Y:S01]  /*1310*/  IMAD R22, R35, c[0x0][0x210], RZ ;  /* 0x0000840023167a24 */ /* 0x000fe200078e02ff */
[----:B------:R-:W-:Y:S01]  /*1320*/  F2FP.PACK_AB R13, R48, R13 ;  /* 0x0000000d300d723e */ /* 0x000fe200000000ff */
[----:B------:R-:W-:Y:S01]  /*1330*/  IMAD.WIDE.U32 R24, R37, c[0x0][0x210], R2 ;  /* 0x0000840025187a25 */ /* 0x000fe200078e0002 */
[----:B------:R-:W-:-:S03]  /*1340*/  F2FP.PACK_AB R12, R49, R12 ;  /* 0x0000000c310c723e */ /* 0x000fc600000000ff */
[----:B------:R-:W-:Y:S02]  /*1350*/  IMAD R45, R37, c[0x0][0x214], R22 ;  /* 0x00008500252d7a24 */ /* 0x000fe400078e0216 */
[----:B------:R0:W-:Y:S01]  /*1360*/  STS.128 [R32.X16], R12 ;  /* 0x0000000c20007388 */ /* 0x0001e2000000cc00 */
[----:B------:R-:W-:-:S06]  /*1370*/  NOP ;  /* 0x0000000000007918 */ /* 0x000fcc0000000000 */
[----:B------:R-:W1:Y:S01]  /*1380*/  LDS.128 R8, [R32.X16] ;  /* 0x0000000020087984 */ /* 0x000e62000000cc00 */
[----:B------:R-:W-:Y:S01]  /*1390*/  IADD3 R25, R25, R45, RZ ;  /* 0x0000002d19197210 */ /* 0x000fe20007ffe0ff */
[----:B------:R-:W-:-:S04]  /*13a0*/  IMAD R49, R39, c[0x0][0x218], RZ ;  /* 0x0000860027317a24 */ /* 0x000fc800078e02ff */
[C---:B------:R-:W-:Y:S02]  /*13b0*/  IMAD R49, R40.reuse, c[0x0][0x21c], R49 ;  /* 0x0000870028317a24 */ /* 0x040fe400078e0231 */
[----:B------:R-:W-:-:S05]  /*13c0*/  IMAD.WIDE.U32 R24, R40, c[0x0][0x218], R24 ;  /* 0x0000860028187a25 */ /* 0x000fca00078e0018 */
[----:B0-----:R-:W-:Y:S02]  /*13d0*/  IADD3 R13, R25, R49, RZ ;  /* 0x00000031190d7210 */ /* 0x001fe40007ffe0ff */
[----:B------:R-:W-:-:S04]  /*13e0*/  LEA R12, P0, R24, c[0x0][0x270], 0x1 ;  /* 0x00009c00180c7a11 */ /* 0x000fc800078008ff */
[----:B------:R-:W-:-:S05]  /*13f0*/  LEA.HI.X R13, R24, c[0x0][0x274], R13, 0x1, P0 ;  /* 0x00009d00180d7a11 */ /* 0x000fca00000f0c0d */
[----:B------:R-:W-:-:S05]  /*1400*/  IMAD.WIDE R12, R33, 0x10, R12 ;  /* 0x00000010210c7825 */ /* 0x000fca00078e020c */
[----:B-1----:R0:W-:Y:S02]  /*1410*/  STG.E.128 [R12.64], R8 ;  /* 0x000000080c007986 */ /* 0x0021e4000c101d06 */
.L_x_12111:
[----:B------:R-:W-:Y:S01]  /*1420*/  BAR.SYNC.DEFER_BLOCKING 0x0 ;  /* 0x0000000000007b1d */ /* 0x000fe20000010000 */
[----:B------:R-:W-:Y:S01]  /*1430*/  HFMA2.MMA R80, -RZ, RZ, 0, 0 ;  /* 0x00000000ff507435 */ /* 0x000fe200000001ff */
[--C-:B-----5:R-:W-:Y:S01]  /*1440*/  FADD.FTZ R70, R55, R36.reuse ;  /* 0x0000002437467221 */ /* 0x120fe20000010000 */
[----:B------:R-:W-:Y:S01]  /*1450*/  HFMA2.MMA R78, -RZ, RZ, 0, 0 ;  /* 0x00000000ff4e7435 */ /* 0x000fe200000001ff */
[--C-:B------:R-:W-:Y:S01]  /*1460*/  FADD.FTZ R68, R57, R36.reuse ;  /* 0x0000002439447221 */ /* 0x100fe20000010000 */
        /* <DEDUP_REMOVED lines=21> */
[C---:B------:R-:W-:Y:S01]  /*15c0*/  IMAD R43, R39.reuse, c[0x0][0x198], RZ ;  /* 0x00006600272b7a24 */ /* 0x040fe200078e02ff */
[C---:B0-----:R-:W-:Y:S01]  /*15d0*/  IADD3 R15, R0.reuse, -0x2, RZ ;  /* 0xfffffffe000f7810 */ /* 0x041fe20007ffe0ff */
[C---:B------:R-:W-:Y:S01]  /*15e0*/  IMAD R25, R39.reuse, c[0x0][0x180], RZ ;  /* 0x0000600027197a24 */ /* 0x040fe200078e02ff */
[----:B------:R-:W-:Y:S01]  /*15f0*/  IADD3 R14, R0, -0x1, RZ ;  /* 0xffffffff000e7810 */ /* 0x000fe20007ffe0ff */
[----:B------:R-:W-:Y:S01]  /*1600*/  IMAD R47, R40, c[0x0][0x19c], R43 ;  /* 0x00006700282f7a24 */ /* 0x000fe200078e022b */
[----:B------:R-:W-:Y:S01]  /*1610*/  MOV R132, RZ ;  /* 0x000000ff00847202 */ /* 0x000fe20000000f00 */
[----:B------:R-:W-:Y:S01]  /*1620*/  IMAD R45, R39, c[0x0][0x1b8], RZ ;  /* 0x00006e00272d7a24 */ /* 0x000fe200078e02ff */
[----:B------:R-:W-:Y:S01]  /*1630*/  MOV R80, RZ ;  /* 0x000000ff00507202 */ /* 0x000fe20000000f00 */
[----:B------:R-:W-:Y:S01]  /*1640*/  IMAD R43, R15, c[0x0][0x16c], RZ ;  /* 0x00005b000f2b7a24 */ /* 0x000fe200078e02ff */
[----:B------:R-:W-:Y:S01]  /*1650*/  LEA.HI R15, R14, R14, RZ, 0x1 ;  /* 0x0000000e0e0f7211 */ /* 0x000fe200078f08ff */
[C---:B------:R-:W-:Y:S01]  /*1660*/  IMAD.WIDE.U32 R8, R40.reuse, c[0x0][0x180], RZ ;  /* 0x0000600028087a25 */ /* 0x040fe200078e00ff */
[----:B------:R-:W-:Y:S01]  /*1670*/  MOV R84, RZ ;  /* 0x000000ff00547202 */ /* 0x000fe20000000f00 */
[----:B------:R-:W-:Y:S01]  /*1680*/  UMOV UR4, URZ ;  /* 0x0000003f00047c82 */ /* 0x000fe20008000000 */
[----:B------:R-:W-:Y:S01]  /*1690*/  LOP3.LUT R15, R15, 0xfffffe, RZ, 0xc0, !PT ;  /* 0x00fffffe0f0f7812 */ /* 0x000fe200078ec0ff */
[----:B------:R-:W-:Y:S01]  /*16a0*/  IMAD.WIDE.U32 R10, R40, c[0x0][0x198], RZ ;  /* 0x00006600280a7a25 */ /* 0x000fe200078e00ff */
[----:B------:R-:W-:-:S02]  /*16b0*/  LEA R48, P0, R8, c[0x0][0x220], 0x3 ;  /* 0x0000880008307a11 */ /* 0x000fc400078018ff */
[----:B------:R-:W-:Y:S01]  /*16c0*/  IADD3 R15, R14, -R15, RZ ;  /* 0x8000000f0e0f7210 */ /* 0x000fe20007ffe0ff */
[----:B------:R-:W-:Y:S01]  /*16d0*/  IMAD.WIDE.U32 R12, R40, c[0x0][0x1b8], RZ ;  /* 0x00006e00280c7a25 */ /* 0x000fe200078e00ff */
[----:B------:R-:W-:Y:S02]  /*16e0*/  LEA R46, P1, R10, c[0x0][0x228], 0x3 ;  /* 0x00008a000a2e7a11 */ /* 0x000fe400078218ff */
[----:B------:R-:W-:Y:S01]  /*16f0*/  IADD3 R47, R11, R47, RZ ;  /* 0x0000002f0b2f7210 */ /* 0x000fe20007ffe0ff */
[----:B------:R-:W-:Y:S01]  /*1700*/  IMAD R25, R40, c[0x0][0x184], R25 ;  /* 0x0000610028197a24 */ /* 0x000fe200078e0219 */
[----:B------:R-:W-:Y:S01]  /*1710*/  LEA R44, P2, R12, c[0x0][0x230], 0x3 ;  /* 0x00008c000c2c7a11 */ /* 0x000fe200078418ff */
[----:B------:R-:W-:Y:S01]  /*1720*/  IMAD R45, R40, c[0x0][0x1bc], R45 ;  /* 0x00006f00282d7a24 */ /* 0x000fe200078e022d */
[----:B------:R-:W-:Y:S01]  /*1730*/  LEA.HI.X R47, R10, c[0x0][0x22c], R47, 0x3, P1 ;  /* 0x00008b000a2f7a11 */ /* 0x000fe200008f1c2f */
[----:B------:R-:W-:Y:S01]  /*1740*/  IMAD.WIDE R42, R43, 0x10, R20 ;  /* 0x000000102b2a7825 */ /* 0x000fe200078e0214 */
[----:B------:R-:W-:-:S02]  /*1750*/  IADD3 R49, R9, R25, RZ ;  /* 0x0000001909317210 */ /* 0x000fc40007ffe0ff */
[----:B------:R-:W-:Y:S01]  /*1760*/  IADD3 R45, R13, R45, RZ ;  /* 0x0000002d0d2d7210 */ /* 0x000fe20007ffe0ff */
[----:B------:R-:W-:Y:S01]  /*1770*/  FADD.FTZ R67, R67, R67 ;  /* 0x0000004343437221 */ /* 0x000fe20000010000 */
[----:B------:R-:W-:Y:S01]  /*1780*/  LEA.HI.X R49, R8, c[0x0][0x224], R49, 0x3, P0 ;  /* 0x0000890008317a11 */ /* 0x000fe200000f1c31 */
[----:B------:R-:W-:Y:S01]  /*1790*/  FADD.FTZ R69, R69, R69 ;  /* 0x0000004545457221 */ /* 0x000fe20000010000 */
[----:B------:R-:W-:Y:S01]  /*17a0*/  LEA.HI.X R45, R12, c[0x0][0x234], R45, 0x3, P2 ;  /* 0x00008d000c2d7a11 */ /* 0x000fe200010f1c2d */
[----:B------:R-:W-:Y:S01]  /*17b0*/  FADD.FTZ R71, R71, R71 ;  /* 0x0000004747477221 */ /* 0x000fe20000010000 */
[----:B------:R-:W-:Y:S01]  /*17c0*/  SHF.L.U32 R82, R15, 0x8, RZ ;  /* 0x000000080f527819 */ /* 0x000fe200000006ff */
[----:B------:R-:W-:Y:S02]  /*17d0*/  FADD.FTZ R73, R73, R73 ;  /* 0x0000004949497221 */ /* 0x000fe40000010000 */
[----:B------:R-:W-:Y:S02]  /*17e0*/  FADD.FTZ R91, R91, R91 ;  /* 0x0000005b5b5b7221 */ /* 0x000fe40000010000 */
[----:B------:R-:W-:-:S02]  /*17f0*/  FADD.FTZ R90, R75, R75 ;  /* 0x0000004b4b5a7221 */ /* 0x000fc40000010000 */
[----:B------:R-:W-:Y:S02]  /*1800*/  FADD.FTZ R88, R23, R23 ;  /* 0x0000001717587221 */ /* 0x000fe40000010000 */
[----:B------:R-:W-:Y:S02]  /*1810*/  FADD.FTZ R86, R85, R85 ;  /* 0x0000005555567221 */ /* 0x000fe40000010000 */
.L_x_12127:
[----:B--2---:R-:W2:Y:S01]  /*1820*/  LDG.E.64 R22, [R48.64] ;  /* 0x0000000630167981 */ /* 0x004ea2000c1e1b00 */
[C---:B------:R-:W-:Y:S02]  /*1830*/  ISETP.NE.AND P1, PT, R33.reuse, RZ, PT ;  /* 0x000000ff2100720c */ /* 0x040fe40003f25270 */
[C---:B------:R-:W-:Y:S01]  /*1840*/  IADD3 R11, R33.reuse, 0x200, RZ ;  /* 0x00000200210b7810 */ /* 0x040fe20007ffe0ff */
[----:B------:R-:W-:Y:S01]  /*1850*/  CS2R R12, SRZ ;  /* 0x00000000000c7805 */ /* 0x000fe2000001ff00 */
[----:B------:R-:W-:Y:S02]  /*1860*/  LOP3.LUT P0, RZ, R33, 0x1f, RZ, 0xc0, !PT ;  /* 0x0000001f21ff7812 */ /* 0x000fe4000780c0ff */
[----:B------:R-:W-:Y:S01]  /*1870*/  SEL R24, R82, R11, !P1 ;  /* 0x0000000b52187207 */ /* 0x000fe20004800000 */
[----:B------:R-:W-:Y:S01]  /*1880*/  HADD2.F32 R89, -RZ, R4.H0_H0 ;  /* 0x20000004ff597230 */ /* 0x000fe20000004100 */
[----:B------:R-:W-:-:S04]  /*1890*/  ISETP.LT.OR P2, PT, R0, 0x2, P0 ;  /* 0x000000020000780c */ /* 0x000fc80000741670 */
[----:B------:R-:W-:Y:S01]  /*18a0*/  FMUL.FTZ R106, R72, R89 ;  /* 0x00000059486a7220 */ /* 0x000fe20000410000 */
        /* <DEDUP_REMOVED lines=13> */
[-C--:B------:R-:W-:Y:S01]  /*1980*/  FMUL.FTZ R75, R68, R23.reuse ;  /* 0x00000017444b7220 */ /* 0x080fe20000410000 */
[----:B------:R-:W-:Y:S01]  /*1990*/  MUFU.SIN R115, R79 ;  /* 0x0000004f00737308 */ /* 0x000fe20000000400 */
[----:B------:R-:W-:Y:S01]  /*19a0*/  FMUL.FTZ R77, R66, R23 ;  /* 0x00000017424d7220 */ /* 0x000fe20000410000 */
[----:B------:R1:W-:Y:S01]  /*19b0*/  STS.64 [R24.X8+0x670], R14 ;  /* 0x0006700e18007388 */ /* 0x0003e20000008a00 */
[----:B------:R-:W-:-:S02]  /*19c0*/  FMUL.RZ R81, R75, 0.15915493667125701904 ;  /* 0x3e22f9834b517820 */ /* 0x000fc4000040c000 */
[-C--:B------:R-:W-:Y:S01]  /*19d0*/  FMUL.FTZ R75, R68, R25.reuse ;  /* 0x00000019444b7220 */ /* 0x080fe20000410000 */
[----:B------:R0:W5:Y:S02]  /*19e0*/  LDG.E.64 R8, [R44.64] ;  /* 0x000000062c087981 */ /* 0x000164000c1e1b00 */
[----:B------:R2:W-:Y:S01]  /*19f0*/  MUFU.COS R113, R79 ;  /* 0x0000004f00717308 */ /* 0x0005e20000000000 */
[----:B------:R-:W-:Y:S01]  /*1a00*/  FMUL.RZ R83, R77, 0.15915493667125701904 ;  /* 0x3e22f9834d537820 */ /* 0x000fe2000040c000 */
[----:B------:R-:W-:Y:S01]  /*1a10*/  BAR.SYNC.DEFER_BLOCKING 0x0 ;  /* 0x0000000000007b1d */ /* 0x000fe20000010000 */
[----:B-1----:R-:W-:Y:S02]  /*1a20*/  FMUL.FTZ R24, R70, R25 ;  /* 0x0000001946187220 */ /* 0x002fe40000410000 */
[----:B--2---:R-:W-:-:S04]  /*1a30*/  FMUL.FTZ R79, R64, R23 ;  /* 0x00000017404f7220 */ /* 0x004fc80000410000 */
[----:B------:R-:W1:Y:S01]  /*1a40*/  MUFU.EX2 R24, R24 ;  /* 0x0000001800187308 */ /* 0x000e620000000800 */
[-C--:B------:R-:W-:Y:S02]  /*1a50*/  FMUL.FTZ R77, R66, R25.reuse ;  /* 0x00000019424d7220 */ /* 0x080fe40000410000 */
[----:B------:R-:W-:Y:S02]  /*1a60*/  FMUL.RZ R87, R79, 0.15915493667125701904 ;  /* 0x3e22f9834f577820 */ /* 0x000fe4000040c000 */
[----:B------:R-:W-:-:S03]  /*1a70*/  FMUL.FTZ R79, R64, R25 ;  /* 0x00000019404f7220 */ /* 0x000fc60000410000 */
[----:B------:R-:W-:Y:S01]  /*1a80*/  MUFU.SIN R114, R81 ;  /* 0x0000005100727308 */ /* 0x000fe20000000400 */
[----:B------:R-:W-:-:S07]  /*1a90*/  FMUL.FTZ R85, R60, R23 ;  /* 0x000000173c557220 */ /* 0x000fce0000410000 */
[----:B------:R2:W-:Y:S01]  /*1aa0*/  MUFU.COS R112, R81 ;  /* 0x0000005100707308 */ /* 0x0005e20000000000 */
[----:B------:R-:W-:Y:S01]  /*1ab0*/  FMUL.RZ R85, R85, 0.15915493667125701904 ;  /* 0x3e22f98355557820 */ /* 0x000fe2000040c000 */
[----:B------:R0:W5:Y:S06]  /*1ac0*/  @!P2 LDG.E.64 R12, [R42.64+0x8] ;  /* 0x000008062a0ca981 */ /* 0x00016c000c1e1b00 */
[----:B------:R-:W3:Y:S01]  /*1ad0*/  MUFU.EX2 R75, R75 ;  /* 0x0000004b004b7308 */ /* 0x000ee20000000800 */
[----:B--2---:R-:W-:-:S04]  /*1ae0*/  FMUL.FTZ R81, R62, R23 ;  /* 0x000000173e517220 */ /* 0x004fc80000410000 */
[----:B------:R-:W-:-:S03]  /*1af0*/  FMUL.RZ R93, R81, 0.15915493667125701904 ;  /* 0x3e22f983515d7820 */ /* 0x000fc6000040c000 */
[----:B------:R-:W-:Y:S01]  /*1b00*/  MUFU.SIN R118, R83 ;  /* 0x0000005300767308 */ /* 0x000fe20000000400 */
[----:B------:R-:W-:-:S07]  /*1b10*/  FMUL.FTZ R81, R62, R25 ;  /* 0x000000193e517220 */ /* 0x000fce0000410000 */
[----:B------:R2:W-:Y:S01]  /*1b20*/  MUFU.COS R116, R83 ;  /* 0x0000005300747308 */ /* 0x0005e20000000000 */
[----:B-1----:R-:W-:-:S07]  /*1b30*/  FMUL.FTZ R113, R24, R113 ;  /* 0x0000007118717220 */ /* 0x002fce0000410000 */
[----:B------:R-:W1:Y:S01]  /*1b40*/  MUFU.EX2 R77, R77 ;  /* 0x0000004d004d7308 */ /* 0x000e620000000800 */
[----:B--2---:R-:W-:Y:S02]  /*1b50*/  FMUL.FTZ R83, R60, R25 ;  /* 0x000000193c537220 */ /* 0x004fe40000410000 */
[----:B------:R-:W-:-:S05]  /*1b60*/  FMUL.FTZ R115, R24, R115 ;  /* 0x0000007318737220 */ /* 0x000fca0000410000 */
[----:B------:R-:W-:Y:S08]  /*1b70*/  MUFU.SIN R110, R87 ;  /* 0x00000057006e7308 */ /* 0x000ff00000000400 */
[----:B------:R2:W-:Y:S08]  /*1b80*/  MUFU.COS R108, R87 ;  /* 0x00000057006c7308 */ /* 0x0005f00000000000 */
[----:B------:R-:W4:Y:S01]  /*1b90*/  MUFU.EX2 R79, R79 ;  /* 0x0000004f004f7308 */ /* 0x000f220000000800 */
[----:B---3--:R-:W-:-:S02]  /*1ba0*/  FMUL.FTZ R112, R75, R112 ;  /* 0x000000704b707220 */ /* 0x008fc40000410000 */
[----:B------:R-:W-:-:S05]  /*1bb0*/  FMUL.FTZ R114, R75, R114 ;  /* 0x000000724b727220 */ /* 0x000fca0000410000 */
[----:B------:R-:W-:Y:S01]  /*1bc0*/  MUFU.EX2 R83, R83 ;  /* 0x0000005300537308 */ /* 0x000fe20000000800 */
[----:B------:R-:W-:-:S07]  /*1bd0*/  FMUL.FTZ R98, R115, R106 ;  /* 0x0000006a73627220 */ /* 0x000fce0000410000 */
[----:B------:R-:W3:Y:S01]  /*1be0*/  MUFU.SIN R24, R85 ;  /* 0x0000005500187308 */ /* 0x000ee20000000400 */
[----:B------:R-:W-:-:S07]  /*1bf0*/  FMUL.FTZ R75, RZ, R115 ;  /* 0x00000073ff4b7220 */ /* 0x000fce0000410000 */
[----:B------:R-:W-:Y:S08]  /*1c00*/  MUFU.SIN R96, R93 ;  /* 0x0000005d00607308 */ /* 0x000ff00000000400 */
[----:B------:R-:W-:Y:S08]  /*1c10*/  MUFU.COS R92, R93 ;  /* 0x0000005d005c7308 */ /* 0x000ff00000000000 */
[----:B------:R-:W0:Y:S01]  /*1c20*/  MUFU.EX2 R81, R81 ;  /* 0x0000005100517308 */ /* 0x000e220000000800 */
[C---:B-1----:R-:W-:Y:S01]  /*1c30*/  FMUL.FTZ R116, R77.reuse, R116 ;  /* 0x000000744d747220 */ /* 0x042fe20000410000 */
[----:B--2---:R-:W-:Y:S01]  /*1c40*/  HADD2.F32 R87, -RZ, R4.H1_H1 ;  /* 0x30000004ff577230 */ /* 0x004fe20000004100 */
[----:B------:R-:W-:-:S02]  /*1c50*/  FMUL.FTZ R118, R77, R118 ;  /* 0x000000764d767220 */ /* 0x000fc40000410000 */
[----:B------:R-:W-:-:S03]  /*1c60*/  FFMA.FTZ R98, RZ, R113, R98 ;  /* 0x00000071ff627223 */ /* 0x000fc60000010062 */
[----:B------:R1:W2:Y:S01]  /*1c70*/  MUFU.COS R94, R85 ;  /* 0x00000055005e7308 */ /* 0x0002a20000000000 */
[----:B------:R-:W-:Y:S02]  /*1c80*/  FFMA.FTZ R77, R113, R106, -R75 ;  /* 0x0000006a714d7223 */ /* 0x000fe4000001084b */
[C---:B----4-:R-:W-:Y:S02]  /*1c90*/  FMUL.FTZ R108, R79.reuse, R108 ;  /* 0x0000006c4f6c7220 */ /* 0x050fe40000410000 */
[----:B------:R-:W-:Y:S02]  /*1ca0*/  FMUL.FTZ R110, R79, R110 ;  /* 0x0000006e4f6e7220 */ /* 0x000fe40000410000 */
[----:B------:R-:W-:Y:S02]  /*1cb0*/  FADD.FTZ R79, RZ, R98 ;  /* 0x00000062ff4f7221 */ /* 0x000fe40000010000 */
[----:B------:R-:W-:Y:S02]  /*1cc0*/  FFMA.FTZ R77, R70, R87, R77 ;  /* 0x00000057464d7223 */ /* 0x000fe4000001004d */
[----:B---3--:R-:W-:-:S02]  /*1cd0*/  FMUL.FTZ R97, R83, R24 ;  /* 0x0000001853617220 */ /* 0x008fc40000410000 */
[C---:B0-----:R-:W-:Y:S02]  /*1ce0*/  FMUL.FTZ R92, R81.reuse, R92 ;  /* 0x0000005c515c7220 */ /* 0x041fe40000410000 */
[----:B------:R-:W-:Y:S02]  /*1cf0*/  FMUL.FTZ R96, R81, R96 ;  /* 0x0000006051607220 */ /* 0x000fe40000410000 */
[C---:B------:R-:W-:Y:S02]  /*1d00*/  FMUL.FTZ R24, R114.reuse, R79 ;  /* 0x0000004f72187220 */ /* 0x040fe40000410000 */
[-C--:B------:R-:W-:Y:S01]  /*1d10*/  FMUL.FTZ R81, R114, R77.reuse ;  /* 0x0000004d72517220 */ /* 0x080fe20000410000 */
[----:B-1----:R-:W-:Y:S01]  /*1d20*/  HADD2.F32 R85, -RZ, R5.H0_H0 ;  /* 0x20000005ff557230 */ /* 0x002fe20000004100 */
[C---:B------:R-:W-:Y:S02]  /*1d30*/  FFMA.FTZ R24, R112.reuse, R77, -R24 ;  /* 0x0000004d70187223 */ /* 0x040fe40000010818 */
[----:B------:R-:W-:-:S02]  /*1d40*/  FFMA.FTZ R81, R112, R79, R81 ;  /* 0x0000004f70517223 */ /* 0x000fc40000010051 */
[----:B--2---:R-:W-:Y:S02]  /*1d50*/  FMUL.FTZ R93, R83, R94 ;  /* 0x0000005e535d7220 */ /* 0x004fe40000410000 */
[----:B------:R-:W-:Y:S02]  /*1d60*/  FMUL.FTZ R94, R14, R115 ;  /* 0x000000730e5e7220 */ /* 0x000fe40000410000 */
[----:B------:R-:W-:Y:S02]  /*1d70*/  FFMA.FTZ R79, R68, R85, R24 ;  /* 0x00000055444f7223 */ /* 0x000fe40000010018 */
[----:B------:R-:W-:Y:S02]  /*1d80*/  FADD.FTZ R81, RZ, R81 ;  /* 0x00000051ff517221 */ /* 0x000fe40000010000 */
[----:B------:R-:W-:Y:S02]  /*1d90*/  FFMA.FTZ R77, R15, R113, R94 ;  /* 0x000000710f4d7223 */ /* 0x000fe4000001005e */
[----:B------:R-:W-:-:S02]  /*1da0*/  FMUL.FTZ R94, R118, R79 ;  /* 0x0000004f765e7220 */ /* 0x000fc40000410000 */
[----:B------:R-:W-:Y:S02]  /*1db0*/  FMUL.FTZ R75, R58, R23 ;  /* 0x000000173a4b7220 */ /* 0x000fe40000410000 */
[----:B------:R-:W-:Y:S02]  /*1dc0*/  FMUL.FTZ R83, R118, R81 ;  /* 0x0000005176537220 */ /* 0x000fe40000410000 */
[----:B------:R-:W-:Y:S02]  /*1dd0*/  FMUL.FTZ R24, R15, R115 ;  /* 0x000000730f187220 */ /* 0x000fe40000410000 */
[C---:B------:R-:W-:Y:S02]  /*1de0*/  FFMA.FTZ R94, R116.reuse, R81, R94 ;  /* 0x00000051745e7223 */ /* 0x040fe4000001005e */
[----:B------:R-:W-:Y:S02]  /*1df0*/  FMUL.RZ R101, R75, 0.15915493667125701904 ;  /* 0x3e22f9834b657820 */ /* 0x000fe4000040c000 */
[----:B------:R-:W-:Y:S01]  /*1e00*/  FFMA.FTZ R81, R116, R79, -R83 ;  /* 0x0000004f74517223 */ /* 0x000fe20000010853 */
[----:B------:R-:W-:Y:S01]  /*1e10*/  HADD2.F32 R83, -RZ, R5.H1_H1 ;  /* 0x30000005ff537230 */ /* 0x000fe20000004100 */
[----:B------:R-:W-:-:S02]  /*1e20*/  FFMA.FTZ R75, R14, R113, -R24 ;  /* 0x000000710e4b7223 */ /* 0x000fc40000010818 */
[----:B------:R-:W-:Y:S02]  /*1e30*/  FMUL.FTZ R25, R58, R25 ;  /* 0x000000193a197220 */ /* 0x000fe40000410000 */
[----:B------:R-:W-:Y:S02]  /*1e40*/  FMUL.FTZ R24, R114, R77 ;  /* 0x0000004d72187220 */ /* 0x000fe40000410000 */
[----:B------:R-:W-:Y:S02]  /*1e50*/  FADD.FTZ R99, RZ, R94 ;  /* 0x0000005eff637221 */ /* 0x000fe40000010000 */
[----:B------:R-:W-:Y:S02]  /*1e60*/  FFMA.FTZ R79, R112, R75, -R24 ;  /* 0x0000004b704f7223 */ /* 0x000fe40000010818 */
[----:B------:R-:W-:Y:S01]  /*1e70*/  FFMA.FTZ R95, R66, R83, R81 ;  /* 0x00000053425f7223 */ /* 0x000fe20000010051 */
[----:B------:R-:W-:Y:S01]  /*1e80*/  MUFU.EX2 R25, R25 ;  /* 0x0000001900197308 */ /* 0x000fe20000000800 */
[----:B------:R-:W-:-:S02]  /*1e90*/  FMUL.FTZ R24, R110, R99 ;  /* 0x000000636e187220 */ /* 0x000fc40000410000 */
[----:B------:R-:W-:Y:S01]  /*1ea0*/  FMUL.FTZ R75, R114, R75 ;  /* 0x0000004b724b7220 */ /* 0x000fe20000410000 */
[----:B------:R-:W-:Y:S01]  /*1eb0*/  HADD2.F32 R81, -RZ, R6.H0_H0 ;  /* 0x20000006ff517230 */ /* 0x000fe20000004100 */
[----:B------:R-:W-:-:S03]  /*1ec0*/  FMUL.FTZ R100, R110, R95 ;  /* 0x0000005f6e647220 */ /* 0x000fc60000410000 */
[----:B------:R-:W0:Y:S01]  /*1ed0*/  MUFU.COS R98, R101 ;  /* 0x0000006500627308 */ /* 0x000e220000000000 */
[----:B------:R-:W-:Y:S02]  /*1ee0*/  FFMA.FTZ R95, R108, R95, -R24 ;  /* 0x0000005f6c5f7223 */ /* 0x000fe40000010818 */
[----:B------:R-:W-:-:S05]  /*1ef0*/  FFMA.FTZ R75, R112, R77, R75 ;  /* 0x0000004d704b7223 */ /* 0x000fca000001004b */
[----:B------:R-:W1:Y:S01]  /*1f00*/  MUFU.SIN R94, R101 ;  /* 0x00000065005e7308 */ /* 0x000e620000000400 */
[----:B------:R-:W-:Y:S02]  /*1f10*/  FMUL.FTZ R77, R118, R79 ;  /* 0x0000004f764d7220 */ /* 0x000fe40000410000 */
[----:B------:R-:W-:Y:S02]  /*1f20*/  FFMA.FTZ R100, R108, R99, R100 ;  /* 0x000000636c647223 */ /* 0x000fe40000010064 */
[----:B------:R-:W-:Y:S02]  /*1f30*/  FFMA.FTZ R95, R64, R81, R95 ;  /* 0x00000051405f7223 */ /* 0x000fe4000001005f */
[-C--:B------:R-:W-:Y:S02]  /*1f40*/  FMUL.FTZ R24, R118, R75.reuse ;  /* 0x0000004b76187220 */ /* 0x080fe40000410000 */
[----:B------:R-:W-:Y:S02]  /*1f50*/  FFMA.FTZ R77, R116, R75, R77 ;  /* 0x0000004b744d7223 */ /* 0x000fe4000001004d */
[----:B------:R-:W-:-:S02]  /*1f60*/  FADD.FTZ R75, RZ, R100 ;  /* 0x00000064ff4b7221 */ /* 0x000fc40000010000 */
[----:B------:R-:W-:Y:S02]  /*1f70*/  FMUL.FTZ R99, R96, R95 ;  /* 0x0000005f60637220 */ /* 0x000fe40000410000 */
[----:B------:R-:W-:Y:S02]  /*1f80*/  FFMA.FTZ R79, R116, R79, -R24 ;  /* 0x0000004f744f7223 */ /* 0x000fe40000010818 */
[----:B------:R-:W-:Y:S02]  /*1f90*/  FMUL.FTZ R24, R110, R77 ;  /* 0x0000004d6e187220 */ /* 0x000fe40000410000 */
[----:B------:R-:W-:Y:S02]  /*1fa0*/  FFMA.FTZ R99, R92, R75, R99 ;  /* 0x0000004b5c637223 */ /* 0x000fe40000010063 */
[C---:B0-----:R-:W-:Y:S02]  /*1fb0*/  FMUL.FTZ R98, R25.reuse, R98 ;  /* 0x0000006219627220 */ /* 0x041fe40000410000 */
[----:B-1----:R-:W-:-:S02]  /*1fc0*/  FMUL.FTZ R94, R25, R94 ;  /* 0x0000005e195e7220 */ /* 0x002fc40000410000 */
[----:B------:R-:W-:Y:S02]  /*1fd0*/  FMUL.FTZ R75, R96, R75 ;  /* 0x0000004b604b7220 */ /* 0x000fe40000410000 */
[-C--:B------:R-:W-:Y:S02]  /*1fe0*/  FFMA.FTZ R25, R108, R79.reuse, -R24 ;  /* 0x0000004f6c197223 */ /* 0x080fe40000010818 */
[----:B------:R-:W-:Y:S01]  /*1ff0*/  FMUL.FTZ R24, R110, R79 ;  /* 0x0000004f6e187220 */ /* 0x000fe20000410000 */
[----:B------:R-:W-:Y:S01]  /*2000*/  HADD2.F32 R79, -RZ, R6.H1_H1 ;  /* 0x30000006ff4f7230 */ /* 0x000fe20000004100 */
[----:B------:R-:W-:Y:S02]  /*2010*/  FFMA.FTZ R95, R92, R95, -R75 ;  /* 0x0000005f5c5f7223 */ /* 0x000fe4000001084b */
[----:B------:R-:W-:Y:S02]  /*2020*/  FADD.FTZ R102, RZ, R99 ;  /* 0x00000063ff667221 */ /* 0x000fe40000010000 */
[----:B------:R-:W-:-:S02]  /*2030*/  FFMA.FTZ R75, R108, R77, R24 ;  /* 0x0000004d6c4b7223 */ /* 0x000fc40000010018 */
[----:B------:R-:W-:Y:S02]  /*2040*/  FFMA.FTZ R100, R62, R79, R95 ;  /* 0x0000004f3e647223 */ /* 0x000fe4000001005f */
[C---:B------:R-:W-:Y:S02]  /*2050*/  FMUL.FTZ R99, R97.reuse, R102 ;  /* 0x0000006661637220 */ /* 0x040fe40000410000 */
[C---:B------:R-:W-:Y:S01]  /*2060*/  FMUL.FTZ R95, R96.reuse, R25 ;  /* 0x00000019605f7220 */ /* 0x040fe20000410000 */
[----:B------:R-:W-:Y:S01]  /*2070*/  HADD2.F32 R77, -RZ, R7.H0_H0 ;  /* 0x20000007ff4d7230 */ /* 0x000fe20000004100 */
[----:B------:R-:W-:Y:S02]  /*2080*/  FMUL.FTZ R24, R96, R75 ;  /* 0x0000004b60187220 */ /* 0x000fe40000410000 */
[-C--:B------:R-:W-:Y:S02]  /*2090*/  FMUL.FTZ R101, R97, R100.reuse ;  /* 0x0000006461657220 */ /* 0x080fe40000410000 */
[----:B------:R-:W-:-:S02]  /*20a0*/  FFMA.FTZ R99, R93, R100, -R99 ;  /* 0x000000645d637223 */ /* 0x000fc40000010863 */
[C---:B------:R-:W-:Y:S02]  /*20b0*/  FFMA.FTZ R100, R92.reuse, R75, R95 ;  /* 0x0000004b5c647223 */ /* 0x040fe4000001005f */
[----:B------:R-:W-:Y:S02]  /*20c0*/  FFMA.FTZ R24, R92, R25, -R24 ;  /* 0x000000195c187223 */ /* 0x000fe40000010818 */
[----:B------:R-:W-:Y:S02]  /*20d0*/  FFMA.FTZ R101, R93, R102, R101 ;  /* 0x000000665d657223 */ /* 0x000fe40000010065 */
[----:B------:R-:W-:Y:S01]  /*20e0*/  FFMA.FTZ R99, R60, R77, R99 ;  /* 0x0000004d3c637223 */ /* 0x000fe20000010063 */
[----:B------:R-:W-:Y:S01]  /*20f0*/  ISETP.NE.AND P2, PT, R33, 0x1f, PT ;  /* 0x0000001f2100780c */ /* 0x000fe20003f45270 */
[C---:B------:R-:W-:Y:S02]  /*2100*/  FMUL.FTZ R25, R97.reuse, R100 ;  /* 0x0000006461197220 */ /* 0x040fe40000410000 */
[----:B------:R-:W-:-:S02]  /*2110*/  FMUL.FTZ R75, R97, R24 ;  /* 0x00000018614b7220 */ /* 0x000fc40000410000 */
[----:B------:R-:W-:Y:S02]  /*2120*/  FADD.FTZ R101, RZ, R101 ;  /* 0x00000065ff657221 */ /* 0x000fe40000010000 */
[----:B------:R-:W-:Y:S02]  /*2130*/  FMUL.FTZ R102, R94, R99 ;  /* 0x000000635e667220 */ /* 0x000fe40000410000 */
[C---:B------:R-:W-:Y:S02]  /*2140*/  FFMA.FTZ R25, R93.reuse, R24, -R25 ;  /* 0x000000185d197223 */ /* 0x040fe40000010819 */
[----:B------:R-:W-:Y:S02]  /*2150*/  FFMA.FTZ R95, R93, R100, R75 ;  /* 0x000000645d5f7223 */ /* 0x000fe4000001004b */
[-C--:B------:R-:W-:Y:S02]  /*2160*/  FFMA.FTZ R102, R98, R101.reuse, R102 ;  /* 0x0000006562667223 */ /* 0x080fe40000010066 */
[----:B------:R-:W-:-:S02]  /*2170*/  FMUL.FTZ R101, R94, R101 ;  /* 0x000000655e657220 */ /* 0x000fc40000410000 */
[C---:B------:R-:W-:Y:S02]  /*2180*/  FMUL.FTZ R24, R94.reuse, R25 ;  /* 0x000000195e187220 */ /* 0x040fe40000410000 */
[----:B------:R-:W-:Y:S02]  /*2190*/  FMUL.FTZ R103, R94, R95 ;  /* 0x0000005f5e677220 */ /* 0x000fe40000410000 */
[C---:B------:R-:W-:Y:S02]  /*21a0*/  FFMA.FTZ R101, R98.reuse, R99, -R101 ;  /* 0x0000006362657223 */ /* 0x040fe40000010865 */
[C---:B------:R-:W-:Y:S02]  /*21b0*/  FFMA.FTZ R103, R98.reuse, R25, -R103 ;  /* 0x0000001962677223 */ /* 0x040fe40000010867 */
[----:B------:R-:W-:Y:S02]  /*21c0*/  FFMA.FTZ R99, R98, R95, R24 ;  /* 0x0000005f62637223 */ /* 0x000fe40000010018 */
[----:B------:R0:W1:Y:S01]  /*21d0*/  @P2 LDS.64 R24, [R33.X8+0x1678] ;  /* 0x0016780021182984 */ /* 0x0000620000008a00 */
[----:B------:R-:W-:Y:S01]  /*21e0*/  HADD2.F32 R75, -RZ, R7.H1_H1 ;  /* 0x30000007ff4b7230 */ /* 0x000fe20000004100 */
[----:B------:R-:W-:-:S04]  /*21f0*/  FADD.FTZ R102, RZ, R102 ;  /* 0x00000066ff667221 */ /* 0x000fc80000010000 */
        /* <DEDUP_REMOVED lines=10> */
.L_x_12114:
[----:B------:R-:W-:Y:S05]  /*22a0*/  BSYNC B0 ;  /* 0x0000000000007941 */ /* 0x000fea0003800000 */
.L_x_12113:
[----:B------:R-:W3:Y:S01]  /*22b0*/  SHFL.UP PT, R122, R104, 0x1, RZ ;  /* 0x04200000687a7989 */ /* 0x000ee200000e00ff */
[----:B------:R-:W-:Y:S01]  /*22c0*/  ISETP.GE.AND P3, PT, R32, 0x1, PT ;  /* 0x000000012000780c */ /* 0x000fe20003f66270 */
[----:B-----5:R-:W-:Y:S01]  /*22d0*/  FMUL.FTZ R128, R11, R8 ;  /* 0x000000080b807220 */ /* 0x020fe20000410000 */
[----:B------:R-:W-:Y:S01]  /*22e0*/  ISETP.GE.OR P0, PT, R0, c[0x0][0x174], P0 ;  /* 0x00005d0000007a0c */ /* 0x000fe20000706670 */
[----:B------:R-:W4:Y:S01]  /*22f0*/  SHFL.UP PT, R124, R102, 0x1, RZ ;  /* 0x04200000667c7989 */ /* 0x000f2200000e00ff */
[----:B------:R-:W-:Y:S01]  /*2300*/  BSSY B0, `(.L_x_12115) ;  /* 0x00000c7000007945 */ /* 0x000fe20003800000 */
[----:B------:R-:W-:Y:S02]  /*2310*/  FFMA.FTZ R128, R10, R9, R128 ;  /* 0x000000090a807223 */ /* 0x000fe40000010080 */
[----:B------:R-:W0:Y:S02]  /*2320*/  SHFL.UP PT, R100, R103, 0x1, RZ ;  /* 0x0420000067647989 */ /* 0x000e2400000e00ff */
[----:B------:R-:W-:-:S02]  /*2330*/  FMUL.FTZ R127, R88, R128 ;  /* 0x00000080587f7220 */ /* 0x000fc40000410000 */
[----:B------:R-:W2:Y:S01]  /*2340*/  SHFL.UP PT, R120, R99, 0x1, RZ ;  /* 0x0420000063787989 */ /* 0x000ea200000e00ff */
[-C--:B------:R-:W-:Y:S02]  /*2350*/  FMUL.FTZ R109, R90, R128.reuse ;  /* 0x000000805a6d7220 */ /* 0x080fe40000410000 */
[-C--:B------:R-:W-:Y:S01]  /*2360*/  FMUL.FTZ R129, R91, R128.reuse ;  /* 0x000000805b817220 */ /* 0x080fe20000410000 */
[----:B------:R-:W-:Y:S01]  /*2370*/  SHFL.IDX PT, R12, R12, RZ, 0x1f ;  /* 0x00001fff0c0c7589 */ /* 0x000fe200000e0000 */
[----:B------:R-:W-:-:S03]  /*2380*/  FMUL.FTZ R125, R73, R128 ;  /* 0x00000080497d7220 */ /* 0x000fc60000410000 */
[----:B------:R-:W-:Y:S01]  /*2390*/  SHFL.IDX PT, R13, R13, RZ, 0x1f ;  /* 0x00001fff0d0d7589 */ /* 0x000fe200000e0000 */
[C---:B---3--:R-:W-:Y:S02]  /*23a0*/  FMUL.FTZ R105, R99.reuse, R122 ;  /* 0x0000007a63697220 */ /* 0x048fe40000410000 */
[-C--:B----4-:R-:W-:Y:S02]  /*23b0*/  FMUL.FTZ R101, R99, R124.reuse ;  /* 0x0000007c63657220 */ /* 0x090fe40000410000 */
[----:B------:R-:W-:Y:S02]  /*23c0*/  FFMA.FTZ R105, R103, R124, R105 ;  /* 0x0000007c67697223 */ /* 0x000fe40000010069 */
[----:B01----:R-:W-:Y:S02]  /*23d0*/  FMUL.FTZ R95, R99, R100 ;  /* 0x00000064635f7220 */ /* 0x003fe40000410000 */
[C---:B------:R-:W-:Y:S02]  /*23e0*/  FFMA.FTZ R101, R103.reuse, R122, -R101 ;  /* 0x0000007a67657223 */ /* 0x040fe40000010865 */
[----:B--2---:R-:W-:-:S02]  /*23f0*/  FFMA.FTZ R122, R103, R120, R95 ;  /* 0x00000078677a7223 */ /* 0x004fc4000001005f */
[C---:B------:R-:W-:Y:S02]  /*2400*/  FMUL.FTZ R120, R99.reuse, R120 ;  /* 0x0000007863787220 */ /* 0x040fe40000410000 */
[----:B------:R-:W-:Y:S01]  /*2410*/  @P3 FADD.FTZ R102, R102, R105 ;  /* 0x0000006966663221 */ /* 0x000fe20000010000 */
[----:B------:R-:W-:Y:S01]  /*2420*/  FSEL R122, R99, R122, !P3 ;  /* 0x0000007a637a7208 */ /* 0x000fe20005800000 */
        /* <DEDUP_REMOVED lines=15> */
[----:B------:R-:W-:Y:S01]  /*2520*/  @P3 FADD.FTZ R102, R102, R101 ;  /* 0x0000006566663221 */ /* 0x000fe20000010000 */
[----:B------:R-:W-:Y:S01]  /*2530*/  FSEL R99, R122, R99, !P3 ;  /* 0x000000637a637208 */ /* 0x000fe20005800000 */
        /* <DEDUP_REMOVED lines=8> */
[----:B------:R-:W-:Y:S02]  /*25c0*/  FFMA.FTZ R105, R103, R124, R105 ;  /* 0x0000007c67697223 */ /* 0x000fe40000010069 */
[----:B--2---:R-:W-:Y:S02]  /*25d0*/  FMUL.FTZ R95, R99, R100 ;  /* 0x00000064635f7220 */ /* 0x004fe40000410000 */
[C---:B------:R-:W-:Y:S02]  /*25e0*/  FFMA.FTZ R101, R103.reuse, R122, -R101 ;  /* 0x0000007a67657223 */ /* 0x040fe40000010865 */
[-C--:B---3--:R-:W-:Y:S02]  /*25f0*/  FFMA.FTZ R126, R103, R120.reuse, R95 ;  /* 0x00000078677e7223 */ /* 0x088fe4000001005f */
[C---:B------:R-:W-:Y:S02]  /*2600*/  FMUL.FTZ R120, R99.reuse, R120 ;  /* 0x0000007863787220 */ /* 0x040fe40000410000 */
[----:B------:R-:W-:Y:S01]  /*2610*/  @P3 FADD.FTZ R102, R102, R105 ;  /* 0x0000006966663221 */ /* 0x000fe20000010000 */
[----:B------:R-:W-:Y:S01]  /*2620*/  FSEL R126, R99, R126, !P3 ;  /* 0x0000007e637e7208 */ /* 0x000fe20005800000 */
[----:B------:R-:W-:-:S02]  /*2630*/  @P3 FADD.FTZ R104, R104, R101 ;  /* 0x0000006568683221 */ /* 0x000fc40000010000 */
[----:B------:R-:W-:Y:S01]  /*2640*/  @P3 FFMA.FTZ R103, R103, R100, -R120 ;  /* 0x0000006467673223 */ /* 0x000fe20000010878 */
[----:B------:R-:W0:Y:S01]  /*2650*/  SHFL.UP PT, R107, R102, 0x8, RZ ;  /* 0x05000000666b7989 */ /* 0x000e2200000e00ff */
[----:B------:R-:W-:Y:S01]  /*2660*/  ISETP.GE.AND P3, PT, R32, 0x8, PT ;  /* 0x000000082000780c */ /* 0x000fe20003f66270 */
[----:B------:R-:W-:Y:S02]  /*2670*/  FMUL.FTZ R95, R11, R9 ;  /* 0x000000090b5f7220 */ /* 0x000fe40000410000 */
[----:B------:R-:W1:Y:S02]  /*2680*/  SHFL.UP PT, R105, R104, 0x8, RZ ;  /* 0x0500000068697989 */ /* 0x000e6400000e00ff */
[----:B------:R-:W-:Y:S02]  /*2690*/  FFMA.FTZ R100, R10, R8, -R95 ;  /* 0x000000080a647223 */ /* 0x000fe4000001085f */
[----:B------:R-:W2:Y:S02]  /*26a0*/  SHFL.UP PT, R99, R103, 0x8, RZ ;  /* 0x0500000067637989 */ /* 0x000ea400000e00ff */
[----:B------:R-:W-:-:S02]  /*26b0*/  FMUL.FTZ R111, R90, R100 ;  /* 0x000000645a6f7220 */ /* 0x000fc40000410000 */
[----:B------:R-:W3:Y:S01]  /*26c0*/  SHFL.UP PT, R101, R126, 0x8, RZ ;  /* 0x050000007e657989 */ /* 0x000ee200000e00ff */
[----:B------:R-:W-:Y:S02]  /*26d0*/  FMUL.FTZ R123, R73, R100 ;  /* 0x00000064497b7220 */ /* 0x000fe40000410000 */
[C---:B0-----:R-:W-:Y:S02]  /*26e0*/  FMUL.FTZ R120, R126.reuse, R107 ;  /* 0x0000006b7e787220 */ /* 0x041fe40000410000 */
[CC--:B-1----:R-:W-:Y:S02]  /*26f0*/  FMUL.FTZ R122, R126.reuse, R105.reuse ;  /* 0x000000697e7a7220 */ /* 0x0c2fe40000410000 */
[C---:B------:R-:W-:Y:S02]  /*2700*/  FFMA.FTZ R9, R103.reuse, R105, -R120 ;  /* 0x0000006967097223 */ /* 0x040fe40000010878 */
[----:B--2---:R-:W-:Y:S02]  /*2710*/  FMUL.FTZ R10, R126, R99 ;  /* 0x000000637e0a7220 */ /* 0x004fe40000410000 */
[----:B------:R-:W-:-:S02]  /*2720*/  FFMA.FTZ R107, R103, R107, R122 ;  /* 0x0000006b676b7223 */ /* 0x000fc4000001007a */
[-C--:B---3--:R-:W-:Y:S02]  /*2730*/  FMUL.FTZ R8, R126, R101.reuse ;  /* 0x000000657e087220 */ /* 0x088fe40000410000 */
[----:B------:R-:W-:Y:S02]  /*2740*/  FMUL.FTZ R105, R86, R128 ;  /* 0x0000008056697220 */ /* 0x000fe40000410000 */
[C---:B------:R-:W-:Y:S02]  /*2750*/  FFMA.FTZ R101, R103.reuse, R101, R10 ;  /* 0x0000006567657223 */ /* 0x040fe4000001000a */
[----:B------:R-:W-:Y:S02]  /*2760*/  @P3 FFMA.FTZ R103, R103, R99, -R8 ;  /* 0x0000006367673223 */ /* 0x000fe40000010808 */
[----:B------:R-:W-:Y:S01]  /*2770*/  @P3 FADD.FTZ R102, R102, R107 ;  /* 0x0000006b66663221 */ /* 0x000fe20000010000 */
[----:B------:R-:W-:Y:S01]  /*2780*/  FSEL R101, R126, R101, !P3 ;  /* 0x000000657e657208 */ /* 0x000fe20005800000 */
[----:B------:R-:W-:-:S02]  /*2790*/  FMUL.FTZ R8, R94, R105 ;  /* 0x000000695e087220 */ /* 0x000fc40000410000 */
[-C--:B------:R-:W-:Y:S01]  /*27a0*/  FMUL.FTZ R107, R86, R100.reuse ;  /* 0x00000064566b7220 */ /* 0x080fe20000410000 */
[----:B------:R-:W0:Y:S01]  /*27b0*/  SHFL.UP PT, R122, R102, 0x10, RZ ;  /* 0x06000000667a7989 */ /* 0x000e2200000e00ff */
[----:B------:R-:W-:Y:S01]  /*27c0*/  @P3 FADD.FTZ R104, R104, R9 ;  /* 0x0000000968683221 */ /* 0x000fe20000010000 */
[----:B------:R-:W-:Y:S01]  /*27d0*/  ISETP.GE.AND P3, PT, R32, 0x10, PT ;  /* 0x000000102000780c */ /* 0x000fe20003f66270 */
[----:B------:R-:W-:Y:S02]  /*27e0*/  FMUL.FTZ R10, R98, R105 ;  /* 0x00000069620a7220 */ /* 0x000fe40000410000 */
[----:B------:R-:W-:Y:S01]  /*27f0*/  FMUL.FTZ R126, R88, R100 ;  /* 0x00000064587e7220 */ /* 0x000fe20000410000 */
[----:B------:R-:W-:Y:S01]  /*2800*/  SHFL.UP PT, R120, R104, 0x10, RZ ;  /* 0x0600000068787989 */ /* 0x000fe200000e00ff */
[-C--:B------:R-:W-:Y:S02]  /*2810*/  FFMA.FTZ R9, R98, R107.reuse, -R8 ;  /* 0x0000006b62097223 */ /* 0x080fe40000010808 */
[----:B------:R-:W-:Y:S01]  /*2820*/  FFMA.FTZ R124, -R94, R107, -R10 ;  /* 0x0000006b5e7c7223 */ /* 0x000fe2000001090a */
[----:B------:R-:W1:Y:S01]  /*2830*/  SHFL.UP PT, R8, R103, 0x10, RZ ;  /* 0x0600000067087989 */ /* 0x000e6200000e00ff */
[----:B------:R-:W-:-:S02]  /*2840*/  FADD.FTZ R130, R126, R9 ;  /* 0x000000097e827221 */ /* 0x000fc40000010000 */
[----:B------:R-:W-:Y:S01]  /*2850*/  FADD.FTZ R124, -R127, R124 ;  /* 0x0000007c7f7c7221 */ /* 0x000fe20000010100 */
[----:B------:R-:W2:Y:S01]  /*2860*/  SHFL.UP PT, R10, R101, 0x10, RZ ;  /* 0x06000000650a7989 */ /* 0x000ea200000e00ff */
        /* <DEDUP_REMOVED lines=9> */
[C---:B0-----:R-:W-:Y:S02]  /*2900*/  FMUL.FTZ R11, R101.reuse, R122 ;  /* 0x0000007a650b7220 */ /* 0x041fe40000410000 */
[----:B-1----:R-:W-:-:S02]  /*2910*/  FMUL.FTZ R9, R101, R8 ;  /* 0x0000000865097220 */ /* 0x002fc40000410000 */
[----:B------:R-:W-:Y:S02]  /*2920*/  FMUL.FTZ R95, R101, R120 ;  /* 0x00000078655f7220 */ /* 0x000fe40000410000 */
[-C--:B--2---:R-:W-:Y:S01]  /*2930*/  FFMA.FTZ R124, R103, R10.reuse, R9 ;  /* 0x0000000a677c7223 */ /* 0x084fe20000010009 */
[----:B------:R-:W-:Y:S01]  /*2940*/  HFMA2.MMA R9, -RZ, RZ, 0, 0 ;  /* 0x00000000ff097435 */ /* 0x000fe200000001ff */
[----:B------:R-:W-:Y:S02]  /*2950*/  FMUL.FTZ R10, R101, R10 ;  /* 0x0000000a650a7220 */ /* 0x000fe40000410000 */
[----:B------:R-:W-:Y:S01]  /*2960*/  FFMA.FTZ R11, R103, R120, -R11 ;  /* 0x00000078670b7223 */ /* 0x000fe2000001080b */
[----:B------:R-:W-:Y:S01]  /*2970*/  FSEL R131, R101, R124, !P3 ;  /* 0x0000007c65837208 */ /* 0x000fe20005800000 */
[----:B------:R-:W-:Y:S02]  /*2980*/  FMUL.FTZ R130, R91, R100 ;  /* 0x000000645b827220 */ /* 0x000fe40000410000 */
[----:B------:R-:W-:-:S02]  /*2990*/  FFMA.FTZ R95, R103, R122, R95 ;  /* 0x0000007a675f7223 */ /* 0x000fc4000001005f */
[----:B------:R-:W-:Y:S01]  /*29a0*/  @P3 FFMA.FTZ R103, R103, R8, -R10 ;  /* 0x0000000867673223 */ /* 0x000fe2000001080a */
[----:B------:R-:W-:Y:S01]  /*29b0*/  MOV R8, 0x3f800000 ;  /* 0x3f80000000087802 */ /* 0x000fe20000000f00 */
[----:B------:R-:W-:Y:S01]  /*29c0*/  @P3 FADD.FTZ R104, R104, R11 ;  /* 0x0000000b68683221 */ /* 0x000fe20000010000 */
[----:B------:R-:W0:Y:S01]  /*29d0*/  SHFL.UP PT, R131, R131, 0x1, RZ ;  /* 0x0420000083837989 */ /* 0x000e2200000e00ff */
[----:B------:R-:W-:Y:S01]  /*29e0*/  CS2R R10, SRZ ;  /* 0x00000000000a7805 */ /* 0x000fe2000001ff00 */
[----:B------:R-:W-:Y:S02]  /*29f0*/  FFMA.FTZ R120, R92, R99, R119 ;  /* 0x000000635c787223 */ /* 0x000fe40000010077 */
[----:B------:R-:W-:Y:S01]  /*2a00*/  FADD.FTZ R117, R130, R117 ;  /* 0x0000007582757221 */ /* 0x000fe20000010000 */
[----:B------:R-:W1:Y:S01]  /*2a10*/  SHFL.UP PT, R104, R104, 0x1, RZ ;  /* 0x0420000068687989 */ /* 0x000e6200000e00ff */
[----:B------:R-:W-:Y:S01]  /*2a20*/  @P3 FADD.FTZ R102, R102, R95 ;  /* 0x0000005f66663221 */ /* 0x000fe20000010000 */
[----:B------:R-:W-:Y:S01]  /*2a30*/  LOP3.LUT R95, R33, 0x1f, RZ, 0xc0, !PT ;  /* 0x0000001f215f7812 */ /* 0x000fe200078ec0ff */
[----:B------:R-:W-:Y:S01]  /*2a40*/  FADD.FTZ R99, -R129, R120 ;  /* 0x0000007881637221 */ /* 0x000fe20000010100 */
[----:B------:R-:W2:Y:S01]  /*2a50*/  @!P0 LDS.128 R8, [UR4+0x1770] ;  /* 0x00177004ff088984 */ /* 0x000ea20008000c00 */
[C---:B------:R-:W-:Y:S01]  /*2a60*/  FMUL.FTZ R119, R110.reuse, -R117 ;  /* 0x800000756e777220 */ /* 0x040fe20000410000 */
[C---:B------:R-:W-:Y:S01]  /*2a70*/  ISETP.NE.AND P6, PT, R95.reuse, 0x1f, PT ;  /* 0x0000001f5f00780c */ /* 0x040fe20003fc5270 */
[-C--:B------:R-:W-:Y:S01]  /*2a80*/  FMUL.FTZ R101, R110, -R99.reuse ;  /* 0x800000636e657220 */ /* 0x080fe20000410000 */
[C---:B------:R-:W-:Y:S01]  /*2a90*/  ISETP.GT.U32.AND P5, PT, R95.reuse, 0x1d, PT ;  /* 0x0000001d5f00780c */ /* 0x040fe20003fa4070 */
[----:B------:R-:W-:Y:S01]  /*2aa0*/  FFMA.FTZ R134, R108, R99, R119 ;  /* 0x000000636c867223 */ /* 0x000fe20000010077 */
[C---:B------:R-:W-:Y:S01]  /*2ab0*/  ISETP.GT.U32.AND P4, PT, R95.reuse, 0x1b, PT ;  /* 0x0000001b5f00780c */ /* 0x040fe20003f84070 */
[----:B------:R-:W-:Y:S01]  /*2ac0*/  FMUL.FTZ R99, R94, -R24 ;  /* 0x800000185e637220 */ /* 0x000fe20000410000 */
[C---:B------:R-:W-:Y:S01]  /*2ad0*/  ISETP.GT.U32.AND P3, PT, R95.reuse, 0x17, PT ;  /* 0x000000175f00780c */ /* 0x040fe20003f64070 */
[----:B------:R-:W-:Y:S01]  /*2ae0*/  FFMA.FTZ R124, R108, R117, -R101 ;  /* 0x000000756c7c7223 */ /* 0x000fe20000010865 */
[----:B------:R-:W-:Y:S01]  /*2af0*/  ISETP.GT.U32.AND P0, PT, R95, 0xf, PT ;  /* 0x0000000f5f00780c */ /* 0x000fe20003f04070 */
[----:B------:R-:W-:-:S02]  /*2b00*/  FMUL.FTZ R95, R94, R25 ;  /* 0x000000195e5f7220 */ /* 0x000fc40000410000 */
[C---:B------:R-:W-:Y:S02]  /*2b10*/  FFMA.FTZ R122, R98.reuse, -R25, R99 ;  /* 0x80000019627a7223 */ /* 0x040fe40000010063 */
[----:B------:R-:W-:Y:S02]  /*2b20*/  FFMA.FTZ R120, R98, R24, -R95 ;  /* 0x0000001862787223 */ /* 0x000fe4000001085f */
[----:B------:R-:W-:Y:S02]  /*2b30*/  FADD.FTZ R119, -R125, R134 ;  /* 0x000000867d777221 */ /* 0x000fe40000010100 */
[C---:B------:R-:W-:Y:S02]  /*2b40*/  FMUL.FTZ R99, R97.reuse, -R120 ;  /* 0x8000007861637220 */ /* 0x040fe40000410000 */
[----:B------:R-:W-:Y:S02]  /*2b50*/  FMUL.FTZ R95, R97, -R122 ;  /* 0x8000007a615f7220 */ /* 0x000fe40000410000 */
[----:B------:R-:W-:-:S02]  /*2b60*/  FADD.FTZ R117, R123, R124 ;  /* 0x0000007c7b757221 */ /* 0x000fc40000010000 */
[C---:B------:R-:W-:Y:S02]  /*2b70*/  FFMA.FTZ R99, R93.reuse, R122, R99 ;  /* 0x0000007a5d637223 */ /* 0x040fe40000010063 */
[C---:B------:R-:W-:Y:S02]  /*2b80*/  FMUL.FTZ R121, R118.reuse, -R119 ;  /* 0x8000007776797220 */ /* 0x040fe40000410000 */
[----:B------:R-:W-:Y:S02]  /*2b90*/  FFMA.FTZ R95, R93, R120, -R95 ;  /* 0x000000785d5f7223 */ /* 0x000fe4000001085f */
[----:B------:R-:W-:Y:S02]  /*2ba0*/  FMUL.FTZ R122, R118, -R117 ;  /* 0x80000075767a7220 */ /* 0x000fe40000410000 */
[----:B------:R-:W-:Y:S02]  /*2bb0*/  FMUL.FTZ R101, R96, -R99 ;  /* 0x8000006360657220 */ /* 0x000fe40000410000 */
[----:B------:R-:W-:-:S02]  /*2bc0*/  FFMA.FTZ R121, R116, R117, -R121 ;  /* 0x0000007574797223 */ /* 0x000fc40000010879 */
[----:B------:R-:W-:Y:S02]  /*2bd0*/  FMUL.FTZ R117, R96, -R95 ;  /* 0x8000005f60757220 */ /* 0x000fe40000410000 */
[----:B------:R-:W-:Y:S02]  /*2be0*/  FFMA.FTZ R119, R116, R119, R122 ;  /* 0x0000007774777223 */ /* 0x000fe4000001007a */
[C---:B------:R-:W-:Y:S02]  /*2bf0*/  FFMA.FTZ R101, R92.reuse, R95, -R101 ;  /* 0x0000005f5c657223 */ /* 0x040fe40000010865 */
[C---:B------:R-:W-:Y:S02]  /*2c00*/  FMUL.FTZ R122, R71.reuse, R128 ;  /* 0x00000080477a7220 */ /* 0x040fe40000410000 */
[----:B------:R-:W-:Y:S02]  /*2c10*/  FFMA.FTZ R117, R92, R99, R117 ;  /* 0x000000635c757223 */ /* 0x000fe40000010075 */
[----:B------:R-:W-:-:S02]  /*2c20*/  FMUL.FTZ R124, R71, R100 ;  /* 0x00000064477c7220 */ /* 0x000fc40000410000 */
[----:B------:R-:W-:Y:S02]  /*2c30*/  FMUL.FTZ R99, R110, -R101 ;  /* 0x800000656e637220 */ /* 0x000fe40000410000 */
[----:B------:R-:W-:Y:S02]  /*2c40*/  FADD.FTZ R119, -R122, R119 ;  /* 0x000000777a777221 */ /* 0x000fe40000010100 */
[-C--:B------:R-:W-:Y:S02]  /*2c50*/  FMUL.FTZ R95, R110, -R117.reuse ;  /* 0x800000756e5f7220 */ /* 0x080fe40000410000 */
[----:B------:R-:W-:Y:S02]  /*2c60*/  FADD.FTZ R121, R124, R121 ;  /* 0x000000797c797221 */ /* 0x000fe40000010000 */
[----:B------:R-:W-:Y:S02]  /*2c70*/  FFMA.FTZ R99, R108, R117, R99 ;  /* 0x000000756c637223 */ /* 0x000fe40000010063 */
[----:B------:R-:W-:-:S02]  /*2c80*/  FMUL.FTZ R117, R114, -R119 ;  /* 0x8000007772757220 */ /* 0x000fc40000410000 */
[----:B------:R-:W-:Y:S02]  /*2c90*/  FFMA.FTZ R95, R108, R101, -R95 ;  /* 0x000000656c5f7223 */ /* 0x000fe4000001085f */
[----:B------:R-:W-:Y:S02]  /*2ca0*/  FMUL.FTZ R120, R114, -R121 ;  /* 0x8000007972787220 */ /* 0x000fe40000410000 */
[----:B------:R-:W-:Y:S02]  /*2cb0*/  FMUL.FTZ R101, R118, -R99 ;  /* 0x8000006376657220 */ /* 0x000fe40000410000 */
[----:B------:R-:W-:Y:S02]  /*2cc0*/  FFMA.FTZ R133, R112, R121, -R117 ;  /* 0x0000007970857223 */ /* 0x000fe40000010875 */
[----:B------:R-:W-:Y:S02]  /*2cd0*/  FMUL.FTZ R117, R118, -R95 ;  /* 0x8000005f76757220 */ /* 0x000fe40000410000 */
[----:B------:R-:W-:-:S02]  /*2ce0*/  FFMA.FTZ R134, R112, R119, R120 ;  /* 0x0000007770867223 */ /* 0x000fc40000010078 */
[C---:B------:R-:W-:Y:S02]  /*2cf0*/  FFMA.FTZ R101, R116.reuse, R95, -R101 ;  /* 0x0000005f74657223 */ /* 0x040fe40000010865 */
[C---:B------:R-:W-:Y:S02]  /*2d00*/  FMUL.FTZ R121, R69.reuse, R128 ;  /* 0x0000008045797220 */ /* 0x040fe40000410000 */
[----:B------:R-:W-:Y:S02]  /*2d10*/  FMUL.FTZ R120, R69, R100 ;  /* 0x0000006445787220 */ /* 0x000fe40000410000 */
[----:B------:R-:W-:Y:S02]  /*2d20*/  FFMA.FTZ R117, R116, R99, R117 ;  /* 0x0000006374757223 */ /* 0x000fe40000010075 */
[----:B------:R-:W-:Y:S02]  /*2d30*/  FMUL.FTZ R99, R114, -R101 ;  /* 0x8000006572637220 */ /* 0x000fe40000410000 */
[----:B------:R-:W-:-:S02]  /*2d40*/  FADD.FTZ R140, -R121, R134 ;  /* 0x00000086798c7221 */ /* 0x000fc40000010100 */
[----:B------:R-:W-:Y:S02]  /*2d50*/  FADD.FTZ R138, R120, R133 ;  /* 0x00000085788a7221 */ /* 0x000fe40000010000 */
[-C--:B------:R-:W-:Y:S01]  /*2d60*/  FMUL.FTZ R95, R114, -R117.reuse ;  /* 0x80000075725f7220 */ /* 0x080fe20000410000 */
[----:B------:R3:W4:Y:S01]  /*2d70*/  SHFL.UP PT, R133, R103, 0x1, RZ ;  /* 0x0420000067857989 */ /* 0x00072200000e00ff */
[C---:B------:R-:W-:Y:S02]  /*2d80*/  FFMA.FTZ R136, R112.reuse, R117, R99 ;  /* 0x0000007570887223 */ /* 0x040fe40000010063 */
[C---:B------:R-:W-:Y:S02]  /*2d90*/  FMUL.FTZ R99, R115.reuse, -R140 ;  /* 0x8000008c73637220 */ /* 0x040fe40000410000 */
[----:B------:R-:W-:Y:S02]  /*2da0*/  FMUL.FTZ R117, R115, -R138 ;  /* 0x8000008a73757220 */ /* 0x000fe40000410000 */
[----:B------:R-:W-:-:S02]  /*2db0*/  FFMA.FTZ R134, R112, R101, -R95 ;  /* 0x0000006570867223 */ /* 0x000fc4000001085f */
[C---:B------:R-:W-:Y:S02]  /*2dc0*/  FFMA.FTZ R138, R113.reuse, R138, -R99 ;  /* 0x0000008a718a7223 */ /* 0x040fe40000010863 */
[----:B------:R-:W-:Y:S02]  /*2dd0*/  FFMA.FTZ R140, R113, R140, R117 ;  /* 0x0000008c718c7223 */ /* 0x000fe40000010075 */
[C---:B------:R-:W-:Y:S02]  /*2de0*/  FMUL.FTZ R95, R115.reuse, -R136 ;  /* 0x80000088735f7220 */ /* 0x040fe40000410000 */
[----:B------:R-:W-:Y:S02]  /*2df0*/  FMUL.FTZ R99, R115, -R134 ;  /* 0x8000008673637220 */ /* 0x000fe40000410000 */
[C---:B------:R-:W-:Y:S02]  /*2e00*/  FMUL.FTZ R119, R67.reuse, R100 ;  /* 0x0000006443777220 */ /* 0x040fe40000410000 */
[----:B------:R-:W-:-:S02]  /*2e10*/  FMUL.FTZ R117, R67, R128 ;  /* 0x0000008043757220 */ /* 0x000fc40000410000 */
[C---:B------:R-:W-:Y:S01]  /*2e20*/  FFMA.FTZ R95, R113.reuse, R134, -R95 ;  /* 0x00000086715f7223 */ /* 0x040fe2000001085f */
[----:B------:R3:W0:Y:S01]  /*2e30*/  SHFL.UP PT, R128, R102, 0x1, RZ ;  /* 0x0420000066807989 */ /* 0x00062200000e00ff */
[----:B------:R-:W-:Y:S02]  /*2e40*/  FFMA.FTZ R99, R113, R136, R99 ;  /* 0x0000008871637223 */ /* 0x000fe40000010063 */
[----:B------:R-:W-:Y:S02]  /*2e50*/  FADD.FTZ R100, R119, R138 ;  /* 0x0000008a77647221 */ /* 0x000fe40000010000 */
[----:B------:R-:W-:Y:S01]  /*2e60*/  FADD.FTZ R101, -R117, R140 ;  /* 0x0000008c75657221 */ /* 0x000fe20000010100 */
[----:B------:R3:W0:Y:S04]  /*2e70*/  SHFL.DOWN PT, R138, R95, 0x1, 0x1f ;  /* 0x08201f005f8a7f89 */ /* 0x00062800000e0000 */
[----:B------:R3:W0:Y:S04]  /*2e80*/  SHFL.DOWN PT, R140, R99, 0x1, 0x1f ;  /* 0x08201f00638c7f89 */ /* 0x00062800000e0000 */
[----:B------:R3:W0:Y:S04]  /*2e90*/  SHFL.DOWN PT, R142, R100, 0x1, 0x1f ;  /* 0x08201f00648e7f89 */ /* 0x00062800000e0000 */
[----:B------:R3:W0:Y:S01]  /*2ea0*/  SHFL.DOWN PT, R144, R101, 0x1, 0x1f ;  /* 0x08201f0065907f89 */ /* 0x00062200000e0000 */
[----:B------:R-:W-:Y:S05]  /*2eb0*/  @!P6 BRA `(.L_x_12116) ;  /* 0x000000b00000e947 */ /* 0x000fea0003800000 */
[C---:B012-4-:R-:W-:Y:S02]  /*2ec0*/  FMUL.FTZ R134, R99.reuse, R144 ;  /* 0x0000009063867220 */ /* 0x057fe40000410000 */
[----:B---3--:R-:W-:-:S02]  /*2ed0*/  FMUL.FTZ R102, R99, R140 ;  /* 0x0000008c63667220 */ /* 0x008fc40000410000 */
        /* <DEDUP_REMOVED lines=9> */
.L_x_12116:
[----:B-12-4-:R-:W-:Y:S05]  /*2f70*/  BSYNC B0 ;  /* 0x0000000000007941 */ /* 0x016fea0003800000 */
.L_x_12115:
[----:B0-----:R0:W1:Y:S01]  /*2f80*/  SHFL.DOWN PT, R138, R95, 0x2, 0x1f ;  /* 0x08401f005f8a7f89 */ /* 0x00106200000e0000 */
[----:B------:R-:W-:Y:S03]  /*2f90*/  BSSY B0, `(.L_x_12117) ;  /* 0x0000010000007945 */ /* 0x000fe60003800000 */
[----:B------:R0:W2:Y:S04]  /*2fa0*/  SHFL.DOWN PT, R140, R99, 0x2, 0x1f ;  /* 0x08401f00638c7f89 */ /* 0x0000a800000e0000 */
[----:B------:R0:W4:Y:S04]  /*2fb0*/  SHFL.DOWN PT, R142, R100, 0x2, 0x1f ;  /* 0x08401f00648e7f89 */ /* 0x00012800000e0000 */
[----:B------:R0:W3:Y:S01]  /*2fc0*/  SHFL.DOWN PT, R144, R101, 0x2, 0x1f ;  /* 0x08401f0065907f89 */ /* 0x0000e200000e0000 */
[----:B------:R-:W-:Y:S05]  /*2fd0*/  @P5 BRA `(.L_x_12118) ;  /* 0x000000b000005947 */ /* 0x000fea0003800000 */
[C---:B---3--:R-:W-:Y:S02]  /*2fe0*/  FMUL.FTZ R134, R99.reuse, R144 ;  /* 0x0000009063867220 */ /* 0x048fe40000410000 */
[----:B--2---:R-:W-:-:S02]  /*2ff0*/  FMUL.FTZ R102, R99, R140 ;  /* 0x0000008c63667220 */ /* 0x004fc40000410000 */
[-C--:B----4-:R-:W-:Y:S02]  /*3000*/  FMUL.FTZ R136, R99, R142.reuse ;  /* 0x0000008e63887220 */ /* 0x090fe40000410000 */
        /* <DEDUP_REMOVED lines=8> */
.L_x_12118:
[----:B------:R-:W-:Y:S05]  /*3090*/  BSYNC B0 ;  /* 0x0000000000007941 */ /* 0x000fea0003800000 */
.L_x_12117:
[----:B-1----:R1:W0:Y:S01]  /*30a0*/  SHFL.DOWN PT, R138, R95, 0x4, 0x1f ;  /* 0x08801f005f8a7f89 */ /* 0x00222200000e0000 */
[----:B------:R-:W-:Y:S03]  /*30b0*/  BSSY B0, `(.L_x_12119) ;  /* 0x0000010000007945 */ /* 0x000fe60003800000 */
[----:B--2---:R1:W2:Y:S04]  /*30c0*/  SHFL.DOWN PT, R140, R99, 0x4, 0x1f ;  /* 0x08801f00638c7f89 */ /* 0x0042a800000e0000 */
[----:B----4-:R1:W4:Y:S04]  /*30d0*/  SHFL.DOWN PT, R142, R100, 0x4, 0x1f ;  /* 0x08801f00648e7f89 */ /* 0x01032800000e0000 */
[----:B---3--:R1:W3:Y:S01]  /*30e0*/  SHFL.DOWN PT, R144, R101, 0x4, 0x1f ;  /* 0x08801f0065907f89 */ /* 0x0082e200000e0000 */
[----:B------:R-:W-:Y:S05]  /*30f0*/  @P4 BRA `(.L_x_12120) ;  /* 0x000000b000004947 */ /* 0x000fea0003800000 */
[C---:B---3--:R-:W-:Y:S02]  /*3100*/  FMUL.FTZ R134, R99.reuse, R144 ;  /* 0x0000009063867220 */ /* 0x048fe40000410000 */
[----:B--2---:R-:W-:-:S02]  /*3110*/  FMUL.FTZ R102, R99, R140 ;  /* 0x0000008c63667220 */ /* 0x004fc40000410000 */
[-C--:B----4-:R-:W-:Y:S02]  /*3120*/  FMUL.FTZ R136, R99, R142.reuse ;  /* 0x0000008e63887220 */ /* 0x090fe40000410000 */
[----:B------:R-:W-:Y:S02]  /*3130*/  FFMA.FTZ R103, R95, R142, -R134 ;  /* 0x0000008e5f677223 */ /* 0x000fe40000010886 */
[-C--:B0-----:R-:W-:Y:S02]  /*3140*/  FMUL.FTZ R134, R99, R138.reuse ;  /* 0x0000008a63867220 */ /* 0x081fe40000410000 */
[C---:B------:R-:W-:Y:S02]  /*3150*/  FFMA.FTZ R102, R95.reuse, R138, -R102 ;  /* 0x0000008a5f667223 */ /* 0x040fe40000010866 */
[C---:B------:R-:W-:Y:S02]  /*3160*/  FFMA.FTZ R136, R95.reuse, R144, R136 ;  /* 0x000000905f887223 */ /* 0x040fe40000010088 */
[----:B-1----:R-:W-:Y:S01]  /*3170*/  FFMA.FTZ R99, R95, R140, R134 ;  /* 0x0000008c5f637223 */ /* 0x002fe20000010086 */
[----:B------:R-:W-:Y:S01]  /*3180*/  MOV R95, R102 ;  /* 0x00000066005f7202 */ /* 0x000fe20000000f00 */
[----:B------:R-:W-:-:S02]  /*3190*/  FADD.FTZ R100, R100, R103 ;  /* 0x0000006764647221 */ /* 0x000fc40000010000 */
[----:B------:R-:W-:Y:S02]  /*31a0*/  FADD.FTZ R101, R101, R136 ;  /* 0x0000008865657221 */ /* 0x000fe40000010000 */
.L_x_12120:
[----:B------:R-:W-:Y:S05]  /*31b0*/  BSYNC B0 ;  /* 0x0000000000007941 */ /* 0x000fea0003800000 */
.L_x_12119:
[----:B0-----:R0:W1:Y:S01]  /*31c0*/  SHFL.DOWN PT, R138, R95, 0x8, 0x1f ;  /* 0x09001f005f8a7f89 */ /* 0x00106200000e0000 */
        /* <DEDUP_REMOVED lines=16> */
.L_x_12122:
[----:B------:R-:W-:Y:S05]  /*32d0*/  BSYNC B0 ;  /* 0x0000000000007941 */ /* 0x000fea0003800000 */
.L_x_12121:
        /* <DEDUP_REMOVED lines=17> */
.L_x_12124:
[----:B------:R-:W-:Y:S05]  /*33f0*/  BSYNC B0 ;  /* 0x0000000000007941 */ /* 0x000fea0003800000 */
.L_x_12123:
[----:B------:R-:W-:Y:S01]  /*3400*/  SHFL.DOWN PT, R134, R99, 0x1, 0x1f ;  /* 0x08201f0063867f89 */ /* 0x000fe200000e0000 */
[----:B------:R-:W-:Y:S01]  /*3410*/  ISETP.GT.AND P0, PT, R32, 0x1e, PT ;  /* 0x0000001e2000780c */ /* 0x000fe20003f04270 */
[----:B------:R-:W-:Y:S02]  /*3420*/  BSSY B0, `(.L_x_12125) ;  /* 0x000015f000007945 */ /* 0x000fe40003800000 */
[----:B------:R-:W5:Y:S04]  /*3430*/  SHFL.IDX PT, R103, R11, RZ, 0x1f ;  /* 0x00001fff0b677589 */ /* 0x000f6800000e0000 */
[----:B------:R-:W1:Y:S04]  /*3440*/  SHFL.IDX PT, R102, R10, RZ, 0x1f ;  /* 0x00001fff0a667589 */ /* 0x000e6800000e0000 */
[----:B------:R-:W4:Y:S04]  /*3450*/  SHFL.DOWN PT, R136, R95, 0x1, 0x1f ;  /* 0x08201f005f887f89 */ /* 0x000f2800000e0000 */
[----:B0-----:R-:W0:Y:S04]  /*3460*/  SHFL.DOWN PT, R138, R100, 0x1, 0x1f ;  /* 0x08201f00648a7f89 */ /* 0x001e2800000e0000 */
[----:B------:R-:W3:Y:S04]  /*3470*/  SHFL.DOWN PT, R137, R101, 0x1, 0x1f ;  /* 0x08201f0065897f89 */ /* 0x000ee800000e0000 */
[----:B-1----:R-:W-:Y:S01]  /*3480*/  SHFL.IDX PT, R99, R99, RZ, 0x1f ;  /* 0x00001fff63637589 */ /* 0x002fe200000e0000 */
[----:B-----5:R-:W-:-:S03]  /*3490*/  @P2 FMUL.FTZ R135, R134, R103 ;  /* 0x0000006786872220 */ /* 0x020fc60000410000 */
[----:B------:R-:W-:Y:S01]  /*34a0*/  SHFL.IDX PT, R95, R95, RZ, 0x1f ;  /* 0x00001fff5f5f7589 */ /* 0x000fe200000e0000 */
[----:B------:R-:W-:-:S03]  /*34b0*/  @P2 FMUL.FTZ R134, R134, R102 ;  /* 0x0000006686862220 */ /* 0x000fc60000410000 */
[----:B------:R-:W-:Y:S01]  /*34c0*/  SHFL.IDX PT, R100, R100, RZ, 0x1f ;  /* 0x00001fff64647589 */ /* 0x000fe200000e0000 */
[----:B----4-:R-:W-:-:S03]  /*34d0*/  @P2 FFMA.FTZ R135, R136, R102, -R135 ;  /* 0x0000006688872223 */ /* 0x010fc60000010887 */
[----:B------:R-:W-:Y:S01]  /*34e0*/  SHFL.IDX PT, R101, R101, RZ, 0x1f ;  /* 0x00001fff65657589 */ /* 0x000fe200000e0000 */
[----:B------:R-:W-:Y:S02]  /*34f0*/  @P2 FFMA.FTZ R134, R136, R103, R134 ;  /* 0x0000006788862223 */ /* 0x000fe40000010086 */
[----:B0-----:R-:W-:Y:S02]  /*3500*/  @P2 FADD.FTZ R102, R138, R135 ;  /* 0x000000878a662221 */ /* 0x001fe40000010000 */
        /* <DEDUP_REMOVED lines=15> */
[C---:B------:R-:W-:Y:S02]  /*3600*/  FMUL.FTZ R126, R131.reuse, R12 ;  /* 0x0000000c837e7220 */ /* 0x040fe40000410000 */
[----:B------:R-:W-:-:S02]  /*3610*/  FMUL.FTZ R131, R131, R13 ;  /* 0x0000000d83837220 */ /* 0x000fc40000410000 */
[-C--:B------:R-:W-:Y:S02]  /*3620*/  FMUL.FTZ R105, R97, -R102.reuse ;  /* 0x8000006661697220 */ /* 0x080fe40000410000 */
[----:B------:R-:W-:Y:S02]  /*3630*/  FFMA.FTZ R136, R93, R102, R107 ;  /* 0x000000665d887223 */ /* 0x000fe4000001006b */
[C---:B------:R-:W-:Y:S02]  /*3640*/  FFMA.FTZ R127, R133.reuse, R13, R126 ;  /* 0x0000000d857f7223 */ /* 0x040fe4000001007e */
[----:B------:R-:W-:Y:S02]  /*3650*/  FFMA.FTZ R131, R133, R12, -R131 ;  /* 0x0000000c85837223 */ /* 0x000fe40000010883 */
[----:B------:R-:W-:Y:S02]  /*3660*/  FFMA.FTZ R134, R93, R24, -R105 ;  /* 0x000000185d867223 */ /* 0x000fe40000010869 */
[----:B------:R-:W-:-:S02]  /*3670*/  FADD.FTZ R105, -R109, R136 ;  /* 0x000000886d697221 */ /* 0x000fc40000010100 */
[----:B------:R-:W-:Y:S02]  /*3680*/  @P1 FADD.FTZ R13, R128, R127 ;  /* 0x0000007f800d1221 */ /* 0x000fe40000010000 */
[----:B------:R-:W-:Y:S01]  /*3690*/  @P1 FADD.FTZ R12, R104, R131 ;  /* 0x00000083680c1221 */ /* 0x000fe20000010000 */
[----:B------:R-:W-:Y:S01]  /*36a0*/  ISETP.NE.AND P1, PT, R32, RZ, PT ;  /* 0x000000ff2000720c */ /* 0x000fe20003f25270 */
        /* <DEDUP_REMOVED lines=34> */
[----:B------:R-:W-:Y:S02]  /*38d0*/  FFMA.FTZ R13, R68, R85, R13 ;  /* 0x00000055440d7223 */ /* 0x000fe4000001000d */
[----:B------:R-:W-:Y:S02]  /*38e0*/  FADD.FTZ R131, RZ, R14 ;  /* 0x0000000eff837221 */ /* 0x000fe40000010000 */
        /* <DEDUP_REMOVED lines=10> */
[----:B------:R-:W-:Y:S02]  /*3990*/  FADD.FTZ R121, RZ, R14 ;  /* 0x0000000eff797221 */ /* 0x000fe40000010000 */
[----:B------:R-:W-:Y:S02]  /*39a0*/  FFMA.FTZ R15, R66, R83, R15 ;  /* 0x00000053420f7223 */ /* 0x000fe4000001000f */
[----:B------:R-:W-:Y:S02]  /*39b0*/  FADD.FTZ R120, R120, R133 ;  /* 0x0000008578787221 */ /* 0x000fe40000010000 */
[C---:B------:R-:W-:Y:S02]  /*39c0*/  FMUL.FTZ R14, R110.reuse, R121 ;  /* 0x000000796e0e7220 */ /* 0x040fe40000410000 */
[----:B------:R-:W-:Y:S02]  /*39d0*/  FMUL.FTZ R110, R110, R15 ;  /* 0x0000000f6e6e7220 */ /* 0x000fe40000410000 */
[----:B------:R-:W-:-:S02]  /*39e0*/  FMUL.FTZ R114, R115, -R112 ;  /* 0x8000007073727220 */ /* 0x000fc40000410000 */
[-C--:B------:R-:W-:Y:S02]  /*39f0*/  FMUL.FTZ R115, R115, -R120.reuse ;  /* 0x8000007873737220 */ /* 0x080fe40000410000 */
[C---:B------:R-:W-:Y:S02]  /*3a00*/  FFMA.FTZ R110, R108.reuse, R121, R110 ;  /* 0x000000796c6e7223 */ /* 0x040fe4000001006e */
[C---:B------:R-:W-:Y:S02]  /*3a10*/  FFMA.FTZ R114, R113.reuse, R120, -R114 ;  /* 0x0000007871727223 */ /* 0x040fe40000010872 */
[----:B------:R-:W-:Y:S02]  /*3a20*/  FFMA.FTZ R14, R108, R15, -R14 ;  /* 0x0000000f6c0e7223 */ /* 0x000fe4000001080e */
[----:B------:R-:W-:Y:S02]  /*3a30*/  FFMA.FTZ R116, R113, R112, R115 ;  /* 0x0000007071747223 */ /* 0x000fe40000010073 */
[----:B------:R-:W-:-:S02]  /*3a40*/  FADD.FTZ R113, RZ, R110 ;  /* 0x0000006eff717221 */ /* 0x000fc40000010000 */
[----:B------:R-:W-:Y:S02]  /*3a50*/  FADD.FTZ R119, R119, R114 ;  /* 0x0000007277777221 */ /* 0x000fe40000010000 */
[----:B------:R-:W-:Y:S02]  /*3a60*/  FFMA.FTZ R135, R64, R81, R14 ;  /* 0x0000005140877223 */ /* 0x000fe4000001000e */
[----:B------:R-:W-:Y:S02]  /*3a70*/  FFMA.FTZ R114, R67, R12, RZ ;  /* 0x0000000c43727223 */ /* 0x000fe400000100ff */
[----:B------:R-:W-:Y:S02]  /*3a80*/  FFMA.FTZ R108, -R72, R89, R12 ;  /* 0x00000059486c7223 */ /* 0x000fe4000001010c */
[----:B------:R-:W-:Y:S02]  /*3a90*/  FMUL.FTZ R118, R70, R112 ;  /* 0x0000007046767220 */ /* 0x000fe40000410000 */
[----:B------:R-:W-:-:S02]  /*3aa0*/  FADD.FTZ R117, -R117, R116 ;  /* 0x0000007475757221 */ /* 0x000fc40000010100 */
[C---:B------:R-:W-:Y:S02]  /*3ab0*/  FMUL.FTZ R12, R96.reuse, R113 ;  /* 0x00000071600c7220 */ /* 0x040fe40000410000 */
[----:B------:R-:W-:Y:S02]  /*3ac0*/  FMUL.FTZ R96, R96, R135 ;  /* 0x0000008760607220 */ /* 0x000fe40000410000 */
[----:B------:R-:W-:Y:S02]  /*3ad0*/  FFMA.FTZ R116, R69, R137, R114 ;  /* 0x0000008945747223 */ /* 0x000fe40000010072 */
[C---:B------:R-:W-:Y:S02]  /*3ae0*/  FFMA.FTZ R110, -R70.reuse, R87, R137 ;  /* 0x00000057466e7223 */ /* 0x040fe40000010189 */
[----:B------:R-:W-:Y:S02]  /*3af0*/  FMUL.FTZ R133, R70, R120 ;  /* 0x0000007846857220 */ /* 0x000fe40000410000 */
[----:B------:R-:W-:-:S02]  /*3b00*/  FMUL.FTZ R114, R125, R118 ;  /* 0x000000767d727220 */ /* 0x000fc40000410000 */
[C---:B------:R-:W-:Y:S02]  /*3b10*/  FMUL.FTZ R137, R72.reuse, R117 ;  /* 0x0000007548897220 */ /* 0x040fe40000410000 */
[----:B------:R-:W-:Y:S02]  /*3b20*/  FMUL.FTZ R115, R72, R119 ;  /* 0x0000007748737220 */ /* 0x000fe40000410000 */
[C---:B------:R-:W-:Y:S02]  /*3b30*/  FFMA.FTZ R12, R92.reuse, R135, -R12 ;  /* 0x000000875c0c7223 */ /* 0x040fe4000001080c */
[----:B------:R-:W-:Y:S02]  /*3b40*/  FFMA.FTZ R92, R92, R113, R96 ;  /* 0x000000715c5c7223 */ /* 0x000fe40000010060 */
[----:B------:R-:W-:Y:S02]  /*3b50*/  FFMA.FTZ R139, R110, R133, R114 ;  /* 0x000000856e8b7223 */ /* 0x000fe40000010072 */
[----:B------:R-:W-:-:S02]  /*3b60*/  FMUL.FTZ R14, R106, R137 ;  /* 0x000000896a0e7220 */ /* 0x000fc40000410000 */
[----:B------:R-:W-:Y:S02]  /*3b70*/  FMUL.FTZ R114, R106, R115 ;  /* 0x000000736a727220 */ /* 0x000fe40000410000 */
[----:B------:R-:W-:Y:S02]  /*3b80*/  FADD.FTZ R92, RZ, R92 ;  /* 0x0000005cff5c7221 */ /* 0x000fe40000010000 */
[----:B------:R-:W-:Y:S02]  /*3b90*/  FFMA.FTZ R12, R62, R79, R12 ;  /* 0x0000004f3e0c7223 */ /* 0x000fe4000001000c */
[C---:B------:R-:W-:Y:S02]  /*3ba0*/  FFMA.FTZ R14, R108.reuse, R115, R14 ;  /* 0x000000736c0e7223 */ /* 0x040fe4000001000e */
[----:B------:R-:W-:Y:S02]  /*3bb0*/  FMUL.FTZ R141, R125, R133 ;  /* 0x000000857d8d7220 */ /* 0x000fe40000410000 */
[----:B------:R-:W-:-:S02]  /*3bc0*/  FFMA.FTZ R137, R108, R137, -R114 ;  /* 0x000000896c897223 */ /* 0x000fc40000010872 */
[----:B------:R-:W-:Y:S02]  /*3bd0*/  FFMA.FTZ R116, R71, R13, R116 ;  /* 0x0000000d47747223 */ /* 0x000fe40000010074 */
[C---:B------:R-:W-:Y:S02]  /*3be0*/  FFMA.FTZ R96, -R68.reuse, R85, R13 ;  /* 0x0000005544607223 */ /* 0x040fe4000001010d */
[C---:B------:R-:W-:Y:S02]  /*3bf0*/  FMUL.FTZ R13, R97.reuse, R92 ;  /* 0x0000005c610d7220 */ /* 0x040fe40000410000 */
[----:B------:R-:W-:Y:S02]  /*3c00*/  FMUL.FTZ R114, R68, R127 ;  /* 0x0000007f44727220 */ /* 0x000fe40000410000 */
[----:B------:R-:W-:Y:S02]  /*3c10*/  FMUL.FTZ R97, R97, R12 ;  /* 0x0000000c61617220 */ /* 0x000fe40000410000 */
[----:B------:R-:W-:-:S02]  /*3c20*/  FADD.FTZ R14, RZ, R14 ;  /* 0x0000000eff0e7221 */ /* 0x000fc40000010000 */
[----:B------:R-:W-:Y:S02]  /*3c30*/  FFMA.FTZ R118, R110, R118, -R141 ;  /* 0x000000766e767223 */ /* 0x000fe4000001088d */
[----:B------:R-:W-:Y:S02]  /*3c40*/  FMUL.FTZ R122, R68, R129 ;  /* 0x00000081447a7220 */ /* 0x000fe40000410000 */
[----:B------:R-:W-:Y:S02]  /*3c50*/  FMUL.FTZ R141, R131, R114 ;  /* 0x00000072838d7220 */ /* 0x000fe40000410000 */
[C---:B------:R-:W-:Y:S02]  /*3c60*/  FFMA.FTZ R97, R93.reuse, R92, R97 ;  /* 0x0000005c5d617223 */ /* 0x040fe40000010061 */
[----:B------:R-:W-:Y:S02]  /*3c70*/  FFMA.FTZ R13, R93, R12, -R13 ;  /* 0x0000000c5d0d7223 */ /* 0x000fe4000001080d */
[----:B------:R-:W-:-:S02]  /*3c80*/  FADD.FTZ R14, R14, R139 ;  /* 0x0000008b0e0e7221 */ /* 0x000fc40000010000 */
[-C--:B------:R-:W-:Y:S02]  /*3c90*/  FMUL.FTZ R139, R131, R122.reuse ;  /* 0x0000007a838b7220 */ /* 0x080fe40000410000 */
[----:B------:R-:W-:Y:S02]  /*3ca0*/  FFMA.FTZ R141, R96, R122, -R141 ;  /* 0x0000007a608d7223 */ /* 0x000fe4000001088d */
[----:B------:R-:W-:Y:S02]  /*3cb0*/  FFMA.FTZ R122, R73, R15, R116 ;  /* 0x0000000f497a7223 */ /* 0x000fe40000010074 */
[C---:B------:R-:W-:Y:S02]  /*3cc0*/  FFMA.FTZ R93, -R66.reuse, R83, R15 ;  /* 0x00000053425d7223 */ /* 0x040fe4000001010f */
[----:B------:R-:W-:Y:S02]  /*3cd0*/  FADD.FTZ R97, RZ, R97 ;  /* 0x00000061ff617221 */ /* 0x000fe40000010000 */
[----:B------:R-:W-:-:S02]  /*3ce0*/  FMUL.FTZ R124, R66, R111 ;  /* 0x0000006f427c7220 */ /* 0x000fc40000410000 */
[----:B------:R-:W-:Y:S02]  /*3cf0*/  FFMA.FTZ R15, R60, R77, R13 ;  /* 0x0000004d3c0f7223 */ /* 0x000fe4000001000d */
[----:B------:R-:W-:Y:S02]  /*3d00*/  FADD.FTZ R137, RZ, R137 ;  /* 0x00000089ff897221 */ /* 0x000fe40000010000 */
[----:B------:R-:W-:Y:S02]  /*3d10*/  FMUL.FTZ R116, R66, R123 ;  /* 0x0000007b42747220 */ /* 0x000fe40000410000 */
[----:B------:R-:W-:Y:S02]  /*3d20*/  FFMA.FTZ R139, R96, R114, R139 ;  /* 0x00000072608b7223 */ /* 0x000fe4000001008b */
[----:B------:R-:W-:Y:S02]  /*3d30*/  FMUL.FTZ R13, R94, R97 ;  /* 0x000000615e0d7220 */ /* 0x000fe40000410000 */
[----:B------:R-:W-:-:S02]  /*3d40*/  FMUL.FTZ R126, R121, R124 ;  /* 0x0000007c797e7220 */ /* 0x000fc40000410000 */
[----:B------:R-:W-:Y:S02]  /*3d50*/  FMUL.FTZ R94, R94, R15 ;  /* 0x0000000f5e5e7220 */ /* 0x000fe40000410000 */
[----:B------:R-:W-:Y:S02]  /*3d60*/  FADD.FTZ R118, R137, R118 ;  /* 0x0000007689767221 */ /* 0x000fe40000010000 */
[-C--:B------:R-:W-:Y:S02]  /*3d70*/  FMUL.FTZ R128, R121, R116.reuse ;  /* 0x0000007479807220 */ /* 0x080fe40000410000 */
[----:B------:R-:W-:Y:S02]  /*3d80*/  FADD.FTZ R14, R14, R139 ;  /* 0x0000008b0e0e7221 */ /* 0x000fe40000010000 */
[----:B------:R-:W-:Y:S02]  /*3d90*/  FFMA.FTZ R137, R93, R116, R126 ;  /* 0x000000745d897223 */ /* 0x000fe4000001007e */
[----:B------:R-:W-:-:S02]  /*3da0*/  FFMA.FTZ R126, R98, R97, R94 ;  /* 0x00000061627e7223 */ /* 0x000fc4000001005e */
[----:B------:R-:W-:Y:S02]  /*3db0*/  FMUL.FTZ R94, R64, R104 ;  /* 0x00000068405e7220 */ /* 0x000fe40000410000 */
[----:B------:R-:W-:Y:S02]  /*3dc0*/  FFMA.FTZ R139, R93, R124, -R128 ;  /* 0x0000007c5d8b7223 */ /* 0x000fe40000010880 */
[----:B------:R-:W-:Y:S02]  /*3dd0*/  FADD.FTZ R124, R14, R137 ;  /* 0x000000890e7c7221 */ /* 0x000fe40000010000 */
[----:B------:R-:W-:Y:S02]  /*3de0*/  FFMA.FTZ R13, R98, R15, -R13 ;  /* 0x0000000f620d7223 */ /* 0x000fe4000001080d */
[----:B------:R-:W-:Y:S02]  /*3df0*/  FFMA.FTZ R137, R91, R135, R122 ;  /* 0x000000875b897223 */ /* 0x000fe4000001007a */
[----:B------:R-:W-:-:S02]  /*3e00*/  FFMA.FTZ R135, -R64, R81, R135 ;  /* 0x0000005140877223 */ /* 0x000fc40000010187 */
[----:B------:R-:W-:Y:S02]  /*3e10*/  FMUL.FTZ R98, R64, R109 ;  /* 0x0000006d40627220 */ /* 0x000fe40000410000 */
[----:B------:R-:W-:Y:S02]  /*3e20*/  FMUL.FTZ R122, R113, R94 ;  /* 0x0000005e717a7220 */ /* 0x000fe40000410000 */
[----:B------:R-:W-:Y:S02]  /*3e30*/  FADD.FTZ R118, R118, R141 ;  /* 0x0000008d76767221 */ /* 0x000fe40000010000 */
[----:B------:R-:W-:Y:S02]  /*3e40*/  FFMA.FTZ R14, R67, -R106, RZ ;  /* 0x8000006a430e7223 */ /* 0x000fe400000100ff */
[-C--:B------:R-:W-:Y:S02]  /*3e50*/  FFMA.FTZ R141, R135, R98.reuse, -R122 ;  /* 0x00000062878d7223 */ /* 0x080fe4000001087a */
[----:B------:R-:W-:-:S02]  /*3e60*/  FMUL.FTZ R122, R113, R98 ;  /* 0x00000062717a7220 */ /* 0x000fc40000410000 */
[----:B------:R-:W-:Y:S02]  /*3e70*/  FFMA.FTZ R128, R90, R12, R137 ;  /* 0x0000000c5a807223 */ /* 0x000fe40000010089 */
[C---:B------:R-:W-:Y:S02]  /*3e80*/  FMUL.FTZ R143, R62.reuse, R105 ;  /* 0x000000693e8f7220 */ /* 0x040fe40000410000 */
[----:B------:R-:W-:Y:S02]  /*3e90*/  FFMA.FTZ R14, R69, -R125, R14 ;  /* 0x8000007d450e7223 */ /* 0x000fe4000001000e */
[----:B------:R-:W-:Y:S02]  /*3ea0*/  FMUL.FTZ R137, R62, R107 ;  /* 0x0000006b3e897220 */ /* 0x000fe40000410000 */
[----:B------:R-:W-:Y:S02]  /*3eb0*/  FADD.FTZ R118, R118, R139 ;  /* 0x0000008b76767221 */ /* 0x000fe40000010000 */
[----:B------:R-:W-:-:S02]  /*3ec0*/  FFMA.FTZ R98, -R62, R79, R12 ;  /* 0x0000004f3e627223 */ /* 0x000fc4000001010c */
[----:B------:R-:W-:Y:S02]  /*3ed0*/  FFMA.FTZ R139, R135, R94, R122 ;  /* 0x0000005e878b7223 */ /* 0x000fe4000001007a */
[C---:B------:R-:W-:Y:S02]  /*3ee0*/  FMUL.FTZ R12, R92.reuse, R143 ;  /* 0x0000008f5c0c7220 */ /* 0x040fe40000410000 */
[----:B------:R-:W-:Y:S02]  /*3ef0*/  FFMA.FTZ R14, R71, -R131, R14 ;  /* 0x80000083470e7223 */ /* 0x000fe4000001000e */
[-C--:B------:R-:W-:Y:S02]  /*3f00*/  FMUL.FTZ R122, R92, R137.reuse ;  /* 0x000000895c7a7220 */ /* 0x080fe40000410000 */
[----:B------:R-:W-:Y:S02]  /*3f10*/  FADD.FTZ R124, R124, R139 ;  /* 0x0000008b7c7c7221 */ /* 0x000fe40000010000 */
[----:B------:R-:W-:-:S02]  /*3f20*/  FFMA.FTZ R139, R98, R137, R12 ;  /* 0x00000089628b7223 */ /* 0x000fc4000001000c */
[----:B------:R-:W-:Y:S02]  /*3f30*/  FFMA.FTZ R14, R73, -R121, R14 ;  /* 0x80000079490e7223 */ /* 0x000fe4000001000e */
[----:B------:R-:W-:Y:S02]  /*3f40*/  FFMA.FTZ R143, R98, R143, -R122 ;  /* 0x0000008f628f7223 */ /* 0x000fe4000001087a */
[----:B------:R-:W-:Y:S02]  /*3f50*/  FMUL.FTZ R122, R60, R24 ;  /* 0x000000183c7a7220 */ /* 0x000fe40000410000 */
[----:B------:R-:W-:Y:S02]  /*3f60*/  FADD.FTZ R12, R118, R141 ;  /* 0x0000008d760c7221 */ /* 0x000fe40000010000 */
[----:B------:R-:W-:Y:S02]  /*3f70*/  FADD.FTZ R130, R124, R139 ;  /* 0x0000008b7c827221 */ /* 0x000fe40000010000 */
[----:B------:R-:W-:-:S02]  /*3f80*/  FFMA.FTZ R141, R91, -R113, R14 ;  /* 0x800000715b8d7223 */ /* 0x000fc4000001000e */
[----:B------:R-:W-:Y:S02]  /*3f90*/  FFMA.FTZ R124, R58, R75, R13 ;  /* 0x0000004b3a7c7223 */ /* 0x000fe4000001000d */
[----:B------:R-:W-:Y:S02]  /*3fa0*/  FFMA.FTZ R145, R88, R15, R128 ;  /* 0x0000000f58917223 */ /* 0x000fe40000010080 */
[C---:B------:R-:W-:Y:S02]  /*3fb0*/  FFMA.FTZ R118, -R60.reuse, R77, R15 ;  /* 0x0000004d3c767223 */ /* 0x040fe4000001010f */
[----:B------:R-:W-:Y:S02]  /*3fc0*/  FMUL.FTZ R13, R60, R102 ;  /* 0x000000663c0d7220 */ /* 0x000fe40000410000 */
[----:B------:R-:W-:Y:S02]  /*3fd0*/  FMUL.FTZ R14, R97, R122 ;  /* 0x0000007a610e7220 */ /* 0x000fe40000410000 */
[----:B------:R-:W-:-:S02]  /*3fe0*/  FADD.FTZ R126, RZ, R126 ;  /* 0x0000007eff7e7221 */ /* 0x000fc40000010000 */
[----:B------:R-:W-:Y:S02]  /*3ff0*/  FMUL.FTZ R139, R58, R25 ;  /* 0x000000193a8b7220 */ /* 0x000fe40000410000 */
[----:B------:R-:W-:Y:S02]  /*4000*/  FFMA.FTZ R145, R86, R124, R145 ;  /* 0x0000007c56917223 */ /* 0x000fe40000010091 */
[----:B------:R-:W-:Y:S02]  /*4010*/  FFMA.FTZ R15, R118, R13, -R14 ;  /* 0x0000000d760f7223 */ /* 0x000fe4000001080e */
[C---:B------:R-:W-:Y:S01]  /*4020*/  FMUL.FTZ R147, R58.reuse, R103 ;  /* 0x000000673a937220 */ /* 0x040fe20000410000 */
[----:B------:R-:W0:Y:S01]  /*4030*/  SHFL.DOWN PT, R149, R145, 0x1, 0x1f ;  /* 0x08201f0091957f89 */ /* 0x000e2200000e0000 */
[----:B------:R-:W-:Y:S02]  /*4040*/  FFMA.FTZ R124, -R58, R75, R124 ;  /* 0x0000004b3a7c7223 */ /* 0x000fe4000001017c */
[----:B------:R-:W-:-:S02]  /*4050*/  FMUL.FTZ R14, R126, R139 ;  /* 0x0000008b7e0e7220 */ /* 0x000fc40000410000 */
[----:B------:R-:W-:Y:S02]  /*4060*/  FMUL.FTZ R13, R97, R13 ;  /* 0x0000000d610d7220 */ /* 0x000fe40000410000 */
[----:B------:R-:W-:Y:S02]  /*4070*/  FADD.FTZ R12, R12, R143 ;  /* 0x0000008f0c0c7221 */ /* 0x000fe40000010000 */
[-C--:B------:R-:W-:Y:S02]  /*4080*/  FFMA.FTZ R143, R124, R147.reuse, -R14 ;  /* 0x000000937c8f7223 */ /* 0x080fe4000001080e */
[----:B------:R-:W-:Y:S02]  /*4090*/  FFMA.FTZ R13, R118, R122, R13 ;  /* 0x0000007a760d7223 */ /* 0x000fe4000001000d */
        /* <DEDUP_REMOVED lines=11> */
[----:B------:R-:W-:Y:S01]  /*4150*/  FADD.FTZ R50, R139, R50 ;  /* 0x000000328b327221 */ /* 0x000fe20000010000 */
[----:B------:R-:W-:Y:S01]  /*4160*/  MOV R15, R141 ;  /* 0x0000008d000f7202 */ /* 0x000fe20000000f00 */
[----:B------:R-:W3:Y:S01]  /*4170*/  SHFL.DOWN PT, R130, R143, 0x1, 0x1f ;  /* 0x08201f008f827f89 */ /* 0x000ee200000e0000 */
[----:B------:R-:W-:Y:S01]  /*4180*/  MOV R13, R143 ;  /* 0x0000008f000d7202 */ /* 0x000fe20000000f00 */
[----:B0-----:R-:W-:Y:S01]  /*4190*/  @!P0 FADD.FTZ R14, R14, R149 ;  /* 0x000000950e0e8221 */ /* 0x001fe20000010000 */
[----:B------:R-:W-:Y:S01]  /*41a0*/  MOV R12, R128 ;  /* 0x00000080000c7202 */ /* 0x000fe20000000f00 */
[----:B------:R0:W4:Y:S01]  /*41b0*/  SHFL.DOWN PT, R147, R128, 0x1, 0x1f ;  /* 0x08201f0080937f89 */ /* 0x00012200000e0000 */
[----:B------:R-:W-:-:S02]  /*41c0*/  FADD.FTZ R51, R122, R51 ;  /* 0x000000337a337221 */ /* 0x000fc40000010000 */
[----:B------:R-:W-:Y:S01]  /*41d0*/  FADD.FTZ R52, R137, R52 ;  /* 0x0000003489347221 */ /* 0x000fe20000010000 */
[----:B------:R-:W5:Y:S01]  /*41e0*/  SHFL.DOWN PT, R145, R14, 0x2, 0x1f ;  /* 0x08401f000e917f89 */ /* 0x000f6200000e0000 */
[----:B------:R-:W-:Y:S02]  /*41f0*/  FADD.FTZ R53, R94, R53 ;  /* 0x000000355e357221 */ /* 0x000fe40000010000 */
[----:B------:R-:W-:Y:S02]  /*4200*/  FADD.FTZ R54, R116, R54 ;  /* 0x0000003674367221 */ /* 0x000fe40000010000 */
[----:B0-----:R-:W-:Y:S02]  /*4210*/  FMUL.FTZ R128, R99, R11 ;  /* 0x0000000b63807220 */ /* 0x001fe40000410000 */
[----:B------:R-:W-:Y:S02]  /*4220*/  FADD.FTZ R55, R114, R55 ;  /* 0x0000003772377221 */ /* 0x000fe40000010000 */
[----:B------:R-:W-:-:S02]  /*4230*/  FFMA.FTZ R141, R95, R10, -R128 ;  /* 0x0000000a5f8d7223 */ /* 0x000fc40000010880 */
[----:B------:R-:W-:Y:S02]  /*4240*/  FMUL.FTZ R128, R99, R8 ;  /* 0x0000000863807220 */ /* 0x000fe40000410000 */
[----:B-1----:R-:W-:Y:S02]  /*4250*/  @!P0 FADD.FTZ R15, R15, R134 ;  /* 0x000000860f0f8221 */ /* 0x002fe40000010000 */
[----:B------:R-:W-:Y:S02]  /*4260*/  FADD.FTZ R56, R133, R56 ;  /* 0x0000003885387221 */ /* 0x000fe40000010000 */
[----:B---3--:R-:W-:Y:S01]  /*4270*/  @!P0 FADD.FTZ R13, R13, R130 ;  /* 0x000000820d0d8221 */ /* 0x008fe20000010000 */
[----:B------:R-:W0:Y:S01]  /*4280*/  SHFL.DOWN PT, R136, R15, 0x2, 0x1f ;  /* 0x08401f000f887f89 */ /* 0x000e2200000e0000 */
[C---:B------:R-:W-:Y:S02]  /*4290*/  FMUL.FTZ R130, R99.reuse, R10 ;  /* 0x0000000a63827220 */ /* 0x040fe40000410000 */
[----:B----4-:R-:W-:Y:S01]  /*42a0*/  @!P0 FADD.FTZ R12, R12, R147 ;  /* 0x000000930c0c8221 */ /* 0x010fe20000010000 */
[----:B------:R-:W1:Y:S01]  /*42b0*/  SHFL.DOWN PT, R134, R13, 0x2, 0x1f ;  /* 0x08401f000d867f89 */ /* 0x000e6200000e0000 */
[----:B------:R-:W-:Y:S01]  /*42c0*/  ISETP.GT.AND P0, PT, R32, 0x1d, PT ;  /* 0x0000001d2000780c */ /* 0x000fe20003f04270 */
[----:B------:R-:W-:-:S02]  /*42d0*/  FMUL.FTZ R10, R99, R9 ;  /* 0x00000009630a7220 */ /* 0x000fc40000410000 */
[----:B------:R-:W3:Y:S01]  /*42e0*/  SHFL.DOWN PT, R143, R12, 0x2, 0x1f ;  /* 0x08401f000c8f7f89 */ /* 0x000ee200000e0000 */
[----:B------:R-:W-:Y:S02]  /*42f0*/  FFMA.FTZ R130, R95, R11, R130 ;  /* 0x0000000b5f827223 */ /* 0x000fe40000010082 */
[----:B------:R-:W-:Y:S02]  /*4300*/  FMUL.FTZ R11, R23, R25 ;  /* 0x00000019170b7220 */ /* 0x000fe40000410000 */
[----:B------:R-:W-:Y:S02]  /*4310*/  FFMA.FTZ R8, R95, R8, -R10 ;  /* 0x000000085f087223 */ /* 0x000fe4000001080a */
[-C--:B------:R-:W-:Y:S02]  /*4320*/  FFMA.FTZ R11, R22, R103.reuse, -R11 ;  /* 0x00000067160b7223 */ /* 0x080fe4000001080b */
[----:B------:R-:W-:Y:S02]  /*4330*/  FMUL.FTZ R103, R23, R103 ;  /* 0x0000006717677220 */ /* 0x000fe40000410000 */
[----:B-----5:R-:W-:-:S02]  /*4340*/  @!P0 FADD.FTZ R14, R14, R145 ;  /* 0x000000910e0e8221 */ /* 0x020fc40000010000 */
[----:B------:R-:W-:Y:S02]  /*4350*/  FMUL.FTZ R126, R126, R11 ;  /* 0x0000000b7e7e7220 */ /* 0x000fe40000410000 */
[----:B------:R-:W-:Y:S02]  /*4360*/  FFMA.FTZ R103, R22, R25, R103 ;  /* 0x0000001916677223 */ /* 0x000fe40000010067 */
[----:B0-----:R-:W-:Y:S02]  /*4370*/  @!P0 FADD.FTZ R15, R15, R136 ;  /* 0x000000880f0f8221 */ /* 0x001fe40000010000 */
[----:B------:R-:W-:Y:S02]  /*4380*/  FFMA.FTZ R9, R95, R9, R128 ;  /* 0x000000095f097223 */ /* 0x000fe40000010080 */
[----:B-1----:R-:W-:Y:S01]  /*4390*/  @!P0 FADD.FTZ R13, R13, R134 ;  /* 0x000000860d0d8221 */ /* 0x002fe20000010000 */
[----:B------:R-:W0:Y:S01]  /*43a0*/  SHFL.DOWN PT, R136, R15, 0x4, 0x1f ;  /* 0x08801f000f887f89 */ /* 0x000e2200000e0000 */
[----:B------:R-:W-:-:S02]  /*43b0*/  FADD.FTZ R10, R100, R141 ;  /* 0x0000008d640a7221 */ /* 0x000fc40000010000 */
[----:B---3--:R-:W-:Y:S01]  /*43c0*/  @!P0 FADD.FTZ R12, R12, R143 ;  /* 0x0000008f0c0c8221 */ /* 0x008fe20000010000 */
[----:B------:R-:W1:Y:S01]  /*43d0*/  SHFL.DOWN PT, R134, R13, 0x4, 0x1f ;  /* 0x08801f000d867f89 */ /* 0x000e6200000e0000 */
[----:B------:R-:W-:Y:S01]  /*43e0*/  ISETP.GT.AND P0, PT, R32, 0x1b, PT ;  /* 0x0000001b2000780c */ /* 0x000fe20003f04270 */
[----:B------:R-:W-:Y:S02]  /*43f0*/  FADD.FTZ R11, R101, R130 ;  /* 0x00000082650b7221 */ /* 0x000fe40000010000 */
[----:B------:R-:W3:Y:S01]  /*4400*/  SHFL.DOWN PT, R143, R14, 0x4, 0x1f ;  /* 0x08801f000e8f7f89 */ /* 0x000ee200000e0000 */
[----:B------:R-:W-:Y:S02]  /*4410*/  FMUL.FTZ R95, R23, R24 ;  /* 0x00000018175f7220 */ /* 0x000fe40000410000 */
[----:B------:R-:W-:Y:S01]  /*4420*/  FFMA.FTZ R126, R124, R103, R126 ;  /* 0x000000677c7e7223 */ /* 0x000fe2000001007e */
[----:B------:R-:W4:Y:S01]  /*4430*/  SHFL.DOWN PT, R99, R12, 0x4, 0x1f ;  /* 0x08801f000c637f89 */ /* 0x000f2200000e0000 */
[----:B------:R-:W-:-:S02]  /*4440*/  FFMA.FTZ R100, R22, R102, -R95 ;  /* 0x0000006616647223 */ /* 0x000fc4000001085f */
[----:B------:R-:W-:Y:S01]  /*4450*/  FFMA.FTZ R75, R75, R25, R126 ;  /* 0x000000194b4b7223 */ /* 0x000fe2000001007e */
[----:B------:R5:W-:Y:S01]  /*4460*/  @!P2 STS.128 [UR4+0x1770], R8 ;  /* 0x00177008ff00a988 */ /* 0x000be20008000c04 */
[----:B------:R-:W-:Y:S02]  /*4470*/  FMUL.FTZ R25, R23, R102 ;  /* 0x0000006617197220 */ /* 0x000fe40000410000 */
[----:B------:R-:W-:Y:S02]  /*4480*/  FMUL.FTZ R100, R97, R100 ;  /* 0x0000006461647220 */ /* 0x000fe40000410000 */
[----:B------:R-:W-:Y:S02]  /*4490*/  FFMA.FTZ R25, R22, R24, R25 ;  /* 0x0000001816197223 */ /* 0x000fe40000010019 */
[----:B------:R-:W-:Y:S02]  /*44a0*/  FADD.FTZ R80, R75, R80 ;  /* 0x000000504b507221 */ /* 0x000fe40000010000 */
[----:B0-----:R-:W-:-:S02]  /*44b0*/  @!P0 FADD.FTZ R15, R15, R136 ;  /* 0x000000880f0f8221 */ /* 0x001fc40000010000 */
[----:B------:R-:W-:Y:S02]  /*44c0*/  FFMA.FTZ R25, R118, R25, R100 ;  /* 0x0000001976197223 */ /* 0x000fe40000010064 */
[----:B-1----:R-:W-:Y:S01]  /*44d0*/  @!P0 FADD.FTZ R13, R13, R134 ;  /* 0x000000860d0d8221 */ /* 0x002fe20000010000 */
[----:B------:R-:W0:Y:S01]  /*44e0*/  SHFL.DOWN PT, R102, R15, 0x8, 0x1f ;  /* 0x09001f000f667f89 */ /* 0x000e2200000e0000 */
[C---:B-----5:R-:W-:Y:S02]  /*44f0*/  FMUL.FTZ R8, R23.reuse, R107 ;  /* 0x0000006b17087220 */ /* 0x060fe40000410000 */
[----:B---3--:R-:W-:Y:S01]  /*4500*/  @!P0 FADD.FTZ R14, R14, R143 ;  /* 0x0000008f0e0e8221 */ /* 0x008fe20000010000 */
[----:B------:R-:W-:Y:S01]  /*4510*/  SHFL.DOWN PT, R10, R13, 0x8, 0x1f ;  /* 0x09001f000d0a7f89 */ /* 0x000fe200000e0000 */
[-C--:B------:R-:W-:Y:S02]  /*4520*/  FFMA.FTZ R9, R22, R105.reuse, -R8 ;  /* 0x0000006916097223 */ /* 0x080fe40000010808 */
[----:B----4-:R-:W-:Y:S01]  /*4530*/  @!P0 FADD.FTZ R12, R12, R99 ;  /* 0x000000630c0c8221 */ /* 0x010fe20000010000 */
[----:B------:R-:W1:Y:S01]  /*4540*/  SHFL.DOWN PT, R95, R14, 0x8, 0x1f ;  /* 0x09001f000e5f7f89 */ /* 0x000e6200000e0000 */
[C---:B------:R-:W-:Y:S01]  /*4550*/  FMUL.FTZ R8, R23.reuse, R104 ;  /* 0x0000006817087220 */ /* 0x040fe20000410000 */
[----:B------:R-:W-:Y:S01]  /*4560*/  ISETP.GT.AND P0, PT, R32, 0x17, PT ;  /* 0x000000172000780c */ /* 0x000fe20003f04270 */
[----:B------:R-:W-:Y:S01]  /*4570*/  FMUL.FTZ R105, R23, R105 ;  /* 0x0000006917697220 */ /* 0x000fe20000410000 */
[----:B------:R-:W3:Y:S01]  /*4580*/  SHFL.DOWN PT, R11, R12, 0x8, 0x1f ;  /* 0x09001f000c0b7f89 */ /* 0x000ee200000e0000 */
[----:B------:R-:W-:-:S02]  /*4590*/  FFMA.FTZ R8, R22, R109, -R8 ;  /* 0x0000006d16087223 */ /* 0x000fc40000010808 */
[----:B------:R-:W-:Y:S02]  /*45a0*/  FMUL.FTZ R109, R23, R109 ;  /* 0x0000006d176d7220 */ /* 0x000fe40000410000 */
[----:B------:R-:W-:Y:S02]  /*45b0*/  FMUL.FTZ R113, R113, R8 ;  /* 0x0000000871717220 */ /* 0x000fe40000410000 */
[----:B------:R-:W-:Y:S02]  /*45c0*/  FFMA.FTZ R8, R22, R104, R109 ;  /* 0x0000006816087223 */ /* 0x000fe4000001006d */
[----:B------:R-:W-:Y:S02]  /*45d0*/  FMUL.FTZ R9, R92, R9 ;  /* 0x000000095c097220 */ /* 0x000fe40000410000 */
[----:B------:R-:W-:Y:S02]  /*45e0*/  FFMA.FTZ R105, R22, R107, R105 ;  /* 0x0000006b16697223 */ /* 0x000fe40000010069 */
[----:B------:R-:W-:-:S02]  /*45f0*/  FFMA.FTZ R113, R135, R8, R113 ;  /* 0x0000000887717223 */ /* 0x000fc40000010071 */
[----:B------:R-:W-:Y:S02]  /*4600*/  FMUL.FTZ R8, R23, R123 ;  /* 0x0000007b17087220 */ /* 0x000fe40000410000 */
[----:B------:R-:W-:Y:S02]  /*4610*/  FFMA.FTZ R98, R98, R105, R9 ;  /* 0x0000006962627223 */ /* 0x000fe40000010009 */
[----:B0-----:R-:W-:Y:S02]  /*4620*/  @!P0 FADD.FTZ R15, R15, R102 ;  /* 0x000000660f0f8221 */ /* 0x001fe40000010000 */
[----:B-1----:R-:W-:Y:S02]  /*4630*/  @!P0 FADD.FTZ R14, R14, R95 ;  /* 0x0000005f0e0e8221 */ /* 0x002fe40000010000 */
[----:B------:R-:W-:Y:S02]  /*4640*/  @!P0 FADD.FTZ R13, R13, R10 ;  /* 0x0000000a0d0d8221 */ /* 0x000fe40000010000 */
[----:B---3--:R-:W-:Y:S01]  /*4650*/  @!P0 FADD.FTZ R12, R12, R11 ;  /* 0x0000000b0c0c8221 */ /* 0x008fe20000010000 */
[----:B------:R-:W-:Y:S01]  /*4660*/  ISETP.GT.AND P0, PT, R32, 0xf, PT ;  /* 0x0000000f2000780c */ /* 0x000fe20003f04270 */
[-C--:B------:R-:W-:Y:S01]  /*4670*/  FFMA.FTZ R8, R22, R111.reuse, -R8 ;  /* 0x0000006f16087223 */ /* 0x080fe20000010808 */
[----:B------:R-:W-:Y:S01]  /*4680*/  SHFL.DOWN PT, R92, R13, 0x10, 0x1f ;  /* 0x0a001f000d5c7f89 */ /* 0x000fe200000e0000 */
[----:B------:R-:W-:-:S02]  /*4690*/  FMUL.FTZ R111, R23, R111 ;  /* 0x0000006f176f7220 */ /* 0x000fc40000410000 */
[----:B------:R-:W-:Y:S01]  /*46a0*/  FFMA.FTZ R24, R77, R24, R25 ;  /* 0x000000184d187223 */ /* 0x000fe20000010019 */
[----:B------:R-:W-:Y:S01]  /*46b0*/  SHFL.DOWN PT, R11, R12, 0x10, 0x1f ;  /* 0x0a001f000c0b7f89 */ /* 0x000fe200000e0000 */
[----:B------:R-:W-:Y:S02]  /*46c0*/  FFMA.FTZ R79, R79, R107, R98 ;  /* 0x0000006b4f4f7223 */ /* 0x000fe40000010062 */
[----:B------:R-:W-:Y:S01]  /*46d0*/  FMUL.FTZ R121, R121, R8 ;  /* 0x0000000879797220 */ /* 0x000fe20000410000 */
[----:B------:R-:W0:Y:S01]  /*46e0*/  SHFL.DOWN PT, R25, R14, 0x10, 0x1f ;  /* 0x0a001f000e197f89 */ /* 0x000e2200000e0000 */
[----:B------:R-:W-:Y:S02]  /*46f0*/  FFMA.FTZ R10, R22, R123, R111 ;  /* 0x0000007b160a7223 */ /* 0x000fe4000001006f */
[C---:B------:R-:W-:Y:S01]  /*4700*/  FMUL.FTZ R8, R23.reuse, R127 ;  /* 0x0000007f17087220 */ /* 0x040fe20000410000 */
[----:B------:R-:W1:Y:S01]  /*4710*/  SHFL.DOWN PT, R98, R15, 0x10, 0x1f ;  /* 0x0a001f000f627f89 */ /* 0x000e6200000e0000 */
[----:B------:R-:W-:-:S02]  /*4720*/  FMUL.FTZ R9, R23, R120 ;  /* 0x0000007817097220 */ /* 0x000fc40000410000 */
[----:B------:R-:W-:Y:S02]  /*4730*/  FADD.FTZ R65, R24, R65 ;  /* 0x0000004118417221 */ /* 0x000fe40000010000 */
[----:B------:R-:W-:Y:S02]  /*4740*/  FFMA.FTZ R24, R93, R10, R121 ;  /* 0x0000000a5d187223 */ /* 0x000fe40000010079 */
[CC--:B------:R-:W-:Y:S02]  /*4750*/  FFMA.FTZ R10, R22.reuse, R129.reuse, -R8 ;  /* 0x00000081160a7223 */ /* 0x0c0fe40000010808 */
[----:B------:R-:W-:Y:S02]  /*4760*/  FFMA.FTZ R8, R22, R112, -R9 ;  /* 0x0000007016087223 */ /* 0x000fe40000010809 */
[----:B------:R-:W-:Y:S02]  /*4770*/  FMUL.FTZ R129, R23, R129 ;  /* 0x0000008117817220 */ /* 0x000fe40000410000 */
[----:B------:R-:W-:-:S02]  /*4780*/  FMUL.FTZ R125, R125, R8 ;  /* 0x000000087d7d7220 */ /* 0x000fc40000410000 */
[C---:B------:R-:W-:Y:S02]  /*4790*/  FMUL.FTZ R8, R23.reuse, R119 ;  /* 0x0000007717087220 */ /* 0x040fe40000410000 */
[C---:B------:R-:W-:Y:S02]  /*47a0*/  FMUL.FTZ R9, R23.reuse, R112 ;  /* 0x0000007017097220 */ /* 0x040fe40000410000 */
[-C--:B------:R-:W-:Y:S02]  /*47b0*/  FMUL.FTZ R23, R23, R117.reuse ;  /* 0x0000007517177220 */ /* 0x080fe40000410000 */
[C---:B------:R-:W-:Y:S02]  /*47c0*/  FFMA.FTZ R117, R22.reuse, R117, -R8 ;  /* 0x0000007516757223 */ /* 0x040fe40000010808 */
[----:B------:R-:W-:Y:S02]  /*47d0*/  FMUL.FTZ R10, R131, R10 ;  /* 0x0000000a830a7220 */ /* 0x000fe40000410000 */
[----:B------:R-:W-:-:S02]  /*47e0*/  FFMA.FTZ R129, R22, R127, R129 ;  /* 0x0000007f16817223 */ /* 0x000fc40000010081 */
[C---:B------:R-:W-:Y:S02]  /*47f0*/  FFMA.FTZ R9, R22.reuse, R120, R9 ;  /* 0x0000007816097223 */ /* 0x040fe40000010009 */
[----:B------:R-:W-:Y:S02]  /*4800*/  FFMA.FTZ R23, R22, R119, R23 ;  /* 0x0000007716177223 */ /* 0x000fe40000010017 */
[----:B------:R-:W-:Y:S02]  /*4810*/  FMUL.FTZ R117, R106, R117 ;  /* 0x000000756a757220 */ /* 0x000fe40000410000 */
[----:B0-----:R-:W-:Y:S02]  /*4820*/  @!P0 FADD.FTZ R14, R14, R25 ;  /* 0x000000190e0e8221 */ /* 0x001fe40000010000 */
[----:B-1----:R-:W-:Y:S02]  /*4830*/  @!P0 FADD.FTZ R15, R15, R98 ;  /* 0x000000620f0f8221 */ /* 0x002fe40000010000 */
[----:B------:R-:W-:-:S02]  /*4840*/  @!P0 FADD.FTZ R13, R13, R92 ;  /* 0x0000005c0d0d8221 */ /* 0x000fc40000010000 */
[----:B------:R-:W-:Y:S02]  /*4850*/  @!P0 FADD.FTZ R12, R12, R11 ;  /* 0x0000000b0c0c8221 */ /* 0x000fe40000010000 */
        /* <DEDUP_REMOVED lines=27> */
.L_x_12126:
[----:B0-----:R-:W-:Y:S05]  /*4a10*/  BSYNC B0 ;  /* 0x0000000000007941 */ /* 0x001fea0003800000 */
.L_x_12125:
        /* <DEDUP_REMOVED lines=21> */
.L_x_12112:
        /* <DEDUP_REMOVED lines=8> */
[----:B------:R-:W-:Y:S01]  /*4bf0*/  IMAD R7, R40, c[0x0][0x2e4], R7 ;  /* 0x0000b90028077a24 */ /* 0x000fe200078e0207 */
[----:B0-----:R-:W-:Y:S01]  /*4c00*/  MOV R12, R2 ;  /* 0x00000002000c7202 */ /* 0x001fe20000000f00 */
[----:B------:R-:W-:Y:S01]  /*4c10*/  IMAD R14, R35, c[0x0][0x2f8], RZ ;  /* 0x0000be00230e7a24 */ /* 0x000fe200078e02ff */
[----:B------:R-:W-:-:S02]  /*4c20*/  MOV R13, R3 ;  /* 0x00000003000d7202 */ /* 0x000fc40000000f00 */
[----:B------:R-:W-:Y:S01]  /*4c30*/  F2FP.PACK_AB R47, R80, R65 ;  /* 0x00000041502f723e */ /* 0x000fe200000000ff */
[C---:B------:R-:W-:Y:S01]  /*4c40*/  IMAD R15, R37.reuse, c[0x0][0x2fc], R14 ;  /* 0x0000bf00250f7a24 */ /* 0x040fe200078e020e */
[----:B------:R-:W-:Y:S01]  /*4c50*/  F2FP.PACK_AB R46, R78, R63 ;  /* 0x0000003f4e2e723e */ /* 0x000fe200000000ff */
[C-C-:B------:R-:W-:Y:S01]  /*4c60*/  IMAD.WIDE.U32 R2, R37.reuse, c[0x0][0x2d8], R12.reuse ;  /* 0x0000b60025027a25 */ /* 0x140fe200078e000c */
[----:B------:R-:W-:Y:S02]  /*4c70*/  F2FP.PACK_AB R45, R76, R61 ;  /* 0x0000003d4c2d723e */ /* 0x000fe400000000ff */
[----:B------:R-:W-:Y:S01]  /*4c80*/  F2FP.PACK_AB R44, R74, R59 ;  /* 0x0000003b4a2c723e */ /* 0x000fe200000000ff */
[----:B------:R-:W-:Y:S01]  /*4c90*/  IMAD.WIDE.U32 R12, R37, c[0x0][0x2f8], R12 ;  /* 0x0000be00250c7a25 */ /* 0x000fe200078e000c */
[----:B------:R-:W-:Y:S02]  /*4ca0*/  IADD3 R3, R3, R5, RZ ;  /* 0x0000000503037210 */ /* 0x000fe40007ffe0ff */
[----:B------:R-:W-:Y:S01]  /*4cb0*/  IADD3 R28, P1, R28, -0x200, RZ ;  /* 0xfffffe001c1c7810 */ /* 0x000fe20007f3e0ff */
[----:B------:R-:W-:Y:S01]  /*4cc0*/  STS.128 [R32.X16], R48 ;  /* 0x0000003020007388 */ /* 0x000fe2000000cc00 */
[----:B------:R-:W-:-:S06]  /*4cd0*/  NOP ;  /* 0x0000000000007918 */ /* 0x000fcc0000000000 */
[----:B------:R-:W0:Y:S01]  /*4ce0*/  LDS.128 R8, [R32.X16] ;  /* 0x0000000020087984 */ /* 0x000e22000000cc00 */
[----:B------:R-:W-:Y:S01]  /*4cf0*/  IMAD.WIDE.U32 R2, R40, c[0x0][0x2e0], R2 ;  /* 0x0000b80028027a25 */ /* 0x000fe200078e0002 */
[----:B------:R-:W-:Y:S02]  /*4d00*/  IADD3 R13, R13, R15, RZ ;  /* 0x0000000f0d0d7210 */ /* 0x000fe40007ffe0ff */
[----:B------:R-:W-:Y:S01]  /*4d10*/  IADD3 R30, P2, R30, -0x200, RZ ;  /* 0xfffffe001e1e7810 */ /* 0x000fe20007f5e0ff */
[----:B------:R-:W-:Y:S01]  /*4d20*/  IMAD R15, R39, c[0x0][0x300], RZ ;  /* 0x0000c000270f7a24 */ /* 0x000fe200078e02ff */
[----:B------:R-:W-:Y:S01]  /*4d30*/  IADD3 R3, R3, R7, RZ ;  /* 0x0000000703037210 */ /* 0x000fe20007ffe0ff */
[----:B------:R-:W-:Y:S01]  /*4d40*/  FADD.FTZ R59, R34, R59 ;  /* 0x0000003b223b7221 */ /* 0x000fe20000010000 */
[----:B------:R-:W-:Y:S01]  /*4d50*/  LEA R4, P0, R2, c[0x0][0x330], 0x1 ;  /* 0x0000cc0002047a11 */ /* 0x000fe200078008ff */
[----:B------:R-:W-:Y:S01]  /*4d60*/  IMAD R15, R40, c[0x0][0x304], R15 ;  /* 0x0000c100280f7a24 */ /* 0x000fe200078e020f */
[----:B------:R-:W-:Y:S01]  /*4d70*/  IADD3 R26, P3, R26, -0x200, RZ ;  /* 0xfffffe001a1a7810 */ /* 0x000fe20007f7e0ff */
[----:B------:R-:W-:Y:S01]  /*4d80*/  FADD.FTZ R74, R59, R74 ;  /* 0x0000004a3b4a7221 */ /* 0x000fe20000010000 */
[----:B------:R-:W-:-:S02]  /*4d90*/  LEA.HI.X R5, R2, c[0x0][0x334], R3, 0x1, P0 ;  /* 0x0000cd0002057a11 */ /* 0x000fc400000f0c03 */
[----:B------:R-:W-:Y:S01]  /*4da0*/  IADD3.X R29, R29, -0x1, RZ, P1, !PT ;  /* 0xffffffff1d1d7810 */ /* 0x000fe20000ffe4ff */
[----:B------:R-:W-:Y:S01]  /*4db0*/  FADD.FTZ R61, R74, R61 ;  /* 0x0000003d4a3d7221 */ /* 0x000fe20000010000 */
[----:B------:R-:W-:Y:S01]  /*4dc0*/  IADD3.X R31, R31, -0x1, RZ, P2, !PT ;  /* 0xffffffff1f1f7810 */ /* 0x000fe200017fe4ff */
[----:B------:R-:W-:Y:S01]  /*4dd0*/  IMAD.WIDE R2, R33, 0x10, R4 ;  /* 0x0000001021027825 */ /* 0x000fe200078e0204 */
[----:B------:R-:W-:-:S03]  /*4de0*/  IADD3.X R27, R27, -0x1, RZ, P3, !PT ;  /* 0xffffffff1b1b7810 */ /* 0x000fc60001ffe4ff */
[----:B------:R-:W-:-:S04]  /*4df0*/  FADD.FTZ R76, R61, R76 ;  /* 0x0000004c3d4c7221 */ /* 0x000fc80000010000 */
[----:B------:R-:W-:-:S04]  /*4e00*/  FADD.FTZ R63, R76, R63 ;  /* 0x0000003f4c3f7221 */ /* 0x000fc80000010000 */
[----:B------:R-:W-:-:S04]  /*4e10*/  FADD.FTZ R78, R63, R78 ;  /* 0x0000004e3f4e7221 */ /* 0x000fc80000010000 */
[----:B------:R-:W-:-:S04]  /*4e20*/  FADD.FTZ R65, R78, R65 ;  /* 0x000000414e417221 */ /* 0x000fc80000010000 */
[----:B------:R-:W-:Y:S01]  /*4e30*/  FADD.FTZ R34, R65, R80 ;  /* 0x0000005041227221 */ /* 0x000fe20000010000 */
[----:B0-----:R0:W-:Y:S04]  /*4e40*/  STG.E.128 [R2.64], R8 ;  /* 0x0000000802007986 */ /* 0x0011e8000c101d06 */
[----:B------:R-:W-:Y:S01]  /*4e50*/  BAR.SYNC.DEFER_BLOCKING 0x0 ;  /* 0x0000000000007b1d */ /* 0x000fe20000010000 */
[----:B0-----:R-:W-:-:S05]  /*4e60*/  IMAD.WIDE.U32 R2, R40, c[0x0][0x300], R12 ;  /* 0x0000c00028027a25 */ /* 0x001fca00078e000c */
[----:B------:R-:W-:Y:S02]  /*4e70*/  IADD3 R3, R3, R15, RZ ;  /* 0x0000000f03037210 */ /* 0x000fe40007ffe0ff */
[----:B------:R-:W-:Y:S01]  /*4e80*/  LEA R8, P0, R2, c[0x0][0x340], 0x1 ;  /* 0x0000d00002087a11 */ /* 0x000fe200078008ff */
[----:B------:R-:W-:Y:S01]  /*4e90*/  STS.128 [R32.X16], R44 ;  /* 0x0000002c20007388 */ /* 0x000fe2000000cc00 */
[----:B------:R-:W-:-:S06]  /*4ea0*/  NOP ;  /* 0x0000000000007918 */ /* 0x000fcc0000000000 */
[----:B------:R-:W0:Y:S01]  /*4eb0*/  LDS.128 R4, [R32.X16] ;  /* 0x0000000020047984 */ /* 0x000e22000000cc00 */
[----:B------:R-:W-:Y:S02]  /*4ec0*/  LEA.HI.X R9, R2, c[0x0][0x344], R3, 0x1, P0 ;  /* 0x0000d10002097a11 */ /* 0x000fe400000f0c03 */
[C---:B------:R-:W-:Y:S02]  /*4ed0*/  ISETP.GT.AND P0, PT, R0.reuse, 0x1, PT ;  /* 0x000000010000780c */ /* 0x040fe40003f04270 */
[----:B------:R-:W-:Y:S01]  /*4ee0*/  IADD3 R0, R0, -0x1, RZ ;  /* 0xffffffff00007810 */ /* 0x000fe20007ffe0ff */
[----:B------:R-:W-:-:S05]  /*4ef0*/  IMAD.WIDE R2, R33, 0x10, R8 ;  /* 0x0000001021027825 */ /* 0x000fca00078e0208 */
[----:B0-----:R0:W-:Y:S05]  /*4f00*/  STG.E.128 [R2.64], R4 ;  /* 0x0000000402007986 */ /* 0x0011ea000c101d06 */
[----:B------:R-:W-:Y:S01]  /*4f10*/  @!P0 CALL.REL.NOINC `(.L_x_12110) ;  /* 0x0000001000008944 */ /* 0x000fe20003c00000 */
[----:B------:R-:W-:Y:S05]  /*4f20*/  BRA `(.L_x_12128) ;  /* 0xffffb5e000007947 */ /* 0x000fea000383ffff */
.L_x_12110:
        /* <DEDUP_REMOVED lines=24> */
.L_x_12130:
[----:B0-----:R-:W-:Y:S05]  /*50b0*/  BSYNC B0 ;  /* 0x0000000000007941 */ /* 0x001fea0003800000 */
.L_x_12129:
[----:B------:R-:W-:Y:S01]  /*50c0*/  BSSY B0, `(.L_x_12131) ;  /* 0x0000018000007945 */ /* 0x000fe20003800000 */
[----:B------:R-:W-:Y:S05]  /*50d0*/  @!P0 BRA `(.L_x_12132) ;  /* 0x0000015000008947 */ /* 0x000fea0003800000 */
[----:B------:R-:W-:Y:S06]  /*50e0*/  BAR.SYNC.DEFER_BLOCKING 0x0 ;  /* 0x0000000000007b1d */ /* 0x000fec0000010000 */
[----:B0-----:R-:W0:Y:S04]  /*50f0*/  SHFL.DOWN P0, R3, R34, 0x1, 0x1f ;  /* 0x08201f0022037f89 */ /* 0x001e280000000000 */
        /* <DEDUP_REMOVED lines=19> */
.L_x_12132:
[----:B------:R-:W1:Y:S02]  /*5230*/  S2R R19, SR_TID.X ;  /* 0x0000000000137919 */ /* 0x000e640000002100 */
.L_x_12133:
[----:B0-----:R-:W-:Y:S05]  /*5240*/  BSYNC B0 ;  /* 0x0000000000007941 */ /* 0x001fea0003800000 */
.L_x_12131:
        /* <DEDUP_REMOVED lines=22> */
.L_x_12134:
        /* <DEDUP_REMOVED lines=64> */
.L_x_12135:
        /* <DEDUP_REMOVED lines=13> */
.L_x_14737:


//--------------------- .text._Z25selective_scan_bwd_kernelI32Selective_Scan_bwd_kernel_traitsILi32ELi8ELb1ELb0ELb0ELb1ELb0EN3c104HalfENS1_7complexIfEEEEv12SSMParamsBwd --------------------------
	.section	.text._Z25selective_scan_bwd_kernelI32Selective_Scan_bwd_kernel_traitsILi32ELi8ELb1ELb0ELb0ELb1ELb0EN3c104HalfENS1_7complexIfEEEEv12SSMParamsBwd,"ax",@progbits
	.sectioninfo	@"SHI_REGISTERS=146"
	.align	128
        .global         _Z25selective_scan_bwd_kernelI32Selective_Scan_bwd_kernel_traitsILi32ELi8ELb1ELb0ELb0ELb1ELb0EN3c104HalfENS1_7complexIfEEEEv12SSMParamsBwd
        .type           _Z25selective_scan_bwd_kernelI32Selective_Scan_bwd_kernel_traitsILi32ELi8ELb1ELb0ELb0ELb1ELb0EN3c104HalfENS1_7complexIfEEEEv12SSMParamsBwd,@function
        .size           _Z25selective_scan_bwd_kernelI32Selective_Scan_bwd_kernel_traitsILi32ELi8ELb1ELb0ELb0ELb1ELb0EN3c104HalfENS1_7complexIfEEEEv12SSMParamsBwd,(.L_x_14738 - _Z25selective_scan_bwd_kernelI32Selective_Scan_bwd_kernel_traitsILi32ELi8ELb1ELb0ELb0ELb1ELb0EN3c104HalfENS1_7complexIfEEEEv12SSMParamsBwd)
        .other          _Z25selective_scan_bwd_kernelI32Selective_Scan_bwd_kernel_traitsILi32ELi8ELb1ELb0ELb0ELb1ELb0EN3c104HalfENS1_7complexIfEEEEv12SSMParamsBwd,@"STO_CUDA_ENTRY STV_DEFAULT"
_Z25selective_scan_bwd_kernelI32Selective_Scan_bwd_kernel_traitsILi32ELi8ELb1ELb0ELb0ELb1ELb0EN3c104HalfENS1_7complexIfEEEEv12SSMParamsBwd:
.text._Z25selective_scan_bwd_kernelI32Selective_Scan_bwd_kernel_traitsILi32ELi8ELb1ELb0ELb0ELb1ELb0EN3c104HalfENS1_7complexIfEEEEv12SSMParamsBwd:
        /* <DEDUP_REMOVED lines=13> */
[C---:B------:R-:W-:Y:S02]  /*00d0*/  @P0 LEA R6, P2, R0.reuse, c[0x0][0x238], 0x2 ;  /* 0x00008e0000060a11 */ /* 0x040fe400078410ff */
[----:B------:R-:W-:Y:S01]  /*00e0*/  @P1 LEA R8, P3, R0, c[0x0][0x250], 0x2 ;  /* 0x0000940000081a11 */ /* 0x000fe200078610ff */
[----:B------:R-:W-:Y:S01]  /*00f0*/  IMAD R10, R30, c[0x0][0x1e0], RZ ;  /* 0x000078001e0a7a24 */ /* 0x000fe200078e02ff */
[C-C-:B------:R-:W-:Y:S01]  /*0100*/  @P0 LEA.HI.X R7, R0.reuse, c[0x0][0x23c], R27.reuse, 0x2, P2 ;  /* 0x00008f0000070a11 */ /* 0x140fe200010f141b */
[----:B------:R-:W-:Y:S01]  /*0110*/  IMAD.WIDE.U32 R2, R29, c[0x0][0x1d0], RZ ;  /* 0x000074001d027a25 */ /* 0x000fe200078e00ff */
[----:B------:R-:W-:-:S03]  /*0120*/  @P1 LEA.HI.X R9, R0, c[0x0][0x254], R27, 0x2, P3 ;  /* 0x0000950000091a11 */ /* 0x000fc600018f141b */
[C---:B------:R-:W-:Y:S01]  /*0130*/  IMAD R11, R29.reuse, c[0x0][0x1d4], R4 ;  /* 0x000075001d0b7a24 */ /* 0x040fe200078e0204 */
[----:B------:R0:W5:Y:S01]  /*0140*/  @P0 LDG.E R26, [R6.64] ;  /* 0x00000006061a0981 */ /* 0x000162000c1e1900 */
[----:B------:R-:W-:Y:S02]  /*0150*/  IMAD R12, R30, c[0x0][0x278], RZ ;  /* 0x00009e001e0c7a24 */ /* 0x000fe400078e02ff */
[----:B------:R-:W-:Y:S01]  /*0160*/  IMAD.WIDE.U32 R4, R29, c[0x0][0x1e0], RZ ;  /* 0x000078001d047a25 */ /* 0x000fe200078e00ff */
[----:B------:R1:W5:Y:S01]  /*0170*/  @P1 LDG.E R28, [R8.64] ;  /* 0x00000006081c1981 */ /* 0x000362000c1e1900 */
[----:B------:R-:W-:Y:S01]  /*0180*/  IADD3 R3, R3, R11, RZ ;  /* 0x0000000b03037210 */ /* 0x000fe20007ffe0ff */
[----:B------:R-:W-:Y:S01]  /*0190*/  CS2R R18, SRZ ;  /* 0x0000000000127805 */ /* 0x000fe2000001ff00 */
[----:B------:R-:W-:Y:S01]  /*01a0*/  IMAD R13, R29, c[0x0][0x1e4], R10 ;  /* 0x000079001d0d7a24 */ /* 0x000fe200078e020a */
[----:B------:R-:W-:Y:S01]  /*01b0*/  ISETP.NE.U32.AND P0, PT, RZ, c[0x0][0x260], PT ;  /* 0x00009800ff007a0c */ /* 0x000fe20003f05070 */
[----:B------:R-:W-:Y:S01]  /*01c0*/  IMAD R15, R27, c[0x0][0x1e8], RZ ;  /* 0x00007a001b0f7a24 */ /* 0x000fe200078e02ff */
[----:B------:R-:W-:Y:S01]  /*01d0*/  HFMA2.MMA R31, -RZ, RZ, 0, 0 ;  /* 0x00000000ff1f7435 */ /* 0x000fe200000001ff */
[----:B0-----:R-:W-:Y:S01]  /*01e0*/  IMAD.WIDE.U32 R6, R29, c[0x0][0x278], RZ ;  /* 0x00009e001d067a25 */ /* 0x001fe200078e00ff */
[----:B------:R-:W-:-:S02]  /*01f0*/  IADD3 R5, R5, R13, RZ ;  /* 0x0000000d05057210 */ /* 0x000fc40007ffe0ff */
[----:B-1----:R-:W-:Y:S01]  /*0200*/  MOV R8, c[0x0][0x174] ;  /* 0x00005d0000087a02 */ /* 0x002fe20000000f00 */
[----:B------:R-:W-:Y:S01]  /*0210*/  IMAD R9, R29, c[0x0][0x27c], R12 ;  /* 0x00009f001d097a24 */ /* 0x000fe200078e020c */
[----:B------:R-:W-:Y:S01]  /*0220*/  ISETP.NE.AND.EX P0, PT, RZ, c[0x0][0x264], PT, P0 ;  /* 0x00009900ff007a0c */ /* 0x000fe20003f05300 */
[----:B------:R-:W-:Y:S01]  /*0230*/  IMAD.WIDE.U32 R2, R0, c[0x0][0x1d8], R2 ;  /* 0x0000760000027a25 */ /* 0x000fe200078e0002 */
[C---:B------:R-:W-:Y:S02]  /*0240*/  ISETP.GE.AND P3, PT, R8.reuse, 0x1, PT ;  /* 0x000000010800780c */ /* 0x040fe40003f66270 */
[----:B------:R-:W-:Y:S01]  /*0250*/  IADD3 R7, R7, R9, RZ ;  /* 0x0000000907077210 */ /* 0x000fe20007ffe0ff */
[----:B------:R-:W-:Y:S01]  /*0260*/  IMAD R13, R27, c[0x0][0x1d8], RZ ;  /* 0x000076001b0d7a24 */ /* 0x000fe200078e02ff */
[----:B------:R-:W-:Y:S01]  /*0270*/  LEA R9, R8, 0xffffff00, 0x8 ;  /* 0xffffff0008097811 */ /* 0x000fe200078e40ff */
[----:B------:R-:W-:Y:S01]  /*0280*/  IMAD.WIDE.U32 R4, R0, c[0x0][0x1e8], R4 ;  /* 0x00007a0000047a25 */ /* 0x000fe200078e0004 */
[----:B------:R-:W-:-:S02]  /*0290*/  MOV R32, RZ ;  /* 0x000000ff00207202 */ /* 0x000fc40000000f00 */
[C---:B------:R-:W-:Y:S01]  /*02a0*/  IADD3 R37, P1, R9.reuse, R2, RZ ;  /* 0x0000000209257210 */ /* 0x040fe20007f3e0ff */
[C---:B------:R-:W-:Y:S01]  /*02b0*/  IMAD R13, R0.reuse, c[0x0][0x1dc], R13 ;  /* 0x00007700000d7a24 */ /* 0x040fe200078e020d */
[----:B------:R-:W-:Y:S01]  /*02c0*/  SHF.R.S32.HI R11, RZ, 0x1f, R9 ;  /* 0x0000001fff0b7819 */ /* 0x000fe20000011409 */
[C---:B------:R-:W-:Y:S01]  /*02d0*/  IMAD R15, R0.reuse, c[0x0][0x1ec], R15 ;  /* 0x00007b00000f7a24 */ /* 0x040fe200078e020f */
[----:B------:R-:W-:Y:S01]  /*02e0*/  IADD3 R2, P2, R9, R4, RZ ;  /* 0x0000000409027210 */ /* 0x000fe20007f5e0ff */
[----:B------:R-:W-:Y:S01]  /*02f0*/  IMAD R17, R27, c[0x0][0x280], RZ ;  /* 0x0000a0001b117a24 */ /* 0x000fe200078e02ff */
[C---:B------:R-:W-:Y:S01]  /*0300*/  IADD3.X R4, R11.reuse, R3, R13, P1, !PT ;  /* 0x000000030b047210 */ /* 0x040fe20000ffe40d */
[C---:B------:R-:W-:Y:S01]  /*0310*/  IMAD.WIDE.U32 R6, R0.reuse, c[0x0][0x280], R6 ;  /* 0x0000a00000067a25 */ /* 0x040fe200078e0006 */
[----:B------:R-:W-:Y:S02]  /*0320*/  IADD3.X R5, R11, R5, R15, P2, !PT ;  /* 0x000000050b057210 */ /* 0x000fe400017fe40f */
[----:B------:R-:W-:Y:S01]  /*0330*/  ISETP.NE.U32.AND P1, PT, RZ, c[0x0][0x328], PT ;  /* 0x0000ca00ff007a0c */ /* 0x000fe20003f25070 */
[----:B------:R-:W-:Y:S01]  /*0340*/  IMAD R17, R0, c[0x0][0x284], R17 ;  /* 0x0000a10000117a24 */ /* 0x000fe200078e0211 */
[----:B------:R-:W-:-:S02]  /*0350*/  ISETP.NE.U32.AND P2, PT, RZ, c[0x0][0x348], PT ;  /* 0x0000d200ff007a0c */ /* 0x000fc40003f45070 */
[----:B------:R-:W-:Y:S02]  /*0360*/  IADD3 R9, P4, R9, R6, RZ ;  /* 0x0000000609097210 */ /* 0x000fe40007f9e0ff */
[C---:B------:R-:W-:Y:S02]  /*0370*/  LEA R3, P5, R2.reuse, c[0x0][0x248], 0x1 ;  /* 0x0000920002037a11 */ /* 0x040fe400078a08ff */
[----:B------:R-:W-:Y:S02]  /*0380*/  ISETP.NE.AND.EX P1, PT, RZ, c[0x0][0x32c], PT, P1 ;  /* 0x0000cb00ff007a0c */ /* 0x000fe40003f25310 */
[----:B------:R-:W-:Y:S02]  /*0390*/  ISETP.NE.AND.EX P2, PT, RZ, c[0x0][0x34c], PT, P2 ;  /* 0x0000d300ff007a0c */ /* 0x000fe40003f45320 */
[----:B------:R-:W-:Y:S02]  /*03a0*/  IADD3.X R6, R11, R7, R17, P4, !PT ;  /* 0x000000070b067210 */ /* 0x000fe400027fe411 */
[----:B------:R-:W-:Y:S01]  /*03b0*/  LEA.HI.X R7, R2, c[0x0][0x24c], R5, 0x1, P5 ;  /* 0x0000930002077a11 */ /* 0x000fe200028f0c05 */
[----:B------:R-:W-:Y:S01]  /*03c0*/  @P0 IMAD R2, R29, c[0x0][0x164], R0 ;  /* 0x000059001d020a24 */ /* 0x000fe200078e0200 */
[C---:B------:R-:W-:Y:S01]  /*03d0*/  LEA R36, P4, R37.reuse, c[0x0][0x240], 0x1 ;  /* 0x0000900025247a11 */ /* 0x040fe200078808ff */
[----:B------:R-:W-:Y:S01]  /*03e0*/  CS2R R16, SRZ ;  /* 0x0000000000107805 */ /* 0x000fe2000001ff00 */
[----:B------:R-:W-:Y:S01]  /*03f0*/  @P0 MOV R21, 0x10 ;  /* 0x0000001000150802 */ /* 0x000fe20000000f00 */
[----:B------:R-:W-:Y:S01]  /*0400*/  @P0 IMAD R2, R2, c[0x0][0x174], RZ ;  /* 0x00005d0002020a24 */ /* 0x000fe200078e02ff */
[----:B------:R-:W-:-:S02]  /*0410*/  LEA.HI.X R37, R37, c[0x0][0x244], R4, 0x1, P4 ;  /* 0x0000910025257a11 */ /* 0x000fc400020f0c04 */
[C---:B------:R-:W-:Y:S01]  /*0420*/  LEA R38, P6, R9.reuse, c[0x0][0x308], 0x1 ;  /* 0x0000c20009267a11 */ /* 0x040fe200078c08ff */
[----:B------:R-:W-:Y:S01]  /*0430*/  @P0 IMAD R2, R2, c[0x0][0x16c], RZ ;  /* 0x00005b0002020a24 */ /* 0x000fe200078e02ff */
[C---:B------:R-:W-:Y:S02]  /*0440*/  @P1 LEA R18, P4, R0.reuse, c[0x0][0x328], 0x2 ;  /* 0x0000ca0000121a11 */ /* 0x040fe400078810ff */
        /* <DEDUP_REMOVED lines=8> */
[----:B------:R-:W-:-:S02]  /*04d0*/  MOV R6, R3 ;  /* 0x0000000300067202 */ /* 0x000fc40000000f00 */
[----:B------:R-:W-:Y:S01]  /*04e0*/  MOV R35, c[0x0][0x174] ;  /* 0x00005d0000237a02 */ /* 0x000fe20000000f00 */
[----:B------:R-:W1:Y:S01]  /*04f0*/  S2R R34, SR_LANEID ;  /* 0x0000000000227919 */ /* 0x000e620000000000 */
[----:B------:R-:W-:Y:S02]  /*0500*/  MOV R32, RZ ;  /* 0x000000ff00207202 */ /* 0x000fe40000000f00 */
[----:B------:R-:W-:Y:S02]  /*0510*/  MOV R31, RZ ;  /* 0x000000ff001f7202 */ /* 0x000fe40000000f00 */
.L_x_12169:
[----:B------:R-:W-:Y:S01]  /*0520*/  BAR.SYNC.DEFER_BLOCKING 0x0 ;  /* 0x0000000000007b1d */ /* 0x000fe20000010000 */
[----:B0-----:R-:W-:-:S05]  /*0530*/  IMAD.WIDE R2, R33, 0x10, R36 ;  /* 0x0000001021027825 */ /* 0x001fca00078e0224 */
[----:B------:R0:W2:Y:S02]  /*0540*/  LDG.E.128 R8, [R2.64] ;  /* 0x0000000602087981 */ /* 0x0000a4000c1e1d00 */
[----:B0-----:R-:W-:Y:S02]  /*0550*/  MOV R2, R6 ;  /* 0x0000000600027202 */ /* 0x001fe40000000f00 */
[----:B------:R-:W-:-:S05]  /*0560*/  MOV R3, R7 ;  /* 0x0000000700037202 */ /* 0x000fca0000000f00 */
[----:B------:R-:W-:Y:S01]  /*0570*/  IMAD.WIDE R22, R33, 0x10, R2 ;  /* 0x0000001021167825 */ /* 0x000fe200078e0202 */
        /* <DEDUP_REMOVED lines=8> */
[----:B------:R-:W1:Y:S04]  /*0600*/  LDS.128 R12, [R34.X16] ;  /* 0x00000000220c7984 */ /* 0x000e68000000cc00 */
[----:B------:R-:W-:Y:S06]  /*0610*/  BAR.SYNC.DEFER_BLOCKING 0x0 ;  /* 0x0000000000007b1d */ /* 0x000fec0000010000 */
[----:B------:R2:W3:Y:S01]  /*0620*/  LDG.E.128 R44, [R24.64] ;  /* 0x00000006182c7981 */ /* 0x0004e2000c1e1d00 */
[--C-:B0-----:R-:W-:Y:S01]  /*0630*/  HADD2.F32 R22, -RZ, R4.reuse.H0_H0 ;  /* 0x20000004ff167230 */ /* 0x101fe20000004100 */
[----:B------:R-:W-:Y:S01]  /*0640*/  BSSY B0, `(.L_x_12137) ;  /* 0x0000048000007945 */ /* 0x000fe20003800000 */
[----:B------:R-:W-:-:S02]  /*0650*/  HADD2.F32 R23, -RZ, R4.H1_H1 ;  /* 0x30000004ff177230 */ /* 0x000fc40000004100 */
[----:B--2---:R-:W-:Y:S02]  /*0660*/  HADD2.F32 R24, -RZ, R5.H1_H1 ;  /* 0x30000005ff187230 */ /* 0x004fe40000004100 */
[----:B-1----:R-:W-:Y:S02]  /*0670*/  HADD2.F32 R25, -RZ, R12.H1_H1 ;  /* 0x3000000cff197230 */ /* 0x002fe40000004100 */
[--C-:B------:R-:W-:Y:S02]  /*0680*/  HADD2.F32 R41, -RZ, R14.reuse.H0_H0 ;  /* 0x2000000eff297230 */ /* 0x100fe40000004100 */
[----:B------:R-:W-:Y:S01]  /*0690*/  HADD2.F32 R43, -RZ, R14.H1_H1 ;  /* 0x3000000eff2b7230 */ /* 0x000fe20000004100 */
[--C-:B-----5:R-:W-:Y:S01]  /*06a0*/  FADD.FTZ R48, R25, R28.reuse ;  /* 0x0000001c19307221 */ /* 0x120fe20000010000 */
[----:B------:R-:W-:Y:S01]  /*06b0*/  HADD2.F32 R14, -RZ, R6.H0_H0 ;  /* 0x20000006ff0e7230 */ /* 0x000fe20000004100 */
[--C-:B------:R-:W-:Y:S02]  /*06c0*/  FADD.FTZ R42, R41, R28.reuse ;  /* 0x0000001c292a7221 */ /* 0x100fe40000010000 */
[----:B------:R-:W-:Y:S01]  /*06d0*/  FADD.FTZ R40, R43, R28 ;  /* 0x0000001c2b287221 */ /* 0x000fe20000010000 */
[----:B------:R-:W-:-:S02]  /*06e0*/  FSETP.GTU.FTZ.AND P6, PT, R48, 20, PT ;  /* 0x41a000003000780b */ /* 0x000fc40003fdc000 */
[----:B------:R-:W-:Y:S02]  /*06f0*/  FSETP.GTU.FTZ.AND P2, PT, R42, 20, PT ;  /* 0x41a000002a00780b */ /* 0x000fe40003f5c000 */
[----:B------:R-:W-:Y:S01]  /*0700*/  FSETP.GTU.FTZ.AND P1, PT, R40, 20, PT ;  /* 0x41a000002800780b */ /* 0x000fe20003f3c000 */
[----:B---3--:R0:W-:Y:S01]  /*0710*/  STS.128 [R34.X16], R44 ;  /* 0x0000002c22007388 */ /* 0x0081e2000000cc00 */
[----:B------:R-:W-:-:S06]  /*0720*/  NOP ;  /* 0x0000000000007918 */ /* 0x000fcc0000000000 */
[----:B------:R-:W1:Y:S01]  /*0730*/  LDS.128 R8, [R34.X16] ;  /* 0x0000000022087984 */ /* 0x000e62000000cc00 */
[--C-:B0-----:R-:W-:Y:S02]  /*0740*/  HADD2.F32 R45, -RZ, R15.reuse.H0_H0 ;  /* 0x2000000fff2d7230 */ /* 0x101fe40000004100 */
[----:B------:R-:W-:-:S03]  /*0750*/  HADD2.F32 R15, -RZ, R15.H1_H1 ;  /* 0x3000000fff0f7230 */ /* 0x000fc60000004100 */
[----:B------:R-:W-:Y:S01]  /*0760*/  FADD.FTZ R54, R45, R28 ;  /* 0x0000001c2d367221 */ /* 0x000fe20000010000 */
[--C-:B-1----:R-:W-:Y:S02]  /*0770*/  HADD2.F32 R65, -RZ, R8.reuse.H0_H0 ;  /* 0x20000008ff417230 */ /* 0x102fe40000004100 */
[----:B------:R-:W-:Y:S02]  /*0780*/  HADD2.F32 R67, -RZ, R8.H1_H1 ;  /* 0x30000008ff437230 */ /* 0x000fe40000004100 */
[----:B------:R-:W-:Y:S01]  /*0790*/  HADD2.F32 R8, -RZ, R5.H0_H0 ;  /* 0x20000005ff087230 */ /* 0x000fe20000004100 */
[----:B------:R-:W-:Y:S01]  /*07a0*/  FFMA.FTZ R22, R65, R22, R31 ;  /* 0x0000001641167223 */ /* 0x000fe2000001001f */
[----:B------:R-:W-:Y:S01]  /*07b0*/  MOV R31, c[0x0][0x16c] ;  /* 0x00005b00001f7a02 */ /* 0x000fe20000000f00 */
[----:B------:R-:W-:Y:S02]  /*07c0*/  HADD2.F32 R69, -RZ, R9.H0_H0 ;  /* 0x20000009ff457230 */ /* 0x000fe40000004100 */
[----:B------:R-:W-:Y:S01]  /*07d0*/  FFMA.FTZ R22, R67, R23, R22 ;  /* 0x0000001743167223 */ /* 0x000fe20000010016 */
[----:B------:R-:W-:Y:S01]  /*07e0*/  HADD2.F32 R23, -RZ, R12.H0_H0 ;  /* 0x2000000cff177230 */ /* 0x000fe20000004100 */
[----:B------:R-:W-:Y:S01]  /*07f0*/  ISETP.GE.AND P5, PT, R31, 0x1, PT ;  /* 0x000000011f00780c */ /* 0x000fe20003fa6270 */
[--C-:B------:R-:W-:Y:S01]  /*0800*/  HADD2.F32 R31, -RZ, R13.reuse.H0_H0 ;  /* 0x2000000dff1f7230 */ /* 0x100fe20000004100 */
[----:B------:R-:W-:Y:S01]  /*0810*/  FFMA.FTZ R8, R69, R8, R22 ;  /* 0x0000000845087223 */ /* 0x000fe20000010016 */
[----:B------:R-:W-:Y:S01]  /*0820*/  HADD2.F32 R13, -RZ, R13.H1_H1 ;  /* 0x3000000dff0d7230 */ /* 0x000fe20000004100 */
[--C-:B------:R-:W-:Y:S01]  /*0830*/  FADD.FTZ R50, R23, R28.reuse ;  /* 0x0000001c17327221 */ /* 0x100fe20000010000 */
[----:B------:R-:W-:Y:S01]  /*0840*/  HADD2.F32 R9, -RZ, R9.H1_H1 ;  /* 0x30000009ff097230 */ /* 0x000fe20000004100 */
[--C-:B------:R-:W-:Y:S01]  /*0850*/  FADD.FTZ R46, R31, R28.reuse ;  /* 0x0000001c1f2e7221 */ /* 0x100fe20000010000 */
[----:B------:R-:W-:Y:S01]  /*0860*/  HADD2.F32 R73, -RZ, R10.H0_H0 ;  /* 0x2000000aff497230 */ /* 0x000fe20000004100 */
[----:B------:R-:W-:Y:S01]  /*0870*/  FADD.FTZ R44, R13, R28 ;  /* 0x0000001c0d2c7221 */ /* 0x000fe20000010000 */
[----:B------:R-:W-:Y:S01]  /*0880*/  FSETP.GTU.FTZ.AND P0, PT, R50, 20, PT ;  /* 0x41a000003200780b */ /* 0x000fe20003f1c000 */
[----:B------:R-:W-:Y:S01]  /*0890*/  FFMA.FTZ R24, R9, R24, R8 ;  /* 0x0000001809187223 */ /* 0x000fe20000010008 */
[----:B------:R-:W-:-:S02]  /*08a0*/  FSETP.GTU.FTZ.AND P4, PT, R46, 20, PT ;  /* 0x41a000002e00780b */ /* 0x000fc40003f9c000 */
[----:B------:R-:W-:-:S09]  /*08b0*/  FSETP.GTU.FTZ.AND P3, PT, R44, 20, PT ;  /* 0x41a000002c00780b */ /* 0x000fd20003f7c000 */
        /* <DEDUP_REMOVED lines=32> */
.L_x_12138:
[----:B------:R-:W-:Y:S05]  /*0ac0*/  BSYNC B0 ;  /* 0x0000000000007941 */ /* 0x000fea0003800000 */
.L_x_12137:
        /* <DEDUP_REMOVED lines=39> */
.L_x_12140:
[----:B------:R-:W-:Y:S05]  /*0d40*/  BSYNC B0 ;  /* 0x0000000000007941 */ /* 0x000fea0003800000 */
.L_x_12139:
[--C-:B------:R-:W-:Y:S01]  /*0d50*/  HADD2.F32 R77, -RZ, R11.reuse.H0_H0 ;  /* 0x2000000bff4d7230 */ /* 0x100fe20000004100 */
[----:B------:R-:W-:Y:S01]  /*0d60*/  FFMA.FTZ R14, R75, R22, R14 ;  /* 0x000000164b0e7223 */ /* 0x000fe2000001000e */
[----:B------:R-:W-:Y:S01]  /*0d70*/  BSSY B0, `(.L_x_12141) ;  /* 0x0000025000007945 */ /* 0x000fe20003800000 */
[----:B------:R-:W-:Y:S01]  /*0d80*/  FSETP.GTU.FTZ.AND P6, PT, R52, 20, PT ;  /* 0x41a000003400780b */ /* 0x000fe20003fdc000 */
[----:B------:R-:W-:Y:S01]  /*0d90*/  HADD2.F32 R11, -RZ, R11.H1_H1 ;  /* 0x3000000bff0b7230 */ /* 0x000fe20000004100 */
[----:B------:R-:W-:Y:S01]  /*0da0*/  FFMA.FTZ R31, R77, R31, R14 ;  /* 0x0000001f4d1f7223 */ /* 0x000fe2000001000e */
[----:B------:R-:W-:Y:S01]  /*0db0*/  HADD2.F32 R8, -RZ, R7.H1_H1 ;  /* 0x30000007ff087230 */ /* 0x000fe20000004100 */
        /* <DEDUP_REMOVED lines=32> */
.L_x_12142:
[----:B------:R-:W-:Y:S05]  /*0fc0*/  BSYNC B0 ;  /* 0x0000000000007941 */ /* 0x000fea0003800000 */
.L_x_12141:
        /* <DEDUP_REMOVED lines=33> */
.L_x_12144:
[----:B------:R-:W-:Y:S05]  /*11e0*/  BSYNC B0 ;  /* 0x0000000000007941 */ /* 0x000fea0003800000 */
.L_x_12143:
        /* <DEDUP_REMOVED lines=33> */
.L_x_12146:
[----:B------:R-:W-:Y:S05]  /*1400*/  BSYNC B0 ;  /* 0x0000000000007941 */ /* 0x000fea0003800000 */
.L_x_12145:
        /* <DEDUP_REMOVED lines=33> */
.L_x_12148:
[----:B------:R-:W-:Y:S05]  /*1620*/  BSYNC B0 ;  /* 0x0000000000007941 */ /* 0x000fea0003800000 */
.L_x_12147:
        /* <DEDUP_REMOVED lines=33> */
.L_x_12150:
[----:B------:R-:W-:Y:S05]  /*1840*/  BSYNC B0 ;  /* 0x0000000000007941 */ /* 0x000fea0003800000 */
.L_x_12149:
        /* <DEDUP_REMOVED lines=33> */
.L_x_12152:
[----:B------:R-:W-:Y:S05]  /*1a60*/  BSYNC B0 ;  /* 0x0000000000007941 */ /* 0x000fea0003800000 */
.L_x_12151:
        /* <DEDUP_REMOVED lines=51> */
[----:B------:R-:W-:Y:S01]  /*1da0*/  MOV R56, R12 ;  /* 0x0000000c00387202 */ /* 0x000fe20000000f00 */
[----:B------:R-:W-:Y:S01]  /*1db0*/  FADD.FTZ R71, R9, R9 ;  /* 0x0000000909477221 */ /* 0x000fe20000010000 */
[----:B------:R-:W-:Y:S01]  /*1dc0*/  MOV R41, R13 ;  /* 0x0000000d00297202 */ /* 0x000fe20000000f00 */
[----:B------:R-:W-:Y:S01]  /*1dd0*/  FADD.FTZ R73, R73, R73 ;  /* 0x0000004949497221 */ /* 0x000fe20000010000 */
[----:B------:R-:W-:Y:S01]  /*1de0*/  SHF.L.U32 R80, R15, 0x8, RZ ;  /* 0x000000080f507819 */ /* 0x000fe200000006ff */
[----:B------:R-:W-:-:S02]  /*1df0*/  FADD.FTZ R75, R75, R75 ;  /* 0x0000004b4b4b7221 */ /* 0x000fc40000010000 */
[----:B------:R-:W-:Y:S02]  /*1e00*/  FADD.FTZ R77, R77, R77 ;  /* 0x0000004d4d4d7221 */ /* 0x000fe40000010000 */
[----:B------:R-:W-:Y:S02]  /*1e10*/  FADD.FTZ R84, R11, R11 ;  /* 0x0000000b0b547221 */ /* 0x000fe40000010000 */
.L_x_12168:
[----:B------:R-:W-:Y:S02]  /*1e20*/  MOV R8, R62 ;  /* 0x0000003e00087202 */ /* 0x000fe40000000f00 */
[----:B------:R-:W-:-:S05]  /*1e30*/  MOV R9, R47 ;  /* 0x0000002f00097202 */ /* 0x000fca0000000f00 */
[----:B------:R0:W2:Y:S01]  /*1e40*/  LDG.E.64 R22, [R8.64] ;  /* 0x0000000608167981 */ /* 0x0000a2000c1e1b00 */
[C---:B------:R-:W-:Y:S01]  /*1e50*/  ISETP.NE.AND P1, PT, R33.reuse, RZ, PT ;  /* 0x000000ff2100720c */ /* 0x040fe20003f25270 */
[----:B------:R-:W-:Y:S01]  /*1e60*/  CS2R R14, SRZ ;  /* 0x00000000000e7805 */ /* 0x000fe2000001ff00 */
[C---:B------:R-:W-:Y:S02]  /*1e70*/  IADD3 R13, R33.reuse, 0x200, RZ ;  /* 0x00000200210d7810 */ /* 0x040fe40007ffe0ff */
[----:B------:R-:W-:Y:S02]  /*1e80*/  LOP3.LUT P0, RZ, R33, 0x1f, RZ, 0xc0, !PT ;  /* 0x0000001f21ff7812 */ /* 0x000fe4000780c0ff */
[----:B------:R-:W-:Y:S02]  /*1e90*/  SEL R13, R80, R13, !P1 ;  /* 0x0000000d500d7207 */ /* 0x000fe40004800000 */
[----:B------:R-:W-:Y:S02]  /*1ea0*/  ISETP.LT.OR P2, PT, R35, 0x2, P0 ;  /* 0x000000022300780c */ /* 0x000fe40000741670 */
[----:B0-----:R-:W-:-:S02]  /*1eb0*/  MOV R8, R58 ;  /* 0x0000003a00087202 */ /* 0x001fc40000000f00 */
[----:B------:R-:W-:-:S06]  /*1ec0*/  MOV R9, R43 ;  /* 0x0000002b00097202 */ /* 0x000fcc0000000f00 */
[----:B------:R-:W5:Y:S01]  /*1ed0*/  LDG.E.64 R8, [R8.64] ;  /* 0x0000000608087981 */ /* 0x000f62000c1e1b00 */
[----:B------:R-:W-:Y:S01]  /*1ee0*/  BSSY B0, `(.L_x_12154) ;  /* 0x00000a4000007945 */ /* 0x000fe20003800000 */
[----:B--2---:R-:W-:Y:S02]  /*1ef0*/  FMUL.FTZ R79, R22, 1.4426950216293334961 ;  /* 0x3fb8aa3b164f7820 */ /* 0x004fe40000410000 */
[-C--:B------:R-:W-:Y:S02]  /*1f00*/  FMUL.FTZ R11, R23, R50.reuse ;  /* 0x00000032170b7220 */ /* 0x080fe40000410000 */
[----:B------:R-:W-:Y:S02]  /*1f10*/  FMUL.FTZ R10, R79, R50 ;  /* 0x000000324f0a7220 */ /* 0x000fe40000410000 */
[----:B------:R-:W-:-:S04]  /*1f20*/  FMUL.RZ R12, R11, 0.15915493667125701904 ;  /* 0x3e22f9830b0c7820 */ /* 0x000fc8000040c000 */
[----:B------:R-:W-:Y:S08]  /*1f30*/  MUFU.EX2 R10, R10 ;  /* 0x0000000a000a7308 */ /* 0x000ff00000000800 */
[----:B------:R-:W0:Y:S08]  /*1f40*/  MUFU.COS R11, R12 ;  /* 0x0000000c000b7308 */ /* 0x000e300000000000 */
[----:B------:R-:W1:Y:S01]  /*1f50*/  MUFU.SIN R25, R12 ;  /* 0x0000000c00197308 */ /* 0x000e620000000400 */
[C---:B0-----:R-:W-:Y:S01]  /*1f60*/  FMUL.FTZ R24, R10.reuse, R11 ;  /* 0x0000000b0a187220 */ /* 0x041fe20000410000 */
[----:B------:R-:W-:Y:S01]  /*1f70*/  MOV R11, R45 ;  /* 0x0000002d000b7202 */ /* 0x000fe20000000f00 */
[----:B-1----:R-:W-:Y:S01]  /*1f80*/  FMUL.FTZ R25, R10, R25 ;  /* 0x000000190a197220 */ /* 0x002fe20000410000 */
[----:B------:R-:W-:-:S04]  /*1f90*/  MOV R10, R60 ;  /* 0x0000003c000a7202 */ /* 0x000fc80000000f00 */
[----:B------:R0:W-:Y:S04]  /*1fa0*/  STS.64 [R13.X8+0x670], R24 ;  /* 0x000670180d007388 */ /* 0x0001e80000008a00 */
[----:B------:R-:W5:Y:S01]  /*1fb0*/  LDG.E.64 R10, [R10.64] ;  /* 0x000000060a0a7981 */ /* 0x000f62000c1e1b00 */
[----:B------:R-:W-:Y:S01]  /*1fc0*/  @!P2 MOV R12, R56 ;  /* 0x00000038000ca202 */ /* 0x000fe20000000f00 */
[C---:B------:R-:W-:Y:S02]  /*1fd0*/  FMUL.FTZ R81, R23.reuse, R48 ;  /* 0x0000003017517220 */ /* 0x040fe40000410000 */
[----:B------:R-:W-:Y:S01]  /*1fe0*/  FMUL.FTZ R83, R23, R46 ;  /* 0x0000002e17537220 */ /* 0x000fe20000410000 */
[----:B0-----:R-:W-:Y:S01]  /*1ff0*/  @!P2 MOV R13, R41 ;  /* 0x00000029000da202 */ /* 0x001fe20000000f00 */
[----:B------:R-:W-:Y:S01]  /*2000*/  BAR.SYNC.DEFER_BLOCKING 0x0 ;  /* 0x0000000000007b1d */ /* 0x000fe20000010000 */
[----:B------:R-:W-:-:S02]  /*2010*/  FMUL.RZ R86, R81, 0.15915493667125701904 ;  /* 0x3e22f98351567820 */ /* 0x000fc4000040c000 */
[----:B------:R-:W-:Y:S02]  /*2020*/  FMUL.FTZ R81, R79, R48 ;  /* 0x000000304f517220 */ /* 0x000fe40000410000 */
[----:B------:R-:W-:Y:S01]  /*2030*/  FMUL.RZ R89, R83, 0.15915493667125701904 ;  /* 0x3e22f98353597820 */ /* 0x000fe2000040c000 */
[----:B------:R-:W-:Y:S01]  /*2040*/  MUFU.SIN R106, R86 ;  /* 0x00000056006a7308 */ /* 0x000fe20000000400 */
[----:B------:R-:W-:-:S07]  /*2050*/  FMUL.FTZ R87, R23, R42 ;  /* 0x0000002a17577220 */ /* 0x000fce0000410000 */
[----:B------:R-:W-:Y:S01]  /*2060*/  MUFU.SIN R83, R89 ;  /* 0x0000005900537308 */ /* 0x000fe20000000400 */
[----:B------:R0:W5:Y:S07]  /*2070*/  @!P2 LDG.E.64 R14, [R12.64+0x8] ;  /* 0x000008060c0ea981 */ /* 0x00016e000c1e1b00 */
[----:B------:R1:W-:Y:S01]  /*2080*/  MUFU.COS R85, R89 ;  /* 0x0000005900557308 */ /* 0x0003e20000000000 */
[----:B0-----:R-:W-:Y:S02]  /*2090*/  FMUL.FTZ R12, R79, R46 ;  /* 0x0000002e4f0c7220 */ /* 0x001fe40000410000 */
[----:B------:R-:W-:-:S05]  /*20a0*/  FMUL.FTZ R13, R23, R44 ;  /* 0x0000002c170d7220 */ /* 0x000fca0000410000 */
[----:B------:R-:W-:Y:S01]  /*20b0*/  MUFU.EX2 R81, R81 ;  /* 0x0000005100517308 */ /* 0x000fe20000000800 */
[----:B------:R-:W-:Y:S02]  /*20c0*/  FMUL.RZ R91, R13, 0.15915493667125701904 ;  /* 0x3e22f9830d5b7820 */ /* 0x000fe4000040c000 */
[----:B------:R-:W-:-:S05]  /*20d0*/  FMUL.FTZ R13, R79, R44 ;  /* 0x0000002c4f0d7220 */ /* 0x000fca0000410000 */
[----:B------:R-:W0:Y:S01]  /*20e0*/  MUFU.EX2 R12, R12 ;  /* 0x0000000c000c7308 */ /* 0x000e220000000800 */
[C---:B-1----:R-:W-:Y:S02]  /*20f0*/  FMUL.FTZ R89, R23.reuse, R40 ;  /* 0x0000002817597220 */ /* 0x042fe40000410000 */
[----:B------:R-:W-:-:S05]  /*2100*/  FMUL.FTZ R93, R23, R54 ;  /* 0x00000036175d7220 */ /* 0x000fca0000410000 */
[----:B------:R-:W1:Y:S01]  /*2110*/  MUFU.COS R104, R86 ;  /* 0x0000005600687308 */ /* 0x000e620000000000 */
[----:B------:R-:W-:Y:S02]  /*2120*/  FMUL.RZ R97, R89, 0.15915493667125701904 ;  /* 0x3e22f98359617820 */ /* 0x000fe4000040c000 */
[----:B------:R-:W-:-:S05]  /*2130*/  FMUL.FTZ R89, R79, R40 ;  /* 0x000000284f597220 */ /* 0x000fca0000410000 */
[----:B------:R-:W-:Y:S01]  /*2140*/  MUFU.SIN R86, R91 ;  /* 0x0000005b00567308 */ /* 0x000fe20000000400 */
[----:B------:R-:W-:Y:S02]  /*2150*/  FMUL.RZ R95, R87, 0.15915493667125701904 ;  /* 0x3e22f983575f7820 */ /* 0x000fe4000040c000 */
[----:B------:R-:W-:-:S05]  /*2160*/  FMUL.RZ R98, R93, 0.15915493667125701904 ;  /* 0x3e22f9835d627820 */ /* 0x000fca000040c000 */
[----:B------:R2:W-:Y:S01]  /*2170*/  MUFU.COS R88, R91 ;  /* 0x0000005b00587308 */ /* 0x0005e20000000000 */
[----:B------:R-:W-:-:S07]  /*2180*/  HADD2.F32 R93, -RZ, R4.H0_H0 ;  /* 0x20000004ff5d7230 */ /* 0x000fce0000004100 */
[----:B------:R-:W3:Y:S01]  /*2190*/  MUFU.EX2 R13, R13 ;  /* 0x0000000d000d7308 */ /* 0x000ee20000000800 */
[----:B--2---:R-:W-:Y:S02]  /*21a0*/  FMUL.FTZ R91, R79, R54 ;  /* 0x000000364f5b7220 */ /* 0x004fe40000410000 */
[C---:B0-----:R-:W-:Y:S02]  /*21b0*/  FMUL.FTZ R108, R12.reuse, R85 ;  /* 0x000000550c6c7220 */ /* 0x041fe40000410000 */
[----:B------:R-:W-:-:S03]  /*21c0*/  FMUL.FTZ R110, R12, R83 ;  /* 0x000000530c6e7220 */ /* 0x000fc60000410000 */
[----:B------:R-:W-:Y:S01]  /*21d0*/  MUFU.SIN R112, R95 ;  /* 0x0000005f00707308 */ /* 0x000fe20000000400 */
[----:B------:R-:W-:Y:S02]  /*21e0*/  FMUL.FTZ R106, R81, R106 ;  /* 0x0000006a516a7220 */ /* 0x000fe40000410000 */
[----:B------:R-:W-:Y:S02]  /*21f0*/  FMUL.FTZ R115, R93, R50 ;  /* 0x000000325d737220 */ /* 0x000fe40000410000 */
[----:B------:R-:W-:-:S03]  /*2200*/  FMUL.FTZ R87, R79, R42 ;  /* 0x0000002a4f577220 */ /* 0x000fc60000410000 */
[----:B------:R-:W-:Y:S01]  /*2210*/  MUFU.COS R90, R95 ;  /* 0x0000005f005a7308 */ /* 0x000fe20000000000 */
[----:B-1----:R-:W-:-:S07]  /*2220*/  FMUL.FTZ R104, R81, R104 ;  /* 0x0000006851687220 */ /* 0x002fce0000410000 */
[----:B------:R-:W-:Y:S01]  /*2230*/  MUFU.COS R94, R97 ;  /* 0x00000061005e7308 */ /* 0x000fe20000000000 */
[----:B------:R-:W-:-:S07]  /*2240*/  FMUL.FTZ R81, R106, R115 ;  /* 0x000000736a517220 */ /* 0x000fce0000410000 */
[----:B------:R-:W0:Y:S01]  /*2250*/  MUFU.EX2 R89, R89 ;  /* 0x0000005900597308 */ /* 0x000e220000000800 */
[----:B---3--:R-:W-:-:S07]  /*2260*/  FMUL.FTZ R111, R13, R88 ;  /* 0x000000580d6f7220 */ /* 0x008fce0000410000 */
[----:B------:R1:W-:Y:S01]  /*2270*/  MUFU.EX2 R95, R91 ;  /* 0x0000005b005f7308 */ /* 0x0003e20000000800 */
[----:B------:R-:W-:-:S07]  /*2280*/  FMUL.FTZ R113, R13, R86 ;  /* 0x000000560d717220 */ /* 0x000fce0000410000 */
[----:B------:R-:W2:Y:S01]  /*2290*/  MUFU.SIN R12, R98 ;  /* 0x00000062000c7308 */ /* 0x000ea20000000400 */
[----:B------:R-:W-:-:S07]  /*22a0*/  FMUL.FTZ R13, RZ, R106 ;  /* 0x0000006aff0d7220 */ /* 0x000fce0000410000 */
[----:B------:R-:W3:Y:S01]  /*22b0*/  MUFU.SIN R92, R97 ;  /* 0x00000061005c7308 */ /* 0x000ee20000000400 */
[----:B------:R-:W-:Y:S01]  /*22c0*/  FFMA.FTZ R83, RZ, R104, R81 ;  /* 0x00000068ff537223 */ /* 0x000fe20000010051 */
[----:B-1----:R-:W-:Y:S01]  /*22d0*/  HADD2.F32 R91, -RZ, R4.H1_H1 ;  /* 0x30000004ff5b7230 */ /* 0x002fe20000004100 */
[----:B------:R-:W-:-:S05]  /*22e0*/  FFMA.FTZ R81, R104, R115, -R13 ;  /* 0x0000007368517223 */ /* 0x000fca000001080d */
[----:B------:R-:W1:Y:S01]  /*22f0*/  MUFU.EX2 R87, R87 ;  /* 0x0000005700577308 */ /* 0x000e620000000800 */
[----:B------:R-:W-:Y:S02]  /*2300*/  FADD.FTZ R83, RZ, R83 ;  /* 0x00000053ff537221 */ /* 0x000fe40000010000 */
[----:B0-----:R-:W-:Y:S02]  /*2310*/  FMUL.FTZ R86, R89, R94 ;  /* 0x0000005e59567220 */ /* 0x001fe40000410000 */
[----:B------:R-:W-:Y:S02]  /*2320*/  FFMA.FTZ R81, R91, R48, R81 ;  /* 0x000000305b517223 */ /* 0x000fe40000010051 */
[----:B------:R-:W-:Y:S01]  /*2330*/  FMUL.FTZ R13, R23, R52 ;  /* 0x00000034170d7220 */ /* 0x000fe20000410000 */
[----:B------:R-:W0:Y:S01]  /*2340*/  MUFU.COS R96, R98 ;  /* 0x0000006200607308 */ /* 0x000e220000000000 */
[----:B--2---:R-:W-:Y:S02]  /*2350*/  FMUL.FTZ R94, R95, R12 ;  /* 0x0000000c5f5e7220 */ /* 0x004fe40000410000 */
[----:B------:R-:W-:-:S02]  /*2360*/  FMUL.FTZ R12, R110, R83 ;  /* 0x000000536e0c7220 */ /* 0x000fc40000410000 */
[----:B---3--:R-:W-:Y:S01]  /*2370*/  FMUL.FTZ R99, R89, R92 ;  /* 0x0000005c59637220 */ /* 0x008fe20000410000 */
[----:B------:R-:W-:Y:S01]  /*2380*/  HADD2.F32 R89, -RZ, R5.H0_H0 ;  /* 0x20000005ff597230 */ /* 0x000fe20000004100 */
[-C--:B------:R-:W-:Y:S02]  /*2390*/  FMUL.FTZ R85, R110, R81.reuse ;  /* 0x000000516e557220 */ /* 0x080fe40000410000 */
[----:B------:R-:W-:Y:S02]  /*23a0*/  FMUL.RZ R97, R13, 0.15915493667125701904 ;  /* 0x3e22f9830d617820 */ /* 0x000fe4000040c000 */
[C---:B------:R-:W-:Y:S02]  /*23b0*/  FFMA.FTZ R13, R108.reuse, R81, -R12 ;  /* 0x000000516c0d7223 */ /* 0x040fe4000001080c */
[----:B------:R-:W-:Y:S02]  /*23c0*/  FFMA.FTZ R85, R108, R83, R85 ;  /* 0x000000536c557223 */ /* 0x000fe40000010055 */
[----:B-1----:R-:W-:-:S02]  /*23d0*/  FMUL.FTZ R109, R87, R90 ;  /* 0x0000005a576d7220 */ /* 0x002fc40000410000 */
[----:B------:R-:W-:Y:S02]  /*23e0*/  FFMA.FTZ R90, R89, R46, R13 ;  /* 0x0000002e595a7223 */ /* 0x000fe4000001000d */
[----:B------:R-:W-:Y:S02]  /*23f0*/  FMUL.FTZ R81, R24, R106 ;  /* 0x0000006a18517220 */ /* 0x000fe40000410000 */
[----:B------:R-:W-:Y:S02]  /*2400*/  FADD.FTZ R92, RZ, R85 ;  /* 0x00000055ff5c7221 */ /* 0x000fe40000010000 */
[----:B------:R-:W-:Y:S02]  /*2410*/  FMUL.FTZ R112, R87, R112 ;  /* 0x0000007057707220 */ /* 0x000fe40000410000 */
[----:B------:R-:W-:Y:S02]  /*2420*/  FMUL.FTZ R87, R113, R90 ;  /* 0x0000005a71577220 */ /* 0x000fe40000410000 */
[----:B------:R-:W-:-:S02]  /*2430*/  FMUL.FTZ R13, R25, R106 ;  /* 0x0000006a190d7220 */ /* 0x000fc40000410000 */
[----:B------:R-:W-:Y:S02]  /*2440*/  FFMA.FTZ R81, R25, R104, R81 ;  /* 0x0000006819517223 */ /* 0x000fe40000010051 */
[----:B------:R-:W-:Y:S02]  /*2450*/  FMUL.FTZ R85, R113, R92 ;  /* 0x0000005c71557220 */ /* 0x000fe40000410000 */
[----:B------:R-:W-:Y:S02]  /*2460*/  FMUL.FTZ R79, R79, R52 ;  /* 0x000000344f4f7220 */ /* 0x000fe40000410000 */
[----:B0-----:R-:W-:Y:S02]  /*2470*/  FMUL.FTZ R88, R95, R96 ;  /* 0x000000605f587220 */ /* 0x001fe40000410000 */
[----:B------:R-:W-:Y:S01]  /*2480*/  FFMA.FTZ R95, R111, R92, R87 ;  /* 0x0000005c6f5f7223 */ /* 0x000fe20000010057 */
[----:B------:R-:W-:Y:S01]  /*2490*/  HADD2.F32 R87, -RZ, R5.H1_H1 ;  /* 0x30000005ff577230 */ /* 0x000fe20000004100 */
[----:B------:R-:W-:-:S02]  /*24a0*/  FFMA.FTZ R13, R24, R104, -R13 ;  /* 0x00000068180d7223 */ /* 0x000fc4000001080d */
[----:B------:R-:W-:Y:S02]  /*24b0*/  FMUL.FTZ R83, R110, R81 ;  /* 0x000000516e537220 */ /* 0x000fe40000410000 */
[----:B------:R-:W-:Y:S01]  /*24c0*/  FFMA.FTZ R85, R111, R90, -R85 ;  /* 0x0000005a6f557223 */ /* 0x000fe20000010855 */
[----:B------:R-:W-:Y:S01]  /*24d0*/  MUFU.EX2 R79, R79 ;  /* 0x0000004f004f7308 */ /* 0x000fe20000000800 */
[----:B------:R-:W-:Y:S02]  /*24e0*/  FADD.FTZ R95, RZ, R95 ;  /* 0x0000005fff5f7221 */ /* 0x000fe40000010000 */
[----:B------:R-:W-:Y:S02]  /*24f0*/  FFMA.FTZ R92, R108, R13, -R83 ;  /* 0x0000000d6c5c7223 */ /* 0x000fe40000010853 */
[----:B------:R-:W-:-:S03]  /*2500*/  FFMA.FTZ R83, R87, R44, R85 ;  /* 0x0000002c57537223 */ /* 0x000fc60000010055 */
[----:B------:R-:W0:Y:S01]  /*2510*/  MUFU.COS R12, R97 ;  /* 0x00000061000c7308 */ /* 0x000e220000000000 */
[----:B------:R-:W-:Y:S02]  /*2520*/  FMUL.FTZ R13, R110, R13 ;  /* 0x0000000d6e0d7220 */ /* 0x000fe40000410000 */
[----:B------:R-:W-:-:S05]  /*2530*/  FMUL.FTZ R98, R112, R95 ;  /* 0x0000005f70627220 */ /* 0x000fca0000410000 */
[----:B------:R-:W1:Y:S01]  /*2540*/  MUFU.SIN R90, R97 ;  /* 0x00000061005a7308 */ /* 0x000e620000000400 */
[----:B------:R-:W-:Y:S01]  /*2550*/  FMUL.FTZ R100, R112, R83 ;  /* 0x0000005370647220 */ /* 0x000fe20000410000 */
[----:B------:R-:W-:Y:S01]  /*2560*/  HADD2.F32 R85, -RZ, R6.H0_H0 ;  /* 0x20000006ff557230 */ /* 0x000fe20000004100 */
[----:B------:R-:W-:Y:S02]  /*2570*/  FFMA.FTZ R96, R108, R81, R13 ;  /* 0x000000516c607223 */ /* 0x000fe4000001000d */
[C---:B------:R-:W-:Y:S02]  /*2580*/  FFMA.FTZ R98, R109.reuse, R83, -R98 ;  /* 0x000000536d627223 */ /* 0x040fe40000010862 */
[----:B------:R-:W-:Y:S02]  /*2590*/  FFMA.FTZ R100, R109, R95, R100 ;  /* 0x0000005f6d647223 */ /* 0x000fe40000010064 */
[C---:B------:R-:W-:Y:S02]  /*25a0*/  FMUL.FTZ R81, R113.reuse, R92 ;  /* 0x0000005c71517220 */ /* 0x040fe40000410000 */
[----:B------:R-:W-:-:S02]  /*25b0*/  FMUL.FTZ R13, R113, R96 ;  /* 0x00000060710d7220 */ /* 0x000fc40000410000 */
[----:B------:R-:W-:Y:S02]  /*25c0*/  FFMA.FTZ R98, R85, R42, R98 ;  /* 0x0000002a55627223 */ /* 0x000fe40000010062 */
[----:B------:R-:W-:Y:S02]  /*25d0*/  FADD.FTZ R100, RZ, R100 ;  /* 0x00000064ff647221 */ /* 0x000fe40000010000 */
[C---:B------:R-:W-:Y:S02]  /*25e0*/  FFMA.FTZ R81, R111.reuse, R96, R81 ;  /* 0x000000606f517223 */ /* 0x040fe40000010051 */
[----:B------:R-:W-:Y:S02]  /*25f0*/  FFMA.FTZ R13, R111, R92, -R13 ;  /* 0x0000005c6f0d7223 */ /* 0x000fe4000001080d */
[----:B------:R-:W-:Y:S02]  /*2600*/  FMUL.FTZ R83, R99, R98 ;  /* 0x0000006263537220 */ /* 0x000fe40000410000 */
[----:B0-----:R-:W-:-:S02]  /*2610*/  FMUL.FTZ R95, R79, R12 ;  /* 0x0000000c4f5f7220 */ /* 0x001fc40000410000 */
[----:B-1----:R-:W-:Y:S02]  /*2620*/  FMUL.FTZ R90, R79, R90 ;  /* 0x0000005a4f5a7220 */ /* 0x002fe40000410000 */
[-C--:B------:R-:W-:Y:S02]  /*2630*/  FMUL.FTZ R79, R99, R100.reuse ;  /* 0x00000064634f7220 */ /* 0x080fe40000410000 */
[----:B------:R-:W-:Y:S02]  /*2640*/  FMUL.FTZ R12, R112, R81 ;  /* 0x00000051700c7220 */ /* 0x000fe40000410000 */
[----:B------:R-:W-:Y:S01]  /*2650*/  FFMA.FTZ R96, R86, R100, R83 ;  /* 0x0000006456607223 */ /* 0x000fe20000010053 */
[----:B------:R-:W-:Y:S01]  /*2660*/  HADD2.F32 R83, -RZ, R6.H1_H1 ;  /* 0x30000006ff537230 */ /* 0x000fe20000004100 */
[----:B------:R-:W-:Y:S02]  /*2670*/  FMUL.FTZ R92, R112, R13 ;  /* 0x0000000d705c7220 */ /* 0x000fe40000410000 */
[----:B------:R-:W-:-:S02]  /*2680*/  FFMA.FTZ R79, R86, R98, -R79 ;  /* 0x00000062564f7223 */ /* 0x000fc4000001084f */
[C---:B------:R-:W-:Y:S02]  /*2690*/  FFMA.FTZ R12, R109.reuse, R13, -R12 ;  /* 0x0000000d6d0c7223 */ /* 0x040fe4000001080c */
[----:B------:R-:W-:Y:S02]  /*26a0*/  FFMA.FTZ R92, R109, R81, R92 ;  /* 0x000000516d5c7223 */ /* 0x000fe4000001005c */
[----:B------:R-:W-:Y:S02]  /*26b0*/  FFMA.FTZ R97, R83, R40, R79 ;  /* 0x0000002853617223 */ /* 0x000fe4000001004f */
[C---:B------:R-:W-:Y:S02]  /*26c0*/  FMUL.FTZ R79, R99.reuse, R12 ;  /* 0x0000000c634f7220 */ /* 0x040fe40000410000 */
[-C--:B------:R-:W-:Y:S02]  /*26d0*/  FMUL.FTZ R13, R99, R92.reuse ;  /* 0x0000005c630d7220 */ /* 0x080fe40000410000 */
[----:B------:R-:W-:-:S02]  /*26e0*/  FFMA.FTZ R79, R86, R92, R79 ;  /* 0x0000005c564f7223 */ /* 0x000fc4000001004f */
[----:B------:R-:W-:Y:S01]  /*26f0*/  FFMA.FTZ R13, R86, R12, -R13 ;  /* 0x0000000c560d7223 */ /* 0x000fe2000001080d */
[----:B------:R-:W-:Y:S01]  /*2700*/  ISETP.NE.AND P2, PT, R33, 0x1f, PT ;  /* 0x0000001f2100780c */ /* 0x000fe20003f45270 */
[C---:B------:R-:W-:Y:S02]  /*2710*/  FMUL.FTZ R12, R94.reuse, R79 ;  /* 0x0000004f5e0c7220 */ /* 0x040fe40000410000 */
[C---:B------:R-:W-:Y:S02]  /*2720*/  FMUL.FTZ R92, R94.reuse, R13 ;  /* 0x0000000d5e5c7220 */ /* 0x040fe40000410000 */
[----:B------:R-:W-:Y:S02]  /*2730*/  FADD.FTZ R101, RZ, R96 ;  /* 0x00000060ff657221 */ /* 0x000fe40000010000 */
[----:B------:R-:W-:Y:S02]  /*2740*/  FMUL.FTZ R98, R94, R97 ;  /* 0x000000615e627220 */ /* 0x000fe40000410000 */
[----:B------:R-:W-:-:S02]  /*2750*/  FFMA.FTZ R12, R88, R13, -R12 ;  /* 0x0000000d580c7223 */ /* 0x000fc4000001080c */
[----:B------:R-:W-:Y:S02]  /*2760*/  FFMA.FTZ R92, R88, R79, R92 ;  /* 0x0000004f585c7223 */ /* 0x000fe4000001005c */
[-C--:B------:R-:W-:Y:S02]  /*2770*/  FMUL.FTZ R96, R94, R101.reuse ;  /* 0x000000655e607220 */ /* 0x080fe40000410000 */
[----:B------:R-:W-:Y:S02]  /*2780*/  FFMA.FTZ R98, R88, R101, R98 ;  /* 0x0000006558627223 */ /* 0x000fe40000010062 */
[C---:B------:R-:W-:Y:S02]  /*2790*/  FMUL.FTZ R13, R90.reuse, R12 ;  /* 0x0000000c5a0d7220 */ /* 0x040fe40000410000 */
[-C--:B------:R-:W-:Y:S02]  /*27a0*/  FMUL.FTZ R101, R90, R92.reuse ;  /* 0x0000005c5a657220 */ /* 0x080fe40000410000 */
[----:B------:R-:W-:-:S02]  /*27b0*/  FFMA.FTZ R92, R95, R92, R13 ;  /* 0x0000005c5f5c7223 */ /* 0x000fc4000001000d */
[----:B------:R-:W-:Y:S02]  /*27c0*/  FFMA.FTZ R101, R95, R12, -R101 ;  /* 0x0000000c5f657223 */ /* 0x000fe40000010865 */
[----:B------:R0:W1:Y:S01]  /*27d0*/  @P2 LDS.64 R12, [R33.X8+0x1678] ;  /* 0x00167800210c2984 */ /* 0x0000620000008a00 */
[----:B------:R-:W-:Y:S01]  /*27e0*/  HADD2.F32 R81, -RZ, R7.H0_H0 ;  /* 0x20000007ff517230 */ /* 0x000fe20000004100 */
[----:B------:R-:W-:-:S04]  /*27f0*/  FFMA.FTZ R96, R88, R97, -R96 ;  /* 0x0000006158607223 */ /* 0x000fc80000010860 */
[----:B------:R-:W-:Y:S02]  /*2800*/  FFMA.FTZ R96, R81, R54, R96 ;  /* 0x0000003651607223 */ /* 0x000fe40000010060 */
[----:B------:R-:W-:Y:S02]  /*2810*/  FADD.FTZ R98, RZ, R98 ;  /* 0x00000062ff627221 */ /* 0x000fe40000010000 */
[----:B------:R-:W-:-:S04]  /*2820*/  FMUL.FTZ R97, R90, R96 ;  /* 0x000000605a617220 */ /* 0x000fc80000410000 */
[-C--:B------:R-:W-:Y:S02]  /*2830*/  FFMA.FTZ R97, R95, R98.reuse, R97 ;  /* 0x000000625f617223 */ /* 0x080fe40000010061 */
[----:B------:R-:W-:Y:S01]  /*2840*/  FMUL.FTZ R98, R90, R98 ;  /* 0x000000625a627220 */ /* 0x000fe20000410000 */
[----:B------:R-:W-:-:S03]  /*2850*/  HADD2.F32 R79, -RZ, R7.H1_H1 ;  /* 0x30000007ff4f7230 */ /* 0x000fc60000004100 */
[----:B------:R-:W-:Y:S02]  /*2860*/  FFMA.FTZ R98, R95, R96, -R98 ;  /* 0x000000605f627223 */ /* 0x000fe40000010862 */
[----:B------:R-:W-:Y:S02]  /*2870*/  FADD.FTZ R100, RZ, R97 ;  /* 0x00000061ff647221 */ /* 0x000fe40000010000 */
[----:B------:R-:W-:Y:S01]  /*2880*/  FFMA.FTZ R102, R79, R52, R98 ;  /* 0x000000344f667223 */ /* 0x000fe20000010062 */
[----:B------:R-:W-:Y:S05]  /*2890*/  @P2 BRA `(.L_x_12155) ;  /* 0x0000008000002947 */ /* 0x000fea0003800000 */
[----:B0-----:R-:W-:Y:S01]  /*28a0*/  ISETP.NE.AND P3, PT, R35, c[0x0][0x174], PT ;  /* 0x00005d0023007a0c */ /* 0x001fe20003f65270 */
[----:B-1----:R-:W-:-:S12]  /*28b0*/  HFMA2.MMA R13, -RZ, RZ, 0, 0 ;  /* 0x00000000ff0d7435 */ /* 0x002fd800000001ff */
[----:B------:R-:W-:-:S04]  /*28c0*/  @P3 LEA.HI R12, R35, R35, RZ, 0x1 ;  /* 0x00000023230c3211 */ /* 0x000fc800078f08ff */
[----:B------:R-:W-:-:S04]  /*28d0*/  @P3 LOP3.LUT R12, R12, 0x1ffffe, RZ, 0xc0, !PT ;  /* 0x001ffffe0c0c3812 */ /* 0x000fc800078ec0ff */
[----:B------:R-:W-:Y:S02]  /*28e0*/  @P3 IADD3 R97, -R12, R35, RZ ;  /* 0x000000230c613210 */ /* 0x000fe40007ffe1ff */
[----:B------:R-:W-:Y:S02]  /*28f0*/  MOV R12, 0x3f800000 ;  /* 0x3f800000000c7802 */ /* 0x000fe40000000f00 */
[----:B------:R-:W-:-:S05]  /*2900*/  @P3 LEA R97, R97, R82, 0xb ;  /* 0x0000005261613211 */ /* 0x000fca00078e58ff */
[----:B------:R0:W1:Y:S02]  /*2910*/  @P3 LDS.64 R12, [R97+0x670] ;  /* 0x00067000610c3984 */ /* 0x0000640000000a00 */
.L_x_12155:
[----:B0-----:R-:W-:Y:S05]  /*2920*/  BSYNC B0 ;  /* 0x0000000000007941 */ /* 0x001fea0003800000 */
.L_x_12154:
[----:B------:R-:W0:Y:S01]  /*2930*/  SHFL.UP PT, R103, R100, 0x1, RZ ;  /* 0x0420000064677989 */ /* 0x000e2200000e00ff */
[----:B------:R-:W-:Y:S01]  /*2940*/  ISETP.GE.AND P3, PT, R34, 0x1, PT ;  /* 0x000000012200780c */ /* 0x000fe20003f66270 */
[----:B------:R-:W-:Y:S01]  /*2950*/  BSSY B0, `(.L_x_12156) ;  /* 0x00000ca000007945 */ /* 0x000fe20003800000 */
[----:B------:R-:W-:Y:S01]  /*2960*/  ISETP.GE.OR P0, PT, R35, c[0x0][0x174], P0 ;  /* 0x00005d0023007a0c */ /* 0x000fe20000706670 */
[----:B------:R-:W2:Y:S04]  /*2970*/  SHFL.UP PT, R98, R102, 0x1, RZ ;  /* 0x0420000066627989 */ /* 0x000ea800000e00ff */
[----:B------:R-:W3:Y:S04]  /*2980*/  SHFL.UP PT, R96, R101, 0x1, RZ ;  /* 0x0420000065607989 */ /* 0x000ee800000e00ff */
[----:B------:R-:W4:Y:S04]  /*2990*/  SHFL.UP PT, R97, R92, 0x1, RZ ;  /* 0x042000005c617989 */ /* 0x000f2800000e00ff */
[----:B-----5:R-:W-:Y:S04]  /*29a0*/  SHFL.IDX PT, R14, R14, RZ, 0x1f ;  /* 0x00001fff0e0e7589 */ /* 0x020fe800000e0000 */
[----:B------:R-:W-:Y:S01]  /*29b0*/  SHFL.IDX PT, R15, R15, RZ, 0x1f ;  /* 0x00001fff0f0f7589 */ /* 0x000fe200000e0000 */
[----:B0-----:R-:W-:-:S02]  /*29c0*/  FMUL.FTZ R105, R92, R103 ;  /* 0x000000675c697220 */ /* 0x001fc40000410000 */
[CC--:B--2---:R-:W-:Y:S02]  /*29d0*/  FMUL.FTZ R116, R92.reuse, R98.reuse ;  /* 0x000000625c747220 */ /* 0x0c4fe40000410000 */
[C---:B------:R-:W-:Y:S02]  /*29e0*/  FFMA.FTZ R105, R101.reuse, R98, -R105 ;  /* 0x0000006265697223 */ /* 0x040fe40000010869 */
[C---:B---3--:R-:W-:Y:S02]  /*29f0*/  FMUL.FTZ R114, R92.reuse, R96 ;  /* 0x000000605c727220 */ /* 0x048fe40000410000 */
[C---:B------:R-:W-:Y:S02]  /*2a00*/  FFMA.FTZ R103, R101.reuse, R103, R116 ;  /* 0x0000006765677223 */ /* 0x040fe40000010074 */
[-C--:B----4-:R-:W-:Y:S02]  /*2a10*/  FFMA.FTZ R107, R101, R97.reuse, R114 ;  /* 0x00000061656b7223 */ /* 0x090fe40000010072 */
[----:B------:R-:W-:-:S02]  /*2a20*/  FMUL.FTZ R97, R92, R97 ;  /* 0x000000615c617220 */ /* 0x000fc40000410000 */
        /* <DEDUP_REMOVED lines=36> */
[----:B------:R-:W0:Y:S01]  /*2c70*/  SHFL.UP PT, R92, R101, 0x8, RZ ;  /* 0x05000000655c7989 */ /* 0x000e2200000e00ff */
[----:B------:R-:W-:Y:S01]  /*2c80*/  ISETP.GE.AND P3, PT, R34, 0x8, PT ;  /* 0x000000082200780c */ /* 0x000fe20003f66270 */
[CC--:B------:R-:W-:Y:S02]  /*2c90*/  FMUL.FTZ R114, R11.reuse, R8.reuse ;  /* 0x000000080b727220 */ /* 0x0c0fe40000410000 */
[----:B------:R-:W2:Y:S01]  /*2ca0*/  SHFL.UP PT, R98, R102, 0x8, RZ ;  /* 0x0500000066627989 */ /* 0x000ea200000e00ff */
[-C--:B------:R-:W-:Y:S02]  /*2cb0*/  FMUL.FTZ R97, R11, R9.reuse ;  /* 0x000000090b617220 */ /* 0x080fe40000410000 */
[C---:B------:R-:W-:Y:S01]  /*2cc0*/  FFMA.FTZ R114, R10.reuse, R9, R114 ;  /* 0x000000090a727223 */ /* 0x040fe20000010072 */
[----:B------:R-:W3:Y:S01]  /*2cd0*/  SHFL.UP PT, R118, R100, 0x8, RZ ;  /* 0x0500000064767989 */ /* 0x000ee200000e00ff */
[----:B------:R-:W-:-:S02]  /*2ce0*/  FFMA.FTZ R116, R10, R8, -R97 ;  /* 0x000000080a747223 */ /* 0x000fc40000010861 */
[C---:B------:R-:W-:Y:S01]  /*2cf0*/  FMUL.FTZ R103, R84.reuse, R114 ;  /* 0x0000007254677220 */ /* 0x040fe20000410000 */
[----:B------:R-:W4:Y:S01]  /*2d00*/  SHFL.UP PT, R96, R107, 0x8, RZ ;  /* 0x050000006b607989 */ /* 0x000f2200000e00ff */
[-C--:B------:R-:W-:Y:S02]  /*2d10*/  FMUL.FTZ R105, R84, R116.reuse ;  /* 0x0000007454697220 */ /* 0x080fe40000410000 */
[C---:B------:R-:W-:Y:S02]  /*2d20*/  FMUL.FTZ R124, R77.reuse, R116 ;  /* 0x000000744d7c7220 */ /* 0x040fe40000410000 */
[----:B------:R-:W-:Y:S02]  /*2d30*/  FMUL.FTZ R125, R77, R114 ;  /* 0x000000724d7d7220 */ /* 0x000fe40000410000 */
[----:B------:R-:W-:Y:S02]  /*2d40*/  FMUL.FTZ R120, R75, R116 ;  /* 0x000000744b787220 */ /* 0x000fe40000410000 */
[----:B------:R-:W-:-:S02]  /*2d50*/  FMUL.FTZ R126, R73, R114 ;  /* 0x00000072497e7220 */ /* 0x000fc40000410000 */
[----:B------:R-:W-:Y:S02]  /*2d60*/  FMUL.FTZ R127, R73, R116 ;  /* 0x00000074497f7220 */ /* 0x000fe40000410000 */
[----:B0-----:R-:W-:Y:S02]  /*2d70*/  FMUL.FTZ R9, R107, R92 ;  /* 0x0000005c6b097220 */ /* 0x001fe40000410000 */
[----:B------:R-:W-:Y:S02]  /*2d80*/  FMUL.FTZ R121, R71, R114 ;  /* 0x0000007247797220 */ /* 0x000fe40000410000 */
[C---:B--2---:R-:W-:Y:S02]  /*2d90*/  FMUL.FTZ R11, R107.reuse, R98 ;  /* 0x000000626b0b7220 */ /* 0x044fe40000410000 */
[-C--:B---3--:R-:W-:Y:S02]  /*2da0*/  FMUL.FTZ R10, R107, R118.reuse ;  /* 0x000000766b0a7220 */ /* 0x088fe40000410000 */
[----:B------:R-:W-:-:S02]  /*2db0*/  FFMA.FTZ R11, R101, R118, R11 ;  /* 0x00000076650b7223 */ /* 0x000fc4000001000b */
[-C--:B----4-:R-:W-:Y:S02]  /*2dc0*/  FMUL.FTZ R8, R107, R96.reuse ;  /* 0x000000606b087220 */ /* 0x090fe40000410000 */
[C---:B------:R-:W-:Y:S02]  /*2dd0*/  FFMA.FTZ R96, R101.reuse, R96, R9 ;  /* 0x0000006065607223 */ /* 0x040fe40000010009 */
[C---:B------:R-:W-:Y:S02]  /*2de0*/  FFMA.FTZ R9, R101.reuse, R98, -R10 ;  /* 0x0000006265097223 */ /* 0x040fe4000001080a */
[----:B------:R-:W-:Y:S01]  /*2df0*/  @P3 FFMA.FTZ R101, R101, R92, -R8 ;  /* 0x0000005c65653223 */ /* 0x000fe20000010808 */
[----:B------:R-:W-:Y:S01]  /*2e00*/  FSEL R96, R107, R96, !P3 ;  /* 0x000000606b607208 */ /* 0x000fe20005800000 */
[----:B------:R-:W-:Y:S02]  /*2e10*/  FMUL.FTZ R8, R90, R103 ;  /* 0x000000675a087220 */ /* 0x000fe40000410000 */
[----:B------:R-:W-:-:S02]  /*2e20*/  @P3 FADD.FTZ R102, R102, R9 ;  /* 0x0000000966663221 */ /* 0x000fc40000010000 */
[C---:B------:R-:W-:Y:S02]  /*2e30*/  FMUL.FTZ R10, R95.reuse, R103 ;  /* 0x000000675f0a7220 */ /* 0x040fe40000410000 */
[-C--:B------:R-:W-:Y:S02]  /*2e40*/  FFMA.FTZ R9, R95, R105.reuse, -R8 ;  /* 0x000000695f097223 */ /* 0x080fe40000010808 */
[----:B------:R-:W-:Y:S01]  /*2e50*/  @P3 FADD.FTZ R100, R100, R11 ;  /* 0x0000000b64643221 */ /* 0x000fe20000010000 */
[----:B------:R-:W0:Y:S01]  /*2e60*/  SHFL.UP PT, R8, R101, 0x10, RZ ;  /* 0x0600000065087989 */ /* 0x000e2200000e00ff */
[----:B------:R-:W-:Y:S01]  /*2e70*/  FFMA.FTZ R92, -R90, R105, -R10 ;  /* 0x000000695a5c7223 */ /* 0x000fe2000001090a */
[----:B------:R-:W-:Y:S01]  /*2e80*/  ISETP.GE.AND P3, PT, R34, 0x10, PT ;  /* 0x000000102200780c */ /* 0x000fe20003f66270 */
[----:B------:R-:W-:Y:S01]  /*2e90*/  FADD.FTZ R97, R124, R9 ;  /* 0x000000097c617221 */ /* 0x000fe20000010000 */
[----:B------:R-:W2:Y:S01]  /*2ea0*/  SHFL.UP PT, R11, R100, 0x10, RZ ;  /* 0x06000000640b7989 */ /* 0x000ea200000e00ff */
[----:B------:R-:W-:-:S02]  /*2eb0*/  FADD.FTZ R107, -R125, R92 ;  /* 0x0000005c7d6b7221 */ /* 0x000fc40000010100 */
[C---:B------:R-:W-:Y:S01]  /*2ec0*/  FMUL.FTZ R98, R94.reuse, -R97 ;  /* 0x800000615e627220 */ /* 0x040fe20000410000 */
[----:B------:R-:W3:Y:S01]  /*2ed0*/  SHFL.UP PT, R10, R102, 0x10, RZ ;  /* 0x06000000660a7989 */ /* 0x000ee200000e00ff */
[-C--:B------:R-:W-:Y:S02]  /*2ee0*/  FMUL.FTZ R92, R94, -R107.reuse ;  /* 0x8000006b5e5c7220 */ /* 0x080fe40000410000 */
[C---:B------:R-:W-:Y:S01]  /*2ef0*/  FFMA.FTZ R98, R88.reuse, R107, R98 ;  /* 0x0000006b58627223 */ /* 0x040fe20000010062 */
[----:B------:R-:W4:Y:S01]  /*2f00*/  SHFL.UP PT, R9, R96, 0x10, RZ ;  /* 0x0600000060097989 */ /* 0x000f2200000e00ff */
[----:B------:R-:W-:Y:S02]  /*2f10*/  FMUL.FTZ R107, R75, R114 ;  /* 0x000000724b6b7220 */ /* 0x000fe40000410000 */
[----:B------:R-:W-:Y:S02]  /*2f20*/  FFMA.FTZ R97, R88, R97, -R92 ;  /* 0x0000006158617223 */ /* 0x000fe4000001085c */
[----:B------:R-:W-:-:S02]  /*2f30*/  FADD.FTZ R118, -R107, R98 ;  /* 0x000000626b767221 */ /* 0x000fc40000010100 */
[----:B------:R-:W-:Y:S02]  /*2f40*/  FADD.FTZ R97, R120, R97 ;  /* 0x0000006178617221 */ /* 0x000fe40000010000 */
[C---:B------:R-:W-:Y:S02]  /*2f50*/  FMUL.FTZ R92, R99.reuse, -R118 ;  /* 0x80000076635c7220 */ /* 0x040fe40000410000 */
[-C--:B------:R-:W-:Y:S02]  /*2f60*/  FMUL.FTZ R119, R99, -R97.reuse ;  /* 0x8000006163777220 */ /* 0x080fe40000410000 */
[----:B------:R-:W-:Y:S02]  /*2f70*/  FFMA.FTZ R122, R86, R97, -R92 ;  /* 0x00000061567a7223 */ /* 0x000fe4000001085c */
[C---:B0-----:R-:W-:Y:S02]  /*2f80*/  FMUL.FTZ R92, R96.reuse, R8 ;  /* 0x00000008605c7220 */ /* 0x041fe40000410000 */
[----:B--2---:R-:W-:-:S02]  /*2f90*/  FMUL.FTZ R97, R96, R11 ;  /* 0x0000000b60617220 */ /* 0x004fc40000410000 */
[----:B------:R-:W-:Y:S02]  /*2fa0*/  FFMA.FTZ R119, R86, R118, R119 ;  /* 0x0000007656777223 */ /* 0x000fe40000010077 */
[CC--:B---3--:R-:W-:Y:S02]  /*2fb0*/  FMUL.FTZ R98, R96.reuse, R10.reuse ;  /* 0x0000000a60627220 */ /* 0x0c8fe40000410000 */
[C---:B------:R-:W-:Y:S02]  /*2fc0*/  FFMA.FTZ R97, R101.reuse, R10, -R97 ;  /* 0x0000000a65617223 */ /* 0x040fe40000010861 */
[-C--:B----4-:R-:W-:Y:S01]  /*2fd0*/  FFMA.FTZ R117, R101, R9.reuse, R92 ;  /* 0x0000000965757223 */ /* 0x090fe2000001005c */
[----:B------:R-:W-:Y:S01]  /*2fe0*/  LOP3.LUT R92, R33, 0x1f, RZ, 0xc0, !PT ;  /* 0x0000001f215c7812 */ /* 0x000fe200078ec0ff */
[C---:B------:R-:W-:Y:S02]  /*2ff0*/  FMUL.FTZ R9, R96.reuse, R9 ;  /* 0x0000000960097220 */ /* 0x040fe40000410000 */
[C---:B------:R-:W-:Y:S01]  /*3000*/  FFMA.FTZ R11, R101.reuse, R11, R98 ;  /* 0x0000000b650b7223 */ /* 0x040fe20000010062 */
[----:B------:R-:W-:Y:S01]  /*3010*/  FSEL R128, R96, R117, !P3 ;  /* 0x0000007560807208 */ /* 0x000fe20005800000 */
[----:B------:R-:W-:Y:S01]  /*3020*/  @P3 FFMA.FTZ R101, R101, R8, -R9 ;  /* 0x0000000865653223 */ /* 0x000fe20000010809 */
[----:B------:R-:W-:Y:S01]  /*3030*/  HFMA2.MMA R9, -RZ, RZ, 0, 0 ;  /* 0x00000000ff097435 */ /* 0x000fe200000001ff */
[----:B------:R-:W-:Y:S01]  /*3040*/  @P3 FADD.FTZ R100, R100, R11 ;  /* 0x0000000b64643221 */ /* 0x000fe20000010000 */
[----:B------:R-:W-:Y:S01]  /*3050*/  MOV R8, 0x3f800000 ;  /* 0x3f80000000087802 */ /* 0x000fe20000000f00 */
[----:B------:R-:W-:Y:S01]  /*3060*/  CS2R R10, SRZ ;  /* 0x00000000000a7805 */ /* 0x000fe2000001ff00 */
[----:B------:R-:W-:Y:S01]  /*3070*/  FADD.FTZ R119, -R126, R119 ;  /* 0x000000777e777221 */ /* 0x000fe20000010100 */
[C---:B------:R-:W-:Y:S01]  /*3080*/  ISETP.NE.AND P6, PT, R92.reuse, 0x1f, PT ;  /* 0x0000001f5c00780c */ /* 0x040fe20003fc5270 */
[----:B------:R-:W-:Y:S01]  /*3090*/  FADD.FTZ R122, R127, R122 ;  /* 0x0000007a7f7a7221 */ /* 0x000fe20000010000 */
[----:B------:R-:W-:Y:S01]  /*30a0*/  ISETP.GT.U32.AND P5, PT, R92, 0x1d, PT ;  /* 0x0000001d5c00780c */ /* 0x000fe20003fa4070 */
[----:B------:R-:W-:Y:S01]  /*30b0*/  FMUL.FTZ R96, R112, -R119 ;  /* 0x8000007770607220 */ /* 0x000fe20000410000 */
[----:B------:R-:W-:Y:S01]  /*30c0*/  ISETP.GT.U32.AND P4, PT, R92, 0x1b, PT ;  /* 0x0000001b5c00780c */ /* 0x000fe20003f84070 */
[----:B------:R-:W-:Y:S01]  /*30d0*/  @P3 FADD.FTZ R102, R102, R97 ;  /* 0x0000006166663221 */ /* 0x000fe20000010000 */
[----:B------:R-:W0:Y:S01]  /*30e0*/  @!P0 LDS.128 R8, [UR4+0x1770] ;  /* 0x00177004ff088984 */ /* 0x000e220008000c00 */
[----:B------:R-:W-:Y:S01]  /*30f0*/  ISETP.GT.U32.AND P3, PT, R92, 0x17, PT ;  /* 0x000000175c00780c */ /* 0x000fe20003f64070 */
[-C--:B------:R-:W-:Y:S01]  /*3100*/  FMUL.FTZ R98, R112, -R122.reuse ;  /* 0x8000007a70627220 */ /* 0x080fe20000410000 */
[----:B------:R-:W-:Y:S01]  /*3110*/  ISETP.GT.U32.AND P0, PT, R92, 0xf, PT ;  /* 0x0000000f5c00780c */ /* 0x000fe20003f04070 */
[----:B-1----:R-:W-:Y:S01]  /*3120*/  FMUL.FTZ R92, R90, R13 ;  /* 0x0000000d5a5c7220 */ /* 0x002fe20000410000 */
[----:B------:R1:W2:Y:S01]  /*3130*/  SHFL.UP PT, R132, R101, 0x1, RZ ;  /* 0x0420000065847989 */ /* 0x0002a200000e00ff */
[----:B------:R-:W-:-:S02]  /*3140*/  FFMA.FTZ R123, R109, R122, -R96 ;  /* 0x0000007a6d7b7223 */ /* 0x000fc40000010860 */
[-C--:B------:R-:W-:Y:S01]  /*3150*/  FMUL.FTZ R96, R90, -R12.reuse ;  /* 0x8000000c5a607220 */ /* 0x080fe20000410000 */
[----:B------:R-:W3:Y:S01]  /*3160*/  SHFL.UP PT, R128, R128, 0x1, RZ ;  /* 0x0420000080807989 */ /* 0x000ee200000e00ff */
[----:B------:R-:W-:Y:S02]  /*3170*/  FFMA.FTZ R97, R95, R12, -R92 ;  /* 0x0000000c5f617223 */ /* 0x000fe4000001085c */
[----:B------:R-:W-:Y:S02]  /*3180*/  FFMA.FTZ R98, R109, R119, R98 ;  /* 0x000000776d627223 */ /* 0x000fe40000010062 */
[----:B------:R-:W-:Y:S02]  /*3190*/  FFMA.FTZ R117, R95, -R13, R96 ;  /* 0x8000000d5f757223 */ /* 0x000fe40000010060 */
[----:B------:R-:W-:Y:S02]  /*31a0*/  FMUL.FTZ R122, R71, R116 ;  /* 0x00000074477a7220 */ /* 0x000fe40000410000 */
[----:B------:R-:W-:-:S02]  /*31b0*/  FMUL.FTZ R96, R94, -R97 ;  /* 0x800000615e607220 */ /* 0x000fc40000410000 */
[----:B------:R-:W-:Y:S02]  /*31c0*/  FADD.FTZ R118, -R121, R98 ;  /* 0x0000006279767221 */ /* 0x000fe40000010100 */
[-C--:B------:R-:W-:Y:S02]  /*31d0*/  FMUL.FTZ R92, R94, -R117.reuse ;  /* 0x800000755e5c7220 */ /* 0x080fe40000410000 */
[----:B------:R-:W-:Y:S02]  /*31e0*/  FADD.FTZ R98, R122, R123 ;  /* 0x0000007b7a627221 */ /* 0x000fe40000010000 */
[C---:B------:R-:W-:Y:S02]  /*31f0*/  FFMA.FTZ R96, R88.reuse, R117, R96 ;  /* 0x0000007558607223 */ /* 0x040fe40000010060 */
[----:B------:R-:W-:Y:S02]  /*3200*/  FMUL.FTZ R117, R113, -R118 ;  /* 0x8000007671757220 */ /* 0x000fe40000410000 */
[----:B------:R-:W-:-:S02]  /*3210*/  FFMA.FTZ R92, R88, R97, -R92 ;  /* 0x00000061585c7223 */ /* 0x000fc4000001085c */
[----:B------:R-:W-:Y:S02]  /*3220*/  FMUL.FTZ R119, R113, -R98 ;  /* 0x8000006271777220 */ /* 0x000fe40000410000 */
[----:B------:R-:W-:Y:S02]  /*3230*/  FMUL.FTZ R97, R99, -R96 ;  /* 0x8000006063617220 */ /* 0x000fe40000410000 */
[----:B------:R-:W-:Y:S02]  /*3240*/  FFMA.FTZ R98, R111, R98, -R117 ;  /* 0x000000626f627223 */ /* 0x000fe40000010875 */
[----:B------:R-:W-:Y:S02]  /*3250*/  FMUL.FTZ R117, R99, -R92 ;  /* 0x8000005c63757220 */ /* 0x000fe40000410000 */
[----:B------:R-:W-:Y:S02]  /*3260*/  FFMA.FTZ R118, R111, R118, R119 ;  /* 0x000000766f767223 */ /* 0x000fe40000010077 */
[----:B------:R-:W-:-:S02]  /*3270*/  FFMA.FTZ R97, R86, R92, -R97 ;  /* 0x0000005c56617223 */ /* 0x000fc40000010861 */
[C---:B------:R-:W-:Y:S02]  /*3280*/  FMUL.FTZ R119, R69.reuse, R114 ;  /* 0x0000007245777220 */ /* 0x040fe40000410000 */
[----:B------:R-:W-:Y:S02]  /*3290*/  FFMA.FTZ R117, R86, R96, R117 ;  /* 0x0000006056757223 */ /* 0x000fe40000010075 */
[----:B------:R-:W-:Y:S02]  /*32a0*/  FMUL.FTZ R123, R69, R116 ;  /* 0x00000074457b7220 */ /* 0x000fe40000410000 */
[C---:B------:R-:W-:Y:S02]  /*32b0*/  FMUL.FTZ R96, R112.reuse, -R97 ;  /* 0x8000006170607220 */ /* 0x040fe40000410000 */
[----:B------:R-:W-:Y:S02]  /*32c0*/  FADD.FTZ R133, -R119, R118 ;  /* 0x0000007677857221 */ /* 0x000fe40000010100 */
[----:B------:R-:W-:-:S02]  /*32d0*/  FMUL.FTZ R92, R112, -R117 ;  /* 0x80000075705c7220 */ /* 0x000fc40000410000 */
[----:B------:R-:W-:Y:S02]  /*32e0*/  FADD.FTZ R129, R123, R98 ;  /* 0x000000627b817221 */ /* 0x000fe40000010000 */
[C---:B------:R-:W-:Y:S02]  /*32f0*/  FFMA.FTZ R96, R109.reuse, R117, R96 ;  /* 0x000000756d607223 */ /* 0x040fe40000010060 */
[C---:B------:R-:W-:Y:S02]  /*3300*/  FMUL.FTZ R98, R110.reuse, -R133 ;  /* 0x800000856e627220 */ /* 0x040fe40000410000 */
[----:B------:R-:W-:Y:S02]  /*3310*/  FFMA.FTZ R92, R109, R97, -R92 ;  /* 0x000000616d5c7223 */ /* 0x000fe4000001085c */
[----:B------:R-:W-:Y:S02]  /*3320*/  FMUL.FTZ R97, R113, -R96 ;  /* 0x8000006071617220 */ /* 0x000fe40000410000 */
[----:B------:R-:W-:-:S02]  /*3330*/  FMUL.FTZ R117, R110, -R129 ;  /* 0x800000816e757220 */ /* 0x000fc40000410000 */
[C---:B------:R-:W-:Y:S02]  /*3340*/  FFMA.FTZ R130, R108.reuse, R129, -R98 ;  /* 0x000000816c827223 */ /* 0x040fe40000010862 */
[-C--:B------:R-:W-:Y:S02]  /*3350*/  FMUL.FTZ R98, R113, -R92.reuse ;  /* 0x8000005c71627220 */ /* 0x080fe40000410000 */
[----:B------:R-:W-:Y:S02]  /*3360*/  FFMA.FTZ R97, R111, R92, -R97 ;  /* 0x0000005c6f617223 */ /* 0x000fe40000010861 */
[----:B------:R-:W-:Y:S02]  /*3370*/  FFMA.FTZ R133, R108, R133, R117 ;  /* 0x000000856c857223 */ /* 0x000fe40000010075 */
[C---:B------:R-:W-:Y:S02]  /*3380*/  FMUL.FTZ R118, R67.reuse, R114 ;  /* 0x0000007243767220 */ /* 0x040fe40000410000 */
[----:B------:R-:W-:-:S02]  /*3390*/  FMUL.FTZ R117, R67, R116 ;  /* 0x0000007443757220 */ /* 0x000fc40000410000 */
[----:B------:R-:W-:Y:S02]  /*33a0*/  FFMA.FTZ R129, R111, R96, R98 ;  /* 0x000000606f817223 */ /* 0x000fe40000010062 */
[----:B------:R-:W-:Y:S02]  /*33b0*/  FMUL.FTZ R96, R110, -R97 ;  /* 0x800000616e607220 */ /* 0x000fe40000410000 */
[----:B------:R-:W-:Y:S02]  /*33c0*/  FADD.FTZ R135, -R118, R133 ;  /* 0x0000008576877221 */ /* 0x000fe40000010100 */
[----:B------:R-:W-:Y:S02]  /*33d0*/  FADD.FTZ R133, R117, R130 ;  /* 0x0000008275857221 */ /* 0x000fe40000010000 */
[-C--:B------:R-:W-:Y:S01]  /*33e0*/  FMUL.FTZ R92, R110, -R129.reuse ;  /* 0x800000816e5c7220 */ /* 0x080fe20000410000 */
[----:B------:R1:W4:Y:S01]  /*33f0*/  SHFL.UP PT, R130, R100, 0x1, RZ ;  /* 0x0420000064827989 */ /* 0x00032200000e00ff */
[----:B------:R-:W-:-:S02]  /*3400*/  FFMA.FTZ R129, R108, R129, R96 ;  /* 0x000000816c817223 */ /* 0x000fc40000010060 */
[C---:B------:R-:W-:Y:S02]  /*3410*/  FMUL.FTZ R96, R106.reuse, -R135 ;  /* 0x800000876a607220 */ /* 0x040fe40000410000 */
[----:B------:R-:W-:Y:S02]  /*3420*/  FMUL.FTZ R98, R106, -R133 ;  /* 0x800000856a627220 */ /* 0x000fe40000410000 */
[----:B------:R-:W-:Y:S02]  /*3430*/  FFMA.FTZ R97, R108, R97, -R92 ;  /* 0x000000616c617223 */ /* 0x000fe4000001085c */
[----:B------:R-:W-:Y:S02]  /*3440*/  FMUL.FTZ R92, R106, -R129 ;  /* 0x800000816a5c7220 */ /* 0x000fe40000410000 */
[C---:B------:R-:W-:Y:S02]  /*3450*/  FFMA.FTZ R133, R104.reuse, R133, -R96 ;  /* 0x0000008568857223 */ /* 0x040fe40000010860 */
[----:B------:R-:W-:-:S02]  /*3460*/  FFMA.FTZ R135, R104, R135, R98 ;  /* 0x0000008768877223 */ /* 0x000fc40000010062 */
[-C--:B------:R-:W-:Y:S02]  /*3470*/  FMUL.FTZ R96, R106, -R97.reuse ;  /* 0x800000616a607220 */ /* 0x080fe40000410000 */
[C---:B------:R-:W-:Y:S02]  /*3480*/  FMUL.FTZ R116, R65.reuse, R116 ;  /* 0x0000007441747220 */ /* 0x040fe40000410000 */
[----:B------:R-:W-:Y:S02]  /*3490*/  FMUL.FTZ R114, R65, R114 ;  /* 0x0000007241727220 */ /* 0x000fe40000410000 */
[C---:B------:R-:W-:Y:S02]  /*34a0*/  FFMA.FTZ R92, R104.reuse, R97, -R92 ;  /* 0x00000061685c7223 */ /* 0x040fe4000001085c */
[----:B------:R-:W-:Y:S02]  /*34b0*/  FFMA.FTZ R96, R104, R129, R96 ;  /* 0x0000008168607223 */ /* 0x000fe40000010060 */
[----:B------:R-:W-:Y:S01]  /*34c0*/  FADD.FTZ R97, R116, R133 ;  /* 0x0000008574617221 */ /* 0x000fe20000010000 */
[----:B------:R1:W0:Y:S01]  /*34d0*/  SHFL.DOWN PT, R137, R92, 0x1, 0x1f ;  /* 0x08201f005c897f89 */ /* 0x00022200000e0000 */
[----:B------:R-:W-:-:S03]  /*34e0*/  FADD.FTZ R98, -R114, R135 ;  /* 0x0000008772627221 */ /* 0x000fc60000010100 */
[----:B------:R1:W0:Y:S04]  /*34f0*/  SHFL.DOWN PT, R139, R96, 0x1, 0x1f ;  /* 0x08201f00608b7f89 */ /* 0x00022800000e0000 */
[----:B------:R1:W0:Y:S04]  /*3500*/  SHFL.DOWN PT, R141, R97, 0x1, 0x1f ;  /* 0x08201f00618d7f89 */ /* 0x00022800000e0000 */
[----:B------:R1:W0:Y:S04]  /*3510*/  SHFL.DOWN PT, R143, R98, 0x1, 0x1f ;  /* 0x08201f00628f7f89 */ /* 0x00022800000e0000 */
[----:B------:R1:W0:Y:S01]  /*3520*/  SHFL.UP PT, R129, R102, 0x1, RZ ;  /* 0x0420000066817989 */ /* 0x00022200000e00ff */
[----:B------:R-:W-:Y:S05]  /*3530*/  @!P6 BRA `(.L_x_12157) ;  /* 0x000000b00000e947 */ /* 0x000fea0003800000 */
[C---:B0-234-:R-:W-:Y:S02]  /*3540*/  FMUL.FTZ R133, R96.reuse, R143 ;  /* 0x0000008f60857220 */ /* 0x05dfe40000410000 */
[----:B-1----:R-:W-:-:S02]  /*3550*/  FMUL.FTZ R101, R96, R139 ;  /* 0x0000008b60657220 */ /* 0x002fc40000410000 */
        /* <DEDUP_REMOVED lines=9> */
.L_x_12157:
[----:B--234-:R-:W-:Y:S05]  /*35f0*/  BSYNC B0 ;  /* 0x0000000000007941 */ /* 0x01cfea0003800000 */
.L_x_12156:
[----:B0-----:R0:W2:Y:S01]  /*3600*/  SHFL.DOWN PT, R137, R92, 0x2, 0x1f ;  /* 0x08401f005c897f89 */ /* 0x0010a200000e0000 */
[----:B------:R-:W-:Y:S03]  /*3610*/  BSSY B0, `(.L_x_12158) ;  /* 0x0000010000007945 */ /* 0x000fe60003800000 */
[----:B------:R0:W3:Y:S04]  /*3620*/  SHFL.DOWN PT, R139, R96, 0x2, 0x1f ;  /* 0x08401f00608b7f89 */ /* 0x0000e800000e0000 */
[----:B------:R0:W4:Y:S04]  /*3630*/  SHFL.DOWN PT, R141, R97, 0x2, 0x1f ;  /* 0x08401f00618d7f89 */ /* 0x00012800000e0000 */
[----:B------:R0:W1:Y:S01]  /*3640*/  SHFL.DOWN PT, R143, R98, 0x2, 0x1f ;  /* 0x08401f00628f7f89 */ /* 0x00006200000e0000 */
[----:B------:R-:W-:Y:S05]  /*3650*/  @P5 BRA `(.L_x_12159) ;  /* 0x000000b000005947 */ /* 0x000fea0003800000 */
[C---:B-1----:R-:W-:Y:S02]  /*3660*/  FMUL.FTZ R133, R96.reuse, R143 ;  /* 0x0000008f60857220 */ /* 0x042fe40000410000 */
[----:B---3--:R-:W-:-:S02]  /*3670*/  FMUL.FTZ R101, R96, R139 ;  /* 0x0000008b60657220 */ /* 0x008fc40000410000 */
[-C--:B----4-:R-:W-:Y:S02]  /*3680*/  FMUL.FTZ R135, R96, R141.reuse ;  /* 0x0000008d60877220 */ /* 0x090fe40000410000 */
[----:B------:R-:W-:Y:S02]  /*3690*/  FFMA.FTZ R100, R92, R141, -R133 ;  /* 0x0000008d5c647223 */ /* 0x000fe40000010885 */
[-C--:B--2---:R-:W-:Y:S02]  /*36a0*/  FMUL.FTZ R133, R96, R137.reuse ;  /* 0x0000008960857220 */ /* 0x084fe40000410000 */
[C---:B------:R-:W-:Y:S02]  /*36b0*/  FFMA.FTZ R101, R92.reuse, R137, -R101 ;  /* 0x000000895c657223 */ /* 0x040fe40000010865 */
[C---:B------:R-:W-:Y:S02]  /*36c0*/  FFMA.FTZ R135, R92.reuse, R143, R135 ;  /* 0x0000008f5c877223 */ /* 0x040fe40000010087 */
[----:B0-----:R-:W-:Y:S01]  /*36d0*/  FFMA.FTZ R96, R92, R139, R133 ;  /* 0x0000008b5c607223 */ /* 0x001fe20000010085 */
[----:B------:R-:W-:Y:S01]  /*36e0*/  MOV R92, R101 ;  /* 0x00000065005c7202 */ /* 0x000fe20000000f00 */
[----:B------:R-:W-:-:S02]  /*36f0*/  FADD.FTZ R97, R97, R100 ;  /* 0x0000006461617221 */ /* 0x000fc40000010000 */
[----:B------:R-:W-:Y:S02]  /*3700*/  FADD.FTZ R98, R98, R135 ;  /* 0x0000008762627221 */ /* 0x000fe40000010000 */
.L_x_12159:
[----:B------:R-:W-:Y:S05]  /*3710*/  BSYNC B0 ;  /* 0x0000000000007941 */ /* 0x000fea0003800000 */
.L_x_12158:
[----:B--2---:R2:W0:Y:S01]  /*3720*/  SHFL.DOWN PT, R137, R92, 0x4, 0x1f ;  /* 0x08801f005c897f89 */ /* 0x00442200000e0000 */
[----:B------:R-:W-:Y:S03]  /*3730*/  BSSY B0, `(.L_x_12160) ;  /* 0x0000010000007945 */ /* 0x000fe60003800000 */
[----:B---3--:R2:W3:Y:S04]  /*3740*/  SHFL.DOWN PT, R139, R96, 0x4, 0x1f ;  /* 0x08801f00608b7f89 */ /* 0x0084e800000e0000 */
[----:B----4-:R2:W4:Y:S04]  /*3750*/  SHFL.DOWN PT, R141, R97, 0x4, 0x1f ;  /* 0x08801f00618d7f89 */ /* 0x01052800000e0000 */
[----:B-1----:R2:W1:Y:S01]  /*3760*/  SHFL.DOWN PT, R143, R98, 0x4, 0x1f ;  /* 0x08801f00628f7f89 */ /* 0x00246200000e0000 */
[----:B------:R-:W-:Y:S05]  /*3770*/  @P4 BRA `(.L_x_12161) ;  /* 0x000000b000004947 */ /* 0x000fea0003800000 */
[C---:B-1----:R-:W-:Y:S02]  /*3780*/  FMUL.FTZ R133, R96.reuse, R143 ;  /* 0x0000008f60857220 */ /* 0x042fe40000410000 */
[----:B---3--:R-:W-:-:S02]  /*3790*/  FMUL.FTZ R101, R96, R139 ;  /* 0x0000008b60657220 */ /* 0x008fc40000410000 */
[-C--:B----4-:R-:W-:Y:S02]  /*37a0*/  FMUL.FTZ R135, R96, R141.reuse ;  /* 0x0000008d60877220 */ /* 0x090fe40000410000 */
[----:B------:R-:W-:Y:S02]  /*37b0*/  FFMA.FTZ R100, R92, R141, -R133 ;  /* 0x0000008d5c647223 */ /* 0x000fe40000010885 */
[-C--:B0-----:R-:W-:Y:S02]  /*37c0*/  FMUL.FTZ R133, R96, R137.reuse ;  /* 0x0000008960857220 */ /* 0x081fe40000410000 */
[C---:B------:R-:W-:Y:S02]  /*37d0*/  FFMA.FTZ R101, R92.reuse, R137, -R101 ;  /* 0x000000895c657223 */ /* 0x040fe40000010865 */
[C---:B------:R-:W-:Y:S02]  /*37e0*/  FFMA.FTZ R135, R92.reuse, R143, R135 ;  /* 0x0000008f5c877223 */ /* 0x040fe40000010087 */
[----:B--2---:R-:W-:Y:S01]  /*37f0*/  FFMA.FTZ R96, R92, R139, R133 ;  /* 0x0000008b5c607223 */ /* 0x004fe20000010085 */
[----:B------:R-:W-:Y:S01]  /*3800*/  MOV R92, R101 ;  /* 0x00000065005c7202 */ /* 0x000fe20000000f00 */
[----:B------:R-:W-:-:S02]  /*3810*/  FADD.FTZ R97, R97, R100 ;  /* 0x0000006461617221 */ /* 0x000fc40000010000 */
[----:B------:R-:W-:Y:S02]  /*3820*/  FADD.FTZ R98, R98, R135 ;  /* 0x0000008762627221 */ /* 0x000fe40000010000 */
.L_x_12161:
[----:B------:R-:W-:Y:S05]  /*3830*/  BSYNC B0 ;  /* 0x0000000000007941 */ /* 0x000fea0003800000 */
.L_x_12160:
[----:B0-----:R0:W2:Y:S01]  /*3840*/  SHFL.DOWN PT, R137, R92, 0x8, 0x1f ;  /* 0x09001f005c897f89 */ /* 0x0010a200000e0000 */
        /* <DEDUP_REMOVED lines=16> */
.L_x_12163:
[----:B------:R-:W-:Y:S05]  /*3950*/  BSYNC B0 ;  /* 0x0000000000007941 */ /* 0x000fea0003800000 */
.L_x_12162:
        /* <DEDUP_REMOVED lines=17> */
.L_x_12165:
[----:B------:R-:W-:Y:S05]  /*3a70*/  BSYNC B0 ;  /* 0x0000000000007941 */ /* 0x000fea0003800000 */
.L_x_12164:
[----:B------:R-:W-:Y:S01]  /*3a80*/  SHFL.DOWN PT, R102, R96, 0x1, 0x1f ;  /* 0x08201f0060667f89 */ /* 0x000fe200000e0000 */
[----:B------:R-:W-:Y:S01]  /*3a90*/  ISETP.GT.AND P0, PT, R34, 0x1e, PT ;  /* 0x0000001e2200780c */ /* 0x000fe20003f04270 */
[----:B------:R-:W-:Y:S02]  /*3aa0*/  BSSY B0, `(.L_x_12166) ;  /* 0x000015f000007945 */ /* 0x000fe40003800000 */
[----:B------:R-:W5:Y:S04]  /*3ab0*/  SHFL.IDX PT, R101, R11, RZ, 0x1f ;  /* 0x00001fff0b657589 */ /* 0x000f6800000e0000 */
[----:B------:R-:W2:Y:S04]  /*3ac0*/  SHFL.IDX PT, R100, R10, RZ, 0x1f ;  /* 0x00001fff0a647589 */ /* 0x000ea800000e0000 */
[----:B------:R-:W4:Y:S04]  /*3ad0*/  SHFL.DOWN PT, R134, R92, 0x1, 0x1f ;  /* 0x08201f005c867f89 */ /* 0x000f2800000e0000 */
[----:B------:R-:W3:Y:S04]  /*3ae0*/  SHFL.DOWN PT, R136, R97, 0x1, 0x1f ;  /* 0x08201f0061887f89 */ /* 0x000ee800000e0000 */
[----:B------:R-:W1:Y:S04]  /*3af0*/  SHFL.DOWN PT, R135, R98, 0x1, 0x1f ;  /* 0x08201f0062877f89 */ /* 0x000e6800000e0000 */
[----:B0-2---:R-:W-:Y:S01]  /*3b00*/  SHFL.IDX PT, R96, R96, RZ, 0x1f ;  /* 0x00001fff60607589 */ /* 0x005fe200000e0000 */
[----:B-----5:R-:W-:-:S03]  /*3b10*/  @P2 FMUL.FTZ R133, R102, R101 ;  /* 0x0000006566852220 */ /* 0x020fc60000410000 */
[----:B------:R-:W-:Y:S01]  /*3b20*/  SHFL.IDX PT, R92, R92, RZ, 0x1f ;  /* 0x00001fff5c5c7589 */ /* 0x000fe200000e0000 */
[----:B------:R-:W-:-:S03]  /*3b30*/  @P2 FMUL.FTZ R102, R102, R100 ;  /* 0x0000006466662220 */ /* 0x000fc60000410000 */
[----:B------:R-:W-:Y:S01]  /*3b40*/  SHFL.IDX PT, R97, R97, RZ, 0x1f ;  /* 0x00001fff61617589 */ /* 0x000fe200000e0000 */
[----:B----4-:R-:W-:-:S03]  /*3b50*/  @P2 FFMA.FTZ R133, R134, R100, -R133 ;  /* 0x0000006486852223 */ /* 0x010fc60000010885 */
[----:B------:R-:W-:Y:S01]  /*3b60*/  SHFL.IDX PT, R98, R98, RZ, 0x1f ;  /* 0x00001fff62627589 */ /* 0x000fe200000e0000 */
[----:B------:R-:W-:Y:S02]  /*3b70*/  @P2 FFMA.FTZ R102, R134, R101, R102 ;  /* 0x0000006586662223 */ /* 0x000fe40000010066 */
[----:B---3--:R-:W-:Y:S02]  /*3b80*/  @P2 FADD.FTZ R100, R136, R133 ;  /* 0x0000008588642221 */ /* 0x008fe40000010000 */
[----:B-1----:R-:W-:Y:S01]  /*3b90*/  @P2 FADD.FTZ R101, R135, R102 ;  /* 0x0000006687652221 */ /* 0x002fe20000010000 */
        /* <DEDUP_REMOVED lines=83> */
[----:B------:R-:W-:Y:S02]  /*40d0*/  FADD.FTZ R116, R116, R113 ;  /* 0x0000007174747221 */ /* 0x000fe40000010000 */
[----:B------:R-:W-:Y:S02]  /*40e0*/  FFMA.FTZ R110, R65, R13, RZ ;  /* 0x0000000d416e7223 */ /* 0x000fe400000100ff */
[----:B------:R-:W-:Y:S02]  /*40f0*/  FADD.FTZ R106, RZ, R106 ;  /* 0x0000006aff6a7221 */ /* 0x000fe40000010000 */
[----:B------:R-:W-:Y:S02]  /*4100*/  FFMA.FTZ R114, R85, R42, R15 ;  /* 0x0000002a55727223 */ /* 0x000fe4000001000f */
[----:B------:R-:W-:Y:S02]  /*4110*/  FMUL.FTZ R113, R109, R50 ;  /* 0x000000326d717220 */ /* 0x000fe40000410000 */
[----:B------:R-:W-:-:S02]  /*4120*/  FMUL.FTZ R128, R111, R48 ;  /* 0x000000306f807220 */ /* 0x000fc40000410000 */
[----:B------:R-:W-:Y:S02]  /*4130*/  FFMA.FTZ R104, R93, -R50, R13 ;  /* 0x800000325d687223 */ /* 0x000fe4000001000d */
[----:B------:R-:W-:Y:S02]  /*4140*/  FFMA.FTZ R127, R67, R129, R110 ;  /* 0x00000081437f7223 */ /* 0x000fe4000001006e */
[C---:B------:R-:W-:Y:S02]  /*4150*/  FMUL.FTZ R13, R99.reuse, R106 ;  /* 0x0000006a630d7220 */ /* 0x040fe40000410000 */
[----:B------:R-:W-:Y:S02]  /*4160*/  FMUL.FTZ R15, R99, R114 ;  /* 0x00000072630f7220 */ /* 0x000fe40000410000 */
[----:B------:R-:W-:Y:S02]  /*4170*/  FFMA.FTZ R110, R91, -R48, R129 ;  /* 0x800000305b6e7223 */ /* 0x000fe40000010081 */
[----:B------:R-:W-:-:S02]  /*4180*/  FMUL.FTZ R99, R116, R50 ;  /* 0x0000003274637220 */ /* 0x000fc40000410000 */
[----:B------:R-:W-:Y:S02]  /*4190*/  FMUL.FTZ R118, R115, R113 ;  /* 0x0000007173767220 */ /* 0x000fe40000410000 */
[----:B------:R-:W-:Y:S02]  /*41a0*/  FMUL.FTZ R112, R117, R48 ;  /* 0x0000003075707220 */ /* 0x000fe40000410000 */
[----:B------:R-:W-:Y:S02]  /*41b0*/  FMUL.FTZ R125, R121, R128 ;  /* 0x00000080797d7220 */ /* 0x000fe40000410000 */
[-C--:B------:R-:W-:Y:S02]  /*41c0*/  FFMA.FTZ R118, R104, R99.reuse, R118 ;  /* 0x0000006368767223 */ /* 0x080fe40000010076 */
[----:B------:R-:W-:Y:S02]  /*41d0*/  FFMA.FTZ R129, R110, R112, R125 ;  /* 0x000000706e817223 */ /* 0x000fe4000001007d */
[----:B------:R-:W-:-:S02]  /*41e0*/  FMUL.FTZ R125, R115, R99 ;  /* 0x00000063737d7220 */ /* 0x000fc40000410000 */
[C---:B------:R-:W-:Y:S02]  /*41f0*/  FFMA.FTZ R15, R86.reuse, R106, R15 ;  /* 0x0000006a560f7223 */ /* 0x040fe4000001000f */
[----:B------:R-:W-:Y:S02]  /*4200*/  FFMA.FTZ R13, R86, R114, -R13 ;  /* 0x00000072560d7223 */ /* 0x000fe4000001080d */
[----:B------:R-:W-:Y:S02]  /*4210*/  FADD.FTZ R126, RZ, R118 ;  /* 0x00000076ff7e7221 */ /* 0x000fe40000010000 */
[----:B------:R-:W-:Y:S02]  /*4220*/  FFMA.FTZ R118, R104, R113, -R125 ;  /* 0x0000007168767223 */ /* 0x000fe4000001087d */
[----:B------:R-:W-:Y:S02]  /*4230*/  FADD.FTZ R113, RZ, R15 ;  /* 0x0000000fff717221 */ /* 0x000fe40000010000 */
[----:B------:R-:W-:-:S02]  /*4240*/  FFMA.FTZ R13, R83, R40, R13 ;  /* 0x00000028530d7223 */ /* 0x000fc4000001000d */
[----:B------:R-:W-:Y:S02]  /*4250*/  FFMA.FTZ R127, R69, R12, R127 ;  /* 0x0000000c457f7223 */ /* 0x000fe4000001007f */
[----:B------:R-:W-:Y:S02]  /*4260*/  FFMA.FTZ R86, R89, -R46, R12 ;  /* 0x8000002e59567223 */ /* 0x000fe4000001000c */
[C---:B------:R-:W-:Y:S02]  /*4270*/  FMUL.FTZ R12, R94.reuse, R113 ;  /* 0x000000715e0c7220 */ /* 0x040fe40000410000 */
[----:B------:R-:W-:Y:S02]  /*4280*/  FMUL.FTZ R94, R94, R13 ;  /* 0x0000000d5e5e7220 */ /* 0x000fe40000410000 */
[----:B------:R-:W-:Y:S02]  /*4290*/  FMUL.FTZ R133, R121, R112 ;  /* 0x0000007079857220 */ /* 0x000fe40000410000 */
[----:B------:R-:W-:-:S02]  /*42a0*/  FMUL.FTZ R15, R119, R46 ;  /* 0x0000002e770f7220 */ /* 0x000fc40000410000 */
[----:B------:R-:W-:Y:S02]  /*42b0*/  FFMA.FTZ R94, R88, R113, R94 ;  /* 0x00000071585e7223 */ /* 0x000fe4000001005e */
[----:B------:R-:W-:Y:S02]  /*42c0*/  FFMA.FTZ R133, R110, R128, -R133 ;  /* 0x000000806e857223 */ /* 0x000fe40000010885 */
[----:B------:R-:W-:Y:S02]  /*42d0*/  FFMA.FTZ R12, R88, R13, -R12 ;  /* 0x0000000d580c7223 */ /* 0x000fe4000001080c */
[----:B------:R-:W-:Y:S02]  /*42e0*/  FMUL.FTZ R125, R123, R46 ;  /* 0x0000002e7b7d7220 */ /* 0x000fe40000410000 */
[----:B------:R-:W-:Y:S02]  /*42f0*/  FMUL.FTZ R128, R124, R15 ;  /* 0x0000000f7c807220 */ /* 0x000fe40000410000 */
[----:B------:R-:W-:-:S02]  /*4300*/  FADD.FTZ R94, RZ, R94 ;  /* 0x0000005eff5e7221 */ /* 0x000fc40000010000 */
[----:B------:R-:W-:Y:S02]  /*4310*/  FADD.FTZ R126, R126, R129 ;  /* 0x000000817e7e7221 */ /* 0x000fe40000010000 */
[----:B------:R-:W-:Y:S02]  /*4320*/  FFMA.FTZ R137, R81, R54, R12 ;  /* 0x0000003651897223 */ /* 0x000fe4000001000c */
[-C--:B------:R-:W-:Y:S02]  /*4330*/  FFMA.FTZ R129, R86, R125.reuse, R128 ;  /* 0x0000007d56817223 */ /* 0x080fe40000010080 */
[----:B------:R-:W-:Y:S02]  /*4340*/  FMUL.FTZ R130, R124, R125 ;  /* 0x0000007d7c827220 */ /* 0x000fe40000410000 */
[----:B------:R-:W-:Y:S02]  /*4350*/  FFMA.FTZ R128, R71, R14, R127 ;  /* 0x0000000e47807223 */ /* 0x000fe4000001007f */
[----:B------:R-:W-:-:S02]  /*4360*/  FADD.FTZ R118, RZ, R118 ;  /* 0x00000076ff767221 */ /* 0x000fc40000010000 */
[----:B------:R-:W-:Y:S02]  /*4370*/  FMUL.FTZ R127, R122, R44 ;  /* 0x0000002c7a7f7220 */ /* 0x000fe40000410000 */
[C---:B------:R-:W-:Y:S02]  /*4380*/  FMUL.FTZ R12, R90.reuse, R94 ;  /* 0x0000005e5a0c7220 */ /* 0x040fe40000410000 */
[----:B------:R-:W-:Y:S02]  /*4390*/  FMUL.FTZ R90, R90, R137 ;  /* 0x000000895a5a7220 */ /* 0x000fe40000410000 */
[----:B------:R-:W-:Y:S02]  /*43a0*/  FFMA.FTZ R15, R86, R15, -R130 ;  /* 0x0000000f560f7223 */ /* 0x000fe40000010882 */
[----:B------:R-:W-:Y:S02]  /*43b0*/  FADD.FTZ R126, R126, R129 ;  /* 0x000000817e7e7221 */ /* 0x000fe40000010000 */
[----:B------:R-:W-:-:S02]  /*43c0*/  FADD.FTZ R118, R118, R133 ;  /* 0x0000008576767221 */ /* 0x000fc40000010000 */
[-C--:B------:R-:W-:Y:S02]  /*43d0*/  FFMA.FTZ R88, R87, -R44.reuse, R14 ;  /* 0x8000002c57587223 */ /* 0x080fe4000001000e */
[----:B------:R-:W-:Y:S02]  /*43e0*/  FMUL.FTZ R129, R120, R44 ;  /* 0x0000002c78817220 */ /* 0x000fe40000410000 */
[----:B------:R-:W-:Y:S02]  /*43f0*/  FMUL.FTZ R130, R108, R127 ;  /* 0x0000007f6c827220 */ /* 0x000fe40000410000 */
[C---:B------:R-:W-:Y:S02]  /*4400*/  FFMA.FTZ R12, R95.reuse, R137, -R12 ;  /* 0x000000895f0c7223 */ /* 0x040fe4000001080c */
[----:B------:R-:W-:Y:S02]  /*4410*/  FFMA.FTZ R135, R95, R94, R90 ;  /* 0x0000005e5f877223 */ /* 0x000fe4000001005a */
[----:B------:R-:W-:-:S02]  /*4420*/  FMUL.FTZ R95, R24, R42 ;  /* 0x0000002a185f7220 */ /* 0x000fc40000410000 */
[-C--:B------:R-:W-:Y:S02]  /*4430*/  FFMA.FTZ R130, R88, R129.reuse, -R130 ;  /* 0x0000008158827223 */ /* 0x080fe40000010882 */
[----:B------:R-:W-:Y:S02]  /*4440*/  FADD.FTZ R15, R118, R15 ;  /* 0x0000000f760f7221 */ /* 0x000fe40000010000 */
[----:B------:R-:W-:Y:S02]  /*4450*/  FMUL.FTZ R14, R108, R129 ;  /* 0x000000816c0e7220 */ /* 0x000fe40000410000 */
[----:B------:R-:W-:Y:S02]  /*4460*/  FFMA.FTZ R128, R73, R114, R128 ;  /* 0x0000007249807223 */ /* 0x000fe40000010080 */
[-C--:B------:R-:W-:Y:S02]  /*4470*/  FFMA.FTZ R114, R85, -R42.reuse, R114 ;  /* 0x8000002a55727223 */ /* 0x080fe40000010072 */
[----:B------:R-:W-:-:S02]  /*4480*/  FMUL.FTZ R129, R25, R42 ;  /* 0x0000002a19817220 */ /* 0x000fc40000410000 */
[----:B------:R-:W-:Y:S02]  /*4490*/  FMUL.FTZ R90, R106, R95 ;  /* 0x0000005f6a5a7220 */ /* 0x000fe40000410000 */
[----:B------:R-:W-:Y:S02]  /*44a0*/  FADD.FTZ R15, R15, R130 ;  /* 0x000000820f0f7221 */ /* 0x000fe40000010000 */
[----:B------:R-:W-:Y:S02]  /*44b0*/  FFMA.FTZ R130, R75, R13, R128 ;  /* 0x0000000d4b827223 */ /* 0x000fe40000010080 */
[----:B------:R-:W-:Y:S02]  /*44c0*/  FFMA.FTZ R128, R114, R129, -R90 ;  /* 0x0000008172807223 */ /* 0x000fe4000001085a */
[----:B------:R-:W-:Y:S02]  /*44d0*/  FFMA.FTZ R133, R88, R127, R14 ;  /* 0x0000007f58857223 */ /* 0x000fe4000001000e */
[----:B------:R-:W-:-:S02]  /*44e0*/  FMUL.FTZ R129, R106, R129 ;  /* 0x000000816a817220 */ /* 0x000fc40000410000 */
[-C--:B------:R-:W-:Y:S02]  /*44f0*/  FMUL.FTZ R132, R107, R40.reuse ;  /* 0x000000286b847220 */ /* 0x080fe40000410000 */
[-C--:B------:R-:W-:Y:S02]  /*4500*/  FFMA.FTZ R90, R83, -R40.reuse, R13 ;  /* 0x80000028535a7223 */ /* 0x080fe4000001000d */
[----:B------:R-:W-:Y:S02]  /*4510*/  FADD.FTZ R126, R126, R133 ;  /* 0x000000857e7e7221 */ /* 0x000fe40000010000 */
[----:B------:R-:W-:Y:S02]  /*4520*/  FFMA.FTZ R14, R65, -R115, RZ ;  /* 0x80000073410e7223 */ /* 0x000fe400000100ff */
[----:B------:R-:W-:Y:S02]  /*4530*/  FMUL.FTZ R118, R102, R40 ;  /* 0x0000002866767220 */ /* 0x000fe40000410000 */
[----:B------:R-:W-:-:S02]  /*4540*/  FFMA.FTZ R129, R114, R95, R129 ;  /* 0x0000005f72817223 */ /* 0x000fc40000010081 */
[----:B------:R-:W-:Y:S02]  /*4550*/  FMUL.FTZ R13, R113, R132 ;  /* 0x00000084710d7220 */ /* 0x000fe40000410000 */
[----:B------:R-:W-:Y:S02]  /*4560*/  FFMA.FTZ R14, R67, -R121, R14 ;  /* 0x80000079430e7223 */ /* 0x000fe4000001000e */
[-C--:B------:R-:W-:Y:S02]  /*4570*/  FMUL.FTZ R133, R113, R118.reuse ;  /* 0x0000007671857220 */ /* 0x080fe40000410000 */
[----:B------:R-:W-:Y:S02]  /*4580*/  FADD.FTZ R126, R126, R129 ;  /* 0x000000817e7e7221 */ /* 0x000fe40000010000 */
[----:B------:R-:W-:Y:S02]  /*4590*/  FFMA.FTZ R13, R90, R118, R13 ;  /* 0x000000765a0d7223 */ /* 0x000fe4000001000d */
[----:B------:R-:W-:-:S02]  /*45a0*/  FMUL.FTZ R129, R103, R54 ;  /* 0x0000003667817220 */ /* 0x000fc40000410000 */
[----:B------:R-:W-:Y:S02]  /*45b0*/  FFMA.FTZ R14, R69, -R124, R14 ;  /* 0x8000007c450e7223 */ /* 0x000fe4000001000e */
[----:B------:R-:W-:Y:S02]  /*45c0*/  FFMA.FTZ R132, R90, R132, -R133 ;  /* 0x000000845a847223 */ /* 0x000fe40000010885 */
[----:B------:R-:W-:Y:S02]  /*45d0*/  FADD.FTZ R13, R126, R13 ;  /* 0x0000000d7e0d7221 */ /* 0x000fe40000010000 */
[----:B------:R-:W-:Y:S02]  /*45e0*/  FFMA.FTZ R133, R77, R137, R130 ;  /* 0x000000894d857223 */ /* 0x000fe40000010082 */
[----:B------:R-:W-:Y:S02]  /*45f0*/  FFMA.FTZ R126, R81, -R54, R137 ;  /* 0x80000036517e7223 */ /* 0x000fe40000010089 */
[----:B------:R-:W-:-:S02]  /*4600*/  FFMA.FTZ R138, R79, R52, R12 ;  /* 0x000000344f8a7223 */ /* 0x000fc4000001000c */
[----:B------:R-:W-:Y:S02]  /*4610*/  FADD.FTZ R15, R15, R128 ;  /* 0x000000800f0f7221 */ /* 0x000fe40000010000 */
[----:B------:R-:W-:Y:S02]  /*4620*/  FMUL.FTZ R137, R105, R54 ;  /* 0x0000003669897220 */ /* 0x000fe40000410000 */
[----:B------:R-:W-:Y:S02]  /*4630*/  FMUL.FTZ R12, R94, R129 ;  /* 0x000000815e0c7220 */ /* 0x000fe40000410000 */
[----:B------:R-:W-:Y:S02]  /*4640*/  FADD.FTZ R135, RZ, R135 ;  /* 0x00000087ff877221 */ /* 0x000fe40000010000 */
[----:B------:R-:W-:Y:S02]  /*4650*/  FMUL.FTZ R128, R100, R52 ;  /* 0x0000003464807220 */ /* 0x000fe40000410000 */
[----:B------:R-:W-:-:S02]  /*4660*/  FFMA.FTZ R14, R71, -R108, R14 ;  /* 0x8000006c470e7223 */ /* 0x000fc4000001000e */
[----:B------:R-:W-:Y:S02]  /*4670*/  FFMA.FTZ R134, R84, R138, R133 ;  /* 0x0000008a54867223 */ /* 0x000fe40000010085 */
[-C--:B------:R-:W-:Y:S02]  /*4680*/  FFMA.FTZ R130, R126, R137.reuse, -R12 ;  /* 0x000000897e827223 */ /* 0x080fe4000001080c */
[-C--:B------:R-:W-:Y:S01]  /*4690*/  FFMA.FTZ R133, R79, -R52.reuse, R138 ;  /* 0x800000344f857223 */ /* 0x080fe2000001008a */
[----:B------:R-:W0:Y:S01]  /*46a0*/  SHFL.DOWN PT, R139, R134, 0x1, 0x1f ;  /* 0x08201f00868b7f89 */ /* 0x000e2200000e0000 */
[----:B------:R-:W-:Y:S02]  /*46b0*/  FMUL.FTZ R136, R101, R52 ;  /* 0x0000003465887220 */ /* 0x000fe40000410000 */
[----:B------:R-:W-:Y:S02]  /*46c0*/  FMUL.FTZ R137, R94, R137 ;  /* 0x000000895e897220 */ /* 0x000fe40000410000 */
[----:B------:R-:W-:-:S02]  /*46d0*/  FMUL.FTZ R138, R135, R128 ;  /* 0x00000080878a7220 */ /* 0x000fc40000410000 */
[----:B------:R-:W-:Y:S02]  /*46e0*/  FFMA.FTZ R14, R73, -R106, R14 ;  /* 0x8000006a490e7223 */ /* 0x000fe4000001000e */
[----:B------:R-:W-:Y:S02]  /*46f0*/  FFMA.FTZ R12, R126, R129, R137 ;  /* 0x000000817e0c7223 */ /* 0x000fe40000010089 */
[-C--:B------:R-:W-:Y:S02]  /*4700*/  FFMA.FTZ R138, R133, R136.reuse, -R138 ;  /* 0x00000088858a7223 */ /* 0x080fe4000001088a */
[----:B------:R-:W-:Y:S02]  /*4710*/  FADD.FTZ R15, R15, R132 ;  /* 0x000000840f0f7221 */ /* 0x000fe40000010000 */
[----:B------:R-:W-:Y:S02]  /*4720*/  FFMA.FTZ R14, R75, -R113, R14 ;  /* 0x800000714b0e7223 */ /* 0x000fe4000001000e */
[----:B------:R-:W-:-:S02]  /*4730*/  FMUL.FTZ R136, R135, R136 ;  /* 0x0000008887887220 */ /* 0x000fc40000410000 */
[----:B------:R-:W-:Y:S02]  /*4740*/  FADD.FTZ R12, R13, R12 ;  /* 0x0000000c0d0c7221 */ /* 0x000fe40000010000 */
[----:B------:R-:W-:Y:S02]  /*4750*/  FFMA.FTZ R14, R77, -R94, R14 ;  /* 0x8000005e4d0e7223 */ /* 0x000fe4000001000e */
[----:B------:R-:W-:Y:S02]  /*4760*/  FADD.FTZ R15, R15, R130 ;  /* 0x000000820f0f7221 */ /* 0x000fe40000010000 */
[----:B------:R-:W-:Y:S02]  /*4770*/  FFMA.FTZ R13, R133, R128, R136 ;  /* 0x00000080850d7223 */ /* 0x000fe40000010088 */
[----:B------:R-:W-:Y:S01]  /*4780*/  FFMA.FTZ R130, R84, -R135, R14 ;  /* 0x8000008754827223 */ /* 0x000fe2000001000e */
[----:B------:R-:W-:Y:S01]  /*4790*/  MOV R14, R134 ;  /* 0x00000086000e7202 */ /* 0x000fe20000000f00 */
[----:B------:R-:W-:-:S02]  /*47a0*/  FADD.FTZ R138, R15, R138 ;  /* 0x0000008a0f8a7221 */ /* 0x000fc40000010000 */
[----:B------:R-:W-:Y:S01]  /*47b0*/  FADD.FTZ R132, R12, R13 ;  /* 0x0000000d0c847221 */ /* 0x000fe20000010000 */
[----:B------:R1:W2:Y:S01]  /*47c0*/  SHFL.DOWN PT, R140, R130, 0x1, 0x1f ;  /* 0x08201f00828c7f89 */ /* 0x0002a200000e0000 */
[----:B------:R-:W-:Y:S01]  /*47d0*/  MOV R15, R130 ;  /* 0x00000082000f7202 */ /* 0x000fe20000000f00 */
[----:B0-----:R-:W-:Y:S01]  /*47e0*/  @!P0 FADD.FTZ R14, R14, R139 ;  /* 0x0000008b0e0e8221 */ /* 0x001fe20000010000 */
[----:B------:R-:W-:Y:S01]  /*47f0*/  MOV R13, R138 ;  /* 0x0000008a000d7202 */ /* 0x000fe20000000f00 */
[----:B------:R-:W0:Y:S01]  /*4800*/  SHFL.DOWN PT, R136, R138, 0x1, 0x1f ;  /* 0x08201f008a887f89 */ /* 0x000e2200000e0000 */
[----:B------:R-:W-:Y:S01]  /*4810*/  MOV R12, R132 ;  /* 0x00000084000c7202 */ /* 0x000fe20000000f00 */
[----:B------:R-:W-:Y:S02]  /*4820*/  FADD.FTZ R49, R128, R49 ;  /* 0x0000003180317221 */ /* 0x000fe40000010000 */
[----:B------:R-:W3:Y:S01]  /*4830*/  SHFL.DOWN PT, R137, R132, 0x1, 0x1f ;  /* 0x08201f0084897f89 */ /* 0x000ee200000e0000 */
[----:B-1----:R-:W-:-:S02]  /*4840*/  FMUL.FTZ R130, R96, R10 ;  /* 0x0000000a60827220 */ /* 0x002fc40000410000 */
[----:B------:R-:W-:Y:S01]  /*4850*/  FADD.FTZ R64, R129, R64 ;  /* 0x0000004081407221 */ /* 0x000fe20000010000 */
[----:B------:R-:W1:Y:S01]  /*4860*/  SHFL.DOWN PT, R141, R14, 0x2, 0x1f ;  /* 0x08401f000e8d7f89 */ /* 0x000e6200000e0000 */
[----:B------:R-:W-:Y:S02]  /*4870*/  FADD.FTZ R51, R118, R51 ;  /* 0x0000003376337221 */ /* 0x000fe40000010000 */
[----:B------:R-:W-:Y:S02]  /*4880*/  FADD.FTZ R66, R95, R66 ;  /* 0x000000425f427221 */ /* 0x000fe40000010000 */
[----:B------:R-:W-:Y:S02]  /*4890*/  FADD.FTZ R53, R127, R53 ;  /* 0x000000357f357221 */ /* 0x000fe40000010000 */
[----:B------:R-:W-:Y:S02]  /*48a0*/  FADD.FTZ R68, R125, R68 ;  /* 0x000000447d447221 */ /* 0x000fe40000010000 */
[----:B------:R-:W-:-:S02]  /*48b0*/  FADD.FTZ R55, R112, R55 ;  /* 0x0000003770377221 */ /* 0x000fc40000010000 */
[----:B------:R-:W-:Y:S02]  /*48c0*/  FADD.FTZ R70, R99, R70 ;  /* 0x0000004663467221 */ /* 0x000fe40000010000 */
[----:B--2---:R-:W-:Y:S02]  /*48d0*/  @!P0 FADD.FTZ R15, R15, R140 ;  /* 0x0000008c0f0f8221 */ /* 0x004fe40000010000 */
[----:B0-----:R-:W-:-:S03]  /*48e0*/  @!P0 FADD.FTZ R13, R13, R136 ;  /* 0x000000880d0d8221 */ /* 0x001fc60000010000 */
[----:B------:R-:W0:Y:S01]  /*48f0*/  SHFL.DOWN PT, R134, R15, 0x2, 0x1f ;  /* 0x08401f000f867f89 */ /* 0x000e2200000e0000 */
[----:B---3--:R-:W-:Y:S01]  /*4900*/  @!P0 FADD.FTZ R12, R12, R137 ;  /* 0x000000890c0c8221 */ /* 0x008fe20000010000 */
[----:B------:R-:W-:Y:S02]  /*4910*/  ISETP.GT.AND P0, PT, R34, 0x1d, PT ;  /* 0x0000001d2200780c */ /* 0x000fe40003f04270 */
[----:B------:R-:W2:Y:S01]  /*4920*/  SHFL.DOWN PT, R132, R13, 0x2, 0x1f ;  /* 0x08401f000d847f89 */ /* 0x000ea200000e0000 */
[----:B------:R-:W-:-:S03]  /*4930*/  FMUL.FTZ R137, R96, R11 ;  /* 0x0000000b60897220 */ /* 0x000fc60000410000 */
[----:B------:R-:W3:Y:S01]  /*4940*/  SHFL.DOWN PT, R139, R12, 0x2, 0x1f ;  /* 0x08401f000c8b7f89 */ /* 0x000ee200000e0000 */
[C---:B------:R-:W-:Y:S02]  /*4950*/  FFMA.FTZ R10, R92.reuse, R10, -R137 ;  /* 0x0000000a5c0a7223 */ /* 0x040fe40000010889 */
[----:B------:R-:W-:Y:S02]  /*4960*/  FFMA.FTZ R137, R92, R11, R130 ;  /* 0x0000000b5c897223 */ /* 0x000fe40000010082 */
[C---:B------:R-:W-:Y:S02]  /*4970*/  FMUL.FTZ R11, R96.reuse, R9 ;  /* 0x00000009600b7220 */ /* 0x040fe40000410000 */
[----:B------:R-:W-:Y:S02]  /*4980*/  FMUL.FTZ R96, R96, R8 ;  /* 0x0000000860607220 */ /* 0x000fe40000410000 */
[----:B-1----:R-:W-:Y:S02]  /*4990*/  @!P0 FADD.FTZ R14, R14, R141 ;  /* 0x0000008d0e0e8221 */ /* 0x002fe40000010000 */
[----:B------:R-:W-:-:S02]  /*49a0*/  FMUL.FTZ R130, R23, R100 ;  /* 0x0000006417827220 */ /* 0x000fc40000410000 */
[C---:B------:R-:W-:Y:S01]  /*49b0*/  FFMA.FTZ R8, R92.reuse, R8, -R11 ;  /* 0x000000085c087223 */ /* 0x040fe2000001080b */
[----:B------:R-:W1:Y:S01]  /*49c0*/  SHFL.DOWN PT, R141, R14, 0x4, 0x1f ;  /* 0x08801f000e8d7f89 */ /* 0x000e6200000e0000 */
[----:B------:R-:W-:Y:S02]  /*49d0*/  FFMA.FTZ R9, R92, R9, R96 ;  /* 0x000000095c097223 */ /* 0x000fe40000010060 */
[----:B0-----:R-:W-:Y:S02]  /*49e0*/  @!P0 FADD.FTZ R15, R15, R134 ;  /* 0x000000860f0f8221 */ /* 0x001fe40000010000 */
[----:B------:R-:W-:Y:S02]  /*49f0*/  FMUL.FTZ R92, R23, R103 ;  /* 0x00000067175c7220 */ /* 0x000fe40000410000 */
[----:B--2---:R-:W-:Y:S01]  /*4a00*/  @!P0 FADD.FTZ R13, R13, R132 ;  /* 0x000000840d0d8221 */ /* 0x004fe20000010000 */
[----:B------:R-:W0:Y:S01]  /*4a10*/  SHFL.DOWN PT, R134, R15, 0x4, 0x1f ;  /* 0x08801f000f867f89 */ /* 0x000e2200000e0000 */
[----:B------:R-:W-:-:S02]  /*4a20*/  FFMA.FTZ R130, R22, R101, -R130 ;  /* 0x0000006516827223 */ /* 0x000fc40000010882 */
[----:B---3--:R-:W-:Y:S01]  /*4a30*/  @!P0 FADD.FTZ R12, R12, R139 ;  /* 0x0000008b0c0c8221 */ /* 0x008fe20000010000 */
[----:B------:R-:W2:Y:S01]  /*4a40*/  SHFL.DOWN PT, R132, R13, 0x4, 0x1f ;  /* 0x08801f000d847f89 */ /* 0x000ea200000e0000 */
[----:B------:R-:W-:Y:S01]  /*4a50*/  ISETP.GT.AND P0, PT, R34, 0x1b, PT ;  /* 0x0000001b2200780c */ /* 0x000fe20003f04270 */
[----:B------:R-:W-:Y:S02]  /*4a60*/  FMUL.FTZ R101, R23, R101 ;  /* 0x0000006517657220 */ /* 0x000fe40000410000 */
[----:B------:R-:W3:Y:S01]  /*4a70*/  SHFL.DOWN PT, R139, R12, 0x4, 0x1f ;  /* 0x08801f000c8b7f89 */ /* 0x000ee200000e0000 */
[----:B------:R-:W-:Y:S02]  /*4a80*/  FADD.FTZ R10, R97, R10 ;  /* 0x0000000a610a7221 */ /* 0x000fe40000010000 */
[----:B------:R-:W-:Y:S02]  /*4a90*/  FADD.FTZ R11, R98, R137 ;  /* 0x00000089620b7221 */ /* 0x000fe40000010000 */
[----:B------:R-:W-:-:S02]  /*4aa0*/  FFMA.FTZ R97, R22, R105, -R92 ;  /* 0x0000006916617223 */ /* 0x000fc4000001085c */
[----:B------:R-:W-:Y:S01]  /*4ab0*/  FFMA.FTZ R96, R22, R100, R101 ;  /* 0x0000006416607223 */ /* 0x000fe20000010065 */
[----:B------:R4:W-:Y:S01]  /*4ac0*/  @!P2 STS.128 [UR4+0x1770], R8 ;  /* 0x00177008ff00a988 */ /* 0x0009e20008000c04 */
[----:B------:R-:W-:Y:S02]  /*4ad0*/  FMUL.FTZ R97, R94, R97 ;  /* 0x000000615e617220 */ /* 0x000fe40000410000 */
[----:B-1----:R-:W-:Y:S02]  /*4ae0*/  @!P0 FADD.FTZ R14, R14, R141 ;  /* 0x0000008d0e0e8221 */ /* 0x002fe40000010000 */
[----:B------:R-:W-:Y:S02]  /*4af0*/  FMUL.FTZ R130, R135, R130 ;  /* 0x0000008287827220 */ /* 0x000fe40000410000 */
[----:B------:R-:W-:Y:S01]  /*4b00*/  FMUL.FTZ R105, R23, R105 ;  /* 0x0000006917697220 */ /* 0x000fe20000410000 */
[----:B------:R-:W1:Y:S01]  /*4b10*/  SHFL.DOWN PT, R101, R14, 0x8, 0x1f ;  /* 0x09001f000e657f89 */ /* 0x000e6200000e0000 */
[----:B0-----:R-:W-:-:S02]  /*4b20*/  @!P0 FADD.FTZ R15, R15, R134 ;  /* 0x000000860f0f8221 */ /* 0x001fc40000010000 */
[----:B------:R-:W-:Y:S02]  /*4b30*/  FFMA.FTZ R96, R133, R96, R130 ;  /* 0x0000006085607223 */ /* 0x000fe40000010082 */
[----:B--2---:R-:W-:Y:S01]  /*4b40*/  @!P0 FADD.FTZ R13, R13, R132 ;  /* 0x000000840d0d8221 */ /* 0x004fe20000010000 */
[----:B------:R-:W0:Y:S01]  /*4b50*/  SHFL.DOWN PT, R94, R15, 0x8, 0x1f ;  /* 0x09001f000f5e7f89 */ /* 0x000e2200000e0000 */
[C---:B----4-:R-:W-:Y:S02]  /*4b60*/  FMUL.FTZ R8, R23.reuse, R102 ;  /* 0x0000006617087220 */ /* 0x050fe40000410000 */
[----:B---3--:R-:W-:Y:S01]  /*4b70*/  @!P0 FADD.FTZ R12, R12, R139 ;  /* 0x0000008b0c0c8221 */ /* 0x008fe20000010000 */
[----:B------:R-:W2:Y:S01]  /*4b80*/  SHFL.DOWN PT, R92, R13, 0x8, 0x1f ;  /* 0x09001f000d5c7f89 */ /* 0x000ea200000e0000 */
[----:B------:R-:W-:Y:S01]  /*4b90*/  ISETP.GT.AND P0, PT, R34, 0x17, PT ;  /* 0x000000172200780c */ /* 0x000fe20003f04270 */
[-C--:B------:R-:W-:Y:S02]  /*4ba0*/  FFMA.FTZ R10, R22, R107.reuse, -R8 ;  /* 0x0000006b160a7223 */ /* 0x080fe40000010808 */
[----:B------:R-:W3:Y:S01]  /*4bb0*/  SHFL.DOWN PT, R11, R12, 0x8, 0x1f ;  /* 0x09001f000c0b7f89 */ /* 0x000ee200000e0000 */
[----:B------:R-:W-:-:S02]  /*4bc0*/  FMUL.FTZ R107, R23, R107 ;  /* 0x0000006b176b7220 */ /* 0x000fc40000410000 */
[----:B------:R-:W-:Y:S02]  /*4bd0*/  FMUL.FTZ R8, R23, R24 ;  /* 0x0000001817087220 */ /* 0x000fe40000410000 */
[----:B------:R-:W-:Y:S02]  /*4be0*/  FMUL.FTZ R10, R113, R10 ;  /* 0x0000000a710a7220 */ /* 0x000fe40000410000 */
[C---:B------:R-:W-:Y:S02]  /*4bf0*/  FFMA.FTZ R107, R22.reuse, R102, R107 ;  /* 0x00000066166b7223 */ /* 0x040fe4000001006b */
[C---:B------:R-:W-:Y:S02]  /*4c00*/  FFMA.FTZ R105, R22.reuse, R103, R105 ;  /* 0x0000006716697223 */ /* 0x040fe40000010069 */
[-C--:B------:R-:W-:Y:S02]  /*4c10*/  FFMA.FTZ R9, R22, R25.reuse, -R8 ;  /* 0x0000001916097223 */ /* 0x080fe40000010808 */
[----:B------:R-:W-:-:S02]  /*4c20*/  FMUL.FTZ R25, R23, R25 ;  /* 0x0000001917197220 */ /* 0x000fc40000410000 */
[----:B------:R-:W-:Y:S02]  /*4c30*/  FFMA.FTZ R79, R79, R100, R96 ;  /* 0x000000644f4f7223 */ /* 0x000fe40000010060 */
[----:B------:R-:W-:Y:S02]  /*4c40*/  FFMA.FTZ R10, R90, R107, R10 ;  /* 0x0000006b5a0a7223 */ /* 0x000fe4000001000a */
[----:B------:R-:W-:Y:S02]  /*4c50*/  FFMA.FTZ R126, R126, R105, R97 ;  /* 0x000000697e7e7223 */ /* 0x000fe40000010061 */
[----:B-1----:R-:W-:Y:S02]  /*4c60*/  @!P0 FADD.FTZ R14, R14, R101 ;  /* 0x000000650e0e8221 */ /* 0x002fe40000010000 */
[----:B0-----:R-:W-:Y:S02]  /*4c70*/  @!P0 FADD.FTZ R15, R15, R94 ;  /* 0x0000005e0f0f8221 */ /* 0x001fe40000010000 */
[----:B--2---:R-:W-:-:S02]  /*4c80*/  @!P0 FADD.FTZ R13, R13, R92 ;  /* 0x0000005c0d0d8221 */ /* 0x004fc40000010000 */
[----:B---3--:R-:W-:Y:S01]  /*4c90*/  @!P0 FADD.FTZ R12, R12, R11 ;  /* 0x0000000b0c0c8221 */ /* 0x008fe20000010000 */
[----:B------:R-:W-:Y:S01]  /*4ca0*/  SHFL.DOWN PT, R90, R15, 0x10, 0x1f ;  /* 0x0a001f000f5a7f89 */ /* 0x000fe200000e0000 */
[----:B------:R-:W-:Y:S01]  /*4cb0*/  FMUL.FTZ R9, R106, R9 ;  /* 0x000000096a097220 */ /* 0x000fe20000410000 */
[----:B------:R-:W-:Y:S01]  /*4cc0*/  ISETP.GT.AND P0, PT, R34, 0xf, PT ;  /* 0x0000000f2200780c */ /* 0x000fe20003f04270 */
[----:B------:R-:W-:Y:S02]  /*4cd0*/  FFMA.FTZ R25, R22, R24, R25 ;  /* 0x0000001816197223 */ /* 0x000fe40000010019 */
[----:B------:R-:W-:Y:S02]  /*4ce0*/  FADD.FTZ R78, R79, R78 ;  /* 0x0000004e4f4e7221 */ /* 0x000fe40000010000 */
[----:B------:R-:W-:Y:S01]  /*4cf0*/  FFMA.FTZ R126, R81, R103, R126 ;  /* 0x00000067517e7223 */ /* 0x000fe2000001007e */
[----:B------:R-:W-:Y:S01]  /*4d00*/  SHFL.DOWN PT, R79, R12, 0x10, 0x1f ;  /* 0x0a001f000c4f7f89 */ /* 0x000fe200000e0000 */
[----:B------:R-:W-:-:S02]  /*4d10*/  FFMA.FTZ R83, R83, R102, R10 ;  /* 0x0000006653537223 */ /* 0x000fc4000001000a */
[----:B------:R-:W-:Y:S01]  /*4d20*/  FFMA.FTZ R25, R114, R25, R9 ;  /* 0x0000001972197223 */ /* 0x000fe20000010009 */
[----:B------:R-:W0:Y:S01]  /*4d30*/  SHFL.DOWN PT, R81, R14, 0x10, 0x1f ;  /* 0x0a001f000e517f89 */ /* 0x000e2200000e0000 */
[C---:B------:R-:W-:Y:S02]  /*4d40*/  FMUL.FTZ R9, R23.reuse, R122 ;  /* 0x0000007a17097220 */ /* 0x040fe40000410000 */
[C---:B------:R-:W-:Y:S01]  /*4d50*/  FMUL.FTZ R8, R23.reuse, R117 ;  /* 0x0000007517087220 */ /* 0x040fe20000410000 */
[----:B------:R-:W1:Y:S01]  /*4d60*/  SHFL.DOWN PT, R10, R13, 0x10, 0x1f ;  /* 0x0a001f000d0a7f89 */ /* 0x000e6200000e0000 */
[CC--:B------:R-:W-:Y:S02]  /*4d70*/  FFMA.FTZ R11, R22.reuse, R120.reuse, -R9 ;  /* 0x00000078160b7223 */ /* 0x0c0fe40000010809 */
[----:B------:R-:W-:Y:S02]  /*4d80*/  FMUL.FTZ R9, R23, R120 ;  /* 0x0000007817097220 */ /* 0x000fe40000410000 */
[----:B------:R-:W-:-:S02]  /*4d90*/  FFMA.FTZ R8, R22, R111, -R8 ;  /* 0x0000006f16087223 */ /* 0x000fc40000010808 */
[----:B------:R-:W-:Y:S02]  /*4da0*/  FMUL.FTZ R108, R108, R11 ;  /* 0x0000000b6c6c7220 */ /* 0x000fe40000410000 */
[C---:B------:R-:W-:Y:S02]  /*4db0*/  FFMA.FTZ R11, R22.reuse, R122, R9 ;  /* 0x0000007a160b7223 */ /* 0x040fe40000010009 */
[----:B------:R-:W-:Y:S02]  /*4dc0*/  FMUL.FTZ R9, R23, R123 ;  /* 0x0000007b17097220 */ /* 0x000fe40000410000 */
[----:B------:R-:W-:Y:S02]  /*4dd0*/  FMUL.FTZ R121, R121, R8 ;  /* 0x0000000879797220 */ /* 0x000fe40000410000 */
[----:B------:R-:W-:Y:S02]  /*4de0*/  FMUL.FTZ R8, R23, R116 ;  /* 0x0000007417087220 */ /* 0x000fe40000410000 */
[----:B------:R-:W-:-:S02]  /*4df0*/  FFMA.FTZ R9, R22, R119, -R9 ;  /* 0x0000007716097223 */ /* 0x000fc40000010809 */
[C---:B------:R-:W-:Y:S02]  /*4e00*/  FMUL.FTZ R119, R23.reuse, R119 ;  /* 0x0000007717777220 */ /* 0x040fe40000410000 */
[C---:B------:R-:W-:Y:S02]  /*4e10*/  FMUL.FTZ R111, R23.reuse, R111 ;  /* 0x0000006f176f7220 */ /* 0x040fe40000410000 */
[-C--:B------:R-:W-:Y:S02]  /*4e20*/  FMUL.FTZ R23, R23, R109.reuse ;  /* 0x0000006d17177220 */ /* 0x080fe40000410000 */
[----:B------:R-:W-:Y:S02]  /*4e30*/  FFMA.FTZ R8, R22, R109, -R8 ;  /* 0x0000006d16087223 */ /* 0x000fe40000010808 */
        /* <DEDUP_REMOVED lines=37> */
.L_x_12167:
[----:B0-----:R-:W-:Y:S05]  /*5090*/  BSYNC B0 ;  /* 0x0000000000007941 */ /* 0x001fea0003800000 */
.L_x_12166:
        /* <DEDUP_REMOVED lines=21> */
.L_x_12153:
[----:B------:R-:W-:Y:S01]  /*51f0*/  BAR.SYNC.DEFER_BLOCKING 0x0 ;  /* 0x0000000000007b1d */ /* 0x000fe20000010000 */
[----:B------:R-:W-:-:S06]  /*5200*/  IMAD.WIDE R8, R33, 0x10, R2 ;  /* 0x0000001021087825 */ /* 0x000fcc00078e0202 */
[----:B------:R-:W2:Y:S01]  /*5210*/  LDG.E.128 R8, [R8.64] ;  /* 0x0000000608087981 */ /* 0x000ea2000c1e1d00 */
[----:B------:R-:W-:Y:S02]  /*5220*/  F2FP.PACK_AB R67, R49, R64 ;  /* 0x000000403143723e */ /* 0x000fe400000000ff */
[----:B------:R-:W-:Y:S02]  /*5230*/  F2FP.PACK_AB R66, R51, R66 ;  /* 0x000000423342723e */ /* 0x000fe400000000ff */
[----:B------:R-:W-:Y:S02]  /*5240*/  F2FP.PACK_AB R65, R53, R68 ;  /* 0x000000443541723e */ /* 0x000fe400000000ff */
[----:B------:R-:W-:Y:S02]  /*5250*/  F2FP.PACK_AB R64, R55, R70 ;  /* 0x000000463740723e */ /* 0x000fe400000000ff */
[----:B------:R-:W-:Y:S01]  /*5260*/  IADD3 R44, R35, -0x1, RZ ;  /* 0xffffffff232c7810 */ /* 0x000fe20007ffe0ff */
[----:B--2---:R-:W-:Y:S01]  /*5270*/  STS.128 [R34.X16], R8 ;  /* 0x0000000822007388 */ /* 0x004fe2000000cc00 */
[----:B------:R-:W-:-:S06]  /*5280*/  NOP ;  /* 0x0000000000007918 */ /* 0x000fcc0000000000 */
[----:B------:R-:W0:Y:S04]  /*5290*/  LDS.128 R4, [R34.X16] ;  /* 0x0000000022047984 */ /* 0x000e28000000cc00 */
[----:B------:R-:W-:Y:S06]  /*52a0*/  BAR.SYNC.DEFER_BLOCKING 0x0 ;  /* 0x0000000000007b1d */ /* 0x000fec0000010000 */
[----:B------:R-:W-:Y:S01]  /*52b0*/  STS.128 [R34.X16], R64 ;  /* 0x0000004022007388 */ /* 0x000fe2000000cc00 */
[----:B0-----:R-:W-:-:S02]  /*52c0*/  HADD2.F32 R13, -RZ, R4.H0_H0 ;  /* 0x20000004ff0d7230 */ /* 0x001fc40000004100 */
[--C-:B------:R-:W-:Y:S02]  /*52d0*/  HADD2.F32 R9, -RZ, R5.reuse.H0_H0 ;  /* 0x20000005ff097230 */ /* 0x100fe40000004100 */
[----:B------:R-:W-:Y:S01]  /*52e0*/  HADD2.F32 R5, -RZ, R5.H1_H1 ;  /* 0x30000005ff057230 */ /* 0x000fe20000004100 */
[--C-:B------:R-:W-:Y:S01]  /*52f0*/  FADD.FTZ R12, R13, R28.reuse ;  /* 0x0000001c0d0c7221 */ /* 0x100fe20000010000 */
[----:B------:R-:W-:Y:S01]  /*5300*/  HADD2.F32 R13, -RZ, R4.H1_H1 ;  /* 0x30000004ff0d7230 */ /* 0x000fe20000004100 */
[--C-:B------:R-:W-:Y:S01]  /*5310*/  FADD.FTZ R10, R9, R28.reuse ;  /* 0x0000001c090a7221 */ /* 0x100fe20000010000 */
[--C-:B------:R-:W-:Y:S02]  /*5320*/  HADD2.F32 R9, -RZ, R6.reuse.H0_H0 ;  /* 0x20000006ff097230 */ /* 0x100fe40000004100 */
[----:B------:R-:W-:Y:S01]  /*5330*/  FSETP.GTU.FTZ.AND P6, PT, R12, 20, PT ;  /* 0x41a000000c00780b */ /* 0x000fe20003fdc000 */
[--C-:B------:R-:W-:Y:S01]  /*5340*/  FADD.FTZ R13, R13, R28.reuse ;  /* 0x0000001c0d0d7221 */ /* 0x100fe20000010000 */
[----:B------:R-:W-:Y:S01]  /*5350*/  FSETP.GTU.FTZ.AND P1, PT, R10, 20, PT ;  /* 0x41a000000a00780b */ /* 0x000fe20003f3c000 */
[----:B------:R-:W-:Y:S01]  /*5360*/  FADD.FTZ R14, R9, R28 ;  /* 0x0000001c090e7221 */ /* 0x000fe20000010000 */
[----:B------:R-:W-:-:S02]  /*5370*/  HADD2.F32 R9, -RZ, R6.H1_H1 ;  /* 0x30000006ff097230 */ /* 0x000fc40000004100 */
[----:B------:R-:W-:Y:S01]  /*5380*/  FSETP.GTU.FTZ.AND P0, PT, R13, 20, PT ;  /* 0x41a000000d00780b */ /* 0x000fe20003f1c000 */
[--C-:B------:R-:W-:Y:S01]  /*5390*/  HADD2.F32 R11, -RZ, R7.reuse.H0_H0 ;  /* 0x20000007ff0b7230 */ /* 0x100fe20000004100 */
[----:B------:R-:W-:Y:S01]  /*53a0*/  FSETP.GTU.FTZ.AND P3, PT, R14, 20, PT ;  /* 0x41a000000e00780b */ /* 0x000fe20003f7c000 */
[--C-:B------:R-:W-:Y:S01]  /*53b0*/  FADD.FTZ R9, R9, R28.reuse ;  /* 0x0000001c09097221 */ /* 0x100fe20000010000 */
[----:B------:R-:W-:Y:S02]  /*53c0*/  HADD2.F32 R7, -RZ, R7.H1_H1 ;  /* 0x30000007ff077230 */ /* 0x000fe40000004100 */
[----:B------:R-:W-:Y:S02]  /*53d0*/  FADD.FTZ R11, R11, R28 ;  /* 0x0000001c0b0b7221 */ /* 0x000fe40000010000 */
[----:B------:R-:W-:Y:S01]  /*53e0*/  @!P6 FMUL.FTZ R4, R12, -1.4426950216293334961 ;  /* 0xbfb8aa3b0c04e820 */ /* 0x000fe20000410000 */
[----:B------:R-:W-:Y:S02]  /*53f0*/  FSETP.GTU.FTZ.AND P4, PT, R9, 20, PT ;  /* 0x41a000000900780b */ /* 0x000fe40003f9c000 */
[----:B------:R-:W-:-:S02]  /*5400*/  FSETP.GTU.FTZ.AND P5, PT, R11, 20, PT ;  /* 0x41a000000b00780b */ /* 0x000fc40003fbc000 */
[----:B------:R-:W-:Y:S01]  /*5410*/  @!P0 FMUL.FTZ R8, R13, -1.4426950216293334961 ;  /* 0xbfb8aa3b0d088820 */ /* 0x000fe20000410000 */
[----:B------:R-:W0:Y:S01]  /*5420*/  @!P6 MUFU.EX2 R4, R4 ;  /* 0x000000040004e308 */ /* 0x000e220000000800 */
[----:B------:R-:W-:-:S05]  /*5430*/  FADD.FTZ R13, R5, R28 ;  /* 0x0000001c050d7221 */ /* 0x000fca0000010000 */
[----:B------:R-:W-:Y:S02]  /*5440*/  FSETP.GTU.FTZ.AND P2, PT, R13, 20, PT ;  /* 0x41a000000d00780b */ /* 0x000fe40003f5c000 */
[----:B------:R-:W1:Y:S02]  /*5450*/  @!P0 MUFU.EX2 R8, R8 ;  /* 0x0000000800088308 */ /* 0x000e640000000800 */
[----:B------:R-:W-:Y:S02]  /*5460*/  @!P5 FMUL.FTZ R11, R11, -1.4426950216293334961 ;  /* 0xbfb8aa3b0b0bd820 */ /* 0x000fe40000410000 */
[----:B0-----:R-:W-:Y:S02]  /*5470*/  @!P6 FADD.FTZ R5, R4, 1 ;  /* 0x3f8000000405e421 */ /* 0x001fe40000010000 */
[----:B------:R-:W-:Y:S02]  /*5480*/  @!P1 FMUL.FTZ R4, R10, -1.4426950216293334961 ;  /* 0xbfb8aa3b0a049820 */ /* 0x000fe40000410000 */
[----:B------:R0:W2:Y:S03]  /*5490*/  @!P6 MUFU.RCP R12, R5 ;  /* 0x00000005000ce308 */ /* 0x0000a60000001000 */
[----:B------:R-:W-:-:S02]  /*54a0*/  @!P2 FMUL.FTZ R6, R13, -1.4426950216293334961 ;  /* 0xbfb8aa3b0d06a820 */ /* 0x000fc40000410000 */
[----:B------:R-:W-:Y:S02]  /*54b0*/  FADD.FTZ R13, R7, R28 ;  /* 0x0000001c070d7221 */ /* 0x000fe40000010000 */
[----:B------:R-:W-:Y:S02]  /*54c0*/  @!P4 FMUL.FTZ R7, R9, -1.4426950216293334961 ;  /* 0xbfb8aa3b0907c820 */ /* 0x000fe40000410000 */
[----:B-1----:R-:W-:Y:S01]  /*54d0*/  @!P0 FADD.FTZ R8, R8, 1 ;  /* 0x3f80000008088421 */ /* 0x002fe20000010000 */
[----:B------:R-:W1:Y:S01]  /*54e0*/  @!P1 MUFU.EX2 R4, R4 ;  /* 0x0000000400049308 */ /* 0x000e620000000800 */
[----:B0-----:R-:W-:Y:S01]  /*54f0*/  @!P3 FMUL.FTZ R5, R14, -1.4426950216293334961 ;  /* 0xbfb8aa3b0e05b820 */ /* 0x001fe20000410000 */
[----:B------:R-:W-:-:S04]  /*5500*/  SHF.L.U32 R14, R44, 0x8, RZ ;  /* 0x000000082c0e7819 */ /* 0x000fc800000006ff */
[----:B------:R-:W-:Y:S01]  /*5510*/  SHF.R.S32.HI R15, RZ, 0x1f, R14 ;  /* 0x0000001fff0f7819 */ /* 0x000fe2000001140e */
[----:B--2---:R-:W-:Y:S01]  /*5520*/  @!P6 FMUL.FTZ R57, R57, R12 ;  /* 0x0000000c3939e220 */ /* 0x004fe20000410000 */
[----:B------:R-:W-:Y:S01]  /*5530*/  FSETP.GTU.FTZ.AND P6, PT, R13, 20, PT ;  /* 0x41a000000d00780b */ /* 0x000fe20003fdc000 */
[----:B------:R-:W0:Y:S01]  /*5540*/  @!P3 MUFU.EX2 R5, R5 ;  /* 0x000000050005b308 */ /* 0x000e220000000800 */
[----:B-1----:R-:W-:-:S07]  /*5550*/  @!P1 FADD.FTZ R4, R4, 1 ;  /* 0x3f80000004049421 */ /* 0x002fce0000010000 */
[----:B------:R-:W1:Y:S08]  /*5560*/  @!P4 MUFU.EX2 R7, R7 ;  /* 0x000000070007c308 */ /* 0x000e700000000800 */
[----:B------:R2:W3:Y:S01]  /*5570*/  @!P2 MUFU.EX2 R10, R6 ;  /* 0x00000006000aa308 */ /* 0x0004e20000000800 */
[----:B0-----:R-:W-:-:S07]  /*5580*/  @!P3 FADD.FTZ R9, R5, 1 ;  /* 0x3f8000000509b421 */ /* 0x001fce0000010000 */
[----:B------:R1:W0:Y:S01]  /*5590*/  @!P5 MUFU.EX2 R12, R11 ;  /* 0x0000000b000cd308 */ /* 0x0002220000000800 */
[----:B--2---:R-:W-:-:S07]  /*55a0*/  @!P6 FMUL.FTZ R6, R13, -1.4426950216293334961 ;  /* 0xbfb8aa3b0d06e820 */ /* 0x004fce0000410000 */
[----:B------:R2:W4:Y:S01]  /*55b0*/  @!P6 MUFU.EX2 R13, R6 ;  /* 0x00000006000de308 */ /* 0x0005220000000800 */
[----:B-1----:R-:W-:Y:S02]  /*55c0*/  @!P4 FADD.FTZ R11, R7, 1 ;  /* 0x3f800000070bc421 */ /* 0x002fe40000010000 */
[----:B---3--:R-:W-:-:S05]  /*55d0*/  @!P2 FADD.FTZ R10, R10, 1 ;  /* 0x3f8000000a0aa421 */ /* 0x008fca0000010000 */
[----:B------:R1:W3:Y:S01]  /*55e0*/  @!P1 MUFU.RCP R24, R4 ;  /* 0x0000000400189308 */ /* 0x0002e20000001000 */
[----:B--2---:R-:W-:Y:S02]  /*55f0*/  IMAD R6, R30, c[0x0][0x2d8], RZ ;  /* 0x0000b6001e067a24 */ /* 0x004fe400078e02ff */
[----:B0-----:R-:W-:Y:S02]  /*5600*/  @!P5 FADD.FTZ R12, R12, 1 ;  /* 0x3f8000000c0cd421 */ /* 0x001fe40000010000 */
[----:B------:R-:W-:Y:S01]  /*5610*/  IMAD R41, R29, c[0x0][0x2dc], R6 ;  /* 0x0000b7001d297a24 */ /* 0x000fe200078e0206 */
[----:B------:R-:W-:-:S06]  /*5620*/  NOP ;  /* 0x0000000000007918 */ /* 0x000fcc0000000000 */
[----:B-1----:R-:W0:Y:S01]  /*5630*/  LDS.128 R4, [R34.X16] ;  /* 0x0000000022047984 */ /* 0x002e22000000cc00 */
[----:B------:R-:W1:Y:S01]  /*5640*/  @!P0 MUFU.RCP R23, R8 ;  /* 0x0000000800178308 */ /* 0x000e620000001000 */
[----:B----4-:R-:W-:Y:S02]  /*5650*/  @!P6 FADD.FTZ R22, R13, 1 ;  /* 0x3f8000000d16e421 */ /* 0x010fe40000010000 */
[----:B------:R-:W-:Y:S02]  /*5660*/  IMAD R13, R27, c[0x0][0x2e0], RZ ;  /* 0x0000b8001b0d7a24 */ /* 0x000fe400078e02ff */
[----:B---3--:R-:W-:Y:S02]  /*5670*/  @!P1 FMUL.FTZ R59, R59, R24 ;  /* 0x000000183b3b9220 */ /* 0x008fe40000410000 */
[----:B------:R-:W-:Y:S01]  /*5680*/  IMAD R13, R0, c[0x0][0x2e4], R13 ;  /* 0x0000b900000d7a24 */ /* 0x000fe200078e020d */
[----:B------:R2:W3:Y:S08]  /*5690*/  @!P3 MUFU.RCP R40, R9 ;  /* 0x000000090028b308 */ /* 0x0004f00000001000 */
[----:B------:R4:W5:Y:S01]  /*56a0*/  @!P5 MUFU.RCP R42, R12 ;  /* 0x0000000c002ad308 */ /* 0x0009620000001000 */
[----:B--2---:R-:W-:-:S04]  /*56b0*/  IMAD.WIDE.U32 R8, R29, c[0x0][0x2d8], R14 ;  /* 0x0000b6001d087a25 */ /* 0x004fc800078e000e */
[----:B-1----:R-:W-:Y:S01]  /*56c0*/  @!P0 FMUL.FTZ R72, R72, R23 ;  /* 0x0000001748488220 */ /* 0x002fe20000410000 */
[----:B------:R-:W-:Y:S01]  /*56d0*/  IADD3 R9, R9, R41, RZ ;  /* 0x0000002909097210 */ /* 0x000fe20007ffe0ff */
[----:B------:R-:W-:Y:S01]  /*56e0*/  IMAD.WIDE.U32 R14, R29, c[0x0][0x2f8], R14 ;  /* 0x0000be001d0e7a25 */ /* 0x000fe200078e000e */
[----:B------:R-:W1:Y:S03]  /*56f0*/  @!P4 MUFU.RCP R25, R11 ;  /* 0x0000000b0019c308 */ /* 0x000e660000001000 */
[----:B------:R-:W-:-:S04]  /*5700*/  IMAD.WIDE.U32 R8, R0, c[0x0][0x2e0], R8 ;  /* 0x0000b80000087a25 */ /* 0x000fc800078e0008 */
[----:B---3--:R-:W-:Y:S01]  /*5710*/  @!P3 FMUL.FTZ R61, R61, R40 ;  /* 0x000000283d3db220 */ /* 0x008fe20000410000 */
[----:B------:R-:W-:Y:S01]  /*5720*/  IADD3 R9, R9, R13, RZ ;  /* 0x0000000d09097210 */ /* 0x000fe20007ffe0ff */
[----:B------:R2:W3:Y:S01]  /*5730*/  @!P6 MUFU.RCP R41, R22 ;  /* 0x000000160029e308 */ /* 0x0004e20000001000 */
[----:B----4-:R-:W-:Y:S01]  /*5740*/  LEA R12, P0, R8, c[0x0][0x330], 0x1 ;  /* 0x0000cc00080c7a11 */ /* 0x010fe200078008ff */
[----:B-----5:R-:W-:Y:S01]  /*5750*/  @!P5 FMUL.FTZ R63, R63, R42 ;  /* 0x0000002a3f3fd220 */ /* 0x020fe20000410000 */
[----:B------:R-:W-:Y:S01]  /*5760*/  F2FP.PACK_AB R40, R72, R57 ;  /* 0x000000394828723e */ /* 0x000fe200000000ff */
[----:B------:R-:W-:Y:S01]  /*5770*/  FADD.FTZ R57, R57, R32 ;  /* 0x0000002039397221 */ /* 0x000fe20000010000 */
[----:B------:R-:W-:Y:S01]  /*5780*/  LEA.HI.X R13, R8, c[0x0][0x334], R9, 0x1, P0 ;  /* 0x0000cd00080d7a11 */ /* 0x000fe200000f0c09 */
[----:B-1----:R-:W-:Y:S02]  /*5790*/  @!P4 FMUL.FTZ R76, R76, R25 ;  /* 0x000000194c4cc220 */ /* 0x002fe40000410000 */
[----:B------:R-:W1:Y:S01]  /*57a0*/  @!P2 MUFU.RCP R11, R10 ;  /* 0x0000000a000ba308 */ /* 0x000e620000001000 */
[----:B--2---:R-:W-:Y:S01]  /*57b0*/  IMAD R22, R30, c[0x0][0x2f8], RZ ;  /* 0x0000be001e167a24 */ /* 0x004fe200078e02ff */
[----:B------:R-:W-:Y:S01]  /*57c0*/  IADD3 R36, P3, R36, -0x200, RZ ;  /* 0xfffffe0024247810 */ /* 0x000fe20007f7e0ff */
[----:B------:R-:W-:Y:S01]  /*57d0*/  IMAD.WIDE R12, R33, 0x10, R12 ;  /* 0x00000010210c7825 */ /* 0x000fe200078e020c */
[----:B------:R-:W-:-:S02]  /*57e0*/  F2FP.PACK_AB R42, R76, R61 ;  /* 0x0000003d4c2a723e */ /* 0x000fc400000000ff */
[----:B------:R-:W-:Y:S01]  /*57f0*/  IADD3.X R37, R37, -0x1, RZ, P3, !PT ;  /* 0xffffffff25257810 */ /* 0x000fe20001ffe4ff */
[----:B------:R-:W-:Y:S01]  /*5800*/  IMAD R23, R29, c[0x0][0x2fc], R22 ;  /* 0x0000bf001d177a24 */ /* 0x000fe200078e0216 */
[----:B0-----:R0:W-:Y:S01]  /*5810*/  STG.E.128 [R12.64], R4 ;  /* 0x000000040c007986 */ /* 0x0011e2000c101d06 */
[----:B---3--:R-:W-:Y:S02]  /*5820*/  @!P6 FMUL.FTZ R78, R78, R41 ;  /* 0x000000294e4ee220 */ /* 0x008fe40000410000 */
[----:B------:R-:W-:Y:S01]  /*5830*/  IMAD R25, R27, c[0x0][0x300], RZ ;  /* 0x0000c0001b197a24 */ /* 0x000fe200078e02ff */
[----:B------:R-:W-:Y:S01]  /*5840*/  IADD3 R15, R15, R23, RZ ;  /* 0x000000170f0f7210 */ /* 0x000fe20007ffe0ff */
[----:B------:R-:W-:Y:S01]  /*5850*/  FADD.FTZ R72, R57, R72 ;  /* 0x0000004839487221 */ /* 0x000fe20000010000 */
[----:B------:R-:W-:Y:S01]  /*5860*/  F2FP.PACK_AB R43, R78, R63 ;  /* 0x0000003f4e2b723e */ /* 0x000fe200000000ff */
[----:B------:R-:W-:Y:S02]  /*5870*/  IMAD R25, R0, c[0x0][0x304], R25 ;  /* 0x0000c10000197a24 */ /* 0x000fe400078e0219 */
[----:B-1----:R-:W-:Y:S01]  /*5880*/  @!P2 FMUL.FTZ R74, R74, R11 ;  /* 0x0000000b4a4aa220 */ /* 0x002fe20000410000 */
[----:B------:R-:W-:Y:S01]  /*5890*/  BAR.SYNC.DEFER_BLOCKING 0x0 ;  /* 0x0000000000007b1d */ /* 0x000fe20000010000 */
[----:B------:R-:W-:-:S03]  /*58a0*/  IADD3 R38, P2, R38, -0x200, RZ ;  /* 0xfffffe0026267810 */ /* 0x000fc60007f5e0ff */
[----:B------:R-:W-:Y:S01]  /*58b0*/  F2FP.PACK_AB R41, R74, R59 ;  /* 0x0000003b4a29723e */ /* 0x000fe200000000ff */
[----:B------:R-:W-:Y:S01]  /*58c0*/  FADD.FTZ R59, R72, R59 ;  /* 0x0000003b483b7221 */ /* 0x000fe20000010000 */
[----:B------:R-:W-:Y:S01]  /*58d0*/  IADD3.X R39, R39, -0x1, RZ, P2, !PT ;  /* 0xffffffff27277810 */ /* 0x000fe200017fe4ff */
[----:B0-----:R-:W-:-:S04]  /*58e0*/  IMAD.WIDE.U32 R4, R0, c[0x0][0x300], R14 ;  /* 0x0000c00000047a25 */ /* 0x001fc800078e000e */
        /* <DEDUP_REMOVED lines=8> */
[----:B------:R-:W-:Y:S01]  /*5970*/  STS.128 [R34.X16], R40 ;  /* 0x0000002822007388 */ /* 0x000fe2000000cc00 */
[----:B------:R-:W-:-:S06]  /*5980*/  NOP ;  /* 0x0000000000007918 */ /* 0x000fcc0000000000 */
[----:B------:R-:W0:Y:S01]  /*5990*/  LDS.128 R8, [R34.X16] ;  /* 0x0000000022087984 */ /* 0x000e22000000cc00 */
[----:B------:R-:W-:Y:S01]  /*59a0*/  IMAD.WIDE R4, R33, 0x10, R6 ;  /* 0x0000001021047825 */ /* 0x000fe200078e0206 */
[----:B------:R-:W-:-:S03]  /*59b0*/  IADD3 R6, P1, R2, -0x200, RZ ;  /* 0xfffffe0002067810 */ /* 0x000fc60007f3e0ff */
[----:B------:R-:W-:Y:S01]  /*59c0*/  FADD.FTZ R63, R76, R63 ;  /* 0x0000003f4c3f7221 */ /* 0x000fe20000010000 */
[----:B------:R-:W-:-:S03]  /*59d0*/  IADD3.X R7, R3, -0x1, RZ, P1, !PT ;  /* 0xffffffff03077810 */ /* 0x000fc60000ffe4ff */
[----:B------:R-:W-:Y:S01]  /*59e0*/  FADD.FTZ R32, R63, R78 ;  /* 0x0000004e3f207221 */ /* 0x000fe20000010000 */
[----:B0-----:R0:W-:Y:S01]  /*59f0*/  STG.E.128 [R4.64], R8 ;  /* 0x0000000804007986 */ /* 0x0011e2000c101d06 */
[----:B------:R-:W-:Y:S01]  /*5a00*/  @!P0 CALL.REL.NOINC `(.L_x_12136) ;  /* 0x0000001000008944 */ /* 0x000fe20003c00000 */
[----:B------:R-:W-:Y:S05]  /*5a10*/  BRA `(.L_x_12169) ;  /* 0xffffab0000007947 */ /* 0x000fea000383ffff */
.L_x_12136:
[----:B------:R-:W-:Y:S02]  /*5a20*/  ISETP.NE.U32.AND P0, PT, RZ, c[0x0][0x328], PT ;  /* 0x0000ca00ff007a0c */ /* 0x000fe40003f05070 */
[----:B------:R-:W-:Y:S02]  /*5a30*/  ISETP.NE.U32.AND P2, PT, RZ, c[0x0][0x348], PT ;  /* 0x0000d200ff007a0c */ /* 0x000fe40003f45070 */
        /* <DEDUP_REMOVED lines=11> */
[----:B0-----:R-:W0:Y:S02]  /*5af0*/  SHFL.DOWN P1, R4, R3, 0x4, 0x1f ;  /* 0x08801f0003047f89 */ /* 0x001e240000020000 */
        /* <DEDUP_REMOVED lines=10> */
.L_x_12171:
[----:B0-----:R-:W-:Y:S05]  /*5ba0*/  BSYNC B0 ;  /* 0x0000000000007941 */ /* 0x001fea0003800000 */
.L_x_12170:
        /* <DEDUP_REMOVED lines=8> */
[----:B------:R-:W1:Y:S02]  /*5c30*/  SHFL.DOWN P0, R2, R3, 0x2, 0x1f ;  /* 0x08401f0003027f89 */ /* 0x000e640000000000 */
[----:B-1----:R-:W-:-:S05]  /*5c40*/  @P0 FADD R2, R3, R2 ;  /* 0x0000000203020221 */ /* 0x002fca0000000000 */
[----:B0-----:R-:W0:Y:S02]  /*5c50*/  SHFL.DOWN P0, R5, R2, 0x4, 0x1f ;  /* 0x08801f0002057f89 */ /* 0x001e240000000000 */
        /* <DEDUP_REMOVED lines=12> */
.L_x_12173:
[----:B------:R-:W1:Y:S02]  /*5d20*/  S2R R21, SR_TID.X ;  /* 0x0000000000157919 */ /* 0x000e640000002100 */
.L_x_12174:
[----:B0-----:R-:W-:Y:S05]  /*5d30*/  BSYNC B0 ;  /* 0x0000000000007941 */ /* 0x001fea0003800000 */
.L_x_12172:
        /* <DEDUP_REMOVED lines=22> */
.L_x_12175:
        /* <DEDUP_REMOVED lines=64> */
.L_x_12176:
        /* <DEDUP_REMOVED lines=14> */
.L_x_14738:


//--------------------- .text._Z25selective_scan_bwd_kernelI32Selective_Scan_bwd_kernel_traitsILi32ELi8ELb1ELb0ELb0ELb1ELb1EN3c104HalfENS1_7complexIfEEEEv12SSMParamsBwd --------------------------
	.section	.text._Z25selective_scan_bwd_kernelI32Selective_Scan_bwd_kernel_traitsILi32ELi8ELb1ELb0ELb0ELb1ELb1EN3c104HalfENS1_7complexIfEEEEv12SSMParamsBwd,"ax",@progbits
	.sectioninfo	@"SHI_REGISTERS=143"
	.align	128
        .global         _Z25selective_scan_bwd_kernelI32Selective_Scan_bwd_kernel_traitsILi32ELi8ELb1ELb0ELb0ELb1ELb1EN3c104HalfENS1_7complexIfEEEEv12SSMParamsBwd
        .type           _Z25selective_scan_bwd_kernelI32Selective_Scan_bwd_kernel_traitsILi32ELi8ELb1ELb0ELb0ELb1ELb1EN3c104HalfENS1_7complexIfEEEEv12SSMParamsBwd,@function
        .size           _Z25selective_scan_bwd_kernelI32Selective_Scan_bwd_kernel_traitsILi32ELi8ELb1ELb0ELb0ELb1ELb1EN3c104HalfENS1_7complexIfEEEEv12SSMParamsBwd,(.L_x_14739 - _Z25selective_scan_bwd_kernelI32Selective_Scan_bwd_kernel_traitsILi32ELi8ELb1ELb0ELb0ELb1ELb1EN3c104HalfENS1_7complexIfEEEEv12SSMParamsBwd)
        .other          _Z25selective_scan_bwd_kernelI32Selective_Scan_bwd_kernel_traitsILi32ELi8ELb1ELb0ELb0ELb1ELb1EN3c104HalfENS1_7complexIfEEEEv12SSMParamsBwd,@"STO_CUDA_ENTRY STV_DEFAULT"
_Z25selective_scan_bwd_kernelI32Selective_Scan_bwd_kernel_traitsILi32ELi8ELb1ELb0ELb0ELb1ELb1EN3c104HalfENS1_7complexIfEEEEv12SSMParamsBwd:
.text._Z25selective_scan_bwd_kernelI32Selective_Scan_bwd_kernel_traitsILi32ELi8ELb1ELb0ELb0ELb1ELb1EN3c104HalfENS1_7complexIfEEEEv12SSMParamsBwd:
        /* <DEDUP_REMOVED lines=26> */
[----:B------:R1:W5:Y:S01]  /*01a0*/  @P1 LDG.E R35, [R8.64] ;  /* 0x0000000608231981 */ /* 0x000362000c1e1900 */
[----:B------:R-:W-:Y:S01]  /*01b0*/  ISETP.NE.U32.AND P0, PT, RZ, c[0x0][0x260], PT ;  /* 0x00009800ff007a0c */ /* 0x000fe20003f05070 */
[----:B0-----:R-:W-:Y:S01]  /*01c0*/  IMAD.WIDE.U32 R6, R34, c[0x0][0x278], RZ ;  /* 0x00009e0022067a25 */ /* 0x001fe200078e00ff */
[----:B------:R-:W-:Y:S01]  /*01d0*/  IADD3 R5, R5, R13, RZ ;  /* 0x0000000d05057210 */ /* 0x000fe20007ffe0ff */
[----:B------:R-:W-:Y:S01]  /*01e0*/  CS2R R18, SRZ ;  /* 0x0000000000127805 */ /* 0x000fe2000001ff00 */
[----:B------:R-:W-:Y:S01]  /*01f0*/  ISETP.NE.AND.EX P0, PT, RZ, c[0x0][0x264], PT, P0 ;  /* 0x00009900ff007a0c */ /* 0x000fe20003f05300 */
[----:B------:R-:W-:Y:S01]  /*0200*/  IMAD R13, R37, c[0x0][0x1d8], RZ ;  /* 0x00007600250d7a24 */ /* 0x000fe200078e02ff */
[----:B------:R-:W-:Y:S01]  /*0210*/  IADD3 R7, R7, R15, RZ ;  /* 0x0000000f07077210 */ /* 0x000fe20007ffe0ff */
[----:B------:R-:W-:Y:S01]  /*0220*/  IMAD R15, R37, c[0x0][0x1e8], RZ ;  /* 0x00007a00250f7a24 */ /* 0x000fe200078e02ff */
[----:B------:R-:W-:Y:S01]  /*0230*/  HFMA2.MMA R39, -RZ, RZ, 0, 0 ;  /* 0x00000000ff277435 */ /* 0x000fe200000001ff */
[----:B-1----:R-:W-:Y:S01]  /*0240*/  MOV R8, c[0x0][0x174] ;  /* 0x00005d0000087a02 */ /* 0x002fe20000000f00 */
[----:B------:R-:W-:Y:S01]  /*0250*/  IMAD.WIDE.U32 R2, R38, c[0x0][0x1d8], R2 ;  /* 0x0000760026027a25 */ /* 0x000fe200078e0002 */
[----:B------:R-:W-:-:S02]  /*0260*/  MOV R32, RZ ;  /* 0x000000ff00207202 */ /* 0x000fc40000000f00 */
[----:B------:R-:W-:Y:S01]  /*0270*/  LEA R9, R8, 0xffffff00, 0x8 ;  /* 0xffffff0008097811 */ /* 0x000fe200078e40ff */
[----:B------:R-:W-:Y:S01]  /*0280*/  IMAD.WIDE.U32 R4, R38, c[0x0][0x1e8], R4 ;  /* 0x00007a0026047a25 */ /* 0x000fe200078e0004 */
[----:B------:R-:W-:Y:S02]  /*0290*/  ISETP.GE.AND P3, PT, R8, 0x1, PT ;  /* 0x000000010800780c */ /* 0x000fe40003f66270 */
[----:B------:R-:W-:Y:S01]  /*02a0*/  SHF.R.S32.HI R11, RZ, 0x1f, R9 ;  /* 0x0000001fff0b7819 */ /* 0x000fe20000011409 */
[C---:B------:R-:W-:Y:S01]  /*02b0*/  IMAD R13, R38.reuse, c[0x0][0x1dc], R13 ;  /* 0x00007700260d7a24 */ /* 0x040fe200078e020d */
[C---:B------:R-:W-:Y:S01]  /*02c0*/  IADD3 R29, P1, R9.reuse, R2, RZ ;  /* 0x00000002091d7210 */ /* 0x040fe20007f3e0ff */
[C---:B------:R-:W-:Y:S01]  /*02d0*/  IMAD R15, R38.reuse, c[0x0][0x1ec], R15 ;  /* 0x00007b00260f7a24 */ /* 0x040fe200078e020f */
[----:B------:R-:W-:Y:S01]  /*02e0*/  IADD3 R0, P2, R9, R4, RZ ;  /* 0x0000000409007210 */ /* 0x000fe20007f5e0ff */
[----:B------:R-:W-:Y:S01]  /*02f0*/  IMAD R17, R37, c[0x0][0x280], RZ ;  /* 0x0000a00025117a24 */ /* 0x000fe200078e02ff */
[C---:B------:R-:W-:Y:S01]  /*0300*/  IADD3.X R4, R11.reuse, R3, R13, P1, !PT ;  /* 0x000000030b047210 */ /* 0x040fe20000ffe40d */
[----:B------:R-:W-:Y:S01]  /*0310*/  IMAD.WIDE.U32 R6, R38, c[0x0][0x280], R6 ;  /* 0x0000a00026067a25 */ /* 0x000fe200078e0006 */
[----:B------:R-:W-:-:S02]  /*0320*/  IADD3.X R5, R11, R5, R15, P2, !PT ;  /* 0x000000050b057210 */ /* 0x000fc400017fe40f */
[----:B------:R-:W-:Y:S01]  /*0330*/  ISETP.NE.U32.AND P1, PT, RZ, c[0x0][0x328], PT ;  /* 0x0000ca00ff007a0c */ /* 0x000fe20003f25070 */
[----:B------:R-:W-:Y:S01]  /*0340*/  IMAD R17, R38, c[0x0][0x284], R17 ;  /* 0x0000a10026117a24 */ /* 0x000fe200078e0211 */
[----:B------:R-:W-:Y:S02]  /*0350*/  ISETP.NE.U32.AND P2, PT, RZ, c[0x0][0x348], PT ;  /* 0x0000d200ff007a0c */ /* 0x000fe40003f45070 */
[----:B------:R-:W-:Y:S02]  /*0360*/  IADD3 R9, P4, R9, R6, RZ ;  /* 0x0000000609097210 */ /* 0x000fe40007f9e0ff */
[----:B------:R-:W-:Y:S02]  /*0370*/  LEA R2, P5, R0, c[0x0][0x248], 0x1 ;  /* 0x0000920000027a11 */ /* 0x000fe400078a08ff */
[----:B------:R-:W-:Y:S02]  /*0380*/  ISETP.NE.AND.EX P1, PT, RZ, c[0x0][0x32c], PT, P1 ;  /* 0x0000cb00ff007a0c */ /* 0x000fe40003f25310 */
[----:B------:R-:W-:-:S02]  /*0390*/  ISETP.NE.AND.EX P2, PT, RZ, c[0x0][0x34c], PT, P2 ;  /* 0x0000d300ff007a0c */ /* 0x000fc40003f45320 */
[----:B------:R-:W-:Y:S02]  /*03a0*/  IADD3.X R6, R11, R7, R17, P4, !PT ;  /* 0x000000070b067210 */ /* 0x000fe400027fe411 */
[----:B------:R-:W-:Y:S01]  /*03b0*/  LEA.HI.X R7, R0, c[0x0][0x24c], R5, 0x1, P5 ;  /* 0x0000930000077a11 */ /* 0x000fe200028f0c05 */
[----:B------:R-:W-:Y:S01]  /*03c0*/  @P0 IMAD R0, R34, c[0x0][0x164], R38 ;  /* 0x0000590022000a24 */ /* 0x000fe200078e0226 */
[C---:B------:R-:W-:Y:S01]  /*03d0*/  LEA R28, P4, R29.reuse, c[0x0][0x240], 0x1 ;  /* 0x000090001d1c7a11 */ /* 0x040fe200078808ff */
[----:B------:R-:W-:Y:S01]  /*03e0*/  CS2R R16, SRZ ;  /* 0x0000000000107805 */ /* 0x000fe2000001ff00 */
        /* <DEDUP_REMOVED lines=14> */
[----:B------:R-:W-:Y:S02]  /*04d0*/  MOV R6, R2 ;  /* 0x0000000200067202 */ /* 0x000fe40000000f00 */
[----:B------:R-:W-:Y:S01]  /*04e0*/  MOV R0, c[0x0][0x174] ;  /* 0x00005d0000007a02 */ /* 0x000fe20000000f00 */
[----:B------:R-:W1:Y:S01]  /*04f0*/  S2R R30, SR_LANEID ;  /* 0x00000000001e7919 */ /* 0x000e620000000000 */
[----:B------:R-:W-:-:S02]  /*0500*/  MOV R32, RZ ;  /* 0x000000ff00207202 */ /* 0x000fc40000000f00 */
[----:B------:R-:W-:Y:S02]  /*0510*/  MOV R39, RZ ;  /* 0x000000ff00277202 */ /* 0x000fe40000000f00 */
.L_x_12211:
[----:B------:R-:W-:Y:S01]  /*0520*/  BAR.SYNC.DEFER_BLOCKING 0x0 ;  /* 0x0000000000007b1d */ /* 0x000fe20000010000 */
[----:B0-----:R-:W-:-:S05]  /*0530*/  IMAD.WIDE R2, R31, 0x10, R28 ;  /* 0x000000101f027825 */ /* 0x001fca00078e021c */
[----:B------:R0:W2:Y:S02]  /*0540*/  LDG.E.128 R40, [R2.64] ;  /* 0x0000000602287981 */ /* 0x0000a4000c1e1d00 */
[----:B0-----:R-:W-:Y:S02]  /*0550*/  MOV R2, R6 ;  /* 0x0000000600027202 */ /* 0x001fe40000000f00 */
[----:B------:R-:W-:-:S05]  /*0560*/  MOV R3, R7 ;  /* 0x0000000700037202 */ /* 0x000fca0000000f00 */
[----:B------:R-:W-:Y:S01]  /*0570*/  IMAD.WIDE R12, R31, 0x10, R2 ;  /* 0x000000101f0c7825 */ /* 0x000fe200078e0202 */
[----:B-12---:R0:W-:Y:S01]  /*0580*/  STS.128 [R30.X16], R40 ;  /* 0x000000281e007388 */ /* 0x0061e2000000cc00 */
[----:B------:R-:W-:-:S06]  /*0590*/  NOP ;  /* 0x0000000000007918 */ /* 0x000fcc0000000000 */
[----:B------:R-:W-:Y:S04]  /*05a0*/  LDS.128 R4, [R30.X16] ;  /* 0x000000001e047984 */ /* 0x000fe8000000cc00 */
[----:B------:R-:W-:Y:S06]  /*05b0*/  BAR.SYNC.DEFER_BLOCKING 0x0 ;  /* 0x0000000000007b1d */ /* 0x000fec0000010000 */
[----:B------:R-:W2:Y:S01]  /*05c0*/  LDG.E.128 R44, [R12.64] ;  /* 0x000000060c2c7981 */ /* 0x000ea2000c1e1d00 */
[----:B------:R-:W-:-:S03]  /*05d0*/  IMAD.WIDE R14, R31, 0x10, R26 ;  /* 0x000000101f0e7825 */ /* 0x000fc600078e021a */
[----:B--2---:R-:W-:Y:S01]  /*05e0*/  STS.128 [R30.X16], R44 ;  /* 0x0000002c1e007388 */ /* 0x004fe2000000cc00 */
[----:B------:R-:W-:-:S06]  /*05f0*/  NOP ;  /* 0x0000000000007918 */ /* 0x000fcc0000000000 */
[----:B------:R-:W1:Y:S04]  /*0600*/  LDS.128 R8, [R30.X16] ;  /* 0x000000001e087984 */ /* 0x000e68000000cc00 */
[----:B------:R-:W-:Y:S06]  /*0610*/  BAR.SYNC.DEFER_BLOCKING 0x0 ;  /* 0x0000000000007b1d */ /* 0x000fec0000010000 */
[----:B0-----:R-:W2:Y:S01]  /*0620*/  LDG.E.128 R40, [R14.64] ;  /* 0x000000060e287981 */ /* 0x001ea2000c1e1d00 */
[----:B------:R-:W-:Y:S01]  /*0630*/  LEA R22, R0, 0xffffff00, 0x8 ;  /* 0xffffff0000167811 */ /* 0x000fe200078e40ff */
[----:B------:R-:W-:Y:S01]  /*0640*/  IMAD R25, R33, c[0x0][0x1f0], RZ ;  /* 0x00007c0021197a24 */ /* 0x000fe200078e02ff */
[----:B------:R-:W-:Y:S01]  /*0650*/  BSSY B0, `(.L_x_12178) ;  /* 0x0000045000007945 */ /* 0x000fe20003800000 */
[----:B------:R-:W-:Y:S01]  /*0660*/  IMAD R49, R37, c[0x0][0x1f8], RZ ;  /* 0x00007e0025317a24 */ /* 0x000fe200078e02ff */
[----:B------:R-:W-:Y:S01]  /*0670*/  SHF.R.S32.HI R23, RZ, 0x1f, R22 ;  /* 0x0000001fff177819 */ /* 0x000fe20000011416 */
[----:B------:R-:W-:-:S02]  /*0680*/  IMAD R25, R34, c[0x0][0x1f4], R25 ;  /* 0x00007d0022197a24 */ /* 0x000fc400078e0219 */
[----:B------:R-:W-:Y:S02]  /*0690*/  IMAD R49, R38, c[0x0][0x1fc], R49 ;  /* 0x00007f0026317a24 */ /* 0x000fe400078e0231 */
[----:B------:R-:W-:Y:S01]  /*06a0*/  IMAD.WIDE.U32 R12, R34, c[0x0][0x1f0], R22 ;  /* 0x00007c00220c7a25 */ /* 0x000fe200078e0016 */
[----:B-1----:R-:W-:Y:S02]  /*06b0*/  HADD2.F32 R52, -RZ, R8.H0_H0 ;  /* 0x20000008ff347230 */ /* 0x002fe40000004100 */
[----:B------:R-:W-:Y:S02]  /*06c0*/  HADD2.F32 R44, -RZ, R10.H0_H0 ;  /* 0x2000000aff2c7230 */ /* 0x000fe40000004100 */
[----:B------:R-:W-:Y:S01]  /*06d0*/  IADD3 R13, R13, R25, RZ ;  /* 0x000000190d0d7210 */ /* 0x000fe20007ffe0ff */
[----:B------:R-:W-:Y:S01]  /*06e0*/  HADD2.F32 R8, -RZ, R8.H1_H1 ;  /* 0x30000008ff087230 */ /* 0x000fe20000004100 */
[--C-:B-----5:R-:W-:Y:S01]  /*06f0*/  FADD.FTZ R52, R52, R35.reuse ;  /* 0x0000002334347221 */ /* 0x120fe20000010000 */
[--C-:B------:R-:W-:Y:S01]  /*0700*/  HADD2.F32 R48, -RZ, R9.reuse.H0_H0 ;  /* 0x20000009ff307230 */ /* 0x100fe20000004100 */
[----:B------:R-:W-:Y:S01]  /*0710*/  FADD.FTZ R44, R44, R35 ;  /* 0x000000232c2c7221 */ /* 0x000fe20000010000 */
[----:B------:R-:W-:Y:S01]  /*0720*/  HADD2.F32 R46, -RZ, R9.H1_H1 ;  /* 0x30000009ff2e7230 */ /* 0x000fe20000004100 */
[----:B------:R-:W-:Y:S01]  /*0730*/  IMAD.WIDE.U32 R24, R38, c[0x0][0x1f8], R12 ;  /* 0x00007e0026187a25 */ /* 0x000fe200078e000c */
[----:B------:R-:W-:Y:S01]  /*0740*/  FSETP.GTU.FTZ.AND P6, PT, R52, 20, PT ;  /* 0x41a000003400780b */ /* 0x000fe20003fdc000 */
[----:B------:R-:W-:Y:S01]  /*0750*/  HADD2.F32 R10, -RZ, R10.H1_H1 ;  /* 0x3000000aff0a7230 */ /* 0x000fe20000004100 */
[----:B------:R-:W-:Y:S01]  /*0760*/  FSETP.GTU.FTZ.AND P2, PT, R44, 20, PT ;  /* 0x41a000002c00780b */ /* 0x000fe20003f5c000 */
[--C-:B------:R-:W-:Y:S01]  /*0770*/  FADD.FTZ R50, R8, R35.reuse ;  /* 0x0000002308327221 */ /* 0x100fe20000010000 */
[----:B------:R-:W-:Y:S01]  /*0780*/  IADD3 R25, R25, R49, RZ ;  /* 0x0000003119197210 */ /* 0x000fe20007ffe0ff */
[--C-:B------:R-:W-:Y:S01]  /*0790*/  FADD.FTZ R48, R48, R35.reuse ;  /* 0x0000002330307221 */ /* 0x100fe20000010000 */
[----:B------:R-:W-:Y:S01]  /*07a0*/  LEA R56, P0, R24, c[0x0][0x268], 0x1 ;  /* 0x00009a0018387a11 */ /* 0x000fe200078008ff */
[----:B------:R-:W-:Y:S01]  /*07b0*/  FADD.FTZ R46, R46, R35 ;  /* 0x000000232e2e7221 */ /* 0x000fe20000010000 */
[----:B------:R-:W-:Y:S01]  /*07c0*/  HADD2.F32 R54, -RZ, R11.H1_H1 ;  /* 0x3000000bff367230 */ /* 0x000fe20000004100 */
[----:B------:R-:W-:-:S02]  /*07d0*/  FSETP.GTU.FTZ.AND P5, PT, R50, 20, PT ;  /* 0x41a000003200780b */ /* 0x000fc40003fbc000 */
[----:B------:R-:W-:Y:S02]  /*07e0*/  LEA.HI.X R57, R24, c[0x0][0x26c], R25, 0x1, P0 ;  /* 0x00009b0018397a11 */ /* 0x000fe400000f0c19 */
[----:B------:R-:W-:Y:S01]  /*07f0*/  FSETP.GTU.FTZ.AND P4, PT, R48, 20, PT ;  /* 0x41a000003000780b */ /* 0x000fe20003f9c000 */
[----:B------:R-:W-:Y:S01]  /*0800*/  FADD.FTZ R54, R54, R35 ;  /* 0x0000002336367221 */ /* 0x000fe20000010000 */
[----:B------:R-:W-:Y:S01]  /*0810*/  FSETP.GTU.FTZ.AND P3, PT, R46, 20, PT ;  /* 0x41a000002e00780b */ /* 0x000fe20003f7c000 */
[----:B--2---:R0:W-:Y:S01]  /*0820*/  STS.128 [R30.X16], R40 ;  /* 0x000000281e007388 */ /* 0x0041e2000000cc00 */
[----:B------:R-:W-:-:S06]  /*0830*/  NOP ;  /* 0x0000000000007918 */ /* 0x000fcc0000000000 */
[----:B------:R1:W2:Y:S01]  /*0840*/  LDS.128 R12, [R30.X16] ;  /* 0x000000001e0c7984 */ /* 0x0002a2000000cc00 */
[----:B0-----:R-:W-:Y:S01]  /*0850*/  HADD2.F32 R40, -RZ, R11.H0_H0 ;  /* 0x2000000bff287230 */ /* 0x001fe20000004100 */
[----:B------:R-:W-:-:S04]  /*0860*/  FADD.FTZ R42, R10, R35 ;  /* 0x000000230a2a7221 */ /* 0x000fc80000010000 */
[----:B------:R-:W-:Y:S01]  /*0870*/  FADD.FTZ R40, R40, R35 ;  /* 0x0000002328287221 */ /* 0x000fe20000010000 */
[----:B------:R-:W-:-:S04]  /*0880*/  FSETP.GTU.FTZ.AND P1, PT, R42, 20, PT ;  /* 0x41a000002a00780b */ /* 0x000fc80003f3c000 */
[----:B------:R-:W-:Y:S01]  /*0890*/  FSETP.GTU.FTZ.AND P0, PT, R40, 20, PT ;  /* 0x41a000002800780b */ /* 0x000fe20003f1c000 */
[----:B------:R-:W-:Y:S07]  /*08a0*/  @P6 BRA `(.L_x_12179) ;  /* 0x000001f000006947 */ /* 0x000fee0003800000 */
        /* <DEDUP_REMOVED lines=31> */
.L_x_12179:
[----:B-1----:R-:W-:Y:S05]  /*0aa0*/  BSYNC B0 ;  /* 0x0000000000007941 */ /* 0x002fea0003800000 */
.L_x_12178:
        /* <DEDUP_REMOVED lines=35> */
.L_x_12181:
[----:B------:R-:W-:Y:S05]  /*0ce0*/  BSYNC B0 ;  /* 0x0000000000007941 */ /* 0x000fea0003800000 */
.L_x_12180:
        /* <DEDUP_REMOVED lines=33> */
.L_x_12183:
[----:B------:R-:W-:Y:S05]  /*0f00*/  BSYNC B0 ;  /* 0x0000000000007941 */ /* 0x000fea0003800000 */
.L_x_12182:
        /* <DEDUP_REMOVED lines=33> */
.L_x_12185:
[----:B------:R-:W-:Y:S05]  /*1120*/  BSYNC B0 ;  /* 0x0000000000007941 */ /* 0x000fea0003800000 */
.L_x_12184:
        /* <DEDUP_REMOVED lines=33> */
.L_x_12187:
[----:B------:R-:W-:Y:S05]  /*1340*/  BSYNC B0 ;  /* 0x0000000000007941 */ /* 0x000fea0003800000 */
.L_x_12186:
        /* <DEDUP_REMOVED lines=33> */
.L_x_12189:
[----:B------:R-:W-:Y:S05]  /*1560*/  BSYNC B0 ;  /* 0x0000000000007941 */ /* 0x000fea0003800000 */
.L_x_12188:
        /* <DEDUP_REMOVED lines=33> */
.L_x_12191:
[----:B------:R-:W-:Y:S05]  /*1780*/  BSYNC B0 ;  /* 0x0000000000007941 */ /* 0x000fea0003800000 */
.L_x_12190:
        /* <DEDUP_REMOVED lines=33> */
.L_x_12193:
[----:B------:R-:W-:Y:S05]  /*19a0*/  BSYNC B0 ;  /* 0x0000000000007941 */ /* 0x000fea0003800000 */
.L_x_12192:
[----:B------:R-:W-:Y:S06]  /*19b0*/  BAR.SYNC.DEFER_BLOCKING 0x0 ;  /* 0x0000000000007b1d */ /* 0x000fec0000010000 */
[----:B------:R-:W3:Y:S01]  /*19c0*/  LDG.E.128 R60, [R8.64] ;  /* 0x00000006083c7981 */ /* 0x000ee2000c1e1d00 */
[----:B------:R-:W-:Y:S02]  /*19d0*/  IMAD R11, R33, c[0x0][0x200], RZ ;  /* 0x00008000210b7a24 */ /* 0x000fe400078e02ff */
[----:B------:R-:W-:Y:S02]  /*19e0*/  IMAD R41, R37, c[0x0][0x208], RZ ;  /* 0x0000820025297a24 */ /* 0x000fe400078e02ff */
[----:B------:R-:W-:-:S02]  /*19f0*/  IMAD R25, R34, c[0x0][0x204], R11 ;  /* 0x0000810022197a24 */ /* 0x000fc400078e020b */
[----:B------:R-:W-:-:S04]  /*1a00*/  IMAD.WIDE.U32 R10, R34, c[0x0][0x200], R22 ;  /* 0x00008000220a7a25 */ /* 0x000fc800078e0016 */
[----:B------:R-:W-:Y:S01]  /*1a10*/  IMAD R41, R38, c[0x0][0x20c], R41 ;  /* 0x0000830026297a24 */ /* 0x000fe200078e0229 */
[----:B------:R-:W-:-:S05]  /*1a20*/  IADD3 R11, R11, R25, RZ ;  /* 0x000000190b0b7210 */ /* 0x000fca0007ffe0ff */
[----:B------:R-:W-:-:S05]  /*1a30*/  IMAD.WIDE.U32 R10, R38, c[0x0][0x208], R10 ;  /* 0x00008200260a7a25 */ /* 0x000fca00078e000a */
[----:B------:R-:W-:Y:S02]  /*1a40*/  IADD3 R11, R11, R41, RZ ;  /* 0x000000290b0b7210 */ /* 0x000fe40007ffe0ff */
[----:B------:R-:W-:-:S04]  /*1a50*/  LEA R56, P0, R10, c[0x0][0x258], 0x1 ;  /* 0x000096000a387a11 */ /* 0x000fc800078008ff */
[----:B------:R-:W-:-:S05]  /*1a60*/  LEA.HI.X R57, R10, c[0x0][0x25c], R11, 0x1, P0 ;  /* 0x000097000a397a11 */ /* 0x000fca00000f0c0b */
[----:B------:R-:W-:Y:S01]  /*1a70*/  IMAD.WIDE R56, R31, 0x10, R56 ;  /* 0x000000101f387825 */ /* 0x000fe200078e0238 */
[----:B---3--:R-:W-:Y:S01]  /*1a80*/  STS.128 [R30.X16], R60 ;  /* 0x0000003c1e007388 */ /* 0x008fe2000000cc00 */
[----:B------:R-:W-:-:S06]  /*1a90*/  NOP ;  /* 0x0000000000007918 */ /* 0x000fcc0000000000 */
[----:B------:R-:W0:Y:S04]  /*1aa0*/  LDS.128 R8, [R30.X16] ;  /* 0x000000001e087984 */ /* 0x000e28000000cc00 */
[----:B------:R-:W-:Y:S06]  /*1ab0*/  BAR.SYNC.DEFER_BLOCKING 0x0 ;  /* 0x0000000000007b1d */ /* 0x000fec0000010000 */
[----:B------:R-:W3:Y:S01]  /*1ac0*/  LDG.E.128 R56, [R56.64] ;  /* 0x0000000638387981 */ /* 0x000ee2000c1e1d00 */
[----:B--2---:R-:W-:-:S02]  /*1ad0*/  HADD2.F32 R89, -RZ, R13.H0_H0 ;  /* 0x2000000dff597230 */ /* 0x004fc40000004100 */
[--C-:B------:R-:W-:Y:S02]  /*1ae0*/  HADD2.F32 R64, -RZ, R12.reuse.H0_H0 ;  /* 0x2000000cff407230 */ /* 0x100fe40000004100 */
[----:B------:R-:W-:Y:S02]  /*1af0*/  HADD2.F32 R67, -RZ, R12.H1_H1 ;  /* 0x3000000cff437230 */ /* 0x000fe40000004100 */
[--C-:B------:R-:W-:Y:S02]  /*1b00*/  HADD2.F32 R72, -RZ, R14.reuse.H0_H0 ;  /* 0x2000000eff487230 */ /* 0x100fe40000004100 */
[----:B------:R-:W-:Y:S02]  /*1b10*/  HADD2.F32 R74, -RZ, R14.H1_H1 ;  /* 0x3000000eff4a7230 */ /* 0x000fe40000004100 */
[--C-:B0-----:R-:W-:Y:S02]  /*1b20*/  HADD2.F32 R65, -RZ, R8.reuse.H0_H0 ;  /* 0x20000008ff417230 */ /* 0x101fe40000004100 */
[----:B------:R-:W-:-:S02]  /*1b30*/  HADD2.F32 R68, -RZ, R8.H1_H1 ;  /* 0x30000008ff447230 */ /* 0x000fc40000004100 */
[--C-:B------:R-:W-:Y:S01]  /*1b40*/  HADD2.F32 R69, -RZ, R9.reuse.H0_H0 ;  /* 0x20000009ff457230 */ /* 0x100fe20000004100 */
[----:B------:R-:W-:Y:S01]  /*1b50*/  FMUL.FTZ R24, R65, -1.4426950216293334961 ;  /* 0xbfb8aa3b41187820 */ /* 0x000fe20000410000 */
[----:B------:R-:W-:Y:S01]  /*1b60*/  HADD2.F32 R45, -RZ, R9.H1_H1 ;  /* 0x30000009ff2d7230 */ /* 0x000fe20000004100 */
[----:B------:R-:W-:Y:S01]  /*1b70*/  FMUL.FTZ R8, R68, -1.4426950216293334961 ;  /* 0xbfb8aa3b44087820 */ /* 0x000fe20000410000 */
[--C-:B------:R-:W-:Y:S01]  /*1b80*/  HADD2.F32 R43, -RZ, R10.reuse.H0_H0 ;  /* 0x2000000aff2b7230 */ /* 0x100fe20000004100 */
[----:B------:R-:W-:Y:S01]  /*1b90*/  FMUL.FTZ R41, R69, -1.4426950216293334961 ;  /* 0xbfb8aa3b45297820 */ /* 0x000fe20000410000 */
[----:B------:R0:W1:Y:S01]  /*1ba0*/  MUFU.EX2 R47, R24 ;  /* 0x00000018002f7308 */ /* 0x0000620000000800 */
[----:B------:R-:W-:Y:S01]  /*1bb0*/  FMUL.FTZ R9, R45, -1.4426950216293334961 ;  /* 0xbfb8aa3b2d097820 */ /* 0x000fe20000410000 */
[----:B------:R-:W-:Y:S01]  /*1bc0*/  HADD2.F32 R25, -RZ, R10.H1_H1 ;  /* 0x3000000aff197230 */ /* 0x000fe20000004100 */
[----:B------:R-:W-:-:S04]  /*1bd0*/  FMUL.FTZ R55, R43, -1.4426950216293334961 ;  /* 0xbfb8aa3b2b377820 */ /* 0x000fc80000410000 */
[----:B------:R-:W-:Y:S01]  /*1be0*/  FMUL.FTZ R60, R25, -1.4426950216293334961 ;  /* 0xbfb8aa3b193c7820 */ /* 0x000fe20000410000 */
[----:B------:R2:W4:Y:S01]  /*1bf0*/  MUFU.EX2 R51, R41 ;  /* 0x0000002900337308 */ /* 0x0005220000000800 */
[----:B0-----:R-:W-:-:S05]  /*1c00*/  HADD2.F32 R24, -RZ, R11.H0_H0 ;  /* 0x2000000bff187230 */ /* 0x001fca0000004100 */
[----:B------:R-:W-:Y:S02]  /*1c10*/  FMUL.FTZ R61, R24, -1.4426950216293334961 ;  /* 0xbfb8aa3b183d7820 */ /* 0x000fe40000410000 */
[----:B------:R-:W0:Y:S01]  /*1c20*/  MUFU.EX2 R49, R8 ;  /* 0x0000000800317308 */ /* 0x000e220000000800 */
[----:B--2---:R-:W-:Y:S01]  /*1c30*/  HADD2.F32 R41, -RZ, R11.H1_H1 ;  /* 0x3000000bff297230 */ /* 0x004fe20000004100 */
[----:B-1----:R-:W-:-:S04]  /*1c40*/  FADD.FTZ R47, R47, 1 ;  /* 0x3f8000002f2f7421 */ /* 0x002fc80000010000 */
[----:B------:R-:W-:Y:S02]  /*1c50*/  FMUL.FTZ R66, R41, -1.4426950216293334961 ;  /* 0xbfb8aa3b29427820 */ /* 0x000fe40000410000 */
[----:B------:R-:W1:Y:S01]  /*1c60*/  MUFU.EX2 R53, R9 ;  /* 0x0000000900357308 */ /* 0x000e620000000800 */
[----:B----4-:R-:W-:-:S07]  /*1c70*/  FADD.FTZ R51, R51, 1 ;  /* 0x3f80000033337421 */ /* 0x010fce0000010000 */
[----:B------:R-:W2:Y:S01]  /*1c80*/  MUFU.EX2 R61, R61 ;  /* 0x0000003d003d7308 */ /* 0x000ea20000000800 */
[----:B0-----:R-:W-:-:S07]  /*1c90*/  FADD.FTZ R49, R49, 1 ;  /* 0x3f80000031317421 */ /* 0x001fce0000010000 */
[----:B------:R0:W4:Y:S01]  /*1ca0*/  MUFU.EX2 R71, R66 ;  /* 0x0000004200477308 */ /* 0x0001220000000800 */
[----:B-1----:R-:W-:-:S07]  /*1cb0*/  FADD.FTZ R53, R53, 1 ;  /* 0x3f80000035357421 */ /* 0x002fce0000010000 */
[----:B------:R-:W-:Y:S01]  /*1cc0*/  MUFU.EX2 R55, R55 ;  /* 0x0000003700377308 */ /* 0x000fe20000000800 */
[----:B0-----:R-:W-:Y:S01]  /*1cd0*/  HADD2.F32 R66, -RZ, R13.H1_H1 ;  /* 0x3000000dff427230 */ /* 0x001fe20000004100 */
[----:B--2---:R-:W-:-:S06]  /*1ce0*/  FADD.FTZ R13, R61, 1 ;  /* 0x3f8000003d0d7421 */ /* 0x004fcc0000010000 */
[----:B------:R-:W0:Y:S01]  /*1cf0*/  MUFU.EX2 R60, R60 ;  /* 0x0000003c003c7308 */ /* 0x000e220000000800 */
[----:B----4-:R-:W-:-:S07]  /*1d00*/  FADD.FTZ R71, R71, 1 ;  /* 0x3f80000047477421 */ /* 0x010fce0000010000 */
[----:B------:R-:W1:Y:S08]  /*1d10*/  MUFU.RCP R62, R47 ;  /* 0x0000002f003e7308 */ /* 0x000e700000001000 */
[----:B------:R-:W-:Y:S01]  /*1d20*/  MUFU.RCP R63, R49 ;  /* 0x00000031003f7308 */ /* 0x000fe20000001000 */
[----:B0-----:R-:W-:-:S07]  /*1d30*/  FADD.FTZ R12, R60, 1 ;  /* 0x3f8000003c0c7421 */ /* 0x001fce0000010000 */
[----:B------:R-:W-:Y:S01]  /*1d40*/  MUFU.RCP R70, R51 ;  /* 0x0000003300467308 */ /* 0x000fe20000001000 */
[----:B-1----:R-:W-:-:S07]  /*1d50*/  FMUL.FTZ R61, R65, R62 ;  /* 0x0000003e413d7220 */ /* 0x002fce0000410000 */
[----:B------:R0:W1:Y:S08]  /*1d60*/  MUFU.RCP R76, R53 ;  /* 0x00000035004c7308 */ /* 0x0000700000001000 */
[----:B------:R-:W2:Y:S01]  /*1d70*/  MUFU.RCP R73, R13 ;  /* 0x0000000d00497308 */ /* 0x000ea20000001000 */
[----:B0-----:R-:W-:-:S07]  /*1d80*/  HADD2.F32 R53, -RZ, R15.H1_H1 ;  /* 0x3000000fff357230 */ /* 0x001fce0000004100 */
[----:B------:R-:W0:Y:S01]  /*1d90*/  MUFU.RCP R82, R71 ;  /* 0x0000004700527308 */ /* 0x000e220000001000 */
[----:B-1----:R-:W-:-:S04]  /*1da0*/  FADD.FTZ R14, -R76, 1 ;  /* 0x3f8000004c0e7421 */ /* 0x002fc80000010100 */
[C---:B------:R-:W-:Y:S02]  /*1db0*/  FFMA.FTZ R14, R45.reuse, R14, 1 ;  /* 0x3f8000002d0e7423 */ /* 0x040fe4000001000e */
[----:B------:R-:W-:Y:S01]  /*1dc0*/  FMUL.FTZ R45, R45, R76 ;  /* 0x0000004c2d2d7220 */ /* 0x000fe20000410000 */
[----:B------:R1:W-:Y:S02]  /*1dd0*/  MUFU.RCP R80, R12 ;  /* 0x0000000c00507308 */ /* 0x0003e40000001000 */
[----:B-1----:R-:W-:-:S04]  /*1de0*/  FADD.FTZ R12, -R70, 1 ;  /* 0x3f800000460c7421 */ /* 0x002fc80000010100 */
[----:B------:R-:W-:Y:S01]  /*1df0*/  FFMA.FTZ R12, R69, R12, 1 ;  /* 0x3f800000450c7423 */ /* 0x000fe2000001000c */
[----:B---3--:R1:W-:Y:S01]  /*1e00*/  STS.128 [R30.X16], R56 ;  /* 0x000000381e007388 */ /* 0x0083e2000000cc00 */
[----:B------:R-:W-:-:S06]  /*1e10*/  NOP ;  /* 0x0000000000007918 */ /* 0x000fcc0000000000 */
[----:B------:R-:W3:Y:S01]  /*1e20*/  LDS.128 R8, [R30.X16] ;  /* 0x000000001e087984 */ /* 0x000ee2000000cc00 */
[----:B-1----:R-:W-:Y:S01]  /*1e30*/  FADD.FTZ R56, R55, 1 ;  /* 0x3f80000037387421 */ /* 0x002fe20000010000 */
[----:B------:R-:W-:-:S03]  /*1e40*/  HADD2.F32 R59, -RZ, R15.H0_H0 ;  /* 0x2000000fff3b7230 */ /* 0x000fc60000004100 */
[----:B------:R1:W4:Y:S01]  /*1e50*/  MUFU.RCP R78, R56 ;  /* 0x00000038004e7308 */ /* 0x0003220000001000 */
[--C-:B---3--:R-:W-:Y:S02]  /*1e60*/  HADD2.F32 R55, -RZ, R8.reuse.H0_H0 ;  /* 0x20000008ff377230 */ /* 0x108fe40000004100 */
[----:B------:R-:W-:Y:S01]  /*1e70*/  HADD2.F32 R47, -RZ, R8.H1_H1 ;  /* 0x30000008ff2f7230 */ /* 0x000fe20000004100 */
[----:B------:R-:W-:Y:S01]  /*1e80*/  FADD.FTZ R8, -R62, 1 ;  /* 0x3f8000003e087421 */ /* 0x000fe20000010100 */
[--C-:B-1----:R-:W-:Y:S02]  /*1e90*/  HADD2.F32 R56, -RZ, R9.reuse.H0_H0 ;  /* 0x20000009ff387230 */ /* 0x102fe40000004100 */
[----:B------:R-:W-:Y:S01]  /*1ea0*/  HADD2.F32 R49, -RZ, R9.H1_H1 ;  /* 0x30000009ff317230 */ /* 0x000fe20000004100 */
[----:B------:R-:W-:Y:S01]  /*1eb0*/  FMUL.FTZ R9, R64, R55 ;  /* 0x0000003740097220 */ /* 0x000fe20000410000 */
[--C-:B------:R-:W-:Y:S01]  /*1ec0*/  HADD2.F32 R57, -RZ, R10.reuse.H0_H0 ;  /* 0x2000000aff397230 */ /* 0x100fe20000004100 */
[----:B------:R-:W-:Y:S01]  /*1ed0*/  FFMA.FTZ R8, R65, R8, 1 ;  /* 0x3f80000041087423 */ /* 0x000fe20000010008 */
[----:B------:R-:W-:Y:S01]  /*1ee0*/  HADD2.F32 R51, -RZ, R10.H1_H1 ;  /* 0x3000000aff337230 */ /* 0x000fe20000004100 */
[----:B------:R-:W-:Y:S01]  /*1ef0*/  FMUL.FTZ R9, R62, R9 ;  /* 0x000000093e097220 */ /* 0x000fe20000410000 */
[--C-:B------:R-:W-:Y:S01]  /*1f00*/  HADD2.F32 R58, -RZ, R11.reuse.H0_H0 ;  /* 0x2000000bff3a7230 */ /* 0x100fe20000004100 */
[----:B------:R-:W-:Y:S01]  /*1f10*/  FMUL.FTZ R10, R67, R47 ;  /* 0x0000002f430a7220 */ /* 0x000fe20000410000 */
[----:B------:R-:W-:Y:S01]  /*1f20*/  HADD2.F32 R60, -RZ, R11.H1_H1 ;  /* 0x3000000bff3c7230 */ /* 0x000fe20000004100 */
[----:B------:R-:W-:-:S02]  /*1f30*/  FADD.FTZ R11, -R63, 1 ;  /* 0x3f8000003f0b7421 */ /* 0x000fc40000010100 */
[----:B------:R-:W-:Y:S02]  /*1f40*/  FMUL.FTZ R13, R89, R56 ;  /* 0x00000038590d7220 */ /* 0x000fe40000410000 */
[----:B------:R-:W-:Y:S02]  /*1f50*/  FMUL.FTZ R15, R66, R49 ;  /* 0x00000031420f7220 */ /* 0x000fe40000410000 */
[----:B------:R-:W-:Y:S02]  /*1f60*/  FMUL.FTZ R8, R9, R8 ;  /* 0x0000000809087220 */ /* 0x000fe40000410000 */
[----:B------:R-:W-:Y:S02]  /*1f70*/  FFMA.FTZ R11, R68, R11, 1 ;  /* 0x3f800000440b7423 */ /* 0x000fe4000001000b */
[----:B------:R-:W-:Y:S02]  /*1f80*/  FMUL.FTZ R10, R63, R10 ;  /* 0x0000000a3f0a7220 */ /* 0x000fe40000410000 */
[----:B--2---:R-:W-:-:S02]  /*1f90*/  FADD.FTZ R9, -R73, 1 ;  /* 0x3f80000049097421 */ /* 0x004fc40000010100 */
[----:B------:R-:W-:Y:S02]  /*1fa0*/  FMUL.FTZ R62, R68, R63 ;  /* 0x0000003f443e7220 */ /* 0x000fe40000410000 */
[----:B------:R-:W-:Y:S02]  /*1fb0*/  FMUL.FTZ R13, R70, R13 ;  /* 0x0000000d460d7220 */ /* 0x000fe40000410000 */
[----:B------:R-:W-:Y:S02]  /*1fc0*/  FMUL.FTZ R15, R76, R15 ;  /* 0x0000000f4c0f7220 */ /* 0x000fe40000410000 */
[----:B0-----:R-:W-:Y:S02]  /*1fd0*/  FADD.FTZ R68, -R82, 1 ;  /* 0x3f80000052447421 */ /* 0x001fe40000010100 */
[----:B------:R-:W-:Y:S02]  /*1fe0*/  FMUL.FTZ R11, R10, R11 ;  /* 0x0000000b0a0b7220 */ /* 0x000fe40000410000 */
[----:B------:R-:W-:-:S02]  /*1ff0*/  FFMA.FTZ R63, R24, R9, 1 ;  /* 0x3f800000183f7423 */ /* 0x000fc40000010009 */
[----:B------:R-:W-:Y:S02]  /*2000*/  FMUL.FTZ R13, R13, R12 ;  /* 0x0000000c0d0d7220 */ /* 0x000fe40000410000 */
[----:B------:R-:W-:Y:S02]  /*2010*/  FMUL.FTZ R14, R15, R14 ;  /* 0x0000000e0f0e7220 */ /* 0x000fe40000410000 */
[----:B----4-:R-:W-:Y:S02]  /*2020*/  FADD.FTZ R10, -R78, 1 ;  /* 0x3f8000004e0a7421 */ /* 0x010fe40000010100 */
[----:B------:R-:W-:Y:S01]  /*2030*/  FMUL.FTZ R9, R72, R57 ;  /* 0x0000003948097220 */ /* 0x000fe20000410000 */
[----:B------:R-:W-:Y:S01]  /*2040*/  F2FP.PACK_AB R13, R14, R13 ;  /* 0x0000000d0e0d723e */ /* 0x000fe200000000ff */
[----:B------:R-:W-:Y:S02]  /*2050*/  FADD.FTZ R12, -R80, 1 ;  /* 0x3f800000500c7421 */ /* 0x000fe40000010100 */
[----:B------:R-:W-:-:S02]  /*2060*/  FFMA.FTZ R84, R41, R68, 1 ;  /* 0x3f80000029547423 */ /* 0x000fc40000010044 */
[----:B------:R-:W-:Y:S02]  /*2070*/  FMUL.FTZ R15, R74, R51 ;  /* 0x000000334a0f7220 */ /* 0x000fe40000410000 */
[----:B------:R-:W-:Y:S02]  /*2080*/  FMUL.FTZ R68, R59, R58 ;  /* 0x0000003a3b447220 */ /* 0x000fe40000410000 */
[----:B------:R-:W-:Y:S02]  /*2090*/  FMUL.FTZ R65, R53, R60 ;  /* 0x0000003c35417220 */ /* 0x000fe40000410000 */
[----:B------:R-:W-:Y:S02]  /*20a0*/  FFMA.FTZ R10, R43, R10, 1 ;  /* 0x3f8000002b0a7423 */ /* 0x000fe4000001000a */
        /* <DEDUP_REMOVED lines=10> */
[----:B------:R-:W-:Y:S01]  /*2150*/  FMUL.FTZ R84, R65, R84 ;  /* 0x0000005441547220 */ /* 0x000fe20000410000 */
[----:B------:R-:W-:Y:S01]  /*2160*/  F2FP.PACK_AB R14, R10, R9 ;  /* 0x000000090a0e723e */ /* 0x000fe200000000ff */
[----:B------:R-:W-:-:S02]  /*2170*/  IMAD R9, R33, c[0x0][0x2e8], RZ ;  /* 0x0000ba0021097a24 */ /* 0x000fc400078e02ff */
[----:B------:R-:W-:Y:S01]  /*2180*/  FMUL.FTZ R65, R64, R61 ;  /* 0x0000003d40417220 */ /* 0x000fe20000410000 */
[----:B------:R-:W-:Y:S01]  /*2190*/  F2FP.PACK_AB R15, R84, R15 ;  /* 0x0000000f540f723e */ /* 0x000fe200000000ff */
[----:B------:R-:W-:Y:S01]  /*21a0*/  BAR.SYNC.DEFER_BLOCKING 0x0 ;  /* 0x0000000000007b1d */ /* 0x000fe20000010000 */
[C---:B------:R-:W-:Y:S02]  /*21b0*/  IMAD R71, R34.reuse, c[0x0][0x2ec], R9 ;  /* 0x0000bb0022477a24 */ /* 0x040fe400078e0209 */
[----:B------:R-:W-:Y:S01]  /*21c0*/  FFMA.FTZ R64, R65, R8, R39 ;  /* 0x0000000841407223 */ /* 0x000fe20000010027 */
[----:B------:R-:W-:Y:S01]  /*21d0*/  HADD2.F32 R39, -RZ, R4.H1_H1 ;  /* 0x30000004ff277230 */ /* 0x000fe20000004100 */
[----:B------:R-:W-:Y:S02]  /*21e0*/  FMUL.FTZ R63, R69, R70 ;  /* 0x00000046453f7220 */ /* 0x000fe40000410000 */
[----:B------:R-:W-:-:S04]  /*21f0*/  IMAD.WIDE.U32 R68, R34, c[0x0][0x2e8], R22 ;  /* 0x0000ba0022447a25 */ /* 0x000fc800078e0016 */
[----:B------:R-:W-:Y:S01]  /*2200*/  FMUL.FTZ R67, R67, R62 ;  /* 0x0000003e43437220 */ /* 0x000fe20000410000 */
[----:B------:R-:W-:Y:S01]  /*2210*/  IADD3 R71, R69, R71, RZ ;  /* 0x0000004745477210 */ /* 0x000fe20007ffe0ff */
[----:B------:R-:W-:Y:S01]  /*2220*/  FMUL.FTZ R89, R89, R63 ;  /* 0x0000003f59597220 */ /* 0x000fe20000410000 */
[----:B------:R-:W-:Y:S01]  /*2230*/  MOV R70, R68 ;  /* 0x0000004400467202 */ /* 0x000fe20000000f00 */
[----:B------:R-:W-:Y:S01]  /*2240*/  FFMA.FTZ R64, R67, R39, R64 ;  /* 0x0000002743407223 */ /* 0x000fe20000010040 */
[----:B------:R-:W-:Y:S01]  /*2250*/  HADD2.F32 R39, -RZ, R5.H0_H0 ;  /* 0x20000005ff277230 */ /* 0x000fe20000004100 */
[----:B------:R-:W-:Y:S01]  /*2260*/  FMUL.FTZ R69, R66, R45 ;  /* 0x0000002d42457220 */ /* 0x000fe20000410000 */
[----:B------:R-:W-:Y:S01]  /*2270*/  MOV R66, c[0x0][0x16c] ;  /* 0x00005b0000427a02 */ /* 0x000fe20000000f00 */
[----:B------:R-:W-:Y:S02]  /*2280*/  FMUL.FTZ R43, R43, R78 ;  /* 0x0000004e2b2b7220 */ /* 0x000fe40000410000 */
[----:B------:R-:W-:Y:S01]  /*2290*/  FFMA.FTZ R64, R89, R39, R64 ;  /* 0x0000002759407223 */ /* 0x000fe20000010040 */
[----:B------:R-:W-:Y:S01]  /*22a0*/  HADD2.F32 R39, -RZ, R6.H0_H0 ;  /* 0x20000006ff277230 */ /* 0x000fe20000004100 */
[----:B------:R-:W-:Y:S01]  /*22b0*/  FMUL.FTZ R87, R72, R43 ;  /* 0x0000002b48577220 */ /* 0x000fe20000410000 */
[----:B------:R0:W-:Y:S01]  /*22c0*/  STS.128 [R30.X16], R12 ;  /* 0x0000000c1e007388 */ /* 0x0001e2000000cc00 */
[----:B------:R-:W-:-:S06]  /*22d0*/  NOP ;  /* 0x0000000000007918 */ /* 0x000fcc0000000000 */
[----:B------:R-:W1:Y:S01]  /*22e0*/  LDS.128 R8, [R30.X16] ;  /* 0x000000001e087984 */ /* 0x000e62000000cc00 */
[----:B------:R-:W-:Y:S01]  /*22f0*/  FMUL.FTZ R25, R25, R80 ;  /* 0x0000005019197220 */ /* 0x000fe20000410000 */
[----:B------:R-:W-:Y:S01]  /*2300*/  ISETP.GE.AND P1, PT, R66, 0x1, PT ;  /* 0x000000014200780c */ /* 0x000fe20003f26270 */
[----:B------:R-:W-:Y:S02]  /*2310*/  FMUL.FTZ R24, R24, R73 ;  /* 0x0000004918187220 */ /* 0x000fe40000410000 */
[----:B------:R-:W-:Y:S02]  /*2320*/  FMUL.FTZ R41, R41, R82 ;  /* 0x0000005229297220 */ /* 0x000fe40000410000 */
[----:B------:R-:W-:Y:S02]  /*2330*/  FMUL.FTZ R85, R59, R24 ;  /* 0x000000183b557220 */ /* 0x000fe40000410000 */
[----:B0-----:R-:W-:Y:S01]  /*2340*/  IMAD R13, R37, c[0x0][0x2f0], RZ ;  /* 0x0000bc00250d7a24 */ /* 0x001fe200078e02ff */
[----:B------:R-:W-:Y:S01]  /*2350*/  HADD2.F32 R14, -RZ, R5.H1_H1 ;  /* 0x30000005ff0e7230 */ /* 0x000fe20000004100 */
[----:B------:R-:W-:-:S02]  /*2360*/  FMUL.FTZ R73, R53, R41 ;  /* 0x0000002935497220 */ /* 0x000fc40000410000 */
[C---:B------:R-:W-:Y:S02]  /*2370*/  IMAD R15, R38.reuse, c[0x0][0x2f4], R13 ;  /* 0x0000bd00260f7a24 */ /* 0x040fe400078e020d */
[----:B------:R-:W-:-:S04]  /*2380*/  IMAD.WIDE.U32 R12, R38, c[0x0][0x2f0], R70 ;  /* 0x0000bc00260c7a25 */ /* 0x000fc800078e0046 */
[----:B------:R-:W-:Y:S01]  /*2390*/  FFMA.FTZ R64, R69, R14, R64 ;  /* 0x0000000e45407223 */ /* 0x000fe20000010040 */
[----:B------:R-:W-:Y:S01]  /*23a0*/  IADD3 R13, R13, R15, RZ ;  /* 0x0000000f0d0d7210 */ /* 0x000fe20007ffe0ff */
[----:B------:R-:W-:Y:S01]  /*23b0*/  FMUL.FTZ R71, R74, R25 ;  /* 0x000000194a477220 */ /* 0x000fe20000410000 */
[C---:B------:R-:W-:Y:S01]  /*23c0*/  LEA R14, P0, R12.reuse, c[0x0][0x338], 0x1 ;  /* 0x0000ce000c0e7a11 */ /* 0x040fe200078008ff */
[----:B------:R-:W-:Y:S01]  /*23d0*/  FFMA.FTZ R64, R87, R39, R64 ;  /* 0x0000002757407223 */ /* 0x000fe20000010040 */
[----:B------:R-:W-:Y:S02]  /*23e0*/  HADD2.F32 R39, -RZ, R7.H0_H0 ;  /* 0x20000007ff277230 */ /* 0x000fe40000004100 */
[----:B------:R-:W-:Y:S01]  /*23f0*/  LEA.HI.X R15, R12, c[0x0][0x33c], R13, 0x1, P0 ;  /* 0x0000cf000c0f7a11 */ /* 0x000fe200000f0c0d */
[----:B------:R-:W-:Y:S01]  /*2400*/  HADD2.F32 R12, -RZ, R6.H1_H1 ;  /* 0x30000006ff0c7230 */ /* 0x000fe20000004100 */
[----:B------:R-:W-:-:S04]  /*2410*/  ISETP.NE.U32.AND P0, PT, RZ, c[0x0][0x270], PT ;  /* 0x00009c00ff007a0c */ /* 0x000fc80003f05070 */
[----:B------:R-:W-:Y:S01]  /*2420*/  FFMA.FTZ R64, R71, R12, R64 ;  /* 0x0000000c47407223 */ /* 0x000fe20000010040 */
[----:B------:R-:W-:Y:S01]  /*2430*/  ISETP.NE.AND.EX P0, PT, RZ, c[0x0][0x274], PT, P0 ;  /* 0x00009d00ff007a0c */ /* 0x000fe20003f05300 */
[----:B------:R-:W-:-:S04]  /*2440*/  IMAD.WIDE R12, R31, 0x10, R14 ;  /* 0x000000101f0c7825 */ /* 0x000fc800078e020e */
[----:B------:R-:W-:Y:S01]  /*2450*/  FFMA.FTZ R64, R85, R39, R64 ;  /* 0x0000002755407223 */ /* 0x000fe20000010040 */
[----:B------:R-:W-:Y:S01]  /*2460*/  HADD2.F32 R39, -RZ, R7.H1_H1 ;  /* 0x30000007ff277230 */ /* 0x000fe20000004100 */
[----:B-1----:R0:W-:Y:S06]  /*2470*/  STG.E.128 [R12.64], R8 ;  /* 0x000000080c007986 */ /* 0x0021ec000c101d06 */
[----:B------:R-:W-:Y:S05]  /*2480*/  @!P0 BRA `(.L_x_12194) ;  /* 0x000001c000008947 */ /* 0x000fea0003800000 */
[----:B------:R-:W-:Y:S01]  /*2490*/  BAR.SYNC.DEFER_BLOCKING 0x0 ;  /* 0x0000000000007b1d */ /* 0x000fe20000010000 */
[----:B0-----:R-:W-:Y:S02]  /*24a0*/  FMUL.FTZ R12, R61, R55 ;  /* 0x000000373d0c7220 */ /* 0x001fe40000410000 */
        /* <DEDUP_REMOVED lines=26> */
.L_x_12194:
        /* <DEDUP_REMOVED lines=19> */
[C---:B0-----:R-:W-:Y:S01]  /*2780*/  IMAD R9, R37.reuse, c[0x0][0x180], RZ ;  /* 0x0000600025097a24 */ /* 0x041fe200078e02ff */
        /* <DEDUP_REMOVED lines=39> */
.L_x_12210:
        /* <DEDUP_REMOVED lines=27> */
[----:B------:R-:W-:Y:S01]  /*2bb0*/  FMUL.FTZ R71, R23, R50 ;  /* 0x0000003217477220 */ /* 0x000fe20000410000 */
[----:B0-----:R-:W-:Y:S01]  /*2bc0*/  @!P2 MOV R13, R41 ;  /* 0x00000029000da202 */ /* 0x001fe20000000f00 */
[----:B------:R-:W-:Y:S02]  /*2bd0*/  BAR.SYNC.DEFER_BLOCKING 0x0 ;  /* 0x0000000000007b1d */ /* 0x000fe40000010000 */
[----:B------:R-:W-:-:S02]  /*2be0*/  FMUL.RZ R77, R71, 0.15915493667125701904 ;  /* 0x3e22f983474d7820 */ /* 0x000fc4000040c000 */
[----:B------:R-:W-:Y:S02]  /*2bf0*/  FMUL.FTZ R71, R69, R50 ;  /* 0x0000003245477220 */ /* 0x000fe40000410000 */
[----:B------:R-:W-:Y:S01]  /*2c00*/  FMUL.FTZ R73, R23, R48 ;  /* 0x0000003017497220 */ /* 0x000fe20000410000 */
[----:B------:R-:W-:Y:S03]  /*2c10*/  MUFU.SIN R90, R77 ;  /* 0x0000004d005a7308 */ /* 0x000fe60000000400 */
[----:B------:R-:W-:-:S05]  /*2c20*/  FMUL.RZ R79, R73, 0.15915493667125701904 ;  /* 0x3e22f983494f7820 */ /* 0x000fca000040c000 */
[----:B------:R0:W-:Y:S01]  /*2c30*/  MUFU.COS R106, R77 ;  /* 0x0000004d006a7308 */ /* 0x0001e20000000000 */
[----:B------:R1:W5:Y:S07]  /*2c40*/  @!P2 LDG.E.64 R14, [R12.64+0x8] ;  /* 0x000008060c0ea981 */ /* 0x00036e000c1e1b00 */
[----:B------:R-:W2:Y:S01]  /*2c50*/  MUFU.EX2 R71, R71 ;  /* 0x0000004700477308 */ /* 0x000ea20000000800 */
[C---:B0-----:R-:W-:Y:S02]  /*2c60*/  FMUL.FTZ R77, R23.reuse, R44 ;  /* 0x0000002c174d7220 */ /* 0x041fe40000410000 */
[----:B-1----:R-:W-:-:S04]  /*2c70*/  FMUL.FTZ R13, R23, R46 ;  /* 0x0000002e170d7220 */ /* 0x002fc80000410000 */
[----:B------:R-:W-:Y:S02]  /*2c80*/  FMUL.RZ R81, R13, 0.15915493667125701904 ;  /* 0x3e22f9830d517820 */ /* 0x000fe4000040c000 */
[----:B------:R-:W-:Y:S01]  /*2c90*/  FMUL.FTZ R13, R69, R46 ;  /* 0x0000002e450d7220 */ /* 0x000fe20000410000 */
[----:B------:R-:W-:Y:S01]  /*2ca0*/  MUFU.SIN R73, R79 ;  /* 0x0000004f00497308 */ /* 0x000fe20000000400 */
[----:B------:R-:W-:Y:S02]  /*2cb0*/  FMUL.RZ R91, R77, 0.15915493667125701904 ;  /* 0x3e22f9834d5b7820 */ /* 0x000fe4000040c000 */
[----:B------:R-:W-:Y:S02]  /*2cc0*/  FMUL.FTZ R12, R69, R48 ;  /* 0x00000030450c7220 */ /* 0x000fe40000410000 */
[----:B------:R-:W-:-:S03]  /*2cd0*/  FMUL.FTZ R83, R23, R40 ;  /* 0x0000002817537220 */ /* 0x000fc60000410000 */
[----:B------:R-:W-:Y:S08]  /*2ce0*/  MUFU.SIN R92, R81 ;  /* 0x00000051005c7308 */ /* 0x000ff00000000400 */
[----:B------:R-:W-:Y:S08]  /*2cf0*/  MUFU.COS R94, R81 ;  /* 0x00000051005e7308 */ /* 0x000ff00000000000 */
[----:B------:R-:W0:Y:S08]  /*2d00*/  MUFU.EX2 R13, R13 ;  /* 0x0000000d000d7308 */ /* 0x000e300000000800 */
[----:B------:R1:W-:Y:S02]  /*2d10*/  MUFU.COS R75, R79 ;  /* 0x0000004f004b7308 */ /* 0x0003e40000000000 */
[----:B-1----:R-:W-:-:S06]  /*2d20*/  FMUL.FTZ R79, R23, R42 ;  /* 0x0000002a174f7220 */ /* 0x002fcc0000410000 */
[----:B------:R-:W-:Y:S01]  /*2d30*/  MUFU.SIN R112, R91 ;  /* 0x0000005b00707308 */ /* 0x000fe20000000400 */
[----:B------:R-:W-:Y:S02]  /*2d40*/  FMUL.RZ R95, R79, 0.15915493667125701904 ;  /* 0x3e22f9834f5f7820 */ /* 0x000fe4000040c000 */
[----:B------:R-:W-:-:S05]  /*2d50*/  FMUL.FTZ R79, R69, R42 ;  /* 0x0000002a454f7220 */ /* 0x000fca0000410000 */
[----:B------:R1:W-:Y:S01]  /*2d60*/  MUFU.COS R96, R91 ;  /* 0x0000005b00607308 */ /* 0x0003e20000000000 */
[----:B--2---:R-:W-:Y:S02]  /*2d70*/  FMUL.FTZ R107, R71, R90 ;  /* 0x0000005a476b7220 */ /* 0x004fe40000410000 */
[----:B-1----:R-:W-:Y:S01]  /*2d80*/  FMUL.RZ R91, R83, 0.15915493667125701904 ;  /* 0x3e22f983535b7820 */ /* 0x002fe2000040c000 */
[----:B------:R-:W-:-:S04]  /*2d90*/  HADD2.F32 R83, -RZ, R4.H0_H0 ;  /* 0x20000004ff537230 */ /* 0x000fc80000004100 */
[----:B------:R-:W1:Y:S01]  /*2da0*/  MUFU.EX2 R12, R12 ;  /* 0x0000000c000c7308 */ /* 0x000e620000000800 */
[----:B------:R-:W-:Y:S02]  /*2db0*/  FMUL.FTZ R77, R69, R44 ;  /* 0x0000002c454d7220 */ /* 0x000fe40000410000 */
[----:B------:R-:W-:Y:S02]  /*2dc0*/  FMUL.FTZ R114, R83, R52 ;  /* 0x0000003453727220 */ /* 0x000fe40000410000 */
[----:B------:R-:W-:-:S03]  /*2dd0*/  FMUL.FTZ R106, R71, R106 ;  /* 0x0000006a476a7220 */ /* 0x000fc60000410000 */
[----:B------:R-:W-:Y:S01]  /*2de0*/  MUFU.SIN R98, R95 ;  /* 0x0000005f00627308 */ /* 0x000fe20000000400 */
[----:B------:R-:W-:Y:S02]  /*2df0*/  FMUL.FTZ R81, R69, R40 ;  /* 0x0000002845517220 */ /* 0x000fe40000410000 */
[----:B------:R-:W-:Y:S02]  /*2e00*/  FMUL.FTZ R71, R107, R114 ;  /* 0x000000726b477220 */ /* 0x000fe40000410000 */
[----:B0-----:R-:W-:-:S03]  /*2e10*/  FMUL.FTZ R111, R13, R94 ;  /* 0x0000005e0d6f7220 */ /* 0x001fc60000410000 */
[----:B------:R-:W-:Y:S01]  /*2e20*/  MUFU.COS R100, R95 ;  /* 0x0000005f00647308 */ /* 0x000fe20000000000 */
[----:B------:R-:W-:Y:S02]  /*2e30*/  FMUL.FTZ R113, R13, R92 ;  /* 0x0000005c0d717220 */ /* 0x000fe40000410000 */
[----:B------:R-:W-:-:S05]  /*2e40*/  FMUL.FTZ R13, RZ, R107 ;  /* 0x0000006bff0d7220 */ /* 0x000fca0000410000 */
[----:B------:R-:W0:Y:S01]  /*2e50*/  MUFU.EX2 R79, R79 ;  /* 0x0000004f004f7308 */ /* 0x000e220000000800 */
[----:B------:R-:W-:Y:S02]  /*2e60*/  FFMA.FTZ R71, RZ, R106, R71 ;  /* 0x0000006aff477223 */ /* 0x000fe40000010047 */
[----:B------:R-:W-:-:S05]  /*2e70*/  FFMA.FTZ R13, R106, R114, -R13 ;  /* 0x000000726a0d7223 */ /* 0x000fca000001080d */
[----:B------:R2:W-:Y:S01]  /*2e80*/  MUFU.EX2 R93, R81 ;  /* 0x00000051005d7308 */ /* 0x0005e20000000800 */
[----:B-1----:R-:W-:Y:S02]  /*2e90*/  FMUL.FTZ R110, R12, R73 ;  /* 0x000000490c6e7220 */ /* 0x002fe40000410000 */
[----:B------:R-:W-:-:S05]  /*2ea0*/  FADD.FTZ R71, RZ, R71 ;  /* 0x00000047ff477221 */ /* 0x000fca0000010000 */
[----:B------:R-:W1:Y:S01]  /*2eb0*/  MUFU.EX2 R77, R77 ;  /* 0x0000004d004d7308 */ /* 0x000e620000000800 */
[----:B--2---:R-:W-:Y:S01]  /*2ec0*/  HADD2.F32 R81, -RZ, R4.H1_H1 ;  /* 0x30000004ff517230 */ /* 0x004fe20000004100 */
[----:B------:R-:W-:Y:S02]  /*2ed0*/  FMUL.FTZ R108, R12, R75 ;  /* 0x0000004b0c6c7220 */ /* 0x000fe40000410000 */
[C---:B------:R-:W-:Y:S02]  /*2ee0*/  FMUL.FTZ R73, R110.reuse, R71 ;  /* 0x000000476e497220 */ /* 0x040fe40000410000 */
[----:B------:R-:W-:Y:S02]  /*2ef0*/  FFMA.FTZ R13, R81, R50, R13 ;  /* 0x00000032510d7223 */ /* 0x000fe4000001000d */
[----:B------:R-:W2:Y:S01]  /*2f00*/  MUFU.COS R102, R91 ;  /* 0x0000005b00667308 */ /* 0x000ea20000000000 */
[C---:B0-----:R-:W-:Y:S02]  /*2f10*/  FMUL.FTZ R90, R79.reuse, R100 ;  /* 0x000000644f5a7220 */ /* 0x041fe40000410000 */
[----:B------:R-:W-:Y:S01]  /*2f20*/  FMUL.FTZ R99, R79, R98 ;  /* 0x000000624f637220 */ /* 0x000fe20000410000 */
[----:B------:R-:W-:Y:S01]  /*2f30*/  HADD2.F32 R79, -RZ, R5.H0_H0 ;  /* 0x20000005ff4f7230 */ /* 0x000fe20000004100 */
[----:B------:R-:W-:-:S03]  /*2f40*/  FMUL.FTZ R75, R110, R13 ;  /* 0x0000000d6e4b7220 */ /* 0x000fc60000410000 */
[----:B------:R2:W0:Y:S01]  /*2f50*/  MUFU.SIN R94, R91 ;  /* 0x0000005b005e7308 */ /* 0x0004220000000400 */
[C---:B------:R-:W-:Y:S02]  /*2f60*/  FFMA.FTZ R73, R108.reuse, R13, -R73 ;  /* 0x0000000d6c497223 */ /* 0x040fe40000010849 */
[----:B------:R-:W-:Y:S02]  /*2f70*/  FFMA.FTZ R75, R108, R71, R75 ;  /* 0x000000476c4b7223 */ /* 0x000fe4000001004b */
[----:B------:R-:W-:Y:S02]  /*2f80*/  FFMA.FTZ R92, R79, R48, R73 ;  /* 0x000000304f5c7223 */ /* 0x000fe40000010049 */
[----:B-1----:R-:W-:Y:S02]  /*2f90*/  FMUL.FTZ R109, R77, R96 ;  /* 0x000000604d6d7220 */ /* 0x002fe40000410000 */
[----:B------:R-:W-:Y:S02]  /*2fa0*/  FMUL.FTZ R71, R24, R107 ;  /* 0x0000006b18477220 */ /* 0x000fe40000410000 */
[----:B------:R-:W-:-:S02]  /*2fb0*/  FADD.FTZ R96, RZ, R75 ;  /* 0x0000004bff607221 */ /* 0x000fc40000010000 */
[----:B------:R-:W-:Y:S02]  /*2fc0*/  FMUL.FTZ R112, R77, R112 ;  /* 0x000000704d707220 */ /* 0x000fe40000410000 */
[----:B------:R-:W-:Y:S02]  /*2fd0*/  FMUL.FTZ R77, R113, R92 ;  /* 0x0000005c714d7220 */ /* 0x000fe40000410000 */
[----:B------:R-:W-:Y:S02]  /*2fe0*/  FMUL.FTZ R12, R23, R54 ;  /* 0x00000036170c7220 */ /* 0x000fe40000410000 */
[C---:B------:R-:W-:Y:S02]  /*2ff0*/  FMUL.FTZ R13, R25.reuse, R107 ;  /* 0x0000006b190d7220 */ /* 0x040fe40000410000 */
[----:B------:R-:W-:Y:S02]  /*3000*/  FFMA.FTZ R71, R25, R106, R71 ;  /* 0x0000006a19477223 */ /* 0x000fe40000010047 */
[----:B------:R-:W-:-:S02]  /*3010*/  FMUL.FTZ R75, R113, R96 ;  /* 0x00000060714b7220 */ /* 0x000fc40000410000 */
[----:B------:R-:W-:Y:S02]  /*3020*/  FMUL.FTZ R69, R69, R54 ;  /* 0x0000003645457220 */ /* 0x000fe40000410000 */
[C---:B--2---:R-:W-:Y:S02]  /*3030*/  FMUL.FTZ R91, R93.reuse, R102 ;  /* 0x000000665d5b7220 */ /* 0x044fe40000410000 */
[----:B0-----:R-:W-:Y:S02]  /*3040*/  FMUL.FTZ R94, R93, R94 ;  /* 0x0000005e5d5e7220 */ /* 0x001fe40000410000 */
[----:B------:R-:W-:Y:S01]  /*3050*/  FFMA.FTZ R93, R111, R96, R77 ;  /* 0x000000606f5d7223 */ /* 0x000fe2000001004d */
[----:B------:R-:W-:Y:S01]  /*3060*/  HADD2.F32 R77, -RZ, R5.H1_H1 ;  /* 0x30000005ff4d7230 */ /* 0x000fe20000004100 */
[----:B------:R-:W-:Y:S02]  /*3070*/  FMUL.RZ R95, R12, 0.15915493667125701904 ;  /* 0x3e22f9830c5f7820 */ /* 0x000fe4000040c000 */
        /* <DEDUP_REMOVED lines=10> */
[----:B------:R0:W1:Y:S01]  /*3120*/  MUFU.SIN R92, R95 ;  /* 0x0000005f005c7308 */ /* 0x0000620000000400 */
        /* <DEDUP_REMOVED lines=22> */
[----:B------:R-:W-:Y:S02]  /*3290*/  FADD.FTZ R97, RZ, R93 ;  /* 0x0000005dff617221 */ /* 0x000fe40000010000 */
[----:B------:R-:W-:Y:S02]  /*32a0*/  FFMA.FTZ R93, R73, R42, R69 ;  /* 0x0000002a495d7223 */ /* 0x000fe40000010045 */
[C---:B------:R-:W-:Y:S02]  /*32b0*/  FMUL.FTZ R69, R99.reuse, R12 ;  /* 0x0000000c63457220 */ /* 0x040fe40000410000 */
[----:B------:R-:W-:-:S02]  /*32c0*/  FMUL.FTZ R13, R99, R96 ;  /* 0x00000060630d7220 */ /* 0x000fc40000410000 */
[C---:B------:R-:W-:Y:S02]  /*32d0*/  FFMA.FTZ R69, R90.reuse, R96, R69 ;  /* 0x000000605a457223 */ /* 0x040fe40000010045 */
[----:B------:R-:W-:Y:S01]  /*32e0*/  FFMA.FTZ R13, R90, R12, -R13 ;  /* 0x0000000c5a0d7223 */ /* 0x000fe2000001080d */
[----:B------:R-:W-:Y:S01]  /*32f0*/  ISETP.NE.AND P2, PT, R31, 0x1f, PT ;  /* 0x0000001f1f00780c */ /* 0x000fe20003f45270 */
[C---:B------:R-:W-:Y:S02]  /*3300*/  FMUL.FTZ R12, R94.reuse, R69 ;  /* 0x000000455e0c7220 */ /* 0x040fe40000410000 */
[-C--:B------:R-:W-:Y:S02]  /*3310*/  FMUL.FTZ R96, R94, R13.reuse ;  /* 0x0000000d5e607220 */ /* 0x080fe40000410000 */
[C---:B------:R-:W-:Y:S02]  /*3320*/  FFMA.FTZ R12, R91.reuse, R13, -R12 ;  /* 0x0000000d5b0c7223 */ /* 0x040fe4000001080c */
[----:B------:R-:W-:-:S02]  /*3330*/  FFMA.FTZ R96, R91, R69, R96 ;  /* 0x000000455b607223 */ /* 0x000fc40000010060 */
[C---:B------:R-:W-:Y:S02]  /*3340*/  FMUL.FTZ R13, R92.reuse, R12 ;  /* 0x0000000c5c0d7220 */ /* 0x040fe40000410000 */
[-C--:B------:R-:W-:Y:S02]  /*3350*/  FMUL.FTZ R101, R92, R96.reuse ;  /* 0x000000605c657220 */ /* 0x080fe40000410000 */
[C---:B------:R-:W-:Y:S02]  /*3360*/  FFMA.FTZ R96, R95.reuse, R96, R13 ;  /* 0x000000605f607223 */ /* 0x040fe4000001000d */
[----:B------:R-:W-:Y:S02]  /*3370*/  FFMA.FTZ R101, R95, R12, -R101 ;  /* 0x0000000c5f657223 */ /* 0x000fe40000010865 */
[----:B------:R0:W1:Y:S01]  /*3380*/  @P2 LDS.64 R12, [R31.X8+0x1678] ;  /* 0x001678001f0c2984 */ /* 0x0000620000008a00 */
[C---:B------:R-:W-:Y:S01]  /*3390*/  FMUL.FTZ R98, R94.reuse, R97 ;  /* 0x000000615e627220 */ /* 0x040fe20000410000 */
[----:B------:R-:W-:Y:S01]  /*33a0*/  HADD2.F32 R71, -RZ, R7.H0_H0 ;  /* 0x20000007ff477230 */ /* 0x000fe20000004100 */
[----:B------:R-:W-:-:S02]  /*33b0*/  FMUL.FTZ R100, R94, R93 ;  /* 0x0000005d5e647220 */ /* 0x000fc40000410000 */
[C---:B------:R-:W-:Y:S02]  /*33c0*/  FFMA.FTZ R98, R91.reuse, R93, -R98 ;  /* 0x0000005d5b627223 */ /* 0x040fe40000010862 */
[----:B------:R-:W-:Y:S02]  /*33d0*/  FFMA.FTZ R100, R91, R97, R100 ;  /* 0x000000615b647223 */ /* 0x000fe40000010064 */
        /* <DEDUP_REMOVED lines=10> */
[----:B0-----:R-:W-:-:S13]  /*3480*/  ISETP.NE.AND P3, PT, R0, c[0x0][0x174], PT ;  /* 0x00005d0000007a0c */ /* 0x001fda0003f65270 */
[----:B-1----:R-:W-:-:S04]  /*3490*/  @P3 LEA.HI R12, R0, R0, RZ, 0x1 ;  /* 0x00000000000c3211 */ /* 0x002fc800078f08ff */
[----:B------:R-:W-:Y:S02]  /*34a0*/  @P3 LOP3.LUT R13, R12, 0x1ffffe, RZ, 0xc0, !PT ;  /* 0x001ffffe0c0d3812 */ /* 0x000fe400078ec0ff */
[----:B------:R-:W-:Y:S02]  /*34b0*/  MOV R12, 0x3f800000 ;  /* 0x3f800000000c7802 */ /* 0x000fe40000000f00 */
[----:B------:R-:W-:Y:S01]  /*34c0*/  @P3 IADD3 R93, -R13, R0, RZ ;  /* 0x000000000d5d3210 */ /* 0x000fe20007ffe1ff */
[----:B------:R-:W-:-:S03]  /*34d0*/  HFMA2.MMA R13, -RZ, RZ, 0, 0 ;  /* 0x00000000ff0d7435 */ /* 0x000fc600000001ff */
[----:B------:R-:W-:-:S07]  /*34e0*/  @P3 LEA R93, R93, R82, 0xb ;  /* 0x000000525d5d3211 */ /* 0x000fce00078e58ff */
[----:B------:R0:W1:Y:S02]  /*34f0*/  @P3 LDS.64 R12, [R93+0x670] ;  /* 0x000670005d0c3984 */ /* 0x0000640000000a00 */
.L_x_12197:
[----:B0-----:R-:W-:Y:S05]  /*3500*/  BSYNC B0 ;  /* 0x0000000000007941 */ /* 0x001fea0003800000 */
.L_x_12196:
        /* <DEDUP_REMOVED lines=60> */
[----:B------:R-:W-:Y:S01]  /*38d0*/  FMUL.FTZ R103, R84, R96 ;  /* 0x0000006054677220 */ /* 0x000fe20000410000 */
[----:B------:R-:W4:Y:S01]  /*38e0*/  SHFL.UP PT, R104, R105, 0x8, RZ ;  /* 0x0500000069687989 */ /* 0x000f2200000e00ff */
[C---:B------:R-:W-:Y:S02]  /*38f0*/  FMUL.FTZ R124, R85.reuse, R116 ;  /* 0x00000074557c7220 */ /* 0x040fe40000410000 */
[----:B------:R-:W-:Y:S02]  /*3900*/  FMUL.FTZ R125, R85, R96 ;  /* 0x00000060557d7220 */ /* 0x000fe40000410000 */
[C---:B------:R-:W-:Y:S02]  /*3910*/  FMUL.FTZ R127, R87.reuse, R116 ;  /* 0x00000074577f7220 */ /* 0x040fe40000410000 */
[-C--:B------:R-:W-:Y:S02]  /*3920*/  FMUL.FTZ R126, R87, R96.reuse ;  /* 0x00000060577e7220 */ /* 0x080fe40000410000 */
        /* <DEDUP_REMOVED lines=13> */
[----:B------:R-:W-:-:S02]  /*3a00*/  FMUL.FTZ R8, R92, R103 ;  /* 0x000000675c087220 */ /* 0x000fc40000410000 */
[----:B------:R-:W-:Y:S02]  /*3a10*/  @P3 FADD.FTZ R100, R100, R11 ;  /* 0x0000000b64643221 */ /* 0x000fe40000010000 */
[----:B------:R-:W-:Y:S01]  /*3a20*/  @P3 FADD.FTZ R102, R102, R9 ;  /* 0x0000000966663221 */ /* 0x000fe20000010000 */
[----:B------:R-:W-:Y:S01]  /*3a30*/  ISETP.GE.AND P3, PT, R30, 0x10, PT ;  /* 0x000000101e00780c */ /* 0x000fe20003f66270 */
[C---:B------:R-:W-:Y:S02]  /*3a40*/  FMUL.FTZ R11, R95.reuse, R103 ;  /* 0x000000675f0b7220 */ /* 0x040fe40000410000 */
[-C--:B------:R-:W-:Y:S01]  /*3a50*/  FFMA.FTZ R9, R95, R104.reuse, -R8 ;  /* 0x000000685f097223 */ /* 0x080fe20000010808 */
[----:B------:R-:W-:Y:S01]  /*3a60*/  SHFL.UP PT, R10, R102, 0x10, RZ ;  /* 0x06000000660a7989 */ /* 0x000fe200000e00ff */
[----:B------:R-:W-:Y:S02]  /*3a70*/  FFMA.FTZ R98, -R92, R104, -R11 ;  /* 0x000000685c627223 */ /* 0x000fe4000001090b */
[----:B------:R-:W-:Y:S01]  /*3a80*/  FADD.FTZ R93, R124, R9 ;  /* 0x000000097c5d7221 */ /* 0x000fe20000010000 */
[----:B------:R-:W0:Y:S01]  /*3a90*/  SHFL.UP PT, R8, R101, 0x10, RZ ;  /* 0x0600000065087989 */ /* 0x000e2200000e00ff */
[----:B------:R-:W-:-:S02]  /*3aa0*/  FADD.FTZ R98, -R125, R98 ;  /* 0x000000627d627221 */ /* 0x000fc40000010100 */
[CC--:B------:R-:W-:Y:S01]  /*3ab0*/  FMUL.FTZ R97, R94.reuse, -R93.reuse ;  /* 0x8000005d5e617220 */ /* 0x0c0fe20000410000 */
[----:B------:R-:W2:Y:S01]  /*3ac0*/  SHFL.UP PT, R11, R100, 0x10, RZ ;  /* 0x06000000640b7989 */ /* 0x000ea200000e00ff */
[-C--:B------:R-:W-:Y:S02]  /*3ad0*/  FMUL.FTZ R118, R94, -R98.reuse ;  /* 0x800000625e767220 */ /* 0x080fe40000410000 */
[C---:B------:R-:W-:Y:S01]  /*3ae0*/  FFMA.FTZ R98, R91.reuse, R98, R97 ;  /* 0x000000625b627223 */ /* 0x040fe20000010061 */
[----:B------:R-:W3:Y:S01]  /*3af0*/  SHFL.UP PT, R9, R122, 0x10, RZ ;  /* 0x060000007a097989 */ /* 0x000ee200000e00ff */
[C---:B------:R-:W-:Y:S02]  /*3b00*/  FMUL.FTZ R105, R86.reuse, R96 ;  /* 0x0000006056697220 */ /* 0x040fe40000410000 */
        /* <DEDUP_REMOVED lines=8> */
[CC--:B------:R-:W-:Y:S02]  /*3b90*/  FMUL.FTZ R118, R122.reuse, R10.reuse ;  /* 0x0000000a7a767220 */ /* 0x0c0fe40000410000 */
[CC--:B--2---:R-:W-:Y:S02]  /*3ba0*/  FMUL.FTZ R93, R122.reuse, R11.reuse ;  /* 0x0000000b7a5d7220 */ /* 0x0c4fe40000410000 */
[C---:B------:R-:W-:Y:S02]  /*3bb0*/  FFMA.FTZ R11, R101.reuse, R11, R118 ;  /* 0x0000000b650b7223 */ /* 0x040fe40000010076 */
[CC--:B---3--:R-:W-:Y:S02]  /*3bc0*/  FFMA.FTZ R97, R101.reuse, R9.reuse, R98 ;  /* 0x0000000965617223 */ /* 0x0c8fe40000010062 */
[C---:B------:R-:W-:Y:S02]  /*3bd0*/  FMUL.FTZ R9, R122.reuse, R9 ;  /* 0x000000097a097220 */ /* 0x040fe40000410000 */
[C---:B------:R-:W-:Y:S01]  /*3be0*/  FFMA.FTZ R93, R101.reuse, R10, -R93 ;  /* 0x0000000a655d7223 */ /* 0x040fe2000001085d */
[----:B------:R-:W-:Y:S01]  /*3bf0*/  FSEL R128, R122, R97, !P3 ;  /* 0x000000617a807208 */ /* 0x000fe20005800000 */
[----:B------:R-:W-:Y:S01]  /*3c00*/  @P3 FFMA.FTZ R101, R101, R8, -R9 ;  /* 0x0000000865653223 */ /* 0x000fe20000010809 */
[----:B------:R-:W-:Y:S01]  /*3c10*/  HFMA2.MMA R9, -RZ, RZ, 0, 0 ;  /* 0x00000000ff097435 */ /* 0x000fe200000001ff */
[----:B------:R-:W-:Y:S01]  /*3c20*/  @P3 FADD.FTZ R100, R100, R11 ;  /* 0x0000000b64643221 */ /* 0x000fe20000010000 */
[----:B------:R-:W-:Y:S01]  /*3c30*/  MOV R8, 0x3f800000 ;  /* 0x3f80000000087802 */ /* 0x000fe20000000f00 */
[----:B------:R-:W-:Y:S01]  /*3c40*/  CS2R R10, SRZ ;  /* 0x00000000000a7805 */ /* 0x000fe2000001ff00 */
[----:B------:R-:W-:Y:S01]  /*3c50*/  FFMA.FTZ R117, R90, R115, R117 ;  /* 0x000000735a757223 */ /* 0x000fe20000010075 */
[----:B------:R-:W0:Y:S01]  /*3c60*/  SHFL.UP PT, R128, R128, 0x1, RZ ;  /* 0x0420000080807989 */ /* 0x000e2200000e00ff */
[----:B------:R-:W-:-:S02]  /*3c70*/  FADD.FTZ R130, R127, R130 ;  /* 0x000000827f827221 */ /* 0x000fc40000010000 */
[----:B------:R-:W-:Y:S01]  /*3c80*/  @P3 FADD.FTZ R102, R102, R93 ;  /* 0x0000005d66663221 */ /* 0x000fe20000010000 */
[----:B------:R-:W-:Y:S01]  /*3c90*/  LOP3.LUT R93, R31, 0x1f, RZ, 0xc0, !PT ;  /* 0x0000001f1f5d7812 */ /* 0x000fe200078ec0ff */
[----:B------:R-:W-:Y:S01]  /*3ca0*/  FADD.FTZ R117, -R126, R117 ;  /* 0x000000757e757221 */ /* 0x000fe20000010100 */
[----:B------:R-:W2:Y:S01]  /*3cb0*/  @!P0 LDS.128 R8, [UR4+0x1770] ;  /* 0x00177004ff088984 */ /* 0x000ea20008000c00 */
[C---:B------:R-:W-:Y:S01]  /*3cc0*/  FMUL.FTZ R98, R112.reuse, -R130 ;  /* 0x8000008270627220 */ /* 0x040fe20000410000 */
[C---:B------:R-:W-:Y:S01]  /*3cd0*/  ISETP.NE.AND P6, PT, R93.reuse, 0x1f, PT ;  /* 0x0000001f5d00780c */ /* 0x040fe20003fc5270 */
[-C--:B------:R-:W-:Y:S01]  /*3ce0*/  FMUL.FTZ R97, R112, -R117.reuse ;  /* 0x8000007570617220 */ /* 0x080fe20000410000 */
[----:B------:R-:W-:Y:S01]  /*3cf0*/  ISETP.GT.U32.AND P5, PT, R93, 0x1d, PT ;  /* 0x0000001d5d00780c */ /* 0x000fe20003fa4070 */
[----:B------:R-:W-:Y:S01]  /*3d00*/  FFMA.FTZ R118, R109, R117, R98 ;  /* 0x000000756d767223 */ /* 0x000fe20000010062 */
[C---:B------:R-:W-:Y:S01]  /*3d10*/  ISETP.GT.U32.AND P4, PT, R93.reuse, 0x1b, PT ;  /* 0x0000001b5d00780c */ /* 0x040fe20003f84070 */
[C---:B-1----:R-:W-:Y:S01]  /*3d20*/  FMUL.FTZ R98, R92.reuse, -R12 ;  /* 0x8000000c5c627220 */ /* 0x042fe20000410000 */
[----:B------:R-:W-:Y:S01]  /*3d30*/  ISETP.GT.U32.AND P3, PT, R93, 0x17, PT ;  /* 0x000000175d00780c */ /* 0x000fe20003f64070 */
[----:B------:R-:W-:Y:S01]  /*3d40*/  FFMA.FTZ R115, R109, R130, -R97 ;  /* 0x000000826d737223 */ /* 0x000fe20000010861 */
        /* <DEDUP_REMOVED lines=18> */
[----:B------:R-:W-:Y:S02]  /*3e70*/  FFMA.FTZ R98, R90, R97, R98 ;  /* 0x000000615a627223 */ /* 0x000fe40000010062 */
        /* <DEDUP_REMOVED lines=8> */
[C---:B------:R-:W-:Y:S02]  /*3f00*/  FMUL.FTZ R93, R113.reuse, -R98 ;  /* 0x80000062715d7220 */ /* 0x040fe40000410000 */
[C---:B------:R-:W-:Y:S02]  /*3f10*/  FFMA.FTZ R130, R108.reuse, R115, -R97 ;  /* 0x000000736c827223 */ /* 0x040fe40000010861 */
[-C--:B------:R-:W-:Y:S02]  /*3f20*/  FMUL.FTZ R97, R113, -R118.reuse ;  /* 0x8000007671617220 */ /* 0x080fe40000410000 */
[----:B------:R-:W-:Y:S02]  /*3f30*/  FFMA.FTZ R129, R108, R117, R129 ;  /* 0x000000756c817223 */ /* 0x000fe40000010081 */
[----:B------:R-:W-:-:S02]  /*3f40*/  FFMA.FTZ R93, R111, R118, -R93 ;  /* 0x000000766f5d7223 */ /* 0x000fc4000001085d */
[C---:B------:R-:W-:Y:S02]  /*3f50*/  FMUL.FTZ R117, R67.reuse, R116 ;  /* 0x0000007443757220 */ /* 0x040fe40000410000 */
[----:B------:R-:W-:Y:S02]  /*3f60*/  FMUL.FTZ R118, R67, R96 ;  /* 0x0000006043767220 */ /* 0x000fe40000410000 */
[----:B------:R-:W-:Y:S02]  /*3f70*/  FFMA.FTZ R97, R111, R98, R97 ;  /* 0x000000626f617223 */ /* 0x000fe40000010061 */
[----:B------:R-:W-:Y:S02]  /*3f80*/  FMUL.FTZ R115, R110, -R93 ;  /* 0x8000005d6e737220 */ /* 0x000fe40000410000 */
[----:B------:R-:W-:Y:S02]  /*3f90*/  FADD.FTZ R130, R117, R130 ;  /* 0x0000008275827221 */ /* 0x000fe40000010000 */
[----:B------:R-:W-:-:S02]  /*3fa0*/  FADD.FTZ R129, -R118, R129 ;  /* 0x0000008176817221 */ /* 0x000fc40000010100 */
[-C--:B------:R-:W-:Y:S02]  /*3fb0*/  FMUL.FTZ R98, R110, -R97.reuse ;  /* 0x800000616e627220 */ /* 0x080fe40000410000 */
[C---:B------:R-:W-:Y:S02]  /*3fc0*/  FFMA.FTZ R97, R108.reuse, R97, R115 ;  /* 0x000000616c617223 */ /* 0x040fe40000010073 */
[C---:B------:R-:W-:Y:S02]  /*3fd0*/  FMUL.FTZ R132, R107.reuse, -R130 ;  /* 0x800000826b847220 */ /* 0x040fe40000410000 */
[----:B------:R-:W-:Y:S02]  /*3fe0*/  FMUL.FTZ R115, R107, -R129 ;  /* 0x800000816b737220 */ /* 0x000fe40000410000 */
[----:B------:R-:W-:Y:S02]  /*3ff0*/  FFMA.FTZ R93, R108, R93, -R98 ;  /* 0x0000005d6c5d7223 */ /* 0x000fe40000010862 */
[----:B------:R-:W-:-:S02]  /*4000*/  FFMA.FTZ R132, R106, R129, R132 ;  /* 0x000000816a847223 */ /* 0x000fc40000010084 */
[C---:B------:R-:W-:Y:S02]  /*4010*/  FMUL.FTZ R98, R107.reuse, -R97 ;  /* 0x800000616b627220 */ /* 0x040fe40000410000 */
[C---:B------:R-:W-:Y:S02]  /*4020*/  FFMA.FTZ R133, R106.reuse, R130, -R115 ;  /* 0x000000826a857223 */ /* 0x040fe40000010873 */
[-C--:B------:R-:W-:Y:S01]  /*4030*/  FMUL.FTZ R129, R107, -R93.reuse ;  /* 0x8000005d6b817220 */ /* 0x080fe20000410000 */
[----:B------:R1:W3:Y:S01]  /*4040*/  SHFL.UP PT, R130, R100, 0x1, RZ ;  /* 0x0420000064827989 */ /* 0x0002e200000e00ff */
[C---:B------:R-:W-:Y:S02]  /*4050*/  FMUL.FTZ R116, R65.reuse, R116 ;  /* 0x0000007441747220 */ /* 0x040fe40000410000 */
[----:B------:R-:W-:Y:S02]  /*4060*/  FMUL.FTZ R115, R65, R96 ;  /* 0x0000006041737220 */ /* 0x000fe40000410000 */
[----:B------:R-:W-:-:S02]  /*4070*/  FFMA.FTZ R93, R106, R93, -R98 ;  /* 0x0000005d6a5d7223 */ /* 0x000fc40000010862 */
[----:B------:R-:W-:Y:S02]  /*4080*/  FFMA.FTZ R96, R106, R97, R129 ;  /* 0x000000616a607223 */ /* 0x000fe40000010081 */
[----:B------:R-:W-:Y:S01]  /*4090*/  FADD.FTZ R97, R116, R133 ;  /* 0x0000008574617221 */ /* 0x000fe20000010000 */
[----:B------:R1:W4:Y:S01]  /*40a0*/  SHFL.UP PT, R129, R102, 0x1, RZ ;  /* 0x0420000066817989 */ /* 0x00032200000e00ff */
[----:B------:R-:W-:-:S03]  /*40b0*/  FADD.FTZ R98, -R115, R132 ;  /* 0x0000008473627221 */ /* 0x000fc60000010100 */
[----:B------:R1:W0:Y:S04]  /*40c0*/  SHFL.DOWN PT, R133, R93, 0x1, 0x1f ;  /* 0x08201f005d857f89 */ /* 0x00022800000e0000 */
[----:B------:R1:W0:Y:S04]  /*40d0*/  SHFL.DOWN PT, R135, R96, 0x1, 0x1f ;  /* 0x08201f0060877f89 */ /* 0x00022800000e0000 */
[----:B------:R1:W0:Y:S04]  /*40e0*/  SHFL.DOWN PT, R137, R97, 0x1, 0x1f ;  /* 0x08201f0061897f89 */ /* 0x00022800000e0000 */
[----:B------:R1:W0:Y:S04]  /*40f0*/  SHFL.DOWN PT, R139, R98, 0x1, 0x1f ;  /* 0x08201f00628b7f89 */ /* 0x00022800000e0000 */
[----:B------:R1:W0:Y:S01]  /*4100*/  SHFL.UP PT, R132, R101, 0x1, RZ ;  /* 0x0420000065847989 */ /* 0x00022200000e00ff */
        /* <DEDUP_REMOVED lines=12> */
.L_x_12199:
[----:B--23--:R-:W-:Y:S05]  /*41d0*/  BSYNC B0 ;  /* 0x0000000000007941 */ /* 0x00cfea0003800000 */
.L_x_12198:
[----:B0-----:R0:W2:Y:S01]  /*41e0*/  SHFL.DOWN PT, R133, R93, 0x2, 0x1f ;  /* 0x08401f005d857f89 */ /* 0x0010a200000e0000 */
[----:B------:R-:W-:Y:S03]  /*41f0*/  BSSY B0, `(.L_x_12200) ;  /* 0x0000010000007945 */ /* 0x000fe60003800000 */
[----:B------:R0:W3:Y:S04]  /*4200*/  SHFL.DOWN PT, R135, R96, 0x2, 0x1f ;  /* 0x08401f0060877f89 */ /* 0x0000e800000e0000 */
[----:B-1----:R0:W1:Y:S04]  /*4210*/  SHFL.DOWN PT, R101, R97, 0x2, 0x1f ;  /* 0x08401f0061657f89 */ /* 0x00206800000e0000 */
[----:B------:R0:W4:Y:S01]  /*4220*/  SHFL.DOWN PT, R137, R98, 0x2, 0x1f ;  /* 0x08401f0062897f89 */ /* 0x00012200000e0000 */
[----:B------:R-:W-:Y:S05]  /*4230*/  @P5 BRA `(.L_x_12201) ;  /* 0x000000b000005947 */ /* 0x000fea0003800000 */
[C---:B----4-:R-:W-:Y:S02]  /*4240*/  FMUL.FTZ R102, R96.reuse, R137 ;  /* 0x0000008960667220 */ /* 0x050fe40000410000 */
[----:B---3--:R-:W-:-:S02]  /*4250*/  FMUL.FTZ R100, R96, R135 ;  /* 0x0000008760647220 */ /* 0x008fc40000410000 */
[CC--:B-1----:R-:W-:Y:S02]  /*4260*/  FMUL.FTZ R134, R96.reuse, R101.reuse ;  /* 0x0000006560867220 */ /* 0x0c2fe40000410000 */
[C---:B------:R-:W-:Y:S02]  /*4270*/  FFMA.FTZ R102, R93.reuse, R101, -R102 ;  /* 0x000000655d667223 */ /* 0x040fe40000010866 */
[-C--:B0-2---:R-:W-:Y:S02]  /*4280*/  FMUL.FTZ R96, R96, R133.reuse ;  /* 0x0000008560607220 */ /* 0x085fe40000410000 */
[C---:B------:R-:W-:Y:S02]  /*4290*/  FFMA.FTZ R100, R93.reuse, R133, -R100 ;  /* 0x000000855d647223 */ /* 0x040fe40000010864 */
[C---:B------:R-:W-:Y:S02]  /*42a0*/  FFMA.FTZ R101, R93.reuse, R137, R134 ;  /* 0x000000895d657223 */ /* 0x040fe40000010086 */
[----:B------:R-:W-:Y:S01]  /*42b0*/  FFMA.FTZ R96, R93, R135, R96 ;  /* 0x000000875d607223 */ /* 0x000fe20000010060 */
[----:B------:R-:W-:Y:S01]  /*42c0*/  MOV R93, R100 ;  /* 0x00000064005d7202 */ /* 0x000fe20000000f00 */
[----:B------:R-:W-:-:S02]  /*42d0*/  FADD.FTZ R97, R97, R102 ;  /* 0x0000006661617221 */ /* 0x000fc40000010000 */
[----:B------:R-:W-:Y:S02]  /*42e0*/  FADD.FTZ R98, R98, R101 ;  /* 0x0000006562627221 */ /* 0x000fe40000010000 */
.L_x_12201:
[----:B------:R-:W-:Y:S05]  /*42f0*/  BSYNC B0 ;  /* 0x0000000000007941 */ /* 0x000fea0003800000 */
.L_x_12200:
[----:B--2---:R2:W0:Y:S01]  /*4300*/  SHFL.DOWN PT, R133, R93, 0x4, 0x1f ;  /* 0x08801f005d857f89 */ /* 0x00442200000e0000 */
[----:B------:R-:W-:Y:S03]  /*4310*/  BSSY B0, `(.L_x_12202) ;  /* 0x0000010000007945 */ /* 0x000fe60003800000 */
[----:B---3--:R2:W3:Y:S04]  /*4320*/  SHFL.DOWN PT, R135, R96, 0x4, 0x1f ;  /* 0x08801f0060877f89 */ /* 0x0084e800000e0000 */
[----:B-1----:R2:W1:Y:S04]  /*4330*/  SHFL.DOWN PT, R101, R97, 0x4, 0x1f ;  /* 0x08801f0061657f89 */ /* 0x00246800000e0000 */
[----:B----4-:R2:W4:Y:S01]  /*4340*/  SHFL.DOWN PT, R137, R98, 0x4, 0x1f ;  /* 0x08801f0062897f89 */ /* 0x01052200000e0000 */
        /* <DEDUP_REMOVED lines=12> */
.L_x_12203:
[----:B------:R-:W-:Y:S05]  /*4410*/  BSYNC B0 ;  /* 0x0000000000007941 */ /* 0x000fea0003800000 */
.L_x_12202:
[----:B0-----:R0:W2:Y:S01]  /*4420*/  SHFL.DOWN PT, R133, R93, 0x8, 0x1f ;  /* 0x09001f005d857f89 */ /* 0x0010a200000e0000 */
        /* <DEDUP_REMOVED lines=16> */
.L_x_12205:
[----:B------:R-:W-:Y:S05]  /*4530*/  BSYNC B0 ;  /* 0x0000000000007941 */ /* 0x000fea0003800000 */
.L_x_12204:
        /* <DEDUP_REMOVED lines=17> */
.L_x_12207:
[----:B------:R-:W-:Y:S05]  /*4650*/  BSYNC B0 ;  /* 0x0000000000007941 */ /* 0x000fea0003800000 */
.L_x_12206:
[----:B------:R-:W-:Y:S01]  /*4660*/  SHFL.DOWN PT, R102, R96, 0x1, 0x1f ;  /* 0x08201f0060667f89 */ /* 0x000fe200000e0000 */
[----:B------:R-:W-:Y:S01]  /*4670*/  ISETP.GT.AND P0, PT, R30, 0x1e, PT ;  /* 0x0000001e1e00780c */ /* 0x000fe20003f04270 */
[----:B------:R-:W-:Y:S02]  /*4680*/  BSSY B0, `(.L_x_12208) ;  /* 0x000015f000007945 */ /* 0x000fe40003800000 */
[----:B-1----:R-:W1:Y:S04]  /*4690*/  SHFL.IDX PT, R101, R11, RZ, 0x1f ;  /* 0x00001fff0b657589 */ /* 0x002e6800000e0000 */
[----:B------:R-:W5:Y:S04]  /*46a0*/  SHFL.IDX PT, R100, R10, RZ, 0x1f ;  /* 0x00001fff0a647589 */ /* 0x000f6800000e0000 */
[----:B------:R-:W2:Y:S04]  /*46b0*/  SHFL.DOWN PT, R134, R93, 0x1, 0x1f ;  /* 0x08201f005d867f89 */ /* 0x000ea800000e0000 */
[----:B------:R-:W4:Y:S04]  /*46c0*/  SHFL.DOWN PT, R136, R97, 0x1, 0x1f ;  /* 0x08201f0061887f89 */ /* 0x000f2800000e0000 */
[----:B---3--:R-:W3:Y:S04]  /*46d0*/  SHFL.DOWN PT, R135, R98, 0x1, 0x1f ;  /* 0x08201f0062877f89 */ /* 0x008ee800000e0000 */
[----:B0-2---:R-:W-:Y:S01]  /*46e0*/  SHFL.IDX PT, R96, R96, RZ, 0x1f ;  /* 0x00001fff60607589 */ /* 0x005fe200000e0000 */
[----:B-1----:R-:W-:-:S03]  /*46f0*/  @P2 FMUL.FTZ R133, R102, R101 ;  /* 0x0000006566852220 */ /* 0x002fc60000410000 */
        /* <DEDUP_REMOVED lines=74> */
[C---:B------:R-:W-:Y:S02]  /*4ba0*/  FFMA.FTZ R110, R108.reuse, R123, -R110 ;  /* 0x0000007b6c6e7223 */ /* 0x040fe4000001086e */
[----:B------:R-:W-:Y:S02]  /*4bb0*/  FFMA.FTZ R125, R108, R119, R15 ;  /* 0x000000776c7d7223 */ /* 0x000fe4000001000f */
[C---:B------:R-:W-:Y:S02]  /*4bc0*/  FFMA.FTZ R15, R111.reuse, R124, R13 ;  /* 0x0000007c6f0f7223 */ /* 0x040fe4000001000d */
[----:B------:R-:W-:Y:S02]  /*4bd0*/  FFMA.FTZ R13, R111, R14, -R113 ;  /* 0x0000000e6f0d7223 */ /* 0x000fe40000010871 */
[----:B------:R-:W-:-:S02]  /*4be0*/  FADD.FTZ R117, R117, R110 ;  /* 0x0000006e75757221 */ /* 0x000fc40000010000 */
[----:B------:R-:W-:Y:S02]  /*4bf0*/  FADD.FTZ R111, -R118, R125 ;  /* 0x0000007d766f7221 */ /* 0x000fe40000010100 */
[----:B------:R-:W-:Y:S02]  /*4c00*/  FADD.FTZ R113, RZ, R15 ;  /* 0x0000000fff717221 */ /* 0x000fe40000010000 */
[----:B------:R-:W-:Y:S02]  /*4c10*/  FFMA.FTZ R13, R77, R46, R13 ;  /* 0x0000002e4d0d7223 */ /* 0x000fe4000001000d */
[C---:B------:R-:W-:Y:S02]  /*4c20*/  FMUL.FTZ R110, R107.reuse, -R117 ;  /* 0x800000756b6e7220 */ /* 0x040fe40000410000 */
[----:B------:R-:W-:Y:S02]  /*4c30*/  FMUL.FTZ R15, R107, -R111 ;  /* 0x8000006f6b0f7220 */ /* 0x000fe40000410000 */
[----:B------:R-:W-:-:S02]  /*4c40*/  FMUL.FTZ R108, R112, R113 ;  /* 0x00000071706c7220 */ /* 0x000fc40000410000 */
[----:B------:R-:W-:Y:S02]  /*4c50*/  FMUL.FTZ R112, R112, R13 ;  /* 0x0000000d70707220 */ /* 0x000fe40000410000 */
[C---:B------:R-:W-:Y:S02]  /*4c60*/  FFMA.FTZ R110, R106.reuse, R111, R110 ;  /* 0x0000006f6a6e7223 */ /* 0x040fe4000001006e */
[----:B------:R-:W-:Y:S02]  /*4c70*/  FFMA.FTZ R107, R106, R117, -R15 ;  /* 0x000000756a6b7223 */ /* 0x000fe4000001080f */
[C---:B------:R-:W-:Y:S02]  /*4c80*/  FFMA.FTZ R15, R109.reuse, R13, -R108 ;  /* 0x0000000d6d0f7223 */ /* 0x040fe4000001086c */
[----:B------:R-:W-:Y:S02]  /*4c90*/  FFMA.FTZ R108, R109, R113, R112 ;  /* 0x000000716d6c7223 */ /* 0x000fe40000010070 */
[----:B------:R-:W-:-:S02]  /*4ca0*/  FADD.FTZ R115, -R115, R110 ;  /* 0x0000006e73737221 */ /* 0x000fc40000010100 */
[----:B------:R-:W-:Y:S02]  /*4cb0*/  FFMA.FTZ R112, R65, R12, RZ ;  /* 0x0000000c41707223 */ /* 0x000fe400000100ff */
[----:B------:R-:W-:Y:S02]  /*4cc0*/  FFMA.FTZ R106, R83, -R52, R12 ;  /* 0x80000034536a7223 */ /* 0x000fe4000001000c */
[----:B------:R-:W-:Y:S02]  /*4cd0*/  FADD.FTZ R108, RZ, R108 ;  /* 0x0000006cff6c7221 */ /* 0x000fe40000010000 */
[----:B------:R-:W-:Y:S02]  /*4ce0*/  FFMA.FTZ R12, R75, R44, R15 ;  /* 0x0000002c4b0c7223 */ /* 0x000fe4000001000f */
[----:B------:R-:W-:Y:S02]  /*4cf0*/  FADD.FTZ R116, R116, R107 ;  /* 0x0000006b74747221 */ /* 0x000fe40000010000 */
[----:B------:R-:W-:-:S02]  /*4d00*/  FMUL.FTZ R125, R115, R52 ;  /* 0x00000034737d7220 */ /* 0x000fc40000410000 */
[----:B------:R-:W-:Y:S02]  /*4d10*/  FFMA.FTZ R126, R67, R127, R112 ;  /* 0x0000007f437e7223 */ /* 0x000fe40000010070 */
[C---:B------:R-:W-:Y:S02]  /*4d20*/  FMUL.FTZ R15, R99.reuse, R108 ;  /* 0x0000006c630f7220 */ /* 0x040fe40000410000 */
[----:B------:R-:W-:Y:S02]  /*4d30*/  FMUL.FTZ R109, R99, R12 ;  /* 0x0000000c636d7220 */ /* 0x000fe40000410000 */
[----:B------:R-:W-:Y:S02]  /*4d40*/  FMUL.FTZ R128, R111, R50 ;  /* 0x000000326f807220 */ /* 0x000fe40000410000 */
[----:B------:R-:W-:Y:S02]  /*4d50*/  FMUL.FTZ R99, R116, R52 ;  /* 0x0000003474637220 */ /* 0x000fe40000410000 */
[----:B------:R-:W-:-:S02]  /*4d60*/  FMUL.FTZ R112, R114, R125 ;  /* 0x0000007d72707220 */ /* 0x000fc40000410000 */
[-C--:B------:R-:W-:Y:S02]  /*4d70*/  FFMA.FTZ R107, R81, -R50.reuse, R127 ;  /* 0x80000032516b7223 */ /* 0x080fe4000001007f */
        /* <DEDUP_REMOVED lines=16> */
[----:B------:R-:W-:-:S02]  /*4e80*/  FFMA.FTZ R90, R79, -R48, R14 ;  /* 0x800000304f5a7223 */ /* 0x000fc4000001000e */
        /* <DEDUP_REMOVED lines=10> */
[----:B------:R-:W-:Y:S02]  /*4f30*/  FADD.FTZ R118, RZ, R118 ;  /* 0x00000076ff767221 */ /* 0x000fe40000010000 */
[----:B------:R-:W-:-:S02]  /*4f40*/  FMUL.FTZ R14, R92, R112 ;  /* 0x000000705c0e7220 */ /* 0x000fc40000410000 */
[----:B------:R-:W-:Y:S02]  /*4f50*/  FMUL.FTZ R130, R124, R125 ;  /* 0x0000007d7c827220 */ /* 0x000fe40000410000 */
[-C--:B------:R-:W-:Y:S02]  /*4f60*/  FMUL.FTZ R128, R120, R46.reuse ;  /* 0x0000002e78807220 */ /* 0x080fe40000410000 */
[----:B------:R-:W-:Y:S02]  /*4f70*/  FMUL.FTZ R94, R122, R46 ;  /* 0x0000002e7a5e7220 */ /* 0x000fe40000410000 */
[----:B------:R-:W-:Y:S02]  /*4f80*/  FMUL.FTZ R92, R92, R137 ;  /* 0x000000895c5c7220 */ /* 0x000fe40000410000 */
[----:B------:R-:W-:Y:S02]  /*4f90*/  FADD.FTZ R118, R118, R129 ;  /* 0x0000008176767221 */ /* 0x000fe40000010000 */
[----:B------:R-:W-:-:S02]  /*4fa0*/  FFMA.FTZ R126, R88, R13, R126 ;  /* 0x0000000d587e7223 */ /* 0x000fc4000001007e */
[----:B------:R-:W-:Y:S02]  /*4fb0*/  FFMA.FTZ R91, R77, -R46, R13 ;  /* 0x8000002e4d5b7223 */ /* 0x000fe4000001000d */
[----:B------:R-:W-:Y:S02]  /*4fc0*/  FFMA.FTZ R127, R90, R127, -R130 ;  /* 0x0000007f5a7f7223 */ /* 0x000fe40000010882 */
[C---:B------:R-:W-:Y:S02]  /*4fd0*/  FMUL.FTZ R13, R113.reuse, R128 ;  /* 0x00000080710d7220 */ /* 0x040fe40000410000 */
[----:B------:R-:W-:Y:S02]  /*4fe0*/  FMUL.FTZ R129, R113, R94 ;  /* 0x0000005e71817220 */ /* 0x000fe40000410000 */
[C---:B------:R-:W-:Y:S02]  /*4ff0*/  FFMA.FTZ R14, R95.reuse, R137, -R14 ;  /* 0x000000895f0e7223 */ /* 0x040fe4000001080e */
[----:B------:R-:W-:-:S02]  /*5000*/  FFMA.FTZ R135, R95, R112, R92 ;  /* 0x000000705f877223 */ /* 0x000fc4000001005c */
[----:B------:R-:W-:Y:S02]  /*5010*/  FMUL.FTZ R95, R24, R44 ;  /* 0x0000002c185f7220 */ /* 0x000fe40000410000 */
[C---:B------:R-:W-:Y:S02]  /*5020*/  FFMA.FTZ R130, R91.reuse, R94, R13 ;  /* 0x0000005e5b827223 */ /* 0x040fe4000001000d */
[----:B------:R-:W-:Y:S02]  /*5030*/  FFMA.FTZ R128, R91, R128, -R129 ;  /* 0x000000805b807223 */ /* 0x000fe40000010881 */
[----:B------:R-:W-:Y:S02]  /*5040*/  FADD.FTZ R127, R118, R127 ;  /* 0x0000007f767f7221 */ /* 0x000fe40000010000 */
[-C--:B------:R-:W-:Y:S02]  /*5050*/  FFMA.FTZ R92, R75, -R44.reuse, R12 ;  /* 0x8000002c4b5c7223 */ /* 0x080fe4000001000c */
[----:B------:R-:W-:-:S02]  /*5060*/  FMUL.FTZ R13, R25, R44 ;  /* 0x0000002c190d7220 */ /* 0x000fc40000410000 */
[----:B------:R-:W-:Y:S02]  /*5070*/  FMUL.FTZ R129, R108, R95 ;  /* 0x0000005f6c817220 */ /* 0x000fe40000410000 */
[----:B------:R-:W-:Y:S02]  /*5080*/  FFMA.FTZ R126, R87, R12, R126 ;  /* 0x0000000c577e7223 */ /* 0x000fe4000001007e */
[----:B------:R-:W-:Y:S02]  /*5090*/  FADD.FTZ R127, R127, R128 ;  /* 0x000000807f7f7221 */ /* 0x000fe40000010000 */
[----:B------:R-:W-:Y:S02]  /*50a0*/  FFMA.FTZ R118, R65, -R114, RZ ;  /* 0x8000007241767223 */ /* 0x000fe400000100ff */
[----:B------:R-:W-:Y:S02]  /*50b0*/  FFMA.FTZ R128, R92, R13, -R129 ;  /* 0x0000000d5c807223 */ /* 0x000fe40000010881 */
[----:B------:R-:W-:-:S02]  /*50c0*/  FFMA.FTZ R132, R86, R15, R126 ;  /* 0x0000000f56847223 */ /* 0x000fc4000001007e */
[----:B------:R-:W-:Y:S02]  /*50d0*/  FMUL.FTZ R13, R108, R13 ;  /* 0x0000000d6c0d7220 */ /* 0x000fe40000410000 */
[-C--:B------:R-:W-:Y:S02]  /*50e0*/  FMUL.FTZ R129, R105, R42.reuse ;  /* 0x0000002a69817220 */ /* 0x080fe40000410000 */
[-C--:B------:R-:W-:Y:S02]  /*50f0*/  FMUL.FTZ R126, R104, R42.reuse ;  /* 0x0000002a687e7220 */ /* 0x080fe40000410000 */
[----:B------:R-:W-:Y:S02]  /*5100*/  FFMA.FTZ R12, R67, -R121, R118 ;  /* 0x80000079430c7223 */ /* 0x000fe40000010076 */
[----:B------:R-:W-:Y:S02]  /*5110*/  FADD.FTZ R130, R133, R130 ;  /* 0x0000008285827221 */ /* 0x000fe40000010000 */
[----:B------:R-:W-:-:S02]  /*5120*/  FFMA.FTZ R118, R73, -R42, R15 ;  /* 0x8000002a49767223 */ /* 0x000fc4000001000f */
[----:B------:R-:W-:Y:S02]  /*5130*/  FFMA.FTZ R13, R92, R95, R13 ;  /* 0x0000005f5c0d7223 */ /* 0x000fe4000001000d */
[CC--:B------:R-:W-:Y:S02]  /*5140*/  FMUL.FTZ R15, R109.reuse, R129.reuse ;  /* 0x000000816d0f7220 */ /* 0x0c0fe40000410000 */
[-C--:B------:R-:W-:Y:S02]  /*5150*/  FMUL.FTZ R133, R109, R126.reuse ;  /* 0x0000007e6d857220 */ /* 0x080fe40000410000 */
[----:B------:R-:W-:Y:S02]  /*5160*/  FADD.FTZ R13, R130, R13 ;  /* 0x0000000d820d7221 */ /* 0x000fe40000010000 */
[C---:B------:R-:W-:Y:S02]  /*5170*/  FFMA.FTZ R130, R118.reuse, R126, R15 ;  /* 0x0000007e76827223 */ /* 0x040fe4000001000f */
[----:B------:R-:W-:-:S02]  /*5180*/  FFMA.FTZ R134, R118, R129, -R133 ;  /* 0x0000008176867223 */ /* 0x000fc40000010885 */
[----:B------:R-:W-:Y:S02]  /*5190*/  FADD.FTZ R15, R127, R128 ;  /* 0x000000807f0f7221 */ /* 0x000fe40000010000 */
[----:B------:R-:W-:Y:S02]  /*51a0*/  FMUL.FTZ R129, R102, R40 ;  /* 0x0000002866817220 */ /* 0x000fe40000410000 */
[----:B------:R-:W-:Y:S02]  /*51b0*/  FFMA.FTZ R12, R89, -R124, R12 ;  /* 0x8000007c590c7223 */ /* 0x000fe4000001000c */
[----:B------:R-:W-:Y:S02]  /*51c0*/  FFMA.FTZ R133, R85, R137, R132 ;  /* 0x0000008955857223 */ /* 0x000fe40000010084 */
[----:B------:R-:W-:Y:S02]  /*51d0*/  FFMA.FTZ R127, R71, -R40, R137 ;  /* 0x80000028477f7223 */ /* 0x000fe40000010089 */
[----:B------:R-:W-:-:S02]  /*51e0*/  FFMA.FTZ R137, R69, R54, R14 ;  /* 0x0000003645897223 */ /* 0x000fc4000001000e */
[----:B------:R-:W-:Y:S02]  /*51f0*/  FADD.FTZ R13, R13, R130 ;  /* 0x000000820d0d7221 */ /* 0x000fe40000010000 */
[----:B------:R-:W-:Y:S02]  /*5200*/  FADD.FTZ R135, RZ, R135 ;  /* 0x00000087ff877221 */ /* 0x000fe40000010000 */
[----:B------:R-:W-:Y:S02]  /*5210*/  FMUL.FTZ R14, R103, R40 ;  /* 0x00000028670e7220 */ /* 0x000fe40000410000 */
[----:B------:R-:W-:Y:S02]  /*5220*/  FMUL.FTZ R130, R112, R129 ;  /* 0x0000008170827220 */ /* 0x000fe40000410000 */
[----:B------:R-:W-:Y:S02]  /*5230*/  FMUL.FTZ R128, R100, R54 ;  /* 0x0000003664807220 */ /* 0x000fe40000410000 */
[----:B------:R-:W-:-:S02]  /*5240*/  FFMA.FTZ R12, R88, -R113, R12 ;  /* 0x80000071580c7223 */ /* 0x000fc4000001000c */
[----:B------:R-:W-:Y:S02]  /*5250*/  FFMA.FTZ R132, R84, R137, R133 ;  /* 0x0000008954847223 */ /* 0x000fe40000010085 */
[-C--:B------:R-:W-:Y:S02]  /*5260*/  FFMA.FTZ R133, R69, -R54.reuse, R137 ;  /* 0x8000003645857223 */ /* 0x080fe40000010089 */
[----:B------:R-:W-:Y:S01]  /*5270*/  FMUL.FTZ R136, R101, R54 ;  /* 0x0000003665887220 */ /* 0x000fe20000410000 */
[----:B------:R-:W0:Y:S01]  /*5280*/  SHFL.DOWN PT, R139, R132, 0x1, 0x1f ;  /* 0x08201f00848b7f89 */ /* 0x000e2200000e0000 */
[----:B------:R-:W-:Y:S02]  /*5290*/  FFMA.FTZ R130, R127, R14, -R130 ;  /* 0x0000000e7f827223 */ /* 0x000fe40000010882 */
[----:B------:R-:W-:Y:S02]  /*52a0*/  FMUL.FTZ R137, R135, R128 ;  /* 0x0000008087897220 */ /* 0x000fe40000410000 */
[----:B------:R-:W-:-:S02]  /*52b0*/  FFMA.FTZ R12, R87, -R108, R12 ;  /* 0x8000006c570c7223 */ /* 0x000fc4000001000c */
[----:B------:R-:W-:Y:S02]  /*52c0*/  FMUL.FTZ R14, R112, R14 ;  /* 0x0000000e700e7220 */ /* 0x000fe40000410000 */
[----:B------:R-:W-:Y:S02]  /*52d0*/  FADD.FTZ R15, R15, R134 ;  /* 0x000000860f0f7221 */ /* 0x000fe40000010000 */
[-C--:B------:R-:W-:Y:S02]  /*52e0*/  FFMA.FTZ R134, R133, R136.reuse, -R137 ;  /* 0x0000008885867223 */ /* 0x080fe40000010889 */
        /* <DEDUP_REMOVED lines=17> */
[C---:B------:R-:W-:Y:S02]  /*5400*/  FMUL.FTZ R132, R96.reuse, R10 ;  /* 0x0000000a60847220 */ /* 0x040fe40000410000 */
[----:B------:R-:W3:Y:S01]  /*5410*/  SHFL.DOWN PT, R137, R136, 0x1, 0x1f ;  /* 0x08201f0088897f89 */ /* 0x000ee200000e0000 */
[----:B-1----:R-:W-:-:S02]  /*5420*/  FMUL.FTZ R130, R96, R11 ;  /* 0x0000000b60827220 */ /* 0x002fc40000410000 */
[----:B------:R-:W-:Y:S01]  /*5430*/  FFMA.FTZ R11, R93, R11, R132 ;  /* 0x0000000b5d0b7223 */ /* 0x000fe20000010084 */
[----:B------:R-:W1:Y:S01]  /*5440*/  SHFL.DOWN PT, R139, R14, 0x2, 0x1f ;  /* 0x08401f000e8b7f89 */ /* 0x000e6200000e0000 */
[----:B------:R-:W-:Y:S02]  /*5450*/  FMUL.FTZ R132, R23, R100 ;  /* 0x0000006417847220 */ /* 0x000fe40000410000 */
[----:B------:R-:W-:Y:S02]  /*5460*/  FFMA.FTZ R130, R93, R10, -R130 ;  /* 0x0000000a5d827223 */ /* 0x000fe40000010882 */
[C---:B------:R-:W-:Y:S02]  /*5470*/  FMUL.FTZ R10, R96.reuse, R9 ;  /* 0x00000009600a7220 */ /* 0x040fe40000410000 */
[----:B------:R-:W-:Y:S02]  /*5480*/  FMUL.FTZ R96, R96, R8 ;  /* 0x0000000860607220 */ /* 0x000fe40000410000 */
[----:B------:R-:W-:-:S02]  /*5490*/  FFMA.FTZ R132, R22, R101, -R132 ;  /* 0x0000006516847223 */ /* 0x000fc40000010884 */
[----:B------:R-:W-:Y:S02]  /*54a0*/  FMUL.FTZ R101, R23, R101 ;  /* 0x0000006517657220 */ /* 0x000fe40000410000 */
[----:B--2---:R-:W-:Y:S02]  /*54b0*/  @!P0 FADD.FTZ R15, R15, R140 ;  /* 0x0000008c0f0f8221 */ /* 0x004fe40000010000 */
[----:B------:R-:W-:Y:S02]  /*54c0*/  FFMA.FTZ R9, R93, R9, R96 ;  /* 0x000000095d097223 */ /* 0x000fe40000010060 */
[----:B0-----:R-:W-:Y:S01]  /*54d0*/  @!P0 FADD.FTZ R13, R13, R138 ;  /* 0x0000008a0d0d8221 */ /* 0x001fe20000010000 */
[----:B------:R-:W0:Y:S01]  /*54e0*/  SHFL.DOWN PT, R136, R15, 0x2, 0x1f ;  /* 0x08401f000f887f89 */ /* 0x000e2200000e0000 */
[----:B------:R-:W-:Y:S02]  /*54f0*/  FMUL.FTZ R132, R135, R132 ;  /* 0x0000008487847220 */ /* 0x000fe40000410000 */
[----:B---3--:R-:W-:Y:S01]  /*5500*/  @!P0 FADD.FTZ R12, R12, R137 ;  /* 0x000000890c0c8221 */ /* 0x008fe20000010000 */
[----:B------:R-:W2:Y:S01]  /*5510*/  SHFL.DOWN PT, R134, R13, 0x2, 0x1f ;  /* 0x08401f000d867f89 */ /* 0x000ea200000e0000 */
[----:B------:R-:W-:Y:S01]  /*5520*/  ISETP.GT.AND P0, PT, R30, 0x1d, PT ;  /* 0x0000001d1e00780c */ /* 0x000fe20003f04270 */
[----:B------:R-:W-:-:S02]  /*5530*/  FFMA.FTZ R96, R22, R100, R101 ;  /* 0x0000006416607223 */ /* 0x000fc40000010065 */
[----:B------:R-:W3:Y:S01]  /*5540*/  SHFL.DOWN PT, R137, R12, 0x2, 0x1f ;  /* 0x08401f000c897f89 */ /* 0x000ee200000e0000 */
[----:B------:R-:W-:Y:S02]  /*5550*/  FFMA.FTZ R8, R93, R8, -R10 ;  /* 0x000000085d087223 */ /* 0x000fe4000001080a */
[----:B------:R-:W-:Y:S02]  /*5560*/  FADD.FTZ R10, R97, R130 ;  /* 0x00000082610a7221 */ /* 0x000fe40000010000 */
[----:B------:R-:W-:Y:S02]  /*5570*/  FADD.FTZ R11, R98, R11 ;  /* 0x0000000b620b7221 */ /* 0x000fe40000010000 */
[----:B------:R-:W-:Y:S02]  /*5580*/  FFMA.FTZ R96, R133, R96, R132 ;  /* 0x0000006085607223 */ /* 0x000fe40000010084 */
[----:B------:R-:W-:Y:S01]  /*5590*/  FMUL.FTZ R93, R23, R102 ;  /* 0x00000066175d7220 */ /* 0x000fe20000410000 */
[----:B------:R4:W-:Y:S01]  /*55a0*/  @!P2 STS.128 [UR4+0x1770], R8 ;  /* 0x00177008ff00a988 */ /* 0x0009e20008000c04 */
[----:B-1----:R-:W-:-:S02]  /*55b0*/  @!P0 FADD.FTZ R14, R14, R139 ;  /* 0x0000008b0e0e8221 */ /* 0x002fc40000010000 */
[-C--:B------:R-:W-:Y:S02]  /*55c0*/  FFMA.FTZ R93, R22, R103.reuse, -R93 ;  /* 0x00000067165d7223 */ /* 0x080fe4000001085d */
[----:B------:R-:W-:Y:S01]  /*55d0*/  FFMA.FTZ R69, R69, R100, R96 ;  /* 0x0000006445457223 */ /* 0x000fe20000010060 */
[----:B------:R-:W1:Y:S01]  /*55e0*/  SHFL.DOWN PT, R139, R14, 0x4, 0x1f ;  /* 0x08801f000e8b7f89 */ /* 0x000e6200000e0000 */
        /* <DEDUP_REMOVED lines=8> */
[C---:B----4-:R-:W-:Y:S02]  /*5670*/  FFMA.FTZ R10, R22.reuse, R102, R103 ;  /* 0x00000066160a7223 */ /* 0x050fe40000010067 */
[----:B------:R-:W3:Y:S01]  /*5680*/  SHFL.DOWN PT, R137, R12, 0x4, 0x1f ;  /* 0x08801f000c897f89 */ /* 0x000ee200000e0000 */
[----:B------:R-:W-:Y:S02]  /*5690*/  FMUL.FTZ R8, R23, R104 ;  /* 0x0000006817087220 */ /* 0x000fe40000410000 */
[----:B------:R-:W-:Y:S02]  /*56a0*/  FFMA.FTZ R93, R127, R10, R93 ;  /* 0x0000000a7f5d7223 */ /* 0x000fe4000001005d */
[----:B------:R-:W-:-:S02]  /*56b0*/  FFMA.FTZ R10, R22, R105, -R8 ;  /* 0x00000069160a7223 */ /* 0x000fc40000010808 */
[C---:B------:R-:W-:Y:S02]  /*56c0*/  FMUL.FTZ R8, R23.reuse, R24 ;  /* 0x0000001817087220 */ /* 0x040fe40000410000 */
[C---:B------:R-:W-:Y:S02]  /*56d0*/  FMUL.FTZ R105, R23.reuse, R105 ;  /* 0x0000006917697220 */ /* 0x040fe40000410000 */
[----:B-1----:R-:W-:Y:S02]  /*56e0*/  @!P0 FADD.FTZ R14, R14, R139 ;  /* 0x0000008b0e0e8221 */ /* 0x002fe40000010000 */
[-C--:B------:R-:W-:Y:S02]  /*56f0*/  FFMA.FTZ R9, R22, R25.reuse, -R8 ;  /* 0x0000001916097223 */ /* 0x080fe40000010808 */
[----:B------:R-:W-:Y:S01]  /*5700*/  FMUL.FTZ R25, R23, R25 ;  /* 0x0000001917197220 */ /* 0x000fe20000410000 */
[----:B------:R-:W1:Y:S01]  /*5710*/  SHFL.DOWN PT, R97, R14, 0x8, 0x1f ;  /* 0x09001f000e617f89 */ /* 0x000e6200000e0000 */
[----:B0-----:R-:W-:-:S02]  /*5720*/  @!P0 FADD.FTZ R15, R15, R136 ;  /* 0x000000880f0f8221 */ /* 0x001fc40000010000 */
[----:B------:R-:W-:Y:S02]  /*5730*/  FMUL.FTZ R9, R108, R9 ;  /* 0x000000096c097220 */ /* 0x000fe40000410000 */
        /* <DEDUP_REMOVED lines=8> */
[----:B------:R-:W-:-:S02]  /*57c0*/  FMUL.FTZ R9, R23, R122 ;  /* 0x0000007a17097220 */ /* 0x000fc40000410000 */
[----:B------:R-:W-:Y:S02]  /*57d0*/  FADD.FTZ R78, R69, R78 ;  /* 0x0000004e454e7221 */ /* 0x000fe40000010000 */
[C---:B------:R-:W-:Y:S02]  /*57e0*/  FFMA.FTZ R8, R22.reuse, R120, -R9 ;  /* 0x0000007816087223 */ /* 0x040fe40000010809 */
[----:B------:R-:W-:Y:S02]  /*57f0*/  FMUL.FTZ R10, R109, R10 ;  /* 0x0000000a6d0a7220 */ /* 0x000fe40000410000 */
[----:B------:R-:W-:Y:S02]  /*5800*/  FFMA.FTZ R105, R22, R104, R105 ;  /* 0x0000006816697223 */ /* 0x000fe40000010069 */
[----:B-1----:R-:W-:Y:S02]  /*5810*/  @!P0 FADD.FTZ R14, R14, R97 ;  /* 0x000000610e0e8221 */ /* 0x002fe40000010000 */
[----:B------:R-:W-:-:S02]  /*5820*/  FMUL.FTZ R113, R113, R8 ;  /* 0x0000000871717220 */ /* 0x000fc40000410000 */
[----:B------:R-:W-:Y:S01]  /*5830*/  FFMA.FTZ R10, R118, R105, R10 ;  /* 0x00000069760a7223 */ /* 0x000fe2000001000a */
[----:B------:R-:W1:Y:S01]  /*5840*/  SHFL.DOWN PT, R69, R14, 0x10, 0x1f ;  /* 0x0a001f000e457f89 */ /* 0x000e6200000e0000 */
[----:B0-----:R-:W-:Y:S02]  /*5850*/  @!P0 FADD.FTZ R15, R15, R98 ;  /* 0x000000620f0f8221 */ /* 0x001fe40000010000 */
[----:B------:R-:W-:Y:S02]  /*5860*/  FMUL.FTZ R8, R23, R117 ;  /* 0x0000007517087220 */ /* 0x000fe40000410000 */
[----:B--2---:R-:W-:Y:S02]  /*5870*/  @!P0 FADD.FTZ R13, R13, R96 ;  /* 0x000000600d0d8221 */ /* 0x004fe40000010000 */
[----:B------:R-:W0:Y:S01]  /*5880*/  SHFL.DOWN PT, R96, R15, 0x10, 0x1f ;  /* 0x0a001f000f607f89 */ /* 0x000e2200000e0000 */
[----:B---3--:R-:W-:Y:S01]  /*5890*/  @!P0 FADD.FTZ R12, R12, R11 ;  /* 0x0000000b0c0c8221 */ /* 0x008fe20000010000 */
[----:B------:R-:W-:Y:S01]  /*58a0*/  ISETP.GT.AND P0, PT, R30, 0xf, PT ;  /* 0x0000000f1e00780c */ /* 0x000fe20003f04270 */
[----:B------:R-:W-:Y:S01]  /*58b0*/  FMUL.FTZ R9, R23, R120 ;  /* 0x0000007817097220 */ /* 0x000fe20000410000 */
[----:B------:R-:W2:Y:S01]  /*58c0*/  SHFL.DOWN PT, R92, R13, 0x10, 0x1f ;  /* 0x0a001f000d5c7f89 */ /* 0x000ea200000e0000 */
[----:B------:R-:W-:-:S02]  /*58d0*/  FFMA.FTZ R73, R73, R104, R10 ;  /* 0x0000006849497223 */ /* 0x000fc4000001000a */
[C---:B------:R-:W-:Y:S01]  /*58e0*/  FFMA.FTZ R8, R22.reuse, R111, -R8 ;  /* 0x0000006f16087223 */ /* 0x040fe20000010808 */
[----:B------:R-:W3:Y:S01]  /*58f0*/  SHFL.DOWN PT, R11, R12, 0x10, 0x1f ;  /* 0x0a001f000c0b7f89 */ /* 0x000ee200000e0000 */
        /* <DEDUP_REMOVED lines=14> */
[----:B-1----:R-:W-:Y:S02]  /*59e0*/  @!P0 FADD.FTZ R14, R14, R69 ;  /* 0x000000450e0e8221 */ /* 0x002fe40000010000 */
[----:B0-----:R-:W-:Y:S02]  /*59f0*/  @!P0 FADD.FTZ R15, R15, R96 ;  /* 0x000000600f0f8221 */ /* 0x001fe40000010000 */
        /* <DEDUP_REMOVED lines=39> */
.L_x_12209:
[----:B0-----:R-:W-:Y:S05]  /*5c70*/  BSYNC B0 ;  /* 0x0000000000007941 */ /* 0x001fea0003800000 */
.L_x_12208:
        /* <DEDUP_REMOVED lines=21> */
.L_x_12195:
[----:B------:R-:W-:Y:S01]  /*5dd0*/  BAR.SYNC.DEFER_BLOCKING 0x0 ;  /* 0x0000000000007b1d */ /* 0x000fe20000010000 */
[----:B0-----:R-:W-:-:S06]  /*5de0*/  IMAD.WIDE R8, R31, 0x10, R2 ;  /* 0x000000101f087825 */ /* 0x001fcc00078e0202 */
        /* <DEDUP_REMOVED lines=12> */
[----:B------:R-:W-:Y:S02]  /*5eb0*/  HADD2.F32 R4, -RZ, R4.H1_H1 ;  /* 0x30000004ff047230 */ /* 0x000fe40000004100 */
[--C-:B------:R-:W-:Y:S01]  /*5ec0*/  HADD2.F32 R8, -RZ, R5.reuse.H0_H0 ;  /* 0x20000005ff087230 */ /* 0x100fe20000004100 */
[--C-:B------:R-:W-:Y:S01]  /*5ed0*/  FADD.FTZ R12, R12, R35.reuse ;  /* 0x000000230c0c7221 */ /* 0x100fe20000010000 */
[----:B------:R-:W-:Y:S01]  /*5ee0*/  HADD2.F32 R10, -RZ, R5.H1_H1 ;  /* 0x30000005ff0a7230 */ /* 0x000fe20000004100 */
[--C-:B------:R-:W-:Y:S02]  /*5ef0*/  FADD.FTZ R13, R4, R35.reuse ;  /* 0x00000023040d7221 */ /* 0x100fe40000010000 */
[--C-:B------:R-:W-:Y:S01]  /*5f00*/  FADD.FTZ R9, R8, R35.reuse ;  /* 0x0000002308097221 */ /* 0x100fe20000010000 */
[----:B------:R-:W-:Y:S01]  /*5f10*/  FSETP.GTU.FTZ.AND P6, PT, R12, 20, PT ;  /* 0x41a000000c00780b */ /* 0x000fe20003fdc000 */
[----:B------:R-:W-:Y:S01]  /*5f20*/  FADD.FTZ R11, R10, R35 ;  /* 0x000000230a0b7221 */ /* 0x000fe20000010000 */
[----:B------:R-:W-:Y:S01]  /*5f30*/  FSETP.GTU.FTZ.AND P0, PT, R13, 20, PT ;  /* 0x41a000000d00780b */ /* 0x000fe20003f1c000 */
[--C-:B------:R-:W-:Y:S01]  /*5f40*/  HADD2.F32 R10, -RZ, R6.reuse.H0_H0 ;  /* 0x20000006ff0a7230 */ /* 0x100fe20000004100 */
[----:B------:R-:W-:Y:S01]  /*5f50*/  FSETP.GTU.FTZ.AND P1, PT, R9, 20, PT ;  /* 0x41a000000900780b */ /* 0x000fe20003f3c000 */
[----:B------:R-:W-:Y:S01]  /*5f60*/  HADD2.F32 R6, -RZ, R6.H1_H1 ;  /* 0x30000006ff067230 */ /* 0x000fe20000004100 */
[----:B------:R-:W-:-:S07]  /*5f70*/  FSETP.GTU.FTZ.AND P2, PT, R11, 20, PT ;  /* 0x41a000000b00780b */ /* 0x000fce0003f5c000 */
[----:B------:R-:W-:Y:S01]  /*5f80*/  @!P6 FMUL.FTZ R4, R12, -1.4426950216293334961 ;  /* 0xbfb8aa3b0c04e820 */ /* 0x000fe20000410000 */
[--C-:B------:R-:W-:Y:S01]  /*5f90*/  HADD2.F32 R12, -RZ, R7.reuse.H1_H1 ;  /* 0x30000007ff0c7230 */ /* 0x100fe20000004100 */
[----:B------:R-:W-:Y:S02]  /*5fa0*/  @!P0 FMUL.FTZ R8, R13, -1.4426950216293334961 ;  /* 0xbfb8aa3b0d088820 */ /* 0x000fe40000410000 */
[--C-:B------:R-:W-:Y:S01]  /*5fb0*/  FADD.FTZ R13, R10, R35.reuse ;  /* 0x000000230a0d7221 */ /* 0x100fe20000010000 */
[----:B------:R-:W-:Y:S01]  /*5fc0*/  HADD2.F32 R10, -RZ, R7.H0_H0 ;  /* 0x20000007ff0a7230 */ /* 0x000fe20000004100 */
[----:B------:R-:W0:Y:S01]  /*5fd0*/  @!P6 MUFU.EX2 R4, R4 ;  /* 0x000000040004e308 */ /* 0x000e220000000800 */
[----:B------:R-:W-:Y:S02]  /*5fe0*/  FADD.FTZ R15, R12, R35 ;  /* 0x000000230c0f7221 */ /* 0x000fe40000010000 */
[----:B------:R-:W-:-:S05]  /*5ff0*/  FSETP.GTU.FTZ.AND P3, PT, R13, 20, PT ;  /* 0x41a000000d00780b */ /* 0x000fca0003f7c000 */
[----:B------:R-:W1:Y:S01]  /*6000*/  @!P0 MUFU.EX2 R8, R8 ;  /* 0x0000000800088308 */ /* 0x000e620000000800 */
[----:B0-----:R-:W-:Y:S02]  /*6010*/  @!P6 FADD.FTZ R5, R4, 1 ;  /* 0x3f8000000405e421 */ /* 0x001fe40000010000 */
[----:B------:R-:W-:Y:S02]  /*6020*/  @!P1 FMUL.FTZ R4, R9, -1.4426950216293334961 ;  /* 0xbfb8aa3b09049820 */ /* 0x000fe40000410000 */
[----:B------:R-:W-:-:S03]  /*6030*/  FADD.FTZ R9, R6, R35 ;  /* 0x0000002306097221 */ /* 0x000fc60000010000 */
[----:B------:R0:W2:Y:S01]  /*6040*/  @!P6 MUFU.RCP R14, R5 ;  /* 0x00000005000ee308 */ /* 0x0000a20000001000 */
[----:B------:R-:W-:Y:S02]  /*6050*/  @!P2 FMUL.FTZ R6, R11, -1.4426950216293334961 ;  /* 0xbfb8aa3b0b06a820 */ /* 0x000fe40000410000 */
[----:B------:R-:W-:Y:S01]  /*6060*/  FADD.FTZ R11, R10, R35 ;  /* 0x000000230a0b7221 */ /* 0x000fe20000010000 */
[----:B------:R-:W-:Y:S01]  /*6070*/  FSETP.GTU.FTZ.AND P4, PT, R9, 20, PT ;  /* 0x41a000000900780b */ /* 0x000fe20003f9c000 */
[----:B-1----:R-:W-:-:S03]  /*6080*/  @!P0 FADD.FTZ R8, R8, 1 ;  /* 0x3f80000008088421 */ /* 0x002fc60000010000 */
[----:B------:R-:W1:Y:S01]  /*6090*/  @!P1 MUFU.EX2 R4, R4 ;  /* 0x0000000400049308 */ /* 0x000e620000000800 */
[----:B0-----:R-:W-:Y:S01]  /*60a0*/  @!P3 FMUL.FTZ R5, R13, -1.4426950216293334961 ;  /* 0xbfb8aa3b0d05b820 */ /* 0x001fe20000410000 */
[----:B------:R-:W-:-:S06]  /*60b0*/  FSETP.GTU.FTZ.AND P5, PT, R11, 20, PT ;  /* 0x41a000000b00780b */ /* 0x000fcc0003fbc000 */
[----:B------:R-:W0:Y:S01]  /*60c0*/  @!P3 MUFU.EX2 R5, R5 ;  /* 0x000000050005b308 */ /* 0x000e220000000800 */
[----:B------:R-:W-:Y:S02]  /*60d0*/  @!P4 FMUL.FTZ R7, R9, -1.4426950216293334961 ;  /* 0xbfb8aa3b0907c820 */ /* 0x000fe40000410000 */
[----:B--2---:R-:W-:Y:S01]  /*60e0*/  @!P6 FMUL.FTZ R57, R57, R14 ;  /* 0x0000000e3939e220 */ /* 0x004fe20000410000 */
[----:B------:R-:W-:Y:S02]  /*60f0*/  FSETP.GTU.FTZ.AND P6, PT, R15, 20, PT ;  /* 0x41a000000f00780b */ /* 0x000fe40003fdc000 */
[----:B------:R-:W-:Y:S01]  /*6100*/  SHF.L.U32 R14, R44, 0x8, RZ ;  /* 0x000000082c0e7819 */ /* 0x000fe200000006ff */
[----:B------:R-:W-:Y:S01]  /*6110*/  @!P5 FMUL.FTZ R11, R11, -1.4426950216293334961 ;  /* 0xbfb8aa3b0b0bd820 */ /* 0x000fe20000410000 */
[----:B------:R-:W2:Y:S01]  /*6120*/  @!P4 MUFU.EX2 R7, R7 ;  /* 0x000000070007c308 */ /* 0x000ea20000000800 */
[----:B-1----:R-:W-:-:S07]  /*6130*/  @!P1 FADD.FTZ R4, R4, 1 ;  /* 0x3f80000004049421 */ /* 0x002fce0000010000 */
[----:B------:R1:W3:Y:S01]  /*6140*/  @!P2 MUFU.EX2 R10, R6 ;  /* 0x00000006000aa308 */ /* 0x0002e20000000800 */
[----:B0-----:R-:W-:Y:S02]  /*6150*/  @!P3 FADD.FTZ R9, R5, 1 ;  /* 0x3f8000000509b421 */ /* 0x001fe40000010000 */
[----:B------:R-:W-:-:S04]  /*6160*/  IMAD R5, R33, c[0x0][0x2d8], RZ ;  /* 0x0000b60021057a24 */ /* 0x000fc800078e02ff */
[----:B------:R-:W-:Y:S01]  /*6170*/  IMAD R41, R34, c[0x0][0x2dc], R5 ;  /* 0x0000b70022297a24 */ /* 0x000fe200078e0205 */
[----:B------:R2:W0:Y:S01]  /*6180*/  @!P5 MUFU.EX2 R12, R11 ;  /* 0x0000000b000cd308 */ /* 0x0004220000000800 */
[----:B-1----:R-:W-:Y:S01]  /*6190*/  @!P6 FMUL.FTZ R6, R15, -1.4426950216293334961 ;  /* 0xbfb8aa3b0f06e820 */ /* 0x002fe20000410000 */
[----:B------:R-:W-:-:S06]  /*61a0*/  SHF.R.S32.HI R15, RZ, 0x1f, R14 ;  /* 0x0000001fff0f7819 */ /* 0x000fcc000001140e */
[----:B------:R-:W1:Y:S01]  /*61b0*/  @!P6 MUFU.EX2 R13, R6 ;  /* 0x00000006000de308 */ /* 0x000e620000000800 */
[----:B--2---:R-:W-:Y:S02]  /*61c0*/  @!P4 FADD.FTZ R11, R7, 1 ;  /* 0x3f800000070bc421 */ /* 0x004fe40000010000 */
[----:B---3--:R-:W-:-:S05]  /*61d0*/  @!P2 FADD.FTZ R10, R10, 1 ;  /* 0x3f8000000a0aa421 */ /* 0x008fca0000010000 */
[----:B------:R2:W3:Y:S01]  /*61e0*/  @!P1 MUFU.RCP R24, R4 ;  /* 0x0000000400189308 */ /* 0x0004e20000001000 */
[----:B------:R-:W-:-:S06]  /*61f0*/  NOP ;  /* 0x0000000000007918 */ /* 0x000fcc0000000000 */
[----:B0-----:R-:W-:Y:S01]  /*6200*/  @!P5 FADD.FTZ R12, R12, 1 ;  /* 0x3f8000000c0cd421 */ /* 0x001fe20000010000 */
[----:B------:R-:W0:Y:S01]  /*6210*/  @!P0 MUFU.RCP R23, R8 ;  /* 0x0000000800178308 */ /* 0x000e220000001000 */
[----:B--2---:R-:W2:Y:S01]  /*6220*/  LDS.128 R4, [R30.X16] ;  /* 0x000000001e047984 */ /* 0x004ea2000000cc00 */
[----:B-1----:R-:W-:Y:S02]  /*6230*/  @!P6 FADD.FTZ R22, R13, 1 ;  /* 0x3f8000000d16e421 */ /* 0x002fe40000010000 */
[----:B------:R-:W-:-:S04]  /*6240*/  IMAD R13, R37, c[0x0][0x2e0], RZ ;  /* 0x0000b800250d7a24 */ /* 0x000fc800078e02ff */
[----:B------:R1:W4:Y:S01]  /*6250*/  @!P3 MUFU.RCP R40, R9 ;  /* 0x000000090028b308 */ /* 0x0003220000001000 */
[----:B------:R-:W-:Y:S02]  /*6260*/  IMAD R13, R38, c[0x0][0x2e4], R13 ;  /* 0x0000b900260d7a24 */ /* 0x000fe400078e020d */
[----:B---3--:R-:W-:-:S05]  /*6270*/  @!P1 FMUL.FTZ R59, R59, R24 ;  /* 0x000000183b3b9220 */ /* 0x008fca0000410000 */
[----:B------:R3:W5:Y:S01]  /*6280*/  @!P5 MUFU.RCP R42, R12 ;  /* 0x0000000c002ad308 */ /* 0x0007620000001000 */
[----:B-1----:R-:W-:-:S04]  /*6290*/  IMAD.WIDE.U32 R8, R34, c[0x0][0x2d8], R14 ;  /* 0x0000b60022087a25 */ /* 0x002fc800078e000e */
[----:B0-----:R-:W-:Y:S01]  /*62a0*/  @!P0 FMUL.FTZ R72, R72, R23 ;  /* 0x0000001748488220 */ /* 0x001fe20000410000 */
[----:B------:R-:W-:Y:S01]  /*62b0*/  IADD3 R9, R9, R41, RZ ;  /* 0x0000002909097210 */ /* 0x000fe20007ffe0ff */
[----:B------:R-:W-:Y:S01]  /*62c0*/  IMAD R23, R33, c[0x0][0x2f8], RZ ;  /* 0x0000be0021177a24 */ /* 0x000fe200078e02ff */
[----:B------:R-:W0:Y:S01]  /*62d0*/  @!P4 MUFU.RCP R25, R11 ;  /* 0x0000000b0019c308 */ /* 0x000e220000001000 */
[----:B----4-:R-:W-:Y:S01]  /*62e0*/  @!P3 FMUL.FTZ R61, R61, R40 ;  /* 0x000000283d3db220 */ /* 0x010fe20000410000 */
[----:B------:R-:W-:Y:S01]  /*62f0*/  F2FP.PACK_AB R40, R72, R57 ;  /* 0x000000394828723e */ /* 0x000fe200000000ff */
[----:B------:R-:W-:Y:S01]  /*6300*/  IMAD.WIDE.U32 R8, R38, c[0x0][0x2e0], R8 ;  /* 0x0000b80026087a25 */ /* 0x000fe200078e0008 */
[----:B------:R-:W-:-:S03]  /*6310*/  IADD3 R26, P3, R26, -0x200, RZ ;  /* 0xfffffe001a1a7810 */ /* 0x000fc60007f7e0ff */
[----:B------:R-:W-:Y:S01]  /*6320*/  IMAD R23, R34, c[0x0][0x2fc], R23 ;  /* 0x0000bf0022177a24 */ /* 0x000fe200078e0217 */
[----:B------:R-:W-:Y:S01]  /*6330*/  IADD3 R9, R9, R13, RZ ;  /* 0x0000000d09097210 */ /* 0x000fe20007ffe0ff */
[----:B------:R-:W1:Y:S01]  /*6340*/  @!P6 MUFU.RCP R41, R22 ;  /* 0x000000160029e308 */ /* 0x000e620000001000 */
[----:B---3--:R-:W-:Y:S01]  /*6350*/  LEA R12, P0, R8, c[0x0][0x330], 0x1 ;  /* 0x0000cc00080c7a11 */ /* 0x008fe200078008ff */
[----:B-----5:R-:W-:Y:S01]  /*6360*/  @!P5 FMUL.FTZ R63, R63, R42 ;  /* 0x0000002a3f3fd220 */ /* 0x020fe20000410000 */
[----:B------:R-:W-:Y:S01]  /*6370*/  IADD3.X R27, R27, -0x1, RZ, P3, !PT ;  /* 0xffffffff1b1b7810 */ /* 0x000fe20001ffe4ff */
[----:B------:R-:W-:Y:S01]  /*6380*/  IMAD.WIDE.U32 R14, R34, c[0x0][0x2f8], R14 ;  /* 0x0000be00220e7a25 */ /* 0x000fe200078e000e */
[----:B------:R-:W-:-:S03]  /*6390*/  LEA.HI.X R13, R8, c[0x0][0x334], R9, 0x1, P0 ;  /* 0x0000cd00080d7a11 */ /* 0x000fc600000f0c09 */
[----:B------:R-:W3:Y:S01]  /*63a0*/  @!P2 MUFU.RCP R11, R10 ;  /* 0x0000000a000ba308 */ /* 0x000ee20000001000 */
[----:B0-----:R-:W-:Y:S01]  /*63b0*/  @!P4 FMUL.FTZ R76, R76, R25 ;  /* 0x000000194c4cc220 */ /* 0x001fe20000410000 */
[----:B------:R-:W-:Y:S01]  /*63c0*/  IADD3 R15, R15, R23, RZ ;  /* 0x000000170f0f7210 */ /* 0x000fe20007ffe0ff */
[----:B------:R-:W-:-:S03]  /*63d0*/  IMAD.WIDE R12, R31, 0x10, R12 ;  /* 0x000000101f0c7825 */ /* 0x000fc600078e020c */
[----:B------:R-:W-:Y:S01]  /*63e0*/  F2FP.PACK_AB R42, R76, R61 ;  /* 0x0000003d4c2a723e */ /* 0x000fe200000000ff */
[----:B------:R-:W-:Y:S01]  /*63f0*/  IMAD R25, R37, c[0x0][0x300], RZ ;  /* 0x0000c00025197a24 */ /* 0x000fe200078e02ff */
[----:B--2---:R0:W-:Y:S01]  /*6400*/  STG.E.128 [R12.64], R4 ;  /* 0x000000040c007986 */ /* 0x0041e2000c101d06 */
[----:B-1----:R-:W-:Y:S02]  /*6410*/  @!P6 FMUL.FTZ R78, R78, R41 ;  /* 0x000000294e4ee220 */ /* 0x002fe40000410000 */
[----:B------:R-:W-:Y:S02]  /*6420*/  IMAD R25, R38, c[0x0][0x304], R25 ;  /* 0x0000c10026197a24 */ /* 0x000fe400078e0219 */
[----:B------:R-:W-:Y:S01]  /*6430*/  FADD.FTZ R57, R57, R32 ;  /* 0x0000002039397221 */ /* 0x000fe20000010000 */
[----:B------:R-:W-:Y:S01]  /*6440*/  F2FP.PACK_AB R43, R78, R63 ;  /* 0x0000003f4e2b723e */ /* 0x000fe200000000ff */
[----:B---3--:R-:W-:Y:S01]  /*6450*/  @!P2 FMUL.FTZ R74, R74, R11 ;  /* 0x0000000b4a4aa220 */ /* 0x008fe20000410000 */
[----:B------:R-:W-:Y:S01]  /*6460*/  BAR.SYNC.DEFER_BLOCKING 0x0 ;  /* 0x0000000000007b1d */ /* 0x000fe20000010000 */
[----:B------:R-:W-:Y:S01]  /*6470*/  FADD.FTZ R72, R57, R72 ;  /* 0x0000004839487221 */ /* 0x000fe20000010000 */
[----:B------:R-:W-:-:S02]  /*6480*/  IADD3 R28, P2, R28, -0x200, RZ ;  /* 0xfffffe001c1c7810 */ /* 0x000fc40007f5e0ff */
        /* <DEDUP_REMOVED lines=10> */
[----:B------:R-:W-:Y:S01]  /*6530*/  ISETP.GT.AND P0, PT, R0, 0x1, PT ;  /* 0x000000010000780c */ /* 0x000fe20003f04270 */
[----:B------:R-:W-:Y:S01]  /*6540*/  STS.128 [R30.X16], R40 ;  /* 0x000000281e007388 */ /* 0x000fe2000000cc00 */
[----:B------:R-:W-:-:S06]  /*6550*/  NOP ;  /* 0x0000000000007918 */ /* 0x000fcc0000000000 */
[----:B------:R-:W0:Y:S01]  /*6560*/  LDS.128 R8, [R30.X16] ;  /* 0x000000001e087984 */ /* 0x000e22000000cc00 */
[----:B------:R-:W-:Y:S01]  /*6570*/  IMAD.WIDE R4, R31, 0x10, R6 ;  /* 0x000000101f047825 */ /* 0x000fe200078e0206 */
[----:B------:R-:W-:Y:S02]  /*6580*/  IADD3 R6, P1, R2, -0x200, RZ ;  /* 0xfffffe0002067810 */ /* 0x000fe40007f3e0ff */
[----:B------:R-:W-:Y:S01]  /*6590*/  MOV R0, R44 ;  /* 0x0000002c00007202 */ /* 0x000fe20000000f00 */
[----:B------:R-:W-:Y:S01]  /*65a0*/  FADD.FTZ R63, R76, R63 ;  /* 0x0000003f4c3f7221 */ /* 0x000fe20000010000 */
[----:B------:R-:W-:-:S03]  /*65b0*/  IADD3.X R7, R3, -0x1, RZ, P1, !PT ;  /* 0xffffffff03077810 */ /* 0x000fc60000ffe4ff */
[----:B------:R-:W-:Y:S01]  /*65c0*/  FADD.FTZ R32, R63, R78 ;  /* 0x0000004e3f207221 */ /* 0x000fe20000010000 */
[----:B0-----:R0:W-:Y:S01]  /*65d0*/  STG.E.128 [R4.64], R8 ;  /* 0x0000000804007986 */ /* 0x0011e2000c101d06 */
[----:B------:R-:W-:Y:S01]  /*65e0*/  @!P0 CALL.REL.NOINC `(.L_x_12177) ;  /* 0x0000001000008944 */ /* 0x000fe20003c00000 */
[----:B------:R-:W-:Y:S05]  /*65f0*/  BRA `(.L_x_12211) ;  /* 0xffff9f2000007947 */ /* 0x000fea000383ffff */
.L_x_12177:
        /* <DEDUP_REMOVED lines=24> */
.L_x_12213:
[----:B0-----:R-:W-:Y:S05]  /*6780*/  BSYNC B0 ;  /* 0x0000000000007941 */ /* 0x001fea0003800000 */
.L_x_12212:
        /* <DEDUP_REMOVED lines=23> */
.L_x_12215:
[----:B------:R-:W1:Y:S02]  /*6900*/  S2R R19, SR_TID.X ;  /* 0x0000000000137919 */ /* 0x000e640000002100 */
.L_x_12216:
[----:B0-----:R-:W-:Y:S05]  /*6910*/  BSYNC B0 ;  /* 0x0000000000007941 */ /* 0x001fea0003800000 */
.L_x_12214:
        /* <DEDUP_REMOVED lines=13> */
[C---:B------:R-:W-:Y:S02]  /*69f0*/  IMAD R13, R38.reuse, c[0x0][0x19c], R13 ;  /* 0x00006700260d7a24 */ /* 0x040fe400078e020d */
[C---:B------:R-:W-:Y:S01]  /*6a00*/  IMAD R5, R38.reuse, c[0x0][0x2cc], R5 ;  /* 0x0000b30026057a24 */ /* 0x040fe200078e0205 */
[----:B------:R-:W-:Y:S01]  /*6a10*/  IADD3 R31, R7, R3, RZ ;  /* 0x00000003071f7210 */ /* 0x000fe20007ffe0ff */
[C---:B------:R-:W-:Y:S01]  /*6a20*/  IMAD R27, R38.reuse, c[0x0][0x28c], R37 ;  /* 0x0000a300261b7a24 */ /* 0x040fe200078e0225 */
[----:B------:R-:W-:Y:S01]  /*6a30*/  IADD3 R37, R15, R11, RZ ;  /* 0x0000000b0f257210 */ /* 0x000fe20007ffe0ff */
[----:B------:R-:W-:Y:S01]  /*6a40*/  IMAD.WIDE.U32 R38, R38, c[0x0][0x288], RZ ;  /* 0x0000a20026267a25 */ /* 0x000fe200078e00ff */
[----:B------:R-:W-:-:S02]  /*6a50*/  IADD3 R41, R17, R13, RZ ;  /* 0x0000000d11297210 */ /* 0x000fc40007ffe0ff */
[----:B------:R-:W-:Y:S02]  /*6a60*/  IADD3 R29, R9, R5, RZ ;  /* 0x00000005091d7210 */ /* 0x000fe40007ffe0ff */
[----:B------:R-:W-:Y:S02]  /*6a70*/  IADD3 R27, R39, R27, RZ ;  /* 0x0000001b271b7210 */ /* 0x000fe40007ffe0ff */
.L_x_12217:
        /* <DEDUP_REMOVED lines=64> */
.L_x_12218:
        /* <DEDUP_REMOVED lines=16> */
.L_x_14739:


//--------------------- .text._Z25selective_scan_bwd_kernelI32Selective_Scan_bwd_kernel_traitsILi32ELi8ELb1ELb0ELb1ELb0ELb0EN3c104HalfENS1_7complexIfEEEEv12SSMParamsBwd --------------------------
	.section	.text._Z25selective_scan_bwd_kernelI32Selective_Scan_bwd_kernel_traitsILi32ELi8ELb1ELb0ELb1ELb0ELb0EN3c104HalfENS1_7complexIfEEEEv12SSMParamsBwd,"ax",@progbits
	.sectioninfo	@"SHI_REGISTERS=170"
	.align	128
        .global         _Z25selective_scan_bwd_kernelI32Selective_Scan_bwd_kernel_traitsILi32ELi8ELb1ELb0ELb1ELb0ELb0EN3c104HalfENS1_7complexIfEEEEv12SSMParamsBwd
        .type           _Z25selective_scan_bwd_kernelI32Selective_Scan_bwd_kernel_traitsILi32ELi8ELb1ELb0ELb1ELb0ELb0EN3c104HalfENS1_7complexIfEEEEv12SSMParamsBwd,@function
        .size           _Z25selective_scan_bwd_kernelI32Selective_Scan_bwd_kernel_traitsILi32ELi8ELb1ELb0ELb1ELb0ELb0EN3c104HalfENS1_7complexIfEEEEv12SSMParamsBwd,(.L_x_14740 - _Z25selective_scan_bwd_kernelI32Selective_Scan_bwd_kernel_traitsILi32ELi8ELb1ELb0ELb1ELb0ELb0EN3c104HalfENS1_7complexIfEEEEv12SSMParamsBwd)
        .other          _Z25selective_scan_bwd_kernelI32Selective_Scan_bwd_kernel_traitsILi32ELi8ELb1ELb0ELb1ELb0ELb0EN3c104HalfENS1_7complexIfEEEEv12SSMParamsBwd,@"STO_CUDA_ENTRY STV_DEFAULT"
_Z25selective_scan_bwd_kernelI32Selective_Scan_bwd_kernel_traitsILi32ELi8ELb1ELb0ELb1ELb0ELb0EN3c104HalfENS1_7complexIfEEEEv12SSMParamsBwd:
.text._Z25selective_scan_bwd_kernelI32Selective_Scan_bwd_kernel_traitsILi32ELi8ELb1ELb0ELb1ELb0ELb0EN3c104HalfENS1_7complexIfEEEEv12SSMParamsBwd:
[----:B------:R-:W-:Y:S02]  /*0000*/  MOV R1, c[0x0][0x28] ;  /* 0x00000a0000017a02 */ /* 0x000fe40000000f00 */
[----:B------:R-:W-:Y:S01]  /*0010*/  IABS R11, c[0x0][0x178] ;  /* 0x00005e00000b7a13 */ /* 0x000fe20000000000 */
[----:B------:R-:W0:Y:S01]  /*0020*/  S2R R69, SR_CTAID.Y ;  /* 0x0000000000457919 */ /* 0x000e220000002600 */
[----:B------:R-:W-:Y:S01]  /*0030*/  ISETP.NE.U32.AND P0, PT, RZ, c[0x0][0x238], PT ;  /* 0x00008e00ff007a0c */ /* 0x000fe20003f05070 */
[----:B------:R-:W-:Y:S01]  /*0040*/  CS2R R66, SRZ ;  /* 0x0000000000427805 */ /* 0x000fe2000001ff00 */
[----:B------:R-:W1:Y:S01]  /*0050*/  I2F.RP R0, R11 ;  /* 0x0000000b00007306 */ /* 0x000e620000209400 */
[----:B------:R-:W-:Y:S01]  /*0060*/  ULDC.64 UR6, c[0x0][0x118] ;  /* 0x0000460000067ab9 */ /* 0x000fe20000000a00 */
[----:B------:R-:W-:Y:S02]  /*0070*/  ISETP.NE.AND.EX P0, PT, RZ, c[0x0][0x23c], PT, P0 ;  /* 0x00008f00ff007a0c */ /* 0x000fe40003f05300 */
[----:B------:R-:W-:Y:S01]  /*0080*/  ISETP.NE.U32.AND P1, PT, RZ, c[0x0][0x250], PT ;  /* 0x00009400ff007a0c */ /* 0x000fe20003f25070 */
[----:B------:R-:W2:Y:S03]  /*0090*/  S2R R65, SR_CTAID.X ;  /* 0x0000000000417919 */ /* 0x000ea60000002500 */
[----:B------:R-:W-:Y:S01]  /*00a0*/  ISETP.NE.AND.EX P1, PT, RZ, c[0x0][0x254], PT, P1 ;  /* 0x00009500ff007a0c */ /* 0x000fe20003f25310 */
[----:B-1----:R-:W1:Y:S01]  /*00b0*/  MUFU.RCP R0, R0 ;  /* 0x0000000000007308 */ /* 0x002e620000001000 */
[----:B0-----:R-:W-:-:S05]  /*00c0*/  SHF.R.S32.HI R68, RZ, 0x1f, R69 ;  /* 0x0000001fff447819 */ /* 0x001fca0000011445 */
[----:B------:R-:W-:-:S06]  /*00d0*/  @P0 LEA R2, P2, R69, c[0x0][0x238], 0x2 ;  /* 0x00008e0045020a11 */ /* 0x000fcc00078410ff */
[C---:B------:R-:W-:Y:S02]  /*00e0*/  @P1 LEA R4, P3, R69.reuse, c[0x0][0x250], 0x2 ;  /* 0x0000940045041a11 */ /* 0x040fe400078610ff */
[C-C-:B------:R-:W-:Y:S02]  /*00f0*/  @P0 LEA.HI.X R3, R69.reuse, c[0x0][0x23c], R68.reuse, 0x2, P2 ;  /* 0x00008f0045030a11 */ /* 0x140fe400010f1444 */
[C---:B------:R-:W-:Y:S02]  /*0100*/  @P1 LEA.HI.X R5, R69.reuse, c[0x0][0x254], R68, 0x2, P3 ;  /* 0x0000950045051a11 */ /* 0x040fe400018f1444 */
        /* <DEDUP_REMOVED lines=8> */
[----:B------:R-:W-:Y:S01]  /*0190*/  CS2R R78, SRZ ;  /* 0x00000000004e7805 */ /* 0x000fe2000001ff00 */
[----:B0-----:R-:W-:Y:S01]  /*01a0*/  IABS R2, R69 ;  /* 0x0000004500027213 */ /* 0x001fe20000000000 */
[C---:B------:R-:W-:Y:S01]  /*01b0*/  IMAD R10, R64.reuse, c[0x0][0x1b0], RZ ;  /* 0x00006c00400a7a24 */ /* 0x040fe200078e02ff */
[----:B-1----:R-:W-:Y:S01]  /*01c0*/  HFMA2.MMA R6, -RZ, RZ, 0, 0 ;  /* 0x00000000ff067435 */ /* 0x002fe200000001ff */
[----:B------:R-:W-:Y:S01]  /*01d0*/  IMAD R12, R69, c[0x0][0x284], R12 ;  /* 0x0000a100450c7a24 */ /* 0x000fe200078e020c */
[----:B------:R-:W-:Y:S01]  /*01e0*/  CS2R R60, SRZ ;  /* 0x00000000003c7805 */ /* 0x000fe2000001ff00 */
[----:B----4-:R-:W-:-:S02]  /*01f0*/  IMAD R4, R64, c[0x0][0x1d0], RZ ;  /* 0x0000740040047a24 */ /* 0x010fc400078e02ff */
[----:B------:R-:W-:Y:S01]  /*0200*/  IMAD R15, R65, c[0x0][0x1b4], R10 ;  /* 0x00006d00410f7a24 */ /* 0x000fe200078e020a */
[----:B---3--:R-:W-:Y:S01]  /*0210*/  IADD3 R8, RZ, -R7, RZ ;  /* 0x80000007ff087210 */ /* 0x008fe20007ffe0ff */
[----:B------:R-:W-:-:S04]  /*0220*/  IMAD R10, R68, c[0x0][0x1e8], RZ ;  /* 0x00007a00440a7a24 */ /* 0x000fc800078e02ff */
[----:B------:R-:W-:Y:S02]  /*0230*/  IMAD R3, R8, R11, RZ ;  /* 0x0000000b08037224 */ /* 0x000fe400078e02ff */
[----:B------:R-:W-:Y:S02]  /*0240*/  IMAD R10, R69, c[0x0][0x1ec], R10 ;  /* 0x00007b00450a7a24 */ /* 0x000fe400078e020a */
[----:B------:R-:W-:-:S04]  /*0250*/  IMAD.HI.U32 R7, R7, R3, R6 ;  /* 0x0000000307077227 */ /* 0x000fc800078e0006 */
[----:B------:R-:W-:Y:S02]  /*0260*/  IMAD R6, R64, c[0x0][0x1e0], RZ ;  /* 0x0000780040067a24 */ /* 0x000fe400078e02ff */
[----:B------:R-:W-:-:S04]  /*0270*/  IMAD.HI.U32 R63, R7, R2, RZ ;  /* 0x00000002073f7227 */ /* 0x000fc800078e00ff */
[----:B------:R-:W-:Y:S01]  /*0280*/  IMAD R7, R65, c[0x0][0x1d4], R4 ;  /* 0x0000750041077a24 */ /* 0x000fe200078e0204 */
[----:B------:R-:W-:Y:S01]  /*0290*/  IADD3 R0, -R63, RZ, RZ ;  /* 0x000000ff3f007210 */ /* 0x000fe20007ffe1ff */
[----:B------:R-:W-:Y:S01]  /*02a0*/  IMAD R9, R65, c[0x0][0x1e4], R6 ;  /* 0x0000790041097a24 */ /* 0x000fe200078e0206 */
        /* <DEDUP_REMOVED lines=12> */
[-C--:B------:R-:W-:Y:S02]  /*0370*/  @!P1 IADD3 R0, R0, -R11.reuse, RZ ;  /* 0x8000000b00009210 */ /* 0x080fe40007ffe0ff */
[----:B------:R-:W-:Y:S02]  /*0380*/  @!P1 IADD3 R63, R63, 0x1, RZ ;  /* 0x000000013f3f9810 */ /* 0x000fe40007ffe0ff */
[----:B------:R-:W-:Y:S01]  /*0390*/  ISETP.GE.U32.AND P0, PT, R0, R11, PT ;  /* 0x0000000b0000720c */ /* 0x000fe20003f06070 */
[----:B------:R-:W-:Y:S01]  /*03a0*/  IMAD R0, R64, c[0x0][0x278], RZ ;  /* 0x00009e0040007a24 */ /* 0x000fe200078e02ff */
[----:B------:R-:W-:Y:S02]  /*03b0*/  LEA R11, R14, 0xffffff00, 0x8 ;  /* 0xffffff000e0b7811 */ /* 0x000fe400078e40ff */
[----:B------:R-:W-:Y:S01]  /*03c0*/  ISETP.NE.AND P1, PT, RZ, c[0x0][0x178], PT ;  /* 0x00005e00ff007a0c */ /* 0x000fe20003f25270 */
[----:B------:R-:W-:Y:S01]  /*03d0*/  IMAD R13, R65, c[0x0][0x27c], R0 ;  /* 0x00009f00410d7a24 */ /* 0x000fe200078e0200 */
[----:B------:R-:W-:Y:S01]  /*03e0*/  IADD3 R57, P3, R11, R2, RZ ;  /* 0x000000020b397210 */ /* 0x000fe20007f7e0ff */
[----:B------:R-:W-:-:S03]  /*03f0*/  IMAD R0, R68, c[0x0][0x1d8], RZ ;  /* 0x0000760044007a24 */ /* 0x000fc600078e02ff */
[----:B------:R-:W-:Y:S01]  /*0400*/  IADD3 R7, R7, R13, RZ ;  /* 0x0000000d07077210 */ /* 0x000fe20007ffe0ff */
[----:B------:R-:W-:Y:S01]  /*0410*/  IMAD R0, R69, c[0x0][0x1dc], R0 ;  /* 0x0000770045007a24 */ /* 0x000fe200078e0200 */
[----:B------:R-:W-:Y:S02]  /*0420*/  SHF.R.S32.HI R13, RZ, 0x1f, R11 ;  /* 0x0000001fff0d7819 */ /* 0x000fe4000001140b */
[----:B------:R-:W-:Y:S02]  /*0430*/  @P0 IADD3 R63, R63, 0x1, RZ ;  /* 0x000000013f3f0810 */ /* 0x000fe40007ffe0ff */
[----:B------:R-:W-:Y:S01]  /*0440*/  IADD3.X R0, R13, R3, R0, P3, !PT ;  /* 0x000000030d007210 */ /* 0x000fe20001ffe400 */
[----:B------:R-:W-:Y:S01]  /*0450*/  IMAD.WIDE.U32 R2, R69, c[0x0][0x1e8], R4 ;  /* 0x00007a0045027a25 */ /* 0x000fe200078e0004 */
        /* <DEDUP_REMOVED lines=42> */
[----:B------:R-:W-:Y:S01]  /*0700*/  MOV R37, c[0x0][0x174] ;  /* 0x00005d0000257a02 */ /* 0x000fe20000000f00 */
[----:B------:R-:W-:Y:S01]  /*0710*/  CS2R R60, SRZ ;  /* 0x00000000003c7805 */ /* 0x000fe2000001ff00 */
[----:B------:R-:W-:Y:S01]  /*0720*/  MOV R36, RZ ;  /* 0x000000ff00247202 */ /* 0x000fe20000000f00 */
[----:B------:R-:W1:Y:S04]  /*0730*/  S2R R58, SR_LANEID ;  /* 0x00000000003a7919 */ /* 0x000e680000000000 */
.L_x_12269:
[----:B------:R-:W-:Y:S01]  /*0740*/  BAR.SYNC.DEFER_BLOCKING 0x0 ;  /* 0x0000000000007b1d */ /* 0x000fe20000010000 */
[----:B01----:R-:W-:-:S05]  /*0750*/  IMAD.WIDE R2, R59, 0x10, R56 ;  /* 0x000000103b027825 */ /* 0x003fca00078e0238 */
        /* <DEDUP_REMOVED lines=12> */
[----:B------:R-:W2:Y:S01]  /*0820*/  LDG.E.128 R20, [R14.64] ;  /* 0x000000060e147981 */ /* 0x000ea2000c1e1d00 */
[--C-:B0-----:R-:W-:Y:S01]  /*0830*/  HADD2.F32 R0, -RZ, R40.reuse.H0_H0 ;  /* 0x20000028ff007230 */ /* 0x101fe20000004100 */
[----:B------:R-:W-:Y:S01]  /*0840*/  ISETP.LT.AND P0, PT, RZ, c[0x0][0x16c], PT ;  /* 0x00005b00ff007a0c */ /* 0x000fe20003f01270 */
[----:B------:R-:W-:-:S02]  /*0850*/  HADD2.F32 R2, -RZ, R40.H1_H1 ;  /* 0x30000028ff027230 */ /* 0x000fc40000004100 */
[--C-:B-1----:R-:W-:Y:S02]  /*0860*/  HADD2.F32 R25, -RZ, R5.reuse.H0_H0 ;  /* 0x20000005ff197230 */ /* 0x102fe40000004100 */
[----:B------:R-:W-:Y:S02]  /*0870*/  HADD2.F32 R27, -RZ, R4.H0_H0 ;  /* 0x20000004ff1b7230 */ /* 0x000fe40000004100 */
[----:B------:R-:W-:Y:S01]  /*0880*/  HADD2.F32 R5, -RZ, R5.H1_H1 ;  /* 0x30000005ff057230 */ /* 0x000fe20000004100 */
[--C-:B-----5:R-:W-:Y:S02]  /*0890*/  FADD.FTZ R25, R25, R66.reuse ;  /* 0x0000004219197221 */ /* 0x120fe40000010000 */
[--C-:B------:R-:W-:Y:S02]  /*08a0*/  FADD.FTZ R27, R27, R66.reuse ;  /* 0x000000421b1b7221 */ /* 0x100fe40000010000 */
[----:B------:R-:W-:Y:S01]  /*08b0*/  FADD.FTZ R24, R5, R66 ;  /* 0x0000004205187221 */ /* 0x000fe20000010000 */
[----:B--2---:R0:W-:Y:S01]  /*08c0*/  STS.128 [R58.X16], R20 ;  /* 0x000000143a007388 */ /* 0x0041e2000000cc00 */
[----:B------:R-:W-:-:S06]  /*08d0*/  NOP ;  /* 0x0000000000007918 */ /* 0x000fcc0000000000 */
[----:B------:R-:W1:Y:S01]  /*08e0*/  LDS.128 R8, [R58.X16] ;  /* 0x000000003a087984 */ /* 0x000e62000000cc00 */
[--C-:B0-----:R-:W-:Y:S02]  /*08f0*/  HADD2.F32 R21, -RZ, R7.reuse.H0_H0 ;  /* 0x20000007ff157230 */ /* 0x101fe40000004100 */
[----:B------:R-:W-:Y:S02]  /*0900*/  HADD2.F32 R23, -RZ, R6.H0_H0 ;  /* 0x20000006ff177230 */ /* 0x000fe40000004100 */
[----:B------:R-:W-:Y:S01]  /*0910*/  HADD2.F32 R7, -RZ, R7.H1_H1 ;  /* 0x30000007ff077230 */ /* 0x000fe20000004100 */
[--C-:B------:R-:W-:Y:S02]  /*0920*/  FADD.FTZ R21, R21, R66.reuse ;  /* 0x0000004215157221 */ /* 0x100fe40000010000 */
[--C-:B------:R-:W-:Y:S02]  /*0930*/  FADD.FTZ R23, R23, R66.reuse ;  /* 0x0000004217177221 */ /* 0x100fe40000010000 */
[----:B------:R-:W-:Y:S01]  /*0940*/  FADD.FTZ R20, R7, R66 ;  /* 0x0000004207147221 */ /* 0x000fe20000010000 */
[----:B-1----:R-:W-:-:S02]  /*0950*/  HADD2.F32 R35, -RZ, R8.H0_H0 ;  /* 0x20000008ff237230 */ /* 0x002fc40000004100 */
[----:B------:R-:W-:Y:S02]  /*0960*/  HADD2.F32 R34, -RZ, R8.H1_H1 ;  /* 0x30000008ff227230 */ /* 0x000fe40000004100 */
[----:B------:R-:W-:Y:S01]  /*0970*/  HADD2.F32 R33, -RZ, R9.H0_H0 ;  /* 0x20000009ff217230 */ /* 0x000fe20000004100 */
[C---:B------:R-:W-:Y:S01]  /*0980*/  FFMA.FTZ R3, R35.reuse, R0, R60 ;  /* 0x0000000023037223 */ /* 0x040fe2000001003c */
[--C-:B------:R-:W-:Y:S01]  /*0990*/  HADD2.F32 R0, -RZ, R41.reuse.H0_H0 ;  /* 0x20000029ff007230 */ /* 0x100fe20000004100 */
[-C--:B------:R-:W-:Y:S01]  /*09a0*/  FMUL.FTZ R19, R35, R67.reuse ;  /* 0x0000004323137220 */ /* 0x080fe20000410000 */
[----:B------:R-:W-:Y:S01]  /*09b0*/  HADD2.F32 R8, -RZ, R41.H1_H1 ;  /* 0x30000029ff087230 */ /* 0x000fe20000004100 */
[C---:B------:R-:W-:Y:S01]  /*09c0*/  FFMA.FTZ R2, R34.reuse, R2, R3 ;  /* 0x0000000222027223 */ /* 0x040fe20000010003 */
[----:B------:R-:W-:Y:S01]  /*09d0*/  HADD2.F32 R32, -RZ, R9.H1_H1 ;  /* 0x30000009ff207230 */ /* 0x000fe20000004100 */
[-C--:B------:R-:W-:Y:S01]  /*09e0*/  FMUL.FTZ R18, R34, R67.reuse ;  /* 0x0000004322127220 */ /* 0x080fe20000410000 */
        /* <DEDUP_REMOVED lines=10> */
[----:B------:R-:W-:Y:S01]  /*0a90*/  HADD2.F32 R0, -RZ, R43.H0_H0 ;  /* 0x2000002bff007230 */ /* 0x000fe20000004100 */
[-C--:B------:R-:W-:Y:S01]  /*0aa0*/  FMUL.FTZ R15, R31, R67.reuse ;  /* 0x000000431f0f7220 */ /* 0x080fe20000410000 */
[----:B------:R-:W-:Y:S01]  /*0ab0*/  HADD2.F32 R28, -RZ, R11.H1_H1 ;  /* 0x3000000bff1c7230 */ /* 0x000fe20000004100 */
[C---:B------:R-:W-:Y:S01]  /*0ac0*/  FFMA.FTZ R2, R30.reuse, R2, R3 ;  /* 0x000000021e027223 */ /* 0x040fe20000010003 */
[----:B------:R-:W-:Y:S01]  /*0ad0*/  HADD2.F32 R60, -RZ, R43.H1_H1 ;  /* 0x3000002bff3c7230 */ /* 0x000fe20000004100 */
[-C--:B------:R-:W-:Y:S01]  /*0ae0*/  FMUL.FTZ R14, R30, R67.reuse ;  /* 0x000000431e0e7220 */ /* 0x080fe20000410000 */
[----:B------:R-:W-:Y:S01]  /*0af0*/  HADD2.F32 R3, -RZ, R4.H1_H1 ;  /* 0x30000004ff037230 */ /* 0x000fe20000004100 */
[C---:B------:R-:W-:Y:S01]  /*0b00*/  FFMA.FTZ R11, R29.reuse, R0, R2 ;  /* 0x000000001d0b7223 */ /* 0x040fe20000010002 */
[----:B------:R-:W-:Y:S01]  /*0b10*/  HADD2.F32 R9, -RZ, R6.H1_H1 ;  /* 0x30000006ff097230 */ /* 0x000fe20000004100 */
[----:B------:R-:W-:-:S02]  /*0b20*/  FMUL.FTZ R13, R29, R67 ;  /* 0x000000431d0d7220 */ /* 0x000fc40000410000 */
[C---:B------:R-:W-:Y:S02]  /*0b30*/  FFMA.FTZ R60, R28.reuse, R60, R11 ;  /* 0x0000003c1c3c7223 */ /* 0x040fe4000001000b */
[--C-:B------:R-:W-:Y:S02]  /*0b40*/  FADD.FTZ R26, R3, R66.reuse ;  /* 0x00000042031a7221 */ /* 0x100fe40000010000 */
[----:B------:R-:W-:Y:S02]  /*0b50*/  FADD.FTZ R22, R9, R66 ;  /* 0x0000004209167221 */ /* 0x000fe40000010000 */
[----:B------:R-:W-:Y:S01]  /*0b60*/  FMUL.FTZ R12, R28, R67 ;  /* 0x000000431c0c7220 */ /* 0x000fe20000410000 */
[----:B------:R-:W-:Y:S06]  /*0b70*/  BAR.SYNC.DEFER_BLOCKING 0x0 ;  /* 0x0000000000007b1d */ /* 0x000fec0000010000 */
[----:B------:R-:W-:Y:S05]  /*0b80*/  @P0 BRA `(.L_x_12220) ;  /* 0x0000005000000947 */ /* 0x000fea0003800000 */
[----:B------:R-:W-:Y:S01]  /*0b90*/  CS2R R10, SRZ ;  /* 0x00000000000a7805 */ /* 0x000fe2000001ff00 */
[----:B------:R-:W-:Y:S01]  /*0ba0*/  CS2R R8, SRZ ;  /* 0x0000000000087805 */ /* 0x000fe2000001ff00 */
[----:B------:R-:W-:Y:S01]  /*0bb0*/  CS2R R6, SRZ ;  /* 0x0000000000067805 */ /* 0x000fe2000001ff00 */
[----:B------:R-:W-:Y:S01]  /*0bc0*/  CS2R R4, SRZ ;  /* 0x0000000000047805 */ /* 0x000fe2000001ff00 */
[----:B------:R-:W-:Y:S05]  /*0bd0*/  BRA `(.L_x_12221) ;  /* 0x00004a6000007947 */ /* 0x000fea0003800000 */
.L_x_12220:
[----:B------:R-:W-:Y:S01]  /*0be0*/  HFMA2.MMA R0, -RZ, RZ, 0, 0 ;  /* 0x00000000ff007435 */ /* 0x000fe200000001ff */
[----:B------:R-:W-:Y:S01]  /*0bf0*/  CS2R R2, SRZ ;  /* 0x0000000000027805 */ /* 0x000fe2000001ff00 */
[----:B------:R-:W-:Y:S01]  /*0c00*/  CS2R R10, SRZ ;  /* 0x00000000000a7805 */ /* 0x000fe2000001ff00 */
[----:B------:R-:W-:Y:S01]  /*0c10*/  CS2R R8, SRZ ;  /* 0x0000000000087805 */ /* 0x000fe2000001ff00 */
[----:B------:R-:W-:Y:S01]  /*0c20*/  CS2R R6, SRZ ;  /* 0x0000000000067805 */ /* 0x000fe2000001ff00 */
[----:B------:R-:W-:-:S02]  /*0c30*/  CS2R R4, SRZ ;  /* 0x0000000000047805 */ /* 0x000fc4000001ff00 */
.L_x_12268:
        /* <DEDUP_REMOVED lines=13> */
[----:B------:R-:W-:Y:S01]  /*0d10*/  LOP3.LUT R46, R59, 0xffffffe0, RZ, 0xc0, !PT ;  /* 0xffffffe03b2e7812 */ /* 0x000fe200078ec0ff */
[----:B------:R-:W-:-:S04]  /*0d20*/  IMAD.WIDE.U32 R44, R2, c[0x0][0x1c0], RZ ;  /* 0x00007000022c7a25 */ /* 0x000fc800078e00ff */
[----:B------:R-:W-:Y:S01]  /*0d30*/  IMAD R47, R2, c[0x0][0x1c4], R47 ;  /* 0x00007100022f7a24 */ /* 0x000fe200078e022f */
[----:B------:R-:W-:-:S04]  /*0d40*/  LEA R74, P0, R44, R39, 0x1 ;  /* 0x000000272c4a7211 */ /* 0x000fc800078008ff */
[----:B------:R-:W-:-:S04]  /*0d50*/  IADD3 R45, R45, R47, RZ ;  /* 0x0000002f2d2d7210 */ /* 0x000fc80007ffe0ff */
[----:B------:R-:W-:Y:S02]  /*0d60*/  LEA.HI.X R75, R44, R38, R45, 0x1, P0 ;  /* 0x000000262c4b7211 */ /* 0x000fe400000f0c2d */
[----:B------:R-:W-:-:S05]  /*0d70*/  IADD3 R45, R46, R59, RZ ;  /* 0x0000003b2e2d7210 */ /* 0x000fca0007ffe0ff */
[----:B------:R-:W-:-:S05]  /*0d80*/  IMAD.WIDE R74, R45, 0x10, R74 ;  /* 0x000000102d4a7825 */ /* 0x000fca00078e024a */
[----:B0-----:R0:W3:Y:S04]  /*0d90*/  LDG.E.128 R44, [R74.64] ;  /* 0x000000064a2c7981 */ /* 0x0010e8000c1e1d00 */
[----:B------:R0:W4:Y:S01]  /*0da0*/  LDG.E.128 R48, [R74.64+0x200] ;  /* 0x000200064a307981 */ /* 0x000122000c1e1d00 */
[----:B------:R-:W-:Y:S01]  /*0db0*/  IMAD R70, R68, c[0x0][0x198], RZ ;  /* 0x0000660044467a24 */ /* 0x000fe200078e02ff */
[----:B------:R-:W-:Y:S01]  /*0dc0*/  LOP3.LUT P0, RZ, R59, 0x1f, RZ, 0xc0, !PT ;  /* 0x0000001f3bff7812 */ /* 0x000fe2000780c0ff */
[----:B------:R-:W-:Y:S01]  /*0dd0*/  IMAD.WIDE.U32 R84, R69, c[0x0][0x198], RZ ;  /* 0x0000660045547a25 */ /* 0x000fe200078e00ff */
[----:B------:R-:W-:Y:S02]  /*0de0*/  ISETP.NE.AND P2, PT, R59, RZ, PT ;  /* 0x000000ff3b00720c */ /* 0x000fe40003f45270 */
[----:B------:R-:W-:Y:S01]  /*0df0*/  ISETP.LT.OR P1, PT, R37, 0x2, P0 ;  /* 0x000000022500780c */ /* 0x000fe20000721670 */
[----:B------:R-:W-:-:S02]  /*0e00*/  IMAD R73, R69, c[0x0][0x19c], R70 ;  /* 0x0000670045497a24 */ /* 0x000fc400078e0246 */
[----:B0-----:R-:W-:-:S03]  /*0e10*/  IMAD R75, R71, c[0x0][0x1a0], RZ ;  /* 0x00006800474b7a24 */ /* 0x001fc600078e02ff */
[----:B------:R-:W-:Y:S01]  /*0e20*/  IADD3 R85, R85, R73, RZ ;  /* 0x0000004955557210 */ /* 0x000fe20007ffe0ff */
[----:B------:R-:W-:-:S04]  /*0e30*/  IMAD R89, R2, c[0x0][0x1a4], R75 ;  /* 0x0000690002597a24 */ /* 0x000fc800078e024b */
[----:B------:R-:W-:Y:S01]  /*0e40*/  IMAD.WIDE.U32 R74, R2, c[0x0][0x1a0], R84 ;  /* 0x00006800024a7a25 */ /* 0x000fe200078e0054 */
[----:B------:R-:W-:-:S04]  /*0e50*/  IADD3 R84, R59, 0x200, RZ ;  /* 0x000002003b547810 */ /* 0x000fc80007ffe0ff */
[----:B------:R-:W-:Y:S02]  /*0e60*/  IADD3 R75, R75, R89, RZ ;  /* 0x000000594b4b7210 */ /* 0x000fe40007ffe0ff */
[----:B------:R-:W-:-:S04]  /*0e70*/  LEA R90, P3, R74, c[0x0][0x228], 0x3 ;  /* 0x00008a004a5a7a11 */ /* 0x000fc800078618ff */
[----:B------:R-:W-:-:S06]  /*0e80*/  LEA.HI.X R91, R74, c[0x0][0x22c], R75, 0x3, P3 ;  /* 0x00008b004a5b7a11 */ /* 0x000fcc00018f1c4b */
[----:B------:R-:W5:Y:S01]  /*0e90*/  LDG.E.64 R90, [R90.64] ;  /* 0x000000065a5a7981 */ /* 0x000f62000c1e1b00 */
[----:B------:R-:W-:Y:S01]  /*0ea0*/  BSSY B0, `(.L_x_12222) ;  /* 0x00000af000007945 */ /* 0x000fe20003800000 */
[----:B--2---:R-:W-:Y:S02]  /*0eb0*/  FMUL.FTZ R70, R27, R77 ;  /* 0x0000004d1b467220 */ /* 0x004fe40000410000 */
[----:B------:R-:W-:Y:S02]  /*0ec0*/  FMUL.FTZ R72, R76, 1.4426950216293334961 ;  /* 0x3fb8aa3b4c487820 */ /* 0x000fe40000410000 */
[----:B------:R-:W-:Y:S01]  /*0ed0*/  FMUL.RZ R88, R70, 0.15915493667125701904 ;  /* 0x3e22f98346587820 */ /* 0x000fe2000040c000 */
[----:B------:R-:W-:Y:S01]  /*0ee0*/  IADD3 R70, R37, -0x1, RZ ;  /* 0xffffffff25467810 */ /* 0x000fe20007ffe0ff */
[----:B------:R-:W-:Y:S02]  /*0ef0*/  FMUL.FTZ R86, R27, R72 ;  /* 0x000000481b567220 */ /* 0x000fe40000410000 */
[----:B------:R-:W-:Y:S01]  /*0f00*/  MUFU.COS R87, R88 ;  /* 0x0000005800577308 */ /* 0x000fe20000000000 */
[----:B------:R-:W-:-:S04]  /*0f10*/  LEA.HI R73, R70, R70, RZ, 0x1 ;  /* 0x0000004646497211 */ /* 0x000fc800078f08ff */
[----:B------:R-:W-:-:S03]  /*0f20*/  LOP3.LUT R73, R73, 0xfffffe, RZ, 0xc0, !PT ;  /* 0x00fffffe49497812 */ /* 0x000fc600078ec0ff */
[----:B------:R-:W0:Y:S01]  /*0f30*/  MUFU.EX2 R86, R86 ;  /* 0x0000005600567308 */ /* 0x000e220000000800 */
[----:B------:R-:W-:-:S04]  /*0f40*/  IADD3 R73, R70, -R73, RZ ;  /* 0x8000004946497210 */ /* 0x000fc80007ffe0ff */
[----:B------:R-:W-:Y:S02]  /*0f50*/  @!P2 LEA R84, R73, R2, 0x8 ;  /* 0x000000024954a211 */ /* 0x000fe400078e40ff */
[----:B------:R-:W-:Y:S01]  /*0f60*/  @!P1 IADD3 R73, R37, -0x2, RZ ;  /* 0xfffffffe25499810 */ /* 0x000fe20007ffe0ff */
[----:B------:R-:W1:Y:S04]  /*0f70*/  MUFU.SIN R97, R88 ;  /* 0x0000005800617308 */ /* 0x000e680000000400 */
[----:B------:R-:W-:Y:S01]  /*0f80*/  @!P1 IMAD R75, R73, c[0x0][0x16c], R2 ;  /* 0x00005b00494b9a24 */ /* 0x000fe200078e0202 */
[----:B------:R-:W-:Y:S01]  /*0f90*/  SHF.L.U32 R73, R58, 0x5, RZ ;  /* 0x000000053a497819 */ /* 0x000fe200000006ff */
[----:B---3--:R-:W-:Y:S01]  /*0fa0*/  STS.128 [R58.X16], R44 ;  /* 0x0000002c3a007388 */ /* 0x008fe2000000cc00 */
[----:B0-----:R-:W-:Y:S01]  /*0fb0*/  FMUL.FTZ R96, R86, R87 ;  /* 0x0000005756607220 */ /* 0x001fe20000410000 */
[----:B------:R-:W-:-:S02]  /*0fc0*/  SHF.L.U32 R87, R84, 0x3, RZ ;  /* 0x0000000354577819 */ /* 0x000fc400000006ff */
[----:B----4-:R-:W-:Y:S01]  /*0fd0*/  STS.128 [R58.X16+0x200], R48 ;  /* 0x000200303a007388 */ /* 0x010fe2000000cc00 */
[----:B------:R-:W-:-:S06]  /*0fe0*/  NOP ;  /* 0x0000000000007918 */ /* 0x000fcc0000000000 */
[----:B-1----:R-:W-:Y:S01]  /*0ff0*/  FMUL.FTZ R97, R86, R97 ;  /* 0x0000006156617220 */ /* 0x002fe20000410000 */
[----:B------:R-:W0:Y:S01]  /*1000*/  LDS.128 R44, [R73] ;  /* 0x00000000492c7984 */ /* 0x000e220000000c00 */
[----:B------:R-:W-:Y:S01]  /*1010*/  CS2R R88, SRZ ;  /* 0x0000000000587805 */ /* 0x000fe2000001ff00 */
[----:B------:R-:W-:Y:S02]  /*1020*/  @!P1 IMAD.WIDE R74, R75, 0x10, R82 ;  /* 0x000000104b4a9825 */ /* 0x000fe400078e0252 */
[----:B------:R1:W2:Y:S04]  /*1030*/  LDS.128 R48, [R73+0x10] ;  /* 0x0000100049307984 */ /* 0x0002a80000000c00 */
[----:B------:R3:W-:Y:S04]  /*1040*/  STS.64 [R87+0x10b0], R96 ;  /* 0x0010b06057007388 */ /* 0x0007e80000000a00 */
[----:B------:R-:W-:Y:S01]  /*1050*/  BAR.SYNC.DEFER_BLOCKING 0x0 ;  /* 0x0000000000007b1d */ /* 0x000fe20000010000 */
[----:B------:R-:W-:-:S02]  /*1060*/  FMUL.FTZ R84, R26, R77 ;  /* 0x0000004d1a547220 */ /* 0x000fc40000410000 */
[-C--:B------:R-:W-:Y:S02]  /*1070*/  FMUL.FTZ R86, R25, R77.reuse ;  /* 0x0000004d19567220 */ /* 0x080fe40000410000 */
[----:B------:R-:W-:Y:S02]  /*1080*/  FMUL.RZ R93, R84, 0.15915493667125701904 ;  /* 0x3e22f983545d7820 */ /* 0x000fe4000040c000 */
[-C--:B------:R-:W-:Y:S02]  /*1090*/  FMUL.FTZ R84, R26, R72.reuse ;  /* 0x000000481a547220 */ /* 0x080fe40000410000 */
[----:B------:R-:W-:Y:S02]  /*10a0*/  FMUL.RZ R94, R86, 0.15915493667125701904 ;  /* 0x3e22f983565e7820 */ /* 0x000fe4000040c000 */
[-C--:B------:R-:W-:Y:S01]  /*10b0*/  FMUL.FTZ R86, R23, R77.reuse ;  /* 0x0000004d17567220 */ /* 0x080fe20000410000 */
[----:B------:R-:W-:Y:S01]  /*10c0*/  MUFU.SIN R95, R93 ;  /* 0x0000005d005f7308 */ /* 0x000fe20000000400 */
[----:B-1----:R-:W-:Y:S01]  /*10d0*/  FMUL.FTZ R73, R25, R72 ;  /* 0x0000004819497220 */ /* 0x002fe20000410000 */
[----:B------:R1:W5:Y:S06]  /*10e0*/  @!P1 LDG.E.64 R88, [R74.64+0x8] ;  /* 0x000008064a589981 */ /* 0x00036c000c1e1b00 */
[----:B------:R-:W4:Y:S01]  /*10f0*/  MUFU.EX2 R84, R84 ;  /* 0x0000005400547308 */ /* 0x000f220000000800 */
[----:B-1----:R-:W-:-:S04]  /*1100*/  FMUL.FTZ R74, R24, R77 ;  /* 0x0000004d184a7220 */ /* 0x002fc80000410000 */
[----:B------:R-:W-:Y:S02]  /*1110*/  FMUL.RZ R99, R74, 0.15915493667125701904 ;  /* 0x3e22f9834a637820 */ /* 0x000fe4000040c000 */
[-C--:B------:R-:W-:Y:S02]  /*1120*/  FMUL.FTZ R74, R24, R72.reuse ;  /* 0x00000048184a7220 */ /* 0x080fe40000410000 */
[----:B------:R-:W-:Y:S01]  /*1130*/  FMUL.RZ R100, R86, 0.15915493667125701904 ;  /* 0x3e22f98356647820 */ /* 0x000fe2000040c000 */
[----:B------:R-:W-:Y:S01]  /*1140*/  MUFU.COS R75, R99 ;  /* 0x00000063004b7308 */ /* 0x000fe20000000000 */
[----:B------:R-:W-:-:S07]  /*1150*/  FMUL.FTZ R86, R23, R72 ;  /* 0x0000004817567220 */ /* 0x000fce0000410000 */
[----:B------:R-:W1:Y:S08]  /*1160*/  MUFU.EX2 R74, R74 ;  /* 0x0000004a004a7308 */ /* 0x000e700000000800 */
[----:B------:R-:W0:Y:S08]  /*1170*/  MUFU.COS R85, R93 ;  /* 0x0000005d00557308 */ /* 0x000e300000000000 */
[----:B------:R-:W-:Y:S08]  /*1180*/  MUFU.SIN R92, R94 ;  /* 0x0000005e005c7308 */ /* 0x000ff00000000400 */
[----:B------:R0:W-:Y:S08]  /*1190*/  MUFU.COS R98, R94 ;  /* 0x0000005e00627308 */ /* 0x0001f00000000000 */
[----:B------:R-:W0:Y:S08]  /*11a0*/  MUFU.EX2 R73, R73 ;  /* 0x0000004900497308 */ /* 0x000e300000000800 */
[----:B------:R-:W-:Y:S08]  /*11b0*/  MUFU.COS R109, R100 ;  /* 0x00000064006d7308 */ /* 0x000ff00000000000 */
[----:B------:R1:W2:Y:S01]  /*11c0*/  MUFU.EX2 R108, R86 ;  /* 0x00000056006c7308 */ /* 0x0002a20000000800 */
[----:B0-----:R-:W-:-:S07]  /*11d0*/  FMUL.FTZ R94, R21, R77 ;  /* 0x0000004d155e7220 */ /* 0x001fce0000410000 */
[----:B---3--:R0:W3:Y:S01]  /*11e0*/  MUFU.SIN R87, R100 ;  /* 0x0000006400577308 */ /* 0x0080e20000000400 */
[----:B-1----:R-:W-:-:S07]  /*11f0*/  HADD2.F32 R86, -RZ, R40.H0_H0 ;  /* 0x20000028ff567230 */ /* 0x002fce0000004100 */
[----:B------:R1:W1:Y:S01]  /*1200*/  MUFU.SIN R101, R99 ;  /* 0x0000006300657308 */ /* 0x0002620000000400 */
[----:B----4-:R-:W-:Y:S02]  /*1210*/  FMUL.FTZ R95, R84, R95 ;  /* 0x0000005f545f7220 */ /* 0x010fe40000410000 */
[----:B------:R-:W-:Y:S02]  /*1220*/  FMUL.FTZ R139, R27, R86 ;  /* 0x000000561b8b7220 */ /* 0x000fe40000410000 */
[----:B------:R-:W-:Y:S02]  /*1230*/  FMUL.FTZ R93, R22, R77 ;  /* 0x0000004d165d7220 */ /* 0x000fe40000410000 */
[----:B------:R-:W-:Y:S02]  /*1240*/  FMUL.RZ R105, R94, 0.15915493667125701904 ;  /* 0x3e22f9835e697820 */ /* 0x000fe4000040c000 */
[----:B0-----:R-:W-:Y:S02]  /*1250*/  FMUL.FTZ R100, R74, R75 ;  /* 0x0000004b4a647220 */ /* 0x001fe40000410000 */
[----:B------:R-:W-:-:S02]  /*1260*/  FMUL.FTZ R94, R84, R85 ;  /* 0x00000055545e7220 */ /* 0x000fc40000410000 */
[----:B------:R-:W-:Y:S02]  /*1270*/  FMUL.FTZ R75, R95, R139 ;  /* 0x0000008b5f4b7220 */ /* 0x000fe40000410000 */
[C---:B------:R-:W-:Y:S02]  /*1280*/  FMUL.FTZ R98, R73.reuse, R98 ;  /* 0x0000006249627220 */ /* 0x040fe40000410000 */
[----:B-1----:R-:W-:Y:S02]  /*1290*/  FMUL.FTZ R99, R73, R92 ;  /* 0x0000005c49637220 */ /* 0x002fe40000410000 */
[----:B------:R-:W-:Y:S02]  /*12a0*/  FMUL.RZ R104, R93, 0.15915493667125701904 ;  /* 0x3e22f9835d687820 */ /* 0x000fe4000040c000 */
[----:B------:R-:W-:Y:S02]  /*12b0*/  FMUL.FTZ R73, RZ, R95 ;  /* 0x0000005fff497220 */ /* 0x000fe40000410000 */
[----:B------:R-:W-:-:S02]  /*12c0*/  FMUL.FTZ R93, R22, R72 ;  /* 0x00000048165d7220 */ /* 0x000fc40000410000 */
[C---:B--2---:R-:W-:Y:S02]  /*12d0*/  FMUL.FTZ R109, R108.reuse, R109 ;  /* 0x0000006d6c6d7220 */ /* 0x044fe40000410000 */
[----:B---3--:R-:W-:Y:S01]  /*12e0*/  FMUL.FTZ R108, R108, R87 ;  /* 0x000000576c6c7220 */ /* 0x008fe20000410000 */
[----:B------:R-:W-:Y:S01]  /*12f0*/  HADD2.F32 R87, -RZ, R40.H1_H1 ;  /* 0x30000028ff577230 */ /* 0x000fe20000004100 */
[----:B------:R-:W-:Y:S02]  /*1300*/  FFMA.FTZ R75, RZ, R94, R75 ;  /* 0x0000005eff4b7223 */ /* 0x000fe4000001004b */
[----:B------:R-:W-:Y:S02]  /*1310*/  FMUL.FTZ R101, R74, R101 ;  /* 0x000000654a657220 */ /* 0x000fe40000410000 */
[----:B------:R-:W-:Y:S01]  /*1320*/  FFMA.FTZ R74, R94, R139, -R73 ;  /* 0x0000008b5e4a7223 */ /* 0x000fe20000010849 */
[----:B------:R-:W-:Y:S01]  /*1330*/  MUFU.SIN R106, R104 ;  /* 0x00000068006a7308 */ /* 0x000fe20000000400 */
[----:B------:R-:W-:-:S02]  /*1340*/  FADD.FTZ R75, RZ, R75 ;  /* 0x0000004bff4b7221 */ /* 0x000fc40000010000 */
[----:B------:R-:W-:Y:S02]  /*1350*/  FFMA.FTZ R74, R26, R87, R74 ;  /* 0x000000571a4a7223 */ /* 0x000fe4000001004a */
[----:B------:R-:W-:-:S03]  /*1360*/  FMUL.FTZ R85, R99, R75 ;  /* 0x0000004b63557220 */ /* 0x000fc60000410000 */
[----:B------:R-:W-:Y:S01]  /*1370*/  MUFU.COS R102, R104 ;  /* 0x0000006800667308 */ /* 0x000fe20000000000 */
[----:B------:R-:W-:Y:S01]  /*1380*/  FMUL.FTZ R92, R99, R74 ;  /* 0x0000004a635c7220 */ /* 0x000fe20000410000 */
[----:B------:R-:W-:-:S06]  /*1390*/  HADD2.F32 R84, -RZ, R41.H0_H0 ;  /* 0x20000029ff547230 */ /* 0x000fcc0000004100 */
[----:B------:R-:W0:Y:S01]  /*13a0*/  MUFU.EX2 R93, R93 ;  /* 0x0000005d005d7308 */ /* 0x000e220000000800 */
[C---:B------:R-:W-:Y:S02]  /*13b0*/  FFMA.FTZ R85, R98.reuse, R74, -R85 ;  /* 0x0000004a62557223 */ /* 0x040fe40000010855 */
[----:B------:R-:W-:Y:S02]  /*13c0*/  FMUL.FTZ R103, R21, R72 ;  /* 0x0000004815677220 */ /* 0x000fe40000410000 */
[----:B------:R-:W-:Y:S02]  /*13d0*/  FFMA.FTZ R92, R98, R75, R92 ;  /* 0x0000004b625c7223 */ /* 0x000fe4000001005c */
[----:B------:R-:W-:Y:S02]  /*13e0*/  FFMA.FTZ R85, R25, R84, R85 ;  /* 0x0000005419557223 */ /* 0x000fe40000010055 */
[----:B------:R-:W-:Y:S01]  /*13f0*/  FMUL.FTZ R73, R20, R77 ;  /* 0x0000004d14497220 */ /* 0x000fe20000410000 */
[----:B------:R-:W-:Y:S01]  /*1400*/  MUFU.EX2 R103, R103 ;  /* 0x0000006700677308 */ /* 0x000fe20000000800 */
[----:B------:R-:W-:-:S02]  /*1410*/  FADD.FTZ R92, RZ, R92 ;  /* 0x0000005cff5c7221 */ /* 0x000fc40000010000 */
[----:B------:R-:W-:Y:S02]  /*1420*/  FMUL.FTZ R74, R96, R95 ;  /* 0x0000005f604a7220 */ /* 0x000fe40000410000 */
[----:B------:R-:W-:-:S03]  /*1430*/  FMUL.FTZ R111, R101, R85 ;  /* 0x00000055656f7220 */ /* 0x000fc60000410000 */
[----:B------:R-:W1:Y:S01]  /*1440*/  MUFU.COS R110, R105 ;  /* 0x00000069006e7308 */ /* 0x000e620000000000 */
[C---:B0-----:R-:W-:Y:S02]  /*1450*/  FMUL.FTZ R107, R93.reuse, R102 ;  /* 0x000000665d6b7220 */ /* 0x041fe40000410000 */
[----:B------:R-:W-:Y:S02]  /*1460*/  FMUL.FTZ R106, R93, R106 ;  /* 0x0000006a5d6a7220 */ /* 0x000fe40000410000 */
[----:B------:R-:W-:Y:S02]  /*1470*/  FMUL.RZ R113, R73, 0.15915493667125701904 ;  /* 0x3e22f98349717820 */ /* 0x000fe4000040c000 */
[----:B------:R-:W-:Y:S02]  /*1480*/  FMUL.FTZ R73, R97, R95 ;  /* 0x0000005f61497220 */ /* 0x000fe40000410000 */
[----:B------:R-:W-:Y:S02]  /*1490*/  FMUL.FTZ R93, R101, R92 ;  /* 0x0000005c655d7220 */ /* 0x000fe40000410000 */
[----:B------:R-:W-:-:S02]  /*14a0*/  FFMA.FTZ R74, R97, R94, R74 ;  /* 0x0000005e614a7223 */ /* 0x000fc4000001004a */
[----:B------:R-:W-:Y:S02]  /*14b0*/  FFMA.FTZ R111, R100, R92, R111 ;  /* 0x0000005c646f7223 */ /* 0x000fe4000001006f */
[----:B------:R-:W-:Y:S02]  /*14c0*/  FMUL.FTZ R72, R20, R72 ;  /* 0x0000004814487220 */ /* 0x000fe40000410000 */
[----:B------:R-:W-:Y:S02]  /*14d0*/  FFMA.FTZ R73, R96, R94, -R73 ;  /* 0x0000005e60497223 */ /* 0x000fe40000010849 */
[----:B------:R-:W-:Y:S01]  /*14e0*/  FFMA.FTZ R92, R100, R85, -R93 ;  /* 0x00000055645c7223 */ /* 0x000fe2000001085d */
[----:B------:R-:W-:Y:S01]  /*14f0*/  HADD2.F32 R85, -RZ, R41.H1_H1 ;  /* 0x30000029ff557230 */ /* 0x000fe20000004100 */
[----:B------:R-:W-:Y:S02]  /*1500*/  FMUL.FTZ R75, R99, R74 ;  /* 0x0000004a634b7220 */ /* 0x000fe40000410000 */
[----:B------:R-:W-:Y:S01]  /*1510*/  FADD.FTZ R111, RZ, R111 ;  /* 0x0000006fff6f7221 */ /* 0x000fe20000010000 */
[----:B------:R-:W-:Y:S01]  /*1520*/  MUFU.EX2 R72, R72 ;  /* 0x0000004800487308 */ /* 0x000fe20000000800 */
[----:B------:R-:W-:-:S02]  /*1530*/  FFMA.FTZ R75, R98, R73, -R75 ;  /* 0x00000049624b7223 */ /* 0x000fc4000001084b */
[----:B------:R-:W-:Y:S02]  /*1540*/  FMUL.FTZ R93, R99, R73 ;  /* 0x00000049635d7220 */ /* 0x000fe40000410000 */
[----:B------:R-:W-:Y:S02]  /*1550*/  FFMA.FTZ R92, R24, R85, R92 ;  /* 0x00000055185c7223 */ /* 0x000fe4000001005c */
[----:B------:R-:W-:Y:S01]  /*1560*/  FMUL.FTZ R102, R108, R111 ;  /* 0x0000006f6c667220 */ /* 0x000fe20000410000 */
[----:B------:R-:W0:Y:S01]  /*1570*/  MUFU.SIN R73, R113 ;  /* 0x0000007100497308 */ /* 0x000e220000000400 */
[----:B------:R-:W-:Y:S01]  /*1580*/  FFMA.FTZ R93, R98, R74, R93 ;  /* 0x0000004a625d7223 */ /* 0x000fe2000001005d */
[----:B------:R-:W-:Y:S01]  /*1590*/  HADD2.F32 R74, -RZ, R42.H0_H0 ;  /* 0x2000002aff4a7230 */ /* 0x000fe20000004100 */
[----:B------:R-:W-:-:S05]  /*15a0*/  FMUL.FTZ R112, R108, R92 ;  /* 0x0000005c6c707220 */ /* 0x000fca0000410000 */
[----:B------:R1:W2:Y:S02]  /*15b0*/  MUFU.SIN R104, R105 ;  /* 0x0000006900687308 */ /* 0x0002a40000000400 */
[----:B-1----:R-:W-:Y:S02]  /*15c0*/  FMUL.FTZ R105, R103, R110 ;  /* 0x0000006e67697220 */ /* 0x002fe40000410000 */
[----:B------:R-:W-:Y:S02]  /*15d0*/  FFMA.FTZ R110, R109, R92, -R102 ;  /* 0x0000005c6d6e7223 */ /* 0x000fe40000010866 */
[C---:B------:R-:W-:Y:S02]  /*15e0*/  FMUL.FTZ R102, R101.reuse, R75 ;  /* 0x0000004b65667220 */ /* 0x040fe40000410000 */
        /* <DEDUP_REMOVED lines=8> */
[----:B0-----:R-:W-:Y:S02]  /*1670*/  FMUL.FTZ R102, R72, R73 ;  /* 0x0000004948667220 */ /* 0x001fe40000410000 */
[-C--:B------:R-:W-:Y:S02]  /*1680*/  FFMA.FTZ R73, R109, R92.reuse, -R75 ;  /* 0x0000005c6d497223 */ /* 0x080fe4000001084b */
[----:B------:R-:W-:Y:S02]  /*1690*/  FMUL.FTZ R92, R108, R92 ;  /* 0x0000005c6c5c7220 */ /* 0x000fe40000410000 */
[-C--:B------:R-:W-:Y:S02]  /*16a0*/  FFMA.FTZ R111, R107, R112.reuse, R111 ;  /* 0x000000706b6f7223 */ /* 0x080fe4000001006f */
[----:B------:R-:W-:Y:S02]  /*16b0*/  FMUL.FTZ R112, R106, R112 ;  /* 0x000000706a707220 */ /* 0x000fe40000410000 */
[----:B------:R-:W-:-:S02]  /*16c0*/  FFMA.FTZ R92, R109, R93, R92 ;  /* 0x0000005d6d5c7223 */ /* 0x000fc4000001005c */
[----:B--2---:R-:W-:Y:S02]  /*16d0*/  FMUL.FTZ R104, R103, R104 ;  /* 0x0000006867687220 */ /* 0x004fe40000410000 */
[C---:B------:R-:W-:Y:S01]  /*16e0*/  FFMA.FTZ R112, R107.reuse, R110, -R112 ;  /* 0x0000006e6b707223 */ /* 0x040fe20000010870 */
[----:B------:R0:W1:Y:S01]  /*16f0*/  MUFU.COS R103, R113 ;  /* 0x0000007100677308 */ /* 0x0000620000000000 */
[CC--:B------:R-:W-:Y:S02]  /*1700*/  FMUL.FTZ R93, R106.reuse, R73.reuse ;  /* 0x000000496a5d7220 */ /* 0x0c0fe40000410000 */
[-C--:B------:R-:W-:Y:S02]  /*1710*/  FMUL.FTZ R110, R106, R92.reuse ;  /* 0x0000005c6a6e7220 */ /* 0x080fe40000410000 */
[C---:B------:R-:W-:Y:S02]  /*1720*/  FFMA.FTZ R93, R107.reuse, R92, R93 ;  /* 0x0000005c6b5d7223 */ /* 0x040fe4000001005d */
[----:B------:R-:W-:Y:S01]  /*1730*/  FFMA.FTZ R110, R107, R73, -R110 ;  /* 0x000000496b6e7223 */ /* 0x000fe2000001086e */
[----:B------:R-:W-:Y:S01]  /*1740*/  HADD2.F32 R75, -RZ, R42.H1_H1 ;  /* 0x3000002aff4b7230 */ /* 0x000fe20000004100 */
[----:B------:R-:W-:Y:S01]  /*1750*/  FADD.FTZ R111, RZ, R111 ;  /* 0x0000006fff6f7221 */ /* 0x000fe20000010000 */
[----:B------:R-:W-:Y:S01]  /*1760*/  ISETP.NE.AND P1, PT, R59, 0x1f, PT ;  /* 0x0000001f3b00780c */ /* 0x000fe20003f25270 */
[----:B------:R-:W-:-:S02]  /*1770*/  FMUL.FTZ R73, R104, R93 ;  /* 0x0000005d68497220 */ /* 0x000fc40000410000 */
[-C--:B------:R-:W-:Y:S02]  /*1780*/  FMUL.FTZ R92, R104, R110.reuse ;  /* 0x0000006e685c7220 */ /* 0x080fe40000410000 */
[----:B------:R-:W-:Y:S02]  /*1790*/  FFMA.FTZ R112, R22, R75, R112 ;  /* 0x0000004b16707223 */ /* 0x000fe40000010070 */
[C---:B0-----:R-:W-:Y:S02]  /*17a0*/  FMUL.FTZ R113, R104.reuse, R111 ;  /* 0x0000006f68717220 */ /* 0x041fe40000410000 */
[C---:B------:R-:W-:Y:S02]  /*17b0*/  FFMA.FTZ R92, R105.reuse, R93, R92 ;  /* 0x0000005d695c7223 */ /* 0x040fe4000001005c */
[----:B------:R-:W-:Y:S02]  /*17c0*/  FFMA.FTZ R110, R105, R110, -R73 ;  /* 0x0000006e696e7223 */ /* 0x000fe40000010849 */
[----:B------:R-:W-:-:S02]  /*17d0*/  FMUL.FTZ R114, R104, R112 ;  /* 0x0000007068727220 */ /* 0x000fc40000410000 */
[----:B------:R-:W-:Y:S02]  /*17e0*/  FFMA.FTZ R113, R105, R112, -R113 ;  /* 0x0000007069717223 */ /* 0x000fe40000010871 */
[----:B-1----:R-:W-:Y:S02]  /*17f0*/  FMUL.FTZ R103, R72, R103 ;  /* 0x0000006748677220 */ /* 0x002fe40000410000 */
[C---:B------:R-:W-:Y:S02]  /*1800*/  FMUL.FTZ R112, R102.reuse, R92 ;  /* 0x0000005c66707220 */ /* 0x040fe40000410000 */
[-C--:B------:R-:W-:Y:S02]  /*1810*/  FMUL.FTZ R93, R102, R110.reuse ;  /* 0x0000006e665d7220 */ /* 0x080fe40000410000 */
[C---:B------:R-:W-:Y:S02]  /*1820*/  FFMA.FTZ R112, R103.reuse, R110, -R112 ;  /* 0x0000006e67707223 */ /* 0x040fe40000010870 */
[----:B------:R-:W-:-:S02]  /*1830*/  FFMA.FTZ R110, R103, R92, R93 ;  /* 0x0000005c676e7223 */ /* 0x000fc4000001005d */
        /* <DEDUP_REMOVED lines=13> */
[----:B0-----:R-:W-:Y:S02]  /*1910*/  ISETP.NE.AND P3, PT, R37, c[0x0][0x174], PT ;  /* 0x00005d0025007a0c */ /* 0x001fe40003f65270 */
[----:B-1----:R-:W-:-:S11]  /*1920*/  MOV R93, RZ ;  /* 0x000000ff005d7202 */ /* 0x002fd60000000f00 */
[----:B------:R-:W-:-:S04]  /*1930*/  @P3 LEA.HI R92, R37, R37, RZ, 0x1 ;  /* 0x00000025255c3211 */ /* 0x000fc800078f08ff */
[----:B------:R-:W-:-:S04]  /*1940*/  @P3 LOP3.LUT R92, R92, 0xfffffe, RZ, 0xc0, !PT ;  /* 0x00fffffe5c5c3812 */ /* 0x000fc800078ec0ff */
[----:B------:R-:W-:Y:S01]  /*1950*/  @P3 IADD3 R111, -R92, R37, RZ ;  /* 0x000000255c6f3210 */ /* 0x000fe20007ffe1ff */
[----:B------:R-:W-:-:S03]  /*1960*/  HFMA2.MMA R92, -RZ, RZ, 1.875, 0 ;  /* 0x3f800000ff5c7435 */ /* 0x000fc600000001ff */
[----:B------:R-:W-:-:S07]  /*1970*/  @P3 LEA R111, R111, R2, 0x8 ;  /* 0x000000026f6f3211 */ /* 0x000fce00078e40ff */
[----:B------:R0:W1:Y:S02]  /*1980*/  @P3 LDS.64 R92, [R111.X8+0x10b0] ;  /* 0x0010b0006f5c3984 */ /* 0x0000640000008a00 */
.L_x_12223:
[----:B0-----:R-:W-:Y:S05]  /*1990*/  BSYNC B0 ;  /* 0x0000000000007941 */ /* 0x001fea0003800000 */
.L_x_12222:
[----:B------:R-:W0:Y:S01]  /*19a0*/  SHFL.UP PT, R119, R113, 0x1, RZ ;  /* 0x0420000071777989 */ /* 0x000e2200000e00ff */
[----:B------:R-:W-:Y:S01]  /*19b0*/  ISETP.GE.AND P3, PT, R58, 0x1, PT ;  /* 0x000000013a00780c */ /* 0x000fe20003f66270 */
[--C-:B------:R-:W-:Y:S01]  /*19c0*/  HADD2.F32 R144, -RZ, R49.reuse.H1_H1 ;  /* 0x30000031ff907230 */ /* 0x100fe20000004100 */
[----:B------:R-:W-:Y:S01]  /*19d0*/  FADD.FTZ R146, R32, R32 ;  /* 0x0000002020927221 */ /* 0x000fe20000010000 */
[----:B------:R-:W2:Y:S01]  /*19e0*/  SHFL.UP PT, R117, R114, 0x1, RZ ;  /* 0x0420000072757989 */ /* 0x000ea200000e00ff */
[----:B------:R-:W-:Y:S01]  /*19f0*/  HADD2.F32 R150, -RZ, R49.H0_H0 ;  /* 0x20000031ff967230 */ /* 0x000fe20000004100 */
[----:B------:R-:W-:Y:S01]  /*1a00*/  FADD.FTZ R147, R33, R33 ;  /* 0x0000002121937221 */ /* 0x000fe20000010000 */
[----:B------:R-:W-:Y:S01]  /*1a10*/  HADD2.F32 R137, -RZ, R48.H0_H0 ;  /* 0x20000030ff897230 */ /* 0x000fe20000004100 */
[----:B------:R-:W3:Y:S01]  /*1a20*/  SHFL.UP PT, R111, R112, 0x1, RZ ;  /* 0x04200000706f7989 */ /* 0x000ee200000e00ff */
[----:B-----5:R-:W-:Y:S01]  /*1a30*/  FMUL.FTZ R49, R91, R144 ;  /* 0x000000905b317220 */ /* 0x020fe20000410000 */
[----:B------:R-:W-:Y:S01]  /*1a40*/  HADD2.F32 R136, -RZ, R47.H0_H0 ;  /* 0x2000002fff887230 */ /* 0x000fe20000004100 */
[----:B------:R-:W-:Y:S01]  /*1a50*/  FADD.FTZ R148, R34, R34 ;  /* 0x0000002222947221 */ /* 0x000fe20000010000 */
[----:B------:R-:W4:Y:S01]  /*1a60*/  SHFL.UP PT, R115, R110, 0x1, RZ ;  /* 0x042000006e737989 */ /* 0x000f2200000e00ff */
[----:B------:R-:W-:Y:S01]  /*1a70*/  FFMA.FTZ R49, R90, R150, -R49 ;  /* 0x000000965a317223 */ /* 0x000fe20000010831 */
[--C-:B------:R-:W-:Y:S01]  /*1a80*/  HADD2.F32 R141, -RZ, R45.reuse.H0_H0 ;  /* 0x2000002dff8d7230 */ /* 0x100fe20000004100 */
[----:B------:R-:W-:Y:S01]  /*1a90*/  BSSY B0, `(.L_x_12224) ;  /* 0x000010f000007945 */ /* 0x000fe20003800000 */
[----:B------:R-:W-:Y:S01]  /*1aa0*/  SHFL.IDX PT, R134, R89, RZ, 0x1f ;  /* 0x00001fff59867589 */ /* 0x000fe200000e0000 */
[----:B------:R-:W-:-:S02]  /*1ab0*/  HADD2.F32 R143, -RZ, R45.H1_H1 ;  /* 0x3000002dff8f7230 */ /* 0x000fc40000004100 */
[----:B------:R-:W-:Y:S01]  /*1ac0*/  HADD2.F32 R45, -RZ, R46.H0_H0 ;  /* 0x2000002eff2d7230 */ /* 0x000fe20000004100 */
[----:B------:R-:W-:Y:S01]  /*1ad0*/  SHFL.IDX PT, R135, R88, RZ, 0x1f ;  /* 0x00001fff58877589 */ /* 0x000fe200000e0000 */
[C---:B0-----:R-:W-:Y:S02]  /*1ae0*/  FMUL.FTZ R118, R110.reuse, R119 ;  /* 0x000000776e767220 */ /* 0x041fe40000410000 */
[-C--:B--2---:R-:W-:Y:S02]  /*1af0*/  FMUL.FTZ R120, R110, R117.reuse ;  /* 0x000000756e787220 */ /* 0x084fe40000410000 */
[----:B------:R-:W-:Y:S02]  /*1b00*/  FFMA.FTZ R117, R112, R117, -R118 ;  /* 0x0000007570757223 */ /* 0x000fe40000010876 */
[----:B---3--:R-:W-:Y:S02]  /*1b10*/  FMUL.FTZ R116, R110, R111 ;  /* 0x0000006f6e747220 */ /* 0x008fe40000410000 */
[----:B------:R-:W-:-:S02]  /*1b20*/  FFMA.FTZ R120, R112, R119, R120 ;  /* 0x0000007770787223 */ /* 0x000fc40000010078 */
[-C--:B----4-:R-:W-:Y:S02]  /*1b30*/  FFMA.FTZ R119, R112, R115.reuse, R116 ;  /* 0x0000007370777223 */ /* 0x090fe40000010074 */
        /* <DEDUP_REMOVED lines=29> */
[C---:B------:R-:W-:Y:S02]  /*1d10*/  FFMA.FTZ R117, R112.reuse, R117, -R116 ;  /* 0x0000007570757223 */ /* 0x040fe40000010874 */
[-C--:B----4-:R-:W-:Y:S02]  /*1d20*/  FFMA.FTZ R121, R112, R115.reuse, R110 ;  /* 0x0000007370797223 */ /* 0x090fe4000001006e */
[----:B------:R-:W-:Y:S02]  /*1d30*/  FMUL.FTZ R115, R118, R115 ;  /* 0x0000007376737220 */ /* 0x000fe40000410000 */
[----:B------:R-:W-:Y:S01]  /*1d40*/  FFMA.FTZ R120, R112, R119, R120 ;  /* 0x0000007770787223 */ /* 0x000fe20000010078 */
[----:B------:R-:W-:Y:S01]  /*1d50*/  FSEL R121, R118, R121, !P3 ;  /* 0x0000007976797208 */ /* 0x000fe20005800000 */
[----:B------:R-:W-:-:S02]  /*1d60*/  @P3 FFMA.FTZ R112, R112, R111, -R115 ;  /* 0x0000006f70703223 */ /* 0x000fc40000010873 */
[----:B------:R-:W-:Y:S02]  /*1d70*/  @P3 FADD.FTZ R114, R114, R117 ;  /* 0x0000007572723221 */ /* 0x000fe40000010000 */
        /* <DEDUP_REMOVED lines=9> */
[C---:B------:R-:W-:Y:S02]  /*1e10*/  FFMA.FTZ R116, R112.reuse, R116, R123 ;  /* 0x0000007470747223 */ /* 0x040fe4000001007b */
[CC--:B----4-:R-:W-:Y:S02]  /*1e20*/  FMUL.FTZ R117, R121.reuse, R111.reuse ;  /* 0x0000006f79757220 */ /* 0x0d0fe40000410000 */
[C---:B------:R-:W-:Y:S01]  /*1e30*/  FFMA.FTZ R118, R112.reuse, R111, R118 ;  /* 0x0000006f70767223 */ /* 0x040fe20000010076 */
[----:B------:R-:W-:Y:S01]  /*1e40*/  MOV R111, c[0x0][0x2bc] ;  /* 0x0000af00006f7a02 */ /* 0x000fe20000000f00 */
[C---:B------:R-:W-:Y:S02]  /*1e50*/  FFMA.FTZ R119, R112.reuse, R115, -R119 ;  /* 0x0000007370777223 */ /* 0x040fe40000010877 */
[----:B------:R-:W-:Y:S01]  /*1e60*/  @P3 FFMA.FTZ R112, R112, R110, -R117 ;  /* 0x0000006e70703223 */ /* 0x000fe20000010875 */
[----:B------:R-:W-:Y:S01]  /*1e70*/  FSEL R118, R121, R118, !P3 ;  /* 0x0000007679767208 */ /* 0x000fe20005800000 */
[----:B------:R-:W-:Y:S01]  /*1e80*/  @P3 FADD.FTZ R113, R113, R116 ;  /* 0x0000007471713221 */ /* 0x000fe20000010000 */
[----:B------:R-:W-:Y:S01]  /*1e90*/  MOV R110, c[0x0][0x2b8] ;  /* 0x0000ae00006e7a02 */ /* 0x000fe20000000f00 */
[----:B------:R-:W-:Y:S01]  /*1ea0*/  @P3 FADD.FTZ R114, R114, R119 ;  /* 0x0000007772723221 */ /* 0x000fe20000010000 */
[----:B------:R-:W0:Y:S01]  /*1eb0*/  SHFL.UP PT, R115, R112, 0x10, RZ ;  /* 0x0600000070737989 */ /* 0x000e2200000e00ff */
[----:B------:R-:W-:-:S02]  /*1ec0*/  SHF.R.U32.HI R116, RZ, 0x1, R111 ;  /* 0x00000001ff747819 */ /* 0x000fc4000001166f */
[----:B------:R-:W-:Y:S01]  /*1ed0*/  SHF.R.U64 R110, R110, 0x1, R111 ;  /* 0x000000016e6e7819 */ /* 0x000fe2000000126f */
[----:B------:R-:W2:Y:S01]  /*1ee0*/  SHFL.UP PT, R117, R118, 0x10, RZ ;  /* 0x0600000076757989 */ /* 0x000ea200000e00ff */
[----:B------:R-:W-:Y:S01]  /*1ef0*/  ISETP.GE.AND P3, PT, R58, 0x10, PT ;  /* 0x000000103a00780c */ /* 0x000fe20003f66270 */
[-C--:B------:R-:W-:Y:S02]  /*1f00*/  IMAD R111, R116, R65.reuse, RZ ;  /* 0x00000041746f7224 */ /* 0x080fe400078e02ff */
[----:B------:R-:W3:Y:S02]  /*1f10*/  SHFL.UP PT, R121, R113, 0x10, RZ ;  /* 0x0600000071797989 */ /* 0x000ee400000e00ff */
[----:B------:R-:W-:Y:S02]  /*1f20*/  IMAD R123, R64, R110, R111 ;  /* 0x0000006e407b7224 */ /* 0x000fe400078e026f */
[----:B------:R-:W4:Y:S01]  /*1f30*/  SHFL.UP PT, R119, R114, 0x10, RZ ;  /* 0x0600000072777989 */ /* 0x000f2200000e00ff */
[----:B------:R-:W-:-:S05]  /*1f40*/  IMAD.WIDE.U32 R110, R110, R65, RZ ;  /* 0x000000416e6e7225 */ /* 0x000fca00078e00ff */
[----:B------:R-:W-:-:S05]  /*1f50*/  IADD3 R111, R123, R111, RZ ;  /* 0x0000006f7b6f7210 */ /* 0x000fca0007ffe0ff */
[----:B------:R-:W-:-:S04]  /*1f60*/  IMAD.WIDE.U32 R110, R63, c[0x0][0x2c0], R110 ;  /* 0x0000b0003f6e7a25 */ /* 0x000fc800078e006e */
[----:B0-----:R-:W-:-:S04]  /*1f70*/  FMUL.FTZ R116, R118, R115 ;  /* 0x0000007376747220 */ /* 0x001fc80000410000 */
[----:B--2---:R-:W-:Y:S02]  /*1f80*/  FFMA.FTZ R123, R112, R117, R116 ;  /* 0x00000075707b7223 */ /* 0x004fe40000010074 */
[C---:B---3--:R-:W-:Y:S02]  /*1f90*/  FMUL.FTZ R120, R118.reuse, R121 ;  /* 0x0000007976787220 */ /* 0x048fe40000410000 */
[C---:B------:R-:W-:Y:S01]  /*1fa0*/  FMUL.FTZ R117, R118.reuse, R117 ;  /* 0x0000007576757220 */ /* 0x040fe20000410000 */
[C---:B------:R-:W-:Y:S01]  /*1fb0*/  FSEL R123, R118.reuse, R123, !P3 ;  /* 0x0000007b767b7208 */ /* 0x040fe20005800000 */
[-C--:B----4-:R-:W-:Y:S02]  /*1fc0*/  FMUL.FTZ R122, R118, R119.reuse ;  /* 0x00000077767a7220 */ /* 0x090fe40000410000 */
[C---:B------:R-:W-:Y:S02]  /*1fd0*/  FFMA.FTZ R119, R112.reuse, R119, -R120 ;  /* 0x0000007770777223 */ /* 0x040fe40000010878 */
[C---:B------:R-:W-:Y:S01]  /*1fe0*/  FFMA.FTZ R122, R112.reuse, R121, R122 ;  /* 0x00000079707a7223 */ /* 0x040fe2000001007a */
[----:B------:R-:W0:Y:S01]  /*1ff0*/  SHFL.UP PT, R123, R123, 0x1, RZ ;  /* 0x042000007b7b7989 */ /* 0x000e2200000e00ff */
[----:B------:R-:W-:Y:S01]  /*2000*/  @P3 FFMA.FTZ R112, R112, R115, -R117 ;  /* 0x0000007370703223 */ /* 0x000fe20000010875 */
[----:B------:R-:W-:Y:S01]  /*2010*/  HADD2.F32 R121, -RZ, R50.H0_H0 ;  /* 0x20000032ff797230 */ /* 0x000fe20000004100 */
[----:B------:R-:W-:-:S02]  /*2020*/  @P3 FADD.FTZ R114, R114, R119 ;  /* 0x0000007772723221 */ /* 0x000fc40000010000 */
[----:B------:R-:W-:Y:S02]  /*2030*/  @P3 FADD.FTZ R113, R113, R122 ;  /* 0x0000007a71713221 */ /* 0x000fe40000010000 */
[----:B------:R-:W-:Y:S01]  /*2040*/  IMAD R116, R62, c[0x0][0x2c0], RZ ;  /* 0x0000b0003e747a24 */ /* 0x000fe200078e02ff */
[----:B------:R-:W2:Y:S01]  /*2050*/  SHFL.UP PT, R112, R112, 0x1, RZ ;  /* 0x0420000070707989 */ /* 0x000ea200000e00ff */
[----:B------:R-:W-:Y:S02]  /*2060*/  FADD.FTZ R120, R30, R30 ;  /* 0x0000001e1e787221 */ /* 0x000fe40000010000 */
[----:B------:R-:W-:Y:S01]  /*2070*/  IMAD R115, R63, c[0x0][0x2c4], R116 ;  /* 0x0000b1003f737a24 */ /* 0x000fe200078e0274 */
[----:B------:R-:W3:Y:S01]  /*2080*/  SHFL.UP PT, R114, R114, 0x1, RZ ;  /* 0x0420000072727989 */ /* 0x000ee200000e00ff */
[----:B------:R-:W-:Y:S01]  /*2090*/  LEA R116, P3, R110, c[0x0][0x320], 0x3 ;  /* 0x0000c8006e747a11 */ /* 0x000fe200078618ff */
[----:B------:R-:W-:Y:S02]  /*20a0*/  FMUL.FTZ R125, R120, R49 ;  /* 0x00000031787d7220 */ /* 0x000fe40000410000 */
[----:B------:R-:W4:Y:S01]  /*20b0*/  SHFL.UP PT, R113, R113, 0x1, RZ ;  /* 0x0420000071717989 */ /* 0x000f2200000e00ff */
[----:B------:R-:W-:-:S02]  /*20c0*/  IADD3 R111, R115, R111, RZ ;  /* 0x0000006f736f7210 */ /* 0x000fc40007ffe0ff */
[----:B------:R-:W-:Y:S02]  /*20d0*/  SHF.L.U32 R115, R3, 0x2, RZ ;  /* 0x0000000203737819 */ /* 0x000fe400000006ff */
[----:B------:R-:W-:Y:S02]  /*20e0*/  LEA.HI.X R110, R110, c[0x0][0x324], R111, 0x3, P3 ;  /* 0x0000c9006e6e7a11 */ /* 0x000fe400018f1c6f */
[C---:B------:R-:W-:Y:S02]  /*20f0*/  LEA R88, P3, R59.reuse, R116, 0x2 ;  /* 0x000000743b587211 */ /* 0x040fe400078610ff */
[----:B------:R-:W-:Y:S02]  /*2100*/  IADD3 R111, R36, -c[0x0][0x174], RZ ;  /* 0x80005d00246f7a10 */ /* 0x000fe40007ffe0ff */
[----:B------:R-:W-:Y:S01]  /*2110*/  LEA.HI.X R89, R59, R110, RZ, 0x2, P3 ;  /* 0x0000006e3b597211 */ /* 0x000fe200018f14ff */
[----:B0-----:R-:W-:Y:S01]  /*2120*/  FMUL.FTZ R110, R123, R134 ;  /* 0x000000867b6e7220 */ /* 0x001fe20000410000 */
[----:B------:R-:W-:Y:S01]  /*2130*/  SHF.L.U64.HI R116, R3, 0x2, R0 ;  /* 0x0000000203747819 */ /* 0x000fe20000010200 */
[----:B------:R-:W-:-:S02]  /*2140*/  IMAD R111, R111, -0x200, RZ ;  /* 0xfffffe006f6f7824 */ /* 0x000fc400078e02ff */
[----:B------:R-:W-:Y:S02]  /*2150*/  FMUL.FTZ R123, R123, R135 ;  /* 0x000000877b7b7220 */ /* 0x000fe40000410000 */
[----:B------:R-:W-:-:S04]  /*2160*/  IMAD.WIDE R88, R111, 0x4, R88 ;  /* 0x000000046f587825 */ /* 0x000fc800078e0258 */
[C---:B--2---:R-:W-:Y:S01]  /*2170*/  FFMA.FTZ R111, R112.reuse, R135, -R110 ;  /* 0x00000087706f7223 */ /* 0x044fe2000001086e */
[----:B------:R-:W-:Y:S01]  /*2180*/  LOP3.LUT R110, R59, 0x1f, RZ, 0xc0, !PT ;  /* 0x0000001f3b6e7812 */ /* 0x000fe200078ec0ff */
[----:B------:R-:W-:Y:S02]  /*2190*/  FFMA.FTZ R112, R112, R134, R123 ;  /* 0x0000008670707223 */ /* 0x000fe4000001007b */
[----:B---3--:R-:W-:Y:S01]  /*21a0*/  @P2 FADD.FTZ R135, R114, R111 ;  /* 0x0000006f72872221 */ /* 0x008fe20000010000 */
[C---:B------:R-:W-:Y:S01]  /*21b0*/  ISETP.NE.AND P4, PT, R110.reuse, 0x1f, PT ;  /* 0x0000001f6e00780c */ /* 0x040fe20003f85270 */
[----:B----4-:R-:W-:Y:S01]  /*21c0*/  @P2 FADD.FTZ R134, R113, R112 ;  /* 0x0000007071862221 */ /* 0x010fe20000010000 */
[----:B------:R-:W-:Y:S01]  /*21d0*/  ISETP.GT.U32.AND P5, PT, R110, 0x1d, PT ;  /* 0x0000001d6e00780c */ /* 0x000fe20003fa4070 */
[----:B------:R-:W-:Y:S01]  /*21e0*/  IMAD R116, R116, c[0x0][0x2d0], RZ ;  /* 0x0000b40074747a24 */ /* 0x000fe200078e02ff */
[C---:B------:R-:W-:Y:S01]  /*21f0*/  ISETP.GT.U32.AND P6, PT, R110.reuse, 0x1b, PT ;  /* 0x0000001b6e00780c */ /* 0x040fe20003fc4070 */
[----:B------:R-:W-:Y:S01]  /*2200*/  HADD2.F32 R113, -RZ, R50.H1_H1 ;  /* 0x30000032ff717230 */ /* 0x000fe20000004100 */
[C---:B------:R-:W-:Y:S01]  /*2210*/  ISETP.GT.U32.AND P2, PT, R110.reuse, 0x17, PT ;  /* 0x000000176e00780c */ /* 0x040fe20003f44070 */
[C---:B------:R-:W-:Y:S01]  /*2220*/  IMAD R117, R115.reuse, c[0x0][0x2d4], R116 ;  /* 0x0000b50073757a24 */ /* 0x040fe200078e0274 */
[----:B------:R-:W-:Y:S01]  /*2230*/  ISETP.GT.U32.AND P3, PT, R110, 0xf, PT ;  /* 0x0000000f6e00780c */ /* 0x000fe20003f64070 */
[--C-:B------:R-:W-:Y:S01]  /*2240*/  HADD2.F32 R110, -RZ, R51.reuse.H1_H1 ;  /* 0x30000033ff6e7230 */ /* 0x100fe20000004100 */
[----:B------:R-:W-:Y:S01]  /*2250*/  FADD.FTZ R111, R28, R28 ;  /* 0x0000001c1c6f7221 */ /* 0x000fe20000010000 */
[----:B------:R-:W-:Y:S01]  /*2260*/  HADD2.F32 R51, -RZ, R51.H0_H0 ;  /* 0x20000033ff337230 */ /* 0x000fe20000004100 */
[----:B------:R-:W-:-:S04]  /*2270*/  IMAD.WIDE.U32 R88, R115, c[0x0][0x2d0], R88 ;  /* 0x0000b40073587a25 */ /* 0x000fc800078e0058 */
[CC--:B------:R-:W-:Y:S01]  /*2280*/  FMUL.FTZ R114, R90.reuse, R110.reuse ;  /* 0x0000006e5a727220 */ /* 0x0c0fe20000410000 */
[----:B------:R-:W-:Y:S01]  /*2290*/  IADD3 R89, R89, R117, RZ ;  /* 0x0000007559597210 */ /* 0x000fe20007ffe0ff */
[C---:B------:R-:W-:Y:S02]  /*22a0*/  FMUL.FTZ R50, R91.reuse, R110 ;  /* 0x0000006e5b327220 */ /* 0x040fe40000410000 */
[CC--:B------:R-:W-:Y:S02]  /*22b0*/  FFMA.FTZ R116, R91.reuse, R51.reuse, R114 ;  /* 0x000000335b747223 */ /* 0x0c0fe40000010072 */
[----:B------:R-:W-:Y:S02]  /*22c0*/  FFMA.FTZ R118, R90, R51, -R50 ;  /* 0x000000335a767223 */ /* 0x000fe40000010832 */
[----:B------:R-:W-:Y:S02]  /*22d0*/  FMUL.FTZ R50, R91, R113 ;  /* 0x000000715b327220 */ /* 0x000fe40000410000 */
[----:B------:R-:W-:-:S02]  /*22e0*/  FMUL.FTZ R119, R111, R116 ;  /* 0x000000746f777220 */ /* 0x000fc40000410000 */
[C---:B------:R-:W-:Y:S02]  /*22f0*/  FMUL.FTZ R114, R90.reuse, R113 ;  /* 0x000000715a727220 */ /* 0x040fe40000410000 */
[----:B------:R-:W-:Y:S02]  /*2300*/  FFMA.FTZ R117, R90, R121, -R50 ;  /* 0x000000795a757223 */ /* 0x000fe40000010832 */
[----:B------:R-:W-:Y:S02]  /*2310*/  FADD.FTZ R112, R29, R29 ;  /* 0x0000001d1d707221 */ /* 0x000fe40000010000 */
[----:B------:R-:W-:Y:S02]  /*2320*/  FMUL.FTZ R118, R111, R118 ;  /* 0x000000766f767220 */ /* 0x000fe40000410000 */
[----:B------:R-:W-:Y:S02]  /*2330*/  FMUL.FTZ R50, R102, R119 ;  /* 0x0000007766327220 */ /* 0x000fe40000410000 */
[----:B------:R-:W-:-:S02]  /*2340*/  FFMA.FTZ R115, R91, R121, R114 ;  /* 0x000000795b737223 */ /* 0x000fc40000010072 */
[C---:B------:R-:W-:Y:S02]  /*2350*/  FMUL.FTZ R123, R103.reuse, R119 ;  /* 0x00000077677b7220 */ /* 0x040fe40000410000 */
[C---:B------:R-:W-:Y:S02]  /*2360*/  FMUL.FTZ R117, R112.reuse, R117 ;  /* 0x0000007570757220 */ /* 0x040fe40000410000 */
[-C--:B------:R-:W-:Y:S02]  /*2370*/  FFMA.FTZ R50, R103, R118.reuse, -R50 ;  /* 0x0000007667327223 */ /* 0x080fe40000010832 */
[----:B------:R-:W-:Y:S02]  /*2380*/  FMUL.FTZ R116, R112, R115 ;  /* 0x0000007370747220 */ /* 0x000fe40000410000 */
[----:B------:R-:W-:Y:S02]  /*2390*/  FFMA.FTZ R123, -R102, R118, -R123 ;  /* 0x00000076667b7223 */ /* 0x000fe4000001097b */
[----:B------:R-:W-:-:S02]  /*23a0*/  FADD.FTZ R114, R117, R50 ;  /* 0x0000003275727221 */ /* 0x000fc40000010000 */
[----:B------:R-:W-:Y:S02]  /*23b0*/  FMUL.FTZ R50, R90, R144 ;  /* 0x000000905a327220 */ /* 0x000fe40000410000 */
[----:B------:R-:W-:Y:S02]  /*23c0*/  FADD.FTZ R123, -R116, R123 ;  /* 0x0000007b747b7221 */ /* 0x000fe40000010100 */
[C---:B------:R-:W-:Y:S02]  /*23d0*/  FMUL.FTZ R124, R104.reuse, -R114 ;  /* 0x80000072687c7220 */ /* 0x040fe40000410000 */
[----:B------:R-:W-:Y:S02]  /*23e0*/  FFMA.FTZ R115, R91, R150, R50 ;  /* 0x000000965b737223 */ /* 0x000fe40000010032 */
[-C--:B------:R-:W-:Y:S02]  /*23f0*/  FMUL.FTZ R122, R104, -R123.reuse ;  /* 0x8000007b687a7220 */ /* 0x080fe40000410000 */
[----:B------:R-:W-:-:S02]  /*2400*/  FFMA.FTZ R123, R105, R123, R124 ;  /* 0x0000007b697b7223 */ /* 0x000fc4000001007c */
[----:B------:R-:W-:Y:S01]  /*2410*/  FMUL.FTZ R124, R120, R115 ;  /* 0x00000073787c7220 */ /* 0x000fe20000410000 */
[----:B------:R-:W-:Y:S01]  /*2420*/  HADD2.F32 R115, -RZ, R48.H1_H1 ;  /* 0x30000030ff737230 */ /* 0x000fe20000004100 */
[----:B------:R-:W-:Y:S02]  /*2430*/  FFMA.FTZ R122, R105, R114, -R122 ;  /* 0x00000072697a7223 */ /* 0x000fe4000001087a */
[----:B------:R-:W-:Y:S02]  /*2440*/  FADD.FTZ R123, -R124, R123 ;  /* 0x0000007b7c7b7221 */ /* 0x000fe40000010100 */
[----:B------:R-:W-:Y:S02]  /*2450*/  FADD.FTZ R122, R125, R122 ;  /* 0x0000007a7d7a7221 */ /* 0x000fe40000010000 */
[-C--:B------:R-:W-:Y:S02]  /*2460*/  FMUL.FTZ R50, R90, R115.reuse ;  /* 0x000000735a327220 */ /* 0x080fe40000410000 */
[----:B------:R-:W-:-:S02]  /*2470*/  FMUL.FTZ R49, R91, R115 ;  /* 0x000000735b317220 */ /* 0x000fc40000410000 */
[----:B------:R-:W-:Y:S02]  /*2480*/  FADD.FTZ R48, R31, R31 ;  /* 0x0000001f1f307221 */ /* 0x000fe40000010000 */
[C---:B------:R-:W-:Y:S02]  /*2490*/  FMUL.FTZ R114, R106.reuse, -R123 ;  /* 0x8000007b6a727220 */ /* 0x040fe40000410000 */
[-C--:B------:R-:W-:Y:S02]  /*24a0*/  FMUL.FTZ R126, R106, -R122.reuse ;  /* 0x8000007a6a7e7220 */ /* 0x080fe40000410000 */
[-C--:B------:R-:W-:Y:S02]  /*24b0*/  FFMA.FTZ R133, R91, R137.reuse, R50 ;  /* 0x000000895b857223 */ /* 0x080fe40000010032 */
[----:B------:R-:W-:Y:S02]  /*24c0*/  FFMA.FTZ R49, R90, R137, -R49 ;  /* 0x000000895a317223 */ /* 0x000fe40000010831 */
[C---:B------:R-:W-:Y:S01]  /*24d0*/  FFMA.FTZ R127, R107.reuse, R122, -R114 ;  /* 0x0000007a6b7f7223 */ /* 0x040fe20000010872 */
[----:B------:R-:W-:Y:S01]  /*24e0*/  HADD2.F32 R114, -RZ, R47.H1_H1 ;  /* 0x3000002fff727230 */ /* 0x000fe20000004100 */
[----:B------:R-:W-:-:S02]  /*24f0*/  FFMA.FTZ R126, R107, R123, R126 ;  /* 0x0000007b6b7e7223 */ /* 0x000fc4000001007e */
[C---:B------:R-:W-:Y:S02]  /*2500*/  FMUL.FTZ R133, R48.reuse, R133 ;  /* 0x0000008530857220 */ /* 0x040fe40000410000 */
[----:B------:R-:W-:Y:S02]  /*2510*/  FMUL.FTZ R132, R48, R49 ;  /* 0x0000003130847220 */ /* 0x000fe40000410000 */
[----:B------:R-:W-:Y:S02]  /*2520*/  FADD.FTZ R126, -R133, R126 ;  /* 0x0000007e857e7221 */ /* 0x000fe40000010100 */
[----:B------:R-:W-:Y:S02]  /*2530*/  FADD.FTZ R127, R132, R127 ;  /* 0x0000007f847f7221 */ /* 0x000fe40000010000 */
[----:B------:R-:W-:Y:S02]  /*2540*/  FMUL.FTZ R49, R90, R114 ;  /* 0x000000725a317220 */ /* 0x000fe40000410000 */
[----:B------:R-:W-:-:S02]  /*2550*/  FMUL.FTZ R50, R108, -R126 ;  /* 0x8000007e6c327220 */ /* 0x000fc40000410000 */
[-C--:B------:R-:W-:Y:S02]  /*2560*/  FMUL.FTZ R122, R108, -R127.reuse ;  /* 0x8000007f6c7a7220 */ /* 0x080fe40000410000 */
[C---:B------:R-:W-:Y:S02]  /*2570*/  FMUL.FTZ R47, R91.reuse, R114 ;  /* 0x000000725b2f7220 */ /* 0x040fe40000410000 */
[----:B------:R-:W-:Y:S02]  /*2580*/  FFMA.FTZ R49, R91, R136, R49 ;  /* 0x000000885b317223 */ /* 0x000fe40000010031 */
[C---:B------:R-:W-:Y:S01]  /*2590*/  FFMA.FTZ R128, R109.reuse, R127, -R50 ;  /* 0x0000007f6d807223 */ /* 0x040fe20000010832 */
[--C-:B------:R-:W-:Y:S01]  /*25a0*/  HADD2.F32 R50, -RZ, R44.reuse.H0_H0 ;  /* 0x2000002cff327230 */ /* 0x100fe20000004100 */
[----:B------:R-:W-:Y:S01]  /*25b0*/  FFMA.FTZ R127, R109, R126, R122 ;  /* 0x0000007e6d7f7223 */ /* 0x000fe2000001007a */
[----:B------:R-:W-:Y:S01]  /*25c0*/  HADD2.F32 R44, -RZ, R44.H1_H1 ;  /* 0x3000002cff2c7230 */ /* 0x000fe20000004100 */
[----:B------:R-:W-:-:S02]  /*25d0*/  FFMA.FTZ R47, R90, R136, -R47 ;  /* 0x000000885a2f7223 */ /* 0x000fc4000001082f */
[C---:B------:R-:W-:Y:S02]  /*25e0*/  FMUL.FTZ R122, R146.reuse, R49 ;  /* 0x00000031927a7220 */ /* 0x040fe40000410000 */
[----:B------:R-:W-:Y:S01]  /*25f0*/  FMUL.FTZ R123, R146, R47 ;  /* 0x0000002f927b7220 */ /* 0x000fe20000410000 */
[----:B------:R-:W-:Y:S01]  /*2600*/  HADD2.F32 R47, -RZ, R46.H1_H1 ;  /* 0x3000002eff2f7230 */ /* 0x000fe20000004100 */
[----:B------:R-:W-:Y:S02]  /*2610*/  FADD.FTZ R127, -R122, R127 ;  /* 0x0000007f7a7f7221 */ /* 0x000fe40000010100 */
[----:B------:R-:W-:Y:S02]  /*2620*/  FADD.FTZ R128, R123, R128 ;  /* 0x000000807b807221 */ /* 0x000fe40000010000 */
[----:B------:R-:W-:Y:S02]  /*2630*/  FMUL.FTZ R49, R101, -R127 ;  /* 0x8000007f65317220 */ /* 0x000fe40000410000 */
[----:B-1----:R-:W-:-:S02]  /*2640*/  FMUL.FTZ R46, R102, R93 ;  /* 0x0000005d662e7220 */ /* 0x002fc40000410000 */
[-C--:B------:R-:W-:Y:S02]  /*2650*/  FMUL.FTZ R126, R101, -R128.reuse ;  /* 0x80000080657e7220 */ /* 0x080fe40000410000 */
[----:B------:R-:W-:Y:S02]  /*2660*/  FFMA.FTZ R140, R100, R128, -R49 ;  /* 0x00000080648c7223 */ /* 0x000fe40000010831 */
[-C--:B------:R-:W-:Y:S02]  /*2670*/  FMUL.FTZ R128, R102, -R92.reuse ;  /* 0x8000005c66807220 */ /* 0x080fe40000410000 */
[----:B------:R-:W-:Y:S02]  /*2680*/  FFMA.FTZ R49, R103, R92, -R46 ;  /* 0x0000005c67317223 */ /* 0x000fe4000001082e */
[----:B------:R-:W-:Y:S02]  /*2690*/  FFMA.FTZ R129, R100, R127, R126 ;  /* 0x0000007f64817223 */ /* 0x000fe4000001007e */
[----:B------:R-:W-:-:S02]  /*26a0*/  FMUL.FTZ R126, R90, R47 ;  /* 0x0000002f5a7e7220 */ /* 0x000fc40000410000 */
[----:B------:R-:W-:Y:S02]  /*26b0*/  FMUL.FTZ R46, R91, R47 ;  /* 0x0000002f5b2e7220 */ /* 0x000fe40000410000 */
[----:B------:R-:W-:Y:S02]  /*26c0*/  FFMA.FTZ R128, R103, -R93, R128 ;  /* 0x8000005d67807223 */ /* 0x000fe40000010080 */
[----:B------:R-:W-:Y:S02]  /*26d0*/  FMUL.FTZ R127, R104, -R49 ;  /* 0x80000031687f7220 */ /* 0x000fe40000410000 */
[-C--:B------:R-:W-:Y:S02]  /*26e0*/  FFMA.FTZ R126, R91, R45.reuse, R126 ;  /* 0x0000002d5b7e7223 */ /* 0x080fe4000001007e */
[----:B------:R-:W-:Y:S02]  /*26f0*/  FFMA.FTZ R46, R90, R45, -R46 ;  /* 0x0000002d5a2e7223 */ /* 0x000fe4000001082e */
[----:B------:R-:W-:-:S02]  /*2700*/  FMUL.FTZ R138, R104, -R128 ;  /* 0x80000080688a7220 */ /* 0x000fc40000410000 */
[----:B------:R-:W-:Y:S02]  /*2710*/  FFMA.FTZ R127, R105, R128, R127 ;  /* 0x00000080697f7223 */ /* 0x000fe4000001007f */
[C---:B------:R-:W-:Y:S02]  /*2720*/  FMUL.FTZ R130, R147.reuse, R126 ;  /* 0x0000007e93827220 */ /* 0x040fe40000410000 */
[----:B------:R-:W-:Y:S02]  /*2730*/  FMUL.FTZ R131, R147, R46 ;  /* 0x0000002e93837220 */ /* 0x000fe40000410000 */
[----:B------:R-:W-:Y:S02]  /*2740*/  FFMA.FTZ R138, R105, R49, -R138 ;  /* 0x00000031698a7223 */ /* 0x000fe4000001088a */
[----:B------:R-:W-:Y:S02]  /*2750*/  FMUL.FTZ R46, R106, -R127 ;  /* 0x8000007f6a2e7220 */ /* 0x000fe40000410000 */
[----:B------:R-:W-:-:S02]  /*2760*/  FADD.FTZ R129, -R130, R129 ;  /* 0x0000008182817221 */ /* 0x000fc40000010100 */
[-C--:B------:R-:W-:Y:S02]  /*2770*/  FMUL.FTZ R126, R106, -R138.reuse ;  /* 0x8000008a6a7e7220 */ /* 0x080fe40000410000 */
[----:B------:R-:W-:Y:S02]  /*2780*/  FFMA.FTZ R138, R107, R138, -R46 ;  /* 0x0000008a6b8a7223 */ /* 0x000fe4000001082e */
[----:B------:R-:W-:Y:S02]  /*2790*/  FADD.FTZ R140, R131, R140 ;  /* 0x0000008c838c7221 */ /* 0x000fe40000010000 */
[----:B------:R-:W-:Y:S02]  /*27a0*/  FMUL.FTZ R49, R99, -R129 ;  /* 0x8000008163317220 */ /* 0x000fe40000410000 */
[----:B------:R-:W-:Y:S02]  /*27b0*/  FFMA.FTZ R127, R107, R127, R126 ;  /* 0x0000007f6b7f7223 */ /* 0x000fe4000001007e */
[----:B------:R-:W-:-:S02]  /*27c0*/  FMUL.FTZ R46, R108, -R138 ;  /* 0x8000008a6c2e7220 */ /* 0x000fc40000410000 */
[-C--:B------:R-:W-:Y:S02]  /*27d0*/  FMUL.FTZ R128, R99, -R140.reuse ;  /* 0x8000008c63807220 */ /* 0x080fe40000410000 */
[----:B------:R-:W-:Y:S02]  /*27e0*/  FFMA.FTZ R149, R98, R140, -R49 ;  /* 0x0000008c62957223 */ /* 0x000fe40000010831 */
[----:B------:R-:W-:Y:S02]  /*27f0*/  FFMA.FTZ R140, R109, R127, R46 ;  /* 0x0000007f6d8c7223 */ /* 0x000fe4000001002e */
[----:B------:R-:W-:Y:S02]  /*2800*/  FMUL.FTZ R126, R90, R143 ;  /* 0x0000008f5a7e7220 */ /* 0x000fe40000410000 */
[----:B------:R-:W-:Y:S02]  /*2810*/  FMUL.FTZ R127, R108, -R127 ;  /* 0x8000007f6c7f7220 */ /* 0x000fe40000410000 */
[----:B------:R-:W-:-:S02]  /*2820*/  FFMA.FTZ R142, R98, R129, R128 ;  /* 0x00000081628e7223 */ /* 0x000fc40000010080 */
[C---:B------:R-:W-:Y:S02]  /*2830*/  FMUL.FTZ R46, R91.reuse, R143 ;  /* 0x0000008f5b2e7220 */ /* 0x040fe40000410000 */
[-C--:B------:R-:W-:Y:S02]  /*2840*/  FFMA.FTZ R129, R91, R141.reuse, R126 ;  /* 0x0000008d5b817223 */ /* 0x080fe4000001007e */
[----:B------:R-:W-:Y:S02]  /*2850*/  FFMA.FTZ R127, R109, R138, -R127 ;  /* 0x0000008a6d7f7223 */ /* 0x000fe4000001087f */
[----:B------:R-:W-:Y:S02]  /*2860*/  FMUL.FTZ R126, R101, -R140 ;  /* 0x8000008c657e7220 */ /* 0x000fe40000410000 */
[----:B------:R-:W-:Y:S02]  /*2870*/  FFMA.FTZ R49, R90, R141, -R46 ;  /* 0x0000008d5a317223 */ /* 0x000fe4000001082e */
[----:B------:R-:W-:-:S02]  /*2880*/  FMUL.FTZ R129, R148, R129 ;  /* 0x0000008194817220 */ /* 0x000fc40000410000 */
[-C--:B------:R-:W-:Y:S02]  /*2890*/  FMUL.FTZ R145, R101, -R127.reuse ;  /* 0x8000007f65917220 */ /* 0x080fe40000410000 */
[----:B------:R-:W-:Y:S02]  /*28a0*/  FFMA.FTZ R126, R100, R127, -R126 ;  /* 0x0000007f647e7223 */ /* 0x000fe4000001087e */
[----:B------:R-:W-:Y:S02]  /*28b0*/  FMUL.FTZ R128, R148, R49 ;  /* 0x0000003194807220 */ /* 0x000fe40000410000 */
        /* <DEDUP_REMOVED lines=11> */
[-C--:B------:R-:W-:Y:S02]  /*2970*/  FMUL.FTZ R49, R91, R44.reuse ;  /* 0x0000002c5b317220 */ /* 0x080fe40000410000 */
[----:B------:R-:W-:Y:S02]  /*2980*/  FMUL.FTZ R126, R90, R44 ;  /* 0x0000002c5a7e7220 */ /* 0x000fe40000410000 */
[C---:B------:R-:W-:Y:S02]  /*2990*/  FFMA.FTZ R155, R94.reuse, R142, R151 ;  /* 0x0000008e5e9b7223 */ /* 0x040fe40000010097 */
[----:B------:R-:W-:-:S02]  /*29a0*/  FFMA.FTZ R152, R94, R46, -R127 ;  /* 0x0000002e5e987223 */ /* 0x000fc4000001087f */
[----:B------:R-:W-:Y:S02]  /*29b0*/  FMUL.FTZ R151, R95, -R46 ;  /* 0x8000002e5f977220 */ /* 0x000fe40000410000 */
[----:B------:R-:W-:Y:S02]  /*29c0*/  FADD.FTZ R149, R35, R35 ;  /* 0x0000002323957221 */ /* 0x000fe40000010000 */
[-C--:B------:R-:W-:Y:S02]  /*29d0*/  FFMA.FTZ R46, R90, R50.reuse, -R49 ;  /* 0x000000325a2e7223 */ /* 0x080fe40000010831 */
[----:B------:R-:W-:Y:S02]  /*29e0*/  FFMA.FTZ R126, R91, R50, R126 ;  /* 0x000000325b7e7223 */ /* 0x000fe4000001007e */
[C---:B------:R-:W-:Y:S02]  /*29f0*/  FMUL.FTZ R127, R149.reuse, R46 ;  /* 0x0000002e957f7220 */ /* 0x040fe40000410000 */
[----:B------:R-:W-:-:S02]  /*2a00*/  FMUL.FTZ R126, R149, R126 ;  /* 0x0000007e957e7220 */ /* 0x000fc40000410000 */
[C---:B------:R-:W-:Y:S02]  /*2a10*/  FMUL.FTZ R49, R97.reuse, R134 ;  /* 0x0000008661317220 */ /* 0x040fe40000410000 */
[----:B------:R-:W-:Y:S02]  /*2a20*/  FFMA.FTZ R151, R94, R145, R151 ;  /* 0x000000915e977223 */ /* 0x000fe40000010097 */
[-C--:B------:R-:W-:Y:S02]  /*2a30*/  FMUL.FTZ R97, R97, R135.reuse ;  /* 0x0000008761617220 */ /* 0x080fe40000410000 */
[----:B------:R-:W-:Y:S02]  /*2a40*/  FADD.FTZ R153, R127, R138 ;  /* 0x0000008a7f997221 */ /* 0x000fe40000010000 */
[----:B------:R-:W-:Y:S01]  /*2a50*/  FADD.FTZ R154, -R126, R155 ;  /* 0x0000009b7e9a7221 */ /* 0x000fe20000010100 */
[----:B------:R0:W1:Y:S01]  /*2a60*/  SHFL.DOWN PT, R138, R151, 0x1, 0x1f ;  /* 0x08201f00978a7f89 */ /* 0x00006200000e0000 */
[----:B------:R-:W-:-:S02]  /*2a70*/  FFMA.FTZ R46, R96, R135, -R49 ;  /* 0x00000087602e7223 */ /* 0x000fc40000010831 */
[----:B------:R-:W-:Y:S01]  /*2a80*/  FFMA.FTZ R49, R96, R134, R97 ;  /* 0x0000008660317223 */ /* 0x000fe20000010061 */
[----:B------:R0:W2:Y:S04]  /*2a90*/  SHFL.DOWN PT, R140, R154, 0x1, 0x1f ;  /* 0x08201f009a8c7f89 */ /* 0x0000a800000e0000 */
[----:B------:R0:W3:Y:S04]  /*2aa0*/  SHFL.DOWN PT, R134, R152, 0x1, 0x1f ;  /* 0x08201f0098867f89 */ /* 0x0000e800000e0000 */
[----:B------:R0:W4:Y:S01]  /*2ab0*/  SHFL.DOWN PT, R96, R153, 0x1, 0x1f ;  /* 0x08201f0099607f89 */ /* 0x00012200000e0000 */
[----:B------:R-:W-:Y:S05]  /*2ac0*/  @!P4 BRA `(.L_x_12225) ;  /* 0x000000b00000c947 */ /* 0x000fea0003800000 */
        /* <DEDUP_REMOVED lines=11> */
.L_x_12225:
[----:B------:R-:W-:Y:S05]  /*2b80*/  BSYNC B0 ;  /* 0x0000000000007941 */ /* 0x000fea0003800000 */
.L_x_12224:
[----:B------:R-:W-:Y:S01]  /*2b90*/  FADD.FTZ R139, R139, R46 ;  /* 0x0000002e8b8b7221 */ /* 0x000fe20000010000 */
[----:B----4-:R4:W0:Y:S01]  /*2ba0*/  SHFL.DOWN PT, R96, R152, 0x2, 0x1f ;  /* 0x08401f0098607f89 */ /* 0x01082200000e0000 */
[----:B------:R-:W-:Y:S01]  /*2bb0*/  FADD.FTZ R49, RZ, R49 ;  /* 0x00000031ff317221 */ /* 0x000fe20000010000 */
[----:B------:R-:W-:Y:S01]  /*2bc0*/  BSSY B0, `(.L_x_12226) ;  /* 0x0000012000007945 */ /* 0x000fe20003800000 */
[C---:B---3--:R-:W-:Y:S01]  /*2bd0*/  FMUL.FTZ R134, R44.reuse, R139 ;  /* 0x0000008b2c867220 */ /* 0x048fe20000410000 */
[----:B-1----:R4:W1:Y:S01]  /*2be0*/  SHFL.DOWN PT, R138, R151, 0x2, 0x1f ;  /* 0x08401f00978a7f89 */ /* 0x00286200000e0000 */
[----:B------:R-:W-:-:S03]  /*2bf0*/  FMUL.FTZ R46, R44, R49 ;  /* 0x000000312c2e7220 */ /* 0x000fc60000410000 */
[----:B--2---:R4:W2:Y:S04]  /*2c00*/  SHFL.DOWN PT, R140, R153, 0x2, 0x1f ;  /* 0x08401f00998c7f89 */ /* 0x0048a800000e0000 */
[----:B------:R4:W3:Y:S01]  /*2c10*/  SHFL.DOWN PT, R142, R154, 0x2, 0x1f ;  /* 0x08401f009a8e7f89 */ /* 0x0008e200000e0000 */
[----:B------:R-:W-:Y:S05]  /*2c20*/  @P5 BRA `(.L_x_12227) ;  /* 0x000000b000005947 */ /* 0x000fea0003800000 */
[C---:B-1----:R-:W-:Y:S02]  /*2c30*/  FMUL.FTZ R97, R151.reuse, R138 ;  /* 0x0000008a97617220 */ /* 0x042fe40000410000 */
[C---:B---3--:R-:W-:Y:S02]  /*2c40*/  FMUL.FTZ R135, R151.reuse, R142 ;  /* 0x0000008e97877220 */ /* 0x048fe40000410000 */
[C---:B--2---:R-:W-:Y:S02]  /*2c50*/  FMUL.FTZ R145, R151.reuse, R140 ;  /* 0x0000008c97917220 */ /* 0x044fe40000410000 */
        /* <DEDUP_REMOVED lines=8> */
.L_x_12227:
[----:B------:R-:W-:Y:S05]  /*2ce0*/  BSYNC B0 ;  /* 0x0000000000007941 */ /* 0x000fea0003800000 */
.L_x_12226:
[C---:B0-----:R-:W-:Y:S01]  /*2cf0*/  FFMA.FTZ R96, R50.reuse, R139, -R46 ;  /* 0x0000008b32607223 */ /* 0x041fe2000001082e */
[----:B--2---:R0:W2:Y:S01]  /*2d00*/  SHFL.DOWN PT, R140, R152, 0x4, 0x1f ;  /* 0x08801f00988c7f89 */ /* 0x0040a200000e0000 */
[-C--:B------:R-:W-:Y:S01]  /*2d10*/  FFMA.FTZ R134, R50, R49.reuse, R134 ;  /* 0x0000003132867223 */ /* 0x080fe20000010086 */
[----:B------:R-:W-:Y:S01]  /*2d20*/  BSSY B0, `(.L_x_12228) ;  /* 0x0000020000007945 */ /* 0x000fe20003800000 */
[-C--:B------:R-:W-:Y:S01]  /*2d30*/  FMUL.FTZ R50, R91, R49.reuse ;  /* 0x000000315b327220 */ /* 0x080fe20000410000 */
[----:B---3--:R0:W3:Y:S01]  /*2d40*/  SHFL.DOWN PT, R142, R151, 0x4, 0x1f ;  /* 0x08801f00978e7f89 */ /* 0x0080e200000e0000 */
[----:B------:R-:W-:-:S02]  /*2d50*/  FMUL.FTZ R44, R95, R49 ;  /* 0x000000315f2c7220 */ /* 0x000fc40000410000 */
[C---:B-1----:R-:W-:Y:S01]  /*2d60*/  FMUL.FTZ R138, R90.reuse, R49 ;  /* 0x000000315a8a7220 */ /* 0x042fe20000410000 */
[----:B------:R0:W1:Y:S01]  /*2d70*/  SHFL.DOWN PT, R156, R154, 0x4, 0x1f ;  /* 0x08801f009a9c7f89 */ /* 0x00006200000e0000 */
[-C--:B------:R-:W-:Y:S02]  /*2d80*/  FMUL.FTZ R46, R95, R139.reuse ;  /* 0x0000008b5f2e7220 */ /* 0x080fe40000410000 */
[-C--:B------:R-:W-:Y:S02]  /*2d90*/  FFMA.FTZ R50, R90, R139.reuse, -R50 ;  /* 0x0000008b5a327223 */ /* 0x080fe40000010832 */
[CC--:B------:R-:W-:Y:S02]  /*2da0*/  FFMA.FTZ R44, R94.reuse, R139.reuse, -R44 ;  /* 0x0000008b5e2c7223 */ /* 0x0c0fe4000001082c */
[----:B------:R-:W-:Y:S02]  /*2db0*/  FFMA.FTZ R138, R91, R139, R138 ;  /* 0x0000008b5b8a7223 */ /* 0x000fe4000001008a */
[----:B------:R-:W-:-:S02]  /*2dc0*/  FFMA.FTZ R46, R94, R49, R46 ;  /* 0x000000315e2e7223 */ /* 0x000fc4000001002e */
[C---:B------:R-:W-:Y:S02]  /*2dd0*/  FFMA.FTZ R97, -R149.reuse, R134, RZ ;  /* 0x0000008695617223 */ /* 0x040fe400000101ff */
[C---:B------:R-:W-:Y:S02]  /*2de0*/  FFMA.FTZ R135, R149.reuse, R96, RZ ;  /* 0x0000006095877223 */ /* 0x040fe400000100ff */
[C---:B------:R-:W-:Y:S02]  /*2df0*/  FMUL.FTZ R134, R149.reuse, R50 ;  /* 0x0000003295867220 */ /* 0x040fe40000410000 */
[----:B------:R-:W-:Y:S02]  /*2e00*/  FFMA.FTZ R149, -R149, R138, -RZ ;  /* 0x0000008a95957223 */ /* 0x000fe400000109ff */
[----:B------:R-:W-:Y:S02]  /*2e10*/  FADD.FTZ R50, RZ, R46 ;  /* 0x0000002eff327221 */ /* 0x000fe40000010000 */
[----:B------:R-:W-:-:S02]  /*2e20*/  FFMA.FTZ R138, R26, R87, R44 ;  /* 0x000000571a8a7223 */ /* 0x000fc4000001002c */
[----:B------:R0:W4:Y:S01]  /*2e30*/  SHFL.DOWN PT, R44, R153, 0x4, 0x1f ;  /* 0x08801f00992c7f89 */ /* 0x00012200000e0000 */
[C---:B------:R-:W-:Y:S02]  /*2e40*/  FMUL.FTZ R46, R143.reuse, R50 ;  /* 0x000000328f2e7220 */ /* 0x040fe40000410000 */
[----:B------:R-:W-:Y:S01]  /*2e50*/  FMUL.FTZ R96, R143, R138 ;  /* 0x0000008a8f607220 */ /* 0x000fe20000410000 */
[----:B------:R-:W-:Y:S05]  /*2e60*/  @P6 BRA `(.L_x_12229) ;  /* 0x000000b000006947 */ /* 0x000fea0003800000 */
[C---:B-123--:R-:W-:Y:S02]  /*2e70*/  FMUL.FTZ R143, R151.reuse, R142 ;  /* 0x0000008e978f7220 */ /* 0x04efe40000410000 */
[C---:B------:R-:W-:Y:S02]  /*2e80*/  FMUL.FTZ R145, R151.reuse, R156 ;  /* 0x0000009c97917220 */ /* 0x040fe40000410000 */
[C---:B----4-:R-:W-:Y:S02]  /*2e90*/  FMUL.FTZ R155, R151.reuse, R44 ;  /* 0x0000002c979b7220 */ /* 0x050fe40000410000 */
[----:B0-----:R-:W-:-:S02]  /*2ea0*/  FMUL.FTZ R151, R151, R140 ;  /* 0x0000008c97977220 */ /* 0x001fc40000410000 */
[C---:B------:R-:W-:Y:S02]  /*2eb0*/  FFMA.FTZ R143, R152.reuse, R140, -R143 ;  /* 0x0000008c988f7223 */ /* 0x040fe4000001088f */
[C---:B------:R-:W-:Y:S02]  /*2ec0*/  FFMA.FTZ R44, R152.reuse, R44, -R145 ;  /* 0x0000002c982c7223 */ /* 0x040fe40000010891 */
[C---:B------:R-:W-:Y:S02]  /*2ed0*/  FFMA.FTZ R155, R152.reuse, R156, R155 ;  /* 0x0000009c989b7223 */ /* 0x040fe4000001009b */
[----:B------:R-:W-:Y:S01]  /*2ee0*/  FFMA.FTZ R151, R152, R142, R151 ;  /* 0x0000008e98977223 */ /* 0x000fe20000010097 */
[----:B------:R-:W-:Y:S01]  /*2ef0*/  MOV R152, R143 ;  /* 0x0000008f00987202 */ /* 0x000fe20000000f00 */
[----:B------:R-:W-:Y:S02]  /*2f00*/  FADD.FTZ R153, R153, R44 ;  /* 0x0000002c99997221 */ /* 0x000fe40000010000 */
[----:B------:R-:W-:-:S02]  /*2f10*/  FADD.FTZ R154, R154, R155 ;  /* 0x0000009b9a9a7221 */ /* 0x000fc40000010000 */
.L_x_12229:
[----:B-123--:R-:W-:Y:S05]  /*2f20*/  BSYNC B0 ;  /* 0x0000000000007941 */ /* 0x00efea0003800000 */
.L_x_12228:
[C---:B------:R-:W-:Y:S01]  /*2f30*/  FFMA.FTZ R96, R141.reuse, R50, R96 ;  /* 0x000000328d607223 */ /* 0x040fe20000010060 */
[----:B------:R1:W2:Y:S01]  /*2f40*/  SHFL.DOWN PT, R160, R152, 0x8, 0x1f ;  /* 0x09001f0098a07f89 */ /* 0x0002a200000e0000 */
[-C--:B------:R-:W-:Y:S01]  /*2f50*/  FFMA.FTZ R46, R141, R138.reuse, -R46 ;  /* 0x0000008a8d2e7223 */ /* 0x080fe2000001082e */
[----:B------:R-:W-:Y:S01]  /*2f60*/  BSSY B0, `(.L_x_12230) ;  /* 0x0000028000007945 */ /* 0x000fe20003800000 */
[C---:B------:R-:W-:Y:S01]  /*2f70*/  FMUL.FTZ R143, R99.reuse, R138 ;  /* 0x0000008a638f7220 */ /* 0x040fe20000410000 */
[----:B------:R1:W3:Y:S01]  /*2f80*/  SHFL.DOWN PT, R155, R151, 0x8, 0x1f ;  /* 0x09001f00979b7f89 */ /* 0x0002e200000e0000 */
[----:B------:R-:W-:Y:S01]  /*2f90*/  FMUL.FTZ R141, R99, R50 ;  /* 0x00000032638d7220 */ /* 0x000fe20000410000 */
[----:B------:R-:W-:Y:S01]  /*2fa0*/  ISETP.GE.OR P0, PT, R37, c[0x0][0x174], P0 ;  /* 0x00005d0025007a0c */ /* 0x000fe20000706670 */
[----:B------:R-:W-:Y:S01]  /*2fb0*/  FFMA.FTZ R156, -R148, R96, R97 ;  /* 0x00000060949c7223 */ /* 0x000fe20000010161 */
[----:B------:R1:W0:Y:S01]  /*2fc0*/  SHFL.DOWN PT, R158, R153, 0x8, 0x1f ;  /* 0x09001f00999e7f89 */ /* 0x00022200000e0000 */
[----:B------:R-:W-:-:S02]  /*2fd0*/  FFMA.FTZ R96, R98, R50, R143 ;  /* 0x0000003262607223 */ /* 0x000fc4000001008f */
[----:B------:R-:W-:Y:S01]  /*2fe0*/  FFMA.FTZ R140, R98, R138, -R141 ;  /* 0x0000008a628c7223 */ /* 0x000fe2000001088d */
[----:B------:R1:W4:Y:S01]  /*2ff0*/  SHFL.DOWN PT, R162, R154, 0x8, 0x1f ;  /* 0x09001f009aa27f89 */ /* 0x00032200000e0000 */
[-C--:B------:R-:W-:Y:S02]  /*3000*/  FMUL.FTZ R97, R91, R50.reuse ;  /* 0x000000325b617220 */ /* 0x080fe40000410000 */
[C---:B----4-:R-:W-:Y:S02]  /*3010*/  FMUL.FTZ R44, R90.reuse, R50 ;  /* 0x000000325a2c7220 */ /* 0x050fe40000410000 */
[----:B------:R-:W-:Y:S02]  /*3020*/  FADD.FTZ R96, RZ, R96 ;  /* 0x00000060ff607221 */ /* 0x000fe40000010000 */
[----:B------:R-:W-:Y:S02]  /*3030*/  FFMA.FTZ R140, R25, R84, R140 ;  /* 0x00000054198c7223 */ /* 0x000fe4000001008c */
[----:B------:R-:W-:-:S02]  /*3040*/  FFMA.FTZ R97, R90, R138, -R97 ;  /* 0x0000008a5a617223 */ /* 0x000fc40000010861 */
[----:B------:R-:W-:Y:S02]  /*3050*/  FFMA.FTZ R141, R91, R138, R44 ;  /* 0x0000008a5b8d7223 */ /* 0x000fe4000001002c */
[C---:B------:R-:W-:Y:S02]  /*3060*/  FMUL.FTZ R44, R47.reuse, R96 ;  /* 0x000000602f2c7220 */ /* 0x040fe40000410000 */
[----:B------:R-:W-:Y:S02]  /*3070*/  FMUL.FTZ R47, R47, R140 ;  /* 0x0000008c2f2f7220 */ /* 0x000fe40000410000 */
[C---:B------:R-:W-:Y:S02]  /*3080*/  FFMA.FTZ R142, R148.reuse, R46, R135 ;  /* 0x0000002e948e7223 */ /* 0x040fe40000010087 */
[C---:B------:R-:W-:Y:S02]  /*3090*/  FMUL.FTZ R135, R148.reuse, R97 ;  /* 0x0000006194877220 */ /* 0x040fe40000410000 */
[----:B------:R-:W-:-:S02]  /*30a0*/  FFMA.FTZ R148, -R148, R141, -RZ ;  /* 0x0000008d94947223 */ /* 0x000fc400000109ff */
[C---:B------:R-:W-:Y:S01]  /*30b0*/  FFMA.FTZ R97, R45.reuse, R140, -R44 ;  /* 0x0000008c2d617223 */ /* 0x040fe2000001082c */
[----:B------:R-:W-:Y:S01]  /*30c0*/  MOV R44, 0x3f800000 ;  /* 0x3f800000002c7802 */ /* 0x000fe20000000f00 */
[-C--:B------:R-:W-:Y:S01]  /*30d0*/  FFMA.FTZ R141, R45, R96.reuse, R47 ;  /* 0x000000602d8d7223 */ /* 0x080fe2000001002f */
[----:B------:R-:W-:Y:S01]  /*30e0*/  HFMA2.MMA R45, -RZ, RZ, 0, 0 ;  /* 0x00000000ff2d7435 */ /* 0x000fe200000001ff */
[----:B------:R-:W-:Y:S01]  /*30f0*/  CS2R R46, SRZ ;  /* 0x00000000002e7805 */ /* 0x000fe2000001ff00 */
[C---:B------:R-:W-:Y:S02]  /*3100*/  FMUL.FTZ R143, R101.reuse, R96 ;  /* 0x00000060658f7220 */ /* 0x040fe40000410000 */
[----:B------:R-:W-:Y:S01]  /*3110*/  FMUL.FTZ R145, R101, R140 ;  /* 0x0000008c65917220 */ /* 0x000fe20000410000 */
[----:B------:R-:W-:Y:S05]  /*3120*/  @P2 BRA `(.L_x_12231) ;  /* 0x000000b000002947 */ /* 0x000fea0003800000 */
        /* <DEDUP_REMOVED lines=11> */
.L_x_12231:
[----:B0123--:R-:W-:Y:S05]  /*31e0*/  BSYNC B0 ;  /* 0x0000000000007941 */ /* 0x00ffea0003800000 */
.L_x_12230:
[----:B------:R0:W1:Y:S01]  /*31f0*/  @!P0 LDS.128 R44, [R2.X16+0x21b0] ;  /* 0x0021b000022c8984 */ /* 0x000062000000cc00 */
[C---:B------:R-:W-:Y:S01]  /*3200*/  FFMA.FTZ R157, R100.reuse, R96, R145 ;  /* 0x00000060649d7223 */ /* 0x040fe20000010091 */
[----:B------:R-:W-:Y:S01]  /*3210*/  BSSY B0, `(.L_x_12232) ;  /* 0x0000030000007945 */ /* 0x000fe20003800000 */
[----:B------:R-:W-:Y:S01]  /*3220*/  FFMA.FTZ R145, R100, R140, -R143 ;  /* 0x0000008c64917223 */ /* 0x000fe2000001088f */
[----:B------:R0:W2:Y:S01]  /*3230*/  SHFL.DOWN PT, R158, R151, 0x10, 0x1f ;  /* 0x0a001f00979e7f89 */ /* 0x0000a200000e0000 */
[C---:B------:R-:W-:Y:S02]  /*3240*/  FFMA.FTZ R143, R147.reuse, R97, R142 ;  /* 0x00000061938f7223 */ /* 0x040fe4000001008e */
[----:B------:R-:W-:Y:S01]  /*3250*/  FFMA.FTZ R155, -R147, R141, R156 ;  /* 0x0000008d939b7223 */ /* 0x000fe2000001019c */
[----:B------:R0:W3:Y:S01]  /*3260*/  SHFL.DOWN PT, R160, R153, 0x10, 0x1f ;  /* 0x0a001f0099a07f89 */ /* 0x0000e200000e0000 */
[----:B------:R-:W-:Y:S02]  /*3270*/  FADD.FTZ R97, RZ, R157 ;  /* 0x0000009dff617221 */ /* 0x000fe40000010000 */
[----:B------:R-:W-:Y:S01]  /*3280*/  FFMA.FTZ R141, R24, R85, R145 ;  /* 0x00000055188d7223 */ /* 0x000fe20000010091 */
[----:B------:R0:W4:Y:S01]  /*3290*/  SHFL.DOWN PT, R162, R154, 0x10, 0x1f ;  /* 0x0a001f009aa27f89 */ /* 0x00012200000e0000 */
[----:B------:R-:W-:-:S02]  /*32a0*/  FMUL.FTZ R145, R91, R96 ;  /* 0x000000605b917220 */ /* 0x000fc40000410000 */
[----:B------:R-:W-:Y:S02]  /*32b0*/  FMUL.FTZ R142, R90, R96 ;  /* 0x000000605a8e7220 */ /* 0x000fe40000410000 */
[C---:B------:R-:W-:Y:S02]  /*32c0*/  FMUL.FTZ R156, R114.reuse, R97 ;  /* 0x00000061729c7220 */ /* 0x040fe40000410000 */
[----:B------:R-:W-:Y:S02]  /*32d0*/  FMUL.FTZ R157, R114, R141 ;  /* 0x0000008d729d7220 */ /* 0x000fe40000410000 */
[-C--:B------:R-:W-:Y:S02]  /*32e0*/  FFMA.FTZ R114, R90, R140.reuse, -R145 ;  /* 0x0000008c5a727223 */ /* 0x080fe40000010891 */
[----:B------:R-:W-:Y:S02]  /*32f0*/  FFMA.FTZ R142, R91, R140, R142 ;  /* 0x0000008c5b8e7223 */ /* 0x000fe4000001008e */
[----:B------:R-:W-:-:S02]  /*3300*/  FMUL.FTZ R145, R147, R114 ;  /* 0x0000007293917220 */ /* 0x000fc40000410000 */
[CC--:B------:R-:W-:Y:S02]  /*3310*/  FFMA.FTZ R157, R136.reuse, R97.reuse, R157 ;  /* 0x00000061889d7223 */ /* 0x0c0fe4000001009d */
[----:B------:R-:W-:Y:S02]  /*3320*/  FFMA.FTZ R147, -R147, R142, -RZ ;  /* 0x0000008e93937223 */ /* 0x000fe400000109ff */
[----:B------:R-:W-:Y:S02]  /*3330*/  FMUL.FTZ R142, R91, R97 ;  /* 0x000000615b8e7220 */ /* 0x000fe40000410000 */
[----:B------:R-:W-:Y:S02]  /*3340*/  FFMA.FTZ R156, R136, R141, -R156 ;  /* 0x0000008d889c7223 */ /* 0x000fe4000001089c */
[C---:B------:R-:W-:Y:S02]  /*3350*/  FMUL.FTZ R114, R108.reuse, R97 ;  /* 0x000000616c727220 */ /* 0x040fe40000410000 */
[----:B------:R-:W-:-:S02]  /*3360*/  FMUL.FTZ R136, R108, R141 ;  /* 0x0000008d6c887220 */ /* 0x000fc40000410000 */
[----:B------:R-:W-:Y:S02]  /*3370*/  FFMA.FTZ R155, -R146, R157, R155 ;  /* 0x0000009d929b7223 */ /* 0x000fe4000001019b */
[-C--:B------:R-:W-:Y:S02]  /*3380*/  FFMA.FTZ R157, R90, R141.reuse, -R142 ;  /* 0x0000008d5a9d7223 */ /* 0x080fe4000001088e */
[----:B------:R-:W-:Y:S02]  /*3390*/  FFMA.FTZ R143, R146, R156, R143 ;  /* 0x0000009c928f7223 */ /* 0x000fe4000001008f */
[C---:B------:R-:W-:Y:S02]  /*33a0*/  FFMA.FTZ R142, R109.reuse, R141, -R114 ;  /* 0x0000008d6d8e7223 */ /* 0x040fe40000010872 */
[-C--:B------:R-:W-:Y:S02]  /*33b0*/  FMUL.FTZ R156, R90, R97.reuse ;  /* 0x000000615a9c7220 */ /* 0x080fe40000410000 */
[----:B------:R-:W-:-:S02]  /*33c0*/  FFMA.FTZ R114, R109, R97, R136 ;  /* 0x000000616d727223 */ /* 0x000fc40000010088 */
[----:B------:R-:W-:Y:S02]  /*33d0*/  FFMA.FTZ R159, R91, R141, R156 ;  /* 0x0000008d5b9f7223 */ /* 0x000fe4000001009c */
[----:B------:R-:W-:Y:S01]  /*33e0*/  FADD.FTZ R114, RZ, R114 ;  /* 0x00000072ff727221 */ /* 0x000fe20000010000 */
[----:B------:R0:W0:Y:S01]  /*33f0*/  SHFL.DOWN PT, R156, R152, 0x10, 0x1f ;  /* 0x0a001f00989c7f89 */ /* 0x00002200000e0000 */
[----:B------:R-:W-:Y:S02]  /*3400*/  FFMA.FTZ R142, R23, R74, R142 ;  /* 0x0000004a178e7223 */ /* 0x000fe4000001008e */
[C---:B------:R-:W-:Y:S02]  /*3410*/  FMUL.FTZ R136, R146.reuse, R157 ;  /* 0x0000009d92887220 */ /* 0x040fe40000410000 */
[----:B------:R-:W-:Y:S02]  /*3420*/  FMUL.FTZ R157, R115, R114 ;  /* 0x00000072739d7220 */ /* 0x000fe40000410000 */
[----:B------:R-:W-:-:S02]  /*3430*/  FFMA.FTZ R146, -R146, R159, -RZ ;  /* 0x0000009f92927223 */ /* 0x000fc400000109ff */
[----:B------:R-:W-:Y:S01]  /*3440*/  FMUL.FTZ R115, R115, R142 ;  /* 0x0000008e73737220 */ /* 0x000fe20000410000 */
[----:B------:R-:W-:Y:S05]  /*3450*/  @P3 BRA `(.L_x_12233) ;  /* 0x000000b000003947 */ /* 0x000fea0003800000 */
[C---:B-1234-:R-:W-:Y:S02]  /*3460*/  FMUL.FTZ R159, R151.reuse, R158 ;  /* 0x0000009e979f7220 */ /* 0x05efe40000410000 */
[C---:B------:R-:W-:Y:S02]  /*3470*/  FMUL.FTZ R161, R151.reuse, R162 ;  /* 0x000000a297a17220 */ /* 0x040fe40000410000 */
[C---:B------:R-:W-:Y:S02]  /*3480*/  FMUL.FTZ R163, R151.reuse, R160 ;  /* 0x000000a097a37220 */ /* 0x040fe40000410000 */
[-C--:B0-----:R-:W-:Y:S02]  /*3490*/  FMUL.FTZ R151, R151, R156.reuse ;  /* 0x0000009c97977220 */ /* 0x081fe40000410000 */
[C---:B------:R-:W-:Y:S02]  /*34a0*/  FFMA.FTZ R159, R152.reuse, R156, -R159 ;  /* 0x0000009c989f7223 */ /* 0x040fe4000001089f */
[----:B------:R-:W-:-:S02]  /*34b0*/  FFMA.FTZ R160, R152, R160, -R161 ;  /* 0x000000a098a07223 */ /* 0x000fc400000108a1 */
[C---:B------:R-:W-:Y:S02]  /*34c0*/  FFMA.FTZ R163, R152.reuse, R162, R163 ;  /* 0x000000a298a37223 */ /* 0x040fe400000100a3 */
[----:B------:R-:W-:Y:S01]  /*34d0*/  FFMA.FTZ R151, R152, R158, R151 ;  /* 0x0000009e98977223 */ /* 0x000fe20000010097 */
[----:B------:R-:W-:Y:S01]  /*34e0*/  MOV R152, R159 ;  /* 0x0000009f00987202 */ /* 0x000fe20000000f00 */
[----:B------:R-:W-:Y:S02]  /*34f0*/  FADD.FTZ R153, R153, R160 ;  /* 0x000000a099997221 */ /* 0x000fe40000010000 */
[----:B------:R-:W-:Y:S02]  /*3500*/  FADD.FTZ R154, R154, R163 ;  /* 0x000000a39a9a7221 */ /* 0x000fe40000010000 */
.L_x_12233:
[----:B-1234-:R-:W-:Y:S05]  /*3510*/  BSYNC B0 ;  /* 0x0000000000007941 */ /* 0x01efea0003800000 */
.L_x_12232:
[C---:B------:R-:W-:Y:S01]  /*3520*/  FFMA.FTZ R157, R137.reuse, R142, -R157 ;  /* 0x0000008e899d7223 */ /* 0x040fe2000001089d */
[----:B------:R-:W-:Y:S01]  /*3530*/  SHFL.DOWN PT, R160, R151, 0x1, 0x1f ;  /* 0x08201f0097a07f89 */ /* 0x000fe200000e0000 */
[-C--:B------:R-:W-:Y:S01]  /*3540*/  FFMA.FTZ R161, R137, R114.reuse, R115 ;  /* 0x0000007289a17223 */ /* 0x080fe20000010073 */
[----:B------:R-:W-:Y:S01]  /*3550*/  ISETP.NE.AND P0, PT, R59, RZ, PT ;  /* 0x000000ff3b00720c */ /* 0x000fe20003f05270 */
[C---:B------:R-:W-:Y:S01]  /*3560*/  FMUL.FTZ R115, R106.reuse, R114 ;  /* 0x000000726a737220 */ /* 0x040fe20000410000 */
[----:B------:R-:W-:Y:S01]  /*3570*/  SHFL.DOWN PT, R158, R152, 0x1, 0x1f ;  /* 0x08201f00989e7f89 */ /* 0x000fe200000e0000 */
[-C--:B0-----:R-:W-:Y:S01]  /*3580*/  FMUL.FTZ R156, R106, R142.reuse ;  /* 0x0000008e6a9c7220 */ /* 0x081fe20000410000 */
[----:B------:R-:W-:Y:S01]  /*3590*/  BSSY B0, `(.L_x_12234) ;  /* 0x0000102000007945 */ /* 0x000fe20003800000 */
[----:B------:R-:W-:Y:S01]  /*35a0*/  FFMA.FTZ R159, R48, R157, R143 ;  /* 0x0000009d309f7223 */ /* 0x000fe2000001008f */
[----:B------:R-:W-:Y:S01]  /*35b0*/  SHFL.IDX PT, R151, R151, RZ, 0x1f ;  /* 0x00001fff97977589 */ /* 0x000fe200000e0000 */
[----:B------:R-:W-:-:S02]  /*35c0*/  FFMA.FTZ R143, R107, R142, -R115 ;  /* 0x0000008e6b8f7223 */ /* 0x000fc40000010873 */
[----:B------:R-:W-:Y:S01]  /*35d0*/  FFMA.FTZ R161, -R48, R161, R155 ;  /* 0x000000a130a17223 */ /* 0x000fe2000001019b */
[----:B------:R-:W-:Y:S01]  /*35e0*/  SHFL.IDX PT, R152, R152, RZ, 0x1f ;  /* 0x00001fff98987589 */ /* 0x000fe200000e0000 */
[-C--:B------:R-:W-:Y:S02]  /*35f0*/  FFMA.FTZ R156, R107, R114.reuse, R156 ;  /* 0x000000726b9c7223 */ /* 0x080fe4000001009c */
[----:B------:R-:W-:Y:S02]  /*3600*/  FMUL.FTZ R155, R90, R114 ;  /* 0x000000725a9b7220 */ /* 0x000fe40000410000 */
[----:B------:R-:W-:Y:S02]  /*3610*/  FFMA.FTZ R143, R22, R75, R143 ;  /* 0x0000004b168f7223 */ /* 0x000fe4000001008f */
[----:B------:R-:W-:Y:S02]  /*3620*/  FADD.FTZ R115, RZ, R156 ;  /* 0x0000009cff737221 */ /* 0x000fe40000010000 */
[----:B------:R-:W-:-:S02]  /*3630*/  FFMA.FTZ R155, R91, R142, R155 ;  /* 0x0000008e5b9b7223 */ /* 0x000fc4000001009b */
[C---:B------:R-:W-:Y:S02]  /*3640*/  FMUL.FTZ R157, R144.reuse, R143 ;  /* 0x0000008f909d7220 */ /* 0x040fe40000410000 */
[----:B------:R-:W-:Y:S02]  /*3650*/  FMUL.FTZ R137, R91, R114 ;  /* 0x000000725b897220 */ /* 0x000fe40000410000 */
[----:B------:R-:W-:Y:S02]  /*3660*/  FMUL.FTZ R156, R144, R115 ;  /* 0x00000073909c7220 */ /* 0x000fe40000410000 */
[----:B------:R-:W-:Y:S02]  /*3670*/  FFMA.FTZ R144, -R48, R155, -RZ ;  /* 0x0000009b30907223 */ /* 0x000fe400000109ff */
[----:B------:R-:W-:Y:S01]  /*3680*/  FFMA.FTZ R162, R150, R115, R157 ;  /* 0x0000007396a27223 */ /* 0x000fe2000001009d */
[----:B------:R-:W0:Y:S01]  /*3690*/  SHFL.IDX PT, R155, R47, RZ, 0x1f ;  /* 0x00001fff2f9b7589 */ /* 0x000e2200000e0000 */
[----:B------:R-:W-:-:S02]  /*36a0*/  FFMA.FTZ R137, R90, R142, -R137 ;  /* 0x0000008e5a897223 */ /* 0x000fc40000010889 */
[-C--:B------:R-:W-:Y:S01]  /*36b0*/  FFMA.FTZ R156, R150, R143.reuse, -R156 ;  /* 0x0000008f969c7223 */ /* 0x080fe2000001089c */
[----:B------:R-:W1:Y:S01]  /*36c0*/  SHFL.IDX PT, R157, R46, RZ, 0x1f ;  /* 0x00001fff2e9d7589 */ /* 0x000e6200000e0000 */
[----:B------:R-:W-:Y:S02]  /*36d0*/  FMUL.FTZ R150, R104, R143 ;  /* 0x0000008f68967220 */ /* 0x000fe40000410000 */
[----:B------:R-:W-:Y:S02]  /*36e0*/  FMUL.FTZ R137, R48, R137 ;  /* 0x0000008930897220 */ /* 0x000fe40000410000 */
[-C--:B------:R-:W-:Y:S02]  /*36f0*/  FMUL.FTZ R48, R104, R115.reuse ;  /* 0x0000007368307220 */ /* 0x080fe40000410000 */
[C---:B------:R-:W-:Y:S02]  /*3700*/  FFMA.FTZ R159, R120.reuse, R156, R159 ;  /* 0x0000009c789f7223 */ /* 0x040fe4000001009f */
[----:B------:R-:W-:Y:S01]  /*3710*/  FFMA.FTZ R163, R105, R115, R150 ;  /* 0x0000007369a37223 */ /* 0x000fe20000010096 */
[----:B------:R-:W2:Y:S01]  /*3720*/  SHFL.DOWN PT, R156, R153, 0x1, 0x1f ;  /* 0x08201f00999c7f89 */ /* 0x000ea200000e0000 */
[----:B------:R-:W-:-:S02]  /*3730*/  FFMA.FTZ R161, -R120, R162, R161 ;  /* 0x000000a278a17223 */ /* 0x000fc400000101a1 */
[----:B------:R-:W-:Y:S01]  /*3740*/  FFMA.FTZ R150, R105, R143, -R48 ;  /* 0x0000008f69967223 */ /* 0x000fe20000010830 */
[----:B------:R-:W3:Y:S01]  /*3750*/  SHFL.DOWN PT, R162, R154, 0x1, 0x1f ;  /* 0x08201f009aa27f89 */ /* 0x000ee200000e0000 */
[----:B------:R-:W-:Y:S02]  /*3760*/  FADD.FTZ R48, RZ, R163 ;  /* 0x000000a3ff307221 */ /* 0x000fe40000010000 */
[----:B------:R-:W-:Y:S01]  /*3770*/  FFMA.FTZ R150, R21, R72, R150 ;  /* 0x0000004815967223 */ /* 0x000fe20000010096 */
[----:B------:R-:W4:Y:S01]  /*3780*/  SHFL.IDX PT, R154, R154, RZ, 0x1f ;  /* 0x00001fff9a9a7589 */ /* 0x000f2200000e0000 */
[C---:B------:R-:W-:Y:S02]  /*3790*/  FMUL.FTZ R163, R113.reuse, R48 ;  /* 0x0000003071a37220 */ /* 0x040fe40000410000 */
[----:B------:R-:W-:Y:S01]  /*37a0*/  FMUL.FTZ R164, R113, R150 ;  /* 0x0000009671a47220 */ /* 0x000fe20000410000 */
[----:B------:R-:W5:Y:S01]  /*37b0*/  SHFL.IDX PT, R153, R153, RZ, 0x1f ;  /* 0x00001fff99997589 */ /* 0x000f6200000e0000 */
[----:B------:R-:W-:-:S02]  /*37c0*/  FMUL.FTZ R166, R91, R115 ;  /* 0x000000735ba67220 */ /* 0x000fc40000410000 */
[C---:B------:R-:W-:Y:S02]  /*37d0*/  FFMA.FTZ R163, R121.reuse, R150, -R163 ;  /* 0x0000009679a37223 */ /* 0x040fe400000108a3 */
[C---:B------:R-:W-:Y:S02]  /*37e0*/  FMUL.FTZ R165, R90.reuse, R115 ;  /* 0x000000735aa57220 */ /* 0x040fe40000410000 */
[----:B------:R-:W-:Y:S02]  /*37f0*/  FFMA.FTZ R121, R121, R48, R164 ;  /* 0x0000003079797223 */ /* 0x000fe400000100a4 */
[----:B------:R-:W-:Y:S02]  /*3800*/  FFMA.FTZ R113, R90, R143, -R166 ;  /* 0x0000008f5a717223 */ /* 0x000fe400000108a6 */
[----:B------:R-:W-:Y:S02]  /*3810*/  FFMA.FTZ R159, R112, R163, R159 ;  /* 0x000000a3709f7223 */ /* 0x000fe4000001009f */
[----:B------:R-:W-:-:S02]  /*3820*/  FFMA.FTZ R165, R91, R143, R165 ;  /* 0x0000008f5ba57223 */ /* 0x000fc400000100a5 */
[C---:B0-----:R-:W-:Y:S02]  /*3830*/  @P1 FMUL.FTZ R163, R160.reuse, R155 ;  /* 0x0000009ba0a31220 */ /* 0x041fe40000410000 */
[----:B-1----:R-:W-:Y:S02]  /*3840*/  @P1 FMUL.FTZ R164, R160, R157 ;  /* 0x0000009da0a41220 */ /* 0x002fe40000410000 */
[----:B------:R-:W-:Y:S02]  /*3850*/  FFMA.FTZ R121, -R112, R121, R161 ;  /* 0x0000007970797223 */ /* 0x000fe400000101a1 */
[C---:B------:R-:W-:Y:S02]  /*3860*/  FMUL.FTZ R113, R120.reuse, R113 ;  /* 0x0000007178717220 */ /* 0x040fe40000410000 */
[----:B------:R-:W-:Y:S02]  /*3870*/  FMUL.FTZ R161, R91, R48 ;  /* 0x000000305ba17220 */ /* 0x000fe40000410000 */
[----:B------:R-:W-:-:S02]  /*3880*/  FFMA.FTZ R120, -R120, R165, -RZ ;  /* 0x000000a578787223 */ /* 0x000fc400000109ff */
[C---:B------:R-:W-:Y:S02]  /*3890*/  @P1 FFMA.FTZ R163, R158.reuse, R157, -R163 ;  /* 0x0000009d9ea31223 */ /* 0x040fe400000108a3 */
[----:B------:R-:W-:Y:S02]  /*38a0*/  @P1 FFMA.FTZ R165, R158, R155, R164 ;  /* 0x0000009b9ea51223 */ /* 0x000fe400000100a4 */
[C---:B------:R-:W-:Y:S02]  /*38b0*/  FFMA.FTZ R161, R90.reuse, R150, -R161 ;  /* 0x000000965aa17223 */ /* 0x040fe400000108a1 */
[----:B------:R-:W-:Y:S02]  /*38c0*/  FMUL.FTZ R160, R90, R48 ;  /* 0x000000305aa07220 */ /* 0x000fe40000410000 */
[----:B--2---:R-:W-:Y:S02]  /*38d0*/  @P1 FADD.FTZ R157, R156, R163 ;  /* 0x000000a39c9d1221 */ /* 0x004fe40000010000 */
[----:B---3--:R-:W-:-:S02]  /*38e0*/  @P1 FADD.FTZ R155, R162, R165 ;  /* 0x000000a5a29b1221 */ /* 0x008fc40000010000 */
[----:B------:R-:W-:Y:S02]  /*38f0*/  FMUL.FTZ R156, R112, R161 ;  /* 0x000000a1709c7220 */ /* 0x000fe40000410000 */
[----:B------:R-:W-:Y:S02]  /*3900*/  FFMA.FTZ R167, R91, R150, R160 ;  /* 0x000000965ba77223 */ /* 0x000fe400000100a0 */
[-C--:B------:R-:W-:Y:S02]  /*3910*/  FMUL.FTZ R161, R157, -R93.reuse ;  /* 0x8000005d9da17220 */ /* 0x080fe40000410000 */
[C---:B------:R-:W-:Y:S02]  /*3920*/  FMUL.FTZ R160, R155.reuse, -R93 ;  /* 0x8000005d9ba07220 */ /* 0x040fe40000410000 */
[-C--:B------:R-:W-:Y:S02]  /*3930*/  FFMA.FTZ R162, R155, R92.reuse, R161 ;  /* 0x0000005c9ba27223 */ /* 0x080fe400000100a1 */
[----:B------:R-:W-:-:S02]  /*3940*/  FFMA.FTZ R157, R157, R92, -R160 ;  /* 0x0000005c9d9d7223 */ /* 0x000fc400000108a0 */
[C---:B------:R-:W-:Y:S02]  /*3950*/  FMUL.FTZ R158, R102.reuse, R150 ;  /* 0x00000096669e7220 */ /* 0x040fe40000410000 */
[-C--:B------:R-:W-:Y:S02]  /*3960*/  FMUL.FTZ R93, R102, R48.reuse ;  /* 0x00000030665d7220 */ /* 0x080fe40000410000 */
[----:B------:R-:W-:Y:S02]  /*3970*/  FADD.FTZ R119, -R119, R162 ;  /* 0x000000a277777221 */ /* 0x000fe40000010100 */
[----:B------:R-:W-:Y:S02]  /*3980*/  FADD.FTZ R118, R118, R157 ;  /* 0x0000009d76767221 */ /* 0x000fe40000010000 */
[C---:B------:R-:W-:Y:S02]  /*3990*/  FFMA.FTZ R92, R103.reuse, R48, R158 ;  /* 0x00000030675c7223 */ /* 0x040fe4000001009e */
[----:B------:R-:W-:-:S02]  /*39a0*/  FFMA.FTZ R93, R103, R150, -R93 ;  /* 0x00000096675d7223 */ /* 0x000fc4000001085d */
[C---:B------:R-:W-:Y:S02]  /*39b0*/  FMUL.FTZ R155, R102.reuse, -R119 ;  /* 0x80000077669b7220 */ /* 0x040fe40000410000 */
[-C--:B------:R-:W-:Y:S02]  /*39c0*/  FMUL.FTZ R102, R102, -R118.reuse ;  /* 0x8000007666667220 */ /* 0x080fe40000410000 */
[----:B------:R-:W-:Y:S02]  /*39d0*/  FADD.FTZ R92, RZ, R92 ;  /* 0x0000005cff5c7221 */ /* 0x000fe40000010000 */
[----:B------:R-:W-:Y:S02]  /*39e0*/  FFMA.FTZ R93, R20, R73, R93 ;  /* 0x00000049145d7223 */ /* 0x000fe4000001005d */
[C---:B------:R-:W-:Y:S02]  /*39f0*/  FFMA.FTZ R158, R103.reuse, R118, -R155 ;  /* 0x00000076679e7223 */ /* 0x040fe4000001089b */
[----:B------:R-:W-:-:S02]  /*3a00*/  FFMA.FTZ R103, R103, R119, R102 ;  /* 0x0000007767677223 */ /* 0x000fc40000010066 */
[CC--:B------:R-:W-:Y:S02]  /*3a10*/  FMUL.FTZ R160, R110.reuse, R92.reuse ;  /* 0x0000005c6ea07220 */ /* 0x0c0fe40000410000 */
[-C--:B------:R-:W-:Y:S02]  /*3a20*/  FMUL.FTZ R110, R110, R93.reuse ;  /* 0x0000005d6e6e7220 */ /* 0x080fe40000410000 */
[----:B------:R-:W-:Y:S02]  /*3a30*/  FADD.FTZ R116, -R116, R103 ;  /* 0x0000006774747221 */ /* 0x000fe40000010100 */
[----:B------:R-:W-:Y:S02]  /*3a40*/  FADD.FTZ R117, R117, R158 ;  /* 0x0000009e75757221 */ /* 0x000fe40000010000 */
[C---:B------:R-:W-:Y:S02]  /*3a50*/  FFMA.FTZ R102, R51.reuse, R93, -R160 ;  /* 0x0000005d33667223 */ /* 0x040fe400000108a0 */
[----:B------:R-:W-:-:S02]  /*3a60*/  FFMA.FTZ R110, R51, R92, R110 ;  /* 0x0000005c336e7223 */ /* 0x000fc4000001006e */
[----:B------:R-:W-:Y:S02]  /*3a70*/  FMUL.FTZ R51, R91, R92 ;  /* 0x0000005c5b337220 */ /* 0x000fe40000410000 */
[C---:B------:R-:W-:Y:S02]  /*3a80*/  FMUL.FTZ R158, R104.reuse, -R116 ;  /* 0x80000074689e7220 */ /* 0x040fe40000410000 */
[----:B------:R-:W-:Y:S02]  /*3a90*/  FMUL.FTZ R104, R104, -R117 ;  /* 0x8000007568687220 */ /* 0x000fe40000410000 */
[C---:B------:R-:W-:Y:S02]  /*3aa0*/  FMUL.FTZ R160, R90.reuse, R92 ;  /* 0x0000005c5aa07220 */ /* 0x040fe40000410000 */
[----:B------:R-:W-:Y:S02]  /*3ab0*/  FFMA.FTZ R90, R90, R93, -R51 ;  /* 0x0000005d5a5a7223 */ /* 0x000fe40000010833 */
[----:B------:R-:W-:-:S02]  /*3ac0*/  FFMA.FTZ R158, R105, R117, -R158 ;  /* 0x00000075699e7223 */ /* 0x000fc4000001089e */
[----:B------:R-:W-:Y:S02]  /*3ad0*/  FFMA.FTZ R51, R105, R116, R104 ;  /* 0x0000007469337223 */ /* 0x000fe40000010068 */
[----:B------:R-:W-:Y:S02]  /*3ae0*/  FADD.FTZ R125, R125, R158 ;  /* 0x0000009e7d7d7221 */ /* 0x000fe40000010000 */
[----:B------:R-:W-:Y:S02]  /*3af0*/  FADD.FTZ R51, -R124, R51 ;  /* 0x000000337c337221 */ /* 0x000fe40000010100 */
[----:B------:R-:W-:Y:S02]  /*3b00*/  FFMA.FTZ R160, R91, R93, R160 ;  /* 0x0000005d5ba07223 */ /* 0x000fe400000100a0 */
[----:B------:R-:W-:Y:S02]  /*3b10*/  FMUL.FTZ R91, R111, R90 ;  /* 0x0000005a6f5b7220 */ /* 0x000fe40000410000 */
[----:B------:R-:W-:-:S02]  /*3b20*/  FMUL.FTZ R90, R106, -R125 ;  /* 0x8000007d6a5a7220 */ /* 0x000fc40000410000 */
[-C--:B------:R-:W-:Y:S02]  /*3b30*/  FMUL.FTZ R106, R106, -R51.reuse ;  /* 0x800000336a6a7220 */ /* 0x080fe40000410000 */
[----:B------:R-:W-:Y:S02]  /*3b40*/  FFMA.FTZ R90, R107, R51, R90 ;  /* 0x000000336b5a7223 */ /* 0x000fe4000001005a */
[----:B------:R-:W-:Y:S02]  /*3b50*/  FMUL.FTZ R104, R111, R102 ;  /* 0x000000666f687220 */ /* 0x000fe40000410000 */
[----:B------:R-:W-:Y:S02]  /*3b60*/  FFMA.FTZ R107, R107, R125, -R106 ;  /* 0x0000007d6b6b7223 */ /* 0x000fe4000001086a */
[----:B------:R-:W-:Y:S02]  /*3b70*/  FMUL.FTZ R103, R151, R47 ;  /* 0x0000002f97677220 */ /* 0x000fe40000410000 */
[----:B------:R-:W-:-:S02]  /*3b80*/  FADD.FTZ R90, -R133, R90 ;  /* 0x0000005a855a7221 */ /* 0x000fc40000010100 */
[----:B------:R-:W-:Y:S02]  /*3b90*/  FADD.FTZ R159, R159, R104 ;  /* 0x000000689f9f7221 */ /* 0x000fe40000010000 */
[----:B------:R-:W-:Y:S02]  /*3ba0*/  FADD.FTZ R132, R132, R107 ;  /* 0x0000006b84847221 */ /* 0x000fe40000010000 */
[-C--:B------:R-:W-:Y:S02]  /*3bb0*/  FMUL.FTZ R104, R151, R46.reuse ;  /* 0x0000002e97687220 */ /* 0x080fe40000410000 */
[----:B------:R-:W-:Y:S02]  /*3bc0*/  FFMA.FTZ R46, R152, R46, -R103 ;  /* 0x0000002e982e7223 */ /* 0x000fe40000010867 */
[C---:B------:R-:W-:Y:S02]  /*3bd0*/  FMUL.FTZ R103, R108.reuse, -R90 ;  /* 0x8000005a6c677220 */ /* 0x040fe40000410000 */
[----:B------:R-:W-:-:S02]  /*3be0*/  FMUL.FTZ R108, R108, -R132 ;  /* 0x800000846c6c7220 */ /* 0x000fc40000410000 */
[----:B------:R-:W-:Y:S01]  /*3bf0*/  FFMA.FTZ R105, R152, R47, R104 ;  /* 0x0000002f98697223 */ /* 0x000fe20000010068 */
[----:B------:R-:W-:Y:S01]  /*3c00*/  P2R R104, PR, RZ, 0x1 ;  /* 0x00000001ff687803 */ /* 0x000fe20000000000 */
[C---:B------:R-:W-:Y:S02]  /*3c10*/  FFMA.FTZ R104, R109.reuse, R132, -R103 ;  /* 0x000000846d687223 */ /* 0x040fe40000010867 */
[----:B------:R-:W-:Y:S01]  /*3c20*/  FFMA.FTZ R103, R109, R90, R108 ;  /* 0x0000005a6d677223 */ /* 0x000fe2000001006c */
[----:B------:R-:W-:Y:S01]  /*3c30*/  MOV R109, 0xffffff00 ;  /* 0xffffff00006d7802 */ /* 0x000fe20000000f00 */
[C---:B------:R-:W-:Y:S02]  /*3c40*/  FMUL.FTZ R47, R151.reuse, R45 ;  /* 0x0000002d972f7220 */ /* 0x040fe40000410000 */
[----:B------:R-:W-:Y:S02]  /*3c50*/  FADD.FTZ R103, -R122, R103 ;  /* 0x000000677a677221 */ /* 0x000fe40000010100 */
[----:B------:R-:W-:-:S02]  /*3c60*/  FMUL.FTZ R151, R151, R44 ;  /* 0x0000002c97977220 */ /* 0x000fc40000410000 */
[----:B------:R-:W-:Y:S01]  /*3c70*/  FADD.FTZ R123, R123, R104 ;  /* 0x000000687b7b7221 */ /* 0x000fe20000010000 */
[----:B------:R-:W-:Y:S01]  /*3c80*/  SHF.L.U32 R104, R59, 0x4, RZ ;  /* 0x000000043b687819 */ /* 0x000fe200000006ff */
[----:B------:R-:W-:Y:S02]  /*3c90*/  FFMA.FTZ R44, R152, R44, -R47 ;  /* 0x0000002c982c7223 */ /* 0x000fe4000001082f */
[----:B------:R-:W-:Y:S01]  /*3ca0*/  FMUL.FTZ R102, R111, R110 ;  /* 0x0000006e6f667220 */ /* 0x000fe20000410000 */
[----:B------:R-:W-:Y:S01]  /*3cb0*/  LEA.HI.SX32 R104, R104, R104, 0x1b ;  /* 0x0000006868687211 */ /* 0x000fe200078fdaff */
[----:B----4-:R-:W-:Y:S01]  /*3cc0*/  FADD.FTZ R47, R154, R105 ;  /* 0x000000699a2f7221 */ /* 0x010fe20000010000 */
[----:B------:R-:W-:Y:S01]  /*3cd0*/  SHF.L.U32 R110, R70, 0x9, RZ ;  /* 0x00000009466e7819 */ /* 0x000fe200000006ff */
[C---:B------:R-:W-:Y:S02]  /*3ce0*/  FMUL.FTZ R105, R101.reuse, -R103 ;  /* 0x8000006765697220 */ /* 0x040fe40000410000 */
[----:B------:R-:W-:-:S02]  /*3cf0*/  FMUL.FTZ R101, R101, -R123 ;  /* 0x8000007b65657220 */ /* 0x000fc40000410000 */
[----:B------:R-:W-:Y:S02]  /*3d00*/  FADD.FTZ R121, R121, -R102 ;  /* 0x8000006679797221 */ /* 0x000fe40000010000 */
[C---:B------:R-:W-:Y:S02]  /*3d10*/  FFMA.FTZ R102, R100.reuse, R123, -R105 ;  /* 0x0000007b64667223 */ /* 0x040fe40000010869 */
[----:B------:R-:W-:Y:S02]  /*3d20*/  FFMA.FTZ R101, R100, R103, R101 ;  /* 0x0000006764657223 */ /* 0x000fe40000010065 */
[----:B------:R-:W-:Y:S02]  /*3d30*/  FADD.FTZ R131, R131, R102 ;  /* 0x0000006683837221 */ /* 0x000fe40000010000 */
[----:B------:R-:W-:Y:S02]  /*3d40*/  FADD.FTZ R130, -R130, R101 ;  /* 0x0000006582827221 */ /* 0x000fe40000010100 */
[----:B------:R-:W-:-:S02]  /*3d50*/  FFMA.FTZ R45, R152, R45, R151 ;  /* 0x0000002d982d7223 */ /* 0x000fc40000010097 */
[----:B-----5:R-:W-:Y:S02]  /*3d60*/  FADD.FTZ R46, R153, R46 ;  /* 0x0000002e992e7221 */ /* 0x020fe40000010000 */
[C---:B------:R-:W-:Y:S02]  /*3d70*/  FMUL.FTZ R101, R99.reuse, -R131 ;  /* 0x8000008363657220 */ /* 0x040fe40000410000 */
[----:B------:R-:W-:Y:S01]  /*3d80*/  FMUL.FTZ R99, R99, -R130 ;  /* 0x8000008263637220 */ /* 0x000fe20000410000 */
[----:B------:R0:W-:Y:S01]  /*3d90*/  @!P0 STS.128 [R2.X16+0x21b0], R44 ;  /* 0x0021b02c02008388 */ /* 0x0001e2000000cc00 */
[----:B------:R-:W-:Y:S02]  /*3da0*/  FFMA.FTZ R138, -R26, R87, R138 ;  /* 0x000000571a8a7223 */ /* 0x000fe4000001018a */
[----:B------:R-:W-:Y:S01]  /*3db0*/  FFMA.FTZ R99, R98, R131, -R99 ;  /* 0x0000008362637223 */ /* 0x000fe20000010863 */
[----:B------:R1:W-:Y:S01]  /*3dc0*/  STS [R104.X4+0x458], R91 ;  /* 0x0004585b68007388 */ /* 0x0003e20000004800 */
[----:B------:R-:W-:-:S02]  /*3dd0*/  FFMA.FTZ R139, -R27, R86, R139 ;  /* 0x000000561b8b7223 */ /* 0x000fc4000001018b */
[----:B------:R-:W-:Y:S01]  /*3de0*/  FADD.FTZ R128, R128, R99 ;  /* 0x0000006380807221 */ /* 0x000fe20000010000 */
[----:B------:R-:W-:Y:S01]  /*3df0*/  STS [R104.X4+0x420], R134 ;  /* 0x0004208668007388 */ /* 0x000fe20000004800 */
[C---:B------:R-:W-:Y:S02]  /*3e00*/  FMUL.FTZ R105, R25.reuse, R130 ;  /* 0x0000008219697220 */ /* 0x040fe40000410000 */
[C---:B------:R-:W-:Y:S01]  /*3e10*/  FMUL.FTZ R99, R25.reuse, R131 ;  /* 0x0000008319637220 */ /* 0x040fe20000410000 */
[----:B------:R-:W-:Y:S01]  /*3e20*/  STS [R104.X4+0x424], R149 ;  /* 0x0004249568007388 */ /* 0x000fe20000004800 */
[----:B------:R-:W-:Y:S02]  /*3e30*/  FFMA.FTZ R140, -R25, R84, R140 ;  /* 0x00000054198c7223 */ /* 0x000fe4000001018c */
[----:B------:R-:W-:Y:S01]  /*3e40*/  FMUL.FTZ R102, R24, R103 ;  /* 0x0000006718667220 */ /* 0x000fe20000410000 */
[----:B------:R-:W-:Y:S01]  /*3e50*/  STS [R104.X4+0x428], R135 ;  /* 0x0004288768007388 */ /* 0x000fe20000004800 */
[----:B0-----:R-:W-:-:S02]  /*3e60*/  FFMA.FTZ R44, R98, R130, R101 ;  /* 0x00000082622c7223 */ /* 0x001fc40000010065 */
[----:B------:R-:W-:Y:S01]  /*3e70*/  FMUL.FTZ R100, R23, R132 ;  /* 0x0000008417647220 */ /* 0x000fe20000410000 */
[----:B------:R-:W-:Y:S01]  /*3e80*/  STS [R104.X4+0x42c], R148 ;  /* 0x00042c9468007388 */ /* 0x000fe20000004800 */
[----:B------:R-:W-:Y:S02]  /*3e90*/  FADD.FTZ R129, -R129, R44 ;  /* 0x0000002c81817221 */ /* 0x000fe40000010100 */
[----:B------:R-:W-:Y:S01]  /*3ea0*/  FFMA.FTZ R141, -R24, R85, R141 ;  /* 0x00000055188d7223 */ /* 0x000fe2000001018d */
[----:B------:R-:W-:Y:S01]  /*3eb0*/  STS [R104.X4+0x430], R145 ;  /* 0x0004309168007388 */ /* 0x000fe20000004800 */
[C---:B------:R-:W-:Y:S02]  /*3ec0*/  FMUL.FTZ R45, R95.reuse, -R129 ;  /* 0x800000815f2d7220 */ /* 0x040fe40000410000 */
[-C--:B------:R-:W-:Y:S01]  /*3ed0*/  FMUL.FTZ R95, R95, -R128.reuse ;  /* 0x800000805f5f7220 */ /* 0x080fe20000410000 */
[----:B------:R-:W-:Y:S01]  /*3ee0*/  STS [R104.X4+0x434], R147 ;  /* 0x0004349368007388 */ /* 0x000fe20000004800 */
[----:B------:R-:W-:-:S02]  /*3ef0*/  FFMA.FTZ R44, R94, R128, -R45 ;  /* 0x000000805e2c7223 */ /* 0x000fc4000001082d */
[-C--:B------:R-:W-:Y:S01]  /*3f00*/  FFMA.FTZ R95, R94, R129.reuse, R95 ;  /* 0x000000815e5f7223 */ /* 0x080fe2000001005f */
[----:B------:R-:W-:Y:S01]  /*3f10*/  STS [R104.X4+0x438], R136 ;  /* 0x0004388868007388 */ /* 0x000fe20000004800 */
[----:B------:R-:W-:Y:S02]  /*3f20*/  FADD.FTZ R127, R127, R44 ;  /* 0x0000002c7f7f7221 */ /* 0x000fe40000010000 */
[----:B------:R-:W-:Y:S01]  /*3f30*/  FADD.FTZ R126, -R126, R95 ;  /* 0x0000005f7e7e7221 */ /* 0x000fe20000010100 */
[----:B------:R-:W-:Y:S01]  /*3f40*/  STS [R104.X4+0x43c], R146 ;  /* 0x00043c9268007388 */ /* 0x000fe20000004800 */
[C---:B------:R-:W-:Y:S02]  /*3f50*/  FMUL.FTZ R95, R26.reuse, R128 ;  /* 0x000000801a5f7220 */ /* 0x040fe40000410000 */
        /* <DEDUP_REMOVED lines=9> */
[-C--:B------:R-:W-:Y:S01]  /*3ff0*/  FFMA.FTZ R101, R138, R47.reuse, -R98 ;  /* 0x0000002f8a657223 */ /* 0x080fe20000010862 */
[----:B------:R-:W-:Y:S01]  /*4000*/  STS [R104.X4+0x44c], R120 ;  /* 0x00044c7868007388 */ /* 0x000fe20000004800 */
[----:B------:R-:W-:-:S02]  /*4010*/  FMUL.FTZ R47, R50, R47 ;  /* 0x0000002f322f7220 */ /* 0x000fc40000410000 */
[C---:B------:R-:W-:Y:S01]  /*4020*/  FFMA.FTZ R45, R139.reuse, R94, R45 ;  /* 0x0000005e8b2d7223 */ /* 0x040fe2000001002d */
[----:B------:R-:W-:Y:S01]  /*4030*/  STS [R104.X4+0x450], R156 ;  /* 0x0004509c68007388 */ /* 0x000fe20000004800 */
[----:B------:R-:W-:Y:S02]  /*4040*/  FFMA.FTZ R46, R139, R44, -R46 ;  /* 0x0000002c8b2e7223 */ /* 0x000fe4000001082e */
[----:B------:R-:W-:Y:S02]  /*4050*/  FFMA.FTZ R44, R138, R95, R47 ;  /* 0x0000005f8a2c7223 */ /* 0x000fe4000001002f */
[----:B------:R-:W-:Y:S02]  /*4060*/  FADD.FTZ R45, RZ, R45 ;  /* 0x0000002dff2d7221 */ /* 0x000fe40000010000 */
[----:B------:R-:W-:Y:S02]  /*4070*/  FMUL.FTZ R47, R96, R105 ;  /* 0x00000069602f7220 */ /* 0x000fe40000410000 */
[----:B------:R-:W-:-:S02]  /*4080*/  FADD.FTZ R44, R45, R44 ;  /* 0x0000002c2d2c7221 */ /* 0x000fc40000010000 */
[-C--:B------:R-:W-:Y:S02]  /*4090*/  FFMA.FTZ R47, R140, R99.reuse, R47 ;  /* 0x000000638c2f7223 */ /* 0x080fe4000001002f */
[----:B------:R-:W-:Y:S02]  /*40a0*/  FMUL.FTZ R45, R96, R99 ;  /* 0x00000063602d7220 */ /* 0x000fe40000410000 */
[----:B------:R-:W-:Y:S02]  /*40b0*/  FADD.FTZ R46, RZ, R46 ;  /* 0x0000002eff2e7221 */ /* 0x000fe40000010000 */
[----:B------:R-:W-:Y:S02]  /*40c0*/  FMUL.FTZ R98, R24, R123 ;  /* 0x0000007b18627220 */ /* 0x000fe40000410000 */
[----:B------:R-:W-:Y:S02]  /*40d0*/  FADD.FTZ R44, R44, R47 ;  /* 0x0000002f2c2c7221 */ /* 0x000fe40000010000 */
[----:B------:R-:W-:-:S02]  /*40e0*/  FFMA.FTZ R45, R140, R105, -R45 ;  /* 0x000000698c2d7223 */ /* 0x000fc4000001082d */
[----:B------:R-:W-:Y:S02]  /*40f0*/  FADD.FTZ R46, R46, R101 ;  /* 0x000000652e2e7221 */ /* 0x000fe40000010000 */
[----:B------:R-:W-:Y:S02]  /*4100*/  FMUL.FTZ R47, R97, R102 ;  /* 0x00000066612f7220 */ /* 0x000fe40000410000 */
[----:B------:R-:W-:Y:S02]  /*4110*/  FFMA.FTZ R101, -R23, R74, R142 ;  /* 0x0000004a17657223 */ /* 0x000fe4000001018e */
[----:B------:R-:W-:Y:S02]  /*4120*/  FMUL.FTZ R105, R97, R98 ;  /* 0x0000006261697220 */ /* 0x000fe40000410000 */
[----:B-1----:R-:W-:Y:S02]  /*4130*/  FMUL.FTZ R91, R23, R90 ;  /* 0x0000005a175b7220 */ /* 0x002fe40000410000 */
[----:B------:R-:W-:-:S02]  /*4140*/  FMUL.FTZ R106, R114, R100 ;  /* 0x00000064726a7220 */ /* 0x000fc40000410000 */
[C---:B------:R-:W-:Y:S02]  /*4150*/  FFMA.FTZ R47, R141.reuse, R98, R47 ;  /* 0x000000628d2f7223 */ /* 0x040fe4000001002f */
[----:B------:R-:W-:Y:S02]  /*4160*/  FADD.FTZ R45, R46, R45 ;  /* 0x0000002d2e2d7221 */ /* 0x000fe40000010000 */
[----:B------:R-:W-:Y:S02]  /*4170*/  FFMA.FTZ R102, R141, R102, -R105 ;  /* 0x000000668d667223 */ /* 0x000fe40000010869 */
[-C--:B------:R-:W-:Y:S02]  /*4180*/  FFMA.FTZ R106, R101, R91.reuse, -R106 ;  /* 0x0000005b656a7223 */ /* 0x080fe4000001086a */
[----:B------:R-:W-:Y:S02]  /*4190*/  FMUL.FTZ R46, R114, R91 ;  /* 0x0000005b722e7220 */ /* 0x000fe40000410000 */
[----:B------:R-:W-:-:S02]  /*41a0*/  FMUL.FTZ R91, R22, R125 ;  /* 0x0000007d165b7220 */ /* 0x000fc40000410000 */
[----:B------:R-:W-:Y:S02]  /*41b0*/  FADD.FTZ R44, R44, R47 ;  /* 0x0000002f2c2c7221 */ /* 0x000fe40000010000 */
[----:B------:R-:W-:Y:S02]  /*41c0*/  FADD.FTZ R45, R45, R102 ;  /* 0x000000662d2d7221 */ /* 0x000fe40000010000 */
[----:B------:R-:W-:Y:S02]  /*41d0*/  FFMA.FTZ R47, R101, R100, R46 ;  /* 0x00000064652f7223 */ /* 0x000fe4000001002e */
[C---:B------:R-:W-:Y:S02]  /*41e0*/  FFMA.FTZ R102, -R22.reuse, R75, R143 ;  /* 0x0000004b16667223 */ /* 0x040fe4000001018f */
[----:B------:R-:W-:Y:S02]  /*41f0*/  FMUL.FTZ R46, R22, R51 ;  /* 0x00000033162e7220 */ /* 0x000fe40000410000 */
[----:B------:R-:W-:-:S02]  /*4200*/  FMUL.FTZ R105, R115, R91 ;  /* 0x0000005b73697220 */ /* 0x000fc40000410000 */
[----:B------:R-:W-:Y:S02]  /*4210*/  FFMA.FTZ R112, -R112, R167, -RZ ;  /* 0x000000a770707223 */ /* 0x000fe400000109ff */
[----:B------:R-:W-:Y:S02]  /*4220*/  FFMA.FTZ R111, -R111, R160, -RZ ;  /* 0x000000a06f6f7223 */ /* 0x000fe400000109ff */
[----:B------:R-:W-:Y:S01]  /*4230*/  FADD.FTZ R45, R45, R106 ;  /* 0x0000006a2d2d7221 */ /* 0x000fe20000010000 */
[----:B------:R-:W-:Y:S01]  /*4240*/  STS [R104.X4+0x454], R112 ;  /* 0x0004547068007388 */ /* 0x000fe20000004800 */
[----:B------:R-:W-:Y:S02]  /*4250*/  FFMA.FTZ R106, R102, R46, -R105 ;  /* 0x0000002e666a7223 */ /* 0x000fe40000010869 */
[C---:B------:R-:W-:Y:S01]  /*4260*/  FMUL.FTZ R105, R21.reuse, R117 ;  /* 0x0000007515697220 */ /* 0x040fe20000410000 */
[----:B------:R0:W-:Y:S01]  /*4270*/  STS [R104.X4+0x45c], R111 ;  /* 0x00045c6f68007388 */ /* 0x0001e20000004800 */
[----:B------:R-:W-:-:S02]  /*4280*/  FMUL.FTZ R107, R21, R116 ;  /* 0x00000074156b7220 */ /* 0x000fc40000410000 */
[----:B------:R-:W-:Y:S02]  /*4290*/  FFMA.FTZ R150, -R21, R72, R150 ;  /* 0x0000004815967223 */ /* 0x000fe40000010196 */
[----:B------:R-:W-:Y:S02]  /*42a0*/  IMAD R108, R70, R109, c[0x0][0x168] ;  /* 0x00005a00466c7624 */ /* 0x000fe400078e026d */
[----:B------:R-:W-:Y:S02]  /*42b0*/  FMUL.FTZ R46, R115, R46 ;  /* 0x0000002e732e7220 */ /* 0x000fe40000410000 */
[----:B------:R-:W-:Y:S02]  /*42c0*/  FADD.FTZ R44, R44, R47 ;  /* 0x0000002f2c2c7221 */ /* 0x000fe40000010000 */
[----:B0-----:R-:W-:Y:S02]  /*42d0*/  FMUL.FTZ R104, R48, R105 ;  /* 0x0000006930687220 */ /* 0x001fe40000410000 */
[----:B------:R-:W-:-:S02]  /*42e0*/  FFMA.FTZ R47, R102, R91, R46 ;  /* 0x0000005b662f7223 */ /* 0x000fc4000001002e */
[----:B------:R-:W-:Y:S01]  /*42f0*/  FFMA.FTZ R109, R150, R107, -R104 ;  /* 0x0000006b966d7223 */ /* 0x000fe20000010868 */
[----:B------:R-:W-:Y:S01]  /*4300*/  LEA R104, R108, -R59, 0x1 ;  /* 0x8000003b6c687211 */ /* 0x000fe200078e08ff */
[----:B------:R-:W-:Y:S02]  /*4310*/  FMUL.FTZ R46, R48, R107 ;  /* 0x0000006b302e7220 */ /* 0x000fe40000410000 */
[----:B------:R-:W-:Y:S01]  /*4320*/  FADD.FTZ R44, R44, R47 ;  /* 0x0000002f2c2c7221 */ /* 0x000fe20000010000 */
[----:B------:R-:W-:Y:S01]  /*4330*/  BAR.SYNC.DEFER_BLOCKING 0x0 ;  /* 0x0000000000007b1d */ /* 0x000fe20000010000 */
[----:B------:R-:W-:Y:S01]  /*4340*/  ISETP.GE.AND P0, PT, R104, 0x1, PT ;  /* 0x000000016800780c */ /* 0x000fe20003f06270 */
[----:B------:R-:W-:Y:S02]  /*4350*/  FFMA.FTZ R47, R150, R105, R46 ;  /* 0x00000069962f7223 */ /* 0x000fe4000001002e */
[----:B------:R-:W-:Y:S02]  /*4360*/  FMUL.FTZ R107, R20, R118 ;  /* 0x00000076146b7220 */ /* 0x000fe40000410000 */
[----:B------:R-:W-:Y:S01]  /*4370*/  FADD.FTZ R112, R44, R47 ;  /* 0x0000002f2c707221 */ /* 0x000fe20000010000 */
[----:B------:R-:W-:Y:S01]  /*4380*/  IADD3 R44, P1, R110, R59, RZ ;  /* 0x0000003b6e2c7210 */ /* 0x000fe20007f3e0ff */
[----:B------:R-:W-:-:S02]  /*4390*/  FMUL.FTZ R47, R20, R119 ;  /* 0x00000077142f7220 */ /* 0x000fc40000410000 */
[----:B------:R-:W-:Y:S02]  /*43a0*/  FFMA.FTZ R70, -R20, R73, R93 ;  /* 0x0000004914467223 */ /* 0x000fe4000001015d */
[----:B------:R-:W-:Y:S02]  /*43b0*/  FMUL.FTZ R46, R92, R107 ;  /* 0x0000006b5c2e7220 */ /* 0x000fe40000410000 */
[----:B------:R-:W-:Y:S01]  /*43c0*/  FADD.FTZ R106, R45, R106 ;  /* 0x0000006a2d6a7221 */ /* 0x000fe20000010000 */
[----:B------:R-:W-:Y:S01]  /*43d0*/  LEA.HI.X.SX32 R45, R110, RZ, 0x1, P1 ;  /* 0x000000ff6e2d7211 */ /* 0x000fe200008f0eff */
[-C--:B------:R-:W-:Y:S01]  /*43e0*/  FFMA.FTZ R133, R70, R47.reuse, -R46 ;  /* 0x0000002f46857223 */ /* 0x080fe2000001082e */
[----:B------:R-:W-:Y:S01]  /*43f0*/  ISETP.GE.AND P1, PT, R104, 0x21, PT ;  /* 0x000000216800780c */ /* 0x000fe20003f26270 */
[----:B------:R-:W-:Y:S02]  /*4400*/  FMUL.FTZ R47, R92, R47 ;  /* 0x0000002f5c2f7220 */ /* 0x000fe40000410000 */
[----:B------:R-:W-:Y:S01]  /*4410*/  FADD.FTZ R110, R106, R109 ;  /* 0x0000006d6a6e7221 */ /* 0x000fe20000010000 */
[----:B------:R-:W-:Y:S01]  /*4420*/  IADD3 R106, R59, 0x20, RZ ;  /* 0x000000203b6a7810 */ /* 0x000fe20007ffe0ff */
[----:B------:R-:W-:Y:S01]  /*4430*/  FFMA.FTZ R113, R70, R107, R47 ;  /* 0x0000006b46717223 */ /* 0x000fe2000001002f */
[----:B------:R-:W-:Y:S05]  /*4440*/  @!P0 BRA `(.L_x_12235) ;  /* 0x0000016000008947 */ /* 0x000fea0003800000 */
[----:B------:R-:W-:Y:S01]  /*4450*/  LEA.HI.SX32 R93, R59, R59, 0x1b ;  /* 0x0000003b3b5d7211 */ /* 0x000fe200078fdaff */
[----:B------:R-:W-:Y:S01]  /*4460*/  IMAD R108, R62, c[0x0][0x2c0], RZ ;  /* 0x0000b0003e6c7a24 */ /* 0x000fe200078e02ff */
[----:B------:R-:W-:Y:S01]  /*4470*/  ULDC.64 UR4, c[0x0][0x2b8] ;  /* 0x0000ae0000047ab9 */ /* 0x000fe20000000a00 */
[----:B------:R-:W-:Y:S01]  /*4480*/  IMAD.WIDE.U32 R46, R63, c[0x0][0x2c0], RZ ;  /* 0x0000b0003f2e7a25 */ /* 0x000fe200078e00ff */
[----:B------:R-:W-:-:S02]  /*4490*/  USHF.R.U32.HI UR8, URZ, 0x1, UR5 ;  /* 0x000000013f087899 */ /* 0x000fc40008011605 */
[----:B------:R-:W0:Y:S01]  /*44a0*/  LDS R93, [R93.X4+0x420] ;  /* 0x000420005d5d7984 */ /* 0x000e220000004800 */
[----:B------:R-:W-:Y:S01]  /*44b0*/  IMAD R109, R63, c[0x0][0x2c4], R108 ;  /* 0x0000b1003f6d7a24 */ /* 0x000fe200078e026c */
[----:B------:R-:W-:Y:S01]  /*44c0*/  USHF.R.U64 UR4, UR4, 0x1, UR5 ;  /* 0x0000000104047899 */ /* 0x000fe20008001205 */
[----:B------:R-:W-:Y:S02]  /*44d0*/  IMAD R71, R71, c[0x0][0x2d0], RZ ;  /* 0x0000b40047477a24 */ /* 0x000fe400078e02ff */
[----:B------:R-:W-:Y:S01]  /*44e0*/  IMAD.WIDE.U32 R44, R2, c[0x0][0x2d0], R44 ;  /* 0x0000b400022c7a25 */ /* 0x000fe200078e002c */
[----:B------:R-:W-:-:S03]  /*44f0*/  IADD3 R47, R47, R109, RZ ;  /* 0x0000006d2f2f7210 */ /* 0x000fc60007ffe0ff */
[C---:B------:R-:W-:Y:S02]  /*4500*/  IMAD R109, R65.reuse, UR8, RZ ;  /* 0x00000008416d7c24 */ /* 0x040fe4000f8e02ff */
[----:B------:R-:W-:-:S04]  /*4510*/  IMAD.WIDE.U32 R46, R65, UR4, R46 ;  /* 0x00000004412e7c25 */ /* 0x000fc8000f8e002e */
[----:B------:R-:W-:Y:S02]  /*4520*/  IMAD R111, R64, UR4, R109 ;  /* 0x00000004406f7c24 */ /* 0x000fe4000f8e026d */
[----:B------:R-:W-:-:S03]  /*4530*/  IMAD R109, R2, c[0x0][0x2d4], R71 ;  /* 0x0000b500026d7a24 */ /* 0x000fc600078e0247 */
[----:B------:R-:W-:Y:S02]  /*4540*/  IADD3 R71, R47, R111, RZ ;  /* 0x0000006f2f477210 */ /* 0x000fe40007ffe0ff */
[C---:B------:R-:W-:Y:S02]  /*4550*/  LEA R47, P0, R46.reuse, c[0x0][0x320], 0x3 ;  /* 0x0000c8002e2f7a11 */ /* 0x040fe400078018ff */
[----:B------:R-:W-:Y:S02]  /*4560*/  IADD3 R109, R45, R109, RZ ;  /* 0x0000006d2d6d7210 */ /* 0x000fe40007ffe0ff */
[----:B------:R-:W-:Y:S02]  /*4570*/  LEA.HI.X R45, R46, c[0x0][0x324], R71, 0x3, P0 ;  /* 0x0000c9002e2d7a11 */ /* 0x000fe400000f1c47 */
[----:B------:R-:W-:-:S04]  /*4580*/  LEA R46, P0, R44, R47, 0x2 ;  /* 0x0000002f2c2e7211 */ /* 0x000fc800078010ff */
[----:B------:R-:W-:-:S05]  /*4590*/  LEA.HI.X R47, R44, R45, R109, 0x2, P0 ;  /* 0x0000002d2c2f7211 */ /* 0x000fca00000f146d */
[----:B0-----:R0:W-:Y:S04]  /*45a0*/  RED.E.ADD.F32.FTZ.RN.STRONG.GPU [R46.64], R93 ;  /* 0x0000005d2e00798e */ /* 0x0011e8000c10e786 */
.L_x_12235:
[----:B------:R-:W-:Y:S05]  /*45b0*/  BSYNC B0 ;  /* 0x0000000000007941 */ /* 0x000fea0003800000 */
.L_x_12234:
[----:B------:R-:W-:Y:S01]  /*45c0*/  LEA.HI.SX32 R106, R106, R59, 0x1b ;  /* 0x0000003b6a6a7211 */ /* 0x000fe200078fdaff */
[----:B------:R-:W-:Y:S01]  /*45d0*/  BSSY B0, `(.L_x_12236) ;  /* 0x0000008000007945 */ /* 0x000fe20003800000 */
[----:B------:R-:W-:Y:S01]  /*45e0*/  FADD.FTZ R71, R112, R113 ;  /* 0x0000007170477221 */ /* 0x000fe20000010000 */
[C---:B------:R-:W-:Y:S01]  /*45f0*/  IADD3 R44, R59.reuse, 0x40, RZ ;  /* 0x000000403b2c7810 */ /* 0x040fe20007ffe0ff */
[----:B0-----:R-:W-:Y:S01]  /*4600*/  FADD.FTZ R93, R110, R133 ;  /* 0x000000856e5d7221 */ /* 0x001fe20000010000 */
[----:B------:R0:W1:Y:S01]  /*4610*/  LDS R45, [R106.X4+0x4a0] ;  /* 0x0004a0006a2d7984 */ /* 0x0000620000004800 */
[----:B------:R-:W-:Y:S01]  /*4620*/  IADD3 R46, R59, 0x60, RZ ;  /* 0x000000603b2e7810 */ /* 0x000fe20007ffe0ff */
[----:B------:R-:W-:Y:S05]  /*4630*/  @!P1 BRA `(.L_x_12237) ;  /* 0x0000001000009947 */ /* 0x000fea0003800000 */
[----:B-1----:R1:W-:Y:S02]  /*4640*/  RED.E.ADD.F32.FTZ.RN.STRONG.GPU [R88.64+-0x780], R45 ;  /* 0xfff8802d5800798e */ /* 0x0023e4000c10e786 */
.L_x_12237:
[----:B------:R-:W-:Y:S05]  /*4650*/  BSYNC B0 ;  /* 0x0000000000007941 */ /* 0x000fea0003800000 */
.L_x_12236:
[-C--:B------:R-:W-:Y:S01]  /*4660*/  LEA.HI.SX32 R44, R44, R59.reuse, 0x1b ;  /* 0x0000003b2c2c7211 */ /* 0x080fe200078fdaff */
[----:B------:R-:W-:Y:S01]  /*4670*/  BSSY B0, `(.L_x_12238) ;  /* 0x000000d000007945 */ /* 0x000fe20003800000 */
[----:B------:R-:W-:Y:S02]  /*4680*/  ISETP.GE.AND P6, PT, R104, 0x41, PT ;  /* 0x000000416800780c */ /* 0x000fe40003fc6270 */
[----:B0-----:R-:W-:Y:S01]  /*4690*/  IADD3 R106, R59, 0x80, RZ ;  /* 0x000000803b6a7810 */ /* 0x001fe20007ffe0ff */
[----:B-1----:R0:W1:Y:S01]  /*46a0*/  LDS R45, [R44.X4+0x520] ;  /* 0x000520002c2d7984 */ /* 0x0020620000004800 */
        /* <DEDUP_REMOVED lines=8> */
[----:B01----:R0:W-:Y:S02]  /*4730*/  RED.E.ADD.F32.FTZ.RN.STRONG.GPU [R88.64+-0x700], R45 ;  /* 0xfff9002d5800798e */ /* 0x0031e4000c10e786 */
.L_x_12239:
[----:B0-----:R-:W-:Y:S05]  /*4740*/  BSYNC B0 ;  /* 0x0000000000007941 */ /* 0x001fea0003800000 */
.L_x_12238:
[----:B-1----:R0:W1:Y:S01]  /*4750*/  LDS R45, [R46.X4+0x5a0] ;  /* 0x0005a0002e2d7984 */ /* 0x0020620000004800 */
[----:B------:R-:W-:Y:S01]  /*4760*/  BSSY B0, `(.L_x_12240) ;  /* 0x0000005000007945 */ /* 0x000fe20003800000 */
[----:B------:R-:W-:-:S02]  /*4770*/  IADD3 R44, R59, 0xa0, RZ ;  /* 0x000000a03b2c7810 */ /* 0x000fc40007ffe0ff */
[----:B------:R-:W-:Y:S01]  /*4780*/  LEA.HI.SX32 R106, R106, R59, 0x1b ;  /* 0x0000003b6a6a7211 */ /* 0x000fe200078fdaff */
[----:B------:R-:W-:Y:S05]  /*4790*/  @!P0 BRA `(.L_x_12241) ;  /* 0x0000001000008947 */ /* 0x000fea0003800000 */
[----:B-1----:R1:W-:Y:S02]  /*47a0*/  RED.E.ADD.F32.FTZ.RN.STRONG.GPU [R88.64+-0x680], R45 ;  /* 0xfff9802d5800798e */ /* 0x0023e4000c10e786 */
.L_x_12241:
[----:B------:R-:W-:Y:S05]  /*47b0*/  BSYNC B0 ;  /* 0x0000000000007941 */ /* 0x000fea0003800000 */
.L_x_12240:
[----:B-1----:R1:W2:Y:S01]  /*47c0*/  LDS R45, [R106.X4+0x620] ;  /* 0x000620006a2d7984 */ /* 0x0022a20000004800 */
[----:B------:R-:W-:Y:S01]  /*47d0*/  BSSY B0, `(.L_x_12242) ;  /* 0x0000005000007945 */ /* 0x000fe20003800000 */
[----:B0-----:R-:W-:Y:S02]  /*47e0*/  IADD3 R46, R59, 0xc0, RZ ;  /* 0x000000c03b2e7810 */ /* 0x001fe40007ffe0ff */
[----:B------:R-:W-:Y:S01]  /*47f0*/  LEA.HI.SX32 R44, R44, R59, 0x1b ;  /* 0x0000003b2c2c7211 */ /* 0x000fe200078fdaff */
[----:B------:R-:W-:Y:S05]  /*4800*/  @!P1 BRA `(.L_x_12243) ;  /* 0x0000001000009947 */ /* 0x000fea0003800000 */
[----:B--2---:R0:W-:Y:S02]  /*4810*/  RED.E.ADD.F32.FTZ.RN.STRONG.GPU [R88.64+-0x600], R45 ;  /* 0xfffa002d5800798e */ /* 0x0041e4000c10e786 */
.L_x_12243:
[----:B------:R-:W-:Y:S05]  /*4820*/  BSYNC B0 ;  /* 0x0000000000007941 */ /* 0x000fea0003800000 */
.L_x_12242:
[----:B0-2---:R0:W2:Y:S01]  /*4830*/  LDS R45, [R44.X4+0x6a0] ;  /* 0x0006a0002c2d7984 */ /* 0x0050a20000004800 */
[----:B------:R-:W-:Y:S01]  /*4840*/  BSSY B0, `(.L_x_12244) ;  /* 0x0000005000007945 */ /* 0x000fe20003800000 */
[----:B-1----:R-:W-:Y:S02]  /*4850*/  IADD3 R106, R59, 0xe0, RZ ;  /* 0x000000e03b6a7810 */ /* 0x002fe40007ffe0ff */
[----:B------:R-:W-:Y:S01]  /*4860*/  LEA.HI.SX32 R46, R46, R59, 0x1b ;  /* 0x0000003b2e2e7211 */ /* 0x000fe200078fdaff */
[----:B------:R-:W-:Y:S05]  /*4870*/  @!P2 BRA `(.L_x_12245) ;  /* 0x000000100000a947 */ /* 0x000fea0003800000 */
[----:B--2---:R1:W-:Y:S02]  /*4880*/  RED.E.ADD.F32.FTZ.RN.STRONG.GPU [R88.64+-0x580], R45 ;  /* 0xfffa802d5800798e */ /* 0x0043e4000c10e786 */
.L_x_12245:
[----:B------:R-:W-:Y:S05]  /*4890*/  BSYNC B0 ;  /* 0x0000000000007941 */ /* 0x000fea0003800000 */
.L_x_12244:
[----:B-12---:R1:W2:Y:S01]  /*48a0*/  LDS R45, [R46.X4+0x720] ;  /* 0x000720002e2d7984 */ /* 0x0062a20000004800 */
[----:B------:R-:W-:Y:S01]  /*48b0*/  BSSY B0, `(.L_x_12246) ;  /* 0x0000005000007945 */ /* 0x000fe20003800000 */
[----:B0-----:R-:W-:-:S02]  /*48c0*/  IADD3 R44, R59, 0x100, RZ ;  /* 0x000001003b2c7810 */ /* 0x001fc40007ffe0ff */
[----:B------:R-:W-:Y:S01]  /*48d0*/  LEA.HI.SX32 R106, R106, R59, 0x1b ;  /* 0x0000003b6a6a7211 */ /* 0x000fe200078fdaff */
[----:B------:R-:W-:Y:S05]  /*48e0*/  @!P3 BRA `(.L_x_12247) ;  /* 0x000000100000b947 */ /* 0x000fea0003800000 */
[----:B--2---:R0:W-:Y:S02]  /*48f0*/  RED.E.ADD.F32.FTZ.RN.STRONG.GPU [R88.64+-0x500], R45 ;  /* 0xfffb002d5800798e */ /* 0x0041e4000c10e786 */
.L_x_12247:
[----:B------:R-:W-:Y:S05]  /*4900*/  BSYNC B0 ;  /* 0x0000000000007941 */ /* 0x000fea0003800000 */
.L_x_12246:
[----:B0-2---:R0:W2:Y:S01]  /*4910*/  LDS R45, [R106.X4+0x7a0] ;  /* 0x0007a0006a2d7984 */ /* 0x0050a20000004800 */
[----:B------:R-:W-:Y:S01]  /*4920*/  BSSY B0, `(.L_x_12248) ;  /* 0x0000004000007945 */ /* 0x000fe20003800000 */
[----:B------:R-:W-:Y:S01]  /*4930*/  LEA.HI.SX32 R44, R44, R59, 0x1b ;  /* 0x0000003b2c2c7211 */ /* 0x000fe200078fdaff */
[----:B------:R-:W-:Y:S05]  /*4940*/  @!P4 BRA `(.L_x_12249) ;  /* 0x000000100000c947 */ /* 0x000fea0003800000 */
[----:B--2---:R2:W-:Y:S02]  /*4950*/  RED.E.ADD.F32.FTZ.RN.STRONG.GPU [R88.64+-0x480], R45 ;  /* 0xfffb802d5800798e */ /* 0x0045e4000c10e786 */
.L_x_12249:
[----:B------:R-:W-:Y:S05]  /*4960*/  BSYNC B0 ;  /* 0x0000000000007941 */ /* 0x000fea0003800000 */
.L_x_12248:
[----:B--2---:R2:W3:Y:S01]  /*4970*/  LDS R45, [R44.X4+0x820] ;  /* 0x000820002c2d7984 */ /* 0x0044e20000004800 */
[----:B------:R-:W-:Y:S01]  /*4980*/  BSSY B0, `(.L_x_12250) ;  /* 0x0000005000007945 */ /* 0x000fe20003800000 */
[C---:B-1----:R-:W-:Y:S02]  /*4990*/  IADD3 R46, R59.reuse, 0x120, RZ ;  /* 0x000001203b2e7810 */ /* 0x042fe40007ffe0ff */
[----:B0-----:R-:W-:Y:S01]  /*49a0*/  IADD3 R106, R59, 0x140, RZ ;  /* 0x000001403b6a7810 */ /* 0x001fe20007ffe0ff */
[----:B------:R-:W-:Y:S05]  /*49b0*/  @!P5 BRA `(.L_x_12251) ;  /* 0x000000100000d947 */ /* 0x000fea0003800000 */
[----:B---3--:R0:W-:Y:S02]  /*49c0*/  RED.E.ADD.F32.FTZ.RN.STRONG.GPU [R88.64+-0x400], R45 ;  /* 0xfffc002d5800798e */ /* 0x0081e4000c10e786 */
.L_x_12251:
[----:B------:R-:W-:Y:S05]  /*49d0*/  BSYNC B0 ;  /* 0x0000000000007941 */ /* 0x000fea0003800000 */
.L_x_12250:
        /* <DEDUP_REMOVED lines=14> */
.L_x_12253:
[----:B0-----:R-:W-:Y:S05]  /*4ac0*/  BSYNC B0 ;  /* 0x0000000000007941 */ /* 0x001fea0003800000 */
.L_x_12252:
[----:B-1----:R0:W1:Y:S01]  /*4ad0*/  LDS R45, [R106.X4+0x920] ;  /* 0x000920006a2d7984 */ /* 0x0020620000004800 */
[----:B------:R-:W-:Y:S01]  /*4ae0*/  BSSY B0, `(.L_x_12254) ;  /* 0x0000005000007945 */ /* 0x000fe20003800000 */
[----:B------:R-:W-:Y:S02]  /*4af0*/  IADD3 R46, R59, 0x180, RZ ;  /* 0x000001803b2e7810 */ /* 0x000fe40007ffe0ff */
[----:B------:R-:W-:Y:S01]  /*4b00*/  LEA.HI.SX32 R44, R44, R59, 0x1b ;  /* 0x0000003b2c2c7211 */ /* 0x000fe200078fdaff */
[----:B------:R-:W-:Y:S05]  /*4b10*/  @!P0 BRA `(.L_x_12255) ;  /* 0x0000001000008947 */ /* 0x000fea0003800000 */
[----:B-1----:R1:W-:Y:S02]  /*4b20*/  RED.E.ADD.F32.FTZ.RN.STRONG.GPU [R88.64+-0x300], R45 ;  /* 0xfffd002d5800798e */ /* 0x0023e4000c10e786 */
.L_x_12255:
[----:B------:R-:W-:Y:S05]  /*4b30*/  BSYNC B0 ;  /* 0x0000000000007941 */ /* 0x000fea0003800000 */
.L_x_12254:
[----:B-1----:R1:W2:Y:S01]  /*4b40*/  LDS R45, [R44.X4+0x9a0] ;  /* 0x0009a0002c2d7984 */ /* 0x0022a20000004800 */
[----:B------:R-:W-:Y:S01]  /*4b50*/  BSSY B0, `(.L_x_12256) ;  /* 0x0000005000007945 */ /* 0x000fe20003800000 */
[----:B------:R-:W-:-:S02]  /*4b60*/  IADD3 R104, R59, 0x1a0, RZ ;  /* 0x000001a03b687810 */ /* 0x000fc40007ffe0ff */
[----:B------:R-:W-:Y:S01]  /*4b70*/  LEA.HI.SX32 R46, R46, R59, 0x1b ;  /* 0x0000003b2e2e7211 */ /* 0x000fe200078fdaff */
[----:B------:R-:W-:Y:S05]  /*4b80*/  @!P1 BRA `(.L_x_12257) ;  /* 0x0000001000009947 */ /* 0x000fea0003800000 */
[----:B--2---:R2:W-:Y:S02]  /*4b90*/  RED.E.ADD.F32.FTZ.RN.STRONG.GPU [R88.64+-0x280], R45 ;  /* 0xfffd802d5800798e */ /* 0x0045e4000c10e786 */
.L_x_12257:
[----:B------:R-:W-:Y:S05]  /*4ba0*/  BSYNC B0 ;  /* 0x0000000000007941 */ /* 0x000fea0003800000 */
.L_x_12256:
[----:B--2---:R2:W3:Y:S01]  /*4bb0*/  LDS R45, [R46.X4+0xa20] ;  /* 0x000a20002e2d7984 */ /* 0x0044e20000004800 */
[----:B------:R-:W-:Y:S01]  /*4bc0*/  BSSY B0, `(.L_x_12258) ;  /* 0x0000005000007945 */ /* 0x000fe20003800000 */
[----:B-1----:R-:W-:Y:S02]  /*4bd0*/  IADD3 R44, R59, 0x1c0, RZ ;  /* 0x000001c03b2c7810 */ /* 0x002fe40007ffe0ff */
[----:B------:R-:W-:Y:S01]  /*4be0*/  LEA.HI.SX32 R104, R104, R59, 0x1b ;  /* 0x0000003b68687211 */ /* 0x000fe200078fdaff */
[----:B------:R-:W-:Y:S05]  /*4bf0*/  @!P2 BRA `(.L_x_12259) ;  /* 0x000000100000a947 */ /* 0x000fea0003800000 */
[----:B---3--:R1:W-:Y:S02]  /*4c00*/  RED.E.ADD.F32.FTZ.RN.STRONG.GPU [R88.64+-0x200], R45 ;  /* 0xfffe002d5800798e */ /* 0x0083e4000c10e786 */
.L_x_12259:
[----:B------:R-:W-:Y:S05]  /*4c10*/  BSYNC B0 ;  /* 0x0000000000007941 */ /* 0x000fea0003800000 */
.L_x_12258:
[----:B-1-3--:R1:W3:Y:S01]  /*4c20*/  LDS R45, [R104.X4+0xaa0] ;  /* 0x000aa000682d7984 */ /* 0x00a2e20000004800 */
[----:B------:R-:W-:Y:S01]  /*4c30*/  BSSY B0, `(.L_x_12260) ;  /* 0x0000005000007945 */ /* 0x000fe20003800000 */
[----:B--2---:R-:W-:Y:S02]  /*4c40*/  IADD3 R46, R59, 0x1e0, RZ ;  /* 0x000001e03b2e7810 */ /* 0x004fe40007ffe0ff */
[----:B------:R-:W-:Y:S01]  /*4c50*/  LEA.HI.SX32 R44, R44, R59, 0x1b ;  /* 0x0000003b2c2c7211 */ /* 0x000fe200078fdaff */
[----:B------:R-:W-:Y:S05]  /*4c60*/  @!P3 BRA `(.L_x_12261) ;  /* 0x000000100000b947 */ /* 0x000fea0003800000 */
[----:B---3--:R2:W-:Y:S02]  /*4c70*/  RED.E.ADD.F32.FTZ.RN.STRONG.GPU [R88.64+-0x180], R45 ;  /* 0xfffe802d5800798e */ /* 0x0085e4000c10e786 */
.L_x_12261:
[----:B------:R-:W-:Y:S05]  /*4c80*/  BSYNC B0 ;  /* 0x0000000000007941 */ /* 0x000fea0003800000 */
.L_x_12260:
[----:B--23--:R2:W3:Y:S01]  /*4c90*/  LDS R45, [R44.X4+0xb20] ;  /* 0x000b20002c2d7984 */ /* 0x00c4e20000004800 */
[----:B------:R-:W-:Y:S01]  /*4ca0*/  BSSY B0, `(.L_x_12262) ;  /* 0x0000004000007945 */ /* 0x000fe20003800000 */
[----:B------:R-:W-:Y:S01]  /*4cb0*/  LEA.HI.SX32 R46, R46, R59, 0x1b ;  /* 0x0000003b2e2e7211 */ /* 0x000fe200078fdaff */
[----:B------:R-:W-:Y:S05]  /*4cc0*/  @!P4 BRA `(.L_x_12263) ;  /* 0x000000100000c947 */ /* 0x000fea0003800000 */
[----:B---3--:R3:W-:Y:S02]  /*4cd0*/  RED.E.ADD.F32.FTZ.RN.STRONG.GPU [R88.64+-0x100], R45 ;  /* 0xffff002d5800798e */ /* 0x0087e4000c10e786 */
.L_x_12263:
[----:B------:R-:W-:Y:S05]  /*4ce0*/  BSYNC B0 ;  /* 0x0000000000007941 */ /* 0x000fea0003800000 */
.L_x_12262:
[----:B---3--:R3:W4:Y:S01]  /*4cf0*/  LDS R45, [R46.X4+0xba0] ;  /* 0x000ba0002e2d7984 */ /* 0x0087220000004800 */
[----:B------:R-:W-:Y:S01]  /*4d00*/  BSSY B0, `(.L_x_12264) ;  /* 0x0000003000007945 */ /* 0x000fe20003800000 */
[----:B------:R-:W-:Y:S05]  /*4d10*/  @!P5 BRA `(.L_x_12265) ;  /* 0x000000100000d947 */ /* 0x000fea0003800000 */
[----:B----4-:R4:W-:Y:S02]  /*4d20*/  RED.E.ADD.F32.FTZ.RN.STRONG.GPU [R88.64+-0x80], R45 ;  /* 0xffff802d5800798e */ /* 0x0109e4000c10e786 */
.L_x_12265:
[----:B------:R-:W-:Y:S05]  /*4d30*/  BSYNC B0 ;  /* 0x0000000000007941 */ /* 0x000fea0003800000 */
.L_x_12264:
[----:B----4-:R-:W4:Y:S01]  /*4d40*/  SHFL.DOWN PT, R88, R93, 0x1, 0x1f ;  /* 0x08201f005d587f89 */ /* 0x010f2200000e0000 */
[C---:B------:R-:W-:Y:S01]  /*4d50*/  ISETP.GT.AND P0, PT, R58.reuse, 0x1e, PT ;  /* 0x0000001e3a00780c */ /* 0x040fe20003f04270 */
[----:B------:R-:W-:Y:S01]  /*4d60*/  BSSY B0, `(.L_x_12266) ;  /* 0x0000087000007945 */ /* 0x000fe20003800000 */
[----:B------:R-:W-:Y:S01]  /*4d70*/  MOV R45, R93 ;  /* 0x0000005d002d7202 */ /* 0x000fe20000000f00 */
[----:B------:R-:W5:Y:S01]  /*4d80*/  SHFL.DOWN PT, R109, R159, 0x1, 0x1f ;  /* 0x08201f009f6d7f89 */ /* 0x000f6200000e0000 */
[----:B---3--:R-:W-:Y:S01]  /*4d90*/  MOV R46, R159 ;  /* 0x0000009f002e7202 */ /* 0x008fe20000000f00 */
[----:B------:R-:W-:Y:S01]  /*4da0*/  FADD.FTZ R12, R107, R12 ;  /* 0x0000000c6b0c7221 */ /* 0x000fe20000010000 */
[----:B------:R-:W-:Y:S01]  /*4db0*/  MOV R47, R121 ;  /* 0x00000079002f7202 */ /* 0x000fe20000000f00 */
[----:B-1----:R-:W1:Y:S01]  /*4dc0*/  SHFL.DOWN PT, R104, R121, 0x1, 0x1f ;  /* 0x08201f0079687f89 */ /* 0x002e6200000e0000 */
[----:B--2---:R-:W-:Y:S01]  /*4dd0*/  MOV R44, R71 ;  /* 0x00000047002c7202 */ /* 0x004fe20000000f00 */
[----:B------:R-:W-:Y:S01]  /*4de0*/  FADD.FTZ R13, R105, R13 ;  /* 0x0000000d690d7221 */ /* 0x000fe20000010000 */
[----:B------:R-:W-:Y:S01]  /*4df0*/  ISETP.NE.AND P1, PT, R58, RZ, PT ;  /* 0x000000ff3a00720c */ /* 0x000fe20003f25270 */
[----:B------:R-:W2:Y:S01]  /*4e00*/  SHFL.DOWN PT, R89, R71, 0x1, 0x1f ;  /* 0x08201f0047597f89 */ /* 0x000ea200000e0000 */
[----:B------:R-:W-:Y:S01]  /*4e10*/  ISETP.NE.AND P2, PT, R59, RZ, PT ;  /* 0x000000ff3b00720c */ /* 0x000fe20003f45270 */
[----:B------:R-:W-:-:S02]  /*4e20*/  FADD.FTZ R14, R91, R14 ;  /* 0x0000000e5b0e7221 */ /* 0x000fc40000010000 */
[----:B------:R-:W-:Y:S02]  /*4e30*/  FADD.FTZ R15, R100, R15 ;  /* 0x0000000f640f7221 */ /* 0x000fe40000010000 */
[----:B------:R-:W-:Y:S02]  /*4e40*/  FADD.FTZ R16, R98, R16 ;  /* 0x0000001062107221 */ /* 0x000fe40000010000 */
[----:B------:R-:W-:Y:S02]  /*4e50*/  FADD.FTZ R17, R99, R17 ;  /* 0x0000001163117221 */ /* 0x000fe40000010000 */
[----:B------:R-:W-:Y:S02]  /*4e60*/  FADD.FTZ R18, R95, R18 ;  /* 0x000000125f127221 */ /* 0x000fe40000010000 */
[----:B----4-:R-:W-:Y:S02]  /*4e70*/  @!P0 FADD.FTZ R45, R45, R88 ;  /* 0x000000582d2d8221 */ /* 0x010fe40000010000 */
[----:B------:R-:W-:-:S02]  /*4e80*/  FADD.FTZ R19, R94, R19 ;  /* 0x000000135e137221 */ /* 0x000fc40000010000 */
[----:B-----5:R-:W-:Y:S01]  /*4e90*/  @!P0 FADD.FTZ R46, R46, R109 ;  /* 0x0000006d2e2e8221 */ /* 0x020fe20000010000 */
[----:B------:R-:W3:Y:S01]  /*4ea0*/  SHFL.DOWN PT, R88, R45, 0x2, 0x1f ;  /* 0x08401f002d587f89 */ /* 0x000ee200000e0000 */
[----:B-1----:R-:W-:Y:S02]  /*4eb0*/  @!P0 FADD.FTZ R47, R47, R104 ;  /* 0x000000682f2f8221 */ /* 0x002fe40000010000 */
[----:B--2---:R-:W-:-:S03]  /*4ec0*/  @!P0 FADD.FTZ R44, R44, R89 ;  /* 0x000000592c2c8221 */ /* 0x004fc60000010000 */
[----:B------:R-:W1:Y:S01]  /*4ed0*/  SHFL.DOWN PT, R104, R47, 0x2, 0x1f ;  /* 0x08401f002f687f89 */ /* 0x000e6200000e0000 */
[----:B------:R-:W-:-:S03]  /*4ee0*/  ISETP.GT.AND P0, PT, R58, 0x1d, PT ;  /* 0x0000001d3a00780c */ /* 0x000fc60003f04270 */
[----:B------:R-:W2:Y:S04]  /*4ef0*/  SHFL.DOWN PT, R89, R46, 0x2, 0x1f ;  /* 0x08401f002e597f89 */ /* 0x000ea800000e0000 */
[----:B------:R-:W4:Y:S06]  /*4f00*/  SHFL.DOWN PT, R71, R44, 0x2, 0x1f ;  /* 0x08401f002c477f89 */ /* 0x000f2c00000e0000 */
[----:B---3--:R-:W-:-:S05]  /*4f10*/  @!P0 FADD.FTZ R45, R45, R88 ;  /* 0x000000582d2d8221 */ /* 0x008fca0000010000 */
[----:B------:R-:W3:Y:S01]  /*4f20*/  SHFL.DOWN PT, R88, R45, 0x4, 0x1f ;  /* 0x08801f002d587f89 */ /* 0x000ee200000e0000 */
[----:B-1----:R-:W-:Y:S02]  /*4f30*/  @!P0 FADD.FTZ R47, R47, R104 ;  /* 0x000000682f2f8221 */ /* 0x002fe40000010000 */
[----:B--2---:R-:W-:-:S03]  /*4f40*/  @!P0 FADD.FTZ R46, R46, R89 ;  /* 0x000000592e2e8221 */ /* 0x004fc60000010000 */
[----:B------:R-:W1:Y:S01]  /*4f50*/  SHFL.DOWN PT, R104, R47, 0x4, 0x1f ;  /* 0x08801f002f687f89 */ /* 0x000e6200000e0000 */
[----:B----4-:R-:W-:-:S03]  /*4f60*/  @!P0 FADD.FTZ R44, R44, R71 ;  /* 0x000000472c2c8221 */ /* 0x010fc60000010000 */
[----:B------:R-:W2:Y:S01]  /*4f70*/  SHFL.DOWN PT, R93, R46, 0x4, 0x1f ;  /* 0x08801f002e5d7f89 */ /* 0x000ea200000e0000 */
[----:B------:R-:W-:Y:S01]  /*4f80*/  ISETP.GT.AND P0, PT, R58, 0x1b, PT ;  /* 0x0000001b3a00780c */ /* 0x000fe20003f04270 */
[C---:B------:R-:W-:Y:S02]  /*4f90*/  FMUL.FTZ R71, R77.reuse, R118 ;  /* 0x000000764d477220 */ /* 0x040fe40000410000 */
[----:B------:R-:W4:Y:S02]  /*4fa0*/  SHFL.DOWN PT, R89, R44, 0x4, 0x1f ;  /* 0x08801f002c597f89 */ /* 0x000f2400000e0000 */
[-C--:B------:R-:W-:Y:S02]  /*4fb0*/  FFMA.FTZ R71, R76, R119.reuse, -R71 ;  /* 0x000000774c477223 */ /* 0x080fe40000010847 */
[----:B------:R-:W-:Y:S02]  /*4fc0*/  FMUL.FTZ R119, R77, R119 ;  /* 0x000000774d777220 */ /* 0x000fe40000410000 */
[----:B------:R-:W-:-:S02]  /*4fd0*/  FMUL.FTZ R92, R92, R71 ;  /* 0x000000475c5c7220 */ /* 0x000fc40000410000 */
[----:B------:R-:W-:Y:S02]  /*4fe0*/  FMUL.FTZ R71, R77, R117 ;  /* 0x000000754d477220 */ /* 0x000fe40000410000 */
[----:B---3--:R-:W-:Y:S02]  /*4ff0*/  @!P0 FADD.FTZ R45, R45, R88 ;  /* 0x000000582d2d8221 */ /* 0x008fe40000010000 */
[C---:B------:R-:W-:Y:S02]  /*5000*/  FFMA.FTZ R119, R76.reuse, R118, R119 ;  /* 0x000000764c777223 */ /* 0x040fe40000010077 */
[-C--:B------:R-:W-:Y:S01]  /*5010*/  FFMA.FTZ R71, R76, R116.reuse, -R71 ;  /* 0x000000744c477223 */ /* 0x080fe20000010847 */
[----:B------:R-:W3:Y:S01]  /*5020*/  SHFL.DOWN PT, R88, R45, 0x8, 0x1f ;  /* 0x09001f002d587f89 */ /* 0x000ee200000e0000 */
[----:B-1----:R-:W-:Y:S02]  /*5030*/  @!P0 FADD.FTZ R47, R47, R104 ;  /* 0x000000682f2f8221 */ /* 0x002fe40000010000 */
[----:B------:R-:W-:-:S02]  /*5040*/  FMUL.FTZ R116, R77, R116 ;  /* 0x000000744d747220 */ /* 0x000fc40000410000 */
[----:B--2---:R-:W-:Y:S01]  /*5050*/  @!P0 FADD.FTZ R46, R46, R93 ;  /* 0x0000005d2e2e8221 */ /* 0x004fe20000010000 */
[----:B------:R-:W-:Y:S01]  /*5060*/  SHFL.DOWN PT, R104, R47, 0x8, 0x1f ;  /* 0x09001f002f687f89 */ /* 0x000fe200000e0000 */
[----:B------:R-:W-:Y:S02]  /*5070*/  FFMA.FTZ R92, R70, R119, R92 ;  /* 0x00000077465c7223 */ /* 0x000fe4000001005c */
[----:B----4-:R-:W-:Y:S01]  /*5080*/  @!P0 FADD.FTZ R44, R44, R89 ;  /* 0x000000592c2c8221 */ /* 0x010fe20000010000 */
[----:B------:R-:W1:Y:S01]  /*5090*/  SHFL.DOWN PT, R93, R46, 0x8, 0x1f ;  /* 0x09001f002e5d7f89 */ /* 0x000e6200000e0000 */
[----:B------:R-:W-:Y:S01]  /*50a0*/  FMUL.FTZ R70, R48, R71 ;  /* 0x0000004730467220 */ /* 0x000fe20000410000 */
[----:B------:R-:W-:Y:S01]  /*50b0*/  ISETP.GT.AND P0, PT, R58, 0x17, PT ;  /* 0x000000173a00780c */ /* 0x000fe20003f04270 */
[----:B------:R-:W-:Y:S01]  /*50c0*/  FFMA.FTZ R71, R76, R117, R116 ;  /* 0x000000754c477223 */ /* 0x000fe20000010074 */
[----:B------:R-:W2:Y:S01]  /*50d0*/  SHFL.DOWN PT, R89, R44, 0x8, 0x1f ;  /* 0x09001f002c597f89 */ /* 0x000ea200000e0000 */
[----:B------:R-:W-:-:S02]  /*50e0*/  FMUL.FTZ R48, R77, R125 ;  /* 0x0000007d4d307220 */ /* 0x000fc40000410000 */
[----:B------:R-:W-:Y:S02]  /*50f0*/  FFMA.FTZ R150, R150, R71, R70 ;  /* 0x0000004796967223 */ /* 0x000fe40000010046 */
[CC--:B------:R-:W-:Y:S02]  /*5100*/  FFMA.FTZ R70, R76.reuse, R51.reuse, -R48 ;  /* 0x000000334c467223 */ /* 0x0c0fe40000010830 */
[C---:B------:R-:W-:Y:S02]  /*5110*/  FMUL.FTZ R48, R77.reuse, R51 ;  /* 0x000000334d307220 */ /* 0x040fe40000410000 */
[----:B------:R-:W-:Y:S02]  /*5120*/  FMUL.FTZ R51, R77, R132 ;  /* 0x000000844d337220 */ /* 0x000fe40000410000 */
[----:B------:R-:W-:Y:S02]  /*5130*/  FFMA.FTZ R92, R73, R118, R92 ;  /* 0x00000076495c7223 */ /* 0x000fe4000001005c */
[----:B------:R-:W-:-:S02]  /*5140*/  FFMA.FTZ R71, R76, R90, -R51 ;  /* 0x0000005a4c477223 */ /* 0x000fc40000010833 */
[----:B------:R-:W-:Y:S02]  /*5150*/  FMUL.FTZ R51, R77, R90 ;  /* 0x0000005a4d337220 */ /* 0x000fe40000410000 */
[----:B------:R-:W-:Y:S02]  /*5160*/  FFMA.FTZ R73, R76, R125, R48 ;  /* 0x0000007d4c497223 */ /* 0x000fe40000010030 */
[----:B------:R-:W-:Y:S02]  /*5170*/  FMUL.FTZ R71, R114, R71 ;  /* 0x0000004772477220 */ /* 0x000fe40000410000 */
[----:B------:R-:W-:Y:S02]  /*5180*/  FFMA.FTZ R48, R76, R132, R51 ;  /* 0x000000844c307223 */ /* 0x000fe40000010033 */
[----:B------:R-:W-:Y:S02]  /*5190*/  FMUL.FTZ R70, R115, R70 ;  /* 0x0000004673467220 */ /* 0x000fe40000410000 */
[----:B------:R-:W-:-:S02]  /*51a0*/  FFMA.FTZ R71, R101, R48, R71 ;  /* 0x0000003065477223 */ /* 0x000fc40000010047 */
[----:B------:R-:W-:Y:S02]  /*51b0*/  FFMA.FTZ R70, R102, R73, R70 ;  /* 0x0000004966467223 */ /* 0x000fe40000010046 */
[----:B---3--:R-:W-:Y:S02]  /*51c0*/  @!P0 FADD.FTZ R45, R45, R88 ;  /* 0x000000582d2d8221 */ /* 0x008fe40000010000 */
[----:B-1----:R-:W-:Y:S02]  /*51d0*/  @!P0 FADD.FTZ R46, R46, R93 ;  /* 0x0000005d2e2e8221 */ /* 0x002fe40000010000 */
[----:B------:R-:W-:Y:S02]  /*51e0*/  @!P0 FADD.FTZ R47, R47, R104 ;  /* 0x000000682f2f8221 */ /* 0x000fe40000010000 */
[----:B--2---:R-:W-:Y:S01]  /*51f0*/  @!P0 FADD.FTZ R44, R44, R89 ;  /* 0x000000592c2c8221 */ /* 0x004fe20000010000 */
[----:B------:R-:W-:Y:S01]  /*5200*/  ISETP.GT.AND P0, PT, R58, 0xf, PT ;  /* 0x0000000f3a00780c */ /* 0x000fe20003f04270 */
[----:B------:R-:W-:Y:S01]  /*5210*/  FMUL.FTZ R48, R77, R123 ;  /* 0x0000007b4d307220 */ /* 0x000fe20000410000 */
[----:B------:R-:W-:Y:S01]  /*5220*/  SHFL.DOWN PT, R88, R47, 0x10, 0x1f ;  /* 0x0a001f002f587f89 */ /* 0x000fe200000e0000 */
[----:B------:R-:W-:-:S02]  /*5230*/  FFMA.FTZ R117, R72, R117, R150 ;  /* 0x0000007548757223 */ /* 0x000fc40000010096 */
[----:B------:R-:W-:Y:S01]  /*5240*/  FFMA.FTZ R70, R75, R125, R70 ;  /* 0x0000007d4b467223 */ /* 0x000fe20000010046 */
[----:B------:R-:W1:Y:S01]  /*5250*/  SHFL.DOWN PT, R72, R45, 0x10, 0x1f ;  /* 0x0a001f002d487f89 */ /* 0x000e6200000e0000 */
[----:B------:R-:W-:Y:S02]  /*5260*/  FFMA.FTZ R48, R76, R103, -R48 ;  /* 0x000000674c307223 */ /* 0x000fe40000010830 */
[----:B------:R-:W-:Y:S01]  /*5270*/  FFMA.FTZ R71, R74, R132, R71 ;  /* 0x000000844a477223 */ /* 0x000fe20000010047 */
[----:B------:R-:W2:Y:S01]  /*5280*/  SHFL.DOWN PT, R75, R46, 0x10, 0x1f ;  /* 0x0a001f002e4b7f89 */ /* 0x000ea200000e0000 */
[----:B------:R-:W-:Y:S02]  /*5290*/  FMUL.FTZ R97, R97, R48 ;  /* 0x0000003061617220 */ /* 0x000fe40000410000 */
[C---:B------:R-:W-:Y:S01]  /*52a0*/  FMUL.FTZ R51, R77.reuse, R131 ;  /* 0x000000834d337220 */ /* 0x040fe20000410000 */
[----:B------:R-:W3:Y:S01]  /*52b0*/  SHFL.DOWN PT, R73, R44, 0x10, 0x1f ;  /* 0x0a001f002c497f89 */ /* 0x000ee200000e0000 */
[----:B------:R-:W-:-:S02]  /*52c0*/  FMUL.FTZ R48, R77, R128 ;  /* 0x000000804d307220 */ /* 0x000fc40000410000 */
[----:B------:R-:W-:Y:S02]  /*52d0*/  FADD.FTZ R8, R71, R8 ;  /* 0x0000000847087221 */ /* 0x000fe40000010000 */
[C---:B------:R-:W-:Y:S02]  /*52e0*/  FFMA.FTZ R71, R76.reuse, R130, -R51 ;  /* 0x000000824c477223 */ /* 0x040fe40000010833 */
[----:B------:R-:W-:Y:S02]  /*52f0*/  FFMA.FTZ R51, R76, R129, -R48 ;  /* 0x000000814c337223 */ /* 0x000fe40000010830 */
[C---:B------:R-:W-:Y:S02]  /*5300*/  FMUL.FTZ R103, R77.reuse, R103 ;  /* 0x000000674d677220 */ /* 0x040fe40000410000 */
[----:B------:R-:W-:Y:S02]  /*5310*/  FMUL.FTZ R50, R50, R51 ;  /* 0x0000003332327220 */ /* 0x000fe40000410000 */
[----:B------:R-:W-:-:S02]  /*5320*/  FMUL.FTZ R51, R77, R127 ;  /* 0x0000007f4d337220 */ /* 0x000fc40000410000 */
[C---:B------:R-:W-:Y:S02]  /*5330*/  FMUL.FTZ R130, R77.reuse, R130 ;  /* 0x000000824d827220 */ /* 0x040fe40000410000 */
[C---:B------:R-:W-:Y:S02]  /*5340*/  FMUL.FTZ R129, R77.reuse, R129 ;  /* 0x000000814d817220 */ /* 0x040fe40000410000 */
[-C--:B------:R-:W-:Y:S02]  /*5350*/  FMUL.FTZ R77, R77, R126.reuse ;  /* 0x0000007e4d4d7220 */ /* 0x080fe40000410000 */
[----:B------:R-:W-:Y:S02]  /*5360*/  FFMA.FTZ R126, R76, R126, -R51 ;  /* 0x0000007e4c7e7223 */ /* 0x000fe40000010833 */
[----:B------:R-:W-:Y:S02]  /*5370*/  FADD.FTZ R9, R70, R9 ;  /* 0x0000000946097221 */ /* 0x000fe40000010000 */
[----:B------:R-:W-:-:S02]  /*5380*/  FFMA.FTZ R70, R76, R123, R103 ;  /* 0x0000007b4c467223 */ /* 0x000fc40000010067 */
[C---:B------:R-:W-:Y:S02]  /*5390*/  FFMA.FTZ R51, R76.reuse, R131, R130 ;  /* 0x000000834c337223 */ /* 0x040fe40000010082 */
[----:B------:R-:W-:Y:S02]  /*53a0*/  FFMA.FTZ R129, R76, R128, R129 ;  /* 0x000000804c817223 */ /* 0x000fe40000010081 */
[----:B------:R-:W-:Y:S02]  /*53b0*/  FMUL.FTZ R71, R96, R71 ;  /* 0x0000004760477220 */ /* 0x000fe40000410000 */
[----:B------:R-:W-:Y:S02]  /*53c0*/  FFMA.FTZ R76, R76, R127, R77 ;  /* 0x0000007f4c4c7223 */ /* 0x000fe4000001004d */
[----:B------:R-:W-:Y:S02]  /*53d0*/  FMUL.FTZ R126, R49, R126 ;  /* 0x0000007e317e7220 */ /* 0x000fe40000410000 */
[----:B-1----:R-:W-:-:S02]  /*53e0*/  @!P0 FADD.FTZ R45, R45, R72 ;  /* 0x000000482d2d8221 */ /* 0x002fc40000010000 */
[----:B--2---:R-:W-:Y:S02]  /*53f0*/  @!P0 FADD.FTZ R46, R46, R75 ;  /* 0x0000004b2e2e8221 */ /* 0x004fe40000010000 */
[----:B------:R-:W-:Y:S02]  /*5400*/  @!P0 FADD.FTZ R47, R47, R88 ;  /* 0x000000582f2f8221 */ /* 0x000fe40000010000 */
        /* <DEDUP_REMOVED lines=18> */
[----:B-1----:R-:W-:Y:S02]  /*5530*/  ISETP.NE.AND P0, PT, R37, c[0x0][0x174], PT ;  /* 0x00005d0025007a0c */ /* 0x002fe40003f05270 */
[----:B------:R-:W-:-:S11]  /*5540*/  SHF.L.U32 R70, R2, 0x3, RZ ;  /* 0x0000000302467819 */ /* 0x000fd600000006ff */
[----:B------:R-:W1:Y:S04]  /*5550*/  @P0 LDS.64 R48, [R70+0x39b0] ;  /* 0x0039b00046300984 */ /* 0x000e680000000a00 */
[----:B------:R-:W2:Y:S01]  /*5560*/  @P0 LDS.64 R50, [R70+0x31b0] ;  /* 0x0031b00046320984 */ /* 0x000ea20000000a00 */
[----:B-1----:R-:W-:Y:S02]  /*5570*/  @P0 FADD.FTZ R47, R47, R49 ;  /* 0x000000312f2f0221 */ /* 0x002fe40000010000 */
[----:B------:R-:W-:Y:S02]  /*5580*/  @P0 FADD.FTZ R46, R46, R48 ;  /* 0x000000302e2e0221 */ /* 0x000fe40000010000 */
[----:B--2---:R-:W-:Y:S02]  /*5590*/  @P0 FADD.FTZ R45, R45, R51 ;  /* 0x000000332d2d0221 */ /* 0x004fe40000010000 */
[----:B------:R-:W-:Y:S01]  /*55a0*/  @P0 FADD.FTZ R44, R44, R50 ;  /* 0x000000322c2c0221 */ /* 0x000fe20000010000 */
[----:B------:R1:W-:Y:S04]  /*55b0*/  STS.64 [R70+0x39b0], R46 ;  /* 0x0039b02e46007388 */ /* 0x0003e80000000a00 */
[----:B------:R1:W-:Y:S02]  /*55c0*/  STS.64 [R70+0x31b0], R44 ;  /* 0x0031b02c46007388 */ /* 0x0003e40000000a00 */
.L_x_12267:
[----:B-1----:R-:W-:Y:S05]  /*55d0*/  BSYNC B0 ;  /* 0x0000000000007941 */ /* 0x002fea0003800000 */
.L_x_12266:
[----:B------:R-:W-:Y:S02]  /*55e0*/  IADD3 R2, R2, 0x1, RZ ;  /* 0x0000000102027810 */ /* 0x000fe40007ffe0ff */
[----:B------:R-:W-:-:S02]  /*55f0*/  IADD3 R3, P1, R3, 0x1, RZ ;  /* 0x0000000103037810 */ /* 0x000fc40007f3e0ff */
[----:B------:R-:W-:Y:S02]  /*5600*/  ISETP.GE.AND P0, PT, R2, c[0x0][0x16c], PT ;  /* 0x00005b0002007a0c */ /* 0x000fe40003f06270 */
[----:B------:R-:W-:-:S11]  /*5610*/  IADD3.X R0, RZ, R0, RZ, P1, !PT ;  /* 0x00000000ff007210 */ /* 0x000fd60000ffe4ff */
[----:B------:R-:W-:Y:S01]  /*5620*/  @P0 CALL.REL.NOINC `(.L_x_12221) ;  /* 0x0000001000000944 */ /* 0x000fe20003c00000 */
[----:B------:R-:W-:Y:S05]  /*5630*/  BRA `(.L_x_12268) ;  /* 0xffffb60000007947 */ /* 0x000fea000383ffff */
.L_x_12221:
[----:B------:R-:W-:Y:S01]  /*5640*/  BAR.SYNC.DEFER_BLOCKING 0x0 ;  /* 0x0000000000007b1d */ /* 0x000fe20000010000 */
[----:B------:R-:W-:Y:S01]  /*5650*/  F2FP.PACK_AB R23, R12, R13 ;  /* 0x0000000d0c17723e */ /* 0x000fe200000000ff */
[----:B------:R-:W-:Y:S01]  /*5660*/  IMAD R0, R64, c[0x0][0x2d8], RZ ;  /* 0x0000b60040007a24 */ /* 0x000fe200078e02ff */
[----:B------:R-:W-:Y:S02]  /*5670*/  F2FP.PACK_AB R22, R14, R15 ;  /* 0x0000000f0e16723e */ /* 0x000fe400000000ff */
[----:B------:R-:W-:Y:S01]  /*5680*/  F2FP.PACK_AB R21, R16, R17 ;  /* 0x000000111015723e */ /* 0x000fe200000000ff */
[----:B------:R-:W-:Y:S01]  /*5690*/  IMAD R13, R65, c[0x0][0x2dc], R0 ;  /* 0x0000b700410d7a24 */ /* 0x000fe200078e0200 */
[----:B------:R-:W-:Y:S01]  /*56a0*/  F2FP.PACK_AB R20, R18, R19 ;  /* 0x000000131214723e */ /* 0x000fe200000000ff */
[----:B------:R-:W-:Y:S01]  /*56b0*/  IMAD R0, R68, c[0x0][0x2e0], RZ ;  /* 0x0000b80044007a24 */ /* 0x000fe200078e02ff */
[----:B------:R-:W-:Y:S02]  /*56c0*/  IADD3 R26, R37, -0x1, RZ ;  /* 0xffffffff251a7810 */ /* 0x000fe40007ffe0ff */
[----:B------:R-:W-:-:S02]  /*56d0*/  IADD3 R39, P1, R39, -0x400, RZ ;  /* 0xfffffc0027277810 */ /* 0x000fc40007f3e0ff */
[----:B------:R-:W-:Y:S02]  /*56e0*/  SHF.L.U32 R24, R26, 0x8, RZ ;  /* 0x000000081a187819 */ /* 0x000fe400000006ff */
[----:B------:R-:W-:Y:S02]  /*56f0*/  IADD3 R52, P2, R52, -0x200, RZ ;  /* 0xfffffe0034347810 */ /* 0x000fe40007f5e0ff */
[--C-:B------:R-:W-:Y:S02]  /*5700*/  SHF.R.S32.HI R25, RZ, 0x1f, R24.reuse ;  /* 0x0000001fff197819 */ /* 0x100fe40000011418 */
[----:B------:R-:W-:Y:S02]  /*5710*/  IADD3 R56, P3, R56, -0x200, RZ ;  /* 0xfffffe0038387810 */ /* 0x000fe40007f7e0ff */
[----:B------:R-:W-:Y:S01]  /*5720*/  IADD3 R54, P4, R54, -0x200, RZ ;  /* 0xfffffe0036367810 */ /* 0x000fe20007f9e0ff */
[----:B------:R-:W-:Y:S01]  /*5730*/  IMAD.WIDE.U32 R2, R65, c[0x0][0x2d8], R24 ;  /* 0x0000b60041027a25 */ /* 0x000fe200078e0018 */
[----:B------:R-:W-:Y:S01]  /*5740*/  IADD3 R36, R36, 0x1, RZ ;  /* 0x0000000124247810 */ /* 0x000fe20007ffe0ff */
[----:B------:R1:W-:Y:S01]  /*5750*/  STS.128 [R58.X16], R20 ;  /* 0x000000143a007388 */ /* 0x0003e2000000cc00 */
[----:B------:R-:W-:-:S06]  /*5760*/  NOP ;  /* 0x0000000000007918 */ /* 0x000fcc0000000000 */
[----:B------:R-:W2:Y:S01]  /*5770*/  LDS.128 R16, [R58.X16] ;  /* 0x000000003a107984 */ /* 0x000ea2000000cc00 */
[----:B------:R-:W-:Y:S01]  /*5780*/  IADD3 R3, R3, R13, RZ ;  /* 0x0000000d03037210 */ /* 0x000fe20007ffe0ff */
[----:B------:R-:W-:Y:S01]  /*5790*/  IMAD R13, R69, c[0x0][0x2e4], R0 ;  /* 0x0000b900450d7a24 */ /* 0x000fe200078e0200 */
[----:B------:R-:W-:Y:S01]  /*57a0*/  IADD3.X R38, R38, -0x1, RZ, P1, !PT ;  /* 0xffffffff26267810 */ /* 0x000fe20000ffe4ff */
[----:B------:R-:W-:Y:S01]  /*57b0*/  IMAD R0, R64, c[0x0][0x2f8], RZ ;  /* 0x0000be0040007a24 */ /* 0x000fe200078e02ff */
[----:B------:R-:W-:Y:S01]  /*57c0*/  IADD3.X R53, R53, -0x1, RZ, P2, !PT ;  /* 0xffffffff35357810 */ /* 0x000fe200017fe4ff */
[----:B------:R-:W-:Y:S01]  /*57d0*/  IMAD.WIDE.U32 R2, R69, c[0x0][0x2e0], R2 ;  /* 0x0000b80045027a25 */ /* 0x000fe200078e0002 */
[----:B------:R-:W-:Y:S02]  /*57e0*/  IADD3.X R57, R57, -0x1, RZ, P3, !PT ;  /* 0xffffffff39397810 */ /* 0x000fe40001ffe4ff */
[----:B-1----:R-:W-:Y:S01]  /*57f0*/  F2FP.PACK_AB R23, R11, R10 ;  /* 0x0000000a0b17723e */ /* 0x002fe200000000ff */
[----:B------:R-:W-:Y:S01]  /*5800*/  IMAD R27, R65, c[0x0][0x2fc], R0 ;  /* 0x0000bf00411b7a24 */ /* 0x000fe200078e0200 */
[----:B------:R-:W-:Y:S01]  /*5810*/  IADD3 R3, R3, R13, RZ ;  /* 0x0000000d03037210 */ /* 0x000fe20007ffe0ff */
[----:B------:R-:W-:Y:S01]  /*5820*/  IMAD.WIDE.U32 R24, R65, c[0x0][0x2f8], R24 ;  /* 0x0000be0041187a25 */ /* 0x000fe200078e0018 */
[----:B------:R-:W-:-:S02]  /*5830*/  LEA R12, P0, R2, c[0x0][0x330], 0x1 ;  /* 0x0000cc00020c7a11 */ /* 0x000fc400078008ff */
[----:B------:R-:W-:Y:S01]  /*5840*/  F2FP.PACK_AB R22, R9, R8 ;  /* 0x000000080916723e */ /* 0x000fe200000000ff */
[----:B------:R-:W-:Y:S01]  /*5850*/  IMAD R0, R68, c[0x0][0x300], RZ ;  /* 0x0000c00044007a24 */ /* 0x000fe200078e02ff */
[----:B------:R-:W-:Y:S02]  /*5860*/  LEA.HI.X R13, R2, c[0x0][0x334], R3, 0x1, P0 ;  /* 0x0000cd00020d7a11 */ /* 0x000fe400000f0c03 */
[----:B------:R-:W-:Y:S02]  /*5870*/  F2FP.PACK_AB R21, R7, R6 ;  /* 0x000000060715723e */ /* 0x000fe400000000ff */
[----:B------:R-:W-:Y:S01]  /*5880*/  F2FP.PACK_AB R20, R5, R4 ;  /* 0x000000040514723e */ /* 0x000fe200000000ff */
[----:B------:R-:W-:Y:S01]  /*5890*/  IMAD.WIDE R2, R59, 0x10, R12 ;  /* 0x000000103b027825 */ /* 0x000fe200078e020c */
[----:B------:R-:W-:Y:S02]  /*58a0*/  IADD3 R25, R25, R27, RZ ;  /* 0x0000001b19197210 */ /* 0x000fe40007ffe0ff */
[----:B------:R-:W-:Y:S01]  /*58b0*/  IADD3.X R55, R55, -0x1, RZ, P4, !PT ;  /* 0xffffffff37377810 */ /* 0x000fe200027fe4ff */
[----:B------:R-:W-:-:S04]  /*58c0*/  FADD.FTZ R4, R61, R4 ;  /* 0x000000043d047221 */ /* 0x000fc80000010000 */
[----:B------:R-:W-:-:S04]  /*58d0*/  FADD.FTZ R5, R4, R5 ;  /* 0x0000000504057221 */ /* 0x000fc80000010000 */
[----:B------:R-:W-:-:S04]  /*58e0*/  FADD.FTZ R6, R5, R6 ;  /* 0x0000000605067221 */ /* 0x000fc80000010000 */
[----:B------:R-:W-:Y:S01]  /*58f0*/  FADD.FTZ R7, R6, R7 ;  /* 0x0000000706077221 */ /* 0x000fe20000010000 */
[----:B--2---:R1:W-:Y:S03]  /*5900*/  STG.E.128 [R2.64], R16 ;  /* 0x0000001002007986 */ /* 0x0043e6000c101d06 */
[----:B------:R-:W-:Y:S01]  /*5910*/  FADD.FTZ R8, R7, R8 ;  /* 0x0000000807087221 */ /* 0x000fe20000010000 */
[----:B------:R-:W-:Y:S03]  /*5920*/  BAR.SYNC.DEFER_BLOCKING 0x0 ;  /* 0x0000000000007b1d */ /* 0x000fe60000010000 */
[----:B------:R-:W-:-:S04]  /*5930*/  FADD.FTZ R9, R8, R9 ;  /* 0x0000000908097221 */ /* 0x000fc80000010000 */
[----:B------:R-:W-:-:S04]  /*5940*/  FADD.FTZ R10, R9, R10 ;  /* 0x0000000a090a7221 */ /* 0x000fc80000010000 */
[----:B------:R-:W-:Y:S02]  /*5950*/  FADD.FTZ R61, R10, R11 ;  /* 0x0000000b0a3d7221 */ /* 0x000fe40000010000 */
[C---:B-1----:R-:W-:Y:S02]  /*5960*/  IMAD R17, R69.reuse, c[0x0][0x304], R0 ;  /* 0x0000c10045117a24 */ /* 0x042fe400078e0200 */
[----:B------:R-:W-:-:S05]  /*5970*/  IMAD.WIDE.U32 R2, R69, c[0x0][0x300], R24 ;  /* 0x0000c00045027a25 */ /* 0x000fca00078e0018 */
[----:B------:R-:W-:Y:S02]  /*5980*/  IADD3 R3, R3, R17, RZ ;  /* 0x0000001103037210 */ /* 0x000fe40007ffe0ff */
[----:B------:R-:W-:Y:S01]  /*5990*/  LEA R4, P0, R2, c[0x0][0x340], 0x1 ;  /* 0x0000d00002047a11 */ /* 0x000fe200078008ff */
[----:B------:R-:W-:Y:S01]  /*59a0*/  STS.128 [R58.X16], R20 ;  /* 0x000000143a007388 */ /* 0x000fe2000000cc00 */
[----:B------:R-:W-:-:S06]  /*59b0*/  NOP ;  /* 0x0000000000007918 */ /* 0x000fcc0000000000 */
[----:B------:R-:W1:Y:S01]  /*59c0*/  LDS.128 R12, [R58.X16] ;  /* 0x000000003a0c7984 */ /* 0x000e62000000cc00 */
[----:B------:R-:W-:Y:S02]  /*59d0*/  LEA.HI.X R5, R2, c[0x0][0x344], R3, 0x1, P0 ;  /* 0x0000d10002057a11 */ /* 0x000fe400000f0c03 */
[----:B------:R-:W-:Y:S02]  /*59e0*/  ISETP.GT.AND P0, PT, R37, 0x1, PT ;  /* 0x000000012500780c */ /* 0x000fe40003f04270 */
[----:B------:R-:W-:Y:S01]  /*59f0*/  MOV R37, R26 ;  /* 0x0000001a00257202 */ /* 0x000fe20000000f00 */
[----:B------:R-:W-:-:S05]  /*5a00*/  IMAD.WIDE R2, R59, 0x10, R4 ;  /* 0x000000103b027825 */ /* 0x000fca00078e0204 */
[----:B-1----:R1:W-:Y:S05]  /*5a10*/  STG.E.128 [R2.64], R12 ;  /* 0x0000000c02007986 */ /* 0x0023ea000c101d06 */
[----:B------:R-:W-:Y:S01]  /*5a20*/  @!P0 CALL.REL.NOINC `(.L_x_12219) ;  /* 0x0000001000008944 */ /* 0x000fe20003c00000 */
[----:B------:R-:W-:Y:S05]  /*5a30*/  BRA `(.L_x_12269) ;  /* 0xffffad0000007947 */ /* 0x000fea000383ffff */
.L_x_12219:
[----:B------:R-:W-:Y:S02]  /*5a40*/  ISETP.NE.U32.AND P0, PT, RZ, c[0x0][0x328], PT ;  /* 0x0000ca00ff007a0c */ /* 0x000fe40003f05070 */
[----:B------:R-:W-:Y:S02]  /*5a50*/  ISETP.NE.U32.AND P2, PT, RZ, c[0x0][0x348], PT ;  /* 0x0000d200ff007a0c */ /* 0x000fe40003f45070 */
[----:B------:R-:W-:Y:S02]  /*5a60*/  ISETP.NE.AND.EX P1, PT, RZ, c[0x0][0x32c], PT, P0 ;  /* 0x0000cb00ff007a0c */ /* 0x000fe40003f25300 */
[----:B------:R-:W-:-:S11]  /*5a70*/  ISETP.NE.AND.EX P0, PT, RZ, c[0x0][0x34c], PT, P2 ;  /* 0x0000d300ff007a0c */ /* 0x000fd60003f05320 */
[----:B------:R-:W-:Y:S05]  /*5a80*/  @!P1 BRA `(.L_x_12270) ;  /* 0x0000014000009947 */ /* 0x000fea0003800000 */
[----:B-1----:R-:W1:Y:S01]  /*5a90*/  SHFL.DOWN P1, R3, R60, 0x1, 0x1f ;  /* 0x08201f003c037f89 */ /* 0x002e620000020000 */
        /* <DEDUP_REMOVED lines=18> */
.L_x_12271:
[----:B-1----:R-:W-:Y:S05]  /*5bc0*/  BSYNC B0 ;  /* 0x0000000000007941 */ /* 0x002fea0003800000 */
.L_x_12270:
[----:B------:R-:W-:Y:S01]  /*5bd0*/  BSSY B0, `(.L_x_12272) ;  /* 0x0000018000007945 */ /* 0x000fe20003800000 */
[----:B------:R-:W-:Y:S05]  /*5be0*/  @!P0 BRA `(.L_x_12273) ;  /* 0x0000015000008947 */ /* 0x000fea0003800000 */
[----:B------:R-:W-:Y:S06]  /*5bf0*/  BAR.SYNC.DEFER_BLOCKING 0x0 ;  /* 0x0000000000007b1d */ /* 0x000fec0000010000 */
[----:B------:R-:W2:Y:S04]  /*5c00*/  SHFL.DOWN P0, R0, R61, 0x1, 0x1f ;  /* 0x08201f003d007f89 */ /* 0x000ea80000000000 */
[----:B------:R-:W3:Y:S04]  /*5c10*/  S2R R6, SR_LANEID ;  /* 0x0000000000067919 */ /* 0x000ee80000000000 */
[----:B-1----:R-:W1:Y:S01]  /*5c20*/  S2R R15, SR_TID.X ;  /* 0x00000000000f7919 */ /* 0x002e620000002100 */
[----:B--2---:R-:W-:Y:S01]  /*5c30*/  @P0 FADD R0, R0, R61 ;  /* 0x0000003d00000221 */ /* 0x004fe20000000000 */
[----:B---3--:R-:W-:-:S04]  /*5c40*/  ISETP.NE.AND P1, PT, R6, RZ, PT ;  /* 0x000000ff0600720c */ /* 0x008fc80003f25270 */
[----:B------:R-:W2:Y:S02]  /*5c50*/  SHFL.DOWN P0, R3, R0, 0x2, 0x1f ;  /* 0x08401f0000037f89 */ /* 0x000ea40000000000 */
[----:B--2---:R-:W-:-:S05]  /*5c60*/  @P0 FADD R3, R0, R3 ;  /* 0x0000000300030221 */ /* 0x004fca0000000000 */
[----:B------:R-:W2:Y:S02]  /*5c70*/  SHFL.DOWN P0, R2, R3, 0x4, 0x1f ;  /* 0x08801f0003027f89 */ /* 0x000ea40000000000 */
[----:B--2---:R-:W-:-:S05]  /*5c80*/  @P0 FADD R2, R3, R2 ;  /* 0x0000000203020221 */ /* 0x004fca0000000000 */
[----:B------:R-:W2:Y:S02]  /*5c90*/  SHFL.DOWN P0, R5, R2, 0x8, 0x1f ;  /* 0x09001f0002057f89 */ /* 0x000ea40000000000 */
[----:B--2---:R-:W-:-:S05]  /*5ca0*/  @P0 FADD R5, R2, R5 ;  /* 0x0000000502050221 */ /* 0x004fca0000000000 */
[----:B------:R-:W2:Y:S02]  /*5cb0*/  SHFL.DOWN P0, R4, R5, 0x10, 0x1f ;  /* 0x0a001f0005047f89 */ /* 0x000ea40000000000 */
[----:B--2---:R-:W-:Y:S01]  /*5cc0*/  @P0 FADD R4, R5, R4 ;  /* 0x0000000405040221 */ /* 0x004fe20000000000 */
[----:B-1----:R-:W-:-:S04]  /*5cd0*/  ISETP.NE.AND P0, PT, R15, RZ, PT ;  /* 0x000000ff0f00720c */ /* 0x002fc80003f05270 */
[----:B------:R1:W-:Y:S04]  /*5ce0*/  @!P1 STS [0xc64], R4 ;  /* 0x000c6404ff009388 */ /* 0x0003e80000000800 */
[----:B------:R-:W-:Y:S06]  /*5cf0*/  BAR.SYNC.DEFER_BLOCKING 0x0 ;  /* 0x0000000000007b1d */ /* 0x000fec0000010000 */
[----:B------:R-:W-:Y:S05]  /*5d00*/  @P0 BRA `(.L_x_12274) ;  /* 0x0000004000000947 */ /* 0x000fea0003800000 */
[----:B-1----:R1:W-:Y:S01]  /*5d10*/  RED.E.ADD.F32.FTZ.RN.STRONG.GPU [R78.64], R4 ;  /* 0x000000044e00798e */ /* 0x0023e2000c10e786 */
[----:B------:R-:W-:Y:S01]  /*5d20*/  HFMA2.MMA R15, -RZ, RZ, 0, 0 ;  /* 0x00000000ff0f7435 */ /* 0x000fe200000001ff */
[----:B------:R-:W-:Y:S05]  /*5d30*/  BRA `(.L_x_12274) ;  /* 0x0000001000007947 */ /* 0x000fea0003800000 */
.L_x_12273:
[----:B-1----:R-:W1:Y:S02]  /*5d40*/  S2R R15, SR_TID.X ;  /* 0x00000000000f7919 */ /* 0x002e640000002100 */
.L_x_12274:
[----:B-1----:R-:W-:Y:S05]  /*5d50*/  BSYNC B0 ;  /* 0x0000000000007941 */ /* 0x002fea0003800000 */
.L_x_12272:
        /* <DEDUP_REMOVED lines=10> */
.L_x_12275:
[----:B-1----:R-:W1:Y:S01]  /*5e00*/  LDS.64 R16, [R15.X8+0x31b0] ;  /* 0x0031b0000f107984 */ /* 0x002e620000008a00 */
[----:B------:R-:W-:Y:S01]  /*5e10*/  SHF.R.S32.HI R0, RZ, 0x1f, R15 ;  /* 0x0000001fff007819 */ /* 0x000fe2000001140f */
[----:B------:R-:W-:Y:S01]  /*5e20*/  YIELD ;  /* 0x0000000000007946 */ /* 0x000fe20003800000 */
[----:B------:R-:W-:Y:S01]  /*5e30*/  MOV R2, R8 ;  /* 0x0000000800027202 */ /* 0x000fe20000000f00 */
[----:B------:R2:W3:Y:S01]  /*5e40*/  LDS.64 R18, [R15.X8+0x39b0] ;  /* 0x0039b0000f127984 */ /* 0x0004e20000008a00 */
        /* <DEDUP_REMOVED lines=11> */
[----:B--2---:R-:W-:Y:S02]  /*5f00*/  IADD3 R15, R15, c[0x0][0x0], RZ ;  /* 0x000000000f0f7a10 */ /* 0x004fe40007ffe0ff */
[----:B------:R-:W-:Y:S02]  /*5f10*/  LEA.HI.X R3, R10, c[0x0][0x314], R3, 0x3, P0 ;  /* 0x0000c5000a037a11 */ /* 0x000fe400000f1c03 */
[----:B------:R-:W-:Y:S02]  /*5f20*/  ISETP.GE.AND P0, PT, R15, c[0x0][0x16c], PT ;  /* 0x00005b000f007a0c */ /* 0x000fe40003f06270 */
[----:B------:R-:W-:Y:S02]  /*5f30*/  LEA R4, P1, R12, c[0x0][0x318], 0x3 ;  /* 0x0000c6000c047a11 */ /* 0x000fe400078218ff */
[----:B------:R-:W-:-:S04]  /*5f40*/  IADD3 R5, R13, R5, RZ ;  /* 0x000000050d057210 */ /* 0x000fc80007ffe0ff */
[----:B------:R-:W-:Y:S01]  /*5f50*/  LEA.HI.X R5, R12, c[0x0][0x31c], R5, 0x3, P1 ;  /* 0x0000c7000c057a11 */ /* 0x000fe200008f1c05 */
[----:B-1----:R1:W-:Y:S04]  /*5f60*/  RED.E.ADD.F32.FTZ.RN.STRONG.GPU [R2.64], R16 ;  /* 0x000000100200798e */ /* 0x0023e8000c10e786 */
[----:B------:R1:W-:Y:S04]  /*5f70*/  RED.E.ADD.F32.FTZ.RN.STRONG.GPU [R2.64+0x4], R17 ;  /* 0x000004110200798e */ /* 0x0003e8000c10e786 */
[----:B---3--:R1:W-:Y:S04]  /*5f80*/  RED.E.ADD.F32.FTZ.RN.STRONG.GPU [R4.64], R18 ;  /* 0x000000120400798e */ /* 0x0083e8000c10e786 */
[----:B------:R1:W-:Y:S01]  /*5f90*/  RED.E.ADD.F32.FTZ.RN.STRONG.GPU [R4.64+0x4], R19 ;  /* 0x000004130400798e */ /* 0x0003e2000c10e786 */
[----:B------:R-:W-:Y:S05]  /*5fa0*/  @!P0 BRA `(.L_x_12275) ;  /* 0xfffffe5000008947 */ /* 0x000fea000383ffff */
[----:B------:R-:W-:Y:S05]  /*5fb0*/  EXIT ;  /* 0x000000000000794d */ /* 0x000fea0003800000 */
.L_x_12276:
        /* <DEDUP_REMOVED lines=12> */
.L_x_14740:


//--------------------- .text._Z25selective_scan_bwd_kernelI32Selective_Scan_bwd_kernel_traitsILi32ELi8ELb1ELb0ELb1ELb0ELb1EN3c104HalfENS1_7complexIfEEEEv12SSMParamsBwd --------------------------
	.section	.text._Z25selective_scan_bwd_kernelI32Selective_Scan_bwd_kernel_traitsILi32ELi8ELb1ELb0ELb1ELb0ELb1EN3c104HalfENS1_7complexIfEEEEv12SSMParamsBwd,"ax",@progbits
	.sectioninfo	@"SHI_REGISTERS=172"
	.align	128
        .global         _Z25selective_scan_bwd_kernelI32Selective_Scan_bwd_kernel_traitsILi32ELi8ELb1ELb0ELb1ELb0ELb1EN3c104HalfENS1_7complexIfEEEEv12SSMParamsBwd
        .type           _Z25selective_scan_bwd_kernelI32Selective_Scan_bwd_kernel_traitsILi32ELi8ELb1ELb0ELb1ELb0ELb1EN3c104HalfENS1_7complexIfEEEEv12SSMParamsBwd,@function
        .size           _Z25selective_scan_bwd_kernelI32Selective_Scan_bwd_kernel_traitsILi32ELi8ELb1ELb0ELb1ELb0ELb1EN3c104HalfENS1_7complexIfEEEEv12SSMParamsBwd,(.L_x_14741 - _Z25selective_scan_bwd_kernelI32Selective_Scan_bwd_kernel_traitsILi32ELi8ELb1ELb0ELb1ELb0ELb1EN3c104HalfENS1_7complexIfEEEEv12SSMParamsBwd)
        .other          _Z25selective_scan_bwd_kernelI32Selective_Scan_bwd_kernel_traitsILi32ELi8ELb1ELb0ELb1ELb0ELb1EN3c104HalfENS1_7complexIfEEEEv12SSMParamsBwd,@"STO_CUDA_ENTRY STV_DEFAULT"
_Z25selective_scan_bwd_kernelI32Selective_Scan_bwd_kernel_traitsILi32ELi8ELb1ELb0ELb1ELb0ELb1EN3c104HalfENS1_7complexIfEEEEv12SSMParamsBwd:
.text._Z25selective_scan_bwd_kernelI32Selective_Scan_bwd_kernel_traitsILi32ELi8ELb1ELb0ELb1ELb0ELb1EN3c104HalfENS1_7complexIfEEEEv12SSMParamsBwd:
        /* <DEDUP_REMOVED lines=26> */
[----:B------:R-:W-:Y:S01]  /*01a0*/  HFMA2.MMA R52, -RZ, RZ, 0, 0 ;  /* 0x00000000ff347435 */ /* 0x000fe200000001ff */
[----:B0-----:R-:W-:Y:S01]  /*01b0*/  IABS R2, R0 ;  /* 0x0000000000027213 */ /* 0x001fe20000000000 */
[C---:B------:R-:W-:Y:S01]  /*01c0*/  IMAD R8, R36.reuse, c[0x0][0x1e0], RZ ;  /* 0x0000780024087a24 */ /* 0x040fe200078e02ff */
[----:B-1----:R-:W-:Y:S01]  /*01d0*/  HFMA2.MMA R6, -RZ, RZ, 0, 0 ;  /* 0x00000000ff067435 */ /* 0x002fe200000001ff */
[----:B------:R-:W-:Y:S01]  /*01e0*/  MOV R38, RZ ;  /* 0x000000ff00267202 */ /* 0x000fe20000000f00 */
        /* <DEDUP_REMOVED lines=70> */
[----:B------:R-:W-:Y:S02]  /*0650*/  @P0 MOV R21, 0x10 ;  /* 0x0000001000150802 */ /* 0x000fe40000000f00 */
[----:B------:R-:W-:-:S02]  /*0660*/  LEA.HI.X R47, R11, c[0x0][0x30c], R4, 0x1, P4 ;  /* 0x0000c3000b2f7a11 */ /* 0x000fc400020f0c04 */
[----:B------:R-:W-:Y:S01]  /*0670*/  LEA.HI.X.SX32 R3, R3, R8, 0x1, P5 ;  /* 0x0000000803037211 */ /* 0x000fe200028f0eff */
[----:B------:R-:W-:Y:S01]  /*0680*/  @P0 IMAD.WIDE R20, R2, R21, c[0x0][0x260] ;  /* 0x0000980002140625 */ /* 0x000fe200078e0215 */
[----:B------:R-:W-:Y:S01]  /*0690*/  LEA R41, P6, R48, c[0x0][0x230], 0x1 ;  /* 0x00008c0030297a11 */ /* 0x000fe200078c08ff */
[----:B------:R-:W-:Y:S01]  /*06a0*/  @!P0 CS2R R20, SRZ ;  /* 0x0000000000148805 */ /* 0x000fe2000001ff00 */
[C---:B------:R-:W-:Y:S02]  /*06b0*/  @P1 LEA R18, P4, R0.reuse, c[0x0][0x328], 0x2 ;  /* 0x0000ca0000121a11 */ /* 0x040fe400078810ff */
        /* <DEDUP_REMOVED lines=9> */
[----:B------:R-:W-:-:S03]  /*0750*/  MOV R52, RZ ;  /* 0x000000ff00347202 */ /* 0x000fc60000000f00 */
.L_x_12327:
[----:B------:R-:W-:Y:S01]  /*0760*/  BAR.SYNC.DEFER_BLOCKING 0x0 ;  /* 0x0000000000007b1d */ /* 0x000fe20000010000 */
[----:B0-----:R-:W-:-:S05]  /*0770*/  IMAD.WIDE R2, R39, 0x10, R42 ;  /* 0x0000001027027825 */ /* 0x001fca00078e022a */
[----:B------:R-:W2:Y:S01]  /*0780*/  LDG.E.128 R24, [R2.64] ;  /* 0x0000000602187981 */ /* 0x000ea2000c1e1d00 */
[----:B------:R-:W-:-:S03]  /*0790*/  IMAD.WIDE R12, R39, 0x10, R44 ;  /* 0x00000010270c7825 */ /* 0x000fc600078e022c */
[----:B-12---:R0:W-:Y:S01]  /*07a0*/  STS.128 [R40.X16], R24 ;  /* 0x0000001828007388 */ /* 0x0061e2000000cc00 */
[----:B------:R-:W-:-:S06]  /*07b0*/  NOP ;  /* 0x0000000000007918 */ /* 0x000fcc0000000000 */
[----:B------:R-:W-:Y:S04]  /*07c0*/  LDS.128 R4, [R40.X16] ;  /* 0x0000000028047984 */ /* 0x000fe8000000cc00 */
[----:B------:R-:W-:Y:S06]  /*07d0*/  BAR.SYNC.DEFER_BLOCKING 0x0 ;  /* 0x0000000000007b1d */ /* 0x000fec0000010000 */
[----:B------:R-:W2:Y:S01]  /*07e0*/  LDG.E.128 R28, [R12.64] ;  /* 0x000000060c1c7981 */ /* 0x000ea2000c1e1d00 */
[----:B------:R-:W-:Y:S01]  /*07f0*/  IMAD.WIDE R14, R39, 0x10, R46 ;  /* 0x00000010270e7825 */ /* 0x000fe200078e022e */
[----:B------:R-:W-:-:S02]  /*0800*/  IADD3 R50, -R49, c[0x0][0x174], RZ ;  /* 0x00005d0031327a10 */ /* 0x000fc40007ffe1ff */
[----:B--2---:R1:W-:Y:S01]  /*0810*/  STS.128 [R40.X16], R28 ;  /* 0x0000001c28007388 */ /* 0x0043e2000000cc00 */
[----:B------:R-:W-:-:S06]  /*0820*/  NOP ;  /* 0x0000000000007918 */ /* 0x000fcc0000000000 */
[----:B------:R-:W-:Y:S04]  /*0830*/  LDS.128 R8, [R40.X16] ;  /* 0x0000000028087984 */ /* 0x000fe8000000cc00 */
[----:B------:R-:W-:Y:S06]  /*0840*/  BAR.SYNC.DEFER_BLOCKING 0x0 ;  /* 0x0000000000007b1d */ /* 0x000fec0000010000 */
[----:B------:R-:W2:Y:S01]  /*0850*/  LDG.E.128 R56, [R14.64] ;  /* 0x000000060e387981 */ /* 0x000ea2000c1e1d00 */
[----:B------:R-:W-:Y:S01]  /*0860*/  LEA R2, R50, 0xffffff00, 0x8 ;  /* 0xffffff0032027811 */ /* 0x000fe200078e40ff */
[----:B------:R-:W-:-:S02]  /*0870*/  IMAD R22, R36, c[0x0][0x1f0], RZ ;  /* 0x00007c0024167a24 */ /* 0x000fc400078e02ff */
[----:B0-----:R-:W-:Y:S01]  /*0880*/  IMAD R25, R33, c[0x0][0x1f8], RZ ;  /* 0x00007e0021197a24 */ /* 0x001fe200078e02ff */
[----:B------:R-:W-:Y:S01]  /*0890*/  SHF.R.S32.HI R3, RZ, 0x1f, R2 ;  /* 0x0000001fff037819 */ /* 0x000fe20000011402 */
[C---:B------:R-:W-:Y:S02]  /*08a0*/  IMAD R23, R35.reuse, c[0x0][0x1f4], R22 ;  /* 0x00007d0023177a24 */ /* 0x040fe400078e0216 */
[----:B------:R-:W-:Y:S02]  /*08b0*/  IMAD R25, R0, c[0x0][0x1fc], R25 ;  /* 0x00007f0000197a24 */ /* 0x000fe400078e0219 */
[----:B------:R-:W-:-:S05]  /*08c0*/  IMAD.WIDE.U32 R12, R35, c[0x0][0x1f0], R2 ;  /* 0x00007c00230c7a25 */ /* 0x000fca00078e0002 */
[----:B------:R-:W-:-:S05]  /*08d0*/  IADD3 R13, R13, R23, RZ ;  /* 0x000000170d0d7210 */ /* 0x000fca0007ffe0ff */
[----:B------:R-:W-:-:S05]  /*08e0*/  IMAD.WIDE.U32 R12, R0, c[0x0][0x1f8], R12 ;  /* 0x00007e00000c7a25 */ /* 0x000fca00078e000c */
[----:B------:R-:W-:Y:S02]  /*08f0*/  IADD3 R13, R13, R25, RZ ;  /* 0x000000190d0d7210 */ /* 0x000fe40007ffe0ff */
[----:B------:R-:W-:-:S04]  /*0900*/  LEA R22, P0, R12, c[0x0][0x268], 0x1 ;  /* 0x00009a000c167a11 */ /* 0x000fc800078008ff */
[----:B------:R-:W-:-:S05]  /*0910*/  LEA.HI.X R23, R12, c[0x0][0x26c], R13, 0x1, P0 ;  /* 0x00009b000c177a11 */ /* 0x000fca00000f0c0d */
[----:B------:R-:W-:Y:S01]  /*0920*/  IMAD.WIDE R22, R39, 0x10, R22 ;  /* 0x0000001027167825 */ /* 0x000fe200078e0216 */
[----:B--2---:R0:W-:Y:S01]  /*0930*/  STS.128 [R40.X16], R56 ;  /* 0x0000003828007388 */ /* 0x0041e2000000cc00 */
[----:B------:R-:W-:-:S06]  /*0940*/  NOP ;  /* 0x0000000000007918 */ /* 0x000fcc0000000000 */
[----:B------:R-:W2:Y:S04]  /*0950*/  LDS.128 R12, [R40.X16] ;  /* 0x00000000280c7984 */ /* 0x000ea8000000cc00 */
[----:B------:R-:W-:Y:S06]  /*0960*/  BAR.SYNC.DEFER_BLOCKING 0x0 ;  /* 0x0000000000007b1d */ /* 0x000fec0000010000 */
[----:B-1----:R1:W3:Y:S01]  /*0970*/  LDG.E.128 R28, [R22.64] ;  /* 0x00000006161c7981 */ /* 0x0022e2000c1e1d00 */
        /* <DEDUP_REMOVED lines=8> */
[----:B------:R-:W-:-:S04]  /*0a00*/  LEA R26, P0, R24, c[0x0][0x258], 0x1 ;  /* 0x00009600181a7a11 */ /* 0x000fc800078008ff */
[----:B------:R-:W-:-:S05]  /*0a10*/  LEA.HI.X R27, R24, c[0x0][0x25c], R25, 0x1, P0 ;  /* 0x00009700181b7a11 */ /* 0x000fca00000f0c19 */
[----:B-1----:R-:W-:Y:S01]  /*0a20*/  IMAD.WIDE R22, R39, 0x10, R26 ;  /* 0x0000001027167825 */ /* 0x002fe200078e021a */
[----:B---3--:R-:W-:Y:S01]  /*0a30*/  STS.128 [R40.X16], R28 ;  /* 0x0000001c28007388 */ /* 0x008fe2000000cc00 */
[----:B------:R-:W-:-:S06]  /*0a40*/  NOP ;  /* 0x0000000000007918 */ /* 0x000fcc0000000000 */
[----:B------:R-:W1:Y:S04]  /*0a50*/  LDS.128 R24, [R40.X16] ;  /* 0x0000000028187984 */ /* 0x000e68000000cc00 */
[----:B------:R-:W-:Y:S06]  /*0a60*/  BAR.SYNC.DEFER_BLOCKING 0x0 ;  /* 0x0000000000007b1d */ /* 0x000fec0000010000 */
[----:B0-----:R0:W3:Y:S01]  /*0a70*/  LDG.E.128 R56, [R22.64] ;  /* 0x0000000616387981 */ /* 0x0010e2000c1e1d00 */
[----:B--2---:R-:W-:Y:S01]  /*0a80*/  HADD2.F32 R61, -RZ, R14.H1_H1 ;  /* 0x3000000eff3d7230 */ /* 0x004fe20000004100 */
[----:B------:R-:W-:Y:S01]  /*0a90*/  ISETP.NE.U32.AND P0, PT, RZ, c[0x0][0x270], PT ;  /* 0x00009c00ff007a0c */ /* 0x000fe20003f05070 */
[----:B------:R-:W-:-:S02]  /*0aa0*/  HADD2.F32 R74, -RZ, R4.H0_H0 ;  /* 0x20000004ff4a7230 */ /* 0x000fc40000004100 */
[--C-:B------:R-:W-:Y:S01]  /*0ab0*/  HADD2.F32 R63, -RZ, R15.reuse.H0_H0 ;  /* 0x2000000fff3f7230 */ /* 0x100fe20000004100 */
[----:B------:R-:W-:Y:S01]  /*0ac0*/  ISETP.NE.AND.EX P0, PT, RZ, c[0x0][0x274], PT, P0 ;  /* 0x00009d00ff007a0c */ /* 0x000fe20003f05300 */
[----:B------:R-:W-:Y:S02]  /*0ad0*/  HADD2.F32 R65, -RZ, R15.H1_H1 ;  /* 0x3000000fff417230 */ /* 0x000fe40000004100 */
[--C-:B------:R-:W-:Y:S02]  /*0ae0*/  HADD2.F32 R55, -RZ, R13.reuse.H0_H0 ;  /* 0x2000000dff377230 */ /* 0x100fe40000004100 */
[----:B------:R-:W-:Y:S02]  /*0af0*/  HADD2.F32 R13, -RZ, R13.H1_H1 ;  /* 0x3000000dff0d7230 */ /* 0x000fe40000004100 */
[--C-:B-1----:R-:W-:Y:S02]  /*0b00*/  HADD2.F32 R54, -RZ, R24.reuse.H0_H0 ;  /* 0x20000018ff367230 */ /* 0x102fe40000004100 */
[----:B------:R-:W-:-:S02]  /*0b10*/  HADD2.F32 R60, -RZ, R24.H1_H1 ;  /* 0x30000018ff3c7230 */ /* 0x000fc40000004100 */
[--C-:B------:R-:W-:Y:S01]  /*0b20*/  HADD2.F32 R62, -RZ, R25.reuse.H0_H0 ;  /* 0x20000019ff3e7230 */ /* 0x100fe20000004100 */
[----:B------:R-:W-:Y:S01]  /*0b30*/  FMUL.FTZ R24, R54, -1.4426950216293334961 ;  /* 0xbfb8aa3b36187820 */ /* 0x000fe20000410000 */
[--C-:B------:R-:W-:Y:S01]  /*0b40*/  HADD2.F32 R66, -RZ, R26.reuse.H0_H0 ;  /* 0x2000001aff427230 */ /* 0x100fe20000004100 */
[----:B------:R-:W-:Y:S01]  /*0b50*/  FMUL.FTZ R51, R60, -1.4426950216293334961 ;  /* 0xbfb8aa3b3c337820 */ /* 0x000fe20000410000 */
[----:B------:R-:W-:Y:S01]  /*0b60*/  HADD2.F32 R64, -RZ, R25.H1_H1 ;  /* 0x30000019ff407230 */ /* 0x000fe20000004100 */
[----:B------:R-:W-:Y:S01]  /*0b70*/  FMUL.FTZ R25, R62, -1.4426950216293334961 ;  /* 0xbfb8aa3b3e197820 */ /* 0x000fe20000410000 */
[----:B------:R-:W-:Y:S01]  /*0b80*/  HADD2.F32 R68, -RZ, R26.H1_H1 ;  /* 0x3000001aff447230 */ /* 0x000fe20000004100 */
[----:B------:R-:W1:Y:S01]  /*0b90*/  MUFU.EX2 R24, R24 ;  /* 0x0000001800187308 */ /* 0x000e620000000800 */
[----:B------:R-:W-:Y:S01]  /*0ba0*/  FMUL.FTZ R26, R66, -1.4426950216293334961 ;  /* 0xbfb8aa3b421a7820 */ /* 0x000fe20000410000 */
[--C-:B------:R-:W-:Y:S01]  /*0bb0*/  HADD2.F32 R70, -RZ, R27.reuse.H0_H0 ;  /* 0x2000001bff467230 */ /* 0x100fe20000004100 */
[----:B0-----:R-:W-:Y:S01]  /*0bc0*/  FMUL.FTZ R22, R64, -1.4426950216293334961 ;  /* 0xbfb8aa3b40167820 */ /* 0x001fe20000410000 */
[----:B------:R-:W-:Y:S01]  /*0bd0*/  HADD2.F32 R76, -RZ, R27.H1_H1 ;  /* 0x3000001bff4c7230 */ /* 0x000fe20000004100 */
[----:B------:R-:W-:-:S02]  /*0be0*/  FMUL.FTZ R29, R68, -1.4426950216293334961 ;  /* 0xbfb8aa3b441d7820 */ /* 0x000fc40000410000 */
[----:B------:R-:W-:Y:S01]  /*0bf0*/  FMUL.FTZ R30, R70, -1.4426950216293334961 ;  /* 0xbfb8aa3b461e7820 */ /* 0x000fe20000410000 */
[----:B------:R-:W0:Y:S01]  /*0c00*/  MUFU.EX2 R51, R51 ;  /* 0x0000003300337308 */ /* 0x000e220000000800 */
[----:B------:R-:W-:-:S07]  /*0c10*/  FMUL.FTZ R53, R76, -1.4426950216293334961 ;  /* 0xbfb8aa3b4c357820 */ /* 0x000fce0000410000 */
[----:B------:R-:W2:Y:S01]  /*0c20*/  MUFU.EX2 R28, R25 ;  /* 0x00000019001c7308 */ /* 0x000ea20000000800 */
[----:B-1----:R-:W-:-:S07]  /*0c30*/  FADD.FTZ R23, R24, 1 ;  /* 0x3f80000018177421 */ /* 0x002fce0000010000 */
[----:B------:R-:W-:Y:S01]  /*0c40*/  MUFU.EX2 R31, R26 ;  /* 0x0000001a001f7308 */ /* 0x000fe20000000800 */
[----:B0-----:R-:W-:-:S07]  /*0c50*/  FADD.FTZ R51, R51, 1 ;  /* 0x3f80000033337421 */ /* 0x001fce0000010000 */
[----:B------:R-:W-:Y:S01]  /*0c60*/  MUFU.EX2 R22, R22 ;  /* 0x0000001600167308 */ /* 0x000fe20000000800 */
[----:B--2---:R-:W-:-:S07]  /*0c70*/  FADD.FTZ R28, R28, 1 ;  /* 0x3f8000001c1c7421 */ /* 0x004fce0000010000 */
[----:B------:R-:W0:Y:S08]  /*0c80*/  MUFU.RCP R23, R23 ;  /* 0x0000001700177308 */ /* 0x000e300000001000 */
[----:B------:R-:W-:Y:S08]  /*0c90*/  MUFU.EX2 R69, R29 ;  /* 0x0000001d00457308 */ /* 0x000ff00000000800 */
[----:B------:R-:W-:Y:S01]  /*0ca0*/  MUFU.RCP R29, R51 ;  /* 0x00000033001d7308 */ /* 0x000fe20000001000 */
[----:B0-----:R-:W-:-:S02]  /*0cb0*/  FMUL.FTZ R67, R54, R23 ;  /* 0x0000001736437220 */ /* 0x001fc40000410000 */
[----:B------:R-:W-:-:S04]  /*0cc0*/  FADD.FTZ R15, -R23, 1 ;  /* 0x3f800000170f7421 */ /* 0x000fc80000010100 */
[----:B------:R-:W-:Y:S01]  /*0cd0*/  FFMA.FTZ R15, R54, R15, 1 ;  /* 0x3f800000360f7423 */ /* 0x000fe2000001000f */
[----:B------:R0:W1:Y:S08]  /*0ce0*/  MUFU.EX2 R72, R30 ;  /* 0x0000001e00487308 */ /* 0x0000700000000800 */
[----:B------:R2:W4:Y:S01]  /*0cf0*/  MUFU.EX2 R78, R53 ;  /* 0x00000035004e7308 */ /* 0x0005220000000800 */
[----:B0-----:R-:W-:Y:S01]  /*0d00*/  FADD.FTZ R30, R22, 1 ;  /* 0x3f800000161e7421 */ /* 0x001fe20000010000 */
[----:B------:R-:W-:-:S02]  /*0d10*/  HADD2.F32 R22, -RZ, R12.H0_H0 ;  /* 0x2000000cff167230 */ /* 0x000fc40000004100 */
[----:B------:R-:W-:-:S03]  /*0d20*/  HADD2.F32 R12, -RZ, R12.H1_H1 ;  /* 0x3000000cff0c7230 */ /* 0x000fc60000004100 */
[----:B------:R-:W-:Y:S01]  /*0d30*/  FMUL.FTZ R51, R22, R67 ;  /* 0x0000004316337220 */ /* 0x000fe20000410000 */
[----:B------:R0:W-:Y:S01]  /*0d40*/  MUFU.RCP R71, R28 ;  /* 0x0000001c00477308 */ /* 0x0001e20000001000 */
[----:B--2---:R-:W-:Y:S02]  /*0d50*/  FADD.FTZ R53, R31, 1 ;  /* 0x3f8000001f357421 */ /* 0x004fe40000010000 */
[----:B------:R-:W-:Y:S02]  /*0d60*/  FFMA.FTZ R74, R51, R74, R52 ;  /* 0x0000004a334a7223 */ /* 0x000fe40000010034 */
[----:B-1----:R-:W-:Y:S02]  /*0d70*/  FADD.FTZ R72, R72, 1 ;  /* 0x3f80000048487421 */ /* 0x002fe40000010000 */
[----:B------:R-:W-:Y:S01]  /*0d80*/  FADD.FTZ R31, -R29, 1 ;  /* 0x3f8000001d1f7421 */ /* 0x000fe20000010100 */
[----:B------:R1:W-:Y:S01]  /*0d90*/  MUFU.RCP R73, R53 ;  /* 0x0000003500497308 */ /* 0x0003e20000001000 */
[----:B0-----:R-:W-:Y:S01]  /*0da0*/  HADD2.F32 R28, -RZ, R4.H1_H1 ;  /* 0x30000004ff1c7230 */ /* 0x001fe20000004100 */
[----:B----4-:R-:W-:-:S02]  /*0db0*/  FADD.FTZ R78, R78, 1 ;  /* 0x3f8000004e4e7421 */ /* 0x010fc40000010000 */
[----:B------:R-:W-:-:S04]  /*0dc0*/  FFMA.FTZ R31, R60, R31, 1 ;  /* 0x3f8000003c1f7423 */ /* 0x000fc8000001001f */
[----:B------:R-:W-:Y:S08]  /*0dd0*/  MUFU.RCP R77, R72 ;  /* 0x00000048004d7308 */ /* 0x000ff00000001000 */
[----:B------:R-:W-:Y:S01]  /*0de0*/  MUFU.RCP R79, R78 ;  /* 0x0000004e004f7308 */ /* 0x000fe20000001000 */
[----:B---3--:R0:W-:Y:S01]  /*0df0*/  STS.128 [R40.X16], R56 ;  /* 0x0000003828007388 */ /* 0x0081e2000000cc00 */
[----:B------:R-:W-:-:S06]  /*0e00*/  NOP ;  /* 0x0000000000007918 */ /* 0x000fcc0000000000 */
[----:B------:R-:W2:Y:S01]  /*0e10*/  LDS.128 R24, [R40.X16] ;  /* 0x0000000028187984 */ /* 0x000ea2000000cc00 */
[----:B0-----:R-:W-:Y:S01]  /*0e20*/  HADD2.F32 R59, -RZ, R14.H0_H0 ;  /* 0x2000000eff3b7230 */ /* 0x001fe20000004100 */
[----:B------:R-:W-:Y:S01]  /*0e30*/  FADD.FTZ R14, R69, 1 ;  /* 0x3f800000450e7421 */ /* 0x000fe20000010000 */
[----:B------:R0:W3:Y:S01]  /*0e40*/  MUFU.RCP R57, R30 ;  /* 0x0000001e00397308 */ /* 0x0000e20000001000 */
[----:B------:R-:W-:-:S04]  /*0e50*/  FMUL.FTZ R69, R60, R29 ;  /* 0x0000001d3c457220 */ /* 0x000fc80000410000 */
[----:B-1----:R-:W-:-:S03]  /*0e60*/  FMUL.FTZ R53, R12, R69 ;  /* 0x000000450c357220 */ /* 0x002fc60000410000 */
[----:B------:R1:W4:Y:S01]  /*0e70*/  MUFU.RCP R75, R14 ;  /* 0x0000000e004b7308 */ /* 0x0003220000001000 */
[----:B------:R-:W-:Y:S01]  /*0e80*/  FFMA.FTZ R82, R53, R28, R74 ;  /* 0x0000001c35527223 */ /* 0x000fe2000001004a */
[--C-:B--2---:R-:W-:Y:S02]  /*0e90*/  HADD2.F32 R28, -RZ, R24.reuse.H0_H0 ;  /* 0x20000018ff1c7230 */ /* 0x104fe40000004100 */
[--C-:B------:R-:W-:Y:S02]  /*0ea0*/  HADD2.F32 R54, -RZ, R25.reuse.H0_H0 ;  /* 0x20000019ff367230 */ /* 0x100fe40000004100 */
[----:B------:R-:W-:Y:S01]  /*0eb0*/  HADD2.F32 R56, -RZ, R25.H1_H1 ;  /* 0x30000019ff387230 */ /* 0x000fe20000004100 */
[----:B------:R-:W-:Y:S01]  /*0ec0*/  FMUL.FTZ R22, R22, R28 ;  /* 0x0000001c16167220 */ /* 0x000fe20000410000 */
[----:B0-----:R-:W-:Y:S01]  /*0ed0*/  HADD2.F32 R30, -RZ, R24.H1_H1 ;  /* 0x30000018ff1e7230 */ /* 0x001fe20000004100 */
[----:B---3--:R-:W-:Y:S01]  /*0ee0*/  FADD.FTZ R25, -R57, 1 ;  /* 0x3f80000039197421 */ /* 0x008fe20000010100 */
[--C-:B------:R-:W-:Y:S01]  /*0ef0*/  HADD2.F32 R58, -RZ, R26.reuse.H0_H0 ;  /* 0x2000001aff3a7230 */ /* 0x100fe20000004100 */
[----:B------:R-:W-:Y:S01]  /*0f00*/  FMUL.FTZ R22, R23, R22 ;  /* 0x0000001617167220 */ /* 0x000fe20000410000 */
[----:B------:R-:W-:Y:S01]  /*0f10*/  HADD2.F32 R60, -RZ, R26.H1_H1 ;  /* 0x3000001aff3c7230 */ /* 0x000fe20000004100 */
[----:B------:R-:W-:Y:S01]  /*0f20*/  FADD.FTZ R23, -R71, 1 ;  /* 0x3f80000047177421 */ /* 0x000fe20000010100 */
[--C-:B------:R-:W-:Y:S01]  /*0f30*/  HADD2.F32 R74, -RZ, R27.reuse.H0_H0 ;  /* 0x2000001bff4a7230 */ /* 0x100fe20000004100 */
[----:B-1----:R-:W-:Y:S01]  /*0f40*/  FMUL.FTZ R14, R55, R54 ;  /* 0x00000036370e7220 */ /* 0x002fe20000410000 */
[----:B------:R-:W-:Y:S01]  /*0f50*/  HADD2.F32 R80, -RZ, R27.H1_H1 ;  /* 0x3000001bff507230 */ /* 0x000fe20000004100 */
        /* <DEDUP_REMOVED lines=11> */
[----:B------:R-:W-:Y:S01]  /*1010*/  FADD.FTZ R23, -R73, 1 ;  /* 0x3f80000049177421 */ /* 0x000fe20000010100 */
[----:B------:R-:W-:Y:S01]  /*1020*/  F2FP.PACK_AB R25, R25, R14 ;  /* 0x0000000e1919723e */ /* 0x000fe200000000ff */
[----:B----4-:R-:W-:-:S02]  /*1030*/  FADD.FTZ R27, -R75, 1 ;  /* 0x3f8000004b1b7421 */ /* 0x010fc40000010100 */
[----:B------:R-:W-:Y:S02]  /*1040*/  FMUL.FTZ R22, R59, R58 ;  /* 0x0000003a3b167220 */ /* 0x000fe40000410000 */
[----:B------:R-:W-:Y:S02]  /*1050*/  FMUL.FTZ R24, R61, R60 ;  /* 0x0000003c3d187220 */ /* 0x000fe40000410000 */
[----:B------:R-:W-:Y:S02]  /*1060*/  FADD.FTZ R29, -R77, 1 ;  /* 0x3f8000004d1d7421 */ /* 0x000fe40000010100 */
[----:B------:R-:W-:Y:S02]  /*1070*/  FADD.FTZ R31, -R79, 1 ;  /* 0x3f8000004f1f7421 */ /* 0x000fe40000010100 */
[----:B------:R-:W-:Y:S02]  /*1080*/  FMUL.FTZ R26, R63, R74 ;  /* 0x0000004a3f1a7220 */ /* 0x000fe40000410000 */
[----:B------:R-:W-:-:S02]  /*1090*/  FMUL.FTZ R52, R65, R80 ;  /* 0x0000005041347220 */ /* 0x000fc40000410000 */
[----:B------:R-:W-:Y:S02]  /*10a0*/  FFMA.FTZ R23, R66, R23, 1 ;  /* 0x3f80000042177423 */ /* 0x000fe40000010017 */
[----:B------:R-:W-:Y:S02]  /*10b0*/  FFMA.FTZ R27, R68, R27, 1 ;  /* 0x3f800000441b7423 */ /* 0x000fe4000001001b */
[----:B------:R-:W-:Y:S02]  /*10c0*/  FMUL.FTZ R22, R73, R22 ;  /* 0x0000001649167220 */ /* 0x000fe40000410000 */
[----:B------:R-:W-:Y:S02]  /*10d0*/  FMUL.FTZ R24, R75, R24 ;  /* 0x000000184b187220 */ /* 0x000fe40000410000 */
[----:B------:R-:W-:Y:S02]  /*10e0*/  FFMA.FTZ R29, R70, R29, 1 ;  /* 0x3f800000461d7423 */ /* 0x000fe4000001001d */
[----:B------:R-:W-:-:S02]  /*10f0*/  FFMA.FTZ R31, R76, R31, 1 ;  /* 0x3f8000004c1f7423 */ /* 0x000fc4000001001f */
        /* <DEDUP_REMOVED lines=13> */
[C---:B------:R-:W-:Y:S01]  /*11d0*/  IMAD R15, R35.reuse, c[0x0][0x2ec], R14 ;  /* 0x0000bb00230f7a24 */ /* 0x040fe200078e020e */
[----:B------:R-:W-:Y:S01]  /*11e0*/  HADD2.F32 R29, -RZ, R5.H1_H1 ;  /* 0x30000005ff1d7230 */ /* 0x000fe20000004100 */
[----:B------:R-:W-:Y:S01]  /*11f0*/  IMAD.WIDE.U32 R22, R35, c[0x0][0x2e8], R2 ;  /* 0x0000ba0023167a25 */ /* 0x000fe200078e0002 */
[----:B------:R-:W-:-:S03]  /*1200*/  HADD2.F32 R52, -RZ, R7.H1_H1 ;  /* 0x30000007ff347230 */ /* 0x000fc60000004100 */
[----:B------:R-:W-:Y:S01]  /*1210*/  FMUL.FTZ R64, R64, R57 ;  /* 0x0000003940407220 */ /* 0x000fe20000410000 */
[----:B------:R-:W-:Y:S01]  /*1220*/  IADD3 R23, R23, R15, RZ ;  /* 0x0000000f17177210 */ /* 0x000fe20007ffe0ff */
[----:B------:R-:W-:Y:S02]  /*1230*/  FMUL.FTZ R55, R55, R62 ;  /* 0x0000003e37377220 */ /* 0x000fe40000410000 */
[----:B------:R-:W-:Y:S02]  /*1240*/  FMUL.FTZ R57, R13, R64 ;  /* 0x000000400d397220 */ /* 0x000fe40000410000 */
[----:B------:R-:W-:Y:S02]  /*1250*/  FFMA.FTZ R82, R55, R12, R82 ;  /* 0x0000000c37527223 */ /* 0x000fe40000010052 */
[----:B------:R-:W-:Y:S02]  /*1260*/  FMUL.FTZ R66, R66, R73 ;  /* 0x0000004942427220 */ /* 0x000fe40000410000 */
[----:B------:R-:W-:Y:S01]  /*1270*/  FFMA.FTZ R82, R57, R29, R82 ;  /* 0x0000001d39527223 */ /* 0x000fe20000010052 */
[----:B------:R-:W-:Y:S01]  /*1280*/  HADD2.F32 R29, -RZ, R6.H0_H0 ;  /* 0x20000006ff1d7230 */ /* 0x000fe20000004100 */
[----:B------:R-:W-:-:S02]  /*1290*/  FMUL.FTZ R59, R59, R66 ;  /* 0x000000423b3b7220 */ /* 0x000fc40000410000 */
[----:B------:R-:W-:Y:S02]  /*12a0*/  IMAD R31, R33, c[0x0][0x2f0], RZ ;  /* 0x0000bc00211f7a24 */ /* 0x000fe400078e02ff */
[----:B------:R-:W-:Y:S01]  /*12b0*/  FMUL.FTZ R68, R68, R75 ;  /* 0x0000004b44447220 */ /* 0x000fe20000410000 */
[----:B------:R0:W-:Y:S01]  /*12c0*/  STS.128 [R40.X16], R24 ;  /* 0x0000001828007388 */ /* 0x0001e2000000cc00 */
[----:B------:R-:W-:-:S06]  /*12d0*/  NOP ;  /* 0x0000000000007918 */ /* 0x000fcc0000000000 */
[----:B------:R-:W1:Y:S01]  /*12e0*/  LDS.128 R12, [R40.X16] ;  /* 0x00000000280c7984 */ /* 0x000e62000000cc00 */
[----:B------:R-:W-:Y:S01]  /*12f0*/  FFMA.FTZ R82, R59, R29, R82 ;  /* 0x0000001d3b527223 */ /* 0x000fe20000010052 */
[----:B------:R-:W-:Y:S01]  /*1300*/  HADD2.F32 R29, -RZ, R9.H0_H0 ;  /* 0x20000009ff1d7230 */ /* 0x000fe20000004100 */
[----:B------:R-:W-:Y:S01]  /*1310*/  IMAD.WIDE.U32 R22, R0, c[0x0][0x2f0], R22 ;  /* 0x0000bc0000167a25 */ /* 0x000fe200078e0016 */
[----:B------:R-:W-:-:S03]  /*1320*/  HADD2.F32 R75, -RZ, R10.H1_H1 ;  /* 0x3000000aff4b7230 */ /* 0x000fc60000004100 */
[----:B------:R-:W-:Y:S01]  /*1330*/  FMUL.FTZ R61, R61, R68 ;  /* 0x000000443d3d7220 */ /* 0x000fe20000410000 */
[----:B0-----:R-:W-:Y:S01]  /*1340*/  HADD2.F32 R24, -RZ, R6.H1_H1 ;  /* 0x30000006ff187230 */ /* 0x001fe20000004100 */
[----:B------:R-:W-:Y:S01]  /*1350*/  IMAD R25, R0, c[0x0][0x2f4], R31 ;  /* 0x0000bd0000197a24 */ /* 0x000fe200078e021f */
[--C-:B------:R-:W-:Y:S01]  /*1360*/  HADD2.F32 R27, -RZ, R8.reuse.H1_H1 ;  /* 0x30000008ff1b7230 */ /* 0x100fe20000004100 */
[----:B------:R-:W-:Y:S01]  /*1370*/  FMUL.FTZ R70, R70, R77 ;  /* 0x0000004d46467220 */ /* 0x000fe20000410000 */
[----:B------:R-:W-:Y:S01]  /*1380*/  HADD2.F32 R31, -RZ, R9.H1_H1 ;  /* 0x30000009ff1f7230 */ /* 0x000fe20000004100 */
[----:B------:R-:W-:Y:S01]  /*1390*/  FFMA.FTZ R82, R61, R24, R82 ;  /* 0x000000183d527223 */ /* 0x000fe20000010052 */
[----:B------:R-:W-:Y:S01]  /*13a0*/  IADD3 R25, R23, R25, RZ ;  /* 0x0000001917197210 */ /* 0x000fe20007ffe0ff */
[----:B------:R-:W-:Y:S01]  /*13b0*/  HADD2.F32 R23, -RZ, R7.H0_H0 ;  /* 0x20000007ff177230 */ /* 0x000fe20000004100 */
[----:B------:R-:W-:Y:S01]  /*13c0*/  LEA R24, P2, R22, c[0x0][0x338], 0x1 ;  /* 0x0000ce0016187a11 */ /* 0x000fe200078408ff */
[----:B------:R-:W-:Y:S01]  /*13d0*/  FMUL.FTZ R63, R63, R70 ;  /* 0x000000463f3f7220 */ /* 0x000fe20000410000 */
[----:B------:R-:W-:Y:S01]  /*13e0*/  MOV R26, c[0x0][0x16c] ;  /* 0x00005b00001a7a02 */ /* 0x000fe20000000f00 */
[----:B------:R-:W-:Y:S01]  /*13f0*/  FMUL.FTZ R76, R76, R79 ;  /* 0x0000004f4c4c7220 */ /* 0x000fe20000410000 */
[----:B------:R-:W-:Y:S01]  /*1400*/  LEA.HI.X R25, R22, c[0x0][0x33c], R25, 0x1, P2 ;  /* 0x0000cf0016197a11 */ /* 0x000fe200010f0c19 */
[----:B------:R-:W-:Y:S01]  /*1410*/  FFMA.FTZ R82, R63, R23, R82 ;  /* 0x000000173f527223 */ /* 0x000fe20000010052 */
[----:B------:R-:W-:Y:S01]  /*1420*/  HADD2.F32 R23, -RZ, R8.H0_H0 ;  /* 0x20000008ff177230 */ /* 0x000fe20000004100 */
[----:B------:R-:W-:Y:S01]  /*1430*/  FMUL.FTZ R65, R65, R76 ;  /* 0x0000004c41417220 */ /* 0x000fe20000410000 */
[----:B------:R-:W-:Y:S01]  /*1440*/  ISETP.GE.AND P1, PT, R26, 0x1, PT ;  /* 0x000000011a00780c */ /* 0x000fe20003f26270 */
[----:B------:R-:W-:Y:S01]  /*1450*/  IMAD.WIDE R8, R39, 0x10, R24 ;  /* 0x0000001027087825 */ /* 0x000fe200078e0218 */
[----:B------:R-:W-:-:S02]  /*1460*/  HADD2.F32 R25, -RZ, R10.H0_H0 ;  /* 0x2000000aff197230 */ /* 0x000fc40000004100 */
[--C-:B------:R-:W-:Y:S01]  /*1470*/  HADD2.F32 R77, -RZ, R11.reuse.H0_H0 ;  /* 0x2000000bff4d7230 */ /* 0x100fe20000004100 */
[----:B------:R-:W-:Y:S01]  /*1480*/  FFMA.FTZ R52, R65, R52, R82 ;  /* 0x0000003441347223 */ /* 0x000fe20000010052 */
[----:B------:R-:W-:Y:S01]  /*1490*/  HADD2.F32 R79, -RZ, R11.H1_H1 ;  /* 0x3000000bff4f7230 */ /* 0x000fe20000004100 */
[----:B-1----:R0:W-:Y:S01]  /*14a0*/  STG.E.128 [R8.64], R12 ;  /* 0x0000000c08007986 */ /* 0x0021e2000c101d06 */
[----:B------:R-:W-:Y:S05]  /*14b0*/  @!P0 BRA `(.L_x_12278) ;  /* 0x000001c000008947 */ /* 0x000fea0003800000 */
[----:B------:R-:W-:Y:S01]  /*14c0*/  BAR.SYNC.DEFER_BLOCKING 0x0 ;  /* 0x0000000000007b1d */ /* 0x000fe20000010000 */
[----:B------:R-:W-:Y:S02]  /*14d0*/  FMUL.FTZ R70, R70, R74 ;  /* 0x0000004a46467220 */ /* 0x000fe40000410000 */
[----:B0-----:R-:W-:Y:S02]  /*14e0*/  FMUL.FTZ R13, R76, R80 ;  /* 0x000000504c0d7220 */ /* 0x001fe40000410000 */
[----:B------:R-:W-:Y:S02]  /*14f0*/  FMUL.FTZ R28, R67, R28 ;  /* 0x0000001c431c7220 */ /* 0x000fe40000410000 */
[----:B------:R-:W-:Y:S01]  /*1500*/  FMUL.FTZ R54, R62, R54 ;  /* 0x000000363e367220 */ /* 0x000fe20000410000 */
[----:B------:R-:W-:Y:S01]  /*1510*/  F2FP.PACK_AB R15, R13, R70 ;  /* 0x000000460d0f723e */ /* 0x000fe200000000ff */
[----:B------:R-:W-:-:S02]  /*1520*/  FMUL.FTZ R58, R66, R58 ;  /* 0x0000003a423a7220 */ /* 0x000fc40000410000 */
[----:B------:R-:W-:Y:S02]  /*1530*/  FMUL.FTZ R11, R68, R60 ;  /* 0x0000003c440b7220 */ /* 0x000fe40000410000 */
[----:B------:R-:W-:Y:S02]  /*1540*/  FMUL.FTZ R9, R64, R56 ;  /* 0x0000003840097220 */ /* 0x000fe40000410000 */
[----:B------:R-:W-:Y:S01]  /*1550*/  FMUL.FTZ R69, R69, R30 ;  /* 0x0000001e45457220 */ /* 0x000fe20000410000 */
[----:B------:R-:W-:Y:S01]  /*1560*/  F2FP.PACK_AB R14, R11, R58 ;  /* 0x0000003a0b0e723e */ /* 0x000fe200000000ff */
[----:B------:R-:W-:Y:S01]  /*1570*/  IMAD R10, R36, c[0x0][0x210], RZ ;  /* 0x00008400240a7a24 */ /* 0x000fe200078e02ff */
[----:B------:R-:W-:Y:S01]  /*1580*/  F2FP.PACK_AB R13, R9, R54 ;  /* 0x00000036090d723e */ /* 0x000fe200000000ff */
[----:B------:R-:W-:Y:S01]  /*1590*/  IMAD.WIDE.U32 R8, R35, c[0x0][0x210], R2 ;  /* 0x0000840023087a25 */ /* 0x000fe200078e0002 */
[----:B------:R-:W-:-:S03]  /*15a0*/  F2FP.PACK_AB R12, R69, R28 ;  /* 0x0000001c450c723e */ /* 0x000fc600000000ff */
[----:B------:R-:W-:Y:S02]  /*15b0*/  IMAD R11, R35, c[0x0][0x214], R10 ;  /* 0x00008500230b7a24 */ /* 0x000fe400078e020a */
[----:B------:R-:W-:Y:S01]  /*15c0*/  STS.128 [R40.X16], R12 ;  /* 0x0000000c28007388 */ /* 0x000fe2000000cc00 */
[----:B------:R-:W-:-:S06]  /*15d0*/  NOP ;  /* 0x0000000000007918 */ /* 0x000fcc0000000000 */
[----:B------:R-:W0:Y:S01]  /*15e0*/  LDS.128 R68, [R40.X16] ;  /* 0x0000000028447984 */ /* 0x000e22000000cc00 */
[----:B------:R-:W-:Y:S01]  /*15f0*/  IADD3 R9, R9, R11, RZ ;  /* 0x0000000b09097210 */ /* 0x000fe20007ffe0ff */
[----:B------:R-:W-:-:S04]  /*1600*/  IMAD R67, R33, c[0x0][0x218], RZ ;  /* 0x0000860021437a24 */ /* 0x000fc800078e02ff */
[C---:B------:R-:W-:Y:S02]  /*1610*/  IMAD R67, R0.reuse, c[0x0][0x21c], R67 ;  /* 0x0000870000437a24 */ /* 0x040fe400078e0243 */
[----:B------:R-:W-:-:S05]  /*1620*/  IMAD.WIDE.U32 R8, R0, c[0x0][0x218], R8 ;  /* 0x0000860000087a25 */ /* 0x000fca00078e0008 */
[----:B------:R-:W-:Y:S02]  /*1630*/  IADD3 R9, R9, R67, RZ ;  /* 0x0000004309097210 */ /* 0x000fe40007ffe0ff */
[----:B------:R-:W-:-:S04]  /*1640*/  LEA R10, P0, R8, c[0x0][0x270], 0x1 ;  /* 0x00009c00080a7a11 */ /* 0x000fc800078008ff */
[----:B------:R-:W-:-:S05]  /*1650*/  LEA.HI.X R11, R8, c[0x0][0x274], R9, 0x1, P0 ;  /* 0x00009d00080b7a11 */ /* 0x000fca00000f0c09 */
[----:B------:R-:W-:-:S05]  /*1660*/  IMAD.WIDE R8, R39, 0x10, R10 ;  /* 0x0000001027087825 */ /* 0x000fca00078e020a */
[----:B0-----:R0:W-:Y:S02]  /*1670*/  STG.E.128 [R8.64], R68 ;  /* 0x0000004408007986 */ /* 0x0011e4000c101d06 */
.L_x_12278:
        /* <DEDUP_REMOVED lines=9> */
[--C-:B------:R-:W-:Y:S01]  /*1710*/  FADD.FTZ R62, R23, R34.reuse ;  /* 0x00000022173e7221 */ /* 0x100fe20000010000 */
[----:B0-----:R-:W-:Y:S01]  /*1720*/  MOV R69, RZ ;  /* 0x000000ff00457202 */ /* 0x001fe20000000f00 */
[--C-:B------:R-:W-:Y:S01]  /*1730*/  FADD.FTZ R64, R27, R34.reuse ;  /* 0x000000221b407221 */ /* 0x100fe20000010000 */
[----:B------:R-:W-:Y:S01]  /*1740*/  MOV R71, RZ ;  /* 0x000000ff00477202 */ /* 0x000fe20000000f00 */
[--C-:B------:R-:W-:Y:S01]  /*1750*/  FADD.FTZ R66, R29, R34.reuse ;  /* 0x000000221d427221 */ /* 0x100fe20000010000 */
[----:B------:R-:W-:Y:S01]  /*1760*/  MOV R73, RZ ;  /* 0x000000ff00497202 */ /* 0x000fe20000000f00 */
        /* <DEDUP_REMOVED lines=11> */
[----:B------:R-:W-:Y:S02]  /*1820*/  MOV R83, RZ ;  /* 0x000000ff00537202 */ /* 0x000fe40000000f00 */
[----:B------:R-:W-:Y:S02]  /*1830*/  MOV R67, RZ ;  /* 0x000000ff00437202 */ /* 0x000fe40000000f00 */
[----:B------:R-:W-:Y:S02]  /*1840*/  MOV R85, RZ ;  /* 0x000000ff00557202 */ /* 0x000fe40000000f00 */
[----:B------:R-:W-:-:S02]  /*1850*/  MOV R86, RZ ;  /* 0x000000ff00567202 */ /* 0x000fc40000000f00 */
.L_x_12326:
        /* <DEDUP_REMOVED lines=10> */
[----:B------:R-:W-:Y:S01]  /*1900*/  LEA.HI.X R23, R8, c[0x0][0x224], R9, 0x3, P0 ;  /* 0x0000890008177a11 */ /* 0x000fe200000f1c09 */
[----:B------:R-:W-:-:S05]  /*1910*/  IMAD R10, R87, c[0x0][0x1c0], RZ ;  /* 0x00007000570a7a24 */ /* 0x000fca00078e02ff */
[----:B------:R-:W2:Y:S01]  /*1920*/  LDG.E.64 R22, [R22.64] ;  /* 0x0000000616167981 */ /* 0x000ea2000c1e1b00 */
[----:B------:R-:W-:-:S04]  /*1930*/  IMAD.WIDE.U32 R8, R83, c[0x0][0x1c0], RZ ;  /* 0x0000700053087a25 */ /* 0x000fc800078e00ff */
[----:B------:R-:W-:Y:S01]  /*1940*/  IMAD R11, R83, c[0x0][0x1c4], R10 ;  /* 0x00007100530b7a24 */ /* 0x000fe200078e020a */
[----:B------:R-:W-:Y:S02]  /*1950*/  LEA R24, P0, R8, R41, 0x1 ;  /* 0x0000002908187211 */ /* 0x000fe400078008ff */
[----:B------:R-:W-:Y:S02]  /*1960*/  LOP3.LUT R10, R39, 0xffffffe0, RZ, 0xc0, !PT ;  /* 0xffffffe0270a7812 */ /* 0x000fe400078ec0ff */
[----:B------:R-:W-:-:S04]  /*1970*/  IADD3 R9, R9, R11, RZ ;  /* 0x0000000b09097210 */ /* 0x000fc80007ffe0ff */
[----:B------:R-:W-:Y:S02]  /*1980*/  LEA.HI.X R25, R8, R48, R9, 0x1, P0 ;  /* 0x0000003008197211 */ /* 0x000fe400000f0c09 */
[----:B------:R-:W-:-:S05]  /*1990*/  IADD3 R9, R10, R39, RZ ;  /* 0x000000270a097210 */ /* 0x000fca0007ffe0ff */
[----:B------:R-:W-:-:S05]  /*19a0*/  IMAD.WIDE R24, R9, 0x10, R24 ;  /* 0x0000001009187825 */ /* 0x000fca00078e0218 */
[----:B------:R0:W3:Y:S04]  /*19b0*/  LDG.E.128 R8, [R24.64] ;  /* 0x0000000618087981 */ /* 0x0000e8000c1e1d00 */
[----:B------:R0:W4:Y:S01]  /*19c0*/  LDG.E.128 R12, [R24.64+0x200] ;  /* 0x00020006180c7981 */ /* 0x000122000c1e1d00 */
[----:B------:R-:W-:Y:S01]  /*19d0*/  IMAD R29, R33, c[0x0][0x198], RZ ;  /* 0x00006600211d7a24 */ /* 0x000fe200078e02ff */
[C---:B------:R-:W-:Y:S01]  /*19e0*/  ISETP.NE.AND P2, PT, R39.reuse, RZ, PT ;  /* 0x000000ff2700720c */ /* 0x040fe20003f45270 */
[C---:B------:R-:W-:Y:S01]  /*19f0*/  IMAD.WIDE.U32 R26, R0.reuse, c[0x0][0x198], RZ ;  /* 0x00006600001a7a25 */ /* 0x040fe200078e00ff */
[C---:B------:R-:W-:Y:S02]  /*1a00*/  IADD3 R90, R39.reuse, 0x200, RZ ;  /* 0x00000200275a7810 */ /* 0x040fe40007ffe0ff */
[----:B------:R-:W-:Y:S01]  /*1a10*/  LOP3.LUT P0, RZ, R39, 0x1f, RZ, 0xc0, !PT ;  /* 0x0000001f27ff7812 */ /* 0x000fe2000780c0ff */
[----:B------:R-:W-:-:S02]  /*1a20*/  IMAD R91, R0, c[0x0][0x19c], R29 ;  /* 0x00006700005b7a24 */ /* 0x000fc400078e021d */
[----:B------:R-:W-:Y:S01]  /*1a30*/  IMAD R88, R87, c[0x0][0x1a0], RZ ;  /* 0x0000680057587a24 */ /* 0x000fe200078e02ff */
[----:B------:R-:W-:Y:S02]  /*1a40*/  ISETP.LT.OR P1, PT, R50, 0x2, P0 ;  /* 0x000000023200780c */ /* 0x000fe40000721670 */
[----:B------:R-:W-:Y:S01]  /*1a50*/  IADD3 R27, R27, R91, RZ ;  /* 0x0000005b1b1b7210 */ /* 0x000fe20007ffe0ff */
[----:B------:R-:W-:Y:S01]  /*1a60*/  IMAD R93, R83, c[0x0][0x1a4], R88 ;  /* 0x00006900535d7a24 */ /* 0x000fe200078e0258 */
[----:B------:R-:W-:Y:S01]  /*1a70*/  BSSY B0, `(.L_x_12280) ;  /* 0x00000b5000007945 */ /* 0x000fe20003800000 */
[----:B--2---:R-:W-:Y:S02]  /*1a80*/  FMUL.FTZ R89, R22, 1.4426950216293334961 ;  /* 0x3fb8aa3b16597820 */ /* 0x004fe40000410000 */
[C---:B------:R-:W-:Y:S02]  /*1a90*/  FMUL.FTZ R28, R62.reuse, R23 ;  /* 0x000000173e1c7220 */ /* 0x040fe40000410000 */
[----:B------:R-:W-:-:S02]  /*1aa0*/  FMUL.FTZ R29, R62, R89 ;  /* 0x000000593e1d7220 */ /* 0x000fc40000410000 */
[----:B------:R-:W-:Y:S01]  /*1ab0*/  FMUL.RZ R91, R28, 0.15915493667125701904 ;  /* 0x3e22f9831c5b7820 */ /* 0x000fe2000040c000 */
[----:B------:R-:W-:Y:S01]  /*1ac0*/  IADD3 R28, R50, -0x1, RZ ;  /* 0xffffffff321c7810 */ /* 0x000fe20007ffe0ff */
[----:B------:R1:W-:Y:S03]  /*1ad0*/  MUFU.EX2 R31, R29 ;  /* 0x0000001d001f7308 */ /* 0x0003e60000000800 */
[----:B0-----:R-:W-:-:S05]  /*1ae0*/  LEA.HI R24, R28, R28, RZ, 0x1 ;  /* 0x0000001c1c187211 */ /* 0x001fca00078f08ff */
[----:B------:R-:W0:Y:S01]  /*1af0*/  MUFU.COS R30, R91 ;  /* 0x0000005b001e7308 */ /* 0x000e220000000000 */
[----:B-1----:R-:W-:Y:S01]  /*1b00*/  LOP3.LUT R29, R24, 0xfffffe, RZ, 0xc0, !PT ;  /* 0x00fffffe181d7812 */ /* 0x002fe200078ec0ff */
[----:B------:R-:W-:-:S03]  /*1b10*/  IMAD.WIDE.U32 R24, R83, c[0x0][0x1a0], R26 ;  /* 0x0000680053187a25 */ /* 0x000fc600078e001a */
[----:B------:R-:W-:Y:S02]  /*1b20*/  IADD3 R26, R28, -R29, RZ ;  /* 0x8000001d1c1a7210 */ /* 0x000fe40007ffe0ff */
[----:B------:R-:W-:Y:S01]  /*1b30*/  IADD3 R25, R25, R93, RZ ;  /* 0x0000005d19197210 */ /* 0x000fe20007ffe0ff */
[----:B------:R-:W1:Y:S01]  /*1b40*/  MUFU.SIN R88, R91 ;  /* 0x0000005b00587308 */ /* 0x000e620000000400 */
[----:B------:R-:W-:Y:S01]  /*1b50*/  LEA R28, P3, R24, c[0x0][0x228], 0x3 ;  /* 0x00008a00181c7a11 */ /* 0x000fe200078618ff */
[----:B---3--:R-:W-:Y:S01]  /*1b60*/  STS.128 [R40.X16], R8 ;  /* 0x0000000828007388 */ /* 0x008fe2000000cc00 */
[----:B------:R-:W-:Y:S02]  /*1b70*/  @!P2 LEA R90, R26, R83, 0x8 ;  /* 0x000000531a5aa211 */ /* 0x000fe400078e40ff */
[----:B------:R-:W-:Y:S01]  /*1b80*/  LEA.HI.X R29, R24, c[0x0][0x22c], R25, 0x3, P3 ;  /* 0x00008b00181d7a11 */ /* 0x000fe200018f1c19 */
[----:B----4-:R-:W-:Y:S01]  /*1b90*/  STS.128 [R40.X16+0x200], R12 ;  /* 0x0002000c28007388 */ /* 0x010fe2000000cc00 */
[----:B------:R-:W-:Y:S01]  /*1ba0*/  SHF.L.U32 R94, R90, 0x3, RZ ;  /* 0x000000035a5e7819 */ /* 0x000fe200000006ff */
[----:B0-----:R-:W-:Y:S01]  /*1bb0*/  FMUL.FTZ R30, R31, R30 ;  /* 0x0000001e1f1e7220 */ /* 0x001fe20000410000 */
[----:B------:R-:W-:-:S02]  /*1bc0*/  @!P1 IADD3 R24, R50, -0x2, RZ ;  /* 0xfffffffe32189810 */ /* 0x000fc40007ffe0ff */
[----:B------:R-:W5:Y:S03]  /*1bd0*/  LDG.E.64 R28, [R28.64] ;  /* 0x000000061c1c7981 */ /* 0x000f66000c1e1b00 */
[----:B------:R-:W-:Y:S02]  /*1be0*/  @!P1 IMAD R27, R24, c[0x0][0x16c], R83 ;  /* 0x00005b00181b9a24 */ /* 0x000fe400078e0253 */
[----:B-1----:R-:W-:Y:S01]  /*1bf0*/  FMUL.FTZ R31, R31, R88 ;  /* 0x000000581f1f7220 */ /* 0x002fe20000410000 */
[----:B------:R-:W-:Y:S01]  /*1c00*/  SHF.L.U32 R88, R40, 0x5, RZ ;  /* 0x0000000528587819 */ /* 0x000fe200000006ff */
[----:B------:R-:W-:-:S06]  /*1c10*/  NOP ;  /* 0x0000000000007918 */ /* 0x000fcc0000000000 */
[----:B------:R-:W0:Y:S01]  /*1c20*/  LDS.128 R8, [R88] ;  /* 0x0000000058087984 */ /* 0x000e220000000c00 */
[----:B------:R-:W-:Y:S01]  /*1c30*/  CS2R R24, SRZ ;  /* 0x0000000000187805 */ /* 0x000fe2000001ff00 */
[----:B------:R-:W-:Y:S02]  /*1c40*/  @!P1 IMAD.WIDE R26, R27, 0x10, R20 ;  /* 0x000000101b1a9825 */ /* 0x000fe400078e0214 */
[----:B------:R1:W2:Y:S04]  /*1c50*/  LDS.128 R12, [R88+0x10] ;  /* 0x00001000580c7984 */ /* 0x0002a80000000c00 */
[----:B------:R3:W-:Y:S04]  /*1c60*/  STS.64 [R94+0x10b0], R30 ;  /* 0x0010b01e5e007388 */ /* 0x0007e80000000a00 */
[----:B------:R-:W-:Y:S01]  /*1c70*/  BAR.SYNC.DEFER_BLOCKING 0x0 ;  /* 0x0000000000007b1d */ /* 0x000fe20000010000 */
[----:B------:R-:W-:-:S02]  /*1c80*/  FMUL.FTZ R90, R64, R23 ;  /* 0x00000017405a7220 */ /* 0x000fc40000410000 */
[----:B------:R-:W-:Y:S02]  /*1c90*/  FMUL.FTZ R92, R66, R23 ;  /* 0x00000017425c7220 */ /* 0x000fe40000410000 */
[----:B------:R-:W-:Y:S02]  /*1ca0*/  FMUL.RZ R96, R90, 0.15915493667125701904 ;  /* 0x3e22f9835a607820 */ /* 0x000fe4000040c000 */
[----:B------:R-:W-:Y:S02]  /*1cb0*/  FMUL.FTZ R90, R64, R89 ;  /* 0x00000059405a7220 */ /* 0x000fe40000410000 */
[----:B------:R-:W-:Y:S01]  /*1cc0*/  FMUL.RZ R92, R92, 0.15915493667125701904 ;  /* 0x3e22f9835c5c7820 */ /* 0x000fe2000040c000 */
[----:B------:R-:W-:Y:S01]  /*1cd0*/  MUFU.COS R93, R96 ;  /* 0x00000060005d7308 */ /* 0x000fe20000000000 */
[----:B-1----:R-:W-:Y:S01]  /*1ce0*/  FMUL.FTZ R88, R70, R23 ;  /* 0x0000001746587220 */ /* 0x002fe20000410000 */
[----:B------:R1:W5:Y:S06]  /*1cf0*/  @!P1 LDG.E.64 R24, [R26.64+0x8] ;  /* 0x000008061a189981 */ /* 0x00036c000c1e1b00 */
[----:B------:R-:W-:Y:S01]  /*1d00*/  MUFU.SIN R95, R92 ;  /* 0x0000005c005f7308 */ /* 0x000fe20000000400 */
[----:B-1----:R-:W-:-:S02]  /*1d10*/  FMUL.FTZ R26, R66, R89 ;  /* 0x00000059421a7220 */ /* 0x002fc40000410000 */
[----:B------:R-:W-:-:S05]  /*1d20*/  FMUL.FTZ R27, R68, R23 ;  /* 0x00000017441b7220 */ /* 0x000fca0000410000 */
[----:B------:R1:W-:Y:S01]  /*1d30*/  MUFU.COS R97, R92 ;  /* 0x0000005c00617308 */ /* 0x0003e20000000000 */
[----:B---3--:R-:W-:Y:S02]  /*1d40*/  FMUL.RZ R94, R27, 0.15915493667125701904 ;  /* 0x3e22f9831b5e7820 */ /* 0x008fe4000040c000 */
[----:B------:R-:W-:-:S05]  /*1d50*/  FMUL.FTZ R27, R68, R89 ;  /* 0x00000059441b7220 */ /* 0x000fca0000410000 */
[----:B------:R-:W3:Y:S01]  /*1d60*/  MUFU.EX2 R26, R26 ;  /* 0x0000001a001a7308 */ /* 0x000ee20000000800 */
[----:B-1----:R-:W-:Y:S02]  /*1d70*/  FMUL.FTZ R92, R72, R23 ;  /* 0x00000017485c7220 */ /* 0x002fe40000410000 */
[----:B------:R-:W-:-:S05]  /*1d80*/  FMUL.RZ R103, R88, 0.15915493667125701904 ;  /* 0x3e22f98358677820 */ /* 0x000fca000040c000 */
[----:B------:R-:W1:Y:S01]  /*1d90*/  MUFU.EX2 R90, R90 ;  /* 0x0000005a005a7308 */ /* 0x000e620000000800 */
[----:B------:R-:W-:Y:S02]  /*1da0*/  FMUL.FTZ R88, R70, R89 ;  /* 0x0000005946587220 */ /* 0x000fe40000410000 */
[----:B------:R-:W-:-:S05]  /*1db0*/  FMUL.RZ R109, R92, 0.15915493667125701904 ;  /* 0x3e22f9835c6d7820 */ /* 0x000fca000040c000 */
[----:B------:R-:W4:Y:S01]  /*1dc0*/  MUFU.SIN R91, R96 ;  /* 0x00000060005b7308 */ /* 0x000f220000000400 */
[----:B------:R-:W-:Y:S02]  /*1dd0*/  FMUL.FTZ R92, R74, R23 ;  /* 0x000000174a5c7220 */ /* 0x000fe40000410000 */
[----:B------:R-:W-:-:S05]  /*1de0*/  FMUL.FTZ R100, R72, R89 ;  /* 0x0000005948647220 */ /* 0x000fca0000410000 */
[----:B------:R-:W-:Y:S01]  /*1df0*/  MUFU.SIN R98, R94 ;  /* 0x0000005e00627308 */ /* 0x000fe20000000400 */
[----:B------:R-:W-:-:S07]  /*1e00*/  FMUL.FTZ R107, R74, R89 ;  /* 0x000000594a6b7220 */ /* 0x000fce0000410000 */
[----:B------:R0:W-:Y:S01]  /*1e10*/  MUFU.COS R96, R94 ;  /* 0x0000005e00607308 */ /* 0x0001e20000000000 */
[----:B------:R-:W-:-:S07]  /*1e20*/  FMUL.RZ R110, R92, 0.15915493667125701904 ;  /* 0x3e22f9835c6e7820 */ /* 0x000fce000040c000 */
[----:B------:R-:W1:Y:S01]  /*1e30*/  MUFU.EX2 R27, R27 ;  /* 0x0000001b001b7308 */ /* 0x000e620000000800 */
[----:B---3--:R-:W-:-:S07]  /*1e40*/  FMUL.FTZ R92, R26, R97 ;  /* 0x000000611a5c7220 */ /* 0x008fce0000410000 */
[----:B------:R-:W-:Y:S01]  /*1e50*/  MUFU.COS R101, R103 ;  /* 0x0000006700657308 */ /* 0x000fe20000000000 */
[----:B0-----:R-:W-:-:S07]  /*1e60*/  FMUL.FTZ R94, R26, R95 ;  /* 0x0000005f1a5e7220 */ /* 0x001fce0000410000 */
[----:B------:R1:W0:Y:S08]  /*1e70*/  MUFU.EX2 R102, R88 ;  /* 0x0000005800667308 */ /* 0x0002300000000800 */
[----:B------:R3:W-:Y:S01]  /*1e80*/  MUFU.SIN R99, R103 ;  /* 0x0000006700637308 */ /* 0x0007e20000000400 */
[C---:B-1----:R-:W-:Y:S02]  /*1e90*/  FMUL.FTZ R88, R90.reuse, R93 ;  /* 0x0000005d5a587220 */ /* 0x042fe40000410000 */
[----:B----4-:R-:W-:-:S05]  /*1ea0*/  FMUL.FTZ R90, R90, R91 ;  /* 0x0000005b5a5a7220 */ /* 0x010fca0000410000 */
[----:B------:R-:W-:Y:S01]  /*1eb0*/  MUFU.COS R104, R109 ;  /* 0x0000006d00687308 */ /* 0x000fe20000000000 */
[----:B---3--:R-:W-:-:S07]  /*1ec0*/  HADD2.F32 R103, -RZ, R4.H0_H0 ;  /* 0x20000004ff677230 */ /* 0x008fce0000004100 */
[----:B------:R-:W1:Y:S01]  /*1ed0*/  MUFU.EX2 R105, R100 ;  /* 0x0000006400697308 */ /* 0x000e620000000800 */
[----:B------:R-:W-:-:S07]  /*1ee0*/  FMUL.FTZ R96, R27, R96 ;  /* 0x000000601b607220 */ /* 0x000fce0000410000 */
[----:B------:R3:W4:Y:S01]  /*1ef0*/  MUFU.SIN R106, R109 ;  /* 0x0000006d006a7308 */ /* 0x0007220000000400 */
[----:B------:R-:W-:-:S07]  /*1f00*/  FMUL.FTZ R98, R27, R98 ;  /* 0x000000621b627220 */ /* 0x000fce0000410000 */
[----:B------:R-:W-:Y:S01]  /*1f10*/  MUFU.EX2 R107, R107 ;  /* 0x0000006b006b7308 */ /* 0x000fe20000000800 */
[----:B---3--:R-:W-:-:S07]  /*1f20*/  FMUL.FTZ R109, R62, R103 ;  /* 0x000000673e6d7220 */ /* 0x008fce0000410000 */
[----:B------:R-:W3:Y:S01]  /*1f30*/  MUFU.COS R108, R110 ;  /* 0x0000006e006c7308 */ /* 0x000ee20000000000 */
[----:B------:R-:W-:-:S07]  /*1f40*/  FMUL.FTZ R91, R90, R109 ;  /* 0x0000006d5a5b7220 */ /* 0x000fce0000410000 */
[----:B------:R-:W2:Y:S01]  /*1f50*/  MUFU.SIN R26, R110 ;  /* 0x0000006e001a7308 */ /* 0x000ea20000000400 */
[----:B------:R-:W-:Y:S02]  /*1f60*/  FMUL.FTZ R27, RZ, R90 ;  /* 0x0000005aff1b7220 */ /* 0x000fe40000410000 */
[----:B0-----:R-:W-:Y:S01]  /*1f70*/  FMUL.FTZ R100, R102, R101 ;  /* 0x0000006566647220 */ /* 0x001fe20000410000 */
[----:B------:R-:W-:Y:S01]  /*1f80*/  HADD2.F32 R101, -RZ, R4.H1_H1 ;  /* 0x30000004ff657230 */ /* 0x000fe20000004100 */
[----:B------:R-:W-:Y:S02]  /*1f90*/  FFMA.FTZ R93, RZ, R88, R91 ;  /* 0x00000058ff5d7223 */ /* 0x000fe4000001005b */
[----:B------:R-:W-:Y:S02]  /*1fa0*/  FFMA.FTZ R91, R88, R109, -R27 ;  /* 0x0000006d585b7223 */ /* 0x000fe4000001081b */
[----:B-1----:R-:W-:Y:S02]  /*1fb0*/  FMUL.FTZ R104, R105, R104 ;  /* 0x0000006869687220 */ /* 0x002fe40000410000 */
[----:B------:R-:W-:-:S02]  /*1fc0*/  FADD.FTZ R93, RZ, R93 ;  /* 0x0000005dff5d7221 */ /* 0x000fc40000010000 */
[----:B----4-:R-:W-:Y:S02]  /*1fd0*/  FMUL.FTZ R105, R105, R106 ;  /* 0x0000006a69697220 */ /* 0x010fe40000410000 */
[----:B------:R-:W-:Y:S02]  /*1fe0*/  FFMA.FTZ R91, R64, R101, R91 ;  /* 0x00000065405b7223 */ /* 0x000fe4000001005b */
[C---:B---3--:R-:W-:Y:S02]  /*1ff0*/  FMUL.FTZ R106, R107.reuse, R108 ;  /* 0x0000006c6b6a7220 */ /* 0x048fe40000410000 */
[----:B--2---:R-:W-:Y:S02]  /*2000*/  FMUL.FTZ R107, R107, R26 ;  /* 0x0000001a6b6b7220 */ /* 0x004fe40000410000 */
[C---:B------:R-:W-:Y:S02]  /*2010*/  FMUL.FTZ R26, R94.reuse, R93 ;  /* 0x0000005d5e1a7220 */ /* 0x040fe40000410000 */
[----:B------:R-:W-:-:S02]  /*2020*/  FMUL.FTZ R95, R94, R91 ;  /* 0x0000005b5e5f7220 */ /* 0x000fc40000410000 */
[----:B------:R-:W-:Y:S01]  /*2030*/  FMUL.FTZ R102, R102, R99 ;  /* 0x0000006366667220 */ /* 0x000fe20000410000 */
[----:B------:R-:W-:Y:S01]  /*2040*/  HADD2.F32 R99, -RZ, R5.H0_H0 ;  /* 0x20000005ff637230 */ /* 0x000fe20000004100 */
[C---:B------:R-:W-:Y:S02]  /*2050*/  FFMA.FTZ R91, R92.reuse, R91, -R26 ;  /* 0x0000005b5c5b7223 */ /* 0x040fe4000001081a */
[----:B------:R-:W-:Y:S02]  /*2060*/  FFMA.FTZ R95, R92, R93, R95 ;  /* 0x0000005d5c5f7223 */ /* 0x000fe4000001005f */
[----:B------:R-:W-:Y:S02]  /*2070*/  FFMA.FTZ R93, R66, R99, R91 ;  /* 0x00000063425d7223 */ /* 0x000fe4000001005b */
[----:B------:R-:W-:Y:S02]  /*2080*/  FADD.FTZ R95, RZ, R95 ;  /* 0x0000005fff5f7221 */ /* 0x000fe40000010000 */
[----:B------:R-:W-:-:S02]  /*2090*/  FMUL.FTZ R27, R76, R23 ;  /* 0x000000174c1b7220 */ /* 0x000fc40000410000 */
[-C--:B------:R-:W-:Y:S02]  /*20a0*/  FMUL.FTZ R26, R30, R90.reuse ;  /* 0x0000005a1e1a7220 */ /* 0x080fe40000410000 */
[C---:B------:R-:W-:Y:S02]  /*20b0*/  FMUL.FTZ R110, R98.reuse, R93 ;  /* 0x0000005d626e7220 */ /* 0x040fe40000410000 */
[----:B------:R-:W-:Y:S02]  /*20c0*/  FMUL.FTZ R97, R98, R95 ;  /* 0x0000005f62617220 */ /* 0x000fe40000410000 */
[----:B------:R-:W-:Y:S02]  /*20d0*/  FMUL.RZ R114, R27, 0.15915493667125701904 ;  /* 0x3e22f9831b727820 */ /* 0x000fe4000040c000 */
[C---:B------:R-:W-:Y:S02]  /*20e0*/  FMUL.FTZ R27, R31.reuse, R90 ;  /* 0x0000005a1f1b7220 */ /* 0x040fe40000410000 */
[----:B------:R-:W-:-:S02]  /*20f0*/  FFMA.FTZ R91, R31, R88, R26 ;  /* 0x000000581f5b7223 */ /* 0x000fc4000001001a */
[----:B------:R-:W-:Y:S02]  /*2100*/  FFMA.FTZ R110, R96, R95, R110 ;  /* 0x0000005f606e7223 */ /* 0x000fe4000001006e */
[----:B------:R-:W-:Y:S02]  /*2110*/  FMUL.FTZ R89, R76, R89 ;  /* 0x000000594c597220 */ /* 0x000fe40000410000 */
[----:B------:R-:W-:Y:S01]  /*2120*/  FFMA.FTZ R95, R96, R93, -R97 ;  /* 0x0000005d605f7223 */ /* 0x000fe20000010861 */
[----:B------:R-:W-:Y:S01]  /*2130*/  HADD2.F32 R97, -RZ, R5.H1_H1 ;  /* 0x30000005ff617230 */ /* 0x000fe20000004100 */
[----:B------:R-:W-:Y:S02]  /*2140*/  FFMA.FTZ R27, R30, R88, -R27 ;  /* 0x000000581e1b7223 */ /* 0x000fe4000001081b */
[----:B------:R-:W-:Y:S02]  /*2150*/  FMUL.FTZ R26, R94, R91 ;  /* 0x0000005b5e1a7220 */ /* 0x000fe40000410000 */
[----:B------:R-:W-:Y:S01]  /*2160*/  FADD.FTZ R113, RZ, R110 ;  /* 0x0000006eff717221 */ /* 0x000fe20000010000 */
[----:B------:R-:W-:Y:S01]  /*2170*/  MUFU.EX2 R89, R89 ;  /* 0x0000005900597308 */ /* 0x000fe20000000800 */
[----:B------:R-:W-:-:S02]  /*2180*/  FFMA.FTZ R93, R92, R27, -R26 ;  /* 0x0000001b5c5d7223 */ /* 0x000fc4000001081a */
[----:B------:R-:W-:Y:S02]  /*2190*/  FFMA.FTZ R111, R68, R97, R95 ;  /* 0x00000061446f7223 */ /* 0x000fe4000001005f */
[----:B------:R-:W-:-:S03]  /*21a0*/  FMUL.FTZ R26, R102, R113 ;  /* 0x00000071661a7220 */ /* 0x000fc60000410000 */
[----:B------:R-:W0:Y:S01]  /*21b0*/  MUFU.COS R108, R114 ;  /* 0x00000072006c7308 */ /* 0x000e220000000000 */
[----:B------:R-:W-:Y:S01]  /*21c0*/  FMUL.FTZ R27, R94, R27 ;  /* 0x0000001b5e1b7220 */ /* 0x000fe20000410000 */
[----:B------:R-:W-:Y:S01]  /*21d0*/  HADD2.F32 R95, -RZ, R6.H0_H0 ;  /* 0x20000006ff5f7230 */ /* 0x000fe20000004100 */
[----:B------:R-:W-:-:S05]  /*21e0*/  FMUL.FTZ R112, R102, R111 ;  /* 0x0000006f66707220 */ /* 0x000fca0000410000 */
[----:B------:R-:W1:Y:S01]  /*21f0*/  MUFU.SIN R110, R114 ;  /* 0x00000072006e7308 */ /* 0x000e620000000400 */
[----:B------:R-:W-:Y:S02]  /*2200*/  FFMA.FTZ R111, R100, R111, -R26 ;  /* 0x0000006f646f7223 */ /* 0x000fe4000001081a */
[----:B------:R-:W-:Y:S02]  /*2210*/  FFMA.FTZ R27, R92, R91, R27 ;  /* 0x0000005b5c1b7223 */ /* 0x000fe4000001001b */
[----:B------:R-:W-:Y:S02]  /*2220*/  FMUL.FTZ R91, R98, R93 ;  /* 0x0000005d625b7220 */ /* 0x000fe40000410000 */
[----:B------:R-:W-:Y:S02]  /*2230*/  FFMA.FTZ R112, R100, R113, R112 ;  /* 0x0000007164707223 */ /* 0x000fe40000010070 */
[----:B------:R-:W-:Y:S02]  /*2240*/  FFMA.FTZ R111, R70, R95, R111 ;  /* 0x0000005f466f7223 */ /* 0x000fe4000001006f */
[----:B------:R-:W-:-:S02]  /*2250*/  FMUL.FTZ R26, R98, R27 ;  /* 0x0000001b621a7220 */ /* 0x000fc40000410000 */
[C---:B------:R-:W-:Y:S02]  /*2260*/  FFMA.FTZ R91, R96.reuse, R27, R91 ;  /* 0x0000001b605b7223 */ /* 0x040fe4000001005b */
[----:B------:R-:W-:Y:S02]  /*2270*/  FADD.FTZ R112, RZ, R112 ;  /* 0x00000070ff707221 */ /* 0x000fe40000010000 */
[----:B------:R-:W-:Y:S02]  /*2280*/  FMUL.FTZ R27, R105, R111 ;  /* 0x0000006f691b7220 */ /* 0x000fe40000410000 */
[----:B------:R-:W-:Y:S02]  /*2290*/  FFMA.FTZ R93, R96, R93, -R26 ;  /* 0x0000005d605d7223 */ /* 0x000fe4000001081a */
[----:B0-----:R-:W-:Y:S02]  /*22a0*/  FMUL.FTZ R108, R89, R108 ;  /* 0x0000006c596c7220 */ /* 0x001fe40000410000 */
[----:B------:R-:W-:-:S02]  /*22b0*/  FMUL.FTZ R26, R102, R91 ;  /* 0x0000005b661a7220 */ /* 0x000fc40000410000 */
[----:B-1----:R-:W-:Y:S02]  /*22c0*/  FMUL.FTZ R110, R89, R110 ;  /* 0x0000006e596e7220 */ /* 0x002fe40000410000 */
[-C--:B------:R-:W-:Y:S02]  /*22d0*/  FFMA.FTZ R89, R104, R112.reuse, R27 ;  /* 0x0000007068597223 */ /* 0x080fe4000001001b */
[----:B------:R-:W-:Y:S02]  /*22e0*/  FMUL.FTZ R112, R105, R112 ;  /* 0x0000007069707220 */ /* 0x000fe40000410000 */
[-C--:B------:R-:W-:Y:S02]  /*22f0*/  FMUL.FTZ R27, R102, R93.reuse ;  /* 0x0000005d661b7220 */ /* 0x080fe40000410000 */
[----:B------:R-:W-:Y:S01]  /*2300*/  FFMA.FTZ R26, R100, R93, -R26 ;  /* 0x0000005d641a7223 */ /* 0x000fe2000001081a */
[----:B------:R-:W-:Y:S01]  /*2310*/  HADD2.F32 R93, -RZ, R6.H1_H1 ;  /* 0x30000006ff5d7230 */ /* 0x000fe20000004100 */
[----:B------:R-:W-:-:S02]  /*2320*/  FFMA.FTZ R112, R104, R111, -R112 ;  /* 0x0000006f68707223 */ /* 0x000fc40000010870 */
        /* <DEDUP_REMOVED lines=9> */
[C---:B------:R-:W-:Y:S02]  /*23c0*/  FFMA.FTZ R89, R104.reuse, R26, -R89 ;  /* 0x0000001a68597223 */ /* 0x040fe40000010859 */
[----:B------:R-:W-:Y:S02]  /*23d0*/  FFMA.FTZ R111, R104, R27, R111 ;  /* 0x0000001b686f7223 */ /* 0x000fe4000001006f */
[----:B------:R-:W-:Y:S02]  /*23e0*/  FFMA.FTZ R114, R106, R113, R114 ;  /* 0x000000716a727223 */ /* 0x000fe40000010072 */
[----:B------:R-:W-:Y:S01]  /*23f0*/  FFMA.FTZ R115, R74, R91, R115 ;  /* 0x0000005b4a737223 */ /* 0x000fe20000010073 */
[----:B------:R-:W-:Y:S01]  /*2400*/  ISETP.NE.AND P1, PT, R39, 0x1f, PT ;  /* 0x0000001f2700780c */ /* 0x000fe20003f25270 */
[----:B------:R-:W-:-:S02]  /*2410*/  FMUL.FTZ R27, R107, R89 ;  /* 0x000000596b1b7220 */ /* 0x000fc40000410000 */
[----:B------:R-:W-:Y:S02]  /*2420*/  FMUL.FTZ R26, R107, R111 ;  /* 0x0000006f6b1a7220 */ /* 0x000fe40000410000 */
[----:B------:R-:W-:Y:S02]  /*2430*/  FADD.FTZ R113, RZ, R114 ;  /* 0x00000072ff717221 */ /* 0x000fe40000010000 */
[----:B------:R-:W-:Y:S02]  /*2440*/  FMUL.FTZ R112, R110, R115 ;  /* 0x000000736e707220 */ /* 0x000fe40000410000 */
[C---:B------:R-:W-:Y:S02]  /*2450*/  FFMA.FTZ R111, R106.reuse, R111, R27 ;  /* 0x0000006f6a6f7223 */ /* 0x040fe4000001001b */
[----:B------:R-:W-:Y:S02]  /*2460*/  FFMA.FTZ R27, R106, R89, -R26 ;  /* 0x000000596a1b7223 */ /* 0x000fe4000001081a */
[----:B------:R-:W-:-:S02]  /*2470*/  FFMA.FTZ R114, R108, R113, R112 ;  /* 0x000000716c727223 */ /* 0x000fc40000010070 */
[C---:B------:R-:W-:Y:S02]  /*2480*/  FMUL.FTZ R113, R110.reuse, R113 ;  /* 0x000000716e717220 */ /* 0x040fe40000410000 */
[----:B------:R-:W-:Y:S02]  /*2490*/  FMUL.FTZ R26, R110, R111 ;  /* 0x0000006f6e1a7220 */ /* 0x000fe40000410000 */
[----:B------:R-:W-:Y:S02]  /*24a0*/  FFMA.FTZ R113, R108, R115, -R113 ;  /* 0x000000736c717223 */ /* 0x000fe40000010871 */
[-C--:B------:R-:W-:Y:S02]  /*24b0*/  FMUL.FTZ R112, R110, R27.reuse ;  /* 0x0000001b6e707220 */ /* 0x080fe40000410000 */
[C---:B------:R-:W-:Y:S02]  /*24c0*/  FFMA.FTZ R115, R108.reuse, R27, -R26 ;  /* 0x0000001b6c737223 */ /* 0x040fe4000001081a */
[----:B------:R0:W1:Y:S01]  /*24d0*/  @P1 LDS.64 R26, [R39.X8+0x20b8] ;  /* 0x0020b800271a1984 */ /* 0x0000620000008a00 */
[----:B------:R-:W-:Y:S01]  /*24e0*/  HADD2.F32 R89, -RZ, R7.H1_H1 ;  /* 0x30000007ff597230 */ /* 0x000fe20000004100 */
[----:B------:R-:W-:-:S02]  /*24f0*/  FFMA.FTZ R116, R108, R111, R112 ;  /* 0x0000006f6c747223 */ /* 0x000fc40000010070 */
[----:B------:R-:W-:Y:S02]  /*2500*/  FADD.FTZ R114, RZ, R114 ;  /* 0x00000072ff727221 */ /* 0x000fe40000010000 */
[----:B------:R-:W-:Y:S01]  /*2510*/  FFMA.FTZ R111, R76, R89, R113 ;  /* 0x000000594c6f7223 */ /* 0x000fe20000010071 */
[----:B------:R-:W-:Y:S05]  /*2520*/  @P1 BRA `(.L_x_12281) ;  /* 0x0000009000001947 */ /* 0x000fea0003800000 */
[----:B------:R-:W-:-:S13]  /*2530*/  ISETP.NE.AND P3, PT, R50, c[0x0][0x174], PT ;  /* 0x00005d0032007a0c */ /* 0x000fda0003f65270 */
[----:B-1----:R-:W-:-:S04]  /*2540*/  @P3 IADD3 R27, -R49, c[0x0][0x174], RZ ;  /* 0x00005d00311b3a10 */ /* 0x002fc80007ffe1ff */
[----:B------:R-:W-:-:S04]  /*2550*/  @P3 LEA.HI R26, R27, R27, RZ, 0x1 ;  /* 0x0000001b1b1a3211 */ /* 0x000fc800078f08ff */
[----:B------:R-:W-:-:S04]  /*2560*/  @P3 LOP3.LUT R26, R26, 0xfffffe, RZ, 0xc0, !PT ;  /* 0x00fffffe1a1a3812 */ /* 0x000fc800078ec0ff */
[----:B------:R-:W-:Y:S01]  /*2570*/  @P3 IADD3 R112, -R26, R27, RZ ;  /* 0x0000001b1a703210 */ /* 0x000fe20007ffe1ff */
[----:B------:R-:W-:Y:S01]  /*2580*/  HFMA2.MMA R27, -RZ, RZ, 0, 0 ;  /* 0x00000000ff1b7435 */ /* 0x000fe200000001ff */
[----:B------:R-:W-:Y:S02]  /*2590*/  MOV R26, 0x3f800000 ;  /* 0x3f800000001a7802 */ /* 0x000fe40000000f00 */
[----:B------:R-:W-:-:S07]  /*25a0*/  @P3 LEA R112, R112, R83, 0x8 ;  /* 0x0000005370703211 */ /* 0x000fce00078e40ff */
[----:B------:R1:W2:Y:S02]  /*25b0*/  @P3 LDS.64 R26, [R112.X8+0x10b0] ;  /* 0x0010b000701a3984 */ /* 0x0002a40000008a00 */
.L_x_12281:
[----:B------:R-:W-:Y:S05]  /*25c0*/  BSYNC B0 ;  /* 0x0000000000007941 */ /* 0x000fea0003800000 */
.L_x_12280:
[----:B------:R-:W3:Y:S01]  /*25d0*/  SHFL.UP PT, R118, R114, 0x1, RZ ;  /* 0x0420000072767989 */ /* 0x000ee200000e00ff */
[----:B------:R-:W-:Y:S01]  /*25e0*/  ISETP.GE.AND P3, PT, R40, 0x1, PT ;  /* 0x000000012800780c */ /* 0x000fe20003f66270 */
[----:B------:R-:W-:Y:S01]  /*25f0*/  HADD2.F32 R125, -RZ, R13.H0_H0 ;  /* 0x2000000dff7d7230 */ /* 0x000fe20000004100 */
[----:B------:R-:W-:Y:S01]  /*2600*/  FADD.FTZ R134, R57, R57 ;  /* 0x0000003939867221 */ /* 0x000fe20000010000 */
[----:B------:R-:W4:Y:S01]  /*2610*/  SHFL.UP PT, R117, R111, 0x1, RZ ;  /* 0x042000006f757989 */ /* 0x000f2200000e00ff */
[--C-:B------:R-:W-:Y:S01]  /*2620*/  HADD2.F32 R132, -RZ, R12.reuse.H1_H1 ;  /* 0x3000000cff847230 */ /* 0x100fe20000004100 */
[----:B------:R-:W-:Y:S01]  /*2630*/  FADD.FTZ R141, R55, R55 ;  /* 0x00000037378d7221 */ /* 0x000fe20000010000 */
[----:B------:R-:W-:Y:S01]  /*2640*/  HADD2.F32 R133, -RZ, R12.H0_H0 ;  /* 0x2000000cff857230 */ /* 0x000fe20000004100 */
[----:B-1----:R-:W1:Y:S01]  /*2650*/  SHFL.UP PT, R112, R115, 0x1, RZ ;  /* 0x0420000073707989 */ /* 0x002e6200000e00ff */
[--C-:B------:R-:W-:Y:S01]  /*2660*/  HADD2.F32 R137, -RZ, R11.reuse.H1_H1 ;  /* 0x3000000bff897230 */ /* 0x100fe20000004100 */
[C---:B-----5:R-:W-:Y:S01]  /*2670*/  FMUL.FTZ R12, R29.reuse, R132 ;  /* 0x000000841d0c7220 */ /* 0x060fe20000410000 */
[----:B------:R-:W-:Y:S01]  /*2680*/  HADD2.F32 R138, -RZ, R11.H0_H0 ;  /* 0x2000000bff8a7230 */ /* 0x000fe20000004100 */
[----:B------:R-:W0:Y:S01]  /*2690*/  SHFL.UP PT, R113, R116, 0x1, RZ ;  /* 0x0420000074717989 */ /* 0x000e2200000e00ff */
[--C-:B------:R-:W-:Y:S01]  /*26a0*/  HADD2.F32 R148, -RZ, R9.reuse.H0_H0 ;  /* 0x20000009ff947230 */ /* 0x100fe20000004100 */
[----:B------:R-:W-:Y:S01]  /*26b0*/  FMUL.FTZ R11, R29, R137 ;  /* 0x000000891d0b7220 */ /* 0x000fe20000410000 */
[----:B------:R-:W-:Y:S01]  /*26c0*/  HADD2.F32 R150, -RZ, R9.H1_H1 ;  /* 0x30000009ff967230 */ /* 0x000fe20000004100 */
[----:B------:R-:W-:Y:S01]  /*26d0*/  SHFL.IDX PT, R127, R25, RZ, 0x1f ;  /* 0x00001fff197f7589 */ /* 0x000fe200000e0000 */
[--C-:B------:R-:W-:Y:S01]  /*26e0*/  HADD2.F32 R152, -RZ, R8.reuse.H0_H0 ;  /* 0x20000008ff987230 */ /* 0x100fe20000004100 */
[----:B------:R-:W-:Y:S01]  /*26f0*/  FFMA.FTZ R11, R28, R138, -R11 ;  /* 0x0000008a1c0b7223 */ /* 0x000fe2000001080b */
[----:B------:R-:W-:Y:S01]  /*2700*/  HADD2.F32 R154, -RZ, R8.H1_H1 ;  /* 0x30000008ff9a7230 */ /* 0x000fe20000004100 */
[----:B------:R-:W-:Y:S01]  /*2710*/  SHFL.IDX PT, R128, R24, RZ, 0x1f ;  /* 0x00001fff18807589 */ /* 0x000fe200000e0000 */
[--C-:B------:R-:W-:Y:S01]  /*2720*/  HADD2.F32 R8, -RZ, R10.reuse.H0_H0 ;  /* 0x2000000aff087230 */ /* 0x100fe20000004100 */
[----:B------:R-:W-:Y:S01]  /*2730*/  FADD.FTZ R146, R51, R51 ;  /* 0x0000003333927221 */ /* 0x000fe20000010000 */
[----:B------:R-:W-:Y:S01]  /*2740*/  HADD2.F32 R10, -RZ, R10.H1_H1 ;  /* 0x3000000aff0a7230 */ /* 0x000fe20000004100 */
[C---:B---3--:R-:W-:Y:S01]  /*2750*/  FMUL.FTZ R122, R116.reuse, R118 ;  /* 0x00000076747a7220 */ /* 0x048fe20000410000 */
[----:B------:R-:W-:Y:S01]  /*2760*/  BSSY B0, `(.L_x_12282) ;  /* 0x0000105000007945 */ /* 0x000fe20003800000 */
[----:B----4-:R-:W-:-:S02]  /*2770*/  FMUL.FTZ R119, R116, R117 ;  /* 0x0000007574777220 */ /* 0x010fc40000410000 */
[C---:B------:R-:W-:Y:S02]  /*2780*/  FFMA.FTZ R122, R115.reuse, R117, -R122 ;  /* 0x00000075737a7223 */ /* 0x040fe4000001087a */
[C---:B-1----:R-:W-:Y:S02]  /*2790*/  FMUL.FTZ R120, R116.reuse, R112 ;  /* 0x0000007074787220 */ /* 0x042fe40000410000 */
[C---:B------:R-:W-:Y:S02]  /*27a0*/  FFMA.FTZ R119, R115.reuse, R118, R119 ;  /* 0x0000007673777223 */ /* 0x040fe40000010077 */
[-C--:B0-----:R-:W-:Y:S02]  /*27b0*/  FFMA.FTZ R117, R115, R113.reuse, R120 ;  /* 0x0000007173757223 */ /* 0x081fe40000010078 */
[----:B------:R-:W-:Y:S02]  /*27c0*/  FMUL.FTZ R113, R116, R113 ;  /* 0x0000007174717220 */ /* 0x000fe40000410000 */
[----:B------:R-:W-:Y:S01]  /*27d0*/  @P3 FADD.FTZ R114, R114, R119 ;  /* 0x0000007772723221 */ /* 0x000fe20000010000 */
[----:B------:R-:W-:Y:S01]  /*27e0*/  FSEL R117, R116, R117, !P3 ;  /* 0x0000007574757208 */ /* 0x000fe20005800000 */
[----:B------:R-:W-:-:S02]  /*27f0*/  @P3 FADD.FTZ R111, R111, R122 ;  /* 0x0000007a6f6f3221 */ /* 0x000fc40000010000 */
        /* <DEDUP_REMOVED lines=40> */
[C---:B---3--:R-:W-:Y:S02]  /*2a80*/  FMUL.FTZ R119, R121.reuse, R120 ;  /* 0x0000007879777220 */ /* 0x048fe40000410000 */
[-C--:B----4-:R-:W-:Y:S02]  /*2a90*/  FMUL.FTZ R113, R121, R116.reuse ;  /* 0x0000007479717220 */ /* 0x090fe40000410000 */
[C---:B------:R-:W-:Y:S02]  /*2aa0*/  FFMA.FTZ R116, R115.reuse, R116, R117 ;  /* 0x0000007473747223 */ /* 0x040fe40000010075 */
[C---:B------:R-:W-:Y:S02]  /*2ab0*/  FFMA.FTZ R117, R115.reuse, R120, R122 ;  /* 0x0000007873757223 */ /* 0x040fe4000001007a */
[----:B------:R-:W-:Y:S01]  /*2ac0*/  FFMA.FTZ R118, R115, R118, -R119 ;  /* 0x0000007673767223 */ /* 0x000fe20000010877 */
[----:B------:R-:W-:Y:S01]  /*2ad0*/  FSEL R116, R121, R116, !P3 ;  /* 0x0000007479747208 */ /* 0x000fe20005800000 */
[----:B------:R-:W-:Y:S01]  /*2ae0*/  @P3 FFMA.FTZ R115, R115, R112, -R113 ;  /* 0x0000007073733223 */ /* 0x000fe20000010871 */
[----:B------:R-:W-:Y:S01]  /*2af0*/  MOV R113, c[0x0][0x2bc] ;  /* 0x0000af0000717a02 */ /* 0x000fe20000000f00 */
[----:B------:R-:W-:Y:S01]  /*2b00*/  @P3 FADD.FTZ R114, R114, R117 ;  /* 0x0000007572723221 */ /* 0x000fe20000010000 */
[----:B------:R-:W-:Y:S01]  /*2b10*/  MOV R112, c[0x0][0x2b8] ;  /* 0x0000ae0000707a02 */ /* 0x000fe20000000f00 */
[----:B------:R-:W-:Y:S01]  /*2b20*/  @P3 FADD.FTZ R111, R111, R118 ;  /* 0x000000766f6f3221 */ /* 0x000fe20000010000 */
[----:B------:R-:W0:Y:S01]  /*2b30*/  SHFL.UP PT, R117, R115, 0x10, RZ ;  /* 0x0600000073757989 */ /* 0x000e2200000e00ff */
[----:B------:R-:W-:-:S02]  /*2b40*/  SHF.R.U32.HI R122, RZ, 0x1, R113 ;  /* 0x00000001ff7a7819 */ /* 0x000fc40000011671 */
[----:B------:R-:W-:Y:S01]  /*2b50*/  SHF.R.U64 R112, R112, 0x1, R113 ;  /* 0x0000000170707819 */ /* 0x000fe20000001271 */
[----:B------:R-:W1:Y:S01]  /*2b60*/  SHFL.UP PT, R118, R116, 0x10, RZ ;  /* 0x0600000074767989 */ /* 0x000e6200000e00ff */
        /* <DEDUP_REMOVED lines=9> */
[C---:B-1----:R-:W-:Y:S02]  /*2c00*/  FFMA.FTZ R121, R115.reuse, R118, R121 ;  /* 0x0000007673797223 */ /* 0x042fe40000010079 */
[C---:B---3--:R-:W-:Y:S02]  /*2c10*/  FMUL.FTZ R122, R116.reuse, R120 ;  /* 0x00000078747a7220 */ /* 0x048fe40000410000 */
[C---:B------:R-:W-:Y:S01]  /*2c20*/  FMUL.FTZ R118, R116.reuse, R118 ;  /* 0x0000007674767220 */ /* 0x040fe20000410000 */
[C---:B------:R-:W-:Y:S01]  /*2c30*/  FSEL R121, R116.reuse, R121, !P3 ;  /* 0x0000007974797208 */ /* 0x040fe20005800000 */
[-C--:B----4-:R-:W-:Y:S02]  /*2c40*/  FMUL.FTZ R123, R116, R119.reuse ;  /* 0x00000077747b7220 */ /* 0x090fe40000410000 */
[C---:B------:R-:W-:Y:S02]  /*2c50*/  FFMA.FTZ R122, R115.reuse, R119, -R122 ;  /* 0x00000077737a7223 */ /* 0x040fe4000001087a */
[C---:B------:R-:W-:Y:S01]  /*2c60*/  FFMA.FTZ R123, R115.reuse, R120, R123 ;  /* 0x00000078737b7223 */ /* 0x040fe2000001007b */
[----:B------:R-:W0:Y:S01]  /*2c70*/  SHFL.UP PT, R121, R121, 0x1, RZ ;  /* 0x0420000079797989 */ /* 0x000e2200000e00ff */
[----:B------:R-:W-:-:S02]  /*2c80*/  @P3 FFMA.FTZ R115, R115, R117, -R118 ;  /* 0x0000007573733223 */ /* 0x000fc40000010876 */
[----:B------:R-:W-:Y:S02]  /*2c90*/  @P3 FADD.FTZ R111, R111, R122 ;  /* 0x0000007a6f6f3221 */ /* 0x000fe40000010000 */
[----:B------:R-:W-:Y:S02]  /*2ca0*/  IMAD R116, R155, c[0x0][0x2c0], RZ ;  /* 0x0000b0009b747a24 */ /* 0x000fe400078e02ff */
[----:B------:R-:W1:Y:S01]  /*2cb0*/  SHFL.UP PT, R115, R115, 0x1, RZ ;  /* 0x0420000073737989 */ /* 0x000e6200000e00ff */
[----:B------:R-:W-:Y:S02]  /*2cc0*/  @P3 FADD.FTZ R114, R114, R123 ;  /* 0x0000007b72723221 */ /* 0x000fe40000010000 */
[----:B------:R-:W-:Y:S01]  /*2cd0*/  IMAD R117, R37, c[0x0][0x2c4], R116 ;  /* 0x0000b10025757a24 */ /* 0x000fe200078e0274 */
[----:B------:R-:W3:Y:S01]  /*2ce0*/  SHFL.UP PT, R111, R111, 0x1, RZ ;  /* 0x042000006f6f7989 */ /* 0x000ee200000e00ff */
[----:B------:R-:W-:Y:S01]  /*2cf0*/  LEA R116, P3, R112, c[0x0][0x320], 0x3 ;  /* 0x0000c80070747a11 */ /* 0x000fe200078618ff */
[----:B------:R-:W-:-:S02]  /*2d00*/  FADD.FTZ R122, R61, R61 ;  /* 0x0000003d3d7a7221 */ /* 0x000fc40000010000 */
[----:B------:R-:W-:Y:S01]  /*2d10*/  IADD3 R113, R117, R113, RZ ;  /* 0x0000007175717210 */ /* 0x000fe20007ffe0ff */
[----:B------:R-:W4:Y:S01]  /*2d20*/  SHFL.UP PT, R114, R114, 0x1, RZ ;  /* 0x0420000072727989 */ /* 0x000f2200000e00ff */
[----:B------:R-:W-:Y:S02]  /*2d30*/  SHF.L.U64.HI R117, R85, 0x2, R86 ;  /* 0x0000000255757819 */ /* 0x000fe40000010256 */
[----:B------:R-:W-:Y:S02]  /*2d40*/  LEA.HI.X R112, R112, c[0x0][0x324], R113, 0x3, P3 ;  /* 0x0000c90070707a11 */ /* 0x000fe400018f1c71 */
[----:B------:R-:W-:Y:S01]  /*2d50*/  LEA R24, P3, R39, R116, 0x2 ;  /* 0x0000007427187211 */ /* 0x000fe200078610ff */
[----:B------:R-:W-:Y:S01]  /*2d60*/  IMAD R118, R117, c[0x0][0x2d0], RZ ;  /* 0x0000b40075767a24 */ /* 0x000fe200078e02ff */
[----:B------:R-:W-:Y:S01]  /*2d70*/  IADD3 R113, R49, -c[0x0][0x174], RZ ;  /* 0x80005d0031717a10 */ /* 0x000fe20007ffe0ff */
[----:B0-----:R-:W-:Y:S01]  /*2d80*/  FMUL.FTZ R116, R121, R128 ;  /* 0x0000008079747220 */ /* 0x001fe20000410000 */
[----:B------:R-:W-:Y:S01]  /*2d90*/  LEA.HI.X R25, R39, R112, RZ, 0x2, P3 ;  /* 0x0000007027197211 */ /* 0x000fe200018f14ff */
[----:B------:R-:W-:Y:S01]  /*2da0*/  FMUL.FTZ R112, R121, R127 ;  /* 0x0000007f79707220 */ /* 0x000fe20000410000 */
[----:B------:R-:W-:Y:S01]  /*2db0*/  HADD2.F32 R121, -RZ, R13.H1_H1 ;  /* 0x3000000dff797230 */ /* 0x000fe20000004100 */
[----:B------:R-:W-:-:S02]  /*2dc0*/  IMAD R113, R113, -0x200, RZ ;  /* 0xfffffe0071717824 */ /* 0x000fc400078e02ff */
[----:B-1----:R-:W-:Y:S02]  /*2dd0*/  FFMA.FTZ R112, R115, R128, -R112 ;  /* 0x0000008073707223 */ /* 0x002fe40000010870 */
[----:B------:R-:W-:Y:S01]  /*2de0*/  IMAD.WIDE R24, R113, 0x4, R24 ;  /* 0x0000000471187825 */ /* 0x000fe200078e0218 */
[----:B------:R-:W-:-:S03]  /*2df0*/  SHF.L.U32 R113, R85, 0x2, RZ ;  /* 0x0000000255717819 */ /* 0x000fc600000006ff */
[----:B---3--:R-:W-:Y:S01]  /*2e00*/  @P2 FADD.FTZ R128, R111, R112 ;  /* 0x000000706f802221 */ /* 0x008fe20000010000 */
[--C-:B------:R-:W-:Y:S01]  /*2e10*/  HADD2.F32 R112, -RZ, R15.reuse.H1_H1 ;  /* 0x3000000fff707230 */ /* 0x100fe20000004100 */
[----:B------:R-:W-:Y:S01]  /*2e20*/  FFMA.FTZ R115, R115, R127, R116 ;  /* 0x0000007f73737223 */ /* 0x000fe20000010074 */
[----:B------:R-:W-:Y:S01]  /*2e30*/  HADD2.F32 R15, -RZ, R15.H0_H0 ;  /* 0x2000000fff0f7230 */ /* 0x000fe20000004100 */
[----:B------:R-:W-:Y:S01]  /*2e40*/  IMAD R117, R113, c[0x0][0x2d4], R118 ;  /* 0x0000b50071757a24 */ /* 0x000fe200078e0276 */
[----:B------:R-:W-:Y:S01]  /*2e50*/  LOP3.LUT R116, R39, 0x1f, RZ, 0xc0, !PT ;  /* 0x0000001f27747812 */ /* 0x000fe200078ec0ff */
[-C--:B------:R-:W-:Y:S02]  /*2e60*/  FMUL.FTZ R118, R28, R112.reuse ;  /* 0x000000701c767220 */ /* 0x080fe40000410000 */
[----:B----4-:R-:W-:Y:S01]  /*2e70*/  @P2 FADD.FTZ R127, R114, R115 ;  /* 0x00000073727f2221 */ /* 0x010fe20000010000 */
[----:B------:R-:W-:Y:S01]  /*2e80*/  HADD2.F32 R114, -RZ, R14.H1_H1 ;  /* 0x3000000eff727230 */ /* 0x000fe20000004100 */
[----:B------:R-:W-:Y:S01]  /*2e90*/  FMUL.FTZ R115, R29, R112 ;  /* 0x000000701d737220 */ /* 0x000fe20000410000 */
[C---:B------:R-:W-:Y:S01]  /*2ea0*/  ISETP.NE.AND P4, PT, R116.reuse, 0x1f, PT ;  /* 0x0000001f7400780c */ /* 0x040fe20003f85270 */
[----:B------:R-:W-:Y:S01]  /*2eb0*/  FADD.FTZ R111, R65, R65 ;  /* 0x00000041416f7221 */ /* 0x000fe20000010000 */
[C---:B------:R-:W-:Y:S01]  /*2ec0*/  ISETP.GT.U32.AND P5, PT, R116.reuse, 0x1d, PT ;  /* 0x0000001d7400780c */ /* 0x040fe20003fa4070 */
[----:B------:R-:W-:Y:S01]  /*2ed0*/  FFMA.FTZ R120, R29, R15, R118 ;  /* 0x0000000f1d787223 */ /* 0x000fe20000010076 */
[C---:B------:R-:W-:Y:S01]  /*2ee0*/  ISETP.GT.U32.AND P6, PT, R116.reuse, 0x1b, PT ;  /* 0x0000001b7400780c */ /* 0x040fe20003fc4070 */
[----:B------:R-:W-:Y:S01]  /*2ef0*/  IMAD.WIDE.U32 R24, R113, c[0x0][0x2d0], R24 ;  /* 0x0000b40071187a25 */ /* 0x000fe200078e0018 */
[----:B------:R-:W-:-:S02]  /*2f00*/  ISETP.GT.U32.AND P2, PT, R116, 0x17, PT ;  /* 0x000000177400780c */ /* 0x000fc40003f44070 */
[----:B------:R-:W-:Y:S01]  /*2f10*/  ISETP.GT.U32.AND P3, PT, R116, 0xf, PT ;  /* 0x0000000f7400780c */ /* 0x000fe20003f64070 */
[----:B------:R-:W-:Y:S01]  /*2f20*/  HADD2.F32 R116, -RZ, R14.H0_H0 ;  /* 0x2000000eff747230 */ /* 0x000fe20000004100 */
[C---:B------:R-:W-:Y:S01]  /*2f30*/  FFMA.FTZ R118, R28.reuse, R15, -R115 ;  /* 0x0000000f1c767223 */ /* 0x040fe20000010873 */
[----:B------:R-:W-:Y:S01]  /*2f40*/  IADD3 R25, R25, R117, RZ ;  /* 0x0000007519197210 */ /* 0x000fe20007ffe0ff */
[----:B------:R-:W-:Y:S02]  /*2f50*/  FMUL.FTZ R14, R28, R114 ;  /* 0x000000721c0e7220 */ /* 0x000fe40000410000 */
[----:B------:R-:W-:Y:S02]  /*2f60*/  FMUL.FTZ R115, R111, R120 ;  /* 0x000000786f737220 */ /* 0x000fe40000410000 */
[----:B------:R-:W-:Y:S02]  /*2f70*/  FMUL.FTZ R119, R29, R114 ;  /* 0x000000721d777220 */ /* 0x000fe40000410000 */
[----:B------:R-:W-:-:S02]  /*2f80*/  FMUL.FTZ R117, R111, R118 ;  /* 0x000000766f757220 */ /* 0x000fc40000410000 */
[----:B------:R-:W-:Y:S02]  /*2f90*/  FADD.FTZ R113, R63, R63 ;  /* 0x0000003f3f717221 */ /* 0x000fe40000010000 */
[-C--:B------:R-:W-:Y:S02]  /*2fa0*/  FFMA.FTZ R14, R29, R116.reuse, R14 ;  /* 0x000000741d0e7223 */ /* 0x080fe4000001000e */
[-C--:B------:R-:W-:Y:S02]  /*2fb0*/  FMUL.FTZ R120, R108, R115.reuse ;  /* 0x000000736c787220 */ /* 0x080fe40000410000 */
[----:B------:R-:W-:Y:S02]  /*2fc0*/  FFMA.FTZ R118, R28, R116, -R119 ;  /* 0x000000741c767223 */ /* 0x000fe40000010877 */
[----:B------:R-:W-:Y:S02]  /*2fd0*/  FMUL.FTZ R119, R110, R115 ;  /* 0x000000736e777220 */ /* 0x000fe40000410000 */
[----:B------:R-:W-:-:S02]  /*2fe0*/  FMUL.FTZ R14, R113, R14 ;  /* 0x0000000e710e7220 */ /* 0x000fc40000410000 */
[-C--:B------:R-:W-:Y:S02]  /*2ff0*/  FFMA.FTZ R123, -R110, R117.reuse, -R120 ;  /* 0x000000756e7b7223 */ /* 0x080fe40000010978 */
[----:B------:R-:W-:Y:S02]  /*3000*/  FMUL.FTZ R118, R113, R118 ;  /* 0x0000007671767220 */ /* 0x000fe40000410000 */
[----:B------:R-:W-:Y:S02]  /*3010*/  FFMA.FTZ R119, R108, R117, -R119 ;  /* 0x000000756c777223 */ /* 0x000fe40000010877 */
[----:B------:R-:W-:Y:S02]  /*3020*/  FADD.FTZ R124, -R14, R123 ;  /* 0x0000007b0e7c7221 */ /* 0x000fe40000010100 */
[----:B------:R-:W-:Y:S02]  /*3030*/  FADD.FTZ R123, R118, R119 ;  /* 0x00000077767b7221 */ /* 0x000fe40000010000 */
[----:B------:R-:W-:-:S02]  /*3040*/  FMUL.FTZ R120, R28, R121 ;  /* 0x000000791c787220 */ /* 0x000fc40000410000 */
[----:B------:R-:W-:Y:S02]  /*3050*/  FMUL.FTZ R13, R29, R121 ;  /* 0x000000791d0d7220 */ /* 0x000fe40000410000 */
[----:B------:R-:W-:Y:S02]  /*3060*/  FMUL.FTZ R129, R107, -R123 ;  /* 0x8000007b6b817220 */ /* 0x000fe40000410000 */
[-C--:B------:R-:W-:Y:S02]  /*3070*/  FFMA.FTZ R119, R29, R125.reuse, R120 ;  /* 0x0000007d1d777223 */ /* 0x080fe40000010078 */
[-C--:B------:R-:W-:Y:S02]  /*3080*/  FMUL.FTZ R126, R107, -R124.reuse ;  /* 0x8000007c6b7e7220 */ /* 0x080fe40000410000 */
[----:B------:R-:W-:Y:S02]  /*3090*/  FFMA.FTZ R13, R28, R125, -R13 ;  /* 0x0000007d1c0d7223 */ /* 0x000fe4000001080d */
[----:B------:R-:W-:-:S02]  /*30a0*/  FFMA.FTZ R124, R106, R124, R129 ;  /* 0x0000007c6a7c7223 */ /* 0x000fc40000010081 */
[----:B------:R-:W-:Y:S02]  /*30b0*/  FMUL.FTZ R119, R122, R119 ;  /* 0x000000777a777220 */ /* 0x000fe40000410000 */
[----:B------:R-:W-:Y:S02]  /*30c0*/  FFMA.FTZ R123, R106, R123, -R126 ;  /* 0x0000007b6a7b7223 */ /* 0x000fe4000001087e */
[----:B------:R-:W-:Y:S02]  /*30d0*/  FMUL.FTZ R120, R122, R13 ;  /* 0x0000000d7a787220 */ /* 0x000fe40000410000 */
[----:B------:R-:W-:Y:S02]  /*30e0*/  FADD.FTZ R13, -R119, R124 ;  /* 0x0000007c770d7221 */ /* 0x000fe40000010100 */
[----:B------:R-:W-:Y:S02]  /*30f0*/  FADD.FTZ R123, R120, R123 ;  /* 0x0000007b787b7221 */ /* 0x000fe40000010000 */
[----:B------:R-:W-:-:S02]  /*3100*/  FMUL.FTZ R124, R28, R132 ;  /* 0x000000841c7c7220 */ /* 0x000fc40000410000 */
[----:B------:R-:W-:Y:S02]  /*3110*/  FADD.FTZ R129, R59, R59 ;  /* 0x0000003b3b817221 */ /* 0x000fe40000010000 */
[C---:B------:R-:W-:Y:S02]  /*3120*/  FMUL.FTZ R130, R105.reuse, -R13 ;  /* 0x8000000d69827220 */ /* 0x040fe40000410000 */
[----:B------:R-:W-:Y:S02]  /*3130*/  FMUL.FTZ R131, R105, -R123 ;  /* 0x8000007b69837220 */ /* 0x000fe40000410000 */
[-C--:B------:R-:W-:Y:S02]  /*3140*/  FFMA.FTZ R126, R29, R133.reuse, R124 ;  /* 0x000000851d7e7223 */ /* 0x080fe4000001007c */
[----:B------:R-:W-:Y:S02]  /*3150*/  FFMA.FTZ R124, R28, R133, -R12 ;  /* 0x000000851c7c7223 */ /* 0x000fe4000001080c */
[----:B------:R-:W-:-:S02]  /*3160*/  FFMA.FTZ R130, R104, R123, -R130 ;  /* 0x0000007b68827223 */ /* 0x000fc40000010882 */
[----:B------:R-:W-:Y:S02]  /*3170*/  FFMA.FTZ R131, R104, R13, R131 ;  /* 0x0000000d68837223 */ /* 0x000fe40000010083 */
[C---:B------:R-:W-:Y:S02]  /*3180*/  FMUL.FTZ R12, R129.reuse, R126 ;  /* 0x0000007e810c7220 */ /* 0x040fe40000410000 */
[----:B------:R-:W-:Y:S02]  /*3190*/  FMUL.FTZ R123, R129, R124 ;  /* 0x0000007c817b7220 */ /* 0x000fe40000410000 */
[----:B------:R-:W-:Y:S02]  /*31a0*/  FADD.FTZ R135, -R12, R131 ;  /* 0x000000830c877221 */ /* 0x000fe40000010100 */
[----:B------:R-:W-:Y:S02]  /*31b0*/  FADD.FTZ R131, R123, R130 ;  /* 0x000000827b837221 */ /* 0x000fe40000010000 */
[----:B------:R-:W-:-:S02]  /*31c0*/  FMUL.FTZ R13, R28, R137 ;  /* 0x000000891c0d7220 */ /* 0x000fc40000410000 */
[C---:B------:R-:W-:Y:S02]  /*31d0*/  FMUL.FTZ R124, R102.reuse, -R135 ;  /* 0x80000087667c7220 */ /* 0x040fe40000410000 */
[-C--:B------:R-:W-:Y:S02]  /*31e0*/  FMUL.FTZ R126, R102, -R131.reuse ;  /* 0x80000083667e7220 */ /* 0x080fe40000410000 */
[----:B------:R-:W-:Y:S02]  /*31f0*/  FFMA.FTZ R13, R29, R138, R13 ;  /* 0x0000008a1d0d7223 */ /* 0x000fe4000001000d */
[C---:B------:R-:W-:Y:S02]  /*3200*/  FFMA.FTZ R131, R100.reuse, R131, -R124 ;  /* 0x0000008364837223 */ /* 0x040fe4000001087c */
[----:B------:R-:W-:Y:S02]  /*3210*/  FFMA.FTZ R135, R100, R135, R126 ;  /* 0x0000008764877223 */ /* 0x000fe4000001007e */
[----:B------:R-:W-:-:S02]  /*3220*/  FMUL.FTZ R124, R134, R13 ;  /* 0x0000000d867c7220 */ /* 0x000fc40000410000 */
[----:B------:R-:W-:Y:S02]  /*3230*/  FMUL.FTZ R126, R134, R11 ;  /* 0x0000000b867e7220 */ /* 0x000fe40000410000 */
[----:B------:R-:W-:Y:S02]  /*3240*/  FADD.FTZ R135, -R124, R135 ;  /* 0x000000877c877221 */ /* 0x000fe40000010100 */
[----:B------:R-:W-:Y:S02]  /*3250*/  FADD.FTZ R131, R126, R131 ;  /* 0x000000837e837221 */ /* 0x000fe40000010000 */
[C---:B------:R-:W-:Y:S02]  /*3260*/  FMUL.FTZ R9, R98.reuse, -R135 ;  /* 0x8000008762097220 */ /* 0x040fe40000410000 */
[-C--:B------:R-:W-:Y:S02]  /*3270*/  FMUL.FTZ R11, R98, -R131.reuse ;  /* 0x80000083620b7220 */ /* 0x080fe40000410000 */
[----:B------:R-:W-:-:S02]  /*3280*/  FFMA.FTZ R140, R96, R131, -R9 ;  /* 0x00000083608c7223 */ /* 0x000fc40000010809 */
[C---:B--2---:R-:W-:Y:S02]  /*3290*/  FMUL.FTZ R9, R110.reuse, R27 ;  /* 0x0000001b6e097220 */ /* 0x044fe40000410000 */
[-C--:B------:R-:W-:Y:S02]  /*32a0*/  FMUL.FTZ R130, R110, -R26.reuse ;  /* 0x8000001a6e827220 */ /* 0x080fe40000410000 */
[----:B------:R-:W-:Y:S02]  /*32b0*/  FFMA.FTZ R13, R108, R26, -R9 ;  /* 0x0000001a6c0d7223 */ /* 0x000fe40000010809 */
[----:B------:R-:W-:Y:S02]  /*32c0*/  FFMA.FTZ R139, R96, R135, R11 ;  /* 0x00000087608b7223 */ /* 0x000fe4000001000b */
[-C--:B------:R-:W-:Y:S02]  /*32d0*/  FMUL.FTZ R11, R28, R10.reuse ;  /* 0x0000000a1c0b7220 */ /* 0x080fe40000410000 */
[----:B------:R-:W-:-:S02]  /*32e0*/  FMUL.FTZ R9, R29, R10 ;  /* 0x0000000a1d097220 */ /* 0x000fc40000410000 */
[----:B------:R-:W-:Y:S02]  /*32f0*/  FFMA.FTZ R131, R108, -R27, R130 ;  /* 0x8000001b6c837223 */ /* 0x000fe40000010082 */
[----:B------:R-:W-:Y:S02]  /*3300*/  FMUL.FTZ R135, R107, -R13 ;  /* 0x8000000d6b877220 */ /* 0x000fe40000410000 */
[-C--:B------:R-:W-:Y:S02]  /*3310*/  FFMA.FTZ R130, R29, R8.reuse, R11 ;  /* 0x000000081d827223 */ /* 0x080fe4000001000b */
[----:B------:R-:W-:Y:S02]  /*3320*/  FFMA.FTZ R136, R28, R8, -R9 ;  /* 0x000000081c887223 */ /* 0x000fe40000010809 */
[-C--:B------:R-:W-:Y:S02]  /*3330*/  FMUL.FTZ R9, R107, -R131.reuse ;  /* 0x800000836b097220 */ /* 0x080fe40000410000 */
[----:B------:R-:W-:-:S02]  /*3340*/  FFMA.FTZ R135, R106, R131, R135 ;  /* 0x000000836a877223 */ /* 0x000fc40000010087 */
[----:B------:R-:W-:Y:S02]  /*3350*/  FMUL.FTZ R130, R141, R130 ;  /* 0x000000828d827220 */ /* 0x000fe40000410000 */
[----:B------:R-:W-:Y:S02]  /*3360*/  FFMA.FTZ R9, R106, R13, -R9 ;  /* 0x0000000d6a097223 */ /* 0x000fe40000010809 */
[----:B------:R-:W-:Y:S02]  /*3370*/  FMUL.FTZ R11, R105, -R135 ;  /* 0x80000087690b7220 */ /* 0x000fe40000410000 */
[----:B------:R-:W-:Y:S02]  /*3380*/  FMUL.FTZ R131, R141, R136 ;  /* 0x000000888d837220 */ /* 0x000fe40000410000 */
[----:B------:R-:W-:Y:S02]  /*3390*/  FADD.FTZ R145, -R130, R139 ;  /* 0x0000008b82917221 */ /* 0x000fe40000010100 */
[----:B------:R-:W-:-:S02]  /*33a0*/  FMUL.FTZ R13, R105, -R9 ;  /* 0x80000009690d7220 */ /* 0x000fc40000410000 */
[----:B------:R-:W-:Y:S02]  /*33b0*/  FFMA.FTZ R139, R104, R9, -R11 ;  /* 0x00000009688b7223 */ /* 0x000fe4000001080b */
[----:B------:R-:W-:Y:S02]  /*33c0*/  FADD.FTZ R143, R131, R140 ;  /* 0x0000008c838f7221 */ /* 0x000fe40000010000 */
[----:B------:R-:W-:Y:S02]  /*33d0*/  FMUL.FTZ R11, R94, -R145 ;  /* 0x800000915e0b7220 */ /* 0x000fe40000410000 */
[----:B------:R-:W-:Y:S02]  /*33e0*/  FFMA.FTZ R135, R104, R135, R13 ;  /* 0x0000008768877223 */ /* 0x000fe4000001000d */
[----:B------:R-:W-:Y:S02]  /*33f0*/  FMUL.FTZ R9, R102, -R139 ;  /* 0x8000008b66097220 */ /* 0x000fe40000410000 */
[----:B------:R-:W-:-:S02]  /*3400*/  FMUL.FTZ R136, R94, -R143 ;  /* 0x8000008f5e887220 */ /* 0x000fc40000410000 */
[----:B------:R-:W-:Y:S02]  /*3410*/  FFMA.FTZ R147, R92, R143, -R11 ;  /* 0x0000008f5c937223 */ /* 0x000fe4000001080b */
[-C--:B------:R-:W-:Y:S02]  /*3420*/  FMUL.FTZ R13, R28, R150.reuse ;  /* 0x000000961c0d7220 */ /* 0x080fe40000410000 */
[-C--:B------:R-:W-:Y:S02]  /*3430*/  FFMA.FTZ R143, R100, R135.reuse, R9 ;  /* 0x00000087648f7223 */ /* 0x080fe40000010009 */
[----:B------:R-:W-:Y:S02]  /*3440*/  FMUL.FTZ R135, R102, -R135 ;  /* 0x8000008766877220 */ /* 0x000fe40000410000 */
[----:B------:R-:W-:Y:S02]  /*3450*/  FMUL.FTZ R11, R29, R150 ;  /* 0x000000961d0b7220 */ /* 0x000fe40000410000 */
[----:B------:R-:W-:-:S02]  /*3460*/  FADD.FTZ R9, R53, R53 ;  /* 0x0000003535097221 */ /* 0x000fc40000010000 */
[-C--:B------:R-:W-:Y:S02]  /*3470*/  FFMA.FTZ R140, R29, R148.reuse, R13 ;  /* 0x000000941d8c7223 */ /* 0x080fe4000001000d */
[----:B------:R-:W-:Y:S02]  /*3480*/  FFMA.FTZ R139, R100, R139, -R135 ;  /* 0x0000008b648b7223 */ /* 0x000fe40000010887 */
[----:B------:R-:W-:Y:S02]  /*3490*/  FMUL.FTZ R13, R98, -R143 ;  /* 0x8000008f620d7220 */ /* 0x000fe40000410000 */
[----:B------:R-:W-:Y:S02]  /*34a0*/  FFMA.FTZ R142, R92, R145, R136 ;  /* 0x000000915c8e7223 */ /* 0x000fe40000010088 */
[----:B------:R-:W-:Y:S02]  /*34b0*/  FFMA.FTZ R136, R28, R148, -R11 ;  /* 0x000000941c887223 */ /* 0x000fe4000001080b */
[----:B------:R-:W-:-:S02]  /*34c0*/  FMUL.FTZ R135, R9, R140 ;  /* 0x0000008c09877220 */ /* 0x000fc40000410000 */
[-C--:B------:R-:W-:Y:S02]  /*34d0*/  FMUL.FTZ R11, R98, -R139.reuse ;  /* 0x8000008b620b7220 */ /* 0x080fe40000410000 */
[C---:B------:R-:W-:Y:S02]  /*34e0*/  FFMA.FTZ R13, R96.reuse, R139, -R13 ;  /* 0x0000008b600d7223 */ /* 0x040fe4000001080d */
        /* <DEDUP_REMOVED lines=13> */
[-C--:B------:R-:W-:Y:S02]  /*35c0*/  FMUL.FTZ R11, R29, R154.reuse ;  /* 0x0000009a1d0b7220 */ /* 0x080fe40000410000 */
[----:B------:R-:W-:Y:S02]  /*35d0*/  FMUL.FTZ R13, R28, R154 ;  /* 0x0000009a1c0d7220 */ /* 0x000fe40000410000 */
[----:B------:R-:W-:-:S02]  /*35e0*/  FFMA.FTZ R142, R88, R139, -R142 ;  /* 0x0000008b588e7223 */ /* 0x000fc4000001088e */
[----:B------:R-:W-:Y:S02]  /*35f0*/  FMUL.FTZ R139, R90, -R139 ;  /* 0x8000008b5a8b7220 */ /* 0x000fe40000410000 */
[-C--:B------:R-:W-:Y:S01]  /*3600*/  FFMA.FTZ R11, R28, R152.reuse, -R11 ;  /* 0x000000981c0b7223 */ /* 0x080fe2000001080b */
[----:B------:R0:W1:Y:S01]  /*3610*/  SHFL.DOWN PT, R147, R142, 0x1, 0x1f ;  /* 0x08201f008e937f89 */ /* 0x00006200000e0000 */
[----:B------:R-:W-:Y:S02]  /*3620*/  FFMA.FTZ R13, R29, R152, R13 ;  /* 0x000000981d0d7223 */ /* 0x000fe4000001000d */
[----:B------:R-:W-:Y:S02]  /*3630*/  FFMA.FTZ R144, R88, R143, R139 ;  /* 0x0000008f58907223 */ /* 0x000fe4000001008b */
[----:B------:R-:W-:Y:S02]  /*3640*/  FMUL.FTZ R143, R31, R127 ;  /* 0x0000007f1f8f7220 */ /* 0x000fe40000410000 */
[C---:B------:R-:W-:Y:S01]  /*3650*/  FMUL.FTZ R139, R146.reuse, R11 ;  /* 0x0000000b928b7220 */ /* 0x040fe20000410000 */
[----:B------:R0:W2:Y:S01]  /*3660*/  SHFL.DOWN PT, R149, R144, 0x1, 0x1f ;  /* 0x08201f0090957f89 */ /* 0x0000a200000e0000 */
[----:B------:R-:W-:-:S02]  /*3670*/  FMUL.FTZ R140, R146, R13 ;  /* 0x0000000d928c7220 */ /* 0x000fc40000410000 */
[-C--:B------:R-:W-:Y:S02]  /*3680*/  FMUL.FTZ R31, R31, R128.reuse ;  /* 0x000000801f1f7220 */ /* 0x080fe40000410000 */
[----:B------:R-:W-:Y:S02]  /*3690*/  FFMA.FTZ R156, R30, R128, -R143 ;  /* 0x000000801e9c7223 */ /* 0x000fe4000001088f */
[----:B------:R-:W-:Y:S02]  /*36a0*/  FADD.FTZ R128, R139, R158 ;  /* 0x0000009e8b807221 */ /* 0x000fe40000010000 */
[----:B------:R-:W-:Y:S02]  /*36b0*/  FADD.FTZ R143, -R140, R145 ;  /* 0x000000918c8f7221 */ /* 0x000fe40000010100 */
[----:B------:R-:W-:Y:S02]  /*36c0*/  FFMA.FTZ R13, R30, R127, R31 ;  /* 0x0000007f1e0d7223 */ /* 0x000fe4000001001f */
[----:B------:R0:W3:Y:S04]  /*36d0*/  SHFL.DOWN PT, R127, R128, 0x1, 0x1f ;  /* 0x08201f00807f7f89 */ /* 0x0000e800000e0000 */
[----:B------:R0:W4:Y:S01]  /*36e0*/  SHFL.DOWN PT, R151, R143, 0x1, 0x1f ;  /* 0x08201f008f977f89 */ /* 0x00012200000e0000 */
[----:B------:R-:W-:Y:S05]  /*36f0*/  @!P4 BRA `(.L_x_12283) ;  /* 0x000000b00000c947 */ /* 0x000fea0003800000 */
[C---:B-1--4-:R-:W-:Y:S02]  /*3700*/  FMUL.FTZ R31, R144.reuse, R151 ;  /* 0x00000097901f7220 */ /* 0x052fe40000410000 */
[----:B--2---:R-:W-:-:S02]  /*3710*/  FMUL.FTZ R11, R144, R149 ;  /* 0x00000095900b7220 */ /* 0x004fc40000410000 */
[-C--:B---3--:R-:W-:Y:S02]  /*3720*/  FMUL.FTZ R145, R144, R127.reuse ;  /* 0x0000007f90917220 */ /* 0x088fe40000410000 */
[----:B------:R-:W-:Y:S02]  /*3730*/  FFMA.FTZ R127, R142, R127, -R31 ;  /* 0x0000007f8e7f7223 */ /* 0x000fe4000001081f */
[-C--:B------:R-:W-:Y:S02]  /*3740*/  FMUL.FTZ R31, R144, R147.reuse ;  /* 0x00000093901f7220 */ /* 0x080fe40000410000 */
[C---:B------:R-:W-:Y:S02]  /*3750*/  FFMA.FTZ R11, R142.reuse, R147, -R11 ;  /* 0x000000938e0b7223 */ /* 0x040fe4000001080b */
[C---:B------:R-:W-:Y:S02]  /*3760*/  FFMA.FTZ R30, R142.reuse, R151, R145 ;  /* 0x000000978e1e7223 */ /* 0x040fe40000010091 */
[----:B0-----:R-:W-:Y:S01]  /*3770*/  FFMA.FTZ R144, R142, R149, R31 ;  /* 0x000000958e907223 */ /* 0x001fe2000001001f */
[----:B------:R-:W-:Y:S01]  /*3780*/  MOV R142, R11 ;  /* 0x0000000b008e7202 */ /* 0x000fe20000000f00 */
[----:B------:R-:W-:-:S02]  /*3790*/  FADD.FTZ R128, R128, R127 ;  /* 0x0000007f80807221 */ /* 0x000fc40000010000 */
[----:B------:R-:W-:Y:S02]  /*37a0*/  FADD.FTZ R143, R143, R30 ;  /* 0x0000001e8f8f7221 */ /* 0x000fe40000010000 */
.L_x_12283:
[----:B-1----:R-:W-:Y:S05]  /*37b0*/  BSYNC B0 ;  /* 0x0000000000007941 */ /* 0x002fea0003800000 */
.L_x_12282:
[----:B------:R-:W-:Y:S01]  /*37c0*/  FADD.FTZ R13, RZ, R13 ;  /* 0x0000000dff0d7221 */ /* 0x000fe20000010000 */
[----:B--2---:R1:W2:Y:S01]  /*37d0*/  SHFL.DOWN PT, R149, R142, 0x2, 0x1f ;  /* 0x08401f008e957f89 */ /* 0x0042a200000e0000 */
[----:B---3--:R-:W-:Y:S01]  /*37e0*/  FADD.FTZ R127, R109, R156 ;  /* 0x0000009c6d7f7221 */ /* 0x008fe20000010000 */
[----:B------:R-:W-:Y:S01]  /*37f0*/  BSSY B0, `(.L_x_12284) ;  /* 0x0000012000007945 */ /* 0x000fe20003800000 */
[C---:B------:R-:W-:Y:S01]  /*3800*/  FMUL.FTZ R147, R154.reuse, R13 ;  /* 0x0000000d9a937220 */ /* 0x040fe20000410000 */
[----:B----4-:R1:W3:Y:S01]  /*3810*/  SHFL.DOWN PT, R151, R144, 0x2, 0x1f ;  /* 0x08401f0090977f89 */ /* 0x0102e200000e0000 */
[----:B------:R-:W-:-:S03]  /*3820*/  FMUL.FTZ R154, R154, R127 ;  /* 0x0000007f9a9a7220 */ /* 0x000fc60000410000 */
[----:B------:R1:W4:Y:S04]  /*3830*/  SHFL.DOWN PT, R109, R128, 0x2, 0x1f ;  /* 0x08401f00806d7f89 */ /* 0x00032800000e0000 */
[----:B------:R1:W0:Y:S01]  /*3840*/  SHFL.DOWN PT, R153, R143, 0x2, 0x1f ;  /* 0x08401f008f997f89 */ /* 0x00022200000e0000 */
[----:B------:R-:W-:Y:S05]  /*3850*/  @P5 BRA `(.L_x_12285) ;  /* 0x000000b000005947 */ /* 0x000fea0003800000 */
[C---:B0-----:R-:W-:Y:S02]  /*3860*/  FMUL.FTZ R31, R144.reuse, R153 ;  /* 0x00000099901f7220 */ /* 0x041fe40000410000 */
[C---:B---3--:R-:W-:Y:S02]  /*3870*/  FMUL.FTZ R11, R144.reuse, R151 ;  /* 0x00000097900b7220 */ /* 0x048fe40000410000 */
[-C--:B----4-:R-:W-:Y:S02]  /*3880*/  FMUL.FTZ R145, R144, R109.reuse ;  /* 0x0000006d90917220 */ /* 0x090fe40000410000 */
[----:B------:R-:W-:-:S02]  /*3890*/  FFMA.FTZ R109, R142, R109, -R31 ;  /* 0x0000006d8e6d7223 */ /* 0x000fc4000001081f */
[-C--:B--2---:R-:W-:Y:S02]  /*38a0*/  FMUL.FTZ R31, R144, R149.reuse ;  /* 0x00000095901f7220 */ /* 0x084fe40000410000 */
[C---:B------:R-:W-:Y:S02]  /*38b0*/  FFMA.FTZ R11, R142.reuse, R149, -R11 ;  /* 0x000000958e0b7223 */ /* 0x040fe4000001080b */
[C---:B------:R-:W-:Y:S02]  /*38c0*/  FFMA.FTZ R30, R142.reuse, R153, R145 ;  /* 0x000000998e1e7223 */ /* 0x040fe40000010091 */
[----:B-1----:R-:W-:Y:S01]  /*38d0*/  FFMA.FTZ R144, R142, R151, R31 ;  /* 0x000000978e907223 */ /* 0x002fe2000001001f */
[----:B------:R-:W-:Y:S01]  /*38e0*/  MOV R142, R11 ;  /* 0x0000000b008e7202 */ /* 0x000fe20000000f00 */
[----:B------:R-:W-:Y:S02]  /*38f0*/  FADD.FTZ R128, R128, R109 ;  /* 0x0000006d80807221 */ /* 0x000fe40000010000 */
[----:B------:R-:W-:-:S02]  /*3900*/  FADD.FTZ R143, R143, R30 ;  /* 0x0000001e8f8f7221 */ /* 0x000fc40000010000 */
.L_x_12285:
[----:B------:R-:W-:Y:S05]  /*3910*/  BSYNC B0 ;  /* 0x0000000000007941 */ /* 0x000fea0003800000 */
.L_x_12284:
[-C--:B------:R-:W-:Y:S01]  /*3920*/  FMUL.FTZ R145, R29, R13.reuse ;  /* 0x0000000d1d917220 */ /* 0x080fe20000410000 */
[----:B------:R1:W4:Y:S01]  /*3930*/  SHFL.DOWN PT, R157, R142, 0x4, 0x1f ;  /* 0x08801f008e9d7f89 */ /* 0x00032200000e0000 */
[C---:B------:R-:W-:Y:S01]  /*3940*/  FMUL.FTZ R11, R90.reuse, R13 ;  /* 0x0000000d5a0b7220 */ /* 0x040fe20000410000 */
[----:B------:R-:W-:Y:S01]  /*3950*/  BSSY B0, `(.L_x_12286) ;  /* 0x0000020000007945 */ /* 0x000fe20003800000 */
[-C--:B------:R-:W-:Y:S01]  /*3960*/  FMUL.FTZ R30, R90, R127.reuse ;  /* 0x0000007f5a1e7220 */ /* 0x080fe20000410000 */
[----:B------:R1:W3:Y:S01]  /*3970*/  SHFL.DOWN PT, R159, R144, 0x4, 0x1f ;  /* 0x08801f00909f7f89 */ /* 0x0002e200000e0000 */
[----:B------:R-:W-:-:S02]  /*3980*/  FFMA.FTZ R147, R152, R127, -R147 ;  /* 0x0000007f98937223 */ /* 0x000fc40000010893 */
[-C--:B----4-:R-:W-:Y:S01]  /*3990*/  FFMA.FTZ R109, R152, R13.reuse, R154 ;  /* 0x0000000d986d7223 */ /* 0x090fe2000001009a */
[----:B------:R1:W4:Y:S01]  /*39a0*/  SHFL.DOWN PT, R161, R143, 0x4, 0x1f ;  /* 0x08801f008fa17f89 */ /* 0x00032200000e0000 */
[C---:B------:R-:W-:Y:S02]  /*39b0*/  FMUL.FTZ R152, R28.reuse, R13 ;  /* 0x0000000d1c987220 */ /* 0x040fe40000410000 */
[-C--:B------:R-:W-:Y:S02]  /*39c0*/  FFMA.FTZ R145, R28, R127.reuse, -R145 ;  /* 0x0000007f1c917223 */ /* 0x080fe40000010891 */
[C---:B------:R-:W-:Y:S02]  /*39d0*/  FFMA.FTZ R11, R88.reuse, R127, -R11 ;  /* 0x0000007f580b7223 */ /* 0x040fe4000001080b */
[----:B------:R-:W-:Y:S02]  /*39e0*/  FFMA.FTZ R31, R88, R13, R30 ;  /* 0x0000000d581f7223 */ /* 0x000fe4000001001e */
[----:B--2---:R-:W-:-:S02]  /*39f0*/  FFMA.FTZ R149, R29, R127, R152 ;  /* 0x0000007f1d957223 */ /* 0x004fc40000010098 */
[C---:B------:R-:W-:Y:S02]  /*3a00*/  FFMA.FTZ R152, R146.reuse, R147, RZ ;  /* 0x0000009392987223 */ /* 0x040fe400000100ff */
[----:B------:R-:W-:Y:S02]  /*3a10*/  FMUL.FTZ R30, R146, R145 ;  /* 0x00000091921e7220 */ /* 0x000fe40000410000 */
[----:B------:R-:W-:Y:S01]  /*3a20*/  FADD.FTZ R31, RZ, R31 ;  /* 0x0000001fff1f7221 */ /* 0x000fe20000010000 */
[----:B------:R1:W2:Y:S01]  /*3a30*/  SHFL.DOWN PT, R145, R128, 0x4, 0x1f ;  /* 0x08801f0080917f89 */ /* 0x0002a200000e0000 */
[----:B------:R-:W-:Y:S02]  /*3a40*/  FFMA.FTZ R147, R64, R101, R11 ;  /* 0x0000006540937223 */ /* 0x000fe4000001000b */
[C---:B------:R-:W-:Y:S02]  /*3a50*/  FFMA.FTZ R154, -R146.reuse, R109, RZ ;  /* 0x0000006d929a7223 */ /* 0x040fe400000101ff */
[----:B------:R-:W-:-:S02]  /*3a60*/  FFMA.FTZ R146, -R146, R149, -RZ ;  /* 0x0000009592927223 */ /* 0x000fc400000109ff */
[C---:B---3--:R-:W-:Y:S02]  /*3a70*/  FMUL.FTZ R151, R150.reuse, R31 ;  /* 0x0000001f96977220 */ /* 0x048fe40000410000 */
[----:B0-----:R-:W-:Y:S01]  /*3a80*/  FMUL.FTZ R153, R150, R147 ;  /* 0x0000009396997220 */ /* 0x001fe20000410000 */
[----:B------:R-:W-:Y:S05]  /*3a90*/  @P6 BRA `(.L_x_12287) ;  /* 0x000000b000006947 */ /* 0x000fea0003800000 */
[C---:B-1--4-:R-:W-:Y:S02]  /*3aa0*/  FMUL.FTZ R109, R144.reuse, R161 ;  /* 0x000000a1906d7220 */ /* 0x052fe40000410000 */
[C---:B------:R-:W-:Y:S02]  /*3ab0*/  FMUL.FTZ R11, R144.reuse, R159 ;  /* 0x0000009f900b7220 */ /* 0x040fe40000410000 */
[-C--:B--2---:R-:W-:Y:S02]  /*3ac0*/  FMUL.FTZ R149, R144, R145.reuse ;  /* 0x0000009190957220 */ /* 0x084fe40000410000 */
        /* <DEDUP_REMOVED lines=8> */
.L_x_12287:
[----:B-1--4-:R-:W-:Y:S05]  /*3b50*/  BSYNC B0 ;  /* 0x0000000000007941 */ /* 0x012fea0003800000 */
.L_x_12286:
[C---:B------:R-:W-:Y:S01]  /*3b60*/  FMUL.FTZ R109, R94.reuse, R147 ;  /* 0x000000935e6d7220 */ /* 0x040fe20000410000 */
[----:B------:R0:W1:Y:S01]  /*3b70*/  SHFL.DOWN PT, R163, R142, 0x8, 0x1f ;  /* 0x09001f008ea37f89 */ /* 0x00006200000e0000 */
[-C--:B------:R-:W-:Y:S01]  /*3b80*/  FMUL.FTZ R11, R94, R31.reuse ;  /* 0x0000001f5e0b7220 */ /* 0x080fe20000410000 */
[----:B------:R-:W-:Y:S01]  /*3b90*/  BSSY B0, `(.L_x_12288) ;  /* 0x0000028000007945 */ /* 0x000fe20003800000 */
[C---:B------:R-:W-:Y:S01]  /*3ba0*/  FFMA.FTZ R109, R92.reuse, R31, R109 ;  /* 0x0000001f5c6d7223 */ /* 0x040fe2000001006d */
[----:B------:R0:W3:Y:S01]  /*3bb0*/  SHFL.DOWN PT, R165, R144, 0x8, 0x1f ;  /* 0x09001f0090a57f89 */ /* 0x0000e200000e0000 */
[----:B------:R-:W-:Y:S01]  /*3bc0*/  FFMA.FTZ R11, R92, R147, -R11 ;  /* 0x000000935c0b7223 */ /* 0x000fe2000001080b */
[----:B------:R-:W-:Y:S01]  /*3bd0*/  ISETP.GE.OR P0, PT, R50, c[0x0][0x174], P0 ;  /* 0x00005d0032007a0c */ /* 0x000fe20000706670 */
[-C--:B--2---:R-:W-:Y:S01]  /*3be0*/  FMUL.FTZ R145, R29, R31.reuse ;  /* 0x0000001f1d917220 */ /* 0x084fe20000410000 */
[----:B------:R0:W2:Y:S01]  /*3bf0*/  SHFL.DOWN PT, R159, R128, 0x8, 0x1f ;  /* 0x09001f00809f7f89 */ /* 0x0000a200000e0000 */
[----:B------:R-:W-:-:S02]  /*3c00*/  FMUL.FTZ R150, R28, R31 ;  /* 0x0000001f1c967220 */ /* 0x000fc40000410000 */
[----:B------:R-:W-:Y:S01]  /*3c10*/  FADD.FTZ R109, RZ, R109 ;  /* 0x0000006dff6d7221 */ /* 0x000fe20000010000 */
[----:B------:R0:W4:Y:S01]  /*3c20*/  SHFL.DOWN PT, R167, R143, 0x8, 0x1f ;  /* 0x09001f008fa77f89 */ /* 0x00012200000e0000 */
[----:B------:R-:W-:Y:S02]  /*3c30*/  FFMA.FTZ R149, R66, R99, R11 ;  /* 0x0000006342957223 */ /* 0x000fe4000001000b */
[C---:B------:R-:W-:Y:S02]  /*3c40*/  FFMA.FTZ R151, R148.reuse, R147, -R151 ;  /* 0x0000009394977223 */ /* 0x040fe40000010897 */
[----:B------:R-:W-:Y:S02]  /*3c50*/  FFMA.FTZ R153, R148, R31, R153 ;  /* 0x0000001f94997223 */ /* 0x000fe40000010099 */
[-C--:B------:R-:W-:Y:S02]  /*3c60*/  FFMA.FTZ R148, R28, R147.reuse, -R145 ;  /* 0x000000931c947223 */ /* 0x080fe40000010891 */
[----:B------:R-:W-:-:S02]  /*3c70*/  FFMA.FTZ R150, R29, R147, R150 ;  /* 0x000000931d967223 */ /* 0x000fc40000010096 */
[C---:B------:R-:W-:Y:S02]  /*3c80*/  FMUL.FTZ R11, R10.reuse, R109 ;  /* 0x0000006d0a0b7220 */ /* 0x040fe40000410000 */
[----:B------:R-:W-:Y:S02]  /*3c90*/  FMUL.FTZ R10, R10, R149 ;  /* 0x000000950a0a7220 */ /* 0x000fe40000410000 */
[C---:B------:R-:W-:Y:S02]  /*3ca0*/  FFMA.FTZ R156, R9.reuse, R151, R152 ;  /* 0x00000097099c7223 */ /* 0x040fe40000010098 */
[C---:B------:R-:W-:Y:S02]  /*3cb0*/  FFMA.FTZ R154, -R9.reuse, R153, R154 ;  /* 0x00000099099a7223 */ /* 0x040fe4000001019a */
[C---:B------:R-:W-:Y:S02]  /*3cc0*/  FMUL.FTZ R148, R9.reuse, R148 ;  /* 0x0000009409947220 */ /* 0x040fe40000410000 */
[----:B------:R-:W-:Y:S01]  /*3cd0*/  FFMA.FTZ R150, -R9, R150, -RZ ;  /* 0x0000009609967223 */ /* 0x000fe200000109ff */
[----:B------:R-:W-:Y:S01]  /*3ce0*/  HFMA2.MMA R9, -RZ, RZ, 0, 0 ;  /* 0x00000000ff097435 */ /* 0x000fe200000001ff */
[----:B------:R-:W-:-:S02]  /*3cf0*/  FFMA.FTZ R158, R8, R149, -R11 ;  /* 0x00000095089e7223 */ /* 0x000fc4000001080b */
[-C--:B------:R-:W-:Y:S01]  /*3d00*/  FFMA.FTZ R160, R8, R109.reuse, R10 ;  /* 0x0000006d08a07223 */ /* 0x080fe2000001000a */
[----:B------:R-:W-:Y:S01]  /*3d10*/  MOV R8, 0x3f800000 ;  /* 0x3f80000000087802 */ /* 0x000fe20000000f00 */
[----:B------:R-:W-:Y:S01]  /*3d20*/  CS2R R10, SRZ ;  /* 0x00000000000a7805 */ /* 0x000fe2000001ff00 */
[C---:B------:R-:W-:Y:S02]  /*3d30*/  FMUL.FTZ R145, R98.reuse, R109 ;  /* 0x0000006d62917220 */ /* 0x040fe40000410000 */
[----:B------:R-:W-:Y:S01]  /*3d40*/  FMUL.FTZ R151, R98, R149 ;  /* 0x0000009562977220 */ /* 0x000fe20000410000 */
        /* <DEDUP_REMOVED lines=12> */
.L_x_12289:
[----:B01234-:R-:W-:Y:S05]  /*3e10*/  BSYNC B0 ;  /* 0x0000000000007941 */ /* 0x01ffea0003800000 */
.L_x_12288:
        /* <DEDUP_REMOVED lines=8> */
[C---:B------:R-:W-:Y:S02]  /*3ea0*/  FFMA.FTZ R153, R141.reuse, R158, R156 ;  /* 0x0000009e8d997223 */ /* 0x040fe4000001009c */
[----:B------:R-:W-:Y:S01]  /*3eb0*/  FFMA.FTZ R157, -R141, R160, R154 ;  /* 0x000000a08d9d7223 */ /* 0x000fe2000001019a */
[----:B------:R0:W4:Y:S01]  /*3ec0*/  SHFL.DOWN PT, R161, R128, 0x10, 0x1f ;  /* 0x0a001f0080a17f89 */ /* 0x00012200000e0000 */
[----:B------:R-:W-:-:S02]  /*3ed0*/  FMUL.FTZ R152, R29, R109 ;  /* 0x0000006d1d987220 */ /* 0x000fc40000410000 */
[C---:B------:R-:W-:Y:S01]  /*3ee0*/  FMUL.FTZ R154, R28.reuse, R109 ;  /* 0x0000006d1c9a7220 */ /* 0x040fe20000410000 */
[----:B------:R0:W0:Y:S01]  /*3ef0*/  SHFL.DOWN PT, R169, R143, 0x10, 0x1f ;  /* 0x0a001f008fa97f89 */ /* 0x00002200000e0000 */
[C---:B------:R-:W-:Y:S02]  /*3f00*/  FMUL.FTZ R156, R137.reuse, R145 ;  /* 0x00000091899c7220 */ /* 0x040fe40000410000 */
[----:B------:R-:W-:Y:S02]  /*3f10*/  FMUL.FTZ R137, R137, R151 ;  /* 0x0000009789897220 */ /* 0x000fe40000410000 */
[-C--:B------:R-:W-:Y:S02]  /*3f20*/  FFMA.FTZ R152, R28, R149.reuse, -R152 ;  /* 0x000000951c987223 */ /* 0x080fe40000010898 */
[----:B------:R-:W-:Y:S02]  /*3f30*/  FFMA.FTZ R154, R29, R149, R154 ;  /* 0x000000951d9a7223 */ /* 0x000fe4000001009a */
[----:B------:R-:W-:-:S02]  /*3f40*/  FFMA.FTZ R156, R138, R151, -R156 ;  /* 0x000000978a9c7223 */ /* 0x000fc4000001089c */
[----:B------:R-:W-:Y:S02]  /*3f50*/  FFMA.FTZ R137, R138, R145, R137 ;  /* 0x000000918a897223 */ /* 0x000fe40000010089 */
[C---:B------:R-:W-:Y:S02]  /*3f60*/  FMUL.FTZ R152, R141.reuse, R152 ;  /* 0x000000988d987220 */ /* 0x040fe40000410000 */
[----:B------:R-:W-:Y:S02]  /*3f70*/  FFMA.FTZ R141, -R141, R154, -RZ ;  /* 0x0000009a8d8d7223 */ /* 0x000fe400000109ff */
[C---:B------:R-:W-:Y:S02]  /*3f80*/  FFMA.FTZ R156, R134.reuse, R156, R153 ;  /* 0x0000009c869c7223 */ /* 0x040fe40000010099 */
[----:B------:R-:W-:Y:S02]  /*3f90*/  FFMA.FTZ R158, -R134, R137, R157 ;  /* 0x00000089869e7223 */ /* 0x000fe4000001019d */
[----:B------:R-:W-:-:S02]  /*3fa0*/  FMUL.FTZ R153, R29, R145 ;  /* 0x000000911d997220 */ /* 0x000fc40000410000 */
[-C--:B------:R-:W-:Y:S02]  /*3fb0*/  FMUL.FTZ R154, R28, R145.reuse ;  /* 0x000000911c9a7220 */ /* 0x080fe40000410000 */
[C---:B------:R-:W-:Y:S02]  /*3fc0*/  FMUL.FTZ R137, R102.reuse, R145 ;  /* 0x0000009166897220 */ /* 0x040fe40000410000 */
[-C--:B------:R-:W-:Y:S02]  /*3fd0*/  FMUL.FTZ R138, R102, R151.reuse ;  /* 0x00000097668a7220 */ /* 0x080fe40000410000 */
[-C--:B------:R-:W-:Y:S02]  /*3fe0*/  FFMA.FTZ R153, R28, R151.reuse, -R153 ;  /* 0x000000971c997223 */ /* 0x080fe40000010899 */
[-C--:B------:R-:W-:Y:S02]  /*3ff0*/  FFMA.FTZ R157, R29, R151.reuse, R154 ;  /* 0x000000971d9d7223 */ /* 0x080fe4000001009a */
[----:B------:R-:W-:-:S02]  /*4000*/  FFMA.FTZ R137, R100, R151, -R137 ;  /* 0x0000009764897223 */ /* 0x000fc40000010889 */
[----:B------:R-:W-:Y:S02]  /*4010*/  FFMA.FTZ R138, R100, R145, R138 ;  /* 0x00000091648a7223 */ /* 0x000fe4000001008a */
[C---:B------:R-:W-:Y:S02]  /*4020*/  FMUL.FTZ R153, R134.reuse, R153 ;  /* 0x0000009986997220 */ /* 0x040fe40000410000 */
[----:B------:R-:W-:Y:S02]  /*4030*/  FFMA.FTZ R154, -R134, R157, -RZ ;  /* 0x0000009d869a7223 */ /* 0x000fe400000109ff */
        /* <DEDUP_REMOVED lines=16> */
.L_x_12291:
[----:B01234-:R-:W-:Y:S05]  /*4140*/  BSYNC B0 ;  /* 0x0000000000007941 */ /* 0x01ffea0003800000 */
.L_x_12290:
[-C--:B------:R-:W-:Y:S01]  /*4150*/  FMUL.FTZ R157, R105, R137.reuse ;  /* 0x00000089699d7220 */ /* 0x080fe20000410000 */
[----:B------:R-:W-:Y:S01]  /*4160*/  SHFL.DOWN PT, R165, R144, 0x1, 0x1f ;  /* 0x08201f0090a57f89 */ /* 0x000fe200000e0000 */
[----:B------:R-:W-:Y:S01]  /*4170*/  FFMA.FTZ R138, R133, R137, -R138 ;  /* 0x00000089858a7223 */ /* 0x000fe2000001088a */
[----:B------:R-:W-:Y:S01]  /*4180*/  ISETP.NE.AND P0, PT, R39, RZ, PT ;  /* 0x000000ff2700720c */ /* 0x000fe20003f05270 */
[-C--:B------:R-:W-:Y:S01]  /*4190*/  FMUL.FTZ R132, R105, R134.reuse ;  /* 0x0000008669847220 */ /* 0x080fe20000410000 */
[----:B------:R-:W-:Y:S01]  /*41a0*/  SHFL.DOWN PT, R164, R142, 0x1, 0x1f ;  /* 0x08201f008ea47f89 */ /* 0x000fe200000e0000 */
[-C--:B------:R-:W-:Y:S01]  /*41b0*/  FFMA.FTZ R157, R104, R134.reuse, R157 ;  /* 0x00000086689d7223 */ /* 0x080fe2000001009d */
[----:B------:R-:W-:Y:S01]  /*41c0*/  BSSY B0, `(.L_x_12292) ;  /* 0x0000101000007945 */ /* 0x000fe20003800000 */
[----:B------:R-:W-:Y:S01]  /*41d0*/  FFMA.FTZ R160, R133, R134, R160 ;  /* 0x0000008685a07223 */ /* 0x000fe200000100a0 */
[----:B------:R-:W-:Y:S01]  /*41e0*/  SHFL.DOWN PT, R167, R128, 0x1, 0x1f ;  /* 0x08201f0080a77f89 */ /* 0x000fe200000e0000 */
[----:B------:R-:W-:-:S02]  /*41f0*/  FFMA.FTZ R159, R129, R138, R156 ;  /* 0x0000008a819f7223 */ /* 0x000fc4000001009c */
[----:B------:R-:W-:Y:S01]  /*4200*/  FFMA.FTZ R138, R104, R137, -R132 ;  /* 0x00000089688a7223 */ /* 0x000fe20000010884 */
[----:B------:R-:W-:Y:S01]  /*4210*/  SHFL.DOWN PT, R166, R143, 0x1, 0x1f ;  /* 0x08201f008fa67f89 */ /* 0x000fe200000e0000 */
[----:B------:R-:W-:Y:S02]  /*4220*/  FADD.FTZ R132, RZ, R157 ;  /* 0x0000009dff847221 */ /* 0x000fe40000010000 */
[----:B------:R-:W-:Y:S01]  /*4230*/  FFMA.FTZ R161, -R129, R160, R158 ;  /* 0x000000a081a17223 */ /* 0x000fe2000001019e */
[----:B------:R-:W-:Y:S01]  /*4240*/  SHFL.IDX PT, R144, R144, RZ, 0x1f ;  /* 0x00001fff90907589 */ /* 0x000fe200000e0000 */
[-C--:B------:R-:W-:Y:S02]  /*4250*/  FMUL.FTZ R133, R29, R134.reuse ;  /* 0x000000861d857220 */ /* 0x080fe40000410000 */
[----:B------:R-:W-:Y:S01]  /*4260*/  FMUL.FTZ R158, R28, R134 ;  /* 0x000000861c9e7220 */ /* 0x000fe20000410000 */
[----:B------:R-:W-:Y:S01]  /*4270*/  SHFL.IDX PT, R142, R142, RZ, 0x1f ;  /* 0x00001fff8e8e7589 */ /* 0x000fe200000e0000 */
[----:B------:R-:W-:-:S02]  /*4280*/  FFMA.FTZ R138, R72, R93, R138 ;  /* 0x0000005d488a7223 */ /* 0x000fc4000001008a */
[----:B------:R-:W-:Y:S01]  /*4290*/  FMUL.FTZ R157, R121, R132 ;  /* 0x00000084799d7220 */ /* 0x000fe20000410000 */
[----:B------:R-:W-:Y:S01]  /*42a0*/  SHFL.IDX PT, R143, R143, RZ, 0x1f ;  /* 0x00001fff8f8f7589 */ /* 0x000fe200000e0000 */
[-C--:B------:R-:W-:Y:S02]  /*42b0*/  FFMA.FTZ R156, R28, R137.reuse, -R133 ;  /* 0x000000891c9c7223 */ /* 0x080fe40000010885 */
[----:B------:R-:W-:Y:S01]  /*42c0*/  FFMA.FTZ R158, R29, R137, R158 ;  /* 0x000000891d9e7223 */ /* 0x000fe2000001009e */
[----:B------:R-:W-:Y:S01]  /*42d0*/  SHFL.IDX PT, R128, R128, RZ, 0x1f ;  /* 0x00001fff80807589 */ /* 0x000fe200000e0000 */
[-C--:B------:R-:W-:Y:S02]  /*42e0*/  FFMA.FTZ R157, R125, R138.reuse, -R157 ;  /* 0x0000008a7d9d7223 */ /* 0x080fe4000001089d */
[----:B------:R-:W-:Y:S02]  /*42f0*/  FMUL.FTZ R121, R121, R138 ;  /* 0x0000008a79797220 */ /* 0x000fe40000410000 */
[----:B------:R-:W-:-:S02]  /*4300*/  FMUL.FTZ R133, R129, R156 ;  /* 0x0000009c81857220 */ /* 0x000fc40000410000 */
[----:B------:R-:W-:Y:S02]  /*4310*/  FFMA.FTZ R129, -R129, R158, -RZ ;  /* 0x0000009e81817223 */ /* 0x000fe400000109ff */
[C---:B------:R-:W-:Y:S01]  /*4320*/  FFMA.FTZ R160, R122.reuse, R157, R159 ;  /* 0x0000009d7aa07223 */ /* 0x040fe2000001009f */
[----:B------:R-:W0:Y:S01]  /*4330*/  SHFL.IDX PT, R158, R11, RZ, 0x1f ;  /* 0x00001fff0b9e7589 */ /* 0x000e2200000e0000 */
[----:B------:R-:W-:Y:S02]  /*4340*/  FFMA.FTZ R156, R125, R132, R121 ;  /* 0x000000847d9c7223 */ /* 0x000fe40000010079 */
[C---:B------:R-:W-:Y:S01]  /*4350*/  FMUL.FTZ R125, R107.reuse, R138 ;  /* 0x0000008a6b7d7220 */ /* 0x040fe20000410000 */
[----:B------:R-:W1:Y:S01]  /*4360*/  SHFL.IDX PT, R157, R10, RZ, 0x1f ;  /* 0x00001fff0a9d7589 */ /* 0x000e6200000e0000 */
[----:B------:R-:W-:Y:S02]  /*4370*/  FMUL.FTZ R121, R107, R132 ;  /* 0x000000846b797220 */ /* 0x000fe40000410000 */
[----:B------:R-:W-:-:S02]  /*4380*/  FFMA.FTZ R162, -R122, R156, R161 ;  /* 0x0000009c7aa27223 */ /* 0x000fc400000101a1 */
[C---:B------:R-:W-:Y:S02]  /*4390*/  FFMA.FTZ R156, R106.reuse, R132, R125 ;  /* 0x000000846a9c7223 */ /* 0x040fe4000001007d */
[----:B------:R-:W-:Y:S02]  /*43a0*/  FFMA.FTZ R125, R106, R138, -R121 ;  /* 0x0000008a6a7d7223 */ /* 0x000fe40000010879 */
[----:B------:R-:W-:Y:S02]  /*43b0*/  FADD.FTZ R121, RZ, R156 ;  /* 0x0000009cff797221 */ /* 0x000fe40000010000 */
[----:B------:R-:W-:Y:S02]  /*43c0*/  FFMA.FTZ R125, R74, R91, R125 ;  /* 0x0000005b4a7d7223 */ /* 0x000fe4000001007d */
[C---:B------:R-:W-:Y:S02]  /*43d0*/  FMUL.FTZ R163, R114.reuse, R121 ;  /* 0x0000007972a37220 */ /* 0x040fe40000410000 */
[----:B------:R-:W-:-:S02]  /*43e0*/  FMUL.FTZ R114, R114, R125 ;  /* 0x0000007d72727220 */ /* 0x000fc40000410000 */
[----:B------:R-:W-:Y:S02]  /*43f0*/  FMUL.FTZ R159, R29, R132 ;  /* 0x000000841d9f7220 */ /* 0x000fe40000410000 */
[C---:B------:R-:W-:Y:S02]  /*4400*/  FFMA.FTZ R163, R116.reuse, R125, -R163 ;  /* 0x0000007d74a37223 */ /* 0x040fe400000108a3 */
[----:B------:R-:W-:Y:S02]  /*4410*/  FFMA.FTZ R116, R116, R121, R114 ;  /* 0x0000007974747223 */ /* 0x000fe40000010072 */
[----:B------:R-:W-:Y:S02]  /*4420*/  FFMA.FTZ R159, R28, R138, -R159 ;  /* 0x0000008a1c9f7223 */ /* 0x000fe4000001089f */
[----:B------:R-:W-:Y:S02]  /*4430*/  FFMA.FTZ R162, -R113, R116, R162 ;  /* 0x0000007471a27223 */ /* 0x000fe400000101a2 */
[----:B------:R-:W-:-:S02]  /*4440*/  FMUL.FTZ R114, R122, R159 ;  /* 0x0000009f7a727220 */ /* 0x000fc40000410000 */
[C---:B0-----:R-:W-:Y:S02]  /*4450*/  @P1 FMUL.FTZ R116, R165.reuse, R158 ;  /* 0x0000009ea5741220 */ /* 0x041fe40000410000 */
[----:B------:R-:W-:Y:S02]  /*4460*/  FMUL.FTZ R156, R28, R132 ;  /* 0x000000841c9c7220 */ /* 0x000fe40000410000 */
[-C--:B-1----:R-:W-:Y:S02]  /*4470*/  @P1 FMUL.FTZ R159, R165, R157.reuse ;  /* 0x0000009da59f1220 */ /* 0x082fe40000410000 */
[----:B------:R-:W-:Y:S02]  /*4480*/  @P1 FFMA.FTZ R116, R164, R157, -R116 ;  /* 0x0000009da4741223 */ /* 0x000fe40000010874 */
[----:B------:R-:W-:Y:S02]  /*4490*/  FFMA.FTZ R161, R29, R138, R156 ;  /* 0x0000008a1da17223 */ /* 0x000fe4000001009c */
[----:B------:R-:W-:-:S02]  /*44a0*/  FFMA.FTZ R163, R113, R163, R160 ;  /* 0x000000a371a37223 */ /* 0x000fc400000100a0 */
[----:B------:R-:W-:Y:S02]  /*44b0*/  @P1 FFMA.FTZ R159, R164, R158, R159 ;  /* 0x0000009ea49f1223 */ /* 0x000fe4000001009f */
[-C--:B------:R-:W-:Y:S02]  /*44c0*/  FMUL.FTZ R156, R29, R121.reuse ;  /* 0x000000791d9c7220 */ /* 0x080fe40000410000 */
[----:B------:R-:W-:Y:S02]  /*44d0*/  FMUL.FTZ R160, R28, R121 ;  /* 0x000000791ca07220 */ /* 0x000fe40000410000 */
[----:B------:R-:W-:Y:S02]  /*44e0*/  @P1 FADD.FTZ R157, R167, R116 ;  /* 0x00000074a79d1221 */ /* 0x000fe40000010000 */
[----:B------:R-:W-:Y:S02]  /*44f0*/  @P1 FADD.FTZ R158, R166, R159 ;  /* 0x0000009fa69e1221 */ /* 0x000fe40000010000 */
[----:B------:R-:W-:-:S02]  /*4500*/  FFMA.FTZ R156, R28, R125, -R156 ;  /* 0x0000007d1c9c7223 */ /* 0x000fc4000001089c */
[----:B------:R-:W-:Y:S02]  /*4510*/  FFMA.FTZ R160, R29, R125, R160 ;  /* 0x0000007d1da07223 */ /* 0x000fe400000100a0 */
[-C--:B------:R-:W-:Y:S02]  /*4520*/  FMUL.FTZ R159, R157, -R27.reuse ;  /* 0x8000001b9d9f7220 */ /* 0x080fe40000410000 */
[----:B------:R-:W-:Y:S02]  /*4530*/  FMUL.FTZ R116, R158, -R27 ;  /* 0x8000001b9e747220 */ /* 0x000fe40000410000 */
[C---:B------:R-:W-:Y:S02]  /*4540*/  FMUL.FTZ R156, R113.reuse, R156 ;  /* 0x0000009c719c7220 */ /* 0x040fe40000410000 */
[----:B------:R-:W-:Y:S02]  /*4550*/  FFMA.FTZ R160, -R113, R160, -RZ ;  /* 0x000000a071a07223 */ /* 0x000fe400000109ff */
[----:B------:R-:W-:-:S02]  /*4560*/  FMUL.FTZ R113, R110, R125 ;  /* 0x0000007d6e717220 */ /* 0x000fc40000410000 */
[-C--:B------:R-:W-:Y:S02]  /*4570*/  FMUL.FTZ R27, R110, R121.reuse ;  /* 0x000000796e1b7220 */ /* 0x080fe40000410000 */
        /* <DEDUP_REMOVED lines=17> */
[----:B------:R-:W-:Y:S02]  /*4690*/  FADD.FTZ R118, R118, R113 ;  /* 0x0000007176767221 */ /* 0x000fe40000010000 */
[----:B------:R-:W-:Y:S02]  /*46a0*/  FMUL.FTZ R14, R29, R26 ;  /* 0x0000001a1d0e7220 */ /* 0x000fe40000410000 */
[C---:B------:R-:W-:Y:S02]  /*46b0*/  FMUL.FTZ R113, R107.reuse, -R15 ;  /* 0x8000000f6b717220 */ /* 0x040fe40000410000 */
[----:B------:R-:W-:Y:S02]  /*46c0*/  FMUL.FTZ R107, R107, -R118 ;  /* 0x800000766b6b7220 */ /* 0x000fe40000410000 */
[C---:B------:R-:W-:Y:S02]  /*46d0*/  FMUL.FTZ R108, R28.reuse, R26 ;  /* 0x0000001a1c6c7220 */ /* 0x040fe40000410000 */
[----:B------:R-:W-:-:S02]  /*46e0*/  FFMA.FTZ R28, R28, R27, -R14 ;  /* 0x0000001b1c1c7223 */ /* 0x000fc4000001080e */
[C---:B------:R-:W-:Y:S02]  /*46f0*/  FFMA.FTZ R113, R106.reuse, R118, -R113 ;  /* 0x000000766a717223 */ /* 0x040fe40000010871 */
[----:B------:R-:W-:Y:S02]  /*4700*/  FFMA.FTZ R14, R106, R15, R107 ;  /* 0x0000000f6a0e7223 */ /* 0x000fe4000001006b */
[----:B------:R-:W-:Y:S02]  /*4710*/  FADD.FTZ R120, R120, R113 ;  /* 0x0000007178787221 */ /* 0x000fe40000010000 */
[----:B------:R-:W-:Y:S02]  /*4720*/  FADD.FTZ R119, -R119, R14 ;  /* 0x0000000e77777221 */ /* 0x000fe40000010100 */
[----:B------:R-:W-:Y:S02]  /*4730*/  FMUL.FTZ R106, R111, R28 ;  /* 0x0000001c6f6a7220 */ /* 0x000fe40000410000 */
[----:B------:R-:W-:-:S02]  /*4740*/  FMUL.FTZ R28, R105, -R120 ;  /* 0x80000078691c7220 */ /* 0x000fc40000410000 */
[-C--:B------:R-:W-:Y:S02]  /*4750*/  FMUL.FTZ R105, R105, -R119.reuse ;  /* 0x8000007769697220 */ /* 0x080fe40000410000 */
[C---:B------:R-:W-:Y:S02]  /*4760*/  FFMA.FTZ R107, R104.reuse, R119, R28 ;  /* 0x00000077686b7223 */ /* 0x040fe4000001001c */
[----:B------:R-:W-:Y:S02]  /*4770*/  FFMA.FTZ R104, R104, R120, -R105 ;  /* 0x0000007868687223 */ /* 0x000fe40000010869 */
[----:B------:R-:W-:Y:S02]  /*4780*/  FFMA.FTZ R108, R29, R27, R108 ;  /* 0x0000001b1d6c7223 */ /* 0x000fe4000001006c */
[----:B------:R-:W-:Y:S02]  /*4790*/  FMUL.FTZ R29, R144, R11 ;  /* 0x0000000b901d7220 */ /* 0x000fe40000410000 */
[----:B------:R-:W-:Y:S01]  /*47a0*/  FADD.FTZ R105, -R12, R107 ;  /* 0x0000006b0c697221 */ /* 0x000fe20000010100 */
[----:B------:R-:W-:Y:S01]  /*47b0*/  P2R R12, PR, RZ, 0x1 ;  /* 0x00000001ff0c7803 */ /* 0x000fe20000000000 */
[----:B------:R-:W-:Y:S01]  /*47c0*/  FADD.FTZ R123, R123, R104 ;  /* 0x000000687b7b7221 */ /* 0x000fe20000010000 */
[----:B------:R-:W-:Y:S01]  /*47d0*/  SHF.L.U32 R12, R39, 0x4, RZ ;  /* 0x00000004270c7819 */ /* 0x000fe200000006ff */
[----:B------:R-:W-:-:S02]  /*47e0*/  FMUL.FTZ R116, R111, R116 ;  /* 0x000000746f747220 */ /* 0x000fc40000410000 */
[C---:B------:R-:W-:Y:S02]  /*47f0*/  FMUL.FTZ R157, R111.reuse, R112 ;  /* 0x000000706f9d7220 */ /* 0x040fe40000410000 */
[----:B------:R-:W-:Y:S02]  /*4800*/  FFMA.FTZ R108, -R111, R108, -RZ ;  /* 0x0000006c6f6c7223 */ /* 0x000fe400000109ff */
[-C--:B------:R-:W-:Y:S02]  /*4810*/  FMUL.FTZ R28, R144, R10.reuse ;  /* 0x0000000a901c7220 */ /* 0x080fe40000410000 */
[----:B------:R-:W-:Y:S02]  /*4820*/  FFMA.FTZ R111, R142, R10, -R29 ;  /* 0x0000000a8e6f7223 */ /* 0x000fe4000001081d */
[C---:B------:R-:W-:Y:S02]  /*4830*/  FMUL.FTZ R10, R102.reuse, -R105 ;  /* 0x80000069660a7220 */ /* 0x040fe40000410000 */
[----:B------:R-:W-:-:S02]  /*4840*/  FMUL.FTZ R102, R102, -R123 ;  /* 0x8000007b66667220 */ /* 0x000fc40000410000 */
[----:B------:R-:W-:Y:S02]  /*4850*/  FFMA.FTZ R28, R142, R11, R28 ;  /* 0x0000000b8e1c7223 */ /* 0x000fe4000001001c */
[----:B------:R-:W-:Y:S02]  /*4860*/  FFMA.FTZ R107, R100, R105, R102 ;  /* 0x00000069646b7223 */ /* 0x000fe40000010066 */
[C---:B------:R-:W-:Y:S02]  /*4870*/  FMUL.FTZ R11, R144.reuse, R9 ;  /* 0x00000009900b7220 */ /* 0x040fe40000410000 */
[----:B------:R-:W-:Y:S02]  /*4880*/  FMUL.FTZ R144, R144, R8 ;  /* 0x0000000890907220 */ /* 0x000fe40000410000 */
[----:B------:R-:W-:Y:S02]  /*4890*/  FFMA.FTZ R29, R100, R123, -R10 ;  /* 0x0000007b641d7223 */ /* 0x000fe4000001080a */
[----:B------:R-:W-:-:S02]  /*48a0*/  FADD.FTZ R107, -R124, R107 ;  /* 0x0000006b7c6b7221 */ /* 0x000fc40000010100 */
[----:B------:R-:W-:Y:S02]  /*48b0*/  FFMA.FTZ R8, R142, R8, -R11 ;  /* 0x000000088e087223 */ /* 0x000fe4000001080b */
[----:B------:R-:W-:Y:S01]  /*48c0*/  FADD.FTZ R11, R143, R28 ;  /* 0x0000001c8f0b7221 */ /* 0x000fe20000010000 */
[----:B------:R-:W-:Y:S01]  /*48d0*/  LEA.HI.SX32 R143, R12, R12, 0x1b ;  /* 0x0000000c0c8f7211 */ /* 0x000fe200078fdaff */
[----:B------:R-:W-:Y:S02]  /*48e0*/  FADD.FTZ R29, R126, R29 ;  /* 0x0000001d7e1d7221 */ /* 0x000fe40000010000 */
[C---:B------:R-:W-:Y:S02]  /*48f0*/  FMUL.FTZ R12, R98.reuse, -R107 ;  /* 0x8000006b620c7220 */ /* 0x040fe40000410000 */
[-C--:B------:R-:W-:Y:S02]  /*4900*/  FMUL.FTZ R28, R98, -R29.reuse ;  /* 0x8000001d621c7220 */ /* 0x080fe40000410000 */
[----:B------:R-:W-:-:S02]  /*4910*/  FFMA.FTZ R12, R96, R29, -R12 ;  /* 0x0000001d600c7223 */ /* 0x000fc4000001080c */
[----:B------:R-:W-:Y:S02]  /*4920*/  FADD.FTZ R10, R128, R111 ;  /* 0x0000006f800a7221 */ /* 0x000fe40000010000 */
[----:B------:R-:W-:Y:S02]  /*4930*/  FFMA.FTZ R111, R96, R107, R28 ;  /* 0x0000006b606f7223 */ /* 0x000fe4000001001c */
[----:B------:R-:W-:Y:S02]  /*4940*/  FADD.FTZ R131, R131, R12 ;  /* 0x0000000c83837221 */ /* 0x000fe40000010000 */
[----:B------:R-:W-:Y:S02]  /*4950*/  FADD.FTZ R111, -R130, R111 ;  /* 0x0000006f826f7221 */ /* 0x000fe40000010100 */
[C---:B------:R-:W-:Y:S02]  /*4960*/  FMUL.FTZ R12, R94.reuse, -R131 ;  /* 0x800000835e0c7220 */ /* 0x040fe40000410000 */
[----:B------:R-:W-:-:S02]  /*4970*/  FMUL.FTZ R94, R94, -R111 ;  /* 0x8000006f5e5e7220 */ /* 0x000fc40000410000 */
[----:B------:R-:W-:Y:S02]  /*4980*/  FFMA.FTZ R12, R92, R111, R12 ;  /* 0x0000006f5c0c7223 */ /* 0x000fe4000001000c */
[----:B------:R-:W-:Y:S02]  /*4990*/  FFMA.FTZ R9, R142, R9, R144 ;  /* 0x000000098e097223 */ /* 0x000fe40000010090 */
[----:B------:R-:W-:Y:S02]  /*49a0*/  FFMA.FTZ R113, R92, R131, -R94 ;  /* 0x000000835c717223 */ /* 0x000fe4000001085e */
[----:B------:R-:W-:Y:S01]  /*49b0*/  FADD.FTZ R135, -R135, R12 ;  /* 0x0000000c87877221 */ /* 0x000fe20000010100 */
[----:B------:R0:W-:Y:S01]  /*49c0*/  @!P0 STS.128 [R83.X16+0x21b0], R8 ;  /* 0x0021b00853008388 */ /* 0x0001e2000000cc00 */
[----:B------:R-:W-:Y:S02]  /*49d0*/  FADD.FTZ R113, R136, R113 ;  /* 0x0000007188717221 */ /* 0x000fe40000010000 */
[----:B------:R-:W-:Y:S01]  /*49e0*/  FFMA.FTZ R127, -R62, R103, R127 ;  /* 0x000000673e7f7223 */ /* 0x000fe2000001017f */
[----:B------:R1:W-:Y:S01]  /*49f0*/  STS [R143.X4+0x440], R133 ;  /* 0x000440858f007388 */ /* 0x0003e20000004800 */
[----:B------:R-:W-:-:S02]  /*4a00*/  FMUL.FTZ R28, R64, R113 ;  /* 0x00000071401c7220 */ /* 0x000fc40000410000 */
[----:B------:R-:W-:Y:S01]  /*4a10*/  FFMA.FTZ R147, -R64, R101, R147 ;  /* 0x0000006540937223 */ /* 0x000fe20000010193 */
[----:B------:R2:W-:Y:S01]  /*4a20*/  STS [R143.X4+0x420], R30 ;  /* 0x0004201e8f007388 */ /* 0x0005e20000004800 */
[C---:B------:R-:W-:Y:S02]  /*4a30*/  FFMA.FTZ R149, -R66.reuse, R99, R149 ;  /* 0x0000006342957223 */ /* 0x040fe40000010195 */
[----:B------:R-:W-:Y:S01]  /*4a40*/  FMUL.FTZ R92, R66, R111 ;  /* 0x0000006f425c7220 */ /* 0x000fe20000410000 */
[----:B------:R3:W-:Y:S01]  /*4a50*/  STS [R143.X4+0x444], R129 ;  /* 0x000444818f007388 */ /* 0x0007e20000004800 */
[C---:B------:R-:W-:Y:S02]  /*4a60*/  FFMA.FTZ R151, -R68.reuse, R97, R151 ;  /* 0x0000006144977223 */ /* 0x040fe40000010197 */
[----:B------:R-:W-:Y:S01]  /*4a70*/  FMUL.FTZ R96, R68, R107 ;  /* 0x0000006b44607220 */ /* 0x000fe20000410000 */
[----:B------:R4:W-:Y:S01]  /*4a80*/  STS [R143.X4+0x434], R141 ;  /* 0x0004348d8f007388 */ /* 0x0009e20000004800 */
[----:B0-----:R-:W-:-:S02]  /*4a90*/  FMUL.FTZ R8, R90, -R135 ;  /* 0x800000875a087220 */ /* 0x001fc40000410000 */
[-C--:B------:R-:W-:Y:S01]  /*4aa0*/  FMUL.FTZ R90, R90, -R113.reuse ;  /* 0x800000715a5a7220 */ /* 0x080fe20000410000 */
[----:B------:R0:W-:Y:S01]  /*4ab0*/  STS [R143.X4+0x424], R146 ;  /* 0x000424928f007388 */ /* 0x0001e20000004800 */
[C---:B------:R-:W-:Y:S02]  /*4ac0*/  FFMA.FTZ R8, R88.reuse, R113, -R8 ;  /* 0x0000007158087223 */ /* 0x040fe40000010808 */
[----:B------:R-:W-:Y:S01]  /*4ad0*/  FFMA.FTZ R9, R88, R135, R90 ;  /* 0x0000008758097223 */ /* 0x000fe2000001005a */
[----:B------:R0:W-:Y:S01]  /*4ae0*/  STS [R143.X4+0x428], R148 ;  /* 0x000428948f007388 */ /* 0x0001e20000004800 */
[----:B------:R-:W-:Y:S02]  /*4af0*/  FADD.FTZ R139, R139, R8 ;  /* 0x000000088b8b7221 */ /* 0x000fe40000010000 */
[----:B-1----:R-:W-:Y:S01]  /*4b00*/  FADD.FTZ R133, -R140, R9 ;  /* 0x000000098c857221 */ /* 0x002fe20000010100 */
[----:B------:R0:W-:Y:S01]  /*4b10*/  STS [R143.X4+0x42c], R150 ;  /* 0x00042c968f007388 */ /* 0x0001e20000004800 */
[----:B------:R-:W-:-:S02]  /*4b20*/  FMUL.FTZ R12, R62, R139 ;  /* 0x0000008b3e0c7220 */ /* 0x000fc40000410000 */
[----:B------:R-:W-:Y:S01]  /*4b30*/  FMUL.FTZ R8, R62, R133 ;  /* 0x000000853e087220 */ /* 0x000fe20000410000 */
[----:B------:R0:W-:Y:S01]  /*4b40*/  STS [R143.X4+0x430], R152 ;  /* 0x000430988f007388 */ /* 0x0001e20000004800 */
[----:B------:R-:W-:Y:S02]  /*4b50*/  FMUL.FTZ R9, R13, R12 ;  /* 0x0000000c0d097220 */ /* 0x000fe40000410000 */
[----:B------:R-:W-:Y:S01]  /*4b60*/  FMUL.FTZ R10, R64, R135 ;  /* 0x00000087400a7220 */ /* 0x000fe20000410000 */
[----:B------:R0:W-:Y:S01]  /*4b70*/  STS [R143.X4+0x438], R153 ;  /* 0x000438998f007388 */ /* 0x0001e20000004800 */
[----:B------:R-:W-:Y:S02]  /*4b80*/  FMUL.FTZ R11, R31, R28 ;  /* 0x0000001c1f0b7220 */ /* 0x000fe40000410000 */
[----:B------:R-:W-:Y:S01]  /*4b90*/  FFMA.FTZ R9, R127, R8, -R9 ;  /* 0x000000087f097223 */ /* 0x000fe20000010809 */
[----:B------:R0:W-:Y:S01]  /*4ba0*/  STS [R143.X4+0x43c], R154 ;  /* 0x00043c9a8f007388 */ /* 0x0001e20000004800 */
[----:B--2---:R-:W-:-:S02]  /*4bb0*/  FMUL.FTZ R30, R66, R131 ;  /* 0x00000083421e7220 */ /* 0x004fc40000410000 */
[----:B------:R-:W-:Y:S01]  /*4bc0*/  FMUL.FTZ R8, R13, R8 ;  /* 0x000000080d087220 */ /* 0x000fe20000410000 */
[----:B------:R0:W-:Y:S01]  /*4bd0*/  STS [R143.X4+0x448], R114 ;  /* 0x000448728f007388 */ /* 0x0001e20000004800 */
[----:B------:R-:W-:Y:S02]  /*4be0*/  FFMA.FTZ R90, R147, R10, -R11 ;  /* 0x0000000a935a7223 */ /* 0x000fe4000001080b */
[----:B------:R-:W-:Y:S01]  /*4bf0*/  FMUL.FTZ R94, R109, R30 ;  /* 0x0000001e6d5e7220 */ /* 0x000fe20000410000 */
[----:B------:R0:W-:Y:S01]  /*4c00*/  STS [R143.X4+0x450], R156 ;  /* 0x0004509c8f007388 */ /* 0x0001e20000004800 */
[----:B------:R-:W-:Y:S02]  /*4c10*/  FMUL.FTZ R10, R31, R10 ;  /* 0x0000000a1f0a7220 */ /* 0x000fe40000410000 */
[----:B------:R-:W-:Y:S01]  /*4c20*/  FFMA.FTZ R8, R127, R12, R8 ;  /* 0x0000000c7f087223 */ /* 0x000fe20000010008 */
[----:B------:R0:W-:Y:S01]  /*4c30*/  STS [R143.X4+0x454], R160 ;  /* 0x000454a08f007388 */ /* 0x0001e20000004800 */
[----:B------:R-:W-:-:S02]  /*4c40*/  FMUL.FTZ R88, R68, R29 ;  /* 0x0000001d44587220 */ /* 0x000fc40000410000 */
[----:B------:R-:W-:Y:S01]  /*4c50*/  FFMA.FTZ R94, R149, R92, -R94 ;  /* 0x0000005c955e7223 */ /* 0x000fe2000001085e */
[----:B------:R0:W-:Y:S01]  /*4c60*/  STS [R143.X4+0x458], R106 ;  /* 0x0004586a8f007388 */ /* 0x0001e20000004800 */
[----:B------:R-:W-:Y:S02]  /*4c70*/  FFMA.FTZ R11, R147, R28, R10 ;  /* 0x0000001c930b7223 */ /* 0x000fe4000001000a */
[----:B------:R-:W-:Y:S01]  /*4c80*/  FADD.FTZ R8, RZ, R8 ;  /* 0x00000008ff087221 */ /* 0x000fe20000010000 */
[----:B------:R0:W-:Y:S01]  /*4c90*/  STS [R143.X4+0x45c], R108 ;  /* 0x00045c6c8f007388 */ /* 0x0001e20000004800 */
[----:B------:R-:W-:Y:S02]  /*4ca0*/  FMUL.FTZ R92, R109, R92 ;  /* 0x0000005c6d5c7220 */ /* 0x000fe40000410000 */
[----:B------:R-:W-:Y:S02]  /*4cb0*/  FMUL.FTZ R10, R145, R88 ;  /* 0x00000058910a7220 */ /* 0x000fe40000410000 */
[----:B------:R-:W-:-:S02]  /*4cc0*/  FADD.FTZ R9, RZ, R9 ;  /* 0x00000009ff097221 */ /* 0x000fc40000010000 */
[----:B------:R-:W-:Y:S02]  /*4cd0*/  FADD.FTZ R8, R8, R11 ;  /* 0x0000000b08087221 */ /* 0x000fe40000010000 */
[----:B------:R-:W-:Y:S02]  /*4ce0*/  FFMA.FTZ R11, R149, R30, R92 ;  /* 0x0000001e950b7223 */ /* 0x000fe4000001005c */
[-C--:B------:R-:W-:Y:S02]  /*4cf0*/  FFMA.FTZ R10, R151, R96.reuse, -R10 ;  /* 0x00000060970a7223 */ /* 0x080fe4000001080a */
[----:B------:R-:W-:Y:S02]  /*4d00*/  FADD.FTZ R9, R9, R90 ;  /* 0x0000005a09097221 */ /* 0x000fe40000010000 */
[----:B------:R-:W-:Y:S02]  /*4d10*/  FMUL.FTZ R96, R145, R96 ;  /* 0x0000006091607220 */ /* 0x000fe40000410000 */
[----:B------:R-:W-:-:S02]  /*4d20*/  FMUL.FTZ R90, R70, R123 ;  /* 0x0000007b465a7220 */ /* 0x000fc40000410000 */
[----:B------:R-:W-:Y:S02]  /*4d30*/  FADD.FTZ R8, R8, R11 ;  /* 0x0000000b08087221 */ /* 0x000fe40000010000 */
[----:B------:R-:W-:Y:S02]  /*4d40*/  FFMA.FTZ R11, R151, R88, R96 ;  /* 0x00000058970b7223 */ /* 0x000fe40000010060 */
[C---:B------:R-:W-:Y:S02]  /*4d50*/  FFMA.FTZ R137, -R70.reuse, R95, R137 ;  /* 0x0000005f46897223 */ /* 0x040fe40000010189 */
[----:B------:R-:W-:Y:S02]  /*4d60*/  FMUL.FTZ R92, R70, R105 ;  /* 0x00000069465c7220 */ /* 0x000fe40000410000 */
[----:B------:R-:W-:Y:S02]  /*4d70*/  FMUL.FTZ R96, R134, R90 ;  /* 0x0000005a86607220 */ /* 0x000fe40000410000 */
[----:B------:R-:W-:-:S02]  /*4d80*/  FADD.FTZ R9, R9, R94 ;  /* 0x0000005e09097221 */ /* 0x000fc40000010000 */
[C---:B---3--:R-:W-:Y:S02]  /*4d90*/  FMUL.FTZ R129, R72.reuse, R120 ;  /* 0x0000007848817220 */ /* 0x048fe40000410000 */
[----:B------:R-:W-:Y:S02]  /*4da0*/  FFMA.FTZ R96, R137, R92, -R96 ;  /* 0x0000005c89607223 */ /* 0x000fe40000010860 */
[C---:B----4-:R-:W-:Y:S02]  /*4db0*/  FMUL.FTZ R141, R72.reuse, R119 ;  /* 0x00000077488d7220 */ /* 0x050fe40000410000 */
[----:B------:R-:W-:Y:S02]  /*4dc0*/  FFMA.FTZ R138, -R72, R93, R138 ;  /* 0x0000005d488a7223 */ /* 0x000fe4000001018a */
[----:B------:R-:W-:Y:S02]  /*4dd0*/  FMUL.FTZ R94, R132, R129 ;  /* 0x00000081845e7220 */ /* 0x000fe40000410000 */
[----:B------:R-:W-:-:S02]  /*4de0*/  FADD.FTZ R9, R9, R10 ;  /* 0x0000000a09097221 */ /* 0x000fc40000010000 */
[----:B------:R-:W-:Y:S02]  /*4df0*/  FFMA.FTZ R94, R138, R141, -R94 ;  /* 0x0000008d8a5e7223 */ /* 0x000fe4000001085e */
[----:B------:R-:W-:Y:S02]  /*4e00*/  FADD.FTZ R9, R9, R96 ;  /* 0x0000006009097221 */ /* 0x000fe40000010000 */
[----:B------:R-:W-:Y:S02]  /*4e10*/  FMUL.FTZ R92, R134, R92 ;  /* 0x0000005c865c7220 */ /* 0x000fe40000410000 */
[----:B------:R-:W-:Y:S02]  /*4e20*/  FADD.FTZ R8, R8, R11 ;  /* 0x0000000b08087221 */ /* 0x000fe40000010000 */
[----:B------:R-:W-:Y:S01]  /*4e30*/  FADD.FTZ R9, R9, R94 ;  /* 0x0000005e09097221 */ /* 0x000fe20000010000 */
[----:B------:R-:W-:Y:S01]  /*4e40*/  IADD3 R94, -R2, c[0x0][0x168], RZ ;  /* 0x00005a00025e7a10 */ /* 0x000fe20007ffe1ff */
[----:B------:R-:W-:-:S02]  /*4e50*/  FFMA.FTZ R11, R137, R90, R92 ;  /* 0x0000005a890b7223 */ /* 0x000fc4000001005c */
[----:B------:R-:W-:Y:S01]  /*4e60*/  FMUL.FTZ R92, R132, R141 ;  /* 0x0000008d845c7220 */ /* 0x000fe20000410000 */
[----:B------:R-:W-:Y:S01]  /*4e70*/  LEA R110, R94, -R39, 0x1 ;  /* 0x800000275e6e7211 */ /* 0x000fe200078e08ff */
[----:B------:R-:W-:Y:S02]  /*4e80*/  FADD.FTZ R8, R8, R11 ;  /* 0x0000000b08087221 */ /* 0x000fe40000010000 */
[----:B------:R-:W-:Y:S01]  /*4e90*/  FFMA.FTZ R11, R138, R129, R92 ;  /* 0x000000818a0b7223 */ /* 0x000fe2000001005c */
[----:B------:R-:W-:Y:S01]  /*4ea0*/  ISETP.GE.AND P0, PT, R110, 0x1, PT ;  /* 0x000000016e00780c */ /* 0x000fe20003f06270 */
[----:B------:R-:W-:Y:S01]  /*4eb0*/  FMUL.FTZ R92, R74, R118 ;  /* 0x000000764a5c7220 */ /* 0x000fe20000410000 */
[----:B------:R-:W-:Y:S01]  /*4ec0*/  ISETP.GE.AND P1, PT, R110, 0x21, PT ;  /* 0x000000216e00780c */ /* 0x000fe20003f26270 */
[----:B------:R-:W-:Y:S02]  /*4ed0*/  FADD.FTZ R8, R8, R11 ;  /* 0x0000000b08087221 */ /* 0x000fe40000010000 */
[----:B------:R-:W-:-:S02]  /*4ee0*/  FFMA.FTZ R125, -R74, R91, R125 ;  /* 0x0000005b4a7d7223 */ /* 0x000fc4000001017d */
[----:B------:R-:W-:Y:S02]  /*4ef0*/  FMUL.FTZ R10, R74, R15 ;  /* 0x0000000f4a0a7220 */ /* 0x000fe40000410000 */
[----:B------:R-:W-:Y:S02]  /*4f00*/  FMUL.FTZ R11, R121, R92 ;  /* 0x0000005c790b7220 */ /* 0x000fe40000410000 */
[----:B------:R-:W-:Y:S02]  /*4f10*/  FMUL.FTZ R141, R76, R117 ;  /* 0x000000754c8d7220 */ /* 0x000fe40000410000 */
[----:B------:R-:W-:Y:S02]  /*4f20*/  FFMA.FTZ R122, -R122, R161, -RZ ;  /* 0x000000a17a7a7223 */ /* 0x000fe400000109ff */
[C---:B------:R-:W-:Y:S02]  /*4f30*/  FMUL.FTZ R96, R76.reuse, R115 ;  /* 0x000000734c607220 */ /* 0x040fe40000410000 */
[----:B------:R-:W-:Y:S01]  /*4f40*/  FFMA.FTZ R94, R125, R10, -R11 ;  /* 0x0000000a7d5e7223 */ /* 0x000fe2000001080b */
[----:B------:R0:W-:Y:S01]  /*4f50*/  STS [R143.X4+0x44c], R122 ;  /* 0x00044c7a8f007388 */ /* 0x0001e20000004800 */
[----:B------:R-:W-:-:S02]  /*4f60*/  FFMA.FTZ R27, -R76, R89, R27 ;  /* 0x000000594c1b7223 */ /* 0x000fc4000001011b */
[C---:B------:R-:W-:Y:S02]  /*4f70*/  FMUL.FTZ R100, R26.reuse, R141 ;  /* 0x0000008d1a647220 */ /* 0x040fe40000410000 */
[----:B------:R-:W-:Y:S02]  /*4f80*/  FMUL.FTZ R10, R121, R10 ;  /* 0x0000000a790a7220 */ /* 0x000fe40000410000 */
[----:B------:R-:W-:Y:S02]  /*4f90*/  FFMA.FTZ R159, R27, R96, -R100 ;  /* 0x000000601b9f7223 */ /* 0x000fe40000010864 */
[----:B------:R-:W-:Y:S02]  /*4fa0*/  FFMA.FTZ R11, R125, R92, R10 ;  /* 0x0000005c7d0b7223 */ /* 0x000fe4000001000a */
[----:B------:R-:W-:Y:S02]  /*4fb0*/  FMUL.FTZ R96, R26, R96 ;  /* 0x000000601a607220 */ /* 0x000fe40000410000 */
[----:B------:R-:W-:-:S02]  /*4fc0*/  FADD.FTZ R98, R162, -R157 ;  /* 0x8000009da2627221 */ /* 0x000fc40000010000 */
[----:B------:R-:W-:Y:S01]  /*4fd0*/  FADD.FTZ R104, R9, R94 ;  /* 0x0000005e09687221 */ /* 0x000fe20000010000 */
[----:B------:R-:W-:Y:S01]  /*4fe0*/  IADD3 R94, R39, 0x20, RZ ;  /* 0x00000020275e7810 */ /* 0x000fe20007ffe0ff */
[----:B------:R-:W-:Y:S02]  /*4ff0*/  FADD.FTZ R14, R163, R116 ;  /* 0x00000074a30e7221 */ /* 0x000fe40000010000 */
[----:B------:R-:W-:Y:S02]  /*5000*/  FADD.FTZ R102, R8, R11 ;  /* 0x0000000b08667221 */ /* 0x000fe40000010000 */
[----:B------:R-:W-:Y:S01]  /*5010*/  FFMA.FTZ R157, R27, R141, R96 ;  /* 0x0000008d1b9d7223 */ /* 0x000fe20000010060 */
[----:B------:R-:W-:Y:S06]  /*5020*/  BAR.SYNC.DEFER_BLOCKING 0x0 ;  /* 0x0000000000007b1d */ /* 0x000fec0000010000 */
[----:B------:R-:W-:Y:S05]  /*5030*/  @!P0 BRA `(.L_x_12293) ;  /* 0x0000019000008947 */ /* 0x000fea0003800000 */
[----:B0-----:R-:W-:Y:S01]  /*5040*/  LEA.HI.SX32 R96, R39, R39, 0x1b ;  /* 0x0000002727607211 */ /* 0x001fe200078fdaff */
[----:B------:R-:W-:Y:S01]  /*5050*/  IMAD R8, R155, c[0x0][0x2c0], RZ ;  /* 0x0000b0009b087a24 */ /* 0x000fe200078e02ff */
[----:B------:R-:W-:Y:S01]  /*5060*/  ULDC.64 UR4, c[0x0][0x2b8] ;  /* 0x0000ae0000047ab9 */ /* 0x000fe20000000a00 */
[C---:B------:R-:W-:Y:S01]  /*5070*/  IMAD.WIDE.U32 R10, R37.reuse, c[0x0][0x2c0], RZ ;  /* 0x0000b000250a7a25 */ /* 0x040fe200078e00ff */
[----:B------:R-:W-:Y:S01]  /*5080*/  USHF.R.U32.HI UR8, URZ, 0x1, UR5 ;  /* 0x000000013f087899 */ /* 0x000fe20008011605 */
[----:B------:R0:W1:Y:S01]  /*5090*/  LDS R143, [R96.X4+0x420] ;  /* 0x00042000608f7984 */ /* 0x0000620000004800 */
[----:B------:R-:W-:Y:S01]  /*50a0*/  LEA R100, R50, 0xfffffe00, 0x9 ;  /* 0xfffffe0032647811 */ /* 0x000fe200078e48ff */
[----:B------:R-:W-:Y:S01]  /*50b0*/  IMAD R9, R37, c[0x0][0x2c4], R8 ;  /* 0x0000b10025097a24 */ /* 0x000fe200078e0208 */
[----:B------:R-:W-:-:S02]  /*50c0*/  USHF.R.U64 UR4, UR4, 0x1, UR5 ;  /* 0x0000000104047899 */ /* 0x000fc40008001205 */
[----:B------:R-:W-:Y:S01]  /*50d0*/  IMAD R153, R35, UR8, RZ ;  /* 0x0000000823997c24 */ /* 0x000fe2000f8e02ff */
[C---:B------:R-:W-:Y:S02]  /*50e0*/  IADD3 R8, P0, R100.reuse, R39, RZ ;  /* 0x0000002764087210 */ /* 0x040fe40007f1e0ff */
[----:B------:R-:W-:Y:S01]  /*50f0*/  IADD3 R11, R11, R9, RZ ;  /* 0x000000090b0b7210 */ /* 0x000fe20007ffe0ff */
[----:B0-----:R-:W-:Y:S01]  /*5100*/  IMAD R96, R87, c[0x0][0x2d0], RZ ;  /* 0x0000b40057607a24 */ /* 0x001fe200078e02ff */
[----:B------:R-:W-:Y:S01]  /*5110*/  LEA.HI.X.SX32 R9, R100, RZ, 0x1, P0 ;  /* 0x000000ff64097211 */ /* 0x000fe200000f0eff */
[----:B------:R-:W-:Y:S02]  /*5120*/  IMAD R87, R36, UR4, R153 ;  /* 0x0000000424577c24 */ /* 0x000fe4000f8e0299 */
[----:B------:R-:W-:-:S04]  /*5130*/  IMAD.WIDE.U32 R10, R35, UR4, R10 ;  /* 0x00000004230a7c25 */ /* 0x000fc8000f8e000a */
[----:B------:R-:W-:Y:S01]  /*5140*/  IMAD R153, R83, c[0x0][0x2d4], R96 ;  /* 0x0000b50053997a24 */ /* 0x000fe200078e0260 */
[----:B------:R-:W-:Y:S01]  /*5150*/  IADD3 R87, R11, R87, RZ ;  /* 0x000000570b577210 */ /* 0x000fe20007ffe0ff */
[----:B------:R-:W-:Y:S01]  /*5160*/  IMAD.WIDE.U32 R8, R83, c[0x0][0x2d0], R8 ;  /* 0x0000b40053087a25 */ /* 0x000fe200078e0008 */
[----:B------:R-:W-:-:S04]  /*5170*/  LEA R11, P0, R10, c[0x0][0x320], 0x3 ;  /* 0x0000c8000a0b7a11 */ /* 0x000fc800078018ff */
[----:B------:R-:W-:Y:S02]  /*5180*/  LEA.HI.X R87, R10, c[0x0][0x324], R87, 0x3, P0 ;  /* 0x0000c9000a577a11 */ /* 0x000fe400000f1c57 */
[----:B------:R-:W-:Y:S02]  /*5190*/  IADD3 R9, R9, R153, RZ ;  /* 0x0000009909097210 */ /* 0x000fe40007ffe0ff */
[----:B------:R-:W-:-:S04]  /*51a0*/  LEA R10, P0, R8, R11, 0x2 ;  /* 0x0000000b080a7211 */ /* 0x000fc800078010ff */
[----:B------:R-:W-:-:S05]  /*51b0*/  LEA.HI.X R11, R8, R87, R9, 0x2, P0 ;  /* 0x00000057080b7211 */ /* 0x000fca00000f1409 */
[----:B-1----:R0:W-:Y:S04]  /*51c0*/  RED.E.ADD.F32.FTZ.RN.STRONG.GPU [R10.64], R143 ;  /* 0x0000008f0a00798e */ /* 0x0021e8000c10e786 */
.L_x_12293:
[----:B0-----:R-:W-:Y:S05]  /*51d0*/  BSYNC B0 ;  /* 0x0000000000007941 */ /* 0x001fea0003800000 */
.L_x_12292:
[----:B------:R-:W-:Y:S01]  /*51e0*/  LEA.HI.SX32 R94, R94, R39, 0x1b ;  /* 0x000000275e5e7211 */ /* 0x000fe200078fdaff */
[----:B------:R-:W-:Y:S01]  /*51f0*/  BSSY B0, `(.L_x_12294) ;  /* 0x0000008000007945 */ /* 0x000fe20003800000 */
[----:B------:R-:W-:Y:S01]  /*5200*/  FADD.FTZ R87, R102, R157 ;  /* 0x0000009d66577221 */ /* 0x000fe20000010000 */
[C---:B------:R-:W-:Y:S01]  /*5210*/  IADD3 R8, R39.reuse, 0x40, RZ ;  /* 0x0000004027087810 */ /* 0x040fe20007ffe0ff */
[----:B------:R-:W-:Y:S01]  /*5220*/  FADD.FTZ R96, R104, R159 ;  /* 0x0000009f68607221 */ /* 0x000fe20000010000 */
[----:B------:R0:W1:Y:S01]  /*5230*/  LDS R9, [R94.X4+0x4a0] ;  /* 0x0004a0005e097984 */ /* 0x0000620000004800 */
[----:B------:R-:W-:Y:S01]  /*5240*/  IADD3 R10, R39, 0x60, RZ ;  /* 0x00000060270a7810 */ /* 0x000fe20007ffe0ff */
[----:B------:R-:W-:Y:S05]  /*5250*/  @!P1 BRA `(.L_x_12295) ;  /* 0x0000001000009947 */ /* 0x000fea0003800000 */
[----:B-1----:R1:W-:Y:S02]  /*5260*/  RED.E.ADD.F32.FTZ.RN.STRONG.GPU [R24.64+-0x780], R9 ;  /* 0xfff880091800798e */ /* 0x0023e4000c10e786 */
.L_x_12295:
[----:B------:R-:W-:Y:S05]  /*5270*/  BSYNC B0 ;  /* 0x0000000000007941 */ /* 0x000fea0003800000 */
.L_x_12294:
        /* <DEDUP_REMOVED lines=14> */
.L_x_12297:
[----:B0-----:R-:W-:Y:S05]  /*5360*/  BSYNC B0 ;  /* 0x0000000000007941 */ /* 0x001fea0003800000 */
.L_x_12296:
[----:B-1----:R0:W1:Y:S01]  /*5370*/  LDS R9, [R10.X4+0x5a0] ;  /* 0x0005a0000a097984 */ /* 0x0020620000004800 */
[----:B------:R-:W-:Y:S01]  /*5380*/  BSSY B0, `(.L_x_12298) ;  /* 0x0000005000007945 */ /* 0x000fe20003800000 */
[----:B------:R-:W-:-:S02]  /*5390*/  IADD3 R8, R39, 0xa0, RZ ;  /* 0x000000a027087810 */ /* 0x000fc40007ffe0ff */
[----:B------:R-:W-:Y:S01]  /*53a0*/  LEA.HI.SX32 R94, R94, R39, 0x1b ;  /* 0x000000275e5e7211 */ /* 0x000fe200078fdaff */
[----:B------:R-:W-:Y:S05]  /*53b0*/  @!P0 BRA `(.L_x_12299) ;  /* 0x0000001000008947 */ /* 0x000fea0003800000 */
[----:B-1----:R1:W-:Y:S02]  /*53c0*/  RED.E.ADD.F32.FTZ.RN.STRONG.GPU [R24.64+-0x680], R9 ;  /* 0xfff980091800798e */ /* 0x0023e4000c10e786 */
.L_x_12299:
[----:B------:R-:W-:Y:S05]  /*53d0*/  BSYNC B0 ;  /* 0x0000000000007941 */ /* 0x000fea0003800000 */
.L_x_12298:
[----:B-1----:R1:W2:Y:S01]  /*53e0*/  LDS R9, [R94.X4+0x620] ;  /* 0x000620005e097984 */ /* 0x0022a20000004800 */
[----:B------:R-:W-:Y:S01]  /*53f0*/  BSSY B0, `(.L_x_12300) ;  /* 0x0000005000007945 */ /* 0x000fe20003800000 */
[----:B0-----:R-:W-:Y:S02]  /*5400*/  IADD3 R10, R39, 0xc0, RZ ;  /* 0x000000c0270a7810 */ /* 0x001fe40007ffe0ff */
[----:B------:R-:W-:Y:S01]  /*5410*/  LEA.HI.SX32 R8, R8, R39, 0x1b ;  /* 0x0000002708087211 */ /* 0x000fe200078fdaff */
[----:B------:R-:W-:Y:S05]  /*5420*/  @!P1 BRA `(.L_x_12301) ;  /* 0x0000001000009947 */ /* 0x000fea0003800000 */
[----:B--2---:R0:W-:Y:S02]  /*5430*/  RED.E.ADD.F32.FTZ.RN.STRONG.GPU [R24.64+-0x600], R9 ;  /* 0xfffa00091800798e */ /* 0x0041e4000c10e786 */
.L_x_12301:
[----:B------:R-:W-:Y:S05]  /*5440*/  BSYNC B0 ;  /* 0x0000000000007941 */ /* 0x000fea0003800000 */
.L_x_12300:
[----:B0-2---:R0:W2:Y:S01]  /*5450*/  LDS R9, [R8.X4+0x6a0] ;  /* 0x0006a00008097984 */ /* 0x0050a20000004800 */
[----:B------:R-:W-:Y:S01]  /*5460*/  BSSY B0, `(.L_x_12302) ;  /* 0x0000005000007945 */ /* 0x000fe20003800000 */
[----:B-1----:R-:W-:Y:S02]  /*5470*/  IADD3 R94, R39, 0xe0, RZ ;  /* 0x000000e0275e7810 */ /* 0x002fe40007ffe0ff */
[----:B------:R-:W-:Y:S01]  /*5480*/  LEA.HI.SX32 R10, R10, R39, 0x1b ;  /* 0x000000270a0a7211 */ /* 0x000fe200078fdaff */
[----:B------:R-:W-:Y:S05]  /*5490*/  @!P2 BRA `(.L_x_12303) ;  /* 0x000000100000a947 */ /* 0x000fea0003800000 */
[----:B--2---:R1:W-:Y:S02]  /*54a0*/  RED.E.ADD.F32.FTZ.RN.STRONG.GPU [R24.64+-0x580], R9 ;  /* 0xfffa80091800798e */ /* 0x0043e4000c10e786 */
.L_x_12303:
[----:B------:R-:W-:Y:S05]  /*54b0*/  BSYNC B0 ;  /* 0x0000000000007941 */ /* 0x000fea0003800000 */
.L_x_12302:
[----:B-12---:R1:W2:Y:S01]  /*54c0*/  LDS R9, [R10.X4+0x720] ;  /* 0x000720000a097984 */ /* 0x0062a20000004800 */
[----:B------:R-:W-:Y:S01]  /*54d0*/  BSSY B0, `(.L_x_12304) ;  /* 0x0000005000007945 */ /* 0x000fe20003800000 */
[----:B0-----:R-:W-:-:S02]  /*54e0*/  IADD3 R8, R39, 0x100, RZ ;  /* 0x0000010027087810 */ /* 0x001fc40007ffe0ff */
[----:B------:R-:W-:Y:S01]  /*54f0*/  LEA.HI.SX32 R94, R94, R39, 0x1b ;  /* 0x000000275e5e7211 */ /* 0x000fe200078fdaff */
[----:B------:R-:W-:Y:S05]  /*5500*/  @!P3 BRA `(.L_x_12305) ;  /* 0x000000100000b947 */ /* 0x000fea0003800000 */
[----:B--2---:R0:W-:Y:S02]  /*5510*/  RED.E.ADD.F32.FTZ.RN.STRONG.GPU [R24.64+-0x500], R9 ;  /* 0xfffb00091800798e */ /* 0x0041e4000c10e786 */
.L_x_12305:
[----:B------:R-:W-:Y:S05]  /*5520*/  BSYNC B0 ;  /* 0x0000000000007941 */ /* 0x000fea0003800000 */
.L_x_12304:
[----:B0-2---:R0:W2:Y:S01]  /*5530*/  LDS R9, [R94.X4+0x7a0] ;  /* 0x0007a0005e097984 */ /* 0x0050a20000004800 */
[----:B------:R-:W-:Y:S01]  /*5540*/  BSSY B0, `(.L_x_12306) ;  /* 0x0000004000007945 */ /* 0x000fe20003800000 */
[----:B------:R-:W-:Y:S01]  /*5550*/  LEA.HI.SX32 R8, R8, R39, 0x1b ;  /* 0x0000002708087211 */ /* 0x000fe200078fdaff */
[----:B------:R-:W-:Y:S05]  /*5560*/  @!P4 BRA `(.L_x_12307) ;  /* 0x000000100000c947 */ /* 0x000fea0003800000 */
[----:B--2---:R2:W-:Y:S02]  /*5570*/  RED.E.ADD.F32.FTZ.RN.STRONG.GPU [R24.64+-0x480], R9 ;  /* 0xfffb80091800798e */ /* 0x0045e4000c10e786 */
.L_x_12307:
[----:B------:R-:W-:Y:S05]  /*5580*/  BSYNC B0 ;  /* 0x0000000000007941 */ /* 0x000fea0003800000 */
.L_x_12306:
[----:B--2---:R2:W3:Y:S01]  /*5590*/  LDS R9, [R8.X4+0x820] ;  /* 0x0008200008097984 */ /* 0x0044e20000004800 */
[----:B------:R-:W-:Y:S01]  /*55a0*/  BSSY B0, `(.L_x_12308) ;  /* 0x0000005000007945 */ /* 0x000fe20003800000 */
[C---:B-1----:R-:W-:Y:S02]  /*55b0*/  IADD3 R10, R39.reuse, 0x120, RZ ;  /* 0x00000120270a7810 */ /* 0x042fe40007ffe0ff */
[----:B0-----:R-:W-:Y:S01]  /*55c0*/  IADD3 R94, R39, 0x140, RZ ;  /* 0x00000140275e7810 */ /* 0x001fe20007ffe0ff */
[----:B------:R-:W-:Y:S05]  /*55d0*/  @!P5 BRA `(.L_x_12309) ;  /* 0x000000100000d947 */ /* 0x000fea0003800000 */
[----:B---3--:R0:W-:Y:S02]  /*55e0*/  RED.E.ADD.F32.FTZ.RN.STRONG.GPU [R24.64+-0x400], R9 ;  /* 0xfffc00091800798e */ /* 0x0081e4000c10e786 */
.L_x_12309:
[----:B------:R-:W-:Y:S05]  /*55f0*/  BSYNC B0 ;  /* 0x0000000000007941 */ /* 0x000fea0003800000 */
.L_x_12308:
        /* <DEDUP_REMOVED lines=14> */
.L_x_12311:
[----:B0-----:R-:W-:Y:S05]  /*56e0*/  BSYNC B0 ;  /* 0x0000000000007941 */ /* 0x001fea0003800000 */
.L_x_12310:
[----:B-1----:R0:W1:Y:S01]  /*56f0*/  LDS R9, [R94.X4+0x920] ;  /* 0x000920005e097984 */ /* 0x0020620000004800 */
[----:B------:R-:W-:Y:S01]  /*5700*/  BSSY B0, `(.L_x_12312) ;  /* 0x0000005000007945 */ /* 0x000fe20003800000 */
[----:B------:R-:W-:Y:S02]  /*5710*/  IADD3 R10, R39, 0x180, RZ ;  /* 0x00000180270a7810 */ /* 0x000fe40007ffe0ff */
[----:B------:R-:W-:Y:S01]  /*5720*/  LEA.HI.SX32 R8, R8, R39, 0x1b ;  /* 0x0000002708087211 */ /* 0x000fe200078fdaff */
[----:B------:R-:W-:Y:S05]  /*5730*/  @!P0 BRA `(.L_x_12313) ;  /* 0x0000001000008947 */ /* 0x000fea0003800000 */
[----:B-1----:R1:W-:Y:S02]  /*5740*/  RED.E.ADD.F32.FTZ.RN.STRONG.GPU [R24.64+-0x300], R9 ;  /* 0xfffd00091800798e */ /* 0x0023e4000c10e786 */
.L_x_12313:
[----:B------:R-:W-:Y:S05]  /*5750*/  BSYNC B0 ;  /* 0x0000000000007941 */ /* 0x000fea0003800000 */
.L_x_12312:
[----:B-1----:R1:W2:Y:S01]  /*5760*/  LDS R9, [R8.X4+0x9a0] ;  /* 0x0009a00008097984 */ /* 0x0022a20000004800 */
[----:B------:R-:W-:Y:S01]  /*5770*/  BSSY B0, `(.L_x_12314) ;  /* 0x0000005000007945 */ /* 0x000fe20003800000 */
[----:B0-----:R-:W-:-:S02]  /*5780*/  IADD3 R94, R39, 0x1a0, RZ ;  /* 0x000001a0275e7810 */ /* 0x001fc40007ffe0ff */
[----:B------:R-:W-:Y:S01]  /*5790*/  LEA.HI.SX32 R10, R10, R39, 0x1b ;  /* 0x000000270a0a7211 */ /* 0x000fe200078fdaff */
[----:B------:R-:W-:Y:S05]  /*57a0*/  @!P1 BRA `(.L_x_12315) ;  /* 0x0000001000009947 */ /* 0x000fea0003800000 */
[----:B--2---:R0:W-:Y:S02]  /*57b0*/  RED.E.ADD.F32.FTZ.RN.STRONG.GPU [R24.64+-0x280], R9 ;  /* 0xfffd80091800798e */ /* 0x0041e4000c10e786 */
.L_x_12315:
[----:B------:R-:W-:Y:S05]  /*57c0*/  BSYNC B0 ;  /* 0x0000000000007941 */ /* 0x000fea0003800000 */
.L_x_12314:
[----:B0-2---:R0:W2:Y:S01]  /*57d0*/  LDS R9, [R10.X4+0xa20] ;  /* 0x000a20000a097984 */ /* 0x0050a20000004800 */
[----:B------:R-:W-:Y:S01]  /*57e0*/  BSSY B0, `(.L_x_12316) ;  /* 0x0000005000007945 */ /* 0x000fe20003800000 */
[----:B-1----:R-:W-:Y:S02]  /*57f0*/  IADD3 R8, R39, 0x1c0, RZ ;  /* 0x000001c027087810 */ /* 0x002fe40007ffe0ff */
[----:B------:R-:W-:Y:S01]  /*5800*/  LEA.HI.SX32 R94, R94, R39, 0x1b ;  /* 0x000000275e5e7211 */ /* 0x000fe200078fdaff */
[----:B------:R-:W-:Y:S05]  /*5810*/  @!P2 BRA `(.L_x_12317) ;  /* 0x000000100000a947 */ /* 0x000fea0003800000 */
[----:B--2---:R1:W-:Y:S02]  /*5820*/  RED.E.ADD.F32.FTZ.RN.STRONG.GPU [R24.64+-0x200], R9 ;  /* 0xfffe00091800798e */ /* 0x0043e4000c10e786 */
.L_x_12317:
[----:B------:R-:W-:Y:S05]  /*5830*/  BSYNC B0 ;  /* 0x0000000000007941 */ /* 0x000fea0003800000 */
.L_x_12316:
[----:B-12---:R1:W2:Y:S01]  /*5840*/  LDS R9, [R94.X4+0xaa0] ;  /* 0x000aa0005e097984 */ /* 0x0062a20000004800 */
[----:B------:R-:W-:Y:S01]  /*5850*/  BSSY B0, `(.L_x_12318) ;  /* 0x0000005000007945 */ /* 0x000fe20003800000 */
[----:B0-----:R-:W-:Y:S02]  /*5860*/  IADD3 R10, R39, 0x1e0, RZ ;  /* 0x000001e0270a7810 */ /* 0x001fe40007ffe0ff */
[----:B------:R-:W-:Y:S01]  /*5870*/  LEA.HI.SX32 R8, R8, R39, 0x1b ;  /* 0x0000002708087211 */ /* 0x000fe200078fdaff */
[----:B------:R-:W-:Y:S05]  /*5880*/  @!P3 BRA `(.L_x_12319) ;  /* 0x000000100000b947 */ /* 0x000fea0003800000 */
[----:B--2---:R0:W-:Y:S02]  /*5890*/  RED.E.ADD.F32.FTZ.RN.STRONG.GPU [R24.64+-0x180], R9 ;  /* 0xfffe80091800798e */ /* 0x0041e4000c10e786 */
.L_x_12319:
[----:B------:R-:W-:Y:S05]  /*58a0*/  BSYNC B0 ;  /* 0x0000000000007941 */ /* 0x000fea0003800000 */
.L_x_12318:
[----:B0-2---:R0:W2:Y:S01]  /*58b0*/  LDS R9, [R8.X4+0xb20] ;  /* 0x000b200008097984 */ /* 0x0050a20000004800 */
[----:B------:R-:W-:Y:S01]  /*58c0*/  BSSY B0, `(.L_x_12320) ;  /* 0x0000004000007945 */ /* 0x000fe20003800000 */
[----:B------:R-:W-:Y:S01]  /*58d0*/  LEA.HI.SX32 R10, R10, R39, 0x1b ;  /* 0x000000270a0a7211 */ /* 0x000fe200078fdaff */
[----:B------:R-:W-:Y:S05]  /*58e0*/  @!P4 BRA `(.L_x_12321) ;  /* 0x000000100000c947 */ /* 0x000fea0003800000 */
[----:B--2---:R2:W-:Y:S02]  /*58f0*/  RED.E.ADD.F32.FTZ.RN.STRONG.GPU [R24.64+-0x100], R9 ;  /* 0xffff00091800798e */ /* 0x0045e4000c10e786 */
.L_x_12321:
[----:B------:R-:W-:Y:S05]  /*5900*/  BSYNC B0 ;  /* 0x0000000000007941 */ /* 0x000fea0003800000 */
.L_x_12320:
[----:B--2---:R2:W3:Y:S01]  /*5910*/  LDS R9, [R10.X4+0xba0] ;  /* 0x000ba0000a097984 */ /* 0x0044e20000004800 */
[----:B------:R-:W-:Y:S01]  /*5920*/  BSSY B0, `(.L_x_12322) ;  /* 0x0000003000007945 */ /* 0x000fe20003800000 */
[----:B------:R-:W-:Y:S05]  /*5930*/  @!P5 BRA `(.L_x_12323) ;  /* 0x000000100000d947 */ /* 0x000fea0003800000 */
[----:B---3--:R3:W-:Y:S02]  /*5940*/  RED.E.ADD.F32.FTZ.RN.STRONG.GPU [R24.64+-0x80], R9 ;  /* 0xffff80091800798e */ /* 0x0087e4000c10e786 */
.L_x_12323:
[----:B------:R-:W-:Y:S05]  /*5950*/  BSYNC B0 ;  /* 0x0000000000007941 */ /* 0x000fea0003800000 */
.L_x_12322:
[----:B---3--:R-:W3:Y:S01]  /*5960*/  SHFL.DOWN PT, R24, R96, 0x1, 0x1f ;  /* 0x08201f0060187f89 */ /* 0x008ee200000e0000 */
[----:B------:R-:W-:Y:S01]  /*5970*/  ISETP.GT.AND P0, PT, R40, 0x1e, PT ;  /* 0x0000001e2800780c */ /* 0x000fe20003f04270 */
[----:B------:R-:W-:Y:S01]  /*5980*/  FADD.FTZ R81, R92, R81 ;  /* 0x000000515c517221 */ /* 0x000fe20000010000 */
[----:B------:R-:W-:Y:S01]  /*5990*/  MOV R9, R96 ;  /* 0x0000006000097202 */ /* 0x000fe20000000f00 */
[----:B------:R-:W4:Y:S01]  /*59a0*/  SHFL.DOWN PT, R143, R14, 0x1, 0x1f ;  /* 0x08201f000e8f7f89 */ /* 0x000f2200000e0000 */
[----:B--2---:R-:W-:Y:S01]  /*59b0*/  MOV R10, R14 ;  /* 0x0000000e000a7202 */ /* 0x004fe20000000f00 */
[----:B------:R-:W-:Y:S01]  /*59c0*/  FADD.FTZ R80, R88, R80 ;  /* 0x0000005058507221 */ /* 0x000fe20000010000 */
[----:B------:R-:W-:Y:S01]  /*59d0*/  MOV R11, R98 ;  /* 0x00000062000b7202 */ /* 0x000fe20000000f00 */
[----:B-1----:R-:W1:Y:S01]  /*59e0*/  SHFL.DOWN PT, R94, R98, 0x1, 0x1f ;  /* 0x08201f00625e7f89 */ /* 0x002e6200000e0000 */
[----:B0-----:R-:W-:Y:S01]  /*59f0*/  MOV R8, R87 ;  /* 0x0000005700087202 */ /* 0x001fe20000000f00 */
[----:B------:R-:W-:Y:S01]  /*5a00*/  BSSY B0, `(.L_x_12324) ;  /* 0x000007f000007945 */ /* 0x000fe20003800000 */
[----:B------:R-:W-:Y:S01]  /*5a10*/  ISETP.NE.AND P1, PT, R40, RZ, PT ;  /* 0x000000ff2800720c */ /* 0x000fe20003f25270 */
[----:B------:R-:W0:Y:S01]  /*5a20*/  SHFL.DOWN PT, R25, R87, 0x1, 0x1f ;  /* 0x08201f0057197f89 */ /* 0x000e2200000e0000 */
[----:B------:R-:W-:Y:S01]  /*5a30*/  ISETP.NE.AND P2, PT, R39, RZ, PT ;  /* 0x000000ff2700720c */ /* 0x000fe20003f45270 */
[----:B------:R-:W-:-:S02]  /*5a40*/  FADD.FTZ R84, R141, R84 ;  /* 0x000000548d547221 */ /* 0x000fc40000010000 */
[----:B------:R-:W-:Y:S02]  /*5a50*/  FADD.FTZ R82, R129, R82 ;  /* 0x0000005281527221 */ /* 0x000fe40000010000 */
[----:B------:R-:W-:Y:S02]  /*5a60*/  FADD.FTZ R79, R90, R79 ;  /* 0x0000004f5a4f7221 */ /* 0x000fe40000010000 */
[----:B------:R-:W-:Y:S02]  /*5a70*/  FADD.FTZ R77, R30, R77 ;  /* 0x0000004d1e4d7221 */ /* 0x000fe40000010000 */
[----:B------:R-:W-:Y:S02]  /*5a80*/  FADD.FTZ R78, R28, R78 ;  /* 0x0000004e1c4e7221 */ /* 0x000fe40000010000 */
[----:B---3--:R-:W-:Y:S02]  /*5a90*/  @!P0 FADD.FTZ R9, R9, R24 ;  /* 0x0000001809098221 */ /* 0x008fe40000010000 */
[----:B------:R-:W-:-:S02]  /*5aa0*/  FADD.FTZ R75, R12, R75 ;  /* 0x0000004b0c4b7221 */ /* 0x000fc40000010000 */
[----:B----4-:R-:W-:Y:S01]  /*5ab0*/  @!P0 FADD.FTZ R10, R10, R143 ;  /* 0x0000008f0a0a8221 */ /* 0x010fe20000010000 */
[----:B------:R-:W2:Y:S01]  /*5ac0*/  SHFL.DOWN PT, R14, R9, 0x2, 0x1f ;  /* 0x08401f00090e7f89 */ /* 0x000ea200000e0000 */
[----:B-1----:R-:W-:-:S03]  /*5ad0*/  @!P0 FADD.FTZ R11, R11, R94 ;  /* 0x0000005e0b0b8221 */ /* 0x002fc60000010000 */
[----:B------:R-:W1:Y:S01]  /*5ae0*/  SHFL.DOWN PT, R87, R10, 0x2, 0x1f ;  /* 0x08401f000a577f89 */ /* 0x000e6200000e0000 */
[----:B0-----:R-:W-:-:S03]  /*5af0*/  @!P0 FADD.FTZ R8, R8, R25 ;  /* 0x0000001908088221 */ /* 0x001fc60000010000 */
[----:B------:R-:W0:Y:S01]  /*5b00*/  SHFL.DOWN PT, R24, R11, 0x2, 0x1f ;  /* 0x08401f000b187f89 */ /* 0x000e2200000e0000 */
[----:B------:R-:W-:-:S03]  /*5b10*/  ISETP.GT.AND P0, PT, R40, 0x1d, PT ;  /* 0x0000001d2800780c */ /* 0x000fc60003f04270 */
[----:B------:R-:W3:Y:S10]  /*5b20*/  SHFL.DOWN PT, R25, R8, 0x2, 0x1f ;  /* 0x08401f0008197f89 */ /* 0x000ef400000e0000 */
[----:B--2---:R-:W-:-:S02]  /*5b30*/  @!P0 FADD.FTZ R9, R9, R14 ;  /* 0x0000000e09098221 */ /* 0x004fc40000010000 */
[----:B------:R-:W-:Y:S02]  /*5b40*/  FMUL.FTZ R14, R23, R117 ;  /* 0x00000075170e7220 */ /* 0x000fe40000410000 */
[----:B-1----:R-:W-:Y:S01]  /*5b50*/  @!P0 FADD.FTZ R10, R10, R87 ;  /* 0x000000570a0a8221 */ /* 0x002fe20000010000 */
[----:B------:R-:W1:Y:S01]  /*5b60*/  SHFL.DOWN PT, R94, R9, 0x4, 0x1f ;  /* 0x08801f00095e7f89 */ /* 0x000e6200000e0000 */
[----:B0-----:R-:W-:-:S03]  /*5b70*/  @!P0 FADD.FTZ R11, R11, R24 ;  /* 0x000000180b0b8221 */ /* 0x001fc60000010000 */
[----:B------:R-:W0:Y:S01]  /*5b80*/  SHFL.DOWN PT, R143, R10, 0x4, 0x1f ;  /* 0x08801f000a8f7f89 */ /* 0x000e2200000e0000 */
[----:B---3--:R-:W-:-:S03]  /*5b90*/  @!P0 FADD.FTZ R8, R8, R25 ;  /* 0x0000001908088221 */ /* 0x008fc60000010000 */
[----:B------:R-:W2:Y:S01]  /*5ba0*/  SHFL.DOWN PT, R96, R11, 0x4, 0x1f ;  /* 0x08801f000b607f89 */ /* 0x000ea200000e0000 */
[----:B------:R-:W-:Y:S01]  /*5bb0*/  ISETP.GT.AND P0, PT, R40, 0x1b, PT ;  /* 0x0000001b2800780c */ /* 0x000fe20003f04270 */
[-C--:B------:R-:W-:Y:S02]  /*5bc0*/  FFMA.FTZ R25, R22, R115.reuse, -R14 ;  /* 0x0000007316197223 */ /* 0x080fe4000001080e */
[----:B------:R-:W3:Y:S01]  /*5bd0*/  SHFL.DOWN PT, R87, R8, 0x4, 0x1f ;  /* 0x08801f0008577f89 */ /* 0x000ee200000e0000 */
[C---:B------:R-:W-:Y:S02]  /*5be0*/  FMUL.FTZ R115, R23.reuse, R115 ;  /* 0x0000007317737220 */ /* 0x040fe40000410000 */
[----:B------:R-:W-:Y:S02]  /*5bf0*/  FMUL.FTZ R25, R26, R25 ;  /* 0x000000191a197220 */ /* 0x000fe40000410000 */
[----:B------:R-:W-:Y:S02]  /*5c00*/  FFMA.FTZ R24, R22, R117, R115 ;  /* 0x0000007516187223 */ /* 0x000fe40000010073 */
[----:B------:R-:W-:-:S02]  /*5c10*/  FMUL.FTZ R14, R23, R118 ;  /* 0x00000076170e7220 */ /* 0x000fc40000410000 */
[----:B------:R-:W-:Y:S02]  /*5c20*/  FFMA.FTZ R24, R27, R24, R25 ;  /* 0x000000181b187223 */ /* 0x000fe40000010019 */
[-C--:B------:R-:W-:Y:S02]  /*5c30*/  FFMA.FTZ R14, R22, R15.reuse, -R14 ;  /* 0x0000000f160e7223 */ /* 0x080fe4000001080e */
[----:B-1----:R-:W-:Y:S02]  /*5c40*/  @!P0 FADD.FTZ R9, R9, R94 ;  /* 0x0000005e09098221 */ /* 0x002fe40000010000 */
[----:B------:R-:W-:Y:S02]  /*5c50*/  FMUL.FTZ R121, R121, R14 ;  /* 0x0000000e79797220 */ /* 0x000fe40000410000 */
[----:B0-----:R-:W-:Y:S01]  /*5c60*/  @!P0 FADD.FTZ R10, R10, R143 ;  /* 0x0000008f0a0a8221 */ /* 0x001fe20000010000 */
[----:B------:R-:W0:Y:S01]  /*5c70*/  SHFL.DOWN PT, R94, R9, 0x8, 0x1f ;  /* 0x09001f00095e7f89 */ /* 0x000e2200000e0000 */
[----:B------:R-:W-:-:S02]  /*5c80*/  FMUL.FTZ R15, R23, R15 ;  /* 0x0000000f170f7220 */ /* 0x000fc40000410000 */
[----:B--2---:R-:W-:Y:S01]  /*5c90*/  @!P0 FADD.FTZ R11, R11, R96 ;  /* 0x000000600b0b8221 */ /* 0x004fe20000010000 */
[----:B------:R-:W1:Y:S01]  /*5ca0*/  SHFL.DOWN PT, R27, R10, 0x8, 0x1f ;  /* 0x09001f000a1b7f89 */ /* 0x000e6200000e0000 */
[----:B------:R-:W-:Y:S02]  /*5cb0*/  FMUL.FTZ R14, R23, R120 ;  /* 0x00000078170e7220 */ /* 0x000fe40000410000 */
[----:B---3--:R-:W-:Y:S01]  /*5cc0*/  @!P0 FADD.FTZ R8, R8, R87 ;  /* 0x0000005708088221 */ /* 0x008fe20000010000 */
[----:B------:R-:W2:Y:S01]  /*5cd0*/  SHFL.DOWN PT, R96, R11, 0x8, 0x1f ;  /* 0x09001f000b607f89 */ /* 0x000ea200000e0000 */
[----:B------:R-:W-:Y:S01]  /*5ce0*/  FFMA.FTZ R26, R89, R117, R24 ;  /* 0x00000075591a7223 */ /* 0x000fe20000010018 */
[----:B------:R-:W-:Y:S01]  /*5cf0*/  ISETP.GT.AND P0, PT, R40, 0x17, PT ;  /* 0x000000172800780c */ /* 0x000fe20003f04270 */
[C---:B------:R-:W-:Y:S01]  /*5d00*/  FFMA.FTZ R24, R22.reuse, R118, R15 ;  /* 0x0000007616187223 */ /* 0x040fe2000001000f */
[----:B------:R-:W3:Y:S01]  /*5d10*/  SHFL.DOWN PT, R25, R8, 0x8, 0x1f ;  /* 0x09001f0008197f89 */ /* 0x000ee200000e0000 */
[----:B------:R-:W-:-:S02]  /*5d20*/  FFMA.FTZ R15, R22, R119, -R14 ;  /* 0x00000077160f7223 */ /* 0x000fc4000001080e */
[C---:B------:R-:W-:Y:S02]  /*5d30*/  FMUL.FTZ R14, R23.reuse, R123 ;  /* 0x0000007b170e7220 */ /* 0x040fe40000410000 */
[----:B------:R-:W-:Y:S02]  /*5d40*/  FMUL.FTZ R132, R132, R15 ;  /* 0x0000000f84847220 */ /* 0x000fe40000410000 */
        /* <DEDUP_REMOVED lines=13> */
[----:B------:R-:W-:Y:S01]  /*5e20*/  FMUL.FTZ R14, R23, R29 ;  /* 0x0000001d170e7220 */ /* 0x000fe20000410000 */
[----:B------:R-:W1:Y:S01]  /*5e30*/  SHFL.DOWN PT, R27, R10, 0x10, 0x1f ;  /* 0x0a001f000a1b7f89 */ /* 0x000e6200000e0000 */
[----:B------:R-:W-:-:S02]  /*5e40*/  FFMA.FTZ R95, R95, R123, R24 ;  /* 0x0000007b5f5f7223 */ /* 0x000fc40000010018 */
[CC--:B------:R-:W-:Y:S01]  /*5e50*/  FFMA.FTZ R14, R22.reuse, R107.reuse, -R14 ;  /* 0x0000006b160e7223 */ /* 0x0c0fe2000001080e */
[----:B------:R-:W2:Y:S01]  /*5e60*/  SHFL.DOWN PT, R94, R11, 0x10, 0x1f ;  /* 0x0a001f000b5e7f89 */ /* 0x000ea200000e0000 */
[----:B------:R-:W-:Y:S02]  /*5e70*/  FMUL.FTZ R107, R23, R107 ;  /* 0x0000006b176b7220 */ /* 0x000fe40000410000 */
[----:B------:R-:W-:Y:S01]  /*5e80*/  FMUL.FTZ R145, R145, R14 ;  /* 0x0000000e91917220 */ /* 0x000fe20000410000 */
[----:B------:R-:W3:Y:S01]  /*5e90*/  SHFL.DOWN PT, R25, R8, 0x10, 0x1f ;  /* 0x0a001f0008197f89 */ /* 0x000ee200000e0000 */
[----:B------:R-:W-:Y:S02]  /*5ea0*/  FMUL.FTZ R14, R23, R113 ;  /* 0x00000071170e7220 */ /* 0x000fe40000410000 */
[C---:B------:R-:W-:Y:S02]  /*5eb0*/  FFMA.FTZ R24, R22.reuse, R29, R107 ;  /* 0x0000001d16187223 */ /* 0x040fe4000001006b */
[----:B------:R-:W-:-:S02]  /*5ec0*/  FFMA.FTZ R14, R22, R135, -R14 ;  /* 0x00000087160e7223 */ /* 0x000fc4000001080e */
[----:B------:R-:W-:Y:S02]  /*5ed0*/  FMUL.FTZ R15, R23, R131 ;  /* 0x00000083170f7220 */ /* 0x000fe40000410000 */
[----:B------:R-:W-:Y:S02]  /*5ee0*/  FMUL.FTZ R31, R31, R14 ;  /* 0x0000000e1f1f7220 */ /* 0x000fe40000410000 */
[----:B------:R-:W-:Y:S02]  /*5ef0*/  FADD.FTZ R73, R26, R73 ;  /* 0x000000491a497221 */ /* 0x000fe40000010000 */
[----:B------:R-:W-:Y:S02]  /*5f00*/  FMUL.FTZ R14, R23, R139 ;  /* 0x0000008b170e7220 */ /* 0x000fe40000410000 */
[----:B------:R-:W-:Y:S02]  /*5f10*/  FFMA.FTZ R26, R151, R24, R145 ;  /* 0x00000018971a7223 */ /* 0x000fe40000010091 */
[----:B------:R-:W-:-:S02]  /*5f20*/  FFMA.FTZ R24, R22, R111, -R15 ;  /* 0x0000006f16187223 */ /* 0x000fc4000001080f */
[C---:B------:R-:W-:Y:S02]  /*5f30*/  FMUL.FTZ R119, R23.reuse, R119 ;  /* 0x0000007717777220 */ /* 0x040fe40000410000 */
[C---:B------:R-:W-:Y:S02]  /*5f40*/  FMUL.FTZ R111, R23.reuse, R111 ;  /* 0x0000006f176f7220 */ /* 0x040fe40000410000 */
[C---:B------:R-:W-:Y:S02]  /*5f50*/  FMUL.FTZ R135, R23.reuse, R135 ;  /* 0x0000008717877220 */ /* 0x040fe40000410000 */
[-C--:B------:R-:W-:Y:S02]  /*5f60*/  FMUL.FTZ R23, R23, R133.reuse ;  /* 0x0000008517177220 */ /* 0x080fe40000410000 */
[----:B------:R-:W-:Y:S02]  /*5f70*/  FFMA.FTZ R14, R22, R133, -R14 ;  /* 0x00000085160e7223 */ /* 0x000fe4000001080e */
[----:B------:R-:W-:-:S02]  /*5f80*/  FFMA.FTZ R88, R97, R29, R26 ;  /* 0x0000001d61587223 */ /* 0x000fc4000001001a */
[----:B------:R-:W-:Y:S02]  /*5f90*/  FMUL.FTZ R109, R109, R24 ;  /* 0x000000186d6d7220 */ /* 0x000fe40000410000 */
[C---:B------:R-:W-:Y:S02]  /*5fa0*/  FFMA.FTZ R119, R22.reuse, R120, R119 ;  /* 0x0000007816777223 */ /* 0x040fe40000010077 */
[C---:B------:R-:W-:Y:S02]  /*5fb0*/  FFMA.FTZ R26, R22.reuse, R131, R111 ;  /* 0x00000083161a7223 */ /* 0x040fe4000001006f */
[C---:B------:R-:W-:Y:S02]  /*5fc0*/  FFMA.FTZ R24, R22.reuse, R113, R135 ;  /* 0x0000007116187223 */ /* 0x040fe40000010087 */
[----:B------:R-:W-:Y:S02]  /*5fd0*/  FFMA.FTZ R22, R22, R139, R23 ;  /* 0x0000008b16167223 */ /* 0x000fe40000010017 */
[----:B------:R-:W-:-:S02]  /*5fe0*/  FMUL.FTZ R14, R13, R14 ;  /* 0x0000000e0d0e7220 */ /* 0x000fc40000410000 */
[----:B0-----:R-:W-:Y:S02]  /*5ff0*/  @!P0 FADD.FTZ R9, R9, R92 ;  /* 0x0000005c09098221 */ /* 0x001fe40000010000 */
        /* <DEDUP_REMOVED lines=31> */
.L_x_12325:
[----:B0-----:R-:W-:Y:S05]  /*61f0*/  BSYNC B0 ;  /* 0x0000000000007941 */ /* 0x001fea0003800000 */
.L_x_12324:
[----:B------:R-:W-:Y:S02]  /*6200*/  IADD3 R83, R83, 0x1, RZ ;  /* 0x0000000153537810 */ /* 0x000fe40007ffe0ff */
[----:B------:R-:W-:-:S02]  /*6210*/  IADD3 R85, P1, R85, 0x1, RZ ;  /* 0x0000000155557810 */ /* 0x000fc40007f3e0ff */
[----:B------:R-:W-:Y:S02]  /*6220*/  ISETP.GE.AND P0, PT, R83, c[0x0][0x16c], PT ;  /* 0x00005b0053007a0c */ /* 0x000fe40003f06270 */
[----:B------:R-:W-:-:S11]  /*6230*/  IADD3.X R86, RZ, R86, RZ, P1, !PT ;  /* 0x00000056ff567210 */ /* 0x000fd60000ffe4ff */
[----:B------:R-:W-:Y:S01]  /*6240*/  @P0 CALL.REL.NOINC `(.L_x_12279) ;  /* 0x0000001000000944 */ /* 0x000fe20003c00000 */
[----:B------:R-:W-:Y:S05]  /*6250*/  BRA `(.L_x_12326) ;  /* 0xffffb60000007947 */ /* 0x000fea000383ffff */
.L_x_12279:
        /* <DEDUP_REMOVED lines=9> */
[----:B------:R-:W-:Y:S01]  /*62f0*/  MOV R6, R2 ;  /* 0x0000000200067202 */ /* 0x000fe20000000f00 */
[----:B------:R-:W-:Y:S01]  /*6300*/  IMAD R22, R36, c[0x0][0x2f8], RZ ;  /* 0x0000be0024167a24 */ /* 0x000fe200078e02ff */
[----:B------:R-:W-:-:S02]  /*6310*/  MOV R7, R3 ;  /* 0x0000000300077202 */ /* 0x000fc40000000f00 */
[----:B------:R-:W-:Y:S02]  /*6320*/  F2FP.PACK_AB R15, R73, R60 ;  /* 0x0000003c490f723e */ /* 0x000fe400000000ff */
[----:B------:R-:W-:Y:S01]  /*6330*/  F2FP.PACK_AB R14, R71, R58 ;  /* 0x0000003a470e723e */ /* 0x000fe200000000ff */
[----:B------:R-:W-:Y:S01]  /*6340*/  IMAD.WIDE.U32 R2, R35, c[0x0][0x2d8], R6 ;  /* 0x0000b60023027a25 */ /* 0x000fe200078e0006 */
[----:B------:R-:W-:Y:S02]  /*6350*/  F2FP.PACK_AB R12, R54, R67 ;  /* 0x00000043360c723e */ /* 0x000fe400000000ff */
[----:B------:R-:W-:Y:S01]  /*6360*/  IADD3 R41, P1, R41, -0x400, RZ ;  /* 0xfffffc0029297810 */ /* 0x000fe20007f3e0ff */
[----:B------:R-:W-:Y:S01]  /*6370*/  FADD.FTZ R67, R38, R67 ;  /* 0x0000004326437221 */ /* 0x000fe20000010000 */
[----:B------:R-:W-:Y:S02]  /*6380*/  IADD3 R3, R3, R5, RZ ;  /* 0x0000000503037210 */ /* 0x000fe40007ffe0ff */
[----:B------:R-:W-:Y:S01]  /*6390*/  IADD3 R44, P2, R44, -0x200, RZ ;  /* 0xfffffe002c2c7810 */ /* 0x000fe20007f5e0ff */
[----:B------:R-:W-:Y:S01]  /*63a0*/  STS.128 [R40.X16], R80 ;  /* 0x0000005028007388 */ /* 0x000fe2000000cc00 */
[----:B------:R-:W-:-:S06]  /*63b0*/  NOP ;  /* 0x0000000000007918 */ /* 0x000fcc0000000000 */
[----:B------:R-:W0:Y:S01]  /*63c0*/  LDS.128 R8, [R40.X16] ;  /* 0x0000000028087984 */ /* 0x000e22000000cc00 */
[----:B------:R-:W-:Y:S01]  /*63d0*/  IMAD.WIDE.U32 R2, R0, c[0x0][0x2e0], R2 ;  /* 0x0000b80000027a25 */ /* 0x000fe200078e0002 */
[----:B------:R-:W-:Y:S02]  /*63e0*/  IADD3 R42, P3, R42, -0x200, RZ ;  /* 0xfffffe002a2a7810 */ /* 0x000fe40007f7e0ff */
[----:B------:R-:W-:Y:S01]  /*63f0*/  IADD3 R46, P4, R46, -0x200, RZ ;  /* 0xfffffe002e2e7810 */ /* 0x000fe20007f9e0ff */
[----:B------:R-:W-:Y:S01]  /*6400*/  FADD.FTZ R67, R67, R54 ;  /* 0x0000003643437221 */ /* 0x000fe20000010000 */
[----:B------:R-:W-:Y:S02]  /*6410*/  IADD3 R3, R3, R13, RZ ;  /* 0x0000000d03037210 */ /* 0x000fe40007ffe0ff */
[C---:B------:R-:W-:Y:S02]  /*6420*/  LEA R4, P0, R2.reuse, c[0x0][0x330], 0x1 ;  /* 0x0000cc0002047a11 */ /* 0x040fe400078008ff */
[----:B------:R-:W-:Y:S01]  /*6430*/  F2FP.PACK_AB R13, R69, R56 ;  /* 0x00000038450d723e */ /* 0x000fe200000000ff */
[----:B------:R-:W-:Y:S01]  /*6440*/  FADD.FTZ R56, R67, R56 ;  /* 0x0000003843387221 */ /* 0x000fe20000010000 */
[----:B------:R-:W-:-:S02]  /*6450*/  LEA.HI.X R5, R2, c[0x0][0x334], R3, 0x1, P0 ;  /* 0x0000cd0002057a11 */ /* 0x000fc400000f0c03 */
[----:B------:R-:W-:Y:S01]  /*6460*/  IADD3 R49, R49, 0x1, RZ ;  /* 0x0000000131317810 */ /* 0x000fe20007ffe0ff */
[----:B------:R-:W-:Y:S01]  /*6470*/  FADD.FTZ R69, R56, R69 ;  /* 0x0000004538457221 */ /* 0x000fe20000010000 */
[----:B------:R-:W-:Y:S01]  /*6480*/  IADD3.X R48, R48, -0x1, RZ, P1, !PT ;  /* 0xffffffff30307810 */ /* 0x000fe20000ffe4ff */
[----:B------:R-:W-:Y:S01]  /*6490*/  IMAD.WIDE R2, R39, 0x10, R4 ;  /* 0x0000001027027825 */ /* 0x000fe200078e0204 */
[----:B------:R-:W-:Y:S02]  /*64a0*/  IADD3.X R45, R45, -0x1, RZ, P2, !PT ;  /* 0xffffffff2d2d7810 */ /* 0x000fe400017fe4ff */
[----:B------:R-:W-:Y:S01]  /*64b0*/  IADD3.X R43, R43, -0x1, RZ, P3, !PT ;  /* 0xffffffff2b2b7810 */ /* 0x000fe20001ffe4ff */
[----:B------:R-:W-:Y:S01]  /*64c0*/  IMAD.WIDE.U32 R4, R35, c[0x0][0x2f8], R6 ;  /* 0x0000be0023047a25 */ /* 0x000fe200078e0006 */
[----:B------:R-:W-:-:S03]  /*64d0*/  IADD3.X R47, R47, -0x1, RZ, P4, !PT ;  /* 0xffffffff2f2f7810 */ /* 0x000fc600027fe4ff */
[----:B------:R-:W-:Y:S02]  /*64e0*/  IMAD R7, R35, c[0x0][0x2fc], R22 ;  /* 0x0000bf0023077a24 */ /* 0x000fe400078e0216 */
[----:B------:R-:W-:-:S03]  /*64f0*/  FADD.FTZ R58, R69, R58 ;  /* 0x0000003a453a7221 */ /* 0x000fc60000010000 */
[----:B------:R-:W-:Y:S01]  /*6500*/  IADD3 R5, R5, R7, RZ ;  /* 0x0000000705057210 */ /* 0x000fe20007ffe0ff */
[----:B------:R-:W-:Y:S02]  /*6510*/  IMAD R7, R33, c[0x0][0x300], RZ ;  /* 0x0000c00021077a24 */ /* 0x000fe400078e02ff */
[----:B------:R-:W-:Y:S02]  /*6520*/  FADD.FTZ R71, R58, R71 ;  /* 0x000000473a477221 */ /* 0x000fe40000010000 */
[----:B------:R-:W-:Y:S02]  /*6530*/  IMAD R7, R0, c[0x0][0x304], R7 ;  /* 0x0000c10000077a24 */ /* 0x000fe400078e0207 */
[----:B------:R-:W-:Y:S01]  /*6540*/  FADD.FTZ R38, R71, R60 ;  /* 0x0000003c47267221 */ /* 0x000fe20000010000 */
[----:B0-----:R0:W-:Y:S03]  /*6550*/  STG.E.128 [R2.64], R8 ;  /* 0x0000000802007986 */ /* 0x0011e6000c101d06 */
[----:B------:R-:W-:Y:S01]  /*6560*/  FADD.FTZ R38, R38, R73 ;  /* 0x0000004926267221 */ /* 0x000fe20000010000 */
        /* <DEDUP_REMOVED lines=8> */
[----:B------:R-:W-:-:S03]  /*65f0*/  ISETP.GT.AND P0, PT, R50, 0x1, PT ;  /* 0x000000013200780c */ /* 0x000fc60003f04270 */
[----:B------:R-:W-:-:S05]  /*6600*/  IMAD.WIDE R2, R39, 0x10, R4 ;  /* 0x0000001027027825 */ /* 0x000fca00078e0204 */
[----:B0-----:R0:W-:Y:S05]  /*6610*/  STG.E.128 [R2.64], R24 ;  /* 0x0000001802007986 */ /* 0x0011ea000c101d06 */
[----:B------:R-:W-:Y:S01]  /*6620*/  @!P0 CALL.REL.NOINC `(.L_x_12277) ;  /* 0x0000001000008944 */ /* 0x000fe20003c00000 */
[----:B------:R-:W-:Y:S05]  /*6630*/  BRA `(.L_x_12327) ;  /* 0xffffa12000007947 */ /* 0x000fea000383ffff */
.L_x_12277:
        /* <DEDUP_REMOVED lines=24> */
.L_x_12329:
[----:B0-----:R-:W-:Y:S05]  /*67c0*/  BSYNC B0 ;  /* 0x0000000000007941 */ /* 0x001fea0003800000 */
.L_x_12328:
        /* <DEDUP_REMOVED lines=23> */
.L_x_12331:
[----:B------:R-:W1:Y:S02]  /*6940*/  S2R R15, SR_TID.X ;  /* 0x00000000000f7919 */ /* 0x000e640000002100 */
.L_x_12332:
[----:B0-----:R-:W-:Y:S05]  /*6950*/  BSYNC B0 ;  /* 0x0000000000007941 */ /* 0x001fea0003800000 */
.L_x_12330:
        /* <DEDUP_REMOVED lines=10> */
.L_x_12333:
        /* <DEDUP_REMOVED lines=28> */
.L_x_12334:
        /* <DEDUP_REMOVED lines=12> */
.L_x_14741:


//--------------------- .text._Z25selective_scan_bwd_kernelI32Selective_Scan_bwd_kernel_traitsILi32ELi8ELb1ELb0ELb1ELb1ELb0EN3c104HalfENS1_7complexIfEEEEv12SSMParamsBwd --------------------------
	.section	.text._Z25selective_scan_bwd_kernelI32Selective_Scan_bwd_kernel_traitsILi32ELi8ELb1ELb0ELb1ELb1ELb0EN3c104HalfENS1_7complexIfEEEEv12SSMParamsBwd,"ax",@progbits
	.sectioninfo	@"SHI_REGISTERS=168"
	.align	128
        .global         _Z25selective_scan_bwd_kernelI32Selective_Scan_bwd_kernel_traitsILi32ELi8ELb1ELb0ELb1ELb1ELb0EN3c104HalfENS1_7complexIfEEEEv12SSMParamsBwd
        .type           _Z25selective_scan_bwd_kernelI32Selective_Scan_bwd_kernel_traitsILi32ELi8ELb1ELb0ELb1ELb1ELb0EN3c104HalfENS1_7complexIfEEEEv12SSMParamsBwd,@function
        .size           _Z25selective_scan_bwd_kernelI32Selective_Scan_bwd_kernel_traitsILi32ELi8ELb1ELb0ELb1ELb1ELb0EN3c104HalfENS1_7complexIfEEEEv12SSMParamsBwd,(.L_x_14742 - _Z25selective_scan_bwd_kernelI32Selective_Scan_bwd_kernel_traitsILi32ELi8ELb1ELb0ELb1ELb1ELb0EN3c104HalfENS1_7complexIfEEEEv12SSMParamsBwd)
        .other          _Z25selective_scan_bwd_kernelI32Selective_Scan_bwd_kernel_traitsILi32ELi8ELb1ELb0ELb1ELb1ELb0EN3c104HalfENS1_7complexIfEEEEv12SSMParamsBwd,@"STO_CUDA_ENTRY STV_DEFAULT"
_Z25selective_scan_bwd_kernelI32Selective_Scan_bwd_kernel_traitsILi32ELi8ELb1ELb0ELb1ELb1ELb0EN3c104HalfENS1_7complexIfEEEEv12SSMParamsBwd:
.text._Z25selective_scan_bwd_kernelI32Selective_Scan_bwd_kernel_traitsILi32ELi8ELb1ELb0ELb1ELb1ELb0EN3c104HalfENS1_7complexIfEEEEv12SSMParamsBwd:
        /* <DEDUP_REMOVED lines=24> */
[----:B------:R-:W-:Y:S01]  /*0180*/  IMAD R25, R19, c[0x0][0x280], RZ ;  /* 0x0000a00013197a24 */ /* 0x000fe200078e02ff */
[----:B------:R-:W-:Y:S01]  /*0190*/  CS2R R74, SRZ ;  /* 0x00000000004a7805 */ /* 0x000fe2000001ff00 */
[C---:B------:R-:W-:Y:S01]  /*01a0*/  IMAD R9, R15.reuse, c[0x0][0x1e0], RZ ;  /* 0x000078000f097a24 */ /* 0x040fe200078e02ff */
[----:B0-----:R-:W-:Y:S01]  /*01b0*/  IABS R2, R20 ;  /* 0x0000001400027213 */ /* 0x001fe20000000000 */
[C---:B------:R-:W-:Y:S01]  /*01c0*/  IMAD R21, R15.reuse, c[0x0][0x1b0], RZ ;  /* 0x00006c000f157a24 */ /* 0x040fe200078e02ff */
[----:B-1----:R-:W-:Y:S01]  /*01d0*/  HFMA2.MMA R6, -RZ, RZ, 0, 0 ;  /* 0x00000000ff067435 */ /* 0x002fe200000001ff */
[C---:B------:R-:W-:Y:S01]  /*01e0*/  IMAD R9, R16.reuse, c[0x0][0x1e4], R9 ;  /* 0x0000790010097a24 */ /* 0x040fe200078e0209 */
[----:B------:R-:W-:Y:S01]  /*01f0*/  CS2R R72, SRZ ;  /* 0x0000000000487805 */ /* 0x000fe2000001ff00 */
[----:B--2---:R-:W-:Y:S01]  /*0200*/  IMAD R5, R15, c[0x0][0x1d0], RZ ;  /* 0x000074000f057a24 */ /* 0x004fe200078e02ff */
[----:B------:R-:W-:Y:S01]  /*0210*/  HFMA2.MMA R12, -RZ, RZ, 0, 0 ;  /* 0x00000000ff0c7435 */ /* 0x000fe200000001ff */
[----:B------:R-:W-:Y:S01]  /*0220*/  IMAD R23, R16, c[0x0][0x1b4], R21 ;  /* 0x00006d0010177a24 */ /* 0x000fe200078e0215 */
[----:B---3--:R-:W-:Y:S01]  /*0230*/  IADD3 R8, RZ, -R7, RZ ;  /* 0x80000007ff087210 */ /* 0x008fe20007ffe0ff */
[----:B------:R-:W-:-:S02]  /*0240*/  IMAD R21, R19, c[0x0][0x1d8], RZ ;  /* 0x0000760013157a24 */ /* 0x000fc400078e02ff */
[----:B------:R-:W-:Y:S02]  /*0250*/  IMAD R25, R20, c[0x0][0x284], R25 ;  /* 0x0000a10014197a24 */ /* 0x000fe400078e0219 */
[----:B------:R-:W-:-:S04]  /*0260*/  IMAD R3, R8, R11, RZ ;  /* 0x0000000b08037224 */ /* 0x000fc800078e02ff */
[----:B------:R-:W-:Y:S01]  /*0270*/  IMAD.HI.U32 R7, R7, R3, R6 ;  /* 0x0000000307077227 */ /* 0x000fe200078e0006 */
[----:B------:R-:W-:-:S04]  /*0280*/  LOP3.LUT R6, R20, c[0x0][0x178], RZ, 0x3c, !PT ;  /* 0x00005e0014067a12 */ /* 0x000fc800078e3cff */
[----:B------:R-:W-:Y:S01]  /*0290*/  ISETP.GE.AND P2, PT, R6, RZ, PT ;  /* 0x000000ff0600720c */ /* 0x000fe20003f46270 */
        /* <DEDUP_REMOVED lines=19> */
[----:B------:R-:W-:Y:S02]  /*03d0*/  LEA R11, R10, 0xffffff00, 0x8 ;  /* 0xffffff000a0b7811 */ /* 0x000fe400078e40ff */
[----:B------:R-:W-:Y:S01]  /*03e0*/  IADD3 R9, R9, R23, RZ ;  /* 0x0000001709097210 */ /* 0x000fe20007ffe0ff */
[----:B------:R-:W-:Y:S01]  /*03f0*/  IMAD R23, R19, c[0x0][0x1e8], RZ ;  /* 0x00007a0013177a24 */ /* 0x000fe200078e02ff */
[----:B------:R-:W-:-:S02]  /*0400*/  SHF.R.S32.HI R13, RZ, 0x1f, R11 ;  /* 0x0000001fff0d7819 */ /* 0x000fc4000001140b */
[----:B------:R-:W-:Y:S01]  /*0410*/  IADD3 R21, P3, R11, R2, RZ ;  /* 0x000000020b157210 */ /* 0x000fe20007f7e0ff */
[C---:B------:R-:W-:Y:S01]  /*0420*/  IMAD R23, R20.reuse, c[0x0][0x1ec], R23 ;  /* 0x00007b0014177a24 */ /* 0x040fe200078e0217 */
[----:B------:R-:W-:Y:S02]  /*0430*/  ISETP.NE.AND P1, PT, RZ, c[0x0][0x178], PT ;  /* 0x00005e00ff007a0c */ /* 0x000fe40003f25270 */
[----:B------:R-:W-:Y:S01]  /*0440*/  IADD3.X R0, R13, R3, R0, P3, !PT ;  /* 0x000000030d007210 */ /* 0x000fe20001ffe400 */
[----:B------:R-:W-:Y:S01]  /*0450*/  IMAD.WIDE.U32 R2, R20, c[0x0][0x1e8], R4 ;  /* 0x00007a0014027a25 */ /* 0x000fe200078e0004 */
[----:B------:R-:W-:Y:S02]  /*0460*/  @P0 IADD3 R14, R14, 0x1, RZ ;  /* 0x000000010e0e0810 */ /* 0x000fe40007ffe0ff */
[----:B------:R-:W-:Y:S01]  /*0470*/  ISETP.GE.AND P3, PT, R10, 0x1, PT ;  /* 0x000000010a00780c */ /* 0x000fe20003f66270 */
[----:B------:R-:W-:Y:S01]  /*0480*/  IMAD.WIDE.U32 R4, R20, c[0x0][0x280], R6 ;  /* 0x0000a00014047a25 */ /* 0x000fe200078e0006 */
[----:B------:R-:W-:-:S02]  /*0490*/  IADD3 R71, P0, R11, R2, RZ ;  /* 0x000000020b477210 */ /* 0x000fc40007f1e0ff */
[----:B------:R-:W-:Y:S02]  /*04a0*/  @!P2 IADD3 R14, -R14, RZ, RZ ;  /* 0x000000ff0e0ea210 */ /* 0x000fe40007ffe1ff */
[----:B------:R-:W-:Y:S02]  /*04b0*/  IADD3.X R2, R13, R3, R23, P0, !PT ;  /* 0x000000030d027210 */ /* 0x000fe400007fe417 */
[----:B------:R-:W-:Y:S02]  /*04c0*/  LEA R7, P0, R21, c[0x0][0x240], 0x1 ;  /* 0x0000900015077a11 */ /* 0x000fe400078008ff */
[----:B------:R-:W-:Y:S02]  /*04d0*/  IADD3 R11, P2, R11, R4, RZ ;  /* 0x000000040b0b7210 */ /* 0x000fe40007f5e0ff */
[----:B------:R-:W-:Y:S02]  /*04e0*/  LEA.HI.X R21, R21, c[0x0][0x244], R0, 0x1, P0 ;  /* 0x0000910015157a11 */ /* 0x000fe400000f0c00 */
[----:B------:R-:W-:-:S02]  /*04f0*/  ISETP.NE.U32.AND P0, PT, RZ, c[0x0][0x260], PT ;  /* 0x00009800ff007a0c */ /* 0x000fc40003f05070 */
[----:B------:R-:W-:Y:S02]  /*0500*/  @!P1 LOP3.LUT R14, RZ, c[0x0][0x178], RZ, 0x33, !PT ;  /* 0x00005e00ff0e9a12 */ /* 0x000fe400078e33ff */
[----:B------:R-:W-:Y:S02]  /*0510*/  LEA R70, P1, R71, c[0x0][0x248], 0x1 ;  /* 0x0000920047467a11 */ /* 0x000fe400078208ff */
[----:B------:R-:W-:Y:S01]  /*0520*/  ISETP.NE.AND.EX P0, PT, RZ, c[0x0][0x264], PT, P0 ;  /* 0x00009900ff007a0c */ /* 0x000fe20003f05300 */
[----:B------:R-:W-:Y:S01]  /*0530*/  IMAD.WIDE.U32 R8, R14, c[0x0][0x1c8], R8 ;  /* 0x000072000e087a25 */ /* 0x000fe200078e0008 */
[----:B------:R-:W-:Y:S02]  /*0540*/  IADD3.X R4, R13, R5, R25, P2, !PT ;  /* 0x000000050d047210 */ /* 0x000fe400017fe419 */
[----:B------:R-:W-:Y:S02]  /*0550*/  SHF.R.S32.HI R13, RZ, 0x1f, R14 ;  /* 0x0000001fff0d7819 */ /* 0x000fe4000001140e */
[----:B------:R-:W-:-:S02]  /*0560*/  LEA.HI.X R71, R71, c[0x0][0x24c], R2, 0x1, P1 ;  /* 0x0000930047477a11 */ /* 0x000fc400008f0c02 */
[----:B------:R-:W-:Y:S01]  /*0570*/  ISETP.NE.U32.AND P1, PT, RZ, c[0x0][0x328], PT ;  /* 0x0000ca00ff007a0c */ /* 0x000fe20003f25070 */
[----:B------:R-:W-:Y:S01]  /*0580*/  IMAD R5, R13, c[0x0][0x1c8], RZ ;  /* 0x000072000d057a24 */ /* 0x000fe200078e02ff */
[----:B------:R-:W-:Y:S02]  /*0590*/  ISETP.NE.U32.AND P2, PT, RZ, c[0x0][0x348], PT ;  /* 0x0000d200ff007a0c */ /* 0x000fe40003f45070 */
[----:B------:R-:W-:Y:S01]  /*05a0*/  ISETP.NE.AND.EX P1, PT, RZ, c[0x0][0x32c], PT, P1 ;  /* 0x0000cb00ff007a0c */ /* 0x000fe20003f25310 */
[----:B------:R-:W-:Y:S01]  /*05b0*/  IMAD R5, R14, c[0x0][0x1cc], R5 ;  /* 0x000073000e057a24 */ /* 0x000fe200078e0205 */
[----:B------:R-:W-:Y:S01]  /*05c0*/  ISETP.NE.AND.EX P2, PT, RZ, c[0x0][0x34c], PT, P2 ;  /* 0x0000d300ff007a0c */ /* 0x000fe20003f45320 */
[----:B------:R-:W-:Y:S01]  /*05d0*/  @P0 IMAD R0, R16, c[0x0][0x164], R20 ;  /* 0x0000590010000a24 */ /* 0x000fe200078e0214 */
[----:B------:R-:W-:Y:S02]  /*05e0*/  LEA R3, R10, 0xfffffe00, 0x9 ;  /* 0xfffffe000a037811 */ /* 0x000fe400078e48ff */
[----:B------:R-:W-:Y:S01]  /*05f0*/  LEA R6, P4, R11, c[0x0][0x308], 0x1 ;  /* 0x0000c2000b067a11 */ /* 0x000fe200078808ff */
[----:B------:R-:W-:Y:S01]  /*0600*/  @P0 IMAD R0, R0, c[0x0][0x174], RZ ;  /* 0x00005d0000000a24 */ /* 0x000fe200078e02ff */
[----:B------:R-:W-:-:S02]  /*0610*/  IADD3 R2, P5, R3, R8, RZ ;  /* 0x0000000803027210 */ /* 0x000fc40007fbe0ff */
[----:B------:R-:W-:Y:S01]  /*0620*/  IADD3 R8, R9, R5, RZ ;  /* 0x0000000509087210 */ /* 0x000fe20007ffe0ff */
[----:B------:R-:W-:Y:S01]  /*0630*/  @P0 IMAD R0, R0, c[0x0][0x16c], RZ ;  /* 0x00005b0000000a24 */ /* 0x000fe200078e02ff */
[----:B------:R-:W-:Y:S02]  /*0640*/  @P0 MOV R77, 0x10 ;  /* 0x00000010004d0802 */ /* 0x000fe40000000f00 */
[----:B------:R-:W-:Y:S02]  /*0650*/  LEA.HI.X R5, R11, c[0x0][0x30c], R4, 0x1, P4 ;  /* 0x0000c3000b057a11 */ /* 0x000fe400020f0c04 */
[----:B------:R-:W-:Y:S01]  /*0660*/  LEA.HI.X.SX32 R3, R3, R8, 0x1, P5 ;  /* 0x0000000803037211 */ /* 0x000fe200028f0eff */
[----:B------:R-:W-:Y:S01]  /*0670*/  @P0 IMAD.WIDE R76, R0, R77, c[0x0][0x260] ;  /* 0x00009800004c0625 */ /* 0x000fe200078e024d */
[----:B------:R-:W-:Y:S01]  /*0680*/  LEA R4, P6, R2, c[0x0][0x230], 0x1 ;  /* 0x00008c0002047a11 */ /* 0x000fe200078c08ff */
[----:B------:R-:W-:Y:S01]  /*0690*/  @!P0 CS2R R76, SRZ ;  /* 0x00000000004c8805 */ /* 0x000fe2000001ff00 */
[----:B------:R-:W-:-:S02]  /*06a0*/  @P1 LEA R74, P4, R20, c[0x0][0x328], 0x2 ;  /* 0x0000ca00144a1a11 */ /* 0x000fc400078810ff */
[----:B------:R-:W-:Y:S02]  /*06b0*/  @P2 LEA R72, P5, R20, c[0x0][0x348], 0x2 ;  /* 0x0000d20014482a11 */ /* 0x000fe400078a10ff */
[----:B------:R-:W-:Y:S02]  /*06c0*/  LEA.HI.X R3, R2, c[0x0][0x234], R3, 0x1, P6 ;  /* 0x00008d0002037a11 */ /* 0x000fe400030f0c03 */
[C-C-:B------:R-:W-:Y:S02]  /*06d0*/  @P1 LEA.HI.X R75, R20.reuse, c[0x0][0x32c], R19.reuse, 0x2, P4 ;  /* 0x0000cb00144b1a11 */ /* 0x140fe400020f1413 */
[----:B------:R-:W-:Y:S02]  /*06e0*/  @P2 LEA.HI.X R73, R20, c[0x0][0x34c], R19, 0x2, P5 ;  /* 0x0000d30014492a11 */ /* 0x000fe400028f1413 */
[----:B------:R-:W-:Y:S01]  /*06f0*/  MOV R11, RZ ;  /* 0x000000ff000b7202 */ /* 0x000fe20000000f00 */
[----:B------:R-:W-:Y:S05]  /*0700*/  @!P3 BRA `(.L_x_12335) ;  /* 0x000069800000b947 */ /* 0x000fea0003800000 */
[----:B------:R-:W0:Y:S01]  /*0710*/  S2R R10, SR_TID.X ;  /* 0x00000000000a7919 */ /* 0x000e220000002100 */
[----:B------:R-:W-:-:S02]  /*0720*/  MOV R8, R7 ;  /* 0x0000000700087202 */ /* 0x000fc40000000f00 */
[----:B------:R-:W-:Y:S01]  /*0730*/  MOV R7, R21 ;  /* 0x0000001500077202 */ /* 0x000fe20000000f00 */
[----:B------:R-:W1:Y:S01]  /*0740*/  S2R R9, SR_LANEID ;  /* 0x0000000000097919 */ /* 0x000e620000000000 */
[----:B------:R-:W-:Y:S02]  /*0750*/  MOV R2, c[0x0][0x174] ;  /* 0x00005d0000027a02 */ /* 0x000fe40000000f00 */
[----:B------:R-:W-:Y:S02]  /*0760*/  MOV R11, RZ ;  /* 0x000000ff000b7202 */ /* 0x000fe40000000f00 */
[----:B------:R-:W-:Y:S02]  /*0770*/  MOV R0, RZ ;  /* 0x000000ff00007202 */ /* 0x000fe40000000f00 */
[----:B------:R-:W-:Y:S02]  /*0780*/  MOV R12, RZ ;  /* 0x000000ff000c7202 */ /* 0x000fe40000000f00 */
.L_x_12400:
[----:B------:R-:W-:Y:S01]  /*0790*/  BAR.SYNC.DEFER_BLOCKING 0x0 ;  /* 0x0000000000007b1d */ /* 0x000fe20000010000 */
[----:B0-----:R-:W-:Y:S02]  /*07a0*/  MOV R22, R8 ;  /* 0x0000000800167202 */ /* 0x001fe40000000f00 */
[----:B------:R-:W-:-:S05]  /*07b0*/  MOV R23, R7 ;  /* 0x0000000700177202 */ /* 0x000fca0000000f00 */
[----:B0-----:R-:W-:-:S05]  /*07c0*/  IMAD.WIDE R22, R10, 0x10, R22 ;  /* 0x000000100a167825 */ /* 0x001fca00078e0216 */
[----:B------:R-:W2:Y:S01]  /*07d0*/  LDG.E.128 R32, [R22.64] ;  /* 0x0000000616207981 */ /* 0x000ea2000c1e1d00 */
[----:B------:R-:W-:-:S03]  /*07e0*/  IMAD.WIDE R28, R10, 0x10, R70 ;  /* 0x000000100a1c7825 */ /* 0x000fc600078e0246 */
[----:B-12---:R0:W-:Y:S01]  /*07f0*/  STS.128 [R9.X16], R32 ;  /* 0x0000002009007388 */ /* 0x0061e2000000cc00 */
[----:B------:R-:W-:-:S06]  /*0800*/  NOP ;  /* 0x0000000000007918 */ /* 0x000fcc0000000000 */
[----:B------:R-:W1:Y:S04]  /*0810*/  LDS.128 R40, [R9.X16] ;  /* 0x0000000009287984 */ /* 0x000e68000000cc00 */
[----:B------:R-:W-:Y:S06]  /*0820*/  BAR.SYNC.DEFER_BLOCKING 0x0 ;  /* 0x0000000000007b1d */ /* 0x000fec0000010000 */
[----:B------:R-:W2:Y:S01]  /*0830*/  LDG.E.128 R44, [R28.64] ;  /* 0x000000061c2c7981 */ /* 0x000ea2000c1e1d00 */
[----:B------:R-:W-:-:S02]  /*0840*/  MOV R22, R6 ;  /* 0x0000000600167202 */ /* 0x000fc40000000f00 */
[----:B------:R-:W-:-:S05]  /*0850*/  MOV R23, R5 ;  /* 0x0000000500177202 */ /* 0x000fca0000000f00 */
[----:B------:R-:W-:Y:S01]  /*0860*/  IMAD.WIDE R30, R10, 0x10, R22 ;  /* 0x000000100a1e7825 */ /* 0x000fe200078e0216 */
[----:B--2---:R-:W-:Y:S01]  /*0870*/  STS.128 [R9.X16], R44 ;  /* 0x0000002c09007388 */ /* 0x004fe2000000cc00 */
[----:B------:R-:W-:-:S06]  /*0880*/  NOP ;  /* 0x0000000000007918 */ /* 0x000fcc0000000000 */
[----:B------:R-:W2:Y:S04]  /*0890*/  LDS.128 R24, [R9.X16] ;  /* 0x0000000009187984 */ /* 0x000ea8000000cc00 */
[----:B------:R-:W-:Y:S06]  /*08a0*/  BAR.SYNC.DEFER_BLOCKING 0x0 ;  /* 0x0000000000007b1d */ /* 0x000fec0000010000 */
[----:B0-----:R-:W3:Y:S01]  /*08b0*/  LDG.E.128 R32, [R30.64] ;  /* 0x000000061e207981 */ /* 0x001ee2000c1e1d00 */
[--C-:B-1----:R-:W-:Y:S01]  /*08c0*/  HADD2.F32 R21, -RZ, R40.reuse.H0_H0 ;  /* 0x20000028ff157230 */ /* 0x102fe20000004100 */
[----:B------:R-:W-:Y:S01]  /*08d0*/  MOV R23, c[0x0][0x16c] ;  /* 0x00005b0000177a02 */ /* 0x000fe20000000f00 */
[----:B------:R-:W-:Y:S01]  /*08e0*/  HADD2.F32 R22, -RZ, R40.H1_H1 ;  /* 0x30000028ff167230 */ /* 0x000fe20000004100 */
[----:B------:R-:W-:Y:S02]  /*08f0*/  BSSY B0, `(.L_x_12336) ;  /* 0x0000046000007945 */ /* 0x000fe40003800000 */
[----:B------:R-:W-:Y:S01]  /*0900*/  ISETP.GE.AND P5, PT, R23, 0x1, PT ;  /* 0x000000011700780c */ /* 0x000fe20003fa6270 */
[----:B------:R-:W-:-:S02]  /*0910*/  HADD2.F32 R23, -RZ, R42.H0_H0 ;  /* 0x2000002aff177230 */ /* 0x000fc40000004100 */
[----:B--2---:R-:W-:Y:S02]  /*0920*/  HADD2.F32 R52, -RZ, R24.H0_H0 ;  /* 0x20000018ff347230 */ /* 0x004fe40000004100 */
[----:B------:R-:W-:Y:S02]  /*0930*/  HADD2.F32 R56, -RZ, R26.H0_H0 ;  /* 0x2000001aff387230 */ /* 0x000fe40000004100 */
[----:B------:R-:W-:Y:S01]  /*0940*/  HADD2.F32 R24, -RZ, R24.H1_H1 ;  /* 0x30000018ff187230 */ /* 0x000fe20000004100 */
[--C-:B-----5:R-:W-:Y:S01]  /*0950*/  FADD.FTZ R52, R52, R17.reuse ;  /* 0x0000001134347221 */ /* 0x120fe20000010000 */
[----:B------:R-:W-:Y:S01]  /*0960*/  HADD2.F32 R54, -RZ, R25.H0_H0 ;  /* 0x20000019ff367230 */ /* 0x000fe20000004100 */
[--C-:B------:R-:W-:Y:S01]  /*0970*/  FADD.FTZ R56, R56, R17.reuse ;  /* 0x0000001138387221 */ /* 0x100fe20000010000 */
[----:B------:R-:W-:Y:S01]  /*0980*/  HADD2.F32 R26, -RZ, R26.H1_H1 ;  /* 0x3000001aff1a7230 */ /* 0x000fe20000004100 */
[--C-:B------:R-:W-:Y:S01]  /*0990*/  FADD.FTZ R53, R24, R17.reuse ;  /* 0x0000001118357221 */ /* 0x100fe20000010000 */
[----:B------:R-:W-:Y:S01]  /*09a0*/  FSETP.GTU.FTZ.AND P0, PT, R52, 20, PT ;  /* 0x41a000003400780b */ /* 0x000fe20003f1c000 */
[--C-:B------:R-:W-:Y:S01]  /*09b0*/  HADD2.F32 R60, -RZ, R27.reuse.H0_H0 ;  /* 0x2000001bff3c7230 */ /* 0x100fe20000004100 */
[--C-:B------:R-:W-:Y:S01]  /*09c0*/  FADD.FTZ R54, R54, R17.reuse ;  /* 0x0000001136367221 */ /* 0x100fe20000010000 */
[----:B------:R-:W-:Y:S01]  /*09d0*/  FSETP.GTU.FTZ.AND P2, PT, R56, 20, PT ;  /* 0x41a000003800780b */ /* 0x000fe20003f5c000 */
[--C-:B------:R-:W-:Y:S01]  /*09e0*/  FADD.FTZ R57, R26, R17.reuse ;  /* 0x000000111a397221 */ /* 0x100fe20000010000 */
[----:B------:R-:W-:Y:S01]  /*09f0*/  FSETP.GTU.FTZ.AND P6, PT, R53, 20, PT ;  /* 0x41a000003500780b */ /* 0x000fe20003fdc000 */
[----:B------:R-:W-:Y:S01]  /*0a00*/  HADD2.F32 R58, -RZ, R27.H1_H1 ;  /* 0x3000001bff3a7230 */ /* 0x000fe20000004100 */
[----:B------:R-:W-:Y:S01]  /*0a10*/  FSETP.GTU.FTZ.AND P4, PT, R54, 20, PT ;  /* 0x41a000003600780b */ /* 0x000fe20003f9c000 */
[----:B------:R-:W-:Y:S01]  /*0a20*/  FADD.FTZ R60, R60, R17 ;  /* 0x000000113c3c7221 */ /* 0x000fe20000010000 */
[----:B------:R-:W-:Y:S01]  /*0a30*/  FSETP.GTU.FTZ.AND P1, PT, R57, 20, PT ;  /* 0x41a000003900780b */ /* 0x000fe20003f3c000 */
[----:B---3--:R-:W-:Y:S01]  /*0a40*/  STS.128 [R9.X16], R32 ;  /* 0x0000002009007388 */ /* 0x008fe2000000cc00 */
        /* <DEDUP_REMOVED lines=9> */
[----:B------:R-:W-:-:S02]  /*0ae0*/  HADD2.F32 R21, -RZ, R41.H1_H1 ;  /* 0x30000029ff157230 */ /* 0x000fc40000004100 */
[----:B------:R-:W-:Y:S01]  /*0af0*/  HADD2.F32 R59, -RZ, R66.H0_H0 ;  /* 0x20000042ff3b7230 */ /* 0x000fe20000004100 */
[----:B------:R-:W-:Y:S01]  /*0b00*/  FFMA.FTZ R22, R39, R12, R22 ;  /* 0x0000000c27167223 */ /* 0x000fe20000010016 */
[----:B------:R-:W-:-:S03]  /*0b10*/  HADD2.F32 R12, -RZ, R25.H1_H1 ;  /* 0x30000019ff0c7230 */ /* 0x000fc60000004100 */
[----:B------:R-:W-:Y:S02]  /*0b20*/  FFMA.FTZ R24, R61, R21, R22 ;  /* 0x000000153d187223 */ /* 0x000fe40000010016 */
[----:B------:R-:W-:-:S05]  /*0b30*/  FADD.FTZ R55, R12, R17 ;  /* 0x000000110c377221 */ /* 0x000fca0000010000 */
        /* <DEDUP_REMOVED lines=33> */
.L_x_12337:
[----:B------:R-:W-:Y:S05]  /*0d50*/  BSYNC B0 ;  /* 0x0000000000007941 */ /* 0x000fea0003800000 */
.L_x_12336:
        /* <DEDUP_REMOVED lines=39> */
.L_x_12339:
[----:B------:R-:W-:Y:S05]  /*0fd0*/  BSYNC B0 ;  /* 0x0000000000007941 */ /* 0x000fea0003800000 */
.L_x_12338:
        /* <DEDUP_REMOVED lines=39> */
.L_x_12341:
[----:B------:R-:W-:Y:S05]  /*1250*/  BSYNC B0 ;  /* 0x0000000000007941 */ /* 0x000fea0003800000 */
.L_x_12340:
        /* <DEDUP_REMOVED lines=33> */
.L_x_12343:
[----:B------:R-:W-:Y:S05]  /*1470*/  BSYNC B0 ;  /* 0x0000000000007941 */ /* 0x000fea0003800000 */
.L_x_12342:
        /* <DEDUP_REMOVED lines=33> */
.L_x_12345:
[----:B------:R-:W-:Y:S05]  /*1690*/  BSYNC B0 ;  /* 0x0000000000007941 */ /* 0x000fea0003800000 */
.L_x_12344:
        /* <DEDUP_REMOVED lines=33> */
.L_x_12347:
[----:B------:R-:W-:Y:S05]  /*18b0*/  BSYNC B0 ;  /* 0x0000000000007941 */ /* 0x000fea0003800000 */
.L_x_12346:
        /* <DEDUP_REMOVED lines=33> */
.L_x_12349:
[----:B------:R-:W-:Y:S05]  /*1ad0*/  BSYNC B0 ;  /* 0x0000000000007941 */ /* 0x000fea0003800000 */
.L_x_12348:
        /* <DEDUP_REMOVED lines=33> */
.L_x_12351:
[----:B------:R-:W-:Y:S05]  /*1cf0*/  BSYNC B0 ;  /* 0x0000000000007941 */ /* 0x000fea0003800000 */
.L_x_12350:
        /* <DEDUP_REMOVED lines=16> */
[----:B------:R-:W-:Y:S01]  /*1e00*/  MOV R66, RZ ;  /* 0x000000ff00427202 */ /* 0x000fe20000000f00 */
[----:B------:R-:W-:Y:S01]  /*1e10*/  CS2R R64, SRZ ;  /* 0x0000000000407805 */ /* 0x000fe2000001ff00 */
[----:B------:R-:W-:-:S02]  /*1e20*/  MOV R36, RZ ;  /* 0x000000ff00247202 */ /* 0x000fc40000000f00 */
.L_x_12399:
        /* <DEDUP_REMOVED lines=15> */
[----:B------:R-:W-:-:S04]  /*1f20*/  LEA R80, P0, R44, R4, 0x1 ;  /* 0x000000042c507211 */ /* 0x000fc800078008ff */
[----:B------:R-:W-:Y:S02]  /*1f30*/  IADD3 R46, R45, R47, RZ ;  /* 0x0000002f2d2e7210 */ /* 0x000fe40007ffe0ff */
[----:B------:R-:W-:Y:S02]  /*1f40*/  LOP3.LUT R45, R10, 0xffffffe0, RZ, 0xc0, !PT ;  /* 0xffffffe00a2d7812 */ /* 0x000fe400078ec0ff */
[----:B------:R-:W-:Y:S02]  /*1f50*/  LEA.HI.X R81, R44, R3, R46, 0x1, P0 ;  /* 0x000000032c517211 */ /* 0x000fe400000f0c2e */
[----:B------:R-:W-:-:S05]  /*1f60*/  IADD3 R45, R45, R10, RZ ;  /* 0x0000000a2d2d7210 */ /* 0x000fca0007ffe0ff */
[----:B------:R-:W-:-:S05]  /*1f70*/  IMAD.WIDE R80, R45, 0x10, R80 ;  /* 0x000000102d507825 */ /* 0x000fca00078e0250 */
[----:B------:R0:W3:Y:S04]  /*1f80*/  LDG.E.128 R44, [R80.64] ;  /* 0x00000006502c7981 */ /* 0x0000e8000c1e1d00 */
[----:B------:R0:W4:Y:S01]  /*1f90*/  LDG.E.128 R48, [R80.64+0x200] ;  /* 0x0002000650307981 */ /* 0x000122000c1e1d00 */
[----:B------:R-:W-:Y:S01]  /*1fa0*/  IMAD R69, R19, c[0x0][0x198], RZ ;  /* 0x0000660013457a24 */ /* 0x000fe200078e02ff */
[----:B------:R-:W-:Y:S01]  /*1fb0*/  ISETP.NE.AND P2, PT, R10, RZ, PT ;  /* 0x000000ff0a00720c */ /* 0x000fe20003f45270 */
[----:B------:R-:W-:Y:S01]  /*1fc0*/  IMAD.WIDE.U32 R84, R20, c[0x0][0x198], RZ ;  /* 0x0000660014547a25 */ /* 0x000fe200078e00ff */
[----:B------:R-:W-:Y:S01]  /*1fd0*/  LOP3.LUT P0, RZ, R10, 0x1f, RZ, 0xc0, !PT ;  /* 0x0000001f0aff7812 */ /* 0x000fe2000780c0ff */
[----:B------:R-:W-:Y:S02]  /*1fe0*/  CS2R R94, SRZ ;  /* 0x00000000005e7805 */ /* 0x000fe4000001ff00 */
[----:B------:R-:W-:Y:S01]  /*1ff0*/  IMAD R87, R20, c[0x0][0x19c], R69 ;  /* 0x0000670014577a24 */ /* 0x000fe200078e0245 */
[----:B------:R-:W-:Y:S01]  /*2000*/  ISETP.LT.OR P1, PT, R2, 0x2, P0 ;  /* 0x000000020200780c */ /* 0x000fe20000721670 */
[----:B0-----:R-:W-:-:S03]  /*2010*/  IMAD R81, R68, c[0x0][0x1a0], RZ ;  /* 0x0000680044517a24 */ /* 0x001fc600078e02ff */
[----:B------:R-:W-:Y:S01]  /*2020*/  IADD3 R85, R85, R87, RZ ;  /* 0x0000005755557210 */ /* 0x000fe20007ffe0ff */
[----:B------:R-:W-:-:S04]  /*2030*/  IMAD R89, R66, c[0x0][0x1a4], R81 ;  /* 0x0000690042597a24 */ /* 0x000fc800078e0251 */
[----:B------:R-:W-:Y:S01]  /*2040*/  IMAD.WIDE.U32 R80, R66, c[0x0][0x1a0], R84 ;  /* 0x0000680042507a25 */ /* 0x000fe200078e0054 */
[----:B------:R-:W-:-:S04]  /*2050*/  IADD3 R84, R10, 0x200, RZ ;  /* 0x000002000a547810 */ /* 0x000fc80007ffe0ff */
[----:B------:R-:W-:Y:S02]  /*2060*/  IADD3 R81, R81, R89, RZ ;  /* 0x0000005951517210 */ /* 0x000fe40007ffe0ff */
[----:B------:R-:W-:-:S04]  /*2070*/  LEA R90, P3, R80, c[0x0][0x228], 0x3 ;  /* 0x00008a00505a7a11 */ /* 0x000fc800078618ff */
[----:B------:R-:W-:Y:S02]  /*2080*/  LEA.HI.X R91, R80, c[0x0][0x22c], R81, 0x3, P3 ;  /* 0x00008b00505b7a11 */ /* 0x000fe400018f1c51 */
[----:B------:R-:W-:-:S04]  /*2090*/  @!P1 IADD3 R81, R2, -0x2, RZ ;  /* 0xfffffffe02519810 */ /* 0x000fc80007ffe0ff */
[----:B------:R-:W5:Y:S01]  /*20a0*/  LDG.E.64 R90, [R90.64] ;  /* 0x000000065a5a7981 */ /* 0x000f62000c1e1b00 */
[----:B------:R-:W-:-:S04]  /*20b0*/  @!P1 IMAD R81, R81, c[0x0][0x16c], R66 ;  /* 0x00005b0051519a24 */ /* 0x000fc800078e0242 */
[----:B------:R-:W-:Y:S01]  /*20c0*/  @!P1 IMAD.WIDE R80, R81, 0x10, R76 ;  /* 0x0000001051509825 */ /* 0x000fe200078e024c */
[----:B------:R-:W-:Y:S03]  /*20d0*/  BSSY B0, `(.L_x_12353) ;  /* 0x00000ab000007945 */ /* 0x000fe60003800000 */
[----:B--2---:R-:W-:Y:S02]  /*20e0*/  FMUL.FTZ R79, R82, 1.4426950216293334961 ;  /* 0x3fb8aa3b524f7820 */ /* 0x004fe40000410000 */
[-C--:B------:R-:W-:Y:S02]  /*20f0*/  FMUL.FTZ R69, R83, R52.reuse ;  /* 0x0000003453457220 */ /* 0x080fe40000410000 */
[----:B------:R-:W-:Y:S02]  /*2100*/  FMUL.FTZ R86, R79, R52 ;  /* 0x000000344f567220 */ /* 0x000fe40000410000 */
[----:B------:R-:W-:Y:S01]  /*2110*/  FMUL.RZ R88, R69, 0.15915493667125701904 ;  /* 0x3e22f98345587820 */ /* 0x000fe2000040c000 */
[----:B------:R-:W-:-:S03]  /*2120*/  IADD3 R69, R2, -0x1, RZ ;  /* 0xffffffff02457810 */ /* 0x000fc60007ffe0ff */
[----:B------:R-:W-:Y:S01]  /*2130*/  MUFU.EX2 R86, R86 ;  /* 0x0000005600567308 */ /* 0x000fe20000000800 */
[----:B------:R-:W-:-:S04]  /*2140*/  LEA.HI R78, R69, R69, RZ, 0x1 ;  /* 0x00000045454e7211 */ /* 0x000fc800078f08ff */
[----:B------:R-:W-:-:S03]  /*2150*/  LOP3.LUT R78, R78, 0xfffffe, RZ, 0xc0, !PT ;  /* 0x00fffffe4e4e7812 */ /* 0x000fc600078ec0ff */
[----:B------:R-:W0:Y:S01]  /*2160*/  MUFU.COS R87, R88 ;  /* 0x0000005800577308 */ /* 0x000e220000000000 */
[----:B------:R-:W-:Y:S02]  /*2170*/  IADD3 R85, R69, -R78, RZ ;  /* 0x8000004e45557210 */ /* 0x000fe40007ffe0ff */
[----:B------:R-:W-:Y:S02]  /*2180*/  SHF.L.U32 R78, R9, 0x5, RZ ;  /* 0x00000005094e7819 */ /* 0x000fe400000006ff */
[----:B------:R-:W-:-:S03]  /*2190*/  @!P2 LEA R84, R85, R66, 0x8 ;  /* 0x000000425554a211 */ /* 0x000fc600078e40ff */
[----:B------:R-:W1:Y:S01]  /*21a0*/  MUFU.SIN R97, R88 ;  /* 0x0000005800617308 */ /* 0x000e620000000400 */
[----:B---3--:R-:W-:Y:S04]  /*21b0*/  STS.128 [R9.X16], R44 ;  /* 0x0000002c09007388 */ /* 0x008fe8000000cc00 */
[----:B----4-:R-:W-:Y:S01]  /*21c0*/  STS.128 [R9.X16+0x200], R48 ;  /* 0x0002003009007388 */ /* 0x010fe2000000cc00 */
[----:B------:R-:W-:-:S06]  /*21d0*/  NOP ;  /* 0x0000000000007918 */ /* 0x000fcc0000000000 */
[----:B0-----:R-:W-:Y:S01]  /*21e0*/  FMUL.FTZ R96, R86, R87 ;  /* 0x0000005756607220 */ /* 0x001fe20000410000 */
[----:B------:R-:W-:Y:S01]  /*21f0*/  SHF.L.U32 R87, R84, 0x3, RZ ;  /* 0x0000000354577819 */ /* 0x000fe200000006ff */
[----:B------:R-:W0:Y:S01]  /*2200*/  LDS.128 R44, [R78] ;  /* 0x000000004e2c7984 */ /* 0x000e220000000c00 */
[----:B-1----:R-:W-:-:S03]  /*2210*/  FMUL.FTZ R97, R86, R97 ;  /* 0x0000006156617220 */ /* 0x002fc60000410000 */
[----:B------:R1:W2:Y:S04]  /*2220*/  LDS.128 R48, [R78+0x10] ;  /* 0x000010004e307984 */ /* 0x0002a80000000c00 */
[----:B------:R3:W-:Y:S04]  /*2230*/  STS.64 [R87+0x10b0], R96 ;  /* 0x0010b06057007388 */ /* 0x0007e80000000a00 */
[----:B------:R-:W-:Y:S01]  /*2240*/  BAR.SYNC.DEFER_BLOCKING 0x0 ;  /* 0x0000000000007b1d */ /* 0x000fe20000010000 */
[C---:B------:R-:W-:Y:S02]  /*2250*/  FMUL.FTZ R84, R83.reuse, R53 ;  /* 0x0000003553547220 */ /* 0x040fe40000410000 */
[----:B------:R-:W-:-:S02]  /*2260*/  FMUL.FTZ R86, R83, R54 ;  /* 0x0000003653567220 */ /* 0x000fc40000410000 */
[----:B------:R-:W-:Y:S02]  /*2270*/  FMUL.RZ R88, R84, 0.15915493667125701904 ;  /* 0x3e22f98354587820 */ /* 0x000fe4000040c000 */
[C---:B------:R-:W-:Y:S02]  /*2280*/  FMUL.FTZ R84, R79.reuse, R53 ;  /* 0x000000354f547220 */ /* 0x040fe40000410000 */
[----:B------:R-:W-:Y:S02]  /*2290*/  FMUL.RZ R92, R86, 0.15915493667125701904 ;  /* 0x3e22f983565c7820 */ /* 0x000fe4000040c000 */
[----:B-1----:R-:W-:Y:S02]  /*22a0*/  FMUL.FTZ R78, R79, R54 ;  /* 0x000000364f4e7220 */ /* 0x002fe40000410000 */
[C---:B------:R-:W-:Y:S01]  /*22b0*/  FMUL.FTZ R86, R83.reuse, R56 ;  /* 0x0000003853567220 */ /* 0x040fe20000410000 */
[----:B------:R1:W5:Y:S02]  /*22c0*/  @!P1 LDG.E.64 R94, [R80.64+0x8] ;  /* 0x00000806505e9981 */ /* 0x000364000c1e1b00 */
[----:B-1----:R-:W-:-:S04]  /*22d0*/  FMUL.FTZ R80, R83, R55 ;  /* 0x0000003753507220 */ /* 0x002fc80000410000 */
[----:B------:R-:W-:Y:S02]  /*22e0*/  FMUL.RZ R98, R80, 0.15915493667125701904 ;  /* 0x3e22f98350627820 */ /* 0x000fe4000040c000 */
[----:B------:R-:W-:Y:S02]  /*22f0*/  FMUL.FTZ R80, R79, R55 ;  /* 0x000000374f507220 */ /* 0x000fe40000410000 */
[----:B------:R-:W-:Y:S01]  /*2300*/  MUFU.SIN R81, R98 ;  /* 0x0000006200517308 */ /* 0x000fe20000000400 */
[----:B------:R-:W-:Y:S02]  /*2310*/  FMUL.RZ R100, R86, 0.15915493667125701904 ;  /* 0x3e22f98356647820 */ /* 0x000fe4000040c000 */
[----:B---3--:R-:W-:-:S05]  /*2320*/  FMUL.FTZ R87, R83, R57 ;  /* 0x0000003953577220 */ /* 0x008fca0000410000 */
[----:B------:R-:W-:Y:S01]  /*2330*/  MUFU.EX2 R80, R80 ;  /* 0x0000005000507308 */ /* 0x000fe20000000800 */
[----:B------:R-:W-:Y:S02]  /*2340*/  FMUL.FTZ R86, R79, R56 ;  /* 0x000000384f567220 */ /* 0x000fe40000410000 */
[----:B------:R-:W-:-:S05]  /*2350*/  FMUL.RZ R102, R87, 0.15915493667125701904 ;  /* 0x3e22f98357667820 */ /* 0x000fca000040c000 */
[----:B------:R-:W-:Y:S01]  /*2360*/  MUFU.SIN R85, R88 ;  /* 0x0000005800557308 */ /* 0x000fe20000000400 */
[----:B------:R-:W-:-:S07]  /*2370*/  FMUL.FTZ R87, R83, R60 ;  /* 0x0000003c53577220 */ /* 0x000fce0000410000 */
[----:B------:R-:W1:Y:S08]  /*2380*/  MUFU.EX2 R84, R84 ;  /* 0x0000005400547308 */ /* 0x000e700000000800 */
[----:B------:R-:W-:Y:S08]  /*2390*/  MUFU.SIN R89, R92 ;  /* 0x0000005c00597308 */ /* 0x000ff00000000400 */
[----:B------:R-:W3:Y:S01]  /*23a0*/  MUFU.EX2 R78, R78 ;  /* 0x0000004e004e7308 */ /* 0x000ee20000000800 */
[----:B------:R-:W-:-:S07]  /*23b0*/  FMUL.RZ R106, R87, 0.15915493667125701904 ;  /* 0x3e22f983576a7820 */ /* 0x000fce000040c000 */
[----:B------:R-:W4:Y:S01]  /*23c0*/  MUFU.COS R93, R98 ;  /* 0x00000062005d7308 */ /* 0x000f220000000000 */
[----:B------:R-:W-:-:S07]  /*23d0*/  HADD2.F32 R87, -RZ, R40.H0_H0 ;  /* 0x20000028ff577230 */ /* 0x000fce0000004100 */
[----:B------:R0:W1:Y:S08]  /*23e0*/  MUFU.COS R101, R88 ;  /* 0x0000005800657308 */ /* 0x0000700000000000 */
[----:B------:R1:W2:Y:S01]  /*23f0*/  MUFU.COS R99, R92 ;  /* 0x0000005c00637308 */ /* 0x0002a20000000000 */
[----:B0-----:R-:W-:-:S07]  /*2400*/  FMUL.FTZ R88, R79, R57 ;  /* 0x000000394f587220 */ /* 0x001fce0000410000 */
[----:B------:R-:W-:Y:S01]  /*2410*/  MUFU.SIN R107, R100 ;  /* 0x00000064006b7308 */ /* 0x000fe20000000400 */
[----:B-1----:R-:W-:-:S07]  /*2420*/  FMUL.FTZ R92, R79, R60 ;  /* 0x0000003c4f5c7220 */ /* 0x002fce0000410000 */
[----:B------:R0:W-:Y:S08]  /*2430*/  MUFU.COS R103, R100 ;  /* 0x0000006400677308 */ /* 0x0001f00000000000 */
[----:B------:R-:W1:Y:S01]  /*2440*/  MUFU.EX2 R86, R86 ;  /* 0x0000005600567308 */ /* 0x000e620000000800 */
[----:B0-----:R-:W-:Y:S02]  /*2450*/  FMUL.FTZ R100, R84, R85 ;  /* 0x0000005554647220 */ /* 0x001fe40000410000 */
[----:B------:R-:W-:-:S05]  /*2460*/  FMUL.FTZ R138, R87, R52 ;  /* 0x00000034578a7220 */ /* 0x000fca0000410000 */
[----:B------:R0:W-:Y:S01]  /*2470*/  MUFU.EX2 R104, R88 ;  /* 0x0000005800687308 */ /* 0x0001e20000000800 */
[----:B---3--:R-:W-:Y:S02]  /*2480*/  FMUL.FTZ R98, R78, R89 ;  /* 0x000000594e627220 */ /* 0x008fe40000410000 */
[----:B----4-:R-:W-:-:S05]  /*2490*/  FMUL.FTZ R89, R80, R93 ;  /* 0x0000005d50597220 */ /* 0x010fca0000410000 */
[----:B------:R-:W-:Y:S01]  /*24a0*/  MUFU.EX2 R92, R92 ;  /* 0x0000005c005c7308 */ /* 0x000fe20000000800 */
[----:B0-----:R-:W-:Y:S02]  /*24b0*/  FMUL.FTZ R88, R80, R81 ;  /* 0x0000005150587220 */ /* 0x001fe40000410000 */
[----:B------:R-:W-:-:S05]  /*24c0*/  FMUL.FTZ R101, R84, R101 ;  /* 0x0000006554657220 */ /* 0x000fca0000410000 */
[----:B------:R-:W0:Y:S01]  /*24d0*/  MUFU.SIN R81, R106 ;  /* 0x0000006a00517308 */ /* 0x000e220000000400 */
[----:B------:R-:W-:Y:S02]  /*24e0*/  FMUL.FTZ R80, R100, R138 ;  /* 0x0000008a64507220 */ /* 0x000fe40000410000 */
[----:B--2---:R-:W-:-:S05]  /*24f0*/  FMUL.FTZ R99, R78, R99 ;  /* 0x000000634e637220 */ /* 0x004fca0000410000 */
[----:B------:R-:W2:Y:S01]  /*2500*/  MUFU.COS R109, R102 ;  /* 0x00000066006d7308 */ /* 0x000ea20000000000 */
[----:B------:R-:W-:-:S07]  /*2510*/  FMUL.FTZ R78, RZ, R100 ;  /* 0x00000064ff4e7220 */ /* 0x000fce0000410000 */
[----:B------:R0:W3:Y:S01]  /*2520*/  MUFU.COS R111, R106 ;  /* 0x0000006a006f7308 */ /* 0x0000e20000000000 */
[C---:B-1----:R-:W-:Y:S02]  /*2530*/  FMUL.FTZ R108, R86.reuse, R103 ;  /* 0x00000067566c7220 */ /* 0x042fe40000410000 */
[----:B------:R-:W-:Y:S01]  /*2540*/  FMUL.FTZ R107, R86, R107 ;  /* 0x0000006b566b7220 */ /* 0x000fe20000410000 */
[----:B------:R-:W-:Y:S01]  /*2550*/  HADD2.F32 R86, -RZ, R40.H1_H1 ;  /* 0x30000028ff567230 */ /* 0x000fe20000004100 */
[----:B------:R-:W-:Y:S02]  /*2560*/  FFMA.FTZ R84, RZ, R101, R80 ;  /* 0x00000065ff547223 */ /* 0x000fe40000010050 */
[----:B------:R-:W-:Y:S01]  /*2570*/  FFMA.FTZ R80, R101, R138, -R78 ;  /* 0x0000008a65507223 */ /* 0x000fe2000001084e */
[----:B------:R1:W4:Y:S01]  /*2580*/  MUFU.SIN R105, R102 ;  /* 0x0000006600697308 */ /* 0x0003220000000400 */
[----:B------:R-:W-:Y:S02]  /*2590*/  FADD.FTZ R84, RZ, R84 ;  /* 0x00000054ff547221 */ /* 0x000fe40000010000 */
[----:B------:R-:W-:-:S02]  /*25a0*/  FFMA.FTZ R80, R86, R53, R80 ;  /* 0x0000003556507223 */ /* 0x000fc40000010050 */
[----:B0-----:R-:W-:Y:S02]  /*25b0*/  FMUL.FTZ R106, R92, R81 ;  /* 0x000000515c6a7220 */ /* 0x001fe40000410000 */
[----:B--2---:R-:W-:Y:S02]  /*25c0*/  FMUL.FTZ R103, R104, R109 ;  /* 0x0000006d68677220 */ /* 0x004fe40000410000 */
[----:B------:R-:W-:Y:S02]  /*25d0*/  FMUL.FTZ R81, R98, R84 ;  /* 0x0000005462517220 */ /* 0x000fe40000410000 */
[----:B---3--:R-:W-:Y:S01]  /*25e0*/  FMUL.FTZ R109, R92, R111 ;  /* 0x0000006f5c6d7220 */ /* 0x008fe20000410000 */
[----:B------:R-:W-:Y:S01]  /*25f0*/  HADD2.F32 R85, -RZ, R41.H0_H0 ;  /* 0x20000029ff557230 */ /* 0x000fe20000004100 */
[-C--:B------:R-:W-:Y:S02]  /*2600*/  FMUL.FTZ R92, R98, R80.reuse ;  /* 0x00000050625c7220 */ /* 0x080fe40000410000 */
[----:B------:R-:W-:-:S02]  /*2610*/  FFMA.FTZ R81, R99, R80, -R81 ;  /* 0x0000005063517223 */ /* 0x000fc40000010851 */
[----:B------:R-:W-:Y:S02]  /*2620*/  FFMA.FTZ R92, R99, R84, R92 ;  /* 0x00000054635c7223 */ /* 0x000fe4000001005c */
[----:B------:R-:W-:Y:S02]  /*2630*/  FMUL.FTZ R84, R96, R100 ;  /* 0x0000006460547220 */ /* 0x000fe40000410000 */
[----:B------:R-:W-:Y:S02]  /*2640*/  FFMA.FTZ R93, R85, R54, R81 ;  /* 0x00000036555d7223 */ /* 0x000fe40000010051 */
[----:B-1----:R-:W-:Y:S02]  /*2650*/  FADD.FTZ R102, RZ, R92 ;  /* 0x0000005cff667221 */ /* 0x002fe40000010000 */
[----:B----4-:R-:W-:Y:S02]  /*2660*/  FMUL.FTZ R104, R104, R105 ;  /* 0x0000006968687220 */ /* 0x010fe40000410000 */
[----:B------:R-:W-:-:S02]  /*2670*/  FMUL.FTZ R80, R97, R100 ;  /* 0x0000006461507220 */ /* 0x000fc40000410000 */
[----:B------:R-:W-:Y:S02]  /*2680*/  FFMA.FTZ R81, R97, R101, R84 ;  /* 0x0000006561517223 */ /* 0x000fe40000010054 */
[C---:B------:R-:W-:Y:S02]  /*2690*/  FMUL.FTZ R105, R88.reuse, R93 ;  /* 0x0000005d58697220 */ /* 0x040fe40000410000 */
[----:B------:R-:W-:Y:S02]  /*26a0*/  FMUL.FTZ R78, R83, R58 ;  /* 0x0000003a534e7220 */ /* 0x000fe40000410000 */
[----:B------:R-:W-:Y:S02]  /*26b0*/  FMUL.FTZ R84, R88, R102 ;  /* 0x0000006658547220 */ /* 0x000fe40000410000 */
[----:B------:R-:W-:Y:S02]  /*26c0*/  FMUL.FTZ R79, R79, R58 ;  /* 0x0000003a4f4f7220 */ /* 0x000fe40000410000 */
[----:B------:R-:W-:-:S02]  /*26d0*/  FFMA.FTZ R80, R96, R101, -R80 ;  /* 0x0000006560507223 */ /* 0x000fc40000010850 */
[----:B------:R-:W-:Y:S02]  /*26e0*/  FMUL.FTZ R92, R98, R81 ;  /* 0x00000051625c7220 */ /* 0x000fe40000410000 */
[C---:B------:R-:W-:Y:S02]  /*26f0*/  FFMA.FTZ R105, R89.reuse, R102, R105 ;  /* 0x0000006659697223 */ /* 0x040fe40000010069 */
[----:B------:R-:W-:Y:S02]  /*2700*/  FMUL.RZ R112, R78, 0.15915493667125701904 ;  /* 0x3e22f9834e707820 */ /* 0x000fe4000040c000 */
[----:B------:R-:W-:Y:S01]  /*2710*/  FFMA.FTZ R93, R89, R93, -R84 ;  /* 0x0000005d595d7223 */ /* 0x000fe20000010854 */
[----:B------:R-:W-:Y:S01]  /*2720*/  HADD2.F32 R84, -RZ, R41.H1_H1 ;  /* 0x30000029ff547230 */ /* 0x000fe20000004100 */
[----:B------:R-:W-:Y:S01]  /*2730*/  FFMA.FTZ R92, R99, R80, -R92 ;  /* 0x00000050635c7223 */ /* 0x000fe2000001085c */
[----:B------:R-:W-:Y:S01]  /*2740*/  MUFU.EX2 R79, R79 ;  /* 0x0000004f004f7308 */ /* 0x000fe20000000800 */
[----:B------:R-:W-:-:S02]  /*2750*/  FADD.FTZ R110, RZ, R105 ;  /* 0x00000069ff6e7221 */ /* 0x000fc40000010000 */
[----:B------:R-:W-:Y:S02]  /*2760*/  FMUL.FTZ R80, R98, R80 ;  /* 0x0000005062507220 */ /* 0x000fe40000410000 */
[----:B------:R-:W-:-:S03]  /*2770*/  FFMA.FTZ R93, R84, R55, R93 ;  /* 0x00000037545d7223 */ /* 0x000fc6000001005d */
[----:B------:R-:W0:Y:S01]  /*2780*/  MUFU.COS R78, R112 ;  /* 0x00000070004e7308 */ /* 0x000e220000000000 */
[----:B------:R-:W-:Y:S02]  /*2790*/  FMUL.FTZ R105, R107, R110 ;  /* 0x0000006e6b697220 */ /* 0x000fe40000410000 */
[----:B------:R-:W-:Y:S01]  /*27a0*/  FFMA.FTZ R80, R99, R81, R80 ;  /* 0x0000005163507223 */ /* 0x000fe20000010050 */
[----:B------:R-:W-:Y:S01]  /*27b0*/  HADD2.F32 R81, -RZ, R42.H0_H0 ;  /* 0x2000002aff517230 */ /* 0x000fe20000004100 */
[----:B------:R-:W-:-:S03]  /*27c0*/  FMUL.FTZ R113, R107, R93 ;  /* 0x0000005d6b717220 */ /* 0x000fc60000410000 */
[----:B------:R-:W1:Y:S01]  /*27d0*/  MUFU.SIN R102, R112 ;  /* 0x0000007000667308 */ /* 0x000e620000000400 */
[----:B------:R-:W-:Y:S02]  /*27e0*/  FFMA.FTZ R111, R108, R93, -R105 ;  /* 0x0000005d6c6f7223 */ /* 0x000fe40000010869 */
[C---:B------:R-:W-:Y:S02]  /*27f0*/  FMUL.FTZ R93, R88.reuse, R80 ;  /* 0x00000050585d7220 */ /* 0x040fe40000410000 */
[-C--:B------:R-:W-:Y:S02]  /*2800*/  FMUL.FTZ R105, R88, R92.reuse ;  /* 0x0000005c58697220 */ /* 0x080fe40000410000 */
[----:B------:R-:W-:Y:S02]  /*2810*/  FFMA.FTZ R93, R89, R92, -R93 ;  /* 0x0000005c595d7223 */ /* 0x000fe4000001085d */
[----:B------:R-:W-:Y:S02]  /*2820*/  FFMA.FTZ R113, R108, R110, R113 ;  /* 0x0000006e6c717223 */ /* 0x000fe40000010071 */
[----:B------:R-:W-:-:S02]  /*2830*/  FFMA.FTZ R111, R81, R56, R111 ;  /* 0x00000038516f7223 */ /* 0x000fc4000001006f */
[----:B------:R-:W-:Y:S02]  /*2840*/  FFMA.FTZ R92, R89, R80, R105 ;  /* 0x00000050595c7223 */ /* 0x000fe40000010069 */
[----:B0-----:R-:W-:Y:S02]  /*2850*/  FMUL.FTZ R105, R79, R78 ;  /* 0x0000004e4f697220 */ /* 0x001fe40000410000 */
[----:B------:R-:W-:Y:S02]  /*2860*/  FADD.FTZ R113, RZ, R113 ;  /* 0x00000071ff717221 */ /* 0x000fe40000010000 */
[----:B------:R-:W-:Y:S02]  /*2870*/  FMUL.FTZ R80, R104, R111 ;  /* 0x0000006f68507220 */ /* 0x000fe40000410000 */
[----:B------:R-:W-:Y:S02]  /*2880*/  FMUL.FTZ R78, R107, R92 ;  /* 0x0000005c6b4e7220 */ /* 0x000fe40000410000 */
[----:B-1----:R-:W-:-:S02]  /*2890*/  FMUL.FTZ R102, R79, R102 ;  /* 0x000000664f667220 */ /* 0x002fc40000410000 */
[-C--:B------:R-:W-:Y:S02]  /*28a0*/  FFMA.FTZ R79, R103, R113.reuse, R80 ;  /* 0x00000071674f7223 */ /* 0x080fe40000010050 */
[----:B------:R-:W-:Y:S02]  /*28b0*/  FMUL.FTZ R110, R104, R113 ;  /* 0x00000071686e7220 */ /* 0x000fe40000410000 */
[-C--:B------:R-:W-:Y:S02]  /*28c0*/  FFMA.FTZ R78, R108, R93.reuse, -R78 ;  /* 0x0000005d6c4e7223 */ /* 0x080fe4000001084e */
[----:B------:R-:W-:Y:S01]  /*28d0*/  FMUL.FTZ R93, R107, R93 ;  /* 0x0000005d6b5d7220 */ /* 0x000fe20000410000 */
[----:B------:R-:W-:Y:S01]  /*28e0*/  HADD2.F32 R80, -RZ, R42.H1_H1 ;  /* 0x3000002aff507230 */ /* 0x000fe20000004100 */
[----:B------:R-:W-:Y:S02]  /*28f0*/  FFMA.FTZ R110, R103, R111, -R110 ;  /* 0x0000006f676e7223 */ /* 0x000fe4000001086e */
[----:B------:R-:W-:-:S02]  /*2900*/  FADD.FTZ R112, RZ, R79 ;  /* 0x0000004fff707221 */ /* 0x000fc40000010000 */
[----:B------:R-:W-:Y:S02]  /*2910*/  FFMA.FTZ R93, R108, R92, R93 ;  /* 0x0000005c6c5d7223 */ /* 0x000fe4000001005d */
[----:B------:R-:W-:Y:S02]  /*2920*/  FFMA.FTZ R111, R80, R57, R110 ;  /* 0x00000039506f7223 */ /* 0x000fe4000001006e */
[----:B------:R-:W-:Y:S02]  /*2930*/  FMUL.FTZ R114, R106, R112 ;  /* 0x000000706a727220 */ /* 0x000fe40000410000 */
[C---:B------:R-:W-:Y:S02]  /*2940*/  FMUL.FTZ R110, R104.reuse, R78 ;  /* 0x0000004e686e7220 */ /* 0x040fe40000410000 */
[----:B------:R-:W-:Y:S01]  /*2950*/  FMUL.FTZ R92, R104, R93 ;  /* 0x0000005d685c7220 */ /* 0x000fe20000410000 */
[----:B------:R-:W-:Y:S01]  /*2960*/  HADD2.F32 R79, -RZ, R43.H0_H0 ;  /* 0x2000002bff4f7230 */ /* 0x000fe20000004100 */
[----:B------:R-:W-:-:S02]  /*2970*/  FMUL.FTZ R113, R106, R111 ;  /* 0x0000006f6a717220 */ /* 0x000fc40000410000 */
[----:B------:R-:W-:Y:S02]  /*2980*/  FFMA.FTZ R114, R109, R111, -R114 ;  /* 0x0000006f6d727223 */ /* 0x000fe40000010872 */
[C---:B------:R-:W-:Y:S02]  /*2990*/  FFMA.FTZ R110, R103.reuse, R93, R110 ;  /* 0x0000005d676e7223 */ /* 0x040fe4000001006e */
[----:B------:R-:W-:Y:S01]  /*29a0*/  FFMA.FTZ R92, R103, R78, -R92 ;  /* 0x0000004e675c7223 */ /* 0x000fe2000001085c */
[----:B------:R-:W-:Y:S01]  /*29b0*/  ISETP.NE.AND P1, PT, R10, 0x1f, PT ;  /* 0x0000001f0a00780c */ /* 0x000fe20003f25270 */
[----:B------:R-:W-:Y:S02]  /*29c0*/  FFMA.FTZ R113, R109, R112, R113 ;  /* 0x000000706d717223 */ /* 0x000fe40000010071 */
[----:B------:R-:W-:Y:S02]  /*29d0*/  FFMA.FTZ R114, R79, R60, R114 ;  /* 0x0000003c4f727223 */ /* 0x000fe40000010072 */
[----:B------:R-:W-:-:S02]  /*29e0*/  FMUL.FTZ R78, R106, R110 ;  /* 0x0000006e6a4e7220 */ /* 0x000fc40000410000 */
[----:B------:R-:W-:Y:S02]  /*29f0*/  FMUL.FTZ R93, R106, R92 ;  /* 0x0000005c6a5d7220 */ /* 0x000fe40000410000 */
[----:B------:R-:W-:Y:S02]  /*2a00*/  FADD.FTZ R113, RZ, R113 ;  /* 0x00000071ff717221 */ /* 0x000fe40000010000 */
[----:B------:R-:W-:Y:S02]  /*2a10*/  FMUL.FTZ R112, R102, R114 ;  /* 0x0000007266707220 */ /* 0x000fe40000410000 */
[C---:B------:R-:W-:Y:S02]  /*2a20*/  FFMA.FTZ R93, R109.reuse, R110, R93 ;  /* 0x0000006e6d5d7223 */ /* 0x040fe4000001005d */
[----:B------:R-:W-:Y:S02]  /*2a30*/  FFMA.FTZ R92, R109, R92, -R78 ;  /* 0x0000005c6d5c7223 */ /* 0x000fe4000001084e */
[----:B------:R-:W-:-:S02]  /*2a40*/  FFMA.FTZ R115, R105, R113, R112 ;  /* 0x0000007169737223 */ /* 0x000fc40000010070 */
[CC--:B------:R-:W-:Y:S02]  /*2a50*/  FMUL.FTZ R112, R102.reuse, R93.reuse ;  /* 0x0000005d66707220 */ /* 0x0c0fe40000410000 */
[CC--:B------:R-:W-:Y:S02]  /*2a60*/  FMUL.FTZ R110, R102.reuse, R92.reuse ;  /* 0x0000005c666e7220 */ /* 0x0c0fe40000410000 */
[C---:B------:R-:W-:Y:S02]  /*2a70*/  FFMA.FTZ R112, R105.reuse, R92, -R112 ;  /* 0x0000005c69707223 */ /* 0x040fe40000010870 */
[----:B------:R-:W-:Y:S02]  /*2a80*/  FFMA.FTZ R110, R105, R93, R110 ;  /* 0x0000005d696e7223 */ /* 0x000fe4000001006e */
[----:B------:R0:W1:Y:S01]  /*2a90*/  @P1 LDS.64 R92, [R10.X8+0x20b8] ;  /* 0x0020b8000a5c1984 */ /* 0x0000620000008a00 */
        /* <DEDUP_REMOVED lines=13> */
[----:B------:R0:W1:Y:S02]  /*2b70*/  @P3 LDS.64 R92, [R111.X8+0x10b0] ;  /* 0x0010b0006f5c3984 */ /* 0x0000640000008a00 */
.L_x_12354:
[----:B0-----:R-:W-:Y:S05]  /*2b80*/  BSYNC B0 ;  /* 0x0000000000007941 */ /* 0x001fea0003800000 */
.L_x_12353:
[----:B------:R-:W0:Y:S01]  /*2b90*/  SHFL.UP PT, R119, R113, 0x1, RZ ;  /* 0x0420000071777989 */ /* 0x000e2200000e00ff */
[----:B------:R-:W-:Y:S01]  /*2ba0*/  ISETP.GE.AND P3, PT, R9, 0x1, PT ;  /* 0x000000010900780c */ /* 0x000fe20003f66270 */
[--C-:B------:R-:W-:Y:S01]  /*2bb0*/  HADD2.F32 R135, -RZ, R49.reuse.H1_H1 ;  /* 0x30000031ff877230 */ /* 0x100fe20000004100 */
[----:B------:R-:W-:Y:S01]  /*2bc0*/  SHF.L.U32 R165, R65, 0x2, RZ ;  /* 0x0000000241a57819 */ /* 0x000fe200000006ff */
[----:B------:R-:W2:Y:S01]  /*2bd0*/  SHFL.UP PT, R117, R114, 0x1, RZ ;  /* 0x0420000072757989 */ /* 0x000ea200000e00ff */
[----:B------:R-:W-:Y:S01]  /*2be0*/  HADD2.F32 R137, -RZ, R49.H0_H0 ;  /* 0x20000031ff897230 */ /* 0x000fe20000004100 */
[----:B------:R-:W-:Y:S01]  /*2bf0*/  FADD.FTZ R143, R59, R59 ;  /* 0x0000003b3b8f7221 */ /* 0x000fe20000010000 */
[----:B------:R-:W-:Y:S01]  /*2c00*/  HADD2.F32 R134, -RZ, R47.H0_H0 ;  /* 0x2000002fff867230 */ /* 0x000fe20000004100 */
[----:B------:R-:W3:Y:S01]  /*2c10*/  SHFL.UP PT, R111, R112, 0x1, RZ ;  /* 0x04200000706f7989 */ /* 0x000ee200000e00ff */
[----:B-----5:R-:W-:Y:S01]  /*2c20*/  FMUL.FTZ R49, R91, R135 ;  /* 0x000000875b317220 */ /* 0x020fe20000410000 */
[----:B------:R-:W-:Y:S01]  /*2c30*/  HADD2.F32 R136, -RZ, R44.H1_H1 ;  /* 0x3000002cff887230 */ /* 0x000fe20000004100 */
[----:B------:R-:W-:Y:S01]  /*2c40*/  FADD.FTZ R145, R61, R61 ;  /* 0x0000003d3d917221 */ /* 0x000fe20000010000 */
[----:B------:R-:W4:Y:S01]  /*2c50*/  SHFL.UP PT, R115, R110, 0x1, RZ ;  /* 0x042000006e737989 */ /* 0x000f2200000e00ff */
[----:B-1----:R-:W-:Y:S01]  /*2c60*/  FMUL.FTZ R128, R102, -R92 ;  /* 0x8000005c66807220 */ /* 0x002fe20000410000 */
[----:B------:R-:W-:Y:S01]  /*2c70*/  BSSY B0, `(.L_x_12355) ;  /* 0x0000110000007945 */ /* 0x000fe20003800000 */
[----:B------:R-:W-:Y:S01]  /*2c80*/  FADD.FTZ R146, R39, R39 ;  /* 0x0000002727927221 */ /* 0x000fe20000010000 */
[----:B------:R-:W-:Y:S01]  /*2c90*/  SHFL.IDX PT, R132, R95, RZ, 0x1f ;  /* 0x00001fff5f847589 */ /* 0x000fe200000e0000 */
[----:B------:R-:W-:-:S02]  /*2ca0*/  FFMA.FTZ R128, R105, -R93, R128 ;  /* 0x8000005d69807223 */ /* 0x000fc40000010080 */
[----:B------:R-:W-:Y:S01]  /*2cb0*/  FADD.FTZ R147, R38, R38 ;  /* 0x0000002626937221 */ /* 0x000fe20000010000 */
[----:B------:R-:W-:Y:S01]  /*2cc0*/  SHFL.IDX PT, R133, R94, RZ, 0x1f ;  /* 0x00001fff5e857589 */ /* 0x000fe200000e0000 */
[----:B------:R-:W-:Y:S02]  /*2cd0*/  FADD.FTZ R148, R37, R37 ;  /* 0x0000002525947221 */ /* 0x000fe40000010000 */
[C---:B0-----:R-:W-:Y:S02]  /*2ce0*/  FMUL.FTZ R118, R110.reuse, R119 ;  /* 0x000000776e767220 */ /* 0x041fe40000410000 */
[-C--:B--2---:R-:W-:Y:S02]  /*2cf0*/  FMUL.FTZ R120, R110, R117.reuse ;  /* 0x000000756e787220 */ /* 0x084fe40000410000 */
[----:B------:R-:W-:Y:S02]  /*2d00*/  FFMA.FTZ R117, R112, R117, -R118 ;  /* 0x0000007570757223 */ /* 0x000fe40000010876 */
[----:B---3--:R-:W-:-:S02]  /*2d10*/  FMUL.FTZ R116, R110, R111 ;  /* 0x0000006f6e747220 */ /* 0x008fc40000410000 */
[C---:B------:R-:W-:Y:S02]  /*2d20*/  FFMA.FTZ R120, R112.reuse, R119, R120 ;  /* 0x0000007770787223 */ /* 0x040fe40000010078 */
        /* <DEDUP_REMOVED lines=46> */
[C---:B------:R-:W-:Y:S02]  /*3010*/  FFMA.FTZ R116, R112.reuse, R116, R123 ;  /* 0x0000007470747223 */ /* 0x040fe4000001007b */
[CC--:B---3--:R-:W-:Y:S02]  /*3020*/  FMUL.FTZ R117, R121.reuse, R111.reuse ;  /* 0x0000006f79757220 */ /* 0x0c8fe40000410000 */
        /* <DEDUP_REMOVED lines=13> */
[----:B------:R-:W-:Y:S02]  /*3100*/  IMAD R123, R123, R16, RZ ;  /* 0x000000107b7b7224 */ /* 0x000fe400078e02ff */
[----:B------:R-:W2:Y:S02]  /*3110*/  SHFL.UP PT, R121, R113, 0x10, RZ ;  /* 0x0600000071797989 */ /* 0x000ea400000e00ff */
[----:B------:R-:W-:Y:S02]  /*3120*/  IMAD R123, R15, R110, R123 ;  /* 0x0000006e0f7b7224 */ /* 0x000fe400078e027b */
[----:B------:R-:W3:Y:S01]  /*3130*/  SHFL.UP PT, R119, R114, 0x10, RZ ;  /* 0x0600000072777989 */ /* 0x000ee200000e00ff */
[----:B------:R-:W-:-:S05]  /*3140*/  IMAD.WIDE.U32 R110, R110, R16, RZ ;  /* 0x000000106e6e7225 */ /* 0x000fca00078e00ff */
[----:B------:R-:W-:-:S05]  /*3150*/  IADD3 R111, R123, R111, RZ ;  /* 0x0000006f7b6f7210 */ /* 0x000fca0007ffe0ff */
[----:B------:R-:W-:-:S04]  /*3160*/  IMAD.WIDE.U32 R110, R14, c[0x0][0x2c0], R110 ;  /* 0x0000b0000e6e7a25 */ /* 0x000fc800078e006e */
[----:B0-----:R-:W-:-:S04]  /*3170*/  FMUL.FTZ R116, R118, R115 ;  /* 0x0000007376747220 */ /* 0x001fc80000410000 */
[----:B-1----:R-:W-:Y:S02]  /*3180*/  FFMA.FTZ R123, R112, R117, R116 ;  /* 0x00000075707b7223 */ /* 0x002fe40000010074 */
[C---:B--2---:R-:W-:Y:S02]  /*3190*/  FMUL.FTZ R120, R118.reuse, R121 ;  /* 0x0000007976787220 */ /* 0x044fe40000410000 */
[C---:B------:R-:W-:Y:S01]  /*31a0*/  FMUL.FTZ R117, R118.reuse, R117 ;  /* 0x0000007576757220 */ /* 0x040fe20000410000 */
[C---:B------:R-:W-:Y:S01]  /*31b0*/  FSEL R123, R118.reuse, R123, !P3 ;  /* 0x0000007b767b7208 */ /* 0x040fe20005800000 */
[-C--:B---3--:R-:W-:Y:S02]  /*31c0*/  FMUL.FTZ R122, R118, R119.reuse ;  /* 0x00000077767a7220 */ /* 0x088fe40000410000 */
[C---:B------:R-:W-:Y:S02]  /*31d0*/  FFMA.FTZ R119, R112.reuse, R119, -R120 ;  /* 0x0000007770777223 */ /* 0x040fe40000010878 */
[C---:B------:R-:W-:Y:S01]  /*31e0*/  FFMA.FTZ R122, R112.reuse, R121, R122 ;  /* 0x00000079707a7223 */ /* 0x040fe2000001007a */
[----:B------:R-:W0:Y:S01]  /*31f0*/  SHFL.UP PT, R123, R123, 0x1, RZ ;  /* 0x042000007b7b7989 */ /* 0x000e2200000e00ff */
[----:B------:R-:W-:-:S02]  /*3200*/  @P3 FFMA.FTZ R112, R112, R115, -R117 ;  /* 0x0000007370703223 */ /* 0x000fc40000010875 */
[----:B------:R-:W-:Y:S02]  /*3210*/  IMAD R115, R13, c[0x0][0x2c0], RZ ;  /* 0x0000b0000d737a24 */ /* 0x000fe400078e02ff */
[----:B------:R-:W-:Y:S02]  /*3220*/  @P3 FADD.FTZ R113, R113, R122 ;  /* 0x0000007a71713221 */ /* 0x000fe40000010000 */
[----:B------:R-:W-:Y:S01]  /*3230*/  IMAD R115, R14, c[0x0][0x2c4], R115 ;  /* 0x0000b1000e737a24 */ /* 0x000fe200078e0273 */
[----:B------:R-:W1:Y:S01]  /*3240*/  SHFL.UP PT, R112, R112, 0x1, RZ ;  /* 0x0420000070707989 */ /* 0x000e6200000e00ff */
[----:B------:R-:W-:Y:S01]  /*3250*/  @P3 FADD.FTZ R114, R114, R119 ;  /* 0x0000007772723221 */ /* 0x000fe20000010000 */
[----:B------:R-:W-:Y:S02]  /*3260*/  HADD2.F32 R119, -RZ, R50.H0_H0 ;  /* 0x20000032ff777230 */ /* 0x000fe40000004100 */
[----:B------:R-:W-:Y:S01]  /*3270*/  IADD3 R115, R115, R111, RZ ;  /* 0x0000006f73737210 */ /* 0x000fe20007ffe0ff */
[----:B------:R-:W-:Y:S01]  /*3280*/  SHFL.UP PT, R113, R113, 0x1, RZ ;  /* 0x0420000071717989 */ /* 0x000fe200000e00ff */
[----:B------:R-:W-:-:S03]  /*3290*/  LEA R111, P3, R110, c[0x0][0x320], 0x3 ;  /* 0x0000c8006e6f7a11 */ /* 0x000fc600078618ff */
[----:B------:R-:W2:Y:S01]  /*32a0*/  SHFL.UP PT, R114, R114, 0x1, RZ ;  /* 0x0420000072727989 */ /* 0x000ea200000e00ff */
[----:B------:R-:W-:Y:S02]  /*32b0*/  LEA.HI.X R95, R110, c[0x0][0x324], R115, 0x3, P3 ;  /* 0x0000c9006e5f7a11 */ /* 0x000fe400018f1c73 */
[----:B------:R-:W-:Y:S02]  /*32c0*/  LEA R94, P3, R10, R111, 0x2 ;  /* 0x0000006f0a5e7211 */ /* 0x000fe400078610ff */
[----:B------:R-:W-:Y:S02]  /*32d0*/  IADD3 R111, R0, -c[0x0][0x174], RZ ;  /* 0x80005d00006f7a10 */ /* 0x000fe40007ffe0ff */
[----:B------:R-:W-:Y:S01]  /*32e0*/  LEA.HI.X R95, R10, R95, RZ, 0x2, P3 ;  /* 0x0000005f0a5f7211 */ /* 0x000fe200018f14ff */
[----:B0-----:R-:W-:Y:S01]  /*32f0*/  FMUL.FTZ R110, R123, R132 ;  /* 0x000000847b6e7220 */ /* 0x001fe20000410000 */
[----:B------:R-:W-:Y:S01]  /*3300*/  SHF.L.U64.HI R115, R65, 0x2, R64 ;  /* 0x0000000241737819 */ /* 0x000fe20000010240 */
[----:B------:R-:W-:-:S02]  /*3310*/  IMAD R111, R111, -0x200, RZ ;  /* 0xfffffe006f6f7824 */ /* 0x000fc400078e02ff */
[----:B------:R-:W-:Y:S02]  /*3320*/  FMUL.FTZ R123, R123, R133 ;  /* 0x000000857b7b7220 */ /* 0x000fe40000410000 */
[----:B------:R-:W-:-:S04]  /*3330*/  IMAD.WIDE R94, R111, 0x4, R94 ;  /* 0x000000046f5e7825 */ /* 0x000fc800078e025e */
[----:B------:R-:W-:Y:S02]  /*3340*/  IMAD R116, R115, c[0x0][0x2d0], RZ ;  /* 0x0000b40073747a24 */ /* 0x000fe400078e02ff */
[----:B-1----:R-:W-:Y:S01]  /*3350*/  FFMA.FTZ R111, R112, R133, -R110 ;  /* 0x00000085706f7223 */ /* 0x002fe2000001086e */
[----:B------:R-:W-:Y:S01]  /*3360*/  LOP3.LUT R110, R10, 0x1f, RZ, 0xc0, !PT ;  /* 0x0000001f0a6e7812 */ /* 0x000fe200078ec0ff */
[C---:B------:R-:W-:Y:S02]  /*3370*/  IMAD R115, R165.reuse, c[0x0][0x2d4], R116 ;  /* 0x0000b500a5737a24 */ /* 0x040fe400078e0274 */
[----:B------:R-:W-:Y:S01]  /*3380*/  IMAD.WIDE.U32 R164, R165, c[0x0][0x2d0], R94 ;  /* 0x0000b400a5a47a25 */ /* 0x000fe200078e005e */
[--C-:B------:R-:W-:Y:S01]  /*3390*/  HADD2.F32 R94, -RZ, R51.reuse.H1_H1 ;  /* 0x30000033ff5e7230 */ /* 0x100fe20000004100 */
[----:B------:R-:W-:Y:S01]  /*33a0*/  ISETP.NE.AND P4, PT, R110, 0x1f, PT ;  /* 0x0000001f6e00780c */ /* 0x000fe20003f85270 */
[----:B------:R-:W-:Y:S01]  /*33b0*/  HADD2.F32 R51, -RZ, R51.H0_H0 ;  /* 0x20000033ff337230 */ /* 0x000fe20000004100 */
[----:B------:R-:W-:Y:S01]  /*33c0*/  FFMA.FTZ R112, R112, R132, R123 ;  /* 0x0000008470707223 */ /* 0x000fe2000001007b */
[----:B------:R-:W-:Y:S01]  /*33d0*/  ISETP.GT.U32.AND P5, PT, R110, 0x1d, PT ;  /* 0x0000001d6e00780c */ /* 0x000fe20003fa4070 */
[----:B--2---:R-:W-:Y:S01]  /*33e0*/  @P2 FADD.FTZ R133, R114, R111 ;  /* 0x0000006f72852221 */ /* 0x004fe20000010000 */
[----:B------:R-:W-:Y:S01]  /*33f0*/  HADD2.F32 R111, -RZ, R50.H1_H1 ;  /* 0x30000032ff6f7230 */ /* 0x000fe20000004100 */
[----:B------:R-:W-:Y:S01]  /*3400*/  @P2 FADD.FTZ R132, R113, R112 ;  /* 0x0000007071842221 */ /* 0x000fe20000010000 */
[----:B------:R-:W-:Y:S01]  /*3410*/  ISETP.GT.U32.AND P6, PT, R110, 0x1b, PT ;  /* 0x0000001b6e00780c */ /* 0x000fe20003fc4070 */
[-C--:B------:R-:W-:Y:S01]  /*3420*/  FMUL.FTZ R112, R90, R94.reuse ;  /* 0x0000005e5a707220 */ /* 0x080fe20000410000 */
[C---:B------:R-:W-:Y:S01]  /*3430*/  ISETP.GT.U32.AND P2, PT, R110.reuse, 0x17, PT ;  /* 0x000000176e00780c */ /* 0x040fe20003f44070 */
[----:B------:R-:W-:Y:S01]  /*3440*/  FMUL.FTZ R50, R91, R94 ;  /* 0x0000005e5b327220 */ /* 0x000fe20000410000 */
[----:B------:R-:W-:Y:S01]  /*3450*/  ISETP.GT.U32.AND P3, PT, R110, 0xf, PT ;  /* 0x0000000f6e00780c */ /* 0x000fe20003f64070 */
[----:B------:R-:W-:Y:S01]  /*3460*/  FADD.FTZ R95, R67, R67 ;  /* 0x00000043435f7221 */ /* 0x000fe20000010000 */
[----:B------:R-:W-:Y:S01]  /*3470*/  IADD3 R165, R165, R115, RZ ;  /* 0x00000073a5a57210 */ /* 0x000fe20007ffe0ff */
[----:B------:R-:W-:-:S02]  /*3480*/  FFMA.FTZ R114, R91, R51, R112 ;  /* 0x000000335b727223 */ /* 0x000fc40000010070 */
[C---:B------:R-:W-:Y:S02]  /*3490*/  FFMA.FTZ R116, R90.reuse, R51, -R50 ;  /* 0x000000335a747223 */ /* 0x040fe40000010832 */
[-C--:B------:R-:W-:Y:S02]  /*34a0*/  FMUL.FTZ R50, R91, R111.reuse ;  /* 0x0000006f5b327220 */ /* 0x080fe40000410000 */
[C---:B------:R-:W-:Y:S02]  /*34b0*/  FMUL.FTZ R112, R90.reuse, R111 ;  /* 0x0000006f5a707220 */ /* 0x040fe40000410000 */
[----:B------:R-:W-:Y:S02]  /*34c0*/  FMUL.FTZ R114, R95, R114 ;  /* 0x000000725f727220 */ /* 0x000fe40000410000 */
[----:B------:R-:W-:Y:S02]  /*34d0*/  FADD.FTZ R110, R63, R63 ;  /* 0x0000003f3f6e7221 */ /* 0x000fe40000010000 */
[----:B------:R-:W-:-:S02]  /*34e0*/  FFMA.FTZ R113, R90, R119, -R50 ;  /* 0x000000775a717223 */ /* 0x000fc40000010832 */
[----:B------:R-:W-:Y:S02]  /*34f0*/  FFMA.FTZ R117, R91, R119, R112 ;  /* 0x000000775b757223 */ /* 0x000fe40000010070 */
[----:B------:R-:W-:Y:S02]  /*3500*/  FMUL.FTZ R116, R95, R116 ;  /* 0x000000745f747220 */ /* 0x000fe40000410000 */
[-C--:B------:R-:W-:Y:S02]  /*3510*/  FMUL.FTZ R115, R105, R114.reuse ;  /* 0x0000007269737220 */ /* 0x080fe40000410000 */
[----:B------:R-:W-:Y:S02]  /*3520*/  FMUL.FTZ R50, R102, R114 ;  /* 0x0000007266327220 */ /* 0x000fe40000410000 */
[C---:B------:R-:W-:Y:S02]  /*3530*/  FMUL.FTZ R118, R110.reuse, R113 ;  /* 0x000000716e767220 */ /* 0x040fe40000410000 */
[----:B------:R-:W-:-:S02]  /*3540*/  FMUL.FTZ R117, R110, R117 ;  /* 0x000000756e757220 */ /* 0x000fc40000410000 */
[-C--:B------:R-:W-:Y:S02]  /*3550*/  FFMA.FTZ R112, -R102, R116.reuse, -R115 ;  /* 0x0000007466707223 */ /* 0x080fe40000010973 */
[----:B------:R-:W-:Y:S02]  /*3560*/  FFMA.FTZ R113, R105, R116, -R50 ;  /* 0x0000007469717223 */ /* 0x000fe40000010832 */
[----:B------:R-:W-:Y:S02]  /*3570*/  FADD.FTZ R112, -R117, R112 ;  /* 0x0000007075707221 */ /* 0x000fe40000010100 */
[----:B------:R-:W-:Y:S02]  /*3580*/  FADD.FTZ R113, R118, R113 ;  /* 0x0000007176717221 */ /* 0x000fe40000010000 */
[----:B------:R-:W-:Y:S02]  /*3590*/  FMUL.FTZ R50, R90, R135 ;  /* 0x000000875a327220 */ /* 0x000fe40000410000 */
[----:B------:R-:W-:-:S02]  /*35a0*/  FADD.FTZ R115, R62, R62 ;  /* 0x0000003e3e737221 */ /* 0x000fc40000010000 */
[CC--:B------:R-:W-:Y:S02]  /*35b0*/  FMUL.FTZ R120, R106.reuse, -R112.reuse ;  /* 0x800000706a787220 */ /* 0x0c0fe40000410000 */
[----:B------:R-:W-:Y:S02]  /*35c0*/  FMUL.FTZ R121, R106, -R113 ;  /* 0x800000716a797220 */ /* 0x000fe40000410000 */
[----:B------:R-:W-:Y:S02]  /*35d0*/  FFMA.FTZ R122, R91, R137, R50 ;  /* 0x000000895b7a7223 */ /* 0x000fe40000010032 */
[C---:B------:R-:W-:Y:S01]  /*35e0*/  FFMA.FTZ R120, R109.reuse, R113, -R120 ;  /* 0x000000716d787223 */ /* 0x040fe20000010878 */
[--C-:B------:R-:W-:Y:S01]  /*35f0*/  HADD2.F32 R113, -RZ, R48.reuse.H1_H1 ;  /* 0x30000030ff717230 */ /* 0x100fe20000004100 */
[----:B------:R-:W-:Y:S01]  /*3600*/  FFMA.FTZ R50, R90, R137, -R49 ;  /* 0x000000895a327223 */ /* 0x000fe20000010831 */
[----:B------:R-:W-:Y:S01]  /*3610*/  HADD2.F32 R48, -RZ, R48.H0_H0 ;  /* 0x20000030ff307230 */ /* 0x000fe20000004100 */
[----:B------:R-:W-:-:S02]  /*3620*/  FFMA.FTZ R121, R109, R112, R121 ;  /* 0x000000706d797223 */ /* 0x000fc40000010079 */
[C---:B------:R-:W-:Y:S02]  /*3630*/  FMUL.FTZ R122, R115.reuse, R122 ;  /* 0x0000007a737a7220 */ /* 0x040fe40000410000 */
[----:B------:R-:W-:Y:S02]  /*3640*/  FMUL.FTZ R123, R115, R50 ;  /* 0x00000032737b7220 */ /* 0x000fe40000410000 */
[----:B------:R-:W-:Y:S02]  /*3650*/  FADD.FTZ R121, -R122, R121 ;  /* 0x000000797a797221 */ /* 0x000fe40000010100 */
[----:B------:R-:W-:Y:S02]  /*3660*/  FMUL.FTZ R49, R91, R113 ;  /* 0x000000715b317220 */ /* 0x000fe40000410000 */
[----:B------:R-:W-:Y:S02]  /*3670*/  FADD.FTZ R120, R123, R120 ;  /* 0x000000787b787221 */ /* 0x000fe40000010000 */
[----:B------:R-:W-:-:S02]  /*3680*/  FMUL.FTZ R112, R104, -R121 ;  /* 0x8000007968707220 */ /* 0x000fc40000410000 */
[C---:B------:R-:W-:Y:S02]  /*3690*/  FMUL.FTZ R50, R90.reuse, R113 ;  /* 0x000000715a327220 */ /* 0x040fe40000410000 */
[----:B------:R-:W-:Y:S02]  /*36a0*/  FFMA.FTZ R130, R90, R48, -R49 ;  /* 0x000000305a827223 */ /* 0x000fe40000010831 */
[-C--:B------:R-:W-:Y:S01]  /*36b0*/  FFMA.FTZ R125, R103, R120.reuse, -R112 ;  /* 0x00000078677d7223 */ /* 0x080fe20000010870 */
[----:B------:R-:W-:Y:S01]  /*36c0*/  HADD2.F32 R112, -RZ, R47.H1_H1 ;  /* 0x3000002fff707230 */ /* 0x000fe20000004100 */
[----:B------:R-:W-:Y:S02]  /*36d0*/  FMUL.FTZ R124, R104, -R120 ;  /* 0x80000078687c7220 */ /* 0x000fe40000410000 */
[----:B------:R-:W-:Y:S02]  /*36e0*/  FFMA.FTZ R50, R91, R48, R50 ;  /* 0x000000305b327223 */ /* 0x000fe40000010032 */
[----:B------:R-:W-:-:S02]  /*36f0*/  FMUL.FTZ R130, R143, R130 ;  /* 0x000000828f827220 */ /* 0x000fc40000410000 */
[----:B------:R-:W-:Y:S02]  /*3700*/  FFMA.FTZ R124, R103, R121, R124 ;  /* 0x00000079677c7223 */ /* 0x000fe4000001007c */
[----:B------:R-:W-:Y:S02]  /*3710*/  FMUL.FTZ R131, R143, R50 ;  /* 0x000000328f837220 */ /* 0x000fe40000410000 */
[----:B------:R-:W-:Y:S02]  /*3720*/  FADD.FTZ R125, R130, R125 ;  /* 0x0000007d827d7221 */ /* 0x000fe40000010000 */
[-C--:B------:R-:W-:Y:S02]  /*3730*/  FMUL.FTZ R49, R90, R112.reuse ;  /* 0x000000705a317220 */ /* 0x080fe40000410000 */
[----:B------:R-:W-:Y:S02]  /*3740*/  FADD.FTZ R50, -R131, R124 ;  /* 0x0000007c83327221 */ /* 0x000fe40000010100 */
[----:B------:R-:W-:-:S02]  /*3750*/  FMUL.FTZ R47, R91, R112 ;  /* 0x000000705b2f7220 */ /* 0x000fc40000410000 */
[-C--:B------:R-:W-:Y:S02]  /*3760*/  FMUL.FTZ R127, R107, -R125.reuse ;  /* 0x8000007d6b7f7220 */ /* 0x080fe40000410000 */
[----:B------:R-:W-:Y:S02]  /*3770*/  FFMA.FTZ R120, R91, R134, R49 ;  /* 0x000000865b787223 */ /* 0x000fe40000010031 */
[----:B------:R-:W-:Y:S02]  /*3780*/  FMUL.FTZ R121, R107, -R50 ;  /* 0x800000326b797220 */ /* 0x000fe40000410000 */
[----:B------:R-:W-:Y:S01]  /*3790*/  FFMA.FTZ R124, R90, R134, -R47 ;  /* 0x000000865a7c7223 */ /* 0x000fe2000001082f */
[--C-:B------:R-:W-:Y:S01]  /*37a0*/  HADD2.F32 R47, -RZ, R45.reuse.H0_H0 ;  /* 0x2000002dff2f7230 */ /* 0x100fe20000004100 */
[C---:B------:R-:W-:Y:S01]  /*37b0*/  FFMA.FTZ R127, R108.reuse, R50, R127 ;  /* 0x000000326c7f7223 */ /* 0x040fe2000001007f */
[----:B------:R-:W-:Y:S01]  /*37c0*/  HADD2.F32 R50, -RZ, R44.H0_H0 ;  /* 0x2000002cff327230 */ /* 0x000fe20000004100 */
[C---:B------:R-:W-:Y:S01]  /*37d0*/  FMUL.FTZ R120, R145.reuse, R120 ;  /* 0x0000007891787220 */ /* 0x040fe20000410000 */
[--C-:B------:R-:W-:Y:S01]  /*37e0*/  HADD2.F32 R44, -RZ, R46.reuse.H0_H0 ;  /* 0x2000002eff2c7230 */ /* 0x100fe20000004100 */
[----:B------:R-:W-:Y:S01]  /*37f0*/  FFMA.FTZ R126, R108, R125, -R121 ;  /* 0x0000007d6c7e7223 */ /* 0x000fe20000010879 */
[----:B------:R-:W-:Y:S01]  /*3800*/  HADD2.F32 R46, -RZ, R46.H1_H1 ;  /* 0x3000002eff2e7230 */ /* 0x000fe20000004100 */
[----:B------:R-:W-:Y:S01]  /*3810*/  FMUL.FTZ R121, R145, R124 ;  /* 0x0000007c91797220 */ /* 0x000fe20000410000 */
[----:B------:R-:W-:Y:S01]  /*3820*/  HADD2.F32 R45, -RZ, R45.H1_H1 ;  /* 0x3000002dff2d7230 */ /* 0x000fe20000004100 */
[----:B------:R-:W-:-:S02]  /*3830*/  FADD.FTZ R127, -R120, R127 ;  /* 0x0000007f787f7221 */ /* 0x000fc40000010100 */
[----:B------:R-:W-:Y:S02]  /*3840*/  FADD.FTZ R126, R121, R126 ;  /* 0x0000007e797e7221 */ /* 0x000fe40000010000 */
[C---:B------:R-:W-:Y:S02]  /*3850*/  FMUL.FTZ R49, R88.reuse, -R127 ;  /* 0x8000007f58317220 */ /* 0x040fe40000410000 */
[-C--:B------:R-:W-:Y:S02]  /*3860*/  FMUL.FTZ R124, R88, -R126.reuse ;  /* 0x8000007e587c7220 */ /* 0x080fe40000410000 */
[C---:B------:R-:W-:Y:S02]  /*3870*/  FFMA.FTZ R140, R89.reuse, R126, -R49 ;  /* 0x0000007e598c7223 */ /* 0x040fe40000010831 */
[----:B------:R-:W-:Y:S02]  /*3880*/  FMUL.FTZ R49, R102, R93 ;  /* 0x0000005d66317220 */ /* 0x000fe40000410000 */
[----:B------:R-:W-:-:S02]  /*3890*/  FFMA.FTZ R139, R89, R127, R124 ;  /* 0x0000007f598b7223 */ /* 0x000fc4000001007c */
[----:B------:R-:W-:Y:S02]  /*38a0*/  FFMA.FTZ R126, R105, R92, -R49 ;  /* 0x0000005c697e7223 */ /* 0x000fe40000010831 */
[-C--:B------:R-:W-:Y:S02]  /*38b0*/  FMUL.FTZ R124, R90, R46.reuse ;  /* 0x0000002e5a7c7220 */ /* 0x080fe40000410000 */
[C---:B------:R-:W-:Y:S02]  /*38c0*/  FMUL.FTZ R49, R91.reuse, R46 ;  /* 0x0000002e5b317220 */ /* 0x040fe40000410000 */
[----:B------:R-:W-:Y:S02]  /*38d0*/  FMUL.FTZ R127, R106, -R126 ;  /* 0x8000007e6a7f7220 */ /* 0x000fe40000410000 */
[-C--:B------:R-:W-:Y:S02]  /*38e0*/  FFMA.FTZ R125, R91, R44.reuse, R124 ;  /* 0x0000002c5b7d7223 */ /* 0x080fe4000001007c */
[----:B------:R-:W-:-:S02]  /*38f0*/  FFMA.FTZ R49, R90, R44, -R49 ;  /* 0x0000002c5a317223 */ /* 0x000fc40000010831 */
[-C--:B------:R-:W-:Y:S02]  /*3900*/  FMUL.FTZ R124, R106, -R128.reuse ;  /* 0x800000806a7c7220 */ /* 0x080fe40000410000 */
[C---:B------:R-:W-:Y:S02]  /*3910*/  FFMA.FTZ R127, R109.reuse, R128, R127 ;  /* 0x000000806d7f7223 */ /* 0x040fe4000001007f */
[C---:B------:R-:W-:Y:S02]  /*3920*/  FMUL.FTZ R128, R146.reuse, R125 ;  /* 0x0000007d92807220 */ /* 0x040fe40000410000 */
[----:B------:R-:W-:Y:S02]  /*3930*/  FMUL.FTZ R129, R146, R49 ;  /* 0x0000003192817220 */ /* 0x000fe40000410000 */
[----:B------:R-:W-:Y:S02]  /*3940*/  FFMA.FTZ R124, R109, R126, -R124 ;  /* 0x0000007e6d7c7223 */ /* 0x000fe4000001087c */
[----:B------:R-:W-:-:S02]  /*3950*/  FMUL.FTZ R49, R104, -R127 ;  /* 0x8000007f68317220 */ /* 0x000fc40000410000 */
[----:B------:R-:W-:Y:S02]  /*3960*/  FADD.FTZ R139, -R128, R139 ;  /* 0x0000008b808b7221 */ /* 0x000fe40000010100 */
[----:B------:R-:W-:Y:S02]  /*3970*/  FADD.FTZ R140, R129, R140 ;  /* 0x0000008c818c7221 */ /* 0x000fe40000010000 */
[-C--:B------:R-:W-:Y:S02]  /*3980*/  FMUL.FTZ R126, R104, -R124.reuse ;  /* 0x8000007c687e7220 */ /* 0x080fe40000410000 */
[----:B------:R-:W-:Y:S02]  /*3990*/  FFMA.FTZ R125, R103, R124, -R49 ;  /* 0x0000007c677d7223 */ /* 0x000fe40000010831 */
[C---:B------:R-:W-:Y:S02]  /*39a0*/  FMUL.FTZ R124, R98.reuse, -R139 ;  /* 0x8000008b627c7220 */ /* 0x040fe40000410000 */
[----:B------:R-:W-:-:S02]  /*39b0*/  FMUL.FTZ R142, R98, -R140 ;  /* 0x8000008c628e7220 */ /* 0x000fc40000410000 */
[----:B------:R-:W-:Y:S02]  /*39c0*/  FFMA.FTZ R126, R103, R127, R126 ;  /* 0x0000007f677e7223 */ /* 0x000fe4000001007e */
[----:B------:R-:W-:Y:S02]  /*39d0*/  FMUL.FTZ R49, R107, -R125 ;  /* 0x8000007d6b317220 */ /* 0x000fe40000410000 */
[C---:B------:R-:W-:Y:S02]  /*39e0*/  FFMA.FTZ R141, R99.reuse, R140, -R124 ;  /* 0x0000008c638d7223 */ /* 0x040fe4000001087c */
[----:B------:R-:W-:Y:S02]  /*39f0*/  FFMA.FTZ R142, R99, R139, R142 ;  /* 0x0000008b638e7223 */ /* 0x000fe4000001008e */
[----:B------:R-:W-:Y:S02]  /*3a00*/  FMUL.FTZ R124, R90, R45 ;  /* 0x0000002d5a7c7220 */ /* 0x000fe40000410000 */
[----:B------:R-:W-:-:S02]  /*3a10*/  FFMA.FTZ R139, R108, R126, R49 ;  /* 0x0000007e6c8b7223 */ /* 0x000fc40000010031 */
[----:B------:R-:W-:Y:S02]  /*3a20*/  FMUL.FTZ R126, R107, -R126 ;  /* 0x8000007e6b7e7220 */ /* 0x000fe40000410000 */
[C---:B------:R-:W-:Y:S02]  /*3a30*/  FMUL.FTZ R49, R91.reuse, R45 ;  /* 0x0000002d5b317220 */ /* 0x040fe40000410000 */
[----:B------:R-:W-:Y:S02]  /*3a40*/  FFMA.FTZ R124, R91, R47, R124 ;  /* 0x0000002f5b7c7223 */ /* 0x000fe4000001007c */
[----:B------:R-:W-:Y:S02]  /*3a50*/  FFMA.FTZ R125, R108, R125, -R126 ;  /* 0x0000007d6c7d7223 */ /* 0x000fe4000001087e */
[----:B------:R-:W-:Y:S02]  /*3a60*/  FMUL.FTZ R140, R88, -R139 ;  /* 0x8000008b588c7220 */ /* 0x000fe40000410000 */
[----:B------:R-:W-:-:S02]  /*3a70*/  FFMA.FTZ R126, R90, R47, -R49 ;  /* 0x0000002f5a7e7223 */ /* 0x000fc40000010831 */
[----:B------:R-:W-:Y:S02]  /*3a80*/  FMUL.FTZ R127, R147, R124 ;  /* 0x0000007c937f7220 */ /* 0x000fe40000410000 */
[-C--:B------:R-:W-:Y:S02]  /*3a90*/  FMUL.FTZ R124, R88, -R125.reuse ;  /* 0x8000007d587c7220 */ /* 0x080fe40000410000 */
[----:B------:R-:W-:Y:S02]  /*3aa0*/  FFMA.FTZ R140, R89, R125, -R140 ;  /* 0x0000007d598c7223 */ /* 0x000fe4000001088c */
[----:B------:R-:W-:Y:S02]  /*3ab0*/  FMUL.FTZ R126, R147, R126 ;  /* 0x0000007e937e7220 */ /* 0x000fe40000410000 */
[----:B------:R-:W-:Y:S02]  /*3ac0*/  FADD.FTZ R142, -R127, R142 ;  /* 0x0000008e7f8e7221 */ /* 0x000fe40000010100 */
[----:B------:R-:W-:-:S02]  /*3ad0*/  FFMA.FTZ R124, R89, R139, R124 ;  /* 0x0000008b597c7223 */ /* 0x000fc4000001007c */
[----:B------:R-:W-:Y:S02]  /*3ae0*/  FMUL.FTZ R125, R98, -R140 ;  /* 0x8000008c627d7220 */ /* 0x000fe40000410000 */
[----:B------:R-:W-:Y:S02]  /*3af0*/  FADD.FTZ R141, R126, R141 ;  /* 0x0000008d7e8d7221 */ /* 0x000fe40000010000 */
[----:B------:R-:W-:Y:S02]  /*3b00*/  FMUL.FTZ R144, R100, -R142 ;  /* 0x8000008e64907220 */ /* 0x000fe40000410000 */
[-C--:B------:R-:W-:Y:S02]  /*3b10*/  FMUL.FTZ R49, R98, -R124.reuse ;  /* 0x8000007c62317220 */ /* 0x080fe40000410000 */
[----:B------:R-:W-:Y:S02]  /*3b20*/  FFMA.FTZ R125, R99, R124, R125 ;  /* 0x0000007c637d7223 */ /* 0x000fe4000001007d */
[----:B------:R-:W-:-:S02]  /*3b30*/  FMUL.FTZ R124, R100, -R141 ;  /* 0x8000008d647c7220 */ /* 0x000fc40000410000 */
[----:B------:R-:W-:Y:S02]  /*3b40*/  FFMA.FTZ R144, R101, R141, -R144 ;  /* 0x0000008d65907223 */ /* 0x000fe40000010890 */
[----:B------:R-:W-:Y:S02]  /*3b50*/  FFMA.FTZ R140, R99, R140, -R49 ;  /* 0x0000008c638c7223 */ /* 0x000fe40000010831 */
[----:B------:R-:W-:Y:S02]  /*3b60*/  FMUL.FTZ R150, R100, -R125 ;  /* 0x8000007d64967220 */ /* 0x000fe40000410000 */
[----:B------:R-:W-:Y:S02]  /*3b70*/  FFMA.FTZ R141, R101, R142, R124 ;  /* 0x0000008e658d7223 */ /* 0x000fe4000001007c */
[-C--:B------:R-:W-:Y:S02]  /*3b80*/  FMUL.FTZ R49, R91, R136.reuse ;  /* 0x000000885b317220 */ /* 0x080fe40000410000 */
[----:B------:R-:W-:-:S02]  /*3b90*/  FMUL.FTZ R124, R90, R136 ;  /* 0x000000885a7c7220 */ /* 0x000fc40000410000 */
[-C--:B------:R-:W-:Y:S02]  /*3ba0*/  FFMA.FTZ R150, R101, R140.reuse, -R150 ;  /* 0x0000008c65967223 */ /* 0x080fe40000010896 */
[----:B------:R-:W-:Y:S02]  /*3bb0*/  FMUL.FTZ R140, R100, -R140 ;  /* 0x8000008c648c7220 */ /* 0x000fe40000410000 */
[-C--:B------:R-:W-:Y:S02]  /*3bc0*/  FFMA.FTZ R49, R90, R50.reuse, -R49 ;  /* 0x000000325a317223 */ /* 0x080fe40000010831 */
[----:B------:R-:W-:Y:S02]  /*3bd0*/  FFMA.FTZ R139, R91, R50, R124 ;  /* 0x000000325b8b7223 */ /* 0x000fe4000001007c */
[----:B------:R-:W-:Y:S02]  /*3be0*/  FFMA.FTZ R149, R101, R125, R140 ;  /* 0x0000007d65957223 */ /* 0x000fe4000001008c */
[----:B------:R-:W-:-:S02]  /*3bf0*/  FMUL.FTZ R125, R148, R49 ;  /* 0x00000031947d7220 */ /* 0x000fc40000410000 */
[----:B------:R-:W-:Y:S02]  /*3c00*/  FMUL.FTZ R124, R148, R139 ;  /* 0x0000008b947c7220 */ /* 0x000fe40000410000 */
[C---:B------:R-:W-:Y:S02]  /*3c10*/  FMUL.FTZ R140, R97.reuse, R132 ;  /* 0x00000084618c7220 */ /* 0x040fe40000410000 */
[-C--:B------:R-:W-:Y:S02]  /*3c20*/  FMUL.FTZ R97, R97, R133.reuse ;  /* 0x0000008561617220 */ /* 0x080fe40000410000 */
[----:B------:R-:W-:Y:S02]  /*3c30*/  FADD.FTZ R151, R125, R144 ;  /* 0x000000907d977221 */ /* 0x000fe40000010000 */
[----:B------:R-:W-:Y:S02]  /*3c40*/  FADD.FTZ R152, -R124, R141 ;  /* 0x0000008d7c987221 */ /* 0x000fe40000010100 */
[----:B------:R-:W-:-:S02]  /*3c50*/  FFMA.FTZ R133, R96, R133, -R140 ;  /* 0x0000008560857223 */ /* 0x000fc4000001088c */
[----:B------:R-:W-:Y:S01]  /*3c60*/  FFMA.FTZ R49, R96, R132, R97 ;  /* 0x0000008460317223 */ /* 0x000fe20000010061 */
[----:B------:R0:W1:Y:S04]  /*3c70*/  SHFL.DOWN PT, R140, R149, 0x1, 0x1f ;  /* 0x08201f00958c7f89 */ /* 0x00006800000e0000 */
        /* <DEDUP_REMOVED lines=15> */
.L_x_12356:
[----:B------:R-:W-:Y:S05]  /*3d70*/  BSYNC B0 ;  /* 0x0000000000007941 */ /* 0x000fea0003800000 */
.L_x_12355:
[----:B------:R-:W-:Y:S01]  /*3d80*/  FADD.FTZ R49, RZ, R49 ;  /* 0x00000031ff317221 */ /* 0x000fe20000010000 */
[----:B--2---:R2:W0:Y:S01]  /*3d90*/  SHFL.DOWN PT, R132, R150, 0x2, 0x1f ;  /* 0x08401f0096847f89 */ /* 0x00442200000e0000 */
[----:B------:R-:W-:Y:S01]  /*3da0*/  FADD.FTZ R138, R138, R133 ;  /* 0x000000858a8a7221 */ /* 0x000fe20000010000 */
[----:B------:R-:W-:Y:S01]  /*3db0*/  BSSY B0, `(.L_x_12357) ;  /* 0x0000012000007945 */ /* 0x000fe20003800000 */
[C---:B------:R-:W-:Y:S01]  /*3dc0*/  FMUL.FTZ R141, R136.reuse, R49 ;  /* 0x00000031888d7220 */ /* 0x040fe20000410000 */
[----:B-1----:R2:W1:Y:S01]  /*3dd0*/  SHFL.DOWN PT, R140, R149, 0x2, 0x1f ;  /* 0x08401f00958c7f89 */ /* 0x00246200000e0000 */
[----:B------:R-:W-:-:S03]  /*3de0*/  FMUL.FTZ R136, R136, R138 ;  /* 0x0000008a88887220 */ /* 0x000fc60000410000 */
[----:B---3--:R2:W3:Y:S04]  /*3df0*/  SHFL.DOWN PT, R96, R151, 0x2, 0x1f ;  /* 0x08401f0097607f89 */ /* 0x0084e800000e0000 */
[----:B----4-:R2:W4:Y:S01]  /*3e00*/  SHFL.DOWN PT, R142, R152, 0x2, 0x1f ;  /* 0x08401f00988e7f89 */ /* 0x01052200000e0000 */
[----:B------:R-:W-:Y:S05]  /*3e10*/  @P5 BRA `(.L_x_12358) ;  /* 0x000000b000005947 */ /* 0x000fea0003800000 */
[C---:B-1----:R-:W-:Y:S02]  /*3e20*/  FMUL.FTZ R97, R149.reuse, R140 ;  /* 0x0000008c95617220 */ /* 0x042fe40000410000 */
[C---:B----4-:R-:W-:Y:S02]  /*3e30*/  FMUL.FTZ R133, R149.reuse, R142 ;  /* 0x0000008e95857220 */ /* 0x050fe40000410000 */
[C---:B---3--:R-:W-:Y:S02]  /*3e40*/  FMUL.FTZ R139, R149.reuse, R96 ;  /* 0x00000060958b7220 */ /* 0x048fe40000410000 */
[----:B0-2---:R-:W-:-:S02]  /*3e50*/  FMUL.FTZ R149, R149, R132 ;  /* 0x0000008495957220 */ /* 0x005fc40000410000 */
[C---:B------:R-:W-:Y:S02]  /*3e60*/  FFMA.FTZ R97, R150.reuse, R132, -R97 ;  /* 0x0000008496617223 */ /* 0x040fe40000010861 */
[C---:B------:R-:W-:Y:S02]  /*3e70*/  FFMA.FTZ R96, R150.reuse, R96, -R133 ;  /* 0x0000006096607223 */ /* 0x040fe40000010885 */
[C---:B------:R-:W-:Y:S02]  /*3e80*/  FFMA.FTZ R139, R150.reuse, R142, R139 ;  /* 0x0000008e968b7223 */ /* 0x040fe4000001008b */
[----:B------:R-:W-:Y:S01]  /*3e90*/  FFMA.FTZ R149, R150, R140, R149 ;  /* 0x0000008c96957223 */ /* 0x000fe20000010095 */
[----:B------:R-:W-:Y:S01]  /*3ea0*/  MOV R150, R97 ;  /* 0x0000006100967202 */ /* 0x000fe20000000f00 */
[----:B------:R-:W-:Y:S02]  /*3eb0*/  FADD.FTZ R151, R151, R96 ;  /* 0x0000006097977221 */ /* 0x000fe40000010000 */
[----:B------:R-:W-:-:S02]  /*3ec0*/  FADD.FTZ R152, R152, R139 ;  /* 0x0000008b98987221 */ /* 0x000fc40000010000 */
.L_x_12358:
[----:B------:R-:W-:Y:S05]  /*3ed0*/  BSYNC B0 ;  /* 0x0000000000007941 */ /* 0x000fea0003800000 */
.L_x_12357:
[CC--:B------:R-:W-:Y:S01]  /*3ee0*/  FFMA.FTZ R141, R50.reuse, R138.reuse, -R141 ;  /* 0x0000008a328d7223 */ /* 0x0c0fe2000001088d */
[----:B------:R2:W4:Y:S01]  /*3ef0*/  SHFL.DOWN PT, R144, R150, 0x4, 0x1f ;  /* 0x08801f0096907f89 */ /* 0x00052200000e0000 */
[-C--:B------:R-:W-:Y:S01]  /*3f00*/  FFMA.FTZ R97, R50, R49.reuse, R136 ;  /* 0x0000003132617223 */ /* 0x080fe20000010088 */
[----:B------:R-:W-:Y:S01]  /*3f10*/  BSSY B0, `(.L_x_12359) ;  /* 0x0000020000007945 */ /* 0x000fe20003800000 */
[C---:B------:R-:W-:Y:S01]  /*3f20*/  FMUL.FTZ R50, R100.reuse, R49 ;  /* 0x0000003164327220 */ /* 0x040fe20000410000 */
[----:B------:R2:W3:Y:S02]  /*3f30*/  SHFL.DOWN PT, R154, R149, 0x4, 0x1f ;  /* 0x08801f00959a7f89 */ /* 0x0004e400000e0000 */
[----:B---3--:R-:W-:-:S02]  /*3f40*/  FMUL.FTZ R96, R100, R138 ;  /* 0x0000008a64607220 */ /* 0x008fc40000410000 */
[-C--:B------:R-:W-:Y:S01]  /*3f50*/  FMUL.FTZ R133, R91, R49.reuse ;  /* 0x000000315b857220 */ /* 0x080fe20000410000 */
[----:B----4-:R2:W3:Y:S01]  /*3f60*/  SHFL.DOWN PT, R142, R151, 0x4, 0x1f ;  /* 0x08801f00978e7f89 */ /* 0x0104e200000e0000 */
[CC--:B0-----:R-:W-:Y:S02]  /*3f70*/  FMUL.FTZ R132, R90.reuse, R49.reuse ;  /* 0x000000315a847220 */ /* 0x0c1fe40000410000 */
[CC--:B------:R-:W-:Y:S01]  /*3f80*/  FFMA.FTZ R136, R101.reuse, R138.reuse, -R50 ;  /* 0x0000008a65887223 */ /* 0x0c0fe20000010832 */
[----:B------:R2:W0:Y:S01]  /*3f90*/  SHFL.DOWN PT, R156, R152, 0x4, 0x1f ;  /* 0x08801f00989c7f89 */ /* 0x00042200000e0000 */
[----:B------:R-:W-:Y:S02]  /*3fa0*/  FFMA.FTZ R50, R101, R49, R96 ;  /* 0x0000003165327223 */ /* 0x000fe40000010060 */
[-C--:B------:R-:W-:Y:S02]  /*3fb0*/  FFMA.FTZ R133, R90, R138.reuse, -R133 ;  /* 0x0000008a5a857223 */ /* 0x080fe40000010885 */
[----:B------:R-:W-:-:S02]  /*3fc0*/  FFMA.FTZ R139, R91, R138, R132 ;  /* 0x0000008a5b8b7223 */ /* 0x000fc40000010084 */
[----:B------:R-:W-:Y:S02]  /*3fd0*/  FADD.FTZ R50, RZ, R50 ;  /* 0x00000032ff327221 */ /* 0x000fe40000010000 */
[----:B------:R-:W-:Y:S02]  /*3fe0*/  FFMA.FTZ R136, R86, R53, R136 ;  /* 0x0000003556887223 */ /* 0x000fe40000010088 */
[C---:B-1----:R-:W-:Y:S02]  /*3ff0*/  FFMA.FTZ R140, R148.reuse, R141, RZ ;  /* 0x0000008d948c7223 */ /* 0x042fe400000100ff */
[C---:B------:R-:W-:Y:S02]  /*4000*/  FFMA.FTZ R96, -R148.reuse, R97, RZ ;  /* 0x0000006194607223 */ /* 0x040fe400000101ff */
[C---:B------:R-:W-:Y:S02]  /*4010*/  FMUL.FTZ R132, R148.reuse, R133 ;  /* 0x0000008594847220 */ /* 0x040fe40000410000 */
[----:B------:R-:W-:-:S02]  /*4020*/  FFMA.FTZ R148, -R148, R139, -RZ ;  /* 0x0000008b94947223 */ /* 0x000fc400000109ff */
[C---:B------:R-:W-:Y:S02]  /*4030*/  FMUL.FTZ R139, R45.reuse, R50 ;  /* 0x000000322d8b7220 */ /* 0x040fe40000410000 */
[----:B------:R-:W-:Y:S01]  /*4040*/  FMUL.FTZ R141, R45, R136 ;  /* 0x000000882d8d7220 */ /* 0x000fe20000410000 */
[----:B------:R-:W-:Y:S05]  /*4050*/  @P6 BRA `(.L_x_12360) ;  /* 0x000000b000006947 */ /* 0x000fea0003800000 */
[C---:B--23--:R-:W-:Y:S02]  /*4060*/  FMUL.FTZ R45, R149.reuse, R154 ;  /* 0x0000009a952d7220 */ /* 0x04cfe40000410000 */
[C---:B0-----:R-:W-:Y:S02]  /*4070*/  FMUL.FTZ R97, R149.reuse, R156 ;  /* 0x0000009c95617220 */ /* 0x041fe40000410000 */
        /* <DEDUP_REMOVED lines=9> */
.L_x_12360:
[----:B--23--:R-:W-:Y:S05]  /*4110*/  BSYNC B0 ;  /* 0x0000000000007941 */ /* 0x00cfea0003800000 */
.L_x_12359:
[C---:B------:R-:W-:Y:S01]  /*4120*/  FFMA.FTZ R97, R47.reuse, R136, -R139 ;  /* 0x000000882f617223 */ /* 0x040fe2000001088b */
[----:B------:R1:W2:Y:S01]  /*4130*/  SHFL.DOWN PT, R158, R150, 0x8, 0x1f ;  /* 0x09001f00969e7f89 */ /* 0x0002a200000e0000 */
[----:B------:R-:W-:Y:S01]  /*4140*/  FFMA.FTZ R141, R47, R50, R141 ;  /* 0x000000322f8d7223 */ /* 0x000fe2000001008d */
[----:B------:R-:W-:Y:S01]  /*4150*/  BSSY B0, `(.L_x_12361) ;  /* 0x0000028000007945 */ /* 0x000fe20003800000 */
[C---:B------:R-:W-:Y:S01]  /*4160*/  FMUL.FTZ R47, R98.reuse, R136 ;  /* 0x00000088622f7220 */ /* 0x040fe20000410000 */
[----:B------:R1:W3:Y:S01]  /*4170*/  SHFL.DOWN PT, R154, R149, 0x8, 0x1f ;  /* 0x09001f00959a7f89 */ /* 0x0002e200000e0000 */
[-C--:B------:R-:W-:Y:S01]  /*4180*/  FMUL.FTZ R45, R98, R50.reuse ;  /* 0x00000032622d7220 */ /* 0x080fe20000410000 */
[----:B------:R-:W-:Y:S01]  /*4190*/  ISETP.GE.OR P0, PT, R2, c[0x0][0x174], P0 ;  /* 0x00005d0002007a0c */ /* 0x000fe20000706670 */
[C---:B------:R-:W-:Y:S01]  /*41a0*/  FFMA.FTZ R47, R99.reuse, R50, R47 ;  /* 0x00000032632f7223 */ /* 0x040fe2000001002f */
[----:B0-----:R1:W0:Y:S01]  /*41b0*/  SHFL.DOWN PT, R156, R151, 0x8, 0x1f ;  /* 0x09001f00979c7f89 */ /* 0x00122200000e0000 */
[----:B------:R-:W-:-:S02]  /*41c0*/  FFMA.FTZ R45, R99, R136, -R45 ;  /* 0x00000088632d7223 */ /* 0x000fc4000001082d */
[----:B------:R-:W-:Y:S01]  /*41d0*/  FFMA.FTZ R141, -R147, R141, R96 ;  /* 0x0000008d938d7223 */ /* 0x000fe20000010160 */
[----:B------:R1:W4:Y:S01]  /*41e0*/  SHFL.DOWN PT, R160, R152, 0x8, 0x1f ;  /* 0x09001f0098a07f89 */ /* 0x00032200000e0000 */
[-C--:B------:R-:W-:Y:S02]  /*41f0*/  FMUL.FTZ R133, R91, R50.reuse ;  /* 0x000000325b857220 */ /* 0x080fe40000410000 */
[----:B------:R-:W-:Y:S02]  /*4200*/  FADD.FTZ R96, RZ, R47 ;  /* 0x0000002fff607221 */ /* 0x000fe40000010000 */
[----:B------:R-:W-:Y:S02]  /*4210*/  FMUL.FTZ R142, R90, R50 ;  /* 0x000000325a8e7220 */ /* 0x000fe40000410000 */
[----:B------:R-:W-:Y:S02]  /*4220*/  FFMA.FTZ R97, R147, R97, R140 ;  /* 0x0000006193617223 */ /* 0x000fe4000001008c */
[----:B------:R-:W-:-:S02]  /*4230*/  FFMA.FTZ R139, R85, R54, R45 ;  /* 0x00000036558b7223 */ /* 0x000fc4000001002d */
[----:B------:R-:W-:Y:S02]  /*4240*/  FFMA.FTZ R140, R90, R136, -R133 ;  /* 0x000000885a8c7223 */ /* 0x000fe40000010885 */
[C---:B------:R-:W-:Y:S02]  /*4250*/  FMUL.FTZ R45, R46.reuse, R96 ;  /* 0x000000602e2d7220 */ /* 0x040fe40000410000 */
[----:B------:R-:W-:Y:S02]  /*4260*/  FFMA.FTZ R142, R91, R136, R142 ;  /* 0x000000885b8e7223 */ /* 0x000fe4000001008e */
[-C--:B------:R-:W-:Y:S02]  /*4270*/  FMUL.FTZ R47, R46, R139.reuse ;  /* 0x0000008b2e2f7220 */ /* 0x080fe40000410000 */
[C---:B------:R-:W-:Y:S02]  /*4280*/  FMUL.FTZ R133, R147.reuse, R140 ;  /* 0x0000008c93857220 */ /* 0x040fe40000410000 */
[----:B------:R-:W-:Y:S01]  /*4290*/  FFMA.FTZ R140, R44, R139, -R45 ;  /* 0x0000008b2c8c7223 */ /* 0x000fe2000001082d */
[----:B------:R-:W-:Y:S01]  /*42a0*/  HFMA2.MMA R45, -RZ, RZ, 0, 0 ;  /* 0x00000000ff2d7435 */ /* 0x000fe200000001ff */
[----:B------:R-:W-:-:S02]  /*42b0*/  FFMA.FTZ R147, -R147, R142, -RZ ;  /* 0x0000008e93937223 */ /* 0x000fc400000109ff */
        /* <DEDUP_REMOVED lines=17> */
.L_x_12362:
[----:B01234-:R-:W-:Y:S05]  /*43d0*/  BSYNC B0 ;  /* 0x0000000000007941 */ /* 0x01ffea0003800000 */
.L_x_12361:
[----:B------:R0:W1:Y:S01]  /*43e0*/  @!P0 LDS.128 R44, [R66.X16+0x21b0] ;  /* 0x0021b000422c8984 */ /* 0x000062000000cc00 */
[C---:B------:R-:W-:Y:S01]  /*43f0*/  FFMA.FTZ R153, R89.reuse, R96, R153 ;  /* 0x0000006059997223 */ /* 0x040fe20000010099 */
[----:B------:R-:W-:Y:S01]  /*4400*/  BSSY B0, `(.L_x_12363) ;  /* 0x0000030000007945 */ /* 0x000fe20003800000 */
[----:B------:R-:W-:Y:S01]  /*4410*/  FFMA.FTZ R144, R89, R139, -R144 ;  /* 0x0000008b59907223 */ /* 0x000fe20000010890 */
[----:B------:R0:W2:Y:S01]  /*4420*/  SHFL.DOWN PT, R158, R151, 0x10, 0x1f ;  /* 0x0a001f00979e7f89 */ /* 0x0000a200000e0000 */
[----:B------:R-:W-:Y:S02]  /*4430*/  FFMA.FTZ R154, R146, R140, R97 ;  /* 0x0000008c929a7223 */ /* 0x000fe40000010061 */
[----:B------:R-:W-:Y:S01]  /*4440*/  FADD.FTZ R97, RZ, R153 ;  /* 0x00000099ff617221 */ /* 0x000fe20000010000 */
[----:B------:R0:W3:Y:S01]  /*4450*/  SHFL.DOWN PT, R160, R152, 0x10, 0x1f ;  /* 0x0a001f0098a07f89 */ /* 0x0000e200000e0000 */
[----:B------:R-:W-:Y:S02]  /*4460*/  FFMA.FTZ R140, R84, R55, R144 ;  /* 0x00000037548c7223 */ /* 0x000fe40000010090 */
[----:B------:R-:W-:-:S02]  /*4470*/  FFMA.FTZ R156, -R146, R142, R141 ;  /* 0x0000008e929c7223 */ /* 0x000fc4000001018d */
[-C--:B------:R-:W-:Y:S02]  /*4480*/  FMUL.FTZ R142, R90, R96.reuse ;  /* 0x000000605a8e7220 */ /* 0x080fe40000410000 */
[C---:B------:R-:W-:Y:S02]  /*4490*/  FMUL.FTZ R141, R91.reuse, R96 ;  /* 0x000000605b8d7220 */ /* 0x040fe40000410000 */
[C---:B------:R-:W-:Y:S02]  /*44a0*/  FMUL.FTZ R155, R112.reuse, R97 ;  /* 0x00000061709b7220 */ /* 0x040fe40000410000 */
[----:B------:R-:W-:Y:S02]  /*44b0*/  FMUL.FTZ R112, R112, R140 ;  /* 0x0000008c70707220 */ /* 0x000fe40000410000 */
[-C--:B------:R-:W-:Y:S02]  /*44c0*/  FFMA.FTZ R153, R91, R139.reuse, R142 ;  /* 0x0000008b5b997223 */ /* 0x080fe4000001008e */
[----:B------:R-:W-:-:S02]  /*44d0*/  FFMA.FTZ R141, R90, R139, -R141 ;  /* 0x0000008b5a8d7223 */ /* 0x000fc4000001088d */
[C---:B------:R-:W-:Y:S02]  /*44e0*/  FFMA.FTZ R142, R134.reuse, R140, -R155 ;  /* 0x0000008c868e7223 */ /* 0x040fe4000001089b */
[----:B------:R-:W-:Y:S02]  /*44f0*/  FFMA.FTZ R112, R134, R97, R112 ;  /* 0x0000006186707223 */ /* 0x000fe40000010070 */
[C---:B------:R-:W-:Y:S02]  /*4500*/  FMUL.FTZ R144, R146.reuse, R141 ;  /* 0x0000008d92907220 */ /* 0x040fe40000410000 */
[C---:B------:R-:W-:Y:S02]  /*4510*/  FFMA.FTZ R142, R145.reuse, R142, R154 ;  /* 0x0000008e918e7223 */ /* 0x040fe4000001009a */
[----:B------:R-:W-:Y:S02]  /*4520*/  FFMA.FTZ R146, -R146, R153, -RZ ;  /* 0x0000009992927223 */ /* 0x000fe400000109ff */
[----:B------:R-:W-:-:S02]  /*4530*/  FFMA.FTZ R154, -R145, R112, R156 ;  /* 0x00000070919a7223 */ /* 0x000fc4000001019c */
[-C--:B------:R-:W-:Y:S02]  /*4540*/  FMUL.FTZ R153, R91, R97.reuse ;  /* 0x000000615b997220 */ /* 0x080fe40000410000 */
[CC--:B------:R-:W-:Y:S02]  /*4550*/  FMUL.FTZ R155, R90.reuse, R97.reuse ;  /* 0x000000615a9b7220 */ /* 0x0c0fe40000410000 */
[CC--:B------:R-:W-:Y:S02]  /*4560*/  FMUL.FTZ R112, R107.reuse, R140.reuse ;  /* 0x0000008c6b707220 */ /* 0x0c0fe40000410000 */
[-C--:B------:R-:W-:Y:S02]  /*4570*/  FMUL.FTZ R141, R107, R97.reuse ;  /* 0x000000616b8d7220 */ /* 0x080fe40000410000 */
[-C--:B------:R-:W-:Y:S02]  /*4580*/  FFMA.FTZ R134, R90, R140.reuse, -R153 ;  /* 0x0000008c5a867223 */ /* 0x080fe40000010899 */
[----:B------:R-:W-:Y:S01]  /*4590*/  FFMA.FTZ R156, R91, R140, R155 ;  /* 0x0000008c5b9c7223 */ /* 0x000fe2000001009b */
[----:B------:R0:W4:Y:S01]  /*45a0*/  SHFL.DOWN PT, R153, R150, 0x10, 0x1f ;  /* 0x0a001f0096997f89 */ /* 0x00012200000e0000 */
[----:B------:R-:W-:-:S02]  /*45b0*/  FFMA.FTZ R112, R108, R97, R112 ;  /* 0x000000616c707223 */ /* 0x000fc40000010070 */
[----:B------:R-:W-:Y:S02]  /*45c0*/  FFMA.FTZ R141, R108, R140, -R141 ;  /* 0x0000008c6c8d7223 */ /* 0x000fe4000001088d */
[C---:B------:R-:W-:Y:S02]  /*45d0*/  FMUL.FTZ R134, R145.reuse, R134 ;  /* 0x0000008691867220 */ /* 0x040fe40000410000 */
[----:B------:R-:W-:Y:S02]  /*45e0*/  FADD.FTZ R112, RZ, R112 ;  /* 0x00000070ff707221 */ /* 0x000fe40000010000 */
[----:B------:R-:W-:Y:S02]  /*45f0*/  FFMA.FTZ R145, -R145, R156, -RZ ;  /* 0x0000009c91917223 */ /* 0x000fe400000109ff */
[----:B------:R-:W-:Y:S01]  /*4600*/  FFMA.FTZ R141, R81, R56, R141 ;  /* 0x00000038518d7223 */ /* 0x000fe2000001008d */
[----:B------:R0:W0:Y:S01]  /*4610*/  SHFL.DOWN PT, R156, R149, 0x10, 0x1f ;  /* 0x0a001f00959c7f89 */ /* 0x00002200000e0000 */
[----:B------:R-:W-:-:S02]  /*4620*/  FMUL.FTZ R155, R113, R112 ;  /* 0x00000070719b7220 */ /* 0x000fc40000410000 */
[----:B------:R-:W-:Y:S01]  /*4630*/  FMUL.FTZ R113, R113, R141 ;  /* 0x0000008d71717220 */ /* 0x000fe20000410000 */
[----:B------:R-:W-:Y:S05]  /*4640*/  @P3 BRA `(.L_x_12364) ;  /* 0x000000b000003947 */ /* 0x000fea0003800000 */
[C---:B0123--:R-:W-:Y:S02]  /*4650*/  FMUL.FTZ R157, R149.reuse, R156 ;  /* 0x0000009c959d7220 */ /* 0x04ffe40000410000 */
[C---:B------:R-:W-:Y:S02]  /*4660*/  FMUL.FTZ R159, R149.reuse, R160 ;  /* 0x000000a0959f7220 */ /* 0x040fe40000410000 */
[CC--:B------:R-:W-:Y:S02]  /*4670*/  FMUL.FTZ R161, R149.reuse, R158.reuse ;  /* 0x0000009e95a17220 */ /* 0x0c0fe40000410000 */
[-C--:B----4-:R-:W-:Y:S02]  /*4680*/  FMUL.FTZ R149, R149, R153.reuse ;  /* 0x0000009995957220 */ /* 0x090fe40000410000 */
[C---:B------:R-:W-:Y:S02]  /*4690*/  FFMA.FTZ R157, R150.reuse, R153, -R157 ;  /* 0x00000099969d7223 */ /* 0x040fe4000001089d */
[----:B------:R-:W-:-:S02]  /*46a0*/  FFMA.FTZ R158, R150, R158, -R159 ;  /* 0x0000009e969e7223 */ /* 0x000fc4000001089f */
[C---:B------:R-:W-:Y:S02]  /*46b0*/  FFMA.FTZ R161, R150.reuse, R160, R161 ;  /* 0x000000a096a17223 */ /* 0x040fe400000100a1 */
[----:B------:R-:W-:Y:S01]  /*46c0*/  FFMA.FTZ R149, R150, R156, R149 ;  /* 0x0000009c96957223 */ /* 0x000fe20000010095 */
[----:B------:R-:W-:Y:S01]  /*46d0*/  MOV R150, R157 ;  /* 0x0000009d00967202 */ /* 0x000fe20000000f00 */
[----:B------:R-:W-:Y:S02]  /*46e0*/  FADD.FTZ R151, R151, R158 ;  /* 0x0000009e97977221 */ /* 0x000fe40000010000 */
[----:B------:R-:W-:Y:S02]  /*46f0*/  FADD.FTZ R152, R152, R161 ;  /* 0x000000a198987221 */ /* 0x000fe40000010000 */
.L_x_12364:
[----:B-123--:R-:W-:Y:S05]  /*4700*/  BSYNC B0 ;  /* 0x0000000000007941 */ /* 0x00efea0003800000 */
.L_x_12363:
[-C--:B----4-:R-:W-:Y:S01]  /*4710*/  FMUL.FTZ R153, R104, R141.reuse ;  /* 0x0000008d68997220 */ /* 0x090fe20000410000 */
[----:B------:R-:W-:Y:S01]  /*4720*/  SHFL.DOWN PT, R159, R149, 0x1, 0x1f ;  /* 0x08201f00959f7f89 */ /* 0x000fe200000e0000 */
[----:B------:R-:W-:Y:S01]  /*4730*/  FFMA.FTZ R155, R48, R141, -R155 ;  /* 0x0000008d309b7223 */ /* 0x000fe2000001089b */
[----:B------:R-:W-:Y:S01]  /*4740*/  ISETP.NE.AND P0, PT, R10, RZ, PT ;  /* 0x000000ff0a00720c */ /* 0x000fe20003f05270 */
[-C--:B------:R-:W-:Y:S01]  /*4750*/  FFMA.FTZ R157, R48, R112.reuse, R113 ;  /* 0x00000070309d7223 */ /* 0x080fe20000010071 */
[----:B0-----:R-:W-:Y:S01]  /*4760*/  SHFL.IDX PT, R149, R149, RZ, 0x1f ;  /* 0x00001fff95957589 */ /* 0x001fe200000e0000 */
[-C--:B------:R-:W-:Y:S01]  /*4770*/  FMUL.FTZ R156, R104, R112.reuse ;  /* 0x00000070689c7220 */ /* 0x080fe20000410000 */
[----:B------:R-:W-:Y:S01]  /*4780*/  BSSY B0, `(.L_x_12365) ;  /* 0x0000102000007945 */ /* 0x000fe20003800000 */
[----:B------:R-:W-:-:S02]  /*4790*/  FFMA.FTZ R113, R103, R112, R153 ;  /* 0x0000007067717223 */ /* 0x000fc40000010099 */
[----:B------:R-:W-:Y:S02]  /*47a0*/  FFMA.FTZ R48, R143, R155, R142 ;  /* 0x0000009b8f307223 */ /* 0x000fe4000001008e */
[----:B------:R-:W-:Y:S02]  /*47b0*/  FFMA.FTZ R142, R103, R141, -R156 ;  /* 0x0000008d678e7223 */ /* 0x000fe4000001089c */
[----:B------:R-:W-:Y:S02]  /*47c0*/  FADD.FTZ R113, RZ, R113 ;  /* 0x00000071ff717221 */ /* 0x000fe40000010000 */
[-C--:B------:R-:W-:Y:S02]  /*47d0*/  FMUL.FTZ R153, R91, R112.reuse ;  /* 0x000000705b997220 */ /* 0x080fe40000410000 */
[----:B------:R-:W-:Y:S02]  /*47e0*/  FMUL.FTZ R158, R90, R112 ;  /* 0x000000705a9e7220 */ /* 0x000fe40000410000 */
[----:B------:R-:W-:-:S02]  /*47f0*/  FFMA.FTZ R142, R80, R57, R142 ;  /* 0x00000039508e7223 */ /* 0x000fc4000001008e */
[----:B------:R-:W-:Y:S02]  /*4800*/  FMUL.FTZ R155, R135, R113 ;  /* 0x00000071879b7220 */ /* 0x000fe40000410000 */
[-C--:B------:R-:W-:Y:S02]  /*4810*/  FFMA.FTZ R156, R90, R141.reuse, -R153 ;  /* 0x0000008d5a9c7223 */ /* 0x080fe40000010899 */
[----:B------:R-:W-:Y:S01]  /*4820*/  FFMA.FTZ R158, R91, R141, R158 ;  /* 0x0000008d5b9e7223 */ /* 0x000fe2000001009e */
[----:B------:R-:W0:Y:S01]  /*4830*/  SHFL.IDX PT, R153, R47, RZ, 0x1f ;  /* 0x00001fff2f997589 */ /* 0x000e2200000e0000 */
[-C--:B------:R-:W-:Y:S02]  /*4840*/  FMUL.FTZ R160, R135, R142.reuse ;  /* 0x0000008e87a07220 */ /* 0x080fe40000410000 */
[----:B------:R-:W-:Y:S02]  /*4850*/  FFMA.FTZ R155, R137, R142, -R155 ;  /* 0x0000008e899b7223 */ /* 0x000fe4000001089b */
[----:B------:R-:W-:-:S02]  /*4860*/  FFMA.FTZ R154, -R143, R157, R154 ;  /* 0x0000009d8f9a7223 */ /* 0x000fc4000001019a */
[C---:B------:R-:W-:Y:S02]  /*4870*/  FMUL.FTZ R135, R143.reuse, R156 ;  /* 0x0000009c8f877220 */ /* 0x040fe40000410000 */
[----:B------:R-:W-:Y:S01]  /*4880*/  FFMA.FTZ R143, -R143, R158, -RZ ;  /* 0x0000009e8f8f7223 */ /* 0x000fe200000109ff */
[----:B------:R-:W1:Y:S01]  /*4890*/  SHFL.IDX PT, R156, R46, RZ, 0x1f ;  /* 0x00001fff2e9c7589 */ /* 0x000e6200000e0000 */
[----:B------:R-:W-:Y:S02]  /*48a0*/  FFMA.FTZ R158, R137, R113, R160 ;  /* 0x00000071899e7223 */ /* 0x000fe400000100a0 */
[----:B------:R-:W-:Y:S02]  /*48b0*/  FFMA.FTZ R157, R115, R155, R48 ;  /* 0x0000009b739d7223 */ /* 0x000fe40000010030 */
[C---:B------:R-:W-:Y:S01]  /*48c0*/  FMUL.FTZ R160, R106.reuse, R142 ;  /* 0x0000008e6aa07220 */ /* 0x040fe20000410000 */
[----:B------:R-:W2:Y:S01]  /*48d0*/  SHFL.DOWN PT, R155, R150, 0x1, 0x1f ;  /* 0x08201f00969b7f89 */ /* 0x000ea200000e0000 */
[----:B------:R-:W-:-:S02]  /*48e0*/  FMUL.FTZ R48, R106, R113 ;  /* 0x000000716a307220 */ /* 0x000fc40000410000 */
[----:B------:R-:W-:Y:S01]  /*48f0*/  FFMA.FTZ R158, -R115, R158, R154 ;  /* 0x0000009e739e7223 */ /* 0x000fe2000001019a */
[----:B------:R-:W-:Y:S01]  /*4900*/  SHFL.IDX PT, R150, R150, RZ, 0x1f ;  /* 0x00001fff96967589 */ /* 0x000fe200000e0000 */
[C---:B------:R-:W-:Y:S02]  /*4910*/  FFMA.FTZ R161, R109.reuse, R113, R160 ;  /* 0x000000716da17223 */ /* 0x040fe400000100a0 */
[----:B------:R-:W-:Y:S01]  /*4920*/  FFMA.FTZ R137, R109, R142, -R48 ;  /* 0x0000008e6d897223 */ /* 0x000fe20000010830 */
[----:B------:R-:W3:Y:S01]  /*4930*/  SHFL.DOWN PT, R154, R151, 0x1, 0x1f ;  /* 0x08201f00979a7f89 */ /* 0x000ee200000e0000 */
[----:B------:R-:W-:Y:S02]  /*4940*/  FADD.FTZ R48, RZ, R161 ;  /* 0x000000a1ff307221 */ /* 0x000fe40000010000 */
[----:B------:R-:W-:Y:S01]  /*4950*/  FFMA.FTZ R137, R79, R60, R137 ;  /* 0x0000003c4f897223 */ /* 0x000fe20000010089 */
[----:B------:R-:W4:Y:S01]  /*4960*/  SHFL.DOWN PT, R160, R152, 0x1, 0x1f ;  /* 0x08201f0098a07f89 */ /* 0x000f2200000e0000 */
[----:B------:R-:W-:-:S02]  /*4970*/  FMUL.FTZ R162, R111, R48 ;  /* 0x000000306fa27220 */ /* 0x000fc40000410000 */
[-C--:B------:R-:W-:Y:S01]  /*4980*/  FMUL.FTZ R163, R91, R113.reuse ;  /* 0x000000715ba37220 */ /* 0x080fe20000410000 */
[----:B------:R-:W5:Y:S01]  /*4990*/  SHFL.IDX PT, R151, R151, RZ, 0x1f ;  /* 0x00001fff97977589 */ /* 0x000f6200000e0000 */
[C---:B------:R-:W-:Y:S02]  /*49a0*/  FMUL.FTZ R161, R90.reuse, R113 ;  /* 0x000000715aa17220 */ /* 0x040fe40000410000 */
[-C--:B------:R-:W-:Y:S01]  /*49b0*/  FMUL.FTZ R111, R111, R137.reuse ;  /* 0x000000896f6f7220 */ /* 0x080fe20000410000 */
[----:B------:R-:W2:Y:S01]  /*49c0*/  SHFL.IDX PT, R152, R152, RZ, 0x1f ;  /* 0x00001fff98987589 */ /* 0x000ea200000e0000 */
[----:B------:R-:W-:Y:S02]  /*49d0*/  FFMA.FTZ R162, R119, R137, -R162 ;  /* 0x0000008977a27223 */ /* 0x000fe400000108a2 */
[-C--:B------:R-:W-:Y:S02]  /*49e0*/  FFMA.FTZ R163, R90, R142.reuse, -R163 ;  /* 0x0000008e5aa37223 */ /* 0x080fe400000108a3 */
[----:B------:R-:W-:-:S02]  /*49f0*/  FFMA.FTZ R161, R91, R142, R161 ;  /* 0x0000008e5ba17223 */ /* 0x000fc400000100a1 */
[----:B------:R-:W-:Y:S02]  /*4a00*/  FFMA.FTZ R119, R119, R48, R111 ;  /* 0x0000003077777223 */ /* 0x000fe4000001006f */
[----:B------:R-:W-:Y:S02]  /*4a10*/  FFMA.FTZ R157, R110, R162, R157 ;  /* 0x000000a26e9d7223 */ /* 0x000fe4000001009d */
[----:B------:R-:W-:Y:S02]  /*4a20*/  FMUL.FTZ R111, R115, R163 ;  /* 0x000000a3736f7220 */ /* 0x000fe40000410000 */
[C---:B0-----:R-:W-:Y:S02]  /*4a30*/  @P1 FMUL.FTZ R162, R159.reuse, R153 ;  /* 0x000000999fa21220 */ /* 0x041fe40000410000 */
[----:B-1----:R-:W-:Y:S02]  /*4a40*/  @P1 FMUL.FTZ R163, R159, R156 ;  /* 0x0000009c9fa31220 */ /* 0x002fe40000410000 */
[----:B------:R-:W-:-:S02]  /*4a50*/  FFMA.FTZ R161, -R115, R161, -RZ ;  /* 0x000000a173a17223 */ /* 0x000fc400000109ff */
[----:B------:R-:W-:Y:S02]  /*4a60*/  FFMA.FTZ R119, -R110, R119, R158 ;  /* 0x000000776e777223 */ /* 0x000fe4000001019e */
[-C--:B------:R-:W-:Y:S02]  /*4a70*/  FMUL.FTZ R115, R91, R48.reuse ;  /* 0x000000305b737220 */ /* 0x080fe40000410000 */
[C---:B------:R-:W-:Y:S02]  /*4a80*/  FMUL.FTZ R158, R90.reuse, R48 ;  /* 0x000000305a9e7220 */ /* 0x040fe40000410000 */
[C---:B--2---:R-:W-:Y:S02]  /*4a90*/  @P1 FFMA.FTZ R159, R155.reuse, R156, -R162 ;  /* 0x0000009c9b9f1223 */ /* 0x044fe400000108a2 */
[----:B------:R-:W-:Y:S02]  /*4aa0*/  @P1 FFMA.FTZ R163, R155, R153, R163 ;  /* 0x000000999ba31223 */ /* 0x000fe400000100a3 */
[----:B------:R-:W-:-:S02]  /*4ab0*/  FFMA.FTZ R115, R90, R137, -R115 ;  /* 0x000000895a737223 */ /* 0x000fc40000010873 */
[----:B------:R-:W-:Y:S02]  /*4ac0*/  FFMA.FTZ R155, R91, R137, R158 ;  /* 0x000000895b9b7223 */ /* 0x000fe4000001009e */
[----:B---3--:R-:W-:Y:S02]  /*4ad0*/  @P1 FADD.FTZ R156, R154, R159 ;  /* 0x0000009f9a9c1221 */ /* 0x008fe40000010000 */
[----:B----4-:R-:W-:Y:S02]  /*4ae0*/  @P1 FADD.FTZ R153, R160, R163 ;  /* 0x000000a3a0991221 */ /* 0x010fe40000010000 */
[C---:B------:R-:W-:Y:S02]  /*4af0*/  FMUL.FTZ R115, R110.reuse, R115 ;  /* 0x000000736e737220 */ /* 0x040fe40000410000 */
[----:B------:R-:W-:Y:S02]  /*4b00*/  FFMA.FTZ R110, -R110, R155, -RZ ;  /* 0x0000009b6e6e7223 */ /* 0x000fe400000109ff */
[----:B------:R-:W-:-:S02]  /*4b10*/  FMUL.FTZ R158, R156, -R93 ;  /* 0x8000005d9c9e7220 */ /* 0x000fc40000410000 */
[C---:B------:R-:W-:Y:S02]  /*4b20*/  FMUL.FTZ R155, R153.reuse, -R93 ;  /* 0x8000005d999b7220 */ /* 0x040fe40000410000 */
[-C--:B------:R-:W-:Y:S02]  /*4b30*/  FFMA.FTZ R153, R153, R92.reuse, R158 ;  /* 0x0000005c99997223 */ /* 0x080fe4000001009e */
[----:B------:R-:W-:Y:S02]  /*4b40*/  FFMA.FTZ R155, R156, R92, -R155 ;  /* 0x0000005c9c9b7223 */ /* 0x000fe4000001089b */
[C---:B------:R-:W-:Y:S02]  /*4b50*/  FMUL.FTZ R93, R102.reuse, R137 ;  /* 0x00000089665d7220 */ /* 0x040fe40000410000 */
[----:B------:R-:W-:Y:S02]  /*4b60*/  FMUL.FTZ R154, R102, R48 ;  /* 0x00000030669a7220 */ /* 0x000fe40000410000 */
[----:B------:R-:W-:-:S02]  /*4b70*/  FADD.FTZ R114, -R114, R153 ;  /* 0x0000009972727221 */ /* 0x000fc40000010100 */
[----:B------:R-:W-:Y:S02]  /*4b80*/  FADD.FTZ R116, R116, R155 ;  /* 0x0000009b74747221 */ /* 0x000fe40000010000 */
[C---:B------:R-:W-:Y:S02]  /*4b90*/  FFMA.FTZ R92, R105.reuse, R48, R93 ;  /* 0x00000030695c7223 */ /* 0x040fe4000001005d */
[----:B------:R-:W-:Y:S02]  /*4ba0*/  FFMA.FTZ R93, R105, R137, -R154 ;  /* 0x00000089695d7223 */ /* 0x000fe4000001089a */
[C---:B------:R-:W-:Y:S02]  /*4bb0*/  FMUL.FTZ R153, R102.reuse, -R114 ;  /* 0x8000007266997220 */ /* 0x040fe40000410000 */
[----:B------:R-:W-:Y:S02]  /*4bc0*/  FMUL.FTZ R102, R102, -R116 ;  /* 0x8000007466667220 */ /* 0x000fe40000410000 */
[----:B------:R-:W-:-:S02]  /*4bd0*/  FADD.FTZ R92, RZ, R92 ;  /* 0x0000005cff5c7221 */ /* 0x000fc40000010000 */
[----:B------:R-:W-:Y:S02]  /*4be0*/  FFMA.FTZ R93, R78, R58, R93 ;  /* 0x0000003a4e5d7223 */ /* 0x000fe4000001005d */
[C---:B------:R-:W-:Y:S02]  /*4bf0*/  FFMA.FTZ R154, R105.reuse, R114, R102 ;  /* 0x00000072699a7223 */ /* 0x040fe40000010066 */
[----:B------:R-:W-:Y:S02]  /*4c00*/  FFMA.FTZ R153, R105, R116, -R153 ;  /* 0x0000007469997223 */ /* 0x000fe40000010899 */
[C---:B------:R-:W-:Y:S02]  /*4c10*/  FMUL.FTZ R156, R94.reuse, R92 ;  /* 0x0000005c5e9c7220 */ /* 0x040fe40000410000 */
[----:B------:R-:W-:Y:S02]  /*4c20*/  FMUL.FTZ R155, R94, R93 ;  /* 0x0000005d5e9b7220 */ /* 0x000fe40000410000 */
        /* <DEDUP_REMOVED lines=8> */
[----:B------:R-:W-:Y:S02]  /*4cb0*/  FADD.FTZ R123, R123, R106 ;  /* 0x0000006a7b7b7221 */ /* 0x000fe40000010000 */
[----:B------:R-:W-:Y:S02]  /*4cc0*/  FADD.FTZ R122, -R122, R109 ;  /* 0x0000006d7a7a7221 */ /* 0x000fe40000010100 */
[----:B------:R-:W-:Y:S02]  /*4cd0*/  FMUL.FTZ R105, R91, R92 ;  /* 0x0000005c5b697220 */ /* 0x000fe40000410000 */
[----:B------:R-:W-:Y:S02]  /*4ce0*/  FMUL.FTZ R154, R95, R94 ;  /* 0x0000005e5f9a7220 */ /* 0x000fe40000410000 */
[----:B------:R-:W-:-:S02]  /*4cf0*/  FMUL.FTZ R94, R104, -R123 ;  /* 0x8000007b685e7220 */ /* 0x000fc40000410000 */
[----:B------:R-:W-:Y:S02]  /*4d00*/  FMUL.FTZ R104, R104, -R122 ;  /* 0x8000007a68687220 */ /* 0x000fe40000410000 */
[C---:B------:R-:W-:Y:S02]  /*4d10*/  FMUL.FTZ R158, R90.reuse, R92 ;  /* 0x0000005c5a9e7220 */ /* 0x040fe40000410000 */
[----:B------:R-:W-:Y:S02]  /*4d20*/  FFMA.FTZ R156, R90, R93, -R105 ;  /* 0x0000005d5a9c7223 */ /* 0x000fe40000010869 */
[----:B------:R-:W-:Y:S02]  /*4d30*/  FMUL.FTZ R90, R95, R102 ;  /* 0x000000665f5a7220 */ /* 0x000fe40000410000 */
[C---:B------:R-:W-:Y:S02]  /*4d40*/  FFMA.FTZ R102, R103.reuse, R122, R94 ;  /* 0x0000007a67667223 */ /* 0x040fe4000001005e */
[----:B------:R-:W-:-:S02]  /*4d50*/  FFMA.FTZ R103, R103, R123, -R104 ;  /* 0x0000007b67677223 */ /* 0x000fc40000010868 */
[----:B------:R-:W-:Y:S02]  /*4d60*/  FADD.FTZ R131, -R131, R102 ;  /* 0x0000006683837221 */ /* 0x000fe40000010100 */
[----:B------:R-:W-:Y:S02]  /*4d70*/  FADD.FTZ R130, R130, R103 ;  /* 0x0000006782827221 */ /* 0x000fe40000010000 */
[----:B------:R-:W-:Y:S02]  /*4d80*/  FFMA.FTZ R158, R91, R93, R158 ;  /* 0x0000005d5b9e7223 */ /* 0x000fe4000001009e */
[C---:B------:R-:W-:Y:S02]  /*4d90*/  FMUL.FTZ R91, R149.reuse, R47 ;  /* 0x0000002f955b7220 */ /* 0x040fe40000410000 */
[----:B------:R-:W-:Y:S02]  /*4da0*/  FMUL.FTZ R94, R149, R46 ;  /* 0x0000002e955e7220 */ /* 0x000fe40000410000 */
[----:B------:R-:W-:-:S02]  /*4db0*/  FMUL.FTZ R103, R107, -R131 ;  /* 0x800000836b677220 */ /* 0x000fc40000410000 */
[----:B------:R-:W-:Y:S02]  /*4dc0*/  FMUL.FTZ R107, R107, -R130 ;  /* 0x800000826b6b7220 */ /* 0x000fe40000410000 */
[C---:B------:R-:W-:Y:S02]  /*4dd0*/  FFMA.FTZ R46, R150.reuse, R46, -R91 ;  /* 0x0000002e962e7223 */ /* 0x040fe4000001085b */
[----:B------:R-:W-:Y:S01]  /*4de0*/  FFMA.FTZ R91, R150, R47, R94 ;  /* 0x0000002f965b7223 */ /* 0x000fe2000001005e */
[----:B------:R-:W-:Y:S01]  /*4df0*/  P2R R94, PR, RZ, 0x1 ;  /* 0x00000001ff5e7803 */ /* 0x000fe20000000000 */
[C---:B------:R-:W-:Y:S02]  /*4e00*/  FFMA.FTZ R107, R108.reuse, R131, R107 ;  /* 0x000000836c6b7223 */ /* 0x040fe4000001006b */
[----:B------:R-:W-:Y:S01]  /*4e10*/  FFMA.FTZ R94, R108, R130, -R103 ;  /* 0x000000826c5e7223 */ /* 0x000fe20000010867 */
[----:B------:R-:W-:Y:S01]  /*4e20*/  MOV R108, 0xffffff00 ;  /* 0xffffff00006c7802 */ /* 0x000fe20000000f00 */
[----:B------:R-:W-:-:S02]  /*4e30*/  FADD.FTZ R120, -R120, R107 ;  /* 0x0000006b78787221 */ /* 0x000fc40000010100 */
[----:B------:R-:W-:Y:S01]  /*4e40*/  FADD.FTZ R121, R121, R94 ;  /* 0x0000005e79797221 */ /* 0x000fe20000010000 */
[----:B------:R-:W-:Y:S01]  /*4e50*/  SHF.L.U32 R94, R10, 0x4, RZ ;  /* 0x000000040a5e7819 */ /* 0x000fe200000006ff */
[C---:B------:R-:W-:Y:S02]  /*4e60*/  FMUL.FTZ R102, R88.reuse, -R120 ;  /* 0x8000007858667220 */ /* 0x040fe40000410000 */
[-C--:B------:R-:W-:Y:S01]  /*4e70*/  FMUL.FTZ R88, R88, -R121.reuse ;  /* 0x8000007958587220 */ /* 0x080fe20000410000 */
[----:B------:R-:W-:Y:S01]  /*4e80*/  LEA.HI.SX32 R94, R94, R94, 0x1b ;  /* 0x0000005e5e5e7211 */ /* 0x000fe200078fdaff */
[C---:B------:R-:W-:Y:S02]  /*4e90*/  FFMA.FTZ R102, R89.reuse, R121, -R102 ;  /* 0x0000007959667223 */ /* 0x040fe40000010866 */
[----:B------:R-:W-:Y:S02]  /*4ea0*/  FFMA.FTZ R89, R89, R120, R88 ;  /* 0x0000007859597223 */ /* 0x000fe40000010058 */
[----:B------:R-:W-:-:S02]  /*4eb0*/  FADD.FTZ R129, R129, R102 ;  /* 0x0000006681817221 */ /* 0x000fc40000010000 */
[----:B------:R-:W-:Y:S02]  /*4ec0*/  FADD.FTZ R89, -R128, R89 ;  /* 0x0000005980597221 */ /* 0x000fe40000010100 */
[C---:B------:R-:W-:Y:S02]  /*4ed0*/  FMUL.FTZ R88, R98.reuse, -R129 ;  /* 0x8000008162587220 */ /* 0x040fe40000410000 */
[C---:B------:R-:W-:Y:S02]  /*4ee0*/  FMUL.FTZ R47, R149.reuse, R45 ;  /* 0x0000002d952f7220 */ /* 0x040fe40000410000 */
[-C--:B------:R-:W-:Y:S02]  /*4ef0*/  FMUL.FTZ R98, R98, -R89.reuse ;  /* 0x8000005962627220 */ /* 0x080fe40000410000 */
[----:B------:R-:W-:Y:S02]  /*4f00*/  FMUL.FTZ R149, R149, R44 ;  /* 0x0000002c95957220 */ /* 0x000fe40000410000 */
[----:B------:R-:W-:-:S02]  /*4f10*/  FFMA.FTZ R88, R99, R89, R88 ;  /* 0x0000005963587223 */ /* 0x000fc40000010058 */
[C---:B------:R-:W-:Y:S02]  /*4f20*/  FFMA.FTZ R44, R150.reuse, R44, -R47 ;  /* 0x0000002c962c7223 */ /* 0x040fe4000001082f */
[----:B------:R-:W-:Y:S02]  /*4f30*/  FFMA.FTZ R99, R99, R129, -R98 ;  /* 0x0000008163637223 */ /* 0x000fe40000010862 */
[----:B------:R-:W-:Y:S02]  /*4f40*/  FFMA.FTZ R45, R150, R45, R149 ;  /* 0x0000002d962d7223 */ /* 0x000fe40000010095 */
[----:B-----5:R-:W-:Y:S02]  /*4f50*/  FADD.FTZ R46, R151, R46 ;  /* 0x0000002e972e7221 */ /* 0x020fe40000010000 */
[----:B------:R-:W-:Y:S02]  /*4f60*/  FADD.FTZ R47, R152, R91 ;  /* 0x0000005b982f7221 */ /* 0x000fe40000010000 */
[----:B------:R-:W-:-:S02]  /*4f70*/  FADD.FTZ R88, -R127, R88 ;  /* 0x000000587f587221 */ /* 0x000fc40000010100 */
[----:B------:R-:W-:Y:S01]  /*4f80*/  FADD.FTZ R126, R126, R99 ;  /* 0x000000637e7e7221 */ /* 0x000fe20000010000 */
[----:B------:R0:W-:Y:S01]  /*4f90*/  @!P0 STS.128 [R66.X16+0x21b0], R44 ;  /* 0x0021b02c42008388 */ /* 0x0001e2000000cc00 */
[----:B------:R-:W-:Y:S02]  /*4fa0*/  FADD.FTZ R119, R119, -R90 ;  /* 0x8000005a77777221 */ /* 0x000fe40000010000 */
[-C--:B------:R-:W-:Y:S01]  /*4fb0*/  FMUL.FTZ R91, R126, R53.reuse ;  /* 0x000000357e5b7220 */ /* 0x080fe20000410000 */
[----:B------:R-:W-:Y:S01]  /*4fc0*/  STS [R94.X4+0x420], R132 ;  /* 0x000420845e007388 */ /* 0x000fe20000004800 */
[----:B------:R-:W-:Y:S02]  /*4fd0*/  FFMA.FTZ R136, R86, -R53, R136 ;  /* 0x8000003556887223 */ /* 0x000fe40000010088 */
[----:B------:R-:W-:Y:S01]  /*4fe0*/  FMUL.FTZ R98, R50, R91 ;  /* 0x0000005b32627220 */ /* 0x000fe20000410000 */
[----:B------:R-:W-:Y:S01]  /*4ff0*/  STS [R94.X4+0x424], R148 ;  /* 0x000424945e007388 */ /* 0x000fe20000004800 */
[----:B------:R-:W-:-:S02]  /*5000*/  FFMA.FTZ R99, R87, -R52, R138 ;  /* 0x8000003457637223 */ /* 0x000fc4000001008a */
[-C--:B------:R-:W-:Y:S01]  /*5010*/  FMUL.FTZ R103, R129, R54.reuse ;  /* 0x0000003681677220 */ /* 0x080fe20000410000 */
[----:B------:R-:W-:Y:S01]  /*5020*/  STS [R94.X4+0x428], R133 ;  /* 0x000428855e007388 */ /* 0x000fe20000004800 */
[----:B------:R-:W-:Y:S02]  /*5030*/  FFMA.FTZ R139, R85, -R54, R139 ;  /* 0x80000036558b7223 */ /* 0x000fe4000001008b */
[----:B------:R-:W-:Y:S01]  /*5040*/  FMUL.FTZ R51, R95, R156 ;  /* 0x0000009c5f337220 */ /* 0x000fe20000410000 */
[----:B------:R-:W-:Y:S01]  /*5050*/  STS [R94.X4+0x42c], R147 ;  /* 0x00042c935e007388 */ /* 0x000fe20000004800 */
[C---:B0-----:R-:W-:Y:S02]  /*5060*/  FMUL.FTZ R44, R100.reuse, -R88 ;  /* 0x80000058642c7220 */ /* 0x041fe40000410000 */
        /* <DEDUP_REMOVED lines=8> */
[----:B------:R-:W-:Y:S02]  /*50f0*/  FMUL.FTZ R47, R88, R53 ;  /* 0x00000035582f7220 */ /* 0x000fe40000410000 */
[-C--:B------:R-:W-:Y:S01]  /*5100*/  FMUL.FTZ R44, R101, R52.reuse ;  /* 0x00000034652c7220 */ /* 0x080fe20000410000 */
[----:B------:R-:W-:Y:S01]  /*5110*/  STS [R94.X4+0x438], R134 ;  /* 0x000438865e007388 */ /* 0x000fe20000004800 */
[----:B------:R-:W-:-:S02]  /*5120*/  FMUL.FTZ R90, R125, R52 ;  /* 0x000000347d5a7220 */ /* 0x000fc40000410000 */
[C---:B------:R-:W-:Y:S01]  /*5130*/  FMUL.FTZ R45, R49.reuse, R44 ;  /* 0x0000002c312d7220 */ /* 0x040fe20000410000 */
[----:B------:R-:W-:Y:S01]  /*5140*/  STS [R94.X4+0x43c], R145 ;  /* 0x00043c915e007388 */ /* 0x000fe20000004800 */
[-C--:B------:R-:W-:Y:S02]  /*5150*/  FMUL.FTZ R46, R49, R90.reuse ;  /* 0x0000005a312e7220 */ /* 0x080fe40000410000 */
[-C--:B------:R-:W-:Y:S01]  /*5160*/  FFMA.FTZ R105, R136, R47.reuse, -R98 ;  /* 0x0000002f88697223 */ /* 0x080fe20000010862 */
[----:B------:R-:W-:Y:S01]  /*5170*/  STS [R94.X4+0x440], R135 ;  /* 0x000440875e007388 */ /* 0x000fe20000004800 */
[----:B------:R-:W-:Y:S02]  /*5180*/  FMUL.FTZ R47, R50, R47 ;  /* 0x0000002f322f7220 */ /* 0x000fe40000410000 */
[----:B------:R-:W-:Y:S01]  /*5190*/  FFMA.FTZ R45, R99, R90, R45 ;  /* 0x0000005a632d7223 */ /* 0x000fe2000001002d */
[----:B------:R-:W-:Y:S01]  /*51a0*/  STS [R94.X4+0x444], R143 ;  /* 0x0004448f5e007388 */ /* 0x000fe20000004800 */
[----:B------:R-:W-:-:S02]  /*51b0*/  FMUL.FTZ R98, R89, R54 ;  /* 0x0000003659627220 */ /* 0x000fc40000410000 */
[----:B------:R-:W-:Y:S01]  /*51c0*/  FFMA.FTZ R46, R99, R44, -R46 ;  /* 0x0000002c632e7223 */ /* 0x000fe2000001082e */
[----:B------:R-:W-:Y:S01]  /*51d0*/  STS [R94.X4+0x448], R111 ;  /* 0x0004486f5e007388 */ /* 0x000fe20000004800 */
[----:B------:R-:W-:Y:S02]  /*51e0*/  FFMA.FTZ R44, R136, R91, R47 ;  /* 0x0000005b882c7223 */ /* 0x000fe4000001002f */
[----:B------:R-:W-:Y:S01]  /*51f0*/  FADD.FTZ R45, RZ, R45 ;  /* 0x0000002dff2d7221 */ /* 0x000fe20000010000 */
[----:B------:R-:W-:Y:S01]  /*5200*/  STS [R94.X4+0x44c], R161 ;  /* 0x00044ca15e007388 */ /* 0x000fe20000004800 */
[C---:B------:R-:W-:Y:S02]  /*5210*/  FMUL.FTZ R100, R96.reuse, R98 ;  /* 0x0000006260647220 */ /* 0x040fe40000410000 */
[----:B------:R-:W-:Y:S01]  /*5220*/  FMUL.FTZ R47, R96, R103 ;  /* 0x00000067602f7220 */ /* 0x000fe20000410000 */
[----:B------:R-:W-:Y:S01]  /*5230*/  STS [R94.X4+0x450], R115 ;  /* 0x000450735e007388 */ /* 0x000fe20000004800 */
[----:B------:R-:W-:-:S02]  /*5240*/  FADD.FTZ R44, R45, R44 ;  /* 0x0000002c2d2c7221 */ /* 0x000fc40000010000 */
[C---:B------:R-:W-:Y:S01]  /*5250*/  FFMA.FTZ R45, R139.reuse, R103, R100 ;  /* 0x000000678b2d7223 */ /* 0x040fe20000010064 */
[----:B------:R-:W-:Y:S01]  /*5260*/  STS [R94.X4+0x454], R110 ;  /* 0x0004546e5e007388 */ /* 0x000fe20000004800 */
[----:B------:R-:W-:Y:S02]  /*5270*/  FADD.FTZ R46, RZ, R46 ;  /* 0x0000002eff2e7221 */ /* 0x000fe40000010000 */
[----:B------:R-:W-:Y:S02]  /*5280*/  FFMA.FTZ R47, R139, R98, -R47 ;  /* 0x000000628b2f7223 */ /* 0x000fe4000001082f */
[----:B------:R-:W-:Y:S02]  /*5290*/  FMUL.FTZ R98, R121, R55 ;  /* 0x0000003779627220 */ /* 0x000fe40000410000 */
[----:B------:R-:W-:Y:S02]  /*52a0*/  FADD.FTZ R44, R44, R45 ;  /* 0x0000002d2c2c7221 */ /* 0x000fe40000010000 */
[----:B------:R-:W-:-:S02]  /*52b0*/  FADD.FTZ R46, R46, R105 ;  /* 0x000000692e2e7221 */ /* 0x000fc40000010000 */
[-C--:B------:R-:W-:Y:S02]  /*52c0*/  FMUL.FTZ R45, R120, R55.reuse ;  /* 0x00000037782d7220 */ /* 0x080fe40000410000 */
[----:B------:R-:W-:Y:S02]  /*52d0*/  FFMA.FTZ R140, R84, -R55, R140 ;  /* 0x80000037548c7223 */ /* 0x000fe4000001008c */
[----:B------:R-:W-:Y:S02]  /*52e0*/  FMUL.FTZ R105, R130, R56 ;  /* 0x0000003882697220 */ /* 0x000fe40000410000 */
[C---:B------:R-:W-:Y:S02]  /*52f0*/  FMUL.FTZ R102, R97.reuse, R98 ;  /* 0x0000006261667220 */ /* 0x040fe40000410000 */
[----:B------:R-:W-:Y:S02]  /*5300*/  FMUL.FTZ R107, R97, R45 ;  /* 0x0000002d616b7220 */ /* 0x000fe40000410000 */
[----:B------:R-:W-:-:S02]  /*5310*/  FFMA.FTZ R100, R81, -R56, R141 ;  /* 0x8000003851647223 */ /* 0x000fc4000001008d */
[----:B0-----:R-:W-:Y:S02]  /*5320*/  FMUL.FTZ R51, R131, R56 ;  /* 0x0000003883337220 */ /* 0x001fe40000410000 */
[----:B------:R-:W-:Y:S02]  /*5330*/  FMUL.FTZ R104, R112, R105 ;  /* 0x0000006970687220 */ /* 0x000fe40000410000 */
[----:B------:R-:W-:Y:S02]  /*5340*/  FFMA.FTZ R45, R140, R45, -R102 ;  /* 0x0000002d8c2d7223 */ /* 0x000fe40000010866 */
[----:B------:R-:W-:Y:S02]  /*5350*/  FADD.FTZ R46, R46, R47 ;  /* 0x0000002f2e2e7221 */ /* 0x000fe40000010000 */
[----:B------:R-:W-:Y:S02]  /*5360*/  FMUL.FTZ R102, R123, R57 ;  /* 0x000000397b667220 */ /* 0x000fe40000410000 */
[----:B------:R-:W-:-:S02]  /*5370*/  FFMA.FTZ R95, -R95, R158, -RZ ;  /* 0x0000009e5f5f7223 */ /* 0x000fc400000109ff */
[-C--:B------:R-:W-:Y:S02]  /*5380*/  FFMA.FTZ R104, R100, R51.reuse, -R104 ;  /* 0x0000003364687223 */ /* 0x080fe40000010868 */
[----:B------:R-:W-:Y:S01]  /*5390*/  FMUL.FTZ R47, R112, R51 ;  /* 0x00000033702f7220 */ /* 0x000fe20000410000 */
[----:B------:R0:W-:Y:S01]  /*53a0*/  STS [R94.X4+0x45c], R95 ;  /* 0x00045c5f5e007388 */ /* 0x0001e20000004800 */
[----:B------:R-:W-:Y:S02]  /*53b0*/  FADD.FTZ R45, R46, R45 ;  /* 0x0000002d2e2d7221 */ /* 0x000fe40000010000 */
[----:B------:R-:W-:Y:S02]  /*53c0*/  FFMA.FTZ R107, R140, R98, R107 ;  /* 0x000000628c6b7223 */ /* 0x000fe4000001006b */
[-C--:B------:R-:W-:Y:S02]  /*53d0*/  FFMA.FTZ R51, R80, -R57.reuse, R142 ;  /* 0x8000003950337223 */ /* 0x080fe4000001008e */
[----:B------:R-:W-:-:S02]  /*53e0*/  FMUL.FTZ R46, R122, R57 ;  /* 0x000000397a2e7220 */ /* 0x000fc40000410000 */
[----:B------:R-:W-:Y:S02]  /*53f0*/  FMUL.FTZ R106, R113, R102 ;  /* 0x00000066716a7220 */ /* 0x000fe40000410000 */
[----:B------:R-:W-:Y:S02]  /*5400*/  FADD.FTZ R44, R44, R107 ;  /* 0x0000006b2c2c7221 */ /* 0x000fe40000010000 */
[----:B------:R-:W-:Y:S02]  /*5410*/  FFMA.FTZ R47, R100, R105, R47 ;  /* 0x00000069642f7223 */ /* 0x000fe4000001002f */
[----:B------:R-:W-:Y:S02]  /*5420*/  FFMA.FTZ R106, R51, R46, -R106 ;  /* 0x0000002e336a7223 */ /* 0x000fe4000001086a */
[----:B0-----:R-:W-:Y:S02]  /*5430*/  IMAD R95, R69, R108, c[0x0][0x168] ;  /* 0x00005a00455f7624 */ /* 0x001fe400078e026c */
[----:B------:R-:W-:-:S02]  /*5440*/  FMUL.FTZ R46, R113, R46 ;  /* 0x0000002e712e7220 */ /* 0x000fc40000410000 */
[----:B------:R-:W-:Y:S01]  /*5450*/  FMUL.FTZ R109, R117, R60 ;  /* 0x0000003c756d7220 */ /* 0x000fe20000410000 */
[----:B------:R-:W-:Y:S01]  /*5460*/  LEA R95, R95, -R10, 0x1 ;  /* 0x8000000a5f5f7211 */ /* 0x000fe200078e08ff */
[----:B------:R-:W-:Y:S02]  /*5470*/  FADD.FTZ R44, R44, R47 ;  /* 0x0000002f2c2c7221 */ /* 0x000fe40000010000 */
[----:B------:R-:W-:Y:S01]  /*5480*/  FADD.FTZ R45, R45, R104 ;  /* 0x000000682d2d7221 */ /* 0x000fe20000010000 */
[----:B------:R-:W-:Y:S01]  /*5490*/  BAR.SYNC.DEFER_BLOCKING 0x0 ;  /* 0x0000000000007b1d */ /* 0x000fe20000010000 */
[----:B------:R-:W-:Y:S01]  /*54a0*/  FFMA.FTZ R47, R51, R102, R46 ;  /* 0x00000066332f7223 */ /* 0x000fe2000001002e */
[----:B------:R-:W-:Y:S01]  /*54b0*/  ISETP.GE.AND P0, PT, R95, 0x1, PT ;  /* 0x000000015f00780c */ /* 0x000fe20003f06270 */
[-C--:B------:R-:W-:Y:S02]  /*54c0*/  FMUL.FTZ R107, R118, R60.reuse ;  /* 0x0000003c766b7220 */ /* 0x080fe40000410000 */
[----:B------:R-:W-:-:S02]  /*54d0*/  FFMA.FTZ R104, R79, -R60, R137 ;  /* 0x8000003c4f687223 */ /* 0x000fc40000010089 */
[----:B------:R-:W-:Y:S02]  /*54e0*/  FMUL.FTZ R46, R48, R109 ;  /* 0x0000006d302e7220 */ /* 0x000fe40000410000 */
[----:B------:R-:W-:Y:S02]  /*54f0*/  FADD.FTZ R44, R44, R47 ;  /* 0x0000002f2c2c7221 */ /* 0x000fe40000010000 */
[----:B------:R-:W-:Y:S01]  /*5500*/  FADD.FTZ R106, R45, R106 ;  /* 0x0000006a2d6a7221 */ /* 0x000fe20000010000 */
[----:B------:R-:W-:Y:S01]  /*5510*/  SHF.L.U32 R45, R69, 0x9, RZ ;  /* 0x00000009452d7819 */ /* 0x000fe200000006ff */
[-C--:B------:R-:W-:Y:S02]  /*5520*/  FMUL.FTZ R94, R48, R107.reuse ;  /* 0x0000006b305e7220 */ /* 0x080fe40000410000 */
[----:B------:R-:W-:Y:S02]  /*5530*/  FFMA.FTZ R47, R104, R107, R46 ;  /* 0x0000006b682f7223 */ /* 0x000fe4000001002e */
[----:B------:R-:W-:-:S02]  /*5540*/  FMUL.FTZ R69, R116, R58 ;  /* 0x0000003a74457220 */ /* 0x000fc40000410000 */
[----:B------:R-:W-:Y:S02]  /*5550*/  FFMA.FTZ R109, R104, R109, -R94 ;  /* 0x0000006d686d7223 */ /* 0x000fe4000001085e */
[----:B------:R-:W-:Y:S01]  /*5560*/  FADD.FTZ R110, R44, R47 ;  /* 0x0000002f2c6e7221 */ /* 0x000fe20000010000 */
[C---:B------:R-:W-:Y:S01]  /*5570*/  IADD3 R44, P1, R45.reuse, R10, RZ ;  /* 0x0000000a2d2c7210 */ /* 0x040fe20007f3e0ff */
[-C--:B------:R-:W-:Y:S02]  /*5580*/  FMUL.FTZ R47, R114, R58.reuse ;  /* 0x0000003a722f7220 */ /* 0x080fe40000410000 */
[----:B------:R-:W-:Y:S01]  /*5590*/  FFMA.FTZ R94, R78, -R58, R93 ;  /* 0x8000003a4e5e7223 */ /* 0x000fe2000001005d */
[----:B------:R-:W-:Y:S01]  /*55a0*/  LEA.HI.X.SX32 R45, R45, RZ, 0x1, P1 ;  /* 0x000000ff2d2d7211 */ /* 0x000fe200008f0eff */
[----:B------:R-:W-:Y:S01]  /*55b0*/  FMUL.FTZ R46, R92, R69 ;  /* 0x000000455c2e7220 */ /* 0x000fe20000410000 */
[----:B------:R-:W-:Y:S01]  /*55c0*/  ISETP.GE.AND P1, PT, R95, 0x21, PT ;  /* 0x000000215f00780c */ /* 0x000fe20003f26270 */
[----:B------:R-:W-:Y:S01]  /*55d0*/  FADD.FTZ R157, R157, R154 ;  /* 0x0000009a9d9d7221 */ /* 0x000fe20000010000 */
[----:B------:R-:W-:Y:S01]  /*55e0*/  IADD3 R93, R10, 0x20, RZ ;  /* 0x000000200a5d7810 */ /* 0x000fe20007ffe0ff */
[----:B------:R-:W-:-:S02]  /*55f0*/  FFMA.FTZ R135, R94, R47, -R46 ;  /* 0x0000002f5e877223 */ /* 0x000fc4000001082e */
[----:B------:R-:W-:Y:S02]  /*5600*/  FMUL.FTZ R47, R92, R47 ;  /* 0x0000002f5c2f7220 */ /* 0x000fe40000410000 */
[----:B------:R-:W-:Y:S02]  /*5610*/  FADD.FTZ R124, R106, R109 ;  /* 0x0000006d6a7c7221 */ /* 0x000fe40000010000 */
[----:B------:R-:W-:Y:S01]  /*5620*/  FFMA.FTZ R133, R94, R69, R47 ;  /* 0x000000455e857223 */ /* 0x000fe2000001002f */
[----:B------:R-:W-:Y:S05]  /*5630*/  @!P0 BRA `(.L_x_12366) ;  /* 0x0000016000008947 */ /* 0x000fea0003800000 */
[----:B------:R-:W-:Y:S01]  /*5640*/  LEA.HI.SX32 R106, R10, R10, 0x1b ;  /* 0x0000000a0a6a7211 */ /* 0x000fe200078fdaff */
[----:B------:R-:W-:Y:S01]  /*5650*/  IMAD R111, R13, c[0x0][0x2c0], RZ ;  /* 0x0000b0000d6f7a24 */ /* 0x000fe200078e02ff */
[----:B------:R-:W-:Y:S01]  /*5660*/  ULDC.64 UR4, c[0x0][0x2b8] ;  /* 0x0000ae0000047ab9 */ /* 0x000fe20000000a00 */
[C---:B------:R-:W-:Y:S01]  /*5670*/  IMAD.WIDE.U32 R46, R14.reuse, c[0x0][0x2c0], RZ ;  /* 0x0000b0000e2e7a25 */ /* 0x040fe200078e00ff */
[----:B------:R-:W-:Y:S01]  /*5680*/  USHF.R.U32.HI UR8, URZ, 0x1, UR5 ;  /* 0x000000013f087899 */ /* 0x000fe20008011605 */
[----:B------:R-:W0:Y:S01]  /*5690*/  LDS R109, [R106.X4+0x420] ;  /* 0x000420006a6d7984 */ /* 0x000e220000004800 */
[----:B------:R-:W-:Y:S01]  /*56a0*/  USHF.R.U64 UR4, UR4, 0x1, UR5 ;  /* 0x0000000104047899 */ /* 0x000fe20008001205 */
[----:B------:R-:W-:-:S02]  /*56b0*/  IMAD R111, R14, c[0x0][0x2c4], R111 ;  /* 0x0000b1000e6f7a24 */ /* 0x000fc400078e026f */
[----:B------:R-:W-:-:S03]  /*56c0*/  IMAD.WIDE.U32 R44, R66, c[0x0][0x2d0], R44 ;  /* 0x0000b400422c7a25 */ /* 0x000fc600078e002c */
[----:B------:R-:W-:Y:S01]  /*56d0*/  IADD3 R47, R47, R111, RZ ;  /* 0x0000006f2f2f7210 */ /* 0x000fe20007ffe0ff */
[----:B------:R-:W-:Y:S02]  /*56e0*/  IMAD R108, R16, UR8, RZ ;  /* 0x00000008106c7c24 */ /* 0x000fe4000f8e02ff */
[----:B------:R-:W-:Y:S02]  /*56f0*/  IMAD R111, R68, c[0x0][0x2d0], RZ ;  /* 0x0000b400446f7a24 */ /* 0x000fe400078e02ff */
[----:B------:R-:W-:Y:S02]  /*5700*/  IMAD R127, R15, UR4, R108 ;  /* 0x000000040f7f7c24 */ /* 0x000fe4000f8e026c */
[----:B------:R-:W-:-:S04]  /*5710*/  IMAD.WIDE.U32 R46, R16, UR4, R46 ;  /* 0x00000004102e7c25 */ /* 0x000fc8000f8e002e */
[----:B------:R-:W-:Y:S01]  /*5720*/  IMAD R115, R66, c[0x0][0x2d4], R111 ;  /* 0x0000b50042737a24 */ /* 0x000fe200078e026f */
[----:B------:R-:W-:Y:S02]  /*5730*/  IADD3 R111, R47, R127, RZ ;  /* 0x0000007f2f6f7210 */ /* 0x000fe40007ffe0ff */
[C---:B------:R-:W-:Y:S02]  /*5740*/  LEA R47, P0, R46.reuse, c[0x0][0x320], 0x3 ;  /* 0x0000c8002e2f7a11 */ /* 0x040fe400078018ff */
[----:B------:R-:W-:Y:S02]  /*5750*/  IADD3 R115, R45, R115, RZ ;  /* 0x000000732d737210 */ /* 0x000fe40007ffe0ff */
[----:B------:R-:W-:Y:S02]  /*5760*/  LEA.HI.X R45, R46, c[0x0][0x324], R111, 0x3, P0 ;  /* 0x0000c9002e2d7a11 */ /* 0x000fe400000f1c6f */
[----:B------:R-:W-:-:S04]  /*5770*/  LEA R46, P0, R44, R47, 0x2 ;  /* 0x0000002f2c2e7211 */ /* 0x000fc800078010ff */
[----:B------:R-:W-:-:S05]  /*5780*/  LEA.HI.X R47, R44, R45, R115, 0x2, P0 ;  /* 0x0000002d2c2f7211 */ /* 0x000fca00000f1473 */
[----:B0-----:R0:W-:Y:S04]  /*5790*/  RED.E.ADD.F32.FTZ.RN.STRONG.GPU [R46.64], R109 ;  /* 0x0000006d2e00798e */ /* 0x0011e8000c10e786 */
.L_x_12366:
[----:B------:R-:W-:Y:S05]  /*57a0*/  BSYNC B0 ;  /* 0x0000000000007941 */ /* 0x000fea0003800000 */
.L_x_12365:
[----:B------:R-:W-:Y:S01]  /*57b0*/  LEA.HI.SX32 R44, R93, R10, 0x1b ;  /* 0x0000000a5d2c7211 */ /* 0x000fe200078fdaff */
[----:B------:R-:W-:Y:S01]  /*57c0*/  BSSY B0, `(.L_x_12367) ;  /* 0x0000008000007945 */ /* 0x000fe20003800000 */
[----:B------:R-:W-:Y:S01]  /*57d0*/  FADD.FTZ R68, R110, R133 ;  /* 0x000000856e447221 */ /* 0x000fe20000010000 */
[----:B0-----:R-:W-:Y:S01]  /*57e0*/  IADD3 R47, R10, 0x40, RZ ;  /* 0x000000400a2f7810 */ /* 0x001fe20007ffe0ff */
[----:B------:R-:W-:Y:S01]  /*57f0*/  FADD.FTZ R93, R124, R135 ;  /* 0x000000877c5d7221 */ /* 0x000fe20000010000 */
[----:B------:R0:W1:Y:S01]  /*5800*/  LDS R45, [R44.X4+0x4a0] ;  /* 0x0004a0002c2d7984 */ /* 0x0000620000004800 */
[----:B------:R-:W-:Y:S01]  /*5810*/  IADD3 R109, R10, 0x60, RZ ;  /* 0x000000600a6d7810 */ /* 0x000fe20007ffe0ff */
[----:B------:R-:W-:Y:S05]  /*5820*/  @!P1 BRA `(.L_x_12368) ;  /* 0x0000001000009947 */ /* 0x000fea0003800000 */
[----:B-1----:R1:W-:Y:S02]  /*5830*/  RED.E.ADD.F32.FTZ.RN.STRONG.GPU [R164.64+-0x780], R45 ;  /* 0xfff8802da400798e */ /* 0x0023e4000c10e786 */
.L_x_12368:
[----:B------:R-:W-:Y:S05]  /*5840*/  BSYNC B0 ;  /* 0x0000000000007941 */ /* 0x000fea0003800000 */
.L_x_12367:
[----:B------:R-:W-:Y:S01]  /*5850*/  LEA.HI.SX32 R47, R47, R10, 0x1b ;  /* 0x0000000a2f2f7211 */ /* 0x000fe200078fdaff */
[----:B------:R-:W-:Y:S01]  /*5860*/  BSSY B0, `(.L_x_12369) ;  /* 0x000000d000007945 */ /* 0x000fe20003800000 */
[----:B------:R-:W-:Y:S02]  /*5870*/  ISETP.GE.AND P6, PT, R95, 0x41, PT ;  /* 0x000000415f00780c */ /* 0x000fe40003fc6270 */
[----:B-1----:R-:W-:-:S02]  /*5880*/  IADD3 R45, R10, 0x80, RZ ;  /* 0x000000800a2d7810 */ /* 0x002fc40007ffe0ff */
        /* <DEDUP_REMOVED lines=10> */
.L_x_12370:
[----:B------:R-:W-:Y:S05]  /*5930*/  BSYNC B0 ;  /* 0x0000000000007941 */ /* 0x000fea0003800000 */
.L_x_12369:
[----:B------:R-:W2:Y:S01]  /*5940*/  LDS R109, [R109.X4+0x5a0] ;  /* 0x0005a0006d6d7984 */ /* 0x000ea20000004800 */
[----:B------:R-:W-:Y:S01]  /*5950*/  BSSY B0, `(.L_x_12371) ;  /* 0x0000005000007945 */ /* 0x000fe20003800000 */
[----:B-1----:R-:W-:Y:S02]  /*5960*/  IADD3 R47, R10, 0xa0, RZ ;  /* 0x000000a00a2f7810 */ /* 0x002fe40007ffe0ff */
[----:B------:R-:W-:Y:S01]  /*5970*/  LEA.HI.SX32 R45, R45, R10, 0x1b ;  /* 0x0000000a2d2d7211 */ /* 0x000fe200078fdaff */
[----:B------:R-:W-:Y:S05]  /*5980*/  @!P0 BRA `(.L_x_12372) ;  /* 0x0000001000008947 */ /* 0x000fea0003800000 */
[----:B--2---:R1:W-:Y:S02]  /*5990*/  RED.E.ADD.F32.FTZ.RN.STRONG.GPU [R164.64+-0x680], R109 ;  /* 0xfff9806da400798e */ /* 0x0043e4000c10e786 */
.L_x_12372:
[----:B------:R-:W-:Y:S05]  /*59a0*/  BSYNC B0 ;  /* 0x0000000000007941 */ /* 0x000fea0003800000 */
.L_x_12371:
[----:B------:R-:W3:Y:S01]  /*59b0*/  LDS R45, [R45.X4+0x620] ;  /* 0x000620002d2d7984 */ /* 0x000ee20000004800 */
[----:B------:R-:W-:Y:S01]  /*59c0*/  BSSY B0, `(.L_x_12373) ;  /* 0x0000005000007945 */ /* 0x000fe20003800000 */
[----:B-12---:R-:W-:Y:S02]  /*59d0*/  IADD3 R109, R10, 0xc0, RZ ;  /* 0x000000c00a6d7810 */ /* 0x006fe40007ffe0ff */
[----:B------:R-:W-:Y:S01]  /*59e0*/  LEA.HI.SX32 R47, R47, R10, 0x1b ;  /* 0x0000000a2f2f7211 */ /* 0x000fe200078fdaff */
[----:B------:R-:W-:Y:S05]  /*59f0*/  @!P1 BRA `(.L_x_12374) ;  /* 0x0000001000009947 */ /* 0x000fea0003800000 */
[----:B---3--:R1:W-:Y:S02]  /*5a00*/  RED.E.ADD.F32.FTZ.RN.STRONG.GPU [R164.64+-0x600], R45 ;  /* 0xfffa002da400798e */ /* 0x0083e4000c10e786 */
.L_x_12374:
[----:B------:R-:W-:Y:S05]  /*5a10*/  BSYNC B0 ;  /* 0x0000000000007941 */ /* 0x000fea0003800000 */
.L_x_12373:
[----:B------:R-:W2:Y:S01]  /*5a20*/  LDS R47, [R47.X4+0x6a0] ;  /* 0x0006a0002f2f7984 */ /* 0x000ea20000004800 */
[----:B------:R-:W-:Y:S01]  /*5a30*/  BSSY B0, `(.L_x_12375) ;  /* 0x0000005000007945 */ /* 0x000fe20003800000 */
[----:B-1-3--:R-:W-:-:S02]  /*5a40*/  IADD3 R45, R10, 0xe0, RZ ;  /* 0x000000e00a2d7810 */ /* 0x00afc40007ffe0ff */
[----:B------:R-:W-:Y:S01]  /*5a50*/  LEA.HI.SX32 R109, R109, R10, 0x1b ;  /* 0x0000000a6d6d7211 */ /* 0x000fe200078fdaff */
[----:B------:R-:W-:Y:S05]  /*5a60*/  @!P2 BRA `(.L_x_12376) ;  /* 0x000000100000a947 */ /* 0x000fea0003800000 */
[----:B--2---:R1:W-:Y:S02]  /*5a70*/  RED.E.ADD.F32.FTZ.RN.STRONG.GPU [R164.64+-0x580], R47 ;  /* 0xfffa802fa400798e */ /* 0x0043e4000c10e786 */
.L_x_12376:
[----:B------:R-:W-:Y:S05]  /*5a80*/  BSYNC B0 ;  /* 0x0000000000007941 */ /* 0x000fea0003800000 */
.L_x_12375:
[----:B------:R-:W3:Y:S01]  /*5a90*/  LDS R109, [R109.X4+0x720] ;  /* 0x000720006d6d7984 */ /* 0x000ee20000004800 */
[----:B------:R-:W-:Y:S01]  /*5aa0*/  BSSY B0, `(.L_x_12377) ;  /* 0x0000005000007945 */ /* 0x000fe20003800000 */
[----:B-12---:R-:W-:Y:S02]  /*5ab0*/  IADD3 R47, R10, 0x100, RZ ;  /* 0x000001000a2f7810 */ /* 0x006fe40007ffe0ff */
[----:B------:R-:W-:Y:S01]  /*5ac0*/  LEA.HI.SX32 R45, R45, R10, 0x1b ;  /* 0x0000000a2d2d7211 */ /* 0x000fe200078fdaff */
[----:B------:R-:W-:Y:S05]  /*5ad0*/  @!P3 BRA `(.L_x_12378) ;  /* 0x000000100000b947 */ /* 0x000fea0003800000 */
[----:B---3--:R1:W-:Y:S02]  /*5ae0*/  RED.E.ADD.F32.FTZ.RN.STRONG.GPU [R164.64+-0x500], R109 ;  /* 0xfffb006da400798e */ /* 0x0083e4000c10e786 */
.L_x_12378:
[----:B------:R-:W-:Y:S05]  /*5af0*/  BSYNC B0 ;  /* 0x0000000000007941 */ /* 0x000fea0003800000 */
.L_x_12377:
[----:B------:R-:W2:Y:S01]  /*5b00*/  LDS R45, [R45.X4+0x7a0] ;  /* 0x0007a0002d2d7984 */ /* 0x000ea20000004800 */
[----:B------:R-:W-:Y:S01]  /*5b10*/  BSSY B0, `(.L_x_12379) ;  /* 0x0000004000007945 */ /* 0x000fe20003800000 */
[----:B------:R-:W-:Y:S01]  /*5b20*/  LEA.HI.SX32 R47, R47, R10, 0x1b ;  /* 0x0000000a2f2f7211 */ /* 0x000fe200078fdaff */
[----:B------:R-:W-:Y:S05]  /*5b30*/  @!P4 BRA `(.L_x_12380) ;  /* 0x000000100000c947 */ /* 0x000fea0003800000 */
[----:B--2---:R2:W-:Y:S02]  /*5b40*/  RED.E.ADD.F32.FTZ.RN.STRONG.GPU [R164.64+-0x480], R45 ;  /* 0xfffb802da400798e */ /* 0x0045e4000c10e786 */
.L_x_12380:
[----:B------:R-:W-:Y:S05]  /*5b50*/  BSYNC B0 ;  /* 0x0000000000007941 */ /* 0x000fea0003800000 */
.L_x_12379:
[----:B------:R-:W4:Y:S01]  /*5b60*/  LDS R47, [R47.X4+0x820] ;  /* 0x000820002f2f7984 */ /* 0x000f220000004800 */
[----:B------:R-:W-:Y:S01]  /*5b70*/  BSSY B0, `(.L_x_12381) ;  /* 0x0000005000007945 */ /* 0x000fe20003800000 */
[----:B--2---:R-:W-:-:S02]  /*5b80*/  IADD3 R45, R10, 0x120, RZ ;  /* 0x000001200a2d7810 */ /* 0x004fc40007ffe0ff */
[----:B-1-3--:R-:W-:Y:S01]  /*5b90*/  IADD3 R109, R10, 0x140, RZ ;  /* 0x000001400a6d7810 */ /* 0x00afe20007ffe0ff */
[----:B------:R-:W-:Y:S05]  /*5ba0*/  @!P5 BRA `(.L_x_12382) ;  /* 0x000000100000d947 */ /* 0x000fea0003800000 */
[----:B----4-:R1:W-:Y:S02]  /*5bb0*/  RED.E.ADD.F32.FTZ.RN.STRONG.GPU [R164.64+-0x400], R47 ;  /* 0xfffc002fa400798e */ /* 0x0103e4000c10e786 */
.L_x_12382:
[----:B------:R-:W-:Y:S05]  /*5bc0*/  BSYNC B0 ;  /* 0x0000000000007941 */ /* 0x000fea0003800000 */
.L_x_12381:
        /* <DEDUP_REMOVED lines=14> */
.L_x_12384:
[----:B------:R-:W-:Y:S05]  /*5cb0*/  BSYNC B0 ;  /* 0x0000000000007941 */ /* 0x000fea0003800000 */
.L_x_12383:
[----:B------:R-:W2:Y:S01]  /*5cc0*/  LDS R109, [R109.X4+0x920] ;  /* 0x000920006d6d7984 */ /* 0x000ea20000004800 */
[----:B------:R-:W-:Y:S01]  /*5cd0*/  BSSY B0, `(.L_x_12385) ;  /* 0x0000005000007945 */ /* 0x000fe20003800000 */
[----:B-1----:R-:W-:-:S02]  /*5ce0*/  IADD3 R45, R10, 0x180, RZ ;  /* 0x000001800a2d7810 */ /* 0x002fc40007ffe0ff */
[----:B------:R-:W-:Y:S01]  /*5cf0*/  LEA.HI.SX32 R47, R47, R10, 0x1b ;  /* 0x0000000a2f2f7211 */ /* 0x000fe200078fdaff */
[----:B------:R-:W-:Y:S05]  /*5d00*/  @!P0 BRA `(.L_x_12386) ;  /* 0x0000001000008947 */ /* 0x000fea0003800000 */
[----:B--2---:R1:W-:Y:S02]  /*5d10*/  RED.E.ADD.F32.FTZ.RN.STRONG.GPU [R164.64+-0x300], R109 ;  /* 0xfffd006da400798e */ /* 0x0043e4000c10e786 */
.L_x_12386:
[----:B------:R-:W-:Y:S05]  /*5d20*/  BSYNC B0 ;  /* 0x0000000000007941 */ /* 0x000fea0003800000 */
.L_x_12385:
[----:B------:R-:W3:Y:S01]  /*5d30*/  LDS R47, [R47.X4+0x9a0] ;  /* 0x0009a0002f2f7984 */ /* 0x000ee20000004800 */
[----:B------:R-:W-:Y:S01]  /*5d40*/  BSSY B0, `(.L_x_12387) ;  /* 0x0000005000007945 */ /* 0x000fe20003800000 */
[----:B------:R-:W-:Y:S02]  /*5d50*/  IADD3 R95, R10, 0x1a0, RZ ;  /* 0x000001a00a5f7810 */ /* 0x000fe40007ffe0ff */
[----:B------:R-:W-:Y:S01]  /*5d60*/  LEA.HI.SX32 R45, R45, R10, 0x1b ;  /* 0x0000000a2d2d7211 */ /* 0x000fe200078fdaff */
[----:B------:R-:W-:Y:S05]  /*5d70*/  @!P1 BRA `(.L_x_12388) ;  /* 0x0000001000009947 */ /* 0x000fea0003800000 */
[----:B---3--:R3:W-:Y:S02]  /*5d80*/  RED.E.ADD.F32.FTZ.RN.STRONG.GPU [R164.64+-0x280], R47 ;  /* 0xfffd802fa400798e */ /* 0x0087e4000c10e786 */
.L_x_12388:
[----:B------:R-:W-:Y:S05]  /*5d90*/  BSYNC B0 ;  /* 0x0000000000007941 */ /* 0x000fea0003800000 */
.L_x_12387:
[----:B------:R-:W4:Y:S01]  /*5da0*/  LDS R45, [R45.X4+0xa20] ;  /* 0x000a20002d2d7984 */ /* 0x000f220000004800 */
[----:B------:R-:W-:Y:S01]  /*5db0*/  BSSY B0, `(.L_x_12389) ;  /* 0x0000005000007945 */ /* 0x000fe20003800000 */
[----:B---3--:R-:W-:Y:S02]  /*5dc0*/  IADD3 R47, R10, 0x1c0, RZ ;  /* 0x000001c00a2f7810 */ /* 0x008fe40007ffe0ff */
[----:B------:R-:W-:Y:S01]  /*5dd0*/  LEA.HI.SX32 R95, R95, R10, 0x1b ;  /* 0x0000000a5f5f7211 */ /* 0x000fe200078fdaff */
[----:B------:R-:W-:Y:S05]  /*5de0*/  @!P2 BRA `(.L_x_12390) ;  /* 0x000000100000a947 */ /* 0x000fea0003800000 */
[----:B----4-:R3:W-:Y:S02]  /*5df0*/  RED.E.ADD.F32.FTZ.RN.STRONG.GPU [R164.64+-0x200], R45 ;  /* 0xfffe002da400798e */ /* 0x0107e4000c10e786 */
.L_x_12390:
[----:B------:R-:W-:Y:S05]  /*5e00*/  BSYNC B0 ;  /* 0x0000000000007941 */ /* 0x000fea0003800000 */
.L_x_12389:
[----:B------:R-:W0:Y:S01]  /*5e10*/  LDS R95, [R95.X4+0xaa0] ;  /* 0x000aa0005f5f7984 */ /* 0x000e220000004800 */
[----:B------:R-:W-:Y:S01]  /*5e20*/  BSSY B0, `(.L_x_12391) ;  /* 0x0000005000007945 */ /* 0x000fe20003800000 */
[----:B---34-:R-:W-:-:S02]  /*5e30*/  IADD3 R45, R10, 0x1e0, RZ ;  /* 0x000001e00a2d7810 */ /* 0x018fc40007ffe0ff */
[----:B------:R-:W-:Y:S01]  /*5e40*/  LEA.HI.SX32 R47, R47, R10, 0x1b ;  /* 0x0000000a2f2f7211 */ /* 0x000fe200078fdaff */
[----:B------:R-:W-:Y:S05]  /*5e50*/  @!P3 BRA `(.L_x_12392) ;  /* 0x000000100000b947 */ /* 0x000fea0003800000 */
[----:B0-----:R0:W-:Y:S02]  /*5e60*/  RED.E.ADD.F32.FTZ.RN.STRONG.GPU [R164.64+-0x180], R95 ;  /* 0xfffe805fa400798e */ /* 0x0011e4000c10e786 */
.L_x_12392:
[----:B------:R-:W-:Y:S05]  /*5e70*/  BSYNC B0 ;  /* 0x0000000000007941 */ /* 0x000fea0003800000 */
.L_x_12391:
[----:B------:R-:W3:Y:S01]  /*5e80*/  LDS R47, [R47.X4+0xb20] ;  /* 0x000b20002f2f7984 */ /* 0x000ee20000004800 */
[----:B------:R-:W-:Y:S01]  /*5e90*/  BSSY B0, `(.L_x_12393) ;  /* 0x0000004000007945 */ /* 0x000fe20003800000 */
[----:B------:R-:W-:Y:S01]  /*5ea0*/  LEA.HI.SX32 R45, R45, R10, 0x1b ;  /* 0x0000000a2d2d7211 */ /* 0x000fe200078fdaff */
[----:B------:R-:W-:Y:S05]  /*5eb0*/  @!P4 BRA `(.L_x_12394) ;  /* 0x000000100000c947 */ /* 0x000fea0003800000 */
[----:B---3--:R3:W-:Y:S02]  /*5ec0*/  RED.E.ADD.F32.FTZ.RN.STRONG.GPU [R164.64+-0x100], R47 ;  /* 0xffff002fa400798e */ /* 0x0087e4000c10e786 */
.L_x_12394:
[----:B------:R-:W-:Y:S05]  /*5ed0*/  BSYNC B0 ;  /* 0x0000000000007941 */ /* 0x000fea0003800000 */
.L_x_12393:
[----:B------:R-:W4:Y:S01]  /*5ee0*/  LDS R45, [R45.X4+0xba0] ;  /* 0x000ba0002d2d7984 */ /* 0x000f220000004800 */
[----:B------:R-:W-:Y:S01]  /*5ef0*/  BSSY B0, `(.L_x_12395) ;  /* 0x0000003000007945 */ /* 0x000fe20003800000 */
[----:B------:R-:W-:Y:S05]  /*5f00*/  @!P5 BRA `(.L_x_12396) ;  /* 0x000000100000d947 */ /* 0x000fea0003800000 */
[----:B----4-:R4:W-:Y:S02]  /*5f10*/  RED.E.ADD.F32.FTZ.RN.STRONG.GPU [R164.64+-0x80], R45 ;  /* 0xffff802da400798e */ /* 0x0109e4000c10e786 */
.L_x_12396:
[----:B------:R-:W-:Y:S05]  /*5f20*/  BSYNC B0 ;  /* 0x0000000000007941 */ /* 0x000fea0003800000 */
.L_x_12395:
[----:B------:R-:W5:Y:S01]  /*5f30*/  SHFL.DOWN PT, R106, R93, 0x1, 0x1f ;  /* 0x08201f005d6a7f89 */ /* 0x000f6200000e0000 */
[----:B------:R-:W-:Y:S01]  /*5f40*/  ISETP.GT.AND P0, PT, R9, 0x1e, PT ;  /* 0x0000001e0900780c */ /* 0x000fe20003f04270 */
[----:B------:R-:W-:Y:S01]  /*5f50*/  FADD.FTZ R21, R69, R21 ;  /* 0x0000001545157221 */ /* 0x000fe20000010000 */
[----:B----4-:R-:W-:Y:S01]  /*5f60*/  MOV R45, R93 ;  /* 0x0000005d002d7202 */ /* 0x010fe20000000f00 */
[----:B-12---:R-:W1:Y:S01]  /*5f70*/  SHFL.DOWN PT, R109, R157, 0x1, 0x1f ;  /* 0x08201f009d6d7f89 */ /* 0x006e6200000e0000 */
[----:B------:R-:W-:Y:S01]  /*5f80*/  MOV R46, R157 ;  /* 0x0000009d002e7202 */ /* 0x000fe20000000f00 */
[----:B------:R-:W-:Y:S01]  /*5f90*/  FMUL.FTZ R69, R83, R123 ;  /* 0x0000007b53457220 */ /* 0x000fe20000410000 */
[----:B---3--:R-:W-:Y:S01]  /*5fa0*/  MOV R47, R119 ;  /* 0x00000077002f7202 */ /* 0x008fe20000000f00 */
[----:B------:R-:W2:Y:S01]  /*5fb0*/  SHFL.DOWN PT, R108, R119, 0x1, 0x1f ;  /* 0x08201f00776c7f89 */ /* 0x000ea200000e0000 */
        /* <DEDUP_REMOVED lines=10> */
[----:B-----5:R-:W-:Y:S02]  /*6060*/  @!P0 FADD.FTZ R45, R45, R106 ;  /* 0x0000006a2d2d8221 */ /* 0x020fe40000010000 */
[----:B------:R-:W-:-:S02]  /*6070*/  FADD.FTZ R27, R91, R27 ;  /* 0x0000001b5b1b7221 */ /* 0x000fc40000010000 */
[----:B-1----:R-:W-:Y:S01]  /*6080*/  @!P0 FADD.FTZ R46, R46, R109 ;  /* 0x0000006d2e2e8221 */ /* 0x002fe20000010000 */
[----:B------:R-:W1:Y:S01]  /*6090*/  SHFL.DOWN PT, R106, R45, 0x2, 0x1f ;  /* 0x08401f002d6a7f89 */ /* 0x000e6200000e0000 */
[----:B------:R-:W-:Y:S02]  /*60a0*/  FADD.FTZ R28, R90, R28 ;  /* 0x0000001c5a1c7221 */ /* 0x000fe40000010000 */
[----:B--2---:R-:W-:Y:S02]  /*60b0*/  @!P0 FADD.FTZ R47, R47, R108 ;  /* 0x0000006c2f2f8221 */ /* 0x004fe40000010000 */
[----:B0-----:R-:W-:-:S03]  /*60c0*/  @!P0 FADD.FTZ R44, R44, R95 ;  /* 0x0000005f2c2c8221 */ /* 0x001fc60000010000 */
[----:B------:R-:W0:Y:S01]  /*60d0*/  SHFL.DOWN PT, R68, R47, 0x2, 0x1f ;  /* 0x08401f002f447f89 */ /* 0x000e2200000e0000 */
[----:B------:R-:W-:-:S03]  /*60e0*/  ISETP.GT.AND P0, PT, R9, 0x1d, PT ;  /* 0x0000001d0900780c */ /* 0x000fc60003f04270 */
[----:B------:R-:W2:Y:S04]  /*60f0*/  SHFL.DOWN PT, R95, R46, 0x2, 0x1f ;  /* 0x08401f002e5f7f89 */ /* 0x000ea800000e0000 */
[----:B------:R-:W3:Y:S06]  /*6100*/  SHFL.DOWN PT, R93, R44, 0x2, 0x1f ;  /* 0x08401f002c5d7f89 */ /* 0x000eec00000e0000 */
[----:B-1----:R-:W-:-:S05]  /*6110*/  @!P0 FADD.FTZ R45, R45, R106 ;  /* 0x0000006a2d2d8221 */ /* 0x002fca0000010000 */
[----:B------:R-:W1:Y:S01]  /*6120*/  SHFL.DOWN PT, R106, R45, 0x4, 0x1f ;  /* 0x08801f002d6a7f89 */ /* 0x000e6200000e0000 */
[----:B0-----:R-:W-:Y:S02]  /*6130*/  @!P0 FADD.FTZ R47, R47, R68 ;  /* 0x000000442f2f8221 */ /* 0x001fe40000010000 */
[----:B------:R-:W-:Y:S02]  /*6140*/  FMUL.FTZ R68, R83, R118 ;  /* 0x0000007653447220 */ /* 0x000fe40000410000 */
[----:B--2---:R-:W-:Y:S01]  /*6150*/  @!P0 FADD.FTZ R46, R46, R95 ;  /* 0x0000005f2e2e8221 */ /* 0x004fe20000010000 */
[----:B------:R-:W0:Y:S01]  /*6160*/  SHFL.DOWN PT, R108, R47, 0x4, 0x1f ;  /* 0x08801f002f6c7f89 */ /* 0x000e2200000e0000 */
[----:B---3--:R-:W-:-:S03]  /*6170*/  @!P0 FADD.FTZ R44, R44, R93 ;  /* 0x0000005d2c2c8221 */ /* 0x008fc60000010000 */
[----:B------:R-:W2:Y:S01]  /*6180*/  SHFL.DOWN PT, R111, R46, 0x4, 0x1f ;  /* 0x08801f002e6f7f89 */ /* 0x000ea200000e0000 */
[----:B------:R-:W-:Y:S01]  /*6190*/  FMUL.FTZ R93, R83, R116 ;  /* 0x00000074535d7220 */ /* 0x000fe20000410000 */
[----:B------:R-:W-:Y:S02]  /*61a0*/  ISETP.GT.AND P0, PT, R9, 0x1b, PT ;  /* 0x0000001b0900780c */ /* 0x000fe40003f04270 */
[----:B------:R-:W3:Y:S01]  /*61b0*/  SHFL.DOWN PT, R109, R44, 0x4, 0x1f ;  /* 0x08801f002c6d7f89 */ /* 0x000ee200000e0000 */
[-C--:B------:R-:W-:Y:S02]  /*61c0*/  FFMA.FTZ R95, R82, R114.reuse, -R93 ;  /* 0x00000072525f7223 */ /* 0x080fe4000001085d */
[----:B------:R-:W-:Y:S02]  /*61d0*/  FMUL.FTZ R93, R83, R114 ;  /* 0x00000072535d7220 */ /* 0x000fe40000410000 */
[----:B------:R-:W-:Y:S02]  /*61e0*/  FMUL.FTZ R95, R92, R95 ;  /* 0x0000005f5c5f7220 */ /* 0x000fe40000410000 */
[----:B------:R-:W-:-:S04]  /*61f0*/  FFMA.FTZ R93, R82, R116, R93 ;  /* 0x00000074525d7223 */ /* 0x000fc8000001005d */
[----:B------:R-:W-:Y:S02]  /*6200*/  FFMA.FTZ R95, R94, R93, R95 ;  /* 0x0000005d5e5f7223 */ /* 0x000fe4000001005f */
[----:B-1----:R-:W-:Y:S02]  /*6210*/  @!P0 FADD.FTZ R45, R45, R106 ;  /* 0x0000006a2d2d8221 */ /* 0x002fe40000010000 */
[----:B------:R-:W-:Y:S02]  /*6220*/  FFMA.FTZ R95, R78, R116, R95 ;  /* 0x000000744e5f7223 */ /* 0x000fe4000001005f */
[----:B0-----:R-:W-:Y:S01]  /*6230*/  @!P0 FADD.FTZ R47, R47, R108 ;  /* 0x0000006c2f2f8221 */ /* 0x001fe20000010000 */
[----:B------:R-:W0:Y:S01]  /*6240*/  SHFL.DOWN PT, R78, R45, 0x8, 0x1f ;  /* 0x09001f002d4e7f89 */ /* 0x000e2200000e0000 */
[----:B------:R-:W-:Y:S02]  /*6250*/  FFMA.FTZ R93, R82, R117, -R68 ;  /* 0x00000075525d7223 */ /* 0x000fe40000010844 */
[----:B--2---:R-:W-:Y:S01]  /*6260*/  @!P0 FADD.FTZ R46, R46, R111 ;  /* 0x0000006f2e2e8221 */ /* 0x004fe20000010000 */
[----:B------:R-:W-:Y:S01]  /*6270*/  SHFL.DOWN PT, R92, R47, 0x8, 0x1f ;  /* 0x09001f002f5c7f89 */ /* 0x000fe200000e0000 */
[----:B------:R-:W-:-:S02]  /*6280*/  FFMA.FTZ R68, R82, R122, -R69 ;  /* 0x0000007a52447223 */ /* 0x000fc40000010845 */
[----:B---3--:R-:W-:Y:S01]  /*6290*/  @!P0 FADD.FTZ R44, R44, R109 ;  /* 0x0000006d2c2c8221 */ /* 0x008fe20000010000 */
[----:B------:R-:W1:Y:S01]  /*62a0*/  SHFL.DOWN PT, R111, R46, 0x8, 0x1f ;  /* 0x09001f002e6f7f89 */ /* 0x000e6200000e0000 */
[----:B------:R-:W-:Y:S01]  /*62b0*/  ISETP.GT.AND P0, PT, R9, 0x17, PT ;  /* 0x000000170900780c */ /* 0x000fe20003f04270 */
[----:B------:R-:W-:Y:S02]  /*62c0*/  FMUL.FTZ R122, R83, R122 ;  /* 0x0000007a537a7220 */ /* 0x000fe40000410000 */
[----:B------:R-:W2:Y:S01]  /*62d0*/  SHFL.DOWN PT, R109, R44, 0x8, 0x1f ;  /* 0x09001f002c6d7f89 */ /* 0x000ea200000e0000 */
[----:B------:R-:W-:Y:S02]  /*62e0*/  FMUL.FTZ R68, R113, R68 ;  /* 0x0000004471447220 */ /* 0x000fe40000410000 */
[----:B------:R-:W-:Y:S02]  /*62f0*/  FFMA.FTZ R122, R82, R123, R122 ;  /* 0x0000007b527a7223 */ /* 0x000fe4000001007a */
[----:B------:R-:W-:-:S02]  /*6300*/  FMUL.FTZ R117, R83, R117 ;  /* 0x0000007553757220 */ /* 0x000fc40000410000 */
[----:B------:R-:W-:Y:S02]  /*6310*/  FMUL.FTZ R93, R48, R93 ;  /* 0x0000005d305d7220 */ /* 0x000fe40000410000 */
[----:B------:R-:W-:Y:S02]  /*6320*/  FMUL.FTZ R48, R83, R130 ;  /* 0x0000008253307220 */ /* 0x000fe40000410000 */
[----:B------:R-:W-:Y:S02]  /*6330*/  FFMA.FTZ R68, R51, R122, R68 ;  /* 0x0000007a33447223 */ /* 0x000fe40000010044 */
[C---:B------:R-:W-:Y:S02]  /*6340*/  FFMA.FTZ R117, R82.reuse, R118, R117 ;  /* 0x0000007652757223 */ /* 0x040fe40000010075 */
[----:B0-----:R-:W-:Y:S02]  /*6350*/  @!P0 FADD.FTZ R45, R45, R78 ;  /* 0x0000004e2d2d8221 */ /* 0x001fe40000010000 */
[----:B------:R-:W-:-:S02]  /*6360*/  FFMA.FTZ R69, R82, R131, -R48 ;  /* 0x0000008352457223 */ /* 0x000fc40000010830 */
[----:B------:R-:W-:Y:S02]  /*6370*/  FFMA.FTZ R93, R104, R117, R93 ;  /* 0x00000075685d7223 */ /* 0x000fe4000001005d */
[----:B------:R-:W-:Y:S02]  /*6380*/  FMUL.FTZ R131, R83, R131 ;  /* 0x0000008353837220 */ /* 0x000fe40000410000 */
[----:B------:R-:W-:Y:S02]  /*6390*/  FFMA.FTZ R123, R80, R123, R68 ;  /* 0x0000007b507b7223 */ /* 0x000fe40000010044 */
[----:B-1----:R-:W-:Y:S01]  /*63a0*/  @!P0 FADD.FTZ R46, R46, R111 ;  /* 0x0000006f2e2e8221 */ /* 0x002fe20000010000 */
[----:B------:R-:W0:Y:S01]  /*63b0*/  SHFL.DOWN PT, R68, R45, 0x10, 0x1f ;  /* 0x0a001f002d447f89 */ /* 0x000e2200000e0000 */
[----:B------:R-:W-:Y:S02]  /*63c0*/  @!P0 FADD.FTZ R47, R47, R92 ;  /* 0x0000005c2f2f8221 */ /* 0x000fe40000010000 */
[----:B--2---:R-:W-:Y:S01]  /*63d0*/  @!P0 FADD.FTZ R44, R44, R109 ;  /* 0x0000006d2c2c8221 */ /* 0x004fe20000010000 */
[----:B------:R-:W-:Y:S01]  /*63e0*/  ISETP.GT.AND P0, PT, R9, 0xf, PT ;  /* 0x0000000f0900780c */ /* 0x000fe20003f04270 */
[----:B------:R-:W-:Y:S01]  /*63f0*/  FMUL.FTZ R69, R112, R69 ;  /* 0x0000004570457220 */ /* 0x000fe20000410000 */
[----:B------:R-:W-:Y:S01]  /*6400*/  SHFL.DOWN PT, R78, R47, 0x10, 0x1f ;  /* 0x0a001f002f4e7f89 */ /* 0x000fe200000e0000 */
[----:B------:R-:W-:-:S02]  /*6410*/  FFMA.FTZ R131, R82, R130, R131 ;  /* 0x0000008252837223 */ /* 0x000fc40000010083 */
[----:B------:R-:W-:Y:S02]  /*6420*/  FMUL.FTZ R51, R83, R121 ;  /* 0x0000007953337220 */ /* 0x000fe40000410000 */
[----:B------:R-:W-:Y:S02]  /*6430*/  FFMA.FTZ R118, R79, R118, R93 ;  /* 0x000000764f767223 */ /* 0x000fe4000001005d */
[----:B------:R-:W1:Y:S01]  /*6440*/  SHFL.DOWN PT, R93, R46, 0x10, 0x1f ;  /* 0x0a001f002e5d7f89 */ /* 0x000e6200000e0000 */
[----:B------:R-:W-:Y:S02]  /*6450*/  FFMA.FTZ R69, R100, R131, R69 ;  /* 0x0000008364457223 */ /* 0x000fe40000010045 */
[-C--:B------:R-:W-:Y:S01]  /*6460*/  FFMA.FTZ R48, R82, R120.reuse, -R51 ;  /* 0x0000007852307223 */ /* 0x080fe20000010833 */
[----:B------:R-:W2:Y:S01]  /*6470*/  SHFL.DOWN PT, R79, R44, 0x10, 0x1f ;  /* 0x0a001f002c4f7f89 */ /* 0x000ea200000e0000 */
[----:B------:R-:W-:Y:S02]  /*6480*/  FMUL.FTZ R120, R83, R120 ;  /* 0x0000007853787220 */ /* 0x000fe40000410000 */
[----:B------:R-:W-:-:S02]  /*6490*/  FFMA.FTZ R130, R81, R130, R69 ;  /* 0x0000008251827223 */ /* 0x000fc40000010045 */
[----:B------:R-:W-:Y:S02]  /*64a0*/  FMUL.FTZ R97, R97, R48 ;  /* 0x0000003061617220 */ /* 0x000fe40000410000 */
[----:B------:R-:W-:Y:S02]  /*64b0*/  FFMA.FTZ R69, R82, R121, R120 ;  /* 0x0000007952457223 */ /* 0x000fe40000010078 */
[C---:B------:R-:W-:Y:S02]  /*64c0*/  FMUL.FTZ R51, R83.reuse, R126 ;  /* 0x0000007e53337220 */ /* 0x040fe40000410000 */
[----:B------:R-:W-:Y:S02]  /*64d0*/  FMUL.FTZ R48, R83, R129 ;  /* 0x0000008153307220 */ /* 0x000fe40000410000 */
[----:B------:R-:W-:Y:S02]  /*64e0*/  FFMA.FTZ R97, R140, R69, R97 ;  /* 0x000000458c617223 */ /* 0x000fe40000010061 */
[----:B------:R-:W-:-:S02]  /*64f0*/  FFMA.FTZ R51, R82, R88, -R51 ;  /* 0x0000005852337223 */ /* 0x000fc40000010833 */
[----:B------:R-:W-:Y:S02]  /*6500*/  FFMA.FTZ R69, R82, R89, -R48 ;  /* 0x0000005952457223 */ /* 0x000fe40000010830 */
[C---:B------:R-:W-:Y:S02]  /*6510*/  FMUL.FTZ R48, R83.reuse, R125 ;  /* 0x0000007d53307220 */ /* 0x040fe40000410000 */
[----:B------:R-:W-:Y:S02]  /*6520*/  FMUL.FTZ R50, R50, R51 ;  /* 0x0000003332327220 */ /* 0x000fe40000410000 */
[C---:B------:R-:W-:Y:S02]  /*6530*/  FMUL.FTZ R89, R83.reuse, R89 ;  /* 0x0000005953597220 */ /* 0x040fe40000410000 */
[C---:B------:R-:W-:Y:S02]  /*6540*/  FMUL.FTZ R51, R83.reuse, R88 ;  /* 0x0000005853337220 */ /* 0x040fe40000410000 */
[----:B------:R-:W-:-:S02]  /*6550*/  FMUL.FTZ R83, R83, R101 ;  /* 0x0000006553537220 */ /* 0x000fc40000410000 */
[C---:B------:R-:W-:Y:S02]  /*6560*/  FFMA.FTZ R48, R82.reuse, R101, -R48 ;  /* 0x0000006552307223 */ /* 0x040fe40000010830 */
[----:B0-----:R-:W-:Y:S02]  /*6570*/  @!P0 FADD.FTZ R45, R45, R68 ;  /* 0x000000442d2d8221 */ /* 0x001fe40000010000 */
[C---:B------:R-:W-:Y:S02]  /*6580*/  FFMA.FTZ R68, R82.reuse, R129, R89 ;  /* 0x0000008152447223 */ /* 0x040fe40000010059 */
[----:B------:R-:W-:Y:S02]  /*6590*/  FFMA.FTZ R51, R82, R126, R51 ;  /* 0x0000007e52337223 */ /* 0x000fe40000010033 */
[----:B------:R-:W-:Y:S02]  /*65a0*/  FMUL.FTZ R69, R96, R69 ;  /* 0x0000004560457220 */ /* 0x000fe40000410000 */
[----:B------:R-:W-:-:S02]  /*65b0*/  FFMA.FTZ R82, R82, R125, R83 ;  /* 0x0000007d52527223 */ /* 0x000fc40000010053 */
[----:B------:R-:W-:Y:S02]  /*65c0*/  FMUL.FTZ R48, R49, R48 ;  /* 0x0000003031307220 */ /* 0x000fe40000410000 */
[----:B-1----:R-:W-:Y:S02]  /*65d0*/  @!P0 FADD.FTZ R46, R46, R93 ;  /* 0x0000005d2e2e8221 */ /* 0x002fe40000010000 */
[----:B------:R-:W-:Y:S02]  /*65e0*/  @!P0 FADD.FTZ R47, R47, R78 ;  /* 0x0000004e2f2f8221 */ /* 0x000fe40000010000 */
        /* <DEDUP_REMOVED lines=29> */
.L_x_12398:
[----:B0-----:R-:W-:Y:S05]  /*67c0*/  BSYNC B0 ;  /* 0x0000000000007941 */ /* 0x001fea0003800000 */
.L_x_12397:
[----:B------:R-:W-:Y:S02]  /*67d0*/  IADD3 R66, R66, 0x1, RZ ;  /* 0x0000000142427810 */ /* 0x000fe40007ffe0ff */
[----:B------:R-:W-:-:S02]  /*67e0*/  IADD3 R65, P1, R65, 0x1, RZ ;  /* 0x0000000141417810 */ /* 0x000fc40007f3e0ff */
[----:B------:R-:W-:Y:S02]  /*67f0*/  ISETP.GE.AND P0, PT, R66, c[0x0][0x16c], PT ;  /* 0x00005b0042007a0c */ /* 0x000fe40003f06270 */
[----:B------:R-:W-:-:S11]  /*6800*/  IADD3.X R64, RZ, R64, RZ, P1, !PT ;  /* 0x00000040ff407210 */ /* 0x000fd60000ffe4ff */
[----:B------:R-:W-:Y:S01]  /*6810*/  @P0 CALL.REL.NOINC `(.L_x_12352) ;  /* 0x0000001000000944 */ /* 0x000fe20003c00000 */
[----:B------:R-:W-:Y:S05]  /*6820*/  BRA `(.L_x_12399) ;  /* 0xffffb60000007947 */ /* 0x000fea000383ffff */
.L_x_12352:
[----:B------:R-:W-:Y:S01]  /*6830*/  BAR.SYNC.DEFER_BLOCKING 0x0 ;  /* 0x0000000000007b1d */ /* 0x000fe20000010000 */
[----:B------:R-:W-:-:S05]  /*6840*/  IMAD.WIDE R38, R10, 0x10, R70 ;  /* 0x000000100a267825 */ /* 0x000fca00078e0246 */
[----:B------:R-:W2:Y:S01]  /*6850*/  LDG.E.128 R40, [R38.64] ;  /* 0x0000000626287981 */ /* 0x000ea2000c1e1d00 */
[----:B------:R-:W-:Y:S02]  /*6860*/  IADD3 R50, R2, -0x1, RZ ;  /* 0xffffffff02327810 */ /* 0x000fe40007ffe0ff */
[----:B------:R-:W-:Y:S01]  /*6870*/  IADD3 R0, R0, 0x1, RZ ;  /* 0x0000000100007810 */ /* 0x000fe20007ffe0ff */
[----:B--2---:R-:W-:Y:S01]  /*6880*/  STS.128 [R9.X16], R40 ;  /* 0x0000002809007388 */ /* 0x004fe2000000cc00 */
[----:B------:R-:W-:-:S06]  /*6890*/  NOP ;  /* 0x0000000000007918 */ /* 0x000fcc0000000000 */
[----:B------:R-:W0:Y:S02]  /*68a0*/  LDS.128 R40, [R9.X16] ;  /* 0x0000000009287984 */ /* 0x000e24000000cc00 */
[----:B0-----:R-:W-:Y:S02]  /*68b0*/  HADD2.F32 R44, -RZ, R40.H0_H0 ;  /* 0x20000028ff2c7230 */ /* 0x001fe40000004100 */
[----:B------:R-:W-:-:S03]  /*68c0*/  HADD2.F32 R38, -RZ, R41.H0_H0 ;  /* 0x20000029ff267230 */ /* 0x000fc60000004100 */
[--C-:B------:R-:W-:Y:S01]  /*68d0*/  FADD.FTZ R37, R44, R17.reuse ;  /* 0x000000112c257221 */ /* 0x100fe20000010000 */
[----:B------:R-:W-:Y:S01]  /*68e0*/  HADD2.F32 R44, -RZ, R40.H1_H1 ;  /* 0x30000028ff2c7230 */ /* 0x000fe20000004100 */
[--C-:B------:R-:W-:Y:S01]  /*68f0*/  FADD.FTZ R45, R38, R17.reuse ;  /* 0x00000011262d7221 */ /* 0x100fe20000010000 */
[----:B------:R-:W-:Y:S01]  /*6900*/  HADD2.F32 R38, -RZ, R41.H1_H1 ;  /* 0x30000029ff267230 */ /* 0x000fe20000004100 */
[----:B------:R-:W-:Y:S01]  /*6910*/  BAR.SYNC.DEFER_BLOCKING 0x0 ;  /* 0x0000000000007b1d */ /* 0x000fe20000010000 */
[----:B------:R-:W-:Y:S01]  /*6920*/  FSETP.GTU.FTZ.AND P6, PT, R37, 20, PT ;  /* 0x41a000002500780b */ /* 0x000fe20003fdc000 */
[--C-:B------:R-:W-:Y:S01]  /*6930*/  FADD.FTZ R44, R44, R17.reuse ;  /* 0x000000112c2c7221 */ /* 0x100fe20000010000 */
[----:B------:R-:W-:Y:S01]  /*6940*/  FSETP.GTU.FTZ.AND P1, PT, R45, 20, PT ;  /* 0x41a000002d00780b */ /* 0x000fe20003f3c000 */
[--C-:B------:R-:W-:Y:S01]  /*6950*/  HADD2.F32 R40, -RZ, R42.reuse.H0_H0 ;  /* 0x2000002aff287230 */ /* 0x100fe20000004100 */
[----:B------:R-:W-:Y:S01]  /*6960*/  FADD.FTZ R41, R38, R17 ;  /* 0x0000001126297221 */ /* 0x000fe20000010000 */
[----:B------:R-:W-:Y:S01]  /*6970*/  HADD2.F32 R42, -RZ, R42.H1_H1 ;  /* 0x3000002aff2a7230 */ /* 0x000fe20000004100 */
[----:B------:R-:W-:-:S02]  /*6980*/  FSETP.GTU.FTZ.AND P0, PT, R44, 20, PT ;  /* 0x41a000002c00780b */ /* 0x000fc40003f1c000 */
[----:B------:R-:W-:Y:S01]  /*6990*/  FADD.FTZ R47, R40, R17 ;  /* 0x00000011282f7221 */ /* 0x000fe20000010000 */
[----:B------:R-:W-:-:S04]  /*69a0*/  FSETP.GTU.FTZ.AND P2, PT, R41, 20, PT ;  /* 0x41a000002900780b */ /* 0x000fc80003f5c000 */
[----:B------:R-:W-:Y:S01]  /*69b0*/  @!P6 FMUL.FTZ R37, R37, -1.4426950216293334961 ;  /* 0xbfb8aa3b2525e820 */ /* 0x000fe20000410000 */
[----:B------:R-:W-:-:S05]  /*69c0*/  FSETP.GTU.FTZ.AND P3, PT, R47, 20, PT ;  /* 0x41a000002f00780b */ /* 0x000fca0003f7c000 */
[----:B------:R-:W0:Y:S01]  /*69d0*/  @!P6 MUFU.EX2 R37, R37 ;  /* 0x000000250025e308 */ /* 0x000e220000000800 */
[----:B------:R-:W-:Y:S01]  /*69e0*/  @!P0 FMUL.FTZ R39, R44, -1.4426950216293334961 ;  /* 0xbfb8aa3b2c278820 */ /* 0x000fe20000410000 */
[----:B------:R-:W-:Y:S01]  /*69f0*/  HADD2.F32 R44, -RZ, R43.H0_H0 ;  /* 0x2000002bff2c7230 */ /* 0x000fe20000004100 */
[----:B------:R-:W-:-:S05]  /*6a00*/  @!P2 FMUL.FTZ R40, R41, -1.4426950216293334961 ;  /* 0xbfb8aa3b2928a820 */ /* 0x000fca0000410000 */
[----:B------:R-:W1:Y:S01]  /*6a10*/  @!P0 MUFU.EX2 R39, R39 ;  /* 0x0000002700278308 */ /* 0x000e620000000800 */
[----:B0-----:R-:W-:Y:S02]  /*6a20*/  @!P6 FADD.FTZ R38, R37, 1 ;  /* 0x3f8000002526e421 */ /* 0x001fe40000010000 */
[----:B------:R-:W-:-:S05]  /*6a30*/  @!P1 FMUL.FTZ R37, R45, -1.4426950216293334961 ;  /* 0xbfb8aa3b2d259820 */ /* 0x000fca0000410000 */
[----:B------:R0:W2:Y:S01]  /*6a40*/  @!P6 MUFU.RCP R46, R38 ;  /* 0x00000026002ee308 */ /* 0x0000a20000001000 */
[--C-:B------:R-:W-:Y:S01]  /*6a50*/  FADD.FTZ R45, R42, R17.reuse ;  /* 0x000000112a2d7221 */ /* 0x100fe20000010000 */
[----:B------:R-:W-:Y:S01]  /*6a60*/  HADD2.F32 R42, -RZ, R43.H1_H1 ;  /* 0x3000002bff2a7230 */ /* 0x000fe20000004100 */
[--C-:B------:R-:W-:Y:S02]  /*6a70*/  FADD.FTZ R43, R44, R17.reuse ;  /* 0x000000112c2b7221 */ /* 0x100fe40000010000 */
[----:B-1----:R-:W-:Y:S01]  /*6a80*/  @!P0 FADD.FTZ R39, R39, 1 ;  /* 0x3f80000027278421 */ /* 0x002fe20000010000 */
[----:B------:R-:W-:Y:S01]  /*6a90*/  FSETP.GTU.FTZ.AND P4, PT, R45, 20, PT ;  /* 0x41a000002d00780b */ /* 0x000fe20003f9c000 */
[----:B------:R-:W-:Y:S01]  /*6aa0*/  FADD.FTZ R42, R42, R17 ;  /* 0x000000112a2a7221 */ /* 0x000fe20000010000 */
[----:B------:R-:W-:Y:S01]  /*6ab0*/  FSETP.GTU.FTZ.AND P5, PT, R43, 20, PT ;  /* 0x41a000002b00780b */ /* 0x000fe20003fbc000 */
[----:B0-----:R-:W-:Y:S01]  /*6ac0*/  @!P3 FMUL.FTZ R38, R47, -1.4426950216293334961 ;  /* 0xbfb8aa3b2f26b820 */ /* 0x001fe20000410000 */
[----:B------:R-:W0:Y:S01]  /*6ad0*/  @!P1 MUFU.EX2 R37, R37 ;  /* 0x0000002500259308 */ /* 0x000e220000000800 */
[----:B--2---:R-:W-:Y:S01]  /*6ae0*/  @!P6 FMUL.FTZ R29, R29, R46 ;  /* 0x0000002e1d1de220 */ /* 0x004fe20000410000 */
[----:B------:R-:W-:-:S06]  /*6af0*/  FSETP.GTU.FTZ.AND P6, PT, R42, 20, PT ;  /* 0x41a000002a00780b */ /* 0x000fcc0003fdc000 */
[----:B------:R-:W1:Y:S01]  /*6b00*/  @!P3 MUFU.EX2 R38, R38 ;  /* 0x000000260026b308 */ /* 0x000e620000000800 */
[----:B------:R-:W-:Y:S02]  /*6b10*/  @!P4 FMUL.FTZ R41, R45, -1.4426950216293334961 ;  /* 0xbfb8aa3b2d29c820 */ /* 0x000fe40000410000 */
[----:B------:R-:W-:Y:S01]  /*6b20*/  @!P5 FMUL.FTZ R46, R43, -1.4426950216293334961 ;  /* 0xbfb8aa3b2b2ed820 */ /* 0x000fe20000410000 */
[----:B------:R-:W-:Y:S01]  /*6b30*/  F2FP.PACK_AB R43, R21, R22 ;  /* 0x00000016152b723e */ /* 0x000fe200000000ff */
[----:B------:R-:W-:-:S03]  /*6b40*/  FADD.FTZ R11, R29, R11 ;  /* 0x0000000b1d0b7221 */ /* 0x000fc60000010000 */
[----:B------:R2:W3:Y:S01]  /*6b50*/  @!P2 MUFU.EX2 R44, R40 ;  /* 0x00000028002ca308 */ /* 0x0004e20000000800 */
[----:B0-----:R-:W-:Y:S02]  /*6b60*/  @!P1 FADD.FTZ R37, R37, 1 ;  /* 0x3f80000025259421 */ /* 0x001fe40000010000 */
[----:B------:R-:W-:Y:S01]  /*6b70*/  @!P6 FMUL.FTZ R47, R42, -1.4426950216293334961 ;  /* 0xbfb8aa3b2a2fe820 */ /* 0x000fe20000410000 */
[----:B------:R-:W-:Y:S01]  /*6b80*/  F2FP.PACK_AB R42, R23, R24 ;  /* 0x00000018172a723e */ /* 0x000fe200000000ff */
[----:B------:R-:W-:-:S03]  /*6b90*/  IMAD R23, R15, c[0x0][0x2d8], RZ ;  /* 0x0000b6000f177a24 */ /* 0x000fc600078e02ff */
[----:B------:R0:W-:Y:S01]  /*6ba0*/  @!P4 MUFU.EX2 R45, R41 ;  /* 0x00000029002dc308 */ /* 0x0001e20000000800 */
[----:B--2---:R-:W-:Y:S01]  /*6bb0*/  F2FP.PACK_AB R40, R27, R28 ;  /* 0x0000001c1b28723e */ /* 0x004fe200000000ff */
[----:B-1----:R-:W-:Y:S01]  /*6bc0*/  @!P3 FADD.FTZ R21, R38, 1 ;  /* 0x3f8000002615b421 */ /* 0x002fe20000010000 */
[----:B------:R-:W-:-:S05]  /*6bd0*/  SHF.L.U32 R38, R50, 0x8, RZ ;  /* 0x0000000832267819 */ /* 0x000fca00000006ff */
[----:B------:R1:W2:Y:S01]  /*6be0*/  @!P0 MUFU.RCP R49, R39 ;  /* 0x0000002700318308 */ /* 0x0002a20000001000 */
[----:B0-----:R-:W-:Y:S01]  /*6bf0*/  F2FP.PACK_AB R41, R25, R26 ;  /* 0x0000001a1929723e */ /* 0x001fe200000000ff */
[----:B---3--:R-:W-:-:S04]  /*6c00*/  @!P2 FADD.FTZ R44, R44, 1 ;  /* 0x3f8000002c2ca421 */ /* 0x008fc80000010000 */
[----:B------:R0:W-:Y:S01]  /*6c10*/  STS.128 [R9.X16], R40 ;  /* 0x0000002809007388 */ /* 0x0001e2000000cc00 */
[----:B------:R-:W-:-:S06]  /*6c20*/  NOP ;  /* 0x0000000000007918 */ /* 0x000fcc0000000000 */
[----:B------:R-:W3:Y:S01]  /*6c30*/  LDS.128 R24, [R9.X16] ;  /* 0x0000000009187984 */ /* 0x000ee2000000cc00 */
[----:B-1----:R-:W-:Y:S01]  /*6c40*/  SHF.R.S32.HI R39, RZ, 0x1f, R38 ;  /* 0x0000001fff277819 */ /* 0x002fe20000011426 */
[----:B------:R1:W4:Y:S01]  /*6c50*/  @!P1 MUFU.RCP R48, R37 ;  /* 0x0000002500309308 */ /* 0x0003220000001000 */
[----:B--2---:R-:W-:Y:S02]  /*6c60*/  @!P0 FMUL.FTZ R30, R30, R49 ;  /* 0x000000311e1e8220 */ /* 0x004fe40000410000 */
[----:B------:R-:W-:-:S05]  /*6c70*/  @!P4 FADD.FTZ R45, R45, 1 ;  /* 0x3f8000002d2dc421 */ /* 0x000fca0000010000 */
[----:B------:R2:W5:Y:S01]  /*6c80*/  @!P3 MUFU.RCP R28, R21 ;  /* 0x00000015001cb308 */ /* 0x0005620000001000 */
[C---:B-1----:R-:W-:Y:S02]  /*6c90*/  IMAD R37, R16.reuse, c[0x0][0x2dc], R23 ;  /* 0x0000b70010257a24 */ /* 0x042fe400078e0217 */
[----:B------:R-:W-:-:S04]  /*6ca0*/  IMAD.WIDE.U32 R22, R16, c[0x0][0x2d8], R38 ;  /* 0x0000b60010167a25 */ /* 0x000fc800078e0026 */
[----:B------:R-:W-:Y:S01]  /*6cb0*/  IMAD.WIDE.U32 R38, R16, c[0x0][0x2f8], R38 ;  /* 0x0000be0010267a25 */ /* 0x000fe200078e0026 */
[----:B------:R-:W-:Y:S01]  /*6cc0*/  IADD3 R23, R23, R37, RZ ;  /* 0x0000002517177210 */ /* 0x000fe20007ffe0ff */
[----:B------:R-:W1:Y:S02]  /*6cd0*/  @!P5 MUFU.EX2 R46, R46 ;  /* 0x0000002e002ed308 */ /* 0x000e640000000800 */
[----:B--2---:R-:W-:Y:S02]  /*6ce0*/  IMAD R21, R19, c[0x0][0x2e0], RZ ;  /* 0x0000b80013157a24 */ /* 0x004fe400078e02ff */
[----:B------:R-:W-:-:S04]  /*6cf0*/  IMAD.WIDE.U32 R22, R20, c[0x0][0x2e0], R22 ;  /* 0x0000b80014167a25 */ /* 0x000fc800078e0016 */
[----:B------:R-:W2:Y:S01]  /*6d00*/  @!P6 MUFU.EX2 R47, R47 ;  /* 0x0000002f002fe308 */ /* 0x000ea20000000800 */
[----:B------:R-:W-:Y:S01]  /*6d10*/  IMAD R37, R20, c[0x0][0x2e4], R21 ;  /* 0x0000b90014257a24 */ /* 0x000fe200078e0215 */
[----:B0-----:R-:W-:Y:S01]  /*6d20*/  LEA R40, P0, R22, c[0x0][0x330], 0x1 ;  /* 0x0000cc0016287a11 */ /* 0x001fe200078008ff */
[----:B----4-:R-:W-:Y:S01]  /*6d30*/  @!P1 FMUL.FTZ R31, R31, R48 ;  /* 0x000000301f1f9220 */ /* 0x010fe20000410000 */
[----:B------:R-:W-:Y:S01]  /*6d40*/  IADD3 R70, P1, R70, -0x200, RZ ;  /* 0xfffffe0046467810 */ /* 0x000fe20007f3e0ff */
[----:B-----5:R-:W-:Y:S01]  /*6d50*/  @!P3 FMUL.FTZ R33, R33, R28 ;  /* 0x0000001c2121b220 */ /* 0x020fe20000410000 */
[----:B------:R-:W-:Y:S01]  /*6d60*/  IADD3 R23, R23, R37, RZ ;  /* 0x0000002517177210 */ /* 0x000fe20007ffe0ff */
[----:B------:R-:W-:Y:S01]  /*6d70*/  IMAD R37, R19, c[0x0][0x300], RZ ;  /* 0x0000c00013257a24 */ /* 0x000fe200078e02ff */
[----:B------:R-:W0:Y:S01]  /*6d80*/  @!P4 MUFU.RCP R45, R45 ;  /* 0x0000002d002dc308 */ /* 0x000e220000001000 */
[----:B-1----:R-:W-:Y:S01]  /*6d90*/  @!P5 FADD.FTZ R46, R46, 1 ;  /* 0x3f8000002e2ed421 */ /* 0x002fe20000010000 */
[----:B------:R-:W-:-:S02]  /*6da0*/  LEA.HI.X R41, R22, c[0x0][0x334], R23, 0x1, P0 ;  /* 0x0000cd0016297a11 */ /* 0x000fc400000f0c17 */
[----:B------:R-:W-:Y:S02]  /*6db0*/  IADD3.X R71, R71, -0x1, RZ, P1, !PT ;  /* 0xffffffff47477810 */ /* 0x000fe40000ffe4ff */
[----:B------:R-:W-:Y:S01]  /*6dc0*/  IADD3 R4, P1, R4, -0x400, RZ ;  /* 0xfffffc0004047810 */ /* 0x000fe20007f3e0ff */
[----:B------:R-:W-:Y:S01]  /*6dd0*/  IMAD.WIDE R22, R10, 0x10, R40 ;  /* 0x000000100a167825 */ /* 0x000fe200078e0228 */
[----:B------:R-:W1:Y:S01]  /*6de0*/  @!P5 MUFU.RCP R46, R46 ;  /* 0x0000002e002ed308 */ /* 0x000e620000001000 */
[----:B------:R-:W-:Y:S02]  /*6df0*/  IADD3 R8, P3, R8, -0x200, RZ ;  /* 0xfffffe0008087810 */ /* 0x000fe40007f7e0ff */
[----:B--2---:R-:W-:Y:S01]  /*6e00*/  @!P6 FADD.FTZ R47, R47, 1 ;  /* 0x3f8000002f2fe421 */ /* 0x004fe20000010000 */
[----:B---3--:R2:W-:Y:S01]  /*6e10*/  STG.E.128 [R22.64], R24 ;  /* 0x0000001816007986 */ /* 0x0085e2000c101d06 */
[----:B------:R-:W-:Y:S02]  /*6e20*/  IADD3.X R3, R3, -0x1, RZ, P1, !PT ;  /* 0xffffffff03037810 */ /* 0x000fe40000ffe4ff */
[----:B------:R-:W-:Y:S01]  /*6e30*/  IADD3.X R7, R7, -0x1, RZ, P3, !PT ;  /* 0xffffffff07077810 */ /* 0x000fe20001ffe4ff */
[----:B------:R3:W4:Y:S01]  /*6e40*/  @!P2 MUFU.RCP R21, R44 ;  /* 0x0000002c0015a308 */ /* 0x0007220000001000 */
[----:B0-----:R-:W-:-:S07]  /*6e50*/  @!P4 FMUL.FTZ R34, R34, R45 ;  /* 0x0000002d2222c220 */ /* 0x001fce0000410000 */
[----:B------:R-:W0:Y:S01]  /*6e60*/  @!P6 MUFU.RCP R47, R47 ;  /* 0x0000002f002fe308 */ /* 0x000e220000001000 */
[----:B-1----:R-:W-:Y:S01]  /*6e70*/  @!P5 FMUL.FTZ R35, R35, R46 ;  /* 0x0000002e2323d220 */ /* 0x002fe20000410000 */
[----:B------:R-:W-:Y:S02]  /*6e80*/  F2FP.PACK_AB R46, R34, R33 ;  /* 0x00000021222e723e */ /* 0x000fe400000000ff */
[----:B---3--:R-:W-:Y:S01]  /*6e90*/  F2FP.PACK_AB R44, R30, R29 ;  /* 0x0000001d1e2c723e */ /* 0x008fe200000000ff */
[----:B------:R-:W-:Y:S02]  /*6ea0*/  FADD.FTZ R30, R11, R30 ;  /* 0x0000001e0b1e7221 */ /* 0x000fe40000010000 */
[----:B----4-:R-:W-:Y:S01]  /*6eb0*/  @!P2 FMUL.FTZ R32, R32, R21 ;  /* 0x000000152020a220 */ /* 0x010fe20000410000 */
[----:B------:R-:W-:Y:S01]  /*6ec0*/  BAR.SYNC.DEFER_BLOCKING 0x0 ;  /* 0x0000000000007b1d */ /* 0x000fe20000010000 */
[----:B------:R-:W-:Y:S01]  /*6ed0*/  IMAD R21, R15, c[0x0][0x2f8], RZ ;  /* 0x0000be000f157a24 */ /* 0x000fe200078e02ff */
[----:B------:R-:W-:-:S02]  /*6ee0*/  IADD3 R6, P2, R6, -0x200, RZ ;  /* 0xfffffe0006067810 */ /* 0x000fc40007f5e0ff */
[----:B------:R-:W-:Y:S01]  /*6ef0*/  F2FP.PACK_AB R45, R32, R31 ;  /* 0x0000001f202d723e */ /* 0x000fe200000000ff */
[----:B------:R-:W-:Y:S01]  /*6f00*/  IMAD R21, R16, c[0x0][0x2fc], R21 ;  /* 0x0000bf0010157a24 */ /* 0x000fe200078e0215 */
[----:B------:R-:W-:Y:S01]  /*6f10*/  IADD3.X R5, R5, -0x1, RZ, P2, !PT ;  /* 0xffffffff05057810 */ /* 0x000fe200017fe4ff */
[----:B0-----:R-:W-:Y:S02]  /*6f20*/  @!P6 FMUL.FTZ R36, R36, R47 ;  /* 0x0000002f2424e220 */ /* 0x001fe40000410000 */
[----:B------:R-:W-:Y:S01]  /*6f30*/  FADD.FTZ R31, R30, R31 ;  /* 0x0000001f1e1f7221 */ /* 0x000fe20000010000 */
[----:B------:R-:W-:Y:S01]  /*6f40*/  IADD3 R39, R39, R21, RZ ;  /* 0x0000001527277210 */ /* 0x000fe20007ffe0ff */
[----:B------:R-:W-:Y:S01]  /*6f50*/  IMAD R21, R20, c[0x0][0x304], R37 ;  /* 0x0000c10014157a24 */ /* 0x000fe200078e0225 */
[----:B------:R-:W-:Y:S01]  /*6f60*/  F2FP.PACK_AB R47, R36, R35 ;  /* 0x00000023242f723e */ /* 0x000fe200000000ff */
[----:B------:R-:W-:Y:S02]  /*6f70*/  FADD.FTZ R32, R31, R32 ;  /* 0x000000201f207221 */ /* 0x000fe40000010000 */
[----:B--2---:R-:W-:-:S04]  /*6f80*/  IMAD.WIDE.U32 R22, R20, c[0x0][0x300], R38 ;  /* 0x0000c00014167a25 */ /* 0x004fc800078e0026 */
[----:B------:R-:W-:Y:S01]  /*6f90*/  FADD.FTZ R33, R32, R33 ;  /* 0x0000002120217221 */ /* 0x000fe20000010000 */
[----:B------:R-:W-:Y:S02]  /*6fa0*/  IADD3 R21, R23, R21, RZ ;  /* 0x0000001517157210 */ /* 0x000fe40007ffe0ff */
[----:B------:R-:W-:Y:S01]  /*6fb0*/  LEA R24, P0, R22, c[0x0][0x340], 0x1 ;  /* 0x0000d00016187a11 */ /* 0x000fe200078008ff */
[----:B------:R-:W-:Y:S01]  /*6fc0*/  FADD.FTZ R34, R33, R34 ;  /* 0x0000002221227221 */ /* 0x000fe20000010000 */
[----:B------:R-:W-:Y:S01]  /*6fd0*/  STS.128 [R9.X16], R44 ;  /* 0x0000002c09007388 */ /* 0x000fe2000000cc00 */
[----:B------:R-:W-:-:S06]  /*6fe0*/  NOP ;  /* 0x0000000000007918 */ /* 0x000fcc0000000000 */
[----:B------:R-:W0:Y:S01]  /*6ff0*/  LDS.128 R40, [R9.X16] ;  /* 0x0000000009287984 */ /* 0x000e22000000cc00 */
[----:B------:R-:W-:Y:S01]  /*7000*/  LEA.HI.X R25, R22, c[0x0][0x344], R21, 0x1, P0 ;  /* 0x0000d10016197a11 */ /* 0x000fe200000f0c15 */
[----:B------:R-:W-:Y:S01]  /*7010*/  FADD.FTZ R11, R34, R35 ;  /* 0x00000023220b7221 */ /* 0x000fe20000010000 */
[----:B------:R-:W-:Y:S02]  /*7020*/  ISETP.GT.AND P0, PT, R2, 0x1, PT ;  /* 0x000000010200780c */ /* 0x000fe40003f04270 */
[----:B------:R-:W-:Y:S01]  /*7030*/  MOV R2, R50 ;  /* 0x0000003200027202 */ /* 0x000fe20000000f00 */
[----:B------:R-:W-:-:S04]  /*7040*/  IMAD.WIDE R22, R10, 0x10, R24 ;  /* 0x000000100a167825 */ /* 0x000fc800078e0218 */
[----:B------:R-:W-:Y:S01]  /*7050*/  FADD.FTZ R11, R11, R36 ;  /* 0x000000240b0b7221 */ /* 0x000fe20000010000 */
[----:B0-----:R0:W-:Y:S05]  /*7060*/  STG.E.128 [R22.64], R40 ;  /* 0x0000002816007986 */ /* 0x0011ea000c101d06 */
[----:B------:R-:W-:Y:S01]  /*7070*/  @!P0 CALL.REL.NOINC `(.L_x_12335) ;  /* 0x0000001000008944 */ /* 0x000fe20003c00000 */
[----:B------:R-:W-:Y:S05]  /*7080*/  BRA `(.L_x_12400) ;  /* 0xffff970000007947 */ /* 0x000fea000383ffff */
.L_x_12335:
[----:B------:R-:W-:Y:S02]  /*7090*/  ISETP.NE.U32.AND P0, PT, RZ, c[0x0][0x328], PT ;  /* 0x0000ca00ff007a0c */ /* 0x000fe40003f05070 */
[----:B------:R-:W-:Y:S02]  /*70a0*/  ISETP.NE.U32.AND P2, PT, RZ, c[0x0][0x348], PT ;  /* 0x0000d200ff007a0c */ /* 0x000fe40003f45070 */
[----:B------:R-:W-:-:S02]  /*70b0*/  ISETP.NE.AND.EX P1, PT, RZ, c[0x0][0x32c], PT, P0 ;  /* 0x0000cb00ff007a0c */ /* 0x000fc40003f25300 */
        /* <DEDUP_REMOVED lines=21> */
.L_x_12402:
[----:B-1----:R-:W-:Y:S05]  /*7210*/  BSYNC B0 ;  /* 0x0000000000007941 */ /* 0x002fea0003800000 */
.L_x_12401:
        /* <DEDUP_REMOVED lines=23> */
.L_x_12404:
[----:B------:R-:W1:Y:S02]  /*7390*/  S2R R13, SR_TID.X ;  /* 0x00000000000d7919 */ /* 0x000e640000002100 */
.L_x_12405:
[----:B-1----:R-:W-:Y:S05]  /*73a0*/  BSYNC B0 ;  /* 0x0000000000007941 */ /* 0x002fea0003800000 */
.L_x_12403:
        /* <DEDUP_REMOVED lines=8> */
[----:B0-----:R-:W-:-:S04]  /*7430*/  IADD3 R23, R7, R3, RZ ;  /* 0x0000000307177210 */ /* 0x001fc80007ffe0ff */
[----:B------:R-:W-:Y:S02]  /*7440*/  IADD3 R19, R21, R19, RZ ;  /* 0x0000001315137210 */ /* 0x000fe40007ffe0ff */
.L_x_12406:
[----:B0-----:R-:W0:Y:S01]  /*7450*/  LDS.64 R14, [R13.X8+0x31b0] ;  /* 0x0031b0000d0e7984 */ /* 0x001e220000008a00 */
[----:B------:R-:W-:Y:S01]  /*7460*/  SHF.R.S32.HI R0, RZ, 0x1f, R13 ;  /* 0x0000001fff007819 */ /* 0x000fe2000001140d */
[----:B------:R-:W-:Y:S01]  /*7470*/  YIELD ;  /* 0x0000000000007946 */ /* 0x000fe20003800000 */
[----:B------:R-:W-:Y:S01]  /*7480*/  MOV R2, R20 ;  /* 0x0000001400027202 */ /* 0x000fe20000000f00 */
[----:B-----5:R1:W2:Y:S01]  /*7490*/  LDS.64 R16, [R13.X8+0x39b0] ;  /* 0x0039b0000d107984 */ /* 0x0202a20000008a00 */
        /* <DEDUP_REMOVED lines=23> */
.L_x_12407:
        /* <DEDUP_REMOVED lines=15> */
.L_x_14742:


//--------------------- .text._Z25selective_scan_bwd_kernelI32Selective_Scan_bwd_kernel_traitsILi32ELi8ELb1ELb0ELb1ELb1ELb1EN3c104HalfENS1_7complexIfEEEEv12SSMParamsBwd --------------------------
	.section	.text._Z25selective_scan_bwd_kernelI32Selective_Scan_bwd_kernel_traitsILi32ELi8ELb1ELb0ELb1ELb1ELb1EN3c104HalfENS1_7complexIfEEEEv12SSMParamsBwd,"ax",@progbits
	.sectioninfo	@"SHI_REGISTERS=168"
	.align	128
        .global         _Z25selective_scan_bwd_kernelI32Selective_Scan_bwd_kernel_traitsILi32ELi8ELb1ELb0ELb1ELb1ELb1EN3c104HalfENS1_7complexIfEEEEv12SSMParamsBwd
        .type           _Z25selective_scan_bwd_kernelI32Selective_Scan_bwd_kernel_traitsILi32ELi8ELb1ELb0ELb1ELb1ELb1EN3c104HalfENS1_7complexIfEEEEv12SSMParamsBwd,@function
        .size           _Z25selective_scan_bwd_kernelI32Selective_Scan_bwd_kernel_traitsILi32ELi8ELb1ELb0ELb1ELb1ELb1EN3c104HalfENS1_7complexIfEEEEv12SSMParamsBwd,(.L_x_14743 - _Z25selective_scan_bwd_kernelI32Selective_Scan_bwd_kernel_traitsILi32ELi8ELb1ELb0ELb1ELb1ELb1EN3c104HalfENS1_7complexIfEEEEv12SSMParamsBwd)
        .other          _Z25selective_scan_bwd_kernelI32Selective_Scan_bwd_kernel_traitsILi32ELi8ELb1ELb0ELb1ELb1ELb1EN3c104HalfENS1_7complexIfEEEEv12SSMParamsBwd,@"STO_CUDA_ENTRY STV_DEFAULT"
_Z25selective_scan_bwd_kernelI32Selective_Scan_bwd_kernel_traitsILi32ELi8ELb1ELb0ELb1ELb1ELb1EN3c104HalfENS1_7complexIfEEEEv12SSMParamsBwd:
.text._Z25selective_scan_bwd_kernelI32Selective_Scan_bwd_kernel_traitsILi32ELi8ELb1ELb0ELb1ELb1ELb1EN3c104HalfENS1_7complexIfEEEEv12SSMParamsBwd:
        /* <DEDUP_REMOVED lines=22> */
[----:B------:R-:W-:Y:S01]  /*0160*/  CS2R R70, SRZ ;  /* 0x0000000000467805 */ /* 0x000fe2000001ff00 */
[----:B------:R-:W-:Y:S01]  /*0170*/  MOV R22, c[0x0][0x174] ;  /* 0x00005d0000167a02 */ /* 0x000fe20000000f00 */
[----:B------:R-:W-:Y:S01]  /*0180*/  CS2R R68, SRZ ;  /* 0x0000000000447805 */ /* 0x000fe2000001ff00 */
[----:B------:R-:W-:Y:S01]  /*0190*/  HFMA2.MMA R64, -RZ, RZ, 0, 0 ;  /* 0x00000000ff407435 */ /* 0x000fe200000001ff */
[----:B0-----:R-:W-:Y:S01]  /*01a0*/  IABS R2, R19 ;  /* 0x0000001300027213 */ /* 0x001fe20000000000 */
[C---:B------:R-:W-:Y:S01]  /*01b0*/  IMAD R10, R14.reuse, c[0x0][0x1b0], RZ ;  /* 0x00006c000e0a7a24 */ /* 0x040fe200078e02ff */
[----:B-1----:R-:W-:Y:S01]  /*01c0*/  HFMA2.MMA R6, -RZ, RZ, 0, 0 ;  /* 0x00000000ff067435 */ /* 0x002fe200000001ff */
[----:B----4-:R-:W-:-:S02]  /*01d0*/  IMAD R4, R14, c[0x0][0x1d0], RZ ;  /* 0x000074000e047a24 */ /* 0x010fc400078e02ff */
[----:B------:R-:W-:Y:S02]  /*01e0*/  IMAD R23, R15, c[0x0][0x1b4], R10 ;  /* 0x00006d000f177a24 */ /* 0x000fe400078e020a */
[----:B------:R-:W-:Y:S01]  /*01f0*/  IMAD R10, R18, c[0x0][0x280], RZ ;  /* 0x0000a000120a7a24 */ /* 0x000fe200078e02ff */
[----:B---3--:R-:W-:-:S03]  /*0200*/  IADD3 R8, RZ, -R7, RZ ;  /* 0x80000007ff087210 */ /* 0x008fc60007ffe0ff */
[----:B------:R-:W-:Y:S02]  /*0210*/  IMAD R10, R19, c[0x0][0x284], R10 ;  /* 0x0000a100130a7a24 */ /* 0x000fe400078e020a */
[----:B------:R-:W-:-:S04]  /*0220*/  IMAD R3, R8, R11, RZ ;  /* 0x0000000b08037224 */ /* 0x000fc800078e02ff */
        /* <DEDUP_REMOVED lines=32> */
[----:B------:R-:W-:Y:S01]  /*0430*/  IMAD R0, R18, c[0x0][0x1e8], RZ ;  /* 0x00007a0012007a24 */ /* 0x000fe200078e02ff */
[----:B------:R-:W-:Y:S01]  /*0440*/  @!P2 IADD3 R13, -R13, RZ, RZ ;  /* 0x000000ff0d0da210 */ /* 0x000fe20007ffe1ff */
[----:B------:R-:W-:Y:S01]  /*0450*/  IMAD.WIDE.U32 R2, R19, c[0x0][0x1e8], R4 ;  /* 0x00007a0013027a25 */ /* 0x000fe200078e0004 */
[----:B------:R-:W-:-:S02]  /*0460*/  @!P1 LOP3.LUT R13, RZ, c[0x0][0x178], RZ, 0x33, !PT ;  /* 0x00005e00ff0d9a12 */ /* 0x000fc400078e33ff */
[----:B------:R-:W-:Y:S01]  /*0470*/  ISETP.GE.AND P3, PT, R22, 0x1, PT ;  /* 0x000000011600780c */ /* 0x000fe20003f66270 */
[----:B------:R-:W-:Y:S01]  /*0480*/  IMAD R0, R19, c[0x0][0x1ec], R0 ;  /* 0x00007b0013007a24 */ /* 0x000fe200078e0200 */
[----:B------:R-:W-:Y:S01]  /*0490*/  IADD3 R67, P0, R11, R2, RZ ;  /* 0x000000020b437210 */ /* 0x000fe20007f1e0ff */
[----:B------:R-:W-:Y:S01]  /*04a0*/  IMAD.WIDE.U32 R4, R19, c[0x0][0x280], R6 ;  /* 0x0000a00013047a25 */ /* 0x000fe200078e0006 */
[----:B------:R-:W-:Y:S02]  /*04b0*/  SHF.R.S32.HI R12, RZ, 0x1f, R13 ;  /* 0x0000001fff0c7819 */ /* 0x000fe4000001140d */
[----:B------:R-:W-:Y:S01]  /*04c0*/  IADD3.X R2, R21, R3, R0, P0, !PT ;  /* 0x0000000315027210 */ /* 0x000fe200007fe400 */
[----:B------:R-:W-:Y:S01]  /*04d0*/  IMAD.WIDE.U32 R8, R13, c[0x0][0x1c8], R8 ;  /* 0x000072000d087a25 */ /* 0x000fe200078e0008 */
[----:B------:R-:W-:Y:S02]  /*04e0*/  LEA R7, P0, R20, c[0x0][0x240], 0x1 ;  /* 0x0000900014077a11 */ /* 0x000fe400078008ff */
[----:B------:R-:W-:Y:S01]  /*04f0*/  IADD3 R11, P2, R11, R4, RZ ;  /* 0x000000040b0b7210 */ /* 0x000fe20007f5e0ff */
[----:B------:R-:W-:Y:S01]  /*0500*/  IMAD R0, R12, c[0x0][0x1c8], RZ ;  /* 0x000072000c007a24 */ /* 0x000fe200078e02ff */
[----:B------:R-:W-:-:S02]  /*0510*/  LEA.HI.X R20, R20, c[0x0][0x244], R23, 0x1, P0 ;  /* 0x0000910014147a11 */ /* 0x000fc400000f0c17 */
[----:B------:R-:W-:Y:S02]  /*0520*/  ISETP.NE.U32.AND P0, PT, RZ, c[0x0][0x260], PT ;  /* 0x00009800ff007a0c */ /* 0x000fe40003f05070 */
[----:B------:R-:W-:Y:S02]  /*0530*/  LEA R66, P1, R67, c[0x0][0x248], 0x1 ;  /* 0x0000920043427a11 */ /* 0x000fe400078208ff */
[----:B------:R-:W-:Y:S02]  /*0540*/  ISETP.NE.AND.EX P0, PT, RZ, c[0x0][0x264], PT, P0 ;  /* 0x00009900ff007a0c */ /* 0x000fe40003f05300 */
[----:B------:R-:W-:Y:S01]  /*0550*/  IADD3.X R4, R21, R5, R10, P2, !PT ;  /* 0x0000000515047210 */ /* 0x000fe200017fe40a */
[----:B------:R-:W-:Y:S01]  /*0560*/  IMAD R5, R13, c[0x0][0x1cc], R0 ;  /* 0x000073000d057a24 */ /* 0x000fe200078e0200 */
[----:B------:R-:W-:Y:S02]  /*0570*/  LEA.HI.X R67, R67, c[0x0][0x24c], R2, 0x1, P1 ;  /* 0x0000930043437a11 */ /* 0x000fe400008f0c02 */
[----:B------:R-:W-:-:S02]  /*0580*/  ISETP.NE.U32.AND P1, PT, RZ, c[0x0][0x328], PT ;  /* 0x0000ca00ff007a0c */ /* 0x000fc40003f25070 */
[----:B------:R-:W-:Y:S02]  /*0590*/  ISETP.NE.U32.AND P2, PT, RZ, c[0x0][0x348], PT ;  /* 0x0000d200ff007a0c */ /* 0x000fe40003f45070 */
[----:B------:R-:W-:Y:S02]  /*05a0*/  ISETP.NE.AND.EX P1, PT, RZ, c[0x0][0x32c], PT, P1 ;  /* 0x0000cb00ff007a0c */ /* 0x000fe40003f25310 */
        /* <DEDUP_REMOVED lines=15> */
[C---:B------:R-:W-:Y:S02]  /*06a0*/  @P2 LEA R68, P5, R19.reuse, c[0x0][0x348], 0x2 ;  /* 0x0000d20013442a11 */ /* 0x040fe400078a10ff */
        /* <DEDUP_REMOVED lines=13> */
.L_x_12474:
        /* <DEDUP_REMOVED lines=11> */
[----:B------:R-:W-:-:S02]  /*0830*/  MOV R20, R6 ;  /* 0x0000000600147202 */ /* 0x000fc40000000f00 */
[----:B------:R-:W-:-:S05]  /*0840*/  MOV R21, R5 ;  /* 0x0000000500157202 */ /* 0x000fca0000000f00 */
[----:B------:R-:W-:Y:S01]  /*0850*/  IMAD.WIDE R28, R10, 0x10, R20 ;  /* 0x000000100a1c7825 */ /* 0x000fe200078e0214 */
[----:B--2---:R1:W-:Y:S01]  /*0860*/  STS.128 [R9.X16], R36 ;  /* 0x0000002409007388 */ /* 0x0043e2000000cc00 */
[----:B------:R-:W-:-:S06]  /*0870*/  NOP ;  /* 0x0000000000007918 */ /* 0x000fcc0000000000 */
[----:B------:R-:W2:Y:S04]  /*0880*/  LDS.128 R24, [R9.X16] ;  /* 0x0000000009187984 */ /* 0x000ea8000000cc00 */
[----:B------:R-:W-:Y:S06]  /*0890*/  BAR.SYNC.DEFER_BLOCKING 0x0 ;  /* 0x0000000000007b1d */ /* 0x000fec0000010000 */
[----:B0-----:R0:W3:Y:S01]  /*08a0*/  LDG.E.128 R32, [R28.64] ;  /* 0x000000061c207981 */ /* 0x0010e2000c1e1d00 */
[----:B------:R-:W-:Y:S01]  /*08b0*/  LEA R44, R2, 0xffffff00, 0x8 ;  /* 0xffffff00022c7811 */ /* 0x000fe200078e40ff */
[----:B------:R-:W-:Y:S01]  /*08c0*/  IMAD R20, R14, c[0x0][0x1f0], RZ ;  /* 0x00007c000e147a24 */ /* 0x000fe200078e02ff */
[----:B------:R-:W-:Y:S01]  /*08d0*/  BSSY B0, `(.L_x_12409) ;  /* 0x0000045000007945 */ /* 0x000fe20003800000 */
[----:B------:R-:W-:Y:S01]  /*08e0*/  IMAD R22, R18, c[0x0][0x1f8], RZ ;  /* 0x00007e0012167a24 */ /* 0x000fe200078e02ff */
[----:B------:R-:W-:Y:S01]  /*08f0*/  SHF.R.S32.HI R45, RZ, 0x1f, R44 ;  /* 0x0000001fff2d7819 */ /* 0x000fe2000001142c */
[----:B------:R-:W-:-:S02]  /*0900*/  IMAD R23, R15, c[0x0][0x1f4], R20 ;  /* 0x00007d000f177a24 */ /* 0x000fc400078e0214 */
[----:B-1----:R-:W-:Y:S02]  /*0910*/  IMAD R37, R19, c[0x0][0x1fc], R22 ;  /* 0x00007f0013257a24 */ /* 0x002fe400078e0216 */
[----:B------:R-:W-:Y:S01]  /*0920*/  IMAD.WIDE.U32 R20, R15, c[0x0][0x1f0], R44 ;  /* 0x00007c000f147a25 */ /* 0x000fe200078e002c */
[--C-:B--2---:R-:W-:Y:S02]  /*0930*/  HADD2.F32 R39, -RZ, R26.reuse.H0_H0 ;  /* 0x2000001aff277230 */ /* 0x104fe40000004100 */
[----:B------:R-:W-:Y:S02]  /*0940*/  HADD2.F32 R47, -RZ, R26.H1_H1 ;  /* 0x3000001aff2f7230 */ /* 0x000fe40000004100 */
[----:B------:R-:W-:Y:S01]  /*0950*/  IADD3 R21, R21, R23, RZ ;  /* 0x0000001715157210 */ /* 0x000fe20007ffe0ff */
[--C-:B------:R-:W-:Y:S02]  /*0960*/  HADD2.F32 R51, -RZ, R27.reuse.H0_H0 ;  /* 0x2000001bff337230 */ /* 0x100fe40000004100 */
[----:B------:R-:W-:-:S02]  /*0970*/  HADD2.F32 R27, -RZ, R27.H1_H1 ;  /* 0x3000001bff1b7230 */ /* 0x000fc40000004100 */
[----:B------:R-:W-:-:S04]  /*0980*/  IMAD.WIDE.U32 R30, R19, c[0x0][0x1f8], R20 ;  /* 0x00007e00131e7a25 */ /* 0x000fc800078e0014 */
[--C-:B0----5:R-:W-:Y:S01]  /*0990*/  FADD.FTZ R28, R27, R16.reuse ;  /* 0x000000101b1c7221 */ /* 0x121fe20000010000 */
[----:B------:R-:W-:Y:S01]  /*09a0*/  IADD3 R29, R31, R37, RZ ;  /* 0x000000251f1d7210 */ /* 0x000fe20007ffe0ff */
[--C-:B------:R-:W-:Y:S01]  /*09b0*/  HADD2.F32 R31, -RZ, R24.reuse.H1_H1 ;  /* 0x30000018ff1f7230 */ /* 0x100fe20000004100 */
[C---:B------:R-:W-:Y:S01]  /*09c0*/  LEA R48, P0, R30.reuse, c[0x0][0x268], 0x1 ;  /* 0x00009a001e307a11 */ /* 0x040fe200078008ff */
[--C-:B------:R-:W-:Y:S02]  /*09d0*/  HADD2.F32 R37, -RZ, R25.reuse.H0_H0 ;  /* 0x20000019ff257230 */ /* 0x100fe40000004100 */
[----:B------:R-:W-:Y:S01]  /*09e0*/  HADD2.F32 R25, -RZ, R25.H1_H1 ;  /* 0x30000019ff197230 */ /* 0x000fe20000004100 */
[----:B------:R-:W-:Y:S01]  /*09f0*/  LEA.HI.X R49, R30, c[0x0][0x26c], R29, 0x1, P0 ;  /* 0x00009b001e317a11 */ /* 0x000fe200000f0c1d */
[----:B------:R-:W-:Y:S01]  /*0a00*/  HADD2.F32 R29, -RZ, R24.H0_H0 ;  /* 0x20000018ff1d7230 */ /* 0x000fe20000004100 */
[----:B------:R-:W-:-:S05]  /*0a10*/  FADD.FTZ R30, R47, R16 ;  /* 0x000000102f1e7221 */ /* 0x000fca0000010000 */
[----:B------:R-:W-:Y:S01]  /*0a20*/  FSETP.GTU.FTZ.AND P1, PT, R30, 20, PT ;  /* 0x41a000001e00780b */ /* 0x000fe20003f3c000 */
[----:B---3--:R0:W-:Y:S01]  /*0a30*/  STS.128 [R9.X16], R32 ;  /* 0x0000002009007388 */ /* 0x0081e2000000cc00 */
[----:B------:R-:W-:-:S06]  /*0a40*/  NOP ;  /* 0x0000000000007918 */ /* 0x000fcc0000000000 */
[----:B------:R1:W2:Y:S01]  /*0a50*/  LDS.128 R20, [R9.X16] ;  /* 0x0000000009147984 */ /* 0x0002a2000000cc00 */
[--C-:B0-----:R-:W-:Y:S02]  /*0a60*/  FADD.FTZ R35, R29, R16.reuse ;  /* 0x000000101d237221 */ /* 0x101fe40000010000 */
[--C-:B------:R-:W-:Y:S02]  /*0a70*/  FADD.FTZ R34, R31, R16.reuse ;  /* 0x000000101f227221 */ /* 0x100fe40000010000 */
        /* <DEDUP_REMOVED lines=8> */
[----:B------:R-:W-:Y:S02]  /*0b00*/  FSETP.GTU.FTZ.AND P2, PT, R31, 20, PT ;  /* 0x41a000001f00780b */ /* 0x000fe40003f5c000 */
[----:B------:R-:W-:-:S03]  /*0b10*/  FSETP.GTU.FTZ.AND P0, PT, R29, 20, PT ;  /* 0x41a000001d00780b */ /* 0x000fc60003f1c000 */
        /* <DEDUP_REMOVED lines=32> */
.L_x_12410:
[----:B-1----:R-:W-:Y:S05]  /*0d20*/  BSYNC B0 ;  /* 0x0000000000007941 */ /* 0x002fea0003800000 */
.L_x_12409:
        /* <DEDUP_REMOVED lines=35> */
.L_x_12412:
[----:B------:R-:W-:Y:S05]  /*0f60*/  BSYNC B0 ;  /* 0x0000000000007941 */ /* 0x000fea0003800000 */
.L_x_12411:
        /* <DEDUP_REMOVED lines=33> */
.L_x_12414:
[----:B------:R-:W-:Y:S05]  /*1180*/  BSYNC B0 ;  /* 0x0000000000007941 */ /* 0x000fea0003800000 */
.L_x_12413:
        /* <DEDUP_REMOVED lines=33> */
.L_x_12416:
[----:B------:R-:W-:Y:S05]  /*13a0*/  BSYNC B0 ;  /* 0x0000000000007941 */ /* 0x000fea0003800000 */
.L_x_12415:
        /* <DEDUP_REMOVED lines=33> */
.L_x_12418:
[----:B------:R-:W-:Y:S05]  /*15c0*/  BSYNC B0 ;  /* 0x0000000000007941 */ /* 0x000fea0003800000 */
.L_x_12417:
        /* <DEDUP_REMOVED lines=33> */
.L_x_12420:
[----:B------:R-:W-:Y:S05]  /*17e0*/  BSYNC B0 ;  /* 0x0000000000007941 */ /* 0x000fea0003800000 */
.L_x_12419:
        /* <DEDUP_REMOVED lines=33> */
.L_x_12422:
[----:B------:R-:W-:Y:S05]  /*1a00*/  BSYNC B0 ;  /* 0x0000000000007941 */ /* 0x000fea0003800000 */
.L_x_12421:
        /* <DEDUP_REMOVED lines=33> */
.L_x_12424:
[----:B------:R-:W-:Y:S05]  /*1c20*/  BSYNC B0 ;  /* 0x0000000000007941 */ /* 0x000fea0003800000 */
.L_x_12423:
[----:B------:R-:W-:Y:S06]  /*1c30*/  BAR.SYNC.DEFER_BLOCKING 0x0 ;  /* 0x0000000000007b1d */ /* 0x000fec0000010000 */
[----:B------:R-:W3:Y:S01]  /*1c40*/  LDG.E.128 R48, [R48.64] ;  /* 0x0000000630307981 */ /* 0x000ee2000c1e1d00 */
[----:B------:R-:W-:Y:S02]  /*1c50*/  IMAD R24, R14, c[0x0][0x200], RZ ;  /* 0x000080000e187a24 */ /* 0x000fe400078e02ff */
[----:B------:R-:W-:Y:S02]  /*1c60*/  IMAD R26, R18, c[0x0][0x208], RZ ;  /* 0x00008200121a7a24 */ /* 0x000fe400078e02ff */
[----:B------:R-:W-:-:S02]  /*1c70*/  IMAD R27, R15, c[0x0][0x204], R24 ;  /* 0x000081000f1b7a24 */ /* 0x000fc400078e0218 */
[----:B------:R-:W-:-:S05]  /*1c80*/  IMAD.WIDE.U32 R24, R15, c[0x0][0x200], R44 ;  /* 0x000080000f187a25 */ /* 0x000fca00078e002c */
[----:B------:R-:W-:Y:S01]  /*1c90*/  IADD3 R25, R25, R27, RZ ;  /* 0x0000001b19197210 */ /* 0x000fe20007ffe0ff */
[----:B------:R-:W-:-:S04]  /*1ca0*/  IMAD R27, R19, c[0x0][0x20c], R26 ;  /* 0x00008300131b7a24 */ /* 0x000fc800078e021a */
        /* <DEDUP_REMOVED lines=11> */
[----:B------:R-:W-:Y:S02]  /*1d60*/  HADD2.F32 R75, -RZ, R21.H1_H1 ;  /* 0x30000015ff4b7230 */ /* 0x000fe40000004100 */
[--C-:B------:R-:W-:Y:S02]  /*1d70*/  HADD2.F32 R76, -RZ, R22.reuse.H0_H0 ;  /* 0x20000016ff4c7230 */ /* 0x100fe40000004100 */
[----:B------:R-:W-:Y:S02]  /*1d80*/  HADD2.F32 R74, -RZ, R22.H1_H1 ;  /* 0x30000016ff4a7230 */ /* 0x000fe40000004100 */
[----:B------:R-:W-:Y:S02]  /*1d90*/  HADD2.F32 R61, -RZ, R23.H0_H0 ;  /* 0x20000017ff3d7230 */ /* 0x000fe40000004100 */
        /* <DEDUP_REMOVED lines=24> */
[----:B------:R-:W0:Y:S01]  /*1f20*/  MUFU.EX2 R83, R58 ;  /* 0x0000003a00537308 */ /* 0x000e220000000800 */
[----:B-1----:R-:W-:-:S07]  /*1f30*/  FADD.FTZ R54, R54, 1 ;  /* 0x3f80000036367421 */ /* 0x002fce0000010000 */
[----:B------:R-:W-:Y:S01]  /*1f40*/  MUFU.EX2 R55, R55 ;  /* 0x0000003700377308 */ /* 0x000fe20000000800 */
[----:B--2---:R-:W-:-:S07]  /*1f50*/  FADD.FTZ R81, R57, 1 ;  /* 0x3f80000039517421 */ /* 0x004fce0000010000 */
[----:B------:R-:W-:Y:S01]  /*1f60*/  MUFU.EX2 R56, R56 ;  /* 0x0000003800387308 */ /* 0x000fe20000000800 */
[----:B0-----:R-:W-:-:S07]  /*1f70*/  FADD.FTZ R83, R83, 1 ;  /* 0x3f80000053537421 */ /* 0x001fce0000010000 */
[----:B------:R-:W0:Y:S08]  /*1f80*/  MUFU.RCP R65, R52 ;  /* 0x0000003400417308 */ /* 0x000e300000001000 */
[----:B------:R1:W-:Y:S08]  /*1f90*/  MUFU.RCP R79, R54 ;  /* 0x00000036004f7308 */ /* 0x0003f00000001000 */
[----:B------:R-:W2:Y:S01]  /*1fa0*/  MUFU.RCP R77, R51 ;  /* 0x00000033004d7308 */ /* 0x000ea20000001000 */
[----:B0-----:R-:W-:Y:S01]  /*1fb0*/  FADD.FTZ R21, -R65, 1 ;  /* 0x3f80000041157421 */ /* 0x001fe20000010100 */
[----:B-1----:R-:W-:-:S03]  /*1fc0*/  HADD2.F32 R54, -RZ, R23.H1_H1 ;  /* 0x30000017ff367230 */ /* 0x002fc60000004100 */
[C---:B------:R-:W-:Y:S02]  /*1fd0*/  FFMA.FTZ R21, R62.reuse, R21, 1 ;  /* 0x3f8000003e157423 */ /* 0x040fe40000010015 */
[----:B------:R-:W-:Y:S01]  /*1fe0*/  FMUL.FTZ R62, R62, R65 ;  /* 0x000000413e3e7220 */ /* 0x000fe20000410000 */
[----:B------:R-:W-:Y:S08]  /*1ff0*/  MUFU.RCP R81, R81 ;  /* 0x0000005100517308 */ /* 0x000ff00000001000 */
[----:B------:R-:W-:Y:S01]  /*2000*/  MUFU.RCP R83, R83 ;  /* 0x0000005300537308 */ /* 0x000fe20000001000 */
[----:B--2---:R-:W-:-:S04]  /*2010*/  FADD.FTZ R23, -R77, 1 ;  /* 0x3f8000004d177421 */ /* 0x004fc80000010100 */
[C---:B------:R-:W-:Y:S02]  /*2020*/  FFMA.FTZ R23, R60.reuse, R23, 1 ;  /* 0x3f8000003c177423 */ /* 0x040fe40000010017 */
[----:B------:R-:W-:Y:S01]  /*2030*/  FMUL.FTZ R60, R60, R77 ;  /* 0x0000004d3c3c7220 */ /* 0x000fe20000410000 */
[----:B---3--:R0:W-:Y:S01]  /*2040*/  STS.128 [R9.X16], R24 ;  /* 0x0000001809007388 */ /* 0x0081e2000000cc00 */
[----:B------:R-:W-:-:S06]  /*2050*/  NOP ;  /* 0x0000000000007918 */ /* 0x000fcc0000000000 */
[----:B------:R-:W1:Y:S01]  /*2060*/  LDS.128 R36, [R9.X16] ;  /* 0x0000000009247984 */ /* 0x000e62000000cc00 */
[----:B0-----:R-:W0:Y:S01]  /*2070*/  MUFU.RCP R25, R53 ;  /* 0x0000003500197308 */ /* 0x001e220000001000 */
[----:B------:R-:W-:Y:S01]  /*2080*/  FADD.FTZ R24, R55, 1 ;  /* 0x3f80000037187421 */ /* 0x000fe20000010000 */
[--C-:B------:R-:W-:Y:S02]  /*2090*/  HADD2.F32 R27, -RZ, R20.reuse.H0_H0 ;  /* 0x20000014ff1b7230 */ /* 0x100fe40000004100 */
[----:B------:R-:W-:Y:S01]  /*20a0*/  HADD2.F32 R26, -RZ, R20.H1_H1 ;  /* 0x30000014ff1a7230 */ /* 0x000fe20000004100 */
[----:B------:R-:W-:-:S03]  /*20b0*/  FADD.FTZ R20, R56, 1 ;  /* 0x3f80000038147421 */ /* 0x000fc60000010000 */
[----:B------:R-:W2:Y:S08]  /*20c0*/  MUFU.RCP R80, R24 ;  /* 0x0000001800507308 */ /* 0x000eb00000001000 */
[----:B------:R3:W4:Y:S01]  /*20d0*/  MUFU.RCP R82, R20 ;  /* 0x0000001400527308 */ /* 0x0007220000001000 */
[----:B-1----:R-:W-:Y:S02]  /*20e0*/  HADD2.F32 R55, -RZ, R36.H0_H0 ;  /* 0x20000024ff377230 */ /* 0x002fe40000004100 */
[----:B------:R-:W-:-:S02]  /*20f0*/  HADD2.F32 R56, -RZ, R37.H0_H0 ;  /* 0x20000025ff387230 */ /* 0x000fc40000004100 */
[----:B------:R-:W-:Y:S01]  /*2100*/  HADD2.F32 R52, -RZ, R37.H1_H1 ;  /* 0x30000025ff347230 */ /* 0x000fe20000004100 */
[----:B---3--:R-:W-:Y:S01]  /*2110*/  FMUL.FTZ R20, R27, R55 ;  /* 0x000000371b147220 */ /* 0x008fe20000410000 */
[----:B------:R-:W-:Y:S01]  /*2120*/  HADD2.F32 R51, -RZ, R36.H1_H1 ;  /* 0x30000024ff337230 */ /* 0x000fe20000004100 */
[----:B0-----:R-:W-:Y:S01]  /*2130*/  FADD.FTZ R37, -R25, 1 ;  /* 0x3f80000019257421 */ /* 0x001fe20000010100 */
[--C-:B------:R-:W-:Y:S01]  /*2140*/  HADD2.F32 R58, -RZ, R39.reuse.H0_H0 ;  /* 0x20000027ff3a7230 */ /* 0x100fe20000004100 */
[----:B------:R-:W-:Y:S01]  /*2150*/  FMUL.FTZ R24, R63, R56 ;  /* 0x000000383f187220 */ /* 0x000fe20000410000 */
[----:B------:R-:W-:Y:S01]  /*2160*/  HADD2.F32 R59, -RZ, R39.H1_H1 ;  /* 0x30000027ff3b7230 */ /* 0x000fe20000004100 */
[----:B------:R-:W-:Y:S01]  /*2170*/  FADD.FTZ R39, -R79, 1 ;  /* 0x3f8000004f277421 */ /* 0x000fe20000010100 */
[--C-:B------:R-:W-:Y:S01]  /*2180*/  HADD2.F32 R57, -RZ, R38.reuse.H0_H0 ;  /* 0x20000026ff397230 */ /* 0x100fe20000004100 */
[----:B------:R-:W-:Y:S01]  /*2190*/  FMUL.FTZ R36, R75, R52 ;  /* 0x000000344b247220 */ /* 0x000fe20000410000 */
[----:B------:R-:W-:Y:S01]  /*21a0*/  HADD2.F32 R53, -RZ, R38.H1_H1 ;  /* 0x30000026ff357230 */ /* 0x000fe20000004100 */
[----:B------:R-:W-:-:S02]  /*21b0*/  FMUL.FTZ R20, R65, R20 ;  /* 0x0000001441147220 */ /* 0x000fc40000410000 */
[----:B------:R-:W-:Y:S02]  /*21c0*/  FFMA.FTZ R37, R78, R37, 1 ;  /* 0x3f8000004e257423 */ /* 0x000fe40000010025 */
[----:B------:R-:W-:Y:S02]  /*21d0*/  FFMA.FTZ R39, R50, R39, 1 ;  /* 0x3f80000032277423 */ /* 0x000fe40000010027 */
[----:B------:R-:W-:Y:S02]  /*21e0*/  FMUL.FTZ R24, R25, R24 ;  /* 0x0000001819187220 */ /* 0x000fe40000410000 */
[----:B------:R-:W-:Y:S02]  /*21f0*/  FMUL.FTZ R36, R79, R36 ;  /* 0x000000244f247220 */ /* 0x000fe40000410000 */
[----:B------:R-:W-:Y:S02]  /*2200*/  FMUL.FTZ R22, R26, R51 ;  /* 0x000000331a167220 */ /* 0x000fe40000410000 */
[----:B------:R-:W-:-:S02]  /*2210*/  FMUL.FTZ R20, R20, R21 ;  /* 0x0000001514147220 */ /* 0x000fc40000410000 */
[----:B------:R-:W-:Y:S02]  /*2220*/  FMUL.FTZ R21, R24, R37 ;  /* 0x0000002518157220 */ /* 0x000fe40000410000 */
[----:B------:R-:W-:Y:S02]  /*2230*/  FMUL.FTZ R36, R36, R39 ;  /* 0x0000002724247220 */ /* 0x000fe40000410000 */
[----:B------:R-:W-:Y:S02]  /*2240*/  FMUL.FTZ R22, R77, R22 ;  /* 0x000000164d167220 */ /* 0x000fe40000410000 */
[----:B------:R-:W-:Y:S01]  /*2250*/  FADD.FTZ R37, -R81, 1 ;  /* 0x3f80000051257421 */ /* 0x000fe20000010100 */
[----:B------:R-:W-:Y:S01]  /*2260*/  F2FP.PACK_AB R21, R36, R21 ;  /* 0x000000152415723e */ /* 0x000fe200000000ff */
[----:B------:R-:W-:Y:S02]  /*2270*/  FADD.FTZ R39, -R83, 1 ;  /* 0x3f80000053277421 */ /* 0x000fe40000010100 */
[----:B------:R-:W-:-:S02]  /*2280*/  FMUL.FTZ R23, R22, R23 ;  /* 0x0000001716177220 */ /* 0x000fc40000410000 */
[----:B------:R-:W-:Y:S02]  /*2290*/  FFMA.FTZ R65, R46, R37, 1 ;  /* 0x3f8000002e417423 */ /* 0x000fe40000010025 */
[----:B------:R-:W-:Y:S01]  /*22a0*/  FFMA.FTZ R77, R48, R39, 1 ;  /* 0x3f800000304d7423 */ /* 0x000fe20000010027 */
[----:B------:R-:W-:Y:S01]  /*22b0*/  F2FP.PACK_AB R20, R23, R20 ;  /* 0x000000141714723e */ /* 0x000fe200000000ff */
[----:B--2---:R-:W-:Y:S02]  /*22c0*/  FADD.FTZ R22, -R80, 1 ;  /* 0x3f80000050167421 */ /* 0x004fe40000010100 */
[----:B----4-:R-:W-:Y:S02]  /*22d0*/  FADD.FTZ R24, -R82, 1 ;  /* 0x3f80000052187421 */ /* 0x010fe40000010100 */
        /* <DEDUP_REMOVED lines=12> */
[----:B------:R-:W-:Y:S01]  /*23a0*/  HADD2.F32 R24, -RZ, R40.H0_H0 ;  /* 0x20000028ff187230 */ /* 0x000fe20000004100 */
[----:B------:R-:W-:Y:S02]  /*23b0*/  FMUL.FTZ R38, R38, R65 ;  /* 0x0000004126267220 */ /* 0x000fe40000410000 */
[----:B------:R-:W-:Y:S01]  /*23c0*/  FMUL.FTZ R77, R84, R77 ;  /* 0x0000004d544d7220 */ /* 0x000fe20000410000 */
[----:B------:R-:W-:Y:S01]  /*23d0*/  F2FP.PACK_AB R22, R39, R22 ;  /* 0x000000162716723e */ /* 0x000fe200000000ff */
[----:B------:R-:W-:-:S02]  /*23e0*/  IMAD R36, R14, c[0x0][0x2e8], RZ ;  /* 0x0000ba000e247a24 */ /* 0x000fc400078e02ff */
[----:B------:R-:W-:Y:S01]  /*23f0*/  FMUL.FTZ R27, R27, R62 ;  /* 0x0000003e1b1b7220 */ /* 0x000fe20000410000 */
[----:B------:R-:W-:Y:S01]  /*2400*/  F2FP.PACK_AB R23, R77, R38 ;  /* 0x000000264d17723e */ /* 0x000fe200000000ff */
[----:B------:R-:W-:Y:S01]  /*2410*/  BAR.SYNC.DEFER_BLOCKING 0x0 ;  /* 0x0000000000007b1d */ /* 0x000fe20000010000 */
[----:B------:R-:W-:Y:S02]  /*2420*/  IMAD R65, R15, c[0x0][0x2ec], R36 ;  /* 0x0000bb000f417a24 */ /* 0x000fe400078e0224 */
[----:B------:R-:W-:Y:S01]  /*2430*/  FFMA.FTZ R77, R27, R24, R64 ;  /* 0x000000181b4d7223 */ /* 0x000fe20000010040 */
[----:B------:R-:W-:Y:S01]  /*2440*/  HADD2.F32 R64, -RZ, R40.H1_H1 ;  /* 0x30000028ff407230 */ /* 0x000fe20000004100 */
[----:B------:R-:W-:Y:S02]  /*2450*/  FMUL.FTZ R78, R78, R25 ;  /* 0x000000194e4e7220 */ /* 0x000fe40000410000 */
[----:B------:R-:W-:-:S04]  /*2460*/  IMAD.WIDE.U32 R24, R15, c[0x0][0x2e8], R44 ;  /* 0x0000ba000f187a25 */ /* 0x000fc800078e002c */
[----:B------:R-:W-:Y:S01]  /*2470*/  FMUL.FTZ R26, R26, R60 ;  /* 0x0000003c1a1a7220 */ /* 0x000fe20000410000 */
[----:B------:R-:W-:Y:S01]  /*2480*/  IADD3 R65, R25, R65, RZ ;  /* 0x0000004119417210 */ /* 0x000fe20007ffe0ff */
[----:B------:R-:W-:Y:S02]  /*2490*/  FMUL.FTZ R82, R47, R82 ;  /* 0x000000522f527220 */ /* 0x000fe40000410000 */
[----:B------:R-:W-:Y:S01]  /*24a0*/  FFMA.FTZ R84, R26, R64, R77 ;  /* 0x000000401a547223 */ /* 0x000fe2000001004d */
[----:B------:R-:W-:Y:S01]  /*24b0*/  MOV R64, R24 ;  /* 0x0000001800407202 */ /* 0x000fe20000000f00 */
[----:B------:R-:W-:Y:S01]  /*24c0*/  FMUL.FTZ R81, R46, R81 ;  /* 0x000000512e517220 */ /* 0x000fe20000410000 */
[----:B------:R-:W-:Y:S01]  /*24d0*/  HADD2.F32 R77, -RZ, R41.H0_H0 ;  /* 0x20000029ff4d7230 */ /* 0x000fe20000004100 */
[----:B------:R-:W-:Y:S01]  /*24e0*/  FMUL.FTZ R25, R63, R78 ;  /* 0x0000004e3f197220 */ /* 0x000fe20000410000 */
[----:B------:R-:W-:Y:S01]  /*24f0*/  HADD2.F32 R63, -RZ, R42.H0_H0 ;  /* 0x2000002aff3f7230 */ /* 0x000fe20000004100 */
[----:B------:R-:W-:-:S02]  /*2500*/  FMUL.FTZ R50, R50, R79 ;  /* 0x0000004f32327220 */ /* 0x000fc40000410000 */
[----:B------:R-:W-:Y:S01]  /*2510*/  FFMA.FTZ R77, R25, R77, R84 ;  /* 0x0000004d194d7223 */ /* 0x000fe20000010054 */
[----:B------:R0:W-:Y:S01]  /*2520*/  STS.128 [R9.X16], R20 ;  /* 0x0000001409007388 */ /* 0x0001e2000000cc00 */
[----:B------:R-:W-:-:S06]  /*2530*/  NOP ;  /* 0x0000000000007918 */ /* 0x000fcc0000000000 */
[----:B------:R-:W1:Y:S01]  /*2540*/  LDS.128 R36, [R9.X16] ;  /* 0x0000000009247984 */ /* 0x000e62000000cc00 */
[----:B------:R-:W-:Y:S02]  /*2550*/  FMUL.FTZ R24, R75, R50 ;  /* 0x000000324b187220 */ /* 0x000fe40000410000 */
[----:B------:R-:W-:Y:S02]  /*2560*/  FMUL.FTZ R49, R49, R80 ;  /* 0x0000005031317220 */ /* 0x000fe40000410000 */
[----:B------:R-:W-:Y:S02]  /*2570*/  FMUL.FTZ R48, R48, R83 ;  /* 0x0000005330307220 */ /* 0x000fe40000410000 */
[----:B0-----:R-:W-:Y:S01]  /*2580*/  IMAD R20, R18, c[0x0][0x2f0], RZ ;  /* 0x0000bc0012147a24 */ /* 0x001fe200078e02ff */
[----:B------:R-:W-:-:S03]  /*2590*/  HADD2.F32 R22, -RZ, R41.H1_H1 ;  /* 0x30000029ff167230 */ /* 0x000fc60000004100 */
[C---:B------:R-:W-:Y:S02]  /*25a0*/  IMAD R23, R19.reuse, c[0x0][0x2f4], R20 ;  /* 0x0000bd0013177a24 */ /* 0x040fe400078e0214 */
[----:B------:R-:W-:Y:S01]  /*25b0*/  IMAD.WIDE.U32 R20, R19, c[0x0][0x2f0], R64 ;  /* 0x0000bc0013147a25 */ /* 0x000fe200078e0040 */
[----:B------:R-:W-:-:S03]  /*25c0*/  MOV R65, c[0x0][0x16c] ;  /* 0x00005b0000417a02 */ /* 0x000fc60000000f00 */
[----:B------:R-:W-:Y:S01]  /*25d0*/  FFMA.FTZ R22, R24, R22, R77 ;  /* 0x0000001618167223 */ /* 0x000fe2000001004d */
[----:B------:R-:W-:Y:S01]  /*25e0*/  IADD3 R21, R21, R23, RZ ;  /* 0x0000001715157210 */ /* 0x000fe20007ffe0ff */
[----:B------:R-:W-:Y:S01]  /*25f0*/  FMUL.FTZ R23, R76, R49 ;  /* 0x000000314c177220 */ /* 0x000fe20000410000 */
[C---:B------:R-:W-:Y:S02]  /*2600*/  LEA R64, P0, R20.reuse, c[0x0][0x338], 0x1 ;  /* 0x0000ce0014407a11 */ /* 0x040fe400078008ff */
[----:B------:R-:W-:Y:S01]  /*2610*/  ISETP.GE.AND P1, PT, R65, 0x1, PT ;  /* 0x000000014100780c */ /* 0x000fe20003f26270 */
[----:B------:R-:W-:Y:S01]  /*2620*/  FFMA.FTZ R63, R23, R63, R22 ;  /* 0x0000003f173f7223 */ /* 0x000fe20000010016 */
[----:B------:R-:W-:Y:S01]  /*2630*/  LEA.HI.X R65, R20, c[0x0][0x33c], R21, 0x1, P0 ;  /* 0x0000cf0014417a11 */ /* 0x000fe200000f0c15 */
[----:B------:R-:W-:Y:S01]  /*2640*/  HADD2.F32 R20, -RZ, R42.H1_H1 ;  /* 0x3000002aff147230 */ /* 0x000fe20000004100 */
[----:B------:R-:W-:Y:S01]  /*2650*/  ISETP.NE.U32.AND P0, PT, RZ, c[0x0][0x270], PT ;  /* 0x00009c00ff007a0c */ /* 0x000fe20003f05070 */
[----:B------:R-:W-:-:S02]  /*2660*/  FMUL.FTZ R22, R74, R82 ;  /* 0x000000524a167220 */ /* 0x000fc40000410000 */
[----:B------:R-:W-:Y:S01]  /*2670*/  IMAD.WIDE R46, R10, 0x10, R64 ;  /* 0x000000100a2e7825 */ /* 0x000fe200078e0240 */
[----:B------:R-:W-:Y:S01]  /*2680*/  ISETP.NE.AND.EX P0, PT, RZ, c[0x0][0x274], PT, P0 ;  /* 0x00009d00ff007a0c */ /* 0x000fe20003f05300 */
[--C-:B------:R-:W-:Y:S02]  /*2690*/  HADD2.F32 R64, -RZ, R43.reuse.H1_H1 ;  /* 0x3000002bff407230 */ /* 0x100fe40000004100 */
[----:B------:R-:W-:Y:S01]  /*26a0*/  FFMA.FTZ R20, R22, R20, R63 ;  /* 0x0000001416147223 */ /* 0x000fe2000001003f */
[----:B------:R-:W-:Y:S01]  /*26b0*/  HADD2.F32 R63, -RZ, R43.H0_H0 ;  /* 0x2000002bff3f7230 */ /* 0x000fe20000004100 */
[----:B------:R-:W-:Y:S01]  /*26c0*/  FMUL.FTZ R21, R61, R81 ;  /* 0x000000513d157220 */ /* 0x000fe20000410000 */
[----:B-1----:R0:W-:Y:S03]  /*26d0*/  STG.E.128 [R46.64], R36 ;  /* 0x000000242e007986 */ /* 0x0021e6000c101d06 */
[----:B------:R-:W-:-:S02]  /*26e0*/  FFMA.FTZ R63, R21, R63, R20 ;  /* 0x0000003f153f7223 */ /* 0x000fc40000010014 */
[----:B------:R-:W-:Y:S02]  /*26f0*/  FMUL.FTZ R20, R54, R48 ;  /* 0x0000003036147220 */ /* 0x000fe40000410000 */
        /* <DEDUP_REMOVED lines=29> */
.L_x_12425:
[----:B------:R-:W-:Y:S01]  /*28d0*/  BAR.SYNC.DEFER_BLOCKING 0x0 ;  /* 0x0000000000007b1d */ /* 0x000fe20000010000 */
[----:B------:R-:W-:Y:S01]  /*28e0*/  FFMA.FTZ R64, R20, R64, R63 ;  /* 0x0000004014407223 */ /* 0x000fe2000001003f */
[----:B------:R-:W-:Y:S01]  /*28f0*/  CS2R R60, SRZ ;  /* 0x00000000003c7805 */ /* 0x000fe2000001ff00 */
[----:B------:R-:W-:Y:S01]  /*2900*/  CS2R R62, SRZ ;  /* 0x00000000003e7805 */ /* 0x000fe2000001ff00 */
[----:B------:R-:W-:Y:S01]  /*2910*/  CS2R R58, SRZ ;  /* 0x00000000003a7805 */ /* 0x000fe2000001ff00 */
[----:B------:R-:W-:Y:S01]  /*2920*/  CS2R R56, SRZ ;  /* 0x0000000000387805 */ /* 0x000fe2000001ff00 */
[-C--:B------:R-:W-:Y:S02]  /*2930*/  FMUL.FTZ R55, R27, R17.reuse ;  /* 0x000000111b377220 */ /* 0x080fe40000410000 */
[-C--:B------:R-:W-:Y:S02]  /*2940*/  FMUL.FTZ R54, R26, R17.reuse ;  /* 0x000000111a367220 */ /* 0x080fe40000410000 */
[----:B------:R-:W-:-:S02]  /*2950*/  FMUL.FTZ R53, R25, R17 ;  /* 0x0000001119357220 */ /* 0x000fc40000410000 */
[-C--:B------:R-:W-:Y:S02]  /*2960*/  FMUL.FTZ R52, R24, R17.reuse ;  /* 0x0000001118347220 */ /* 0x080fe40000410000 */
[-C--:B0-----:R-:W-:Y:S02]  /*2970*/  FMUL.FTZ R39, R23, R17.reuse ;  /* 0x0000001117277220 */ /* 0x081fe40000410000 */
[-C--:B------:R-:W-:Y:S02]  /*2980*/  FMUL.FTZ R38, R22, R17.reuse ;  /* 0x0000001116267220 */ /* 0x080fe40000410000 */
[-C--:B------:R-:W-:Y:S02]  /*2990*/  FMUL.FTZ R37, R21, R17.reuse ;  /* 0x0000001115257220 */ /* 0x080fe40000410000 */
[----:B------:R-:W-:Y:S01]  /*29a0*/  FMUL.FTZ R36, R20, R17 ;  /* 0x0000001114247220 */ /* 0x000fe20000410000 */
[----:B------:R-:W-:Y:S05]  /*29b0*/  @!P1 BRA `(.L_x_12426) ;  /* 0x00004a3000009947 */ /* 0x000fea0003800000 */
[----:B------:R-:W-:Y:S01]  /*29c0*/  HFMA2.MMA R63, -RZ, RZ, 0, 0 ;  /* 0x00000000ff3f7435 */ /* 0x000fe200000001ff */
[----:B------:R-:W-:Y:S01]  /*29d0*/  CS2R R74, SRZ ;  /* 0x00000000004a7805 */ /* 0x000fe2000001ff00 */
[----:B------:R-:W-:-:S04]  /*29e0*/  MOV R65, RZ ;  /* 0x000000ff00417202 */ /* 0x000fc80000000f00 */
.L_x_12473:
        /* <DEDUP_REMOVED lines=35> */
[----:B------:R-:W-:Y:S01]  /*2c20*/  LEA R90, P3, R80, c[0x0][0x228], 0x3 ;  /* 0x00008a00505a7a11 */ /* 0x000fe200078618ff */
[----:B------:R-:W-:Y:S01]  /*2c30*/  BSSY B0, `(.L_x_12427) ;  /* 0x00000b1000007945 */ /* 0x000fe20003800000 */
[----:B--2---:R-:W-:Y:S02]  /*2c40*/  FMUL.FTZ R78, R82, 1.4426950216293334961 ;  /* 0x3fb8aa3b524e7820 */ /* 0x004fe40000410000 */
[-C--:B------:R-:W-:Y:S02]  /*2c50*/  FMUL.FTZ R77, R83, R35.reuse ;  /* 0x00000023534d7220 */ /* 0x080fe40000410000 */
[----:B------:R-:W-:Y:S02]  /*2c60*/  FMUL.FTZ R86, R78, R35 ;  /* 0x000000234e567220 */ /* 0x000fe40000410000 */
[----:B------:R-:W-:Y:S01]  /*2c70*/  FMUL.RZ R87, R77, 0.15915493667125701904 ;  /* 0x3e22f9834d577820 */ /* 0x000fe2000040c000 */
[----:B------:R-:W-:Y:S01]  /*2c80*/  IADD3 R77, R2, -0x1, RZ ;  /* 0xffffffff024d7810 */ /* 0x000fe20007ffe0ff */
[----:B------:R0:W-:Y:S03]  /*2c90*/  MUFU.EX2 R97, R86 ;  /* 0x0000005600617308 */ /* 0x0001e60000000800 */
[----:B------:R-:W-:-:S05]  /*2ca0*/  LEA.HI R79, R77, R77, RZ, 0x1 ;  /* 0x0000004d4d4f7211 */ /* 0x000fca00078f08ff */
[----:B------:R-:W1:Y:S01]  /*2cb0*/  MUFU.COS R96, R87 ;  /* 0x0000005700607308 */ /* 0x000e620000000000 */
[----:B0-----:R-:W-:Y:S02]  /*2cc0*/  LOP3.LUT R86, R79, 0xfffffe, RZ, 0xc0, !PT ;  /* 0x00fffffe4f567812 */ /* 0x001fe400078ec0ff */
[----:B------:R-:W-:Y:S02]  /*2cd0*/  IADD3 R79, R81, R89, RZ ;  /* 0x00000059514f7210 */ /* 0x000fe40007ffe0ff */
[----:B------:R-:W-:Y:S02]  /*2ce0*/  IADD3 R86, R77, -R86, RZ ;  /* 0x800000564d567210 */ /* 0x000fe40007ffe0ff */
[----:B------:R-:W-:Y:S01]  /*2cf0*/  LEA.HI.X R91, R80, c[0x0][0x22c], R79, 0x3, P3 ;  /* 0x00008b00505b7a11 */ /* 0x000fe200018f1c4f */
[----:B------:R0:W2:Y:S01]  /*2d00*/  MUFU.SIN R88, R87 ;  /* 0x0000005700587308 */ /* 0x0000a20000000400 */
[----:B------:R-:W-:Y:S01]  /*2d10*/  @!P2 LEA R84, R86, R75, 0x8 ;  /* 0x0000004b5654a211 */ /* 0x000fe200078e40ff */
[----:B---3--:R-:W-:Y:S01]  /*2d20*/  STS.128 [R9.X16], R44 ;  /* 0x0000002c09007388 */ /* 0x008fe2000000cc00 */
[----:B------:R-:W-:-:S02]  /*2d30*/  SHF.L.U32 R79, R9, 0x5, RZ ;  /* 0x00000005094f7819 */ /* 0x000fc400000006ff */
[----:B------:R-:W-:Y:S01]  /*2d40*/  @!P1 IADD3 R80, R2, -0x2, RZ ;  /* 0xfffffffe02509810 */ /* 0x000fe20007ffe0ff */
[----:B----4-:R-:W-:Y:S01]  /*2d50*/  STS.128 [R9.X16+0x200], R48 ;  /* 0x0002003009007388 */ /* 0x010fe2000000cc00 */
[----:B-1----:R-:W-:Y:S01]  /*2d60*/  FMUL.FTZ R96, R97, R96 ;  /* 0x0000006061607220 */ /* 0x002fe20000410000 */
[----:B0-----:R-:W-:Y:S02]  /*2d70*/  SHF.L.U32 R87, R84, 0x3, RZ ;  /* 0x0000000354577819 */ /* 0x001fe400000006ff */
[----:B------:R-:W5:Y:S01]  /*2d80*/  LDG.E.64 R90, [R90.64] ;  /* 0x000000065a5a7981 */ /* 0x000f62000c1e1b00 */
[----:B------:R-:W-:-:S06]  /*2d90*/  NOP ;  /* 0x0000000000007918 */ /* 0x000fcc0000000000 */
[----:B--2---:R-:W-:Y:S01]  /*2da0*/  FMUL.FTZ R97, R97, R88 ;  /* 0x0000005861617220 */ /* 0x004fe20000410000 */
[----:B------:R-:W0:Y:S01]  /*2db0*/  LDS.128 R44, [R79] ;  /* 0x000000004f2c7984 */ /* 0x000e220000000c00 */
[----:B------:R-:W-:-:S03]  /*2dc0*/  @!P1 IMAD R81, R80, c[0x0][0x16c], R75 ;  /* 0x00005b0050519a24 */ /* 0x000fc600078e024b */
[----:B------:R1:W2:Y:S01]  /*2dd0*/  LDS.128 R48, [R79+0x10] ;  /* 0x000010004f307984 */ /* 0x0002a20000000c00 */
[-C--:B------:R-:W-:Y:S02]  /*2de0*/  FMUL.FTZ R84, R83, R34.reuse ;  /* 0x0000002253547220 */ /* 0x080fe40000410000 */
[----:B------:R-:W-:Y:S01]  /*2df0*/  @!P1 IMAD.WIDE R80, R81, 0x10, R72 ;  /* 0x0000001051509825 */ /* 0x000fe200078e0248 */
[----:B------:R3:W-:Y:S04]  /*2e00*/  STS.64 [R87+0x10b0], R96 ;  /* 0x0010b06057007388 */ /* 0x0007e80000000a00 */
[----:B------:R-:W-:Y:S01]  /*2e10*/  BAR.SYNC.DEFER_BLOCKING 0x0 ;  /* 0x0000000000007b1d */ /* 0x000fe20000010000 */
[----:B------:R-:W-:Y:S02]  /*2e20*/  FMUL.RZ R88, R84, 0.15915493667125701904 ;  /* 0x3e22f98354587820 */ /* 0x000fe4000040c000 */
[----:B------:R-:W-:-:S02]  /*2e30*/  FMUL.FTZ R84, R78, R34 ;  /* 0x000000224e547220 */ /* 0x000fc40000410000 */
[CC--:B------:R-:W-:Y:S02]  /*2e40*/  FMUL.FTZ R86, R83.reuse, R33.reuse ;  /* 0x0000002153567220 */ /* 0x0c0fe40000410000 */
[----:B-1----:R-:W-:Y:S02]  /*2e50*/  FMUL.FTZ R79, R78, R33 ;  /* 0x000000214e4f7220 */ /* 0x002fe40000410000 */
[----:B------:R-:W-:Y:S01]  /*2e60*/  FMUL.RZ R92, R86, 0.15915493667125701904 ;  /* 0x3e22f983565c7820 */ /* 0x000fe2000040c000 */
[----:B------:R-:W-:Y:S01]  /*2e70*/  MUFU.SIN R85, R88 ;  /* 0x0000005800557308 */ /* 0x000fe20000000400 */
[----:B---3--:R-:W-:-:S07]  /*2e80*/  FMUL.FTZ R87, R83, R31 ;  /* 0x0000001f53577220 */ /* 0x008fce0000410000 */
[----:B------:R-:W-:Y:S01]  /*2e90*/  MUFU.EX2 R84, R84 ;  /* 0x0000005400547308 */ /* 0x000fe20000000800 */
[----:B------:R1:W5:Y:S07]  /*2ea0*/  @!P1 LDG.E.64 R94, [R80.64+0x8] ;  /* 0x00000806505e9981 */ /* 0x00036e000c1e1b00 */
[----:B------:R-:W-:Y:S01]  /*2eb0*/  MUFU.SIN R98, R92 ;  /* 0x0000005c00627308 */ /* 0x000fe20000000400 */
[----:B-1----:R-:W-:-:S07]  /*2ec0*/  FMUL.FTZ R80, R83, R32 ;  /* 0x0000002053507220 */ /* 0x002fce0000410000 */
[----:B------:R-:W-:Y:S01]  /*2ed0*/  MUFU.COS R86, R92 ;  /* 0x0000005c00567308 */ /* 0x000fe20000000000 */
[----:B------:R-:W-:Y:S02]  /*2ee0*/  FMUL.RZ R93, R80, 0.15915493667125701904 ;  /* 0x3e22f983505d7820 */ /* 0x000fe4000040c000 */
[----:B------:R-:W-:-:S05]  /*2ef0*/  FMUL.FTZ R80, R78, R32 ;  /* 0x000000204e507220 */ /* 0x000fca0000410000 */
[----:B------:R-:W1:Y:S01]  /*2f00*/  MUFU.EX2 R79, R79 ;  /* 0x0000004f004f7308 */ /* 0x000e620000000800 */
[----:B------:R-:W-:Y:S02]  /*2f10*/  FMUL.RZ R100, R87, 0.15915493667125701904 ;  /* 0x3e22f98357647820 */ /* 0x000fe4000040c000 */
[----:B------:R-:W-:-:S05]  /*2f20*/  FMUL.FTZ R87, R78, R31 ;  /* 0x0000001f4e577220 */ /* 0x000fca0000410000 */
[----:B------:R3:W4:Y:S01]  /*2f30*/  MUFU.COS R101, R88 ;  /* 0x0000005800657308 */ /* 0x0007220000000000 */
[----:B------:R-:W-:-:S07]  /*2f40*/  FMUL.FTZ R99, R83, R29 ;  /* 0x0000001d53637220 */ /* 0x000fce0000410000 */
[----:B------:R-:W-:Y:S01]  /*2f50*/  MUFU.SIN R81, R93 ;  /* 0x0000005d00517308 */ /* 0x000fe20000000400 */
[----:B---3--:R-:W-:-:S07]  /*2f60*/  FMUL.FTZ R88, R83, R30 ;  /* 0x0000001e53587220 */ /* 0x008fce0000410000 */
[----:B------:R-:W-:Y:S01]  /*2f70*/  MUFU.COS R89, R93 ;  /* 0x0000005d00597308 */ /* 0x000fe20000000000 */
[----:B------:R-:W-:-:S07]  /*2f80*/  FMUL.FTZ R102, R78, R29 ;  /* 0x0000001d4e667220 */ /* 0x000fce0000410000 */
[----:B------:R-:W3:Y:S01]  /*2f90*/  MUFU.EX2 R80, R80 ;  /* 0x0000005000507308 */ /* 0x000ee20000000800 */
[----:B------:R-:W-:-:S07]  /*2fa0*/  FMUL.RZ R106, R99, 0.15915493667125701904 ;  /* 0x3e22f983636a7820 */ /* 0x000fce000040c000 */
[----:B------:R0:W-:Y:S01]  /*2fb0*/  MUFU.EX2 R107, R87 ;  /* 0x00000057006b7308 */ /* 0x0001e20000000800 */
[----:B------:R-:W-:Y:S01]  /*2fc0*/  FMUL.RZ R105, R88, 0.15915493667125701904 ;  /* 0x3e22f98358697820 */ /* 0x000fe2000040c000 */
[----:B0-----:R-:W-:-:S06]  /*2fd0*/  HADD2.F32 R87, -RZ, R40.H0_H0 ;  /* 0x20000028ff577230 */ /* 0x001fcc0000004100 */
[----:B------:R-:W0:Y:S01]  /*2fe0*/  MUFU.COS R108, R100 ;  /* 0x00000064006c7308 */ /* 0x000e220000000000 */
[----:B------:R-:W-:Y:S02]  /*2ff0*/  FMUL.FTZ R88, R78, R30 ;  /* 0x0000001e4e587220 */ /* 0x000fe40000410000 */
[----:B------:R-:W-:-:S05]  /*3000*/  FMUL.FTZ R138, R87, R35 ;  /* 0x00000023578a7220 */ /* 0x000fca0000410000 */
[----:B------:R0:W2:Y:S01]  /*3010*/  MUFU.SIN R92, R100 ;  /* 0x00000064005c7308 */ /* 0x0000a20000000400 */
[C---:B-1----:R-:W-:Y:S02]  /*3020*/  FMUL.FTZ R99, R79.reuse, R86 ;  /* 0x000000564f637220 */ /* 0x042fe40000410000 */
[----:B------:R-:W-:Y:S02]  /*3030*/  FMUL.FTZ R98, R79, R98 ;  /* 0x000000624f627220 */ /* 0x000fe40000410000 */
[C---:B----4-:R-:W-:Y:S02]  /*3040*/  FMUL.FTZ R101, R84.reuse, R101 ;  /* 0x0000006554657220 */ /* 0x050fe40000410000 */
[----:B0-----:R-:W-:Y:S01]  /*3050*/  FMUL.FTZ R100, R84, R85 ;  /* 0x0000005554647220 */ /* 0x001fe20000410000 */
[----:B------:R-:W-:Y:S03]  /*3060*/  MUFU.EX2 R102, R102 ;  /* 0x0000006600667308 */ /* 0x000fe60000000800 */
[----:B------:R-:W-:-:S05]  /*3070*/  FMUL.FTZ R84, R100, R138 ;  /* 0x0000008a64547220 */ /* 0x000fca0000410000 */
[----:B------:R-:W0:Y:S01]  /*3080*/  MUFU.SIN R79, R106 ;  /* 0x0000006a004f7308 */ /* 0x000e220000000400 */
[----:B---3--:R-:W-:Y:S02]  /*3090*/  FMUL.FTZ R89, R80, R89 ;  /* 0x0000005950597220 */ /* 0x008fe40000410000 */
[----:B------:R-:W-:-:S05]  /*30a0*/  FFMA.FTZ R84, RZ, R101, R84 ;  /* 0x00000065ff547223 */ /* 0x000fca0000010054 */
[----:B------:R1:W-:Y:S01]  /*30b0*/  MUFU.EX2 R104, R88 ;  /* 0x0000005800687308 */ /* 0x0003e20000000800 */
[----:B------:R-:W-:Y:S01]  /*30c0*/  HADD2.F32 R86, -RZ, R40.H1_H1 ;  /* 0x30000028ff567230 */ /* 0x000fe20000004100 */
[----:B------:R-:W-:Y:S02]  /*30d0*/  FADD.FTZ R84, RZ, R84 ;  /* 0x00000054ff547221 */ /* 0x000fe40000010000 */
[----:B-1----:R-:W-:Y:S02]  /*30e0*/  FMUL.FTZ R88, R80, R81 ;  /* 0x0000005150587220 */ /* 0x002fe40000410000 */
[----:B------:R-:W-:Y:S02]  /*30f0*/  FMUL.FTZ R80, RZ, R100 ;  /* 0x00000064ff507220 */ /* 0x000fe40000410000 */
[----:B------:R-:W1:Y:S01]  /*3100*/  MUFU.COS R103, R105 ;  /* 0x0000006900677308 */ /* 0x000e620000000000 */
[----:B------:R-:W-:Y:S02]  /*3110*/  FMUL.FTZ R108, R107, R108 ;  /* 0x0000006c6b6c7220 */ /* 0x000fe40000410000 */
[----:B------:R-:W-:-:S05]  /*3120*/  FFMA.FTZ R81, R101, R138, -R80 ;  /* 0x0000008a65517223 */ /* 0x000fca0000010850 */
[----:B------:R-:W3:Y:S01]  /*3130*/  MUFU.SIN R93, R105 ;  /* 0x00000069005d7308 */ /* 0x000ee20000000400 */
[----:B--2---:R-:W-:Y:S02]  /*3140*/  FMUL.FTZ R107, R107, R92 ;  /* 0x0000005c6b6b7220 */ /* 0x004fe40000410000 */
[----:B------:R-:W-:Y:S02]  /*3150*/  FFMA.FTZ R81, R86, R34, R81 ;  /* 0x0000002256517223 */ /* 0x000fe40000010051 */
[----:B------:R-:W-:-:S03]  /*3160*/  FMUL.FTZ R92, R98, R84 ;  /* 0x00000054625c7220 */ /* 0x000fc60000410000 */
[----:B------:R0:W2:Y:S01]  /*3170*/  MUFU.COS R109, R106 ;  /* 0x0000006a006d7308 */ /* 0x0000a20000000000 */
[----:B------:R-:W-:Y:S01]  /*3180*/  HADD2.F32 R85, -RZ, R41.H0_H0 ;  /* 0x20000029ff557230 */ /* 0x000fe20000004100 */
[----:B------:R-:W-:Y:S02]  /*3190*/  FFMA.FTZ R92, R99, R81, -R92 ;  /* 0x00000051635c7223 */ /* 0x000fe4000001085c */
[----:B------:R-:W-:Y:S02]  /*31a0*/  FMUL.FTZ R80, R83, R28 ;  /* 0x0000001c53507220 */ /* 0x000fe40000410000 */
[----:B0-----:R-:W-:Y:S02]  /*31b0*/  FMUL.FTZ R106, R102, R79 ;  /* 0x0000004f666a7220 */ /* 0x001fe40000410000 */
[----:B------:R-:W-:Y:S02]  /*31c0*/  FMUL.FTZ R79, R98, R81 ;  /* 0x00000051624f7220 */ /* 0x000fe40000410000 */
[----:B------:R-:W-:-:S02]  /*31d0*/  FFMA.FTZ R81, R85, R33, R92 ;  /* 0x0000002155517223 */ /* 0x000fc4000001005c */
[----:B------:R-:W-:Y:S02]  /*31e0*/  FFMA.FTZ R79, R99, R84, R79 ;  /* 0x00000054634f7223 */ /* 0x000fe4000001004f */
[C---:B-1----:R-:W-:Y:S02]  /*31f0*/  FMUL.FTZ R103, R104.reuse, R103 ;  /* 0x0000006768677220 */ /* 0x042fe40000410000 */
[----:B---3--:R-:W-:Y:S02]  /*3200*/  FMUL.FTZ R104, R104, R93 ;  /* 0x0000005d68687220 */ /* 0x008fe40000410000 */
[----:B------:R-:W-:Y:S02]  /*3210*/  FMUL.RZ R113, R80, 0.15915493667125701904 ;  /* 0x3e22f98350717820 */ /* 0x000fe4000040c000 */
[----:B------:R-:W-:Y:S02]  /*3220*/  FMUL.FTZ R80, R96, R100 ;  /* 0x0000006460507220 */ /* 0x000fe40000410000 */
[----:B------:R-:W-:-:S02]  /*3230*/  FADD.FTZ R84, RZ, R79 ;  /* 0x0000004fff547221 */ /* 0x000fc40000010000 */
[----:B------:R-:W-:Y:S02]  /*3240*/  FMUL.FTZ R93, R88, R81 ;  /* 0x00000051585d7220 */ /* 0x000fe40000410000 */
[C---:B------:R-:W-:Y:S02]  /*3250*/  FMUL.FTZ R79, R97.reuse, R100 ;  /* 0x00000064614f7220 */ /* 0x040fe40000410000 */
[----:B--2---:R-:W-:Y:S02]  /*3260*/  FMUL.FTZ R109, R102, R109 ;  /* 0x0000006d666d7220 */ /* 0x004fe40000410000 */
[----:B------:R-:W-:Y:S02]  /*3270*/  FFMA.FTZ R80, R97, R101, R80 ;  /* 0x0000006561507223 */ /* 0x000fe40000010050 */
[-C--:B------:R-:W-:Y:S02]  /*3280*/  FMUL.FTZ R102, R88, R84.reuse ;  /* 0x0000005458667220 */ /* 0x080fe40000410000 */
[----:B------:R-:W-:-:S02]  /*3290*/  FFMA.FTZ R110, R89, R84, R93 ;  /* 0x00000054596e7223 */ /* 0x000fc4000001005d */
[----:B------:R-:W-:Y:S01]  /*32a0*/  FFMA.FTZ R79, R96, R101, -R79 ;  /* 0x00000065604f7223 */ /* 0x000fe2000001084f */
[----:B------:R-:W-:Y:S01]  /*32b0*/  HADD2.F32 R84, -RZ, R41.H1_H1 ;  /* 0x30000029ff547230 */ /* 0x000fe20000004100 */
[----:B------:R-:W-:Y:S02]  /*32c0*/  FMUL.FTZ R78, R78, R28 ;  /* 0x0000001c4e4e7220 */ /* 0x000fe40000410000 */
[C---:B------:R-:W-:Y:S02]  /*32d0*/  FMUL.FTZ R92, R98.reuse, R80 ;  /* 0x00000050625c7220 */ /* 0x040fe40000410000 */
[----:B------:R-:W-:Y:S02]  /*32e0*/  FFMA.FTZ R93, R89, R81, -R102 ;  /* 0x00000051595d7223 */ /* 0x000fe40000010866 */
[----:B------:R-:W-:Y:S02]  /*32f0*/  FADD.FTZ R110, RZ, R110 ;  /* 0x0000006eff6e7221 */ /* 0x000fe40000010000 */
[-C--:B------:R-:W-:Y:S01]  /*3300*/  FMUL.FTZ R81, R98, R79.reuse ;  /* 0x0000004f62517220 */ /* 0x080fe20000410000 */
[----:B------:R-:W-:Y:S01]  /*3310*/  MUFU.EX2 R78, R78 ;  /* 0x0000004e004e7308 */ /* 0x000fe20000000800 */
[----:B------:R-:W-:-:S02]  /*3320*/  FFMA.FTZ R92, R99, R79, -R92 ;  /* 0x0000004f635c7223 */ /* 0x000fc4000001085c */
[----:B------:R-:W-:Y:S02]  /*3330*/  FFMA.FTZ R93, R84, R32, R93 ;  /* 0x00000020545d7223 */ /* 0x000fe4000001005d */
[----:B------:R-:W-:Y:S02]  /*3340*/  FMUL.FTZ R102, R107, R110 ;  /* 0x0000006e6b667220 */ /* 0x000fe40000410000 */
[----:B------:R-:W-:Y:S01]  /*3350*/  FFMA.FTZ R80, R99, R80, R81 ;  /* 0x0000005063507223 */ /* 0x000fe20000010051 */
        /* <DEDUP_REMOVED lines=9> */
[C---:B------:R-:W-:Y:S02]  /*33f0*/  FFMA.FTZ R93, R89.reuse, R92, -R93 ;  /* 0x0000005c595d7223 */ /* 0x040fe4000001085d */
[----:B------:R-:W-:-:S02]  /*3400*/  FFMA.FTZ R92, R89, R80, R102 ;  /* 0x00000050595c7223 */ /* 0x000fc40000010066 */
[----:B------:R-:W-:Y:S02]  /*3410*/  FADD.FTZ R111, RZ, R111 ;  /* 0x0000006fff6f7221 */ /* 0x000fe40000010000 */
[----:B------:R-:W-:Y:S02]  /*3420*/  FMUL.FTZ R110, R104, R112 ;  /* 0x00000070686e7220 */ /* 0x000fe40000410000 */
[----:B------:R-:W-:Y:S02]  /*3430*/  FMUL.FTZ R80, R107, R92 ;  /* 0x0000005c6b507220 */ /* 0x000fe40000410000 */
[----:B------:R-:W-:Y:S02]  /*3440*/  FFMA.FTZ R110, R103, R111, R110 ;  /* 0x0000006f676e7223 */ /* 0x000fe4000001006e */
[C---:B0-----:R-:W-:Y:S02]  /*3450*/  FMUL.FTZ R105, R78.reuse, R105 ;  /* 0x000000694e697220 */ /* 0x041fe40000410000 */
[----:B-1----:R-:W-:-:S02]  /*3460*/  FMUL.FTZ R102, R78, R79 ;  /* 0x0000004f4e667220 */ /* 0x002fc40000410000 */
[----:B------:R-:W-:Y:S02]  /*3470*/  FMUL.FTZ R111, R104, R111 ;  /* 0x0000006f686f7220 */ /* 0x000fe40000410000 */
[CC--:B------:R-:W-:Y:S02]  /*3480*/  FFMA.FTZ R78, R108.reuse, R93.reuse, -R80 ;  /* 0x0000005d6c4e7223 */ /* 0x0c0fe40000010850 */
[----:B------:R-:W-:Y:S01]  /*3490*/  FMUL.FTZ R93, R107, R93 ;  /* 0x0000005d6b5d7220 */ /* 0x000fe20000410000 */
[----:B------:R-:W-:Y:S01]  /*34a0*/  HADD2.F32 R80, -RZ, R42.H1_H1 ;  /* 0x3000002aff507230 */ /* 0x000fe20000004100 */
[----:B------:R-:W-:Y:S02]  /*34b0*/  FFMA.FTZ R111, R103, R112, -R111 ;  /* 0x00000070676f7223 */ /* 0x000fe4000001086f */
[----:B------:R-:W-:Y:S02]  /*34c0*/  FADD.FTZ R112, RZ, R110 ;  /* 0x0000006eff707221 */ /* 0x000fe40000010000 */
[----:B------:R-:W-:-:S02]  /*34d0*/  FFMA.FTZ R93, R108, R92, R93 ;  /* 0x0000005c6c5d7223 */ /* 0x000fc4000001005d */
[----:B------:R-:W-:Y:S02]  /*34e0*/  FFMA.FTZ R111, R80, R30, R111 ;  /* 0x0000001e506f7223 */ /* 0x000fe4000001006f */
[----:B------:R-:W-:Y:S02]  /*34f0*/  FMUL.FTZ R114, R106, R112 ;  /* 0x000000706a727220 */ /* 0x000fe40000410000 */
[C---:B------:R-:W-:Y:S02]  /*3500*/  FMUL.FTZ R110, R104.reuse, R78 ;  /* 0x0000004e686e7220 */ /* 0x040fe40000410000 */
[----:B------:R-:W-:Y:S01]  /*3510*/  FMUL.FTZ R92, R104, R93 ;  /* 0x0000005d685c7220 */ /* 0x000fe20000410000 */
[----:B------:R-:W-:Y:S01]  /*3520*/  HADD2.F32 R79, -RZ, R43.H0_H0 ;  /* 0x2000002bff4f7230 */ /* 0x000fe20000004100 */
[-C--:B------:R-:W-:Y:S02]  /*3530*/  FMUL.FTZ R113, R106, R111.reuse ;  /* 0x0000006f6a717220 */ /* 0x080fe40000410000 */
[----:B------:R-:W-:-:S02]  /*3540*/  FFMA.FTZ R114, R109, R111, -R114 ;  /* 0x0000006f6d727223 */ /* 0x000fc40000010872 */
[C---:B------:R-:W-:Y:S02]  /*3550*/  FFMA.FTZ R110, R103.reuse, R93, R110 ;  /* 0x0000005d676e7223 */ /* 0x040fe4000001006e */
[----:B------:R-:W-:Y:S01]  /*3560*/  FFMA.FTZ R92, R103, R78, -R92 ;  /* 0x0000004e675c7223 */ /* 0x000fe2000001085c */
[----:B------:R-:W-:Y:S01]  /*3570*/  ISETP.NE.AND P1, PT, R10, 0x1f, PT ;  /* 0x0000001f0a00780c */ /* 0x000fe20003f25270 */
[----:B------:R-:W-:Y:S02]  /*3580*/  FFMA.FTZ R113, R109, R112, R113 ;  /* 0x000000706d717223 */ /* 0x000fe40000010071 */
[----:B------:R-:W-:Y:S02]  /*3590*/  FFMA.FTZ R114, R79, R29, R114 ;  /* 0x0000001d4f727223 */ /* 0x000fe40000010072 */
[C---:B------:R-:W-:Y:S02]  /*35a0*/  FMUL.FTZ R78, R106.reuse, R110 ;  /* 0x0000006e6a4e7220 */ /* 0x040fe40000410000 */
[----:B------:R-:W-:-:S02]  /*35b0*/  FMUL.FTZ R93, R106, R92 ;  /* 0x0000005c6a5d7220 */ /* 0x000fc40000410000 */
[----:B------:R-:W-:Y:S02]  /*35c0*/  FADD.FTZ R113, RZ, R113 ;  /* 0x00000071ff717221 */ /* 0x000fe40000010000 */
[C---:B------:R-:W-:Y:S02]  /*35d0*/  FMUL.FTZ R112, R102.reuse, R114 ;  /* 0x0000007266707220 */ /* 0x040fe40000410000 */
[C---:B------:R-:W-:Y:S02]  /*35e0*/  FFMA.FTZ R93, R109.reuse, R110, R93 ;  /* 0x0000006e6d5d7223 */ /* 0x040fe4000001005d */
[----:B------:R-:W-:Y:S02]  /*35f0*/  FFMA.FTZ R92, R109, R92, -R78 ;  /* 0x0000005c6d5c7223 */ /* 0x000fe4000001084e */
[----:B------:R-:W-:Y:S02]  /*3600*/  FFMA.FTZ R115, R105, R113, R112 ;  /* 0x0000007169737223 */ /* 0x000fe40000010070 */
[----:B------:R-:W-:-:S02]  /*3610*/  FMUL.FTZ R112, R102, R93 ;  /* 0x0000005d66707220 */ /* 0x000fc40000410000 */
        /* <DEDUP_REMOVED lines=18> */
.L_x_12428:
[----:B0-----:R-:W-:Y:S05]  /*3740*/  BSYNC B0 ;  /* 0x0000000000007941 */ /* 0x001fea0003800000 */
.L_x_12427:
        /* <DEDUP_REMOVED lines=101> */
[----:B------:R-:W-:Y:S01]  /*3da0*/  FFMA.FTZ R122, R112, R121, R122 ;  /* 0x00000079707a7223 */ /* 0x000fe2000001007a */
[----:B------:R-:W0:Y:S01]  /*3db0*/  SHFL.UP PT, R123, R123, 0x1, RZ ;  /* 0x042000007b7b7989 */ /* 0x000e2200000e00ff */
[----:B------:R-:W-:-:S02]  /*3dc0*/  IMAD R116, R12, c[0x0][0x2c0], RZ ;  /* 0x0000b0000c747a24 */ /* 0x000fc400078e02ff */
[----:B------:R-:W-:Y:S02]  /*3dd0*/  @P3 FFMA.FTZ R112, R112, R115, -R117 ;  /* 0x0000007370703223 */ /* 0x000fe40000010875 */
[----:B------:R-:W-:Y:S02]  /*3de0*/  IMAD R115, R13, c[0x0][0x2c4], R116 ;  /* 0x0000b1000d737a24 */ /* 0x000fe400078e0274 */
[----:B------:R-:W-:Y:S02]  /*3df0*/  @P3 FADD.FTZ R113, R113, R122 ;  /* 0x0000007a71713221 */ /* 0x000fe40000010000 */
[----:B------:R-:W-:Y:S01]  /*3e00*/  @P3 FADD.FTZ R114, R114, R119 ;  /* 0x0000007772723221 */ /* 0x000fe20000010000 */
[----:B------:R-:W1:Y:S01]  /*3e10*/  SHFL.UP PT, R112, R112, 0x1, RZ ;  /* 0x0420000070707989 */ /* 0x000e6200000e00ff */
[----:B------:R-:W-:Y:S01]  /*3e20*/  IADD3 R115, R115, R111, RZ ;  /* 0x0000006f73737210 */ /* 0x000fe20007ffe0ff */
[----:B------:R-:W-:Y:S01]  /*3e30*/  HADD2.F32 R119, -RZ, R50.H0_H0 ;  /* 0x20000032ff777230 */ /* 0x000fe20000004100 */
[C---:B------:R-:W-:Y:S01]  /*3e40*/  LEA R111, P3, R110.reuse, c[0x0][0x320], 0x3 ;  /* 0x0000c8006e6f7a11 */ /* 0x040fe200078618ff */
[----:B------:R-:W-:Y:S03]  /*3e50*/  SHFL.UP PT, R113, R113, 0x1, RZ ;  /* 0x0420000071717989 */ /* 0x000fe600000e00ff */
[----:B------:R-:W-:Y:S01]  /*3e60*/  LEA.HI.X R95, R110, c[0x0][0x324], R115, 0x3, P3 ;  /* 0x0000c9006e5f7a11 */ /* 0x000fe200018f1c73 */
[----:B------:R-:W2:Y:S01]  /*3e70*/  SHFL.UP PT, R114, R114, 0x1, RZ ;  /* 0x0420000072727989 */ /* 0x000ea200000e00ff */
[----:B------:R-:W-:-:S02]  /*3e80*/  LEA R94, P3, R10, R111, 0x2 ;  /* 0x0000006f0a5e7211 */ /* 0x000fc400078610ff */
[----:B------:R-:W-:Y:S02]  /*3e90*/  IADD3 R111, R0, -c[0x0][0x174], RZ ;  /* 0x80005d00006f7a10 */ /* 0x000fe40007ffe0ff */
[----:B------:R-:W-:Y:S01]  /*3ea0*/  LEA.HI.X R95, R10, R95, RZ, 0x2, P3 ;  /* 0x0000005f0a5f7211 */ /* 0x000fe200018f14ff */
[----:B0-----:R-:W-:Y:S01]  /*3eb0*/  FMUL.FTZ R110, R123, R132 ;  /* 0x000000847b6e7220 */ /* 0x001fe20000410000 */
[----:B------:R-:W-:Y:S01]  /*3ec0*/  SHF.L.U64.HI R115, R74, 0x2, R65 ;  /* 0x000000024a737819 */ /* 0x000fe20000010241 */
[----:B------:R-:W-:Y:S02]  /*3ed0*/  IMAD R111, R111, -0x200, RZ ;  /* 0xfffffe006f6f7824 */ /* 0x000fe400078e02ff */
        /* <DEDUP_REMOVED lines=165> */
.L_x_12430:
[----:B------:R-:W-:Y:S05]  /*4930*/  BSYNC B0 ;  /* 0x0000000000007941 */ /* 0x000fea0003800000 */
.L_x_12429:
        /* <DEDUP_REMOVED lines=21> */
.L_x_12432:
[----:B------:R-:W-:Y:S05]  /*4a90*/  BSYNC B0 ;  /* 0x0000000000007941 */ /* 0x000fea0003800000 */
.L_x_12431:
        /* <DEDUP_REMOVED lines=9> */
[CC--:B------:R-:W-:Y:S02]  /*4b30*/  FFMA.FTZ R97, R101.reuse, R138.reuse, -R50 ;  /* 0x0000008a65617223 */ /* 0x0c0fe40000010832 */
[CC--:B0-----:R-:W-:Y:S01]  /*4b40*/  FMUL.FTZ R132, R90.reuse, R49.reuse ;  /* 0x000000315a847220 */ /* 0x0c1fe20000410000 */
        /* <DEDUP_REMOVED lines=24> */
.L_x_12434:
[----:B--23--:R-:W-:Y:S05]  /*4cd0*/  BSYNC B0 ;  /* 0x0000000000007941 */ /* 0x00cfea0003800000 */
.L_x_12433:
        /* <DEDUP_REMOVED lines=8> */
[----:B------:R-:W-:Y:S01]  /*4d60*/  FFMA.FTZ R47, R99, R50, R47 ;  /* 0x00000032632f7223 */ /* 0x000fe2000001002f */
[----:B0-----:R1:W0:Y:S01]  /*4d70*/  SHFL.DOWN PT, R156, R151, 0x8, 0x1f ;  /* 0x09001f00979c7f89 */ /* 0x00122200000e0000 */
[----:B------:R-:W-:-:S02]  /*4d80*/  FFMA.FTZ R97, R147, R97, R140 ;  /* 0x0000006193617223 */ /* 0x000fc4000001008c */
[----:B------:R-:W-:Y:S01]  /*4d90*/  FFMA.FTZ R140, R99, R136, -R45 ;  /* 0x00000088638c7223 */ /* 0x000fe2000001082d */
[----:B------:R1:W4:Y:S01]  /*4da0*/  SHFL.DOWN PT, R160, R152, 0x8, 0x1f ;  /* 0x09001f0098a07f89 */ /* 0x00032200000e0000 */
[----:B------:R-:W-:Y:S02]  /*4db0*/  FFMA.FTZ R141, -R147, R141, R96 ;  /* 0x0000008d938d7223 */ /* 0x000fe40000010160 */
[-C--:B------:R-:W-:Y:S02]  /*4dc0*/  FMUL.FTZ R45, R91, R50.reuse ;  /* 0x000000325b2d7220 */ /* 0x080fe40000410000 */
[----:B------:R-:W-:Y:S02]  /*4dd0*/  FADD.FTZ R96, RZ, R47 ;  /* 0x0000002fff607221 */ /* 0x000fe40000010000 */
[----:B------:R-:W-:Y:S02]  /*4de0*/  FMUL.FTZ R133, R90, R50 ;  /* 0x000000325a857220 */ /* 0x000fe40000410000 */
        /* <DEDUP_REMOVED lines=26> */
.L_x_12436:
[----:B01234-:R-:W-:Y:S05]  /*4f90*/  BSYNC B0 ;  /* 0x0000000000007941 */ /* 0x01ffea0003800000 */
.L_x_12435:
[----:B------:R0:W1:Y:S01]  /*4fa0*/  @!P0 LDS.128 R44, [R75.X16+0x21b0] ;  /* 0x0021b0004b2c8984 */ /* 0x000062000000cc00 */
[C---:B------:R-:W-:Y:S01]  /*4fb0*/  FFMA.FTZ R155, R89.reuse, R96, R153 ;  /* 0x00000060599b7223 */ /* 0x040fe20000010099 */
[----:B------:R-:W-:Y:S01]  /*4fc0*/  BSSY B0, `(.L_x_12437) ;  /* 0x0000030000007945 */ /* 0x000fe20003800000 */
[----:B------:R-:W-:Y:S01]  /*4fd0*/  FFMA.FTZ R153, R89, R139, -R144 ;  /* 0x0000008b59997223 */ /* 0x000fe20000010890 */
[----:B------:R0:W2:Y:S01]  /*4fe0*/  SHFL.DOWN PT, R160, R152, 0x10, 0x1f ;  /* 0x0a001f0098a07f89 */ /* 0x0000a200000e0000 */
[----:B------:R-:W-:Y:S02]  /*4ff0*/  FFMA.FTZ R154, R146, R140, R97 ;  /* 0x0000008c929a7223 */ /* 0x000fe40000010061 */
[----:B------:R-:W-:Y:S02]  /*5000*/  FADD.FTZ R97, RZ, R155 ;  /* 0x0000009bff617221 */ /* 0x000fe40000010000 */
        /* <DEDUP_REMOVED lines=16> */
[C---:B------:R-:W-:Y:S02]  /*5110*/  FMUL.FTZ R141, R107.reuse, R97 ;  /* 0x000000616b8d7220 */ /* 0x040fe40000410000 */
[-C--:B------:R-:W-:Y:S02]  /*5120*/  FMUL.FTZ R112, R107, R140.reuse ;  /* 0x0000008c6b707220 */ /* 0x080fe40000410000 */
[-C--:B------:R-:W-:Y:S02]  /*5130*/  FFMA.FTZ R134, R90, R140.reuse, -R153 ;  /* 0x0000008c5a867223 */ /* 0x080fe40000010899 */
[-C--:B------:R-:W-:Y:S01]  /*5140*/  FFMA.FTZ R158, R91, R140.reuse, R155 ;  /* 0x0000008c5b9e7223 */ /* 0x080fe2000001009b */
[----:B------:R0:W3:Y:S01]  /*5150*/  SHFL.DOWN PT, R153, R150, 0x10, 0x1f ;  /* 0x0a001f0096997f89 */ /* 0x0000e200000e0000 */
[----:B------:R-:W-:-:S02]  /*5160*/  FFMA.FTZ R156, R108, R140, -R141 ;  /* 0x0000008c6c9c7223 */ /* 0x000fc4000001088d */
[----:B------:R-:W-:Y:S02]  /*5170*/  FFMA.FTZ R112, R108, R97, R112 ;  /* 0x000000616c707223 */ /* 0x000fe40000010070 */
[C---:B------:R-:W-:Y:S02]  /*5180*/  FMUL.FTZ R134, R145.reuse, R134 ;  /* 0x0000008691867220 */ /* 0x040fe40000410000 */
[----:B------:R-:W-:Y:S02]  /*5190*/  FADD.FTZ R112, RZ, R112 ;  /* 0x00000070ff707221 */ /* 0x000fe40000010000 */
[----:B------:R-:W-:Y:S02]  /*51a0*/  FFMA.FTZ R145, -R145, R158, -RZ ;  /* 0x0000009e91917223 */ /* 0x000fe400000109ff */
[----:B------:R-:W-:Y:S01]  /*51b0*/  FFMA.FTZ R141, R81, R31, R156 ;  /* 0x0000001f518d7223 */ /* 0x000fe2000001009c */
[----:B------:R0:W4:Y:S01]  /*51c0*/  SHFL.DOWN PT, R158, R151, 0x10, 0x1f ;  /* 0x0a001f00979e7f89 */ /* 0x00012200000e0000 */
[----:B------:R-:W-:-:S02]  /*51d0*/  FMUL.FTZ R155, R113, R112 ;  /* 0x00000070719b7220 */ /* 0x000fc40000410000 */
[----:B------:R-:W-:Y:S01]  /*51e0*/  FMUL.FTZ R113, R113, R141 ;  /* 0x0000008d71717220 */ /* 0x000fe20000410000 */
[----:B------:R0:W0:Y:S01]  /*51f0*/  SHFL.DOWN PT, R156, R149, 0x10, 0x1f ;  /* 0x0a001f00959c7f89 */ /* 0x00002200000e0000 */
[----:B------:R-:W-:Y:S05]  /*5200*/  @P3 BRA `(.L_x_12438) ;  /* 0x000000b000003947 */ /* 0x000fea0003800000 */
[C---:B012---:R-:W-:Y:S02]  /*5210*/  FMUL.FTZ R157, R149.reuse, R156 ;  /* 0x0000009c959d7220 */ /* 0x047fe40000410000 */
[C---:B------:R-:W-:Y:S02]  /*5220*/  FMUL.FTZ R159, R149.reuse, R160 ;  /* 0x000000a0959f7220 */ /* 0x040fe40000410000 */
[C---:B----4-:R-:W-:Y:S02]  /*5230*/  FMUL.FTZ R161, R149.reuse, R158 ;  /* 0x0000009e95a17220 */ /* 0x050fe40000410000 */
[-C--:B---3--:R-:W-:Y:S02]  /*5240*/  FMUL.FTZ R149, R149, R153.reuse ;  /* 0x0000009995957220 */ /* 0x088fe40000410000 */
[----:B------:R-:W-:-:S02]  /*5250*/  FFMA.FTZ R157, R150, R153, -R157 ;  /* 0x00000099969d7223 */ /* 0x000fc4000001089d */
[C---:B------:R-:W-:Y:S02]  /*5260*/  FFMA.FTZ R158, R150.reuse, R158, -R159 ;  /* 0x0000009e969e7223 */ /* 0x040fe4000001089f */
[C---:B------:R-:W-:Y:S02]  /*5270*/  FFMA.FTZ R161, R150.reuse, R160, R161 ;  /* 0x000000a096a17223 */ /* 0x040fe400000100a1 */
[----:B------:R-:W-:Y:S01]  /*5280*/  FFMA.FTZ R149, R150, R156, R149 ;  /* 0x0000009c96957223 */ /* 0x000fe20000010095 */
[----:B------:R-:W-:Y:S01]  /*5290*/  MOV R150, R157 ;  /* 0x0000009d00967202 */ /* 0x000fe20000000f00 */
[----:B------:R-:W-:Y:S02]  /*52a0*/  FADD.FTZ R151, R151, R158 ;  /* 0x0000009e97977221 */ /* 0x000fe40000010000 */
[----:B------:R-:W-:Y:S02]  /*52b0*/  FADD.FTZ R152, R152, R161 ;  /* 0x000000a198987221 */ /* 0x000fe40000010000 */
.L_x_12438:
[----:B-12---:R-:W-:Y:S05]  /*52c0*/  BSYNC B0 ;  /* 0x0000000000007941 */ /* 0x006fea0003800000 */
.L_x_12437:
[-C--:B---3--:R-:W-:Y:S01]  /*52d0*/  FMUL.FTZ R153, R104, R141.reuse ;  /* 0x0000008d68997220 */ /* 0x088fe20000410000 */
[----:B------:R-:W-:Y:S01]  /*52e0*/  SHFL.DOWN PT, R159, R149, 0x1, 0x1f ;  /* 0x08201f00959f7f89 */ /* 0x000fe200000e0000 */
[-C--:B------:R-:W-:Y:S01]  /*52f0*/  FFMA.FTZ R157, R48, R112.reuse, R113 ;  /* 0x00000070309d7223 */ /* 0x080fe20000010071 */
[----:B------:R-:W-:Y:S01]  /*5300*/  ISETP.NE.AND P0, PT, R10, RZ, PT ;  /* 0x000000ff0a00720c */ /* 0x000fe20003f05270 */
[-C--:B0-----:R-:W-:Y:S01]  /*5310*/  FMUL.FTZ R156, R104, R112.reuse ;  /* 0x00000070689c7220 */ /* 0x081fe20000410000 */
[----:B------:R-:W-:Y:S01]  /*5320*/  SHFL.IDX PT, R149, R149, RZ, 0x1f ;  /* 0x00001fff95957589 */ /* 0x000fe200000e0000 */
[----:B------:R-:W-:Y:S01]  /*5330*/  FFMA.FTZ R113, R103, R112, R153 ;  /* 0x0000007067717223 */ /* 0x000fe20000010099 */
[----:B------:R-:W-:Y:S01]  /*5340*/  BSSY B0, `(.L_x_12439) ;  /* 0x0000102000007945 */ /* 0x000fe20003800000 */
[----:B------:R-:W-:-:S02]  /*5350*/  FFMA.FTZ R155, R48, R141, -R155 ;  /* 0x0000008d309b7223 */ /* 0x000fc4000001089b */
[----:B------:R-:W-:Y:S02]  /*5360*/  FFMA.FTZ R153, R103, R141, -R156 ;  /* 0x0000008d67997223 */ /* 0x000fe4000001089c */
[----:B------:R-:W-:Y:S02]  /*5370*/  FADD.FTZ R113, RZ, R113 ;  /* 0x00000071ff717221 */ /* 0x000fe40000010000 */
[----:B------:R-:W-:Y:S02]  /*5380*/  FFMA.FTZ R48, R143, R155, R142 ;  /* 0x0000009b8f307223 */ /* 0x000fe4000001008e */
[----:B------:R-:W-:Y:S02]  /*5390*/  FFMA.FTZ R142, R80, R30, R153 ;  /* 0x0000001e508e7223 */ /* 0x000fe40000010099 */
[----:B------:R-:W-:Y:S02]  /*53a0*/  FMUL.FTZ R153, R135, R113 ;  /* 0x0000007187997220 */ /* 0x000fe40000410000 */
[----:B------:R-:W-:-:S02]  /*53b0*/  FMUL.FTZ R155, R91, R112 ;  /* 0x000000705b9b7220 */ /* 0x000fc40000410000 */
[C---:B----4-:R-:W-:Y:S02]  /*53c0*/  FMUL.FTZ R158, R90.reuse, R112 ;  /* 0x000000705a9e7220 */ /* 0x050fe40000410000 */
[-C--:B------:R-:W-:Y:S02]  /*53d0*/  FFMA.FTZ R153, R137, R142.reuse, -R153 ;  /* 0x0000008e89997223 */ /* 0x080fe40000010899 */
[-C--:B------:R-:W-:Y:S02]  /*53e0*/  FFMA.FTZ R156, R90, R141.reuse, -R155 ;  /* 0x0000008d5a9c7223 */ /* 0x080fe4000001089b */
[----:B------:R-:W-:Y:S01]  /*53f0*/  FFMA.FTZ R158, R91, R141, R158 ;  /* 0x0000008d5b9e7223 */ /* 0x000fe2000001009e */
[----:B------:R-:W-:Y:S01]  /*5400*/  SHFL.DOWN PT, R155, R150, 0x1, 0x1f ;  /* 0x08201f00969b7f89 */ /* 0x000fe200000e0000 */
[----:B------:R-:W-:Y:S02]  /*5410*/  FFMA.FTZ R154, -R143, R157, R154 ;  /* 0x0000009d8f9a7223 */ /* 0x000fe4000001019a */
[----:B------:R-:W-:Y:S01]  /*5420*/  FMUL.FTZ R160, R135, R142 ;  /* 0x0000008e87a07220 */ /* 0x000fe20000410000 */
[----:B------:R-:W-:Y:S01]  /*5430*/  SHFL.IDX PT, R150, R150, RZ, 0x1f ;  /* 0x00001fff96967589 */ /* 0x000fe200000e0000 */
[----:B------:R-:W-:-:S02]  /*5440*/  FFMA.FTZ R157, R115, R153, R48 ;  /* 0x00000099739d7223 */ /* 0x000fc40000010030 */
[C---:B------:R-:W-:Y:S01]  /*5450*/  FMUL.FTZ R135, R143.reuse, R156 ;  /* 0x0000009c8f877220 */ /* 0x040fe20000410000 */
[----:B------:R-:W0:Y:S01]  /*5460*/  SHFL.IDX PT, R153, R47, RZ, 0x1f ;  /* 0x00001fff2f997589 */ /* 0x000e2200000e0000 */
[----:B------:R-:W-:Y:S02]  /*5470*/  FFMA.FTZ R143, -R143, R158, -RZ ;  /* 0x0000009e8f8f7223 */ /* 0x000fe400000109ff */
[-C--:B------:R-:W-:Y:S01]  /*5480*/  FFMA.FTZ R158, R137, R113.reuse, R160 ;  /* 0x00000071899e7223 */ /* 0x080fe200000100a0 */
[----:B------:R-:W1:Y:S01]  /*5490*/  SHFL.IDX PT, R156, R46, RZ, 0x1f ;  /* 0x00001fff2e9c7589 */ /* 0x000e6200000e0000 */
[C---:B------:R-:W-:Y:S02]  /*54a0*/  FMUL.FTZ R160, R106.reuse, R142 ;  /* 0x0000008e6aa07220 */ /* 0x040fe40000410000 */
[----:B------:R-:W-:Y:S02]  /*54b0*/  FMUL.FTZ R48, R106, R113 ;  /* 0x000000716a307220 */ /* 0x000fe40000410000 */
[----:B------:R-:W-:-:S02]  /*54c0*/  FFMA.FTZ R158, -R115, R158, R154 ;  /* 0x0000009e739e7223 */ /* 0x000fc4000001019a */
[C---:B------:R-:W-:Y:S01]  /*54d0*/  FFMA.FTZ R137, R109.reuse, R113, R160 ;  /* 0x000000716d897223 */ /* 0x040fe200000100a0 */
[----:B------:R-:W2:Y:S01]  /*54e0*/  SHFL.DOWN PT, R154, R151, 0x1, 0x1f ;  /* 0x08201f00979a7f89 */ /* 0x000ea200000e0000 */
[----:B------:R-:W-:Y:S02]  /*54f0*/  FFMA.FTZ R162, R109, R142, -R48 ;  /* 0x0000008e6da27223 */ /* 0x000fe40000010830 */
[----:B------:R-:W-:Y:S01]  /*5500*/  FADD.FTZ R48, RZ, R137 ;  /* 0x00000089ff307221 */ /* 0x000fe20000010000 */
[----:B------:R-:W3:Y:S01]  /*5510*/  SHFL.DOWN PT, R160, R152, 0x1, 0x1f ;  /* 0x08201f0098a07f89 */ /* 0x000ee200000e0000 */
[----:B------:R-:W-:Y:S02]  /*5520*/  FFMA.FTZ R137, R79, R29, R162 ;  /* 0x0000001d4f897223 */ /* 0x000fe400000100a2 */
[----:B------:R-:W-:Y:S01]  /*5530*/  FMUL.FTZ R162, R111, R48 ;  /* 0x000000306fa27220 */ /* 0x000fe20000410000 */
[----:B------:R-:W4:Y:S01]  /*5540*/  SHFL.IDX PT, R151, R151, RZ, 0x1f ;  /* 0x00001fff97977589 */ /* 0x000f2200000e0000 */
[----:B------:R-:W-:-:S02]  /*5550*/  FMUL.FTZ R163, R91, R113 ;  /* 0x000000715ba37220 */ /* 0x000fc40000410000 */
[C---:B------:R-:W-:Y:S01]  /*5560*/  FMUL.FTZ R161, R90.reuse, R113 ;  /* 0x000000715aa17220 */ /* 0x040fe20000410000 */
[----:B------:R-:W5:Y:S01]  /*5570*/  SHFL.IDX PT, R152, R152, RZ, 0x1f ;  /* 0x00001fff98987589 */ /* 0x000f6200000e0000 */
[-C--:B------:R-:W-:Y:S02]  /*5580*/  FMUL.FTZ R111, R111, R137.reuse ;  /* 0x000000896f6f7220 */ /* 0x080fe40000410000 */
[----:B------:R-:W-:Y:S02]  /*5590*/  FFMA.FTZ R162, R119, R137, -R162 ;  /* 0x0000008977a27223 */ /* 0x000fe400000108a2 */
[-C--:B------:R-:W-:Y:S02]  /*55a0*/  FFMA.FTZ R163, R90, R142.reuse, -R163 ;  /* 0x0000008e5aa37223 */ /* 0x080fe400000108a3 */
[----:B------:R-:W-:Y:S02]  /*55b0*/  FFMA.FTZ R161, R91, R142, R161 ;  /* 0x0000008e5ba17223 */ /* 0x000fe400000100a1 */
[----:B------:R-:W-:-:S02]  /*55c0*/  FFMA.FTZ R119, R119, R48, R111 ;  /* 0x0000003077777223 */ /* 0x000fc4000001006f */
[C---:B------:R-:W-:Y:S02]  /*55d0*/  FFMA.FTZ R157, R110.reuse, R162, R157 ;  /* 0x000000a26e9d7223 */ /* 0x040fe4000001009d */
[----:B------:R-:W-:Y:S02]  /*55e0*/  FMUL.FTZ R111, R115, R163 ;  /* 0x000000a3736f7220 */ /* 0x000fe40000410000 */
[C---:B0-----:R-:W-:Y:S02]  /*55f0*/  @P1 FMUL.FTZ R162, R159.reuse, R153 ;  /* 0x000000999fa21220 */ /* 0x041fe40000410000 */
[----:B-1----:R-:W-:Y:S02]  /*5600*/  @P1 FMUL.FTZ R163, R159, R156 ;  /* 0x0000009c9fa31220 */ /* 0x002fe40000410000 */
[----:B------:R-:W-:Y:S02]  /*5610*/  FFMA.FTZ R161, -R115, R161, -RZ ;  /* 0x000000a173a17223 */ /* 0x000fe400000109ff */
[----:B------:R-:W-:-:S02]  /*5620*/  FFMA.FTZ R119, -R110, R119, R158 ;  /* 0x000000776e777223 */ /* 0x000fc4000001019e */
[-C--:B------:R-:W-:Y:S02]  /*5630*/  FMUL.FTZ R115, R91, R48.reuse ;  /* 0x000000305b737220 */ /* 0x080fe40000410000 */
[C---:B------:R-:W-:Y:S02]  /*5640*/  FMUL.FTZ R158, R90.reuse, R48 ;  /* 0x000000305a9e7220 */ /* 0x040fe40000410000 */
[C---:B------:R-:W-:Y:S02]  /*5650*/  @P1 FFMA.FTZ R159, R155.reuse, R156, -R162 ;  /* 0x0000009c9b9f1223 */ /* 0x040fe400000108a2 */
[----:B------:R-:W-:Y:S02]  /*5660*/  @P1 FFMA.FTZ R163, R155, R153, R163 ;  /* 0x000000999ba31223 */ /* 0x000fe400000100a3 */
[-C--:B------:R-:W-:Y:S02]  /*5670*/  FFMA.FTZ R115, R90, R137.reuse, -R115 ;  /* 0x000000895a737223 */ /* 0x080fe40000010873 */
[----:B------:R-:W-:-:S02]  /*5680*/  FFMA.FTZ R155, R91, R137, R158 ;  /* 0x000000895b9b7223 */ /* 0x000fc4000001009e */
[----:B--2---:R-:W-:Y:S02]  /*5690*/  @P1 FADD.FTZ R156, R154, R159 ;  /* 0x0000009f9a9c1221 */ /* 0x004fe40000010000 */
[----:B---3--:R-:W-:Y:S02]  /*56a0*/  @P1 FADD.FTZ R153, R160, R163 ;  /* 0x000000a3a0991221 */ /* 0x008fe40000010000 */
[C---:B------:R-:W-:Y:S02]  /*56b0*/  FMUL.FTZ R115, R110.reuse, R115 ;  /* 0x000000736e737220 */ /* 0x040fe40000410000 */
[----:B------:R-:W-:Y:S02]  /*56c0*/  FFMA.FTZ R110, -R110, R155, -RZ ;  /* 0x0000009b6e6e7223 */ /* 0x000fe400000109ff */
[-C--:B------:R-:W-:Y:S02]  /*56d0*/  FMUL.FTZ R158, R156, -R93.reuse ;  /* 0x8000005d9c9e7220 */ /* 0x080fe40000410000 */
[----:B------:R-:W-:-:S02]  /*56e0*/  FMUL.FTZ R155, R153, -R93 ;  /* 0x8000005d999b7220 */ /* 0x000fc40000410000 */
[-C--:B------:R-:W-:Y:S02]  /*56f0*/  FFMA.FTZ R153, R153, R92.reuse, R158 ;  /* 0x0000005c99997223 */ /* 0x080fe4000001009e */
[----:B------:R-:W-:Y:S02]  /*5700*/  FFMA.FTZ R155, R156, R92, -R155 ;  /* 0x0000005c9c9b7223 */ /* 0x000fe4000001089b */
[C---:B------:R-:W-:Y:S02]  /*5710*/  FMUL.FTZ R93, R102.reuse, R137 ;  /* 0x00000089665d7220 */ /* 0x040fe40000410000 */
[----:B------:R-:W-:Y:S02]  /*5720*/  FMUL.FTZ R154, R102, R48 ;  /* 0x00000030669a7220 */ /* 0x000fe40000410000 */
[----:B------:R-:W-:Y:S02]  /*5730*/  FADD.FTZ R114, -R114, R153 ;  /* 0x0000009972727221 */ /* 0x000fe40000010100 */
[----:B------:R-:W-:-:S02]  /*5740*/  FADD.FTZ R116, R116, R155 ;  /* 0x0000009b74747221 */ /* 0x000fc40000010000 */
        /* <DEDUP_REMOVED lines=18> */
[----:B------:R-:W-:Y:S02]  /*5870*/  FFMA.FTZ R154, R90, R93, -R105 ;  /* 0x0000005d5a9a7223 */ /* 0x000fe40000010869 */
        /* <DEDUP_REMOVED lines=8> */
[----:B------:R-:W-:Y:S02]  /*5900*/  FMUL.FTZ R106, R95, R94 ;  /* 0x0000005e5f6a7220 */ /* 0x000fe40000410000 */
[----:B------:R-:W-:Y:S02]  /*5910*/  FADD.FTZ R90, -R131, R90 ;  /* 0x0000005a835a7221 */ /* 0x000fe40000010100 */
[----:B------:R-:W-:-:S02]  /*5920*/  FMUL.FTZ R94, R95, R102 ;  /* 0x000000665f5e7220 */ /* 0x000fc40000410000 */
[C---:B------:R-:W-:Y:S02]  /*5930*/  FMUL.FTZ R105, R149.reuse, R47 ;  /* 0x0000002f95697220 */ /* 0x040fe40000410000 */
[----:B------:R-:W-:Y:S02]  /*5940*/  FADD.FTZ R130, R130, R103 ;  /* 0x0000006782827221 */ /* 0x000fe40000010000 */
[----:B------:R-:W-:Y:S02]  /*5950*/  FMUL.FTZ R102, R149, R46 ;  /* 0x0000002e95667220 */ /* 0x000fe40000410000 */
[C---:B------:R-:W-:Y:S02]  /*5960*/  FMUL.FTZ R103, R107.reuse, -R90 ;  /* 0x8000005a6b677220 */ /* 0x040fe40000410000 */
[----:B------:R-:W-:Y:S02]  /*5970*/  FFMA.FTZ R46, R150, R46, -R105 ;  /* 0x0000002e962e7223 */ /* 0x000fe40000010869 */
[----:B------:R-:W-:-:S02]  /*5980*/  FMUL.FTZ R107, R107, -R130 ;  /* 0x800000826b6b7220 */ /* 0x000fc40000410000 */
[----:B------:R-:W-:Y:S01]  /*5990*/  FFMA.FTZ R105, R150, R47, R102 ;  /* 0x0000002f96697223 */ /* 0x000fe20000010066 */
[----:B------:R-:W-:Y:S01]  /*59a0*/  P2R R102, PR, RZ, 0x1 ;  /* 0x00000001ff667803 */ /* 0x000fe20000000000 */
[C---:B------:R-:W-:Y:S02]  /*59b0*/  FFMA.FTZ R102, R108.reuse, R130, -R103 ;  /* 0x000000826c667223 */ /* 0x040fe40000010867 */
[----:B------:R-:W-:Y:S02]  /*59c0*/  FFMA.FTZ R103, R108, R90, R107 ;  /* 0x0000005a6c677223 */ /* 0x000fe4000001006b */
[----:B------:R-:W-:Y:S01]  /*59d0*/  FADD.FTZ R121, R121, R102 ;  /* 0x0000006679797221 */ /* 0x000fe20000010000 */
[----:B------:R-:W-:Y:S01]  /*59e0*/  SHF.L.U32 R102, R10, 0x4, RZ ;  /* 0x000000040a667819 */ /* 0x000fe200000006ff */
[----:B------:R-:W-:Y:S02]  /*59f0*/  FADD.FTZ R103, -R120, R103 ;  /* 0x0000006778677221 */ /* 0x000fe40000010100 */
[----:B------:R-:W-:Y:S01]  /*5a00*/  FADD.FTZ R157, R157, R106 ;  /* 0x0000006a9d9d7221 */ /* 0x000fe20000010000 */
[----:B------:R-:W-:Y:S01]  /*5a10*/  LEA.HI.SX32 R102, R102, R102, 0x1b ;  /* 0x0000006666667211 */ /* 0x000fe200078fdaff */
[----:B------:R-:W-:-:S02]  /*5a20*/  FMUL.FTZ R104, R88, -R103 ;  /* 0x8000006758687220 */ /* 0x000fc40000410000 */
[-C--:B------:R-:W-:Y:S02]  /*5a30*/  FMUL.FTZ R106, R88, -R121.reuse ;  /* 0x80000079586a7220 */ /* 0x080fe40000410000 */
[----:B------:R-:W-:Y:S02]  /*5a40*/  FFMA.FTZ R88, R89, R121, -R104 ;  /* 0x0000007959587223 */ /* 0x000fe40000010868 */
[----:B------:R-:W-:Y:S02]  /*5a50*/  FMUL.FTZ R47, R149, R45 ;  /* 0x0000002d952f7220 */ /* 0x000fe40000410000 */
[----:B------:R-:W-:Y:S02]  /*5a60*/  FFMA.FTZ R89, R89, R103, R106 ;  /* 0x0000006759597223 */ /* 0x000fe4000001006a */
[----:B------:R-:W-:Y:S02]  /*5a70*/  FMUL.FTZ R149, R149, R44 ;  /* 0x0000002c95957220 */ /* 0x000fe40000410000 */
[----:B------:R-:W-:-:S02]  /*5a80*/  FADD.FTZ R88, R129, R88 ;  /* 0x0000005881587221 */ /* 0x000fc40000010000 */
[----:B------:R-:W-:Y:S02]  /*5a90*/  FFMA.FTZ R44, R150, R44, -R47 ;  /* 0x0000002c962c7223 */ /* 0x000fe4000001082f */
[----:B------:R-:W-:Y:S02]  /*5aa0*/  FADD.FTZ R128, -R128, R89 ;  /* 0x0000005980807221 */ /* 0x000fe40000010100 */
[----:B------:R-:W-:Y:S02]  /*5ab0*/  FFMA.FTZ R45, R150, R45, R149 ;  /* 0x0000002d962d7223 */ /* 0x000fe40000010095 */
[----:B----4-:R-:W-:Y:S02]  /*5ac0*/  FADD.FTZ R46, R151, R46 ;  /* 0x0000002e972e7221 */ /* 0x010fe40000010000 */
[----:B-----5:R-:W-:Y:S02]  /*5ad0*/  FADD.FTZ R47, R152, R105 ;  /* 0x00000069982f7221 */ /* 0x020fe40000010000 */
[----:B------:R-:W-:-:S02]  /*5ae0*/  FMUL.FTZ R89, R98, -R88 ;  /* 0x8000005862597220 */ /* 0x000fc40000410000 */
[----:B------:R-:W-:Y:S01]  /*5af0*/  FMUL.FTZ R98, R98, -R128 ;  /* 0x8000008062627220 */ /* 0x000fe20000410000 */
[----:B------:R-:W-:Y:S01]  /*5b00*/  @!P0 STS.128 [R75.X16+0x21b0], R44 ;  /* 0x0021b02c4b008388 */ /* 0x000fe2000000cc00 */
[----:B------:R-:W-:Y:S02]  /*5b10*/  FADD.FTZ R119, R119, -R94 ;  /* 0x8000005e77777221 */ /* 0x000fe40000010000 */
[----:B------:R-:W-:Y:S01]  /*5b20*/  FFMA.FTZ R136, R86, -R34, R136 ;  /* 0x8000002256887223 */ /* 0x000fe20000010088 */
[----:B------:R0:W-:Y:S01]  /*5b30*/  STS [R102.X4+0x454], R110 ;  /* 0x0004546e66007388 */ /* 0x0001e20000004800 */
[-C--:B------:R-:W-:Y:S02]  /*5b40*/  FMUL.FTZ R104, R128, R33.reuse ;  /* 0x0000002180687220 */ /* 0x080fe40000410000 */
[----:B------:R-:W-:Y:S01]  /*5b50*/  FFMA.FTZ R139, R85, -R33, R139 ;  /* 0x80000021558b7223 */ /* 0x000fe2000001008b */
[----:B------:R-:W-:Y:S01]  /*5b60*/  STS [R102.X4+0x420], R132 ;  /* 0x0004208466007388 */ /* 0x000fe20000004800 */
[----:B------:R-:W-:-:S02]  /*5b70*/  FFMA.FTZ R156, R91, R93, R156 ;  /* 0x0000005d5b9c7223 */ /* 0x000fc4000001009c */
[----:B------:R-:W-:Y:S01]  /*5b80*/  FMUL.FTZ R91, R95, R154 ;  /* 0x0000009a5f5b7220 */ /* 0x000fe20000410000 */
[----:B------:R-:W-:Y:S01]  /*5b90*/  STS [R102.X4+0x424], R148 ;  /* 0x0004249466007388 */ /* 0x000fe20000004800 */
[----:B------:R-:W-:Y:S01]  /*5ba0*/  FFMA.FTZ R140, R84, -R32, R140 ;  /* 0x80000020548c7223 */ /* 0x000fe2000001008c */
[----:B0-----:R-:W-:Y:S01]  /*5bb0*/  MOV R110, 0xffffff00 ;  /* 0xffffff00006e7802 */ /* 0x001fe20000000f00 */
[----:B------:R-:W-:Y:S01]  /*5bc0*/  FFMA.FTZ R141, R81, -R31, R141 ;  /* 0x8000001f518d7223 */ /* 0x000fe2000001008d */
[----:B------:R0:W-:Y:S01]  /*5bd0*/  STS [R102.X4+0x458], R91 ;  /* 0x0004585b66007388 */ /* 0x0001e20000004800 */
        /* <DEDUP_REMOVED lines=21> */
[----:B------:R-:W-:-:S02]  /*5d30*/  FMUL.FTZ R100, R50, R99 ;  /* 0x0000006332647220 */ /* 0x000fc40000410000 */
[----:B------:R-:W-:Y:S01]  /*5d40*/  FFMA.FTZ R101, R87, -R35, R138 ;  /* 0x8000002357657223 */ /* 0x000fe2000001008a */
[----:B------:R-:W-:Y:S01]  /*5d50*/  STS [R102.X4+0x444], R143 ;  /* 0x0004448f66007388 */ /* 0x000fe20000004800 */
[C---:B------:R-:W-:Y:S02]  /*5d60*/  FMUL.FTZ R45, R49.reuse, R44 ;  /* 0x0000002c312d7220 */ /* 0x040fe40000410000 */
[-C--:B------:R-:W-:Y:S01]  /*5d70*/  FMUL.FTZ R46, R49, R98.reuse ;  /* 0x00000062312e7220 */ /* 0x080fe20000410000 */
[----:B------:R-:W-:Y:S01]  /*5d80*/  STS [R102.X4+0x448], R111 ;  /* 0x0004486f66007388 */ /* 0x000fe20000004800 */
[-C--:B------:R-:W-:Y:S02]  /*5d90*/  FFMA.FTZ R105, R136, R47.reuse, -R100 ;  /* 0x0000002f88697223 */ /* 0x080fe40000010864 */
[----:B------:R-:W-:Y:S01]  /*5da0*/  FMUL.FTZ R47, R50, R47 ;  /* 0x0000002f322f7220 */ /* 0x000fe20000410000 */
[----:B------:R-:W-:Y:S01]  /*5db0*/  STS [R102.X4+0x44c], R161 ;  /* 0x00044ca166007388 */ /* 0x000fe20000004800 */
[----:B------:R-:W-:-:S02]  /*5dc0*/  FFMA.FTZ R45, R101, R98, R45 ;  /* 0x00000062652d7223 */ /* 0x000fc4000001002d */
[----:B------:R-:W-:Y:S01]  /*5dd0*/  FFMA.FTZ R46, R101, R44, -R46 ;  /* 0x0000002c652e7223 */ /* 0x000fe2000001082e */
[----:B------:R-:W-:Y:S01]  /*5de0*/  STS [R102.X4+0x450], R115 ;  /* 0x0004507366007388 */ /* 0x000fe20000004800 */
[----:B------:R-:W-:Y:S02]  /*5df0*/  FFMA.FTZ R44, R136, R99, R47 ;  /* 0x00000063882c7223 */ /* 0x000fe4000001002f */
[----:B------:R-:W-:Y:S02]  /*5e00*/  FADD.FTZ R45, RZ, R45 ;  /* 0x0000002dff2d7221 */ /* 0x000fe40000010000 */
[----:B------:R-:W-:Y:S02]  /*5e10*/  FMUL.FTZ R100, R88, R33 ;  /* 0x0000002158647220 */ /* 0x000fe40000410000 */
[----:B------:R-:W-:Y:S02]  /*5e20*/  FMUL.FTZ R47, R96, R104 ;  /* 0x00000068602f7220 */ /* 0x000fe40000410000 */
[----:B------:R-:W-:-:S02]  /*5e30*/  FADD.FTZ R44, R45, R44 ;  /* 0x0000002c2d2c7221 */ /* 0x000fc40000010000 */
[----:B------:R-:W-:Y:S02]  /*5e40*/  FFMA.FTZ R47, R139, R100, R47 ;  /* 0x000000648b2f7223 */ /* 0x000fe4000001002f */
[----:B------:R-:W-:Y:S02]  /*5e50*/  FADD.FTZ R46, RZ, R46 ;  /* 0x0000002eff2e7221 */ /* 0x000fe40000010000 */
[----:B------:R-:W-:Y:S02]  /*5e60*/  FADD.FTZ R44, R44, R47 ;  /* 0x0000002f2c2c7221 */ /* 0x000fe40000010000 */
[----:B------:R-:W-:Y:S02]  /*5e70*/  FMUL.FTZ R47, R103, R32 ;  /* 0x00000020672f7220 */ /* 0x000fe40000410000 */
[----:B------:R-:W-:Y:S02]  /*5e80*/  FMUL.FTZ R45, R96, R100 ;  /* 0x00000064602d7220 */ /* 0x000fe40000410000 */
[----:B------:R-:W-:-:S02]  /*5e90*/  FADD.FTZ R46, R46, R105 ;  /* 0x000000692e2e7221 */ /* 0x000fc40000010000 */
[----:B------:R-:W-:Y:S02]  /*5ea0*/  FMUL.FTZ R105, R121, R32 ;  /* 0x0000002079697220 */ /* 0x000fe40000410000 */
[----:B------:R-:W-:Y:S02]  /*5eb0*/  FMUL.FTZ R106, R97, R47 ;  /* 0x0000002f616a7220 */ /* 0x000fe40000410000 */
[----:B------:R-:W-:Y:S02]  /*5ec0*/  FFMA.FTZ R45, R139, R104, -R45 ;  /* 0x000000688b2d7223 */ /* 0x000fe4000001082d */
[----:B------:R-:W-:Y:S02]  /*5ed0*/  FMUL.FTZ R104, R130, R31 ;  /* 0x0000001f82687220 */ /* 0x000fe40000410000 */
[-C--:B------:R-:W-:Y:S02]  /*5ee0*/  FMUL.FTZ R107, R97, R105.reuse ;  /* 0x00000069616b7220 */ /* 0x080fe40000410000 */
[----:B0-----:R-:W-:-:S02]  /*5ef0*/  FFMA.FTZ R91, R140, R105, R106 ;  /* 0x000000698c5b7223 */ /* 0x001fc4000001006a */
[----:B------:R-:W-:Y:S02]  /*5f00*/  FMUL.FTZ R108, R90, R31 ;  /* 0x0000001f5a6c7220 */ /* 0x000fe40000410000 */
[----:B------:R-:W-:Y:S02]  /*5f10*/  FMUL.FTZ R109, R112, R104 ;  /* 0x00000068706d7220 */ /* 0x000fe40000410000 */
[----:B------:R-:W-:Y:S02]  /*5f20*/  FFMA.FTZ R106, R140, R47, -R107 ;  /* 0x0000002f8c6a7223 */ /* 0x000fe4000001086b */
[----:B------:R-:W-:Y:S02]  /*5f30*/  FADD.FTZ R45, R46, R45 ;  /* 0x0000002d2e2d7221 */ /* 0x000fe40000010000 */
[----:B------:R-:W-:Y:S02]  /*5f40*/  FADD.FTZ R44, R44, R91 ;  /* 0x0000005b2c2c7221 */ /* 0x000fe40000010000 */
[----:B------:R-:W-:-:S02]  /*5f50*/  FMUL.FTZ R91, R123, R30 ;  /* 0x0000001e7b5b7220 */ /* 0x000fc40000410000 */
[----:B------:R-:W-:Y:S02]  /*5f60*/  FFMA.FTZ R95, -R95, R156, -RZ ;  /* 0x0000009c5f5f7223 */ /* 0x000fe400000109ff */
[-C--:B------:R-:W-:Y:S02]  /*5f70*/  FFMA.FTZ R46, R141, R108.reuse, -R109 ;  /* 0x0000006c8d2e7223 */ /* 0x080fe4000001086d */
[----:B------:R-:W-:Y:S01]  /*5f80*/  FMUL.FTZ R108, R112, R108 ;  /* 0x0000006c706c7220 */ /* 0x000fe20000410000 */
[----:B------:R0:W-:Y:S01]  /*5f90*/  STS [R102.X4+0x45c], R95 ;  /* 0x00045c5f66007388 */ /* 0x0001e20000004800 */
[----:B------:R-:W-:Y:S02]  /*5fa0*/  FADD.FTZ R45, R45, R106 ;  /* 0x0000006a2d2d7221 */ /* 0x000fe40000010000 */
[-C--:B------:R-:W-:Y:S02]  /*5fb0*/  FFMA.FTZ R142, R80, -R30.reuse, R142 ;  /* 0x8000001e508e7223 */ /* 0x080fe4000001008e */
[----:B------:R-:W-:-:S02]  /*5fc0*/  FMUL.FTZ R106, R51, R30 ;  /* 0x0000001e336a7220 */ /* 0x000fc40000410000 */
[----:B------:R-:W-:Y:S02]  /*5fd0*/  FMUL.FTZ R107, R113, R91 ;  /* 0x0000005b716b7220 */ /* 0x000fe40000410000 */
[----:B------:R-:W-:Y:S02]  /*5fe0*/  FFMA.FTZ R47, R141, R104, R108 ;  /* 0x000000688d2f7223 */ /* 0x000fe4000001006c */
[----:B------:R-:W-:Y:S02]  /*5ff0*/  FADD.FTZ R45, R45, R46 ;  /* 0x0000002e2d2d7221 */ /* 0x000fe40000010000 */
[----:B0-----:R-:W-:Y:S02]  /*6000*/  IMAD R95, R77, R110, c[0x0][0x168] ;  /* 0x00005a004d5f7624 */ /* 0x001fe400078e026e */
[-C--:B------:R-:W-:Y:S02]  /*6010*/  FFMA.FTZ R108, R142, R106.reuse, -R107 ;  /* 0x0000006a8e6c7223 */ /* 0x080fe4000001086b */
[----:B------:R-:W-:Y:S01]  /*6020*/  FMUL.FTZ R46, R113, R106 ;  /* 0x0000006a712e7220 */ /* 0x000fe20000410000 */
[----:B------:R-:W-:Y:S01]  /*6030*/  LEA R95, R95, -R10, 0x1 ;  /* 0x8000000a5f5f7211 */ /* 0x000fe200078e08ff */
[----:B------:R-:W-:-:S02]  /*6040*/  FMUL.FTZ R107, R117, R29 ;  /* 0x0000001d756b7220 */ /* 0x000fc40000410000 */
[----:B------:R-:W-:Y:S01]  /*6050*/  FADD.FTZ R44, R44, R47 ;  /* 0x0000002f2c2c7221 */ /* 0x000fe20000010000 */
[----:B------:R-:W-:Y:S01]  /*6060*/  BAR.SYNC.DEFER_BLOCKING 0x0 ;  /* 0x0000000000007b1d */ /* 0x000fe20000010000 */
[----:B------:R-:W-:Y:S01]  /*6070*/  FFMA.FTZ R47, R142, R91, R46 ;  /* 0x0000005b8e2f7223 */ /* 0x000fe2000001002e */
[----:B------:R-:W-:Y:S01]  /*6080*/  ISETP.GE.AND P0, PT, R95, 0x1, PT ;  /* 0x000000015f00780c */ /* 0x000fe20003f06270 */
[-C--:B------:R-:W-:Y:S02]  /*6090*/  FMUL.FTZ R106, R118, R29.reuse ;  /* 0x0000001d766a7220 */ /* 0x080fe40000410000 */
[----:B------:R-:W-:Y:S02]  /*60a0*/  FFMA.FTZ R137, R79, -R29, R137 ;  /* 0x8000001d4f897223 */ /* 0x000fe40000010089 */
[----:B------:R-:W-:Y:S02]  /*60b0*/  FMUL.FTZ R46, R48, R107 ;  /* 0x0000006b302e7220 */ /* 0x000fe40000410000 */
[----:B------:R-:W-:-:S02]  /*60c0*/  FADD.FTZ R44, R44, R47 ;  /* 0x0000002f2c2c7221 */ /* 0x000fc40000010000 */
[----:B------:R-:W-:Y:S01]  /*60d0*/  FADD.FTZ R108, R45, R108 ;  /* 0x0000006c2d6c7221 */ /* 0x000fe20000010000 */
[----:B------:R-:W-:Y:S01]  /*60e0*/  SHF.L.U32 R45, R77, 0x9, RZ ;  /* 0x000000094d2d7819 */ /* 0x000fe200000006ff */
[-C--:B------:R-:W-:Y:S02]  /*60f0*/  FMUL.FTZ R102, R48, R106.reuse ;  /* 0x0000006a30667220 */ /* 0x080fe40000410000 */
[C---:B------:R-:W-:Y:S02]  /*6100*/  FFMA.FTZ R47, R137.reuse, R106, R46 ;  /* 0x0000006a892f7223 */ /* 0x040fe4000001002e */
[----:B------:R-:W-:Y:S02]  /*6110*/  FMUL.FTZ R77, R116, R28 ;  /* 0x0000001c744d7220 */ /* 0x000fe40000410000 */
[----:B------:R-:W-:Y:S02]  /*6120*/  FFMA.FTZ R107, R137, R107, -R102 ;  /* 0x0000006b896b7223 */ /* 0x000fe40000010866 */
[----:B------:R-:W-:Y:S01]  /*6130*/  FADD.FTZ R110, R44, R47 ;  /* 0x0000002f2c6e7221 */ /* 0x000fe20000010000 */
[----:B------:R-:W-:Y:S01]  /*6140*/  IADD3 R44, P1, R45, R10, RZ ;  /* 0x0000000a2d2c7210 */ /* 0x000fe20007f3e0ff */
[----:B------:R-:W-:-:S02]  /*6150*/  FMUL.FTZ R47, R114, R28 ;  /* 0x0000001c722f7220 */ /* 0x000fc40000410000 */
[----:B------:R-:W-:Y:S01]  /*6160*/  FFMA.FTZ R102, R78, -R28, R93 ;  /* 0x8000001c4e667223 */ /* 0x000fe2000001005d */
[----:B------:R-:W-:Y:S01]  /*6170*/  LEA.HI.X.SX32 R45, R45, RZ, 0x1, P1 ;  /* 0x000000ff2d2d7211 */ /* 0x000fe200008f0eff */
[----:B------:R-:W-:Y:S01]  /*6180*/  FMUL.FTZ R46, R92, R77 ;  /* 0x0000004d5c2e7220 */ /* 0x000fe20000410000 */
[----:B------:R-:W-:Y:S01]  /*6190*/  ISETP.GE.AND P1, PT, R95, 0x21, PT ;  /* 0x000000215f00780c */ /* 0x000fe20003f26270 */
[----:B------:R-:W-:Y:S01]  /*61a0*/  FADD.FTZ R115, R108, R107 ;  /* 0x0000006b6c737221 */ /* 0x000fe20000010000 */
[----:B------:R-:W-:Y:S01]  /*61b0*/  IADD3 R93, R10, 0x20, RZ ;  /* 0x000000200a5d7810 */ /* 0x000fe20007ffe0ff */
[-C--:B------:R-:W-:Y:S02]  /*61c0*/  FFMA.FTZ R120, R102, R47.reuse, -R46 ;  /* 0x0000002f66787223 */ /* 0x080fe4000001082e */
[----:B------:R-:W-:-:S04]  /*61d0*/  FMUL.FTZ R47, R92, R47 ;  /* 0x0000002f5c2f7220 */ /* 0x000fc80000410000 */
[----:B------:R-:W-:Y:S01]  /*61e0*/  FFMA.FTZ R125, R102, R77, R47 ;  /* 0x0000004d667d7223 */ /* 0x000fe2000001002f */
[----:B------:R-:W-:Y:S05]  /*61f0*/  @!P0 BRA `(.L_x_12440) ;  /* 0x0000016000008947 */ /* 0x000fea0003800000 */
[----:B------:R-:W-:Y:S01]  /*6200*/  LEA.HI.SX32 R107, R10, R10, 0x1b ;  /* 0x0000000a0a6b7211 */ /* 0x000fe200078fdaff */
[----:B------:R-:W-:Y:S01]  /*6210*/  IMAD R108, R12, c[0x0][0x2c0], RZ ;  /* 0x0000b0000c6c7a24 */ /* 0x000fe200078e02ff */
[----:B------:R-:W-:Y:S01]  /*6220*/  ULDC.64 UR4, c[0x0][0x2b8] ;  /* 0x0000ae0000047ab9 */ /* 0x000fe20000000a00 */
[C---:B------:R-:W-:Y:S01]  /*6230*/  IMAD.WIDE.U32 R46, R13.reuse, c[0x0][0x2c0], RZ ;  /* 0x0000b0000d2e7a25 */ /* 0x040fe200078e00ff */
[----:B------:R-:W-:Y:S02]  /*6240*/  USHF.R.U32.HI UR8, URZ, 0x1, UR5 ;  /* 0x000000013f087899 */ /* 0x000fe40008011605 */
[----:B------:R-:W0:Y:S01]  /*6250*/  LDS R107, [R107.X4+0x420] ;  /* 0x000420006b6b7984 */ /* 0x000e220000004800 */
[----:B------:R-:W-:Y:S01]  /*6260*/  IMAD R109, R13, c[0x0][0x2c4], R108 ;  /* 0x0000b1000d6d7a24 */ /* 0x000fe200078e026c */
[----:B------:R-:W-:Y:S01]  /*6270*/  USHF.R.U64 UR4, UR4, 0x1, UR5 ;  /* 0x0000000104047899 */ /* 0x000fe20008001205 */
[----:B------:R-:W-:-:S02]  /*6280*/  IMAD R76, R76, c[0x0][0x2d0], RZ ;  /* 0x0000b4004c4c7a24 */ /* 0x000fc400078e02ff */
        /* <DEDUP_REMOVED lines=13> */
.L_x_12440:
[----:B------:R-:W-:Y:S05]  /*6360*/  BSYNC B0 ;  /* 0x0000000000007941 */ /* 0x000fea0003800000 */
.L_x_12439:
[----:B------:R-:W-:Y:S01]  /*6370*/  LEA.HI.SX32 R44, R93, R10, 0x1b ;  /* 0x0000000a5d2c7211 */ /* 0x000fe200078fdaff */
[----:B------:R-:W-:Y:S01]  /*6380*/  BSSY B0, `(.L_x_12441) ;  /* 0x0000008000007945 */ /* 0x000fe20003800000 */
[----:B------:R-:W-:Y:S01]  /*6390*/  FADD.FTZ R76, R110, R125 ;  /* 0x0000007d6e4c7221 */ /* 0x000fe20000010000 */
[C---:B0-----:R-:W-:Y:S01]  /*63a0*/  IADD3 R47, R10.reuse, 0x40, RZ ;  /* 0x000000400a2f7810 */ /* 0x041fe20007ffe0ff */
[----:B------:R-:W-:Y:S01]  /*63b0*/  FADD.FTZ R93, R115, R120 ;  /* 0x00000078735d7221 */ /* 0x000fe20000010000 */
[----:B------:R0:W1:Y:S01]  /*63c0*/  LDS R45, [R44.X4+0x4a0] ;  /* 0x0004a0002c2d7984 */ /* 0x0000620000004800 */
[----:B------:R-:W-:Y:S01]  /*63d0*/  IADD3 R107, R10, 0x60, RZ ;  /* 0x000000600a6b7810 */ /* 0x000fe20007ffe0ff */
[----:B------:R-:W-:Y:S05]  /*63e0*/  @!P1 BRA `(.L_x_12442) ;  /* 0x0000001000009947 */ /* 0x000fea0003800000 */
[----:B-1----:R1:W-:Y:S02]  /*63f0*/  RED.E.ADD.F32.FTZ.RN.STRONG.GPU [R164.64+-0x780], R45 ;  /* 0xfff8802da400798e */ /* 0x0023e4000c10e786 */
.L_x_12442:
[----:B------:R-:W-:Y:S05]  /*6400*/  BSYNC B0 ;  /* 0x0000000000007941 */ /* 0x000fea0003800000 */
.L_x_12441:
        /* <DEDUP_REMOVED lines=14> */
.L_x_12444:
[----:B------:R-:W-:Y:S05]  /*64f0*/  BSYNC B0 ;  /* 0x0000000000007941 */ /* 0x000fea0003800000 */
.L_x_12443:
[----:B------:R-:W2:Y:S01]  /*6500*/  LDS R107, [R107.X4+0x5a0] ;  /* 0x0005a0006b6b7984 */ /* 0x000ea20000004800 */
[----:B------:R-:W-:Y:S01]  /*6510*/  BSSY B0, `(.L_x_12445) ;  /* 0x0000005000007945 */ /* 0x000fe20003800000 */
[----:B-1----:R-:W-:Y:S02]  /*6520*/  IADD3 R47, R10, 0xa0, RZ ;  /* 0x000000a00a2f7810 */ /* 0x002fe40007ffe0ff */
[----:B------:R-:W-:Y:S01]  /*6530*/  LEA.HI.SX32 R45, R45, R10, 0x1b ;  /* 0x0000000a2d2d7211 */ /* 0x000fe200078fdaff */
[----:B------:R-:W-:Y:S05]  /*6540*/  @!P0 BRA `(.L_x_12446) ;  /* 0x0000001000008947 */ /* 0x000fea0003800000 */
[----:B--2---:R1:W-:Y:S02]  /*6550*/  RED.E.ADD.F32.FTZ.RN.STRONG.GPU [R164.64+-0x680], R107 ;  /* 0xfff9806ba400798e */ /* 0x0043e4000c10e786 */
.L_x_12446:
[----:B------:R-:W-:Y:S05]  /*6560*/  BSYNC B0 ;  /* 0x0000000000007941 */ /* 0x000fea0003800000 */
.L_x_12445:
[----:B------:R-:W3:Y:S01]  /*6570*/  LDS R45, [R45.X4+0x620] ;  /* 0x000620002d2d7984 */ /* 0x000ee20000004800 */
[----:B------:R-:W-:Y:S01]  /*6580*/  BSSY B0, `(.L_x_12447) ;  /* 0x0000005000007945 */ /* 0x000fe20003800000 */
[----:B-12---:R-:W-:Y:S02]  /*6590*/  IADD3 R107, R10, 0xc0, RZ ;  /* 0x000000c00a6b7810 */ /* 0x006fe40007ffe0ff */
[----:B------:R-:W-:Y:S01]  /*65a0*/  LEA.HI.SX32 R47, R47, R10, 0x1b ;  /* 0x0000000a2f2f7211 */ /* 0x000fe200078fdaff */
[----:B------:R-:W-:Y:S05]  /*65b0*/  @!P1 BRA `(.L_x_12448) ;  /* 0x0000001000009947 */ /* 0x000fea0003800000 */
[----:B---3--:R1:W-:Y:S02]  /*65c0*/  RED.E.ADD.F32.FTZ.RN.STRONG.GPU [R164.64+-0x600], R45 ;  /* 0xfffa002da400798e */ /* 0x0083e4000c10e786 */
.L_x_12448:
[----:B------:R-:W-:Y:S05]  /*65d0*/  BSYNC B0 ;  /* 0x0000000000007941 */ /* 0x000fea0003800000 */
.L_x_12447:
[----:B------:R-:W2:Y:S01]  /*65e0*/  LDS R47, [R47.X4+0x6a0] ;  /* 0x0006a0002f2f7984 */ /* 0x000ea20000004800 */
[----:B------:R-:W-:Y:S01]  /*65f0*/  BSSY B0, `(.L_x_12449) ;  /* 0x0000005000007945 */ /* 0x000fe20003800000 */
[----:B-1-3--:R-:W-:-:S02]  /*6600*/  IADD3 R45, R10, 0xe0, RZ ;  /* 0x000000e00a2d7810 */ /* 0x00afc40007ffe0ff */
[----:B------:R-:W-:Y:S01]  /*6610*/  LEA.HI.SX32 R107, R107, R10, 0x1b ;  /* 0x0000000a6b6b7211 */ /* 0x000fe200078fdaff */
[----:B------:R-:W-:Y:S05]  /*6620*/  @!P2 BRA `(.L_x_12450) ;  /* 0x000000100000a947 */ /* 0x000fea0003800000 */
[----:B--2---:R1:W-:Y:S02]  /*6630*/  RED.E.ADD.F32.FTZ.RN.STRONG.GPU [R164.64+-0x580], R47 ;  /* 0xfffa802fa400798e */ /* 0x0043e4000c10e786 */
.L_x_12450:
[----:B------:R-:W-:Y:S05]  /*6640*/  BSYNC B0 ;  /* 0x0000000000007941 */ /* 0x000fea0003800000 */
.L_x_12449:
[----:B------:R-:W3:Y:S01]  /*6650*/  LDS R107, [R107.X4+0x720] ;  /* 0x000720006b6b7984 */ /* 0x000ee20000004800 */
[----:B------:R-:W-:Y:S01]  /*6660*/  BSSY B0, `(.L_x_12451) ;  /* 0x0000005000007945 */ /* 0x000fe20003800000 */
[----:B-12---:R-:W-:Y:S02]  /*6670*/  IADD3 R47, R10, 0x100, RZ ;  /* 0x000001000a2f7810 */ /* 0x006fe40007ffe0ff */
[----:B------:R-:W-:Y:S01]  /*6680*/  LEA.HI.SX32 R45, R45, R10, 0x1b ;  /* 0x0000000a2d2d7211 */ /* 0x000fe200078fdaff */
[----:B------:R-:W-:Y:S05]  /*6690*/  @!P3 BRA `(.L_x_12452) ;  /* 0x000000100000b947 */ /* 0x000fea0003800000 */
[----:B---3--:R1:W-:Y:S02]  /*66a0*/  RED.E.ADD.F32.FTZ.RN.STRONG.GPU [R164.64+-0x500], R107 ;  /* 0xfffb006ba400798e */ /* 0x0083e4000c10e786 */
.L_x_12452:
[----:B------:R-:W-:Y:S05]  /*66b0*/  BSYNC B0 ;  /* 0x0000000000007941 */ /* 0x000fea0003800000 */
.L_x_12451:
[----:B------:R-:W2:Y:S01]  /*66c0*/  LDS R45, [R45.X4+0x7a0] ;  /* 0x0007a0002d2d7984 */ /* 0x000ea20000004800 */
[----:B------:R-:W-:Y:S01]  /*66d0*/  BSSY B0, `(.L_x_12453) ;  /* 0x0000004000007945 */ /* 0x000fe20003800000 */
[----:B------:R-:W-:Y:S01]  /*66e0*/  LEA.HI.SX32 R47, R47, R10, 0x1b ;  /* 0x0000000a2f2f7211 */ /* 0x000fe200078fdaff */
[----:B------:R-:W-:Y:S05]  /*66f0*/  @!P4 BRA `(.L_x_12454) ;  /* 0x000000100000c947 */ /* 0x000fea0003800000 */
[----:B--2---:R2:W-:Y:S02]  /*6700*/  RED.E.ADD.F32.FTZ.RN.STRONG.GPU [R164.64+-0x480], R45 ;  /* 0xfffb802da400798e */ /* 0x0045e4000c10e786 */
.L_x_12454:
[----:B------:R-:W-:Y:S05]  /*6710*/  BSYNC B0 ;  /* 0x0000000000007941 */ /* 0x000fea0003800000 */
.L_x_12453:
[----:B------:R-:W4:Y:S01]  /*6720*/  LDS R47, [R47.X4+0x820] ;  /* 0x000820002f2f7984 */ /* 0x000f220000004800 */
[----:B------:R-:W-:Y:S01]  /*6730*/  BSSY B0, `(.L_x_12455) ;  /* 0x0000005000007945 */ /* 0x000fe20003800000 */
[----:B--2---:R-:W-:-:S02]  /*6740*/  IADD3 R45, R10, 0x120, RZ ;  /* 0x000001200a2d7810 */ /* 0x004fc40007ffe0ff */
[----:B-1-3--:R-:W-:Y:S01]  /*6750*/  IADD3 R107, R10, 0x140, RZ ;  /* 0x000001400a6b7810 */ /* 0x00afe20007ffe0ff */
[----:B------:R-:W-:Y:S05]  /*6760*/  @!P5 BRA `(.L_x_12456) ;  /* 0x000000100000d947 */ /* 0x000fea0003800000 */
[----:B----4-:R1:W-:Y:S02]  /*6770*/  RED.E.ADD.F32.FTZ.RN.STRONG.GPU [R164.64+-0x400], R47 ;  /* 0xfffc002fa400798e */ /* 0x0103e4000c10e786 */
.L_x_12456:
[----:B------:R-:W-:Y:S05]  /*6780*/  BSYNC B0 ;  /* 0x0000000000007941 */ /* 0x000fea0003800000 */
.L_x_12455:
        /* <DEDUP_REMOVED lines=14> */
.L_x_12458:
[----:B------:R-:W-:Y:S05]  /*6870*/  BSYNC B0 ;  /* 0x0000000000007941 */ /* 0x000fea0003800000 */
.L_x_12457:
[----:B------:R-:W2:Y:S01]  /*6880*/  LDS R107, [R107.X4+0x920] ;  /* 0x000920006b6b7984 */ /* 0x000ea20000004800 */
[----:B------:R-:W-:Y:S01]  /*6890*/  BSSY B0, `(.L_x_12459) ;  /* 0x0000005000007945 */ /* 0x000fe20003800000 */
[----:B-1----:R-:W-:-:S02]  /*68a0*/  IADD3 R45, R10, 0x180, RZ ;  /* 0x000001800a2d7810 */ /* 0x002fc40007ffe0ff */
[----:B------:R-:W-:Y:S01]  /*68b0*/  LEA.HI.SX32 R47, R47, R10, 0x1b ;  /* 0x0000000a2f2f7211 */ /* 0x000fe200078fdaff */
[----:B------:R-:W-:Y:S05]  /*68c0*/  @!P0 BRA `(.L_x_12460) ;  /* 0x0000001000008947 */ /* 0x000fea0003800000 */
[----:B--2---:R1:W-:Y:S02]  /*68d0*/  RED.E.ADD.F32.FTZ.RN.STRONG.GPU [R164.64+-0x300], R107 ;  /* 0xfffd006ba400798e */ /* 0x0043e4000c10e786 */
.L_x_12460:
[----:B------:R-:W-:Y:S05]  /*68e0*/  BSYNC B0 ;  /* 0x0000000000007941 */ /* 0x000fea0003800000 */
.L_x_12459:
[----:B------:R-:W3:Y:S01]  /*68f0*/  LDS R47, [R47.X4+0x9a0] ;  /* 0x0009a0002f2f7984 */ /* 0x000ee20000004800 */
[----:B------:R-:W-:Y:S01]  /*6900*/  BSSY B0, `(.L_x_12461) ;  /* 0x0000005000007945 */ /* 0x000fe20003800000 */
[----:B------:R-:W-:Y:S02]  /*6910*/  IADD3 R95, R10, 0x1a0, RZ ;  /* 0x000001a00a5f7810 */ /* 0x000fe40007ffe0ff */
[----:B------:R-:W-:Y:S01]  /*6920*/  LEA.HI.SX32 R45, R45, R10, 0x1b ;  /* 0x0000000a2d2d7211 */ /* 0x000fe200078fdaff */
[----:B------:R-:W-:Y:S05]  /*6930*/  @!P1 BRA `(.L_x_12462) ;  /* 0x0000001000009947 */ /* 0x000fea0003800000 */
[----:B---3--:R3:W-:Y:S02]  /*6940*/  RED.E.ADD.F32.FTZ.RN.STRONG.GPU [R164.64+-0x280], R47 ;  /* 0xfffd802fa400798e */ /* 0x0087e4000c10e786 */
.L_x_12462:
[----:B------:R-:W-:Y:S05]  /*6950*/  BSYNC B0 ;  /* 0x0000000000007941 */ /* 0x000fea0003800000 */
.L_x_12461:
[----:B------:R-:W4:Y:S01]  /*6960*/  LDS R45, [R45.X4+0xa20] ;  /* 0x000a20002d2d7984 */ /* 0x000f220000004800 */
[----:B------:R-:W-:Y:S01]  /*6970*/  BSSY B0, `(.L_x_12463) ;  /* 0x0000005000007945 */ /* 0x000fe20003800000 */
[----:B---3--:R-:W-:Y:S02]  /*6980*/  IADD3 R47, R10, 0x1c0, RZ ;  /* 0x000001c00a2f7810 */ /* 0x008fe40007ffe0ff */
[----:B------:R-:W-:Y:S01]  /*6990*/  LEA.HI.SX32 R95, R95, R10, 0x1b ;  /* 0x0000000a5f5f7211 */ /* 0x000fe200078fdaff */
[----:B------:R-:W-:Y:S05]  /*69a0*/  @!P2 BRA `(.L_x_12464) ;  /* 0x000000100000a947 */ /* 0x000fea0003800000 */
[----:B----4-:R3:W-:Y:S02]  /*69b0*/  RED.E.ADD.F32.FTZ.RN.STRONG.GPU [R164.64+-0x200], R45 ;  /* 0xfffe002da400798e */ /* 0x0107e4000c10e786 */
.L_x_12464:
[----:B------:R-:W-:Y:S05]  /*69c0*/  BSYNC B0 ;  /* 0x0000000000007941 */ /* 0x000fea0003800000 */
.L_x_12463:
[----:B------:R-:W0:Y:S01]  /*69d0*/  LDS R95, [R95.X4+0xaa0] ;  /* 0x000aa0005f5f7984 */ /* 0x000e220000004800 */
[----:B------:R-:W-:Y:S01]  /*69e0*/  BSSY B0, `(.L_x_12465) ;  /* 0x0000005000007945 */ /* 0x000fe20003800000 */
[----:B---34-:R-:W-:-:S02]  /*69f0*/  IADD3 R45, R10, 0x1e0, RZ ;  /* 0x000001e00a2d7810 */ /* 0x018fc40007ffe0ff */
[----:B------:R-:W-:Y:S01]  /*6a00*/  LEA.HI.SX32 R47, R47, R10, 0x1b ;  /* 0x0000000a2f2f7211 */ /* 0x000fe200078fdaff */
[----:B------:R-:W-:Y:S05]  /*6a10*/  @!P3 BRA `(.L_x_12466) ;  /* 0x000000100000b947 */ /* 0x000fea0003800000 */
[----:B0-----:R0:W-:Y:S02]  /*6a20*/  RED.E.ADD.F32.FTZ.RN.STRONG.GPU [R164.64+-0x180], R95 ;  /* 0xfffe805fa400798e */ /* 0x0011e4000c10e786 */
.L_x_12466:
[----:B------:R-:W-:Y:S05]  /*6a30*/  BSYNC B0 ;  /* 0x0000000000007941 */ /* 0x000fea0003800000 */
.L_x_12465:
[----:B------:R-:W3:Y:S01]  /*6a40*/  LDS R47, [R47.X4+0xb20] ;  /* 0x000b20002f2f7984 */ /* 0x000ee20000004800 */
[----:B------:R-:W-:Y:S01]  /*6a50*/  BSSY B0, `(.L_x_12467) ;  /* 0x0000004000007945 */ /* 0x000fe20003800000 */
[----:B------:R-:W-:Y:S01]  /*6a60*/  LEA.HI.SX32 R45, R45, R10, 0x1b ;  /* 0x0000000a2d2d7211 */ /* 0x000fe200078fdaff */
[----:B------:R-:W-:Y:S05]  /*6a70*/  @!P4 BRA `(.L_x_12468) ;  /* 0x000000100000c947 */ /* 0x000fea0003800000 */
[----:B---3--:R3:W-:Y:S02]  /*6a80*/  RED.E.ADD.F32.FTZ.RN.STRONG.GPU [R164.64+-0x100], R47 ;  /* 0xffff002fa400798e */ /* 0x0087e4000c10e786 */
.L_x_12468:
[----:B------:R-:W-:Y:S05]  /*6a90*/  BSYNC B0 ;  /* 0x0000000000007941 */ /* 0x000fea0003800000 */
.L_x_12467:
[----:B------:R-:W4:Y:S01]  /*6aa0*/  LDS R45, [R45.X4+0xba0] ;  /* 0x000ba0002d2d7984 */ /* 0x000f220000004800 */
[----:B------:R-:W-:Y:S01]  /*6ab0*/  BSSY B0, `(.L_x_12469) ;  /* 0x0000003000007945 */ /* 0x000fe20003800000 */
[----:B------:R-:W-:Y:S05]  /*6ac0*/  @!P5 BRA `(.L_x_12470) ;  /* 0x000000100000d947 */ /* 0x000fea0003800000 */
[----:B----4-:R4:W-:Y:S02]  /*6ad0*/  RED.E.ADD.F32.FTZ.RN.STRONG.GPU [R164.64+-0x80], R45 ;  /* 0xffff802da400798e */ /* 0x0109e4000c10e786 */
.L_x_12470:
[----:B------:R-:W-:Y:S05]  /*6ae0*/  BSYNC B0 ;  /* 0x0000000000007941 */ /* 0x000fea0003800000 */
.L_x_12469:
[----:B------:R-:W5:Y:S01]  /*6af0*/  SHFL.DOWN PT, R108, R93, 0x1, 0x1f ;  /* 0x08201f005d6c7f89 */ /* 0x000f6200000e0000 */
[----:B------:R-:W-:Y:S01]  /*6b00*/  ISETP.GT.AND P0, PT, R9, 0x1e, PT ;  /* 0x0000001e0900780c */ /* 0x000fe20003f04270 */
[----:B------:R-:W-:Y:S01]  /*6b10*/  FADD.FTZ R36, R77, R36 ;  /* 0x000000244d247221 */ /* 0x000fe20000010000 */
[----:B----4-:R-:W-:Y:S01]  /*6b20*/  MOV R45, R93 ;  /* 0x0000005d002d7202 */ /* 0x010fe20000000f00 */
[----:B-12---:R-:W1:Y:S01]  /*6b30*/  SHFL.DOWN PT, R107, R157, 0x1, 0x1f ;  /* 0x08201f009d6b7f89 */ /* 0x006e6200000e0000 */
[----:B------:R-:W-:Y:S01]  /*6b40*/  MOV R46, R157 ;  /* 0x0000009d002e7202 */ /* 0x000fe20000000f00 */
[----:B------:R-:W-:Y:S01]  /*6b50*/  FADD.FTZ R38, R91, R38 ;  /* 0x000000265b267221 */ /* 0x000fe20000010000 */
        /* <DEDUP_REMOVED lines=39> */
[-C--:B------:R-:W-:Y:S02]  /*6dd0*/  FFMA.FTZ R93, R82, R117.reuse, -R76 ;  /* 0x00000075525d7223 */ /* 0x080fe4000001084c */
[----:B0-----:R-:W-:Y:S01]  /*6de0*/  @!P0 FADD.FTZ R47, R47, R110 ;  /* 0x0000006e2f2f8221 */ /* 0x001fe20000010000 */
[----:B------:R-:W0:Y:S01]  /*6df0*/  SHFL.DOWN PT, R92, R45, 0x8, 0x1f ;  /* 0x09001f002d5c7f89 */ /* 0x000e2200000e0000 */
[----:B------:R-:W-:Y:S02]  /*6e00*/  FFMA.FTZ R78, R78, R116, R95 ;  /* 0x000000744e4e7223 */ /* 0x000fe4000001005f */
[----:B--2---:R-:W-:Y:S01]  /*6e10*/  @!P0 FADD.FTZ R46, R46, R109 ;  /* 0x0000006d2e2e8221 */ /* 0x004fe20000010000 */
[----:B------:R-:W-:Y:S01]  /*6e20*/  SHFL.DOWN PT, R102, R47, 0x8, 0x1f ;  /* 0x09001f002f667f89 */ /* 0x000fe200000e0000 */
[----:B------:R-:W-:-:S02]  /*6e30*/  FMUL.FTZ R117, R83, R117 ;  /* 0x0000007553757220 */ /* 0x000fc40000410000 */
[----:B---3--:R-:W-:Y:S01]  /*6e40*/  @!P0 FADD.FTZ R44, R44, R107 ;  /* 0x0000006b2c2c8221 */ /* 0x008fe20000010000 */
[----:B------:R-:W-:Y:S01]  /*6e50*/  ISETP.GT.AND P0, PT, R9, 0x17, PT ;  /* 0x000000170900780c */ /* 0x000fe20003f04270 */
[----:B------:R-:W1:Y:S01]  /*6e60*/  SHFL.DOWN PT, R107, R46, 0x8, 0x1f ;  /* 0x09001f002e6b7f89 */ /* 0x000e6200000e0000 */
[----:B------:R-:W-:Y:S02]  /*6e70*/  FMUL.FTZ R93, R48, R93 ;  /* 0x0000005d305d7220 */ /* 0x000fe40000410000 */
[C---:B------:R-:W-:Y:S01]  /*6e80*/  FFMA.FTZ R76, R82.reuse, R118, R117 ;  /* 0x00000076524c7223 */ /* 0x040fe20000010075 */
[----:B------:R-:W2:Y:S01]  /*6e90*/  SHFL.DOWN PT, R95, R44, 0x8, 0x1f ;  /* 0x09001f002c5f7f89 */ /* 0x000ea200000e0000 */
[----:B------:R-:W-:Y:S02]  /*6ea0*/  FMUL.FTZ R48, R83, R123 ;  /* 0x0000007b53307220 */ /* 0x000fe40000410000 */
[----:B------:R-:W-:Y:S02]  /*6eb0*/  FFMA.FTZ R137, R137, R76, R93 ;  /* 0x0000004c89897223 */ /* 0x000fe4000001005d */
[----:B------:R-:W-:-:S02]  /*6ec0*/  FFMA.FTZ R76, R82, R51, -R48 ;  /* 0x00000033524c7223 */ /* 0x000fc40000010830 */
[C---:B------:R-:W-:Y:S02]  /*6ed0*/  FMUL.FTZ R48, R83.reuse, R51 ;  /* 0x0000003353307220 */ /* 0x040fe40000410000 */
[C---:B------:R-:W-:Y:S02]  /*6ee0*/  FMUL.FTZ R51, R83.reuse, R130 ;  /* 0x0000008253337220 */ /* 0x040fe40000410000 */
[C---:B------:R-:W-:Y:S02]  /*6ef0*/  FFMA.FTZ R93, R82.reuse, R123, R48 ;  /* 0x0000007b525d7223 */ /* 0x040fe40000010030 */
[-C--:B------:R-:W-:Y:S02]  /*6f00*/  FFMA.FTZ R77, R82, R90.reuse, -R51 ;  /* 0x0000005a524d7223 */ /* 0x080fe40000010833 */
[----:B------:R-:W-:Y:S02]  /*6f10*/  FMUL.FTZ R51, R83, R90 ;  /* 0x0000005a53337220 */ /* 0x000fe40000410000 */
[----:B------:R-:W-:-:S02]  /*6f20*/  FMUL.FTZ R77, R112, R77 ;  /* 0x0000004d704d7220 */ /* 0x000fc40000410000 */
[----:B------:R-:W-:Y:S02]  /*6f30*/  FFMA.FTZ R48, R82, R130, R51 ;  /* 0x0000008252307223 */ /* 0x000fe40000010033 */
[----:B------:R-:W-:Y:S02]  /*6f40*/  FMUL.FTZ R76, R113, R76 ;  /* 0x0000004c714c7220 */ /* 0x000fe40000410000 */
[----:B------:R-:W-:Y:S02]  /*6f50*/  FFMA.FTZ R77, R141, R48, R77 ;  /* 0x000000308d4d7223 */ /* 0x000fe4000001004d */
[----:B------:R-:W-:Y:S02]  /*6f60*/  FFMA.FTZ R76, R142, R93, R76 ;  /* 0x0000005d8e4c7223 */ /* 0x000fe4000001004c */
[----:B0-----:R-:W-:Y:S02]  /*6f70*/  @!P0 FADD.FTZ R45, R45, R92 ;  /* 0x0000005c2d2d8221 */ /* 0x001fe40000010000 */
[----:B-1----:R-:W-:-:S02]  /*6f80*/  @!P0 FADD.FTZ R46, R46, R107 ;  /* 0x0000006b2e2e8221 */ /* 0x002fc40000010000 */
[----:B------:R-:W-:Y:S02]  /*6f90*/  @!P0 FADD.FTZ R47, R47, R102 ;  /* 0x000000662f2f8221 */ /* 0x000fe40000010000 */
[----:B--2---:R-:W-:Y:S01]  /*6fa0*/  @!P0 FADD.FTZ R44, R44, R95 ;  /* 0x0000005f2c2c8221 */ /* 0x004fe20000010000 */
[----:B------:R-:W-:Y:S01]  /*6fb0*/  SHFL.DOWN PT, R91, R46, 0x10, 0x1f ;  /* 0x0a001f002e5b7f89 */ /* 0x000fe200000e0000 */
[----:B------:R-:W-:Y:S01]  /*6fc0*/  FMUL.FTZ R48, R83, R121 ;  /* 0x0000007953307220 */ /* 0x000fe20000410000 */
[----:B------:R-:W-:Y:S01]  /*6fd0*/  ISETP.GT.AND P0, PT, R9, 0xf, PT ;  /* 0x0000000f0900780c */ /* 0x000fe20003f04270 */
[----:B------:R-:W-:Y:S02]  /*6fe0*/  FADD.FTZ R63, R78, R63 ;  /* 0x0000003f4e3f7221 */ /* 0x000fe40000010000 */
[----:B------:R-:W-:Y:S01]  /*6ff0*/  FFMA.FTZ R137, R79, R118, R137 ;  /* 0x000000764f897223 */ /* 0x000fe20000010089 */
[----:B------:R-:W0:Y:S01]  /*7000*/  SHFL.DOWN PT, R78, R45, 0x10, 0x1f ;  /* 0x0a001f002d4e7f89 */ /* 0x000e2200000e0000 */
[----:B------:R-:W-:-:S02]  /*7010*/  FFMA.FTZ R76, R80, R123, R76 ;  /* 0x0000007b504c7223 */ /* 0x000fc4000001004c */
[----:B------:R-:W-:Y:S01]  /*7020*/  FFMA.FTZ R48, R82, R103, -R48 ;  /* 0x0000006752307223 */ /* 0x000fe20000010830 */
[----:B------:R-:W1:Y:S01]  /*7030*/  SHFL.DOWN PT, R80, R47, 0x10, 0x1f ;  /* 0x0a001f002f507f89 */ /* 0x000e6200000e0000 */
[----:B------:R-:W-:Y:S02]  /*7040*/  FFMA.FTZ R77, R81, R130, R77 ;  /* 0x00000082514d7223 */ /* 0x000fe4000001004d */
[----:B------:R-:W-:Y:S01]  /*7050*/  FMUL.FTZ R97, R97, R48 ;  /* 0x0000003061617220 */ /* 0x000fe20000410000 */
[----:B------:R-:W2:Y:S01]  /*7060*/  SHFL.DOWN PT, R79, R44, 0x10, 0x1f ;  /* 0x0a001f002c4f7f89 */ /* 0x000ea200000e0000 */
[C---:B------:R-:W-:Y:S02]  /*7070*/  FMUL.FTZ R51, R83.reuse, R88 ;  /* 0x0000005853337220 */ /* 0x040fe40000410000 */
[----:B------:R-:W-:Y:S02]  /*7080*/  FMUL.FTZ R48, R83, R89 ;  /* 0x0000005953307220 */ /* 0x000fe40000410000 */
[----:B------:R-:W-:-:S02]  /*7090*/  FADD.FTZ R60, R77, R60 ;  /* 0x0000003c4d3c7221 */ /* 0x000fc40000010000 */
[C---:B------:R-:W-:Y:S02]  /*70a0*/  FFMA.FTZ R77, R82.reuse, R128, -R51 ;  /* 0x00000080524d7223 */ /* 0x040fe40000010833 */
[----:B------:R-:W-:Y:S02]  /*70b0*/  FFMA.FTZ R51, R82, R127, -R48 ;  /* 0x0000007f52337223 */ /* 0x000fe40000010830 */
[----:B------:R-:W-:Y:S02]  /*70c0*/  FMUL.FTZ R96, R96, R77 ;  /* 0x0000004d60607220 */ /* 0x000fe40000410000 */
[----:B------:R-:W-:Y:S02]  /*70d0*/  FMUL.FTZ R50, R50, R51 ;  /* 0x0000003332327220 */ /* 0x000fe40000410000 */
[C---:B------:R-:W-:Y:S02]  /*70e0*/  FMUL.FTZ R51, R83.reuse, R94 ;  /* 0x0000005e53337220 */ /* 0x040fe40000410000 */
        /* <DEDUP_REMOVED lines=41> */
.L_x_12472:
[----:B0-----:R-:W-:Y:S05]  /*7380*/  BSYNC B0 ;  /* 0x0000000000007941 */ /* 0x001fea0003800000 */
.L_x_12471:
[----:B------:R-:W-:Y:S02]  /*7390*/  IADD3 R75, R75, 0x1, RZ ;  /* 0x000000014b4b7810 */ /* 0x000fe40007ffe0ff */
[----:B------:R-:W-:-:S02]  /*73a0*/  IADD3 R74, P1, R74, 0x1, RZ ;  /* 0x000000014a4a7810 */ /* 0x000fc40007f3e0ff */
[----:B------:R-:W-:Y:S02]  /*73b0*/  ISETP.GE.AND P0, PT, R75, c[0x0][0x16c], PT ;  /* 0x00005b004b007a0c */ /* 0x000fe40003f06270 */
[----:B------:R-:W-:-:S11]  /*73c0*/  IADD3.X R65, RZ, R65, RZ, P1, !PT ;  /* 0x00000041ff417210 */ /* 0x000fd60000ffe4ff */
[----:B------:R-:W-:Y:S01]  /*73d0*/  @P0 CALL.REL.NOINC `(.L_x_12426) ;  /* 0x0000001000000944 */ /* 0x000fe20003c00000 */
[----:B------:R-:W-:Y:S05]  /*73e0*/  BRA `(.L_x_12473) ;  /* 0xffffb60000007947 */ /* 0x000fea000383ffff */
.L_x_12426:
[----:B------:R-:W-:Y:S01]  /*73f0*/  BAR.SYNC.DEFER_BLOCKING 0x0 ;  /* 0x0000000000007b1d */ /* 0x000fe20000010000 */
[----:B------:R-:W-:-:S05]  /*7400*/  IMAD.WIDE R24, R10, 0x10, R66 ;  /* 0x000000100a187825 */ /* 0x000fca00078e0242 */
[----:B------:R-:W2:Y:S01]  /*7410*/  LDG.E.128 R20, [R24.64] ;  /* 0x0000000618147981 */ /* 0x000ea2000c1e1d00 */
[----:B------:R-:W-:Y:S01]  /*7420*/  IMAD R34, R14, c[0x0][0x2d8], RZ ;  /* 0x0000b6000e227a24 */ /* 0x000fe200078e02ff */
[----:B------:R-:W-:-:S03]  /*7430*/  IADD3 R0, R0, 0x1, RZ ;  /* 0x0000000100007810 */ /* 0x000fc60007ffe0ff */
[----:B------:R-:W-:Y:S01]  /*7440*/  IMAD R43, R15, c[0x0][0x2dc], R34 ;  /* 0x0000b7000f2b7a24 */ /* 0x000fe200078e0222 */
        /* <DEDUP_REMOVED lines=13> */
[----:B------:R-:W-:Y:S01]  /*7520*/  FADD.FTZ R28, R25, R16 ;  /* 0x00000010191c7221 */ /* 0x000fe20000010000 */
[----:B------:R-:W-:Y:S02]  /*7530*/  HADD2.F32 R25, -RZ, R22.H0_H0 ;  /* 0x20000016ff197230 */ /* 0x000fe40000004100 */
[----:B------:R-:W-:-:S02]  /*7540*/  FSETP.GTU.FTZ.AND P0, PT, R27, 20, PT ;  /* 0x41a000001b00780b */ /* 0x000fc40003f1c000 */
[----:B------:R-:W-:-:S05]  /*7550*/  FSETP.GTU.FTZ.AND P2, PT, R28, 20, PT ;  /* 0x41a000001c00780b */ /* 0x000fca0003f5c000 */
[----:B------:R-:W-:-:S06]  /*7560*/  @!P6 FMUL.FTZ R26, R26, -1.4426950216293334961 ;  /* 0xbfb8aa3b1a1ae820 */ /* 0x000fcc0000410000 */
[----:B------:R-:W0:Y:S01]  /*7570*/  @!P6 MUFU.EX2 R26, R26 ;  /* 0x0000001a001ae308 */ /* 0x000e220000000800 */
[----:B------:R-:W-:Y:S01]  /*7580*/  @!P0 FMUL.FTZ R21, R27, -1.4426950216293334961 ;  /* 0xbfb8aa3b1b158820 */ /* 0x000fe20000410000 */
[----:B------:R-:W-:-:S05]  /*7590*/  HADD2.F32 R27, -RZ, R23.H0_H0 ;  /* 0x20000017ff1b7230 */ /* 0x000fca0000004100 */
[--C-:B------:R-:W-:Y:S01]  /*75a0*/  FADD.FTZ R27, R27, R16.reuse ;  /* 0x000000101b1b7221 */ /* 0x100fe20000010000 */
[----:B------:R-:W-:Y:S04]  /*75b0*/  @!P0 MUFU.EX2 R21, R21 ;  /* 0x0000001500158308 */ /* 0x000fe80000000800 */
[----:B------:R-:W-:Y:S01]  /*75c0*/  FSETP.GTU.FTZ.AND P5, PT, R27, 20, PT ;  /* 0x41a000001b00780b */ /* 0x000fe20003fbc000 */
[----:B0-----:R-:W-:Y:S02]  /*75d0*/  @!P6 FADD.FTZ R20, R26, 1 ;  /* 0x3f8000001a14e421 */ /* 0x001fe40000010000 */
[--C-:B------:R-:W-:Y:S01]  /*75e0*/  FADD.FTZ R26, R25, R16.reuse ;  /* 0x00000010191a7221 */ /* 0x100fe20000010000 */
[----:B------:R-:W-:Y:S01]  /*75f0*/  HADD2.F32 R25, -RZ, R22.H1_H1 ;  /* 0x30000016ff197230 */ /* 0x000fe20000004100 */
[----:B------:R-:W-:Y:S01]  /*7600*/  @!P1 FMUL.FTZ R22, R24, -1.4426950216293334961 ;  /* 0xbfb8aa3b18169820 */ /* 0x000fe20000410000 */
[----:B------:R0:W1:Y:S02]  /*7610*/  @!P6 MUFU.RCP R29, R20 ;  /* 0x00000014001de308 */ /* 0x0000640000001000 */
[----:B------:R-:W-:Y:S01]  /*7620*/  FSETP.GTU.FTZ.AND P3, PT, R26, 20, PT ;  /* 0x41a000001a00780b */ /* 0x000fe20003f7c000 */
[----:B------:R-:W-:Y:S01]  /*7630*/  FADD.FTZ R24, R25, R16 ;  /* 0x0000001019187221 */ /* 0x000fe20000010000 */
[----:B------:R-:W-:-:S03]  /*7640*/  HADD2.F32 R25, -RZ, R23.H1_H1 ;  /* 0x30000017ff197230 */ /* 0x000fc60000004100 */
[----:B------:R-:W-:Y:S02]  /*7650*/  @!P5 FMUL.FTZ R27, R27, -1.4426950216293334961 ;  /* 0xbfb8aa3b1b1bd820 */ /* 0x000fe40000410000 */
[----:B------:R-:W-:Y:S01]  /*7660*/  @!P2 FMUL.FTZ R23, R28, -1.4426950216293334961 ;  /* 0xbfb8aa3b1c17a820 */ /* 0x000fe20000410000 */
[----:B------:R-:W-:Y:S01]  /*7670*/  FSETP.GTU.FTZ.AND P4, PT, R24, 20, PT ;  /* 0x41a000001800780b */ /* 0x000fe20003f9c000 */
[----:B------:R-:W-:Y:S01]  /*7680*/  FADD.FTZ R25, R25, R16 ;  /* 0x0000001019197221 */ /* 0x000fe20000010000 */
[----:B------:R-:W2:Y:S03]  /*7690*/  @!P1 MUFU.EX2 R22, R22 ;  /* 0x0000001600169308 */ /* 0x000ea60000000800 */
[----:B0-----:R-:W-:Y:S02]  /*76a0*/  @!P3 FMUL.FTZ R20, R26, -1.4426950216293334961 ;  /* 0xbfb8aa3b1a14b820 */ /* 0x001fe40000410000 */
[----:B-1----:R-:W-:Y:S01]  /*76b0*/  @!P6 FMUL.FTZ R56, R56, R29 ;  /* 0x0000001d3838e220 */ /* 0x002fe20000410000 */
[----:B------:R-:W-:-:S02]  /*76c0*/  FSETP.GTU.FTZ.AND P6, PT, R25, 20, PT ;  /* 0x41a000001900780b */ /* 0x000fc40003fdc000 */
[----:B------:R-:W0:Y:S03]  /*76d0*/  @!P5 MUFU.EX2 R27, R27 ;  /* 0x0000001b001bd308 */ /* 0x000e260000000800 */
[----:B------:R-:W-:Y:S02]  /*76e0*/  @!P4 FMUL.FTZ R26, R24, -1.4426950216293334961 ;  /* 0xbfb8aa3b181ac820 */ /* 0x000fe40000410000 */
[----:B------:R-:W-:Y:S01]  /*76f0*/  @!P0 FADD.FTZ R24, R21, 1 ;  /* 0x3f80000015188421 */ /* 0x000fe20000010000 */
[----:B------:R-:W-:Y:S02]  /*7700*/  F2FP.PACK_AB R21, R52, R53 ;  /* 0x000000353415723e */ /* 0x000fe400000000ff */
[----:B------:R-:W1:Y:S03]  /*7710*/  @!P3 MUFU.EX2 R20, R20 ;  /* 0x000000140014b308 */ /* 0x000e660000000800 */
[----:B------:R-:W-:-:S02]  /*7720*/  @!P6 FMUL.FTZ R29, R25, -1.4426950216293334961 ;  /* 0xbfb8aa3b191de820 */ /* 0x000fc40000410000 */
[----:B--2---:R-:W-:Y:S01]  /*7730*/  @!P1 FADD.FTZ R25, R22, 1 ;  /* 0x3f80000016199421 */ /* 0x004fe20000010000 */
[----:B------:R-:W-:Y:S02]  /*7740*/  F2FP.PACK_AB R22, R38, R39 ;  /* 0x000000272616723e */ /* 0x000fe400000000ff */
[----:B------:R-:W2:Y:S01]  /*7750*/  @!P4 MUFU.EX2 R26, R26 ;  /* 0x0000001a001ac308 */ /* 0x000ea20000000800 */
[----:B------:R-:W-:Y:S01]  /*7760*/  IADD3 R38, R2, -0x1, RZ ;  /* 0xffffffff02267810 */ /* 0x000fe20007ffe0ff */
[----:B0-----:R-:W-:-:S03]  /*7770*/  @!P5 FADD.FTZ R34, R27, 1 ;  /* 0x3f8000001b22d421 */ /* 0x001fc60000010000 */
[----:B------:R-:W-:-:S03]  /*7780*/  SHF.L.U32 R30, R38, 0x8, RZ ;  /* 0x00000008261e7819 */ /* 0x000fc600000006ff */
[----:B------:R0:W3:Y:S01]  /*7790*/  @!P2 MUFU.EX2 R32, R23 ;  /* 0x000000170020a308 */ /* 0x0000e20000000800 */
[----:B-1----:R-:W-:Y:S01]  /*77a0*/  @!P3 FADD.FTZ R28, R20, 1 ;  /* 0x3f800000141cb421 */ /* 0x002fe20000010000 */
[----:B------:R-:W-:Y:S02]  /*77b0*/  F2FP.PACK_AB R20, R54, R55 ;  /* 0x000000373614723e */ /* 0x000fe400000000ff */
[----:B------:R-:W-:-:S04]  /*77c0*/  SHF.R.S32.HI R31, RZ, 0x1f, R30 ;  /* 0x0000001fff1f7819 */ /* 0x000fc8000001141e */
[----:B------:R-:W1:Y:S01]  /*77d0*/  @!P0 MUFU.RCP R40, R24 ;  /* 0x0000001800288308 */ /* 0x000e620000001000 */
[----:B0-----:R-:W-:Y:S01]  /*77e0*/  F2FP.PACK_AB R23, R36, R37 ;  /* 0x000000252417723e */ /* 0x001fe200000000ff */
[----:B--2---:R-:W-:-:S04]  /*77f0*/  @!P4 FADD.FTZ R33, R26, 1 ;  /* 0x3f8000001a21c421 */ /* 0x004fc80000010000 */
[----:B------:R0:W-:Y:S02]  /*7800*/  STS.128 [R9.X16], R20 ;  /* 0x0000001409007388 */ /* 0x0001e4000000cc00 */
[----:B------:R2:W4:Y:S01]  /*7810*/  @!P1 MUFU.RCP R41, R25 ;  /* 0x0000001900299308 */ /* 0x0005220000001000 */
[----:B------:R-:W-:-:S06]  /*7820*/  NOP ;  /* 0x0000000000007918 */ /* 0x000fcc0000000000 */
[----:B---3--:R-:W-:Y:S01]  /*7830*/  @!P2 FADD.FTZ R32, R32, 1 ;  /* 0x3f8000002020a421 */ /* 0x008fe20000010000 */
[----:B------:R-:W3:Y:S01]  /*7840*/  @!P6 MUFU.EX2 R35, R29 ;  /* 0x0000001d0023e308 */ /* 0x000ee20000000800 */
[----:B--2---:R-:W2:Y:S01]  /*7850*/  LDS.128 R24, [R9.X16] ;  /* 0x0000000009187984 */ /* 0x004ea2000000cc00 */
[----:B-1----:R-:W-:Y:S02]  /*7860*/  @!P0 FMUL.FTZ R57, R57, R40 ;  /* 0x0000002839398220 */ /* 0x002fe40000410000 */
[----:B0-----:R-:W-:-:S04]  /*7870*/  IMAD R20, R18, c[0x0][0x2e0], RZ ;  /* 0x0000b80012147a24 */ /* 0x001fc800078e02ff */
[----:B------:R0:W1:Y:S01]  /*7880*/  @!P3 MUFU.RCP R37, R28 ;  /* 0x0000001c0025b308 */ /* 0x0000620000001000 */
[----:B----4-:R-:W-:Y:S01]  /*7890*/  @!P1 FMUL.FTZ R58, R58, R41 ;  /* 0x000000293a3a9220 */ /* 0x010fe20000410000 */
[----:B------:R-:W-:Y:S01]  /*78a0*/  IADD3 R66, P1, R66, -0x200, RZ ;  /* 0xfffffe0042427810 */ /* 0x000fe20007f3e0ff */
[----:B------:R-:W-:-:S03]  /*78b0*/  IMAD R23, R19, c[0x0][0x2e4], R20 ;  /* 0x0000b90013177a24 */ /* 0x000fc600078e0214 */
[----:B------:R-:W-:Y:S01]  /*78c0*/  IADD3.X R67, R67, -0x1, RZ, P1, !PT ;  /* 0xffffffff43437810 */ /* 0x000fe20000ffe4ff */
[----:B---3--:R-:W-:Y:S01]  /*78d0*/  @!P6 FADD.FTZ R35, R35, 1 ;  /* 0x3f8000002323e421 */ /* 0x008fe20000010000 */
[----:B------:R-:W3:Y:S01]  /*78e0*/  @!P4 MUFU.RCP R36, R33 ;  /* 0x000000210024c308 */ /* 0x000ee20000001000 */
[----:B0-----:R-:W-:Y:S01]  /*78f0*/  IMAD.WIDE.U32 R28, R15, c[0x0][0x2d8], R30 ;  /* 0x0000b6000f1c7a25 */ /* 0x001fe200078e001e */
[----:B------:R-:W-:-:S03]  /*7900*/  IADD3 R4, P1, R4, -0x400, RZ ;  /* 0xfffffc0004047810 */ /* 0x000fc60007f3e0ff */
[----:B------:R-:W-:Y:S01]  /*7910*/  IMAD.WIDE.U32 R30, R15, c[0x0][0x2f8], R30 ;  /* 0x0000be000f1e7a25 */ /* 0x000fe200078e001e */
[----:B------:R-:W-:Y:S02]  /*7920*/  IADD3 R29, R29, R43, RZ ;  /* 0x0000002b1d1d7210 */ /* 0x000fe40007ffe0ff */
[----:B------:R-:W0:Y:S01]  /*7930*/  @!P5 MUFU.RCP R39, R34 ;  /* 0x000000220027d308 */ /* 0x000e220000001000 */
[----:B-1----:R-:W-:Y:S01]  /*7940*/  @!P3 FMUL.FTZ R60, R60, R37 ;  /* 0x000000253c3cb220 */ /* 0x002fe20000410000 */
[----:B------:R-:W-:Y:S01]  /*7950*/  IADD3 R6, P3, R6, -0x200, RZ ;  /* 0xfffffe0006067810 */ /* 0x000fe20007f7e0ff */
[----:B------:R-:W-:Y:S01]  /*7960*/  IMAD.WIDE.U32 R20, R19, c[0x0][0x2e0], R28 ;  /* 0x0000b80013147a25 */ /* 0x000fe200078e001c */
[----:B------:R-:W-:Y:S02]  /*7970*/  IADD3.X R3, R3, -0x1, RZ, P1, !PT ;  /* 0xffffffff03037810 */ /* 0x000fe40000ffe4ff */
[----:B------:R-:W-:Y:S02]  /*7980*/  IADD3.X R5, R5, -0x1, RZ, P3, !PT ;  /* 0xffffffff05057810 */ /* 0x000fe40001ffe4ff */
[----:B------:R-:W-:Y:S01]  /*7990*/  IADD3 R21, R21, R23, RZ ;  /* 0x0000001715157210 */ /* 0x000fe20007ffe0ff */
[----:B------:R-:W1:Y:S01]  /*79a0*/  @!P6 MUFU.RCP R22, R35 ;  /* 0x000000230016e308 */ /* 0x000e620000001000 */
[----:B------:R-:W-:Y:S01]  /*79b0*/  LEA R28, P0, R20, c[0x0][0x330], 0x1 ;  /* 0x0000cc00141c7a11 */ /* 0x000fe200078008ff */
[----:B---3--:R-:W-:-:S02]  /*79c0*/  @!P4 FMUL.FTZ R61, R61, R36 ;  /* 0x000000243d3dc220 */ /* 0x008fc40000410000 */
[----:B------:R-:W-:Y:S01]  /*79d0*/  IMAD R36, R14, c[0x0][0x2f8], RZ ;  /* 0x0000be000e247a24 */ /* 0x000fe200078e02ff */
[----:B------:R-:W-:Y:S01]  /*79e0*/  LEA.HI.X R29, R20, c[0x0][0x334], R21, 0x1, P0 ;  /* 0x0000cd00141d7a11 */ /* 0x000fe200000f0c15 */
[----:B0-----:R-:W-:Y:S02]  /*79f0*/  @!P5 FMUL.FTZ R62, R62, R39 ;  /* 0x000000273e3ed220 */ /* 0x001fe40000410000 */
[----:B------:R-:W0:Y:S01]  /*7a00*/  @!P2 MUFU.RCP R32, R32 ;  /* 0x000000200020a308 */ /* 0x000e220000001000 */
[----:B------:R-:W-:Y:S01]  /*7a10*/  F2FP.PACK_AB R34, R61, R60 ;  /* 0x0000003c3d22723e */ /* 0x000fe200000000ff */
[----:B------:R-:W-:-:S04]  /*7a20*/  IMAD.WIDE R28, R10, 0x10, R28 ;  /* 0x000000100a1c7825 */ /* 0x000fc800078e021c */
[----:B------:R-:W-:Y:S01]  /*7a30*/  IMAD R37, R15, c[0x0][0x2fc], R36 ;  /* 0x0000bf000f257a24 */ /* 0x000fe200078e0224 */
[----:B--2---:R2:W-:Y:S01]  /*7a40*/  STG.E.128 [R28.64], R24 ;  /* 0x000000181c007986 */ /* 0x0045e2000c101d06 */
[----:B-1----:R-:W-:Y:S02]  /*7a50*/  @!P6 FMUL.FTZ R63, R63, R22 ;  /* 0x000000163f3fe220 */ /* 0x002fe40000410000 */
[----:B------:R-:W-:Y:S01]  /*7a60*/  IMAD R36, R18, c[0x0][0x300], RZ ;  /* 0x0000c00012247a24 */ /* 0x000fe200078e02ff */
[----:B------:R-:W-:Y:S01]  /*7a70*/  BAR.SYNC.DEFER_BLOCKING 0x0 ;  /* 0x0000000000007b1d */ /* 0x000fe20000010000 */
[----:B------:R-:W-:Y:S02]  /*7a80*/  IADD3 R31, R31, R37, RZ ;  /* 0x000000251f1f7210 */ /* 0x000fe40007ffe0ff */
[----:B------:R-:W-:Y:S01]  /*7a90*/  F2FP.PACK_AB R35, R63, R62 ;  /* 0x0000003e3f23723e */ /* 0x000fe200000000ff */
[----:B------:R-:W-:Y:S02]  /*7aa0*/  IMAD R37, R19, c[0x0][0x304], R36 ;  /* 0x0000c10013257a24 */ /* 0x000fe400078e0224 */
[----:B0-----:R-:W-:Y:S01]  /*7ab0*/  @!P2 FMUL.FTZ R59, R59, R32 ;  /* 0x000000203b3ba220 */ /* 0x001fe20000410000 */
[----:B------:R-:W-:Y:S01]  /*7ac0*/  F2FP.PACK_AB R32, R57, R56 ;  /* 0x000000383920723e */ /* 0x000fe200000000ff */
[----:B------:R-:W-:Y:S01]  /*7ad0*/  FADD.FTZ R56, R56, R11 ;  /* 0x0000000b38387221 */ /* 0x000fe20000010000 */
[----:B------:R-:W-:-:S02]  /*7ae0*/  IADD3 R8, P2, R8, -0x200, RZ ;  /* 0xfffffe0008087810 */ /* 0x000fc40007f5e0ff */
[----:B------:R-:W-:Y:S01]  /*7af0*/  F2FP.PACK_AB R33, R59, R58 ;  /* 0x0000003a3b21723e */ /* 0x000fe200000000ff */
[----:B------:R-:W-:Y:S01]  /*7b00*/  FADD.FTZ R57, R56, R57 ;  /* 0x0000003938397221 */ /* 0x000fe20000010000 */
[----:B------:R-:W-:Y:S01]  /*7b10*/  IADD3.X R7, R7, -0x1, RZ, P2, !PT ;  /* 0xffffffff07077810 */ /* 0x000fe200017fe4ff */
        /* <DEDUP_REMOVED lines=16> */
[----:B0-----:R0:W-:Y:S01]  /*7c20*/  STG.E.128 [R24.64], R20 ;  /* 0x0000001418007986 */ /* 0x0011e2000c101d06 */
[----:B------:R-:W-:Y:S01]  /*7c30*/  @!P0 CALL.REL.NOINC `(.L_x_12408) ;  /* 0x0000001000008944 */ /* 0x000fe20003c00000 */
[----:B------:R-:W-:Y:S05]  /*7c40*/  BRA `(.L_x_12474) ;  /* 0xffff8b3000007947 */ /* 0x000fea000383ffff */
.L_x_12408:
        /* <DEDUP_REMOVED lines=24> */
.L_x_12476:
[----:B-1----:R-:W-:Y:S05]  /*7dd0*/  BSYNC B0 ;  /* 0x0000000000007941 */ /* 0x002fea0003800000 */
.L_x_12475:
        /* <DEDUP_REMOVED lines=23> */
.L_x_12478:
[----:B------:R-:W1:Y:S02]  /*7f50*/  S2R R15, SR_TID.X ;  /* 0x00000000000f7919 */ /* 0x000e640000002100 */
.L_x_12479:
[----:B-1----:R-:W-:Y:S05]  /*7f60*/  BSYNC B0 ;  /* 0x0000000000007941 */ /* 0x002fea0003800000 */
.L_x_12477:
[----:B------:R-:W-:-:S13]  /*7f70*/  ISETP.GE.AND P0, PT, R15, c[0x0][0x16c], PT ;  /* 0x00005b000f007a0c */ /* 0x000fda0003f06270 */
[----:B------:R-:W-:Y:S05]  /*7f80*/  @P0 EXIT ;  /* 0x000000000000094d */ /* 0x000fea0003800000 */
[C---:B------:R-:W-:Y:S02]  /*7f90*/  IMAD R0, R18.reuse, c[0x0][0x2a8], RZ ;  /* 0x0000aa0012007a24 */ /* 0x040fe400078e02ff */
[----:B------:R-:W-:Y:S02]  /*7fa0*/  IMAD R18, R18, c[0x0][0x288], RZ ;  /* 0x0000a20012127a24 */ /* 0x000fe400078e02ff */
[----:B------:R-:W-:-:S04]  /*7fb0*/  IMAD.WIDE.U32 R6, R19, c[0x0][0x2a8], RZ ;  /* 0x0000aa0013067a25 */ /* 0x000fc800078e00ff */
[C---:B0-----:R-:W-:Y:S02]  /*7fc0*/  IMAD R23, R19.reuse, c[0x0][0x2ac], R0 ;  /* 0x0000ab0013177a24 */ /* 0x041fe400078e0200 */
[C---:B------:R-:W-:Y:S02]  /*7fd0*/  IMAD R21, R19.reuse, c[0x0][0x28c], R18 ;  /* 0x0000a30013157a24 */ /* 0x040fe400078e0212 */
[----:B------:R-:W-:Y:S01]  /*7fe0*/  IMAD.WIDE.U32 R8, R19, c[0x0][0x288], RZ ;  /* 0x0000a20013087a25 */ /* 0x000fe200078e00ff */
[----:B------:R-:W-:-:S04]  /*7ff0*/  IADD3 R23, R7, R23, RZ ;  /* 0x0000001707177210 */ /* 0x000fc80007ffe0ff */
[----:B------:R-:W-:Y:S02]  /*8000*/  IADD3 R21, R9, R21, RZ ;  /* 0x0000001509157210 */ /* 0x000fe40007ffe0ff */
.L_x_12480:
[----:B0----5:R-:W0:Y:S01]  /*8010*/  LDS.64 R16, [R15.X8+0x31b0] ;  /* 0x0031b0000f107984 */ /* 0x021e220000008a00 */
        /* <DEDUP_REMOVED lines=27> */
.L_x_12481:
        /* <DEDUP_REMOVED lines=11> */
.L_x_14743:


//--------------------- .text._Z25selective_scan_bwd_kernelI32Selective_Scan_bwd_kernel_traitsILi32ELi8ELb1ELb1ELb0ELb0ELb0EN3c104HalfENS1_7complexIfEEEEv12SSMParamsBwd --------------------------
	.section	.text._Z25selective_scan_bwd_kernelI32Selective_Scan_bwd_kernel_traitsILi32ELi8ELb1ELb1ELb0ELb0ELb0EN3c104HalfENS1_7complexIfEEEEv12SSMParamsBwd,"ax",@progbits
	.sectioninfo	@"SHI_REGISTERS=168"
	.align	128
        .global         _Z25selective_scan_bwd_kernelI32Selective_Scan_bwd_kernel_traitsILi32ELi8ELb1ELb1ELb0ELb0ELb0EN3c104HalfENS1_7complexIfEEEEv12SSMParamsBwd
        .type           _Z25selective_scan_bwd_kernelI32Selective_Scan_bwd_kernel_traitsILi32ELi8ELb1ELb1ELb0ELb0ELb0EN3c104HalfENS1_7complexIfEEEEv12SSMParamsBwd,@function
        .size           _Z25selective_scan_bwd_kernelI32Selective_Scan_bwd_kernel_traitsILi32ELi8ELb1ELb1ELb0ELb0ELb0EN3c104HalfENS1_7complexIfEEEEv12SSMParamsBwd,(.L_x_14744 - _Z25selective_scan_bwd_kernelI32Selective_Scan_bwd_kernel_traitsILi32ELi8ELb1ELb1ELb0ELb0ELb0EN3c104HalfENS1_7complexIfEEEEv12SSMParamsBwd)
        .other          _Z25selective_scan_bwd_kernelI32Selective_Scan_bwd_kernel_traitsILi32ELi8ELb1ELb1ELb0ELb0ELb0EN3c104HalfENS1_7complexIfEEEEv12SSMParamsBwd,@"STO_CUDA_ENTRY STV_DEFAULT"
_Z25selective_scan_bwd_kernelI32Selective_Scan_bwd_kernel_traitsILi32ELi8ELb1ELb1ELb0ELb0ELb0EN3c104HalfENS1_7complexIfEEEEv12SSMParamsBwd:
.text._Z25selective_scan_bwd_kernelI32Selective_Scan_bwd_kernel_traitsILi32ELi8ELb1ELb1ELb0ELb0ELb0EN3c104HalfENS1_7complexIfEEEEv12SSMParamsBwd:
        /* <DEDUP_REMOVED lines=116> */
.L_x_12532:
        /* <DEDUP_REMOVED lines=16> */
[----:B------:R-:W-:Y:S01]  /*0840*/  ISETP.LT.AND P0, PT, RZ, c[0x0][0x16c], PT ;  /* 0x00005b00ff007a0c */ /* 0x000fe20003f01270 */
[----:B------:R-:W-:-:S02]  /*0850*/  HADD2.F32 R12, -RZ, R40.H1_H1 ;  /* 0x30000028ff0c7230 */ /* 0x000fc40000004100 */
[--C-:B------:R-:W-:Y:S02]  /*0860*/  HADD2.F32 R13, -RZ, R41.reuse.H0_H0 ;  /* 0x20000029ff0d7230 */ /* 0x100fe40000004100 */
[----:B--2---:R-:W-:Y:S02]  /*0870*/  HADD2.F32 R15, -RZ, R41.H1_H1 ;  /* 0x30000029ff0f7230 */ /* 0x004fe40000004100 */
[----:B-1----:R-:W-:Y:S02]  /*0880*/  HADD2.F32 R33, -RZ, R5.H1_H1 ;  /* 0x30000005ff217230 */ /* 0x002fe40000004100 */
[----:B------:R-:W-:Y:S02]  /*0890*/  HADD2.F32 R35, -RZ, R4.H1_H1 ;  /* 0x30000004ff237230 */ /* 0x000fe40000004100 */
[----:B------:R-:W-:Y:S01]  /*08a0*/  HADD2.F32 R31, -RZ, R6.H1_H1 ;  /* 0x30000006ff1f7230 */ /* 0x000fe20000004100 */
[--C-:B-----5:R-:W-:Y:S01]  /*08b0*/  FADD.FTZ R33, R33, R66.reuse ;  /* 0x0000004221217221 */ /* 0x120fe20000010000 */
[----:B------:R-:W-:Y:S01]  /*08c0*/  HADD2.F32 R29, -RZ, R7.H1_H1 ;  /* 0x30000007ff1d7230 */ /* 0x000fe20000004100 */
[----:B------:R-:W-:-:S02]  /*08d0*/  FADD.FTZ R35, R35, R66 ;  /* 0x0000004223237221 */ /* 0x000fc40000010000 */
[--C-:B------:R-:W-:Y:S02]  /*08e0*/  FADD.FTZ R31, R31, R66.reuse ;  /* 0x000000421f1f7221 */ /* 0x100fe40000010000 */
[----:B------:R-:W-:Y:S01]  /*08f0*/  FADD.FTZ R29, R29, R66 ;  /* 0x000000421d1d7221 */ /* 0x000fe20000010000 */
[----:B---3--:R-:W-:Y:S01]  /*0900*/  STS.128 [R58.X16], R20 ;  /* 0x000000143a007388 */ /* 0x008fe2000000cc00 */
[----:B------:R-:W-:-:S06]  /*0910*/  NOP ;  /* 0x0000000000007918 */ /* 0x000fcc0000000000 */
[----:B------:R-:W0:Y:S02]  /*0920*/  LDS.128 R8, [R58.X16] ;  /* 0x000000003a087984 */ /* 0x000e24000000cc00 */
[--C-:B0-----:R-:W-:Y:S02]  /*0930*/  HADD2.F32 R0, -RZ, R8.reuse.H0_H0 ;  /* 0x20000008ff007230 */ /* 0x101fe40000004100 */
[----:B------:R-:W-:Y:S02]  /*0940*/  HADD2.F32 R8, -RZ, R8.H1_H1 ;  /* 0x30000008ff087230 */ /* 0x000fe40000004100 */
        /* <DEDUP_REMOVED lines=11> */
[----:B------:R-:W-:Y:S01]  /*0a00*/  FMUL.FTZ R25, R2, R67 ;  /* 0x0000004302197220 */ /* 0x000fe20000410000 */
[--C-:B------:R-:W-:Y:S01]  /*0a10*/  HADD2.F32 R18, -RZ, R11.reuse.H0_H0 ;  /* 0x2000000bff127230 */ /* 0x100fe20000004100 */
[C---:B------:R-:W-:Y:S01]  /*0a20*/  FFMA.FTZ R3, R12.reuse, R15, R3 ;  /* 0x0000000f0c037223 */ /* 0x040fe20000010003 */
[----:B------:R-:W-:Y:S01]  /*0a30*/  HADD2.F32 R44, -RZ, R11.H1_H1 ;  /* 0x3000000bff2c7230 */ /* 0x000fe20000004100 */
[----:B------:R-:W-:Y:S01]  /*0a40*/  FMUL.FTZ R24, R12, R67 ;  /* 0x000000430c187220 */ /* 0x000fe20000410000 */
[--C-:B------:R-:W-:Y:S01]  /*0a50*/  HADD2.F32 R60, -RZ, R43.reuse.H1_H1 ;  /* 0x3000002bff3c7230 */ /* 0x100fe20000004100 */
[C---:B------:R-:W-:Y:S01]  /*0a60*/  FFMA.FTZ R3, R14.reuse, R9, R3 ;  /* 0x000000090e037223 */ /* 0x040fe20000010003 */
[----:B------:R-:W-:Y:S01]  /*0a70*/  HADD2.F32 R9, -RZ, R43.H0_H0 ;  /* 0x2000002bff097230 */ /* 0x000fe20000004100 */
[----:B------:R-:W-:Y:S01]  /*0a80*/  FMUL.FTZ R23, R14, R67 ;  /* 0x000000430e177220 */ /* 0x000fe20000410000 */
[----:B------:R-:W-:Y:S01]  /*0a90*/  HADD2.F32 R11, -RZ, R7.H0_H0 ;  /* 0x20000007ff0b7230 */ /* 0x000fe20000004100 */
[----:B------:R-:W-:-:S02]  /*0aa0*/  FFMA.FTZ R3, R16, R13, R3 ;  /* 0x0000000d10037223 */ /* 0x000fc40000010003 */
[----:B------:R-:W-:Y:S02]  /*0ab0*/  FMUL.FTZ R22, R16, R67 ;  /* 0x0000004310167220 */ /* 0x000fe40000410000 */
[----:B------:R-:W-:Y:S01]  /*0ac0*/  FFMA.FTZ R13, R18, R9, R3 ;  /* 0x00000009120d7223 */ /* 0x000fe20000010003 */
[----:B------:R-:W-:Y:S01]  /*0ad0*/  HADD2.F32 R9, -RZ, R5.H0_H0 ;  /* 0x20000005ff097230 */ /* 0x000fe20000004100 */
[--C-:B------:R-:W-:Y:S01]  /*0ae0*/  FADD.FTZ R28, R11, R66.reuse ;  /* 0x000000420b1c7221 */ /* 0x100fe20000010000 */
[----:B------:R-:W-:Y:S01]  /*0af0*/  HADD2.F32 R3, -RZ, R4.H0_H0 ;  /* 0x20000004ff037230 */ /* 0x000fe20000004100 */
[----:B------:R-:W-:Y:S01]  /*0b00*/  FFMA.FTZ R60, R44, R60, R13 ;  /* 0x0000003c2c3c7223 */ /* 0x000fe2000001000d */
[----:B------:R-:W-:Y:S01]  /*0b10*/  HADD2.F32 R5, -RZ, R6.H0_H0 ;  /* 0x20000006ff057230 */ /* 0x000fe20000004100 */
[--C-:B------:R-:W-:Y:S02]  /*0b20*/  FADD.FTZ R32, R9, R66.reuse ;  /* 0x0000004209207221 */ /* 0x100fe40000010000 */
[----:B------:R-:W-:-:S02]  /*0b30*/  FADD.FTZ R34, R3, R66 ;  /* 0x0000004203227221 */ /* 0x000fc40000010000 */
[----:B------:R-:W-:Y:S02]  /*0b40*/  FADD.FTZ R30, R5, R66 ;  /* 0x00000042051e7221 */ /* 0x000fe40000010000 */
[-C--:B------:R-:W-:Y:S02]  /*0b50*/  FMUL.FTZ R21, R18, R67.reuse ;  /* 0x0000004312157220 */ /* 0x080fe40000410000 */
        /* <DEDUP_REMOVED lines=8> */
.L_x_12483:
[----:B------:R-:W-:Y:S01]  /*0be0*/  FADD.FTZ R11, R0, R0 ;  /* 0x00000000000b7221 */ /* 0x000fe20000010000 */
[----:B------:R-:W-:Y:S01]  /*0bf0*/  HFMA2.MMA R0, -RZ, RZ, 0, 0 ;  /* 0x00000000ff007435 */ /* 0x000fe200000001ff */
[----:B------:R-:W-:-:S02]  /*0c00*/  FADD.FTZ R10, R8, R8 ;  /* 0x00000008080a7221 */ /* 0x000fc40000010000 */
[----:B------:R-:W-:Y:S02]  /*0c10*/  FADD.FTZ R9, R2, R2 ;  /* 0x0000000202097221 */ /* 0x000fe40000010000 */
        /* <DEDUP_REMOVED lines=9> */
[----:B------:R-:W-:-:S02]  /*0cb0*/  CS2R R18, SRZ ;  /* 0x0000000000127805 */ /* 0x000fc4000001ff00 */
.L_x_12531:
        /* <DEDUP_REMOVED lines=13> */
[----:B------:R-:W-:Y:S01]  /*0d90*/  IMAD.WIDE.U32 R44, R2, c[0x0][0x1a0], RZ ;  /* 0x00006800022c7a25 */ /* 0x000fe200078e00ff */
[----:B------:R-:W-:-:S03]  /*0da0*/  LOP3.LUT R46, R59, 0xffffffe0, RZ, 0xc0, !PT ;  /* 0xffffffe03b2e7812 */ /* 0x000fc600078ec0ff */
[----:B------:R-:W-:Y:S01]  /*0db0*/  IMAD R47, R2, c[0x0][0x1a4], R47 ;  /* 0x00006900022f7a24 */ /* 0x000fe200078e022f */
[----:B------:R-:W-:-:S04]  /*0dc0*/  LEA R72, P0, R44, R39, 0x1 ;  /* 0x000000272c487211 */ /* 0x000fc800078008ff */
[----:B------:R-:W-:-:S04]  /*0dd0*/  IADD3 R45, R45, R47, RZ ;  /* 0x0000002f2d2d7210 */ /* 0x000fc80007ffe0ff */
        /* <DEDUP_REMOVED lines=14> */
[----:B------:R-:W-:Y:S01]  /*0ec0*/  IMAD R89, R2, c[0x0][0x1c4], R73 ;  /* 0x0000710002597a24 */ /* 0x000fe200078e0249 */
[----:B------:R-:W-:Y:S02]  /*0ed0*/  HADD2.F32 R110, -RZ, R42.H1_H1 ;  /* 0x3000002aff6e7230 */ /* 0x000fe40000004100 */
[--C-:B------:R-:W-:Y:S02]  /*0ee0*/  HADD2.F32 R117, -RZ, R43.reuse.H0_H0 ;  /* 0x2000002bff757230 */ /* 0x100fe40000004100 */
[----:B------:R-:W-:Y:S01]  /*0ef0*/  HADD2.F32 R120, -RZ, R43.H1_H1 ;  /* 0x3000002bff787230 */ /* 0x000fe20000004100 */
[----:B------:R-:W-:Y:S01]  /*0f00*/  BSSY B0, `(.L_x_12485) ;  /* 0x00000d2000007945 */ /* 0x000fe20003800000 */
[----:B--2---:R-:W-:Y:S02]  /*0f10*/  FMUL.FTZ R84, R76, 1.4426950216293334961 ;  /* 0x3fb8aa3b4c547820 */ /* 0x004fe40000410000 */
[----:B------:R-:W-:-:S02]  /*0f20*/  FMUL.FTZ R70, R34, R77 ;  /* 0x0000004d22467220 */ /* 0x000fc40000410000 */
[----:B------:R-:W-:Y:S02]  /*0f30*/  FMUL.FTZ R85, R34, R84 ;  /* 0x0000005422557220 */ /* 0x000fe40000410000 */
[----:B------:R-:W-:Y:S01]  /*0f40*/  FMUL.RZ R87, R70, 0.15915493667125701904 ;  /* 0x3e22f98346577820 */ /* 0x000fe2000040c000 */
[----:B------:R-:W-:Y:S01]  /*0f50*/  IADD3 R70, R37, -0x1, RZ ;  /* 0xffffffff25467810 */ /* 0x000fe20007ffe0ff */
[----:B------:R0:W-:Y:S03]  /*0f60*/  MUFU.EX2 R93, R85 ;  /* 0x00000055005d7308 */ /* 0x0001e60000000800 */
[----:B------:R-:W-:-:S05]  /*0f70*/  LEA.HI R72, R70, R70, RZ, 0x1 ;  /* 0x0000004646487211 */ /* 0x000fca00078f08ff */
[----:B------:R-:W1:Y:S01]  /*0f80*/  MUFU.COS R92, R87 ;  /* 0x00000057005c7308 */ /* 0x000e620000000000 */
[----:B0-----:R-:W-:Y:S01]  /*0f90*/  LOP3.LUT R85, R72, 0xfffffe, RZ, 0xc0, !PT ;  /* 0x00fffffe48557812 */ /* 0x001fe200078ec0ff */
[----:B------:R-:W-:Y:S01]  /*0fa0*/  IMAD.WIDE.U32 R72, R2, c[0x0][0x1c0], R74 ;  /* 0x0000700002487a25 */ /* 0x000fe200078e004a */
[----:B------:R-:W-:Y:S02]  /*0fb0*/  IADD3 R75, R59, 0x200, RZ ;  /* 0x000002003b4b7810 */ /* 0x000fe40007ffe0ff */
[----:B------:R-:W-:Y:S02]  /*0fc0*/  IADD3 R85, R70, -R85, RZ ;  /* 0x8000005546557210 */ /* 0x000fe40007ffe0ff */
[----:B------:R-:W-:Y:S01]  /*0fd0*/  IADD3 R73, R73, R89, RZ ;  /* 0x0000005949497210 */ /* 0x000fe20007ffe0ff */
[----:B------:R0:W2:Y:S01]  /*0fe0*/  MUFU.SIN R86, R87 ;  /* 0x0000005700567308 */ /* 0x0000a20000000400 */
[----:B------:R-:W-:Y:S01]  /*0ff0*/  LEA R90, P3, R72, c[0x0][0x230], 0x3 ;  /* 0x00008c00485a7a11 */ /* 0x000fe200078618ff */
[----:B---3--:R-:W-:Y:S01]  /*1000*/  STS.128 [R58.X16], R44 ;  /* 0x0000002c3a007388 */ /* 0x008fe2000000cc00 */
[----:B------:R-:W-:-:S02]  /*1010*/  @!P2 LEA R75, R85, R2, 0x8 ;  /* 0x00000002554ba211 */ /* 0x000fc400078e40ff */
[----:B------:R-:W-:Y:S01]  /*1020*/  LEA.HI.X R91, R72, c[0x0][0x234], R73, 0x3, P3 ;  /* 0x00008d00485b7a11 */ /* 0x000fe200018f1c49 */
[----:B----4-:R-:W-:Y:S01]  /*1030*/  STS.128 [R58.X16+0x200], R48 ;  /* 0x000200303a007388 */ /* 0x010fe2000000cc00 */
[----:B------:R-:W-:Y:S01]  /*1040*/  SHF.L.U32 R74, R58, 0x5, RZ ;  /* 0x000000053a4a7819 */ /* 0x000fe200000006ff */
[----:B-1----:R-:W-:Y:S01]  /*1050*/  FMUL.FTZ R92, R93, R92 ;  /* 0x0000005c5d5c7220 */ /* 0x002fe20000410000 */
[----:B0-----:R-:W-:Y:S01]  /*1060*/  SHF.L.U32 R87, R75, 0x3, RZ ;  /* 0x000000034b577819 */ /* 0x001fe200000006ff */
[----:B------:R-:W-:-:S06]  /*1070*/  NOP ;  /* 0x0000000000007918 */ /* 0x000fcc0000000000 */
[----:B--2---:R-:W-:Y:S01]  /*1080*/  FMUL.FTZ R93, R93, R86 ;  /* 0x000000565d5d7220 */ /* 0x004fe20000410000 */
[----:B------:R-:W-:Y:S01]  /*1090*/  LDS.128 R44, [R74] ;  /* 0x000000004a2c7984 */ /* 0x000fe20000000c00 */
[----:B------:R-:W-:-:S03]  /*10a0*/  @!P1 IADD3 R73, R37, -0x2, RZ ;  /* 0xfffffffe25499810 */ /* 0x000fc60007ffe0ff */
[----:B------:R-:W0:Y:S02]  /*10b0*/  LDS.128 R48, [R74+0x10] ;  /* 0x000010004a307984 */ /* 0x000e240000000c00 */
[----:B------:R-:W-:Y:S02]  /*10c0*/  @!P1 IMAD R73, R73, c[0x0][0x16c], R2 ;  /* 0x00005b0049499a24 */ /* 0x000fe400078e0202 */
[----:B------:R1:W-:Y:S02]  /*10d0*/  STS.64 [R87+0x10b0], R92 ;  /* 0x0010b05c57007388 */ /* 0x0003e40000000a00 */
[----:B------:R-:W-:Y:S02]  /*10e0*/  @!P1 IMAD.WIDE R72, R73, 0x10, R82 ;  /* 0x0000001049489825 */ /* 0x000fe400078e0252 */
[----:B------:R-:W5:Y:S04]  /*10f0*/  LDG.E.64 R90, [R90.64] ;  /* 0x000000065a5a7981 */ /* 0x000f68000c1e1b00 */
[----:B------:R-:W-:Y:S01]  /*1100*/  BAR.SYNC.DEFER_BLOCKING 0x0 ;  /* 0x0000000000007b1d */ /* 0x000fe20000010000 */
[----:B------:R-:W-:-:S02]  /*1110*/  FMUL.FTZ R85, R32, R77 ;  /* 0x0000004d20557220 */ /* 0x000fc40000410000 */
[-C--:B------:R-:W-:Y:S02]  /*1120*/  FMUL.FTZ R75, R35, R77.reuse ;  /* 0x0000004d234b7220 */ /* 0x080fe40000410000 */
[----:B-1----:R-:W-:Y:S02]  /*1130*/  FMUL.RZ R87, R85, 0.15915493667125701904 ;  /* 0x3e22f98355577820 */ /* 0x002fe4000040c000 */
[----:B------:R-:W-:Y:S02]  /*1140*/  FMUL.RZ R88, R75, 0.15915493667125701904 ;  /* 0x3e22f9834b587820 */ /* 0x000fe4000040c000 */
[-C--:B------:R-:W-:Y:S01]  /*1150*/  FMUL.FTZ R75, R35, R84.reuse ;  /* 0x00000054234b7220 */ /* 0x080fe20000410000 */
[----:B------:R-:W-:Y:S01]  /*1160*/  MUFU.COS R85, R87 ;  /* 0x0000005700557308 */ /* 0x000fe20000000000 */
[-C--:B------:R-:W-:Y:S01]  /*1170*/  FMUL.FTZ R74, R30, R77.reuse ;  /* 0x0000004d1e4a7220 */ /* 0x080fe20000410000 */
[----:B------:R1:W5:Y:S06]  /*1180*/  @!P1 LDG.E.64 R96, [R72.64+0x8] ;  /* 0x0000080648609981 */ /* 0x00036c000c1e1b00 */
[----:B------:R-:W-:Y:S01]  /*1190*/  MUFU.SIN R86, R88 ;  /* 0x0000005800567308 */ /* 0x000fe20000000400 */
[----:B------:R-:W-:Y:S01]  /*11a0*/  FMUL.RZ R95, R74, 0.15915493667125701904 ;  /* 0x3e22f9834a5f7820 */ /* 0x000fe2000040c000 */
[----:B------:R-:W-:Y:S01]  /*11b0*/  ISETP.NE.AND P1, PT, R59, 0x1f, PT ;  /* 0x0000001f3b00780c */ /* 0x000fe20003f25270 */
[-C--:B------:R-:W-:Y:S01]  /*11c0*/  FMUL.FTZ R74, R30, R84.reuse ;  /* 0x000000541e4a7220 */ /* 0x080fe20000410000 */
[----:B0-----:R-:W-:Y:S01]  /*11d0*/  HADD2.F32 R107, -RZ, R48.H1_H1 ;  /* 0x30000030ff6b7230 */ /* 0x001fe20000004100 */
[-C--:B------:R-:W-:Y:S01]  /*11e0*/  FMUL.FTZ R94, R28, R84.reuse ;  /* 0x000000541c5e7220 */ /* 0x080fe20000410000 */
[----:B------:R-:W-:Y:S01]  /*11f0*/  HADD2.F32 R112, -RZ, R49.H1_H1 ;  /* 0x30000031ff707230 */ /* 0x000fe20000004100 */
[-C--:B------:R-:W-:Y:S01]  /*1200*/  FMUL.FTZ R99, R29, R84.reuse ;  /* 0x000000541d637220 */ /* 0x080fe20000410000 */
[----:B------:R0:W-:Y:S01]  /*1210*/  MUFU.COS R104, R88 ;  /* 0x0000005800687308 */ /* 0x0001e20000000000 */
[-C--:B-1----:R-:W-:Y:S01]  /*1220*/  FMUL.FTZ R73, R33, R77.reuse ;  /* 0x0000004d21497220 */ /* 0x082fe20000410000 */
[----:B------:R-:W-:Y:S01]  /*1230*/  HADD2.F32 R119, -RZ, R50.H0_H0 ;  /* 0x20000032ff777230 */ /* 0x000fe20000004100 */
[-C--:B------:R-:W-:Y:S01]  /*1240*/  FMUL.FTZ R72, R32, R84.reuse ;  /* 0x0000005420487220 */ /* 0x080fe20000410000 */
[--C-:B------:R-:W-:Y:S01]  /*1250*/  HADD2.F32 R118, -RZ, R51.reuse.H0_H0 ;  /* 0x20000033ff767230 */ /* 0x100fe20000004100 */
[----:B------:R-:W-:Y:S01]  /*1260*/  FMUL.RZ R89, R73, 0.15915493667125701904 ;  /* 0x3e22f98349597820 */ /* 0x000fe2000040c000 */
[----:B------:R-:W-:Y:S01]  /*1270*/  HADD2.F32 R122, -RZ, R51.H1_H1 ;  /* 0x30000033ff7a7230 */ /* 0x000fe20000004100 */
[----:B------:R-:W-:Y:S01]  /*1280*/  FMUL.FTZ R73, R33, R84 ;  /* 0x0000005421497220 */ /* 0x000fe20000410000 */
[----:B------:R-:W1:Y:S01]  /*1290*/  MUFU.EX2 R75, R75 ;  /* 0x0000004b004b7308 */ /* 0x000e620000000800 */
[----:B0-----:R-:W-:-:S02]  /*12a0*/  FMUL.FTZ R88, R31, R77 ;  /* 0x0000004d1f587220 */ /* 0x001fc40000410000 */
[----:B------:R-:W-:Y:S02]  /*12b0*/  FMUL.FTZ R132, R30, R107 ;  /* 0x0000006b1e847220 */ /* 0x000fe40000410000 */
[----:B------:R-:W-:Y:S02]  /*12c0*/  FMUL.RZ R102, R88, 0.15915493667125701904 ;  /* 0x3e22f98358667820 */ /* 0x000fe4000040c000 */
[C---:B------:R-:W-:Y:S01]  /*12d0*/  FMUL.FTZ R88, R31.reuse, R84 ;  /* 0x000000541f587220 */ /* 0x040fe20000410000 */
[----:B------:R-:W-:Y:S01]  /*12e0*/  MUFU.EX2 R72, R72 ;  /* 0x0000004800487308 */ /* 0x000fe20000000800 */
[----:B------:R-:W-:Y:S02]  /*12f0*/  FMUL.FTZ R84, R28, R77 ;  /* 0x0000004d1c547220 */ /* 0x000fe40000410000 */
[----:B------:R-:W-:Y:S02]  /*1300*/  FMUL.FTZ R131, R31, R112 ;  /* 0x000000701f837220 */ /* 0x000fe40000410000 */
[----:B------:R-:W-:-:S02]  /*1310*/  FMUL.RZ R84, R84, 0.15915493667125701904 ;  /* 0x3e22f98354547820 */ /* 0x000fc4000040c000 */
[----:B------:R-:W-:Y:S01]  /*1320*/  FMUL.FTZ R146, R28, R119 ;  /* 0x000000771c927220 */ /* 0x000fe20000410000 */
[----:B------:R-:W-:Y:S01]  /*1330*/  MUFU.SIN R98, R89 ;  /* 0x0000005900627308 */ /* 0x000fe20000000400 */
[C---:B-1----:R-:W-:Y:S02]  /*1340*/  FMUL.FTZ R104, R75.reuse, R104 ;  /* 0x000000684b687220 */ /* 0x042fe40000410000 */
[----:B------:R-:W-:Y:S01]  /*1350*/  FMUL.FTZ R103, R75, R86 ;  /* 0x000000564b677220 */ /* 0x000fe20000410000 */
[----:B------:R-:W-:Y:S01]  /*1360*/  HADD2.F32 R75, -RZ, R40.H0_H0 ;  /* 0x20000028ff4b7230 */ /* 0x000fe20000004100 */
[C---:B------:R-:W-:Y:S02]  /*1370*/  FMUL.FTZ R145, R29.reuse, R118 ;  /* 0x000000761d917220 */ /* 0x040fe40000410000 */
[----:B------:R-:W-:Y:S01]  /*1380*/  FMUL.FTZ R127, R29, R122 ;  /* 0x0000007a1d7f7220 */ /* 0x000fe20000410000 */
[----:B------:R-:W-:Y:S08]  /*1390*/  MUFU.COS R100, R89 ;  /* 0x0000005900647308 */ /* 0x000ff00000000000 */
[----:B------:R-:W0:Y:S08]  /*13a0*/  MUFU.EX2 R73, R73 ;  /* 0x0000004900497308 */ /* 0x000e300000000800 */
[----:B------:R-:W1:Y:S08]  /*13b0*/  MUFU.SIN R101, R87 ;  /* 0x0000005700657308 */ /* 0x000e700000000400 */
[----:B------:R-:W-:Y:S01]  /*13c0*/  MUFU.SIN R115, R102 ;  /* 0x0000006600737308 */ /* 0x000fe20000000400 */
[----:B0-----:R-:W-:-:S02]  /*13d0*/  FMUL.FTZ R100, R73, R100 ;  /* 0x0000006449647220 */ /* 0x001fc40000410000 */
[----:B------:R-:W-:Y:S01]  /*13e0*/  FMUL.FTZ R98, R73, R98 ;  /* 0x0000006249627220 */ /* 0x000fe20000410000 */
[----:B------:R-:W-:-:S04]  /*13f0*/  HADD2.F32 R73, -RZ, R44.H0_H0 ;  /* 0x2000002cff497230 */ /* 0x000fc80000004100 */
[----:B------:R0:W-:Y:S01]  /*1400*/  MUFU.COS R89, R102 ;  /* 0x0000006600597308 */ /* 0x0001e20000000000 */
[----:B-1----:R-:W-:Y:S02]  /*1410*/  FMUL.FTZ R101, R72, R101 ;  /* 0x0000006548657220 */ /* 0x002fe40000410000 */
[----:B------:R-:W-:-:S04]  /*1420*/  FMUL.FTZ R148, R34, R73 ;  /* 0x0000004922947220 */ /* 0x000fc80000410000 */
[----:B------:R-:W-:Y:S01]  /*1430*/  FMUL.FTZ R148, R75, R148 ;  /* 0x000000944b947220 */ /* 0x000fe20000410000 */
[----:B------:R-:W-:Y:S01]  /*1440*/  MUFU.SIN R87, R95 ;  /* 0x0000005f00577308 */ /* 0x000fe20000000400 */
[----:B0-----:R-:W-:Y:S01]  /*1450*/  FMUL.FTZ R102, R72, R85 ;  /* 0x0000005548667220 */ /* 0x001fe20000410000 */
[----:B------:R-:W-:Y:S01]  /*1460*/  HADD2.F32 R85, -RZ, R44.H1_H1 ;  /* 0x3000002cff557230 */ /* 0x000fe20000004100 */
[----:B------:R-:W-:-:S04]  /*1470*/  FMUL.FTZ R72, R29, R77 ;  /* 0x0000004d1d487220 */ /* 0x000fc80000410000 */
[----:B------:R-:W-:Y:S01]  /*1480*/  FMUL.FTZ R134, R34, R85 ;  /* 0x0000005522867220 */ /* 0x000fe20000410000 */
[----:B------:R-:W-:Y:S01]  /*1490*/  MUFU.COS R109, R95 ;  /* 0x0000005f006d7308 */ /* 0x000fe20000000000 */
[----:B------:R-:W-:Y:S01]  /*14a0*/  FMUL.RZ R105, R72, 0.15915493667125701904 ;  /* 0x3e22f98348697820 */ /* 0x000fe2000040c000 */
[----:B------:R-:W-:Y:S01]  /*14b0*/  HADD2.F32 R72, -RZ, R45.H0_H0 ;  /* 0x2000002dff487230 */ /* 0x000fe20000004100 */
[----:B------:R-:W-:-:S04]  /*14c0*/  FMUL.FTZ R134, R75, R134 ;  /* 0x000000864b867220 */ /* 0x000fc80000410000 */
[----:B------:R-:W-:Y:S01]  /*14d0*/  FMUL.FTZ R151, R35, R72 ;  /* 0x0000004823977220 */ /* 0x000fe20000410000 */
[----:B------:R-:W0:Y:S08]  /*14e0*/  MUFU.EX2 R74, R74 ;  /* 0x0000004a004a7308 */ /* 0x000e300000000800 */
[----:B------:R-:W1:Y:S08]  /*14f0*/  MUFU.EX2 R88, R88 ;  /* 0x0000005800587308 */ /* 0x000e700000000800 */
[----:B------:R-:W-:Y:S01]  /*1500*/  MUFU.SIN R113, R84 ;  /* 0x0000005400717308 */ /* 0x000fe20000000400 */
[----:B0-----:R-:W-:-:S02]  /*1510*/  FMUL.FTZ R109, R74, R109 ;  /* 0x0000006d4a6d7220 */ /* 0x001fc40000410000 */
[----:B------:R-:W-:Y:S01]  /*1520*/  FMUL.FTZ R108, R74, R87 ;  /* 0x000000574a6c7220 */ /* 0x000fe20000410000 */
[----:B------:R-:W-:Y:S01]  /*1530*/  HADD2.F32 R74, -RZ, R40.H1_H1 ;  /* 0x30000028ff4a7230 */ /* 0x000fe20000004100 */
[----:B------:R-:W-:-:S03]  /*1540*/  FMUL.FTZ R87, R103, R148 ;  /* 0x0000009467577220 */ /* 0x000fc60000410000 */
[----:B------:R0:W-:Y:S01]  /*1550*/  MUFU.COS R95, R84 ;  /* 0x00000054005f7308 */ /* 0x0001e20000000000 */
[----:B------:R-:W-:Y:S02]  /*1560*/  FFMA.FTZ R87, R104, R134, R87 ;  /* 0x0000008668577223 */ /* 0x000fe40000010057 */
[C---:B-1----:R-:W-:Y:S02]  /*1570*/  FMUL.FTZ R116, R88.reuse, R89 ;  /* 0x0000005958747220 */ /* 0x042fe40000410000 */
[----:B------:R-:W-:-:S03]  /*1580*/  FMUL.FTZ R115, R88, R115 ;  /* 0x0000007358737220 */ /* 0x000fc60000410000 */
[----:B------:R-:W1:Y:S01]  /*1590*/  MUFU.EX2 R94, R94 ;  /* 0x0000005e005e7308 */ /* 0x000e620000000800 */
[----:B0-----:R-:W-:Y:S01]  /*15a0*/  HADD2.F32 R84, -RZ, R45.H1_H1 ;  /* 0x3000002dff547230 */ /* 0x001fe20000004100 */
[----:B------:R-:W-:-:S04]  /*15b0*/  FMUL.FTZ R45, R103, R134 ;  /* 0x00000086672d7220 */ /* 0x000fc80000410000 */
[----:B------:R-:W-:Y:S02]  /*15c0*/  FFMA.FTZ R45, R104, R148, -R45 ;  /* 0x00000094682d7223 */ /* 0x000fe4000001082d */
[----:B------:R-:W-:Y:S01]  /*15d0*/  MUFU.EX2 R99, R99 ;  /* 0x0000006300637308 */ /* 0x000fe20000000800 */
[----:B------:R-:W-:Y:S02]  /*15e0*/  FMUL.FTZ R155, R35, R84 ;  /* 0x00000054239b7220 */ /* 0x000fe40000410000 */
[C---:B------:R-:W-:Y:S02]  /*15f0*/  FFMA.FTZ R45, R74.reuse, R151, R45 ;  /* 0x000000974a2d7223 */ /* 0x040fe4000001002d */
[----:B------:R-:W-:Y:S02]  /*1600*/  FFMA.FTZ R87, R74, R155, R87 ;  /* 0x0000009b4a577223 */ /* 0x000fe40000010057 */
[----:B------:R-:W-:Y:S01]  /*1610*/  FMUL.FTZ R89, R101, R45 ;  /* 0x0000002d65597220 */ /* 0x000fe20000410000 */
[----:B------:R-:W0:Y:S01]  /*1620*/  MUFU.SIN R44, R105 ;  /* 0x00000069002c7308 */ /* 0x000e220000000400 */
[C---:B-1----:R-:W-:Y:S01]  /*1630*/  FMUL.FTZ R114, R94.reuse, R95 ;  /* 0x0000005f5e727220 */ /* 0x042fe20000410000 */
[----:B------:R-:W-:Y:S01]  /*1640*/  HADD2.F32 R95, -RZ, R46.H1_H1 ;  /* 0x3000002eff5f7230 */ /* 0x000fe20000004100 */
[----:B------:R-:W-:-:S02]  /*1650*/  FMUL.FTZ R113, R94, R113 ;  /* 0x000000715e717220 */ /* 0x000fc40000410000 */
[-C--:B------:R-:W-:Y:S01]  /*1660*/  FFMA.FTZ R94, R102, R87.reuse, R89 ;  /* 0x00000057665e7223 */ /* 0x080fe20000010059 */
[----:B------:R-:W-:Y:S01]  /*1670*/  HADD2.F32 R89, -RZ, R46.H0_H0 ;  /* 0x2000002eff597230 */ /* 0x000fe20000004100 */
[----:B------:R-:W-:Y:S01]  /*1680*/  FMUL.FTZ R88, R101, R87 ;  /* 0x0000005765587220 */ /* 0x000fe20000410000 */
[----:B------:R-:W1:Y:S01]  /*1690*/  MUFU.COS R86, R105 ;  /* 0x0000006900567308 */ /* 0x000e620000000000 */
[----:B------:R-:W-:Y:S01]  /*16a0*/  HADD2.F32 R87, -RZ, R41.H0_H0 ;  /* 0x20000029ff577230 */ /* 0x000fe20000004100 */
[----:B------:R-:W-:Y:S02]  /*16b0*/  FMUL.FTZ R126, R32, R95 ;  /* 0x0000005f207e7220 */ /* 0x000fe40000410000 */
[----:B------:R-:W-:Y:S02]  /*16c0*/  FFMA.FTZ R88, R102, R45, -R88 ;  /* 0x0000002d66587223 */ /* 0x000fe40000010858 */
[----:B------:R-:W-:Y:S02]  /*16d0*/  FMUL.FTZ R128, R32, R89 ;  /* 0x0000005920807220 */ /* 0x000fe40000410000 */
[----:B0-----:R-:W-:-:S02]  /*16e0*/  FMUL.FTZ R123, R99, R44 ;  /* 0x0000002c637b7220 */ /* 0x001fc40000410000 */
[CC--:B------:R-:W-:Y:S02]  /*16f0*/  FMUL.FTZ R44, R92.reuse, R103.reuse ;  /* 0x000000675c2c7220 */ /* 0x0c0fe40000410000 */
[C---:B------:R-:W-:Y:S02]  /*1700*/  FMUL.FTZ R45, R93.reuse, R103 ;  /* 0x000000675d2d7220 */ /* 0x040fe40000410000 */
[----:B------:R-:W-:Y:S02]  /*1710*/  FFMA.FTZ R44, R93, R104, R44 ;  /* 0x000000685d2c7223 */ /* 0x000fe4000001002c */
[----:B-1----:R-:W-:Y:S01]  /*1720*/  FMUL.FTZ R121, R99, R86 ;  /* 0x0000005663797220 */ /* 0x002fe20000410000 */
[----:B------:R-:W-:Y:S01]  /*1730*/  HADD2.F32 R86, -RZ, R47.H0_H0 ;  /* 0x2000002fff567230 */ /* 0x000fe20000004100 */
[----:B------:R-:W-:Y:S02]  /*1740*/  FFMA.FTZ R99, R87, R128, R88 ;  /* 0x0000008057637223 */ /* 0x000fe40000010058 */
[----:B------:R-:W-:-:S02]  /*1750*/  FFMA.FTZ R45, R92, R104, -R45 ;  /* 0x000000685c2d7223 */ /* 0x000fc4000001082d */
[----:B------:R-:W-:Y:S02]  /*1760*/  FMUL.FTZ R46, R101, R44 ;  /* 0x0000002c652e7220 */ /* 0x000fe40000410000 */
[----:B------:R-:W-:Y:S01]  /*1770*/  FFMA.FTZ R105, R87, R126, R94 ;  /* 0x0000007e57697223 */ /* 0x000fe2000001005e */
[----:B------:R-:W-:Y:S01]  /*1780*/  HADD2.F32 R94, -RZ, R47.H1_H1 ;  /* 0x3000002fff5e7230 */ /* 0x000fe20000004100 */
[----:B------:R-:W-:Y:S02]  /*1790*/  FMUL.FTZ R88, R98, R99 ;  /* 0x0000006362587220 */ /* 0x000fe40000410000 */
[-C--:B------:R-:W-:Y:S02]  /*17a0*/  FFMA.FTZ R47, R102, R45.reuse, -R46 ;  /* 0x0000002d662f7223 */ /* 0x080fe4000001082e */
[----:B------:R-:W-:Y:S02]  /*17b0*/  FMUL.FTZ R45, R101, R45 ;  /* 0x0000002d652d7220 */ /* 0x000fe40000410000 */
[-C--:B------:R-:W-:Y:S01]  /*17c0*/  FFMA.FTZ R46, R100, R105.reuse, R88 ;  /* 0x00000069642e7223 */ /* 0x080fe20000010058 */
[----:B------:R-:W-:Y:S01]  /*17d0*/  HADD2.F32 R88, -RZ, R41.H1_H1 ;  /* 0x30000029ff587230 */ /* 0x000fe20000004100 */
[----:B------:R-:W-:-:S02]  /*17e0*/  FMUL.FTZ R105, R98, R105 ;  /* 0x0000006962697220 */ /* 0x000fc40000410000 */
[C---:B------:R-:W-:Y:S02]  /*17f0*/  FMUL.FTZ R129, R33.reuse, R94 ;  /* 0x0000005e21817220 */ /* 0x040fe40000410000 */
[----:B------:R-:W-:Y:S02]  /*1800*/  FFMA.FTZ R45, R102, R44, R45 ;  /* 0x0000002c662d7223 */ /* 0x000fe4000001002d */
[----:B------:R-:W-:Y:S01]  /*1810*/  FFMA.FTZ R105, R100, R99, -R105 ;  /* 0x0000006364697223 */ /* 0x000fe20000010869 */
[----:B------:R-:W-:Y:S01]  /*1820*/  HADD2.F32 R99, -RZ, R48.H0_H0 ;  /* 0x20000030ff637230 */ /* 0x000fe20000004100 */
[----:B------:R-:W-:Y:S02]  /*1830*/  FMUL.FTZ R147, R33, R86 ;  /* 0x0000005621937220 */ /* 0x000fe40000410000 */
[----:B------:R-:W-:Y:S02]  /*1840*/  FFMA.FTZ R46, R88, R129, R46 ;  /* 0x00000081582e7223 */ /* 0x000fe4000001002e */
[----:B------:R-:W-:-:S02]  /*1850*/  FMUL.FTZ R44, R98, R45 ;  /* 0x0000002d622c7220 */ /* 0x000fc40000410000 */
[----:B------:R-:W-:Y:S02]  /*1860*/  FFMA.FTZ R105, R88, R147, R105 ;  /* 0x0000009358697223 */ /* 0x000fe40000010069 */
[----:B------:R-:W-:Y:S02]  /*1870*/  FMUL.FTZ R106, R108, R46 ;  /* 0x0000002e6c6a7220 */ /* 0x000fe40000410000 */
[-C--:B------:R-:W-:Y:S02]  /*1880*/  FFMA.FTZ R44, R100, R47.reuse, -R44 ;  /* 0x0000002f642c7223 */ /* 0x080fe4000001082c */
[----:B------:R-:W-:Y:S02]  /*1890*/  FMUL.FTZ R47, R98, R47 ;  /* 0x0000002f622f7220 */ /* 0x000fe40000410000 */
[-C--:B------:R-:W-:Y:S02]  /*18a0*/  FFMA.FTZ R106, R109, R105.reuse, -R106 ;  /* 0x000000696d6a7223 */ /* 0x080fe4000001086a */
[----:B------:R-:W-:Y:S01]  /*18b0*/  FMUL.FTZ R48, R108, R105 ;  /* 0x000000696c307220 */ /* 0x000fe20000410000 */
[----:B------:R-:W-:Y:S01]  /*18c0*/  HADD2.F32 R105, -RZ, R42.H0_H0 ;  /* 0x2000002aff697230 */ /* 0x000fe20000004100 */
[----:B------:R-:W-:-:S02]  /*18d0*/  FMUL.FTZ R130, R30, R99 ;  /* 0x000000631e827220 */ /* 0x000fc40000410000 */
[----:B------:R-:W-:Y:S02]  /*18e0*/  FFMA.FTZ R47, R100, R45, R47 ;  /* 0x0000002d642f7223 */ /* 0x000fe4000001002f */
[----:B------:R-:W-:Y:S02]  /*18f0*/  FFMA.FTZ R48, R109, R46, R48 ;  /* 0x0000002e6d307223 */ /* 0x000fe40000010030 */
[C---:B------:R-:W-:Y:S01]  /*1900*/  FFMA.FTZ R46, R105.reuse, R130, R106 ;  /* 0x00000082692e7223 */ /* 0x040fe2000001006a */
[----:B------:R-:W-:Y:S01]  /*1910*/  HADD2.F32 R106, -RZ, R49.H0_H0 ;  /* 0x20000031ff6a7230 */ /* 0x000fe20000004100 */
[----:B------:R-:W-:Y:S02]  /*1920*/  FMUL.FTZ R45, R108, R47 ;  /* 0x0000002f6c2d7220 */ /* 0x000fe40000410000 */
[----:B------:R-:W-:Y:S02]  /*1930*/  FFMA.FTZ R48, R105, R132, R48 ;  /* 0x0000008469307223 */ /* 0x000fe40000010030 */
[----:B------:R-:W-:-:S02]  /*1940*/  FMUL.FTZ R111, R115, R46 ;  /* 0x0000002e736f7220 */ /* 0x000fc40000410000 */
[-C--:B------:R-:W-:Y:S02]  /*1950*/  FFMA.FTZ R45, R109, R44.reuse, -R45 ;  /* 0x0000002c6d2d7223 */ /* 0x080fe4000001082d */
[----:B------:R-:W-:Y:S02]  /*1960*/  FMUL.FTZ R44, R108, R44 ;  /* 0x0000002c6c2c7220 */ /* 0x000fe40000410000 */
[-C--:B------:R-:W-:Y:S02]  /*1970*/  FMUL.FTZ R49, R115, R48.reuse ;  /* 0x0000003073317220 */ /* 0x080fe40000410000 */
[C---:B------:R-:W-:Y:S02]  /*1980*/  FFMA.FTZ R111, R116.reuse, R48, R111 ;  /* 0x00000030746f7223 */ /* 0x040fe4000001006f */
[----:B------:R-:W-:Y:S02]  /*1990*/  FFMA.FTZ R44, R109, R47, R44 ;  /* 0x0000002f6d2c7223 */ /* 0x000fe4000001002c */
[----:B------:R-:W-:-:S02]  /*19a0*/  FFMA.FTZ R49, R116, R46, -R49 ;  /* 0x0000002e74317223 */ /* 0x000fc40000010831 */
[----:B------:R-:W-:Y:S02]  /*19b0*/  FMUL.FTZ R133, R31, R106 ;  /* 0x0000006a1f857220 */ /* 0x000fe40000410000 */
[C---:B------:R-:W-:Y:S02]  /*19c0*/  FFMA.FTZ R48, R110.reuse, R131, R111 ;  /* 0x000000836e307223 */ /* 0x040fe4000001006f */
[----:B------:R-:W-:Y:S02]  /*19d0*/  FMUL.FTZ R46, R115, R44 ;  /* 0x0000002c732e7220 */ /* 0x000fe40000410000 */
[----:B------:R-:W-:Y:S02]  /*19e0*/  FFMA.FTZ R49, R110, R133, R49 ;  /* 0x000000856e317223 */ /* 0x000fe40000010031 */
[----:B------:R-:W-:Y:S02]  /*19f0*/  FMUL.FTZ R111, R113, R48 ;  /* 0x00000030716f7220 */ /* 0x000fe40000410000 */
[----:B------:R-:W-:-:S02]  /*1a00*/  FMUL.FTZ R47, R115, R45 ;  /* 0x0000002d732f7220 */ /* 0x000fc40000410000 */
[----:B------:R-:W-:Y:S02]  /*1a10*/  FFMA.FTZ R46, R116, R45, -R46 ;  /* 0x0000002d742e7223 */ /* 0x000fe4000001082e */
[-C--:B------:R-:W-:Y:S02]  /*1a20*/  FMUL.FTZ R45, R113, R49.reuse ;  /* 0x00000031712d7220 */ /* 0x080fe40000410000 */
[C---:B------:R-:W-:Y:S01]  /*1a30*/  FFMA.FTZ R49, R114.reuse, R49, -R111 ;  /* 0x0000003172317223 */ /* 0x040fe2000001086f */
[----:B------:R-:W-:Y:S01]  /*1a40*/  HADD2.F32 R111, -RZ, R50.H1_H1 ;  /* 0x30000032ff6f7230 */ /* 0x000fe20000004100 */
[----:B------:R-:W-:Y:S02]  /*1a50*/  FFMA.FTZ R48, R114, R48, R45 ;  /* 0x0000003072307223 */ /* 0x000fe4000001002d */
[----:B------:R-:W-:Y:S02]  /*1a60*/  FFMA.FTZ R47, R116, R44, R47 ;  /* 0x0000002c742f7223 */ /* 0x000fe4000001002f */
[----:B------:R-:W-:-:S02]  /*1a70*/  FMUL.FTZ R160, R28, R111 ;  /* 0x0000006f1ca07220 */ /* 0x000fc40000410000 */
[----:B------:R-:W-:Y:S02]  /*1a80*/  FMUL.FTZ R44, R113, R46 ;  /* 0x0000002e712c7220 */ /* 0x000fe40000410000 */
[C---:B------:R-:W-:Y:S02]  /*1a90*/  FFMA.FTZ R50, R117.reuse, R160, R48 ;  /* 0x000000a075327223 */ /* 0x040fe40000010030 */
[----:B------:R-:W-:Y:S02]  /*1aa0*/  FFMA.FTZ R48, R117, R146, R49 ;  /* 0x0000009275307223 */ /* 0x000fe40000010031 */
[-C--:B------:R-:W-:Y:S02]  /*1ab0*/  FMUL.FTZ R45, R113, R47.reuse ;  /* 0x0000002f712d7220 */ /* 0x080fe40000410000 */
[----:B------:R-:W-:Y:S02]  /*1ac0*/  FFMA.FTZ R44, R114, R47, R44 ;  /* 0x0000002f722c7223 */ /* 0x000fe4000001002c */
[----:B------:R-:W-:-:S02]  /*1ad0*/  FMUL.FTZ R47, R123, R48 ;  /* 0x000000307b2f7220 */ /* 0x000fc40000410000 */
[----:B------:R-:W-:Y:S02]  /*1ae0*/  FFMA.FTZ R46, R114, R46, -R45 ;  /* 0x0000002e722e7223 */ /* 0x000fe4000001082d */
[-C--:B------:R-:W-:Y:S02]  /*1af0*/  FMUL.FTZ R45, R123, R50.reuse ;  /* 0x000000327b2d7220 */ /* 0x080fe40000410000 */
[----:B------:R-:W-:Y:S02]  /*1b00*/  FFMA.FTZ R50, R121, R50, R47 ;  /* 0x0000003279327223 */ /* 0x000fe4000001002f */
[----:B------:R-:W-:Y:S02]  /*1b10*/  FMUL.FTZ R47, R123, R46 ;  /* 0x0000002e7b2f7220 */ /* 0x000fe40000410000 */
[C---:B------:R-:W-:Y:S02]  /*1b20*/  FFMA.FTZ R48, R121.reuse, R48, -R45 ;  /* 0x0000003079307223 */ /* 0x040fe4000001082d */
[----:B------:R-:W-:-:S02]  /*1b30*/  FFMA.FTZ R49, R121, R44, R47 ;  /* 0x0000002c79317223 */ /* 0x000fc4000001002f */
[C---:B------:R-:W-:Y:S02]  /*1b40*/  FFMA.FTZ R47, R120.reuse, R145, R48 ;  /* 0x00000091782f7223 */ /* 0x040fe40000010030 */
[----:B------:R-:W-:Y:S02]  /*1b50*/  FFMA.FTZ R48, R120, R127, R50 ;  /* 0x0000007f78307223 */ /* 0x000fe40000010032 */
[----:B------:R0:W1:Y:S01]  /*1b60*/  @P1 LDS.64 R50, [R59.X8+0x20b8] ;  /* 0x0020b8003b321984 */ /* 0x0000620000008a00 */
[----:B------:R-:W-:-:S04]  /*1b70*/  FMUL.FTZ R45, R123, R44 ;  /* 0x0000002c7b2d7220 */ /* 0x000fc80000410000 */
[----:B------:R-:W-:Y:S01]  /*1b80*/  FFMA.FTZ R46, R121, R46, -R45 ;  /* 0x0000002e792e7223 */ /* 0x000fe2000001082d */
[----:B------:R-:W-:Y:S05]  /*1b90*/  @P1 BRA `(.L_x_12486) ;  /* 0x0000008000001947 */ /* 0x000fea0003800000 */
[----:B------:R-:W-:Y:S01]  /*1ba0*/  ISETP.NE.AND P3, PT, R37, c[0x0][0x174], PT ;  /* 0x00005d0025007a0c */ /* 0x000fe20003f65270 */
[----:B-1----:R-:W-:Y:S01]  /*1bb0*/  HFMA2.MMA R50, -RZ, RZ, 1.875, 0 ;  /* 0x3f800000ff327435 */ /* 0x002fe200000001ff */
[----:B------:R-:W-:-:S11]  /*1bc0*/  MOV R51, RZ ;  /* 0x000000ff00337202 */ /* 0x000fd60000000f00 */
[----:B------:R-:W-:-:S04]  /*1bd0*/  @P3 LEA.HI R44, R37, R37, RZ, 0x1 ;  /* 0x00000025252c3211 */ /* 0x000fc800078f08ff */
[----:B------:R-:W-:-:S04]  /*1be0*/  @P3 LOP3.LUT R44, R44, 0xfffffe, RZ, 0xc0, !PT ;  /* 0x00fffffe2c2c3812 */ /* 0x000fc800078ec0ff */
[----:B------:R-:W-:-:S04]  /*1bf0*/  @P3 IADD3 R45, -R44, R37, RZ ;  /* 0x000000252c2d3210 */ /* 0x000fc80007ffe1ff */
[----:B------:R-:W-:-:S05]  /*1c00*/  @P3 LEA R45, R45, R2, 0x8 ;  /* 0x000000022d2d3211 */ /* 0x000fca00078e40ff */
[----:B------:R1:W2:Y:S02]  /*1c10*/  @P3 LDS.64 R50, [R45.X8+0x10b0] ;  /* 0x0010b0002d323984 */ /* 0x0002a40000008a00 */
.L_x_12486:
[----:B------:R-:W-:Y:S05]  /*1c20*/  BSYNC B0 ;  /* 0x0000000000007941 */ /* 0x000fea0003800000 */
.L_x_12485:
[----:B------:R-:W3:Y:S01]  /*1c30*/  SHFL.UP PT, R124, R47, 0x1, RZ ;  /* 0x042000002f7c7989 */ /* 0x000ee200000e00ff */
[----:B------:R-:W-:Y:S01]  /*1c40*/  ISETP.GE.AND P3, PT, R58, 0x1, PT ;  /* 0x000000013a00780c */ /* 0x000fe20003f66270 */
[----:B-----5:R-:W-:Y:S01]  /*1c50*/  FMUL.FTZ R144, R4, R90 ;  /* 0x0000005a04907220 */ /* 0x020fe20000410000 */
[----:B------:R-:W-:Y:S01]  /*1c60*/  ISETP.GE.OR P0, PT, R37, c[0x0][0x174], P0 ;  /* 0x00005d0025007a0c */ /* 0x000fe20000706670 */
[----:B------:R-:W4:Y:S01]  /*1c70*/  SHFL.UP PT, R44, R46, 0x1, RZ ;  /* 0x042000002e2c7989 */ /* 0x000f2200000e00ff */
[----:B------:R-:W-:Y:S03]  /*1c80*/  BSSY B0, `(.L_x_12487) ;  /* 0x00000ed000007945 */ /* 0x000fe60003800000 */
[----:B------:R-:W0:Y:S04]  /*1c90*/  SHFL.UP PT, R125, R48, 0x1, RZ ;  /* 0x04200000307d7989 */ /* 0x000e2800000e00ff */
[----:B-1----:R-:W1:Y:S04]  /*1ca0*/  SHFL.UP PT, R45, R49, 0x1, RZ ;  /* 0x04200000312d7989 */ /* 0x002e6800000e00ff */
[----:B------:R2:W-:Y:S04]  /*1cb0*/  SHFL.IDX PT, R149, R97, RZ, 0x1f ;  /* 0x00001fff61957589 */ /* 0x0005e800000e0000 */
[----:B------:R4:W-:Y:S01]  /*1cc0*/  SHFL.IDX PT, R150, R96, RZ, 0x1f ;  /* 0x00001fff60967589 */ /* 0x0009e200000e0000 */
[----:B---3--:R-:W-:-:S02]  /*1cd0*/  FMUL.FTZ R136, R49, R124 ;  /* 0x0000007c31887220 */ /* 0x008fc40000410000 */
[----:B--2---:R-:W-:Y:S02]  /*1ce0*/  FMUL.FTZ R97, R5, R91 ;  /* 0x0000005b05617220 */ /* 0x004fe40000410000 */
[----:B----4-:R-:W-:Y:S02]  /*1cf0*/  FMUL.FTZ R135, R49, R44 ;  /* 0x0000002c31877220 */ /* 0x010fe40000410000 */
[----:B------:R-:W-:Y:S02]  /*1d00*/  FMUL.FTZ R96, R5, R90 ;  /* 0x0000005a05607220 */ /* 0x000fe40000410000 */
[-C--:B0-----:R-:W-:Y:S02]  /*1d10*/  FMUL.FTZ R137, R49, R125.reuse ;  /* 0x0000007d31897220 */ /* 0x081fe40000410000 */
[C---:B------:R-:W-:Y:S02]  /*1d20*/  FFMA.FTZ R125, R46.reuse, R125, R136 ;  /* 0x0000007d2e7d7223 */ /* 0x040fe40000010088 */
[----:B-1----:R-:W-:-:S02]  /*1d30*/  FFMA.FTZ R136, R46, R45, R135 ;  /* 0x0000002d2e887223 */ /* 0x002fc40000010087 */
[----:B------:R-:W-:Y:S02]  /*1d40*/  FFMA.FTZ R124, R46, R124, -R137 ;  /* 0x0000007c2e7c7223 */ /* 0x000fe40000010889 */
[C---:B------:R-:W-:Y:S01]  /*1d50*/  FMUL.FTZ R45, R49.reuse, R45 ;  /* 0x0000002d312d7220 */ /* 0x040fe20000410000 */
[----:B------:R-:W-:Y:S01]  /*1d60*/  FSEL R136, R49, R136, !P3 ;  /* 0x0000008831887208 */ /* 0x000fe20005800000 */
[----:B------:R-:W-:Y:S02]  /*1d70*/  @P3 FADD.FTZ R48, R48, R125 ;  /* 0x0000007d30303221 */ /* 0x000fe40000010000 */
        /* <DEDUP_REMOVED lines=38> */
[----:B------:R-:W-:Y:S01]  /*1fe0*/  ISETP.GE.AND P3, PT, R58, 0x8, PT ;  /* 0x000000083a00780c */ /* 0x000fe20003f66270 */
[----:B------:R-:W1:Y:S01]  /*1ff0*/  SHFL.UP PT, R137, R48, 0x8, RZ ;  /* 0x0500000030897989 */ /* 0x000e6200000e00ff */
[----:B------:R-:W-:Y:S01]  /*2000*/  SHF.R.U64 R44, R44, 0x1, R45 ;  /* 0x000000012c2c7819 */ /* 0x000fe2000000122d */
[-C--:B------:R-:W-:Y:S02]  /*2010*/  IMAD R45, R124, R65.reuse, RZ ;  /* 0x000000417c2d7224 */ /* 0x080fe400078e02ff */
[----:B------:R-:W2:Y:S02]  /*2020*/  SHFL.UP PT, R135, R47, 0x8, RZ ;  /* 0x050000002f877989 */ /* 0x000ea400000e00ff */
[----:B------:R-:W-:Y:S02]  /*2030*/  IMAD R143, R64, R44, R45 ;  /* 0x0000002c408f7224 */ /* 0x000fe400078e022d */
[----:B------:R-:W3:Y:S01]  /*2040*/  SHFL.UP PT, R125, R136, 0x8, RZ ;  /* 0x05000000887d7989 */ /* 0x000ee200000e00ff */
[----:B------:R-:W-:-:S05]  /*2050*/  IMAD.WIDE.U32 R44, R44, R65, RZ ;  /* 0x000000412c2c7225 */ /* 0x000fca00078e00ff */
[----:B------:R-:W-:-:S05]  /*2060*/  IADD3 R45, R143, R45, RZ ;  /* 0x0000002d8f2d7210 */ /* 0x000fca0007ffe0ff */
[----:B------:R-:W-:-:S04]  /*2070*/  IMAD.WIDE.U32 R44, R63, c[0x0][0x2a0], R44 ;  /* 0x0000a8003f2c7a25 */ /* 0x000fc800078e002c */
[C---:B0-----:R-:W-:Y:S02]  /*2080*/  FMUL.FTZ R124, R136.reuse, R49 ;  /* 0x00000031887c7220 */ /* 0x041fe40000410000 */
[C---:B-1----:R-:W-:Y:S02]  /*2090*/  FMUL.FTZ R138, R136.reuse, R137 ;  /* 0x00000089888a7220 */ /* 0x042fe40000410000 */
[-C--:B--2---:R-:W-:Y:S02]  /*20a0*/  FMUL.FTZ R139, R136, R135.reuse ;  /* 0x00000087888b7220 */ /* 0x084fe40000410000 */
[C---:B------:R-:W-:Y:S02]  /*20b0*/  FFMA.FTZ R138, R46.reuse, R135, -R138 ;  /* 0x000000872e8a7223 */ /* 0x040fe4000001088a */
[-C--:B---3--:R-:W-:Y:S02]  /*20c0*/  FFMA.FTZ R141, R46, R125.reuse, R124 ;  /* 0x0000007d2e8d7223 */ /* 0x088fe4000001007c */
[----:B------:R-:W-:-:S02]  /*20d0*/  FMUL.FTZ R125, R136, R125 ;  /* 0x0000007d887d7220 */ /* 0x000fc40000410000 */
[----:B------:R-:W-:Y:S01]  /*20e0*/  FFMA.FTZ R139, R46, R137, R139 ;  /* 0x000000892e8b7223 */ /* 0x000fe2000001008b */
[----:B------:R-:W-:Y:S01]  /*20f0*/  FSEL R136, R136, R141, !P3 ;  /* 0x0000008d88887208 */ /* 0x000fe20005800000 */
[----:B------:R-:W-:Y:S01]  /*2100*/  @P3 FFMA.FTZ R46, R46, R49, -R125 ;  /* 0x000000312e2e3223 */ /* 0x000fe2000001087d */
[----:B------:R-:W-:Y:S01]  /*2110*/  IADD3 R141, R36, -c[0x0][0x174], RZ ;  /* 0x80005d00248d7a10 */ /* 0x000fe20007ffe0ff */
[----:B------:R-:W-:Y:S02]  /*2120*/  @P3 FADD.FTZ R48, R48, R139 ;  /* 0x0000008b30303221 */ /* 0x000fe40000010000 */
[----:B------:R-:W-:Y:S01]  /*2130*/  @P3 FADD.FTZ R47, R47, R138 ;  /* 0x0000008a2f2f3221 */ /* 0x000fe20000010000 */
[----:B------:R-:W0:Y:S01]  /*2140*/  SHFL.UP PT, R49, R46, 0x10, RZ ;  /* 0x060000002e317989 */ /* 0x000e2200000e00ff */
[----:B------:R-:W-:Y:S02]  /*2150*/  IMAD R124, R62, c[0x0][0x2a0], RZ ;  /* 0x0000a8003e7c7a24 */ /* 0x000fe400078e02ff */
[----:B------:R-:W-:Y:S01]  /*2160*/  IMAD R141, R141, -0x200, RZ ;  /* 0xfffffe008d8d7824 */ /* 0x000fe200078e02ff */
[----:B------:R-:W1:Y:S01]  /*2170*/  SHFL.UP PT, R125, R136, 0x10, RZ ;  /* 0x06000000887d7989 */ /* 0x000e6200000e00ff */
[----:B------:R-:W-:Y:S01]  /*2180*/  IMAD R139, R63, c[0x0][0x2a4], R124 ;  /* 0x0000a9003f8b7a24 */ /* 0x000fe200078e027c */
[----:B------:R-:W-:-:S02]  /*2190*/  LEA R124, P3, R44, c[0x0][0x318], 0x3 ;  /* 0x0000c6002c7c7a11 */ /* 0x000fc400078618ff */
[----:B------:R-:W2:Y:S02]  /*21a0*/  SHFL.UP PT, R137, R48, 0x10, RZ ;  /* 0x0600000030897989 */ /* 0x000ea400000e00ff */
[----:B------:R-:W-:Y:S02]  /*21b0*/  IADD3 R45, R139, R45, RZ ;  /* 0x0000002d8b2d7210 */ /* 0x000fe40007ffe0ff */
[----:B------:R-:W3:Y:S02]  /*21c0*/  SHFL.UP PT, R135, R47, 0x10, RZ ;  /* 0x060000002f877989 */ /* 0x000ee400000e00ff */
[----:B------:R-:W-:Y:S02]  /*21d0*/  LEA.HI.X R138, R44, c[0x0][0x31c], R45, 0x3, P3 ;  /* 0x0000c7002c8a7a11 */ /* 0x000fe400018f1c2d */
[----:B------:R-:W-:-:S04]  /*21e0*/  LEA R44, P3, R59, R124, 0x2 ;  /* 0x0000007c3b2c7211 */ /* 0x000fc800078610ff */
[----:B------:R-:W-:Y:S02]  /*21f0*/  LEA.HI.X R45, R59, R138, RZ, 0x2, P3 ;  /* 0x0000008a3b2d7211 */ /* 0x000fe400018f14ff */
[----:B------:R-:W-:Y:S01]  /*2200*/  ISETP.GE.AND P3, PT, R58, 0x10, PT ;  /* 0x000000103a00780c */ /* 0x000fe20003f66270 */
[----:B0-----:R-:W-:Y:S02]  /*2210*/  FMUL.FTZ R124, R136, R49 ;  /* 0x00000031887c7220 */ /* 0x001fe40000410000 */
[----:B------:R-:W-:-:S04]  /*2220*/  IMAD.WIDE R44, R141, 0x4, R44 ;  /* 0x000000048d2c7825 */ /* 0x000fc800078e022c */
[----:B-1----:R-:W-:Y:S02]  /*2230*/  FFMA.FTZ R139, R46, R125, R124 ;  /* 0x0000007d2e8b7223 */ /* 0x002fe4000001007c */
[C---:B--2---:R-:W-:Y:S02]  /*2240*/  FMUL.FTZ R124, R136.reuse, R137 ;  /* 0x00000089887c7220 */ /* 0x044fe40000410000 */
[C---:B------:R-:W-:Y:S01]  /*2250*/  FMUL.FTZ R125, R136.reuse, R125 ;  /* 0x0000007d887d7220 */ /* 0x040fe20000410000 */
[C---:B------:R-:W-:Y:S01]  /*2260*/  FSEL R139, R136.reuse, R139, !P3 ;  /* 0x0000008b888b7208 */ /* 0x040fe20005800000 */
[-C--:B---3--:R-:W-:Y:S02]  /*2270*/  FMUL.FTZ R138, R136, R135.reuse ;  /* 0x00000087888a7220 */ /* 0x088fe40000410000 */
[C---:B------:R-:W-:Y:S01]  /*2280*/  FFMA.FTZ R124, R46.reuse, R135, -R124 ;  /* 0x000000872e7c7223 */ /* 0x040fe2000001087c */
[----:B------:R-:W-:Y:S01]  /*2290*/  SHF.L.U64.HI R135, R3, 0x2, R0 ;  /* 0x0000000203877819 */ /* 0x000fe20000010200 */
[C---:B------:R-:W-:Y:S01]  /*22a0*/  FFMA.FTZ R137, R46.reuse, R137, R138 ;  /* 0x000000892e897223 */ /* 0x040fe2000001008a */
[----:B------:R-:W0:Y:S01]  /*22b0*/  SHFL.UP PT, R139, R139, 0x1, RZ ;  /* 0x042000008b8b7989 */ /* 0x000e2200000e00ff */
[----:B------:R-:W-:-:S02]  /*22c0*/  @P3 FFMA.FTZ R46, R46, R49, -R125 ;  /* 0x000000312e2e3223 */ /* 0x000fc4000001087d */
[----:B------:R-:W-:Y:S01]  /*22d0*/  @P3 FADD.FTZ R48, R48, R137 ;  /* 0x0000008930303221 */ /* 0x000fe20000010000 */
[----:B------:R-:W-:Y:S01]  /*22e0*/  SHF.L.U32 R137, R3, 0x2, RZ ;  /* 0x0000000203897819 */ /* 0x000fe200000006ff */
[----:B------:R-:W-:Y:S02]  /*22f0*/  FMUL.FTZ R136, R4, R91 ;  /* 0x0000005b04887220 */ /* 0x000fe40000410000 */
[----:B------:R-:W1:Y:S01]  /*2300*/  SHFL.UP PT, R46, R46, 0x1, RZ ;  /* 0x042000002e2e7989 */ /* 0x000e6200000e00ff */
[----:B------:R-:W-:Y:S02]  /*2310*/  @P3 FADD.FTZ R47, R47, R124 ;  /* 0x0000007c2f2f3221 */ /* 0x000fe40000010000 */
[-C--:B------:R-:W-:Y:S01]  /*2320*/  FMUL.FTZ R125, R121, R136.reuse ;  /* 0x00000088797d7220 */ /* 0x080fe20000410000 */
[----:B------:R2:W3:Y:S01]  /*2330*/  SHFL.UP PT, R124, R48, 0x1, RZ ;  /* 0x04200000307c7989 */ /* 0x0004e200000e00ff */
[C---:B------:R-:W-:Y:S02]  /*2340*/  FMUL.FTZ R49, R123.reuse, R136 ;  /* 0x000000887b317220 */ /* 0x040fe40000410000 */
[-C--:B------:R-:W-:Y:S01]  /*2350*/  FFMA.FTZ R138, -R123, R144.reuse, -R125 ;  /* 0x000000907b8a7223 */ /* 0x080fe2000001097d */
[----:B------:R-:W4:Y:S01]  /*2360*/  SHFL.UP PT, R47, R47, 0x1, RZ ;  /* 0x042000002f2f7989 */ /* 0x000f2200000e00ff */
[----:B------:R-:W-:-:S02]  /*2370*/  FFMA.FTZ R49, R121, R144, -R49 ;  /* 0x0000009079317223 */ /* 0x000fc40000010831 */
[----:B------:R-:W-:Y:S02]  /*2380*/  FADD.FTZ R138, -R97, R138 ;  /* 0x0000008a618a7221 */ /* 0x000fe40000010100 */
[----:B------:R-:W-:Y:S02]  /*2390*/  IMAD R140, R135, c[0x0][0x2b0], RZ ;  /* 0x0000ac00878c7a24 */ /* 0x000fe400078e02ff */
[----:B------:R-:W-:Y:S02]  /*23a0*/  FADD.FTZ R125, R96, R49 ;  /* 0x00000031607d7221 */ /* 0x000fe40000010000 */
[----:B------:R-:W-:Y:S02]  /*23b0*/  FMUL.FTZ R135, R113, -R138 ;  /* 0x8000008a71877220 */ /* 0x000fe40000410000 */
[----:B--2---:R-:W-:-:S04]  /*23c0*/  IMAD.WIDE.U32 R48, R137, c[0x0][0x2b0], R44 ;  /* 0x0000ac0089307a25 */ /* 0x004fc800078e002c */
[C---:B0-----:R-:W-:Y:S02]  /*23d0*/  FMUL.FTZ R45, R139.reuse, R149 ;  /* 0x000000958b2d7220 */ /* 0x041fe40000410000 */
[----:B------:R-:W-:Y:S02]  /*23e0*/  FMUL.FTZ R139, R139, R150 ;  /* 0x000000968b8b7220 */ /* 0x000fe40000410000 */
[-C--:B------:R-:W-:Y:S02]  /*23f0*/  FFMA.FTZ R135, R114, R125.reuse, -R135 ;  /* 0x0000007d72877223 */ /* 0x080fe40000010887 */
[----:B------:R-:W-:Y:S02]  /*2400*/  FMUL.FTZ R125, R113, -R125 ;  /* 0x8000007d717d7220 */ /* 0x000fe40000410000 */
[----:B-1----:R-:W-:Y:S02]  /*2410*/  FFMA.FTZ R139, R46, R149, R139 ;  /* 0x000000952e8b7223 */ /* 0x002fe4000001008b */
[----:B------:R-:W-:-:S02]  /*2420*/  FFMA.FTZ R138, R114, R138, R125 ;  /* 0x0000008a728a7223 */ /* 0x000fc4000001007d */
[----:B---3--:R-:W-:Y:S02]  /*2430*/  @P2 FADD.FTZ R149, R124, R139 ;  /* 0x0000008b7c952221 */ /* 0x008fe40000010000 */
[C---:B------:R-:W-:Y:S02]  /*2440*/  FMUL.FTZ R125, R6.reuse, R91 ;  /* 0x0000005b067d7220 */ /* 0x040fe40000410000 */
[----:B------:R-:W-:Y:S02]  /*2450*/  FMUL.FTZ R124, R6, R90 ;  /* 0x0000005a067c7220 */ /* 0x000fe40000410000 */
[----:B------:R-:W-:Y:S01]  /*2460*/  FFMA.FTZ R44, R46, R150, -R45 ;  /* 0x000000962e2c7223 */ /* 0x000fe2000001082d */
[----:B------:R-:W-:Y:S01]  /*2470*/  LOP3.LUT R46, R59, 0x1f, RZ, 0xc0, !PT ;  /* 0x0000001f3b2e7812 */ /* 0x000fe200078ec0ff */
[----:B------:R-:W-:Y:S02]  /*2480*/  FADD.FTZ R138, -R125, R138 ;  /* 0x0000008a7d8a7221 */ /* 0x000fe40000010100 */
[----:B------:R-:W-:Y:S01]  /*2490*/  FADD.FTZ R135, R124, R135 ;  /* 0x000000877c877221 */ /* 0x000fe20000010000 */
[C---:B------:R-:W-:Y:S01]  /*24a0*/  ISETP.NE.AND P6, PT, R46.reuse, 0x1f, PT ;  /* 0x0000001f2e00780c */ /* 0x040fe20003fc5270 */
[----:B----4-:R-:W-:Y:S01]  /*24b0*/  @P2 FADD.FTZ R150, R47, R44 ;  /* 0x0000002c2f962221 */ /* 0x010fe20000010000 */
[C---:B------:R-:W-:Y:S01]  /*24c0*/  ISETP.GT.U32.AND P2, PT, R46.reuse, 0x1d, PT ;  /* 0x0000001d2e00780c */ /* 0x040fe20003f44070 */
[C---:B------:R-:W-:Y:S01]  /*24d0*/  FMUL.FTZ R44, R115.reuse, -R138 ;  /* 0x8000008a732c7220 */ /* 0x040fe20000410000 */
[C---:B------:R-:W-:Y:S01]  /*24e0*/  ISETP.GT.U32.AND P3, PT, R46.reuse, 0x1b, PT ;  /* 0x0000001b2e00780c */ /* 0x040fe20003f64070 */
[----:B------:R-:W-:Y:S01]  /*24f0*/  FMUL.FTZ R45, R115, -R135 ;  /* 0x80000087732d7220 */ /* 0x000fe20000410000 */
[C---:B------:R-:W-:Y:S01]  /*2500*/  ISETP.GT.U32.AND P4, PT, R46.reuse, 0x17, PT ;  /* 0x000000172e00780c */ /* 0x040fe20003f84070 */
[----:B------:R-:W-:Y:S01]  /*2510*/  IMAD R141, R137, c[0x0][0x2b4], R140 ;  /* 0x0000ad00898d7a24 */ /* 0x000fe200078e028c */
[----:B------:R-:W-:Y:S01]  /*2520*/  ISETP.GT.U32.AND P5, PT, R46, 0xf, PT ;  /* 0x0000000f2e00780c */ /* 0x000fe20003fa4070 */
[----:B------:R-:W-:-:S02]  /*2530*/  FMUL.FTZ R46, R123, -R50 ;  /* 0x800000327b2e7220 */ /* 0x000fc40000410000 */
[C---:B------:R-:W-:Y:S01]  /*2540*/  FFMA.FTZ R142, R116.reuse, R135, -R44 ;  /* 0x00000087748e7223 */ /* 0x040fe2000001082c */
[----:B------:R-:W-:Y:S01]  /*2550*/  IADD3 R49, R49, R141, RZ ;  /* 0x0000008d31317210 */ /* 0x000fe20007ffe0ff */
[----:B------:R-:W-:Y:S02]  /*2560*/  FFMA.FTZ R45, R116, R138, R45 ;  /* 0x0000008a742d7223 */ /* 0x000fe4000001002d */
[----:B------:R-:W-:Y:S02]  /*2570*/  FMUL.FTZ R140, R7, R91 ;  /* 0x0000005b078c7220 */ /* 0x000fe40000410000 */
[-C--:B------:R-:W-:Y:S02]  /*2580*/  FMUL.FTZ R44, R123, R51.reuse ;  /* 0x000000337b2c7220 */ /* 0x080fe40000410000 */
[----:B------:R-:W-:Y:S02]  /*2590*/  FFMA.FTZ R46, R121, -R51, R46 ;  /* 0x80000033792e7223 */ /* 0x000fe4000001002e */
[----:B------:R-:W-:-:S02]  /*25a0*/  FMUL.FTZ R135, R7, R90 ;  /* 0x0000005a07877220 */ /* 0x000fc40000410000 */
[----:B------:R-:W-:Y:S02]  /*25b0*/  FADD.FTZ R137, -R140, R45 ;  /* 0x0000002d8c897221 */ /* 0x000fe40000010100 */
[----:B------:R-:W-:Y:S02]  /*25c0*/  FFMA.FTZ R44, R121, R50, -R44 ;  /* 0x00000032792c7223 */ /* 0x000fe4000001082c */
[----:B------:R-:W-:Y:S02]  /*25d0*/  FMUL.FTZ R45, R113, -R46 ;  /* 0x8000002e712d7220 */ /* 0x000fe40000410000 */
[----:B------:R-:W-:Y:S02]  /*25e0*/  FADD.FTZ R142, R135, R142 ;  /* 0x0000008e878e7221 */ /* 0x000fe40000010000 */
[-C--:B------:R-:W-:Y:S02]  /*25f0*/  FMUL.FTZ R47, R113, -R44.reuse ;  /* 0x8000002c712f7220 */ /* 0x080fe40000410000 */
[----:B------:R-:W-:-:S02]  /*2600*/  FFMA.FTZ R45, R114, R44, -R45 ;  /* 0x0000002c722d7223 */ /* 0x000fc4000001082d */
[C---:B------:R-:W-:Y:S02]  /*2610*/  FMUL.FTZ R152, R108.reuse, -R142 ;  /* 0x8000008e6c987220 */ /* 0x040fe40000410000 */
[----:B------:R-:W-:Y:S02]  /*2620*/  FMUL.FTZ R138, R108, -R137 ;  /* 0x800000896c8a7220 */ /* 0x000fe40000410000 */
[----:B------:R-:W-:Y:S02]  /*2630*/  FFMA.FTZ R47, R114, R46, R47 ;  /* 0x0000002e722f7223 */ /* 0x000fe4000001002f */
[----:B------:R-:W-:Y:S02]  /*2640*/  FMUL.FTZ R46, R115, -R45 ;  /* 0x8000002d732e7220 */ /* 0x000fe40000410000 */
[----:B------:R-:W-:Y:S02]  /*2650*/  FFMA.FTZ R152, R109, R137, R152 ;  /* 0x000000896d987223 */ /* 0x000fe40000010098 */
[----:B------:R-:W-:-:S02]  /*2660*/  FMUL.FTZ R137, R8, R91 ;  /* 0x0000005b08897220 */ /* 0x000fc40000410000 */
[----:B------:R-:W-:Y:S02]  /*2670*/  FFMA.FTZ R138, R109, R142, -R138 ;  /* 0x0000008e6d8a7223 */ /* 0x000fe4000001088a */
[----:B------:R-:W-:Y:S02]  /*2680*/  FMUL.FTZ R139, R8, R90 ;  /* 0x0000005a088b7220 */ /* 0x000fe40000410000 */
[-C--:B------:R-:W-:Y:S02]  /*2690*/  FMUL.FTZ R44, R115, -R47.reuse ;  /* 0x8000002f732c7220 */ /* 0x080fe40000410000 */
[----:B------:R-:W-:Y:S02]  /*26a0*/  FFMA.FTZ R46, R116, R47, R46 ;  /* 0x0000002f742e7223 */ /* 0x000fe4000001002e */
[----:B------:R-:W-:Y:S02]  /*26b0*/  FADD.FTZ R153, -R137, R152 ;  /* 0x0000009889997221 */ /* 0x000fe40000010100 */
[----:B------:R-:W-:-:S02]  /*26c0*/  FADD.FTZ R143, R139, R138 ;  /* 0x0000008a8b8f7221 */ /* 0x000fc40000010000 */
[----:B------:R-:W-:Y:S02]  /*26d0*/  FFMA.FTZ R44, R116, R45, -R44 ;  /* 0x0000002d742c7223 */ /* 0x000fe4000001082c */
[----:B------:R-:W-:Y:S02]  /*26e0*/  FMUL.FTZ R141, R108, -R46 ;  /* 0x8000002e6c8d7220 */ /* 0x000fe40000410000 */
[C---:B------:R-:W-:Y:S02]  /*26f0*/  FMUL.FTZ R47, R98.reuse, -R153 ;  /* 0x80000099622f7220 */ /* 0x040fe40000410000 */
[-C--:B------:R-:W-:Y:S02]  /*2700*/  FMUL.FTZ R138, R98, -R143.reuse ;  /* 0x8000008f628a7220 */ /* 0x080fe40000410000 */
[-C--:B------:R-:W-:Y:S02]  /*2710*/  FMUL.FTZ R45, R108, -R44.reuse ;  /* 0x8000002c6c2d7220 */ /* 0x080fe40000410000 */
[----:B------:R-:W-:Y:S01]  /*2720*/  FFMA.FTZ R141, R109, R44, -R141 ;  /* 0x0000002c6d8d7223 */ /* 0x000fe2000001088d */
[----:B------:R-:W-:Y:S01]  /*2730*/  MOV R44, 0x3f800000 ;  /* 0x3f800000002c7802 */ /* 0x000fe20000000f00 */
[----:B------:R-:W-:-:S02]  /*2740*/  FFMA.FTZ R157, R100, R143, -R47 ;  /* 0x0000008f649d7223 */ /* 0x000fc4000001082f */
[----:B------:R-:W-:Y:S02]  /*2750*/  FFMA.FTZ R138, R100, R153, R138 ;  /* 0x00000099648a7223 */ /* 0x000fe4000001008a */
[----:B------:R-:W-:Y:S02]  /*2760*/  FMUL.FTZ R143, R9, R91 ;  /* 0x0000005b098f7220 */ /* 0x000fe40000410000 */
[----:B------:R-:W-:Y:S01]  /*2770*/  FFMA.FTZ R47, R109, R46, R45 ;  /* 0x0000002e6d2f7223 */ /* 0x000fe2000001002d */
[----:B------:R-:W-:Y:S01]  /*2780*/  HFMA2.MMA R45, -RZ, RZ, 0, 0 ;  /* 0x00000000ff2d7435 */ /* 0x000fe200000001ff */
[----:B------:R-:W-:Y:S02]  /*2790*/  FMUL.FTZ R154, R98, -R141 ;  /* 0x8000008d629a7220 */ /* 0x000fe40000410000 */
[----:B------:R-:W-:Y:S02]  /*27a0*/  FMUL.FTZ R142, R9, R90 ;  /* 0x0000005a098e7220 */ /* 0x000fe40000410000 */
[----:B------:R-:W-:-:S02]  /*27b0*/  FADD.FTZ R152, -R143, R138 ;  /* 0x0000008a8f987221 */ /* 0x000fc40000010100 */
[-C--:B------:R-:W-:Y:S02]  /*27c0*/  FFMA.FTZ R154, R100, R47.reuse, R154 ;  /* 0x0000002f649a7223 */ /* 0x080fe4000001009a */
[----:B------:R-:W-:Y:S02]  /*27d0*/  FMUL.FTZ R138, R98, -R47 ;  /* 0x8000002f628a7220 */ /* 0x000fe40000410000 */
[----:B------:R-:W-:Y:S01]  /*27e0*/  CS2R R46, SRZ ;  /* 0x00000000002e7805 */ /* 0x000fe2000001ff00 */
[----:B------:R-:W-:Y:S02]  /*27f0*/  FADD.FTZ R157, R142, R157 ;  /* 0x0000009d8e9d7221 */ /* 0x000fe40000010000 */
[C---:B------:R-:W-:Y:S02]  /*2800*/  FMUL.FTZ R153, R101.reuse, -R152 ;  /* 0x8000009865997220 */ /* 0x040fe40000410000 */
[-C--:B------:R-:W-:Y:S01]  /*2810*/  FMUL.FTZ R159, R101, -R157.reuse ;  /* 0x8000009d659f7220 */ /* 0x080fe20000410000 */
[----:B------:R0:W1:Y:S01]  /*2820*/  @!P0 LDS.128 R44, [R2.X16+0x21b0] ;  /* 0x0021b000022c8984 */ /* 0x000062000000cc00 */
[----:B------:R-:W-:-:S02]  /*2830*/  FFMA.FTZ R157, R102, R157, -R153 ;  /* 0x0000009d669d7223 */ /* 0x000fc40000010899 */
[----:B------:R-:W-:Y:S02]  /*2840*/  FFMA.FTZ R156, R102, R152, R159 ;  /* 0x00000098669c7223 */ /* 0x000fe4000001009f */
[----:B------:R-:W-:Y:S02]  /*2850*/  FFMA.FTZ R153, R100, R141, -R138 ;  /* 0x0000008d64997223 */ /* 0x000fe4000001088a */
[----:B------:R-:W-:Y:S02]  /*2860*/  FMUL.FTZ R152, R101, -R154 ;  /* 0x8000009a65987220 */ /* 0x000fe40000410000 */
[----:B------:R-:W-:Y:S02]  /*2870*/  FMUL.FTZ R141, R10, R91 ;  /* 0x0000005b0a8d7220 */ /* 0x000fe40000410000 */
[----:B------:R-:W-:Y:S02]  /*2880*/  FMUL.FTZ R159, R93, R149 ;  /* 0x000000955d9f7220 */ /* 0x000fe40000410000 */
[----:B------:R-:W-:-:S02]  /*2890*/  FFMA.FTZ R152, R102, R153, -R152 ;  /* 0x0000009966987223 */ /* 0x000fc40000010898 */
[----:B------:R-:W-:Y:S02]  /*28a0*/  FMUL.FTZ R161, R101, -R153 ;  /* 0x8000009965a17220 */ /* 0x000fe40000410000 */
[----:B------:R-:W-:Y:S02]  /*28b0*/  FMUL.FTZ R138, R10, R90 ;  /* 0x0000005a0a8a7220 */ /* 0x000fe40000410000 */
[----:B------:R-:W-:Y:S02]  /*28c0*/  FADD.FTZ R153, -R141, R156 ;  /* 0x0000009c8d997221 */ /* 0x000fe40000010100 */
[-C--:B------:R-:W-:Y:S02]  /*28d0*/  FMUL.FTZ R93, R93, R150.reuse ;  /* 0x000000965d5d7220 */ /* 0x080fe40000410000 */
[----:B------:R-:W-:Y:S02]  /*28e0*/  FFMA.FTZ R159, R92, R150, -R159 ;  /* 0x000000965c9f7223 */ /* 0x000fe4000001089f */
[----:B------:R-:W-:-:S02]  /*28f0*/  FADD.FTZ R157, R138, R157 ;  /* 0x0000009d8a9d7221 */ /* 0x000fc40000010000 */
[C---:B------:R-:W-:Y:S02]  /*2900*/  FMUL.FTZ R150, R103.reuse, -R153 ;  /* 0x8000009967967220 */ /* 0x040fe40000410000 */
[----:B------:R-:W-:Y:S02]  /*2910*/  FFMA.FTZ R93, R92, R149, R93 ;  /* 0x000000955c5d7223 */ /* 0x000fe4000001005d */
[----:B------:R-:W-:Y:S02]  /*2920*/  FFMA.FTZ R154, R102, R154, R161 ;  /* 0x0000009a669a7223 */ /* 0x000fe400000100a1 */
[----:B------:R-:W-:Y:S02]  /*2930*/  FADD.FTZ R92, R148, R159 ;  /* 0x0000009f945c7221 */ /* 0x000fe40000010000 */
[-C--:B------:R-:W-:Y:S02]  /*2940*/  FFMA.FTZ R159, R104, R157.reuse, -R150 ;  /* 0x0000009d689f7223 */ /* 0x080fe40000010896 */
[----:B------:R-:W-:-:S02]  /*2950*/  FMUL.FTZ R157, R103, -R157 ;  /* 0x8000009d679d7220 */ /* 0x000fc40000410000 */
[----:B------:R-:W-:Y:S02]  /*2960*/  FADD.FTZ R134, R134, R93 ;  /* 0x0000005d86867221 */ /* 0x000fe40000010000 */
[C---:B------:R-:W-:Y:S02]  /*2970*/  FMUL.FTZ R149, R103.reuse, -R154 ;  /* 0x8000009a67957220 */ /* 0x040fe40000410000 */
[----:B------:R-:W-:Y:S02]  /*2980*/  FMUL.FTZ R93, R103, R92 ;  /* 0x0000005c675d7220 */ /* 0x000fe40000410000 */
[C---:B------:R-:W-:Y:S02]  /*2990*/  FFMA.FTZ R150, R104.reuse, R153, R157 ;  /* 0x0000009968967223 */ /* 0x040fe4000001009d */
[C---:B------:R-:W-:Y:S02]  /*29a0*/  FFMA.FTZ R153, R104.reuse, R152, -R149 ;  /* 0x0000009868997223 */ /* 0x040fe40000010895 */
[----:B------:R-:W-:-:S02]  /*29b0*/  FFMA.FTZ R93, R104, R134, R93 ;  /* 0x00000086685d7223 */ /* 0x000fc4000001005d */
[----:B------:R-:W-:Y:S01]  /*29c0*/  FMUL.FTZ R157, R103, -R152 ;  /* 0x80000098679d7220 */ /* 0x000fe20000410000 */
[----:B------:R0:W2:Y:S01]  /*29d0*/  SHFL.DOWN PT, R158, R153, 0x1, 0x1f ;  /* 0x08201f00999e7f89 */ /* 0x0000a200000e0000 */
[C---:B------:R-:W-:Y:S02]  /*29e0*/  FMUL.FTZ R148, R11.reuse, R90 ;  /* 0x0000005a0b947220 */ /* 0x040fe40000410000 */
[----:B------:R-:W-:Y:S02]  /*29f0*/  FMUL.FTZ R149, R11, R91 ;  /* 0x0000005b0b957220 */ /* 0x000fe40000410000 */
[----:B------:R-:W-:Y:S02]  /*2a00*/  FFMA.FTZ R93, R74, R155, R93 ;  /* 0x0000009b4a5d7223 */ /* 0x000fe4000001005d */
[----:B------:R-:W-:Y:S02]  /*2a10*/  FFMA.FTZ R157, R104, R154, R157 ;  /* 0x0000009a689d7223 */ /* 0x000fe4000001009d */
[----:B------:R-:W-:-:S02]  /*2a20*/  FADD.FTZ R152, R148, R159 ;  /* 0x0000009f94987221 */ /* 0x000fc40000010000 */
[----:B------:R-:W-:Y:S01]  /*2a30*/  FADD.FTZ R155, -R149, R150 ;  /* 0x00000096959b7221 */ /* 0x000fe20000010100 */
[----:B------:R0:W3:Y:S01]  /*2a40*/  SHFL.DOWN PT, R90, R157, 0x1, 0x1f ;  /* 0x08201f009d5a7f89 */ /* 0x0000e200000e0000 */
[----:B------:R-:W-:-:S03]  /*2a50*/  FMUL.FTZ R91, R103, R134 ;  /* 0x00000086675b7220 */ /* 0x000fc60000410000 */
[----:B------:R0:W4:Y:S01]  /*2a60*/  SHFL.DOWN PT, R162, R152, 0x1, 0x1f ;  /* 0x08201f0098a27f89 */ /* 0x00012200000e0000 */
[----:B------:R-:W-:-:S03]  /*2a70*/  FFMA.FTZ R91, R104, R92, -R91 ;  /* 0x0000005c685b7223 */ /* 0x000fc6000001085b */
[----:B------:R0:W0:Y:S01]  /*2a80*/  SHFL.DOWN PT, R164, R155, 0x1, 0x1f ;  /* 0x08201f009ba47f89 */ /* 0x00002200000e0000 */
[----:B------:R-:W-:Y:S05]  /*2a90*/  @!P6 BRA `(.L_x_12488) ;  /* 0x000000b00000e947 */ /* 0x000fea0003800000 */
[C---:B-1-3--:R-:W-:Y:S02]  /*2aa0*/  FMUL.FTZ R150, R157.reuse, R90 ;  /* 0x0000005a9d967220 */ /* 0x04afe40000410000 */
[C---:B0-----:R-:W-:Y:S02]  /*2ab0*/  FMUL.FTZ R154, R157.reuse, R164 ;  /* 0x000000a49d9a7220 */ /* 0x041fe40000410000 */
[C---:B----4-:R-:W-:Y:S02]  /*2ac0*/  FMUL.FTZ R156, R157.reuse, R162 ;  /* 0x000000a29d9c7220 */ /* 0x050fe40000410000 */
[-C--:B--2---:R-:W-:Y:S02]  /*2ad0*/  FMUL.FTZ R157, R157, R158.reuse ;  /* 0x0000009e9d9d7220 */ /* 0x084fe40000410000 */
[C---:B------:R-:W-:Y:S02]  /*2ae0*/  FFMA.FTZ R150, R153.reuse, R158, -R150 ;  /* 0x0000009e99967223 */ /* 0x040fe40000010896 */
[----:B------:R-:W-:-:S02]  /*2af0*/  FFMA.FTZ R159, R153, R162, -R154 ;  /* 0x000000a2999f7223 */ /* 0x000fc4000001089a */
[C---:B------:R-:W-:Y:S02]  /*2b00*/  FFMA.FTZ R156, R153.reuse, R164, R156 ;  /* 0x000000a4999c7223 */ /* 0x040fe4000001009c */
[----:B------:R-:W-:Y:S01]  /*2b10*/  FFMA.FTZ R157, R153, R90, R157 ;  /* 0x0000005a999d7223 */ /* 0x000fe2000001009d */
[----:B------:R-:W-:Y:S01]  /*2b20*/  MOV R153, R150 ;  /* 0x0000009600997202 */ /* 0x000fe20000000f00 */
[----:B------:R-:W-:Y:S02]  /*2b30*/  FADD.FTZ R152, R152, R159 ;  /* 0x0000009f98987221 */ /* 0x000fe40000010000 */
[----:B------:R-:W-:Y:S02]  /*2b40*/  FADD.FTZ R155, R155, R156 ;  /* 0x0000009c9b9b7221 */ /* 0x000fe40000010000 */
.L_x_12488:
[----:B-1----:R-:W-:Y:S05]  /*2b50*/  BSYNC B0 ;  /* 0x0000000000007941 */ /* 0x002fea0003800000 */
.L_x_12487:
[----:B------:R-:W-:Y:S01]  /*2b60*/  FFMA.FTZ R151, R74, R151, R91 ;  /* 0x000000974a977223 */ /* 0x000fe2000001005b */
[----:B----4-:R1:W4:Y:S01]  /*2b70*/  SHFL.DOWN PT, R162, R153, 0x2, 0x1f ;  /* 0x08401f0099a27f89 */ /* 0x01032200000e0000 */
[----:B---3--:R-:W-:Y:S01]  /*2b80*/  FMUL.FTZ R90, R101, R93 ;  /* 0x0000005d655a7220 */ /* 0x008fe20000410000 */
[----:B------:R-:W-:Y:S02]  /*2b90*/  BSSY B0, `(.L_x_12489) ;  /* 0x0000011000007945 */ /* 0x000fe40003800000 */
[----:B------:R1:W3:Y:S01]  /*2ba0*/  SHFL.DOWN PT, R150, R157, 0x2, 0x1f ;  /* 0x08401f009d967f89 */ /* 0x0002e200000e0000 */
[----:B------:R-:W-:-:S03]  /*2bb0*/  FFMA.FTZ R90, R102, R151, -R90 ;  /* 0x00000097665a7223 */ /* 0x000fc6000001085a */
[----:B0-----:R1:W0:Y:S04]  /*2bc0*/  SHFL.DOWN PT, R164, R152, 0x2, 0x1f ;  /* 0x08401f0098a47f89 */ /* 0x00122800000e0000 */
[----:B------:R1:W2:Y:S01]  /*2bd0*/  SHFL.DOWN PT, R159, R155, 0x2, 0x1f ;  /* 0x08401f009b9f7f89 */ /* 0x0002a200000e0000 */
[----:B------:R-:W-:Y:S05]  /*2be0*/  @P2 BRA `(.L_x_12490) ;  /* 0x000000b000002947 */ /* 0x000fea0003800000 */
[C---:B---3--:R-:W-:Y:S02]  /*2bf0*/  FMUL.FTZ R154, R157.reuse, R150 ;  /* 0x000000969d9a7220 */ /* 0x048fe40000410000 */
[C---:B--2---:R-:W-:Y:S02]  /*2c00*/  FMUL.FTZ R156, R157.reuse, R159 ;  /* 0x0000009f9d9c7220 */ /* 0x044fe40000410000 */
        /* <DEDUP_REMOVED lines=9> */
.L_x_12490:
[----:B------:R-:W-:Y:S05]  /*2ca0*/  BSYNC B0 ;  /* 0x0000000000007941 */ /* 0x000fea0003800000 */
.L_x_12489:
[----:B------:R-:W-:Y:S01]  /*2cb0*/  FMUL.FTZ R154, R34, R75 ;  /* 0x0000004b229a7220 */ /* 0x000fe20000410000 */
[----:B----4-:R4:W1:Y:S01]  /*2cc0*/  SHFL.DOWN PT, R162, R152, 0x4, 0x1f ;  /* 0x08801f0098a27f89 */ /* 0x01086200000e0000 */
[----:B------:R-:W-:Y:S01]  /*2cd0*/  FMUL.FTZ R91, R101, R151 ;  /* 0x00000097655b7220 */ /* 0x000fe20000410000 */
[----:B------:R-:W-:Y:S01]  /*2ce0*/  BSSY B0, `(.L_x_12491) ;  /* 0x0000020000007945 */ /* 0x000fe20003800000 */
[----:B------:R-:W-:Y:S01]  /*2cf0*/  FFMA.FTZ R128, R87, R128, R90 ;  /* 0x0000008057807223 */ /* 0x000fe2000001005a */
[----:B0-----:R4:W0:Y:S01]  /*2d00*/  SHFL.DOWN PT, R164, R155, 0x4, 0x1f ;  /* 0x08801f009ba47f89 */ /* 0x00182200000e0000 */
[----:B---3--:R-:W-:-:S02]  /*2d10*/  FFMA.FTZ R150, R11, R92, RZ ;  /* 0x0000005c0b967223 */ /* 0x008fc400000100ff */
[-C--:B------:R-:W-:Y:S02]  /*2d20*/  FFMA.FTZ R90, R73, -R154.reuse, R92 ;  /* 0x8000009a495a7223 */ /* 0x080fe4000001005c */
[----:B------:R-:W-:Y:S02]  /*2d30*/  FFMA.FTZ R92, R102, R93, R91 ;  /* 0x0000005d665c7223 */ /* 0x000fe4000001005b */
[----:B------:R-:W-:Y:S02]  /*2d40*/  FFMA.FTZ R91, R85, -R154, R134 ;  /* 0x8000009a555b7223 */ /* 0x000fe40000010086 */
[----:B------:R-:W-:Y:S02]  /*2d50*/  FFMA.FTZ R154, R11, -R134, RZ ;  /* 0x800000860b9a7223 */ /* 0x000fe400000100ff */
[----:B------:R-:W-:Y:S02]  /*2d60*/  FMUL.FTZ R156, R35, R74 ;  /* 0x0000004a239c7220 */ /* 0x000fe40000410000 */
[----:B------:R-:W-:-:S02]  /*2d70*/  FFMA.FTZ R134, R87, R126, R92 ;  /* 0x0000007e57867223 */ /* 0x000fc4000001005c */
[C---:B------:R-:W-:Y:S02]  /*2d80*/  FFMA.FTZ R150, R10.reuse, R151, R150 ;  /* 0x000000970a967223 */ /* 0x040fe40000010096 */
[----:B------:R-:W-:Y:S02]  /*2d90*/  FFMA.FTZ R126, R10, -R93, R154 ;  /* 0x8000005d0a7e7223 */ /* 0x000fe4000001009a */
[-C--:B------:R-:W-:Y:S01]  /*2da0*/  FFMA.FTZ R92, R72, -R156.reuse, R151 ;  /* 0x8000009c485c7223 */ /* 0x080fe20000010097 */
[----:B------:R4:W3:Y:S01]  /*2db0*/  SHFL.DOWN PT, R154, R157, 0x4, 0x1f ;  /* 0x08801f009d9a7f89 */ /* 0x0008e200000e0000 */
[----:B------:R-:W-:Y:S02]  /*2dc0*/  FFMA.FTZ R93, R84, -R156, R93 ;  /* 0x8000009c545d7223 */ /* 0x000fe4000001005d */
[C---:B------:R-:W-:Y:S01]  /*2dd0*/  FMUL.FTZ R151, R98.reuse, R134 ;  /* 0x0000008662977220 */ /* 0x040fe20000410000 */
[----:B------:R4:W2:Y:S02]  /*2de0*/  SHFL.DOWN PT, R156, R153, 0x4, 0x1f ;  /* 0x08801f00999c7f89 */ /* 0x0008a400000e0000 */
[----:B--2---:R-:W-:-:S02]  /*2df0*/  FMUL.FTZ R159, R98, R128 ;  /* 0x00000080629f7220 */ /* 0x004fc40000410000 */
[C---:B------:R-:W-:Y:S02]  /*2e00*/  FFMA.FTZ R151, R100.reuse, R128, -R151 ;  /* 0x0000008064977223 */ /* 0x040fe40000010897 */
[----:B------:R-:W-:Y:S01]  /*2e10*/  FFMA.FTZ R158, R100, R134, R159 ;  /* 0x00000086649e7223 */ /* 0x000fe2000001009f */
[----:B------:R-:W-:Y:S05]  /*2e20*/  @P3 BRA `(.L_x_12492) ;  /* 0x000000b000003947 */ /* 0x000fea0003800000 */
[C---:B01-3--:R-:W-:Y:S02]  /*2e30*/  FMUL.FTZ R161, R157.reuse, R154 ;  /* 0x0000009a9da17220 */ /* 0x04bfe40000410000 */
[C---:B------:R-:W-:Y:S02]  /*2e40*/  FMUL.FTZ R163, R157.reuse, R164 ;  /* 0x000000a49da37220 */ /* 0x040fe40000410000 */
[C---:B------:R-:W-:Y:S02]  /*2e50*/  FMUL.FTZ R159, R157.reuse, R162 ;  /* 0x000000a29d9f7220 */ /* 0x040fe40000410000 */
[-C--:B----4-:R-:W-:Y:S02]  /*2e60*/  FMUL.FTZ R157, R157, R156.reuse ;  /* 0x0000009c9d9d7220 */ /* 0x090fe40000410000 */
[----:B------:R-:W-:-:S02]  /*2e70*/  FFMA.FTZ R161, R153, R156, -R161 ;  /* 0x0000009c99a17223 */ /* 0x000fc400000108a1 */
[C---:B------:R-:W-:Y:S02]  /*2e80*/  FFMA.FTZ R163, R153.reuse, R162, -R163 ;  /* 0x000000a299a37223 */ /* 0x040fe400000108a3 */
[C---:B------:R-:W-:Y:S02]  /*2e90*/  FFMA.FTZ R164, R153.reuse, R164, R159 ;  /* 0x000000a499a47223 */ /* 0x040fe4000001009f */
[----:B------:R-:W-:Y:S01]  /*2ea0*/  FFMA.FTZ R157, R153, R154, R157 ;  /* 0x0000009a999d7223 */ /* 0x000fe2000001009d */
[----:B------:R-:W-:Y:S01]  /*2eb0*/  MOV R153, R161 ;  /* 0x000000a100997202 */ /* 0x000fe20000000f00 */
[----:B------:R-:W-:Y:S02]  /*2ec0*/  FADD.FTZ R152, R152, R163 ;  /* 0x000000a398987221 */ /* 0x000fe40000010000 */
[----:B------:R-:W-:Y:S02]  /*2ed0*/  FADD.FTZ R155, R155, R164 ;  /* 0x000000a49b9b7221 */ /* 0x000fe40000010000 */
.L_x_12492:
[----:B01----:R-:W-:Y:S05]  /*2ee0*/  BSYNC B0 ;  /* 0x0000000000007941 */ /* 0x003fea0003800000 */
.L_x_12491:
[----:B------:R-:W-:Y:S01]  /*2ef0*/  FFMA.FTZ R151, R88, R147, R151 ;  /* 0x0000009358977223 */ /* 0x000fe20000010097 */
[----:B------:R0:W1:Y:S01]  /*2f00*/  SHFL.DOWN PT, R162, R152, 0x8, 0x1f ;  /* 0x09001f0098a27f89 */ /* 0x00006200000e0000 */
[----:B---3--:R-:W-:Y:S01]  /*2f10*/  FMUL.FTZ R154, R32, R87 ;  /* 0x00000057209a7220 */ /* 0x008fe20000410000 */
[----:B------:R-:W-:Y:S01]  /*2f20*/  BSSY B0, `(.L_x_12493) ;  /* 0x0000019000007945 */ /* 0x000fe20003800000 */
[----:B------:R-:W-:Y:S01]  /*2f30*/  FFMA.FTZ R147, R88, R129, R158 ;  /* 0x0000008158937223 */ /* 0x000fe2000001009e */
[----:B------:R0:W2:Y:S01]  /*2f40*/  SHFL.DOWN PT, R164, R155, 0x8, 0x1f ;  /* 0x09001f009ba47f89 */ /* 0x0000a200000e0000 */
[----:B------:R-:W-:-:S02]  /*2f50*/  FFMA.FTZ R129, R9, -R134, R126 ;  /* 0x8000008609817223 */ /* 0x000fc4000001007e */
[----:B------:R-:W-:Y:S02]  /*2f60*/  FFMA.FTZ R150, R9, R128, R150 ;  /* 0x0000008009967223 */ /* 0x000fe40000010096 */
[-C--:B------:R-:W-:Y:S02]  /*2f70*/  FFMA.FTZ R126, R89, -R154.reuse, R128 ;  /* 0x8000009a597e7223 */ /* 0x080fe40000010080 */
[----:B------:R-:W-:Y:S02]  /*2f80*/  FFMA.FTZ R128, R95, -R154, R134 ;  /* 0x8000009a5f807223 */ /* 0x000fe40000010086 */
[C---:B------:R-:W-:Y:S01]  /*2f90*/  FMUL.FTZ R158, R108.reuse, R147 ;  /* 0x000000936c9e7220 */ /* 0x040fe20000410000 */
[----:B------:R0:W3:Y:S01]  /*2fa0*/  SHFL.DOWN PT, R154, R153, 0x8, 0x1f ;  /* 0x09001f00999a7f89 */ /* 0x0000e200000e0000 */
[-C--:B------:R-:W-:Y:S02]  /*2fb0*/  FMUL.FTZ R156, R108, R151.reuse ;  /* 0x000000976c9c7220 */ /* 0x080fe40000410000 */
[C---:B------:R-:W-:Y:S01]  /*2fc0*/  FFMA.FTZ R158, R109.reuse, R151, -R158 ;  /* 0x000000976d9e7223 */ /* 0x040fe2000001089e */
[----:B------:R0:W4:Y:S01]  /*2fd0*/  SHFL.DOWN PT, R134, R157, 0x8, 0x1f ;  /* 0x09001f009d867f89 */ /* 0x00012200000e0000 */
[----:B------:R-:W-:Y:S01]  /*2fe0*/  FFMA.FTZ R156, R109, R147, R156 ;  /* 0x000000936d9c7223 */ /* 0x000fe2000001009c */
        /* <DEDUP_REMOVED lines=12> */
.L_x_12494:
[----:B------:R-:W-:Y:S05]  /*30b0*/  BSYNC B0 ;  /* 0x0000000000007941 */ /* 0x000fea0003800000 */
.L_x_12493:
[----:B----4-:R-:W-:Y:S01]  /*30c0*/  FFMA.FTZ R134, R105, R130, R158 ;  /* 0x0000008269867223 */ /* 0x010fe2000001009e */
[----:B---3--:R3:W4:Y:S01]  /*30d0*/  SHFL.DOWN PT, R154, R157, 0x10, 0x1f ;  /* 0x0a001f009d9a7f89 */ /* 0x00872200000e0000 */
[----:B------:R-:W-:Y:S01]  /*30e0*/  FMUL.FTZ R130, R33, R88 ;  /* 0x0000005821827220 */ /* 0x000fe20000410000 */
[----:B------:R-:W-:Y:S01]  /*30f0*/  BSSY B0, `(.L_x_12495) ;  /* 0x0000019000007945 */ /* 0x000fe20003800000 */
[----:B------:R-:W-:Y:S01]  /*3100*/  FFMA.FTZ R132, R105, R132, R156 ;  /* 0x0000008469847223 */ /* 0x000fe2000001009c */
[----:B-1----:R3:W1:Y:S01]  /*3110*/  SHFL.DOWN PT, R162, R152, 0x10, 0x1f ;  /* 0x0a001f0098a27f89 */ /* 0x00266200000e0000 */
[----:B------:R-:W-:Y:S02]  /*3120*/  FFMA.FTZ R158, R8, -R147, R129 ;  /* 0x80000093089e7223 */ /* 0x000fe40000010081 */
[-C--:B------:R-:W-:Y:S01]  /*3130*/  FFMA.FTZ R129, R86, -R130.reuse, R151 ;  /* 0x8000008256817223 */ /* 0x080fe20000010097 */
[----:B------:R3:W0:Y:S01]  /*3140*/  SHFL.DOWN PT, R156, R153, 0x10, 0x1f ;  /* 0x0a001f00999c7f89 */ /* 0x00062200000e0000 */
[----:B------:R-:W-:-:S02]  /*3150*/  FFMA.FTZ R130, R94, -R130, R147 ;  /* 0x800000825e827223 */ /* 0x000fc40000010093 */
[C---:B------:R-:W-:Y:S01]  /*3160*/  FMUL.FTZ R147, R115.reuse, R132 ;  /* 0x0000008473937220 */ /* 0x040fe20000410000 */
[----:B--2---:R3:W2:Y:S01]  /*3170*/  SHFL.DOWN PT, R164, R155, 0x10, 0x1f ;  /* 0x0a001f009ba47f89 */ /* 0x0046a200000e0000 */
[-C--:B------:R-:W-:Y:S02]  /*3180*/  FMUL.FTZ R161, R115, R134.reuse ;  /* 0x0000008673a17220 */ /* 0x080fe40000410000 */
[----:B------:R-:W-:Y:S02]  /*3190*/  FFMA.FTZ R150, R8, R151, R150 ;  /* 0x0000009708967223 */ /* 0x000fe40000010096 */
[C---:B------:R-:W-:Y:S02]  /*31a0*/  FFMA.FTZ R147, R116.reuse, R134, -R147 ;  /* 0x0000008674937223 */ /* 0x040fe40000010893 */
[----:B------:R-:W-:Y:S01]  /*31b0*/  FFMA.FTZ R161, R116, R132, R161 ;  /* 0x0000008474a17223 */ /* 0x000fe200000100a1 */
[----:B------:R-:W-:Y:S05]  /*31c0*/  @P5 BRA `(.L_x_12496) ;  /* 0x000000b000005947 */ /* 0x000fea0003800000 */
[C---:B---34-:R-:W-:Y:S02]  /*31d0*/  FMUL.FTZ R159, R157.reuse, R154 ;  /* 0x0000009a9d9f7220 */ /* 0x058fe40000410000 */
[----:B--2---:R-:W-:-:S02]  /*31e0*/  FMUL.FTZ R163, R157, R164 ;  /* 0x000000a49da37220 */ /* 0x004fc40000410000 */
[C---:B-1----:R-:W-:Y:S02]  /*31f0*/  FMUL.FTZ R151, R157.reuse, R162 ;  /* 0x000000a29d977220 */ /* 0x042fe40000410000 */
[-C--:B0-----:R-:W-:Y:S02]  /*3200*/  FMUL.FTZ R157, R157, R156.reuse ;  /* 0x0000009c9d9d7220 */ /* 0x081fe40000410000 */
[C---:B------:R-:W-:Y:S02]  /*3210*/  FFMA.FTZ R159, R153.reuse, R156, -R159 ;  /* 0x0000009c999f7223 */ /* 0x040fe4000001089f */
[C---:B------:R-:W-:Y:S02]  /*3220*/  FFMA.FTZ R163, R153.reuse, R162, -R163 ;  /* 0x000000a299a37223 */ /* 0x040fe400000108a3 */
[C---:B------:R-:W-:Y:S02]  /*3230*/  FFMA.FTZ R164, R153.reuse, R164, R151 ;  /* 0x000000a499a47223 */ /* 0x040fe40000010097 */
[----:B------:R-:W-:Y:S01]  /*3240*/  FFMA.FTZ R157, R153, R154, R157 ;  /* 0x0000009a999d7223 */ /* 0x000fe2000001009d */
[----:B------:R-:W-:Y:S01]  /*3250*/  MOV R153, R159 ;  /* 0x0000009f00997202 */ /* 0x000fe20000000f00 */
[----:B------:R-:W-:-:S02]  /*3260*/  FADD.FTZ R152, R152, R163 ;  /* 0x000000a398987221 */ /* 0x000fc40000010000 */
[----:B------:R-:W-:Y:S02]  /*3270*/  FADD.FTZ R155, R155, R164 ;  /* 0x000000a49b9b7221 */ /* 0x000fe40000010000 */
.L_x_12496:
[----:B---3--:R-:W-:Y:S05]  /*3280*/  BSYNC B0 ;  /* 0x0000000000007941 */ /* 0x008fea0003800000 */
.L_x_12495:
[C---:B------:R-:W-:Y:S01]  /*3290*/  FFMA.FTZ R133, R110.reuse, R133, R147 ;  /* 0x000000856e857223 */ /* 0x040fe20000010093 */
[----:B----4-:R-:W-:Y:S01]  /*32a0*/  SHFL.IDX PT, R154, R46, RZ, 0x1f ;  /* 0x00001fff2e9a7589 */ /* 0x010fe200000e0000 */
[----:B------:R-:W-:Y:S01]  /*32b0*/  FFMA.FTZ R161, R110, R131, R161 ;  /* 0x000000836ea17223 */ /* 0x000fe200000100a1 */
[----:B------:R-:W-:Y:S01]  /*32c0*/  ISETP.NE.AND P0, PT, R59, RZ, PT ;  /* 0x000000ff3b00720c */ /* 0x000fe20003f05270 */
[----:B------:R-:W-:Y:S01]  /*32d0*/  FMUL.FTZ R151, R30, R105 ;  /* 0x000000691e977220 */ /* 0x000fe20000410000 */
[----:B------:R-:W-:Y:S01]  /*32e0*/  SHFL.DOWN PT, R159, R152, 0x1, 0x1f ;  /* 0x08201f00989f7f89 */ /* 0x000fe200000e0000 */
[----:B-1----:R-:W-:Y:S01]  /*32f0*/  FFMA.FTZ R162, R7, R134, R150 ;  /* 0x0000008607a27223 */ /* 0x002fe20000010096 */
[----:B------:R-:W-:Y:S01]  /*3300*/  BSSY B0, `(.L_x_12497) ;  /* 0x00000ec000007945 */ /* 0x000fe20003800000 */
[C---:B------:R-:W-:Y:S01]  /*3310*/  FMUL.FTZ R150, R113.reuse, R133 ;  /* 0x0000008571967220 */ /* 0x040fe20000410000 */
[----:B0-----:R-:W-:Y:S01]  /*3320*/  SHFL.IDX PT, R152, R152, RZ, 0x1f ;  /* 0x00001fff98987589 */ /* 0x001fe200000e0000 */
[----:B------:R-:W-:-:S02]  /*3330*/  FMUL.FTZ R147, R113, R161 ;  /* 0x000000a171937220 */ /* 0x000fc40000410000 */
[----:B------:R-:W-:Y:S02]  /*3340*/  FFMA.FTZ R131, R99, -R151, R134 ;  /* 0x8000009763837223 */ /* 0x000fe40000010086 */
[C---:B------:R-:W-:Y:S02]  /*3350*/  FFMA.FTZ R134, R114.reuse, R161, R150 ;  /* 0x000000a172867223 */ /* 0x040fe40000010096 */
[----:B------:R-:W-:Y:S01]  /*3360*/  FFMA.FTZ R158, R7, -R132, R158 ;  /* 0x80000084079e7223 */ /* 0x000fe2000001009e */
[----:B------:R-:W-:Y:S01]  /*3370*/  SHFL.DOWN PT, R150, R157, 0x1, 0x1f ;  /* 0x08201f009d967f89 */ /* 0x000fe200000e0000 */
[----:B------:R-:W-:Y:S02]  /*3380*/  FFMA.FTZ R147, R114, R133, -R147 ;  /* 0x0000008572937223 */ /* 0x000fe40000010893 */
[----:B------:R-:W-:Y:S01]  /*3390*/  FFMA.FTZ R132, R107, -R151, R132 ;  /* 0x800000976b847223 */ /* 0x000fe20000010084 */
[----:B------:R-:W-:Y:S01]  /*33a0*/  SHFL.IDX PT, R157, R157, RZ, 0x1f ;  /* 0x00001fff9d9d7589 */ /* 0x000fe200000e0000 */
[----:B------:R-:W-:-:S02]  /*33b0*/  FFMA.FTZ R160, R117, R160, R134 ;  /* 0x000000a075a07223 */ /* 0x000fc40000010086 */
[----:B------:R-:W-:Y:S01]  /*33c0*/  FFMA.FTZ R146, R117, R146, R147 ;  /* 0x0000009275927223 */ /* 0x000fe20000010093 */
[----:B------:R-:W0:Y:S01]  /*33d0*/  SHFL.IDX PT, R151, R47, RZ, 0x1f ;  /* 0x00001fff2f977589 */ /* 0x000e2200000e0000 */
[----:B------:R-:W-:Y:S02]  /*33e0*/  FMUL.FTZ R156, R123, R160 ;  /* 0x000000a07b9c7220 */ /* 0x000fe40000410000 */
[----:B------:R-:W-:Y:S01]  /*33f0*/  FMUL.FTZ R134, R31, R110 ;  /* 0x0000006e1f867220 */ /* 0x000fe20000410000 */
[----:B------:R-:W1:Y:S01]  /*3400*/  SHFL.DOWN PT, R147, R153, 0x1, 0x1f ;  /* 0x08201f0099937f89 */ /* 0x000e6200000e0000 */
[----:B------:R-:W-:Y:S02]  /*3410*/  FFMA.FTZ R163, R121, R146, -R156 ;  /* 0x0000009279a37223 */ /* 0x000fe4000001089c */
[----:B------:R-:W-:Y:S01]  /*3420*/  FFMA.FTZ R162, R6, R133, R162 ;  /* 0x0000008506a27223 */ /* 0x000fe200000100a2 */
[----:B------:R-:W3:Y:S01]  /*3430*/  SHFL.DOWN PT, R156, R155, 0x1, 0x1f ;  /* 0x08201f009b9c7f89 */ /* 0x000ee200000e0000 */
[----:B------:R-:W-:-:S02]  /*3440*/  FFMA.FTZ R133, R106, -R134, R133 ;  /* 0x800000866a857223 */ /* 0x000fc40000010085 */
[----:B------:R-:W-:Y:S01]  /*3450*/  FFMA.FTZ R158, R6, -R161, R158 ;  /* 0x800000a1069e7223 */ /* 0x000fe2000001009e */
[----:B------:R-:W4:Y:S01]  /*3460*/  SHFL.IDX PT, R153, R153, RZ, 0x1f ;  /* 0x00001fff99997589 */ /* 0x000f2200000e0000 */
[----:B------:R-:W-:Y:S02]  /*3470*/  FFMA.FTZ R134, R112, -R134, R161 ;  /* 0x8000008670867223 */ /* 0x000fe400000100a1 */
[----:B------:R-:W-:Y:S01]  /*3480*/  FFMA.FTZ R161, R120, R145, R163 ;  /* 0x0000009178a17223 */ /* 0x000fe200000100a3 */
[----:B------:R-:W5:Y:S01]  /*3490*/  SHFL.IDX PT, R155, R155, RZ, 0x1f ;  /* 0x00001fff9b9b7589 */ /* 0x000f6200000e0000 */
[----:B------:R-:W-:Y:S02]  /*34a0*/  FMUL.FTZ R145, R28, R117 ;  /* 0x000000751c917220 */ /* 0x000fe40000410000 */
[-C--:B------:R-:W-:Y:S02]  /*34b0*/  FMUL.FTZ R163, R123, R146.reuse ;  /* 0x000000927ba37220 */ /* 0x080fe40000410000 */
[----:B------:R-:W-:-:S02]  /*34c0*/  FFMA.FTZ R162, R5, R146, R162 ;  /* 0x0000009205a27223 */ /* 0x000fc400000100a2 */
[-C--:B------:R-:W-:Y:S02]  /*34d0*/  FFMA.FTZ R146, R119, -R145.reuse, R146 ;  /* 0x8000009177927223 */ /* 0x080fe40000010092 */
[-C--:B------:R-:W-:Y:S02]  /*34e0*/  FFMA.FTZ R158, R5, -R160.reuse, R158 ;  /* 0x800000a0059e7223 */ /* 0x080fe4000001009e */
[----:B------:R-:W-:Y:S02]  /*34f0*/  FFMA.FTZ R163, R121, R160, R163 ;  /* 0x000000a079a37223 */ /* 0x000fe400000100a3 */
[----:B------:R-:W-:Y:S02]  /*3500*/  FFMA.FTZ R145, R111, -R145, R160 ;  /* 0x800000916f917223 */ /* 0x000fe400000100a0 */
[C---:B0-----:R-:W-:Y:S02]  /*3510*/  @P1 FMUL.FTZ R160, R150.reuse, R151 ;  /* 0x0000009796a01220 */ /* 0x041fe40000410000 */
[----:B--2---:R-:W-:-:S02]  /*3520*/  @P1 FMUL.FTZ R164, R150, R154 ;  /* 0x0000009a96a41220 */ /* 0x004fc40000410000 */
[C---:B-1----:R-:W-:Y:S02]  /*3530*/  @P1 FFMA.FTZ R165, R147.reuse, R154, -R160 ;  /* 0x0000009a93a51223 */ /* 0x042fe400000108a0 */
[----:B------:R-:W-:Y:S02]  /*3540*/  @P1 FFMA.FTZ R164, R147, R151, R164 ;  /* 0x0000009793a41223 */ /* 0x000fe400000100a4 */
[----:B------:R-:W-:Y:S02]  /*3550*/  FMUL.FTZ R160, R29, R120 ;  /* 0x000000781da07220 */ /* 0x000fe40000410000 */
[----:B------:R-:W-:Y:S02]  /*3560*/  @P1 FADD.FTZ R154, R159, R165 ;  /* 0x000000a59f9a1221 */ /* 0x000fe40000010000 */
[----:B---3--:R-:W-:Y:S02]  /*3570*/  @P1 FADD.FTZ R151, R156, R164 ;  /* 0x000000a49c971221 */ /* 0x008fe40000010000 */
[----:B------:R-:W-:-:S02]  /*3580*/  FFMA.FTZ R163, R120, R127, R163 ;  /* 0x0000007f78a37223 */ /* 0x000fc400000100a3 */
[----:B------:R-:W-:Y:S02]  /*3590*/  FMUL.FTZ R127, R4, R161 ;  /* 0x000000a1047f7220 */ /* 0x000fe40000410000 */
[----:B------:R-:W-:Y:S02]  /*35a0*/  FFMA.FTZ R147, R118, -R160, R161 ;  /* 0x800000a076937223 */ /* 0x000fe400000100a1 */
[-C--:B------:R-:W-:Y:S02]  /*35b0*/  FMUL.FTZ R161, R154, -R51.reuse ;  /* 0x800000339aa17220 */ /* 0x080fe40000410000 */
[----:B------:R-:W-:Y:S02]  /*35c0*/  FMUL.FTZ R159, R151, -R51 ;  /* 0x80000033979f7220 */ /* 0x000fe40000410000 */
[----:B------:R-:W-:Y:S02]  /*35d0*/  FMUL.FTZ R156, R157, R47 ;  /* 0x0000002f9d9c7220 */ /* 0x000fe40000410000 */
[----:B------:R-:W-:-:S02]  /*35e0*/  FADD.FTZ R150, R162, R127 ;  /* 0x0000007fa2967221 */ /* 0x000fc40000010000 */
[----:B------:R-:W-:Y:S02]  /*35f0*/  FFMA.FTZ R161, R151, R50, R161 ;  /* 0x0000003297a17223 */ /* 0x000fe400000100a1 */
[----:B------:R-:W-:Y:S02]  /*3600*/  FFMA.FTZ R127, R122, -R160, R163 ;  /* 0x800000a07a7f7223 */ /* 0x000fe400000100a3 */
[----:B------:R-:W-:Y:S02]  /*3610*/  FFMA.FTZ R159, R154, R50, -R159 ;  /* 0x000000329a9f7223 */ /* 0x000fe4000001089f */
[-C--:B------:R-:W-:Y:S02]  /*3620*/  FMUL.FTZ R160, R157, R46.reuse ;  /* 0x0000002e9da07220 */ /* 0x080fe40000410000 */
[----:B----4-:R-:W-:Y:S02]  /*3630*/  FFMA.FTZ R51, R153, R46, -R156 ;  /* 0x0000002e99337223 */ /* 0x010fe4000001089c */
[----:B------:R-:W-:-:S02]  /*3640*/  FMUL.FTZ R46, R157, R45 ;  /* 0x0000002d9d2e7220 */ /* 0x000fc40000410000 */
[----:B------:R-:W-:Y:S02]  /*3650*/  FADD.FTZ R136, -R136, R161 ;  /* 0x000000a188887221 */ /* 0x000fe40000010100 */
[----:B------:R-:W-:Y:S02]  /*3660*/  FADD.FTZ R144, R144, R159 ;  /* 0x0000009f90907221 */ /* 0x000fe40000010000 */
[-C--:B------:R-:W-:Y:S02]  /*3670*/  FMUL.FTZ R154, R157, R44.reuse ;  /* 0x0000002c9d9a7220 */ /* 0x080fe40000410000 */
[C---:B------:R-:W-:Y:S02]  /*3680*/  FFMA.FTZ R44, R153.reuse, R44, -R46 ;  /* 0x0000002c992c7223 */ /* 0x040fe4000001082e */
[----:B------:R-:W-:Y:S02]  /*3690*/  FFMA.FTZ R50, R153, R47, R160 ;  /* 0x0000002f99327223 */ /* 0x000fe400000100a0 */
[----:B------:R-:W-:-:S02]  /*36a0*/  FMUL.FTZ R46, R123, -R136 ;  /* 0x800000887b2e7220 */ /* 0x000fc40000410000 */
[-C--:B------:R-:W-:Y:S02]  /*36b0*/  FMUL.FTZ R47, R123, -R144.reuse ;  /* 0x800000907b2f7220 */ /* 0x080fe40000410000 */
[----:B------:R-:W-:Y:S02]  /*36c0*/  FFMA.FTZ R45, R153, R45, R154 ;  /* 0x0000002d992d7223 */ /* 0x000fe4000001009a */
[C---:B------:R-:W-:Y:S01]  /*36d0*/  FFMA.FTZ R123, R121.reuse, R144, -R46 ;  /* 0x00000090797b7223 */ /* 0x040fe2000001082e */
[----:B------:R-:W-:Y:S01]  /*36e0*/  P2R R46, PR, RZ, 0x1 ;  /* 0x00000001ff2e7803 */ /* 0x000fe20000000000 */
[----:B------:R-:W-:Y:S01]  /*36f0*/  FFMA.FTZ R154, R121, R136, R47 ;  /* 0x00000088799a7223 */ /* 0x000fe2000001002f */
[----:B------:R-:W-:Y:S01]  /*3700*/  SHF.L.U32 R121, R59, 0x4, RZ ;  /* 0x000000043b797819 */ /* 0x000fe200000006ff */
[----:B------:R-:W-:Y:S02]  /*3710*/  FADD.FTZ R96, R96, R123 ;  /* 0x0000007b60607221 */ /* 0x000fe40000010000 */
[----:B------:R-:W-:Y:S01]  /*3720*/  FADD.FTZ R97, -R97, R154 ;  /* 0x0000009a61617221 */ /* 0x000fe20000010100 */
[----:B------:R-:W-:Y:S01]  /*3730*/  LEA.HI.SX32 R121, R121, R121, 0x1b ;  /* 0x0000007979797211 */ /* 0x000fe200078fdaff */
[----:B-----5:R-:W-:-:S02]  /*3740*/  FADD.FTZ R47, R155, R50 ;  /* 0x000000329b2f7221 */ /* 0x020fc40000010000 */
[CC--:B------:R-:W-:Y:S02]  /*3750*/  FMUL.FTZ R50, R113.reuse, -R96.reuse ;  /* 0x8000006071327220 */ /* 0x0c0fe40000410000 */
[-C--:B------:R-:W-:Y:S02]  /*3760*/  FMUL.FTZ R113, R113, -R97.reuse ;  /* 0x8000006171717220 */ /* 0x080fe40000410000 */
[----:B------:R-:W-:Y:S02]  /*3770*/  FADD.FTZ R46, R152, R51 ;  /* 0x00000033982e7221 */ /* 0x000fe40000010000 */
[C---:B------:R-:W-:Y:S02]  /*3780*/  FFMA.FTZ R152, R114.reuse, R97, R50 ;  /* 0x0000006172987223 */ /* 0x040fe40000010032 */
[----:B------:R-:W-:Y:S01]  /*3790*/  FFMA.FTZ R113, R114, R96, -R113 ;  /* 0x0000006072717223 */ /* 0x000fe20000010871 */
[----:B------:R0:W-:Y:S01]  /*37a0*/  @!P0 STS.128 [R2.X16+0x21b0], R44 ;  /* 0x0021b02c02008388 */ /* 0x0001e2000000cc00 */
[----:B------:R-:W-:-:S02]  /*37b0*/  FADD.FTZ R125, -R125, R152 ;  /* 0x000000987d7d7221 */ /* 0x000fc40000010100 */
[----:B------:R-:W-:Y:S02]  /*37c0*/  FADD.FTZ R124, R124, R113 ;  /* 0x000000717c7c7221 */ /* 0x000fe40000010000 */
[C---:B------:R-:W-:Y:S02]  /*37d0*/  FMUL.FTZ R160, R29.reuse, R136 ;  /* 0x000000881da07220 */ /* 0x040fe40000410000 */
[----:B------:R-:W-:Y:S02]  /*37e0*/  FMUL.FTZ R156, R29, R144 ;  /* 0x000000901d9c7220 */ /* 0x000fe40000410000 */
[C---:B------:R-:W-:Y:S02]  /*37f0*/  FMUL.FTZ R51, R127.reuse, R160 ;  /* 0x000000a07f337220 */ /* 0x040fe40000410000 */
[----:B------:R-:W-:Y:S02]  /*3800*/  FMUL.FTZ R114, R127, R156 ;  /* 0x0000009c7f727220 */ /* 0x000fe40000410000 */
[----:B------:R-:W-:-:S02]  /*3810*/  FMUL.FTZ R152, R28, R97 ;  /* 0x000000611c987220 */ /* 0x000fc40000410000 */
[----:B------:R-:W-:Y:S02]  /*3820*/  FFMA.FTZ R50, R147, R156, R51 ;  /* 0x0000009c93327223 */ /* 0x000fe40000010033 */
[CC--:B0-----:R-:W-:Y:S02]  /*3830*/  FMUL.FTZ R45, R115.reuse, -R125.reuse ;  /* 0x8000007d732d7220 */ /* 0x0c1fe40000410000 */
[-C--:B------:R-:W-:Y:S02]  /*3840*/  FMUL.FTZ R115, R115, -R124.reuse ;  /* 0x8000007c73737220 */ /* 0x080fe40000410000 */
[C---:B------:R-:W-:Y:S02]  /*3850*/  FFMA.FTZ R46, R116.reuse, R124, -R45 ;  /* 0x0000007c742e7223 */ /* 0x040fe4000001082d */
[----:B------:R-:W-:Y:S02]  /*3860*/  FFMA.FTZ R115, R116, R125, R115 ;  /* 0x0000007d74737223 */ /* 0x000fe40000010073 */
[----:B------:R-:W-:-:S02]  /*3870*/  FADD.FTZ R135, R135, R46 ;  /* 0x0000002e87877221 */ /* 0x000fc40000010000 */
[----:B------:R-:W-:Y:S02]  /*3880*/  FADD.FTZ R140, -R140, R115 ;  /* 0x000000738c8c7221 */ /* 0x000fe40000010100 */
[----:B------:R-:W-:Y:S02]  /*3890*/  FFMA.FTZ R51, R147, R160, -R114 ;  /* 0x000000a093337223 */ /* 0x000fe40000010872 */
[CC--:B------:R-:W-:Y:S02]  /*38a0*/  FMUL.FTZ R46, R108.reuse, -R140.reuse ;  /* 0x8000008c6c2e7220 */ /* 0x0c0fe40000410000 */
        /* <DEDUP_REMOVED lines=9> */
[----:B------:R-:W-:Y:S02]  /*3940*/  FADD.FTZ R143, -R143, R108 ;  /* 0x0000006c8f8f7221 */ /* 0x000fe40000010100 */
[----:B------:R-:W-:Y:S02]  /*3950*/  FADD.FTZ R142, R142, R109 ;  /* 0x0000006d8e8e7221 */ /* 0x000fe40000010000 */
[C---:B------:R-:W-:Y:S02]  /*3960*/  FMUL.FTZ R109, R101.reuse, -R143 ;  /* 0x8000008f656d7220 */ /* 0x040fe40000410000 */
[-C--:B------:R-:W-:Y:S02]  /*3970*/  FMUL.FTZ R101, R101, -R142.reuse ;  /* 0x8000008e65657220 */ /* 0x080fe40000410000 */
[----:B------:R-:W-:Y:S02]  /*3980*/  FFMA.FTZ R109, R102, R142, -R109 ;  /* 0x0000008e666d7223 */ /* 0x000fe4000001086d */
[----:B------:R-:W-:-:S02]  /*3990*/  FMUL.FTZ R114, R28, R96 ;  /* 0x000000601c727220 */ /* 0x000fc40000410000 */
[----:B------:R-:W-:Y:S02]  /*39a0*/  FMUL.FTZ R47, R145, R152 ;  /* 0x00000098912f7220 */ /* 0x000fe40000410000 */
[----:B------:R-:W-:Y:S02]  /*39b0*/  FFMA.FTZ R102, R102, R143, R101 ;  /* 0x0000008f66667223 */ /* 0x000fe40000010065 */
[----:B------:R-:W-:Y:S02]  /*39c0*/  FADD.FTZ R138, R138, R109 ;  /* 0x0000006d8a8a7221 */ /* 0x000fe40000010000 */
[-C--:B------:R-:W-:Y:S02]  /*39d0*/  FMUL.FTZ R116, R117, R114.reuse ;  /* 0x0000007275747220 */ /* 0x080fe40000410000 */
[C---:B------:R-:W-:Y:S02]  /*39e0*/  FMUL.FTZ R113, R31.reuse, R125 ;  /* 0x0000007d1f717220 */ /* 0x040fe40000410000 */
[----:B------:R-:W-:Y:S01]  /*39f0*/  FFMA.FTZ R44, R146, R114, R47 ;  /* 0x00000072922c7223 */ /* 0x000fe2000001002f */
[----:B------:R0:W-:Y:S01]  /*3a00*/  STS [R121.X4+0x450], R116 ;  /* 0x0004507479007388 */ /* 0x0001e20000004800 */
[----:B------:R-:W-:-:S02]  /*3a10*/  FMUL.FTZ R47, R31, R124 ;  /* 0x0000007c1f2f7220 */ /* 0x000fc40000410000 */
[----:B------:R-:W-:Y:S02]  /*3a20*/  FADD.FTZ R141, -R141, R102 ;  /* 0x000000668d8d7221 */ /* 0x000fe40000010100 */
[----:B------:R-:W-:Y:S02]  /*3a30*/  FMUL.FTZ R101, R103, -R138 ;  /* 0x8000008a67657220 */ /* 0x000fe40000410000 */
[----:B------:R-:W-:Y:S02]  /*3a40*/  FMUL.FTZ R154, R120, R160 ;  /* 0x000000a0789a7220 */ /* 0x000fe40000410000 */
[----:B------:R-:W-:Y:S02]  /*3a50*/  FMUL.FTZ R45, R145, R114 ;  /* 0x00000072912d7220 */ /* 0x000fe40000410000 */
[----:B------:R-:W-:Y:S01]  /*3a60*/  FMUL.FTZ R108, R30, R140 ;  /* 0x0000008c1e6c7220 */ /* 0x000fe20000410000 */
[----:B------:R1:W-:Y:S01]  /*3a70*/  STS [R121.X4+0x45c], R154 ;  /* 0x00045c9a79007388 */ /* 0x0003e20000004800 */
[----:B------:R-:W-:-:S02]  /*3a80*/  FMUL.FTZ R114, R134, R113 ;  /* 0x0000007186727220 */ /* 0x000fc40000410000 */
[----:B0-----:R-:W-:Y:S02]  /*3a90*/  FMUL.FTZ R116, R134, R47 ;  /* 0x0000002f86747220 */ /* 0x001fe40000410000 */
[-C--:B------:R-:W-:Y:S02]  /*3aa0*/  FMUL.FTZ R103, R103, -R141.reuse ;  /* 0x8000008d67677220 */ /* 0x080fe40000410000 */
[----:B------:R-:W-:Y:S02]  /*3ab0*/  FFMA.FTZ R102, R104, R141, R101 ;  /* 0x0000008d68667223 */ /* 0x000fe40000010065 */
[----:B------:R-:W-:Y:S02]  /*3ac0*/  FMUL.FTZ R100, R30, R135 ;  /* 0x000000871e647220 */ /* 0x000fe40000410000 */
[----:B------:R-:W-:Y:S02]  /*3ad0*/  FMUL.FTZ R98, R132, R108 ;  /* 0x0000006c84627220 */ /* 0x000fe40000410000 */
[----:B------:R-:W-:-:S02]  /*3ae0*/  FFMA.FTZ R46, R133, R47, R114 ;  /* 0x0000002f852e7223 */ /* 0x000fc40000010072 */
[-C--:B-1----:R-:W-:Y:S02]  /*3af0*/  FMUL.FTZ R154, R117, R152.reuse ;  /* 0x00000098759a7220 */ /* 0x082fe40000410000 */
[----:B------:R-:W-:Y:S02]  /*3b00*/  FFMA.FTZ R45, R146, R152, -R45 ;  /* 0x00000098922d7223 */ /* 0x000fe4000001082d */
[C---:B------:R-:W-:Y:S01]  /*3b10*/  FMUL.FTZ R114, R110.reuse, R47 ;  /* 0x0000002f6e727220 */ /* 0x040fe20000410000 */
[----:B------:R-:W-:Y:S01]  /*3b20*/  STS [R121.X4+0x454], R154 ;  /* 0x0004549a79007388 */ /* 0x000fe20000004800 */
[----:B------:R-:W-:Y:S02]  /*3b30*/  FMUL.FTZ R123, R33, R137 ;  /* 0x00000089217b7220 */ /* 0x000fe40000410000 */
[-C--:B------:R-:W-:Y:S01]  /*3b40*/  FMUL.FTZ R152, R110, R113.reuse ;  /* 0x000000716e987220 */ /* 0x080fe20000410000 */
[----:B------:R-:W-:Y:S01]  /*3b50*/  STS [R121.X4+0x448], R114 ;  /* 0x0004487279007388 */ /* 0x000fe20000004800 */
[----:B------:R-:W-:-:S02]  /*3b60*/  FFMA.FTZ R47, R133, R113, -R116 ;  /* 0x00000071852f7223 */ /* 0x000fc40000010874 */
[----:B------:R-:W-:Y:S01]  /*3b70*/  FFMA.FTZ R103, R104, R138, -R103 ;  /* 0x0000008a68677223 */ /* 0x000fe20000010867 */
[----:B------:R0:W-:Y:S01]  /*3b80*/  STS [R121.X4+0x44c], R152 ;  /* 0x00044c9879007388 */ /* 0x0001e20000004800 */
[----:B------:R-:W-:Y:S02]  /*3b90*/  FADD.FTZ R149, -R149, R102 ;  /* 0x0000006695957221 */ /* 0x000fe40000010100 */
[-C--:B------:R-:W-:Y:S02]  /*3ba0*/  FMUL.FTZ R116, R105, R100.reuse ;  /* 0x0000006469747220 */ /* 0x080fe40000410000 */
[-C--:B------:R-:W-:Y:S02]  /*3bb0*/  FFMA.FTZ R98, R131, R100.reuse, R98 ;  /* 0x0000006483627223 */ /* 0x080fe40000010062 */
[----:B------:R-:W-:Y:S01]  /*3bc0*/  FMUL.FTZ R100, R132, R100 ;  /* 0x0000006484647220 */ /* 0x000fe20000410000 */
[----:B------:R-:W-:Y:S01]  /*3bd0*/  STS [R121.X4+0x440], R116 ;  /* 0x0004407479007388 */ /* 0x000fe20000004800 */
[----:B------:R-:W-:-:S02]  /*3be0*/  FMUL.FTZ R109, R33, R139 ;  /* 0x0000008b216d7220 */ /* 0x000fc40000410000 */
[----:B------:R-:W-:Y:S02]  /*3bf0*/  FMUL.FTZ R104, R130, R123 ;  /* 0x0000007b82687220 */ /* 0x000fe40000410000 */
[----:B------:R-:W-:Y:S02]  /*3c00*/  FADD.FTZ R148, R148, R103 ;  /* 0x0000006794947221 */ /* 0x000fe40000010000 */
[----:B------:R-:W-:Y:S02]  /*3c10*/  FMUL.FTZ R102, R34, R149 ;  /* 0x0000009522667220 */ /* 0x000fe40000410000 */
[-C--:B------:R-:W-:Y:S02]  /*3c20*/  FFMA.FTZ R100, R131, R108.reuse, -R100 ;  /* 0x0000006c83647223 */ /* 0x080fe40000010864 */
[----:B0-----:R-:W-:Y:S02]  /*3c30*/  FMUL.FTZ R152, R105, R108 ;  /* 0x0000006c69987220 */ /* 0x001fe40000410000 */
[----:B------:R-:W-:-:S02]  /*3c40*/  FMUL.FTZ R114, R88, R109 ;  /* 0x0000006d58727220 */ /* 0x000fc40000410000 */
[-C--:B------:R-:W-:Y:S01]  /*3c50*/  FFMA.FTZ R103, R129, R109.reuse, R104 ;  /* 0x0000006d81677223 */ /* 0x080fe20000010068 */
[----:B------:R-:W-:Y:S01]  /*3c60*/  STS [R121.X4+0x444], R152 ;  /* 0x0004449879007388 */ /* 0x000fe20000004800 */
[----:B------:R-:W-:Y:S02]  /*3c70*/  FMUL.FTZ R108, R130, R109 ;  /* 0x0000006d826c7220 */ /* 0x000fe40000410000 */
[----:B------:R-:W-:Y:S01]  /*3c80*/  FMUL.FTZ R109, R35, R141 ;  /* 0x0000008d236d7220 */ /* 0x000fe20000410000 */
[----:B------:R0:W-:Y:S01]  /*3c90*/  STS [R121.X4+0x438], R114 ;  /* 0x0004387279007388 */ /* 0x0001e20000004800 */
[----:B------:R-:W-:Y:S02]  /*3ca0*/  FMUL.FTZ R104, R34, R148 ;  /* 0x0000009422687220 */ /* 0x000fe40000410000 */
[----:B------:R-:W-:Y:S02]  /*3cb0*/  FMUL.FTZ R115, R91, R102 ;  /* 0x000000665b737220 */ /* 0x000fe40000410000 */
[----:B------:R-:W-:-:S02]  /*3cc0*/  FFMA.FTZ R101, R129, R123, -R108 ;  /* 0x0000007b81657223 */ /* 0x000fc4000001086c */
[----:B------:R-:W-:Y:S02]  /*3cd0*/  FMUL.FTZ R113, R35, R138 ;  /* 0x0000008a23717220 */ /* 0x000fe40000410000 */
[----:B------:R-:W-:Y:S02]  /*3ce0*/  FMUL.FTZ R108, R93, R109 ;  /* 0x0000006d5d6c7220 */ /* 0x000fe40000410000 */
[----:B------:R-:W-:Y:S02]  /*3cf0*/  FFMA.FTZ R115, R90, R104, R115 ;  /* 0x000000685a737223 */ /* 0x000fe40000010073 */
[----:B------:R-:W-:Y:S02]  /*3d00*/  FFMA.FTZ R108, R92, R113, R108 ;  /* 0x000000715c6c7223 */ /* 0x000fe4000001006c */
[----:B------:R-:W-:Y:S02]  /*3d10*/  FADD.FTZ R115, RZ, R115 ;  /* 0x00000073ff737221 */ /* 0x000fe40000010000 */
[----:B------:R-:W-:-:S02]  /*3d20*/  FMUL.FTZ R151, R32, R143 ;  /* 0x0000008f20977220 */ /* 0x000fc40000410000 */
[----:B------:R-:W-:Y:S02]  /*3d30*/  FMUL.FTZ R160, R88, R123 ;  /* 0x0000007b58a07220 */ /* 0x000fe40000410000 */
[----:B------:R-:W-:Y:S02]  /*3d40*/  FMUL.FTZ R123, R32, R142 ;  /* 0x0000008e207b7220 */ /* 0x000fe40000410000 */
[----:B0-----:R-:W-:Y:S01]  /*3d50*/  FADD.FTZ R114, R115, R108 ;  /* 0x0000006c73727221 */ /* 0x001fe20000010000 */
[----:B------:R-:W-:Y:S01]  /*3d60*/  STS [R121.X4+0x43c], R160 ;  /* 0x00043ca079007388 */ /* 0x000fe20000004800 */
[C---:B------:R-:W-:Y:S02]  /*3d70*/  FMUL.FTZ R116, R128.reuse, R151 ;  /* 0x0000009780747220 */ /* 0x040fe40000410000 */
[----:B------:R-:W-:Y:S02]  /*3d80*/  FMUL.FTZ R115, R91, R104 ;  /* 0x000000685b737220 */ /* 0x000fe40000410000 */
[----:B------:R-:W-:-:S02]  /*3d90*/  FMUL.FTZ R152, R128, R123 ;  /* 0x0000007b80987220 */ /* 0x000fc40000410000 */
[----:B------:R-:W-:Y:S02]  /*3da0*/  FFMA.FTZ R153, R126, R123, R116 ;  /* 0x0000007b7e997223 */ /* 0x000fe40000010074 */
[----:B------:R-:W-:Y:S02]  /*3db0*/  FMUL.FTZ R108, R93, R113 ;  /* 0x000000715d6c7220 */ /* 0x000fe40000410000 */
[----:B------:R-:W-:Y:S02]  /*3dc0*/  FFMA.FTZ R115, R90, R102, -R115 ;  /* 0x000000665a737223 */ /* 0x000fe40000010873 */
[----:B------:R-:W-:Y:S02]  /*3dd0*/  FMUL.FTZ R154, R87, R123 ;  /* 0x0000007b579a7220 */ /* 0x000fe40000410000 */
[----:B------:R-:W-:Y:S02]  /*3de0*/  FFMA.FTZ R123, R126, R151, -R152 ;  /* 0x000000977e7b7223 */ /* 0x000fe40000010898 */
[----:B------:R-:W-:Y:S01]  /*3df0*/  FFMA.FTZ R108, R92, R109, -R108 ;  /* 0x0000006d5c6c7223 */ /* 0x000fe2000001086c */
[----:B------:R-:W-:Y:S01]  /*3e00*/  STS [R121.X4+0x430], R154 ;  /* 0x0004309a79007388 */ /* 0x000fe20000004800 */
[----:B------:R-:W-:-:S02]  /*3e10*/  FADD.FTZ R115, RZ, R115 ;  /* 0x00000073ff737221 */ /* 0x000fc40000010000 */
[----:B------:R-:W-:Y:S02]  /*3e20*/  FADD.FTZ R152, R114, R153 ;  /* 0x0000009972987221 */ /* 0x000fe40000010000 */
[----:B------:R-:W-:Y:S01]  /*3e30*/  FMUL.FTZ R114, R74, R109 ;  /* 0x0000006d4a727220 */ /* 0x000fe20000410000 */
[----:B------:R-:W-:Y:S01]  /*3e40*/  MOV R109, 0xffffff00 ;  /* 0xffffff00006d7802 */ /* 0x000fe20000000f00 */
[----:B------:R-:W-:Y:S02]  /*3e50*/  FADD.FTZ R108, R115, R108 ;  /* 0x0000006c736c7221 */ /* 0x000fe40000010000 */
[----:B------:R-:W-:Y:S01]  /*3e60*/  FADD.FTZ R103, R152, R103 ;  /* 0x0000006798677221 */ /* 0x000fe20000010000 */
[----:B------:R-:W-:Y:S01]  /*3e70*/  STS [R121.X4+0x42c], R114 ;  /* 0x00042c7279007388 */ /* 0x000fe20000004800 */
[----:B------:R-:W-:Y:S02]  /*3e80*/  FADD.FTZ R108, R108, R123 ;  /* 0x0000007b6c6c7221 */ /* 0x000fe40000010000 */
[----:B------:R-:W-:-:S02]  /*3e90*/  FADD.FTZ R103, R103, R98 ;  /* 0x0000006267677221 */ /* 0x000fc40000010000 */
[----:B------:R-:W-:Y:S02]  /*3ea0*/  IMAD R98, R70, R109, c[0x0][0x168] ;  /* 0x00005a0046627624 */ /* 0x000fe400078e026d */
[----:B------:R-:W-:Y:S01]  /*3eb0*/  FADD.FTZ R101, R108, R101 ;  /* 0x000000656c657221 */ /* 0x000fe20000010000 */
[----:B------:R-:W-:Y:S01]  /*3ec0*/  SHF.L.U32 R108, R70, 0x9, RZ ;  /* 0x00000009466c7819 */ /* 0x000fe200000006ff */
[----:B------:R-:W-:Y:S01]  /*3ed0*/  FMUL.FTZ R162, R120, R156 ;  /* 0x0000009c78a27220 */ /* 0x000fe20000410000 */
[----:B------:R-:W-:Y:S01]  /*3ee0*/  LEA R70, R98, -R59, 0x1 ;  /* 0x8000003b62467211 */ /* 0x000fe200078e08ff */
[----:B------:R-:W-:Y:S01]  /*3ef0*/  FMUL.FTZ R156, R87, R151 ;  /* 0x00000097579c7220 */ /* 0x000fe20000410000 */
[----:B------:R-:W-:Y:S01]  /*3f00*/  IADD3 R98, R59, 0x20, RZ ;  /* 0x000000203b627810 */ /* 0x000fe20007ffe0ff */
[----:B------:R-:W-:Y:S01]  /*3f10*/  FMUL.FTZ R116, R74, R113 ;  /* 0x000000714a747220 */ /* 0x000fe20000410000 */
[C---:B------:R-:W-:Y:S01]  /*3f20*/  ISETP.GE.AND P0, PT, R70.reuse, 0x1, PT ;  /* 0x000000014600780c */ /* 0x040fe20003f06270 */
[C---:B------:R-:W-:Y:S01]  /*3f30*/  FMUL.FTZ R104, R75.reuse, R104 ;  /* 0x000000684b687220 */ /* 0x040fe20000410000 */
[----:B------:R-:W-:Y:S01]  /*3f40*/  STS [R121.X4+0x458], R162 ;  /* 0x000458a279007388 */ /* 0x000fe20000004800 */
[----:B------:R-:W-:Y:S01]  /*3f50*/  FMUL.FTZ R102, R75, R102 ;  /* 0x000000664b667220 */ /* 0x000fe20000410000 */
[----:B------:R-:W-:Y:S01]  /*3f60*/  ISETP.GE.AND P1, PT, R70, 0x21, PT ;  /* 0x000000214600780c */ /* 0x000fe20003f26270 */
[----:B------:R-:W-:Y:S01]  /*3f70*/  FADD.FTZ R100, R101, R100 ;  /* 0x0000006465647221 */ /* 0x000fe20000010000 */
[----:B------:R-:W-:Y:S01]  /*3f80*/  STS [R121.X4+0x434], R156 ;  /* 0x0004349c79007388 */ /* 0x000fe20000004800 */
[----:B------:R-:W-:Y:S01]  /*3f90*/  FADD.FTZ R103, R103, R46 ;  /* 0x0000002e67677221 */ /* 0x000fe20000010000 */
[----:B------:R-:W-:Y:S01]  /*3fa0*/  IADD3 R46, P2, R108, R59, RZ ;  /* 0x0000003b6c2e7210 */ /* 0x000fe20007f5e0ff */
[----:B------:R-:W-:Y:S01]  /*3fb0*/  FMUL.FTZ R163, R4, R163 ;  /* 0x000000a304a37220 */ /* 0x000fe20000410000 */
[----:B------:R-:W-:Y:S01]  /*3fc0*/  STS [R121.X4+0x428], R116 ;  /* 0x0004287479007388 */ /* 0x000fe20000004800 */
[----:B------:R-:W-:Y:S01]  /*3fd0*/  FADD.FTZ R100, R100, R47 ;  /* 0x0000002f64647221 */ /* 0x000fe20000010000 */
[----:B------:R-:W-:Y:S01]  /*3fe0*/  LEA.HI.X.SX32 R47, R108, RZ, 0x1, P2 ;  /* 0x000000ff6c2f7211 */ /* 0x000fe200010f0eff */
[----:B------:R-:W-:Y:S01]  /*3ff0*/  FADD.FTZ R158, R158, -R163 ;  /* 0x800000a39e9e7221 */ /* 0x000fe20000010000 */
[----:B------:R0:W-:Y:S01]  /*4000*/  STS [R121.X4+0x420], R104 ;  /* 0x0004206879007388 */ /* 0x0001e20000004800 */
[----:B------:R-:W-:-:S03]  /*4010*/  FADD.FTZ R113, R103, R44 ;  /* 0x0000002c67717221 */ /* 0x000fc60000010000 */
[----:B------:R1:W-:Y:S01]  /*4020*/  STS [R121.X4+0x424], R102 ;  /* 0x0004246679007388 */ /* 0x0003e20000004800 */
[----:B0-----:R-:W-:-:S03]  /*4030*/  FADD.FTZ R104, R100, R45 ;  /* 0x0000002d64687221 */ /* 0x001fc60000010000 */
[----:B------:R-:W-:Y:S06]  /*4040*/  BAR.SYNC.DEFER_BLOCKING 0x0 ;  /* 0x0000000000007b1d */ /* 0x000fec0000010000 */
[----:B------:R-:W-:Y:S05]  /*4050*/  @!P0 BRA `(.L_x_12498) ;  /* 0x0000016000008947 */ /* 0x000fea0003800000 */
[----:B-1----:R-:W-:Y:S01]  /*4060*/  LEA.HI.SX32 R100, R59, R59, 0x1b ;  /* 0x0000003b3b647211 */ /* 0x002fe200078fdaff */
[----:B------:R-:W-:Y:S01]  /*4070*/  IMAD R102, R62, c[0x0][0x2a0], RZ ;  /* 0x0000a8003e667a24 */ /* 0x000fe200078e02ff */
[----:B------:R-:W-:Y:S01]  /*4080*/  ULDC.64 UR4, c[0x0][0x298] ;  /* 0x0000a60000047ab9 */ /* 0x000fe20000000a00 */
[C---:B------:R-:W-:Y:S01]  /*4090*/  IMAD.WIDE.U32 R44, R63.reuse, c[0x0][0x2a0], RZ ;  /* 0x0000a8003f2c7a25 */ /* 0x040fe200078e00ff */
[----:B------:R-:W-:Y:S01]  /*40a0*/  USHF.R.U32.HI UR8, URZ, 0x1, UR5 ;  /* 0x000000013f087899 */ /* 0x000fe20008011605 */
[----:B------:R-:W0:Y:S01]  /*40b0*/  LDS R101, [R100.X4+0x420] ;  /* 0x0004200064657984 */ /* 0x000e220000004800 */
[----:B------:R-:W-:Y:S01]  /*40c0*/  USHF.R.U64 UR4, UR4, 0x1, UR5 ;  /* 0x0000000104047899 */ /* 0x000fe20008001205 */
[----:B------:R-:W-:-:S02]  /*40d0*/  IMAD R103, R63, c[0x0][0x2a4], R102 ;  /* 0x0000a9003f677a24 */ /* 0x000fc400078e0266 */
        /* <DEDUP_REMOVED lines=14> */
.L_x_12498:
[----:B-1----:R-:W-:Y:S05]  /*41c0*/  BSYNC B0 ;  /* 0x0000000000007941 */ /* 0x002fea0003800000 */
.L_x_12497:
        /* <DEDUP_REMOVED lines=9> */
.L_x_12500:
[----:B------:R-:W-:Y:S05]  /*4260*/  BSYNC B0 ;  /* 0x0000000000007941 */ /* 0x000fea0003800000 */
.L_x_12499:
        /* <DEDUP_REMOVED lines=14> */
.L_x_12502:
[----:B0-----:R-:W-:Y:S05]  /*4350*/  BSYNC B0 ;  /* 0x0000000000007941 */ /* 0x001fea0003800000 */
.L_x_12501:
[----:B-1----:R0:W1:Y:S01]  /*4360*/  LDS R45, [R46.X4+0x5a0] ;  /* 0x0005a0002e2d7984 */ /* 0x0020620000004800 */
[----:B------:R-:W-:Y:S01]  /*4370*/  BSSY B0, `(.L_x_12503) ;  /* 0x0000005000007945 */ /* 0x000fe20003800000 */
[----:B------:R-:W-:-:S02]  /*4380*/  IADD3 R44, R59, 0xa0, RZ ;  /* 0x000000a03b2c7810 */ /* 0x000fc40007ffe0ff */
[----:B------:R-:W-:Y:S01]  /*4390*/  LEA.HI.SX32 R98, R98, R59, 0x1b ;  /* 0x0000003b62627211 */ /* 0x000fe200078fdaff */
[----:B------:R-:W-:Y:S05]  /*43a0*/  @!P0 BRA `(.L_x_12504) ;  /* 0x0000001000008947 */ /* 0x000fea0003800000 */
[----:B-1----:R1:W-:Y:S02]  /*43b0*/  RED.E.ADD.F32.FTZ.RN.STRONG.GPU [R48.64+-0x680], R45 ;  /* 0xfff9802d3000798e */ /* 0x0023e4000c10e786 */
.L_x_12504:
[----:B------:R-:W-:Y:S05]  /*43c0*/  BSYNC B0 ;  /* 0x0000000000007941 */ /* 0x000fea0003800000 */
.L_x_12503:
[----:B-1----:R1:W2:Y:S01]  /*43d0*/  LDS R45, [R98.X4+0x620] ;  /* 0x00062000622d7984 */ /* 0x0022a20000004800 */
[----:B------:R-:W-:Y:S01]  /*43e0*/  BSSY B0, `(.L_x_12505) ;  /* 0x0000005000007945 */ /* 0x000fe20003800000 */
[----:B0-----:R-:W-:Y:S02]  /*43f0*/  IADD3 R46, R59, 0xc0, RZ ;  /* 0x000000c03b2e7810 */ /* 0x001fe40007ffe0ff */
[----:B------:R-:W-:Y:S01]  /*4400*/  LEA.HI.SX32 R44, R44, R59, 0x1b ;  /* 0x0000003b2c2c7211 */ /* 0x000fe200078fdaff */
[----:B------:R-:W-:Y:S05]  /*4410*/  @!P1 BRA `(.L_x_12506) ;  /* 0x0000001000009947 */ /* 0x000fea0003800000 */
[----:B--2---:R0:W-:Y:S02]  /*4420*/  RED.E.ADD.F32.FTZ.RN.STRONG.GPU [R48.64+-0x600], R45 ;  /* 0xfffa002d3000798e */ /* 0x0041e4000c10e786 */
.L_x_12506:
[----:B------:R-:W-:Y:S05]  /*4430*/  BSYNC B0 ;  /* 0x0000000000007941 */ /* 0x000fea0003800000 */
.L_x_12505:
[----:B0-2---:R0:W2:Y:S01]  /*4440*/  LDS R45, [R44.X4+0x6a0] ;  /* 0x0006a0002c2d7984 */ /* 0x0050a20000004800 */
[----:B------:R-:W-:Y:S01]  /*4450*/  BSSY B0, `(.L_x_12507) ;  /* 0x0000005000007945 */ /* 0x000fe20003800000 */
[----:B-1----:R-:W-:Y:S02]  /*4460*/  IADD3 R98, R59, 0xe0, RZ ;  /* 0x000000e03b627810 */ /* 0x002fe40007ffe0ff */
[----:B------:R-:W-:Y:S01]  /*4470*/  LEA.HI.SX32 R46, R46, R59, 0x1b ;  /* 0x0000003b2e2e7211 */ /* 0x000fe200078fdaff */
[----:B------:R-:W-:Y:S05]  /*4480*/  @!P2 BRA `(.L_x_12508) ;  /* 0x000000100000a947 */ /* 0x000fea0003800000 */
[----:B--2---:R1:W-:Y:S02]  /*4490*/  RED.E.ADD.F32.FTZ.RN.STRONG.GPU [R48.64+-0x580], R45 ;  /* 0xfffa802d3000798e */ /* 0x0043e4000c10e786 */
.L_x_12508:
[----:B------:R-:W-:Y:S05]  /*44a0*/  BSYNC B0 ;  /* 0x0000000000007941 */ /* 0x000fea0003800000 */
.L_x_12507:
[----:B-12---:R1:W2:Y:S01]  /*44b0*/  LDS R45, [R46.X4+0x720] ;  /* 0x000720002e2d7984 */ /* 0x0062a20000004800 */
[----:B------:R-:W-:Y:S01]  /*44c0*/  BSSY B0, `(.L_x_12509) ;  /* 0x0000005000007945 */ /* 0x000fe20003800000 */
[----:B0-----:R-:W-:-:S02]  /*44d0*/  IADD3 R44, R59, 0x100, RZ ;  /* 0x000001003b2c7810 */ /* 0x001fc40007ffe0ff */
[----:B------:R-:W-:Y:S01]  /*44e0*/  LEA.HI.SX32 R98, R98, R59, 0x1b ;  /* 0x0000003b62627211 */ /* 0x000fe200078fdaff */
[----:B------:R-:W-:Y:S05]  /*44f0*/  @!P3 BRA `(.L_x_12510) ;  /* 0x000000100000b947 */ /* 0x000fea0003800000 */
[----:B--2---:R0:W-:Y:S02]  /*4500*/  RED.E.ADD.F32.FTZ.RN.STRONG.GPU [R48.64+-0x500], R45 ;  /* 0xfffb002d3000798e */ /* 0x0041e4000c10e786 */
.L_x_12510:
[----:B------:R-:W-:Y:S05]  /*4510*/  BSYNC B0 ;  /* 0x0000000000007941 */ /* 0x000fea0003800000 */
.L_x_12509:
[----:B0-2---:R0:W2:Y:S01]  /*4520*/  LDS R45, [R98.X4+0x7a0] ;  /* 0x0007a000622d7984 */ /* 0x0050a20000004800 */
[----:B------:R-:W-:Y:S01]  /*4530*/  BSSY B0, `(.L_x_12511) ;  /* 0x0000004000007945 */ /* 0x000fe20003800000 */
[----:B------:R-:W-:Y:S01]  /*4540*/  LEA.HI.SX32 R44, R44, R59, 0x1b ;  /* 0x0000003b2c2c7211 */ /* 0x000fe200078fdaff */
[----:B------:R-:W-:Y:S05]  /*4550*/  @!P4 BRA `(.L_x_12512) ;  /* 0x000000100000c947 */ /* 0x000fea0003800000 */
[----:B--2---:R2:W-:Y:S02]  /*4560*/  RED.E.ADD.F32.FTZ.RN.STRONG.GPU [R48.64+-0x480], R45 ;  /* 0xfffb802d3000798e */ /* 0x0045e4000c10e786 */
.L_x_12512:
[----:B------:R-:W-:Y:S05]  /*4570*/  BSYNC B0 ;  /* 0x0000000000007941 */ /* 0x000fea0003800000 */
.L_x_12511:
[----:B--2---:R2:W3:Y:S01]  /*4580*/  LDS R45, [R44.X4+0x820] ;  /* 0x000820002c2d7984 */ /* 0x0044e20000004800 */
[----:B------:R-:W-:Y:S01]  /*4590*/  BSSY B0, `(.L_x_12513) ;  /* 0x0000005000007945 */ /* 0x000fe20003800000 */
[C---:B-1----:R-:W-:Y:S02]  /*45a0*/  IADD3 R46, R59.reuse, 0x120, RZ ;  /* 0x000001203b2e7810 */ /* 0x042fe40007ffe0ff */
[----:B0-----:R-:W-:Y:S01]  /*45b0*/  IADD3 R98, R59, 0x140, RZ ;  /* 0x000001403b627810 */ /* 0x001fe20007ffe0ff */
[----:B------:R-:W-:Y:S05]  /*45c0*/  @!P5 BRA `(.L_x_12514) ;  /* 0x000000100000d947 */ /* 0x000fea0003800000 */
[----:B---3--:R0:W-:Y:S02]  /*45d0*/  RED.E.ADD.F32.FTZ.RN.STRONG.GPU [R48.64+-0x400], R45 ;  /* 0xfffc002d3000798e */ /* 0x0081e4000c10e786 */
.L_x_12514:
[----:B------:R-:W-:Y:S05]  /*45e0*/  BSYNC B0 ;  /* 0x0000000000007941 */ /* 0x000fea0003800000 */
.L_x_12513:
        /* <DEDUP_REMOVED lines=14> */
.L_x_12516:
[----:B0-----:R-:W-:Y:S05]  /*46d0*/  BSYNC B0 ;  /* 0x0000000000007941 */ /* 0x001fea0003800000 */
.L_x_12515:
[----:B-1----:R0:W1:Y:S01]  /*46e0*/  LDS R45, [R98.X4+0x920] ;  /* 0x00092000622d7984 */ /* 0x0020620000004800 */
[----:B------:R-:W-:Y:S01]  /*46f0*/  BSSY B0, `(.L_x_12517) ;  /* 0x0000005000007945 */ /* 0x000fe20003800000 */
[----:B------:R-:W-:Y:S02]  /*4700*/  IADD3 R46, R59, 0x180, RZ ;  /* 0x000001803b2e7810 */ /* 0x000fe40007ffe0ff */
[----:B------:R-:W-:Y:S01]  /*4710*/  LEA.HI.SX32 R44, R44, R59, 0x1b ;  /* 0x0000003b2c2c7211 */ /* 0x000fe200078fdaff */
[----:B------:R-:W-:Y:S05]  /*4720*/  @!P0 BRA `(.L_x_12518) ;  /* 0x0000001000008947 */ /* 0x000fea0003800000 */
[----:B-1----:R1:W-:Y:S02]  /*4730*/  RED.E.ADD.F32.FTZ.RN.STRONG.GPU [R48.64+-0x300], R45 ;  /* 0xfffd002d3000798e */ /* 0x0023e4000c10e786 */
.L_x_12518:
[----:B------:R-:W-:Y:S05]  /*4740*/  BSYNC B0 ;  /* 0x0000000000007941 */ /* 0x000fea0003800000 */
.L_x_12517:
[----:B-1----:R1:W2:Y:S01]  /*4750*/  LDS R45, [R44.X4+0x9a0] ;  /* 0x0009a0002c2d7984 */ /* 0x0022a20000004800 */
[----:B------:R-:W-:Y:S01]  /*4760*/  BSSY B0, `(.L_x_12519) ;  /* 0x0000005000007945 */ /* 0x000fe20003800000 */
[----:B------:R-:W-:-:S02]  /*4770*/  IADD3 R70, R59, 0x1a0, RZ ;  /* 0x000001a03b467810 */ /* 0x000fc40007ffe0ff */
[----:B------:R-:W-:Y:S01]  /*4780*/  LEA.HI.SX32 R46, R46, R59, 0x1b ;  /* 0x0000003b2e2e7211 */ /* 0x000fe200078fdaff */
[----:B------:R-:W-:Y:S05]  /*4790*/  @!P1 BRA `(.L_x_12520) ;  /* 0x0000001000009947 */ /* 0x000fea0003800000 */
[----:B--2---:R2:W-:Y:S02]  /*47a0*/  RED.E.ADD.F32.FTZ.RN.STRONG.GPU [R48.64+-0x280], R45 ;  /* 0xfffd802d3000798e */ /* 0x0045e4000c10e786 */
.L_x_12520:
[----:B------:R-:W-:Y:S05]  /*47b0*/  BSYNC B0 ;  /* 0x0000000000007941 */ /* 0x000fea0003800000 */
.L_x_12519:
[----:B--2---:R2:W3:Y:S01]  /*47c0*/  LDS R45, [R46.X4+0xa20] ;  /* 0x000a20002e2d7984 */ /* 0x0044e20000004800 */
[----:B------:R-:W-:Y:S01]  /*47d0*/  BSSY B0, `(.L_x_12521) ;  /* 0x0000005000007945 */ /* 0x000fe20003800000 */
[----:B-1----:R-:W-:Y:S02]  /*47e0*/  IADD3 R44, R59, 0x1c0, RZ ;  /* 0x000001c03b2c7810 */ /* 0x002fe40007ffe0ff */
[----:B------:R-:W-:Y:S01]  /*47f0*/  LEA.HI.SX32 R70, R70, R59, 0x1b ;  /* 0x0000003b46467211 */ /* 0x000fe200078fdaff */
[----:B------:R-:W-:Y:S05]  /*4800*/  @!P2 BRA `(.L_x_12522) ;  /* 0x000000100000a947 */ /* 0x000fea0003800000 */
[----:B---3--:R1:W-:Y:S02]  /*4810*/  RED.E.ADD.F32.FTZ.RN.STRONG.GPU [R48.64+-0x200], R45 ;  /* 0xfffe002d3000798e */ /* 0x0083e4000c10e786 */
.L_x_12522:
[----:B------:R-:W-:Y:S05]  /*4820*/  BSYNC B0 ;  /* 0x0000000000007941 */ /* 0x000fea0003800000 */
.L_x_12521:
[----:B-1-3--:R1:W3:Y:S01]  /*4830*/  LDS R45, [R70.X4+0xaa0] ;  /* 0x000aa000462d7984 */ /* 0x00a2e20000004800 */
[----:B------:R-:W-:Y:S01]  /*4840*/  BSSY B0, `(.L_x_12523) ;  /* 0x0000005000007945 */ /* 0x000fe20003800000 */
[----:B--2---:R-:W-:Y:S02]  /*4850*/  IADD3 R46, R59, 0x1e0, RZ ;  /* 0x000001e03b2e7810 */ /* 0x004fe40007ffe0ff */
[----:B------:R-:W-:Y:S01]  /*4860*/  LEA.HI.SX32 R44, R44, R59, 0x1b ;  /* 0x0000003b2c2c7211 */ /* 0x000fe200078fdaff */
[----:B------:R-:W-:Y:S05]  /*4870*/  @!P3 BRA `(.L_x_12524) ;  /* 0x000000100000b947 */ /* 0x000fea0003800000 */
[----:B---3--:R2:W-:Y:S02]  /*4880*/  RED.E.ADD.F32.FTZ.RN.STRONG.GPU [R48.64+-0x180], R45 ;  /* 0xfffe802d3000798e */ /* 0x0085e4000c10e786 */
.L_x_12524:
[----:B------:R-:W-:Y:S05]  /*4890*/  BSYNC B0 ;  /* 0x0000000000007941 */ /* 0x000fea0003800000 */
.L_x_12523:
[----:B--23--:R2:W3:Y:S01]  /*48a0*/  LDS R45, [R44.X4+0xb20] ;  /* 0x000b20002c2d7984 */ /* 0x00c4e20000004800 */
[----:B------:R-:W-:Y:S01]  /*48b0*/  BSSY B0, `(.L_x_12525) ;  /* 0x0000004000007945 */ /* 0x000fe20003800000 */
[----:B------:R-:W-:Y:S01]  /*48c0*/  LEA.HI.SX32 R46, R46, R59, 0x1b ;  /* 0x0000003b2e2e7211 */ /* 0x000fe200078fdaff */
[----:B------:R-:W-:Y:S05]  /*48d0*/  @!P4 BRA `(.L_x_12526) ;  /* 0x000000100000c947 */ /* 0x000fea0003800000 */
[----:B---3--:R3:W-:Y:S02]  /*48e0*/  RED.E.ADD.F32.FTZ.RN.STRONG.GPU [R48.64+-0x100], R45 ;  /* 0xffff002d3000798e */ /* 0x0087e4000c10e786 */
.L_x_12526:
[----:B------:R-:W-:Y:S05]  /*48f0*/  BSYNC B0 ;  /* 0x0000000000007941 */ /* 0x000fea0003800000 */
.L_x_12525:
[----:B---3--:R3:W4:Y:S01]  /*4900*/  LDS R45, [R46.X4+0xba0] ;  /* 0x000ba0002e2d7984 */ /* 0x0087220000004800 */
[----:B------:R-:W-:Y:S01]  /*4910*/  BSSY B0, `(.L_x_12527) ;  /* 0x0000003000007945 */ /* 0x000fe20003800000 */
[----:B------:R-:W-:Y:S05]  /*4920*/  @!P5 BRA `(.L_x_12528) ;  /* 0x000000100000d947 */ /* 0x000fea0003800000 */
[----:B----4-:R4:W-:Y:S02]  /*4930*/  RED.E.ADD.F32.FTZ.RN.STRONG.GPU [R48.64+-0x80], R45 ;  /* 0xffff802d3000798e */ /* 0x0109e4000c10e786 */
.L_x_12528:
[----:B------:R-:W-:Y:S05]  /*4940*/  BSYNC B0 ;  /* 0x0000000000007941 */ /* 0x000fea0003800000 */
.L_x_12527:
[----:B----4-:R-:W4:Y:S01]  /*4950*/  SHFL.DOWN PT, R48, R51, 0x1, 0x1f ;  /* 0x08201f0033307f89 */ /* 0x010f2200000e0000 */
[----:B------:R-:W-:Y:S01]  /*4960*/  ISETP.GT.AND P0, PT, R58, 0x1e, PT ;  /* 0x0000001e3a00780c */ /* 0x000fe20003f04270 */
[----:B------:R-:W-:Y:S01]  /*4970*/  FMUL.FTZ R94, R94, R137 ;  /* 0x000000895e5e7220 */ /* 0x000fe20000410000 */
[----:B------:R-:W-:Y:S01]  /*4980*/  MOV R45, R51 ;  /* 0x00000033002d7202 */ /* 0x000fe20000000f00 */
[----:B------:R-:W5:Y:S01]  /*4990*/  SHFL.DOWN PT, R71, R150, 0x1, 0x1f ;  /* 0x08201f0096477f89 */ /* 0x000f6200000e0000 */
[----:B---3--:R-:W-:Y:S01]  /*49a0*/  MOV R46, R150 ;  /* 0x00000096002e7202 */ /* 0x008fe20000000f00 */
[----:B------:R-:W-:Y:S01]  /*49b0*/  FMUL.FTZ R95, R95, R143 ;  /* 0x0000008f5f5f7220 */ /* 0x000fe20000410000 */
[----:B------:R-:W-:Y:S01]  /*49c0*/  MOV R47, R158 ;  /* 0x0000009e002f7202 */ /* 0x000fe20000000f00 */
[----:B-1----:R-:W1:Y:S01]  /*49d0*/  SHFL.DOWN PT, R70, R158, 0x1, 0x1f ;  /* 0x08201f009e467f89 */ /* 0x002e6200000e0000 */
[----:B--2---:R-:W-:Y:S01]  /*49e0*/  MOV R44, R50 ;  /* 0x00000032002c7202 */ /* 0x004fe20000000f00 */
[----:B------:R-:W-:Y:S01]  /*49f0*/  FMUL.FTZ R85, R85, R149 ;  /* 0x0000009555557220 */ /* 0x000fe20000410000 */
[----:B------:R-:W-:Y:S01]  /*4a00*/  ISETP.NE.AND P1, PT, R58, RZ, PT ;  /* 0x000000ff3a00720c */ /* 0x000fe20003f25270 */
[----:B------:R-:W2:Y:S01]  /*4a10*/  SHFL.DOWN PT, R49, R50, 0x1, 0x1f ;  /* 0x08201f0032317f89 */ /* 0x000ea200000e0000 */
[----:B------:R-:W-:Y:S01]  /*4a20*/  ISETP.NE.AND P2, PT, R59, RZ, PT ;  /* 0x000000ff3b00720c */ /* 0x000fe20003f45270 */
[----:B------:R-:W-:Y:S01]  /*4a30*/  BSSY B0, `(.L_x_12529) ;  /* 0x000008b000007945 */ /* 0x000fe20003800000 */
[----:B----4-:R-:W-:-:S02]  /*4a40*/  @!P0 FADD.FTZ R45, R45, R48 ;  /* 0x000000302d2d8221 */ /* 0x010fc40000010000 */
[----:B-----5:R-:W-:Y:S02]  /*4a50*/  @!P0 FADD.FTZ R46, R46, R71 ;  /* 0x000000472e2e8221 */ /* 0x020fe40000010000 */
[----:B-1----:R-:W-:-:S03]  /*4a60*/  @!P0 FADD.FTZ R47, R47, R70 ;  /* 0x000000462f2f8221 */ /* 0x002fc60000010000 */
[----:B------:R-:W1:Y:S01]  /*4a70*/  SHFL.DOWN PT, R51, R46, 0x2, 0x1f ;  /* 0x08401f002e337f89 */ /* 0x000e6200000e0000 */
[----:B--2---:R-:W-:-:S03]  /*4a80*/  @!P0 FADD.FTZ R44, R44, R49 ;  /* 0x000000312c2c8221 */ /* 0x004fc60000010000 */
[----:B------:R-:W2:Y:S01]  /*4a90*/  SHFL.DOWN PT, R70, R45, 0x2, 0x1f ;  /* 0x08401f002d467f89 */ /* 0x000ea200000e0000 */
[----:B------:R-:W-:Y:S01]  /*4aa0*/  ISETP.GT.AND P0, PT, R58, 0x1d, PT ;  /* 0x0000001d3a00780c */ /* 0x000fe20003f04270 */
[----:B------:R-:W-:Y:S02]  /*4ab0*/  FMUL.FTZ R49, R77, R144 ;  /* 0x000000904d317220 */ /* 0x000fe40000410000 */
[----:B------:R-:W3:Y:S02]  /*4ac0*/  SHFL.DOWN PT, R50, R47, 0x2, 0x1f ;  /* 0x08401f002f327f89 */ /* 0x000ee400000e0000 */
[-C--:B------:R-:W-:Y:S02]  /*4ad0*/  FFMA.FTZ R48, R76, R136.reuse, -R49 ;  /* 0x000000884c307223 */ /* 0x080fe40000010831 */
[----:B------:R-:W4:Y:S01]  /*4ae0*/  SHFL.DOWN PT, R71, R44, 0x2, 0x1f ;  /* 0x08401f002c477f89 */ /* 0x000f2200000e0000 */
[----:B------:R-:W-:Y:S02]  /*4af0*/  FMUL.FTZ R49, R122, R136 ;  /* 0x000000887a317220 */ /* 0x000fe40000410000 */
[----:B------:R-:W-:-:S02]  /*4b00*/  FMUL.FTZ R127, R127, R48 ;  /* 0x000000307f7f7220 */ /* 0x000fc40000410000 */
[----:B------:R-:W-:-:S04]  /*4b10*/  FMUL.FTZ R48, R77, R96 ;  /* 0x000000604d307220 */ /* 0x000fc80000410000 */
[----:B------:R-:W-:Y:S02]  /*4b20*/  FFMA.FTZ R48, R76, R97, -R48 ;  /* 0x000000614c307223 */ /* 0x000fe40000010830 */
[----:B-1----:R-:W-:Y:S02]  /*4b30*/  @!P0 FADD.FTZ R46, R46, R51 ;  /* 0x000000332e2e8221 */ /* 0x002fe40000010000 */
[----:B------:R-:W-:Y:S02]  /*4b40*/  FMUL.FTZ R51, R77, R136 ;  /* 0x000000884d337220 */ /* 0x000fe40000410000 */
[----:B--2---:R-:W-:Y:S02]  /*4b50*/  @!P0 FADD.FTZ R45, R45, R70 ;  /* 0x000000462d2d8221 */ /* 0x004fe40000010000 */
[----:B------:R-:W-:Y:S02]  /*4b60*/  FMUL.FTZ R48, R145, R48 ;  /* 0x0000003091307220 */ /* 0x000fe40000410000 */
[----:B---3--:R-:W-:Y:S01]  /*4b70*/  @!P0 FADD.FTZ R47, R47, R50 ;  /* 0x000000322f2f8221 */ /* 0x008fe20000010000 */
[----:B------:R-:W1:Y:S01]  /*4b80*/  SHFL.DOWN PT, R70, R45, 0x4, 0x1f ;  /* 0x08801f002d467f89 */ /* 0x000e6200000e0000 */
[----:B------:R-:W-:-:S02]  /*4b90*/  FFMA.FTZ R50, R76, R144, R51 ;  /* 0x000000904c327223 */ /* 0x000fc40000010033 */
[----:B----4-:R-:W-:Y:S01]  /*4ba0*/  @!P0 FADD.FTZ R44, R44, R71 ;  /* 0x000000472c2c8221 */ /* 0x010fe20000010000 */
[----:B0-----:R-:W0:Y:S01]  /*4bb0*/  SHFL.DOWN PT, R98, R47, 0x4, 0x1f ;  /* 0x08801f002f627f89 */ /* 0x001e2200000e0000 */
[----:B------:R-:W-:Y:S01]  /*4bc0*/  ISETP.GT.AND P0, PT, R58, 0x1b, PT ;  /* 0x0000001b3a00780c */ /* 0x000fe20003f04270 */
[----:B------:R-:W-:Y:S02]  /*4bd0*/  FFMA.FTZ R51, R118, R144, R49 ;  /* 0x0000009076337223 */ /* 0x000fe40000010031 */
[----:B------:R-:W2:Y:S01]  /*4be0*/  SHFL.DOWN PT, R71, R46, 0x4, 0x1f ;  /* 0x08801f002e477f89 */ /* 0x000ea200000e0000 */
[-C--:B------:R-:W-:Y:S02]  /*4bf0*/  FMUL.FTZ R49, R77, R97.reuse ;  /* 0x000000614d317220 */ /* 0x080fe40000410000 */
[----:B------:R-:W-:Y:S01]  /*4c00*/  FMUL.FTZ R97, R111, R97 ;  /* 0x000000616f617220 */ /* 0x000fe20000410000 */
[----:B------:R-:W3:Y:S01]  /*4c10*/  SHFL.DOWN PT, R101, R44, 0x4, 0x1f ;  /* 0x08801f002c657f89 */ /* 0x000ee200000e0000 */
[----:B------:R-:W-:-:S02]  /*4c20*/  FFMA.FTZ R49, R76, R96, R49 ;  /* 0x000000604c317223 */ /* 0x000fc40000010031 */
[----:B------:R-:W-:Y:S02]  /*4c30*/  FFMA.FTZ R96, R119, R96, R97 ;  /* 0x0000006077607223 */ /* 0x000fe40000010061 */
[----:B------:R-:W-:Y:S02]  /*4c40*/  FFMA.FTZ R50, R147, R50, R127 ;  /* 0x0000003293327223 */ /* 0x000fe4000001007f */
[----:B------:R-:W-:Y:S02]  /*4c50*/  FFMA.FTZ R48, R146, R49, R48 ;  /* 0x0000003192307223 */ /* 0x000fe40000010030 */
[----:B------:R-:W-:Y:S02]  /*4c60*/  FMUL.FTZ R49, R112, R125 ;  /* 0x0000007d70317220 */ /* 0x000fe40000410000 */
[----:B------:R-:W-:Y:S02]  /*4c70*/  FFMA.FTZ R50, R120, R51, R50 ;  /* 0x0000003378327223 */ /* 0x000fe40000010032 */
[----:B-1----:R-:W-:-:S02]  /*4c80*/  @!P0 FADD.FTZ R45, R45, R70 ;  /* 0x000000462d2d8221 */ /* 0x002fc40000010000 */
[----:B------:R-:W-:Y:S02]  /*4c90*/  FFMA.FTZ R20, R29, R51, R20 ;  /* 0x000000331d147223 */ /* 0x000fe40000010014 */
[----:B0-----:R-:W-:Y:S01]  /*4ca0*/  @!P0 FADD.FTZ R47, R47, R98 ;  /* 0x000000622f2f8221 */ /* 0x001fe20000010000 */
[----:B------:R-:W0:Y:S01]  /*4cb0*/  SHFL.DOWN PT, R70, R45, 0x8, 0x1f ;  /* 0x09001f002d467f89 */ /* 0x000e2200000e0000 */
[-C--:B------:R-:W-:Y:S02]  /*4cc0*/  FFMA.FTZ R21, R28, R96.reuse, R21 ;  /* 0x000000601c157223 */ /* 0x080fe40000010015 */
[----:B--2---:R-:W-:Y:S02]  /*4cd0*/  @!P0 FADD.FTZ R46, R46, R71 ;  /* 0x000000472e2e8221 */ /* 0x004fe40000010000 */
[----:B------:R-:W-:Y:S02]  /*4ce0*/  FFMA.FTZ R117, R117, R96, R48 ;  /* 0x0000006075757223 */ /* 0x000fe40000010030 */
[----:B---3--:R-:W-:Y:S01]  /*4cf0*/  @!P0 FADD.FTZ R44, R44, R101 ;  /* 0x000000652c2c8221 */ /* 0x008fe20000010000 */
[----:B------:R-:W-:Y:S01]  /*4d00*/  SHFL.DOWN PT, R96, R47, 0x8, 0x1f ;  /* 0x09001f002f607f89 */ /* 0x000fe200000e0000 */
[CC--:B------:R-:W-:Y:S01]  /*4d10*/  FMUL.FTZ R48, R77.reuse, R124.reuse ;  /* 0x0000007c4d307220 */ /* 0x0c0fe20000410000 */
[----:B------:R-:W-:Y:S01]  /*4d20*/  ISETP.GT.AND P0, PT, R58, 0x17, PT ;  /* 0x000000173a00780c */ /* 0x000fe20003f04270 */
[----:B------:R-:W-:Y:S01]  /*4d30*/  FFMA.FTZ R51, R106, R124, R49 ;  /* 0x0000007c6a337223 */ /* 0x000fe20000010031 */
[----:B------:R-:W1:Y:S01]  /*4d40*/  SHFL.DOWN PT, R101, R46, 0x8, 0x1f ;  /* 0x09001f002e657f89 */ /* 0x000e6200000e0000 */
[----:B------:R-:W-:-:S02]  /*4d50*/  FMUL.FTZ R49, R77, R135 ;  /* 0x000000874d317220 */ /* 0x000fc40000410000 */
[C---:B------:R-:W-:Y:S01]  /*4d60*/  FFMA.FTZ R71, R76.reuse, R125, -R48 ;  /* 0x0000007d4c477223 */ /* 0x040fe20000010830 */
[----:B------:R-:W2:Y:S01]  /*4d70*/  SHFL.DOWN PT, R97, R44, 0x8, 0x1f ;  /* 0x09001f002c617f89 */ /* 0x000ea200000e0000 */
[-C--:B------:R-:W-:Y:S02]  /*4d80*/  FFMA.FTZ R49, R76, R140.reuse, -R49 ;  /* 0x0000008c4c317223 */ /* 0x080fe40000010831 */
[----:B------:R-:W-:Y:S02]  /*4d90*/  FMUL.FTZ R48, R77, R140 ;  /* 0x0000008c4d307220 */ /* 0x000fe40000410000 */
[----:B------:R-:W-:Y:S02]  /*4da0*/  FADD.FTZ R19, R50, R19 ;  /* 0x0000001332137221 */ /* 0x000fe40000010000 */
[----:B------:R-:W-:Y:S02]  /*4db0*/  FMUL.FTZ R49, R132, R49 ;  /* 0x0000003184317220 */ /* 0x000fe40000410000 */
[----:B------:R-:W-:-:S02]  /*4dc0*/  FFMA.FTZ R50, R76, R135, R48 ;  /* 0x000000874c327223 */ /* 0x000fc40000010030 */
[----:B------:R-:W-:Y:S02]  /*4dd0*/  FMUL.FTZ R48, R77, R139 ;  /* 0x0000008b4d307220 */ /* 0x000fe40000410000 */
[----:B------:R-:W-:Y:S02]  /*4de0*/  FFMA.FTZ R50, R131, R50, R49 ;  /* 0x0000003283327223 */ /* 0x000fe40000010031 */
[C---:B------:R-:W-:Y:S02]  /*4df0*/  FFMA.FTZ R49, R76.reuse, R137, -R48 ;  /* 0x000000894c317223 */ /* 0x040fe40000010830 */
[C---:B------:R-:W-:Y:S02]  /*4e00*/  FMUL.FTZ R125, R77.reuse, R125 ;  /* 0x0000007d4d7d7220 */ /* 0x040fe40000410000 */
[----:B------:R-:W-:Y:S02]  /*4e10*/  FMUL.FTZ R137, R77, R137 ;  /* 0x000000894d897220 */ /* 0x000fe40000410000 */
[----:B------:R-:W-:-:S02]  /*4e20*/  FFMA.FTZ R124, R76, R124, R125 ;  /* 0x0000007c4c7c7223 */ /* 0x000fc4000001007d */
[----:B------:R-:W-:Y:S02]  /*4e30*/  FMUL.FTZ R71, R134, R71 ;  /* 0x0000004786477220 */ /* 0x000fe40000410000 */
[----:B------:R-:W-:Y:S02]  /*4e40*/  FMUL.FTZ R49, R130, R49 ;  /* 0x0000003182317220 */ /* 0x000fe40000410000 */
[-C--:B------:R-:W-:Y:S02]  /*4e50*/  FFMA.FTZ R48, R76, R139.reuse, R137 ;  /* 0x0000008b4c307223 */ /* 0x080fe40000010089 */
[----:B------:R-:W-:Y:S02]  /*4e60*/  FFMA.FTZ R71, R133, R124, R71 ;  /* 0x0000007c85477223 */ /* 0x000fe40000010047 */
[----:B------:R-:W-:Y:S02]  /*4e70*/  FFMA.FTZ R139, R86, R139, R94 ;  /* 0x0000008b568b7223 */ /* 0x000fe4000001005e */
[----:B------:R-:W-:-:S02]  /*4e80*/  FFMA.FTZ R48, R129, R48, R49 ;  /* 0x0000003081307223 */ /* 0x000fc40000010031 */
[----:B0-----:R-:W-:Y:S02]  /*4e90*/  @!P0 FADD.FTZ R45, R45, R70 ;  /* 0x000000462d2d8221 */ /* 0x001fe40000010000 */
[----:B-1----:R-:W-:Y:S02]  /*4ea0*/  @!P0 FADD.FTZ R46, R46, R101 ;  /* 0x000000652e2e8221 */ /* 0x002fe40000010000 */
[----:B------:R-:W-:Y:S01]  /*4eb0*/  @!P0 FADD.FTZ R47, R47, R96 ;  /* 0x000000602f2f8221 */ /* 0x000fe20000010000 */
[----:B------:R-:W0:Y:S01]  /*4ec0*/  SHFL.DOWN PT, R70, R45, 0x10, 0x1f ;  /* 0x0a001f002d467f89 */ /* 0x000e2200000e0000 */
[----:B--2---:R-:W-:Y:S01]  /*4ed0*/  @!P0 FADD.FTZ R44, R44, R97 ;  /* 0x000000612c2c8221 */ /* 0x004fe20000010000 */
[----:B------:R-:W-:Y:S01]  /*4ee0*/  ISETP.GT.AND P0, PT, R58, 0xf, PT ;  /* 0x0000000f3a00780c */ /* 0x000fe20003f04270 */
[----:B------:R-:W-:Y:S01]  /*4ef0*/  FFMA.FTZ R88, R88, R139, R48 ;  /* 0x0000008b58587223 */ /* 0x000fe20000010030 */
[----:B------:R-:W-:Y:S01]  /*4f00*/  SHFL.DOWN PT, R96, R47, 0x10, 0x1f ;  /* 0x0a001f002f607f89 */ /* 0x000fe200000e0000 */
[----:B------:R-:W-:-:S02]  /*4f10*/  FFMA.FTZ R22, R31, R51, R22 ;  /* 0x000000331f167223 */ /* 0x000fc40000010016 */
[----:B------:R-:W-:Y:S02]  /*4f20*/  FFMA.FTZ R110, R110, R51, R71 ;  /* 0x000000336e6e7223 */ /* 0x000fe40000010047 */
[C---:B------:R-:W-:Y:S01]  /*4f30*/  FMUL.FTZ R48, R77.reuse, R142 ;  /* 0x0000008e4d307220 */ /* 0x040fe20000410000 */
[----:B------:R-:W1:Y:S01]  /*4f40*/  SHFL.DOWN PT, R71, R46, 0x10, 0x1f ;  /* 0x0a001f002e477f89 */ /* 0x000e6200000e0000 */
[CC--:B------:R-:W-:Y:S02]  /*4f50*/  FMUL.FTZ R49, R77.reuse, R143.reuse ;  /* 0x0000008f4d317220 */ /* 0x0c0fe40000410000 */
[C---:B------:R-:W-:Y:S01]  /*4f60*/  FFMA.FTZ R143, R76.reuse, R143, -R48 ;  /* 0x0000008f4c8f7223 */ /* 0x040fe20000010830 */
[----:B------:R-:W2:Y:S01]  /*4f70*/  SHFL.DOWN PT, R51, R44, 0x10, 0x1f ;  /* 0x0a001f002c337f89 */ /* 0x000ea200000e0000 */
[----:B------:R-:W-:Y:S02]  /*4f80*/  FMUL.FTZ R48, R77, R138 ;  /* 0x0000008a4d307220 */ /* 0x000fe40000410000 */
[----:B------:R-:W-:-:S02]  /*4f90*/  FFMA.FTZ R49, R76, R142, R49 ;  /* 0x0000008e4c317223 */ /* 0x000fc40000010031 */
[----:B------:R-:W-:Y:S02]  /*4fa0*/  FFMA.FTZ R48, R76, R141, -R48 ;  /* 0x0000008d4c307223 */ /* 0x000fe40000010830 */
[----:B------:R-:W-:Y:S02]  /*4fb0*/  FMUL.FTZ R143, R128, R143 ;  /* 0x0000008f808f7220 */ /* 0x000fe40000410000 */
[----:B------:R-:W-:Y:S02]  /*4fc0*/  FMUL.FTZ R93, R93, R48 ;  /* 0x000000305d5d7220 */ /* 0x000fe40000410000 */
[----:B------:R-:W-:Y:S02]  /*4fd0*/  FMUL.FTZ R48, R77, R148 ;  /* 0x000000944d307220 */ /* 0x000fe40000410000 */
[----:B------:R-:W-:Y:S02]  /*4fe0*/  FFMA.FTZ R143, R126, R49, R143 ;  /* 0x000000317e8f7223 */ /* 0x000fe4000001008f */
[----:B------:R-:W-:-:S02]  /*4ff0*/  FMUL.FTZ R49, R84, R141 ;  /* 0x0000008d54317220 */ /* 0x000fc40000410000 */
[----:B------:R-:W-:Y:S02]  /*5000*/  FMUL.FTZ R140, R107, R140 ;  /* 0x0000008c6b8c7220 */ /* 0x000fe40000410000 */
        /* <DEDUP_REMOVED lines=45> */
.L_x_12530:
[----:B0-----:R-:W-:Y:S05]  /*52e0*/  BSYNC B0 ;  /* 0x0000000000007941 */ /* 0x001fea0003800000 */
.L_x_12529:
[----:B------:R-:W-:Y:S02]  /*52f0*/  IADD3 R2, R2, 0x1, RZ ;  /* 0x0000000102027810 */ /* 0x000fe40007ffe0ff */
[----:B------:R-:W-:-:S02]  /*5300*/  IADD3 R3, P1, R3, 0x1, RZ ;  /* 0x0000000103037810 */ /* 0x000fc40007f3e0ff */
[----:B------:R-:W-:Y:S02]  /*5310*/  ISETP.GE.AND P0, PT, R2, c[0x0][0x16c], PT ;  /* 0x00005b0002007a0c */ /* 0x000fe40003f06270 */
[----:B------:R-:W-:-:S11]  /*5320*/  IADD3.X R0, RZ, R0, RZ, P1, !PT ;  /* 0x00000000ff007210 */ /* 0x000fd60000ffe4ff */
[----:B------:R-:W-:Y:S01]  /*5330*/  @P0 CALL.REL.NOINC `(.L_x_12484) ;  /* 0x0000001000000944 */ /* 0x000fe20003c00000 */
[----:B------:R-:W-:Y:S05]  /*5340*/  BRA `(.L_x_12531) ;  /* 0xffffb97000007947 */ /* 0x000fea000383ffff */
.L_x_12484:
        /* <DEDUP_REMOVED lines=9> */
[----:B------:R-:W-:-:S02]  /*53e0*/  F2FP.PACK_AB R27, R19, R18 ;  /* 0x00000012131b723e */ /* 0x000fc400000000ff */
[----:B------:R-:W-:Y:S02]  /*53f0*/  SHF.L.U32 R20, R22, 0x8, RZ ;  /* 0x0000000816147819 */ /* 0x000fe400000006ff */
[----:B------:R-:W-:Y:S02]  /*5400*/  F2FP.PACK_AB R26, R17, R16 ;  /* 0x00000010111a723e */ /* 0x000fe400000000ff */
[--C-:B------:R-:W-:Y:S02]  /*5410*/  SHF.R.S32.HI R21, RZ, 0x1f, R20.reuse ;  /* 0x0000001fff157819 */ /* 0x100fe40000011414 */
[----:B------:R-:W-:Y:S02]  /*5420*/  F2FP.PACK_AB R25, R15, R14 ;  /* 0x0000000e0f19723e */ /* 0x000fe400000000ff */
[----:B------:R-:W-:Y:S01]  /*5430*/  F2FP.PACK_AB R24, R13, R12 ;  /* 0x0000000c0d18723e */ /* 0x000fe200000000ff */
[----:B------:R-:W-:Y:S01]  /*5440*/  IMAD.WIDE.U32 R2, R65, c[0x0][0x2d8], R20 ;  /* 0x0000b60041027a25 */ /* 0x000fe200078e0014 */
[----:B------:R-:W-:Y:S01]  /*5450*/  IADD3 R39, P1, R39, -0x400, RZ ;  /* 0xfffffc0027277810 */ /* 0x000fe20007f3e0ff */
[----:B------:R0:W-:Y:S01]  /*5460*/  STS.128 [R58.X16], R4 ;  /* 0x000000043a007388 */ /* 0x0001e2000000cc00 */
[----:B------:R-:W-:-:S06]  /*5470*/  NOP ;  /* 0x0000000000007918 */ /* 0x000fcc0000000000 */
[----:B------:R-:W1:Y:S01]  /*5480*/  LDS.128 R8, [R58.X16] ;  /* 0x000000003a087984 */ /* 0x000e62000000cc00 */
[----:B------:R-:W-:Y:S01]  /*5490*/  IADD3 R3, R3, R23, RZ ;  /* 0x0000001703037210 */ /* 0x000fe20007ffe0ff */
[C---:B------:R-:W-:Y:S01]  /*54a0*/  IMAD R23, R69.reuse, c[0x0][0x2e4], R0 ;  /* 0x0000b90045177a24 */ /* 0x040fe200078e0200 */
[----:B------:R-:W-:Y:S01]  /*54b0*/  IADD3 R52, P2, R52, -0x200, RZ ;  /* 0xfffffe0034347810 */ /* 0x000fe20007f5e0ff */
[----:B------:R-:W-:Y:S01]  /*54c0*/  IMAD R0, R64, c[0x0][0x2f8], RZ ;  /* 0x0000be0040007a24 */ /* 0x000fe200078e02ff */
[----:B------:R-:W-:Y:S01]  /*54d0*/  IADD3 R56, P3, R56, -0x200, RZ ;  /* 0xfffffe0038387810 */ /* 0x000fe20007f7e0ff */
[----:B------:R-:W-:Y:S01]  /*54e0*/  IMAD.WIDE.U32 R2, R69, c[0x0][0x2e0], R2 ;  /* 0x0000b80045027a25 */ /* 0x000fe200078e0002 */
[----:B------:R-:W-:Y:S02]  /*54f0*/  IADD3 R54, P4, R54, -0x200, RZ ;  /* 0xfffffe0036367810 */ /* 0x000fe40007f9e0ff */
[----:B------:R-:W-:Y:S01]  /*5500*/  IADD3 R36, R36, 0x1, RZ ;  /* 0x0000000124247810 */ /* 0x000fe20007ffe0ff */
[----:B------:R-:W-:Y:S01]  /*5510*/  IMAD.WIDE.U32 R20, R65, c[0x0][0x2f8], R20 ;  /* 0x0000be0041147a25 */ /* 0x000fe200078e0014 */
[----:B------:R-:W-:-:S02]  /*5520*/  IADD3 R3, R3, R23, RZ ;  /* 0x0000001703037210 */ /* 0x000fc40007ffe0ff */
[----:B0-----:R-:W-:Y:S01]  /*5530*/  LEA R4, P0, R2, c[0x0][0x330], 0x1 ;  /* 0x0000cc0002047a11 */ /* 0x001fe200078008ff */
[----:B------:R-:W-:Y:S01]  /*5540*/  IMAD R23, R65, c[0x0][0x2fc], R0 ;  /* 0x0000bf0041177a24 */ /* 0x000fe200078e0200 */
[----:B------:R-:W-:Y:S01]  /*5550*/  IADD3.X R38, R38, -0x1, RZ, P1, !PT ;  /* 0xffffffff26267810 */ /* 0x000fe20000ffe4ff */
[----:B------:R-:W-:Y:S01]  /*5560*/  IMAD R0, R68, c[0x0][0x300], RZ ;  /* 0x0000c00044007a24 */ /* 0x000fe200078e02ff */
[----:B------:R-:W-:Y:S01]  /*5570*/  LEA.HI.X R5, R2, c[0x0][0x334], R3, 0x1, P0 ;  /* 0x0000cd0002057a11 */ /* 0x000fe200000f0c03 */
[----:B------:R-:W-:Y:S01]  /*5580*/  FADD.FTZ R12, R61, R12 ;  /* 0x0000000c3d0c7221 */ /* 0x000fe20000010000 */
[----:B------:R-:W-:Y:S02]  /*5590*/  IADD3 R21, R21, R23, RZ ;  /* 0x0000001715157210 */ /* 0x000fe40007ffe0ff */
[----:B------:R-:W-:Y:S01]  /*55a0*/  IADD3.X R53, R53, -0x1, RZ, P2, !PT ;  /* 0xffffffff35357810 */ /* 0x000fe200017fe4ff */
[----:B------:R-:W-:Y:S01]  /*55b0*/  IMAD.WIDE R2, R59, 0x10, R4 ;  /* 0x000000103b027825 */ /* 0x000fe200078e0204 */
[----:B------:R-:W-:-:S02]  /*55c0*/  IADD3.X R57, R57, -0x1, RZ, P3, !PT ;  /* 0xffffffff39397810 */ /* 0x000fc40001ffe4ff */
[----:B------:R-:W-:Y:S01]  /*55d0*/  IADD3.X R55, R55, -0x1, RZ, P4, !PT ;  /* 0xffffffff37377810 */ /* 0x000fe200027fe4ff */
[----:B------:R-:W-:-:S04]  /*55e0*/  FADD.FTZ R13, R12, R13 ;  /* 0x0000000d0c0d7221 */ /* 0x000fc80000010000 */
[----:B------:R-:W-:-:S04]  /*55f0*/  FADD.FTZ R14, R13, R14 ;  /* 0x0000000e0d0e7221 */ /* 0x000fc80000010000 */
[----:B------:R-:W-:-:S04]  /*5600*/  FADD.FTZ R15, R14, R15 ;  /* 0x0000000f0e0f7221 */ /* 0x000fc80000010000 */
[----:B------:R-:W-:Y:S01]  /*5610*/  FADD.FTZ R16, R15, R16 ;  /* 0x000000100f107221 */ /* 0x000fe20000010000 */
[----:B-1----:R0:W-:Y:S03]  /*5620*/  STG.E.128 [R2.64], R8 ;  /* 0x0000000802007986 */ /* 0x0021e6000c101d06 */
[----:B------:R-:W-:Y:S01]  /*5630*/  FADD.FTZ R17, R16, R17 ;  /* 0x0000001110117221 */ /* 0x000fe20000010000 */
[----:B------:R-:W-:Y:S03]  /*5640*/  BAR.SYNC.DEFER_BLOCKING 0x0 ;  /* 0x0000000000007b1d */ /* 0x000fe60000010000 */
        /* <DEDUP_REMOVED lines=16> */
.L_x_12482:
        /* <DEDUP_REMOVED lines=24> */
.L_x_12534:
[----:B0-----:R-:W-:Y:S05]  /*58d0*/  BSYNC B0 ;  /* 0x0000000000007941 */ /* 0x001fea0003800000 */
.L_x_12533:
        /* <DEDUP_REMOVED lines=23> */
.L_x_12536:
[----:B------:R-:W1:Y:S02]  /*5a50*/  S2R R15, SR_TID.X ;  /* 0x00000000000f7919 */ /* 0x000e640000002100 */
.L_x_12537:
[----:B0-----:R-:W-:Y:S05]  /*5a60*/  BSYNC B0 ;  /* 0x0000000000007941 */ /* 0x001fea0003800000 */
.L_x_12535:
        /* <DEDUP_REMOVED lines=10> */
.L_x_12538:
        /* <DEDUP_REMOVED lines=28> */
.L_x_12539:
        /* <DEDUP_REMOVED lines=11> */
.L_x_14744:


//--------------------- .text._Z25selective_scan_bwd_kernelI32Selective_Scan_bwd_kernel_traitsILi32ELi8ELb1ELb1ELb0ELb0ELb1EN3c104HalfENS1_7complexIfEEEEv12SSMParamsBwd --------------------------
	.section	.text._Z25selective_scan_bwd_kernelI32Selective_Scan_bwd_kernel_traitsILi32ELi8ELb1ELb1ELb0ELb0ELb1EN3c104HalfENS1_7complexIfEEEEv12SSMParamsBwd,"ax",@progbits
	.sectioninfo	@"SHI_REGISTERS=168"
	.align	128
        .global         _Z25selective_scan_bwd_kernelI32Selective_Scan_bwd_kernel_traitsILi32ELi8ELb1ELb1ELb0ELb0ELb1EN3c104HalfENS1_7complexIfEEEEv12SSMParamsBwd
        .type           _Z25selective_scan_bwd_kernelI32Selective_Scan_bwd_kernel_traitsILi32ELi8ELb1ELb1ELb0ELb0ELb1EN3c104HalfENS1_7complexIfEEEEv12SSMParamsBwd,@function
        .size           _Z25selective_scan_bwd_kernelI32Selective_Scan_bwd_kernel_traitsILi32ELi8ELb1ELb1ELb0ELb0ELb1EN3c104HalfENS1_7complexIfEEEEv12SSMParamsBwd,(.L_x_14745 - _Z25selective_scan_bwd_kernelI32Selective_Scan_bwd_kernel_traitsILi32ELi8ELb1ELb1ELb0ELb0ELb1EN3c104HalfENS1_7complexIfEEEEv12SSMParamsBwd)
        .other          _Z25selective_scan_bwd_kernelI32Selective_Scan_bwd_kernel_traitsILi32ELi8ELb1ELb1ELb0ELb0ELb1EN3c104HalfENS1_7complexIfEEEEv12SSMParamsBwd,@"STO_CUDA_ENTRY STV_DEFAULT"
_Z25selective_scan_bwd_kernelI32Selective_Scan_bwd_kernel_traitsILi32ELi8ELb1ELb1ELb0ELb0ELb1EN3c104HalfENS1_7complexIfEEEEv12SSMParamsBwd:
.text._Z25selective_scan_bwd_kernelI32Selective_Scan_bwd_kernel_traitsILi32ELi8ELb1ELb1ELb0ELb0ELb1EN3c104HalfENS1_7complexIfEEEEv12SSMParamsBwd:
        /* <DEDUP_REMOVED lines=35> */
[----:B------:R-:W-:Y:S01]  /*0230*/  MOV R21, RZ ;  /* 0x000000ff00157202 */ /* 0x000fe20000000f00 */
[----:B------:R-:W-:Y:S01]  /*0240*/  IMAD R15, R29, c[0x0][0x1d8], RZ ;  /* 0x000076001d0f7a24 */ /* 0x000fe200078e02ff */
[----:B---3--:R-:W-:Y:S01]  /*0250*/  IADD3 R8, RZ, -R7, RZ ;  /* 0x80000007ff087210 */ /* 0x008fe20007ffe0ff */
[----:B------:R-:W-:-:S02]  /*0260*/  IMAD R19, R30, c[0x0][0x284], R19 ;  /* 0x0000a1001e137a24 */ /* 0x000fc400078e0213 */
[----:B------:R-:W-:Y:S02]  /*0270*/  IMAD R10, R30, c[0x0][0x1dc], R15 ;  /* 0x000077001e0a7a24 */ /* 0x000fe400078e020f */
[----:B------:R-:W-:Y:S02]  /*0280*/  IMAD R3, R8, R11, RZ ;  /* 0x0000000b08037224 */ /* 0x000fe400078e02ff */
[----:B------:R-:W-:Y:S02]  /*0290*/  IMAD R15, R29, c[0x0][0x1e8], RZ ;  /* 0x00007a001d0f7a24 */ /* 0x000fe400078e02ff */
        /* <DEDUP_REMOVED lines=14> */
[C---:B------:R-:W-:Y:S02]  /*0380*/  IMAD R13, R26.reuse, c[0x0][0x27c], R9 ;  /* 0x00009f001a0d7a24 */ /* 0x040fe400078e0209 */
[----:B------:R-:W-:-:S03]  /*0390*/  IMAD.WIDE.U32 R8, R26, c[0x0][0x190], RZ ;  /* 0x000064001a087a25 */ /* 0x000fc600078e00ff */
[----:B------:R-:W-:Y:S01]  /*03a0*/  IADD3 R7, R7, R13, RZ ;  /* 0x0000000d07077210 */ /* 0x000fe20007ffe0ff */
[----:B------:R-:W-:Y:S01]  /*03b0*/  IMAD.WIDE.U32 R2, R30, c[0x0][0x1d8], R2 ;  /* 0x000076001e027a25 */ /* 0x000fe200078e0002 */
[----:B------:R-:W-:Y:S02]  /*03c0*/  @!P1 IADD3 R0, R0, -R11, RZ ;  /* 0x8000000b00009210 */ /* 0x000fe40007ffe0ff */
[----:B------:R-:W-:Y:S02]  /*03d0*/  IADD3 R9, R9, R17, RZ ;  /* 0x0000001109097210 */ /* 0x000fe40007ffe0ff */
[----:B------:R-:W-:Y:S02]  /*03e0*/  ISETP.GE.U32.AND P0, PT, R0, R11, PT ;  /* 0x0000000b0000720c */ /* 0x000fe40003f06070 */
[----:B------:R-:W-:Y:S02]  /*03f0*/  LEA R11, R12, 0xffffff00, 0x8 ;  /* 0xffffff000c0b7811 */ /* 0x000fe400078e40ff */
[----:B------:R-:W-:-:S02]  /*0400*/  @!P1 IADD3 R24, R24, 0x1, RZ ;  /* 0x0000000118189810 */ /* 0x000fc40007ffe0ff */
[----:B------:R-:W-:Y:S02]  /*0410*/  SHF.R.S32.HI R13, RZ, 0x1f, R11 ;  /* 0x0000001fff0d7819 */ /* 0x000fe4000001140b */
[----:B------:R-:W-:Y:S02]  /*0420*/  IADD3 R17, P3, R11, R2, RZ ;  /* 0x000000020b117210 */ /* 0x000fe40007f7e0ff */
[----:B------:R-:W-:Y:S02]  /*0430*/  ISETP.NE.AND P1, PT, RZ, c[0x0][0x178], PT ;  /* 0x00005e00ff007a0c */ /* 0x000fe40003f25270 */
[----:B------:R-:W-:Y:S01]  /*0440*/  IADD3.X R10, R13, R3, R10, P3, !PT ;  /* 0x000000030d0a7210 */ /* 0x000fe20001ffe40a */
[----:B------:R-:W-:Y:S01]  /*0450*/  IMAD.WIDE.U32 R2, R30, c[0x0][0x1e8], R4 ;  /* 0x00007a001e027a25 */ /* 0x000fe200078e0004 */
[----:B------:R-:W-:Y:S02]  /*0460*/  @P0 IADD3 R24, R24, 0x1, RZ ;  /* 0x0000000118180810 */ /* 0x000fe40007ffe0ff */
[----:B------:R-:W-:Y:S01]  /*0470*/  ISETP.GE.AND P3, PT, R12, 0x1, PT ;  /* 0x000000010c00780c */ /* 0x000fe20003f66270 */
[----:B------:R-:W-:Y:S01]  /*0480*/  IMAD.WIDE.U32 R4, R30, c[0x0][0x280], R6 ;  /* 0x0000a0001e047a25 */ /* 0x000fe200078e0006 */
[----:B------:R-:W-:-:S03]  /*0490*/  @!P2 IADD3 R24, -R24, RZ, RZ ;  /* 0x000000ff1818a210 */ /* 0x000fc60007ffe1ff */
[----:B------:R-:W-:Y:S01]  /*04a0*/  IMAD R6, R30, c[0x0][0x1ec], R15 ;  /* 0x00007b001e067a24 */ /* 0x000fe200078e020f */
[----:B------:R-:W-:Y:S02]  /*04b0*/  IADD3 R15, P0, R11, R2, RZ ;  /* 0x000000020b0f7210 */ /* 0x000fe40007f1e0ff */
[----:B------:R-:W-:Y:S02]  /*04c0*/  @!P1 LOP3.LUT R24, RZ, c[0x0][0x178], RZ, 0x33, !PT ;  /* 0x00005e00ff189a12 */ /* 0x000fe400078e33ff */
[----:B------:R-:W-:Y:S02]  /*04d0*/  IADD3.X R2, R13, R3, R6, P0, !PT ;  /* 0x000000030d027210 */ /* 0x000fe400007fe406 */
[----:B------:R-:W-:Y:S01]  /*04e0*/  LEA R18, P0, R17, c[0x0][0x240], 0x1 ;  /* 0x0000900011127a11 */ /* 0x000fe200078008ff */
[----:B------:R-:W-:Y:S01]  /*04f0*/  IMAD.WIDE.U32 R8, R24, c[0x0][0x1a8], R8 ;  /* 0x00006a0018087a25 */ /* 0x000fe200078e0008 */
[----:B------:R-:W-:Y:S02]  /*0500*/  IADD3 R0, P2, R11, R4, RZ ;  /* 0x000000040b007210 */ /* 0x000fe40007f5e0ff */
[----:B------:R-:W-:-:S02]  /*0510*/  LEA.HI.X R17, R17, c[0x0][0x244], R10, 0x1, P0 ;  /* 0x0000910011117a11 */ /* 0x000fc400000f0c0a */
[----:B------:R-:W-:Y:S02]  /*0520*/  ISETP.NE.U32.AND P0, PT, RZ, c[0x0][0x260], PT ;  /* 0x00009800ff007a0c */ /* 0x000fe40003f05070 */
[----:B------:R-:W-:Y:S02]  /*0530*/  LEA R16, P1, R15, c[0x0][0x248], 0x1 ;  /* 0x000092000f107a11 */ /* 0x000fe400078208ff */
[----:B------:R-:W-:Y:S02]  /*0540*/  ISETP.NE.AND.EX P0, PT, RZ, c[0x0][0x264], PT, P0 ;  /* 0x00009900ff007a0c */ /* 0x000fe40003f05300 */
[----:B------:R-:W-:Y:S02]  /*0550*/  SHF.R.S32.HI R23, RZ, 0x1f, R24 ;  /* 0x0000001fff177819 */ /* 0x000fe40000011418 */
[----:B------:R-:W-:Y:S02]  /*0560*/  IADD3.X R13, R13, R5, R19, P2, !PT ;  /* 0x000000050d0d7210 */ /* 0x000fe400017fe413 */
[----:B------:R-:W-:Y:S01]  /*0570*/  LEA.HI.X R15, R15, c[0x0][0x24c], R2, 0x1, P1 ;  /* 0x000093000f0f7a11 */ /* 0x000fe200008f0c02 */
[----:B------:R-:W-:Y:S01]  /*0580*/  IMAD R5, R23, c[0x0][0x1a8], RZ ;  /* 0x00006a0017057a24 */ /* 0x000fe200078e02ff */
[----:B------:R-:W-:-:S02]  /*0590*/  ISETP.NE.U32.AND P1, PT, RZ, c[0x0][0x328], PT ;  /* 0x0000ca00ff007a0c */ /* 0x000fc40003f25070 */
[----:B------:R-:W-:Y:S01]  /*05a0*/  ISETP.NE.U32.AND P2, PT, RZ, c[0x0][0x348], PT ;  /* 0x0000d200ff007a0c */ /* 0x000fe20003f45070 */
[----:B------:R-:W-:Y:S01]  /*05b0*/  IMAD R5, R24, c[0x0][0x1ac], R5 ;  /* 0x00006b0018057a24 */ /* 0x000fe200078e0205 */
[C---:B------:R-:W-:Y:S02]  /*05c0*/  LEA R14, P4, R0.reuse, c[0x0][0x308], 0x1 ;  /* 0x0000c200000e7a11 */ /* 0x040fe400078808ff */
[----:B------:R-:W-:Y:S02]  /*05d0*/  ISETP.NE.AND.EX P1, PT, RZ, c[0x0][0x32c], PT, P1 ;  /* 0x0000cb00ff007a0c */ /* 0x000fe40003f25310 */
[----:B------:R-:W-:Y:S02]  /*05e0*/  ISETP.NE.AND.EX P2, PT, RZ, c[0x0][0x34c], PT, P2 ;  /* 0x0000d300ff007a0c */ /* 0x000fe40003f45320 */
[----:B------:R-:W-:Y:S01]  /*05f0*/  LEA.HI.X R13, R0, c[0x0][0x30c], R13, 0x1, P4 ;  /* 0x0000c300000d7a11 */ /* 0x000fe200020f0c0d */
[----:B------:R-:W-:Y:S01]  /*0600*/  @P0 IMAD R0, R26, c[0x0][0x164], R30 ;  /* 0x000059001a000a24 */ /* 0x000fe200078e021e */
[----:B------:R-:W-:-:S02]  /*0610*/  LEA R3, R12, 0xfffffe00, 0x9 ;  /* 0xfffffe000c037811 */ /* 0x000fc400078e48ff */
[----:B------:R-:W-:Y:S01]  /*0620*/  IADD3 R2, R9, R5, RZ ;  /* 0x0000000509027210 */ /* 0x000fe20007ffe0ff */
[----:B------:R-:W-:Y:S01]  /*0630*/  @P0 IMAD R0, R0, c[0x0][0x174], RZ ;  /* 0x00005d0000000a24 */ /* 0x000fe200078e02ff */
[C---:B------:R-:W-:Y:S02]  /*0640*/  IADD3 R11, P5, R3.reuse, R8, RZ ;  /* 0x00000008030b7210 */ /* 0x040fe40007fbe0ff */
[----:B------:R-:W-:Y:S01]  /*0650*/  @P0 MOV R81, 0x10 ;  /* 0x0000001000510802 */ /* 0x000fe20000000f00 */
[----:B------:R-:W-:Y:S01]  /*0660*/  @P0 IMAD R0, R0, c[0x0][0x16c], RZ ;  /* 0x00005b0000000a24 */ /* 0x000fe200078e02ff */
        /* <DEDUP_REMOVED lines=14> */
[----:B------:R-:W-:-:S03]  /*0750*/  MOV R22, RZ ;  /* 0x000000ff00167202 */ /* 0x000fc60000000f00 */
.L_x_12590:
[----:B------:R-:W-:Y:S01]  /*0760*/  BAR.SYNC.DEFER_BLOCKING 0x0 ;  /* 0x0000000000007b1d */ /* 0x000fe20000010000 */
[----:B------:R-:W-:-:S02]  /*0770*/  MOV R2, R18 ;  /* 0x0000001200027202 */ /* 0x000fc40000000f00 */
[----:B------:R-:W-:-:S05]  /*0780*/  MOV R3, R17 ;  /* 0x0000001100037202 */ /* 0x000fca0000000f00 */
        /* <DEDUP_REMOVED lines=10> */
[----:B------:R-:W-:-:S02]  /*0830*/  MOV R2, R14 ;  /* 0x0000000e00027202 */ /* 0x000fc40000000f00 */
[----:B------:R-:W-:-:S05]  /*0840*/  MOV R3, R13 ;  /* 0x0000000d00037202 */ /* 0x000fca0000000f00 */
[----:B------:R-:W-:Y:S01]  /*0850*/  IMAD.WIDE R34, R20, 0x10, R2 ;  /* 0x0000001014227825 */ /* 0x000fe200078e0202 */
[----:B--2---:R1:W-:Y:S01]  /*0860*/  STS.128 [R19.X16], R44 ;  /* 0x0000002c13007388 */ /* 0x0043e2000000cc00 */
[----:B------:R-:W-:-:S06]  /*0870*/  NOP ;  /* 0x0000000000007918 */ /* 0x000fcc0000000000 */
[----:B------:R-:W-:Y:S04]  /*0880*/  LDS.128 R4, [R19.X16] ;  /* 0x0000000013047984 */ /* 0x000fe8000000cc00 */
[----:B------:R-:W-:Y:S06]  /*0890*/  BAR.SYNC.DEFER_BLOCKING 0x0 ;  /* 0x0000000000007b1d */ /* 0x000fec0000010000 */
[----:B------:R-:W2:Y:S01]  /*08a0*/  LDG.E.128 R48, [R34.64] ;  /* 0x0000000622307981 */ /* 0x000ea2000c1e1d00 */
[----:B------:R-:W-:Y:S01]  /*08b0*/  IADD3 R9, -R10, c[0x0][0x174], RZ ;  /* 0x00005d000a097a10 */ /* 0x000fe20007ffe1ff */
[----:B------:R-:W-:-:S02]  /*08c0*/  IMAD R3, R25, c[0x0][0x1f0], RZ ;  /* 0x00007c0019037a24 */ /* 0x000fc400078e02ff */
[----:B------:R-:W-:Y:S01]  /*08d0*/  IMAD R33, R29, c[0x0][0x1f8], RZ ;  /* 0x00007e001d217a24 */ /* 0x000fe200078e02ff */
[----:B------:R-:W-:Y:S01]  /*08e0*/  LEA R74, R9, 0xffffff00, 0x8 ;  /* 0xffffff00094a7811 */ /* 0x000fe200078e40ff */
[----:B------:R-:W-:Y:S02]  /*08f0*/  IMAD R31, R26, c[0x0][0x1f4], R3 ;  /* 0x00007d001a1f7a24 */ /* 0x000fe400078e0203 */
[----:B------:R-:W-:Y:S01]  /*0900*/  IMAD R33, R30, c[0x0][0x1fc], R33 ;  /* 0x00007f001e217a24 */ /* 0x000fe200078e0221 */
[----:B------:R-:W-:-:S05]  /*0910*/  SHF.R.S32.HI R75, RZ, 0x1f, R74 ;  /* 0x0000001fff4b7819 */ /* 0x000fca000001144a */
[----:B------:R-:W-:-:S05]  /*0920*/  IMAD.WIDE.U32 R2, R26, c[0x0][0x1f0], R74 ;  /* 0x00007c001a027a25 */ /* 0x000fca00078e004a */
[----:B------:R-:W-:-:S05]  /*0930*/  IADD3 R3, R3, R31, RZ ;  /* 0x0000001f03037210 */ /* 0x000fca0007ffe0ff */
[----:B------:R-:W-:-:S05]  /*0940*/  IMAD.WIDE.U32 R2, R30, c[0x0][0x1f8], R2 ;  /* 0x00007e001e027a25 */ /* 0x000fca00078e0002 */
[----:B------:R-:W-:Y:S02]  /*0950*/  IADD3 R3, R3, R33, RZ ;  /* 0x0000002103037210 */ /* 0x000fe40007ffe0ff */
[----:B------:R-:W-:-:S04]  /*0960*/  LEA R32, P0, R2, c[0x0][0x268], 0x1 ;  /* 0x00009a0002207a11 */ /* 0x000fc800078008ff */
[----:B------:R-:W-:-:S05]  /*0970*/  LEA.HI.X R33, R2, c[0x0][0x26c], R3, 0x1, P0 ;  /* 0x00009b0002217a11 */ /* 0x000fca00000f0c03 */
[----:B------:R-:W-:Y:S01]  /*0980*/  IMAD.WIDE R2, R20, 0x10, R32 ;  /* 0x0000001014027825 */ /* 0x000fe200078e0220 */
[----:B--2---:R-:W-:Y:S01]  /*0990*/  STS.128 [R19.X16], R48 ;  /* 0x0000003013007388 */ /* 0x004fe2000000cc00 */
[----:B------:R-:W-:-:S06]  /*09a0*/  NOP ;  /* 0x0000000000007918 */ /* 0x000fcc0000000000 */
[----:B------:R-:W2:Y:S04]  /*09b0*/  LDS.128 R36, [R19.X16] ;  /* 0x0000000013247984 */ /* 0x000ea8000000cc00 */
[----:B------:R-:W-:Y:S06]  /*09c0*/  BAR.SYNC.DEFER_BLOCKING 0x0 ;  /* 0x0000000000007b1d */ /* 0x000fec0000010000 */
[----:B------:R-:W3:Y:S01]  /*09d0*/  LDG.E.128 R52, [R2.64] ;  /* 0x0000000602347981 */ /* 0x000ee2000c1e1d00 */
[----:B------:R-:W-:-:S02]  /*09e0*/  IMAD R31, R25, c[0x0][0x200], RZ ;  /* 0x00008000191f7a24 */ /* 0x000fc400078e02ff */
[----:B------:R-:W-:-:S04]  /*09f0*/  IMAD.WIDE.U32 R32, R26, c[0x0][0x200], R74 ;  /* 0x000080001a207a25 */ /* 0x000fc800078e004a */
[----:B------:R-:W-:Y:S02]  /*0a00*/  IMAD R31, R26, c[0x0][0x204], R31 ;  /* 0x000081001a1f7a24 */ /* 0x000fe400078e021f */
[----:B------:R-:W-:-:S03]  /*0a10*/  IMAD R35, R29, c[0x0][0x208], RZ ;  /* 0x000082001d237a24 */ /* 0x000fc600078e02ff */
[----:B------:R-:W-:Y:S01]  /*0a20*/  IADD3 R33, R33, R31, RZ ;  /* 0x0000001f21217210 */ /* 0x000fe20007ffe0ff */
[----:B------:R-:W-:-:S04]  /*0a30*/  IMAD R31, R30, c[0x0][0x20c], R35 ;  /* 0x000083001e1f7a24 */ /* 0x000fc800078e0223 */
        /* <DEDUP_REMOVED lines=11> */
[----:B------:R-:W-:Y:S01]  /*0af0*/  ISETP.NE.U32.AND P0, PT, RZ, c[0x0][0x270], PT ;  /* 0x00009c00ff007a0c */ /* 0x000fe20003f05070 */
[----:B--2---:R-:W-:-:S02]  /*0b00*/  HADD2.F32 R56, -RZ, R38.H0_H0 ;  /* 0x20000026ff387230 */ /* 0x004fc40000004100 */
[----:B------:R-:W-:Y:S01]  /*0b10*/  HADD2.F32 R63, -RZ, R38.H1_H1 ;  /* 0x30000026ff3f7230 */ /* 0x000fe20000004100 */
[----:B------:R-:W-:Y:S01]  /*0b20*/  ISETP.NE.AND.EX P0, PT, RZ, c[0x0][0x274], PT, P0 ;  /* 0x00009d00ff007a0c */ /* 0x000fe20003f05300 */
[----:B------:R-:W-:Y:S02]  /*0b30*/  HADD2.F32 R57, -RZ, R37.H0_H0 ;  /* 0x20000025ff397230 */ /* 0x000fe40000004100 */
[--C-:B-1----:R-:W-:Y:S02]  /*0b40*/  HADD2.F32 R48, -RZ, R32.reuse.H0_H0 ;  /* 0x20000020ff307230 */ /* 0x102fe40000004100 */
[----:B------:R-:W-:Y:S02]  /*0b50*/  HADD2.F32 R49, -RZ, R32.H1_H1 ;  /* 0x30000020ff317230 */ /* 0x000fe40000004100 */
[--C-:B------:R-:W-:Y:S01]  /*0b60*/  HADD2.F32 R60, -RZ, R33.reuse.H0_H0 ;  /* 0x20000021ff3c7230 */ /* 0x100fe20000004100 */
[----:B------:R-:W-:Y:S01]  /*0b70*/  FMUL.FTZ R0, R48, -1.4426950216293334961 ;  /* 0xbfb8aa3b30007820 */ /* 0x000fe20000410000 */
[----:B------:R-:W-:Y:S01]  /*0b80*/  HADD2.F32 R62, -RZ, R33.H1_H1 ;  /* 0x30000021ff3e7230 */ /* 0x000fe20000004100 */
[----:B------:R-:W-:Y:S01]  /*0b90*/  FMUL.FTZ R2, R49, -1.4426950216293334961 ;  /* 0xbfb8aa3b31027820 */ /* 0x000fe20000410000 */
[--C-:B------:R-:W-:Y:S01]  /*0ba0*/  HADD2.F32 R64, -RZ, R34.reuse.H0_H0 ;  /* 0x20000022ff407230 */ /* 0x100fe20000004100 */
[----:B------:R0:W1:Y:S01]  /*0bb0*/  MUFU.EX2 R3, R0 ;  /* 0x0000000000037308 */ /* 0x0000620000000800 */
[----:B------:R-:W-:Y:S01]  /*0bc0*/  HADD2.F32 R31, -RZ, R34.H1_H1 ;  /* 0x30000022ff1f7230 */ /* 0x000fe20000004100 */
[----:B------:R-:W-:-:S02]  /*0bd0*/  FMUL.FTZ R32, R60, -1.4426950216293334961 ;  /* 0xbfb8aa3b3c207820 */ /* 0x000fc40000410000 */
[----:B------:R-:W-:Y:S02]  /*0be0*/  FMUL.FTZ R33, R62, -1.4426950216293334961 ;  /* 0xbfb8aa3b3e217820 */ /* 0x000fe40000410000 */
[----:B------:R-:W-:Y:S02]  /*0bf0*/  FMUL.FTZ R34, R64, -1.4426950216293334961 ;  /* 0xbfb8aa3b40227820 */ /* 0x000fe40000410000 */
[----:B------:R2:W4:Y:S01]  /*0c00*/  MUFU.EX2 R8, R2 ;  /* 0x0000000200087308 */ /* 0x0005220000000800 */
[----:B0-----:R-:W-:Y:S01]  /*0c10*/  HADD2.F32 R0, -RZ, R35.H1_H1 ;  /* 0x30000023ff007230 */ /* 0x001fe20000004100 */
[----:B------:R-:W-:-:S04]  /*0c20*/  FMUL.FTZ R53, R31, -1.4426950216293334961 ;  /* 0xbfb8aa3b1f357820 */ /* 0x000fc80000410000 */
[----:B------:R-:W-:Y:S02]  /*0c30*/  FMUL.FTZ R55, R0, -1.4426950216293334961 ;  /* 0xbfb8aa3b00377820 */ /* 0x000fe40000410000 */
[----:B------:R-:W0:Y:S01]  /*0c40*/  MUFU.EX2 R50, R32 ;  /* 0x0000002000327308 */ /* 0x000e220000000800 */
[----:B--2---:R-:W-:Y:S01]  /*0c50*/  HADD2.F32 R2, -RZ, R35.H0_H0 ;  /* 0x20000023ff027230 */ /* 0x004fe20000004100 */
[----:B-1----:R-:W-:-:S04]  /*0c60*/  FADD.FTZ R3, R3, 1 ;  /* 0x3f80000003037421 */ /* 0x002fc80000010000 */
[----:B------:R-:W-:Y:S02]  /*0c70*/  FMUL.FTZ R54, R2, -1.4426950216293334961 ;  /* 0xbfb8aa3b02367820 */ /* 0x000fe40000410000 */
[----:B------:R-:W1:Y:S01]  /*0c80*/  MUFU.EX2 R51, R33 ;  /* 0x0000002100337308 */ /* 0x000e620000000800 */
[----:B----4-:R-:W-:-:S07]  /*0c90*/  FADD.FTZ R8, R8, 1 ;  /* 0x3f80000008087421 */ /* 0x010fce0000010000 */
[----:B------:R-:W2:Y:S01]  /*0ca0*/  MUFU.EX2 R52, R34 ;  /* 0x0000002200347308 */ /* 0x000ea20000000800 */
[----:B0-----:R-:W-:-:S07]  /*0cb0*/  FADD.FTZ R50, R50, 1 ;  /* 0x3f80000032327421 */ /* 0x001fce0000010000 */
[----:B------:R-:W-:Y:S01]  /*0cc0*/  MUFU.RCP R61, R3 ;  /* 0x00000003003d7308 */ /* 0x000fe20000001000 */
[----:B-1----:R-:W-:-:S07]  /*0cd0*/  FADD.FTZ R51, R51, 1 ;  /* 0x3f80000033337421 */ /* 0x002fce0000010000 */
[----:B------:R0:W1:Y:S01]  /*0ce0*/  MUFU.EX2 R66, R53 ;  /* 0x0000003500427308 */ /* 0x0000620000000800 */
[----:B--2---:R-:W-:-:S07]  /*0cf0*/  FADD.FTZ R52, R52, 1 ;  /* 0x3f80000034347421 */ /* 0x004fce0000010000 */
[----:B------:R2:W4:Y:S01]  /*0d00*/  MUFU.EX2 R68, R54 ;  /* 0x0000003600447308 */ /* 0x0005220000000800 */
[--C-:B0-----:R-:W-:Y:S02]  /*0d10*/  HADD2.F32 R53, -RZ, R36.reuse.H0_H0 ;  /* 0x20000024ff357230 */ /* 0x101fe40000004100 */
[----:B------:R-:W-:-:S05]  /*0d20*/  HADD2.F32 R36, -RZ, R36.H1_H1 ;  /* 0x30000024ff247230 */ /* 0x000fca0000004100 */
[----:B------:R0:W4:Y:S01]  /*0d30*/  MUFU.RCP R58, R8 ;  /* 0x00000008003a7308 */ /* 0x0001220000001000 */
[----:B-1----:R-:W-:Y:S01]  /*0d40*/  FADD.FTZ R66, R66, 1 ;  /* 0x3f80000042427421 */ /* 0x002fe20000010000 */
[----:B--2---:R-:W-:Y:S01]  /*0d50*/  HADD2.F32 R54, -RZ, R37.H1_H1 ;  /* 0x30000025ff367230 */ /* 0x004fe20000004100 */
[----:B------:R-:W-:-:S04]  /*0d60*/  FADD.FTZ R37, -R61, 1 ;  /* 0x3f8000003d257421 */ /* 0x000fc80000010100 */
[C---:B------:R-:W-:Y:S01]  /*0d70*/  FFMA.FTZ R37, R48.reuse, R37, 1 ;  /* 0x3f80000030257423 */ /* 0x040fe20000010025 */
[----:B------:R1:W2:Y:S01]  /*0d80*/  MUFU.EX2 R70, R55 ;  /* 0x0000003700467308 */ /* 0x0002a20000000800 */
[----:B0-----:R-:W-:Y:S02]  /*0d90*/  FMUL.FTZ R8, R48, R61 ;  /* 0x0000003d30087220 */ /* 0x001fe40000410000 */
[----:B----4-:R-:W-:Y:S02]  /*0da0*/  FADD.FTZ R68, R68, 1 ;  /* 0x3f80000044447421 */ /* 0x010fe40000010000 */
[----:B------:R-:W-:-:S03]  /*0db0*/  FMUL.FTZ R59, R53, R8 ;  /* 0x00000008353b7220 */ /* 0x000fc60000410000 */
[----:B------:R-:W0:Y:S01]  /*0dc0*/  MUFU.RCP R67, R51 ;  /* 0x0000003300437308 */ /* 0x000e220000001000 */
[----:B------:R-:W-:Y:S01]  /*0dd0*/  FMUL.FTZ R3, R49, R58 ;  /* 0x0000003a31037220 */ /* 0x000fe20000410000 */
[----:B-1----:R-:W-:-:S06]  /*0de0*/  HADD2.F32 R55, -RZ, R39.H0_H0 ;  /* 0x20000027ff377230 */ /* 0x002fcc0000004100 */
[----:B------:R-:W1:Y:S01]  /*0df0*/  MUFU.RCP R65, R50 ;  /* 0x0000003200417308 */ /* 0x000e620000001000 */
[----:B--2---:R-:W-:-:S07]  /*0e00*/  FADD.FTZ R70, R70, 1 ;  /* 0x3f80000046467421 */ /* 0x004fce0000010000 */
[----:B------:R-:W2:Y:S08]  /*0e10*/  MUFU.RCP R66, R66 ;  /* 0x0000004200427308 */ /* 0x000eb00000001000 */
[----:B------:R4:W0:Y:S08]  /*0e20*/  MUFU.RCP R85, R68 ;  /* 0x0000004400557308 */ /* 0x0008300000001000 */
[----:B------:R0:W0:Y:S01]  /*0e30*/  MUFU.RCP R69, R52 ;  /* 0x0000003400457308 */ /* 0x0000220000001000 */
[----:B----4-:R-:W-:-:S07]  /*0e40*/  HADD2.F32 R68, -RZ, R4.H1_H1 ;  /* 0x30000004ff447230 */ /* 0x010fce0000004100 */
[----:B------:R-:W4:Y:S01]  /*0e50*/  MUFU.RCP R87, R70 ;  /* 0x0000004600577308 */ /* 0x000f220000001000 */
[----:B---3--:R3:W-:Y:S01]  /*0e60*/  STS.128 [R19.X16], R44 ;  /* 0x0000002c13007388 */ /* 0x0087e2000000cc00 */
[----:B------:R-:W-:-:S06]  /*0e70*/  NOP ;  /* 0x0000000000007918 */ /* 0x000fcc0000000000 */
[----:B------:R-:W1:Y:S01]  /*0e80*/  LDS.128 R32, [R19.X16] ;  /* 0x0000000013207984 */ /* 0x000e62000000cc00 */
[----:B---3--:R-:W-:Y:S01]  /*0e90*/  FFMA.FTZ R46, R59, R71, R22 ;  /* 0x000000473b2e7223 */ /* 0x008fe20000010016 */
[----:B------:R-:W-:Y:S01]  /*0ea0*/  HADD2.F32 R44, -RZ, R39.H1_H1 ;  /* 0x30000027ff2c7230 */ /* 0x000fe20000004100 */
[----:B------:R-:W-:Y:S01]  /*0eb0*/  FADD.FTZ R22, -R58, 1 ;  /* 0x3f8000003a167421 */ /* 0x000fe20000010100 */
[----:B------:R-:W-:Y:S01]  /*0ec0*/  HADD2.F32 R39, -RZ, R40.H1_H1 ;  /* 0x30000028ff277230 */ /* 0x000fe20000004100 */
[----:B------:R-:W-:Y:S02]  /*0ed0*/  FMUL.FTZ R45, R36, R3 ;  /* 0x00000003242d7220 */ /* 0x000fe40000410000 */
[----:B------:R-:W-:Y:S02]  /*0ee0*/  FFMA.FTZ R38, R49, R22, 1 ;  /* 0x3f80000031267423 */ /* 0x000fe40000010016 */
[----:B------:R-:W-:Y:S02]  /*0ef0*/  FFMA.FTZ R72, R45, R39, R46 ;  /* 0x000000272d487223 */ /* 0x000fe4000001002e */
[----:B0-----:R-:W-:-:S04]  /*0f00*/  FADD.FTZ R39, -R67, 1 ;  /* 0x3f80000043277421 */ /* 0x001fc80000010100 */
[----:B------:R-:W-:Y:S01]  /*0f10*/  FFMA.FTZ R39, R62, R39, 1 ;  /* 0x3f8000003e277423 */ /* 0x000fe20000010027 */
[----:B-1----:R-:W-:Y:S02]  /*0f20*/  HADD2.F32 R49, -RZ, R32.H0_H0 ;  /* 0x20000020ff317230 */ /* 0x002fe40000004100 */
[--C-:B------:R-:W-:Y:S02]  /*0f30*/  HADD2.F32 R47, -RZ, R33.reuse.H1_H1 ;  /* 0x30000021ff2f7230 */ /* 0x100fe40000004100 */
[--C-:B------:R-:W-:Y:S01]  /*0f40*/  HADD2.F32 R51, -RZ, R34.reuse.H0_H0 ;  /* 0x20000022ff337230 */ /* 0x100fe20000004100 */
[----:B------:R-:W-:Y:S01]  /*0f50*/  FMUL.FTZ R22, R53, R49 ;  /* 0x0000003135167220 */ /* 0x000fe20000410000 */
[----:B------:R-:W-:Y:S01]  /*0f60*/  HADD2.F32 R48, -RZ, R34.H1_H1 ;  /* 0x30000022ff307230 */ /* 0x000fe20000004100 */
[----:B------:R-:W-:Y:S01]  /*0f70*/  FMUL.FTZ R34, R54, R47 ;  /* 0x0000002f36227220 */ /* 0x000fe20000410000 */
[----:B------:R-:W-:Y:S01]  /*0f80*/  HADD2.F32 R50, -RZ, R33.H0_H0 ;  /* 0x20000021ff327230 */ /* 0x000fe20000004100 */
[----:B------:R-:W-:Y:S01]  /*0f90*/  FMUL.FTZ R22, R61, R22 ;  /* 0x000000163d167220 */ /* 0x000fe20000410000 */
        /* <DEDUP_REMOVED lines=12> */
[----:B------:R-:W-:Y:S02]  /*1060*/  FADD.FTZ R39, -R85, 1 ;  /* 0x3f80000055277421 */ /* 0x000fe40000010100 */
[----:B------:R-:W-:Y:S02]  /*1070*/  FMUL.FTZ R33, R58, R33 ;  /* 0x000000213a217220 */ /* 0x000fe40000410000 */
[----:B------:R-:W-:Y:S02]  /*1080*/  FMUL.FTZ R58, R60, R65 ;  /* 0x000000413c3a7220 */ /* 0x000fe40000410000 */
[----:B------:R-:W-:Y:S02]  /*1090*/  FMUL.FTZ R32, R32, R35 ;  /* 0x0000002320207220 */ /* 0x000fe40000410000 */
[----:B------:R-:W-:Y:S02]  /*10a0*/  FFMA.FTZ R36, R31, R34, 1 ;  /* 0x3f8000001f247423 */ /* 0x000fe40000010022 */
[----:B------:R-:W-:Y:S01]  /*10b0*/  FFMA.FTZ R61, R2, R39, 1 ;  /* 0x3f800000023d7423 */ /* 0x000fe20000010027 */
[----:B------:R-:W-:Y:S01]  /*10c0*/  F2FP.PACK_AB R37, R37, R32 ;  /* 0x000000202525723e */ /* 0x000fe200000000ff */
[----:B------:R-:W-:Y:S01]  /*10d0*/  FMUL.FTZ R65, R62, R67 ;  /* 0x000000433e417220 */ /* 0x000fe20000410000 */
[----:B------:R-:W-:Y:S01]  /*10e0*/  HADD2.F32 R62, -RZ, R41.H1_H1 ;  /* 0x30000029ff3e7230 */ /* 0x000fe20000004100 */
[----:B------:R-:W-:-:S02]  /*10f0*/  FMUL.FTZ R33, R33, R38 ;  /* 0x0000002621217220 */ /* 0x000fc40000410000 */
[----:B------:R-:W-:Y:S02]  /*1100*/  FADD.FTZ R35, -R69, 1 ;  /* 0x3f80000045237421 */ /* 0x000fe40000010100 */
[----:B------:R-:W-:Y:S02]  /*1110*/  FMUL.FTZ R34, R56, R51 ;  /* 0x0000003338227220 */ /* 0x000fe40000410000 */
[----:B------:R-:W-:Y:S02]  /*1120*/  FMUL.FTZ R39, R63, R48 ;  /* 0x000000303f277220 */ /* 0x000fe40000410000 */
[----:B----4-:R-:W-:Y:S02]  /*1130*/  FADD.FTZ R67, -R87, 1 ;  /* 0x3f80000057437421 */ /* 0x010fe40000010100 */
[----:B------:R-:W-:Y:S02]  /*1140*/  FMUL.FTZ R38, R55, R52 ;  /* 0x0000003437267220 */ /* 0x000fe40000410000 */
[----:B------:R-:W-:-:S02]  /*1150*/  FMUL.FTZ R60, R44, R53 ;  /* 0x000000352c3c7220 */ /* 0x000fc40000410000 */
        /* <DEDUP_REMOVED lines=8> */
[----:B------:R-:W-:Y:S01]  /*11e0*/  F2FP.PACK_AB R36, R33, R22 ;  /* 0x000000162124723e */ /* 0x000fe200000000ff */
[----:B------:R-:W-:Y:S01]  /*11f0*/  FMUL.FTZ R61, R38, R61 ;  /* 0x0000003d263d7220 */ /* 0x000fe20000410000 */
[----:B------:R-:W-:Y:S01]  /*1200*/  HADD2.F32 R22, -RZ, R41.H0_H0 ;  /* 0x20000029ff167230 */ /* 0x000fe20000004100 */
[----:B------:R-:W-:Y:S01]  /*1210*/  FMUL.FTZ R60, R60, R67 ;  /* 0x000000433c3c7220 */ /* 0x000fe20000410000 */
[----:B------:R-:W-:Y:S01]  /*1220*/  F2FP.PACK_AB R38, R39, R34 ;  /* 0x000000222726723e */ /* 0x000fe200000000ff */
[----:B------:R-:W-:Y:S02]  /*1230*/  IMAD R33, R25, c[0x0][0x2e8], RZ ;  /* 0x0000ba0019217a24 */ /* 0x000fe400078e02ff */
[----:B------:R-:W-:Y:S01]  /*1240*/  FMUL.FTZ R57, R57, R58 ;  /* 0x0000003a39397220 */ /* 0x000fe20000410000 */
[----:B------:R-:W-:Y:S01]  /*1250*/  F2FP.PACK_AB R39, R60, R61 ;  /* 0x0000003d3c27723e */ /* 0x000fe200000000ff */
[----:B------:R-:W-:Y:S01]  /*1260*/  BAR.SYNC.DEFER_BLOCKING 0x0 ;  /* 0x0000000000007b1d */ /* 0x000fe20000010000 */
[----:B------:R-:W-:-:S02]  /*1270*/  IMAD R33, R26, c[0x0][0x2ec], R33 ;  /* 0x0000bb001a217a24 */ /* 0x000fc400078e0221 */
[----:B------:R-:W-:-:S04]  /*1280*/  IMAD.WIDE.U32 R60, R26, c[0x0][0x2e8], R74 ;  /* 0x0000ba001a3c7a25 */ /* 0x000fc800078e004a */
[----:B------:R-:W-:Y:S01]  /*1290*/  FMUL.FTZ R69, R64, R69 ;  /* 0x0000004540457220 */ /* 0x000fe20000410000 */
[----:B------:R-:W-:Y:S01]  /*12a0*/  IADD3 R61, R61, R33, RZ ;  /* 0x000000213d3d7210 */ /* 0x000fe20007ffe0ff */
[----:B------:R-:W-:Y:S01]  /*12b0*/  FFMA.FTZ R22, R57, R22, R72 ;  /* 0x0000001639167223 */ /* 0x000fe20000010048 */
[----:B------:R-:W-:Y:S01]  /*12c0*/  HADD2.F32 R64, -RZ, R6.H1_H1 ;  /* 0x30000006ff407230 */ /* 0x000fe20000004100 */
[----:B------:R-:W-:Y:S01]  /*12d0*/  FMUL.FTZ R71, R54, R65 ;  /* 0x0000004136477220 */ /* 0x000fe20000410000 */
[----:B------:R-:W-:Y:S01]  /*12e0*/  HADD2.F32 R54, -RZ, R42.H0_H0 ;  /* 0x2000002aff367230 */ /* 0x000fe20000004100 */
[----:B------:R-:W-:Y:S02]  /*12f0*/  FMUL.FTZ R73, R56, R69 ;  /* 0x0000004538497220 */ /* 0x000fe40000410000 */
[----:B------:R-:W-:Y:S01]  /*1300*/  FFMA.FTZ R22, R71, R62, R22 ;  /* 0x0000003e47167223 */ /* 0x000fe20000010016 */
[----:B------:R-:W-:Y:S01]  /*1310*/  HADD2.F32 R62, -RZ, R7.H1_H1 ;  /* 0x30000007ff3e7230 */ /* 0x000fe20000004100 */
[----:B------:R-:W-:-:S02]  /*1320*/  IMAD R67, R29, c[0x0][0x2f0], RZ ;  /* 0x0000bc001d437a24 */ /* 0x000fc400078e02ff */
[----:B------:R-:W-:Y:S01]  /*1330*/  FMUL.FTZ R31, R31, R66 ;  /* 0x000000421f1f7220 */ /* 0x000fe20000410000 */
[----:B------:R-:W-:Y:S01]  /*1340*/  HADD2.F32 R66, -RZ, R5.H1_H1 ;  /* 0x30000005ff427230 */ /* 0x000fe20000004100 */
[----:B------:R-:W-:Y:S01]  /*1350*/  FFMA.FTZ R22, R73, R54, R22 ;  /* 0x0000003649167223 */ /* 0x000fe20000010016 */
[----:B------:R-:W-:Y:S01]  /*1360*/  MOV R54, c[0x0][0x16c] ;  /* 0x00005b0000367a02 */ /* 0x000fe20000000f00 */
[----:B------:R-:W-:Y:S01]  /*1370*/  FMUL.FTZ R83, R63, R31 ;  /* 0x0000001f3f537220 */ /* 0x000fe20000410000 */
[----:B------:R0:W-:Y:S01]  /*1380*/  STS.128 [R19.X16], R36 ;  /* 0x0000002413007388 */ /* 0x0001e2000000cc00 */
[----:B------:R-:W-:-:S06]  /*1390*/  NOP ;  /* 0x0000000000007918 */ /* 0x000fcc0000000000 */
[----:B------:R-:W1:Y:S01]  /*13a0*/  LDS.128 R32, [R19.X16] ;  /* 0x0000000013207984 */ /* 0x000e62000000cc00 */
[----:B------:R-:W-:Y:S01]  /*13b0*/  FMUL.FTZ R2, R2, R85 ;  /* 0x0000005502027220 */ /* 0x000fe20000410000 */
[----:B------:R-:W-:Y:S01]  /*13c0*/  ISETP.GE.AND P1, PT, R54, 0x1, PT ;  /* 0x000000013600780c */ /* 0x000fe20003f26270 */
[----:B------:R-:W-:Y:S01]  /*13d0*/  HADD2.F32 R54, -RZ, R43.H0_H0 ;  /* 0x2000002bff367230 */ /* 0x000fe20000004100 */
[----:B------:R-:W-:Y:S01]  /*13e0*/  FMUL.FTZ R0, R0, R87 ;  /* 0x0000005700007220 */ /* 0x000fe20000410000 */
[----:B0-----:R-:W-:Y:S01]  /*13f0*/  HADD2.F32 R38, -RZ, R42.H1_H1 ;  /* 0x3000002aff267230 */ /* 0x001fe20000004100 */
[C---:B------:R-:W-:Y:S02]  /*1400*/  IMAD R39, R30.reuse, c[0x0][0x2f4], R67 ;  /* 0x0000bd001e277a24 */ /* 0x040fe400078e0243 */
[----:B------:R-:W-:-:S04]  /*1410*/  IMAD.WIDE.U32 R36, R30, c[0x0][0x2f0], R60 ;  /* 0x0000bc001e247a25 */ /* 0x000fc800078e003c */
[----:B------:R-:W-:Y:S01]  /*1420*/  FFMA.FTZ R22, R83, R38, R22 ;  /* 0x0000002653167223 */ /* 0x000fe20000010016 */
[----:B------:R-:W-:Y:S01]  /*1430*/  IADD3 R39, R37, R39, RZ ;  /* 0x0000002725277210 */ /* 0x000fe20007ffe0ff */
[----:B------:R-:W-:Y:S01]  /*1440*/  FMUL.FTZ R37, R55, R2 ;  /* 0x0000000237257220 */ /* 0x000fe20000410000 */
[C---:B------:R-:W-:Y:S01]  /*1450*/  LEA R38, P2, R36.reuse, c[0x0][0x338], 0x1 ;  /* 0x0000ce0024267a11 */ /* 0x040fe200078408ff */
[----:B------:R-:W-:Y:S02]  /*1460*/  HADD2.F32 R55, -RZ, R43.H1_H1 ;  /* 0x3000002bff377230 */ /* 0x000fe40000004100 */
[----:B------:R-:W-:Y:S01]  /*1470*/  FFMA.FTZ R22, R37, R54, R22 ;  /* 0x0000003625167223 */ /* 0x000fe20000010016 */
[----:B------:R-:W-:Y:S01]  /*1480*/  LEA.HI.X R39, R36, c[0x0][0x33c], R39, 0x1, P2 ;  /* 0x0000cf0024277a11 */ /* 0x000fe200010f0c27 */
[----:B------:R-:W-:Y:S02]  /*1490*/  HADD2.F32 R36, -RZ, R4.H0_H0 ;  /* 0x20000004ff247230 */ /* 0x000fe40000004100 */
[----:B------:R-:W-:-:S02]  /*14a0*/  HADD2.F32 R54, -RZ, R5.H0_H0 ;  /* 0x20000005ff367230 */ /* 0x000fc40000004100 */
[----:B------:R-:W-:Y:S01]  /*14b0*/  IMAD.WIDE R4, R20, 0x10, R38 ;  /* 0x0000001014047825 */ /* 0x000fe200078e0226 */
[----:B------:R-:W-:-:S03]  /*14c0*/  HADD2.F32 R38, -RZ, R6.H0_H0 ;  /* 0x20000006ff267230 */ /* 0x000fc60000004100 */
[----:B------:R-:W-:Y:S01]  /*14d0*/  FMUL.FTZ R39, R44, R0 ;  /* 0x000000002c277220 */ /* 0x000fe20000410000 */
[----:B------:R-:W-:-:S03]  /*14e0*/  HADD2.F32 R44, -RZ, R7.H0_H0 ;  /* 0x20000007ff2c7230 */ /* 0x000fc60000004100 */
[----:B------:R-:W-:Y:S01]  /*14f0*/  FFMA.FTZ R22, R39, R55, R22 ;  /* 0x0000003727167223 */ /* 0x000fe20000010016 */
[----:B-1----:R0:W-:Y:S01]  /*1500*/  STG.E.128 [R4.64], R32 ;  /* 0x0000002004007986 */ /* 0x0021e2000c101d06 */
        /* <DEDUP_REMOVED lines=14> */
[----:B------:R-:W-:Y:S01]  /*15f0*/  IMAD R47, R29, c[0x0][0x218], RZ ;  /* 0x000086001d2f7a24 */ /* 0x000fe200078e02ff */
[----:B------:R-:W-:Y:S01]  /*1600*/  F2FP.PACK_AB R32, R3, R32 ;  /* 0x000000200320723e */ /* 0x000fe200000000ff */
[----:B------:R-:W-:-:S04]  /*1610*/  IMAD.WIDE.U32 R2, R26, c[0x0][0x210], R74 ;  /* 0x000084001a027a25 */ /* 0x000fc800078e004a */
[----:B------:R0:W-:Y:S01]  /*1620*/  STS.128 [R19.X16], R32 ;  /* 0x0000002013007388 */ /* 0x0001e2000000cc00 */
[----:B------:R-:W-:-:S06]  /*1630*/  NOP ;  /* 0x0000000000007918 */ /* 0x000fcc0000000000 */
[----:B------:R-:W1:Y:S01]  /*1640*/  LDS.128 R4, [R19.X16] ;  /* 0x0000000013047984 */ /* 0x000e62000000cc00 */
[----:B------:R-:W-:Y:S02]  /*1650*/  IMAD R31, R26, c[0x0][0x214], R31 ;  /* 0x000085001a1f7a24 */ /* 0x000fe400078e021f */
[----:B------:R-:W-:-:S03]  /*1660*/  IMAD R47, R30, c[0x0][0x21c], R47 ;  /* 0x000087001e2f7a24 */ /* 0x000fc600078e022f */
[----:B------:R-:W-:-:S05]  /*1670*/  IADD3 R3, R3, R31, RZ ;  /* 0x0000001f03037210 */ /* 0x000fca0007ffe0ff */
[----:B------:R-:W-:-:S05]  /*1680*/  IMAD.WIDE.U32 R2, R30, c[0x0][0x218], R2 ;  /* 0x000086001e027a25 */ /* 0x000fca00078e0002 */
[----:B------:R-:W-:Y:S02]  /*1690*/  IADD3 R3, R3, R47, RZ ;  /* 0x0000002f03037210 */ /* 0x000fe40007ffe0ff */
[----:B0-----:R-:W-:-:S04]  /*16a0*/  LEA R32, P0, R2, c[0x0][0x270], 0x1 ;  /* 0x00009c0002207a11 */ /* 0x001fc800078008ff */
[----:B------:R-:W-:-:S05]  /*16b0*/  LEA.HI.X R33, R2, c[0x0][0x274], R3, 0x1, P0 ;  /* 0x00009d0002217a11 */ /* 0x000fca00000f0c03 */
[----:B------:R-:W-:-:S05]  /*16c0*/  IMAD.WIDE R2, R20, 0x10, R32 ;  /* 0x0000001014027825 */ /* 0x000fca00078e0220 */
[----:B-1----:R0:W-:Y:S02]  /*16d0*/  STG.E.128 [R2.64], R4 ;  /* 0x0000000402007986 */ /* 0x0021e4000c101d06 */
.L_x_12541:
[----:B------:R-:W-:Y:S01]  /*16e0*/  BAR.SYNC.DEFER_BLOCKING 0x0 ;  /* 0x0000000000007b1d */ /* 0x000fe20000010000 */
[----:B------:R-:W-:Y:S01]  /*16f0*/  HFMA2.MMA R8, -RZ, RZ, 0, 0 ;  /* 0x00000000ff087435 */ /* 0x000fe200000001ff */
[--C-:B-----5:R-:W-:Y:S01]  /*1700*/  FADD.FTZ R69, R36, R27.reuse ;  /* 0x0000001b24457221 */ /* 0x120fe20000010000 */
[----:B0-----:R-:W-:Y:S01]  /*1710*/  CS2R R6, SRZ ;  /* 0x0000000000067805 */ /* 0x001fe2000001ff00 */
[----:B------:R-:W-:Y:S01]  /*1720*/  CS2R R4, SRZ ;  /* 0x0000000000047805 */ /* 0x000fe2000001ff00 */
[----:B------:R-:W-:Y:S01]  /*1730*/  CS2R R2, SRZ ;  /* 0x0000000000027805 */ /* 0x000fe2000001ff00 */
[----:B------:R-:W-:Y:S01]  /*1740*/  MOV R0, RZ ;  /* 0x000000ff00007202 */ /* 0x000fe20000000f00 */
        /* <DEDUP_REMOVED lines=20> */
[----:B------:R-:W-:Y:S01]  /*1890*/  FADD.FTZ R59, R59, R59 ;  /* 0x0000003b3b3b7221 */ /* 0x000fe20000010000 */
[----:B------:R-:W-:Y:S01]  /*18a0*/  CS2R R38, SRZ ;  /* 0x0000000000267805 */ /* 0x000fe2000001ff00 */
[----:B------:R-:W-:-:S02]  /*18b0*/  FADD.FTZ R58, R45, R45 ;  /* 0x0000002d2d3a7221 */ /* 0x000fc40000010000 */
[----:B------:R-:W-:Y:S02]  /*18c0*/  FADD.FTZ R57, R57, R57 ;  /* 0x0000003939397221 */ /* 0x000fe40000010000 */
[----:B------:R-:W-:Y:S02]  /*18d0*/  FADD.FTZ R56, R71, R71 ;  /* 0x0000004747387221 */ /* 0x000fe40000010000 */
[----:B------:R-:W-:Y:S02]  /*18e0*/  FADD.FTZ R55, R73, R73 ;  /* 0x0000004949377221 */ /* 0x000fe40000010000 */
[----:B------:R-:W-:Y:S02]  /*18f0*/  FADD.FTZ R54, R83, R83 ;  /* 0x0000005353367221 */ /* 0x000fe40000010000 */
.L_x_12589:
        /* <DEDUP_REMOVED lines=30> */
[----:B------:R-:W-:-:S03]  /*1ae0*/  IMAD R88, R70, c[0x0][0x1c0], RZ ;  /* 0x0000700046587a24 */ /* 0x000fc600078e02ff */
[----:B------:R-:W-:Y:S01]  /*1af0*/  IADD3 R85, R85, R89, RZ ;  /* 0x0000005955557210 */ /* 0x000fe20007ffe0ff */
[----:B------:R-:W-:Y:S01]  /*1b00*/  IMAD R91, R39, c[0x0][0x1c4], R88 ;  /* 0x00007100275b7a24 */ /* 0x000fe200078e0258 */
[----:B------:R-:W-:Y:S01]  /*1b10*/  HADD2.F32 R112, -RZ, R42.H1_H1 ;  /* 0x3000002aff707230 */ /* 0x000fe20000004100 */
[----:B------:R-:W-:Y:S01]  /*1b20*/  BSSY B0, `(.L_x_12543) ;  /* 0x00000d5000007945 */ /* 0x000fe20003800000 */
[----:B--2---:R-:W-:Y:S02]  /*1b30*/  FMUL.FTZ R87, R82, 1.4426950216293334961 ;  /* 0x3fb8aa3b52577820 */ /* 0x004fe40000410000 */
[C---:B------:R-:W-:Y:S02]  /*1b40*/  FMUL.FTZ R71, R69.reuse, R83 ;  /* 0x0000005345477220 */ /* 0x040fe40000410000 */
[----:B------:R-:W-:Y:S02]  /*1b50*/  FMUL.FTZ R86, R69, R87 ;  /* 0x0000005745567220 */ /* 0x000fe40000410000 */
[----:B------:R-:W-:Y:S01]  /*1b60*/  FMUL.RZ R89, R71, 0.15915493667125701904 ;  /* 0x3e22f98347597820 */ /* 0x000fe2000040c000 */
[----:B------:R-:W-:Y:S01]  /*1b70*/  IADD3 R71, R9, -0x1, RZ ;  /* 0xffffffff09477810 */ /* 0x000fe20007ffe0ff */
[----:B------:R1:W-:Y:S03]  /*1b80*/  MUFU.EX2 R93, R86 ;  /* 0x00000056005d7308 */ /* 0x0003e60000000800 */
[----:B0-----:R-:W-:-:S05]  /*1b90*/  LEA.HI R72, R71, R71, RZ, 0x1 ;  /* 0x0000004747487211 */ /* 0x001fca00078f08ff */
[----:B------:R-:W0:Y:S01]  /*1ba0*/  MUFU.COS R92, R89 ;  /* 0x00000059005c7308 */ /* 0x000e220000000000 */
[----:B-1----:R-:W-:Y:S01]  /*1bb0*/  LOP3.LUT R86, R72, 0xfffffe, RZ, 0xc0, !PT ;  /* 0x00fffffe48567812 */ /* 0x002fe200078ec0ff */
[----:B------:R-:W-:Y:S01]  /*1bc0*/  IMAD.WIDE.U32 R72, R39, c[0x0][0x1c0], R84 ;  /* 0x0000700027487a25 */ /* 0x000fe200078e0054 */
[----:B------:R-:W-:Y:S02]  /*1bd0*/  IADD3 R84, R20, 0x200, RZ ;  /* 0x0000020014547810 */ /* 0x000fe40007ffe0ff */
[----:B------:R-:W-:Y:S02]  /*1be0*/  IADD3 R86, R71, -R86, RZ ;  /* 0x8000005647567210 */ /* 0x000fe40007ffe0ff */
[----:B------:R-:W-:Y:S01]  /*1bf0*/  IADD3 R71, R73, R91, RZ ;  /* 0x0000005b49477210 */ /* 0x000fe20007ffe0ff */
[----:B------:R-:W1:Y:S01]  /*1c00*/  MUFU.SIN R88, R89 ;  /* 0x0000005900587308 */ /* 0x000e620000000400 */
[----:B------:R-:W-:Y:S01]  /*1c10*/  LEA R90, P3, R72, c[0x0][0x230], 0x3 ;  /* 0x00008c00485a7a11 */ /* 0x000fe200078618ff */
[----:B---3--:R-:W-:Y:S01]  /*1c20*/  STS.128 [R19.X16], R44 ;  /* 0x0000002c13007388 */ /* 0x008fe2000000cc00 */
[----:B------:R-:W-:-:S02]  /*1c30*/  @!P2 LEA R84, R86, R39, 0x8 ;  /* 0x000000275654a211 */ /* 0x000fc400078e40ff */
[----:B------:R-:W-:Y:S01]  /*1c40*/  LEA.HI.X R91, R72, c[0x0][0x234], R71, 0x3, P3 ;  /* 0x00008d00485b7a11 */ /* 0x000fe200018f1c47 */
[----:B----4-:R-:W-:Y:S01]  /*1c50*/  STS.128 [R19.X16+0x200], R48 ;  /* 0x0002003013007388 */ /* 0x010fe2000000cc00 */
[----:B------:R-:W-:Y:S01]  /*1c60*/  SHF.L.U32 R71, R19, 0x5, RZ ;  /* 0x0000000513477819 */ /* 0x000fe200000006ff */
[----:B0-----:R-:W-:Y:S01]  /*1c70*/  FMUL.FTZ R92, R93, R92 ;  /* 0x0000005c5d5c7220 */ /* 0x001fe20000410000 */
[----:B------:R-:W-:-:S06]  /*1c80*/  NOP ;  /* 0x0000000000007918 */ /* 0x000fcc0000000000 */
[----:B------:R-:W0:Y:S01]  /*1c90*/  LDS.128 R44, [R71] ;  /* 0x00000000472c7984 */ /* 0x000e220000000c00 */
[----:B-1----:R-:W-:Y:S01]  /*1ca0*/  FMUL.FTZ R93, R93, R88 ;  /* 0x000000585d5d7220 */ /* 0x002fe20000410000 */
[----:B------:R-:W-:Y:S02]  /*1cb0*/  SHF.L.U32 R88, R84, 0x3, RZ ;  /* 0x0000000354587819 */ /* 0x000fe400000006ff */
[----:B------:R1:W2:Y:S01]  /*1cc0*/  LDS.128 R48, [R71+0x10] ;  /* 0x0000100047307984 */ /* 0x0002a20000000c00 */
[----:B------:R-:W-:-:S03]  /*1cd0*/  @!P1 IADD3 R72, R9, -0x2, RZ ;  /* 0xfffffffe09489810 */ /* 0x000fc60007ffe0ff */
[----:B------:R3:W-:Y:S04]  /*1ce0*/  STS.64 [R88+0x10b0], R92 ;  /* 0x0010b05c58007388 */ /* 0x0007e80000000a00 */
[----:B------:R-:W5:Y:S01]  /*1cf0*/  LDG.E.64 R90, [R90.64] ;  /* 0x000000065a5a7981 */ /* 0x000f62000c1e1b00 */
[-C--:B------:R-:W-:Y:S02]  /*1d00*/  FMUL.FTZ R84, R68, R83.reuse ;  /* 0x0000005344547220 */ /* 0x080fe40000410000 */
[----:B------:R-:W-:Y:S02]  /*1d10*/  @!P1 IMAD R73, R72, c[0x0][0x16c], R39 ;  /* 0x00005b0048499a24 */ /* 0x000fe400078e0227 */
[----:B------:R-:W-:Y:S02]  /*1d20*/  FMUL.FTZ R86, R67, R83 ;  /* 0x0000005343567220 */ /* 0x000fe40000410000 */
[----:B------:R-:W-:-:S02]  /*1d30*/  FMUL.RZ R89, R84, 0.15915493667125701904 ;  /* 0x3e22f98354597820 */ /* 0x000fc4000040c000 */
[-C--:B-1----:R-:W-:Y:S02]  /*1d40*/  FMUL.FTZ R71, R67, R87.reuse ;  /* 0x0000005743477220 */ /* 0x082fe40000410000 */
[----:B------:R-:W-:Y:S02]  /*1d50*/  FMUL.FTZ R84, R68, R87 ;  /* 0x0000005744547220 */ /* 0x000fe40000410000 */
[----:B------:R-:W-:Y:S01]  /*1d60*/  @!P1 IMAD.WIDE R72, R73, 0x10, R80 ;  /* 0x0000001049489825 */ /* 0x000fe200078e0250 */
[----:B------:R-:W-:Y:S03]  /*1d70*/  BAR.SYNC.DEFER_BLOCKING 0x0 ;  /* 0x0000000000007b1d */ /* 0x000fe60000010000 */
[----:B------:R-:W-:-:S03]  /*1d80*/  FMUL.RZ R94, R86, 0.15915493667125701904 ;  /* 0x3e22f983565e7820 */ /* 0x000fc6000040c000 */
[----:B------:R-:W-:Y:S01]  /*1d90*/  MUFU.EX2 R71, R71 ;  /* 0x0000004700477308 */ /* 0x000fe20000000800 */
[----:B---3--:R-:W-:-:S07]  /*1da0*/  FMUL.FTZ R88, R65, R83 ;  /* 0x0000005341587220 */ /* 0x008fce0000410000 */
[----:B------:R-:W-:Y:S08]  /*1db0*/  MUFU.SIN R102, R94 ;  /* 0x0000005e00667308 */ /* 0x000ff00000000400 */
[----:B------:R1:W3:Y:S01]  /*1dc0*/  MUFU.COS R86, R94 ;  /* 0x0000005e00567308 */ /* 0x0002e20000000000 */
[----:B------:R4:W5:Y:S07]  /*1dd0*/  @!P1 LDG.E.64 R96, [R72.64+0x8] ;  /* 0x0000080648609981 */ /* 0x00096e000c1e1b00 */
[----:B------:R-:W-:Y:S01]  /*1de0*/  MUFU.SIN R85, R89 ;  /* 0x0000005900557308 */ /* 0x000fe20000000400 */
[----:B----4-:R-:W-:-:S07]  /*1df0*/  FMUL.FTZ R72, R66, R83 ;  /* 0x0000005342487220 */ /* 0x010fce0000410000 */
[----:B------:R-:W4:Y:S01]  /*1e00*/  MUFU.EX2 R84, R84 ;  /* 0x0000005400547308 */ /* 0x000f220000000800 */
[----:B------:R-:W-:Y:S02]  /*1e10*/  FMUL.RZ R95, R72, 0.15915493667125701904 ;  /* 0x3e22f983485f7820 */ /* 0x000fe4000040c000 */
[----:B------:R-:W-:-:S05]  /*1e20*/  FMUL.FTZ R72, R66, R87 ;  /* 0x0000005742487220 */ /* 0x000fca0000410000 */
[----:B------:R-:W0:Y:S01]  /*1e30*/  MUFU.COS R105, R89 ;  /* 0x0000005900697308 */ /* 0x000e220000000000 */
[----:B------:R-:W-:Y:S02]  /*1e40*/  FMUL.RZ R99, R88, 0.15915493667125701904 ;  /* 0x3e22f98358637820 */ /* 0x000fe4000040c000 */
[----:B------:R-:W-:Y:S02]  /*1e50*/  FMUL.FTZ R88, R65, R87 ;  /* 0x0000005741587220 */ /* 0x000fe40000410000 */
[----:B-1----:R-:W-:-:S03]  /*1e60*/  FMUL.FTZ R94, R64, R83 ;  /* 0x00000053405e7220 */ /* 0x002fc60000410000 */
[----:B------:R-:W-:Y:S01]  /*1e70*/  MUFU.SIN R73, R95 ;  /* 0x0000005f00497308 */ /* 0x000fe20000000400 */
[----:B------:R-:W-:Y:S02]  /*1e80*/  FMUL.RZ R100, R94, 0.15915493667125701904 ;  /* 0x3e22f9835e647820 */ /* 0x000fe4000040c000 */
[C---:B---3--:R-:W-:Y:S02]  /*1e90*/  FMUL.FTZ R103, R71.reuse, R86 ;  /* 0x0000005647677220 */ /* 0x048fe40000410000 */
[----:B------:R-:W-:-:S03]  /*1ea0*/  FMUL.FTZ R102, R71, R102 ;  /* 0x0000006647667220 */ /* 0x000fc60000410000 */
[----:B------:R-:W-:Y:S01]  /*1eb0*/  MUFU.COS R101, R95 ;  /* 0x0000005f00657308 */ /* 0x000fe20000000000 */
[-C--:B------:R-:W-:Y:S02]  /*1ec0*/  FMUL.FTZ R94, R64, R87.reuse ;  /* 0x00000057405e7220 */ /* 0x080fe40000410000 */
[----:B------:R-:W-:-:S05]  /*1ed0*/  FMUL.FTZ R98, R63, R87 ;  /* 0x000000573f627220 */ /* 0x000fca0000410000 */
[----:B------:R-:W1:Y:S01]  /*1ee0*/  MUFU.EX2 R72, R72 ;  /* 0x0000004800487308 */ /* 0x000e620000000800 */
[----:B----4-:R-:W-:Y:S01]  /*1ef0*/  FMUL.FTZ R104, R84, R85 ;  /* 0x0000005554687220 */ /* 0x010fe20000410000 */
[----:B0-----:R-:W-:Y:S01]  /*1f00*/  HADD2.F32 R85, -RZ, R44.H1_H1 ;  /* 0x3000002cff557230 */ /* 0x001fe20000004100 */
[----:B------:R-:W-:-:S05]  /*1f10*/  FMUL.FTZ R71, R62, R83 ;  /* 0x000000533e477220 */ /* 0x000fca0000410000 */
[----:B------:R-:W-:Y:S01]  /*1f20*/  MUFU.SIN R109, R99 ;  /* 0x00000063006d7308 */ /* 0x000fe20000000400 */
[----:B------:R-:W-:Y:S01]  /*1f30*/  FMUL.FTZ R105, R84, R105 ;  /* 0x0000006954697220 */ /* 0x000fe20000410000 */
[----:B------:R-:W-:Y:S01]  /*1f40*/  HADD2.F32 R84, -RZ, R40.H0_H0 ;  /* 0x20000028ff547230 */ /* 0x000fe20000004100 */
[----:B------:R-:W-:-:S05]  /*1f50*/  FMUL.RZ R107, R71, 0.15915493667125701904 ;  /* 0x3e22f983476b7820 */ /* 0x000fca000040c000 */
[----:B------:R0:W-:Y:S01]  /*1f60*/  MUFU.COS R89, R99 ;  /* 0x0000006300597308 */ /* 0x0001e20000000000 */
[----:B------:R-:W-:Y:S01]  /*1f70*/  HADD2.F32 R71, -RZ, R44.H0_H0 ;  /* 0x2000002cff477230 */ /* 0x000fe20000004100 */
[----:B------:R-:W-:-:S06]  /*1f80*/  FMUL.FTZ R155, R69, R85 ;  /* 0x00000055459b7220 */ /* 0x000fcc0000410000 */
[----:B------:R-:W3:Y:S01]  /*1f90*/  MUFU.EX2 R88, R88 ;  /* 0x0000005800587308 */ /* 0x000ee20000000800 */
[----:B0-----:R-:W-:Y:S02]  /*1fa0*/  FMUL.FTZ R99, R62, R87 ;  /* 0x000000573e637220 */ /* 0x001fe40000410000 */
[----:B------:R-:W-:-:S04]  /*1fb0*/  FMUL.FTZ R87, R63, R83 ;  /* 0x000000533f577220 */ /* 0x000fc80000410000 */
[----:B------:R-:W-:Y:S01]  /*1fc0*/  FMUL.RZ R106, R87, 0.15915493667125701904 ;  /* 0x3e22f983576a7820 */ /* 0x000fe2000040c000 */
[----:B------:R-:W-:Y:S01]  /*1fd0*/  MUFU.EX2 R98, R98 ;  /* 0x0000006200627308 */ /* 0x000fe20000000800 */
[----:B------:R-:W-:Y:S02]  /*1fe0*/  FMUL.FTZ R153, R69, R71 ;  /* 0x0000004745997220 */ /* 0x000fe40000410000 */
[----:B------:R-:W-:Y:S02]  /*1ff0*/  FMUL.FTZ R155, R84, R155 ;  /* 0x0000009b549b7220 */ /* 0x000fe40000410000 */
[----:B-1----:R-:W-:-:S03]  /*2000*/  FMUL.FTZ R101, R72, R101 ;  /* 0x0000006548657220 */ /* 0x002fc60000410000 */
[----:B------:R-:W0:Y:S01]  /*2010*/  MUFU.SIN R87, R106 ;  /* 0x0000006a00577308 */ /* 0x000e220000000400 */
[----:B------:R-:W-:Y:S02]  /*2020*/  FMUL.FTZ R153, R84, R153 ;  /* 0x0000009954997220 */ /* 0x000fe40000410000 */
[----:B------:R-:W-:-:S05]  /*2030*/  FMUL.FTZ R86, R104, R155 ;  /* 0x0000009b68567220 */ /* 0x000fca0000410000 */
[----:B------:R-:W-:Y:S01]  /*2040*/  MUFU.SIN R95, R100 ;  /* 0x00000064005f7308 */ /* 0x000fe20000000400 */
[C---:B---3--:R-:W-:Y:S02]  /*2050*/  FMUL.FTZ R110, R88.reuse, R89 ;  /* 0x00000059586e7220 */ /* 0x048fe40000410000 */
[----:B------:R-:W-:-:S05]  /*2060*/  FMUL.FTZ R109, R88, R109 ;  /* 0x0000006d586d7220 */ /* 0x000fca0000410000 */
[----:B------:R1:W-:Y:S01]  /*2070*/  MUFU.COS R117, R100 ;  /* 0x0000006400757308 */ /* 0x0003e20000000000 */
[----:B------:R-:W-:Y:S01]  /*2080*/  HADD2.F32 R88, -RZ, R45.H1_H1 ;  /* 0x3000002dff587230 */ /* 0x000fe20000004100 */
[----:B------:R-:W-:-:S06]  /*2090*/  FFMA.FTZ R86, R105, R153, -R86 ;  /* 0x0000009969567223 */ /* 0x000fcc0000010856 */
[----:B------:R-:W3:Y:S01]  /*20a0*/  MUFU.EX2 R94, R94 ;  /* 0x0000005e005e7308 */ /* 0x000ee20000000800 */
[----:B-1----:R-:W-:Y:S01]  /*20b0*/  FMUL.FTZ R100, R72, R73 ;  /* 0x0000004948647220 */ /* 0x002fe20000410000 */
[----:B------:R-:W-:Y:S02]  /*20c0*/  HADD2.F32 R72, -RZ, R45.H0_H0 ;  /* 0x2000002dff487230 */ /* 0x000fe40000004100 */
[----:B------:R-:W-:-:S03]  /*20d0*/  HADD2.F32 R73, -RZ, R40.H1_H1 ;  /* 0x30000028ff497230 */ /* 0x000fc60000004100 */
[C---:B------:R-:W-:Y:S01]  /*20e0*/  FMUL.FTZ R156, R68.reuse, R72 ;  /* 0x00000048449c7220 */ /* 0x040fe20000410000 */
[----:B------:R1:W-:Y:S01]  /*20f0*/  MUFU.COS R115, R106 ;  /* 0x0000006a00737308 */ /* 0x0003e20000000000 */
[----:B------:R-:W-:Y:S02]  /*2100*/  FMUL.FTZ R157, R68, R88 ;  /* 0x00000058449d7220 */ /* 0x000fe40000410000 */
[----:B------:R-:W-:Y:S02]  /*2110*/  FFMA.FTZ R86, R73, R156, R86 ;  /* 0x0000009c49567223 */ /* 0x000fe40000010056 */
[----:B-1----:R-:W-:-:S03]  /*2120*/  FMUL.FTZ R106, R104, R153 ;  /* 0x00000099686a7220 */ /* 0x002fc60000410000 */
[----:B------:R-:W-:Y:S01]  /*2130*/  MUFU.EX2 R99, R99 ;  /* 0x0000006300637308 */ /* 0x000fe20000000800 */
[----:B------:R-:W-:Y:S02]  /*2140*/  FFMA.FTZ R106, R105, R155, R106 ;  /* 0x0000009b696a7223 */ /* 0x000fe4000001006a */
[----:B0-----:R-:W-:-:S05]  /*2150*/  FMUL.FTZ R114, R98, R87 ;  /* 0x0000005762727220 */ /* 0x001fca0000410000 */
[----:B------:R-:W0:Y:S01]  /*2160*/  MUFU.COS R44, R107 ;  /* 0x0000006b002c7308 */ /* 0x000e220000000000 */
[----:B------:R-:W-:Y:S02]  /*2170*/  FFMA.FTZ R106, R73, R157, R106 ;  /* 0x0000009d496a7223 */ /* 0x000fe4000001006a */
[----:B------:R-:W-:Y:S02]  /*2180*/  FMUL.FTZ R87, R102, R86 ;  /* 0x0000005666577220 */ /* 0x000fe40000410000 */
[----:B---3--:R-:W-:-:S03]  /*2190*/  FMUL.FTZ R116, R94, R95 ;  /* 0x0000005f5e747220 */ /* 0x008fc60000410000 */
[----:B------:R-:W1:Y:S01]  /*21a0*/  MUFU.SIN R122, R107 ;  /* 0x0000006b007a7308 */ /* 0x000e620000000400 */
[-C--:B------:R-:W-:Y:S02]  /*21b0*/  FMUL.FTZ R45, R102, R106.reuse ;  /* 0x0000006a662d7220 */ /* 0x080fe40000410000 */
[C---:B------:R-:W-:Y:S01]  /*21c0*/  FFMA.FTZ R95, R103.reuse, R106, R87 ;  /* 0x0000006a675f7223 */ /* 0x040fe20000010057 */
[--C-:B------:R-:W-:Y:S01]  /*21d0*/  HADD2.F32 R87, -RZ, R46.reuse.H0_H0 ;  /* 0x2000002eff577230 */ /* 0x100fe20000004100 */
[----:B------:R-:W-:Y:S01]  /*21e0*/  FMUL.FTZ R117, R94, R117 ;  /* 0x000000755e757220 */ /* 0x000fe20000410000 */
[----:B------:R-:W-:Y:S01]  /*21f0*/  HADD2.F32 R94, -RZ, R46.H1_H1 ;  /* 0x3000002eff5e7230 */ /* 0x000fe20000004100 */
[----:B------:R-:W-:Y:S01]  /*2200*/  FFMA.FTZ R45, R103, R86, -R45 ;  /* 0x00000056672d7223 */ /* 0x000fe2000001082d */
[----:B------:R-:W-:Y:S01]  /*2210*/  HADD2.F32 R86, -RZ, R41.H0_H0 ;  /* 0x20000029ff567230 */ /* 0x000fe20000004100 */
[----:B------:R-:W-:Y:S02]  /*2220*/  FMUL.FTZ R151, R67, R87 ;  /* 0x0000005743977220 */ /* 0x000fe40000410000 */
[----:B------:R-:W-:-:S02]  /*2230*/  FMUL.FTZ R46, R92, R104 ;  /* 0x000000685c2e7220 */ /* 0x000fc40000410000 */
[----:B0-----:R-:W-:Y:S02]  /*2240*/  FMUL.FTZ R121, R99, R44 ;  /* 0x0000002c63797220 */ /* 0x001fe40000410000 */
[----:B------:R-:W-:Y:S02]  /*2250*/  FMUL.FTZ R152, R67, R94 ;  /* 0x0000005e43987220 */ /* 0x000fe40000410000 */
[----:B------:R-:W-:Y:S02]  /*2260*/  FFMA.FTZ R106, R86, R151, R45 ;  /* 0x00000097566a7223 */ /* 0x000fe4000001002d */
[C---:B------:R-:W-:Y:S02]  /*2270*/  FMUL.FTZ R44, R93.reuse, R104 ;  /* 0x000000685d2c7220 */ /* 0x040fe40000410000 */
[----:B------:R-:W-:Y:S02]  /*2280*/  FFMA.FTZ R46, R93, R105, R46 ;  /* 0x000000695d2e7223 */ /* 0x000fe4000001002e */
[----:B------:R-:W-:-:S02]  /*2290*/  FMUL.FTZ R115, R98, R115 ;  /* 0x0000007362737220 */ /* 0x000fc40000410000 */
[----:B-1----:R-:W-:Y:S01]  /*22a0*/  FMUL.FTZ R122, R99, R122 ;  /* 0x0000007a637a7220 */ /* 0x002fe20000410000 */
[--C-:B------:R-:W-:Y:S01]  /*22b0*/  HADD2.F32 R99, -RZ, R47.reuse.H1_H1 ;  /* 0x3000002fff637230 */ /* 0x100fe20000004100 */
[----:B------:R-:W-:Y:S02]  /*22c0*/  FFMA.FTZ R95, R86, R152, R95 ;  /* 0x00000098565f7223 */ /* 0x000fe4000001005f */
[----:B------:R-:W-:Y:S02]  /*22d0*/  FMUL.FTZ R98, R100, R106 ;  /* 0x0000006a64627220 */ /* 0x000fe40000410000 */
[----:B------:R-:W-:Y:S02]  /*22e0*/  FFMA.FTZ R44, R92, R105, -R44 ;  /* 0x000000695c2c7223 */ /* 0x000fe4000001082c */
[----:B------:R-:W-:Y:S01]  /*22f0*/  FMUL.FTZ R45, R102, R46 ;  /* 0x0000002e662d7220 */ /* 0x000fe20000410000 */
[----:B------:R-:W-:Y:S01]  /*2300*/  HADD2.F32 R89, -RZ, R47.H0_H0 ;  /* 0x2000002fff597230 */ /* 0x000fe20000004100 */
[----:B------:R-:W-:Y:S01]  /*2310*/  FFMA.FTZ R107, R101, R95, R98 ;  /* 0x0000005f656b7223 */ /* 0x000fe20000010062 */
[----:B------:R-:W-:Y:S01]  /*2320*/  HADD2.F32 R98, -RZ, R41.H1_H1 ;  /* 0x30000029ff627230 */ /* 0x000fe20000004100 */
[----:B------:R-:W-:-:S02]  /*2330*/  FFMA.FTZ R45, R103, R44, -R45 ;  /* 0x0000002c672d7223 */ /* 0x000fc4000001082d */
[----:B------:R-:W-:Y:S02]  /*2340*/  FMUL.FTZ R95, R100, R95 ;  /* 0x0000005f645f7220 */ /* 0x000fe40000410000 */
[----:B------:R-:W-:Y:S02]  /*2350*/  FMUL.FTZ R44, R102, R44 ;  /* 0x0000002c662c7220 */ /* 0x000fe40000410000 */
[C---:B------:R-:W-:Y:S02]  /*2360*/  FMUL.FTZ R123, R66.reuse, R99 ;  /* 0x00000063427b7220 */ /* 0x040fe40000410000 */
[----:B------:R-:W-:Y:S02]  /*2370*/  FFMA.FTZ R47, R101, R106, -R95 ;  /* 0x0000006a652f7223 */ /* 0x000fe4000001085f */
[----:B------:R-:W-:Y:S02]  /*2380*/  FFMA.FTZ R44, R103, R46, R44 ;  /* 0x0000002e672c7223 */ /* 0x000fe4000001002c */
[----:B------:R-:W-:-:S02]  /*2390*/  FMUL.FTZ R124, R66, R89 ;  /* 0x00000059427c7220 */ /* 0x000fc40000410000 */
[----:B------:R-:W-:Y:S01]  /*23a0*/  FFMA.FTZ R106, R98, R123, R107 ;  /* 0x0000007b626a7223 */ /* 0x000fe2000001006b */
[--C-:B--2---:R-:W-:Y:S01]  /*23b0*/  HADD2.F32 R95, -RZ, R48.reuse.H0_H0 ;  /* 0x20000030ff5f7230 */ /* 0x104fe20000004100 */
[----:B------:R-:W-:Y:S02]  /*23c0*/  FMUL.FTZ R46, R100, R44 ;  /* 0x0000002c642e7220 */ /* 0x000fe40000410000 */
[----:B------:R-:W-:Y:S02]  /*23d0*/  FFMA.FTZ R47, R98, R124, R47 ;  /* 0x0000007c622f7223 */ /* 0x000fe4000001002f */
[----:B------:R-:W-:Y:S01]  /*23e0*/  FMUL.FTZ R107, R109, R106 ;  /* 0x0000006a6d6b7220 */ /* 0x000fe20000410000 */
[----:B------:R-:W-:Y:S01]  /*23f0*/  HADD2.F32 R108, -RZ, R48.H1_H1 ;  /* 0x30000030ff6c7230 */ /* 0x000fe20000004100 */
[----:B------:R-:W-:Y:S02]  /*2400*/  FFMA.FTZ R46, R101, R45, -R46 ;  /* 0x0000002d652e7223 */ /* 0x000fe4000001082e */
[----:B------:R-:W-:Y:S01]  /*2410*/  FFMA.FTZ R48, R110, R47, -R107 ;  /* 0x0000002f6e307223 */ /* 0x000fe2000001086b */
[----:B------:R-:W-:Y:S01]  /*2420*/  HADD2.F32 R107, -RZ, R42.H0_H0 ;  /* 0x2000002aff6b7230 */ /* 0x000fe20000004100 */
[----:B------:R-:W-:-:S02]  /*2430*/  FMUL.FTZ R45, R100, R45 ;  /* 0x0000002d642d7220 */ /* 0x000fc40000410000 */
[----:B------:R-:W-:Y:S02]  /*2440*/  FMUL.FTZ R47, R109, R47 ;  /* 0x0000002f6d2f7220 */ /* 0x000fe40000410000 */
[----:B------:R-:W-:Y:S02]  /*2450*/  FMUL.FTZ R125, R65, R95 ;  /* 0x0000005f417d7220 */ /* 0x000fe40000410000 */
[----:B------:R-:W-:Y:S02]  /*2460*/  FFMA.FTZ R45, R101, R44, R45 ;  /* 0x0000002c652d7223 */ /* 0x000fe4000001002d */
[----:B------:R-:W-:Y:S02]  /*2470*/  FFMA.FTZ R44, R110, R106, R47 ;  /* 0x0000006a6e2c7223 */ /* 0x000fe4000001002f */
[----:B------:R-:W-:Y:S02]  /*2480*/  FMUL.FTZ R126, R65, R108 ;  /* 0x0000006c417e7220 */ /* 0x000fe40000410000 */
[----:B------:R-:W-:-:S02]  /*2490*/  FFMA.FTZ R48, R107, R125, R48 ;  /* 0x0000007d6b307223 */ /* 0x000fc40000010030 */
[----:B------:R-:W-:Y:S02]  /*24a0*/  FFMA.FTZ R44, R107, R126, R44 ;  /* 0x0000007e6b2c7223 */ /* 0x000fe4000001002c */
[C---:B------:R-:W-:Y:S01]  /*24b0*/  FMUL.FTZ R111, R116.reuse, R48 ;  /* 0x00000030746f7220 */ /* 0x040fe20000410000 */
[--C-:B------:R-:W-:Y:S01]  /*24c0*/  HADD2.F32 R113, -RZ, R49.reuse.H1_H1 ;  /* 0x30000031ff717230 */ /* 0x100fe20000004100 */
[----:B------:R-:W-:Y:S01]  /*24d0*/  FMUL.FTZ R47, R109, R45 ;  /* 0x0000002d6d2f7220 */ /* 0x000fe20000410000 */
[----:B------:R-:W-:Y:S01]  /*24e0*/  HADD2.F32 R106, -RZ, R49.H0_H0 ;  /* 0x20000031ff6a7230 */ /* 0x000fe20000004100 */
[-C--:B------:R-:W-:Y:S02]  /*24f0*/  FFMA.FTZ R111, R117, R44.reuse, R111 ;  /* 0x0000002c756f7223 */ /* 0x080fe4000001006f */
[----:B------:R-:W-:Y:S02]  /*2500*/  FMUL.FTZ R44, R116, R44 ;  /* 0x0000002c742c7220 */ /* 0x000fe40000410000 */
[----:B------:R-:W-:-:S02]  /*2510*/  FFMA.FTZ R47, R110, R46, -R47 ;  /* 0x0000002e6e2f7223 */ /* 0x000fc4000001082f */
[----:B------:R-:W-:Y:S02]  /*2520*/  FMUL.FTZ R46, R109, R46 ;  /* 0x0000002e6d2e7220 */ /* 0x000fe40000410000 */
[C---:B------:R-:W-:Y:S02]  /*2530*/  FMUL.FTZ R127, R64.reuse, R113 ;  /* 0x00000071407f7220 */ /* 0x040fe40000410000 */
[----:B------:R-:W-:Y:S02]  /*2540*/  FFMA.FTZ R49, R117, R48, -R44 ;  /* 0x0000003075317223 */ /* 0x000fe4000001082c */
[----:B------:R-:W-:Y:S02]  /*2550*/  FMUL.FTZ R128, R64, R106 ;  /* 0x0000006a40807220 */ /* 0x000fe40000410000 */
[----:B------:R-:W-:Y:S02]  /*2560*/  FFMA.FTZ R46, R110, R45, R46 ;  /* 0x0000002d6e2e7223 */ /* 0x000fe4000001002e */
[----:B------:R-:W-:-:S02]  /*2570*/  FFMA.FTZ R48, R112, R127, R111 ;  /* 0x0000007f70307223 */ /* 0x000fc4000001006f */
[----:B------:R-:W-:Y:S02]  /*2580*/  FMUL.FTZ R45, R116, R47 ;  /* 0x0000002f742d7220 */ /* 0x000fe40000410000 */
[----:B------:R-:W-:Y:S01]  /*2590*/  FFMA.FTZ R49, R112, R128, R49 ;  /* 0x0000008070317223 */ /* 0x000fe20000010031 */
[--C-:B------:R-:W-:Y:S01]  /*25a0*/  HADD2.F32 R111, -RZ, R50.reuse.H1_H1 ;  /* 0x30000032ff6f7230 */ /* 0x100fe20000004100 */
[----:B------:R-:W-:Y:S02]  /*25b0*/  FMUL.FTZ R118, R114, R48 ;  /* 0x0000003072767220 */ /* 0x000fe40000410000 */
[-C--:B------:R-:W-:Y:S02]  /*25c0*/  FMUL.FTZ R44, R116, R46.reuse ;  /* 0x0000002e742c7220 */ /* 0x080fe40000410000 */
[----:B------:R-:W-:Y:S02]  /*25d0*/  FFMA.FTZ R45, R117, R46, R45 ;  /* 0x0000002e752d7223 */ /* 0x000fe4000001002d */
[-C--:B------:R-:W-:Y:S01]  /*25e0*/  FMUL.FTZ R46, R114, R49.reuse ;  /* 0x00000031722e7220 */ /* 0x080fe20000410000 */
[----:B------:R-:W-:Y:S01]  /*25f0*/  HADD2.F32 R119, -RZ, R50.H0_H0 ;  /* 0x20000032ff777230 */ /* 0x000fe20000004100 */
[----:B------:R-:W-:Y:S01]  /*2600*/  FFMA.FTZ R49, R115, R49, -R118 ;  /* 0x0000003173317223 */ /* 0x000fe20000010876 */
[----:B------:R-:W-:Y:S01]  /*2610*/  HADD2.F32 R118, -RZ, R43.H0_H0 ;  /* 0x2000002bff767230 */ /* 0x000fe20000004100 */
[----:B------:R-:W-:Y:S01]  /*2620*/  FFMA.FTZ R44, R117, R47, -R44 ;  /* 0x0000002f752c7223 */ /* 0x000fe2000001082c */
[----:B------:R-:W-:Y:S01]  /*2630*/  ISETP.NE.AND P1, PT, R20, 0x1f, PT ;  /* 0x0000001f1400780c */ /* 0x000fe20003f25270 */
[----:B------:R-:W-:-:S02]  /*2640*/  FFMA.FTZ R47, R115, R48, R46 ;  /* 0x00000030732f7223 */ /* 0x000fc4000001002e */
[C---:B------:R-:W-:Y:S02]  /*2650*/  FMUL.FTZ R140, R63.reuse, R111 ;  /* 0x0000006f3f8c7220 */ /* 0x040fe40000410000 */
[C---:B------:R-:W-:Y:S02]  /*2660*/  FMUL.FTZ R46, R114.reuse, R45 ;  /* 0x0000002d722e7220 */ /* 0x040fe40000410000 */
[----:B------:R-:W-:Y:S02]  /*2670*/  FMUL.FTZ R139, R63, R119 ;  /* 0x000000773f8b7220 */ /* 0x000fe40000410000 */
[----:B------:R-:W-:Y:S02]  /*2680*/  FMUL.FTZ R48, R114, R44 ;  /* 0x0000002c72307220 */ /* 0x000fe40000410000 */
[----:B------:R-:W-:Y:S02]  /*2690*/  FFMA.FTZ R47, R118, R140, R47 ;  /* 0x0000008c762f7223 */ /* 0x000fe4000001002f */
[----:B------:R-:W-:-:S02]  /*26a0*/  FFMA.FTZ R46, R115, R44, -R46 ;  /* 0x0000002c732e7223 */ /* 0x000fc4000001082e */
[----:B------:R-:W-:Y:S02]  /*26b0*/  FFMA.FTZ R49, R118, R139, R49 ;  /* 0x0000008b76317223 */ /* 0x000fe40000010031 */
[----:B------:R-:W-:Y:S02]  /*26c0*/  FFMA.FTZ R48, R115, R45, R48 ;  /* 0x0000002d73307223 */ /* 0x000fe40000010030 */
[C---:B------:R-:W-:Y:S02]  /*26d0*/  FMUL.FTZ R44, R122.reuse, R47 ;  /* 0x0000002f7a2c7220 */ /* 0x040fe40000410000 */
[C---:B------:R-:W-:Y:S02]  /*26e0*/  FMUL.FTZ R45, R122.reuse, R46 ;  /* 0x0000002e7a2d7220 */ /* 0x040fe40000410000 */
[-C--:B------:R-:W-:Y:S02]  /*26f0*/  FFMA.FTZ R130, R121, R49.reuse, -R44 ;  /* 0x0000003179827223 */ /* 0x080fe4000001082c */
[----:B------:R-:W-:-:S02]  /*2700*/  FMUL.FTZ R132, R122, R49 ;  /* 0x000000317a847220 */ /* 0x000fc40000410000 */
[-C--:B------:R-:W-:Y:S02]  /*2710*/  FMUL.FTZ R44, R122, R48.reuse ;  /* 0x000000307a2c7220 */ /* 0x080fe40000410000 */
[C---:B------:R-:W-:Y:S02]  /*2720*/  FFMA.FTZ R45, R121.reuse, R48, R45 ;  /* 0x00000030792d7223 */ /* 0x040fe4000001002d */
[----:B------:R0:W1:Y:S01]  /*2730*/  @P1 LDS.64 R48, [R20.X8+0x20b8] ;  /* 0x0020b80014301984 */ /* 0x0000620000008a00 */
[--C-:B------:R-:W-:Y:S02]  /*2740*/  HADD2.F32 R50, -RZ, R51.reuse.H0_H0 ;  /* 0x20000033ff327230 */ /* 0x100fe40000004100 */
[----:B------:R-:W-:Y:S01]  /*2750*/  HADD2.F32 R120, -RZ, R51.H1_H1 ;  /* 0x30000033ff787230 */ /* 0x000fe20000004100 */
[----:B------:R-:W-:Y:S01]  /*2760*/  FFMA.FTZ R132, R121, R47, R132 ;  /* 0x0000002f79847223 */ /* 0x000fe20000010084 */
[----:B------:R-:W-:Y:S01]  /*2770*/  HADD2.F32 R51, -RZ, R43.H1_H1 ;  /* 0x3000002bff337230 */ /* 0x000fe20000004100 */
[----:B------:R-:W-:-:S02]  /*2780*/  FMUL.FTZ R141, R62, R50 ;  /* 0x000000323e8d7220 */ /* 0x000fc40000410000 */
[----:B------:R-:W-:Y:S02]  /*2790*/  FMUL.FTZ R145, R62, R120 ;  /* 0x000000783e917220 */ /* 0x000fe40000410000 */
[----:B------:R-:W-:Y:S02]  /*27a0*/  FFMA.FTZ R46, R121, R46, -R44 ;  /* 0x0000002e792e7223 */ /* 0x000fe4000001082c */
[C---:B------:R-:W-:Y:S02]  /*27b0*/  FFMA.FTZ R129, R51.reuse, R141, R130 ;  /* 0x0000008d33817223 */ /* 0x040fe40000010082 */
[----:B------:R-:W-:Y:S01]  /*27c0*/  FFMA.FTZ R47, R51, R145, R132 ;  /* 0x00000091332f7223 */ /* 0x000fe20000010084 */
[----:B------:R-:W-:Y:S05]  /*27d0*/  @P1 BRA `(.L_x_12544) ;  /* 0x0000009000001947 */ /* 0x000fea0003800000 */
[----:B0-----:R-:W-:Y:S02]  /*27e0*/  ISETP.NE.AND P3, PT, R9, c[0x0][0x174], PT ;  /* 0x00005d0009007a0c */ /* 0x001fe40003f65270 */
        /* <DEDUP_REMOVED lines=8> */
.L_x_12544:
[----:B0-----:R-:W-:Y:S05]  /*2870*/  BSYNC B0 ;  /* 0x0000000000007941 */ /* 0x001fea0003800000 */
.L_x_12543:
[----:B------:R-:W0:Y:S01]  /*2880*/  SHFL.UP PT, R131, R129, 0x1, RZ ;  /* 0x0420000081837989 */ /* 0x000e2200000e00ff */
[----:B------:R-:W-:Y:S01]  /*2890*/  ISETP.GE.AND P3, PT, R19, 0x1, PT ;  /* 0x000000011300780c */ /* 0x000fe20003f66270 */
[CC--:B-----5:R-:W-:Y:S01]  /*28a0*/  FMUL.FTZ R148, R52.reuse, R91.reuse ;  /* 0x0000005b34947220 */ /* 0x0e0fe20000410000 */
[----:B------:R-:W-:Y:S01]  /*28b0*/  MOV R143, c[0x0][0x29c] ;  /* 0x0000a700008f7a02 */ /* 0x000fe20000000f00 */
[----:B------:R-:W2:Y:S01]  /*28c0*/  SHFL.UP PT, R132, R47, 0x1, RZ ;  /* 0x042000002f847989 */ /* 0x000ea200000e00ff */
[-C--:B------:R-:W-:Y:S01]  /*28d0*/  FMUL.FTZ R147, R52, R90.reuse ;  /* 0x0000005a34937220 */ /* 0x080fe20000410000 */
[----:B------:R-:W-:Y:S01]  /*28e0*/  ISETP.GE.OR P0, PT, R9, c[0x0][0x174], P0 ;  /* 0x00005d0009007a0c */ /* 0x000fe20000706670 */
[----:B------:R-:W-:Y:S01]  /*28f0*/  FMUL.FTZ R144, R53, R90 ;  /* 0x0000005a35907220 */ /* 0x000fe20000410000 */
[----:B------:R-:W3:Y:S01]  /*2900*/  SHFL.UP PT, R44, R46, 0x1, RZ ;  /* 0x042000002e2c7989 */ /* 0x000ee200000e00ff */
[----:B------:R-:W-:Y:S01]  /*2910*/  FMUL.FTZ R138, R54, R91 ;  /* 0x0000005b368a7220 */ /* 0x000fe20000410000 */
[----:B------:R-:W-:Y:S02]  /*2920*/  BSSY B0, `(.L_x_12545) ;  /* 0x00000e3000007945 */ /* 0x000fe40003800000 */
[----:B------:R-:W4:Y:S04]  /*2930*/  SHFL.UP PT, R130, R45, 0x1, RZ ;  /* 0x042000002d827989 */ /* 0x000f2800000e00ff */
[----:B------:R-:W-:Y:S04]  /*2940*/  SHFL.IDX PT, R97, R97, RZ, 0x1f ;  /* 0x00001fff61617589 */ /* 0x000fe800000e0000 */
[----:B------:R-:W-:Y:S01]  /*2950*/  SHFL.IDX PT, R96, R96, RZ, 0x1f ;  /* 0x00001fff60607589 */ /* 0x000fe200000e0000 */
        /* <DEDUP_REMOVED lines=22> */
[----:B------:R-:W-:Y:S02]  /*2ac0*/  FFMA.FTZ R131, R46, R131, R130 ;  /* 0x000000832e837223 */ /* 0x000fe40000010082 */
[----:B------:R-:W-:-:S02]  /*2ad0*/  @P3 FADD.FTZ R129, R129, R132 ;  /* 0x0000008481813221 */ /* 0x000fc40000010000 */
[----:B------:R-:W-:Y:S01]  /*2ae0*/  @P3 FADD.FTZ R47, R47, R134 ;  /* 0x000000862f2f3221 */ /* 0x000fe20000010000 */
[----:B------:R-:W-:Y:S01]  /*2af0*/  FSEL R131, R136, R131, !P3 ;  /* 0x0000008388837208 */ /* 0x000fe20005800000 */
[----:B------:R-:W-:Y:S01]  /*2b00*/  @P3 FFMA.FTZ R46, R46, R45, -R44 ;  /* 0x0000002d2e2e3223 */ /* 0x000fe2000001082c */
[----:B------:R-:W0:Y:S01]  /*2b10*/  SHFL.UP PT, R130, R129, 0x4, RZ ;  /* 0x0480000081827989 */ /* 0x000e2200000e00ff */
[----:B------:R-:W-:Y:S02]  /*2b20*/  ISETP.GE.AND P3, PT, R19, 0x4, PT ;  /* 0x000000041300780c */ /* 0x000fe40003f66270 */
[----:B------:R-:W-:Y:S01]  /*2b30*/  MOV R136, c[0x0][0x298] ;  /* 0x0000a60000887a02 */ /* 0x000fe20000000f00 */
[----:B------:R-:W2:Y:S03]  /*2b40*/  SHFL.UP PT, R132, R47, 0x4, RZ ;  /* 0x048000002f847989 */ /* 0x000ea600000e00ff */
[--C-:B------:R-:W-:Y:S01]  /*2b50*/  SHF.R.U64 R136, R136, 0x1, R143.reuse ;  /* 0x0000000188887819 */ /* 0x100fe2000000128f */
[----:B------:R-:W3:Y:S01]  /*2b60*/  SHFL.UP PT, R44, R46, 0x4, RZ ;  /* 0x048000002e2c7989 */ /* 0x000ee200000e00ff */
[----:B------:R-:W-:-:S03]  /*2b70*/  SHF.R.U32.HI R143, RZ, 0x1, R143 ;  /* 0x00000001ff8f7819 */ /* 0x000fc6000001168f */
[----:B------:R-:W4:Y:S02]  /*2b80*/  SHFL.UP PT, R45, R131, 0x4, RZ ;  /* 0x04800000832d7989 */ /* 0x000f2400000e00ff */
[----:B------:R-:W-:-:S04]  /*2b90*/  IMAD R143, R143, R26, RZ ;  /* 0x0000001a8f8f7224 */ /* 0x000fc800078e02ff */
[----:B------:R-:W-:Y:S02]  /*2ba0*/  IMAD R143, R25, R136, R143 ;  /* 0x00000088198f7224 */ /* 0x000fe400078e028f */
[C---:B0-----:R-:W-:Y:S02]  /*2bb0*/  FMUL.FTZ R137, R131.reuse, R130 ;  /* 0x0000008283897220 */ /* 0x041fe40000410000 */
[CC--:B--2---:R-:W-:Y:S02]  /*2bc0*/  FMUL.FTZ R135, R131.reuse, R132.reuse ;  /* 0x0000008483877220 */ /* 0x0c4fe40000410000 */
[C---:B------:R-:W-:Y:S02]  /*2bd0*/  FFMA.FTZ R132, R46.reuse, R132, R137 ;  /* 0x000000842e847223 */ /* 0x040fe40000010089 */
[----:B---3--:R-:W-:Y:S02]  /*2be0*/  FMUL.FTZ R134, R131, R44 ;  /* 0x0000002c83867220 */ /* 0x008fe40000410000 */
[----:B------:R-:W-:-:S02]  /*2bf0*/  FFMA.FTZ R130, R46, R130, -R135 ;  /* 0x000000822e827223 */ /* 0x000fc40000010887 */
[-C--:B----4-:R-:W-:Y:S02]  /*2c00*/  FMUL.FTZ R133, R131, R45.reuse ;  /* 0x0000002d83857220 */ /* 0x090fe40000410000 */
[C---:B------:R-:W-:Y:S02]  /*2c10*/  FFMA.FTZ R134, R46.reuse, R45, R134 ;  /* 0x0000002d2e867223 */ /* 0x040fe40000010086 */
[----:B------:R-:W-:Y:S02]  /*2c20*/  @P3 FFMA.FTZ R46, R46, R44, -R133 ;  /* 0x0000002c2e2e3223 */ /* 0x000fe40000010885 */
        /* <DEDUP_REMOVED lines=20> */
[----:B------:R-:W-:Y:S01]  /*2d70*/  IMAD.WIDE.U32 R44, R136, R26, RZ ;  /* 0x0000001a882c7225 */ /* 0x000fe200078e00ff */
[----:B------:R-:W-:Y:S02]  /*2d80*/  ISETP.GE.AND P3, PT, R19, 0x10, PT ;  /* 0x000000101300780c */ /* 0x000fe40003f66270 */
[----:B------:R-:W2:Y:S01]  /*2d90*/  SHFL.UP PT, R132, R129, 0x10, RZ ;  /* 0x0600000081847989 */ /* 0x000ea200000e00ff */
[----:B------:R-:W-:Y:S01]  /*2da0*/  IMAD R135, R23, c[0x0][0x2a0], RZ ;  /* 0x0000a80017877a24 */ /* 0x000fe200078e02ff */
[----:B------:R-:W-:Y:S02]  /*2db0*/  IADD3 R45, R143, R45, RZ ;  /* 0x0000002d8f2d7210 */ /* 0x000fe40007ffe0ff */
[----:B------:R-:W3:Y:S01]  /*2dc0*/  SHFL.UP PT, R133, R47, 0x10, RZ ;  /* 0x060000002f857989 */ /* 0x000ee200000e00ff */
[----:B------:R-:W-:-:S02]  /*2dd0*/  IMAD R135, R24, c[0x0][0x2a4], R135 ;  /* 0x0000a90018877a24 */ /* 0x000fc400078e0287 */
[----:B------:R-:W-:Y:S01]  /*2de0*/  IMAD.WIDE.U32 R44, R24, c[0x0][0x2a0], R44 ;  /* 0x0000a800182c7a25 */ /* 0x000fe200078e002c */
[----:B------:R-:W4:Y:S04]  /*2df0*/  SHFL.UP PT, R131, R137, 0x10, RZ ;  /* 0x0600000089837989 */ /* 0x000f2800000e00ff */
[----:B------:R-:W-:Y:S02]  /*2e00*/  IADD3 R143, R135, R45, RZ ;  /* 0x0000002d878f7210 */ /* 0x000fe40007ffe0ff */
[----:B------:R-:W-:Y:S01]  /*2e10*/  LEA R165, P4, R44, c[0x0][0x318], 0x3 ;  /* 0x0000c6002ca57a11 */ /* 0x000fe200078818ff */
[C---:B0-----:R-:W-:Y:S02]  /*2e20*/  FMUL.FTZ R45, R137.reuse, R130 ;  /* 0x00000082892d7220 */ /* 0x041fe40000410000 */
[----:B--2---:R-:W-:-:S02]  /*2e30*/  FMUL.FTZ R134, R137, R132 ;  /* 0x0000008489867220 */ /* 0x004fc40000410000 */
[CC--:B---3--:R-:W-:Y:S02]  /*2e40*/  FMUL.FTZ R135, R137.reuse, R133.reuse ;  /* 0x0000008589877220 */ /* 0x0c8fe40000410000 */
[----:B------:R-:W-:Y:S01]  /*2e50*/  FFMA.FTZ R134, R46, R133, R134 ;  /* 0x000000852e867223 */ /* 0x000fe20000010086 */
[----:B------:R-:W-:Y:S01]  /*2e60*/  IADD3 R133, R10, -c[0x0][0x174], RZ ;  /* 0x80005d000a857a10 */ /* 0x000fe20007ffe0ff */
[-C--:B----4-:R-:W-:Y:S01]  /*2e70*/  FFMA.FTZ R136, R46, R131.reuse, R45 ;  /* 0x000000832e887223 */ /* 0x090fe2000001002d */
[----:B------:R-:W-:Y:S01]  /*2e80*/  LEA.HI.X R45, R44, c[0x0][0x31c], R143, 0x3, P4 ;  /* 0x0000c7002c2d7a11 */ /* 0x000fe200020f1c8f */
[C---:B------:R-:W-:Y:S02]  /*2e90*/  FMUL.FTZ R131, R137.reuse, R131 ;  /* 0x0000008389837220 */ /* 0x040fe40000410000 */
[C---:B------:R-:W-:Y:S01]  /*2ea0*/  FFMA.FTZ R132, R46.reuse, R132, -R135 ;  /* 0x000000842e847223 */ /* 0x040fe20000010887 */
[----:B------:R-:W-:Y:S01]  /*2eb0*/  FSEL R44, R137, R136, !P3 ;  /* 0x00000088892c7208 */ /* 0x000fe20005800000 */
[----:B------:R-:W-:-:S02]  /*2ec0*/  @P3 FFMA.FTZ R46, R46, R130, -R131 ;  /* 0x000000822e2e3223 */ /* 0x000fc40000010883 */
[----:B------:R-:W-:Y:S02]  /*2ed0*/  @P3 FADD.FTZ R47, R47, R134 ;  /* 0x000000862f2f3221 */ /* 0x000fe40000010000 */
[----:B------:R-:W-:Y:S01]  /*2ee0*/  @P3 FADD.FTZ R129, R129, R132 ;  /* 0x0000008481813221 */ /* 0x000fe20000010000 */
[----:B------:R-:W-:Y:S01]  /*2ef0*/  LEA R164, P3, R20, R165, 0x2 ;  /* 0x000000a514a47211 */ /* 0x000fe200078610ff */
[-C--:B------:R-:W-:Y:S01]  /*2f00*/  FMUL.FTZ R130, R122, R148.reuse ;  /* 0x000000947a827220 */ /* 0x080fe20000410000 */
[----:B------:R-:W0:Y:S01]  /*2f10*/  SHFL.UP PT, R44, R44, 0x1, RZ ;  /* 0x042000002c2c7989 */ /* 0x000e2200000e00ff */
[----:B------:R-:W-:Y:S01]  /*2f20*/  FMUL.FTZ R143, R53, R91 ;  /* 0x0000005b358f7220 */ /* 0x000fe20000410000 */
[----:B------:R-:W-:Y:S01]  /*2f30*/  LEA.HI.X R165, R20, R45, RZ, 0x2, P3 ;  /* 0x0000002d14a57211 */ /* 0x000fe200018f14ff */
[----:B------:R-:W-:Y:S01]  /*2f40*/  FMUL.FTZ R45, R121, R148 ;  /* 0x00000094792d7220 */ /* 0x000fe20000410000 */
[----:B------:R-:W2:Y:S01]  /*2f50*/  SHFL.UP PT, R46, R46, 0x1, RZ ;  /* 0x042000002e2e7989 */ /* 0x000ea200000e00ff */
[----:B------:R-:W-:-:S02]  /*2f60*/  IMAD R133, R133, -0x200, RZ ;  /* 0xfffffe0085857824 */ /* 0x000fc400078e02ff */
[-C--:B------:R-:W-:Y:S01]  /*2f70*/  FFMA.FTZ R132, -R122, R147.reuse, -R45 ;  /* 0x000000937a847223 */ /* 0x080fe2000001092d */
[----:B------:R-:W3:Y:S01]  /*2f80*/  SHFL.UP PT, R129, R129, 0x1, RZ ;  /* 0x0420000081817989 */ /* 0x000ee200000e00ff */
[----:B------:R-:W-:Y:S02]  /*2f90*/  FFMA.FTZ R45, R121, R147, -R130 ;  /* 0x00000093792d7223 */ /* 0x000fe40000010882 */
[----:B------:R-:W-:Y:S01]  /*2fa0*/  FADD.FTZ R132, -R143, R132 ;  /* 0x000000848f847221 */ /* 0x000fe20000010100 */
[----:B------:R-:W4:Y:S01]  /*2fb0*/  SHFL.UP PT, R47, R47, 0x1, RZ ;  /* 0x042000002f2f7989 */ /* 0x000f2200000e00ff */
[----:B------:R-:W-:Y:S02]  /*2fc0*/  FADD.FTZ R45, R144, R45 ;  /* 0x0000002d902d7221 */ /* 0x000fe40000010000 */
[C---:B------:R-:W-:Y:S02]  /*2fd0*/  FMUL.FTZ R130, R114.reuse, -R132 ;  /* 0x8000008472827220 */ /* 0x040fe40000410000 */
[----:B------:R-:W-:-:S02]  /*2fe0*/  FMUL.FTZ R131, R114, -R45 ;  /* 0x8000002d72837220 */ /* 0x000fc40000410000 */
[----:B------:R-:W-:Y:S01]  /*2ff0*/  IMAD.WIDE R164, R133, 0x4, R164 ;  /* 0x0000000485a47825 */ /* 0x000fe200078e02a4 */
[----:B------:R-:W-:-:S03]  /*3000*/  SHF.L.U64.HI R133, R38, 0x2, R37 ;  /* 0x0000000226857819 */ /* 0x000fc60000010225 */
[C---:B------:R-:W-:Y:S02]  /*3010*/  FFMA.FTZ R131, R115.reuse, R132, R131 ;  /* 0x0000008473837223 */ /* 0x040fe40000010083 */
[----:B------:R-:W-:Y:S01]  /*3020*/  FFMA.FTZ R130, R115, R45, -R130 ;  /* 0x0000002d73827223 */ /* 0x000fe20000010882 */
[----:B------:R-:W-:Y:S01]  /*3030*/  SHF.L.U32 R45, R38, 0x2, RZ ;  /* 0x00000002262d7819 */ /* 0x000fe200000006ff */
[----:B------:R-:W-:Y:S02]  /*3040*/  IMAD R134, R133, c[0x0][0x2b0], RZ ;  /* 0x0000ac0085867a24 */ /* 0x000fe400078e02ff */
[----:B------:R-:W-:Y:S02]  /*3050*/  FMUL.FTZ R137, R54, R90 ;  /* 0x0000005a36897220 */ /* 0x000fe40000410000 */
[----:B------:R-:W-:Y:S02]  /*3060*/  FADD.FTZ R132, -R138, R131 ;  /* 0x000000838a847221 */ /* 0x000fe40000010100 */
[----:B------:R-:W-:-:S02]  /*3070*/  IMAD R133, R45, c[0x0][0x2b4], R134 ;  /* 0x0000ad002d857a24 */ /* 0x000fc400078e0286 */
[----:B------:R-:W-:-:S04]  /*3080*/  IMAD.WIDE.U32 R164, R45, c[0x0][0x2b0], R164 ;  /* 0x0000ac002da47a25 */ /* 0x000fc800078e00a4 */
[----:B------:R-:W-:Y:S01]  /*3090*/  FADD.FTZ R131, R137, R130 ;  /* 0x0000008289837221 */ /* 0x000fe20000010000 */
[----:B------:R-:W-:Y:S01]  /*30a0*/  IADD3 R165, R165, R133, RZ ;  /* 0x00000085a5a57210 */ /* 0x000fe20007ffe0ff */
[----:B------:R-:W-:Y:S02]  /*30b0*/  FMUL.FTZ R134, R116, -R132 ;  /* 0x8000008474867220 */ /* 0x000fe40000410000 */
[C---:B0-----:R-:W-:Y:S02]  /*30c0*/  FMUL.FTZ R45, R44.reuse, R97 ;  /* 0x000000612c2d7220 */ /* 0x041fe40000410000 */
[-C--:B------:R-:W-:Y:S02]  /*30d0*/  FMUL.FTZ R130, R44, R96.reuse ;  /* 0x000000602c827220 */ /* 0x080fe40000410000 */
[-C--:B------:R-:W-:Y:S02]  /*30e0*/  FFMA.FTZ R134, R117, R131.reuse, -R134 ;  /* 0x0000008375867223 */ /* 0x080fe40000010886 */
[----:B--2---:R-:W-:Y:S01]  /*30f0*/  FFMA.FTZ R44, R46, R96, -R45 ;  /* 0x000000602e2c7223 */ /* 0x004fe2000001082d */
[----:B------:R-:W-:Y:S01]  /*3100*/  LOP3.LUT R45, R20, 0x1f, RZ, 0xc0, !PT ;  /* 0x0000001f142d7812 */ /* 0x000fe200078ec0ff */
[----:B------:R-:W-:-:S02]  /*3110*/  FMUL.FTZ R131, R116, -R131 ;  /* 0x8000008374837220 */ /* 0x000fc40000410000 */
[----:B------:R-:W-:Y:S01]  /*3120*/  FMUL.FTZ R135, R55, R90 ;  /* 0x0000005a37877220 */ /* 0x000fe20000410000 */
[----:B------:R-:W-:Y:S01]  /*3130*/  ISETP.NE.AND P6, PT, R45, 0x1f, PT ;  /* 0x0000001f2d00780c */ /* 0x000fe20003fc5270 */
[----:B---3--:R-:W-:Y:S01]  /*3140*/  @P2 FADD.FTZ R96, R129, R44 ;  /* 0x0000002c81602221 */ /* 0x008fe20000010000 */
[C---:B------:R-:W-:Y:S01]  /*3150*/  ISETP.GT.U32.AND P3, PT, R45.reuse, 0x1b, PT ;  /* 0x0000001b2d00780c */ /* 0x040fe20003f64070 */
[----:B------:R-:W-:Y:S01]  /*3160*/  FFMA.FTZ R130, R46, R97, R130 ;  /* 0x000000612e827223 */ /* 0x000fe20000010082 */
[----:B------:R-:W-:Y:S01]  /*3170*/  ISETP.GT.U32.AND P4, PT, R45, 0x17, PT ;  /* 0x000000172d00780c */ /* 0x000fe20003f84070 */
[----:B------:R-:W-:Y:S01]  /*3180*/  FFMA.FTZ R132, R117, R132, R131 ;  /* 0x0000008475847223 */ /* 0x000fe20000010083 */
[----:B------:R-:W-:Y:S01]  /*3190*/  ISETP.GT.U32.AND P5, PT, R45, 0xf, PT ;  /* 0x0000000f2d00780c */ /* 0x000fe20003fa4070 */
[----:B------:R-:W-:Y:S02]  /*31a0*/  FMUL.FTZ R129, R55, R91 ;  /* 0x0000005b37817220 */ /* 0x000fe40000410000 */
[----:B------:R-:W-:-:S02]  /*31b0*/  FADD.FTZ R134, R135, R134 ;  /* 0x0000008687867221 */ /* 0x000fc40000010000 */
[C---:B-1----:R-:W-:Y:S02]  /*31c0*/  FMUL.FTZ R44, R122.reuse, R49 ;  /* 0x000000317a2c7220 */ /* 0x042fe40000410000 */
[----:B----4-:R-:W-:Y:S01]  /*31d0*/  @P2 FADD.FTZ R97, R47, R130 ;  /* 0x000000822f612221 */ /* 0x010fe20000010000 */
[----:B------:R-:W-:Y:S01]  /*31e0*/  ISETP.GT.U32.AND P2, PT, R45, 0x1d, PT ;  /* 0x0000001d2d00780c */ /* 0x000fe20003f44070 */
[----:B------:R-:W-:Y:S02]  /*31f0*/  FADD.FTZ R132, -R129, R132 ;  /* 0x0000008481847221 */ /* 0x000fe40000010100 */
[----:B------:R-:W-:Y:S02]  /*3200*/  FMUL.FTZ R47, R109, -R134 ;  /* 0x800000866d2f7220 */ /* 0x000fe40000410000 */
[-C--:B------:R-:W-:Y:S02]  /*3210*/  FMUL.FTZ R46, R122, -R48.reuse ;  /* 0x800000307a2e7220 */ /* 0x080fe40000410000 */
[----:B------:R-:W-:-:S02]  /*3220*/  FFMA.FTZ R44, R121, R48, -R44 ;  /* 0x00000030792c7223 */ /* 0x000fc4000001082c */
[-C--:B------:R-:W-:Y:S02]  /*3230*/  FMUL.FTZ R45, R109, -R132.reuse ;  /* 0x800000846d2d7220 */ /* 0x080fe40000410000 */
[----:B------:R-:W-:Y:S02]  /*3240*/  FFMA.FTZ R133, R110, R132, R47 ;  /* 0x000000846e857223 */ /* 0x000fe4000001002f */
[----:B------:R-:W-:Y:S02]  /*3250*/  FFMA.FTZ R46, R121, -R49, R46 ;  /* 0x80000031792e7223 */ /* 0x000fe4000001002e */
[----:B------:R-:W-:Y:S02]  /*3260*/  FMUL.FTZ R132, R56, R91 ;  /* 0x0000005b38847220 */ /* 0x000fe40000410000 */
[----:B------:R-:W-:Y:S02]  /*3270*/  FMUL.FTZ R47, R114, -R44 ;  /* 0x8000002c722f7220 */ /* 0x000fe40000410000 */
[----:B------:R-:W-:-:S02]  /*3280*/  FFMA.FTZ R131, R110, R134, -R45 ;  /* 0x000000866e837223 */ /* 0x000fc4000001082d */
[----:B------:R-:W-:Y:S02]  /*3290*/  FMUL.FTZ R130, R56, R90 ;  /* 0x0000005a38827220 */ /* 0x000fe40000410000 */
[-C--:B------:R-:W-:Y:S02]  /*32a0*/  FMUL.FTZ R45, R114, -R46.reuse ;  /* 0x8000002e722d7220 */ /* 0x080fe40000410000 */
[----:B------:R-:W-:Y:S02]  /*32b0*/  FADD.FTZ R133, -R132, R133 ;  /* 0x0000008584857221 */ /* 0x000fe40000010100 */
[C---:B------:R-:W-:Y:S02]  /*32c0*/  FFMA.FTZ R47, R115.reuse, R46, R47 ;  /* 0x0000002e732f7223 */ /* 0x040fe4000001002f */
[----:B------:R-:W-:Y:S02]  /*32d0*/  FADD.FTZ R131, R130, R131 ;  /* 0x0000008382837221 */ /* 0x000fe40000010000 */
[----:B------:R-:W-:-:S02]  /*32e0*/  FFMA.FTZ R45, R115, R44, -R45 ;  /* 0x0000002c732d7223 */ /* 0x000fc4000001082d */
[----:B------:R-:W-:Y:S02]  /*32f0*/  FMUL.FTZ R134, R100, -R133 ;  /* 0x8000008564867220 */ /* 0x000fe40000410000 */
[----:B------:R-:W-:Y:S02]  /*3300*/  FMUL.FTZ R44, R116, -R47 ;  /* 0x8000002f742c7220 */ /* 0x000fe40000410000 */
[----:B------:R-:W-:Y:S02]  /*3310*/  FMUL.FTZ R136, R100, -R131 ;  /* 0x8000008364887220 */ /* 0x000fe40000410000 */
[----:B------:R-:W-:Y:S02]  /*3320*/  FMUL.FTZ R46, R116, -R45 ;  /* 0x8000002d742e7220 */ /* 0x000fe40000410000 */
[----:B------:R-:W-:Y:S02]  /*3330*/  FFMA.FTZ R161, R101, R131, -R134 ;  /* 0x0000008365a17223 */ /* 0x000fe40000010886 */
[----:B------:R-:W-:Y:S01]  /*3340*/  FFMA.FTZ R134, R117, R45, -R44 ;  /* 0x0000002d75867223 */ /* 0x000fe2000001082c */
[----:B------:R-:W-:Y:S01]  /*3350*/  HFMA2.MMA R45, -RZ, RZ, 0, 0 ;  /* 0x00000000ff2d7435 */ /* 0x000fe200000001ff */
[----:B------:R-:W-:Y:S01]  /*3360*/  FFMA.FTZ R146, R101, R133, R136 ;  /* 0x0000008565927223 */ /* 0x000fe20000010088 */
[----:B------:R-:W-:Y:S01]  /*3370*/  MOV R44, 0x3f800000 ;  /* 0x3f800000002c7802 */ /* 0x000fe20000000f00 */
[----:B------:R-:W-:-:S02]  /*3380*/  FMUL.FTZ R131, R57, R91 ;  /* 0x0000005b39837220 */ /* 0x000fc40000410000 */
[----:B------:R-:W-:Y:S02]  /*3390*/  FFMA.FTZ R142, R117, R47, R46 ;  /* 0x0000002f758e7223 */ /* 0x000fe4000001002e */
[----:B------:R-:W-:Y:S01]  /*33a0*/  FMUL.FTZ R136, R57, R90 ;  /* 0x0000005a39887220 */ /* 0x000fe20000410000 */
[----:B------:R-:W-:Y:S01]  /*33b0*/  CS2R R46, SRZ ;  /* 0x00000000002e7805 */ /* 0x000fe2000001ff00 */
[----:B------:R-:W-:Y:S02]  /*33c0*/  FADD.FTZ R133, -R131, R146 ;  /* 0x0000009283857221 */ /* 0x000fe40000010100 */
[C---:B------:R-:W-:Y:S02]  /*33d0*/  FMUL.FTZ R149, R109.reuse, -R142 ;  /* 0x8000008e6d957220 */ /* 0x040fe40000410000 */
[----:B------:R-:W-:Y:S01]  /*33e0*/  FMUL.FTZ R159, R109, -R134 ;  /* 0x800000866d9f7220 */ /* 0x000fe20000410000 */
[----:B------:R0:W1:Y:S01]  /*33f0*/  @!P0 LDS.128 R44, [R39.X16+0x21b0] ;  /* 0x0021b000272c8984 */ /* 0x000062000000cc00 */
[----:B------:R-:W-:-:S02]  /*3400*/  FADD.FTZ R161, R136, R161 ;  /* 0x000000a188a17221 */ /* 0x000fc40000010000 */
[----:B------:R-:W-:Y:S02]  /*3410*/  FMUL.FTZ R146, R102, -R133 ;  /* 0x8000008566927220 */ /* 0x000fe40000410000 */
[C---:B------:R-:W-:Y:S02]  /*3420*/  FFMA.FTZ R149, R110.reuse, R134, -R149 ;  /* 0x000000866e957223 */ /* 0x040fe40000010895 */
[----:B------:R-:W-:Y:S02]  /*3430*/  FFMA.FTZ R159, R110, R142, R159 ;  /* 0x0000008e6e9f7223 */ /* 0x000fe4000001009f */
[-C--:B------:R-:W-:Y:S02]  /*3440*/  FMUL.FTZ R134, R102, -R161.reuse ;  /* 0x800000a166867220 */ /* 0x080fe40000410000 */
[----:B------:R-:W-:Y:S02]  /*3450*/  FFMA.FTZ R142, R103, R161, -R146 ;  /* 0x000000a1678e7223 */ /* 0x000fe40000010892 */
[----:B------:R-:W-:-:S02]  /*3460*/  FMUL.FTZ R146, R100, -R159 ;  /* 0x8000009f64927220 */ /* 0x000fc40000410000 */
[----:B------:R-:W-:Y:S02]  /*3470*/  FMUL.FTZ R150, R100, -R149 ;  /* 0x8000009564967220 */ /* 0x000fe40000410000 */
[----:B------:R-:W-:Y:S02]  /*3480*/  FFMA.FTZ R161, R103, R133, R134 ;  /* 0x0000008567a17223 */ /* 0x000fe40000010086 */
[C---:B------:R-:W-:Y:S02]  /*3490*/  FMUL.FTZ R134, R58.reuse, R91 ;  /* 0x0000005b3a867220 */ /* 0x040fe40000410000 */
[C---:B------:R-:W-:Y:S02]  /*34a0*/  FFMA.FTZ R146, R101.reuse, R149, -R146 ;  /* 0x0000009565927223 */ /* 0x040fe40000010892 */
[----:B------:R-:W-:Y:S02]  /*34b0*/  FFMA.FTZ R150, R101, R159, R150 ;  /* 0x0000009f65967223 */ /* 0x000fe40000010096 */
[----:B------:R-:W-:-:S02]  /*34c0*/  FMUL.FTZ R133, R58, R90 ;  /* 0x0000005a3a857220 */ /* 0x000fc40000410000 */
[----:B------:R-:W-:Y:S02]  /*34d0*/  FADD.FTZ R161, -R134, R161 ;  /* 0x000000a186a17221 */ /* 0x000fe40000010100 */
[C---:B------:R-:W-:Y:S02]  /*34e0*/  FMUL.FTZ R154, R102.reuse, -R146 ;  /* 0x80000092669a7220 */ /* 0x040fe40000410000 */
[-C--:B------:R-:W-:Y:S02]  /*34f0*/  FMUL.FTZ R149, R102, -R150.reuse ;  /* 0x8000009666957220 */ /* 0x080fe40000410000 */
[----:B------:R-:W-:Y:S02]  /*3500*/  FADD.FTZ R142, R133, R142 ;  /* 0x0000008e858e7221 */ /* 0x000fe40000010000 */
[----:B------:R-:W-:Y:S02]  /*3510*/  FMUL.FTZ R159, R104, -R161 ;  /* 0x800000a1689f7220 */ /* 0x000fe40000410000 */
[----:B------:R-:W-:-:S02]  /*3520*/  FFMA.FTZ R150, R103, R150, R154 ;  /* 0x0000009667967223 */ /* 0x000fc4000001009a */
[----:B------:R-:W-:Y:S02]  /*3530*/  FFMA.FTZ R149, R103, R146, -R149 ;  /* 0x0000009267957223 */ /* 0x000fe40000010895 */
[CC--:B------:R-:W-:Y:S02]  /*3540*/  FMUL.FTZ R154, R104.reuse, -R142.reuse ;  /* 0x8000008e689a7220 */ /* 0x0c0fe40000410000 */
[----:B------:R-:W-:Y:S02]  /*3550*/  FFMA.FTZ R159, R105, R142, -R159 ;  /* 0x0000008e699f7223 */ /* 0x000fe4000001089f */
[C---:B------:R-:W-:Y:S02]  /*3560*/  FMUL.FTZ R142, R104.reuse, -R150 ;  /* 0x80000096688e7220 */ /* 0x040fe40000410000 */
[----:B------:R-:W-:Y:S02]  /*3570*/  FMUL.FTZ R146, R104, -R149 ;  /* 0x8000009568927220 */ /* 0x000fe40000410000 */
[----:B------:R-:W-:-:S02]  /*3580*/  FMUL.FTZ R163, R93, R97 ;  /* 0x000000615da37220 */ /* 0x000fc40000410000 */
[----:B------:R-:W-:Y:S02]  /*3590*/  FMUL.FTZ R93, R93, R96 ;  /* 0x000000605d5d7220 */ /* 0x000fe40000410000 */
[C---:B------:R-:W-:Y:S02]  /*35a0*/  FFMA.FTZ R149, R105.reuse, R149, -R142 ;  /* 0x0000009569957223 */ /* 0x040fe4000001088e */
[C---:B------:R-:W-:Y:S02]  /*35b0*/  FFMA.FTZ R150, R105.reuse, R150, R146 ;  /* 0x0000009669967223 */ /* 0x040fe40000010092 */
[----:B------:R-:W-:Y:S02]  /*35c0*/  FFMA.FTZ R96, R92, R96, -R163 ;  /* 0x000000605c607223 */ /* 0x000fe400000108a3 */
[----:B------:R-:W-:Y:S02]  /*35d0*/  FFMA.FTZ R161, R105, R161, R154 ;  /* 0x000000a169a17223 */ /* 0x000fe4000001009a */
[----:B------:R-:W-:-:S02]  /*35e0*/  FMUL.FTZ R142, R59, R90 ;  /* 0x0000005a3b8e7220 */ /* 0x000fc40000410000 */
[----:B------:R-:W-:Y:S02]  /*35f0*/  FMUL.FTZ R146, R59, R91 ;  /* 0x0000005b3b927220 */ /* 0x000fe40000410000 */
[----:B------:R-:W-:Y:S02]  /*3600*/  FADD.FTZ R90, R153, R96 ;  /* 0x00000060995a7221 */ /* 0x000fe40000010000 */
[----:B------:R-:W-:Y:S02]  /*3610*/  FFMA.FTZ R92, R92, R97, R93 ;  /* 0x000000615c5c7223 */ /* 0x000fe4000001005d */
[----:B------:R-:W-:Y:S01]  /*3620*/  FADD.FTZ R154, R142, R159 ;  /* 0x0000009f8e9a7221 */ /* 0x000fe20000010000 */
[----:B------:R0:W2:Y:S01]  /*3630*/  SHFL.DOWN PT, R93, R149, 0x1, 0x1f ;  /* 0x08201f00955d7f89 */ /* 0x0000a200000e0000 */
[----:B------:R-:W-:Y:S02]  /*3640*/  FADD.FTZ R153, -R146, R161 ;  /* 0x000000a192997221 */ /* 0x000fe40000010100 */
[----:B------:R-:W-:Y:S01]  /*3650*/  FADD.FTZ R92, R155, R92 ;  /* 0x0000005c9b5c7221 */ /* 0x000fe20000010000 */
[----:B------:R0:W3:Y:S04]  /*3660*/  SHFL.DOWN PT, R97, R150, 0x1, 0x1f ;  /* 0x08201f0096617f89 */ /* 0x0000e800000e0000 */
        /* <DEDUP_REMOVED lines=14> */
.L_x_12546:
[----:B-1----:R-:W-:Y:S05]  /*3750*/  BSYNC B0 ;  /* 0x0000000000007941 */ /* 0x002fea0003800000 */
.L_x_12545:
[C---:B---3--:R-:W-:Y:S01]  /*3760*/  FMUL.FTZ R97, R104.reuse, R92 ;  /* 0x0000005c68617220 */ /* 0x048fe20000410000 */
[----:B--2---:R1:W2:Y:S01]  /*3770*/  SHFL.DOWN PT, R93, R149, 0x2, 0x1f ;  /* 0x08401f00955d7f89 */ /* 0x0042a200000e0000 */
[-C--:B------:R-:W-:Y:S01]  /*3780*/  FMUL.FTZ R96, R104, R90.reuse ;  /* 0x0000005a68607220 */ /* 0x080fe20000410000 */
[----:B------:R-:W-:Y:S01]  /*3790*/  BSSY B0, `(.L_x_12547) ;  /* 0x0000012000007945 */ /* 0x000fe20003800000 */
[C---:B------:R-:W-:Y:S01]  /*37a0*/  FFMA.FTZ R97, R105.reuse, R90, -R97 ;  /* 0x0000005a69617223 */ /* 0x040fe20000010861 */
[----:B----4-:R1:W3:Y:S01]  /*37b0*/  SHFL.DOWN PT, R91, R150, 0x2, 0x1f ;  /* 0x08401f00965b7f89 */ /* 0x0102e200000e0000 */
[----:B------:R-:W-:-:S03]  /*37c0*/  FFMA.FTZ R96, R105, R92, R96 ;  /* 0x0000005c69607223 */ /* 0x000fc60000010060 */
[----:B0-----:R1:W0:Y:S04]  /*37d0*/  SHFL.DOWN PT, R155, R154, 0x2, 0x1f ;  /* 0x08401f009a9b7f89 */ /* 0x00122800000e0000 */
[----:B------:R1:W4:Y:S01]  /*37e0*/  SHFL.DOWN PT, R159, R153, 0x2, 0x1f ;  /* 0x08401f00999f7f89 */ /* 0x00032200000e0000 */
[----:B------:R-:W-:Y:S05]  /*37f0*/  @P2 BRA `(.L_x_12548) ;  /* 0x000000b000002947 */ /* 0x000fea0003800000 */
[C---:B---3--:R-:W-:Y:S02]  /*3800*/  FMUL.FTZ R158, R150.reuse, R91 ;  /* 0x0000005b969e7220 */ /* 0x048fe40000410000 */
[C---:B----4-:R-:W-:Y:S02]  /*3810*/  FMUL.FTZ R160, R150.reuse, R159 ;  /* 0x0000009f96a07220 */ /* 0x050fe40000410000 */
[C---:B0-----:R-:W-:Y:S02]  /*3820*/  FMUL.FTZ R162, R150.reuse, R155 ;  /* 0x0000009b96a27220 */ /* 0x041fe40000410000 */
[----:B-12---:R-:W-:-:S02]  /*3830*/  FMUL.FTZ R150, R150, R93 ;  /* 0x0000005d96967220 */ /* 0x006fc40000410000 */
[C---:B------:R-:W-:Y:S02]  /*3840*/  FFMA.FTZ R158, R149.reuse, R93, -R158 ;  /* 0x0000005d959e7223 */ /* 0x040fe4000001089e */
[C---:B------:R-:W-:Y:S02]  /*3850*/  FFMA.FTZ R155, R149.reuse, R155, -R160 ;  /* 0x0000009b959b7223 */ /* 0x040fe400000108a0 */
[C---:B------:R-:W-:Y:S02]  /*3860*/  FFMA.FTZ R162, R149.reuse, R159, R162 ;  /* 0x0000009f95a27223 */ /* 0x040fe400000100a2 */
[----:B------:R-:W-:Y:S01]  /*3870*/  FFMA.FTZ R150, R149, R91, R150 ;  /* 0x0000005b95967223 */ /* 0x000fe20000010096 */
[----:B------:R-:W-:Y:S01]  /*3880*/  MOV R149, R158 ;  /* 0x0000009e00957202 */ /* 0x000fe20000000f00 */
[----:B------:R-:W-:Y:S02]  /*3890*/  FADD.FTZ R154, R154, R155 ;  /* 0x0000009b9a9a7221 */ /* 0x000fe40000010000 */
[----:B------:R-:W-:-:S02]  /*38a0*/  FADD.FTZ R153, R153, R162 ;  /* 0x000000a299997221 */ /* 0x000fc40000010000 */
.L_x_12548:
[----:B------:R-:W-:Y:S05]  /*38b0*/  BSYNC B0 ;  /* 0x0000000000007941 */ /* 0x000fea0003800000 */
.L_x_12547:
[----:B---3--:R-:W-:Y:S01]  /*38c0*/  FMUL.FTZ R91, R69, R84 ;  /* 0x00000054455b7220 */ /* 0x008fe20000410000 */
[----:B----4-:R3:W4:Y:S01]  /*38d0*/  SHFL.DOWN PT, R159, R153, 0x4, 0x1f ;  /* 0x08801f00999f7f89 */ /* 0x01072200000e0000 */
[C---:B------:R-:W-:Y:S01]  /*38e0*/  FFMA.FTZ R97, R73.reuse, R156, R97 ;  /* 0x0000009c49617223 */ /* 0x040fe20000010061 */
[----:B------:R-:W-:Y:S01]  /*38f0*/  BSSY B0, `(.L_x_12549) ;  /* 0x0000020000007945 */ /* 0x000fe20003800000 */
[----:B------:R-:W-:-:S02]  /*3900*/  FFMA.FTZ R157, R73, R157, R96 ;  /* 0x0000009d499d7223 */ /* 0x000fc40000010060 */
[----:B------:R-:W-:Y:S02]  /*3910*/  FFMA.FTZ R156, R59, R90, RZ ;  /* 0x0000005a3b9c7223 */ /* 0x000fe400000100ff */
[-C--:B------:R-:W-:Y:S02]  /*3920*/  FFMA.FTZ R90, R71, -R91.reuse, R90 ;  /* 0x8000005b475a7223 */ /* 0x080fe4000001005a */
[----:B------:R-:W-:Y:S02]  /*3930*/  FFMA.FTZ R91, R85, -R91, R92 ;  /* 0x8000005b555b7223 */ /* 0x000fe4000001005c */
[----:B------:R-:W-:Y:S02]  /*3940*/  FFMA.FTZ R96, R59, -R92, RZ ;  /* 0x8000005c3b607223 */ /* 0x000fe400000100ff */
[C---:B------:R-:W-:Y:S02]  /*3950*/  FMUL.FTZ R92, R102.reuse, R157 ;  /* 0x0000009d665c7220 */ /* 0x040fe40000410000 */
[----:B------:R-:W-:-:S02]  /*3960*/  FMUL.FTZ R160, R102, R97 ;  /* 0x0000006166a07220 */ /* 0x000fc40000410000 */
[----:B--2---:R-:W-:Y:S02]  /*3970*/  FMUL.FTZ R93, R68, R73 ;  /* 0x00000049445d7220 */ /* 0x004fe40000410000 */
[C---:B------:R-:W-:Y:S02]  /*3980*/  FFMA.FTZ R158, R103.reuse, R97, -R92 ;  /* 0x00000061679e7223 */ /* 0x040fe4000001085c */
[----:B0-----:R-:W-:Y:S02]  /*3990*/  FFMA.FTZ R155, R103, R157, R160 ;  /* 0x0000009d679b7223 */ /* 0x001fe400000100a0 */
[----:B------:R-:W-:Y:S02]  /*39a0*/  FFMA.FTZ R156, R58, R97, R156 ;  /* 0x000000613a9c7223 */ /* 0x000fe4000001009c */
[----:B------:R-:W-:Y:S02]  /*39b0*/  FFMA.FTZ R92, R72, -R93, R97 ;  /* 0x8000005d485c7223 */ /* 0x000fe40000010061 */
[----:B------:R-:W-:-:S02]  /*39c0*/  FFMA.FTZ R96, R58, -R157, R96 ;  /* 0x8000009d3a607223 */ /* 0x000fc40000010060 */
[----:B------:R-:W-:Y:S02]  /*39d0*/  FFMA.FTZ R93, R88, -R93, R157 ;  /* 0x8000005d585d7223 */ /* 0x000fe4000001009d */
[C---:B------:R-:W-:Y:S01]  /*39e0*/  FFMA.FTZ R158, R86.reuse, R151, R158 ;  /* 0x00000097569e7223 */ /* 0x040fe2000001009e */
[----:B------:R3:W0:Y:S01]  /*39f0*/  SHFL.DOWN PT, R157, R154, 0x4, 0x1f ;  /* 0x08801f009a9d7f89 */ /* 0x00062200000e0000 */
[----:B------:R-:W-:-:S03]  /*3a00*/  FFMA.FTZ R97, R86, R152, R155 ;  /* 0x0000009856617223 */ /* 0x000fc6000001009b */
[----:B------:R3:W2:Y:S04]  /*3a10*/  SHFL.DOWN PT, R152, R149, 0x4, 0x1f ;  /* 0x08801f0095987f89 */ /* 0x0006a800000e0000 */
[----:B------:R3:W1:Y:S01]  /*3a20*/  SHFL.DOWN PT, R151, R150, 0x4, 0x1f ;  /* 0x08801f0096977f89 */ /* 0x00066200000e0000 */
[----:B------:R-:W-:Y:S05]  /*3a30*/  @P3 BRA `(.L_x_12550) ;  /* 0x000000b000003947 */ /* 0x000fea0003800000 */
[C---:B-1--4-:R-:W-:Y:S02]  /*3a40*/  FMUL.FTZ R155, R150.reuse, R151 ;  /* 0x00000097969b7220 */ /* 0x052fe40000410000 */
[C---:B------:R-:W-:Y:S02]  /*3a50*/  FMUL.FTZ R160, R150.reuse, R159 ;  /* 0x0000009f96a07220 */ /* 0x040fe40000410000 */
[C---:B0-----:R-:W-:Y:S02]  /*3a60*/  FMUL.FTZ R162, R150.reuse, R157 ;  /* 0x0000009d96a27220 */ /* 0x041fe40000410000 */
[----:B--23--:R-:W-:-:S02]  /*3a70*/  FMUL.FTZ R150, R150, R152 ;  /* 0x0000009896967220 */ /* 0x00cfc40000410000 */
[C---:B------:R-:W-:Y:S02]  /*3a80*/  FFMA.FTZ R155, R149.reuse, R152, -R155 ;  /* 0x00000098959b7223 */ /* 0x040fe4000001089b */
[C---:B------:R-:W-:Y:S02]  /*3a90*/  FFMA.FTZ R157, R149.reuse, R157, -R160 ;  /* 0x0000009d959d7223 */ /* 0x040fe400000108a0 */
[C---:B------:R-:W-:Y:S02]  /*3aa0*/  FFMA.FTZ R162, R149.reuse, R159, R162 ;  /* 0x0000009f95a27223 */ /* 0x040fe400000100a2 */
[----:B------:R-:W-:Y:S01]  /*3ab0*/  FFMA.FTZ R150, R149, R151, R150 ;  /* 0x0000009795967223 */ /* 0x000fe20000010096 */
[----:B------:R-:W-:Y:S01]  /*3ac0*/  MOV R149, R155 ;  /* 0x0000009b00957202 */ /* 0x000fe20000000f00 */
[----:B------:R-:W-:Y:S02]  /*3ad0*/  FADD.FTZ R154, R154, R157 ;  /* 0x0000009d9a9a7221 */ /* 0x000fe40000010000 */
[----:B------:R-:W-:-:S02]  /*3ae0*/  FADD.FTZ R153, R153, R162 ;  /* 0x000000a299997221 */ /* 0x000fc40000010000 */
.L_x_12550:
[----:B----4-:R-:W-:Y:S05]  /*3af0*/  BSYNC B0 ;  /* 0x0000000000007941 */ /* 0x010fea0003800000 */
.L_x_12549:
[C---:B--2---:R-:W-:Y:S01]  /*3b00*/  FMUL.FTZ R152, R100.reuse, R97 ;  /* 0x0000006164987220 */ /* 0x044fe20000410000 */
[----:B------:R-:W-:Y:S01]  /*3b10*/  BSSY B0, `(.L_x_12551) ;  /* 0x000001b000007945 */ /* 0x000fe20003800000 */
[----:B------:R-:W-:-:S02]  /*3b20*/  FMUL.FTZ R160, R100, R158 ;  /* 0x0000009e64a07220 */ /* 0x000fc40000410000 */
[----:B------:R-:W-:Y:S02]  /*3b30*/  FMUL.FTZ R159, R67, R86 ;  /* 0x00000056439f7220 */ /* 0x000fe40000410000 */
[CC--:B0-----:R-:W-:Y:S02]  /*3b40*/  FFMA.FTZ R157, R101.reuse, R158.reuse, -R152 ;  /* 0x0000009e659d7223 */ /* 0x0c1fe40000010898 */
[-C--:B------:R-:W-:Y:S01]  /*3b50*/  FFMA.FTZ R160, R101, R97.reuse, R160 ;  /* 0x0000006165a07223 */ /* 0x080fe200000100a0 */
[----:B------:R0:W2:Y:S01]  /*3b60*/  SHFL.DOWN PT, R152, R149, 0x8, 0x1f ;  /* 0x09001f0095987f89 */ /* 0x0000a200000e0000 */
[C---:B------:R-:W-:Y:S02]  /*3b70*/  FFMA.FTZ R155, R57.reuse, -R97, R96 ;  /* 0x80000061399b7223 */ /* 0x040fe40000010060 */
[----:B-1----:R-:W-:Y:S02]  /*3b80*/  FFMA.FTZ R151, R57, R158, R156 ;  /* 0x0000009e39977223 */ /* 0x002fe4000001009c */
[----:B------:R-:W-:-:S02]  /*3b90*/  FFMA.FTZ R96, R87, -R159, R158 ;  /* 0x8000009f57607223 */ /* 0x000fc4000001009e */
[----:B------:R-:W-:Y:S02]  /*3ba0*/  FFMA.FTZ R97, R94, -R159, R97 ;  /* 0x8000009f5e617223 */ /* 0x000fe40000010061 */
[C---:B------:R-:W-:Y:S01]  /*3bb0*/  FFMA.FTZ R124, R98.reuse, R124, R157 ;  /* 0x0000007c627c7223 */ /* 0x040fe2000001009d */
[----:B------:R0:W1:Y:S01]  /*3bc0*/  SHFL.DOWN PT, R159, R153, 0x8, 0x1f ;  /* 0x09001f00999f7f89 */ /* 0x00006200000e0000 */
[----:B------:R-:W-:-:S03]  /*3bd0*/  FFMA.FTZ R158, R98, R123, R160 ;  /* 0x0000007b629e7223 */ /* 0x000fc600000100a0 */
[----:B------:R0:W4:Y:S04]  /*3be0*/  SHFL.DOWN PT, R123, R150, 0x8, 0x1f ;  /* 0x09001f00967b7f89 */ /* 0x00012800000e0000 */
[----:B------:R0:W3:Y:S01]  /*3bf0*/  SHFL.DOWN PT, R157, R154, 0x8, 0x1f ;  /* 0x09001f009a9d7f89 */ /* 0x0000e200000e0000 */
[----:B------:R-:W-:Y:S05]  /*3c00*/  @P4 BRA `(.L_x_12552) ;  /* 0x000000b000004947 */ /* 0x000fea0003800000 */
[C---:B----4-:R-:W-:Y:S02]  /*3c10*/  FMUL.FTZ R156, R150.reuse, R123 ;  /* 0x0000007b969c7220 */ /* 0x050fe40000410000 */
[C---:B-1----:R-:W-:Y:S02]  /*3c20*/  FMUL.FTZ R160, R150.reuse, R159 ;  /* 0x0000009f96a07220 */ /* 0x042fe40000410000 */
        /* <DEDUP_REMOVED lines=9> */
.L_x_12552:
[----:B------:R-:W-:Y:S05]  /*3cc0*/  BSYNC B0 ;  /* 0x0000000000007941 */ /* 0x000fea0003800000 */
.L_x_12551:
[C---:B----4-:R-:W-:Y:S01]  /*3cd0*/  FMUL.FTZ R123, R109.reuse, R158 ;  /* 0x0000009e6d7b7220 */ /* 0x050fe20000410000 */
[----:B------:R-:W-:Y:S01]  /*3ce0*/  BSSY B0, `(.L_x_12553) ;  /* 0x000001b000007945 */ /* 0x000fe20003800000 */
[----:B---3--:R-:W-:-:S02]  /*3cf0*/  FMUL.FTZ R157, R109, R124 ;  /* 0x0000007c6d9d7220 */ /* 0x008fc40000410000 */
[----:B-1----:R-:W-:Y:S02]  /*3d00*/  FMUL.FTZ R159, R66, R98 ;  /* 0x00000062429f7220 */ /* 0x002fe40000410000 */
[-C--:B--2---:R-:W-:Y:S02]  /*3d10*/  FFMA.FTZ R152, R56, R124.reuse, R151 ;  /* 0x0000007c38987223 */ /* 0x084fe40000010097 */
[C---:B------:R-:W-:Y:S02]  /*3d20*/  FFMA.FTZ R160, R110.reuse, R124, -R123 ;  /* 0x0000007c6ea07223 */ /* 0x040fe4000001087b */
[-C--:B------:R-:W-:Y:S02]  /*3d30*/  FFMA.FTZ R151, R110, R158.reuse, R157 ;  /* 0x0000009e6e977223 */ /* 0x080fe4000001009d */
[----:B------:R-:W-:Y:S01]  /*3d40*/  FFMA.FTZ R123, R89, -R159, R124 ;  /* 0x8000009f597b7223 */ /* 0x000fe2000001007c */
[----:B------:R1:W2:Y:S01]  /*3d50*/  SHFL.DOWN PT, R157, R154, 0x10, 0x1f ;  /* 0x0a001f009a9d7f89 */ /* 0x0002a200000e0000 */
[----:B------:R-:W-:-:S02]  /*3d60*/  FFMA.FTZ R156, R56, -R158, R155 ;  /* 0x8000009e389c7223 */ /* 0x000fc4000001009b */
[----:B------:R-:W-:Y:S02]  /*3d70*/  FFMA.FTZ R124, R99, -R159, R158 ;  /* 0x8000009f637c7223 */ /* 0x000fe4000001009e */
[C---:B------:R-:W-:Y:S01]  /*3d80*/  FFMA.FTZ R158, R107.reuse, R125, R160 ;  /* 0x0000007d6b9e7223 */ /* 0x040fe200000100a0 */
[----:B------:R1:W3:Y:S01]  /*3d90*/  SHFL.DOWN PT, R159, R153, 0x10, 0x1f ;  /* 0x0a001f00999f7f89 */ /* 0x0002e200000e0000 */
[----:B------:R-:W-:-:S03]  /*3da0*/  FFMA.FTZ R151, R107, R126, R151 ;  /* 0x0000007e6b977223 */ /* 0x000fc60000010097 */
[----:B------:R1:W4:Y:S04]  /*3db0*/  SHFL.DOWN PT, R126, R149, 0x10, 0x1f ;  /* 0x0a001f00957e7f89 */ /* 0x00032800000e0000 */
[----:B------:R1:W0:Y:S01]  /*3dc0*/  SHFL.DOWN PT, R125, R150, 0x10, 0x1f ;  /* 0x0a001f00967d7f89 */ /* 0x00022200000e0000 */
        /* <DEDUP_REMOVED lines=12> */
.L_x_12554:
[----:B------:R-:W-:Y:S05]  /*3e90*/  BSYNC B0 ;  /* 0x0000000000007941 */ /* 0x000fea0003800000 */
.L_x_12553:
[----:B0-----:R-:W-:Y:S01]  /*3ea0*/  FMUL.FTZ R125, R116, R151 ;  /* 0x00000097747d7220 */ /* 0x001fe20000410000 */
[----:B------:R-:W-:Y:S01]  /*3eb0*/  ISETP.NE.AND P0, PT, R20, RZ, PT ;  /* 0x000000ff1400720c */ /* 0x000fe20003f05270 */
[-C--:B----4-:R-:W-:Y:S01]  /*3ec0*/  FMUL.FTZ R126, R116, R158.reuse ;  /* 0x0000009e747e7220 */ /* 0x090fe20000410000 */
[----:B------:R-:W-:Y:S01]  /*3ed0*/  BSSY B0, `(.L_x_12555) ;  /* 0x00000f3000007945 */ /* 0x000fe20003800000 */
[----:B------:R-:W-:-:S02]  /*3ee0*/  FFMA.FTZ R161, R55, R158, R152 ;  /* 0x0000009e37a17223 */ /* 0x000fc40000010098 */
[C---:B--2---:R-:W-:Y:S02]  /*3ef0*/  FFMA.FTZ R157, R117.reuse, R158, -R125 ;  /* 0x0000009e759d7223 */ /* 0x044fe4000001087d */
[----:B------:R-:W-:Y:S02]  /*3f00*/  FFMA.FTZ R152, R117, R151, R126 ;  /* 0x0000009775987223 */ /* 0x000fe4000001007e */
[----:B------:R-:W-:Y:S02]  /*3f10*/  FMUL.FTZ R155, R65, R107 ;  /* 0x0000006b419b7220 */ /* 0x000fe40000410000 */
[C---:B------:R-:W-:Y:S02]  /*3f20*/  FFMA.FTZ R157, R112.reuse, R128, R157 ;  /* 0x00000080709d7223 */ /* 0x040fe4000001009d */
[----:B------:R-:W-:Y:S02]  /*3f30*/  FFMA.FTZ R127, R112, R127, R152 ;  /* 0x0000007f707f7223 */ /* 0x000fe40000010098 */
[----:B---3--:R-:W-:Y:S01]  /*3f40*/  FFMA.FTZ R159, R55, -R151, R156 ;  /* 0x80000097379f7223 */ /* 0x008fe2000001009c */
[----:B------:R-:W-:Y:S01]  /*3f50*/  SHFL.DOWN PT, R152, R149, 0x1, 0x1f ;  /* 0x08201f0095987f89 */ /* 0x000fe200000e0000 */
[----:B------:R-:W-:-:S02]  /*3f60*/  FFMA.FTZ R126, R108, -R155, R151 ;  /* 0x8000009b6c7e7223 */ /* 0x000fc40000010097 */
[----:B------:R-:W-:Y:S01]  /*3f70*/  FFMA.FTZ R125, R95, -R155, R158 ;  /* 0x8000009b5f7d7223 */ /* 0x000fe2000001009e */
[----:B------:R-:W-:Y:S01]  /*3f80*/  SHFL.DOWN PT, R151, R150, 0x1, 0x1f ;  /* 0x08201f0096977f89 */ /* 0x000fe200000e0000 */
[C---:B------:R-:W-:Y:S02]  /*3f90*/  FMUL.FTZ R162, R114.reuse, R157 ;  /* 0x0000009d72a27220 */ /* 0x040fe40000410000 */
[-C--:B------:R-:W-:Y:S01]  /*3fa0*/  FMUL.FTZ R158, R114, R127.reuse ;  /* 0x0000007f729e7220 */ /* 0x080fe20000410000 */
[----:B------:R-:W0:Y:S01]  /*3fb0*/  SHFL.IDX PT, R156, R47, RZ, 0x1f ;  /* 0x00001fff2f9c7589 */ /* 0x000e2200000e0000 */
[----:B------:R-:W-:Y:S02]  /*3fc0*/  FMUL.FTZ R128, R64, R112 ;  /* 0x0000007040807220 */ /* 0x000fe40000410000 */
[-C--:B------:R-:W-:Y:S01]  /*3fd0*/  FFMA.FTZ R160, R54, -R127.reuse, R159 ;  /* 0x8000007f36a07223 */ /* 0x080fe2000001009f */
[----:B------:R-:W2:Y:S01]  /*3fe0*/  SHFL.IDX PT, R155, R46, RZ, 0x1f ;  /* 0x00001fff2e9b7589 */ /* 0x000ea200000e0000 */
[----:B------:R-:W-:-:S02]  /*3ff0*/  FFMA.FTZ R159, R115, R127, R162 ;  /* 0x0000007f739f7223 */ /* 0x000fc400000100a2 */
[-C--:B------:R-:W-:Y:S01]  /*4000*/  FFMA.FTZ R127, R113, -R128.reuse, R127 ;  /* 0x80000080717f7223 */ /* 0x080fe2000001007f */
[----:B-1----:R-:W-:Y:S01]  /*4010*/  SHFL.IDX PT, R150, R150, RZ, 0x1f ;  /* 0x00001fff96967589 */ /* 0x002fe200000e0000 */
[-C--:B------:R-:W-:Y:S02]  /*4020*/  FFMA.FTZ R162, R115, R157.reuse, -R158 ;  /* 0x0000009d73a27223 */ /* 0x080fe4000001089e */
[----:B------:R-:W-:Y:S01]  /*4030*/  FFMA.FTZ R161, R54, R157, R161 ;  /* 0x0000009d36a17223 */ /* 0x000fe200000100a1 */
[----:B------:R-:W1:Y:S01]  /*4040*/  SHFL.DOWN PT, R158, R154, 0x1, 0x1f ;  /* 0x08201f009a9e7f89 */ /* 0x000e6200000e0000 */
[----:B------:R-:W-:Y:S02]  /*4050*/  FFMA.FTZ R128, R106, -R128, R157 ;  /* 0x800000806a807223 */ /* 0x000fe4000001009d */
[C---:B------:R-:W-:Y:S01]  /*4060*/  FFMA.FTZ R159, R118.reuse, R140, R159 ;  /* 0x0000008c769f7223 */ /* 0x040fe2000001009f */
[----:B------:R-:W3:Y:S01]  /*4070*/  SHFL.DOWN PT, R157, R153, 0x1, 0x1f ;  /* 0x08201f00999d7f89 */ /* 0x000ee200000e0000 */
[----:B------:R-:W-:-:S02]  /*4080*/  FFMA.FTZ R140, R118, R139, R162 ;  /* 0x0000008b768c7223 */ /* 0x000fc400000100a2 */
[CC--:B------:R-:W-:Y:S01]  /*4090*/  FMUL.FTZ R163, R122.reuse, R159.reuse ;  /* 0x0000009f7aa37220 */ /* 0x0c0fe20000410000 */
[----:B------:R-:W4:Y:S01]  /*40a0*/  SHFL.IDX PT, R149, R149, RZ, 0x1f ;  /* 0x00001fff95957589 */ /* 0x000f2200000e0000 */
[----:B------:R-:W-:Y:S02]  /*40b0*/  FMUL.FTZ R139, R63, R118 ;  /* 0x000000763f8b7220 */ /* 0x000fe40000410000 */
[----:B------:R-:W-:Y:S01]  /*40c0*/  FFMA.FTZ R162, R53, -R159, R160 ;  /* 0x8000009f35a27223 */ /* 0x000fe200000100a0 */
[----:B------:R-:W5:Y:S01]  /*40d0*/  SHFL.IDX PT, R154, R154, RZ, 0x1f ;  /* 0x00001fff9a9a7589 */ /* 0x000f6200000e0000 */
[-C--:B------:R-:W-:Y:S02]  /*40e0*/  FMUL.FTZ R160, R122, R140.reuse ;  /* 0x0000008c7aa07220 */ /* 0x080fe40000410000 */
[-C--:B------:R-:W-:Y:S01]  /*40f0*/  FFMA.FTZ R163, R121, R140.reuse, -R163 ;  /* 0x0000008c79a37223 */ /* 0x080fe200000108a3 */
[----:B------:R-:W3:Y:S01]  /*4100*/  SHFL.IDX PT, R153, R153, RZ, 0x1f ;  /* 0x00001fff99997589 */ /* 0x000ee200000e0000 */
[----:B------:R-:W-:-:S02]  /*4110*/  FFMA.FTZ R161, R53, R140, R161 ;  /* 0x0000008c35a17223 */ /* 0x000fc400000100a1 */
[-C--:B------:R-:W-:Y:S02]  /*4120*/  FFMA.FTZ R140, R119, -R139.reuse, R140 ;  /* 0x8000008b778c7223 */ /* 0x080fe4000001008c */
[----:B------:R-:W-:Y:S02]  /*4130*/  FFMA.FTZ R139, R111, -R139, R159 ;  /* 0x8000008b6f8b7223 */ /* 0x000fe4000001009f */
[----:B------:R-:W-:Y:S02]  /*4140*/  FFMA.FTZ R160, R121, R159, R160 ;  /* 0x0000009f79a07223 */ /* 0x000fe400000100a0 */
[----:B------:R-:W-:Y:S02]  /*4150*/  FFMA.FTZ R141, R51, R141, R163 ;  /* 0x0000008d338d7223 */ /* 0x000fe400000100a3 */
[C---:B0-----:R-:W-:Y:S02]  /*4160*/  @P1 FMUL.FTZ R159, R151.reuse, R156 ;  /* 0x0000009c979f1220 */ /* 0x041fe40000410000 */
[----:B--2---:R-:W-:-:S02]  /*4170*/  @P1 FMUL.FTZ R163, R151, R155 ;  /* 0x0000009b97a31220 */ /* 0x004fc40000410000 */
[C---:B------:R-:W-:Y:S02]  /*4180*/  @P1 FFMA.FTZ R159, R152.reuse, R155, -R159 ;  /* 0x0000009b989f1223 */ /* 0x040fe4000001089f */
[----:B------:R-:W-:Y:S02]  /*4190*/  FFMA.FTZ R151, R51, R145, R160 ;  /* 0x0000009133977223 */ /* 0x000fe400000100a0 */
[----:B------:R-:W-:Y:S02]  /*41a0*/  @P1 FFMA.FTZ R152, R152, R156, R163 ;  /* 0x0000009c98981223 */ /* 0x000fe400000100a3 */
[----:B------:R-:W-:Y:S02]  /*41b0*/  FMUL.FTZ R145, R62, R51 ;  /* 0x000000333e917220 */ /* 0x000fe40000410000 */
[----:B-1----:R-:W-:Y:S02]  /*41c0*/  @P1 FADD.FTZ R155, R158, R159 ;  /* 0x0000009f9e9b1221 */ /* 0x002fe40000010000 */
[----:B------:R-:W-:-:S02]  /*41d0*/  FMUL.FTZ R160, R52, R141 ;  /* 0x0000008d34a07220 */ /* 0x000fc40000410000 */
[----:B---3--:R-:W-:Y:S02]  /*41e0*/  @P1 FADD.FTZ R156, R157, R152 ;  /* 0x000000989d9c1221 */ /* 0x008fe40000010000 */
[-C--:B------:R-:W-:Y:S02]  /*41f0*/  FFMA.FTZ R141, R50, -R145.reuse, R141 ;  /* 0x80000091328d7223 */ /* 0x080fe4000001008d */
[----:B------:R-:W-:Y:S02]  /*4200*/  FFMA.FTZ R145, R120, -R145, R151 ;  /* 0x8000009178917223 */ /* 0x000fe40000010097 */
[----:B------:R-:W-:Y:S02]  /*4210*/  FMUL.FTZ R157, R52, R151 ;  /* 0x00000097349d7220 */ /* 0x000fe40000410000 */
[-C--:B------:R-:W-:Y:S02]  /*4220*/  FMUL.FTZ R151, R155, -R49.reuse ;  /* 0x800000319b977220 */ /* 0x080fe40000410000 */
[----:B------:R-:W-:-:S02]  /*4230*/  FMUL.FTZ R49, R156, -R49 ;  /* 0x800000319c317220 */ /* 0x000fc40000410000 */
[-C--:B------:R-:W-:Y:S02]  /*4240*/  FFMA.FTZ R151, R156, R48.reuse, R151 ;  /* 0x000000309c977223 */ /* 0x080fe40000010097 */
[----:B------:R-:W-:Y:S02]  /*4250*/  FFMA.FTZ R48, R155, R48, -R49 ;  /* 0x000000309b307223 */ /* 0x000fe40000010831 */
[----:B------:R-:W-:Y:S02]  /*4260*/  FADD.FTZ R148, -R148, R151 ;  /* 0x0000009794947221 */ /* 0x000fe40000010100 */
[----:B------:R-:W-:Y:S02]  /*4270*/  FADD.FTZ R147, R147, R48 ;  /* 0x0000003093937221 */ /* 0x000fe40000010000 */
[----:B------:R-:W-:Y:S02]  /*4280*/  FMUL.FTZ R152, R150, R46 ;  /* 0x0000002e96987220 */ /* 0x000fe40000410000 */
[----:B------:R-:W-:-:S02]  /*4290*/  FMUL.FTZ R48, R122, -R148 ;  /* 0x800000947a307220 */ /* 0x000fc40000410000 */
[----:B------:R-:W-:Y:S02]  /*42a0*/  FMUL.FTZ R49, R150, R47 ;  /* 0x0000002f96317220 */ /* 0x000fe40000410000 */
[----:B------:R-:W-:Y:S02]  /*42b0*/  FMUL.FTZ R122, R122, -R147 ;  /* 0x800000937a7a7220 */ /* 0x000fe40000410000 */
[----:B----4-:R-:W-:Y:S02]  /*42c0*/  FFMA.FTZ R152, R149, R47, R152 ;  /* 0x0000002f95987223 */ /* 0x010fe40000010098 */
[----:B------:R-:W-:Y:S02]  /*42d0*/  FFMA.FTZ R47, R121, R147, -R48 ;  /* 0x00000093792f7223 */ /* 0x000fe40000010830 */
[----:B------:R-:W-:Y:S02]  /*42e0*/  FFMA.FTZ R49, R149, R46, -R49 ;  /* 0x0000002e95317223 */ /* 0x000fe40000010831 */
[----:B------:R-:W-:Y:S01]  /*42f0*/  FFMA.FTZ R48, R121, R148, R122 ;  /* 0x0000009479307223 */ /* 0x000fe2000001007a */
[----:B------:R-:W-:Y:S01]  /*4300*/  SHF.L.U32 R121, R20, 0x4, RZ ;  /* 0x0000000414797819 */ /* 0x000fe200000006ff */
[----:B------:R-:W-:-:S02]  /*4310*/  FMUL.FTZ R46, R150, R45 ;  /* 0x0000002d962e7220 */ /* 0x000fc40000410000 */
[----:B------:R-:W-:Y:S01]  /*4320*/  FADD.FTZ R144, R144, R47 ;  /* 0x0000002f90907221 */ /* 0x000fe20000010000 */
[----:B------:R-:W-:Y:S01]  /*4330*/  P2R R47, PR, RZ, 0x1 ;  /* 0x00000001ff2f7803 */ /* 0x000fe20000000000 */
[-C--:B------:R-:W-:Y:S01]  /*4340*/  FMUL.FTZ R150, R150, R44.reuse ;  /* 0x0000002c96967220 */ /* 0x080fe20000410000 */
[----:B------:R-:W-:Y:S01]  /*4350*/  LEA.HI.SX32 R121, R121, R121, 0x1b ;  /* 0x0000007979797211 */ /* 0x000fe200078fdaff */
[----:B------:R-:W-:Y:S02]  /*4360*/  FADD.FTZ R48, -R143, R48 ;  /* 0x000000308f307221 */ /* 0x000fe40000010100 */
[----:B------:R-:W-:Y:S02]  /*4370*/  FFMA.FTZ R44, R149, R44, -R46 ;  /* 0x0000002c952c7223 */ /* 0x000fe4000001082e */
[----:B-----5:R-:W-:Y:S02]  /*4380*/  FADD.FTZ R46, R154, R49 ;  /* 0x000000319a2e7221 */ /* 0x020fe40000010000 */
[----:B------:R-:W-:-:S02]  /*4390*/  FMUL.FTZ R49, R114, -R144 ;  /* 0x8000009072317220 */ /* 0x000fc40000410000 */
[-C--:B------:R-:W-:Y:S02]  /*43a0*/  FMUL.FTZ R114, R114, -R48.reuse ;  /* 0x8000003072727220 */ /* 0x080fe40000410000 */
[C---:B------:R-:W-:Y:S02]  /*43b0*/  FFMA.FTZ R49, R115.reuse, R48, R49 ;  /* 0x0000003073317223 */ /* 0x040fe40000010031 */
[----:B------:R-:W-:Y:S02]  /*43c0*/  FFMA.FTZ R114, R115, R144, -R114 ;  /* 0x0000009073727223 */ /* 0x000fe40000010872 */
[----:B------:R-:W-:Y:S02]  /*43d0*/  FADD.FTZ R138, -R138, R49 ;  /* 0x000000318a8a7221 */ /* 0x000fe40000010100 */
[----:B------:R-:W-:Y:S02]  /*43e0*/  FFMA.FTZ R45, R149, R45, R150 ;  /* 0x0000002d952d7223 */ /* 0x000fe40000010096 */
[----:B------:R-:W-:-:S02]  /*43f0*/  FMUL.FTZ R122, R62, R148 ;  /* 0x000000943e7a7220 */ /* 0x000fc40000410000 */
[----:B------:R-:W-:Y:S02]  /*4400*/  FADD.FTZ R137, R137, R114 ;  /* 0x0000007289897221 */ /* 0x000fe40000010000 */
[----:B------:R-:W-:Y:S02]  /*4410*/  FMUL.FTZ R150, R62, R147 ;  /* 0x000000933e967220 */ /* 0x000fe40000410000 */
[C---:B------:R-:W-:Y:S02]  /*4420*/  FMUL.FTZ R114, R116.reuse, -R138 ;  /* 0x8000008a74727220 */ /* 0x040fe40000410000 */
[C---:B------:R-:W-:Y:S02]  /*4430*/  FMUL.FTZ R115, R145.reuse, R122 ;  /* 0x0000007a91737220 */ /* 0x040fe40000410000 */
[----:B------:R-:W-:Y:S02]  /*4440*/  FMUL.FTZ R116, R116, -R137 ;  /* 0x8000008974747220 */ /* 0x000fe40000410000 */
[----:B------:R-:W-:-:S02]  /*4450*/  FMUL.FTZ R143, R145, R150 ;  /* 0x00000096918f7220 */ /* 0x000fc40000410000 */
[----:B------:R-:W-:Y:S02]  /*4460*/  FFMA.FTZ R114, R117, R137, -R114 ;  /* 0x0000008975727223 */ /* 0x000fe40000010872 */
[----:B------:R-:W-:Y:S02]  /*4470*/  FADD.FTZ R47, R153, R152 ;  /* 0x00000098992f7221 */ /* 0x000fe40000010000 */
[----:B------:R-:W-:Y:S02]  /*4480*/  FFMA.FTZ R49, R141, R150, R115 ;  /* 0x000000968d317223 */ /* 0x000fe40000010073 */
[----:B------:R-:W-:Y:S01]  /*4490*/  FFMA.FTZ R116, R117, R138, R116 ;  /* 0x0000008a75747223 */ /* 0x000fe20000010074 */
[----:B------:R0:W-:Y:S01]  /*44a0*/  @!P0 STS.128 [R39.X16+0x21b0], R44 ;  /* 0x0021b02c27008388 */ /* 0x0001e2000000cc00 */
[----:B------:R-:W-:Y:S02]  /*44b0*/  FFMA.FTZ R115, R141, R122, -R143 ;  /* 0x0000007a8d737223 */ /* 0x000fe4000001088f */
[----:B------:R-:W-:-:S02]  /*44c0*/  FMUL.FTZ R143, R63, R48 ;  /* 0x000000303f8f7220 */ /* 0x000fc40000410000 */
[----:B------:R-:W-:Y:S02]  /*44d0*/  FADD.FTZ R114, R135, R114 ;  /* 0x0000007287727221 */ /* 0x000fe40000010000 */
[----:B------:R-:W-:Y:S02]  /*44e0*/  FADD.FTZ R129, -R129, R116 ;  /* 0x0000007481817221 */ /* 0x000fe40000010100 */
[C---:B------:R-:W-:Y:S02]  /*44f0*/  FMUL.FTZ R117, R64.reuse, R137 ;  /* 0x0000008940757220 */ /* 0x040fe40000410000 */
[----:B------:R-:W-:Y:S02]  /*4500*/  FMUL.FTZ R135, R64, R138 ;  /* 0x0000008a40877220 */ /* 0x000fe40000410000 */
[----:B------:R-:W-:Y:S02]  /*4510*/  FMUL.FTZ R154, R51, R122 ;  /* 0x0000007a339a7220 */ /* 0x000fe40000410000 */
[----:B------:R-:W-:-:S02]  /*4520*/  FMUL.FTZ R122, R118, R143 ;  /* 0x0000008f767a7220 */ /* 0x000fc40000410000 */
[----:B0-----:R-:W-:Y:S01]  /*4530*/  FMUL.FTZ R47, R63, R144 ;  /* 0x000000903f2f7220 */ /* 0x001fe20000410000 */
[----:B------:R-:W-:Y:S01]  /*4540*/  STS [R121.X4+0x45c], R154 ;  /* 0x00045c9a79007388 */ /* 0x000fe20000004800 */
[----:B------:R-:W-:Y:S02]  /*4550*/  FMUL.FTZ R45, R139, R143 ;  /* 0x0000008f8b2d7220 */ /* 0x000fe40000410000 */
[C---:B------:R-:W-:Y:S01]  /*4560*/  FMUL.FTZ R46, R109.reuse, -R114 ;  /* 0x800000726d2e7220 */ /* 0x040fe20000410000 */
[----:B------:R-:W-:Y:S01]  /*4570*/  STS [R121.X4+0x454], R122 ;  /* 0x0004547a79007388 */ /* 0x000fe20000004800 */
[----:B------:R-:W-:Y:S02]  /*4580*/  FMUL.FTZ R109, R109, -R129 ;  /* 0x800000816d6d7220 */ /* 0x000fe40000410000 */
[-C--:B------:R-:W-:Y:S02]  /*4590*/  FMUL.FTZ R44, R139, R47.reuse ;  /* 0x0000002f8b2c7220 */ /* 0x080fe40000410000 */
[----:B------:R-:W-:-:S02]  /*45a0*/  FFMA.FTZ R45, R140, R47, R45 ;  /* 0x0000002f8c2d7223 */ /* 0x000fc4000001002d */
[----:B------:R-:W-:Y:S02]  /*45b0*/  FMUL.FTZ R116, R118, R47 ;  /* 0x0000002f76747220 */ /* 0x000fe40000410000 */
[C---:B------:R-:W-:Y:S02]  /*45c0*/  FFMA.FTZ R47, R110.reuse, R129, R46 ;  /* 0x000000816e2f7223 */ /* 0x040fe4000001002e */
[----:B------:R-:W-:Y:S01]  /*45d0*/  FFMA.FTZ R109, R110, R114, -R109 ;  /* 0x000000726e6d7223 */ /* 0x000fe2000001086d */
[----:B------:R0:W-:Y:S01]  /*45e0*/  STS [R121.X4+0x450], R116 ;  /* 0x0004507479007388 */ /* 0x0001e20000004800 */
[----:B------:R-:W-:Y:S02]  /*45f0*/  FADD.FTZ R132, -R132, R47 ;  /* 0x0000002f84847221 */ /* 0x000fe40000010100 */
[----:B------:R-:W-:Y:S02]  /*4600*/  FADD.FTZ R130, R130, R109 ;  /* 0x0000006d82827221 */ /* 0x000fe40000010000 */
[----:B------:R-:W-:-:S02]  /*4610*/  FMUL.FTZ R47, R100, -R132 ;  /* 0x80000084642f7220 */ /* 0x000fc40000410000 */
[-C--:B------:R-:W-:Y:S02]  /*4620*/  FMUL.FTZ R100, R100, -R130.reuse ;  /* 0x8000008264647220 */ /* 0x080fe40000410000 */
[C---:B------:R-:W-:Y:S02]  /*4630*/  FFMA.FTZ R109, R101.reuse, R130, -R47 ;  /* 0x00000082656d7223 */ /* 0x040fe4000001082f */
[----:B------:R-:W-:Y:S02]  /*4640*/  FFMA.FTZ R100, R101, R132, R100 ;  /* 0x0000008465647223 */ /* 0x000fe40000010064 */
[----:B------:R-:W-:Y:S02]  /*4650*/  FMUL.FTZ R110, R127, R117 ;  /* 0x000000757f6e7220 */ /* 0x000fe40000410000 */
[----:B------:R-:W-:Y:S02]  /*4660*/  FADD.FTZ R131, -R131, R100 ;  /* 0x0000006483837221 */ /* 0x000fe40000010100 */
[----:B------:R-:W-:-:S02]  /*4670*/  FADD.FTZ R136, R136, R109 ;  /* 0x0000006d88887221 */ /* 0x000fc40000010000 */
[----:B------:R-:W-:Y:S02]  /*4680*/  FMUL.FTZ R100, R102, -R131 ;  /* 0x8000008366647220 */ /* 0x000fe40000410000 */
[----:B------:R-:W-:Y:S02]  /*4690*/  FFMA.FTZ R47, R128, R135, -R110 ;  /* 0x00000087802f7223 */ /* 0x000fe4000001086e */
[-C--:B------:R-:W-:Y:S02]  /*46a0*/  FMUL.FTZ R110, R102, -R136.reuse ;  /* 0x80000088666e7220 */ /* 0x080fe40000410000 */
[----:B------:R-:W-:Y:S02]  /*46b0*/  FFMA.FTZ R102, R103, R136, -R100 ;  /* 0x0000008867667223 */ /* 0x000fe40000010864 */
[----:B0-----:R-:W-:Y:S02]  /*46c0*/  FMUL.FTZ R116, R65, R114 ;  /* 0x0000007241747220 */ /* 0x001fe40000410000 */
[----:B------:R-:W-:-:S02]  /*46d0*/  FFMA.FTZ R101, R103, R131, R110 ;  /* 0x0000008367657223 */ /* 0x000fc4000001006e */
[----:B------:R-:W-:Y:S02]  /*46e0*/  FADD.FTZ R133, R133, R102 ;  /* 0x0000006685857221 */ /* 0x000fe40000010000 */
[----:B------:R-:W-:Y:S02]  /*46f0*/  FMUL.FTZ R122, R65, R129 ;  /* 0x00000081417a7220 */ /* 0x000fe40000410000 */
[----:B------:R-:W-:Y:S02]  /*4700*/  FMUL.FTZ R103, R126, R116 ;  /* 0x000000747e677220 */ /* 0x000fe40000410000 */
[----:B------:R-:W-:Y:S02]  /*4710*/  FADD.FTZ R101, -R134, R101 ;  /* 0x0000006586657221 */ /* 0x000fe40000010100 */
[----:B------:R-:W-:Y:S02]  /*4720*/  FMUL.FTZ R110, R104, -R133 ;  /* 0x80000085686e7220 */ /* 0x000fe40000410000 */
[----:B------:R-:W-:-:S02]  /*4730*/  FFMA.FTZ R102, R125, R122, -R103 ;  /* 0x0000007a7d667223 */ /* 0x000fc40000010867 */
[-C--:B------:R-:W-:Y:S02]  /*4740*/  FMUL.FTZ R104, R104, -R101.reuse ;  /* 0x8000006568687220 */ /* 0x080fe40000410000 */
[----:B------:R-:W-:Y:S02]  /*4750*/  FFMA.FTZ R103, R105, R101, R110 ;  /* 0x0000006569677223 */ /* 0x000fe4000001006e */
[----:B------:R-:W-:Y:S02]  /*4760*/  FFMA.FTZ R44, R140, R143, -R44 ;  /* 0x0000008f8c2c7223 */ /* 0x000fe4000001082c */
[----:B------:R-:W-:Y:S02]  /*4770*/  FMUL.FTZ R46, R127, R135 ;  /* 0x000000877f2e7220 */ /* 0x000fe40000410000 */
[----:B------:R-:W-:Y:S02]  /*4780*/  FMUL.FTZ R152, R51, R150 ;  /* 0x0000009633987220 */ /* 0x000fe40000410000 */
[----:B------:R-:W-:-:S02]  /*4790*/  FMUL.FTZ R143, R66, R132 ;  /* 0x00000084428f7220 */ /* 0x000fc40000410000 */
[----:B------:R-:W-:Y:S01]  /*47a0*/  FFMA.FTZ R105, R105, R133, -R104 ;  /* 0x0000008569697223 */ /* 0x000fe20000010868 */
[----:B------:R0:W-:Y:S01]  /*47b0*/  STS [R121.X4+0x458], R152 ;  /* 0x0004589879007388 */ /* 0x0001e20000004800 */
[----:B------:R-:W-:Y:S02]  /*47c0*/  FADD.FTZ R146, -R146, R103 ;  /* 0x0000006792927221 */ /* 0x000fe40000010100 */
[----:B------:R-:W-:Y:S02]  /*47d0*/  FMUL.FTZ R109, R126, R122 ;  /* 0x0000007a7e6d7220 */ /* 0x000fe40000410000 */
[-C--:B------:R-:W-:Y:S02]  /*47e0*/  FFMA.FTZ R46, R128, R117.reuse, R46 ;  /* 0x00000075802e7223 */ /* 0x080fe4000001002e */
[----:B------:R-:W-:Y:S02]  /*47f0*/  FMUL.FTZ R150, R112, R117 ;  /* 0x0000007570967220 */ /* 0x000fe40000410000 */
[----:B------:R-:W-:-:S02]  /*4800*/  FMUL.FTZ R117, R66, R130 ;  /* 0x0000008242757220 */ /* 0x000fc40000410000 */
[----:B------:R-:W-:Y:S01]  /*4810*/  FMUL.FTZ R104, R124, R143 ;  /* 0x0000008f7c687220 */ /* 0x000fe20000410000 */
[----:B------:R-:W-:Y:S01]  /*4820*/  STS [R121.X4+0x448], R150 ;  /* 0x0004489679007388 */ /* 0x000fe20000004800 */
[----:B------:R-:W-:Y:S02]  /*4830*/  FADD.FTZ R142, R142, R105 ;  /* 0x000000698e8e7221 */ /* 0x000fe40000010000 */
[----:B------:R-:W-:Y:S02]  /*4840*/  FMUL.FTZ R103, R69, R146 ;  /* 0x0000009245677220 */ /* 0x000fe40000410000 */
[----:B0-----:R-:W-:Y:S02]  /*4850*/  FMUL.FTZ R152, R112, R135 ;  /* 0x0000008770987220 */ /* 0x001fe40000410000 */
[-C--:B------:R-:W-:Y:S02]  /*4860*/  FFMA.FTZ R100, R125, R116.reuse, R109 ;  /* 0x000000747d647223 */ /* 0x080fe4000001006d */
[----:B------:R-:W-:Y:S01]  /*4870*/  FMUL.FTZ R116, R107, R116 ;  /* 0x000000746b747220 */ /* 0x000fe20000410000 */
[----:B------:R0:W-:Y:S01]  /*4880*/  STS [R121.X4+0x44c], R152 ;  /* 0x00044c9879007388 */ /* 0x0001e20000004800 */
[----:B------:R-:W-:-:S02]  /*4890*/  FFMA.FTZ R109, R123, R117, R104 ;  /* 0x000000757b6d7223 */ /* 0x000fc40000010068 */
[----:B------:R-:W-:Y:S01]  /*48a0*/  FMUL.FTZ R104, R68, R101 ;  /* 0x0000006544687220 */ /* 0x000fe20000410000 */
[----:B------:R1:W-:Y:S01]  /*48b0*/  STS [R121.X4+0x440], R116 ;  /* 0x0004407479007388 */ /* 0x0003e20000004800 */
[----:B------:R-:W-:Y:S02]  /*48c0*/  FMUL.FTZ R105, R69, R142 ;  /* 0x0000008e45697220 */ /* 0x000fe40000410000 */
[----:B------:R-:W-:Y:S02]  /*48d0*/  FMUL.FTZ R110, R91, R103 ;  /* 0x000000675b6e7220 */ /* 0x000fe40000410000 */
[----:B------:R-:W-:Y:S02]  /*48e0*/  FMUL.FTZ R134, R107, R122 ;  /* 0x0000007a6b867220 */ /* 0x000fe40000410000 */
[-C--:B------:R-:W-:Y:S02]  /*48f0*/  FMUL.FTZ R122, R124, R117.reuse ;  /* 0x000000757c7a7220 */ /* 0x080fe40000410000 */
[----:B0-----:R-:W-:Y:S01]  /*4900*/  FMUL.FTZ R152, R98, R117 ;  /* 0x0000007562987220 */ /* 0x001fe20000410000 */
[----:B------:R0:W-:Y:S01]  /*4910*/  STS [R121.X4+0x444], R134 ;  /* 0x0004448679007388 */ /* 0x0001e20000004800 */
[----:B-1----:R-:W-:-:S02]  /*4920*/  FMUL.FTZ R116, R68, R133 ;  /* 0x0000008544747220 */ /* 0x002fc40000410000 */
[----:B------:R-:W-:Y:S01]  /*4930*/  FMUL.FTZ R135, R93, R104 ;  /* 0x000000685d877220 */ /* 0x000fe20000410000 */
[----:B------:R1:W-:Y:S01]  /*4940*/  STS [R121.X4+0x438], R152 ;  /* 0x0004389879007388 */ /* 0x0003e20000004800 */
[----:B------:R-:W-:Y:S02]  /*4950*/  FFMA.FTZ R117, R90, R105, R110 ;  /* 0x000000695a757223 */ /* 0x000fe4000001006e */
[----:B------:R-:W-:Y:S02]  /*4960*/  FFMA.FTZ R110, R123, R143, -R122 ;  /* 0x0000008f7b6e7223 */ /* 0x000fe4000001087a */
[----:B------:R-:W-:Y:S02]  /*4970*/  FFMA.FTZ R122, R92, R116, R135 ;  /* 0x000000745c7a7223 */ /* 0x000fe40000010087 */
[----:B------:R-:W-:Y:S02]  /*4980*/  FADD.FTZ R117, RZ, R117 ;  /* 0x00000075ff757221 */ /* 0x000fe40000010000 */
[----:B------:R-:W-:-:S02]  /*4990*/  FMUL.FTZ R149, R67, R131 ;  /* 0x0000008343957220 */ /* 0x000fc40000410000 */
[----:B------:R-:W-:Y:S02]  /*49a0*/  FMUL.FTZ R154, R98, R143 ;  /* 0x0000008f629a7220 */ /* 0x000fe40000410000 */
[----:B0-----:R-:W-:Y:S02]  /*49b0*/  FADD.FTZ R134, R117, R122 ;  /* 0x0000007a75867221 */ /* 0x001fe40000010000 */
[----:B------:R-:W-:Y:S01]  /*49c0*/  FMUL.FTZ R143, R67, R136 ;  /* 0x00000088438f7220 */ /* 0x000fe20000410000 */
[----:B------:R0:W-:Y:S01]  /*49d0*/  STS [R121.X4+0x43c], R154 ;  /* 0x00043c9a79007388 */ /* 0x0001e20000004800 */
[----:B------:R-:W-:Y:S02]  /*49e0*/  FMUL.FTZ R122, R97, R149 ;  /* 0x00000095617a7220 */ /* 0x000fe40000410000 */
[----:B------:R-:W-:Y:S02]  /*49f0*/  FMUL.FTZ R117, R91, R105 ;  /* 0x000000695b757220 */ /* 0x000fe40000410000 */
[----:B------:R-:W-:-:S02]  /*4a00*/  FFMA.FTZ R151, R96, R143, R122 ;  /* 0x0000008f60977223 */ /* 0x000fc4000001007a */
[----:B------:R-:W-:Y:S02]  /*4a10*/  FMUL.FTZ R135, R93, R116 ;  /* 0x000000745d877220 */ /* 0x000fe40000410000 */
[----:B------:R-:W-:Y:S02]  /*4a20*/  FFMA.FTZ R117, R90, R103, -R117 ;  /* 0x000000675a757223 */ /* 0x000fe40000010875 */
[----:B------:R-:W-:Y:S02]  /*4a30*/  FADD.FTZ R134, R134, R151 ;  /* 0x0000009786867221 */ /* 0x000fe40000010000 */
[----:B------:R-:W-:Y:S02]  /*4a40*/  FMUL.FTZ R150, R97, R143 ;  /* 0x0000008f61967220 */ /* 0x000fe40000410000 */
[----:B------:R-:W-:Y:S01]  /*4a50*/  FFMA.FTZ R122, R92, R104, -R135 ;  /* 0x000000685c7a7223 */ /* 0x000fe20000010887 */
[----:B------:R-:W-:Y:S01]  /*4a60*/  IADD3 R135, -R74, c[0x0][0x168], RZ ;  /* 0x00005a004a877a10 */ /* 0x000fe20007ffe1ff */
[----:B------:R-:W-:-:S02]  /*4a70*/  FADD.FTZ R117, RZ, R117 ;  /* 0x00000075ff757221 */ /* 0x000fc40000010000 */
[----:B------:R-:W-:Y:S02]  /*4a80*/  FADD.FTZ R109, R134, R109 ;  /* 0x0000006d866d7221 */ /* 0x000fe40000010000 */
[----:B------:R-:W-:Y:S02]  /*4a90*/  FFMA.FTZ R150, R96, R149, -R150 ;  /* 0x0000009560967223 */ /* 0x000fe40000010896 */
[----:B------:R-:W-:Y:S02]  /*4aa0*/  FADD.FTZ R117, R117, R122 ;  /* 0x0000007a75757221 */ /* 0x000fe40000010000 */
[----:B------:R-:W-:Y:S01]  /*4ab0*/  FADD.FTZ R109, R109, R100 ;  /* 0x000000646d6d7221 */ /* 0x000fe20000010000 */
[----:B------:R-:W-:Y:S01]  /*4ac0*/  LEA R100, R135, -R20, 0x1 ;  /* 0x8000001487647211 */ /* 0x000fe200078e08ff */
[----:B------:R-:W-:Y:S02]  /*4ad0*/  FADD.FTZ R117, R117, R150 ;  /* 0x0000009675757221 */ /* 0x000fe40000010000 */
[----:B------:R-:W-:Y:S01]  /*4ae0*/  FMUL.FTZ R122, R73, R104 ;  /* 0x00000068497a7220 */ /* 0x000fe20000410000 */
[C---:B------:R-:W-:Y:S01]  /*4af0*/  ISETP.GE.AND P0, PT, R100.reuse, 0x1, PT ;  /* 0x000000016400780c */ /* 0x040fe20003f06270 */
[----:B------:R-:W-:Y:S01]  /*4b00*/  FADD.FTZ R117, R117, R110 ;  /* 0x0000006e75757221 */ /* 0x000fe20000010000 */
[----:B------:R-:W-:Y:S01]  /*4b10*/  ISETP.GE.AND P1, PT, R100, 0x21, PT ;  /* 0x000000216400780c */ /* 0x000fe20003f26270 */
[----:B------:R-:W-:Y:S01]  /*4b20*/  FADD.FTZ R110, R109, R46 ;  /* 0x0000002e6d6e7221 */ /* 0x000fe20000010000 */
[----:B------:R-:W-:Y:S01]  /*4b30*/  STS [R121.X4+0x42c], R122 ;  /* 0x00042c7a79007388 */ /* 0x000fe20000004800 */
[----:B-1----:R-:W-:-:S02]  /*4b40*/  FMUL.FTZ R152, R86, R143 ;  /* 0x0000008f56987220 */ /* 0x002fc40000410000 */
[----:B0-----:R-:W-:Y:S02]  /*4b50*/  FMUL.FTZ R154, R86, R149 ;  /* 0x00000095569a7220 */ /* 0x001fe40000410000 */
[----:B------:R-:W-:Y:S01]  /*4b60*/  FMUL.FTZ R116, R73, R116 ;  /* 0x0000007449747220 */ /* 0x000fe20000410000 */
[----:B------:R-:W-:Y:S01]  /*4b70*/  STS [R121.X4+0x430], R152 ;  /* 0x0004309879007388 */ /* 0x000fe20000004800 */
[C---:B------:R-:W-:Y:S02]  /*4b80*/  FMUL.FTZ R46, R84.reuse, R105 ;  /* 0x00000069542e7220 */ /* 0x040fe40000410000 */
[----:B------:R-:W-:Y:S01]  /*4b90*/  FMUL.FTZ R104, R84, R103 ;  /* 0x0000006754687220 */ /* 0x000fe20000410000 */
[----:B------:R-:W-:Y:S01]  /*4ba0*/  STS [R121.X4+0x434], R154 ;  /* 0x0004349a79007388 */ /* 0x000fe20000004800 */
[----:B------:R-:W-:Y:S01]  /*4bb0*/  FADD.FTZ R102, R117, R102 ;  /* 0x0000006675667221 */ /* 0x000fe20000010000 */
[----:B------:R-:W-:Y:S01]  /*4bc0*/  IADD3 R103, R20, 0x20, RZ ;  /* 0x0000002014677810 */ /* 0x000fe20007ffe0ff */
[----:B------:R-:W-:Y:S01]  /*4bd0*/  FADD.FTZ R161, R161, R160 ;  /* 0x000000a0a1a17221 */ /* 0x000fe20000010000 */
[----:B------:R0:W-:Y:S01]  /*4be0*/  STS [R121.X4+0x428], R116 ;  /* 0x0004287479007388 */ /* 0x0001e20000004800 */
[----:B------:R-:W-:-:S02]  /*4bf0*/  FADD.FTZ R47, R102, R47 ;  /* 0x0000002f662f7221 */ /* 0x000fc40000010000 */
        /* <DEDUP_REMOVED lines=14> */
[----:B------:R-:W-:Y:S01]  /*4ce0*/  IMAD R109, R24, c[0x0][0x2a4], R45 ;  /* 0x0000a900186d7a24 */ /* 0x000fe200078e022d */
[----:B------:R-:W-:Y:S01]  /*4cf0*/  LEA R45, R9, 0xfffffe00, 0x9 ;  /* 0xfffffe00092d7811 */ /* 0x000fe200078e48ff */
[----:B------:R-:W-:-:S02]  /*4d00*/  IMAD R70, R70, c[0x0][0x2b0], RZ ;  /* 0x0000ac0046467a24 */ /* 0x000fc400078e02ff */
[C---:B------:R-:W-:Y:S01]  /*4d10*/  IMAD R110, R26.reuse, UR8, RZ ;  /* 0x000000081a6e7c24 */ /* 0x040fe2000f8e02ff */
[----:B------:R-:W-:Y:S01]  /*4d20*/  IADD3 R47, R47, R109, RZ ;  /* 0x0000006d2f2f7210 */ /* 0x000fe20007ffe0ff */
[----:B------:R-:W-:Y:S01]  /*4d30*/  IMAD R117, R39, c[0x0][0x2b4], R70 ;  /* 0x0000ad0027757a24 */ /* 0x000fe200078e0246 */
[----:B------:R-:W-:Y:S01]  /*4d40*/  IADD3 R44, P0, R45, R20, RZ ;  /* 0x000000142d2c7210 */ /* 0x000fe20007f1e0ff */
[----:B------:R-:W-:Y:S02]  /*4d50*/  IMAD R109, R25, UR4, R110 ;  /* 0x00000004196d7c24 */ /* 0x000fe4000f8e026e */
[----:B------:R-:W-:Y:S01]  /*4d60*/  IMAD.WIDE.U32 R46, R26, UR4, R46 ;  /* 0x000000041a2e7c25 */ /* 0x000fe2000f8e002e */
[----:B------:R-:W-:-:S04]  /*4d70*/  LEA.HI.X.SX32 R45, R45, RZ, 0x1, P0 ;  /* 0x000000ff2d2d7211 */ /* 0x000fc800000f0eff */
[----:B------:R-:W-:Y:S01]  /*4d80*/  IADD3 R109, R47, R109, RZ ;  /* 0x0000006d2f6d7210 */ /* 0x000fe20007ffe0ff */
[----:B------:R-:W-:Y:S01]  /*4d90*/  IMAD.WIDE.U32 R44, R39, c[0x0][0x2b0], R44 ;  /* 0x0000ac00272c7a25 */ /* 0x000fe200078e002c */
[----:B------:R-:W-:-:S04]  /*4da0*/  LEA R47, P0, R46, c[0x0][0x318], 0x3 ;  /* 0x0000c6002e2f7a11 */ /* 0x000fc800078018ff */
[----:B------:R-:W-:Y:S02]  /*4db0*/  LEA.HI.X R70, R46, c[0x0][0x31c], R109, 0x3, P0 ;  /* 0x0000c7002e467a11 */ /* 0x000fe400000f1c6d */
[----:B------:R-:W-:Y:S02]  /*4dc0*/  IADD3 R45, R45, R117, RZ ;  /* 0x000000752d2d7210 */ /* 0x000fe40007ffe0ff */
[----:B------:R-:W-:-:S04]  /*4dd0*/  LEA R46, P0, R44, R47, 0x2 ;  /* 0x0000002f2c2e7211 */ /* 0x000fc800078010ff */
[----:B------:R-:W-:-:S05]  /*4de0*/  LEA.HI.X R47, R44, R70, R45, 0x2, P0 ;  /* 0x000000462c2f7211 */ /* 0x000fca00000f142d */
[----:B0-----:R0:W-:Y:S04]  /*4df0*/  RED.E.ADD.F32.FTZ.RN.STRONG.GPU [R46.64], R105 ;  /* 0x000000692e00798e */ /* 0x0011e8000c10e786 */
.L_x_12556:
[----:B-1----:R-:W-:Y:S05]  /*4e00*/  BSYNC B0 ;  /* 0x0000000000007941 */ /* 0x002fea0003800000 */
.L_x_12555:
        /* <DEDUP_REMOVED lines=9> */
.L_x_12558:
[----:B------:R-:W-:Y:S05]  /*4ea0*/  BSYNC B0 ;  /* 0x0000000000007941 */ /* 0x000fea0003800000 */
.L_x_12557:
        /* <DEDUP_REMOVED lines=14> */
.L_x_12560:
[----:B------:R-:W-:Y:S05]  /*4f90*/  BSYNC B0 ;  /* 0x0000000000007941 */ /* 0x000fea0003800000 */
.L_x_12559:
[----:B------:R-:W1:Y:S01]  /*4fa0*/  LDS R47, [R47.X4+0x5a0] ;  /* 0x0005a0002f2f7984 */ /* 0x000e620000004800 */
[----:B------:R-:W-:Y:S01]  /*4fb0*/  BSSY B0, `(.L_x_12561) ;  /* 0x0000005000007945 */ /* 0x000fe20003800000 */
[----:B0-----:R-:W-:Y:S02]  /*4fc0*/  IADD3 R45, R20, 0xa0, RZ ;  /* 0x000000a0142d7810 */ /* 0x001fe40007ffe0ff */
[----:B------:R-:W-:Y:S01]  /*4fd0*/  LEA.HI.SX32 R103, R103, R20, 0x1b ;  /* 0x0000001467677211 */ /* 0x000fe200078fdaff */
[----:B------:R-:W-:Y:S05]  /*4fe0*/  @!P0 BRA `(.L_x_12562) ;  /* 0x0000001000008947 */ /* 0x000fea0003800000 */
[----:B-1----:R0:W-:Y:S02]  /*4ff0*/  RED.E.ADD.F32.FTZ.RN.STRONG.GPU [R164.64+-0x680], R47 ;  /* 0xfff9802fa400798e */ /* 0x0021e4000c10e786 */
.L_x_12562:
[----:B------:R-:W-:Y:S05]  /*5000*/  BSYNC B0 ;  /* 0x0000000000007941 */ /* 0x000fea0003800000 */
.L_x_12561:
[----:B------:R-:W2:Y:S01]  /*5010*/  LDS R103, [R103.X4+0x620] ;  /* 0x0006200067677984 */ /* 0x000ea20000004800 */
[----:B------:R-:W-:Y:S01]  /*5020*/  BSSY B0, `(.L_x_12563) ;  /* 0x0000005000007945 */ /* 0x000fe20003800000 */
[----:B01----:R-:W-:Y:S02]  /*5030*/  IADD3 R47, R20, 0xc0, RZ ;  /* 0x000000c0142f7810 */ /* 0x003fe40007ffe0ff */
[----:B------:R-:W-:Y:S01]  /*5040*/  LEA.HI.SX32 R45, R45, R20, 0x1b ;  /* 0x000000142d2d7211 */ /* 0x000fe200078fdaff */
[----:B------:R-:W-:Y:S05]  /*5050*/  @!P1 BRA `(.L_x_12564) ;  /* 0x0000001000009947 */ /* 0x000fea0003800000 */
[----:B--2---:R0:W-:Y:S02]  /*5060*/  RED.E.ADD.F32.FTZ.RN.STRONG.GPU [R164.64+-0x600], R103 ;  /* 0xfffa0067a400798e */ /* 0x0041e4000c10e786 */
.L_x_12564:
[----:B------:R-:W-:Y:S05]  /*5070*/  BSYNC B0 ;  /* 0x0000000000007941 */ /* 0x000fea0003800000 */
.L_x_12563:
[----:B------:R-:W1:Y:S01]  /*5080*/  LDS R45, [R45.X4+0x6a0] ;  /* 0x0006a0002d2d7984 */ /* 0x000e620000004800 */
[----:B------:R-:W-:Y:S01]  /*5090*/  BSSY B0, `(.L_x_12565) ;  /* 0x0000005000007945 */ /* 0x000fe20003800000 */
[----:B0-2---:R-:W-:-:S02]  /*50a0*/  IADD3 R103, R20, 0xe0, RZ ;  /* 0x000000e014677810 */ /* 0x005fc40007ffe0ff */
[----:B------:R-:W-:Y:S01]  /*50b0*/  LEA.HI.SX32 R47, R47, R20, 0x1b ;  /* 0x000000142f2f7211 */ /* 0x000fe200078fdaff */
[----:B------:R-:W-:Y:S05]  /*50c0*/  @!P2 BRA `(.L_x_12566) ;  /* 0x000000100000a947 */ /* 0x000fea0003800000 */
[----:B-1----:R0:W-:Y:S02]  /*50d0*/  RED.E.ADD.F32.FTZ.RN.STRONG.GPU [R164.64+-0x580], R45 ;  /* 0xfffa802da400798e */ /* 0x0021e4000c10e786 */
.L_x_12566:
[----:B------:R-:W-:Y:S05]  /*50e0*/  BSYNC B0 ;  /* 0x0000000000007941 */ /* 0x000fea0003800000 */
.L_x_12565:
[----:B------:R-:W2:Y:S01]  /*50f0*/  LDS R47, [R47.X4+0x720] ;  /* 0x000720002f2f7984 */ /* 0x000ea20000004800 */
[----:B------:R-:W-:Y:S01]  /*5100*/  BSSY B0, `(.L_x_12567) ;  /* 0x0000005000007945 */ /* 0x000fe20003800000 */
[----:B01----:R-:W-:Y:S02]  /*5110*/  IADD3 R45, R20, 0x100, RZ ;  /* 0x00000100142d7810 */ /* 0x003fe40007ffe0ff */
[----:B------:R-:W-:Y:S01]  /*5120*/  LEA.HI.SX32 R103, R103, R20, 0x1b ;  /* 0x0000001467677211 */ /* 0x000fe200078fdaff */
[----:B------:R-:W-:Y:S05]  /*5130*/  @!P3 BRA `(.L_x_12568) ;  /* 0x000000100000b947 */ /* 0x000fea0003800000 */
[----:B--2---:R0:W-:Y:S02]  /*5140*/  RED.E.ADD.F32.FTZ.RN.STRONG.GPU [R164.64+-0x500], R47 ;  /* 0xfffb002fa400798e */ /* 0x0041e4000c10e786 */
.L_x_12568:
[----:B------:R-:W-:Y:S05]  /*5150*/  BSYNC B0 ;  /* 0x0000000000007941 */ /* 0x000fea0003800000 */
.L_x_12567:
[----:B------:R-:W1:Y:S01]  /*5160*/  LDS R103, [R103.X4+0x7a0] ;  /* 0x0007a00067677984 */ /* 0x000e620000004800 */
[----:B------:R-:W-:Y:S01]  /*5170*/  BSSY B0, `(.L_x_12569) ;  /* 0x0000004000007945 */ /* 0x000fe20003800000 */
[----:B------:R-:W-:Y:S01]  /*5180*/  LEA.HI.SX32 R45, R45, R20, 0x1b ;  /* 0x000000142d2d7211 */ /* 0x000fe200078fdaff */
[----:B------:R-:W-:Y:S05]  /*5190*/  @!P4 BRA `(.L_x_12570) ;  /* 0x000000100000c947 */ /* 0x000fea0003800000 */
[----:B-1----:R1:W-:Y:S02]  /*51a0*/  RED.E.ADD.F32.FTZ.RN.STRONG.GPU [R164.64+-0x480], R103 ;  /* 0xfffb8067a400798e */ /* 0x0023e4000c10e786 */
.L_x_12570:
[----:B------:R-:W-:Y:S05]  /*51b0*/  BSYNC B0 ;  /* 0x0000000000007941 */ /* 0x000fea0003800000 */
.L_x_12569:
[----:B------:R-:W3:Y:S01]  /*51c0*/  LDS R45, [R45.X4+0x820] ;  /* 0x000820002d2d7984 */ /* 0x000ee20000004800 */
[----:B------:R-:W-:Y:S01]  /*51d0*/  BSSY B0, `(.L_x_12571) ;  /* 0x0000005000007945 */ /* 0x000fe20003800000 */
[----:B0-2---:R-:W-:-:S02]  /*51e0*/  IADD3 R47, R20, 0x120, RZ ;  /* 0x00000120142f7810 */ /* 0x005fc40007ffe0ff */
[----:B-1----:R-:W-:Y:S01]  /*51f0*/  IADD3 R103, R20, 0x140, RZ ;  /* 0x0000014014677810 */ /* 0x002fe20007ffe0ff */
[----:B------:R-:W-:Y:S05]  /*5200*/  @!P5 BRA `(.L_x_12572) ;  /* 0x000000100000d947 */ /* 0x000fea0003800000 */
[----:B---3--:R0:W-:Y:S02]  /*5210*/  RED.E.ADD.F32.FTZ.RN.STRONG.GPU [R164.64+-0x400], R45 ;  /* 0xfffc002da400798e */ /* 0x0081e4000c10e786 */
.L_x_12572:
[----:B------:R-:W-:Y:S05]  /*5220*/  BSYNC B0 ;  /* 0x0000000000007941 */ /* 0x000fea0003800000 */
.L_x_12571:
        /* <DEDUP_REMOVED lines=14> */
.L_x_12574:
[----:B------:R-:W-:Y:S05]  /*5310*/  BSYNC B0 ;  /* 0x0000000000007941 */ /* 0x000fea0003800000 */
.L_x_12573:
[----:B------:R-:W1:Y:S01]  /*5320*/  LDS R103, [R103.X4+0x920] ;  /* 0x0009200067677984 */ /* 0x000e620000004800 */
[----:B------:R-:W-:Y:S01]  /*5330*/  BSSY B0, `(.L_x_12575) ;  /* 0x0000005000007945 */ /* 0x000fe20003800000 */
[----:B0-----:R-:W-:-:S02]  /*5340*/  IADD3 R47, R20, 0x180, RZ ;  /* 0x00000180142f7810 */ /* 0x001fc40007ffe0ff */
[----:B------:R-:W-:Y:S01]  /*5350*/  LEA.HI.SX32 R45, R45, R20, 0x1b ;  /* 0x000000142d2d7211 */ /* 0x000fe200078fdaff */
[----:B------:R-:W-:Y:S05]  /*5360*/  @!P0 BRA `(.L_x_12576) ;  /* 0x0000001000008947 */ /* 0x000fea0003800000 */
[----:B-1----:R0:W-:Y:S02]  /*5370*/  RED.E.ADD.F32.FTZ.RN.STRONG.GPU [R164.64+-0x300], R103 ;  /* 0xfffd0067a400798e */ /* 0x0021e4000c10e786 */
.L_x_12576:
[----:B------:R-:W-:Y:S05]  /*5380*/  BSYNC B0 ;  /* 0x0000000000007941 */ /* 0x000fea0003800000 */
.L_x_12575:
[----:B------:R-:W2:Y:S01]  /*5390*/  LDS R45, [R45.X4+0x9a0] ;  /* 0x0009a0002d2d7984 */ /* 0x000ea20000004800 */
[----:B------:R-:W-:Y:S01]  /*53a0*/  BSSY B0, `(.L_x_12577) ;  /* 0x0000005000007945 */ /* 0x000fe20003800000 */
[----:B01----:R-:W-:Y:S02]  /*53b0*/  IADD3 R103, R20, 0x1a0, RZ ;  /* 0x000001a014677810 */ /* 0x003fe40007ffe0ff */
[----:B------:R-:W-:Y:S01]  /*53c0*/  LEA.HI.SX32 R47, R47, R20, 0x1b ;  /* 0x000000142f2f7211 */ /* 0x000fe200078fdaff */
[----:B------:R-:W-:Y:S05]  /*53d0*/  @!P1 BRA `(.L_x_12578) ;  /* 0x0000001000009947 */ /* 0x000fea0003800000 */
[----:B--2---:R0:W-:Y:S02]  /*53e0*/  RED.E.ADD.F32.FTZ.RN.STRONG.GPU [R164.64+-0x280], R45 ;  /* 0xfffd802da400798e */ /* 0x0041e4000c10e786 */
.L_x_12578:
[----:B------:R-:W-:Y:S05]  /*53f0*/  BSYNC B0 ;  /* 0x0000000000007941 */ /* 0x000fea0003800000 */
.L_x_12577:
[----:B------:R-:W1:Y:S01]  /*5400*/  LDS R47, [R47.X4+0xa20] ;  /* 0x000a20002f2f7984 */ /* 0x000e620000004800 */
[----:B------:R-:W-:Y:S01]  /*5410*/  BSSY B0, `(.L_x_12579) ;  /* 0x0000005000007945 */ /* 0x000fe20003800000 */
[----:B0-2---:R-:W-:Y:S02]  /*5420*/  IADD3 R45, R20, 0x1c0, RZ ;  /* 0x000001c0142d7810 */ /* 0x005fe40007ffe0ff */
[----:B------:R-:W-:Y:S01]  /*5430*/  LEA.HI.SX32 R103, R103, R20, 0x1b ;  /* 0x0000001467677211 */ /* 0x000fe200078fdaff */
[----:B------:R-:W-:Y:S05]  /*5440*/  @!P2 BRA `(.L_x_12580) ;  /* 0x000000100000a947 */ /* 0x000fea0003800000 */
[----:B-1----:R0:W-:Y:S02]  /*5450*/  RED.E.ADD.F32.FTZ.RN.STRONG.GPU [R164.64+-0x200], R47 ;  /* 0xfffe002fa400798e */ /* 0x0021e4000c10e786 */
.L_x_12580:
[----:B------:R-:W-:Y:S05]  /*5460*/  BSYNC B0 ;  /* 0x0000000000007941 */ /* 0x000fea0003800000 */
.L_x_12579:
[----:B------:R-:W2:Y:S01]  /*5470*/  LDS R103, [R103.X4+0xaa0] ;  /* 0x000aa00067677984 */ /* 0x000ea20000004800 */
[----:B------:R-:W-:Y:S01]  /*5480*/  BSSY B0, `(.L_x_12581) ;  /* 0x0000005000007945 */ /* 0x000fe20003800000 */
[----:B01----:R-:W-:-:S02]  /*5490*/  IADD3 R47, R20, 0x1e0, RZ ;  /* 0x000001e0142f7810 */ /* 0x003fc40007ffe0ff */
[----:B------:R-:W-:Y:S01]  /*54a0*/  LEA.HI.SX32 R45, R45, R20, 0x1b ;  /* 0x000000142d2d7211 */ /* 0x000fe200078fdaff */
[----:B------:R-:W-:Y:S05]  /*54b0*/  @!P3 BRA `(.L_x_12582) ;  /* 0x000000100000b947 */ /* 0x000fea0003800000 */
[----:B--2---:R0:W-:Y:S02]  /*54c0*/  RED.E.ADD.F32.FTZ.RN.STRONG.GPU [R164.64+-0x180], R103 ;  /* 0xfffe8067a400798e */ /* 0x0041e4000c10e786 */
.L_x_12582:
[----:B------:R-:W-:Y:S05]  /*54d0*/  BSYNC B0 ;  /* 0x0000000000007941 */ /* 0x000fea0003800000 */
.L_x_12581:
[----:B------:R-:W1:Y:S01]  /*54e0*/  LDS R45, [R45.X4+0xb20] ;  /* 0x000b20002d2d7984 */ /* 0x000e620000004800 */
[----:B------:R-:W-:Y:S01]  /*54f0*/  BSSY B0, `(.L_x_12583) ;  /* 0x0000004000007945 */ /* 0x000fe20003800000 */
[----:B------:R-:W-:Y:S01]  /*5500*/  LEA.HI.SX32 R47, R47, R20, 0x1b ;  /* 0x000000142f2f7211 */ /* 0x000fe200078fdaff */
[----:B------:R-:W-:Y:S05]  /*5510*/  @!P4 BRA `(.L_x_12584) ;  /* 0x000000100000c947 */ /* 0x000fea0003800000 */
[----:B-1----:R1:W-:Y:S02]  /*5520*/  RED.E.ADD.F32.FTZ.RN.STRONG.GPU [R164.64+-0x100], R45 ;  /* 0xffff002da400798e */ /* 0x0023e4000c10e786 */
.L_x_12584:
[----:B------:R-:W-:Y:S05]  /*5530*/  BSYNC B0 ;  /* 0x0000000000007941 */ /* 0x000fea0003800000 */
.L_x_12583:
[----:B------:R-:W3:Y:S01]  /*5540*/  LDS R47, [R47.X4+0xba0] ;  /* 0x000ba0002f2f7984 */ /* 0x000ee20000004800 */
[----:B------:R-:W-:Y:S01]  /*5550*/  BSSY B0, `(.L_x_12585) ;  /* 0x0000003000007945 */ /* 0x000fe20003800000 */
[----:B------:R-:W-:Y:S05]  /*5560*/  @!P5 BRA `(.L_x_12586) ;  /* 0x000000100000d947 */ /* 0x000fea0003800000 */
[----:B---3--:R3:W-:Y:S02]  /*5570*/  RED.E.ADD.F32.FTZ.RN.STRONG.GPU [R164.64+-0x80], R47 ;  /* 0xffff802fa400798e */ /* 0x0087e4000c10e786 */
.L_x_12586:
[----:B------:R-:W-:Y:S05]  /*5580*/  BSYNC B0 ;  /* 0x0000000000007941 */ /* 0x000fea0003800000 */
.L_x_12585:
[----:B------:R-:W4:Y:S01]  /*5590*/  SHFL.DOWN PT, R70, R115, 0x1, 0x1f ;  /* 0x08201f0073467f89 */ /* 0x000f2200000e0000 */
[----:B------:R-:W-:Y:S01]  /*55a0*/  ISETP.GT.AND P0, PT, R19, 0x1e, PT ;  /* 0x0000001e1300780c */ /* 0x000fe20003f04270 */
[----:B------:R-:W-:Y:S01]  /*55b0*/  FMUL.FTZ R120, R120, R148 ;  /* 0x0000009478787220 */ /* 0x000fe20000410000 */
[----:B-1----:R-:W-:Y:S01]  /*55c0*/  MOV R45, R115 ;  /* 0x00000073002d7202 */ /* 0x002fe20000000f00 */
[----:B------:R-:W1:Y:S01]  /*55d0*/  SHFL.DOWN PT, R105, R161, 0x1, 0x1f ;  /* 0x08201f00a1697f89 */ /* 0x000e6200000e0000 */
[----:B------:R-:W-:Y:S01]  /*55e0*/  MOV R46, R161 ;  /* 0x000000a1002e7202 */ /* 0x000fe20000000f00 */
[----:B------:R-:W-:Y:S01]  /*55f0*/  FMUL.FTZ R108, R108, R129 ;  /* 0x000000816c6c7220 */ /* 0x000fe20000410000 */
[----:B---3--:R-:W-:Y:S01]  /*5600*/  MOV R47, R162 ;  /* 0x000000a2002f7202 */ /* 0x008fe20000000f00 */
[----:B------:R-:W3:Y:S01]  /*5610*/  SHFL.DOWN PT, R100, R162, 0x1, 0x1f ;  /* 0x08201f00a2647f89 */ /* 0x000ee200000e0000 */
[----:B------:R-:W-:Y:S01]  /*5620*/  MOV R44, R49 ;  /* 0x00000031002c7202 */ /* 0x000fe20000000f00 */
[----:B------:R-:W-:Y:S01]  /*5630*/  FMUL.FTZ R113, R113, R138 ;  /* 0x0000008a71717220 */ /* 0x000fe20000410000 */
[----:B------:R-:W-:Y:S01]  /*5640*/  ISETP.NE.AND P1, PT, R19, RZ, PT ;  /* 0x000000ff1300720c */ /* 0x000fe20003f25270 */
[----:B0-2---:R0:W2:Y:S01]  /*5650*/  SHFL.DOWN PT, R103, R49, 0x1, 0x1f ;  /* 0x08201f0031677f89 */ /* 0x0050a200000e0000 */
[----:B------:R-:W-:Y:S01]  /*5660*/  FFMA.FTZ R108, R95, R114, R108 ;  /* 0x000000725f6c7223 */ /* 0x000fe2000001006c */
[----:B------:R-:W-:Y:S01]  /*5670*/  ISETP.NE.AND P2, PT, R20, RZ, PT ;  /* 0x000000ff1400720c */ /* 0x000fe20003f45270 */
[----:B------:R-:W-:Y:S01]  /*5680*/  FFMA.FTZ R113, R106, R137, R113 ;  /* 0x000000896a717223 */ /* 0x000fe20000010071 */
[----:B------:R-:W-:Y:S01]  /*5690*/  BSSY B0, `(.L_x_12587) ;  /* 0x0000089000007945 */ /* 0x000fe20003800000 */
[----:B------:R-:W-:-:S02]  /*56a0*/  FMUL.FTZ R99, R99, R132 ;  /* 0x0000008463637220 */ /* 0x000fc40000410000 */
[----:B------:R-:W-:Y:S02]  /*56b0*/  FMUL.FTZ R88, R88, R101 ;  /* 0x0000006558587220 */ /* 0x000fe40000410000 */
[----:B0-----:R-:W-:Y:S02]  /*56c0*/  FMUL.FTZ R49, R83, R147 ;  /* 0x0000009353317220 */ /* 0x001fe40000410000 */
[----:B------:R-:W-:Y:S02]  /*56d0*/  FFMA.FTZ R99, R89, R130, R99 ;  /* 0x0000008259637223 */ /* 0x000fe40000010063 */
[----:B----4-:R-:W-:Y:S02]  /*56e0*/  @!P0 FADD.FTZ R45, R45, R70 ;  /* 0x000000462d2d8221 */ /* 0x010fe40000010000 */
[----:B------:R-:W-:Y:S02]  /*56f0*/  FFMA.FTZ R70, R82, R148, -R49 ;  /* 0x0000009452467223 */ /* 0x000fe40000010831 */
[----:B-1----:R-:W-:-:S02]  /*5700*/  @!P0 FADD.FTZ R46, R46, R105 ;  /* 0x000000692e2e8221 */ /* 0x002fc40000010000 */
[----:B------:R-:W-:Y:S02]  /*5710*/  FMUL.FTZ R148, R83, R148 ;  /* 0x0000009453947220 */ /* 0x000fe40000410000 */
[----:B---3--:R-:W-:Y:S01]  /*5720*/  @!P0 FADD.FTZ R47, R47, R100 ;  /* 0x000000642f2f8221 */ /* 0x008fe20000010000 */
[----:B------:R-:W0:Y:S01]  /*5730*/  SHFL.DOWN PT, R105, R46, 0x2, 0x1f ;  /* 0x08401f002e697f89 */ /* 0x000e2200000e0000 */
[----:B------:R-:W-:Y:S02]  /*5740*/  FMUL.FTZ R49, R83, R144 ;  /* 0x0000009053317220 */ /* 0x000fe40000410000 */
[----:B--2---:R-:W-:Y:S01]  /*5750*/  @!P0 FADD.FTZ R44, R44, R103 ;  /* 0x000000672c2c8221 */ /* 0x004fe20000010000 */
[----:B------:R-:W1:Y:S01]  /*5760*/  SHFL.DOWN PT, R100, R45, 0x2, 0x1f ;  /* 0x08401f002d647f89 */ /* 0x000e6200000e0000 */
[----:B------:R-:W-:Y:S01]  /*5770*/  ISETP.GT.AND P0, PT, R19, 0x1d, PT ;  /* 0x0000001d1300780c */ /* 0x000fe20003f04270 */
[-C--:B------:R-:W-:Y:S02]  /*5780*/  FFMA.FTZ R148, R82, R147.reuse, R148 ;  /* 0x0000009352947223 */ /* 0x080fe40000010094 */
[----:B------:R-:W2:Y:S01]  /*5790*/  SHFL.DOWN PT, R102, R47, 0x2, 0x1f ;  /* 0x08401f002f667f89 */ /* 0x000ea200000e0000 */
[----:B------:R-:W-:-:S02]  /*57a0*/  FFMA.FTZ R147, R50, R147, R120 ;  /* 0x0000009332937223 */ /* 0x000fc40000010078 */
[----:B------:R-:W-:Y:S01]  /*57b0*/  FMUL.FTZ R70, R145, R70 ;  /* 0x0000004691467220 */ /* 0x000fe20000410000 */
[----:B------:R-:W3:Y:S01]  /*57c0*/  SHFL.DOWN PT, R103, R44, 0x2, 0x1f ;  /* 0x08401f002c677f89 */ /* 0x000ee200000e0000 */
[-C--:B------:R-:W-:Y:S02]  /*57d0*/  FFMA.FTZ R50, R82, R48.reuse, -R49 ;  /* 0x0000003052327223 */ /* 0x080fe40000010831 */
[----:B------:R-:W-:Y:S02]  /*57e0*/  FMUL.FTZ R49, R83, R48 ;  /* 0x0000003053317220 */ /* 0x000fe40000410000 */
[----:B------:R-:W-:Y:S02]  /*57f0*/  FFMA.FTZ R70, R141, R148, R70 ;  /* 0x000000948d467223 */ /* 0x000fe40000010046 */
[----:B------:R-:W-:Y:S02]  /*5800*/  FMUL.FTZ R48, R111, R48 ;  /* 0x000000306f307220 */ /* 0x000fe40000410000 */
[----:B------:R-:W-:-:S02]  /*5810*/  FMUL.FTZ R50, R139, R50 ;  /* 0x000000328b327220 */ /* 0x000fc40000410000 */
[-C--:B------:R-:W-:Y:S02]  /*5820*/  FFMA.FTZ R49, R82, R144.reuse, R49 ;  /* 0x0000009052317223 */ /* 0x080fe40000010031 */
        /* <DEDUP_REMOVED lines=11> */
[----:B------:R-:W-:Y:S02]  /*58e0*/  FADD.FTZ R0, R51, R0 ;  /* 0x0000000033007221 */ /* 0x000fe40000010000 */
[----:B------:R-:W3:Y:S01]  /*58f0*/  SHFL.DOWN PT, R103, R44, 0x4, 0x1f ;  /* 0x08801f002c677f89 */ /* 0x000ee200000e0000 */
[-C--:B------:R-:W-:Y:S02]  /*5900*/  FFMA.FTZ R51, R118, R48.reuse, R49 ;  /* 0x0000003076337223 */ /* 0x080fe40000010031 */
[----:B------:R-:W-:Y:S02]  /*5910*/  FMUL.FTZ R49, R83, R137 ;  /* 0x0000008953317220 */ /* 0x000fe40000410000 */
[----:B------:R-:W-:-:S02]  /*5920*/  FFMA.FTZ R61, R63, R48, R61 ;  /* 0x000000303f3d7223 */ /* 0x000fc4000001003d */
[----:B------:R-:W-:Y:S02]  /*5930*/  FFMA.FTZ R50, R82, R138, -R49 ;  /* 0x0000008a52327223 */ /* 0x000fe40000010831 */
[C---:B------:R-:W-:Y:S02]  /*5940*/  FMUL.FTZ R48, R83.reuse, R114 ;  /* 0x0000007253307220 */ /* 0x040fe40000410000 */
[-C--:B------:R-:W-:Y:S02]  /*5950*/  FMUL.FTZ R49, R83, R129.reuse ;  /* 0x0000008153317220 */ /* 0x080fe40000410000 */
[----:B0-----:R-:W-:Y:S02]  /*5960*/  @!P0 FADD.FTZ R46, R46, R105 ;  /* 0x000000692e2e8221 */ /* 0x001fe40000010000 */
[----:B------:R-:W-:Y:S02]  /*5970*/  FADD.FTZ R2, R51, R2 ;  /* 0x0000000233027221 */ /* 0x000fe40000010000 */
[----:B-1----:R-:W-:Y:S01]  /*5980*/  @!P0 FADD.FTZ R45, R45, R100 ;  /* 0x000000642d2d8221 */ /* 0x002fe20000010000 */
[----:B------:R-:W-:Y:S01]  /*5990*/  SHFL.DOWN PT, R105, R46, 0x8, 0x1f ;  /* 0x09001f002e697f89 */ /* 0x000fe200000e0000 */
[----:B------:R-:W-:-:S02]  /*59a0*/  FFMA.FTZ R51, R82, R129, -R48 ;  /* 0x0000008152337223 */ /* 0x000fc40000010830 */
[----:B--2---:R-:W-:Y:S01]  /*59b0*/  @!P0 FADD.FTZ R47, R47, R102 ;  /* 0x000000662f2f8221 */ /* 0x004fe20000010000 */
[----:B------:R-:W0:Y:S01]  /*59c0*/  SHFL.DOWN PT, R70, R45, 0x8, 0x1f ;  /* 0x09001f002d467f89 */ /* 0x000e2200000e0000 */
[----:B------:R-:W-:Y:S02]  /*59d0*/  FFMA.FTZ R48, R82, R114, R49 ;  /* 0x0000007252307223 */ /* 0x000fe40000010031 */
[----:B---3--:R-:W-:Y:S01]  /*59e0*/  @!P0 FADD.FTZ R44, R44, R103 ;  /* 0x000000672c2c8221 */ /* 0x008fe20000010000 */
[----:B------:R-:W1:Y:S01]  /*59f0*/  SHFL.DOWN PT, R100, R47, 0x8, 0x1f ;  /* 0x09001f002f647f89 */ /* 0x000e6200000e0000 */
[----:B------:R-:W-:Y:S01]  /*5a00*/  FMUL.FTZ R49, R83, R130 ;  /* 0x0000008253317220 */ /* 0x000fe20000410000 */
[----:B------:R-:W-:Y:S01]  /*5a10*/  ISETP.GT.AND P0, PT, R19, 0x17, PT ;  /* 0x000000171300780c */ /* 0x000fe20003f04270 */
[----:B------:R-:W-:Y:S01]  /*5a20*/  FMUL.FTZ R51, R126, R51 ;  /* 0x000000337e337220 */ /* 0x000fe20000410000 */
[----:B------:R-:W2:Y:S01]  /*5a30*/  SHFL.DOWN PT, R103, R44, 0x8, 0x1f ;  /* 0x09001f002c677f89 */ /* 0x000ea200000e0000 */
[----:B------:R-:W-:-:S02]  /*5a40*/  FFMA.FTZ R49, R82, R132, -R49 ;  /* 0x0000008452317223 */ /* 0x000fc40000010831 */
[----:B------:R-:W-:Y:S02]  /*5a50*/  FFMA.FTZ R48, R125, R48, R51 ;  /* 0x000000307d307223 */ /* 0x000fe40000010033 */
[----:B------:R-:W-:Y:S02]  /*5a60*/  FMUL.FTZ R124, R124, R49 ;  /* 0x000000317c7c7220 */ /* 0x000fe40000410000 */
[C---:B------:R-:W-:Y:S02]  /*5a70*/  FMUL.FTZ R138, R83.reuse, R138 ;  /* 0x0000008a538a7220 */ /* 0x040fe40000410000 */
[----:B------:R-:W-:Y:S02]  /*5a80*/  FMUL.FTZ R49, R83, R132 ;  /* 0x0000008453317220 */ /* 0x000fe40000410000 */
[----:B------:R-:W-:Y:S02]  /*5a90*/  FFMA.FTZ R107, R107, R108, R48 ;  /* 0x0000006c6b6b7223 */ /* 0x000fe40000010030 */
[----:B------:R-:W-:-:S02]  /*5aa0*/  FFMA.FTZ R137, R82, R137, R138 ;  /* 0x0000008952897223 */ /* 0x000fc4000001008a */
[----:B------:R-:W-:Y:S02]  /*5ab0*/  FMUL.FTZ R50, R127, R50 ;  /* 0x000000327f327220 */ /* 0x000fe40000410000 */
[----:B------:R-:W-:Y:S02]  /*5ac0*/  FFMA.FTZ R48, R82, R130, R49 ;  /* 0x0000008252307223 */ /* 0x000fe40000010031 */
[----:B------:R-:W-:Y:S02]  /*5ad0*/  FFMA.FTZ R50, R128, R137, R50 ;  /* 0x0000008980327223 */ /* 0x000fe40000010032 */
[----:B0-----:R-:W-:Y:S02]  /*5ae0*/  @!P0 FADD.FTZ R45, R45, R70 ;  /* 0x000000462d2d8221 */ /* 0x001fe40000010000 */
[----:B------:R-:W-:Y:S02]  /*5af0*/  @!P0 FADD.FTZ R46, R46, R105 ;  /* 0x000000692e2e8221 */ /* 0x000fe40000010000 */
[----:B-1----:R-:W-:Y:S01]  /*5b00*/  @!P0 FADD.FTZ R47, R47, R100 ;  /* 0x000000642f2f8221 */ /* 0x002fe20000010000 */
[----:B------:R-:W0:Y:S01]  /*5b10*/  SHFL.DOWN PT, R70, R45, 0x10, 0x1f ;  /* 0x0a001f002d467f89 */ /* 0x000e2200000e0000 */
[----:B--2---:R-:W-:Y:S01]  /*5b20*/  @!P0 FADD.FTZ R44, R44, R103 ;  /* 0x000000672c2c8221 */ /* 0x004fe20000010000 */
        /* <DEDUP_REMOVED lines=9> */
[CC--:B------:R-:W-:Y:S02]  /*5bc0*/  FMUL.FTZ R49, R83.reuse, R131.reuse ;  /* 0x0000008353317220 */ /* 0x0c0fe40000410000 */
[----:B------:R-:W-:Y:S02]  /*5bd0*/  FFMA.FTZ R50, R82, R131, -R48 ;  /* 0x0000008352327223 */ /* 0x000fe40000010830 */
[----:B------:R-:W-:-:S02]  /*5be0*/  FMUL.FTZ R48, R83, R133 ;  /* 0x0000008553307220 */ /* 0x000fc40000410000 */
[C---:B------:R-:W-:Y:S02]  /*5bf0*/  FFMA.FTZ R49, R82.reuse, R136, R49 ;  /* 0x0000008852317223 */ /* 0x040fe40000010031 */
[----:B------:R-:W-:Y:S02]  /*5c00*/  FMUL.FTZ R50, R97, R50 ;  /* 0x0000003261327220 */ /* 0x000fe40000410000 */
[----:B------:R-:W-:Y:S02]  /*5c10*/  FFMA.FTZ R48, R82, R101, -R48 ;  /* 0x0000006552307223 */ /* 0x000fe40000010830 */
[----:B------:R-:W-:Y:S02]  /*5c20*/  FFMA.FTZ R50, R96, R49, R50 ;  /* 0x0000003160327223 */ /* 0x000fe40000010032 */
[----:B------:R-:W-:Y:S02]  /*5c30*/  FMUL.FTZ R49, R83, R142 ;  /* 0x0000008e53317220 */ /* 0x000fe40000410000 */
[----:B------:R-:W-:-:S02]  /*5c40*/  FMUL.FTZ R93, R93, R48 ;  /* 0x000000305d5d7220 */ /* 0x000fc40000410000 */
[C---:B------:R-:W-:Y:S02]  /*5c50*/  FMUL.FTZ R101, R83.reuse, R101 ;  /* 0x0000006553657220 */ /* 0x040fe40000410000 */
[-C--:B------:R-:W-:Y:S02]  /*5c60*/  FMUL.FTZ R83, R83, R146.reuse ;  /* 0x0000009253537220 */ /* 0x080fe40000410000 */
[-C--:B------:R-:W-:Y:S02]  /*5c70*/  FFMA.FTZ R48, R82, R146.reuse, -R49 ;  /* 0x0000009252307223 */ /* 0x080fe40000010831 */
[----:B------:R-:W-:Y:S02]  /*5c80*/  FMUL.FTZ R94, R94, R131 ;  /* 0x000000835e5e7220 */ /* 0x000fe40000410000 */
[----:B------:R-:W-:Y:S02]  /*5c90*/  FMUL.FTZ R85, R85, R146 ;  /* 0x0000009255557220 */ /* 0x000fe40000410000 */
[----:B------:R-:W-:-:S02]  /*5ca0*/  FFMA.FTZ R101, R82, R133, R101 ;  /* 0x0000008552657223 */ /* 0x000fc40000010065 */
[----:B------:R-:W-:Y:S02]  /*5cb0*/  FFMA.FTZ R83, R82, R142, R83 ;  /* 0x0000008e52537223 */ /* 0x000fe40000010053 */
[----:B------:R-:W-:Y:S02]  /*5cc0*/  FMUL.FTZ R48, R91, R48 ;  /* 0x000000305b307220 */ /* 0x000fe40000410000 */
[----:B------:R-:W-:Y:S02]  /*5cd0*/  FFMA.FTZ R87, R87, R136, R94 ;  /* 0x0000008857577223 */ /* 0x000fe4000001005e */
[----:B0-----:R-:W-:Y:S02]  /*5ce0*/  @!P0 FADD.FTZ R45, R45, R70 ;  /* 0x000000462d2d8221 */ /* 0x001fe40000010000 */
        /* <DEDUP_REMOVED lines=9> */
[-C--:B------:R-:W-:Y:S02]  /*5d80*/  FFMA.FTZ R31, R68, R88.reuse, R31 ;  /* 0x00000058441f7223 */ /* 0x080fe4000001001f */
        /* <DEDUP_REMOVED lines=25> */
.L_x_12588:
[----:B0-----:R-:W-:Y:S05]  /*5f20*/  BSYNC B0 ;  /* 0x0000000000007941 */ /* 0x001fea0003800000 */
.L_x_12587:
[----:B------:R-:W-:Y:S02]  /*5f30*/  IADD3 R39, R39, 0x1, RZ ;  /* 0x0000000127277810 */ /* 0x000fe40007ffe0ff */
[----:B------:R-:W-:-:S02]  /*5f40*/  IADD3 R38, P1, R38, 0x1, RZ ;  /* 0x0000000126267810 */ /* 0x000fc40007f3e0ff */
[----:B------:R-:W-:Y:S02]  /*5f50*/  ISETP.GE.AND P0, PT, R39, c[0x0][0x16c], PT ;  /* 0x00005b0027007a0c */ /* 0x000fe40003f06270 */
[----:B------:R-:W-:-:S11]  /*5f60*/  IADD3.X R37, RZ, R37, RZ, P1, !PT ;  /* 0x00000025ff257210 */ /* 0x000fd60000ffe4ff */
[----:B------:R-:W-:Y:S01]  /*5f70*/  @P0 CALL.REL.NOINC `(.L_x_12542) ;  /* 0x0000001000000944 */ /* 0x000fe20003c00000 */
[----:B------:R-:W-:Y:S05]  /*5f80*/  BRA `(.L_x_12589) ;  /* 0xffffb97000007947 */ /* 0x000fea000383ffff */
.L_x_12542:
[----:B------:R-:W-:Y:S01]  /*5f90*/  BAR.SYNC.DEFER_BLOCKING 0x0 ;  /* 0x0000000000007b1d */ /* 0x000fe20000010000 */
[----:B------:R-:W-:Y:S01]  /*5fa0*/  F2FP.PACK_AB R38, R35, R36 ;  /* 0x000000242326723e */ /* 0x000fe200000000ff */
[----:B------:R-:W-:Y:S01]  /*5fb0*/  IMAD R45, R29, c[0x0][0x2e0], RZ ;  /* 0x0000b8001d2d7a24 */ /* 0x000fe200078e02ff */
[----:B------:R-:W-:Y:S02]  /*5fc0*/  F2FP.PACK_AB R39, R60, R61 ;  /* 0x0000003d3c27723e */ /* 0x000fe400000000ff */
[----:B------:R-:W-:Y:S02]  /*5fd0*/  F2FP.PACK_AB R37, R33, R34 ;  /* 0x000000222125723e */ /* 0x000fe400000000ff */
[----:B------:R-:W-:Y:S01]  /*5fe0*/  F2FP.PACK_AB R36, R31, R32 ;  /* 0x000000201f24723e */ /* 0x000fe200000000ff */
[----:B------:R-:W-:Y:S01]  /*5ff0*/  IMAD R31, R25, c[0x0][0x2d8], RZ ;  /* 0x0000b600191f7a24 */ /* 0x000fe200078e02ff */
[----:B------:R-:W-:Y:S02]  /*6000*/  MOV R42, R74 ;  /* 0x0000004a002a7202 */ /* 0x000fe40000000f00 */
[----:B------:R-:W-:Y:S01]  /*6010*/  MOV R43, R75 ;  /* 0x0000004b002b7202 */ /* 0x000fe20000000f00 */
[----:B------:R-:W-:Y:S01]  /*6020*/  IMAD R31, R26, c[0x0][0x2dc], R31 ;  /* 0x0000b7001a1f7a24 */ /* 0x000fe200078e021f */
[----:B------:R-:W-:-:S02]  /*6030*/  F2FP.PACK_AB R47, R0, R2 ;  /* 0x00000002002f723e */ /* 0x000fc400000000ff */
[----:B------:R-:W-:Y:S01]  /*6040*/  F2FP.PACK_AB R46, R3, R4 ;  /* 0x00000004032e723e */ /* 0x000fe200000000ff */
[--C-:B------:R-:W-:Y:S01]  /*6050*/  IMAD.WIDE.U32 R40, R26, c[0x0][0x2d8], R42.reuse ;  /* 0x0000b6001a287a25 */ /* 0x100fe200078e002a */
[----:B------:R-:W-:Y:S02]  /*6060*/  F2FP.PACK_AB R44, R7, R8 ;  /* 0x00000008072c723e */ /* 0x000fe400000000ff */
[----:B------:R-:W-:Y:S01]  /*6070*/  IADD3 R12, P1, R12, -0x400, RZ ;  /* 0xfffffc000c0c7810 */ /* 0x000fe20007f3e0ff */
[----:B------:R-:W-:Y:S01]  /*6080*/  IMAD.WIDE.U32 R42, R26, c[0x0][0x2f8], R42 ;  /* 0x0000be001a2a7a25 */ /* 0x000fe200078e002a */
[----:B------:R-:W-:Y:S02]  /*6090*/  IADD3 R41, R41, R31, RZ ;  /* 0x0000001f29297210 */ /* 0x000fe40007ffe0ff */
[----:B------:R-:W-:Y:S01]  /*60a0*/  IADD3 R16, P2, R16, -0x200, RZ ;  /* 0xfffffe0010107810 */ /* 0x000fe20007f5e0ff */
[----:B------:R0:W-:Y:S01]  /*60b0*/  STS.128 [R19.X16], R36 ;  /* 0x0000002413007388 */ /* 0x0001e2000000cc00 */
[----:B------:R-:W-:-:S06]  /*60c0*/  NOP ;  /* 0x0000000000007918 */ /* 0x000fcc0000000000 */
[----:B------:R-:W1:Y:S01]  /*60d0*/  LDS.128 R32, [R19.X16] ;  /* 0x0000000013207984 */ /* 0x000e62000000cc00 */
[----:B------:R-:W-:Y:S01]  /*60e0*/  IMAD R31, R30, c[0x0][0x2e4], R45 ;  /* 0x0000b9001e1f7a24 */ /* 0x000fe200078e022d */
[----:B------:R-:W-:Y:S01]  /*60f0*/  F2FP.PACK_AB R45, R5, R6 ;  /* 0x00000006052d723e */ /* 0x000fe200000000ff */
[----:B------:R-:W-:Y:S01]  /*6100*/  FADD.FTZ R8, R21, R8 ;  /* 0x0000000815087221 */ /* 0x000fe20000010000 */
[----:B------:R-:W-:Y:S02]  /*6110*/  IADD3 R18, P3, R18, -0x200, RZ ;  /* 0xfffffe0012127810 */ /* 0x000fe40007f7e0ff */
[----:B------:R-:W-:Y:S01]  /*6120*/  IADD3 R14, P4, R14, -0x200, RZ ;  /* 0xfffffe000e0e7810 */ /* 0x000fe20007f9e0ff */
[----:B------:R-:W-:Y:S01]  /*6130*/  FADD.FTZ R7, R8, R7 ;  /* 0x0000000708077221 */ /* 0x000fe20000010000 */
[----:B------:R-:W-:Y:S01]  /*6140*/  IADD3 R10, R10, 0x1, RZ ;  /* 0x000000010a0a7810 */ /* 0x000fe20007ffe0ff */
[----:B0-----:R-:W-:Y:S01]  /*6150*/  IMAD.WIDE.U32 R36, R30, c[0x0][0x2e0], R40 ;  /* 0x0000b8001e247a25 */ /* 0x001fe200078e0028 */
[----:B------:R-:W-:-:S02]  /*6160*/  IADD3.X R11, R11, -0x1, RZ, P1, !PT ;  /* 0xffffffff0b0b7810 */ /* 0x000fc40000ffe4ff */
[----:B------:R-:W-:Y:S01]  /*6170*/  IADD3.X R15, R15, -0x1, RZ, P2, !PT ;  /* 0xffffffff0f0f7810 */ /* 0x000fe200017fe4ff */
[----:B------:R-:W-:Y:S01]  /*6180*/  FADD.FTZ R6, R7, R6 ;  /* 0x0000000607067221 */ /* 0x000fe20000010000 */
[----:B------:R-:W-:Y:S02]  /*6190*/  IADD3 R31, R37, R31, RZ ;  /* 0x0000001f251f7210 */ /* 0x000fe40007ffe0ff */
[----:B------:R-:W-:Y:S01]  /*61a0*/  LEA R40, P0, R36, c[0x0][0x330], 0x1 ;  /* 0x0000cc0024287a11 */ /* 0x000fe200078008ff */
[----:B------:R-:W-:Y:S01]  /*61b0*/  FADD.FTZ R5, R6, R5 ;  /* 0x0000000506057221 */ /* 0x000fe20000010000 */
[----:B------:R-:W-:Y:S02]  /*61c0*/  IADD3.X R17, R17, -0x1, RZ, P3, !PT ;  /* 0xffffffff11117810 */ /* 0x000fe40001ffe4ff */
[----:B------:R-:W-:Y:S01]  /*61d0*/  LEA.HI.X R41, R36, c[0x0][0x334], R31, 0x1, P0 ;  /* 0x0000cd0024297a11 */ /* 0x000fe200000f0c1f */
[----:B------:R-:W-:Y:S01]  /*61e0*/  IMAD R31, R25, c[0x0][0x2f8], RZ ;  /* 0x0000be00191f7a24 */ /* 0x000fe200078e02ff */
[----:B------:R-:W-:Y:S01]  /*61f0*/  IADD3.X R13, R13, -0x1, RZ, P4, !PT ;  /* 0xffffffff0d0d7810 */ /* 0x000fe200027fe4ff */
[----:B------:R-:W-:-:S02]  /*6200*/  FADD.FTZ R4, R5, R4 ;  /* 0x0000000405047221 */ /* 0x000fc40000010000 */
[----:B------:R-:W-:-:S04]  /*6210*/  IMAD.WIDE R40, R20, 0x10, R40 ;  /* 0x0000001014287825 */ /* 0x000fc800078e0228 */
[----:B------:R-:W-:Y:S02]  /*6220*/  IMAD R31, R26, c[0x0][0x2fc], R31 ;  /* 0x0000bf001a1f7a24 */ /* 0x000fe400078e021f */
[----:B------:R-:W-:-:S03]  /*6230*/  FADD.FTZ R3, R4, R3 ;  /* 0x0000000304037221 */ /* 0x000fc60000010000 */
[----:B------:R-:W-:Y:S01]  /*6240*/  IADD3 R43, R43, R31, RZ ;  /* 0x0000001f2b2b7210 */ /* 0x000fe20007ffe0ff */
[----:B------:R-:W-:Y:S02]  /*6250*/  IMAD R31, R29, c[0x0][0x300], RZ ;  /* 0x0000c0001d1f7a24 */ /* 0x000fe400078e02ff */
[----:B------:R-:W-:Y:S02]  /*6260*/  FADD.FTZ R3, R3, R2 ;  /* 0x0000000203037221 */ /* 0x000fe40000010000 */
[C---:B------:R-:W-:Y:S01]  /*6270*/  IMAD R21, R30.reuse, c[0x0][0x304], R31 ;  /* 0x0000c1001e157a24 */ /* 0x040fe200078e021f */
[----:B-1----:R0:W-:Y:S04]  /*6280*/  STG.E.128 [R40.64], R32 ;  /* 0x0000002028007986 */ /* 0x0021e8000c101d06 */
[----:B------:R-:W-:Y:S01]  /*6290*/  BAR.SYNC.DEFER_BLOCKING 0x0 ;  /* 0x0000000000007b1d */ /* 0x000fe20000010000 */
[----:B0-----:R-:W-:-:S05]  /*62a0*/  IMAD.WIDE.U32 R32, R30, c[0x0][0x300], R42 ;  /* 0x0000c0001e207a25 */ /* 0x001fca00078e002a */
[----:B------:R-:W-:Y:S02]  /*62b0*/  IADD3 R21, R33, R21, RZ ;  /* 0x0000001521157210 */ /* 0x000fe40007ffe0ff */
[----:B------:R-:W-:Y:S01]  /*62c0*/  LEA R34, P0, R32, c[0x0][0x340], 0x1 ;  /* 0x0000d00020227a11 */ /* 0x000fe200078008ff */
[----:B------:R-:W-:Y:S01]  /*62d0*/  STS.128 [R19.X16], R44 ;  /* 0x0000002c13007388 */ /* 0x000fe2000000cc00 */
[----:B------:R-:W-:-:S06]  /*62e0*/  NOP ;  /* 0x0000000000007918 */ /* 0x000fcc0000000000 */
[----:B------:R-:W0:Y:S01]  /*62f0*/  LDS.128 R36, [R19.X16] ;  /* 0x0000000013247984 */ /* 0x000e22000000cc00 */
[----:B------:R-:W-:Y:S01]  /*6300*/  LEA.HI.X R35, R32, c[0x0][0x344], R21, 0x1, P0 ;  /* 0x0000d10020237a11 */ /* 0x000fe200000f0c15 */
[----:B------:R-:W-:Y:S01]  /*6310*/  FADD.FTZ R21, R3, R0 ;  /* 0x0000000003157221 */ /* 0x000fe20000010000 */
[----:B------:R-:W-:-:S03]  /*6320*/  ISETP.GT.AND P0, PT, R9, 0x1, PT ;  /* 0x000000010900780c */ /* 0x000fc60003f04270 */
[----:B------:R-:W-:-:S05]  /*6330*/  IMAD.WIDE R6, R20, 0x10, R34 ;  /* 0x0000001014067825 */ /* 0x000fca00078e0222 */
[----:B0-----:R0:W-:Y:S05]  /*6340*/  STG.E.128 [R6.64], R36 ;  /* 0x0000002406007986 */ /* 0x0011ea000c101d06 */
[----:B------:R-:W-:Y:S01]  /*6350*/  @!P0 CALL.REL.NOINC `(.L_x_12540) ;  /* 0x0000001000008944 */ /* 0x000fe20003c00000 */
[----:B------:R-:W-:Y:S05]  /*6360*/  BRA `(.L_x_12590) ;  /* 0xffffa3f000007947 */ /* 0x000fea000383ffff */
.L_x_12540:
        /* <DEDUP_REMOVED lines=17> */
[----:B0-----:R-:W0:Y:S02]  /*6480*/  SHFL.DOWN P1, R7, R2, 0x10, 0x1f ;  /* 0x0a001f0002077f89 */ /* 0x001e240000020000 */
[----:B0-----:R-:W-:Y:S01]  /*6490*/  @P1 FADD R7, R2, R7 ;  /* 0x0000000702071221 */ /* 0x001fe20000000000 */
[----:B--2---:R-:W-:-:S04]  /*64a0*/  ISETP.NE.AND P1, PT, R4, RZ, PT ;  /* 0x000000ff0400720c */ /* 0x004fc80003f25270 */
[----:B------:R0:W-:Y:S04]  /*64b0*/  @!P2 STS [0xc64], R7 ;  /* 0x000c6407ff00a388 */ /* 0x0001e80000000800 */
[----:B------:R-:W-:Y:S06]  /*64c0*/  BAR.SYNC.DEFER_BLOCKING 0x0 ;  /* 0x0000000000007b1d */ /* 0x000fec0000010000 */
[----:B------:R-:W-:Y:S05]  /*64d0*/  @P1 BRA `(.L_x_12592) ;  /* 0x0000001000001947 */ /* 0x000fea0003800000 */
[----:B0-----:R0:W-:Y:S02]  /*64e0*/  RED.E.ADD.F32.FTZ.RN.STRONG.GPU [R78.64], R7 ;  /* 0x000000074e00798e */ /* 0x0011e4000c10e786 */
.L_x_12592:
[----:B0-----:R-:W-:Y:S05]  /*64f0*/  BSYNC B0 ;  /* 0x0000000000007941 */ /* 0x001fea0003800000 */
.L_x_12591:
        /* <DEDUP_REMOVED lines=23> */
.L_x_12594:
[----:B------:R-:W1:Y:S02]  /*6670*/  S2R R13, SR_TID.X ;  /* 0x00000000000d7919 */ /* 0x000e640000002100 */
.L_x_12595:
[----:B0-----:R-:W-:Y:S05]  /*6680*/  BSYNC B0 ;  /* 0x0000000000007941 */ /* 0x001fea0003800000 */
.L_x_12593:
        /* <DEDUP_REMOVED lines=10> */
.L_x_12596:
        /* <DEDUP_REMOVED lines=28> */
.L_x_12597:
        /* <DEDUP_REMOVED lines=9> */
.L_x_14745:


//--------------------- .text._Z25selective_scan_bwd_kernelI32Selective_Scan_bwd_kernel_traitsILi32ELi8ELb1ELb1ELb0ELb1ELb0EN3c104HalfENS1_7complexIfEEEEv12SSMParamsBwd --------------------------
	.section	.text._Z25selective_scan_bwd_kernelI32Selective_Scan_bwd_kernel_traitsILi32ELi8ELb1ELb1ELb0ELb1ELb0EN3c104HalfENS1_7complexIfEEEEv12SSMParamsBwd,"ax",@progbits
	.sectioninfo	@"SHI_REGISTERS=168"
	.align	128
        .global         _Z25selective_scan_bwd_kernelI32Selective_Scan_bwd_kernel_traitsILi32ELi8ELb1ELb1ELb0ELb1ELb0EN3c104HalfENS1_7complexIfEEEEv12SSMParamsBwd
        .type           _Z25selective_scan_bwd_kernelI32Selective_Scan_bwd_kernel_traitsILi32ELi8ELb1ELb1ELb0ELb1ELb0EN3c104HalfENS1_7complexIfEEEEv12SSMParamsBwd,@function
        .size           _Z25selective_scan_bwd_kernelI32Selective_Scan_bwd_kernel_traitsILi32ELi8ELb1ELb1ELb0ELb1ELb0EN3c104HalfENS1_7complexIfEEEEv12SSMParamsBwd,(.L_x_14746 - _Z25selective_scan_bwd_kernelI32Selective_Scan_bwd_kernel_traitsILi32ELi8ELb1ELb1ELb0ELb1ELb0EN3c104HalfENS1_7complexIfEEEEv12SSMParamsBwd)
        .other          _Z25selective_scan_bwd_kernelI32Selective_Scan_bwd_kernel_traitsILi32ELi8ELb1ELb1ELb0ELb1ELb0EN3c104HalfENS1_7complexIfEEEEv12SSMParamsBwd,@"STO_CUDA_ENTRY STV_DEFAULT"
_Z25selective_scan_bwd_kernelI32Selective_Scan_bwd_kernel_traitsILi32ELi8ELb1ELb1ELb0ELb1ELb0EN3c104HalfENS1_7complexIfEEEEv12SSMParamsBwd:
.text._Z25selective_scan_bwd_kernelI32Selective_Scan_bwd_kernel_traitsILi32ELi8ELb1ELb1ELb0ELb1ELb0EN3c104HalfENS1_7complexIfEEEEv12SSMParamsBwd:
        /* <DEDUP_REMOVED lines=24> */
[----:B------:R-:W-:Y:S01]  /*0180*/  CS2R R76, SRZ ;  /* 0x00000000004c7805 */ /* 0x000fe2000001ff00 */
[----:B------:R-:W-:Y:S01]  /*0190*/  CS2R R74, SRZ ;  /* 0x00000000004a7805 */ /* 0x000fe2000001ff00 */
[C---:B------:R-:W-:Y:S01]  /*01a0*/  IMAD R9, R31.reuse, c[0x0][0x1e0], RZ ;  /* 0x000078001f097a24 */ /* 0x040fe200078e02ff */
[----:B0-----:R-:W-:Y:S01]  /*01b0*/  IABS R2, R36 ;  /* 0x0000002400027213 */ /* 0x001fe20000000000 */
[C---:B------:R-:W-:Y:S01]  /*01c0*/  IMAD R15, R31.reuse, c[0x0][0x190], RZ ;  /* 0x000064001f0f7a24 */ /* 0x040fe200078e02ff */
[----:B-1----:R-:W-:Y:S01]  /*01d0*/  HFMA2.MMA R6, -RZ, RZ, 0, 0 ;  /* 0x00000000ff067435 */ /* 0x002fe200000001ff */
[C---:B------:R-:W-:Y:S01]  /*01e0*/  IMAD R9, R32.reuse, c[0x0][0x1e4], R9 ;  /* 0x0000790020097a24 */ /* 0x040fe200078e0209 */
[----:B------:R-:W-:Y:S01]  /*01f0*/  HFMA2.MMA R28, -RZ, RZ, 0, 0 ;  /* 0x00000000ff1c7435 */ /* 0x000fe200000001ff */
[----:B--2---:R-:W-:Y:S01]  /*0200*/  IMAD R5, R31, c[0x0][0x1d0], RZ ;  /* 0x000074001f057a24 */ /* 0x004fe200078e02ff */
[----:B------:R-:W-:Y:S01]  /*0210*/  MOV R27, RZ ;  /* 0x000000ff001b7202 */ /* 0x000fe20000000f00 */
        /* <DEDUP_REMOVED lines=58> */
[----:B------:R-:W-:Y:S01]  /*05c0*/  ISETP.NE.AND.EX P1, PT, RZ, c[0x0][0x32c], PT, P1 ;  /* 0x0000cb00ff007a0c */ /* 0x000fe20003f25310 */
[----:B------:R-:W-:Y:S01]  /*05d0*/  @P0 IMAD R0, R32, c[0x0][0x164], R36 ;  /* 0x0000590020000a24 */ /* 0x000fe200078e0224 */
[----:B------:R-:W-:Y:S02]  /*05e0*/  ISETP.NE.AND.EX P2, PT, RZ, c[0x0][0x34c], PT, P2 ;  /* 0x0000d300ff007a0c */ /* 0x000fe40003f45320 */
        /* <DEDUP_REMOVED lines=23> */
[----:B------:R-:W-:Y:S02]  /*0760*/  MOV R28, RZ ;  /* 0x000000ff001c7202 */ /* 0x000fe40000000f00 */
.L_x_12663:
[----:B------:R-:W-:Y:S01]  /*0770*/  BAR.SYNC.DEFER_BLOCKING 0x0 ;  /* 0x0000000000007b1d */ /* 0x000fe20000010000 */
[----:B0-----:R-:W-:Y:S02]  /*0780*/  MOV R2, R24 ;  /* 0x0000001800027202 */ /* 0x001fe40000000f00 */
[----:B------:R-:W-:-:S05]  /*0790*/  MOV R3, R23 ;  /* 0x0000001700037202 */ /* 0x000fca0000000f00 */
        /* <DEDUP_REMOVED lines=11> */
[----:B--2---:R-:W-:Y:S01]  /*0850*/  STS.128 [R25.X16], R44 ;  /* 0x0000002c19007388 */ /* 0x004fe2000000cc00 */
[----:B------:R-:W-:-:S06]  /*0860*/  NOP ;  /* 0x0000000000007918 */ /* 0x000fcc0000000000 */
[----:B------:R-:W1:Y:S04]  /*0870*/  LDS.128 R8, [R25.X16] ;  /* 0x0000000019087984 */ /* 0x000e68000000cc00 */
[----:B------:R-:W-:Y:S06]  /*0880*/  BAR.SYNC.DEFER_BLOCKING 0x0 ;  /* 0x0000000000007b1d */ /* 0x000fec0000010000 */
[----:B------:R-:W2:Y:S01]  /*0890*/  LDG.E.128 R48, [R14.64] ;  /* 0x000000060e307981 */ /* 0x000ea2000c1e1d00 */
[--C-:B0-----:R-:W-:Y:S01]  /*08a0*/  HADD2.F32 R0, -RZ, R40.reuse.H0_H0 ;  /* 0x20000028ff007230 */ /* 0x101fe20000004100 */
[----:B------:R-:W-:Y:S01]  /*08b0*/  BSSY B0, `(.L_x_12599) ;  /* 0x0000048000007945 */ /* 0x000fe20003800000 */
[----:B------:R-:W-:-:S02]  /*08c0*/  HADD2.F32 R2, -RZ, R40.H1_H1 ;  /* 0x30000028ff027230 */ /* 0x000fc40000004100 */
[--C-:B------:R-:W-:Y:S02]  /*08d0*/  HADD2.F32 R3, -RZ, R41.reuse.H0_H0 ;  /* 0x20000029ff037230 */ /* 0x100fe40000004100 */
[----:B------:R-:W-:Y:S02]  /*08e0*/  HADD2.F32 R12, -RZ, R41.H1_H1 ;  /* 0x30000029ff0c7230 */ /* 0x000fe40000004100 */
[----:B-1----:R-:W-:Y:S02]  /*08f0*/  HADD2.F32 R66, -RZ, R8.H0_H0 ;  /* 0x20000008ff427230 */ /* 0x002fe40000004100 */
        /* <DEDUP_REMOVED lines=8> */
[----:B------:R-:W-:Y:S01]  /*0980*/  HADD2.F32 R60, -RZ, R11.H0_H0 ;  /* 0x2000000bff3c7230 */ /* 0x000fe20000004100 */
[--C-:B------:R-:W-:Y:S01]  /*0990*/  FADD.FTZ R64, R64, R33.reuse ;  /* 0x0000002140407221 */ /* 0x100fe20000010000 */
[----:B------:R-:W-:Y:S01]  /*09a0*/  FSETP.GTU.FTZ.AND P2, PT, R62, 20, PT ;  /* 0x41a000003e00780b */ /* 0x000fe20003f5c000 */
[--C-:B------:R-:W-:Y:S01]  /*09b0*/  FADD.FTZ R63, R10, R33.reuse ;  /* 0x000000210a3f7221 */ /* 0x100fe20000010000 */
[----:B------:R-:W-:Y:S01]  /*09c0*/  FSETP.GTU.FTZ.AND P6, PT, R67, 20, PT ;  /* 0x41a000004300780b */ /* 0x000fe20003fdc000 */
[----:B------:R-:W-:Y:S01]  /*09d0*/  FADD.FTZ R60, R60, R33 ;  /* 0x000000213c3c7221 */ /* 0x000fe20000010000 */
[----:B------:R-:W-:-:S02]  /*09e0*/  FSETP.GTU.FTZ.AND P4, PT, R64, 20, PT ;  /* 0x41a000004000780b */ /* 0x000fc40003f9c000 */
[----:B------:R-:W-:Y:S01]  /*09f0*/  FSETP.GTU.FTZ.AND P1, PT, R63, 20, PT ;  /* 0x41a000003f00780b */ /* 0x000fe20003f3c000 */
[----:B--2---:R-:W-:Y:S01]  /*0a00*/  STS.128 [R25.X16], R48 ;  /* 0x0000003019007388 */ /* 0x004fe2000000cc00 */
        /* <DEDUP_REMOVED lines=9> */
[----:B------:R-:W-:Y:S01]  /*0aa0*/  HADD2.F32 R4, -RZ, R11.H1_H1 ;  /* 0x3000000bff047230 */ /* 0x000fe20000004100 */
[----:B------:R-:W-:Y:S01]  /*0ab0*/  FFMA.FTZ R0, R37, R2, R0 ;  /* 0x0000000225007223 */ /* 0x000fe20000010000 */
[----:B------:R-:W-:-:S02]  /*0ac0*/  HADD2.F32 R5, -RZ, R42.H0_H0 ;  /* 0x2000002aff057230 */ /* 0x000fc40000004100 */
        /* <DEDUP_REMOVED lines=38> */
.L_x_12600:
[----:B------:R-:W-:Y:S05]  /*0d30*/  BSYNC B0 ;  /* 0x0000000000007941 */ /* 0x000fea0003800000 */
.L_x_12599:
        /* <DEDUP_REMOVED lines=39> */
.L_x_12602:
[----:B------:R-:W-:Y:S05]  /*0fb0*/  BSYNC B0 ;  /* 0x0000000000007941 */ /* 0x000fea0003800000 */
.L_x_12601:
        /* <DEDUP_REMOVED lines=39> */
.L_x_12604:
[----:B------:R-:W-:Y:S05]  /*1230*/  BSYNC B0 ;  /* 0x0000000000007941 */ /* 0x000fea0003800000 */
.L_x_12603:
        /* <DEDUP_REMOVED lines=33> */
.L_x_12606:
[----:B------:R-:W-:Y:S05]  /*1450*/  BSYNC B0 ;  /* 0x0000000000007941 */ /* 0x000fea0003800000 */
.L_x_12605:
        /* <DEDUP_REMOVED lines=33> */
.L_x_12608:
[----:B------:R-:W-:Y:S05]  /*1670*/  BSYNC B0 ;  /* 0x0000000000007941 */ /* 0x000fea0003800000 */
.L_x_12607:
        /* <DEDUP_REMOVED lines=33> */
.L_x_12610:
[----:B------:R-:W-:Y:S05]  /*1890*/  BSYNC B0 ;  /* 0x0000000000007941 */ /* 0x000fea0003800000 */
.L_x_12609:
        /* <DEDUP_REMOVED lines=33> */
.L_x_12612:
[----:B------:R-:W-:Y:S05]  /*1ab0*/  BSYNC B0 ;  /* 0x0000000000007941 */ /* 0x000fea0003800000 */
.L_x_12611:
        /* <DEDUP_REMOVED lines=33> */
.L_x_12614:
[----:B------:R-:W-:Y:S05]  /*1cd0*/  BSYNC B0 ;  /* 0x0000000000007941 */ /* 0x000fea0003800000 */
.L_x_12613:
        /* <DEDUP_REMOVED lines=27> */
.L_x_12662:
        /* <DEDUP_REMOVED lines=57> */
[----:B0-----:R-:W-:Y:S01]  /*2220*/  FMUL.FTZ R94, R95, R94 ;  /* 0x0000005e5f5e7220 */ /* 0x001fe20000410000 */
[----:B-1----:R-:W-:Y:S01]  /*2230*/  SHF.L.U32 R87, R81, 0x3, RZ ;  /* 0x0000000351577819 */ /* 0x002fe200000006ff */
        /* <DEDUP_REMOVED lines=14> */
[----:B------:R-:W-:Y:S01]  /*2320*/  FMUL.FTZ R81, R84, R67 ;  /* 0x0000004354517220 */ /* 0x000fe20000410000 */
[----:B------:R-:W-:Y:S01]  /*2330*/  MUFU.COS R85, R87 ;  /* 0x0000005700557308 */ /* 0x000fe20000000000 */
[CC--:B------:R-:W-:Y:S01]  /*2340*/  FMUL.FTZ R80, R83.reuse, R62.reuse ;  /* 0x0000003e53507220 */ /* 0x0c0fe20000410000 */
[----:B------:R1:W5:Y:S06]  /*2350*/  @!P1 LDG.E.64 R98, [R70.64+0x8] ;  /* 0x0000080646629981 */ /* 0x00036c000c1e1b00 */
[----:B------:R-:W-:Y:S01]  /*2360*/  MUFU.SIN R86, R88 ;  /* 0x0000005800567308 */ /* 0x000fe20000000400 */
[----:B------:R-:W-:Y:S01]  /*2370*/  FMUL.RZ R91, R80, 0.15915493667125701904 ;  /* 0x3e22f983505b7820 */ /* 0x000fe2000040c000 */
[----:B------:R-:W-:Y:S01]  /*2380*/  ISETP.NE.AND P1, PT, R26, 0x1f, PT ;  /* 0x0000001f1a00780c */ /* 0x000fe20003f25270 */
[C---:B------:R-:W-:Y:S01]  /*2390*/  FMUL.FTZ R80, R84.reuse, R62 ;  /* 0x0000003e54507220 */ /* 0x040fe20000410000 */
[----:B0-----:R-:W-:Y:S01]  /*23a0*/  HADD2.F32 R107, -RZ, R48.H1_H1 ;  /* 0x30000030ff6b7230 */ /* 0x001fe20000004100 */
[C---:B------:R-:W-:Y:S01]  /*23b0*/  FMUL.FTZ R90, R84.reuse, R60 ;  /* 0x0000003c545a7220 */ /* 0x040fe20000410000 */
[----:B------:R-:W-:Y:S01]  /*23c0*/  HADD2.F32 R112, -RZ, R49.H1_H1 ;  /* 0x30000031ff707230 */ /* 0x000fe20000004100 */
[C---:B------:R-:W-:Y:S01]  /*23d0*/  FMUL.FTZ R97, R84.reuse, R61 ;  /* 0x0000003d54617220 */ /* 0x040fe20000410000 */
[----:B------:R0:W-:Y:S01]  /*23e0*/  MUFU.COS R104, R88 ;  /* 0x0000005800687308 */ /* 0x0001e20000000000 */
[-C--:B-1----:R-:W-:Y:S01]  /*23f0*/  FMUL.FTZ R71, R83, R65.reuse ;  /* 0x0000004153477220 */ /* 0x082fe20000410000 */
[----:B------:R-:W-:Y:S01]  /*2400*/  HADD2.F32 R119, -RZ, R50.H0_H0 ;  /* 0x20000032ff777230 */ /* 0x000fe20000004100 */
[C---:B------:R-:W-:Y:S01]  /*2410*/  FMUL.FTZ R70, R84.reuse, R64 ;  /* 0x0000004054467220 */ /* 0x040fe20000410000 */
        /* <DEDUP_REMOVED lines=8> */
[-C--:B------:R-:W-:Y:S01]  /*24a0*/  FMUL.FTZ R88, R84, R63.reuse ;  /* 0x0000003f54587220 */ /* 0x080fe20000410000 */
        /* <DEDUP_REMOVED lines=9> */
[-C--:B------:R-:W-:Y:S02]  /*2540*/  FMUL.FTZ R145, R118, R61.reuse ;  /* 0x0000003d76917220 */ /* 0x080fe40000410000 */
        /* <DEDUP_REMOVED lines=46> */
[CC--:B------:R-:W-:Y:S01]  /*2830*/  FFMA.FTZ R90, R102.reuse, R87.reuse, R89 ;  /* 0x00000057665a7223 */ /* 0x0c0fe20000010059 */
[----:B------:R-:W-:Y:S01]  /*2840*/  HADD2.F32 R89, -RZ, R46.H0_H0 ;  /* 0x2000002eff597230 */ /* 0x000fe20000004100 */
[----:B------:R-:W-:Y:S01]  /*2850*/  FMUL.FTZ R88, R101, R87 ;  /* 0x0000005765587220 */ /* 0x000fe20000410000 */
[----:B------:R-:W1:Y:S01]  /*2860*/  MUFU.COS R86, R105 ;  /* 0x0000006900567308 */ /* 0x000e620000000000 */
[----:B------:R-:W-:Y:S01]  /*2870*/  HADD2.F32 R87, -RZ, R41.H0_H0 ;  /* 0x20000029ff577230 */ /* 0x000fe20000004100 */
[-C--:B------:R-:W-:Y:S02]  /*2880*/  FMUL.FTZ R126, R91, R64.reuse ;  /* 0x000000405b7e7220 */ /* 0x080fe40000410000 */
        /* <DEDUP_REMOVED lines=19> */
[----:B------:R-:W-:Y:S02]  /*29c0*/  FMUL.FTZ R129, R90, R65 ;  /* 0x000000415a817220 */ /* 0x000fe40000410000 */
        /* <DEDUP_REMOVED lines=66> */
.L_x_12617:
[----:B------:R-:W-:Y:S05]  /*2df0*/  BSYNC B0 ;  /* 0x0000000000007941 */ /* 0x000fea0003800000 */
.L_x_12616:
[----:B------:R-:W3:Y:S01]  /*2e00*/  SHFL.UP PT, R124, R47, 0x1, RZ ;  /* 0x042000002f7c7989 */ /* 0x000ee200000e00ff */
[----:B------:R-:W-:Y:S01]  /*2e10*/  ISETP.GE.AND P3, PT, R25, 0x1, PT ;  /* 0x000000011900780c */ /* 0x000fe20003f66270 */
[----:B-----5:R-:W-:Y:S01]  /*2e20*/  FMUL.FTZ R144, R52, R92 ;  /* 0x0000005c34907220 */ /* 0x020fe20000410000 */
[----:B------:R-:W-:Y:S01]  /*2e30*/  ISETP.GE.OR P0, PT, R18, c[0x0][0x174], P0 ;  /* 0x00005d0012007a0c */ /* 0x000fe20000706670 */
[----:B-1----:R-:W1:Y:S01]  /*2e40*/  SHFL.UP PT, R44, R46, 0x1, RZ ;  /* 0x042000002e2c7989 */ /* 0x002e6200000e00ff */
[----:B------:R-:W-:Y:S03]  /*2e50*/  BSSY B0, `(.L_x_12618) ;  /* 0x00000ed000007945 */ /* 0x000fe60003800000 */
[----:B------:R-:W4:Y:S04]  /*2e60*/  SHFL.UP PT, R125, R48, 0x1, RZ ;  /* 0x04200000307d7989 */ /* 0x000f2800000e00ff */
[----:B------:R-:W0:Y:S04]  /*2e70*/  SHFL.UP PT, R45, R49, 0x1, RZ ;  /* 0x04200000312d7989 */ /* 0x000e2800000e00ff */
[----:B------:R2:W-:Y:S04]  /*2e80*/  SHFL.IDX PT, R149, R99, RZ, 0x1f ;  /* 0x00001fff63957589 */ /* 0x0005e800000e0000 */
[----:B------:R1:W-:Y:S01]  /*2e90*/  SHFL.IDX PT, R150, R98, RZ, 0x1f ;  /* 0x00001fff62967589 */ /* 0x0003e200000e0000 */
[----:B---3--:R-:W-:-:S02]  /*2ea0*/  FMUL.FTZ R136, R49, R124 ;  /* 0x0000007c31887220 */ /* 0x008fc40000410000 */
[----:B--2---:R-:W-:Y:S02]  /*2eb0*/  FMUL.FTZ R99, R53, R93 ;  /* 0x0000005d35637220 */ /* 0x004fe40000410000 */
[----:B-1----:R-:W-:Y:S02]  /*2ec0*/  FMUL.FTZ R135, R49, R44 ;  /* 0x0000002c31877220 */ /* 0x002fe40000410000 */
[----:B------:R-:W-:Y:S02]  /*2ed0*/  FMUL.FTZ R98, R53, R92 ;  /* 0x0000005c35627220 */ /* 0x000fe40000410000 */
[-C--:B----4-:R-:W-:Y:S02]  /*2ee0*/  FMUL.FTZ R137, R49, R125.reuse ;  /* 0x0000007d31897220 */ /* 0x090fe40000410000 */
[C---:B------:R-:W-:Y:S02]  /*2ef0*/  FFMA.FTZ R125, R46.reuse, R125, R136 ;  /* 0x0000007d2e7d7223 */ /* 0x040fe40000010088 */
        /* <DEDUP_REMOVED lines=46> */
[----:B------:R-:W-:Y:S02]  /*31e0*/  IMAD R139, R139, R32, RZ ;  /* 0x000000208b8b7224 */ /* 0x000fe400078e02ff */
        /* <DEDUP_REMOVED lines=16> */
[----:B------:R-:W-:Y:S02]  /*32f0*/  IMAD R125, R29, c[0x0][0x2a0], RZ ;  /* 0x0000a8001d7d7a24 */ /* 0x000fe400078e02ff */
[----:B------:R-:W-:Y:S01]  /*3300*/  @P3 FADD.FTZ R48, R48, R139 ;  /* 0x0000008b30303221 */ /* 0x000fe20000010000 */
[----:B------:R-:W0:Y:S01]  /*3310*/  SHFL.UP PT, R49, R46, 0x10, RZ ;  /* 0x060000002e317989 */ /* 0x000e2200000e00ff */
[----:B------:R-:W-:Y:S02]  /*3320*/  IMAD R139, R30, c[0x0][0x2a4], R125 ;  /* 0x0000a9001e8b7a24 */ /* 0x000fe400078e027d */
[----:B------:R-:W-:Y:S01]  /*3330*/  @P3 FADD.FTZ R47, R47, R138 ;  /* 0x0000008a2f2f3221 */ /* 0x000fe20000010000 */
[----:B------:R-:W1:Y:S01]  /*3340*/  SHFL.UP PT, R125, R136, 0x10, RZ ;  /* 0x06000000887d7989 */ /* 0x000e6200000e00ff */
[----:B------:R-:W-:Y:S01]  /*3350*/  IMAD R141, R141, -0x200, RZ ;  /* 0xfffffe008d8d7824 */ /* 0x000fe200078e02ff */
[----:B------:R-:W-:-:S02]  /*3360*/  IADD3 R139, R139, R45, RZ ;  /* 0x0000002d8b8b7210 */ /* 0x000fc40007ffe0ff */
[----:B------:R-:W2:Y:S01]  /*3370*/  SHFL.UP PT, R137, R48, 0x10, RZ ;  /* 0x0600000030897989 */ /* 0x000ea200000e00ff */
[----:B------:R-:W-:-:S03]  /*3380*/  LEA R45, P3, R44, c[0x0][0x318], 0x3 ;  /* 0x0000c6002c2d7a11 */ /* 0x000fc600078618ff */
[----:B------:R-:W3:Y:S01]  /*3390*/  SHFL.UP PT, R135, R47, 0x10, RZ ;  /* 0x060000002f877989 */ /* 0x000ee200000e00ff */
        /* <DEDUP_REMOVED lines=11> */
[----:B------:R-:W-:Y:S01]  /*3450*/  FFMA.FTZ R124, R46, R135, -R124 ;  /* 0x000000872e7c7223 */ /* 0x000fe2000001087c */
        /* <DEDUP_REMOVED lines=140> */
.L_x_12619:
[----:B-1----:R-:W-:Y:S05]  /*3d20*/  BSYNC B0 ;  /* 0x0000000000007941 */ /* 0x002fea0003800000 */
.L_x_12618:
        /* <DEDUP_REMOVED lines=20> */
.L_x_12621:
[----:B------:R-:W-:Y:S05]  /*3e70*/  BSYNC B0 ;  /* 0x0000000000007941 */ /* 0x000fea0003800000 */
.L_x_12620:
        /* <DEDUP_REMOVED lines=35> */
.L_x_12623:
[----:B01----:R-:W-:Y:S05]  /*40b0*/  BSYNC B0 ;  /* 0x0000000000007941 */ /* 0x003fea0003800000 */
.L_x_12622:
[C---:B------:R-:W-:Y:S01]  /*40c0*/  FFMA.FTZ R151, R88.reuse, R147, R151 ;  /* 0x0000009358977223 */ /* 0x040fe20000010097 */
        /* <DEDUP_REMOVED lines=27> */
.L_x_12625:
[----:B------:R-:W-:Y:S05]  /*4280*/  BSYNC B0 ;  /* 0x0000000000007941 */ /* 0x000fea0003800000 */
.L_x_12624:
[C---:B----4-:R-:W-:Y:S01]  /*4290*/  FFMA.FTZ R134, R105.reuse, R130, R158 ;  /* 0x0000008269867223 */ /* 0x050fe2000001009e */
        /* <DEDUP_REMOVED lines=27> */
.L_x_12627:
[----:B---3--:R-:W-:Y:S05]  /*4450*/  BSYNC B0 ;  /* 0x0000000000007941 */ /* 0x008fea0003800000 */
.L_x_12626:
        /* <DEDUP_REMOVED lines=84> */
[-C--:B------:R-:W-:Y:S02]  /*49a0*/  FMUL.FTZ R160, R136, R61.reuse ;  /* 0x0000003d88a07220 */ /* 0x080fe40000410000 */
        /* <DEDUP_REMOVED lines=32> */
[-C--:B------:R-:W-:Y:S02]  /*4bb0*/  FMUL.FTZ R113, R125, R63.reuse ;  /* 0x0000003f7d717220 */ /* 0x080fe40000410000 */
        /* <DEDUP_REMOVED lines=30> */
[----:B------:R1:W-:Y:S01]  /*4da0*/  STS [R121.X4+0x440], R116 ;  /* 0x0004407479007388 */ /* 0x0003e20000004800 */
        /* <DEDUP_REMOVED lines=8> */
[----:B------:R0:W-:Y:S01]  /*4e30*/  STS [R121.X4+0x444], R152 ;  /* 0x0004449879007388 */ /* 0x0001e20000004800 */
        /* <DEDUP_REMOVED lines=9> */
[-C--:B------:R-:W-:Y:S02]  /*4ed0*/  FMUL.FTZ R151, R143, R64.reuse ;  /* 0x000000408f977220 */ /* 0x080fe40000410000 */
[----:B------:R-:W-:Y:S02]  /*4ee0*/  FMUL.FTZ R160, R88, R123 ;  /* 0x0000007b58a07220 */ /* 0x000fe40000410000 */
[----:B------:R-:W-:-:S02]  /*4ef0*/  FMUL.FTZ R123, R142, R64 ;  /* 0x000000408e7b7220 */ /* 0x000fc40000410000 */
[----:B------:R-:W-:Y:S01]  /*4f00*/  FFMA.FTZ R108, R94, R113, R108 ;  /* 0x000000715e6c7223 */ /* 0x000fe2000001006c */
[----:B------:R-:W-:Y:S01]  /*4f10*/  STS [R121.X4+0x43c], R160 ;  /* 0x00043ca079007388 */ /* 0x000fe20000004800 */
[----:B------:R-:W-:Y:S02]  /*4f20*/  FADD.FTZ R115, RZ, R115 ;  /* 0x00000073ff737221 */ /* 0x000fe40000010000 */
[C---:B-1----:R-:W-:Y:S02]  /*4f30*/  FMUL.FTZ R116, R128.reuse, R151 ;  /* 0x0000009780747220 */ /* 0x042fe40000410000 */
[-C--:B0-----:R-:W-:Y:S02]  /*4f40*/  FMUL.FTZ R152, R128, R123.reuse ;  /* 0x0000007b80987220 */ /* 0x081fe40000410000 */
[----:B--2---:R-:W-:Y:S02]  /*4f50*/  FADD.FTZ R114, R115, R108 ;  /* 0x0000006c73727221 */ /* 0x004fe40000010000 */
[----:B------:R-:W-:-:S02]  /*4f60*/  FFMA.FTZ R153, R126, R123, R116 ;  /* 0x0000007b7e997223 */ /* 0x000fc40000010074 */
[----:B------:R-:W-:Y:S02]  /*4f70*/  FMUL.FTZ R108, R95, R113 ;  /* 0x000000715f6c7220 */ /* 0x000fe40000410000 */
[----:B------:R-:W-:Y:S02]  /*4f80*/  FMUL.FTZ R154, R87, R123 ;  /* 0x0000007b579a7220 */ /* 0x000fe40000410000 */
[----:B------:R-:W-:Y:S02]  /*4f90*/  FMUL.FTZ R115, R93, R104 ;  /* 0x000000685d737220 */ /* 0x000fe40000410000 */
[----:B------:R-:W-:Y:S01]  /*4fa0*/  FFMA.FTZ R123, R126, R151, -R152 ;  /* 0x000000977e7b7223 */ /* 0x000fe20000010898 */
[----:B------:R-:W-:Y:S01]  /*4fb0*/  STS [R121.X4+0x430], R154 ;  /* 0x0004309a79007388 */ /* 0x000fe20000004800 */
[----:B------:R-:W-:Y:S02]  /*4fc0*/  FADD.FTZ R152, R114, R153 ;  /* 0x0000009972987221 */ /* 0x000fe40000010000 */
[----:B------:R-:W-:-:S02]  /*4fd0*/  FFMA.FTZ R108, R94, R109, -R108 ;  /* 0x0000006d5e6c7223 */ /* 0x000fc4000001086c */
[----:B------:R-:W-:Y:S01]  /*4fe0*/  FMUL.FTZ R114, R80, R109 ;  /* 0x0000006d50727220 */ /* 0x000fe20000410000 */
[----:B------:R-:W-:Y:S01]  /*4ff0*/  MOV R109, 0xffffff00 ;  /* 0xffffff00006d7802 */ /* 0x000fe20000000f00 */
[----:B------:R-:W-:Y:S02]  /*5000*/  FFMA.FTZ R115, R92, R102, -R115 ;  /* 0x000000665c737223 */ /* 0x000fe40000010873 */
[----:B------:R-:W-:Y:S01]  /*5010*/  FMUL.FTZ R116, R80, R113 ;  /* 0x0000007150747220 */ /* 0x000fe20000410000 */
[C---:B------:R-:W-:Y:S01]  /*5020*/  SHF.L.U32 R113, R68.reuse, 0x9, RZ ;  /* 0x0000000944717819 */ /* 0x040fe200000006ff */
[----:B------:R-:W-:Y:S01]  /*5030*/  FADD.FTZ R115, RZ, R115 ;  /* 0x00000073ff737221 */ /* 0x000fe20000010000 */
[----:B------:R-:W-:Y:S01]  /*5040*/  STS [R121.X4+0x42c], R114 ;  /* 0x00042c7279007388 */ /* 0x000fe20000004800 */
[----:B------:R-:W-:Y:S02]  /*5050*/  IMAD R109, R68, R109, c[0x0][0x168] ;  /* 0x00005a00446d7624 */ /* 0x000fe400078e026d */
[----:B------:R-:W-:Y:S01]  /*5060*/  FADD.FTZ R108, R115, R108 ;  /* 0x0000006c736c7221 */ /* 0x000fe20000010000 */
[----:B------:R-:W-:Y:S01]  /*5070*/  STS [R121.X4+0x428], R116 ;  /* 0x0004287479007388 */ /* 0x000fe20000004800 */
[----:B------:R-:W-:Y:S01]  /*5080*/  FADD.FTZ R103, R152, R103 ;  /* 0x0000006798677221 */ /* 0x000fe20000010000 */
[----:B------:R-:W-:Y:S01]  /*5090*/  LEA R68, R109, -R26, 0x1 ;  /* 0x8000001a6d447211 */ /* 0x000fe200078e08ff */
[----:B------:R-:W-:-:S02]  /*50a0*/  FADD.FTZ R108, R108, R123 ;  /* 0x0000007b6c6c7221 */ /* 0x000fc40000010000 */
[----:B------:R-:W-:Y:S01]  /*50b0*/  FMUL.FTZ R162, R120, R156 ;  /* 0x0000009c78a27220 */ /* 0x000fe20000410000 */
[----:B------:R-:W-:Y:S01]  /*50c0*/  ISETP.GE.AND P0, PT, R68, 0x1, PT ;  /* 0x000000014400780c */ /* 0x000fe20003f06270 */
[----:B------:R-:W-:Y:S01]  /*50d0*/  FADD.FTZ R101, R108, R101 ;  /* 0x000000656c657221 */ /* 0x000fe20000010000 */
[----:B------:R-:W-:Y:S01]  /*50e0*/  ISETP.GE.AND P1, PT, R68, 0x21, PT ;  /* 0x000000214400780c */ /* 0x000fe20003f26270 */
[----:B------:R-:W-:Y:S01]  /*50f0*/  FADD.FTZ R103, R103, R96 ;  /* 0x0000006067677221 */ /* 0x000fe20000010000 */
[----:B------:R-:W-:Y:S01]  /*5100*/  STS [R121.X4+0x458], R162 ;  /* 0x000458a279007388 */ /* 0x000fe20000004800 */
[----:B------:R-:W-:Y:S02]  /*5110*/  FMUL.FTZ R156, R87, R151 ;  /* 0x00000097579c7220 */ /* 0x000fe40000410000 */
[C---:B------:R-:W-:Y:S02]  /*5120*/  FMUL.FTZ R104, R81.reuse, R104 ;  /* 0x0000006851687220 */ /* 0x040fe40000410000 */
[----:B------:R-:W-:Y:S01]  /*5130*/  FMUL.FTZ R102, R81, R102 ;  /* 0x0000006651667220 */ /* 0x000fe20000410000 */
[----:B------:R-:W-:Y:S01]  /*5140*/  STS [R121.X4+0x434], R156 ;  /* 0x0004349c79007388 */ /* 0x000fe20000004800 */
[----:B------:R-:W-:Y:S01]  /*5150*/  FADD.FTZ R100, R101, R100 ;  /* 0x0000006465647221 */ /* 0x000fe20000010000 */
[----:B------:R-:W-:Y:S01]  /*5160*/  IADD3 R101, R26, 0x20, RZ ;  /* 0x000000201a657810 */ /* 0x000fe20007ffe0ff */
[----:B------:R-:W-:Y:S01]  /*5170*/  FADD.FTZ R103, R103, R46 ;  /* 0x0000002e67677221 */ /* 0x000fe20000010000 */
[C---:B------:R-:W-:Y:S01]  /*5180*/  IADD3 R46, P2, R113.reuse, R26, RZ ;  /* 0x0000001a712e7210 */ /* 0x040fe20007f5e0ff */
[----:B------:R-:W-:Y:S01]  /*5190*/  FMUL.FTZ R163, R52, R163 ;  /* 0x000000a334a37220 */ /* 0x000fe20000410000 */
[----:B------:R0:W-:Y:S01]  /*51a0*/  STS [R121.X4+0x420], R104 ;  /* 0x0004206879007388 */ /* 0x0001e20000004800 */
[----:B------:R-:W-:Y:S01]  /*51b0*/  FADD.FTZ R100, R100, R47 ;  /* 0x0000002f64647221 */ /* 0x000fe20000010000 */
[----:B------:R-:W-:Y:S01]  /*51c0*/  LEA.HI.X.SX32 R47, R113, RZ, 0x1, P2 ;  /* 0x000000ff712f7211 */ /* 0x000fe200010f0eff */
[----:B------:R-:W-:Y:S01]  /*51d0*/  FADD.FTZ R158, R158, -R163 ;  /* 0x800000a39e9e7221 */ /* 0x000fe20000010000 */
[----:B------:R1:W-:Y:S01]  /*51e0*/  STS [R121.X4+0x424], R102 ;  /* 0x0004246679007388 */ /* 0x0003e20000004800 */
[----:B------:R-:W-:-:S02]  /*51f0*/  FADD.FTZ R113, R103, R44 ;  /* 0x0000002c67717221 */ /* 0x000fc40000010000 */
[----:B0-----:R-:W-:Y:S01]  /*5200*/  FADD.FTZ R104, R100, R45 ;  /* 0x0000002d64687221 */ /* 0x001fe20000010000 */
        /* <DEDUP_REMOVED lines=11> */
[----:B------:R-:W-:Y:S01]  /*52c0*/  IMAD R102, R32, UR8, RZ ;  /* 0x0000000820667c24 */ /* 0x000fe2000f8e02ff */
[----:B------:R-:W-:Y:S01]  /*52d0*/  IADD3 R45, R45, R109, RZ ;  /* 0x0000006d2d2d7210 */ /* 0x000fe20007ffe0ff */
[----:B------:R-:W-:-:S04]  /*52e0*/  IMAD.WIDE.U32 R46, R39, c[0x0][0x2b0], R46 ;  /* 0x0000ac00272e7a25 */ /* 0x000fc800078e002e */
        /* <DEDUP_REMOVED lines=10> */
.L_x_12629:
[----:B-1----:R-:W-:Y:S05]  /*5390*/  BSYNC B0 ;  /* 0x0000000000007941 */ /* 0x002fea0003800000 */
.L_x_12628:
[----:B------:R-:W-:Y:S01]  /*53a0*/  LEA.HI.SX32 R101, R101, R26, 0x1b ;  /* 0x0000001a65657211 */ /* 0x000fe200078fdaff */
[----:B------:R-:W-:Y:S01]  /*53b0*/  BSSY B0, `(.L_x_12630) ;  /* 0x0000008000007945 */ /* 0x000fe20003800000 */
[----:B------:R-:W-:Y:S01]  /*53c0*/  FADD.FTZ R50, R113, R50 ;  /* 0x0000003271327221 */ /* 0x000fe20000010000 */
[----:B0-----:R-:W-:Y:S01]  /*53d0*/  IADD3 R45, R26, 0x40, RZ ;  /* 0x000000401a2d7810 */ /* 0x001fe20007ffe0ff */
[----:B------:R-:W-:Y:S01]  /*53e0*/  FADD.FTZ R51, R104, R51 ;  /* 0x0000003368337221 */ /* 0x000fe20000010000 */
[----:B------:R-:W-:Y:S01]  /*53f0*/  IADD3 R47, R26, 0x60, RZ ;  /* 0x000000601a2f7810 */ /* 0x000fe20007ffe0ff */
[----:B------:R-:W0:Y:S01]  /*5400*/  LDS R101, [R101.X4+0x4a0] ;  /* 0x0004a00065657984 */ /* 0x000e220000004800 */
[----:B------:R-:W-:Y:S05]  /*5410*/  @!P1 BRA `(.L_x_12631) ;  /* 0x0000001000009947 */ /* 0x000fea0003800000 */
[----:B0-----:R0:W-:Y:S02]  /*5420*/  RED.E.ADD.F32.FTZ.RN.STRONG.GPU [R48.64+-0x780], R101 ;  /* 0xfff880653000798e */ /* 0x0011e4000c10e786 */
.L_x_12631:
[----:B------:R-:W-:Y:S05]  /*5430*/  BSYNC B0 ;  /* 0x0000000000007941 */ /* 0x000fea0003800000 */
.L_x_12630:
        /* <DEDUP_REMOVED lines=14> */
.L_x_12633:
[----:B------:R-:W-:Y:S05]  /*5520*/  BSYNC B0 ;  /* 0x0000000000007941 */ /* 0x000fea0003800000 */
.L_x_12632:
[----:B------:R-:W2:Y:S01]  /*5530*/  LDS R47, [R47.X4+0x5a0] ;  /* 0x0005a0002f2f7984 */ /* 0x000ea20000004800 */
[----:B------:R-:W-:Y:S01]  /*5540*/  BSSY B0, `(.L_x_12634) ;  /* 0x0000005000007945 */ /* 0x000fe20003800000 */
[----:B-1----:R-:W-:Y:S02]  /*5550*/  IADD3 R45, R26, 0xa0, RZ ;  /* 0x000000a01a2d7810 */ /* 0x002fe40007ffe0ff */
[----:B------:R-:W-:Y:S01]  /*5560*/  LEA.HI.SX32 R69, R69, R26, 0x1b ;  /* 0x0000001a45457211 */ /* 0x000fe200078fdaff */
[----:B------:R-:W-:Y:S05]  /*5570*/  @!P0 BRA `(.L_x_12635) ;  /* 0x0000001000008947 */ /* 0x000fea0003800000 */
[----:B--2---:R1:W-:Y:S02]  /*5580*/  RED.E.ADD.F32.FTZ.RN.STRONG.GPU [R48.64+-0x680], R47 ;  /* 0xfff9802f3000798e */ /* 0x0043e4000c10e786 */
.L_x_12635:
[----:B------:R-:W-:Y:S05]  /*5590*/  BSYNC B0 ;  /* 0x0000000000007941 */ /* 0x000fea0003800000 */
.L_x_12634:
[----:B------:R-:W3:Y:S01]  /*55a0*/  LDS R69, [R69.X4+0x620] ;  /* 0x0006200045457984 */ /* 0x000ee20000004800 */
[----:B------:R-:W-:Y:S01]  /*55b0*/  BSSY B0, `(.L_x_12636) ;  /* 0x0000005000007945 */ /* 0x000fe20003800000 */
[----:B-12---:R-:W-:Y:S02]  /*55c0*/  IADD3 R47, R26, 0xc0, RZ ;  /* 0x000000c01a2f7810 */ /* 0x006fe40007ffe0ff */
[----:B------:R-:W-:Y:S01]  /*55d0*/  LEA.HI.SX32 R45, R45, R26, 0x1b ;  /* 0x0000001a2d2d7211 */ /* 0x000fe200078fdaff */
[----:B------:R-:W-:Y:S05]  /*55e0*/  @!P1 BRA `(.L_x_12637) ;  /* 0x0000001000009947 */ /* 0x000fea0003800000 */
[----:B---3--:R1:W-:Y:S02]  /*55f0*/  RED.E.ADD.F32.FTZ.RN.STRONG.GPU [R48.64+-0x600], R69 ;  /* 0xfffa00453000798e */ /* 0x0083e4000c10e786 */
.L_x_12637:
[----:B------:R-:W-:Y:S05]  /*5600*/  BSYNC B0 ;  /* 0x0000000000007941 */ /* 0x000fea0003800000 */
.L_x_12636:
[----:B------:R-:W2:Y:S01]  /*5610*/  LDS R45, [R45.X4+0x6a0] ;  /* 0x0006a0002d2d7984 */ /* 0x000ea20000004800 */
[----:B------:R-:W-:Y:S01]  /*5620*/  BSSY B0, `(.L_x_12638) ;  /* 0x0000005000007945 */ /* 0x000fe20003800000 */
[----:B-1-3--:R-:W-:-:S02]  /*5630*/  IADD3 R69, R26, 0xe0, RZ ;  /* 0x000000e01a457810 */ /* 0x00afc40007ffe0ff */
[----:B------:R-:W-:Y:S01]  /*5640*/  LEA.HI.SX32 R47, R47, R26, 0x1b ;  /* 0x0000001a2f2f7211 */ /* 0x000fe200078fdaff */
[----:B------:R-:W-:Y:S05]  /*5650*/  @!P2 BRA `(.L_x_12639) ;  /* 0x000000100000a947 */ /* 0x000fea0003800000 */
[----:B--2---:R1:W-:Y:S02]  /*5660*/  RED.E.ADD.F32.FTZ.RN.STRONG.GPU [R48.64+-0x580], R45 ;  /* 0xfffa802d3000798e */ /* 0x0043e4000c10e786 */
.L_x_12639:
[----:B------:R-:W-:Y:S05]  /*5670*/  BSYNC B0 ;  /* 0x0000000000007941 */ /* 0x000fea0003800000 */
.L_x_12638:
[----:B------:R-:W3:Y:S01]  /*5680*/  LDS R47, [R47.X4+0x720] ;  /* 0x000720002f2f7984 */ /* 0x000ee20000004800 */
[----:B------:R-:W-:Y:S01]  /*5690*/  BSSY B0, `(.L_x_12640) ;  /* 0x0000005000007945 */ /* 0x000fe20003800000 */
[----:B-12---:R-:W-:Y:S02]  /*56a0*/  IADD3 R45, R26, 0x100, RZ ;  /* 0x000001001a2d7810 */ /* 0x006fe40007ffe0ff */
[----:B------:R-:W-:Y:S01]  /*56b0*/  LEA.HI.SX32 R69, R69, R26, 0x1b ;  /* 0x0000001a45457211 */ /* 0x000fe200078fdaff */
[----:B------:R-:W-:Y:S05]  /*56c0*/  @!P3 BRA `(.L_x_12641) ;  /* 0x000000100000b947 */ /* 0x000fea0003800000 */
[----:B---3--:R1:W-:Y:S02]  /*56d0*/  RED.E.ADD.F32.FTZ.RN.STRONG.GPU [R48.64+-0x500], R47 ;  /* 0xfffb002f3000798e */ /* 0x0083e4000c10e786 */
.L_x_12641:
[----:B------:R-:W-:Y:S05]  /*56e0*/  BSYNC B0 ;  /* 0x0000000000007941 */ /* 0x000fea0003800000 */
.L_x_12640:
[----:B------:R-:W2:Y:S01]  /*56f0*/  LDS R69, [R69.X4+0x7a0] ;  /* 0x0007a00045457984 */ /* 0x000ea20000004800 */
[----:B------:R-:W-:Y:S01]  /*5700*/  BSSY B0, `(.L_x_12642) ;  /* 0x0000004000007945 */ /* 0x000fe20003800000 */
[----:B------:R-:W-:Y:S01]  /*5710*/  LEA.HI.SX32 R45, R45, R26, 0x1b ;  /* 0x0000001a2d2d7211 */ /* 0x000fe200078fdaff */
[----:B------:R-:W-:Y:S05]  /*5720*/  @!P4 BRA `(.L_x_12643) ;  /* 0x000000100000c947 */ /* 0x000fea0003800000 */
[----:B--2---:R2:W-:Y:S02]  /*5730*/  RED.E.ADD.F32.FTZ.RN.STRONG.GPU [R48.64+-0x480], R69 ;  /* 0xfffb80453000798e */ /* 0x0045e4000c10e786 */
.L_x_12643:
[----:B------:R-:W-:Y:S05]  /*5740*/  BSYNC B0 ;  /* 0x0000000000007941 */ /* 0x000fea0003800000 */
.L_x_12642:
[----:B------:R-:W4:Y:S01]  /*5750*/  LDS R45, [R45.X4+0x820] ;  /* 0x000820002d2d7984 */ /* 0x000f220000004800 */
[----:B------:R-:W-:Y:S01]  /*5760*/  BSSY B0, `(.L_x_12644) ;  /* 0x0000005000007945 */ /* 0x000fe20003800000 */
[----:B-1-3--:R-:W-:-:S02]  /*5770*/  IADD3 R47, R26, 0x120, RZ ;  /* 0x000001201a2f7810 */ /* 0x00afc40007ffe0ff */
[----:B--2---:R-:W-:Y:S01]  /*5780*/  IADD3 R69, R26, 0x140, RZ ;  /* 0x000001401a457810 */ /* 0x004fe20007ffe0ff */
[----:B------:R-:W-:Y:S05]  /*5790*/  @!P5 BRA `(.L_x_12645) ;  /* 0x000000100000d947 */ /* 0x000fea0003800000 */
[----:B----4-:R1:W-:Y:S02]  /*57a0*/  RED.E.ADD.F32.FTZ.RN.STRONG.GPU [R48.64+-0x400], R45 ;  /* 0xfffc002d3000798e */ /* 0x0103e4000c10e786 */
.L_x_12645:
[----:B------:R-:W-:Y:S05]  /*57b0*/  BSYNC B0 ;  /* 0x0000000000007941 */ /* 0x000fea0003800000 */
.L_x_12644:
        /* <DEDUP_REMOVED lines=14> */
.L_x_12647:
[----:B------:R-:W-:Y:S05]  /*58a0*/  BSYNC B0 ;  /* 0x0000000000007941 */ /* 0x000fea0003800000 */
.L_x_12646:
[----:B------:R-:W2:Y:S01]  /*58b0*/  LDS R69, [R69.X4+0x920] ;  /* 0x0009200045457984 */ /* 0x000ea20000004800 */
[----:B------:R-:W-:Y:S01]  /*58c0*/  BSSY B0, `(.L_x_12648) ;  /* 0x0000005000007945 */ /* 0x000fe20003800000 */
[----:B-1----:R-:W-:-:S02]  /*58d0*/  IADD3 R47, R26, 0x180, RZ ;  /* 0x000001801a2f7810 */ /* 0x002fc40007ffe0ff */
[----:B------:R-:W-:Y:S01]  /*58e0*/  LEA.HI.SX32 R45, R45, R26, 0x1b ;  /* 0x0000001a2d2d7211 */ /* 0x000fe200078fdaff */
[----:B------:R-:W-:Y:S05]  /*58f0*/  @!P0 BRA `(.L_x_12649) ;  /* 0x0000001000008947 */ /* 0x000fea0003800000 */
[----:B--2---:R1:W-:Y:S02]  /*5900*/  RED.E.ADD.F32.FTZ.RN.STRONG.GPU [R48.64+-0x300], R69 ;  /* 0xfffd00453000798e */ /* 0x0043e4000c10e786 */
.L_x_12649:
[----:B------:R-:W-:Y:S05]  /*5910*/  BSYNC B0 ;  /* 0x0000000000007941 */ /* 0x000fea0003800000 */
.L_x_12648:
[----:B------:R-:W3:Y:S01]  /*5920*/  LDS R45, [R45.X4+0x9a0] ;  /* 0x0009a0002d2d7984 */ /* 0x000ee20000004800 */
[----:B------:R-:W-:Y:S01]  /*5930*/  BSSY B0, `(.L_x_12650) ;  /* 0x0000005000007945 */ /* 0x000fe20003800000 */
[----:B-12---:R-:W-:Y:S02]  /*5940*/  IADD3 R69, R26, 0x1a0, RZ ;  /* 0x000001a01a457810 */ /* 0x006fe40007ffe0ff */
[----:B------:R-:W-:Y:S01]  /*5950*/  LEA.HI.SX32 R47, R47, R26, 0x1b ;  /* 0x0000001a2f2f7211 */ /* 0x000fe200078fdaff */
[----:B------:R-:W-:Y:S05]  /*5960*/  @!P1 BRA `(.L_x_12651) ;  /* 0x0000001000009947 */ /* 0x000fea0003800000 */
[----:B---3--:R1:W-:Y:S02]  /*5970*/  RED.E.ADD.F32.FTZ.RN.STRONG.GPU [R48.64+-0x280], R45 ;  /* 0xfffd802d3000798e */ /* 0x0083e4000c10e786 */
.L_x_12651:
[----:B------:R-:W-:Y:S05]  /*5980*/  BSYNC B0 ;  /* 0x0000000000007941 */ /* 0x000fea0003800000 */
.L_x_12650:
[----:B------:R-:W2:Y:S01]  /*5990*/  LDS R47, [R47.X4+0xa20] ;  /* 0x000a20002f2f7984 */ /* 0x000ea20000004800 */
[----:B------:R-:W-:Y:S01]  /*59a0*/  BSSY B0, `(.L_x_12652) ;  /* 0x0000005000007945 */ /* 0x000fe20003800000 */
[----:B-1-3--:R-:W-:Y:S02]  /*59b0*/  IADD3 R45, R26, 0x1c0, RZ ;  /* 0x000001c01a2d7810 */ /* 0x00afe40007ffe0ff */
[----:B------:R-:W-:Y:S01]  /*59c0*/  LEA.HI.SX32 R69, R69, R26, 0x1b ;  /* 0x0000001a45457211 */ /* 0x000fe200078fdaff */
[----:B------:R-:W-:Y:S05]  /*59d0*/  @!P2 BRA `(.L_x_12653) ;  /* 0x000000100000a947 */ /* 0x000fea0003800000 */
[----:B--2---:R1:W-:Y:S02]  /*59e0*/  RED.E.ADD.F32.FTZ.RN.STRONG.GPU [R48.64+-0x200], R47 ;  /* 0xfffe002f3000798e */ /* 0x0043e4000c10e786 */
.L_x_12653:
[----:B------:R-:W-:Y:S05]  /*59f0*/  BSYNC B0 ;  /* 0x0000000000007941 */ /* 0x000fea0003800000 */
.L_x_12652:
[----:B------:R-:W3:Y:S01]  /*5a00*/  LDS R69, [R69.X4+0xaa0] ;  /* 0x000aa00045457984 */ /* 0x000ee20000004800 */
[----:B------:R-:W-:Y:S01]  /*5a10*/  BSSY B0, `(.L_x_12654) ;  /* 0x0000005000007945 */ /* 0x000fe20003800000 */
[----:B-12---:R-:W-:-:S02]  /*5a20*/  IADD3 R47, R26, 0x1e0, RZ ;  /* 0x000001e01a2f7810 */ /* 0x006fc40007ffe0ff */
[----:B------:R-:W-:Y:S01]  /*5a30*/  LEA.HI.SX32 R45, R45, R26, 0x1b ;  /* 0x0000001a2d2d7211 */ /* 0x000fe200078fdaff */
[----:B------:R-:W-:Y:S05]  /*5a40*/  @!P3 BRA `(.L_x_12655) ;  /* 0x000000100000b947 */ /* 0x000fea0003800000 */
[----:B---3--:R1:W-:Y:S02]  /*5a50*/  RED.E.ADD.F32.FTZ.RN.STRONG.GPU [R48.64+-0x180], R69 ;  /* 0xfffe80453000798e */ /* 0x0083e4000c10e786 */
.L_x_12655:
[----:B------:R-:W-:Y:S05]  /*5a60*/  BSYNC B0 ;  /* 0x0000000000007941 */ /* 0x000fea0003800000 */
.L_x_12654:
[----:B------:R-:W2:Y:S01]  /*5a70*/  LDS R45, [R45.X4+0xb20] ;  /* 0x000b20002d2d7984 */ /* 0x000ea20000004800 */
[----:B------:R-:W-:Y:S01]  /*5a80*/  BSSY B0, `(.L_x_12656) ;  /* 0x0000004000007945 */ /* 0x000fe20003800000 */
[----:B------:R-:W-:Y:S01]  /*5a90*/  LEA.HI.SX32 R47, R47, R26, 0x1b ;  /* 0x0000001a2f2f7211 */ /* 0x000fe200078fdaff */
[----:B------:R-:W-:Y:S05]  /*5aa0*/  @!P4 BRA `(.L_x_12657) ;  /* 0x000000100000c947 */ /* 0x000fea0003800000 */
[----:B--2---:R2:W-:Y:S02]  /*5ab0*/  RED.E.ADD.F32.FTZ.RN.STRONG.GPU [R48.64+-0x100], R45 ;  /* 0xffff002d3000798e */ /* 0x0045e4000c10e786 */
.L_x_12657:
[----:B------:R-:W-:Y:S05]  /*5ac0*/  BSYNC B0 ;  /* 0x0000000000007941 */ /* 0x000fea0003800000 */
.L_x_12656:
[----:B------:R-:W4:Y:S01]  /*5ad0*/  LDS R47, [R47.X4+0xba0] ;  /* 0x000ba0002f2f7984 */ /* 0x000f220000004800 */
[----:B------:R-:W-:Y:S01]  /*5ae0*/  BSSY B0, `(.L_x_12658) ;  /* 0x0000003000007945 */ /* 0x000fe20003800000 */
[----:B------:R-:W-:Y:S05]  /*5af0*/  @!P5 BRA `(.L_x_12659) ;  /* 0x000000100000d947 */ /* 0x000fea0003800000 */
[----:B----4-:R4:W-:Y:S02]  /*5b00*/  RED.E.ADD.F32.FTZ.RN.STRONG.GPU [R48.64+-0x80], R47 ;  /* 0xffff802f3000798e */ /* 0x0109e4000c10e786 */
.L_x_12659:
[----:B------:R-:W-:Y:S05]  /*5b10*/  BSYNC B0 ;  /* 0x0000000000007941 */ /* 0x000fea0003800000 */
.L_x_12658:
[----:B012-4-:R-:W0:Y:S01]  /*5b20*/  SHFL.DOWN PT, R48, R51, 0x1, 0x1f ;  /* 0x08201f0033307f89 */ /* 0x017e2200000e0000 */
[----:B------:R-:W-:Y:S01]  /*5b30*/  ISETP.GT.AND P0, PT, R25, 0x1e, PT ;  /* 0x0000001e1900780c */ /* 0x000fe20003f04270 */
[----:B------:R-:W-:Y:S01]  /*5b40*/  FMUL.FTZ R90, R90, R137 ;  /* 0x000000895a5a7220 */ /* 0x000fe20000410000 */
[----:B------:R-:W-:Y:S01]  /*5b50*/  MOV R45, R51 ;  /* 0x00000033002d7202 */ /* 0x000fe20000000f00 */
[----:B---3--:R-:W1:Y:S01]  /*5b60*/  SHFL.DOWN PT, R69, R150, 0x1, 0x1f ;  /* 0x08201f0096457f89 */ /* 0x008e6200000e0000 */
[----:B------:R-:W-:Y:S01]  /*5b70*/  MOV R46, R150 ;  /* 0x00000096002e7202 */ /* 0x000fe20000000f00 */
[----:B------:R-:W-:Y:S01]  /*5b80*/  FMUL.FTZ R91, R91, R143 ;  /* 0x0000008f5b5b7220 */ /* 0x000fe20000410000 */
[----:B------:R-:W-:Y:S01]  /*5b90*/  MOV R47, R158 ;  /* 0x0000009e002f7202 */ /* 0x000fe20000000f00 */
[----:B------:R-:W2:Y:S01]  /*5ba0*/  SHFL.DOWN PT, R68, R158, 0x1, 0x1f ;  /* 0x08201f009e447f89 */ /* 0x000ea200000e0000 */
[----:B------:R-:W-:Y:S01]  /*5bb0*/  MOV R44, R50 ;  /* 0x00000032002c7202 */ /* 0x000fe20000000f00 */
[----:B------:R-:W-:Y:S01]  /*5bc0*/  FMUL.FTZ R85, R85, R149 ;  /* 0x0000009555557220 */ /* 0x000fe20000410000 */
[----:B------:R-:W-:Y:S01]  /*5bd0*/  ISETP.NE.AND P1, PT, R25, RZ, PT ;  /* 0x000000ff1900720c */ /* 0x000fe20003f25270 */
[----:B------:R-:W3:Y:S01]  /*5be0*/  SHFL.DOWN PT, R49, R50, 0x1, 0x1f ;  /* 0x08201f0032317f89 */ /* 0x000ee200000e0000 */
[----:B------:R-:W-:Y:S01]  /*5bf0*/  ISETP.NE.AND P2, PT, R26, RZ, PT ;  /* 0x000000ff1a00720c */ /* 0x000fe20003f45270 */
[----:B------:R-:W-:Y:S01]  /*5c00*/  BSSY B0, `(.L_x_12660) ;  /* 0x000008b000007945 */ /* 0x000fe20003800000 */
[----:B0-----:R-:W-:-:S02]  /*5c10*/  @!P0 FADD.FTZ R45, R45, R48 ;  /* 0x000000302d2d8221 */ /* 0x001fc40000010000 */
        /* <DEDUP_REMOVED lines=8> */
[-C--:B------:R-:W-:Y:S02]  /*5ca0*/  FFMA.FTZ R48, R82, R136.reuse, -R49 ;  /* 0x0000008852307223 */ /* 0x080fe40000010831 */
[----:B------:R-:W3:Y:S01]  /*5cb0*/  SHFL.DOWN PT, R69, R44, 0x2, 0x1f ;  /* 0x08401f002c457f89 */ /* 0x000ee200000e0000 */
[----:B------:R-:W-:Y:S02]  /*5cc0*/  FMUL.FTZ R49, R122, R136 ;  /* 0x000000887a317220 */ /* 0x000fe40000410000 */
[----:B------:R-:W-:-:S02]  /*5cd0*/  FMUL.FTZ R127, R127, R48 ;  /* 0x000000307f7f7220 */ /* 0x000fc40000410000 */
[----:B------:R-:W-:-:S04]  /*5ce0*/  FMUL.FTZ R48, R83, R98 ;  /* 0x0000006253307220 */ /* 0x000fc80000410000 */
[----:B------:R-:W-:Y:S02]  /*5cf0*/  FFMA.FTZ R48, R82, R99, -R48 ;  /* 0x0000006352307223 */ /* 0x000fe40000010830 */
[----:B0-----:R-:W-:Y:S02]  /*5d00*/  @!P0 FADD.FTZ R46, R46, R51 ;  /* 0x000000332e2e8221 */ /* 0x001fe40000010000 */
[----:B------:R-:W-:Y:S02]  /*5d10*/  FMUL.FTZ R51, R83, R136 ;  /* 0x0000008853337220 */ /* 0x000fe40000410000 */
[----:B-1----:R-:W-:Y:S02]  /*5d20*/  @!P0 FADD.FTZ R45, R45, R68 ;  /* 0x000000442d2d8221 */ /* 0x002fe40000010000 */
[----:B------:R-:W-:Y:S02]  /*5d30*/  FMUL.FTZ R48, R145, R48 ;  /* 0x0000003091307220 */ /* 0x000fe40000410000 */
[----:B--2---:R-:W-:Y:S01]  /*5d40*/  @!P0 FADD.FTZ R47, R47, R50 ;  /* 0x000000322f2f8221 */ /* 0x004fe20000010000 */
[----:B------:R-:W0:Y:S01]  /*5d50*/  SHFL.DOWN PT, R68, R45, 0x4, 0x1f ;  /* 0x08801f002d447f89 */ /* 0x000e2200000e0000 */
[----:B------:R-:W-:-:S02]  /*5d60*/  FFMA.FTZ R50, R82, R144, R51 ;  /* 0x0000009052327223 */ /* 0x000fc40000010033 */
[----:B---3--:R-:W-:Y:S01]  /*5d70*/  @!P0 FADD.FTZ R44, R44, R69 ;  /* 0x000000452c2c8221 */ /* 0x008fe20000010000 */
[----:B------:R-:W1:Y:S01]  /*5d80*/  SHFL.DOWN PT, R96, R47, 0x4, 0x1f ;  /* 0x08801f002f607f89 */ /* 0x000e6200000e0000 */
        /* <DEDUP_REMOVED lines=18> */
[----:B------:R-:W-:Y:S01]  /*5eb0*/  SHFL.DOWN PT, R96, R47, 0x8, 0x1f ;  /* 0x09001f002f607f89 */ /* 0x000fe200000e0000 */
[-C--:B------:R-:W-:Y:S02]  /*5ec0*/  FMUL.FTZ R48, R83, R124.reuse ;  /* 0x0000007c53307220 */ /* 0x080fe40000410000 */
[----:B---3--:R-:W-:Y:S01]  /*5ed0*/  @!P0 FADD.FTZ R44, R44, R101 ;  /* 0x000000652c2c8221 */ /* 0x008fe20000010000 */
        /* <DEDUP_REMOVED lines=93> */
.L_x_12661:
[----:B0-----:R-:W-:Y:S05]  /*64b0*/  BSYNC B0 ;  /* 0x0000000000007941 */ /* 0x001fea0003800000 */
.L_x_12660:
[----:B------:R-:W-:Y:S02]  /*64c0*/  IADD3 R39, R39, 0x1, RZ ;  /* 0x0000000127277810 */ /* 0x000fe40007ffe0ff */
[----:B------:R-:W-:-:S02]  /*64d0*/  IADD3 R38, P1, R38, 0x1, RZ ;  /* 0x0000000126267810 */ /* 0x000fc40007f3e0ff */
[----:B------:R-:W-:Y:S02]  /*64e0*/  ISETP.GE.AND P0, PT, R39, c[0x0][0x16c], PT ;  /* 0x00005b0027007a0c */ /* 0x000fe40003f06270 */
[----:B------:R-:W-:-:S11]  /*64f0*/  IADD3.X R37, RZ, R37, RZ, P1, !PT ;  /* 0x00000025ff257210 */ /* 0x000fd60000ffe4ff */
[----:B------:R-:W-:Y:S01]  /*6500*/  @P0 CALL.REL.NOINC `(.L_x_12615) ;  /* 0x0000001000000944 */ /* 0x000fe20003c00000 */
[----:B------:R-:W-:Y:S05]  /*6510*/  BRA `(.L_x_12662) ;  /* 0xffffb97000007947 */ /* 0x000fea000383ffff */
.L_x_12615:
[----:B------:R-:W-:Y:S01]  /*6520*/  BAR.SYNC.DEFER_BLOCKING 0x0 ;  /* 0x0000000000007b1d */ /* 0x000fe20000010000 */
[----:B------:R-:W-:-:S06]  /*6530*/  IMAD.WIDE R40, R26, 0x10, R72 ;  /* 0x000000101a287825 */ /* 0x000fcc00078e0248 */
[----:B------:R-:W2:Y:S01]  /*6540*/  LDG.E.128 R40, [R40.64] ;  /* 0x0000000628287981 */ /* 0x000ea2000c1e1d00 */
[----:B------:R-:W-:Y:S02]  /*6550*/  IADD3 R52, R18, -0x1, RZ ;  /* 0xffffffff12347810 */ /* 0x000fe40007ffe0ff */
[----:B------:R-:W-:Y:S01]  /*6560*/  IADD3 R16, R16, 0x1, RZ ;  /* 0x0000000110107810 */ /* 0x000fe20007ffe0ff */
[----:B--2---:R-:W-:Y:S01]  /*6570*/  STS.128 [R25.X16], R40 ;  /* 0x0000002819007388 */ /* 0x004fe2000000cc00 */
[----:B------:R-:W-:-:S06]  /*6580*/  NOP ;  /* 0x0000000000007918 */ /* 0x000fcc0000000000 */
[----:B------:R-:W0:Y:S02]  /*6590*/  LDS.128 R44, [R25.X16] ;  /* 0x00000000192c7984 */ /* 0x000e24000000cc00 */
[--C-:B0-----:R-:W-:Y:S02]  /*65a0*/  HADD2.F32 R38, -RZ, R44.reuse.H0_H0 ;  /* 0x2000002cff267230 */ /* 0x101fe40000004100 */
[----:B------:R-:W-:Y:S02]  /*65b0*/  HADD2.F32 R44, -RZ, R44.H1_H1 ;  /* 0x3000002cff2c7230 */ /* 0x000fe40000004100 */
[--C-:B------:R-:W-:Y:S01]  /*65c0*/  HADD2.F32 R40, -RZ, R46.reuse.H0_H0 ;  /* 0x2000002eff287230 */ /* 0x100fe20000004100 */
[--C-:B------:R-:W-:Y:S01]  /*65d0*/  FADD.FTZ R38, R38, R33.reuse ;  /* 0x0000002126267221 */ /* 0x100fe20000010000 */
[----:B------:R-:W-:Y:S01]  /*65e0*/  HADD2.F32 R46, -RZ, R46.H1_H1 ;  /* 0x3000002eff2e7230 */ /* 0x000fe20000004100 */
[--C-:B------:R-:W-:Y:S01]  /*65f0*/  FADD.FTZ R44, R44, R33.reuse ;  /* 0x000000212c2c7221 */ /* 0x100fe20000010000 */
[----:B------:R-:W-:Y:S02]  /*6600*/  BAR.SYNC.DEFER_BLOCKING 0x0 ;  /* 0x0000000000007b1d */ /* 0x000fe40000010000 */
[----:B------:R-:W-:Y:S01]  /*6610*/  FSETP.GTU.FTZ.AND P6, PT, R38, 20, PT ;  /* 0x41a000002600780b */ /* 0x000fe20003fdc000 */
[----:B------:R-:W-:Y:S01]  /*6620*/  FADD.FTZ R48, R46, R33 ;  /* 0x000000212e307221 */ /* 0x000fe20000010000 */
[----:B------:R-:W-:Y:S01]  /*6630*/  FSETP.GTU.FTZ.AND P0, PT, R44, 20, PT ;  /* 0x41a000002c00780b */ /* 0x000fe20003f1c000 */
[----:B------:R-:W-:-:S03]  /*6640*/  HADD2.F32 R46, -RZ, R47.H1_H1 ;  /* 0x3000002fff2e7230 */ /* 0x000fc60000004100 */
[----:B------:R-:W-:-:S07]  /*6650*/  FSETP.GTU.FTZ.AND P4, PT, R48, 20, PT ;  /* 0x41a000003000780b */ /* 0x000fce0003f9c000 */
[----:B------:R-:W-:Y:S01]  /*6660*/  @!P6 FMUL.FTZ R37, R38, -1.4426950216293334961 ;  /* 0xbfb8aa3b2625e820 */ /* 0x000fe20000410000 */
[----:B------:R-:W-:Y:S01]  /*6670*/  HADD2.F32 R38, -RZ, R45.H0_H0 ;  /* 0x2000002dff267230 */ /* 0x000fe20000004100 */
[----:B------:R-:W-:-:S04]  /*6680*/  @!P0 FMUL.FTZ R39, R44, -1.4426950216293334961 ;  /* 0xbfb8aa3b2c278820 */ /* 0x000fc80000410000 */
[--C-:B------:R-:W-:Y:S01]  /*6690*/  FADD.FTZ R42, R38, R33.reuse ;  /* 0x00000021262a7221 */ /* 0x100fe20000010000 */
[----:B------:R-:W0:Y:S01]  /*66a0*/  @!P6 MUFU.EX2 R37, R37 ;  /* 0x000000250025e308 */ /* 0x000e220000000800 */
[----:B------:R-:W-:Y:S01]  /*66b0*/  HADD2.F32 R38, -RZ, R45.H1_H1 ;  /* 0x3000002dff267230 */ /* 0x000fe20000004100 */
[--C-:B------:R-:W-:Y:S02]  /*66c0*/  FADD.FTZ R45, R40, R33.reuse ;  /* 0x00000021282d7221 */ /* 0x100fe40000010000 */
[----:B------:R-:W-:Y:S02]  /*66d0*/  FSETP.GTU.FTZ.AND P1, PT, R42, 20, PT ;  /* 0x41a000002a00780b */ /* 0x000fe40003f3c000 */
[----:B------:R-:W-:Y:S01]  /*66e0*/  FADD.FTZ R43, R38, R33 ;  /* 0x00000021262b7221 */ /* 0x000fe20000010000 */
[----:B------:R-:W-:Y:S01]  /*66f0*/  FSETP.GTU.FTZ.AND P3, PT, R45, 20, PT ;  /* 0x41a000002d00780b */ /* 0x000fe20003f7c000 */
[----:B------:R-:W1:Y:S03]  /*6700*/  @!P0 MUFU.EX2 R39, R39 ;  /* 0x0000002700278308 */ /* 0x000e660000000800 */
[----:B------:R-:W-:Y:S01]  /*6710*/  FSETP.GTU.FTZ.AND P2, PT, R43, 20, PT ;  /* 0x41a000002b00780b */ /* 0x000fe20003f5c000 */
[----:B0-----:R-:W-:-:S05]  /*6720*/  @!P6 FADD.FTZ R38, R37, 1 ;  /* 0x3f8000002526e421 */ /* 0x001fca0000010000 */
[----:B------:R-:W-:Y:S01]  /*6730*/  @!P1 FMUL.FTZ R37, R42, -1.4426950216293334961 ;  /* 0xbfb8aa3b2a259820 */ /* 0x000fe20000410000 */
[----:B------:R-:W-:Y:S01]  /*6740*/  HADD2.F32 R42, -RZ, R47.H0_H0 ;  /* 0x2000002fff2a7230 */ /* 0x000fe20000004100 */
[----:B------:R0:W2:Y:S01]  /*6750*/  @!P6 MUFU.RCP R41, R38 ;  /* 0x000000260029e308 */ /* 0x0000a20000001000 */
[----:B------:R-:W-:-:S03]  /*6760*/  FADD.FTZ R47, R46, R33 ;  /* 0x000000212e2f7221 */ /* 0x000fc60000010000 */
[----:B------:R-:W-:Y:S02]  /*6770*/  FADD.FTZ R42, R42, R33 ;  /* 0x000000212a2a7221 */ /* 0x000fe40000010000 */
[----:B------:R-:W-:Y:S01]  /*6780*/  @!P2 FMUL.FTZ R40, R43, -1.4426950216293334961 ;  /* 0xbfb8aa3b2b28a820 */ /* 0x000fe20000410000 */
[----:B------:R-:W-:Y:S01]  /*6790*/  F2FP.PACK_AB R43, R0, R3 ;  /* 0x00000003002b723e */ /* 0x000fe200000000ff */
[----:B-1----:R-:W-:Y:S01]  /*67a0*/  @!P0 FADD.FTZ R39, R39, 1 ;  /* 0x3f80000027278421 */ /* 0x002fe20000010000 */
[----:B------:R-:W-:Y:S01]  /*67b0*/  FSETP.GTU.FTZ.AND P5, PT, R42, 20, PT ;  /* 0x41a000002a00780b */ /* 0x000fe20003fbc000 */
[----:B0-----:R-:W-:Y:S01]  /*67c0*/  @!P3 FMUL.FTZ R38, R45, -1.4426950216293334961 ;  /* 0xbfb8aa3b2d26b820 */ /* 0x001fe20000410000 */
[----:B------:R0:W1:Y:S01]  /*67d0*/  @!P2 MUFU.EX2 R44, R40 ;  /* 0x00000028002ca308 */ /* 0x0000620000000800 */
[----:B------:R-:W-:Y:S02]  /*67e0*/  IMAD R3, R31, c[0x0][0x2d8], RZ ;  /* 0x0000b6001f037a24 */ /* 0x000fe400078e02ff */
[----:B--2---:R-:W-:Y:S01]  /*67f0*/  @!P6 FMUL.FTZ R8, R8, R41 ;  /* 0x000000290808e220 */ /* 0x004fe20000410000 */
[----:B------:R-:W-:Y:S01]  /*6800*/  FSETP.GTU.FTZ.AND P6, PT, R47, 20, PT ;  /* 0x41a000002f00780b */ /* 0x000fe20003fdc000 */
[----:B------:R-:W-:-:S03]  /*6810*/  @!P4 FMUL.FTZ R41, R48, -1.4426950216293334961 ;  /* 0xbfb8aa3b3029c820 */ /* 0x000fc60000410000 */
[----:B------:R-:W2:Y:S01]  /*6820*/  @!P3 MUFU.EX2 R38, R38 ;  /* 0x000000260026b308 */ /* 0x000ea20000000800 */
[----:B0-----:R-:W-:Y:S01]  /*6830*/  F2FP.PACK_AB R40, R6, R9 ;  /* 0x000000090628723e */ /* 0x001fe200000000ff */
[----:B------:R-:W-:Y:S02]  /*6840*/  IMAD R51, R32, c[0x0][0x2dc], R3 ;  /* 0x0000b70020337a24 */ /* 0x000fe400078e0203 */
[----:B------:R-:W-:Y:S01]  /*6850*/  @!P5 FMUL.FTZ R46, R42, -1.4426950216293334961 ;  /* 0xbfb8aa3b2a2ed820 */ /* 0x000fe20000410000 */
[----:B------:R-:W-:-:S03]  /*6860*/  F2FP.PACK_AB R42, R2, R5 ;  /* 0x00000005022a723e */ /* 0x000fc600000000ff */
[----:B------:R0:W3:Y:S01]  /*6870*/  @!P4 MUFU.EX2 R45, R41 ;  /* 0x00000029002dc308 */ /* 0x0000e20000000800 */
[----:B-1----:R-:W-:Y:S02]  /*6880*/  @!P2 FADD.FTZ R44, R44, 1 ;  /* 0x3f8000002c2ca421 */ /* 0x002fe40000010000 */
[----:B------:R-:W-:Y:S02]  /*6890*/  @!P6 FMUL.FTZ R47, R47, -1.4426950216293334961 ;  /* 0xbfb8aa3b2f2fe820 */ /* 0x000fe40000410000 */
[----:B--2---:R-:W-:Y:S01]  /*68a0*/  @!P3 FADD.FTZ R0, R38, 1 ;  /* 0x3f8000002600b421 */ /* 0x004fe20000010000 */
[----:B0-----:R-:W-:Y:S02]  /*68b0*/  F2FP.PACK_AB R41, R4, R7 ;  /* 0x000000070429723e */ /* 0x001fe400000000ff */
[----:B------:R0:W1:Y:S01]  /*68c0*/  @!P0 MUFU.RCP R48, R39 ;  /* 0x0000002700308308 */ /* 0x0000620000001000 */
[----:B------:R-:W-:Y:S02]  /*68d0*/  SHF.L.U32 R38, R52, 0x8, RZ ;  /* 0x0000000834267819 */ /* 0x000fe400000006ff */
[----:B------:R2:W-:Y:S01]  /*68e0*/  STS.128 [R25.X16], R40 ;  /* 0x0000002819007388 */ /* 0x0005e2000000cc00 */
[----:B------:R-:W-:-:S06]  /*68f0*/  NOP ;  /* 0x0000000000007918 */ /* 0x000fcc0000000000 */
[----:B------:R-:W4:Y:S01]  /*6900*/  LDS.128 R4, [R25.X16] ;  /* 0x0000000019047984 */ /* 0x000f22000000cc00 */
[--C-:B0-----:R-:W-:Y:S01]  /*6910*/  SHF.R.S32.HI R39, RZ, 0x1f, R38.reuse ;  /* 0x0000001fff277819 */ /* 0x101fe20000011426 */
[----:B------:R-:W0:Y:S01]  /*6920*/  @!P1 MUFU.EX2 R37, R37 ;  /* 0x0000002500259308 */ /* 0x000e220000000800 */
[----:B---3--:R-:W-:Y:S02]  /*6930*/  @!P4 FADD.FTZ R45, R45, 1 ;  /* 0x3f8000002d2dc421 */ /* 0x008fe40000010000 */
[----:B-1----:R-:W-:Y:S02]  /*6940*/  @!P0 FMUL.FTZ R11, R11, R48 ;  /* 0x000000300b0b8220 */ /* 0x002fe40000410000 */
[----:B------:R-:W-:-:S03]  /*6950*/  IMAD.WIDE.U32 R2, R32, c[0x0][0x2d8], R38 ;  /* 0x0000b60020027a25 */ /* 0x000fc600078e0026 */
[----:B------:R-:W1:Y:S01]  /*6960*/  @!P5 MUFU.EX2 R46, R46 ;  /* 0x0000002e002ed308 */ /* 0x000e620000000800 */
[----:B--2---:R-:W-:Y:S01]  /*6970*/  IMAD R41, R35, c[0x0][0x2e0], RZ ;  /* 0x0000b80023297a24 */ /* 0x004fe200078e02ff */
[----:B------:R-:W-:Y:S01]  /*6980*/  IADD3 R3, R3, R51, RZ ;  /* 0x0000003303037210 */ /* 0x000fe20007ffe0ff */
[----:B------:R-:W-:-:S04]  /*6990*/  IMAD.WIDE.U32 R38, R32, c[0x0][0x2f8], R38 ;  /* 0x0000be0020267a25 */ /* 0x000fc800078e0026 */
[C---:B------:R-:W-:Y:S01]  /*69a0*/  IMAD R41, R36.reuse, c[0x0][0x2e4], R41 ;  /* 0x0000b90024297a24 */ /* 0x040fe200078e0229 */
[----:B------:R-:W2:Y:S01]  /*69b0*/  @!P6 MUFU.EX2 R47, R47 ;  /* 0x0000002f002fe308 */ /* 0x000ea20000000800 */
[----:B------:R-:W-:-:S04]  /*69c0*/  IMAD.WIDE.U32 R2, R36, c[0x0][0x2e0], R2 ;  /* 0x0000b80024027a25 */ /* 0x000fc800078e0002 */
[----:B0-----:R-:W-:Y:S01]  /*69d0*/  @!P1 FADD.FTZ R37, R37, 1 ;  /* 0x3f80000025259421 */ /* 0x001fe20000010000 */
[----:B------:R-:W-:Y:S02]  /*69e0*/  IADD3 R3, R3, R41, RZ ;  /* 0x0000002903037210 */ /* 0x000fe40007ffe0ff */
[----:B------:R-:W-:Y:S01]  /*69f0*/  LEA R40, P0, R2, c[0x0][0x330], 0x1 ;  /* 0x0000cc0002287a11 */ /* 0x000fe200078008ff */
[----:B-1----:R-:W-:Y:S01]  /*6a00*/  @!P5 FADD.FTZ R46, R46, 1 ;  /* 0x3f8000002e2ed421 */ /* 0x002fe20000010000 */
[----:B------:R-:W0:Y:S02]  /*6a10*/  @!P3 MUFU.RCP R9, R0 ;  /* 0x000000000009b308 */ /* 0x000e240000001000 */
[----:B------:R-:W-:Y:S01]  /*6a20*/  LEA.HI.X R41, R2, c[0x0][0x334], R3, 0x1, P0 ;  /* 0x0000cd0002297a11 */ /* 0x000fe200000f0c03 */
[----:B--2---:R-:W-:-:S04]  /*6a30*/  @!P6 FADD.FTZ R47, R47, 1 ;  /* 0x3f8000002f2fe421 */ /* 0x004fc80000010000 */
[----:B------:R-:W-:Y:S01]  /*6a40*/  IMAD.WIDE R2, R26, 0x10, R40 ;  /* 0x000000101a027825 */ /* 0x000fe200078e0228 */
[----:B------:R-:W1:Y:S04]  /*6a50*/  @!P1 MUFU.RCP R37, R37 ;  /* 0x0000002500259308 */ /* 0x000e680000001000 */
[----:B----4-:R2:W-:Y:S01]  /*6a60*/  STG.E.128 [R2.64], R4 ;  /* 0x0000000402007986 */ /* 0x0105e2000c101d06 */
[----:B0-----:R-:W-:-:S03]  /*6a70*/  @!P3 FMUL.FTZ R12, R12, R9 ;  /* 0x000000090c0cb220 */ /* 0x001fc60000410000 */
[----:B------:R-:W0:Y:S01]  /*6a80*/  @!P4 MUFU.RCP R50, R45 ;  /* 0x0000002d0032c308 */ /* 0x000e220000001000 */
[----:B------:R-:W-:Y:S01]  /*6a90*/  IMAD R9, R31, c[0x0][0x2f8], RZ ;  /* 0x0000be001f097a24 */ /* 0x000fe200078e02ff */
[----:B------:R-:W-:Y:S01]  /*6aa0*/  BAR.SYNC.DEFER_BLOCKING 0x0 ;  /* 0x0000000000007b1d */ /* 0x000fe20000010000 */
[----:B------:R-:W-:Y:S02]  /*6ab0*/  IADD3 R24, P3, R24, -0x200, RZ ;  /* 0xfffffe0018187810 */ /* 0x000fe40007f7e0ff */
[----:B------:R-:W-:Y:S02]  /*6ac0*/  IMAD R9, R32, c[0x0][0x2fc], R9 ;  /* 0x0000bf0020097a24 */ /* 0x000fe400078e0209 */
[----:B------:R-:W-:Y:S01]  /*6ad0*/  IADD3.X R23, R23, -0x1, RZ, P3, !PT ;  /* 0xffffffff17177810 */ /* 0x000fe20001ffe4ff */
[----:B------:R3:W4:Y:S01]  /*6ae0*/  @!P5 MUFU.RCP R49, R46 ;  /* 0x0000002e0031d308 */ /* 0x0007220000001000 */
[----:B-1----:R-:W-:Y:S01]  /*6af0*/  @!P1 FMUL.FTZ R10, R10, R37 ;  /* 0x000000250a0a9220 */ /* 0x002fe20000410000 */
[----:B------:R-:W-:Y:S01]  /*6b00*/  IADD3 R39, R39, R9, RZ ;  /* 0x0000000927277210 */ /* 0x000fe20007ffe0ff */
[----:B------:R-:W-:Y:S01]  /*6b10*/  IMAD R37, R35, c[0x0][0x300], RZ ;  /* 0x0000c00023257a24 */ /* 0x000fe200078e02ff */
[----:B------:R-:W-:-:S03]  /*6b20*/  IADD3 R72, P1, R72, -0x200, RZ ;  /* 0xfffffe0048487810 */ /* 0x000fc60007f3e0ff */
[C---:B------:R-:W-:Y:S01]  /*6b30*/  IMAD R37, R36.reuse, c[0x0][0x304], R37 ;  /* 0x0000c10024257a24 */ /* 0x040fe200078e0225 */
[----:B------:R-:W1:Y:S01]  /*6b40*/  @!P6 MUFU.RCP R0, R47 ;  /* 0x0000002f0000e308 */ /* 0x000e620000001000 */
[----:B0-----:R-:W-:Y:S01]  /*6b50*/  @!P4 FMUL.FTZ R15, R15, R50 ;  /* 0x000000320f0fc220 */ /* 0x001fe20000410000 */
[----:B------:R-:W-:Y:S01]  /*6b60*/  IADD3.X R73, R73, -0x1, RZ, P1, !PT ;  /* 0xffffffff49497810 */ /* 0x000fe20000ffe4ff */
[----:B--2---:R-:W-:Y:S01]  /*6b70*/  IMAD.WIDE.U32 R2, R36, c[0x0][0x300], R38 ;  /* 0x0000c00024027a25 */ /* 0x004fe200078e0026 */
[----:B------:R-:W-:Y:S02]  /*6b80*/  IADD3 R20, P1, R20, -0x400, RZ ;  /* 0xfffffc0014147810 */ /* 0x000fe40007f3e0ff */
[----:B---3--:R-:W-:Y:S02]  /*6b90*/  F2FP.PACK_AB R46, R15, R12 ;  /* 0x0000000c0f2e723e */ /* 0x008fe400000000ff */
[----:B------:R-:W0:Y:S01]  /*6ba0*/  @!P2 MUFU.RCP R44, R44 ;  /* 0x0000002c002ca308 */ /* 0x000e220000001000 */
[----:B----4-:R-:W-:Y:S01]  /*6bb0*/  @!P5 FMUL.FTZ R14, R14, R49 ;  /* 0x000000310e0ed220 */ /* 0x010fe20000410000 */
[----:B------:R-:W-:-:S02]  /*6bc0*/  IADD3 R3, R3, R37, RZ ;  /* 0x0000002503037210 */ /* 0x000fc40007ffe0ff */
[C---:B------:R-:W-:Y:S02]  /*6bd0*/  LEA R4, P0, R2.reuse, c[0x0][0x340], 0x1 ;  /* 0x0000d00002047a11 */ /* 0x040fe400078008ff */
[----:B------:R-:W-:Y:S01]  /*6be0*/  IADD3.X R19, R19, -0x1, RZ, P1, !PT ;  /* 0xffffffff13137810 */ /* 0x000fe20000ffe4ff */
[----:B-1----:R-:W-:Y:S01]  /*6bf0*/  @!P6 FMUL.FTZ R17, R17, R0 ;  /* 0x000000001111e220 */ /* 0x002fe20000410000 */
[----:B------:R-:W-:Y:S02]  /*6c00*/  LEA.HI.X R5, R2, c[0x0][0x344], R3, 0x1, P0 ;  /* 0x0000d10002057a11 */ /* 0x000fe400000f0c03 */
[----:B------:R-:W-:Y:S02]  /*6c10*/  ISETP.GT.AND P0, PT, R18, 0x1, PT ;  /* 0x000000011200780c */ /* 0x000fe40003f04270 */
[----:B------:R-:W-:Y:S01]  /*6c20*/  F2FP.PACK_AB R47, R17, R14 ;  /* 0x0000000e112f723e */ /* 0x000fe200000000ff */
[----:B------:R-:W-:Y:S01]  /*6c30*/  IMAD.WIDE R2, R26, 0x10, R4 ;  /* 0x000000101a027825 */ /* 0x000fe200078e0204 */
[----:B------:R-:W-:-:S03]  /*6c40*/  MOV R18, R52 ;  /* 0x0000003400127202 */ /* 0x000fc60000000f00 */
[----:B0-----:R-:W-:Y:S01]  /*6c50*/  @!P2 FMUL.FTZ R13, R13, R44 ;  /* 0x0000002c0d0da220 */ /* 0x001fe20000410000 */
[----:B------:R-:W-:Y:S01]  /*6c60*/  F2FP.PACK_AB R44, R11, R8 ;  /* 0x000000080b2c723e */ /* 0x000fe200000000ff */
[----:B------:R-:W-:Y:S01]  /*6c70*/  FADD.FTZ R8, R8, R27 ;  /* 0x0000001b08087221 */ /* 0x000fe20000010000 */
[----:B------:R-:W-:Y:S02]  /*6c80*/  IADD3 R22, P2, R22, -0x200, RZ ;  /* 0xfffffe0016167810 */ /* 0x000fe40007f5e0ff */
[----:B------:R-:W-:Y:S01]  /*6c90*/  F2FP.PACK_AB R45, R13, R10 ;  /* 0x0000000a0d2d723e */ /* 0x000fe200000000ff */
[----:B------:R-:W-:Y:S01]  /*6ca0*/  FADD.FTZ R11, R8, R11 ;  /* 0x0000000b080b7221 */ /* 0x000fe20000010000 */
[----:B------:R-:W-:-:S03]  /*6cb0*/  IADD3.X R21, R21, -0x1, RZ, P2, !PT ;  /* 0xffffffff15157810 */ /* 0x000fc600017fe4ff */
[----:B------:R-:W-:Y:S01]  /*6cc0*/  STS.128 [R25.X16], R44 ;  /* 0x0000002c19007388 */ /* 0x000fe2000000cc00 */
[----:B------:R-:W-:-:S06]  /*6cd0*/  NOP ;  /* 0x0000000000007918 */ /* 0x000fcc0000000000 */
[----:B------:R-:W0:Y:S01]  /*6ce0*/  LDS.128 R40, [R25.X16] ;  /* 0x0000000019287984 */ /* 0x000e22000000cc00 */
[----:B------:R-:W-:-:S04]  /*6cf0*/  FADD.FTZ R10, R11, R10 ;  /* 0x0000000a0b0a7221 */ /* 0x000fc80000010000 */
[----:B------:R-:W-:-:S04]  /*6d00*/  FADD.FTZ R13, R10, R13 ;  /* 0x0000000d0a0d7221 */ /* 0x000fc80000010000 */
[----:B------:R-:W-:-:S04]  /*6d10*/  FADD.FTZ R12, R13, R12 ;  /* 0x0000000c0d0c7221 */ /* 0x000fc80000010000 */
[----:B------:R-:W-:-:S04]  /*6d20*/  FADD.FTZ R15, R12, R15 ;  /* 0x0000000f0c0f7221 */ /* 0x000fc80000010000 */
[----:B------:R-:W-:-:S04]  /*6d30*/  FADD.FTZ R14, R15, R14 ;  /* 0x0000000e0f0e7221 */ /* 0x000fc80000010000 */
[----:B------:R-:W-:Y:S01]  /*6d40*/  FADD.FTZ R27, R14, R17 ;  /* 0x000000110e1b7221 */ /* 0x000fe20000010000 */
[----:B0-----:R0:W-:Y:S01]  /*6d50*/  STG.E.128 [R2.64], R40 ;  /* 0x0000002802007986 */ /* 0x0011e2000c101d06 */
[----:B------:R-:W-:Y:S01]  /*6d60*/  @!P0 CALL.REL.NOINC `(.L_x_12598) ;  /* 0x0000001000008944 */ /* 0x000fe20003c00000 */
[----:B------:R-:W-:Y:S05]  /*6d70*/  BRA `(.L_x_12663) ;  /* 0xffff99f000007947 */ /* 0x000fea000383ffff */
.L_x_12598:
        /* <DEDUP_REMOVED lines=24> */
.L_x_12665:
[----:B0-----:R-:W-:Y:S05]  /*6f00*/  BSYNC B0 ;  /* 0x0000000000007941 */ /* 0x001fea0003800000 */
.L_x_12664:
        /* <DEDUP_REMOVED lines=23> */
.L_x_12667:
[----:B------:R-:W1:Y:S02]  /*7080*/  S2R R13, SR_TID.X ;  /* 0x00000000000d7919 */ /* 0x000e640000002100 */
.L_x_12668:
[----:B0-----:R-:W-:Y:S05]  /*7090*/  BSYNC B0 ;  /* 0x0000000000007941 */ /* 0x001fea0003800000 */
.L_x_12666:
        /* <DEDUP_REMOVED lines=10> */
.L_x_12669:
        /* <DEDUP_REMOVED lines=28> */
.L_x_12670:
        /* <DEDUP_REMOVED lines=16> */
.L_x_14746:


//--------------------- .text._Z25selective_scan_bwd_kernelI32Selective_Scan_bwd_kernel_traitsILi32ELi8ELb1ELb1ELb0ELb1ELb1EN3c104HalfENS1_7complexIfEEEEv12SSMParamsBwd --------------------------
	.section	.text._Z25selective_scan_bwd_kernelI32Selective_Scan_bwd_kernel_traitsILi32ELi8ELb1ELb1ELb0ELb1ELb1EN3c104HalfENS1_7complexIfEEEEv12SSMParamsBwd,"ax",@progbits
	.sectioninfo	@"SHI_REGISTERS=168"
	.align	128
        .global         _Z25selective_scan_bwd_kernelI32Selective_Scan_bwd_kernel_traitsILi32ELi8ELb1ELb1ELb0ELb1ELb1EN3c104HalfENS1_7complexIfEEEEv12SSMParamsBwd
        .type           _Z25selective_scan_bwd_kernelI32Selective_Scan_bwd_kernel_traitsILi32ELi8ELb1ELb1ELb0ELb1ELb1EN3c104HalfENS1_7complexIfEEEEv12SSMParamsBwd,@function
        .size           _Z25selective_scan_bwd_kernelI32Selective_Scan_bwd_kernel_traitsILi32ELi8ELb1ELb1ELb0ELb1ELb1EN3c104HalfENS1_7complexIfEEEEv12SSMParamsBwd,(.L_x_14747 - _Z25selective_scan_bwd_kernelI32Selective_Scan_bwd_kernel_traitsILi32ELi8ELb1ELb1ELb0ELb1ELb1EN3c104HalfENS1_7complexIfEEEEv12SSMParamsBwd)
        .other          _Z25selective_scan_bwd_kernelI32Selective_Scan_bwd_kernel_traitsILi32ELi8ELb1ELb1ELb0ELb1ELb1EN3c104HalfENS1_7complexIfEEEEv12SSMParamsBwd,@"STO_CUDA_ENTRY STV_DEFAULT"
_Z25selective_scan_bwd_kernelI32Selective_Scan_bwd_kernel_traitsILi32ELi8ELb1ELb1ELb0ELb1ELb1EN3c104HalfENS1_7complexIfEEEEv12SSMParamsBwd:
.text._Z25selective_scan_bwd_kernelI32Selective_Scan_bwd_kernel_traitsILi32ELi8ELb1ELb1ELb0ELb1ELb1EN3c104HalfENS1_7complexIfEEEEv12SSMParamsBwd:
        /* <DEDUP_REMOVED lines=119> */
.L_x_12737:
        /* <DEDUP_REMOVED lines=19> */
[----:B------:R-:W-:Y:S01]  /*08a0*/  LEA R2, R18, 0xffffff00, 0x8 ;  /* 0xffffff0012027811 */ /* 0x000fe200078e40ff */
[----:B0-----:R-:W-:Y:S01]  /*08b0*/  IMAD R13, R31, c[0x0][0x1f0], RZ ;  /* 0x00007c001f0d7a24 */ /* 0x001fe200078e02ff */
[----:B------:R-:W-:Y:S01]  /*08c0*/  BSSY B0, `(.L_x_12672) ;  /* 0x0000045000007945 */ /* 0x000fe20003800000 */
[----:B------:R-:W-:Y:S01]  /*08d0*/  IMAD R15, R35, c[0x0][0x1f8], RZ ;  /* 0x00007e00230f7a24 */ /* 0x000fe200078e02ff */
[----:B------:R-:W-:Y:S01]  /*08e0*/  SHF.R.S32.HI R3, RZ, 0x1f, R2 ;  /* 0x0000001fff037819 */ /* 0x000fe20000011402 */
[----:B------:R-:W-:-:S02]  /*08f0*/  IMAD R13, R32, c[0x0][0x1f4], R13 ;  /* 0x00007d00200d7a24 */ /* 0x000fc400078e020d */
[----:B------:R-:W-:Y:S02]  /*0900*/  IMAD R15, R36, c[0x0][0x1fc], R15 ;  /* 0x00007f00240f7a24 */ /* 0x000fe400078e020f */
[----:B------:R-:W-:Y:S01]  /*0910*/  IMAD.WIDE.U32 R4, R32, c[0x0][0x1f0], R2 ;  /* 0x00007c0020047a25 */ /* 0x000fe200078e0002 */
[----:B-1----:R-:W-:Y:S02]  /*0920*/  HADD2.F32 R66, -RZ, R8.H0_H0 ;  /* 0x20000008ff427230 */ /* 0x002fe40000004100 */
[--C-:B------:R-:W-:Y:S02]  /*0930*/  HADD2.F32 R0, -RZ, R9.reuse.H1_H1 ;  /* 0x30000009ff007230 */ /* 0x100fe40000004100 */
[----:B------:R-:W-:Y:S01]  /*0940*/  IADD3 R5, R5, R13, RZ ;  /* 0x0000000d05057210 */ /* 0x000fe20007ffe0ff */
[----:B------:R-:W-:Y:S01]  /*0950*/  HADD2.F32 R62, -RZ, R10.H0_H0 ;  /* 0x2000000aff3e7230 */ /* 0x000fe20000004100 */
[--C-:B-----5:R-:W-:Y:S01]  /*0960*/  FADD.FTZ R66, R66, R33.reuse ;  /* 0x0000002142427221 */ /* 0x120fe20000010000 */
[----:B------:R-:W-:Y:S01]  /*0970*/  HADD2.F32 R8, -RZ, R8.H1_H1 ;  /* 0x30000008ff087230 */ /* 0x000fe20000004100 */
[----:B------:R-:W-:Y:S01]  /*0980*/  FADD.FTZ R65, R0, R33 ;  /* 0x0000002100417221 */ /* 0x000fe20000010000 */
[----:B------:R-:W-:Y:S01]  /*0990*/  HADD2.F32 R64, -RZ, R9.H0_H0 ;  /* 0x20000009ff407230 */ /* 0x000fe20000004100 */
[----:B------:R-:W-:Y:S01]  /*09a0*/  IMAD.WIDE.U32 R12, R36, c[0x0][0x1f8], R4 ;  /* 0x00007e00240c7a25 */ /* 0x000fe200078e0004 */
[----:B------:R-:W-:Y:S01]  /*09b0*/  FSETP.GTU.FTZ.AND P6, PT, R66, 20, PT ;  /* 0x41a000004200780b */ /* 0x000fe20003fdc000 */
[----:B------:R-:W-:Y:S01]  /*09c0*/  HADD2.F32 R10, -RZ, R10.H1_H1 ;  /* 0x3000000aff0a7230 */ /* 0x000fe20000004100 */
[----:B------:R-:W-:Y:S01]  /*09d0*/  FSETP.GTU.FTZ.AND P3, PT, R65, 20, PT ;  /* 0x41a000004100780b */ /* 0x000fe20003f7c000 */
[--C-:B------:R-:W-:Y:S01]  /*09e0*/  HADD2.F32 R60, -RZ, R11.reuse.H0_H0 ;  /* 0x2000000bff3c7230 */ /* 0x100fe20000004100 */
[----:B------:R-:W-:Y:S01]  /*09f0*/  IADD3 R13, R13, R15, RZ ;  /* 0x0000000f0d0d7210 */ /* 0x000fe20007ffe0ff */
[--C-:B------:R-:W-:Y:S01]  /*0a00*/  FADD.FTZ R67, R8, R33.reuse ;  /* 0x0000002108437221 */ /* 0x100fe20000010000 */
[----:B------:R-:W-:Y:S01]  /*0a10*/  LEA R44, P0, R12, c[0x0][0x268], 0x1 ;  /* 0x00009a000c2c7a11 */ /* 0x000fe200078008ff */
[--C-:B------:R-:W-:Y:S01]  /*0a20*/  FADD.FTZ R64, R64, R33.reuse ;  /* 0x0000002140407221 */ /* 0x100fe20000010000 */
[----:B------:R-:W-:Y:S01]  /*0a30*/  HADD2.F32 R0, -RZ, R11.H1_H1 ;  /* 0x3000000bff007230 */ /* 0x000fe20000004100 */
[----:B------:R-:W-:Y:S01]  /*0a40*/  FADD.FTZ R62, R62, R33 ;  /* 0x000000213e3e7221 */ /* 0x000fe20000010000 */
[----:B------:R-:W-:Y:S01]  /*0a50*/  LEA.HI.X R45, R12, c[0x0][0x26c], R13, 0x1, P0 ;  /* 0x00009b000c2d7a11 */ /* 0x000fe200000f0c0d */
[--C-:B------:R-:W-:Y:S01]  /*0a60*/  FADD.FTZ R63, R10, R33.reuse ;  /* 0x000000210a3f7221 */ /* 0x100fe20000010000 */
[----:B------:R-:W-:Y:S01]  /*0a70*/  FSETP.GTU.FTZ.AND P5, PT, R67, 20, PT ;  /* 0x41a000004300780b */ /* 0x000fe20003fbc000 */
[--C-:B------:R-:W-:Y:S01]  /*0a80*/  FADD.FTZ R60, R60, R33.reuse ;  /* 0x000000213c3c7221 */ /* 0x100fe20000010000 */
[----:B------:R-:W-:Y:S01]  /*0a90*/  FSETP.GTU.FTZ.AND P4, PT, R64, 20, PT ;  /* 0x41a000004000780b */ /* 0x000fe20003f9c000 */
[----:B------:R-:W-:Y:S01]  /*0aa0*/  FADD.FTZ R61, R0, R33 ;  /* 0x00000021003d7221 */ /* 0x000fe20000010000 */
[----:B------:R-:W-:-:S02]  /*0ab0*/  FSETP.GTU.FTZ.AND P2, PT, R62, 20, PT ;  /* 0x41a000003e00780b */ /* 0x000fc40003f5c000 */
[----:B------:R-:W-:Y:S02]  /*0ac0*/  FSETP.GTU.FTZ.AND P1, PT, R63, 20, PT ;  /* 0x41a000003f00780b */ /* 0x000fe40003f3c000 */
[----:B------:R-:W-:Y:S01]  /*0ad0*/  FSETP.GTU.FTZ.AND P0, PT, R60, 20, PT ;  /* 0x41a000003c00780b */ /* 0x000fe20003f1c000 */
[----:B--2---:R0:W-:Y:S01]  /*0ae0*/  STS.128 [R25.X16], R48 ;  /* 0x0000003019007388 */ /* 0x0041e2000000cc00 */
[----:B------:R-:W-:-:S06]  /*0af0*/  NOP ;  /* 0x0000000000007918 */ /* 0x000fcc0000000000 */
[----:B------:R0:W1:Y:S01]  /*0b00*/  LDS.128 R4, [R25.X16] ;  /* 0x0000000019047984 */ /* 0x000062000000cc00 */
        /* <DEDUP_REMOVED lines=32> */
.L_x_12673:
[----:B------:R-:W-:Y:S05]  /*0d10*/  BSYNC B0 ;  /* 0x0000000000007941 */ /* 0x000fea0003800000 */
.L_x_12672:
        /* <DEDUP_REMOVED lines=35> */
.L_x_12675:
[----:B------:R-:W-:Y:S05]  /*0f50*/  BSYNC B0 ;  /* 0x0000000000007941 */ /* 0x000fea0003800000 */
.L_x_12674:
        /* <DEDUP_REMOVED lines=33> */
.L_x_12677:
[----:B------:R-:W-:Y:S05]  /*1170*/  BSYNC B0 ;  /* 0x0000000000007941 */ /* 0x000fea0003800000 */
.L_x_12676:
        /* <DEDUP_REMOVED lines=33> */
.L_x_12679:
[----:B------:R-:W-:Y:S05]  /*1390*/  BSYNC B0 ;  /* 0x0000000000007941 */ /* 0x000fea0003800000 */
.L_x_12678:
        /* <DEDUP_REMOVED lines=33> */
.L_x_12681:
[----:B------:R-:W-:Y:S05]  /*15b0*/  BSYNC B0 ;  /* 0x0000000000007941 */ /* 0x000fea0003800000 */
.L_x_12680:
        /* <DEDUP_REMOVED lines=33> */
.L_x_12683:
[----:B------:R-:W-:Y:S05]  /*17d0*/  BSYNC B0 ;  /* 0x0000000000007941 */ /* 0x000fea0003800000 */
.L_x_12682:
        /* <DEDUP_REMOVED lines=33> */
.L_x_12685:
[----:B------:R-:W-:Y:S05]  /*19f0*/  BSYNC B0 ;  /* 0x0000000000007941 */ /* 0x000fea0003800000 */
.L_x_12684:
        /* <DEDUP_REMOVED lines=33> */
.L_x_12687:
[----:B------:R-:W-:Y:S05]  /*1c10*/  BSYNC B0 ;  /* 0x0000000000007941 */ /* 0x000fea0003800000 */
.L_x_12686:
[----:B------:R-:W-:Y:S06]  /*1c20*/  BAR.SYNC.DEFER_BLOCKING 0x0 ;  /* 0x0000000000007b1d */ /* 0x000fec0000010000 */
[----:B------:R-:W2:Y:S01]  /*1c30*/  LDG.E.128 R44, [R44.64] ;  /* 0x000000062c2c7981 */ /* 0x000ea2000c1e1d00 */
        /* <DEDUP_REMOVED lines=16> */
[----:B-1----:R-:W-:-:S02]  /*1d40*/  HADD2.F32 R59, -RZ, R4.H0_H0 ;  /* 0x20000004ff3b7230 */ /* 0x002fc40000004100 */
[--C-:B------:R-:W-:Y:S02]  /*1d50*/  HADD2.F32 R57, -RZ, R5.reuse.H0_H0 ;  /* 0x20000005ff397230 */ /* 0x100fe40000004100 */
[----:B------:R-:W-:Y:S02]  /*1d60*/  HADD2.F32 R56, -RZ, R5.H1_H1 ;  /* 0x30000005ff387230 */ /* 0x000fe40000004100 */
[--C-:B0-2---:R-:W-:Y:S02]  /*1d70*/  HADD2.F32 R50, -RZ, R12.reuse.H0_H0 ;  /* 0x2000000cff327230 */ /* 0x105fe40000004100 */
[----:B------:R-:W-:Y:S02]  /*1d80*/  HADD2.F32 R54, -RZ, R12.H1_H1 ;  /* 0x3000000cff367230 */ /* 0x000fe40000004100 */
        /* <DEDUP_REMOVED lines=20> */
[----:B------:R-:W-:Y:S01]  /*1ed0*/  MUFU.EX2 R49, R49 ;  /* 0x0000003100317308 */ /* 0x000fe20000000800 */
[----:B0-----:R-:W-:-:S07]  /*1ee0*/  FADD.FTZ R44, R44, 1 ;  /* 0x3f8000002c2c7421 */ /* 0x001fce0000010000 */
[----:B------:R0:W2:Y:S01]  /*1ef0*/  MUFU.EX2 R69, R52 ;  /* 0x0000003400457308 */ /* 0x0000a20000000800 */
[----:B-1----:R-:W-:-:S07]  /*1f00*/  FADD.FTZ R46, R46, 1 ;  /* 0x3f8000002e2e7421 */ /* 0x002fce0000010000 */
[----:B------:R1:W4:Y:S01]  /*1f10*/  MUFU.EX2 R71, R53 ;  /* 0x0000003500477308 */ /* 0x0003220000000800 */
[----:B0-----:R-:W-:-:S07]  /*1f20*/  HADD2.F32 R52, -RZ, R6.H0_H0 ;  /* 0x20000006ff347230 */ /* 0x001fce0000004100 */
[----:B------:R-:W0:Y:S01]  /*1f30*/  MUFU.RCP R51, R48 ;  /* 0x0000003000337308 */ /* 0x000e220000001000 */
[----:B--2---:R-:W-:Y:S01]  /*1f40*/  FADD.FTZ R69, R69, 1 ;  /* 0x3f80000045457421 */ /* 0x004fe20000010000 */
[----:B-1----:R-:W-:-:S06]  /*1f50*/  HADD2.F32 R53, -RZ, R6.H1_H1 ;  /* 0x30000006ff357230 */ /* 0x002fcc0000004100 */
[----:B------:R-:W1:Y:S01]  /*1f60*/  MUFU.EX2 R47, R47 ;  /* 0x0000002f002f7308 */ /* 0x000e620000000800 */
[----:B----4-:R-:W-:-:S07]  /*1f70*/  FADD.FTZ R71, R71, 1 ;  /* 0x3f80000047477421 */ /* 0x010fce0000010000 */
[----:B------:R2:W-:Y:S01]  /*1f80*/  MUFU.RCP R55, R44 ;  /* 0x0000002c00377308 */ /* 0x0005e20000001000 */
[----:B0-----:R-:W-:-:S04]  /*1f90*/  FADD.FTZ R5, -R51, 1 ;  /* 0x3f80000033057421 */ /* 0x001fc80000010100 */
[C---:B------:R-:W-:Y:S02]  /*1fa0*/  FFMA.FTZ R5, R50.reuse, R5, 1 ;  /* 0x3f80000032057423 */ /* 0x040fe40000010005 */
[----:B------:R-:W-:Y:S01]  /*1fb0*/  FMUL.FTZ R50, R50, R51 ;  /* 0x0000003332327220 */ /* 0x000fe20000410000 */
[----:B------:R-:W-:Y:S01]  /*1fc0*/  MUFU.RCP R68, R46 ;  /* 0x0000002e00447308 */ /* 0x000fe20000001000 */
[----:B-1----:R-:W-:Y:S01]  /*1fd0*/  FADD.FTZ R47, R47, 1 ;  /* 0x3f8000002f2f7421 */ /* 0x002fe20000010000 */
[----:B--2---:R-:W-:-:S06]  /*1fe0*/  HADD2.F32 R44, -RZ, R7.H1_H1 ;  /* 0x30000007ff2c7230 */ /* 0x004fcc0000004100 */
[----:B------:R-:W-:Y:S08]  /*1ff0*/  MUFU.RCP R83, R69 ;  /* 0x0000004500537308 */ /* 0x000ff00000001000 */
[----:B------:R-:W0:Y:S08]  /*2000*/  MUFU.RCP R82, R71 ;  /* 0x0000004700527308 */ /* 0x000e300000001000 */
[----:B------:R-:W-:Y:S01]  /*2010*/  MUFU.RCP R81, R47 ;  /* 0x0000002f00517308 */ /* 0x000fe20000001000 */
[----:B0-----:R-:W-:-:S04]  /*2020*/  FADD.FTZ R80, -R82, 1 ;  /* 0x3f80000052507421 */ /* 0x001fc80000010100 */
[C---:B------:R-:W-:Y:S02]  /*2030*/  FFMA.FTZ R84, R37.reuse, R80, 1 ;  /* 0x3f80000025547423 */ /* 0x040fe40000010050 */
[----:B------:R-:W-:Y:S01]  /*2040*/  FMUL.FTZ R37, R37, R82 ;  /* 0x0000005225257220 */ /* 0x000fe20000410000 */
[----:B---3--:R0:W-:Y:S01]  /*2050*/  STS.128 [R25.X16], R8 ;  /* 0x0000000819007388 */ /* 0x0081e2000000cc00 */
[----:B------:R-:W-:-:S06]  /*2060*/  NOP ;  /* 0x0000000000007918 */ /* 0x000fcc0000000000 */
[----:B------:R-:W1:Y:S01]  /*2070*/  LDS.128 R12, [R25.X16] ;  /* 0x00000000190c7984 */ /* 0x000e62000000cc00 */
[----:B0-----:R-:W0:Y:S01]  /*2080*/  MUFU.RCP R9, R45 ;  /* 0x0000002d00097308 */ /* 0x001e220000001000 */
[----:B------:R-:W-:Y:S01]  /*2090*/  HADD2.F32 R8, -RZ, R4.H1_H1 ;  /* 0x30000004ff087230 */ /* 0x000fe20000004100 */
[----:B------:R-:W-:Y:S01]  /*20a0*/  FADD.FTZ R4, R49, 1 ;  /* 0x3f80000031047421 */ /* 0x000fe20000010000 */
[----:B------:R-:W-:Y:S01]  /*20b0*/  HADD2.F32 R49, -RZ, R7.H0_H0 ;  /* 0x20000007ff317230 */ /* 0x000fe20000004100 */
[----:B------:R-:W-:-:S04]  /*20c0*/  FADD.FTZ R7, -R55, 1 ;  /* 0x3f80000037077421 */ /* 0x000fc80000010100 */
[----:B------:R2:W3:Y:S01]  /*20d0*/  MUFU.RCP R70, R4 ;  /* 0x0000000400467308 */ /* 0x0004e20000001000 */
[----:B------:R-:W-:Y:S02]  /*20e0*/  FFMA.FTZ R7, R54, R7, 1 ;  /* 0x3f80000036077423 */ /* 0x000fe40000010007 */
[----:B0-----:R-:W-:-:S04]  /*20f0*/  FADD.FTZ R11, -R9, 1 ;  /* 0x3f800000090b7421 */ /* 0x001fc80000010100 */
[C---:B------:R-:W-:Y:S02]  /*2100*/  FFMA.FTZ R11, R58.reuse, R11, 1 ;  /* 0x3f8000003a0b7423 */ /* 0x040fe4000001000b */
[----:B------:R-:W-:Y:S01]  /*2110*/  FMUL.FTZ R58, R58, R9 ;  /* 0x000000093a3a7220 */ /* 0x000fe20000410000 */
[--C-:B-1----:R-:W-:Y:S02]  /*2120*/  HADD2.F32 R45, -RZ, R12.reuse.H0_H0 ;  /* 0x2000000cff2d7230 */ /* 0x102fe40000004100 */
[----:B------:R-:W-:Y:S02]  /*2130*/  HADD2.F32 R12, -RZ, R12.H1_H1 ;  /* 0x3000000cff0c7230 */ /* 0x000fe40000004100 */
[--C-:B------:R-:W-:Y:S01]  /*2140*/  HADD2.F32 R46, -RZ, R13.reuse.H0_H0 ;  /* 0x2000000dff2e7230 */ /* 0x100fe20000004100 */
[----:B--2---:R-:W-:Y:S01]  /*2150*/  FMUL.FTZ R4, R59, R45 ;  /* 0x0000002d3b047220 */ /* 0x004fe20000410000 */
[----:B------:R-:W-:Y:S01]  /*2160*/  HADD2.F32 R13, -RZ, R13.H1_H1 ;  /* 0x3000000dff0d7230 */ /* 0x000fe20000004100 */
[----:B------:R-:W-:Y:S01]  /*2170*/  FMUL.FTZ R6, R8, R12 ;  /* 0x0000000c08067220 */ /* 0x000fe20000410000 */
[--C-:B------:R-:W-:Y:S01]  /*2180*/  HADD2.F32 R47, -RZ, R14.reuse.H0_H0 ;  /* 0x2000000eff2f7230 */ /* 0x100fe20000004100 */
[----:B------:R-:W-:Y:S01]  /*2190*/  FMUL.FTZ R4, R51, R4 ;  /* 0x0000000433047220 */ /* 0x000fe20000410000 */
[--C-:B------:R-:W-:Y:S01]  /*21a0*/  HADD2.F32 R48, -RZ, R15.reuse.H0_H0 ;  /* 0x2000000fff307230 */ /* 0x100fe20000004100 */
[----:B------:R-:W-:Y:S01]  /*21b0*/  FMUL.FTZ R51, R54, R55 ;  /* 0x0000003736337220 */ /* 0x000fe20000410000 */
[----:B------:R-:W-:Y:S01]  /*21c0*/  HADD2.F32 R14, -RZ, R14.H1_H1 ;  /* 0x3000000eff0e7230 */ /* 0x000fe20000004100 */
[----:B------:R-:W-:Y:S01]  /*21d0*/  FMUL.FTZ R6, R55, R6 ;  /* 0x0000000637067220 */ /* 0x000fe20000410000 */
[----:B------:R-:W-:Y:S01]  /*21e0*/  HADD2.F32 R15, -RZ, R15.H1_H1 ;  /* 0x3000000fff0f7230 */ /* 0x000fe20000004100 */
[----:B------:R-:W-:-:S02]  /*21f0*/  FADD.FTZ R54, -R68, 1 ;  /* 0x3f80000044367421 */ /* 0x000fc40000010100 */
[----:B------:R-:W-:Y:S02]  /*2200*/  FMUL.FTZ R55, R56, R13 ;  /* 0x0000000d38377220 */ /* 0x000fe40000410000 */
[----:B------:R-:W-:Y:S02]  /*2210*/  FMUL.FTZ R10, R57, R46 ;  /* 0x0000002e390a7220 */ /* 0x000fe40000410000 */
[----:B------:R-:W-:Y:S02]  /*2220*/  FFMA.FTZ R54, R39, R54, 1 ;  /* 0x3f80000027367423 */ /* 0x000fe40000010036 */
[----:B------:R-:W-:Y:S02]  /*2230*/  FMUL.FTZ R55, R68, R55 ;  /* 0x0000003744377220 */ /* 0x000fe40000410000 */
[----:B------:R-:W-:Y:S02]  /*2240*/  FMUL.FTZ R10, R9, R10 ;  /* 0x0000000a090a7220 */ /* 0x000fe40000410000 */
[----:B------:R-:W-:-:S02]  /*2250*/  FMUL.FTZ R7, R6, R7 ;  /* 0x0000000706077220 */ /* 0x000fc40000410000 */
[----:B------:R-:W-:Y:S02]  /*2260*/  FMUL.FTZ R54, R55, R54 ;  /* 0x0000003637367220 */ /* 0x000fe40000410000 */
[----:B---3--:R-:W-:Y:S02]  /*2270*/  FADD.FTZ R6, -R70, 1 ;  /* 0x3f80000046067421 */ /* 0x008fe40000010100 */
[----:B------:R-:W-:Y:S02]  /*2280*/  FADD.FTZ R55, -R83, 1 ;  /* 0x3f80000053377421 */ /* 0x000fe40000010100 */
[----:B------:R-:W-:Y:S02]  /*2290*/  FMUL.FTZ R4, R4, R5 ;  /* 0x0000000504047220 */ /* 0x000fe40000410000 */
[----:B------:R-:W-:Y:S02]  /*22a0*/  FMUL.FTZ R5, R10, R11 ;  /* 0x0000000b0a057220 */ /* 0x000fe40000410000 */
[----:B------:R-:W-:Y:S01]  /*22b0*/  FFMA.FTZ R10, R17, R6, 1 ;  /* 0x3f800000110a7423 */ /* 0x000fe20000010006 */
[----:B------:R-:W-:Y:S01]  /*22c0*/  F2FP.PACK_AB R4, R7, R4 ;  /* 0x000000040704723e */ /* 0x000fe200000000ff */
[----:B------:R-:W-:Y:S01]  /*22d0*/  FFMA.FTZ R69, R0, R55, 1 ;  /* 0x3f80000000457423 */ /* 0x000fe20000010037 */
[----:B------:R-:W-:Y:S01]  /*22e0*/  F2FP.PACK_AB R5, R54, R5 ;  /* 0x000000053605723e */ /* 0x000fe200000000ff */
[----:B------:R-:W-:-:S02]  /*22f0*/  FADD.FTZ R11, -R81, 1 ;  /* 0x3f800000510b7421 */ /* 0x000fc40000010100 */
        /* <DEDUP_REMOVED lines=11> */
[----:B------:R-:W-:Y:S01]  /*23b0*/  HADD2.F32 R10, -RZ, R40.H0_H0 ;  /* 0x20000028ff0a7230 */ /* 0x000fe20000004100 */
[----:B------:R-:W-:-:S02]  /*23c0*/  FMUL.FTZ R69, R80, R69 ;  /* 0x0000004550457220 */ /* 0x000fc40000410000 */
[----:B------:R-:W-:Y:S01]  /*23d0*/  FMUL.FTZ R84, R71, R84 ;  /* 0x0000005447547220 */ /* 0x000fe20000410000 */
[----:B------:R-:W-:Y:S01]  /*23e0*/  F2FP.PACK_AB R6, R55, R6 ;  /* 0x000000063706723e */ /* 0x000fe200000000ff */
[----:B------:R-:W-:Y:S01]  /*23f0*/  IMAD R9, R31, c[0x0][0x2e8], RZ ;  /* 0x0000ba001f097a24 */ /* 0x000fe200078e02ff */
[----:B------:R-:W-:Y:S01]  /*2400*/  HADD2.F32 R71, -RZ, R40.H1_H1 ;  /* 0x30000028ff477230 */ /* 0x000fe20000004100 */
[----:B------:R-:W-:Y:S01]  /*2410*/  FMUL.FTZ R59, R59, R50 ;  /* 0x000000323b3b7220 */ /* 0x000fe20000410000 */
[----:B------:R-:W-:Y:S01]  /*2420*/  F2FP.PACK_AB R7, R84, R69 ;  /* 0x000000455407723e */ /* 0x000fe200000000ff */
[----:B------:R-:W-:Y:S01]  /*2430*/  BAR.SYNC.DEFER_BLOCKING 0x0 ;  /* 0x0000000000007b1d */ /* 0x000fe20000010000 */
[----:B------:R-:W-:Y:S02]  /*2440*/  IMAD R85, R32, c[0x0][0x2ec], R9 ;  /* 0x0000bb0020557a24 */ /* 0x000fe400078e0209 */
[----:B------:R-:W-:Y:S02]  /*2450*/  FFMA.FTZ R28, R59, R10, R28 ;  /* 0x0000000a3b1c7223 */ /* 0x000fe4000001001c */
[----:B------:R-:W-:-:S02]  /*2460*/  FMUL.FTZ R69, R8, R51 ;  /* 0x0000003308457220 */ /* 0x000fc40000410000 */
[----:B------:R-:W-:-:S04]  /*2470*/  IMAD.WIDE.U32 R54, R32, c[0x0][0x2e8], R2 ;  /* 0x0000ba0020367a25 */ /* 0x000fc800078e0002 */
[----:B------:R-:W-:Y:S01]  /*2480*/  FFMA.FTZ R28, R69, R71, R28 ;  /* 0x00000047451c7223 */ /* 0x000fe2000001001c */
[----:B------:R-:W-:Y:S01]  /*2490*/  HADD2.F32 R71, -RZ, R41.H0_H0 ;  /* 0x20000029ff477230 */ /* 0x000fe20000004100 */
[----:B------:R-:W-:Y:S01]  /*24a0*/  IADD3 R55, R55, R85, RZ ;  /* 0x0000005537377210 */ /* 0x000fe20007ffe0ff */
[----:B------:R-:W-:Y:S02]  /*24b0*/  FMUL.FTZ R57, R57, R58 ;  /* 0x0000003a39397220 */ /* 0x000fe40000410000 */
[----:B------:R-:W-:Y:S02]  /*24c0*/  FMUL.FTZ R39, R39, R68 ;  /* 0x0000004427277220 */ /* 0x000fe40000410000 */
[----:B------:R-:W-:Y:S02]  /*24d0*/  FFMA.FTZ R28, R57, R71, R28 ;  /* 0x00000047391c7223 */ /* 0x000fe4000001001c */
[----:B------:R-:W-:Y:S01]  /*24e0*/  FMUL.FTZ R71, R56, R39 ;  /* 0x0000002738477220 */ /* 0x000fe20000410000 */
[----:B------:R-:W-:Y:S01]  /*24f0*/  MOV R56, c[0x0][0x16c] ;  /* 0x00005b0000387a02 */ /* 0x000fe20000000f00 */
        /* <DEDUP_REMOVED lines=13> */
[----:B------:R-:W-:Y:S01]  /*25d0*/  IMAD.WIDE.U32 R4, R36, c[0x0][0x2f0], R54 ;  /* 0x0000bc0024047a25 */ /* 0x000fe200078e0036 */
[----:B------:R-:W-:-:S03]  /*25e0*/  HADD2.F32 R54, -RZ, R42.H0_H0 ;  /* 0x2000002aff367230 */ /* 0x000fc60000004100 */
[----:B------:R-:W-:Y:S01]  /*25f0*/  FFMA.FTZ R28, R71, R6, R28 ;  /* 0x00000006471c7223 */ /* 0x000fe2000001001c */
[----:B------:R-:W-:Y:S01]  /*2600*/  IADD3 R5, R5, R7, RZ ;  /* 0x0000000705057210 */ /* 0x000fe20007ffe0ff */
[----:B------:R-:W-:Y:S01]  /*2610*/  FMUL.FTZ R55, R52, R38 ;  /* 0x0000002634377220 */ /* 0x000fe20000410000 */
[C---:B------:R-:W-:Y:S01]  /*2620*/  LEA R6, P0, R4.reuse, c[0x0][0x338], 0x1 ;  /* 0x0000ce0004067a11 */ /* 0x040fe200078008ff */
[----:B------:R-:W-:Y:S02]  /*2630*/  HADD2.F32 R52, -RZ, R43.H0_H0 ;  /* 0x2000002bff347230 */ /* 0x000fe40000004100 */
[----:B------:R-:W-:Y:S01]  /*2640*/  FFMA.FTZ R28, R55, R54, R28 ;  /* 0x00000036371c7223 */ /* 0x000fe2000001001c */
        /* <DEDUP_REMOVED lines=33> */
[----:B------:R-:W-:Y:S02]  /*2860*/  IADD3 R3, R3, R15, RZ ;  /* 0x0000000f03037210 */ /* 0x000fe40007ffe0ff */
[----:B0-----:R-:W-:-:S04]  /*2870*/  LEA R8, P0, R2, c[0x0][0x270], 0x1 ;  /* 0x00009c0002087a11 */ /* 0x001fc800078008ff */
[----:B------:R-:W-:-:S05]  /*2880*/  LEA.HI.X R9, R2, c[0x0][0x274], R3, 0x1, P0 ;  /* 0x00009d0002097a11 */ /* 0x000fca00000f0c03 */
[----:B------:R-:W-:-:S05]  /*2890*/  IMAD.WIDE R2, R26, 0x10, R8 ;  /* 0x000000101a027825 */ /* 0x000fca00078e0208 */
[----:B-1----:R0:W-:Y:S02]  /*28a0*/  STG.E.128 [R2.64], R4 ;  /* 0x0000000402007986 */ /* 0x0021e4000c101d06 */
.L_x_12688:
[----:B------:R-:W-:Y:S01]  /*28b0*/  BAR.SYNC.DEFER_BLOCKING 0x0 ;  /* 0x0000000000007b1d */ /* 0x000fe20000010000 */
[----:B------:R-:W-:Y:S01]  /*28c0*/  HFMA2.MMA R17, -RZ, RZ, 0, 0 ;  /* 0x00000000ff117435 */ /* 0x000fe200000001ff */
[----:B------:R-:W-:Y:S01]  /*28d0*/  FFMA.FTZ R28, R81, R52, R28 ;  /* 0x00000034511c7223 */ /* 0x000fe2000001001c */
[----:B------:R-:W-:Y:S01]  /*28e0*/  CS2R R14, SRZ ;  /* 0x00000000000e7805 */ /* 0x000fe2000001ff00 */
[----:B------:R-:W-:Y:S01]  /*28f0*/  CS2R R12, SRZ ;  /* 0x00000000000c7805 */ /* 0x000fe2000001ff00 */
[----:B0-----:R-:W-:Y:S01]  /*2900*/  CS2R R10, SRZ ;  /* 0x00000000000a7805 */ /* 0x001fe2000001ff00 */
        /* <DEDUP_REMOVED lines=11> */
[----:B------:R-:W-:Y:S01]  /*29c0*/  CS2R R38, SRZ ;  /* 0x0000000000267805 */ /* 0x000fe2000001ff00 */
        /* <DEDUP_REMOVED lines=9> */
.L_x_12736:
        /* <DEDUP_REMOVED lines=246> */
.L_x_12691:
[----:B------:R-:W-:Y:S05]  /*39c0*/  BSYNC B0 ;  /* 0x0000000000007941 */ /* 0x000fea0003800000 */
.L_x_12690:
        /* <DEDUP_REMOVED lines=242> */
.L_x_12693:
[----:B-1----:R-:W-:Y:S05]  /*48f0*/  BSYNC B0 ;  /* 0x0000000000007941 */ /* 0x002fea0003800000 */
.L_x_12692:
        /* <DEDUP_REMOVED lines=20> */
.L_x_12695:
[----:B------:R-:W-:Y:S05]  /*4a40*/  BSYNC B0 ;  /* 0x0000000000007941 */ /* 0x000fea0003800000 */
.L_x_12694:
        /* <DEDUP_REMOVED lines=35> */
.L_x_12697:
[----:B01----:R-:W-:Y:S05]  /*4c80*/  BSYNC B0 ;  /* 0x0000000000007941 */ /* 0x003fea0003800000 */
.L_x_12696:
        /* <DEDUP_REMOVED lines=28> */
.L_x_12699:
[----:B------:R-:W-:Y:S05]  /*4e50*/  BSYNC B0 ;  /* 0x0000000000007941 */ /* 0x000fea0003800000 */
.L_x_12698:
        /* <DEDUP_REMOVED lines=28> */
.L_x_12701:
[----:B---3--:R-:W-:Y:S05]  /*5020*/  BSYNC B0 ;  /* 0x0000000000007941 */ /* 0x008fea0003800000 */
.L_x_12700:
        /* <DEDUP_REMOVED lines=243> */
.L_x_12703:
[----:B-1----:R-:W-:Y:S05]  /*5f60*/  BSYNC B0 ;  /* 0x0000000000007941 */ /* 0x002fea0003800000 */
.L_x_12702:
        /* <DEDUP_REMOVED lines=9> */
.L_x_12705:
[----:B------:R-:W-:Y:S05]  /*6000*/  BSYNC B0 ;  /* 0x0000000000007941 */ /* 0x000fea0003800000 */
.L_x_12704:
        /* <DEDUP_REMOVED lines=14> */
.L_x_12707:
[----:B------:R-:W-:Y:S05]  /*60f0*/  BSYNC B0 ;  /* 0x0000000000007941 */ /* 0x000fea0003800000 */
.L_x_12706:
[----:B------:R-:W2:Y:S01]  /*6100*/  LDS R47, [R47.X4+0x5a0] ;  /* 0x0005a0002f2f7984 */ /* 0x000ea20000004800 */
[----:B------:R-:W-:Y:S01]  /*6110*/  BSSY B0, `(.L_x_12708) ;  /* 0x0000005000007945 */ /* 0x000fe20003800000 */
[----:B-1----:R-:W-:Y:S02]  /*6120*/  IADD3 R45, R26, 0xa0, RZ ;  /* 0x000000a01a2d7810 */ /* 0x002fe40007ffe0ff */
[----:B------:R-:W-:Y:S01]  /*6130*/  LEA.HI.SX32 R69, R69, R26, 0x1b ;  /* 0x0000001a45457211 */ /* 0x000fe200078fdaff */
[----:B------:R-:W-:Y:S05]  /*6140*/  @!P0 BRA `(.L_x_12709) ;  /* 0x0000001000008947 */ /* 0x000fea0003800000 */
[----:B--2---:R1:W-:Y:S02]  /*6150*/  RED.E.ADD.F32.FTZ.RN.STRONG.GPU [R48.64+-0x680], R47 ;  /* 0xfff9802f3000798e */ /* 0x0043e4000c10e786 */
.L_x_12709:
[----:B------:R-:W-:Y:S05]  /*6160*/  BSYNC B0 ;  /* 0x0000000000007941 */ /* 0x000fea0003800000 */
.L_x_12708:
[----:B------:R-:W3:Y:S01]  /*6170*/  LDS R69, [R69.X4+0x620] ;  /* 0x0006200045457984 */ /* 0x000ee20000004800 */
[----:B------:R-:W-:Y:S01]  /*6180*/  BSSY B0, `(.L_x_12710) ;  /* 0x0000005000007945 */ /* 0x000fe20003800000 */
[----:B-12---:R-:W-:Y:S02]  /*6190*/  IADD3 R47, R26, 0xc0, RZ ;  /* 0x000000c01a2f7810 */ /* 0x006fe40007ffe0ff */
[----:B------:R-:W-:Y:S01]  /*61a0*/  LEA.HI.SX32 R45, R45, R26, 0x1b ;  /* 0x0000001a2d2d7211 */ /* 0x000fe200078fdaff */
[----:B------:R-:W-:Y:S05]  /*61b0*/  @!P1 BRA `(.L_x_12711) ;  /* 0x0000001000009947 */ /* 0x000fea0003800000 */
[----:B---3--:R1:W-:Y:S02]  /*61c0*/  RED.E.ADD.F32.FTZ.RN.STRONG.GPU [R48.64+-0x600], R69 ;  /* 0xfffa00453000798e */ /* 0x0083e4000c10e786 */
.L_x_12711:
[----:B------:R-:W-:Y:S05]  /*61d0*/  BSYNC B0 ;  /* 0x0000000000007941 */ /* 0x000fea0003800000 */
.L_x_12710:
[----:B------:R-:W2:Y:S01]  /*61e0*/  LDS R45, [R45.X4+0x6a0] ;  /* 0x0006a0002d2d7984 */ /* 0x000ea20000004800 */
[----:B------:R-:W-:Y:S01]  /*61f0*/  BSSY B0, `(.L_x_12712) ;  /* 0x0000005000007945 */ /* 0x000fe20003800000 */
[----:B-1-3--:R-:W-:-:S02]  /*6200*/  IADD3 R69, R26, 0xe0, RZ ;  /* 0x000000e01a457810 */ /* 0x00afc40007ffe0ff */
[----:B------:R-:W-:Y:S01]  /*6210*/  LEA.HI.SX32 R47, R47, R26, 0x1b ;  /* 0x0000001a2f2f7211 */ /* 0x000fe200078fdaff */
[----:B------:R-:W-:Y:S05]  /*6220*/  @!P2 BRA `(.L_x_12713) ;  /* 0x000000100000a947 */ /* 0x000fea0003800000 */
[----:B--2---:R1:W-:Y:S02]  /*6230*/  RED.E.ADD.F32.FTZ.RN.STRONG.GPU [R48.64+-0x580], R45 ;  /* 0xfffa802d3000798e */ /* 0x0043e4000c10e786 */
.L_x_12713:
[----:B------:R-:W-:Y:S05]  /*6240*/  BSYNC B0 ;  /* 0x0000000000007941 */ /* 0x000fea0003800000 */
.L_x_12712:
[----:B------:R-:W3:Y:S01]  /*6250*/  LDS R47, [R47.X4+0x720] ;  /* 0x000720002f2f7984 */ /* 0x000ee20000004800 */
[----:B------:R-:W-:Y:S01]  /*6260*/  BSSY B0, `(.L_x_12714) ;  /* 0x0000005000007945 */ /* 0x000fe20003800000 */
[----:B-12---:R-:W-:Y:S02]  /*6270*/  IADD3 R45, R26, 0x100, RZ ;  /* 0x000001001a2d7810 */ /* 0x006fe40007ffe0ff */
[----:B------:R-:W-:Y:S01]  /*6280*/  LEA.HI.SX32 R69, R69, R26, 0x1b ;  /* 0x0000001a45457211 */ /* 0x000fe200078fdaff */
[----:B------:R-:W-:Y:S05]  /*6290*/  @!P3 BRA `(.L_x_12715) ;  /* 0x000000100000b947 */ /* 0x000fea0003800000 */
[----:B---3--:R1:W-:Y:S02]  /*62a0*/  RED.E.ADD.F32.FTZ.RN.STRONG.GPU [R48.64+-0x500], R47 ;  /* 0xfffb002f3000798e */ /* 0x0083e4000c10e786 */
.L_x_12715:
[----:B------:R-:W-:Y:S05]  /*62b0*/  BSYNC B0 ;  /* 0x0000000000007941 */ /* 0x000fea0003800000 */
.L_x_12714:
[----:B------:R-:W2:Y:S01]  /*62c0*/  LDS R69, [R69.X4+0x7a0] ;  /* 0x0007a00045457984 */ /* 0x000ea20000004800 */
[----:B------:R-:W-:Y:S01]  /*62d0*/  BSSY B0, `(.L_x_12716) ;  /* 0x0000004000007945 */ /* 0x000fe20003800000 */
[----:B------:R-:W-:Y:S01]  /*62e0*/  LEA.HI.SX32 R45, R45, R26, 0x1b ;  /* 0x0000001a2d2d7211 */ /* 0x000fe200078fdaff */
[----:B------:R-:W-:Y:S05]  /*62f0*/  @!P4 BRA `(.L_x_12717) ;  /* 0x000000100000c947 */ /* 0x000fea0003800000 */
[----:B--2---:R2:W-:Y:S02]  /*6300*/  RED.E.ADD.F32.FTZ.RN.STRONG.GPU [R48.64+-0x480], R69 ;  /* 0xfffb80453000798e */ /* 0x0045e4000c10e786 */
.L_x_12717:
[----:B------:R-:W-:Y:S05]  /*6310*/  BSYNC B0 ;  /* 0x0000000000007941 */ /* 0x000fea0003800000 */
.L_x_12716:
[----:B------:R-:W4:Y:S01]  /*6320*/  LDS R45, [R45.X4+0x820] ;  /* 0x000820002d2d7984 */ /* 0x000f220000004800 */
[----:B------:R-:W-:Y:S01]  /*6330*/  BSSY B0, `(.L_x_12718) ;  /* 0x0000005000007945 */ /* 0x000fe20003800000 */
[----:B-1-3--:R-:W-:-:S02]  /*6340*/  IADD3 R47, R26, 0x120, RZ ;  /* 0x000001201a2f7810 */ /* 0x00afc40007ffe0ff */
[----:B--2---:R-:W-:Y:S01]  /*6350*/  IADD3 R69, R26, 0x140, RZ ;  /* 0x000001401a457810 */ /* 0x004fe20007ffe0ff */
[----:B------:R-:W-:Y:S05]  /*6360*/  @!P5 BRA `(.L_x_12719) ;  /* 0x000000100000d947 */ /* 0x000fea0003800000 */
[----:B----4-:R1:W-:Y:S02]  /*6370*/  RED.E.ADD.F32.FTZ.RN.STRONG.GPU [R48.64+-0x400], R45 ;  /* 0xfffc002d3000798e */ /* 0x0103e4000c10e786 */
.L_x_12719:
[----:B------:R-:W-:Y:S05]  /*6380*/  BSYNC B0 ;  /* 0x0000000000007941 */ /* 0x000fea0003800000 */
.L_x_12718:
        /* <DEDUP_REMOVED lines=14> */
.L_x_12721:
[----:B------:R-:W-:Y:S05]  /*6470*/  BSYNC B0 ;  /* 0x0000000000007941 */ /* 0x000fea0003800000 */
.L_x_12720:
[----:B------:R-:W2:Y:S01]  /*6480*/  LDS R69, [R69.X4+0x920] ;  /* 0x0009200045457984 */ /* 0x000ea20000004800 */
[----:B------:R-:W-:Y:S01]  /*6490*/  BSSY B0, `(.L_x_12722) ;  /* 0x0000005000007945 */ /* 0x000fe20003800000 */
[----:B-1----:R-:W-:-:S02]  /*64a0*/  IADD3 R47, R26, 0x180, RZ ;  /* 0x000001801a2f7810 */ /* 0x002fc40007ffe0ff */
[----:B------:R-:W-:Y:S01]  /*64b0*/  LEA.HI.SX32 R45, R45, R26, 0x1b ;  /* 0x0000001a2d2d7211 */ /* 0x000fe200078fdaff */
[----:B------:R-:W-:Y:S05]  /*64c0*/  @!P0 BRA `(.L_x_12723) ;  /* 0x0000001000008947 */ /* 0x000fea0003800000 */
[----:B--2---:R1:W-:Y:S02]  /*64d0*/  RED.E.ADD.F32.FTZ.RN.STRONG.GPU [R48.64+-0x300], R69 ;  /* 0xfffd00453000798e */ /* 0x0043e4000c10e786 */
.L_x_12723:
[----:B------:R-:W-:Y:S05]  /*64e0*/  BSYNC B0 ;  /* 0x0000000000007941 */ /* 0x000fea0003800000 */
.L_x_12722:
[----:B------:R-:W3:Y:S01]  /*64f0*/  LDS R45, [R45.X4+0x9a0] ;  /* 0x0009a0002d2d7984 */ /* 0x000ee20000004800 */
[----:B------:R-:W-:Y:S01]  /*6500*/  BSSY B0, `(.L_x_12724) ;  /* 0x0000005000007945 */ /* 0x000fe20003800000 */
[----:B-12---:R-:W-:Y:S02]  /*6510*/  IADD3 R69, R26, 0x1a0, RZ ;  /* 0x000001a01a457810 */ /* 0x006fe40007ffe0ff */
[----:B------:R-:W-:Y:S01]  /*6520*/  LEA.HI.SX32 R47, R47, R26, 0x1b ;  /* 0x0000001a2f2f7211 */ /* 0x000fe200078fdaff */
[----:B------:R-:W-:Y:S05]  /*6530*/  @!P1 BRA `(.L_x_12725) ;  /* 0x0000001000009947 */ /* 0x000fea0003800000 */
[----:B---3--:R1:W-:Y:S02]  /*6540*/  RED.E.ADD.F32.FTZ.RN.STRONG.GPU [R48.64+-0x280], R45 ;  /* 0xfffd802d3000798e */ /* 0x0083e4000c10e786 */
.L_x_12725:
[----:B------:R-:W-:Y:S05]  /*6550*/  BSYNC B0 ;  /* 0x0000000000007941 */ /* 0x000fea0003800000 */
.L_x_12724:
[----:B------:R-:W2:Y:S01]  /*6560*/  LDS R47, [R47.X4+0xa20] ;  /* 0x000a20002f2f7984 */ /* 0x000ea20000004800 */
[----:B------:R-:W-:Y:S01]  /*6570*/  BSSY B0, `(.L_x_12726) ;  /* 0x0000005000007945 */ /* 0x000fe20003800000 */
[----:B-1-3--:R-:W-:Y:S02]  /*6580*/  IADD3 R45, R26, 0x1c0, RZ ;  /* 0x000001c01a2d7810 */ /* 0x00afe40007ffe0ff */
[----:B------:R-:W-:Y:S01]  /*6590*/  LEA.HI.SX32 R69, R69, R26, 0x1b ;  /* 0x0000001a45457211 */ /* 0x000fe200078fdaff */
[----:B------:R-:W-:Y:S05]  /*65a0*/  @!P2 BRA `(.L_x_12727) ;  /* 0x000000100000a947 */ /* 0x000fea0003800000 */
[----:B--2---:R1:W-:Y:S02]  /*65b0*/  RED.E.ADD.F32.FTZ.RN.STRONG.GPU [R48.64+-0x200], R47 ;  /* 0xfffe002f3000798e */ /* 0x0043e4000c10e786 */
.L_x_12727:
[----:B------:R-:W-:Y:S05]  /*65c0*/  BSYNC B0 ;  /* 0x0000000000007941 */ /* 0x000fea0003800000 */
.L_x_12726:
[----:B------:R-:W3:Y:S01]  /*65d0*/  LDS R69, [R69.X4+0xaa0] ;  /* 0x000aa00045457984 */ /* 0x000ee20000004800 */
[----:B------:R-:W-:Y:S01]  /*65e0*/  BSSY B0, `(.L_x_12728) ;  /* 0x0000005000007945 */ /* 0x000fe20003800000 */
[----:B-12---:R-:W-:-:S02]  /*65f0*/  IADD3 R47, R26, 0x1e0, RZ ;  /* 0x000001e01a2f7810 */ /* 0x006fc40007ffe0ff */
[----:B------:R-:W-:Y:S01]  /*6600*/  LEA.HI.SX32 R45, R45, R26, 0x1b ;  /* 0x0000001a2d2d7211 */ /* 0x000fe200078fdaff */
[----:B------:R-:W-:Y:S05]  /*6610*/  @!P3 BRA `(.L_x_12729) ;  /* 0x000000100000b947 */ /* 0x000fea0003800000 */
[----:B---3--:R1:W-:Y:S02]  /*6620*/  RED.E.ADD.F32.FTZ.RN.STRONG.GPU [R48.64+-0x180], R69 ;  /* 0xfffe80453000798e */ /* 0x0083e4000c10e786 */
.L_x_12729:
[----:B------:R-:W-:Y:S05]  /*6630*/  BSYNC B0 ;  /* 0x0000000000007941 */ /* 0x000fea0003800000 */
.L_x_12728:
[----:B------:R-:W2:Y:S01]  /*6640*/  LDS R45, [R45.X4+0xb20] ;  /* 0x000b20002d2d7984 */ /* 0x000ea20000004800 */
[----:B------:R-:W-:Y:S01]  /*6650*/  BSSY B0, `(.L_x_12730) ;  /* 0x0000004000007945 */ /* 0x000fe20003800000 */
[----:B------:R-:W-:Y:S01]  /*6660*/  LEA.HI.SX32 R47, R47, R26, 0x1b ;  /* 0x0000001a2f2f7211 */ /* 0x000fe200078fdaff */
[----:B------:R-:W-:Y:S05]  /*6670*/  @!P4 BRA `(.L_x_12731) ;  /* 0x000000100000c947 */ /* 0x000fea0003800000 */
[----:B--2---:R2:W-:Y:S02]  /*6680*/  RED.E.ADD.F32.FTZ.RN.STRONG.GPU [R48.64+-0x100], R45 ;  /* 0xffff002d3000798e */ /* 0x0045e4000c10e786 */
.L_x_12731:
[----:B------:R-:W-:Y:S05]  /*6690*/  BSYNC B0 ;  /* 0x0000000000007941 */ /* 0x000fea0003800000 */
.L_x_12730:
[----:B------:R-:W4:Y:S01]  /*66a0*/  LDS R47, [R47.X4+0xba0] ;  /* 0x000ba0002f2f7984 */ /* 0x000f220000004800 */
[----:B------:R-:W-:Y:S01]  /*66b0*/  BSSY B0, `(.L_x_12732) ;  /* 0x0000003000007945 */ /* 0x000fe20003800000 */
[----:B------:R-:W-:Y:S05]  /*66c0*/  @!P5 BRA `(.L_x_12733) ;  /* 0x000000100000d947 */ /* 0x000fea0003800000 */
[----:B----4-:R4:W-:Y:S02]  /*66d0*/  RED.E.ADD.F32.FTZ.RN.STRONG.GPU [R48.64+-0x80], R47 ;  /* 0xffff802f3000798e */ /* 0x0109e4000c10e786 */
.L_x_12733:
[----:B------:R-:W-:Y:S05]  /*66e0*/  BSYNC B0 ;  /* 0x0000000000007941 */ /* 0x000fea0003800000 */
.L_x_12732:
        /* <DEDUP_REMOVED lines=153> */
.L_x_12735:
[----:B0-----:R-:W-:Y:S05]  /*7080*/  BSYNC B0 ;  /* 0x0000000000007941 */ /* 0x001fea0003800000 */
.L_x_12734:
[----:B------:R-:W-:Y:S02]  /*7090*/  IADD3 R39, R39, 0x1, RZ ;  /* 0x0000000127277810 */ /* 0x000fe40007ffe0ff */
[----:B------:R-:W-:-:S02]  /*70a0*/  IADD3 R38, P1, R38, 0x1, RZ ;  /* 0x0000000126267810 */ /* 0x000fc40007f3e0ff */
[----:B------:R-:W-:Y:S02]  /*70b0*/  ISETP.GE.AND P0, PT, R39, c[0x0][0x16c], PT ;  /* 0x00005b0027007a0c */ /* 0x000fe40003f06270 */
[----:B------:R-:W-:-:S11]  /*70c0*/  IADD3.X R37, RZ, R37, RZ, P1, !PT ;  /* 0x00000025ff257210 */ /* 0x000fd60000ffe4ff */
[----:B------:R-:W-:Y:S01]  /*70d0*/  @P0 CALL.REL.NOINC `(.L_x_12689) ;  /* 0x0000001000000944 */ /* 0x000fe20003c00000 */
[----:B------:R-:W-:Y:S05]  /*70e0*/  BRA `(.L_x_12736) ;  /* 0xffffb97000007947 */ /* 0x000fea000383ffff */
.L_x_12689:
        /* <DEDUP_REMOVED lines=134> */
.L_x_12671:
        /* <DEDUP_REMOVED lines=24> */
.L_x_12739:
[----:B0-----:R-:W-:Y:S05]  /*7ad0*/  BSYNC B0 ;  /* 0x0000000000007941 */ /* 0x001fea0003800000 */
.L_x_12738:
        /* <DEDUP_REMOVED lines=23> */
.L_x_12741:
[----:B------:R-:W1:Y:S02]  /*7c50*/  S2R R13, SR_TID.X ;  /* 0x00000000000d7919 */ /* 0x000e640000002100 */
.L_x_12742:
[----:B0-----:R-:W-:Y:S05]  /*7c60*/  BSYNC B0 ;  /* 0x0000000000007941 */ /* 0x001fea0003800000 */
.L_x_12740:
        /* <DEDUP_REMOVED lines=10> */
.L_x_12743:
        /* <DEDUP_REMOVED lines=28> */
.L_x_12744:
        /* <DEDUP_REMOVED lines=11> */
.L_x_14747:


//--------------------- .text._Z25selective_scan_bwd_kernelI32Selective_Scan_bwd_kernel_traitsILi32ELi8ELb1ELb1ELb1ELb0ELb0EN3c104HalfENS1_7complexIfEEEEv12SSMParamsBwd --------------------------
	.section	.text._Z25selective_scan_bwd_kernelI32Selective_Scan_bwd_kernel_traitsILi32ELi8ELb1ELb1ELb1ELb0ELb0EN3c104HalfENS1_7complexIfEEEEv12SSMParamsBwd,"ax",@progbits
	.sectioninfo	@"SHI_REGISTERS=210"
	.align	128
        .global         _Z25selective_scan_bwd_kernelI32Selective_Scan_bwd_kernel_traitsILi32ELi8ELb1ELb1ELb1ELb0ELb0EN3c104HalfENS1_7complexIfEEEEv12SSMParamsBwd
        .type           _Z25selective_scan_bwd_kernelI32Selective_Scan_bwd_kernel_traitsILi32ELi8ELb1ELb1ELb1ELb0ELb0EN3c104HalfENS1_7complexIfEEEEv12SSMParamsBwd,@function
        .size           _Z25selective_scan_bwd_kernelI32Selective_Scan_bwd_kernel_traitsILi32ELi8ELb1ELb1ELb1ELb0ELb0EN3c104HalfENS1_7complexIfEEEEv12SSMParamsBwd,(.L_x_14748 - _Z25selective_scan_bwd_kernelI32Selective_Scan_bwd_kernel_traitsILi32ELi8ELb1ELb1ELb1ELb0ELb0EN3c104HalfENS1_7complexIfEEEEv12SSMParamsBwd)
        .other          _Z25selective_scan_bwd_kernelI32Selective_Scan_bwd_kernel_traitsILi32ELi8ELb1ELb1ELb1ELb0ELb0EN3c104HalfENS1_7complexIfEEEEv12SSMParamsBwd,@"STO_CUDA_ENTRY STV_DEFAULT"
_Z25selective_scan_bwd_kernelI32Selective_Scan_bwd_kernel_traitsILi32ELi8ELb1ELb1ELb1ELb0ELb0EN3c104HalfENS1_7complexIfEEEEv12SSMParamsBwd:
.text._Z25selective_scan_bwd_kernelI32Selective_Scan_bwd_kernel_traitsILi32ELi8ELb1ELb1ELb1ELb0ELb0EN3c104HalfENS1_7complexIfEEEEv12SSMParamsBwd:
        /* <DEDUP_REMOVED lines=30> */
[C---:B------:R-:W-:Y:S01]  /*01e0*/  IMAD R15, R41.reuse, c[0x0][0x194], R14 ;  /* 0x00006500290f7a24 */ /* 0x040fe200078e020e */
[----:B------:R-:W-:Y:S01]  /*01f0*/  MOV R14, c[0x0][0x174] ;  /* 0x00005d00000e7a02 */ /* 0x000fe20000000f00 */
[----:B--2---:R-:W-:Y:S01]  /*0200*/  IMAD R4, R42, c[0x0][0x1d0], RZ ;  /* 0x000074002a047a24 */ /* 0x004fe200078e02ff */
[----:B------:R-:W-:Y:S01]  /*0210*/  CS2R R28, SRZ ;  /* 0x00000000001c7805 */ /* 0x000fe2000001ff00 */
[C---:B------:R-:W-:Y:S01]  /*0220*/  IMAD R17, R41.reuse, c[0x0][0x1b4], R16 ;  /* 0x00006d0029117a24 */ /* 0x040fe200078e0210 */
[----:B------:R-:W-:Y:S01]  /*0230*/  CS2R R44, SRZ ;  /* 0x00000000002c7805 */ /* 0x000fe2000001ff00 */
[----:B---3--:R-:W-:Y:S01]  /*0240*/  IADD3 R10, RZ, -R7, RZ ;  /* 0x80000007ff0a7210 */ /* 0x008fe20007ffe0ff */
[----:B------:R-:W-:-:S02]  /*0250*/  IMAD R5, R41, c[0x0][0x1d4], R4 ;  /* 0x0000750029057a24 */ /* 0x000fc400078e0204 */
        /* <DEDUP_REMOVED lines=92> */
.L_x_12795:
[----:B------:R-:W-:Y:S01]  /*0820*/  BAR.SYNC.DEFER_BLOCKING 0x0 ;  /* 0x0000000000007b1d */ /* 0x000fe20000010000 */
[----:B0-----:R-:W-:-:S05]  /*0830*/  IMAD.WIDE R2, R46, 0x10, R48 ;  /* 0x000000102e027825 */ /* 0x001fca00078e0230 */
[----:B--2---:R-:W2:Y:S01]  /*0840*/  LDG.E.128 R12, [R2.64] ;  /* 0x00000008020c7981 */ /* 0x004ea2000c1e1d00 */
[----:B------:R-:W-:-:S03]  /*0850*/  IMAD.WIDE R8, R46, 0x10, R50 ;  /* 0x000000102e087825 */ /* 0x000fc600078e0232 */
[----:B-12---:R0:W-:Y:S01]  /*0860*/  STS.128 [R47.X16], R12 ;  /* 0x0000000c2f007388 */ /* 0x0061e2000000cc00 */
[----:B------:R-:W-:-:S06]  /*0870*/  NOP ;  /* 0x0000000000007918 */ /* 0x000fcc0000000000 */
[----:B------:R-:W1:Y:S04]  /*0880*/  LDS.128 R4, [R47.X16] ;  /* 0x000000002f047984 */ /* 0x000e68000000cc00 */
[----:B------:R-:W-:Y:S06]  /*0890*/  BAR.SYNC.DEFER_BLOCKING 0x0 ;  /* 0x0000000000007b1d */ /* 0x000fec0000010000 */
[----:B------:R-:W2:Y:S01]  /*08a0*/  LDG.E.128 R16, [R8.64] ;  /* 0x0000000808107981 */ /* 0x000ea2000c1e1d00 */
[----:B------:R-:W-:-:S03]  /*08b0*/  IMAD.WIDE R10, R46, 0x10, R52 ;  /* 0x000000102e0a7825 */ /* 0x000fc600078e0234 */
[----:B--2---:R-:W-:Y:S01]  /*08c0*/  STS.128 [R47.X16], R16 ;  /* 0x000000102f007388 */ /* 0x004fe2000000cc00 */
[----:B------:R-:W-:-:S06]  /*08d0*/  NOP ;  /* 0x0000000000007918 */ /* 0x000fcc0000000000 */
[----:B------:R-:W2:Y:S04]  /*08e0*/  LDS.128 R20, [R47.X16] ;  /* 0x000000002f147984 */ /* 0x000ea8000000cc00 */
[----:B------:R-:W-:Y:S06]  /*08f0*/  BAR.SYNC.DEFER_BLOCKING 0x0 ;  /* 0x0000000000007b1d */ /* 0x000fec0000010000 */
[----:B0--3--:R0:W3:Y:S01]  /*0900*/  LDG.E.128 R12, [R10.64] ;  /* 0x000000080a0c7981 */ /* 0x0090e2000c1e1d00 */
[--C-:B-1----:R-:W-:Y:S01]  /*0910*/  HADD2.F32 R2, -RZ, R4.reuse.H0_H0 ;  /* 0x20000004ff027230 */ /* 0x102fe20000004100 */
[----:B------:R-:W-:Y:S01]  /*0920*/  ISETP.LT.AND P0, PT, RZ, c[0x0][0x16c], PT ;  /* 0x00005b00ff007a0c */ /* 0x000fe20003f01270 */
[----:B------:R-:W-:-:S02]  /*0930*/  HADD2.F32 R8, -RZ, R4.H1_H1 ;  /* 0x30000004ff087230 */ /* 0x000fc40000004100 */
[----:B------:R-:W-:Y:S02]  /*0940*/  HADD2.F32 R9, -RZ, R5.H0_H0 ;  /* 0x20000005ff097230 */ /* 0x000fe40000004100 */
[--C-:B--2---:R-:W-:Y:S02]  /*0950*/  HADD2.F32 R37, -RZ, R23.reuse.H0_H0 ;  /* 0x20000017ff257230 */ /* 0x104fe40000004100 */
[----:B0-----:R-:W-:Y:S02]  /*0960*/  HADD2.F32 R11, -RZ, R20.H1_H1 ;  /* 0x30000014ff0b7230 */ /* 0x001fe40000004100 */
[----:B------:R-:W-:Y:S01]  /*0970*/  HADD2.F32 R19, -RZ, R22.H0_H0 ;  /* 0x20000016ff137230 */ /* 0x000fe20000004100 */
[--C-:B-----5:R-:W-:Y:S01]  /*0980*/  FADD.FTZ R72, R37, R40.reuse ;  /* 0x0000002825487221 */ /* 0x120fe20000010000 */
[----:B------:R-:W-:Y:S01]  /*0990*/  HADD2.F32 R23, -RZ, R23.H1_H1 ;  /* 0x30000017ff177230 */ /* 0x000fe20000004100 */
[--C-:B------:R-:W-:Y:S02]  /*09a0*/  FADD.FTZ R62, R11, R40.reuse ;  /* 0x000000280b3e7221 */ /* 0x100fe40000010000 */
[----:B------:R-:W-:-:S02]  /*09b0*/  FADD.FTZ R68, R19, R40 ;  /* 0x0000002813447221 */ /* 0x000fc40000010000 */
[----:B------:R-:W-:Y:S01]  /*09c0*/  FADD.FTZ R74, R23, R40 ;  /* 0x00000028174a7221 */ /* 0x000fe20000010000 */
[----:B---3--:R0:W-:Y:S01]  /*09d0*/  STS.128 [R47.X16], R12 ;  /* 0x0000000c2f007388 */ /* 0x0081e2000000cc00 */
[----:B------:R-:W-:-:S06]  /*09e0*/  NOP ;  /* 0x0000000000007918 */ /* 0x000fcc0000000000 */
[----:B------:R-:W1:Y:S01]  /*09f0*/  LDS.128 R24, [R47.X16] ;  /* 0x000000002f187984 */ /* 0x000e62000000cc00 */
[--C-:B0-----:R-:W-:Y:S02]  /*0a00*/  HADD2.F32 R13, -RZ, R21.reuse.H0_H0 ;  /* 0x20000015ff0d7230 */ /* 0x101fe40000004100 */
[----:B------:R-:W-:-:S03]  /*0a10*/  HADD2.F32 R21, -RZ, R21.H1_H1 ;  /* 0x30000015ff157230 */ /* 0x000fc60000004100 */
[--C-:B------:R-:W-:Y:S02]  /*0a20*/  FADD.FTZ R64, R13, R40.reuse ;  /* 0x000000280d407221 */ /* 0x100fe40000010000 */
[----:B------:R-:W-:Y:S01]  /*0a30*/  FADD.FTZ R66, R21, R40 ;  /* 0x0000002815427221 */ /* 0x000fe20000010000 */
[--C-:B-1----:R-:W-:Y:S02]  /*0a40*/  HADD2.F32 R3, -RZ, R24.reuse.H0_H0 ;  /* 0x20000018ff037230 */ /* 0x102fe40000004100 */
[----:B------:R-:W-:Y:S02]  /*0a50*/  HADD2.F32 R85, -RZ, R24.H1_H1 ;  /* 0x30000018ff557230 */ /* 0x000fe40000004100 */
        /* <DEDUP_REMOVED lines=10> */
[--C-:B------:R-:W-:Y:S01]  /*0b00*/  HADD2.F32 R9, -RZ, R6.reuse.H0_H0 ;  /* 0x20000006ff097230 */ /* 0x100fe20000004100 */
        /* <DEDUP_REMOVED lines=9> */
[----:B------:R-:W-:Y:S01]  /*0ba0*/  HADD2.F32 R44, -RZ, R7.H1_H1 ;  /* 0x30000007ff2c7230 */ /* 0x000fe20000004100 */
[C---:B------:R-:W-:Y:S01]  /*0bb0*/  FFMA.FTZ R2, R89.reuse, R8, R2 ;  /* 0x0000000859027223 */ /* 0x040fe20000010002 */
[----:B------:R-:W-:Y:S01]  /*0bc0*/  HADD2.F32 R27, -RZ, R22.H1_H1 ;  /* 0x30000016ff1b7230 */ /* 0x000fe20000004100 */
[----:B------:R-:W-:-:S02]  /*0bd0*/  FMUL.FTZ R71, R89, R38 ;  /* 0x0000002659477220 */ /* 0x000fc40000410000 */
[----:B------:R-:W-:Y:S01]  /*0be0*/  FFMA.FTZ R2, R35, R9, R2 ;  /* 0x0000000923027223 */ /* 0x000fe20000010002 */
[----:B------:R-:W-:Y:S01]  /*0bf0*/  HADD2.F32 R9, -RZ, R20.H0_H0 ;  /* 0x20000014ff097230 */ /* 0x000fe20000004100 */
[----:B------:R-:W-:Y:S02]  /*0c00*/  FADD.FTZ R70, R27, R40 ;  /* 0x000000281b467221 */ /* 0x000fe40000010000 */
[----:B------:R-:W-:Y:S02]  /*0c10*/  FFMA.FTZ R44, R91, R44, R2 ;  /* 0x0000002c5b2c7223 */ /* 0x000fe40000010002 */
        /* <DEDUP_REMOVED lines=10> */
.L_x_12746:
        /* <DEDUP_REMOVED lines=14> */
.L_x_12794:
[----:B------:R-:W-:Y:S01]  /*0da0*/  SHF.R.S32.HI R95, RZ, 0x1f, R92 ;  /* 0x0000001fff5f7819 */ /* 0x000fe2000001145c */
[----:B------:R-:W-:-:S04]  /*0db0*/  IMAD.WIDE.U32 R2, R92, c[0x0][0x1a0], RZ ;  /* 0x000068005c027a25 */ /* 0x000fc800078e00ff */
[----:B------:R-:W-:Y:S01]  /*0dc0*/  IMAD R9, R95, c[0x0][0x1a0], RZ ;  /* 0x000068005f097a24 */ /* 0x000fe200078e02ff */
[----:B------:R-:W-:-:S03]  /*0dd0*/  LEA R8, P0, R2, R54, 0x1 ;  /* 0x0000003602087211 */ /* 0x000fc600078008ff */
[----:B------:R-:W-:-:S05]  /*0de0*/  IMAD R9, R92, c[0x0][0x1a4], R9 ;  /* 0x000069005c097a24 */ /* 0x000fca00078e0209 */
[----:B------:R-:W-:Y:S02]  /*0df0*/  IADD3 R9, R3, R9, RZ ;  /* 0x0000000903097210 */ /* 0x000fe40007ffe0ff */
[----:B------:R-:W-:Y:S02]  /*0e00*/  LOP3.LUT R3, R46, 0xffffffe0, RZ, 0xc0, !PT ;  /* 0xffffffe02e037812 */ /* 0x000fe400078ec0ff */
[----:B------:R-:W-:Y:S02]  /*0e10*/  LEA.HI.X R9, R2, R55, R9, 0x1, P0 ;  /* 0x0000003702097211 */ /* 0x000fe400000f0c09 */
[----:B------:R-:W-:-:S05]  /*0e20*/  IADD3 R23, R3, R46, RZ ;  /* 0x0000002e03177210 */ /* 0x000fca0007ffe0ff */
[----:B------:R-:W-:-:S05]  /*0e30*/  IMAD.WIDE R2, R23, 0x10, R8 ;  /* 0x0000001017027825 */ /* 0x000fca00078e0208 */
[----:B--2---:R0:W2:Y:S04]  /*0e40*/  LDG.E.128 R8, [R2.64] ;  /* 0x0000000802087981 */ /* 0x0040a8000c1e1d00 */
[----:B---3--:R0:W3:Y:S01]  /*0e50*/  LDG.E.128 R16, [R2.64+0x200] ;  /* 0x0002000802107981 */ /* 0x0080e2000c1e1d00 */
[----:B------:R-:W-:Y:S02]  /*0e60*/  IMAD R15, R39, c[0x0][0x180], RZ ;  /* 0x00006000270f7a24 */ /* 0x000fe400078e02ff */
        /* <DEDUP_REMOVED lines=8> */
[----:B------:R-:W-:Y:S01]  /*0ef0*/  LEA.HI.X R15, R12, c[0x0][0x224], R13, 0x3, P0 ;  /* 0x000089000c0f7a11 */ /* 0x000fe200000f1c0d */
[----:B------:R-:W-:-:S04]  /*0f00*/  IMAD R21, R95, c[0x0][0x1c0], RZ ;  /* 0x000070005f157a24 */ /* 0x000fc800078e02ff */
[----:B0-----:R0:W4:Y:S01]  /*0f10*/  LDG.E.64 R2, [R14.64] ;  /* 0x000000080e027981 */ /* 0x001122000c1e1b00 */
[----:B------:R-:W-:-:S04]  /*0f20*/  IMAD.WIDE.U32 R12, R92, c[0x0][0x1c0], RZ ;  /* 0x000070005c0c7a25 */ /* 0x000fc800078e00ff */
[----:B------:R-:W-:Y:S01]  /*0f30*/  IMAD R21, R92, c[0x0][0x1c4], R21 ;  /* 0x000071005c157a24 */ /* 0x000fe200078e0215 */
[----:B------:R-:W-:-:S04]  /*0f40*/  LEA R20, P0, R12, R56, 0x1 ;  /* 0x000000380c147211 */ /* 0x000fc800078008ff */
[----:B------:R-:W-:-:S04]  /*0f50*/  IADD3 R13, R13, R21, RZ ;  /* 0x000000150d0d7210 */ /* 0x000fc80007ffe0ff */
[----:B------:R-:W-:-:S05]  /*0f60*/  LEA.HI.X R21, R12, R57, R13, 0x1, P0 ;  /* 0x000000390c157211 */ /* 0x000fca00000f0c0d */
[----:B------:R-:W-:Y:S01]  /*0f70*/  IMAD.WIDE R20, R23, 0x10, R20 ;  /* 0x0000001017147825 */ /* 0x000fe200078e0214 */
[----:B-12---:R1:W-:Y:S04]  /*0f80*/  STS.128 [R47.X16], R8 ;  /* 0x000000082f007388 */ /* 0x0063e8000000cc00 */
[----:B---3--:R-:W-:Y:S01]  /*0f90*/  STS.128 [R47.X16+0x200], R16 ;  /* 0x000200102f007388 */ /* 0x008fe2000000cc00 */
[----:B------:R-:W-:-:S06]  /*0fa0*/  NOP ;  /* 0x0000000000007918 */ /* 0x000fcc0000000000 */
[----:B0-----:R0:W2:Y:S04]  /*0fb0*/  LDG.E.128 R12, [R20.64] ;  /* 0x00000008140c7981 */ /* 0x0010a8000c1e1d00 */
[----:B------:R0:W3:Y:S01]  /*0fc0*/  LDG.E.128 R24, [R20.64+0x200] ;  /* 0x0002000814187981 */ /* 0x0000e2000c1e1d00 */
[----:B------:R-:W-:Y:S02]  /*0fd0*/  IADD3 R96, R58, -0x1, RZ ;  /* 0xffffffff3a607810 */ /* 0x000fe40007ffe0ff */
[----:B------:R-:W-:Y:S02]  /*0fe0*/  LOP3.LUT P0, RZ, R46, 0x1f, RZ, 0xc0, !PT ;  /* 0x0000001f2eff7812 */ /* 0x000fe4000780c0ff */
[----:B-1----:R-:W-:Y:S02]  /*0ff0*/  LEA.HI R8, R96, R96, RZ, 0x1 ;  /* 0x0000006060087211 */ /* 0x002fe400078f08ff */
[----:B------:R-:W-:-:S02]  /*1000*/  ISETP.NE.AND P2, PT, R46, RZ, PT ;  /* 0x000000ff2e00720c */ /* 0x000fc40003f45270 */
[----:B------:R-:W-:Y:S02]  /*1010*/  ISETP.LT.OR P1, PT, R58, 0x2, P0 ;  /* 0x000000023a00780c */ /* 0x000fe40000721670 */
[----:B------:R-:W-:Y:S02]  /*1020*/  LOP3.LUT R9, R8, 0xfffffe, RZ, 0xc0, !PT ;  /* 0x00fffffe08097812 */ /* 0x000fe400078ec0ff */
[----:B------:R-:W-:Y:S02]  /*1030*/  IADD3 R10, R46, 0x200, RZ ;  /* 0x000002002e0a7810 */ /* 0x000fe40007ffe0ff */
[----:B------:R-:W-:Y:S02]  /*1040*/  IADD3 R9, R96, -R9, RZ ;  /* 0x8000000960097210 */ /* 0x000fe40007ffe0ff */
[----:B------:R-:W-:-:S03]  /*1050*/  SHF.L.U32 R100, R47, 0x5, RZ ;  /* 0x000000052f647819 */ /* 0x000fc600000006ff */
[----:B------:R-:W-:Y:S02]  /*1060*/  @!P2 LEA R10, R9, R92, 0x8 ;  /* 0x0000005c090aa211 */ /* 0x000fe400078e40ff */
[----:B------:R-:W-:Y:S01]  /*1070*/  @!P1 IADD3 R9, R58, -0x2, RZ ;  /* 0xfffffffe3a099810 */ /* 0x000fe20007ffe0ff */
[----:B------:R-:W-:Y:S01]  /*1080*/  LDS.128 R16, [R100] ;  /* 0x0000000064107984 */ /* 0x000fe20000000c00 */
[----:B----4-:R-:W-:Y:S01]  /*1090*/  FMUL.FTZ R97, R2, 1.4426950216293334961 ;  /* 0x3fb8aa3b02617820 */ /* 0x010fe20000410000 */
[----:B------:R-:W-:Y:S01]  /*10a0*/  SHF.L.U32 R102, R10, 0x3, RZ ;  /* 0x000000030a667819 */ /* 0x000fe200000006ff */
[C---:B------:R-:W-:Y:S02]  /*10b0*/  FMUL.FTZ R23, R60.reuse, R3 ;  /* 0x000000033c177220 */ /* 0x040fe40000410000 */
[----:B------:R-:W-:Y:S02]  /*10c0*/  FMUL.FTZ R22, R60, R97 ;  /* 0x000000613c167220 */ /* 0x000fe40000410000 */
[----:B------:R-:W-:-:S02]  /*10d0*/  FMUL.RZ R36, R23, 0.15915493667125701904 ;  /* 0x3e22f98317247820 */ /* 0x000fc4000040c000 */
[----:B------:R0:W-:Y:S01]  /*10e0*/  MUFU.EX2 R35, R22 ;  /* 0x0000001600237308 */ /* 0x0001e20000000800 */
[----:B------:R-:W-:-:S04]  /*10f0*/  @!P1 IMAD R9, R9, c[0x0][0x16c], R92 ;  /* 0x00005b0009099a24 */ /* 0x000fc800078e025c */
[----:B------:R-:W-:-:S03]  /*1100*/  @!P1 IMAD.WIDE R98, R9, 0x10, R32 ;  /* 0x0000001009629825 */ /* 0x000fc600078e0220 */
[----:B------:R-:W1:Y:S01]  /*1110*/  MUFU.COS R34, R36 ;  /* 0x0000002400227308 */ /* 0x000e620000000000 */
[----:B0-----:R-:W0:Y:S07]  /*1120*/  LDS.128 R20, [R100+0x10] ;  /* 0x0000100064147984 */ /* 0x001e2e0000000c00 */
[----:B------:R4:W4:Y:S01]  /*1130*/  MUFU.SIN R8, R36 ;  /* 0x0000002400087308 */ /* 0x0009220000000400 */
[C---:B-1----:R-:W-:Y:S01]  /*1140*/  FMUL.FTZ R34, R35.reuse, R34 ;  /* 0x0000002223227220 */ /* 0x042fe20000410000 */
[----:B----4-:R-:W-:Y:S01]  /*1150*/  CS2R R36, SRZ ;  /* 0x0000000000247805 */ /* 0x010fe2000001ff00 */
[----:B------:R-:W-:-:S02]  /*1160*/  FMUL.FTZ R35, R35, R8 ;  /* 0x0000000823237220 */ /* 0x000fc40000410000 */
[----:B------:R-:W-:-:S04]  /*1170*/  FMUL.FTZ R101, R64, R3 ;  /* 0x0000000340657220 */ /* 0x000fc80000410000 */
[----:B------:R-:W-:-:S04]  /*1180*/  FMUL.RZ R105, R101, 0.15915493667125701904 ;  /* 0x3e22f98365697820 */ /* 0x000fc8000040c000 */
[----:B------:R-:W-:Y:S08]  /*1190*/  MUFU.COS R103, R105 ;  /* 0x0000006900677308 */ /* 0x000ff00000000000 */
[----:B------:R-:W-:Y:S01]  /*11a0*/  MUFU.SIN R101, R105 ;  /* 0x0000006900657308 */ /* 0x000fe20000000400 */
[-C--:B------:R-:W-:Y:S02]  /*11b0*/  FMUL.FTZ R110, R72, R97.reuse ;  /* 0x00000061486e7220 */ /* 0x080fe40000410000 */
[----:B------:R-:W-:-:S05]  /*11c0*/  FMUL.FTZ R114, R74, R97 ;  /* 0x000000614a727220 */ /* 0x000fca0000410000 */
[----:B------:R-:W-:Y:S08]  /*11d0*/  MUFU.EX2 R116, R110 ;  /* 0x0000006e00747308 */ /* 0x000ff00000000800 */
[----:B------:R-:W-:Y:S01]  /*11e0*/  MUFU.EX2 R120, R114 ;  /* 0x0000007200787308 */ /* 0x000fe20000000800 */
[----:B0-----:R-:W-:Y:S02]  /*11f0*/  HADD2.F32 R123, -RZ, R20.H1_H1 ;  /* 0x30000014ff7b7230 */ /* 0x001fe40000004100 */
[----:B------:R-:W-:-:S03]  /*1200*/  HADD2.F32 R121, -RZ, R6.H0_H0 ;  /* 0x20000006ff797230 */ /* 0x000fc60000004100 */
[----:B------:R-:W-:Y:S01]  /*1210*/  FMUL.FTZ R136, R68, R123 ;  /* 0x0000007b44887220 */ /* 0x000fe20000410000 */
[----:B------:R-:W-:-:S05]  /*1220*/  HADD2.F32 R129, -RZ, R21.H1_H1 ;  /* 0x30000015ff817230 */ /* 0x000fca0000004100 */
[----:B------:R-:W-:Y:S01]  /*1230*/  FMUL.FTZ R138, R70, R129 ;  /* 0x00000081468a7220 */ /* 0x000fe20000410000 */
[----:B------:R-:W-:Y:S02]  /*1240*/  HADD2.F32 R135, -RZ, R22.H0_H0 ;  /* 0x20000016ff877230 */ /* 0x000fe40000004100 */
[----:B------:R-:W-:-:S03]  /*1250*/  HADD2.F32 R133, -RZ, R7.H0_H0 ;  /* 0x20000007ff857230 */ /* 0x000fc60000004100 */
[----:B------:R-:W-:Y:S01]  /*1260*/  FMUL.FTZ R142, R72, R135 ;  /* 0x00000087488e7220 */ /* 0x000fe20000410000 */
[----:B--2---:R-:W-:Y:S04]  /*1270*/  STS.128 [R47.X16+0x420], R12 ;  /* 0x0004200c2f007388 */ /* 0x004fe8000000cc00 */
[----:B---3--:R0:W-:Y:S01]  /*1280*/  STS.128 [R47.X16+0x620], R24 ;  /* 0x000620182f007388 */ /* 0x0081e2000000cc00 */
[----:B------:R-:W-:-:S06]  /*1290*/  NOP ;  /* 0x0000000000007918 */ /* 0x000fcc0000000000 */
[----:B------:R-:W1:Y:S04]  /*12a0*/  LDS.128 R8, [R100+0x420] ;  /* 0x0004200064087984 */ /* 0x000e680000000c00 */
[----:B------:R2:W3:Y:S04]  /*12b0*/  LDS.128 R12, [R100+0x430] ;  /* 0x00043000640c7984 */ /* 0x0004e80000000c00 */
[----:B------:R4:W-:Y:S04]  /*12c0*/  STS.64 [R102+0x1d10], R34 ;  /* 0x001d102266007388 */ /* 0x0009e80000000a00 */
[----:B------:R-:W-:Y:S01]  /*12d0*/  BAR.SYNC.DEFER_BLOCKING 0x0 ;  /* 0x0000000000007b1d */ /* 0x000fe20000010000 */
[----:B0-----:R-:W-:-:S04]  /*12e0*/  FMUL.FTZ R24, R62, R3 ;  /* 0x000000033e187220 */ /* 0x001fc80000410000 */
[----:B------:R-:W-:Y:S02]  /*12f0*/  FMUL.RZ R104, R24, 0.15915493667125701904 ;  /* 0x3e22f98318687820 */ /* 0x000fe4000040c000 */
[----:B------:R-:W-:Y:S02]  /*1300*/  FMUL.FTZ R24, R62, R97 ;  /* 0x000000613e187220 */ /* 0x000fe40000410000 */
[----:B------:R-:W-:Y:S08]  /*1310*/  MUFU.COS R27, R104 ;  /* 0x00000068001b7308 */ /* 0x000ff00000000000 */
[----:B------:R0:W1:Y:S01]  /*1320*/  MUFU.EX2 R26, R24 ;  /* 0x00000018001a7308 */ /* 0x0000620000000800 */
[----:B------:R1:W5:Y:S07]  /*1330*/  @!P1 LDG.E.64 R36, [R98.64+0x8] ;  /* 0x0000080862249981 */ /* 0x00036e000c1e1b00 */
[----:B------:R-:W2:Y:S01]  /*1340*/  MUFU.SIN R25, R104 ;  /* 0x0000006800197308 */ /* 0x000ea20000000400 */
[----:B0-----:R-:W-:Y:S01]  /*1350*/  FMUL.FTZ R24, R68, R3 ;  /* 0x0000000344187220 */ /* 0x001fe20000410000 */
[----:B------:R-:W-:Y:S01]  /*1360*/  ISETP.NE.AND P1, PT, R46, 0x1f, PT ;  /* 0x0000001f2e00780c */ /* 0x000fe20003f25270 */
[----:B------:R-:W-:Y:S01]  /*1370*/  HADD2.F32 R137, -RZ, R23.H1_H1 ;  /* 0x30000017ff897230 */ /* 0x000fe20000004100 */
[----:B------:R-:W-:Y:S01]  /*1380*/  BSSY B0, `(.L_x_12748) ;  /* 0x000009b000007945 */ /* 0x000fe20003800000 */
[----:B------:R-:W-:-:S02]  /*1390*/  FMUL.RZ R113, R24, 0.15915493667125701904 ;  /* 0x3e22f98318717820 */ /* 0x000fc4000040c000 */
[----:B------:R-:W-:Y:S02]  /*13a0*/  FMUL.FTZ R24, R68, R97 ;  /* 0x0000006144187220 */ /* 0x000fe40000410000 */
[----:B-1----:R-:W-:Y:S01]  /*13b0*/  FMUL.FTZ R99, R66, R3 ;  /* 0x0000000342637220 */ /* 0x002fe20000410000 */
[----:B------:R-:W-:Y:S01]  /*13c0*/  MUFU.COS R107, R113 ;  /* 0x00000071006b7308 */ /* 0x000fe20000000000 */
[-C--:B------:R-:W-:Y:S02]  /*13d0*/  FMUL.FTZ R98, R64, R97.reuse ;  /* 0x0000006140627220 */ /* 0x080fe40000410000 */
[----:B------:R-:W-:Y:S02]  /*13e0*/  FMUL.RZ R106, R99, 0.15915493667125701904 ;  /* 0x3e22f983636a7820 */ /* 0x000fe4000040c000 */
[----:B------:R-:W-:-:S03]  /*13f0*/  FMUL.FTZ R99, R66, R97 ;  /* 0x0000006142637220 */ /* 0x000fc60000410000 */
[----:B--2---:R0:W-:Y:S08]  /*1400*/  MUFU.EX2 R100, R98 ;  /* 0x0000006200647308 */ /* 0x0041f00000000800 */
[----:B------:R-:W-:Y:S01]  /*1410*/  MUFU.SIN R104, R106 ;  /* 0x0000006a00687308 */ /* 0x000fe20000000400 */
[----:B0-----:R-:W-:-:S04]  /*1420*/  FMUL.FTZ R98, R70, R3 ;  /* 0x0000000346627220 */ /* 0x001fc80000410000 */
[----:B------:R-:W-:-:S03]  /*1430*/  FMUL.RZ R98, R98, 0.15915493667125701904 ;  /* 0x3e22f98362627820 */ /* 0x000fc6000040c000 */
[----:B----4-:R0:W-:Y:S08]  /*1440*/  MUFU.COS R102, R106 ;  /* 0x0000006a00667308 */ /* 0x0101f00000000000 */
[----:B------:R-:W1:Y:S01]  /*1450*/  MUFU.EX2 R99, R99 ;  /* 0x0000006300637308 */ /* 0x000e620000000800 */
[----:B0-----:R-:W-:Y:S02]  /*1460*/  FMUL.FTZ R106, R70, R97 ;  /* 0x00000061466a7220 */ /* 0x001fe40000410000 */
[----:B------:R-:W-:-:S04]  /*1470*/  FMUL.FTZ R97, R72, R3 ;  /* 0x0000000348617220 */ /* 0x000fc80000410000 */
[----:B------:R-:W-:Y:S01]  /*1480*/  FMUL.RZ R97, R97, 0.15915493667125701904 ;  /* 0x3e22f98361617820 */ /* 0x000fe2000040c000 */
[----:B------:R0:W2:Y:S08]  /*1490*/  MUFU.EX2 R108, R24 ;  /* 0x00000018006c7308 */ /* 0x0000b00000000800 */
[----:B------:R-:W4:Y:S01]  /*14a0*/  MUFU.SIN R105, R113 ;  /* 0x0000007100697308 */ /* 0x000f220000000400 */
[C---:B0-----:R-:W-:Y:S01]  /*14b0*/  FMUL.FTZ R24, R26.reuse, R27 ;  /* 0x0000001b1a187220 */ /* 0x041fe20000410000 */
[----:B------:R-:W-:Y:S01]  /*14c0*/  HADD2.F32 R27, -RZ, R17.H0_H0 ;  /* 0x20000011ff1b7230 */ /* 0x000fe20000004100 */
[----:B------:R-:W-:-:S02]  /*14d0*/  FMUL.FTZ R26, R26, R25 ;  /* 0x000000191a1a7220 */ /* 0x000fc40000410000 */
[----:B------:R-:W-:Y:S02]  /*14e0*/  FMUL.FTZ R25, R74, R3 ;  /* 0x000000034a197220 */ /* 0x000fe40000410000 */
[----:B-1----:R-:W-:Y:S01]  /*14f0*/  FMUL.FTZ R102, R99, R102 ;  /* 0x0000006663667220 */ /* 0x002fe20000410000 */
[----:B------:R-:W-:Y:S01]  /*1500*/  MUFU.SIN R109, R98 ;  /* 0x00000062006d7308 */ /* 0x000fe20000000400 */
[----:B------:R-:W-:Y:S01]  /*1510*/  FMUL.RZ R115, R25, 0.15915493667125701904 ;  /* 0x3e22f98319737820 */ /* 0x000fe2000040c000 */
[----:B------:R-:W-:Y:S01]  /*1520*/  HADD2.F32 R25, -RZ, R16.H0_H0 ;  /* 0x20000010ff197230 */ /* 0x000fe20000004100 */
[----:B------:R-:W-:Y:S01]  /*1530*/  FMUL.FTZ R104, R99, R104 ;  /* 0x0000006863687220 */ /* 0x000fe20000410000 */
[----:B------:R-:W-:Y:S01]  /*1540*/  HADD2.F32 R99, -RZ, R4.H0_H0 ;  /* 0x20000004ff637230 */ /* 0x000fe20000004100 */
[----:B------:R-:W-:-:S03]  /*1550*/  FMUL.FTZ R124, R62, R27 ;  /* 0x0000001b3e7c7220 */ /* 0x000fc60000410000 */
[----:B------:R0:W-:Y:S08]  /*1560*/  MUFU.COS R111, R98 ;  /* 0x00000062006f7308 */ /* 0x0001f00000000000 */
[----:B------:R2:W1:Y:S01]  /*1570*/  MUFU.EX2 R112, R106 ;  /* 0x0000006a00707308 */ /* 0x0004620000000800 */
[C---:B0-----:R-:W-:Y:S02]  /*1580*/  FMUL.FTZ R98, R100.reuse, R103 ;  /* 0x0000006764627220 */ /* 0x041fe40000410000 */
[----:B------:R-:W-:Y:S01]  /*1590*/  FMUL.FTZ R100, R100, R101 ;  /* 0x0000006564647220 */ /* 0x000fe20000410000 */
[----:B------:R-:W-:Y:S01]  /*15a0*/  HADD2.F32 R101, -RZ, R16.H1_H1 ;  /* 0x30000010ff657230 */ /* 0x000fe20000004100 */
[----:B------:R-:W-:-:S03]  /*15b0*/  FMUL.FTZ R16, R60, R25 ;  /* 0x000000193c107220 */ /* 0x000fc60000410000 */
[----:B------:R-:W-:Y:S01]  /*15c0*/  MUFU.COS R103, R97 ;  /* 0x0000006100677308 */ /* 0x000fe20000000000 */
[----:B------:R-:W-:Y:S02]  /*15d0*/  FMUL.FTZ R110, R60, R101 ;  /* 0x000000653c6e7220 */ /* 0x000fe40000410000 */
[C---:B--2---:R-:W-:Y:S01]  /*15e0*/  FMUL.FTZ R106, R108.reuse, R107 ;  /* 0x0000006b6c6a7220 */ /* 0x044fe20000410000 */
[----:B------:R-:W-:Y:S01]  /*15f0*/  HADD2.F32 R107, -RZ, R17.H1_H1 ;  /* 0x30000011ff6b7230 */ /* 0x000fe20000004100 */
[----:B----4-:R-:W-:Y:S02]  /*1600*/  FMUL.FTZ R108, R108, R105 ;  /* 0x000000696c6c7220 */ /* 0x010fe40000410000 */
[C---:B------:R-:W-:Y:S01]  /*1610*/  FMUL.FTZ R139, R99.reuse, R16 ;  /* 0x00000010638b7220 */ /* 0x040fe20000410000 */
[----:B------:R-:W0:Y:S01]  /*1620*/  MUFU.COS R105, R115 ;  /* 0x0000007300697308 */ /* 0x000e220000000000 */
[----:B------:R-:W-:Y:S02]  /*1630*/  FMUL.FTZ R141, R99, R110 ;  /* 0x0000006e638d7220 */ /* 0x000fe40000410000 */
[----:B------:R-:W-:-:S02]  /*1640*/  FMUL.FTZ R110, R26, R139 ;  /* 0x0000008b1a6e7220 */ /* 0x000fc40000410000 */
[----:B------:R-:W-:Y:S02]  /*1650*/  FMUL.FTZ R16, R26, R141 ;  /* 0x0000008d1a107220 */ /* 0x000fe40000410000 */
[----:B------:R-:W-:Y:S01]  /*1660*/  FMUL.FTZ R122, R62, R107 ;  /* 0x0000006b3e7a7220 */ /* 0x000fe20000410000 */
[----:B------:R2:W4:Y:S01]  /*1670*/  MUFU.SIN R113, R97 ;  /* 0x0000006100717308 */ /* 0x0005220000000400 */
[C---:B------:R-:W-:Y:S02]  /*1680*/  FFMA.FTZ R114, R24.reuse, R141, R110 ;  /* 0x0000008d18727223 */ /* 0x040fe4000001006e */
[----:B------:R-:W-:Y:S02]  /*1690*/  FFMA.FTZ R16, R24, R139, -R16 ;  /* 0x0000008b18107223 */ /* 0x000fe40000010810 */
[C---:B-1----:R-:W-:Y:S02]  /*16a0*/  FMUL.FTZ R110, R112.reuse, R111 ;  /* 0x0000006f706e7220 */ /* 0x042fe40000410000 */
[----:B------:R-:W-:Y:S01]  /*16b0*/  FMUL.FTZ R112, R112, R109 ;  /* 0x0000006d70707220 */ /* 0x000fe20000410000 */
[----:B------:R1:W1:Y:S01]  /*16c0*/  MUFU.SIN R17, R115 ;  /* 0x0000007300117308 */ /* 0x0002620000000400 */
[----:B--2---:R-:W-:Y:S01]  /*16d0*/  HADD2.F32 R97, -RZ, R4.H1_H1 ;  /* 0x30000004ff617230 */ /* 0x004fe20000004100 */
[----:B0-----:R-:W-:Y:S01]  /*16e0*/  FMUL.FTZ R118, R120, R105 ;  /* 0x0000006978767220 */ /* 0x001fe20000410000 */
[----:B------:R-:W-:-:S03]  /*16f0*/  HADD2.F32 R105, -RZ, R18.H0_H0 ;  /* 0x20000012ff697230 */ /* 0x000fc60000004100 */
[C---:B------:R-:W-:Y:S02]  /*1700*/  FFMA.FTZ R111, R97.reuse, R122, R114 ;  /* 0x0000007a616f7223 */ /* 0x040fe40000010072 */
[----:B------:R-:W-:Y:S02]  /*1710*/  FFMA.FTZ R109, R97, R124, R16 ;  /* 0x0000007c616d7223 */ /* 0x000fe40000010010 */
[----:B------:R-:W-:Y:S02]  /*1720*/  FMUL.FTZ R114, R116, R103 ;  /* 0x0000006774727220 */ /* 0x000fe40000410000 */
[C---:B------:R-:W-:Y:S02]  /*1730*/  FMUL.FTZ R16, R100.reuse, R111 ;  /* 0x0000006f64107220 */ /* 0x040fe40000410000 */
[-C--:B------:R-:W-:Y:S02]  /*1740*/  FMUL.FTZ R103, R100, R109.reuse ;  /* 0x0000006d64677220 */ /* 0x080fe40000410000 */
[C---:B-1----:R-:W-:Y:S01]  /*1750*/  FFMA.FTZ R115, R98.reuse, R109, -R16 ;  /* 0x0000006d62737223 */ /* 0x042fe20000010810 */
[----:B------:R-:W-:Y:S01]  /*1760*/  HADD2.F32 R109, -RZ, R19.H0_H0 ;  /* 0x20000013ff6d7230 */ /* 0x000fe20000004100 */
[----:B------:R-:W-:Y:S01]  /*1770*/  FFMA.FTZ R117, R98, R111, R103 ;  /* 0x0000006f62757223 */ /* 0x000fe20000010067 */
[----:B------:R-:W-:Y:S01]  /*1780*/  HADD2.F32 R103, -RZ, R5.H0_H0 ;  /* 0x20000005ff677230 */ /* 0x000fe20000004100 */
[----:B------:R-:W-:Y:S01]  /*1790*/  FMUL.FTZ R16, R34, R26 ;  /* 0x0000001a22107220 */ /* 0x000fe20000410000 */
[----:B------:R-:W-:Y:S01]  /*17a0*/  HADD2.F32 R111, -RZ, R18.H1_H1 ;  /* 0x30000012ff6f7230 */ /* 0x000fe20000004100 */
[----:B------:R-:W-:-:S02]  /*17b0*/  FMUL.FTZ R126, R64, R105 ;  /* 0x00000069407e7220 */ /* 0x000fc40000410000 */
[----:B----4-:R-:W-:Y:S02]  /*17c0*/  FMUL.FTZ R116, R116, R113 ;  /* 0x0000007174747220 */ /* 0x010fe40000410000 */
[----:B------:R-:W-:Y:S02]  /*17d0*/  FMUL.FTZ R120, R120, R17 ;  /* 0x0000001178787220 */ /* 0x000fe40000410000 */
[C---:B------:R-:W-:Y:S02]  /*17e0*/  FMUL.FTZ R17, R35.reuse, R26 ;  /* 0x0000001a23117220 */ /* 0x040fe40000410000 */
[----:B------:R-:W-:Y:S02]  /*17f0*/  FFMA.FTZ R113, R35, R24, R16 ;  /* 0x0000001823717223 */ /* 0x000fe40000010010 */
[----:B------:R-:W-:Y:S02]  /*1800*/  FMUL.FTZ R128, R64, R111 ;  /* 0x0000006f40807220 */ /* 0x000fe40000410000 */
[----:B------:R-:W-:-:S02]  /*1810*/  FFMA.FTZ R119, R103, R126, R115 ;  /* 0x0000007e67777223 */ /* 0x000fc40000010073 */
[----:B------:R-:W-:Y:S02]  /*1820*/  FFMA.FTZ R17, R34, R24, -R17 ;  /* 0x0000001822117223 */ /* 0x000fe40000010811 */
[----:B------:R-:W-:Y:S02]  /*1830*/  FMUL.FTZ R16, R100, R113 ;  /* 0x0000007164107220 */ /* 0x000fe40000410000 */
[----:B------:R-:W-:Y:S01]  /*1840*/  FFMA.FTZ R115, R103, R128, R117 ;  /* 0x0000008067737223 */ /* 0x000fe20000010075 */
[----:B------:R-:W-:Y:S01]  /*1850*/  HADD2.F32 R117, -RZ, R19.H1_H1 ;  /* 0x30000013ff757230 */ /* 0x000fe20000004100 */
[----:B------:R-:W-:Y:S02]  /*1860*/  FMUL.FTZ R18, R104, R119 ;  /* 0x0000007768127220 */ /* 0x000fe40000410000 */
[----:B------:R-:W-:Y:S02]  /*1870*/  FFMA.FTZ R19, R98, R17, -R16 ;  /* 0x0000001162137223 */ /* 0x000fe40000010810 */
[----:B------:R-:W-:-:S02]  /*1880*/  FFMA.FTZ R18, R102, R115, R18 ;  /* 0x0000007366127223 */ /* 0x000fc40000010012 */
[----:B------:R-:W-:Y:S01]  /*1890*/  FMUL.FTZ R16, R104, R115 ;  /* 0x0000007368107220 */ /* 0x000fe20000410000 */
[----:B------:R-:W-:Y:S01]  /*18a0*/  HADD2.F32 R115, -RZ, R5.H1_H1 ;  /* 0x30000005ff737230 */ /* 0x000fe20000004100 */
[----:B------:R-:W-:Y:S02]  /*18b0*/  FMUL.FTZ R17, R100, R17 ;  /* 0x0000001164117220 */ /* 0x000fe40000410000 */
[----:B------:R-:W-:Y:S02]  /*18c0*/  FMUL.FTZ R130, R66, R117 ;  /* 0x0000007542827220 */ /* 0x000fe40000410000 */
[----:B------:R-:W-:Y:S01]  /*18d0*/  FFMA.FTZ R17, R98, R113, R17 ;  /* 0x0000007162117223 */ /* 0x000fe20000010011 */
[----:B------:R-:W-:Y:S01]  /*18e0*/  HADD2.F32 R113, -RZ, R20.H0_H0 ;  /* 0x20000014ff717230 */ /* 0x000fe20000004100 */
[----:B------:R-:W-:Y:S02]  /*18f0*/  FFMA.FTZ R119, R102, R119, -R16 ;  /* 0x0000007766777223 */ /* 0x000fe40000010810 */
[----:B------:R-:W-:-:S02]  /*1900*/  FMUL.FTZ R132, R66, R109 ;  /* 0x0000006d42847220 */ /* 0x000fc40000410000 */
[C---:B------:R-:W-:Y:S02]  /*1910*/  FFMA.FTZ R127, R115.reuse, R130, R18 ;  /* 0x00000082737f7223 */ /* 0x040fe40000010012 */
[----:B------:R-:W-:Y:S02]  /*1920*/  FMUL.FTZ R16, R104, R17 ;  /* 0x0000001168107220 */ /* 0x000fe40000410000 */
[----:B------:R-:W-:Y:S02]  /*1930*/  FFMA.FTZ R119, R115, R132, R119 ;  /* 0x0000008473777223 */ /* 0x000fe40000010077 */
[----:B------:R-:W-:Y:S02]  /*1940*/  FMUL.FTZ R18, R108, R127 ;  /* 0x0000007f6c127220 */ /* 0x000fe40000410000 */
[-C--:B------:R-:W-:Y:S02]  /*1950*/  FFMA.FTZ R125, R102, R19.reuse, -R16 ;  /* 0x00000013667d7223 */ /* 0x080fe40000010810 */
[----:B------:R-:W-:-:S02]  /*1960*/  FMUL.FTZ R19, R104, R19 ;  /* 0x0000001368137220 */ /* 0x000fc40000410000 */
[-C--:B------:R-:W-:Y:S02]  /*1970*/  FFMA.FTZ R18, R106, R119.reuse, -R18 ;  /* 0x000000776a127223 */ /* 0x080fe40000010812 */
[----:B------:R-:W-:Y:S02]  /*1980*/  FMUL.FTZ R119, R108, R119 ;  /* 0x000000776c777220 */ /* 0x000fe40000410000 */
[----:B------:R-:W-:Y:S02]  /*1990*/  FMUL.FTZ R134, R68, R113 ;  /* 0x0000007144867220 */ /* 0x000fe40000410000 */
[----:B------:R-:W-:Y:S02]  /*19a0*/  FFMA.FTZ R19, R102, R17, R19 ;  /* 0x0000001166137223 */ /* 0x000fe40000010013 */
[----:B------:R-:W-:Y:S01]  /*19b0*/  FFMA.FTZ R127, R106, R127, R119 ;  /* 0x0000007f6a7f7223 */ /* 0x000fe20000010077 */
[----:B------:R-:W-:Y:S01]  /*19c0*/  HADD2.F32 R119, -RZ, R21.H0_H0 ;  /* 0x20000015ff777230 */ /* 0x000fe20000004100 */
[----:B------:R-:W-:-:S02]  /*19d0*/  FFMA.FTZ R131, R121, R134, R18 ;  /* 0x0000008679837223 */ /* 0x000fc40000010012 */
[----:B------:R-:W-:Y:S02]  /*19e0*/  FMUL.FTZ R16, R108, R19 ;  /* 0x000000136c107220 */ /* 0x000fe40000410000 */
[----:B------:R-:W-:Y:S02]  /*19f0*/  FFMA.FTZ R127, R121, R136, R127 ;  /* 0x00000088797f7223 */ /* 0x000fe4000001007f */
[----:B------:R-:W-:Y:S02]  /*1a00*/  FMUL.FTZ R18, R112, R131 ;  /* 0x0000008370127220 */ /* 0x000fe40000410000 */
[-C--:B------:R-:W-:Y:S02]  /*1a10*/  FFMA.FTZ R17, R106, R125.reuse, -R16 ;  /* 0x0000007d6a117223 */ /* 0x080fe40000010810 */
[----:B------:R-:W-:Y:S02]  /*1a20*/  FMUL.FTZ R125, R108, R125 ;  /* 0x0000007d6c7d7220 */ /* 0x000fe40000410000 */
[----:B------:R-:W-:-:S02]  /*1a30*/  FFMA.FTZ R18, R110, R127, R18 ;  /* 0x0000007f6e127223 */ /* 0x000fc40000010012 */
[----:B------:R-:W-:Y:S01]  /*1a40*/  FMUL.FTZ R16, R112, R127 ;  /* 0x0000007f70107220 */ /* 0x000fe20000410000 */
[----:B------:R-:W-:Y:S01]  /*1a50*/  HADD2.F32 R127, -RZ, R6.H1_H1 ;  /* 0x30000006ff7f7230 */ /* 0x000fe20000004100 */
[----:B------:R-:W-:Y:S02]  /*1a60*/  FFMA.FTZ R125, R106, R19, R125 ;  /* 0x000000136a7d7223 */ /* 0x000fe4000001007d */
[----:B------:R-:W-:Y:S02]  /*1a70*/  FFMA.FTZ R131, R110, R131, -R16 ;  /* 0x000000836e837223 */ /* 0x000fe40000010810 */
[----:B------:R-:W-:Y:S02]  /*1a80*/  FMUL.FTZ R140, R70, R119 ;  /* 0x00000077468c7220 */ /* 0x000fe40000410000 */
[----:B------:R-:W-:Y:S02]  /*1a90*/  FFMA.FTZ R21, R127, R138, R18 ;  /* 0x0000008a7f157223 */ /* 0x000fe40000010012 */
[----:B------:R-:W-:-:S02]  /*1aa0*/  FMUL.FTZ R18, R112, R17 ;  /* 0x0000001170127220 */ /* 0x000fc40000410000 */
[-C--:B------:R-:W-:Y:S02]  /*1ab0*/  FMUL.FTZ R16, R112, R125.reuse ;  /* 0x0000007d70107220 */ /* 0x080fe40000410000 */
[----:B------:R-:W-:Y:S02]  /*1ac0*/  FFMA.FTZ R131, R127, R140, R131 ;  /* 0x0000008c7f837223 */ /* 0x000fe40000010083 */
[C---:B------:R-:W-:Y:S01]  /*1ad0*/  FFMA.FTZ R19, R110.reuse, R125, R18 ;  /* 0x0000007d6e137223 */ /* 0x040fe20000010012 */
[----:B------:R-:W-:Y:S01]  /*1ae0*/  HADD2.F32 R125, -RZ, R22.H1_H1 ;  /* 0x30000016ff7d7230 */ /* 0x000fe20000004100 */
[----:B------:R-:W-:Y:S02]  /*1af0*/  FFMA.FTZ R17, R110, R17, -R16 ;  /* 0x000000116e117223 */ /* 0x000fe40000010810 */
[C---:B------:R-:W-:Y:S02]  /*1b00*/  FMUL.FTZ R16, R116.reuse, R131 ;  /* 0x0000008374107220 */ /* 0x040fe40000410000 */
[----:B------:R-:W-:-:S02]  /*1b10*/  FMUL.FTZ R20, R116, R21 ;  /* 0x0000001574147220 */ /* 0x000fc40000410000 */
[----:B------:R-:W-:Y:S02]  /*1b20*/  FFMA.FTZ R21, R114, R21, R16 ;  /* 0x0000001572157223 */ /* 0x000fe40000010010 */
[----:B------:R-:W-:Y:S02]  /*1b30*/  FMUL.FTZ R144, R72, R125 ;  /* 0x0000007d48907220 */ /* 0x000fe40000410000 */
[----:B------:R-:W-:Y:S01]  /*1b40*/  FFMA.FTZ R20, R114, R131, -R20 ;  /* 0x0000008372147223 */ /* 0x000fe20000010814 */
[----:B------:R-:W-:Y:S01]  /*1b50*/  HADD2.F32 R131, -RZ, R23.H0_H0 ;  /* 0x20000017ff837230 */ /* 0x000fe20000004100 */
[C---:B------:R-:W-:Y:S01]  /*1b60*/  FMUL.FTZ R16, R116.reuse, R19 ;  /* 0x0000001374107220 */ /* 0x040fe20000410000 */
[----:B------:R-:W-:Y:S01]  /*1b70*/  HADD2.F32 R23, -RZ, R7.H1_H1 ;  /* 0x30000007ff177230 */ /* 0x000fe20000004100 */
[----:B------:R-:W-:Y:S02]  /*1b80*/  FFMA.FTZ R143, R133, R144, R21 ;  /* 0x00000090858f7223 */ /* 0x000fe40000010015 */
[----:B------:R-:W-:-:S02]  /*1b90*/  FMUL.FTZ R18, R116, R17 ;  /* 0x0000001174127220 */ /* 0x000fc40000410000 */
[----:B------:R-:W-:Y:S02]  /*1ba0*/  FFMA.FTZ R17, R114, R17, -R16 ;  /* 0x0000001172117223 */ /* 0x000fe40000010810 */
[----:B------:R-:W-:Y:S02]  /*1bb0*/  FFMA.FTZ R21, R133, R142, R20 ;  /* 0x0000008e85157223 */ /* 0x000fe40000010014 */
[----:B------:R-:W-:Y:S02]  /*1bc0*/  FMUL.FTZ R16, R120, R143 ;  /* 0x0000008f78107220 */ /* 0x000fe40000410000 */
[----:B------:R-:W-:Y:S02]  /*1bd0*/  FFMA.FTZ R19, R114, R19, R18 ;  /* 0x0000001372137223 */ /* 0x000fe40000010012 */
[-C--:B------:R-:W-:Y:S02]  /*1be0*/  FMUL.FTZ R18, R120, R21.reuse ;  /* 0x0000001578127220 */ /* 0x080fe40000410000 */
[----:B------:R-:W-:-:S02]  /*1bf0*/  FFMA.FTZ R21, R118, R21, -R16 ;  /* 0x0000001576157223 */ /* 0x000fc40000010810 */
[C---:B------:R-:W-:Y:S02]  /*1c00*/  FMUL.FTZ R16, R120.reuse, R17 ;  /* 0x0000001178107220 */ /* 0x040fe40000410000 */
[-C--:B------:R-:W-:Y:S02]  /*1c10*/  FMUL.FTZ R151, R120, R19.reuse ;  /* 0x0000001378977220 */ /* 0x080fe40000410000 */
[C---:B------:R-:W-:Y:S02]  /*1c20*/  FFMA.FTZ R20, R118.reuse, R19, R16 ;  /* 0x0000001376147223 */ /* 0x040fe40000010010 */
[C---:B------:R-:W-:Y:S02]  /*1c30*/  FFMA.FTZ R151, R118.reuse, R17, -R151 ;  /* 0x0000001176977223 */ /* 0x040fe40000010897 */
[----:B------:R0:W1:Y:S01]  /*1c40*/  @P1 LDS.64 R16, [R46.X8+0x2d18] ;  /* 0x002d18002e101984 */ /* 0x0000620000008a00 */
[----:B------:R-:W-:Y:S02]  /*1c50*/  FFMA.FTZ R18, R118, R143, R18 ;  /* 0x0000008f76127223 */ /* 0x000fe40000010012 */
[----:B------:R-:W-:-:S02]  /*1c60*/  FMUL.FTZ R146, R74, R131 ;  /* 0x000000834a927220 */ /* 0x000fc40000410000 */
[----:B------:R-:W-:Y:S02]  /*1c70*/  FMUL.FTZ R22, R74, R137 ;  /* 0x000000894a167220 */ /* 0x000fe40000410000 */
[C---:B------:R-:W-:Y:S02]  /*1c80*/  FFMA.FTZ R150, R23.reuse, R146, R21 ;  /* 0x0000009217967223 */ /* 0x040fe40000010015 */
[----:B------:R-:W-:Y:S01]  /*1c90*/  FFMA.FTZ R148, R23, R22, R18 ;  /* 0x0000001617947223 */ /* 0x000fe20000010012 */
[----:B------:R-:W-:Y:S05]  /*1ca0*/  @P1 BRA `(.L_x_12749) ;  /* 0x0000008000001947 */ /* 0x000fea0003800000 */
[----:B0--3--:R-:W-:-:S13]  /*1cb0*/  ISETP.NE.AND P3, PT, R58, c[0x0][0x174], PT ;  /* 0x00005d003a007a0c */ /* 0x009fda0003f65270 */
[----:B-1----:R-:W-:-:S04]  /*1cc0*/  @P3 LEA.HI R16, R58, R58, RZ, 0x1 ;  /* 0x0000003a3a103211 */ /* 0x002fc800078f08ff */
[----:B------:R-:W-:Y:S01]  /*1cd0*/  @P3 LOP3.LUT R17, R16, 0xfffffe, RZ, 0xc0, !PT ;  /* 0x00fffffe10113812 */ /* 0x000fe200078ec0ff */
[----:B------:R-:W-:-:S03]  /*1ce0*/  HFMA2.MMA R16, -RZ, RZ, 1.875, 0 ;  /* 0x3f800000ff107435 */ /* 0x000fc600000001ff */
[----:B------:R-:W-:Y:S02]  /*1cf0*/  @P3 IADD3 R19, -R17, R58, RZ ;  /* 0x0000003a11133210 */ /* 0x000fe40007ffe1ff */
[----:B------:R-:W-:Y:S02]  /*1d00*/  MOV R17, RZ ;  /* 0x000000ff00117202 */ /* 0x000fe40000000f00 */
[----:B------:R-:W-:-:S05]  /*1d10*/  @P3 LEA R19, R19, R92, 0x8 ;  /* 0x0000005c13133211 */ /* 0x000fca00078e40ff */
[----:B------:R0:W1:Y:S02]  /*1d20*/  @P3 LDS.64 R16, [R19.X8+0x1d10] ;  /* 0x001d100013103984 */ /* 0x0000640000008a00 */
.L_x_12749:
[----:B0--3--:R-:W-:Y:S05]  /*1d30*/  BSYNC B0 ;  /* 0x0000000000007941 */ /* 0x009fea0003800000 */
.L_x_12748:
[----:B------:R-:W0:Y:S01]  /*1d40*/  SHFL.UP PT, R21, R150, 0x1, RZ ;  /* 0x0420000096157989 */ /* 0x000e2200000e00ff */
[----:B------:R-:W-:Y:S01]  /*1d50*/  ISETP.GE.AND P3, PT, R47, 0x1, PT ;  /* 0x000000012f00780c */ /* 0x000fe20003f66270 */
[----:B------:R-:W-:Y:S01]  /*1d60*/  BSSY B0, `(.L_x_12750) ;  /* 0x0000116000007945 */ /* 0x000fe20003800000 */
[----:B------:R-:W-:Y:S01]  /*1d70*/  MOV R162, c[0x0][0x2bc] ;  /* 0x0000af0000a27a02 */ /* 0x000fe20000000f00 */
[----:B------:R-:W2:Y:S01]  /*1d80*/  SHFL.UP PT, R143, R148, 0x1, RZ ;  /* 0x04200000948f7989 */ /* 0x000ea200000e00ff */
[----:B------:R-:W-:-:S03]  /*1d90*/  ISETP.GE.OR P0, PT, R58, c[0x0][0x174], P0 ;  /* 0x00005d003a007a0c */ /* 0x000fc60000706670 */
[----:B------:R-:W3:Y:S04]  /*1da0*/  SHFL.UP PT, R18, R151, 0x1, RZ ;  /* 0x0420000097127989 */ /* 0x000ee800000e00ff */
[----:B------:R-:W4:Y:S01]  /*1db0*/  SHFL.UP PT, R19, R20, 0x1, RZ ;  /* 0x0420000014137989 */ /* 0x000f2200000e00ff */
[C---:B0-----:R-:W-:Y:S02]  /*1dc0*/  FMUL.FTZ R156, R20.reuse, R21 ;  /* 0x00000015149c7220 */ /* 0x041fe40000410000 */
[CC--:B--2---:R-:W-:Y:S02]  /*1dd0*/  FMUL.FTZ R154, R20.reuse, R143.reuse ;  /* 0x0000008f149a7220 */ /* 0x0c4fe40000410000 */
[----:B------:R-:W-:Y:S02]  /*1de0*/  FFMA.FTZ R143, R151, R143, R156 ;  /* 0x0000008f978f7223 */ /* 0x000fe4000001009c */
[----:B---3--:R-:W-:-:S02]  /*1df0*/  FMUL.FTZ R152, R20, R18 ;  /* 0x0000001214987220 */ /* 0x008fc40000410000 */
[C---:B------:R-:W-:Y:S02]  /*1e00*/  FFMA.FTZ R21, R151.reuse, R21, -R154 ;  /* 0x0000001597157223 */ /* 0x040fe4000001089a */
[CC--:B----4-:R-:W-:Y:S02]  /*1e10*/  FFMA.FTZ R145, R151.reuse, R19.reuse, R152 ;  /* 0x0000001397917223 */ /* 0x0d0fe40000010098 */
[----:B------:R-:W-:Y:S02]  /*1e20*/  FMUL.FTZ R19, R20, R19 ;  /* 0x0000001314137220 */ /* 0x000fe40000410000 */
        /* <DEDUP_REMOVED lines=21> */
[----:B------:R-:W0:Y:S04]  /*1f80*/  SHFL.UP PT, R143, R148, 0x4, RZ ;  /* 0x04800000948f7989 */ /* 0x000e2800000e00ff */
[----:B------:R-:W2:Y:S04]  /*1f90*/  SHFL.UP PT, R18, R151, 0x4, RZ ;  /* 0x0480000097127989 */ /* 0x000ea800000e00ff */
[----:B------:R-:W3:Y:S04]  /*1fa0*/  SHFL.UP PT, R21, R150, 0x4, RZ ;  /* 0x0480000096157989 */ /* 0x000ee800000e00ff */
[----:B------:R-:W4:Y:S01]  /*1fb0*/  SHFL.UP PT, R19, R20, 0x4, RZ ;  /* 0x0480000014137989 */ /* 0x000f2200000e00ff */
[----:B0-----:R-:W-:-:S02]  /*1fc0*/  FMUL.FTZ R154, R20, R143 ;  /* 0x0000008f149a7220 */ /* 0x001fc40000410000 */
[CC--:B--2---:R-:W-:Y:S02]  /*1fd0*/  FMUL.FTZ R152, R20.reuse, R18.reuse ;  /* 0x0000001214987220 */ /* 0x0c4fe40000410000 */
[CC--:B---3--:R-:W-:Y:S02]  /*1fe0*/  FMUL.FTZ R156, R20.reuse, R21.reuse ;  /* 0x00000015149c7220 */ /* 0x0c8fe40000410000 */
[C---:B------:R-:W-:Y:S02]  /*1ff0*/  FFMA.FTZ R21, R151.reuse, R21, -R154 ;  /* 0x0000001597157223 */ /* 0x040fe4000001089a */
[-C--:B----4-:R-:W-:Y:S02]  /*2000*/  FMUL.FTZ R145, R20, R19.reuse ;  /* 0x0000001314917220 */ /* 0x090fe40000410000 */
[C---:B------:R-:W-:Y:S02]  /*2010*/  FFMA.FTZ R19, R151.reuse, R19, R152 ;  /* 0x0000001397137223 */ /* 0x040fe40000010098 */
[C---:B------:R-:W-:Y:S01]  /*2020*/  FFMA.FTZ R143, R151.reuse, R143, R156 ;  /* 0x0000008f978f7223 */ /* 0x040fe2000001009c */
[----:B------:R-:W-:Y:S01]  /*2030*/  MOV R156, c[0x0][0x29c] ;  /* 0x0000a700009c7a02 */ /* 0x000fe20000000f00 */
[----:B------:R-:W-:-:S02]  /*2040*/  @P3 FFMA.FTZ R151, R151, R18, -R145 ;  /* 0x0000001297973223 */ /* 0x000fc40000010891 */
[----:B------:R-:W-:Y:S01]  /*2050*/  @P3 FADD.FTZ R150, R150, R21 ;  /* 0x0000001596963221 */ /* 0x000fe20000010000 */
[----:B------:R-:W-:Y:S01]  /*2060*/  MOV R21, c[0x0][0x2b8] ;  /* 0x0000ae0000157a02 */ /* 0x000fe20000000f00 */
[----:B------:R-:W-:Y:S01]  /*2070*/  @P3 FADD.FTZ R148, R148, R143 ;  /* 0x0000008f94943221 */ /* 0x000fe20000010000 */
[----:B------:R-:W-:Y:S01]  /*2080*/  FSEL R143, R20, R19, !P3 ;  /* 0x00000013148f7208 */ /* 0x000fe20005800000 */
[----:B------:R-:W0:Y:S01]  /*2090*/  SHFL.UP PT, R18, R151, 0x8, RZ ;  /* 0x0500000097127989 */ /* 0x000e2200000e00ff */
[----:B------:R-:W-:Y:S02]  /*20a0*/  MOV R19, c[0x0][0x298] ;  /* 0x0000a60000137a02 */ /* 0x000fe40000000f00 */
[----:B------:R-:W-:Y:S01]  /*20b0*/  ISETP.GE.AND P3, PT, R47, 0x8, PT ;  /* 0x000000082f00780c */ /* 0x000fe20003f66270 */
[----:B------:R-:W2:Y:S01]  /*20c0*/  SHFL.UP PT, R152, R150, 0x8, RZ ;  /* 0x0500000096987989 */ /* 0x000ea200000e00ff */
[--C-:B------:R-:W-:Y:S02]  /*20d0*/  SHF.R.U64 R149, R19, 0x1, R156.reuse ;  /* 0x0000000113957819 */ /* 0x100fe4000000129c */
[----:B------:R-:W-:Y:S01]  /*20e0*/  SHF.R.U32.HI R160, RZ, 0x1, R156 ;  /* 0x00000001ffa07819 */ /* 0x000fe2000001169c */
[----:B------:R-:W3:Y:S01]  /*20f0*/  SHFL.UP PT, R154, R148, 0x8, RZ ;  /* 0x05000000949a7989 */ /* 0x000ee200000e00ff */
[----:B------:R-:W-:-:S02]  /*2100*/  SHF.R.U64 R153, R21, 0x1, R162 ;  /* 0x0000000115997819 */ /* 0x000fc400000012a2 */
[----:B------:R-:W-:Y:S01]  /*2110*/  SHF.R.U32.HI R162, RZ, 0x1, R162 ;  /* 0x00000001ffa27819 */ /* 0x000fe200000116a2 */
[----:B------:R-:W4:Y:S01]  /*2120*/  SHFL.UP PT, R20, R143, 0x8, RZ ;  /* 0x050000008f147989 */ /* 0x000f2200000e00ff */
[----:B------:R-:W-:-:S03]  /*2130*/  IMAD R160, R160, R41, RZ ;  /* 0x00000029a0a07224 */ /* 0x000fc600078e02ff */
[----:B------:R-:W-:Y:S02]  /*2140*/  IMAD R162, R162, R41, RZ ;  /* 0x00000029a2a27224 */ /* 0x000fe400078e02ff */
[C---:B0-----:R-:W-:Y:S02]  /*2150*/  FMUL.FTZ R19, R143.reuse, R18 ;  /* 0x000000128f137220 */ /* 0x041fe40000410000 */
[C---:B--2---:R-:W-:Y:S02]  /*2160*/  FMUL.FTZ R147, R143.reuse, R152 ;  /* 0x000000988f937220 */ /* 0x044fe40000410000 */
[-C--:B---3--:R-:W-:Y:S02]  /*2170*/  FMUL.FTZ R21, R143, R154.reuse ;  /* 0x0000009a8f157220 */ /* 0x088fe40000410000 */
[C---:B------:R-:W-:Y:S02]  /*2180*/  FFMA.FTZ R147, R151.reuse, R154, R147 ;  /* 0x0000009a97937223 */ /* 0x040fe40000010093 */
[----:B----4-:R-:W-:-:S02]  /*2190*/  FFMA.FTZ R156, R151, R20, R19 ;  /* 0x00000014979c7223 */ /* 0x010fc40000010013 */
[----:B------:R-:W-:Y:S02]  /*21a0*/  FMUL.FTZ R20, R143, R20 ;  /* 0x000000148f147220 */ /* 0x000fe40000410000 */
[----:B------:R-:W-:Y:S01]  /*21b0*/  FFMA.FTZ R145, R151, R152, -R21 ;  /* 0x0000009897917223 */ /* 0x000fe20000010815 */
[----:B------:R-:W-:Y:S01]  /*21c0*/  FSEL R156, R143, R156, !P3 ;  /* 0x0000009c8f9c7208 */ /* 0x000fe20005800000 */
[----:B------:R-:W-:Y:S02]  /*21d0*/  @P3 FFMA.FTZ R151, R151, R18, -R20 ;  /* 0x0000001297973223 */ /* 0x000fe40000010814 */
[----:B------:R-:W-:Y:S02]  /*21e0*/  @P3 FADD.FTZ R148, R148, R147 ;  /* 0x0000009394943221 */ /* 0x000fe40000010000 */
[----:B------:R-:W-:Y:S01]  /*21f0*/  IMAD R147, R42, R149, R160 ;  /* 0x000000952a937224 */ /* 0x000fe200078e02a0 */
[----:B------:R-:W0:Y:S01]  /*2200*/  SHFL.UP PT, R143, R151, 0x10, RZ ;  /* 0x06000000978f7989 */ /* 0x000e2200000e00ff */
[----:B------:R-:W-:-:S04]  /*2210*/  IMAD.WIDE.U32 R20, R149, R41, RZ ;  /* 0x0000002995147225 */ /* 0x000fc800078e00ff */
[----:B------:R-:W-:Y:S01]  /*2220*/  IMAD R149, R42, R153, R162 ;  /* 0x000000992a957224 */ /* 0x000fe200078e02a2 */
[----:B------:R-:W-:Y:S01]  /*2230*/  IADD3 R21, R147, R21, RZ ;  /* 0x0000001593157210 */ /* 0x000fe20007ffe0ff */
[----:B------:R-:W-:-:S04]  /*2240*/  IMAD.WIDE.U32 R18, R153, R41, RZ ;  /* 0x0000002999127225 */ /* 0x000fc800078e00ff */
[----:B------:R-:W-:Y:S01]  /*2250*/  @P3 FADD.FTZ R150, R150, R145 ;  /* 0x0000009196963221 */ /* 0x000fe20000010000 */
[----:B------:R-:W-:Y:S01]  /*2260*/  IADD3 R19, R149, R19, RZ ;  /* 0x0000001395137210 */ /* 0x000fe20007ffe0ff */
[----:B------:R-:W-:Y:S01]  /*2270*/  SHFL.UP PT, R145, R156, 0x10, RZ ;  /* 0x060000009c917989 */ /* 0x000fe200000e00ff */
[C---:B------:R-:W-:Y:S01]  /*2280*/  IMAD R152, R158.reuse, c[0x0][0x2a0], RZ ;  /* 0x0000a8009e987a24 */ /* 0x040fe200078e02ff */
[----:B------:R-:W-:Y:S01]  /*2290*/  ISETP.GE.AND P3, PT, R47, 0x10, PT ;  /* 0x000000102f00780c */ /* 0x000fe20003f66270 */
[----:B------:R-:W-:Y:S01]  /*22a0*/  IMAD R154, R158, c[0x0][0x2c0], RZ ;  /* 0x0000b0009e9a7a24 */ /* 0x000fe200078e02ff */
[----:B------:R-:W2:Y:S01]  /*22b0*/  SHFL.UP PT, R147, R150, 0x10, RZ ;  /* 0x0600000096937989 */ /* 0x000ea200000e00ff */
[C---:B------:R-:W-:Y:S02]  /*22c0*/  IMAD R153, R43.reuse, c[0x0][0x2a4], R152 ;  /* 0x0000a9002b997a24 */ /* 0x040fe400078e0298 */
[C---:B------:R-:W-:Y:S01]  /*22d0*/  IMAD.WIDE.U32 R20, R43.reuse, c[0x0][0x2a0], R20 ;  /* 0x0000a8002b147a25 */ /* 0x040fe200078e0014 */
[----:B------:R-:W3:Y:S03]  /*22e0*/  SHFL.UP PT, R149, R148, 0x10, RZ ;  /* 0x0600000094957989 */ /* 0x000ee600000e00ff */
[----:B------:R-:W-:Y:S01]  /*22f0*/  IMAD R155, R43, c[0x0][0x2c4], R154 ;  /* 0x0000b1002b9b7a24 */ /* 0x000fe200078e029a */
[----:B------:R-:W-:Y:S01]  /*2300*/  IADD3 R153, R153, R21, RZ ;  /* 0x0000001599997210 */ /* 0x000fe20007ffe0ff */
[----:B------:R-:W-:Y:S01]  /*2310*/  IMAD.WIDE.U32 R18, R43, c[0x0][0x2c0], R18 ;  /* 0x0000b0002b127a25 */ /* 0x000fe200078e0012 */
[----:B------:R-:W-:-:S04]  /*2320*/  LEA R154, P4, R20, c[0x0][0x318], 0x3 ;  /* 0x0000c600149a7a11 */ /* 0x000fc800078818ff */
[----:B------:R-:W-:Y:S02]  /*2330*/  IADD3 R21, R155, R19, RZ ;  /* 0x000000139b157210 */ /* 0x000fe40007ffe0ff */
[----:B------:R-:W-:Y:S02]  /*2340*/  SHF.L.U32 R19, R46, 0x2, RZ ;  /* 0x000000022e137819 */ /* 0x000fe400000006ff */
[----:B------:R-:W-:Y:S02]  /*2350*/  LEA R152, P5, R18, c[0x0][0x320], 0x3 ;  /* 0x0000c80012987a11 */ /* 0x000fe400078a18ff */
[----:B------:R-:W-:Y:S02]  /*2360*/  LEA.HI.X R166, R20, c[0x0][0x31c], R153, 0x3, P4 ;  /* 0x0000c70014a67a11 */ /* 0x000fe400020f1c99 */
[C---:B------:R-:W-:Y:S01]  /*2370*/  IADD3 R20, P4, R19.reuse, R154, RZ ;  /* 0x0000009a13147210 */ /* 0x040fe20007f9e0ff */
[----:B0-----:R-:W-:Y:S01]  /*2380*/  FMUL.FTZ R154, R156, R143 ;  /* 0x0000008f9c9a7220 */ /* 0x001fe20000410000 */
[----:B------:R-:W-:Y:S01]  /*2390*/  LEA.HI.X R164, R18, c[0x0][0x324], R21, 0x3, P5 ;  /* 0x0000c90012a47a11 */ /* 0x000fe200028f1c15 */
[C---:B--2---:R-:W-:Y:S01]  /*23a0*/  FMUL.FTZ R162, R156.reuse, R147 ;  /* 0x000000939ca27220 */ /* 0x044fe20000410000 */
[----:B------:R-:W-:Y:S01]  /*23b0*/  IADD3 R18, P5, R19, R152, RZ ;  /* 0x0000009813127210 */ /* 0x000fe20007fbe0ff */
[C---:B------:R-:W-:Y:S01]  /*23c0*/  FMUL.FTZ R152, R156.reuse, R145 ;  /* 0x000000919c987220 */ /* 0x040fe20000410000 */
[----:B------:R-:W-:Y:S01]  /*23d0*/  SHF.R.U32.HI R155, RZ, 0x1e, R46 ;  /* 0x0000001eff9b7819 */ /* 0x000fe2000001162e */
[----:B---3--:R-:W-:-:S02]  /*23e0*/  FMUL.FTZ R160, R156, R149 ;  /* 0x000000959ca07220 */ /* 0x008fc40000410000 */
[C---:B------:R-:W-:Y:S01]  /*23f0*/  FFMA.FTZ R145, R151.reuse, R145, R154 ;  /* 0x0000009197917223 */ /* 0x040fe2000001009a */
[--C-:B------:R-:W-:Y:S01]  /*2400*/  HADD2.F32 R154, -RZ, R15.reuse.H1_H1 ;  /* 0x3000000fff9a7230 */ /* 0x100fe20000004100 */
[C---:B------:R-:W-:Y:S02]  /*2410*/  FFMA.FTZ R149, R151.reuse, R149, R162 ;  /* 0x0000009597957223 */ /* 0x040fe400000100a2 */
[C---:B------:R-:W-:Y:S01]  /*2420*/  FFMA.FTZ R147, R151.reuse, R147, -R160 ;  /* 0x0000009397937223 */ /* 0x040fe200000108a0 */
[----:B------:R-:W-:Y:S01]  /*2430*/  FSEL R19, R156, R145, !P3 ;  /* 0x000000919c137208 */ /* 0x000fe20005800000 */
[----:B------:R-:W-:Y:S01]  /*2440*/  @P3 FFMA.FTZ R151, R151, R143, -R152 ;  /* 0x0000008f97973223 */ /* 0x000fe20000010898 */
[----:B------:R-:W-:Y:S01]  /*2450*/  HADD2.F32 R152, -RZ, R15.H0_H0 ;  /* 0x2000000fff987230 */ /* 0x000fe20000004100 */
[C---:B------:R-:W-:Y:S01]  /*2460*/  FMUL.FTZ R143, R91.reuse, R154 ;  /* 0x0000009a5b8f7220 */ /* 0x040fe20000410000 */
[----:B------:R-:W-:Y:S01]  /*2470*/  HADD2.F32 R145, -RZ, R14.H0_H0 ;  /* 0x2000000eff917230 */ /* 0x000fe20000004100 */
[----:B------:R-:W-:Y:S01]  /*2480*/  @P3 FADD.FTZ R148, R148, R149 ;  /* 0x0000009594943221 */ /* 0x000fe20000010000 */
[----:B-----5:R-:W-:Y:S01]  /*2490*/  SHFL.IDX PT, R15, R37, RZ, 0x1f ;  /* 0x00001fff250f7589 */ /* 0x020fe200000e0000 */
[----:B------:R-:W-:-:S02]  /*24a0*/  FMUL.FTZ R149, R91, R152 ;  /* 0x000000985b957220 */ /* 0x000fc40000410000 */
[-C--:B------:R-:W-:Y:S01]  /*24b0*/  FMUL.FTZ R152, R118, R143.reuse ;  /* 0x0000008f76987220 */ /* 0x080fe20000410000 */
[----:B------:R-:W0:Y:S01]  /*24c0*/  SHFL.UP PT, R153, R19, 0x1, RZ ;  /* 0x0420000013997989 */ /* 0x000e2200000e00ff */
[----:B------:R-:W-:Y:S02]  /*24d0*/  FMUL.FTZ R21, R120, R143 ;  /* 0x0000008f78157220 */ /* 0x000fe40000410000 */
[----:B------:R-:W-:Y:S01]  /*24e0*/  @P3 FADD.FTZ R150, R150, R147 ;  /* 0x0000009396963221 */ /* 0x000fe20000010000 */
[----:B------:R-:W-:Y:S01]  /*24f0*/  HADD2.F32 R147, -RZ, R14.H1_H1 ;  /* 0x3000000eff937230 */ /* 0x000fe20000004100 */
[----:B------:R-:W-:Y:S01]  /*2500*/  FFMA.FTZ R154, -R120, R149, -R152 ;  /* 0x00000095789a7223 */ /* 0x000fe20000010998 */
[----:B------:R2:W-:Y:S01]  /*2510*/  SHFL.IDX PT, R156, R36, RZ, 0x1f ;  /* 0x00001fff249c7589 */ /* 0x0005e200000e0000 */
[----:B------:R-:W-:Y:S02]  /*2520*/  FMUL.FTZ R145, R90, R145 ;  /* 0x000000915a917220 */ /* 0x000fe40000410000 */
[----:B------:R-:W-:Y:S01]  /*2530*/  FFMA.FTZ R14, R118, R149, -R21 ;  /* 0x00000095760e7223 */ /* 0x000fe20000010815 */
[----:B------:R3:W4:Y:S01]  /*2540*/  SHFL.UP PT, R152, R151, 0x1, RZ ;  /* 0x0420000097987989 */ /* 0x00072200000e00ff */
[----:B------:R-:W-:-:S02]  /*2550*/  FMUL.FTZ R147, R90, R147 ;  /* 0x000000935a937220 */ /* 0x000fc40000410000 */
[----:B------:R-:W-:Y:S01]  /*2560*/  FADD.FTZ R21, R145, R14 ;  /* 0x0000000e91157221 */ /* 0x000fe20000010000 */
[----:B------:R-:W1:Y:S01]  /*2570*/  SHFL.UP PT, R150, R150, 0x1, RZ ;  /* 0x0420000096967989 */ /* 0x000e6200000e00ff */
[--C-:B--2---:R-:W-:Y:S01]  /*2580*/  HADD2.F32 R36, -RZ, R13.reuse.H1_H1 ;  /* 0x3000000dff247230 */ /* 0x104fe20000004100 */
[----:B------:R-:W-:Y:S01]  /*2590*/  FADD.FTZ R37, -R147, R154 ;  /* 0x0000009a93257221 */ /* 0x000fe20000010100 */
[----:B------:R-:W-:Y:S01]  /*25a0*/  HADD2.F32 R14, -RZ, R13.H0_H0 ;  /* 0x2000000dff0e7230 */ /* 0x000fe20000004100 */
[C---:B------:R-:W-:Y:S01]  /*25b0*/  FMUL.FTZ R154, R116.reuse, -R21 ;  /* 0x80000015749a7220 */ /* 0x040fe20000410000 */
[----:B------:R-:W2:Y:S01]  /*25c0*/  SHFL.UP PT, R148, R148, 0x1, RZ ;  /* 0x0420000094947989 */ /* 0x000ea200000e00ff */
[-C--:B------:R-:W-:Y:S01]  /*25d0*/  FMUL.FTZ R19, R116, -R37.reuse ;  /* 0x8000002574137220 */ /* 0x080fe20000410000 */
[----:B---3--:R-:W-:Y:S01]  /*25e0*/  HADD2.F32 R151, -RZ, R12.H1_H1 ;  /* 0x3000000cff977230 */ /* 0x008fe20000004100 */
[----:B------:R-:W-:Y:S02]  /*25f0*/  FFMA.FTZ R13, R114, R37, R154 ;  /* 0x00000025720d7223 */ /* 0x000fe4000001009a */
[----:B------:R-:W-:-:S02]  /*2600*/  FMUL.FTZ R36, R89, R36 ;  /* 0x0000002459247220 */ /* 0x000fc40000410000 */
[----:B------:R-:W-:Y:S01]  /*2610*/  FFMA.FTZ R154, R114, R21, -R19 ;  /* 0x00000015729a7223 */ /* 0x000fe20000010813 */
[----:B------:R-:W-:Y:S01]  /*2620*/  IADD3.X R21, R155, R166, RZ, P4, !PT ;  /* 0x000000a69b157210 */ /* 0x000fe200027fe4ff */
[----:B------:R-:W-:Y:S01]  /*2630*/  FMUL.FTZ R37, R89, R14 ;  /* 0x0000000e59257220 */ /* 0x000fe20000410000 */
[----:B------:R-:W-:Y:S01]  /*2640*/  IADD3.X R19, R155, R164, RZ, P5, !PT ;  /* 0x000000a49b137210 */ /* 0x000fe20002ffe4ff */
[----:B------:R-:W-:Y:S01]  /*2650*/  FADD.FTZ R159, -R36, R13 ;  /* 0x0000000d249f7221 */ /* 0x000fe20000010100 */
[----:B------:R-:W-:Y:S01]  /*2660*/  HADD2.F32 R13, -RZ, R12.H0_H0 ;  /* 0x2000000cff0d7230 */ /* 0x000fe20000004100 */
[----:B0-----:R-:W-:Y:S01]  /*2670*/  FMUL.FTZ R155, R153, R15 ;  /* 0x0000000f999b7220 */ /* 0x001fe20000410000 */
[----:B------:R-:W-:Y:S01]  /*2680*/  LOP3.LUT R12, R46, 0x1f, RZ, 0xc0, !PT ;  /* 0x0000001f2e0c7812 */ /* 0x000fe200078ec0ff */
[----:B------:R-:W-:Y:S01]  /*2690*/  FADD.FTZ R157, R37, R154 ;  /* 0x0000009a259d7221 */ /* 0x000fe20000010000 */
[----:B------:R-:W-:Y:S01]  /*26a0*/  HADD2.F32 R154, -RZ, R9.H1_H1 ;  /* 0x30000009ff9a7230 */ /* 0x000fe20000004100 */
[----:B------:R-:W-:Y:S01]  /*26b0*/  FMUL.FTZ R14, R112, -R159 ;  /* 0x8000009f700e7220 */ /* 0x000fe20000410000 */
[----:B------:R-:W-:Y:S01]  /*26c0*/  ISETP.NE.AND P6, PT, R12, 0x1f, PT ;  /* 0x0000001f0c00780c */ /* 0x000fe20003fc5270 */
[-C--:B----4-:R-:W-:Y:S01]  /*26d0*/  FFMA.FTZ R155, R152, R156.reuse, -R155 ;  /* 0x0000009c989b7223 */ /* 0x090fe2000001089b */
[C---:B------:R-:W-:Y:S01]  /*26e0*/  ISETP.GT.U32.AND P3, PT, R12.reuse, 0x1b, PT ;  /* 0x0000001b0c00780c */ /* 0x040fe20003f64070 */
[----:B------:R-:W-:Y:S01]  /*26f0*/  FMUL.FTZ R153, R153, R156 ;  /* 0x0000009c99997220 */ /* 0x000fe20000410000 */
[----:B------:R-:W-:Y:S01]  /*2700*/  ISETP.GT.U32.AND P4, PT, R12, 0x17, PT ;  /* 0x000000170c00780c */ /* 0x000fe20003f84070 */
[-C--:B------:R-:W-:Y:S01]  /*2710*/  FFMA.FTZ R161, R110, R157.reuse, -R14 ;  /* 0x0000009d6ea17223 */ /* 0x080fe2000001080e */
[----:B------:R-:W-:Y:S01]  /*2720*/  ISETP.GT.U32.AND P5, PT, R12, 0xf, PT ;  /* 0x0000000f0c00780c */ /* 0x000fe20003fa4070 */
[----:B------:R-:W-:-:S02]  /*2730*/  FMUL.FTZ R157, R112, -R157 ;  /* 0x8000009d709d7220 */ /* 0x000fc40000410000 */
[----:B-1----:R-:W-:Y:S02]  /*2740*/  @P2 FADD.FTZ R156, R150, R155 ;  /* 0x0000009b969c2221 */ /* 0x002fe40000010000 */
[----:B------:R-:W-:Y:S02]  /*2750*/  FFMA.FTZ R153, R152, R15, R153 ;  /* 0x0000000f98997223 */ /* 0x000fe40000010099 */
[----:B------:R-:W-:Y:S02]  /*2760*/  FMUL.FTZ R150, R88, R13 ;  /* 0x0000000d58967220 */ /* 0x000fe40000410000 */
[----:B------:R-:W-:Y:S01]  /*2770*/  FFMA.FTZ R157, R110, R159, R157 ;  /* 0x0000009f6e9d7223 */ /* 0x000fe2000001009d */
[----:B------:R-:W-:Y:S01]  /*2780*/  IADD3 R159, R59, -c[0x0][0x174], RZ ;  /* 0x80005d003b9f7a10 */ /* 0x000fe20007ffe0ff */
[----:B------:R-:W-:Y:S02]  /*2790*/  FMUL.FTZ R152, R88, R151 ;  /* 0x0000009758987220 */ /* 0x000fe40000410000 */
[----:B------:R-:W-:-:S02]  /*27a0*/  FADD.FTZ R161, R150, R161 ;  /* 0x000000a196a17221 */ /* 0x000fc40000010000 */
[----:B------:R-:W-:Y:S02]  /*27b0*/  FADD.FTZ R157, -R152, R157 ;  /* 0x0000009d989d7221 */ /* 0x000fe40000010100 */
[----:B--2---:R-:W-:Y:S01]  /*27c0*/  @P2 FADD.FTZ R15, R148, R153 ;  /* 0x00000099940f2221 */ /* 0x004fe20000010000 */
[----:B------:R-:W-:Y:S01]  /*27d0*/  ISETP.GT.U32.AND P2, PT, R12, 0x1d, PT ;  /* 0x0000001d0c00780c */ /* 0x000fe20003f44070 */
[--C-:B------:R-:W-:Y:S01]  /*27e0*/  HADD2.F32 R148, -RZ, R11.reuse.H1_H1 ;  /* 0x3000000bff947230 */ /* 0x100fe20000004100 */
[C---:B------:R-:W-:Y:S01]  /*27f0*/  FMUL.FTZ R151, R108.reuse, -R161 ;  /* 0x800000a16c977220 */ /* 0x040fe20000410000 */
[----:B------:R-:W-:Y:S01]  /*2800*/  HADD2.F32 R12, -RZ, R11.H0_H0 ;  /* 0x2000000bff0c7230 */ /* 0x000fe20000004100 */
[-C--:B------:R-:W-:Y:S01]  /*2810*/  FMUL.FTZ R13, R108, -R157.reuse ;  /* 0x8000009d6c0d7220 */ /* 0x080fe20000410000 */
[--C-:B------:R-:W-:Y:S01]  /*2820*/  HADD2.F32 R11, -RZ, R10.reuse.H1_H1 ;  /* 0x3000000aff0b7230 */ /* 0x100fe20000004100 */
[----:B------:R-:W-:Y:S01]  /*2830*/  FFMA.FTZ R157, R106, R157, R151 ;  /* 0x0000009d6a9d7223 */ /* 0x000fe20000010097 */
[----:B------:R-:W-:Y:S01]  /*2840*/  HADD2.F32 R153, -RZ, R10.H0_H0 ;  /* 0x2000000aff997230 */ /* 0x000fe20000004100 */
[----:B------:R-:W-:-:S02]  /*2850*/  FMUL.FTZ R148, R87, R148 ;  /* 0x0000009457947220 */ /* 0x000fc40000410000 */
[----:B------:R-:W-:Y:S02]  /*2860*/  FFMA.FTZ R14, R106, R161, -R13 ;  /* 0x000000a16a0e7223 */ /* 0x000fe4000001080d */
[----:B------:R-:W-:Y:S02]  /*2870*/  FMUL.FTZ R151, R87, R12 ;  /* 0x0000000c57977220 */ /* 0x000fe40000410000 */
[----:B------:R-:W-:Y:S02]  /*2880*/  IMAD R159, R159, -0x200, RZ ;  /* 0xfffffe009f9f7824 */ /* 0x000fe400078e02ff */
[----:B------:R-:W-:Y:S02]  /*2890*/  FADD.FTZ R157, -R148, R157 ;  /* 0x0000009d949d7221 */ /* 0x000fe40000010100 */
[----:B------:R-:W-:Y:S02]  /*28a0*/  FADD.FTZ R155, R151, R14 ;  /* 0x0000000e979b7221 */ /* 0x000fe40000010000 */
[----:B------:R-:W-:Y:S01]  /*28b0*/  IMAD.WIDE R12, R159, 0x4, R20 ;  /* 0x000000049f0c7825 */ /* 0x000fe200078e0214 */
[----:B------:R-:W-:-:S03]  /*28c0*/  HADD2.F32 R21, -RZ, R8.H0_H0 ;  /* 0x20000008ff157230 */ /* 0x000fc60000004100 */
[C---:B------:R-:W-:Y:S02]  /*28d0*/  FMUL.FTZ R14, R104.reuse, -R157 ;  /* 0x8000009d680e7220 */ /* 0x040fe40000410000 */
[-C--:B------:R-:W-:Y:S02]  /*28e0*/  FMUL.FTZ R20, R104, -R155.reuse ;  /* 0x8000009b68147220 */ /* 0x080fe40000410000 */
[C---:B------:R-:W-:Y:S02]  /*28f0*/  FFMA.FTZ R14, R102.reuse, R155, -R14 ;  /* 0x0000009b660e7223 */ /* 0x040fe4000001080e */
[----:B------:R-:W-:Y:S01]  /*2900*/  FFMA.FTZ R155, R102, R157, R20 ;  /* 0x0000009d669b7223 */ /* 0x000fe20000010014 */
[----:B------:R-:W-:Y:S01]  /*2910*/  HADD2.F32 R157, -RZ, R8.H1_H1 ;  /* 0x30000008ff9d7230 */ /* 0x000fe20000004100 */
[C---:B------:R-:W-:Y:S01]  /*2920*/  FMUL.FTZ R20, R86.reuse, R11 ;  /* 0x0000000b56147220 */ /* 0x040fe20000410000 */
[----:B------:R-:W-:Y:S01]  /*2930*/  HADD2.F32 R8, -RZ, R9.H0_H0 ;  /* 0x20000009ff087230 */ /* 0x000fe20000004100 */
[----:B------:R-:W-:-:S02]  /*2940*/  FMUL.FTZ R153, R86, R153 ;  /* 0x0000009956997220 */ /* 0x000fc40000410000 */
[----:B------:R-:W-:Y:S02]  /*2950*/  FADD.FTZ R155, -R20, R155 ;  /* 0x0000009b149b7221 */ /* 0x000fe40000010100 */
[----:B------:R-:W-:Y:S02]  /*2960*/  FADD.FTZ R11, R153, R14 ;  /* 0x0000000e990b7221 */ /* 0x000fe40000010000 */
[----:B------:R-:W-:Y:S02]  /*2970*/  FMUL.FTZ R14, R100, -R155 ;  /* 0x8000009b640e7220 */ /* 0x000fe40000410000 */
[----:B------:R-:W-:Y:S02]  /*2980*/  FMUL.FTZ R9, R120, R17 ;  /* 0x0000001178097220 */ /* 0x000fe40000410000 */
[----:B------:R-:W-:-:S04]  /*2990*/  IMAD.WIDE R18, R159, 0x4, R18 ;  /* 0x000000049f127825 */ /* 0x000fc800078e0212 */
[-C--:B------:R-:W-:Y:S02]  /*29a0*/  FMUL.FTZ R10, R120, -R16.reuse ;  /* 0x80000010780a7220 */ /* 0x080fe40000410000 */
[-C--:B------:R-:W-:Y:S02]  /*29b0*/  FMUL.FTZ R159, R100, -R11.reuse ;  /* 0x8000000b649f7220 */ /* 0x080fe40000410000 */
[----:B------:R-:W-:Y:S02]  /*29c0*/  FFMA.FTZ R14, R98, R11, -R14 ;  /* 0x0000000b620e7223 */ /* 0x000fe4000001080e */
[C---:B------:R-:W-:Y:S02]  /*29d0*/  FFMA.FTZ R9, R118.reuse, R16, -R9 ;  /* 0x0000001076097223 */ /* 0x040fe40000010809 */
[----:B------:R-:W-:Y:S02]  /*29e0*/  FFMA.FTZ R11, R118, -R17, R10 ;  /* 0x80000011760b7223 */ /* 0x000fe4000001000a */
[----:B------:R-:W-:-:S02]  /*29f0*/  FFMA.FTZ R159, R98, R155, R159 ;  /* 0x0000009b629f7223 */ /* 0x000fc4000001009f */
        /* <DEDUP_REMOVED lines=9> */
[C---:B------:R-:W-:Y:S02]  /*2a90*/  FMUL.FTZ R8, R112.reuse, -R11 ;  /* 0x8000000b70087220 */ /* 0x040fe40000410000 */
[----:B------:R-:W-:Y:S02]  /*2aa0*/  FMUL.FTZ R10, R112, -R9 ;  /* 0x80000009700a7220 */ /* 0x000fe40000410000 */
[----:B------:R-:W-:-:S02]  /*2ab0*/  FMUL.FTZ R14, R26, -R161 ;  /* 0x800000a11a0e7220 */ /* 0x000fc40000410000 */
[----:B------:R-:W-:Y:S02]  /*2ac0*/  FFMA.FTZ R167, R24, R161, R160 ;  /* 0x000000a118a77223 */ /* 0x000fe400000100a0 */
[C---:B------:R-:W-:Y:S01]  /*2ad0*/  FFMA.FTZ R161, R110.reuse, R9, -R8 ;  /* 0x000000096ea17223 */ /* 0x040fe20000010808 */
[----:B------:R-:W-:Y:S01]  /*2ae0*/  HFMA2.MMA R9, -RZ, RZ, 0, 0 ;  /* 0x00000000ff097435 */ /* 0x000fe200000001ff */
[----:B------:R-:W-:Y:S01]  /*2af0*/  FFMA.FTZ R163, R110, R11, R10 ;  /* 0x0000000b6ea37223 */ /* 0x000fe2000001000a */
[----:B------:R-:W-:Y:S01]  /*2b00*/  MOV R8, 0x3f800000 ;  /* 0x3f80000000087802 */ /* 0x000fe20000000f00 */
[----:B------:R-:W-:Y:S01]  /*2b10*/  FFMA.FTZ R165, R24, R159, -R14 ;  /* 0x0000009f18a57223 */ /* 0x000fe2000001080e */
[----:B------:R-:W-:Y:S01]  /*2b20*/  CS2R R10, SRZ ;  /* 0x00000000000a7805 */ /* 0x000fe2000001ff00 */
[----:B------:R-:W-:Y:S02]  /*2b30*/  FMUL.FTZ R160, R108, -R161 ;  /* 0x800000a16ca07220 */ /* 0x000fe40000410000 */
[----:B------:R-:W-:-:S02]  /*2b40*/  FMUL.FTZ R159, R35, R15 ;  /* 0x0000000f239f7220 */ /* 0x000fc40000410000 */
[-C--:B------:R-:W-:Y:S01]  /*2b50*/  FMUL.FTZ R14, R108, -R163.reuse ;  /* 0x800000a36c0e7220 */ /* 0x080fe20000410000 */
[----:B------:R0:W1:Y:S01]  /*2b60*/  @!P0 LDS.128 R8, [R92.X16+0x2e10] ;  /* 0x002e10005c088984 */ /* 0x000062000000cc00 */
[-C--:B------:R-:W-:Y:S02]  /*2b70*/  FMUL.FTZ R35, R35, R156.reuse ;  /* 0x0000009c23237220 */ /* 0x080fe40000410000 */
[----:B------:R-:W-:Y:S02]  /*2b80*/  FFMA.FTZ R163, R106, R163, R160 ;  /* 0x000000a36aa37223 */ /* 0x000fe400000100a0 */
[----:B------:R-:W-:Y:S02]  /*2b90*/  FFMA.FTZ R156, R34, R156, -R159 ;  /* 0x0000009c229c7223 */ /* 0x000fe4000001089f */
[----:B------:R-:W-:Y:S02]  /*2ba0*/  FFMA.FTZ R161, R106, R161, -R14 ;  /* 0x000000a16aa17223 */ /* 0x000fe4000001080e */
[----:B------:R-:W-:-:S02]  /*2bb0*/  FFMA.FTZ R34, R34, R15, R35 ;  /* 0x0000000f22227223 */ /* 0x000fc40000010023 */
[C---:B------:R-:W-:Y:S02]  /*2bc0*/  FMUL.FTZ R14, R104.reuse, -R163 ;  /* 0x800000a3680e7220 */ /* 0x040fe40000410000 */
[-C--:B------:R-:W-:Y:S02]  /*2bd0*/  FMUL.FTZ R15, R104, -R161.reuse ;  /* 0x800000a1680f7220 */ /* 0x080fe40000410000 */
[----:B------:R-:W-:Y:S02]  /*2be0*/  FADD.FTZ R141, R141, R34 ;  /* 0x000000228d8d7221 */ /* 0x000fe40000010000 */
[----:B------:R-:W-:Y:S02]  /*2bf0*/  FADD.FTZ R139, R139, R156 ;  /* 0x0000009c8b8b7221 */ /* 0x000fe40000010000 */
[C---:B------:R-:W-:Y:S02]  /*2c00*/  FFMA.FTZ R161, R102.reuse, R161, -R14 ;  /* 0x000000a166a17223 */ /* 0x040fe4000001080e */
[----:B------:R-:W-:-:S02]  /*2c10*/  FFMA.FTZ R163, R102, R163, R15 ;  /* 0x000000a366a37223 */ /* 0x000fc4000001000f */
[C---:B------:R-:W-:Y:S02]  /*2c20*/  FMUL.FTZ R14, R26.reuse, R141 ;  /* 0x0000008d1a0e7220 */ /* 0x040fe40000410000 */
[-C--:B------:R-:W-:Y:S02]  /*2c30*/  FMUL.FTZ R15, R26, R139.reuse ;  /* 0x0000008b1a0f7220 */ /* 0x080fe40000410000 */
[C---:B------:R-:W-:Y:S02]  /*2c40*/  FFMA.FTZ R14, R24.reuse, R139, -R14 ;  /* 0x0000008b180e7223 */ /* 0x040fe4000001080e */
[----:B------:R-:W-:Y:S02]  /*2c50*/  FFMA.FTZ R15, R24, R141, R15 ;  /* 0x0000008d180f7223 */ /* 0x000fe4000001000f */
[----:B------:R-:W-:Y:S02]  /*2c60*/  FMUL.FTZ R35, R100, -R161 ;  /* 0x800000a164237220 */ /* 0x000fe40000410000 */
[----:B------:R-:W-:-:S02]  /*2c70*/  FFMA.FTZ R124, R97, R124, R14 ;  /* 0x0000007c617c7223 */ /* 0x000fc4000001000e */
[----:B------:R-:W-:Y:S02]  /*2c80*/  FFMA.FTZ R122, R97, R122, R15 ;  /* 0x0000007a617a7223 */ /* 0x000fe4000001000f */
[-C--:B------:R-:W-:Y:S02]  /*2c90*/  FMUL.FTZ R34, R100, -R163.reuse ;  /* 0x800000a364227220 */ /* 0x080fe40000410000 */
[----:B------:R-:W-:Y:S02]  /*2ca0*/  FFMA.FTZ R163, R98, R163, R35 ;  /* 0x000000a362a37223 */ /* 0x000fe40000010023 */
[C---:B------:R-:W-:Y:S02]  /*2cb0*/  FMUL.FTZ R35, R100.reuse, R124 ;  /* 0x0000007c64237220 */ /* 0x040fe40000410000 */
[----:B------:R-:W-:Y:S02]  /*2cc0*/  FMUL.FTZ R15, R100, R122 ;  /* 0x0000007a640f7220 */ /* 0x000fe40000410000 */
[----:B------:R-:W-:-:S02]  /*2cd0*/  FFMA.FTZ R161, R98, R161, -R34 ;  /* 0x000000a162a17223 */ /* 0x000fc40000010822 */
[C---:B------:R-:W-:Y:S02]  /*2ce0*/  FFMA.FTZ R35, R98.reuse, R122, R35 ;  /* 0x0000007a62237223 */ /* 0x040fe40000010023 */
[----:B------:R-:W-:Y:S02]  /*2cf0*/  FFMA.FTZ R15, R98, R124, -R15 ;  /* 0x0000007c620f7223 */ /* 0x000fe4000001080f */
[C---:B------:R-:W-:Y:S02]  /*2d00*/  FMUL.FTZ R160, R26.reuse, -R163 ;  /* 0x800000a31aa07220 */ /* 0x040fe40000410000 */
[----:B------:R-:W-:Y:S02]  /*2d10*/  FMUL.FTZ R14, R26, -R161 ;  /* 0x800000a11a0e7220 */ /* 0x000fe40000410000 */
[C---:B------:R-:W-:Y:S02]  /*2d20*/  FMUL.FTZ R34, R84.reuse, R21 ;  /* 0x0000001554227220 */ /* 0x040fe40000410000 */
[----:B------:R-:W-:-:S02]  /*2d30*/  FMUL.FTZ R156, R84, R157 ;  /* 0x0000009d549c7220 */ /* 0x000fc40000410000 */
[C---:B------:R-:W-:Y:S02]  /*2d40*/  FFMA.FTZ R21, R103.reuse, R128, R35 ;  /* 0x0000008067157223 */ /* 0x040fe40000010023 */
[----:B------:R-:W-:Y:S02]  /*2d50*/  FFMA.FTZ R35, R103, R126, R15 ;  /* 0x0000007e67237223 */ /* 0x000fe4000001000f */
[C---:B------:R-:W-:Y:S02]  /*2d60*/  FFMA.FTZ R160, R24.reuse, R161, -R160 ;  /* 0x000000a118a07223 */ /* 0x040fe400000108a0 */
[----:B------:R-:W-:Y:S02]  /*2d70*/  FFMA.FTZ R163, R24, R163, R14 ;  /* 0x000000a318a37223 */ /* 0x000fe4000001000e */
[----:B------:R-:W-:Y:S01]  /*2d80*/  FADD.FTZ R128, R34, R165 ;  /* 0x000000a522807221 */ /* 0x000fe20000010000 */
[----:B------:R0:W2:Y:S01]  /*2d90*/  SHFL.DOWN PT, R162, R160, 0x1, 0x1f ;  /* 0x08201f00a0a27f89 */ /* 0x0000a200000e0000 */
[----:B------:R-:W-:-:S02]  /*2da0*/  FADD.FTZ R126, -R156, R167 ;  /* 0x000000a79c7e7221 */ /* 0x000fc40000010100 */
[----:B------:R-:W-:Y:S01]  /*2db0*/  FMUL.FTZ R14, R104, R21 ;  /* 0x00000015680e7220 */ /* 0x000fe20000410000 */
[----:B------:R0:W3:Y:S03]  /*2dc0*/  SHFL.DOWN PT, R164, R163, 0x1, 0x1f ;  /* 0x08201f00a3a47f89 */ /* 0x0000e600000e0000 */
[----:B------:R-:W-:Y:S01]  /*2dd0*/  FFMA.FTZ R14, R102, R35, -R14 ;  /* 0x00000023660e7223 */ /* 0x000fe2000001080e */
        /* <DEDUP_REMOVED lines=14> */
.L_x_12751:
[----:B-1----:R-:W-:Y:S05]  /*2ec0*/  BSYNC B0 ;  /* 0x0000000000007941 */ /* 0x002fea0003800000 */
.L_x_12750:
[----:B------:R-:W-:Y:S01]  /*2ed0*/  FFMA.FTZ R132, R115, R132, R14 ;  /* 0x0000008473847223 */ /* 0x000fe2000001000e */
[----:B--2---:R1:W2:Y:S01]  /*2ee0*/  SHFL.DOWN PT, R162, R160, 0x2, 0x1f ;  /* 0x08401f00a0a27f89 */ /* 0x0042a200000e0000 */
[----:B------:R-:W-:Y:S01]  /*2ef0*/  FMUL.FTZ R14, R104, R35 ;  /* 0x00000023680e7220 */ /* 0x000fe20000410000 */
[----:B------:R-:W-:Y:S02]  /*2f00*/  BSSY B0, `(.L_x_12752) ;  /* 0x0000011000007945 */ /* 0x000fe40003800000 */
[----:B---3--:R1:W3:Y:S01]  /*2f10*/  SHFL.DOWN PT, R164, R163, 0x2, 0x1f ;  /* 0x08401f00a3a47f89 */ /* 0x0082e200000e0000 */
[----:B------:R-:W-:-:S03]  /*2f20*/  FFMA.FTZ R14, R102, R21, R14 ;  /* 0x00000015660e7223 */ /* 0x000fc6000001000e */
[----:B----4-:R1:W4:Y:S04]  /*2f30*/  SHFL.DOWN PT, R166, R128, 0x2, 0x1f ;  /* 0x08401f0080a67f89 */ /* 0x01032800000e0000 */
[----:B0-----:R1:W0:Y:S01]  /*2f40*/  SHFL.DOWN PT, R168, R126, 0x2, 0x1f ;  /* 0x08401f007ea87f89 */ /* 0x00122200000e0000 */
[----:B------:R-:W-:Y:S05]  /*2f50*/  @P2 BRA `(.L_x_12753) ;  /* 0x000000b000002947 */ /* 0x000fea0003800000 */
[C---:B---3--:R-:W-:Y:S02]  /*2f60*/  FMUL.FTZ R15, R163.reuse, R164 ;  /* 0x000000a4a30f7220 */ /* 0x048fe40000410000 */
[C---:B0-----:R-:W-:Y:S02]  /*2f70*/  FMUL.FTZ R157, R163.reuse, R168 ;  /* 0x000000a8a39d7220 */ /* 0x041fe40000410000 */
[C---:B----4-:R-:W-:Y:S02]  /*2f80*/  FMUL.FTZ R159, R163.reuse, R166 ;  /* 0x000000a6a39f7220 */ /* 0x050fe40000410000 */
        /* <DEDUP_REMOVED lines=8> */
.L_x_12753:
[----:B------:R-:W-:Y:S05]  /*3010*/  BSYNC B0 ;  /* 0x0000000000007941 */ /* 0x000fea0003800000 */
.L_x_12752:
[----:B------:R-:W-:Y:S01]  /*3020*/  FFMA.FTZ R130, R115, R130, R14 ;  /* 0x0000008273827223 */ /* 0x000fe2000001000e */
[----:B--2---:R2:W1:Y:S01]  /*3030*/  SHFL.DOWN PT, R162, R163, 0x4, 0x1f ;  /* 0x08801f00a3a27f89 */ /* 0x00446200000e0000 */
[----:B------:R-:W-:Y:S01]  /*3040*/  FMUL.FTZ R15, R108, R132 ;  /* 0x000000846c0f7220 */ /* 0x000fe20000410000 */
[----:B------:R-:W-:Y:S02]  /*3050*/  BSSY B0, `(.L_x_12754) ;  /* 0x0000011000007945 */ /* 0x000fe40003800000 */
[----:B------:R2:W4:Y:S01]  /*3060*/  SHFL.DOWN PT, R14, R160, 0x4, 0x1f ;  /* 0x08801f00a00e7f89 */ /* 0x00052200000e0000 */
[----:B------:R-:W-:-:S03]  /*3070*/  FFMA.FTZ R15, R106, R130, R15 ;  /* 0x000000826a0f7223 */ /* 0x000fc6000001000f */
[----:B---3--:R2:W3:Y:S04]  /*3080*/  SHFL.DOWN PT, R164, R128, 0x4, 0x1f ;  /* 0x08801f0080a47f89 */ /* 0x0084e800000e0000 */
[----:B----4-:R2:W4:Y:S01]  /*3090*/  SHFL.DOWN PT, R166, R126, 0x4, 0x1f ;  /* 0x08801f007ea67f89 */ /* 0x01052200000e0000 */
[----:B------:R-:W-:Y:S05]  /*30a0*/  @P3 BRA `(.L_x_12755) ;  /* 0x000000b000003947 */ /* 0x000fea0003800000 */
[C---:B-1----:R-:W-:Y:S02]  /*30b0*/  FMUL.FTZ R157, R163.reuse, R162 ;  /* 0x000000a2a39d7220 */ /* 0x042fe40000410000 */
[C---:B----4-:R-:W-:Y:S02]  /*30c0*/  FMUL.FTZ R159, R163.reuse, R166 ;  /* 0x000000a6a39f7220 */ /* 0x050fe40000410000 */
[C---:B---3--:R-:W-:Y:S02]  /*30d0*/  FMUL.FTZ R161, R163.reuse, R164 ;  /* 0x000000a4a3a17220 */ /* 0x048fe40000410000 */
[----:B--2---:R-:W-:-:S02]  /*30e0*/  FMUL.FTZ R163, R163, R14 ;  /* 0x0000000ea3a37220 */ /* 0x004fc40000410000 */
[C---:B------:R-:W-:Y:S02]  /*30f0*/  FFMA.FTZ R157, R160.reuse, R14, -R157 ;  /* 0x0000000ea09d7223 */ /* 0x040fe4000001089d */
[C---:B------:R-:W-:Y:S02]  /*3100*/  FFMA.FTZ R159, R160.reuse, R164, -R159 ;  /* 0x000000a4a09f7223 */ /* 0x040fe4000001089f */
[C---:B------:R-:W-:Y:S02]  /*3110*/  FFMA.FTZ R161, R160.reuse, R166, R161 ;  /* 0x000000a6a0a17223 */ /* 0x040fe400000100a1 */
[----:B------:R-:W-:Y:S01]  /*3120*/  FFMA.FTZ R163, R160, R162, R163 ;  /* 0x000000a2a0a37223 */ /* 0x000fe200000100a3 */
[----:B------:R-:W-:Y:S01]  /*3130*/  MOV R160, R157 ;  /* 0x0000009d00a07202 */ /* 0x000fe20000000f00 */
[----:B------:R-:W-:Y:S02]  /*3140*/  FADD.FTZ R128, R128, R159 ;  /* 0x0000009f80807221 */ /* 0x000fe40000010000 */
[----:B------:R-:W-:-:S02]  /*3150*/  FADD.FTZ R126, R126, R161 ;  /* 0x000000a17e7e7221 */ /* 0x000fc40000010000 */
.L_x_12755:
[----:B------:R-:W-:Y:S05]  /*3160*/  BSYNC B0 ;  /* 0x0000000000007941 */ /* 0x000fea0003800000 */
.L_x_12754:
[----:B------:R-:W-:Y:S01]  /*3170*/  FFMA.FTZ R157, R121, R136, R15 ;  /* 0x00000088799d7223 */ /* 0x000fe2000001000f */
[----:B------:R2:W4:Y:S01]  /*3180*/  SHFL.DOWN PT, R14, R160, 0x8, 0x1f ;  /* 0x09001f00a00e7f89 */ /* 0x00052200000e0000 */
[----:B------:R-:W-:Y:S01]  /*3190*/  FMUL.FTZ R15, R108, R130 ;  /* 0x000000826c0f7220 */ /* 0x000fe20000410000 */
[----:B------:R-:W-:Y:S02]  /*31a0*/  BSSY B0, `(.L_x_12756) ;  /* 0x0000011000007945 */ /* 0x000fe40003800000 */
[----:B------:R2:W3:Y:S01]  /*31b0*/  SHFL.DOWN PT, R136, R163, 0x8, 0x1f ;  /* 0x09001f00a3887f89 */ /* 0x0004e200000e0000 */
[----:B------:R-:W-:-:S03]  /*31c0*/  FFMA.FTZ R15, R106, R132, -R15 ;  /* 0x000000846a0f7223 */ /* 0x000fc6000001080f */
[----:B-1----:R2:W1:Y:S04]  /*31d0*/  SHFL.DOWN PT, R162, R128, 0x8, 0x1f ;  /* 0x09001f0080a27f89 */ /* 0x00246800000e0000 */
[----:B---3--:R2:W3:Y:S01]  /*31e0*/  SHFL.DOWN PT, R164, R126, 0x8, 0x1f ;  /* 0x09001f007ea47f89 */ /* 0x0084e200000e0000 */
[----:B------:R-:W-:Y:S05]  /*31f0*/  @P4 BRA `(.L_x_12757) ;  /* 0x000000b000004947 */ /* 0x000fea0003800000 */
[C---:B------:R-:W-:Y:S02]  /*3200*/  FMUL.FTZ R159, R163.reuse, R136 ;  /* 0x00000088a39f7220 */ /* 0x040fe40000410000 */
[C---:B---3--:R-:W-:Y:S02]  /*3210*/  FMUL.FTZ R161, R163.reuse, R164 ;  /* 0x000000a4a3a17220 */ /* 0x048fe40000410000 */
[C---:B-1----:R-:W-:Y:S02]  /*3220*/  FMUL.FTZ R165, R163.reuse, R162 ;  /* 0x000000a2a3a57220 */ /* 0x042fe40000410000 */
[----:B--2-4-:R-:W-:-:S02]  /*3230*/  FMUL.FTZ R163, R163, R14 ;  /* 0x0000000ea3a37220 */ /* 0x014fc40000410000 */
[C---:B------:R-:W-:Y:S02]  /*3240*/  FFMA.FTZ R159, R160.reuse, R14, -R159 ;  /* 0x0000000ea09f7223 */ /* 0x040fe4000001089f */
[C---:B------:R-:W-:Y:S02]  /*3250*/  FFMA.FTZ R161, R160.reuse, R162, -R161 ;  /* 0x000000a2a0a17223 */ /* 0x040fe400000108a1 */
[C---:B------:R-:W-:Y:S02]  /*3260*/  FFMA.FTZ R165, R160.reuse, R164, R165 ;  /* 0x000000a4a0a57223 */ /* 0x040fe400000100a5 */
[----:B------:R-:W-:Y:S01]  /*3270*/  FFMA.FTZ R163, R160, R136, R163 ;  /* 0x00000088a0a37223 */ /* 0x000fe200000100a3 */
[----:B------:R-:W-:Y:S01]  /*3280*/  MOV R160, R159 ;  /* 0x0000009f00a07202 */ /* 0x000fe20000000f00 */
[----:B------:R-:W-:Y:S02]  /*3290*/  FADD.FTZ R128, R128, R161 ;  /* 0x000000a180807221 */ /* 0x000fe40000010000 */
[----:B------:R-:W-:-:S02]  /*32a0*/  FADD.FTZ R126, R126, R165 ;  /* 0x000000a57e7e7221 */ /* 0x000fc40000010000 */
.L_x_12757:
[----:B------:R-:W-:Y:S05]  /*32b0*/  BSYNC B0 ;  /* 0x0000000000007941 */ /* 0x000fea0003800000 */
.L_x_12756:
[----:B------:R-:W-:Y:S01]  /*32c0*/  FFMA.FTZ R159, R121, R134, R15 ;  /* 0x00000086799f7223 */ /* 0x000fe2000001000f */
[----:B------:R2:W4:Y:S02]  /*32d0*/  SHFL.DOWN PT, R136, R163, 0x10, 0x1f ;  /* 0x0a001f00a3887f89 */ /* 0x00052400000e0000 */
[C---:B----4-:R-:W-:Y:S01]  /*32e0*/  FMUL.FTZ R14, R112.reuse, R157 ;  /* 0x0000009d700e7220 */ /* 0x050fe20000410000 */
[----:B------:R-:W-:Y:S01]  /*32f0*/  BSSY B0, `(.L_x_12758) ;  /* 0x0000012000007945 */ /* 0x000fe20003800000 */
[-C--:B------:R-:W-:Y:S01]  /*3300*/  FMUL.FTZ R15, R112, R159.reuse ;  /* 0x0000009f700f7220 */ /* 0x080fe20000410000 */
[----:B------:R2:W4:Y:S01]  /*3310*/  SHFL.DOWN PT, R134, R160, 0x10, 0x1f ;  /* 0x0a001f00a0867f89 */ /* 0x00052200000e0000 */
        /* <DEDUP_REMOVED lines=15> */
.L_x_12759:
[----:B------:R-:W-:Y:S05]  /*3410*/  BSYNC B0 ;  /* 0x0000000000007941 */ /* 0x000fea0003800000 */
.L_x_12758:
[----:B------:R-:W-:Y:S01]  /*3420*/  SHFL.DOWN PT, R171, R163, 0x1, 0x1f ;  /* 0x08201f00a3ab7f89 */ /* 0x000fe200000e0000 */
[----:B------:R-:W-:Y:S01]  /*3430*/  FFMA.FTZ R140, R127, R140, R14 ;  /* 0x0000008c7f8c7223 */ /* 0x000fe2000001000e */
[C---:B------:R-:W-:Y:S01]  /*3440*/  SHF.L.U64.HI R14, R93.reuse, 0x2, R94 ;  /* 0x000000025d0e7819 */ /* 0x040fe2000001025e */
[----:B------:R-:W-:Y:S01]  /*3450*/  FFMA.FTZ R15, R110, R157, R15 ;  /* 0x0000009d6e0f7223 */ /* 0x000fe2000001000f */
[----:B-1----:R-:W1:Y:S01]  /*3460*/  SHFL.IDX PT, R162, R11, RZ, 0x1f ;  /* 0x00001fff0ba27589 */ /* 0x002e6200000e0000 */
[----:B------:R-:W-:Y:S01]  /*3470*/  SHF.L.U32 R165, R93, 0x2, RZ ;  /* 0x000000025da57819 */ /* 0x000fe200000006ff */
[----:B------:R-:W-:Y:S01]  /*3480*/  FMUL.FTZ R161, R116, R140 ;  /* 0x0000008c74a17220 */ /* 0x000fe20000410000 */
[----:B------:R-:W-:Y:S01]  /*3490*/  ISETP.NE.AND P0, PT, R46, RZ, PT ;  /* 0x000000ff2e00720c */ /* 0x000fe20003f05270 */
[----:B------:R-:W5:Y:S01]  /*34a0*/  SHFL.IDX PT, R136, R10, RZ, 0x1f ;  /* 0x00001fff0a887589 */ /* 0x000f6200000e0000 */
[----:B------:R-:W-:Y:S01]  /*34b0*/  FFMA.FTZ R138, R127, R138, R15 ;  /* 0x0000008a7f8a7223 */ /* 0x000fe2000001000f */
[----:B------:R-:W-:Y:S01]  /*34c0*/  BSSY B0, `(.L_x_12760) ;  /* 0x000015a000007945 */ /* 0x000fe20003800000 */
[C---:B----4-:R-:W-:Y:S01]  /*34d0*/  IMAD R134, R14.reuse, c[0x0][0x2b0], RZ ;  /* 0x0000ac000e867a24 */ /* 0x050fe200078e02ff */
[----:B---3--:R-:W3:Y:S01]  /*34e0*/  SHFL.DOWN PT, R164, R160, 0x1, 0x1f ;  /* 0x08201f00a0a47f89 */ /* 0x008ee200000e0000 */
[----:B------:R-:W-:-:S02]  /*34f0*/  IMAD R14, R14, c[0x0][0x2d0], RZ ;  /* 0x0000b4000e0e7a24 */ /* 0x000fc400078e02ff */
[-C--:B------:R-:W-:Y:S01]  /*3500*/  FMUL.FTZ R15, R116, R138.reuse ;  /* 0x0000008a740f7220 */ /* 0x080fe20000410000 */
[----:B------:R-:W4:Y:S01]  /*3510*/  SHFL.DOWN PT, R166, R128, 0x1, 0x1f ;  /* 0x08201f0080a67f89 */ /* 0x000f2200000e0000 */
[C---:B------:R-:W-:Y:S02]  /*3520*/  IMAD R167, R165.reuse, c[0x0][0x2b4], R134 ;  /* 0x0000ad00a5a77a24 */ /* 0x040fe400078e0286 */
[C---:B------:R-:W-:Y:S01]  /*3530*/  IMAD.WIDE.U32 R12, R165.reuse, c[0x0][0x2b0], R12 ;  /* 0x0000ac00a50c7a25 */ /* 0x040fe200078e000c */
[----:B0-----:R-:W0:Y:S03]  /*3540*/  SHFL.DOWN PT, R168, R126, 0x1, 0x1f ;  /* 0x08201f007ea87f89 */ /* 0x001e2600000e0000 */
[C---:B------:R-:W-:Y:S01]  /*3550*/  FFMA.FTZ R134, R114.reuse, R138, R161 ;  /* 0x0000008a72867223 */ /* 0x040fe200000100a1 */
[----:B--2---:R-:W2:Y:S01]  /*3560*/  SHFL.IDX PT, R163, R163, RZ, 0x1f ;  /* 0x00001fffa3a37589 */ /* 0x004ea200000e0000 */
[----:B------:R-:W-:Y:S01]  /*3570*/  IMAD R169, R165, c[0x0][0x2d4], R14 ;  /* 0x0000b500a5a97a24 */ /* 0x000fe200078e020e */
[----:B------:R-:W-:Y:S01]  /*3580*/  IADD3 R13, R13, R167, RZ ;  /* 0x000000a70d0d7210 */ /* 0x000fe20007ffe0ff */
[----:B------:R-:W-:Y:S01]  /*3590*/  FFMA.FTZ R161, R114, R140, -R15 ;  /* 0x0000008c72a17223 */ /* 0x000fe2000001080f */
[----:B------:R-:W2:Y:S01]  /*35a0*/  SHFL.IDX PT, R160, R160, RZ, 0x1f ;  /* 0x00001fffa0a07589 */ /* 0x000ea200000e0000 */
[----:B------:R-:W-:-:S03]  /*35b0*/  IMAD.WIDE.U32 R14, R165, c[0x0][0x2d0], R18 ;  /* 0x0000b400a50e7a25 */ /* 0x000fc600078e0012 */
[----:B------:R-:W2:Y:S01]  /*35c0*/  SHFL.IDX PT, R128, R128, RZ, 0x1f ;  /* 0x00001fff80807589 */ /* 0x000ea200000e0000 */
[----:B-1----:R-:W-:Y:S01]  /*35d0*/  @P1 FMUL.FTZ R165, R171, R162 ;  /* 0x000000a2aba51220 */ /* 0x002fe20000410000 */
[----:B------:R-:W-:Y:S01]  /*35e0*/  IADD3 R15, R15, R169, RZ ;  /* 0x000000a90f0f7210 */ /* 0x000fe20007ffe0ff */
[-C--:B-----5:R-:W-:Y:S01]  /*35f0*/  @P1 FMUL.FTZ R167, R171, R136.reuse ;  /* 0x00000088aba71220 */ /* 0x0a0fe20000410000 */
[----:B------:R-:W1:Y:S01]  /*3600*/  SHFL.IDX PT, R126, R126, RZ, 0x1f ;  /* 0x00001fff7e7e7589 */ /* 0x000e6200000e0000 */
[C---:B---3--:R-:W-:Y:S02]  /*3610*/  @P1 FFMA.FTZ R165, R164.reuse, R136, -R165 ;  /* 0x00000088a4a51223 */ /* 0x048fe400000108a5 */
[----:B------:R-:W-:Y:S02]  /*3620*/  @P1 FFMA.FTZ R167, R164, R162, R167 ;  /* 0x000000a2a4a71223 */ /* 0x000fe400000100a7 */
[----:B----4-:R-:W-:Y:S02]  /*3630*/  @P1 FADD.FTZ R136, R166, R165 ;  /* 0x000000a5a6881221 */ /* 0x010fe40000010000 */
[----:B------:R-:W-:-:S02]  /*3640*/  FFMA.FTZ R19, R133, R144, R134 ;  /* 0x0000009085137223 */ /* 0x000fc40000010086 */
[----:B0-----:R-:W-:Y:S02]  /*3650*/  @P1 FADD.FTZ R162, R168, R167 ;  /* 0x000000a7a8a21221 */ /* 0x001fe40000010000 */
[-C--:B------:R-:W-:Y:S02]  /*3660*/  FMUL.FTZ R167, R136, -R17.reuse ;  /* 0x8000001188a77220 */ /* 0x080fe40000410000 */
[----:B------:R-:W-:Y:S02]  /*3670*/  FMUL.FTZ R165, R162, -R17 ;  /* 0x80000011a2a57220 */ /* 0x000fe40000410000 */
[----:B------:R-:W-:Y:S02]  /*3680*/  FFMA.FTZ R161, R133, R142, R161 ;  /* 0x0000008e85a17223 */ /* 0x000fe400000100a1 */
[----:B------:R-:W-:Y:S02]  /*3690*/  FMUL.FTZ R18, R120, R19 ;  /* 0x0000001378127220 */ /* 0x000fe40000410000 */
[----:B------:R-:W-:-:S02]  /*36a0*/  FFMA.FTZ R162, R162, R16, R167 ;  /* 0x00000010a2a27223 */ /* 0x000fc400000100a7 */
[----:B------:R-:W-:Y:S02]  /*36b0*/  FFMA.FTZ R16, R136, R16, -R165 ;  /* 0x0000001088107223 */ /* 0x000fe400000108a5 */
[----:B------:R-:W-:Y:S02]  /*36c0*/  FFMA.FTZ R18, R118, R161, -R18 ;  /* 0x000000a176127223 */ /* 0x000fe40000010812 */
[----:B--2---:R-:W-:Y:S02]  /*36d0*/  FMUL.FTZ R17, R163, R11 ;  /* 0x0000000ba3117220 */ /* 0x004fe40000410000 */
[----:B------:R-:W-:Y:S02]  /*36e0*/  FADD.FTZ R143, -R143, R162 ;  /* 0x000000a28f8f7221 */ /* 0x000fe40000010100 */
[----:B------:R-:W-:Y:S02]  /*36f0*/  FADD.FTZ R149, R149, R16 ;  /* 0x0000001095957221 */ /* 0x000fe40000010000 */
[----:B------:R-:W-:-:S02]  /*3700*/  FFMA.FTZ R146, R23, R146, R18 ;  /* 0x0000009217927223 */ /* 0x000fc40000010012 */
[-C--:B------:R-:W-:Y:S02]  /*3710*/  FMUL.FTZ R18, R163, R10.reuse ;  /* 0x0000000aa3127220 */ /* 0x080fe40000410000 */
[----:B------:R-:W-:Y:S02]  /*3720*/  FFMA.FTZ R17, R160, R10, -R17 ;  /* 0x0000000aa0117223 */ /* 0x000fe40000010811 */
[C---:B------:R-:W-:Y:S02]  /*3730*/  FMUL.FTZ R10, R120.reuse, R161 ;  /* 0x000000a1780a7220 */ /* 0x040fe40000410000 */
[C---:B------:R-:W-:Y:S02]  /*3740*/  FMUL.FTZ R16, R120.reuse, -R143 ;  /* 0x8000008f78107220 */ /* 0x040fe40000410000 */
[-C--:B------:R-:W-:Y:S02]  /*3750*/  FMUL.FTZ R120, R120, -R149.reuse ;  /* 0x8000009578787220 */ /* 0x080fe40000410000 */
[----:B------:R-:W-:-:S02]  /*3760*/  FFMA.FTZ R16, R118, R149, -R16 ;  /* 0x0000009576107223 */ /* 0x000fc40000010810 */
[----:B------:R-:W-:Y:S02]  /*3770*/  FFMA.FTZ R120, R118, R143, R120 ;  /* 0x0000008f76787223 */ /* 0x000fe40000010078 */
[----:B------:R-:W-:Y:S02]  /*3780*/  FFMA.FTZ R165, R160, R11, R18 ;  /* 0x0000000ba0a57223 */ /* 0x000fe40000010012 */
[----:B------:R-:W-:Y:S02]  /*3790*/  FADD.FTZ R147, -R147, R120 ;  /* 0x0000007893937221 */ /* 0x000fe40000010100 */
[----:B------:R-:W-:Y:S02]  /*37a0*/  FFMA.FTZ R18, R118, R19, R10 ;  /* 0x0000001376127223 */ /* 0x000fe4000001000a */
[----:B------:R-:W-:Y:S01]  /*37b0*/  FADD.FTZ R145, R145, R16 ;  /* 0x0000001091917221 */ /* 0x000fe20000010000 */
[----:B------:R-:W-:Y:S01]  /*37c0*/  SHF.L.U32 R16, R46, 0x4, RZ ;  /* 0x000000042e107819 */ /* 0x000fe200000006ff */
[----:B------:R-:W-:Y:S01]  /*37d0*/  FADD.FTZ R10, R128, R17 ;  /* 0x00000011800a7221 */ /* 0x000fe20000010000 */
[----:B------:R-:W-:Y:S01]  /*37e0*/  P2R R17, PR, RZ, 0x1 ;  /* 0x00000001ff117803 */ /* 0x000fe20000000000 */
[----:B------:R-:W-:Y:S01]  /*37f0*/  FMUL.FTZ R11, R163, R9 ;  /* 0x00000009a30b7220 */ /* 0x000fe20000410000 */
[----:B------:R-:W-:Y:S01]  /*3800*/  LEA.HI.SX32 R16, R16, R16, 0x1b ;  /* 0x0000001010107211 */ /* 0x000fe200078fdaff */
[----:B------:R-:W-:-:S02]  /*3810*/  FMUL.FTZ R17, R116, -R147 ;  /* 0x8000009374117220 */ /* 0x000fc40000410000 */
[----:B------:R-:W-:Y:S02]  /*3820*/  FMUL.FTZ R163, R163, R8 ;  /* 0x00000008a3a37220 */ /* 0x000fe40000410000 */
[-C--:B------:R-:W-:Y:S02]  /*3830*/  FMUL.FTZ R118, R116, -R145.reuse ;  /* 0x8000009174767220 */ /* 0x080fe40000410000 */
[----:B------:R-:W-:Y:S02]  /*3840*/  FFMA.FTZ R116, R114, R145, -R17 ;  /* 0x0000009172747223 */ /* 0x000fe40000010811 */
[----:B------:R-:W-:Y:S02]  /*3850*/  FFMA.FTZ R9, R160, R9, R163 ;  /* 0x00000009a0097223 */ /* 0x000fe400000100a3 */
[----:B------:R-:W-:Y:S02]  /*3860*/  FFMA.FTZ R163, R114, R147, R118 ;  /* 0x0000009372a37223 */ /* 0x000fe40000010076 */
[----:B------:R-:W-:-:S02]  /*3870*/  FADD.FTZ R37, R37, R116 ;  /* 0x0000007425257221 */ /* 0x000fc40000010000 */
[----:B------:R-:W-:Y:S02]  /*3880*/  FADD.FTZ R163, -R36, R163 ;  /* 0x000000a324a37221 */ /* 0x000fe40000010100 */
[----:B------:R-:W-:Y:S02]  /*3890*/  FFMA.FTZ R18, R23, R22, R18 ;  /* 0x0000001617127223 */ /* 0x000fe40000010012 */
[----:B------:R-:W-:Y:S02]  /*38a0*/  FMUL.FTZ R17, R112, -R37 ;  /* 0x8000002570117220 */ /* 0x000fe40000410000 */
[----:B------:R-:W-:Y:S02]  /*38b0*/  FMUL.FTZ R36, R74, R23 ;  /* 0x000000174a247220 */ /* 0x000fe40000410000 */
[----:B------:R-:W-:Y:S02]  /*38c0*/  FFMA.FTZ R8, R160, R8, -R11 ;  /* 0x00000008a0087223 */ /* 0x000fe4000001080b */
[----:B-1----:R-:W-:-:S02]  /*38d0*/  FADD.FTZ R11, R126, R165 ;  /* 0x000000a57e0b7221 */ /* 0x002fc40000010000 */
[----:B------:R-:W-:Y:S02]  /*38e0*/  FMUL.FTZ R112, R112, -R163 ;  /* 0x800000a370707220 */ /* 0x000fe40000410000 */
[----:B------:R-:W-:Y:S01]  /*38f0*/  FMUL.FTZ R171, R74, R143 ;  /* 0x0000008f4aab7220 */ /* 0x000fe20000410000 */
[----:B------:R0:W-:Y:S01]  /*3900*/  @!P0 STS.128 [R92.X16+0x2e10], R8 ;  /* 0x002e10085c008388 */ /* 0x0001e2000000cc00 */
[C---:B------:R-:W-:Y:S02]  /*3910*/  FFMA.FTZ R17, R110.reuse, R163, R17 ;  /* 0x000000a36e117223 */ /* 0x040fe40000010011 */
[----:B------:R-:W-:Y:S02]  /*3920*/  FFMA.FTZ R22, R137, -R36, R18 ;  /* 0x8000002489167223 */ /* 0x000fe40000010012 */
[----:B------:R-:W-:Y:S02]  /*3930*/  FFMA.FTZ R167, R110, R37, -R112 ;  /* 0x000000256ea77223 */ /* 0x000fe40000010870 */
[----:B------:R-:W-:-:S02]  /*3940*/  FMUL.FTZ R169, R74, R149 ;  /* 0x000000954aa97220 */ /* 0x000fc40000410000 */
[----:B------:R-:W-:Y:S02]  /*3950*/  FADD.FTZ R165, -R152, R17 ;  /* 0x0000001198a57221 */ /* 0x000fe40000010100 */
[----:B------:R-:W-:Y:S02]  /*3960*/  FFMA.FTZ R36, R131, -R36, R146 ;  /* 0x8000002483247223 */ /* 0x000fe40000010092 */
[----:B------:R-:W-:Y:S02]  /*3970*/  FADD.FTZ R167, R150, R167 ;  /* 0x000000a796a77221 */ /* 0x000fe40000010000 */
[----:B------:R-:W-:Y:S02]  /*3980*/  FMUL.FTZ R173, R23, R169 ;  /* 0x000000a917ad7220 */ /* 0x000fe40000410000 */
[----:B0-----:R-:W-:Y:S02]  /*3990*/  FMUL.FTZ R8, R22, R171 ;  /* 0x000000ab16087220 */ /* 0x001fe40000410000 */
[----:B------:R-:W-:Y:S01]  /*39a0*/  FMUL.FTZ R9, R108, -R165 ;  /* 0x800000a56c097220 */ /* 0x000fe20000410000 */
[----:B------:R0:W-:Y:S01]  /*39b0*/  STS [R16.X4+0x878], R173 ;  /* 0x000878ad10007388 */ /* 0x0001e20000004800 */
[----:B------:R-:W-:-:S02]  /*39c0*/  FFMA.FTZ R8, R36, R169, R8 ;  /* 0x000000a924087223 */ /* 0x000fc40000010008 */
[----:B------:R-:W-:Y:S02]  /*39d0*/  FMUL.FTZ R169, R22, R169 ;  /* 0x000000a916a97220 */ /* 0x000fe40000410000 */
[-C--:B------:R-:W-:Y:S02]  /*39e0*/  FMUL.FTZ R108, R108, -R167.reuse ;  /* 0x800000a76c6c7220 */ /* 0x080fe40000410000 */
[----:B------:R-:W-:Y:S02]  /*39f0*/  FFMA.FTZ R10, R106, R167, -R9 ;  /* 0x000000a76a0a7223 */ /* 0x000fe40000010809 */
[----:B------:R-:W-:Y:S02]  /*3a00*/  FFMA.FTZ R9, R36, R171, -R169 ;  /* 0x000000ab24097223 */ /* 0x000fe400000108a9 */
        /* <DEDUP_REMOVED lines=8> */
[----:B------:R-:W-:Y:S02]  /*3a90*/  FMUL.FTZ R175, R23, R171 ;  /* 0x000000ab17af7220 */ /* 0x000fe40000410000 */
[C---:B------:R-:W-:Y:S02]  /*3aa0*/  FFMA.FTZ R10, R102.reuse, R151, -R10 ;  /* 0x00000097660a7223 */ /* 0x040fe4000001080a */
[----:B------:R-:W-:Y:S01]  /*3ab0*/  FFMA.FTZ R171, R102, R169, R104 ;  /* 0x000000a966ab7223 */ /* 0x000fe20000010068 */
[----:B------:R1:W-:Y:S01]  /*3ac0*/  STS [R16.X4+0x87c], R175 ;  /* 0x00087caf10007388 */ /* 0x0003e20000004800 */
[----:B------:R-:W-:Y:S02]  /*3ad0*/  FFMA.FTZ R108, R135, -R110, R161 ;  /* 0x8000006e876c7223 */ /* 0x000fe400000100a1 */
[----:B------:R-:W-:Y:S02]  /*3ae0*/  FMUL.FTZ R11, R72, R145 ;  /* 0x00000091480b7220 */ /* 0x000fe40000410000 */
[----:B------:R-:W-:-:S02]  /*3af0*/  FMUL.FTZ R110, R106, R17 ;  /* 0x000000116a6e7220 */ /* 0x000fc40000410000 */
[----:B------:R-:W-:Y:S02]  /*3b00*/  FADD.FTZ R153, R153, R10 ;  /* 0x0000000a99997221 */ /* 0x000fe40000010000 */
[----:B------:R-:W-:Y:S02]  /*3b10*/  FADD.FTZ R171, -R20, R171 ;  /* 0x000000ab14ab7221 */ /* 0x000fe40000010100 */
[-C--:B------:R-:W-:Y:S02]  /*3b20*/  FMUL.FTZ R112, R106, R11.reuse ;  /* 0x0000000b6a707220 */ /* 0x080fe40000410000 */
[-C--:B------:R-:W-:Y:S02]  /*3b30*/  FFMA.FTZ R203, R108, R11.reuse, R110 ;  /* 0x0000000b6ccb7223 */ /* 0x080fe4000001006e */
[----:B0-----:R-:W-:Y:S02]  /*3b40*/  FMUL.FTZ R173, R133, R11 ;  /* 0x0000000b85ad7220 */ /* 0x001fe40000410000 */
[----:B------:R-:W-:-:S02]  /*3b50*/  FMUL.FTZ R11, R100, -R153 ;  /* 0x80000099640b7220 */ /* 0x000fc40000410000 */
[----:B------:R-:W-:Y:S01]  /*3b60*/  FMUL.FTZ R10, R100, -R171 ;  /* 0x800000ab640a7220 */ /* 0x000fe20000410000 */
[----:B------:R0:W-:Y:S01]  /*3b70*/  STS [R16.X4+0x870], R173 ;  /* 0x000870ad10007388 */ /* 0x0001e20000004800 */
[----:B------:R-:W-:Y:S02]  /*3b80*/  FMUL.FTZ R102, R70, R127 ;  /* 0x0000007f46667220 */ /* 0x000fe40000410000 */
[C---:B------:R-:W-:Y:S02]  /*3b90*/  FFMA.FTZ R11, R98.reuse, R171, R11 ;  /* 0x000000ab620b7223 */ /* 0x040fe4000001000b */
[----:B------:R-:W-:Y:S02]  /*3ba0*/  FFMA.FTZ R10, R98, R153, -R10 ;  /* 0x00000099620a7223 */ /* 0x000fe4000001080a */
[----:B------:R-:W-:Y:S02]  /*3bb0*/  FFMA.FTZ R100, R129, -R102, R138 ;  /* 0x8000006681647223 */ /* 0x000fe4000001008a */
[----:B-1----:R-:W-:-:S02]  /*3bc0*/  FMUL.FTZ R175, R70, R163 ;  /* 0x000000a346af7220 */ /* 0x002fc40000410000 */
[----:B0-----:R-:W-:Y:S02]  /*3bd0*/  FADD.FTZ R173, -R154, R11 ;  /* 0x0000000b9aad7221 */ /* 0x001fe40000010100 */
[----:B------:R-:W-:Y:S02]  /*3be0*/  FADD.FTZ R155, R155, R10 ;  /* 0x0000000a9b9b7221 */ /* 0x000fe40000010000 */
[-C--:B------:R-:W-:Y:S02]  /*3bf0*/  FMUL.FTZ R177, R133, R17.reuse ;  /* 0x0000001185b17220 */ /* 0x080fe40000410000 */
[----:B------:R-:W-:Y:S02]  /*3c00*/  FFMA.FTZ R205, R108, R17, -R112 ;  /* 0x000000116ccd7223 */ /* 0x000fe40000010870 */
[----:B------:R-:W-:Y:S01]  /*3c10*/  FFMA.FTZ R102, R119, -R102, R140 ;  /* 0x8000006677667223 */ /* 0x000fe2000001008c */
[----:B------:R0:W-:Y:S01]  /*3c20*/  STS [R16.X4+0x874], R177 ;  /* 0x000874b110007388 */ /* 0x0001e20000004800 */
[----:B------:R-:W-:-:S02]  /*3c30*/  FMUL.FTZ R17, R70, R37 ;  /* 0x0000002546117220 */ /* 0x000fc40000410000 */
[----:B------:R-:W-:Y:S02]  /*3c40*/  FMUL.FTZ R20, R100, R175 ;  /* 0x000000af64147220 */ /* 0x000fe40000410000 */
[C---:B------:R-:W-:Y:S02]  /*3c50*/  FMUL.FTZ R10, R26.reuse, -R173 ;  /* 0x800000ad1a0a7220 */ /* 0x040fe40000410000 */
[----:B------:R-:W-:Y:S02]  /*3c60*/  FMUL.FTZ R26, R26, -R155 ;  /* 0x8000009b1a1a7220 */ /* 0x000fe40000410000 */
[-C--:B------:R-:W-:Y:S02]  /*3c70*/  FMUL.FTZ R11, R100, R17.reuse ;  /* 0x00000011640b7220 */ /* 0x080fe40000410000 */
[-C--:B------:R-:W-:Y:S02]  /*3c80*/  FFMA.FTZ R199, R102, R17.reuse, R20 ;  /* 0x0000001166c77223 */ /* 0x080fe40000010014 */
[----:B0-----:R-:W-:-:S02]  /*3c90*/  FMUL.FTZ R177, R127, R17 ;  /* 0x000000117fb17220 */ /* 0x001fc40000410000 */
[----:B------:R-:W-:Y:S02]  /*3ca0*/  FMUL.FTZ R114, R68, R121 ;  /* 0x0000007944727220 */ /* 0x000fe40000410000 */
[----:B------:R-:W-:Y:S01]  /*3cb0*/  FFMA.FTZ R17, R24, R173, R26 ;  /* 0x000000ad18117223 */ /* 0x000fe2000001001a */
[----:B------:R0:W-:Y:S01]  /*3cc0*/  STS [R16.X4+0x868], R177 ;  /* 0x000868b110007388 */ /* 0x0001e20000004800 */
[----:B------:R-:W-:Y:S02]  /*3cd0*/  FFMA.FTZ R201, R102, R175, -R11 ;  /* 0x000000af66c97223 */ /* 0x000fe4000001080b */
[----:B------:R-:W-:Y:S02]  /*3ce0*/  FMUL.FTZ R26, R60, R99 ;  /* 0x000000633c1a7220 */ /* 0x000fe40000410000 */
[----:B------:R-:W-:Y:S02]  /*3cf0*/  FFMA.FTZ R116, R123, -R114, R157 ;  /* 0x800000727b747223 */ /* 0x000fe4000001009d */
[----:B------:R-:W-:-:S02]  /*3d00*/  FMUL.FTZ R179, R68, R165 ;  /* 0x000000a544b37220 */ /* 0x000fc40000410000 */
[----:B------:R-:W-:Y:S02]  /*3d10*/  FFMA.FTZ R11, R24, R155, -R10 ;  /* 0x0000009b180b7223 */ /* 0x000fe4000001080a */
[----:B------:R-:W-:Y:S02]  /*3d20*/  FADD.FTZ R156, -R156, R17 ;  /* 0x000000119c9c7221 */ /* 0x000fe40000010100 */
[----:B------:R-:W-:Y:S02]  /*3d30*/  FMUL.FTZ R181, R127, R175 ;  /* 0x000000af7fb57220 */ /* 0x000fe40000410000 */
[----:B------:R-:W-:Y:S02]  /*3d40*/  FMUL.FTZ R98, R62, R97 ;  /* 0x000000613e627220 */ /* 0x000fe40000410000 */
[----:B------:R-:W-:Y:S01]  /*3d50*/  FFMA.FTZ R20, R25, -R26, R139 ;  /* 0x8000001a19147223 */ /* 0x000fe2000001008b */
[----:B------:R1:W-:Y:S01]  /*3d60*/  STS [R16.X4+0x86c], R181 ;  /* 0x00086cb510007388 */ /* 0x0003e20000004800 */
[----:B------:R-:W-:-:S02]  /*3d70*/  FMUL.FTZ R175, R68, R167 ;  /* 0x000000a744af7220 */ /* 0x000fc40000410000 */
[----:B------:R-:W-:Y:S02]  /*3d80*/  FFMA.FTZ R114, R113, -R114, R159 ;  /* 0x8000007271727223 */ /* 0x000fe4000001009f */
[----:B------:R-:W-:Y:S02]  /*3d90*/  FMUL.FTZ R10, R116, R179 ;  /* 0x000000b3740a7220 */ /* 0x000fe40000410000 */
[----:B------:R-:W-:Y:S02]  /*3da0*/  FADD.FTZ R34, R34, R11 ;  /* 0x0000000b22227221 */ /* 0x000fe40000010000 */
[----:B------:R-:W-:Y:S02]  /*3db0*/  FFMA.FTZ R26, R101, -R26, R141 ;  /* 0x8000001a651a7223 */ /* 0x000fe4000001008d */
[----:B------:R-:W-:Y:S02]  /*3dc0*/  FMUL.FTZ R17, R60, R156 ;  /* 0x0000009c3c117220 */ /* 0x000fe40000410000 */
[----:B------:R-:W-:-:S02]  /*3dd0*/  FFMA.FTZ R24, R27, -R98, R124 ;  /* 0x800000621b187223 */ /* 0x000fc4000001007c */
[----:B------:R-:W-:Y:S02]  /*3de0*/  FFMA.FTZ R195, R114, R175, R10 ;  /* 0x000000af72c37223 */ /* 0x000fe4000001000a */
[----:B------:R-:W-:Y:S02]  /*3df0*/  FFMA.FTZ R98, R107, -R98, R122 ;  /* 0x800000626b627223 */ /* 0x000fe4000001007a */
[----:B0-----:R-:W-:Y:S02]  /*3e00*/  FMUL.FTZ R177, R62, R173 ;  /* 0x000000ad3eb17220 */ /* 0x001fe40000410000 */
[----:B------:R-:W-:Y:S02]  /*3e10*/  FMUL.FTZ R11, R60, R34 ;  /* 0x000000223c0b7220 */ /* 0x000fe40000410000 */
[----:B------:R-:W-:Y:S02]  /*3e20*/  FMUL.FTZ R10, R26, R17 ;  /* 0x000000111a0a7220 */ /* 0x000fe40000410000 */
[----:B------:R-:W-:-:S02]  /*3e30*/  FMUL.FTZ R110, R116, R175 ;  /* 0x000000af746e7220 */ /* 0x000fc40000410000 */
[----:B-1----:R-:W-:Y:S02]  /*3e40*/  FMUL.FTZ R181, R121, R175 ;  /* 0x000000af79b57220 */ /* 0x002fe40000410000 */
[----:B------:R-:W-:Y:S02]  /*3e50*/  FMUL.FTZ R175, R62, R155 ;  /* 0x0000009b3eaf7220 */ /* 0x000fe40000410000 */
[----:B------:R-:W-:Y:S01]  /*3e60*/  FMUL.FTZ R104, R98, R177 ;  /* 0x000000b162687220 */ /* 0x000fe20000410000 */
[----:B------:R0:W-:Y:S01]  /*3e70*/  STS [R16.X4+0x860], R181 ;  /* 0x000860b510007388 */ /* 0x0001e20000004800 */
[----:B------:R-:W-:Y:S02]  /*3e80*/  FFMA.FTZ R10, R20, R11, R10 ;  /* 0x0000000b140a7223 */ /* 0x000fe4000001000a */
[----:B------:R-:W-:Y:S02]  /*3e90*/  FMUL.FTZ R112, R66, R115 ;  /* 0x0000007342707220 */ /* 0x000fe40000410000 */
[----:B------:R-:W-:-:S02]  /*3ea0*/  FFMA.FTZ R197, R114, R179, -R110 ;  /* 0x000000b372c57223 */ /* 0x000fc4000001086e */
[----:B------:R-:W-:Y:S02]  /*3eb0*/  FMUL.FTZ R183, R121, R179 ;  /* 0x000000b379b77220 */ /* 0x000fe40000410000 */
[----:B------:R-:W-:Y:S02]  /*3ec0*/  FFMA.FTZ R179, R24, R175, R104 ;  /* 0x000000af18b37223 */ /* 0x000fe40000010068 */
[----:B------:R-:W-:Y:S01]  /*3ed0*/  FADD.FTZ R10, RZ, R10 ;  /* 0x0000000aff0a7221 */ /* 0x000fe20000010000 */
[----:B------:R1:W-:Y:S01]  /*3ee0*/  STS [R16.X4+0x864], R183 ;  /* 0x000864b710007388 */ /* 0x0003e20000004800 */
[----:B------:R-:W-:Y:S02]  /*3ef0*/  FFMA.FTZ R118, R117, -R112, R130 ;  /* 0x8000007075767223 */ /* 0x000fe40000010082 */
[----:B------:R-:W-:Y:S02]  /*3f00*/  FMUL.FTZ R185, R66, R169 ;  /* 0x000000a942b97220 */ /* 0x000fe40000410000 */
[----:B------:R-:W-:-:S02]  /*3f10*/  FADD.FTZ R126, R10, R179 ;  /* 0x000000b30a7e7221 */ /* 0x000fc40000010000 */
[----:B------:R-:W-:Y:S02]  /*3f20*/  FFMA.FTZ R112, R109, -R112, R132 ;  /* 0x800000706d707223 */ /* 0x000fe40000010084 */
[----:B------:R-:W-:Y:S02]  /*3f30*/  FMUL.FTZ R179, R66, R151 ;  /* 0x0000009742b37220 */ /* 0x000fe40000410000 */
[----:B------:R-:W-:Y:S02]  /*3f40*/  FMUL.FTZ R10, R118, R185 ;  /* 0x000000b9760a7220 */ /* 0x000fe40000410000 */
[----:B------:R-:W-:Y:S02]  /*3f50*/  FMUL.FTZ R110, R64, R103 ;  /* 0x00000067406e7220 */ /* 0x000fe40000410000 */
[-C--:B------:R-:W-:Y:S02]  /*3f60*/  FMUL.FTZ R120, R118, R179.reuse ;  /* 0x000000b376787220 */ /* 0x080fe40000410000 */
[----:B------:R-:W-:-:S02]  /*3f70*/  FFMA.FTZ R187, R112, R179, R10 ;  /* 0x000000b370bb7223 */ /* 0x000fc4000001000a */
[----:B------:R-:W-:Y:S02]  /*3f80*/  FMUL.FTZ R10, R26, R11 ;  /* 0x0000000b1a0a7220 */ /* 0x000fe40000410000 */
[-C--:B------:R-:W-:Y:S02]  /*3f90*/  FFMA.FTZ R104, R105, -R110.reuse, R35 ;  /* 0x8000006e69687223 */ /* 0x080fe40000010023 */
[----:B------:R-:W-:Y:S02]  /*3fa0*/  FFMA.FTZ R189, R112, R185, -R120 ;  /* 0x000000b970bd7223 */ /* 0x000fe40000010878 */
[----:B------:R-:W-:Y:S02]  /*3fb0*/  FFMA.FTZ R110, R111, -R110, R21 ;  /* 0x8000006e6f6e7223 */ /* 0x000fe40000010015 */
[----:B------:R-:W-:Y:S02]  /*3fc0*/  FMUL.FTZ R120, R98, R175 ;  /* 0x000000af62787220 */ /* 0x000fe40000410000 */
[----:B------:R-:W-:-:S02]  /*3fd0*/  FFMA.FTZ R10, R20, R17, -R10 ;  /* 0x00000011140a7223 */ /* 0x000fc4000001080a */
[C---:B0-----:R-:W-:Y:S02]  /*3fe0*/  FMUL.FTZ R181, R64.reuse, R153 ;  /* 0x0000009940b57220 */ /* 0x041fe40000410000 */
[----:B------:R-:W-:Y:S02]  /*3ff0*/  FMUL.FTZ R191, R115, R179 ;  /* 0x000000b373bf7220 */ /* 0x000fe40000410000 */
[----:B-1----:R-:W-:Y:S02]  /*4000*/  FMUL.FTZ R183, R64, R171 ;  /* 0x000000ab40b77220 */ /* 0x002fe40000410000 */
[----:B------:R-:W-:Y:S01]  /*4010*/  FFMA.FTZ R179, R24, R177, -R120 ;  /* 0x000000b118b37223 */ /* 0x000fe20000010878 */
[----:B------:R0:W-:Y:S01]  /*4020*/  STS [R16.X4+0x858], R191 ;  /* 0x000858bf10007388 */ /* 0x0001e20000004800 */
[----:B------:R-:W-:Y:S02]  /*4030*/  FADD.FTZ R10, RZ, R10 ;  /* 0x0000000aff0a7221 */ /* 0x000fe40000010000 */
[----:B------:R-:W-:-:S02]  /*4040*/  FMUL.FTZ R128, R110, R181 ;  /* 0x000000b56e807220 */ /* 0x000fc40000410000 */
[----:B------:R-:W-:Y:S02]  /*4050*/  FMUL.FTZ R120, R110, R183 ;  /* 0x000000b76e787220 */ /* 0x000fe40000410000 */
[----:B------:R-:W-:Y:S02]  /*4060*/  FMUL.FTZ R193, R115, R185 ;  /* 0x000000b973c17220 */ /* 0x000fe40000410000 */
[----:B------:R-:W-:Y:S01]  /*4070*/  FADD.FTZ R10, R10, R179 ;  /* 0x000000b30a0a7221 */ /* 0x000fe20000010000 */
[----:B0-----:R-:W-:Y:S01]  /*4080*/  IADD3 R191, R46, 0x180, RZ ;  /* 0x000001802ebf7810 */ /* 0x001fe20007ffe0ff */
[C---:B------:R-:W-:Y:S01]  /*4090*/  FFMA.FTZ R185, R104.reuse, R183, -R128 ;  /* 0x000000b768b97223 */ /* 0x040fe20000010880 */
[----:B------:R0:W-:Y:S01]  /*40a0*/  STS [R16.X4+0x85c], R193 ;  /* 0x00085cc110007388 */ /* 0x0001e20000004800 */
[-C--:B------:R-:W-:Y:S01]  /*40b0*/  FFMA.FTZ R179, R104, R181.reuse, R120 ;  /* 0x000000b568b37223 */ /* 0x080fe20000010078 */
[----:B------:R-:W-:Y:S01]  /*40c0*/  LEA.HI.SX32 R164, R191, R46, 0x1b ;  /* 0x0000002ebfa47211 */ /* 0x000fe200078fdaff */
        /* <DEDUP_REMOVED lines=28> */
[----:B--2---:R-:W-:Y:S01]  /*4290*/  IADD3 R177, R46, 0xa0, RZ ;  /* 0x000000a02eb17810 */ /* 0x004fe20007ffe0ff */
[----:B------:R-:W-:Y:S01]  /*42a0*/  FADD.FTZ R120, R10, R9 ;  /* 0x000000090a787221 */ /* 0x000fe20000010000 */
[----:B------:R-:W-:Y:S01]  /*42b0*/  BAR.SYNC.DEFER_BLOCKING 0x0 ;  /* 0x0000000000007b1d */ /* 0x000fe20000010000 */
[----:B------:R-:W-:Y:S01]  /*42c0*/  FADD.FTZ R203, R126, R203 ;  /* 0x000000cb7ecb7221 */ /* 0x000fe20000010000 */
[C---:B------:R-:W-:Y:S01]  /*42d0*/  IADD3 R9, R46.reuse, 0x20, RZ ;  /* 0x000000202e097810 */ /* 0x040fe20007ffe0ff */
[----:B------:R-:W-:Y:S01]  /*42e0*/  FMUL.FTZ R205, R85, R124 ;  /* 0x0000007c55cd7220 */ /* 0x000fe20000410000 */
[C---:B------:R-:W-:Y:S01]  /*42f0*/  IADD3 R183, R46.reuse, 0xc0, RZ ;  /* 0x000000c02eb77810 */ /* 0x040fe20007ffe0ff */
[----:B------:R-:W-:Y:S01]  /*4300*/  FADD.FTZ R126, R203, R8 ;  /* 0x00000008cb7e7221 */ /* 0x000fe20000010000 */
[----:B-1----:R-:W-:Y:S01]  /*4310*/  IADD3 R11, R46, 0x100, RZ ;  /* 0x000001002e0b7810 */ /* 0x002fe20007ffe0ff */
[----:B------:R-:W-:Y:S01]  /*4320*/  FMUL.FTZ R203, R84, R139 ;  /* 0x0000008b54cb7220 */ /* 0x000fe20000410000 */
[----:B0-----:R-:W-:Y:S01]  /*4330*/  IADD3 R17, R46, 0x120, RZ ;  /* 0x000001202e117810 */ /* 0x001fe20007ffe0ff */
[----:B------:R-:W-:Y:S01]  /*4340*/  FMUL.FTZ R35, R86, R35 ;  /* 0x0000002356237220 */ /* 0x000fe20000410000 */
[----:B------:R-:W-:Y:S01]  /*4350*/  IADD3 R187, R46, 0x140, RZ ;  /* 0x000001402ebb7810 */ /* 0x000fe20007ffe0ff */
[----:B------:R-:W-:Y:S01]  /*4360*/  FFMA.FTZ R21, -R86, R21, -RZ ;  /* 0x0000001556157223 */ /* 0x000fe200000109ff */
[C---:B------:R-:W-:Y:S01]  /*4370*/  IADD3 R189, R46.reuse, 0x160, RZ ;  /* 0x000001602ebd7810 */ /* 0x040fe20007ffe0ff */
[----:B------:R-:W-:Y:S01]  /*4380*/  FMUL.FTZ R207, R87, R132 ;  /* 0x0000008457cf7220 */ /* 0x000fe20000410000 */
[----:B------:R-:W-:Y:S01]  /*4390*/  IADD3 R195, R46, 0x1c0, RZ ;  /* 0x000001c02ec37810 */ /* 0x000fe20007ffe0ff */
[----:B------:R-:W-:Y:S01]  /*43a0*/  FMUL.FTZ R159, R88, R159 ;  /* 0x0000009f589f7220 */ /* 0x000fe20000410000 */
[----:B------:R-:W-:Y:S01]  /*43b0*/  IADD3 R197, R46, 0x1e0, RZ ;  /* 0x000001e02ec57810 */ /* 0x000fe20007ffe0ff */
[----:B------:R-:W-:Y:S01]  /*43c0*/  FFMA.FTZ R157, -R88, R157, -RZ ;  /* 0x0000009d589d7223 */ /* 0x000fe200000109ff */
[-C--:B------:R-:W-:Y:S01]  /*43d0*/  LEA.HI.SX32 R10, R46, R46.reuse, 0x1b ;  /* 0x0000002e2e0a7211 */ /* 0x080fe200078fdaff */
[----:B------:R-:W-:Y:S01]  /*43e0*/  FMUL.FTZ R161, R90, R161 ;  /* 0x000000a15aa17220 */ /* 0x000fe20000410000 */
[-C--:B------:R-:W-:Y:S01]  /*43f0*/  LEA.HI.SX32 R128, R9, R46.reuse, 0x1b ;  /* 0x0000002e09807211 */ /* 0x080fe200078fdaff */
[----:B------:R-:W-:Y:S01]  /*4400*/  FFMA.FTZ R9, -R84, R141, -RZ ;  /* 0x0000008d54097223 */ /* 0x000fe200000109ff */
[-C--:B------:R-:W-:Y:S01]  /*4410*/  LEA.HI.SX32 R134, R175, R46.reuse, 0x1b ;  /* 0x0000002eaf867211 */ /* 0x080fe200078fdaff */
[----:B------:R-:W-:Y:S01]  /*4420*/  FFMA.FTZ R19, -R90, R19, -RZ ;  /* 0x000000135a137223 */ /* 0x000fe200000109ff */
[-C--:B------:R-:W-:Y:S01]  /*4430*/  LEA.HI.SX32 R136, R179, R46.reuse, 0x1b ;  /* 0x0000002eb3887211 */ /* 0x080fe200078fdaff */
[----:B------:R-:W0:Y:S01]  /*4440*/  LDS R185, [R10.X4+0x840] ;  /* 0x000840000ab97984 */ /* 0x000e220000004800 */
[----:B------:R-:W-:-:S02]  /*4450*/  LEA.HI.SX32 R142, R181, R46, 0x1b ;  /* 0x0000002eb58e7211 */ /* 0x000fc400078fdaff */
[-C--:B------:R-:W-:Y:S01]  /*4460*/  LEA.HI.SX32 R144, R177, R46.reuse, 0x1b ;  /* 0x0000002eb1907211 */ /* 0x080fe200078fdaff */
[----:B------:R-:W1:Y:S01]  /*4470*/  LDS R191, [R136.X4+0x9c0] ;  /* 0x0009c00088bf7984 */ /* 0x000e620000004800 */
[-C--:B------:R-:W-:Y:S02]  /*4480*/  LEA.HI.SX32 R148, R183, R46.reuse, 0x1b ;  /* 0x0000002eb7947211 */ /* 0x080fe400078fdaff */
[-C--:B------:R-:W-:Y:S01]  /*4490*/  LEA.HI.SX32 R152, R11, R46.reuse, 0x1b ;  /* 0x0000002e0b987211 */ /* 0x080fe200078fdaff */
[----:B------:R-:W2:Y:S01]  /*44a0*/  LDS R193, [R142.X4+0xa40] ;  /* 0x000a40008ec17984 */ /* 0x000ea20000004800 */
[----:B------:R-:W-:Y:S01]  /*44b0*/  LEA.HI.SX32 R154, R17, R46, 0x1b ;  /* 0x0000002e119a7211 */ /* 0x000fe200078fdaff */
[----:B------:R-:W-:Y:S01]  /*44c0*/  FFMA.FTZ R11, -R85, R122, -RZ ;  /* 0x0000007a550b7223 */ /* 0x000fe200000109ff */
[-C--:B------:R-:W-:Y:S01]  /*44d0*/  LEA.HI.SX32 R160, R187, R46.reuse, 0x1b ;  /* 0x0000002ebba07211 */ /* 0x080fe200078fdaff */
[----:B------:R-:W3:Y:S01]  /*44e0*/  LDS R199, [R150.X4+0xbc0] ;  /* 0x000bc00096c77984 */ /* 0x000ee20000004800 */
[----:B------:R-:W-:Y:S01]  /*44f0*/  LEA.HI.SX32 R162, R189, R46, 0x1b ;  /* 0x0000002ebda27211 */ /* 0x000fe200078fdaff */
[----:B------:R-:W-:Y:S01]  /*4500*/  FFMA.FTZ R17, -R87, R130, -RZ ;  /* 0x0000008257117223 */ /* 0x000fe200000109ff */
[-C--:B------:R-:W-:Y:S01]  /*4510*/  LEA.HI.SX32 R168, R195, R46.reuse, 0x1b ;  /* 0x0000002ec3a87211 */ /* 0x080fe200078fdaff */
[----:B------:R-:W4:Y:S01]  /*4520*/  LDS R187, [R128.X4+0x8c0] ;  /* 0x0008c00080bb7984 */ /* 0x000f220000004800 */
        /* <DEDUP_REMOVED lines=15> */
[----:B-----5:R-:W-:-:S03]  /*4620*/  MOV R203, 0xffffff00 ;  /* 0xffffff0000cb7802 */ /* 0x020fc60000000f00 */
[----:B------:R5:W-:Y:S02]  /*4630*/  STS [R16.X4+0x1090], R35 ;  /* 0x0010902310007388 */ /* 0x000be40000004800 */
[C---:B-1----:R-:W-:Y:S02]  /*4640*/  IMAD R9, R96.reuse, R203, c[0x0][0x168] ;  /* 0x00005a0060097624 */ /* 0x042fe400078e02cb */
[----:B------:R1:W-:Y:S01]  /*4650*/  STS [R16.X4+0x1094], R21 ;  /* 0x0010941510007388 */ /* 0x0003e20000004800 */
[----:B------:R-:W-:Y:S01]  /*4660*/  SHF.L.U32 R203, R96, 0x9, RZ ;  /* 0x0000000960cb7819 */ /* 0x000fe200000006ff */
[----:B--2---:R-:W-:Y:S01]  /*4670*/  FFMA.FTZ R11, -R89, R138, -RZ ;  /* 0x0000008a590b7223 */ /* 0x004fe200000109ff */
[----:B------:R-:W-:Y:S01]  /*4680*/  LEA R124, R9, -R46, 0x1 ;  /* 0x8000002e097c7211 */ /* 0x000fe200078e08ff */
[----:B------:R2:W-:Y:S01]  /*4690*/  STS [R16.X4+0x109c], R17 ;  /* 0x00109c1110007388 */ /* 0x0005e20000004800 */
[----:B-----5:R-:W-:Y:S01]  /*46a0*/  FMUL.FTZ R35, R89, R140 ;  /* 0x0000008c59237220 */ /* 0x020fe20000410000 */
[----:B------:R-:W-:-:S02]  /*46b0*/  IADD3 R8, P2, R203, R46, RZ ;  /* 0x0000002ecb087210 */ /* 0x000fc40007f5e0ff */
[C---:B------:R-:W-:Y:S01]  /*46c0*/  ISETP.GE.AND P1, PT, R124.reuse, 0x1, PT ;  /* 0x000000017c00780c */ /* 0x040fe20003f26270 */
[----:B-1----:R-:W-:Y:S01]  /*46d0*/  FMUL.FTZ R21, R91, R146 ;  /* 0x000000925b157220 */ /* 0x002fe20000410000 */
[----:B------:R1:W-:Y:S01]  /*46e0*/  STS [R16.X4+0x1088], R205 ;  /* 0x001088cd10007388 */ /* 0x0003e20000004800 */
[----:B------:R-:W-:Y:S02]  /*46f0*/  ISETP.GE.AND P0, PT, R124, 0x21, PT ;  /* 0x000000217c00780c */ /* 0x000fe40003f06270 */
[----:B------:R-:W-:Y:S01]  /*4700*/  LEA.HI.X.SX32 R9, R203, RZ, 0x1, P2 ;  /* 0x000000ffcb097211 */ /* 0x000fe200010f0eff */
[----:B--2---:R-:W-:Y:S01]  /*4710*/  FFMA.FTZ R17, -R91, R18, -RZ ;  /* 0x000000125b117223 */ /* 0x004fe200000109ff */
        /* <DEDUP_REMOVED lines=11> */
[----:B01-34-:R0:W1:Y:S01]  /*47d0*/  LDS R21, [R10.X4+0x1080] ;  /* 0x001080000a157984 */ /* 0x01b0620000004800 */
[C---:B------:R-:W-:Y:S01]  /*47e0*/  IMAD R96, R158.reuse, c[0x0][0x2a0], RZ ;  /* 0x0000a8009e607a24 */ /* 0x040fe200078e02ff */
[----:B------:R-:W-:Y:S01]  /*47f0*/  ULDC.64 UR4, c[0x0][0x298] ;  /* 0x0000a60000047ab9 */ /* 0x000fe20000000a00 */
[----:B------:R-:W-:Y:S01]  /*4800*/  IMAD R122, R158, c[0x0][0x2c0], RZ ;  /* 0x0000b0009e7a7a24 */ /* 0x000fe200078e02ff */
[----:B------:R-:W-:Y:S01]  /*4810*/  ULDC.64 UR6, c[0x0][0x2b8] ;  /* 0x0000ae0000067ab9 */ /* 0x000fe20000000a00 */
[----:B------:R-:W-:Y:S01]  /*4820*/  IMAD.WIDE.U32 R16, R43, c[0x0][0x2a0], RZ ;  /* 0x0000a8002b107a25 */ /* 0x000fe200078e00ff */
[----:B------:R-:W-:-:S02]  /*4830*/  USHF.R.U32.HI UR11, URZ, 0x1, UR5 ;  /* 0x000000013f0b7899 */ /* 0x000fc40008011605 */
[----:B------:R-:W-:Y:S01]  /*4840*/  USHF.R.U32.HI UR10, URZ, 0x1, UR7 ;  /* 0x000000013f0a7899 */ /* 0x000fe20008011607 */
[C---:B------:R-:W-:Y:S01]  /*4850*/  IMAD R11, R43.reuse, c[0x0][0x2a4], R96 ;  /* 0x0000a9002b0b7a24 */ /* 0x040fe200078e0260 */
[----:B------:R-:W-:Y:S01]  /*4860*/  USHF.R.U64 UR5, UR4, 0x1, UR5 ;  /* 0x0000000104057899 */ /* 0x000fe20008001205 */
[----:B------:R-:W-:Y:S01]  /*4870*/  IMAD.WIDE.U32 R18, R43, c[0x0][0x2c0], RZ ;  /* 0x0000b0002b127a25 */ /* 0x000fe200078e00ff */
[----:B------:R-:W-:Y:S02]  /*4880*/  USHF.R.U64 UR4, UR6, 0x1, UR7 ;  /* 0x0000000106047899 */ /* 0x000fe40008001207 */
[----:B------:R-:W-:Y:S01]  /*4890*/  IADD3 R17, R17, R11, RZ ;  /* 0x0000000b11117210 */ /* 0x000fe20007ffe0ff */
[----:B------:R-:W-:Y:S02]  /*48a0*/  IMAD R35, R43, c[0x0][0x2c4], R122 ;  /* 0x0000b1002b237a24 */ /* 0x000fe400078e027a */
[C---:B------:R-:W-:Y:S02]  /*48b0*/  IMAD R157, R41.reuse, UR11, RZ ;  /* 0x0000000b299d7c24 */ /* 0x040fe4000f8e02ff */
[----:B------:R-:W-:Y:S01]  /*48c0*/  IMAD R159, R41, UR10, RZ ;  /* 0x0000000a299f7c24 */ /* 0x000fe2000f8e02ff */
[----:B------:R-:W-:Y:S01]  /*48d0*/  IADD3 R19, R19, R35, RZ ;  /* 0x0000002313137210 */ /* 0x000fe20007ffe0ff */
[----:B------:R-:W-:-:S02]  /*48e0*/  IMAD R161, R42, UR5, R157 ;  /* 0x000000052aa17c24 */ /* 0x000fc4000f8e029d */
[----:B------:R-:W-:-:S04]  /*48f0*/  IMAD.WIDE.U32 R16, R41, UR5, R16 ;  /* 0x0000000529107c25 */ /* 0x000fc8000f8e0010 */
[----:B------:R-:W-:Y:S02]  /*4900*/  IMAD R35, R95, c[0x0][0x2b0], RZ ;  /* 0x0000ac005f237a24 */ /* 0x000fe400078e02ff */
[----:B------:R-:W-:Y:S02]  /*4910*/  IMAD R203, R42, UR4, R159 ;  /* 0x000000042acb7c24 */ /* 0x000fe4000f8e029f */
[----:B------:R-:W-:-:S04]  /*4920*/  IMAD.WIDE.U32 R18, R41, UR4, R18 ;  /* 0x0000000429127c25 */ /* 0x000fc8000f8e0012 */
[----:B------:R-:W-:Y:S01]  /*4930*/  IMAD R159, R95, c[0x0][0x2d0], RZ ;  /* 0x0000b4005f9f7a24 */ /* 0x000fe200078e02ff */
[----:B------:R-:W-:Y:S01]  /*4940*/  IADD3 R95, R17, R161, RZ ;  /* 0x000000a1115f7210 */ /* 0x000fe20007ffe0ff */
[C---:B------:R-:W-:Y:S01]  /*4950*/  IMAD R157, R92.reuse, c[0x0][0x2b4], R35 ;  /* 0x0000ad005c9d7a24 */ /* 0x040fe200078e0223 */
[----:B------:R-:W-:Y:S01]  /*4960*/  IADD3 R35, R19, R203, RZ ;  /* 0x000000cb13237210 */ /* 0x000fe20007ffe0ff */
[--C-:B0-----:R-:W-:Y:S01]  /*4970*/  IMAD.WIDE.U32 R10, R92, c[0x0][0x2b0], R8.reuse ;  /* 0x0000ac005c0a7a25 */ /* 0x101fe200078e0008 */
[----:B------:R-:W-:Y:S02]  /*4980*/  LEA R17, P1, R16, c[0x0][0x318], 0x3 ;  /* 0x0000c60010117a11 */ /* 0x000fe400078218ff */
[----:B------:R-:W-:Y:S01]  /*4990*/  LEA R19, P2, R18, c[0x0][0x320], 0x3 ;  /* 0x0000c80012137a11 */ /* 0x000fe200078418ff */
[----:B------:R-:W-:Y:S01]  /*49a0*/  IMAD.WIDE.U32 R8, R92, c[0x0][0x2d0], R8 ;  /* 0x0000b4005c087a25 */ /* 0x000fe200078e0008 */
[----:B------:R-:W-:Y:S02]  /*49b0*/  LEA.HI.X R95, R16, c[0x0][0x31c], R95, 0x3, P1 ;  /* 0x0000c700105f7a11 */ /* 0x000fe400008f1c5f */
[----:B------:R-:W-:Y:S01]  /*49c0*/  LEA.HI.X R35, R18, c[0x0][0x324], R35, 0x3, P2 ;  /* 0x0000c90012237a11 */ /* 0x000fe200010f1c23 */
[----:B------:R-:W-:Y:S01]  /*49d0*/  IMAD R159, R92, c[0x0][0x2d4], R159 ;  /* 0x0000b5005c9f7a24 */ /* 0x000fe200078e029f */
[----:B------:R-:W-:-:S02]  /*49e0*/  IADD3 R157, R11, R157, RZ ;  /* 0x0000009d0b9d7210 */ /* 0x000fc40007ffe0ff */
[----:B------:R-:W-:Y:S02]  /*49f0*/  LEA R16, P1, R10, R17, 0x2 ;  /* 0x000000110a107211 */ /* 0x000fe400078210ff */
[----:B------:R-:W-:Y:S02]  /*4a00*/  IADD3 R159, R9, R159, RZ ;  /* 0x0000009f099f7210 */ /* 0x000fe40007ffe0ff */
[----:B------:R-:W-:Y:S02]  /*4a10*/  LEA R18, P2, R8, R19, 0x2 ;  /* 0x0000001308127211 */ /* 0x000fe400078410ff */
[----:B------:R-:W-:Y:S02]  /*4a20*/  LEA.HI.X R17, R10, R95, R157, 0x2, P1 ;  /* 0x0000005f0a117211 */ /* 0x000fe400008f149d */
[----:B------:R-:W-:-:S03]  /*4a30*/  LEA.HI.X R19, R8, R35, R159, 0x2, P2 ;  /* 0x0000002308137211 */ /* 0x000fc600010f149f */
[----:B------:R0:W-:Y:S04]  /*4a40*/  RED.E.ADD.F32.FTZ.RN.STRONG.GPU [R16.64], R185 ;  /* 0x000000b91000798e */ /* 0x0001e8000c10e788 */
[----:B-1----:R0:W-:Y:S02]  /*4a50*/  RED.E.ADD.F32.FTZ.RN.STRONG.GPU [R18.64], R21 ;  /* 0x000000151200798e */ /* 0x0021e4000c10e788 */
.L_x_12761:
[----:B01-34-:R-:W-:Y:S05]  /*4a60*/  BSYNC B0 ;  /* 0x0000000000007941 */ /* 0x01bfea0003800000 */
.L_x_12760:
[----:B------:R0:W1:Y:S01]  /*4a70*/  LDS R9, [R128.X4+0x1100] ;  /* 0x0011000080097984 */ /* 0x0000620000004800 */
[----:B------:R-:W-:Y:S01]  /*4a80*/  BSSY B0, `(.L_x_12762) ;  /* 0x0000004000007945 */ /* 0x000fe20003800000 */
[----:B------:R-:W-:Y:S05]  /*4a90*/  @!P0 BRA `(.L_x_12763) ;  /* 0x0000002000008947 */ /* 0x000fea0003800000 */
[----:B------:R2:W-:Y:S04]  /*4aa0*/  RED.E.ADD.F32.FTZ.RN.STRONG.GPU [R12.64+-0x780], R187 ;  /* 0xfff880bb0c00798e */ /* 0x0005e8000c10e788 */
[----:B-1----:R2:W-:Y:S02]  /*4ab0*/  RED.E.ADD.F32.FTZ.RN.STRONG.GPU [R14.64+-0x780], R9 ;  /* 0xfff880090e00798e */ /* 0x0025e4000c10e788 */
.L_x_12763:
[----:B------:R-:W-:Y:S05]  /*4ac0*/  BSYNC B0 ;  /* 0x0000000000007941 */ /* 0x000fea0003800000 */
.L_x_12762:
        /* <DEDUP_REMOVED lines=12> */
.L_x_12765:
[----:B-1----:R-:W-:Y:S05]  /*4b90*/  BSYNC B0 ;  /* 0x0000000000007941 */ /* 0x002fea0003800000 */
.L_x_12764:
[----:B--2---:R1:W2:Y:S01]  /*4ba0*/  LDS R9, [R136.X4+0x1200] ;  /* 0x0012000088097984 */ /* 0x0042a20000004800 */
[----:B------:R-:W-:Y:S01]  /*4bb0*/  BSSY B0, `(.L_x_12766) ;  /* 0x0000004000007945 */ /* 0x000fe20003800000 */
[----:B------:R-:W-:Y:S05]  /*4bc0*/  @!P0 BRA `(.L_x_12767) ;  /* 0x0000002000008947 */ /* 0x000fea0003800000 */
[----:B------:R3:W-:Y:S04]  /*4bd0*/  RED.E.ADD.F32.FTZ.RN.STRONG.GPU [R12.64+-0x680], R191 ;  /* 0xfff980bf0c00798e */ /* 0x0007e8000c10e788 */
[----:B--2---:R3:W-:Y:S02]  /*4be0*/  RED.E.ADD.F32.FTZ.RN.STRONG.GPU [R14.64+-0x680], R9 ;  /* 0xfff980090e00798e */ /* 0x0047e4000c10e788 */
.L_x_12767:
[----:B------:R-:W-:Y:S05]  /*4bf0*/  BSYNC B0 ;  /* 0x0000000000007941 */ /* 0x000fea0003800000 */
.L_x_12766:
[----:B--23--:R2:W3:Y:S01]  /*4c00*/  LDS R9, [R142.X4+0x1280] ;  /* 0x001280008e097984 */ /* 0x00c4e20000004800 */
[----:B------:R-:W-:Y:S01]  /*4c10*/  BSSY B0, `(.L_x_12768) ;  /* 0x0000004000007945 */ /* 0x000fe20003800000 */
[----:B------:R-:W-:Y:S05]  /*4c20*/  @!P1 BRA `(.L_x_12769) ;  /* 0x0000002000009947 */ /* 0x000fea0003800000 */
[----:B------:R4:W-:Y:S04]  /*4c30*/  RED.E.ADD.F32.FTZ.RN.STRONG.GPU [R12.64+-0x600], R193 ;  /* 0xfffa00c10c00798e */ /* 0x0009e8000c10e788 */
[----:B---3--:R4:W-:Y:S02]  /*4c40*/  RED.E.ADD.F32.FTZ.RN.STRONG.GPU [R14.64+-0x600], R9 ;  /* 0xfffa00090e00798e */ /* 0x0089e4000c10e788 */
.L_x_12769:
[----:B------:R-:W-:Y:S05]  /*4c50*/  BSYNC B0 ;  /* 0x0000000000007941 */ /* 0x000fea0003800000 */
.L_x_12768:
[----:B---34-:R3:W4:Y:S01]  /*4c60*/  LDS R9, [R144.X4+0x1300] ;  /* 0x0013000090097984 */ /* 0x0187220000004800 */
[----:B------:R-:W-:Y:S01]  /*4c70*/  BSSY B0, `(.L_x_12770) ;  /* 0x0000004000007945 */ /* 0x000fe20003800000 */
[----:B------:R-:W-:Y:S05]  /*4c80*/  @!P2 BRA `(.L_x_12771) ;  /* 0x000000200000a947 */ /* 0x000fea0003800000 */
[----:B------:R0:W-:Y:S04]  /*4c90*/  RED.E.ADD.F32.FTZ.RN.STRONG.GPU [R12.64+-0x580], R195 ;  /* 0xfffa80c30c00798e */ /* 0x0001e8000c10e788 */
[----:B----4-:R0:W-:Y:S02]  /*4ca0*/  RED.E.ADD.F32.FTZ.RN.STRONG.GPU [R14.64+-0x580], R9 ;  /* 0xfffa80090e00798e */ /* 0x0101e4000c10e788 */
.L_x_12771:
[----:B------:R-:W-:Y:S05]  /*4cb0*/  BSYNC B0 ;  /* 0x0000000000007941 */ /* 0x000fea0003800000 */
.L_x_12770:
[----:B0---4-:R0:W4:Y:S01]  /*4cc0*/  LDS R9, [R148.X4+0x1380] ;  /* 0x0013800094097984 */ /* 0x0111220000004800 */
[----:B------:R-:W-:Y:S01]  /*4cd0*/  BSSY B0, `(.L_x_12772) ;  /* 0x0000004000007945 */ /* 0x000fe20003800000 */
[----:B------:R-:W-:Y:S05]  /*4ce0*/  @!P3 BRA `(.L_x_12773) ;  /* 0x000000200000b947 */ /* 0x000fea0003800000 */
[----:B------:R0:W-:Y:S04]  /*4cf0*/  RED.E.ADD.F32.FTZ.RN.STRONG.GPU [R12.64+-0x500], R197 ;  /* 0xfffb00c50c00798e */ /* 0x0001e8000c10e788 */
[----:B----4-:R0:W-:Y:S02]  /*4d00*/  RED.E.ADD.F32.FTZ.RN.STRONG.GPU [R14.64+-0x500], R9 ;  /* 0xfffb00090e00798e */ /* 0x0101e4000c10e788 */
.L_x_12773:
[----:B------:R-:W-:Y:S05]  /*4d10*/  BSYNC B0 ;  /* 0x0000000000007941 */ /* 0x000fea0003800000 */
.L_x_12772:
[----:B0---4-:R0:W4:Y:S01]  /*4d20*/  LDS R9, [R150.X4+0x1400] ;  /* 0x0014000096097984 */ /* 0x0111220000004800 */
[----:B------:R-:W-:Y:S01]  /*4d30*/  BSSY B0, `(.L_x_12774) ;  /* 0x0000004000007945 */ /* 0x000fe20003800000 */
[----:B------:R-:W-:Y:S05]  /*4d40*/  @!P4 BRA `(.L_x_12775) ;  /* 0x000000200000c947 */ /* 0x000fea0003800000 */
[----:B------:R0:W-:Y:S04]  /*4d50*/  RED.E.ADD.F32.FTZ.RN.STRONG.GPU [R12.64+-0x480], R199 ;  /* 0xfffb80c70c00798e */ /* 0x0001e8000c10e788 */
[----:B----4-:R0:W-:Y:S02]  /*4d60*/  RED.E.ADD.F32.FTZ.RN.STRONG.GPU [R14.64+-0x480], R9 ;  /* 0xfffb80090e00798e */ /* 0x0101e4000c10e788 */
.L_x_12775:
[----:B------:R-:W-:Y:S05]  /*4d70*/  BSYNC B0 ;  /* 0x0000000000007941 */ /* 0x000fea0003800000 */
.L_x_12774:
[----:B0---4-:R0:W4:Y:S01]  /*4d80*/  LDS R9, [R152.X4+0x1480] ;  /* 0x0014800098097984 */ /* 0x0111220000004800 */
[----:B------:R-:W-:Y:S01]  /*4d90*/  BSSY B0, `(.L_x_12776) ;  /* 0x0000004000007945 */ /* 0x000fe20003800000 */
[----:B------:R-:W-:Y:S05]  /*4da0*/  @!P5 BRA `(.L_x_12777) ;  /* 0x000000200000d947 */ /* 0x000fea0003800000 */
[----:B------:R0:W-:Y:S04]  /*4db0*/  RED.E.ADD.F32.FTZ.RN.STRONG.GPU [R12.64+-0x400], R201 ;  /* 0xfffc00c90c00798e */ /* 0x0001e8000c10e788 */
[----:B----4-:R0:W-:Y:S02]  /*4dc0*/  RED.E.ADD.F32.FTZ.RN.STRONG.GPU [R14.64+-0x400], R9 ;  /* 0xfffc00090e00798e */ /* 0x0101e4000c10e788 */
.L_x_12777:
[----:B------:R-:W-:Y:S05]  /*4dd0*/  BSYNC B0 ;  /* 0x0000000000007941 */ /* 0x000fea0003800000 */
.L_x_12776:
        /* <DEDUP_REMOVED lines=12> */
.L_x_12779:
[----:B0-----:R-:W-:Y:S05]  /*4ea0*/  BSYNC B0 ;  /* 0x0000000000007941 */ /* 0x001fea0003800000 */
.L_x_12778:
[----:B----4-:R0:W4:Y:S01]  /*4eb0*/  LDS R9, [R160.X4+0x1580] ;  /* 0x00158000a0097984 */ /* 0x0101220000004800 */
[----:B------:R-:W-:Y:S01]  /*4ec0*/  BSSY B0, `(.L_x_12780) ;  /* 0x0000004000007945 */ /* 0x000fe20003800000 */
[----:B------:R-:W-:Y:S05]  /*4ed0*/  @!P0 BRA `(.L_x_12781) ;  /* 0x0000002000008947 */ /* 0x000fea0003800000 */
[----:B------:R0:W-:Y:S04]  /*4ee0*/  RED.E.ADD.F32.FTZ.RN.STRONG.GPU [R12.64+-0x300], R181 ;  /* 0xfffd00b50c00798e */ /* 0x0001e8000c10e788 */
[----:B----4-:R0:W-:Y:S02]  /*4ef0*/  RED.E.ADD.F32.FTZ.RN.STRONG.GPU [R14.64+-0x300], R9 ;  /* 0xfffd00090e00798e */ /* 0x0101e4000c10e788 */
.L_x_12781:
[----:B------:R-:W-:Y:S05]  /*4f00*/  BSYNC B0 ;  /* 0x0000000000007941 */ /* 0x000fea0003800000 */
.L_x_12780:
[----:B0---4-:R0:W4:Y:S01]  /*4f10*/  LDS R9, [R162.X4+0x1600] ;  /* 0x00160000a2097984 */ /* 0x0111220000004800 */
[----:B------:R-:W-:Y:S01]  /*4f20*/  BSSY B0, `(.L_x_12782) ;  /* 0x0000004000007945 */ /* 0x000fe20003800000 */
[----:B------:R-:W-:Y:S05]  /*4f30*/  @!P1 BRA `(.L_x_12783) ;  /* 0x0000002000009947 */ /* 0x000fea0003800000 */
[----:B------:R0:W-:Y:S04]  /*4f40*/  RED.E.ADD.F32.FTZ.RN.STRONG.GPU [R12.64+-0x280], R179 ;  /* 0xfffd80b30c00798e */ /* 0x0001e8000c10e788 */
[----:B----4-:R0:W-:Y:S02]  /*4f50*/  RED.E.ADD.F32.FTZ.RN.STRONG.GPU [R14.64+-0x280], R9 ;  /* 0xfffd80090e00798e */ /* 0x0101e4000c10e788 */
.L_x_12783:
[----:B------:R-:W-:Y:S05]  /*4f60*/  BSYNC B0 ;  /* 0x0000000000007941 */ /* 0x000fea0003800000 */
.L_x_12782:
[----:B0---4-:R0:W4:Y:S01]  /*4f70*/  LDS R9, [R164.X4+0x1680] ;  /* 0x00168000a4097984 */ /* 0x0111220000004800 */
[----:B------:R-:W-:Y:S01]  /*4f80*/  BSSY B0, `(.L_x_12784) ;  /* 0x0000004000007945 */ /* 0x000fe20003800000 */
[----:B------:R-:W-:Y:S05]  /*4f90*/  @!P2 BRA `(.L_x_12785) ;  /* 0x000000200000a947 */ /* 0x000fea0003800000 */
[----:B------:R0:W-:Y:S04]  /*4fa0*/  RED.E.ADD.F32.FTZ.RN.STRONG.GPU [R12.64+-0x200], R177 ;  /* 0xfffe00b10c00798e */ /* 0x0001e8000c10e788 */
[----:B----4-:R0:W-:Y:S02]  /*4fb0*/  RED.E.ADD.F32.FTZ.RN.STRONG.GPU [R14.64+-0x200], R9 ;  /* 0xfffe00090e00798e */ /* 0x0101e4000c10e788 */
.L_x_12785:
[----:B------:R-:W-:Y:S05]  /*4fc0*/  BSYNC B0 ;  /* 0x0000000000007941 */ /* 0x000fea0003800000 */
.L_x_12784:
[----:B0---4-:R0:W4:Y:S01]  /*4fd0*/  LDS R9, [R166.X4+0x1700] ;  /* 0x00170000a6097984 */ /* 0x0111220000004800 */
[----:B------:R-:W-:Y:S01]  /*4fe0*/  BSSY B0, `(.L_x_12786) ;  /* 0x0000004000007945 */ /* 0x000fe20003800000 */
[----:B------:R-:W-:Y:S05]  /*4ff0*/  @!P3 BRA `(.L_x_12787) ;  /* 0x000000200000b947 */ /* 0x000fea0003800000 */
[----:B------:R0:W-:Y:S04]  /*5000*/  RED.E.ADD.F32.FTZ.RN.STRONG.GPU [R12.64+-0x180], R175 ;  /* 0xfffe80af0c00798e */ /* 0x0001e8000c10e788 */
[----:B----4-:R0:W-:Y:S02]  /*5010*/  RED.E.ADD.F32.FTZ.RN.STRONG.GPU [R14.64+-0x180], R9 ;  /* 0xfffe80090e00798e */ /* 0x0101e4000c10e788 */
.L_x_12787:
[----:B------:R-:W-:Y:S05]  /*5020*/  BSYNC B0 ;  /* 0x0000000000007941 */ /* 0x000fea0003800000 */
.L_x_12786:
[----:B0---4-:R0:W4:Y:S01]  /*5030*/  LDS R9, [R168.X4+0x1780] ;  /* 0x00178000a8097984 */ /* 0x0111220000004800 */
[----:B------:R-:W-:Y:S01]  /*5040*/  BSSY B0, `(.L_x_12788) ;  /* 0x0000004000007945 */ /* 0x000fe20003800000 */
[----:B------:R-:W-:Y:S05]  /*5050*/  @!P4 BRA `(.L_x_12789) ;  /* 0x000000200000c947 */ /* 0x000fea0003800000 */
[----:B------:R0:W-:Y:S04]  /*5060*/  RED.E.ADD.F32.FTZ.RN.STRONG.GPU [R12.64+-0x100], R141 ;  /* 0xffff008d0c00798e */ /* 0x0001e8000c10e788 */
[----:B----4-:R0:W-:Y:S02]  /*5070*/  RED.E.ADD.F32.FTZ.RN.STRONG.GPU [R14.64+-0x100], R9 ;  /* 0xffff00090e00798e */ /* 0x0101e4000c10e788 */
.L_x_12789:
[----:B------:R-:W-:Y:S05]  /*5080*/  BSYNC B0 ;  /* 0x0000000000007941 */ /* 0x000fea0003800000 */
.L_x_12788:
[----:B0---4-:R0:W4:Y:S01]  /*5090*/  LDS R9, [R170.X4+0x1800] ;  /* 0x00180000aa097984 */ /* 0x0111220000004800 */
[----:B------:R-:W-:Y:S01]  /*50a0*/  BSSY B0, `(.L_x_12790) ;  /* 0x0000004000007945 */ /* 0x000fe20003800000 */
[----:B------:R-:W-:Y:S05]  /*50b0*/  @!P5 BRA `(.L_x_12791) ;  /* 0x000000200000d947 */ /* 0x000fea0003800000 */
[----:B------:R0:W-:Y:S04]  /*50c0*/  RED.E.ADD.F32.FTZ.RN.STRONG.GPU [R12.64+-0x80], R139 ;  /* 0xffff808b0c00798e */ /* 0x0001e8000c10e788 */
[----:B----4-:R0:W-:Y:S02]  /*50d0*/  RED.E.ADD.F32.FTZ.RN.STRONG.GPU [R14.64+-0x80], R9 ;  /* 0xffff80090e00798e */ /* 0x0101e4000c10e788 */
.L_x_12791:
[----:B------:R-:W-:Y:S05]  /*50e0*/  BSYNC B0 ;  /* 0x0000000000007941 */ /* 0x000fea0003800000 */
.L_x_12790:
[----:B------:R-:W5:Y:S01]  /*50f0*/  SHFL.DOWN PT, R11, R120, 0x1, 0x1f ;  /* 0x08201f00780b7f89 */ /* 0x000f6200000e0000 */
[----:B------:R-:W-:Y:S01]  /*5100*/  ISETP.GT.AND P0, PT, R47, 0x1e, PT ;  /* 0x0000001e2f00780c */ /* 0x000fe20003f04270 */
[----:B------:R-:W-:Y:S01]  /*5110*/  FMUL.FTZ R8, R3, R149 ;  /* 0x0000009503087220 */ /* 0x000fe20000410000 */
[----:B------:R-:W-:Y:S01]  /*5120*/  ISETP.NE.AND P1, PT, R47, RZ, PT ;  /* 0x000000ff2f00720c */ /* 0x000fe20003f25270 */
[----:B0---4-:R-:W0:Y:S01]  /*5130*/  SHFL.DOWN PT, R9, R126, 0x1, 0x1f ;  /* 0x08201f007e097f89 */ /* 0x011e2200000e0000 */
[----:B------:R-:W-:Y:S01]  /*5140*/  ISETP.NE.AND P2, PT, R46, RZ, PT ;  /* 0x000000ff2e00720c */ /* 0x000fe20003f45270 */
[----:B------:R-:W-:Y:S01]  /*5150*/  FMUL.FTZ R101, R101, R156 ;  /* 0x0000009c65657220 */ /* 0x000fe20000410000 */
[----:B------:R-:W-:Y:S07]  /*5160*/  BSSY B0, `(.L_x_12792) ;  /* 0x0000077000007945 */ /* 0x000fee0003800000 */
[----:B-----5:R-:W-:-:S02]  /*5170*/  @!P0 FADD.FTZ R120, R120, R11 ;  /* 0x0000000b78788221 */ /* 0x020fc40000010000 */
[----:B0-----:R-:W-:-:S03]  /*5180*/  @!P0 FADD.FTZ R126, R126, R9 ;  /* 0x000000097e7e8221 */ /* 0x001fc60000010000 */
[----:B------:R-:W0:Y:S01]  /*5190*/  SHFL.DOWN PT, R11, R120, 0x2, 0x1f ;  /* 0x08401f00780b7f89 */ /* 0x000e2200000e0000 */
[----:B------:R-:W-:-:S03]  /*51a0*/  ISETP.GT.AND P0, PT, R47, 0x1d, PT ;  /* 0x0000001d2f00780c */ /* 0x000fc60003f04270 */
[----:B------:R-:W4:Y:S10]  /*51b0*/  SHFL.DOWN PT, R9, R126, 0x2, 0x1f ;  /* 0x08401f007e097f89 */ /* 0x000f3400000e0000 */
[----:B0-----:R-:W-:-:S02]  /*51c0*/  @!P0 FADD.FTZ R120, R120, R11 ;  /* 0x0000000b78788221 */ /* 0x001fc40000010000 */
[-C--:B------:R-:W-:Y:S02]  /*51d0*/  FFMA.FTZ R11, R2, R143.reuse, -R8 ;  /* 0x0000008f020b7223 */ /* 0x080fe40000010808 */
[----:B----4-:R-:W-:Y:S01]  /*51e0*/  @!P0 FADD.FTZ R126, R126, R9 ;  /* 0x000000097e7e8221 */ /* 0x010fe20000010000 */
[----:B------:R-:W0:Y:S01]  /*51f0*/  SHFL.DOWN PT, R15, R120, 0x4, 0x1f ;  /* 0x08801f00780f7f89 */ /* 0x000e2200000e0000 */
[----:B------:R-:W-:Y:S01]  /*5200*/  ISETP.GT.AND P0, PT, R47, 0x1b, PT ;  /* 0x0000001b2f00780c */ /* 0x000fe20003f04270 */
[----:B------:R-:W-:Y:S02]  /*5210*/  FMUL.FTZ R9, R3, R143 ;  /* 0x0000008f03097220 */ /* 0x000fe40000410000 */
[----:B------:R-:W4:Y:S01]  /*5220*/  SHFL.DOWN PT, R13, R126, 0x4, 0x1f ;  /* 0x08801f007e0d7f89 */ /* 0x000f2200000e0000 */
        /* <DEDUP_REMOVED lines=8> */
[----:B------:R-:W-:Y:S02]  /*52b0*/  FMUL.FTZ R9, R106, R9 ;  /* 0x000000096a097220 */ /* 0x000fe40000410000 */
[----:B------:R-:W-:Y:S02]  /*52c0*/  FFMA.FTZ R147, R2, R145, R147 ;  /* 0x0000009102937223 */ /* 0x000fe40000010093 */
[----:B0-----:R-:W-:Y:S02]  /*52d0*/  @!P0 FADD.FTZ R120, R120, R15 ;  /* 0x0000000f78788221 */ /* 0x001fe40000010000 */
[----:B------:R-:W-:Y:S02]  /*52e0*/  FFMA.FTZ R11, R36, R11, R22 ;  /* 0x0000000b240b7223 */ /* 0x000fe40000010016 */
[----:B----4-:R-:W-:Y:S01]  /*52f0*/  @!P0 FADD.FTZ R126, R126, R13 ;  /* 0x0000000d7e7e8221 */ /* 0x010fe20000010000 */
[----:B------:R-:W0:Y:S01]  /*5300*/  SHFL.DOWN PT, R15, R120, 0x8, 0x1f ;  /* 0x09001f00780f7f89 */ /* 0x000e2200000e0000 */
[----:B------:R-:W-:Y:S01]  /*5310*/  FFMA.FTZ R12, R135, R145, R8 ;  /* 0x00000091870c7223 */ /* 0x000fe20000010008 */
[----:B------:R-:W-:Y:S01]  /*5320*/  ISETP.GT.AND P0, PT, R47, 0x17, PT ;  /* 0x000000172f00780c */ /* 0x000fe20003f04270 */
[----:B------:R-:W-:Y:S01]  /*5330*/  FFMA.FTZ R147, R108, R147, R9 ;  /* 0x000000936c937223 */ /* 0x000fe20000010009 */
[----:B------:R-:W4:Y:S01]  /*5340*/  SHFL.DOWN PT, R13, R126, 0x8, 0x1f ;  /* 0x09001f007e0d7f89 */ /* 0x000f2200000e0000 */
[----:B------:R-:W-:-:S02]  /*5350*/  FMUL.FTZ R8, R129, R163 ;  /* 0x000000a381087220 */ /* 0x000fc40000410000 */
[-C--:B------:R-:W-:Y:S02]  /*5360*/  FFMA.FTZ R75, R74, R10.reuse, R75 ;  /* 0x0000000a4a4b7223 */ /* 0x080fe4000001004b */
[----:B------:R-:W-:Y:S02]  /*5370*/  FFMA.FTZ R10, R23, R10, R11 ;  /* 0x0000000a170a7223 */ /* 0x000fe4000001000b */
[-C--:B------:R-:W-:Y:S02]  /*5380*/  FFMA.FTZ R73, R72, R12.reuse, R73 ;  /* 0x0000000c48497223 */ /* 0x080fe40000010049 */
[----:B------:R-:W-:Y:S02]  /*5390*/  FFMA.FTZ R147, R133, R12, R147 ;  /* 0x0000000c85937223 */ /* 0x000fe40000010093 */
[----:B------:R-:W-:Y:S02]  /*53a0*/  FMUL.FTZ R9, R3, R163 ;  /* 0x000000a303097220 */ /* 0x000fe40000410000 */
[----:B------:R-:W-:-:S02]  /*53b0*/  FFMA.FTZ R12, R119, R37, R8 ;  /* 0x00000025770c7223 */ /* 0x000fc40000010008 */
[C---:B------:R-:W-:Y:S02]  /*53c0*/  FMUL.FTZ R8, R3.reuse, R167 ;  /* 0x000000a703087220 */ /* 0x040fe40000410000 */
[----:B------:R-:W-:Y:S02]  /*53d0*/  FADD.FTZ R83, R10, R83 ;  /* 0x000000530a537221 */ /* 0x000fe40000010000 */
[CC--:B------:R-:W-:Y:S02]  /*53e0*/  FMUL.FTZ R10, R3.reuse, R37.reuse ;  /* 0x00000025030a7220 */ /* 0x0c0fe40000410000 */
[C---:B------:R-:W-:Y:S02]  /*53f0*/  FFMA.FTZ R37, R2.reuse, R37, R9 ;  /* 0x0000002502257223 */ /* 0x040fe40000010009 */
[-C--:B------:R-:W-:Y:S02]  /*5400*/  FFMA.FTZ R11, R2, R165.reuse, -R8 ;  /* 0x000000a5020b7223 */ /* 0x080fe40000010808 */
[----:B------:R-:W-:-:S02]  /*5410*/  FMUL.FTZ R9, R3, R165 ;  /* 0x000000a503097220 */ /* 0x000fc40000410000 */
[----:B------:R-:W-:Y:S02]  /*5420*/  FFMA.FTZ R163, R2, R163, -R10 ;  /* 0x000000a302a37223 */ /* 0x000fe4000001080a */
[----:B------:R-:W-:Y:S02]  /*5430*/  FMUL.FTZ R11, R116, R11 ;  /* 0x0000000b740b7220 */ /* 0x000fe40000410000 */
[----:B------:R-:W-:Y:S02]  /*5440*/  FFMA.FTZ R9, R2, R167, R9 ;  /* 0x000000a702097223 */ /* 0x000fe40000010009 */
[----:B------:R-:W-:Y:S02]  /*5450*/  FMUL.FTZ R163, R100, R163 ;  /* 0x000000a364a37220 */ /* 0x000fe40000410000 */
[----:B------:R-:W-:Y:S02]  /*5460*/  FMUL.FTZ R8, R123, R165 ;  /* 0x000000a57b087220 */ /* 0x000fe40000410000 */
[----:B------:R-:W-:-:S02]  /*5470*/  FFMA.FTZ R11, R114, R9, R11 ;  /* 0x00000009720b7223 */ /* 0x000fc4000001000b */
[----:B------:R-:W-:Y:S02]  /*5480*/  FMUL.FTZ R9, R3, R151 ;  /* 0x0000009703097220 */ /* 0x000fe40000410000 */
[----:B------:R-:W-:Y:S02]  /*5490*/  FFMA.FTZ R37, R102, R37, R163 ;  /* 0x0000002566257223 */ /* 0x000fe400000100a3 */
[----:B------:R-:W-:Y:S02]  /*54a0*/  FFMA.FTZ R10, R113, R167, R8 ;  /* 0x000000a7710a7223 */ /* 0x000fe40000010008 */
[----:B0-----:R-:W-:Y:S02]  /*54b0*/  @!P0 FADD.FTZ R120, R120, R15 ;  /* 0x0000000f78788221 */ /* 0x001fe40000010000 */
[-C--:B------:R-:W-:Y:S02]  /*54c0*/  FMUL.FTZ R8, R117, R169.reuse ;  /* 0x000000a975087220 */ /* 0x080fe40000410000 */
[----:B------:R-:W-:Y:S01]  /*54d0*/  FFMA.FTZ R9, R2, R169, -R9 ;  /* 0x000000a902097223 */ /* 0x000fe20000010809 */
[----:B------:R-:W0:Y:S01]  /*54e0*/  SHFL.DOWN PT, R15, R120, 0x10, 0x1f ;  /* 0x0a001f00780f7f89 */ /* 0x000e2200000e0000 */
[----:B------:R-:W-:-:S02]  /*54f0*/  FFMA.FTZ R71, R70, R12, R71 ;  /* 0x0000000c46477223 */ /* 0x000fc40000010047 */
[----:B------:R-:W-:Y:S02]  /*5500*/  FMUL.FTZ R169, R3, R169 ;  /* 0x000000a903a97220 */ /* 0x000fe40000410000 */
[----:B------:R-:W-:Y:S02]  /*5510*/  FFMA.FTZ R12, R127, R12, R37 ;  /* 0x0000000c7f0c7223 */ /* 0x000fe40000010025 */
[----:B----4-:R-:W-:Y:S01]  /*5520*/  @!P0 FADD.FTZ R126, R126, R13 ;  /* 0x0000000d7e7e8221 */ /* 0x010fe20000010000 */
[----:B------:R-:W-:Y:S01]  /*5530*/  ISETP.GT.AND P0, PT, R47, 0xf, PT ;  /* 0x0000000f2f00780c */ /* 0x000fe20003f04270 */
[----:B------:R-:W-:Y:S02]  /*5540*/  FMUL.FTZ R9, R118, R9 ;  /* 0x0000000976097220 */ /* 0x000fe40000410000 */
[----:B------:R-:W-:Y:S01]  /*5550*/  FFMA.FTZ R169, R2, R151, R169 ;  /* 0x0000009702a97223 */ /* 0x000fe200000100a9 */
[----:B------:R-:W4:Y:S01]  /*5560*/  SHFL.DOWN PT, R13, R126, 0x10, 0x1f ;  /* 0x0a001f007e0d7f89 */ /* 0x000f2200000e0000 */
[----:B------:R-:W-:-:S02]  /*5570*/  FFMA.FTZ R69, R68, R10, R69 ;  /* 0x0000000a44457223 */ /* 0x000fc40000010045 */
[----:B------:R-:W-:Y:S02]  /*5580*/  FFMA.FTZ R11, R121, R10, R11 ;  /* 0x0000000a790b7223 */ /* 0x000fe4000001000b */
[----:B------:R-:W-:Y:S02]  /*5590*/  FADD.FTZ R81, R12, R81 ;  /* 0x000000510c517221 */ /* 0x000fe40000010000 */
[----:B------:R-:W-:Y:S02]  /*55a0*/  FFMA.FTZ R12, R109, R151, R8 ;  /* 0x000000976d0c7223 */ /* 0x000fe40000010008 */
[----:B------:R-:W-:Y:S02]  /*55b0*/  FMUL.FTZ R10, R3, R153 ;  /* 0x00000099030a7220 */ /* 0x000fe40000410000 */
[----:B------:R-:W-:Y:S02]  /*55c0*/  FMUL.FTZ R8, R111, R171 ;  /* 0x000000ab6f087220 */ /* 0x000fe40000410000 */
[----:B------:R-:W-:-:S02]  /*55d0*/  FFMA.FTZ R169, R112, R169, R9 ;  /* 0x000000a970a97223 */ /* 0x000fc40000010009 */
[-C--:B------:R-:W-:Y:S02]  /*55e0*/  FMUL.FTZ R9, R3, R171.reuse ;  /* 0x000000ab03097220 */ /* 0x080fe40000410000 */
[C---:B------:R-:W-:Y:S02]  /*55f0*/  FFMA.FTZ R171, R2.reuse, R171, -R10 ;  /* 0x000000ab02ab7223 */ /* 0x040fe4000001080a */
[----:B------:R-:W-:Y:S02]  /*5600*/  FFMA.FTZ R10, R105, R153, R8 ;  /* 0x00000099690a7223 */ /* 0x000fe40000010008 */
[----:B------:R-:W-:Y:S02]  /*5610*/  FMUL.FTZ R8, R3, R155 ;  /* 0x0000009b03087220 */ /* 0x000fe40000410000 */
[C---:B------:R-:W-:Y:S02]  /*5620*/  FFMA.FTZ R153, R2.reuse, R153, R9 ;  /* 0x0000009902997223 */ /* 0x040fe40000010009 */
[----:B------:R-:W-:-:S02]  /*5630*/  FFMA.FTZ R9, R2, R173, -R8 ;  /* 0x000000ad02097223 */ /* 0x000fc40000010808 */
[----:B------:R-:W-:Y:S02]  /*5640*/  FMUL.FTZ R8, R107, R173 ;  /* 0x000000ad6b087220 */ /* 0x000fe40000410000 */
[----:B------:R-:W-:Y:S02]  /*5650*/  FMUL.FTZ R98, R98, R9 ;  /* 0x0000000962627220 */ /* 0x000fe40000410000 */
[C---:B------:R-:W-:Y:S02]  /*5660*/  FMUL.FTZ R9, R3.reuse, R34 ;  /* 0x0000002203097220 */ /* 0x040fe40000410000 */
[C---:B------:R-:W-:Y:S02]  /*5670*/  FMUL.FTZ R173, R3.reuse, R173 ;  /* 0x000000ad03ad7220 */ /* 0x040fe40000410000 */
[-C--:B------:R-:W-:Y:S02]  /*5680*/  FMUL.FTZ R3, R3, R156.reuse ;  /* 0x0000009c03037220 */ /* 0x080fe40000410000 */
[----:B------:R-:W-:-:S02]  /*5690*/  FFMA.FTZ R9, R2, R156, -R9 ;  /* 0x0000009c02097223 */ /* 0x000fc40000010809 */
[----:B0-----:R-:W-:Y:S02]  /*56a0*/  @!P0 FADD.FTZ R120, R120, R15 ;  /* 0x0000000f78788221 */ /* 0x001fe40000010000 */
[----:B------:R-:W-:Y:S02]  /*56b0*/  FMUL.FTZ R171, R110, R171 ;  /* 0x000000ab6eab7220 */ /* 0x000fe40000410000 */
[C---:B------:R-:W-:Y:S01]  /*56c0*/  FFMA.FTZ R173, R2.reuse, R155, R173 ;  /* 0x0000009b02ad7223 */ /* 0x040fe200000100ad */
[----:B------:R-:W-:Y:S01]  /*56d0*/  MOV R127, R120 ;  /* 0x00000078007f7202 */ /* 0x000fe20000000f00 */
[----:B------:R-:W-:Y:S02]  /*56e0*/  FFMA.FTZ R3, R2, R34, R3 ;  /* 0x0000002202037223 */ /* 0x000fe40000010003 */
[----:B------:R-:W-:Y:S02]  /*56f0*/  FMUL.FTZ R9, R26, R9 ;  /* 0x000000091a097220 */ /* 0x000fe40000410000 */
[----:B----4-:R-:W-:-:S02]  /*5700*/  @!P0 FADD.FTZ R126, R126, R13 ;  /* 0x0000000d7e7e8221 */ /* 0x010fc40000010000 */
        /* <DEDUP_REMOVED lines=28> */
.L_x_12793:
[----:B0-----:R-:W-:Y:S05]  /*58d0*/  BSYNC B0 ;  /* 0x0000000000007941 */ /* 0x001fea0003800000 */
.L_x_12792:
[----:B------:R-:W-:Y:S02]  /*58e0*/  IADD3 R92, R92, 0x1, RZ ;  /* 0x000000015c5c7810 */ /* 0x000fe40007ffe0ff */
[----:B------:R-:W-:Y:S02]  /*58f0*/  IADD3 R93, P1, R93, 0x1, RZ ;  /* 0x000000015d5d7810 */ /* 0x000fe40007f3e0ff */
[----:B------:R-:W-:Y:S02]  /*5900*/  ISETP.GE.AND P0, PT, R92, c[0x0][0x16c], PT ;  /* 0x00005b005c007a0c */ /* 0x000fe40003f06270 */
[----:B------:R-:W-:-:S11]  /*5910*/  IADD3.X R94, RZ, R94, RZ, P1, !PT ;  /* 0x0000005eff5e7210 */ /* 0x000fd60000ffe4ff */
[----:B------:R-:W-:Y:S01]  /*5920*/  @P0 CALL.REL.NOINC `(.L_x_12747) ;  /* 0x0000001000000944 */ /* 0x000fe20003c00000 */
[----:B------:R-:W-:Y:S05]  /*5930*/  BRA `(.L_x_12794) ;  /* 0xffffb46000007947 */ /* 0x000fea000383ffff */
.L_x_12747:
        /* <DEDUP_REMOVED lines=9> */
[----:B------:R-:W-:Y:S02]  /*59d0*/  IADD3 R20, R58, -0x1, RZ ;  /* 0xffffffff3a147810 */ /* 0x000fe40007ffe0ff */
[----:B------:R-:W-:-:S02]  /*59e0*/  F2FP.PACK_AB R15, R83, R82 ;  /* 0x00000052530f723e */ /* 0x000fc400000000ff */
[----:B------:R-:W-:Y:S02]  /*59f0*/  SHF.L.U32 R4, R20, 0x8, RZ ;  /* 0x0000000814047819 */ /* 0x000fe400000006ff */
[----:B------:R-:W-:Y:S02]  /*5a00*/  F2FP.PACK_AB R14, R81, R80 ;  /* 0x00000050510e723e */ /* 0x000fe400000000ff */
[----:B------:R-:W-:Y:S02]  /*5a10*/  SHF.R.S32.HI R5, RZ, 0x1f, R4 ;  /* 0x0000001fff057819 */ /* 0x000fe40000011404 */
[----:B------:R-:W-:Y:S01]  /*5a20*/  F2FP.PACK_AB R12, R77, R76 ;  /* 0x0000004c4d0c723e */ /* 0x000fe200000000ff */
[----:B------:R-:W-:Y:S01]  /*5a30*/  FADD.FTZ R76, R45, R76 ;  /* 0x0000004c2d4c7221 */ /* 0x000fe20000010000 */
[----:B------:R-:W-:Y:S01]  /*5a40*/  IADD3 R54, P1, R54, -0x400, RZ ;  /* 0xfffffc0036367810 */ /* 0x000fe20007f3e0ff */
[----:B------:R-:W-:Y:S01]  /*5a50*/  IMAD.WIDE.U32 R2, R41, c[0x0][0x2d8], R4 ;  /* 0x0000b60029027a25 */ /* 0x000fe200078e0004 */
[----:B------:R-:W-:Y:S01]  /*5a60*/  IADD3 R56, P2, R56, -0x400, RZ ;  /* 0xfffffc0038387810 */ /* 0x000fe20007f5e0ff */
[----:B------:R-:W-:Y:S01]  /*5a70*/  STS.128 [R47.X16], R72 ;  /* 0x000000482f007388 */ /* 0x000fe2000000cc00 */
[----:B------:R-:W-:-:S06]  /*5a80*/  NOP ;  /* 0x0000000000007918 */ /* 0x000fcc0000000000 */
[----:B------:R-:W0:Y:S01]  /*5a90*/  LDS.128 R8, [R47.X16] ;  /* 0x000000002f087984 */ /* 0x000e22000000cc00 */
[----:B------:R-:W-:Y:S01]  /*5aa0*/  IADD3 R3, R3, R7, RZ ;  /* 0x0000000703037210 */ /* 0x000fe20007ffe0ff */
[----:B------:R-:W-:Y:S01]  /*5ab0*/  IMAD.WIDE.U32 R4, R41, c[0x0][0x2f8], R4 ;  /* 0x0000be0029047a25 */ /* 0x000fe200078e0004 */
[----:B------:R-:W-:Y:S02]  /*5ac0*/  IADD3 R52, P3, R52, -0x200, RZ ;  /* 0xfffffe0034347810 */ /* 0x000fe40007f7e0ff */
[----:B------:R-:W-:Y:S01]  /*5ad0*/  IADD3 R48, P4, R48, -0x200, RZ ;  /* 0xfffffe0030307810 */ /* 0x000fe20007f9e0ff */
[----:B------:R-:W-:Y:S01]  /*5ae0*/  IMAD.WIDE.U32 R2, R0, c[0x0][0x2e0], R2 ;  /* 0x0000b80000027a25 */ /* 0x000fe200078e0002 */
[----:B------:R-:W-:Y:S02]  /*5af0*/  IADD3 R50, P5, R50, -0x200, RZ ;  /* 0xfffffe0032327810 */ /* 0x000fe40007fbe0ff */
[----:B------:R-:W-:Y:S01]  /*5b00*/  IADD3 R59, R59, 0x1, RZ ;  /* 0x000000013b3b7810 */ /* 0x000fe20007ffe0ff */
[----:B------:R-:W-:Y:S01]  /*5b10*/  FADD.FTZ R77, R76, R77 ;  /* 0x0000004d4c4d7221 */ /* 0x000fe20000010000 */
[----:B------:R-:W-:-:S02]  /*5b20*/  IADD3 R3, R3, R13, RZ ;  /* 0x0000000d03037210 */ /* 0x000fc40007ffe0ff */
[C---:B------:R-:W-:Y:S02]  /*5b30*/  LEA R6, P0, R2.reuse, c[0x0][0x330], 0x1 ;  /* 0x0000cc0002067a11 */ /* 0x040fe400078008ff */
[----:B------:R-:W-:Y:S01]  /*5b40*/  F2FP.PACK_AB R13, R79, R78 ;  /* 0x0000004e4f0d723e */ /* 0x000fe200000000ff */
[----:B------:R-:W-:Y:S01]  /*5b50*/  FADD.FTZ R78, R77, R78 ;  /* 0x0000004e4d4e7221 */ /* 0x000fe20000010000 */
[----:B------:R-:W-:Y:S02]  /*5b60*/  LEA.HI.X R7, R2, c[0x0][0x334], R3, 0x1, P0 ;  /* 0x0000cd0002077a11 */ /* 0x000fe400000f0c03 */
[----:B------:R-:W-:Y:S01]  /*5b70*/  IADD3.X R55, R55, -0x1, RZ, P1, !PT ;  /* 0xffffffff37377810 */ /* 0x000fe20000ffe4ff */
[----:B------:R-:W-:Y:S01]  /*5b80*/  FADD.FTZ R79, R78, R79 ;  /* 0x0000004f4e4f7221 */ /* 0x000fe20000010000 */
[----:B------:R-:W-:Y:S01]  /*5b90*/  IADD3.X R57, R57, -0x1, RZ, P2, !PT ;  /* 0xffffffff39397810 */ /* 0x000fe200017fe4ff */
[----:B------:R-:W-:Y:S01]  /*5ba0*/  IMAD.WIDE R2, R46, 0x10, R6 ;  /* 0x000000102e027825 */ /* 0x000fe200078e0206 */
[----:B------:R-:W-:-:S02]  /*5bb0*/  IADD3.X R53, R53, -0x1, RZ, P3, !PT ;  /* 0xffffffff35357810 */ /* 0x000fc40001ffe4ff */
[----:B------:R-:W-:Y:S01]  /*5bc0*/  IADD3.X R49, R49, -0x1, RZ, P4, !PT ;  /* 0xffffffff31317810 */ /* 0x000fe200027fe4ff */
[----:B------:R-:W-:Y:S01]  /*5bd0*/  IMAD R6, R42, c[0x0][0x2f8], RZ ;  /* 0x0000be002a067a24 */ /* 0x000fe200078e02ff */
[----:B------:R-:W-:Y:S01]  /*5be0*/  IADD3.X R51, R51, -0x1, RZ, P5, !PT ;  /* 0xffffffff33337810 */ /* 0x000fe20002ffe4ff */
[----:B------:R-:W-:Y:S02]  /*5bf0*/  FADD.FTZ R80, R79, R80 ;  /* 0x000000504f507221 */ /* 0x000fe40000010000 */
[----:B------:R-:W-:Y:S02]  /*5c00*/  IMAD R7, R41, c[0x0][0x2fc], R6 ;  /* 0x0000bf0029077a24 */ /* 0x000fe400078e0206 */
[----:B------:R-:W-:-:S03]  /*5c10*/  FADD.FTZ R81, R80, R81 ;  /* 0x0000005150517221 */ /* 0x000fc60000010000 */
[----:B------:R-:W-:Y:S01]  /*5c20*/  IADD3 R5, R5, R7, RZ ;  /* 0x0000000705057210 */ /* 0x000fe20007ffe0ff */
[----:B------:R-:W-:Y:S02]  /*5c30*/  IMAD R7, R39, c[0x0][0x300], RZ ;  /* 0x0000c00027077a24 */ /* 0x000fe400078e02ff */
[----:B------:R-:W-:Y:S01]  /*5c40*/  FADD.FTZ R82, R81, R82 ;  /* 0x0000005251527221 */ /* 0x000fe20000010000 */
[----:B0-----:R0:W-:Y:S01]  /*5c50*/  STG.E.128 [R2.64], R8 ;  /* 0x0000000802007986 */ /* 0x0011e2000c101d08 */
[----:B------:R-:W-:Y:S02]  /*5c60*/  IMAD R7, R0, c[0x0][0x304], R7 ;  /* 0x0000c10000077a24 */ /* 0x000fe400078e0207 */
        /* <DEDUP_REMOVED lines=15> */
.L_x_12745:
[----:B------:R-:W-:Y:S02]  /*5d60*/  ISETP.NE.U32.AND P0, PT, RZ, c[0x0][0x328], PT ;  /* 0x0000ca00ff007a0c */ /* 0x000fe40003f05070 */
[----:B------:R-:W-:Y:S02]  /*5d70*/  ISETP.NE.U32.AND P2, PT, RZ, c[0x0][0x348], PT ;  /* 0x0000d200ff007a0c */ /* 0x000fe40003f45070 */
[----:B------:R-:W-:Y:S02]  /*5d80*/  ISETP.NE.AND.EX P1, PT, RZ, c[0x0][0x32c], PT, P0 ;  /* 0x0000cb00ff007a0c */ /* 0x000fe40003f25300 */
[----:B------:R-:W-:-:S11]  /*5d90*/  ISETP.NE.AND.EX P0, PT, RZ, c[0x0][0x34c], PT, P2 ;  /* 0x0000d300ff007a0c */ /* 0x000fd60003f05320 */
[----:B------:R-:W-:Y:S05]  /*5da0*/  @!P1 BRA `(.L_x_12796) ;  /* 0x0000014000009947 */ /* 0x000fea0003800000 */
[----:B0-----:R-:W0:Y:S01]  /*5db0*/  SHFL.DOWN P1, R3, R44, 0x1, 0x1f ;  /* 0x08201f002c037f89 */ /* 0x001e220000020000 */
[----:B------:R-:W-:Y:S03]  /*5dc0*/  BSSY B0, `(.L_x_12796) ;  /* 0x0000012000007945 */ /* 0x000fe60003800000 */
[----:B------:R-:W4:Y:S01]  /*5dd0*/  S2R R6, SR_LANEID ;  /* 0x0000000000067919 */ /* 0x000f220000000000 */
[----:B0-----:R-:W-:Y:S01]  /*5de0*/  @P1 FADD R3, R3, R44 ;  /* 0x0000002c03031221 */ /* 0x001fe20000000000 */
[----:B----4-:R-:W-:-:S04]  /*5df0*/  ISETP.NE.AND P2, PT, R6, RZ, PT ;  /* 0x000000ff0600720c */ /* 0x010fc80003f45270 */
[----:B------:R-:W0:Y:S04]  /*5e00*/  SHFL.DOWN P1, R2, R3, 0x2, 0x1f ;  /* 0x08401f0003027f89 */ /* 0x000e280000020000 */
        /* <DEDUP_REMOVED lines=12> */
[----:B0-----:R0:W-:Y:S02]  /*5ed0*/  RED.E.ADD.F32.FTZ.RN.STRONG.GPU [R30.64], R7 ;  /* 0x000000071e00798e */ /* 0x0011e4000c10e788 */
.L_x_12797:
[----:B0-----:R-:W-:Y:S05]  /*5ee0*/  BSYNC B0 ;  /* 0x0000000000007941 */ /* 0x001fea0003800000 */
.L_x_12796:
[----:B------:R-:W-:Y:S01]  /*5ef0*/  BSSY B0, `(.L_x_12798) ;  /* 0x0000018000007945 */ /* 0x000fe20003800000 */
[----:B------:R-:W-:Y:S05]  /*5f00*/  @!P0 BRA `(.L_x_12799) ;  /* 0x0000015000008947 */ /* 0x000fea0003800000 */
[----:B------:R-:W-:Y:S06]  /*5f10*/  BAR.SYNC.DEFER_BLOCKING 0x0 ;  /* 0x0000000000007b1d */ /* 0x000fec0000010000 */
[----:B0-----:R-:W0:Y:S04]  /*5f20*/  SHFL.DOWN P0, R2, R45, 0x1, 0x1f ;  /* 0x08201f002d027f89 */ /* 0x001e280000000000 */
[----:B------:R-:W4:Y:S04]  /*5f30*/  S2R R7, SR_LANEID ;  /* 0x0000000000077919 */ /* 0x000f280000000000 */
[----:B------:R-:W1:Y:S01]  /*5f40*/  S2R R9, SR_TID.X ;  /* 0x0000000000097919 */ /* 0x000e620000002100 */
[----:B0-----:R-:W-:Y:S01]  /*5f50*/  @P0 FADD R2, R2, R45 ;  /* 0x0000002d02020221 */ /* 0x001fe20000000000 */
[----:B----4-:R-:W-:-:S04]  /*5f60*/  ISETP.NE.AND P1, PT, R7, RZ, PT ;  /* 0x000000ff0700720c */ /* 0x010fc80003f25270 */
        /* <DEDUP_REMOVED lines=15> */
.L_x_12799:
[----:B------:R-:W4:Y:S02]  /*6060*/  S2R R9, SR_TID.X ;  /* 0x0000000000097919 */ /* 0x000f240000002100 */
.L_x_12800:
[----:B0-----:R-:W-:Y:S05]  /*6070*/  BSYNC B0 ;  /* 0x0000000000007941 */ /* 0x001fea0003800000 */
.L_x_12798:
[----:B----4-:R-:W-:-:S13]  /*6080*/  ISETP.GE.AND P0, PT, R9, c[0x0][0x16c], PT ;  /* 0x00005b0009007a0c */ /* 0x010fda0003f06270 */
[----:B------:R-:W-:Y:S05]  /*6090*/  @P0 EXIT ;  /* 0x000000000000094d */ /* 0x000fea0003800000 */
[----:B------:R-:W-:Y:S02]  /*60a0*/  IMAD R39, R39, c[0x0][0x288], RZ ;  /* 0x0000a20027277a24 */ /* 0x000fe400078e02ff */
[----:B------:R-:W-:-:S04]  /*60b0*/  IMAD.WIDE.U32 R4, R0, c[0x0][0x288], RZ ;  /* 0x0000a20000047a25 */ /* 0x000fc800078e00ff */
[----:B------:R-:W-:-:S05]  /*60c0*/  IMAD R13, R0, c[0x0][0x28c], R39 ;  /* 0x0000a300000d7a24 */ /* 0x000fca00078e0227 */
[----:B------:R-:W-:Y:S02]  /*60d0*/  IADD3 R13, R5, R13, RZ ;  /* 0x0000000d050d7210 */ /* 0x000fe40007ffe0ff */
.L_x_12801:
[----:B0-----:R0:W4:Y:S01]  /*60e0*/  LDS.64 R10, [R9.X8+0x3e10] ;  /* 0x003e1000090a7984 */ /* 0x0011220000008a00 */
        /* <DEDUP_REMOVED lines=12> */
[----:B----4-:R0:W-:Y:S04]  /*61b0*/  RED.E.ADD.F32.FTZ.RN.STRONG.GPU [R2.64], R10 ;  /* 0x0000000a0200798e */ /* 0x0101e8000c10e788 */
[----:B------:R0:W-:Y:S06]  /*61c0*/  RED.E.ADD.F32.FTZ.RN.STRONG.GPU [R2.64+0x4], R11 ;  /* 0x0000040b0200798e */ /* 0x0001ec000c10e788 */
[----:B------:R-:W-:Y:S05]  /*61d0*/  @!P0 BRA `(.L_x_12801) ;  /* 0xffffff0000008947 */ /* 0x000fea000383ffff */
[----:B------:R-:W-:Y:S05]  /*61e0*/  EXIT ;  /* 0x000000000000794d */ /* 0x000fea0003800000 */
.L_x_12802:
        /* <DEDUP_REMOVED lines=9> */
.L_x_14748:


//--------------------- .text._Z25selective_scan_bwd_kernelI32Selective_Scan_bwd_kernel_traitsILi32ELi8ELb1ELb1ELb1ELb0ELb1EN3c104HalfENS1_7complexIfEEEEv12SSMParamsBwd --------------------------
	.section	.text._Z25selective_scan_bwd_kernelI32Selective_Scan_bwd_kernel_traitsILi32ELi8ELb1ELb1ELb1ELb0ELb1EN3c104HalfENS1_7complexIfEEEEv12SSMParamsBwd,"ax",@progbits
	.sectioninfo	@"SHI_REGISTERS=210"
	.align	128
        .global         _Z25selective_scan_bwd_kernelI32Selective_Scan_bwd_kernel_traitsILi32ELi8ELb1ELb1ELb1ELb0ELb1EN3c104HalfENS1_7complexIfEEEEv12SSMParamsBwd
        .type           _Z25selective_scan_bwd_kernelI32Selective_Scan_bwd_kernel_traitsILi32ELi8ELb1ELb1ELb1ELb0ELb1EN3c104HalfENS1_7complexIfEEEEv12SSMParamsBwd,@function
        .size           _Z25selective_scan_bwd_kernelI32Selective_Scan_bwd_kernel_traitsILi32ELi8ELb1ELb1ELb1ELb0ELb1EN3c104HalfENS1_7complexIfEEEEv12SSMParamsBwd,(.L_x_14749 - _Z25selective_scan_bwd_kernelI32Selective_Scan_bwd_kernel_traitsILi32ELi8ELb1ELb1ELb1ELb0ELb1EN3c104HalfENS1_7complexIfEEEEv12SSMParamsBwd)
        .other          _Z25selective_scan_bwd_kernelI32Selective_Scan_bwd_kernel_traitsILi32ELi8ELb1ELb1ELb1ELb0ELb1EN3c104HalfENS1_7complexIfEEEEv12SSMParamsBwd,@"STO_CUDA_ENTRY STV_DEFAULT"
_Z25selective_scan_bwd_kernelI32Selective_Scan_bwd_kernel_traitsILi32ELi8ELb1ELb1ELb1ELb0ELb1EN3c104HalfENS1_7complexIfEEEEv12SSMParamsBwd:
.text._Z25selective_scan_bwd_kernelI32Selective_Scan_bwd_kernel_traitsILi32ELi8ELb1ELb1ELb1ELb0ELb1EN3c104HalfENS1_7complexIfEEEEv12SSMParamsBwd:
        /* <DEDUP_REMOVED lines=25> */
[----:B------:R-:W-:Y:S01]  /*0190*/  CS2R R28, SRZ ;  /* 0x00000000001c7805 */ /* 0x000fe2000001ff00 */
[----:B------:R-:W-:Y:S01]  /*01a0*/  CS2R R26, SRZ ;  /* 0x00000000001a7805 */ /* 0x000fe2000001ff00 */
[C---:B------:R-:W-:Y:S01]  /*01b0*/  IMAD R0, R50.reuse, c[0x0][0x1d0], RZ ;  /* 0x0000740032007a24 */ /* 0x040fe200078e02ff */
[----:B------:R-:W-:Y:S01]  /*01c0*/  HFMA2.MMA R57, -RZ, RZ, 0, 0 ;  /* 0x00000000ff397435 */ /* 0x000fe200000001ff */
[C---:B------:R-:W-:Y:S01]  /*01d0*/  IMAD R10, R50.reuse, c[0x0][0x278], RZ ;  /* 0x00009e00320a7a24 */ /* 0x040fe200078e02ff */
[----:B-1----:R-:W-:Y:S01]  /*01e0*/  HFMA2.MMA R6, -RZ, RZ, 0, 0 ;  /* 0x00000000ff067435 */ /* 0x002fe200000001ff */
[----:B----4-:R-:W-:Y:S01]  /*01f0*/  IABS R4, R56 ;  /* 0x0000003800047213 */ /* 0x010fe20000000000 */
[----:B------:R-:W-:Y:S01]  /*0200*/  IMAD R5, R53, c[0x0][0x1d4], R0 ;  /* 0x0000750035057a24 */ /* 0x000fe200078e0200 */
[----:B------:R-:W-:Y:S01]  /*0210*/  MOV R49, RZ ;  /* 0x000000ff00317202 */ /* 0x000fe20000000f00 */
[C---:B------:R-:W-:Y:S01]  /*0220*/  IMAD R12, R50.reuse, c[0x0][0x190], RZ ;  /* 0x00006400320c7a24 */ /* 0x040fe200078e02ff */
[----:B---3--:R-:W-:Y:S01]  /*0230*/  IADD3 R8, RZ, -R7, RZ ;  /* 0x80000007ff087210 */ /* 0x008fe20007ffe0ff */
[----:B------:R-:W-:-:S02]  /*0240*/  IMAD R14, R50, c[0x0][0x1b0], RZ ;  /* 0x00006c00320e7a24 */ /* 0x000fc400078e02ff */
        /* <DEDUP_REMOVED lines=94> */
.L_x_12853:
[----:B------:R-:W-:Y:S01]  /*0830*/  BAR.SYNC.DEFER_BLOCKING 0x0 ;  /* 0x0000000000007b1d */ /* 0x000fe20000010000 */
[----:B0-----:R-:W-:-:S02]  /*0840*/  MOV R2, R46 ;  /* 0x0000002e00027202 */ /* 0x001fc40000000f00 */
[----:B------:R-:W-:-:S05]  /*0850*/  MOV R3, R45 ;  /* 0x0000002d00037202 */ /* 0x000fca0000000f00 */
[----:B0-----:R-:W-:-:S05]  /*0860*/  IMAD.WIDE R2, R48, 0x10, R2 ;  /* 0x0000001030027825 */ /* 0x001fca00078e0202 */
[----:B--2---:R0:W2:Y:S02]  /*0870*/  LDG.E.128 R16, [R2.64] ;  /* 0x0000000a02107981 */ /* 0x0040a4000c1e1d00 */
[----:B0-----:R-:W-:Y:S02]  /*0880*/  MOV R2, R44 ;  /* 0x0000002c00027202 */ /* 0x001fe40000000f00 */
[----:B------:R-:W-:-:S05]  /*0890*/  MOV R3, R43 ;  /* 0x0000002b00037202 */ /* 0x000fca0000000f00 */
[----:B------:R-:W-:Y:S01]  /*08a0*/  IMAD.WIDE R12, R48, 0x10, R2 ;  /* 0x00000010300c7825 */ /* 0x000fe200078e0202 */
        /* <DEDUP_REMOVED lines=8> */
[----:B------:R-:W-:Y:S01]  /*0930*/  IADD3 R0, -R36, c[0x0][0x174], RZ ;  /* 0x00005d0024007a10 */ /* 0x000fe20007ffe1ff */
[----:B--2---:R2:W-:Y:S01]  /*0940*/  STS.128 [R47.X16], R20 ;  /* 0x000000142f007388 */ /* 0x0045e2000000cc00 */
[----:B------:R-:W-:-:S06]  /*0950*/  NOP ;  /* 0x0000000000007918 */ /* 0x000fcc0000000000 */
[----:B------:R-:W3:Y:S04]  /*0960*/  LDS.128 R8, [R47.X16] ;  /* 0x000000002f087984 */ /* 0x000ee8000000cc00 */
[----:B------:R-:W-:Y:S06]  /*0970*/  BAR.SYNC.DEFER_BLOCKING 0x0 ;  /* 0x0000000000007b1d */ /* 0x000fec0000010000 */
[----:B------:R-:W4:Y:S01]  /*0980*/  LDG.E.128 R32, [R14.64] ;  /* 0x0000000a0e207981 */ /* 0x000f22000c1e1d00 */
        /* <DEDUP_REMOVED lines=13> */
[----:B----4-:R0:W-:Y:S01]  /*0a60*/  STS.128 [R47.X16], R32 ;  /* 0x000000202f007388 */ /* 0x0101e2000000cc00 */
[----:B------:R-:W-:-:S06]  /*0a70*/  NOP ;  /* 0x0000000000007918 */ /* 0x000fcc0000000000 */
[----:B------:R-:W-:Y:S04]  /*0a80*/  LDS.128 R12, [R47.X16] ;  /* 0x000000002f0c7984 */ /* 0x000fe8000000cc00 */
[----:B------:R-:W-:Y:S06]  /*0a90*/  BAR.SYNC.DEFER_BLOCKING 0x0 ;  /* 0x0000000000007b1d */ /* 0x000fec0000010000 */
[----:B--2---:R2:W4:Y:S01]  /*0aa0*/  LDG.E.128 R20, [R2.64] ;  /* 0x0000000a02147981 */ /* 0x004522000c1e1d00 */
        /* <DEDUP_REMOVED lines=10> */
[----:B--2---:R-:W-:Y:S01]  /*0b50*/  IMAD.WIDE R2, R48, 0x10, R18 ;  /* 0x0000001030027825 */ /* 0x004fe200078e0212 */
[----:B----4-:R-:W-:Y:S01]  /*0b60*/  STS.128 [R47.X16], R20 ;  /* 0x000000142f007388 */ /* 0x010fe2000000cc00 */
[----:B------:R-:W-:-:S06]  /*0b70*/  NOP ;  /* 0x0000000000007918 */ /* 0x000fcc0000000000 */
[----:B------:R-:W2:Y:S04]  /*0b80*/  LDS.128 R16, [R47.X16] ;  /* 0x000000002f107984 */ /* 0x000ea8000000cc00 */
[----:B------:R-:W-:Y:S06]  /*0b90*/  BAR.SYNC.DEFER_BLOCKING 0x0 ;  /* 0x0000000000007b1d */ /* 0x000fec0000010000 */
[----:B0-----:R0:W4:Y:S01]  /*0ba0*/  LDG.E.128 R32, [R2.64] ;  /* 0x0000000a02207981 */ /* 0x001122000c1e1d00 */
[----:B-1----:R-:W-:Y:S01]  /*0bb0*/  HADD2.F32 R72, -RZ, R4.H0_H0 ;  /* 0x20000004ff487230 */ /* 0x002fe20000004100 */
[----:B------:R-:W-:Y:S01]  /*0bc0*/  ISETP.NE.U32.AND P0, PT, RZ, c[0x0][0x270], PT ;  /* 0x00009c00ff007a0c */ /* 0x000fe20003f05070 */
[----:B---3--:R-:W-:-:S02]  /*0bd0*/  HADD2.F32 R83, -RZ, R8.H1_H1 ;  /* 0x30000008ff537230 */ /* 0x008fc40000004100 */
[----:B------:R-:W-:Y:S01]  /*0be0*/  HADD2.F32 R81, -RZ, R9.H1_H1 ;  /* 0x30000009ff517230 */ /* 0x000fe20000004100 */
[----:B------:R-:W-:Y:S01]  /*0bf0*/  ISETP.NE.AND.EX P0, PT, RZ, c[0x0][0x274], PT, P0 ;  /* 0x00009d00ff007a0c */ /* 0x000fe20003f05300 */
[----:B------:R-:W-:Y:S02]  /*0c00*/  HADD2.F32 R79, -RZ, R10.H1_H1 ;  /* 0x3000000aff4f7230 */ /* 0x000fe40000004100 */
[--C-:B--2---:R-:W-:Y:S02]  /*0c10*/  HADD2.F32 R58, -RZ, R16.reuse.H0_H0 ;  /* 0x20000010ff3a7230 */ /* 0x104fe40000004100 */
[----:B------:R-:W-:Y:S02]  /*0c20*/  HADD2.F32 R60, -RZ, R16.H1_H1 ;  /* 0x30000010ff3c7230 */ /* 0x000fe40000004100 */
        /* <DEDUP_REMOVED lines=22> */
[----:B------:R0:W-:Y:S08]  /*0d90*/  MUFU.RCP R59, R3 ;  /* 0x00000003003b7308 */ /* 0x0001f00000001000 */
[----:B------:R-:W1:Y:S01]  /*0da0*/  MUFU.EX2 R78, R67 ;  /* 0x00000043004e7308 */ /* 0x000e620000000800 */
[--C-:B0-----:R-:W-:Y:S02]  /*0db0*/  HADD2.F32 R3, -RZ, R13.reuse.H0_H0 ;  /* 0x2000000dff037230 */ /* 0x101fe40000004100 */
[----:B------:R-:W-:-:S05]  /*0dc0*/  HADD2.F32 R13, -RZ, R13.H1_H1 ;  /* 0x3000000dff0d7230 */ /* 0x000fca0000004100 */
[----:B------:R0:W-:Y:S08]  /*0dd0*/  MUFU.RCP R61, R20 ;  /* 0x00000014003d7308 */ /* 0x0001f00000001000 */
[----:B------:R2:W3:Y:S01]  /*0de0*/  MUFU.EX2 R63, R23 ;  /* 0x00000017003f7308 */ /* 0x0004e20000000800 */
[----:B-1----:R-:W-:Y:S01]  /*0df0*/  FADD.FTZ R78, R78, 1 ;  /* 0x3f8000004e4e7421 */ /* 0x002fe20000010000 */
[----:B0-----:R-:W-:-:S06]  /*0e00*/  HADD2.F32 R20, -RZ, R14.H0_H0 ;  /* 0x2000000eff147230 */ /* 0x001fcc0000004100 */
[----:B------:R-:W0:Y:S01]  /*0e10*/  MUFU.EX2 R68, R65 ;  /* 0x0000004100447308 */ /* 0x000e220000000800 */
[----:B--2---:R-:W-:Y:S01]  /*0e20*/  FADD.FTZ R23, R2, 1 ;  /* 0x3f80000002177421 */ /* 0x004fe20000010000 */
[--C-:B------:R-:W-:Y:S02]  /*0e30*/  HADD2.F32 R2, -RZ, R12.reuse.H0_H0 ;  /* 0x2000000cff027230 */ /* 0x100fe40000004100 */
[----:B------:R-:W-:-:S04]  /*0e40*/  HADD2.F32 R12, -RZ, R12.H1_H1 ;  /* 0x3000000cff0c7230 */ /* 0x000fc80000004100 */
[----:B------:R1:W2:Y:S08]  /*0e50*/  MUFU.RCP R65, R21 ;  /* 0x0000001500417308 */ /* 0x0002b00000001000 */
[----:B------:R2:W4:Y:S01]  /*0e60*/  MUFU.RCP R67, R23 ;  /* 0x0000001700437308 */ /* 0x0005220000001000 */
[----:B-1----:R-:W-:Y:S01]  /*0e70*/  HADD2.F32 R21, -RZ, R14.H1_H1 ;  /* 0x3000000eff157230 */ /* 0x002fe20000004100 */
[----:B---3--:R-:W-:-:S02]  /*0e80*/  FADD.FTZ R14, R63, 1 ;  /* 0x3f8000003f0e7421 */ /* 0x008fc40000010000 */
[----:B0-----:R-:W-:-:S04]  /*0e90*/  FADD.FTZ R75, R68, 1 ;  /* 0x3f800000444b7421 */ /* 0x001fc80000010000 */
[----:B------:R-:W0:Y:S01]  /*0ea0*/  MUFU.RCP R78, R78 ;  /* 0x0000004e004e7308 */ /* 0x000e220000001000 */
[----:B--2---:R-:W-:-:S07]  /*0eb0*/  HADD2.F32 R23, -RZ, R15.H1_H1 ;  /* 0x3000000fff177230 */ /* 0x004fce0000004100 */
[----:B------:R-:W-:Y:S08]  /*0ec0*/  MUFU.RCP R73, R14 ;  /* 0x0000000e00497308 */ /* 0x000ff00000001000 */
[----:B------:R-:W-:Y:S01]  /*0ed0*/  MUFU.RCP R75, R75 ;  /* 0x0000004b004b7308 */ /* 0x000fe20000001000 */
[----:B----4-:R1:W-:Y:S01]  /*0ee0*/  STS.128 [R47.X16], R32 ;  /* 0x000000202f007388 */ /* 0x0103e2000000cc00 */
[----:B------:R-:W-:-:S06]  /*0ef0*/  NOP ;  /* 0x0000000000007918 */ /* 0x000fcc0000000000 */
[----:B------:R-:W2:Y:S01]  /*0f00*/  LDS.128 R16, [R47.X16] ;  /* 0x000000002f107984 */ /* 0x000ea2000000cc00 */
[----:B-1----:R-:W-:Y:S01]  /*0f10*/  FMUL.FTZ R33, R58, R59 ;  /* 0x0000003b3a217220 */ /* 0x002fe20000410000 */
[----:B------:R-:W-:Y:S01]  /*0f20*/  HADD2.F32 R34, -RZ, R4.H1_H1 ;  /* 0x30000004ff227230 */ /* 0x000fe20000004100 */
[----:B------:R-:W-:Y:S01]  /*0f30*/  FADD.FTZ R32, R22, 1 ;  /* 0x3f80000016207421 */ /* 0x000fe20000010000 */
[----:B------:R-:W-:Y:S01]  /*0f40*/  HADD2.F32 R22, -RZ, R15.H0_H0 ;  /* 0x2000000fff167230 */ /* 0x000fe20000004100 */
[----:B------:R-:W-:Y:S02]  /*0f50*/  FMUL.FTZ R69, R2, R33 ;  /* 0x0000002102457220 */ /* 0x000fe40000410000 */
[----:B------:R-:W-:Y:S01]  /*0f60*/  FMUL.FTZ R35, R60, R61 ;  /* 0x0000003d3c237220 */ /* 0x000fe20000410000 */
[----:B------:R1:W3:Y:S01]  /*0f70*/  MUFU.RCP R71, R32 ;  /* 0x0000002000477308 */ /* 0x0002e20000001000 */
[----:B------:R-:W-:Y:S02]  /*0f80*/  FADD.FTZ R15, -R59, 1 ;  /* 0x3f8000003b0f7421 */ /* 0x000fe40000010100 */
[----:B------:R-:W-:-:S02]  /*0f90*/  FFMA.FTZ R72, R69, R72, R57 ;  /* 0x0000004845487223 */ /* 0x000fc40000010039 */
[----:B------:R-:W-:Y:S02]  /*0fa0*/  FADD.FTZ R57, -R61, 1 ;  /* 0x3f8000003d397421 */ /* 0x000fe40000010100 */
[----:B------:R-:W-:Y:S02]  /*0fb0*/  FMUL.FTZ R63, R12, R35 ;  /* 0x000000230c3f7220 */ /* 0x000fe40000410000 */
[----:B------:R-:W-:Y:S02]  /*0fc0*/  FFMA.FTZ R15, R58, R15, 1 ;  /* 0x3f8000003a0f7423 */ /* 0x000fe4000001000f */
[----:B------:R-:W-:Y:S02]  /*0fd0*/  FFMA.FTZ R57, R60, R57, 1 ;  /* 0x3f8000003c397423 */ /* 0x000fe40000010039 */
[----:B------:R-:W-:Y:S01]  /*0fe0*/  FFMA.FTZ R84, R63, R34, R72 ;  /* 0x000000223f547223 */ /* 0x000fe20000010048 */
[----:B--2---:R-:W-:Y:S02]  /*0ff0*/  HADD2.F32 R58, -RZ, R17.H0_H0 ;  /* 0x20000011ff3a7230 */ /* 0x004fe40000004100 */
[----:B------:R-:W-:-:S02]  /*1000*/  HADD2.F32 R34, -RZ, R16.H1_H1 ;  /* 0x30000010ff227230 */ /* 0x000fc40000004100 */
[----:B------:R-:W-:Y:S01]  /*1010*/  HADD2.F32 R60, -RZ, R17.H1_H1 ;  /* 0x30000011ff3c7230 */ /* 0x000fe20000004100 */
[----:B------:R-:W-:Y:S01]  /*1020*/  FADD.FTZ R17, -R65, 1 ;  /* 0x3f80000041117421 */ /* 0x000fe20000010100 */
[----:B-1----:R-:W-:Y:S01]  /*1030*/  HADD2.F32 R32, -RZ, R16.H0_H0 ;  /* 0x20000010ff207230 */ /* 0x002fe20000004100 */
        /* <DEDUP_REMOVED lines=8> */
[----:B------:R-:W-:-:S02]  /*10c0*/  FMUL.FTZ R2, R2, R32 ;  /* 0x0000002002027220 */ /* 0x000fc40000410000 */
[----:B------:R-:W-:Y:S02]  /*10d0*/  FADD.FTZ R19, -R67, 1 ;  /* 0x3f80000043137421 */ /* 0x000fe40000010100 */
[----:B------:R-:W-:Y:S02]  /*10e0*/  FMUL.FTZ R16, R13, R60 ;  /* 0x0000003c0d107220 */ /* 0x000fe40000410000 */
[----:B------:R-:W-:Y:S02]  /*10f0*/  FMUL.FTZ R12, R61, R12 ;  /* 0x0000000c3d0c7220 */ /* 0x000fe40000410000 */
[----:B------:R-:W-:Y:S02]  /*1100*/  FMUL.FTZ R17, R14, R17 ;  /* 0x000000110e117220 */ /* 0x000fe40000410000 */
[----:B------:R-:W-:Y:S02]  /*1110*/  FMUL.FTZ R2, R59, R2 ;  /* 0x000000023b027220 */ /* 0x000fe40000410000 */
[----:B------:R-:W-:-:S02]  /*1120*/  FFMA.FTZ R19, R64, R19, 1 ;  /* 0x3f80000040137423 */ /* 0x000fc40000010013 */
[----:B------:R-:W-:Y:S02]  /*1130*/  FMUL.FTZ R16, R67, R16 ;  /* 0x0000001043107220 */ /* 0x000fe40000410000 */
[----:B0-----:R-:W-:Y:S02]  /*1140*/  FADD.FTZ R14, -R78, 1 ;  /* 0x3f8000004e0e7421 */ /* 0x001fe40000010100 */
[----:B------:R-:W-:Y:S02]  /*1150*/  FMUL.FTZ R57, R12, R57 ;  /* 0x000000390c397220 */ /* 0x000fe40000410000 */
[----:B------:R-:W-:Y:S02]  /*1160*/  FMUL.FTZ R2, R2, R15 ;  /* 0x0000000f02027220 */ /* 0x000fe40000410000 */
[----:B------:R-:W-:Y:S02]  /*1170*/  FMUL.FTZ R12, R16, R19 ;  /* 0x00000013100c7220 */ /* 0x000fe40000410000 */
[----:B------:R-:W-:-:S02]  /*1180*/  FFMA.FTZ R82, R77, R14, 1 ;  /* 0x3f8000004d527423 */ /* 0x000fc4000001000e */
[----:B---3--:R-:W-:Y:S01]  /*1190*/  FADD.FTZ R15, -R71, 1 ;  /* 0x3f800000470f7421 */ /* 0x008fe20000010100 */
[----:B------:R-:W-:Y:S01]  /*11a0*/  F2FP.PACK_AB R17, R12, R17 ;  /* 0x000000110c11723e */ /* 0x000fe200000000ff */
[----:B------:R-:W-:Y:S01]  /*11b0*/  FADD.FTZ R19, -R73, 1 ;  /* 0x3f80000049137421 */ /* 0x000fe20000010100 */
[----:B------:R-:W-:Y:S01]  /*11c0*/  HADD2.F32 R12, -RZ, R5.H0_H0 ;  /* 0x20000005ff0c7230 */ /* 0x000fe20000004100 */
[----:B------:R-:W-:Y:S02]  /*11d0*/  FMUL.FTZ R14, R20, R68 ;  /* 0x00000044140e7220 */ /* 0x000fe40000410000 */
[----:B------:R-:W-:Y:S02]  /*11e0*/  FMUL.FTZ R16, R21, R72 ;  /* 0x0000004815107220 */ /* 0x000fe40000410000 */
[----:B------:R-:W-:Y:S02]  /*11f0*/  FADD.FTZ R59, -R75, 1 ;  /* 0x3f8000004b3b7421 */ /* 0x000fe40000010100 */
        /* <DEDUP_REMOVED lines=16> */
[----:B------:R-:W-:-:S02]  /*1300*/  FMUL.FTZ R62, R62, R65 ;  /* 0x000000413e3e7220 */ /* 0x000fc40000410000 */
[----:B------:R-:W-:Y:S01]  /*1310*/  IMAD R2, R50, c[0x0][0x2e8], RZ ;  /* 0x0000ba0032027a24 */ /* 0x000fe200078e02ff */
[----:B------:R-:W-:Y:S01]  /*1320*/  F2FP.PACK_AB R19, R82, R59 ;  /* 0x0000003b5213723e */ /* 0x000fe200000000ff */
[----:B------:R-:W-:Y:S01]  /*1330*/  BAR.SYNC.DEFER_BLOCKING 0x0 ;  /* 0x0000000000007b1d */ /* 0x000fe20000010000 */
[----:B------:R-:W-:Y:S02]  /*1340*/  FMUL.FTZ R59, R3, R62 ;  /* 0x0000003e033b7220 */ /* 0x000fe40000410000 */
[C---:B------:R-:W-:Y:S02]  /*1350*/  IMAD R15, R53.reuse, c[0x0][0x2ec], R2 ;  /* 0x0000bb00350f7a24 */ /* 0x040fe400078e0202 */
[----:B------:R-:W-:-:S04]  /*1360*/  IMAD.WIDE.U32 R2, R53, c[0x0][0x2e8], R24 ;  /* 0x0000ba0035027a25 */ /* 0x000fc800078e0018 */
[----:B------:R-:W-:Y:S01]  /*1370*/  FMUL.FTZ R64, R64, R67 ;  /* 0x0000004340407220 */ /* 0x000fe20000410000 */
[----:B------:R-:W-:Y:S01]  /*1380*/  IADD3 R3, R3, R15, RZ ;  /* 0x0000000f03037210 */ /* 0x000fe20007ffe0ff */
[----:B------:R-:W-:Y:S02]  /*1390*/  FFMA.FTZ R84, R59, R12, R84 ;  /* 0x0000000c3b547223 */ /* 0x000fe40000010054 */
[----:B------:R-:W-:Y:S02]  /*13a0*/  FMUL.FTZ R65, R13, R64 ;  /* 0x000000400d417220 */ /* 0x000fe40000410000 */
        /* <DEDUP_REMOVED lines=10> */
[----:B------:R-:W-:Y:S01]  /*1450*/  HADD2.F32 R57, -RZ, R7.H1_H1 ;  /* 0x30000007ff397230 */ /* 0x000fe20000004100 */
[----:B------:R-:W-:-:S04]  /*1460*/  IMAD.WIDE.U32 R2, R56, c[0x0][0x2f0], R2 ;  /* 0x0000bc0038027a25 */ /* 0x000fc800078e0002 */
[----:B------:R-:W-:Y:S01]  /*1470*/  FMUL.FTZ R93, R21, R70 ;  /* 0x00000046155d7220 */ /* 0x000fe20000410000 */
[----:B------:R-:W-:Y:S01]  /*1480*/  HADD2.F32 R21, -RZ, R9.H0_H0 ;  /* 0x20000009ff157230 */ /* 0x000fe20000004100 */
[----:B0-----:R-:W-:Y:S01]  /*1490*/  IMAD R17, R56, c[0x0][0x2f4], R67 ;  /* 0x0000bd0038117a24 */ /* 0x001fe200078e0243 */
[----:B------:R-:W-:Y:S01]  /*14a0*/  HADD2.F32 R16, -RZ, R6.H1_H1 ;  /* 0x30000006ff107230 */ /* 0x000fe20000004100 */
[----:B------:R-:W-:Y:S01]  /*14b0*/  FMUL.FTZ R75, R74, R75 ;  /* 0x0000004b4a4b7220 */ /* 0x000fe20000410000 */
[----:B------:R-:W-:Y:S01]  /*14c0*/  MOV R18, c[0x0][0x16c] ;  /* 0x00005b0000127a02 */ /* 0x000fe20000000f00 */
[----:B------:R-:W-:Y:S01]  /*14d0*/  FMUL.FTZ R78, R77, R78 ;  /* 0x0000004e4d4e7220 */ /* 0x000fe20000410000 */
[----:B------:R-:W-:Y:S01]  /*14e0*/  IADD3 R17, R3, R17, RZ ;  /* 0x0000001103117210 */ /* 0x000fe20007ffe0ff */
[----:B------:R-:W-:Y:S01]  /*14f0*/  FFMA.FTZ R84, R93, R16, R84 ;  /* 0x000000105d547223 */ /* 0x000fe20000010054 */
[----:B------:R-:W-:Y:S01]  /*1500*/  LEA R16, P2, R2, c[0x0][0x338], 0x1 ;  /* 0x0000ce0002107a11 */ /* 0x000fe200078408ff */
[----:B------:R-:W-:Y:S01]  /*1510*/  HADD2.F32 R3, -RZ, R7.H0_H0 ;  /* 0x20000007ff037230 */ /* 0x000fe20000004100 */
[----:B------:R-:W-:Y:S01]  /*1520*/  FMUL.FTZ R95, R22, R75 ;  /* 0x0000004b165f7220 */ /* 0x000fe20000410000 */
[----:B------:R-:W-:Y:S01]  /*1530*/  ISETP.GE.AND P1, PT, R18, 0x1, PT ;  /* 0x000000011200780c */ /* 0x000fe20003f26270 */
[----:B------:R-:W-:Y:S01]  /*1540*/  FMUL.FTZ R97, R23, R78 ;  /* 0x0000004e17617220 */ /* 0x000fe20000410000 */
[----:B------:R-:W-:Y:S01]  /*1550*/  LEA.HI.X R17, R2, c[0x0][0x33c], R17, 0x1, P2 ;  /* 0x0000cf0002117a11 */ /* 0x000fe200010f0c11 */
[----:B------:R-:W-:Y:S01]  /*1560*/  FFMA.FTZ R84, R95, R3, R84 ;  /* 0x000000035f547223 */ /* 0x000fe20000010054 */
[----:B------:R-:W-:-:S02]  /*1570*/  HADD2.F32 R23, -RZ, R11.H0_H0 ;  /* 0x2000000bff177230 */ /* 0x000fc40000004100 */
[----:B------:R-:W-:Y:S01]  /*1580*/  HADD2.F32 R19, -RZ, R8.H0_H0 ;  /* 0x20000008ff137230 */ /* 0x000fe20000004100 */
[----:B------:R-:W-:Y:S01]  /*1590*/  IMAD.WIDE R2, R48, 0x10, R16 ;  /* 0x0000001030027825 */ /* 0x000fe200078e0210 */
[----:B------:R-:W-:Y:S02]  /*15a0*/  HADD2.F32 R17, -RZ, R10.H0_H0 ;  /* 0x2000000aff117230 */ /* 0x000fe40000004100 */
[----:B------:R-:W-:Y:S01]  /*15b0*/  HADD2.F32 R11, -RZ, R11.H1_H1 ;  /* 0x3000000bff0b7230 */ /* 0x000fe20000004100 */
[----:B------:R-:W-:Y:S01]  /*15c0*/  FFMA.FTZ R57, R97, R57, R84 ;  /* 0x0000003961397223 */ /* 0x000fe20000010054 */
[----:B-1----:R0:W-:Y:S01]  /*15d0*/  STG.E.128 [R2.64], R12 ;  /* 0x0000000c02007986 */ /* 0x0021e2000c101d0a */
[----:B------:R-:W-:Y:S05]  /*15e0*/  @!P0 BRA `(.L_x_12804) ;  /* 0x000001c000008947 */ /* 0x000fea0003800000 */
[----:B------:R-:W-:Y:S01]  /*15f0*/  BAR.SYNC.DEFER_BLOCKING 0x0 ;  /* 0x0000000000007b1d */ /* 0x000fe20000010000 */
[----:B------:R-:W-:Y:S02]  /*1600*/  FMUL.FTZ R32, R33, R32 ;  /* 0x0000002021207220 */ /* 0x000fe40000410000 */
[----:B------:R-:W-:-:S02]  /*1610*/  FMUL.FTZ R58, R62, R58 ;  /* 0x0000003a3e3a7220 */ /* 0x000fc40000410000 */
[----:B------:R-:W-:Y:S02]  /*1620*/  FMUL.FTZ R68, R71, R68 ;  /* 0x0000004447447220 */ /* 0x000fe40000410000 */
[----:B------:R-:W-:Y:S02]  /*1630*/  FMUL.FTZ R75, R75, R76 ;  /* 0x0000004c4b4b7220 */ /* 0x000fe40000410000 */
[----:B------:R-:W-:Y:S02]  /*1640*/  FMUL.FTZ R78, R78, R80 ;  /* 0x000000504e4e7220 */ /* 0x000fe40000410000 */
[----:B------:R-:W-:Y:S02]  /*1650*/  FMUL.FTZ R9, R70, R72 ;  /* 0x0000004846097220 */ /* 0x000fe40000410000 */
[----:B0-----:R-:W-:Y:S01]  /*1660*/  FMUL.FTZ R3, R64, R60 ;  /* 0x0000003c40037220 */ /* 0x001fe20000410000 */
        /* <DEDUP_REMOVED lines=20> */
.L_x_12804:
[----:B------:R-:W-:Y:S01]  /*17b0*/  BAR.SYNC.DEFER_BLOCKING 0x0 ;  /* 0x0000000000007b1d */ /* 0x000fe20000010000 */
[----:B------:R-:W-:Y:S01]  /*17c0*/  HFMA2.MMA R94, -RZ, RZ, 0, 0 ;  /* 0x00000000ff5e7435 */ /* 0x000fe200000001ff */
[----:B------:R-:W-:Y:S01]  /*17d0*/  CS2R R90, SRZ ;  /* 0x00000000005a7805 */ /* 0x000fe2000001ff00 */
[----:B------:R-:W-:Y:S01]  /*17e0*/  HFMA2.MMA R87, -RZ, RZ, 0, 0 ;  /* 0x00000000ff577435 */ /* 0x000fe200000001ff */
[----:B------:R-:W-:Y:S01]  /*17f0*/  MOV R92, RZ ;  /* 0x000000ff005c7202 */ /* 0x000fe20000000f00 */
[----:B------:R-:W-:Y:S01]  /*1800*/  CS2R R88, SRZ ;  /* 0x0000000000587805 */ /* 0x000fe2000001ff00 */
[----:B------:R-:W-:Y:S01]  /*1810*/  MOV R85, RZ ;  /* 0x000000ff00557202 */ /* 0x000fe20000000f00 */
[--C-:B-----5:R-:W-:Y:S02]  /*1820*/  FADD.FTZ R86, R19, R52.reuse ;  /* 0x0000003413567221 */ /* 0x120fe40000010000 */
[--C-:B------:R-:W-:Y:S02]  /*1830*/  FADD.FTZ R83, R83, R52.reuse ;  /* 0x0000003453537221 */ /* 0x100fe40000010000 */
[----:B------:R-:W-:-:S02]  /*1840*/  FADD.FTZ R84, R21, R52 ;  /* 0x0000003415547221 */ /* 0x000fc40000010000 */
[--C-:B------:R-:W-:Y:S02]  /*1850*/  FADD.FTZ R81, R81, R52.reuse ;  /* 0x0000003451517221 */ /* 0x100fe40000010000 */
[--C-:B------:R-:W-:Y:S02]  /*1860*/  FADD.FTZ R82, R17, R52.reuse ;  /* 0x0000003411527221 */ /* 0x100fe40000010000 */
[--C-:B------:R-:W-:Y:S02]  /*1870*/  FADD.FTZ R79, R79, R52.reuse ;  /* 0x000000344f4f7221 */ /* 0x100fe40000010000 */
[--C-:B------:R-:W-:Y:S02]  /*1880*/  FADD.FTZ R80, R23, R52.reuse ;  /* 0x0000003417507221 */ /* 0x100fe40000010000 */
[----:B------:R-:W-:Y:S02]  /*1890*/  FADD.FTZ R78, R11, R52 ;  /* 0x000000340b4e7221 */ /* 0x000fe40000010000 */
        /* <DEDUP_REMOVED lines=9> */
[----:B------:R-:W-:Y:S01]  /*1930*/  IADD3 R67, R0, -0x1, RZ ;  /* 0xffffffff00437810 */ /* 0x000fe20007ffe0ff */
[----:B------:R-:W-:Y:S01]  /*1940*/  FADD.FTZ R68, R63, R63 ;  /* 0x0000003f3f447221 */ /* 0x000fe20000010000 */
[----:B------:R-:W-:Y:S01]  /*1950*/  MOV R60, RZ ;  /* 0x000000ff003c7202 */ /* 0x000fe20000000f00 */
[----:B------:R-:W-:Y:S01]  /*1960*/  FADD.FTZ R66, R59, R59 ;  /* 0x0000003b3b427221 */ /* 0x000fe20000010000 */
[----:B0-----:R-:W-:Y:S01]  /*1970*/  LEA.HI R2, R67, R67, RZ, 0x1 ;  /* 0x0000004343027211 */ /* 0x001fe200078f08ff */
        /* <DEDUP_REMOVED lines=8> */
[----:B------:R-:W-:-:S02]  /*1a00*/  FADD.FTZ R62, R95, R95 ;  /* 0x0000005f5f3e7221 */ /* 0x000fc40000010000 */
[----:B------:R-:W-:Y:S02]  /*1a10*/  FADD.FTZ R61, R97, R97 ;  /* 0x00000061613d7221 */ /* 0x000fe40000010000 */
.L_x_12852:
        /* <DEDUP_REMOVED lines=10> */
[----:B0-2---:R0:W2:Y:S04]  /*1ac0*/  LDG.E.128 R16, [R2.64] ;  /* 0x0000000a02107981 */ /* 0x0050a8000c1e1d00 */
[----:B------:R0:W3:Y:S01]  /*1ad0*/  LDG.E.128 R20, [R2.64+0x200] ;  /* 0x0002000a02147981 */ /* 0x0000e2000c1e1d00 */
        /* <DEDUP_REMOVED lines=10> */
[----:B0-----:R0:W4:Y:S01]  /*1b80*/  LDG.E.64 R2, [R10.64] ;  /* 0x0000000a0a027981 */ /* 0x001122000c1e1b00 */
[----:B------:R-:W-:Y:S02]  /*1b90*/  IMAD R15, R93, c[0x0][0x1c0], RZ ;  /* 0x000070005d0f7a24 */ /* 0x000fe400078e02ff */
[----:B------:R-:W-:-:S04]  /*1ba0*/  IMAD.WIDE.U32 R8, R60, c[0x0][0x1c0], RZ ;  /* 0x000070003c087a25 */ /* 0x000fc800078e00ff */
[----:B------:R-:W-:Y:S01]  /*1bb0*/  IMAD R15, R60, c[0x0][0x1c4], R15 ;  /* 0x000071003c0f7a24 */ /* 0x000fe200078e020f */
[----:B------:R-:W-:-:S04]  /*1bc0*/  LEA R32, P0, R8, R38, 0x1 ;  /* 0x0000002608207211 */ /* 0x000fc800078008ff */
[----:B------:R-:W-:-:S04]  /*1bd0*/  IADD3 R9, R9, R15, RZ ;  /* 0x0000000f09097210 */ /* 0x000fc80007ffe0ff */
[----:B------:R-:W-:-:S05]  /*1be0*/  LEA.HI.X R33, R8, R37, R9, 0x1, P0 ;  /* 0x0000002508217211 */ /* 0x000fca00000f0c09 */
[----:B------:R-:W-:Y:S01]  /*1bf0*/  IMAD.WIDE R32, R13, 0x10, R32 ;  /* 0x000000100d207825 */ /* 0x000fe200078e0220 */
[----:B--2---:R-:W-:Y:S04]  /*1c00*/  STS.128 [R47.X16], R16 ;  /* 0x000000102f007388 */ /* 0x004fe8000000cc00 */
[----:B---3--:R-:W-:Y:S01]  /*1c10*/  STS.128 [R47.X16+0x200], R20 ;  /* 0x000200142f007388 */ /* 0x008fe2000000cc00 */
[----:B------:R-:W-:-:S06]  /*1c20*/  NOP ;  /* 0x0000000000007918 */ /* 0x000fcc0000000000 */
[----:B0-----:R0:W2:Y:S04]  /*1c30*/  LDG.E.128 R8, [R32.64] ;  /* 0x0000000a20087981 */ /* 0x0010a8000c1e1d00 */
[----:B------:R0:W3:Y:S01]  /*1c40*/  LDG.E.128 R12, [R32.64+0x200] ;  /* 0x0002000a200c7981 */ /* 0x0000e2000c1e1d00 */
[C---:B------:R-:W-:Y:S02]  /*1c50*/  ISETP.NE.AND P2, PT, R48.reuse, RZ, PT ;  /* 0x000000ff3000720c */ /* 0x040fe40003f45270 */
[C---:B------:R-:W-:Y:S02]  /*1c60*/  IADD3 R96, R48.reuse, 0x200, RZ ;  /* 0x0000020030607810 */ /* 0x040fe40007ffe0ff */
[----:B------:R-:W-:Y:S02]  /*1c70*/  SHF.L.U32 R98, R47, 0x5, RZ ;  /* 0x000000052f627819 */ /* 0x000fe400000006ff */
[----:B------:R-:W-:-:S03]  /*1c80*/  LOP3.LUT P0, RZ, R48, 0x1f, RZ, 0xc0, !PT ;  /* 0x0000001f30ff7812 */ /* 0x000fc6000780c0ff */
[----:B------:R-:W1:Y:S01]  /*1c90*/  LDS.128 R16, [R98] ;  /* 0x0000000062107984 */ /* 0x000e620000000c00 */
[----:B------:R-:W-:-:S03]  /*1ca0*/  ISETP.LT.OR P1, PT, R0, 0x2, P0 ;  /* 0x000000020000780c */ /* 0x000fc60000721670 */
[----:B------:R-:W-:Y:S01]  /*1cb0*/  @!P2 LEA R96, R67, R60, 0x8 ;  /* 0x0000003c4360a211 */ /* 0x000fe200078e40ff */
[----:B------:R-:W0:Y:S03]  /*1cc0*/  LDS.128 R20, [R98+0x10] ;  /* 0x0000100062147984 */ /* 0x000e260000000c00 */
[----:B------:R-:W-:Y:S01]  /*1cd0*/  SHF.L.U32 R101, R96, 0x3, RZ ;  /* 0x0000000360657819 */ /* 0x000fe200000006ff */
[----:B----4-:R-:W-:-:S05]  /*1ce0*/  FMUL.FTZ R95, R2, 1.4426950216293334961 ;  /* 0x3fb8aa3b025f7820 */ /* 0x010fca0000410000 */
[----:B------:R-:W-:Y:S01]  /*1cf0*/  @!P1 IADD3 R99, R0, -0x2, RZ ;  /* 0xfffffffe00639810 */ /* 0x000fe20007ffe0ff */
[C---:B------:R-:W-:Y:S02]  /*1d00*/  FMUL.FTZ R35, R86.reuse, R3 ;  /* 0x0000000356237220 */ /* 0x040fe40000410000 */
[----:B------:R-:W-:Y:S02]  /*1d10*/  FMUL.FTZ R34, R86, R95 ;  /* 0x0000005f56227220 */ /* 0x000fe40000410000 */
[----:B------:R-:W-:-:S04]  /*1d20*/  FMUL.RZ R100, R35, 0.15915493667125701904 ;  /* 0x3e22f98323647820 */ /* 0x000fc8000040c000 */
[----:B------:R-:W-:Y:S08]  /*1d30*/  MUFU.EX2 R34, R34 ;  /* 0x0000002200227308 */ /* 0x000ff00000000800 */
[----:B------:R-:W0:Y:S08]  /*1d40*/  MUFU.COS R97, R100 ;  /* 0x0000006400617308 */ /* 0x000e300000000000 */
[----:B------:R-:W4:Y:S01]  /*1d50*/  MUFU.SIN R35, R100 ;  /* 0x0000006400237308 */ /* 0x000f220000000400 */
[----:B0-----:R-:W-:-:S02]  /*1d60*/  FMUL.FTZ R32, R34, R97 ;  /* 0x0000006122207220 */ /* 0x001fc40000410000 */
[----:B------:R-:W-:-:S04]  /*1d70*/  @!P1 IMAD R97, R99, c[0x0][0x16c], R60 ;  /* 0x00005b0063619a24 */ /* 0x000fc800078e023c */
[----:B------:R-:W-:-:S04]  /*1d80*/  @!P1 IMAD.WIDE R96, R97, 0x10, R30 ;  /* 0x0000001061609825 */ /* 0x000fc800078e021e */
[----:B----4-:R-:W-:Y:S02]  /*1d90*/  FMUL.FTZ R33, R34, R35 ;  /* 0x0000002322217220 */ /* 0x010fe40000410000 */
[----:B------:R-:W-:Y:S01]  /*1da0*/  CS2R R34, SRZ ;  /* 0x0000000000227805 */ /* 0x000fe2000001ff00 */
[-C--:B------:R-:W-:Y:S02]  /*1db0*/  FMUL.FTZ R100, R84, R3.reuse ;  /* 0x0000000354647220 */ /* 0x080fe40000410000 */
[-C--:B------:R-:W-:Y:S02]  /*1dc0*/  FMUL.FTZ R99, R83, R3.reuse ;  /* 0x0000000353637220 */ /* 0x080fe40000410000 */
[----:B------:R-:W-:Y:S02]  /*1dd0*/  FMUL.RZ R104, R100, 0.15915493667125701904 ;  /* 0x3e22f98364687820 */ /* 0x000fe4000040c000 */
[----:B------:R-:W-:Y:S02]  /*1de0*/  FMUL.FTZ R100, R82, R3 ;  /* 0x0000000352647220 */ /* 0x000fe40000410000 */
[----:B------:R-:W-:-:S02]  /*1df0*/  FMUL.RZ R102, R99, 0.15915493667125701904 ;  /* 0x3e22f98363667820 */ /* 0x000fc4000040c000 */
[-C--:B------:R-:W-:Y:S02]  /*1e00*/  FMUL.FTZ R99, R83, R95.reuse ;  /* 0x0000005f53637220 */ /* 0x080fe40000410000 */
[----:B------:R-:W-:Y:S01]  /*1e10*/  FMUL.RZ R108, R100, 0.15915493667125701904 ;  /* 0x3e22f983646c7820 */ /* 0x000fe2000040c000 */
[----:B------:R-:W-:Y:S01]  /*1e20*/  MUFU.SIN R116, R102 ;  /* 0x0000006600747308 */ /* 0x000fe20000000400 */
[----:B------:R-:W-:-:S07]  /*1e30*/  FMUL.FTZ R100, R82, R95 ;  /* 0x0000005f52647220 */ /* 0x000fce0000410000 */
[----:B------:R0:W-:Y:S02]  /*1e40*/  MUFU.COS R114, R102 ;  /* 0x0000006600727308 */ /* 0x0001e40000000000 */
[----:B0-----:R-:W-:-:S06]  /*1e50*/  FMUL.FTZ R102, R79, R3 ;  /* 0x000000034f667220 */ /* 0x001fcc0000410000 */
[----:B------:R-:W0:Y:S01]  /*1e60*/  MUFU.EX2 R99, R99 ;  /* 0x0000006300637308 */ /* 0x000e220000000800 */
[----:B------:R-:W-:Y:S02]  /*1e70*/  FMUL.RZ R109, R102, 0.15915493667125701904 ;  /* 0x3e22f983666d7820 */ /* 0x000fe4000040c000 */
[----:B------:R-:W-:-:S05]  /*1e80*/  FMUL.FTZ R102, R79, R95 ;  /* 0x0000005f4f667220 */ /* 0x000fca0000410000 */
[----:B------:R-:W-:Y:S08]  /*1e90*/  MUFU.COS R103, R104 ;  /* 0x0000006800677308 */ /* 0x000ff00000000000 */
[----:B------:R-:W-:Y:S08]  /*1ea0*/  MUFU.SIN R125, R108 ;  /* 0x0000006c007d7308 */ /* 0x000ff00000000400 */
[----:B------:R-:W-:Y:S08]  /*1eb0*/  MUFU.COS R105, R108 ;  /* 0x0000006c00697308 */ /* 0x000ff00000000000 */
[----:B------:R-:W4:Y:S01]  /*1ec0*/  MUFU.EX2 R100, R100 ;  /* 0x0000006400647308 */ /* 0x000f220000000800 */
[----:B0-----:R-:W-:-:S02]  /*1ed0*/  FMUL.FTZ R114, R99, R114 ;  /* 0x0000007263727220 */ /* 0x001fc40000410000 */
[----:B------:R-:W-:-:S05]  /*1ee0*/  FMUL.FTZ R116, R99, R116 ;  /* 0x0000007463747220 */ /* 0x000fca0000410000 */
[----:B------:R-:W-:Y:S01]  /*1ef0*/  MUFU.SIN R127, R109 ;  /* 0x0000006d007f7308 */ /* 0x000fe20000000400 */
[----:B------:R-:W-:-:S07]  /*1f00*/  HADD2.F32 R99, -RZ, R4.H0_H0 ;  /* 0x20000004ff637230 */ /* 0x000fce0000004100 */
[----:B------:R-:W-:Y:S01]  /*1f10*/  MUFU.COS R107, R109 ;  /* 0x0000006d006b7308 */ /* 0x000fe20000000000 */
[C---:B----4-:R-:W-:Y:S02]  /*1f20*/  FMUL.FTZ R124, R100.reuse, R105 ;  /* 0x00000069647c7220 */ /* 0x050fe40000410000 */
[----:B------:R-:W-:-:S05]  /*1f30*/  FMUL.FTZ R125, R100, R125 ;  /* 0x0000007d647d7220 */ /* 0x000fca0000410000 */
[----:B------:R-:W0:Y:S02]  /*1f40*/  MUFU.EX2 R102, R102 ;  /* 0x0000006600667308 */ /* 0x000e240000000800 */
[C---:B0-----:R-:W-:Y:S02]  /*1f50*/  FMUL.FTZ R126, R102.reuse, R107 ;  /* 0x0000006b667e7220 */ /* 0x041fe40000410000 */
[----:B------:R-:W-:Y:S01]  /*1f60*/  FMUL.FTZ R127, R102, R127 ;  /* 0x0000007f667f7220 */ /* 0x000fe20000410000 */
[----:B-1----:R-:W-:-:S05]  /*1f70*/  HADD2.F32 R102, -RZ, R19.H0_H0 ;  /* 0x20000013ff667230 */ /* 0x002fca0000004100 */
[----:B------:R-:W-:Y:S01]  /*1f80*/  FMUL.FTZ R143, R81, R102 ;  /* 0x00000066518f7220 */ /* 0x000fe20000410000 */
[----:B------:R-:W-:Y:S01]  /*1f90*/  HADD2.F32 R111, -RZ, R20.H1_H1 ;  /* 0x30000014ff6f7230 */ /* 0x000fe20000004100 */
[----:B--2---:R-:W-:Y:S04]  /*1fa0*/  STS.128 [R47.X16+0x420], R8 ;  /* 0x000420082f007388 */ /* 0x004fe8000000cc00 */
[----:B---3--:R-:W-:Y:S01]  /*1fb0*/  STS.128 [R47.X16+0x620], R12 ;  /* 0x0006200c2f007388 */ /* 0x008fe2000000cc00 */
[----:B------:R-:W-:-:S06]  /*1fc0*/  NOP ;  /* 0x0000000000007918 */ /* 0x000fcc0000000000 */
[----:B------:R-:W0:Y:S04]  /*1fd0*/  LDS.128 R8, [R98+0x420] ;  /* 0x0004200062087984 */ /* 0x000e280000000c00 */
[----:B------:R-:W1:Y:S04]  /*1fe0*/  LDS.128 R12, [R98+0x430] ;  /* 0x00043000620c7984 */ /* 0x000e680000000c00 */
[----:B------:R2:W-:Y:S04]  /*1ff0*/  STS.64 [R101+0x1d10], R32 ;  /* 0x001d102065007388 */ /* 0x0005e80000000a00 */
[----:B------:R-:W-:Y:S06]  /*2000*/  BAR.SYNC.DEFER_BLOCKING 0x0 ;  /* 0x0000000000007b1d */ /* 0x000fec0000010000 */
[----:B--2---:R2:W-:Y:S01]  /*2010*/  MUFU.SIN R101, R104 ;  /* 0x0000006800657308 */ /* 0x0045e20000000400 */
[----:B------:R3:W5:Y:S01]  /*2020*/  @!P1 LDG.E.64 R34, [R96.64+0x8] ;  /* 0x0000080a60229981 */ /* 0x000762000c1e1b00 */
[----:B--2---:R-:W-:Y:S01]  /*2030*/  FMUL.FTZ R104, R80, R95 ;  /* 0x0000005f50687220 */ /* 0x004fe20000410000 */
[----:B------:R-:W-:Y:S01]  /*2040*/  HADD2.F32 R112, -RZ, R21.H1_H1 ;  /* 0x30000015ff707230 */ /* 0x000fe20000004100 */
[----:B------:R-:W-:Y:S01]  /*2050*/  FMUL.FTZ R138, R82, R111 ;  /* 0x0000006f528a7220 */ /* 0x000fe20000410000 */
[----:B------:R-:W-:Y:S01]  /*2060*/  HADD2.F32 R110, -RZ, R6.H1_H1 ;  /* 0x30000006ff6e7230 */ /* 0x000fe20000004100 */
[----:B------:R-:W-:Y:S01]  /*2070*/  ISETP.NE.AND P1, PT, R48, 0x1f, PT ;  /* 0x0000001f3000780c */ /* 0x000fe20003f25270 */
[----:B------:R-:W-:Y:S01]  /*2080*/  HADD2.F32 R119, -RZ, R22.H0_H0 ;  /* 0x20000016ff777230 */ /* 0x000fe20000004100 */
[----:B------:R-:W-:Y:S01]  /*2090*/  MUFU.EX2 R104, R104 ;  /* 0x0000006800687308 */ /* 0x000fe20000000800 */
[----:B------:R-:W-:Y:S01]  /*20a0*/  FMUL.FTZ R145, R79, R112 ;  /* 0x000000704f917220 */ /* 0x000fe20000410000 */
[----:B------:R-:W-:Y:S01]  /*20b0*/  HADD2.F32 R117, -RZ, R7.H0_H0 ;  /* 0x20000007ff757230 */ /* 0x000fe20000004100 */
[----:B---3--:R-:W-:Y:S01]  /*20c0*/  FMUL.FTZ R97, R81, R3 ;  /* 0x0000000351617220 */ /* 0x008fe20000410000 */
[--C-:B------:R-:W-:Y:S01]  /*20d0*/  HADD2.F32 R115, -RZ, R23.reuse.H0_H0 ;  /* 0x20000017ff737230 */ /* 0x100fe20000004100 */
[-C--:B------:R-:W-:Y:S01]  /*20e0*/  FMUL.FTZ R96, R84, R95.reuse ;  /* 0x0000005f54607220 */ /* 0x080fe20000410000 */
[----:B------:R-:W-:Y:S01]  /*20f0*/  HADD2.F32 R121, -RZ, R23.H1_H1 ;  /* 0x30000017ff797230 */ /* 0x000fe20000004100 */
[----:B------:R-:W-:Y:S01]  /*2100*/  FMUL.RZ R106, R97, 0.15915493667125701904 ;  /* 0x3e22f983616a7820 */ /* 0x000fe2000040c000 */
[----:B------:R-:W-:Y:S01]  /*2110*/  HADD2.F32 R23, -RZ, R7.H1_H1 ;  /* 0x30000007ff177230 */ /* 0x000fe20000004100 */
[----:B------:R-:W-:Y:S01]  /*2120*/  FMUL.FTZ R97, R81, R95 ;  /* 0x0000005f51617220 */ /* 0x000fe20000410000 */
[----:B------:R-:W-:Y:S01]  /*2130*/  BSSY B0, `(.L_x_12806) ;  /* 0x0000085000007945 */ /* 0x000fe20003800000 */
[----:B------:R-:W-:Y:S01]  /*2140*/  MUFU.SIN R98, R106 ;  /* 0x0000006a00627308 */ /* 0x000fe20000000400 */
[----:B------:R-:W-:-:S02]  /*2150*/  FMUL.FTZ R140, R80, R119 ;  /* 0x00000077508c7220 */ /* 0x000fc40000410000 */
[----:B------:R-:W-:-:S05]  /*2160*/  FMUL.FTZ R144, R78, R115 ;  /* 0x000000734e907220 */ /* 0x000fca0000410000 */
[----:B------:R2:W-:Y:S08]  /*2170*/  MUFU.COS R122, R106 ;  /* 0x0000006a007a7308 */ /* 0x0005f00000000000 */
[----:B------:R-:W3:Y:S01]  /*2180*/  MUFU.EX2 R97, R97 ;  /* 0x0000006100617308 */ /* 0x000ee20000000800 */
[----:B--2---:R-:W-:Y:S02]  /*2190*/  FMUL.FTZ R106, R78, R95 ;  /* 0x0000005f4e6a7220 */ /* 0x004fe40000410000 */
[----:B------:R-:W-:-:S04]  /*21a0*/  FMUL.FTZ R95, R80, R3 ;  /* 0x00000003505f7220 */ /* 0x000fc80000410000 */
[----:B------:R-:W-:Y:S01]  /*21b0*/  FMUL.RZ R108, R95, 0.15915493667125701904 ;  /* 0x3e22f9835f6c7820 */ /* 0x000fe2000040c000 */
[----:B------:R-:W2:Y:S01]  /*21c0*/  MUFU.EX2 R96, R96 ;  /* 0x0000006000607308 */ /* 0x000ea20000000800 */
[----:B------:R-:W-:-:S04]  /*21d0*/  FMUL.FTZ R95, R78, R3 ;  /* 0x000000034e5f7220 */ /* 0x000fc80000410000 */
[----:B------:R-:W-:Y:S01]  /*21e0*/  FMUL.RZ R109, R95, 0.15915493667125701904 ;  /* 0x3e22f9835f6d7820 */ /* 0x000fe2000040c000 */
[--C-:B------:R-:W-:Y:S01]  /*21f0*/  HADD2.F32 R95, -RZ, R16.reuse.H0_H0 ;  /* 0x20000010ff5f7230 */ /* 0x100fe20000004100 */
[C---:B---3--:R-:W-:Y:S01]  /*2200*/  FMUL.FTZ R122, R97.reuse, R122 ;  /* 0x0000007a617a7220 */ /* 0x048fe20000410000 */
[----:B------:R-:W-:Y:S01]  /*2210*/  MUFU.EX2 R106, R106 ;  /* 0x0000006a006a7308 */ /* 0x000fe20000000800 */
[----:B------:R-:W-:Y:S01]  /*2220*/  FMUL.FTZ R123, R97, R98 ;  /* 0x00000062617b7220 */ /* 0x000fe20000410000 */
[----:B------:R-:W-:Y:S01]  /*2230*/  HADD2.F32 R97, -RZ, R16.H1_H1 ;  /* 0x30000010ff617230 */ /* 0x000fe20000004100 */
[----:B------:R-:W-:Y:S01]  /*2240*/  FMUL.FTZ R16, R86, R95 ;  /* 0x0000005f56107220 */ /* 0x000fe20000410000 */
[----:B------:R-:W-:-:S03]  /*2250*/  HADD2.F32 R98, -RZ, R17.H0_H0 ;  /* 0x20000011ff627230 */ /* 0x000fc60000004100 */
[----:B------:R-:W-:Y:S01]  /*2260*/  FMUL.FTZ R100, R86, R97 ;  /* 0x0000006156647220 */ /* 0x000fe20000410000 */
[----:B------:R-:W-:Y:S01]  /*2270*/  MUFU.SIN R131, R109 ;  /* 0x0000006d00837308 */ /* 0x000fe20000000400 */
[C---:B--2---:R-:W-:Y:S02]  /*2280*/  FMUL.FTZ R120, R96.reuse, R101 ;  /* 0x0000006560787220 */ /* 0x044fe40000410000 */
[----:B------:R-:W-:Y:S01]  /*2290*/  FMUL.FTZ R118, R96, R103 ;  /* 0x0000006760767220 */ /* 0x000fe20000410000 */
[----:B------:R-:W-:Y:S01]  /*22a0*/  HADD2.F32 R96, -RZ, R4.H1_H1 ;  /* 0x30000004ff607230 */ /* 0x000fe20000004100 */
[C---:B------:R-:W-:Y:S02]  /*22b0*/  FMUL.FTZ R133, R99.reuse, R16 ;  /* 0x0000001063857220 */ /* 0x040fe40000410000 */
[----:B------:R-:W-:Y:S01]  /*22c0*/  FMUL.FTZ R139, R99, R100 ;  /* 0x00000064638b7220 */ /* 0x000fe20000410000 */
[----:B------:R-:W2:Y:S01]  /*22d0*/  MUFU.COS R101, R108 ;  /* 0x0000006c00657308 */ /* 0x000ea20000000000 */
[----:B------:R-:W-:Y:S01]  /*22e0*/  HADD2.F32 R100, -RZ, R17.H1_H1 ;  /* 0x30000011ff647230 */ /* 0x000fe20000004100 */
[----:B------:R-:W-:-:S02]  /*22f0*/  FMUL.FTZ R17, R116, R133 ;  /* 0x0000008574117220 */ /* 0x000fc40000410000 */
[-C--:B------:R-:W-:Y:S02]  /*2300*/  FMUL.FTZ R16, R116, R139.reuse ;  /* 0x0000008b74107220 */ /* 0x080fe40000410000 */
[C---:B------:R-:W-:Y:S02]  /*2310*/  FMUL.FTZ R135, R83.reuse, R100 ;  /* 0x0000006453877220 */ /* 0x040fe40000410000 */
[----:B------:R-:W3:Y:S01]  /*2320*/  MUFU.COS R103, R109 ;  /* 0x0000006d00677308 */ /* 0x000ee20000000000 */
[C---:B------:R-:W-:Y:S02]  /*2330*/  FFMA.FTZ R17, R114.reuse, R139, R17 ;  /* 0x0000008b72117223 */ /* 0x040fe40000010011 */
[----:B------:R-:W-:Y:S02]  /*2340*/  FMUL.FTZ R137, R83, R98 ;  /* 0x0000006253897220 */ /* 0x000fe40000410000 */
[----:B------:R-:W-:Y:S02]  /*2350*/  FFMA.FTZ R16, R114, R133, -R16 ;  /* 0x0000008572107223 */ /* 0x000fe40000010810 */
[C---:B------:R-:W-:Y:S01]  /*2360*/  FFMA.FTZ R105, R96.reuse, R135, R17 ;  /* 0x0000008760697223 */ /* 0x040fe20000010011 */
[----:B------:R-:W4:Y:S01]  /*2370*/  MUFU.SIN R129, R108 ;  /* 0x0000006c00817308 */ /* 0x000f220000000400 */
[----:B------:R-:W-:-:S02]  /*2380*/  FFMA.FTZ R17, R96, R137, R16 ;  /* 0x0000008960117223 */ /* 0x000fc40000010010 */
[----:B--2---:R-:W-:Y:S02]  /*2390*/  FMUL.FTZ R128, R104, R101 ;  /* 0x0000006568807220 */ /* 0x004fe40000410000 */
[C---:B------:R-:W-:Y:S02]  /*23a0*/  FMUL.FTZ R101, R120.reuse, R17 ;  /* 0x0000001178657220 */ /* 0x040fe40000410000 */
[----:B------:R-:W-:Y:S02]  /*23b0*/  FMUL.FTZ R16, R120, R105 ;  /* 0x0000006978107220 */ /* 0x000fe40000410000 */
[C---:B---3--:R-:W-:Y:S01]  /*23c0*/  FMUL.FTZ R130, R106.reuse, R103 ;  /* 0x000000676a827220 */ /* 0x048fe20000410000 */
[--C-:B------:R-:W-:Y:S01]  /*23d0*/  HADD2.F32 R103, -RZ, R18.reuse.H0_H0 ;  /* 0x20000012ff677230 */ /* 0x100fe20000004100 */
[----:B------:R-:W-:Y:S02]  /*23e0*/  FMUL.FTZ R131, R106, R131 ;  /* 0x000000836a837220 */ /* 0x000fe40000410000 */
[----:B------:R-:W-:Y:S01]  /*23f0*/  FFMA.FTZ R106, R118, R105, R101 ;  /* 0x00000069766a7223 */ /* 0x000fe20000010065 */
[----:B------:R-:W-:Y:S01]  /*2400*/  HADD2.F32 R101, -RZ, R5.H0_H0 ;  /* 0x20000005ff657230 */ /* 0x000fe20000004100 */
[----:B------:R-:W-:Y:S01]  /*2410*/  FMUL.FTZ R132, R84, R103 ;  /* 0x0000006754847220 */ /* 0x000fe20000410000 */
[----:B------:R-:W-:Y:S01]  /*2420*/  HADD2.F32 R105, -RZ, R18.H1_H1 ;  /* 0x30000012ff697230 */ /* 0x000fe20000004100 */
[----:B----4-:R-:W-:-:S02]  /*2430*/  FMUL.FTZ R129, R104, R129 ;  /* 0x0000008168817220 */ /* 0x010fc40000410000 */
[----:B------:R-:W-:Y:S02]  /*2440*/  FFMA.FTZ R104, R118, R17, -R16 ;  /* 0x0000001176687223 */ /* 0x000fe40000010810 */
[----:B------:R-:W-:Y:S02]  /*2450*/  FMUL.FTZ R16, R32, R116 ;  /* 0x0000007420107220 */ /* 0x000fe40000410000 */
[----:B------:R-:W-:Y:S02]  /*2460*/  FMUL.FTZ R134, R84, R105 ;  /* 0x0000006954867220 */ /* 0x000fe40000410000 */
[----:B------:R-:W-:Y:S02]  /*2470*/  FFMA.FTZ R18, R101, R132, R104 ;  /* 0x0000008465127223 */ /* 0x000fe40000010068 */
[C---:B------:R-:W-:Y:S02]  /*2480*/  FMUL.FTZ R17, R33.reuse, R116 ;  /* 0x0000007421117220 */ /* 0x040fe40000410000 */
[----:B------:R-:W-:-:S02]  /*2490*/  FFMA.FTZ R107, R33, R114, R16 ;  /* 0x00000072216b7223 */ /* 0x000fc40000010010 */
[----:B------:R-:W-:Y:S01]  /*24a0*/  FFMA.FTZ R104, R101, R134, R106 ;  /* 0x0000008665687223 */ /* 0x000fe2000001006a */
[----:B------:R-:W-:Y:S01]  /*24b0*/  HADD2.F32 R106, -RZ, R19.H1_H1 ;  /* 0x30000013ff6a7230 */ /* 0x000fe20000004100 */
[C---:B------:R-:W-:Y:S02]  /*24c0*/  FMUL.FTZ R109, R123.reuse, R18 ;  /* 0x000000127b6d7220 */ /* 0x040fe40000410000 */
[----:B------:R-:W-:Y:S02]  /*24d0*/  FFMA.FTZ R17, R32, R114, -R17 ;  /* 0x0000007220117223 */ /* 0x000fe40000010811 */
[----:B------:R-:W-:Y:S02]  /*24e0*/  FMUL.FTZ R16, R120, R107 ;  /* 0x0000006b78107220 */ /* 0x000fe40000410000 */
[-C--:B------:R-:W-:Y:S02]  /*24f0*/  FFMA.FTZ R109, R122, R104.reuse, R109 ;  /* 0x000000687a6d7223 */ /* 0x080fe4000001006d */
[----:B------:R-:W-:Y:S01]  /*2500*/  FMUL.FTZ R19, R123, R104 ;  /* 0x000000687b137220 */ /* 0x000fe20000410000 */
[----:B------:R-:W-:Y:S01]  /*2510*/  HADD2.F32 R104, -RZ, R5.H1_H1 ;  /* 0x30000005ff687230 */ /* 0x000fe20000004100 */
[----:B------:R-:W-:-:S02]  /*2520*/  FFMA.FTZ R16, R118, R17, -R16 ;  /* 0x0000001176107223 */ /* 0x000fc40000010810 */
[----:B------:R-:W-:Y:S02]  /*2530*/  FMUL.FTZ R141, R81, R106 ;  /* 0x0000006a518d7220 */ /* 0x000fe40000410000 */
[----:B------:R-:W-:Y:S02]  /*2540*/  FMUL.FTZ R17, R120, R17 ;  /* 0x0000001178117220 */ /* 0x000fe40000410000 */
[----:B------:R-:W-:Y:S02]  /*2550*/  FFMA.FTZ R18, R122, R18, -R19 ;  /* 0x000000127a127223 */ /* 0x000fe40000010813 */
[----:B------:R-:W-:Y:S02]  /*2560*/  FFMA.FTZ R108, R104, R141, R109 ;  /* 0x0000008d686c7223 */ /* 0x000fe4000001006d */
[----:B------:R-:W-:Y:S01]  /*2570*/  FFMA.FTZ R17, R118, R107, R17 ;  /* 0x0000006b76117223 */ /* 0x000fe20000010011 */
[----:B------:R-:W-:Y:S01]  /*2580*/  HADD2.F32 R107, -RZ, R20.H0_H0 ;  /* 0x20000014ff6b7230 */ /* 0x000fe20000004100 */
[----:B------:R-:W-:-:S02]  /*2590*/  FFMA.FTZ R18, R104, R143, R18 ;  /* 0x0000008f68127223 */ /* 0x000fc40000010012 */
[----:B------:R-:W-:Y:S02]  /*25a0*/  FMUL.FTZ R109, R125, R108 ;  /* 0x0000006c7d6d7220 */ /* 0x000fe40000410000 */
[C---:B------:R-:W-:Y:S02]  /*25b0*/  FMUL.FTZ R19, R123.reuse, R17 ;  /* 0x000000117b137220 */ /* 0x040fe40000410000 */
[----:B------:R-:W-:Y:S01]  /*25c0*/  FFMA.FTZ R20, R124, R18, -R109 ;  /* 0x000000127c147223 */ /* 0x000fe2000001086d */
[----:B------:R-:W-:Y:S01]  /*25d0*/  HADD2.F32 R109, -RZ, R6.H0_H0 ;  /* 0x20000006ff6d7230 */ /* 0x000fe20000004100 */
[-C--:B------:R-:W-:Y:S02]  /*25e0*/  FFMA.FTZ R19, R122, R16.reuse, -R19 ;  /* 0x000000107a137223 */ /* 0x080fe40000010813 */
[----:B------:R-:W-:Y:S02]  /*25f0*/  FMUL.FTZ R16, R123, R16 ;  /* 0x000000107b107220 */ /* 0x000fe40000410000 */
[----:B------:R-:W-:-:S02]  /*2600*/  FMUL.FTZ R113, R125, R18 ;  /* 0x000000127d717220 */ /* 0x000fc40000410000 */
[----:B------:R-:W-:Y:S02]  /*2610*/  FMUL.FTZ R136, R82, R107 ;  /* 0x0000006b52887220 */ /* 0x000fe40000410000 */
[----:B------:R-:W-:Y:S02]  /*2620*/  FFMA.FTZ R16, R122, R17, R16 ;  /* 0x000000117a107223 */ /* 0x000fe40000010010 */
[----:B------:R-:W-:Y:S01]  /*2630*/  FFMA.FTZ R113, R124, R108, R113 ;  /* 0x0000006c7c717223 */ /* 0x000fe20000010071 */
[----:B------:R-:W-:Y:S01]  /*2640*/  HADD2.F32 R108, -RZ, R21.H0_H0 ;  /* 0x20000015ff6c7230 */ /* 0x000fe20000004100 */
[----:B------:R-:W-:Y:S02]  /*2650*/  FFMA.FTZ R20, R109, R136, R20 ;  /* 0x000000886d147223 */ /* 0x000fe40000010014 */
[----:B------:R-:W-:Y:S02]  /*2660*/  FMUL.FTZ R17, R125, R16 ;  /* 0x000000107d117220 */ /* 0x000fe40000410000 */
[----:B------:R-:W-:-:S02]  /*2670*/  FFMA.FTZ R113, R109, R138, R113 ;  /* 0x0000008a6d717223 */ /* 0x000fc40000010071 */
[----:B------:R-:W-:Y:S02]  /*2680*/  FMUL.FTZ R18, R127, R20 ;  /* 0x000000147f127220 */ /* 0x000fe40000410000 */
[----:B------:R-:W-:Y:S02]  /*2690*/  FFMA.FTZ R17, R124, R19, -R17 ;  /* 0x000000137c117223 */ /* 0x000fe40000010811 */
[----:B------:R-:W-:Y:S02]  /*26a0*/  FFMA.FTZ R18, R126, R113, R18 ;  /* 0x000000717e127223 */ /* 0x000fe40000010012 */
[----:B------:R-:W-:Y:S02]  /*26b0*/  FMUL.FTZ R19, R125, R19 ;  /* 0x000000137d137220 */ /* 0x000fe40000410000 */
[----:B------:R-:W-:Y:S02]  /*26c0*/  FMUL.FTZ R113, R127, R113 ;  /* 0x000000717f717220 */ /* 0x000fe40000410000 */
[----:B------:R-:W-:-:S02]  /*26d0*/  FFMA.FTZ R19, R124, R16, R19 ;  /* 0x000000107c137223 */ /* 0x000fc40000010013 */
[----:B------:R-:W-:Y:S02]  /*26e0*/  FFMA.FTZ R113, R126, R20, -R113 ;  /* 0x000000147e717223 */ /* 0x000fe40000010871 */
[----:B------:R-:W-:Y:S02]  /*26f0*/  FMUL.FTZ R147, R79, R108 ;  /* 0x0000006c4f937220 */ /* 0x000fe40000410000 */
[C---:B------:R-:W-:Y:S02]  /*2700*/  FFMA.FTZ R20, R110.reuse, R145, R18 ;  /* 0x000000916e147223 */ /* 0x040fe40000010012 */
[----:B------:R-:W-:Y:S02]  /*2710*/  FMUL.FTZ R16, R127, R19 ;  /* 0x000000137f107220 */ /* 0x000fe40000410000 */
[----:B------:R-:W-:Y:S02]  /*2720*/  FFMA.FTZ R113, R110, R147, R113 ;  /* 0x000000936e717223 */ /* 0x000fe40000010071 */
[----:B------:R-:W-:-:S02]  /*2730*/  FMUL.FTZ R21, R129, R20 ;  /* 0x0000001481157220 */ /* 0x000fc40000410000 */
[-C--:B------:R-:W-:Y:S02]  /*2740*/  FMUL.FTZ R18, R127, R17.reuse ;  /* 0x000000117f127220 */ /* 0x080fe40000410000 */
[----:B------:R-:W-:Y:S02]  /*2750*/  FFMA.FTZ R16, R126, R17, -R16 ;  /* 0x000000117e107223 */ /* 0x000fe40000010810 */
[-C--:B------:R-:W-:Y:S02]  /*2760*/  FMUL.FTZ R17, R129, R113.reuse ;  /* 0x0000007181117220 */ /* 0x080fe40000410000 */
[----:B------:R-:W-:Y:S01]  /*2770*/  FFMA.FTZ R21, R128, R113, -R21 ;  /* 0x0000007180157223 */ /* 0x000fe20000010815 */
[----:B------:R-:W-:Y:S01]  /*2780*/  HADD2.F32 R113, -RZ, R22.H1_H1 ;  /* 0x30000016ff717230 */ /* 0x000fe20000004100 */
[----:B------:R-:W-:Y:S02]  /*2790*/  FFMA.FTZ R18, R126, R19, R18 ;  /* 0x000000137e127223 */ /* 0x000fe40000010012 */
[----:B------:R-:W-:-:S02]  /*27a0*/  FFMA.FTZ R20, R128, R20, R17 ;  /* 0x0000001480147223 */ /* 0x000fc40000010011 */
[----:B------:R-:W-:Y:S02]  /*27b0*/  FMUL.FTZ R142, R80, R113 ;  /* 0x00000071508e7220 */ /* 0x000fe40000410000 */
[----:B------:R-:W-:Y:S02]  /*27c0*/  FMUL.FTZ R17, R129, R18 ;  /* 0x0000001281117220 */ /* 0x000fe40000410000 */
[----:B------:R-:W-:Y:S02]  /*27d0*/  FFMA.FTZ R20, R117, R142, R20 ;  /* 0x0000008e75147223 */ /* 0x000fe40000010014 */
[-C--:B------:R-:W-:Y:S02]  /*27e0*/  FMUL.FTZ R19, R129, R16.reuse ;  /* 0x0000001081137220 */ /* 0x080fe40000410000 */
[----:B------:R-:W-:Y:S02]  /*27f0*/  FFMA.FTZ R17, R128, R16, -R17 ;  /* 0x0000001080117223 */ /* 0x000fe40000010811 */
[----:B------:R-:W-:-:S02]  /*2800*/  FFMA.FTZ R21, R117, R140, R21 ;  /* 0x0000008c75157223 */ /* 0x000fc40000010015 */
[C---:B------:R-:W-:Y:S02]  /*2810*/  FMUL.FTZ R16, R131.reuse, R20 ;  /* 0x0000001483107220 */ /* 0x040fe40000410000 */
[----:B------:R-:W-:Y:S02]  /*2820*/  FFMA.FTZ R19, R128, R18, R19 ;  /* 0x0000001280137223 */ /* 0x000fe40000010013 */
[CC--:B------:R-:W-:Y:S02]  /*2830*/  FMUL.FTZ R149, R131.reuse, R21.reuse ;  /* 0x0000001583957220 */ /* 0x0c0fe40000410000 */
[----:B------:R-:W-:Y:S02]  /*2840*/  FFMA.FTZ R21, R130, R21, -R16 ;  /* 0x0000001582157223 */ /* 0x000fe40000010810 */
[C---:B------:R-:W-:Y:S02]  /*2850*/  FMUL.FTZ R16, R131.reuse, R17 ;  /* 0x0000001183107220 */ /* 0x040fe40000410000 */
[----:B------:R-:W-:-:S02]  /*2860*/  FMUL.FTZ R154, R131, R19 ;  /* 0x00000013839a7220 */ /* 0x000fc40000410000 */
[C---:B------:R-:W-:Y:S02]  /*2870*/  FFMA.FTZ R18, R130.reuse, R19, R16 ;  /* 0x0000001382127223 */ /* 0x040fe40000010010 */
[C---:B------:R-:W-:Y:S02]  /*2880*/  FFMA.FTZ R154, R130.reuse, R17, -R154 ;  /* 0x00000011829a7223 */ /* 0x040fe4000001089a */
[----:B------:R2:W3:Y:S01]  /*2890*/  @P1 LDS.64 R16, [R48.X8+0x2d18] ;  /* 0x002d180030101984 */ /* 0x0004e20000008a00 */
[----:B------:R-:W-:Y:S02]  /*28a0*/  FFMA.FTZ R149, R130, R20, R149 ;  /* 0x0000001482957223 */ /* 0x000fe40000010095 */
[----:B------:R-:W-:Y:S02]  /*28b0*/  FMUL.FTZ R22, R78, R121 ;  /* 0x000000794e167220 */ /* 0x000fe40000410000 */
[C---:B------:R-:W-:Y:S02]  /*28c0*/  FFMA.FTZ R153, R23.reuse, R144, R21 ;  /* 0x0000009017997223 */ /* 0x040fe40000010015 */
[----:B------:R-:W-:Y:S01]  /*28d0*/  FFMA.FTZ R152, R23, R22, R149 ;  /* 0x0000001617987223 */ /* 0x000fe20000010095 */
[----:B------:R-:W-:Y:S05]  /*28e0*/  @P1 BRA `(.L_x_12807) ;  /* 0x0000009000001947 */ /* 0x000fea0003800000 */
[----:B012---:R-:W-:Y:S01]  /*28f0*/  ISETP.NE.AND P3, PT, R0, c[0x0][0x174], PT ;  /* 0x00005d0000007a0c */ /* 0x007fe20003f65270 */
[----:B---3--:R-:W-:-:S12]  /*2900*/  HFMA2.MMA R17, -RZ, RZ, 0, 0 ;  /* 0x00000000ff117435 */ /* 0x008fd800000001ff */
[----:B------:R-:W-:-:S04]  /*2910*/  @P3 IADD3 R19, -R36, c[0x0][0x174], RZ ;  /* 0x00005d0024133a10 */ /* 0x000fc80007ffe1ff */
[----:B------:R-:W-:-:S04]  /*2920*/  @P3 LEA.HI R16, R19, R19, RZ, 0x1 ;  /* 0x0000001313103211 */ /* 0x000fc800078f08ff */
[----:B------:R-:W-:-:S04]  /*2930*/  @P3 LOP3.LUT R16, R16, 0xfffffe, RZ, 0xc0, !PT ;  /* 0x00fffffe10103812 */ /* 0x000fc800078ec0ff */
[----:B------:R-:W-:Y:S02]  /*2940*/  @P3 IADD3 R19, -R16, R19, RZ ;  /* 0x0000001310133210 */ /* 0x000fe40007ffe1ff */
[----:B------:R-:W-:Y:S02]  /*2950*/  MOV R16, 0x3f800000 ;  /* 0x3f80000000107802 */ /* 0x000fe40000000f00 */
[----:B------:R-:W-:-:S05]  /*2960*/  @P3 LEA R19, R19, R60, 0x8 ;  /* 0x0000003c13133211 */ /* 0x000fca00078e40ff */
[----:B------:R0:W1:Y:S02]  /*2970*/  @P3 LDS.64 R16, [R19.X8+0x1d10] ;  /* 0x001d100013103984 */ /* 0x0000640000008a00 */
.L_x_12807:
[----:B012---:R-:W-:Y:S05]  /*2980*/  BSYNC B0 ;  /* 0x0000000000007941 */ /* 0x007fea0003800000 */
.L_x_12806:
[----:B------:R-:W0:Y:S01]  /*2990*/  SHFL.UP PT, R151, R152, 0x1, RZ ;  /* 0x0420000098977989 */ /* 0x000e2200000e00ff */
[----:B------:R-:W-:Y:S01]  /*29a0*/  ISETP.GE.AND P3, PT, R47, 0x1, PT ;  /* 0x000000012f00780c */ /* 0x000fe20003f66270 */
[----:B------:R-:W-:Y:S01]  /*29b0*/  BSSY B0, `(.L_x_12808) ;  /* 0x0000116000007945 */ /* 0x000fe20003800000 */
[----:B------:R-:W-:Y:S01]  /*29c0*/  MOV R157, c[0x0][0x2bc] ;  /* 0x0000af00009d7a02 */ /* 0x000fe20000000f00 */
[----:B------:R-:W1:Y:S01]  /*29d0*/  SHFL.UP PT, R149, R153, 0x1, RZ ;  /* 0x0420000099957989 */ /* 0x000e6200000e00ff */
[----:B------:R-:W-:Y:S02]  /*29e0*/  IADD3 R161, R36, -c[0x0][0x174], RZ ;  /* 0x80005d0024a17a10 */ /* 0x000fe40007ffe0ff */
[----:B------:R-:W-:Y:S01]  /*29f0*/  SHF.R.U32.HI R160, RZ, 0x1, R157 ;  /* 0x00000001ffa07819 */ /* 0x000fe2000001169d */
[----:B------:R-:W2:Y:S01]  /*2a00*/  SHFL.UP PT, R19, R154, 0x1, RZ ;  /* 0x042000009a137989 */ /* 0x000ea200000e00ff */
[----:B------:R-:W-:Y:S01]  /*2a10*/  ISETP.GE.OR P0, PT, R0, c[0x0][0x174], P0 ;  /* 0x00005d0000007a0c */ /* 0x000fe20000706670 */
[----:B------:R-:W-:-:S02]  /*2a20*/  IMAD R161, R161, -0x200, RZ ;  /* 0xfffffe00a1a17824 */ /* 0x000fc400078e02ff */
[----:B------:R-:W4:Y:S01]  /*2a30*/  SHFL.UP PT, R21, R18, 0x1, RZ ;  /* 0x0420000012157989 */ /* 0x000f2200000e00ff */
[----:B------:R-:W-:Y:S02]  /*2a40*/  IMAD R160, R160, R53, RZ ;  /* 0x00000035a0a07224 */ /* 0x000fe400078e02ff */
[C---:B0-----:R-:W-:Y:S02]  /*2a50*/  FMUL.FTZ R148, R18.reuse, R151 ;  /* 0x0000009712947220 */ /* 0x041fe40000410000 */
[-C--:B-1----:R-:W-:Y:S02]  /*2a60*/  FMUL.FTZ R150, R18, R149.reuse ;  /* 0x0000009512967220 */ /* 0x082fe40000410000 */
[----:B------:R-:W-:Y:S02]  /*2a70*/  FFMA.FTZ R148, R154, R149, -R148 ;  /* 0x000000959a947223 */ /* 0x000fe40000010894 */
[----:B--2---:R-:W-:Y:S02]  /*2a80*/  FMUL.FTZ R20, R18, R19 ;  /* 0x0000001312147220 */ /* 0x004fe40000410000 */
[----:B------:R-:W-:-:S02]  /*2a90*/  FFMA.FTZ R151, R154, R151, R150 ;  /* 0x000000979a977223 */ /* 0x000fc40000010096 */
[-C--:B----4-:R-:W-:Y:S02]  /*2aa0*/  FFMA.FTZ R149, R154, R21.reuse, R20 ;  /* 0x000000159a957223 */ /* 0x090fe40000010014 */
[----:B------:R-:W-:Y:S02]  /*2ab0*/  FMUL.FTZ R21, R18, R21 ;  /* 0x0000001512157220 */ /* 0x000fe40000410000 */
[----:B------:R-:W-:Y:S01]  /*2ac0*/  @P3 FADD.FTZ R152, R152, R151 ;  /* 0x0000009798983221 */ /* 0x000fe20000010000 */
[----:B------:R-:W-:Y:S01]  /*2ad0*/  FSEL R149, R18, R149, !P3 ;  /* 0x0000009512957208 */ /* 0x000fe20005800000 */
[----:B------:R-:W-:Y:S02]  /*2ae0*/  @P3 FADD.FTZ R153, R153, R148 ;  /* 0x0000009499993221 */ /* 0x000fe40000010000 */
[----:B------:R-:W-:Y:S01]  /*2af0*/  @P3 FFMA.FTZ R154, R154, R19, -R21 ;  /* 0x000000139a9a3223 */ /* 0x000fe20000010815 */
[----:B------:R-:W-:Y:S01]  /*2b00*/  ISETP.GE.AND P3, PT, R47, 0x2, PT ;  /* 0x000000022f00780c */ /* 0x000fe20003f66270 */
[----:B------:R-:W0:Y:S04]  /*2b10*/  SHFL.UP PT, R21, R152, 0x2, RZ ;  /* 0x0440000098157989 */ /* 0x000e2800000e00ff */
[----:B------:R-:W1:Y:S04]  /*2b20*/  SHFL.UP PT, R20, R153, 0x2, RZ ;  /* 0x0440000099147989 */ /* 0x000e6800000e00ff */
[----:B------:R-:W2:Y:S04]  /*2b30*/  SHFL.UP PT, R18, R154, 0x2, RZ ;  /* 0x044000009a127989 */ /* 0x000ea800000e00ff */
[----:B------:R-:W4:Y:S01]  /*2b40*/  SHFL.UP PT, R19, R149, 0x2, RZ ;  /* 0x0440000095137989 */ /* 0x000f2200000e00ff */
[----:B0-----:R-:W-:-:S02]  /*2b50*/  FMUL.FTZ R151, R149, R21 ;  /* 0x0000001595977220 */ /* 0x001fc40000410000 */
[CC--:B-1----:R-:W-:Y:S02]  /*2b60*/  FMUL.FTZ R150, R149.reuse, R20.reuse ;  /* 0x0000001495967220 */ /* 0x0c2fe40000410000 */
[C---:B------:R-:W-:Y:S02]  /*2b70*/  FFMA.FTZ R20, R154.reuse, R20, -R151 ;  /* 0x000000149a147223 */ /* 0x040fe40000010897 */
[C---:B--2---:R-:W-:Y:S02]  /*2b80*/  FMUL.FTZ R148, R149.reuse, R18 ;  /* 0x0000001295947220 */ /* 0x044fe40000410000 */
[C---:B------:R-:W-:Y:S02]  /*2b90*/  FFMA.FTZ R21, R154.reuse, R21, R150 ;  /* 0x000000159a157223 */ /* 0x040fe40000010096 */
[-C--:B----4-:R-:W-:Y:S02]  /*2ba0*/  FMUL.FTZ R151, R149, R19.reuse ;  /* 0x0000001395977220 */ /* 0x090fe40000410000 */
[----:B------:R-:W-:-:S02]  /*2bb0*/  FFMA.FTZ R148, R154, R19, R148 ;  /* 0x000000139a947223 */ /* 0x000fc40000010094 */
        /* <DEDUP_REMOVED lines=8> */
[----:B------:R-:W4:Y:S01]  /*2c40*/  SHFL.UP PT, R21, R148, 0x4, RZ ;  /* 0x0480000094157989 */ /* 0x000f2200000e00ff */
[C---:B0-----:R-:W-:Y:S02]  /*2c50*/  FMUL.FTZ R155, R148.reuse, R149 ;  /* 0x00000095949b7220 */ /* 0x041fe40000410000 */
[----:B-1----:R-:W-:-:S02]  /*2c60*/  FMUL.FTZ R20, R148, R19 ;  /* 0x0000001394147220 */ /* 0x002fc40000410000 */
[-C--:B--2---:R-:W-:Y:S02]  /*2c70*/  FMUL.FTZ R150, R148, R151.reuse ;  /* 0x0000009794967220 */ /* 0x084fe40000410000 */
[----:B------:R-:W-:Y:S02]  /*2c80*/  FFMA.FTZ R155, R154, R151, R155 ;  /* 0x000000979a9b7223 */ /* 0x000fe4000001009b */
[-C--:B----4-:R-:W-:Y:S02]  /*2c90*/  FMUL.FTZ R18, R148, R21.reuse ;  /* 0x0000001594127220 */ /* 0x090fe40000410000 */
        /* <DEDUP_REMOVED lines=9> */
[----:B------:R-:W-:-:S02]  /*2d30*/  MOV R155, c[0x0][0x29c] ;  /* 0x0000a700009b7a02 */ /* 0x000fc40000000f00 */
[----:B------:R-:W-:Y:S01]  /*2d40*/  ISETP.GE.AND P3, PT, R47, 0x8, PT ;  /* 0x000000082f00780c */ /* 0x000fe20003f66270 */
[----:B------:R-:W1:Y:S01]  /*2d50*/  SHFL.UP PT, R151, R152, 0x8, RZ ;  /* 0x0500000098977989 */ /* 0x000e6200000e00ff */
[----:B------:R-:W-:Y:S02]  /*2d60*/  SHF.R.U64 R156, R18, 0x1, R155 ;  /* 0x00000001129c7819 */ /* 0x000fe4000000129b */
[----:B------:R-:W-:Y:S01]  /*2d70*/  SHF.R.U64 R159, R20, 0x1, R157 ;  /* 0x00000001149f7819 */ /* 0x000fe2000000129d */
[----:B------:R-:W2:Y:S01]  /*2d80*/  SHFL.UP PT, R149, R153, 0x8, RZ ;  /* 0x0500000099957989 */ /* 0x000ea200000e00ff */
[----:B------:R-:W-:-:S03]  /*2d90*/  SHF.R.U32.HI R158, RZ, 0x1, R155 ;  /* 0x00000001ff9e7819 */ /* 0x000fc6000001169b */
[----:B------:R-:W4:Y:S01]  /*2da0*/  SHFL.UP PT, R21, R148, 0x8, RZ ;  /* 0x0500000094157989 */ /* 0x000f2200000e00ff */
[C---:B0-----:R-:W-:Y:S02]  /*2db0*/  FMUL.FTZ R18, R148.reuse, R19 ;  /* 0x0000001394127220 */ /* 0x041fe40000410000 */
[C---:B-1----:R-:W-:Y:S02]  /*2dc0*/  FMUL.FTZ R20, R148.reuse, R151 ;  /* 0x0000009794147220 */ /* 0x042fe40000410000 */
[-C--:B--2---:R-:W-:Y:S02]  /*2dd0*/  FMUL.FTZ R155, R148, R149.reuse ;  /* 0x00000095949b7220 */ /* 0x084fe40000410000 */
[C---:B------:R-:W-:Y:S02]  /*2de0*/  FFMA.FTZ R150, R154.reuse, R149, -R20 ;  /* 0x000000959a967223 */ /* 0x040fe40000010814 */
[-C--:B----4-:R-:W-:Y:S02]  /*2df0*/  FFMA.FTZ R157, R154, R21.reuse, R18 ;  /* 0x000000159a9d7223 */ /* 0x090fe40000010012 */
[----:B------:R-:W-:-:S02]  /*2e00*/  FMUL.FTZ R21, R148, R21 ;  /* 0x0000001594157220 */ /* 0x000fc40000410000 */
[----:B------:R-:W-:Y:S01]  /*2e10*/  FFMA.FTZ R155, R154, R151, R155 ;  /* 0x000000979a9b7223 */ /* 0x000fe2000001009b */
[----:B------:R-:W-:Y:S01]  /*2e20*/  FSEL R157, R148, R157, !P3 ;  /* 0x0000009d949d7208 */ /* 0x000fe20005800000 */
[----:B------:R-:W-:Y:S02]  /*2e30*/  IMAD R149, R158, R53, RZ ;  /* 0x000000359e957224 */ /* 0x000fe400078e02ff */
[----:B------:R-:W-:Y:S02]  /*2e40*/  @P3 FFMA.FTZ R154, R154, R19, -R21 ;  /* 0x000000139a9a3223 */ /* 0x000fe40000010815 */
[----:B------:R-:W-:Y:S02]  /*2e50*/  IMAD R151, R50, R159, R160 ;  /* 0x0000009f32977224 */ /* 0x000fe400078e02a0 */
[----:B------:R-:W-:Y:S01]  /*2e60*/  IMAD.WIDE.U32 R18, R159, R53, RZ ;  /* 0x000000359f127225 */ /* 0x000fe200078e00ff */
[----:B------:R-:W0:Y:S03]  /*2e70*/  SHFL.UP PT, R148, R154, 0x10, RZ ;  /* 0x060000009a947989 */ /* 0x000e2600000e00ff */
[----:B------:R-:W-:Y:S01]  /*2e80*/  @P3 FADD.FTZ R153, R153, R150 ;  /* 0x0000009699993221 */ /* 0x000fe20000010000 */
[----:B------:R-:W-:Y:S01]  /*2e90*/  IADD3 R19, R151, R19, RZ ;  /* 0x0000001397137210 */ /* 0x000fe20007ffe0ff */
[----:B------:R-:W-:Y:S01]  /*2ea0*/  @P3 FADD.FTZ R152, R152, R155 ;  /* 0x0000009b98983221 */ /* 0x000fe20000010000 */
[----:B------:R-:W-:Y:S01]  /*2eb0*/  ISETP.GE.AND P3, PT, R47, 0x10, PT ;  /* 0x000000102f00780c */ /* 0x000fe20003f66270 */
[----:B------:R-:W-:Y:S01]  /*2ec0*/  IMAD R149, R50, R156, R149 ;  /* 0x0000009c32957224 */ /* 0x000fe200078e0295 */
[----:B------:R-:W1:Y:S01]  /*2ed0*/  SHFL.UP PT, R150, R153, 0x10, RZ ;  /* 0x0600000099967989 */ /* 0x000e6200000e00ff */
[----:B------:R-:W-:-:S03]  /*2ee0*/  IMAD.WIDE.U32 R20, R156, R53, RZ ;  /* 0x000000359c147225 */ /* 0x000fc600078e00ff */
[----:B------:R-:W2:Y:S01]  /*2ef0*/  SHFL.UP PT, R151, R152, 0x10, RZ ;  /* 0x0600000098977989 */ /* 0x000ea200000e00ff */
[C---:B------:R-:W-:Y:S01]  /*2f00*/  IMAD R156, R146.reuse, c[0x0][0x2a0], RZ ;  /* 0x0000a800929c7a24 */ /* 0x040fe200078e02ff */
[----:B------:R-:W-:Y:S01]  /*2f10*/  IADD3 R21, R149, R21, RZ ;  /* 0x0000001595157210 */ /* 0x000fe20007ffe0ff */
[----:B------:R-:W-:Y:S01]  /*2f20*/  IMAD R158, R146, c[0x0][0x2c0], RZ ;  /* 0x0000b000929e7a24 */ /* 0x000fe200078e02ff */
[----:B------:R-:W4:Y:S01]  /*2f30*/  SHFL.UP PT, R149, R157, 0x10, RZ ;  /* 0x060000009d957989 */ /* 0x000f2200000e00ff */
        /* <DEDUP_REMOVED lines=8> */
[----:B------:R-:W-:Y:S02]  /*2fc0*/  SHF.L.U32 R19, R48, 0x2, RZ ;  /* 0x0000000230137819 */ /* 0x000fe400000006ff */
[----:B------:R-:W-:Y:S01]  /*2fd0*/  LEA.HI.X R162, R18, c[0x0][0x324], R21, 0x3, P5 ;  /* 0x0000c90012a27a11 */ /* 0x000fe200028f1c15 */
[----:B0-----:R-:W-:Y:S01]  /*2fe0*/  FMUL.FTZ R21, R157, R148 ;  /* 0x000000949d157220 */ /* 0x001fe20000410000 */
[----:B------:R-:W-:Y:S01]  /*2ff0*/  IADD3 R18, P5, R19, R156, RZ ;  /* 0x0000009c13127210 */ /* 0x000fe20007fbe0ff */
[C---:B-1----:R-:W-:Y:S01]  /*3000*/  FMUL.FTZ R156, R157.reuse, R150 ;  /* 0x000000969d9c7220 */ /* 0x042fe20000410000 */
[----:B------:R-:W-:Y:S01]  /*3010*/  LEA.HI.X R164, R20, c[0x0][0x31c], R155, 0x3, P4 ;  /* 0x0000c70014a47a11 */ /* 0x000fe200020f1c9b */
[----:B--2---:R-:W-:Y:S01]  /*3020*/  FMUL.FTZ R155, R157, R151 ;  /* 0x000000979d9b7220 */ /* 0x004fe20000410000 */
[----:B------:R-:W-:Y:S01]  /*3030*/  IADD3 R20, P4, R19, R158, RZ ;  /* 0x0000009e13147210 */ /* 0x000fe20007f9e0ff */
[----:B----4-:R-:W-:Y:S01]  /*3040*/  FMUL.FTZ R19, R157, R149 ;  /* 0x000000959d137220 */ /* 0x010fe20000410000 */
[----:B-----5:R0:W-:Y:S01]  /*3050*/  SHFL.IDX PT, R158, R34, RZ, 0x1f ;  /* 0x00001fff229e7589 */ /* 0x0201e200000e0000 */
[C---:B------:R-:W-:Y:S01]  /*3060*/  FFMA.FTZ R151, R154.reuse, R151, R156 ;  /* 0x000000979a977223 */ /* 0x040fe2000001009c */
[----:B------:R-:W-:Y:S01]  /*3070*/  SHF.R.U32.HI R159, RZ, 0x1e, R48 ;  /* 0x0000001eff9f7819 */ /* 0x000fe20000011630 */
[C---:B------:R-:W-:Y:S01]  /*3080*/  FFMA.FTZ R156, R154.reuse, R149, R21 ;  /* 0x000000959a9c7223 */ /* 0x040fe20000010015 */
[----:B------:R-:W-:Y:S01]  /*3090*/  HADD2.F32 R149, -RZ, R14.H0_H0 ;  /* 0x2000000eff957230 */ /* 0x000fe20000004100 */
[----:B------:R-:W-:-:S02]  /*30a0*/  FFMA.FTZ R150, R154, R150, -R155 ;  /* 0x000000969a967223 */ /* 0x000fc4000001089b */
[----:B------:R-:W-:Y:S01]  /*30b0*/  @P3 FFMA.FTZ R154, R154, R148, -R19 ;  /* 0x000000949a9a3223 */ /* 0x000fe20000010813 */
[--C-:B------:R-:W-:Y:S01]  /*30c0*/  HADD2.F32 R148, -RZ, R15.reuse.H1_H1 ;  /* 0x3000000fff947230 */ /* 0x100fe20000004100 */
[----:B------:R-:W-:Y:S01]  /*30d0*/  @P3 FADD.FTZ R153, R153, R150 ;  /* 0x0000009699993221 */ /* 0x000fe20000010000 */
[----:B------:R-:W-:Y:S01]  /*30e0*/  HADD2.F32 R150, -RZ, R15.H0_H0 ;  /* 0x2000000fff967230 */ /* 0x000fe20000004100 */
[----:B------:R-:W-:Y:S01]  /*30f0*/  @P3 FADD.FTZ R152, R152, R151 ;  /* 0x0000009798983221 */ /* 0x000fe20000010000 */
[----:B------:R-:W-:Y:S01]  /*3100*/  FSEL R156, R157, R156, !P3 ;  /* 0x0000009c9d9c7208 */ /* 0x000fe20005800000 */
[C---:B------:R-:W-:Y:S01]  /*3110*/  FMUL.FTZ R148, R61.reuse, R148 ;  /* 0x000000943d947220 */ /* 0x040fe20000410000 */
[----:B------:R-:W-:Y:S01]  /*3120*/  HADD2.F32 R19, -RZ, R14.H1_H1 ;  /* 0x3000000eff137230 */ /* 0x000fe20000004100 */
[----:B------:R-:W-:Y:S01]  /*3130*/  FMUL.FTZ R151, R61, R150 ;  /* 0x000000963d977220 */ /* 0x000fe20000410000 */
[----:B------:R1:W-:Y:S01]  /*3140*/  SHFL.IDX PT, R15, R35, RZ, 0x1f ;  /* 0x00001fff230f7589 */ /* 0x0003e200000e0000 */
[-C--:B------:R-:W-:Y:S01]  /*3150*/  FMUL.FTZ R21, R131, R148.reuse ;  /* 0x0000009483157220 */ /* 0x080fe20000410000 */
[----:B0-----:R-:W-:Y:S01]  /*3160*/  HADD2.F32 R34, -RZ, R13.H1_H1 ;  /* 0x3000000dff227230 */ /* 0x001fe20000004100 */
[----:B------:R-:W-:Y:S01]  /*3170*/  FMUL.FTZ R160, R130, R148 ;  /* 0x0000009482a07220 */ /* 0x000fe20000410000 */
[----:B------:R-:W0:Y:S01]  /*3180*/  SHFL.UP PT, R156, R156, 0x1, RZ ;  /* 0x042000009c9c7989 */ /* 0x000e2200000e00ff */
[----:B------:R-:W-:-:S02]  /*3190*/  FMUL.FTZ R149, R62, R149 ;  /* 0x000000953e957220 */ /* 0x000fc40000410000 */
[----:B------:R-:W-:Y:S01]  /*31a0*/  FFMA.FTZ R14, R130, R151, -R21 ;  /* 0x00000097820e7223 */ /* 0x000fe20000010815 */
[----:B------:R-:W2:Y:S01]  /*31b0*/  SHFL.UP PT, R154, R154, 0x1, RZ ;  /* 0x042000009a9a7989 */ /* 0x000ea200000e00ff */
[----:B------:R-:W-:Y:S02]  /*31c0*/  FMUL.FTZ R150, R62, R19 ;  /* 0x000000133e967220 */ /* 0x000fe40000410000 */
[----:B------:R-:W-:Y:S01]  /*31d0*/  FFMA.FTZ R19, -R131, R151, -R160 ;  /* 0x0000009783137223 */ /* 0x000fe200000109a0 */
[----:B------:R4:W3:Y:S01]  /*31e0*/  SHFL.UP PT, R157, R153, 0x1, RZ ;  /* 0x04200000999d7989 */ /* 0x0008e200000e00ff */
[----:B------:R-:W-:Y:S01]  /*31f0*/  FADD.FTZ R21, R149, R14 ;  /* 0x0000000e95157221 */ /* 0x000fe20000010000 */
[----:B------:R-:W-:Y:S01]  /*3200*/  HADD2.F32 R14, -RZ, R13.H0_H0 ;  /* 0x2000000dff0e7230 */ /* 0x000fe20000004100 */
[----:B------:R-:W-:Y:S01]  /*3210*/  FADD.FTZ R19, -R150, R19 ;  /* 0x0000001396137221 */ /* 0x000fe20000010100 */
[----:B------:R-:W2:Y:S01]  /*3220*/  SHFL.UP PT, R152, R152, 0x1, RZ ;  /* 0x0420000098987989 */ /* 0x000ea200000e00ff */
[----:B------:R-:W-:-:S02]  /*3230*/  FMUL.FTZ R155, R129, -R21 ;  /* 0x80000015819b7220 */ /* 0x000fc40000410000 */
[-C--:B-1----:R-:W-:Y:S01]  /*3240*/  FMUL.FTZ R35, R129, -R19.reuse ;  /* 0x8000001381237220 */ /* 0x082fe20000410000 */
[--C-:B----4-:R-:W-:Y:S01]  /*3250*/  HADD2.F32 R153, -RZ, R12.reuse.H0_H0 ;  /* 0x2000000cff997230 */ /* 0x110fe20000004100 */
[C---:B------:R-:W-:Y:S01]  /*3260*/  FFMA.FTZ R155, R128.reuse, R19, R155 ;  /* 0x00000013809b7223 */ /* 0x040fe2000001009b */
[----:B------:R-:W-:Y:S01]  /*3270*/  IADD3.X R19, R159, R162, RZ, P5, !PT ;  /* 0x000000a29f137210 */ /* 0x000fe20002ffe4ff */
[----:B------:R-:W-:Y:S02]  /*3280*/  FMUL.FTZ R34, R63, R34 ;  /* 0x000000223f227220 */ /* 0x000fe40000410000 */
[----:B------:R-:W-:Y:S01]  /*3290*/  FFMA.FTZ R160, R128, R21, -R35 ;  /* 0x0000001580a07223 */ /* 0x000fe20000010823 */
[----:B------:R-:W-:Y:S01]  /*32a0*/  IADD3.X R21, R159, R164, RZ, P4, !PT ;  /* 0x000000a49f157210 */ /* 0x000fe200027fe4ff */
[----:B------:R-:W-:Y:S02]  /*32b0*/  FMUL.FTZ R35, R63, R14 ;  /* 0x0000000e3f237220 */ /* 0x000fe40000410000 */
[----:B------:R-:W-:Y:S01]  /*32c0*/  FADD.FTZ R14, -R34, R155 ;  /* 0x0000009b220e7221 */ /* 0x000fe20000010100 */
[----:B------:R-:W-:Y:S01]  /*32d0*/  HADD2.F32 R155, -RZ, R12.H1_H1 ;  /* 0x3000000cff9b7230 */ /* 0x000fe20000004100 */
[----:B------:R-:W-:-:S02]  /*32e0*/  FADD.FTZ R160, R35, R160 ;  /* 0x000000a023a07221 */ /* 0x000fc40000010000 */
[C---:B------:R-:W-:Y:S02]  /*32f0*/  FMUL.FTZ R159, R127.reuse, -R14 ;  /* 0x8000000e7f9f7220 */ /* 0x040fe40000410000 */
[----:B0-----:R-:W-:Y:S02]  /*3300*/  FMUL.FTZ R13, R156, R15 ;  /* 0x0000000f9c0d7220 */ /* 0x001fe40000410000 */
[-C--:B------:R-:W-:Y:S02]  /*3310*/  FFMA.FTZ R162, R126, R160.reuse, -R159 ;  /* 0x000000a07ea27223 */ /* 0x080fe4000001089f */
[----:B------:R-:W-:Y:S02]  /*3320*/  FMUL.FTZ R159, R127, -R160 ;  /* 0x800000a07f9f7220 */ /* 0x000fe40000410000 */
[----:B------:R-:W-:Y:S02]  /*3330*/  FMUL.FTZ R156, R156, R158 ;  /* 0x0000009e9c9c7220 */ /* 0x000fe40000410000 */
[----:B------:R-:W-:-:S02]  /*3340*/  FMUL.FTZ R153, R64, R153 ;  /* 0x0000009940997220 */ /* 0x000fc40000410000 */
[----:B--2---:R-:W-:Y:S02]  /*3350*/  FFMA.FTZ R12, R154, R158, -R13 ;  /* 0x0000009e9a0c7223 */ /* 0x004fe4000001080d */
[----:B------:R-:W-:Y:S02]  /*3360*/  FFMA.FTZ R14, R126, R14, R159 ;  /* 0x0000000e7e0e7223 */ /* 0x000fe4000001009f */
[----:B------:R-:W-:Y:S02]  /*3370*/  FMUL.FTZ R155, R64, R155 ;  /* 0x0000009b409b7220 */ /* 0x000fe40000410000 */
[----:B------:R-:W-:Y:S01]  /*3380*/  FFMA.FTZ R13, R154, R15, R156 ;  /* 0x0000000f9a0d7223 */ /* 0x000fe2000001009c */
[----:B------:R-:W-:Y:S01]  /*3390*/  LOP3.LUT R154, R48, 0x1f, RZ, 0xc0, !PT ;  /* 0x0000001f309a7812 */ /* 0x000fe200078ec0ff */
[----:B------:R-:W-:Y:S02]  /*33a0*/  FADD.FTZ R162, R153, R162 ;  /* 0x000000a299a27221 */ /* 0x000fe40000010000 */
[----:B------:R-:W-:Y:S01]  /*33b0*/  FADD.FTZ R14, -R155, R14 ;  /* 0x0000000e9b0e7221 */ /* 0x000fe20000010100 */
[C---:B------:R-:W-:Y:S01]  /*33c0*/  ISETP.NE.AND P6, PT, R154.reuse, 0x1f, PT ;  /* 0x0000001f9a00780c */ /* 0x040fe20003fc5270 */
[----:B---3--:R-:W-:Y:S01]  /*33d0*/  @P2 FADD.FTZ R158, R157, R12 ;  /* 0x0000000c9d9e2221 */ /* 0x008fe20000010000 */
[----:B------:R-:W-:Y:S01]  /*33e0*/  ISETP.GT.U32.AND P3, PT, R154, 0x1b, PT ;  /* 0x0000001b9a00780c */ /* 0x000fe20003f64070 */
[----:B------:R-:W-:Y:S01]  /*33f0*/  @P2 FADD.FTZ R15, R152, R13 ;  /* 0x0000000d980f2221 */ /* 0x000fe20000010000 */
[C---:B------:R-:W-:Y:S01]  /*3400*/  ISETP.GT.U32.AND P2, PT, R154.reuse, 0x1d, PT ;  /* 0x0000001d9a00780c */ /* 0x040fe20003f44070 */
[--C-:B------:R-:W-:Y:S01]  /*3410*/  HADD2.F32 R152, -RZ, R11.reuse.H1_H1 ;  /* 0x3000000bff987230 */ /* 0x100fe20000004100 */
[C---:B------:R-:W-:Y:S01]  /*3420*/  ISETP.GT.U32.AND P4, PT, R154.reuse, 0x17, PT ;  /* 0x000000179a00780c */ /* 0x040fe20003f84070 */
[C---:B------:R-:W-:Y:S01]  /*3430*/  FMUL.FTZ R157, R125.reuse, -R162 ;  /* 0x800000a27d9d7220 */ /* 0x040fe20000410000 */
[----:B------:R-:W-:Y:S01]  /*3440*/  ISETP.GT.U32.AND P5, PT, R154, 0xf, PT ;  /* 0x0000000f9a00780c */ /* 0x000fe20003fa4070 */
[----:B------:R-:W-:Y:S01]  /*3450*/  HADD2.F32 R154, -RZ, R11.H0_H0 ;  /* 0x2000000bff9a7230 */ /* 0x000fe20000004100 */
[-C--:B------:R-:W-:Y:S01]  /*3460*/  FMUL.FTZ R13, R125, -R14.reuse ;  /* 0x8000000e7d0d7220 */ /* 0x080fe20000410000 */
[----:B------:R-:W-:Y:S01]  /*3470*/  HADD2.F32 R11, -RZ, R10.H1_H1 ;  /* 0x3000000aff0b7230 */ /* 0x000fe20000004100 */
[----:B------:R-:W-:-:S02]  /*3480*/  FFMA.FTZ R157, R124, R14, R157 ;  /* 0x0000000e7c9d7223 */ /* 0x000fc4000001009d */
[C---:B------:R-:W-:Y:S02]  /*3490*/  FMUL.FTZ R152, R65.reuse, R152 ;  /* 0x0000009841987220 */ /* 0x040fe40000410000 */
[----:B------:R-:W-:Y:S01]  /*34a0*/  FFMA.FTZ R13, R124, R162, -R13 ;  /* 0x000000a27c0d7223 */ /* 0x000fe2000001080d */
[----:B------:R-:W-:Y:S01]  /*34b0*/  HADD2.F32 R162, -RZ, R8.H1_H1 ;  /* 0x30000008ffa27230 */ /* 0x000fe20000004100 */
[----:B------:R-:W-:Y:S02]  /*34c0*/  FMUL.FTZ R154, R65, R154 ;  /* 0x0000009a419a7220 */ /* 0x000fe40000410000 */
[----:B------:R-:W-:Y:S02]  /*34d0*/  FADD.FTZ R157, -R152, R157 ;  /* 0x0000009d989d7221 */ /* 0x000fe40000010100 */
[----:B------:R-:W-:Y:S02]  /*34e0*/  FADD.FTZ R14, R154, R13 ;  /* 0x0000000d9a0e7221 */ /* 0x000fe40000010000 */
[----:B------:R-:W-:Y:S01]  /*34f0*/  IMAD.WIDE R12, R161, 0x4, R20 ;  /* 0x00000004a10c7825 */ /* 0x000fe200078e0214 */
[----:B------:R-:W-:-:S03]  /*3500*/  HADD2.F32 R21, -RZ, R10.H0_H0 ;  /* 0x2000000aff157230 */ /* 0x000fc60000004100 */
[C---:B------:R-:W-:Y:S02]  /*3510*/  FMUL.FTZ R159, R123.reuse, -R157 ;  /* 0x8000009d7b9f7220 */ /* 0x040fe40000410000 */
[-C--:B------:R-:W-:Y:S02]  /*3520*/  FMUL.FTZ R20, R123, -R14.reuse ;  /* 0x8000000e7b147220 */ /* 0x080fe40000410000 */
[----:B------:R-:W-:Y:S01]  /*3530*/  FFMA.FTZ R10, R122, R14, -R159 ;  /* 0x0000000e7a0a7223 */ /* 0x000fe2000001089f */
[----:B------:R-:W-:Y:S01]  /*3540*/  HADD2.F32 R14, -RZ, R8.H0_H0 ;  /* 0x20000008ff0e7230 */ /* 0x000fe20000004100 */
[----:B------:R-:W-:Y:S02]  /*3550*/  FMUL.FTZ R21, R66, R21 ;  /* 0x0000001542157220 */ /* 0x000fe40000410000 */
[----:B------:R-:W-:Y:S02]  /*3560*/  FFMA.FTZ R157, R122, R157, R20 ;  /* 0x0000009d7a9d7223 */ /* 0x000fe40000010014 */
[----:B------:R-:W-:-:S02]  /*3570*/  FMUL.FTZ R20, R66, R11 ;  /* 0x0000000b42147220 */ /* 0x000fc40000410000 */
[----:B------:R-:W-:Y:S02]  /*3580*/  FADD.FTZ R159, R21, R10 ;  /* 0x0000000a159f7221 */ /* 0x000fe40000010000 */
[----:B------:R-:W-:-:S04]  /*3590*/  IMAD.WIDE R18, R161, 0x4, R18 ;  /* 0x00000004a1127825 */ /* 0x000fc800078e0212 */
[----:B------:R-:W-:Y:S01]  /*35a0*/  FADD.FTZ R161, -R20, R157 ;  /* 0x0000009d14a17221 */ /* 0x000fe20000010100 */
[--C-:B------:R-:W-:Y:S01]  /*35b0*/  HADD2.F32 R157, -RZ, R9.reuse.H0_H0 ;  /* 0x20000009ff9d7230 */ /* 0x100fe20000004100 */
[C---:B------:R-:W-:Y:S01]  /*35c0*/  FMUL.FTZ R11, R131.reuse, R17 ;  /* 0x00000011830b7220 */ /* 0x040fe20000410000 */
[----:B------:R-:W-:Y:S01]  /*35d0*/  HADD2.F32 R9, -RZ, R9.H1_H1 ;  /* 0x30000009ff097230 */ /* 0x000fe20000004100 */
[C---:B------:R-:W-:Y:S02]  /*35e0*/  FMUL.FTZ R156, R120.reuse, -R159 ;  /* 0x8000009f789c7220 */ /* 0x040fe40000410000 */
[----:B------:R-:W-:Y:S02]  /*35f0*/  FMUL.FTZ R10, R120, -R161 ;  /* 0x800000a1780a7220 */ /* 0x000fe40000410000 */
[-C--:B------:R-:W-:Y:S02]  /*3600*/  FMUL.FTZ R8, R131, -R16.reuse ;  /* 0x8000001083087220 */ /* 0x080fe40000410000 */
[----:B------:R-:W-:-:S02]  /*3610*/  FFMA.FTZ R11, R130, R16, -R11 ;  /* 0x00000010820b7223 */ /* 0x000fc4000001080b */
[----:B------:R-:W-:Y:S02]  /*3620*/  FFMA.FTZ R161, R118, R161, R156 ;  /* 0x000000a176a17223 */ /* 0x000fe4000001009c */
[----:B------:R-:W-:Y:S02]  /*3630*/  FMUL.FTZ R156, R68, R9 ;  /* 0x00000009449c7220 */ /* 0x000fe40000410000 */
[----:B------:R-:W-:Y:S02]  /*3640*/  FFMA.FTZ R10, R118, R159, -R10 ;  /* 0x0000009f760a7223 */ /* 0x000fe4000001080a */
[----:B------:R-:W-:Y:S02]  /*3650*/  FMUL.FTZ R157, R68, R157 ;  /* 0x0000009d449d7220 */ /* 0x000fe40000410000 */
[----:B------:R-:W-:Y:S02]  /*3660*/  FFMA.FTZ R8, R130, -R17, R8 ;  /* 0x8000001182087223 */ /* 0x000fe40000010008 */
[----:B------:R-:W-:-:S02]  /*3670*/  FMUL.FTZ R159, R129, -R11 ;  /* 0x8000000b819f7220 */ /* 0x000fc40000410000 */
[----:B------:R-:W-:Y:S02]  /*3680*/  FADD.FTZ R163, -R156, R161 ;  /* 0x000000a19ca37221 */ /* 0x000fe40000010100 */
[----:B------:R-:W-:Y:S02]  /*3690*/  FADD.FTZ R161, R157, R10 ;  /* 0x0000000a9da17221 */ /* 0x000fe40000010000 */
[-C--:B------:R-:W-:Y:S02]  /*36a0*/  FMUL.FTZ R9, R129, -R8.reuse ;  /* 0x8000000881097220 */ /* 0x080fe40000410000 */
[----:B------:R-:W-:Y:S02]  /*36b0*/  FFMA.FTZ R159, R128, R8, R159 ;  /* 0x00000008809f7223 */ /* 0x000fe4000001009f */
[----:B------:R-:W-:Y:S02]  /*36c0*/  FMUL.FTZ R160, R116, -R161 ;  /* 0x800000a174a07220 */ /* 0x000fe40000410000 */
[----:B------:R-:W-:-:S02]  /*36d0*/  FFMA.FTZ R9, R128, R11, -R9 ;  /* 0x0000000b80097223 */ /* 0x000fc40000010809 */
[C---:B------:R-:W-:Y:S02]  /*36e0*/  FMUL.FTZ R8, R127.reuse, -R159 ;  /* 0x8000009f7f087220 */ /* 0x040fe40000410000 */
[-C--:B------:R-:W-:Y:S02]  /*36f0*/  FMUL.FTZ R11, R116, -R163.reuse ;  /* 0x800000a3740b7220 */ /* 0x080fe40000410000 */
[----:B------:R-:W-:Y:S02]  /*3700*/  FFMA.FTZ R166, R114, R163, R160 ;  /* 0x000000a372a67223 */ /* 0x000fe400000100a0 */
[-C--:B------:R-:W-:Y:S02]  /*3710*/  FMUL.FTZ R10, R127, -R9.reuse ;  /* 0x800000097f0a7220 */ /* 0x080fe40000410000 */
[----:B------:R-:W-:Y:S01]  /*3720*/  FFMA.FTZ R160, R126, R9, -R8 ;  /* 0x000000097ea07223 */ /* 0x000fe20000010808 */
[----:B------:R-:W-:Y:S01]  /*3730*/  HFMA2.MMA R9, -RZ, RZ, 0, 0 ;  /* 0x00000000ff097435 */ /* 0x000fe200000001ff */
[----:B------:R-:W-:Y:S01]  /*3740*/  FFMA.FTZ R165, R114, R161, -R11 ;  /* 0x000000a172a57223 */ /* 0x000fe2000001080b */
[----:B------:R-:W-:Y:S01]  /*3750*/  MOV R8, 0x3f800000 ;  /* 0x3f80000000087802 */ /* 0x000fe20000000f00 */
[----:B------:R-:W-:-:S02]  /*3760*/  FFMA.FTZ R161, R126, R159, R10 ;  /* 0x0000009f7ea17223 */ /* 0x000fc4000001000a */
[----:B------:R-:W-:Y:S01]  /*3770*/  CS2R R10, SRZ ;  /* 0x00000000000a7805 */ /* 0x000fe2000001ff00 */
[----:B------:R-:W-:Y:S02]  /*3780*/  FMUL.FTZ R164, R125, -R160 ;  /* 0x800000a07da47220 */ /* 0x000fe40000410000 */
[C---:B------:R-:W-:Y:S02]  /*3790*/  FMUL.FTZ R159, R33.reuse, R15 ;  /* 0x0000000f219f7220 */ /* 0x040fe40000410000 */
[-C--:B------:R-:W-:Y:S01]  /*37a0*/  FMUL.FTZ R33, R33, R158.reuse ;  /* 0x0000009e21217220 */ /* 0x080fe20000410000 */
[----:B------:R0:W1:Y:S01]  /*37b0*/  @!P0 LDS.128 R8, [R60.X16+0x2e10] ;  /* 0x002e10003c088984 */ /* 0x000062000000cc00 */
[-C--:B------:R-:W-:Y:S02]  /*37c0*/  FMUL.FTZ R163, R125, -R161.reuse ;  /* 0x800000a17da37220 */ /* 0x080fe40000410000 */
[----:B------:R-:W-:Y:S02]  /*37d0*/  FFMA.FTZ R164, R124, R161, R164 ;  /* 0x000000a17ca47223 */ /* 0x000fe400000100a4 */
[----:B------:R-:W-:-:S02]  /*37e0*/  FFMA.FTZ R158, R32, R158, -R159 ;  /* 0x0000009e209e7223 */ /* 0x000fc4000001089f */
[----:B------:R-:W-:Y:S02]  /*37f0*/  FFMA.FTZ R32, R32, R15, R33 ;  /* 0x0000000f20207223 */ /* 0x000fe40000010021 */
[----:B------:R-:W-:Y:S02]  /*3800*/  FFMA.FTZ R163, R124, R160, -R163 ;  /* 0x000000a07ca37223 */ /* 0x000fe400000108a3 */
[----:B------:R-:W-:Y:S02]  /*3810*/  FMUL.FTZ R15, R123, -R164 ;  /* 0x800000a47b0f7220 */ /* 0x000fe40000410000 */
[----:B------:R-:W-:Y:S02]  /*3820*/  FADD.FTZ R139, R139, R32 ;  /* 0x000000208b8b7221 */ /* 0x000fe40000010000 */
[----:B------:R-:W-:Y:S02]  /*3830*/  FMUL.FTZ R33, R123, -R163 ;  /* 0x800000a37b217220 */ /* 0x000fe40000410000 */
[----:B------:R-:W-:-:S02]  /*3840*/  FADD.FTZ R133, R133, R158 ;  /* 0x0000009e85857221 */ /* 0x000fc40000010000 */
[----:B------:R-:W-:Y:S02]  /*3850*/  FFMA.FTZ R163, R122, R163, -R15 ;  /* 0x000000a37aa37223 */ /* 0x000fe4000001080f */
[C---:B------:R-:W-:Y:S02]  /*3860*/  FMUL.FTZ R15, R116.reuse, R139 ;  /* 0x0000008b740f7220 */ /* 0x040fe40000410000 */
[-C--:B------:R-:W-:Y:S02]  /*3870*/  FMUL.FTZ R32, R116, R133.reuse ;  /* 0x0000008574207220 */ /* 0x080fe40000410000 */
[----:B------:R-:W-:Y:S02]  /*3880*/  FFMA.FTZ R33, R122, R164, R33 ;  /* 0x000000a47a217223 */ /* 0x000fe40000010021 */
[C---:B------:R-:W-:Y:S02]  /*3890*/  FFMA.FTZ R15, R114.reuse, R133, -R15 ;  /* 0x00000085720f7223 */ /* 0x040fe4000001080f */
[----:B------:R-:W-:-:S02]  /*38a0*/  FFMA.FTZ R32, R114, R139, R32 ;  /* 0x0000008b72207223 */ /* 0x000fc40000010020 */
[----:B------:R-:W-:Y:S02]  /*38b0*/  FMUL.FTZ R158, R120, -R33 ;  /* 0x80000021789e7220 */ /* 0x000fe40000410000 */
[----:B------:R-:W-:Y:S02]  /*38c0*/  FFMA.FTZ R137, R96, R137, R15 ;  /* 0x0000008960897223 */ /* 0x000fe4000001000f */
[----:B------:R-:W-:Y:S02]  /*38d0*/  FMUL.FTZ R159, R120, -R163 ;  /* 0x800000a3789f7220 */ /* 0x000fe40000410000 */
[----:B------:R-:W-:Y:S02]  /*38e0*/  FFMA.FTZ R135, R96, R135, R32 ;  /* 0x0000008760877223 */ /* 0x000fe40000010020 */
[----:B------:R-:W-:Y:S02]  /*38f0*/  FFMA.FTZ R163, R118, R163, -R158 ;  /* 0x000000a376a37223 */ /* 0x000fe4000001089e */
[----:B------:R-:W-:-:S02]  /*3900*/  FMUL.FTZ R32, R120, R137 ;  /* 0x0000008978207220 */ /* 0x000fc40000410000 */
[----:B------:R-:W-:Y:S02]  /*3910*/  FFMA.FTZ R159, R118, R33, R159 ;  /* 0x00000021769f7223 */ /* 0x000fe4000001009f */
[----:B------:R-:W-:Y:S02]  /*3920*/  FMUL.FTZ R161, R116, -R163 ;  /* 0x800000a374a17220 */ /* 0x000fe40000410000 */
[-C--:B------:R-:W-:Y:S02]  /*3930*/  FMUL.FTZ R15, R120, R135.reuse ;  /* 0x00000087780f7220 */ /* 0x080fe40000410000 */
[----:B------:R-:W-:Y:S02]  /*3940*/  FFMA.FTZ R158, R118, R135, R32 ;  /* 0x00000087769e7223 */ /* 0x000fe40000010020 */
[----:B------:R-:W-:Y:S02]  /*3950*/  FMUL.FTZ R160, R116, -R159 ;  /* 0x8000009f74a07220 */ /* 0x000fe40000410000 */
[----:B------:R-:W-:-:S02]  /*3960*/  FMUL.FTZ R32, R69, R14 ;  /* 0x0000000e45207220 */ /* 0x000fc40000410000 */
[----:B------:R-:W-:Y:S02]  /*3970*/  FMUL.FTZ R33, R69, R162 ;  /* 0x000000a245217220 */ /* 0x000fe40000410000 */
[----:B------:R-:W-:Y:S02]  /*3980*/  FFMA.FTZ R161, R114, R159, R161 ;  /* 0x0000009f72a17223 */ /* 0x000fe400000100a1 */
[----:B------:R-:W-:Y:S02]  /*3990*/  FFMA.FTZ R15, R118, R137, -R15 ;  /* 0x00000089760f7223 */ /* 0x000fe4000001080f */
[----:B------:R-:W-:Y:S01]  /*39a0*/  FFMA.FTZ R134, R101, R134, R158 ;  /* 0x0000008665867223 */ /* 0x000fe2000001009e */
[----:B------:R0:W2:Y:S01]  /*39b0*/  SHFL.DOWN PT, R164, R161, 0x1, 0x1f ;  /* 0x08201f00a1a47f89 */ /* 0x0000a200000e0000 */
[----:B------:R-:W-:Y:S02]  /*39c0*/  FFMA.FTZ R160, R114, R163, -R160 ;  /* 0x000000a372a07223 */ /* 0x000fe400000108a0 */
[----:B------:R-:W-:-:S02]  /*39d0*/  FADD.FTZ R159, R32, R165 ;  /* 0x000000a5209f7221 */ /* 0x000fc40000010000 */
[----:B------:R-:W-:Y:S01]  /*39e0*/  FADD.FTZ R158, -R33, R166 ;  /* 0x000000a6219e7221 */ /* 0x000fe20000010100 */
[----:B------:R0:W3:Y:S01]  /*39f0*/  SHFL.DOWN PT, R162, R160, 0x1, 0x1f ;  /* 0x08201f00a0a27f89 */ /* 0x0000e200000e0000 */
[----:B------:R-:W-:Y:S02]  /*3a00*/  FFMA.FTZ R132, R101, R132, R15 ;  /* 0x0000008465847223 */ /* 0x000fe4000001000f */
[----:B------:R-:W-:Y:S01]  /*3a10*/  FMUL.FTZ R15, R123, R134 ;  /* 0x000000867b0f7220 */ /* 0x000fe20000410000 */
[----:B------:R0:W4:Y:S03]  /*3a20*/  SHFL.DOWN PT, R14, R159, 0x1, 0x1f ;  /* 0x08201f009f0e7f89 */ /* 0x00012600000e0000 */
[----:B------:R-:W-:Y:S01]  /*3a30*/  FFMA.FTZ R15, R122, R132, -R15 ;  /* 0x000000847a0f7223 */ /* 0x000fe2000001080f */
[----:B------:R0:W0:Y:S01]  /*3a40*/  SHFL.DOWN PT, R166, R158, 0x1, 0x1f ;  /* 0x08201f009ea67f89 */ /* 0x00002200000e0000 */
[----:B------:R-:W-:Y:S05]  /*3a50*/  @!P6 BRA `(.L_x_12809) ;  /* 0x000000b00000e947 */ /* 0x000fea0003800000 */
[C---:B-12---:R-:W-:Y:S02]  /*3a60*/  FMUL.FTZ R163, R161.reuse, R164 ;  /* 0x000000a4a1a37220 */ /* 0x046fe40000410000 */
[----:B0-----:R-:W-:-:S02]  /*3a70*/  FMUL.FTZ R165, R161, R166 ;  /* 0x000000a6a1a57220 */ /* 0x001fc40000410000 */
[C---:B----4-:R-:W-:Y:S02]  /*3a80*/  FMUL.FTZ R167, R161.reuse, R14 ;  /* 0x0000000ea1a77220 */ /* 0x050fe40000410000 */
        /* <DEDUP_REMOVED lines=8> */
.L_x_12809:
[----:B-1----:R-:W-:Y:S05]  /*3b10*/  BSYNC B0 ;  /* 0x0000000000007941 */ /* 0x002fea0003800000 */
.L_x_12808:
        /* <DEDUP_REMOVED lines=9> */
[C---:B--2---:R-:W-:Y:S02]  /*3bb0*/  FMUL.FTZ R163, R161.reuse, R164 ;  /* 0x000000a4a1a37220 */ /* 0x044fe40000410000 */
[C---:B0-----:R-:W-:Y:S02]  /*3bc0*/  FMUL.FTZ R165, R161.reuse, R166 ;  /* 0x000000a6a1a57220 */ /* 0x041fe40000410000 */
[C---:B----4-:R-:W-:Y:S02]  /*3bd0*/  FMUL.FTZ R167, R161.reuse, R14 ;  /* 0x0000000ea1a77220 */ /* 0x050fe40000410000 */
[----:B-1-3--:R-:W-:-:S02]  /*3be0*/  FMUL.FTZ R161, R161, R162 ;  /* 0x000000a2a1a17220 */ /* 0x00afc40000410000 */
[C---:B------:R-:W-:Y:S02]  /*3bf0*/  FFMA.FTZ R163, R160.reuse, R162, -R163 ;  /* 0x000000a2a0a37223 */ /* 0x040fe400000108a3 */
[C---:B------:R-:W-:Y:S02]  /*3c00*/  FFMA.FTZ R14, R160.reuse, R14, -R165 ;  /* 0x0000000ea00e7223 */ /* 0x040fe400000108a5 */
[C---:B------:R-:W-:Y:S02]  /*3c10*/  FFMA.FTZ R167, R160.reuse, R166, R167 ;  /* 0x000000a6a0a77223 */ /* 0x040fe400000100a7 */
[----:B------:R-:W-:Y:S01]  /*3c20*/  FFMA.FTZ R161, R160, R164, R161 ;  /* 0x000000a4a0a17223 */ /* 0x000fe200000100a1 */
[----:B------:R-:W-:Y:S01]  /*3c30*/  MOV R160, R163 ;  /* 0x000000a300a07202 */ /* 0x000fe20000000f00 */
[----:B------:R-:W-:Y:S02]  /*3c40*/  FADD.FTZ R159, R159, R14 ;  /* 0x0000000e9f9f7221 */ /* 0x000fe40000010000 */
[----:B------:R-:W-:-:S02]  /*3c50*/  FADD.FTZ R158, R158, R167 ;  /* 0x000000a79e9e7221 */ /* 0x000fc40000010000 */
.L_x_12811:
[----:B------:R-:W-:Y:S05]  /*3c60*/  BSYNC B0 ;  /* 0x0000000000007941 */ /* 0x000fea0003800000 */
.L_x_12810:
[----:B------:R-:W-:Y:S01]  /*3c70*/  FFMA.FTZ R141, R104, R141, R15 ;  /* 0x0000008d688d7223 */ /* 0x000fe2000001000f */
[----:B--2---:R2:W1:Y:S01]  /*3c80*/  SHFL.DOWN PT, R164, R160, 0x4, 0x1f ;  /* 0x08801f00a0a47f89 */ /* 0x00446200000e0000 */
[----:B----4-:R-:W-:Y:S01]  /*3c90*/  FMUL.FTZ R14, R125, R143 ;  /* 0x0000008f7d0e7220 */ /* 0x010fe20000410000 */
[----:B------:R-:W-:Y:S02]  /*3ca0*/  BSSY B0, `(.L_x_12812) ;  /* 0x0000011000007945 */ /* 0x000fe40003800000 */
[----:B0-----:R2:W0:Y:S01]  /*3cb0*/  SHFL.DOWN PT, R166, R161, 0x4, 0x1f ;  /* 0x08801f00a1a67f89 */ /* 0x00142200000e0000 */
[----:B------:R-:W-:-:S03]  /*3cc0*/  FFMA.FTZ R14, R124, R141, R14 ;  /* 0x0000008d7c0e7223 */ /* 0x000fc6000001000e */
[----:B---3--:R2:W3:Y:S04]  /*3cd0*/  SHFL.DOWN PT, R162, R159, 0x4, 0x1f ;  /* 0x08801f009fa27f89 */ /* 0x0084e800000e0000 */
[----:B------:R2:W4:Y:S01]  /*3ce0*/  SHFL.DOWN PT, R168, R158, 0x4, 0x1f ;  /* 0x08801f009ea87f89 */ /* 0x00052200000e0000 */
[----:B------:R-:W-:Y:S05]  /*3cf0*/  @P3 BRA `(.L_x_12813) ;  /* 0x000000b000003947 */ /* 0x000fea0003800000 */
[C---:B0-----:R-:W-:Y:S02]  /*3d00*/  FMUL.FTZ R15, R161.reuse, R166 ;  /* 0x000000a6a10f7220 */ /* 0x041fe40000410000 */
[C---:B----4-:R-:W-:Y:S02]  /*3d10*/  FMUL.FTZ R163, R161.reuse, R168 ;  /* 0x000000a8a1a37220 */ /* 0x050fe40000410000 */
[C---:B---3--:R-:W-:Y:S02]  /*3d20*/  FMUL.FTZ R165, R161.reuse, R162 ;  /* 0x000000a2a1a57220 */ /* 0x048fe40000410000 */
        /* <DEDUP_REMOVED lines=8> */
.L_x_12813:
[----:B------:R-:W-:Y:S05]  /*3db0*/  BSYNC B0 ;  /* 0x0000000000007941 */ /* 0x000fea0003800000 */
.L_x_12812:
[----:B------:R-:W-:Y:S01]  /*3dc0*/  FFMA.FTZ R138, R109, R138, R14 ;  /* 0x0000008a6d8a7223 */ /* 0x000fe2000001000e */
[----:B-1----:R1:W2:Y:S01]  /*3dd0*/  SHFL.DOWN PT, R164, R160, 0x8, 0x1f ;  /* 0x09001f00a0a47f89 */ /* 0x0022a200000e0000 */
[----:B------:R-:W-:Y:S01]  /*3de0*/  FMUL.FTZ R14, R125, R141 ;  /* 0x0000008d7d0e7220 */ /* 0x000fe20000410000 */
[----:B------:R-:W-:Y:S02]  /*3df0*/  BSSY B0, `(.L_x_12814) ;  /* 0x0000011000007945 */ /* 0x000fe40003800000 */
[----:B0-----:R1:W0:Y:S01]  /*3e00*/  SHFL.DOWN PT, R166, R161, 0x8, 0x1f ;  /* 0x09001f00a1a67f89 */ /* 0x00122200000e0000 */
[----:B------:R-:W-:-:S03]  /*3e10*/  FFMA.FTZ R14, R124, R143, -R14 ;  /* 0x0000008f7c0e7223 */ /* 0x000fc6000001080e */
[----:B---3--:R1:W3:Y:S04]  /*3e20*/  SHFL.DOWN PT, R162, R159, 0x8, 0x1f ;  /* 0x09001f009fa27f89 */ /* 0x0082e800000e0000 */
[----:B----4-:R1:W4:Y:S01]  /*3e30*/  SHFL.DOWN PT, R168, R158, 0x8, 0x1f ;  /* 0x09001f009ea87f89 */ /* 0x01032200000e0000 */
        /* <DEDUP_REMOVED lines=12> */
.L_x_12815:
[----:B------:R-:W-:Y:S05]  /*3f00*/  BSYNC B0 ;  /* 0x0000000000007941 */ /* 0x000fea0003800000 */
.L_x_12814:
[----:B------:R-:W-:Y:S01]  /*3f10*/  FFMA.FTZ R136, R109, R136, R14 ;  /* 0x000000886d887223 */ /* 0x000fe2000001000e */
[----:B---3--:R3:W1:Y:S01]  /*3f20*/  SHFL.DOWN PT, R162, R160, 0x10, 0x1f ;  /* 0x0a001f00a0a27f89 */ /* 0x00866200000e0000 */
[C---:B------:R-:W-:Y:S01]  /*3f30*/  FMUL.FTZ R15, R127.reuse, R138 ;  /* 0x0000008a7f0f7220 */ /* 0x040fe20000410000 */
[----:B------:R-:W-:Y:S01]  /*3f40*/  BSSY B0, `(.L_x_12816) ;  /* 0x0000012000007945 */ /* 0x000fe20003800000 */
[-C--:B------:R-:W-:Y:S01]  /*3f50*/  FMUL.FTZ R163, R127, R136.reuse ;  /* 0x000000887fa37220 */ /* 0x080fe20000410000 */
[----:B--2---:R3:W2:Y:S01]  /*3f60*/  SHFL.DOWN PT, R164, R161, 0x10, 0x1f ;  /* 0x0a001f00a1a47f89 */ /* 0x0046a200000e0000 */
[----:B------:R-:W-:-:S03]  /*3f70*/  FFMA.FTZ R15, R126, R136, -R15 ;  /* 0x000000887e0f7223 */ /* 0x000fc6000001080f */
[----:B------:R3:W4:Y:S04]  /*3f80*/  SHFL.DOWN PT, R14, R159, 0x10, 0x1f ;  /* 0x0a001f009f0e7f89 */ /* 0x00072800000e0000 */
        /* <DEDUP_REMOVED lines=13> */
.L_x_12817:
[----:B------:R-:W-:Y:S05]  /*4060*/  BSYNC B0 ;  /* 0x0000000000007941 */ /* 0x000fea0003800000 */
.L_x_12816:
[----:B----4-:R-:W-:Y:S01]  /*4070*/  SHFL.DOWN PT, R168, R161, 0x1, 0x1f ;  /* 0x08201f00a1a87f89 */ /* 0x010fe200000e0000 */
[C---:B------:R-:W-:Y:S01]  /*4080*/  SHF.L.U64.HI R14, R59.reuse, 0x2, R58 ;  /* 0x000000023b0e7819 */ /* 0x040fe2000001023a */
[----:B------:R-:W-:Y:S01]  /*4090*/  FFMA.FTZ R147, R110, R147, R15 ;  /* 0x000000936e937223 */ /* 0x000fe2000001000f */
[----:B------:R-:W-:Y:S01]  /*40a0*/  SHF.L.U32 R167, R59, 0x2, RZ ;  /* 0x000000023ba77819 */ /* 0x000fe200000006ff */
[----:B------:R-:W4:Y:S01]  /*40b0*/  SHFL.IDX PT, R165, R11, RZ, 0x1f ;  /* 0x00001fff0ba57589 */ /* 0x000f2200000e0000 */
[----:B------:R-:W-:Y:S01]  /*40c0*/  FFMA.FTZ R163, R126, R138, R163 ;  /* 0x0000008a7ea37223 */ /* 0x000fe200000100a3 */
[----:B------:R-:W-:Y:S01]  /*40d0*/  ISETP.NE.AND P0, PT, R48, RZ, PT ;  /* 0x000000ff3000720c */ /* 0x000fe20003f05270 */
[C---:B-1----:R-:W-:Y:S01]  /*40e0*/  IMAD R162, R14.reuse, c[0x0][0x2b0], RZ ;  /* 0x0000ac000ea27a24 */ /* 0x042fe200078e02ff */
[----:B--2---:R-:W1:Y:S01]  /*40f0*/  SHFL.IDX PT, R164, R10, RZ, 0x1f ;  /* 0x00001fff0aa47589 */ /* 0x004e6200000e0000 */
[----:B------:R-:W-:Y:S01]  /*4100*/  IMAD R14, R14, c[0x0][0x2d0], RZ ;  /* 0x0000b4000e0e7a24 */ /* 0x000fe200078e02ff */
[----:B------:R-:W-:Y:S01]  /*4110*/  BSSY B0, `(.L_x_12818) ;  /* 0x0000159000007945 */ /* 0x000fe20003800000 */
[----:B------:R-:W-:Y:S01]  /*4120*/  FFMA.FTZ R145, R110, R145, R163 ;  /* 0x000000916e917223 */ /* 0x000fe200000100a3 */
[----:B0-----:R-:W0:Y:S01]  /*4130*/  SHFL.DOWN PT, R166, R160, 0x1, 0x1f ;  /* 0x08201f00a0a67f89 */ /* 0x001e2200000e0000 */
[----:B------:R-:W-:-:S02]  /*4140*/  FMUL.FTZ R15, R129, R147 ;  /* 0x00000093810f7220 */ /* 0x000fc40000410000 */
[----:B------:R-:W-:Y:S01]  /*4150*/  IMAD R171, R167, c[0x0][0x2d4], R14 ;  /* 0x0000b500a7ab7a24 */ /* 0x000fe200078e020e */
[----:B------:R-:W2:Y:S01]  /*4160*/  SHFL.DOWN PT, R170, R159, 0x1, 0x1f ;  /* 0x08201f009faa7f89 */ /* 0x000ea200000e0000 */
[-C--:B------:R-:W-:Y:S02]  /*4170*/  FMUL.FTZ R14, R129, R145.reuse ;  /* 0x00000091810e7220 */ /* 0x080fe40000410000 */
[C---:B------:R-:W-:Y:S01]  /*4180*/  FFMA.FTZ R163, R128.reuse, R145, R15 ;  /* 0x0000009180a37223 */ /* 0x040fe2000001000f */
[----:B------:R-:W5:Y:S01]  /*4190*/  SHFL.DOWN PT, R173, R158, 0x1, 0x1f ;  /* 0x08201f009ead7f89 */ /* 0x000f6200000e0000 */
[----:B------:R-:W-:Y:S02]  /*41a0*/  IMAD R169, R167, c[0x0][0x2b4], R162 ;  /* 0x0000ad00a7a97a24 */ /* 0x000fe400078e02a2 */
[----:B------:R-:W-:Y:S01]  /*41b0*/  FFMA.FTZ R162, R128, R147, -R14 ;  /* 0x0000009380a27223 */ /* 0x000fe2000001080e */
[----:B---3--:R-:W3:Y:S01]  /*41c0*/  SHFL.IDX PT, R161, R161, RZ, 0x1f ;  /* 0x00001fffa1a17589 */ /* 0x008ee200000e0000 */
[----:B------:R-:W-:-:S02]  /*41d0*/  FFMA.FTZ R142, R117, R142, R163 ;  /* 0x0000008e758e7223 */ /* 0x000fc400000100a3 */
[----:B------:R-:W-:Y:S01]  /*41e0*/  IMAD.WIDE.U32 R14, R167, c[0x0][0x2d0], R18 ;  /* 0x0000b400a70e7a25 */ /* 0x000fe200078e0012 */
[----:B------:R-:W3:Y:S03]  /*41f0*/  SHFL.IDX PT, R160, R160, RZ, 0x1f ;  /* 0x00001fffa0a07589 */ /* 0x000ee600000e0000 */
[C---:B----4-:R-:W-:Y:S01]  /*4200*/  @P1 FMUL.FTZ R163, R168.reuse, R165 ;  /* 0x000000a5a8a31220 */ /* 0x050fe20000410000 */
[----:B------:R-:W4:Y:S01]  /*4210*/  SHFL.IDX PT, R159, R159, RZ, 0x1f ;  /* 0x00001fff9f9f7589 */ /* 0x000f2200000e0000 */
[----:B-1----:R-:W-:Y:S01]  /*4220*/  @P1 FMUL.FTZ R18, R168, R164 ;  /* 0x000000a4a8121220 */ /* 0x002fe20000410000 */
[----:B------:R-:W-:Y:S01]  /*4230*/  IADD3 R15, R15, R171, RZ ;  /* 0x000000ab0f0f7210 */ /* 0x000fe20007ffe0ff */
[----:B------:R-:W-:Y:S01]  /*4240*/  FFMA.FTZ R140, R117, R140, R162 ;  /* 0x0000008c758c7223 */ /* 0x000fe200000100a2 */
[----:B------:R-:W1:Y:S01]  /*4250*/  SHFL.IDX PT, R158, R158, RZ, 0x1f ;  /* 0x00001fff9e9e7589 */ /* 0x000e6200000e0000 */
[----:B------:R-:W-:-:S02]  /*4260*/  FMUL.FTZ R19, R131, R142 ;  /* 0x0000008e83137220 */ /* 0x000fc40000410000 */
[C---:B0-----:R-:W-:Y:S02]  /*4270*/  @P1 FFMA.FTZ R163, R166.reuse, R164, -R163 ;  /* 0x000000a4a6a31223 */ /* 0x041fe400000108a3 */
[----:B------:R-:W-:Y:S02]  /*4280*/  @P1 FFMA.FTZ R18, R166, R165, R18 ;  /* 0x000000a5a6121223 */ /* 0x000fe40000010012 */
[----:B------:R-:W-:Y:S02]  /*4290*/  FFMA.FTZ R19, R130, R140, -R19 ;  /* 0x0000008c82137223 */ /* 0x000fe40000010813 */
[----:B--2---:R-:W-:Y:S02]  /*42a0*/  @P1 FADD.FTZ R164, R170, R163 ;  /* 0x000000a3aaa41221 */ /* 0x004fe40000010000 */
[----:B-----5:R-:W-:Y:S02]  /*42b0*/  @P1 FADD.FTZ R165, R173, R18 ;  /* 0x00000012ada51221 */ /* 0x020fe40000010000 */
[----:B------:R-:W-:-:S02]  /*42c0*/  FFMA.FTZ R144, R23, R144, R19 ;  /* 0x0000009017907223 */ /* 0x000fc40000010013 */
[CC--:B------:R-:W-:Y:S02]  /*42d0*/  FMUL.FTZ R162, R164.reuse, -R17.reuse ;  /* 0x80000011a4a27220 */ /* 0x0c0fe40000410000 */
[C---:B------:R-:W-:Y:S02]  /*42e0*/  FMUL.FTZ R19, R165.reuse, -R17 ;  /* 0x80000011a5137220 */ /* 0x040fe40000410000 */
[-C--:B------:R-:W-:Y:S02]  /*42f0*/  FFMA.FTZ R165, R165, R16.reuse, R162 ;  /* 0x00000010a5a57223 */ /* 0x080fe400000100a2 */
[----:B------:R-:W-:Y:S02]  /*4300*/  FFMA.FTZ R16, R164, R16, -R19 ;  /* 0x00000010a4107223 */ /* 0x000fe40000010813 */
[----:B---3--:R-:W-:Y:S02]  /*4310*/  FMUL.FTZ R18, R161, R10 ;  /* 0x0000000aa1127220 */ /* 0x008fe40000410000 */
[----:B------:R-:W-:-:S02]  /*4320*/  FADD.FTZ R148, -R148, R165 ;  /* 0x000000a594947221 */ /* 0x000fc40000010100 */
[----:B------:R-:W-:Y:S02]  /*4330*/  FADD.FTZ R151, R151, R16 ;  /* 0x0000001097977221 */ /* 0x000fe40000010000 */
[-C--:B------:R-:W-:Y:S02]  /*4340*/  FMUL.FTZ R17, R161, R11.reuse ;  /* 0x0000000ba1117220 */ /* 0x080fe40000410000 */
[----:B------:R-:W-:Y:S02]  /*4350*/  FFMA.FTZ R19, R160, R11, R18 ;  /* 0x0000000ba0137223 */ /* 0x000fe40000010012 */
[C---:B------:R-:W-:Y:S02]  /*4360*/  FMUL.FTZ R11, R131.reuse, R140 ;  /* 0x0000008c830b7220 */ /* 0x040fe40000410000 */
[C---:B------:R-:W-:Y:S02]  /*4370*/  FMUL.FTZ R16, R131.reuse, -R148 ;  /* 0x8000009483107220 */ /* 0x040fe40000410000 */
[----:B------:R-:W-:-:S02]  /*4380*/  FMUL.FTZ R131, R131, -R151 ;  /* 0x8000009783837220 */ /* 0x000fc40000410000 */
[----:B------:R-:W-:Y:S02]  /*4390*/  FFMA.FTZ R10, R160, R10, -R17 ;  /* 0x0000000aa00a7223 */ /* 0x000fe40000010811 */
[C---:B------:R-:W-:Y:S02]  /*43a0*/  FFMA.FTZ R131, R130.reuse, R148, R131 ;  /* 0x0000009482837223 */ /* 0x040fe40000010083 */
[----:B------:R-:W-:Y:S02]  /*43b0*/  FFMA.FTZ R16, R130, R151, -R16 ;  /* 0x0000009782107223 */ /* 0x000fe40000010810 */
[C---:B------:R-:W-:Y:S02]  /*43c0*/  FMUL.FTZ R17, R161.reuse, R9 ;  /* 0x00000009a1117220 */ /* 0x040fe40000410000 */
[----:B------:R-:W-:Y:S02]  /*43d0*/  FADD.FTZ R150, -R150, R131 ;  /* 0x0000008396967221 */ /* 0x000fe40000010100 */
[----:B------:R-:W-:-:S02]  /*43e0*/  FMUL.FTZ R161, R161, R8 ;  /* 0x00000008a1a17220 */ /* 0x000fc40000410000 */
[----:B------:R-:W-:Y:S01]  /*43f0*/  FADD.FTZ R149, R149, R16 ;  /* 0x0000001095957221 */ /* 0x000fe20000010000 */
[----:B------:R-:W-:Y:S01]  /*4400*/  SHF.L.U32 R16, R48, 0x4, RZ ;  /* 0x0000000430107819 */ /* 0x000fe200000006ff */
[----:B------:R-:W-:Y:S01]  /*4410*/  FFMA.FTZ R8, R160, R8, -R17 ;  /* 0x00000008a0087223 */ /* 0x000fe20000010811 */
[----:B------:R-:W-:Y:S01]  /*4420*/  P2R R17, PR, RZ, 0x1 ;  /* 0x00000001ff117803 */ /* 0x000fe20000000000 */
[C---:B------:R-:W-:Y:S01]  /*4430*/  FMUL.FTZ R17, R129.reuse, -R150 ;  /* 0x8000009681117220 */ /* 0x040fe20000410000 */
[----:B------:R-:W-:Y:S01]  /*4440*/  LEA.HI.SX32 R16, R16, R16, 0x1b ;  /* 0x0000001010107211 */ /* 0x000fe200078fdaff */
[-C--:B------:R-:W-:Y:S02]  /*4450*/  FMUL.FTZ R129, R129, -R149.reuse ;  /* 0x8000009581817220 */ /* 0x080fe40000410000 */
[----:B------:R-:W-:Y:S02]  /*4460*/  FFMA.FTZ R18, R130, R142, R11 ;  /* 0x0000008e82127223 */ /* 0x000fe4000001000b */
        /* <DEDUP_REMOVED lines=8> */
[----:B------:R-:W-:Y:S02]  /*44f0*/  FFMA.FTZ R9, R160, R9, R161 ;  /* 0x00000009a0097223 */ /* 0x000fe400000100a1 */
[----:B----4-:R-:W-:Y:S02]  /*4500*/  FADD.FTZ R10, R159, R10 ;  /* 0x0000000a9f0a7221 */ /* 0x010fe40000010000 */
[----:B-1----:R-:W-:Y:S02]  /*4510*/  FADD.FTZ R11, R158, R19 ;  /* 0x000000139e0b7221 */ /* 0x002fe40000010000 */
[----:B------:R-:W-:Y:S02]  /*4520*/  FADD.FTZ R155, -R155, R130 ;  /* 0x000000829b9b7221 */ /* 0x000fe40000010100 */
[----:B------:R-:W-:Y:S01]  /*4530*/  FADD.FTZ R153, R153, R128 ;  /* 0x0000008099997221 */ /* 0x000fe20000010000 */
[----:B------:R0:W-:Y:S01]  /*4540*/  @!P0 STS.128 [R60.X16+0x2e10], R8 ;  /* 0x002e10083c008388 */ /* 0x0001e2000000cc00 */
[----:B------:R-:W-:-:S02]  /*4550*/  FMUL.FTZ R130, R80, R150 ;  /* 0x0000009650827220 */ /* 0x000fc40000410000 */
[----:B------:R-:W-:Y:S02]  /*4560*/  FMUL.FTZ R128, R80, R149 ;  /* 0x0000009550807220 */ /* 0x000fe40000410000 */
[C---:B------:R-:W-:Y:S02]  /*4570*/  FMUL.FTZ R159, R78.reuse, R148 ;  /* 0x000000944e9f7220 */ /* 0x040fe40000410000 */
[C---:B------:R-:W-:Y:S02]  /*4580*/  FFMA.FTZ R18, R23.reuse, R22, R18 ;  /* 0x0000001617127223 */ /* 0x040fe40000010012 */
[----:B------:R-:W-:Y:S02]  /*4590*/  FMUL.FTZ R19, R78, R23 ;  /* 0x000000174e137220 */ /* 0x000fe40000410000 */
[----:B------:R-:W-:Y:S02]  /*45a0*/  FMUL.FTZ R17, R23, R159 ;  /* 0x0000009f17117220 */ /* 0x000fe40000410000 */
[----:B------:R-:W-:-:S02]  /*45b0*/  FFMA.FTZ R22, R121, -R19, R18 ;  /* 0x8000001379167223 */ /* 0x000fc40000010012 */
[----:B------:R-:W-:Y:S01]  /*45c0*/  FFMA.FTZ R126, R115, -R19, R144 ;  /* 0x80000013737e7223 */ /* 0x000fe20000010090 */
[----:B------:R1:W-:Y:S01]  /*45d0*/  STS [R16.X4+0x87c], R17 ;  /* 0x00087c1110007388 */ /* 0x0003e20000004800 */
[C---:B0-----:R-:W-:Y:S02]  /*45e0*/  FMUL.FTZ R9, R125.reuse, -R155 ;  /* 0x8000009b7d097220 */ /* 0x041fe40000410000 */
[----:B------:R-:W-:Y:S02]  /*45f0*/  FMUL.FTZ R125, R125, -R153 ;  /* 0x800000997d7d7220 */ /* 0x000fe40000410000 */
[----:B------:R-:W-:Y:S02]  /*4600*/  FMUL.FTZ R10, R80, R117 ;  /* 0x00000075500a7220 */ /* 0x000fe40000410000 */
[C---:B------:R-:W-:Y:S02]  /*4610*/  FFMA.FTZ R125, R124.reuse, R155, R125 ;  /* 0x0000009b7c7d7223 */ /* 0x040fe4000001007d */
[----:B------:R-:W-:-:S02]  /*4620*/  FFMA.FTZ R9, R124, R153, -R9 ;  /* 0x000000997c097223 */ /* 0x000fc40000010809 */
[-C--:B------:R-:W-:Y:S02]  /*4630*/  FFMA.FTZ R124, R113, -R10.reuse, R142 ;  /* 0x8000000a717c7223 */ /* 0x080fe4000001008e */
[----:B------:R-:W-:Y:S02]  /*4640*/  FADD.FTZ R152, -R152, R125 ;  /* 0x0000007d98987221 */ /* 0x000fe40000010100 */
[----:B------:R-:W-:Y:S02]  /*4650*/  FADD.FTZ R154, R154, R9 ;  /* 0x000000099a9a7221 */ /* 0x000fe40000010000 */
[----:B------:R-:W-:Y:S02]  /*4660*/  FFMA.FTZ R125, R119, -R10, R140 ;  /* 0x8000000a777d7223 */ /* 0x000fe4000001008c */
[----:B------:R-:W-:Y:S02]  /*4670*/  FMUL.FTZ R10, R124, R130 ;  /* 0x000000827c0a7220 */ /* 0x000fe40000410000 */
[----:B------:R-:W-:-:S02]  /*4680*/  FMUL.FTZ R9, R123, -R152 ;  /* 0x800000987b097220 */ /* 0x000fc40000410000 */
[----:B------:R-:W-:Y:S02]  /*4690*/  FMUL.FTZ R123, R123, -R154 ;  /* 0x8000009a7b7b7220 */ /* 0x000fe40000410000 */
[----:B------:R-:W-:Y:S02]  /*46a0*/  FFMA.FTZ R183, R125, R128, R10 ;  /* 0x000000807db77223 */ /* 0x000fe4000001000a */
[C---:B------:R-:W-:Y:S02]  /*46b0*/  FFMA.FTZ R10, R122.reuse, R154, -R9 ;  /* 0x0000009a7a0a7223 */ /* 0x040fe40000010809 */
[----:B------:R-:W-:Y:S02]  /*46c0*/  FFMA.FTZ R123, R122, R152, R123 ;  /* 0x000000987a7b7223 */ /* 0x000fe4000001007b */
[----:B------:R-:W-:Y:S02]  /*46d0*/  FMUL.FTZ R11, R124, R128 ;  /* 0x000000807c0b7220 */ /* 0x000fe40000410000 */
[----:B------:R-:W-:-:S02]  /*46e0*/  FADD.FTZ R21, R21, R10 ;  /* 0x0000000a15157221 */ /* 0x000fc40000010000 */
[----:B------:R-:W-:Y:S02]  /*46f0*/  FADD.FTZ R123, -R20, R123 ;  /* 0x0000007b147b7221 */ /* 0x000fe40000010100 */
[----:B------:R-:W-:Y:S02]  /*4700*/  FFMA.FTZ R185, R125, R130, -R11 ;  /* 0x000000827db97223 */ /* 0x000fe4000001080b */
[----:B------:R-:W-:Y:S02]  /*4710*/  FMUL.FTZ R122, R79, R110 ;  /* 0x0000006e4f7a7220 */ /* 0x000fe40000410000 */
[C---:B------:R-:W-:Y:S02]  /*4720*/  FMUL.FTZ R11, R120.reuse, -R21 ;  /* 0x80000015780b7220 */ /* 0x040fe40000410000 */
[----:B------:R-:W-:Y:S02]  /*4730*/  FMUL.FTZ R19, R117, R128 ;  /* 0x0000008075137220 */ /* 0x000fe40000410000 */
[----:B------:R-:W-:-:S02]  /*4740*/  FMUL.FTZ R9, R120, -R123 ;  /* 0x8000007b78097220 */ /* 0x000fc40000410000 */
[----:B------:R-:W-:Y:S01]  /*4750*/  FMUL.FTZ R127, R117, R130 ;  /* 0x00000082757f7220 */ /* 0x000fe20000410000 */
[----:B------:R0:W-:Y:S01]  /*4760*/  STS [R16.X4+0x870], R19 ;  /* 0x0008701310007388 */ /* 0x0001e20000004800 */
[----:B------:R-:W-:Y:S02]  /*4770*/  FFMA.FTZ R120, R112, -R122, R145 ;  /* 0x8000007a70787223 */ /* 0x000fe40000010091 */
[----:B-1----:R-:W-:Y:S01]  /*4780*/  FMUL.FTZ R17, R79, R34 ;  /* 0x000000224f117220 */ /* 0x002fe20000410000 */
[----:B------:R1:W-:Y:S01]  /*4790*/  STS [R16.X4+0x874], R127 ;  /* 0x0008747f10007388 */ /* 0x0003e20000004800 */
[C---:B------:R-:W-:Y:S02]  /*47a0*/  FFMA.FTZ R11, R118.reuse, R123, R11 ;  /* 0x0000007b760b7223 */ /* 0x040fe4000001000b */
[----:B------:R-:W-:Y:S02]  /*47b0*/  FFMA.FTZ R10, R118, R21, -R9 ;  /* 0x00000015760a7223 */ /* 0x000fe40000010809 */
[----:B------:R-:W-:-:S02]  /*47c0*/  FMUL.FTZ R131, R78, R151 ;  /* 0x000000974e837220 */ /* 0x000fc40000410000 */
[----:B------:R-:W-:Y:S02]  /*47d0*/  FMUL.FTZ R8, R22, R159 ;  /* 0x0000009f16087220 */ /* 0x000fe40000410000 */
[----:B------:R-:W-:Y:S02]  /*47e0*/  FFMA.FTZ R122, R108, -R122, R147 ;  /* 0x8000007a6c7a7223 */ /* 0x000fe40000010093 */
[----:B------:R-:W-:Y:S02]  /*47f0*/  FMUL.FTZ R9, R79, R35 ;  /* 0x000000234f097220 */ /* 0x000fe40000410000 */
[----:B0-----:R-:W-:Y:S02]  /*4800*/  FMUL.FTZ R19, R120, R17 ;  /* 0x0000001178137220 */ /* 0x001fe40000410000 */
[----:B-1----:R-:W-:Y:S02]  /*4810*/  FADD.FTZ R127, -R156, R11 ;  /* 0x0000000b9c7f7221 */ /* 0x002fe40000010100 */
[----:B------:R-:W-:-:S02]  /*4820*/  FADD.FTZ R157, R157, R10 ;  /* 0x0000000a9d9d7221 */ /* 0x000fc40000010000 */
[-C--:B------:R-:W-:Y:S02]  /*4830*/  FMUL.FTZ R161, R23, R131.reuse ;  /* 0x0000008317a17220 */ /* 0x080fe40000410000 */
[-C--:B------:R-:W-:Y:S02]  /*4840*/  FFMA.FTZ R8, R126, R131.reuse, R8 ;  /* 0x000000837e087223 */ /* 0x080fe40000010008 */
[----:B------:R-:W-:Y:S01]  /*4850*/  FMUL.FTZ R131, R22, R131 ;  /* 0x0000008316837220 */ /* 0x000fe20000410000 */
[----:B------:R-:W-:Y:S01]  /*4860*/  STS [R16.X4+0x878], R161 ;  /* 0x000878a110007388 */ /* 0x000fe20000004800 */
[-C--:B------:R-:W-:Y:S02]  /*4870*/  FMUL.FTZ R10, R120, R9.reuse ;  /* 0x00000009780a7220 */ /* 0x080fe40000410000 */
[-C--:B------:R-:W-:Y:S02]  /*4880*/  FFMA.FTZ R179, R122, R9.reuse, R19 ;  /* 0x000000097ab37223 */ /* 0x080fe40000010013 */
[----:B------:R-:W-:-:S02]  /*4890*/  FMUL.FTZ R11, R110, R9 ;  /* 0x000000096e0b7220 */ /* 0x000fc40000410000 */
[C---:B------:R-:W-:Y:S02]  /*48a0*/  FMUL.FTZ R9, R116.reuse, -R127 ;  /* 0x8000007f74097220 */ /* 0x040fe40000410000 */
[----:B------:R-:W-:Y:S01]  /*48b0*/  FMUL.FTZ R116, R116, -R157 ;  /* 0x8000009d74747220 */ /* 0x000fe20000410000 */
[----:B------:R0:W-:Y:S01]  /*48c0*/  STS [R16.X4+0x868], R11 ;  /* 0x0008680b10007388 */ /* 0x0001e20000004800 */
[----:B------:R-:W-:Y:S02]  /*48d0*/  FFMA.FTZ R159, R126, R159, -R131 ;  /* 0x0000009f7e9f7223 */ /* 0x000fe40000010883 */
[----:B------:R-:W-:Y:S02]  /*48e0*/  FMUL.FTZ R131, R82, R109 ;  /* 0x0000006d52837220 */ /* 0x000fe40000410000 */
[C---:B------:R-:W-:Y:S02]  /*48f0*/  FFMA.FTZ R116, R114.reuse, R127, R116 ;  /* 0x0000007f72747223 */ /* 0x040fe40000010074 */
[----:B------:R-:W-:-:S02]  /*4900*/  FFMA.FTZ R9, R114, R157, -R9 ;  /* 0x0000009d72097223 */ /* 0x000fc40000010809 */
[----:B------:R-:W-:Y:S02]  /*4910*/  FMUL.FTZ R114, R86, R99 ;  /* 0x0000006356727220 */ /* 0x000fe40000410000 */
[----:B------:R-:W-:Y:S02]  /*4920*/  FFMA.FTZ R156, R111, -R131, R138 ;  /* 0x800000836f9c7223 */ /* 0x000fe4000001008a */
[----:B------:R-:W-:Y:S02]  /*4930*/  FMUL.FTZ R130, R82, R155 ;  /* 0x0000009b52827220 */ /* 0x000fe40000410000 */
[----:B------:R-:W-:Y:S02]  /*4940*/  FADD.FTZ R116, -R33, R116 ;  /* 0x0000007421747221 */ /* 0x000fe40000010100 */
[----:B------:R-:W-:Y:S02]  /*4950*/  FMUL.FTZ R19, R110, R17 ;  /* 0x000000116e137220 */ /* 0x000fe40000410000 */
[----:B------:R-:W-:-:S02]  /*4960*/  FADD.FTZ R32, R32, R9 ;  /* 0x0000000920207221 */ /* 0x000fc40000010000 */
[----:B------:R-:W-:Y:S01]  /*4970*/  FMUL.FTZ R118, R83, R96 ;  /* 0x0000006053767220 */ /* 0x000fe20000410000 */
[----:B------:R1:W-:Y:S01]  /*4980*/  STS [R16.X4+0x86c], R19 ;  /* 0x00086c1310007388 */ /* 0x0003e20000004800 */
[----:B------:R-:W-:Y:S02]  /*4990*/  FFMA.FTZ R20, R95, -R114, R133 ;  /* 0x800000725f147223 */ /* 0x000fe40000010085 */
[----:B------:R-:W-:Y:S02]  /*49a0*/  FMUL.FTZ R128, R82, R153 ;  /* 0x0000009952807220 */ /* 0x000fe40000410000 */
[----:B------:R-:W-:Y:S02]  /*49b0*/  FFMA.FTZ R131, R107, -R131, R136 ;  /* 0x800000836b837223 */ /* 0x000fe40000010088 */
[----:B------:R-:W-:Y:S02]  /*49c0*/  FMUL.FTZ R9, R156, R130 ;  /* 0x000000829c097220 */ /* 0x000fe40000410000 */
[----:B------:R-:W-:-:S02]  /*49d0*/  FFMA.FTZ R114, R97, -R114, R139 ;  /* 0x8000007261727223 */ /* 0x000fc4000001008b */
[----:B0-----:R-:W-:Y:S02]  /*49e0*/  FMUL.FTZ R11, R86, R116 ;  /* 0x00000074560b7220 */ /* 0x001fe40000410000 */
[----:B------:R-:W-:Y:S02]  /*49f0*/  FFMA.FTZ R181, R122, R17, -R10 ;  /* 0x000000117ab57223 */ /* 0x000fe4000001080a */
[----:B------:R-:W-:Y:S02]  /*4a00*/  FFMA.FTZ R33, R98, -R118, R137 ;  /* 0x8000007662217223 */ /* 0x000fe40000010089 */
[----:B------:R-:W-:Y:S02]  /*4a10*/  FFMA.FTZ R175, R131, R128, R9 ;  /* 0x0000008083af7223 */ /* 0x000fe40000010009 */
[----:B------:R-:W-:Y:S02]  /*4a20*/  FFMA.FTZ R118, R100, -R118, R135 ;  /* 0x8000007664767223 */ /* 0x000fe40000010087 */
[----:B------:R-:W-:-:S02]  /*4a30*/  FMUL.FTZ R129, R156, R128 ;  /* 0x000000809c817220 */ /* 0x000fc40000410000 */
[----:B-1----:R-:W-:Y:S02]  /*4a40*/  FMUL.FTZ R19, R83, R127 ;  /* 0x0000007f53137220 */ /* 0x002fe40000410000 */
[----:B------:R-:W-:Y:S02]  /*4a50*/  FMUL.FTZ R9, R86, R32 ;  /* 0x0000002056097220 */ /* 0x000fe40000410000 */
[----:B------:R-:W-:Y:S02]  /*4a60*/  FMUL.FTZ R10, R114, R11 ;  /* 0x0000000b720a7220 */ /* 0x000fe40000410000 */
[----:B------:R-:W-:Y:S02]  /*4a70*/  FMUL.FTZ R163, R109, R128 ;  /* 0x000000806da37220 */ /* 0x000fe40000410000 */
[----:B------:R-:W-:Y:S02]  /*4a80*/  FMUL.FTZ R17, R83, R157 ;  /* 0x0000009d53117220 */ /* 0x000fe40000410000 */
[----:B------:R-:W-:Y:S01]  /*4a90*/  FMUL.FTZ R128, R118, R19 ;  /* 0x0000001376807220 */ /* 0x000fe20000410000 */
[----:B------:R0:W-:Y:S01]  /*4aa0*/  STS [R16.X4+0x860], R163 ;  /* 0x000860a310007388 */ /* 0x0001e20000004800 */
[----:B------:R-:W-:-:S02]  /*4ab0*/  FFMA.FTZ R10, R20, R9, R10 ;  /* 0x00000009140a7223 */ /* 0x000fc4000001000a */
[-C--:B------:R-:W-:Y:S02]  /*4ac0*/  FFMA.FTZ R177, R131, R130.reuse, -R129 ;  /* 0x0000008283b17223 */ /* 0x080fe40000010881 */
[----:B------:R-:W-:Y:S02]  /*4ad0*/  FMUL.FTZ R165, R109, R130 ;  /* 0x000000826da57220 */ /* 0x000fe40000410000 */
[----:B------:R-:W-:Y:S02]  /*4ae0*/  FMUL.FTZ R130, R81, R104 ;  /* 0x0000006851827220 */ /* 0x000fe40000410000 */
[----:B------:R-:W-:Y:S01]  /*4af0*/  IMAD.WIDE.U32 R12, R167, c[0x0][0x2b0], R12 ;  /* 0x0000ac00a70c7a25 */ /* 0x000fe200078e000c */
[----:B------:R1:W-:Y:S03]  /*4b00*/  STS [R16.X4+0x864], R165 ;  /* 0x000864a510007388 */ /* 0x0003e60000004800 */
[----:B------:R-:W-:Y:S01]  /*4b10*/  FFMA.FTZ R129, R33, R17, R128 ;  /* 0x0000001121817223 */ /* 0x000fe20000010080 */
[----:B------:R-:W-:Y:S01]  /*4b20*/  IADD3 R13, R13, R169, RZ ;  /* 0x000000a90d0d7210 */ /* 0x000fe20007ffe0ff */
[----:B------:R-:W-:-:S02]  /*4b30*/  FADD.FTZ R10, RZ, R10 ;  /* 0x0000000aff0a7221 */ /* 0x000fc40000010000 */
[----:B------:R-:W-:Y:S02]  /*4b40*/  FFMA.FTZ R158, R106, -R130, R141 ;  /* 0x800000826a9e7223 */ /* 0x000fe4000001008d */
[C---:B------:R-:W-:Y:S02]  /*4b50*/  FMUL.FTZ R167, R81.reuse, R152 ;  /* 0x0000009851a77220 */ /* 0x040fe40000410000 */
[----:B------:R-:W-:Y:S02]  /*4b60*/  FADD.FTZ R162, R10, R129 ;  /* 0x000000810aa27221 */ /* 0x000fe40000010000 */
[----:B------:R-:W-:Y:S02]  /*4b70*/  FMUL.FTZ R129, R84, R101 ;  /* 0x0000006554817220 */ /* 0x000fe40000410000 */
[----:B------:R-:W-:Y:S02]  /*4b80*/  FFMA.FTZ R130, R102, -R130, R143 ;  /* 0x8000008266827223 */ /* 0x000fe4000001008f */
[----:B------:R-:W-:-:S02]  /*4b90*/  FMUL.FTZ R161, R81, R154 ;  /* 0x0000009a51a17220 */ /* 0x000fc40000410000 */
[C---:B------:R-:W-:Y:S02]  /*4ba0*/  FMUL.FTZ R10, R158.reuse, R167 ;  /* 0x000000a79e0a7220 */ /* 0x040fe40000410000 */
[----:B------:R-:W-:Y:S02]  /*4bb0*/  FFMA.FTZ R128, R103, -R129, R132 ;  /* 0x8000008167807223 */ /* 0x000fe40000010084 */
[-C--:B------:R-:W-:Y:S02]  /*4bc0*/  FMUL.FTZ R160, R158, R161.reuse ;  /* 0x000000a19ea07220 */ /* 0x080fe40000410000 */
[----:B------:R-:W-:Y:S02]  /*4bd0*/  FFMA.FTZ R169, R130, R161, R10 ;  /* 0x000000a182a97223 */ /* 0x000fe4000001000a */
[----:B------:R-:W-:Y:S02]  /*4be0*/  FFMA.FTZ R129, R105, -R129, R134 ;  /* 0x8000008169817223 */ /* 0x000fe40000010086 */
[----:B------:R-:W-:-:S02]  /*4bf0*/  FMUL.FTZ R10, R114, R9 ;  /* 0x00000009720a7220 */ /* 0x000fc40000410000 */
[----:B------:R-:W-:Y:S02]  /*4c00*/  FMUL.FTZ R166, R84, R123 ;  /* 0x0000007b54a67220 */ /* 0x000fe40000410000 */
[----:B------:R-:W-:Y:S02]  /*4c10*/  FFMA.FTZ R171, R130, R167, -R160 ;  /* 0x000000a782ab7223 */ /* 0x000fe400000108a0 */
[----:B------:R-:W-:Y:S02]  /*4c20*/  FMUL.FTZ R160, R118, R17 ;  /* 0x0000001176a07220 */ /* 0x000fe40000410000 */
[----:B------:R-:W-:Y:S02]  /*4c30*/  FFMA.FTZ R10, R20, R11, -R10 ;  /* 0x0000000b140a7223 */ /* 0x000fe4000001080a */
[----:B------:R-:W-:Y:S02]  /*4c40*/  FMUL.FTZ R164, R84, R21 ;  /* 0x0000001554a47220 */ /* 0x000fe40000410000 */
[----:B0-----:R-:W-:-:S02]  /*4c50*/  FMUL.FTZ R163, R129, R166 ;  /* 0x000000a681a37220 */ /* 0x001fc40000410000 */
[----:B------:R-:W-:Y:S02]  /*4c60*/  FMUL.FTZ R173, R104, R161 ;  /* 0x000000a168ad7220 */ /* 0x000fe40000410000 */
[----:B------:R-:W-:Y:S02]  /*4c70*/  FFMA.FTZ R161, R33, R19, -R160 ;  /* 0x0000001321a17223 */ /* 0x000fe400000108a0 */
[----:B------:R-:W-:Y:S01]  /*4c80*/  FADD.FTZ R10, RZ, R10 ;  /* 0x0000000aff0a7221 */ /* 0x000fe20000010000 */
[----:B------:R0:W-:Y:S01]  /*4c90*/  STS [R16.X4+0x858], R173 ;  /* 0x000858ad10007388 */ /* 0x0001e20000004800 */
[----:B------:R-:W-:Y:S02]  /*4ca0*/  FFMA.FTZ R163, R128, R164, R163 ;  /* 0x000000a480a37223 */ /* 0x000fe400000100a3 */
[----:B------:R-:W-:Y:S02]  /*4cb0*/  FADD.FTZ R10, R10, R161 ;  /* 0x000000a10a0a7221 */ /* 0x000fe40000010000 */
[----:B------:R-:W-:-:S02]  /*4cc0*/  FADD.FTZ R162, R162, R163 ;  /* 0x000000a3a2a27221 */ /* 0x000fc40000010000 */
[-C--:B-1----:R-:W-:Y:S02]  /*4cd0*/  FMUL.FTZ R165, R129, R164.reuse ;  /* 0x000000a481a57220 */ /* 0x082fe40000410000 */
[----:B------:R-:W-:Y:S01]  /*4ce0*/  FMUL.FTZ R167, R104, R167 ;  /* 0x000000a768a77220 */ /* 0x000fe20000410000 */
[----:B0-----:R-:W-:Y:S01]  /*4cf0*/  IADD3 R173, R48, 0x140, RZ ;  /* 0x0000014030ad7810 */ /* 0x001fe20007ffe0ff */
[C---:B------:R-:W-:Y:S02]  /*4d00*/  FMUL.FTZ R161, R101.reuse, R164 ;  /* 0x000000a465a17220 */ /* 0x040fe40000410000 */
[----:B------:R-:W-:Y:S01]  /*4d10*/  FMUL.FTZ R163, R101, R166 ;  /* 0x000000a665a37220 */ /* 0x000fe20000410000 */
[----:B------:R0:W-:Y:S01]  /*4d20*/  STS [R16.X4+0x85c], R167 ;  /* 0x00085ca710007388 */ /* 0x0001e20000004800 */
[C---:B------:R-:W-:Y:S01]  /*4d30*/  FMUL.FTZ R17, R96.reuse, R17 ;  /* 0x0000001160117220 */ /* 0x040fe20000410000 */
[----:B------:R-:W-:Y:S01]  /*4d40*/  LEA.HI.SX32 R170, R173, R48, 0x1b ;  /* 0x00000030adaa7211 */ /* 0x000fe200078fdaff */
[----:B------:R-:W-:Y:S01]  /*4d50*/  FMUL.FTZ R19, R96, R19 ;  /* 0x0000001360137220 */ /* 0x000fe20000410000 */
[----:B------:R1:W-:Y:S01]  /*4d60*/  STS [R16.X4+0x850], R161 ;  /* 0x000850a110007388 */ /* 0x0003e20000004800 */
[----:B------:R-:W-:-:S02]  /*4d70*/  FMUL.FTZ R9, R99, R9 ;  /* 0x0000000963097220 */ /* 0x000fc40000410000 */
[----:B------:R-:W-:Y:S01]  /*4d80*/  FMUL.FTZ R11, R99, R11 ;  /* 0x0000000b630b7220 */ /* 0x000fe20000410000 */
[----:B------:R-:W-:Y:S01]  /*4d90*/  STS [R16.X4+0x854], R163 ;  /* 0x000854a310007388 */ /* 0x000fe20000004800 */
[----:B------:R-:W-:Y:S01]  /*4da0*/  FFMA.FTZ R165, R128, R166, -R165 ;  /* 0x000000a680a57223 */ /* 0x000fe200000108a5 */
[----:B0-----:R-:W-:Y:S01]  /*4db0*/  IADD3 R167, R48, 0xa0, RZ ;  /* 0x000000a030a77810 */ /* 0x001fe20007ffe0ff */
[----:B------:R-:W-:Y:S01]  /*4dc0*/  FADD.FTZ R162, R162, R169 ;  /* 0x000000a9a2a27221 */ /* 0x000fe20000010000 */
        /* <DEDUP_REMOVED lines=16> */
[----:B-1----:R-:W-:Y:S01]  /*4ed0*/  IADD3 R161, R48, 0x20, RZ ;  /* 0x0000002030a17810 */ /* 0x002fe20007ffe0ff */
[----:B------:R-:W-:Y:S01]  /*4ee0*/  FADD.FTZ R10, R10, R185 ;  /* 0x000000b90a0a7221 */ /* 0x000fe20000010000 */
[----:B0-----:R-:W-:Y:S01]  /*4ef0*/  IADD3 R17, R48, 0x40, RZ ;  /* 0x0000004030117810 */ /* 0x001fe20007ffe0ff */
[----:B------:R-:W-:Y:S01]  /*4f00*/  FMUL.FTZ R137, R68, R137 ;  /* 0x0000008944897220 */ /* 0x000fe20000410000 */
[----:B------:R-:W-:Y:S01]  /*4f10*/  IADD3 R163, R48, 0x60, RZ ;  /* 0x0000006030a37810 */ /* 0x000fe20007ffe0ff */
[----:B------:R-:W-:Y:S01]  /*4f20*/  FFMA.FTZ R135, -R68, R135, -RZ ;  /* 0x0000008744877223 */ /* 0x000fe200000109ff */
[----:B--2---:R-:W-:Y:S01]  /*4f30*/  IADD3 R9, R48, 0x100, RZ ;  /* 0x0000010030097810 */ /* 0x004fe20007ffe0ff */
[----:B------:R-:W-:Y:S01]  /*4f40*/  FMUL.FTZ R205, R66, R132 ;  /* 0x0000008442cd7220 */ /* 0x000fe20000410000 */
[C---:B---3--:R-:W-:Y:S01]  /*4f50*/  IADD3 R11, R48.reuse, 0x120, RZ ;  /* 0x00000120300b7810 */ /* 0x048fe20007ffe0ff */
[C---:B------:R-:W-:Y:S01]  /*4f60*/  FMUL.FTZ R143, R65.reuse, R143 ;  /* 0x0000008f418f7220 */ /* 0x040fe20000410000 */
[C---:B------:R-:W-:Y:S01]  /*4f70*/  IADD3 R177, R48.reuse, 0x180, RZ ;  /* 0x0000018030b17810 */ /* 0x040fe20007ffe0ff */
[----:B------:R-:W-:Y:S01]  /*4f80*/  FFMA.FTZ R141, -R65, R141, -RZ ;  /* 0x0000008d418d7223 */ /* 0x000fe200000109ff */
[----:B------:R-:W-:Y:S01]  /*4f90*/  IADD3 R179, R48, 0x1a0, RZ ;  /* 0x000001a030b37810 */ /* 0x000fe20007ffe0ff */
[----:B------:R-:W-:Y:S01]  /*4fa0*/  FMUL.FTZ R207, R64, R136 ;  /* 0x0000008840cf7220 */ /* 0x000fe20000410000 */
[C---:B------:R-:W-:Y:S01]  /*4fb0*/  IADD3 R181, R48.reuse, 0x1c0, RZ ;  /* 0x000001c030b57810 */ /* 0x040fe20007ffe0ff */
[C---:B------:R-:W-:Y:S01]  /*4fc0*/  FMUL.FTZ R147, R63.reuse, R147 ;  /* 0x000000933f937220 */ /* 0x040fe20000410000 */
[----:B------:R-:W-:Y:S01]  /*4fd0*/  IADD3 R183, R48, 0x1e0, RZ ;  /* 0x000001e030b77810 */ /* 0x000fe20007ffe0ff */
[----:B------:R-:W-:Y:S01]  /*4fe0*/  FFMA.FTZ R145, -R63, R145, -RZ ;  /* 0x000000913f917223 */ /* 0x000fe200000109ff */
[-C--:B------:R-:W-:Y:S01]  /*4ff0*/  LEA.HI.SX32 R164, R165, R48.reuse, 0x1b ;  /* 0x00000030a5a47211 */ /* 0x080fe200078fdaff */
[----:B------:R-:W-:Y:S01]  /*5000*/  BAR.SYNC.DEFER_BLOCKING 0x0 ;  /* 0x0000000000007b1d */ /* 0x000fe20000010000 */
[-C--:B------:R-:W-:Y:S01]  /*5010*/  LEA.HI.SX32 R165, R167, R48.reuse, 0x1b ;  /* 0x00000030a7a57211 */ /* 0x080fe200078fdaff */
[----:B------:R-:W-:Y:S01]  /*5020*/  FADD.FTZ R159, R10, R159 ;  /* 0x0000009f0a9f7221 */ /* 0x000fe20000010000 */
[----:B------:R-:W-:-:S02]  /*5030*/  LEA.HI.SX32 R167, R171, R48, 0x1b ;  /* 0x00000030aba77211 */ /* 0x000fc400078fdaff */
[-C--:B------:R-:W-:Y:S02]  /*5040*/  LEA.HI.SX32 R166, R169, R48.reuse, 0x1b ;  /* 0x00000030a9a67211 */ /* 0x080fe400078fdaff */
[-C--:B------:R-:W-:Y:S02]  /*5050*/  LEA.HI.SX32 R171, R175, R48.reuse, 0x1b ;  /* 0x00000030afab7211 */ /* 0x080fe400078fdaff */
[-C--:B------:R-:W-:Y:S02]  /*5060*/  LEA.HI.SX32 R19, R48, R48.reuse, 0x1b ;  /* 0x0000003030137211 */ /* 0x080fe400078fdaff */
[-C--:B------:R-:W-:Y:S02]  /*5070*/  LEA.HI.SX32 R161, R161, R48.reuse, 0x1b ;  /* 0x00000030a1a17211 */ /* 0x080fe400078fdaff */
[-C--:B------:R-:W-:Y:S01]  /*5080*/  LEA.HI.SX32 R162, R17, R48.reuse, 0x1b ;  /* 0x0000003011a27211 */ /* 0x080fe200078fdaff */
[----:B------:R-:W-:Y:S01]  /*5090*/  FMUL.FTZ R17, R69, R133 ;  /* 0x0000008545117220 */ /* 0x000fe20000410000 */
[----:B------:R-:W-:-:S02]  /*50a0*/  LEA.HI.SX32 R163, R163, R48, 0x1b ;  /* 0x00000030a3a37211 */ /* 0x000fc400078fdaff */
[-C--:B------:R-:W-:Y:S01]  /*50b0*/  LEA.HI.SX32 R168, R9, R48.reuse, 0x1b ;  /* 0x0000003009a87211 */ /* 0x080fe200078fdaff */
[----:B------:R-:W-:Y:S01]  /*50c0*/  FFMA.FTZ R9, -R69, R139, -RZ ;  /* 0x0000008b45097223 */ /* 0x000fe200000109ff */
[----:B------:R-:W-:Y:S01]  /*50d0*/  LEA.HI.SX32 R169, R11, R48, 0x1b ;  /* 0x000000300ba97211 */ /* 0x000fe200078fdaff */
[----:B------:R-:W-:Y:S01]  /*50e0*/  FFMA.FTZ R11, -R66, R134, -RZ ;  /* 0x00000086420b7223 */ /* 0x000fe200000109ff */
[-C--:B------:R-:W-:Y:S02]  /*50f0*/  LEA.HI.SX32 R172, R177, R48.reuse, 0x1b ;  /* 0x00000030b1ac7211 */ /* 0x080fe400078fdaff */
[-C--:B------:R-:W-:Y:S01]  /*5100*/  LEA.HI.SX32 R173, R179, R48.reuse, 0x1b ;  /* 0x00000030b3ad7211 */ /* 0x080fe200078fdaff */
[----:B------:R-:W0:Y:S01]  /*5110*/  LDS R191, [R19.X4+0x840] ;  /* 0x0008400013bf7984 */ /* 0x000e220000004800 */
        /* <DEDUP_REMOVED lines=20> */
[----:B-----5:R-:W-:-:S03]  /*5260*/  IADD3 R17, -R24, c[0x0][0x168], RZ ;  /* 0x00005a0018117a10 */ /* 0x020fc60007ffe1ff */
[----:B------:R5:W-:Y:S01]  /*5270*/  STS [R16.X4+0x108c], R135 ;  /* 0x00108c8710007388 */ /* 0x000be20000004800 */
[----:B------:R-:W-:Y:S01]  /*5280*/  LEA R134, R17, -R48, 0x1 ;  /* 0x8000003011867211 */ /* 0x000fe200078e08ff */
[----:B-1----:R-:W-:Y:S02]  /*5290*/  FFMA.FTZ R9, -R64, R138, -RZ ;  /* 0x0000008a40097223 */ /* 0x002fe400000109ff */
[----:B------:R1:W-:Y:S01]  /*52a0*/  STS [R16.X4+0x1094], R11 ;  /* 0x0010940b10007388 */ /* 0x0003e20000004800 */
[C---:B------:R-:W-:Y:S01]  /*52b0*/  FFMA.FTZ R17, -R61.reuse, R18, -RZ ;  /* 0x000000123d117223 */ /* 0x040fe200000109ff */
[C---:B------:R-:W-:Y:S01]  /*52c0*/  ISETP.GE.AND P1, PT, R134.reuse, 0x1, PT ;  /* 0x000000018600780c */ /* 0x040fe20003f26270 */
[----:B--2---:R-:W-:Y:S01]  /*52d0*/  FMUL.FTZ R137, R61, R144 ;  /* 0x000000903d897220 */ /* 0x004fe20000410000 */
[----:B------:R2:W-:Y:S01]  /*52e0*/  STS [R16.X4+0x1090], R205 ;  /* 0x001090cd10007388 */ /* 0x0005e20000004800 */
[----:B------:R-:W-:Y:S01]  /*52f0*/  ISETP.GE.AND P0, PT, R134, 0x21, PT ;  /* 0x000000218600780c */ /* 0x000fe20003f06270 */
[----:B-----5:R-:W-:-:S02]  /*5300*/  FMUL.FTZ R135, R62, R140 ;  /* 0x0000008c3e877220 */ /* 0x020fc40000410000 */
        /* <DEDUP_REMOVED lines=13> */
[C---:B0-234-:R-:W-:Y:S01]  /*53e0*/  IMAD R8, R146.reuse, c[0x0][0x2a0], RZ ;  /* 0x0000a80092087a24 */ /* 0x05dfe200078e02ff */
[----:B------:R-:W-:Y:S01]  /*53f0*/  ULDC.64 UR6, c[0x0][0x298] ;  /* 0x0000a60000067ab9 */ /* 0x000fe20000000a00 */
[----:B------:R-:W-:Y:S01]  /*5400*/  IMAD R10, R146, c[0x0][0x2c0], RZ ;  /* 0x0000b000920a7a24 */ /* 0x000fe200078e02ff */
[----:B------:R-:W-:Y:S01]  /*5410*/  USHF.R.U64 UR5, UR6, 0x1, UR7 ;  /* 0x0000000106057899 */ /* 0x000fe20008001207 */
[C---:B------:R-:W-:Y:S01]  /*5420*/  IMAD R11, R51.reuse, c[0x0][0x2a4], R8 ;  /* 0x0000a900330b7a24 */ /* 0x040fe200078e0208 */
[----:B------:R-:W-:Y:S01]  /*5430*/  ULDC.64 UR8, c[0x0][0x2b8] ;  /* 0x0000ae0000087ab9 */ /* 0x000fe20000000a00 */
[----:B------:R-:W-:Y:S01]  /*5440*/  IMAD.WIDE.U32 R8, R51, c[0x0][0x2c0], RZ ;  /* 0x0000b00033087a25 */ /* 0x000fe200078e00ff */
[----:B------:R-:W-:-:S02]  /*5450*/  USHF.R.U32.HI UR6, URZ, 0x1, UR7 ;  /* 0x000000013f067899 */ /* 0x000fc40008011607 */
[----:B------:R-:W-:Y:S01]  /*5460*/  USHF.R.U32.HI UR7, URZ, 0x1, UR9 ;  /* 0x000000013f077899 */ /* 0x000fe20008011609 */
[C---:B------:R-:W-:Y:S01]  /*5470*/  IMAD R135, R51.reuse, c[0x0][0x2c4], R10 ;  /* 0x0000b10033877a24 */ /* 0x040fe200078e020a */
[----:B------:R-:W-:Y:S01]  /*5480*/  USHF.R.U64 UR4, UR8, 0x1, UR9 ;  /* 0x0000000108047899 */ /* 0x000fe20008001209 */
[----:B------:R-:W-:-:S03]  /*5490*/  IMAD.WIDE.U32 R16, R51, c[0x0][0x2a0], RZ ;  /* 0x0000a80033107a25 */ /* 0x000fc600078e00ff */
[----:B------:R-:W-:Y:S01]  /*54a0*/  IADD3 R9, R9, R135, RZ ;  /* 0x0000008709097210 */ /* 0x000fe20007ffe0ff */
[----:B------:R-:W-:Y:S01]  /*54b0*/  IMAD R137, R93, c[0x0][0x2b0], RZ ;  /* 0x0000ac005d897a24 */ /* 0x000fe200078e02ff */
[----:B------:R0:W1:Y:S01]  /*54c0*/  LDS R135, [R19.X4+0x1080] ;  /* 0x0010800013877984 */ /* 0x0000620000004800 */
[----:B------:R-:W-:Y:S01]  /*54d0*/  IADD3 R17, R17, R11, RZ ;  /* 0x0000000b11117210 */ /* 0x000fe20007ffe0ff */
[----:B------:R-:W-:Y:S01]  /*54e0*/  IMAD R145, R93, c[0x0][0x2d0], RZ ;  /* 0x0000b4005d917a24 */ /* 0x000fe200078e02ff */
[----:B------:R-:W-:Y:S01]  /*54f0*/  LEA R11, R0, 0xfffffe00, 0x9 ;  /* 0xfffffe00000b7811 */ /* 0x000fe200078e48ff */
[C---:B------:R-:W-:Y:S02]  /*5500*/  IMAD R93, R53.reuse, UR6, RZ ;  /* 0x00000006355d7c24 */ /* 0x040fe4000f8e02ff */
[----:B------:R-:W-:Y:S01]  /*5510*/  IMAD R143, R53, UR7, RZ ;  /* 0x00000007358f7c24 */ /* 0x000fe2000f8e02ff */
[----:B------:R-:W-:Y:S01]  /*5520*/  IADD3 R10, P1, R11, R48, RZ ;  /* 0x000000300b0a7210 */ /* 0x000fe20007f3e0ff */
[----:B------:R-:W-:-:S02]  /*5530*/  IMAD R93, R50, UR5, R93 ;  /* 0x00000005325d7c24 */ /* 0x000fc4000f8e025d */
[----:B------:R-:W-:Y:S01]  /*5540*/  IMAD.WIDE.U32 R16, R53, UR5, R16 ;  /* 0x0000000535107c25 */ /* 0x000fe2000f8e0010 */
[----:B------:R-:W-:-:S03]  /*5550*/  LEA.HI.X.SX32 R11, R11, RZ, 0x1, P1 ;  /* 0x000000ff0b0b7211 */ /* 0x000fc600008f0eff */
[----:B------:R-:W-:Y:S01]  /*5560*/  IMAD R143, R50, UR4, R143 ;  /* 0x00000004328f7c24 */ /* 0x000fe2000f8e028f */
[----:B------:R-:W-:Y:S01]  /*5570*/  IADD3 R17, R17, R93, RZ ;  /* 0x0000005d11117210 */ /* 0x000fe20007ffe0ff */
[----:B0-----:R-:W-:-:S04]  /*5580*/  IMAD.WIDE.U32 R18, R53, UR4, R8 ;  /* 0x0000000435127c25 */ /* 0x001fc8000f8e0008 */
[C---:B------:R-:W-:Y:S01]  /*5590*/  IMAD R141, R60.reuse, c[0x0][0x2b4], R137 ;  /* 0x0000ad003c8d7a24 */ /* 0x040fe200078e0289 */
[----:B------:R-:W-:Y:S01]  /*55a0*/  IADD3 R93, R19, R143, RZ ;  /* 0x0000008f135d7210 */ /* 0x000fe20007ffe0ff */
[----:B------:R-:W-:Y:S01]  /*55b0*/  IMAD.WIDE.U32 R8, R60, c[0x0][0x2b0], R10 ;  /* 0x0000ac003c087a25 */ /* 0x000fe200078e000a */
[----:B------:R-:W-:Y:S02]  /*55c0*/  LEA R137, P1, R16, c[0x0][0x318], 0x3 ;  /* 0x0000c60010897a11 */ /* 0x000fe400078218ff */
[----:B------:R-:W-:Y:S01]  /*55d0*/  LEA R19, P2, R18, c[0x0][0x320], 0x3 ;  /* 0x0000c80012137a11 */ /* 0x000fe200078418ff */
[----:B------:R-:W-:Y:S01]  /*55e0*/  IMAD R145, R60, c[0x0][0x2d4], R145 ;  /* 0x0000b5003c917a24 */ /* 0x000fe200078e0291 */
[----:B------:R-:W-:Y:S01]  /*55f0*/  LEA.HI.X R132, R16, c[0x0][0x31c], R17, 0x3, P1 ;  /* 0x0000c70010847a11 */ /* 0x000fe200008f1c11 */
[----:B------:R-:W-:Y:S01]  /*5600*/  IMAD.WIDE.U32 R10, R60, c[0x0][0x2d0], R10 ;  /* 0x0000b4003c0a7a25 */ /* 0x000fe200078e000a */
        /* <DEDUP_REMOVED lines=9> */
.L_x_12819:
[----:B0-234-:R-:W-:Y:S05]  /*56a0*/  BSYNC B0 ;  /* 0x0000000000007941 */ /* 0x01dfea0003800000 */
.L_x_12818:
[----:B------:R-:W0:Y:S01]  /*56b0*/  LDS R161, [R161.X4+0x1100] ;  /* 0x00110000a1a17984 */ /* 0x000e220000004800 */
[----:B------:R-:W-:Y:S01]  /*56c0*/  BSSY B0, `(.L_x_12820) ;  /* 0x0000004000007945 */ /* 0x000fe20003800000 */
[----:B------:R-:W-:Y:S05]  /*56d0*/  @!P0 BRA `(.L_x_12821) ;  /* 0x0000002000008947 */ /* 0x000fea0003800000 */
[----:B------:R1:W-:Y:S04]  /*56e0*/  RED.E.ADD.F32.FTZ.RN.STRONG.GPU [R12.64+-0x780], R193 ;  /* 0xfff880c10c00798e */ /* 0x0003e8000c10e78a */
[----:B0-----:R1:W-:Y:S02]  /*56f0*/  RED.E.ADD.F32.FTZ.RN.STRONG.GPU [R14.64+-0x780], R161 ;  /* 0xfff880a10e00798e */ /* 0x0013e4000c10e78a */
.L_x_12821:
[----:B------:R-:W-:Y:S05]  /*5700*/  BSYNC B0 ;  /* 0x0000000000007941 */ /* 0x000fea0003800000 */
.L_x_12820:
[----:B------:R2:W3:Y:S01]  /*5710*/  LDS R9, [R162.X4+0x1180] ;  /* 0x00118000a2097984 */ /* 0x0004e20000004800 */
        /* <DEDUP_REMOVED lines=11> */
.L_x_12823:
[----:B--2---:R-:W-:Y:S05]  /*57d0*/  BSYNC B0 ;  /* 0x0000000000007941 */ /* 0x004fea0003800000 */
.L_x_12822:
[----:B------:R-:W2:Y:S01]  /*57e0*/  LDS R163, [R163.X4+0x1200] ;  /* 0x00120000a3a37984 */ /* 0x000ea20000004800 */
[----:B------:R-:W-:Y:S01]  /*57f0*/  BSSY B0, `(.L_x_12824) ;  /* 0x0000004000007945 */ /* 0x000fe20003800000 */
[----:B------:R-:W-:Y:S05]  /*5800*/  @!P0 BRA `(.L_x_12825) ;  /* 0x0000002000008947 */ /* 0x000fea0003800000 */
[----:B------:R4:W-:Y:S04]  /*5810*/  RED.E.ADD.F32.FTZ.RN.STRONG.GPU [R12.64+-0x680], R197 ;  /* 0xfff980c50c00798e */ /* 0x0009e8000c10e78a */
[----:B--2---:R4:W-:Y:S02]  /*5820*/  RED.E.ADD.F32.FTZ.RN.STRONG.GPU [R14.64+-0x680], R163 ;  /* 0xfff980a30e00798e */ /* 0x0049e4000c10e78a */
.L_x_12825:
[----:B------:R-:W-:Y:S05]  /*5830*/  BSYNC B0 ;  /* 0x0000000000007941 */ /* 0x000fea0003800000 */
.L_x_12824:
[----:B---3--:R3:W1:Y:S01]  /*5840*/  LDS R9, [R164.X4+0x1280] ;  /* 0x00128000a4097984 */ /* 0x0086620000004800 */
[----:B------:R-:W-:Y:S01]  /*5850*/  BSSY B0, `(.L_x_12826) ;  /* 0x0000004000007945 */ /* 0x000fe20003800000 */
[----:B------:R-:W-:Y:S05]  /*5860*/  @!P1 BRA `(.L_x_12827) ;  /* 0x0000002000009947 */ /* 0x000fea0003800000 */
[----:B------:R3:W-:Y:S04]  /*5870*/  RED.E.ADD.F32.FTZ.RN.STRONG.GPU [R12.64+-0x600], R199 ;  /* 0xfffa00c70c00798e */ /* 0x0007e8000c10e78a */
[----:B-1----:R3:W-:Y:S02]  /*5880*/  RED.E.ADD.F32.FTZ.RN.STRONG.GPU [R14.64+-0x600], R9 ;  /* 0xfffa00090e00798e */ /* 0x0027e4000c10e78a */
.L_x_12827:
[----:B------:R-:W-:Y:S05]  /*5890*/  BSYNC B0 ;  /* 0x0000000000007941 */ /* 0x000fea0003800000 */
.L_x_12826:
[----:B------:R-:W3:Y:S01]  /*58a0*/  LDS R165, [R165.X4+0x1300] ;  /* 0x00130000a5a57984 */ /* 0x000ee20000004800 */
[----:B------:R-:W-:Y:S01]  /*58b0*/  BSSY B0, `(.L_x_12828) ;  /* 0x0000004000007945 */ /* 0x000fe20003800000 */
[----:B------:R-:W-:Y:S05]  /*58c0*/  @!P2 BRA `(.L_x_12829) ;  /* 0x000000200000a947 */ /* 0x000fea0003800000 */
[----:B------:R4:W-:Y:S04]  /*58d0*/  RED.E.ADD.F32.FTZ.RN.STRONG.GPU [R12.64+-0x580], R201 ;  /* 0xfffa80c90c00798e */ /* 0x0009e8000c10e78a */
[----:B---3--:R4:W-:Y:S02]  /*58e0*/  RED.E.ADD.F32.FTZ.RN.STRONG.GPU [R14.64+-0x580], R165 ;  /* 0xfffa80a50e00798e */ /* 0x0089e4000c10e78a */
.L_x_12829:
[----:B------:R-:W-:Y:S05]  /*58f0*/  BSYNC B0 ;  /* 0x0000000000007941 */ /* 0x000fea0003800000 */
.L_x_12828:
[----:B-1-3--:R1:W3:Y:S01]  /*5900*/  LDS R9, [R166.X4+0x1380] ;  /* 0x00138000a6097984 */ /* 0x00a2e20000004800 */
[----:B------:R-:W-:Y:S01]  /*5910*/  BSSY B0, `(.L_x_12830) ;  /* 0x0000004000007945 */ /* 0x000fe20003800000 */
[----:B------:R-:W-:Y:S05]  /*5920*/  @!P3 BRA `(.L_x_12831) ;  /* 0x000000200000b947 */ /* 0x000fea0003800000 */
[----:B------:R1:W-:Y:S04]  /*5930*/  RED.E.ADD.F32.FTZ.RN.STRONG.GPU [R12.64+-0x500], R203 ;  /* 0xfffb00cb0c00798e */ /* 0x0003e8000c10e78a */
[----:B---3--:R1:W-:Y:S02]  /*5940*/  RED.E.ADD.F32.FTZ.RN.STRONG.GPU [R14.64+-0x500], R9 ;  /* 0xfffb00090e00798e */ /* 0x0083e4000c10e78a */
.L_x_12831:
[----:B------:R-:W-:Y:S05]  /*5950*/  BSYNC B0 ;  /* 0x0000000000007941 */ /* 0x000fea0003800000 */
.L_x_12830:
[----:B------:R-:W1:Y:S01]  /*5960*/  LDS R167, [R167.X4+0x1400] ;  /* 0x00140000a7a77984 */ /* 0x000e620000004800 */
[----:B------:R-:W-:Y:S01]  /*5970*/  BSSY B0, `(.L_x_12832) ;  /* 0x0000004000007945 */ /* 0x000fe20003800000 */
[----:B------:R-:W-:Y:S05]  /*5980*/  @!P4 BRA `(.L_x_12833) ;  /* 0x000000200000c947 */ /* 0x000fea0003800000 */
[----:B------:R4:W-:Y:S04]  /*5990*/  RED.E.ADD.F32.FTZ.RN.STRONG.GPU [R12.64+-0x480], R189 ;  /* 0xfffb80bd0c00798e */ /* 0x0009e8000c10e78a */
[----:B-1----:R4:W-:Y:S02]  /*59a0*/  RED.E.ADD.F32.FTZ.RN.STRONG.GPU [R14.64+-0x480], R167 ;  /* 0xfffb80a70e00798e */ /* 0x0029e4000c10e78a */
.L_x_12833:
[----:B------:R-:W-:Y:S05]  /*59b0*/  BSYNC B0 ;  /* 0x0000000000007941 */ /* 0x000fea0003800000 */
.L_x_12832:
[----:B-1-3--:R1:W3:Y:S01]  /*59c0*/  LDS R9, [R168.X4+0x1480] ;  /* 0x00148000a8097984 */ /* 0x00a2e20000004800 */
[----:B------:R-:W-:Y:S01]  /*59d0*/  BSSY B0, `(.L_x_12834) ;  /* 0x0000004000007945 */ /* 0x000fe20003800000 */
[----:B------:R-:W-:Y:S05]  /*59e0*/  @!P5 BRA `(.L_x_12835) ;  /* 0x000000200000d947 */ /* 0x000fea0003800000 */
[----:B------:R1:W-:Y:S04]  /*59f0*/  RED.E.ADD.F32.FTZ.RN.STRONG.GPU [R12.64+-0x400], R187 ;  /* 0xfffc00bb0c00798e */ /* 0x0003e8000c10e78a */
[----:B---3--:R1:W-:Y:S02]  /*5a00*/  RED.E.ADD.F32.FTZ.RN.STRONG.GPU [R14.64+-0x400], R9 ;  /* 0xfffc00090e00798e */ /* 0x0083e4000c10e78a */
.L_x_12835:
[----:B------:R-:W-:Y:S05]  /*5a10*/  BSYNC B0 ;  /* 0x0000000000007941 */ /* 0x000fea0003800000 */
.L_x_12834:
        /* <DEDUP_REMOVED lines=12> */
.L_x_12837:
[----:B------:R-:W-:Y:S05]  /*5ae0*/  BSYNC B0 ;  /* 0x0000000000007941 */ /* 0x000fea0003800000 */
.L_x_12836:
[----:B-1-3--:R1:W3:Y:S01]  /*5af0*/  LDS R9, [R170.X4+0x1580] ;  /* 0x00158000aa097984 */ /* 0x00a2e20000004800 */
[----:B------:R-:W-:Y:S01]  /*5b00*/  BSSY B0, `(.L_x_12838) ;  /* 0x0000004000007945 */ /* 0x000fe20003800000 */
[----:B------:R-:W-:Y:S05]  /*5b10*/  @!P0 BRA `(.L_x_12839) ;  /* 0x0000002000008947 */ /* 0x000fea0003800000 */
[----:B------:R1:W-:Y:S04]  /*5b20*/  RED.E.ADD.F32.FTZ.RN.STRONG.GPU [R12.64+-0x300], R183 ;  /* 0xfffd00b70c00798e */ /* 0x0003e8000c10e78a */
[----:B---3--:R1:W-:Y:S02]  /*5b30*/  RED.E.ADD.F32.FTZ.RN.STRONG.GPU [R14.64+-0x300], R9 ;  /* 0xfffd00090e00798e */ /* 0x0083e4000c10e78a */
.L_x_12839:
[----:B------:R-:W-:Y:S05]  /*5b40*/  BSYNC B0 ;  /* 0x0000000000007941 */ /* 0x000fea0003800000 */
.L_x_12838:
[----:B------:R-:W1:Y:S01]  /*5b50*/  LDS R171, [R171.X4+0x1600] ;  /* 0x00160000abab7984 */ /* 0x000e620000004800 */
[----:B------:R-:W-:Y:S01]  /*5b60*/  BSSY B0, `(.L_x_12840) ;  /* 0x0000004000007945 */ /* 0x000fe20003800000 */
[----:B------:R-:W-:Y:S05]  /*5b70*/  @!P1 BRA `(.L_x_12841) ;  /* 0x0000002000009947 */ /* 0x000fea0003800000 */
[----:B------:R4:W-:Y:S04]  /*5b80*/  RED.E.ADD.F32.FTZ.RN.STRONG.GPU [R12.64+-0x280], R181 ;  /* 0xfffd80b50c00798e */ /* 0x0009e8000c10e78a */
[----:B-1----:R4:W-:Y:S02]  /*5b90*/  RED.E.ADD.F32.FTZ.RN.STRONG.GPU [R14.64+-0x280], R171 ;  /* 0xfffd80ab0e00798e */ /* 0x0029e4000c10e78a */
.L_x_12841:
[----:B------:R-:W-:Y:S05]  /*5ba0*/  BSYNC B0 ;  /* 0x0000000000007941 */ /* 0x000fea0003800000 */
.L_x_12840:
[----:B-1-3--:R1:W3:Y:S01]  /*5bb0*/  LDS R9, [R172.X4+0x1680] ;  /* 0x00168000ac097984 */ /* 0x00a2e20000004800 */
[----:B------:R-:W-:Y:S01]  /*5bc0*/  BSSY B0, `(.L_x_12842) ;  /* 0x0000004000007945 */ /* 0x000fe20003800000 */
[----:B------:R-:W-:Y:S05]  /*5bd0*/  @!P2 BRA `(.L_x_12843) ;  /* 0x000000200000a947 */ /* 0x000fea0003800000 */
[----:B------:R1:W-:Y:S04]  /*5be0*/  RED.E.ADD.F32.FTZ.RN.STRONG.GPU [R12.64+-0x200], R179 ;  /* 0xfffe00b30c00798e */ /* 0x0003e8000c10e78a */
[----:B---3--:R1:W-:Y:S02]  /*5bf0*/  RED.E.ADD.F32.FTZ.RN.STRONG.GPU [R14.64+-0x200], R9 ;  /* 0xfffe00090e00798e */ /* 0x0083e4000c10e78a */
.L_x_12843:
[----:B------:R-:W-:Y:S05]  /*5c00*/  BSYNC B0 ;  /* 0x0000000000007941 */ /* 0x000fea0003800000 */
.L_x_12842:
[----:B------:R-:W1:Y:S01]  /*5c10*/  LDS R173, [R173.X4+0x1700] ;  /* 0x00170000adad7984 */ /* 0x000e620000004800 */
[----:B------:R-:W-:Y:S01]  /*5c20*/  BSSY B0, `(.L_x_12844) ;  /* 0x0000004000007945 */ /* 0x000fe20003800000 */
[----:B------:R-:W-:Y:S05]  /*5c30*/  @!P3 BRA `(.L_x_12845) ;  /* 0x000000200000b947 */ /* 0x000fea0003800000 */
[----:B------:R4:W-:Y:S04]  /*5c40*/  RED.E.ADD.F32.FTZ.RN.STRONG.GPU [R12.64+-0x180], R177 ;  /* 0xfffe80b10c00798e */ /* 0x0009e8000c10e78a */
[----:B-1----:R4:W-:Y:S02]  /*5c50*/  RED.E.ADD.F32.FTZ.RN.STRONG.GPU [R14.64+-0x180], R173 ;  /* 0xfffe80ad0e00798e */ /* 0x0029e4000c10e78a */
.L_x_12845:
[----:B------:R-:W-:Y:S05]  /*5c60*/  BSYNC B0 ;  /* 0x0000000000007941 */ /* 0x000fea0003800000 */
.L_x_12844:
[----:B-1-3--:R1:W3:Y:S01]  /*5c70*/  LDS R9, [R174.X4+0x1780] ;  /* 0x00178000ae097984 */ /* 0x00a2e20000004800 */
[----:B------:R-:W-:Y:S01]  /*5c80*/  BSSY B0, `(.L_x_12846) ;  /* 0x0000004000007945 */ /* 0x000fe20003800000 */
[----:B------:R-:W-:Y:S05]  /*5c90*/  @!P4 BRA `(.L_x_12847) ;  /* 0x000000200000c947 */ /* 0x000fea0003800000 */
[----:B------:R1:W-:Y:S04]  /*5ca0*/  RED.E.ADD.F32.FTZ.RN.STRONG.GPU [R12.64+-0x100], R139 ;  /* 0xffff008b0c00798e */ /* 0x0003e8000c10e78a */
[----:B---3--:R1:W-:Y:S02]  /*5cb0*/  RED.E.ADD.F32.FTZ.RN.STRONG.GPU [R14.64+-0x100], R9 ;  /* 0xffff00090e00798e */ /* 0x0083e4000c10e78a */
.L_x_12847:
[----:B------:R-:W-:Y:S05]  /*5cc0*/  BSYNC B0 ;  /* 0x0000000000007941 */ /* 0x000fea0003800000 */
.L_x_12846:
[----:B------:R-:W1:Y:S01]  /*5cd0*/  LDS R175, [R175.X4+0x1800] ;  /* 0x00180000afaf7984 */ /* 0x000e620000004800 */
[----:B------:R-:W-:Y:S01]  /*5ce0*/  BSSY B0, `(.L_x_12848) ;  /* 0x0000004000007945 */ /* 0x000fe20003800000 */
[----:B------:R-:W-:Y:S05]  /*5cf0*/  @!P5 BRA `(.L_x_12849) ;  /* 0x000000200000d947 */ /* 0x000fea0003800000 */
[----:B------:R4:W-:Y:S04]  /*5d00*/  RED.E.ADD.F32.FTZ.RN.STRONG.GPU [R12.64+-0x80], R133 ;  /* 0xffff80850c00798e */ /* 0x0009e8000c10e78a */
[----:B-1----:R4:W-:Y:S02]  /*5d10*/  RED.E.ADD.F32.FTZ.RN.STRONG.GPU [R14.64+-0x80], R175 ;  /* 0xffff80af0e00798e */ /* 0x0029e4000c10e78a */
.L_x_12849:
[----:B------:R-:W-:Y:S05]  /*5d20*/  BSYNC B0 ;  /* 0x0000000000007941 */ /* 0x000fea0003800000 */
.L_x_12848:
[----:B-1-3--:R-:W1:Y:S01]  /*5d30*/  SHFL.DOWN PT, R9, R160, 0x1, 0x1f ;  /* 0x08201f00a0097f89 */ /* 0x00ae6200000e0000 */
[C---:B------:R-:W-:Y:S01]  /*5d40*/  ISETP.GT.AND P0, PT, R47.reuse, 0x1e, PT ;  /* 0x0000001e2f00780c */ /* 0x040fe20003f04270 */
[----:B------:R-:W-:Y:S01]  /*5d50*/  FMUL.FTZ R112, R112, R34 ;  /* 0x0000002270707220 */ /* 0x000fe20000410000 */
[----:B------:R-:W-:Y:S01]  /*5d60*/  ISETP.NE.AND P1, PT, R47, RZ, PT ;  /* 0x000000ff2f00720c */ /* 0x000fe20003f25270 */
[----:B------:R-:W3:Y:S01]  /*5d70*/  SHFL.DOWN PT, R8, R159, 0x1, 0x1f ;  /* 0x08201f009f087f89 */ /* 0x000ee200000e0000 */
[----:B------:R-:W-:Y:S01]  /*5d80*/  FMUL.FTZ R100, R100, R127 ;  /* 0x0000007f64647220 */ /* 0x000fe20000410000 */
[----:B------:R-:W-:Y:S01]  /*5d90*/  ISETP.NE.AND P2, PT, R48, RZ, PT ;  /* 0x000000ff3000720c */ /* 0x000fe20003f45270 */
[----:B------:R-:W-:Y:S01]  /*5da0*/  FMUL.FTZ R97, R97, R116 ;  /* 0x0000007461617220 */ /* 0x000fe20000410000 */
[----:B------:R-:W-:Y:S06]  /*5db0*/  BSSY B0, `(.L_x_12850) ;  /* 0x0000076000007945 */ /* 0x000fec0003800000 */
[----:B-1----:R-:W-:-:S02]  /*5dc0*/  @!P0 FADD.FTZ R160, R160, R9 ;  /* 0x00000009a0a08221 */ /* 0x002fc40000010000 */
[----:B---3--:R-:W-:-:S03]  /*5dd0*/  @!P0 FADD.FTZ R159, R159, R8 ;  /* 0x000000089f9f8221 */ /* 0x008fc60000010000 */
[----:B------:R-:W1:Y:S01]  /*5de0*/  SHFL.DOWN PT, R9, R160, 0x2, 0x1f ;  /* 0x08401f00a0097f89 */ /* 0x000e6200000e0000 */
[----:B------:R-:W-:-:S03]  /*5df0*/  ISETP.GT.AND P0, PT, R47, 0x1d, PT ;  /* 0x0000001d2f00780c */ /* 0x000fc60003f04270 */
[----:B------:R-:W3:Y:S10]  /*5e00*/  SHFL.DOWN PT, R8, R159, 0x2, 0x1f ;  /* 0x08401f009f087f89 */ /* 0x000ef400000e0000 */
[----:B-1----:R-:W-:-:S02]  /*5e10*/  @!P0 FADD.FTZ R160, R160, R9 ;  /* 0x00000009a0a08221 */ /* 0x002fc40000010000 */
[----:B------:R-:W-:Y:S02]  /*5e20*/  FMUL.FTZ R9, R3, R151 ;  /* 0x0000009703097220 */ /* 0x000fe40000410000 */
[----:B---3--:R-:W-:Y:S01]  /*5e30*/  @!P0 FADD.FTZ R159, R159, R8 ;  /* 0x000000089f9f8221 */ /* 0x008fe20000010000 */
[----:B----4-:R-:W1:Y:S01]  /*5e40*/  SHFL.DOWN PT, R13, R160, 0x4, 0x1f ;  /* 0x08801f00a00d7f89 */ /* 0x010e6200000e0000 */
[----:B------:R-:W-:Y:S01]  /*5e50*/  ISETP.GT.AND P0, PT, R47, 0x1b, PT ;  /* 0x0000001b2f00780c */ /* 0x000fe20003f04270 */
[-C--:B------:R-:W-:Y:S02]  /*5e60*/  FFMA.FTZ R9, R2, R148.reuse, -R9 ;  /* 0x0000009402097223 */ /* 0x080fe40000010809 */
[----:B------:R-:W3:Y:S01]  /*5e70*/  SHFL.DOWN PT, R12, R159, 0x4, 0x1f ;  /* 0x08801f009f0c7f89 */ /* 0x000ee200000e0000 */
[----:B------:R-:W-:Y:S02]  /*5e80*/  FMUL.FTZ R8, R3, R148 ;  /* 0x0000009403087220 */ /* 0x000fe40000410000 */
[----:B------:R-:W-:-:S02]  /*5e90*/  FMUL.FTZ R22, R22, R9 ;  /* 0x0000000916167220 */ /* 0x000fc40000410000 */
[----:B------:R-:W-:Y:S02]  /*5ea0*/  FMUL.FTZ R9, R3, R149 ;  /* 0x0000009503097220 */ /* 0x000fe40000410000 */
[C---:B------:R-:W-:Y:S02]  /*5eb0*/  FFMA.FTZ R11, R2.reuse, R151, R8 ;  /* 0x00000097020b7223 */ /* 0x040fe40000010008 */
[-C--:B------:R-:W-:Y:S02]  /*5ec0*/  FMUL.FTZ R8, R113, R150.reuse ;  /* 0x0000009671087220 */ /* 0x080fe40000410000 */
[-C--:B------:R-:W-:Y:S02]  /*5ed0*/  FFMA.FTZ R9, R2, R150.reuse, -R9 ;  /* 0x0000009602097223 */ /* 0x080fe40000010809 */
[----:B------:R-:W-:Y:S02]  /*5ee0*/  FMUL.FTZ R150, R3, R150 ;  /* 0x0000009603967220 */ /* 0x000fe40000410000 */
[----:B------:R-:W-:-:S02]  /*5ef0*/  FMUL.FTZ R9, R124, R9 ;  /* 0x000000097c097220 */ /* 0x000fc40000410000 */
[-C--:B------:R-:W-:Y:S02]  /*5f00*/  FFMA.FTZ R150, R2, R149.reuse, R150 ;  /* 0x0000009502967223 */ /* 0x080fe40000010096 */
[----:B------:R-:W-:Y:S02]  /*5f10*/  FFMA.FTZ R10, R119, R149, R8 ;  /* 0x00000095770a7223 */ /* 0x000fe40000010008 */
[----:B-1----:R-:W-:Y:S02]  /*5f20*/  @!P0 FADD.FTZ R160, R160, R13 ;  /* 0x0000000da0a08221 */ /* 0x002fe40000010000 */
[----:B------:R-:W-:Y:S02]  /*5f30*/  FFMA.FTZ R150, R125, R150, R9 ;  /* 0x000000967d967223 */ /* 0x000fe40000010009 */
[----:B---3--:R-:W-:Y:S01]  /*5f40*/  @!P0 FADD.FTZ R159, R159, R12 ;  /* 0x0000000c9f9f8221 */ /* 0x008fe20000010000 */
[----:B------:R-:W1:Y:S01]  /*5f50*/  SHFL.DOWN PT, R15, R160, 0x8, 0x1f ;  /* 0x09001f00a00f7f89 */ /* 0x000e6200000e0000 */
[-C--:B------:R-:W-:Y:S01]  /*5f60*/  FMUL.FTZ R9, R3, R35.reuse ;  /* 0x0000002303097220 */ /* 0x080fe20000410000 */
[----:B------:R-:W-:Y:S01]  /*5f70*/  ISETP.GT.AND P0, PT, R47, 0x17, PT ;  /* 0x000000172f00780c */ /* 0x000fe20003f04270 */
[----:B------:R-:W-:Y:S01]  /*5f80*/  FMUL.FTZ R8, R3, R34 ;  /* 0x0000002203087220 */ /* 0x000fe20000410000 */
[----:B------:R-:W3:Y:S01]  /*5f90*/  SHFL.DOWN PT, R12, R159, 0x8, 0x1f ;  /* 0x09001f009f0c7f89 */ /* 0x000ee200000e0000 */
[----:B------:R-:W-:-:S02]  /*5fa0*/  FFMA.FTZ R13, R108, R35, R112 ;  /* 0x000000236c0d7223 */ /* 0x000fc40000010070 */
[C---:B------:R-:W-:Y:S02]  /*5fb0*/  FFMA.FTZ R9, R2.reuse, R34, -R9 ;  /* 0x0000002202097223 */ /* 0x040fe40000010809 */
[----:B------:R-:W-:Y:S02]  /*5fc0*/  FFMA.FTZ R35, R2, R35, R8 ;  /* 0x0000002302237223 */ /* 0x000fe40000010008 */
[----:B------:R-:W-:Y:S02]  /*5fd0*/  FMUL.FTZ R8, R3, R153 ;  /* 0x0000009903087220 */ /* 0x000fe40000410000 */
[----:B------:R-:W-:Y:S02]  /*5fe0*/  FFMA.FTZ R22, R126, R11, R22 ;  /* 0x0000000b7e167223 */ /* 0x000fe40000010016 */
[----:B------:R-:W-:Y:S02]  /*5ff0*/  FMUL.FTZ R120, R120, R9 ;  /* 0x0000000978787220 */ /* 0x000fe40000410000 */
[----:B------:R-:W-:-:S02]  /*6000*/  FFMA.FTZ R11, R2, R155, -R8 ;  /* 0x0000009b020b7223 */ /* 0x000fc40000010808 */
[----:B------:R-:W-:Y:S02]  /*6010*/  FMUL.FTZ R9, R3, R155 ;  /* 0x0000009b03097220 */ /* 0x000fe40000410000 */
[-C--:B------:R-:W-:Y:S02]  /*6020*/  FFMA.FTZ R71, R80, R10.reuse, R71 ;  /* 0x0000000a50477223 */ /* 0x080fe40000010047 */
[----:B------:R-:W-:Y:S02]  /*6030*/  FFMA.FTZ R117, R117, R10, R150 ;  /* 0x0000000a75757223 */ /* 0x000fe40000010096 */
[----:B------:R-:W-:Y:S02]  /*6040*/  FMUL.FTZ R11, R156, R11 ;  /* 0x0000000b9c0b7220 */ /* 0x000fe40000410000 */
[----:B------:R-:W-:Y:S02]  /*6050*/  FFMA.FTZ R10, R2, R153, R9 ;  /* 0x00000099020a7223 */ /* 0x000fe40000010009 */
[----:B------:R-:W-:-:S02]  /*6060*/  FMUL.FTZ R8, R111, R155 ;  /* 0x0000009b6f087220 */ /* 0x000fc40000410000 */
[----:B-1----:R-:W-:Y:S02]  /*6070*/  @!P0 FADD.FTZ R160, R160, R15 ;  /* 0x0000000fa0a08221 */ /* 0x002fe40000010000 */
[----:B------:R-:W-:Y:S02]  /*6080*/  FFMA.FTZ R35, R122, R35, R120 ;  /* 0x000000237a237223 */ /* 0x000fe40000010078 */
[----:B------:R-:W-:Y:S01]  /*6090*/  FFMA.FTZ R10, R131, R10, R11 ;  /* 0x0000000a830a7223 */ /* 0x000fe2000001000b */
[----:B------:R-:W1:Y:S01]  /*60a0*/  SHFL.DOWN PT, R15, R160, 0x10, 0x1f ;  /* 0x0a001f00a00f7f89 */ /* 0x000e6200000e0000 */
[----:B------:R-:W-:Y:S02]  /*60b0*/  FMUL.FTZ R11, R3, R154 ;  /* 0x0000009a030b7220 */ /* 0x000fe40000410000 */
[----:B------:R-:W-:Y:S02]  /*60c0*/  FFMA.FTZ R8, R107, R153, R8 ;  /* 0x000000996b087223 */ /* 0x000fe40000010008 */
[----:B------:R-:W-:-:S02]  /*60d0*/  FFMA.FTZ R72, R79, R13, R72 ;  /* 0x0000000d4f487223 */ /* 0x000fc40000010048 */
[----:B------:R-:W-:Y:S02]  /*60e0*/  FFMA.FTZ R110, R110, R13, R35 ;  /* 0x0000000d6e6e7223 */ /* 0x000fe40000010023 */
[----:B---3--:R-:W-:Y:S01]  /*60f0*/  @!P0 FADD.FTZ R159, R159, R12 ;  /* 0x0000000c9f9f8221 */ /* 0x008fe20000010000 */
[----:B------:R-:W-:Y:S01]  /*6100*/  ISETP.GT.AND P0, PT, R47, 0xf, PT ;  /* 0x0000000f2f00780c */ /* 0x000fe20003f04270 */
[-C--:B------:R-:W-:Y:S02]  /*6110*/  FFMA.FTZ R13, R2, R152.reuse, -R11 ;  /* 0x00000098020d7223 */ /* 0x080fe4000001080b */
[----:B------:R-:W-:Y:S01]  /*6120*/  FMUL.FTZ R11, R3, R152 ;  /* 0x00000098030b7220 */ /* 0x000fe20000410000 */
[----:B------:R-:W3:Y:S01]  /*6130*/  SHFL.DOWN PT, R14, R159, 0x10, 0x1f ;  /* 0x0a001f009f0e7f89 */ /* 0x000ee200000e0000 */
[----:B------:R-:W-:Y:S02]  /*6140*/  FFMA.FTZ R109, R109, R8, R10 ;  /* 0x000000086d6d7223 */ /* 0x000fe4000001000a */
[----:B------:R-:W-:-:S02]  /*6150*/  FMUL.FTZ R9, R106, R152 ;  /* 0x000000986a097220 */ /* 0x000fc40000410000 */
[----:B------:R-:W-:Y:S02]  /*6160*/  FFMA.FTZ R73, R82, R8, R73 ;  /* 0x0000000852497223 */ /* 0x000fe40000010049 */
[----:B------:R-:W-:Y:S02]  /*6170*/  FMUL.FTZ R10, R3, R21 ;  /* 0x00000015030a7220 */ /* 0x000fe40000410000 */
[----:B------:R-:W-:Y:S02]  /*6180*/  FMUL.FTZ R8, R105, R123 ;  /* 0x0000007b69087220 */ /* 0x000fe40000410000 */
[----:B------:R-:W-:Y:S02]  /*6190*/  FMUL.FTZ R158, R158, R13 ;  /* 0x0000000d9e9e7220 */ /* 0x000fe40000410000 */
[-C--:B------:R-:W-:Y:S02]  /*61a0*/  FFMA.FTZ R13, R2, R154.reuse, R11 ;  /* 0x0000009a020d7223 */ /* 0x080fe4000001000b */
[----:B------:R-:W-:-:S02]  /*61b0*/  FFMA.FTZ R11, R102, R154, R9 ;  /* 0x0000009a660b7223 */ /* 0x000fc40000010009 */
[CC--:B------:R-:W-:Y:S02]  /*61c0*/  FFMA.FTZ R12, R2.reuse, R123.reuse, -R10 ;  /* 0x0000007b020c7223 */ /* 0x0c0fe4000001080a */
[----:B------:R-:W-:Y:S02]  /*61d0*/  FMUL.FTZ R9, R3, R123 ;  /* 0x0000007b03097220 */ /* 0x000fe40000410000 */
[----:B------:R-:W-:Y:S02]  /*61e0*/  FFMA.FTZ R10, R103, R21, R8 ;  /* 0x00000015670a7223 */ /* 0x000fe40000010008 */
[----:B------:R-:W-:Y:S02]  /*61f0*/  FMUL.FTZ R8, R3, R157 ;  /* 0x0000009d03087220 */ /* 0x000fe40000410000 */
[C---:B------:R-:W-:Y:S02]  /*6200*/  FFMA.FTZ R21, R2.reuse, R21, R9 ;  /* 0x0000001502157223 */ /* 0x040fe40000010009 */
[----:B------:R-:W-:-:S02]  /*6210*/  FFMA.FTZ R9, R2, R127, -R8 ;  /* 0x0000007f02097223 */ /* 0x000fc40000010808 */
[C---:B------:R-:W-:Y:S02]  /*6220*/  FMUL.FTZ R127, R3.reuse, R127 ;  /* 0x0000007f037f7220 */ /* 0x040fe40000410000 */
[----:B------:R-:W-:Y:S02]  /*6230*/  FMUL.FTZ R118, R118, R9 ;  /* 0x0000000976767220 */ /* 0x000fe40000410000 */
[C---:B------:R-:W-:Y:S02]  /*6240*/  FMUL.FTZ R9, R3.reuse, R32 ;  /* 0x0000002003097220 */ /* 0x040fe40000410000 */
[-C--:B------:R-:W-:Y:S02]  /*6250*/  FMUL.FTZ R3, R3, R116.reuse ;  /* 0x0000007403037220 */ /* 0x080fe40000410000 */
[----:B------:R-:W-:Y:S02]  /*6260*/  FFMA.FTZ R9, R2, R116, -R9 ;  /* 0x0000007402097223 */ /* 0x000fe40000010809 */
[----:B-1----:R-:W-:-:S02]  /*6270*/  @!P0 FADD.FTZ R160, R160, R15 ;  /* 0x0000000fa0a08221 */ /* 0x002fc40000010000 */
[----:B------:R-:W-:Y:S02]  /*6280*/  FMUL.FTZ R148, R121, R148 ;  /* 0x0000009479947220 */ /* 0x000fe40000410000 */
[----:B------:R-:W-:Y:S02]  /*6290*/  FMUL.FTZ R12, R129, R12 ;  /* 0x0000000c810c7220 */ /* 0x000fe40000410000 */
[C---:B------:R-:W-:Y:S02]  /*62a0*/  FFMA.FTZ R8, R2.reuse, R157, R127 ;  /* 0x0000009d02087223 */ /* 0x040fe4000001007f */
[----:B------:R-:W-:Y:S02]  /*62b0*/  FFMA.FTZ R3, R2, R32, R3 ;  /* 0x0000002002037223 */ /* 0x000fe40000010003 */
[----:B------:R-:W-:Y:S02]  /*62c0*/  FMUL.FTZ R9, R114, R9 ;  /* 0x0000000972097220 */ /* 0x000fe40000410000 */
[----:B------:R-:W-:Y:S01]  /*62d0*/  FFMA.FTZ R13, R130, R13, R158 ;  /* 0x0000000d820d7223 */ /* 0x000fe2000001009e */
[----:B------:R-:W-:Y:S01]  /*62e0*/  MOV R158, R160 ;  /* 0x000000a0009e7202 */ /* 0x000fe20000000f00 */
[----:B---3--:R-:W-:-:S02]  /*62f0*/  @!P0 FADD.FTZ R159, R159, R14 ;  /* 0x0000000e9f9f8221 */ /* 0x008fc40000010000 */
        /* <DEDUP_REMOVED lines=33> */
.L_x_12851:
[----:B-1----:R-:W-:Y:S05]  /*6510*/  BSYNC B0 ;  /* 0x0000000000007941 */ /* 0x002fea0003800000 */
.L_x_12850:
[----:B------:R-:W-:Y:S02]  /*6520*/  IADD3 R60, R60, 0x1, RZ ;  /* 0x000000013c3c7810 */ /* 0x000fe40007ffe0ff */
[----:B------:R-:W-:Y:S02]  /*6530*/  IADD3 R59, P1, R59, 0x1, RZ ;  /* 0x000000013b3b7810 */ /* 0x000fe40007f3e0ff */
[----:B------:R-:W-:Y:S02]  /*6540*/  ISETP.GE.AND P0, PT, R60, c[0x0][0x16c], PT ;  /* 0x00005b003c007a0c */ /* 0x000fe40003f06270 */
[----:B------:R-:W-:-:S11]  /*6550*/  IADD3.X R58, RZ, R58, RZ, P1, !PT ;  /* 0x0000003aff3a7210 */ /* 0x000fd60000ffe4ff */
[----:B------:R-:W-:Y:S01]  /*6560*/  @P0 CALL.REL.NOINC `(.L_x_12805) ;  /* 0x0000001000000944 */ /* 0x000fe20003c00000 */
[----:B------:R-:W-:Y:S05]  /*6570*/  BRA `(.L_x_12852) ;  /* 0xffffb4a000007947 */ /* 0x000fea000383ffff */
.L_x_12805:
[----:B------:R-:W-:Y:S01]  /*6580*/  BAR.SYNC.DEFER_BLOCKING 0x0 ;  /* 0x0000000000007b1d */ /* 0x000fe20000010000 */
[----:B------:R-:W-:Y:S01]  /*6590*/  F2FP.PACK_AB R71, R70, R71 ;  /* 0x000000474647723e */ /* 0x000fe200000000ff */
[----:B0-----:R-:W-:Y:S01]  /*65a0*/  IMAD R2, R50, c[0x0][0x2d8], RZ ;  /* 0x0000b60032027a24 */ /* 0x001fe200078e02ff */
[----:B------:R-:W-:Y:S01]  /*65b0*/  F2FP.PACK_AB R70, R72, R73 ;  /* 0x000000494846723e */ /* 0x000fe200000000ff */
[----:B------:R-:W-:Y:S01]  /*65c0*/  IMAD R7, R55, c[0x0][0x2e0], RZ ;  /* 0x0000b80037077a24 */ /* 0x000fe200078e02ff */
[----:B------:R-:W-:Y:S01]  /*65d0*/  F2FP.PACK_AB R69, R74, R75 ;  /* 0x0000004b4a45723e */ /* 0x000fe200000000ff */
[C---:B------:R-:W-:Y:S01]  /*65e0*/  IMAD R5, R53.reuse, c[0x0][0x2dc], R2 ;  /* 0x0000b70035057a24 */ /* 0x040fe200078e0202 */
[----:B------:R-:W-:Y:S01]  /*65f0*/  F2FP.PACK_AB R68, R76, R77 ;  /* 0x0000004d4c44723e */ /* 0x000fe200000000ff */
[----:B------:R-:W-:Y:S01]  /*6600*/  IMAD.WIDE.U32 R2, R53, c[0x0][0x2d8], R24 ;  /* 0x0000b60035027a25 */ /* 0x000fe200078e0018 */
[----:B------:R-:W-:Y:S02]  /*6610*/  F2FP.PACK_AB R15, R85, R88 ;  /* 0x00000058550f723e */ /* 0x000fe400000000ff */
[----:B------:R-:W-:Y:S01]  /*6620*/  F2FP.PACK_AB R14, R87, R90 ;  /* 0x0000005a570e723e */ /* 0x000fe200000000ff */
[----:B------:R-:W-:Y:S01]  /*6630*/  IMAD R7, R56, c[0x0][0x2e4], R7 ;  /* 0x0000b90038077a24 */ /* 0x000fe200078e0207 */
[----:B------:R-:W-:Y:S01]  /*6640*/  IADD3 R3, R3, R5, RZ ;  /* 0x0000000503037210 */ /* 0x000fe20007ffe0ff */
[----:B------:R-:W-:Y:S01]  /*6650*/  IMAD R6, R50, c[0x0][0x2f8], RZ ;  /* 0x0000be0032067a24 */ /* 0x000fe200078e02ff */
[----:B------:R-:W-:-:S02]  /*6660*/  F2FP.PACK_AB R13, R89, R92 ;  /* 0x0000005c590d723e */ /* 0x000fc400000000ff */
[----:B------:R-:W-:Y:S01]  /*6670*/  F2FP.PACK_AB R12, R91, R94 ;  /* 0x0000005e5b0c723e */ /* 0x000fe200000000ff */
[----:B------:R-:W-:Y:S01]  /*6680*/  IMAD.WIDE.U32 R2, R56, c[0x0][0x2e0], R2 ;  /* 0x0000b80038027a25 */ /* 0x000fe200078e0002 */
[----:B------:R-:W-:Y:S02]  /*6690*/  IADD3 R40, P1, R40, -0x400, RZ ;  /* 0xfffffc0028287810 */ /* 0x000fe40007f3e0ff */
[----:B------:R-:W-:Y:S01]  /*66a0*/  IADD3 R38, P2, R38, -0x400, RZ ;  /* 0xfffffc0026267810 */ /* 0x000fe20007f5e0ff */
[----:B------:R-:W-:Y:S01]  /*66b0*/  FADD.FTZ R94, R49, R94 ;  /* 0x0000005e315e7221 */ /* 0x000fe20000010000 */
[----:B------:R-:W-:Y:S01]  /*66c0*/  IADD3 R3, R3, R7, RZ ;  /* 0x0000000703037210 */ /* 0x000fe20007ffe0ff */
[----:B------:R-:W-:Y:S01]  /*66d0*/  STS.128 [R47.X16], R68 ;  /* 0x000000442f007388 */ /* 0x000fe2000000cc00 */
[----:B------:R-:W-:-:S06]  /*66e0*/  NOP ;  /* 0x0000000000007918 */ /* 0x000fcc0000000000 */
[----:B------:R-:W0:Y:S01]  /*66f0*/  LDS.128 R8, [R47.X16] ;  /* 0x000000002f087984 */ /* 0x000e22000000cc00 */
[----:B------:R-:W-:Y:S01]  /*6700*/  LEA R4, P0, R2, c[0x0][0x330], 0x1 ;  /* 0x0000cc0002047a11 */ /* 0x000fe200078008ff */
[----:B------:R-:W-:Y:S01]  /*6710*/  IMAD R7, R53, c[0x0][0x2fc], R6 ;  /* 0x0000bf0035077a24 */ /* 0x000fe200078e0206 */
[----:B------:R-:W-:Y:S01]  /*6720*/  IADD3 R44, P3, R44, -0x200, RZ ;  /* 0xfffffe002c2c7810 */ /* 0x000fe20007f7e0ff */
[----:B------:R-:W-:Y:S01]  /*6730*/  FADD.FTZ R91, R94, R91 ;  /* 0x0000005b5e5b7221 */ /* 0x000fe20000010000 */
[----:B------:R-:W-:Y:S02]  /*6740*/  LEA.HI.X R5, R2, c[0x0][0x334], R3, 0x1, P0 ;  /* 0x0000cd0002057a11 */ /* 0x000fe400000f0c03 */
[----:B------:R-:W-:Y:S01]  /*6750*/  IADD3 R46, P4, R46, -0x200, RZ ;  /* 0xfffffe002e2e7810 */ /* 0x000fe20007f9e0ff */
[----:B------:R-:W-:Y:S01]  /*6760*/  FADD.FTZ R92, R91, R92 ;  /* 0x0000005c5b5c7221 */ /* 0x000fe20000010000 */
[----:B------:R-:W-:Y:S01]  /*6770*/  IADD3 R42, P5, R42, -0x200, RZ ;  /* 0xfffffe002a2a7810 */ /* 0x000fe20007fbe0ff */
[----:B------:R-:W-:Y:S01]  /*6780*/  IMAD.WIDE R2, R48, 0x10, R4 ;  /* 0x0000001030027825 */ /* 0x000fe200078e0204 */
[----:B------:R-:W-:-:S02]  /*6790*/  IADD3 R36, R36, 0x1, RZ ;  /* 0x0000000124247810 */ /* 0x000fc40007ffe0ff */
[----:B------:R-:W-:Y:S01]  /*67a0*/  IADD3.X R39, R39, -0x1, RZ, P1, !PT ;  /* 0xffffffff27277810 */ /* 0x000fe20000ffe4ff */
[----:B------:R-:W-:Y:S01]  /*67b0*/  IMAD.WIDE.U32 R4, R53, c[0x0][0x2f8], R24 ;  /* 0x0000be0035047a25 */ /* 0x000fe200078e0018 */
[----:B------:R-:W-:Y:S02]  /*67c0*/  IADD3.X R37, R37, -0x1, RZ, P2, !PT ;  /* 0xffffffff25257810 */ /* 0x000fe400017fe4ff */
[----:B------:R-:W-:Y:S01]  /*67d0*/  IADD3.X R43, R43, -0x1, RZ, P3, !PT ;  /* 0xffffffff2b2b7810 */ /* 0x000fe20001ffe4ff */
[----:B------:R-:W-:Y:S01]  /*67e0*/  FADD.FTZ R89, R92, R89 ;  /* 0x000000595c597221 */ /* 0x000fe20000010000 */
[----:B------:R-:W-:Y:S01]  /*67f0*/  IADD3 R5, R5, R7, RZ ;  /* 0x0000000705057210 */ /* 0x000fe20007ffe0ff */
[----:B------:R-:W-:Y:S01]  /*6800*/  IMAD R7, R55, c[0x0][0x300], RZ ;  /* 0x0000c00037077a24 */ /* 0x000fe200078e02ff */
[----:B------:R-:W-:Y:S01]  /*6810*/  IADD3.X R45, R45, -0x1, RZ, P4, !PT ;  /* 0xffffffff2d2d7810 */ /* 0x000fe200027fe4ff */
[----:B------:R-:W-:Y:S01]  /*6820*/  FADD.FTZ R90, R89, R90 ;  /* 0x0000005a595a7221 */ /* 0x000fe20000010000 */
[----:B------:R-:W-:Y:S01]  /*6830*/  IADD3.X R41, R41, -0x1, RZ, P5, !PT ;  /* 0xffffffff29297810 */ /* 0x000fe20002ffe4ff */
[----:B------:R-:W-:-:S02]  /*6840*/  IMAD R7, R56, c[0x0][0x304], R7 ;  /* 0x0000c10038077a24 */ /* 0x000fc400078e0207 */
        /* <DEDUP_REMOVED lines=17> */
.L_x_12803:
[----:B------:R-:W-:Y:S02]  /*6960*/  ISETP.NE.U32.AND P0, PT, RZ, c[0x0][0x328], PT ;  /* 0x0000ca00ff007a0c */ /* 0x000fe40003f05070 */
[----:B------:R-:W-:Y:S02]  /*6970*/  ISETP.NE.U32.AND P2, PT, RZ, c[0x0][0x348], PT ;  /* 0x0000d200ff007a0c */ /* 0x000fe40003f45070 */
[----:B------:R-:W-:Y:S02]  /*6980*/  ISETP.NE.AND.EX P1, PT, RZ, c[0x0][0x32c], PT, P0 ;  /* 0x0000cb00ff007a0c */ /* 0x000fe40003f25300 */
[----:B------:R-:W-:-:S11]  /*6990*/  ISETP.NE.AND.EX P0, PT, RZ, c[0x0][0x34c], PT, P2 ;  /* 0x0000d300ff007a0c */ /* 0x000fd60003f05320 */
[----:B------:R-:W-:Y:S05]  /*69a0*/  @!P1 BRA `(.L_x_12854) ;  /* 0x0000014000009947 */ /* 0x000fea0003800000 */
[----:B------:R-:W1:Y:S01]  /*69b0*/  SHFL.DOWN P1, R0, R57, 0x1, 0x1f ;  /* 0x08201f0039007f89 */ /* 0x000e620000020000 */
[----:B------:R-:W-:Y:S03]  /*69c0*/  BSSY B0, `(.L_x_12854) ;  /* 0x0000012000007945 */ /* 0x000fe60003800000 */
[----:B------:R-:W3:Y:S01]  /*69d0*/  S2R R6, SR_LANEID ;  /* 0x0000000000067919 */ /* 0x000ee20000000000 */
[----:B-1----:R-:W-:Y:S01]  /*69e0*/  @P1 FADD R0, R0, R57 ;  /* 0x0000003900001221 */ /* 0x002fe20000000000 */
[----:B---3--:R-:W-:-:S04]  /*69f0*/  ISETP.NE.AND P2, PT, R6, RZ, PT ;  /* 0x000000ff0600720c */ /* 0x008fc80003f45270 */
        /* <DEDUP_REMOVED lines=14> */
.L_x_12855:
[----:B0-----:R-:W-:Y:S05]  /*6ae0*/  BSYNC B0 ;  /* 0x0000000000007941 */ /* 0x001fea0003800000 */
.L_x_12854:
        /* <DEDUP_REMOVED lines=23> */
.L_x_12857:
[----:B------:R-:W1:Y:S02]  /*6c60*/  S2R R9, SR_TID.X ;  /* 0x0000000000097919 */ /* 0x000e640000002100 */
.L_x_12858:
[----:B0-----:R-:W-:Y:S05]  /*6c70*/  BSYNC B0 ;  /* 0x0000000000007941 */ /* 0x001fea0003800000 */
.L_x_12856:
[----:B-1----:R-:W-:-:S13]  /*6c80*/  ISETP.GE.AND P0, PT, R9, c[0x0][0x16c], PT ;  /* 0x00005b0009007a0c */ /* 0x002fda0003f06270 */
[----:B------:R-:W-:Y:S05]  /*6c90*/  @P0 EXIT ;  /* 0x000000000000094d */ /* 0x000fea0003800000 */
[----:B------:R-:W-:Y:S02]  /*6ca0*/  IMAD R55, R55, c[0x0][0x288], RZ ;  /* 0x0000a20037377a24 */ /* 0x000fe400078e02ff */
[----:B------:R-:W-:-:S04]  /*6cb0*/  IMAD.WIDE.U32 R4, R56, c[0x0][0x288], RZ ;  /* 0x0000a20038047a25 */ /* 0x000fc800078e00ff */
[----:B------:R-:W-:-:S05]  /*6cc0*/  IMAD R13, R56, c[0x0][0x28c], R55 ;  /* 0x0000a300380d7a24 */ /* 0x000fca00078e0237 */
[----:B------:R-:W-:Y:S02]  /*6cd0*/  IADD3 R13, R5, R13, RZ ;  /* 0x0000000d050d7210 */ /* 0x000fe40007ffe0ff */
.L_x_12859:
        /* <DEDUP_REMOVED lines=17> */
.L_x_12860:
        /* <DEDUP_REMOVED lines=9> */
.L_x_14749:


//--------------------- .text._Z25selective_scan_bwd_kernelI32Selective_Scan_bwd_kernel_traitsILi32ELi8ELb1ELb1ELb1ELb1ELb0EN3c104HalfENS1_7complexIfEEEEv12SSMParamsBwd --------------------------
	.section	.text._Z25selective_scan_bwd_kernelI32Selective_Scan_bwd_kernel_traitsILi32ELi8ELb1ELb1ELb1ELb1ELb0EN3c104HalfENS1_7complexIfEEEEv12SSMParamsBwd,"ax",@progbits
	.sectioninfo	@"SHI_REGISTERS=212"
	.align	128
        .global         _Z25selective_scan_bwd_kernelI32Selective_Scan_bwd_kernel_traitsILi32ELi8ELb1ELb1ELb1ELb1ELb0EN3c104HalfENS1_7complexIfEEEEv12SSMParamsBwd
        .type           _Z25selective_scan_bwd_kernelI32Selective_Scan_bwd_kernel_traitsILi32ELi8ELb1ELb1ELb1ELb1ELb0EN3c104HalfENS1_7complexIfEEEEv12SSMParamsBwd,@function
        .size           _Z25selective_scan_bwd_kernelI32Selective_Scan_bwd_kernel_traitsILi32ELi8ELb1ELb1ELb1ELb1ELb0EN3c104HalfENS1_7complexIfEEEEv12SSMParamsBwd,(.L_x_14750 - _Z25selective_scan_bwd_kernelI32Selective_Scan_bwd_kernel_traitsILi32ELi8ELb1ELb1ELb1ELb1ELb0EN3c104HalfENS1_7complexIfEEEEv12SSMParamsBwd)
        .other          _Z25selective_scan_bwd_kernelI32Selective_Scan_bwd_kernel_traitsILi32ELi8ELb1ELb1ELb1ELb1ELb0EN3c104HalfENS1_7complexIfEEEEv12SSMParamsBwd,@"STO_CUDA_ENTRY STV_DEFAULT"
_Z25selective_scan_bwd_kernelI32Selective_Scan_bwd_kernel_traitsILi32ELi8ELb1ELb1ELb1ELb1ELb0EN3c104HalfENS1_7complexIfEEEEv12SSMParamsBwd:
.text._Z25selective_scan_bwd_kernelI32Selective_Scan_bwd_kernel_traitsILi32ELi8ELb1ELb1ELb1ELb1ELb0EN3c104HalfENS1_7complexIfEEEEv12SSMParamsBwd:
        /* <DEDUP_REMOVED lines=23> */
[----:B------:R-:W-:Y:S01]  /*0170*/  ISETP.NE.AND P0, PT, RZ, c[0x0][0x178], PT ;  /* 0x00005e00ff007a0c */ /* 0x000fe20003f05270 */
[----:B------:R-:W-:Y:S01]  /*0180*/  CS2R R30, SRZ ;  /* 0x00000000001e7805 */ /* 0x000fe2000001ff00 */
[----:B------:R-:W-:Y:S01]  /*0190*/  MOV R16, c[0x0][0x174] ;  /* 0x00005d0000107a02 */ /* 0x000fe20000000f00 */
[C---:B------:R-:W-:Y:S01]  /*01a0*/  IMAD R0, R54.reuse, c[0x0][0x1d0], RZ ;  /* 0x0000740036007a24 */ /* 0x040fe200078e02ff */
[----:B------:R-:W-:Y:S01]  /*01b0*/  HFMA2.MMA R52, -RZ, RZ, 0, 0 ;  /* 0x00000000ff347435 */ /* 0x000fe200000001ff */
[C---:B------:R-:W-:Y:S01]  /*01c0*/  IMAD R10, R54.reuse, c[0x0][0x278], RZ ;  /* 0x00009e00360a7a24 */ /* 0x040fe200078e02ff */
[----:B-1----:R-:W-:Y:S01]  /*01d0*/  HFMA2.MMA R6, -RZ, RZ, 0, 0 ;  /* 0x00000000ff067435 */ /* 0x002fe200000001ff */
[----:B----4-:R-:W-:Y:S01]  /*01e0*/  IABS R4, R59 ;  /* 0x0000003b00047213 */ /* 0x010fe20000000000 */
[C---:B------:R-:W-:Y:S01]  /*01f0*/  IMAD R5, R55.reuse, c[0x0][0x1d4], R0 ;  /* 0x0000750037057a24 */ /* 0x040fe200078e0200 */
[----:B------:R-:W-:Y:S01]  /*0200*/  MOV R50, RZ ;  /* 0x000000ff00327202 */ /* 0x000fe20000000f00 */
[----:B------:R-:W-:Y:S01]  /*0210*/  IMAD R12, R54, c[0x0][0x190], RZ ;  /* 0x00006400360c7a24 */ /* 0x000fe200078e02ff */
        /* <DEDUP_REMOVED lines=13> */
[----:B------:R-:W-:-:S04]  /*02f0*/  IMAD.WIDE.U32 R2, R59, c[0x0][0x1d8], R2 ;  /* 0x000076003b027a25 */ /* 0x000fc800078e0002 */
        /* <DEDUP_REMOVED lines=9> */
[----:B------:R-:W-:Y:S01]  /*0390*/  IMAD.WIDE.U32 R4, R59, c[0x0][0x1e8], R4 ;  /* 0x00007a003b047a25 */ /* 0x000fe200078e0004 */
[----:B------:R-:W-:Y:S02]  /*03a0*/  IADD3 R9, R9, R15, RZ ;  /* 0x0000000f09097210 */ /* 0x000fe40007ffe0ff */
[-C--:B------:R-:W-:Y:S01]  /*03b0*/  @!P2 IADD3 R0, R0, -R19.reuse, RZ ;  /* 0x800000130000a210 */ /* 0x080fe20007ffe0ff */
[----:B------:R-:W-:Y:S01]  /*03c0*/  IMAD R14, R54, c[0x0][0x1b0], RZ ;  /* 0x00006c00360e7a24 */ /* 0x000fe200078e02ff */
[----:B------:R-:W-:Y:S01]  /*03d0*/  @!P2 IADD3 R53, R53, 0x1, RZ ;  /* 0x000000013535a810 */ /* 0x000fe20007ffe0ff */
[----:B------:R-:W-:Y:S01]  /*03e0*/  IMAD R12, R59, c[0x0][0x1ec], R12 ;  /* 0x00007b003b0c7a24 */ /* 0x000fe200078e020c */
[----:B------:R-:W-:Y:S01]  /*03f0*/  ISETP.GE.U32.AND P1, PT, R0, R19, PT ;  /* 0x000000130000720c */ /* 0x000fe20003f26070 */
[----:B------:R-:W-:Y:S01]  /*0400*/  IMAD R0, R58, c[0x0][0x1d8], RZ ;  /* 0x000076003a007a24 */ /* 0x000fe200078e02ff */
[----:B------:R-:W-:Y:S01]  /*0410*/  SHF.R.S32.HI R15, RZ, 0x1f, R13 ;  /* 0x0000001fff0f7819 */ /* 0x000fe2000001140d */
[----:B------:R-:W-:Y:S01]  /*0420*/  IMAD R17, R55, c[0x0][0x1b4], R14 ;  /* 0x00006d0037117a24 */ /* 0x000fe200078e020e */
[----:B------:R-:W-:Y:S01]  /*0430*/  IADD3 R29, P2, R13, R4, RZ ;  /* 0x000000040d1d7210 */ /* 0x000fe20007f5e0ff */
[----:B------:R-:W-:-:S02]  /*0440*/  IMAD R0, R59, c[0x0][0x1dc], R0 ;  /* 0x000077003b007a24 */ /* 0x000fc400078e0200 */
[----:B------:R-:W-:Y:S01]  /*0450*/  IMAD R14, R58, c[0x0][0x280], RZ ;  /* 0x0000a0003a0e7a24 */ /* 0x000fe200078e02ff */
[----:B------:R-:W-:Y:S01]  /*0460*/  IADD3.X R4, R15, R5, R12, P2, !PT ;  /* 0x000000050f047210 */ /* 0x000fe200017fe40c */
[----:B------:R-:W-:-:S04]  /*0470*/  IMAD.WIDE.U32 R6, R59, c[0x0][0x280], R6 ;  /* 0x0000a0003b067a25 */ /* 0x000fc800078e0006 */
[----:B------:R-:W-:Y:S01]  /*0480*/  @P1 IADD3 R53, R53, 0x1, RZ ;  /* 0x0000000135351810 */ /* 0x000fe20007ffe0ff */
[----:B------:R-:W-:Y:S01]  /*0490*/  IMAD.WIDE.U32 R10, R55, c[0x0][0x1b0], RZ ;  /* 0x00006c00370a7a25 */ /* 0x000fe200078e00ff */
[----:B------:R-:W-:Y:S02]  /*04a0*/  IADD3 R47, P1, R13, R2, RZ ;  /* 0x000000020d2f7210 */ /* 0x000fe40007f3e0ff */
[----:B------:R-:W-:Y:S01]  /*04b0*/  @!P3 IADD3 R53, -R53, RZ, RZ ;  /* 0x000000ff3535b210 */ /* 0x000fe20007ffe1ff */
[----:B------:R-:W-:Y:S01]  /*04c0*/  IMAD R14, R59, c[0x0][0x284], R14 ;  /* 0x0000a1003b0e7a24 */ /* 0x000fe200078e020e */
[----:B------:R-:W-:Y:S02]  /*04d0*/  @!P0 LOP3.LUT R53, RZ, c[0x0][0x178], RZ, 0x33, !PT ;  /* 0x00005e00ff358a12 */ /* 0x000fe400078e33ff */
[----:B------:R-:W-:Y:S02]  /*04e0*/  LEA R28, P0, R29, c[0x0][0x248], 0x1 ;  /* 0x000092001d1c7a11 */ /* 0x000fe400078008ff */
[----:B------:R-:W-:Y:S01]  /*04f0*/  IADD3.X R2, R15, R3, R0, P1, !PT ;  /* 0x000000030f027210 */ /* 0x000fe20000ffe400 */
[----:B------:R-:W-:Y:S01]  /*0500*/  IMAD.WIDE.U32 R8, R53, c[0x0][0x1a8], R8 ;  /* 0x00006a0035087a25 */ /* 0x000fe200078e0008 */
[----:B------:R-:W-:-:S02]  /*0510*/  LEA R48, P1, R47, c[0x0][0x240], 0x1 ;  /* 0x000090002f307a11 */ /* 0x000fc400078208ff */
[----:B------:R-:W-:Y:S02]  /*0520*/  SHF.R.S32.HI R156, RZ, 0x1f, R53 ;  /* 0x0000001fff9c7819 */ /* 0x000fe40000011435 */
[----:B------:R-:W-:Y:S02]  /*0530*/  LEA.HI.X R29, R29, c[0x0][0x24c], R4, 0x1, P0 ;  /* 0x000093001d1d7a11 */ /* 0x000fe400000f0c04 */
[----:B------:R-:W-:Y:S01]  /*0540*/  IADD3 R13, P4, R13, R6, RZ ;  /* 0x000000060d0d7210 */ /* 0x000fe20007f9e0ff */
[C---:B------:R-:W-:Y:S01]  /*0550*/  IMAD R0, R156.reuse, c[0x0][0x1a8], RZ ;  /* 0x00006a009c007a24 */ /* 0x040fe200078e02ff */
[----:B------:R-:W-:Y:S02]  /*0560*/  ISETP.NE.U32.AND P0, PT, RZ, c[0x0][0x260], PT ;  /* 0x00009800ff007a0c */ /* 0x000fe40003f05070 */
[----:B------:R-:W-:Y:S01]  /*0570*/  IADD3 R11, R11, R17, RZ ;  /* 0x000000110b0b7210 */ /* 0x000fe20007ffe0ff */
[----:B------:R-:W-:Y:S01]  /*0580*/  IMAD R5, R53, c[0x0][0x1ac], R0 ;  /* 0x00006b0035057a24 */ /* 0x000fe200078e0200 */
[----:B------:R-:W-:Y:S01]  /*0590*/  LEA.HI.X R47, R47, c[0x0][0x244], R2, 0x1, P1 ;  /* 0x000091002f2f7a11 */ /* 0x000fe200008f0c02 */
[----:B------:R-:W-:Y:S01]  /*05a0*/  IMAD R2, R156, c[0x0][0x1c8], RZ ;  /* 0x000072009c027a24 */ /* 0x000fe200078e02ff */
[----:B------:R-:W-:Y:S01]  /*05b0*/  IADD3.X R6, R15, R7, R14, P4, !PT ;  /* 0x000000070f067210 */ /* 0x000fe200027fe40e */
[----:B------:R-:W-:Y:S01]  /*05c0*/  IMAD.WIDE.U32 R10, R53, c[0x0][0x1c8], R10 ;  /* 0x00007200350a7a25 */ /* 0x000fe200078e000a */
[----:B------:R-:W-:-:S02]  /*05d0*/  LEA R46, P2, R13, c[0x0][0x308], 0x1 ;  /* 0x0000c2000d2e7a11 */ /* 0x000fc400078408ff */
[----:B------:R-:W-:Y:S01]  /*05e0*/  ISETP.NE.AND.EX P0, PT, RZ, c[0x0][0x264], PT, P0 ;  /* 0x00009900ff007a0c */ /* 0x000fe20003f05300 */
[----:B------:R-:W-:Y:S01]  /*05f0*/  IMAD R7, R53, c[0x0][0x1cc], R2 ;  /* 0x0000730035077a24 */ /* 0x000fe200078e0202 */
[----:B------:R-:W-:Y:S02]  /*0600*/  LEA R3, R16, 0xfffffe00, 0x9 ;  /* 0xfffffe0010037811 */ /* 0x000fe400078e48ff */
[----:B------:R-:W-:Y:S02]  /*0610*/  LEA.HI.X R45, R13, c[0x0][0x30c], R6, 0x1, P2 ;  /* 0x0000c3000d2d7a11 */ /* 0x000fe400010f0c06 */
[----:B------:R-:W-:Y:S02]  /*0620*/  ISETP.NE.U32.AND P1, PT, RZ, c[0x0][0x328], PT ;  /* 0x0000ca00ff007a0c */ /* 0x000fe40003f25070 */
[----:B------:R-:W-:Y:S02]  /*0630*/  ISETP.NE.U32.AND P2, PT, RZ, c[0x0][0x348], PT ;  /* 0x0000d200ff007a0c */ /* 0x000fe40003f45070 */
[----:B------:R-:W-:-:S02]  /*0640*/  IADD3 R43, P5, R3, R8, RZ ;  /* 0x00000008032b7210 */ /* 0x000fc40007fbe0ff */
[----:B------:R-:W-:Y:S02]  /*0650*/  SHF.R.S32.HI R0, RZ, 0x1f, R3 ;  /* 0x0000001fff007819 */ /* 0x000fe40000011403 */
[----:B------:R-:W-:Y:S02]  /*0660*/  IADD3 R5, R9, R5, RZ ;  /* 0x0000000509057210 */ /* 0x000fe40007ffe0ff */
[----:B------:R-:W-:Y:S02]  /*0670*/  IADD3 R3, P4, R3, R10, RZ ;  /* 0x0000000a03037210 */ /* 0x000fe40007f9e0ff */
[----:B------:R-:W-:Y:S02]  /*0680*/  IADD3 R7, R11, R7, RZ ;  /* 0x000000070b077210 */ /* 0x000fe40007ffe0ff */
[----:B------:R-:W-:Y:S02]  /*0690*/  ISETP.NE.AND.EX P1, PT, RZ, c[0x0][0x32c], PT, P1 ;  /* 0x0000cb00ff007a0c */ /* 0x000fe40003f25310 */
[----:B------:R-:W-:-:S02]  /*06a0*/  ISETP.NE.AND.EX P2, PT, RZ, c[0x0][0x34c], PT, P2 ;  /* 0x0000d300ff007a0c */ /* 0x000fc40003f45320 */
[----:B------:R-:W-:Y:S02]  /*06b0*/  ISETP.GE.AND P3, PT, R16, 0x1, PT ;  /* 0x000000011000780c */ /* 0x000fe40003f66270 */
[C---:B------:R-:W-:Y:S02]  /*06c0*/  IADD3.X R4, R0.reuse, R5, RZ, P5, !PT ;  /* 0x0000000500047210 */ /* 0x040fe40002ffe4ff */
[----:B------:R-:W-:Y:S01]  /*06d0*/  IADD3.X R2, R0, R7, RZ, P4, !PT ;  /* 0x0000000700027210 */ /* 0x000fe200027fe4ff */
[----:B------:R-:W-:Y:S01]  /*06e0*/  @P0 IMAD R0, R55, c[0x0][0x164], R59 ;  /* 0x0000590037000a24 */ /* 0x000fe200078e023b */
[C---:B------:R-:W-:Y:S02]  /*06f0*/  LEA R44, P5, R43.reuse, c[0x0][0x228], 0x1 ;  /* 0x00008a002b2c7a11 */ /* 0x040fe400078a08ff */
[----:B------:R-:W-:Y:S01]  /*0700*/  @P0 MOV R35, 0x10 ;  /* 0x0000001000230802 */ /* 0x000fe20000000f00 */
[----:B------:R-:W-:Y:S01]  /*0710*/  @P0 IMAD R0, R0, c[0x0][0x174], RZ ;  /* 0x00005d0000000a24 */ /* 0x000fe200078e02ff */
[----:B------:R-:W-:-:S02]  /*0720*/  LEA.HI.X R43, R43, c[0x0][0x22c], R4, 0x1, P5 ;  /* 0x00008b002b2b7a11 */ /* 0x000fc400028f0c04 */
[----:B------:R-:W-:Y:S01]  /*0730*/  LEA R42, P6, R3, c[0x0][0x230], 0x1 ;  /* 0x00008c00032a7a11 */ /* 0x000fe200078c08ff */
        /* <DEDUP_REMOVED lines=10> */
[----:B------:R-:W-:-:S02]  /*07e0*/  MOV R40, c[0x0][0x174] ;  /* 0x00005d0000287a02 */ /* 0x000fc40000000f00 */
[----:B------:R-:W-:Y:S01]  /*07f0*/  MOV R50, RZ ;  /* 0x000000ff00327202 */ /* 0x000fe20000000f00 */
[----:B------:R-:W1:Y:S01]  /*0800*/  S2R R49, SR_LANEID ;  /* 0x0000000000317919 */ /* 0x000e620000000000 */
[----:B------:R-:W-:Y:S02]  /*0810*/  MOV R0, RZ ;  /* 0x000000ff00007202 */ /* 0x000fe40000000f00 */
[----:B------:R-:W-:Y:S02]  /*0820*/  MOV R52, RZ ;  /* 0x000000ff00347202 */ /* 0x000fe40000000f00 */
.L_x_12926:
        /* <DEDUP_REMOVED lines=18> */
[----:B---3--:R2:W3:Y:S01]  /*0950*/  LDG.E.128 R24, [R14.64] ;  /* 0x000000080e187981 */ /* 0x0084e2000c1e1d00 */
[--C-:B0-----:R-:W-:Y:S01]  /*0960*/  HADD2.F32 R3, -RZ, R4.reuse.H0_H0 ;  /* 0x20000004ff037230 */ /* 0x101fe20000004100 */
[----:B------:R-:W-:Y:S01]  /*0970*/  MOV R13, c[0x0][0x16c] ;  /* 0x00005b00000d7a02 */ /* 0x000fe20000000f00 */
[----:B------:R-:W-:Y:S01]  /*0980*/  HADD2.F32 R2, -RZ, R4.H1_H1 ;  /* 0x30000004ff027230 */ /* 0x000fe20000004100 */
[----:B------:R-:W-:Y:S01]  /*0990*/  BSSY B0, `(.L_x_12862) ;  /* 0x0000046000007945 */ /* 0x000fe20003800000 */
[--C-:B------:R-:W-:Y:S01]  /*09a0*/  HADD2.F32 R12, -RZ, R5.reuse.H0_H0 ;  /* 0x20000005ff0c7230 */ /* 0x100fe20000004100 */
[----:B------:R-:W-:Y:S01]  /*09b0*/  ISETP.GE.AND P5, PT, R13, 0x1, PT ;  /* 0x000000010d00780c */ /* 0x000fe20003fa6270 */
[----:B--2---:R-:W-:-:S02]  /*09c0*/  HADD2.F32 R14, -RZ, R5.H1_H1 ;  /* 0x30000005ff0e7230 */ /* 0x004fc40000004100 */
[--C-:B-1----:R-:W-:Y:S02]  /*09d0*/  HADD2.F32 R15, -RZ, R21.reuse.H0_H0 ;  /* 0x20000015ff0f7230 */ /* 0x102fe40000004100 */
[----:B------:R-:W-:Y:S02]  /*09e0*/  HADD2.F32 R13, -RZ, R20.H1_H1 ;  /* 0x30000014ff0d7230 */ /* 0x000fe40000004100 */
[----:B------:R-:W-:Y:S01]  /*09f0*/  HADD2.F32 R21, -RZ, R21.H1_H1 ;  /* 0x30000015ff157230 */ /* 0x000fe20000004100 */
[--C-:B-----5:R-:W-:Y:S01]  /*0a00*/  FADD.FTZ R66, R15, R56.reuse ;  /* 0x000000380f427221 */ /* 0x120fe20000010000 */
[--C-:B------:R-:W-:Y:S01]  /*0a10*/  HADD2.F32 R17, -RZ, R22.reuse.H0_H0 ;  /* 0x20000016ff117230 */ /* 0x100fe20000004100 */
[--C-:B------:R-:W-:Y:S01]  /*0a20*/  FADD.FTZ R68, R13, R56.reuse ;  /* 0x000000380d447221 */ /* 0x100fe20000010000 */
[----:B------:R-:W-:Y:S01]  /*0a30*/  HADD2.F32 R19, -RZ, R22.H1_H1 ;  /* 0x30000016ff137230 */ /* 0x000fe20000004100 */
[--C-:B------:R-:W-:Y:S01]  /*0a40*/  FADD.FTZ R64, R21, R56.reuse ;  /* 0x0000003815407221 */ /* 0x100fe20000010000 */
[----:B------:R-:W-:Y:S01]  /*0a50*/  FSETP.GTU.FTZ.AND P4, PT, R66, 20, PT ;  /* 0x41a000004200780b */ /* 0x000fe20003f9c000 */
[--C-:B------:R-:W-:Y:S01]  /*0a60*/  FADD.FTZ R62, R17, R56.reuse ;  /* 0x00000038113e7221 */ /* 0x100fe20000010000 */
[----:B------:R-:W-:Y:S01]  /*0a70*/  FSETP.GTU.FTZ.AND P6, PT, R68, 20, PT ;  /* 0x41a000004400780b */ /* 0x000fe20003fdc000 */
[----:B------:R-:W-:Y:S01]  /*0a80*/  FADD.FTZ R60, R19, R56 ;  /* 0x00000038133c7221 */ /* 0x000fe20000010000 */
[----:B------:R-:W-:Y:S01]  /*0a90*/  FSETP.GTU.FTZ.AND P3, PT, R64, 20, PT ;  /* 0x41a000004000780b */ /* 0x000fe20003f7c000 */
[----:B------:R-:W-:Y:S01]  /*0aa0*/  HADD2.F32 R13, -RZ, R6.H0_H0 ;  /* 0x20000006ff0d7230 */ /* 0x000fe20000004100 */
[----:B------:R-:W-:-:S02]  /*0ab0*/  FSETP.GTU.FTZ.AND P2, PT, R62, 20, PT ;  /* 0x41a000003e00780b */ /* 0x000fc40003f5c000 */
        /* <DEDUP_REMOVED lines=11> */
[----:B------:R-:W-:-:S03]  /*0b70*/  HADD2.F32 R88, -RZ, R10.H0_H0 ;  /* 0x2000000aff587230 */ /* 0x000fc60000004100 */
[----:B------:R-:W-:Y:S01]  /*0b80*/  FFMA.FTZ R3, R8, R2, R3 ;  /* 0x0000000208037223 */ /* 0x000fe20000010003 */
[----:B------:R-:W-:-:S03]  /*0b90*/  HADD2.F32 R2, -RZ, R9.H1_H1 ;  /* 0x30000009ff027230 */ /* 0x000fc60000004100 */
[----:B------:R-:W-:Y:S01]  /*0ba0*/  FFMA.FTZ R27, R86, R12, R3 ;  /* 0x0000000c561b7223 */ /* 0x000fe20000010003 */
[----:B------:R-:W-:-:S03]  /*0bb0*/  HADD2.F32 R3, -RZ, R20.H0_H0 ;  /* 0x20000014ff037230 */ /* 0x000fc60000004100 */
[----:B------:R-:W-:Y:S02]  /*0bc0*/  FFMA.FTZ R27, R2, R14, R27 ;  /* 0x0000000e021b7223 */ /* 0x000fe4000001001b */
[----:B------:R-:W-:-:S05]  /*0bd0*/  FADD.FTZ R70, R3, R56 ;  /* 0x0000003803467221 */ /* 0x000fca0000010000 */
[----:B------:R-:W-:-:S13]  /*0be0*/  FSETP.GTU.FTZ.AND P0, PT, R70, 20, PT ;  /* 0x41a000004600780b */ /* 0x000fda0003f1c000 */
        /* <DEDUP_REMOVED lines=32> */
.L_x_12863:
[----:B------:R-:W-:Y:S05]  /*0df0*/  BSYNC B0 ;  /* 0x0000000000007941 */ /* 0x000fea0003800000 */
.L_x_12862:
        /* <DEDUP_REMOVED lines=39> */
.L_x_12865:
[----:B------:R-:W-:Y:S05]  /*1070*/  BSYNC B0 ;  /* 0x0000000000007941 */ /* 0x000fea0003800000 */
.L_x_12864:
        /* <DEDUP_REMOVED lines=39> */
.L_x_12867:
[----:B------:R-:W-:Y:S05]  /*12f0*/  BSYNC B0 ;  /* 0x0000000000007941 */ /* 0x000fea0003800000 */
.L_x_12866:
        /* <DEDUP_REMOVED lines=33> */
.L_x_12869:
[----:B------:R-:W-:Y:S05]  /*1510*/  BSYNC B0 ;  /* 0x0000000000007941 */ /* 0x000fea0003800000 */
.L_x_12868:
        /* <DEDUP_REMOVED lines=33> */
.L_x_12871:
[----:B------:R-:W-:Y:S05]  /*1730*/  BSYNC B0 ;  /* 0x0000000000007941 */ /* 0x000fea0003800000 */
.L_x_12870:
        /* <DEDUP_REMOVED lines=33> */
.L_x_12873:
[----:B------:R-:W-:Y:S05]  /*1950*/  BSYNC B0 ;  /* 0x0000000000007941 */ /* 0x000fea0003800000 */
.L_x_12872:
        /* <DEDUP_REMOVED lines=33> */
.L_x_12875:
[----:B------:R-:W-:Y:S05]  /*1b70*/  BSYNC B0 ;  /* 0x0000000000007941 */ /* 0x000fea0003800000 */
.L_x_12874:
        /* <DEDUP_REMOVED lines=33> */
.L_x_12877:
[----:B------:R-:W-:Y:S05]  /*1d90*/  BSYNC B0 ;  /* 0x0000000000007941 */ /* 0x000fea0003800000 */
.L_x_12876:
        /* <DEDUP_REMOVED lines=30> */
.L_x_12925:
[----:B------:R-:W-:Y:S01]  /*1f80*/  SHF.R.S32.HI R95, RZ, 0x1f, R92 ;  /* 0x0000001fff5f7819 */ /* 0x000fe2000001145c */
[----:B------:R-:W-:Y:S01]  /*1f90*/  IMAD.WIDE.U32 R2, R92, c[0x0][0x1a0], RZ ;  /* 0x000068005c027a25 */ /* 0x000fe200078e00ff */
[----:B------:R-:W-:-:S03]  /*1fa0*/  LOP3.LUT R10, R51, 0xffffffe0, RZ, 0xc0, !PT ;  /* 0xffffffe0330a7812 */ /* 0x000fc600078ec0ff */
[----:B------:R-:W-:Y:S01]  /*1fb0*/  IMAD R9, R95, c[0x0][0x1a0], RZ ;  /* 0x000068005f097a24 */ /* 0x000fe200078e02ff */
[----:B------:R-:W-:Y:S02]  /*1fc0*/  LEA R8, P0, R2, R44, 0x1 ;  /* 0x0000002c02087211 */ /* 0x000fe400078008ff */
[----:B------:R-:W-:Y:S01]  /*1fd0*/  IADD3 R23, R10, R51, RZ ;  /* 0x000000330a177210 */ /* 0x000fe20007ffe0ff */
[----:B------:R-:W-:-:S05]  /*1fe0*/  IMAD R9, R92, c[0x0][0x1a4], R9 ;  /* 0x000069005c097a24 */ /* 0x000fca00078e0209 */
[----:B------:R-:W-:-:S04]  /*1ff0*/  IADD3 R3, R3, R9, RZ ;  /* 0x0000000903037210 */ /* 0x000fc80007ffe0ff */
[----:B------:R-:W-:-:S05]  /*2000*/  LEA.HI.X R9, R2, R43, R3, 0x1, P0 ;  /* 0x0000002b02097211 */ /* 0x000fca00000f0c03 */
        /* <DEDUP_REMOVED lines=27> */
[C---:B------:R-:W-:Y:S02]  /*21c0*/  LOP3.LUT P0, RZ, R51.reuse, 0x1f, RZ, 0xc0, !PT ;  /* 0x0000001f33ff7812 */ /* 0x040fe4000780c0ff */
        /* <DEDUP_REMOVED lines=12> */
[-C--:B------:R-:W-:Y:S02]  /*2290*/  FMUL.FTZ R23, R3, R70.reuse ;  /* 0x0000004603177220 */ /* 0x080fe40000410000 */
        /* <DEDUP_REMOVED lines=15> */
[C---:B------:R-:W-:Y:S02]  /*2390*/  FMUL.FTZ R110, R97.reuse, R74 ;  /* 0x0000004a616e7220 */ /* 0x040fe40000410000 */
        /* <DEDUP_REMOVED lines=33> */
[----:B------:R-:W-:Y:S02]  /*25b0*/  FMUL.FTZ R98, R97, R66 ;  /* 0x0000004261627220 */ /* 0x000fe40000410000 */
        /* <DEDUP_REMOVED lines=39> */
[-C--:B------:R-:W-:Y:S02]  /*2830*/  FMUL.FTZ R16, R26, R141.reuse ;  /* 0x0000008d1a107220 */ /* 0x080fe40000410000 */
        /* <DEDUP_REMOVED lines=38> */
[-C--:B------:R-:W-:Y:S02]  /*2aa0*/  FMUL.FTZ R130, R117, R64.reuse ;  /* 0x0000004075827220 */ /* 0x080fe40000410000 */
        /* <DEDUP_REMOVED lines=37> */
[C---:B------:R-:W-:Y:S02]  /*2d00*/  FFMA.FTZ R21, R114.reuse, R21, R16 ;  /* 0x0000001572157223 */ /* 0x040fe40000010010 */
        /* <DEDUP_REMOVED lines=26> */
[----:B------:R-:W-:Y:S02]  /*2eb0*/  @P3 LOP3.LUT R17, R16, 0xfffffe, RZ, 0xc0, !PT ;  /* 0x00fffffe10113812 */ /* 0x000fe400078ec0ff */
[----:B------:R-:W-:Y:S02]  /*2ec0*/  MOV R16, 0x3f800000 ;  /* 0x3f80000000107802 */ /* 0x000fe40000000f00 */
[----:B------:R-:W-:Y:S01]  /*2ed0*/  @P3 IADD3 R19, -R17, R40, RZ ;  /* 0x0000002811133210 */ /* 0x000fe20007ffe1ff */
[----:B------:R-:W-:-:S03]  /*2ee0*/  HFMA2.MMA R17, -RZ, RZ, 0, 0 ;  /* 0x00000000ff117435 */ /* 0x000fc600000001ff */
[----:B------:R-:W-:-:S07]  /*2ef0*/  @P3 LEA R19, R19, R92, 0x8 ;  /* 0x0000005c13133211 */ /* 0x000fce00078e40ff */
[----:B------:R0:W1:Y:S02]  /*2f00*/  @P3 LDS.64 R16, [R19.X8+0x1d10] ;  /* 0x001d100013103984 */ /* 0x0000640000008a00 */
.L_x_12880:
[----:B0--3--:R-:W-:Y:S05]  /*2f10*/  BSYNC B0 ;  /* 0x0000000000007941 */ /* 0x009fea0003800000 */
.L_x_12879:
[----:B------:R-:W0:Y:S01]  /*2f20*/  SHFL.UP PT, R21, R150, 0x1, RZ ;  /* 0x0420000096157989 */ /* 0x000e2200000e00ff */
[----:B------:R-:W-:Y:S01]  /*2f30*/  ISETP.GE.AND P3, PT, R49, 0x1, PT ;  /* 0x000000013100780c */ /* 0x000fe20003f66270 */
[----:B------:R-:W-:Y:S01]  /*2f40*/  BSSY B0, `(.L_x_12881) ;  /* 0x0000116000007945 */ /* 0x000fe20003800000 */
[----:B------:R-:W-:Y:S01]  /*2f50*/  MOV R162, c[0x0][0x2bc] ;  /* 0x0000af0000a27a02 */ /* 0x000fe20000000f00 */
[----:B------:R-:W2:Y:S01]  /*2f60*/  SHFL.UP PT, R143, R148, 0x1, RZ ;  /* 0x04200000948f7989 */ /* 0x000ea200000e00ff */
[----:B------:R-:W-:-:S03]  /*2f70*/  ISETP.GE.OR P0, PT, R40, c[0x0][0x174], P0 ;  /* 0x00005d0028007a0c */ /* 0x000fc60000706670 */
[----:B------:R-:W3:Y:S04]  /*2f80*/  SHFL.UP PT, R18, R151, 0x1, RZ ;  /* 0x0420000097127989 */ /* 0x000ee800000e00ff */
[----:B------:R-:W4:Y:S04]  /*2f90*/  SHFL.UP PT, R19, R20, 0x1, RZ ;  /* 0x0420000014137989 */ /* 0x000f2800000e00ff */
[----:B-----5:R1:W-:Y:S01]  /*2fa0*/  SHFL.IDX PT, R157, R38, RZ, 0x1f ;  /* 0x00001fff269d7589 */ /* 0x0203e200000e0000 */
[C---:B0-----:R-:W-:Y:S01]  /*2fb0*/  FMUL.FTZ R158, R20.reuse, R21 ;  /* 0x00000015149e7220 */ /* 0x041fe20000410000 */
[----:B-1----:R-:W-:Y:S01]  /*2fc0*/  HADD2.F32 R38, -RZ, R13.H1_H1 ;  /* 0x3000000dff267230 */ /* 0x002fe20000004100 */
[----:B--2---:R-:W-:-:S02]  /*2fd0*/  FMUL.FTZ R154, R20, R143 ;  /* 0x0000008f149a7220 */ /* 0x004fc40000410000 */
[C---:B------:R-:W-:Y:S02]  /*2fe0*/  FFMA.FTZ R143, R151.reuse, R143, R158 ;  /* 0x0000008f978f7223 */ /* 0x040fe4000001009e */
[C---:B---3--:R-:W-:Y:S02]  /*2ff0*/  FMUL.FTZ R152, R20.reuse, R18 ;  /* 0x0000001214987220 */ /* 0x048fe40000410000 */
[C---:B------:R-:W-:Y:S02]  /*3000*/  FFMA.FTZ R21, R151.reuse, R21, -R154 ;  /* 0x0000001597157223 */ /* 0x040fe4000001089a */
[-C--:B----4-:R-:W-:Y:S02]  /*3010*/  FFMA.FTZ R145, R151, R19.reuse, R152 ;  /* 0x0000001397917223 */ /* 0x090fe40000010098 */
[----:B------:R-:W-:Y:S02]  /*3020*/  FMUL.FTZ R19, R20, R19 ;  /* 0x0000001314137220 */ /* 0x000fe40000410000 */
[----:B------:R-:W-:Y:S01]  /*3030*/  @P3 FADD.FTZ R148, R148, R143 ;  /* 0x0000008f94943221 */ /* 0x000fe20000010000 */
[----:B------:R-:W-:Y:S01]  /*3040*/  FSEL R145, R20, R145, !P3 ;  /* 0x0000009114917208 */ /* 0x000fe20005800000 */
[----:B------:R-:W-:-:S02]  /*3050*/  @P3 FADD.FTZ R150, R150, R21 ;  /* 0x0000001596963221 */ /* 0x000fc40000010000 */
[----:B------:R-:W-:Y:S01]  /*3060*/  @P3 FFMA.FTZ R151, R151, R18, -R19 ;  /* 0x0000001297973223 */ /* 0x000fe20000010813 */
[----:B------:R-:W0:Y:S01]  /*3070*/  SHFL.UP PT, R154, R148, 0x2, RZ ;  /* 0x04400000949a7989 */ /* 0x000e2200000e00ff */
[----:B------:R-:W-:Y:S01]  /*3080*/  ISETP.GE.AND P3, PT, R49, 0x2, PT ;  /* 0x000000023100780c */ /* 0x000fe20003f66270 */
[----:B------:R-:W-:Y:S02]  /*3090*/  FMUL.FTZ R38, R89, R38 ;  /* 0x0000002659267220 */ /* 0x000fe40000410000 */
[----:B------:R-:W1:Y:S04]  /*30a0*/  SHFL.UP PT, R152, R150, 0x2, RZ ;  /* 0x0440000096987989 */ /* 0x000e6800000e00ff */
[----:B------:R-:W2:Y:S04]  /*30b0*/  SHFL.UP PT, R18, R151, 0x2, RZ ;  /* 0x0440000097127989 */ /* 0x000ea800000e00ff */
[----:B------:R-:W3:Y:S01]  /*30c0*/  SHFL.UP PT, R20, R145, 0x2, RZ ;  /* 0x0440000091147989 */ /* 0x000ee200000e00ff */
[----:B0-----:R-:W-:-:S02]  /*30d0*/  FMUL.FTZ R19, R145, R154 ;  /* 0x0000009a91137220 */ /* 0x001fc40000410000 */
[-C--:B-1----:R-:W-:Y:S02]  /*30e0*/  FMUL.FTZ R147, R145, R152.reuse ;  /* 0x0000009891937220 */ /* 0x082fe40000410000 */
[----:B------:R-:W-:Y:S02]  /*30f0*/  FFMA.FTZ R143, R151, R152, -R19 ;  /* 0x00000098978f7223 */ /* 0x000fe40000010813 */
[----:B--2---:R-:W-:Y:S02]  /*3100*/  FMUL.FTZ R21, R145, R18 ;  /* 0x0000001291157220 */ /* 0x004fe40000410000 */
[----:B------:R-:W-:Y:S02]  /*3110*/  FFMA.FTZ R147, R151, R154, R147 ;  /* 0x0000009a97937223 */ /* 0x000fe40000010093 */
[-C--:B---3--:R-:W-:Y:S02]  /*3120*/  FMUL.FTZ R19, R145, R20.reuse ;  /* 0x0000001491137220 */ /* 0x088fe40000410000 */
[----:B------:R-:W-:-:S02]  /*3130*/  FFMA.FTZ R20, R151, R20, R21 ;  /* 0x0000001497147223 */ /* 0x000fc40000010015 */
[----:B------:R-:W-:Y:S02]  /*3140*/  @P3 FADD.FTZ R148, R148, R147 ;  /* 0x0000009394943221 */ /* 0x000fe40000010000 */
[----:B------:R-:W-:Y:S01]  /*3150*/  @P3 FFMA.FTZ R151, R151, R18, -R19 ;  /* 0x0000001297973223 */ /* 0x000fe20000010813 */
[----:B------:R-:W-:Y:S01]  /*3160*/  FSEL R20, R145, R20, !P3 ;  /* 0x0000001491147208 */ /* 0x000fe20005800000 */
[----:B------:R-:W-:Y:S01]  /*3170*/  @P3 FADD.FTZ R150, R150, R143 ;  /* 0x0000008f96963221 */ /* 0x000fe20000010000 */
[----:B------:R-:W-:Y:S01]  /*3180*/  ISETP.GE.AND P3, PT, R49, 0x4, PT ;  /* 0x000000043100780c */ /* 0x000fe20003f66270 */
[----:B------:R-:W0:Y:S04]  /*3190*/  SHFL.UP PT, R143, R148, 0x4, RZ ;  /* 0x04800000948f7989 */ /* 0x000e2800000e00ff */
[----:B------:R-:W1:Y:S04]  /*31a0*/  SHFL.UP PT, R18, R151, 0x4, RZ ;  /* 0x0480000097127989 */ /* 0x000e6800000e00ff */
[----:B------:R-:W2:Y:S04]  /*31b0*/  SHFL.UP PT, R21, R150, 0x4, RZ ;  /* 0x0480000096157989 */ /* 0x000ea800000e00ff */
[----:B------:R-:W3:Y:S01]  /*31c0*/  SHFL.UP PT, R19, R20, 0x4, RZ ;  /* 0x0480000014137989 */ /* 0x000ee200000e00ff */
[----:B0-----:R-:W-:-:S02]  /*31d0*/  FMUL.FTZ R154, R20, R143 ;  /* 0x0000008f149a7220 */ /* 0x001fc40000410000 */
[CC--:B-1----:R-:W-:Y:S02]  /*31e0*/  FMUL.FTZ R152, R20.reuse, R18.reuse ;  /* 0x0000001214987220 */ /* 0x0c2fe40000410000 */
[CC--:B--2---:R-:W-:Y:S02]  /*31f0*/  FMUL.FTZ R158, R20.reuse, R21.reuse ;  /* 0x00000015149e7220 */ /* 0x0c4fe40000410000 */
[C---:B------:R-:W-:Y:S02]  /*3200*/  FFMA.FTZ R21, R151.reuse, R21, -R154 ;  /* 0x0000001597157223 */ /* 0x040fe4000001089a */
[-C--:B---3--:R-:W-:Y:S02]  /*3210*/  FMUL.FTZ R145, R20, R19.reuse ;  /* 0x0000001314917220 */ /* 0x088fe40000410000 */
        /* <DEDUP_REMOVED lines=11> */
[----:B------:R-:W1:Y:S01]  /*32d0*/  SHFL.UP PT, R152, R150, 0x8, RZ ;  /* 0x0500000096987989 */ /* 0x000e6200000e00ff */
[--C-:B------:R-:W-:Y:S02]  /*32e0*/  SHF.R.U64 R149, R19, 0x1, R158.reuse ;  /* 0x0000000113957819 */ /* 0x100fe4000000129e */
[----:B------:R-:W-:Y:S01]  /*32f0*/  SHF.R.U32.HI R160, RZ, 0x1, R158 ;  /* 0x00000001ffa07819 */ /* 0x000fe2000001169e */
[----:B------:R-:W2:Y:S01]  /*3300*/  SHFL.UP PT, R154, R148, 0x8, RZ ;  /* 0x05000000949a7989 */ /* 0x000ea200000e00ff */
[----:B------:R-:W-:-:S02]  /*3310*/  SHF.R.U64 R153, R21, 0x1, R162 ;  /* 0x0000000115997819 */ /* 0x000fc400000012a2 */
[----:B------:R-:W-:Y:S01]  /*3320*/  SHF.R.U32.HI R162, RZ, 0x1, R162 ;  /* 0x00000001ffa27819 */ /* 0x000fe200000116a2 */
[----:B------:R-:W3:Y:S01]  /*3330*/  SHFL.UP PT, R20, R143, 0x8, RZ ;  /* 0x050000008f147989 */ /* 0x000ee200000e00ff */
[----:B------:R-:W-:-:S03]  /*3340*/  IMAD R160, R160, R55, RZ ;  /* 0x00000037a0a07224 */ /* 0x000fc600078e02ff */
[----:B------:R-:W-:Y:S02]  /*3350*/  IMAD R162, R162, R55, RZ ;  /* 0x00000037a2a27224 */ /* 0x000fe400078e02ff */
[C---:B0-----:R-:W-:Y:S02]  /*3360*/  FMUL.FTZ R19, R143.reuse, R18 ;  /* 0x000000128f137220 */ /* 0x041fe40000410000 */
[C---:B-1----:R-:W-:Y:S02]  /*3370*/  FMUL.FTZ R147, R143.reuse, R152 ;  /* 0x000000988f937220 */ /* 0x042fe40000410000 */
[-C--:B--2---:R-:W-:Y:S02]  /*3380*/  FMUL.FTZ R21, R143, R154.reuse ;  /* 0x0000009a8f157220 */ /* 0x084fe40000410000 */
[C---:B------:R-:W-:Y:S02]  /*3390*/  FFMA.FTZ R147, R151.reuse, R154, R147 ;  /* 0x0000009a97937223 */ /* 0x040fe40000010093 */
[----:B---3--:R-:W-:-:S02]  /*33a0*/  FFMA.FTZ R158, R151, R20, R19 ;  /* 0x00000014979e7223 */ /* 0x008fc40000010013 */
        /* <DEDUP_REMOVED lines=17> */
[----:B------:R-:W1:Y:S01]  /*34c0*/  SHFL.UP PT, R147, R150, 0x10, RZ ;  /* 0x0600000096937989 */ /* 0x000e6200000e00ff */
[C---:B------:R-:W-:Y:S02]  /*34d0*/  IMAD R153, R53.reuse, c[0x0][0x2a4], R152 ;  /* 0x0000a90035997a24 */ /* 0x040fe400078e0298 */
[C---:B------:R-:W-:Y:S01]  /*34e0*/  IMAD.WIDE.U32 R20, R53.reuse, c[0x0][0x2a0], R20 ;  /* 0x0000a80035147a25 */ /* 0x040fe200078e0014 */
[----:B------:R-:W2:Y:S03]  /*34f0*/  SHFL.UP PT, R149, R148, 0x10, RZ ;  /* 0x0600000094957989 */ /* 0x000ea600000e00ff */
        /* <DEDUP_REMOVED lines=11> */
[C---:B-1----:R-:W-:Y:S01]  /*35b0*/  FMUL.FTZ R162, R158.reuse, R147 ;  /* 0x000000939ea27220 */ /* 0x042fe20000410000 */
[----:B------:R-:W-:Y:S01]  /*35c0*/  IADD3 R18, P5, R19, R152, RZ ;  /* 0x0000009813127210 */ /* 0x000fe20007fbe0ff */
[C---:B------:R-:W-:Y:S01]  /*35d0*/  FMUL.FTZ R152, R158.reuse, R145 ;  /* 0x000000919e987220 */ /* 0x040fe20000410000 */
[----:B------:R-:W-:Y:S01]  /*35e0*/  SHF.R.U32.HI R155, RZ, 0x1e, R51 ;  /* 0x0000001eff9b7819 */ /* 0x000fe20000011633 */
[----:B--2---:R-:W-:-:S02]  /*35f0*/  FMUL.FTZ R160, R158, R149 ;  /* 0x000000959ea07220 */ /* 0x004fc40000410000 */
        /* <DEDUP_REMOVED lines=10> */
[----:B------:R-:W-:Y:S01]  /*36a0*/  SHFL.IDX PT, R15, R39, RZ, 0x1f ;  /* 0x00001fff270f7589 */ /* 0x000fe200000e0000 */
[----:B------:R-:W-:-:S02]  /*36b0*/  FMUL.FTZ R149, R91, R152 ;  /* 0x000000985b957220 */ /* 0x000fc40000410000 */
[-C--:B------:R-:W-:Y:S01]  /*36c0*/  FMUL.FTZ R19, R120, R143.reuse ;  /* 0x0000008f78137220 */ /* 0x080fe20000410000 */
[----:B------:R-:W0:Y:S01]  /*36d0*/  SHFL.UP PT, R158, R158, 0x1, RZ ;  /* 0x042000009e9e7989 */ /* 0x000e2200000e00ff */
[----:B------:R-:W-:Y:S01]  /*36e0*/  @P3 FADD.FTZ R150, R150, R147 ;  /* 0x0000009396963221 */ /* 0x000fe20000010000 */
[----:B------:R-:W-:Y:S01]  /*36f0*/  HADD2.F32 R147, -RZ, R14.H1_H1 ;  /* 0x3000000eff937230 */ /* 0x000fe20000004100 */
[----:B------:R-:W-:Y:S01]  /*3700*/  FMUL.FTZ R21, R118, R143 ;  /* 0x0000008f76157220 */ /* 0x000fe20000410000 */
[----:B------:R1:W2:Y:S01]  /*3710*/  SHFL.UP PT, R152, R151, 0x1, RZ ;  /* 0x0420000097987989 */ /* 0x0002a200000e00ff */
[----:B------:R-:W-:Y:S02]  /*3720*/  FMUL.FTZ R145, R90, R145 ;  /* 0x000000915a917220 */ /* 0x000fe40000410000 */
[----:B------:R-:W-:Y:S01]  /*3730*/  FFMA.FTZ R14, R118, R149, -R19 ;  /* 0x00000095760e7223 */ /* 0x000fe20000010813 */
[----:B------:R-:W3:Y:S01]  /*3740*/  SHFL.UP PT, R150, R150, 0x1, RZ ;  /* 0x0420000096967989 */ /* 0x000ee200000e00ff */
[----:B------:R-:W-:-:S02]  /*3750*/  FMUL.FTZ R147, R90, R147 ;  /* 0x000000935a937220 */ /* 0x000fc40000410000 */
[----:B------:R-:W-:Y:S01]  /*3760*/  FFMA.FTZ R154, -R120, R149, -R21 ;  /* 0x00000095789a7223 */ /* 0x000fe20000010915 */
[----:B------:R-:W4:Y:S01]  /*3770*/  SHFL.UP PT, R148, R148, 0x1, RZ ;  /* 0x0420000094947989 */ /* 0x000f2200000e00ff */
[----:B------:R-:W-:Y:S01]  /*3780*/  FADD.FTZ R19, R145, R14 ;  /* 0x0000000e91137221 */ /* 0x000fe20000010000 */
[----:B------:R-:W-:Y:S01]  /*3790*/  HADD2.F32 R14, -RZ, R13.H0_H0 ;  /* 0x2000000dff0e7230 */ /* 0x000fe20000004100 */
[----:B------:R-:W-:Y:S01]  /*37a0*/  FADD.FTZ R21, -R147, R154 ;  /* 0x0000009a93157221 */ /* 0x000fe20000010100 */
[--C-:B------:R-:W-:Y:S01]  /*37b0*/  HADD2.F32 R13, -RZ, R12.reuse.H0_H0 ;  /* 0x2000000cff0d7230 */ /* 0x100fe20000004100 */
[C---:B------:R-:W-:Y:S01]  /*37c0*/  FMUL.FTZ R153, R116.reuse, -R19 ;  /* 0x8000001374997220 */ /* 0x040fe20000410000 */
[----:B-1----:R-:W-:Y:S01]  /*37d0*/  HADD2.F32 R151, -RZ, R12.H1_H1 ;  /* 0x3000000cff977230 */ /* 0x002fe20000004100 */
[-C--:B------:R-:W-:Y:S02]  /*37e0*/  FMUL.FTZ R39, R116, -R21.reuse ;  /* 0x8000001574277220 */ /* 0x080fe40000410000 */
[C---:B------:R-:W-:Y:S01]  /*37f0*/  FFMA.FTZ R153, R114.reuse, R21, R153 ;  /* 0x0000001572997223 */ /* 0x040fe20000010099 */
[C---:B------:R-:W-:Y:S01]  /*3800*/  IADD3.X R21, R155.reuse, R166, RZ, P4, !PT ;  /* 0x000000a69b157210 */ /* 0x040fe200027fe4ff */
[----:B------:R-:W-:Y:S01]  /*3810*/  FFMA.FTZ R154, R114, R19, -R39 ;  /* 0x00000013729a7223 */ /* 0x000fe20000010827 */
[----:B------:R-:W-:Y:S01]  /*3820*/  IADD3.X R19, R155, R164, RZ, P5, !PT ;  /* 0x000000a49b137210 */ /* 0x000fe20002ffe4ff */
[----:B------:R-:W-:-:S02]  /*3830*/  FMUL.FTZ R39, R89, R14 ;  /* 0x0000000e59277220 */ /* 0x000fc40000410000 */
[----:B------:R-:W-:Y:S02]  /*3840*/  FADD.FTZ R159, -R38, R153 ;  /* 0x00000099269f7221 */ /* 0x000fe40000010100 */
[----:B------:R-:W-:Y:S01]  /*3850*/  FADD.FTZ R153, R39, R154 ;  /* 0x0000009a27997221 */ /* 0x000fe20000010000 */
[----:B------:R-:W-:Y:S01]  /*3860*/  HADD2.F32 R154, -RZ, R9.H1_H1 ;  /* 0x30000009ff9a7230 */ /* 0x000fe20000004100 */
[----:B------:R-:W-:Y:S02]  /*3870*/  FMUL.FTZ R14, R112, -R159 ;  /* 0x8000009f700e7220 */ /* 0x000fe40000410000 */
[----:B0-----:R-:W-:Y:S02]  /*3880*/  FMUL.FTZ R12, R158, R15 ;  /* 0x0000000f9e0c7220 */ /* 0x001fe40000410000 */
[-C--:B------:R-:W-:Y:S02]  /*3890*/  FFMA.FTZ R161, R110, R153.reuse, -R14 ;  /* 0x000000996ea17223 */ /* 0x080fe4000001080e */
[----:B------:R-:W-:-:S02]  /*38a0*/  FMUL.FTZ R14, R112, -R153 ;  /* 0x80000099700e7220 */ /* 0x000fc40000410000 */
[-C--:B--2---:R-:W-:Y:S01]  /*38b0*/  FFMA.FTZ R153, R152, R157.reuse, -R12 ;  /* 0x0000009d98997223 */ /* 0x084fe2000001080c */
[----:B------:R-:W-:Y:S01]  /*38c0*/  LOP3.LUT R12, R51, 0x1f, RZ, 0xc0, !PT ;  /* 0x0000001f330c7812 */ /* 0x000fe200078ec0ff */
[----:B------:R-:W-:Y:S02]  /*38d0*/  FMUL.FTZ R158, R158, R157 ;  /* 0x0000009d9e9e7220 */ /* 0x000fe40000410000 */
[----:B---3--:R-:W-:Y:S01]  /*38e0*/  @P2 FADD.FTZ R157, R150, R153 ;  /* 0x00000099969d2221 */ /* 0x008fe20000010000 */
[----:B------:R-:W-:Y:S01]  /*38f0*/  ISETP.NE.AND P6, PT, R12, 0x1f, PT ;  /* 0x0000001f0c00780c */ /* 0x000fe20003fc5270 */
[----:B------:R-:W-:Y:S01]  /*3900*/  FFMA.FTZ R155, R152, R15, R158 ;  /* 0x0000000f989b7223 */ /* 0x000fe2000001009e */
[----:B------:R-:W-:Y:S01]  /*3910*/  ISETP.GT.U32.AND P3, PT, R12, 0x1b, PT ;  /* 0x0000001b0c00780c */ /* 0x000fe20003f64070 */
[----:B------:R-:W-:Y:S01]  /*3920*/  FMUL.FTZ R150, R88, R13 ;  /* 0x0000000d58967220 */ /* 0x000fe20000410000 */
[----:B------:R-:W-:Y:S01]  /*3930*/  ISETP.GT.U32.AND P4, PT, R12, 0x17, PT ;  /* 0x000000170c00780c */ /* 0x000fe20003f84070 */
[----:B------:R-:W-:Y:S01]  /*3940*/  FFMA.FTZ R159, R110, R159, R14 ;  /* 0x0000009f6e9f7223 */ /* 0x000fe2000001000e */
[----:B------:R-:W-:Y:S01]  /*3950*/  ISETP.GT.U32.AND P5, PT, R12, 0xf, PT ;  /* 0x0000000f0c00780c */ /* 0x000fe20003fa4070 */
[----:B------:R-:W-:Y:S01]  /*3960*/  FMUL.FTZ R152, R88, R151 ;  /* 0x0000009758987220 */ /* 0x000fe20000410000 */
[----:B------:R-:W-:Y:S01]  /*3970*/  IADD3 R153, R0, -c[0x0][0x174], RZ ;  /* 0x80005d0000997a10 */ /* 0x000fe20007ffe0ff */
[----:B------:R-:W-:-:S02]  /*3980*/  FADD.FTZ R161, R150, R161 ;  /* 0x000000a196a17221 */ /* 0x000fc40000010000 */
[----:B------:R-:W-:Y:S02]  /*3990*/  FADD.FTZ R159, -R152, R159 ;  /* 0x0000009f989f7221 */ /* 0x000fe40000010100 */
[----:B----4-:R-:W-:Y:S01]  /*39a0*/  @P2 FADD.FTZ R15, R148, R155 ;  /* 0x0000009b940f2221 */ /* 0x010fe20000010000 */
[----:B------:R-:W-:Y:S01]  /*39b0*/  ISETP.GT.U32.AND P2, PT, R12, 0x1d, PT ;  /* 0x0000001d0c00780c */ /* 0x000fe20003f44070 */
[--C-:B------:R-:W-:Y:S01]  /*39c0*/  HADD2.F32 R148, -RZ, R11.reuse.H1_H1 ;  /* 0x3000000bff947230 */ /* 0x100fe20000004100 */
[C---:B------:R-:W-:Y:S01]  /*39d0*/  FMUL.FTZ R151, R108.reuse, -R161 ;  /* 0x800000a16c977220 */ /* 0x040fe20000410000 */
[----:B------:R-:W-:Y:S01]  /*39e0*/  HADD2.F32 R12, -RZ, R11.H0_H0 ;  /* 0x2000000bff0c7230 */ /* 0x000fe20000004100 */
[-C--:B------:R-:W-:Y:S01]  /*39f0*/  FMUL.FTZ R13, R108, -R159.reuse ;  /* 0x8000009f6c0d7220 */ /* 0x080fe20000410000 */
[----:B------:R-:W-:Y:S01]  /*3a00*/  HADD2.F32 R11, -RZ, R10.H1_H1 ;  /* 0x3000000aff0b7230 */ /* 0x000fe20000004100 */
[----:B------:R-:W-:Y:S02]  /*3a10*/  FFMA.FTZ R159, R106, R159, R151 ;  /* 0x0000009f6a9f7223 */ /* 0x000fe40000010097 */
[----:B------:R-:W-:-:S02]  /*3a20*/  FMUL.FTZ R148, R87, R148 ;  /* 0x0000009457947220 */ /* 0x000fc40000410000 */
[----:B------:R-:W-:Y:S02]  /*3a30*/  FFMA.FTZ R14, R106, R161, -R13 ;  /* 0x000000a16a0e7223 */ /* 0x000fe4000001080d */
[----:B------:R-:W-:Y:S02]  /*3a40*/  FMUL.FTZ R151, R87, R12 ;  /* 0x0000000c57977220 */ /* 0x000fe40000410000 */
[----:B------:R-:W-:Y:S01]  /*3a50*/  IMAD R161, R153, -0x200, RZ ;  /* 0xfffffe0099a17824 */ /* 0x000fe200078e02ff */
[----:B------:R-:W-:Y:S01]  /*3a60*/  HADD2.F32 R153, -RZ, R10.H0_H0 ;  /* 0x2000000aff997230 */ /* 0x000fe20000004100 */
        /* <DEDUP_REMOVED lines=14> */
[----:B------:R-:W-:Y:S02]  /*3b50*/  FMUL.FTZ R9, R120, R17 ;  /* 0x0000001178097220 */ /* 0x000fe40000410000 */
[----:B------:R-:W-:Y:S02]  /*3b60*/  FMUL.FTZ R14, R100, -R155 ;  /* 0x8000009b640e7220 */ /* 0x000fe40000410000 */
[----:B------:R-:W-:Y:S02]  /*3b70*/  FMUL.FTZ R10, R120, -R16 ;  /* 0x80000010780a7220 */ /* 0x000fe40000410000 */
[----:B------:R-:W-:-:S02]  /*3b80*/  FMUL.FTZ R158, R100, -R11 ;  /* 0x8000000b649e7220 */ /* 0x000fc40000410000 */
[----:B------:R-:W-:Y:S02]  /*3b90*/  FFMA.FTZ R9, R118, R16, -R9 ;  /* 0x0000001076097223 */ /* 0x000fe40000010809 */
[----:B------:R-:W-:Y:S02]  /*3ba0*/  FFMA.FTZ R14, R98, R11, -R14 ;  /* 0x0000000b620e7223 */ /* 0x000fe4000001080e */
[----:B------:R-:W-:-:S04]  /*3bb0*/  IMAD.WIDE R18, R161, 0x4, R18 ;  /* 0x00000004a1127825 */ /* 0x000fc800078e0212 */
[----:B------:R-:W-:Y:S02]  /*3bc0*/  FFMA.FTZ R11, R118, -R17, R10 ;  /* 0x80000011760b7223 */ /* 0x000fe4000001000a */
[----:B------:R-:W-:Y:S02]  /*3bd0*/  FFMA.FTZ R161, R98, R155, R158 ;  /* 0x0000009b62a17223 */ /* 0x000fe4000001009e */
[C---:B------:R-:W-:Y:S02]  /*3be0*/  FMUL.FTZ R154, R85.reuse, R154 ;  /* 0x0000009a559a7220 */ /* 0x040fe40000410000 */
[C---:B------:R-:W-:Y:S02]  /*3bf0*/  FMUL.FTZ R10, R116.reuse, -R9 ;  /* 0x80000009740a7220 */ /* 0x040fe40000410000 */
[----:B------:R-:W-:Y:S02]  /*3c00*/  FMUL.FTZ R155, R85, R8 ;  /* 0x00000008559b7220 */ /* 0x000fe40000410000 */
[----:B------:R-:W-:-:S02]  /*3c10*/  FMUL.FTZ R8, R116, -R11 ;  /* 0x8000000b74087220 */ /* 0x000fc40000410000 */
[----:B------:R-:W-:Y:S02]  /*3c20*/  FADD.FTZ R163, -R154, R161 ;  /* 0x000000a19aa37221 */ /* 0x000fe40000010100 */
[C---:B------:R-:W-:Y:S02]  /*3c30*/  FFMA.FTZ R11, R114.reuse, R11, R10 ;  /* 0x0000000b720b7223 */ /* 0x040fe4000001000a */
[----:B------:R-:W-:Y:S02]  /*3c40*/  FADD.FTZ R161, R155, R14 ;  /* 0x0000000e9ba17221 */ /* 0x000fe40000010000 */
[----:B------:R-:W-:Y:S02]  /*3c50*/  FFMA.FTZ R9, R114, R9, -R8 ;  /* 0x0000000972097223 */ /* 0x000fe40000010808 */
[----:B------:R-:W-:Y:S02]  /*3c60*/  FMUL.FTZ R14, R26, -R163 ;  /* 0x800000a31a0e7220 */ /* 0x000fe40000410000 */
[----:B------:R-:W-:-:S02]  /*3c70*/  FMUL.FTZ R8, R112, -R11 ;  /* 0x8000000b70087220 */ /* 0x000fc40000410000 */
[----:B------:R-:W-:Y:S02]  /*3c80*/  FMUL.FTZ R158, R26, -R161 ;  /* 0x800000a11a9e7220 */ /* 0x000fe40000410000 */
[----:B------:R-:W-:Y:S02]  /*3c90*/  FMUL.FTZ R10, R112, -R9 ;  /* 0x80000009700a7220 */ /* 0x000fe40000410000 */
[----:B------:R-:W-:Y:S02]  /*3ca0*/  FFMA.FTZ R165, R24, R161, -R14 ;  /* 0x000000a118a57223 */ /* 0x000fe4000001080e */
[----:B------:R-:W-:Y:S01]  /*3cb0*/  FFMA.FTZ R161, R110, R9, -R8 ;  /* 0x000000096ea17223 */ /* 0x000fe20000010808 */
[----:B------:R-:W-:Y:S01]  /*3cc0*/  HFMA2.MMA R9, -RZ, RZ, 0, 0 ;  /* 0x00000000ff097435 */ /* 0x000fe200000001ff */
[----:B------:R-:W-:Y:S01]  /*3cd0*/  FFMA.FTZ R162, R24, R163, R158 ;  /* 0x000000a318a27223 */ /* 0x000fe2000001009e */
[----:B------:R-:W-:Y:S01]  /*3ce0*/  MOV R8, 0x3f800000 ;  /* 0x3f80000000087802 */ /* 0x000fe20000000f00 */
[----:B------:R-:W-:-:S02]  /*3cf0*/  FFMA.FTZ R163, R110, R11, R10 ;  /* 0x0000000b6ea37223 */ /* 0x000fc4000001000a */
[C---:B------:R-:W-:Y:S01]  /*3d00*/  FMUL.FTZ R14, R37.reuse, R15 ;  /* 0x0000000f250e7220 */ /* 0x040fe20000410000 */
[----:B------:R-:W-:Y:S01]  /*3d10*/  CS2R R10, SRZ ;  /* 0x00000000000a7805 */ /* 0x000fe2000001ff00 */
[C---:B------:R-:W-:Y:S02]  /*3d20*/  FMUL.FTZ R160, R108.reuse, -R161 ;  /* 0x800000a16ca07220 */ /* 0x040fe40000410000 */
[----:B------:R-:W-:Y:S02]  /*3d30*/  FMUL.FTZ R37, R37, R157 ;  /* 0x0000009d25257220 */ /* 0x000fe40000410000 */
[----:B------:R-:W-:Y:S01]  /*3d40*/  FMUL.FTZ R158, R108, -R163 ;  /* 0x800000a36c9e7220 */ /* 0x000fe20000410000 */
[----:B------:R0:W1:Y:S01]  /*3d50*/  @!P0 LDS.128 R8, [R92.X16+0x2e10] ;  /* 0x002e10005c088984 */ /* 0x000062000000cc00 */
[----:B------:R-:W-:Y:S02]  /*3d60*/  FFMA.FTZ R14, R36, R157, -R14 ;  /* 0x0000009d240e7223 */ /* 0x000fe4000001080e */
[----:B------:R-:W-:-:S02]  /*3d70*/  FFMA.FTZ R163, R106, R163, R160 ;  /* 0x000000a36aa37223 */ /* 0x000fc400000100a0 */
[----:B------:R-:W-:Y:S02]  /*3d80*/  FFMA.FTZ R36, R36, R15, R37 ;  /* 0x0000000f24247223 */ /* 0x000fe40000010025 */
[----:B------:R-:W-:Y:S02]  /*3d90*/  FFMA.FTZ R161, R106, R161, -R158 ;  /* 0x000000a16aa17223 */ /* 0x000fe4000001089e */
[C---:B------:R-:W-:Y:S02]  /*3da0*/  FMUL.FTZ R15, R104.reuse, -R163 ;  /* 0x800000a3680f7220 */ /* 0x040fe40000410000 */
[----:B------:R-:W-:Y:S02]  /*3db0*/  FADD.FTZ R141, R141, R36 ;  /* 0x000000248d8d7221 */ /* 0x000fe40000010000 */
[----:B------:R-:W-:Y:S02]  /*3dc0*/  FMUL.FTZ R37, R104, -R161 ;  /* 0x800000a168257220 */ /* 0x000fe40000410000 */
[----:B------:R-:W-:-:S02]  /*3dd0*/  FADD.FTZ R139, R139, R14 ;  /* 0x0000000e8b8b7221 */ /* 0x000fc40000010000 */
[----:B------:R-:W-:Y:S02]  /*3de0*/  FFMA.FTZ R161, R102, R161, -R15 ;  /* 0x000000a166a17223 */ /* 0x000fe4000001080f */
[----:B------:R-:W-:Y:S02]  /*3df0*/  FMUL.FTZ R14, R26, R141 ;  /* 0x0000008d1a0e7220 */ /* 0x000fe40000410000 */
[----:B------:R-:W-:Y:S02]  /*3e00*/  FFMA.FTZ R37, R102, R163, R37 ;  /* 0x000000a366257223 */ /* 0x000fe40000010025 */
[-C--:B------:R-:W-:Y:S02]  /*3e10*/  FMUL.FTZ R15, R26, R139.reuse ;  /* 0x0000008b1a0f7220 */ /* 0x080fe40000410000 */
[----:B------:R-:W-:Y:S02]  /*3e20*/  FFMA.FTZ R14, R24, R139, -R14 ;  /* 0x0000008b180e7223 */ /* 0x000fe4000001080e */
[----:B------:R-:W-:-:S02]  /*3e30*/  FMUL.FTZ R36, R100, -R37 ;  /* 0x8000002564247220 */ /* 0x000fc40000410000 */
[----:B------:R-:W-:Y:S02]  /*3e40*/  FFMA.FTZ R15, R24, R141, R15 ;  /* 0x0000008d180f7223 */ /* 0x000fe4000001000f */
[-C--:B------:R-:W-:Y:S02]  /*3e50*/  FMUL.FTZ R157, R100, -R161.reuse ;  /* 0x800000a1649d7220 */ /* 0x080fe40000410000 */
[C---:B------:R-:W-:Y:S02]  /*3e60*/  FFMA.FTZ R124, R97.reuse, R124, R14 ;  /* 0x0000007c617c7223 */ /* 0x040fe4000001000e */
[C---:B------:R-:W-:Y:S02]  /*3e70*/  FFMA.FTZ R161, R98.reuse, R161, -R36 ;  /* 0x000000a162a17223 */ /* 0x040fe40000010824 */
[----:B------:R-:W-:Y:S02]  /*3e80*/  FFMA.FTZ R122, R97, R122, R15 ;  /* 0x0000007a617a7223 */ /* 0x000fe4000001000f */
[----:B------:R-:W-:-:S02]  /*3e90*/  FFMA.FTZ R157, R98, R37, R157 ;  /* 0x00000025629d7223 */ /* 0x000fc4000001009d */
[----:B------:R-:W-:Y:S02]  /*3ea0*/  FMUL.FTZ R37, R100, R124 ;  /* 0x0000007c64257220 */ /* 0x000fe40000410000 */
[----:B------:R-:W-:Y:S02]  /*3eb0*/  FMUL.FTZ R14, R26, -R161 ;  /* 0x800000a11a0e7220 */ /* 0x000fe40000410000 */
[-C--:B------:R-:W-:Y:S02]  /*3ec0*/  FMUL.FTZ R15, R100, R122.reuse ;  /* 0x0000007a640f7220 */ /* 0x080fe40000410000 */
[----:B------:R-:W-:Y:S02]  /*3ed0*/  FFMA.FTZ R37, R98, R122, R37 ;  /* 0x0000007a62257223 */ /* 0x000fe40000010025 */
[-C--:B------:R-:W-:Y:S02]  /*3ee0*/  FMUL.FTZ R158, R26, -R157.reuse ;  /* 0x8000009d1a9e7220 */ /* 0x080fe40000410000 */
[----:B------:R-:W-:-:S02]  /*3ef0*/  FFMA.FTZ R160, R24, R157, R14 ;  /* 0x0000009d18a07223 */ /* 0x000fc4000001000e */
[----:B------:R-:W-:Y:S02]  /*3f00*/  FFMA.FTZ R15, R98, R124, -R15 ;  /* 0x0000007c620f7223 */ /* 0x000fe4000001080f */
[C---:B------:R-:W-:Y:S01]  /*3f10*/  FMUL.FTZ R36, R84.reuse, R21 ;  /* 0x0000001554247220 */ /* 0x040fe20000410000 */
[----:B------:R0:W2:Y:S01]  /*3f20*/  SHFL.DOWN PT, R167, R160, 0x1, 0x1f ;  /* 0x08201f00a0a77f89 */ /* 0x0000a200000e0000 */
[----:B------:R-:W-:Y:S02]  /*3f30*/  FMUL.FTZ R157, R84, R159 ;  /* 0x0000009f549d7220 */ /* 0x000fe40000410000 */
[C---:B------:R-:W-:Y:S02]  /*3f40*/  FFMA.FTZ R21, R103.reuse, R128, R37 ;  /* 0x0000008067157223 */ /* 0x040fe40000010025 */
[----:B------:R-:W-:Y:S02]  /*3f50*/  FFMA.FTZ R37, R103, R126, R15 ;  /* 0x0000007e67257223 */ /* 0x000fe4000001000f */
[----:B------:R-:W-:-:S02]  /*3f60*/  FFMA.FTZ R158, R24, R161, -R158 ;  /* 0x000000a1189e7223 */ /* 0x000fc4000001089e */
[----:B------:R-:W-:Y:S02]  /*3f70*/  FADD.FTZ R128, R36, R165 ;  /* 0x000000a524807221 */ /* 0x000fe40000010000 */
[----:B------:R-:W-:Y:S01]  /*3f80*/  FADD.FTZ R126, -R157, R162 ;  /* 0x000000a29d7e7221 */ /* 0x000fe20000010100 */
[----:B------:R0:W3:Y:S01]  /*3f90*/  SHFL.DOWN PT, R165, R158, 0x1, 0x1f ;  /* 0x08201f009ea57f89 */ /* 0x0000e200000e0000 */
[----:B------:R-:W-:-:S03]  /*3fa0*/  FMUL.FTZ R14, R104, R21 ;  /* 0x00000015680e7220 */ /* 0x000fc60000410000 */
[----:B------:R0:W4:Y:S01]  /*3fb0*/  SHFL.DOWN PT, R161, R128, 0x1, 0x1f ;  /* 0x08201f0080a17f89 */ /* 0x00012200000e0000 */
[----:B------:R-:W-:-:S03]  /*3fc0*/  FFMA.FTZ R14, R102, R37, -R14 ;  /* 0x00000025660e7223 */ /* 0x000fc6000001080e */
        /* <DEDUP_REMOVED lines=13> */
.L_x_12882:
[----:B-1----:R-:W-:Y:S05]  /*40a0*/  BSYNC B0 ;  /* 0x0000000000007941 */ /* 0x002fea0003800000 */
.L_x_12881:
        /* <DEDUP_REMOVED lines=20> */
.L_x_12884:
[----:B------:R-:W-:Y:S05]  /*41f0*/  BSYNC B0 ;  /* 0x0000000000007941 */ /* 0x000fea0003800000 */
.L_x_12883:
        /* <DEDUP_REMOVED lines=20> */
.L_x_12886:
[----:B------:R-:W-:Y:S05]  /*4340*/  BSYNC B0 ;  /* 0x0000000000007941 */ /* 0x000fea0003800000 */
.L_x_12885:
        /* <DEDUP_REMOVED lines=20> */
.L_x_12888:
[----:B------:R-:W-:Y:S05]  /*4490*/  BSYNC B0 ;  /* 0x0000000000007941 */ /* 0x000fea0003800000 */
.L_x_12887:
        /* <DEDUP_REMOVED lines=21> */
.L_x_12890:
[----:B------:R-:W-:Y:S05]  /*45f0*/  BSYNC B0 ;  /* 0x0000000000007941 */ /* 0x000fea0003800000 */
.L_x_12889:
[----:B----4-:R-:W-:Y:S01]  /*4600*/  SHFL.DOWN PT, R171, R160, 0x1, 0x1f ;  /* 0x08201f00a0ab7f89 */ /* 0x010fe200000e0000 */
[----:B------:R-:W-:Y:S01]  /*4610*/  FFMA.FTZ R140, R127, R140, R14 ;  /* 0x0000008c7f8c7223 */ /* 0x000fe2000001000e */
[C---:B------:R-:W-:Y:S01]  /*4620*/  SHF.L.U64.HI R14, R93.reuse, 0x2, R94 ;  /* 0x000000025d0e7819 */ /* 0x040fe2000001025e */
[----:B------:R-:W-:Y:S01]  /*4630*/  FFMA.FTZ R15, R110, R159, R15 ;  /* 0x0000009f6e0f7223 */ /* 0x000fe2000001000f */
[----:B------:R-:W4:Y:S01]  /*4640*/  SHFL.IDX PT, R162, R11, RZ, 0x1f ;  /* 0x00001fff0ba27589 */ /* 0x000f2200000e0000 */
[----:B------:R-:W-:Y:S01]  /*4650*/  SHF.L.U32 R165, R93, 0x2, RZ ;  /* 0x000000025da57819 */ /* 0x000fe200000006ff */
[----:B------:R-:W-:Y:S01]  /*4660*/  FMUL.FTZ R163, R116, R140 ;  /* 0x0000008c74a37220 */ /* 0x000fe20000410000 */
[----:B------:R-:W-:Y:S01]  /*4670*/  ISETP.NE.AND P0, PT, R51, RZ, PT ;  /* 0x000000ff3300720c */ /* 0x000fe20003f05270 */
[----:B------:R-:W5:Y:S01]  /*4680*/  SHFL.IDX PT, R136, R10, RZ, 0x1f ;  /* 0x00001fff0a887589 */ /* 0x000f6200000e0000 */
[----:B------:R-:W-:Y:S01]  /*4690*/  FFMA.FTZ R138, R127, R138, R15 ;  /* 0x0000008a7f8a7223 */ /* 0x000fe2000001000f */
[----:B------:R-:W-:Y:S01]  /*46a0*/  BSSY B0, `(.L_x_12891) ;  /* 0x000015a000007945 */ /* 0x000fe20003800000 */
[C---:B------:R-:W-:Y:S01]  /*46b0*/  IMAD R134, R14.reuse, c[0x0][0x2b0], RZ ;  /* 0x0000ac000e867a24 */ /* 0x040fe200078e02ff */
[----:B------:R-:W3:Y:S01]  /*46c0*/  SHFL.DOWN PT, R164, R158, 0x1, 0x1f ;  /* 0x08201f009ea47f89 */ /* 0x000ee200000e0000 */
[----:B------:R-:W-:-:S02]  /*46d0*/  IMAD R14, R14, c[0x0][0x2d0], RZ ;  /* 0x0000b4000e0e7a24 */ /* 0x000fc400078e02ff */
[-C--:B------:R-:W-:Y:S01]  /*46e0*/  FMUL.FTZ R15, R116, R138.reuse ;  /* 0x0000008a740f7220 */ /* 0x080fe20000410000 */
[----:B------:R-:W2:Y:S01]  /*46f0*/  SHFL.DOWN PT, R166, R128, 0x1, 0x1f ;  /* 0x08201f0080a67f89 */ /* 0x000ea200000e0000 */
[C---:B0-----:R-:W-:Y:S02]  /*4700*/  IMAD R167, R165.reuse, c[0x0][0x2b4], R134 ;  /* 0x0000ad00a5a77a24 */ /* 0x041fe400078e0286 */
[C---:B------:R-:W-:Y:S01]  /*4710*/  IMAD.WIDE.U32 R12, R165.reuse, c[0x0][0x2b0], R12 ;  /* 0x0000ac00a50c7a25 */ /* 0x040fe200078e000c */
[----:B------:R-:W0:Y:S03]  /*4720*/  SHFL.DOWN PT, R168, R126, 0x1, 0x1f ;  /* 0x08201f007ea87f89 */ /* 0x000e2600000e0000 */
[C---:B------:R-:W-:Y:S01]  /*4730*/  FFMA.FTZ R134, R114.reuse, R138, R163 ;  /* 0x0000008a72867223 */ /* 0x040fe200000100a3 */
[----:B--23--:R-:W2:Y:S01]  /*4740*/  SHFL.IDX PT, R160, R160, RZ, 0x1f ;  /* 0x00001fffa0a07589 */ /* 0x00cea200000e0000 */
[----:B------:R-:W-:Y:S01]  /*4750*/  IMAD R169, R165, c[0x0][0x2d4], R14 ;  /* 0x0000b500a5a97a24 */ /* 0x000fe200078e020e */
[----:B------:R-:W-:Y:S01]  /*4760*/  IADD3 R13, R13, R167, RZ ;  /* 0x000000a70d0d7210 */ /* 0x000fe20007ffe0ff */
[----:B------:R-:W-:Y:S01]  /*4770*/  FFMA.FTZ R163, R114, R140, -R15 ;  /* 0x0000008c72a37223 */ /* 0x000fe2000001080f */
[----:B------:R-:W3:Y:S01]  /*4780*/  SHFL.IDX PT, R158, R158, RZ, 0x1f ;  /* 0x00001fff9e9e7589 */ /* 0x000ee200000e0000 */
[----:B------:R-:W-:-:S03]  /*4790*/  IMAD.WIDE.U32 R14, R165, c[0x0][0x2d0], R18 ;  /* 0x0000b400a50e7a25 */ /* 0x000fc600078e0012 */
[----:B------:R-:W1:Y:S01]  /*47a0*/  SHFL.IDX PT, R128, R128, RZ, 0x1f ;  /* 0x00001fff80807589 */ /* 0x000e6200000e0000 */
[----:B----4-:R-:W-:Y:S01]  /*47b0*/  @P1 FMUL.FTZ R165, R171, R162 ;  /* 0x000000a2aba51220 */ /* 0x010fe20000410000 */
[----:B------:R-:W-:Y:S01]  /*47c0*/  IADD3 R15, R15, R169, RZ ;  /* 0x000000a90f0f7210 */ /* 0x000fe20007ffe0ff */
[-C--:B-----5:R-:W-:Y:S01]  /*47d0*/  @P1 FMUL.FTZ R167, R171, R136.reuse ;  /* 0x00000088aba71220 */ /* 0x0a0fe20000410000 */
[----:B------:R-:W4:Y:S01]  /*47e0*/  SHFL.IDX PT, R126, R126, RZ, 0x1f ;  /* 0x00001fff7e7e7589 */ /* 0x000f2200000e0000 */
[C---:B------:R-:W-:Y:S02]  /*47f0*/  @P1 FFMA.FTZ R165, R164.reuse, R136, -R165 ;  /* 0x00000088a4a51223 */ /* 0x040fe400000108a5 */
[----:B------:R-:W-:Y:S01]  /*4800*/  @P1 FFMA.FTZ R167, R164, R162, R167 ;  /* 0x000000a2a4a71223 */ /* 0x000fe200000100a7 */
[C---:B------:R-:W-:Y:S01]  /*4810*/  IADD3 R164, R51.reuse, 0x1a0, RZ ;  /* 0x000001a033a47810 */ /* 0x040fe20007ffe0ff */
[----:B------:R-:W-:Y:S01]  /*4820*/  @P1 FADD.FTZ R136, R166, R165 ;  /* 0x000000a5a6881221 */ /* 0x000fe20000010000 */
[----:B------:R-:W-:Y:S01]  /*4830*/  IADD3 R166, R51, 0x1c0, RZ ;  /* 0x000001c033a67810 */ /* 0x000fe20007ffe0ff */
[----:B------:R-:W-:Y:S01]  /*4840*/  FFMA.FTZ R19, R133, R144, R134 ;  /* 0x0000009085137223 */ /* 0x000fe20000010086 */
[C---:B------:R-:W-:Y:S01]  /*4850*/  IADD3 R134, R51.reuse, 0x40, RZ ;  /* 0x0000004033867810 */ /* 0x040fe20007ffe0ff */
[----:B0-----:R-:W-:Y:S01]  /*4860*/  @P1 FADD.FTZ R162, R168, R167 ;  /* 0x000000a7a8a21221 */ /* 0x001fe20000010000 */
[C---:B------:R-:W-:Y:S01]  /*4870*/  IADD3 R144, R51.reuse, 0xa0, RZ ;  /* 0x000000a033907810 */ /* 0x040fe20007ffe0ff */
[-C--:B------:R-:W-:Y:S01]  /*4880*/  FMUL.FTZ R167, R136, -R17.reuse ;  /* 0x8000001188a77220 */ /* 0x080fe20000410000 */
[----:B------:R-:W-:Y:S01]  /*4890*/  IADD3 R168, R51, 0x1e0, RZ ;  /* 0x000001e033a87810 */ /* 0x000fe20007ffe0ff */
[----:B------:R-:W-:Y:S01]  /*48a0*/  FMUL.FTZ R165, R162, -R17 ;  /* 0x80000011a2a57220 */ /* 0x000fe20000410000 */
[----:B------:R-:W-:Y:S01]  /*48b0*/  LEA.HI.SX32 R134, R134, R51, 0x1b ;  /* 0x0000003386867211 */ /* 0x000fe200078fdaff */
[----:B------:R-:W-:Y:S01]  /*48c0*/  FFMA.FTZ R163, R133, R142, R163 ;  /* 0x0000008e85a37223 */ /* 0x000fe200000100a3 */
[C---:B------:R-:W-:Y:S01]  /*48d0*/  IADD3 R142, R51.reuse, 0x80, RZ ;  /* 0x00000080338e7810 */ /* 0x040fe20007ffe0ff */
[----:B------:R-:W-:Y:S01]  /*48e0*/  FMUL.FTZ R18, R120, R19 ;  /* 0x0000001378127220 */ /* 0x000fe20000410000 */
[-C--:B------:R-:W-:Y:S01]  /*48f0*/  LEA.HI.SX32 R144, R144, R51.reuse, 0x1b ;  /* 0x0000003390907211 */ /* 0x080fe200078fdaff */
[-C--:B------:R-:W-:Y:S01]  /*4900*/  FFMA.FTZ R162, R162, R16.reuse, R167 ;  /* 0x00000010a2a27223 */ /* 0x080fe200000100a7 */
[----:B------:R-:W-:Y:S01]  /*4910*/  LEA.HI.SX32 R142, R142, R51, 0x1b ;  /* 0x000000338e8e7211 */ /* 0x000fe200078fdaff */
[----:B------:R-:W-:Y:S01]  /*4920*/  FFMA.FTZ R16, R136, R16, -R165 ;  /* 0x0000001088107223 */ /* 0x000fe200000108a5 */
[----:B------:R-:W-:Y:S01]  /*4930*/  IADD3 R136, R51, 0x60, RZ ;  /* 0x0000006033887810 */ /* 0x000fe20007ffe0ff */
[----:B------:R-:W-:Y:S01]  /*4940*/  FFMA.FTZ R18, R118, R163, -R18 ;  /* 0x000000a376127223 */ /* 0x000fe20000010812 */
[----:B------:R-:W-:Y:S01]  /*4950*/  LEA.HI.SX32 R164, R164, R51, 0x1b ;  /* 0x00000033a4a47211 */ /* 0x000fe200078fdaff */
[----:B--2---:R-:W-:Y:S01]  /*4960*/  FMUL.FTZ R17, R160, R11 ;  /* 0x0000000ba0117220 */ /* 0x004fe20000410000 */
[-C--:B------:R-:W-:Y:S01]  /*4970*/  LEA.HI.SX32 R136, R136, R51.reuse, 0x1b ;  /* 0x0000003388887211 */ /* 0x080fe200078fdaff */
[----:B------:R-:W-:Y:S01]  /*4980*/  FADD.FTZ R143, -R143, R162 ;  /* 0x000000a28f8f7221 */ /* 0x000fe20000010100 */
[----:B------:R-:W-:Y:S01]  /*4990*/  IADD3 R162, R51, 0x180, RZ ;  /* 0x0000018033a27810 */ /* 0x000fe20007ffe0ff */
[----:B------:R-:W-:Y:S01]  /*49a0*/  FADD.FTZ R149, R149, R16 ;  /* 0x0000001095957221 */ /* 0x000fe20000010000 */
[-C--:B------:R-:W-:Y:S01]  /*49b0*/  LEA.HI.SX32 R166, R166, R51.reuse, 0x1b ;  /* 0x00000033a6a67211 */ /* 0x080fe200078fdaff */
[----:B------:R-:W-:Y:S01]  /*49c0*/  FFMA.FTZ R146, R23, R146, R18 ;  /* 0x0000009217927223 */ /* 0x000fe20000010012 */
[-C--:B------:R-:W-:Y:S01]  /*49d0*/  LEA.HI.SX32 R162, R162, R51.reuse, 0x1b ;  /* 0x00000033a2a27211 */ /* 0x080fe200078fdaff */
[-C--:B------:R-:W-:Y:S01]  /*49e0*/  FMUL.FTZ R18, R160, R10.reuse ;  /* 0x0000000aa0127220 */ /* 0x080fe20000410000 */
[----:B------:R-:W-:Y:S01]  /*49f0*/  LEA.HI.SX32 R168, R168, R51, 0x1b ;  /* 0x00000033a8a87211 */ /* 0x000fe200078fdaff */
[----:B---3--:R-:W-:-:S02]  /*4a00*/  FFMA.FTZ R17, R158, R10, -R17 ;  /* 0x0000000a9e117223 */ /* 0x008fc40000010811 */
[C---:B------:R-:W-:Y:S02]  /*4a10*/  FMUL.FTZ R10, R120.reuse, R163 ;  /* 0x000000a3780a7220 */ /* 0x040fe40000410000 */
[C---:B------:R-:W-:Y:S02]  /*4a20*/  FMUL.FTZ R16, R120.reuse, -R143 ;  /* 0x8000008f78107220 */ /* 0x040fe40000410000 */
[-C--:B------:R-:W-:Y:S02]  /*4a30*/  FMUL.FTZ R120, R120, -R149.reuse ;  /* 0x8000009578787220 */ /* 0x080fe40000410000 */
[C---:B------:R-:W-:Y:S02]  /*4a40*/  FFMA.FTZ R16, R118.reuse, R149, -R16 ;  /* 0x0000009576107223 */ /* 0x040fe40000010810 */
[----:B------:R-:W-:Y:S02]  /*4a50*/  FFMA.FTZ R120, R118, R143, R120 ;  /* 0x0000008f76787223 */ /* 0x000fe40000010078 */
[----:B------:R-:W-:-:S02]  /*4a60*/  FFMA.FTZ R165, R158, R11, R18 ;  /* 0x0000000b9ea57223 */ /* 0x000fc40000010012 */
[----:B------:R-:W-:Y:S02]  /*4a70*/  FADD.FTZ R147, -R147, R120 ;  /* 0x0000007893937221 */ /* 0x000fe40000010100 */
[----:B------:R-:W-:Y:S02]  /*4a80*/  FFMA.FTZ R18, R118, R19, R10 ;  /* 0x0000001376127223 */ /* 0x000fe4000001000a */
[----:B------:R-:W-:Y:S01]  /*4a90*/  FADD.FTZ R145, R145, R16 ;  /* 0x0000001091917221 */ /* 0x000fe20000010000 */
[----:B------:R-:W-:Y:S01]  /*4aa0*/  SHF.L.U32 R16, R51, 0x4, RZ ;  /* 0x0000000433107819 */ /* 0x000fe200000006ff */
[----:B-1----:R-:W-:Y:S01]  /*4ab0*/  FADD.FTZ R10, R128, R17 ;  /* 0x00000011800a7221 */ /* 0x002fe20000010000 */
[----:B------:R-:W-:Y:S01]  /*4ac0*/  P2R R17, PR, RZ, 0x1 ;  /* 0x00000001ff117803 */ /* 0x000fe20000000000 */
[----:B------:R-:W-:Y:S01]  /*4ad0*/  FMUL.FTZ R11, R160, R9 ;  /* 0x00000009a00b7220 */ /* 0x000fe20000410000 */
[----:B------:R-:W-:Y:S01]  /*4ae0*/  LEA.HI.SX32 R16, R16, R16, 0x1b ;  /* 0x0000001010107211 */ /* 0x000fe200078fdaff */
[----:B------:R-:W-:-:S02]  /*4af0*/  FMUL.FTZ R17, R116, -R147 ;  /* 0x8000009374117220 */ /* 0x000fc40000410000 */
[-C--:B------:R-:W-:Y:S02]  /*4b00*/  FMUL.FTZ R118, R116, -R145.reuse ;  /* 0x8000009174767220 */ /* 0x080fe40000410000 */
[-C--:B------:R-:W-:Y:S02]  /*4b10*/  FMUL.FTZ R160, R160, R8.reuse ;  /* 0x00000008a0a07220 */ /* 0x080fe40000410000 */
[----:B------:R-:W-:Y:S02]  /*4b20*/  FFMA.FTZ R8, R158, R8, -R11 ;  /* 0x000000089e087223 */ /* 0x000fe4000001080b */
[----:B------:R-:W-:Y:S02]  /*4b30*/  FFMA.FTZ R116, R114, R145, -R17 ;  /* 0x0000009172747223 */ /* 0x000fe40000010811 */
[----:B----4-:R-:W-:Y:S02]  /*4b40*/  FADD.FTZ R11, R126, R165 ;  /* 0x000000a57e0b7221 */ /* 0x010fe40000010000 */
[----:B------:R-:W-:-:S02]  /*4b50*/  FFMA.FTZ R165, R114, R147, R118 ;  /* 0x0000009372a57223 */ /* 0x000fc40000010076 */
[----:B------:R-:W-:Y:S02]  /*4b60*/  FADD.FTZ R39, R39, R116 ;  /* 0x0000007427277221 */ /* 0x000fe40000010000 */
[----:B------:R-:W-:Y:S02]  /*4b70*/  FADD.FTZ R165, -R38, R165 ;  /* 0x000000a526a57221 */ /* 0x000fe40000010100 */
[C---:B------:R-:W-:Y:S02]  /*4b80*/  FFMA.FTZ R18, R23.reuse, R22, R18 ;  /* 0x0000001617127223 */ /* 0x040fe40000010012 */
[----:B------:R-:W-:Y:S02]  /*4b90*/  FMUL.FTZ R17, R112, -R39 ;  /* 0x8000002770117220 */ /* 0x000fe40000410000 */
[-C--:B------:R-:W-:Y:S02]  /*4ba0*/  FMUL.FTZ R38, R23, R72.reuse ;  /* 0x0000004817267220 */ /* 0x080fe40000410000 */
[----:B------:R-:W-:Y:S01]  /*4bb0*/  FFMA.FTZ R9, R158, R9, R160 ;  /* 0x000000099e097223 */ /* 0x000fe200000100a0 */
[C---:B------:R-:W-:Y:S01]  /*4bc0*/  IADD3 R158, R51.reuse, 0x140, RZ ;  /* 0x00000140339e7810 */ /* 0x040fe20007ffe0ff */
[-C--:B------:R-:W-:Y:S01]  /*4bd0*/  FMUL.FTZ R112, R112, -R165.reuse ;  /* 0x800000a570707220 */ /* 0x080fe20000410000 */
[----:B------:R-:W-:Y:S01]  /*4be0*/  IADD3 R160, R51, 0x160, RZ ;  /* 0x0000016033a07810 */ /* 0x000fe20007ffe0ff */
[----:B------:R-:W-:Y:S01]  /*4bf0*/  FMUL.FTZ R173, R143, R72 ;  /* 0x000000488fad7220 */ /* 0x000fe20000410000 */
[----:B------:R0:W-:Y:S01]  /*4c00*/  @!P0 STS.128 [R92.X16+0x2e10], R8 ;  /* 0x002e10085c008388 */ /* 0x0001e2000000cc00 */
[----:B------:R-:W-:Y:S01]  /*4c10*/  FFMA.FTZ R17, R110, R165, R17 ;  /* 0x000000a56e117223 */ /* 0x000fe20000010011 */
[-C--:B------:R-:W-:Y:S01]  /*4c20*/  LEA.HI.SX32 R158, R158, R51.reuse, 0x1b ;  /* 0x000000339e9e7211 */ /* 0x080fe200078fdaff */
[----:B------:R-:W-:Y:S01]  /*4c30*/  FFMA.FTZ R22, R137, -R38, R18 ;  /* 0x8000002689167223 */ /* 0x000fe20000010012 */
[----:B------:R-:W-:Y:S01]  /*4c40*/  LEA.HI.SX32 R160, R160, R51, 0x1b ;  /* 0x00000033a0a07211 */ /* 0x000fe200078fdaff */
[----:B------:R-:W-:-:S02]  /*4c50*/  FFMA.FTZ R169, R110, R39, -R112 ;  /* 0x000000276ea97223 */ /* 0x000fc40000010870 */
[----:B------:R-:W-:Y:S02]  /*4c60*/  FMUL.FTZ R171, R149, R72 ;  /* 0x0000004895ab7220 */ /* 0x000fe40000410000 */
[----:B------:R-:W-:Y:S01]  /*4c70*/  FADD.FTZ R167, -R152, R17 ;  /* 0x0000001198a77221 */ /* 0x000fe20000010100 */
[----:B------:R-:W-:Y:S01]  /*4c80*/  IADD3 R152, R51, 0x100, RZ ;  /* 0x0000010033987810 */ /* 0x000fe20007ffe0ff */
[----:B------:R-:W-:Y:S02]  /*4c90*/  FFMA.FTZ R38, R131, -R38, R146 ;  /* 0x8000002683267223 */ /* 0x000fe40000010092 */
[----:B------:R-:W-:Y:S01]  /*4ca0*/  FADD.FTZ R169, R150, R169 ;  /* 0x000000a996a97221 */ /* 0x000fe20000010000 */
[----:B------:R-:W-:Y:S01]  /*4cb0*/  IADD3 R150, R51, 0xe0, RZ ;  /* 0x000000e033967810 */ /* 0x000fe20007ffe0ff */
[----:B------:R-:W-:Y:S01]  /*4cc0*/  FMUL.FTZ R175, R23, R171 ;  /* 0x000000ab17af7220 */ /* 0x000fe20000410000 */
[----:B------:R-:W-:Y:S01]  /*4cd0*/  LEA.HI.SX32 R152, R152, R51, 0x1b ;  /* 0x0000003398987211 */ /* 0x000fe200078fdaff */
[----:B0-----:R-:W-:Y:S01]  /*4ce0*/  FMUL.FTZ R8, R22, R173 ;  /* 0x000000ad16087220 */ /* 0x001fe20000410000 */
[----:B------:R-:W-:Y:S01]  /*4cf0*/  LEA.HI.SX32 R150, R150, R51, 0x1b ;  /* 0x0000003396967211 */ /* 0x000fe200078fdaff */
        /* <DEDUP_REMOVED lines=9> */
[----:B------:R-:W-:Y:S01]  /*4d90*/  FADD.FTZ R171, -R148, R171 ;  /* 0x000000ab94ab7221 */ /* 0x000fe20000010100 */
[----:B------:R-:W-:Y:S01]  /*4da0*/  IADD3 R148, R51, 0xc0, RZ ;  /* 0x000000c033947810 */ /* 0x000fe20007ffe0ff */
[----:B------:R-:W-:Y:S02]  /*4db0*/  FMUL.FTZ R110, R133, R74 ;  /* 0x0000004a856e7220 */ /* 0x000fe40000410000 */
[----:B------:R-:W-:Y:S01]  /*4dc0*/  FMUL.FTZ R10, R104, -R171 ;  /* 0x800000ab680a7220 */ /* 0x000fe20000410000 */
[----:B------:R-:W-:Y:S01]  /*4dd0*/  LEA.HI.SX32 R148, R148, R51, 0x1b ;  /* 0x0000003394947211 */ /* 0x000fe200078fdaff */
[----:B------:R-:W-:Y:S02]  /*4de0*/  FMUL.FTZ R104, R104, -R151 ;  /* 0x8000009768687220 */ /* 0x000fe40000410000 */
[----:B------:R-:W-:Y:S02]  /*4df0*/  FFMA.FTZ R106, R125, -R110, R19 ;  /* 0x8000006e7d6a7223 */ /* 0x000fe40000010013 */
[----:B------:R-:W-:-:S02]  /*4e00*/  FMUL.FTZ R17, R147, R74 ;  /* 0x0000004a93117220 */ /* 0x000fc40000410000 */
[----:B------:R-:W-:Y:S02]  /*4e10*/  FMUL.FTZ R177, R23, R173 ;  /* 0x000000ad17b17220 */ /* 0x000fe40000410000 */
[C---:B------:R-:W-:Y:S02]  /*4e20*/  FFMA.FTZ R10, R102.reuse, R151, -R10 ;  /* 0x00000097660a7223 */ /* 0x040fe4000001080a */
[----:B------:R-:W-:Y:S01]  /*4e30*/  FFMA.FTZ R173, R102, R171, R104 ;  /* 0x000000ab66ad7223 */ /* 0x000fe20000010068 */
[----:B------:R-:W-:Y:S01]  /*4e40*/  STS [R16.X4+0x87c], R177 ;  /* 0x00087cb110007388 */ /* 0x000fe20000004800 */
        /* <DEDUP_REMOVED lines=9> */
[-C--:B------:R-:W-:Y:S01]  /*4ee0*/  FMUL.FTZ R10, R100, -R173.reuse ;  /* 0x800000ad640a7220 */ /* 0x080fe20000410000 */
[----:B------:R0:W-:Y:S01]  /*4ef0*/  STS [R16.X4+0x870], R175 ;  /* 0x000870af10007388 */ /* 0x0001e20000004800 */
[C---:B------:R-:W-:Y:S02]  /*4f00*/  FFMA.FTZ R11, R98.reuse, R173, R11 ;  /* 0x000000ad620b7223 */ /* 0x040fe4000001000b */
[----:B------:R-:W-:Y:S02]  /*4f10*/  FMUL.FTZ R102, R127, R60 ;  /* 0x0000003c7f667220 */ /* 0x000fe40000410000 */
[----:B------:R-:W-:Y:S02]  /*4f20*/  FFMA.FTZ R10, R98, R153, -R10 ;  /* 0x00000099620a7223 */ /* 0x000fe4000001080a */
[-C--:B------:R-:W-:Y:S02]  /*4f30*/  FFMA.FTZ R207, R108, R17.reuse, -R112 ;  /* 0x000000116ccf7223 */ /* 0x080fe40000010870 */
[----:B------:R-:W-:-:S02]  /*4f40*/  FMUL.FTZ R179, R133, R17 ;  /* 0x0000001185b37220 */ /* 0x000fc40000410000 */
[----:B0-----:R-:W-:Y:S01]  /*4f50*/  FADD.FTZ R175, -R154, R11 ;  /* 0x0000000b9aaf7221 */ /* 0x001fe20000010100 */
[----:B------:R-:W-:Y:S01]  /*4f60*/  IADD3 R154, R51, 0x120, RZ ;  /* 0x00000120339a7810 */ /* 0x000fe20007ffe0ff */
[----:B------:R-:W-:Y:S01]  /*4f70*/  FFMA.FTZ R100, R129, -R102, R138 ;  /* 0x8000006681647223 */ /* 0x000fe2000001008a */
[----:B------:R0:W-:Y:S01]  /*4f80*/  STS [R16.X4+0x874], R179 ;  /* 0x000874b310007388 */ /* 0x0001e20000004800 */
[-C--:B------:R-:W-:Y:S01]  /*4f90*/  FMUL.FTZ R17, R39, R60.reuse ;  /* 0x0000003c27117220 */ /* 0x080fe20000410000 */
[----:B------:R-:W-:Y:S01]  /*4fa0*/  LEA.HI.SX32 R154, R154, R51, 0x1b ;  /* 0x000000339a9a7211 */ /* 0x000fe200078fdaff */
[----:B------:R-:W-:Y:S02]  /*4fb0*/  FADD.FTZ R155, R155, R10 ;  /* 0x0000000a9b9b7221 */ /* 0x000fe40000010000 */
[----:B------:R-:W-:Y:S02]  /*4fc0*/  FMUL.FTZ R177, R165, R60 ;  /* 0x0000003ca5b17220 */ /* 0x000fe40000410000 */
[----:B------:R-:W-:-:S02]  /*4fd0*/  FMUL.FTZ R10, R26, -R175 ;  /* 0x800000af1a0a7220 */ /* 0x000fc40000410000 */
[----:B------:R-:W-:Y:S02]  /*4fe0*/  FFMA.FTZ R102, R119, -R102, R140 ;  /* 0x8000006677667223 */ /* 0x000fe4000001008c */
[----:B------:R-:W-:Y:S02]  /*4ff0*/  FMUL.FTZ R11, R100, R17 ;  /* 0x00000011640b7220 */ /* 0x000fe40000410000 */
[----:B------:R-:W-:Y:S02]  /*5000*/  FMUL.FTZ R26, R26, -R155 ;  /* 0x8000009b1a1a7220 */ /* 0x000fe40000410000 */
[-C--:B------:R-:W-:Y:S02]  /*5010*/  FMUL.FTZ R20, R100, R177.reuse ;  /* 0x000000b164147220 */ /* 0x080fe40000410000 */
[----:B------:R-:W-:Y:S02]  /*5020*/  FMUL.FTZ R114, R121, R62 ;  /* 0x0000003e79727220 */ /* 0x000fe40000410000 */
[----:B------:R-:W-:-:S02]  /*5030*/  FFMA.FTZ R203, R102, R177, -R11 ;  /* 0x000000b166cb7223 */ /* 0x000fc4000001080b */
[----:B------:R-:W-:Y:S02]  /*5040*/  FFMA.FTZ R26, R24, R175, R26 ;  /* 0x000000af181a7223 */ /* 0x000fe4000001001a */
[----:B------:R-:W-:Y:S02]  /*5050*/  FFMA.FTZ R201, R102, R17, R20 ;  /* 0x0000001166c97223 */ /* 0x000fe40000010014 */
[----:B------:R-:W-:Y:S02]  /*5060*/  FFMA.FTZ R11, R24, R155, -R10 ;  /* 0x0000009b180b7223 */ /* 0x000fe4000001080a */
[----:B------:R-:W-:Y:S02]  /*5070*/  FMUL.FTZ R17, R127, R17 ;  /* 0x000000117f117220 */ /* 0x000fe40000410000 */
[----:B------:R-:W-:Y:S02]  /*5080*/  FMUL.FTZ R10, R99, R70 ;  /* 0x00000046630a7220 */ /* 0x000fe40000410000 */
[----:B------:R-:W-:Y:S01]  /*5090*/  FFMA.FTZ R116, R123, -R114, R159 ;  /* 0x800000727b747223 */ /* 0x000fe2000001009f */
[----:B------:R1:W-:Y:S01]  /*50a0*/  STS [R16.X4+0x868], R17 ;  /* 0x0008681110007388 */ /* 0x0003e20000004800 */
[----:B------:R-:W-:-:S02]  /*50b0*/  FMUL.FTZ R181, R167, R62 ;  /* 0x0000003ea7b57220 */ /* 0x000fc40000410000 */
[----:B------:R-:W-:Y:S02]  /*50c0*/  FADD.FTZ R157, -R157, R26 ;  /* 0x0000001a9d9d7221 */ /* 0x000fe40000010100 */
[----:B0-----:R-:W-:Y:S02]  /*50d0*/  FMUL.FTZ R179, R127, R177 ;  /* 0x000000b17fb37220 */ /* 0x001fe40000410000 */
[-C--:B------:R-:W-:Y:S02]  /*50e0*/  FFMA.FTZ R20, R25, -R10.reuse, R139 ;  /* 0x8000000a19147223 */ /* 0x080fe4000001008b */
[----:B------:R-:W-:Y:S01]  /*50f0*/  FFMA.FTZ R26, R101, -R10, R141 ;  /* 0x8000000a651a7223 */ /* 0x000fe2000001008d */
[----:B------:R0:W-:Y:S01]  /*5100*/  STS [R16.X4+0x86c], R179 ;  /* 0x00086cb310007388 */ /* 0x0001e20000004800 */
[----:B------:R-:W-:Y:S02]  /*5110*/  FMUL.FTZ R98, R97, R68 ;  /* 0x0000004461627220 */ /* 0x000fe40000410000 */
[----:B------:R-:W-:-:S02]  /*5120*/  FMUL.FTZ R177, R169, R62 ;  /* 0x0000003ea9b17220 */ /* 0x000fc40000410000 */
[----:B------:R-:W-:Y:S02]  /*5130*/  FFMA.FTZ R114, R113, -R114, R161 ;  /* 0x8000007271727223 */ /* 0x000fe400000100a1 */
[----:B------:R-:W-:Y:S02]  /*5140*/  FMUL.FTZ R10, R116, R181 ;  /* 0x000000b5740a7220 */ /* 0x000fe40000410000 */
[----:B------:R-:W-:Y:S02]  /*5150*/  FADD.FTZ R36, R36, R11 ;  /* 0x0000000b24247221 */ /* 0x000fe40000010000 */
[----:B-1----:R-:W-:Y:S02]  /*5160*/  FMUL.FTZ R17, R157, R70 ;  /* 0x000000469d117220 */ /* 0x002fe40000410000 */
[----:B------:R-:W-:Y:S02]  /*5170*/  FFMA.FTZ R24, R27, -R98, R124 ;  /* 0x800000621b187223 */ /* 0x000fe4000001007c */
[----:B------:R-:W-:-:S02]  /*5180*/  FFMA.FTZ R197, R114, R177, R10 ;  /* 0x000000b172c57223 */ /* 0x000fc4000001000a */
[----:B------:R-:W-:Y:S02]  /*5190*/  FFMA.FTZ R98, R107, -R98, R122 ;  /* 0x800000626b627223 */ /* 0x000fe4000001007a */
[----:B0-----:R-:W-:Y:S02]  /*51a0*/  FMUL.FTZ R179, R175, R68 ;  /* 0x00000044afb37220 */ /* 0x001fe40000410000 */
[----:B------:R-:W-:Y:S02]  /*51b0*/  FMUL.FTZ R11, R36, R70 ;  /* 0x00000046240b7220 */ /* 0x000fe40000410000 */
[----:B------:R-:W-:Y:S02]  /*51c0*/  FMUL.FTZ R10, R26, R17 ;  /* 0x000000111a0a7220 */ /* 0x000fe40000410000 */
[-C--:B------:R-:W-:Y:S02]  /*51d0*/  FMUL.FTZ R110, R116, R177.reuse ;  /* 0x000000b1746e7220 */ /* 0x080fe40000410000 */
[----:B------:R-:W-:-:S02]  /*51e0*/  FMUL.FTZ R183, R121, R177 ;  /* 0x000000b179b77220 */ /* 0x000fc40000410000 */
[----:B------:R-:W-:Y:S02]  /*51f0*/  FMUL.FTZ R177, R155, R68 ;  /* 0x000000449bb17220 */ /* 0x000fe40000410000 */
[----:B------:R-:W-:Y:S01]  /*5200*/  FMUL.FTZ R104, R98, R179 ;  /* 0x000000b362687220 */ /* 0x000fe20000410000 */
[----:B------:R-:W-:Y:S01]  /*5210*/  STS [R16.X4+0x860], R183 ;  /* 0x000860b710007388 */ /* 0x000fe20000004800 */
[----:B------:R-:W-:Y:S02]  /*5220*/  FFMA.FTZ R10, R20, R11, R10 ;  /* 0x0000000b140a7223 */ /* 0x000fe4000001000a */
[----:B------:R-:W-:Y:S02]  /*5230*/  FMUL.FTZ R112, R115, R64 ;  /* 0x0000004073707220 */ /* 0x000fe40000410000 */
[-C--:B------:R-:W-:Y:S02]  /*5240*/  FFMA.FTZ R199, R114, R181.reuse, -R110 ;  /* 0x000000b572c77223 */ /* 0x080fe4000001086e */
[----:B------:R-:W-:-:S02]  /*5250*/  FMUL.FTZ R185, R121, R181 ;  /* 0x000000b579b97220 */ /* 0x000fc40000410000 */
[----:B------:R-:W-:Y:S02]  /*5260*/  FFMA.FTZ R181, R24, R177, R104 ;  /* 0x000000b118b57223 */ /* 0x000fe40000010068 */
[----:B------:R-:W-:Y:S01]  /*5270*/  FADD.FTZ R10, RZ, R10 ;  /* 0x0000000aff0a7221 */ /* 0x000fe20000010000 */
[----:B------:R0:W-:Y:S01]  /*5280*/  STS [R16.X4+0x864], R185 ;  /* 0x000864b910007388 */ /* 0x0001e20000004800 */
[----:B------:R-:W-:Y:S02]  /*5290*/  FFMA.FTZ R118, R117, -R112, R130 ;  /* 0x8000007075767223 */ /* 0x000fe40000010082 */
[----:B------:R-:W-:Y:S02]  /*52a0*/  FMUL.FTZ R187, R171, R64 ;  /* 0x00000040abbb7220 */ /* 0x000fe40000410000 */
[----:B------:R-:W-:Y:S02]  /*52b0*/  FADD.FTZ R126, R10, R181 ;  /* 0x000000b50a7e7221 */ /* 0x000fe40000010000 */
[----:B------:R-:W-:-:S02]  /*52c0*/  FFMA.FTZ R112, R109, -R112, R132 ;  /* 0x800000706d707223 */ /* 0x000fc40000010084 */
[----:B------:R-:W-:Y:S02]  /*52d0*/  FMUL.FTZ R181, R151, R64 ;  /* 0x0000004097b57220 */ /* 0x000fe40000410000 */
[C---:B------:R-:W-:Y:S02]  /*52e0*/  FMUL.FTZ R10, R118.reuse, R187 ;  /* 0x000000bb760a7220 */ /* 0x040fe40000410000 */
[-C--:B------:R-:W-:Y:S02]  /*52f0*/  FMUL.FTZ R120, R118, R181.reuse ;  /* 0x000000b576787220 */ /* 0x080fe40000410000 */
[----:B------:R-:W-:Y:S02]  /*5300*/  FFMA.FTZ R189, R112, R181, R10 ;  /* 0x000000b570bd7223 */ /* 0x000fe4000001000a */
[----:B------:R-:W-:Y:S02]  /*5310*/  FMUL.FTZ R110, R103, R66 ;  /* 0x00000042676e7220 */ /* 0x000fe40000410000 */
[----:B------:R-:W-:-:S02]  /*5320*/  FMUL.FTZ R10, R26, R11 ;  /* 0x0000000b1a0a7220 */ /* 0x000fc40000410000 */
[----:B------:R-:W-:Y:S02]  /*5330*/  FFMA.FTZ R191, R112, R187, -R120 ;  /* 0x000000bb70bf7223 */ /* 0x000fe40000010878 */
[-C--:B------:R-:W-:Y:S02]  /*5340*/  FFMA.FTZ R104, R105, -R110.reuse, R37 ;  /* 0x8000006e69687223 */ /* 0x080fe40000010025 */
[----:B------:R-:W-:Y:S02]  /*5350*/  FMUL.FTZ R120, R98, R177 ;  /* 0x000000b162787220 */ /* 0x000fe40000410000 */
[----:B------:R-:W-:Y:S02]  /*5360*/  FFMA.FTZ R10, R20, R17, -R10 ;  /* 0x00000011140a7223 */ /* 0x000fe4000001080a */
[----:B------:R-:W-:Y:S02]  /*5370*/  FFMA.FTZ R110, R111, -R110, R21 ;  /* 0x8000006e6f6e7223 */ /* 0x000fe40000010015 */
[----:B0-----:R-:W-:-:S02]  /*5380*/  FMUL.FTZ R185, R173, R66 ;  /* 0x00000042adb97220 */ /* 0x001fc40000410000 */
[----:B------:R-:W-:Y:S02]  /*5390*/  FMUL.FTZ R183, R153, R66 ;  /* 0x0000004299b77220 */ /* 0x000fe40000410000 */
[----:B------:R-:W-:Y:S02]  /*53a0*/  FMUL.FTZ R193, R115, R181 ;  /* 0x000000b573c17220 */ /* 0x000fe40000410000 */
[----:B------:R-:W-:Y:S02]  /*53b0*/  FFMA.FTZ R181, R24, R179, -R120 ;  /* 0x000000b318b57223 */ /* 0x000fe40000010878 */
[----:B------:R-:W-:Y:S01]  /*53c0*/  FADD.FTZ R10, RZ, R10 ;  /* 0x0000000aff0a7221 */ /* 0x000fe20000010000 */
[----:B------:R-:W-:Y:S01]  /*53d0*/  STS [R16.X4+0x858], R193 ;  /* 0x000858c110007388 */ /* 0x000fe20000004800 */
[C---:B------:R-:W-:Y:S02]  /*53e0*/  FMUL.FTZ R120, R110.reuse, R185 ;  /* 0x000000b96e787220 */ /* 0x040fe40000410000 */
[----:B------:R-:W-:-:S02]  /*53f0*/  FMUL.FTZ R128, R110, R183 ;  /* 0x000000b76e807220 */ /* 0x000fc40000410000 */
[----:B------:R-:W-:Y:S02]  /*5400*/  FMUL.FTZ R195, R115, R187 ;  /* 0x000000bb73c37220 */ /* 0x000fe40000410000 */
[----:B------:R-:W-:Y:S02]  /*5410*/  FADD.FTZ R10, R10, R181 ;  /* 0x000000b50a0a7221 */ /* 0x000fe40000010000 */
[C---:B------:R-:W-:Y:S01]  /*5420*/  FFMA.FTZ R181, R104.reuse, R183, R120 ;  /* 0x000000b768b57223 */ /* 0x040fe20000010078 */
[----:B------:R-:W-:Y:S01]  /*5430*/  STS [R16.X4+0x85c], R195 ;  /* 0x00085cc310007388 */ /* 0x000fe20000004800 */
[----:B------:R-:W-:Y:S01]  /*5440*/  FFMA.FTZ R187, R104, R185, -R128 ;  /* 0x000000b968bb7223 */ /* 0x000fe20000010880 */
[----:B------:R-:W-:Y:S01]  /*5450*/  IADD3 R128, R51, 0x20, RZ ;  /* 0x0000002033807810 */ /* 0x000fe20007ffe0ff */
[C---:B------:R-:W-:Y:S02]  /*5460*/  FMUL.FTZ R183, R103.reuse, R183 ;  /* 0x000000b767b77220 */ /* 0x040fe40000410000 */
        /* <DEDUP_REMOVED lines=10> */
[----:B------:R-:W-:Y:S02]  /*5510*/  FADD.FTZ R126, R126, R181 ;  /* 0x000000b57e7e7221 */ /* 0x000fe40000010000 */
        /* <DEDUP_REMOVED lines=8> */
[----:B------:R-:W-:Y:S02]  /*55a0*/  FADD.FTZ R126, R126, R201 ;  /* 0x000000c97e7e7221 */ /* 0x000fe40000010000 */
[----:B------:R-:W-:Y:S01]  /*55b0*/  FADD.FTZ R10, R10, R207 ;  /* 0x000000cf0a0a7221 */ /* 0x000fe20000010000 */
[----:B------:R-:W-:Y:S01]  /*55c0*/  BAR.SYNC.DEFER_BLOCKING 0x0 ;  /* 0x0000000000007b1d */ /* 0x000fe20000010000 */
[----:B------:R-:W-:-:S02]  /*55d0*/  FADD.FTZ R205, R126, R205 ;  /* 0x000000cd7ecd7221 */ /* 0x000fc40000010000 */
[----:B------:R-:W-:Y:S01]  /*55e0*/  FADD.FTZ R120, R10, R9 ;  /* 0x000000090a787221 */ /* 0x000fe20000010000 */
[----:B------:R-:W-:Y:S01]  /*55f0*/  LEA.HI.SX32 R10, R51, R51, 0x1b ;  /* 0x00000033330a7211 */ /* 0x000fe200078fdaff */
[----:B------:R-:W-:Y:S02]  /*5600*/  FADD.FTZ R126, R205, R8 ;  /* 0x00000008cd7e7221 */ /* 0x000fe40000010000 */
[C---:B------:R-:W-:Y:S02]  /*5610*/  FMUL.FTZ R205, R84.reuse, R139 ;  /* 0x0000008b54cd7220 */ /* 0x040fe40000410000 */
[----:B------:R-:W-:Y:S02]  /*5620*/  FFMA.FTZ R9, -R84, R141, -RZ ;  /* 0x0000008d54097223 */ /* 0x000fe400000109ff */
[C---:B------:R-:W-:Y:S02]  /*5630*/  FMUL.FTZ R207, R85.reuse, R124 ;  /* 0x0000007c55cf7220 */ /* 0x040fe40000410000 */
[----:B0-----:R-:W-:-:S02]  /*5640*/  FFMA.FTZ R11, -R85, R122, -RZ ;  /* 0x0000007a550b7223 */ /* 0x001fc400000109ff */
[C---:B------:R-:W-:Y:S02]  /*5650*/  FMUL.FTZ R37, R86.reuse, R37 ;  /* 0x0000002556257220 */ /* 0x040fe40000410000 */
[----:B------:R-:W-:Y:S02]  /*5660*/  FFMA.FTZ R21, -R86, R21, -RZ ;  /* 0x0000001556157223 */ /* 0x000fe400000109ff */
[C---:B-1----:R-:W-:Y:S02]  /*5670*/  FFMA.FTZ R17, -R87.reuse, R130, -RZ ;  /* 0x0000008257117223 */ /* 0x042fe400000109ff */
[----:B------:R-:W-:Y:S02]  /*5680*/  FMUL.FTZ R209, R87, R132 ;  /* 0x0000008457d17220 */ /* 0x000fe40000410000 */
[C---:B------:R-:W-:Y:S01]  /*5690*/  FMUL.FTZ R161, R88.reuse, R161 ;  /* 0x000000a158a17220 */ /* 0x040fe20000410000 */
[----:B------:R-:W0:Y:S01]  /*56a0*/  LDS R187, [R10.X4+0x840] ;  /* 0x000840000abb7984 */ /* 0x000e220000004800 */
[----:B------:R-:W-:-:S02]  /*56b0*/  FFMA.FTZ R159, -R88, R159, -RZ ;  /* 0x0000009f589f7223 */ /* 0x000fc400000109ff */
[C---:B------:R-:W-:Y:S01]  /*56c0*/  FMUL.FTZ R163, R90.reuse, R163 ;  /* 0x000000a35aa37220 */ /* 0x040fe20000410000 */
[----:B------:R-:W1:Y:S01]  /*56d0*/  LDS R189, [R128.X4+0x8c0] ;  /* 0x0008c00080bd7984 */ /* 0x000e620000004800 */
[----:B------:R-:W-:-:S03]  /*56e0*/  FFMA.FTZ R19, -R90, R19, -RZ ;  /* 0x000000135a137223 */ /* 0x000fc600000109ff */
        /* <DEDUP_REMOVED lines=18> */
[----:B------:R5:W-:Y:S01]  /*5810*/  STS [R16.X4+0x1094], R21 ;  /* 0x0010941510007388 */ /* 0x000be20000004800 */
[C---:B-1----:R-:W-:Y:S02]  /*5820*/  FFMA.FTZ R11, -R89.reuse, R138, -RZ ;  /* 0x0000008a590b7223 */ /* 0x042fe400000109ff */
[C---:B------:R-:W-:Y:S01]  /*5830*/  IMAD R8, R96.reuse, R205, c[0x0][0x168] ;  /* 0x00005a0060087624 */ /* 0x040fe200078e02cd */
[----:B------:R1:W-:Y:S01]  /*5840*/  STS [R16.X4+0x109c], R17 ;  /* 0x00109c1110007388 */ /* 0x0003e20000004800 */
[----:B--2---:R-:W-:Y:S01]  /*5850*/  FMUL.FTZ R37, R89, R140 ;  /* 0x0000008c59257220 */ /* 0x004fe20000410000 */
[----:B------:R-:W-:Y:S02]  /*5860*/  SHF.L.U32 R96, R96, 0x9, RZ ;  /* 0x0000000960607819 */ /* 0x000fe400000006ff */
[-C--:B------:R-:W-:Y:S01]  /*5870*/  LEA R124, R8, -R51.reuse, 0x1 ;  /* 0x80000033087c7211 */ /* 0x080fe200078e08ff */
[----:B-----5:R-:W-:Y:S01]  /*5880*/  FMUL.FTZ R21, R91, R146 ;  /* 0x000000925b157220 */ /* 0x020fe20000410000 */
[----:B------:R2:W-:Y:S01]  /*5890*/  STS [R16.X4+0x1084], R9 ;  /* 0x0010840910007388 */ /* 0x0005e20000004800 */
[----:B------:R-:W-:-:S02]  /*58a0*/  IADD3 R8, P2, R96, R51, RZ ;  /* 0x0000003360087210 */ /* 0x000fc40007f5e0ff */
[C---:B------:R-:W-:Y:S01]  /*58b0*/  ISETP.GE.AND P1, PT, R124.reuse, 0x1, PT ;  /* 0x000000017c00780c */ /* 0x040fe20003f26270 */
[----:B-1----:R-:W-:Y:S01]  /*58c0*/  FFMA.FTZ R17, -R91, R18, -RZ ;  /* 0x000000125b117223 */ /* 0x002fe200000109ff */
[----:B------:R1:W-:Y:S01]  /*58d0*/  STS [R16.X4+0x1088], R207 ;  /* 0x001088cf10007388 */ /* 0x0003e20000004800 */
[----:B------:R-:W-:-:S03]  /*58e0*/  ISETP.GE.AND P0, PT, R124, 0x21, PT ;  /* 0x000000217c00780c */ /* 0x000fc60003f06270 */
[----:B------:R1:W-:Y:S01]  /*58f0*/  STS [R16.X4+0x1098], R209 ;  /* 0x001098d110007388 */ /* 0x0003e20000004800 */
[----:B--2---:R-:W-:-:S03]  /*5900*/  LEA.HI.X.SX32 R9, R96, RZ, 0x1, P2 ;  /* 0x000000ff60097211 */ /* 0x004fc600010f0eff */
        /* <DEDUP_REMOVED lines=51> */
.L_x_12892:
[----:B01-34-:R-:W-:Y:S05]  /*5c40*/  BSYNC B0 ;  /* 0x0000000000007941 */ /* 0x01bfea0003800000 */
.L_x_12891:
[----:B------:R0:W1:Y:S01]  /*5c50*/  LDS R9, [R128.X4+0x1100] ;  /* 0x0011000080097984 */ /* 0x0000620000004800 */
[----:B------:R-:W-:Y:S01]  /*5c60*/  BSSY B0, `(.L_x_12893) ;  /* 0x0000004000007945 */ /* 0x000fe20003800000 */
[----:B------:R-:W-:Y:S05]  /*5c70*/  @!P0 BRA `(.L_x_12894) ;  /* 0x0000002000008947 */ /* 0x000fea0003800000 */
[----:B------:R2:W-:Y:S04]  /*5c80*/  RED.E.ADD.F32.FTZ.RN.STRONG.GPU [R12.64+-0x780], R189 ;  /* 0xfff880bd0c00798e */ /* 0x0005e8000c10e788 */
[----:B-1----:R2:W-:Y:S02]  /*5c90*/  RED.E.ADD.F32.FTZ.RN.STRONG.GPU [R14.64+-0x780], R9 ;  /* 0xfff880090e00798e */ /* 0x0025e4000c10e788 */
.L_x_12894:
[----:B------:R-:W-:Y:S05]  /*5ca0*/  BSYNC B0 ;  /* 0x0000000000007941 */ /* 0x000fea0003800000 */
.L_x_12893:
        /* <DEDUP_REMOVED lines=12> */
.L_x_12896:
[----:B-1----:R-:W-:Y:S05]  /*5d70*/  BSYNC B0 ;  /* 0x0000000000007941 */ /* 0x002fea0003800000 */
.L_x_12895:
[----:B--2---:R1:W2:Y:S01]  /*5d80*/  LDS R9, [R136.X4+0x1200] ;  /* 0x0012000088097984 */ /* 0x0042a20000004800 */
[----:B------:R-:W-:Y:S01]  /*5d90*/  BSSY B0, `(.L_x_12897) ;  /* 0x0000004000007945 */ /* 0x000fe20003800000 */
[----:B------:R-:W-:Y:S05]  /*5da0*/  @!P0 BRA `(.L_x_12898) ;  /* 0x0000002000008947 */ /* 0x000fea0003800000 */
[----:B------:R3:W-:Y:S04]  /*5db0*/  RED.E.ADD.F32.FTZ.RN.STRONG.GPU [R12.64+-0x680], R193 ;  /* 0xfff980c10c00798e */ /* 0x0007e8000c10e788 */
[----:B--2---:R3:W-:Y:S02]  /*5dc0*/  RED.E.ADD.F32.FTZ.RN.STRONG.GPU [R14.64+-0x680], R9 ;  /* 0xfff980090e00798e */ /* 0x0047e4000c10e788 */
.L_x_12898:
[----:B------:R-:W-:Y:S05]  /*5dd0*/  BSYNC B0 ;  /* 0x0000000000007941 */ /* 0x000fea0003800000 */
.L_x_12897:
[----:B--23--:R2:W3:Y:S01]  /*5de0*/  LDS R9, [R142.X4+0x1280] ;  /* 0x001280008e097984 */ /* 0x00c4e20000004800 */
[----:B------:R-:W-:Y:S01]  /*5df0*/  BSSY B0, `(.L_x_12899) ;  /* 0x0000004000007945 */ /* 0x000fe20003800000 */
[----:B------:R-:W-:Y:S05]  /*5e00*/  @!P1 BRA `(.L_x_12900) ;  /* 0x0000002000009947 */ /* 0x000fea0003800000 */
[----:B------:R4:W-:Y:S04]  /*5e10*/  RED.E.ADD.F32.FTZ.RN.STRONG.GPU [R12.64+-0x600], R195 ;  /* 0xfffa00c30c00798e */ /* 0x0009e8000c10e788 */
[----:B---3--:R4:W-:Y:S02]  /*5e20*/  RED.E.ADD.F32.FTZ.RN.STRONG.GPU [R14.64+-0x600], R9 ;  /* 0xfffa00090e00798e */ /* 0x0089e4000c10e788 */
.L_x_12900:
[----:B------:R-:W-:Y:S05]  /*5e30*/  BSYNC B0 ;  /* 0x0000000000007941 */ /* 0x000fea0003800000 */
.L_x_12899:
[----:B---34-:R3:W4:Y:S01]  /*5e40*/  LDS R9, [R144.X4+0x1300] ;  /* 0x0013000090097984 */ /* 0x0187220000004800 */
[----:B------:R-:W-:Y:S01]  /*5e50*/  BSSY B0, `(.L_x_12901) ;  /* 0x0000004000007945 */ /* 0x000fe20003800000 */
[----:B------:R-:W-:Y:S05]  /*5e60*/  @!P2 BRA `(.L_x_12902) ;  /* 0x000000200000a947 */ /* 0x000fea0003800000 */
[----:B------:R0:W-:Y:S04]  /*5e70*/  RED.E.ADD.F32.FTZ.RN.STRONG.GPU [R12.64+-0x580], R197 ;  /* 0xfffa80c50c00798e */ /* 0x0001e8000c10e788 */
[----:B----4-:R0:W-:Y:S02]  /*5e80*/  RED.E.ADD.F32.FTZ.RN.STRONG.GPU [R14.64+-0x580], R9 ;  /* 0xfffa80090e00798e */ /* 0x0101e4000c10e788 */
.L_x_12902:
[----:B------:R-:W-:Y:S05]  /*5e90*/  BSYNC B0 ;  /* 0x0000000000007941 */ /* 0x000fea0003800000 */
.L_x_12901:
[----:B0---4-:R0:W4:Y:S01]  /*5ea0*/  LDS R9, [R148.X4+0x1380] ;  /* 0x0013800094097984 */ /* 0x0111220000004800 */
[----:B------:R-:W-:Y:S01]  /*5eb0*/  BSSY B0, `(.L_x_12903) ;  /* 0x0000004000007945 */ /* 0x000fe20003800000 */
[----:B------:R-:W-:Y:S05]  /*5ec0*/  @!P3 BRA `(.L_x_12904) ;  /* 0x000000200000b947 */ /* 0x000fea0003800000 */
[----:B------:R0:W-:Y:S04]  /*5ed0*/  RED.E.ADD.F32.FTZ.RN.STRONG.GPU [R12.64+-0x500], R199 ;  /* 0xfffb00c70c00798e */ /* 0x0001e8000c10e788 */
[----:B----4-:R0:W-:Y:S02]  /*5ee0*/  RED.E.ADD.F32.FTZ.RN.STRONG.GPU [R14.64+-0x500], R9 ;  /* 0xfffb00090e00798e */ /* 0x0101e4000c10e788 */
.L_x_12904:
[----:B------:R-:W-:Y:S05]  /*5ef0*/  BSYNC B0 ;  /* 0x0000000000007941 */ /* 0x000fea0003800000 */
.L_x_12903:
[----:B0---4-:R0:W4:Y:S01]  /*5f00*/  LDS R9, [R150.X4+0x1400] ;  /* 0x0014000096097984 */ /* 0x0111220000004800 */
[----:B------:R-:W-:Y:S01]  /*5f10*/  BSSY B0, `(.L_x_12905) ;  /* 0x0000004000007945 */ /* 0x000fe20003800000 */
[----:B------:R-:W-:Y:S05]  /*5f20*/  @!P4 BRA `(.L_x_12906) ;  /* 0x000000200000c947 */ /* 0x000fea0003800000 */
[----:B------:R0:W-:Y:S04]  /*5f30*/  RED.E.ADD.F32.FTZ.RN.STRONG.GPU [R12.64+-0x480], R201 ;  /* 0xfffb80c90c00798e */ /* 0x0001e8000c10e788 */
[----:B----4-:R0:W-:Y:S02]  /*5f40*/  RED.E.ADD.F32.FTZ.RN.STRONG.GPU [R14.64+-0x480], R9 ;  /* 0xfffb80090e00798e */ /* 0x0101e4000c10e788 */
.L_x_12906:
[----:B------:R-:W-:Y:S05]  /*5f50*/  BSYNC B0 ;  /* 0x0000000000007941 */ /* 0x000fea0003800000 */
.L_x_12905:
[----:B0---4-:R0:W4:Y:S01]  /*5f60*/  LDS R9, [R152.X4+0x1480] ;  /* 0x0014800098097984 */ /* 0x0111220000004800 */
[----:B------:R-:W-:Y:S01]  /*5f70*/  BSSY B0, `(.L_x_12907) ;  /* 0x0000004000007945 */ /* 0x000fe20003800000 */
[----:B------:R-:W-:Y:S05]  /*5f80*/  @!P5 BRA `(.L_x_12908) ;  /* 0x000000200000d947 */ /* 0x000fea0003800000 */
[----:B------:R0:W-:Y:S04]  /*5f90*/  RED.E.ADD.F32.FTZ.RN.STRONG.GPU [R12.64+-0x400], R203 ;  /* 0xfffc00cb0c00798e */ /* 0x0001e8000c10e788 */
[----:B----4-:R0:W-:Y:S02]  /*5fa0*/  RED.E.ADD.F32.FTZ.RN.STRONG.GPU [R14.64+-0x400], R9 ;  /* 0xfffc00090e00798e */ /* 0x0101e4000c10e788 */
.L_x_12908:
[----:B------:R-:W-:Y:S05]  /*5fb0*/  BSYNC B0 ;  /* 0x0000000000007941 */ /* 0x000fea0003800000 */
.L_x_12907:
        /* <DEDUP_REMOVED lines=12> */
.L_x_12910:
[----:B0-----:R-:W-:Y:S05]  /*6080*/  BSYNC B0 ;  /* 0x0000000000007941 */ /* 0x001fea0003800000 */
.L_x_12909:
[----:B----4-:R0:W4:Y:S01]  /*6090*/  LDS R9, [R158.X4+0x1580] ;  /* 0x001580009e097984 */ /* 0x0101220000004800 */
[----:B------:R-:W-:Y:S01]  /*60a0*/  BSSY B0, `(.L_x_12911) ;  /* 0x0000004000007945 */ /* 0x000fe20003800000 */
[----:B------:R-:W-:Y:S05]  /*60b0*/  @!P0 BRA `(.L_x_12912) ;  /* 0x0000002000008947 */ /* 0x000fea0003800000 */
[----:B------:R0:W-:Y:S04]  /*60c0*/  RED.E.ADD.F32.FTZ.RN.STRONG.GPU [R12.64+-0x300], R183 ;  /* 0xfffd00b70c00798e */ /* 0x0001e8000c10e788 */
[----:B----4-:R0:W-:Y:S02]  /*60d0*/  RED.E.ADD.F32.FTZ.RN.STRONG.GPU [R14.64+-0x300], R9 ;  /* 0xfffd00090e00798e */ /* 0x0101e4000c10e788 */
.L_x_12912:
[----:B------:R-:W-:Y:S05]  /*60e0*/  BSYNC B0 ;  /* 0x0000000000007941 */ /* 0x000fea0003800000 */
.L_x_12911:
[----:B0---4-:R0:W4:Y:S01]  /*60f0*/  LDS R9, [R160.X4+0x1600] ;  /* 0x00160000a0097984 */ /* 0x0111220000004800 */
[----:B------:R-:W-:Y:S01]  /*6100*/  BSSY B0, `(.L_x_12913) ;  /* 0x0000004000007945 */ /* 0x000fe20003800000 */
[----:B------:R-:W-:Y:S05]  /*6110*/  @!P1 BRA `(.L_x_12914) ;  /* 0x0000002000009947 */ /* 0x000fea0003800000 */
[----:B------:R0:W-:Y:S04]  /*6120*/  RED.E.ADD.F32.FTZ.RN.STRONG.GPU [R12.64+-0x280], R181 ;  /* 0xfffd80b50c00798e */ /* 0x0001e8000c10e788 */
[----:B----4-:R0:W-:Y:S02]  /*6130*/  RED.E.ADD.F32.FTZ.RN.STRONG.GPU [R14.64+-0x280], R9 ;  /* 0xfffd80090e00798e */ /* 0x0101e4000c10e788 */
.L_x_12914:
[----:B------:R-:W-:Y:S05]  /*6140*/  BSYNC B0 ;  /* 0x0000000000007941 */ /* 0x000fea0003800000 */
.L_x_12913:
[----:B0---4-:R0:W4:Y:S01]  /*6150*/  LDS R9, [R162.X4+0x1680] ;  /* 0x00168000a2097984 */ /* 0x0111220000004800 */
[----:B------:R-:W-:Y:S01]  /*6160*/  BSSY B0, `(.L_x_12915) ;  /* 0x0000004000007945 */ /* 0x000fe20003800000 */
[----:B------:R-:W-:Y:S05]  /*6170*/  @!P2 BRA `(.L_x_12916) ;  /* 0x000000200000a947 */ /* 0x000fea0003800000 */
[----:B------:R0:W-:Y:S04]  /*6180*/  RED.E.ADD.F32.FTZ.RN.STRONG.GPU [R12.64+-0x200], R179 ;  /* 0xfffe00b30c00798e */ /* 0x0001e8000c10e788 */
[----:B----4-:R0:W-:Y:S02]  /*6190*/  RED.E.ADD.F32.FTZ.RN.STRONG.GPU [R14.64+-0x200], R9 ;  /* 0xfffe00090e00798e */ /* 0x0101e4000c10e788 */
.L_x_12916:
[----:B------:R-:W-:Y:S05]  /*61a0*/  BSYNC B0 ;  /* 0x0000000000007941 */ /* 0x000fea0003800000 */
.L_x_12915:
[----:B0---4-:R0:W4:Y:S01]  /*61b0*/  LDS R9, [R164.X4+0x1700] ;  /* 0x00170000a4097984 */ /* 0x0111220000004800 */
[----:B------:R-:W-:Y:S01]  /*61c0*/  BSSY B0, `(.L_x_12917) ;  /* 0x0000004000007945 */ /* 0x000fe20003800000 */
[----:B------:R-:W-:Y:S05]  /*61d0*/  @!P3 BRA `(.L_x_12918) ;  /* 0x000000200000b947 */ /* 0x000fea0003800000 */
[----:B------:R0:W-:Y:S04]  /*61e0*/  RED.E.ADD.F32.FTZ.RN.STRONG.GPU [R12.64+-0x180], R177 ;  /* 0xfffe80b10c00798e */ /* 0x0001e8000c10e788 */
[----:B----4-:R0:W-:Y:S02]  /*61f0*/  RED.E.ADD.F32.FTZ.RN.STRONG.GPU [R14.64+-0x180], R9 ;  /* 0xfffe80090e00798e */ /* 0x0101e4000c10e788 */
.L_x_12918:
[----:B------:R-:W-:Y:S05]  /*6200*/  BSYNC B0 ;  /* 0x0000000000007941 */ /* 0x000fea0003800000 */
.L_x_12917:
[----:B0---4-:R0:W4:Y:S01]  /*6210*/  LDS R9, [R166.X4+0x1780] ;  /* 0x00178000a6097984 */ /* 0x0111220000004800 */
[----:B------:R-:W-:Y:S01]  /*6220*/  BSSY B0, `(.L_x_12919) ;  /* 0x0000004000007945 */ /* 0x000fe20003800000 */
[----:B------:R-:W-:Y:S05]  /*6230*/  @!P4 BRA `(.L_x_12920) ;  /* 0x000000200000c947 */ /* 0x000fea0003800000 */
[----:B------:R0:W-:Y:S04]  /*6240*/  RED.E.ADD.F32.FTZ.RN.STRONG.GPU [R12.64+-0x100], R141 ;  /* 0xffff008d0c00798e */ /* 0x0001e8000c10e788 */
[----:B----4-:R0:W-:Y:S02]  /*6250*/  RED.E.ADD.F32.FTZ.RN.STRONG.GPU [R14.64+-0x100], R9 ;  /* 0xffff00090e00798e */ /* 0x0101e4000c10e788 */
.L_x_12920:
[----:B------:R-:W-:Y:S05]  /*6260*/  BSYNC B0 ;  /* 0x0000000000007941 */ /* 0x000fea0003800000 */
.L_x_12919:
[----:B0---4-:R0:W4:Y:S01]  /*6270*/  LDS R9, [R168.X4+0x1800] ;  /* 0x00180000a8097984 */ /* 0x0111220000004800 */
[----:B------:R-:W-:Y:S01]  /*6280*/  BSSY B0, `(.L_x_12921) ;  /* 0x0000004000007945 */ /* 0x000fe20003800000 */
[----:B------:R-:W-:Y:S05]  /*6290*/  @!P5 BRA `(.L_x_12922) ;  /* 0x000000200000d947 */ /* 0x000fea0003800000 */
[----:B------:R0:W-:Y:S04]  /*62a0*/  RED.E.ADD.F32.FTZ.RN.STRONG.GPU [R12.64+-0x80], R139 ;  /* 0xffff808b0c00798e */ /* 0x0001e8000c10e788 */
[----:B----4-:R0:W-:Y:S02]  /*62b0*/  RED.E.ADD.F32.FTZ.RN.STRONG.GPU [R14.64+-0x80], R9 ;  /* 0xffff80090e00798e */ /* 0x0101e4000c10e788 */
.L_x_12922:
[----:B------:R-:W-:Y:S05]  /*62c0*/  BSYNC B0 ;  /* 0x0000000000007941 */ /* 0x000fea0003800000 */
.L_x_12921:
[----:B------:R-:W5:Y:S01]  /*62d0*/  SHFL.DOWN PT, R11, R120, 0x1, 0x1f ;  /* 0x08201f00780b7f89 */ /* 0x000f6200000e0000 */
[----:B------:R-:W-:Y:S01]  /*62e0*/  ISETP.GT.AND P0, PT, R49, 0x1e, PT ;  /* 0x0000001e3100780c */ /* 0x000fe20003f04270 */
[----:B------:R-:W-:Y:S01]  /*62f0*/  FMUL.FTZ R8, R3, R149 ;  /* 0x0000009503087220 */ /* 0x000fe20000410000 */
[----:B------:R-:W-:Y:S01]  /*6300*/  ISETP.NE.AND P1, PT, R49, RZ, PT ;  /* 0x000000ff3100720c */ /* 0x000fe20003f25270 */
[----:B0---4-:R-:W0:Y:S01]  /*6310*/  SHFL.DOWN PT, R9, R126, 0x1, 0x1f ;  /* 0x08201f007e097f89 */ /* 0x011e2200000e0000 */
[----:B------:R-:W-:Y:S01]  /*6320*/  FMUL.FTZ R10, R3, R39 ;  /* 0x00000027030a7220 */ /* 0x000fe20000410000 */
[----:B------:R-:W-:Y:S01]  /*6330*/  ISETP.NE.AND P2, PT, R51, RZ, PT ;  /* 0x000000ff3300720c */ /* 0x000fe20003f45270 */
[----:B------:R-:W-:Y:S01]  /*6340*/  FMUL.FTZ R101, R101, R157 ;  /* 0x0000009d65657220 */ /* 0x000fe20000410000 */
[----:B------:R-:W-:Y:S06]  /*6350*/  BSSY B0, `(.L_x_12923) ;  /* 0x0000076000007945 */ /* 0x000fec0003800000 */
        /* <DEDUP_REMOVED lines=21> */
[-C--:B------:R-:W-:Y:S02]  /*64b0*/  FFMA.FTZ R147, R2, R145.reuse, R147 ;  /* 0x0000009102937223 */ /* 0x080fe40000010093 */
[----:B0-----:R-:W-:Y:S02]  /*64c0*/  @!P0 FADD.FTZ R120, R120, R15 ;  /* 0x0000000f78788221 */ /* 0x001fe40000010000 */
[----:B------:R-:W-:Y:S02]  /*64d0*/  FFMA.FTZ R12, R135, R145, R8 ;  /* 0x00000091870c7223 */ /* 0x000fe40000010008 */
[----:B----4-:R-:W-:Y:S01]  /*64e0*/  @!P0 FADD.FTZ R126, R126, R13 ;  /* 0x0000000d7e7e8221 */ /* 0x010fe20000010000 */
[----:B------:R-:W0:Y:S01]  /*64f0*/  SHFL.DOWN PT, R15, R120, 0x8, 0x1f ;  /* 0x09001f00780f7f89 */ /* 0x000e2200000e0000 */
[----:B------:R-:W-:Y:S01]  /*6500*/  FFMA.FTZ R147, R108, R147, R9 ;  /* 0x000000936c937223 */ /* 0x000fe20000010009 */
[----:B------:R-:W-:Y:S01]  /*6510*/  ISETP.GT.AND P0, PT, R49, 0x17, PT ;  /* 0x000000173100780c */ /* 0x000fe20003f04270 */
[----:B------:R-:W-:Y:S01]  /*6520*/  FMUL.FTZ R8, R129, R165 ;  /* 0x000000a581087220 */ /* 0x000fe20000410000 */
[----:B------:R-:W4:Y:S01]  /*6530*/  SHFL.DOWN PT, R13, R126, 0x8, 0x1f ;  /* 0x09001f007e0d7f89 */ /* 0x000f2200000e0000 */
[----:B------:R-:W-:-:S02]  /*6540*/  FFMA.FTZ R83, R12, R74, R83 ;  /* 0x0000004a0c537223 */ /* 0x000fc40000010053 */
[----:B------:R-:W-:Y:S02]  /*6550*/  FFMA.FTZ R147, R133, R12, R147 ;  /* 0x0000000c85937223 */ /* 0x000fe40000010093 */
[----:B------:R-:W-:Y:S02]  /*6560*/  FMUL.FTZ R9, R3, R165 ;  /* 0x000000a503097220 */ /* 0x000fe40000410000 */
[----:B------:R-:W-:Y:S02]  /*6570*/  FFMA.FTZ R12, R119, R39, R8 ;  /* 0x00000027770c7223 */ /* 0x000fe40000010008 */
[----:B------:R-:W-:Y:S02]  /*6580*/  FMUL.FTZ R8, R3, R169 ;  /* 0x000000a903087220 */ /* 0x000fe40000410000 */
[----:B------:R-:W-:Y:S02]  /*6590*/  FFMA.FTZ R22, R38, R11, R22 ;  /* 0x0000000b26167223 */ /* 0x000fe40000010016 */
[----:B------:R-:W-:-:S02]  /*65a0*/  FFMA.FTZ R39, R2, R39, R9 ;  /* 0x0000002702277223 */ /* 0x000fc40000010009 */
[-C--:B------:R-:W-:Y:S02]  /*65b0*/  FFMA.FTZ R11, R2, R167.reuse, -R8 ;  /* 0x000000a7020b7223 */ /* 0x080fe40000010808 */
[----:B------:R-:W-:Y:S02]  /*65c0*/  FMUL.FTZ R9, R3, R167 ;  /* 0x000000a703097220 */ /* 0x000fe40000410000 */
[----:B------:R-:W-:Y:S02]  /*65d0*/  FMUL.FTZ R11, R116, R11 ;  /* 0x0000000b740b7220 */ /* 0x000fe40000410000 */
[C---:B------:R-:W-:Y:S02]  /*65e0*/  FFMA.FTZ R9, R2.reuse, R169, R9 ;  /* 0x000000a902097223 */ /* 0x040fe40000010009 */
[----:B------:R-:W-:Y:S02]  /*65f0*/  FFMA.FTZ R165, R2, R165, -R10 ;  /* 0x000000a502a57223 */ /* 0x000fe4000001080a */
[----:B------:R-:W-:-:S02]  /*6600*/  FMUL.FTZ R8, R123, R167 ;  /* 0x000000a77b087220 */ /* 0x000fc40000410000 */
[----:B------:R-:W-:Y:S02]  /*6610*/  FFMA.FTZ R11, R114, R9, R11 ;  /* 0x00000009720b7223 */ /* 0x000fe4000001000b */
[----:B------:R-:W-:Y:S02]  /*6620*/  FMUL.FTZ R165, R100, R165 ;  /* 0x000000a564a57220 */ /* 0x000fe40000410000 */
[----:B------:R-:W-:Y:S02]  /*6630*/  FMUL.FTZ R9, R3, R151 ;  /* 0x0000009703097220 */ /* 0x000fe40000410000 */
[----:B0-----:R-:W-:Y:S02]  /*6640*/  @!P0 FADD.FTZ R120, R120, R15 ;  /* 0x0000000f78788221 */ /* 0x001fe40000010000 */
[----:B------:R-:W-:Y:S02]  /*6650*/  FFMA.FTZ R10, R113, R169, R8 ;  /* 0x000000a9710a7223 */ /* 0x000fe40000010008 */
[----:B------:R-:W-:Y:S01]  /*6660*/  FFMA.FTZ R39, R102, R39, R165 ;  /* 0x0000002766277223 */ /* 0x000fe200000100a5 */
[----:B------:R-:W0:Y:S01]  /*6670*/  SHFL.DOWN PT, R15, R120, 0x10, 0x1f ;  /* 0x0a001f00780f7f89 */ /* 0x000e2200000e0000 */
[----:B------:R-:W-:-:S02]  /*6680*/  FMUL.FTZ R8, R117, R171 ;  /* 0x000000ab75087220 */ /* 0x000fc40000410000 */
[-C--:B------:R-:W-:Y:S02]  /*6690*/  FFMA.FTZ R9, R2, R171.reuse, -R9 ;  /* 0x000000ab02097223 */ /* 0x080fe40000010809 */
[----:B------:R-:W-:Y:S02]  /*66a0*/  FMUL.FTZ R171, R3, R171 ;  /* 0x000000ab03ab7220 */ /* 0x000fe40000410000 */
[----:B----4-:R-:W-:Y:S01]  /*66b0*/  @!P0 FADD.FTZ R126, R126, R13 ;  /* 0x0000000d7e7e8221 */ /* 0x010fe20000010000 */
[----:B------:R-:W-:Y:S01]  /*66c0*/  ISETP.GT.AND P0, PT, R49, 0xf, PT ;  /* 0x0000000f3100780c */ /* 0x000fe20003f04270 */
[----:B------:R-:W-:Y:S02]  /*66d0*/  FFMA.FTZ R81, R12, R60, R81 ;  /* 0x0000003c0c517223 */ /* 0x000fe40000010051 */
[----:B------:R-:W-:Y:S01]  /*66e0*/  FFMA.FTZ R12, R127, R12, R39 ;  /* 0x0000000c7f0c7223 */ /* 0x000fe20000010027 */
[----:B------:R-:W4:Y:S01]  /*66f0*/  SHFL.DOWN PT, R13, R126, 0x10, 0x1f ;  /* 0x0a001f007e0d7f89 */ /* 0x000f2200000e0000 */
[----:B------:R-:W-:-:S02]  /*6700*/  FMUL.FTZ R9, R118, R9 ;  /* 0x0000000976097220 */ /* 0x000fc40000410000 */
[-C--:B------:R-:W-:Y:S02]  /*6710*/  FFMA.FTZ R171, R2, R151.reuse, R171 ;  /* 0x0000009702ab7223 */ /* 0x080fe400000100ab */
[----:B------:R-:W-:Y:S02]  /*6720*/  FADD.FTZ R63, R12, R63 ;  /* 0x0000003f0c3f7221 */ /* 0x000fe40000010000 */
[----:B------:R-:W-:Y:S02]  /*6730*/  FFMA.FTZ R12, R109, R151, R8 ;  /* 0x000000976d0c7223 */ /* 0x000fe40000010008 */
[----:B------:R-:W-:Y:S02]  /*6740*/  FFMA.FTZ R171, R112, R171, R9 ;  /* 0x000000ab70ab7223 */ /* 0x000fe40000010009 */
[----:B------:R-:W-:Y:S02]  /*6750*/  FMUL.FTZ R8, R111, R173 ;  /* 0x000000ad6f087220 */ /* 0x000fe40000410000 */
[----:B------:R-:W-:-:S02]  /*6760*/  FFMA.FTZ R77, R12, R64, R77 ;  /* 0x000000400c4d7223 */ /* 0x000fc4000001004d */
[----:B------:R-:W-:Y:S02]  /*6770*/  FFMA.FTZ R14, R115, R12, R171 ;  /* 0x0000000c730e7223 */ /* 0x000fe400000100ab */
[----:B------:R-:W-:Y:S02]  /*6780*/  FMUL.FTZ R9, R3, R173 ;  /* 0x000000ad03097220 */ /* 0x000fe40000410000 */
[----:B------:R-:W-:Y:S02]  /*6790*/  FFMA.FTZ R12, R105, R153, R8 ;  /* 0x00000099690c7223 */ /* 0x000fe40000010008 */
[----:B------:R-:W-:Y:S02]  /*67a0*/  FMUL.FTZ R8, R3, R155 ;  /* 0x0000009b03087220 */ /* 0x000fe40000410000 */
[----:B------:R-:W-:Y:S02]  /*67b0*/  FFMA.FTZ R79, R10, R62, R79 ;  /* 0x0000003e0a4f7223 */ /* 0x000fe4000001004f */
[----:B------:R-:W-:-:S02]  /*67c0*/  FFMA.FTZ R11, R121, R10, R11 ;  /* 0x0000000a790b7223 */ /* 0x000fc4000001000b */
[CC--:B------:R-:W-:Y:S02]  /*67d0*/  FMUL.FTZ R10, R3.reuse, R153.reuse ;  /* 0x00000099030a7220 */ /* 0x0c0fe40000410000 */
[C---:B------:R-:W-:Y:S02]  /*67e0*/  FFMA.FTZ R153, R2.reuse, R153, R9 ;  /* 0x0000009902997223 */ /* 0x040fe40000010009 */
[C---:B------:R-:W-:Y:S02]  /*67f0*/  FFMA.FTZ R9, R2.reuse, R175, -R8 ;  /* 0x000000af02097223 */ /* 0x040fe40000010808 */
[----:B------:R-:W-:Y:S02]  /*6800*/  FMUL.FTZ R8, R3, R36 ;  /* 0x0000002403087220 */ /* 0x000fe40000410000 */
[----:B------:R-:W-:Y:S02]  /*6810*/  FFMA.FTZ R173, R2, R173, -R10 ;  /* 0x000000ad02ad7223 */ /* 0x000fe4000001080a */
[----:B------:R-:W-:-:S02]  /*6820*/  FMUL.FTZ R10, R107, R175 ;  /* 0x000000af6b0a7220 */ /* 0x000fc40000410000 */
[----:B------:R-:W-:Y:S02]  /*6830*/  FMUL.FTZ R98, R98, R9 ;  /* 0x0000000962627220 */ /* 0x000fe40000410000 */
[C---:B------:R-:W-:Y:S02]  /*6840*/  FMUL.FTZ R175, R3.reuse, R175 ;  /* 0x000000af03af7220 */ /* 0x040fe40000410000 */
[-C--:B------:R-:W-:Y:S02]  /*6850*/  FMUL.FTZ R3, R3, R157.reuse ;  /* 0x0000009d03037220 */ /* 0x080fe40000410000 */
[----:B------:R-:W-:Y:S02]  /*6860*/  FFMA.FTZ R9, R2, R157, -R8 ;  /* 0x0000009d02097223 */ /* 0x000fe40000010808 */
[----:B0-----:R-:W-:Y:S02]  /*6870*/  @!P0 FADD.FTZ R120, R120, R15 ;  /* 0x0000000f78788221 */ /* 0x001fe40000010000 */
[----:B------:R-:W-:-:S02]  /*6880*/  FMUL.FTZ R173, R110, R173 ;  /* 0x000000ad6ead7220 */ /* 0x000fc40000410000 */
[C---:B------:R-:W-:Y:S01]  /*6890*/  FFMA.FTZ R175, R2.reuse, R155, R175 ;  /* 0x0000009b02af7223 */ /* 0x040fe200000100af */
[----:B------:R-:W-:Y:S01]  /*68a0*/  MOV R127, R120 ;  /* 0x00000078007f7202 */ /* 0x000fe20000000f00 */
[----:B------:R-:W-:Y:S02]  /*68b0*/  FFMA.FTZ R3, R2, R36, R3 ;  /* 0x0000002402037223 */ /* 0x000fe40000010003 */
[----:B------:R-:W-:Y:S02]  /*68c0*/  FMUL.FTZ R9, R26, R9 ;  /* 0x000000091a097220 */ /* 0x000fe40000410000 */
[----:B----4-:R-:W-:Y:S02]  /*68d0*/  @!P0 FADD.FTZ R126, R126, R13 ;  /* 0x0000000d7e7e8221 */ /* 0x010fe40000010000 */
[----:B------:R-:W-:Y:S02]  /*68e0*/  FFMA.FTZ R153, R104, R153, R173 ;  /* 0x0000009968997223 */ /* 0x000fe400000100ad */
[----:B------:R-:W-:Y:S01]  /*68f0*/  FFMA.FTZ R10, R27, R155, R10 ;  /* 0x0000009b1b0a7223 */ /* 0x000fe2000001000a */
[----:B------:R0:W-:Y:S01]  /*6900*/  @!P1 STS.64 [0x18c8], R126 ;  /* 0x0018c87eff009388 */ /* 0x0001e20000000a00 */
        /* <DEDUP_REMOVED lines=26> */
.L_x_12924:
[----:B0-----:R-:W-:Y:S05]  /*6ab0*/  BSYNC B0 ;  /* 0x0000000000007941 */ /* 0x001fea0003800000 */
.L_x_12923:
[----:B------:R-:W-:Y:S02]  /*6ac0*/  IADD3 R92, R92, 0x1, RZ ;  /* 0x000000015c5c7810 */ /* 0x000fe40007ffe0ff */
[----:B------:R-:W-:Y:S02]  /*6ad0*/  IADD3 R93, P1, R93, 0x1, RZ ;  /* 0x000000015d5d7810 */ /* 0x000fe40007f3e0ff */
[----:B------:R-:W-:Y:S02]  /*6ae0*/  ISETP.GE.AND P0, PT, R92, c[0x0][0x16c], PT ;  /* 0x00005b005c007a0c */ /* 0x000fe40003f06270 */
[----:B------:R-:W-:-:S11]  /*6af0*/  IADD3.X R94, RZ, R94, RZ, P1, !PT ;  /* 0x0000005eff5e7210 */ /* 0x000fd60000ffe4ff */
[----:B------:R-:W-:Y:S01]  /*6b00*/  @P0 CALL.REL.NOINC `(.L_x_12878) ;  /* 0x0000001000000944 */ /* 0x000fe20003c00000 */
[----:B------:R-:W-:Y:S05]  /*6b10*/  BRA `(.L_x_12925) ;  /* 0xffffb46000007947 */ /* 0x000fea000383ffff */
.L_x_12878:
[----:B------:R-:W-:Y:S01]  /*6b20*/  BAR.SYNC.DEFER_BLOCKING 0x0 ;  /* 0x0000000000007b1d */ /* 0x000fe20000010000 */
[----:B------:R-:W-:-:S05]  /*6b30*/  IMAD.WIDE R2, R51, 0x10, R28 ;  /* 0x0000001033027825 */ /* 0x000fca00078e021c */
[----:B------:R-:W4:Y:S01]  /*6b40*/  LDG.E.128 R8, [R2.64] ;  /* 0x0000000802087981 */ /* 0x000f22000c1e1d00 */
[----:B------:R-:W-:Y:S01]  /*6b50*/  F2FP.PACK_AB R15, R82, R83 ;  /* 0x00000053520f723e */ /* 0x000fe200000000ff */
[----:B------:R-:W-:Y:S01]  /*6b60*/  IMAD R16, R54, c[0x0][0x2d8], RZ ;  /* 0x0000b60036107a24 */ /* 0x000fe200078e02ff */
[----:B------:R-:W-:Y:S02]  /*6b70*/  F2FP.PACK_AB R14, R81, R79 ;  /* 0x0000004f510e723e */ /* 0x000fe400000000ff */
[----:B------:R-:W-:Y:S01]  /*6b80*/  IADD3 R24, R40, -0x1, RZ ;  /* 0xffffffff28187810 */ /* 0x000fe20007ffe0ff */
[----:B------:R-:W-:Y:S01]  /*6b90*/  IMAD R27, R55, c[0x0][0x2dc], R16 ;  /* 0x0000b700371b7a24 */ /* 0x000fe200078e0210 */
[----:B------:R-:W-:Y:S01]  /*6ba0*/  IADD3 R0, R0, 0x1, RZ ;  /* 0x0000000100007810 */ /* 0x000fe20007ffe0ff */
[----:B----4-:R-:W-:Y:S01]  /*6bb0*/  STS.128 [R49.X16], R8 ;  /* 0x0000000831007388 */ /* 0x010fe2000000cc00 */
        /* <DEDUP_REMOVED lines=8> */
[--C-:B------:R-:W-:Y:S01]  /*6c40*/  HADD2.F32 R9, -RZ, R7.reuse.H0_H0 ;  /* 0x20000007ff097230 */ /* 0x100fe20000004100 */
[--C-:B------:R-:W-:Y:S01]  /*6c50*/  FADD.FTZ R10, R5, R56.reuse ;  /* 0x00000038050a7221 */ /* 0x100fe20000010000 */
[----:B------:R-:W-:Y:S01]  /*6c60*/  BAR.SYNC.DEFER_BLOCKING 0x0 ;  /* 0x0000000000007b1d */ /* 0x000fe20000010000 */
[----:B------:R-:W-:Y:S01]  /*6c70*/  FSETP.GTU.FTZ.AND P6, PT, R12, 20, PT ;  /* 0x41a000000c00780b */ /* 0x000fe20003fdc000 */
[--C-:B------:R-:W-:Y:S01]  /*6c80*/  FADD.FTZ R13, R13, R56.reuse ;  /* 0x000000380d0d7221 */ /* 0x100fe20000010000 */
[----:B------:R-:W-:Y:S01]  /*6c90*/  FSETP.GTU.FTZ.AND P1, PT, R8, 20, PT ;  /* 0x41a000000800780b */ /* 0x000fe20003f3c000 */
[----:B------:R-:W-:Y:S01]  /*6ca0*/  HADD2.F32 R7, -RZ, R7.H1_H1 ;  /* 0x30000007ff077230 */ /* 0x000fe20000004100 */
[----:B------:R-:W-:Y:S01]  /*6cb0*/  FSETP.GTU.FTZ.AND P2, PT, R10, 20, PT ;  /* 0x41a000000a00780b */ /* 0x000fe20003f5c000 */
[----:B------:R-:W-:Y:S01]  /*6cc0*/  HADD2.F32 R5, -RZ, R6.H0_H0 ;  /* 0x20000006ff057230 */ /* 0x000fe20000004100 */
[----:B------:R-:W-:Y:S01]  /*6cd0*/  FSETP.GTU.FTZ.AND P0, PT, R13, 20, PT ;  /* 0x41a000000d00780b */ /* 0x000fe20003f1c000 */
[----:B------:R-:W-:-:S03]  /*6ce0*/  FADD.FTZ R9, R9, R56 ;  /* 0x0000003809097221 */ /* 0x000fc60000010000 */
[--C-:B------:R-:W-:Y:S01]  /*6cf0*/  FADD.FTZ R11, R5, R56.reuse ;  /* 0x00000038050b7221 */ /* 0x100fe20000010000 */
[----:B------:R-:W-:Y:S01]  /*6d00*/  HADD2.F32 R5, -RZ, R6.H1_H1 ;  /* 0x30000006ff057230 */ /* 0x000fe20000004100 */
[----:B------:R-:W-:Y:S01]  /*6d10*/  FSETP.GTU.FTZ.AND P5, PT, R9, 20, PT ;  /* 0x41a000000900780b */ /* 0x000fe20003fbc000 */
[----:B------:R-:W-:Y:S02]  /*6d20*/  @!P6 FMUL.FTZ R4, R12, -1.4426950216293334961 ;  /* 0xbfb8aa3b0c04e820 */ /* 0x000fe40000410000 */
[----:B------:R-:W-:Y:S01]  /*6d30*/  FADD.FTZ R12, R7, R56 ;  /* 0x00000038070c7221 */ /* 0x000fe20000010000 */
[----:B------:R-:W-:-:S03]  /*6d40*/  FSETP.GTU.FTZ.AND P3, PT, R11, 20, PT ;  /* 0x41a000000b00780b */ /* 0x000fc60003f7c000 */
[----:B------:R-:W0:Y:S01]  /*6d50*/  @!P6 MUFU.EX2 R4, R4 ;  /* 0x000000040004e308 */ /* 0x000e220000000800 */
[----:B------:R-:W-:Y:S01]  /*6d60*/  @!P0 FMUL.FTZ R3, R13, -1.4426950216293334961 ;  /* 0xbfb8aa3b0d038820 */ /* 0x000fe20000410000 */
[----:B------:R-:W-:-:S04]  /*6d70*/  F2FP.PACK_AB R13, R77, R75 ;  /* 0x0000004b4d0d723e */ /* 0x000fc800000000ff */
[----:B------:R-:W-:Y:S02]  /*6d80*/  @!P5 FMUL.FTZ R9, R9, -1.4426950216293334961 ;  /* 0xbfb8aa3b0909d820 */ /* 0x000fe40000410000 */
[----:B------:R-:W4:Y:S02]  /*6d90*/  @!P0 MUFU.EX2 R3, R3 ;  /* 0x0000000300038308 */ /* 0x000f240000000800 */
[----:B------:R-:W-:Y:S02]  /*6da0*/  @!P3 FMUL.FTZ R7, R11, -1.4426950216293334961 ;  /* 0xbfb8aa3b0b07b820 */ /* 0x000fe40000410000 */
[----:B0-----:R-:W-:-:S04]  /*6db0*/  @!P6 FADD.FTZ R2, R4, 1 ;  /* 0x3f8000000402e421 */ /* 0x001fc80000010000 */
[----:B------:R-:W0:Y:S01]  /*6dc0*/  @!P3 MUFU.EX2 R7, R7 ;  /* 0x000000070007b308 */ /* 0x000e220000000800 */
[----:B------:R-:W-:Y:S02]  /*6dd0*/  @!P1 FMUL.FTZ R4, R8, -1.4426950216293334961 ;  /* 0xbfb8aa3b08049820 */ /* 0x000fe40000410000 */
[----:B------:R-:W-:Y:S02]  /*6de0*/  FADD.FTZ R8, R5, R56 ;  /* 0x0000003805087221 */ /* 0x000fe40000010000 */
[----:B------:R-:W-:Y:S02]  /*6df0*/  @!P2 FMUL.FTZ R5, R10, -1.4426950216293334961 ;  /* 0xbfb8aa3b0a05a820 */ /* 0x000fe40000410000 */
[----:B----4-:R-:W-:Y:S01]  /*6e00*/  @!P0 FADD.FTZ R3, R3, 1 ;  /* 0x3f80000003038421 */ /* 0x010fe20000010000 */
[----:B------:R-:W4:Y:S01]  /*6e10*/  @!P6 MUFU.RCP R2, R2 ;  /* 0x000000020002e308 */ /* 0x000f220000001000 */
[----:B------:R-:W-:-:S07]  /*6e20*/  FSETP.GTU.FTZ.AND P4, PT, R8, 20, PT ;  /* 0x41a000000800780b */ /* 0x000fce0003f9c000 */
[----:B------:R-:W5:Y:S01]  /*6e30*/  @!P1 MUFU.EX2 R4, R4 ;  /* 0x0000000400049308 */ /* 0x000f620000000800 */
[----:B0-----:R-:W-:-:S05]  /*6e40*/  @!P3 FADD.FTZ R7, R7, 1 ;  /* 0x3f8000000707b421 */ /* 0x001fca0000010000 */
[----:B------:R-:W-:Y:S02]  /*6e50*/  @!P4 FMUL.FTZ R8, R8, -1.4426950216293334961 ;  /* 0xbfb8aa3b0808c820 */ /* 0x000fe40000410000 */
[----:B----4-:R-:W-:Y:S01]  /*6e60*/  @!P6 FMUL.FTZ R69, R69, R2 ;  /* 0x000000024545e220 */ /* 0x010fe20000410000 */
[----:B------:R-:W-:Y:S01]  /*6e70*/  FSETP.GTU.FTZ.AND P6, PT, R12, 20, PT ;  /* 0x41a000000c00780b */ /* 0x000fe20003fdc000 */
[----:B------:R0:W-:Y:S02]  /*6e80*/  @!P2 MUFU.EX2 R6, R5 ;  /* 0x000000050006a308 */ /* 0x0001e40000000800 */
[----:B------:R-:W-:Y:S02]  /*6e90*/  FADD.FTZ R50, R69, R50 ;  /* 0x0000003245327221 */ /* 0x000fe40000010000 */
[----:B-----5:R-:W-:Y:S01]  /*6ea0*/  @!P1 FADD.FTZ R2, R4, 1 ;  /* 0x3f80000004029421 */ /* 0x020fe20000010000 */
[----:B------:R-:W-:-:S03]  /*6eb0*/  SHF.L.U32 R4, R24, 0x8, RZ ;  /* 0x0000000818047819 */ /* 0x000fc600000006ff */
[----:B------:R-:W-:Y:S04]  /*6ec0*/  @!P4 MUFU.EX2 R8, R8 ;  /* 0x000000080008c308 */ /* 0x000fe80000000800 */
[----:B0-----:R-:W-:Y:S01]  /*6ed0*/  @!P6 FMUL.FTZ R5, R12, -1.4426950216293334961 ;  /* 0xbfb8aa3b0c05e820 */ /* 0x001fe20000410000 */
[----:B------:R-:W-:-:S03]  /*6ee0*/  F2FP.PACK_AB R12, R73, R71 ;  /* 0x00000047490c723e */ /* 0x000fc600000000ff */
[----:B------:R0:W4:Y:S02]  /*6ef0*/  @!P6 MUFU.EX2 R11, R5 ;  /* 0x00000005000be308 */ /* 0x0001240000000800 */
[----:B------:R5:W-:Y:S01]  /*6f00*/  STS.128 [R49.X16], R12 ;  /* 0x0000000c31007388 */ /* 0x000be2000000cc00 */
[----:B------:R-:W-:-:S06]  /*6f10*/  NOP ;  /* 0x0000000000007918 */ /* 0x000fcc0000000000 */
[----:B------:R-:W1:Y:S01]  /*6f20*/  LDS.128 R16, [R49.X16] ;  /* 0x0000000031107984 */ /* 0x000e62000000cc00 */
[----:B0-----:R-:W-:Y:S01]  /*6f30*/  SHF.R.S32.HI R5, RZ, 0x1f, R4 ;  /* 0x0000001fff057819 */ /* 0x001fe20000011404 */
[----:B------:R-:W0:Y:S01]  /*6f40*/  @!P0 MUFU.RCP R20, R3 ;  /* 0x0000000300148308 */ /* 0x000e220000001000 */
[----:B----4-:R-:W-:Y:S02]  /*6f50*/  @!P6 FADD.FTZ R11, R11, 1 ;  /* 0x3f8000000b0be421 */ /* 0x010fe40000010000 */
[----:B-----5:R-:W-:-:S05]  /*6f60*/  IMAD R14, R58, c[0x0][0x2e0], RZ ;  /* 0x0000b8003a0e7a24 */ /* 0x020fca00078e02ff */
[----:B------:R4:W-:Y:S08]  /*6f70*/  @!P1 MUFU.RCP R21, R2 ;  /* 0x0000000200159308 */ /* 0x0009f00000001000 */
[----:B------:R5:W2:Y:S01]  /*6f80*/  @!P5 MUFU.EX2 R10, R9 ;  /* 0x00000009000ad308 */ /* 0x000aa20000000800 */
[----:B----4-:R-:W-:-:S04]  /*6f90*/  IMAD.WIDE.U32 R2, R55, c[0x0][0x2d8], R4 ;  /* 0x0000b60037027a25 */ /* 0x010fc800078e0004 */
[----:B0-----:R-:W-:Y:S01]  /*6fa0*/  @!P0 FMUL.FTZ R67, R67, R20 ;  /* 0x0000001443438220 */ /* 0x001fe20000410000 */
[----:B------:R-:W-:Y:S01]  /*6fb0*/  IADD3 R3, R3, R27, RZ ;  /* 0x0000001b03037210 */ /* 0x000fe20007ffe0ff */
[----:B------:R-:W-:Y:S01]  /*6fc0*/  IMAD.WIDE.U32 R4, R55, c[0x0][0x2f8], R4 ;  /* 0x0000be0037047a25 */ /* 0x000fe200078e0004 */
[----:B------:R0:W4:Y:S03]  /*6fd0*/  @!P3 MUFU.RCP R23, R7 ;  /* 0x000000070017b308 */ /* 0x0001260000001000 */
[----:B------:R-:W-:-:S04]  /*6fe0*/  IMAD.WIDE.U32 R2, R59, c[0x0][0x2e0], R2 ;  /* 0x0000b8003b027a25 */ /* 0x000fc800078e0002 */
[----:B-----5:R-:W-:Y:S01]  /*6ff0*/  @!P4 FADD.FTZ R9, R8, 1 ;  /* 0x3f8000000809c421 */ /* 0x020fe20000010000 */
[----:B------:R-:W5:Y:S01]  /*7000*/  @!P6 MUFU.RCP R12, R11 ;  /* 0x0000000b000ce308 */ /* 0x000f620000001000 */
[----:B0-----:R-:W-:Y:S02]  /*7010*/  IMAD R7, R59, c[0x0][0x2e4], R14 ;  /* 0x0000b9003b077a24 */ /* 0x001fe400078e020e */
[----:B------:R-:W-:Y:S01]  /*7020*/  @!P2 FADD.FTZ R8, R6, 1 ;  /* 0x3f8000000608a421 */ /* 0x000fe20000010000 */
[----:B------:R-:W-:Y:S01]  /*7030*/  LEA R6, P0, R2, c[0x0][0x330], 0x1 ;  /* 0x0000cc0002067a11 */ /* 0x000fe200078008ff */
[----:B--2---:R-:W-:Y:S01]  /*7040*/  @!P5 FADD.FTZ R10, R10, 1 ;  /* 0x3f8000000a0ad421 */ /* 0x004fe20000010000 */
[----:B------:R-:W-:Y:S01]  /*7050*/  IADD3 R3, R3, R7, RZ ;  /* 0x0000000703037210 */ /* 0x000fe20007ffe0ff */
[----:B------:R-:W-:Y:S01]  /*7060*/  @!P1 FMUL.FTZ R80, R80, R21 ;  /* 0x0000001550509220 */ /* 0x000fe20000410000 */
[----:B------:R-:W0:Y:S01]  /*7070*/  @!P4 MUFU.RCP R22, R9 ;  /* 0x000000090016c308 */ /* 0x000e220000001000 */
[----:B----4-:R-:W-:Y:S01]  /*7080*/  @!P3 FMUL.FTZ R78, R78, R23 ;  /* 0x000000174e4eb220 */ /* 0x010fe20000410000 */
[----:B------:R-:W-:-:S02]  /*7090*/  LEA.HI.X R7, R2, c[0x0][0x334], R3, 0x1, P0 ;  /* 0x0000cd0002077a11 */ /* 0x000fc400000f0c03 */
[----:B------:R-:W-:Y:S02]  /*70a0*/  IADD3 R28, P1, R28, -0x200, RZ ;  /* 0xfffffe001c1c7810 */ /* 0x000fe40007f3e0ff */
[----:B------:R-:W-:Y:S01]  /*70b0*/  IADD3 R46, P3, R46, -0x200, RZ ;  /* 0xfffffe002e2e7810 */ /* 0x000fe20007f7e0ff */
[----:B------:R-:W-:Y:S01]  /*70c0*/  IMAD.WIDE R2, R51, 0x10, R6 ;  /* 0x0000001033027825 */ /* 0x000fe200078e0206 */
[----:B------:R2:W4:Y:S01]  /*70d0*/  @!P5 MUFU.RCP R25, R10 ;  /* 0x0000000a0019d308 */ /* 0x0005220000001000 */
[----:B------:R-:W-:Y:S02]  /*70e0*/  IADD3.X R29, R29, -0x1, RZ, P1, !PT ;  /* 0xffffffff1d1d7810 */ /* 0x000fe40000ffe4ff */
[----:B-----5:R-:W-:Y:S01]  /*70f0*/  @!P6 FMUL.FTZ R61, R61, R12 ;  /* 0x0000000c3d3de220 */ /* 0x020fe20000410000 */
[----:B-1----:R1:W-:Y:S01]  /*7100*/  STG.E.128 [R2.64], R16 ;  /* 0x0000001002007986 */ /* 0x0023e2000c101d08 */
[----:B------:R-:W-:-:S03]  /*7110*/  IMAD R6, R54, c[0x0][0x2f8], RZ ;  /* 0x0000be0036067a24 */ /* 0x000fc600078e02ff */
[----:B------:R-:W-:Y:S01]  /*7120*/  BAR.SYNC.DEFER_BLOCKING 0x0 ;  /* 0x0000000000007b1d */ /* 0x000fe20000010000 */
[----:B0-----:R-:W-:Y:S01]  /*7130*/  @!P4 FMUL.FTZ R63, R63, R22 ;  /* 0x000000163f3fc220 */ /* 0x001fe20000410000 */
[----:B------:R-:W-:Y:S01]  /*7140*/  IADD3 R44, P1, R44, -0x400, RZ ;  /* 0xfffffc002c2c7810 */ /* 0x000fe20007f3e0ff */
[----:B------:R-:W-:Y:S01]  /*7150*/  IMAD R7, R55, c[0x0][0x2fc], R6 ;  /* 0x0000bf0037077a24 */ /* 0x000fe200078e0206 */
[----:B------:R-:W-:Y:S01]  /*7160*/  IADD3 R48, P4, R48, -0x200, RZ ;  /* 0xfffffe0030307810 */ /* 0x000fe20007f9e0ff */
[----:B------:R-:W-:Y:S01]  /*7170*/  IMAD R6, R58, c[0x0][0x300], RZ ;  /* 0x0000c0003a067a24 */ /* 0x000fe200078e02ff */
[----:B------:R-:W0:Y:S01]  /*7180*/  @!P2 MUFU.RCP R8, R8 ;  /* 0x000000080008a308 */ /* 0x000e220000001000 */
[----:B--2---:R-:W-:Y:S01]  /*7190*/  F2FP.PACK_AB R10, R63, R78 ;  /* 0x0000004e3f0a723e */ /* 0x004fe200000000ff */
[----:B----4-:R-:W-:Y:S01]  /*71a0*/  @!P5 FMUL.FTZ R76, R76, R25 ;  /* 0x000000194c4cd220 */ /* 0x010fe20000410000 */
[----:B------:R-:W-:Y:S01]  /*71b0*/  IADD3 R5, R5, R7, RZ ;  /* 0x0000000705057210 */ /* 0x000fe20007ffe0ff */
[----:B------:R-:W-:Y:S01]  /*71c0*/  IMAD R7, R59, c[0x0][0x304], R6 ;  /* 0x0000c1003b077a24 */ /* 0x000fe200078e0206 */
[----:B------:R-:W-:-:S02]  /*71d0*/  IADD3.X R43, R43, -0x1, RZ, P1, !PT ;  /* 0xffffffff2b2b7810 */ /* 0x000fc40000ffe4ff */
[----:B------:R-:W-:Y:S01]  /*71e0*/  F2FP.PACK_AB R11, R61, R76 ;  /* 0x0000004c3d0b723e */ /* 0x000fe200000000ff */
[----:B-1----:R-:W-:Y:S01]  /*71f0*/  IMAD.WIDE.U32 R2, R59, c[0x0][0x300], R4 ;  /* 0x0000c0003b027a25 */ /* 0x002fe200078e0004 */
[----:B------:R-:W-:Y:S02]  /*7200*/  IADD3.X R45, R45, -0x1, RZ, P3, !PT ;  /* 0xffffffff2d2d7810 */ /* 0x000fe40001ffe4ff */
[----:B------:R-:W-:Y:S02]  /*7210*/  IADD3.X R47, R47, -0x1, RZ, P4, !PT ;  /* 0xffffffff2f2f7810 */ /* 0x000fe400027fe4ff */
[----:B------:R-:W-:Y:S02]  /*7220*/  IADD3 R3, R3, R7, RZ ;  /* 0x0000000703037210 */ /* 0x000fe40007ffe0ff */
[----:B------:R-:W-:Y:S01]  /*7230*/  LEA R4, P0, R2, c[0x0][0x340], 0x1 ;  /* 0x0000d00002047a11 */ /* 0x000fe200078008ff */
[----:B0-----:R-:W-:Y:S01]  /*7240*/  @!P2 FMUL.FTZ R65, R65, R8 ;  /* 0x000000084141a220 */ /* 0x001fe20000410000 */
[----:B------:R-:W-:Y:S01]  /*7250*/  F2FP.PACK_AB R8, R67, R69 ;  /* 0x000000454308723e */ /* 0x000fe200000000ff */
[----:B------:R-:W-:Y:S01]  /*7260*/  FADD.FTZ R67, R50, R67 ;  /* 0x0000004332437221 */ /* 0x000fe20000010000 */
[----:B------:R-:W-:-:S02]  /*7270*/  LEA.HI.X R5, R2, c[0x0][0x344], R3, 0x1, P0 ;  /* 0x0000d10002057a11 */ /* 0x000fc400000f0c03 */
[----:B------:R-:W-:Y:S01]  /*7280*/  F2FP.PACK_AB R9, R65, R80 ;  /* 0x000000504109723e */ /* 0x000fe200000000ff */
[----:B------:R-:W-:Y:S01]  /*7290*/  FADD.FTZ R80, R67, R80 ;  /* 0x0000005043507221 */ /* 0x000fe20000010000 */
[----:B------:R-:W-:Y:S01]  /*72a0*/  ISETP.GT.AND P0, PT, R40, 0x1, PT ;  /* 0x000000012800780c */ /* 0x000fe20003f04270 */
[----:B------:R-:W-:Y:S01]  /*72b0*/  IMAD.WIDE R2, R51, 0x10, R4 ;  /* 0x0000001033027825 */ /* 0x000fe200078e0204 */
[----:B------:R-:W-:Y:S01]  /*72c0*/  IADD3 R42, P2, R42, -0x400, RZ ;  /* 0xfffffc002a2a7810 */ /* 0x000fe20007f5e0ff */
[----:B------:R-:W-:Y:S01]  /*72d0*/  STS.128 [R49.X16], R8 ;  /* 0x0000000831007388 */ /* 0x000fe2000000cc00 */
[----:B------:R-:W-:-:S06]  /*72e0*/  NOP ;  /* 0x0000000000007918 */ /* 0x000fcc0000000000 */
[----:B------:R-:W0:Y:S01]  /*72f0*/  LDS.128 R12, [R49.X16] ;  /* 0x00000000310c7984 */ /* 0x000e22000000cc00 */
[----:B------:R-:W-:Y:S01]  /*7300*/  FADD.FTZ R65, R80, R65 ;  /* 0x0000004150417221 */ /* 0x000fe20000010000 */
[----:B------:R-:W-:Y:S02]  /*7310*/  MOV R40, R24 ;  /* 0x0000001800287202 */ /* 0x000fe40000000f00 */
[----:B------:R-:W-:Y:S01]  /*7320*/  IADD3.X R41, R41, -0x1, RZ, P2, !PT ;  /* 0xffffffff29297810 */ /* 0x000fe200017fe4ff */
[----:B------:R-:W-:-:S04]  /*7330*/  FADD.FTZ R78, R65, R78 ;  /* 0x0000004e414e7221 */ /* 0x000fc80000010000 */
[----:B------:R-:W-:-:S04]  /*7340*/  FADD.FTZ R63, R78, R63 ;  /* 0x0000003f4e3f7221 */ /* 0x000fc80000010000 */
[----:B------:R-:W-:-:S04]  /*7350*/  FADD.FTZ R50, R63, R76 ;  /* 0x0000004c3f327221 */ /* 0x000fc80000010000 */
[----:B------:R-:W-:Y:S01]  /*7360*/  FADD.FTZ R50, R50, R61 ;  /* 0x0000003d32327221 */ /* 0x000fe20000010000 */
[----:B0-----:R0:W-:Y:S01]  /*7370*/  STG.E.128 [R2.64], R12 ;  /* 0x0000000c02007986 */ /* 0x0011e2000c101d08 */
[----:B------:R-:W-:Y:S01]  /*7380*/  @!P0 CALL.REL.NOINC `(.L_x_12861) ;  /* 0x0000001000008944 */ /* 0x000fe20003c00000 */
[----:B------:R-:W-:Y:S05]  /*7390*/  BRA `(.L_x_12926) ;  /* 0xffff949000007947 */ /* 0x000fea000383ffff */
.L_x_12861:
        /* <DEDUP_REMOVED lines=24> */
.L_x_12928:
[----:B0-----:R-:W-:Y:S05]  /*7520*/  BSYNC B0 ;  /* 0x0000000000007941 */ /* 0x001fea0003800000 */
.L_x_12927:
        /* <DEDUP_REMOVED lines=23> */
.L_x_12930:
[----:B------:R-:W1:Y:S02]  /*76a0*/  S2R R9, SR_TID.X ;  /* 0x0000000000097919 */ /* 0x000e640000002100 */
.L_x_12931:
[----:B0-----:R-:W-:Y:S05]  /*76b0*/  BSYNC B0 ;  /* 0x0000000000007941 */ /* 0x001fea0003800000 */
.L_x_12929:
[----:B-1----:R-:W-:-:S13]  /*76c0*/  ISETP.GE.AND P0, PT, R9, c[0x0][0x16c], PT ;  /* 0x00005b0009007a0c */ /* 0x002fda0003f06270 */
[----:B------:R-:W-:Y:S05]  /*76d0*/  @P0 EXIT ;  /* 0x000000000000094d */ /* 0x000fea0003800000 */
[----:B------:R-:W-:Y:S02]  /*76e0*/  IMAD R58, R58, c[0x0][0x288], RZ ;  /* 0x0000a2003a3a7a24 */ /* 0x000fe400078e02ff */
[----:B------:R-:W-:-:S04]  /*76f0*/  IMAD.WIDE.U32 R4, R59, c[0x0][0x288], RZ ;  /* 0x0000a2003b047a25 */ /* 0x000fc800078e00ff */
[----:B------:R-:W-:-:S05]  /*7700*/  IMAD R13, R59, c[0x0][0x28c], R58 ;  /* 0x0000a3003b0d7a24 */ /* 0x000fca00078e023a */
[----:B------:R-:W-:Y:S02]  /*7710*/  IADD3 R13, R5, R13, RZ ;  /* 0x0000000d050d7210 */ /* 0x000fe40007ffe0ff */
.L_x_12932:
        /* <DEDUP_REMOVED lines=17> */
.L_x_12933:
        /* <DEDUP_REMOVED lines=13> */
.L_x_14750:


//--------------------- .text._Z25selective_scan_bwd_kernelI32Selective_Scan_bwd_kernel_traitsILi32ELi8ELb1ELb1ELb1ELb1ELb1EN3c104HalfENS1_7complexIfEEEEv12SSMParamsBwd --------------------------
	.section	.text._Z25selective_scan_bwd_kernelI32Selective_Scan_bwd_kernel_traitsILi32ELi8ELb1ELb1ELb1ELb1ELb1EN3c104HalfENS1_7complexIfEEEEv12SSMParamsBwd,"ax",@progbits
	.sectioninfo	@"SHI_REGISTERS=214"
	.align	128
        .global         _Z25selective_scan_bwd_kernelI32Selective_Scan_bwd_kernel_traitsILi32ELi8ELb1ELb1ELb1ELb1ELb1EN3c104HalfENS1_7complexIfEEEEv12SSMParamsBwd
        .type           _Z25selective_scan_bwd_kernelI32Selective_Scan_bwd_kernel_traitsILi32ELi8ELb1ELb1ELb1ELb1ELb1EN3c104HalfENS1_7complexIfEEEEv12SSMParamsBwd,@function
        .size           _Z25selective_scan_bwd_kernelI32Selective_Scan_bwd_kernel_traitsILi32ELi8ELb1ELb1ELb1ELb1ELb1EN3c104HalfENS1_7complexIfEEEEv12SSMParamsBwd,(.L_x_14751 - _Z25selective_scan_bwd_kernelI32Selective_Scan_bwd_kernel_traitsILi32ELi8ELb1ELb1ELb1ELb1ELb1EN3c104HalfENS1_7complexIfEEEEv12SSMParamsBwd)
        .other          _Z25selective_scan_bwd_kernelI32Selective_Scan_bwd_kernel_traitsILi32ELi8ELb1ELb1ELb1ELb1ELb1EN3c104HalfENS1_7complexIfEEEEv12SSMParamsBwd,@"STO_CUDA_ENTRY STV_DEFAULT"
_Z25selective_scan_bwd_kernelI32Selective_Scan_bwd_kernel_traitsILi32ELi8ELb1ELb1ELb1ELb1ELb1EN3c104HalfENS1_7complexIfEEEEv12SSMParamsBwd:
.text._Z25selective_scan_bwd_kernelI32Selective_Scan_bwd_kernel_traitsILi32ELi8ELb1ELb1ELb1ELb1ELb1EN3c104HalfENS1_7complexIfEEEEv12SSMParamsBwd:
        /* <DEDUP_REMOVED lines=8> */
[----:B------:R-:W-:Y:S02]  /*0080*/  ISETP.NE.AND.EX P0, PT, RZ, c[0x0][0x23c], PT, P0 ;  /* 0x00008f00ff007a0c */ /* 0x000fe40003f05300 */
[----:B------:R-:W-:Y:S02]  /*0090*/  ISETP.NE.AND.EX P1, PT, RZ, c[0x0][0x254], PT, P1 ;  /* 0x00009500ff007a0c */ /* 0x000fe40003f25310 */
[----:B------:R-:W-:Y:S01]  /*00a0*/  MOV R63, RZ ;  /* 0x000000ff003f7202 */ /* 0x000fe20000000f00 */
[----:B-1----:R-:W1:Y:S01]  /*00b0*/  MUFU.RCP R0, R0 ;  /* 0x0000000000007308 */ /* 0x002e620000001000 */
[----:B0-----:R-:W-:-:S07]  /*00c0*/  SHF.R.S32.HI R65, RZ, 0x1f, R66 ;  /* 0x0000001fff417819 */ /* 0x001fce0000011442 */
[C---:B------:R-:W-:Y:S01]  /*00d0*/  @P0 LEA R2, P2, R66.reuse, c[0x0][0x238], 0x2 ;  /* 0x00008e0042020a11 */ /* 0x040fe200078410ff */
[----:B------:R-:W0:Y:S01]  /*00e0*/  S2R R62, SR_CTAID.X ;  /* 0x00000000003e7919 */ /* 0x000e220000002500 */
[C---:B------:R-:W-:Y:S02]  /*00f0*/  @P1 LEA R4, P3, R66.reuse, c[0x0][0x250], 0x2 ;  /* 0x0000940042041a11 */ /* 0x040fe400078610ff */
[C-C-:B------:R-:W-:Y:S02]  /*0100*/  @P0 LEA.HI.X R3, R66.reuse, c[0x0][0x23c], R65.reuse, 0x2, P2 ;  /* 0x00008f0042030a11 */ /* 0x140fe400010f1441 */
[----:B------:R-:W-:Y:S02]  /*0110*/  @P1 LEA.HI.X R5, R66, c[0x0][0x254], R65, 0x2, P3 ;  /* 0x0000950042051a11 */ /* 0x000fe400018f1441 */
[----:B-1----:R-:W-:Y:S01]  /*0120*/  IADD3 R6, R0, 0xffffffe, RZ ;  /* 0x0ffffffe00067810 */ /* 0x002fe20007ffe0ff */
[----:B------:R1:W5:Y:S03]  /*0130*/  @P0 LDG.E R64, [R2.64] ;  /* 0x0000000802400981 */ /* 0x000366000c1e1900 */
[----:B------:R2:W3:Y:S01]  /*0140*/  F2I.FTZ.U32.TRUNC.NTZ R7, R6 ;  /* 0x0000000600077305 */ /* 0x0004e2000021f000 */
[----:B------:R4:W5:Y:S01]  /*0150*/  @P1 LDG.E R63, [R4.64] ;  /* 0x00000008043f1981 */ /* 0x000962000c1e1900 */
[----:B------:R-:W-:Y:S01]  /*0160*/  IABS R0, R66 ;  /* 0x0000004200007213 */ /* 0x000fe20000000000 */
[----:B------:R-:W-:Y:S01]  /*0170*/  IMAD R21, R65, c[0x0][0x280], RZ ;  /* 0x0000a00041157a24 */ /* 0x000fe200078e02ff */
[----:B------:R-:W-:Y:S01]  /*0180*/  ISETP.NE.AND P0, PT, RZ, c[0x0][0x178], PT ;  /* 0x00005e00ff007a0c */ /* 0x000fe20003f05270 */
[----:B------:R-:W-:Y:S01]  /*0190*/  CS2R R32, SRZ ;  /* 0x0000000000207805 */ /* 0x000fe2000001ff00 */
[----:B------:R-:W-:Y:S01]  /*01a0*/  MOV R12, c[0x0][0x174] ;  /* 0x00005d00000c7a02 */ /* 0x000fe20000000f00 */
[----:B------:R-:W-:Y:S01]  /*01b0*/  IMAD R21, R66, c[0x0][0x284], R21 ;  /* 0x0000a10042157a24 */ /* 0x000fe200078e0215 */
[----:B------:R-:W-:Y:S01]  /*01c0*/  CS2R R30, SRZ ;  /* 0x00000000001e7805 */ /* 0x000fe2000001ff00 */
[----:B--2---:R-:W-:Y:S01]  /*01d0*/  HFMA2.MMA R6, -RZ, RZ, 0, 0 ;  /* 0x00000000ff067435 */ /* 0x004fe200000001ff */
[----:B------:R-:W-:Y:S01]  /*01e0*/  MOV R58, RZ ;  /* 0x000000ff003a7202 */ /* 0x000fe20000000f00 */
[----:B------:R-:W-:Y:S01]  /*01f0*/  HFMA2.MMA R67, -RZ, RZ, 0, 0 ;  /* 0x00000000ff437435 */ /* 0x000fe200000001ff */
[----:B0-----:R-:W-:-:S02]  /*0200*/  SHF.R.S32.HI R60, RZ, 0x1f, R62 ;  /* 0x0000001fff3c7819 */ /* 0x001fc4000001143e */
[----:B---3--:R-:W-:-:S03]  /*0210*/  IADD3 R8, RZ, -R7, RZ ;  /* 0x80000007ff087210 */ /* 0x008fc60007ffe0ff */
[C---:B----4-:R-:W-:Y:S02]  /*0220*/  IMAD R5, R60.reuse, c[0x0][0x1d0], RZ ;  /* 0x000074003c057a24 */ /* 0x050fe400078e02ff */
[----:B------:R-:W-:Y:S02]  /*0230*/  IMAD R11, R60, c[0x0][0x278], RZ ;  /* 0x00009e003c0b7a24 */ /* 0x000fe400078e02ff */
[----:B-1----:R-:W-:Y:S02]  /*0240*/  IMAD R3, R8, R19, RZ ;  /* 0x0000001308037224 */ /* 0x002fe400078e02ff */
[----:B------:R-:W-:Y:S02]  /*0250*/  IMAD R5, R62, c[0x0][0x1d4], R5 ;  /* 0x000075003e057a24 */ /* 0x000fe400078e0205 */
[----:B------:R-:W-:Y:S01]  /*0260*/  IMAD.HI.U32 R7, R7, R3, R6 ;  /* 0x0000000307077227 */ /* 0x000fe200078e0006 */
[----:B------:R-:W-:-:S03]  /*0270*/  LOP3.LUT R6, R66, c[0x0][0x178], RZ, 0x3c, !PT ;  /* 0x00005e0042067a12 */ /* 0x000fc600078e3cff */
[----:B------:R-:W-:Y:S01]  /*0280*/  IMAD.WIDE.U32 R2, R62, c[0x0][0x1d0], RZ ;  /* 0x000074003e027a25 */ /* 0x000fe200078e00ff */
[----:B------:R-:W-:-:S03]  /*0290*/  ISETP.GE.AND P3, PT, R6, RZ, PT ;  /* 0x000000ff0600720c */ /* 0x000fc60003f66270 */
[----:B------:R-:W-:Y:S01]  /*02a0*/  IMAD.HI.U32 R61, R7, R0, RZ ;  /* 0x00000000073d7227 */ /* 0x000fe200078e00ff */
[----:B------:R-:W-:-:S03]  /*02b0*/  IADD3 R3, R3, R5, RZ ;  /* 0x0000000503037210 */ /* 0x000fc60007ffe0ff */
[C---:B------:R-:W-:Y:S01]  /*02c0*/  IMAD R7, R60.reuse, c[0x0][0x1e0], RZ ;  /* 0x000078003c077a24 */ /* 0x040fe200078e02ff */
[----:B------:R-:W-:Y:S01]  /*02d0*/  IADD3 R4, -R61, RZ, RZ ;  /* 0x000000ff3d047210 */ /* 0x000fe20007ffe1ff */
[----:B------:R-:W-:Y:S02]  /*02e0*/  IMAD R17, R60, c[0x0][0x1b0], RZ ;  /* 0x00006c003c117a24 */ /* 0x000fe400078e02ff */
[C---:B------:R-:W-:Y:S02]  /*02f0*/  IMAD R9, R62.reuse, c[0x0][0x1e4], R7 ;  /* 0x000079003e097a24 */ /* 0x040fe400078e0207 */
[----:B------:R-:W-:Y:S02]  /*0300*/  IMAD R0, R19, R4, R0 ;  /* 0x0000000413007224 */ /* 0x000fe400078e0200 */
[----:B------:R-:W-:-:S03]  /*0310*/  IMAD.WIDE.U32 R4, R62, c[0x0][0x1e0], RZ ;  /* 0x000078003e047a25 */ /* 0x000fc600078e00ff */
[----:B------:R-:W-:Y:S01]  /*0320*/  ISETP.GT.U32.AND P2, PT, R19, R0, PT ;  /* 0x000000001300720c */ /* 0x000fe20003f44070 */
[----:B------:R-:W-:Y:S01]  /*0330*/  IMAD.WIDE.U32 R6, R62, c[0x0][0x278], RZ ;  /* 0x00009e003e067a25 */ /* 0x000fe200078e00ff */
[----:B------:R-:W-:-:S03]  /*0340*/  IADD3 R5, R5, R9, RZ ;  /* 0x0000000905057210 */ /* 0x000fc60007ffe0ff */
[----:B------:R-:W-:Y:S02]  /*0350*/  IMAD R15, R60, c[0x0][0x190], RZ ;  /* 0x000064003c0f7a24 */ /* 0x000fe400078e02ff */
[C---:B------:R-:W-:Y:S02]  /*0360*/  IMAD R13, R62.reuse, c[0x0][0x27c], R11 ;  /* 0x00009f003e0d7a24 */ /* 0x040fe400078e020b */
[----:B------:R-:W-:-:S03]  /*0370*/  IMAD.WIDE.U32 R10, R62, c[0x0][0x1b0], RZ ;  /* 0x00006c003e0a7a25 */ /* 0x000fc600078e00ff */
[----:B------:R-:W-:Y:S01]  /*0380*/  IADD3 R7, R7, R13, RZ ;  /* 0x0000000d07077210 */ /* 0x000fe20007ffe0ff */
[----:B------:R-:W-:Y:S01]  /*0390*/  IMAD R17, R62, c[0x0][0x1b4], R17 ;  /* 0x00006d003e117a24 */ /* 0x000fe200078e0211 */
[-C--:B------:R-:W-:Y:S01]  /*03a0*/  @!P2 IADD3 R0, R0, -R19.reuse, RZ ;  /* 0x800000130000a210 */ /* 0x080fe20007ffe0ff */
[----:B------:R-:W-:Y:S01]  /*03b0*/  IMAD.WIDE.U32 R8, R62, c[0x0][0x190], RZ ;  /* 0x000064003e087a25 */ /* 0x000fe200078e00ff */
[----:B------:R-:W-:Y:S02]  /*03c0*/  @!P2 IADD3 R61, R61, 0x1, RZ ;  /* 0x000000013d3da810 */ /* 0x000fe40007ffe0ff */
[----:B------:R-:W-:Y:S01]  /*03d0*/  ISETP.GE.U32.AND P1, PT, R0, R19, PT ;  /* 0x000000130000720c */ /* 0x000fe20003f26070 */
[----:B------:R-:W-:Y:S01]  /*03e0*/  IMAD R15, R62, c[0x0][0x194], R15 ;  /* 0x000065003e0f7a24 */ /* 0x000fe200078e020f */
[----:B------:R-:W-:Y:S01]  /*03f0*/  IADD3 R11, R11, R17, RZ ;  /* 0x000000110b0b7210 */ /* 0x000fe20007ffe0ff */
[----:B------:R-:W-:Y:S01]  /*0400*/  IMAD R19, R65, c[0x0][0x1e8], RZ ;  /* 0x00007a0041137a24 */ /* 0x000fe200078e02ff */
[----:B------:R-:W-:Y:S01]  /*0410*/  LEA R13, R12, 0xffffff00, 0x8 ;  /* 0xffffff000c0d7811 */ /* 0x000fe200078e40ff */
[----:B------:R-:W-:Y:S01]  /*0420*/  IMAD.WIDE.U32 R4, R66, c[0x0][0x1e8], R4 ;  /* 0x00007a0042047a25 */ /* 0x000fe200078e0004 */
[----:B------:R-:W-:-:S02]  /*0430*/  IADD3 R9, R9, R15, RZ ;  /* 0x0000000f09097210 */ /* 0x000fc40007ffe0ff */
[----:B------:R-:W-:Y:S01]  /*0440*/  SHF.R.S32.HI R15, RZ, 0x1f, R13 ;  /* 0x0000001fff0f7819 */ /* 0x000fe2000001140d */
[----:B------:R-:W-:Y:S01]  /*0450*/  IMAD R17, R65, c[0x0][0x1d8], RZ ;  /* 0x0000760041117a24 */ /* 0x000fe200078e02ff */
[----:B------:R-:W-:Y:S01]  /*0460*/  IADD3 R29, P2, R13, R4, RZ ;  /* 0x000000040d1d7210 */ /* 0x000fe20007f5e0ff */
[C---:B------:R-:W-:Y:S02]  /*0470*/  IMAD.WIDE.U32 R2, R66.reuse, c[0x0][0x1d8], R2 ;  /* 0x0000760042027a25 */ /* 0x040fe400078e0002 */
[----:B------:R-:W-:Y:S02]  /*0480*/  @P1 IADD3 R61, R61, 0x1, RZ ;  /* 0x000000013d3d1810 */ /* 0x000fe40007ffe0ff */
[C---:B------:R-:W-:Y:S01]  /*0490*/  IMAD R19, R66.reuse, c[0x0][0x1ec], R19 ;  /* 0x00007b0042137a24 */ /* 0x040fe200078e0213 */
[----:B------:R-:W-:Y:S01]  /*04a0*/  IADD3 R55, P1, R13, R2, RZ ;  /* 0x000000020d377210 */ /* 0x000fe20007f3e0ff */
[C---:B------:R-:W-:Y:S01]  /*04b0*/  IMAD R17, R66.reuse, c[0x0][0x1dc], R17 ;  /* 0x0000770042117a24 */ /* 0x040fe200078e0211 */
[----:B------:R-:W-:Y:S01]  /*04c0*/  @!P3 IADD3 R61, -R61, RZ, RZ ;  /* 0x000000ff3d3db210 */ /* 0x000fe20007ffe1ff */
[----:B------:R-:W-:Y:S01]  /*04d0*/  IMAD.WIDE.U32 R6, R66, c[0x0][0x280], R6 ;  /* 0x0000a00042067a25 */ /* 0x000fe200078e0006 */
        /* <DEDUP_REMOVED lines=10> */
[----:B------:R-:W-:Y:S01]  /*0580*/  IMAD R0, R145, c[0x0][0x1a8], RZ ;  /* 0x00006a0091007a24 */ /* 0x000fe200078e02ff */
        /* <DEDUP_REMOVED lines=43> */
.L_x_13000:
        /* <DEDUP_REMOVED lines=89> */
.L_x_12936:
[----:B------:R-:W-:Y:S05]  /*0dd0*/  BSYNC B0 ;  /* 0x0000000000007941 */ /* 0x000fea0003800000 */
.L_x_12935:
        /* <DEDUP_REMOVED lines=35> */
.L_x_12938:
[----:B------:R-:W-:Y:S05]  /*1010*/  BSYNC B0 ;  /* 0x0000000000007941 */ /* 0x000fea0003800000 */
.L_x_12937:
        /* <DEDUP_REMOVED lines=33> */
.L_x_12940:
[----:B------:R-:W-:Y:S05]  /*1230*/  BSYNC B0 ;  /* 0x0000000000007941 */ /* 0x000fea0003800000 */
.L_x_12939:
        /* <DEDUP_REMOVED lines=33> */
.L_x_12942:
[----:B------:R-:W-:Y:S05]  /*1450*/  BSYNC B0 ;  /* 0x0000000000007941 */ /* 0x000fea0003800000 */
.L_x_12941:
        /* <DEDUP_REMOVED lines=33> */
.L_x_12944:
[----:B------:R-:W-:Y:S05]  /*1670*/  BSYNC B0 ;  /* 0x0000000000007941 */ /* 0x000fea0003800000 */
.L_x_12943:
        /* <DEDUP_REMOVED lines=33> */
.L_x_12946:
[----:B------:R-:W-:Y:S05]  /*1890*/  BSYNC B0 ;  /* 0x0000000000007941 */ /* 0x000fea0003800000 */
.L_x_12945:
        /* <DEDUP_REMOVED lines=33> */
.L_x_12948:
[----:B------:R-:W-:Y:S05]  /*1ab0*/  BSYNC B0 ;  /* 0x0000000000007941 */ /* 0x000fea0003800000 */
.L_x_12947:
        /* <DEDUP_REMOVED lines=33> */
.L_x_12950:
[----:B------:R-:W-:Y:S05]  /*1cd0*/  BSYNC B0 ;  /* 0x0000000000007941 */ /* 0x000fea0003800000 */
.L_x_12949:
[----:B------:R-:W-:Y:S06]  /*1ce0*/  BAR.SYNC.DEFER_BLOCKING 0x0 ;  /* 0x0000000000007b1d */ /* 0x000fec0000010000 */
[----:B------:R2:W3:Y:S01]  /*1cf0*/  LDG.E.128 R20, [R12.64] ;  /* 0x000000080c147981 */ /* 0x0004e2000c1e1d00 */
        /* <DEDUP_REMOVED lines=11> */
[----:B---3--:R-:W-:Y:S01]  /*1db0*/  STS.128 [R57.X16], R20 ;  /* 0x0000001439007388 */ /* 0x008fe2000000cc00 */
[----:B------:R-:W-:-:S06]  /*1dc0*/  NOP ;  /* 0x0000000000007918 */ /* 0x000fcc0000000000 */
[----:B------:R-:W2:Y:S04]  /*1dd0*/  LDS.128 R16, [R57.X16] ;  /* 0x0000000039107984 */ /* 0x000ea8000000cc00 */
[----:B------:R-:W-:Y:S06]  /*1de0*/  BAR.SYNC.DEFER_BLOCKING 0x0 ;  /* 0x0000000000007b1d */ /* 0x000fec0000010000 */
[----:B0-----:R0:W3:Y:S01]  /*1df0*/  LDG.E.128 R24, [R12.64] ;  /* 0x000000080c187981 */ /* 0x0010e2000c1e1d00 */
[----:B--2---:R-:W-:-:S02]  /*1e00*/  HADD2.F32 R36, -RZ, R16.H0_H0 ;  /* 0x20000010ff247230 */ /* 0x004fc40000004100 */
[----:B------:R-:W-:Y:S02]  /*1e10*/  HADD2.F32 R37, -RZ, R16.H1_H1 ;  /* 0x30000010ff257230 */ /* 0x000fe40000004100 */
[--C-:B------:R-:W-:Y:S01]  /*1e20*/  HADD2.F32 R69, -RZ, R17.reuse.H1_H1 ;  /* 0x30000011ff457230 */ /* 0x100fe20000004100 */
[----:B------:R-:W-:Y:S01]  /*1e30*/  FMUL.FTZ R14, R36, -1.4426950216293334961 ;  /* 0xbfb8aa3b240e7820 */ /* 0x000fe20000410000 */
[----:B------:R-:W-:Y:S01]  /*1e40*/  HADD2.F32 R39, -RZ, R17.H0_H0 ;  /* 0x20000011ff277230 */ /* 0x000fe20000004100 */
[----:B------:R-:W-:Y:S01]  /*1e50*/  FMUL.FTZ R15, R37, -1.4426950216293334961 ;  /* 0xbfb8aa3b250f7820 */ /* 0x000fe20000410000 */
[--C-:B------:R-:W-:Y:S01]  /*1e60*/  HADD2.F32 R78, -RZ, R19.reuse.H0_H0 ;  /* 0x20000013ff4e7230 */ /* 0x100fe20000004100 */
[----:B0-----:R-:W-:Y:S01]  /*1e70*/  FMUL.FTZ R12, R69, -1.4426950216293334961 ;  /* 0xbfb8aa3b450c7820 */ /* 0x001fe20000410000 */
[----:B------:R-:W-:Y:S01]  /*1e80*/  MUFU.EX2 R16, R14 ;  /* 0x0000000e00107308 */ /* 0x000fe20000000800 */
[----:B------:R-:W-:Y:S01]  /*1e90*/  FMUL.FTZ R21, R39, -1.4426950216293334961 ;  /* 0xbfb8aa3b27157820 */ /* 0x000fe20000410000 */
[----:B------:R-:W-:Y:S01]  /*1ea0*/  HADD2.F32 R81, -RZ, R19.H1_H1 ;  /* 0x30000013ff517230 */ /* 0x000fe20000004100 */
[----:B------:R-:W-:Y:S01]  /*1eb0*/  FMUL.FTZ R70, R78, -1.4426950216293334961 ;  /* 0xbfb8aa3b4e467820 */ /* 0x000fe20000410000 */
[----:B------:R-:W-:-:S02]  /*1ec0*/  HADD2.F32 R72, -RZ, R18.H0_H0 ;  /* 0x20000012ff487230 */ /* 0x000fc40000004100 */
[----:B------:R-:W-:Y:S01]  /*1ed0*/  HADD2.F32 R75, -RZ, R18.H1_H1 ;  /* 0x30000012ff4b7230 */ /* 0x000fe20000004100 */
[----:B------:R-:W-:Y:S01]  /*1ee0*/  FMUL.FTZ R19, R81, -1.4426950216293334961 ;  /* 0xbfb8aa3b51137820 */ /* 0x000fe20000410000 */
[----:B------:R-:W0:Y:S01]  /*1ef0*/  MUFU.EX2 R20, R15 ;  /* 0x0000000f00147308 */ /* 0x000e220000000800 */
[----:B------:R-:W-:Y:S02]  /*1f00*/  FMUL.FTZ R17, R72, -1.4426950216293334961 ;  /* 0xbfb8aa3b48117820 */ /* 0x000fe40000410000 */
[----:B------:R-:W-:-:S05]  /*1f10*/  FMUL.FTZ R22, R75, -1.4426950216293334961 ;  /* 0xbfb8aa3b4b167820 */ /* 0x000fca0000410000 */
[----:B------:R-:W2:Y:S08]  /*1f20*/  MUFU.EX2 R23, R12 ;  /* 0x0000000c00177308 */ /* 0x000eb00000000800 */
[----:B------:R-:W-:Y:S01]  /*1f30*/  MUFU.EX2 R21, R21 ;  /* 0x0000001500157308 */ /* 0x000fe20000000800 */
[----:B0-----:R-:W-:-:S07]  /*1f40*/  FADD.FTZ R20, R20, 1 ;  /* 0x3f80000014147421 */ /* 0x001fce0000010000 */
[----:B------:R-:W0:Y:S01]  /*1f50*/  MUFU.EX2 R74, R70 ;  /* 0x00000046004a7308 */ /* 0x000e220000000800 */
[----:B--2---:R-:W-:-:S07]  /*1f60*/  FADD.FTZ R23, R23, 1 ;  /* 0x3f80000017177421 */ /* 0x004fce0000010000 */
[----:B------:R2:W4:Y:S08]  /*1f70*/  MUFU.EX2 R82, R19 ;  /* 0x0000001300527308 */ /* 0x0005300000000800 */
[----:B------:R5:W-:Y:S01]  /*1f80*/  MUFU.EX2 R18, R17 ;  /* 0x0000001100127308 */ /* 0x000be20000000800 */
[----:B0-----:R-:W-:Y:S01]  /*1f90*/  FADD.FTZ R79, R74, 1 ;  /* 0x3f8000004a4f7421 */ /* 0x001fe20000010000 */
[----:B-12---:R-:W-:-:S06]  /*1fa0*/  HADD2.F32 R19, -RZ, R9.H1_H1 ;  /* 0x30000009ff137230 */ /* 0x006fcc0000004100 */
[----:B------:R0:W1:Y:S01]  /*1fb0*/  MUFU.EX2 R71, R22 ;  /* 0x0000001600477308 */ /* 0x0000620000000800 */
[----:B-----5:R-:W-:Y:S01]  /*1fc0*/  FADD.FTZ R17, R16, 1 ;  /* 0x3f80000010117421 */ /* 0x020fe20000010000 */
[--C-:B------:R-:W-:Y:S01]  /*1fd0*/  HADD2.F32 R16, -RZ, R8.reuse.H0_H0 ;  /* 0x20000008ff107230 */ /* 0x100fe20000004100 */
[----:B----4-:R-:W-:Y:S01]  /*1fe0*/  FADD.FTZ R82, R82, 1 ;  /* 0x3f80000052527421 */ /* 0x010fe20000010000 */
[----:B------:R-:W-:-:S04]  /*1ff0*/  HADD2.F32 R8, -RZ, R8.H1_H1 ;  /* 0x30000008ff087230 */ /* 0x000fc80000004100 */
[----:B------:R-:W2:Y:S01]  /*2000*/  MUFU.RCP R17, R17 ;  /* 0x0000001100117308 */ /* 0x000ea20000001000 */
[----:B0-----:R-:W-:Y:S01]  /*2010*/  FADD.FTZ R22, R21, 1 ;  /* 0x3f80000015167421 */ /* 0x001fe20000010000 */
[----:B------:R-:W-:-:S06]  /*2020*/  HADD2.F32 R21, -RZ, R10.H1_H1 ;  /* 0x3000000aff157230 */ /* 0x000fcc0000004100 */
[----:B------:R0:W4:Y:S08]  /*2030*/  MUFU.RCP R70, R23 ;  /* 0x0000001700467308 */ /* 0x0001300000001000 */
[----:B------:R5:W2:Y:S01]  /*2040*/  MUFU.RCP R38, R20 ;  /* 0x0000001400267308 */ /* 0x000aa20000001000 */
[----:B0-----:R-:W-:-:S07]  /*2050*/  HADD2.F32 R23, -RZ, R11.H1_H1 ;  /* 0x3000000bff177230 */ /* 0x001fce0000004100 */
[----:B------:R0:W2:Y:S01]  /*2060*/  MUFU.RCP R68, R22 ;  /* 0x0000001600447308 */ /* 0x0000a20000001000 */
[----:B-----5:R-:W-:Y:S01]  /*2070*/  HADD2.F32 R20, -RZ, R10.H0_H0 ;  /* 0x2000000aff147230 */ /* 0x020fe20000004100 */
[----:B-1----:R-:W-:-:S06]  /*2080*/  FADD.FTZ R10, R71, 1 ;  /* 0x3f800000470a7421 */ /* 0x002fcc0000010000 */
[----:B------:R-:W1:Y:S01]  /*2090*/  MUFU.RCP R76, R10 ;  /* 0x0000000a004c7308 */ /* 0x000e620000001000 */
[----:B0-----:R-:W-:-:S07]  /*20a0*/  HADD2.F32 R22, -RZ, R11.H0_H0 ;  /* 0x2000000bff167230 */ /* 0x001fce0000004100 */
[----:B------:R-:W0:Y:S08]  /*20b0*/  MUFU.RCP R79, R79 ;  /* 0x0000004f004f7308 */ /* 0x000e300000001000 */
[----:B------:R-:W5:Y:S01]  /*20c0*/  MUFU.RCP R82, R82 ;  /* 0x0000005200527308 */ /* 0x000f620000001000 */
[----:B---3--:R3:W-:Y:S01]  /*20d0*/  STS.128 [R57.X16], R24 ;  /* 0x0000001839007388 */ /* 0x0087e2000000cc00 */
[----:B------:R-:W-:-:S06]  /*20e0*/  NOP ;  /* 0x0000000000007918 */ /* 0x000fcc0000000000 */
[----:B------:R-:W0:Y:S01]  /*20f0*/  LDS.128 R12, [R57.X16] ;  /* 0x00000000390c7984 */ /* 0x000e22000000cc00 */
[----:B---3--:R-:W-:Y:S01]  /*2100*/  FADD.FTZ R25, R18, 1 ;  /* 0x3f80000012197421 */ /* 0x008fe20000010000 */
[----:B------:R-:W-:Y:S01]  /*2110*/  HADD2.F32 R18, -RZ, R9.H0_H0 ;  /* 0x20000009ff127230 */ /* 0x000fe20000004100 */
[----:B--2---:R-:W-:Y:S02]  /*2120*/  FADD.FTZ R9, -R17, 1 ;  /* 0x3f80000011097421 */ /* 0x004fe40000010100 */
[----:B------:R2:W3:Y:S02]  /*2130*/  MUFU.RCP R73, R25 ;  /* 0x0000001900497308 */ /* 0x0004e40000001000 */
[C---:B------:R-:W-:Y:S02]  /*2140*/  FFMA.FTZ R9, R36.reuse, R9, 1 ;  /* 0x3f80000024097423 */ /* 0x040fe40000010009 */
[----:B--2---:R-:W-:Y:S02]  /*2150*/  FMUL.FTZ R25, R36, R17 ;  /* 0x0000001124197220 */ /* 0x004fe40000410000 */
[----:B----4-:R-:W-:-:S04]  /*2160*/  FADD.FTZ R36, -R70, 1 ;  /* 0x3f80000046247421 */ /* 0x010fc80000010100 */
[----:B------:R-:W-:Y:S01]  /*2170*/  FFMA.FTZ R36, R69, R36, 1 ;  /* 0x3f80000045247423 */ /* 0x000fe20000010024 */
[--C-:B0-----:R-:W-:Y:S02]  /*2180*/  HADD2.F32 R24, -RZ, R12.reuse.H0_H0 ;  /* 0x2000000cff187230 */ /* 0x101fe40000004100 */
[--C-:B------:R-:W-:Y:S02]  /*2190*/  HADD2.F32 R71, -RZ, R13.reuse.H1_H1 ;  /* 0x3000000dff477230 */ /* 0x100fe40000004100 */
[----:B------:R-:W-:Y:S01]  /*21a0*/  HADD2.F32 R26, -RZ, R12.H1_H1 ;  /* 0x3000000cff1a7230 */ /* 0x000fe20000004100 */
[----:B------:R-:W-:Y:S01]  /*21b0*/  FMUL.FTZ R10, R16, R24 ;  /* 0x00000018100a7220 */ /* 0x000fe20000410000 */
[----:B------:R-:W-:Y:S01]  /*21c0*/  HADD2.F32 R27, -RZ, R13.H0_H0 ;  /* 0x2000000dff1b7230 */ /* 0x000fe20000004100 */
[----:B------:R-:W-:Y:S01]  /*21d0*/  FADD.FTZ R12, -R38, 1 ;  /* 0x3f800000260c7421 */ /* 0x000fe20000010100 */
[--C-:B------:R-:W-:Y:S01]  /*21e0*/  HADD2.F32 R80, -RZ, R15.reuse.H0_H0 ;  /* 0x2000000fff507230 */ /* 0x100fe20000004100 */
        /* <DEDUP_REMOVED lines=9> */
[C---:B------:R-:W-:Y:S02]  /*2280*/  FFMA.FTZ R12, R37.reuse, R12, 1 ;  /* 0x3f800000250c7423 */ /* 0x040fe4000001000c */
[----:B------:R-:W-:Y:S02]  /*2290*/  FMUL.FTZ R37, R37, R38 ;  /* 0x0000002625257220 */ /* 0x000fe40000410000 */
[----:B------:R-:W-:Y:S02]  /*22a0*/  FMUL.FTZ R11, R38, R11 ;  /* 0x0000000b260b7220 */ /* 0x000fe40000410000 */
[----:B------:R-:W-:-:S02]  /*22b0*/  FFMA.FTZ R14, R39, R14, 1 ;  /* 0x3f800000270e7423 */ /* 0x000fc4000001000e */
[----:B------:R-:W-:Y:S02]  /*22c0*/  FMUL.FTZ R13, R68, R13 ;  /* 0x0000000d440d7220 */ /* 0x000fe40000410000 */
[----:B------:R-:W-:Y:S02]  /*22d0*/  FMUL.FTZ R9, R10, R9 ;  /* 0x000000090a097220 */ /* 0x000fe40000410000 */
[----:B------:R-:W-:Y:S02]  /*22e0*/  FMUL.FTZ R36, R15, R36 ;  /* 0x000000240f247220 */ /* 0x000fe40000410000 */
[----:B-1----:R-:W-:Y:S02]  /*22f0*/  FADD.FTZ R10, -R76, 1 ;  /* 0x3f8000004c0a7421 */ /* 0x002fe40000010100 */
[----:B------:R-:W-:Y:S02]  /*2300*/  FADD.FTZ R15, -R79, 1 ;  /* 0x3f8000004f0f7421 */ /* 0x000fe40000010100 */
[----:B-----5:R-:W-:-:S02]  /*2310*/  FADD.FTZ R38, -R82, 1 ;  /* 0x3f80000052267421 */ /* 0x020fc40000010100 */
[----:B------:R-:W-:Y:S02]  /*2320*/  FMUL.FTZ R13, R13, R14 ;  /* 0x0000000e0d0d7220 */ /* 0x000fe40000410000 */
[----:B------:R-:W-:Y:S02]  /*2330*/  FMUL.FTZ R12, R11, R12 ;  /* 0x0000000c0b0c7220 */ /* 0x000fe40000410000 */
[----:B------:R-:W-:Y:S01]  /*2340*/  FFMA.FTZ R14, R75, R10, 1 ;  /* 0x3f8000004b0e7423 */ /* 0x000fe2000001000a */
[----:B------:R-:W-:Y:S01]  /*2350*/  F2FP.PACK_AB R13, R36, R13 ;  /* 0x0000000d240d723e */ /* 0x000fe200000000ff */
[----:B------:R-:W-:Y:S01]  /*2360*/  FFMA.FTZ R17, R78, R15, 1 ;  /* 0x3f8000004e117423 */ /* 0x000fe2000001000f */
[----:B------:R-:W-:Y:S01]  /*2370*/  F2FP.PACK_AB R12, R12, R9 ;  /* 0x000000090c0c723e */ /* 0x000fe200000000ff */
[----:B------:R-:W-:Y:S01]  /*2380*/  FFMA.FTZ R84, R81, R38, 1 ;  /* 0x3f80000051547423 */ /* 0x000fe20000010026 */
[----:B------:R-:W-:Y:S01]  /*2390*/  HADD2.F32 R9, -RZ, R4.H0_H0 ;  /* 0x20000004ff097230 */ /* 0x000fe20000004100 */
[----:B---3--:R-:W-:-:S02]  /*23a0*/  FADD.FTZ R11, -R73, 1 ;  /* 0x3f800000490b7421 */ /* 0x008fc40000010100 */
        /* <DEDUP_REMOVED lines=14> */
[----:B------:R-:W-:Y:S02]  /*2490*/  FMUL.FTZ R84, R16, R25 ;  /* 0x0000001910547220 */ /* 0x000fe40000410000 */
[----:B------:R-:W-:Y:S01]  /*24a0*/  IMAD R11, R60, c[0x0][0x2e8], RZ ;  /* 0x0000ba003c0b7a24 */ /* 0x000fe200078e02ff */
[----:B------:R-:W-:Y:S01]  /*24b0*/  F2FP.PACK_AB R15, R38, R17 ;  /* 0x00000011260f723e */ /* 0x000fe200000000ff */
[----:B------:R-:W-:Y:S01]  /*24c0*/  BAR.SYNC.DEFER_BLOCKING 0x0 ;  /* 0x0000000000007b1d */ /* 0x000fe20000010000 */
[----:B------:R-:W-:Y:S01]  /*24d0*/  FFMA.FTZ R36, R84, R9, R67 ;  /* 0x0000000954247223 */ /* 0x000fe20000010043 */
[----:B------:R-:W-:Y:S01]  /*24e0*/  HADD2.F32 R38, -RZ, R4.H1_H1 ;  /* 0x30000004ff267230 */ /* 0x000fe20000004100 */
[----:B------:R-:W-:Y:S02]  /*24f0*/  IMAD R67, R62, c[0x0][0x2ec], R11 ;  /* 0x0000bb003e437a24 */ /* 0x000fe400078e020b */
[----:B------:R-:W-:-:S02]  /*2500*/  FMUL.FTZ R85, R8, R37 ;  /* 0x0000002508557220 */ /* 0x000fc40000410000 */
[----:B------:R-:W-:-:S04]  /*2510*/  IMAD.WIDE.U32 R16, R62, c[0x0][0x2e8], R2 ;  /* 0x0000ba003e107a25 */ /* 0x000fc800078e0002 */
[----:B------:R-:W-:Y:S01]  /*2520*/  FMUL.FTZ R39, R39, R68 ;  /* 0x0000004427277220 */ /* 0x000fe20000410000 */
[----:B------:R-:W-:Y:S01]  /*2530*/  IADD3 R17, R17, R67, RZ ;  /* 0x0000004311117210 */ /* 0x000fe20007ffe0ff */
[----:B------:R-:W-:Y:S01]  /*2540*/  FFMA.FTZ R36, R85, R38, R36 ;  /* 0x0000002655247223 */ /* 0x000fe20000010024 */
[----:B------:R-:W-:Y:S01]  /*2550*/  HADD2.F32 R38, -RZ, R5.H0_H0 ;  /* 0x20000005ff267230 */ /* 0x000fe20000004100 */
[----:B------:R-:W-:Y:S01]  /*2560*/  FMUL.FTZ R87, R18, R39 ;  /* 0x0000002712577220 */ /* 0x000fe20000410000 */
[----:B------:R-:W-:Y:S01]  /*2570*/  MOV R18, c[0x0][0x16c] ;  /* 0x00005b0000127a02 */ /* 0x000fe20000000f00 */
[----:B------:R-:W-:Y:S01]  /*2580*/  FMUL.FTZ R70, R69, R70 ;  /* 0x0000004645467220 */ /* 0x000fe20000410000 */
[--C-:B------:R-:W-:Y:S01]  /*2590*/  HADD2.F32 R67, -RZ, R7.reuse.H1_H1 ;  /* 0x30000007ff437230 */ /* 0x100fe20000004100 */
[----:B------:R-:W-:Y:S01]  /*25a0*/  FFMA.FTZ R36, R87, R38, R36 ;  /* 0x0000002657247223 */ /* 0x000fe20000010024 */
[----:B------:R-:W-:Y:S01]  /*25b0*/  ISETP.GE.AND P1, PT, R18, 0x1, PT ;  /* 0x000000011200780c */ /* 0x000fe20003f26270 */
[----:B------:R-:W-:Y:S01]  /*25c0*/  FMUL.FTZ R19, R19, R70 ;  /* 0x0000004613137220 */ /* 0x000fe20000410000 */
[----:B------:R-:W-:Y:S01]  /*25d0*/  HADD2.F32 R18, -RZ, R7.H0_H0 ;  /* 0x20000007ff127230 */ /* 0x000fe20000004100 */
[----:B------:R-:W-:Y:S01]  /*25e0*/  FMUL.FTZ R73, R72, R73 ;  /* 0x0000004948497220 */ /* 0x000fe20000410000 */
[----:B------:R0:W-:Y:S01]  /*25f0*/  STS.128 [R57.X16], R12 ;  /* 0x0000000c39007388 */ /* 0x0001e2000000cc00 */
[----:B------:R-:W-:-:S06]  /*2600*/  NOP ;  /* 0x0000000000007918 */ /* 0x000fcc0000000000 */
[----:B------:R-:W1:Y:S01]  /*2610*/  LDS.128 R8, [R57.X16] ;  /* 0x0000000039087984 */ /* 0x000e62000000cc00 */
[----:B------:R-:W-:Y:S02]  /*2620*/  FMUL.FTZ R76, R75, R76 ;  /* 0x0000004c4b4c7220 */ /* 0x000fe40000410000 */
        /* <DEDUP_REMOVED lines=13> */
[----:B------:R-:W-:Y:S02]  /*2700*/  FMUL.FTZ R23, R23, R82 ;  /* 0x0000005217177220 */ /* 0x000fe40000410000 */
        /* <DEDUP_REMOVED lines=8> */
[----:B-1----:R0:W-:Y:S07]  /*2790*/  STG.E.128 [R12.64], R8 ;  /* 0x000000080c007986 */ /* 0x0021ee000c101d08 */
[----:B------:R-:W-:Y:S05]  /*27a0*/  @!P0 BRA `(.L_x_12951) ;  /* 0x000001c000008947 */ /* 0x000fea0003800000 */
[----:B------:R-:W-:Y:S01]  /*27b0*/  BAR.SYNC.DEFER_BLOCKING 0x0 ;  /* 0x0000000000007b1d */ /* 0x000fe20000010000 */
[----:B------:R-:W-:Y:S02]  /*27c0*/  FMUL.FTZ R73, R73, R74 ;  /* 0x0000004a49497220 */ /* 0x000fe40000410000 */
[----:B------:R-:W-:-:S02]  /*27d0*/  FMUL.FTZ R76, R76, R77 ;  /* 0x0000004d4c4c7220 */ /* 0x000fc40000410000 */
[----:B------:R-:W-:Y:S02]  /*27e0*/  FMUL.FTZ R24, R25, R24 ;  /* 0x0000001819187220 */ /* 0x000fe40000410000 */
[----:B------:R-:W-:Y:S01]  /*27f0*/  FMUL.FTZ R27, R39, R27 ;  /* 0x0000001b271b7220 */ /* 0x000fe20000410000 */
[----:B------:R-:W-:Y:S01]  /*2800*/  F2FP.PACK_AB R78, R76, R73 ;  /* 0x000000494c4e723e */ /* 0x000fe200000000ff */
[----:B------:R-:W-:Y:S02]  /*2810*/  FMUL.FTZ R79, R79, R80 ;  /* 0x000000504f4f7220 */ /* 0x000fe40000410000 */
[----:B------:R-:W-:Y:S02]  /*2820*/  FMUL.FTZ R82, R82, R83 ;  /* 0x0000005352527220 */ /* 0x000fe40000410000 */
[----:B------:R-:W-:Y:S02]  /*2830*/  FMUL.FTZ R70, R70, R71 ;  /* 0x0000004746467220 */ /* 0x000fe40000410000 */
[----:B------:R-:W-:Y:S01]  /*2840*/  FMUL.FTZ R37, R37, R26 ;  /* 0x0000001a25257220 */ /* 0x000fe20000410000 */
[----:B------:R-:W-:Y:S01]  /*2850*/  F2FP.PACK_AB R79, R82, R79 ;  /* 0x0000004f524f723e */ /* 0x000fe200000000ff */
[----:B0-----:R-:W-:Y:S01]  /*2860*/  IMAD R9, R60, c[0x0][0x210], RZ ;  /* 0x000084003c097a24 */ /* 0x001fe200078e02ff */
        /* <DEDUP_REMOVED lines=16> */
.L_x_12951:
        /* <DEDUP_REMOVED lines=15> */
[----:B------:R-:W-:Y:S01]  /*2a60*/  HFMA2.MMA R69, -RZ, RZ, 0, 0 ;  /* 0x00000000ff457435 */ /* 0x000fe200000001ff */
[----:B------:R-:W-:Y:S01]  /*2a70*/  FADD.FTZ R86, R87, R87 ;  /* 0x0000005757567221 */ /* 0x000fe20000010000 */
[----:B------:R-:W-:Y:S01]  /*2a80*/  CS2R R92, SRZ ;  /* 0x00000000005c7805 */ /* 0x000fe2000001ff00 */
        /* <DEDUP_REMOVED lines=8> */
.L_x_12999:
[----:B------:R-:W-:Y:S01]  /*2b10*/  SHF.R.S32.HI R95, RZ, 0x1f, R92 ;  /* 0x0000001fff5f7819 */ /* 0x000fe2000001145c */
[----:B0-----:R-:W-:Y:S01]  /*2b20*/  IMAD.WIDE.U32 R2, R92, c[0x0][0x1a0], RZ ;  /* 0x000068005c027a25 */ /* 0x001fe200078e00ff */
        /* <DEDUP_REMOVED lines=239> */
[----:B0--3--:R-:W-:Y:S01]  /*3a20*/  ISETP.NE.AND P3, PT, R43, c[0x0][0x174], PT ;  /* 0x00005d002b007a0c */ /* 0x009fe20003f65270 */
[----:B-1----:R-:W-:-:S12]  /*3a30*/  HFMA2.MMA R17, -RZ, RZ, 0, 0 ;  /* 0x00000000ff117435 */ /* 0x002fd800000001ff */
[----:B------:R-:W-:-:S04]  /*3a40*/  @P3 LEA.HI R16, R43, R43, RZ, 0x1 ;  /* 0x0000002b2b103211 */ /* 0x000fc800078f08ff */
[----:B------:R-:W-:-:S04]  /*3a50*/  @P3 LOP3.LUT R16, R16, 0xfffffe, RZ, 0xc0, !PT ;  /* 0x00fffffe10103812 */ /* 0x000fc800078ec0ff */
[----:B------:R-:W-:Y:S02]  /*3a60*/  @P3 IADD3 R19, -R16, R43, RZ ;  /* 0x0000002b10133210 */ /* 0x000fe40007ffe1ff */
[----:B------:R-:W-:Y:S02]  /*3a70*/  MOV R16, 0x3f800000 ;  /* 0x3f80000000107802 */ /* 0x000fe40000000f00 */
[----:B------:R-:W-:-:S05]  /*3a80*/  @P3 LEA R19, R19, R92, 0x8 ;  /* 0x0000005c13133211 */ /* 0x000fca00078e40ff */
[----:B------:R0:W1:Y:S02]  /*3a90*/  @P3 LDS.64 R16, [R19.X8+0x1d10] ;  /* 0x001d100013103984 */ /* 0x0000640000008a00 */
.L_x_12954:
[----:B0--3--:R-:W-:Y:S05]  /*3aa0*/  BSYNC B0 ;  /* 0x0000000000007941 */ /* 0x009fea0003800000 */
.L_x_12953:
[----:B------:R-:W0:Y:S01]  /*3ab0*/  SHFL.UP PT, R143, R151, 0x1, RZ ;  /* 0x04200000978f7989 */ /* 0x000e2200000e00ff */
[----:B------:R-:W-:Y:S01]  /*3ac0*/  ISETP.GE.AND P3, PT, R57, 0x1, PT ;  /* 0x000000013900780c */ /* 0x000fe20003f66270 */
[----:B------:R-:W-:Y:S01]  /*3ad0*/  IMAD R156, R145, c[0x0][0x2c0], RZ ;  /* 0x0000b000919c7a24 */ /* 0x000fe200078e02ff */
[----:B------:R-:W-:Y:S01]  /*3ae0*/  ISETP.GE.OR P0, PT, R43, c[0x0][0x174], P0 ;  /* 0x00005d002b007a0c */ /* 0x000fe20000706670 */
[----:B------:R-:W2:Y:S01]  /*3af0*/  SHFL.UP PT, R147, R150, 0x1, RZ ;  /* 0x0420000096937989 */ /* 0x000ea200000e00ff */
[----:B------:R-:W-:Y:S03]  /*3b00*/  BSSY B0, `(.L_x_12955) ;  /* 0x0000113000007945 */ /* 0x000fe60003800000 */
[----:B------:R-:W3:Y:S04]  /*3b10*/  SHFL.UP PT, R19, R152, 0x1, RZ ;  /* 0x0420000098137989 */ /* 0x000ee800000e00ff */
[----:B------:R-:W4:Y:S01]  /*3b20*/  SHFL.UP PT, R21, R20, 0x1, RZ ;  /* 0x0420000014157989 */ /* 0x000f2200000e00ff */
[----:B0-----:R-:W-:-:S02]  /*3b30*/  FMUL.FTZ R149, R20, R143 ;  /* 0x0000008f14957220 */ /* 0x001fc40000410000 */
[-C--:B--2---:R-:W-:Y:S02]  /*3b40*/  FMUL.FTZ R148, R20, R147.reuse ;  /* 0x0000009314947220 */ /* 0x084fe40000410000 */
[----:B------:R-:W-:Y:S02]  /*3b50*/  FFMA.FTZ R149, R152, R147, R149 ;  /* 0x0000009398957223 */ /* 0x000fe40000010095 */
[----:B---3--:R-:W-:Y:S02]  /*3b60*/  FMUL.FTZ R18, R20, R19 ;  /* 0x0000001314127220 */ /* 0x008fe40000410000 */
[C---:B------:R-:W-:Y:S02]  /*3b70*/  FFMA.FTZ R148, R152.reuse, R143, -R148 ;  /* 0x0000008f98947223 */ /* 0x040fe40000010894 */
[-C--:B----4-:R-:W-:Y:S02]  /*3b80*/  FFMA.FTZ R143, R152, R21.reuse, R18 ;  /* 0x00000015988f7223 */ /* 0x090fe40000010012 */
[----:B------:R-:W-:-:S02]  /*3b90*/  FMUL.FTZ R21, R20, R21 ;  /* 0x0000001514157220 */ /* 0x000fc40000410000 */
[----:B------:R-:W-:Y:S01]  /*3ba0*/  @P3 FADD.FTZ R150, R150, R149 ;  /* 0x0000009596963221 */ /* 0x000fe20000010000 */
[----:B------:R-:W-:Y:S01]  /*3bb0*/  FSEL R143, R20, R143, !P3 ;  /* 0x0000008f148f7208 */ /* 0x000fe20005800000 */
[----:B------:R-:W-:Y:S02]  /*3bc0*/  @P3 FADD.FTZ R151, R151, R148 ;  /* 0x0000009497973221 */ /* 0x000fe40000010000 */
        /* <DEDUP_REMOVED lines=25> */
[----:B------:R-:W-:Y:S02]  /*3d60*/  FFMA.FTZ R153, R152, R147, R153 ;  /* 0x0000009398997223 */ /* 0x000fe40000010099 */
[-C--:B----4-:R-:W-:Y:S02]  /*3d70*/  FMUL.FTZ R18, R148, R21.reuse ;  /* 0x0000001594127220 */ /* 0x090fe40000410000 */
[C---:B------:R-:W-:Y:S02]  /*3d80*/  FFMA.FTZ R21, R152.reuse, R21, R20 ;  /* 0x0000001598157223 */ /* 0x040fe40000010014 */
[C---:B------:R-:W-:Y:S01]  /*3d90*/  FFMA.FTZ R20, R152.reuse, R143, -R149 ;  /* 0x0000008f98147223 */ /* 0x040fe20000010895 */
[----:B------:R-:W-:Y:S01]  /*3da0*/  MOV R149, c[0x0][0x29c] ;  /* 0x0000a70000957a02 */ /* 0x000fe20000000f00 */
[----:B------:R-:W-:Y:S01]  /*3db0*/  @P3 FFMA.FTZ R152, R152, R19, -R18 ;  /* 0x0000001398983223 */ /* 0x000fe20000010812 */
[----:B------:R-:W-:Y:S01]  /*3dc0*/  FSEL R148, R148, R21, !P3 ;  /* 0x0000001594947208 */ /* 0x000fe20005800000 */
[----:B------:R-:W-:Y:S01]  /*3dd0*/  @P3 FADD.FTZ R150, R150, R153 ;  /* 0x0000009996963221 */ /* 0x000fe20000010000 */
[----:B------:R-:W-:Y:S01]  /*3de0*/  MOV R18, c[0x0][0x298] ;  /* 0x0000a60000127a02 */ /* 0x000fe20000000f00 */
[----:B------:R-:W-:Y:S01]  /*3df0*/  @P3 FADD.FTZ R151, R151, R20 ;  /* 0x0000001497973221 */ /* 0x000fe20000010000 */
[----:B------:R-:W0:Y:S01]  /*3e00*/  SHFL.UP PT, R19, R152, 0x8, RZ ;  /* 0x0500000098137989 */ /* 0x000e2200000e00ff */
[----:B------:R-:W-:-:S02]  /*3e10*/  MOV R20, c[0x0][0x2b8] ;  /* 0x0000ae0000147a02 */ /* 0x000fc40000000f00 */
[----:B------:R-:W-:Y:S01]  /*3e20*/  MOV R153, c[0x0][0x2bc] ;  /* 0x0000af0000997a02 */ /* 0x000fe20000000f00 */
[----:B------:R-:W2:Y:S01]  /*3e30*/  SHFL.UP PT, R147, R150, 0x8, RZ ;  /* 0x0500000096937989 */ /* 0x000ea200000e00ff */
[----:B------:R-:W-:Y:S02]  /*3e40*/  ISETP.GE.AND P3, PT, R57, 0x8, PT ;  /* 0x000000083900780c */ /* 0x000fe40003f66270 */
[--C-:B------:R-:W-:Y:S01]  /*3e50*/  SHF.R.U64 R155, R18, 0x1, R149.reuse ;  /* 0x00000001129b7819 */ /* 0x100fe20000001295 */
[----:B------:R-:W3:Y:S01]  /*3e60*/  SHFL.UP PT, R143, R151, 0x8, RZ ;  /* 0x05000000978f7989 */ /* 0x000ee200000e00ff */
[----:B------:R-:W-:Y:S02]  /*3e70*/  SHF.R.U32.HI R157, RZ, 0x1, R149 ;  /* 0x00000001ff9d7819 */ /* 0x000fe40000011695 */
[--C-:B------:R-:W-:Y:S01]  /*3e80*/  SHF.R.U64 R159, R20, 0x1, R153.reuse ;  /* 0x00000001149f7819 */ /* 0x100fe20000001299 */
[----:B------:R-:W4:Y:S01]  /*3e90*/  SHFL.UP PT, R21, R148, 0x8, RZ ;  /* 0x0500000094157989 */ /* 0x000f2200000e00ff */
[----:B------:R-:W-:Y:S01]  /*3ea0*/  SHF.R.U32.HI R161, RZ, 0x1, R153 ;  /* 0x00000001ffa17819 */ /* 0x000fe20000011699 */
[----:B------:R-:W-:-:S04]  /*3eb0*/  IMAD R157, R157, R62, RZ ;  /* 0x0000003e9d9d7224 */ /* 0x000fc800078e02ff */
[----:B------:R-:W-:Y:S02]  /*3ec0*/  IMAD R161, R161, R62, RZ ;  /* 0x0000003ea1a17224 */ /* 0x000fe400078e02ff */
[C---:B------:R-:W-:Y:S02]  /*3ed0*/  IMAD R157, R60.reuse, R155, R157 ;  /* 0x0000009b3c9d7224 */ /* 0x040fe400078e029d */
[----:B------:R-:W-:Y:S02]  /*3ee0*/  IMAD R161, R60, R159, R161 ;  /* 0x0000009f3ca17224 */ /* 0x000fe400078e02a1 */
[C---:B0-----:R-:W-:Y:S02]  /*3ef0*/  FMUL.FTZ R18, R148.reuse, R19 ;  /* 0x0000001394127220 */ /* 0x041fe40000410000 */
[C---:B--2---:R-:W-:Y:S02]  /*3f00*/  FMUL.FTZ R20, R148.reuse, R147 ;  /* 0x0000009394147220 */ /* 0x044fe40000410000 */
[----:B---3--:R-:W-:-:S02]  /*3f10*/  FMUL.FTZ R149, R148, R143 ;  /* 0x0000008f94957220 */ /* 0x008fc40000410000 */
[C---:B------:R-:W-:Y:S02]  /*3f20*/  FFMA.FTZ R154, R152.reuse, R143, -R20 ;  /* 0x0000008f989a7223 */ /* 0x040fe40000010814 */
[-C--:B----4-:R-:W-:Y:S02]  /*3f30*/  FFMA.FTZ R153, R152, R21.reuse, R18 ;  /* 0x0000001598997223 */ /* 0x090fe40000010012 */
[----:B------:R-:W-:Y:S02]  /*3f40*/  FMUL.FTZ R21, R148, R21 ;  /* 0x0000001594157220 */ /* 0x000fe40000410000 */
[----:B------:R-:W-:Y:S01]  /*3f50*/  FFMA.FTZ R149, R152, R147, R149 ;  /* 0x0000009398957223 */ /* 0x000fe20000010095 */
[----:B------:R-:W-:Y:S01]  /*3f60*/  FSEL R153, R148, R153, !P3 ;  /* 0x0000009994997208 */ /* 0x000fe20005800000 */
[----:B------:R-:W-:Y:S02]  /*3f70*/  @P3 FFMA.FTZ R152, R152, R19, -R21 ;  /* 0x0000001398983223 */ /* 0x000fe40000010815 */
[----:B------:R-:W-:-:S02]  /*3f80*/  @P3 FADD.FTZ R150, R150, R149 ;  /* 0x0000009596963221 */ /* 0x000fc40000010000 */
[----:B------:R-:W-:Y:S01]  /*3f90*/  @P3 FADD.FTZ R151, R151, R154 ;  /* 0x0000009a97973221 */ /* 0x000fe20000010000 */
[----:B------:R-:W0:Y:S01]  /*3fa0*/  SHFL.UP PT, R143, R152, 0x10, RZ ;  /* 0x06000000988f7989 */ /* 0x000e2200000e00ff */
[-C--:B------:R-:W-:Y:S01]  /*3fb0*/  IMAD.WIDE.U32 R20, R155, R62.reuse, RZ ;  /* 0x0000003e9b147225 */ /* 0x080fe200078e00ff */
[----:B------:R-:W-:Y:S02]  /*3fc0*/  ISETP.GE.AND P3, PT, R57, 0x10, PT ;  /* 0x000000103900780c */ /* 0x000fe40003f66270 */
[----:B------:R-:W-:Y:S01]  /*3fd0*/  SHFL.UP PT, R148, R151, 0x10, RZ ;  /* 0x0600000097947989 */ /* 0x000fe200000e00ff */
[----:B------:R-:W-:Y:S01]  /*3fe0*/  IMAD.WIDE.U32 R18, R159, R62, RZ ;  /* 0x0000003e9f127225 */ /* 0x000fe200078e00ff */
[----:B------:R-:W-:Y:S02]  /*3ff0*/  IADD3 R21, R157, R21, RZ ;  /* 0x000000159d157210 */ /* 0x000fe40007ffe0ff */
[----:B------:R-:W2:Y:S01]  /*4000*/  SHFL.UP PT, R149, R150, 0x10, RZ ;  /* 0x0600000096957989 */ /* 0x000ea200000e00ff */
[----:B------:R-:W-:Y:S01]  /*4010*/  IMAD R154, R145, c[0x0][0x2a0], RZ ;  /* 0x0000a800919a7a24 */ /* 0x000fe200078e02ff */
[----:B------:R-:W-:Y:S01]  /*4020*/  IADD3 R19, R161, R19, RZ ;  /* 0x00000013a1137210 */ /* 0x000fe20007ffe0ff */
[----:B------:R-:W-:Y:S01]  /*4030*/  IMAD.WIDE.U32 R20, R61, c[0x0][0x2a0], R20 ;  /* 0x0000a8003d147a25 */ /* 0x000fe200078e0014 */
[----:B------:R-:W3:Y:S01]  /*4040*/  SHFL.UP PT, R147, R153, 0x10, RZ ;  /* 0x0600000099937989 */ /* 0x000ee200000e00ff */
[----:B------:R-:W-:-:S02]  /*4050*/  IADD3 R161, R41, -c[0x0][0x174], RZ ;  /* 0x80005d0029a17a10 */ /* 0x000fc40007ffe0ff */
[C---:B------:R-:W-:Y:S02]  /*4060*/  IMAD R155, R61.reuse, c[0x0][0x2a4], R154 ;  /* 0x0000a9003d9b7a24 */ /* 0x040fe400078e029a */
[C---:B------:R-:W-:Y:S01]  /*4070*/  IMAD R157, R61.reuse, c[0x0][0x2c4], R156 ;  /* 0x0000b1003d9d7a24 */ /* 0x040fe200078e029c */
[----:B------:R-:W-:Y:S01]  /*4080*/  LEA R156, P4, R20, c[0x0][0x318], 0x3 ;  /* 0x0000c600149c7a11 */ /* 0x000fe200078818ff */
[----:B------:R-:W-:Y:S01]  /*4090*/  IMAD.WIDE.U32 R18, R61, c[0x0][0x2c0], R18 ;  /* 0x0000b0003d127a25 */ /* 0x000fe200078e0012 */
[----:B------:R-:W-:-:S03]  /*40a0*/  IADD3 R155, R155, R21, RZ ;  /* 0x000000159b9b7210 */ /* 0x000fc60007ffe0ff */
[----:B------:R-:W-:Y:S01]  /*40b0*/  IMAD R161, R161, -0x200, RZ ;  /* 0xfffffe00a1a17824 */ /* 0x000fe200078e02ff */
[----:B------:R-:W-:Y:S02]  /*40c0*/  IADD3 R21, R157, R19, RZ ;  /* 0x000000139d157210 */ /* 0x000fe40007ffe0ff */
[C---:B------:R-:W-:Y:S01]  /*40d0*/  LEA R154, P5, R18.reuse, c[0x0][0x320], 0x3 ;  /* 0x0000c800129a7a11 */ /* 0x040fe200078a18ff */
[----:B-----5:R4:W-:Y:S01]  /*40e0*/  SHFL.IDX PT, R157, R38, RZ, 0x1f ;  /* 0x00001fff269d7589 */ /* 0x0209e200000e0000 */
[----:B------:R-:W-:Y:S02]  /*40f0*/  SHF.L.U32 R19, R59, 0x2, RZ ;  /* 0x000000023b137819 */ /* 0x000fe400000006ff */
[----:B------:R-:W-:Y:S01]  /*4100*/  LEA.HI.X R160, R18, c[0x0][0x324], R21, 0x3, P5 ;  /* 0x0000c90012a07a11 */ /* 0x000fe200028f1c15 */
[C---:B0-----:R-:W-:Y:S01]  /*4110*/  FMUL.FTZ R21, R153.reuse, R143 ;  /* 0x0000008f99157220 */ /* 0x041fe20000410000 */
[----:B------:R-:W-:Y:S01]  /*4120*/  LEA.HI.X R162, R20, c[0x0][0x31c], R155, 0x3, P4 ;  /* 0x0000c70014a27a11 */ /* 0x000fe200020f1c9b */
[----:B--2---:R-:W-:Y:S01]  /*4130*/  FMUL.FTZ R155, R153, R149 ;  /* 0x00000095999b7220 */ /* 0x004fe20000410000 */
[----:B------:R-:W-:Y:S01]  /*4140*/  IADD3 R18, P5, R19, R154, RZ ;  /* 0x0000009a13127210 */ /* 0x000fe20007fbe0ff */
[----:B------:R-:W-:Y:S01]  /*4150*/  FMUL.FTZ R154, R153, R148 ;  /* 0x00000094999a7220 */ /* 0x000fe20000410000 */
[----:B------:R-:W-:Y:S01]  /*4160*/  IADD3 R20, P4, R19, R156, RZ ;  /* 0x0000009c13147210 */ /* 0x000fe20007f9e0ff */
[C---:B---3--:R-:W-:Y:S01]  /*4170*/  FFMA.FTZ R156, R152.reuse, R147, R21 ;  /* 0x00000093989c7223 */ /* 0x048fe20000010015 */
[----:B----4-:R-:W-:Y:S01]  /*4180*/  HADD2.F32 R38, -RZ, R13.H1_H1 ;  /* 0x3000000dff267230 */ /* 0x010fe20000004100 */
[C---:B------:R-:W-:Y:S01]  /*4190*/  FFMA.FTZ R149, R152.reuse, R149, R154 ;  /* 0x0000009598957223 */ /* 0x040fe2000001009a */
[--C-:B------:R-:W-:Y:S01]  /*41a0*/  HADD2.F32 R154, -RZ, R15.reuse.H1_H1 ;  /* 0x3000000fff9a7230 */ /* 0x100fe20000004100 */
[C---:B------:R-:W-:Y:S01]  /*41b0*/  FFMA.FTZ R148, R152.reuse, R148, -R155 ;  /* 0x0000009498947223 */ /* 0x040fe2000001089b */
[C---:B------:R-:W-:Y:S01]  /*41c0*/  FSEL R156, R153.reuse, R156, !P3 ;  /* 0x0000009c999c7208 */ /* 0x040fe20005800000 */
[----:B------:R-:W-:Y:S01]  /*41d0*/  FMUL.FTZ R19, R153, R147 ;  /* 0x0000009399137220 */ /* 0x000fe20000410000 */
[--C-:B------:R-:W-:Y:S01]  /*41e0*/  HADD2.F32 R147, -RZ, R14.reuse.H0_H0 ;  /* 0x2000000eff937230 */ /* 0x100fe20000004100 */
[----:B------:R-:W-:Y:S01]  /*41f0*/  @P3 FADD.FTZ R151, R151, R148 ;  /* 0x0000009497973221 */ /* 0x000fe20000010000 */
[----:B------:R-:W-:Y:S01]  /*4200*/  HADD2.F32 R148, -RZ, R15.H0_H0 ;  /* 0x2000000fff947230 */ /* 0x000fe20000004100 */
[----:B------:R-:W-:Y:S01]  /*4210*/  @P3 FFMA.FTZ R152, R152, R143, -R19 ;  /* 0x0000008f98983223 */ /* 0x000fe20000010813 */
[----:B------:R-:W-:Y:S01]  /*4220*/  SHFL.IDX PT, R15, R39, RZ, 0x1f ;  /* 0x00001fff270f7589 */ /* 0x000fe200000e0000 */
[C---:B------:R-:W-:Y:S01]  /*4230*/  FMUL.FTZ R143, R91.reuse, R154 ;  /* 0x0000009a5b8f7220 */ /* 0x040fe20000410000 */
[----:B------:R-:W-:Y:S01]  /*4240*/  HADD2.F32 R19, -RZ, R14.H1_H1 ;  /* 0x3000000eff137230 */ /* 0x000fe20000004100 */
[----:B------:R-:W-:Y:S01]  /*4250*/  @P3 FADD.FTZ R150, R150, R149 ;  /* 0x0000009596963221 */ /* 0x000fe20000010000 */
[----:B------:R-:W0:Y:S01]  /*4260*/  SHFL.UP PT, R156, R156, 0x1, RZ ;  /* 0x042000009c9c7989 */ /* 0x000e2200000e00ff */
[----:B------:R-:W-:Y:S01]  /*4270*/  FMUL.FTZ R149, R91, R148 ;  /* 0x000000945b957220 */ /* 0x000fe20000410000 */
[----:B------:R-:W-:Y:S01]  /*4280*/  SHF.R.U32.HI R155, RZ, 0x1e, R59 ;  /* 0x0000001eff9b7819 */ /* 0x000fe2000001163b */
[-C--:B------:R-:W-:Y:S01]  /*4290*/  FMUL.FTZ R21, R120, R143.reuse ;  /* 0x0000008f78157220 */ /* 0x080fe20000410000 */
[----:B------:R-:W2:Y:S01]  /*42a0*/  SHFL.UP PT, R152, R152, 0x1, RZ ;  /* 0x0420000098987989 */ /* 0x000ea200000e00ff */
[----:B------:R-:W-:-:S02]  /*42b0*/  FMUL.FTZ R153, R118, R143 ;  /* 0x0000008f76997220 */ /* 0x000fc40000410000 */
[----:B------:R-:W-:Y:S01]  /*42c0*/  FMUL.FTZ R147, R90, R147 ;  /* 0x000000935a937220 */ /* 0x000fe20000410000 */
[----:B------:R3:W4:Y:S01]  /*42d0*/  SHFL.UP PT, R154, R151, 0x1, RZ ;  /* 0x04200000979a7989 */ /* 0x00072200000e00ff */
[----:B------:R-:W-:Y:S02]  /*42e0*/  FFMA.FTZ R14, R118, R149, -R21 ;  /* 0x00000095760e7223 */ /* 0x000fe40000010815 */
[----:B------:R-:W-:Y:S01]  /*42f0*/  FMUL.FTZ R148, R90, R19 ;  /* 0x000000135a947220 */ /* 0x000fe20000410000 */
[----:B------:R-:W1:Y:S01]  /*4300*/  SHFL.UP PT, R150, R150, 0x1, RZ ;  /* 0x0420000096967989 */ /* 0x000e6200000e00ff */
[----:B------:R-:W-:Y:S02]  /*4310*/  FFMA.FTZ R153, -R120, R149, -R153 ;  /* 0x0000009578997223 */ /* 0x000fe40000010999 */
[----:B------:R-:W-:Y:S01]  /*4320*/  FADD.FTZ R19, R147, R14 ;  /* 0x0000000e93137221 */ /* 0x000fe20000010000 */
[----:B------:R-:W-:Y:S01]  /*4330*/  HADD2.F32 R14, -RZ, R13.H0_H0 ;  /* 0x2000000dff0e7230 */ /* 0x000fe20000004100 */
[----:B------:R-:W-:Y:S01]  /*4340*/  FADD.FTZ R153, -R148, R153 ;  /* 0x0000009994997221 */ /* 0x000fe20000010100 */
[----:B---3--:R-:W-:Y:S01]  /*4350*/  HADD2.F32 R151, -RZ, R12.H0_H0 ;  /* 0x2000000cff977230 */ /* 0x008fe20000004100 */
[----:B------:R-:W-:-:S02]  /*4360*/  FMUL.FTZ R39, R116, -R19 ;  /* 0x8000001374277220 */ /* 0x000fc40000410000 */
[-C--:B------:R-:W-:Y:S02]  /*4370*/  FMUL.FTZ R21, R116, -R153.reuse ;  /* 0x8000009974157220 */ /* 0x080fe40000410000 */
[C---:B------:R-:W-:Y:S02]  /*4380*/  FFMA.FTZ R153, R114.reuse, R153, R39 ;  /* 0x0000009972997223 */ /* 0x040fe40000010027 */
[----:B------:R-:W-:Y:S02]  /*4390*/  FMUL.FTZ R38, R89, R38 ;  /* 0x0000002659267220 */ /* 0x000fe40000410000 */
[----:B------:R-:W-:Y:S01]  /*43a0*/  FFMA.FTZ R158, R114, R19, -R21 ;  /* 0x00000013729e7223 */ /* 0x000fe20000010815 */
[----:B------:R-:W-:Y:S01]  /*43b0*/  IADD3.X R21, R155, R162, RZ, P4, !PT ;  /* 0x000000a29b157210 */ /* 0x000fe200027fe4ff */
[----:B------:R-:W-:Y:S01]  /*43c0*/  FMUL.FTZ R39, R89, R14 ;  /* 0x0000000e59277220 */ /* 0x000fe20000410000 */
[----:B------:R-:W-:Y:S01]  /*43d0*/  IADD3.X R19, R155, R160, RZ, P5, !PT ;  /* 0x000000a09b137210 */ /* 0x000fe20002ffe4ff */
[----:B------:R-:W-:Y:S01]  /*43e0*/  FADD.FTZ R159, -R38, R153 ;  /* 0x00000099269f7221 */ /* 0x000fe20000010100 */
[----:B------:R-:W-:Y:S01]  /*43f0*/  HADD2.F32 R153, -RZ, R12.H1_H1 ;  /* 0x3000000cff997230 */ /* 0x000fe20000004100 */
[----:B------:R-:W-:-:S02]  /*4400*/  FADD.FTZ R13, R39, R158 ;  /* 0x0000009e270d7221 */ /* 0x000fc40000010000 */
[----:B------:R-:W-:Y:S02]  /*4410*/  FMUL.FTZ R14, R112, -R159 ;  /* 0x8000009f700e7220 */ /* 0x000fe40000410000 */
[C---:B0-----:R-:W-:Y:S02]  /*4420*/  FMUL.FTZ R12, R156.reuse, R15 ;  /* 0x0000000f9c0c7220 */ /* 0x041fe40000410000 */
[----:B------:R-:W-:Y:S02]  /*4430*/  FMUL.FTZ R156, R156, R157 ;  /* 0x0000009d9c9c7220 */ /* 0x000fe40000410000 */
[-C--:B------:R-:W-:Y:S02]  /*4440*/  FMUL.FTZ R158, R112, -R13.reuse ;  /* 0x8000000d709e7220 */ /* 0x080fe40000410000 */
[----:B------:R-:W-:Y:S02]  /*4450*/  FFMA.FTZ R14, R110, R13, -R14 ;  /* 0x0000000d6e0e7223 */ /* 0x000fe4000001080e */
[C---:B--2---:R-:W-:Y:S01]  /*4460*/  FFMA.FTZ R13, R152.reuse, R157, -R12 ;  /* 0x0000009d980d7223 */ /* 0x044fe2000001080c */
[----:B------:R-:W-:Y:S01]  /*4470*/  LOP3.LUT R12, R59, 0x1f, RZ, 0xc0, !PT ;  /* 0x0000001f3b0c7812 */ /* 0x000fe200078ec0ff */
[----:B------:R-:W-:Y:S01]  /*4480*/  FFMA.FTZ R155, R152, R15, R156 ;  /* 0x0000000f989b7223 */ /* 0x000fe2000001009c */
[--C-:B------:R-:W-:Y:S01]  /*4490*/  HADD2.F32 R152, -RZ, R11.reuse.H0_H0 ;  /* 0x2000000bff987230 */ /* 0x100fe20000004100 */
[----:B------:R-:W-:Y:S01]  /*44a0*/  FMUL.FTZ R151, R88, R151 ;  /* 0x0000009758977220 */ /* 0x000fe20000410000 */
[----:B------:R-:W-:Y:S01]  /*44b0*/  ISETP.NE.AND P6, PT, R12, 0x1f, PT ;  /* 0x0000001f0c00780c */ /* 0x000fe20003fc5270 */
[----:B------:R-:W-:Y:S01]  /*44c0*/  FFMA.FTZ R158, R110, R159, R158 ;  /* 0x0000009f6e9e7223 */ /* 0x000fe2000001009e */
[----:B------:R-:W-:Y:S01]  /*44d0*/  ISETP.GT.U32.AND P3, PT, R12, 0x1b, PT ;  /* 0x0000001b0c00780c */ /* 0x000fe20003f64070 */
[----:B------:R-:W-:Y:S01]  /*44e0*/  FMUL.FTZ R153, R88, R153 ;  /* 0x0000009958997220 */ /* 0x000fe20000410000 */
[----:B------:R-:W-:Y:S01]  /*44f0*/  ISETP.GT.U32.AND P4, PT, R12, 0x17, PT ;  /* 0x000000170c00780c */ /* 0x000fe20003f84070 */
[----:B----4-:R-:W-:Y:S01]  /*4500*/  @P2 FADD.FTZ R157, R154, R13 ;  /* 0x0000000d9a9d2221 */ /* 0x010fe20000010000 */
[----:B------:R-:W-:Y:S01]  /*4510*/  ISETP.GT.U32.AND P5, PT, R12, 0xf, PT ;  /* 0x0000000f0c00780c */ /* 0x000fe20003fa4070 */
[----:B-1----:R-:W-:Y:S01]  /*4520*/  @P2 FADD.FTZ R15, R150, R155 ;  /* 0x0000009b960f2221 */ /* 0x002fe20000010000 */
[----:B------:R-:W-:Y:S01]  /*4530*/  HADD2.F32 R150, -RZ, R11.H1_H1 ;  /* 0x3000000bff967230 */ /* 0x000fe20000004100 */
[----:B------:R-:W-:Y:S01]  /*4540*/  FADD.FTZ R13, R151, R14 ;  /* 0x0000000e970d7221 */ /* 0x000fe20000010000 */
[----:B------:R-:W-:Y:S01]  /*4550*/  ISETP.GT.U32.AND P2, PT, R12, 0x1d, PT ;  /* 0x0000001d0c00780c */ /* 0x000fe20003f44070 */
[----:B------:R-:W-:Y:S01]  /*4560*/  FADD.FTZ R155, -R153, R158 ;  /* 0x0000009e999b7221 */ /* 0x000fe20000010100 */
[----:B------:R-:W-:Y:S01]  /*4570*/  HADD2.F32 R11, -RZ, R10.H0_H0 ;  /* 0x2000000aff0b7230 */ /* 0x000fe20000004100 */
[C---:B------:R-:W-:Y:S01]  /*4580*/  FMUL.FTZ R14, R108.reuse, -R13 ;  /* 0x8000000d6c0e7220 */ /* 0x040fe20000410000 */
[----:B------:R-:W-:Y:S01]  /*4590*/  HADD2.F32 R156, -RZ, R9.H0_H0 ;  /* 0x20000009ff9c7230 */ /* 0x000fe20000004100 */
[----:B------:R-:W-:-:S02]  /*45a0*/  FMUL.FTZ R12, R108, -R155 ;  /* 0x8000009b6c0c7220 */ /* 0x000fc40000410000 */
[C---:B------:R-:W-:Y:S02]  /*45b0*/  FFMA.FTZ R155, R106.reuse, R155, R14 ;  /* 0x0000009b6a9b7223 */ /* 0x040fe4000001000e */
[C---:B------:R-:W-:Y:S02]  /*45c0*/  FMUL.FTZ R150, R87.reuse, R150 ;  /* 0x0000009657967220 */ /* 0x040fe40000410000 */
[----:B------:R-:W-:Y:S02]  /*45d0*/  FFMA.FTZ R13, R106, R13, -R12 ;  /* 0x0000000d6a0d7223 */ /* 0x000fe4000001080c */
[----:B------:R-:W-:Y:S02]  /*45e0*/  FMUL.FTZ R152, R87, R152 ;  /* 0x0000009857987220 */ /* 0x000fe40000410000 */
[----:B------:R-:W-:Y:S02]  /*45f0*/  FADD.FTZ R159, -R150, R155 ;  /* 0x0000009b969f7221 */ /* 0x000fe40000010100 */
[----:B------:R-:W-:-:S02]  /*4600*/  FADD.FTZ R155, R152, R13 ;  /* 0x0000000d989b7221 */ /* 0x000fc40000010000 */
[----:B------:R-:W-:Y:S01]  /*4610*/  IMAD.WIDE R12, R161, 0x4, R20 ;  /* 0x00000004a10c7825 */ /* 0x000fe200078e0214 */
[----:B------:R-:W-:-:S03]  /*4620*/  HADD2.F32 R21, -RZ, R10.H1_H1 ;  /* 0x3000000aff157230 */ /* 0x000fc60000004100 */
[----:B------:R-:W-:Y:S02]  /*4630*/  FMUL.FTZ R20, R104, -R155 ;  /* 0x8000009b68147220 */ /* 0x000fe40000410000 */
[----:B------:R-:W-:-:S04]  /*4640*/  IMAD.WIDE R18, R161, 0x4, R18 ;  /* 0x00000004a1127825 */ /* 0x000fc800078e0212 */
[-C--:B------:R-:W-:Y:S02]  /*4650*/  FFMA.FTZ R161, R102, R159.reuse, R20 ;  /* 0x0000009f66a17223 */ /* 0x080fe40000010014 */
[----:B------:R-:W-:Y:S01]  /*4660*/  FMUL.FTZ R14, R104, -R159 ;  /* 0x8000009f680e7220 */ /* 0x000fe20000410000 */
[--C-:B------:R-:W-:Y:S01]  /*4670*/  HADD2.F32 R159, -RZ, R8.reuse.H1_H1 ;  /* 0x30000008ff9f7230 */ /* 0x100fe20000004100 */
[----:B------:R-:W-:Y:S01]  /*4680*/  FMUL.FTZ R20, R86, R21 ;  /* 0x0000001556147220 */ /* 0x000fe20000410000 */
[----:B------:R-:W-:Y:S01]  /*4690*/  HADD2.F32 R21, -RZ, R8.H0_H0 ;  /* 0x20000008ff157230 */ /* 0x000fe20000004100 */
[----:B------:R-:W-:Y:S01]  /*46a0*/  FFMA.FTZ R155, R102, R155, -R14 ;  /* 0x0000009b669b7223 */ /* 0x000fe2000001080e */
[----:B------:R-:W-:Y:S01]  /*46b0*/  HADD2.F32 R8, -RZ, R9.H1_H1 ;  /* 0x30000009ff087230 */ /* 0x000fe20000004100 */
[----:B------:R-:W-:Y:S02]  /*46c0*/  FMUL.FTZ R154, R86, R11 ;  /* 0x0000000b569a7220 */ /* 0x000fe40000410000 */
[----:B------:R-:W-:-:S02]  /*46d0*/  FADD.FTZ R161, -R20, R161 ;  /* 0x000000a114a17221 */ /* 0x000fc40000010100 */
[----:B------:R-:W-:Y:S02]  /*46e0*/  FMUL.FTZ R9, R120, R17 ;  /* 0x0000001178097220 */ /* 0x000fe40000410000 */
[----:B------:R-:W-:Y:S02]  /*46f0*/  FADD.FTZ R155, R154, R155 ;  /* 0x0000009b9a9b7221 */ /* 0x000fe40000010000 */
[----:B------:R-:W-:Y:S02]  /*4700*/  FMUL.FTZ R11, R100, -R161 ;  /* 0x800000a1640b7220 */ /* 0x000fe40000410000 */
[-C--:B------:R-:W-:Y:S02]  /*4710*/  FMUL.FTZ R10, R120, -R16.reuse ;  /* 0x80000010780a7220 */ /* 0x080fe40000410000 */
[----:B------:R-:W-:Y:S02]  /*4720*/  FFMA.FTZ R9, R118, R16, -R9 ;  /* 0x0000001076097223 */ /* 0x000fe40000010809 */
[----:B------:R-:W-:-:S02]  /*4730*/  FMUL.FTZ R14, R100, -R155 ;  /* 0x8000009b640e7220 */ /* 0x000fc40000410000 */
[----:B------:R-:W-:Y:S02]  /*4740*/  FFMA.FTZ R163, R98, R155, -R11 ;  /* 0x0000009b62a37223 */ /* 0x000fe4000001080b */
[----:B------:R-:W-:Y:S02]  /*4750*/  FFMA.FTZ R11, R118, -R17, R10 ;  /* 0x80000011760b7223 */ /* 0x000fe4000001000a */
[C---:B------:R-:W-:Y:S02]  /*4760*/  FMUL.FTZ R156, R85.reuse, R156 ;  /* 0x0000009c559c7220 */ /* 0x040fe40000410000 */
[----:B------:R-:W-:Y:S02]  /*4770*/  FMUL.FTZ R10, R116, -R9 ;  /* 0x80000009740a7220 */ /* 0x000fe40000410000 */
[----:B------:R-:W-:Y:S02]  /*4780*/  FFMA.FTZ R14, R98, R161, R14 ;  /* 0x000000a1620e7223 */ /* 0x000fe4000001000e */
        /* <DEDUP_REMOVED lines=8> */
[----:B------:R-:W-:Y:S02]  /*4810*/  FMUL.FTZ R14, R26, -R161 ;  /* 0x800000a11a0e7220 */ /* 0x000fe40000410000 */
[----:B------:R-:W-:Y:S02]  /*4820*/  FMUL.FTZ R10, R112, -R9 ;  /* 0x80000009700a7220 */ /* 0x000fe40000410000 */
[----:B------:R-:W-:Y:S02]  /*4830*/  FFMA.FTZ R162, R24, R161, R158 ;  /* 0x000000a118a27223 */ /* 0x000fe4000001009e */
[----:B------:R-:W-:Y:S01]  /*4840*/  FFMA.FTZ R161, R110, R9, -R8 ;  /* 0x000000096ea17223 */ /* 0x000fe20000010808 */
[----:B------:R-:W-:Y:S01]  /*4850*/  HFMA2.MMA R9, -RZ, RZ, 0, 0 ;  /* 0x00000000ff097435 */ /* 0x000fe200000001ff */
[----:B------:R-:W-:Y:S01]  /*4860*/  FFMA.FTZ R165, R24, R163, -R14 ;  /* 0x000000a318a57223 */ /* 0x000fe2000001080e */
        /* <DEDUP_REMOVED lines=60> */
.L_x_12956:
[----:B-1----:R-:W-:Y:S05]  /*4c30*/  BSYNC B0 ;  /* 0x0000000000007941 */ /* 0x002fea0003800000 */
.L_x_12955:
        /* <DEDUP_REMOVED lines=20> */
.L_x_12958:
[----:B------:R-:W-:Y:S05]  /*4d80*/  BSYNC B0 ;  /* 0x0000000000007941 */ /* 0x000fea0003800000 */
.L_x_12957:
        /* <DEDUP_REMOVED lines=20> */
.L_x_12960:
[----:B------:R-:W-:Y:S05]  /*4ed0*/  BSYNC B0 ;  /* 0x0000000000007941 */ /* 0x000fea0003800000 */
.L_x_12959:
        /* <DEDUP_REMOVED lines=20> */
.L_x_12962:
[----:B------:R-:W-:Y:S05]  /*5020*/  BSYNC B0 ;  /* 0x0000000000007941 */ /* 0x000fea0003800000 */
.L_x_12961:
        /* <DEDUP_REMOVED lines=21> */
.L_x_12964:
[----:B------:R-:W-:Y:S05]  /*5180*/  BSYNC B0 ;  /* 0x0000000000007941 */ /* 0x000fea0003800000 */
.L_x_12963:
        /* <DEDUP_REMOVED lines=39> */
[----:B------:R-:W-:Y:S01]  /*5400*/  IADD3 R144, R59, 0xa0, RZ ;  /* 0x000000a03b907810 */ /* 0x000fe20007ffe0ff */
[----:B------:R-:W-:Y:S01]  /*5410*/  FMUL.FTZ R167, R136, -R17 ;  /* 0x8000001188a77220 */ /* 0x000fe20000410000 */
[----:B------:R-:W-:Y:S01]  /*5420*/  LEA.HI.SX32 R134, R134, R59, 0x1b ;  /* 0x0000003b86867211 */ /* 0x000fe200078fdaff */
        /* <DEDUP_REMOVED lines=13> */
[----:B------:R-:W-:Y:S01]  /*5500*/  LEA.HI.SX32 R136, R136, R59, 0x1b ;  /* 0x0000003b88887211 */ /* 0x000fe200078fdaff */
[----:B------:R-:W-:Y:S01]  /*5510*/  FADD.FTZ R143, -R143, R162 ;  /* 0x000000a28f8f7221 */ /* 0x000fe20000010100 */
[----:B------:R-:W-:Y:S01]  /*5520*/  IADD3 R162, R59, 0x1a0, RZ ;  /* 0x000001a03ba27810 */ /* 0x000fe20007ffe0ff */
[----:B------:R-:W-:-:S02]  /*5530*/  FADD.FTZ R149, R149, R16 ;  /* 0x0000001095957221 */ /* 0x000fc40000010000 */
[----:B------:R-:W-:Y:S01]  /*5540*/  FFMA.FTZ R146, R23, R146, R18 ;  /* 0x0000009217927223 */ /* 0x000fe20000010012 */
[----:B------:R-:W-:Y:S01]  /*5550*/  LEA.HI.SX32 R162, R162, R59, 0x1b ;  /* 0x0000003ba2a27211 */ /* 0x000fe200078fdaff */
[-C--:B------:R-:W-:Y:S02]  /*5560*/  FMUL.FTZ R18, R160, R10.reuse ;  /* 0x0000000aa0127220 */ /* 0x080fe40000410000 */
[----:B---3--:R-:W-:Y:S02]  /*5570*/  FFMA.FTZ R17, R158, R10, -R17 ;  /* 0x0000000a9e117223 */ /* 0x008fe40000010811 */
[C---:B------:R-:W-:Y:S02]  /*5580*/  FMUL.FTZ R10, R120.reuse, R163 ;  /* 0x000000a3780a7220 */ /* 0x040fe40000410000 */
[C---:B------:R-:W-:Y:S02]  /*5590*/  FMUL.FTZ R16, R120.reuse, -R143 ;  /* 0x8000008f78107220 */ /* 0x040fe40000410000 */
[----:B------:R-:W-:-:S02]  /*55a0*/  FMUL.FTZ R120, R120, -R149 ;  /* 0x8000009578787220 */ /* 0x000fc40000410000 */
[C---:B------:R-:W-:Y:S02]  /*55b0*/  FFMA.FTZ R16, R118.reuse, R149, -R16 ;  /* 0x0000009576107223 */ /* 0x040fe40000010810 */
[----:B------:R-:W-:Y:S02]  /*55c0*/  FFMA.FTZ R165, R118, R143, R120 ;  /* 0x0000008f76a57223 */ /* 0x000fe40000010078 */
[----:B------:R-:W-:Y:S02]  /*55d0*/  FFMA.FTZ R167, R158, R11, R18 ;  /* 0x0000000b9ea77223 */ /* 0x000fe40000010012 */
[----:B------:R-:W-:Y:S01]  /*55e0*/  FADD.FTZ R165, -R148, R165 ;  /* 0x000000a594a57221 */ /* 0x000fe20000010100 */
[----:B------:R-:W-:Y:S01]  /*55f0*/  IADD3 R148, R59, 0xc0, RZ ;  /* 0x000000c03b947810 */ /* 0x000fe20007ffe0ff */
[----:B------:R-:W-:Y:S02]  /*5600*/  FFMA.FTZ R18, R118, R19, R10 ;  /* 0x0000001376127223 */ /* 0x000fe4000001000a */
[----:B-1----:R-:W-:Y:S01]  /*5610*/  FADD.FTZ R10, R128, R17 ;  /* 0x00000011800a7221 */ /* 0x002fe20000010000 */
[----:B------:R-:W-:Y:S01]  /*5620*/  P2R R17, PR, RZ, 0x1 ;  /* 0x00000001ff117803 */ /* 0x000fe20000000000 */
[----:B------:R-:W-:Y:S01]  /*5630*/  FADD.FTZ R147, R147, R16 ;  /* 0x0000001093937221 */ /* 0x000fe20000010000 */
[----:B------:R-:W-:Y:S01]  /*5640*/  SHF.L.U32 R16, R59, 0x4, RZ ;  /* 0x000000043b107819 */ /* 0x000fe200000006ff */
[----:B------:R-:W-:Y:S01]  /*5650*/  FMUL.FTZ R17, R116, -R165 ;  /* 0x800000a574117220 */ /* 0x000fe20000410000 */
[----:B------:R-:W-:Y:S01]  /*5660*/  LEA.HI.SX32 R148, R148, R59, 0x1b ;  /* 0x0000003b94947211 */ /* 0x000fe200078fdaff */
[----:B------:R-:W-:Y:S01]  /*5670*/  FMUL.FTZ R11, R160, R9 ;  /* 0x00000009a00b7220 */ /* 0x000fe20000410000 */
[----:B------:R-:W-:Y:S01]  /*5680*/  LEA.HI.SX32 R16, R16, R16, 0x1b ;  /* 0x0000001010107211 */ /* 0x000fe200078fdaff */
[----:B------:R-:W-:-:S02]  /*5690*/  FMUL.FTZ R118, R116, -R147 ;  /* 0x8000009374767220 */ /* 0x000fc40000410000 */
[-C--:B------:R-:W-:Y:S02]  /*56a0*/  FMUL.FTZ R160, R160, R8.reuse ;  /* 0x00000008a0a07220 */ /* 0x080fe40000410000 */
[----:B------:R-:W-:Y:S02]  /*56b0*/  FFMA.FTZ R116, R114, R147, -R17 ;  /* 0x0000009372747223 */ /* 0x000fe40000010811 */
[----:B------:R-:W-:Y:S02]  /*56c0*/  FFMA.FTZ R8, R158, R8, -R11 ;  /* 0x000000089e087223 */ /* 0x000fe4000001080b */
[----:B----4-:R-:W-:Y:S02]  /*56d0*/  FADD.FTZ R11, R126, R167 ;  /* 0x000000a77e0b7221 */ /* 0x010fe40000010000 */
[----:B------:R-:W-:Y:S02]  /*56e0*/  FFMA.FTZ R167, R114, R165, R118 ;  /* 0x000000a572a77223 */ /* 0x000fe40000010076 */
[----:B------:R-:W-:-:S02]  /*56f0*/  FADD.FTZ R39, R39, R116 ;  /* 0x0000007427277221 */ /* 0x000fc40000010000 */
[----:B------:R-:W-:Y:S02]  /*5700*/  FADD.FTZ R167, -R38, R167 ;  /* 0x000000a726a77221 */ /* 0x000fe40000010100 */
[----:B------:R-:W-:Y:S02]  /*5710*/  FMUL.FTZ R17, R112, -R39 ;  /* 0x8000002770117220 */ /* 0x000fe40000410000 */
[C---:B------:R-:W-:Y:S02]  /*5720*/  FFMA.FTZ R18, R23.reuse, R22, R18 ;  /* 0x0000001617127223 */ /* 0x040fe40000010012 */
[-C--:B------:R-:W-:Y:S02]  /*5730*/  FMUL.FTZ R114, R23, R0.reuse ;  /* 0x0000000017727220 */ /* 0x080fe40000410000 */
[----:B------:R-:W-:Y:S01]  /*5740*/  FFMA.FTZ R9, R158, R9, R160 ;  /* 0x000000099e097223 */ /* 0x000fe200000100a0 */
[C---:B------:R-:W-:Y:S01]  /*5750*/  IADD3 R158, R59.reuse, 0x160, RZ ;  /* 0x000001603b9e7810 */ /* 0x040fe20007ffe0ff */
[-C--:B------:R-:W-:Y:S01]  /*5760*/  FMUL.FTZ R112, R112, -R167.reuse ;  /* 0x800000a770707220 */ /* 0x080fe20000410000 */
[----:B------:R-:W-:Y:S01]  /*5770*/  IADD3 R160, R59, 0x180, RZ ;  /* 0x000001803ba07810 */ /* 0x000fe20007ffe0ff */
[----:B------:R-:W-:Y:S01]  /*5780*/  FFMA.FTZ R38, R110, R167, R17 ;  /* 0x000000a76e267223 */ /* 0x000fe20000010011 */
[----:B------:R0:W-:Y:S01]  /*5790*/  @!P0 STS.128 [R92.X16+0x2e10], R8 ;  /* 0x002e10085c008388 */ /* 0x0001e2000000cc00 */
[----:B------:R-:W-:Y:S01]  /*57a0*/  FMUL.FTZ R173, R143, R0 ;  /* 0x000000008fad7220 */ /* 0x000fe20000410000 */
[-C--:B------:R-:W-:Y:S01]  /*57b0*/  LEA.HI.SX32 R158, R158, R59.reuse, 0x1b ;  /* 0x0000003b9e9e7211 */ /* 0x080fe200078fdaff */
[----:B------:R-:W-:Y:S01]  /*57c0*/  FFMA.FTZ R22, R137, -R114, R18 ;  /* 0x8000007289167223 */ /* 0x000fe20000010012 */
[----:B------:R-:W-:Y:S01]  /*57d0*/  LEA.HI.SX32 R160, R160, R59, 0x1b ;  /* 0x0000003ba0a07211 */ /* 0x000fe200078fdaff */
[----:B------:R-:W-:-:S02]  /*57e0*/  FMUL.FTZ R169, R149, R0 ;  /* 0x0000000095a97220 */ /* 0x000fc40000410000 */
[----:B------:R-:W-:Y:S02]  /*57f0*/  FFMA.FTZ R112, R110, R39, -R112 ;  /* 0x000000276e707223 */ /* 0x000fe40000010870 */
[----:B------:R-:W-:Y:S02]  /*5800*/  FADD.FTZ R153, -R153, R38 ;  /* 0x0000002699997221 */ /* 0x000fe40000010100 */
[----:B------:R-:W-:Y:S02]  /*5810*/  FFMA.FTZ R38, R131, -R114, R146 ;  /* 0x8000007283267223 */ /* 0x000fe40000010092 */
[----:B------:R-:W-:Y:S02]  /*5820*/  FMUL.FTZ R171, R23, R169 ;  /* 0x000000a917ab7220 */ /* 0x000fe40000410000 */
[----:B------:R-:W-:Y:S02]  /*5830*/  FADD.FTZ R151, R151, R112 ;  /* 0x0000007097977221 */ /* 0x000fe40000010000 */
[----:B0-----:R-:W-:Y:S01]  /*5840*/  FMUL.FTZ R8, R22, R173 ;  /* 0x000000ad16087220 */ /* 0x001fe20000410000 */
[----:B------:R0:W-:Y:S01]  /*5850*/  STS [R16.X4+0x878], R171 ;  /* 0x000878ab10007388 */ /* 0x0001e20000004800 */
[----:B------:R-:W-:-:S02]  /*5860*/  FMUL.FTZ R9, R108, -R153 ;  /* 0x800000996c097220 */ /* 0x000fc40000410000 */
[-C--:B------:R-:W-:Y:S02]  /*5870*/  FFMA.FTZ R8, R38, R169.reuse, R8 ;  /* 0x000000a926087223 */ /* 0x080fe40000010008 */
[----:B------:R-:W-:Y:S02]  /*5880*/  FMUL.FTZ R169, R22, R169 ;  /* 0x000000a916a97220 */ /* 0x000fe40000410000 */
[----:B------:R-:W-:Y:S02]  /*5890*/  FMUL.FTZ R108, R108, -R151 ;  /* 0x800000976c6c7220 */ /* 0x000fe40000410000 */
[----:B------:R-:W-:Y:S02]  /*58a0*/  FMUL.FTZ R17, R23, R173 ;  /* 0x000000ad17117220 */ /* 0x000fe40000410000 */
[----:B0-----:R-:W-:Y:S02]  /*58b0*/  FFMA.FTZ R171, R106, R151, -R9 ;  /* 0x000000976aab7223 */ /* 0x001fe40000010809 */
[----:B------:R-:W-:Y:S01]  /*58c0*/  FFMA.FTZ R9, R38, R173, -R169 ;  /* 0x000000ad26097223 */ /* 0x000fe200000108a9 */
[----:B------:R0:W-:Y:S01]  /*58d0*/  STS [R16.X4+0x87c], R17 ;  /* 0x00087c1110007388 */ /* 0x0001e20000004800 */
[----:B------:R-:W-:-:S02]  /*58e0*/  FFMA.FTZ R173, R106, R153, R108 ;  /* 0x000000996aad7223 */ /* 0x000fc4000001006c */
[----:B------:R-:W-:Y:S02]  /*58f0*/  FMUL.FTZ R10, R133, R40 ;  /* 0x00000028850a7220 */ /* 0x000fe40000410000 */
[----:B------:R-:W-:Y:S01]  /*5900*/  FADD.FTZ R173, -R150, R173 ;  /* 0x000000ad96ad7221 */ /* 0x000fe20000010100 */
[C---:B------:R-:W-:Y:S01]  /*5910*/  IADD3 R150, R59.reuse, 0xe0, RZ ;  /* 0x000000e03b967810 */ /* 0x040fe20007ffe0ff */
[----:B------:R-:W-:Y:S01]  /*5920*/  FADD.FTZ R171, R152, R171 ;  /* 0x000000ab98ab7221 */ /* 0x000fe20000010000 */
[----:B------:R-:W-:Y:S01]  /*5930*/  IADD3 R152, R59, 0x100, RZ ;  /* 0x000001003b987810 */ /* 0x000fe20007ffe0ff */
[-C--:B------:R-:W-:Y:S01]  /*5940*/  FFMA.FTZ R106, R125, -R10.reuse, R19 ;  /* 0x8000000a7d6a7223 */ /* 0x080fe20000010013 */
[-C--:B------:R-:W-:Y:S01]  /*5950*/  LEA.HI.SX32 R150, R150, R59.reuse, 0x1b ;  /* 0x0000003b96967211 */ /* 0x080fe200078fdaff */
[----:B------:R-:W-:Y:S01]  /*5960*/  FFMA.FTZ R108, R135, -R10, R163 ;  /* 0x8000000a876c7223 */ /* 0x000fe200000100a3 */
[----:B------:R-:W-:Y:S01]  /*5970*/  LEA.HI.SX32 R152, R152, R59, 0x1b ;  /* 0x0000003b98987211 */ /* 0x000fe200078fdaff */
[----:B------:R-:W-:-:S02]  /*5980*/  FMUL.FTZ R10, R104, -R173 ;  /* 0x800000ad680a7220 */ /* 0x000fc40000410000 */
[----:B------:R-:W-:Y:S02]  /*5990*/  FMUL.FTZ R104, R104, -R171 ;  /* 0x800000ab68687220 */ /* 0x000fe40000410000 */
[-C--:B0-----:R-:W-:Y:S02]  /*59a0*/  FMUL.FTZ R17, R165, R40.reuse ;  /* 0x00000028a5117220 */ /* 0x081fe40000410000 */
[C---:B------:R-:W-:Y:S02]  /*59b0*/  FFMA.FTZ R175, R102.reuse, R173, R104 ;  /* 0x000000ad66af7223 */ /* 0x040fe40000010068 */
[----:B------:R-:W-:Y:S02]  /*59c0*/  FFMA.FTZ R177, R102, R171, -R10 ;  /* 0x000000ab66b17223 */ /* 0x000fe4000001080a */
[----:B------:R-:W-:Y:S02]  /*59d0*/  FMUL.FTZ R11, R147, R40 ;  /* 0x00000028930b7220 */ /* 0x000fe40000410000 */
[----:B------:R-:W-:-:S02]  /*59e0*/  FMUL.FTZ R110, R106, R17 ;  /* 0x000000116a6e7220 */ /* 0x000fc40000410000 */
[----:B------:R-:W-:Y:S02]  /*59f0*/  FADD.FTZ R175, -R20, R175 ;  /* 0x000000af14af7221 */ /* 0x000fe40000010100 */
[----:B------:R-:W-:Y:S01]  /*5a00*/  FADD.FTZ R177, R154, R177 ;  /* 0x000000b19ab17221 */ /* 0x000fe20000010000 */
[----:B------:R-:W-:Y:S01]  /*5a10*/  IADD3 R154, R59, 0x120, RZ ;  /* 0x000001203b9a7810 */ /* 0x000fe20007ffe0ff */
[-C--:B------:R-:W-:Y:S02]  /*5a20*/  FMUL.FTZ R112, R106, R11.reuse ;  /* 0x0000000b6a707220 */ /* 0x080fe40000410000 */
[----:B------:R-:W-:Y:S01]  /*5a30*/  FFMA.FTZ R207, R108, R11, R110 ;  /* 0x0000000b6ccf7223 */ /* 0x000fe2000001006e */
[----:B------:R-:W-:Y:S01]  /*5a40*/  LEA.HI.SX32 R154, R154, R59, 0x1b ;  /* 0x0000003b9a9a7211 */ /* 0x000fe200078fdaff */
[----:B------:R-:W-:Y:S02]  /*5a50*/  FMUL.FTZ R179, R133, R11 ;  /* 0x0000000b85b37220 */ /* 0x000fe40000410000 */
[----:B------:R-:W-:-:S02]  /*5a60*/  FMUL.FTZ R102, R127, R42 ;  /* 0x0000002a7f667220 */ /* 0x000fc40000410000 */
[C---:B------:R-:W-:Y:S01]  /*5a70*/  FMUL.FTZ R10, R100.reuse, -R175 ;  /* 0x800000af640a7220 */ /* 0x040fe20000410000 */
[----:B------:R0:W-:Y:S01]  /*5a80*/  STS [R16.X4+0x870], R179 ;  /* 0x000870b310007388 */ /* 0x0001e20000004800 */
[----:B------:R-:W-:Y:S02]  /*5a90*/  FMUL.FTZ R11, R100, -R177 ;  /* 0x800000b1640b7220 */ /* 0x000fe40000410000 */
[-C--:B------:R-:W-:Y:S02]  /*5aa0*/  FFMA.FTZ R209, R108, R17.reuse, -R112 ;  /* 0x000000116cd17223 */ /* 0x080fe40000010870 */
[----:B------:R-:W-:Y:S02]  /*5ab0*/  FMUL.FTZ R181, R133, R17 ;  /* 0x0000001185b57220 */ /* 0x000fe40000410000 */
[----:B------:R-:W-:Y:S02]  /*5ac0*/  FFMA.FTZ R100, R129, -R102, R138 ;  /* 0x8000006681647223 */ /* 0x000fe4000001008a */
[----:B------:R-:W-:Y:S01]  /*5ad0*/  FMUL.FTZ R17, R167, R42 ;  /* 0x0000002aa7117220 */ /* 0x000fe20000410000 */
[----:B------:R1:W-:Y:S01]  /*5ae0*/  STS [R16.X4+0x874], R181 ;  /* 0x000874b510007388 */ /* 0x0003e20000004800 */
[----:B------:R-:W-:-:S02]  /*5af0*/  FFMA.FTZ R169, R98, R177, -R10 ;  /* 0x000000b162a97223 */ /* 0x000fc4000001080a */
[----:B------:R-:W-:Y:S02]  /*5b00*/  FFMA.FTZ R98, R98, R175, R11 ;  /* 0x000000af62627223 */ /* 0x000fe4000001000b */
[----:B------:R-:W-:Y:S02]  /*5b10*/  FFMA.FTZ R102, R119, -R102, R140 ;  /* 0x8000006677667223 */ /* 0x000fe4000001008c */
[----:B------:R-:W-:Y:S02]  /*5b20*/  FMUL.FTZ R11, R39, R42 ;  /* 0x0000002a270b7220 */ /* 0x000fe40000410000 */
[----:B------:R-:W-:Y:S02]  /*5b30*/  FMUL.FTZ R10, R100, R17 ;  /* 0x00000011640a7220 */ /* 0x000fe40000410000 */
[----:B------:R-:W-:Y:S02]  /*5b40*/  FADD.FTZ R155, -R155, R98 ;  /* 0x000000629b9b7221 */ /* 0x000fe40000010100 */
[----:B------:R-:W-:Y:S01]  /*5b50*/  FADD.FTZ R169, R156, R169 ;  /* 0x000000a99ca97221 */ /* 0x000fe20000010000 */
[----:B------:R-:W-:Y:S01]  /*5b60*/  IADD3 R156, R59, 0x140, RZ ;  /* 0x000001403b9c7810 */ /* 0x000fe20007ffe0ff */
[----:B------:R-:W-:-:S02]  /*5b70*/  FFMA.FTZ R203, R102, R11, R10 ;  /* 0x0000000b66cb7223 */ /* 0x000fc4000001000a */
[----:B------:R-:W-:Y:S01]  /*5b80*/  FMUL.FTZ R10, R26, -R155 ;  /* 0x8000009b1a0a7220 */ /* 0x000fe20000410000 */
[----:B------:R-:W-:Y:S01]  /*5b90*/  LEA.HI.SX32 R156, R156, R59, 0x1b ;  /* 0x0000003b9c9c7211 */ /* 0x000fe200078fdaff */
[----:B------:R-:W-:Y:S02]  /*5ba0*/  FMUL.FTZ R26, R26, -R169 ;  /* 0x800000a91a1a7220 */ /* 0x000fe40000410000 */
[----:B------:R-:W-:Y:S02]  /*5bb0*/  FMUL.FTZ R114, R121, R44 ;  /* 0x0000002c79727220 */ /* 0x000fe40000410000 */
[-C--:B------:R-:W-:Y:S02]  /*5bc0*/  FMUL.FTZ R20, R100, R11.reuse ;  /* 0x0000000b64147220 */ /* 0x080fe40000410000 */
[----:B0-----:R-:W-:Y:S02]  /*5bd0*/  FMUL.FTZ R179, R127, R11 ;  /* 0x0000000b7fb37220 */ /* 0x001fe40000410000 */
[----:B------:R-:W-:-:S02]  /*5be0*/  FFMA.FTZ R26, R24, R155, R26 ;  /* 0x0000009b181a7223 */ /* 0x000fc4000001001a */
[----:B------:R-:W-:Y:S01]  /*5bf0*/  FFMA.FTZ R11, R24, R169, -R10 ;  /* 0x000000a9180b7223 */ /* 0x000fe2000001080a */
[----:B------:R0:W-:Y:S01]  /*5c00*/  STS [R16.X4+0x868], R179 ;  /* 0x000868b310007388 */ /* 0x0001e20000004800 */
[----:B------:R-:W-:Y:S02]  /*5c10*/  FMUL.FTZ R10, R99, R52 ;  /* 0x00000034630a7220 */ /* 0x000fe40000410000 */
[----:B------:R-:W-:Y:S02]  /*5c20*/  FFMA.FTZ R116, R123, -R114, R159 ;  /* 0x800000727b747223 */ /* 0x000fe4000001009f */
[----:B------:R-:W-:Y:S02]  /*5c30*/  FMUL.FTZ R183, R153, R44 ;  /* 0x0000002c99b77220 */ /* 0x000fe40000410000 */
[----:B------:R-:W-:Y:S02]  /*5c40*/  FADD.FTZ R157, -R157, R26 ;  /* 0x0000001a9d9d7221 */ /* 0x000fe40000010100 */
[----:B------:R-:W-:-:S02]  /*5c50*/  FFMA.FTZ R205, R102, R17, -R20 ;  /* 0x0000001166cd7223 */ /* 0x000fc40000010814 */
[----:B-1----:R-:W-:Y:S02]  /*5c60*/  FMUL.FTZ R181, R127, R17 ;  /* 0x000000117fb57220 */ /* 0x002fe40000410000 */
[-C--:B------:R-:W-:Y:S02]  /*5c70*/  FFMA.FTZ R20, R25, -R10.reuse, R139 ;  /* 0x8000000a19147223 */ /* 0x080fe4000001008b */
[----:B------:R-:W-:Y:S01]  /*5c80*/  FFMA.FTZ R26, R101, -R10, R141 ;  /* 0x8000000a651a7223 */ /* 0x000fe2000001008d */
[----:B------:R1:W-:Y:S01]  /*5c90*/  STS [R16.X4+0x86c], R181 ;  /* 0x00086cb510007388 */ /* 0x0003e20000004800 */
[----:B------:R-:W-:Y:S02]  /*5ca0*/  FMUL.FTZ R98, R97, R50 ;  /* 0x0000003261627220 */ /* 0x000fe40000410000 */
[----:B0-----:R-:W-:Y:S02]  /*5cb0*/  FMUL.FTZ R179, R151, R44 ;  /* 0x0000002c97b37220 */ /* 0x001fe40000410000 */
[----:B------:R-:W-:-:S02]  /*5cc0*/  FFMA.FTZ R114, R113, -R114, R161 ;  /* 0x8000007271727223 */ /* 0x000fc400000100a1 */
[----:B------:R-:W-:Y:S02]  /*5cd0*/  FMUL.FTZ R10, R116, R183 ;  /* 0x000000b7740a7220 */ /* 0x000fe40000410000 */
[----:B------:R-:W-:Y:S02]  /*5ce0*/  FADD.FTZ R36, R36, R11 ;  /* 0x0000000b24247221 */ /* 0x000fe40000010000 */
[----:B------:R-:W-:Y:S02]  /*5cf0*/  FMUL.FTZ R17, R157, R52 ;  /* 0x000000349d117220 */ /* 0x000fe40000410000 */
[-C--:B------:R-:W-:Y:S02]  /*5d00*/  FFMA.FTZ R24, R27, -R98.reuse, R124 ;  /* 0x800000621b187223 */ /* 0x080fe4000001007c */
[----:B------:R-:W-:Y:S02]  /*5d10*/  FFMA.FTZ R199, R114, R179, R10 ;  /* 0x000000b372c77223 */ /* 0x000fe4000001000a */
[----:B------:R-:W-:-:S02]  /*5d20*/  FFMA.FTZ R98, R107, -R98, R122 ;  /* 0x800000626b627223 */ /* 0x000fc4000001007a */
[----:B-1----:R-:W-:Y:S02]  /*5d30*/  FMUL.FTZ R181, R155, R50 ;  /* 0x000000329bb57220 */ /* 0x002fe40000410000 */
[----:B------:R-:W-:Y:S02]  /*5d40*/  FMUL.FTZ R11, R36, R52 ;  /* 0x00000034240b7220 */ /* 0x000fe40000410000 */
[----:B------:R-:W-:Y:S02]  /*5d50*/  FMUL.FTZ R10, R26, R17 ;  /* 0x000000111a0a7220 */ /* 0x000fe40000410000 */
[-C--:B------:R-:W-:Y:S02]  /*5d60*/  FMUL.FTZ R110, R116, R179.reuse ;  /* 0x000000b3746e7220 */ /* 0x080fe40000410000 */
[----:B------:R-:W-:Y:S02]  /*5d70*/  FMUL.FTZ R185, R121, R179 ;  /* 0x000000b379b97220 */ /* 0x000fe40000410000 */
[----:B------:R-:W-:-:S02]  /*5d80*/  FMUL.FTZ R179, R169, R50 ;  /* 0x00000032a9b37220 */ /* 0x000fc40000410000 */
[----:B------:R-:W-:Y:S01]  /*5d90*/  FMUL.FTZ R104, R98, R181 ;  /* 0x000000b562687220 */ /* 0x000fe20000410000 */
[----:B------:R-:W-:Y:S01]  /*5da0*/  STS [R16.X4+0x860], R185 ;  /* 0x000860b910007388 */ /* 0x000fe20000004800 */
[----:B------:R-:W-:Y:S02]  /*5db0*/  FFMA.FTZ R10, R20, R11, R10 ;  /* 0x0000000b140a7223 */ /* 0x000fe4000001000a */
[----:B------:R-:W-:Y:S02]  /*5dc0*/  FMUL.FTZ R112, R115, R46 ;  /* 0x0000002e73707220 */ /* 0x000fe40000410000 */
[-C--:B------:R-:W-:Y:S02]  /*5dd0*/  FFMA.FTZ R201, R114, R183.reuse, -R110 ;  /* 0x000000b772c97223 */ /* 0x080fe4000001086e */
[----:B------:R-:W-:Y:S02]  /*5de0*/  FMUL.FTZ R187, R121, R183 ;  /* 0x000000b779bb7220 */ /* 0x000fe40000410000 */
[----:B------:R-:W-:-:S02]  /*5df0*/  FFMA.FTZ R183, R24, R179, R104 ;  /* 0x000000b318b77223 */ /* 0x000fc40000010068 */
[----:B------:R-:W-:Y:S01]  /*5e00*/  FADD.FTZ R10, RZ, R10 ;  /* 0x0000000aff0a7221 */ /* 0x000fe20000010000 */
[----:B------:R0:W-:Y:S01]  /*5e10*/  STS [R16.X4+0x864], R187 ;  /* 0x000864bb10007388 */ /* 0x0001e20000004800 */
[----:B------:R-:W-:Y:S02]  /*5e20*/  FFMA.FTZ R118, R117, -R112, R130 ;  /* 0x8000007075767223 */ /* 0x000fe40000010082 */
[----:B------:R-:W-:Y:S02]  /*5e30*/  FMUL.FTZ R189, R173, R46 ;  /* 0x0000002eadbd7220 */ /* 0x000fe40000410000 */
[----:B------:R-:W-:Y:S02]  /*5e40*/  FADD.FTZ R126, R10, R183 ;  /* 0x000000b70a7e7221 */ /* 0x000fe40000010000 */
[----:B------:R-:W-:Y:S02]  /*5e50*/  FFMA.FTZ R112, R109, -R112, R132 ;  /* 0x800000706d707223 */ /* 0x000fe40000010084 */
[----:B------:R-:W-:-:S02]  /*5e60*/  FMUL.FTZ R183, R171, R46 ;  /* 0x0000002eabb77220 */ /* 0x000fc40000410000 */
[C---:B------:R-:W-:Y:S02]  /*5e70*/  FMUL.FTZ R10, R118.reuse, R189 ;  /* 0x000000bd760a7220 */ /* 0x040fe40000410000 */
[-C--:B------:R-:W-:Y:S02]  /*5e80*/  FMUL.FTZ R120, R118, R183.reuse ;  /* 0x000000b776787220 */ /* 0x080fe40000410000 */
[----:B------:R-:W-:Y:S02]  /*5e90*/  FFMA.FTZ R191, R112, R183, R10 ;  /* 0x000000b770bf7223 */ /* 0x000fe4000001000a */
[----:B------:R-:W-:Y:S02]  /*5ea0*/  FMUL.FTZ R110, R103, R48 ;  /* 0x00000030676e7220 */ /* 0x000fe40000410000 */
[----:B------:R-:W-:Y:S02]  /*5eb0*/  FMUL.FTZ R10, R26, R11 ;  /* 0x0000000b1a0a7220 */ /* 0x000fe40000410000 */
[----:B------:R-:W-:-:S02]  /*5ec0*/  FFMA.FTZ R193, R112, R189, -R120 ;  /* 0x000000bd70c17223 */ /* 0x000fc40000010878 */
[-C--:B------:R-:W-:Y:S02]  /*5ed0*/  FFMA.FTZ R104, R105, -R110.reuse, R37 ;  /* 0x8000006e69687223 */ /* 0x080fe40000010025 */
[----:B------:R-:W-:Y:S02]  /*5ee0*/  FMUL.FTZ R120, R98, R179 ;  /* 0x000000b362787220 */ /* 0x000fe40000410000 */
[----:B------:R-:W-:Y:S02]  /*5ef0*/  FFMA.FTZ R10, R20, R17, -R10 ;  /* 0x00000011140a7223 */ /* 0x000fe4000001080a */
[----:B------:R-:W-:Y:S02]  /*5f00*/  FFMA.FTZ R110, R111, -R110, R21 ;  /* 0x8000006e6f6e7223 */ /* 0x000fe40000010015 */
[-C--:B0-----:R-:W-:Y:S02]  /*5f10*/  FMUL.FTZ R187, R175, R48.reuse ;  /* 0x00000030afbb7220 */ /* 0x081fe40000410000 */
[----:B------:R-:W-:-:S02]  /*5f20*/  FMUL.FTZ R185, R177, R48 ;  /* 0x00000030b1b97220 */ /* 0x000fc40000410000 */
[C---:B------:R-:W-:Y:S02]  /*5f30*/  FMUL.FTZ R195, R115.reuse, R183 ;  /* 0x000000b773c37220 */ /* 0x040fe40000410000 */
[----:B------:R-:W-:Y:S02]  /*5f40*/  FFMA.FTZ R183, R24, R181, -R120 ;  /* 0x000000b518b77223 */ /* 0x000fe40000010878 */
[----:B------:R-:W-:Y:S01]  /*5f50*/  FADD.FTZ R10, RZ, R10 ;  /* 0x0000000aff0a7221 */ /* 0x000fe20000010000 */
[----:B------:R-:W-:Y:S01]  /*5f60*/  STS [R16.X4+0x858], R195 ;  /* 0x000858c310007388 */ /* 0x000fe20000004800 */
[C---:B------:R-:W-:Y:S02]  /*5f70*/  FMUL.FTZ R120, R110.reuse, R187 ;  /* 0x000000bb6e787220 */ /* 0x040fe40000410000 */
[----:B------:R-:W-:Y:S02]  /*5f80*/  FMUL.FTZ R128, R110, R185 ;  /* 0x000000b96e807220 */ /* 0x000fe40000410000 */
[----:B------:R-:W-:-:S02]  /*5f90*/  FMUL.FTZ R197, R115, R189 ;  /* 0x000000bd73c57220 */ /* 0x000fc40000410000 */
        /* <DEDUP_REMOVED lines=131> */
.L_x_12966:
[----:B01-34-:R-:W-:Y:S05]  /*67d0*/  BSYNC B0 ;  /* 0x0000000000007941 */ /* 0x01bfea0003800000 */
.L_x_12965:
[----:B------:R0:W1:Y:S01]  /*67e0*/  LDS R9, [R128.X4+0x1100] ;  /* 0x0011000080097984 */ /* 0x0000620000004800 */
[----:B------:R-:W-:Y:S01]  /*67f0*/  BSSY B0, `(.L_x_12967) ;  /* 0x0000004000007945 */ /* 0x000fe20003800000 */
[----:B------:R-:W-:Y:S05]  /*6800*/  @!P0 BRA `(.L_x_12968) ;  /* 0x0000002000008947 */ /* 0x000fea0003800000 */
[----:B------:R2:W-:Y:S04]  /*6810*/  RED.E.ADD.F32.FTZ.RN.STRONG.GPU [R12.64+-0x780], R191 ;  /* 0xfff880bf0c00798e */ /* 0x0005e8000c10e788 */
[----:B-1----:R2:W-:Y:S02]  /*6820*/  RED.E.ADD.F32.FTZ.RN.STRONG.GPU [R14.64+-0x780], R9 ;  /* 0xfff880090e00798e */ /* 0x0025e4000c10e788 */
.L_x_12968:
[----:B------:R-:W-:Y:S05]  /*6830*/  BSYNC B0 ;  /* 0x0000000000007941 */ /* 0x000fea0003800000 */
.L_x_12967:
        /* <DEDUP_REMOVED lines=12> */
.L_x_12970:
[----:B-1----:R-:W-:Y:S05]  /*6900*/  BSYNC B0 ;  /* 0x0000000000007941 */ /* 0x002fea0003800000 */
.L_x_12969:
[----:B--2---:R1:W2:Y:S01]  /*6910*/  LDS R9, [R136.X4+0x1200] ;  /* 0x0012000088097984 */ /* 0x0042a20000004800 */
[----:B------:R-:W-:Y:S01]  /*6920*/  BSSY B0, `(.L_x_12971) ;  /* 0x0000004000007945 */ /* 0x000fe20003800000 */
[----:B------:R-:W-:Y:S05]  /*6930*/  @!P0 BRA `(.L_x_12972) ;  /* 0x0000002000008947 */ /* 0x000fea0003800000 */
[----:B------:R3:W-:Y:S04]  /*6940*/  RED.E.ADD.F32.FTZ.RN.STRONG.GPU [R12.64+-0x680], R195 ;  /* 0xfff980c30c00798e */ /* 0x0007e8000c10e788 */
[----:B--2---:R3:W-:Y:S02]  /*6950*/  RED.E.ADD.F32.FTZ.RN.STRONG.GPU [R14.64+-0x680], R9 ;  /* 0xfff980090e00798e */ /* 0x0047e4000c10e788 */
.L_x_12972:
[----:B------:R-:W-:Y:S05]  /*6960*/  BSYNC B0 ;  /* 0x0000000000007941 */ /* 0x000fea0003800000 */
.L_x_12971:
[----:B--23--:R2:W3:Y:S01]  /*6970*/  LDS R9, [R142.X4+0x1280] ;  /* 0x001280008e097984 */ /* 0x00c4e20000004800 */
[----:B------:R-:W-:Y:S01]  /*6980*/  BSSY B0, `(.L_x_12973) ;  /* 0x0000004000007945 */ /* 0x000fe20003800000 */
[----:B------:R-:W-:Y:S05]  /*6990*/  @!P1 BRA `(.L_x_12974) ;  /* 0x0000002000009947 */ /* 0x000fea0003800000 */
[----:B------:R4:W-:Y:S04]  /*69a0*/  RED.E.ADD.F32.FTZ.RN.STRONG.GPU [R12.64+-0x600], R197 ;  /* 0xfffa00c50c00798e */ /* 0x0009e8000c10e788 */
[----:B---3--:R4:W-:Y:S02]  /*69b0*/  RED.E.ADD.F32.FTZ.RN.STRONG.GPU [R14.64+-0x600], R9 ;  /* 0xfffa00090e00798e */ /* 0x0089e4000c10e788 */
.L_x_12974:
[----:B------:R-:W-:Y:S05]  /*69c0*/  BSYNC B0 ;  /* 0x0000000000007941 */ /* 0x000fea0003800000 */
.L_x_12973:
[----:B---34-:R3:W4:Y:S01]  /*69d0*/  LDS R9, [R144.X4+0x1300] ;  /* 0x0013000090097984 */ /* 0x0187220000004800 */
[----:B------:R-:W-:Y:S01]  /*69e0*/  BSSY B0, `(.L_x_12975) ;  /* 0x0000004000007945 */ /* 0x000fe20003800000 */
[----:B------:R-:W-:Y:S05]  /*69f0*/  @!P2 BRA `(.L_x_12976) ;  /* 0x000000200000a947 */ /* 0x000fea0003800000 */
[----:B------:R0:W-:Y:S04]  /*6a00*/  RED.E.ADD.F32.FTZ.RN.STRONG.GPU [R12.64+-0x580], R199 ;  /* 0xfffa80c70c00798e */ /* 0x0001e8000c10e788 */
[----:B----4-:R0:W-:Y:S02]  /*6a10*/  RED.E.ADD.F32.FTZ.RN.STRONG.GPU [R14.64+-0x580], R9 ;  /* 0xfffa80090e00798e */ /* 0x0101e4000c10e788 */
.L_x_12976:
[----:B------:R-:W-:Y:S05]  /*6a20*/  BSYNC B0 ;  /* 0x0000000000007941 */ /* 0x000fea0003800000 */
.L_x_12975:
[----:B0---4-:R0:W4:Y:S01]  /*6a30*/  LDS R9, [R148.X4+0x1380] ;  /* 0x0013800094097984 */ /* 0x0111220000004800 */
[----:B------:R-:W-:Y:S01]  /*6a40*/  BSSY B0, `(.L_x_12977) ;  /* 0x0000004000007945 */ /* 0x000fe20003800000 */
[----:B------:R-:W-:Y:S05]  /*6a50*/  @!P3 BRA `(.L_x_12978) ;  /* 0x000000200000b947 */ /* 0x000fea0003800000 */
[----:B------:R0:W-:Y:S04]  /*6a60*/  RED.E.ADD.F32.FTZ.RN.STRONG.GPU [R12.64+-0x500], R201 ;  /* 0xfffb00c90c00798e */ /* 0x0001e8000c10e788 */
[----:B----4-:R0:W-:Y:S02]  /*6a70*/  RED.E.ADD.F32.FTZ.RN.STRONG.GPU [R14.64+-0x500], R9 ;  /* 0xfffb00090e00798e */ /* 0x0101e4000c10e788 */
.L_x_12978:
[----:B------:R-:W-:Y:S05]  /*6a80*/  BSYNC B0 ;  /* 0x0000000000007941 */ /* 0x000fea0003800000 */
.L_x_12977:
[----:B0---4-:R0:W4:Y:S01]  /*6a90*/  LDS R9, [R150.X4+0x1400] ;  /* 0x0014000096097984 */ /* 0x0111220000004800 */
[----:B------:R-:W-:Y:S01]  /*6aa0*/  BSSY B0, `(.L_x_12979) ;  /* 0x0000004000007945 */ /* 0x000fe20003800000 */
[----:B------:R-:W-:Y:S05]  /*6ab0*/  @!P4 BRA `(.L_x_12980) ;  /* 0x000000200000c947 */ /* 0x000fea0003800000 */
[----:B------:R0:W-:Y:S04]  /*6ac0*/  RED.E.ADD.F32.FTZ.RN.STRONG.GPU [R12.64+-0x480], R203 ;  /* 0xfffb80cb0c00798e */ /* 0x0001e8000c10e788 */
[----:B----4-:R0:W-:Y:S02]  /*6ad0*/  RED.E.ADD.F32.FTZ.RN.STRONG.GPU [R14.64+-0x480], R9 ;  /* 0xfffb80090e00798e */ /* 0x0101e4000c10e788 */
.L_x_12980:
[----:B------:R-:W-:Y:S05]  /*6ae0*/  BSYNC B0 ;  /* 0x0000000000007941 */ /* 0x000fea0003800000 */
.L_x_12979:
[----:B0---4-:R0:W4:Y:S01]  /*6af0*/  LDS R9, [R152.X4+0x1480] ;  /* 0x0014800098097984 */ /* 0x0111220000004800 */
[----:B------:R-:W-:Y:S01]  /*6b00*/  BSSY B0, `(.L_x_12981) ;  /* 0x0000004000007945 */ /* 0x000fe20003800000 */
[----:B------:R-:W-:Y:S05]  /*6b10*/  @!P5 BRA `(.L_x_12982) ;  /* 0x000000200000d947 */ /* 0x000fea0003800000 */
[----:B------:R0:W-:Y:S04]  /*6b20*/  RED.E.ADD.F32.FTZ.RN.STRONG.GPU [R12.64+-0x400], R205 ;  /* 0xfffc00cd0c00798e */ /* 0x0001e8000c10e788 */
[----:B----4-:R0:W-:Y:S02]  /*6b30*/  RED.E.ADD.F32.FTZ.RN.STRONG.GPU [R14.64+-0x400], R9 ;  /* 0xfffc00090e00798e */ /* 0x0101e4000c10e788 */
.L_x_12982:
[----:B------:R-:W-:Y:S05]  /*6b40*/  BSYNC B0 ;  /* 0x0000000000007941 */ /* 0x000fea0003800000 */
.L_x_12981:
        /* <DEDUP_REMOVED lines=12> */
.L_x_12984:
[----:B0-----:R-:W-:Y:S05]  /*6c10*/  BSYNC B0 ;  /* 0x0000000000007941 */ /* 0x001fea0003800000 */
.L_x_12983:
[----:B----4-:R0:W4:Y:S01]  /*6c20*/  LDS R9, [R156.X4+0x1580] ;  /* 0x001580009c097984 */ /* 0x0101220000004800 */
[----:B------:R-:W-:Y:S01]  /*6c30*/  BSSY B0, `(.L_x_12985) ;  /* 0x0000004000007945 */ /* 0x000fe20003800000 */
[----:B------:R-:W-:Y:S05]  /*6c40*/  @!P0 BRA `(.L_x_12986) ;  /* 0x0000002000008947 */ /* 0x000fea0003800000 */
[----:B------:R0:W-:Y:S04]  /*6c50*/  RED.E.ADD.F32.FTZ.RN.STRONG.GPU [R12.64+-0x300], R185 ;  /* 0xfffd00b90c00798e */ /* 0x0001e8000c10e788 */
[----:B----4-:R0:W-:Y:S02]  /*6c60*/  RED.E.ADD.F32.FTZ.RN.STRONG.GPU [R14.64+-0x300], R9 ;  /* 0xfffd00090e00798e */ /* 0x0101e4000c10e788 */
.L_x_12986:
[----:B------:R-:W-:Y:S05]  /*6c70*/  BSYNC B0 ;  /* 0x0000000000007941 */ /* 0x000fea0003800000 */
.L_x_12985:
[----:B0---4-:R0:W4:Y:S01]  /*6c80*/  LDS R9, [R158.X4+0x1600] ;  /* 0x001600009e097984 */ /* 0x0111220000004800 */
[----:B------:R-:W-:Y:S01]  /*6c90*/  BSSY B0, `(.L_x_12987) ;  /* 0x0000004000007945 */ /* 0x000fe20003800000 */
[----:B------:R-:W-:Y:S05]  /*6ca0*/  @!P1 BRA `(.L_x_12988) ;  /* 0x0000002000009947 */ /* 0x000fea0003800000 */
[----:B------:R0:W-:Y:S04]  /*6cb0*/  RED.E.ADD.F32.FTZ.RN.STRONG.GPU [R12.64+-0x280], R183 ;  /* 0xfffd80b70c00798e */ /* 0x0001e8000c10e788 */
[----:B----4-:R0:W-:Y:S02]  /*6cc0*/  RED.E.ADD.F32.FTZ.RN.STRONG.GPU [R14.64+-0x280], R9 ;  /* 0xfffd80090e00798e */ /* 0x0101e4000c10e788 */
.L_x_12988:
[----:B------:R-:W-:Y:S05]  /*6cd0*/  BSYNC B0 ;  /* 0x0000000000007941 */ /* 0x000fea0003800000 */
.L_x_12987:
[----:B0---4-:R0:W4:Y:S01]  /*6ce0*/  LDS R9, [R160.X4+0x1680] ;  /* 0x00168000a0097984 */ /* 0x0111220000004800 */
[----:B------:R-:W-:Y:S01]  /*6cf0*/  BSSY B0, `(.L_x_12989) ;  /* 0x0000004000007945 */ /* 0x000fe20003800000 */
[----:B------:R-:W-:Y:S05]  /*6d00*/  @!P2 BRA `(.L_x_12990) ;  /* 0x000000200000a947 */ /* 0x000fea0003800000 */
[----:B------:R0:W-:Y:S04]  /*6d10*/  RED.E.ADD.F32.FTZ.RN.STRONG.GPU [R12.64+-0x200], R181 ;  /* 0xfffe00b50c00798e */ /* 0x0001e8000c10e788 */
[----:B----4-:R0:W-:Y:S02]  /*6d20*/  RED.E.ADD.F32.FTZ.RN.STRONG.GPU [R14.64+-0x200], R9 ;  /* 0xfffe00090e00798e */ /* 0x0101e4000c10e788 */
.L_x_12990:
[----:B------:R-:W-:Y:S05]  /*6d30*/  BSYNC B0 ;  /* 0x0000000000007941 */ /* 0x000fea0003800000 */
.L_x_12989:
[----:B0---4-:R0:W4:Y:S01]  /*6d40*/  LDS R9, [R162.X4+0x1700] ;  /* 0x00170000a2097984 */ /* 0x0111220000004800 */
[----:B------:R-:W-:Y:S01]  /*6d50*/  BSSY B0, `(.L_x_12991) ;  /* 0x0000004000007945 */ /* 0x000fe20003800000 */
[----:B------:R-:W-:Y:S05]  /*6d60*/  @!P3 BRA `(.L_x_12992) ;  /* 0x000000200000b947 */ /* 0x000fea0003800000 */
[----:B------:R0:W-:Y:S04]  /*6d70*/  RED.E.ADD.F32.FTZ.RN.STRONG.GPU [R12.64+-0x180], R179 ;  /* 0xfffe80b30c00798e */ /* 0x0001e8000c10e788 */
[----:B----4-:R0:W-:Y:S02]  /*6d80*/  RED.E.ADD.F32.FTZ.RN.STRONG.GPU [R14.64+-0x180], R9 ;  /* 0xfffe80090e00798e */ /* 0x0101e4000c10e788 */
.L_x_12992:
[----:B------:R-:W-:Y:S05]  /*6d90*/  BSYNC B0 ;  /* 0x0000000000007941 */ /* 0x000fea0003800000 */
.L_x_12991:
[----:B0---4-:R0:W4:Y:S01]  /*6da0*/  LDS R9, [R164.X4+0x1780] ;  /* 0x00178000a4097984 */ /* 0x0111220000004800 */
[----:B------:R-:W-:Y:S01]  /*6db0*/  BSSY B0, `(.L_x_12993) ;  /* 0x0000004000007945 */ /* 0x000fe20003800000 */
[----:B------:R-:W-:Y:S05]  /*6dc0*/  @!P4 BRA `(.L_x_12994) ;  /* 0x000000200000c947 */ /* 0x000fea0003800000 */
[----:B------:R0:W-:Y:S04]  /*6dd0*/  RED.E.ADD.F32.FTZ.RN.STRONG.GPU [R12.64+-0x100], R141 ;  /* 0xffff008d0c00798e */ /* 0x0001e8000c10e788 */
[----:B----4-:R0:W-:Y:S02]  /*6de0*/  RED.E.ADD.F32.FTZ.RN.STRONG.GPU [R14.64+-0x100], R9 ;  /* 0xffff00090e00798e */ /* 0x0101e4000c10e788 */
.L_x_12994:
[----:B------:R-:W-:Y:S05]  /*6df0*/  BSYNC B0 ;  /* 0x0000000000007941 */ /* 0x000fea0003800000 */
.L_x_12993:
[----:B0---4-:R0:W4:Y:S01]  /*6e00*/  LDS R9, [R166.X4+0x1800] ;  /* 0x00180000a6097984 */ /* 0x0111220000004800 */
[----:B------:R-:W-:Y:S01]  /*6e10*/  BSSY B0, `(.L_x_12995) ;  /* 0x0000004000007945 */ /* 0x000fe20003800000 */
[----:B------:R-:W-:Y:S05]  /*6e20*/  @!P5 BRA `(.L_x_12996) ;  /* 0x000000200000d947 */ /* 0x000fea0003800000 */
[----:B------:R0:W-:Y:S04]  /*6e30*/  RED.E.ADD.F32.FTZ.RN.STRONG.GPU [R12.64+-0x80], R139 ;  /* 0xffff808b0c00798e */ /* 0x0001e8000c10e788 */
[----:B----4-:R0:W-:Y:S02]  /*6e40*/  RED.E.ADD.F32.FTZ.RN.STRONG.GPU [R14.64+-0x80], R9 ;  /* 0xffff80090e00798e */ /* 0x0101e4000c10e788 */
.L_x_12996:
[----:B------:R-:W-:Y:S05]  /*6e50*/  BSYNC B0 ;  /* 0x0000000000007941 */ /* 0x000fea0003800000 */
.L_x_12995:
        /* <DEDUP_REMOVED lines=29> */
[-C--:B------:R-:W-:Y:S02]  /*7030*/  FFMA.FTZ R12, R135, R147.reuse, R8 ;  /* 0x00000093870c7223 */ /* 0x080fe40000010008 */
[----:B------:R-:W-:Y:S02]  /*7040*/  FFMA.FTZ R165, R2, R147, R165 ;  /* 0x0000009302a57223 */ /* 0x000fe400000100a5 */
[----:B0-----:R-:W-:Y:S02]  /*7050*/  @!P0 FADD.FTZ R120, R120, R15 ;  /* 0x0000000f78788221 */ /* 0x001fe40000010000 */
[----:B------:R-:W-:Y:S02]  /*7060*/  FMUL.FTZ R9, R106, R9 ;  /* 0x000000096a097220 */ /* 0x000fe40000410000 */
[----:B----4-:R-:W-:Y:S01]  /*7070*/  @!P0 FADD.FTZ R126, R126, R13 ;  /* 0x0000000d7e7e8221 */ /* 0x010fe20000010000 */
[----:B------:R-:W0:Y:S01]  /*7080*/  SHFL.DOWN PT, R15, R120, 0x8, 0x1f ;  /* 0x09001f00780f7f89 */ /* 0x000e2200000e0000 */
[----:B------:R-:W-:Y:S01]  /*7090*/  FMUL.FTZ R8, R129, R167 ;  /* 0x000000a781087220 */ /* 0x000fe20000410000 */
[----:B------:R-:W-:Y:S01]  /*70a0*/  ISETP.GT.AND P0, PT, R57, 0x17, PT ;  /* 0x000000173900780c */ /* 0x000fe20003f04270 */
[----:B------:R-:W-:Y:S01]  /*70b0*/  FFMA.FTZ R165, R108, R165, R9 ;  /* 0x000000a56ca57223 */ /* 0x000fe20000010009 */
[----:B------:R-:W4:Y:S01]  /*70c0*/  SHFL.DOWN PT, R13, R126, 0x8, 0x1f ;  /* 0x09001f007e0d7f89 */ /* 0x000f2200000e0000 */
[----:B------:R-:W-:-:S02]  /*70d0*/  FMUL.FTZ R9, R3, R167 ;  /* 0x000000a703097220 */ /* 0x000fc40000410000 */
[----:B------:R-:W-:Y:S02]  /*70e0*/  FFMA.FTZ R119, R119, R39, R8 ;  /* 0x0000002777777223 */ /* 0x000fe40000010008 */
[C---:B------:R-:W-:Y:S02]  /*70f0*/  FMUL.FTZ R8, R3.reuse, R151 ;  /* 0x0000009703087220 */ /* 0x040fe40000410000 */
[----:B------:R-:W-:Y:S02]  /*7100*/  FFMA.FTZ R22, R38, R11, R22 ;  /* 0x0000000b26167223 */ /* 0x000fe40000010016 */
[C---:B------:R-:W-:Y:S02]  /*7110*/  FFMA.FTZ R39, R2.reuse, R39, R9 ;  /* 0x0000002702277223 */ /* 0x040fe40000010009 */
[-C--:B------:R-:W-:Y:S02]  /*7120*/  FFMA.FTZ R11, R2, R153.reuse, -R8 ;  /* 0x00000099020b7223 */ /* 0x080fe40000010808 */
[----:B------:R-:W-:-:S02]  /*7130*/  FMUL.FTZ R9, R3, R153 ;  /* 0x0000009903097220 */ /* 0x000fc40000410000 */
[----:B------:R-:W-:Y:S02]  /*7140*/  FMUL.FTZ R11, R116, R11 ;  /* 0x0000000b740b7220 */ /* 0x000fe40000410000 */
[----:B------:R-:W-:Y:S02]  /*7150*/  FFMA.FTZ R9, R2, R151, R9 ;  /* 0x0000009702097223 */ /* 0x000fe40000010009 */
[----:B------:R-:W-:Y:S02]  /*7160*/  FMUL.FTZ R8, R123, R153 ;  /* 0x000000997b087220 */ /* 0x000fe40000410000 */
[----:B0-----:R-:W-:Y:S02]  /*7170*/  @!P0 FADD.FTZ R120, R120, R15 ;  /* 0x0000000f78788221 */ /* 0x001fe40000010000 */
[----:B------:R-:W-:Y:S02]  /*7180*/  FFMA.FTZ R11, R114, R9, R11 ;  /* 0x00000009720b7223 */ /* 0x000fe4000001000b */
[----:B------:R-:W-:Y:S01]  /*7190*/  FMUL.FTZ R9, R3, R171 ;  /* 0x000000ab03097220 */ /* 0x000fe20000410000 */
[----:B------:R-:W0:Y:S01]  /*71a0*/  SHFL.DOWN PT, R15, R120, 0x10, 0x1f ;  /* 0x0a001f00780f7f89 */ /* 0x000e2200000e0000 */
[----:B------:R-:W-:-:S02]  /*71b0*/  FFMA.FTZ R167, R2, R167, -R10 ;  /* 0x000000a702a77223 */ /* 0x000fc4000001080a */
[----:B----4-:R-:W-:Y:S01]  /*71c0*/  @!P0 FADD.FTZ R126, R126, R13 ;  /* 0x0000000d7e7e8221 */ /* 0x010fe20000010000 */
[----:B------:R-:W-:Y:S01]  /*71d0*/  ISETP.GT.AND P0, PT, R57, 0xf, PT ;  /* 0x0000000f3900780c */ /* 0x000fe20003f04270 */
[----:B------:R-:W-:Y:S02]  /*71e0*/  FFMA.FTZ R10, R113, R151, R8 ;  /* 0x00000097710a7223 */ /* 0x000fe40000010008 */
[-C--:B------:R-:W-:Y:S01]  /*71f0*/  FMUL.FTZ R8, R117, R173.reuse ;  /* 0x000000ad75087220 */ /* 0x080fe20000410000 */
[----:B------:R-:W4:Y:S01]  /*7200*/  SHFL.DOWN PT, R13, R126, 0x10, 0x1f ;  /* 0x0a001f007e0d7f89 */ /* 0x000f2200000e0000 */
[-C--:B------:R-:W-:Y:S02]  /*7210*/  FFMA.FTZ R9, R2, R173.reuse, -R9 ;  /* 0x000000ad02097223 */ /* 0x080fe40000010809 */
[----:B------:R-:W-:Y:S02]  /*7220*/  FMUL.FTZ R173, R3, R173 ;  /* 0x000000ad03ad7220 */ /* 0x000fe40000410000 */
[----:B------:R-:W-:-:S02]  /*7230*/  FMUL.FTZ R9, R118, R9 ;  /* 0x0000000976097220 */ /* 0x000fc40000410000 */
[-C--:B------:R-:W-:Y:S02]  /*7240*/  FFMA.FTZ R173, R2, R171.reuse, R173 ;  /* 0x000000ab02ad7223 */ /* 0x080fe400000100ad */
[----:B------:R-:W-:Y:S02]  /*7250*/  FFMA.FTZ R109, R109, R171, R8 ;  /* 0x000000ab6d6d7223 */ /* 0x000fe40000010008 */
[----:B------:R-:W-:Y:S02]  /*7260*/  FMUL.FTZ R8, R111, R175 ;  /* 0x000000af6f087220 */ /* 0x000fe40000410000 */
[----:B------:R-:W-:Y:S02]  /*7270*/  FFMA.FTZ R83, R12, R40, R83 ;  /* 0x000000280c537223 */ /* 0x000fe40000010053 */
[----:B------:R-:W-:Y:S02]  /*7280*/  FFMA.FTZ R165, R133, R12, R165 ;  /* 0x0000000c85a57223 */ /* 0x000fe400000100a5 */
[----:B------:R-:W-:-:S02]  /*7290*/  FFMA.FTZ R112, R112, R173, R9 ;  /* 0x000000ad70707223 */ /* 0x000fc40000010009 */
[----:B------:R-:W-:Y:S02]  /*72a0*/  FMUL.FTZ R9, R3, R175 ;  /* 0x000000af03097220 */ /* 0x000fe40000410000 */
[----:B------:R-:W-:Y:S02]  /*72b0*/  FFMA.FTZ R12, R105, R177, R8 ;  /* 0x000000b1690c7223 */ /* 0x000fe40000010008 */
[----:B------:R-:W-:Y:S02]  /*72c0*/  FMUL.FTZ R8, R3, R169 ;  /* 0x000000a903087220 */ /* 0x000fe40000410000 */
[----:B------:R-:W-:Y:S02]  /*72d0*/  FFMA.FTZ R81, R10, R44, R81 ;  /* 0x0000002c0a517223 */ /* 0x000fe40000010051 */
[----:B------:R-:W-:Y:S02]  /*72e0*/  FFMA.FTZ R11, R121, R10, R11 ;  /* 0x0000000a790b7223 */ /* 0x000fe4000001000b */
[----:B------:R-:W-:-:S02]  /*72f0*/  FMUL.FTZ R10, R3, R177 ;  /* 0x000000b1030a7220 */ /* 0x000fc40000410000 */
[C---:B------:R-:W-:Y:S02]  /*7300*/  FFMA.FTZ R177, R2.reuse, R177, R9 ;  /* 0x000000b102b17223 */ /* 0x040fe40000010009 */
[C---:B------:R-:W-:Y:S02]  /*7310*/  FFMA.FTZ R9, R2.reuse, R155, -R8 ;  /* 0x0000009b02097223 */ /* 0x040fe40000010808 */
[----:B------:R-:W-:Y:S02]  /*7320*/  FMUL.FTZ R8, R3, R36 ;  /* 0x0000002403087220 */ /* 0x000fe40000410000 */
[----:B------:R-:W-:Y:S02]  /*7330*/  FFMA.FTZ R175, R2, R175, -R10 ;  /* 0x000000af02af7223 */ /* 0x000fe4000001080a */
[----:B------:R-:W-:Y:S02]  /*7340*/  FMUL.FTZ R167, R100, R167 ;  /* 0x000000a764a77220 */ /* 0x000fe40000410000 */
[----:B------:R-:W-:-:S02]  /*7350*/  FMUL.FTZ R10, R107, R155 ;  /* 0x0000009b6b0a7220 */ /* 0x000fc40000410000 */
[----:B------:R-:W-:Y:S02]  /*7360*/  FMUL.FTZ R98, R98, R9 ;  /* 0x0000000962627220 */ /* 0x000fe40000410000 */
[C---:B------:R-:W-:Y:S02]  /*7370*/  FMUL.FTZ R155, R3.reuse, R155 ;  /* 0x0000009b039b7220 */ /* 0x040fe40000410000 */
[-C--:B------:R-:W-:Y:S02]  /*7380*/  FMUL.FTZ R3, R3, R157.reuse ;  /* 0x0000009d03037220 */ /* 0x080fe40000410000 */
[----:B------:R-:W-:Y:S02]  /*7390*/  FFMA.FTZ R9, R2, R157, -R8 ;  /* 0x0000009d02097223 */ /* 0x000fe40000010808 */
[----:B------:R-:W-:Y:S02]  /*73a0*/  FFMA.FTZ R102, R102, R39, R167 ;  /* 0x0000002766667223 */ /* 0x000fe400000100a7 */
[----:B0-----:R-:W-:-:S02]  /*73b0*/  @!P0 FADD.FTZ R120, R120, R15 ;  /* 0x0000000f78788221 */ /* 0x001fc40000010000 */
[----:B------:R-:W-:Y:S02]  /*73c0*/  FMUL.FTZ R175, R110, R175 ;  /* 0x000000af6eaf7220 */ /* 0x000fe40000410000 */
[C---:B------:R-:W-:Y:S02]  /*73d0*/  FFMA.FTZ R155, R2.reuse, R169, R155 ;  /* 0x000000a9029b7223 */ /* 0x040fe4000001009b */
[----:B------:R-:W-:Y:S02]  /*73e0*/  FFMA.FTZ R3, R2, R36, R3 ;  /* 0x0000002402037223 */ /* 0x000fe40000010003 */
[----:B------:R-:W-:Y:S02]  /*73f0*/  FMUL.FTZ R9, R26, R9 ;  /* 0x000000091a097220 */ /* 0x000fe40000410000 */
[----:B------:R-:W-:Y:S01]  /*7400*/  FFMA.FTZ R102, R127, R119, R102 ;  /* 0x000000777f667223 */ /* 0x000fe20000010066 */
[----:B------:R-:W-:Y:S01]  /*7410*/  MOV R127, R120 ;  /* 0x00000078007f7202 */ /* 0x000fe20000000f00 */
        /* <DEDUP_REMOVED lines=34> */
.L_x_12998:
[----:B0-----:R-:W-:Y:S05]  /*7640*/  BSYNC B0 ;  /* 0x0000000000007941 */ /* 0x001fea0003800000 */
.L_x_12997:
[----:B------:R-:W-:Y:S02]  /*7650*/  IADD3 R92, R92, 0x1, RZ ;  /* 0x000000015c5c7810 */ /* 0x000fe40007ffe0ff */
[----:B------:R-:W-:Y:S02]  /*7660*/  IADD3 R93, P1, R93, 0x1, RZ ;  /* 0x000000015d5d7810 */ /* 0x000fe40007f3e0ff */
[----:B------:R-:W-:Y:S02]  /*7670*/  ISETP.GE.AND P0, PT, R92, c[0x0][0x16c], PT ;  /* 0x00005b005c007a0c */ /* 0x000fe40003f06270 */
[----:B------:R-:W-:-:S11]  /*7680*/  IADD3.X R94, RZ, R94, RZ, P1, !PT ;  /* 0x0000005eff5e7210 */ /* 0x000fd60000ffe4ff */
[----:B------:R-:W-:Y:S01]  /*7690*/  @P0 CALL.REL.NOINC `(.L_x_12952) ;  /* 0x0000001000000944 */ /* 0x000fe20003c00000 */
[----:B------:R-:W-:Y:S05]  /*76a0*/  BRA `(.L_x_12999) ;  /* 0xffffb46000007947 */ /* 0x000fea000383ffff */
.L_x_12952:
[----:B------:R-:W-:Y:S01]  /*76b0*/  BAR.SYNC.DEFER_BLOCKING 0x0 ;  /* 0x0000000000007b1d */ /* 0x000fe20000010000 */
[----:B0-----:R-:W-:-:S05]  /*76c0*/  IMAD.WIDE R2, R59, 0x10, R28 ;  /* 0x000000103b027825 */ /* 0x001fca00078e021c */
[----:B------:R-:W4:Y:S01]  /*76d0*/  LDG.E.128 R8, [R2.64] ;  /* 0x0000000802087981 */ /* 0x000f22000c1e1d00 */
[----:B------:R-:W-:Y:S01]  /*76e0*/  F2FP.PACK_AB R83, R82, R83 ;  /* 0x000000535253723e */ /* 0x000fe200000000ff */
[----:B------:R-:W-:Y:S01]  /*76f0*/  IMAD R13, R60, c[0x0][0x2d8], RZ ;  /* 0x0000b6003c0d7a24 */ /* 0x000fe200078e02ff */
[----:B------:R-:W-:Y:S02]  /*7700*/  F2FP.PACK_AB R82, R80, R81 ;  /* 0x000000515052723e */ /* 0x000fe400000000ff */
[----:B------:R-:W-:Y:S01]  /*7710*/  F2FP.PACK_AB R81, R78, R79 ;  /* 0x0000004f4e51723e */ /* 0x000fe200000000ff */
[----:B------:R-:W-:Y:S01]  /*7720*/  IMAD R23, R62, c[0x0][0x2dc], R13 ;  /* 0x0000b7003e177a24 */ /* 0x000fe200078e020d */
[----:B------:R-:W-:Y:S02]  /*7730*/  F2FP.PACK_AB R80, R76, R77 ;  /* 0x0000004d4c50723e */ /* 0x000fe400000000ff */
[----:B------:R-:W-:Y:S02]  /*7740*/  IADD3 R20, R43, -0x1, RZ ;  /* 0xffffffff2b147810 */ /* 0x000fe40007ffe0ff */
[----:B------:R-:W-:Y:S01]  /*7750*/  IADD3 R41, R41, 0x1, RZ ;  /* 0x0000000129297810 */ /* 0x000fe20007ffe0ff */
[----:B----4-:R-:W-:Y:S01]  /*7760*/  STS.128 [R57.X16], R8 ;  /* 0x0000000839007388 */ /* 0x010fe2000000cc00 */
[----:B------:R-:W-:-:S06]  /*7770*/  NOP ;  /* 0x0000000000007918 */ /* 0x000fcc0000000000 */
[----:B------:R-:W0:Y:S04]  /*7780*/  LDS.128 R4, [R57.X16] ;  /* 0x0000000039047984 */ /* 0x000e28000000cc00 */
[----:B------:R-:W-:Y:S06]  /*7790*/  BAR.SYNC.DEFER_BLOCKING 0x0 ;  /* 0x0000000000007b1d */ /* 0x000fec0000010000 */
[----:B------:R-:W-:Y:S01]  /*77a0*/  STS.128 [R57.X16], R80 ;  /* 0x0000005039007388 */ /* 0x000fe2000000cc00 */
[----:B0-----:R-:W-:-:S02]  /*77b0*/  HADD2.F32 R0, -RZ, R4.H0_H0 ;  /* 0x20000004ff007230 */ /* 0x001fc40000004100 */
[----:B------:R-:W-:Y:S02]  /*77c0*/  HADD2.F32 R4, -RZ, R4.H1_H1 ;  /* 0x30000004ff047230 */ /* 0x000fe40000004100 */
[----:B------:R-:W-:Y:S01]  /*77d0*/  HADD2.F32 R2, -RZ, R5.H0_H0 ;  /* 0x20000005ff027230 */ /* 0x000fe20000004100 */
[--C-:B------:R-:W-:Y:S01]  /*77e0*/  FADD.FTZ R0, R0, R63.reuse ;  /* 0x0000003f00007221 */ /* 0x100fe20000010000 */
[----:B------:R-:W-:Y:S01]  /*77f0*/  HADD2.F32 R10, -RZ, R7.H1_H1 ;  /* 0x30000007ff0a7230 */ /* 0x000fe20000004100 */
[--C-:B------:R-:W-:Y:S02]  /*7800*/  FADD.FTZ R4, R4, R63.reuse ;  /* 0x0000003f04047221 */ /* 0x100fe40000010000 */
[--C-:B------:R-:W-:Y:S01]  /*7810*/  FADD.FTZ R8, R2, R63.reuse ;  /* 0x0000003f02087221 */ /* 0x100fe20000010000 */
[----:B------:R-:W-:Y:S01]  /*7820*/  FSETP.GTU.FTZ.AND P6, PT, R0, 20, PT ;  /* 0x41a000000000780b */ /* 0x000fe20003fdc000 */
[----:B------:R-:W-:Y:S01]  /*7830*/  HADD2.F32 R2, -RZ, R5.H1_H1 ;  /* 0x30000005ff027230 */ /* 0x000fe20000004100 */
[----:B------:R-:W-:Y:S01]  /*7840*/  FSETP.GTU.FTZ.AND P0, PT, R4, 20, PT ;  /* 0x41a000000400780b */ /* 0x000fe20003f1c000 */
[----:B------:R-:W-:Y:S01]  /*7850*/  FADD.FTZ R10, R10, R63 ;  /* 0x0000003f0a0a7221 */ /* 0x000fe20000010000 */
[----:B------:R-:W-:-:S02]  /*7860*/  FSETP.GTU.FTZ.AND P1, PT, R8, 20, PT ;  /* 0x41a000000800780b */ /* 0x000fc40003f3c000 */
[----:B------:R-:W-:-:S05]  /*7870*/  FADD.FTZ R5, R2, R63 ;  /* 0x0000003f02057221 */ /* 0x000fca0000010000 */
[----:B------:R-:W-:Y:S02]  /*7880*/  FSETP.GTU.FTZ.AND P2, PT, R5, 20, PT ;  /* 0x41a000000500780b */ /* 0x000fe40003f5c000 */
[----:B------:R-:W-:Y:S02]  /*7890*/  @!P6 FMUL.FTZ R0, R0, -1.4426950216293334961 ;  /* 0xbfb8aa3b0000e820 */ /* 0x000fe40000410000 */
[----:B------:R-:W-:Y:S01]  /*78a0*/  @!P0 FMUL.FTZ R3, R4, -1.4426950216293334961 ;  /* 0xbfb8aa3b04038820 */ /* 0x000fe20000410000 */
[--C-:B------:R-:W-:Y:S02]  /*78b0*/  HADD2.F32 R4, -RZ, R6.reuse.H0_H0 ;  /* 0x20000006ff047230 */ /* 0x100fe40000004100 */
[----:B------:R-:W-:Y:S01]  /*78c0*/  HADD2.F32 R6, -RZ, R6.H1_H1 ;  /* 0x30000006ff067230 */ /* 0x000fe20000004100 */
[----:B------:R-:W0:Y:S02]  /*78d0*/  @!P6 MUFU.EX2 R0, R0 ;  /* 0x000000000000e308 */ /* 0x000e240000000800 */
[----:B------:R-:W-:-:S02]  /*78e0*/  FADD.FTZ R9, R4, R63 ;  /* 0x0000003f04097221 */ /* 0x000fc40000010000 */
[----:B------:R-:W-:Y:S02]  /*78f0*/  FADD.FTZ R11, R6, R63 ;  /* 0x0000003f060b7221 */ /* 0x000fe40000010000 */
[----:B------:R-:W-:Y:S01]  /*7900*/  @!P2 FMUL.FTZ R4, R5, -1.4426950216293334961 ;  /* 0xbfb8aa3b0504a820 */ /* 0x000fe20000410000 */
[----:B------:R-:W-:Y:S01]  /*7910*/  FSETP.GTU.FTZ.AND P3, PT, R9, 20, PT ;  /* 0x41a000000900780b */ /* 0x000fe20003f7c000 */
[----:B------:R-:W4:Y:S01]  /*7920*/  @!P0 MUFU.EX2 R3, R3 ;  /* 0x0000000300038308 */ /* 0x000f220000000800 */
[----:B------:R-:W-:Y:S01]  /*7930*/  FSETP.GTU.FTZ.AND P4, PT, R11, 20, PT ;  /* 0x41a000000b00780b */ /* 0x000fe20003f9c000 */
[----:B0-----:R-:W-:-:S06]  /*7940*/  @!P6 FADD.FTZ R2, R0, 1 ;  /* 0x3f8000000002e421 */ /* 0x001fcc0000010000 */
[----:B------:R-:W-:Y:S01]  /*7950*/  @!P2 MUFU.EX2 R6, R4 ;  /* 0x000000040006a308 */ /* 0x000fe20000000800 */
[----:B------:R-:W-:Y:S01]  /*7960*/  @!P1 FMUL.FTZ R0, R8, -1.4426950216293334961 ;  /* 0xbfb8aa3b08009820 */ /* 0x000fe20000410000 */
[----:B------:R-:W-:-:S04]  /*7970*/  HADD2.F32 R8, -RZ, R7.H0_H0 ;  /* 0x20000007ff087230 */ /* 0x000fc80000004100 */
[----:B------:R-:W-:Y:S02]  /*7980*/  @!P4 FMUL.FTZ R5, R11, -1.4426950216293334961 ;  /* 0xbfb8aa3b0b05c820 */ /* 0x000fe40000410000 */
[----:B------:R-:W-:Y:S01]  /*7990*/  FADD.FTZ R8, R8, R63 ;  /* 0x0000003f08087221 */ /* 0x000fe20000010000 */
[----:B------:R0:W5:Y:S01]  /*79a0*/  @!P6 MUFU.RCP R12, R2 ;  /* 0x00000002000ce308 */ /* 0x0001620000001000 */
[----:B----4-:R-:W-:-:S03]  /*79b0*/  @!P0 FADD.FTZ R3, R3, 1 ;  /* 0x3f80000003038421 */ /* 0x010fc60000010000 */
[----:B------:R-:W-:-:S04]  /*79c0*/  FSETP.GTU.FTZ.AND P5, PT, R8, 20, PT ;  /* 0x41a000000800780b */ /* 0x000fc80003fbc000 */
[----:B------:R-:W-:Y:S01]  /*79d0*/  @!P4 MUFU.EX2 R5, R5 ;  /* 0x000000050005c308 */ /* 0x000fe20000000800 */
[----:B0-----:R-:W-:Y:S02]  /*79e0*/  @!P3 FMUL.FTZ R2, R9, -1.4426950216293334961 ;  /* 0xbfb8aa3b0902b820 */ /* 0x001fe40000410000 */
[----:B-----5:R-:W-:Y:S01]  /*79f0*/  @!P6 FMUL.FTZ R69, R69, R12 ;  /* 0x0000000c4545e220 */ /* 0x020fe20000410000 */
[----:B------:R-:W-:-:S04]  /*7a00*/  FSETP.GTU.FTZ.AND P6, PT, R10, 20, PT ;  /* 0x41a000000a00780b */ /* 0x000fc80003fdc000 */
[----:B------:R-:W0:Y:S01]  /*7a10*/  @!P3 MUFU.EX2 R2, R2 ;  /* 0x000000020002b308 */ /* 0x000e220000000800 */
[----:B------:R-:W-:-:S06]  /*7a20*/  NOP ;  /* 0x0000000000007918 */ /* 0x000fcc0000000000 */
[----:B------:R-:W-:Y:S01]  /*7a30*/  @!P5 FMUL.FTZ R7, R8, -1.4426950216293334961 ;  /* 0xbfb8aa3b0807d820 */ /* 0x000fe20000410000 */
[----:B------:R-:W4:Y:S01]  /*7a40*/  LDS.128 R12, [R57.X16] ;  /* 0x00000000390c7984 */ /* 0x000f22000000cc00 */
[----:B------:R-:W5:Y:S01]  /*7a50*/  @!P1 MUFU.EX2 R0, R0 ;  /* 0x0000000000009308 */ /* 0x000f620000000800 */
[----:B------:R-:W-:Y:S02]  /*7a60*/  @!P6 FMUL.FTZ R4, R10, -1.4426950216293334961 ;  /* 0xbfb8aa3b0a04e820 */ /* 0x000fe40000410000 */
[----:B0-----:R-:W-:-:S05]  /*7a70*/  @!P3 FADD.FTZ R2, R2, 1 ;  /* 0x3f8000000202b421 */ /* 0x001fca0000010000 */
[----:B------:R0:W1:Y:S08]  /*7a80*/  @!P6 MUFU.EX2 R9, R4 ;  /* 0x000000040009e308 */ /* 0x0000700000000800 */
[----:B------:R2:W3:Y:S01]  /*7a90*/  @!P5 MUFU.EX2 R8, R7 ;  /* 0x000000070008d308 */ /* 0x0004e20000000800 */
[----:B0-----:R-:W-:Y:S01]  /*7aa0*/  SHF.L.U32 R4, R20, 0x8, RZ ;  /* 0x0000000814047819 */ /* 0x001fe200000006ff */
[----:B-----5:R-:W-:-:S06]  /*7ab0*/  @!P1 FADD.FTZ R0, R0, 1 ;  /* 0x3f80000000009421 */ /* 0x020fcc0000010000 */
[----:B------:R-:W0:Y:S01]  /*7ac0*/  @!P0 MUFU.RCP R11, R3 ;  /* 0x00000003000b8308 */ /* 0x000e220000001000 */
[----:B--2---:R-:W-:Y:S01]  /*7ad0*/  @!P4 FADD.FTZ R7, R5, 1 ;  /* 0x3f8000000507c421 */ /* 0x004fe20000010000 */
[----:B------:R-:W-:Y:S01]  /*7ae0*/  SHF.R.S32.HI R5, RZ, 0x1f, R4 ;  /* 0x0000001fff057819 */ /* 0x000fe20000011404 */
[----:B-1----:R-:W-:-:S05]  /*7af0*/  @!P6 FADD.FTZ R9, R9, 1 ;  /* 0x3f8000000909e421 */ /* 0x002fca0000010000 */
[----:B------:R1:W-:Y:S01]  /*7b00*/  @!P3 MUFU.RCP R19, R2 ;  /* 0x000000020013b308 */ /* 0x0003e20000001000 */
[----:B---3--:R-:W-:-:S07]  /*7b10*/  @!P5 FADD.FTZ R8, R8, 1 ;  /* 0x3f8000000808d421 */ /* 0x008fce0000010000 */
[----:B------:R2:W3:Y:S01]  /*7b20*/  @!P1 MUFU.RCP R17, R0 ;  /* 0x0000000000119308 */ /* 0x0004e20000001000 */
[----:B-1----:R-:W-:-:S04]  /*7b30*/  IMAD.WIDE.U32 R2, R62, c[0x0][0x2d8], R4 ;  /* 0x0000b6003e027a25 */ /* 0x002fc800078e0004 */
[----:B0-----:R-:W-:Y:S01]  /*7b40*/  @!P0 FMUL.FTZ R68, R68, R11 ;  /* 0x0000000b44448220 */ /* 0x001fe20000410000 */
[----:B------:R-:W-:Y:S01]  /*7b50*/  IADD3 R3, R3, R23, RZ ;  /* 0x0000001703037210 */ /* 0x000fe20007ffe0ff */
[----:B------:R-:W-:Y:S01]  /*7b60*/  IMAD R23, R65, c[0x0][0x2e0], RZ ;  /* 0x0000b80041177a24 */ /* 0x000fe200078e02ff */
[----:B------:R0:W1:Y:S01]  /*7b70*/  @!P4 MUFU.RCP R10, R7 ;  /* 0x00000007000ac308 */ /* 0x0000620000001000 */
[----:B--2---:R-:W-:Y:S02]  /*7b80*/  @!P2 FADD.FTZ R0, R6, 1 ;  /* 0x3f8000000600a421 */ /* 0x004fe40000010000 */
[C---:B------:R-:W-:Y:S02]  /*7b90*/  IMAD R23, R66.reuse, c[0x0][0x2e4], R23 ;  /* 0x0000b90042177a24 */ /* 0x040fe400078e0217 */
[----:B------:R-:W-:-:S03]  /*7ba0*/  IMAD.WIDE.U32 R2, R66, c[0x0][0x2e0], R2 ;  /* 0x0000b80042027a25 */ /* 0x000fc600078e0002 */
[----:B------:R2:W5:Y:S01]  /*7bb0*/  @!P5 MUFU.RCP R21, R8 ;  /* 0x000000080015d308 */ /* 0x0005620000001000 */
[----:B---3--:R-:W-:Y:S01]  /*7bc0*/  @!P1 FMUL.FTZ R70, R70, R17 ;  /* 0x0000001146469220 */ /* 0x008fe20000410000 */
[----:B------:R-:W-:Y:S01]  /*7bd0*/  IADD3 R3, R3, R23, RZ ;  /* 0x0000001703037210 */ /* 0x000fe20007ffe0ff */
[----:B------:R-:W-:Y:S01]  /*7be0*/  @!P3 FMUL.FTZ R72, R72, R19 ;  /* 0x000000134848b220 */ /* 0x000fe20000410000 */
[----:B------:R-:W-:Y:S01]  /*7bf0*/  LEA R6, P0, R2, c[0x0][0x330], 0x1 ;  /* 0x0000cc0002067a11 */ /* 0x000fe200078008ff */
[----:B------:R-:W-:Y:S01]  /*7c00*/  IMAD.WIDE.U32 R4, R62, c[0x0][0x2f8], R4 ;  /* 0x0000be003e047a25 */ /* 0x000fe200078e0004 */
[----:B------:R-:W-:Y:S02]  /*7c10*/  IADD3 R28, P1, R28, -0x200, RZ ;  /* 0xfffffe001c1c7810 */ /* 0x000fe40007f3e0ff */
[----:B0-----:R-:W-:Y:S01]  /*7c20*/  LEA.HI.X R7, R2, c[0x0][0x334], R3, 0x1, P0 ;  /* 0x0000cd0002077a11 */ /* 0x001fe200000f0c03 */
[----:B------:R-:W0:Y:S01]  /*7c30*/  @!P6 MUFU.RCP R16, R9 ;  /* 0x000000090010e308 */ /* 0x000e220000001000 */
[----:B-1----:R-:W-:Y:S01]  /*7c40*/  @!P4 FMUL.FTZ R73, R73, R10 ;  /* 0x0000000a4949c220 */ /* 0x002fe20000410000 */
[----:B--2---:R-:W-:Y:S01]  /*7c50*/  F2FP.PACK_AB R8, R68, R69 ;  /* 0x000000454408723e */ /* 0x004fe200000000ff */
[----:B------:R-:W-:Y:S01]  /*7c60*/  FADD.FTZ R69, R69, R58 ;  /* 0x0000003a45457221 */ /* 0x000fe20000010000 */
[----:B------:R-:W-:Y:S01]  /*7c70*/  IADD3.X R29, R29, -0x1, RZ, P1, !PT ;  /* 0xffffffff1d1d7810 */ /* 0x000fe20000ffe4ff */
[----:B------:R-:W-:Y:S01]  /*7c80*/  IMAD.WIDE R2, R59, 0x10, R6 ;  /* 0x000000103b027825 */ /* 0x000fe200078e0206 */
[----:B------:R-:W-:-:S02]  /*7c90*/  F2FP.PACK_AB R10, R73, R72 ;  /* 0x00000048490a723e */ /* 0x000fc400000000ff */
[----:B------:R-:W1:Y:S01]  /*7ca0*/  @!P2 MUFU.RCP R0, R0 ;  /* 0x000000000000a308 */ /* 0x000e620000001000 */
[----:B-----5:R-:W-:Y:S01]  /*7cb0*/  @!P5 FMUL.FTZ R74, R74, R21 ;  /* 0x000000154a4ad220 */ /* 0x020fe20000410000 */
[----:B----4-:R2:W-:Y:S01]  /*7cc0*/  STG.E.128 [R2.64], R12 ;  /* 0x0000000c02007986 */ /* 0x0105e2000c101d08 */
[----:B------:R-:W-:Y:S01]  /*7cd0*/  IMAD R7, R60, c[0x0][0x2f8], RZ ;  /* 0x0000be003c077a24 */ /* 0x000fe200078e02ff */
[----:B------:R-:W-:Y:S01]  /*7ce0*/  IADD3 R51, P1, R51, -0x400, RZ ;  /* 0xfffffc0033337810 */ /* 0x000fe20007f3e0ff */
[----:B------:R-:W-:Y:S01]  /*7cf0*/  IMAD R21, R65, c[0x0][0x300], RZ ;  /* 0x0000c00041157a24 */ /* 0x000fe200078e02ff */
[----:B------:R-:W-:Y:S01]  /*7d00*/  IADD3 R56, P3, R56, -0x200, RZ ;  /* 0xfffffe0038387810 */ /* 0x000fe20007f7e0ff */
[----:B------:R-:W-:Y:S01]  /*7d10*/  IMAD R7, R62, c[0x0][0x2fc], R7 ;  /* 0x0000bf003e077a24 */ /* 0x000fe200078e0207 */
[----:B------:R-:W-:Y:S01]  /*7d20*/  IADD3 R54, P4, R54, -0x200, RZ ;  /* 0xfffffe0036367810 */ /* 0x000fe20007f9e0ff */
[----:B0-----:R-:W-:Y:S01]  /*7d30*/  @!P6 FMUL.FTZ R75, R75, R16 ;  /* 0x000000104b4be220 */ /* 0x001fe20000410000 */
[----:B------:R-:W-:Y:S01]  /*7d40*/  BAR.SYNC.DEFER_BLOCKING 0x0 ;  /* 0x0000000000007b1d */ /* 0x000fe20000010000 */
[----:B------:R-:W-:Y:S01]  /*7d50*/  IMAD R21, R66, c[0x0][0x304], R21 ;  /* 0x0000c10042157a24 */ /* 0x000fe200078e0215 */
[----:B------:R-:W-:Y:S01]  /*7d60*/  IADD3 R5, R5, R7, RZ ;  /* 0x0000000705057210 */ /* 0x000fe20007ffe0ff */
[----:B------:R-:W-:Y:S01]  /*7d70*/  FADD.FTZ R69, R69, R68 ;  /* 0x0000004445457221 */ /* 0x000fe20000010000 */
[----:B------:R-:W-:Y:S01]  /*7d80*/  F2FP.PACK_AB R11, R75, R74 ;  /* 0x0000004a4b0b723e */ /* 0x000fe200000000ff */
[----:B-1----:R-:W-:Y:S01]  /*7d90*/  @!P2 FMUL.FTZ R71, R71, R0 ;  /* 0x000000004747a220 */ /* 0x002fe20000410000 */
[----:B------:R-:W-:-:S02]  /*7da0*/  IADD3 R47, P2, R47, -0x400, RZ ;  /* 0xfffffc002f2f7810 */ /* 0x000fc40007f5e0ff */
[----:B------:R-:W-:Y:S01]  /*7db0*/  IADD3.X R49, R49, -0x1, RZ, P1, !PT ;  /* 0xffffffff31317810 */ /* 0x000fe20000ffe4ff */
[----:B--2---:R-:W-:Y:S01]  /*7dc0*/  IMAD.WIDE.U32 R2, R66, c[0x0][0x300], R4 ;  /* 0x0000c00042027a25 */ /* 0x004fe200078e0004 */
[----:B------:R-:W-:Y:S02]  /*7dd0*/  F2FP.PACK_AB R9, R71, R70 ;  /* 0x000000464709723e */ /* 0x000fe400000000ff */
[----:B------:R-:W-:Y:S01]  /*7de0*/  IADD3.X R45, R45, -0x1, RZ, P2, !PT ;  /* 0xffffffff2d2d7810 */ /* 0x000fe200017fe4ff */
[----:B------:R-:W-:Y:S01]  /*7df0*/  FADD.FTZ R70, R69, R70 ;  /* 0x0000004645467221 */ /* 0x000fe20000010000 */
[----:B------:R-:W-:Y:S02]  /*7e00*/  IADD3 R3, R3, R21, RZ ;  /* 0x0000001503037210 */ /* 0x000fe40007ffe0ff */
[----:B------:R-:W-:Y:S01]  /*7e10*/  LEA R4, P0, R2, c[0x0][0x340], 0x1 ;  /* 0x0000d00002047a11 */ /* 0x000fe200078008ff */
[----:B------:R-:W-:Y:S01]  /*7e20*/  FADD.FTZ R71, R70, R71 ;  /* 0x0000004746477221 */ /* 0x000fe20000010000 */
[----:B------:R-:W-:-:S02]  /*7e30*/  IADD3.X R55, R55, -0x1, RZ, P3, !PT ;  /* 0xffffffff37377810 */ /* 0x000fc40001ffe4ff */
[----:B------:R-:W-:Y:S01]  /*7e40*/  LEA.HI.X R5, R2, c[0x0][0x344], R3, 0x1, P0 ;  /* 0x0000d10002057a11 */ /* 0x000fe200000f0c03 */
[----:B------:R-:W-:Y:S01]  /*7e50*/  FADD.FTZ R72, R71, R72 ;  /* 0x0000004847487221 */ /* 0x000fe20000010000 */
[----:B------:R-:W-:Y:S01]  /*7e60*/  ISETP.GT.AND P0, PT, R43, 0x1, PT ;  /* 0x000000012b00780c */ /* 0x000fe20003f04270 */
[----:B------:R-:W-:Y:S01]  /*7e70*/  STS.128 [R57.X16], R8 ;  /* 0x0000000839007388 */ /* 0x000fe2000000cc00 */
[----:B------:R-:W-:-:S06]  /*7e80*/  NOP ;  /* 0x0000000000007918 */ /* 0x000fcc0000000000 */
[----:B------:R-:W0:Y:S01]  /*7e90*/  LDS.128 R16, [R57.X16] ;  /* 0x0000000039107984 */ /* 0x000e22000000cc00 */
[----:B------:R-:W-:Y:S01]  /*7ea0*/  IMAD.WIDE R2, R59, 0x10, R4 ;  /* 0x000000103b027825 */ /* 0x000fe200078e0204 */
[----:B------:R-:W-:Y:S02]  /*7eb0*/  MOV R43, R20 ;  /* 0x00000014002b7202 */ /* 0x000fe40000000f00 */
[----:B------:R-:W-:Y:S01]  /*7ec0*/  IADD3.X R53, R53, -0x1, RZ, P4, !PT ;  /* 0xffffffff35357810 */ /* 0x000fe200027fe4ff */
[----:B------:R-:W-:-:S04]  /*7ed0*/  FADD.FTZ R73, R72, R73 ;  /* 0x0000004948497221 */ /* 0x000fc80000010000 */
[----:B------:R-:W-:-:S04]  /*7ee0*/  FADD.FTZ R58, R73, R74 ;  /* 0x0000004a493a7221 */ /* 0x000fc80000010000 */
[----:B------:R-:W-:Y:S01]  /*7ef0*/  FADD.FTZ R58, R58, R75 ;  /* 0x0000004b3a3a7221 */ /* 0x000fe20000010000 */
[----:B0-----:R0:W-:Y:S01]  /*7f00*/  STG.E.128 [R2.64], R16 ;  /* 0x0000001002007986 */ /* 0x0011e2000c101d08 */
[----:B------:R-:W-:Y:S01]  /*7f10*/  @!P0 CALL.REL.NOINC `(.L_x_12934) ;  /* 0x0000001000008944 */ /* 0x000fe20003c00000 */
[----:B------:R-:W-:Y:S05]  /*7f20*/  BRA `(.L_x_13000) ;  /* 0xffff891000007947 */ /* 0x000fea000383ffff */
.L_x_12934:
        /* <DEDUP_REMOVED lines=24> */
.L_x_13002:
[----:B0-----:R-:W-:Y:S05]  /*80b0*/  BSYNC B0 ;  /* 0x0000000000007941 */ /* 0x001fea0003800000 */
.L_x_13001:
        /* <DEDUP_REMOVED lines=23> */
.L_x_13004:
[----:B------:R-:W1:Y:S02]  /*8230*/  S2R R9, SR_TID.X ;  /* 0x0000000000097919 */ /* 0x000e640000002100 */
.L_x_13005:
[----:B0-----:R-:W-:Y:S05]  /*8240*/  BSYNC B0 ;  /* 0x0000000000007941 */ /* 0x001fea0003800000 */
.L_x_13003:
[----:B-1----:R-:W-:-:S13]  /*8250*/  ISETP.GE.AND P0, PT, R9, c[0x0][0x16c], PT ;  /* 0x00005b0009007a0c */ /* 0x002fda0003f06270 */
[----:B------:R-:W-:Y:S05]  /*8260*/  @P0 EXIT ;  /* 0x000000000000094d */ /* 0x000fea0003800000 */
[----:B------:R-:W-:Y:S02]  /*8270*/  IMAD R65, R65, c[0x0][0x288], RZ ;  /* 0x0000a20041417a24 */ /* 0x000fe400078e02ff */
[----:B------:R-:W-:-:S04]  /*8280*/  IMAD.WIDE.U32 R4, R66, c[0x0][0x288], RZ ;  /* 0x0000a20042047a25 */ /* 0x000fc800078e00ff */
[----:B------:R-:W-:-:S05]  /*8290*/  IMAD R13, R66, c[0x0][0x28c], R65 ;  /* 0x0000a300420d7a24 */ /* 0x000fca00078e0241 */
[----:B------:R-:W-:Y:S02]  /*82a0*/  IADD3 R13, R5, R13, RZ ;  /* 0x0000000d050d7210 */ /* 0x000fe40007ffe0ff */
.L_x_13006:
        /* <DEDUP_REMOVED lines=17> */
.L_x_13007:
        /* <DEDUP_REMOVED lines=12> */
.L_x_14751:


//--------------------- .text._Z25selective_scan_bwd_kernelI32Selective_Scan_bwd_kernel_traitsILi32ELi4ELb0ELb0ELb0ELb0ELb0EN3c104HalfENS1_7complexIfEEEEv12SSMParamsBwd --------------------------
	.section	.text._Z25selective_scan_bwd_kernelI32Selective_Scan_bwd_kernel_traitsILi32ELi4ELb0ELb0ELb0ELb0ELb0EN3c104HalfENS1_7complexIfEEEEv12SSMParamsBwd,"ax",@progbits
	.sectioninfo	@"SHI_REGISTERS=118"
	.align	128
        .global         _Z25selective_scan_bwd_kernelI32Selective_Scan_bwd_kernel_traitsILi32ELi4ELb0ELb0ELb0ELb0ELb0EN3c104HalfENS1_7complexIfEEEEv12SSMParamsBwd
        .type           _Z25selective_scan_bwd_kernelI32Selective_Scan_bwd_kernel_traitsILi32ELi4ELb0ELb0ELb0ELb0ELb0EN3c104HalfENS1_7complexIfEEEEv12SSMParamsBwd,@function
        .size           _Z25selective_scan_bwd_kernelI32Selective_Scan_bwd_kernel_traitsILi32ELi4ELb0ELb0ELb0ELb0ELb0EN3c104HalfENS1_7complexIfEEEEv12SSMParamsBwd,(.L_x_14752 - _Z25selective_scan_bwd_kernelI32Selective_Scan_bwd_kernel_traitsILi32ELi4ELb0ELb0ELb0ELb0ELb0EN3c104HalfENS1_7complexIfEEEEv12SSMParamsBwd)
        .other          _Z25selective_scan_bwd_kernelI32Selective_Scan_bwd_kernel_traitsILi32ELi4ELb0ELb0ELb0ELb0ELb0EN3c104HalfENS1_7complexIfEEEEv12SSMParamsBwd,@"STO_CUDA_ENTRY STV_DEFAULT"
_Z25selective_scan_bwd_kernelI32Selective_Scan_bwd_kernel_traitsILi32ELi4ELb0ELb0ELb0ELb0ELb0EN3c104HalfENS1_7complexIfEEEEv12SSMParamsBwd:
.text._Z25selective_scan_bwd_kernelI32Selective_Scan_bwd_kernel_traitsILi32ELi4ELb0ELb0ELb0ELb0ELb0EN3c104HalfENS1_7complexIfEEEEv12SSMParamsBwd:
        /* <DEDUP_REMOVED lines=47> */
[C---:B------:R-:W-:Y:S01]  /*02f0*/  IADD3.X R2, R11.reuse, R3, R0, P1, !PT ;  /* 0x000000030b027210 */ /* 0x040fe20000ffe400 */
[----:B------:R-:W-:Y:S01]  /*0300*/  CS2R R12, SRZ ;  /* 0x00000000000c7805 */ /* 0x000fe2000001ff00 */
        /* <DEDUP_REMOVED lines=26> */
[----:B------:R-:W-:Y:S01]  /*04b0*/  HFMA2.MMA R44, -RZ, RZ, 0, 0 ;  /* 0x00000000ff2c7435 */ /* 0x000fe200000001ff */
[----:B------:R-:W-:Y:S01]  /*04c0*/  MOV R47, c[0x0][0x174] ;  /* 0x00005d00002f7a02 */ /* 0x000fe20000000f00 */
[----:B------:R-:W-:Y:S01]  /*04d0*/  CS2R R56, SRZ ;  /* 0x0000000000387805 */ /* 0x000fe2000001ff00 */
[----:B------:R-:W1:Y:S01]  /*04e0*/  S2R R52, SR_LANEID ;  /* 0x0000000000347919 */ /* 0x000e620000000000 */
[----:B0-----:R-:W-:-:S02]  /*04f0*/  SHF.L.U32 R0, R55, 0x2, RZ ;  /* 0x0000000237007819 */ /* 0x001fc400000006ff */
[----:B------:R-:W-:Y:S02]  /*0500*/  LOP3.LUT R96, R55, 0x1f, RZ, 0xc0, !PT ;  /* 0x0000001f37607812 */ /* 0x000fe400078ec0ff */
[----:B------:R-:W-:-:S04]  /*0510*/  LOP3.LUT R0, R0, 0xffffff80, RZ, 0xc0, !PT ;  /* 0xffffff8000007812 */ /* 0x000fc800078ec0ff */
[----:B------:R-:W-:-:S04]  /*0520*/  LOP3.LUT R46, R0, 0x1f, R55, 0xf8, !PT ;  /* 0x0000001f002e7812 */ /* 0x000fc800078ef837 */
[----:B------:R-:W-:Y:S02]  /*0530*/  SHF.R.S32.HI R45, RZ, 0x1f, R46 ;  /* 0x0000001fff2d7819 */ /* 0x000fe4000001142e */
[C---:B------:R-:W-:Y:S02]  /*0540*/  LOP3.LUT R43, R46.reuse, 0x20, RZ, 0xfc, !PT ;  /* 0x000000202e2b7812 */ /* 0x040fe400078efcff */
[C---:B------:R-:W-:Y:S02]  /*0550*/  LOP3.LUT R42, R46.reuse, 0x40, RZ, 0xfc, !PT ;  /* 0x000000402e2a7812 */ /* 0x040fe400078efcff */
[----:B-1----:R-:W-:Y:S02]  /*0560*/  LOP3.LUT R41, R46, 0x60, RZ, 0xfc, !PT ;  /* 0x000000602e297812 */ /* 0x002fe400078efcff */
.L_x_13029:
[----:B------:R-:W-:Y:S01]  /*0570*/  BAR.SYNC.DEFER_BLOCKING 0x0 ;  /* 0x0000000000007b1d */ /* 0x000fe20000010000 */
[----:B------:R-:W-:Y:S02]  /*0580*/  LEA R40, R47, 0xffffff80, 0x7 ;  /* 0xffffff802f287811 */ /* 0x000fe400078e38ff */
[----:B------:R-:W-:Y:S02]  /*0590*/  SHF.L.U32 R39, R46, 0x1, RZ ;  /* 0x000000012e277819 */ /* 0x000fe400000006ff */
[----:B------:R-:W-:-:S02]  /*05a0*/  IADD3 R0, -R40, c[0x0][0x168], RZ ;  /* 0x00005a0028007a10 */ /* 0x000fc40007ffe1ff */
[C---:B------:R-:W-:Y:S02]  /*05b0*/  SHF.L.U64.HI R38, R46.reuse, 0x1, R45 ;  /* 0x000000012e267819 */ /* 0x040fe4000001022d */
[-C--:B------:R-:W-:Y:S02]  /*05c0*/  ISETP.GE.AND P0, PT, R46, R0.reuse, PT ;  /* 0x000000002e00720c */ /* 0x080fe40003f06270 */
[-C--:B------:R-:W-:Y:S02]  /*05d0*/  ISETP.GE.AND P1, PT, R43, R0.reuse, PT ;  /* 0x000000002b00720c */ /* 0x080fe40003f26270 */
[-C--:B------:R-:W-:Y:S02]  /*05e0*/  ISETP.GE.AND P2, PT, R42, R0.reuse, PT ;  /* 0x000000002a00720c */ /* 0x080fe40003f46270 */
[----:B------:R-:W-:Y:S02]  /*05f0*/  ISETP.GE.AND P3, PT, R41, R0, PT ;  /* 0x000000002900720c */ /* 0x000fe40003f66270 */
[----:B-1----:R-:W-:-:S02]  /*0600*/  IADD3 R4, P4, R54, R39, RZ ;  /* 0x0000002736047210 */ /* 0x002fc40007f9e0ff */
[----:B------:R-:W-:Y:S02]  /*0610*/  PRMT R9, RZ, 0x7610, R9 ;  /* 0x00007610ff097816 */ /* 0x000fe40000000009 */
[----:B------:R-:W-:Y:S02]  /*0620*/  PRMT R11, RZ, 0x7610, R11 ;  /* 0x00007610ff0b7816 */ /* 0x000fe4000000000b */
[----:B------:R-:W-:Y:S02]  /*0630*/  PRMT R17, RZ, 0x7610, R17 ;  /* 0x00007610ff117816 */ /* 0x000fe40000000011 */
[----:B------:R-:W-:Y:S02]  /*0640*/  PRMT R19, RZ, 0x7610, R19 ;  /* 0x00007610ff137816 */ /* 0x000fe40000000013 */
[----:B------:R-:W-:-:S05]  /*0650*/  IADD3.X R5, R53, R38, RZ, P4, !PT ;  /* 0x0000002635057210 */ /* 0x000fca00027fe4ff */
[----:B------:R-:W2:Y:S04]  /*0660*/  @!P0 LDG.E.U16 R9, [R4.64] ;  /* 0x0000000604098981 */ /* 0x000ea8000c1e1500 */
[----:B------:R-:W3:Y:S04]  /*0670*/  @!P1 LDG.E.U16 R11, [R4.64+0x40] ;  /* 0x00004006040b9981 */ /* 0x000ee8000c1e1500 */
[----:B------:R-:W4:Y:S04]  /*0680*/  @!P2 LDG.E.U16 R17, [R4.64+0x80] ;  /* 0x000080060411a981 */ /* 0x000f28000c1e1500 */
[----:B------:R-:W4:Y:S01]  /*0690*/  @!P3 LDG.E.U16 R19, [R4.64+0xc0] ;  /* 0x0000c0060413b981 */ /* 0x000f22000c1e1500 */
[----:B------:R-:W-:-:S02]  /*06a0*/  SHF.L.U32 R36, R52, 0x1, RZ ;  /* 0x0000000134247819 */ /* 0x000fc400000006ff */
[----:B------:R-:W-:Y:S02]  /*06b0*/  IADD3 R6, P0, R50, R39, RZ ;  /* 0x0000002732067210 */ /* 0x000fe40007f1e0ff */
[----:B------:R-:W-:Y:S02]  /*06c0*/  ISETP.GE.AND P1, PT, R43, R0, PT ;  /* 0x000000002b00720c */ /* 0x000fe40003f26270 */
[----:B------:R-:W-:Y:S02]  /*06d0*/  IADD3.X R7, R51, R38, RZ, P0, !PT ;  /* 0x0000002633077210 */ /* 0x000fe400007fe4ff */
[-C--:B------:R-:W-:Y:S02]  /*06e0*/  ISETP.GE.AND P0, PT, R46, R0.reuse, PT ;  /* 0x000000002e00720c */ /* 0x080fe40003f06270 */
[-C--:B------:R-:W-:Y:S02]  /*06f0*/  ISETP.GE.AND P2, PT, R42, R0.reuse, PT ;  /* 0x000000002a00720c */ /* 0x080fe40003f46270 */
[----:B------:R-:W-:-:S02]  /*0700*/  ISETP.GE.AND P3, PT, R41, R0, PT ;  /* 0x000000002900720c */ /* 0x000fc40003f66270 */
[----:B------:R-:W-:Y:S02]  /*0710*/  PRMT R21, RZ, 0x7610, R21 ;  /* 0x00007610ff157816 */ /* 0x000fe40000000015 */
[----:B------:R-:W-:Y:S02]  /*0720*/  PRMT R23, RZ, 0x7610, R23 ;  /* 0x00007610ff177816 */ /* 0x000fe40000000017 */
[----:B------:R-:W-:Y:S02]  /*0730*/  PRMT R25, RZ, 0x7610, R25 ;  /* 0x00007610ff197816 */ /* 0x000fe40000000019 */
[----:B------:R-:W-:Y:S01]  /*0740*/  PRMT R27, RZ, 0x7610, R27 ;  /* 0x00007610ff1b7816 */ /* 0x000fe2000000001b */
[----:B--2---:R-:W-:Y:S04]  /*0750*/  STS.U16 [R36], R9 ;  /* 0x0000000924007388 */ /* 0x004fe80000000400 */
[----:B0--3--:R0:W-:Y:S04]  /*0760*/  STS.U16 [R36+0x40], R11 ;  /* 0x0000400b24007388 */ /* 0x0091e80000000400 */
[----:B----4-:R1:W-:Y:S04]  /*0770*/  STS.U16 [R36+0x80], R17 ;  /* 0x0000801124007388 */ /* 0x0103e80000000400 */
[----:B------:R2:W-:Y:S01]  /*0780*/  STS.U16 [R36+0xc0], R19 ;  /* 0x0000c01324007388 */ /* 0x0005e20000000400 */
[----:B------:R-:W-:-:S06]  /*0790*/  NOP ;  /* 0x0000000000007918 */ /* 0x000fcc0000000000 */
[----:B------:R-:W3:Y:S04]  /*07a0*/  LDS.64 R60, [R52.X8] ;  /* 0x00000000343c7984 */ /* 0x000ee80000008a00 */
[----:B------:R-:W-:Y:S06]  /*07b0*/  BAR.SYNC.DEFER_BLOCKING 0x0 ;  /* 0x0000000000007b1d */ /* 0x000fec0000010000 */
[----:B------:R4:W3:Y:S04]  /*07c0*/  @!P0 LDG.E.U16 R21, [R6.64] ;  /* 0x0000000606158981 */ /* 0x0008e8000c1e1500 */
[----:B------:R4:W3:Y:S04]  /*07d0*/  @!P1 LDG.E.U16 R23, [R6.64+0x40] ;  /* 0x0000400606179981 */ /* 0x0008e8000c1e1500 */
[----:B------:R4:W3:Y:S04]  /*07e0*/  @!P2 LDG.E.U16 R25, [R6.64+0x80] ;  /* 0x000080060619a981 */ /* 0x0008e8000c1e1500 */
[----:B------:R4:W3:Y:S01]  /*07f0*/  @!P3 LDG.E.U16 R27, [R6.64+0xc0] ;  /* 0x0000c006061bb981 */ /* 0x0008e2000c1e1500 */
[----:B------:R-:W-:-:S02]  /*0800*/  ISETP.GE.AND P0, PT, R46, R0, PT ;  /* 0x000000002e00720c */ /* 0x000fc40003f06270 */
[-C--:B------:R-:W-:Y:S02]  /*0810*/  ISETP.GE.AND P1, PT, R43, R0.reuse, PT ;  /* 0x000000002b00720c */ /* 0x080fe40003f26270 */
[-C--:B------:R-:W-:Y:S02]  /*0820*/  ISETP.GE.AND P2, PT, R42, R0.reuse, PT ;  /* 0x000000002a00720c */ /* 0x080fe40003f46270 */
[----:B------:R-:W-:Y:S02]  /*0830*/  ISETP.GE.AND P3, PT, R41, R0, PT ;  /* 0x000000002900720c */ /* 0x000fe40003f66270 */
[----:B------:R-:W-:Y:S02]  /*0840*/  IADD3 R8, P4, R48, R39, RZ ;  /* 0x0000002730087210 */ /* 0x000fe40007f9e0ff */
[----:B----4-:R-:W-:Y:S02]  /*0850*/  PRMT R7, RZ, 0x7610, R7 ;  /* 0x00007610ff077816 */ /* 0x010fe40000000007 */
[----:B0-----:R-:W-:-:S02]  /*0860*/  PRMT R11, RZ, 0x7610, R11 ;  /* 0x00007610ff0b7816 */ /* 0x001fc4000000000b */
[----:B-1----:R-:W-:Y:S02]  /*0870*/  PRMT R17, RZ, 0x7610, R17 ;  /* 0x00007610ff117816 */ /* 0x002fe40000000011 */
[----:B--2---:R-:W-:Y:S02]  /*0880*/  PRMT R19, RZ, 0x7610, R19 ;  /* 0x00007610ff137816 */ /* 0x004fe40000000013 */
[----:B------:R-:W-:Y:S01]  /*0890*/  IADD3.X R9, R49, R38, RZ, P4, !PT ;  /* 0x0000002631097210 */ /* 0x000fe200027fe4ff */
[----:B---3--:R-:W-:Y:S04]  /*08a0*/  STS.U16 [R36], R21 ;  /* 0x0000001524007388 */ /* 0x008fe80000000400 */
[----:B------:R-:W-:Y:S04]  /*08b0*/  STS.U16 [R36+0x40], R23 ;  /* 0x0000401724007388 */ /* 0x000fe80000000400 */
[----:B------:R-:W-:Y:S04]  /*08c0*/  STS.U16 [R36+0x80], R25 ;  /* 0x0000801924007388 */ /* 0x000fe80000000400 */
[----:B------:R-:W-:Y:S01]  /*08d0*/  STS.U16 [R36+0xc0], R27 ;  /* 0x0000c01b24007388 */ /* 0x000fe20000000400 */
[----:B------:R-:W-:-:S06]  /*08e0*/  NOP ;  /* 0x0000000000007918 */ /* 0x000fcc0000000000 */
[----:B------:R-:W-:Y:S04]  /*08f0*/  LDS.64 R4, [R52.X8] ;  /* 0x0000000034047984 */ /* 0x000fe80000008a00 */
[----:B------:R-:W-:Y:S06]  /*0900*/  BAR.SYNC.DEFER_BLOCKING 0x0 ;  /* 0x0000000000007b1d */ /* 0x000fec0000010000 */
[----:B------:R-:W2:Y:S04]  /*0910*/  @!P0 LDG.E.U16 R7, [R8.64] ;  /* 0x0000000608078981 */ /* 0x000ea8000c1e1500 */
[----:B------:R-:W3:Y:S04]  /*0920*/  @!P1 LDG.E.U16 R11, [R8.64+0x40] ;  /* 0x00004006080b9981 */ /* 0x000ee8000c1e1500 */
[----:B------:R-:W4:Y:S04]  /*0930*/  @!P2 LDG.E.U16 R17, [R8.64+0x80] ;  /* 0x000080060811a981 */ /* 0x000f28000c1e1500 */
[----:B------:R-:W4:Y:S01]  /*0940*/  @!P3 LDG.E.U16 R19, [R8.64+0xc0] ;  /* 0x0000c0060813b981 */ /* 0x000f22000c1e1500 */
[--C-:B------:R-:W-:Y:S01]  /*0950*/  HADD2.F32 R0, -RZ, R60.reuse.H0_H0 ;  /* 0x2000003cff007230 */ /* 0x100fe20000004100 */
[----:B------:R-:W-:Y:S01]  /*0960*/  MOV R35, c[0x0][0x174] ;  /* 0x00005d0000237a02 */ /* 0x000fe20000000f00 */
[----:B------:R-:W-:Y:S01]  /*0970*/  HADD2.F32 R6, -RZ, R60.H1_H1 ;  /* 0x3000003cff067230 */ /* 0x000fe20000004100 */
[----:B------:R-:W-:Y:S01]  /*0980*/  MOV R37, RZ ;  /* 0x000000ff00257202 */ /* 0x000fe20000000f00 */
[----:B------:R-:W-:Y:S01]  /*0990*/  CS2R R32, SRZ ;  /* 0x0000000000207805 */ /* 0x000fe2000001ff00 */
[----:B------:R-:W-:-:S02]  /*09a0*/  LEA R35, R35, R44, 0x7 ;  /* 0x0000002c23237211 */ /* 0x000fc400078e38ff */
[----:B------:R-:W-:Y:S02]  /*09b0*/  MOV R34, RZ ;  /* 0x000000ff00227202 */ /* 0x000fe40000000f00 */
[----:B------:R-:W-:Y:S01]  /*09c0*/  SHF.R.S32.HI R30, RZ, 0x1f, R35 ;  /* 0x0000001fff1e7819 */ /* 0x000fe20000011423 */
[----:B--2---:R-:W-:Y:S04]  /*09d0*/  STS.U16 [R36], R7 ;  /* 0x0000000724007388 */ /* 0x004fe80000000400 */
[----:B---3--:R-:W-:Y:S04]  /*09e0*/  STS.U16 [R36+0x40], R11 ;  /* 0x0000400b24007388 */ /* 0x008fe80000000400 */
[----:B----4-:R-:W-:Y:S04]  /*09f0*/  STS.U16 [R36+0x80], R17 ;  /* 0x0000801124007388 */ /* 0x010fe80000000400 */
[----:B------:R-:W-:Y:S01]  /*0a00*/  STS.U16 [R36+0xc0], R19 ;  /* 0x0000c01324007388 */ /* 0x000fe20000000400 */
[----:B------:R-:W-:-:S06]  /*0a10*/  NOP ;  /* 0x0000000000007918 */ /* 0x000fcc0000000000 */
[----:B------:R-:W0:Y:S02]  /*0a20*/  LDS.64 R20, [R52.X8] ;  /* 0x0000000034147984 */ /* 0x000e240000008a00 */
[--C-:B0-----:R-:W-:Y:S02]  /*0a30*/  HADD2.F32 R75, -RZ, R20.reuse.H0_H0 ;  /* 0x20000014ff4b7230 */ /* 0x101fe40000004100 */
[----:B------:R-:W-:Y:S02]  /*0a40*/  HADD2.F32 R10, -RZ, R20.H1_H1 ;  /* 0x30000014ff0a7230 */ /* 0x000fe40000004100 */
[----:B------:R-:W-:Y:S01]  /*0a50*/  HADD2.F32 R16, -RZ, R21.H0_H0 ;  /* 0x20000015ff107230 */ /* 0x000fe20000004100 */
[C---:B------:R-:W-:Y:S01]  /*0a60*/  FFMA.FTZ R9, R75.reuse, R0, R56 ;  /* 0x000000004b097223 */ /* 0x040fe20000010038 */
[----:B------:R-:W-:Y:S01]  /*0a70*/  HADD2.F32 R0, -RZ, R61.H0_H0 ;  /* 0x2000003dff007230 */ /* 0x000fe20000004100 */
[-C--:B-----5:R-:W-:Y:S01]  /*0a80*/  FMUL.FTZ R31, R75, R63.reuse ;  /* 0x0000003f4b1f7220 */ /* 0x0a0fe20000410000 */
[----:B------:R-:W-:Y:S01]  /*0a90*/  HADD2.F32 R18, -RZ, R21.H1_H1 ;  /* 0x30000015ff127230 */ /* 0x000fe20000004100 */
[C---:B------:R-:W-:Y:S01]  /*0aa0*/  FFMA.FTZ R9, R10.reuse, R6, R9 ;  /* 0x000000060a097223 */ /* 0x040fe20000010009 */
[----:B------:R-:W-:Y:S01]  /*0ab0*/  MOV R6, c[0x0][0x16c] ;  /* 0x00005b0000067a02 */ /* 0x000fe20000000f00 */
[----:B------:R-:W-:Y:S01]  /*0ac0*/  HADD2.F32 R56, -RZ, R61.H1_H1 ;  /* 0x3000003dff387230 */ /* 0x000fe20000004100 */
[----:B------:R-:W-:Y:S01]  /*0ad0*/  FMUL.FTZ R28, R10, R63 ;  /* 0x0000003f0a1c7220 */ /* 0x000fe20000410000 */
[----:B------:R-:W-:Y:S01]  /*0ae0*/  BAR.SYNC.DEFER_BLOCKING 0x0 ;  /* 0x0000000000007b1d */ /* 0x000fe20000010000 */
[----:B------:R-:W-:Y:S01]  /*0af0*/  ISETP.GE.AND P0, PT, R6, 0x1, PT ;  /* 0x000000010600780c */ /* 0x000fe20003f06270 */
[----:B------:R-:W-:-:S02]  /*0b00*/  FFMA.FTZ R9, R16, R0, R9 ;  /* 0x0000000010097223 */ /* 0x000fc40000010009 */
[-C--:B------:R-:W-:Y:S02]  /*0b10*/  FMUL.FTZ R29, R16, R63.reuse ;  /* 0x0000003f101d7220 */ /* 0x080fe40000410000 */
[C---:B------:R-:W-:Y:S02]  /*0b20*/  FFMA.FTZ R56, R18.reuse, R56, R9 ;  /* 0x0000003812387223 */ /* 0x040fe40000010009 */
[----:B------:R-:W-:-:S06]  /*0b30*/  FMUL.FTZ R26, R18, R63 ;  /* 0x0000003f121a7220 */ /* 0x000fcc0000410000 */
[----:B------:R-:W-:Y:S05]  /*0b40*/  @!P0 BRA `(.L_x_13009) ;  /* 0x000026a000008947 */ /* 0x000fea0003800000 */
[C---:B------:R-:W-:Y:S01]  /*0b50*/  IADD3 R0, R47.reuse, -0x2, RZ ;  /* 0xfffffffe2f007810 */ /* 0x040fe20007ffe0ff */
[C---:B------:R-:W-:Y:S01]  /*0b60*/  IMAD R20, R64.reuse, c[0x0][0x180], RZ ;  /* 0x0000600040147a24 */ /* 0x040fe200078e02ff */
[----:B------:R-:W-:Y:S01]  /*0b70*/  IADD3 R11, R47, -0x1, RZ ;  /* 0xffffffff2f0b7810 */ /* 0x000fe20007ffe0ff */
[C---:B------:R-:W-:Y:S01]  /*0b80*/  IMAD R24, R64.reuse, c[0x0][0x198], RZ ;  /* 0x0000660040187a24 */ /* 0x040fe200078e02ff */
[----:B------:R-:W-:Y:S01]  /*0b90*/  MOV R100, RZ ;  /* 0x000000ff00647202 */ /* 0x000fe20000000f00 */
[----:B------:R-:W-:Y:S01]  /*0ba0*/  IMAD R66, R64, c[0x0][0x1b8], RZ ;  /* 0x00006e0040427a24 */ /* 0x000fe200078e02ff */
[----:B------:R-:W-:Y:S01]  /*0bb0*/  MOV R67, RZ ;  /* 0x000000ff00437202 */ /* 0x000fe20000000f00 */
[----:B------:R-:W-:Y:S01]  /*0bc0*/  IMAD.WIDE.U32 R8, R65, c[0x0][0x180], RZ ;  /* 0x0000600041087a25 */ /* 0x000fe200078e00ff */
[----:B------:R-:W-:-:S03]  /*0bd0*/  UMOV UR4, URZ ;  /* 0x0000003f00047c82 */ /* 0x000fc60008000000 */
[----:B------:R-:W-:Y:S02]  /*0be0*/  IMAD R17, R65, c[0x0][0x184], R20 ;  /* 0x0000610041117a24 */ /* 0x000fe400078e0214 */
[----:B------:R-:W-:Y:S01]  /*0bf0*/  IMAD R21, R0, c[0x0][0x16c], RZ ;  /* 0x00005b0000157a24 */ /* 0x000fe200078e02ff */
[----:B------:R-:W-:Y:S01]  /*0c00*/  LEA.HI R0, R11, R11, RZ, 0x1 ;  /* 0x0000000b0b007211 */ /* 0x000fe200078f08ff */
[----:B------:R-:W-:Y:S01]  /*0c10*/  IMAD.WIDE.U32 R22, R65, c[0x0][0x198], RZ ;  /* 0x0000660041167a25 */ /* 0x000fe200078e00ff */
[----:B------:R-:W-:-:S03]  /*0c20*/  IADD3 R17, R9, R17, RZ ;  /* 0x0000001109117210 */ /* 0x000fc60007ffe0ff */
[----:B------:R-:W-:Y:S01]  /*0c30*/  IMAD.WIDE.U32 R6, R65, c[0x0][0x1b8], RZ ;  /* 0x00006e0041067a25 */ /* 0x000fe200078e00ff */
[----:B------:R-:W-:-:S03]  /*0c40*/  LEA R27, P1, R22, c[0x0][0x228], 0x3 ;  /* 0x00008a00161b7a11 */ /* 0x000fc600078218ff */
[C---:B------:R-:W-:Y:S01]  /*0c50*/  IMAD R19, R65.reuse, c[0x0][0x19c], R24 ;  /* 0x0000670041137a24 */ /* 0x040fe200078e0218 */
[----:B------:R-:W-:Y:S01]  /*0c60*/  LEA R25, P2, R6, c[0x0][0x230], 0x3 ;  /* 0x00008c0006197a11 */ /* 0x000fe200078418ff */
[----:B------:R-:W-:Y:S01]  /*0c70*/  IMAD R37, R65, c[0x0][0x1bc], R66 ;  /* 0x00006f0041257a24 */ /* 0x000fe200078e0242 */
[----:B------:R-:W-:Y:S01]  /*0c80*/  LOP3.LUT R66, R0, 0xfffffe, RZ, 0xc0, !PT ;  /* 0x00fffffe00427812 */ /* 0x000fe200078ec0ff */
[----:B------:R-:W-:Y:S01]  /*0c90*/  IMAD.WIDE R20, R21, 0x10, R2 ;  /* 0x0000001015147825 */ /* 0x000fe200078e0202 */
[----:B------:R-:W-:Y:S02]  /*0ca0*/  IADD3 R9, R23, R19, RZ ;  /* 0x0000001317097210 */ /* 0x000fe40007ffe0ff */
[----:B------:R-:W-:Y:S01]  /*0cb0*/  IADD3 R7, R7, R37, RZ ;  /* 0x0000002507077210 */ /* 0x000fe20007ffe0ff */
[----:B------:R-:W-:Y:S01]  /*0cc0*/  HFMA2.MMA R37, -RZ, RZ, 0, 0 ;  /* 0x00000000ff257435 */ /* 0x000fe200000001ff */
[----:B------:R-:W-:Y:S01]  /*0cd0*/  IADD3 R66, R11, -R66, RZ ;  /* 0x800000420b427210 */ /* 0x000fe20007ffe0ff */
[--C-:B------:R-:W-:Y:S01]  /*0ce0*/  HADD2.F32 R11, -RZ, R5.reuse.H0_H0 ;  /* 0x20000005ff0b7230 */ /* 0x100fe20000004100 */
[----:B------:R-:W-:Y:S01]  /*0cf0*/  LEA.HI.X R22, R22, c[0x0][0x22c], R9, 0x3, P1 ;  /* 0x00008b0016167a11 */ /* 0x000fe200008f1c09 */
[--C-:B------:R-:W-:Y:S01]  /*0d00*/  HADD2.F32 R9, -RZ, R4.reuse.H1_H1 ;  /* 0x30000004ff097230 */ /* 0x100fe20000004100 */
[----:B------:R-:W-:Y:S01]  /*0d10*/  LEA.HI.X R0, R6, c[0x0][0x234], R7, 0x3, P2 ;  /* 0x00008d0006007a11 */ /* 0x000fe200010f1c07 */
[----:B------:R-:W-:Y:S01]  /*0d20*/  HADD2.F32 R7, -RZ, R4.H0_H0 ;  /* 0x20000004ff077230 */ /* 0x000fe20000004100 */
[----:B------:R-:W-:Y:S01]  /*0d30*/  LEA R24, P0, R8, c[0x0][0x220], 0x3 ;  /* 0x0000880008187a11 */ /* 0x000fe200078018ff */
[----:B------:R-:W-:Y:S01]  /*0d40*/  HADD2.F32 R5, -RZ, R5.H1_H1 ;  /* 0x30000005ff057230 */ /* 0x000fe20000004100 */
[----:B------:R-:W-:Y:S01]  /*0d50*/  FADD.FTZ R75, R75, R75 ;  /* 0x0000004b4b4b7221 */ /* 0x000fe20000010000 */
[----:B------:R-:W-:Y:S01]  /*0d60*/  SHF.L.U32 R66, R66, 0x8, RZ ;  /* 0x0000000842427819 */ /* 0x000fe200000006ff */
[----:B------:R-:W-:Y:S01]  /*0d70*/  FADD.FTZ R73, R10, R10 ;  /* 0x0000000a0a497221 */ /* 0x000fe20000010000 */
[----:B------:R-:W-:Y:S01]  /*0d80*/  LEA.HI.X R23, R8, c[0x0][0x224], R17, 0x3, P0 ;  /* 0x0000890008177a11 */ /* 0x000fe200000f1c11 */
[----:B------:R-:W-:-:S02]  /*0d90*/  FADD.FTZ R71, R16, R16 ;  /* 0x0000001010477221 */ /* 0x000fc40000010000 */
[----:B------:R-:W-:Y:S02]  /*0da0*/  FADD.FTZ R69, R18, R18 ;  /* 0x0000001212457221 */ /* 0x000fe40000010000 */
[--C-:B------:R-:W-:Y:S02]  /*0db0*/  FADD.FTZ R74, R7, R62.reuse ;  /* 0x0000003e074a7221 */ /* 0x100fe40000010000 */
[--C-:B------:R-:W-:Y:S02]  /*0dc0*/  FADD.FTZ R72, R9, R62.reuse ;  /* 0x0000003e09487221 */ /* 0x100fe40000010000 */
[--C-:B------:R-:W-:Y:S02]  /*0dd0*/  FADD.FTZ R70, R11, R62.reuse ;  /* 0x0000003e0b467221 */ /* 0x100fe40000010000 */
[----:B------:R-:W-:Y:S02]  /*0de0*/  FADD.FTZ R68, R5, R62 ;  /* 0x0000003e05447221 */ /* 0x000fe40000010000 */
.L_x_13024:
[----:B------:R-:W-:Y:S02]  /*0df0*/  MOV R4, R24 ;  /* 0x0000001800047202 */ /* 0x000fe40000000f00 */
[----:B------:R-:W-:-:S05]  /*0e00*/  MOV R5, R23 ;  /* 0x0000001700057202 */ /* 0x000fca0000000f00 */
[----:B0-----:R0:W2:Y:S01]  /*0e10*/  LDG.E.64 R16, [R4.64] ;  /* 0x0000000604107981 */ /* 0x0010a2000c1e1b00 */
[----:B------:R-:W-:Y:S02]  /*0e20*/  ISETP.NE.AND P1, PT, R55, RZ, PT ;  /* 0x000000ff3700720c */ /* 0x000fe40003f25270 */
[----:B------:R-:W-:-:S04]  /*0e30*/  ISETP.GT.AND P0, PT, R47, 0x1, PT ;  /* 0x000000012f00780c */ /* 0x000fc80003f04270 */
[----:B------:R-:W-:Y:S02]  /*0e40*/  ISETP.EQ.AND P0, PT, R96, RZ, P0 ;  /* 0x000000ff6000720c */ /* 0x000fe40000702270 */
[----:B0-----:R-:W-:Y:S02]  /*0e50*/  MOV R4, R27 ;  /* 0x0000001b00047202 */ /* 0x001fe40000000f00 */
[----:B------:R-:W-:-:S06]  /*0e60*/  MOV R5, R22 ;  /* 0x0000001600057202 */ /* 0x000fcc0000000f00 */
[----:B------:R-:W5:Y:S03]  /*0e70*/  LDG.E.64 R4, [R4.64] ;  /* 0x0000000604047981 */ /* 0x000f66000c1e1b00 */
[----:B------:R-:W-:Y:S02]  /*0e80*/  @P0 MOV R19, R21 ;  /* 0x0000001500130202 */ /* 0x000fe40000000f00 */
[----:B------:R-:W-:Y:S01]  /*0e90*/  ISETP.NE.AND P2, PT, R55, 0x1f, PT ;  /* 0x0000001f3700780c */ /* 0x000fe20003f45270 */
[----:B------:R-:W-:Y:S01]  /*0ea0*/  BSSY B0, `(.L_x_13010) ;  /* 0x0000056000007945 */ /* 0x000fe20003800000 */
[----:B--2---:R-:W-:Y:S02]  /*0eb0*/  FMUL.FTZ R79, R16, 1.4426950216293334961 ;  /* 0x3fb8aa3b104f7820 */ /* 0x004fe40000410000 */
[C---:B------:R-:W-:Y:S02]  /*0ec0*/  FMUL.FTZ R7, R74.reuse, R17 ;  /* 0x000000114a077220 */ /* 0x040fe40000410000 */
[----:B------:R-:W-:-:S02]  /*0ed0*/  FMUL.FTZ R6, R74, R79 ;  /* 0x0000004f4a067220 */ /* 0x000fc40000410000 */
[----:B------:R-:W-:Y:S01]  /*0ee0*/  FMUL.RZ R10, R7, 0.15915493667125701904 ;  /* 0x3e22f983070a7820 */ /* 0x000fe2000040c000 */
[----:B------:R-:W-:-:S03]  /*0ef0*/  IADD3 R7, R55, 0x200, RZ ;  /* 0x0000020037077810 */ /* 0x000fc60007ffe0ff */
[----:B------:R-:W-:Y:S01]  /*0f00*/  MUFU.EX2 R6, R6 ;  /* 0x0000000600067308 */ /* 0x000fe20000000800 */
[----:B------:R-:W-:Y:S02]  /*0f10*/  SEL R18, R66, R7, !P1 ;  /* 0x0000000742127207 */ /* 0x000fe40004800000 */
[----:B------:R-:W-:-:S05]  /*0f20*/  MOV R7, R0 ;  /* 0x0000000000077202 */ /* 0x000fca0000000f00 */
[----:B------:R-:W0:Y:S08]  /*0f30*/  MUFU.COS R11, R10 ;  /* 0x0000000a000b7308 */ /* 0x000e300000000000 */
[----:B------:R1:W2:Y:S01]  /*0f40*/  MUFU.SIN R9, R10 ;  /* 0x0000000a00097308 */ /* 0x0002a20000000400 */
[----:B0-----:R-:W-:Y:S02]  /*0f50*/  FMUL.FTZ R8, R6, R11 ;  /* 0x0000000b06087220 */ /* 0x001fe40000410000 */
[----:B------:R-:W-:Y:S01]  /*0f60*/  FMUL.FTZ R76, R72, R17 ;  /* 0x00000011484c7220 */ /* 0x000fe20000410000 */
[----:B-1----:R-:W-:Y:S01]  /*0f70*/  CS2R R10, SRZ ;  /* 0x00000000000a7805 */ /* 0x002fe2000001ff00 */
[----:B--2---:R-:W-:Y:S01]  /*0f80*/  FMUL.FTZ R9, R6, R9 ;  /* 0x0000000906097220 */ /* 0x004fe20000410000 */
[----:B------:R-:W-:-:S04]  /*0f90*/  MOV R6, R25 ;  /* 0x0000001900067202 */ /* 0x000fc80000000f00 */
[----:B------:R0:W-:Y:S04]  /*0fa0*/  STS.64 [R18.X8+0x560], R8 ;  /* 0x0005600812007388 */ /* 0x0001e80000008a00 */
[----:B------:R-:W5:Y:S01]  /*0fb0*/  LDG.E.64 R6, [R6.64] ;  /* 0x0000000606067981 */ /* 0x000f62000c1e1b00 */
[----:B------:R-:W-:Y:S02]  /*0fc0*/  FMUL.RZ R80, R76, 0.15915493667125701904 ;  /* 0x3e22f9834c507820 */ /* 0x000fe4000040c000 */
[----:B------:R-:W-:Y:S02]  /*0fd0*/  FMUL.FTZ R76, R72, R79 ;  /* 0x0000004f484c7220 */ /* 0x000fe40000410000 */
[----:B------:R-:W-:Y:S01]  /*0fe0*/  MUFU.SIN R85, R80 ;  /* 0x0000005000557308 */ /* 0x000fe20000000400 */
[C---:B------:R-:W-:Y:S01]  /*0ff0*/  FMUL.FTZ R77, R70.reuse, R17 ;  /* 0x00000011464d7220 */ /* 0x040fe20000410000 */
[----:B0-----:R-:W-:Y:S01]  /*1000*/  @P0 MOV R18, R20 ;  /* 0x0000001400120202 */ /* 0x001fe20000000f00 */
[----:B------:R-:W-:Y:S01]  /*1010*/  BAR.SYNC.DEFER_BLOCKING 0x0 ;  /* 0x0000000000007b1d */ /* 0x000fe20000010000 */
[----:B------:R-:W-:-:S05]  /*1020*/  FMUL.FTZ R78, R70, R79 ;  /* 0x0000004f464e7220 */ /* 0x000fca0000410000 */
[----:B------:R-:W0:Y:S01]  /*1030*/  MUFU.EX2 R76, R76 ;  /* 0x0000004c004c7308 */ /* 0x000e220000000800 */
[----:B------:R-:W-:-:S07]  /*1040*/  FMUL.RZ R82, R77, 0.15915493667125701904 ;  /* 0x3e22f9834d527820 */ /* 0x000fce000040c000 */
[----:B------:R-:W1:Y:S01]  /*1050*/  MUFU.COS R81, R80 ;  /* 0x0000005000517308 */ /* 0x000e620000000000 */
[----:B------:R-:W-:-:S07]  /*1060*/  HADD2.F32 R77, -RZ, R60.H0_H0 ;  /* 0x2000003cff4d7230 */ /* 0x000fce0000004100 */
[----:B------:R-:W-:Y:S01]  /*1070*/  MUFU.EX2 R78, R78 ;  /* 0x0000004e004e7308 */ /* 0x000fe20000000800 */
[----:B------:R2:W5:Y:S01]  /*1080*/  @P0 LDG.E.64 R10, [R18.64+0x8] ;  /* 0x00000806120a0981 */ /* 0x000562000c1e1b00 */
[----:B------:R-:W-:Y:S02]  /*1090*/  FMUL.FTZ R90, R74, R77 ;  /* 0x0000004d4a5a7220 */ /* 0x000fe40000410000 */
[----:B0-----:R-:W-:-:S04]  /*10a0*/  FMUL.FTZ R85, R76, R85 ;  /* 0x000000554c557220 */ /* 0x001fc80000410000 */
[----:B--2---:R-:W0:Y:S01]  /*10b0*/  MUFU.SIN R19, R82 ;  /* 0x0000005200137308 */ /* 0x004e220000000400 */
[C---:B------:R-:W-:Y:S02]  /*10c0*/  FMUL.FTZ R18, R68.reuse, R79 ;  /* 0x0000004f44127220 */ /* 0x040fe40000410000 */
[----:B------:R-:W-:-:S05]  /*10d0*/  FMUL.FTZ R79, R68, R17 ;  /* 0x00000011444f7220 */ /* 0x000fca0000410000 */
[----:B------:R0:W2:Y:S01]  /*10e0*/  MUFU.COS R83, R82 ;  /* 0x0000005200537308 */ /* 0x0000a20000000000 */
[----:B-1----:R-:W-:Y:S02]  /*10f0*/  FMUL.FTZ R84, R76, R81 ;  /* 0x000000514c547220 */ /* 0x002fe40000410000 */
[----:B------:R-:W-:Y:S02]  /*1100*/  FMUL.RZ R91, R79, 0.15915493667125701904 ;  /* 0x3e22f9834f5b7820 */ /* 0x000fe4000040c000 */
[----:B------:R-:W-:Y:S02]  /*1110*/  FMUL.FTZ R89, R85, R90 ;  /* 0x0000005a55597220 */ /* 0x000fe40000410000 */
[----:B------:R-:W-:Y:S01]  /*1120*/  FMUL.FTZ R81, RZ, R85 ;  /* 0x00000055ff517220 */ /* 0x000fe20000410000 */
[----:B------:R-:W-:Y:S01]  /*1130*/  HADD2.F32 R79, -RZ, R60.H1_H1 ;  /* 0x3000003cff4f7230 */ /* 0x000fe20000004100 */
[----:B------:R-:W-:Y:S01]  /*1140*/  MUFU.EX2 R18, R18 ;  /* 0x0000001200127308 */ /* 0x000fe20000000800 */
[----:B------:R-:W-:-:S02]  /*1150*/  FFMA.FTZ R89, RZ, R84, R89 ;  /* 0x00000054ff597223 */ /* 0x000fc40000010059 */
[----:B------:R-:W-:Y:S02]  /*1160*/  FFMA.FTZ R81, R84, R90, -R81 ;  /* 0x0000005a54517223 */ /* 0x000fe40000010851 */
[----:B0-----:R-:W-:-:S03]  /*1170*/  FMUL.FTZ R82, R78, R19 ;  /* 0x000000134e527220 */ /* 0x001fc60000410000 */
[----:B------:R-:W0:Y:S01]  /*1180*/  MUFU.SIN R87, R91 ;  /* 0x0000005b00577308 */ /* 0x000e220000000400 */
[----:B------:R-:W-:Y:S02]  /*1190*/  FADD.FTZ R89, RZ, R89 ;  /* 0x00000059ff597221 */ /* 0x000fe40000010000 */
[----:B------:R-:W-:-:S05]  /*11a0*/  FFMA.FTZ R81, R72, R79, R81 ;  /* 0x0000004f48517223 */ /* 0x000fca0000010051 */
[----:B------:R1:W3:Y:S01]  /*11b0*/  MUFU.COS R19, R91 ;  /* 0x0000005b00137308 */ /* 0x0002e20000000000 */
[----:B--2---:R-:W-:Y:S02]  /*11c0*/  FMUL.FTZ R80, R78, R83 ;  /* 0x000000534e507220 */ /* 0x004fe40000410000 */
[C---:B------:R-:W-:Y:S02]  /*11d0*/  FMUL.FTZ R76, R82.reuse, R89 ;  /* 0x00000059524c7220 */ /* 0x040fe40000410000 */
[----:B------:R-:W-:Y:S02]  /*11e0*/  FMUL.FTZ R78, R82, R81 ;  /* 0x00000051524e7220 */ /* 0x000fe40000410000 */
[----:B------:R-:W-:Y:S02]  /*11f0*/  FMUL.FTZ R83, R9, R85 ;  /* 0x0000005509537220 */ /* 0x000fe40000410000 */
[C---:B------:R-:W-:Y:S01]  /*1200*/  FFMA.FTZ R86, R80.reuse, R81, -R76 ;  /* 0x0000005150567223 */ /* 0x040fe2000001084c */
[----:B------:R-:W-:Y:S01]  /*1210*/  HADD2.F32 R81, -RZ, R61.H0_H0 ;  /* 0x2000003dff517230 */ /* 0x000fe20000004100 */
[----:B------:R-:W-:-:S02]  /*1220*/  FFMA.FTZ R88, R80, R89, R78 ;  /* 0x0000005950587223 */ /* 0x000fc4000001004e */
[C---:B------:R-:W-:Y:S02]  /*1230*/  FMUL.FTZ R76, R8.reuse, R85 ;  /* 0x00000055084c7220 */ /* 0x040fe40000410000 */
[-C--:B------:R-:W-:Y:S02]  /*1240*/  FFMA.FTZ R89, R8, R84.reuse, -R83 ;  /* 0x0000005408597223 */ /* 0x080fe40000010853 */
[----:B0-----:R-:W-:Y:S02]  /*1250*/  FMUL.FTZ R78, R18, R87 ;  /* 0x00000057124e7220 */ /* 0x001fe40000410000 */
[----:B------:R-:W-:Y:S02]  /*1260*/  FADD.FTZ R93, RZ, R88 ;  /* 0x00000058ff5d7221 */ /* 0x000fe40000010000 */
[----:B------:R-:W-:Y:S02]  /*1270*/  FFMA.FTZ R83, R9, R84, R76 ;  /* 0x0000005409537223 */ /* 0x000fe4000001004c */
[----:B-1----:R-:W-:-:S02]  /*1280*/  FFMA.FTZ R91, R70, R81, R86 ;  /* 0x00000051465b7223 */ /* 0x002fc40000010056 */
[----:B------:R-:W-:Y:S02]  /*1290*/  FMUL.FTZ R86, R82, R89 ;  /* 0x0000005952567220 */ /* 0x000fe40000410000 */
[----:B---3--:R-:W-:Y:S02]  /*12a0*/  FMUL.FTZ R76, R18, R19 ;  /* 0x00000013124c7220 */ /* 0x008fe40000410000 */
[----:B------:R-:W-:Y:S02]  /*12b0*/  FMUL.FTZ R19, R78, R93 ;  /* 0x0000005d4e137220 */ /* 0x000fe40000410000 */
[-C--:B------:R-:W-:Y:S02]  /*12c0*/  FFMA.FTZ R87, R80, R83.reuse, R86 ;  /* 0x0000005350577223 */ /* 0x080fe40000010056 */
[----:B------:R-:W-:Y:S01]  /*12d0*/  FMUL.FTZ R18, R82, R83 ;  /* 0x0000005352127220 */ /* 0x000fe20000410000 */
[----:B------:R-:W-:Y:S01]  /*12e0*/  HADD2.F32 R83, -RZ, R61.H1_H1 ;  /* 0x3000003dff537230 */ /* 0x000fe20000004100 */
[----:B------:R-:W-:-:S02]  /*12f0*/  FFMA.FTZ R19, R76, R91, -R19 ;  /* 0x0000005b4c137223 */ /* 0x000fc40000010813 */
[----:B------:R-:W-:Y:S02]  /*1300*/  FFMA.FTZ R89, R80, R89, -R18 ;  /* 0x0000005950597223 */ /* 0x000fe40000010812 */
[----:B------:R-:W-:Y:S02]  /*1310*/  FFMA.FTZ R92, R68, R83, R19 ;  /* 0x00000053445c7223 */ /* 0x000fe40000010013 */
[----:B------:R0:W1:Y:S01]  /*1320*/  @P2 LDS.64 R18, [R55.X8+0x1568] ;  /* 0x0015680037122984 */ /* 0x0000620000008a00 */
[----:B------:R-:W-:-:S04]  /*1330*/  FMUL.FTZ R88, R78, R91 ;  /* 0x0000005b4e587220 */ /* 0x000fc80000410000 */
[----:B------:R-:W-:Y:S02]  /*1340*/  FFMA.FTZ R88, R76, R93, R88 ;  /* 0x0000005d4c587223 */ /* 0x000fe40000010058 */
[----:B------:R-:W-:Y:S02]  /*1350*/  FMUL.FTZ R93, R78, R87 ;  /* 0x000000574e5d7220 */ /* 0x000fe40000410000 */
[----:B------:R-:W-:Y:S01]  /*1360*/  FADD.FTZ R91, RZ, R88 ;  /* 0x00000058ff5b7221 */ /* 0x000fe20000010000 */
        /* <DEDUP_REMOVED lines=9> */
.L_x_13011:
[----:B0-----:R-:W-:Y:S05]  /*1400*/  BSYNC B0 ;  /* 0x0000000000007941 */ /* 0x001fea0003800000 */
.L_x_13010:
[----:B------:R-:W0:Y:S01]  /*1410*/  SHFL.UP PT, R94, R92, 0x1, RZ ;  /* 0x042000005c5e7989 */ /* 0x000e2200000e00ff */
[-C--:B------:R-:W-:Y:S01]  /*1420*/  FMUL.FTZ R86, R78, R89.reuse ;  /* 0x000000594e567220 */ /* 0x080fe20000410000 */
[----:B------:R-:W-:Y:S01]  /*1430*/  ISETP.GE.AND P0, PT, R52, 0x1, PT ;  /* 0x000000013400780c */ /* 0x000fe20003f06270 */
[C---:B------:R-:W-:Y:S01]  /*1440*/  FFMA.FTZ R93, R76.reuse, R89, -R93 ;  /* 0x000000594c5d7223 */ /* 0x040fe2000001085d */
[----:B------:R-:W2:Y:S01]  /*1450*/  SHFL.UP PT, R95, R91, 0x1, RZ ;  /* 0x042000005b5f7989 */ /* 0x000ea200000e00ff */
[----:B------:R-:W-:Y:S01]  /*1460*/  FFMA.FTZ R86, R76, R87, R86 ;  /* 0x000000574c567223 */ /* 0x000fe20000010056 */
[----:B------:R-:W-:Y:S01]  /*1470*/  ISETP.GE.AND P3, PT, R52, 0x10, PT ;  /* 0x000000103400780c */ /* 0x000fe20003f66270 */
[----:B------:R-:W-:Y:S01]  /*1480*/  BSSY B0, `(.L_x_13012) ;  /* 0x0000098000007945 */ /* 0x000fe20003800000 */
[----:B------:R-:W3:Y:S01]  /*1490*/  SHFL.UP PT, R87, R93, 0x1, RZ ;  /* 0x042000005d577989 */ /* 0x000ee200000e00ff */
[C---:B------:R-:W-:Y:S02]  /*14a0*/  ISETP.GT.U32.AND P4, PT, R96.reuse, 0x1b, PT ;  /* 0x0000001b6000780c */ /* 0x040fe40003f84070 */
[C---:B------:R-:W-:Y:S01]  /*14b0*/  ISETP.GT.U32.AND P5, PT, R96.reuse, 0x17, PT ;  /* 0x000000176000780c */ /* 0x040fe20003fa4070 */
[----:B------:R-:W4:Y:S01]  /*14c0*/  SHFL.UP PT, R88, R86, 0x1, RZ ;  /* 0x0420000056587989 */ /* 0x000f2200000e00ff */
[----:B------:R-:W-:-:S03]  /*14d0*/  ISETP.GT.U32.AND P6, PT, R96, 0xf, PT ;  /* 0x0000000f6000780c */ /* 0x000fc60003fc4070 */
[----:B-----5:R-:W-:Y:S04]  /*14e0*/  SHFL.IDX PT, R10, R10, RZ, 0x1f ;  /* 0x00001fff0a0a7589 */ /* 0x020fe800000e0000 */
[----:B------:R-:W-:Y:S01]  /*14f0*/  SHFL.IDX PT, R11, R11, RZ, 0x1f ;  /* 0x00001fff0b0b7589 */ /* 0x000fe200000e0000 */
[CC--:B0-----:R-:W-:Y:S02]  /*1500*/  FMUL.FTZ R98, R86.reuse, R94.reuse ;  /* 0x0000005e56627220 */ /* 0x0c1fe40000410000 */
[-C--:B--2---:R-:W-:Y:S02]  /*1510*/  FMUL.FTZ R89, R86, R95.reuse ;  /* 0x0000005f56597220 */ /* 0x084fe40000410000 */
[C---:B------:R-:W-:Y:S02]  /*1520*/  FFMA.FTZ R98, R93.reuse, R95, R98 ;  /* 0x0000005f5d627223 */ /* 0x040fe40000010062 */
[----:B------:R-:W-:-:S02]  /*1530*/  FFMA.FTZ R95, R93, R94, -R89 ;  /* 0x0000005e5d5f7223 */ /* 0x000fc40000010859 */
        /* <DEDUP_REMOVED lines=12> */
[C---:B0-----:R-:W-:Y:S02]  /*1600*/  FMUL.FTZ R87, R89.reuse, R98 ;  /* 0x0000006259577220 */ /* 0x041fe40000410000 */
[----:B--2---:R-:W-:-:S02]  /*1610*/  FMUL.FTZ R95, R89, R94 ;  /* 0x0000005e595f7220 */ /* 0x004fc40000410000 */
[----:B------:R-:W-:Y:S02]  /*1620*/  FFMA.FTZ R87, R93, R94, -R87 ;  /* 0x0000005e5d577223 */ /* 0x000fe40000010857 */
[----:B---3--:R-:W-:Y:S02]  /*1630*/  FMUL.FTZ R94, R89, R86 ;  /* 0x00000056595e7220 */ /* 0x008fe40000410000 */
[----:B------:R-:W-:Y:S02]  /*1640*/  FFMA.FTZ R98, R93, R98, R95 ;  /* 0x000000625d627223 */ /* 0x000fe4000001005f */
[----:B------:R-:W-:Y:S02]  /*1650*/  @P0 FADD.FTZ R92, R92, R87 ;  /* 0x000000575c5c0221 */ /* 0x000fe40000010000 */
[-C--:B----4-:R-:W-:Y:S02]  /*1660*/  FMUL.FTZ R87, R89, R88.reuse ;  /* 0x0000005859577220 */ /* 0x090fe40000410000 */
[----:B------:R-:W-:-:S02]  /*1670*/  FFMA.FTZ R94, R93, R88, R94 ;  /* 0x000000585d5e7223 */ /* 0x000fc4000001005e */
[----:B------:R-:W-:Y:S01]  /*1680*/  @P0 FADD.FTZ R91, R91, R98 ;  /* 0x000000625b5b0221 */ /* 0x000fe20000010000 */
[----:B------:R-:W0:Y:S01]  /*1690*/  SHFL.UP PT, R88, R92, 0x4, RZ ;  /* 0x048000005c587989 */ /* 0x000e2200000e00ff */
[----:B------:R-:W-:Y:S01]  /*16a0*/  @P0 FFMA.FTZ R93, R93, R86, -R87 ;  /* 0x000000565d5d0223 */ /* 0x000fe20000010857 */
[----:B------:R-:W-:Y:S02]  /*16b0*/  FSEL R94, R89, R94, !P0 ;  /* 0x0000005e595e7208 */ /* 0x000fe40004000000 */
[----:B------:R-:W2:Y:S01]  /*16c0*/  SHFL.UP PT, R89, R91, 0x4, RZ ;  /* 0x048000005b597989 */ /* 0x000ea200000e00ff */
[----:B------:R-:W-:-:S03]  /*16d0*/  ISETP.GE.AND P0, PT, R52, 0x4, PT ;  /* 0x000000043400780c */ /* 0x000fc60003f06270 */
[----:B------:R-:W3:Y:S04]  /*16e0*/  SHFL.UP PT, R86, R93, 0x4, RZ ;  /* 0x048000005d567989 */ /* 0x000ee800000e00ff */
[----:B------:R-:W4:Y:S01]  /*16f0*/  SHFL.UP PT, R87, R94, 0x4, RZ ;  /* 0x048000005e577989 */ /* 0x000f2200000e00ff */
[C---:B0-----:R-:W-:Y:S02]  /*1700*/  FMUL.FTZ R98, R94.reuse, R88 ;  /* 0x000000585e627220 */ /* 0x041fe40000410000 */
[CC--:B--2---:R-:W-:Y:S02]  /*1710*/  FMUL.FTZ R95, R94.reuse, R89.reuse ;  /* 0x000000595e5f7220 */ /* 0x0c4fe40000410000 */
[----:B------:R-:W-:Y:S02]  /*1720*/  FFMA.FTZ R102, R93, R89, R98 ;  /* 0x000000595d667223 */ /* 0x000fe40000010062 */
[----:B---3--:R-:W-:-:S02]  /*1730*/  FMUL.FTZ R98, R94, R86 ;  /* 0x000000565e627220 */ /* 0x008fc40000410000 */
[----:B------:R-:W-:Y:S02]  /*1740*/  FFMA.FTZ R95, R93, R88, -R95 ;  /* 0x000000585d5f7223 */ /* 0x000fe4000001085f */
[----:B------:R-:W-:Y:S02]  /*1750*/  @P0 FADD.FTZ R91, R91, R102 ;  /* 0x000000665b5b0221 */ /* 0x000fe40000010000 */
[-C--:B----4-:R-:W-:Y:S02]  /*1760*/  FMUL.FTZ R89, R94, R87.reuse ;  /* 0x000000575e597220 */ /* 0x090fe40000410000 */
[C---:B------:R-:W-:Y:S02]  /*1770*/  FFMA.FTZ R87, R93.reuse, R87, R98 ;  /* 0x000000575d577223 */ /* 0x040fe40000010062 */
[----:B------:R-:W-:Y:S01]  /*1780*/  @P0 FADD.FTZ R92, R92, R95 ;  /* 0x0000005f5c5c0221 */ /* 0x000fe20000010000 */
[----:B------:R-:W0:Y:S01]  /*1790*/  SHFL.UP PT, R98, R91, 0x8, RZ ;  /* 0x050000005b627989 */ /* 0x000e2200000e00ff */
[----:B------:R-:W-:Y:S01]  /*17a0*/  @P0 FFMA.FTZ R93, R93, R86, -R89 ;  /* 0x000000565d5d0223 */ /* 0x000fe20000010859 */
[----:B------:R-:W-:Y:S01]  /*17b0*/  FSEL R89, R94, R87, !P0 ;  /* 0x000000575e597208 */ /* 0x000fe20004000000 */
[C---:B------:R-:W-:Y:S01]  /*17c0*/  FMUL.FTZ R88, R5.reuse, R6 ;  /* 0x0000000605587220 */ /* 0x040fe20000410000 */
[----:B------:R-:W2:Y:S01]  /*17d0*/  SHFL.UP PT, R86, R92, 0x8, RZ ;  /* 0x050000005c567989 */ /* 0x000ea200000e00ff */
[-C--:B------:R-:W-:Y:S01]  /*17e0*/  FMUL.FTZ R5, R5, R7.reuse ;  /* 0x0000000705057220 */ /* 0x080fe20000410000 */
[----:B------:R-:W-:Y:S01]  /*17f0*/  ISETP.GE.AND P0, PT, R52, 0x8, PT ;  /* 0x000000083400780c */ /* 0x000fe20003f06270 */
[----:B------:R-:W-:-:S02]  /*1800*/  FFMA.FTZ R88, R4, R7, R88 ;  /* 0x0000000704587223 */ /* 0x000fc40000010058 */
[----:B------:R-:W-:Y:S02]  /*1810*/  FFMA.FTZ R102, R4, R6, -R5 ;  /* 0x0000000604667223 */ /* 0x000fe40000010805 */
[----:B------:R-:W3:Y:S01]  /*1820*/  SHFL.UP PT, R4, R93, 0x8, RZ ;  /* 0x050000005d047989 */ /* 0x000ee200000e00ff */
[C---:B------:R-:W-:Y:S02]  /*1830*/  FMUL.FTZ R99, R69.reuse, R88 ;  /* 0x0000005845637220 */ /* 0x040fe40000410000 */
[----:B------:R-:W-:Y:S01]  /*1840*/  FMUL.FTZ R97, R69, R102 ;  /* 0x0000006645617220 */ /* 0x000fe20000410000 */
[----:B------:R-:W4:Y:S01]  /*1850*/  SHFL.UP PT, R6, R89, 0x8, RZ ;  /* 0x0500000059067989 */ /* 0x000f2200000e00ff */
[-C--:B------:R-:W-:Y:S02]  /*1860*/  FMUL.FTZ R5, R78, R99.reuse ;  /* 0x000000634e057220 */ /* 0x080fe40000410000 */
[C---:B------:R-:W-:Y:S02]  /*1870*/  FMUL.FTZ R7, R76.reuse, R99 ;  /* 0x000000634c077220 */ /* 0x040fe40000410000 */
[----:B------:R-:W-:-:S02]  /*1880*/  FFMA.FTZ R104, R76, R97, -R5 ;  /* 0x000000614c687223 */ /* 0x000fc40000010805 */
[----:B------:R-:W-:Y:S02]  /*1890*/  FMUL.FTZ R94, R71, R88 ;  /* 0x00000058475e7220 */ /* 0x000fe40000410000 */
[----:B0-----:R-:W-:Y:S02]  /*18a0*/  FMUL.FTZ R5, R89, R98 ;  /* 0x0000006259057220 */ /* 0x001fe40000410000 */
[----:B------:R-:W-:Y:S02]  /*18b0*/  FFMA.FTZ R7, -R78, R97, -R7 ;  /* 0x000000614e077223 */ /* 0x000fe40000010907 */
[-C--:B--2---:R-:W-:Y:S02]  /*18c0*/  FFMA.FTZ R101, R93, R86.reuse, -R5 ;  /* 0x000000565d657223 */ /* 0x084fe40000010805 */
[----:B------:R-:W-:Y:S02]  /*18d0*/  FMUL.FTZ R86, R89, R86 ;  /* 0x0000005659567220 */ /* 0x000fe40000410000 */
[----:B------:R-:W-:-:S02]  /*18e0*/  FMUL.FTZ R95, R71, R102 ;  /* 0x00000066475f7220 */ /* 0x000fc40000410000 */
[----:B------:R-:W-:Y:S02]  /*18f0*/  FADD.FTZ R105, -R94, R7 ;  /* 0x000000075e697221 */ /* 0x000fe40000010100 */
[----:B------:R-:W-:Y:S02]  /*1900*/  FFMA.FTZ R86, R93, R98, R86 ;  /* 0x000000625d567223 */ /* 0x000fe40000010056 */
[----:B---3--:R-:W-:Y:S02]  /*1910*/  FMUL.FTZ R7, R89, R4 ;  /* 0x0000000459077220 */ /* 0x008fe40000410000 */
[----:B------:R-:W-:Y:S02]  /*1920*/  FADD.FTZ R103, R95, R104 ;  /* 0x000000685f677221 */ /* 0x000fe40000010000 */
[----:B------:R-:W-:Y:S02]  /*1930*/  FMUL.FTZ R87, R82, -R105 ;  /* 0x8000006952577220 */ /* 0x000fe40000410000 */
[----:B----4-:R-:W-:-:S02]  /*1940*/  FMUL.FTZ R5, R89, R6 ;  /* 0x0000000659057220 */ /* 0x010fc40000410000 */
[----:B------:R-:W-:Y:S02]  /*1950*/  @P0 FADD.FTZ R91, R91, R86 ;  /* 0x000000565b5b0221 */ /* 0x000fe40000010000 */
[----:B------:R-:W-:Y:S02]  /*1960*/  FFMA.FTZ R6, R93, R6, R7 ;  /* 0x000000065d067223 */ /* 0x000fe40000010007 */
[-C--:B------:R-:W-:Y:S01]  /*1970*/  FFMA.FTZ R87, R80, R103.reuse, -R87 ;  /* 0x0000006750577223 */ /* 0x080fe20000010857 */
[----:B------:R-:W0:Y:S01]  /*1980*/  SHFL.UP PT, R106, R91, 0x10, RZ ;  /* 0x060000005b6a7989 */ /* 0x000e2200000e00ff */
[----:B------:R-:W-:Y:S01]  /*1990*/  @P0 FADD.FTZ R92, R92, R101 ;  /* 0x000000655c5c0221 */ /* 0x000fe20000010000 */
[----:B------:R-:W-:Y:S01]  /*19a0*/  FSEL R89, R89, R6, !P0 ;  /* 0x0000000659597208 */ /* 0x000fe20004000000 */
[----:B------:R-:W-:Y:S02]  /*19b0*/  FMUL.FTZ R103, R82, -R103 ;  /* 0x8000006752677220 */ /* 0x000fe40000410000 */
[----:B------:R-:W-:Y:S01]  /*19c0*/  @P0 FFMA.FTZ R93, R93, R4, -R5 ;  /* 0x000000045d5d0223 */ /* 0x000fe20000010805 */
[----:B------:R-:W2:Y:S01]  /*19d0*/  SHFL.UP PT, R112, R92, 0x10, RZ ;  /* 0x060000005c707989 */ /* 0x000ea200000e00ff */
[-C--:B-1----:R-:W-:Y:S01]  /*19e0*/  FMUL.FTZ R4, R78, -R18.reuse ;  /* 0x800000124e047220 */ /* 0x082fe20000410000 */
[----:B------:R-:W-:Y:S01]  /*19f0*/  ISETP.GE.AND P0, PT, R47, c[0x0][0x174], PT ;  /* 0x00005d002f007a0c */ /* 0x000fe20003f06270 */
[----:B------:R-:W-:Y:S01]  /*1a00*/  FFMA.FTZ R110, R80, R105, R103 ;  /* 0x00000069506e7223 */ /* 0x000fe20000010067 */
[----:B------:R-:W1:Y:S01]  /*1a10*/  SHFL.UP PT, R104, R93, 0x10, RZ ;  /* 0x060000005d687989 */ /* 0x000e6200000e00ff */
[-C--:B------:R-:W-:Y:S01]  /*1a20*/  FMUL.FTZ R7, R78, R19.reuse ;  /* 0x000000134e077220 */ /* 0x080fe20000410000 */
[----:B------:R-:W-:Y:S01]  /*1a30*/  ISETP.EQ.AND P0, PT, R96, RZ, !P0 ;  /* 0x000000ff6000720c */ /* 0x000fe20004702270 */
[C---:B------:R-:W-:Y:S01]  /*1a40*/  FFMA.FTZ R103, R76.reuse, -R19, R4 ;  /* 0x800000134c677223 */ /* 0x040fe20000010004 */
[----:B------:R-:W3:Y:S01]  /*1a50*/  SHFL.UP PT, R108, R89, 0x10, RZ ;  /* 0x06000000596c7989 */ /* 0x000ee200000e00ff */
[----:B------:R-:W-:Y:S01]  /*1a60*/  FFMA.FTZ R7, R76, R18, -R7 ;  /* 0x000000124c077223 */ /* 0x000fe20000010807 */
[----:B------:R-:W-:Y:S01]  /*1a70*/  HFMA2.MMA R5, -RZ, RZ, 0, 0 ;  /* 0x00000000ff057435 */ /* 0x000fe200000001ff */
[----:B------:R-:W-:Y:S01]  /*1a80*/  FMUL.FTZ R86, R82, -R103 ;  /* 0x8000006752567220 */ /* 0x000fe20000410000 */
[----:B------:R-:W-:Y:S01]  /*1a90*/  MOV R4, 0x3f800000 ;  /* 0x3f80000000047802 */ /* 0x000fe20000000f00 */
[----:B------:R-:W-:-:S02]  /*1aa0*/  FMUL.FTZ R101, R73, R88 ;  /* 0x0000005849657220 */ /* 0x000fc40000410000 */
[-C--:B------:R-:W-:Y:S02]  /*1ab0*/  FFMA.FTZ R107, R80, R7.reuse, -R86 ;  /* 0x00000007506b7223 */ /* 0x080fe40000010856 */
[----:B------:R-:W-:Y:S02]  /*1ac0*/  FMUL.FTZ R86, R82, -R7 ;  /* 0x8000000752567220 */ /* 0x000fe40000410000 */
[----:B------:R-:W-:Y:S01]  /*1ad0*/  FMUL.FTZ R98, R73, R102 ;  /* 0x0000006649627220 */ /* 0x000fe20000410000 */
[----:B------:R-:W-:Y:S01]  /*1ae0*/  CS2R R6, SRZ ;  /* 0x0000000000067805 */ /* 0x000fe2000001ff00 */
[----:B------:R-:W-:Y:S02]  /*1af0*/  FFMA.FTZ R109, R80, R103, R86 ;  /* 0x00000067506d7223 */ /* 0x000fe40000010056 */
[----:B------:R-:W-:Y:S02]  /*1b00*/  FADD.FTZ R86, -R101, R110 ;  /* 0x0000006e65567221 */ /* 0x000fe40000010100 */
[----:B------:R-:W-:Y:S01]  /*1b10*/  FADD.FTZ R110, R98, R87 ;  /* 0x00000057626e7221 */ /* 0x000fe20000010000 */
[----:B------:R-:W4:Y:S01]  /*1b20*/  @P0 LDS.128 R4, [UR4+0x1660] ;  /* 0x00166004ff040984 */ /* 0x000f220008000c00 */
[C---:B------:R-:W-:Y:S01]  /*1b30*/  FMUL.FTZ R105, R85.reuse, -R86 ;  /* 0x8000005655697220 */ /* 0x040fe20000410000 */
[----:B------:R-:W-:Y:S01]  /*1b40*/  ISETP.NE.AND P0, PT, R96, 0x1f, PT ;  /* 0x0000001f6000780c */ /* 0x000fe20003f05270 */
[----:B------:R-:W-:-:S02]  /*1b50*/  FMUL.FTZ R111, R85, -R110 ;  /* 0x8000006e556f7220 */ /* 0x000fc40000410000 */
[----:B0-----:R-:W-:Y:S02]  /*1b60*/  FMUL.FTZ R87, R89, R106 ;  /* 0x0000006a59577220 */ /* 0x001fe40000410000 */
[----:B------:R-:W-:Y:S02]  /*1b70*/  FMUL.FTZ R103, R85, -R109 ;  /* 0x8000006d55677220 */ /* 0x000fe40000410000 */
[C---:B------:R-:W-:Y:S02]  /*1b80*/  FFMA.FTZ R110, R84.reuse, R110, -R105 ;  /* 0x0000006e546e7223 */ /* 0x040fe40000010869 */
[C---:B------:R-:W-:Y:S02]  /*1b90*/  FFMA.FTZ R111, R84.reuse, R86, R111 ;  /* 0x00000056546f7223 */ /* 0x040fe4000001006f */
[----:B--2---:R-:W-:Y:S02]  /*1ba0*/  FFMA.FTZ R105, R93, R112, -R87 ;  /* 0x000000705d697223 */ /* 0x004fe40000010857 */
[----:B------:R-:W-:-:S02]  /*1bb0*/  FFMA.FTZ R86, R84, R107, -R103 ;  /* 0x0000006b54567223 */ /* 0x000fc40000010867 */
[C---:B------:R-:W-:Y:S02]  /*1bc0*/  FMUL.FTZ R112, R89.reuse, R112 ;  /* 0x0000007059707220 */ /* 0x040fe40000410000 */
[C---:B-1----:R-:W-:Y:S02]  /*1bd0*/  FMUL.FTZ R87, R89.reuse, R104 ;  /* 0x0000006859577220 */ /* 0x042fe40000410000 */
[----:B---3--:R-:W-:Y:S02]  /*1be0*/  FMUL.FTZ R103, R89, R108 ;  /* 0x0000006c59677220 */ /* 0x008fe40000410000 */
[C---:B------:R-:W-:Y:S02]  /*1bf0*/  FFMA.FTZ R112, R93.reuse, R106, R112 ;  /* 0x0000006a5d707223 */ /* 0x040fe40000010070 */
[C---:B------:R-:W-:Y:S02]  /*1c00*/  FFMA.FTZ R108, R93.reuse, R108, R87 ;  /* 0x0000006c5d6c7223 */ /* 0x040fe40000010057 */
[----:B------:R-:W-:-:S02]  /*1c10*/  @P3 FFMA.FTZ R93, R93, R104, -R103 ;  /* 0x000000685d5d3223 */ /* 0x000fc40000010867 */
[----:B------:R-:W-:Y:S02]  /*1c20*/  FMUL.FTZ R103, R75, R102 ;  /* 0x000000664b677220 */ /* 0x000fe40000410000 */
[----:B------:R-:W-:Y:S02]  /*1c30*/  FMUL.FTZ R107, R85, -R107 ;  /* 0x8000006b556b7220 */ /* 0x000fe40000410000 */
[----:B------:R-:W-:Y:S01]  /*1c40*/  FMUL.FTZ R102, R75, R88 ;  /* 0x000000584b667220 */ /* 0x000fe20000410000 */
[----:B------:R-:W0:Y:S01]  /*1c50*/  SHFL.UP PT, R93, R93, 0x1, RZ ;  /* 0x042000005d5d7989 */ /* 0x000e2200000e00ff */
[----:B------:R-:W-:Y:S01]  /*1c60*/  @P3 FADD.FTZ R92, R92, R105 ;  /* 0x000000695c5c3221 */ /* 0x000fe20000010000 */
[----:B------:R-:W-:Y:S01]  /*1c70*/  FSEL R105, R89, R108, !P3 ;  /* 0x0000006c59697208 */ /* 0x000fe20005800000 */
[----:B------:R-:W-:Y:S01]  /*1c80*/  FFMA.FTZ R87, R84, R109, R107 ;  /* 0x0000006d54577223 */ /* 0x000fe2000001006b */
[----:B------:R1:W2:Y:S01]  /*1c90*/  SHFL.DOWN PT, R108, R86, 0x1, 0x1f ;  /* 0x08201f00566c7f89 */ /* 0x0002a200000e0000 */
[----:B------:R-:W-:Y:S01]  /*1ca0*/  @P3 FADD.FTZ R91, R91, R112 ;  /* 0x000000705b5b3221 */ /* 0x000fe20000010000 */
[----:B------:R-:W-:Y:S01]  /*1cb0*/  ISETP.GT.U32.AND P3, PT, R96, 0x1d, PT ;  /* 0x0000001d6000780c */ /* 0x000fe20003f64070 */
[----:B------:R-:W-:Y:S01]  /*1cc0*/  FADD.FTZ R88, R103, R110 ;  /* 0x0000006e67587221 */ /* 0x000fe20000010000 */
[----:B------:R-:W3:Y:S01]  /*1cd0*/  SHFL.UP PT, R92, R92, 0x1, RZ ;  /* 0x042000005c5c7989 */ /* 0x000ee200000e00ff */
[----:B------:R-:W-:-:S03]  /*1ce0*/  FADD.FTZ R89, -R102, R111 ;  /* 0x0000006f66597221 */ /* 0x000fc60000010100 */
[----:B------:R1:W0:Y:S04]  /*1cf0*/  SHFL.DOWN PT, R106, R88, 0x1, 0x1f ;  /* 0x08201f00586a7f89 */ /* 0x00022800000e0000 */
[----:B------:R1:W0:Y:S04]  /*1d00*/  SHFL.DOWN PT, R112, R89, 0x1, 0x1f ;  /* 0x08201f0059707f89 */ /* 0x00022800000e0000 */
[----:B------:R1:W0:Y:S04]  /*1d10*/  SHFL.DOWN PT, R110, R87, 0x1, 0x1f ;  /* 0x08201f00576e7f89 */ /* 0x00022800000e0000 */
[----:B------:R1:W0:Y:S04]  /*1d20*/  SHFL.UP PT, R104, R91, 0x1, RZ ;  /* 0x042000005b687989 */ /* 0x00022800000e00ff */
[----:B------:R-:W0:Y:S01]  /*1d30*/  SHFL.UP PT, R105, R105, 0x1, RZ ;  /* 0x0420000069697989 */ /* 0x000e2200000e00ff */
[----:B------:R-:W-:Y:S05]  /*1d40*/  @!P0 BRA `(.L_x_13013) ;  /* 0x000000b000008947 */ /* 0x000fea0003800000 */
[C---:B0-2-4-:R-:W-:Y:S02]  /*1d50*/  FMUL.FTZ R107, R87.reuse, R112 ;  /* 0x00000070576b7220 */ /* 0x055fe40000410000 */
[----:B-1----:R-:W-:-:S02]  /*1d60*/  FMUL.FTZ R91, R87, R110 ;  /* 0x0000006e575b7220 */ /* 0x002fc40000410000 */
[CC--:B------:R-:W-:Y:S02]  /*1d70*/  FMUL.FTZ R109, R87.reuse, R106.reuse ;  /* 0x0000006a576d7220 */ /* 0x0c0fe40000410000 */
[C---:B------:R-:W-:Y:S02]  /*1d80*/  FFMA.FTZ R107, R86.reuse, R106, -R107 ;  /* 0x0000006a566b7223 */ /* 0x040fe4000001086b */
[-C--:B------:R-:W-:Y:S02]  /*1d90*/  FMUL.FTZ R87, R87, R108.reuse ;  /* 0x0000006c57577220 */ /* 0x080fe40000410000 */
[C---:B------:R-:W-:Y:S02]  /*1da0*/  FFMA.FTZ R91, R86.reuse, R108, -R91 ;  /* 0x0000006c565b7223 */ /* 0x040fe4000001085b */
[C---:B------:R-:W-:Y:S02]  /*1db0*/  FFMA.FTZ R106, R86.reuse, R112, R109 ;  /* 0x00000070566a7223 */ /* 0x040fe4000001006d */
[----:B------:R-:W-:Y:S01]  /*1dc0*/  FFMA.FTZ R87, R86, R110, R87 ;  /* 0x0000006e56577223 */ /* 0x000fe20000010057 */
[----:B------:R-:W-:Y:S01]  /*1dd0*/  MOV R86, R91 ;  /* 0x0000005b00567202 */ /* 0x000fe20000000f00 */
[----:B------:R-:W-:-:S02]  /*1de0*/  FADD.FTZ R88, R88, R107 ;  /* 0x0000006b58587221 */ /* 0x000fc40000010000 */
[----:B------:R-:W-:Y:S02]  /*1df0*/  FADD.FTZ R89, R89, R106 ;  /* 0x0000006a59597221 */ /* 0x000fe40000010000 */
.L_x_13013:
[----:B--2-4-:R-:W-:Y:S05]  /*1e00*/  BSYNC B0 ;  /* 0x0000000000007941 */ /* 0x014fea0003800000 */
.L_x_13012:
[----:B------:R2:W4:Y:S01]  /*1e10*/  SHFL.DOWN PT, R108, R86, 0x2, 0x1f ;  /* 0x08401f00566c7f89 */ /* 0x00052200000e0000 */
[----:B------:R-:W-:Y:S03]  /*1e20*/  BSSY B0, `(.L_x_13014) ;  /* 0x0000010000007945 */ /* 0x000fe60003800000 */
[----:B0-----:R2:W0:Y:S04]  /*1e30*/  SHFL.DOWN PT, R110, R87, 0x2, 0x1f ;  /* 0x08401f00576e7f89 */ /* 0x00142800000e0000 */
[----:B------:R2:W1:Y:S04]  /*1e40*/  SHFL.DOWN PT, R106, R88, 0x2, 0x1f ;  /* 0x08401f00586a7f89 */ /* 0x00046800000e0000 */
[----:B------:R2:W3:Y:S01]  /*1e50*/  SHFL.DOWN PT, R112, R89, 0x2, 0x1f ;  /* 0x08401f0059707f89 */ /* 0x0004e200000e0000 */
[----:B------:R-:W-:Y:S05]  /*1e60*/  @P3 BRA `(.L_x_13015) ;  /* 0x000000b000003947 */ /* 0x000fea0003800000 */
[C---:B---3--:R-:W-:Y:S02]  /*1e70*/  FMUL.FTZ R107, R87.reuse, R112 ;  /* 0x00000070576b7220 */ /* 0x048fe40000410000 */
[----:B01----:R-:W-:-:S02]  /*1e80*/  FMUL.FTZ R91, R87, R110 ;  /* 0x0000006e575b7220 */ /* 0x003fc40000410000 */
[CC--:B------:R-:W-:Y:S02]  /*1e90*/  FMUL.FTZ R109, R87.reuse, R106.reuse ;  /* 0x0000006a576d7220 */ /* 0x0c0fe40000410000 */
[C---:B------:R-:W-:Y:S02]  /*1ea0*/  FFMA.FTZ R107, R86.reuse, R106, -R107 ;  /* 0x0000006a566b7223 */ /* 0x040fe4000001086b */
[-C--:B--2-4-:R-:W-:Y:S02]  /*1eb0*/  FMUL.FTZ R87, R87, R108.reuse ;  /* 0x0000006c57577220 */ /* 0x094fe40000410000 */
[C---:B------:R-:W-:Y:S02]  /*1ec0*/  FFMA.FTZ R91, R86.reuse, R108, -R91 ;  /* 0x0000006c565b7223 */ /* 0x040fe4000001085b */
[C---:B------:R-:W-:Y:S02]  /*1ed0*/  FFMA.FTZ R106, R86.reuse, R112, R109 ;  /* 0x00000070566a7223 */ /* 0x040fe4000001006d */
[----:B------:R-:W-:Y:S01]  /*1ee0*/  FFMA.FTZ R87, R86, R110, R87 ;  /* 0x0000006e56577223 */ /* 0x000fe20000010057 */
[----:B------:R-:W-:Y:S01]  /*1ef0*/  MOV R86, R91 ;  /* 0x0000005b00567202 */ /* 0x000fe20000000f00 */
[----:B------:R-:W-:-:S02]  /*1f00*/  FADD.FTZ R88, R88, R107 ;  /* 0x0000006b58587221 */ /* 0x000fc40000010000 */
[----:B------:R-:W-:Y:S02]  /*1f10*/  FADD.FTZ R89, R89, R106 ;  /* 0x0000006a59597221 */ /* 0x000fe40000010000 */
.L_x_13015:
[----:B------:R-:W-:Y:S05]  /*1f20*/  BSYNC B0 ;  /* 0x0000000000007941 */ /* 0x000fea0003800000 */
.L_x_13014:
[----:B----4-:R4:W2:Y:S01]  /*1f30*/  SHFL.DOWN PT, R108, R86, 0x4, 0x1f ;  /* 0x08801f00566c7f89 */ /* 0x0108a200000e0000 */
[----:B------:R-:W-:Y:S03]  /*1f40*/  BSSY B0, `(.L_x_13016) ;  /* 0x0000010000007945 */ /* 0x000fe60003800000 */
[----:B0-----:R4:W0:Y:S04]  /*1f50*/  SHFL.DOWN PT, R110, R87, 0x4, 0x1f ;  /* 0x08801f00576e7f89 */ /* 0x00182800000e0000 */
[----:B-1----:R4:W1:Y:S04]  /*1f60*/  SHFL.DOWN PT, R106, R88, 0x4, 0x1f ;  /* 0x08801f00586a7f89 */ /* 0x00286800000e0000 */
[----:B---3--:R4:W3:Y:S01]  /*1f70*/  SHFL.DOWN PT, R112, R89, 0x4, 0x1f ;  /* 0x08801f0059707f89 */ /* 0x0088e200000e0000 */
[----:B------:R-:W-:Y:S05]  /*1f80*/  @P4 BRA `(.L_x_13017) ;  /* 0x000000b000004947 */ /* 0x000fea0003800000 */
[C---:B---3--:R-:W-:Y:S02]  /*1f90*/  FMUL.FTZ R107, R87.reuse, R112 ;  /* 0x00000070576b7220 */ /* 0x048fe40000410000 */
[----:B0-----:R-:W-:-:S02]  /*1fa0*/  FMUL.FTZ R91, R87, R110 ;  /* 0x0000006e575b7220 */ /* 0x001fc40000410000 */
[CC--:B-1----:R-:W-:Y:S02]  /*1fb0*/  FMUL.FTZ R109, R87.reuse, R106.reuse ;  /* 0x0000006a576d7220 */ /* 0x0c2fe40000410000 */
        /* <DEDUP_REMOVED lines=8> */
.L_x_13017:
[----:B------:R-:W-:Y:S05]  /*2040*/  BSYNC B0 ;  /* 0x0000000000007941 */ /* 0x000fea0003800000 */
.L_x_13016:
[----:B--2---:R2:W4:Y:S01]  /*2050*/  SHFL.DOWN PT, R108, R86, 0x8, 0x1f ;  /* 0x09001f00566c7f89 */ /* 0x00452200000e0000 */
        /* <DEDUP_REMOVED lines=16> */
.L_x_13019:
[----:B------:R-:W-:Y:S05]  /*2160*/  BSYNC B0 ;  /* 0x0000000000007941 */ /* 0x000fea0003800000 */
.L_x_13018:
        /* <DEDUP_REMOVED lines=17> */
.L_x_13021:
[----:B------:R-:W-:Y:S05]  /*2280*/  BSYNC B0 ;  /* 0x0000000000007941 */ /* 0x000fea0003800000 */
.L_x_13020:
[----:B--2---:R-:W-:Y:S01]  /*2290*/  SHFL.DOWN PT, R108, R87, 0x1, 0x1f ;  /* 0x08201f00576c7f89 */ /* 0x004fe200000e0000 */
[----:B------:R-:W-:Y:S01]  /*22a0*/  ISETP.GT.AND P0, PT, R52, 0x1e, PT ;  /* 0x0000001e3400780c */ /* 0x000fe20003f04270 */
[----:B------:R-:W-:Y:S02]  /*22b0*/  BSSY B0, `(.L_x_13022) ;  /* 0x00000de000007945 */ /* 0x000fe40003800000 */
[----:B------:R-:W2:Y:S04]  /*22c0*/  SHFL.IDX PT, R107, R7, RZ, 0x1f ;  /* 0x00001fff076b7589 */ /* 0x000ea800000e0000 */
[----:B------:R-:W5:Y:S04]  /*22d0*/  SHFL.IDX PT, R91, R6, RZ, 0x1f ;  /* 0x00001fff065b7589 */ /* 0x000f6800000e0000 */
[----:B------:R-:W4:Y:S04]  /*22e0*/  SHFL.DOWN PT, R109, R86, 0x1, 0x1f ;  /* 0x08201f00566d7f89 */ /* 0x000f2800000e0000 */
[----:B------:R-:W3:Y:S04]  /*22f0*/  SHFL.DOWN PT, R111, R88, 0x1, 0x1f ;  /* 0x08201f00586f7f89 */ /* 0x000ee800000e0000 */
[----:B------:R-:W1:Y:S04]  /*2300*/  SHFL.DOWN PT, R113, R89, 0x1, 0x1f ;  /* 0x08201f0059717f89 */ /* 0x000e6800000e0000 */
[----:B----4-:R-:W-:Y:S01]  /*2310*/  SHFL.IDX PT, R87, R87, RZ, 0x1f ;  /* 0x00001fff57577589 */ /* 0x010fe200000e0000 */
[----:B-12---:R-:W-:-:S03]  /*2320*/  @P2 FMUL.FTZ R106, R108, R107 ;  /* 0x0000006b6c6a2220 */ /* 0x006fc60000410000 */
[----:B------:R-:W-:Y:S01]  /*2330*/  SHFL.IDX PT, R86, R86, RZ, 0x1f ;  /* 0x00001fff56567589 */ /* 0x000fe200000e0000 */
[----:B-----5:R-:W-:-:S03]  /*2340*/  @P2 FMUL.FTZ R108, R108, R91 ;  /* 0x0000005b6c6c2220 */ /* 0x020fc60000410000 */
[----:B------:R-:W-:Y:S01]  /*2350*/  SHFL.IDX PT, R88, R88, RZ, 0x1f ;  /* 0x00001fff58587589 */ /* 0x000fe200000e0000 */
[----:B------:R-:W-:-:S03]  /*2360*/  @P2 FFMA.FTZ R106, R109, R91, -R106 ;  /* 0x0000005b6d6a2223 */ /* 0x000fc6000001086a */
[----:B------:R-:W-:Y:S01]  /*2370*/  SHFL.IDX PT, R89, R89, RZ, 0x1f ;  /* 0x00001fff59597589 */ /* 0x000fe200000e0000 */
[----:B------:R-:W-:Y:S02]  /*2380*/  @P2 FFMA.FTZ R108, R109, R107, R108 ;  /* 0x0000006b6d6c2223 */ /* 0x000fe4000001006c */
[----:B---3--:R-:W-:Y:S02]  /*2390*/  @P2 FADD.FTZ R91, R111, R106 ;  /* 0x0000006a6f5b2221 */ /* 0x008fe40000010000 */
[----:B------:R-:W-:Y:S02]  /*23a0*/  FMUL.FTZ R106, R105, R10 ;  /* 0x0000000a696a7220 */ /* 0x000fe40000410000 */
[----:B------:R-:W-:Y:S01]  /*23b0*/  @P2 FADD.FTZ R107, R113, R108 ;  /* 0x0000006c716b2221 */ /* 0x000fe20000010000 */
[----:B------:R-:W-:Y:S01]  /*23c0*/  ISETP.NE.AND P2, PT, R55, RZ, PT ;  /* 0x000000ff3700720c */ /* 0x000fe20003f45270 */
[-C--:B------:R-:W-:Y:S02]  /*23d0*/  FMUL.FTZ R108, R91, -R19.reuse ;  /* 0x800000135b6c7220 */ /* 0x080fe40000410000 */
[----:B------:R-:W-:-:S02]  /*23e0*/  FMUL.FTZ R19, R107, -R19 ;  /* 0x800000136b137220 */ /* 0x000fc40000410000 */
[-C--:B------:R-:W-:Y:S02]  /*23f0*/  FMUL.FTZ R105, R105, R11.reuse ;  /* 0x0000000b69697220 */ /* 0x080fe40000410000 */
[-C--:B------:R-:W-:Y:S02]  /*2400*/  FFMA.FTZ R108, R107, R18.reuse, R108 ;  /* 0x000000126b6c7223 */ /* 0x080fe4000001006c */
        /* <DEDUP_REMOVED lines=11> */
[C---:B------:R-:W-:Y:S02]  /*24c0*/  FFMA.FTZ R92, R76.reuse, R91, -R92 ;  /* 0x0000005b4c5c7223 */ /* 0x040fe4000001085c */
[-C--:B------:R-:W-:Y:S02]  /*24d0*/  FMUL.FTZ R18, R9, R10.reuse ;  /* 0x0000000a09127220 */ /* 0x080fe40000410000 */
[----:B------:R-:W-:Y:S02]  /*24e0*/  FFMA.FTZ R97, R76, R19, R97 ;  /* 0x000000134c617223 */ /* 0x000fe40000010061 */
[----:B------:R-:W-:Y:S02]  /*24f0*/  FFMA.FTZ R9, R8, R10, -R93 ;  /* 0x0000000a08097223 */ /* 0x000fe4000001085d */
[----:B------:R-:W-:Y:S02]  /*2500*/  FADD.FTZ R95, R95, R92 ;  /* 0x0000005c5f5f7221 */ /* 0x000fe40000010000 */
[----:B------:R-:W-:-:S02]  /*2510*/  FADD.FTZ R93, -R94, R97 ;  /* 0x000000615e5d7221 */ /* 0x000fc40000010100 */
[----:B------:R-:W-:Y:S02]  /*2520*/  FFMA.FTZ R18, R8, R11, R18 ;  /* 0x0000000b08127223 */ /* 0x000fe40000010012 */
[----:B------:R-:W-:Y:S02]  /*2530*/  FADD.FTZ R90, R90, R9 ;  /* 0x000000095a5a7221 */ /* 0x000fe40000010000 */
[C---:B------:R-:W-:Y:S02]  /*2540*/  FMUL.FTZ R10, R82.reuse, -R95 ;  /* 0x8000005f520a7220 */ /* 0x040fe40000410000 */
[----:B------:R-:W-:Y:S02]  /*2550*/  FMUL.FTZ R8, R82, -R93 ;  /* 0x8000005d52087220 */ /* 0x000fe40000410000 */
[----:B------:R-:W-:Y:S02]  /*2560*/  FADD.FTZ R18, RZ, R18 ;  /* 0x00000012ff127221 */ /* 0x000fe40000010000 */
[----:B------:R-:W-:-:S02]  /*2570*/  FMUL.FTZ R11, R85, R90 ;  /* 0x0000005a550b7220 */ /* 0x000fc40000410000 */
[C---:B------:R-:W-:Y:S02]  /*2580*/  FFMA.FTZ R10, R80.reuse, R93, R10 ;  /* 0x0000005d500a7223 */ /* 0x040fe4000001000a */
[----:B------:R-:W-:Y:S02]  /*2590*/  FFMA.FTZ R97, R80, R95, -R8 ;  /* 0x0000005f50617223 */ /* 0x000fe40000010808 */
[-C--:B------:R-:W-:Y:S02]  /*25a0*/  FFMA.FTZ R11, R84, R18.reuse, R11 ;  /* 0x00000012540b7223 */ /* 0x080fe4000001000b */
[----:B------:R-:W-:Y:S02]  /*25b0*/  FADD.FTZ R101, -R101, R10 ;  /* 0x0000000a65657221 */ /* 0x000fe40000010100 */
[----:B------:R-:W-:Y:S02]  /*25c0*/  FADD.FTZ R98, R98, R97 ;  /* 0x0000006162627221 */ /* 0x000fe40000010000 */
[----:B------:R-:W-:-:S02]  /*25d0*/  FMUL.FTZ R9, R85, R18 ;  /* 0x0000001255097220 */ /* 0x000fc40000410000 */
[----:B------:R-:W-:Y:S02]  /*25e0*/  FADD.FTZ R97, RZ, R11 ;  /* 0x0000000bff617221 */ /* 0x000fe40000010000 */
[C---:B------:R-:W-:Y:S02]  /*25f0*/  FMUL.FTZ R11, R85.reuse, -R101 ;  /* 0x80000065550b7220 */ /* 0x040fe40000410000 */
[C---:B------:R-:W-:Y:S02]  /*2600*/  FFMA.FTZ R9, R84.reuse, R90, -R9 ;  /* 0x0000005a54097223 */ /* 0x040fe40000010809 */
[-C--:B------:R-:W-:Y:S02]  /*2610*/  FMUL.FTZ R85, R85, -R98.reuse ;  /* 0x8000006255557220 */ /* 0x080fe40000410000 */
[----:B------:R-:W-:Y:S02]  /*2620*/  FFMA.FTZ R8, R84, R98, -R11 ;  /* 0x0000006254087223 */ /* 0x000fe4000001080b */
[----:B------:R-:W-:-:S02]  /*2630*/  FFMA.FTZ R105, R72, R79, R9 ;  /* 0x0000004f48697223 */ /* 0x000fc40000010009 */
[----:B------:R-:W-:Y:S02]  /*2640*/  FFMA.FTZ R85, R84, R101, R85 ;  /* 0x0000006554557223 */ /* 0x000fe40000010055 */
[----:B------:R-:W-:Y:S02]  /*2650*/  FADD.FTZ R103, R103, R8 ;  /* 0x0000000867677221 */ /* 0x000fe40000010000 */
[C---:B------:R-:W-:Y:S02]  /*2660*/  FMUL.FTZ R9, R82.reuse, R97 ;  /* 0x0000006152097220 */ /* 0x040fe40000410000 */
[----:B------:R-:W-:Y:S02]  /*2670*/  FMUL.FTZ R82, R82, R105 ;  /* 0x0000006952527220 */ /* 0x000fe40000410000 */
[----:B------:R-:W-:Y:S02]  /*2680*/  FFMA.FTZ R8, R75, R90, RZ ;  /* 0x0000005a4b087223 */ /* 0x000fe400000100ff */
[----:B------:R-:W-:-:S02]  /*2690*/  FADD.FTZ R85, -R102, R85 ;  /* 0x0000005566557221 */ /* 0x000fc40000010100 */
[----:B------:R-:W-:Y:S02]  /*26a0*/  FMUL.FTZ R99, R74, R103 ;  /* 0x000000674a637220 */ /* 0x000fe40000410000 */
[C---:B------:R-:W-:Y:S02]  /*26b0*/  FFMA.FTZ R9, R80.reuse, R105, -R9 ;  /* 0x0000006950097223 */ /* 0x040fe40000010809 */
[----:B------:R-:W-:Y:S02]  /*26c0*/  FFMA.FTZ R107, R80, R97, R82 ;  /* 0x00000061506b7223 */ /* 0x000fe40000010052 */
[----:B------:R-:W-:Y:S02]  /*26d0*/  FFMA.FTZ R84, R73, R105, R8 ;  /* 0x0000006949547223 */ /* 0x000fe40000010008 */
[----:B------:R-:W-:Y:S02]  /*26e0*/  FFMA.FTZ R80, -R74, R77, R90 ;  /* 0x0000004d4a507223 */ /* 0x000fe4000001015a */
[----:B------:R-:W-:-:S02]  /*26f0*/  FMUL.FTZ R82, R72, R98 ;  /* 0x0000006248527220 */ /* 0x000fc40000410000 */
[----:B------:R-:W-:Y:S02]  /*2700*/  FMUL.FTZ R11, R74, R85 ;  /* 0x000000554a0b7220 */ /* 0x000fe40000410000 */
[----:B------:R-:W-:Y:S02]  /*2710*/  FMUL.FTZ R8, R18, R99 ;  /* 0x0000006312087220 */ /* 0x000fe40000410000 */
[----:B------:R-:W-:Y:S02]  /*2720*/  FFMA.FTZ R111, R70, R81, R9 ;  /* 0x00000051466f7223 */ /* 0x000fe40000010009 */
[C---:B------:R-:W-:Y:S02]  /*2730*/  FFMA.FTZ R105, -R72.reuse, R79, R105 ;  /* 0x0000004f48697223 */ /* 0x040fe40000010169 */
[----:B------:R-:W-:Y:S02]  /*2740*/  FMUL.FTZ R90, R72, R101 ;  /* 0x00000065485a7220 */ /* 0x000fe40000410000 */
[----:B------:R-:W-:-:S02]  /*2750*/  FMUL.FTZ R9, R97, R82 ;  /* 0x0000005261097220 */ /* 0x000fc40000410000 */
[-C--:B------:R-:W-:Y:S02]  /*2760*/  FFMA.FTZ R8, R80, R11.reuse, -R8 ;  /* 0x0000000b50087223 */ /* 0x080fe40000010808 */
[----:B------:R-:W-:Y:S02]  /*2770*/  FMUL.FTZ R11, R18, R11 ;  /* 0x0000000b120b7220 */ /* 0x000fe40000410000 */
[----:B------:R-:W-:Y:S02]  /*2780*/  FADD.FTZ R107, RZ, R107 ;  /* 0x0000006bff6b7221 */ /* 0x000fe40000010000 */
[-C--:B------:R-:W-:Y:S02]  /*2790*/  FFMA.FTZ R109, R105, R90.reuse, -R9 ;  /* 0x0000005a696d7223 */ /* 0x080fe40000010809 */
[----:B------:R-:W-:Y:S02]  /*27a0*/  FMUL.FTZ R90, R97, R90 ;  /* 0x0000005a615a7220 */ /* 0x000fe40000410000 */
[----:B------:R-:W-:-:S02]  /*27b0*/  FFMA.FTZ R11, R80, R99, R11 ;  /* 0x00000063500b7223 */ /* 0x000fc4000001000b */
[C---:B------:R-:W-:Y:S02]  /*27c0*/  FMUL.FTZ R9, R78.reuse, R107 ;  /* 0x0000006b4e097220 */ /* 0x040fe40000410000 */
[-C--:B------:R-:W-:Y:S02]  /*27d0*/  FMUL.FTZ R78, R78, R111.reuse ;  /* 0x0000006f4e4e7220 */ /* 0x080fe40000410000 */
[----:B------:R-:W-:Y:S02]  /*27e0*/  FFMA.FTZ R90, R105, R82, R90 ;  /* 0x00000052695a7223 */ /* 0x000fe4000001005a */
[----:B------:R-:W-:Y:S02]  /*27f0*/  FADD.FTZ R11, RZ, R11 ;  /* 0x0000000bff0b7221 */ /* 0x000fe40000010000 */
[C---:B------:R-:W-:Y:S02]  /*2800*/  FFMA.FTZ R9, R76.reuse, R111, -R9 ;  /* 0x0000006f4c097223 */ /* 0x040fe40000010809 */
[----:B------:R-:W-:-:S02]  /*2810*/  FFMA.FTZ R92, R76, R107, R78 ;  /* 0x0000006b4c5c7223 */ /* 0x000fc4000001004e */
[----:B------:R-:W-:Y:S02]  /*2820*/  FADD.FTZ R8, RZ, R8 ;  /* 0x00000008ff087221 */ /* 0x000fe40000010000 */
[----:B------:R-:W-:Y:S02]  /*2830*/  FMUL.FTZ R78, R70, R95 ;  /* 0x0000005f464e7220 */ /* 0x000fe40000410000 */
[----:B------:R-:W-:Y:S02]  /*2840*/  FADD.FTZ R11, R11, R90 ;  /* 0x0000005a0b0b7221 */ /* 0x000fe40000010000 */
[----:B------:R-:W-:Y:S02]  /*2850*/  FFMA.FTZ R102, R68, R83, R9 ;  /* 0x0000005344667223 */ /* 0x000fe40000010009 */
[----:B------:R-:W-:Y:S02]  /*2860*/  FADD.FTZ R90, RZ, R92 ;  /* 0x0000005cff5a7221 */ /* 0x000fe40000010000 */
[----:B------:R-:W-:-:S02]  /*2870*/  FADD.FTZ R8, R8, R109 ;  /* 0x0000006d08087221 */ /* 0x000fc40000010000 */
[----:B------:R-:W-:Y:S02]  /*2880*/  FFMA.FTZ R84, R71, R111, R84 ;  /* 0x0000006f47547223 */ /* 0x000fe40000010054 */
[C---:B------:R-:W-:Y:S02]  /*2890*/  FFMA.FTZ R76, -R70.reuse, R81, R111 ;  /* 0x00000051464c7223 */ /* 0x040fe4000001016f */
[----:B------:R-:W-:Y:S02]  /*28a0*/  FMUL.FTZ R9, R70, R93 ;  /* 0x0000005d46097220 */ /* 0x000fe40000410000 */
[----:B------:R-:W-:Y:S02]  /*28b0*/  FMUL.FTZ R92, R107, R78 ;  /* 0x0000004e6b5c7220 */ /* 0x000fe40000410000 */
[----:B------:R-:W-:Y:S02]  /*28c0*/  FMUL.FTZ R109, R68, R91 ;  /* 0x0000005b446d7220 */ /* 0x000fe40000410000 */
[----:B------:R-:W-:-:S02]  /*28d0*/  FFMA.FTZ R94, R69, R102, R84 ;  /* 0x00000066455e7223 */ /* 0x000fc40000010054 */
[----:B------:R-:W-:Y:S02]  /*28e0*/  FFMA.FTZ R111, R76, R9, -R92 ;  /* 0x000000094c6f7223 */ /* 0x000fe4000001085c */
[C---:B------:R-:W-:Y:S01]  /*28f0*/  FFMA.FTZ R84, -R68.reuse, R83, R102 ;  /* 0x0000005344547223 */ /* 0x040fe20000010166 */
[----:B------:R-:W1:Y:S01]  /*2900*/  SHFL.DOWN PT, R115, R94, 0x1, 0x1f ;  /* 0x08201f005e737f89 */ /* 0x000e6200000e0000 */
[----:B------:R-:W-:Y:S02]  /*2910*/  FMUL.FTZ R113, R68, R19 ;  /* 0x0000001344717220 */ /* 0x000fe40000410000 */
[----:B------:R-:W-:Y:S02]  /*2920*/  FMUL.FTZ R92, R90, R109 ;  /* 0x0000006d5a5c7220 */ /* 0x000fe40000410000 */
[----:B------:R-:W-:Y:S02]  /*2930*/  FFMA.FTZ R10, R75, -R18, RZ ;  /* 0x800000124b0a7223 */ /* 0x000fe400000100ff */
[----:B------:R-:W-:-:S02]  /*2940*/  FMUL.FTZ R9, R107, R9 ;  /* 0x000000096b097220 */ /* 0x000fc40000410000 */
[----:B------:R-:W-:Y:S02]  /*2950*/  FADD.FTZ R111, R8, R111 ;  /* 0x0000006f086f7221 */ /* 0x000fe40000010000 */
[----:B------:R-:W-:Y:S02]  /*2960*/  FFMA.FTZ R102, R84, R113, -R92 ;  /* 0x0000007154667223 */ /* 0x000fe4000001085c */
[----:B------:R-:W-:Y:S02]  /*2970*/  FFMA.FTZ R10, R73, -R97, R10 ;  /* 0x80000061490a7223 */ /* 0x000fe4000001000a */
[----:B------:R-:W-:Y:S02]  /*2980*/  FFMA.FTZ R8, R76, R78, R9 ;  /* 0x0000004e4c087223 */ /* 0x000fe40000010009 */
[----:B------:R-:W-:Y:S02]  /*2990*/  FMUL.FTZ R113, R90, R113 ;  /* 0x000000715a717220 */ /* 0x000fe40000410000 */
[----:B------:R-:W-:-:S02]  /*29a0*/  FFMA.FTZ R10, R71, -R107, R10 ;  /* 0x8000006b470a7223 */ /* 0x000fc4000001000a */
[----:B------:R-:W-:Y:S02]  /*29b0*/  FADD.FTZ R8, R11, R8 ;  /* 0x000000080b087221 */ /* 0x000fe40000010000 */
[----:B------:R-:W-:Y:S02]  /*29c0*/  FFMA.FTZ R113, R84, R109, R113 ;  /* 0x0000006d54717223 */ /* 0x000fe40000010071 */
[----:B------:R-:W-:Y:S01]  /*29d0*/  FFMA.FTZ R92, R69, -R90, R10 ;  /* 0x8000005a455c7223 */ /* 0x000fe2000001000a */
[----:B------:R-:W-:Y:S01]  /*29e0*/  MOV R10, R94 ;  /* 0x0000005e000a7202 */ /* 0x000fe20000000f00 */
[----:B------:R-:W-:Y:S02]  /*29f0*/  FADD.FTZ R102, R111, R102 ;  /* 0x000000666f667221 */ /* 0x000fe40000010000 */
[----:B------:R-:W-:Y:S01]  /*2a00*/  FADD.FTZ R8, R8, R113 ;  /* 0x0000007108087221 */ /* 0x000fe20000010000 */
[----:B------:R-:W2:Y:S01]  /*2a10*/  SHFL.DOWN PT, R106, R92, 0x1, 0x1f ;  /* 0x08201f005c6a7f89 */ /* 0x000ea200000e0000 */
[----:B------:R-:W-:Y:S01]  /*2a20*/  MOV R11, R92 ;  /* 0x0000005c000b7202 */ /* 0x000fe20000000f00 */
[----:B-1----:R-:W-:Y:S01]  /*2a30*/  @!P0 FADD.FTZ R10, R10, R115 ;  /* 0x000000730a0a8221 */ /* 0x002fe20000010000 */
[----:B------:R-:W-:Y:S01]  /*2a40*/  MOV R9, R102 ;  /* 0x0000006600097202 */ /* 0x000fe20000000f00 */
[----:B------:R-:W1:Y:S01]  /*2a50*/  SHFL.DOWN PT, R104, R102, 0x1, 0x1f ;  /* 0x08201f0066687f89 */ /* 0x000e6200000e0000 */
[----:B------:R-:W-:-:S02]  /*2a60*/  FADD.FTZ R26, R109, R26 ;  /* 0x0000001a6d1a7221 */ /* 0x000fc40000010000 */
[----:B------:R-:W-:Y:S01]  /*2a70*/  FADD.FTZ R29, R78, R29 ;  /* 0x0000001d4e1d7221 */ /* 0x000fe20000010000 */
[----:B------:R-:W3:Y:S01]  /*2a80*/  SHFL.DOWN PT, R111, R8, 0x1, 0x1f ;  /* 0x08201f00086f7f89 */ /* 0x000ee200000e0000 */
[----:B------:R-:W-:Y:S02]  /*2a90*/  FADD.FTZ R28, R82, R28 ;  /* 0x0000001c521c7221 */ /* 0x000fe40000010000 */
[----:B------:R-:W-:Y:S01]  /*2aa0*/  FADD.FTZ R31, R99, R31 ;  /* 0x0000001f631f7221 */ /* 0x000fe20000010000 */
[----:B------:R-:W4:Y:S01]  /*2ab0*/  SHFL.DOWN PT, R113, R10, 0x2, 0x1f ;  /* 0x08401f000a717f89 */ /* 0x000f2200000e0000 */
[----:B--2---:R-:W-:Y:S02]  /*2ac0*/  @!P0 FADD.FTZ R11, R11, R106 ;  /* 0x0000006a0b0b8221 */ /* 0x004fe40000010000 */
[----:B-1----:R-:W-:-:S03]  /*2ad0*/  @!P0 FADD.FTZ R9, R9, R104 ;  /* 0x0000006809098221 */ /* 0x002fc60000010000 */
[----:B------:R-:W1:Y:S01]  /*2ae0*/  SHFL.DOWN PT, R94, R11, 0x2, 0x1f ;  /* 0x08401f000b5e7f89 */ /* 0x000e6200000e0000 */
[----:B---3--:R-:W-:-:S03]  /*2af0*/  @!P0 FADD.FTZ R8, R8, R111 ;  /* 0x0000006f08088221 */ /* 0x008fc60000010000 */
[----:B------:R-:W2:Y:S01]  /*2b00*/  SHFL.DOWN PT, R92, R9, 0x2, 0x1f ;  /* 0x08401f00095c7f89 */ /* 0x000ea200000e0000 */
[----:B------:R-:W-:-:S03]  /*2b10*/  ISETP.GT.AND P0, PT, R52, 0x1d, PT ;  /* 0x0000001d3400780c */ /* 0x000fc60003f04270 */
[----:B------:R-:W3:Y:S10]  /*2b20*/  SHFL.DOWN PT, R111, R8, 0x2, 0x1f ;  /* 0x08401f00086f7f89 */ /* 0x000ef400000e0000 */
[----:B----4-:R-:W-:-:S05]  /*2b30*/  @!P0 FADD.FTZ R10, R10, R113 ;  /* 0x000000710a0a8221 */ /* 0x010fca0000010000 */
[----:B------:R-:W4:Y:S01]  /*2b40*/  SHFL.DOWN PT, R113, R10, 0x4, 0x1f ;  /* 0x08801f000a717f89 */ /* 0x000f2200000e0000 */
[----:B-1----:R-:W-:Y:S02]  /*2b50*/  @!P0 FADD.FTZ R11, R11, R94 ;  /* 0x0000005e0b0b8221 */ /* 0x002fe40000010000 */
[----:B--2---:R-:W-:-:S03]  /*2b60*/  @!P0 FADD.FTZ R9, R9, R92 ;  /* 0x0000005c09098221 */ /* 0x004fc60000010000 */
        /* <DEDUP_REMOVED lines=10> */
[CC--:B------:R-:W-:Y:S02]  /*2c10*/  FMUL.FTZ R92, R87.reuse, R6.reuse ;  /* 0x00000006575c7220 */ /* 0x0c0fe40000410000 */
[----:B---3--:R-:W-:Y:S01]  /*2c20*/  @!P0 FADD.FTZ R8, R8, R111 ;  /* 0x0000006f08088221 */ /* 0x008fe20000010000 */
[----:B------:R-:W2:Y:S01]  /*2c30*/  SHFL.DOWN PT, R94, R9, 0x8, 0x1f ;  /* 0x09001f00095e7f89 */ /* 0x000ea200000e0000 */
[----:B------:R-:W-:Y:S01]  /*2c40*/  ISETP.GT.AND P0, PT, R52, 0x17, PT ;  /* 0x000000173400780c */ /* 0x000fe20003f04270 */
[-C--:B------:R-:W-:Y:S02]  /*2c50*/  FMUL.FTZ R111, R87, R7.reuse ;  /* 0x00000007576f7220 */ /* 0x080fe40000410000 */
[----:B------:R-:W3:Y:S01]  /*2c60*/  SHFL.DOWN PT, R113, R8, 0x8, 0x1f ;  /* 0x09001f0008717f89 */ /* 0x000ee200000e0000 */
[C---:B------:R-:W-:Y:S02]  /*2c70*/  FFMA.FTZ R92, R86.reuse, R7, R92 ;  /* 0x00000007565c7223 */ /* 0x040fe4000001005c */
[----:B------:R-:W-:-:S02]  /*2c80*/  FFMA.FTZ R111, R86, R6, -R111 ;  /* 0x00000006566f7223 */ /* 0x000fc4000001086f */
[CC--:B------:R-:W-:Y:S02]  /*2c90*/  FMUL.FTZ R7, R87.reuse, R5.reuse ;  /* 0x0000000557077220 */ /* 0x0c0fe40000410000 */
[-C--:B------:R-:W-:Y:S02]  /*2ca0*/  FMUL.FTZ R87, R87, R4.reuse ;  /* 0x0000000457577220 */ /* 0x080fe40000410000 */
[----:B------:R-:W-:Y:S02]  /*2cb0*/  FFMA.FTZ R4, R86, R4, -R7 ;  /* 0x0000000456047223 */ /* 0x000fe40000010807 */
[----:B----4-:R-:W-:Y:S02]  /*2cc0*/  @!P0 FADD.FTZ R10, R10, R115 ;  /* 0x000000730a0a8221 */ /* 0x010fe40000010000 */
[----:B------:R-:W-:Y:S02]  /*2cd0*/  FFMA.FTZ R5, R86, R5, R87 ;  /* 0x0000000556057223 */ /* 0x000fe40000010057 */
[----:B------:R-:W-:-:S02]  /*2ce0*/  FADD.FTZ R6, R88, R111 ;  /* 0x0000006f58067221 */ /* 0x000fc40000010000 */
[----:B-1----:R-:W-:Y:S02]  /*2cf0*/  @!P0 FADD.FTZ R11, R11, R102 ;  /* 0x000000660b0b8221 */ /* 0x002fe40000010000 */
[----:B------:R-:W-:Y:S02]  /*2d00*/  FMUL.FTZ R86, R17, R91 ;  /* 0x0000005b11567220 */ /* 0x000fe40000410000 */
[----:B--2---:R-:W-:Y:S02]  /*2d10*/  @!P0 FADD.FTZ R9, R9, R94 ;  /* 0x0000005e09098221 */ /* 0x004fe40000010000 */
[----:B------:R-:W-:Y:S01]  /*2d20*/  SHFL.DOWN PT, R94, R11, 0x10, 0x1f ;  /* 0x0a001f000b5e7f89 */ /* 0x000fe200000e0000 */
[----:B---3--:R-:W-:Y:S01]  /*2d30*/  @!P0 FADD.FTZ R8, R8, R113 ;  /* 0x0000007108088221 */ /* 0x008fe20000010000 */
[----:B------:R-:W-:Y:S01]  /*2d40*/  ISETP.GT.AND P0, PT, R52, 0xf, PT ;  /* 0x0000000f3400780c */ /* 0x000fe20003f04270 */
[-C--:B------:R-:W-:Y:S01]  /*2d50*/  FFMA.FTZ R87, R16, R19.reuse, -R86 ;  /* 0x0000001310577223 */ /* 0x080fe20000010856 */
[----:B------:R-:W1:Y:S01]  /*2d60*/  SHFL.DOWN PT, R113, R10, 0x10, 0x1f ;  /* 0x0a001f000a717f89 */ /* 0x000e6200000e0000 */
[----:B------:R-:W-:-:S02]  /*2d70*/  FMUL.FTZ R19, R17, R19 ;  /* 0x0000001311137220 */ /* 0x000fc40000410000 */
[----:B------:R-:W-:Y:S01]  /*2d80*/  FADD.FTZ R7, R89, R92 ;  /* 0x0000005c59077221 */ /* 0x000fe20000010000 */
[----:B------:R-:W2:Y:S01]  /*2d90*/  SHFL.DOWN PT, R88, R9, 0x10, 0x1f ;  /* 0x0a001f0009587f89 */ /* 0x000ea200000e0000 */
[----:B------:R-:W-:Y:S02]  /*2da0*/  FMUL.FTZ R90, R90, R87 ;  /* 0x000000575a5a7220 */ /* 0x000fe40000410000 */
[----:B------:R-:W-:Y:S01]  /*2db0*/  FFMA.FTZ R87, R16, R91, R19 ;  /* 0x0000005b10577223 */ /* 0x000fe20000010013 */
[----:B------:R-:W3:Y:S01]  /*2dc0*/  SHFL.DOWN PT, R111, R8, 0x10, 0x1f ;  /* 0x0a001f00086f7f89 */ /* 0x000ee200000e0000 */
[C---:B------:R-:W-:Y:S02]  /*2dd0*/  FMUL.FTZ R86, R17.reuse, R95 ;  /* 0x0000005f11567220 */ /* 0x040fe40000410000 */
[----:B------:R-:W-:Y:S01]  /*2de0*/  FMUL.FTZ R19, R17, R98 ;  /* 0x0000006211137220 */ /* 0x000fe20000410000 */
[----:B------:R4:W-:Y:S01]  /*2df0*/  @!P2 STS.128 [UR4+0x1660], R4 ;  /* 0x00166004ff00a988 */ /* 0x0009e20008000c04 */
[----:B------:R-:W-:-:S02]  /*2e00*/  FFMA.FTZ R90, R84, R87, R90 ;  /* 0x00000057545a7223 */ /* 0x000fc4000001005a */
[C---:B------:R-:W-:Y:S02]  /*2e10*/  FFMA.FTZ R86, R16.reuse, R93, -R86 ;  /* 0x0000005d10567223 */ /* 0x040fe40000010856 */
[----:B------:R-:W-:Y:S02]  /*2e20*/  FFMA.FTZ R84, R16, R101, -R19 ;  /* 0x0000006510547223 */ /* 0x000fe40000010813 */
[C---:B------:R-:W-:Y:S02]  /*2e30*/  FMUL.FTZ R93, R17.reuse, R93 ;  /* 0x0000005d115d7220 */ /* 0x040fe40000410000 */
[----:B------:R-:W-:Y:S02]  /*2e40*/  FMUL.FTZ R101, R17, R101 ;  /* 0x0000006511657220 */ /* 0x000fe40000410000 */
[----:B------:R-:W-:Y:S02]  /*2e50*/  FMUL.FTZ R86, R107, R86 ;  /* 0x000000566b567220 */ /* 0x000fe40000410000 */
[----:B------:R-:W-:-:S02]  /*2e60*/  FMUL.FTZ R84, R97, R84 ;  /* 0x0000005461547220 */ /* 0x000fc40000410000 */
[C---:B----4-:R-:W-:Y:S02]  /*2e70*/  FMUL.FTZ R4, R17.reuse, R103 ;  /* 0x0000006711047220 */ /* 0x050fe40000410000 */
[-C--:B------:R-:W-:Y:S02]  /*2e80*/  FMUL.FTZ R17, R17, R85.reuse ;  /* 0x0000005511117220 */ /* 0x080fe40000410000 */
[C---:B------:R-:W-:Y:S02]  /*2e90*/  FFMA.FTZ R85, R16.reuse, R85, -R4 ;  /* 0x0000005510557223 */ /* 0x040fe40000010804 */
[C---:B------:R-:W-:Y:S02]  /*2ea0*/  FFMA.FTZ R93, R16.reuse, R95, R93 ;  /* 0x0000005f105d7223 */ /* 0x040fe4000001005d */
[C---:B------:R-:W-:Y:S02]  /*2eb0*/  FFMA.FTZ R4, R16.reuse, R98, R101 ;  /* 0x0000006210047223 */ /* 0x040fe40000010065 */
[----:B------:R-:W-:-:S02]  /*2ec0*/  FFMA.FTZ R17, R16, R103, R17 ;  /* 0x0000006710117223 */ /* 0x000fc40000010011 */
[----:B------:R-:W-:Y:S02]  /*2ed0*/  FMUL.FTZ R85, R18, R85 ;  /* 0x0000005512557220 */ /* 0x000fe40000410000 */
[----:B-1----:R-:W-:Y:S02]  /*2ee0*/  @!P0 FADD.FTZ R10, R10, R113 ;  /* 0x000000710a0a8221 */ /* 0x002fe40000010000 */
[----:B------:R-:W-:Y:S02]  /*2ef0*/  @!P0 FADD.FTZ R11, R11, R94 ;  /* 0x0000005e0b0b8221 */ /* 0x000fe40000010000 */
[----:B--2---:R-:W-:Y:S02]  /*2f00*/  @!P0 FADD.FTZ R9, R9, R88 ;  /* 0x0000005809098221 */ /* 0x004fe40000010000 */
[----:B---3--:R-:W-:Y:S02]  /*2f10*/  @!P0 FADD.FTZ R8, R8, R111 ;  /* 0x0000006f08088221 */ /* 0x008fe40000010000 */
        /* <DEDUP_REMOVED lines=11> */
[----:B------:R-:W-:Y:S01]  /*2fd0*/  FADD.FTZ R32, R77, R32 ;  /* 0x000000204d207221 */ /* 0x000fe20000010000 */
[----:B------:R-:W-:Y:S06]  /*2fe0*/  BAR.SYNC.DEFER_BLOCKING 0x0 ;  /* 0x0000000000007b1d */ /* 0x000fec0000010000 */
[----:B------:R-:W-:Y:S05]  /*2ff0*/  @P2 BRA `(.L_x_13023) ;  /* 0x0000009000002947 */ /* 0x000fea0003800000 */
[----:B-1----:R-:W-:-:S13]  /*3000*/  ISETP.NE.AND P0, PT, R47, c[0x0][0x174], PT ;  /* 0x00005d002f007a0c */ /* 0x002fda0003f05270 */
        /* <DEDUP_REMOVED lines=8> */
.L_x_13023:
[----:B-1----:R-:W-:Y:S05]  /*3090*/  BSYNC B0 ;  /* 0x0000000000007941 */ /* 0x002fea0003800000 */
.L_x_13022:
        /* <DEDUP_REMOVED lines=21> */
.L_x_13009:
[----:B------:R-:W-:Y:S01]  /*31f0*/  BAR.SYNC.DEFER_BLOCKING 0x0 ;  /* 0x0000000000007b1d */ /* 0x000fe20000010000 */
[----:B------:R-:W-:Y:S01]  /*3200*/  ISETP.NE.AND P0, PT, R55, RZ, PT ;  /* 0x000000ff3700720c */ /* 0x000fe20003f05270 */
[----:B------:R-:W-:Y:S01]  /*3210*/  IMAD R6, R58, c[0x0][0x2d8], RZ ;  /* 0x0000b6003a067a24 */ /* 0x000fe200078e02ff */
[----:B------:R-:W-:Y:S01]  /*3220*/  F2FP.PACK_AB R28, R28, R31 ;  /* 0x0000001f1c1c723e */ /* 0x000fe200000000ff */
[C---:B------:R-:W-:Y:S01]  /*3230*/  IMAD.WIDE.U32 R4, R59.reuse, c[0x0][0x2d8], RZ ;  /* 0x0000b6003b047a25 */ /* 0x040fe200078e00ff */
[----:B------:R-:W-:Y:S01]  /*3240*/  F2FP.PACK_AB R29, R26, R29 ;  /* 0x0000001d1a1d723e */ /* 0x000fe200000000ff */
[----:B------:R-:W-:Y:S01]  /*3250*/  BSSY B0, `(.L_x_13025) ;  /* 0x0000028000007945 */ /* 0x000fe20003800000 */
[----:B------:R-:W-:Y:S01]  /*3260*/  IADD3 R16, -R40, c[0x0][0x168], RZ ;  /* 0x00005a0028107a10 */ /* 0x000fe20007ffe1ff */
[----:B------:R-:W-:Y:S01]  /*3270*/  IMAD R9, R59, c[0x0][0x2dc], R6 ;  /* 0x0000b7003b097a24 */ /* 0x000fe200078e0206 */
[----:B------:R-:W-:Y:S01]  /*3280*/  IADD3 R39, P2, R39, -0xc0, RZ ;  /* 0xffffff4027277810 */ /* 0x000fe20007f5e0ff */
[----:B------:R-:W-:-:S03]  /*3290*/  IMAD R6, R64, c[0x0][0x2e0], RZ ;  /* 0x0000b80040067a24 */ /* 0x000fc600078e02ff */
[----:B------:R-:W-:Y:S01]  /*32a0*/  IADD3 R5, R5, R9, RZ ;  /* 0x0000000905057210 */ /* 0x000fe20007ffe0ff */
[----:B------:R-:W-:Y:S01]  /*32b0*/  IMAD R11, R65, c[0x0][0x2e4], R6 ;  /* 0x0000b900410b7a24 */ /* 0x000fe200078e0206 */
[----:B------:R-:W-:Y:S02]  /*32c0*/  IADD3.X R38, R38, -0x1, RZ, P2, !PT ;  /* 0xffffffff26267810 */ /* 0x000fe400017fe4ff */
[----:B------:R-:W-:Y:S01]  /*32d0*/  IADD3 R10, P5, R39, c[0x0][0x330], RZ ;  /* 0x0000cc00270a7a10 */ /* 0x000fe20007fbe0ff */
[----:B------:R-:W-:-:S05]  /*32e0*/  IMAD.WIDE.U32 R4, R65, c[0x0][0x2e0], R4 ;  /* 0x0000b80041047a25 */ /* 0x000fca00078e0004 */
[----:B------:R-:W-:Y:S01]  /*32f0*/  IADD3 R7, P1, R35, R4, RZ ;  /* 0x0000000423077210 */ /* 0x000fe20007f3e0ff */
[----:B------:R-:W-:Y:S01]  /*3300*/  STS.64 [R52.X8], R28 ;  /* 0x0000001c34007388 */ /* 0x000fe20000008a00 */
[----:B------:R-:W-:-:S06]  /*3310*/  NOP ;  /* 0x0000000000007918 */ /* 0x000fcc0000000000 */
[----:B------:R-:W-:Y:S01]  /*3320*/  LDS.U16 R17, [R36] ;  /* 0x0000000024117984 */ /* 0x000fe20000000400 */
[----:B------:R-:W-:Y:S02]  /*3330*/  IADD3.X R5, R30, R11, R5, P1, !PT ;  /* 0x0000000b1e057210 */ /* 0x000fe40000ffe405 */
[----:B------:R-:W-:Y:S01]  /*3340*/  LEA R10, P6, R7, R10, 0x1 ;  /* 0x0000000a070a7211 */ /* 0x000fe200078c08ff */
[----:B------:R-:W-:Y:S04]  /*3350*/  LDS.U16 R19, [R36+0x40] ;  /* 0x0000400024137984 */ /* 0x000fe80000000400 */
[----:B------:R-:W-:Y:S04]  /*3360*/  LDS.U16 R21, [R36+0x80] ;  /* 0x0000800024157984 */ /* 0x000fe80000000400 */
[----:B------:R-:W-:Y:S04]  /*3370*/  LDS.U16 R23, [R36+0xc0] ;  /* 0x0000c00024177984 */ /* 0x000fe80000000400 */
[----:B------:R-:W-:Y:S04]  /*3380*/  @!P0 STS [0x100], R16 ;  /* 0x00010010ff008388 */ /* 0x000fe80000000800 */
[----:B------:R-:W-:Y:S06]  /*3390*/  BAR.SYNC.DEFER_BLOCKING 0x0 ;  /* 0x0000000000007b1d */ /* 0x000fec0000010000 */
[----:B------:R-:W1:Y:S02]  /*33a0*/  LDS R0, [0x100] ;  /* 0x00010000ff007984 */ /* 0x000e640000000800 */
[----:B-1----:R-:W-:-:S02]  /*33b0*/  ISETP.GE.AND P4, PT, R46, R0, PT ;  /* 0x000000002e00720c */ /* 0x002fc40003f86270 */
[-C--:B------:R-:W-:Y:S02]  /*33c0*/  ISETP.GE.AND P3, PT, R42, R0.reuse, PT ;  /* 0x000000002a00720c */ /* 0x080fe40003f66270 */
[-C--:B------:R-:W-:Y:S02]  /*33d0*/  ISETP.GE.AND P2, PT, R43, R0.reuse, PT ;  /* 0x000000002b00720c */ /* 0x080fe40003f46270 */
[----:B------:R-:W-:Y:S02]  /*33e0*/  ISETP.GE.AND P1, PT, R41, R0, PT ;  /* 0x000000002900720c */ /* 0x000fe40003f26270 */
[----:B------:R-:W-:Y:S02]  /*33f0*/  IADD3.X R0, R38, c[0x0][0x334], RZ, P5, !PT ;  /* 0x0000cd0026007a10 */ /* 0x000fe40002ffe4ff */
[----:B------:R-:W-:Y:S02]  /*3400*/  IADD3 R4, P5, R46, R40, RZ ;  /* 0x000000282e047210 */ /* 0x000fe40007fbe0ff */
[----:B------:R-:W-:-:S02]  /*3410*/  LEA.HI.X R11, R7, R0, R5, 0x1, P6 ;  /* 0x00000000070b7211 */ /* 0x000fc400030f0c05 */
        /* <DEDUP_REMOVED lines=11> */
.L_x_13026:
[----:B------:R-:W-:Y:S05]  /*34d0*/  BSYNC B0 ;  /* 0x0000000000007941 */ /* 0x000fea0003800000 */
.L_x_13025:
[----:B------:R-:W-:Y:S01]  /*34e0*/  @!P3 STG.E.U16 [R10.64+0x40], R21 ;  /* 0x000040150a00b986 */ /* 0x000fe2000c101506 */
[----:B------:R-:W-:Y:S01]  /*34f0*/  F2FP.PACK_AB R6, R33, R32 ;  /* 0x000000202106723e */ /* 0x000fe200000000ff */
[----:B------:R-:W-:Y:S01]  /*3500*/  FADD.FTZ R32, R32, R57 ;  /* 0x0000003920207221 */ /* 0x000fe20000010000 */
[----:B------:R-:W-:Y:S01]  /*3510*/  F2FP.PACK_AB R7, R37, R34 ;  /* 0x000000222507723e */ /* 0x000fe200000000ff */
[----:B------:R-:W-:Y:S01]  /*3520*/  @!P2 STG.E.U16 [R10.64], R19 ;  /* 0x000000130a00a986 */ /* 0x000fe2000c101506 */
[----:B-1----:R-:W-:Y:S01]  /*3530*/  IMAD R8, R58, c[0x0][0x2f8], RZ ;  /* 0x0000be003a087a24 */ /* 0x002fe200078e02ff */
[----:B------:R-:W-:Y:S01]  /*3540*/  BSSY B0, `(.L_x_13027) ;  /* 0x000001d000007945 */ /* 0x000fe20003800000 */
[----:B------:R-:W-:Y:S01]  /*3550*/  FADD.FTZ R33, R32, R33 ;  /* 0x0000002120217221 */ /* 0x000fe20000010000 */
[----:B------:R-:W-:Y:S01]  /*3560*/  @!P1 STG.E.U16 [R10.64+0x80], R23 ;  /* 0x000080170a009986 */ /* 0x000fe2000c101506 */
[----:B------:R-:W-:Y:S02]  /*3570*/  IMAD R9, R59, c[0x0][0x2fc], R8 ;  /* 0x0000bf003b097a24 */ /* 0x000fe400078e0208 */
[----:B------:R-:W-:Y:S01]  /*3580*/  FADD.FTZ R34, R33, R34 ;  /* 0x0000002221227221 */ /* 0x000fe20000010000 */
[----:B------:R-:W-:Y:S03]  /*3590*/  BAR.SYNC.DEFER_BLOCKING 0x0 ;  /* 0x0000000000007b1d */ /* 0x000fe60000010000 */
[----:B------:R-:W-:-:S03]  /*35a0*/  FADD.FTZ R57, R34, R37 ;  /* 0x0000002522397221 */ /* 0x000fc60000010000 */
[----:B------:R1:W-:Y:S01]  /*35b0*/  STS.64 [R52.X8], R6 ;  /* 0x0000000634007388 */ /* 0x0003e20000008a00 */
[----:B------:R-:W-:-:S06]  /*35c0*/  NOP ;  /* 0x0000000000007918 */ /* 0x000fcc0000000000 */
[----:B------:R-:W-:Y:S04]  /*35d0*/  LDS.U16 R17, [R36] ;  /* 0x0000000024117984 */ /* 0x000fe80000000400 */
[----:B------:R-:W-:Y:S01]  /*35e0*/  LDS.U16 R25, [R36+0x40] ;  /* 0x0000400024197984 */ /* 0x000fe20000000400 */
[----:B-1----:R-:W-:-:S03]  /*35f0*/  IMAD.WIDE.U32 R6, R59, c[0x0][0x2f8], RZ ;  /* 0x0000be003b067a25 */ /* 0x002fc600078e00ff */
[----:B------:R-:W-:Y:S02]  /*3600*/  LDS.U16 R27, [R36+0x80] ;  /* 0x00008000241b7984 */ /* 0x000fe40000000400 */
[----:B------:R-:W-:Y:S02]  /*3610*/  IADD3 R11, R7, R9, RZ ;  /* 0x00000009070b7210 */ /* 0x000fe40007ffe0ff */
[----:B------:R-:W-:Y:S04]  /*3620*/  LDS.U16 R29, [R36+0xc0] ;  /* 0x0000c000241d7984 */ /* 0x000fe80000000400 */
[----:B------:R-:W-:Y:S04]  /*3630*/  @!P0 STS [0x100], R16 ;  /* 0x00010010ff008388 */ /* 0x000fe80000000800 */
[----:B------:R-:W-:Y:S06]  /*3640*/  BAR.SYNC.DEFER_BLOCKING 0x0 ;  /* 0x0000000000007b1d */ /* 0x000fec0000010000 */
[----:B------:R-:W1:Y:S02]  /*3650*/  LDS R0, [0x100] ;  /* 0x00010000ff007984 */ /* 0x000e640000000800 */
[----:B-1----:R-:W-:-:S13]  /*3660*/  ISETP.GE.AND P0, PT, R46, R0, PT ;  /* 0x000000002e00720c */ /* 0x002fda0003f06270 */
        /* <DEDUP_REMOVED lines=10> */
.L_x_13028:
[----:B------:R-:W-:Y:S05]  /*3710*/  BSYNC B0 ;  /* 0x0000000000007941 */ /* 0x000fea0003800000 */
.L_x_13027:
[----:B------:R-:W-:Y:S01]  /*3720*/  MOV R4, R6 ;  /* 0x0000000600047202 */ /* 0x000fe20000000f00 */
[----:B-1----:R-:W-:Y:S01]  /*3730*/  IMAD R8, R64, c[0x0][0x300], RZ ;  /* 0x0000c00040087a24 */ /* 0x002fe200078e02ff */
[----:B------:R-:W-:Y:S02]  /*3740*/  MOV R5, R11 ;  /* 0x0000000b00057202 */ /* 0x000fe40000000f00 */
[----:B------:R-:W-:Y:S01]  /*3750*/  IADD3 R6, P4, R39, c[0x0][0x340], RZ ;  /* 0x0000d00027067a10 */ /* 0x000fe20007f9e0ff */
[----:B------:R-:W-:Y:S01]  /*3760*/  IMAD R7, R65, c[0x0][0x304], R8 ;  /* 0x0000c10041077a24 */ /* 0x000fe200078e0208 */
[-C--:B------:R-:W-:Y:S01]  /*3770*/  ISETP.GE.AND P0, PT, R43, R0.reuse, PT ;  /* 0x000000002b00720c */ /* 0x080fe20003f06270 */
[----:B------:R-:W-:Y:S01]  /*3780*/  IMAD.WIDE.U32 R4, R65, c[0x0][0x300], R4 ;  /* 0x0000c00041047a25 */ /* 0x000fe200078e0004 */
[-C--:B------:R-:W-:Y:S02]  /*3790*/  ISETP.GE.AND P1, PT, R42, R0.reuse, PT ;  /* 0x000000002a00720c */ /* 0x080fe40003f26270 */
[----:B------:R-:W-:-:S02]  /*37a0*/  ISETP.GE.AND P2, PT, R41, R0, PT ;  /* 0x000000002900720c */ /* 0x000fc40003f46270 */
[----:B------:R-:W-:Y:S02]  /*37b0*/  IADD3 R35, P3, R35, R4, RZ ;  /* 0x0000000423237210 */ /* 0x000fe40007f7e0ff */
[----:B------:R-:W-:Y:S02]  /*37c0*/  IADD3.X R0, R38, c[0x0][0x344], RZ, P4, !PT ;  /* 0x0000d10026007a10 */ /* 0x000fe400027fe4ff */
[----:B------:R-:W-:Y:S02]  /*37d0*/  IADD3.X R5, R30, R7, R5, P3, !PT ;  /* 0x000000071e057210 */ /* 0x000fe40001ffe405 */
[C---:B------:R-:W-:Y:S02]  /*37e0*/  LEA R4, P3, R35.reuse, R6, 0x1 ;  /* 0x0000000623047211 */ /* 0x040fe400078608ff */
[----:B------:R-:W-:Y:S02]  /*37f0*/  IADD3 R44, R44, -0x80, RZ ;  /* 0xffffff802c2c7810 */ /* 0x000fe40007ffe0ff */
[----:B------:R-:W-:-:S02]  /*3800*/  LEA.HI.X R5, R35, R0, R5, 0x1, P3 ;  /* 0x0000000023057211 */ /* 0x000fc400018f0c05 */
[C---:B------:R-:W-:Y:S02]  /*3810*/  ISETP.GT.AND P3, PT, R47.reuse, 0x1, PT ;  /* 0x000000012f00780c */ /* 0x040fe40003f64270 */
[----:B------:R-:W-:Y:S01]  /*3820*/  IADD3 R47, R47, -0x1, RZ ;  /* 0xffffffff2f2f7810 */ /* 0x000fe20007ffe0ff */
[----:B------:R1:W-:Y:S01]  /*3830*/  @!P0 STG.E.U16 [R4.64], R25 ;  /* 0x0000001904008986 */ /* 0x0003e2000c101506 */
        /* <DEDUP_REMOVED lines=10> */
.L_x_13008:
[----:B------:R-:W-:Y:S02]  /*38e0*/  ISETP.NE.U32.AND P0, PT, RZ, c[0x0][0x328], PT ;  /* 0x0000ca00ff007a0c */ /* 0x000fe40003f05070 */
[----:B------:R-:W-:-:S02]  /*38f0*/  ISETP.NE.U32.AND P2, PT, RZ, c[0x0][0x348], PT ;  /* 0x0000d200ff007a0c */ /* 0x000fc40003f45070 */
[----:B------:R-:W-:Y:S02]  /*3900*/  ISETP.NE.AND.EX P1, PT, RZ, c[0x0][0x32c], PT, P0 ;  /* 0x0000cb00ff007a0c */ /* 0x000fe40003f25300 */
[----:B------:R-:W-:-:S11]  /*3910*/  ISETP.NE.AND.EX P0, PT, RZ, c[0x0][0x34c], PT, P2 ;  /* 0x0000d300ff007a0c */ /* 0x000fd60003f05320 */
[----:B------:R-:W-:Y:S05]  /*3920*/  @!P1 BRA `(.L_x_13030) ;  /* 0x0000014000009947 */ /* 0x000fea0003800000 */
[----:B------:R-:W2:Y:S01]  /*3930*/  SHFL.DOWN P1, R3, R56, 0x1, 0x1f ;  /* 0x08201f0038037f89 */ /* 0x000ea20000020000 */
[----:B------:R-:W-:Y:S03]  /*3940*/  BSSY B0, `(.L_x_13030) ;  /* 0x0000012000007945 */ /* 0x000fe60003800000 */
[----:B-1----:R-:W1:Y:S01]  /*3950*/  S2R R4, SR_LANEID ;  /* 0x0000000000047919 */ /* 0x002e620000000000 */
[----:B--2---:R-:W-:Y:S01]  /*3960*/  @P1 FADD R3, R3, R56 ;  /* 0x0000003803031221 */ /* 0x004fe20000000000 */
[----:B-1----:R-:W-:-:S04]  /*3970*/  ISETP.NE.AND P2, PT, R4, RZ, PT ;  /* 0x000000ff0400720c */ /* 0x002fc80003f45270 */
        /* <DEDUP_REMOVED lines=14> */
.L_x_13031:
[----:B-1----:R-:W-:Y:S05]  /*3a60*/  BSYNC B0 ;  /* 0x0000000000007941 */ /* 0x002fea0003800000 */
.L_x_13030:
        /* <DEDUP_REMOVED lines=8> */
[----:B------:R-:W2:Y:S02]  /*3af0*/  SHFL.DOWN P0, R3, R0, 0x2, 0x1f ;  /* 0x08401f0000037f89 */ /* 0x000ea40000000000 */
[----:B--2---:R-:W-:-:S05]  /*3b00*/  @P0 FADD R3, R0, R3 ;  /* 0x0000000300030221 */ /* 0x004fca0000000000 */
[----:B------:R-:W2:Y:S02]  /*3b10*/  SHFL.DOWN P0, R2, R3, 0x4, 0x1f ;  /* 0x08801f0003027f89 */ /* 0x000ea40000000000 */
[----:B--2---:R-:W-:-:S05]  /*3b20*/  @P0 FADD R2, R3, R2 ;  /* 0x0000000203020221 */ /* 0x004fca0000000000 */
[----:B-1----:R-:W1:Y:S02]  /*3b30*/  SHFL.DOWN P0, R5, R2, 0x8, 0x1f ;  /* 0x09001f0002057f89 */ /* 0x002e640000000000 */
[----:B-1----:R-:W-:-:S05]  /*3b40*/  @P0 FADD R5, R2, R5 ;  /* 0x0000000502050221 */ /* 0x002fca0000000000 */
[----:B------:R-:W1:Y:S02]  /*3b50*/  SHFL.DOWN P0, R4, R5, 0x10, 0x1f ;  /* 0x0a001f0005047f89 */ /* 0x000e640000000000 */
[----:B-1----:R-:W-:Y:S01]  /*3b60*/  @P0 FADD R4, R5, R4 ;  /* 0x0000000405040221 */ /* 0x002fe20000000000 */
[----:B----4-:R-:W-:-:S04]  /*3b70*/  ISETP.NE.AND P0, PT, R21, RZ, PT ;  /* 0x000000ff1500720c */ /* 0x010fc80003f05270 */
[----:B------:R1:W-:Y:S04]  /*3b80*/  @!P1 STS [0x114], R4 ;  /* 0x00011404ff009388 */ /* 0x0003e80000000800 */
[----:B------:R-:W-:Y:S06]  /*3b90*/  BAR.SYNC.DEFER_BLOCKING 0x0 ;  /* 0x0000000000007b1d */ /* 0x000fec0000010000 */
[----:B------:R-:W-:Y:S05]  /*3ba0*/  @P0 BRA `(.L_x_13034) ;  /* 0x0000004000000947 */ /* 0x000fea0003800000 */
[----:B-1----:R1:W-:Y:S01]  /*3bb0*/  RED.E.ADD.F32.FTZ.RN.STRONG.GPU [R14.64], R4 ;  /* 0x000000040e00798e */ /* 0x0023e2000c10e786 */
[----:B------:R-:W-:Y:S01]  /*3bc0*/  HFMA2.MMA R21, -RZ, RZ, 0, 0 ;  /* 0x00000000ff157435 */ /* 0x000fe200000001ff */
[----:B------:R-:W-:Y:S05]  /*3bd0*/  BRA `(.L_x_13034) ;  /* 0x0000001000007947 */ /* 0x000fea0003800000 */
.L_x_13033:
[----:B------:R-:W2:Y:S02]  /*3be0*/  S2R R21, SR_TID.X ;  /* 0x0000000000157919 */ /* 0x000ea40000002100 */
.L_x_13034:
[----:B-1----:R-:W-:Y:S05]  /*3bf0*/  BSYNC B0 ;  /* 0x0000000000007941 */ /* 0x002fea0003800000 */
.L_x_13032:
        /* <DEDUP_REMOVED lines=22> */
.L_x_13035:
[----:B-1----:R-:W1:Y:S01]  /*3d60*/  LDS.64 R22, [R21.X8+0x2660] ;  /* 0x0026600015167984 */ /* 0x002e620000008a00 */
        /* <DEDUP_REMOVED lines=19> */
[----:B-1----:R-:W-:Y:S04]  /*3ea0*/  RED.E.ADD.F32.FTZ.RN.STRONG.GPU [R10.64], R22 ;  /* 0x000000160a00798e */ /* 0x002fe8000c10e786 */
        /* <DEDUP_REMOVED lines=8> */
[----:B-1----:R-:W-:Y:S01]  /*3f30*/  MOV R10, R6 ;  /* 0x00000006000a7202 */ /* 0x002fe20000000f00 */
        /* <DEDUP_REMOVED lines=18> */
[----:B-1----:R-:W-:Y:S02]  /*4060*/  MOV R10, R2 ;  /* 0x00000002000a7202 */ /* 0x002fe40000000f00 */
        /* <DEDUP_REMOVED lines=15> */
.L_x_13036:
        /* <DEDUP_REMOVED lines=10> */
.L_x_14752:


//--------------------- .text._Z25selective_scan_bwd_kernelI32Selective_Scan_bwd_kernel_traitsILi32ELi4ELb0ELb0ELb0ELb0ELb1EN3c104HalfENS1_7complexIfEEEEv12SSMParamsBwd --------------------------
	.section	.text._Z25selective_scan_bwd_kernelI32Selective_Scan_bwd_kernel_traitsILi32ELi4ELb0ELb0ELb0ELb0ELb1EN3c104HalfENS1_7complexIfEEEEv12SSMParamsBwd,"ax",@progbits
	.sectioninfo	@"SHI_REGISTERS=120"
	.align	128
        .global         _Z25selective_scan_bwd_kernelI32Selective_Scan_bwd_kernel_traitsILi32ELi4ELb0ELb0ELb0ELb0ELb1EN3c104HalfENS1_7complexIfEEEEv12SSMParamsBwd
        .type           _Z25selective_scan_bwd_kernelI32Selective_Scan_bwd_kernel_traitsILi32ELi4ELb0ELb0ELb0ELb0ELb1EN3c104HalfENS1_7complexIfEEEEv12SSMParamsBwd,@function
        .size           _Z25selective_scan_bwd_kernelI32Selective_Scan_bwd_kernel_traitsILi32ELi4ELb0ELb0ELb0ELb0ELb1EN3c104HalfENS1_7complexIfEEEEv12SSMParamsBwd,(.L_x_14753 - _Z25selective_scan_bwd_kernelI32Selective_Scan_bwd_kernel_traitsILi32ELi4ELb0ELb0ELb0ELb0ELb1EN3c104HalfENS1_7complexIfEEEEv12SSMParamsBwd)
        .other          _Z25selective_scan_bwd_kernelI32Selective_Scan_bwd_kernel_traitsILi32ELi4ELb0ELb0ELb0ELb0ELb1EN3c104HalfENS1_7complexIfEEEEv12SSMParamsBwd,@"STO_CUDA_ENTRY STV_DEFAULT"
_Z25selective_scan_bwd_kernelI32Selective_Scan_bwd_kernel_traitsILi32ELi4ELb0ELb0ELb0ELb0ELb1EN3c104HalfENS1_7complexIfEEEEv12SSMParamsBwd:
.text._Z25selective_scan_bwd_kernelI32Selective_Scan_bwd_kernel_traitsILi32ELi4ELb0ELb0ELb0ELb0ELb1EN3c104HalfENS1_7complexIfEEEEv12SSMParamsBwd:
        /* <DEDUP_REMOVED lines=77> */
[----:B------:R-:W-:Y:S02]  /*04d0*/  MOV R31, c[0x0][0x174] ;  /* 0x00005d00001f7a02 */ /* 0x000fe40000000f00 */
[----:B------:R-:W-:Y:S01]  /*04e0*/  MOV R40, RZ ;  /* 0x000000ff00287202 */ /* 0x000fe20000000f00 */
[----:B------:R-:W1:Y:S01]  /*04f0*/  S2R R36, SR_LANEID ;  /* 0x0000000000247919 */ /* 0x000e620000000000 */
[----:B------:R-:W-:Y:S02]  /*0500*/  MOV R30, RZ ;  /* 0x000000ff001e7202 */ /* 0x000fe40000000f00 */
[----:B------:R-:W-:Y:S02]  /*0510*/  MOV R42, RZ ;  /* 0x000000ff002a7202 */ /* 0x000fe40000000f00 */
        /* <DEDUP_REMOVED lines=8> */
.L_x_13063:
[----:B------:R-:W-:Y:S01]  /*05a0*/  BAR.SYNC.DEFER_BLOCKING 0x0 ;  /* 0x0000000000007b1d */ /* 0x000fe20000010000 */
[----:B------:R-:W-:Y:S02]  /*05b0*/  LEA R12, R31, 0xffffff80, 0x7 ;  /* 0xffffff801f0c7811 */ /* 0x000fe400078e38ff */
[----:B-1----:R-:W-:Y:S02]  /*05c0*/  LEA R2, P4, R32, R41, 0x1 ;  /* 0x0000002920027211 */ /* 0x002fe400078808ff */
[----:B0-----:R-:W-:-:S02]  /*05d0*/  IADD3 R7, -R12, c[0x0][0x168], RZ ;  /* 0x00005a000c077a10 */ /* 0x001fc40007ffe1ff */
[----:B------:R-:W-:Y:S02]  /*05e0*/  PRMT R6, RZ, 0x7610, R6 ;  /* 0x00007610ff067816 */ /* 0x000fe40000000006 */
[-C--:B------:R-:W-:Y:S02]  /*05f0*/  ISETP.GE.AND P0, PT, R32, R7.reuse, PT ;  /* 0x000000072000720c */ /* 0x080fe40003f06270 */
[-C--:B------:R-:W-:Y:S02]  /*0600*/  ISETP.GE.AND P1, PT, R28, R7.reuse, PT ;  /* 0x000000071c00720c */ /* 0x080fe40003f26270 */
[-C--:B------:R-:W-:Y:S02]  /*0610*/  ISETP.GE.AND P2, PT, R27, R7.reuse, PT ;  /* 0x000000071b00720c */ /* 0x080fe40003f46270 */
[----:B------:R-:W-:Y:S02]  /*0620*/  ISETP.GE.AND P3, PT, R26, R7, PT ;  /* 0x000000071a00720c */ /* 0x000fe40003f66270 */
[----:B------:R-:W-:-:S02]  /*0630*/  PRMT R8, RZ, 0x7610, R8 ;  /* 0x00007610ff087816 */ /* 0x000fc40000000008 */
[----:B------:R-:W-:Y:S02]  /*0640*/  PRMT R10, RZ, 0x7610, R10 ;  /* 0x00007610ff0a7816 */ /* 0x000fe4000000000a */
[----:B------:R-:W-:Y:S02]  /*0650*/  PRMT R20, RZ, 0x7610, R20 ;  /* 0x00007610ff147816 */ /* 0x000fe40000000014 */
[----:B------:R-:W-:-:S05]  /*0660*/  LEA.HI.X R3, R32, R34, R29, 0x1, P4 ;  /* 0x0000002220037211 */ /* 0x000fca00020f0c1d */
[----:B------:R0:W2:Y:S04]  /*0670*/  @!P0 LDG.E.U16 R6, [R2.64] ;  /* 0x0000000602068981 */ /* 0x0000a8000c1e1500 */
[----:B------:R0:W3:Y:S04]  /*0680*/  @!P1 LDG.E.U16 R8, [R2.64+0x40] ;  /* 0x0000400602089981 */ /* 0x0000e8000c1e1500 */
[----:B------:R0:W4:Y:S04]  /*0690*/  @!P2 LDG.E.U16 R10, [R2.64+0x80] ;  /* 0x00008006020aa981 */ /* 0x000128000c1e1500 */
[----:B------:R0:W4:Y:S01]  /*06a0*/  @!P3 LDG.E.U16 R20, [R2.64+0xc0] ;  /* 0x0000c0060214b981 */ /* 0x000122000c1e1500 */
[----:B------:R-:W-:-:S02]  /*06b0*/  SHF.L.U32 R25, R36, 0x1, RZ ;  /* 0x0000000124197819 */ /* 0x000fc400000006ff */
[C---:B------:R-:W-:Y:S02]  /*06c0*/  SHF.L.U32 R24, R32.reuse, 0x1, RZ ;  /* 0x0000000120187819 */ /* 0x040fe400000006ff */
[----:B------:R-:W-:Y:S02]  /*06d0*/  SHF.L.U64.HI R0, R32, 0x1, R29 ;  /* 0x0000000120007819 */ /* 0x000fe4000001021d */
[----:B------:R-:W-:Y:S02]  /*06e0*/  IADD3 R4, P0, R39, R24, RZ ;  /* 0x0000001827047210 */ /* 0x000fe40007f1e0ff */
[-C--:B------:R-:W-:Y:S02]  /*06f0*/  ISETP.GE.AND P1, PT, R28, R7.reuse, PT ;  /* 0x000000071c00720c */ /* 0x080fe40003f26270 */
[----:B------:R-:W-:Y:S02]  /*0700*/  IADD3.X R5, R37, R0, RZ, P0, !PT ;  /* 0x0000000025057210 */ /* 0x000fe400007fe4ff */
[----:B------:R-:W-:-:S02]  /*0710*/  ISETP.GE.AND P0, PT, R32, R7, PT ;  /* 0x000000072000720c */ /* 0x000fc40003f06270 */
[-C--:B------:R-:W-:Y:S02]  /*0720*/  ISETP.GE.AND P2, PT, R27, R7.reuse, PT ;  /* 0x000000071b00720c */ /* 0x080fe40003f46270 */
[----:B------:R-:W-:Y:S02]  /*0730*/  ISETP.GE.AND P3, PT, R26, R7, PT ;  /* 0x000000071a00720c */ /* 0x000fe40003f66270 */
[----:B------:R-:W-:Y:S02]  /*0740*/  PRMT R22, RZ, 0x7610, R22 ;  /* 0x00007610ff167816 */ /* 0x000fe40000000016 */
[----:B------:R-:W-:Y:S02]  /*0750*/  PRMT R50, RZ, 0x7610, R50 ;  /* 0x00007610ff327816 */ /* 0x000fe40000000032 */
[----:B0-----:R-:W-:Y:S02]  /*0760*/  PRMT R2, RZ, 0x7610, R2 ;  /* 0x00007610ff027816 */ /* 0x001fe40000000002 */
[----:B------:R-:W-:Y:S01]  /*0770*/  PRMT R52, RZ, 0x7610, R52 ;  /* 0x00007610ff347816 */ /* 0x000fe20000000034 */
[----:B--2---:R-:W-:Y:S04]  /*0780*/  STS.U16 [R25], R6 ;  /* 0x0000000619007388 */ /* 0x004fe80000000400 */
[----:B---3--:R-:W-:Y:S04]  /*0790*/  STS.U16 [R25+0x40], R8 ;  /* 0x0000400819007388 */ /* 0x008fe80000000400 */
[----:B----4-:R0:W-:Y:S04]  /*07a0*/  STS.U16 [R25+0x80], R10 ;  /* 0x0000800a19007388 */ /* 0x0101e80000000400 */
[----:B------:R1:W-:Y:S01]  /*07b0*/  STS.U16 [R25+0xc0], R20 ;  /* 0x0000c01419007388 */ /* 0x0003e20000000400 */
[----:B------:R-:W-:-:S06]  /*07c0*/  NOP ;  /* 0x0000000000007918 */ /* 0x000fcc0000000000 */
[----:B------:R-:W-:Y:S04]  /*07d0*/  LDS.64 R64, [R36.X8] ;  /* 0x0000000024407984 */ /* 0x000fe80000008a00 */
[----:B------:R-:W-:Y:S06]  /*07e0*/  BAR.SYNC.DEFER_BLOCKING 0x0 ;  /* 0x0000000000007b1d */ /* 0x000fec0000010000 */
[----:B------:R-:W2:Y:S04]  /*07f0*/  @!P0 LDG.E.U16 R22, [R4.64] ;  /* 0x0000000604168981 */ /* 0x000ea8000c1e1500 */
[----:B------:R-:W3:Y:S04]  /*0800*/  @!P1 LDG.E.U16 R50, [R4.64+0x40] ;  /* 0x0000400604329981 */ /* 0x000ee8000c1e1500 */
[----:B------:R-:W4:Y:S04]  /*0810*/  @!P2 LDG.E.U16 R2, [R4.64+0x80] ;  /* 0x000080060402a981 */ /* 0x000f28000c1e1500 */
[----:B------:R-:W4:Y:S01]  /*0820*/  @!P3 LDG.E.U16 R52, [R4.64+0xc0] ;  /* 0x0000c0060434b981 */ /* 0x000f22000c1e1500 */
[----:B0-----:R-:W-:-:S02]  /*0830*/  LEA R10, P0, R32, R35, 0x1 ;  /* 0x00000023200a7211 */ /* 0x001fc400078008ff */
[----:B------:R-:W-:Y:S02]  /*0840*/  ISETP.GE.AND P1, PT, R28, R7, PT ;  /* 0x000000071c00720c */ /* 0x000fe40003f26270 */
[C---:B------:R-:W-:Y:S02]  /*0850*/  LEA.HI.X R11, R32.reuse, R33, R29, 0x1, P0 ;  /* 0x00000021200b7211 */ /* 0x040fe400000f0c1d */
[-C--:B------:R-:W-:Y:S02]  /*0860*/  ISETP.GE.AND P0, PT, R32, R7.reuse, PT ;  /* 0x000000072000720c */ /* 0x080fe40003f06270 */
[-C--:B------:R-:W-:Y:S02]  /*0870*/  ISETP.GE.AND P2, PT, R27, R7.reuse, PT ;  /* 0x000000071b00720c */ /* 0x080fe40003f46270 */
[----:B------:R-:W-:Y:S02]  /*0880*/  ISETP.GE.AND P3, PT, R26, R7, PT ;  /* 0x000000071a00720c */ /* 0x000fe40003f66270 */
[----:B------:R-:W-:-:S02]  /*0890*/  PRMT R6, RZ, 0x7610, R6 ;  /* 0x00007610ff067816 */ /* 0x000fc40000000006 */
[----:B-1----:R-:W-:Y:S02]  /*08a0*/  PRMT R20, RZ, 0x7610, R20 ;  /* 0x00007610ff147816 */ /* 0x002fe40000000014 */
[----:B------:R-:W-:Y:S02]  /*08b0*/  PRMT R54, RZ, 0x7610, R54 ;  /* 0x00007610ff367816 */ /* 0x000fe40000000036 */
        /* <DEDUP_REMOVED lines=8> */
[----:B------:R2:W3:Y:S04]  /*0940*/  @!P0 LDG.E.U16 R6, [R10.64] ;  /* 0x000000060a068981 */ /* 0x0004e8000c1e1500 */
[----:B------:R2:W4:Y:S04]  /*0950*/  @!P1 LDG.E.U16 R20, [R10.64+0x40] ;  /* 0x000040060a149981 */ /* 0x000528000c1e1500 */
[----:B------:R2:W4:Y:S04]  /*0960*/  @!P2 LDG.E.U16 R54, [R10.64+0x80] ;  /* 0x000080060a36a981 */ /* 0x000528000c1e1500 */
[----:B------:R2:W4:Y:S01]  /*0970*/  @!P3 LDG.E.U16 R56, [R10.64+0xc0] ;  /* 0x0000c0060a38b981 */ /* 0x000522000c1e1500 */
[----:B------:R-:W-:Y:S01]  /*0980*/  ISETP.GE.AND P0, PT, R32, R7, PT ;  /* 0x000000072000720c */ /* 0x000fe20003f06270 */
[----:B------:R-:W-:Y:S01]  /*0990*/  IMAD R8, R43, c[0x0][0x1f0], RZ ;  /* 0x00007c002b087a24 */ /* 0x000fe200078e02ff */
[----:B------:R-:W-:Y:S01]  /*09a0*/  SHF.R.S32.HI R13, RZ, 0x1f, R12 ;  /* 0x0000001fff0d7819 */ /* 0x000fe2000001140c */
[----:B0-----:R-:W-:Y:S01]  /*09b0*/  IMAD.WIDE.U32 R2, R45, c[0x0][0x1f0], RZ ;  /* 0x00007c002d027a25 */ /* 0x001fe200078e00ff */
[----:B------:R-:W-:-:S02]  /*09c0*/  MOV R49, c[0x0][0x174] ;  /* 0x00005d0000317a02 */ /* 0x000fc40000000f00 */
[----:B------:R-:W-:Y:S01]  /*09d0*/  LEA R22, P2, R32, c[0x0][0x268], 0x1 ;  /* 0x00009a0020167a11 */ /* 0x000fe200078408ff */
[----:B------:R-:W-:Y:S01]  /*09e0*/  IMAD R21, R45, c[0x0][0x1f4], R8 ;  /* 0x00007d002d157a24 */ /* 0x000fe200078e0208 */
[----:B------:R-:W-:Y:S02]  /*09f0*/  LEA R49, R49, R30, 0x7 ;  /* 0x0000001e31317211 */ /* 0x000fe400078e38ff */
[----:B------:R-:W-:Y:S02]  /*0a00*/  PRMT R58, RZ, 0x7610, R58 ;  /* 0x00007610ff3a7816 */ /* 0x000fe4000000003a */
[----:B------:R-:W-:Y:S01]  /*0a10*/  IADD3 R3, R3, R21, RZ ;  /* 0x0000001503037210 */ /* 0x000fe20007ffe0ff */
[----:B------:R-:W-:Y:S01]  /*0a20*/  @!P0 IMAD.WIDE.U32 R8, R45, c[0x0][0x1f0], R12 ;  /* 0x00007c002d088a25 */ /* 0x000fe200078e000c */
[----:B------:R-:W-:Y:S02]  /*0a30*/  SHF.R.S32.HI R50, RZ, 0x1f, R49 ;  /* 0x0000001fff327819 */ /* 0x000fe40000011431 */
[----:B------:R-:W-:Y:S01]  /*0a40*/  PRMT R60, RZ, 0x7610, R60 ;  /* 0x00007610ff3c7816 */ /* 0x000fe2000000003c */
[----:B--2---:R-:W-:Y:S01]  /*0a50*/  IMAD.WIDE.U32 R10, R48, c[0x0][0x1f8], R2 ;  /* 0x00007e00300a7a25 */ /* 0x004fe200078e0002 */
[----:B------:R-:W-:-:S02]  /*0a60*/  @!P0 IADD3 R9, R21, R9, RZ ;  /* 0x0000000915098210 */ /* 0x000fc40007ffe0ff */
[----:B------:R-:W-:Y:S01]  /*0a70*/  PRMT R62, RZ, 0x7610, R62 ;  /* 0x00007610ff3e7816 */ /* 0x000fe2000000003e */
[----:B------:R-:W-:Y:S02]  /*0a80*/  IMAD R21, R47, c[0x0][0x1f8], RZ ;  /* 0x00007e002f157a24 */ /* 0x000fe400078e02ff */
[----:B------:R-:W-:Y:S01]  /*0a90*/  @!P0 IMAD.WIDE.U32 R2, R48, c[0x0][0x1f8], R8 ;  /* 0x00007e0030028a25 */ /* 0x000fe200078e0008 */
[----:B------:R-:W-:-:S03]  /*0aa0*/  IADD3 R9, P3, R49, R10, RZ ;  /* 0x0000000a31097210 */ /* 0x000fc60007f7e0ff */
[----:B------:R-:W-:Y:S01]  /*0ab0*/  IMAD R23, R48, c[0x0][0x1fc], R21 ;  /* 0x00007f0030177a24 */ /* 0x000fe200078e0215 */
[C---:B------:R-:W-:Y:S02]  /*0ac0*/  @!P0 IADD3 R21, P1, R32.reuse, R2, RZ ;  /* 0x0000000220158210 */ /* 0x040fe40007f3e0ff */
[----:B------:R-:W-:Y:S02]  /*0ad0*/  LEA.HI.X R2, R32, c[0x0][0x26c], R29, 0x1, P2 ;  /* 0x00009b0020027a11 */ /* 0x000fe400010f0c1d */
[----:B------:R-:W-:Y:S02]  /*0ae0*/  IADD3.X R10, R50, R23, R11, P3, !PT ;  /* 0x00000017320a7210 */ /* 0x000fe40001ffe40b */
[----:B------:R-:W-:Y:S02]  /*0af0*/  LEA R22, P2, R9, R22, 0x1 ;  /* 0x0000001609167211 */ /* 0x000fe400078408ff */
[----:B-1----:R-:W-:Y:S02]  /*0b00*/  @!P0 IADD3.X R52, R29, R3, R23, P1, !PT ;  /* 0x000000031d348210 */ /* 0x002fe40000ffe417 */
[----:B------:R-:W-:-:S02]  /*0b10*/  LEA.HI.X R23, R9, R2, R10, 0x1, P2 ;  /* 0x0000000209177211 */ /* 0x000fc400010f0c0a */
[C---:B------:R-:W-:Y:S02]  /*0b20*/  @!P0 LEA R8, P1, R21.reuse, c[0x0][0x268], 0x1 ;  /* 0x00009a0015088a11 */ /* 0x040fe400078208ff */
[-C--:B------:R-:W-:Y:S02]  /*0b30*/  ISETP.GE.AND P3, PT, R28, R7.reuse, PT ;  /* 0x000000071c00720c */ /* 0x080fe40003f66270 */
[--C-:B------:R-:W-:Y:S02]  /*0b40*/  @!P0 LEA.HI.X R9, R21, c[0x0][0x26c], R52.reuse, 0x1, P1 ;  /* 0x00009b0015098a11 */ /* 0x100fe400008f0c34 */
[-C--:B------:R-:W-:Y:S02]  /*0b50*/  ISETP.GE.AND P2, PT, R27, R7.reuse, PT ;  /* 0x000000071b00720c */ /* 0x080fe40003f46270 */
[----:B------:R-:W-:Y:S02]  /*0b60*/  ISETP.GE.AND P1, PT, R26, R7, PT ;  /* 0x000000071a00720c */ /* 0x000fe40003f26270 */
[----:B------:R-:W-:Y:S01]  /*0b70*/  PRMT R52, RZ, 0x7610, R52 ;  /* 0x00007610ff347816 */ /* 0x000fe20000000034 */
[----:B---3--:R0:W-:Y:S04]  /*0b80*/  STS.U16 [R25], R6 ;  /* 0x0000000619007388 */ /* 0x0081e80000000400 */
[----:B----4-:R1:W-:Y:S04]  /*0b90*/  STS.U16 [R25+0x40], R20 ;  /* 0x0000401419007388 */ /* 0x0103e80000000400 */
[----:B------:R-:W-:Y:S04]  /*0ba0*/  STS.U16 [R25+0x80], R54 ;  /* 0x0000803619007388 */ /* 0x000fe80000000400 */
[----:B------:R2:W-:Y:S01]  /*0bb0*/  STS.U16 [R25+0xc0], R56 ;  /* 0x0000c03819007388 */ /* 0x0005e20000000400 */
[----:B------:R-:W-:-:S06]  /*0bc0*/  NOP ;  /* 0x0000000000007918 */ /* 0x000fcc0000000000 */
[----:B------:R-:W-:Y:S04]  /*0bd0*/  LDS.64 R2, [R36.X8] ;  /* 0x0000000024027984 */ /* 0x000fe80000008a00 */
[----:B------:R-:W-:Y:S06]  /*0be0*/  BAR.SYNC.DEFER_BLOCKING 0x0 ;  /* 0x0000000000007b1d */ /* 0x000fec0000010000 */
[----:B------:R3:W4:Y:S04]  /*0bf0*/  @!P0 LDG.E.U16 R52, [R8.64] ;  /* 0x0000000608348981 */ /* 0x000728000c1e1500 */
[----:B------:R1:W4:Y:S04]  /*0c00*/  @!P3 LDG.E.U16 R58, [R22.64+-0xc0] ;  /* 0xffff4006163ab981 */ /* 0x000328000c1e1500 */
[----:B------:R2:W4:Y:S04]  /*0c10*/  @!P2 LDG.E.U16 R60, [R22.64+-0x80] ;  /* 0xffff8006163ca981 */ /* 0x000528000c1e1500 */
[----:B------:R2:W4:Y:S01]  /*0c20*/  @!P1 LDG.E.U16 R62, [R22.64+-0x40] ;  /* 0xffffc006163e9981 */ /* 0x000522000c1e1500 */
[----:B0-----:R-:W-:Y:S01]  /*0c30*/  IMAD R6, R43, c[0x0][0x200], RZ ;  /* 0x000080002b067a24 */ /* 0x001fe200078e02ff */
[----:B-1----:R-:W-:Y:S01]  /*0c40*/  @!P0 MOV R20, R12 ;  /* 0x0000000c00148202 */ /* 0x002fe20000000f00 */
[----:B------:R-:W-:Y:S01]  /*0c50*/  IMAD.WIDE.U32 R10, R45, c[0x0][0x200], RZ ;  /* 0x000080002d0a7a25 */ /* 0x000fe200078e00ff */
[----:B------:R-:W-:-:S03]  /*0c60*/  @!P0 MOV R21, R13 ;  /* 0x0000000d00158202 */ /* 0x000fc60000000f00 */
[C---:B------:R-:W-:Y:S02]  /*0c70*/  IMAD R51, R45.reuse, c[0x0][0x204], R6 ;  /* 0x000081002d337a24 */ /* 0x040fe400078e0206 */
[----:B------:R-:W-:Y:S01]  /*0c80*/  @!P0 IMAD.WIDE.U32 R20, R45, c[0x0][0x200], R20 ;  /* 0x000080002d148a25 */ /* 0x000fe200078e0014 */
[----:B--2---:R-:W-:Y:S02]  /*0c90*/  PRMT R22, RZ, 0x7610, R22 ;  /* 0x00007610ff167816 */ /* 0x004fe40000000016 */
[----:B------:R-:W-:Y:S02]  /*0ca0*/  IADD3 R11, R11, R51, RZ ;  /* 0x000000330b0b7210 */ /* 0x000fe40007ffe0ff */
[----:B------:R-:W-:Y:S01]  /*0cb0*/  @!P0 IADD3 R21, R51, R21, RZ ;  /* 0x0000001533158210 */ /* 0x000fe20007ffe0ff */
[----:B------:R-:W-:Y:S02]  /*0cc0*/  IMAD R51, R47, c[0x0][0x208], RZ ;  /* 0x000082002f337a24 */ /* 0x000fe400078e02ff */
[----:B------:R-:W-:-:S04]  /*0cd0*/  IMAD.WIDE.U32 R10, R48, c[0x0][0x208], R10 ;  /* 0x00008200300a7a25 */ /* 0x000fc800078e000a */
[----:B---3--:R-:W-:Y:S01]  /*0ce0*/  @!P0 IMAD.WIDE.U32 R8, R48, c[0x0][0x208], R20 ;  /* 0x0000820030088a25 */ /* 0x008fe200078e0014 */
[----:B------:R-:W-:Y:S02]  /*0cf0*/  IADD3 R6, P6, R49, R10, RZ ;  /* 0x0000000a31067210 */ /* 0x000fe40007fde0ff */
[----:B------:R-:W-:Y:S01]  /*0d00*/  LEA R21, P5, R32, c[0x0][0x258], 0x1 ;  /* 0x0000960020157a11 */ /* 0x000fe200078a08ff */
[----:B------:R-:W-:Y:S01]  /*0d10*/  IMAD R51, R48, c[0x0][0x20c], R51 ;  /* 0x0000830030337a24 */ /* 0x000fe200078e0233 */
[----:B------:R-:W-:-:S04]  /*0d20*/  @!P0 IADD3 R10, P4, R32, R8, RZ ;  /* 0x00000008200a8210 */ /* 0x000fc80007f9e0ff */
[----:B------:R-:W-:Y:S02]  /*0d30*/  @!P0 IADD3.X R23, R29, R9, R51, P4, !PT ;  /* 0x000000091d178210 */ /* 0x000fe400027fe433 */
[----:B------:R-:W-:Y:S02]  /*0d40*/  LEA.HI.X R9, R32, c[0x0][0x25c], R29, 0x1, P5 ;  /* 0x0000970020097a11 */ /* 0x000fe400028f0c1d */
[----:B------:R-:W-:Y:S02]  /*0d50*/  IADD3.X R11, R50, R51, R11, P6, !PT ;  /* 0x00000033320b7210 */ /* 0x000fe400037fe40b */
[----:B------:R-:W-:Y:S02]  /*0d60*/  LEA R20, P5, R6, R21, 0x1 ;  /* 0x0000001506147211 */ /* 0x000fe400078a08ff */
[----:B------:R-:W-:Y:S02]  /*0d70*/  @!P0 LEA R8, P4, R10, c[0x0][0x258], 0x1 ;  /* 0x000096000a088a11 */ /* 0x000fe400078808ff */
[----:B------:R-:W-:-:S02]  /*0d80*/  LEA.HI.X R21, R6, R9, R11, 0x1, P5 ;  /* 0x0000000906157211 */ /* 0x000fc400028f0c0b */
[----:B------:R-:W-:Y:S02]  /*0d90*/  @!P0 LEA.HI.X R9, R10, c[0x0][0x25c], R23, 0x1, P4 ;  /* 0x000097000a098a11 */ /* 0x000fe400020f0c17 */
[----:B------:R-:W-:Y:S02]  /*0da0*/  PRMT R10, RZ, 0x7610, R10 ;  /* 0x00007610ff0a7816 */ /* 0x000fe4000000000a */
[----:B------:R-:W-:Y:S01]  /*0db0*/  PRMT R56, RZ, 0x7610, R56 ;  /* 0x00007610ff387816 */ /* 0x000fe20000000038 */
[----:B----4-:R0:W-:Y:S04]  /*0dc0*/  STS.U16 [R25], R52 ;  /* 0x0000003419007388 */ /* 0x0101e80000000400 */
[----:B------:R-:W-:Y:S04]  /*0dd0*/  STS.U16 [R25+0x40], R58 ;  /* 0x0000403a19007388 */ /* 0x000fe80000000400 */
[----:B------:R-:W-:Y:S04]  /*0de0*/  STS.U16 [R25+0x80], R60 ;  /* 0x0000803c19007388 */ /* 0x000fe80000000400 */
[----:B------:R-:W-:Y:S01]  /*0df0*/  STS.U16 [R25+0xc0], R62 ;  /* 0x0000c03e19007388 */ /* 0x000fe20000000400 */
[----:B------:R-:W-:-:S06]  /*0e00*/  NOP ;  /* 0x0000000000007918 */ /* 0x000fcc0000000000 */
[----:B------:R-:W1:Y:S04]  /*0e10*/  LDS.64 R66, [R36.X8] ;  /* 0x0000000024427984 */ /* 0x000e680000008a00 */
[----:B------:R-:W-:Y:S01]  /*0e20*/  BAR.SYNC.DEFER_BLOCKING 0x0 ;  /* 0x0000000000007b1d */ /* 0x000fe20000010000 */
[----:B0-----:R-:W-:-:S05]  /*0e30*/  PRMT R52, RZ, 0x7610, R52 ;  /* 0x00007610ff347816 */ /* 0x001fca0000000034 */
[----:B------:R-:W2:Y:S04]  /*0e40*/  @!P0 LDG.E.U16 R10, [R8.64] ;  /* 0x00000006080a8981 */ /* 0x000ea8000c1e1500 */
[----:B------:R0:W3:Y:S04]  /*0e50*/  @!P3 LDG.E.U16 R22, [R20.64+-0xc0] ;  /* 0xffff40061416b981 */ /* 0x0000e8000c1e1500 */
[----:B------:R0:W4:Y:S04]  /*0e60*/  @!P2 LDG.E.U16 R56, [R20.64+-0x80] ;  /* 0xffff80061438a981 */ /* 0x000128000c1e1500 */
[----:B------:R0:W4:Y:S01]  /*0e70*/  @!P1 LDG.E.U16 R52, [R20.64+-0x40] ;  /* 0xffffc00614349981 */ /* 0x000122000c1e1500 */
[--C-:B-1----:R-:W-:Y:S01]  /*0e80*/  HADD2.F32 R11, -RZ, R67.reuse.H0_H0 ;  /* 0x20000043ff0b7230 */ /* 0x102fe20000004100 */
[----:B------:R-:W-:Y:S01]  /*0e90*/  ISETP.NE.AND P6, PT, R38, RZ, PT ;  /* 0x000000ff2600720c */ /* 0x000fe20003fc5270 */
[----:B------:R-:W-:Y:S01]  /*0ea0*/  HADD2.F32 R23, -RZ, R67.H1_H1 ;  /* 0x30000043ff177230 */ /* 0x000fe20000004100 */
[----:B------:R-:W-:Y:S01]  /*0eb0*/  BSSY B0, `(.L_x_13038) ;  /* 0x0000060000007945 */ /* 0x000fe20003800000 */
[----:B------:R-:W-:-:S02]  /*0ec0*/  HADD2.F32 R54, -RZ, R66.H0_H0 ;  /* 0x20000042ff367230 */ /* 0x000fc40000004100 */
[----:B------:R-:W-:Y:S02]  /*0ed0*/  HADD2.F32 R6, -RZ, R66.H1_H1 ;  /* 0x30000042ff067230 */ /* 0x000fe40000004100 */
[----:B------:R-:W-:Y:S01]  /*0ee0*/  HADD2.F32 R75, -RZ, R3.H0_H0 ;  /* 0x20000003ff4b7230 */ /* 0x000fe20000004100 */
[----:B0-----:R-:W-:Y:S02]  /*0ef0*/  FMUL.FTZ R21, R11, -1.4426950216293334961 ;  /* 0xbfb8aa3b0b157820 */ /* 0x001fe40000410000 */
[----:B------:R-:W-:Y:S02]  /*0f00*/  FMUL.FTZ R51, R54, -1.4426950216293334961 ;  /* 0xbfb8aa3b36337820 */ /* 0x000fe40000410000 */
[----:B------:R-:W-:Y:S02]  /*0f10*/  FMUL.FTZ R53, R6, -1.4426950216293334961 ;  /* 0xbfb8aa3b06357820 */ /* 0x000fe40000410000 */
[----:B------:R-:W-:Y:S08]  /*0f20*/  MUFU.EX2 R21, R21 ;  /* 0x0000001500157308 */ /* 0x000ff00000000800 */
[----:B------:R-:W-:Y:S08]  /*0f30*/  MUFU.EX2 R51, R51 ;  /* 0x0000003300337308 */ /* 0x000ff00000000800 */
[----:B------:R-:W0:Y:S02]  /*0f40*/  MUFU.EX2 R53, R53 ;  /* 0x0000003500357308 */ /* 0x000e240000000800 */
[----:B0-----:R-:W-:Y:S01]  /*0f50*/  FADD.FTZ R20, R53, 1 ;  /* 0x3f80000035147421 */ /* 0x001fe20000010000 */
[----:B------:R-:W-:-:S05]  /*0f60*/  HADD2.F32 R53, -RZ, R2.H1_H1 ;  /* 0x30000002ff357230 */ /* 0x000fca0000004100 */
[----:B------:R-:W-:Y:S01]  /*0f70*/  MUFU.RCP R61, R20 ;  /* 0x00000014003d7308 */ /* 0x000fe20000001000 */
[----:B--2---:R0:W-:Y:S04]  /*0f80*/  STS.U16 [R25], R10 ;  /* 0x0000000a19007388 */ /* 0x0041e80000000400 */
[----:B---3--:R1:W-:Y:S04]  /*0f90*/  STS.U16 [R25+0x40], R22 ;  /* 0x0000401619007388 */ /* 0x0083e80000000400 */
[----:B----4-:R2:W-:Y:S01]  /*0fa0*/  STS.U16 [R25+0x80], R56 ;  /* 0x0000803819007388 */ /* 0x0105e20000000400 */
[----:B0-----:R-:W-:Y:S01]  /*0fb0*/  FADD.FTZ R10, R51, 1 ;  /* 0x3f800000330a7421 */ /* 0x001fe20000010000 */
[----:B------:R-:W-:-:S02]  /*0fc0*/  HADD2.F32 R51, -RZ, R3.H1_H1 ;  /* 0x30000003ff337230 */ /* 0x000fc40000004100 */
[----:B------:R0:W-:Y:S01]  /*0fd0*/  STS.U16 [R25+0xc0], R52 ;  /* 0x0000c03419007388 */ /* 0x0001e20000000400 */
[----:B------:R-:W-:-:S06]  /*0fe0*/  NOP ;  /* 0x0000000000007918 */ /* 0x000fcc0000000000 */
[----:B-1----:R-:W-:Y:S01]  /*0ff0*/  FMUL.FTZ R22, R23, -1.4426950216293334961 ;  /* 0xbfb8aa3b17167820 */ /* 0x002fe20000410000 */
[----:B------:R-:W1:Y:S01]  /*1000*/  LDS.64 R8, [R36.X8] ;  /* 0x0000000024087984 */ /* 0x000e620000008a00 */
[----:B--2---:R-:W-:Y:S01]  /*1010*/  FADD.FTZ R56, R21, 1 ;  /* 0x3f80000015387421 */ /* 0x004fe20000010000 */
[----:B------:R-:W2:Y:S01]  /*1020*/  MUFU.RCP R55, R10 ;  /* 0x0000000a00377308 */ /* 0x000ea20000001000 */
[----:B0-----:R-:W-:-:S07]  /*1030*/  HADD2.F32 R52, -RZ, R2.H0_H0 ;  /* 0x20000002ff347230 */ /* 0x001fce0000004100 */
[----:B------:R-:W0:Y:S08]  /*1040*/  MUFU.EX2 R22, R22 ;  /* 0x0000001600167308 */ /* 0x000e300000000800 */
[----:B------:R-:W3:Y:S01]  /*1050*/  MUFU.RCP R58, R56 ;  /* 0x00000038003a7308 */ /* 0x000ee20000001000 */
[----:B--2---:R-:W-:-:S04]  /*1060*/  FADD.FTZ R3, -R55, 1 ;  /* 0x3f80000037037421 */ /* 0x004fc80000010100 */
[----:B------:R-:W-:Y:S02]  /*1070*/  FFMA.FTZ R3, R54, R3, 1 ;  /* 0x3f80000036037423 */ /* 0x000fe40000010003 */
[----:B0-----:R-:W-:-:S04]  /*1080*/  FADD.FTZ R57, R22, 1 ;  /* 0x3f80000016397421 */ /* 0x001fc80000010000 */
[----:B------:R-:W0:Y:S01]  /*1090*/  MUFU.RCP R60, R57 ;  /* 0x00000039003c7308 */ /* 0x000e220000001000 */
[----:B---3--:R-:W-:-:S04]  /*10a0*/  FADD.FTZ R2, -R58, 1 ;  /* 0x3f8000003a027421 */ /* 0x008fc80000010100 */
[----:B------:R-:W-:Y:S01]  /*10b0*/  FFMA.FTZ R56, R11, R2, 1 ;  /* 0x3f8000000b387423 */ /* 0x000fe20000010002 */
[--C-:B-1----:R-:W-:Y:S02]  /*10c0*/  HADD2.F32 R21, -RZ, R8.reuse.H0_H0 ;  /* 0x20000008ff157230 */ /* 0x102fe40000004100 */
[----:B------:R-:W-:Y:S02]  /*10d0*/  HADD2.F32 R22, -RZ, R8.H1_H1 ;  /* 0x30000008ff167230 */ /* 0x000fe40000004100 */
[--C-:B------:R-:W-:Y:S01]  /*10e0*/  HADD2.F32 R10, -RZ, R9.reuse.H0_H0 ;  /* 0x20000009ff0a7230 */ /* 0x100fe20000004100 */
[----:B------:R-:W-:Y:S01]  /*10f0*/  FMUL.FTZ R2, R52, R21 ;  /* 0x0000001534027220 */ /* 0x000fe20000410000 */
[----:B------:R-:W-:Y:S01]  /*1100*/  HADD2.F32 R20, -RZ, R9.H1_H1 ;  /* 0x30000009ff147230 */ /* 0x000fe20000004100 */
[----:B0-----:R-:W-:Y:S02]  /*1110*/  FADD.FTZ R8, -R60, 1 ;  /* 0x3f8000003c087421 */ /* 0x001fe40000010100 */
[----:B------:R-:W-:-:S02]  /*1120*/  FADD.FTZ R9, -R61, 1 ;  /* 0x3f8000003d097421 */ /* 0x000fc40000010100 */
[----:B------:R-:W-:Y:S02]  /*1130*/  FFMA.FTZ R62, R23, R8, 1 ;  /* 0x3f800000173e7423 */ /* 0x000fe40000010008 */
        /* <DEDUP_REMOVED lines=13> */
[----:B------:R-:W-:Y:S01]  /*1210*/  IMAD R8, R43, c[0x0][0x2e8], RZ ;  /* 0x0000ba002b087a24 */ /* 0x000fe200078e02ff */
[----:B------:R-:W-:Y:S01]  /*1220*/  P2R R2, PR, RZ, 0x40 ;  /* 0x00000040ff027803 */ /* 0x000fe20000000000 */
[----:B------:R-:W-:Y:S01]  /*1230*/  IMAD R57, R47, c[0x0][0x2f0], RZ ;  /* 0x0000bc002f397a24 */ /* 0x000fe200078e02ff */
[----:B------:R-:W-:Y:S01]  /*1240*/  F2FP.PACK_AB R73, R59, R56 ;  /* 0x000000383b49723e */ /* 0x000fe200000000ff */
[----:B------:R-:W-:Y:S01]  /*1250*/  BAR.SYNC.DEFER_BLOCKING 0x0 ;  /* 0x0000000000007b1d */ /* 0x000fe20000010000 */
[----:B------:R-:W-:-:S04]  /*1260*/  IMAD.WIDE.U32 R2, R45, c[0x0][0x2e8], RZ ;  /* 0x0000ba002d027a25 */ /* 0x000fc800078e00ff */
[----:B------:R-:W-:Y:S01]  /*1270*/  IMAD R59, R48, c[0x0][0x2f4], R57 ;  /* 0x0000bd00303b7a24 */ /* 0x000fe200078e0239 */
[----:B------:R-:W-:Y:S01]  /*1280*/  LEA R57, P4, R32, c[0x0][0x338], 0x1 ;  /* 0x0000ce0020397a11 */ /* 0x000fe200078808ff */
[----:B------:R0:W-:Y:S01]  /*1290*/  STS.64 [R36.X8], R72 ;  /* 0x0000004824007388 */ /* 0x0001e20000008a00 */
[----:B------:R-:W-:-:S06]  /*12a0*/  NOP ;  /* 0x0000000000007918 */ /* 0x000fcc0000000000 */
[----:B------:R-:W-:Y:S04]  /*12b0*/  LDS.U16 R63, [R25] ;  /* 0x00000000193f7984 */ /* 0x000fe80000000400 */
[----:B------:R-:W-:Y:S01]  /*12c0*/  LDS.U16 R67, [R25+0x40] ;  /* 0x0000400019437984 */ /* 0x000fe20000000400 */
[----:B0-----:R-:W-:-:S03]  /*12d0*/  IMAD R73, R45, c[0x0][0x2ec], R8 ;  /* 0x0000bb002d497a24 */ /* 0x001fc600078e0208 */
[----:B------:R-:W-:Y:S02]  /*12e0*/  LDS.U16 R69, [R25+0x80] ;  /* 0x0000800019457984 */ /* 0x000fe40000000400 */
[----:B------:R-:W-:Y:S02]  /*12f0*/  IADD3 R3, R3, R73, RZ ;  /* 0x0000004903037210 */ /* 0x000fe40007ffe0ff */
[----:B------:R-:W-:Y:S03]  /*1300*/  LDS.U16 R71, [R25+0xc0] ;  /* 0x0000c00019477984 */ /* 0x000fe60000000400 */
[----:B------:R-:W-:Y:S01]  /*1310*/  IMAD.WIDE.U32 R2, R48, c[0x0][0x2f0], R2 ;  /* 0x0000bc0030027a25 */ /* 0x000fe200078e0002 */
[----:B------:R-:W-:Y:S04]  /*1320*/  @!P6 STS [0x100], R7 ;  /* 0x00010007ff00e388 */ /* 0x000fe80000000800 */
[----:B------:R-:W-:Y:S01]  /*1330*/  BAR.SYNC.DEFER_BLOCKING 0x0 ;  /* 0x0000000000007b1d */ /* 0x000fe20000010000 */
[----:B------:R-:W-:-:S04]  /*1340*/  IADD3 R56, P0, R49, R2, RZ ;  /* 0x0000000231387210 */ /* 0x000fc80007f1e0ff */
[----:B------:R-:W-:Y:S01]  /*1350*/  IADD3.X R3, R50, R59, R3, P0, !PT ;  /* 0x0000003b32037210 */ /* 0x000fe200007fe403 */
[----:B------:R-:W-:Y:S01]  /*1360*/  FMUL.FTZ R59, R54, R55 ;  /* 0x00000037363b7220 */ /* 0x000fe20000410000 */
[----:B------:R-:W-:Y:S01]  /*1370*/  LEA R8, P5, R56, R57, 0x1 ;  /* 0x0000003938087211 */ /* 0x000fe200078a08ff */
[----:B------:R-:W0:Y:S02]  /*1380*/  LDS R9, [0x100] ;  /* 0x00010000ff097984 */ /* 0x000e240000000800 */
[-C--:B0-----:R-:W-:Y:S02]  /*1390*/  ISETP.GE.AND P3, PT, R32, R9.reuse, PT ;  /* 0x000000092000720c */ /* 0x081fe40003f66270 */
[-C--:B------:R-:W-:Y:S02]  /*13a0*/  ISETP.GE.AND P2, PT, R27, R9.reuse, PT ;  /* 0x000000091b00720c */ /* 0x080fe40003f46270 */
[-C--:B------:R-:W-:Y:S02]  /*13b0*/  ISETP.GE.AND P1, PT, R28, R9.reuse, PT ;  /* 0x000000091c00720c */ /* 0x080fe40003f26270 */
[----:B------:R-:W-:-:S02]  /*13c0*/  ISETP.GE.AND P0, PT, R26, R9, PT ;  /* 0x000000091a00720c */ /* 0x000fc40003f06270 */
[C---:B------:R-:W-:Y:S02]  /*13d0*/  LEA.HI.X R9, R32.reuse, c[0x0][0x33c], R29, 0x1, P4 ;  /* 0x0000cf0020097a11 */ /* 0x040fe400020f0c1d */
[----:B------:R-:W-:Y:S02]  /*13e0*/  IADD3 R2, P4, R32, R12, RZ ;  /* 0x0000000c20027210 */ /* 0x000fe40007f9e0ff */
[----:B------:R-:W-:Y:S02]  /*13f0*/  LEA.HI.X R9, R56, R9, R3, 0x1, P5 ;  /* 0x0000000938097211 */ /* 0x000fe400028f0c03 */
[----:B------:R-:W-:Y:S01]  /*1400*/  IADD3.X R3, R29, R13, RZ, P4, !PT ;  /* 0x0000000d1d037210 */ /* 0x000fe200027fe4ff */
        /* <DEDUP_REMOVED lines=10> */
.L_x_13039:
[----:B------:R-:W-:Y:S05]  /*14b0*/  BSYNC B0 ;  /* 0x0000000000007941 */ /* 0x000fea0003800000 */
.L_x_13038:
[----:B------:R-:W-:Y:S01]  /*14c0*/  @!P0 STG.E.U16 [R8.64+-0x40], R71 ;  /* 0xffffc04708008986 */ /* 0x000fe2000c101506 */
[----:B------:R-:W-:Y:S01]  /*14d0*/  ISETP.NE.U32.AND P0, PT, RZ, c[0x0][0x270], PT ;  /* 0x00009c00ff007a0c */ /* 0x000fe20003f05070 */
[----:B------:R-:W-:Y:S01]  /*14e0*/  FMUL.FTZ R6, R6, R61 ;  /* 0x0000003d06067220 */ /* 0x000fe20000410000 */
[--C-:B------:R-:W-:Y:S01]  /*14f0*/  HADD2.F32 R55, -RZ, R5.reuse.H0_H0 ;  /* 0x20000005ff377230 */ /* 0x100fe20000004100 */
[----:B0-----:R-:W-:Y:S01]  /*1500*/  FMUL.FTZ R57, R11, R58 ;  /* 0x0000003a0b397220 */ /* 0x001fe20000410000 */
[----:B------:R-:W-:Y:S01]  /*1510*/  ISETP.NE.AND.EX P0, PT, RZ, c[0x0][0x274], PT, P0 ;  /* 0x00009d00ff007a0c */ /* 0x000fe20003f05300 */
[----:B------:R-:W-:Y:S01]  /*1520*/  FMUL.FTZ R61, R23, R60 ;  /* 0x0000003c173d7220 */ /* 0x000fe20000410000 */
[--C-:B------:R-:W-:Y:S01]  /*1530*/  HADD2.F32 R11, -RZ, R4.reuse.H0_H0 ;  /* 0x20000004ff0b7230 */ /* 0x100fe20000004100 */
[----:B------:R-:W-:Y:S01]  /*1540*/  @!P2 STG.E.U16 [R8.64+-0x80], R69 ;  /* 0xffff80450800a986 */ /* 0x000fe2000c101506 */
[----:B------:R-:W-:Y:S01]  /*1550*/  HADD2.F32 R23, -RZ, R4.H1_H1 ;  /* 0x30000004ff177230 */ /* 0x000fe20000004100 */
[--C-:B-----5:R-:W-:Y:S01]  /*1560*/  FADD.FTZ R58, R55, R44.reuse ;  /* 0x0000002c373a7221 */ /* 0x120fe20000010000 */
[----:B------:R-:W-:Y:S01]  /*1570*/  HADD2.F32 R5, -RZ, R5.H1_H1 ;  /* 0x30000005ff057230 */ /* 0x000fe20000004100 */
[----:B------:R0:W-:Y:S01]  /*1580*/  @!P1 STG.E.U16 [R8.64+-0xc0], R67 ;  /* 0xffff404308009986 */ /* 0x0001e2000c101506 */
[----:B------:R-:W-:-:S02]  /*1590*/  FADD.FTZ R54, R11, R44 ;  /* 0x0000002c0b367221 */ /* 0x000fc40000010000 */
[--C-:B------:R-:W-:Y:S02]  /*15a0*/  FADD.FTZ R56, R23, R44.reuse ;  /* 0x0000002c17387221 */ /* 0x100fe40000010000 */
[----:B------:R-:W-:Y:S02]  /*15b0*/  FADD.FTZ R60, R5, R44 ;  /* 0x0000002c053c7221 */ /* 0x000fe40000010000 */
[----:B------:R-:W-:Y:S02]  /*15c0*/  FMUL.FTZ R77, R52, R59 ;  /* 0x0000003b344d7220 */ /* 0x000fe40000410000 */
[----:B------:R-:W-:Y:S02]  /*15d0*/  FMUL.FTZ R75, R75, R57 ;  /* 0x000000394b4b7220 */ /* 0x000fe40000410000 */
[----:B------:R-:W-:Y:S02]  /*15e0*/  FMUL.FTZ R11, R51, R61 ;  /* 0x0000003d330b7220 */ /* 0x000fe40000410000 */
[----:B0-----:R-:W-:Y:S01]  /*15f0*/  FMUL.FTZ R9, R53, R6 ;  /* 0x0000000635097220 */ /* 0x001fe20000410000 */
        /* <DEDUP_REMOVED lines=8> */
[----:B------:R-:W-:Y:S02]  /*1680*/  IMAD R6, R43, c[0x0][0x210], RZ ;  /* 0x000084002b067a24 */ /* 0x000fe400078e02ff */
[----:B------:R-:W-:Y:S01]  /*1690*/  IMAD.WIDE.U32 R4, R45, c[0x0][0x210], RZ ;  /* 0x000084002d047a25 */ /* 0x000fe200078e00ff */
[----:B------:R-:W-:-:S03]  /*16a0*/  F2FP.PACK_AB R63, R61, R10 ;  /* 0x0000000a3d3f723e */ /* 0x000fc600000000ff */
[----:B------:R-:W-:Y:S02]  /*16b0*/  IMAD R57, R45, c[0x0][0x214], R6 ;  /* 0x000085002d397a24 */ /* 0x000fe400078e0206 */
[----:B------:R-:W-:-:S03]  /*16c0*/  IMAD R59, R47, c[0x0][0x218], RZ ;  /* 0x000086002f3b7a24 */ /* 0x000fc600078e02ff */
[----:B------:R-:W-:Y:S01]  /*16d0*/  IADD3 R5, R5, R57, RZ ;  /* 0x0000003905057210 */ /* 0x000fe20007ffe0ff */
[----:B------:R-:W-:Y:S01]  /*16e0*/  IMAD R59, R48, c[0x0][0x21c], R59 ;  /* 0x00008700303b7a24 */ /* 0x000fe200078e023b */
[----:B------:R-:W-:Y:S01]  /*16f0*/  STS.64 [R36.X8], R62 ;  /* 0x0000003e24007388 */ /* 0x000fe20000008a00 */
[----:B------:R-:W-:-:S06]  /*1700*/  NOP ;  /* 0x0000000000007918 */ /* 0x000fcc0000000000 */
[----:B------:R-:W-:Y:S01]  /*1710*/  LDS.U16 R23, [R25] ;  /* 0x0000000019177984 */ /* 0x000fe20000000400 */
[----:B------:R-:W-:-:S03]  /*1720*/  IMAD.WIDE.U32 R4, R48, c[0x0][0x218], R4 ;  /* 0x0000860030047a25 */ /* 0x000fc600078e0004 */
[----:B------:R-:W-:Y:S02]  /*1730*/  LDS.U16 R51, [R25+0x40] ;  /* 0x0000400019337984 */ /* 0x000fe40000000400 */
[----:B------:R-:W-:Y:S02]  /*1740*/  IADD3 R4, P0, R49, R4, RZ ;  /* 0x0000000431047210 */ /* 0x000fe40007f1e0ff */
[----:B------:R-:W-:Y:S02]  /*1750*/  LDS.U16 R53, [R25+0x80] ;  /* 0x0000800019357984 */ /* 0x000fe40000000400 */
[----:B------:R-:W-:Y:S02]  /*1760*/  IADD3.X R5, R50, R59, R5, P0, !PT ;  /* 0x0000003b32057210 */ /* 0x000fe400007fe405 */
[----:B------:R-:W-:Y:S04]  /*1770*/  LDS.U16 R55, [R25+0xc0] ;  /* 0x0000c00019377984 */ /* 0x000fe80000000400 */
[----:B------:R0:W-:Y:S04]  /*1780*/  @!P6 STS [0x100], R7 ;  /* 0x00010007ff00e388 */ /* 0x0001e80000000800 */
[----:B------:R-:W-:Y:S01]  /*1790*/  BAR.SYNC.DEFER_BLOCKING 0x0 ;  /* 0x0000000000007b1d */ /* 0x000fe20000010000 */
[----:B0-----:R-:W-:-:S04]  /*17a0*/  LEA R7, P4, R32, c[0x0][0x270], 0x1 ;  /* 0x00009c0020077a11 */ /* 0x001fc800078808ff */
[----:B------:R-:W-:Y:S02]  /*17b0*/  LEA.HI.X R6, R32, c[0x0][0x274], R29, 0x1, P4 ;  /* 0x00009d0020067a11 */ /* 0x000fe400020f0c1d */
[----:B------:R-:W-:Y:S01]  /*17c0*/  LEA R20, P4, R4, R7, 0x1 ;  /* 0x0000000704147211 */ /* 0x000fe200078808ff */
[----:B------:R-:W0:Y:S02]  /*17d0*/  LDS R21, [0x100] ;  /* 0x00010000ff157984 */ /* 0x000e240000000800 */
[-C--:B0-----:R-:W-:Y:S02]  /*17e0*/  ISETP.GE.AND P3, PT, R32, R21.reuse, PT ;  /* 0x000000152000720c */ /* 0x081fe40003f66270 */
[-C--:B------:R-:W-:Y:S02]  /*17f0*/  ISETP.GE.AND P0, PT, R28, R21.reuse, PT ;  /* 0x000000151c00720c */ /* 0x080fe40003f06270 */
[-C--:B------:R-:W-:Y:S02]  /*1800*/  ISETP.GE.AND P1, PT, R27, R21.reuse, PT ;  /* 0x000000151b00720c */ /* 0x080fe40003f26270 */
[----:B------:R-:W-:-:S02]  /*1810*/  ISETP.GE.AND P2, PT, R26, R21, PT ;  /* 0x000000151a00720c */ /* 0x000fc40003f46270 */
[----:B------:R-:W-:-:S05]  /*1820*/  LEA.HI.X R21, R4, R6, R5, 0x1, P4 ;  /* 0x0000000604157211 */ /* 0x000fca00020f0c05 */
        /* <DEDUP_REMOVED lines=12> */
.L_x_13042:
[----:B------:R-:W-:Y:S05]  /*18f0*/  BSYNC B0 ;  /* 0x0000000000007941 */ /* 0x000fea0003800000 */
.L_x_13041:
[----:B------:R1:W-:Y:S04]  /*1900*/  @!P0 STG.E.U16 [R20.64+-0xc0], R51 ;  /* 0xffff403314008986 */ /* 0x0003e8000c101506 */
[----:B------:R1:W-:Y:S04]  /*1910*/  @!P1 STG.E.U16 [R20.64+-0x80], R53 ;  /* 0xffff803514009986 */ /* 0x0003e8000c101506 */
[----:B------:R1:W-:Y:S02]  /*1920*/  @!P2 STG.E.U16 [R20.64+-0x40], R55 ;  /* 0xffffc0371400a986 */ /* 0x0003e4000c101506 */
.L_x_13040:
[--C-:B------:R-:W-:Y:S01]  /*1930*/  HADD2.F32 R4, -RZ, R64.reuse.H0_H0 ;  /* 0x20000040ff047230 */ /* 0x100fe20000004100 */
[----:B------:R-:W-:Y:S01]  /*1940*/  BAR.SYNC.DEFER_BLOCKING 0x0 ;  /* 0x0000000000007b1d */ /* 0x000fe20000010000 */
[----:B------:R-:W-:Y:S01]  /*1950*/  HADD2.F32 R5, -RZ, R64.H1_H1 ;  /* 0x30000040ff057230 */ /* 0x000fe20000004100 */
[----:B------:R-:W-:Y:S01]  /*1960*/  HFMA2.MMA R78, -RZ, RZ, 0, 0 ;  /* 0x00000000ff4e7435 */ /* 0x000fe200000001ff */
[--C-:B0-----:R-:W-:Y:S01]  /*1970*/  HADD2.F32 R6, -RZ, R65.reuse.H0_H0 ;  /* 0x20000041ff067230 */ /* 0x101fe20000004100 */
[C---:B------:R-:W-:Y:S01]  /*1980*/  FFMA.FTZ R4, R77.reuse, R4, R42 ;  /* 0x000000044d047223 */ /* 0x040fe2000001002a */
[----:B------:R-:W-:Y:S01]  /*1990*/  HADD2.F32 R42, -RZ, R65.H1_H1 ;  /* 0x30000041ff2a7230 */ /* 0x000fe20000004100 */
[----:B------:R-:W-:Y:S01]  /*19a0*/  HFMA2.MMA R63, -RZ, RZ, 0, 0 ;  /* 0x00000000ff3f7435 */ /* 0x000fe200000001ff */
[-C--:B------:R-:W-:Y:S01]  /*19b0*/  FMUL.FTZ R57, R77, R46.reuse ;  /* 0x0000002e4d397220 */ /* 0x080fe20000410000 */
[----:B------:R-:W-:Y:S01]  /*19c0*/  MOV R61, RZ ;  /* 0x000000ff003d7202 */ /* 0x000fe20000000f00 */
[C---:B------:R-:W-:Y:S01]  /*19d0*/  FFMA.FTZ R4, R9.reuse, R5, R4 ;  /* 0x0000000509047223 */ /* 0x040fe20000010004 */
[----:B------:R-:W-:Y:S01]  /*19e0*/  MOV R5, c[0x0][0x16c] ;  /* 0x00005b0000057a02 */ /* 0x000fe20000000f00 */
[----:B------:R-:W-:Y:S01]  /*19f0*/  FMUL.FTZ R62, R9, R46 ;  /* 0x0000002e093e7220 */ /* 0x000fe20000410000 */
[----:B------:R-:W-:Y:S01]  /*1a00*/  MOV R67, RZ ;  /* 0x000000ff00437202 */ /* 0x000fe20000000f00 */
[----:B------:R-:W-:Y:S01]  /*1a10*/  FFMA.FTZ R4, R75, R6, R4 ;  /* 0x000000064b047223 */ /* 0x000fe20000010004 */
[----:B------:R-:W-:Y:S01]  /*1a20*/  ISETP.GE.AND P0, PT, R5, 0x1, PT ;  /* 0x000000010500780c */ /* 0x000fe20003f06270 */
[----:B------:R-:W-:-:S02]  /*1a30*/  FMUL.FTZ R59, R75, R46 ;  /* 0x0000002e4b3b7220 */ /* 0x000fc40000410000 */
[C---:B------:R-:W-:Y:S02]  /*1a40*/  FFMA.FTZ R42, R11.reuse, R42, R4 ;  /* 0x0000002a0b2a7223 */ /* 0x040fe40000010004 */
[----:B------:R-:W-:-:S08]  /*1a50*/  FMUL.FTZ R66, R11, R46 ;  /* 0x0000002e0b427220 */ /* 0x000fd00000410000 */
[----:B------:R-:W-:Y:S05]  /*1a60*/  @!P0 BRA `(.L_x_13043) ;  /* 0x0000263000008947 */ /* 0x000fea0003800000 */
[----:B-1----:R-:W-:Y:S01]  /*1a70*/  IMAD R51, R47, c[0x0][0x198], RZ ;  /* 0x000066002f337a24 */ /* 0x002fe200078e02ff */
[----:B------:R-:W-:Y:S01]  /*1a80*/  IADD3 R10, R31, -0x2, RZ ;  /* 0xfffffffe1f0a7810 */ /* 0x000fe20007ffe0ff */
[----:B------:R-:W-:Y:S01]  /*1a90*/  IMAD R53, R47, c[0x0][0x1b8], RZ ;  /* 0x00006e002f357a24 */ /* 0x000fe200078e02ff */
[----:B------:R-:W-:Y:S01]  /*1aa0*/  IADD3 R8, R31, -0x1, RZ ;  /* 0xffffffff1f087810 */ /* 0x000fe20007ffe0ff */
[C---:B------:R-:W-:Y:S01]  /*1ab0*/  IMAD.WIDE.U32 R6, R48.reuse, c[0x0][0x198], RZ ;  /* 0x0000660030067a25 */ /* 0x040fe200078e00ff */
[----:B------:R-:W-:Y:S01]  /*1ac0*/  MOV R99, RZ ;  /* 0x000000ff00637202 */ /* 0x000fe20000000f00 */
[----:B------:R-:W-:Y:S01]  /*1ad0*/  UMOV UR4, URZ ;  /* 0x0000003f00047c82 */ /* 0x000fe20008000000 */
[----:B------:R-:W-:Y:S01]  /*1ae0*/  MOV R73, RZ ;  /* 0x000000ff00497202 */ /* 0x000fe20000000f00 */
[----:B------:R-:W-:Y:S01]  /*1af0*/  IMAD R51, R48, c[0x0][0x19c], R51 ;  /* 0x0000670030337a24 */ /* 0x000fe200078e0233 */
[----:B------:R-:W-:Y:S01]  /*1b00*/  LEA R70, P1, R6, c[0x0][0x228], 0x3 ;  /* 0x00008a0006467a11 */ /* 0x000fe200078218ff */
[----:B------:R-:W-:-:S04]  /*1b10*/  IMAD.WIDE.U32 R4, R48, c[0x0][0x1b8], RZ ;  /* 0x00006e0030047a25 */ /* 0x000fc800078e00ff */
[----:B------:R-:W-:Y:S01]  /*1b20*/  IMAD R69, R48, c[0x0][0x1bc], R53 ;  /* 0x00006f0030457a24 */ /* 0x000fe200078e0235 */
[----:B------:R-:W-:Y:S01]  /*1b30*/  IADD3 R53, R7, R51, RZ ;  /* 0x0000003307357210 */ /* 0x000fe20007ffe0ff */
[----:B------:R-:W-:Y:S01]  /*1b40*/  IMAD R23, R47, c[0x0][0x180], RZ ;  /* 0x000060002f177a24 */ /* 0x000fe200078e02ff */
[----:B------:R-:W-:Y:S01]  /*1b50*/  LEA R72, P2, R4, c[0x0][0x230], 0x3 ;  /* 0x00008c0004487a11 */ /* 0x000fe200078418ff */
[----:B------:R-:W-:Y:S01]  /*1b60*/  IMAD R79, R10, c[0x0][0x16c], RZ ;  /* 0x00005b000a4f7a24 */ /* 0x000fe200078e02ff */
[----:B------:R-:W-:Y:S01]  /*1b70*/  LEA.HI R10, R8, R8, RZ, 0x1 ;  /* 0x00000008080a7211 */ /* 0x000fe200078f08ff */
[----:B------:R-:W-:Y:S01]  /*1b80*/  IMAD.WIDE.U32 R20, R48, c[0x0][0x180], RZ ;  /* 0x0000600030147a25 */ /* 0x000fe200078e00ff */
[----:B------:R-:W-:Y:S02]  /*1b90*/  IADD3 R51, R5, R69, RZ ;  /* 0x0000004505337210 */ /* 0x000fe40007ffe0ff */
[----:B------:R-:W-:Y:S01]  /*1ba0*/  LOP3.LUT R5, R10, 0xfffffe, RZ, 0xc0, !PT ;  /* 0x00fffffe0a057812 */ /* 0x000fe200078ec0ff */
[----:B------:R-:W-:Y:S01]  /*1bb0*/  IMAD R23, R48, c[0x0][0x184], R23 ;  /* 0x0000610030177a24 */ /* 0x000fe200078e0217 */
[----:B------:R-:W-:Y:S01]  /*1bc0*/  LEA R68, P0, R20, c[0x0][0x220], 0x3 ;  /* 0x0000880014447a11 */ /* 0x000fe200078018ff */
[----:B------:R-:W-:Y:S01]  /*1bd0*/  IMAD.WIDE R78, R79, 0x10, R18 ;  /* 0x000000104f4e7825 */ /* 0x000fe200078e0212 */
[----:B------:R-:W-:-:S02]  /*1be0*/  IADD3 R5, R8, -R5, RZ ;  /* 0x8000000508057210 */ /* 0x000fc40007ffe0ff */
[----:B------:R-:W-:Y:S01]  /*1bf0*/  IADD3 R55, R21, R23, RZ ;  /* 0x0000001715377210 */ /* 0x000fe20007ffe0ff */
[----:B------:R-:W-:Y:S01]  /*1c00*/  FADD.FTZ R77, R77, R77 ;  /* 0x0000004d4d4d7221 */ /* 0x000fe20000010000 */
[----:B------:R-:W-:Y:S01]  /*1c10*/  MOV R52, R78 ;  /* 0x0000004e00347202 */ /* 0x000fe20000000f00 */
[----:B------:R-:W-:Y:S01]  /*1c20*/  FADD.FTZ R76, R9, R9 ;  /* 0x00000009094c7221 */ /* 0x000fe20000010000 */
[----:B------:R-:W-:Y:S01]  /*1c30*/  LEA.HI.X R55, R20, c[0x0][0x224], R55, 0x3, P0 ;  /* 0x0000890014377a11 */ /* 0x000fe200000f1c37 */
[----:B------:R-:W-:Y:S01]  /*1c40*/  FADD.FTZ R75, R75, R75 ;  /* 0x0000004b4b4b7221 */ /* 0x000fe20000010000 */
[----:B------:R-:W-:Y:S01]  /*1c50*/  LEA.HI.X R53, R6, c[0x0][0x22c], R53, 0x3, P1 ;  /* 0x00008b0006357a11 */ /* 0x000fe200008f1c35 */
[----:B------:R-:W-:Y:S01]  /*1c60*/  FADD.FTZ R74, R11, R11 ;  /* 0x0000000b0b4a7221 */ /* 0x000fe20000010000 */
[----:B------:R-:W-:Y:S02]  /*1c70*/  LEA.HI.X R51, R4, c[0x0][0x234], R51, 0x3, P2 ;  /* 0x00008d0004337a11 */ /* 0x000fe400010f1c33 */
[----:B------:R-:W-:-:S02]  /*1c80*/  MOV R78, RZ ;  /* 0x000000ff004e7202 */ /* 0x000fc40000000f00 */
[----:B------:R-:W-:Y:S02]  /*1c90*/  SHF.L.U32 R71, R5, 0x8, RZ ;  /* 0x0000000805477819 */ /* 0x000fe400000006ff */
.L_x_13058:
[----:B------:R-:W-:-:S05]  /*1ca0*/  MOV R69, R55 ;  /* 0x0000003700457202 */ /* 0x000fca0000000f00 */
[----:B------:R-:W2:Y:S01]  /*1cb0*/  LDG.E.64 R20, [R68.64] ;  /* 0x0000000644147981 */ /* 0x000ea2000c1e1b00 */
[----:B------:R-:W-:Y:S01]  /*1cc0*/  ISETP.NE.AND P0, PT, R38, RZ, PT ;  /* 0x000000ff2600720c */ /* 0x000fe20003f05270 */
[----:B------:R-:W-:Y:S01]  /*1cd0*/  CS2R R10, SRZ ;  /* 0x00000000000a7805 */ /* 0x000fe2000001ff00 */
[----:B------:R-:W-:-:S04]  /*1ce0*/  ISETP.GT.AND P1, PT, R31, 0x1, PT ;  /* 0x000000011f00780c */ /* 0x000fc80003f24270 */
[----:B------:R-:W-:-:S13]  /*1cf0*/  ISETP.EQ.AND P1, PT, R98, RZ, P1 ;  /* 0x000000ff6200720c */ /* 0x000fda0000f22270 */
[----:B------:R-:W-:Y:S01]  /*1d00*/  @P1 MOV R23, R79 ;  /* 0x0000004f00171202 */ /* 0x000fe20000000f00 */
[----:B------:R-:W-:Y:S01]  /*1d10*/  BSSY B0, `(.L_x_13044) ;  /* 0x000005c000007945 */ /* 0x000fe20003800000 */
[----:B--2---:R-:W-:Y:S02]  /*1d20*/  FMUL.FTZ R81, R20, 1.4426950216293334961 ;  /* 0x3fb8aa3b14517820 */ /* 0x004fe40000410000 */
[C---:B------:R-:W-:Y:S02]  /*1d30*/  FMUL.FTZ R4, R54.reuse, R21 ;  /* 0x0000001536047220 */ /* 0x040fe40000410000 */
[----:B------:R-:W-:Y:S02]  /*1d40*/  FMUL.FTZ R5, R54, R81 ;  /* 0x0000005136057220 */ /* 0x000fe40000410000 */
[----:B------:R-:W-:Y:S01]  /*1d50*/  FMUL.RZ R7, R4, 0.15915493667125701904 ;  /* 0x3e22f98304077820 */ /* 0x000fe2000040c000 */
[----:B------:R-:W-:-:S03]  /*1d60*/  IADD3 R4, R38, 0x200, RZ ;  /* 0x0000020026047810 */ /* 0x000fc60007ffe0ff */
[----:B------:R-:W-:Y:S01]  /*1d70*/  MUFU.EX2 R5, R5 ;  /* 0x0000000500057308 */ /* 0x000fe20000000800 */
[----:B------:R-:W-:Y:S02]  /*1d80*/  SEL R22, R71, R4, !P0 ;  /* 0x0000000447167207 */ /* 0x000fe40004000000 */
[----:B------:R-:W-:-:S05]  /*1d90*/  MOV R4, R70 ;  /* 0x0000004600047202 */ /* 0x000fca0000000f00 */
[----:B------:R-:W0:Y:S08]  /*1da0*/  MUFU.COS R8, R7 ;  /* 0x0000000700087308 */ /* 0x000e300000000000 */
[----:B------:R1:W2:Y:S01]  /*1db0*/  MUFU.SIN R6, R7 ;  /* 0x0000000700067308 */ /* 0x0002a20000000400 */
[C---:B0-----:R-:W-:Y:S01]  /*1dc0*/  FMUL.FTZ R8, R5.reuse, R8 ;  /* 0x0000000805087220 */ /* 0x041fe20000410000 */
[----:B-1----:R-:W-:Y:S01]  /*1dd0*/  MOV R7, R51 ;  /* 0x0000003300077202 */ /* 0x002fe20000000f00 */
[----:B--2---:R-:W-:Y:S01]  /*1de0*/  FMUL.FTZ R9, R5, R6 ;  /* 0x0000000605097220 */ /* 0x004fe20000410000 */
[----:B------:R-:W-:-:S02]  /*1df0*/  MOV R5, R53 ;  /* 0x0000003500057202 */ /* 0x000fc40000000f00 */
[----:B------:R-:W-:Y:S02]  /*1e00*/  MOV R6, R72 ;  /* 0x0000004800067202 */ /* 0x000fe40000000f00 */
[----:B------:R0:W-:Y:S04]  /*1e10*/  STS.64 [R22.X8+0x560], R8 ;  /* 0x0005600816007388 */ /* 0x0001e80000008a00 */
[----:B------:R-:W5:Y:S04]  /*1e20*/  LDG.E.64 R4, [R4.64] ;  /* 0x0000000604047981 */ /* 0x000f68000c1e1b00 */
[----:B------:R-:W5:Y:S01]  /*1e30*/  LDG.E.64 R6, [R6.64] ;  /* 0x0000000606067981 */ /* 0x000f62000c1e1b00 */
[----:B------:R-:W-:-:S02]  /*1e40*/  FMUL.FTZ R69, R56, R21 ;  /* 0x0000001538457220 */ /* 0x000fc40000410000 */
[-C--:B------:R-:W-:Y:S01]  /*1e50*/  FMUL.FTZ R80, R58, R81.reuse ;  /* 0x000000513a507220 */ /* 0x080fe20000410000 */
[----:B0-----:R-:W-:Y:S01]  /*1e60*/  @P1 MOV R22, R52 ;  /* 0x0000003400161202 */ /* 0x001fe20000000f00 */
[----:B------:R-:W-:Y:S01]  /*1e70*/  BAR.SYNC.DEFER_BLOCKING 0x0 ;  /* 0x0000000000007b1d */ /* 0x000fe20000010000 */
[----:B------:R-:W-:Y:S02]  /*1e80*/  FMUL.RZ R87, R69, 0.15915493667125701904 ;  /* 0x3e22f98345577820 */ /* 0x000fe4000040c000 */
[-C--:B------:R-:W-:Y:S02]  /*1e90*/  FMUL.FTZ R69, R56, R81.reuse ;  /* 0x0000005138457220 */ /* 0x080fe40000410000 */
[----:B------:R-:W-:Y:S01]  /*1ea0*/  FMUL.FTZ R84, R60, R81 ;  /* 0x000000513c547220 */ /* 0x000fe20000410000 */
[----:B------:R-:W-:Y:S01]  /*1eb0*/  MUFU.SIN R83, R87 ;  /* 0x0000005700537308 */ /* 0x000fe20000000400 */
[----:B------:R-:W-:-:S07]  /*1ec0*/  FMUL.FTZ R81, R58, R21 ;  /* 0x000000153a517220 */ /* 0x000fce0000410000 */
[----:B------:R0:W1:Y:S01]  /*1ed0*/  MUFU.EX2 R82, R69 ;  /* 0x0000004500527308 */ /* 0x0000620000000800 */
[----:B------:R-:W-:-:S07]  /*1ee0*/  FMUL.RZ R90, R81, 0.15915493667125701904 ;  /* 0x3e22f983515a7820 */ /* 0x000fce000040c000 */
[----:B------:R-:W2:Y:S01]  /*1ef0*/  MUFU.COS R85, R87 ;  /* 0x0000005700557308 */ /* 0x000ea20000000000 */
[----:B------:R3:W5:Y:S01]  /*1f00*/  @P1 LDG.E.64 R10, [R22.64+0x8] ;  /* 0x00000806160a1981 */ /* 0x000762000c1e1b00 */
[----:B0-----:R-:W-:Y:S01]  /*1f10*/  HADD2.F32 R69, -RZ, R64.H0_H0 ;  /* 0x20000040ff457230 */ /* 0x001fe20000004100 */
[----:B------:R-:W-:-:S05]  /*1f20*/  ISETP.NE.AND P1, PT, R38, 0x1f, PT ;  /* 0x0000001f2600780c */ /* 0x000fca0003f25270 */
[----:B------:R1:W-:Y:S01]  /*1f30*/  MUFU.EX2 R86, R80 ;  /* 0x0000005000567308 */ /* 0x0003e20000000800 */
[----:B------:R-:W-:Y:S02]  /*1f40*/  FMUL.FTZ R91, R54, R69 ;  /* 0x00000045365b7220 */ /* 0x000fe40000410000 */
[----:B---3--:R-:W-:-:S05]  /*1f50*/  FMUL.FTZ R22, R60, R21 ;  /* 0x000000153c167220 */ /* 0x008fca0000410000 */
[----:B------:R-:W0:Y:S01]  /*1f60*/  MUFU.COS R81, R90 ;  /* 0x0000005a00517308 */ /* 0x000e220000000000 */
[----:B------:R-:W-:Y:S02]  /*1f70*/  FMUL.RZ R92, R22, 0.15915493667125701904 ;  /* 0x3e22f983165c7820 */ /* 0x000fe4000040c000 */
[C---:B-1----:R-:W-:Y:S02]  /*1f80*/  FMUL.FTZ R80, R82.reuse, R83 ;  /* 0x0000005352507220 */ /* 0x042fe40000410000 */
[----:B--2---:R-:W-:Y:S02]  /*1f90*/  FMUL.FTZ R82, R82, R85 ;  /* 0x0000005552527220 */ /* 0x004fe40000410000 */
[----:B------:R-:W-:Y:S01]  /*1fa0*/  FMUL.FTZ R83, R80, R91 ;  /* 0x0000005b50537220 */ /* 0x000fe20000410000 */
[----:B------:R-:W1:Y:S01]  /*1fb0*/  MUFU.SIN R23, R90 ;  /* 0x0000005a00177308 */ /* 0x000e620000000400 */
[----:B------:R-:W-:Y:S02]  /*1fc0*/  FMUL.FTZ R22, RZ, R80 ;  /* 0x00000050ff167220 */ /* 0x000fe40000410000 */
[----:B------:R-:W-:-:S02]  /*1fd0*/  FFMA.FTZ R83, RZ, R82, R83 ;  /* 0x00000052ff537223 */ /* 0x000fc40000010053 */
[----:B------:R-:W-:Y:S02]  /*1fe0*/  FFMA.FTZ R22, R82, R91, -R22 ;  /* 0x0000005b52167223 */ /* 0x000fe40000010816 */
[----:B------:R-:W-:Y:S01]  /*1ff0*/  FADD.FTZ R93, RZ, R83 ;  /* 0x00000053ff5d7221 */ /* 0x000fe20000010000 */
[----:B------:R0:W-:Y:S01]  /*2000*/  MUFU.EX2 R88, R84 ;  /* 0x0000005400587308 */ /* 0x0001e20000000800 */
[----:B------:R-:W-:-:S07]  /*2010*/  HADD2.F32 R83, -RZ, R65.H0_H0 ;  /* 0x20000041ff537230 */ /* 0x000fce0000004100 */
[----:B------:R-:W2:Y:S01]  /*2020*/  MUFU.COS R87, R92 ;  /* 0x0000005c00577308 */ /* 0x000ea20000000000 */
[C---:B0-----:R-:W-:Y:S01]  /*2030*/  FMUL.FTZ R84, R86.reuse, R81 ;  /* 0x0000005156547220 */ /* 0x041fe20000410000 */
[----:B------:R-:W-:Y:S01]  /*2040*/  HADD2.F32 R81, -RZ, R64.H1_H1 ;  /* 0x30000040ff517230 */ /* 0x000fe20000004100 */
[----:B-1----:R-:W-:Y:S02]  /*2050*/  FMUL.FTZ R86, R86, R23 ;  /* 0x0000001756567220 */ /* 0x002fe40000410000 */
[-C--:B------:R-:W-:Y:S02]  /*2060*/  FMUL.FTZ R23, R9, R80.reuse ;  /* 0x0000005009177220 */ /* 0x080fe40000410000 */
[----:B------:R-:W-:Y:S01]  /*2070*/  FFMA.FTZ R85, R56, R81, R22 ;  /* 0x0000005138557223 */ /* 0x000fe20000010016 */
[----:B------:R-:W0:Y:S01]  /*2080*/  MUFU.SIN R89, R92 ;  /* 0x0000005c00597308 */ /* 0x000e220000000400 */
[----:B------:R-:W-:Y:S02]  /*2090*/  FMUL.FTZ R22, R8, R80 ;  /* 0x0000005008167220 */ /* 0x000fe40000410000 */
[----:B------:R-:W-:-:S02]  /*20a0*/  FMUL.FTZ R90, R86, R85 ;  /* 0x00000055565a7220 */ /* 0x000fc40000410000 */
[----:B------:R-:W-:Y:S02]  /*20b0*/  FFMA.FTZ R23, R8, R82, -R23 ;  /* 0x0000005208177223 */ /* 0x000fe40000010817 */
[----:B------:R-:W-:Y:S02]  /*20c0*/  FFMA.FTZ R90, R84, R93, R90 ;  /* 0x0000005d545a7223 */ /* 0x000fe4000001005a */
[C---:B--2---:R-:W-:Y:S02]  /*20d0*/  FMUL.FTZ R87, R88.reuse, R87 ;  /* 0x0000005758577220 */ /* 0x044fe40000410000 */
[----:B------:R-:W-:Y:S02]  /*20e0*/  FADD.FTZ R90, RZ, R90 ;  /* 0x0000005aff5a7221 */ /* 0x000fe40000010000 */
[----:B0-----:R-:W-:Y:S02]  /*20f0*/  FMUL.FTZ R88, R88, R89 ;  /* 0x0000005958587220 */ /* 0x001fe40000410000 */
[----:B------:R-:W-:-:S04]  /*2100*/  FMUL.FTZ R89, R86, R93 ;  /* 0x0000005d56597220 */ /* 0x000fc80000410000 */
[----:B------:R-:W-:Y:S02]  /*2110*/  FFMA.FTZ R89, R84, R85, -R89 ;  /* 0x0000005554597223 */ /* 0x000fe40000010859 */
[----:B------:R-:W-:Y:S02]  /*2120*/  FFMA.FTZ R85, R9, R82, R22 ;  /* 0x0000005209557223 */ /* 0x000fe40000010016 */
[----:B------:R-:W-:Y:S02]  /*2130*/  FFMA.FTZ R92, R58, R83, R89 ;  /* 0x000000533a5c7223 */ /* 0x000fe40000010059 */
[C---:B------:R-:W-:Y:S02]  /*2140*/  FMUL.FTZ R22, R86.reuse, R85 ;  /* 0x0000005556167220 */ /* 0x040fe40000410000 */
[-C--:B------:R-:W-:Y:S02]  /*2150*/  FMUL.FTZ R89, R86, R23.reuse ;  /* 0x0000001756597220 */ /* 0x080fe40000410000 */
[----:B------:R-:W-:-:S02]  /*2160*/  FFMA.FTZ R22, R84, R23, -R22 ;  /* 0x0000001754167223 */ /* 0x000fc40000010816 */
[----:B------:R-:W-:Y:S02]  /*2170*/  FMUL.FTZ R23, R88, R90 ;  /* 0x0000005a58177220 */ /* 0x000fe40000410000 */
[----:B------:R-:W-:Y:S01]  /*2180*/  FFMA.FTZ R89, R84, R85, R89 ;  /* 0x0000005554597223 */ /* 0x000fe20000010059 */
[----:B------:R-:W-:Y:S01]  /*2190*/  HADD2.F32 R85, -RZ, R65.H1_H1 ;  /* 0x30000041ff557230 */ /* 0x000fe20000004100 */
[CC--:B------:R-:W-:Y:S02]  /*21a0*/  FMUL.FTZ R93, R88.reuse, R92.reuse ;  /* 0x0000005c585d7220 */ /* 0x0c0fe40000410000 */
[C---:B------:R-:W-:Y:S02]  /*21b0*/  FFMA.FTZ R23, R87.reuse, R92, -R23 ;  /* 0x0000005c57177223 */ /* 0x040fe40000010817 */
[----:B------:R-:W-:Y:S02]  /*21c0*/  FMUL.FTZ R101, R88, R89 ;  /* 0x0000005958657220 */ /* 0x000fe40000410000 */
[----:B------:R-:W-:-:S02]  /*21d0*/  FFMA.FTZ R93, R87, R90, R93 ;  /* 0x0000005a575d7223 */ /* 0x000fc4000001005d */
[-C--:B------:R-:W-:Y:S02]  /*21e0*/  FMUL.FTZ R90, R88, R22.reuse ;  /* 0x00000016585a7220 */ /* 0x080fe40000410000 */
[C---:B------:R-:W-:Y:S02]  /*21f0*/  FFMA.FTZ R101, R87.reuse, R22, -R101 ;  /* 0x0000001657657223 */ /* 0x040fe40000010865 */
[----:B------:R-:W-:Y:S02]  /*2200*/  FFMA.FTZ R100, R60, R85, R23 ;  /* 0x000000553c647223 */ /* 0x000fe40000010017 */
[----:B------:R0:W1:Y:S01]  /*2210*/  @P1 LDS.64 R22, [R38.X8+0x1568] ;  /* 0x0015680026161984 */ /* 0x0000620000008a00 */
[----:B------:R-:W-:Y:S02]  /*2220*/  FFMA.FTZ R89, R87, R89, R90 ;  /* 0x0000005957597223 */ /* 0x000fe4000001005a */
[----:B------:R-:W-:Y:S01]  /*2230*/  FADD.FTZ R95, RZ, R93 ;  /* 0x0000005dff5f7221 */ /* 0x000fe20000010000 */
[----:B------:R-:W-:Y:S05]  /*2240*/  @P1 BRA `(.L_x_13045) ;  /* 0x0000008000001947 */ /* 0x000fea0003800000 */
[----:B------:R-:W-:Y:S01]  /*2250*/  ISETP.NE.AND P2, PT, R31, c[0x0][0x174], PT ;  /* 0x00005d001f007a0c */ /* 0x000fe20003f45270 */
[----:B-1----:R-:W-:-:S12]  /*2260*/  HFMA2.MMA R23, -RZ, RZ, 0, 0 ;  /* 0x00000000ff177435 */ /* 0x002fd800000001ff */
[----:B------:R-:W-:-:S04]  /*2270*/  @P2 LEA.HI R22, R31, R31, RZ, 0x1 ;  /* 0x0000001f1f162211 */ /* 0x000fc800078f08ff */
[----:B------:R-:W-:-:S04]  /*2280*/  @P2 LOP3.LUT R22, R22, 0x1ffffe, RZ, 0xc0, !PT ;  /* 0x001ffffe16162812 */ /* 0x000fc800078ec0ff */
[----:B------:R-:W-:Y:S02]  /*2290*/  @P2 IADD3 R90, -R22, R31, RZ ;  /* 0x0000001f165a2210 */ /* 0x000fe40007ffe1ff */
[----:B------:R-:W-:Y:S02]  /*22a0*/  MOV R22, 0x3f800000 ;  /* 0x3f80000000167802 */ /* 0x000fe40000000f00 */
[----:B------:R-:W-:-:S05]  /*22b0*/  @P2 LEA R90, R90, R73, 0xb ;  /* 0x000000495a5a2211 */ /* 0x000fca00078e58ff */
[----:B------:R1:W2:Y:S02]  /*22c0*/  @P2 LDS.64 R22, [R90+0x560] ;  /* 0x000560005a162984 */ /* 0x0002a40000000a00 */
.L_x_13045:
[----:B------:R-:W-:Y:S05]  /*22d0*/  BSYNC B0 ;  /* 0x0000000000007941 */ /* 0x000fea0003800000 */
.L_x_13044:
[----:B------:R-:W3:Y:S01]  /*22e0*/  SHFL.UP PT, R94, R100, 0x1, RZ ;  /* 0x04200000645e7989 */ /* 0x000ee200000e00ff */
[C---:B------:R-:W-:Y:S01]  /*22f0*/  ISETP.GE.AND P2, PT, R36.reuse, 0x1, PT ;  /* 0x000000012400780c */ /* 0x040fe20003f46270 */
[----:B------:R-:W-:Y:S01]  /*2300*/  BSSY B0, `(.L_x_13046) ;  /* 0x000009a000007945 */ /* 0x000fe20003800000 */
[----:B------:R-:W-:Y:S01]  /*2310*/  ISETP.GE.AND P3, PT, R36, 0x8, PT ;  /* 0x000000082400780c */ /* 0x000fe20003f66270 */
[----:B------:R-:W4:Y:S01]  /*2320*/  SHFL.UP PT, R96, R95, 0x1, RZ ;  /* 0x042000005f607989 */ /* 0x000f2200000e00ff */
[C---:B------:R-:W-:Y:S02]  /*2330*/  ISETP.NE.AND P6, PT, R98.reuse, 0x1f, PT ;  /* 0x0000001f6200780c */ /* 0x040fe40003fc5270 */
[C---:B------:R-:W-:Y:S01]  /*2340*/  ISETP.GT.U32.AND P4, PT, R98.reuse, 0x17, PT ;  /* 0x000000176200780c */ /* 0x040fe20003f84070 */
[----:B-1----:R-:W1:Y:S01]  /*2350*/  SHFL.UP PT, R90, R101, 0x1, RZ ;  /* 0x04200000655a7989 */ /* 0x002e6200000e00ff */
[----:B------:R-:W-:-:S03]  /*2360*/  ISETP.GT.U32.AND P5, PT, R98, 0xf, PT ;  /* 0x0000000f6200780c */ /* 0x000fc60003fa4070 */
[----:B------:R-:W0:Y:S04]  /*2370*/  SHFL.UP PT, R92, R89, 0x1, RZ ;  /* 0x04200000595c7989 */ /* 0x000e2800000e00ff */
[----:B-----5:R-:W-:Y:S04]  /*2380*/  SHFL.IDX PT, R10, R10, RZ, 0x1f ;  /* 0x00001fff0a0a7589 */ /* 0x020fe800000e0000 */
[----:B------:R-:W-:Y:S01]  /*2390*/  SHFL.IDX PT, R11, R11, RZ, 0x1f ;  /* 0x00001fff0b0b7589 */ /* 0x000fe200000e0000 */
[C---:B---3--:R-:W-:Y:S02]  /*23a0*/  FMUL.FTZ R102, R89.reuse, R94 ;  /* 0x0000005e59667220 */ /* 0x048fe40000410000 */
[----:B----4-:R-:W-:-:S02]  /*23b0*/  FMUL.FTZ R97, R89, R96 ;  /* 0x0000006059617220 */ /* 0x010fc40000410000 */
[----:B------:R-:W-:Y:S02]  /*23c0*/  FFMA.FTZ R102, R101, R96, R102 ;  /* 0x0000006065667223 */ /* 0x000fe40000010066 */
[----:B-1----:R-:W-:Y:S02]  /*23d0*/  FMUL.FTZ R93, R89, R90 ;  /* 0x0000005a595d7220 */ /* 0x002fe40000410000 */
[C---:B------:R-:W-:Y:S02]  /*23e0*/  FFMA.FTZ R97, R101.reuse, R94, -R97 ;  /* 0x0000005e65617223 */ /* 0x040fe40000010861 */
        /* <DEDUP_REMOVED lines=23> */
[----:B------:R-:W-:Y:S01]  /*2560*/  ISETP.GE.AND P2, PT, R36, 0x4, PT ;  /* 0x000000042400780c */ /* 0x000fe20003f46270 */
[CC--:B------:R-:W-:Y:S02]  /*2570*/  FMUL.FTZ R89, R5.reuse, R7.reuse ;  /* 0x0000000705597220 */ /* 0x0c0fe40000410000 */
[----:B------:R-:W1:Y:S01]  /*2580*/  SHFL.UP PT, R102, R95, 0x4, RZ ;  /* 0x048000005f667989 */ /* 0x000e6200000e00ff */
[-C--:B------:R-:W-:Y:S02]  /*2590*/  FMUL.FTZ R97, R5, R6.reuse ;  /* 0x0000000605617220 */ /* 0x080fe40000410000 */
[C---:B------:R-:W-:Y:S01]  /*25a0*/  FFMA.FTZ R96, R4.reuse, R6, -R89 ;  /* 0x0000000604607223 */ /* 0x040fe20000010859 */
[----:B------:R-:W3:Y:S01]  /*25b0*/  SHFL.UP PT, R94, R100, 0x4, RZ ;  /* 0x04800000645e7989 */ /* 0x000ee200000e00ff */
[----:B------:R-:W-:-:S03]  /*25c0*/  FFMA.FTZ R97, R4, R7, R97 ;  /* 0x0000000704617223 */ /* 0x000fc60000010061 */
[----:B------:R-:W4:Y:S01]  /*25d0*/  SHFL.UP PT, R92, R93, 0x4, RZ ;  /* 0x048000005d5c7989 */ /* 0x000f2200000e00ff */
[C---:B0-----:R-:W-:Y:S02]  /*25e0*/  FMUL.FTZ R5, R93.reuse, R90 ;  /* 0x0000005a5d057220 */ /* 0x041fe40000410000 */
[C---:B-1----:R-:W-:Y:S02]  /*25f0*/  FMUL.FTZ R103, R93.reuse, R102 ;  /* 0x000000665d677220 */ /* 0x042fe40000410000 */
[-C--:B---3--:R-:W-:Y:S02]  /*2600*/  FMUL.FTZ R104, R93, R94.reuse ;  /* 0x0000005e5d687220 */ /* 0x088fe40000410000 */
[C---:B------:R-:W-:Y:S02]  /*2610*/  FFMA.FTZ R103, R101.reuse, R94, -R103 ;  /* 0x0000005e65677223 */ /* 0x040fe40000010867 */
[C---:B----4-:R-:W-:Y:S02]  /*2620*/  FFMA.FTZ R6, R101.reuse, R92, R5 ;  /* 0x0000005c65067223 */ /* 0x050fe40000010005 */
[----:B------:R-:W-:-:S02]  /*2630*/  FFMA.FTZ R104, R101, R102, R104 ;  /* 0x0000006665687223 */ /* 0x000fc40000010068 */
[C---:B------:R-:W-:Y:S01]  /*2640*/  FMUL.FTZ R92, R93.reuse, R92 ;  /* 0x0000005c5d5c7220 */ /* 0x040fe20000410000 */
[----:B------:R-:W-:Y:S01]  /*2650*/  FSEL R6, R93, R6, !P2 ;  /* 0x000000065d067208 */ /* 0x000fe20005000000 */
[----:B------:R-:W-:Y:S02]  /*2660*/  @P2 FADD.FTZ R100, R100, R103 ;  /* 0x0000006764642221 */ /* 0x000fe40000010000 */
[----:B------:R-:W-:Y:S02]  /*2670*/  @P2 FADD.FTZ R95, R95, R104 ;  /* 0x000000685f5f2221 */ /* 0x000fe40000010000 */
[----:B------:R-:W-:Y:S01]  /*2680*/  @P2 FFMA.FTZ R101, R101, R90, -R92 ;  /* 0x0000005a65652223 */ /* 0x000fe2000001085c */
[----:B------:R-:W0:Y:S01]  /*2690*/  SHFL.UP PT, R89, R100, 0x8, RZ ;  /* 0x0500000064597989 */ /* 0x000e2200000e00ff */
[C---:B------:R-:W-:Y:S01]  /*26a0*/  FMUL.FTZ R104, R74.reuse, R97 ;  /* 0x000000614a687220 */ /* 0x040fe20000410000 */
[----:B------:R-:W-:Y:S01]  /*26b0*/  ISETP.GE.AND P2, PT, R31, c[0x0][0x174], PT ;  /* 0x00005d001f007a0c */ /* 0x000fe20003f46270 */
[----:B------:R-:W-:Y:S01]  /*26c0*/  FMUL.FTZ R103, R74, R96 ;  /* 0x000000604a677220 */ /* 0x000fe20000410000 */
[----:B------:R-:W1:Y:S01]  /*26d0*/  SHFL.UP PT, R90, R95, 0x8, RZ ;  /* 0x050000005f5a7989 */ /* 0x000e6200000e00ff */
[-C--:B------:R-:W-:Y:S01]  /*26e0*/  FMUL.FTZ R7, R87, R104.reuse ;  /* 0x0000006857077220 */ /* 0x080fe20000410000 */
[----:B------:R-:W-:Y:S01]  /*26f0*/  ISETP.EQ.AND P2, PT, R98, RZ, !P2 ;  /* 0x000000ff6200720c */ /* 0x000fe20005742270 */
[C---:B------:R-:W-:Y:S01]  /*2700*/  FMUL.FTZ R92, R88.reuse, R104 ;  /* 0x00000068585c7220 */ /* 0x040fe20000410000 */
[----:B------:R-:W3:Y:S01]  /*2710*/  SHFL.UP PT, R4, R101, 0x8, RZ ;  /* 0x0500000065047989 */ /* 0x000ee200000e00ff */
[----:B------:R-:W-:-:S02]  /*2720*/  FFMA.FTZ R93, -R88, R103, -R7 ;  /* 0x00000067585d7223 */ /* 0x000fc40000010907 */
[----:B------:R-:W-:Y:S01]  /*2730*/  FMUL.FTZ R102, R75, R96 ;  /* 0x000000604b667220 */ /* 0x000fe20000410000 */
[----:B------:R-:W4:Y:S01]  /*2740*/  SHFL.UP PT, R5, R6, 0x8, RZ ;  /* 0x0500000006057989 */ /* 0x000f2200000e00ff */
[----:B------:R-:W-:Y:S02]  /*2750*/  FFMA.FTZ R7, R87, R103, -R92 ;  /* 0x0000006757077223 */ /* 0x000fe4000001085c */
[----:B------:R-:W-:Y:S02]  /*2760*/  FMUL.FTZ R94, R75, R97 ;  /* 0x000000614b5e7220 */ /* 0x000fe40000410000 */
[----:B------:R-:W-:Y:S02]  /*2770*/  FADD.FTZ R7, R102, R7 ;  /* 0x0000000766077221 */ /* 0x000fe40000010000 */
[----:B------:R-:W-:Y:S02]  /*2780*/  FADD.FTZ R93, -R94, R93 ;  /* 0x0000005d5e5d7221 */ /* 0x000fe40000010100 */
[----:B------:R-:W-:-:S02]  /*2790*/  FMUL.FTZ R105, R86, -R7 ;  /* 0x8000000756697220 */ /* 0x000fc40000410000 */
[-C--:B------:R-:W-:Y:S02]  /*27a0*/  FMUL.FTZ R92, R86, -R93.reuse ;  /* 0x8000005d565c7220 */ /* 0x080fe40000410000 */
[C---:B------:R-:W-:Y:S02]  /*27b0*/  FFMA.FTZ R114, R84.reuse, R93, R105 ;  /* 0x0000005d54727223 */ /* 0x040fe40000010069 */
[----:B------:R-:W-:Y:S02]  /*27c0*/  FFMA.FTZ R7, R84, R7, -R92 ;  /* 0x0000000754077223 */ /* 0x000fe4000001085c */
[C---:B0-----:R-:W-:Y:S02]  /*27d0*/  FMUL.FTZ R93, R6.reuse, R89 ;  /* 0x00000059065d7220 */ /* 0x041fe40000410000 */
[C---:B-1----:R-:W-:Y:S02]  /*27e0*/  FMUL.FTZ R108, R6.reuse, R90 ;  /* 0x0000005a066c7220 */ /* 0x042fe40000410000 */
[----:B---3--:R-:W-:-:S02]  /*27f0*/  FMUL.FTZ R106, R6, R4 ;  /* 0x00000004066a7220 */ /* 0x008fc40000410000 */
[C---:B------:R-:W-:Y:S02]  /*2800*/  FFMA.FTZ R90, R101.reuse, R90, R93 ;  /* 0x0000005a655a7223 */ /* 0x040fe4000001005d */
[C---:B----4-:R-:W-:Y:S02]  /*2810*/  FMUL.FTZ R92, R6.reuse, R5 ;  /* 0x00000005065c7220 */ /* 0x050fe40000410000 */
[C---:B------:R-:W-:Y:S02]  /*2820*/  FFMA.FTZ R89, R101.reuse, R89, -R108 ;  /* 0x0000005965597223 */ /* 0x040fe4000001086c */
[C---:B------:R-:W-:Y:S01]  /*2830*/  FFMA.FTZ R105, R101.reuse, R5, R106 ;  /* 0x0000000565697223 */ /* 0x040fe2000001006a */
[----:B------:R-:W-:Y:S01]  /*2840*/  HFMA2.MMA R5, -RZ, RZ, 0, 0 ;  /* 0x00000000ff057435 */ /* 0x000fe200000001ff */
[----:B------:R-:W-:Y:S01]  /*2850*/  @P3 FFMA.FTZ R101, R101, R4, -R92 ;  /* 0x0000000465653223 */ /* 0x000fe2000001085c */
[----:B------:R-:W-:Y:S01]  /*2860*/  MOV R4, 0x3f800000 ;  /* 0x3f80000000047802 */ /* 0x000fe20000000f00 */
[----:B------:R-:W-:Y:S01]  /*2870*/  @P3 FADD.FTZ R95, R95, R90 ;  /* 0x0000005a5f5f3221 */ /* 0x000fe20000010000 */
[----:B------:R-:W-:Y:S01]  /*2880*/  FSEL R105, R6, R105, !P3 ;  /* 0x0000006906697208 */ /* 0x000fe20005800000 */
[----:B------:R-:W-:Y:S01]  /*2890*/  @P3 FADD.FTZ R100, R100, R89 ;  /* 0x0000005964643221 */ /* 0x000fe20000010000 */
[----:B------:R-:W0:Y:S01]  /*28a0*/  SHFL.UP PT, R106, R101, 0x10, RZ ;  /* 0x06000000656a7989 */ /* 0x000e2200000e00ff */
[----:B--2---:R-:W-:Y:S01]  /*28b0*/  FMUL.FTZ R6, R88, R23 ;  /* 0x0000001758067220 */ /* 0x004fe20000410000 */
[----:B------:R-:W-:Y:S01]  /*28c0*/  ISETP.GE.AND P3, PT, R36, 0x10, PT ;  /* 0x000000102400780c */ /* 0x000fe20003f66270 */
[----:B------:R-:W-:Y:S01]  /*28d0*/  FMUL.FTZ R93, R76, R97 ;  /* 0x000000614c5d7220 */ /* 0x000fe20000410000 */
[----:B------:R-:W1:Y:S01]  /*28e0*/  SHFL.UP PT, R90, R95, 0x10, RZ ;  /* 0x060000005f5a7989 */ /* 0x000e6200000e00ff */
[----:B------:R-:W-:-:S02]  /*28f0*/  FMUL.FTZ R108, R88, -R22 ;  /* 0x80000016586c7220 */ /* 0x000fc40000410000 */
[----:B------:R-:W-:Y:S01]  /*2900*/  FFMA.FTZ R89, R87, R22, -R6 ;  /* 0x0000001657597223 */ /* 0x000fe20000010806 */
[----:B------:R-:W2:Y:S01]  /*2910*/  SHFL.UP PT, R110, R100, 0x10, RZ ;  /* 0x06000000646e7989 */ /* 0x000ea200000e00ff */
[----:B------:R-:W-:Y:S02]  /*2920*/  FMUL.FTZ R92, R76, R96 ;  /* 0x000000604c5c7220 */ /* 0x000fe40000410000 */
[----:B------:R-:W-:Y:S01]  /*2930*/  FADD.FTZ R115, -R93, R114 ;  /* 0x000000725d737221 */ /* 0x000fe20000010100 */
[----:B------:R-:W3:Y:S01]  /*2940*/  SHFL.UP PT, R112, R105, 0x10, RZ ;  /* 0x0600000069707989 */ /* 0x000ee200000e00ff */
[----:B------:R-:W-:Y:S02]  /*2950*/  FFMA.FTZ R107, R87, -R23, R108 ;  /* 0x80000017576b7223 */ /* 0x000fe4000001006c */
[----:B------:R-:W-:Y:S02]  /*2960*/  FMUL.FTZ R109, R86, -R89 ;  /* 0x80000059566d7220 */ /* 0x000fe40000410000 */
[----:B------:R-:W-:-:S02]  /*2970*/  FADD.FTZ R111, R92, R7 ;  /* 0x000000075c6f7221 */ /* 0x000fc40000010000 */
[----:B------:R-:W-:Y:S01]  /*2980*/  FMUL.FTZ R113, R80, -R115 ;  /* 0x8000007350717220 */ /* 0x000fe20000410000 */
[----:B------:R-:W-:Y:S01]  /*2990*/  CS2R R6, SRZ ;  /* 0x0000000000067805 */ /* 0x000fe2000001ff00 */
[-C--:B------:R-:W-:Y:S02]  /*29a0*/  FFMA.FTZ R109, R84, R107.reuse, R109 ;  /* 0x0000006b546d7223 */ /* 0x080fe4000001006d */
[----:B------:R-:W-:Y:S02]  /*29b0*/  FMUL.FTZ R108, R86, -R107 ;  /* 0x8000006b566c7220 */ /* 0x000fe40000410000 */
[-C--:B------:R-:W-:Y:S01]  /*29c0*/  FFMA.FTZ R107, R82, R111.reuse, -R113 ;  /* 0x0000006f526b7223 */ /* 0x080fe20000010871 */
[----:B------:R-:W4:Y:S01]  /*29d0*/  @P2 LDS.128 R4, [UR4+0x1660] ;  /* 0x00166004ff042984 */ /* 0x000f220008000c00 */
[----:B------:R-:W-:Y:S01]  /*29e0*/  FMUL.FTZ R111, R80, -R111 ;  /* 0x8000006f506f7220 */ /* 0x000fe20000410000 */
[----:B------:R-:W-:Y:S01]  /*29f0*/  ISETP.GT.U32.AND P2, PT, R98, 0x1d, PT ;  /* 0x0000001d6200780c */ /* 0x000fe20003f44070 */
[----:B------:R-:W-:-:S02]  /*2a00*/  FFMA.FTZ R113, R84, R89, -R108 ;  /* 0x0000005954717223 */ /* 0x000fc4000001086c */
[----:B------:R-:W-:Y:S02]  /*2a10*/  FMUL.FTZ R89, R80, -R109 ;  /* 0x8000006d50597220 */ /* 0x000fe40000410000 */
[C---:B------:R-:W-:Y:S02]  /*2a20*/  FFMA.FTZ R108, R82.reuse, R115, R111 ;  /* 0x00000073526c7223 */ /* 0x040fe4000001006f */
[C---:B0-----:R-:W-:Y:S02]  /*2a30*/  FMUL.FTZ R111, R105.reuse, R106 ;  /* 0x0000006a696f7220 */ /* 0x041fe40000410000 */
[-C--:B------:R-:W-:Y:S02]  /*2a40*/  FFMA.FTZ R89, R82, R113.reuse, -R89 ;  /* 0x0000007152597223 */ /* 0x080fe40000010859 */
[----:B------:R-:W-:Y:S02]  /*2a50*/  FMUL.FTZ R115, R80, -R113 ;  /* 0x8000007150737220 */ /* 0x000fe40000410000 */
[----:B-1----:R-:W-:-:S02]  /*2a60*/  FMUL.FTZ R113, R105, R90 ;  /* 0x0000005a69717220 */ /* 0x002fc40000410000 */
[----:B--2---:R-:W-:Y:S02]  /*2a70*/  FMUL.FTZ R114, R105, R110 ;  /* 0x0000006e69727220 */ /* 0x004fe40000410000 */
[-C--:B---3--:R-:W-:Y:S02]  /*2a80*/  FFMA.FTZ R116, R101, R112.reuse, R111 ;  /* 0x0000007065747223 */ /* 0x088fe4000001006f */
[----:B------:R-:W-:Y:S01]  /*2a90*/  FMUL.FTZ R112, R105, R112 ;  /* 0x0000007069707220 */ /* 0x000fe20000410000 */
[----:B------:R0:W1:Y:S01]  /*2aa0*/  SHFL.DOWN PT, R111, R89, 0x1, 0x1f ;  /* 0x08201f00596f7f89 */ /* 0x00006200000e0000 */
[----:B------:R-:W-:Y:S01]  /*2ab0*/  FFMA.FTZ R113, R101, R110, -R113 ;  /* 0x0000006e65717223 */ /* 0x000fe20000010871 */
[----:B------:R-:W-:Y:S01]  /*2ac0*/  FSEL R116, R105, R116, !P3 ;  /* 0x0000007469747208 */ /* 0x000fe20005800000 */
[C---:B------:R-:W-:Y:S02]  /*2ad0*/  FFMA.FTZ R114, R101.reuse, R90, R114 ;  /* 0x0000005a65727223 */ /* 0x040fe40000010072 */
[----:B------:R-:W-:-:S02]  /*2ae0*/  @P3 FFMA.FTZ R101, R101, R106, -R112 ;  /* 0x0000006a65653223 */ /* 0x000fc40000010870 */
[C---:B------:R-:W-:Y:S02]  /*2af0*/  FMUL.FTZ R106, R77.reuse, R96 ;  /* 0x000000604d6a7220 */ /* 0x040fe40000410000 */
[----:B------:R-:W-:Y:S02]  /*2b00*/  FMUL.FTZ R105, R77, R97 ;  /* 0x000000614d697220 */ /* 0x000fe40000410000 */
[----:B------:R-:W-:Y:S01]  /*2b10*/  @P3 FADD.FTZ R100, R100, R113 ;  /* 0x0000007164643221 */ /* 0x000fe20000010000 */
[----:B------:R-:W2:Y:S01]  /*2b20*/  SHFL.UP PT, R101, R101, 0x1, RZ ;  /* 0x0420000065657989 */ /* 0x000ea200000e00ff */
[----:B------:R-:W-:Y:S01]  /*2b30*/  @P3 FADD.FTZ R95, R95, R114 ;  /* 0x000000725f5f3221 */ /* 0x000fe20000010000 */
[----:B------:R-:W-:Y:S01]  /*2b40*/  ISETP.GT.U32.AND P3, PT, R98, 0x1b, PT ;  /* 0x0000001b6200780c */ /* 0x000fe20003f64070 */
[----:B------:R-:W-:Y:S02]  /*2b50*/  FFMA.FTZ R90, R82, R109, R115 ;  /* 0x0000006d525a7223 */ /* 0x000fe40000010073 */
        /* <DEDUP_REMOVED lines=20> */
.L_x_13047:
[----:B-12-4-:R-:W-:Y:S05]  /*2ca0*/  BSYNC B0 ;  /* 0x0000000000007941 */ /* 0x016fea0003800000 */
.L_x_13046:
        /* <DEDUP_REMOVED lines=17> */
.L_x_13049:
[----:B------:R-:W-:Y:S05]  /*2dc0*/  BSYNC B0 ;  /* 0x0000000000007941 */ /* 0x000fea0003800000 */
.L_x_13048:
        /* <DEDUP_REMOVED lines=17> */
.L_x_13051:
[----:B------:R-:W-:Y:S05]  /*2ee0*/  BSYNC B0 ;  /* 0x0000000000007941 */ /* 0x000fea0003800000 */
.L_x_13050:
        /* <DEDUP_REMOVED lines=17> */
.L_x_13053:
[----:B------:R-:W-:Y:S05]  /*3000*/  BSYNC B0 ;  /* 0x0000000000007941 */ /* 0x000fea0003800000 */
.L_x_13052:
        /* <DEDUP_REMOVED lines=17> */
.L_x_13055:
[----:B------:R-:W-:Y:S05]  /*3120*/  BSYNC B0 ;  /* 0x0000000000007941 */ /* 0x000fea0003800000 */
.L_x_13054:
[----:B-1----:R-:W-:Y:S01]  /*3130*/  SHFL.DOWN PT, R111, R90, 0x1, 0x1f ;  /* 0x08201f005a6f7f89 */ /* 0x002fe200000e0000 */
[----:B------:R-:W-:Y:S01]  /*3140*/  ISETP.NE.AND P2, PT, R38, RZ, PT ;  /* 0x000000ff2600720c */ /* 0x000fe20003f45270 */
[----:B------:R-:W-:Y:S02]  /*3150*/  BSSY B0, `(.L_x_13056) ;  /* 0x00000df000007945 */ /* 0x000fe40003800000 */
[----:B------:R-:W1:Y:S04]  /*3160*/  SHFL.IDX PT, R110, R7, RZ, 0x1f ;  /* 0x00001fff076e7589 */ /* 0x000e6800000e0000 */
[----:B----4-:R-:W4:Y:S04]  /*3170*/  SHFL.IDX PT, R109, R6, RZ, 0x1f ;  /* 0x00001fff066d7589 */ /* 0x010f2800000e0000 */
[----:B------:R-:W5:Y:S04]  /*3180*/  SHFL.DOWN PT, R112, R89, 0x1, 0x1f ;  /* 0x08201f0059707f89 */ /* 0x000f6800000e0000 */
[----:B0-----:R-:W0:Y:S04]  /*3190*/  SHFL.DOWN PT, R113, R96, 0x1, 0x1f ;  /* 0x08201f0060717f89 */ /* 0x001e2800000e0000 */
[----:B------:R-:W2:Y:S04]  /*31a0*/  SHFL.DOWN PT, R114, R97, 0x1, 0x1f ;  /* 0x08201f0061727f89 */ /* 0x000ea800000e0000 */
[----:B--2---:R-:W-:Y:S01]  /*31b0*/  SHFL.IDX PT, R90, R90, RZ, 0x1f ;  /* 0x00001fff5a5a7589 */ /* 0x004fe200000e0000 */
[----:B-1----:R-:W-:-:S03]  /*31c0*/  @P1 FMUL.FTZ R108, R111, R110 ;  /* 0x0000006e6f6c1220 */ /* 0x002fc60000410000 */
[----:B------:R-:W-:Y:S01]  /*31d0*/  SHFL.IDX PT, R89, R89, RZ, 0x1f ;  /* 0x00001fff59597589 */ /* 0x000fe200000e0000 */
[----:B----4-:R-:W-:-:S03]  /*31e0*/  @P1 FMUL.FTZ R111, R111, R109 ;  /* 0x0000006d6f6f1220 */ /* 0x010fc60000410000 */
[----:B------:R-:W-:Y:S01]  /*31f0*/  SHFL.IDX PT, R96, R96, RZ, 0x1f ;  /* 0x00001fff60607589 */ /* 0x000fe200000e0000 */
[----:B-----5:R-:W-:-:S03]  /*3200*/  @P1 FFMA.FTZ R108, R112, R109, -R108 ;  /* 0x0000006d706c1223 */ /* 0x020fc6000001086c */
[----:B------:R-:W-:Y:S01]  /*3210*/  SHFL.IDX PT, R97, R97, RZ, 0x1f ;  /* 0x00001fff61617589 */ /* 0x000fe200000e0000 */
[----:B------:R-:W-:Y:S02]  /*3220*/  @P1 FFMA.FTZ R111, R112, R110, R111 ;  /* 0x0000006e706f1223 */ /* 0x000fe4000001006f */
[----:B0-----:R-:W-:Y:S02]  /*3230*/  @P1 FADD.FTZ R109, R113, R108 ;  /* 0x0000006c716d1221 */ /* 0x001fe40000010000 */
        /* <DEDUP_REMOVED lines=41> */
[----:B------:R-:W-:-:S02]  /*34d0*/  FFMA.FTZ R80, R82, R93, R80 ;  /* 0x0000005d52507223 */ /* 0x000fc40000010050 */
[C---:B------:R-:W-:Y:S02]  /*34e0*/  FMUL.FTZ R9, R86.reuse, R107 ;  /* 0x0000006b56097220 */ /* 0x040fe40000410000 */
[----:B------:R-:W-:Y:S02]  /*34f0*/  FMUL.FTZ R86, R86, R109 ;  /* 0x0000006d56567220 */ /* 0x000fe40000410000 */
[----:B------:R-:W-:Y:S02]  /*3500*/  FFMA.FTZ R11, R82, R103, -R8 ;  /* 0x00000067520b7223 */ /* 0x000fe40000010808 */
[----:B------:R-:W-:Y:S02]  /*3510*/  FADD.FTZ R105, -R105, R80 ;  /* 0x0000005069697221 */ /* 0x000fe40000010100 */
[----:B------:R-:W-:Y:S02]  /*3520*/  FFMA.FTZ R82, R84, R107, R86 ;  /* 0x0000006b54527223 */ /* 0x000fe40000010056 */
[----:B------:R-:W-:-:S02]  /*3530*/  FADD.FTZ R106, R106, R11 ;  /* 0x0000000b6a6a7221 */ /* 0x000fc40000010000 */
[----:B------:R-:W-:Y:S02]  /*3540*/  FFMA.FTZ R11, R77, R100, RZ ;  /* 0x000000644d0b7223 */ /* 0x000fe400000100ff */
[----:B------:R-:W-:Y:S02]  /*3550*/  FMUL.FTZ R10, R54, R105 ;  /* 0x00000069360a7220 */ /* 0x000fe40000410000 */
[-C--:B------:R-:W-:Y:S02]  /*3560*/  FFMA.FTZ R9, R84, R109.reuse, -R9 ;  /* 0x0000006d54097223 */ /* 0x080fe40000010809 */
[----:B------:R-:W-:Y:S02]  /*3570*/  FADD.FTZ R82, RZ, R82 ;  /* 0x00000052ff527221 */ /* 0x000fe40000010000 */
[----:B------:R-:W-:Y:S02]  /*3580*/  FFMA.FTZ R92, R76, R109, R11 ;  /* 0x0000006d4c5c7223 */ /* 0x000fe4000001000b */
[----:B------:R-:W-:-:S02]  /*3590*/  FFMA.FTZ R80, -R54, R69, R100 ;  /* 0x0000004536507223 */ /* 0x000fc40000010164 */
[----:B------:R-:W-:Y:S02]  /*35a0*/  FMUL.FTZ R86, R54, R106 ;  /* 0x0000006a36567220 */ /* 0x000fe40000410000 */
[----:B------:R-:W-:Y:S02]  /*35b0*/  FMUL.FTZ R11, R91, R10 ;  /* 0x0000000a5b0b7220 */ /* 0x000fe40000410000 */
[----:B------:R-:W-:Y:S02]  /*35c0*/  FFMA.FTZ R117, R58, R83, R9 ;  /* 0x000000533a757223 */ /* 0x000fe40000010009 */
[----:B------:R-:W-:Y:S02]  /*35d0*/  FMUL.FTZ R8, R88, R82 ;  /* 0x0000005258087220 */ /* 0x000fe40000410000 */
[C---:B------:R-:W-:Y:S02]  /*35e0*/  FFMA.FTZ R84, -R56.reuse, R81, R109 ;  /* 0x0000005138547223 */ /* 0x040fe4000001016d */
[----:B------:R-:W-:-:S02]  /*35f0*/  FMUL.FTZ R109, R56, R103 ;  /* 0x00000067386d7220 */ /* 0x000fc40000410000 */
[-C--:B------:R-:W-:Y:S02]  /*3600*/  FFMA.FTZ R11, R80, R86.reuse, R11 ;  /* 0x00000056500b7223 */ /* 0x080fe4000001000b */
[----:B------:R-:W-:Y:S02]  /*3610*/  FMUL.FTZ R88, R88, R117 ;  /* 0x0000007558587220 */ /* 0x000fe40000410000 */
[----:B------:R-:W-:Y:S02]  /*3620*/  FMUL.FTZ R94, R56, R93 ;  /* 0x0000005d385e7220 */ /* 0x000fe40000410000 */
[----:B------:R-:W-:Y:S02]  /*3630*/  FMUL.FTZ R111, R91, R86 ;  /* 0x000000565b6f7220 */ /* 0x000fe40000410000 */
[----:B------:R-:W-:Y:S02]  /*3640*/  FFMA.FTZ R9, R87, R117, -R8 ;  /* 0x0000007557097223 */ /* 0x000fe40000010808 */
[----:B---3--:R-:W-:-:S02]  /*3650*/  FMUL.FTZ R115, R107, R109 ;  /* 0x0000006d6b737220 */ /* 0x008fc40000410000 */
[----:B------:R-:W-:Y:S02]  /*3660*/  FADD.FTZ R8, RZ, R11 ;  /* 0x0000000bff087221 */ /* 0x000fe40000010000 */
[----:B------:R-:W-:Y:S02]  /*3670*/  FMUL.FTZ R100, R107, R94 ;  /* 0x0000005e6b647220 */ /* 0x000fe40000410000 */
[----:B------:R-:W-:Y:S02]  /*3680*/  FFMA.FTZ R88, R87, R82, R88 ;  /* 0x0000005257587223 */ /* 0x000fe40000010058 */
[----:B------:R-:W-:Y:S02]  /*3690*/  FFMA.FTZ R11, R80, R10, -R111 ;  /* 0x0000000a500b7223 */ /* 0x000fe4000001086f */
[----:B------:R-:W-:Y:S02]  /*36a0*/  FFMA.FTZ R111, R75, R117, R92 ;  /* 0x000000754b6f7223 */ /* 0x000fe4000001005c */
[----:B------:R-:W-:-:S02]  /*36b0*/  FFMA.FTZ R9, R60, R85, R9 ;  /* 0x000000553c097223 */ /* 0x000fc40000010009 */
[----:B------:R-:W-:Y:S02]  /*36c0*/  FMUL.FTZ R92, R58, R95 ;  /* 0x0000005f3a5c7220 */ /* 0x000fe40000410000 */
[C---:B------:R-:W-:Y:S02]  /*36d0*/  FFMA.FTZ R102, R84.reuse, R94, -R115 ;  /* 0x0000005e54667223 */ /* 0x040fe40000010873 */
[----:B------:R-:W-:Y:S02]  /*36e0*/  FFMA.FTZ R113, R84, R109, R100 ;  /* 0x0000006d54717223 */ /* 0x000fe40000010064 */
[----:B------:R-:W-:Y:S02]  /*36f0*/  FADD.FTZ R94, RZ, R88 ;  /* 0x00000058ff5e7221 */ /* 0x000fe40000010000 */
[----:B------:R-:W-:Y:S02]  /*3700*/  FFMA.FTZ R100, R74, R9, R111 ;  /* 0x000000094a647223 */ /* 0x000fe4000001006f */
[----:B------:R-:W-:-:S02]  /*3710*/  FFMA.FTZ R88, -R60, R85, R9 ;  /* 0x000000553c587223 */ /* 0x000fc40000010109 */
[C---:B------:R-:W-:Y:S02]  /*3720*/  FFMA.FTZ R87, -R58.reuse, R83, R117 ;  /* 0x000000533a577223 */ /* 0x040fe40000010175 */
[----:B------:R-:W-:Y:S01]  /*3730*/  FMUL.FTZ R9, R58, R101 ;  /* 0x000000653a097220 */ /* 0x000fe20000410000 */
[----:B------:R-:W0:Y:S01]  /*3740*/  SHFL.DOWN PT, R117, R100, 0x1, 0x1f ;  /* 0x08201f0064757f89 */ /* 0x000e2200000e0000 */
[----:B------:R-:W-:Y:S02]  /*3750*/  FMUL.FTZ R104, R82, R92 ;  /* 0x0000005c52687220 */ /* 0x000fe40000410000 */
[C---:B------:R-:W-:Y:S02]  /*3760*/  FMUL.FTZ R111, R60.reuse, R22 ;  /* 0x000000163c6f7220 */ /* 0x040fe40000410000 */
[----:B------:R-:W-:Y:S02]  /*3770*/  FMUL.FTZ R115, R60, R23 ;  /* 0x000000173c737220 */ /* 0x000fe40000410000 */
[----:B------:R-:W-:-:S02]  /*3780*/  FFMA.FTZ R104, R87, R9, -R104 ;  /* 0x0000000957687223 */ /* 0x000fc40000010868 */
[----:B------:R-:W-:Y:S02]  /*3790*/  FMUL.FTZ R108, R94, R111 ;  /* 0x0000006f5e6c7220 */ /* 0x000fe40000410000 */
[----:B------:R-:W-:Y:S02]  /*37a0*/  FFMA.FTZ R10, R77, -R91, RZ ;  /* 0x8000005b4d0a7223 */ /* 0x000fe400000100ff */
[----:B------:R-:W-:Y:S02]  /*37b0*/  FADD.FTZ R11, RZ, R11 ;  /* 0x0000000bff0b7221 */ /* 0x000fe40000010000 */
[----:B------:R-:W-:Y:S02]  /*37c0*/  FMUL.FTZ R9, R82, R9 ;  /* 0x0000000952097220 */ /* 0x000fe40000410000 */
[----:B------:R-:W-:Y:S02]  /*37d0*/  FADD.FTZ R8, R8, R113 ;  /* 0x0000007108087221 */ /* 0x000fe40000010000 */
[----:B------:R-:W-:-:S02]  /*37e0*/  FFMA.FTZ R108, R88, R115, -R108 ;  /* 0x00000073586c7223 */ /* 0x000fc4000001086c */
[----:B------:R-:W-:Y:S02]  /*37f0*/  FADD.FTZ R11, R11, R102 ;  /* 0x000000660b0b7221 */ /* 0x000fe40000010000 */
[----:B------:R-:W-:Y:S02]  /*3800*/  FFMA.FTZ R10, R76, -R107, R10 ;  /* 0x8000006b4c0a7223 */ /* 0x000fe4000001000a */
[----:B------:R-:W-:Y:S02]  /*3810*/  FFMA.FTZ R113, R87, R92, R9 ;  /* 0x0000005c57717223 */ /* 0x000fe40000010009 */
[----:B------:R-:W-:Y:S02]  /*3820*/  FMUL.FTZ R115, R94, R115 ;  /* 0x000000735e737220 */ /* 0x000fe40000410000 */
[----:B------:R-:W-:Y:S01]  /*3830*/  FFMA.FTZ R9, R75, -R82, R10 ;  /* 0x800000524b097223 */ /* 0x000fe2000001000a */
[----:B------:R-:W-:Y:S01]  /*3840*/  MOV R10, R100 ;  /* 0x00000064000a7202 */ /* 0x000fe20000000f00 */
[----:B------:R-:W-:-:S02]  /*3850*/  FADD.FTZ R8, R8, R113 ;  /* 0x0000007108087221 */ /* 0x000fc40000010000 */
[----:B------:R-:W-:Y:S02]  /*3860*/  FADD.FTZ R11, R11, R104 ;  /* 0x000000680b0b7221 */ /* 0x000fe40000010000 */
[----:B------:R-:W-:Y:S02]  /*3870*/  FFMA.FTZ R115, R88, R111, R115 ;  /* 0x0000006f58737223 */ /* 0x000fe40000010073 */
[----:B------:R-:W-:Y:S02]  /*3880*/  FFMA.FTZ R102, R74, -R94, R9 ;  /* 0x8000005e4a667223 */ /* 0x000fe40000010009 */
[----:B------:R-:W-:Y:S02]  /*3890*/  FADD.FTZ R108, R11, R108 ;  /* 0x0000006c0b6c7221 */ /* 0x000fe40000010000 */
[----:B------:R-:W-:Y:S01]  /*38a0*/  FADD.FTZ R115, R8, R115 ;  /* 0x0000007308737221 */ /* 0x000fe20000010000 */
[----:B------:R-:W1:Y:S01]  /*38b0*/  SHFL.DOWN PT, R110, R102, 0x1, 0x1f ;  /* 0x08201f00666e7f89 */ /* 0x000e6200000e0000 */
[----:B------:R-:W-:Y:S01]  /*38c0*/  MOV R11, R102 ;  /* 0x00000066000b7202 */ /* 0x000fe20000000f00 */
[----:B0-----:R-:W-:Y:S01]  /*38d0*/  @!P0 FADD.FTZ R10, R10, R117 ;  /* 0x000000750a0a8221 */ /* 0x001fe20000010000 */
[----:B------:R-:W-:Y:S01]  /*38e0*/  MOV R9, R108 ;  /* 0x0000006c00097202 */ /* 0x000fe20000000f00 */
[----:B------:R-:W0:Y:S01]  /*38f0*/  SHFL.DOWN PT, R104, R108, 0x1, 0x1f ;  /* 0x08201f006c687f89 */ /* 0x000e2200000e0000 */
[----:B------:R-:W-:Y:S01]  /*3900*/  MOV R8, R115 ;  /* 0x0000007300087202 */ /* 0x000fe20000000f00 */
[----:B------:R-:W-:-:S02]  /*3910*/  FADD.FTZ R66, R111, R66 ;  /* 0x000000426f427221 */ /* 0x000fc40000010000 */
[----:B------:R-:W2:Y:S01]  /*3920*/  SHFL.DOWN PT, R113, R115, 0x1, 0x1f ;  /* 0x08201f0073717f89 */ /* 0x000ea200000e0000 */
[----:B------:R-:W-:Y:S02]  /*3930*/  FADD.FTZ R59, R92, R59 ;  /* 0x0000003b5c3b7221 */ /* 0x000fe40000010000 */
[----:B------:R-:W-:Y:S01]  /*3940*/  FADD.FTZ R62, R109, R62 ;  /* 0x0000003e6d3e7221 */ /* 0x000fe20000010000 */
[----:B------:R-:W3:Y:S01]  /*3950*/  SHFL.DOWN PT, R117, R10, 0x2, 0x1f ;  /* 0x08401f000a757f89 */ /* 0x000ee200000e0000 */
[----:B------:R-:W-:Y:S02]  /*3960*/  FADD.FTZ R57, R86, R57 ;  /* 0x0000003956397221 */ /* 0x000fe40000010000 */
[----:B-1----:R-:W-:Y:S02]  /*3970*/  @!P0 FADD.FTZ R11, R11, R110 ;  /* 0x0000006e0b0b8221 */ /* 0x002fe40000010000 */
[----:B0-----:R-:W-:-:S03]  /*3980*/  @!P0 FADD.FTZ R9, R9, R104 ;  /* 0x0000006809098221 */ /* 0x001fc60000010000 */
[----:B------:R-:W0:Y:S01]  /*3990*/  SHFL.DOWN PT, R102, R11, 0x2, 0x1f ;  /* 0x08401f000b667f89 */ /* 0x000e2200000e0000 */
[----:B--2---:R-:W-:-:S03]  /*39a0*/  @!P0 FADD.FTZ R8, R8, R113 ;  /* 0x0000007108088221 */ /* 0x004fc60000010000 */
[----:B------:R-:W1:Y:S01]  /*39b0*/  SHFL.DOWN PT, R100, R9, 0x2, 0x1f ;  /* 0x08401f0009647f89 */ /* 0x000e6200000e0000 */
[----:B------:R-:W-:-:S03]  /*39c0*/  ISETP.GT.AND P0, PT, R36, 0x1d, PT ;  /* 0x0000001d2400780c */ /* 0x000fc60003f04270 */
[----:B------:R-:W2:Y:S10]  /*39d0*/  SHFL.DOWN PT, R113, R8, 0x2, 0x1f ;  /* 0x08401f0008717f89 */ /* 0x000eb400000e0000 */
[----:B---3--:R-:W-:-:S05]  /*39e0*/  @!P0 FADD.FTZ R10, R10, R117 ;  /* 0x000000750a0a8221 */ /* 0x008fca0000010000 */
[----:B------:R-:W3:Y:S01]  /*39f0*/  SHFL.DOWN PT, R115, R10, 0x4, 0x1f ;  /* 0x08801f000a737f89 */ /* 0x000ee200000e0000 */
[----:B0-----:R-:W-:Y:S02]  /*3a00*/  @!P0 FADD.FTZ R11, R11, R102 ;  /* 0x000000660b0b8221 */ /* 0x001fe40000010000 */
[----:B-1----:R-:W-:-:S03]  /*3a10*/  @!P0 FADD.FTZ R9, R9, R100 ;  /* 0x0000006409098221 */ /* 0x002fc60000010000 */
        /* <DEDUP_REMOVED lines=8> */
[CC--:B------:R-:W-:Y:S02]  /*3aa0*/  FMUL.FTZ R102, R90.reuse, R6.reuse ;  /* 0x000000065a667220 */ /* 0x0c0fe40000410000 */
[----:B-1----:R-:W-:Y:S01]  /*3ab0*/  @!P0 FADD.FTZ R9, R9, R100 ;  /* 0x0000006409098221 */ /* 0x002fe20000010000 */
[----:B------:R-:W0:Y:S01]  /*3ac0*/  SHFL.DOWN PT, R108, R11, 0x8, 0x1f ;  /* 0x09001f000b6c7f89 */ /* 0x000e2200000e0000 */
[----:B------:R-:W-:Y:S02]  /*3ad0*/  FMUL.FTZ R100, R90, R7 ;  /* 0x000000075a647220 */ /* 0x000fe40000410000 */
[----:B--2---:R-:W-:Y:S01]  /*3ae0*/  @!P0 FADD.FTZ R8, R8, R113 ;  /* 0x0000007108088221 */ /* 0x004fe20000010000 */
[----:B------:R-:W1:Y:S01]  /*3af0*/  SHFL.DOWN PT, R104, R9, 0x8, 0x1f ;  /* 0x09001f0009687f89 */ /* 0x000e6200000e0000 */
[----:B------:R-:W-:Y:S01]  /*3b00*/  ISETP.GT.AND P0, PT, R36, 0x17, PT ;  /* 0x000000172400780c */ /* 0x000fe20003f04270 */
[----:B------:R-:W-:-:S02]  /*3b10*/  FFMA.FTZ R113, R89, R6, -R100 ;  /* 0x0000000659717223 */ /* 0x000fc40000010864 */
[----:B------:R-:W2:Y:S01]  /*3b20*/  SHFL.DOWN PT, R115, R8, 0x8, 0x1f ;  /* 0x09001f0008737f89 */ /* 0x000ea200000e0000 */
[CC--:B------:R-:W-:Y:S02]  /*3b30*/  FMUL.FTZ R6, R90.reuse, R5.reuse ;  /* 0x000000055a067220 */ /* 0x0c0fe40000410000 */
[-C--:B------:R-:W-:Y:S02]  /*3b40*/  FMUL.FTZ R90, R90, R4.reuse ;  /* 0x000000045a5a7220 */ /* 0x080fe40000410000 */
[C---:B------:R-:W-:Y:S02]  /*3b50*/  FFMA.FTZ R4, R89.reuse, R4, -R6 ;  /* 0x0000000459047223 */ /* 0x040fe40000010806 */
[----:B------:R-:W-:Y:S02]  /*3b60*/  FFMA.FTZ R5, R89, R5, R90 ;  /* 0x0000000559057223 */ /* 0x000fe4000001005a */
[----:B------:R-:W-:Y:S02]  /*3b70*/  FADD.FTZ R6, R96, R113 ;  /* 0x0000007160067221 */ /* 0x000fe40000010000 */
[----:B---3--:R-:W-:-:S02]  /*3b80*/  @!P0 FADD.FTZ R10, R10, R117 ;  /* 0x000000750a0a8221 */ /* 0x008fc40000010000 */
[----:B------:R-:W-:Y:S02]  /*3b90*/  FFMA.FTZ R102, R89, R7, R102 ;  /* 0x0000000759667223 */ /* 0x000fe40000010066 */
[----:B------:R-:W-:Y:S02]  /*3ba0*/  FMUL.FTZ R89, R21, R22 ;  /* 0x0000001615597220 */ /* 0x000fe40000410000 */
[----:B0-----:R-:W-:Y:S02]  /*3bb0*/  @!P0 FADD.FTZ R11, R11, R108 ;  /* 0x0000006c0b0b8221 */ /* 0x001fe40000010000 */
[-C--:B------:R-:W-:Y:S02]  /*3bc0*/  FFMA.FTZ R89, R20, R23.reuse, -R89 ;  /* 0x0000001714597223 */ /* 0x080fe40000010859 */
[----:B-1----:R-:W-:Y:S01]  /*3bd0*/  @!P0 FADD.FTZ R9, R9, R104 ;  /* 0x0000006809098221 */ /* 0x002fe20000010000 */
[----:B------:R-:W-:Y:S01]  /*3be0*/  SHFL.DOWN PT, R96, R11, 0x10, 0x1f ;  /* 0x0a001f000b607f89 */ /* 0x000fe200000e0000 */
[----:B------:R-:W-:-:S02]  /*3bf0*/  FMUL.FTZ R23, R21, R23 ;  /* 0x0000001715177220 */ /* 0x000fc40000410000 */
[----:B--2---:R-:W-:Y:S01]  /*3c00*/  @!P0 FADD.FTZ R8, R8, R115 ;  /* 0x0000007308088221 */ /* 0x004fe20000010000 */
[----:B------:R-:W-:Y:S01]  /*3c10*/  SHFL.DOWN PT, R90, R9, 0x10, 0x1f ;  /* 0x0a001f00095a7f89 */ /* 0x000fe200000e0000 */
[----:B------:R-:W-:Y:S01]  /*3c20*/  FADD.FTZ R7, R97, R102 ;  /* 0x0000006661077221 */ /* 0x000fe20000010000 */
[----:B------:R-:W-:Y:S01]  /*3c30*/  ISETP.GT.AND P0, PT, R36, 0xf, PT ;  /* 0x0000000f2400780c */ /* 0x000fe20003f04270 */
[----:B------:R-:W-:Y:S01]  /*3c40*/  FMUL.FTZ R94, R94, R89 ;  /* 0x000000595e5e7220 */ /* 0x000fe20000410000 */
[----:B------:R-:W0:Y:S01]  /*3c50*/  SHFL.DOWN PT, R115, R10, 0x10, 0x1f ;  /* 0x0a001f000a737f89 */ /* 0x000e2200000e0000 */
[----:B------:R-:W-:Y:S02]  /*3c60*/  FFMA.FTZ R97, R20, R22, R23 ;  /* 0x0000001614617223 */ /* 0x000fe40000010017 */
[C---:B------:R-:W-:Y:S01]  /*3c70*/  FMUL.FTZ R89, R21.reuse, R95 ;  /* 0x0000005f15597220 */ /* 0x040fe20000410000 */
[----:B------:R-:W1:Y:S01]  /*3c80*/  SHFL.DOWN PT, R113, R8, 0x10, 0x1f ;  /* 0x0a001f0008717f89 */ /* 0x000e6200000e0000 */
[----:B------:R-:W-:-:S02]  /*3c90*/  FMUL.FTZ R23, R21, R103 ;  /* 0x0000006715177220 */ /* 0x000fc40000410000 */
[----:B------:R-:W-:Y:S01]  /*3ca0*/  FFMA.FTZ R94, R88, R97, R94 ;  /* 0x00000061585e7223 */ /* 0x000fe2000001005e */
[----:B------:R2:W-:Y:S01]  /*3cb0*/  @!P2 STS.128 [UR4+0x1660], R4 ;  /* 0x00166004ff00a988 */ /* 0x0005e20008000c04 */
[C---:B------:R-:W-:Y:S02]  /*3cc0*/  FFMA.FTZ R89, R20.reuse, R101, -R89 ;  /* 0x0000006514597223 */ /* 0x040fe40000010859 */
[----:B------:R-:W-:Y:S02]  /*3cd0*/  FFMA.FTZ R88, R20, R93, -R23 ;  /* 0x0000005d14587223 */ /* 0x000fe40000010817 */
[C---:B------:R-:W-:Y:S02]  /*3ce0*/  FMUL.FTZ R101, R21.reuse, R101 ;  /* 0x0000006515657220 */ /* 0x040fe40000410000 */
[----:B------:R-:W-:Y:S02]  /*3cf0*/  FMUL.FTZ R93, R21, R93 ;  /* 0x0000005d155d7220 */ /* 0x000fe40000410000 */
[----:B------:R-:W-:-:S02]  /*3d00*/  FMUL.FTZ R89, R82, R89 ;  /* 0x0000005952597220 */ /* 0x000fc40000410000 */
[----:B------:R-:W-:Y:S02]  /*3d10*/  FMUL.FTZ R88, R107, R88 ;  /* 0x000000586b587220 */ /* 0x000fe40000410000 */
[C---:B------:R-:W-:Y:S02]  /*3d20*/  FFMA.FTZ R93, R20.reuse, R103, R93 ;  /* 0x00000067145d7223 */ /* 0x040fe4000001005d */
[C---:B--2---:R-:W-:Y:S02]  /*3d30*/  FMUL.FTZ R4, R21.reuse, R106 ;  /* 0x0000006a15047220 */ /* 0x044fe40000410000 */
[-C--:B------:R-:W-:Y:S02]  /*3d40*/  FMUL.FTZ R21, R21, R105.reuse ;  /* 0x0000006915157220 */ /* 0x080fe40000410000 */
[C---:B------:R-:W-:Y:S02]  /*3d50*/  FFMA.FTZ R4, R20.reuse, R105, -R4 ;  /* 0x0000006914047223 */ /* 0x040fe40000010804 */
        /* <DEDUP_REMOVED lines=30> */
.L_x_13057:
[----:B0-----:R-:W-:Y:S05]  /*3f40*/  BSYNC B0 ;  /* 0x0000000000007941 */ /* 0x001fea0003800000 */
.L_x_13056:
        /* <DEDUP_REMOVED lines=21> */
.L_x_13043:
        /* <DEDUP_REMOVED lines=8> */
[----:B-1----:R-:W-:-:S02]  /*4120*/  IMAD R51, R45, c[0x0][0x2dc], R6 ;  /* 0x0000b7002d337a24 */ /* 0x002fc400078e0206 */
[----:B------:R-:W-:-:S03]  /*4130*/  IMAD R9, R47, c[0x0][0x2e0], RZ ;  /* 0x0000b8002f097a24 */ /* 0x000fc600078e02ff */
[----:B------:R-:W-:Y:S01]  /*4140*/  IADD3 R5, R5, R51, RZ ;  /* 0x0000003305057210 */ /* 0x000fe20007ffe0ff */
[----:B------:R-:W-:Y:S01]  /*4150*/  IMAD R53, R48, c[0x0][0x2e4], R9 ;  /* 0x0000b90030357a24 */ /* 0x000fe200078e0209 */
[----:B------:R-:W-:-:S03]  /*4160*/  LEA R9, P4, R32, c[0x0][0x330], 0x1 ;  /* 0x0000cc0020097a11 */ /* 0x000fc600078808ff */
[----:B------:R-:W-:Y:S01]  /*4170*/  IMAD.WIDE.U32 R4, R48, c[0x0][0x2e0], R4 ;  /* 0x0000b80030047a25 */ /* 0x000fe200078e0004 */
[----:B------:R-:W-:-:S04]  /*4180*/  LEA.HI.X R6, R32, c[0x0][0x334], R29, 0x1, P4 ;  /* 0x0000cd0020067a11 */ /* 0x000fc800020f0c1d */
[----:B------:R-:W-:Y:S01]  /*4190*/  IADD3 R4, P0, R49, R4, RZ ;  /* 0x0000000431047210 */ /* 0x000fe20007f1e0ff */
[----:B------:R-:W-:Y:S01]  /*41a0*/  STS.64 [R36.X8], R58 ;  /* 0x0000003a24007388 */ /* 0x000fe20000008a00 */
[----:B------:R-:W-:-:S06]  /*41b0*/  NOP ;  /* 0x0000000000007918 */ /* 0x000fcc0000000000 */
[----:B------:R-:W-:Y:S01]  /*41c0*/  LDS.U16 R11, [R25] ;  /* 0x00000000190b7984 */ /* 0x000fe20000000400 */
[----:B------:R-:W-:Y:S02]  /*41d0*/  IADD3.X R5, R50, R53, R5, P0, !PT ;  /* 0x0000003532057210 */ /* 0x000fe400007fe405 */
[C---:B------:R-:W-:Y:S01]  /*41e0*/  LEA R8, P4, R4.reuse, R9, 0x1 ;  /* 0x0000000904087211 */ /* 0x040fe200078808ff */
[----:B------:R-:W-:Y:S03]  /*41f0*/  LDS.U16 R13, [R25+0x40] ;  /* 0x00004000190d7984 */ /* 0x000fe60000000400 */
[----:B------:R-:W-:Y:S01]  /*4200*/  LEA.HI.X R9, R4, R6, R5, 0x1, P4 ;  /* 0x0000000604097211 */ /* 0x000fe200020f0c05 */
        /* <DEDUP_REMOVED lines=21> */
.L_x_13060:
[----:B------:R-:W-:Y:S05]  /*4360*/  BSYNC B0 ;  /* 0x0000000000007941 */ /* 0x000fea0003800000 */
.L_x_13059:
[----:B------:R-:W-:Y:S01]  /*4370*/  @!P0 STG.E.U16 [R8.64+-0xc0], R13 ;  /* 0xffff400d08008986 */ /* 0x000fe2000c101506 */
[----:B------:R-:W-:Y:S01]  /*4380*/  F2FP.PACK_AB R4, R63, R67 ;  /* 0x000000433f04723e */ /* 0x000fe200000000ff */
[----:B------:R-:W-:Y:S01]  /*4390*/  FADD.FTZ R40, R67, R40 ;  /* 0x0000002843287221 */ /* 0x000fe20000010000 */
[----:B------:R-:W-:Y:S01]  /*43a0*/  F2FP.PACK_AB R5, R78, R61 ;  /* 0x0000003d4e05723e */ /* 0x000fe200000000ff */
[----:B------:R-:W-:Y:S01]  /*43b0*/  @!P1 STG.E.U16 [R8.64+-0x80], R21 ;  /* 0xffff801508009986 */ /* 0x000fe2000c101506 */
[----:B0-----:R-:W-:Y:S01]  /*43c0*/  IMAD R6, R43, c[0x0][0x2f8], RZ ;  /* 0x0000be002b067a24 */ /* 0x001fe200078e02ff */
[----:B------:R-:W-:Y:S01]  /*43d0*/  BSSY B0, `(.L_x_13061) ;  /* 0x000001d000007945 */ /* 0x000fe20003800000 */
[----:B------:R-:W-:Y:S01]  /*43e0*/  FADD.FTZ R40, R40, R63 ;  /* 0x0000003f28287221 */ /* 0x000fe20000010000 */
[----:B------:R-:W-:Y:S01]  /*43f0*/  @!P2 STG.E.U16 [R8.64+-0x40], R23 ;  /* 0xffffc0170800a986 */ /* 0x000fe2000c101506 */
        /* <DEDUP_REMOVED lines=8> */
[----:B0-----:R-:W-:-:S03]  /*4480*/  IMAD.WIDE.U32 R4, R45, c[0x0][0x2f8], RZ ;  /* 0x0000be002d047a25 */ /* 0x001fc600078e00ff */
[----:B------:R-:W-:Y:S02]  /*4490*/  LDS.U16 R53, [R25+0x80] ;  /* 0x0000800019357984 */ /* 0x000fe40000000400 */
[----:B------:R-:W-:Y:S02]  /*44a0*/  IADD3 R9, R5, R7, RZ ;  /* 0x0000000705097210 */ /* 0x000fe40007ffe0ff */
        /* <DEDUP_REMOVED lines=15> */
.L_x_13062:
[----:B------:R-:W-:Y:S05]  /*45a0*/  BSYNC B0 ;  /* 0x0000000000007941 */ /* 0x000fea0003800000 */
.L_x_13061:
[----:B------:R-:W-:Y:S01]  /*45b0*/  MOV R2, R4 ;  /* 0x0000000400027202 */ /* 0x000fe20000000f00 */
[----:B------:R-:W-:Y:S01]  /*45c0*/  IMAD R5, R47, c[0x0][0x300], RZ ;  /* 0x0000c0002f057a24 */ /* 0x000fe200078e02ff */
[----:B------:R-:W-:Y:S02]  /*45d0*/  MOV R3, R9 ;  /* 0x0000000900037202 */ /* 0x000fe40000000f00 */
[----:B------:R-:W-:Y:S01]  /*45e0*/  IADD3 R24, P1, R24, -0xc0, RZ ;  /* 0xffffff4018187810 */ /* 0x000fe20007f3e0ff */
[----:B------:R-:W-:Y:S01]  /*45f0*/  IMAD R5, R48, c[0x0][0x304], R5 ;  /* 0x0000c10030057a24 */ /* 0x000fe200078e0205 */
        /* <DEDUP_REMOVED lines=11> */
[----:B------:R-:W-:Y:S02]  /*46b0*/  ISETP.GT.AND P3, PT, R31, 0x1, PT ;  /* 0x000000011f00780c */ /* 0x000fe40003f64270 */
[----:B------:R-:W-:Y:S01]  /*46c0*/  IADD3 R30, R30, -0x80, RZ ;  /* 0xffffff801e1e7810 */ /* 0x000fe20007ffe0ff */
[----:B------:R1:W-:Y:S01]  /*46d0*/  @!P0 STG.E.U16 [R2.64], R51 ;  /* 0x0000003302008986 */ /* 0x0003e2000c101506 */
[----:B------:R-:W-:Y:S02]  /*46e0*/  IADD3 R41, P0, R41, -0x100, RZ ;  /* 0xffffff0029297810 */ /* 0x000fe40007f1e0ff */
[----:B------:R-:W-:Y:S01]  /*46f0*/  IADD3 R31, R31, -0x1, RZ ;  /* 0xffffffff1f1f7810 */ /* 0x000fe20007ffe0ff */
[----:B------:R1:W-:Y:S01]  /*4700*/  @!P1 STG.E.U16 [R2.64+0x40], R53 ;  /* 0x0000403502009986 */ /* 0x0003e2000c101506 */
[----:B------:R-:W-:-:S02]  /*4710*/  IADD3 R39, P1, R39, -0x100, RZ ;  /* 0xffffff0027277810 */ /* 0x000fc40007f3e0ff */
[----:B------:R-:W-:Y:S01]  /*4720*/  IADD3.X R34, R34, -0x1, RZ, P0, !PT ;  /* 0xffffffff22227810 */ /* 0x000fe200007fe4ff */
[----:B------:R1:W-:Y:S01]  /*4730*/  @!P2 STG.E.U16 [R2.64+0x80], R55 ;  /* 0x000080370200a986 */ /* 0x0003e2000c101506 */
[----:B------:R-:W-:Y:S02]  /*4740*/  IADD3 R35, P2, R35, -0x100, RZ ;  /* 0xffffff0023237810 */ /* 0x000fe40007f5e0ff */
[----:B------:R-:W-:Y:S02]  /*4750*/  IADD3.X R37, R37, -0x1, RZ, P1, !PT ;  /* 0xffffffff25257810 */ /* 0x000fe40000ffe4ff */
[----:B------:R-:W-:Y:S01]  /*4760*/  IADD3.X R33, R33, -0x1, RZ, P2, !PT ;  /* 0xffffffff21217810 */ /* 0x000fe200017fe4ff */
[----:B------:R-:W-:Y:S01]  /*4770*/  @!P3 CALL.REL.NOINC `(.L_x_13037) ;  /* 0x000000100000b944 */ /* 0x000fe20003c00000 */
[----:B------:R-:W-:Y:S05]  /*4780*/  BRA `(.L_x_13063) ;  /* 0xffffbe1000007947 */ /* 0x000fea000383ffff */
.L_x_13037:
[----:B------:R-:W-:Y:S02]  /*4790*/  ISETP.NE.U32.AND P0, PT, RZ, c[0x0][0x328], PT ;  /* 0x0000ca00ff007a0c */ /* 0x000fe40003f05070 */
[----:B------:R-:W-:Y:S02]  /*47a0*/  ISETP.NE.U32.AND P2, PT, RZ, c[0x0][0x348], PT ;  /* 0x0000d200ff007a0c */ /* 0x000fe40003f45070 */
[----:B------:R-:W-:-:S02]  /*47b0*/  ISETP.NE.AND.EX P1, PT, RZ, c[0x0][0x32c], PT, P0 ;  /* 0x0000cb00ff007a0c */ /* 0x000fc40003f25300 */
        /* <DEDUP_REMOVED lines=21> */
.L_x_13065:
[----:B0-----:R-:W-:Y:S05]  /*4910*/  BSYNC B0 ;  /* 0x0000000000007941 */ /* 0x001fea0003800000 */
.L_x_13064:
        /* <DEDUP_REMOVED lines=23> */
.L_x_13067:
[----:B------:R-:W2:Y:S02]  /*4a90*/  S2R R19, SR_TID.X ;  /* 0x0000000000137919 */ /* 0x000ea40000002100 */
.L_x_13068:
[----:B0-----:R-:W-:Y:S05]  /*4aa0*/  BSYNC B0 ;  /* 0x0000000000007941 */ /* 0x001fea0003800000 */
.L_x_13066:
        /* <DEDUP_REMOVED lines=10> */
[----:B-1----:R-:W-:-:S04]  /*4b50*/  IMAD.WIDE.U32 R2, R48, c[0x0][0x2c8], RZ ;  /* 0x0000b20030027a25 */ /* 0x002fc800078e00ff */
        /* <DEDUP_REMOVED lines=11> */
.L_x_13069:
        /* <DEDUP_REMOVED lines=64> */
.L_x_13070:
        /* <DEDUP_REMOVED lines=15> */
.L_x_14753:


//--------------------- .text._Z25selective_scan_bwd_kernelI32Selective_Scan_bwd_kernel_traitsILi32ELi4ELb0ELb0ELb0ELb1ELb0EN3c104HalfENS1_7complexIfEEEEv12SSMParamsBwd --------------------------
	.section	.text._Z25selective_scan_bwd_kernelI32Selective_Scan_bwd_kernel_traitsILi32ELi4ELb0ELb0ELb0ELb1ELb0EN3c104HalfENS1_7complexIfEEEEv12SSMParamsBwd,"ax",@progbits
	.sectioninfo	@"SHI_REGISTERS=120"
	.align	128
        .global         _Z25selective_scan_bwd_kernelI32Selective_Scan_bwd_kernel_traitsILi32ELi4ELb0ELb0ELb0ELb1ELb0EN3c104HalfENS1_7complexIfEEEEv12SSMParamsBwd
        .type           _Z25selective_scan_bwd_kernelI32Selective_Scan_bwd_kernel_traitsILi32ELi4ELb0ELb0ELb0ELb1ELb0EN3c104HalfENS1_7complexIfEEEEv12SSMParamsBwd,@function
        .size           _Z25selective_scan_bwd_kernelI32Selective_Scan_bwd_kernel_traitsILi32ELi4ELb0ELb0ELb0ELb1ELb0EN3c104HalfENS1_7complexIfEEEEv12SSMParamsBwd,(.L_x_14754 - _Z25selective_scan_bwd_kernelI32Selective_Scan_bwd_kernel_traitsILi32ELi4ELb0ELb0ELb0ELb1ELb0EN3c104HalfENS1_7complexIfEEEEv12SSMParamsBwd)
        .other          _Z25selective_scan_bwd_kernelI32Selective_Scan_bwd_kernel_traitsILi32ELi4ELb0ELb0ELb0ELb1ELb0EN3c104HalfENS1_7complexIfEEEEv12SSMParamsBwd,@"STO_CUDA_ENTRY STV_DEFAULT"
_Z25selective_scan_bwd_kernelI32Selective_Scan_bwd_kernel_traitsILi32ELi4ELb0ELb0ELb0ELb1ELb0EN3c104HalfENS1_7complexIfEEEEv12SSMParamsBwd:
.text._Z25selective_scan_bwd_kernelI32Selective_Scan_bwd_kernel_traitsILi32ELi4ELb0ELb0ELb0ELb1ELb0EN3c104HalfENS1_7complexIfEEEEv12SSMParamsBwd:
        /* <DEDUP_REMOVED lines=36> */
[----:B------:R-:W-:Y:S01]  /*0240*/  IMAD R8, R52, c[0x0][0x1e8], RZ ;  /* 0x00007a0034087a24 */ /* 0x000fe200078e02ff */
[----:B------:R-:W-:Y:S01]  /*0250*/  HFMA2.MMA R54, -RZ, RZ, 0, 0 ;  /* 0x00000000ff367435 */ /* 0x000fe200000001ff */
[----:B------:R-:W-:Y:S01]  /*0260*/  IMAD.WIDE.U32 R2, R53, c[0x0][0x1d8], R2 ;  /* 0x0000760035027a25 */ /* 0x000fe200078e0002 */
[----:B------:R-:W-:-:S02]  /*0270*/  IADD3 R7, R7, R9, RZ ;  /* 0x0000000907077210 */ /* 0x000fc40007ffe0ff */
        /* <DEDUP_REMOVED lines=37> */
[----:B------:R-:W-:-:S02]  /*04d0*/  MOV R43, RZ ;  /* 0x000000ff002b7202 */ /* 0x000fc40000000f00 */
[----:B------:R-:W-:Y:S01]  /*04e0*/  MOV R36, RZ ;  /* 0x000000ff00247202 */ /* 0x000fe20000000f00 */
[----:B------:R-:W1:Y:S01]  /*04f0*/  S2R R39, SR_LANEID ;  /* 0x0000000000277919 */ /* 0x000e620000000000 */
[----:B------:R-:W-:Y:S02]  /*0500*/  MOV R54, RZ ;  /* 0x000000ff00367202 */ /* 0x000fe40000000f00 */
[C---:B0-----:R-:W-:Y:S02]  /*0510*/  SHF.L.U32 R0, R41.reuse, 0x2, RZ ;  /* 0x0000000229007819 */ /* 0x041fe400000006ff */
[----:B------:R-:W-:Y:S02]  /*0520*/  LOP3.LUT R92, R41, 0x1f, RZ, 0xc0, !PT ;  /* 0x0000001f295c7812 */ /* 0x000fe400078ec0ff */
[----:B------:R-:W-:-:S04]  /*0530*/  LOP3.LUT R0, R0, 0xffffff80, RZ, 0xc0, !PT ;  /* 0xffffff8000007812 */ /* 0x000fc800078ec0ff */
[----:B------:R-:W-:-:S04]  /*0540*/  LOP3.LUT R38, R0, 0x1f, R41, 0xf8, !PT ;  /* 0x0000001f00267812 */ /* 0x000fc800078ef829 */
[----:B------:R-:W-:Y:S02]  /*0550*/  SHF.R.S32.HI R37, RZ, 0x1f, R38 ;  /* 0x0000001fff257819 */ /* 0x000fe40000011426 */
[C---:B------:R-:W-:Y:S02]  /*0560*/  LOP3.LUT R35, R38.reuse, 0x20, RZ, 0xfc, !PT ;  /* 0x0000002026237812 */ /* 0x040fe400078efcff */
[C---:B------:R-:W-:Y:S02]  /*0570*/  LOP3.LUT R34, R38.reuse, 0x40, RZ, 0xfc, !PT ;  /* 0x0000004026227812 */ /* 0x040fe400078efcff */
[----:B-1----:R-:W-:Y:S02]  /*0580*/  LOP3.LUT R33, R38, 0x60, RZ, 0xfc, !PT ;  /* 0x0000006026217812 */ /* 0x002fe400078efcff */
.L_x_13100:
[----:B------:R-:W-:Y:S01]  /*0590*/  IADD3 R6, -R36, c[0x0][0x174], RZ ;  /* 0x00005d0024067a10 */ /* 0x000fe20007ffe1ff */
[----:B------:R-:W-:Y:S01]  /*05a0*/  BAR.SYNC.DEFER_BLOCKING 0x0 ;  /* 0x0000000000007b1d */ /* 0x000fe20000010000 */
[----:B0-----:R-:W-:Y:S02]  /*05b0*/  SHF.L.U32 R31, R38, 0x1, RZ ;  /* 0x00000001261f7819 */ /* 0x001fe400000006ff */
[----:B------:R-:W-:-:S02]  /*05c0*/  LEA R32, R6, 0xffffff80, 0x7 ;  /* 0xffffff8006207811 */ /* 0x000fc400078e38ff */
[----:B------:R-:W-:Y:S02]  /*05d0*/  SHF.L.U64.HI R29, R38, 0x1, R37 ;  /* 0x00000001261d7819 */ /* 0x000fe40000010225 */
[----:B------:R-:W-:Y:S02]  /*05e0*/  IADD3 R5, -R32, c[0x0][0x168], RZ ;  /* 0x00005a0020057a10 */ /* 0x000fe40007ffe1ff */
[----:B------:R-:W-:Y:S02]  /*05f0*/  IADD3 R2, P4, R50, R31, RZ ;  /* 0x0000001f32027210 */ /* 0x000fe40007f9e0ff */
        /* <DEDUP_REMOVED lines=14> */
[-C--:B------:R-:W-:Y:S02]  /*06e0*/  ISETP.GE.AND P1, PT, R38, R5.reuse, PT ;  /* 0x000000052600720c */ /* 0x080fe40003f26270 */
[-C--:B------:R-:W-:Y:S02]  /*06f0*/  ISETP.GE.AND P2, PT, R35, R5.reuse, PT ;  /* 0x000000052300720c */ /* 0x080fe40003f46270 */
[-C--:B------:R-:W-:Y:S02]  /*0700*/  ISETP.GE.AND P3, PT, R34, R5.reuse, PT ;  /* 0x000000052200720c */ /* 0x080fe40003f66270 */
[----:B------:R-:W-:Y:S02]  /*0710*/  ISETP.GE.AND P4, PT, R33, R5, PT ;  /* 0x000000052100720c */ /* 0x000fe40003f86270 */
[----:B------:R-:W-:Y:S02]  /*0720*/  IADD3 R12, P0, R46, R31, RZ ;  /* 0x0000001f2e0c7210 */ /* 0x000fe40007f1e0ff */
[----:B------:R-:W-:-:S02]  /*0730*/  PRMT R20, RZ, 0x7610, R20 ;  /* 0x00007610ff147816 */ /* 0x000fc40000000014 */
[----:B------:R-:W-:Y:S02]  /*0740*/  PRMT R22, RZ, 0x7610, R22 ;  /* 0x00007610ff167816 */ /* 0x000fe40000000016 */
[----:B------:R-:W-:Y:S02]  /*0750*/  PRMT R24, RZ, 0x7610, R24 ;  /* 0x00007610ff187816 */ /* 0x000fe40000000018 */
[----:B------:R-:W-:Y:S02]  /*0760*/  PRMT R26, RZ, 0x7610, R26 ;  /* 0x00007610ff1a7816 */ /* 0x000fe4000000001a */
[----:B------:R-:W-:Y:S01]  /*0770*/  IADD3.X R13, R44, R29, RZ, P0, !PT ;  /* 0x0000001d2c0d7210 */ /* 0x000fe200007fe4ff */
        /* <DEDUP_REMOVED lines=11> */
[----:B0-----:R-:W-:-:S02]  /*0830*/  IADD3 R8, P0, R42, R31, RZ ;  /* 0x0000001f2a087210 */ /* 0x001fc40007f1e0ff */
[----:B------:R-:W-:Y:S02]  /*0840*/  PRMT R0, RZ, 0x7610, R0 ;  /* 0x00007610ff007816 */ /* 0x000fe40000000000 */
[----:B-1----:R-:W-:Y:S02]  /*0850*/  PRMT R10, RZ, 0x7610, R10 ;  /* 0x00007610ff0a7816 */ /* 0x002fe4000000000a */
[----:B------:R-:W-:Y:S02]  /*0860*/  PRMT R56, RZ, 0x7610, R56 ;  /* 0x00007610ff387816 */ /* 0x000fe40000000038 */
[----:B------:R-:W-:Y:S02]  /*0870*/  PRMT R58, RZ, 0x7610, R58 ;  /* 0x00007610ff3a7816 */ /* 0x000fe4000000003a */
[----:B------:R-:W-:Y:S01]  /*0880*/  IADD3.X R9, R40, R29, RZ, P0, !PT ;  /* 0x0000001d28097210 */ /* 0x000fe200007fe4ff */
[----:B--2---:R-:W-:Y:S04]  /*0890*/  STS.U16 [R27], R20 ;  /* 0x000000141b007388 */ /* 0x004fe80000000400 */
[----:B---3--:R-:W-:Y:S04]  /*08a0*/  STS.U16 [R27+0x40], R22 ;  /* 0x000040161b007388 */ /* 0x008fe80000000400 */
[----:B----4-:R-:W-:Y:S04]  /*08b0*/  STS.U16 [R27+0x80], R24 ;  /* 0x000080181b007388 */ /* 0x010fe80000000400 */
[----:B------:R-:W-:Y:S01]  /*08c0*/  STS.U16 [R27+0xc0], R26 ;  /* 0x0000c01a1b007388 */ /* 0x000fe20000000400 */
[----:B------:R-:W-:-:S06]  /*08d0*/  NOP ;  /* 0x0000000000007918 */ /* 0x000fcc0000000000 */
[----:B------:R-:W0:Y:S04]  /*08e0*/  LDS.64 R20, [R39.X8] ;  /* 0x0000000027147984 */ /* 0x000e280000008a00 */
[----:B------:R-:W-:Y:S06]  /*08f0*/  BAR.SYNC.DEFER_BLOCKING 0x0 ;  /* 0x0000000000007b1d */ /* 0x000fec0000010000 */
[----:B------:R1:W2:Y:S04]  /*0900*/  @!P1 LDG.E.U16 R0, [R8.64] ;  /* 0x0000000608009981 */ /* 0x0002a8000c1e1500 */
[----:B------:R1:W3:Y:S04]  /*0910*/  @!P2 LDG.E.U16 R10, [R8.64+0x40] ;  /* 0x00004006080aa981 */ /* 0x0002e8000c1e1500 */
[----:B------:R1:W4:Y:S04]  /*0920*/  @!P3 LDG.E.U16 R56, [R8.64+0x80] ;  /* 0x000080060838b981 */ /* 0x000328000c1e1500 */
[----:B------:R1:W4:Y:S01]  /*0930*/  @!P4 LDG.E.U16 R58, [R8.64+0xc0] ;  /* 0x0000c006083ac981 */ /* 0x000322000c1e1500 */
[--C-:B0-----:R-:W-:Y:S01]  /*0940*/  HADD2.F32 R30, -RZ, R20.reuse.H0_H0 ;  /* 0x20000014ff1e7230 */ /* 0x101fe20000004100 */
[----:B------:R-:W-:Y:S01]  /*0950*/  BSSY B0, `(.L_x_13072) ;  /* 0x0000039000007945 */ /* 0x000fe20003800000 */
[----:B------:R-:W-:-:S02]  /*0960*/  HADD2.F32 R28, -RZ, R20.H1_H1 ;  /* 0x30000014ff1c7230 */ /* 0x000fc40000004100 */
[--C-:B------:R-:W-:Y:S01]  /*0970*/  HADD2.F32 R26, -RZ, R21.reuse.H0_H0 ;  /* 0x20000015ff1a7230 */ /* 0x100fe20000004100 */
[--C-:B-----5:R-:W-:Y:S01]  /*0980*/  FADD.FTZ R30, R30, R49.reuse ;  /* 0x000000311e1e7221 */ /* 0x120fe20000010000 */
[----:B------:R-:W-:Y:S01]  /*0990*/  HADD2.F32 R20, -RZ, R21.H1_H1 ;  /* 0x30000015ff147230 */ /* 0x000fe20000004100 */
[--C-:B------:R-:W-:Y:S01]  /*09a0*/  FADD.FTZ R28, R28, R49.reuse ;  /* 0x000000311c1c7221 */ /* 0x100fe20000010000 */
[----:B------:R-:W-:Y:S01]  /*09b0*/  HADD2.F32 R7, -RZ, R3.H0_H0 ;  /* 0x20000003ff077230 */ /* 0x000fe20000004100 */
[--C-:B------:R-:W-:Y:S01]  /*09c0*/  FADD.FTZ R26, R26, R49.reuse ;  /* 0x000000311a1a7221 */ /* 0x100fe20000010000 */
[----:B------:R-:W-:Y:S01]  /*09d0*/  FSETP.GTU.FTZ.AND P2, PT, R30, 20, PT ;  /* 0x41a000001e00780b */ /* 0x000fe20003f5c000 */
[----:B-1----:R-:W-:Y:S01]  /*09e0*/  HADD2.F32 R9, -RZ, R2.H0_H0 ;  /* 0x20000002ff097230 */ /* 0x002fe20000004100 */
[----:B------:R-:W-:Y:S02]  /*09f0*/  FSETP.GTU.FTZ.AND P3, PT, R28, 20, PT ;  /* 0x41a000001c00780b */ /* 0x000fe40003f7c000 */
[----:B------:R-:W-:Y:S01]  /*0a00*/  FSETP.GTU.FTZ.AND P0, PT, R26, 20, PT ;  /* 0x41a000001a00780b */ /* 0x000fe20003f1c000 */
[----:B--2---:R0:W-:Y:S04]  /*0a10*/  STS.U16 [R27], R0 ;  /* 0x000000001b007388 */ /* 0x0041e80000000400 */
[----:B---3--:R1:W-:Y:S04]  /*0a20*/  STS.U16 [R27+0x40], R10 ;  /* 0x0000400a1b007388 */ /* 0x0083e80000000400 */
[----:B----4-:R-:W-:Y:S01]  /*0a30*/  STS.U16 [R27+0x80], R56 ;  /* 0x000080381b007388 */ /* 0x010fe20000000400 */
[----:B0-----:R-:W-:-:S03]  /*0a40*/  FADD.FTZ R0, R20, R49 ;  /* 0x0000003114007221 */ /* 0x001fc60000010000 */
[----:B------:R-:W-:Y:S01]  /*0a50*/  STS.U16 [R27+0xc0], R58 ;  /* 0x0000c03a1b007388 */ /* 0x000fe20000000400 */
[----:B------:R-:W-:-:S06]  /*0a60*/  NOP ;  /* 0x0000000000007918 */ /* 0x000fcc0000000000 */
[----:B------:R-:W0:Y:S01]  /*0a70*/  LDS.64 R4, [R39.X8] ;  /* 0x0000000027047984 */ /* 0x000e220000008a00 */
[----:B------:R-:W-:Y:S01]  /*0a80*/  FSETP.GTU.FTZ.AND P1, PT, R0, 20, PT ;  /* 0x41a000000000780b */ /* 0x000fe20003f3c000 */
[----:B-1----:R-:W-:Y:S02]  /*0a90*/  HADD2.F32 R10, -RZ, R2.H1_H1 ;  /* 0x30000002ff0a7230 */ /* 0x002fe40000004100 */
[--C-:B0-----:R-:W-:Y:S02]  /*0aa0*/  HADD2.F32 R72, -RZ, R4.reuse.H0_H0 ;  /* 0x20000004ff487230 */ /* 0x101fe40000004100 */
[----:B------:R-:W-:Y:S02]  /*0ab0*/  HADD2.F32 R8, -RZ, R4.H1_H1 ;  /* 0x30000004ff087230 */ /* 0x000fe40000004100 */
[----:B------:R-:W-:Y:S01]  /*0ac0*/  HADD2.F32 R4, -RZ, R5.H0_H0 ;  /* 0x20000005ff047230 */ /* 0x000fe20000004100 */
        /* <DEDUP_REMOVED lines=33> */
.L_x_13073:
[----:B------:R-:W-:Y:S05]  /*0ce0*/  BSYNC B0 ;  /* 0x0000000000007941 */ /* 0x000fea0003800000 */
.L_x_13072:
        /* <DEDUP_REMOVED lines=33> */
.L_x_13075:
[----:B------:R-:W-:Y:S05]  /*0f00*/  BSYNC B0 ;  /* 0x0000000000007941 */ /* 0x000fea0003800000 */
.L_x_13074:
        /* <DEDUP_REMOVED lines=33> */
.L_x_13077:
[----:B------:R-:W-:Y:S05]  /*1120*/  BSYNC B0 ;  /* 0x0000000000007941 */ /* 0x000fea0003800000 */
.L_x_13076:
        /* <DEDUP_REMOVED lines=33> */
.L_x_13079:
[----:B------:R-:W-:Y:S05]  /*1340*/  BSYNC B0 ;  /* 0x0000000000007941 */ /* 0x000fea0003800000 */
.L_x_13078:
[----:B------:R-:W-:Y:S01]  /*1350*/  HADD2.F32 R20, -RZ, R5.H1_H1 ;  /* 0x30000005ff147230 */ /* 0x000fe20000004100 */
[----:B------:R-:W-:Y:S01]  /*1360*/  MOV R5, c[0x0][0x16c] ;  /* 0x00005b0000057a02 */ /* 0x000fe20000000f00 */
[----:B------:R-:W-:Y:S01]  /*1370*/  FFMA.FTZ R9, R8, R10, R9 ;  /* 0x0000000a08097223 */ /* 0x000fe20000010009 */
[----:B------:R-:W-:Y:S01]  /*1380*/  HADD2.F32 R54, -RZ, R3.H1_H1 ;  /* 0x30000003ff367230 */ /* 0x000fe20000004100 */
[----:B------:R-:W-:Y:S01]  /*1390*/  BAR.SYNC.DEFER_BLOCKING 0x0 ;  /* 0x0000000000007b1d */ /* 0x000fe20000010000 */
[----:B------:R-:W-:Y:S01]  /*13a0*/  ISETP.GE.AND P0, PT, R5, 0x1, PT ;  /* 0x000000010500780c */ /* 0x000fe20003f06270 */
[----:B------:R-:W-:Y:S01]  /*13b0*/  FFMA.FTZ R7, R4, R7, R9 ;  /* 0x0000000704077223 */ /* 0x000fe20000010009 */
[----:B------:R-:W-:Y:S01]  /*13c0*/  CS2R R62, SRZ ;  /* 0x00000000003e7805 */ /* 0x000fe2000001ff00 */
[----:B------:R-:W-:Y:S01]  /*13d0*/  CS2R R60, SRZ ;  /* 0x00000000003c7805 */ /* 0x000fe2000001ff00 */
[----:B------:R-:W-:Y:S02]  /*13e0*/  FMUL.FTZ R59, R72, R51 ;  /* 0x00000033483b7220 */ /* 0x000fe40000410000 */
[----:B------:R-:W-:-:S02]  /*13f0*/  FFMA.FTZ R54, R20, R54, R7 ;  /* 0x0000003614367223 */ /* 0x000fc40000010007 */
[-C--:B------:R-:W-:Y:S02]  /*1400*/  FMUL.FTZ R58, R8, R51.reuse ;  /* 0x00000033083a7220 */ /* 0x080fe40000410000 */
[-C--:B------:R-:W-:Y:S02]  /*1410*/  FMUL.FTZ R57, R4, R51.reuse ;  /* 0x0000003304397220 */ /* 0x080fe40000410000 */
[----:B------:R-:W-:Y:S01]  /*1420*/  FMUL.FTZ R56, R20, R51 ;  /* 0x0000003314387220 */ /* 0x000fe20000410000 */
[----:B------:R-:W-:Y:S05]  /*1430*/  @!P0 BRA `(.L_x_13080) ;  /* 0x0000266000008947 */ /* 0x000fea0003800000 */
[----:B------:R-:W-:Y:S01]  /*1440*/  LEA.HI R5, R6, R6, RZ, 0x1 ;  /* 0x0000000606057211 */ /* 0x000fe200078f08ff */
[----:B------:R-:W-:Y:S01]  /*1450*/  IMAD R22, R52, c[0x0][0x180], RZ ;  /* 0x0000600034167a24 */ /* 0x000fe200078e02ff */
[----:B------:R-:W-:Y:S01]  /*1460*/  IADD3 R9, R6, -0x2, RZ ;  /* 0xfffffffe06097810 */ /* 0x000fe20007ffe0ff */
[C---:B------:R-:W-:Y:S01]  /*1470*/  IMAD R24, R52.reuse, c[0x0][0x198], RZ ;  /* 0x0000660034187a24 */ /* 0x040fe200078e02ff */
[----:B------:R-:W-:Y:S01]  /*1480*/  LOP3.LUT R55, R5, 0x1ffffe, RZ, 0xc0, !PT ;  /* 0x001ffffe05377812 */ /* 0x000fe200078ec0ff */
[----:B------:R-:W-:Y:S01]  /*1490*/  IMAD R60, R52, c[0x0][0x1b8], RZ ;  /* 0x00006e00343c7a24 */ /* 0x000fe200078e02ff */
[----:B------:R-:W-:Y:S01]  /*14a0*/  ISETP.NE.AND P1, PT, R92, RZ, PT ;  /* 0x000000ff5c00720c */ /* 0x000fe20003f25270 */
[----:B------:R-:W-:Y:S01]  /*14b0*/  IMAD R65, R9, c[0x0][0x16c], RZ ;  /* 0x00005b0009417a24 */ /* 0x000fe200078e02ff */
[C---:B------:R-:W-:Y:S01]  /*14c0*/  IADD3 R5, R6.reuse, -0x1, RZ ;  /* 0xffffffff06057810 */ /* 0x040fe20007ffe0ff */
[----:B------:R-:W-:Y:S01]  /*14d0*/  IMAD.WIDE.U32 R10, R53, c[0x0][0x180], RZ ;  /* 0x00006000350a7a25 */ /* 0x000fe200078e00ff */
[C---:B------:R-:W-:Y:S01]  /*14e0*/  ISETP.GT.AND P0, PT, R6.reuse, 0x1, !P1 ;  /* 0x000000010600780c */ /* 0x040fe20004f04270 */
[----:B------:R-:W-:Y:S01]  /*14f0*/  HFMA2.MMA R100, -RZ, RZ, 0, 0 ;  /* 0x00000000ff647435 */ /* 0x000fe200000001ff */
[----:B------:R-:W-:Y:S01]  /*1500*/  LEA.HI R9, R5, R5, RZ, 0x1 ;  /* 0x0000000505097211 */ /* 0x000fe200078f08ff */
[C---:B------:R-:W-:Y:S01]  /*1510*/  IMAD R69, R53.reuse, c[0x0][0x184], R22 ;  /* 0x0000610035457a24 */ /* 0x040fe200078e0216 */
[C---:B------:R-:W-:Y:S01]  /*1520*/  ISETP.LT.AND P1, PT, R6.reuse, c[0x0][0x174], !P1 ;  /* 0x00005d0006007a0c */ /* 0x040fe20004f21270 */
[C---:B------:R-:W-:Y:S01]  /*1530*/  IMAD R21, R53.reuse, c[0x0][0x19c], R24 ;  /* 0x0000670035157a24 */ /* 0x040fe200078e0218 */
[----:B------:R-:W-:Y:S01]  /*1540*/  IADD3 R55, R6, -R55, RZ ;  /* 0x8000003706377210 */ /* 0x000fe20007ffe0ff */
[----:B------:R-:W-:Y:S01]  /*1550*/  IMAD.WIDE.U32 R6, R53, c[0x0][0x198], RZ ;  /* 0x0000660035067a25 */ /* 0x000fe200078e00ff */
[----:B------:R-:W-:Y:S01]  /*1560*/  LOP3.LUT R22, R9, 0xfffffe, RZ, 0xc0, !PT ;  /* 0x00fffffe09167812 */ /* 0x000fe200078ec0ff */
[----:B------:R-:W-:Y:S01]  /*1570*/  CS2R R62, SRZ ;  /* 0x00000000003e7805 */ /* 0x000fe2000001ff00 */
[----:B------:R-:W-:Y:S01]  /*1580*/  IADD3 R69, R11, R69, RZ ;  /* 0x000000450b457210 */ /* 0x000fe20007ffe0ff */
[----:B------:R-:W-:Y:S01]  /*1590*/  IMAD.WIDE.U32 R66, R53, c[0x0][0x1b8], RZ ;  /* 0x00006e0035427a25 */ /* 0x000fe200078e00ff */
[----:B------:R-:W-:Y:S01]  /*15a0*/  P2R R97, PR, RZ, 0x2 ;  /* 0x00000002ff617803 */ /* 0x000fe20000000000 */
[----:B------:R-:W-:Y:S01]  /*15b0*/  UMOV UR4, URZ ;  /* 0x0000003f00047c82 */ /* 0x000fe20008000000 */
[----:B------:R-:W-:Y:S01]  /*15c0*/  IADD3 R11, R7, R21, RZ ;  /* 0x00000015070b7210 */ /* 0x000fe20007ffe0ff */
[----:B------:R-:W-:Y:S01]  /*15d0*/  IMAD R23, R53, c[0x0][0x1bc], R60 ;  /* 0x00006f0035177a24 */ /* 0x000fe200078e023c */
[----:B------:R-:W-:Y:S01]  /*15e0*/  LEA R70, P1, R10, c[0x0][0x220], 0x3 ;  /* 0x000088000a467a11 */ /* 0x000fe200078218ff */
[----:B------:R-:W-:Y:S01]  /*15f0*/  IMAD.WIDE R64, R65, 0x10, R18 ;  /* 0x0000001041407825 */ /* 0x000fe200078e0212 */
[----:B------:R-:W-:Y:S01]  /*1600*/  LEA R68, P2, R6, c[0x0][0x228], 0x3 ;  /* 0x00008a0006447a11 */ /* 0x000fe200078418ff */
[----:B------:R-:W-:Y:S01]  /*1610*/  CS2R R60, SRZ ;  /* 0x00000000003c7805 */ /* 0x000fe2000001ff00 */
[----:B------:R-:W-:Y:S01]  /*1620*/  LEA R71, P3, R66, c[0x0][0x230], 0x3 ;  /* 0x00008c0042477a11 */ /* 0x000fe200078618ff */
[----:B------:R-:W-:Y:S01]  /*1630*/  FADD.FTZ R72, R72, R72 ;  /* 0x0000004848487221 */ /* 0x000fe20000010000 */
[----:B------:R-:W-:Y:S01]  /*1640*/  IADD3 R7, R67, R23, RZ ;  /* 0x0000001743077210 */ /* 0x000fe20007ffe0ff */
[----:B------:R-:W-:Y:S01]  /*1650*/  FADD.FTZ R73, R8, R8 ;  /* 0x0000000808497221 */ /* 0x000fe20000010000 */
[----:B------:R-:W-:Y:S01]  /*1660*/  IADD3 R22, R5, -R22, RZ ;  /* 0x8000001605167210 */ /* 0x000fe20007ffe0ff */
[----:B------:R-:W-:Y:S01]  /*1670*/  FADD.FTZ R77, R4, R4 ;  /* 0x00000004044d7221 */ /* 0x000fe20000010000 */
[----:B------:R-:W-:Y:S01]  /*1680*/  LEA.HI.X R69, R10, c[0x0][0x224], R69, 0x3, P1 ;  /* 0x000089000a457a11 */ /* 0x000fe200008f1c45 */
[----:B------:R-:W-:Y:S01]  /*1690*/  FADD.FTZ R75, R20, R20 ;  /* 0x00000014144b7221 */ /* 0x000fe20000010000 */
[----:B------:R-:W-:-:S02]  /*16a0*/  LEA.HI.X R67, R6, c[0x0][0x22c], R11, 0x3, P2 ;  /* 0x00008b0006437a11 */ /* 0x000fc400010f1c0b */
[----:B------:R-:W-:Y:S02]  /*16b0*/  LEA.HI.X R66, R66, c[0x0][0x234], R7, 0x3, P3 ;  /* 0x00008d0042427a11 */ /* 0x000fe400018f1c07 */
[----:B------:R-:W-:Y:S02]  /*16c0*/  MOV R76, RZ ;  /* 0x000000ff004c7202 */ /* 0x000fe40000000f00 */
[----:B------:R-:W-:Y:S02]  /*16d0*/  SHF.L.U32 R74, R22, 0x8, RZ ;  /* 0x00000008164a7819 */ /* 0x000fe400000006ff */
.L_x_13095:
[----:B------:R-:W-:Y:S02]  /*16e0*/  MOV R4, R70 ;  /* 0x0000004600047202 */ /* 0x000fe40000000f00 */
[----:B------:R-:W-:-:S05]  /*16f0*/  MOV R5, R69 ;  /* 0x0000004500057202 */ /* 0x000fca0000000f00 */
[----:B------:R0:W2:Y:S01]  /*1700*/  LDG.E.64 R20, [R4.64] ;  /* 0x0000000604147981 */ /* 0x0000a2000c1e1b00 */
[----:B------:R-:W-:Y:S02]  /*1710*/  ISETP.NE.AND P1, PT, R41, RZ, PT ;  /* 0x000000ff2900720c */ /* 0x000fe40003f25270 */
[----:B------:R-:W-:Y:S02]  /*1720*/  MOV R23, R66 ;  /* 0x0000004200177202 */ /* 0x000fe40000000f00 */
[----:B0-----:R-:W-:Y:S02]  /*1730*/  MOV R4, R68 ;  /* 0x0000004400047202 */ /* 0x001fe40000000f00 */
[----:B------:R-:W-:-:S06]  /*1740*/  MOV R5, R67 ;  /* 0x0000004300057202 */ /* 0x000fcc0000000f00 */
[----:B------:R-:W5:Y:S01]  /*1750*/  LDG.E.64 R4, [R4.64] ;  /* 0x0000000604047981 */ /* 0x000f62000c1e1b00 */
[----:B------:R-:W-:Y:S01]  /*1760*/  ISETP.NE.AND P2, PT, R41, 0x1f, PT ;  /* 0x0000001f2900780c */ /* 0x000fe20003f45270 */
[----:B------:R-:W-:Y:S01]  /*1770*/  BSSY B0, `(.L_x_13081) ;  /* 0x0000057000007945 */ /* 0x000fe20003800000 */
[----:B--2---:R-:W-:Y:S02]  /*1780*/  FMUL.FTZ R79, R20, 1.4426950216293334961 ;  /* 0x3fb8aa3b144f7820 */ /* 0x004fe40000410000 */
[-C--:B------:R-:W-:Y:S02]  /*1790*/  FMUL.FTZ R7, R21, R30.reuse ;  /* 0x0000001e15077220 */ /* 0x080fe40000410000 */
[----:B------:R-:W-:Y:S02]  /*17a0*/  FMUL.FTZ R6, R79, R30 ;  /* 0x0000001e4f067220 */ /* 0x000fe40000410000 */
[----:B------:R-:W-:Y:S01]  /*17b0*/  FMUL.RZ R22, R7, 0.15915493667125701904 ;  /* 0x3e22f98307167820 */ /* 0x000fe2000040c000 */
[----:B------:R-:W-:-:S03]  /*17c0*/  IADD3 R7, R41, 0x200, RZ ;  /* 0x0000020029077810 */ /* 0x000fc60007ffe0ff */
[----:B------:R-:W-:Y:S01]  /*17d0*/  MUFU.EX2 R6, R6 ;  /* 0x0000000600067308 */ /* 0x000fe20000000800 */
[----:B------:R-:W-:-:S07]  /*17e0*/  SEL R7, R74, R7, !P1 ;  /* 0x000000074a077207 */ /* 0x000fce0004800000 */
[----:B------:R-:W0:Y:S08]  /*17f0*/  MUFU.COS R11, R22 ;  /* 0x00000016000b7308 */ /* 0x000e300000000000 */
[----:B------:R1:W2:Y:S01]  /*1800*/  MUFU.SIN R9, R22 ;  /* 0x0000001600097308 */ /* 0x0002a20000000400 */
[----:B0-----:R-:W-:Y:S01]  /*1810*/  FMUL.FTZ R8, R6, R11 ;  /* 0x0000000b06087220 */ /* 0x001fe20000410000 */
[----:B-1----:R-:W-:Y:S01]  /*1820*/  MOV R22, R71 ;  /* 0x0000004700167202 */ /* 0x002fe20000000f00 */
[----:B------:R-:W-:Y:S01]  /*1830*/  FMUL.FTZ R78, R21, R28 ;  /* 0x0000001c154e7220 */ /* 0x000fe20000410000 */
[----:B------:R-:W-:-:S03]  /*1840*/  CS2R R10, SRZ ;  /* 0x00000000000a7805 */ /* 0x000fc6000001ff00 */
[----:B------:R0:W5:Y:S01]  /*1850*/  LDG.E.64 R24, [R22.64] ;  /* 0x0000000616187981 */ /* 0x000162000c1e1b00 */
[----:B--2---:R-:W-:Y:S01]  /*1860*/  FMUL.FTZ R9, R6, R9 ;  /* 0x0000000906097220 */ /* 0x004fe20000410000 */
[----:B------:R-:W-:-:S04]  /*1870*/  @P0 MOV R6, R64 ;  /* 0x0000004000060202 */ /* 0x000fc80000000f00 */
[----:B------:R1:W-:Y:S01]  /*1880*/  STS.64 [R7.X8+0x560], R8 ;  /* 0x0005600807007388 */ /* 0x0003e20000008a00 */
[----:B------:R-:W-:Y:S02]  /*1890*/  FMUL.RZ R84, R78, 0.15915493667125701904 ;  /* 0x3e22f9834e547820 */ /* 0x000fe4000040c000 */
[----:B------:R-:W-:Y:S02]  /*18a0*/  FMUL.FTZ R78, R79, R28 ;  /* 0x0000001c4f4e7220 */ /* 0x000fe40000410000 */
[-C--:B0-----:R-:W-:Y:S01]  /*18b0*/  FMUL.FTZ R22, R21, R26.reuse ;  /* 0x0000001a15167220 */ /* 0x081fe20000410000 */
[----:B------:R-:W-:Y:S01]  /*18c0*/  MUFU.SIN R87, R84 ;  /* 0x0000005400577308 */ /* 0x000fe20000000400 */
[C---:B------:R-:W-:Y:S02]  /*18d0*/  FMUL.FTZ R80, R79.reuse, R26 ;  /* 0x0000001a4f507220 */ /* 0x040fe40000410000 */
[----:B------:R-:W-:Y:S01]  /*18e0*/  FMUL.RZ R85, R22, 0.15915493667125701904 ;  /* 0x3e22f98316557820 */ /* 0x000fe2000040c000 */
[----:B-1----:R-:W-:Y:S01]  /*18f0*/  @P0 MOV R7, R65 ;  /* 0x0000004100070202 */ /* 0x002fe20000000f00 */
[----:B------:R-:W-:Y:S06]  /*1900*/  BAR.SYNC.DEFER_BLOCKING 0x0 ;  /* 0x0000000000007b1d */ /* 0x000fec0000010000 */
[----:B------:R-:W0:Y:S01]  /*1910*/  MUFU.EX2 R78, R78 ;  /* 0x0000004e004e7308 */ /* 0x000e220000000800 */
[----:B------:R-:W-:-:S07]  /*1920*/  FMUL.FTZ R82, R79, R0 ;  /* 0x000000004f527220 */ /* 0x000fce0000410000 */
[----:B------:R-:W1:Y:S01]  /*1930*/  MUFU.COS R81, R84 ;  /* 0x0000005400517308 */ /* 0x000e620000000000 */
[----:B------:R-:W-:-:S07]  /*1940*/  HADD2.F32 R79, -RZ, R2.H0_H0 ;  /* 0x20000002ff4f7230 */ /* 0x000fce0000004100 */
[----:B------:R-:W-:Y:S01]  /*1950*/  MUFU.EX2 R80, R80 ;  /* 0x0000005000507308 */ /* 0x000fe20000000800 */
[----:B------:R2:W5:Y:S07]  /*1960*/  @P0 LDG.E.64 R10, [R6.64+0x8] ;  /* 0x00000806060a0981 */ /* 0x00056e000c1e1b00 */
[----:B------:R-:W3:Y:S01]  /*1970*/  MUFU.COS R23, R85 ;  /* 0x0000005500177308 */ /* 0x000ee20000000000 */
[----:B--2---:R-:W-:-:S07]  /*1980*/  FMUL.FTZ R6, R21, R0 ;  /* 0x0000000015067220 */ /* 0x004fce0000410000 */
[----:B------:R-:W2:Y:S01]  /*1990*/  MUFU.SIN R7, R85 ;  /* 0x0000005500077308 */ /* 0x000ea20000000400 */
[----:B------:R-:W-:Y:S02]  /*19a0*/  FMUL.RZ R89, R6, 0.15915493667125701904 ;  /* 0x3e22f98306597820 */ /* 0x000fe4000040c000 */
[----:B------:R-:W-:Y:S02]  /*19b0*/  FMUL.FTZ R88, R79, R30 ;  /* 0x0000001e4f587220 */ /* 0x000fe40000410000 */
[----:B0-----:R-:W-:-:S03]  /*19c0*/  FMUL.FTZ R87, R78, R87 ;  /* 0x000000574e577220 */ /* 0x001fc60000410000 */
[----:B------:R2:W-:Y:S01]  /*19d0*/  MUFU.EX2 R83, R82 ;  /* 0x0000005200537308 */ /* 0x0005e20000000800 */
[----:B-1----:R-:W-:Y:S02]  /*19e0*/  FMUL.FTZ R86, R78, R81 ;  /* 0x000000514e567220 */ /* 0x002fe40000410000 */
[----:B------:R-:W-:-:S05]  /*19f0*/  FMUL.FTZ R81, R87, R88 ;  /* 0x0000005857517220 */ /* 0x000fca0000410000 */
[----:B------:R-:W0:Y:S01]  /*1a00*/  MUFU.COS R22, R89 ;  /* 0x0000005900167308 */ /* 0x000e220000000000 */
[----:B---3--:R-:W-:-:S07]  /*1a10*/  FMUL.FTZ R84, R80, R23 ;  /* 0x0000001750547220 */ /* 0x008fce0000410000 */
[----:B------:R-:W1:Y:S01]  /*1a20*/  MUFU.SIN R6, R89 ;  /* 0x0000005900067308 */ /* 0x000e620000000400 */
[----:B--2---:R-:W-:Y:S02]  /*1a30*/  FMUL.FTZ R82, R80, R7 ;  /* 0x0000000750527220 */ /* 0x004fe40000410000 */
[----:B------:R-:W-:Y:S02]  /*1a40*/  FMUL.FTZ R7, RZ, R87 ;  /* 0x00000057ff077220 */ /* 0x000fe40000410000 */
[----:B------:R-:W-:Y:S01]  /*1a50*/  FFMA.FTZ R23, RZ, R86, R81 ;  /* 0x00000056ff177223 */ /* 0x000fe20000010051 */
[----:B------:R-:W-:Y:S01]  /*1a60*/  HADD2.F32 R81, -RZ, R2.H1_H1 ;  /* 0x30000002ff517230 */ /* 0x000fe20000004100 */
[----:B------:R-:W-:Y:S02]  /*1a70*/  FFMA.FTZ R7, R86, R88, -R7 ;  /* 0x0000005856077223 */ /* 0x000fe40000010807 */
[----:B------:R-:W-:Y:S02]  /*1a80*/  FADD.FTZ R85, RZ, R23 ;  /* 0x00000017ff557221 */ /* 0x000fe40000010000 */
[----:B0-----:R-:W-:-:S02]  /*1a90*/  FMUL.FTZ R80, R83, R22 ;  /* 0x0000001653507220 */ /* 0x001fc40000410000 */
[----:B------:R-:W-:Y:S02]  /*1aa0*/  FFMA.FTZ R23, R81, R28, R7 ;  /* 0x0000001c51177223 */ /* 0x000fe40000010007 */
[----:B------:R-:W-:Y:S02]  /*1ab0*/  FMUL.FTZ R22, R82, R85 ;  /* 0x0000005552167220 */ /* 0x000fe40000410000 */
[----:B-1----:R-:W-:Y:S02]  /*1ac0*/  FMUL.FTZ R78, R83, R6 ;  /* 0x00000006534e7220 */ /* 0x002fe40000410000 */
[-C--:B------:R-:W-:Y:S02]  /*1ad0*/  FMUL.FTZ R6, R8, R87.reuse ;  /* 0x0000005708067220 */ /* 0x080fe40000410000 */
[----:B------:R-:W-:Y:S02]  /*1ae0*/  FMUL.FTZ R7, R9, R87 ;  /* 0x0000005709077220 */ /* 0x000fe40000410000 */
[----:B------:R-:W-:-:S02]  /*1af0*/  FMUL.FTZ R89, R82, R23 ;  /* 0x0000001752597220 */ /* 0x000fc40000410000 */
[----:B------:R-:W-:Y:S01]  /*1b00*/  FFMA.FTZ R22, R84, R23, -R22 ;  /* 0x0000001754167223 */ /* 0x000fe20000010816 */
[----:B------:R-:W-:Y:S01]  /*1b10*/  HADD2.F32 R83, -RZ, R3.H0_H0 ;  /* 0x20000003ff537230 */ /* 0x000fe20000004100 */
[-C--:B------:R-:W-:Y:S02]  /*1b20*/  FFMA.FTZ R23, R9, R86.reuse, R6 ;  /* 0x0000005609177223 */ /* 0x080fe40000010006 */
[----:B------:R-:W-:Y:S02]  /*1b30*/  FFMA.FTZ R7, R8, R86, -R7 ;  /* 0x0000005608077223 */ /* 0x000fe40000010807 */
[C---:B------:R-:W-:Y:S02]  /*1b40*/  FMUL.FTZ R6, R82.reuse, R23 ;  /* 0x0000001752067220 */ /* 0x040fe40000410000 */
[----:B------:R-:W-:Y:S02]  /*1b50*/  FFMA.FTZ R91, R83, R26, R22 ;  /* 0x0000001a535b7223 */ /* 0x000fe40000010016 */
[----:B------:R-:W-:-:S02]  /*1b60*/  FMUL.FTZ R22, R82, R7 ;  /* 0x0000000752167220 */ /* 0x000fc40000410000 */
[C---:B------:R-:W-:Y:S02]  /*1b70*/  FFMA.FTZ R7, R84.reuse, R7, -R6 ;  /* 0x0000000754077223 */ /* 0x040fe40000010806 */
[----:B------:R-:W-:Y:S02]  /*1b80*/  FFMA.FTZ R23, R84, R23, R22 ;  /* 0x0000001754177223 */ /* 0x000fe40000010016 */
[C---:B------:R-:W-:Y:S02]  /*1b90*/  FMUL.FTZ R6, R78.reuse, R7 ;  /* 0x000000074e067220 */ /* 0x040fe40000410000 */
[-C--:B------:R-:W-:Y:S02]  /*1ba0*/  FMUL.FTZ R93, R78, R23.reuse ;  /* 0x000000174e5d7220 */ /* 0x080fe40000410000 */
[----:B------:R-:W-:Y:S02]  /*1bb0*/  FFMA.FTZ R6, R80, R23, R6 ;  /* 0x0000001750067223 */ /* 0x000fe40000010006 */
[----:B------:R0:W1:Y:S01]  /*1bc0*/  @P2 LDS.64 R22, [R41.X8+0x1568] ;  /* 0x0015680029162984 */ /* 0x0000620000008a00 */
[----:B------:R-:W-:-:S02]  /*1bd0*/  FFMA.FTZ R89, R84, R85, R89 ;  /* 0x0000005554597223 */ /* 0x000fc40000010059 */
[----:B------:R-:W-:Y:S02]  /*1be0*/  FMUL.FTZ R85, R78, R91 ;  /* 0x0000005b4e557220 */ /* 0x000fe40000410000 */
[----:B------:R-:W-:-:S04]  /*1bf0*/  FADD.FTZ R89, RZ, R89 ;  /* 0x00000059ff597221 */ /* 0x000fc80000010000 */
[-C--:B------:R-:W-:Y:S02]  /*1c00*/  FFMA.FTZ R94, R80, R89.reuse, R85 ;  /* 0x00000059505e7223 */ /* 0x080fe40000010055 */
[----:B------:R-:W-:Y:S01]  /*1c10*/  FMUL.FTZ R89, R78, R89 ;  /* 0x000000594e597220 */ /* 0x000fe20000410000 */
[----:B------:R-:W-:-:S03]  /*1c20*/  HADD2.F32 R85, -RZ, R3.H1_H1 ;  /* 0x30000003ff557230 */ /* 0x000fc60000004100 */
[C---:B------:R-:W-:Y:S02]  /*1c30*/  FFMA.FTZ R89, R80.reuse, R91, -R89 ;  /* 0x0000005b50597223 */ /* 0x040fe40000010859 */
[----:B------:R-:W-:Y:S02]  /*1c40*/  FFMA.FTZ R93, R80, R7, -R93 ;  /* 0x00000007505d7223 */ /* 0x000fe4000001085d */
[----:B------:R-:W-:Y:S02]  /*1c50*/  FADD.FTZ R94, RZ, R94 ;  /* 0x0000005eff5e7221 */ /* 0x000fe40000010000 */
[----:B------:R-:W-:Y:S01]  /*1c60*/  FFMA.FTZ R95, R85, R0, R89 ;  /* 0x00000000555f7223 */ /* 0x000fe20000010059 */
[----:B------:R-:W-:Y:S05]  /*1c70*/  @P2 BRA `(.L_x_13082) ;  /* 0x0000006000002947 */ /* 0x000fea0003800000 */
[----:B0-----:R-:W-:Y:S01]  /*1c80*/  IADD3 R7, -R36, c[0x0][0x174], RZ ;  /* 0x00005d0024077a10 */ /* 0x001fe20007ffe1ff */
[----:B-1----:R-:W-:Y:S01]  /*1c90*/  HFMA2.MMA R23, -RZ, RZ, 0, 0 ;  /* 0x00000000ff177435 */ /* 0x002fe200000001ff */
[----:B------:R-:W-:Y:S02]  /*1ca0*/  MOV R22, 0x3f800000 ;  /* 0x3f80000000167802 */ /* 0x000fe40000000f00 */
[----:B------:R-:W-:-:S13]  /*1cb0*/  ISETP.NE.AND P3, PT, R7, c[0x0][0x174], PT ;  /* 0x00005d0007007a0c */ /* 0x000fda0003f65270 */
[----:B------:R-:W-:-:S05]  /*1cc0*/  @P3 LEA R7, R55, R76, 0xb ;  /* 0x0000004c37073211 */ /* 0x000fca00078e58ff */
[----:B------:R0:W1:Y:S02]  /*1cd0*/  @P3 LDS.64 R22, [R7+0x560] ;  /* 0x0005600007163984 */ /* 0x0000640000000a00 */
.L_x_13082:
[----:B0-----:R-:W-:Y:S05]  /*1ce0*/  BSYNC B0 ;  /* 0x0000000000007941 */ /* 0x001fea0003800000 */
.L_x_13081:
[----:B------:R-:W0:Y:S01]  /*1cf0*/  SHFL.UP PT, R90, R95, 0x1, RZ ;  /* 0x042000005f5a7989 */ /* 0x000e2200000e00ff */
[----:B------:R-:W-:Y:S01]  /*1d00*/  ISETP.GE.AND P3, PT, R39, 0x1, PT ;  /* 0x000000012700780c */ /* 0x000fe20003f66270 */
[----:B------:R-:W-:Y:S01]  /*1d10*/  BSSY B0, `(.L_x_13083) ;  /* 0x0000096000007945 */ /* 0x000fe20003800000 */
[----:B------:R-:W-:Y:S01]  /*1d20*/  ISETP.NE.AND P4, PT, R97, RZ, PT ;  /* 0x000000ff6100720c */ /* 0x000fe20003f85270 */
[----:B------:R-:W2:Y:S01]  /*1d30*/  SHFL.UP PT, R91, R94, 0x1, RZ ;  /* 0x042000005e5b7989 */ /* 0x000ea200000e00ff */
[----:B------:R-:W-:-:S03]  /*1d40*/  ISETP.GT.U32.AND P6, PT, R92, 0x1d, PT ;  /* 0x0000001d5c00780c */ /* 0x000fc60003fc4070 */
[----:B------:R-:W3:Y:S04]  /*1d50*/  SHFL.UP PT, R7, R93, 0x1, RZ ;  /* 0x042000005d077989 */ /* 0x000ee800000e00ff */
[----:B------:R-:W4:Y:S04]  /*1d60*/  SHFL.UP PT, R89, R6, 0x1, RZ ;  /* 0x0420000006597989 */ /* 0x000f2800000e00ff */
[----:B-----5:R-:W-:Y:S04]  /*1d70*/  SHFL.IDX PT, R10, R10, RZ, 0x1f ;  /* 0x00001fff0a0a7589 */ /* 0x020fe800000e0000 */
[----:B------:R-:W-:Y:S01]  /*1d80*/  SHFL.IDX PT, R11, R11, RZ, 0x1f ;  /* 0x00001fff0b0b7589 */ /* 0x000fe200000e0000 */
[----:B0-----:R-:W-:-:S02]  /*1d90*/  FMUL.FTZ R102, R6, R90 ;  /* 0x0000005a06667220 */ /* 0x001fc40000410000 */
[CC--:B--2---:R-:W-:Y:S02]  /*1da0*/  FMUL.FTZ R98, R6.reuse, R91.reuse ;  /* 0x0000005b06627220 */ /* 0x0c4fe40000410000 */
[C---:B------:R-:W-:Y:S02]  /*1db0*/  FFMA.FTZ R91, R93.reuse, R91, R102 ;  /* 0x0000005b5d5b7223 */ /* 0x040fe40000010066 */
        /* <DEDUP_REMOVED lines=9> */
[----:B------:R-:W-:Y:S01]  /*1e50*/  ISETP.GE.AND P3, PT, R39, 0x2, PT ;  /* 0x000000022700780c */ /* 0x000fe20003f66270 */
[----:B------:R-:W-:Y:S02]  /*1e60*/  FMUL.FTZ R102, R5, R24 ;  /* 0x0000001805667220 */ /* 0x000fe40000410000 */
[----:B------:R-:W2:Y:S02]  /*1e70*/  SHFL.UP PT, R96, R95, 0x2, RZ ;  /* 0x044000005f607989 */ /* 0x000ea400000e00ff */
[----:B------:R-:W-:-:S02]  /*1e80*/  FFMA.FTZ R102, R4, R25, R102 ;  /* 0x0000001904667223 */ /* 0x000fc40000010066 */
[----:B------:R-:W3:Y:S02]  /*1e90*/  SHFL.UP PT, R6, R93, 0x2, RZ ;  /* 0x044000005d067989 */ /* 0x000ee400000e00ff */
[-C--:B------:R-:W-:Y:S02]  /*1ea0*/  FMUL.FTZ R101, R75, R102.reuse ;  /* 0x000000664b657220 */ /* 0x080fe40000410000 */
[----:B------:R-:W4:Y:S01]  /*1eb0*/  SHFL.UP PT, R90, R99, 0x2, RZ ;  /* 0x04400000635a7989 */ /* 0x000f2200000e00ff */
[----:B------:R-:W-:Y:S02]  /*1ec0*/  FMUL.FTZ R103, R73, R102 ;  /* 0x0000006649677220 */ /* 0x000fe40000410000 */
[C---:B0-----:R-:W-:Y:S02]  /*1ed0*/  FMUL.FTZ R7, R99.reuse, R98 ;  /* 0x0000006263077220 */ /* 0x041fe40000410000 */
[-C--:B--2---:R-:W-:Y:S02]  /*1ee0*/  FMUL.FTZ R91, R99, R96.reuse ;  /* 0x00000060635b7220 */ /* 0x084fe40000410000 */
[----:B------:R-:W-:-:S02]  /*1ef0*/  FFMA.FTZ R96, R93, R96, -R7 ;  /* 0x000000605d607223 */ /* 0x000fc40000010807 */
[----:B---3--:R-:W-:Y:S02]  /*1f00*/  FMUL.FTZ R89, R99, R6 ;  /* 0x0000000663597220 */ /* 0x008fe40000410000 */
[----:B------:R-:W-:Y:S02]  /*1f10*/  FFMA.FTZ R91, R93, R98, R91 ;  /* 0x000000625d5b7223 */ /* 0x000fe4000001005b */
[-C--:B----4-:R-:W-:Y:S02]  /*1f20*/  FMUL.FTZ R7, R99, R90.reuse ;  /* 0x0000005a63077220 */ /* 0x090fe40000410000 */
[C---:B------:R-:W-:Y:S02]  /*1f30*/  FFMA.FTZ R90, R93.reuse, R90, R89 ;  /* 0x0000005a5d5a7223 */ /* 0x040fe40000010059 */
[----:B------:R-:W-:Y:S02]  /*1f40*/  @P3 FFMA.FTZ R93, R93, R6, -R7 ;  /* 0x000000065d5d3223 */ /* 0x000fe40000010807 */
[----:B------:R-:W-:Y:S01]  /*1f50*/  @P3 FADD.FTZ R94, R94, R91 ;  /* 0x0000005b5e5e3221 */ /* 0x000fe20000010000 */
[----:B------:R-:W-:Y:S01]  /*1f60*/  FSEL R99, R99, R90, !P3 ;  /* 0x0000005a63637208 */ /* 0x000fe20005800000 */
[----:B------:R-:W-:Y:S01]  /*1f70*/  @P3 FADD.FTZ R95, R95, R96 ;  /* 0x000000605f5f3221 */ /* 0x000fe20000010000 */
[----:B------:R-:W0:Y:S01]  /*1f80*/  SHFL.UP PT, R6, R93, 0x4, RZ ;  /* 0x048000005d067989 */ /* 0x000e2200000e00ff */
[----:B------:R-:W-:Y:S01]  /*1f90*/  ISETP.GE.AND P3, PT, R39, 0x4, PT ;  /* 0x000000042700780c */ /* 0x000fe20003f66270 */
[----:B------:R-:W-:-:S02]  /*1fa0*/  FMUL.FTZ R7, R5, R25 ;  /* 0x0000001905077220 */ /* 0x000fc40000410000 */
[----:B------:R-:W2:Y:S02]  /*1fb0*/  SHFL.UP PT, R104, R94, 0x4, RZ ;  /* 0x048000005e687989 */ /* 0x000ea400000e00ff */
[----:B------:R-:W-:Y:S02]  /*1fc0*/  FFMA.FTZ R90, R4, R24, -R7 ;  /* 0x00000018045a7223 */ /* 0x000fe40000010807 */
[----:B------:R-:W3:Y:S01]  /*1fd0*/  SHFL.UP PT, R98, R95, 0x4, RZ ;  /* 0x048000005f627989 */ /* 0x000ee200000e00ff */
[----:B------:R-:W-:-:S03]  /*1fe0*/  FMUL.FTZ R7, R80, R101 ;  /* 0x0000006550077220 */ /* 0x000fc60000410000 */
[----:B------:R-:W4:Y:S01]  /*1ff0*/  SHFL.UP PT, R96, R99, 0x4, RZ ;  /* 0x0480000063607989 */ /* 0x000f2200000e00ff */
[C---:B0-----:R-:W-:Y:S02]  /*2000*/  FMUL.FTZ R5, R99.reuse, R6 ;  /* 0x0000000663057220 */ /* 0x041fe40000410000 */
[C---:B--2---:R-:W-:Y:S02]  /*2010*/  FMUL.FTZ R89, R99.reuse, R104 ;  /* 0x0000006863597220 */ /* 0x044fe40000410000 */
[-C--:B---3--:R-:W-:Y:S02]  /*2020*/  FMUL.FTZ R91, R99, R98.reuse ;  /* 0x00000062635b7220 */ /* 0x088fe40000410000 */
[C---:B------:R-:W-:Y:S02]  /*2030*/  FFMA.FTZ R98, R93.reuse, R98, -R89 ;  /* 0x000000625d627223 */ /* 0x040fe40000010859 */
[C---:B----4-:R-:W-:Y:S02]  /*2040*/  FFMA.FTZ R24, R93.reuse, R96, R5 ;  /* 0x000000605d187223 */ /* 0x050fe40000010005 */
[----:B------:R-:W-:-:S02]  /*2050*/  FFMA.FTZ R91, R93, R104, R91 ;  /* 0x000000685d5b7223 */ /* 0x000fc4000001005b */
[C---:B------:R-:W-:Y:S02]  /*2060*/  FMUL.FTZ R96, R99.reuse, R96 ;  /* 0x0000006063607220 */ /* 0x040fe40000410000 */
[----:B------:R-:W-:Y:S01]  /*2070*/  @P3 FADD.FTZ R94, R94, R91 ;  /* 0x0000005b5e5e3221 */ /* 0x000fe20000010000 */
[----:B------:R-:W-:Y:S01]  /*2080*/  FSEL R91, R99, R24, !P3 ;  /* 0x00000018635b7208 */ /* 0x000fe20005800000 */
[----:B------:R-:W-:Y:S02]  /*2090*/  @P3 FADD.FTZ R95, R95, R98 ;  /* 0x000000625f5f3221 */ /* 0x000fe40000010000 */
[----:B------:R-:W-:Y:S01]  /*20a0*/  @P3 FFMA.FTZ R93, R93, R6, -R96 ;  /* 0x000000065d5d3223 */ /* 0x000fe20000010860 */
[----:B------:R-:W0:Y:S01]  /*20b0*/  SHFL.UP PT, R108, R94, 0x8, RZ ;  /* 0x050000005e6c7989 */ /* 0x000e2200000e00ff */
[-C--:B------:R-:W-:Y:S01]  /*20c0*/  FMUL.FTZ R99, R75, R90.reuse ;  /* 0x0000005a4b637220 */ /* 0x080fe20000410000 */
[----:B------:R-:W-:Y:S01]  /*20d0*/  ISETP.GE.AND P3, PT, R39, 0x8, PT ;  /* 0x000000082700780c */ /* 0x000fe20003f66270 */
[----:B------:R-:W-:Y:S01]  /*20e0*/  FMUL.FTZ R5, R78, R101 ;  /* 0x000000654e057220 */ /* 0x000fe20000410000 */
[----:B------:R-:W2:Y:S01]  /*20f0*/  SHFL.UP PT, R106, R95, 0x8, RZ ;  /* 0x050000005f6a7989 */ /* 0x000ea200000e00ff */
[----:B------:R-:W-:-:S02]  /*2100*/  FMUL.FTZ R98, R77, R90 ;  /* 0x0000005a4d627220 */ /* 0x000fc40000410000 */
[-C--:B------:R-:W-:Y:S01]  /*2110*/  FFMA.FTZ R5, R80, R99.reuse, -R5 ;  /* 0x0000006350057223 */ /* 0x080fe20000010805 */
[----:B------:R-:W3:Y:S01]  /*2120*/  SHFL.UP PT, R4, R93, 0x8, RZ ;  /* 0x050000005d047989 */ /* 0x000ee200000e00ff */
[----:B------:R-:W-:Y:S02]  /*2130*/  FMUL.FTZ R96, R77, R102 ;  /* 0x000000664d607220 */ /* 0x000fe40000410000 */
[----:B------:R-:W-:Y:S01]  /*2140*/  FFMA.FTZ R7, -R78, R99, -R7 ;  /* 0x000000634e077223 */ /* 0x000fe20000010907 */
[----:B------:R-:W4:Y:S01]  /*2150*/  SHFL.UP PT, R6, R91, 0x8, RZ ;  /* 0x050000005b067989 */ /* 0x000f2200000e00ff */
[----:B------:R-:W-:Y:S02]  /*2160*/  FADD.FTZ R5, R98, R5 ;  /* 0x0000000562057221 */ /* 0x000fe40000010000 */
[----:B------:R-:W-:Y:S02]  /*2170*/  FADD.FTZ R7, -R96, R7 ;  /* 0x0000000760077221 */ /* 0x000fe40000010100 */
[----:B------:R-:W-:-:S02]  /*2180*/  FMUL.FTZ R104, R82, -R5 ;  /* 0x8000000552687220 */ /* 0x000fc40000410000 */
[-C--:B------:R-:W-:Y:S02]  /*2190*/  FMUL.FTZ R24, R82, -R7.reuse ;  /* 0x8000000752187220 */ /* 0x080fe40000410000 */
[C---:B------:R-:W-:Y:S02]  /*21a0*/  FFMA.FTZ R104, R84.reuse, R7, R104 ;  /* 0x0000000754687223 */ /* 0x040fe40000010068 */
[----:B------:R-:W-:Y:S02]  /*21b0*/  FFMA.FTZ R24, R84, R5, -R24 ;  /* 0x0000000554187223 */ /* 0x000fe40000010818 */
[----:B0-----:R-:W-:Y:S02]  /*21c0*/  FMUL.FTZ R25, R91, R108 ;  /* 0x0000006c5b197220 */ /* 0x001fe40000410000 */
[----:B------:R-:W-:Y:S02]  /*21d0*/  FADD.FTZ R104, -R103, R104 ;  /* 0x0000006867687221 */ /* 0x000fe40000010100 */
[----:B--2---:R-:W-:-:S02]  /*21e0*/  FMUL.FTZ R89, R91, R106 ;  /* 0x0000006a5b597220 */ /* 0x004fc40000410000 */
[----:B------:R-:W-:Y:S02]  /*21f0*/  FFMA.FTZ R106, R93, R106, -R25 ;  /* 0x0000006a5d6a7223 */ /* 0x000fe40000010819 */
[----:B---3--:R-:W-:Y:S02]  /*2200*/  FMUL.FTZ R7, R91, R4 ;  /* 0x000000045b077220 */ /* 0x008fe40000410000 */
[----:B------:R-:W-:Y:S02]  /*2210*/  FFMA.FTZ R89, R93, R108, R89 ;  /* 0x0000006c5d597223 */ /* 0x000fe40000010059 */
[-C--:B----4-:R-:W-:Y:S02]  /*2220*/  FMUL.FTZ R5, R91, R6.reuse ;  /* 0x000000065b057220 */ /* 0x090fe40000410000 */
[C---:B------:R-:W-:Y:S02]  /*2230*/  FFMA.FTZ R6, R93.reuse, R6, R7 ;  /* 0x000000065d067223 */ /* 0x040fe40000010007 */
[----:B------:R-:W-:Y:S01]  /*2240*/  @P3 FFMA.FTZ R93, R93, R4, -R5 ;  /* 0x000000045d5d3223 */ /* 0x000fe20000010805 */
[----:B------:R-:W-:Y:S01]  /*2250*/  HFMA2.MMA R5, -RZ, RZ, 0, 0 ;  /* 0x00000000ff057435 */ /* 0x000fe200000001ff */
[----:B-1----:R-:W-:Y:S01]  /*2260*/  FMUL.FTZ R4, R78, -R22 ;  /* 0x800000164e047220 */ /* 0x002fe20000410000 */
[----:B------:R-:W-:Y:S01]  /*2270*/  FSEL R91, R91, R6, !P3 ;  /* 0x000000065b5b7208 */ /* 0x000fe20005800000 */
[----:B------:R-:W-:-:S02]  /*2280*/  @P3 FADD.FTZ R94, R94, R89 ;  /* 0x000000595e5e3221 */ /* 0x000fc40000010000 */
[----:B------:R-:W-:Y:S01]  /*2290*/  @P3 FADD.FTZ R95, R95, R106 ;  /* 0x0000006a5f5f3221 */ /* 0x000fe20000010000 */
[----:B------:R-:W-:Y:S01]  /*22a0*/  ISETP.GE.AND P3, PT, R39, 0x10, PT ;  /* 0x000000102700780c */ /* 0x000fe20003f66270 */
[-C--:B------:R-:W-:Y:S01]  /*22b0*/  FMUL.FTZ R7, R78, R23.reuse ;  /* 0x000000174e077220 */ /* 0x080fe20000410000 */
[----:B------:R-:W0:Y:S01]  /*22c0*/  SHFL.UP PT, R106, R93, 0x10, RZ ;  /* 0x060000005d6a7989 */ /* 0x000e2200000e00ff */
[C---:B------:R-:W-:Y:S01]  /*22d0*/  FFMA.FTZ R25, R80.reuse, -R23, R4 ;  /* 0x8000001750197223 */ /* 0x040fe20000010004 */
[----:B------:R-:W-:Y:S01]  /*22e0*/  MOV R4, 0x3f800000 ;  /* 0x3f80000000047802 */ /* 0x000fe20000000f00 */
[----:B------:R-:W-:Y:S01]  /*22f0*/  FFMA.FTZ R7, R80, R22, -R7 ;  /* 0x0000001650077223 */ /* 0x000fe20000010807 */
[----:B------:R-:W1:Y:S01]  /*2300*/  SHFL.UP PT, R110, R94, 0x10, RZ ;  /* 0x060000005e6e7989 */ /* 0x000e6200000e00ff */
[C---:B------:R-:W-:Y:S02]  /*2310*/  FMUL.FTZ R89, R82.reuse, -R25 ;  /* 0x8000001952597220 */ /* 0x040fe40000410000 */
[-C--:B------:R-:W-:Y:S01]  /*2320*/  FMUL.FTZ R105, R82, -R7.reuse ;  /* 0x8000000752697220 */ /* 0x080fe20000410000 */
[----:B------:R-:W2:Y:S01]  /*2330*/  SHFL.UP PT, R112, R95, 0x10, RZ ;  /* 0x060000005f707989 */ /* 0x000ea200000e00ff */
[----:B------:R-:W-:-:S02]  /*2340*/  FFMA.FTZ R107, R84, R7, -R89 ;  /* 0x00000007546b7223 */ /* 0x000fc40000010859 */
[----:B------:R-:W-:Y:S01]  /*2350*/  CS2R R6, SRZ ;  /* 0x0000000000067805 */ /* 0x000fe2000001ff00 */
[----:B------:R-:W3:Y:S01]  /*2360*/  SHFL.UP PT, R108, R91, 0x10, RZ ;  /* 0x060000005b6c7989 */ /* 0x000ee200000e00ff */
[----:B------:R-:W-:Y:S02]  /*2370*/  FMUL.FTZ R89, R73, R90 ;  /* 0x0000005a49597220 */ /* 0x000fe40000410000 */
[----:B------:R-:W-:Y:S02]  /*2380*/  FFMA.FTZ R109, R84, R25, R105 ;  /* 0x00000019546d7223 */ /* 0x000fe40000010069 */
[----:B------:R-:W4:Y:S01]  /*2390*/  @P4 LDS.128 R4, [UR4+0x1660] ;  /* 0x00166004ff044984 */ /* 0x000f220008000c00 */
[----:B------:R-:W-:Y:S02]  /*23a0*/  FADD.FTZ R24, R89, R24 ;  /* 0x0000001859187221 */ /* 0x000fe40000010000 */
[C---:B------:R-:W-:Y:S02]  /*23b0*/  FMUL.FTZ R105, R87.reuse, -R104 ;  /* 0x8000006857697220 */ /* 0x040fe40000410000 */
[----:B------:R-:W-:-:S02]  /*23c0*/  FMUL.FTZ R25, R87, -R109 ;  /* 0x8000006d57197220 */ /* 0x000fc40000410000 */
[CC--:B------:R-:W-:Y:S02]  /*23d0*/  FMUL.FTZ R111, R87.reuse, -R107.reuse ;  /* 0x8000006b576f7220 */ /* 0x0c0fe40000410000 */
[-C--:B------:R-:W-:Y:S02]  /*23e0*/  FMUL.FTZ R113, R87, -R24.reuse ;  /* 0x8000001857717220 */ /* 0x080fe40000410000 */
[C---:B------:R-:W-:Y:S02]  /*23f0*/  FFMA.FTZ R105, R86.reuse, R24, -R105 ;  /* 0x0000001856697223 */ /* 0x040fe40000010869 */
[C---:B------:R-:W-:Y:S02]  /*2400*/  FFMA.FTZ R25, R86.reuse, R107, -R25 ;  /* 0x0000006b56197223 */ /* 0x040fe40000010819 */
[----:B------:R-:W-:Y:S02]  /*2410*/  FFMA.FTZ R24, R86, R109, R111 ;  /* 0x0000006d56187223 */ /* 0x000fe4000001006f */
[----:B0-----:R-:W-:-:S02]  /*2420*/  FMUL.FTZ R107, R91, R106 ;  /* 0x0000006a5b6b7220 */ /* 0x001fc40000410000 */
[C---:B-1----:R-:W-:Y:S02]  /*2430*/  FMUL.FTZ R109, R91.reuse, R110 ;  /* 0x0000006e5b6d7220 */ /* 0x042fe40000410000 */
[C---:B--2---:R-:W-:Y:S02]  /*2440*/  FMUL.FTZ R111, R91.reuse, R112 ;  /* 0x000000705b6f7220 */ /* 0x044fe40000410000 */
[----:B------:R-:W-:Y:S02]  /*2450*/  FFMA.FTZ R113, R86, R104, R113 ;  /* 0x0000006856717223 */ /* 0x000fe40000010071 */
[-C--:B---3--:R-:W-:Y:S02]  /*2460*/  FMUL.FTZ R104, R91, R108.reuse ;  /* 0x0000006c5b687220 */ /* 0x088fe40000410000 */
[C---:B------:R-:W-:Y:S02]  /*2470*/  FFMA.FTZ R108, R93.reuse, R108, R107 ;  /* 0x0000006c5d6c7223 */ /* 0x040fe4000001006b */
[----:B------:R-:W-:-:S02]  /*2480*/  FFMA.FTZ R112, R93, R112, -R109 ;  /* 0x000000705d707223 */ /* 0x000fc4000001086d */
[----:B------:R-:W-:Y:S01]  /*2490*/  FFMA.FTZ R111, R93, R110, R111 ;  /* 0x0000006e5d6f7223 */ /* 0x000fe2000001006f */
[----:B------:R-:W-:Y:S01]  /*24a0*/  FSEL R108, R91, R108, !P3 ;  /* 0x0000006c5b6c7208 */ /* 0x000fe20005800000 */
[----:B------:R-:W-:Y:S01]  /*24b0*/  @P3 FFMA.FTZ R93, R93, R106, -R104 ;  /* 0x0000006a5d5d3223 */ /* 0x000fe20000010868 */
[----:B------:R0:W1:Y:S01]  /*24c0*/  SHFL.DOWN PT, R109, R25, 0x1, 0x1f ;  /* 0x08201f00196d7f89 */ /* 0x00006200000e0000 */
[----:B------:R-:W-:Y:S02]  /*24d0*/  @P3 FADD.FTZ R95, R95, R112 ;  /* 0x000000705f5f3221 */ /* 0x000fe40000010000 */
[----:B------:R-:W-:Y:S01]  /*24e0*/  @P3 FADD.FTZ R94, R94, R111 ;  /* 0x0000006f5e5e3221 */ /* 0x000fe20000010000 */
[----:B------:R-:W-:Y:S01]  /*24f0*/  ISETP.NE.AND P3, PT, R92, 0x1f, PT ;  /* 0x0000001f5c00780c */ /* 0x000fe20003f65270 */
[C---:B------:R-:W-:Y:S01]  /*2500*/  FMUL.FTZ R104, R72.reuse, R90 ;  /* 0x0000005a48687220 */ /* 0x040fe20000410000 */
[----:B------:R0:W2:Y:S01]  /*2510*/  SHFL.DOWN PT, R111, R24, 0x1, 0x1f ;  /* 0x08201f00186f7f89 */ /* 0x0000a200000e0000 */
[----:B------:R-:W-:-:S02]  /*2520*/  FMUL.FTZ R102, R72, R102 ;  /* 0x0000006648667220 */ /* 0x000fc40000410000 */
[----:B------:R-:W-:Y:S01]  /*2530*/  FADD.FTZ R90, R104, R105 ;  /* 0x00000069685a7221 */ /* 0x000fe20000010000 */
[----:B------:R-:W3:Y:S01]  /*2540*/  SHFL.UP PT, R95, R95, 0x1, RZ ;  /* 0x042000005f5f7989 */ /* 0x000ee200000e00ff */
[----:B------:R-:W-:-:S03]  /*2550*/  FADD.FTZ R91, -R102, R113 ;  /* 0x00000071665b7221 */ /* 0x000fc60000010100 */
[----:B------:R0:W0:Y:S04]  /*2560*/  SHFL.DOWN PT, R107, R90, 0x1, 0x1f ;  /* 0x08201f005a6b7f89 */ /* 0x00002800000e0000 */
[----:B------:R0:W0:Y:S04]  /*2570*/  SHFL.DOWN PT, R113, R91, 0x1, 0x1f ;  /* 0x08201f005b717f89 */ /* 0x00002800000e0000 */
[----:B------:R-:W0:Y:S04]  /*2580*/  SHFL.UP PT, R94, R94, 0x1, RZ ;  /* 0x042000005e5e7989 */ /* 0x000e2800000e00ff */
[----:B------:R-:W0:Y:S04]  /*2590*/  SHFL.UP PT, R93, R93, 0x1, RZ ;  /* 0x042000005d5d7989 */ /* 0x000e2800000e00ff */
[----:B------:R0:W0:Y:S01]  /*25a0*/  SHFL.UP PT, R105, R108, 0x1, RZ ;  /* 0x042000006c697989 */ /* 0x00002200000e00ff */
[----:B------:R-:W-:Y:S05]  /*25b0*/  @!P3 BRA `(.L_x_13084) ;  /* 0x000000b00000b947 */ /* 0x000fea0003800000 */
[C---:B-12-4-:R-:W-:Y:S02]  /*25c0*/  FMUL.FTZ R106, R24.reuse, R111 ;  /* 0x0000006f186a7220 */ /* 0x056fe40000410000 */
[----:B0-----:R-:W-:-:S02]  /*25d0*/  FMUL.FTZ R108, R24, R113 ;  /* 0x00000071186c7220 */ /* 0x001fc40000410000 */
        /* <DEDUP_REMOVED lines=9> */
.L_x_13084:
[----:B-12-4-:R-:W-:Y:S05]  /*2670*/  BSYNC B0 ;  /* 0x0000000000007941 */ /* 0x016fea0003800000 */
.L_x_13083:
[----:B------:R1:W2:Y:S01]  /*2680*/  SHFL.DOWN PT, R109, R25, 0x2, 0x1f ;  /* 0x08401f00196d7f89 */ /* 0x0002a200000e0000 */
[----:B------:R-:W-:Y:S01]  /*2690*/  BSSY B0, `(.L_x_13085) ;  /* 0x0000013000007945 */ /* 0x000fe20003800000 */
[C---:B------:R-:W-:Y:S02]  /*26a0*/  ISETP.GT.U32.AND P3, PT, R92.reuse, 0x1b, PT ;  /* 0x0000001b5c00780c */ /* 0x040fe40003f64070 */
[----:B------:R1:W4:Y:S01]  /*26b0*/  SHFL.DOWN PT, R111, R24, 0x2, 0x1f ;  /* 0x08401f00186f7f89 */ /* 0x00032200000e0000 */
[C---:B------:R-:W-:Y:S02]  /*26c0*/  ISETP.GT.U32.AND P4, PT, R92.reuse, 0x17, PT ;  /* 0x000000175c00780c */ /* 0x040fe40003f84070 */
[----:B------:R-:W-:Y:S01]  /*26d0*/  ISETP.GT.U32.AND P5, PT, R92, 0xf, PT ;  /* 0x0000000f5c00780c */ /* 0x000fe20003fa4070 */
[----:B0-----:R1:W0:Y:S04]  /*26e0*/  SHFL.DOWN PT, R107, R90, 0x2, 0x1f ;  /* 0x08401f005a6b7f89 */ /* 0x00122800000e0000 */
[----:B------:R1:W3:Y:S01]  /*26f0*/  SHFL.DOWN PT, R113, R91, 0x2, 0x1f ;  /* 0x08401f005b717f89 */ /* 0x0002e200000e0000 */
[----:B------:R-:W-:Y:S05]  /*2700*/  @P6 BRA `(.L_x_13086) ;  /* 0x000000b000006947 */ /* 0x000fea0003800000 */
[C---:B----4-:R-:W-:Y:S02]  /*2710*/  FMUL.FTZ R106, R24.reuse, R111 ;  /* 0x0000006f186a7220 */ /* 0x050fe40000410000 */
[----:B---3--:R-:W-:-:S02]  /*2720*/  FMUL.FTZ R108, R24, R113 ;  /* 0x00000071186c7220 */ /* 0x008fc40000410000 */
[C---:B0-----:R-:W-:Y:S02]  /*2730*/  FMUL.FTZ R110, R24.reuse, R107 ;  /* 0x0000006b186e7220 */ /* 0x041fe40000410000 */
        /* <DEDUP_REMOVED lines=8> */
.L_x_13086:
[----:B------:R-:W-:Y:S05]  /*27c0*/  BSYNC B0 ;  /* 0x0000000000007941 */ /* 0x000fea0003800000 */
.L_x_13085:
[----:B--2---:R2:W1:Y:S01]  /*27d0*/  SHFL.DOWN PT, R109, R25, 0x4, 0x1f ;  /* 0x08801f00196d7f89 */ /* 0x00446200000e0000 */
[----:B------:R-:W-:Y:S03]  /*27e0*/  BSSY B0, `(.L_x_13087) ;  /* 0x0000010000007945 */ /* 0x000fe60003800000 */
[----:B----4-:R2:W4:Y:S04]  /*27f0*/  SHFL.DOWN PT, R111, R24, 0x4, 0x1f ;  /* 0x08801f00186f7f89 */ /* 0x01052800000e0000 */
[----:B0-----:R2:W0:Y:S04]  /*2800*/  SHFL.DOWN PT, R107, R90, 0x4, 0x1f ;  /* 0x08801f005a6b7f89 */ /* 0x00142800000e0000 */
[----:B---3--:R2:W3:Y:S01]  /*2810*/  SHFL.DOWN PT, R113, R91, 0x4, 0x1f ;  /* 0x08801f005b717f89 */ /* 0x0084e200000e0000 */
        /* <DEDUP_REMOVED lines=12> */
.L_x_13088:
[----:B------:R-:W-:Y:S05]  /*28e0*/  BSYNC B0 ;  /* 0x0000000000007941 */ /* 0x000fea0003800000 */
.L_x_13087:
[----:B-1----:R1:W2:Y:S01]  /*28f0*/  SHFL.DOWN PT, R109, R25, 0x8, 0x1f ;  /* 0x09001f00196d7f89 */ /* 0x0022a200000e0000 */
        /* <DEDUP_REMOVED lines=16> */
.L_x_13090:
[----:B------:R-:W-:Y:S05]  /*2a00*/  BSYNC B0 ;  /* 0x0000000000007941 */ /* 0x000fea0003800000 */
.L_x_13089:
        /* <DEDUP_REMOVED lines=17> */
.L_x_13092:
[----:B------:R-:W-:Y:S05]  /*2b20*/  BSYNC B0 ;  /* 0x0000000000007941 */ /* 0x000fea0003800000 */
.L_x_13091:
[----:B-1----:R-:W-:Y:S01]  /*2b30*/  SHFL.DOWN PT, R109, R24, 0x1, 0x1f ;  /* 0x08201f00186d7f89 */ /* 0x002fe200000e0000 */
[----:B------:R-:W-:Y:S01]  /*2b40*/  ISETP.NE.AND P3, PT, R41, RZ, PT ;  /* 0x000000ff2900720c */ /* 0x000fe20003f65270 */
[----:B------:R-:W-:Y:S02]  /*2b50*/  BSSY B0, `(.L_x_13093) ;  /* 0x00000df000007945 */ /* 0x000fe40003800000 */
[----:B------:R-:W1:Y:S04]  /*2b60*/  SHFL.IDX PT, R108, R7, RZ, 0x1f ;  /* 0x00001fff076c7589 */ /* 0x000e6800000e0000 */
[----:B0-----:R-:W0:Y:S04]  /*2b70*/  SHFL.IDX PT, R107, R6, RZ, 0x1f ;  /* 0x00001fff066b7589 */ /* 0x001e2800000e0000 */
[----:B------:R-:W5:Y:S04]  /*2b80*/  SHFL.DOWN PT, R110, R25, 0x1, 0x1f ;  /* 0x08201f00196e7f89 */ /* 0x000f6800000e0000 */
[----:B----4-:R-:W4:Y:S04]  /*2b90*/  SHFL.DOWN PT, R111, R90, 0x1, 0x1f ;  /* 0x08201f005a6f7f89 */ /* 0x010f2800000e0000 */
[----:B------:R-:W2:Y:S04]  /*2ba0*/  SHFL.DOWN PT, R112, R91, 0x1, 0x1f ;  /* 0x08201f005b707f89 */ /* 0x000ea800000e0000 */
[----:B--2---:R-:W-:Y:S01]  /*2bb0*/  SHFL.IDX PT, R24, R24, RZ, 0x1f ;  /* 0x00001fff18187589 */ /* 0x004fe200000e0000 */
[----:B-1----:R-:W-:-:S03]  /*2bc0*/  @P2 FMUL.FTZ R106, R109, R108 ;  /* 0x0000006c6d6a2220 */ /* 0x002fc60000410000 */
[----:B------:R-:W-:Y:S01]  /*2bd0*/  SHFL.IDX PT, R25, R25, RZ, 0x1f ;  /* 0x00001fff19197589 */ /* 0x000fe200000e0000 */
[----:B0-----:R-:W-:-:S03]  /*2be0*/  @P2 FMUL.FTZ R109, R109, R107 ;  /* 0x0000006b6d6d2220 */ /* 0x001fc60000410000 */
[----:B------:R-:W-:Y:S01]  /*2bf0*/  SHFL.IDX PT, R90, R90, RZ, 0x1f ;  /* 0x00001fff5a5a7589 */ /* 0x000fe200000e0000 */
[----:B-----5:R-:W-:-:S03]  /*2c00*/  @P2 FFMA.FTZ R106, R110, R107, -R106 ;  /* 0x0000006b6e6a2223 */ /* 0x020fc6000001086a */
[----:B------:R-:W-:Y:S01]  /*2c10*/  SHFL.IDX PT, R91, R91, RZ, 0x1f ;  /* 0x00001fff5b5b7589 */ /* 0x000fe200000e0000 */
[----:B------:R-:W-:Y:S02]  /*2c20*/  @P2 FFMA.FTZ R109, R110, R108, R109 ;  /* 0x0000006c6e6d2223 */ /* 0x000fe4000001006d */
[----:B----4-:R-:W-:Y:S02]  /*2c30*/  @P2 FADD.FTZ R107, R111, R106 ;  /* 0x0000006a6f6b2221 */ /* 0x010fe40000010000 */
        /* <DEDUP_REMOVED lines=13> */
[C---:B------:R-:W-:Y:S02]  /*2d10*/  FMUL.FTZ R94, R78.reuse, -R23 ;  /* 0x800000174e5e7220 */ /* 0x040fe40000410000 */
[----:B------:R-:W-:Y:S02]  /*2d20*/  FMUL.FTZ R101, R78, -R93 ;  /* 0x8000005d4e657220 */ /* 0x000fe40000410000 */
[----:B------:R-:W-:Y:S01]  /*2d30*/  @P1 FADD.FTZ R10, R95, R22 ;  /* 0x000000165f0a1221 */ /* 0x000fe20000010000 */
[----:B------:R-:W-:Y:S01]  /*2d40*/  ISETP.GT.AND P1, PT, R39, 0x1e, PT ;  /* 0x0000001e2700780c */ /* 0x000fe20003f24270 */
        /* <DEDUP_REMOVED lines=19> */
[C---:B------:R-:W-:Y:S02]  /*2e80*/  FFMA.FTZ R9, R86.reuse, R88, -R9 ;  /* 0x0000005856097223 */ /* 0x040fe40000010809 */
[----:B------:R-:W-:Y:S02]  /*2e90*/  FADD.FTZ R105, RZ, R8 ;  /* 0x00000008ff697221 */ /* 0x000fe40000010000 */
[C---:B------:R-:W-:Y:S02]  /*2ea0*/  FMUL.FTZ R8, R87.reuse, -R103 ;  /* 0x8000006757087220 */ /* 0x040fe40000410000 */
[-C--:B------:R-:W-:Y:S02]  /*2eb0*/  FMUL.FTZ R87, R87, -R89.reuse ;  /* 0x8000005957577220 */ /* 0x080fe40000410000 */
[----:B------:R-:W-:Y:S02]  /*2ec0*/  FFMA.FTZ R107, R81, R28, R9 ;  /* 0x0000001c516b7223 */ /* 0x000fe40000010009 */
[----:B------:R-:W-:-:S02]  /*2ed0*/  FFMA.FTZ R11, R86, R89, -R8 ;  /* 0x00000059560b7223 */ /* 0x000fc40000010808 */
[----:B------:R-:W-:Y:S02]  /*2ee0*/  FFMA.FTZ R87, R86, R103, R87 ;  /* 0x0000006756577223 */ /* 0x000fe40000010057 */
[C---:B------:R-:W-:Y:S02]  /*2ef0*/  FMUL.FTZ R9, R82.reuse, R105 ;  /* 0x0000006952097220 */ /* 0x040fe40000410000 */
[----:B------:R-:W-:Y:S02]  /*2f00*/  FMUL.FTZ R82, R82, R107 ;  /* 0x0000006b52527220 */ /* 0x000fe40000410000 */
[----:B------:R-:W-:Y:S02]  /*2f10*/  FADD.FTZ R104, R104, R11 ;  /* 0x0000000b68687221 */ /* 0x000fe40000010000 */
[----:B------:R-:W-:Y:S02]  /*2f20*/  FFMA.FTZ R8, R72, R88, RZ ;  /* 0x0000005848087223 */ /* 0x000fe400000100ff */
[----:B------:R-:W-:-:S02]  /*2f30*/  FADD.FTZ R87, -R102, R87 ;  /* 0x0000005766577221 */ /* 0x000fc40000010100 */
[C---:B------:R-:W-:Y:S02]  /*2f40*/  FFMA.FTZ R9, R84.reuse, R107, -R9 ;  /* 0x0000006b54097223 */ /* 0x040fe40000010809 */
[----:B------:R-:W-:Y:S02]  /*2f50*/  FFMA.FTZ R109, R84, R105, R82 ;  /* 0x00000069546d7223 */ /* 0x000fe40000010052 */
[----:B------:R-:W-:Y:S02]  /*2f60*/  FFMA.FTZ R86, R73, R107, R8 ;  /* 0x0000006b49567223 */ /* 0x000fe40000010008 */
[----:B------:R-:W-:Y:S02]  /*2f70*/  FMUL.FTZ R82, R104, R30 ;  /* 0x0000001e68527220 */ /* 0x000fe40000410000 */
[-C--:B------:R-:W-:Y:S02]  /*2f80*/  FFMA.FTZ R84, R81, -R28.reuse, R107 ;  /* 0x8000001c51547223 */ /* 0x080fe4000001006b */
[----:B------:R-:W-:-:S02]  /*2f90*/  FMUL.FTZ R107, R89, R28 ;  /* 0x0000001c596b7220 */ /* 0x000fc40000410000 */
[-C--:B------:R-:W-:Y:S02]  /*2fa0*/  FMUL.FTZ R8, R87, R30.reuse ;  /* 0x0000001e57087220 */ /* 0x080fe40000410000 */
[----:B------:R-:W-:Y:S02]  /*2fb0*/  FFMA.FTZ R22, R79, -R30, R88 ;  /* 0x8000001e4f167223 */ /* 0x000fe40000010058 */
[----:B------:R-:W-:Y:S02]  /*2fc0*/  FMUL.FTZ R11, R101, R82 ;  /* 0x00000052650b7220 */ /* 0x000fe40000410000 */
[----:B---3--:R-:W-:Y:S02]  /*2fd0*/  FFMA.FTZ R113, R83, R26, R9 ;  /* 0x0000001a53717223 */ /* 0x008fe40000010009 */
[----:B------:R-:W-:Y:S02]  /*2fe0*/  FMUL.FTZ R88, R103, R28 ;  /* 0x0000001c67587220 */ /* 0x000fe40000410000 */
[----:B------:R-:W-:-:S02]  /*2ff0*/  FMUL.FTZ R111, R105, R107 ;  /* 0x0000006b696f7220 */ /* 0x000fc40000410000 */
[-C--:B------:R-:W-:Y:S02]  /*3000*/  FMUL.FTZ R9, R101, R8.reuse ;  /* 0x0000000865097220 */ /* 0x080fe40000410000 */
[----:B------:R-:W-:Y:S02]  /*3010*/  FADD.FTZ R109, RZ, R109 ;  /* 0x0000006dff6d7221 */ /* 0x000fe40000010000 */
[----:B------:R-:W-:Y:S02]  /*3020*/  FFMA.FTZ R11, R22, R8, -R11 ;  /* 0x00000008160b7223 */ /* 0x000fe4000001080b */
[----:B------:R-:W-:Y:S02]  /*3030*/  FFMA.FTZ R94, R84, R88, -R111 ;  /* 0x00000058545e7223 */ /* 0x000fe4000001086f */
[----:B------:R-:W-:Y:S02]  /*3040*/  FFMA.FTZ R8, R22, R82, R9 ;  /* 0x0000005216087223 */ /* 0x000fe40000010009 */
[----:B------:R-:W-:-:S02]  /*3050*/  FMUL.FTZ R88, R105, R88 ;  /* 0x0000005869587220 */ /* 0x000fc40000410000 */
[C---:B------:R-:W-:Y:S02]  /*3060*/  FMUL.FTZ R9, R78.reuse, R109 ;  /* 0x0000006d4e097220 */ /* 0x040fe40000410000 */
[----:B------:R-:W-:Y:S02]  /*3070*/  FMUL.FTZ R78, R78, R113 ;  /* 0x000000714e4e7220 */ /* 0x000fe40000410000 */
[----:B------:R-:W-:Y:S02]  /*3080*/  FFMA.FTZ R111, R84, R107, R88 ;  /* 0x0000006b546f7223 */ /* 0x000fe40000010058 */
[----:B------:R-:W-:Y:S02]  /*3090*/  FFMA.FTZ R9, R80, R113, -R9 ;  /* 0x0000007150097223 */ /* 0x000fe40000010809 */
[----:B------:R-:W-:Y:S02]  /*30a0*/  FADD.FTZ R8, RZ, R8 ;  /* 0x00000008ff087221 */ /* 0x000fe40000010000 */
[----:B------:R-:W-:-:S02]  /*30b0*/  FADD.FTZ R11, RZ, R11 ;  /* 0x0000000bff0b7221 */ /* 0x000fc40000010000 */
[----:B------:R-:W-:Y:S02]  /*30c0*/  FFMA.FTZ R88, R80, R109, R78 ;  /* 0x0000006d50587223 */ /* 0x000fe4000001004e */
[----:B------:R-:W-:Y:S02]  /*30d0*/  FMUL.FTZ R80, R95, R26 ;  /* 0x0000001a5f507220 */ /* 0x000fe40000410000 */
[----:B------:R-:W-:Y:S02]  /*30e0*/  FFMA.FTZ R86, R77, R113, R86 ;  /* 0x000000714d567223 */ /* 0x000fe40000010056 */
[----:B------:R-:W-:Y:S02]  /*30f0*/  FFMA.FTZ R98, R85, R0, R9 ;  /* 0x0000000055627223 */ /* 0x000fe40000010009 */
[----:B------:R-:W-:Y:S02]  /*3100*/  FADD.FTZ R8, R8, R111 ;  /* 0x0000006f08087221 */ /* 0x000fe40000010000 */
[----:B------:R-:W-:-:S02]  /*3110*/  FADD.FTZ R11, R11, R94 ;  /* 0x0000005e0b0b7221 */ /* 0x000fc40000010000 */
[-C--:B------:R-:W-:Y:S02]  /*3120*/  FFMA.FTZ R78, R83, -R26.reuse, R113 ;  /* 0x8000001a534e7223 */ /* 0x080fe40000010071 */
[----:B------:R-:W-:Y:S02]  /*3130*/  FADD.FTZ R88, RZ, R88 ;  /* 0x00000058ff587221 */ /* 0x000fe40000010000 */
[----:B------:R-:W-:Y:S02]  /*3140*/  FMUL.FTZ R9, R99, R26 ;  /* 0x0000001a63097220 */ /* 0x000fe40000410000 */
[----:B------:R-:W-:Y:S02]  /*3150*/  FMUL.FTZ R94, R109, R80 ;  /* 0x000000506d5e7220 */ /* 0x000fe40000410000 */
[----:B------:R-:W-:Y:S02]  /*3160*/  FMUL.FTZ R111, R93, R0 ;  /* 0x000000005d6f7220 */ /* 0x000fe40000410000 */
[----:B------:R-:W-:-:S02]  /*3170*/  FFMA.FTZ R96, R75, R98, R86 ;  /* 0x000000624b607223 */ /* 0x000fc40000010056 */
[-C--:B------:R-:W-:Y:S02]  /*3180*/  FFMA.FTZ R86, R85, -R0.reuse, R98 ;  /* 0x8000000055567223 */ /* 0x080fe40000010062 */
[----:B------:R-:W-:Y:S01]  /*3190*/  FFMA.FTZ R94, R78, R9, -R94 ;  /* 0x000000094e5e7223 */ /* 0x000fe2000001085e */
[----:B------:R-:W0:Y:S01]  /*31a0*/  SHFL.DOWN PT, R115, R96, 0x1, 0x1f ;  /* 0x08201f0060737f89 */ /* 0x000e2200000e0000 */
[----:B------:R-:W-:Y:S02]  /*31b0*/  FMUL.FTZ R113, R23, R0 ;  /* 0x0000000017717220 */ /* 0x000fe40000410000 */
[----:B------:R-:W-:Y:S02]  /*31c0*/  FMUL.FTZ R98, R88, R111 ;  /* 0x0000006f58627220 */ /* 0x000fe40000410000 */
[----:B------:R-:W-:Y:S02]  /*31d0*/  FFMA.FTZ R10, R72, -R101, RZ ;  /* 0x80000065480a7223 */ /* 0x000fe400000100ff */
[----:B------:R-:W-:-:S02]  /*31e0*/  FMUL.FTZ R9, R109, R9 ;  /* 0x000000096d097220 */ /* 0x000fc40000410000 */
[----:B------:R-:W-:Y:S02]  /*31f0*/  FFMA.FTZ R98, R86, R113, -R98 ;  /* 0x0000007156627223 */ /* 0x000fe40000010862 */
[----:B------:R-:W-:Y:S02]  /*3200*/  FFMA.FTZ R10, R73, -R105, R10 ;  /* 0x80000069490a7223 */ /* 0x000fe4000001000a */
[----:B------:R-:W-:Y:S02]  /*3210*/  FFMA.FTZ R9, R78, R80, R9 ;  /* 0x000000504e097223 */ /* 0x000fe40000010009 */
[----:B------:R-:W-:Y:S02]  /*3220*/  FMUL.FTZ R113, R88, R113 ;  /* 0x0000007158717220 */ /* 0x000fe40000410000 */
[----:B------:R-:W-:Y:S02]  /*3230*/  FADD.FTZ R11, R11, R94 ;  /* 0x0000005e0b0b7221 */ /* 0x000fe40000010000 */
[----:B------:R-:W-:-:S02]  /*3240*/  FFMA.FTZ R10, R77, -R109, R10 ;  /* 0x8000006d4d0a7223 */ /* 0x000fc4000001000a */
[----:B------:R-:W-:Y:S02]  /*3250*/  FADD.FTZ R8, R8, R9 ;  /* 0x0000000908087221 */ /* 0x000fe40000010000 */
[----:B------:R-:W-:Y:S02]  /*3260*/  FFMA.FTZ R113, R86, R111, R113 ;  /* 0x0000006f56717223 */ /* 0x000fe40000010071 */
[----:B------:R-:W-:Y:S01]  /*3270*/  FFMA.FTZ R94, R75, -R88, R10 ;  /* 0x800000584b5e7223 */ /* 0x000fe2000001000a */
[----:B------:R-:W-:Y:S01]  /*3280*/  MOV R10, R96 ;  /* 0x00000060000a7202 */ /* 0x000fe20000000f00 */
[----:B------:R-:W-:Y:S02]  /*3290*/  FADD.FTZ R98, R11, R98 ;  /* 0x000000620b627221 */ /* 0x000fe40000010000 */
[----:B------:R-:W-:Y:S01]  /*32a0*/  FADD.FTZ R8, R8, R113 ;  /* 0x0000007108087221 */ /* 0x000fe20000010000 */
[----:B------:R-:W1:Y:S01]  /*32b0*/  SHFL.DOWN PT, R106, R94, 0x1, 0x1f ;  /* 0x08201f005e6a7f89 */ /* 0x000e6200000e0000 */
[----:B------:R-:W-:Y:S01]  /*32c0*/  MOV R11, R94 ;  /* 0x0000005e000b7202 */ /* 0x000fe20000000f00 */
[----:B0-----:R-:W-:Y:S01]  /*32d0*/  @!P1 FADD.FTZ R10, R10, R115 ;  /* 0x000000730a0a9221 */ /* 0x001fe20000010000 */
[----:B------:R-:W-:Y:S01]  /*32e0*/  MOV R9, R98 ;  /* 0x0000006200097202 */ /* 0x000fe20000000f00 */
[----:B------:R-:W0:Y:S01]  /*32f0*/  SHFL.DOWN PT, R102, R98, 0x1, 0x1f ;  /* 0x08201f0062667f89 */ /* 0x000e2200000e0000 */
[----:B------:R-:W-:-:S02]  /*3300*/  FADD.FTZ R56, R111, R56 ;  /* 0x000000386f387221 */ /* 0x000fc40000010000 */
[----:B------:R-:W-:Y:S01]  /*3310*/  FADD.FTZ R57, R80, R57 ;  /* 0x0000003950397221 */ /* 0x000fe20000010000 */
[----:B------:R-:W2:Y:S01]  /*3320*/  SHFL.DOWN PT, R113, R8, 0x1, 0x1f ;  /* 0x08201f0008717f89 */ /* 0x000ea200000e0000 */
[----:B------:R-:W-:Y:S02]  /*3330*/  FADD.FTZ R58, R107, R58 ;  /* 0x0000003a6b3a7221 */ /* 0x000fe40000010000 */
[----:B------:R-:W-:Y:S01]  /*3340*/  FADD.FTZ R59, R82, R59 ;  /* 0x0000003b523b7221 */ /* 0x000fe20000010000 */
[----:B------:R-:W3:Y:S01]  /*3350*/  SHFL.DOWN PT, R115, R10, 0x2, 0x1f ;  /* 0x08401f000a737f89 */ /* 0x000ee200000e0000 */
        /* <DEDUP_REMOVED lines=34> */
[----:B------:R-:W-:Y:S02]  /*3580*/  FMUL.FTZ R24, R21, R93 ;  /* 0x0000005d15187220 */ /* 0x000fe40000410000 */
[----:B------:R-:W-:Y:S02]  /*3590*/  FFMA.FTZ R96, R25, R7, R96 ;  /* 0x0000000719607223 */ /* 0x000fe40000010060 */
        /* <DEDUP_REMOVED lines=48> */
[----:B0-----:R-:W-:-:S04]  /*38a0*/  IADD3 R4, -R36, c[0x0][0x174], RZ ;  /* 0x00005d0024047a10 */ /* 0x001fc80007ffe1ff */
[----:B------:R-:W-:-:S13]  /*38b0*/  ISETP.NE.AND P1, PT, R4, c[0x0][0x174], PT ;  /* 0x00005d0004007a0c */ /* 0x000fda0003f25270 */
        /* <DEDUP_REMOVED lines=8> */
.L_x_13094:
[----:B0-----:R-:W-:Y:S05]  /*3940*/  BSYNC B0 ;  /* 0x0000000000007941 */ /* 0x001fea0003800000 */
.L_x_13093:
        /* <DEDUP_REMOVED lines=21> */
.L_x_13080:
[----:B------:R-:W-:Y:S01]  /*3aa0*/  BAR.SYNC.DEFER_BLOCKING 0x0 ;  /* 0x0000000000007b1d */ /* 0x000fe20000010000 */
[----:B------:R-:W-:Y:S02]  /*3ab0*/  IADD3 R20, -R32, c[0x0][0x168], RZ ;  /* 0x00005a0020147a10 */ /* 0x000fe40007ffe1ff */
[----:B------:R-:W-:-:S02]  /*3ac0*/  PRMT R0, RZ, 0x7610, R0 ;  /* 0x00007610ff007816 */ /* 0x000fc40000000000 */
[-C--:B------:R-:W-:Y:S02]  /*3ad0*/  ISETP.GE.AND P0, PT, R38, R20.reuse, PT ;  /* 0x000000142600720c */ /* 0x080fe40003f06270 */
[-C--:B------:R-:W-:Y:S02]  /*3ae0*/  ISETP.GE.AND P1, PT, R35, R20.reuse, PT ;  /* 0x000000142300720c */ /* 0x080fe40003f26270 */
[-C--:B------:R-:W-:Y:S02]  /*3af0*/  ISETP.GE.AND P2, PT, R34, R20.reuse, PT ;  /* 0x000000142200720c */ /* 0x080fe40003f46270 */
[----:B------:R-:W-:Y:S02]  /*3b00*/  ISETP.GE.AND P3, PT, R33, R20, PT ;  /* 0x000000142100720c */ /* 0x000fe40003f66270 */
[----:B------:R-:W-:Y:S02]  /*3b10*/  PRMT R2, RZ, 0x7610, R2 ;  /* 0x00007610ff027816 */ /* 0x000fe40000000002 */
[----:B------:R-:W-:-:S02]  /*3b20*/  PRMT R4, RZ, 0x7610, R4 ;  /* 0x00007610ff047816 */ /* 0x000fc40000000004 */
[----:B------:R-:W-:Y:S01]  /*3b30*/  PRMT R6, RZ, 0x7610, R6 ;  /* 0x00007610ff067816 */ /* 0x000fe20000000006 */
[----:B------:R-:W2:Y:S04]  /*3b40*/  @!P0 LDG.E.U16 R0, [R12.64] ;  /* 0x000000060c008981 */ /* 0x000ea8000c1e1500 */
[----:B------:R-:W3:Y:S04]  /*3b50*/  @!P1 LDG.E.U16 R2, [R12.64+0x40] ;  /* 0x000040060c029981 */ /* 0x000ee8000c1e1500 */
[----:B------:R-:W4:Y:S04]  /*3b60*/  @!P2 LDG.E.U16 R4, [R12.64+0x80] ;  /* 0x000080060c04a981 */ /* 0x000f28000c1e1500 */
[----:B------:R-:W5:Y:S01]  /*3b70*/  @!P3 LDG.E.U16 R6, [R12.64+0xc0] ;  /* 0x0000c0060c06b981 */ /* 0x000f62000c1e1500 */
[----:B------:R-:W-:Y:S01]  /*3b80*/  ISETP.NE.AND P0, PT, R41, RZ, PT ;  /* 0x000000ff2900720c */ /* 0x000fe20003f05270 */
[----:B------:R-:W-:Y:S01]  /*3b90*/  BSSY B0, `(.L_x_13096) ;  /* 0x0000055000007945 */ /* 0x000fe20003800000 */
[----:B------:R-:W-:-:S02]  /*3ba0*/  F2FP.PACK_AB R58, R58, R59 ;  /* 0x0000003b3a3a723e */ /* 0x000fc400000000ff */
[----:B------:R-:W-:Y:S01]  /*3bb0*/  F2FP.PACK_AB R59, R56, R57 ;  /* 0x00000039383b723e */ /* 0x000fe200000000ff */
[----:B--2---:R-:W-:Y:S04]  /*3bc0*/  STS.U16 [R27], R0 ;  /* 0x000000001b007388 */ /* 0x004fe80000000400 */
[----:B---3--:R-:W-:Y:S04]  /*3bd0*/  STS.U16 [R27+0x40], R2 ;  /* 0x000040021b007388 */ /* 0x008fe80000000400 */
[----:B----4-:R-:W-:Y:S04]  /*3be0*/  STS.U16 [R27+0x80], R4 ;  /* 0x000080041b007388 */ /* 0x010fe80000000400 */
[----:B-----5:R-:W-:Y:S01]  /*3bf0*/  STS.U16 [R27+0xc0], R6 ;  /* 0x0000c0061b007388 */ /* 0x020fe20000000400 */
[----:B------:R-:W-:-:S06]  /*3c00*/  NOP ;  /* 0x0000000000007918 */ /* 0x000fcc0000000000 */
[----:B------:R-:W0:Y:S04]  /*3c10*/  LDS.64 R10, [R39.X8] ;  /* 0x00000000270a7984 */ /* 0x000e280000008a00 */
[----:B------:R-:W-:Y:S06]  /*3c20*/  BAR.SYNC.DEFER_BLOCKING 0x0 ;  /* 0x0000000000007b1d */ /* 0x000fec0000010000 */
[----:B------:R-:W-:Y:S01]  /*3c30*/  STS.64 [R39.X8], R58 ;  /* 0x0000003a27007388 */ /* 0x000fe20000008a00 */
[----:B------:R-:W-:-:S06]  /*3c40*/  NOP ;  /* 0x0000000000007918 */ /* 0x000fcc0000000000 */
[----:B------:R-:W-:Y:S04]  /*3c50*/  LDS.U16 R13, [R27+0x40] ;  /* 0x000040001b0d7984 */ /* 0x000fe80000000400 */
[----:B------:R-:W-:Y:S01]  /*3c60*/  LDS.U16 R21, [R27+0x80] ;  /* 0x000080001b157984 */ /* 0x000fe20000000400 */
[--C-:B0-----:R-:W-:Y:S02]  /*3c70*/  HADD2.F32 R8, -RZ, R10.reuse.H0_H0 ;  /* 0x2000000aff087230 */ /* 0x101fe40000004100 */
[--C-:B------:R-:W-:Y:S01]  /*3c80*/  HADD2.F32 R0, -RZ, R11.reuse.H1_H1 ;  /* 0x3000000bff007230 */ /* 0x100fe20000004100 */
[----:B------:R-:W-:Y:S02]  /*3c90*/  LDS.U16 R23, [R27+0xc0] ;  /* 0x0000c0001b177984 */ /* 0x000fe40000000400 */
[--C-:B------:R-:W-:Y:S01]  /*3ca0*/  FADD.FTZ R3, R8, R49.reuse ;  /* 0x0000003108037221 */ /* 0x100fe20000010000 */
[----:B------:R-:W-:Y:S01]  /*3cb0*/  HADD2.F32 R8, -RZ, R10.H1_H1 ;  /* 0x3000000aff087230 */ /* 0x000fe20000004100 */
[----:B------:R-:W-:Y:S01]  /*3cc0*/  FADD.FTZ R4, R0, R49 ;  /* 0x0000003100047221 */ /* 0x000fe20000010000 */
[----:B------:R-:W-:-:S02]  /*3cd0*/  HADD2.F32 R10, -RZ, R11.H0_H0 ;  /* 0x2000000bff0a7230 */ /* 0x000fc40000004100 */
[----:B------:R-:W-:Y:S01]  /*3ce0*/  LDS.U16 R11, [R27] ;  /* 0x000000001b0b7984 */ /* 0x000fe20000000400 */
[--C-:B------:R-:W-:Y:S01]  /*3cf0*/  FADD.FTZ R8, R8, R49.reuse ;  /* 0x0000003108087221 */ /* 0x100fe20000010000 */
[----:B------:R-:W-:Y:S01]  /*3d00*/  FSETP.GTU.FTZ.AND P4, PT, R4, 20, PT ;  /* 0x41a000000400780b */ /* 0x000fe20003f9c000 */
[----:B------:R-:W-:Y:S01]  /*3d10*/  FADD.FTZ R10, R10, R49 ;  /* 0x000000310a0a7221 */ /* 0x000fe20000010000 */
[----:B------:R-:W-:Y:S04]  /*3d20*/  @!P0 STS [0x100], R20 ;  /* 0x00010014ff008388 */ /* 0x000fe80000000800 */
[----:B------:R-:W-:Y:S01]  /*3d30*/  BAR.SYNC.DEFER_BLOCKING 0x0 ;  /* 0x0000000000007b1d */ /* 0x000fe20000010000 */
[----:B------:R-:W-:Y:S02]  /*3d40*/  FSETP.GTU.FTZ.AND P1, PT, R3, 20, PT ;  /* 0x41a000000300780b */ /* 0x000fe40003f3c000 */
[----:B------:R-:W-:-:S02]  /*3d50*/  FSETP.GTU.FTZ.AND P2, PT, R8, 20, PT ;  /* 0x41a000000800780b */ /* 0x000fc40003f5c000 */
[----:B------:R-:W-:Y:S02]  /*3d60*/  FSETP.GTU.FTZ.AND P3, PT, R10, 20, PT ;  /* 0x41a000000a00780b */ /* 0x000fe40003f7c000 */
[----:B------:R-:W-:-:S04]  /*3d70*/  @!P4 FMUL.FTZ R4, R4, -1.4426950216293334961 ;  /* 0xbfb8aa3b0404c820 */ /* 0x000fc80000410000 */
[----:B------:R-:W0:Y:S03]  /*3d80*/  @!P4 MUFU.EX2 R6, R4 ;  /* 0x000000040006c308 */ /* 0x000e260000000800 */
[----:B------:R-:W-:Y:S02]  /*3d90*/  @!P1 FMUL.FTZ R0, R3, -1.4426950216293334961 ;  /* 0xbfb8aa3b03009820 */ /* 0x000fe40000410000 */
[----:B------:R-:W-:Y:S02]  /*3da0*/  @!P2 FMUL.FTZ R2, R8, -1.4426950216293334961 ;  /* 0xbfb8aa3b0802a820 */ /* 0x000fe40000410000 */
[----:B------:R-:W-:Y:S02]  /*3db0*/  @!P3 FMUL.FTZ R3, R10, -1.4426950216293334961 ;  /* 0xbfb8aa3b0a03b820 */ /* 0x000fe40000410000 */
[----:B------:R-:W1:Y:S01]  /*3dc0*/  @!P1 MUFU.EX2 R0, R0 ;  /* 0x0000000000009308 */ /* 0x000e620000000800 */
[----:B------:R-:W-:Y:S01]  /*3dd0*/  IMAD R8, R45, c[0x0][0x2d8], RZ ;  /* 0x0000b6002d087a24 */ /* 0x000fe200078e02ff */
[----:B------:R-:W2:Y:S03]  /*3de0*/  LDS R7, [0x100] ;  /* 0x00010000ff077984 */ /* 0x000ea60000000800 */
[----:B------:R-:W-:-:S02]  /*3df0*/  IMAD R55, R47, c[0x0][0x2dc], R8 ;  /* 0x0000b7002f377a24 */ /* 0x000fc400078e0208 */
[----:B0-----:R-:W-:Y:S01]  /*3e00*/  @!P4 FADD.FTZ R6, R6, 1 ;  /* 0x3f8000000606c421 */ /* 0x001fe20000010000 */
[----:B------:R-:W0:Y:S01]  /*3e10*/  @!P2 MUFU.EX2 R2, R2 ;  /* 0x000000020002a308 */ /* 0x000e220000000800 */
[----:B------:R-:W-:-:S04]  /*3e20*/  IMAD R8, R52, c[0x0][0x2e0], RZ ;  /* 0x0000b80034087a24 */ /* 0x000fc800078e02ff */
[----:B------:R-:W-:-:S03]  /*3e30*/  IMAD R8, R53, c[0x0][0x2e4], R8 ;  /* 0x0000b90035087a24 */ /* 0x000fc600078e0208 */
[----:B------:R3:W4:Y:S01]  /*3e40*/  @!P3 MUFU.EX2 R5, R3 ;  /* 0x000000030005b308 */ /* 0x0007220000000800 */
[----:B-1----:R-:W-:-:S07]  /*3e50*/  @!P1 FADD.FTZ R0, R0, 1 ;  /* 0x3f80000000009421 */ /* 0x002fce0000010000 */
[----:B------:R-:W1:Y:S01]  /*3e60*/  @!P4 MUFU.RCP R6, R6 ;  /* 0x000000060006c308 */ /* 0x000e620000001000 */
[----:B0-----:R-:W-:Y:S02]  /*3e70*/  @!P2 FADD.FTZ R4, R2, 1 ;  /* 0x3f8000000204a421 */ /* 0x001fe40000010000 */
[----:B---3--:R-:W-:-:S05]  /*3e80*/  IMAD.WIDE.U32 R2, R47, c[0x0][0x2d8], RZ ;  /* 0x0000b6002f027a25 */ /* 0x008fca00078e00ff */
[----:B------:R0:W3:Y:S01]  /*3e90*/  @!P1 MUFU.RCP R9, R0 ;  /* 0x0000000000099308 */ /* 0x0000e20000001000 */
[----:B------:R-:W-:Y:S01]  /*3ea0*/  IADD3 R3, R3, R55, RZ ;  /* 0x0000003703037210 */ /* 0x000fe20007ffe0ff */
[----:B----4-:R-:W-:-:S04]  /*3eb0*/  @!P3 FADD.FTZ R5, R5, 1 ;  /* 0x3f8000000505b421 */ /* 0x010fc80000010000 */
[----:B------:R-:W-:Y:S02]  /*3ec0*/  IMAD.WIDE.U32 R2, R53, c[0x0][0x2e0], R2 ;  /* 0x0000b80035027a25 */ /* 0x000fe400078e0002 */
[----:B------:R-:W4:Y:S01]  /*3ed0*/  @!P2 MUFU.RCP R4, R4 ;  /* 0x000000040004a308 */ /* 0x000f220000001000 */
[----:B0-----:R-:W-:Y:S01]  /*3ee0*/  IADD3 R0, R36, -c[0x0][0x174], RZ ;  /* 0x80005d0024007a10 */ /* 0x001fe20007ffe0ff */
[----:B-1----:R-:W-:Y:S01]  /*3ef0*/  @!P4 FMUL.FTZ R63, R63, R6 ;  /* 0x000000063f3fc220 */ /* 0x002fe20000410000 */
[----:B--2---:R-:W-:-:S03]  /*3f00*/  ISETP.GE.AND P4, PT, R38, R7, PT ;  /* 0x000000072600720c */ /* 0x004fc60003f86270 */
[----:B------:R-:W-:Y:S02]  /*3f10*/  IMAD R57, R0, -0x80, RZ ;  /* 0xffffff8000397824 */ /* 0x000fe400078e02ff */
[----:B------:R-:W0:Y:S01]  /*3f20*/  @!P3 MUFU.RCP R5, R5 ;  /* 0x000000050005b308 */ /* 0x000e220000001000 */
[----:B---3--:R-:W-:Y:S01]  /*3f30*/  @!P1 FMUL.FTZ R60, R60, R9 ;  /* 0x000000093c3c9220 */ /* 0x008fe20000410000 */
[----:B------:R-:W-:Y:S02]  /*3f40*/  IADD3 R10, P1, R31, -0xc0, RZ ;  /* 0xffffff401f0a7810 */ /* 0x000fe40007f3e0ff */
[----:B------:R-:W-:Y:S02]  /*3f50*/  SHF.R.S32.HI R59, RZ, 0x1f, R57 ;  /* 0x0000001fff3b7819 */ /* 0x000fe40000011439 */
[----:B------:R-:W-:Y:S02]  /*3f60*/  IADD3 R25, P5, R57, R2, RZ ;  /* 0x0000000239197210 */ /* 0x000fe40007fbe0ff */
[----:B------:R-:W-:Y:S01]  /*3f70*/  IADD3.X R12, R29, -0x1, RZ, P1, !PT ;  /* 0xffffffff1d0c7810 */ /* 0x000fe20000ffe4ff */
[----:B----4-:R-:W-:Y:S01]  /*3f80*/  @!P2 FMUL.FTZ R61, R61, R4 ;  /* 0x000000043d3da220 */ /* 0x010fe20000410000 */
[----:B------:R-:W-:-:S02]  /*3f90*/  IADD3.X R3, R59, R8, R3, P5, !PT ;  /* 0x000000083b037210 */ /* 0x000fc40002ffe403 */
[----:B------:R-:W-:Y:S02]  /*3fa0*/  IADD3 R8, P5, R10, c[0x0][0x330], RZ ;  /* 0x0000cc000a087a10 */ /* 0x000fe40007fbe0ff */
[----:B------:R-:W-:Y:S02]  /*3fb0*/  ISETP.GE.AND P2, PT, R35, R7, PT ;  /* 0x000000072300720c */ /* 0x000fe40003f46270 */
[----:B------:R-:W-:Y:S01]  /*3fc0*/  IADD3.X R0, R12, c[0x0][0x334], RZ, P5, !PT ;  /* 0x0000cd000c007a10 */ /* 0x000fe20002ffe4ff */
[----:B0-----:R-:W-:Y:S01]  /*3fd0*/  @!P3 FMUL.FTZ R62, R62, R5 ;  /* 0x000000053e3eb220 */ /* 0x001fe20000410000 */
[C---:B------:R-:W-:Y:S02]  /*3fe0*/  LEA R8, P6, R25.reuse, R8, 0x1 ;  /* 0x0000000819087211 */ /* 0x040fe400078c08ff */
[----:B------:R-:W-:Y:S02]  /*3ff0*/  IADD3 R2, P5, R38, R32, RZ ;  /* 0x0000002026027210 */ /* 0x000fe40007fbe0ff */
[----:B------:R-:W-:-:S02]  /*4000*/  LEA.HI.X R9, R25, R0, R3, 0x1, P6 ;  /* 0x0000000019097211 */ /* 0x000fc400030f0c03 */
[-C--:B------:R-:W-:Y:S02]  /*4010*/  ISETP.GE.AND P3, PT, R34, R7.reuse, PT ;  /* 0x000000072200720c */ /* 0x080fe40003f66270 */
        /* <DEDUP_REMOVED lines=12> */
.L_x_13097:
[----:B------:R-:W-:Y:S05]  /*40e0*/  BSYNC B0 ;  /* 0x0000000000007941 */ /* 0x000fea0003800000 */
.L_x_13096:
[----:B------:R-:W-:Y:S01]  /*40f0*/  @!P3 STG.E.U16 [R8.64+0x40], R21 ;  /* 0x000040150800b986 */ /* 0x000fe2000c101506 */
[----:B------:R-:W-:Y:S01]  /*4100*/  F2FP.PACK_AB R4, R61, R60 ;  /* 0x0000003c3d04723e */ /* 0x000fe200000000ff */
[----:B------:R-:W-:Y:S01]  /*4110*/  FADD.FTZ R60, R60, R43 ;  /* 0x0000002b3c3c7221 */ /* 0x000fe20000010000 */
[----:B------:R-:W-:Y:S01]  /*4120*/  F2FP.PACK_AB R5, R63, R62 ;  /* 0x0000003e3f05723e */ /* 0x000fe200000000ff */
[----:B------:R-:W-:Y:S01]  /*4130*/  @!P2 STG.E.U16 [R8.64], R13 ;  /* 0x0000000d0800a986 */ /* 0x000fe2000c101506 */
[----:B0-----:R-:W-:Y:S01]  /*4140*/  IMAD R6, R45, c[0x0][0x2f8], RZ ;  /* 0x0000be002d067a24 */ /* 0x001fe200078e02ff */
        /* <DEDUP_REMOVED lines=29> */
.L_x_13099:
[----:B------:R-:W-:Y:S05]  /*4320*/  BSYNC B0 ;  /* 0x0000000000007941 */ /* 0x000fea0003800000 */
.L_x_13098:
[----:B------:R-:W-:Y:S01]  /*4330*/  MOV R2, R4 ;  /* 0x0000000400027202 */ /* 0x000fe20000000f00 */
[----:B0-----:R-:W-:Y:S01]  /*4340*/  IMAD R6, R52, c[0x0][0x300], RZ ;  /* 0x0000c00034067a24 */ /* 0x001fe200078e02ff */
        /* <DEDUP_REMOVED lines=10> */
[----:B------:R-:W-:-:S04]  /*43f0*/  LEA R2, P3, R5, R4, 0x1 ;  /* 0x0000000405027211 */ /* 0x000fc800078608ff */
[----:B------:R-:W-:Y:S02]  /*4400*/  LEA.HI.X R3, R5, R0, R3, 0x1, P3 ;  /* 0x0000000005037211 */ /* 0x000fe400018f0c03 */
[----:B------:R-:W-:Y:S02]  /*4410*/  IADD3 R0, -R36, c[0x0][0x174], RZ ;  /* 0x00005d0024007a10 */ /* 0x000fe40007ffe1ff */
[----:B------:R-:W-:Y:S01]  /*4420*/  IADD3 R42, P3, R42, -0x100, RZ ;  /* 0xffffff002a2a7810 */ /* 0x000fe20007f7e0ff */
[----:B------:R0:W-:Y:S01]  /*4430*/  @!P0 STG.E.U16 [R2.64], R25 ;  /* 0x0000001902008986 */ /* 0x0001e2000c101506 */
[----:B------:R-:W-:Y:S02]  /*4440*/  ISETP.GT.AND P0, PT, R0, 0x1, PT ;  /* 0x000000010000780c */ /* 0x000fe40003f04270 */
[----:B------:R-:W-:Y:S01]  /*4450*/  IADD3.X R40, R40, -0x1, RZ, P3, !PT ;  /* 0xffffffff28287810 */ /* 0x000fe20001ffe4ff */
[----:B------:R0:W-:Y:S01]  /*4460*/  @!P1 STG.E.U16 [R2.64+0x40], R29 ;  /* 0x0000401d02009986 */ /* 0x0001e2000c101506 */
[----:B------:R-:W-:-:S02]  /*4470*/  IADD3 R46, P1, R46, -0x100, RZ ;  /* 0xffffff002e2e7810 */ /* 0x000fc40007f3e0ff */
[----:B------:R-:W-:Y:S01]  /*4480*/  IADD3 R36, R36, 0x1, RZ ;  /* 0x0000000124247810 */ /* 0x000fe20007ffe0ff */
[----:B------:R0:W-:Y:S01]  /*4490*/  @!P2 STG.E.U16 [R2.64+0x80], R31 ;  /* 0x0000801f0200a986 */ /* 0x0001e2000c101506 */
[----:B------:R-:W-:Y:S02]  /*44a0*/  IADD3 R50, P2, R50, -0x100, RZ ;  /* 0xffffff0032327810 */ /* 0x000fe40007f5e0ff */
[----:B------:R-:W-:Y:S02]  /*44b0*/  IADD3.X R44, R44, -0x1, RZ, P1, !PT ;  /* 0xffffffff2c2c7810 */ /* 0x000fe40000ffe4ff */
[----:B------:R-:W-:Y:S01]  /*44c0*/  IADD3.X R48, R48, -0x1, RZ, P2, !PT ;  /* 0xffffffff30307810 */ /* 0x000fe200017fe4ff */
[----:B------:R-:W-:Y:S01]  /*44d0*/  @!P0 CALL.REL.NOINC `(.L_x_13071) ;  /* 0x0000001000008944 */ /* 0x000fe20003c00000 */
[----:B------:R-:W-:Y:S05]  /*44e0*/  BRA `(.L_x_13100) ;  /* 0xffffc0a000007947 */ /* 0x000fea000383ffff */
.L_x_13071:
        /* <DEDUP_REMOVED lines=24> */
.L_x_13102:
[----:B0-----:R-:W-:Y:S05]  /*4670*/  BSYNC B0 ;  /* 0x0000000000007941 */ /* 0x001fea0003800000 */
.L_x_13101:
        /* <DEDUP_REMOVED lines=23> */
.L_x_13104:
[----:B------:R-:W1:Y:S02]  /*47f0*/  S2R R21, SR_TID.X ;  /* 0x0000000000157919 */ /* 0x000e640000002100 */
.L_x_13105:
[----:B0-----:R-:W-:Y:S05]  /*4800*/  BSYNC B0 ;  /* 0x0000000000007941 */ /* 0x001fea0003800000 */
.L_x_13103:
        /* <DEDUP_REMOVED lines=22> */
.L_x_13106:
        /* <DEDUP_REMOVED lines=64> */
.L_x_13107:
        /* <DEDUP_REMOVED lines=9> */
.L_x_14754:


//--------------------- .text._Z25selective_scan_bwd_kernelI32Selective_Scan_bwd_kernel_traitsILi32ELi4ELb0ELb0ELb0ELb1ELb1EN3c104HalfENS1_7complexIfEEEEv12SSMParamsBwd --------------------------
	.section	.text._Z25selective_scan_bwd_kernelI32Selective_Scan_bwd_kernel_traitsILi32ELi4ELb0ELb0ELb0ELb1ELb1EN3c104HalfENS1_7complexIfEEEEv12SSMParamsBwd,"ax",@progbits
	.sectioninfo	@"SHI_REGISTERS=122"
	.align	128
        .global         _Z25selective_scan_bwd_kernelI32Selective_Scan_bwd_kernel_traitsILi32ELi4ELb0ELb0ELb0ELb1ELb1EN3c104HalfENS1_7complexIfEEEEv12SSMParamsBwd
        .type           _Z25selective_scan_bwd_kernelI32Selective_Scan_bwd_kernel_traitsILi32ELi4ELb0ELb0ELb0ELb1ELb1EN3c104HalfENS1_7complexIfEEEEv12SSMParamsBwd,@function
        .size           _Z25selective_scan_bwd_kernelI32Selective_Scan_bwd_kernel_traitsILi32ELi4ELb0ELb0ELb0ELb1ELb1EN3c104HalfENS1_7complexIfEEEEv12SSMParamsBwd,(.L_x_14755 - _Z25selective_scan_bwd_kernelI32Selective_Scan_bwd_kernel_traitsILi32ELi4ELb0ELb0ELb0ELb1ELb1EN3c104HalfENS1_7complexIfEEEEv12SSMParamsBwd)
        .other          _Z25selective_scan_bwd_kernelI32Selective_Scan_bwd_kernel_traitsILi32ELi4ELb0ELb0ELb0ELb1ELb1EN3c104HalfENS1_7complexIfEEEEv12SSMParamsBwd,@"STO_CUDA_ENTRY STV_DEFAULT"
_Z25selective_scan_bwd_kernelI32Selective_Scan_bwd_kernel_traitsILi32ELi4ELb0ELb0ELb0ELb1ELb1EN3c104HalfENS1_7complexIfEEEEv12SSMParamsBwd:
.text._Z25selective_scan_bwd_kernelI32Selective_Scan_bwd_kernel_traitsILi32ELi4ELb0ELb0ELb0ELb1ELb1EN3c104HalfENS1_7complexIfEEEEv12SSMParamsBwd:
        /* <DEDUP_REMOVED lines=36> */
[----:B------:R-:W-:Y:S01]  /*0240*/  CS2R R44, SRZ ;  /* 0x00000000002c7805 */ /* 0x000fe2000001ff00 */
        /* <DEDUP_REMOVED lines=50> */
.L_x_13142:
        /* <DEDUP_REMOVED lines=9> */
[----:B------:R-:W-:-:S02]  /*0600*/  IADD3 R6, P4, R43, R28, RZ ;  /* 0x0000001c2b067210 */ /* 0x000fc40007f9e0ff */
[----:B------:R-:W-:Y:S02]  /*0610*/  PRMT R5, RZ, 0x7610, R5 ;  /* 0x00007610ff057816 */ /* 0x000fe40000000005 */
[----:B------:R-:W-:Y:S02]  /*0620*/  PRMT R9, RZ, 0x7610, R9 ;  /* 0x00007610ff097816 */ /* 0x000fe40000000009 */
[----:B------:R-:W-:Y:S02]  /*0630*/  PRMT R11, RZ, 0x7610, R11 ;  /* 0x00007610ff0b7816 */ /* 0x000fe4000000000b */
[----:B------:R-:W-:Y:S02]  /*0640*/  PRMT R15, RZ, 0x7610, R15 ;  /* 0x00007610ff0f7816 */ /* 0x000fe4000000000f */
[----:B------:R-:W-:-:S05]  /*0650*/  IADD3.X R7, R40, R27, RZ, P4, !PT ;  /* 0x0000001b28077210 */ /* 0x000fca00027fe4ff */
[----:B0-----:R0:W2:Y:S04]  /*0660*/  @!P0 LDG.E.U16 R5, [R6.64] ;  /* 0x0000000606058981 */ /* 0x0010a8000c1e1500 */
[----:B------:R0:W3:Y:S04]  /*0670*/  @!P1 LDG.E.U16 R9, [R6.64+0x40] ;  /* 0x0000400606099981 */ /* 0x0000e8000c1e1500 */
[----:B------:R0:W4:Y:S04]  /*0680*/  @!P2 LDG.E.U16 R11, [R6.64+0x80] ;  /* 0x00008006060ba981 */ /* 0x000128000c1e1500 */
[----:B------:R0:W4:Y:S01]  /*0690*/  @!P3 LDG.E.U16 R15, [R6.64+0xc0] ;  /* 0x0000c006060fb981 */ /* 0x000122000c1e1500 */
[----:B------:R-:W-:-:S02]  /*06a0*/  ISETP.GE.AND P0, PT, R34, R4, PT ;  /* 0x000000042200720c */ /* 0x000fc40003f06270 */
[----:B------:R-:W-:Y:S02]  /*06b0*/  SHF.L.U32 R26, R41, 0x1, RZ ;  /* 0x00000001291a7819 */ /* 0x000fe400000006ff */
[-C--:B------:R-:W-:Y:S02]  /*06c0*/  ISETP.GE.AND P3, PT, R31, R4.reuse, PT ;  /* 0x000000041f00720c */ /* 0x080fe40003f66270 */
[----:B------:R-:W-:Y:S02]  /*06d0*/  ISETP.GE.AND P2, PT, R30, R4, PT ;  /* 0x000000041e00720c */ /* 0x000fe40003f46270 */
[----:B------:R-:W-:-:S05]  /*06e0*/  PRMT R25, RZ, 0x7610, R25 ;  /* 0x00007610ff197816 */ /* 0x000fca0000000019 */
[----:B------:R-:W-:-:S04]  /*06f0*/  @!P0 IADD3 R2, P1, R39, R28, RZ ;  /* 0x0000001c27028210 */ /* 0x000fc80007f3e0ff */
[CC--:B------:R-:W-:Y:S02]  /*0700*/  @!P0 IADD3.X R3, R38.reuse, R27.reuse, RZ, P1, !PT ;  /* 0x0000001b26038210 */ /* 0x0c0fe40000ffe4ff */
[----:B------:R-:W-:Y:S02]  /*0710*/  ISETP.GE.AND P1, PT, R29, R4, PT ;  /* 0x000000041d00720c */ /* 0x000fe40003f26270 */
[CC--:B0-----:R-:W-:Y:S02]  /*0720*/  @!P3 IADD3 R6, P4, R39.reuse, R28.reuse, RZ ;  /* 0x0000001c2706b210 */ /* 0x0c1fe40007f9e0ff */
[----:B------:R-:W-:Y:S02]  /*0730*/  @!P2 IADD3 R10, P5, R39, R28, RZ ;  /* 0x0000001c270aa210 */ /* 0x000fe40007fbe0ff */
[----:B------:R-:W-:Y:S02]  /*0740*/  PRMT R53, RZ, 0x7610, R53 ;  /* 0x00007610ff357816 */ /* 0x000fe40000000035 */
[----:B------:R-:W-:-:S05]  /*0750*/  @!P3 IADD3.X R7, R38, R27, RZ, P4, !PT ;  /* 0x0000001b2607b210 */ /* 0x000fca00027fe4ff */
[----:B------:R-:W-:-:S04]  /*0760*/  @!P1 IADD3 R22, P6, R39, R28, RZ ;  /* 0x0000001c27169210 */ /* 0x000fc80007fde0ff */
[----:B------:R-:W-:Y:S01]  /*0770*/  @!P1 IADD3.X R23, R38, R27, RZ, P6, !PT ;  /* 0x0000001b26179210 */ /* 0x000fe200037fe4ff */
[----:B--2---:R0:W-:Y:S04]  /*0780*/  STS.U16 [R26], R5 ;  /* 0x000000051a007388 */ /* 0x0041e80000000400 */
[----:B---3--:R-:W-:Y:S04]  /*0790*/  STS.U16 [R26+0x40], R9 ;  /* 0x000040091a007388 */ /* 0x008fe80000000400 */
[----:B----4-:R-:W-:Y:S04]  /*07a0*/  STS.U16 [R26+0x80], R11 ;  /* 0x0000800b1a007388 */ /* 0x010fe80000000400 */
[----:B------:R1:W-:Y:S01]  /*07b0*/  STS.U16 [R26+0xc0], R15 ;  /* 0x0000c00f1a007388 */ /* 0x0003e20000000400 */
[----:B------:R-:W-:-:S06]  /*07c0*/  NOP ;  /* 0x0000000000007918 */ /* 0x000fcc0000000000 */
[----:B------:R-:W-:Y:S04]  /*07d0*/  LDS.64 R12, [R41.X8] ;  /* 0x00000000290c7984 */ /* 0x000fe80000008a00 */
[----:B------:R-:W-:Y:S01]  /*07e0*/  BAR.SYNC.DEFER_BLOCKING 0x0 ;  /* 0x0000000000007b1d */ /* 0x000fe20000010000 */
[----:B0-----:R-:W-:Y:S02]  /*07f0*/  PRMT R5, RZ, 0x7610, R5 ;  /* 0x00007610ff057816 */ /* 0x001fe40000000005 */
[----:B-1----:R-:W-:Y:S02]  /*0800*/  PRMT R15, RZ, 0x7610, R15 ;  /* 0x00007610ff0f7816 */ /* 0x002fe4000000000f */
[----:B------:R-:W-:Y:S01]  /*0810*/  @!P2 IADD3.X R11, R38, R27, RZ, P5, !PT ;  /* 0x0000001b260ba210 */ /* 0x000fe20002ffe4ff */
[----:B------:R-:W2:Y:S04]  /*0820*/  @!P0 LDG.E.U16 R25, [R2.64] ;  /* 0x0000000602198981 */ /* 0x000ea8000c1e1500 */
[----:B------:R-:W3:Y:S04]  /*0830*/  @!P3 LDG.E.U16 R5, [R6.64+0x40] ;  /* 0x000040060605b981 */ /* 0x000ee8000c1e1500 */
[----:B------:R-:W4:Y:S04]  /*0840*/  @!P2 LDG.E.U16 R15, [R10.64+0x80] ;  /* 0x000080060a0fa981 */ /* 0x000f28000c1e1500 */
[----:B------:R-:W4:Y:S01]  /*0850*/  @!P1 LDG.E.U16 R53, [R22.64+0xc0] ;  /* 0x0000c00616359981 */ /* 0x000f22000c1e1500 */
[----:B------:R-:W-:-:S02]  /*0860*/  IADD3 R8, P4, R37, R28, RZ ;  /* 0x0000001c25087210 */ /* 0x000fc40007f9e0ff */
[----:B------:R-:W-:Y:S02]  /*0870*/  PRMT R55, RZ, 0x7610, R55 ;  /* 0x00007610ff377816 */ /* 0x000fe40000000037 */
[----:B------:R-:W-:Y:S02]  /*0880*/  PRMT R57, RZ, 0x7610, R57 ;  /* 0x00007610ff397816 */ /* 0x000fe40000000039 */
[----:B------:R-:W-:Y:S02]  /*0890*/  PRMT R59, RZ, 0x7610, R59 ;  /* 0x00007610ff3b7816 */ /* 0x000fe4000000003b */
[----:B------:R-:W-:Y:S02]  /*08a0*/  PRMT R61, RZ, 0x7610, R61 ;  /* 0x00007610ff3d7816 */ /* 0x000fe4000000003d */
[----:B------:R-:W-:Y:S01]  /*08b0*/  IADD3.X R9, R36, R27, RZ, P4, !PT ;  /* 0x0000001b24097210 */ /* 0x000fe200027fe4ff */
[----:B--2---:R-:W-:Y:S04]  /*08c0*/  STS.U16 [R26], R25 ;  /* 0x000000191a007388 */ /* 0x004fe80000000400 */
[----:B---3--:R-:W-:Y:S04]  /*08d0*/  STS.U16 [R26+0x40], R5 ;  /* 0x000040051a007388 */ /* 0x008fe80000000400 */
[----:B----4-:R0:W-:Y:S04]  /*08e0*/  STS.U16 [R26+0x80], R15 ;  /* 0x0000800f1a007388 */ /* 0x0101e80000000400 */
[----:B------:R-:W-:Y:S01]  /*08f0*/  STS.U16 [R26+0xc0], R53 ;  /* 0x0000c0351a007388 */ /* 0x000fe20000000400 */
[----:B------:R-:W-:-:S06]  /*0900*/  NOP ;  /* 0x0000000000007918 */ /* 0x000fcc0000000000 */
[----:B------:R-:W1:Y:S04]  /*0910*/  LDS.64 R10, [R41.X8] ;  /* 0x00000000290a7984 */ /* 0x000e680000008a00 */
[----:B------:R-:W-:Y:S06]  /*0920*/  BAR.SYNC.DEFER_BLOCKING 0x0 ;  /* 0x0000000000007b1d */ /* 0x000fec0000010000 */
[----:B------:R2:W3:Y:S04]  /*0930*/  @!P0 LDG.E.U16 R55, [R8.64] ;  /* 0x0000000608378981 */ /* 0x0004e8000c1e1500 */
[----:B------:R2:W4:Y:S04]  /*0940*/  @!P3 LDG.E.U16 R57, [R8.64+0x40] ;  /* 0x000040060839b981 */ /* 0x000528000c1e1500 */
[----:B------:R2:W4:Y:S04]  /*0950*/  @!P2 LDG.E.U16 R59, [R8.64+0x80] ;  /* 0x00008006083ba981 */ /* 0x000528000c1e1500 */
[----:B------:R2:W4:Y:S01]  /*0960*/  @!P1 LDG.E.U16 R61, [R8.64+0xc0] ;  /* 0x0000c006083d9981 */ /* 0x000522000c1e1500 */
[-C--:B------:R-:W-:Y:S01]  /*0970*/  ISETP.GE.AND P2, PT, R34, R4.reuse, PT ;  /* 0x000000042200720c */ /* 0x080fe20003f46270 */
[----:B------:R-:W-:Y:S01]  /*0980*/  IMAD R0, R46, c[0x0][0x1f0], RZ ;  /* 0x00007c002e007a24 */ /* 0x000fe200078e02ff */
[----:B0-----:R-:W-:Y:S01]  /*0990*/  SHF.R.S32.HI R15, RZ, 0x1f, R14 ;  /* 0x0000001fff0f7819 */ /* 0x001fe2000001140e */
[----:B------:R-:W-:Y:S01]  /*09a0*/  IMAD.WIDE.U32 R2, R47, c[0x0][0x1f0], RZ ;  /* 0x00007c002f027a25 */ /* 0x000fe200078e00ff */
[----:B------:R-:W-:Y:S01]  /*09b0*/  IADD3 R24, P0, R28, c[0x0][0x268], RZ ;  /* 0x00009a001c187a10 */ /* 0x000fe20007f1e0ff */
[----:B------:R-:W-:Y:S01]  /*09c0*/  BSSY B0, `(.L_x_13109) ;  /* 0x0000049000007945 */ /* 0x000fe20003800000 */
[-C--:B------:R-:W-:Y:S01]  /*09d0*/  ISETP.GE.AND P3, PT, R31, R4.reuse, PT ;  /* 0x000000041f00720c */ /* 0x080fe20003f66270 */
[----:B------:R-:W-:Y:S01]  /*09e0*/  IMAD R5, R47, c[0x0][0x1f4], R0 ;  /* 0x00007d002f057a24 */ /* 0x000fe200078e0200 */
[-C--:B------:R-:W-:Y:S01]  /*09f0*/  ISETP.GE.AND P4, PT, R30, R4.reuse, PT ;  /* 0x000000041e00720c */ /* 0x080fe20003f86270 */
[----:B--2---:R-:W-:Y:S01]  /*0a00*/  IMAD R8, R50, c[0x0][0x1f8], RZ ;  /* 0x00007e0032087a24 */ /* 0x004fe200078e02ff */
[----:B------:R-:W-:-:S02]  /*0a10*/  ISETP.GE.AND P5, PT, R29, R4, PT ;  /* 0x000000041d00720c */ /* 0x000fc40003fa6270 */
[----:B------:R-:W-:Y:S01]  /*0a20*/  IADD3 R3, R3, R5, RZ ;  /* 0x0000000503037210 */ /* 0x000fe20007ffe0ff */
[----:B------:R-:W-:-:S04]  /*0a30*/  @!P2 IMAD.WIDE.U32 R6, R47, c[0x0][0x1f0], R14 ;  /* 0x00007c002f06aa25 */ /* 0x000fc800078e000e */
[----:B------:R-:W-:Y:S01]  /*0a40*/  IMAD.WIDE.U32 R22, R51, c[0x0][0x1f8], R2 ;  /* 0x00007e0033167a25 */ /* 0x000fe200078e0002 */
[----:B------:R-:W-:Y:S02]  /*0a50*/  @!P2 IADD3 R7, R5, R7, RZ ;  /* 0x000000070507a210 */ /* 0x000fe40007ffe0ff */
[----:B------:R-:W-:Y:S01]  /*0a60*/  MOV R5, c[0x0][0x174] ;  /* 0x00005d0000057a02 */ /* 0x000fe20000000f00 */
[C---:B------:R-:W-:Y:S02]  /*0a70*/  IMAD R25, R51.reuse, c[0x0][0x1fc], R8 ;  /* 0x00007f0033197a24 */ /* 0x040fe400078e0208 */
[----:B------:R-:W-:Y:S01]  /*0a80*/  @!P2 IMAD.WIDE.U32 R8, R51, c[0x0][0x1f8], R6 ;  /* 0x00007e003308aa25 */ /* 0x000fe200078e0006 */
[----:B------:R-:W-:Y:S02]  /*0a90*/  LEA R0, R5, R32, 0x7 ;  /* 0x0000002005007211 */ /* 0x000fe400078e38ff */
[----:B------:R-:W-:Y:S02]  /*0aa0*/  IADD3.X R7, R27, c[0x0][0x26c], RZ, P0, !PT ;  /* 0x00009b001b077a10 */ /* 0x000fe400007fe4ff */
[----:B------:R-:W-:-:S02]  /*0ab0*/  SHF.R.S32.HI R52, RZ, 0x1f, R0 ;  /* 0x0000001fff347819 */ /* 0x000fc40000011400 */
[----:B------:R-:W-:-:S04]  /*0ac0*/  IADD3 R5, P1, R0, R22, RZ ;  /* 0x0000001600057210 */ /* 0x000fc80007f3e0ff */
[----:B------:R-:W-:Y:S01]  /*0ad0*/  IADD3.X R22, R52, R25, R23, P1, !PT ;  /* 0x0000001934167210 */ /* 0x000fe20000ffe417 */
[--C-:B-1----:R-:W-:Y:S01]  /*0ae0*/  HADD2.F32 R23, -RZ, R10.reuse.H1_H1 ;  /* 0x3000000aff177230 */ /* 0x102fe20000004100 */
[C---:B------:R-:W-:Y:S02]  /*0af0*/  LEA R6, P1, R5.reuse, R24, 0x1 ;  /* 0x0000001805067211 */ /* 0x040fe400078208ff */
[----:B------:R-:W-:Y:S02]  /*0b00*/  @!P2 IADD3 R24, P0, R34, R8, RZ ;  /* 0x000000082218a210 */ /* 0x000fe40007f1e0ff */
[----:B------:R-:W-:Y:S01]  /*0b10*/  LEA.HI.X R7, R5, R7, R22, 0x1, P1 ;  /* 0x0000000705077211 */ /* 0x000fe200008f0c16 */
[----:B------:R-:W-:Y:S01]  /*0b20*/  HADD2.F32 R5, -RZ, R10.H0_H0 ;  /* 0x2000000aff057230 */ /* 0x000fe20000004100 */
[----:B------:R-:W-:Y:S01]  /*0b30*/  @!P2 IADD3.X R9, R33, R9, R25, P0, !PT ;  /* 0x000000092109a210 */ /* 0x000fe200007fe419 */
[--C-:B------:R-:W-:Y:S01]  /*0b40*/  HADD2.F32 R25, -RZ, R11.reuse.H0_H0 ;  /* 0x2000000bff197230 */ /* 0x100fe20000004100 */
[C---:B------:R-:W-:Y:S01]  /*0b50*/  @!P2 LEA R8, P0, R24.reuse, c[0x0][0x268], 0x1 ;  /* 0x00009a001808aa11 */ /* 0x040fe200078008ff */
[--C-:B-----5:R-:W-:Y:S01]  /*0b60*/  FADD.FTZ R56, R23, R48.reuse ;  /* 0x0000003017387221 */ /* 0x120fe20000010000 */
[----:B------:R-:W-:Y:S01]  /*0b70*/  HADD2.F32 R11, -RZ, R11.H1_H1 ;  /* 0x3000000bff0b7230 */ /* 0x000fe20000004100 */
[--C-:B------:R-:W-:Y:S01]  /*0b80*/  FADD.FTZ R54, R5, R48.reuse ;  /* 0x0000003005367221 */ /* 0x100fe20000010000 */
[----:B------:R-:W-:Y:S01]  /*0b90*/  @!P2 LEA.HI.X R9, R24, c[0x0][0x26c], R9, 0x1, P0 ;  /* 0x00009b001809aa11 */ /* 0x000fe200000f0c09 */
[--C-:B------:R-:W-:Y:S01]  /*0ba0*/  FADD.FTZ R58, R25, R48.reuse ;  /* 0x00000030193a7221 */ /* 0x100fe20000010000 */
[----:B------:R-:W-:Y:S01]  /*0bb0*/  FSETP.GTU.FTZ.AND P1, PT, R56, 20, PT ;  /* 0x41a000003800780b */ /* 0x000fe20003f3c000 */
[----:B------:R-:W-:Y:S01]  /*0bc0*/  FADD.FTZ R60, R11, R48 ;  /* 0x000000300b3c7221 */ /* 0x000fe20000010000 */
[----:B------:R-:W-:-:S02]  /*0bd0*/  FSETP.GTU.FTZ.AND P6, PT, R54, 20, PT ;  /* 0x41a000003600780b */ /* 0x000fc40003fdc000 */
[----:B------:R-:W-:Y:S01]  /*0be0*/  FSETP.GTU.FTZ.AND P0, PT, R58, 20, PT ;  /* 0x41a000003a00780b */ /* 0x000fe20003f1c000 */
[----:B---3--:R0:W-:Y:S04]  /*0bf0*/  STS.U16 [R26], R55 ;  /* 0x000000371a007388 */ /* 0x0081e80000000400 */
[----:B----4-:R0:W-:Y:S04]  /*0c00*/  STS.U16 [R26+0x40], R57 ;  /* 0x000040391a007388 */ /* 0x0101e80000000400 */
[----:B------:R0:W-:Y:S04]  /*0c10*/  STS.U16 [R26+0x80], R59 ;  /* 0x0000803b1a007388 */ /* 0x0001e80000000400 */
[----:B------:R0:W-:Y:S01]  /*0c20*/  STS.U16 [R26+0xc0], R61 ;  /* 0x0000c03d1a007388 */ /* 0x0001e20000000400 */
[----:B------:R-:W-:-:S06]  /*0c30*/  NOP ;  /* 0x0000000000007918 */ /* 0x000fcc0000000000 */
[----:B------:R0:W1:Y:S01]  /*0c40*/  LDS.64 R2, [R41.X8] ;  /* 0x0000000029027984 */ /* 0x0000620000008a00 */
[----:B------:R-:W-:Y:S05]  /*0c50*/  @P6 BRA `(.L_x_13110) ;  /* 0x000001f000006947 */ /* 0x000fea0003800000 */
[----:B------:R-:W-:Y:S01]  /*0c60*/  FMUL.FTZ R54, R54, 1.4426950216293334961 ;  /* 0x3fb8aa3b36367820 */ /* 0x000fe20000410000 */
[----:B------:R-:W-:Y:S01]  /*0c70*/  MOV R22, 0x3e800000 ;  /* 0x3e80000000167802 */ /* 0x000fe20000000f00 */
[----:B------:R-:W-:Y:S02]  /*0c80*/  HFMA2.MMA R23, -RZ, RZ, 1.3056640625, -1.8671875 ;  /* 0x3d39bf78ff177435 */ /* 0x000fe400000001ff */
        /* <DEDUP_REMOVED lines=28> */
.L_x_13110:
[----:B------:R-:W-:Y:S05]  /*0e50*/  BSYNC B0 ;  /* 0x0000000000007941 */ /* 0x000fea0003800000 */
.L_x_13109:
[----:B------:R-:W-:Y:S01]  /*0e60*/  BSSY B0, `(.L_x_13111) ;  /* 0x0000026000007945 */ /* 0x000fe20003800000 */
[----:B------:R-:W-:Y:S02]  /*0e70*/  FSETP.GTU.FTZ.AND P6, PT, R60, 20, PT ;  /* 0x41a000003c00780b */ /* 0x000fe40003fdc000 */
[----:B------:R-:W-:Y:S02]  /*0e80*/  PRMT R5, RZ, 0x7610, R5 ;  /* 0x00007610ff057816 */ /* 0x000fe40000000005 */
[----:B------:R-:W-:Y:S02]  /*0e90*/  PRMT R11, RZ, 0x7610, R11 ;  /* 0x00007610ff0b7816 */ /* 0x000fe4000000000b */
[----:B------:R-:W-:Y:S02]  /*0ea0*/  PRMT R23, RZ, 0x7610, R23 ;  /* 0x00007610ff177816 */ /* 0x000fe40000000017 */
[----:B------:R-:W-:Y:S01]  /*0eb0*/  PRMT R25, RZ, 0x7610, R25 ;  /* 0x00007610ff197816 */ /* 0x000fe20000000019 */
[----:B------:R-:W-:Y:S05]  /*0ec0*/  @P1 BRA `(.L_x_13112) ;  /* 0x000001f000001947 */ /* 0x000fea0003800000 */
[----:B------:R-:W-:Y:S01]  /*0ed0*/  FMUL.FTZ R56, R56, 1.4426950216293334961 ;  /* 0x3fb8aa3b38387820 */ /* 0x000fe20000410000 */
[----:B------:R-:W-:Y:S01]  /*0ee0*/  MOV R53, 0x3e800000 ;  /* 0x3e80000000357802 */ /* 0x000fe20000000f00 */
[----:B0-----:R-:W-:-:S02]  /*0ef0*/  HFMA2.MMA R57, -RZ, RZ, 1.3056640625, -1.8671875 ;  /* 0x3d39bf78ff397435 */ /* 0x001fc400000001ff */
        /* <DEDUP_REMOVED lines=28> */
.L_x_13112:
[----:B------:R-:W-:Y:S05]  /*10c0*/  BSYNC B0 ;  /* 0x0000000000007941 */ /* 0x000fea0003800000 */
.L_x_13111:
[----:B------:R-:W-:Y:S01]  /*10d0*/  BSSY B0, `(.L_x_13113) ;  /* 0x0000021000007945 */ /* 0x000fe20003800000 */
[----:B------:R-:W-:Y:S05]  /*10e0*/  @P0 BRA `(.L_x_13114) ;  /* 0x000001f000000947 */ /* 0x000fea0003800000 */
[----:B------:R-:W-:Y:S01]  /*10f0*/  FMUL.FTZ R58, R58, 1.4426950216293334961 ;  /* 0x3fb8aa3b3a3a7820 */ /* 0x000fe20000410000 */
[----:B------:R-:W-:Y:S01]  /*1100*/  MOV R53, 0x3e800000 ;  /* 0x3e80000000357802 */ /* 0x000fe20000000f00 */
[----:B0-----:R-:W-:Y:S02]  /*1110*/  HFMA2.MMA R57, -RZ, RZ, 1.3056640625, -1.8671875 ;  /* 0x3d39bf78ff397435 */ /* 0x001fe400000001ff */
        /* <DEDUP_REMOVED lines=28> */
.L_x_13114:
[----:B------:R-:W-:Y:S05]  /*12e0*/  BSYNC B0 ;  /* 0x0000000000007941 */ /* 0x000fea0003800000 */
.L_x_13113:
        /* <DEDUP_REMOVED lines=33> */
.L_x_13116:
[----:B------:R-:W-:Y:S05]  /*1500*/  BSYNC B0 ;  /* 0x0000000000007941 */ /* 0x000fea0003800000 */
.L_x_13115:
[----:B------:R-:W-:Y:S06]  /*1510*/  BAR.SYNC.DEFER_BLOCKING 0x0 ;  /* 0x0000000000007b1d */ /* 0x000fec0000010000 */
[----:B------:R2:W3:Y:S04]  /*1520*/  @!P2 LDG.E.U16 R5, [R8.64] ;  /* 0x000000060805a981 */ /* 0x0004e8000c1e1500 */
[----:B------:R4:W5:Y:S04]  /*1530*/  @!P3 LDG.E.U16 R11, [R6.64+-0xc0] ;  /* 0xffff4006060bb981 */ /* 0x000968000c1e1500 */
[----:B------:R4:W5:Y:S04]  /*1540*/  @!P4 LDG.E.U16 R23, [R6.64+-0x80] ;  /* 0xffff80060617c981 */ /* 0x000968000c1e1500 */
[----:B------:R4:W5:Y:S01]  /*1550*/  @!P5 LDG.E.U16 R25, [R6.64+-0x40] ;  /* 0xffffc0060619d981 */ /* 0x000962000c1e1500 */
[----:B------:R-:W-:Y:S01]  /*1560*/  IMAD R10, R46, c[0x0][0x200], RZ ;  /* 0x000080002e0a7a24 */ /* 0x000fe200078e02ff */
[----:B------:R-:W-:Y:S01]  /*1570*/  @!P2 MOV R64, R14 ;  /* 0x0000000e0040a202 */ /* 0x000fe20000000f00 */
[----:B------:R-:W-:Y:S01]  /*1580*/  IMAD.WIDE.U32 R62, R47, c[0x0][0x200], RZ ;  /* 0x000080002f3e7a25 */ /* 0x000fe200078e00ff */
[----:B------:R-:W-:-:S03]  /*1590*/  @!P2 MOV R65, R15 ;  /* 0x0000000f0041a202 */ /* 0x000fc60000000f00 */
[C---:B------:R-:W-:Y:S02]  /*15a0*/  IMAD R53, R47.reuse, c[0x0][0x204], R10 ;  /* 0x000081002f357a24 */ /* 0x040fe400078e020a */
[----:B------:R-:W-:-:S03]  /*15b0*/  @!P2 IMAD.WIDE.U32 R64, R47, c[0x0][0x200], R64 ;  /* 0x000080002f40aa25 */ /* 0x000fc600078e0040 */
[----:B------:R-:W-:Y:S01]  /*15c0*/  IADD3 R63, R63, R53, RZ ;  /* 0x000000353f3f7210 */ /* 0x000fe20007ffe0ff */
[----:B------:R-:W-:Y:S01]  /*15d0*/  IMAD R10, R50, c[0x0][0x208], RZ ;  /* 0x00008200320a7a24 */ /* 0x000fe200078e02ff */
[----:B------:R-:W-:Y:S02]  /*15e0*/  @!P2 IADD3 R65, R53, R65, RZ ;  /* 0x000000413541a210 */ /* 0x000fe40007ffe0ff */
[----:B------:R-:W-:Y:S01]  /*15f0*/  IADD3 R53, P1, R28, c[0x0][0x258], RZ ;  /* 0x000096001c357a10 */ /* 0x000fe20007f3e0ff */
[----:B--2---:R-:W-:-:S04]  /*1600*/  IMAD.WIDE.U32 R8, R51, c[0x0][0x208], R62 ;  /* 0x0000820033087a25 */ /* 0x004fc800078e003e */
[----:B----4-:R-:W-:-:S04]  /*1610*/  @!P2 IMAD.WIDE.U32 R6, R51, c[0x0][0x208], R64 ;  /* 0x000082003306aa25 */ /* 0x010fc800078e0040 */
[----:B0-----:R-:W-:Y:S01]  /*1620*/  IMAD R55, R51, c[0x0][0x20c], R10 ;  /* 0x0000830033377a24 */ /* 0x001fe200078e020a */
[----:B------:R-:W-:Y:S02]  /*1630*/  IADD3 R10, P6, R0, R8, RZ ;  /* 0x00000008000a7210 */ /* 0x000fe40007fde0ff */
[----:B------:R-:W-:Y:S02]  /*1640*/  @!P2 IADD3 R22, P0, R34, R6, RZ ;  /* 0x000000062216a210 */ /* 0x000fe40007f1e0ff */
[----:B------:R-:W-:Y:S02]  /*1650*/  IADD3.X R9, R52, R55, R9, P6, !PT ;  /* 0x0000003734097210 */ /* 0x000fe400037fe409 */
[----:B------:R-:W-:Y:S02]  /*1660*/  @!P2 IADD3.X R55, R33, R7, R55, P0, !PT ;  /* 0x000000072137a210 */ /* 0x000fe400007fe437 */
[----:B------:R-:W-:Y:S02]  /*1670*/  IADD3.X R7, R27, c[0x0][0x25c], RZ, P1, !PT ;  /* 0x000097001b077a10 */ /* 0x000fe40000ffe4ff */
[----:B------:R-:W-:-:S02]  /*1680*/  LEA R8, P1, R10, R53, 0x1 ;  /* 0x000000350a087211 */ /* 0x000fc400078208ff */
[----:B------:R-:W-:Y:S02]  /*1690*/  @!P2 LEA R6, P0, R22, c[0x0][0x258], 0x1 ;  /* 0x000096001606aa11 */ /* 0x000fe400078008ff */
[----:B------:R-:W-:Y:S02]  /*16a0*/  LEA.HI.X R9, R10, R7, R9, 0x1, P1 ;  /* 0x000000070a097211 */ /* 0x000fe400008f0c09 */
[----:B------:R-:W-:Y:S02]  /*16b0*/  @!P2 LEA.HI.X R7, R22, c[0x0][0x25c], R55, 0x1, P0 ;  /* 0x000097001607aa11 */ /* 0x000fe400000f0c37 */
[----:B------:R-:W-:Y:S02]  /*16c0*/  PRMT R53, RZ, 0x7610, R53 ;  /* 0x00007610ff357816 */ /* 0x000fe40000000035 */
[----:B------:R-:W-:Y:S02]  /*16d0*/  PRMT R55, RZ, 0x7610, R55 ;  /* 0x00007610ff377816 */ /* 0x000fe40000000037 */
[----:B------:R-:W-:-:S02]  /*16e0*/  PRMT R57, RZ, 0x7610, R57 ;  /* 0x00007610ff397816 */ /* 0x000fc40000000039 */
[----:B------:R-:W-:Y:S01]  /*16f0*/  PRMT R59, RZ, 0x7610, R59 ;  /* 0x00007610ff3b7816 */ /* 0x000fe2000000003b */
[----:B---3--:R-:W-:Y:S04]  /*1700*/  STS.U16 [R26], R5 ;  /* 0x000000051a007388 */ /* 0x008fe80000000400 */
[----:B-----5:R-:W-:Y:S04]  /*1710*/  STS.U16 [R26+0x40], R11 ;  /* 0x0000400b1a007388 */ /* 0x020fe80000000400 */
[----:B------:R-:W-:Y:S04]  /*1720*/  STS.U16 [R26+0x80], R23 ;  /* 0x000080171a007388 */ /* 0x000fe80000000400 */
[----:B------:R-:W-:Y:S01]  /*1730*/  STS.U16 [R26+0xc0], R25 ;  /* 0x0000c0191a007388 */ /* 0x000fe20000000400 */
[----:B------:R-:W-:-:S06]  /*1740*/  NOP ;  /* 0x0000000000007918 */ /* 0x000fcc0000000000 */
[----:B------:R-:W0:Y:S04]  /*1750*/  LDS.64 R62, [R41.X8] ;  /* 0x00000000293e7984 */ /* 0x000e280000008a00 */
[----:B------:R-:W-:Y:S06]  /*1760*/  BAR.SYNC.DEFER_BLOCKING 0x0 ;  /* 0x0000000000007b1d */ /* 0x000fec0000010000 */
[----:B------:R-:W2:Y:S04]  /*1770*/  @!P2 LDG.E.U16 R53, [R6.64] ;  /* 0x000000060635a981 */ /* 0x000ea8000c1e1500 */
[----:B------:R3:W4:Y:S04]  /*1780*/  @!P3 LDG.E.U16 R55, [R8.64+-0xc0] ;  /* 0xffff40060837b981 */ /* 0x000728000c1e1500 */
[----:B------:R3:W5:Y:S04]  /*1790*/  @!P4 LDG.E.U16 R57, [R8.64+-0x80] ;  /* 0xffff80060839c981 */ /* 0x000768000c1e1500 */
[----:B------:R3:W5:Y:S01]  /*17a0*/  @!P5 LDG.E.U16 R59, [R8.64+-0x40] ;  /* 0xffffc006083bd981 */ /* 0x000762000c1e1500 */
[--C-:B0-----:R-:W-:Y:S01]  /*17b0*/  HADD2.F32 R22, -RZ, R62.reuse.H1_H1 ;  /* 0x3000003eff167230 */ /* 0x101fe20000004100 */
[----:B------:R-:W-:Y:S01]  /*17c0*/  ISETP.NE.AND P6, PT, R42, RZ, PT ;  /* 0x000000ff2a00720c */ /* 0x000fe20003fc5270 */
[--C-:B------:R-:W-:Y:S01]  /*17d0*/  HADD2.F32 R23, -RZ, R63.reuse.H0_H0 ;  /* 0x2000003fff177230 */ /* 0x100fe20000004100 */
[----:B------:R-:W-:Y:S01]  /*17e0*/  BSSY B0, `(.L_x_13117) ;  /* 0x000005f000007945 */ /* 0x000fe20003800000 */
[----:B------:R-:W-:Y:S01]  /*17f0*/  HADD2.F32 R24, -RZ, R63.H1_H1 ;  /* 0x3000003fff187230 */ /* 0x000fe20000004100 */
[----:B------:R-:W-:Y:S01]  /*1800*/  FMUL.FTZ R11, R22, -1.4426950216293334961 ;  /* 0xbfb8aa3b160b7820 */ /* 0x000fe20000410000 */
[----:B------:R-:W-:-:S02]  /*1810*/  HADD2.F32 R5, -RZ, R62.H0_H0 ;  /* 0x2000003eff057230 */ /* 0x000fc40000004100 */
[--C-:B-1----:R-:W-:Y:S01]  /*1820*/  HADD2.F32 R64, -RZ, R3.reuse.H0_H0 ;  /* 0x20000003ff407230 */ /* 0x102fe20000004100 */
[----:B---3--:R-:W-:Y:S01]  /*1830*/  FMUL.FTZ R8, R23, -1.4426950216293334961 ;  /* 0xbfb8aa3b17087820 */ /* 0x008fe20000410000 */
[----:B------:R-:W-:Y:S01]  /*1840*/  HADD2.F32 R66, -RZ, R3.H1_H1 ;  /* 0x30000003ff427230 */ /* 0x000fe20000004100 */
[----:B------:R-:W-:Y:S01]  /*1850*/  FMUL.FTZ R25, R24, -1.4426950216293334961 ;  /* 0xbfb8aa3b18197820 */ /* 0x000fe20000410000 */
[----:B------:R-:W-:Y:S01]  /*1860*/  MUFU.EX2 R11, R11 ;  /* 0x0000000b000b7308 */ /* 0x000fe20000000800 */
[----:B------:R-:W-:Y:S01]  /*1870*/  FMUL.FTZ R10, R5, -1.4426950216293334961 ;  /* 0xbfb8aa3b050a7820 */ /* 0x000fe20000410000 */
[--C-:B------:R-:W-:Y:S02]  /*1880*/  HADD2.F32 R68, -RZ, R2.reuse.H0_H0 ;  /* 0x20000002ff447230 */ /* 0x100fe40000004100 */
[----:B------:R-:W-:-:S04]  /*1890*/  HADD2.F32 R70, -RZ, R2.H1_H1 ;  /* 0x30000002ff467230 */ /* 0x000fc80000004100 */
[----:B------:R-:W0:Y:S08]  /*18a0*/  MUFU.EX2 R8, R8 ;  /* 0x0000000800087308 */ /* 0x000e300000000800 */
[----:B------:R-:W-:Y:S08]  /*18b0*/  MUFU.EX2 R25, R25 ;  /* 0x0000001900197308 */ /* 0x000ff00000000800 */
[----:B------:R-:W1:Y:S01]  /*18c0*/  MUFU.EX2 R10, R10 ;  /* 0x0000000a000a7308 */ /* 0x000e620000000800 */
[----:B0-----:R-:W-:-:S07]  /*18d0*/  FADD.FTZ R9, R8, 1 ;  /* 0x3f80000008097421 */ /* 0x001fce0000010000 */
[----:B------:R-:W-:Y:S01]  /*18e0*/  MUFU.RCP R72, R9 ;  /* 0x0000000900487308 */ /* 0x000fe20000001000 */
[----:B-1----:R-:W-:-:S07]  /*18f0*/  FADD.FTZ R10, R10, 1 ;  /* 0x3f8000000a0a7421 */ /* 0x002fce0000010000 */
[----:B------:R-:W0:Y:S02]  /*1900*/  MUFU.RCP R62, R10 ;  /* 0x0000000a003e7308 */ /* 0x000e240000001000 */
[----:B0-----:R-:W-:-:S04]  /*1910*/  FADD.FTZ R2, -R62, 1 ;  /* 0x3f8000003e027421 */ /* 0x001fc80000010100 */
[----:B------:R-:W-:Y:S01]  /*1920*/  FFMA.FTZ R2, R5, R2, 1 ;  /* 0x3f80000005027423 */ /* 0x000fe20000010002 */
[----:B--2---:R-:W-:Y:S04]  /*1930*/  STS.U16 [R26], R53 ;  /* 0x000000351a007388 */ /* 0x004fe80000000400 */
[----:B----4-:R-:W-:Y:S04]  /*1940*/  STS.U16 [R26+0x40], R55 ;  /* 0x000040371a007388 */ /* 0x010fe80000000400 */
[----:B-----5:R-:W-:Y:S04]  /*1950*/  STS.U16 [R26+0x80], R57 ;  /* 0x000080391a007388 */ /* 0x020fe80000000400 */
[----:B------:R0:W-:Y:S01]  /*1960*/  STS.U16 [R26+0xc0], R59 ;  /* 0x0000c03b1a007388 */ /* 0x0001e20000000400 */
[----:B------:R-:W-:-:S06]  /*1970*/  NOP ;  /* 0x0000000000007918 */ /* 0x000fcc0000000000 */
[----:B------:R-:W1:Y:S01]  /*1980*/  LDS.64 R6, [R41.X8] ;  /* 0x0000000029067984 */ /* 0x000e620000008a00 */
[----:B0-----:R-:W-:Y:S02]  /*1990*/  FADD.FTZ R59, R11, 1 ;  /* 0x3f8000000b3b7421 */ /* 0x001fe40000010000 */
[----:B------:R-:W-:-:S04]  /*19a0*/  FADD.FTZ R11, R25, 1 ;  /* 0x3f800000190b7421 */ /* 0x000fc80000010000 */
[----:B------:R-:W0:Y:S08]  /*19b0*/  MUFU.RCP R59, R59 ;  /* 0x0000003b003b7308 */ /* 0x000e300000001000 */
[----:B------:R-:W2:Y:S01]  /*19c0*/  MUFU.RCP R61, R11 ;  /* 0x0000000b003d7308 */ /* 0x000ea20000001000 */
[----:B0-----:R-:W-:Y:S02]  /*19d0*/  FADD.FTZ R3, -R59, 1 ;  /* 0x3f8000003b037421 */ /* 0x001fe40000010100 */
[----:B--2---:R-:W-:-:S04]  /*19e0*/  FADD.FTZ R9, -R61, 1 ;  /* 0x3f8000003d097421 */ /* 0x004fc80000010100 */
[----:B------:R-:W-:Y:S01]  /*19f0*/  FFMA.FTZ R11, R24, R9, 1 ;  /* 0x3f800000180b7423 */ /* 0x000fe20000010009 */
[--C-:B-1----:R-:W-:Y:S02]  /*1a00*/  HADD2.F32 R55, -RZ, R6.reuse.H0_H0 ;  /* 0x20000006ff377230 */ /* 0x102fe40000004100 */
[----:B------:R-:W-:Y:S01]  /*1a10*/  HADD2.F32 R57, -RZ, R6.H1_H1 ;  /* 0x30000006ff397230 */ /* 0x000fe20000004100 */
[----:B------:R-:W-:Y:S01]  /*1a20*/  FADD.FTZ R6, -R72, 1 ;  /* 0x3f80000048067421 */ /* 0x000fe20000010100 */
[--C-:B------:R-:W-:Y:S02]  /*1a30*/  HADD2.F32 R25, -RZ, R7.reuse.H0_H0 ;  /* 0x20000007ff197230 */ /* 0x100fe40000004100 */
[----:B------:R-:W-:Y:S01]  /*1a40*/  HADD2.F32 R53, -RZ, R7.H1_H1 ;  /* 0x30000007ff357230 */ /* 0x000fe20000004100 */
        /* <DEDUP_REMOVED lines=14> */
[----:B------:R-:W-:-:S02]  /*1b30*/  F2FP.PACK_AB R10, R7, R2 ;  /* 0x00000002070a723e */ /* 0x000fc400000000ff */
[----:B------:R-:W-:Y:S02]  /*1b40*/  P2R R2, PR, RZ, 0x40 ;  /* 0x00000040ff027803 */ /* 0x000fe40000000000 */
[----:B------:R-:W-:Y:S01]  /*1b50*/  F2FP.PACK_AB R11, R11, R8 ;  /* 0x000000080b0b723e */ /* 0x000fe200000000ff */
[----:B------:R-:W-:Y:S01]  /*1b60*/  BAR.SYNC.DEFER_BLOCKING 0x0 ;  /* 0x0000000000007b1d */ /* 0x000fe20000010000 */
[----:B------:R-:W-:Y:S02]  /*1b70*/  IMAD R8, R46, c[0x0][0x2e8], RZ ;  /* 0x0000ba002e087a24 */ /* 0x000fe400078e02ff */
[----:B------:R-:W-:-:S03]  /*1b80*/  IMAD.WIDE.U32 R2, R47, c[0x0][0x2e8], RZ ;  /* 0x0000ba002f027a25 */ /* 0x000fc600078e00ff */
[----:B------:R0:W-:Y:S01]  /*1b90*/  STS.64 [R41.X8], R10 ;  /* 0x0000000a29007388 */ /* 0x0001e20000008a00 */
[----:B------:R-:W-:-:S06]  /*1ba0*/  NOP ;  /* 0x0000000000007918 */ /* 0x000fcc0000000000 */
[----:B------:R-:W-:Y:S04]  /*1bb0*/  LDS.U16 R63, [R26] ;  /* 0x000000001a3f7984 */ /* 0x000fe80000000400 */
[----:B------:R-:W-:Y:S01]  /*1bc0*/  LDS.U16 R65, [R26+0x40] ;  /* 0x000040001a417984 */ /* 0x000fe20000000400 */
[----:B0-----:R-:W-:Y:S02]  /*1bd0*/  IMAD R11, R47, c[0x0][0x2ec], R8 ;  /* 0x0000bb002f0b7a24 */ /* 0x001fe400078e0208 */
[----:B------:R-:W-:Y:S01]  /*1be0*/  IMAD R8, R50, c[0x0][0x2f0], RZ ;  /* 0x0000bc0032087a24 */ /* 0x000fe200078e02ff */
[----:B------:R-:W-:Y:S02]  /*1bf0*/  LDS.U16 R67, [R26+0x80] ;  /* 0x000080001a437984 */ /* 0x000fe40000000400 */
[----:B------:R-:W-:Y:S01]  /*1c00*/  IADD3 R3, R3, R11, RZ ;  /* 0x0000000b03037210 */ /* 0x000fe20007ffe0ff */
[C---:B------:R-:W-:Y:S01]  /*1c10*/  IMAD R9, R51.reuse, c[0x0][0x2f4], R8 ;  /* 0x0000bd0033097a24 */ /* 0x040fe200078e0208 */
[----:B------:R-:W-:Y:S03]  /*1c20*/  LDS.U16 R69, [R26+0xc0] ;  /* 0x0000c0001a457984 */ /* 0x000fe60000000400 */
[----:B------:R-:W-:Y:S01]  /*1c30*/  IMAD.WIDE.U32 R2, R51, c[0x0][0x2f0], R2 ;  /* 0x0000bc0033027a25 */ /* 0x000fe200078e0002 */
[----:B------:R-:W-:Y:S04]  /*1c40*/  @!P6 STS [0x100], R4 ;  /* 0x00010004ff00e388 */ /* 0x000fe80000000800 */
[----:B------:R-:W-:Y:S01]  /*1c50*/  BAR.SYNC.DEFER_BLOCKING 0x0 ;  /* 0x0000000000007b1d */ /* 0x000fe20000010000 */
[----:B------:R-:W-:-:S02]  /*1c60*/  IADD3 R7, P0, R0, R2, RZ ;  /* 0x0000000200077210 */ /* 0x000fc40007f1e0ff */
[----:B------:R-:W-:Y:S02]  /*1c70*/  IADD3 R2, P4, R28, c[0x0][0x338], RZ ;  /* 0x0000ce001c027a10 */ /* 0x000fe40007f9e0ff */
[----:B------:R-:W-:Y:S02]  /*1c80*/  IADD3.X R8, R52, R9, R3, P0, !PT ;  /* 0x0000000934087210 */ /* 0x000fe400007fe403 */
[----:B------:R-:W-:Y:S01]  /*1c90*/  IADD3.X R3, R27, c[0x0][0x33c], RZ, P4, !PT ;  /* 0x0000cf001b037a10 */ /* 0x000fe200027fe4ff */
[----:B------:R-:W0:Y:S02]  /*1ca0*/  LDS R6, [0x100] ;  /* 0x00010000ff067984 */ /* 0x000e240000000800 */
[-C--:B0-----:R-:W-:Y:S02]  /*1cb0*/  ISETP.GE.AND P3, PT, R34, R6.reuse, PT ;  /* 0x000000062200720c */ /* 0x081fe40003f66270 */
[-C--:B------:R-:W-:Y:S02]  /*1cc0*/  ISETP.GE.AND P2, PT, R30, R6.reuse, PT ;  /* 0x000000061e00720c */ /* 0x080fe40003f46270 */
[----:B------:R-:W-:-:S02]  /*1cd0*/  ISETP.GE.AND P1, PT, R31, R6, PT ;  /* 0x000000061f00720c */ /* 0x000fc40003f26270 */
[----:B------:R-:W-:Y:S02]  /*1ce0*/  ISETP.GE.AND P0, PT, R29, R6, PT ;  /* 0x000000061d00720c */ /* 0x000fe40003f06270 */
[C---:B------:R-:W-:Y:S02]  /*1cf0*/  LEA R6, P5, R7.reuse, R2, 0x1 ;  /* 0x0000000207067211 */ /* 0x040fe400078a08ff */
        /* <DEDUP_REMOVED lines=13> */
.L_x_13118:
[----:B------:R-:W-:Y:S05]  /*1dd0*/  BSYNC B0 ;  /* 0x0000000000007941 */ /* 0x000fea0003800000 */
.L_x_13117:
[----:B------:R1:W-:Y:S01]  /*1de0*/  @!P2 STG.E.U16 [R6.64+-0x80], R67 ;  /* 0xffff80430600a986 */ /* 0x0003e2000c101506 */
[----:B------:R-:W-:Y:S02]  /*1df0*/  FMUL.FTZ R5, R5, R62 ;  /* 0x0000003e05057220 */ /* 0x000fe40000410000 */
[----:B------:R-:W-:Y:S01]  /*1e00*/  FMUL.FTZ R59, R22, R59 ;  /* 0x0000003b163b7220 */ /* 0x000fe20000410000 */
[----:B------:R1:W-:Y:S01]  /*1e10*/  @!P1 STG.E.U16 [R6.64+-0xc0], R65 ;  /* 0xffff404106009986 */ /* 0x0003e2000c101506 */
[----:B------:R-:W-:Y:S02]  /*1e20*/  FMUL.FTZ R23, R23, R72 ;  /* 0x0000004817177220 */ /* 0x000fe40000410000 */
[----:B------:R-:W-:Y:S01]  /*1e30*/  FMUL.FTZ R24, R24, R61 ;  /* 0x0000003d18187220 */ /* 0x000fe20000410000 */
[----:B------:R1:W-:Y:S01]  /*1e40*/  @!P0 STG.E.U16 [R6.64+-0x40], R69 ;  /* 0xffffc04506008986 */ /* 0x0003e2000c101506 */
[----:B------:R-:W-:Y:S01]  /*1e50*/  ISETP.NE.U32.AND P0, PT, RZ, c[0x0][0x270], PT ;  /* 0x00009c00ff007a0c */ /* 0x000fe20003f05070 */
[----:B------:R-:W-:-:S02]  /*1e60*/  FMUL.FTZ R62, R68, R5 ;  /* 0x00000005443e7220 */ /* 0x000fc40000410000 */
[----:B------:R-:W-:Y:S01]  /*1e70*/  FMUL.FTZ R8, R70, R59 ;  /* 0x0000003b46087220 */ /* 0x000fe20000410000 */
[----:B------:R-:W-:Y:S01]  /*1e80*/  ISETP.NE.AND.EX P0, PT, RZ, c[0x0][0x274], PT, P0 ;  /* 0x00009d00ff007a0c */ /* 0x000fe20003f05300 */
[----:B0-----:R-:W-:Y:S02]  /*1e90*/  FMUL.FTZ R10, R64, R23 ;  /* 0x00000017400a7220 */ /* 0x001fe40000410000 */
[----:B------:R-:W-:-:S10]  /*1ea0*/  FMUL.FTZ R22, R66, R24 ;  /* 0x0000001842167220 */ /* 0x000fd40000410000 */
[----:B------:R-:W-:Y:S05]  /*1eb0*/  @!P0 BRA `(.L_x_13119) ;  /* 0x0000032000008947 */ /* 0x000fea0003800000 */
[----:B-1----:R-:W-:Y:S01]  /*1ec0*/  BAR.SYNC.DEFER_BLOCKING 0x0 ;  /* 0x0000000000007b1d */ /* 0x002fe20000010000 */
[----:B------:R-:W-:Y:S02]  /*1ed0*/  FMUL.FTZ R5, R5, R55 ;  /* 0x0000003705057220 */ /* 0x000fe40000410000 */
[----:B------:R-:W-:Y:S02]  /*1ee0*/  FMUL.FTZ R6, R59, R57 ;  /* 0x000000393b067220 */ /* 0x000fe40000410000 */
[----:B------:R-:W-:Y:S01]  /*1ef0*/  FMUL.FTZ R23, R23, R25 ;  /* 0x0000001917177220 */ /* 0x000fe20000410000 */
[----:B------:R-:W-:Y:S01]  /*1f00*/  IADD3 R25, P4, R28, c[0x0][0x270], RZ ;  /* 0x00009c001c197a10 */ /* 0x000fe20007f9e0ff */
[----:B------:R-:W-:Y:S01]  /*1f10*/  FMUL.FTZ R24, R24, R53 ;  /* 0x0000003518187220 */ /* 0x000fe20000410000 */
[----:B------:R-:W-:Y:S01]  /*1f20*/  F2FP.PACK_AB R64, R6, R5 ;  /* 0x000000050640723e */ /* 0x000fe200000000ff */
[----:B------:R-:W-:Y:S01]  /*1f30*/  IMAD.WIDE.U32 R6, R47, c[0x0][0x210], RZ ;  /* 0x000084002f067a25 */ /* 0x000fe200078e00ff */
[----:B------:R-:W-:Y:S02]  /*1f40*/  BSSY B0, `(.L_x_13120) ;  /* 0x0000026000007945 */ /* 0x000fe40003800000 */
[----:B------:R-:W-:Y:S01]  /*1f50*/  F2FP.PACK_AB R65, R24, R23 ;  /* 0x000000171841723e */ /* 0x000fe200000000ff */
[----:B------:R-:W-:-:S04]  /*1f60*/  IMAD R24, R46, c[0x0][0x210], RZ ;  /* 0x000084002e187a24 */ /* 0x000fc800078e02ff */
        /* <DEDUP_REMOVED lines=8> */
[----:B------:R-:W-:Y:S04]  /*1ff0*/  LDS.U16 R11, [R26+0x40] ;  /* 0x000040001a0b7984 */ /* 0x000fe80000000400 */
[----:B------:R-:W-:Y:S04]  /*2000*/  LDS.U16 R23, [R26+0x80] ;  /* 0x000080001a177984 */ /* 0x000fe80000000400 */
[----:B------:R-:W-:Y:S04]  /*2010*/  LDS.U16 R53, [R26+0xc0] ;  /* 0x0000c0001a357984 */ /* 0x000fe80000000400 */
[----:B------:R0:W-:Y:S04]  /*2020*/  @!P6 STS [0x100], R4 ;  /* 0x00010004ff00e388 */ /* 0x0001e80000000800 */
[----:B------:R-:W-:Y:S01]  /*2030*/  BAR.SYNC.DEFER_BLOCKING 0x0 ;  /* 0x0000000000007b1d */ /* 0x000fe20000010000 */
[----:B0-----:R-:W-:-:S04]  /*2040*/  IADD3 R4, P0, R0, R6, RZ ;  /* 0x0000000600047210 */ /* 0x001fc80007f1e0ff */
[----:B------:R-:W-:Y:S01]  /*2050*/  IADD3.X R7, R52, R57, R7, P0, !PT ;  /* 0x0000003934077210 */ /* 0x000fe200007fe407 */
[----:B------:R-:W0:Y:S02]  /*2060*/  LDS R5, [0x100] ;  /* 0x00010000ff057984 */ /* 0x000e240000000800 */
[-C--:B0-----:R-:W-:Y:S02]  /*2070*/  ISETP.GE.AND P3, PT, R34, R5.reuse, PT ;  /* 0x000000052200720c */ /* 0x081fe40003f66270 */
[-C--:B------:R-:W-:Y:S02]  /*2080*/  ISETP.GE.AND P0, PT, R31, R5.reuse, PT ;  /* 0x000000051f00720c */ /* 0x080fe40003f06270 */
[-C--:B------:R-:W-:Y:S02]  /*2090*/  ISETP.GE.AND P1, PT, R30, R5.reuse, PT ;  /* 0x000000051e00720c */ /* 0x080fe40003f26270 */
[----:B------:R-:W-:Y:S02]  /*20a0*/  ISETP.GE.AND P2, PT, R29, R5, PT ;  /* 0x000000051d00720c */ /* 0x000fe40003f46270 */
[----:B------:R-:W-:-:S02]  /*20b0*/  IADD3.X R5, R27, c[0x0][0x274], RZ, P4, !PT ;  /* 0x00009d001b057a10 */ /* 0x000fc400027fe4ff */
[----:B------:R-:W-:-:S04]  /*20c0*/  LEA R24, P4, R4, R25, 0x1 ;  /* 0x0000001904187211 */ /* 0x000fc800078808ff */
        /* <DEDUP_REMOVED lines=13> */
.L_x_13121:
[----:B------:R-:W-:Y:S05]  /*21a0*/  BSYNC B0 ;  /* 0x0000000000007941 */ /* 0x000fea0003800000 */
.L_x_13120:
[----:B------:R1:W-:Y:S04]  /*21b0*/  @!P0 STG.E.U16 [R24.64+-0xc0], R11 ;  /* 0xffff400b18008986 */ /* 0x0003e8000c101506 */
[----:B------:R1:W-:Y:S04]  /*21c0*/  @!P1 STG.E.U16 [R24.64+-0x80], R23 ;  /* 0xffff801718009986 */ /* 0x0003e8000c101506 */
[----:B------:R1:W-:Y:S02]  /*21d0*/  @!P2 STG.E.U16 [R24.64+-0x40], R53 ;  /* 0xffffc0351800a986 */ /* 0x0003e4000c101506 */
.L_x_13119:
[----:B01----:R-:W-:Y:S01]  /*21e0*/  MOV R6, c[0x0][0x16c] ;  /* 0x00005b0000067a02 */ /* 0x003fe20000000f00 */
[--C-:B------:R-:W-:Y:S01]  /*21f0*/  HADD2.F32 R4, -RZ, R12.reuse.H0_H0 ;  /* 0x2000000cff047230 */ /* 0x100fe20000004100 */
[----:B------:R-:W-:Y:S01]  /*2200*/  BAR.SYNC.DEFER_BLOCKING 0x0 ;  /* 0x0000000000007b1d */ /* 0x000fe20000010000 */
[----:B------:R-:W-:Y:S01]  /*2210*/  HADD2.F32 R5, -RZ, R12.H1_H1 ;  /* 0x3000000cff057230 */ /* 0x000fe20000004100 */
[----:B------:R-:W-:Y:S01]  /*2220*/  ISETP.GE.AND P0, PT, R6, 0x1, PT ;  /* 0x000000010600780c */ /* 0x000fe20003f06270 */
[----:B------:R-:W-:Y:S01]  /*2230*/  HFMA2.MMA R74, -RZ, RZ, 0, 0 ;  /* 0x00000000ff4a7435 */ /* 0x000fe200000001ff */
[C---:B------:R-:W-:Y:S01]  /*2240*/  FFMA.FTZ R45, R62.reuse, R4, R45 ;  /* 0x000000043e2d7223 */ /* 0x040fe2000001002d */
[--C-:B------:R-:W-:Y:S01]  /*2250*/  HADD2.F32 R4, -RZ, R13.reuse.H0_H0 ;  /* 0x2000000dff047230 */ /* 0x100fe20000004100 */
[----:B------:R-:W-:Y:S01]  /*2260*/  FMUL.FTZ R78, R62, R49 ;  /* 0x000000313e4e7220 */ /* 0x000fe20000410000 */
[----:B------:R-:W-:Y:S01]  /*2270*/  CS2R R72, SRZ ;  /* 0x0000000000487805 */ /* 0x000fe2000001ff00 */
[C---:B------:R-:W-:Y:S01]  /*2280*/  FFMA.FTZ R5, R8.reuse, R5, R45 ;  /* 0x0000000508057223 */ /* 0x040fe2000001002d */
[----:B------:R-:W-:Y:S01]  /*2290*/  HADD2.F32 R45, -RZ, R13.H1_H1 ;  /* 0x3000000dff2d7230 */ /* 0x000fe20000004100 */
[----:B------:R-:W-:Y:S01]  /*22a0*/  FMUL.FTZ R77, R8, R49 ;  /* 0x00000031084d7220 */ /* 0x000fe20000410000 */
[----:B------:R-:W-:Y:S01]  /*22b0*/  MOV R71, RZ ;  /* 0x000000ff00477202 */ /* 0x000fe20000000f00 */
[----:B------:R-:W-:-:S02]  /*22c0*/  FFMA.FTZ R5, R10, R4, R5 ;  /* 0x000000040a057223 */ /* 0x000fc40000010005 */
[----:B------:R-:W-:Y:S02]  /*22d0*/  FMUL.FTZ R76, R10, R49 ;  /* 0x000000310a4c7220 */ /* 0x000fe40000410000 */
[C---:B------:R-:W-:Y:S02]  /*22e0*/  FFMA.FTZ R45, R22.reuse, R45, R5 ;  /* 0x0000002d162d7223 */ /* 0x040fe40000010005 */
[----:B------:R-:W-:Y:S01]  /*22f0*/  FMUL.FTZ R75, R22, R49 ;  /* 0x00000031164b7220 */ /* 0x000fe20000410000 */
        /* <DEDUP_REMOVED lines=8> */
[----:B------:R-:W-:Y:S01]  /*2380*/  IMAD R7, R6, c[0x0][0x16c], RZ ;  /* 0x00005b0006077a24 */ /* 0x000fe200078e02ff */
[----:B------:R-:W-:Y:S01]  /*2390*/  LEA.HI R6, R9, R9, RZ, 0x1 ;  /* 0x0000000909067211 */ /* 0x000fe200078f08ff */
[C---:B------:R-:W-:Y:S01]  /*23a0*/  IMAD.WIDE.U32 R24, R51.reuse, c[0x0][0x180], RZ ;  /* 0x0000600033187a25 */ /* 0x040fe200078e00ff */
[----:B------:R-:W-:Y:S01]  /*23b0*/  MOV R55, RZ ;  /* 0x000000ff00377202 */ /* 0x000fe20000000f00 */
[----:B------:R-:W-:Y:S01]  /*23c0*/  CS2R R72, SRZ ;  /* 0x0000000000487805 */ /* 0x000fe2000001ff00 */
[----:B------:R-:W-:Y:S01]  /*23d0*/  MOV R71, RZ ;  /* 0x000000ff00477202 */ /* 0x000fe20000000f00 */
[----:B------:R-:W-:Y:S01]  /*23e0*/  IMAD.WIDE.U32 R66, R51, c[0x0][0x198], RZ ;  /* 0x0000660033427a25 */ /* 0x000fe200078e00ff */
[----:B------:R-:W-:-:S03]  /*23f0*/  UMOV UR4, URZ ;  /* 0x0000003f00047c82 */ /* 0x000fc60008000000 */
[----:B------:R-:W-:Y:S01]  /*2400*/  IMAD.WIDE.U32 R4, R51, c[0x0][0x1b8], RZ ;  /* 0x00006e0033047a25 */ /* 0x000fe200078e00ff */
[----:B------:R-:W-:-:S03]  /*2410*/  LEA R69, P1, R66, c[0x0][0x228], 0x3 ;  /* 0x00008a0042457a11 */ /* 0x000fc600078218ff */
[C---:B------:R-:W-:Y:S01]  /*2420*/  IMAD R23, R51.reuse, c[0x0][0x184], R64 ;  /* 0x0000610033177a24 */ /* 0x040fe200078e0240 */
[----:B------:R-:W-:Y:S01]  /*2430*/  LOP3.LUT R64, R6, 0xfffffe, RZ, 0xc0, !PT ;  /* 0x00fffffe06407812 */ /* 0x000fe200078ec0ff */
[C---:B------:R-:W-:Y:S01]  /*2440*/  IMAD R11, R51.reuse, c[0x0][0x19c], R68 ;  /* 0x00006700330b7a24 */ /* 0x040fe200078e0244 */
[----:B------:R-:W-:Y:S01]  /*2450*/  LEA R68, P2, R4, c[0x0][0x230], 0x3 ;  /* 0x00008c0004447a11 */ /* 0x000fe200078418ff */
[----:B------:R-:W-:Y:S01]  /*2460*/  IMAD R65, R51, c[0x0][0x1bc], R70 ;  /* 0x00006f0033417a24 */ /* 0x000fe200078e0246 */
[----:B------:R-:W-:Y:S01]  /*2470*/  LEA R70, P0, R24, c[0x0][0x220], 0x3 ;  /* 0x0000880018467a11 */ /* 0x000fe200078018ff */
[----:B------:R-:W-:Y:S01]  /*2480*/  IMAD.WIDE R6, R7, 0x10, R20 ;  /* 0x0000001007067825 */ /* 0x000fe200078e0214 */
[----:B------:R-:W-:Y:S02]  /*2490*/  IADD3 R23, R25, R23, RZ ;  /* 0x0000001719177210 */ /* 0x000fe40007ffe0ff */
        /* <DEDUP_REMOVED lines=10> */
[----:B------:R-:W-:Y:S02]  /*2540*/  MOV R64, R6 ;  /* 0x0000000600407202 */ /* 0x000fe40000000f00 */
[----:B------:R-:W-:Y:S02]  /*2550*/  MOV R63, R7 ;  /* 0x00000007003f7202 */ /* 0x000fe40000000f00 */
[----:B------:R-:W-:Y:S02]  /*2560*/  SHF.L.U32 R53, R9, 0x8, RZ ;  /* 0x0000000809357819 */ /* 0x000fe400000006ff */
.L_x_13137:
[----:B------:R-:W-:Y:S02]  /*2570*/  MOV R4, R70 ;  /* 0x0000004600047202 */ /* 0x000fe40000000f00 */
[----:B------:R-:W-:-:S05]  /*2580*/  MOV R5, R67 ;  /* 0x0000004300057202 */ /* 0x000fca0000000f00 */
[----:B------:R0:W2:Y:S01]  /*2590*/  LDG.E.64 R22, [R4.64] ;  /* 0x0000000604167981 */ /* 0x0000a2000c1e1b00 */
[----:B------:R-:W-:Y:S02]  /*25a0*/  ISETP.NE.AND P0, PT, R42, RZ, PT ;  /* 0x000000ff2a00720c */ /* 0x000fe40003f05270 */
[----:B------:R-:W-:-:S04]  /*25b0*/  ISETP.GT.AND P1, PT, R35, 0x1, PT ;  /* 0x000000012300780c */ /* 0x000fc80003f24270 */
[----:B------:R-:W-:Y:S02]  /*25c0*/  ISETP.EQ.AND P1, PT, R98, RZ, P1 ;  /* 0x000000ff6200720c */ /* 0x000fe40000f22270 */
[----:B0-----:R-:W-:Y:S02]  /*25d0*/  MOV R4, R69 ;  /* 0x0000004500047202 */ /* 0x001fe40000000f00 */
[----:B------:R-:W-:-:S06]  /*25e0*/  MOV R5, R66 ;  /* 0x0000004200057202 */ /* 0x000fcc0000000f00 */
[----:B------:R-:W5:Y:S03]  /*25f0*/  LDG.E.64 R4, [R4.64] ;  /* 0x0000000604047981 */ /* 0x000f66000c1e1b00 */
[----:B------:R-:W-:Y:S01]  /*2600*/  @P1 MOV R25, R63 ;  /* 0x0000003f00191202 */ /* 0x000fe20000000f00 */
[----:B------:R-:W-:Y:S01]  /*2610*/  BSSY B0, `(.L_x_13123) ;  /* 0x000005a000007945 */ /* 0x000fe20003800000 */
[----:B--2---:R-:W-:Y:S02]  /*2620*/  FMUL.FTZ R79, R22, 1.4426950216293334961 ;  /* 0x3fb8aa3b164f7820 */ /* 0x004fe40000410000 */
[-C--:B------:R-:W-:Y:S02]  /*2630*/  FMUL.FTZ R6, R23, R54.reuse ;  /* 0x0000003617067220 */ /* 0x080fe40000410000 */
[----:B------:R-:W-:Y:S02]  /*2640*/  FMUL.FTZ R7, R79, R54 ;  /* 0x000000364f077220 */ /* 0x000fe40000410000 */
[----:B------:R-:W-:Y:S01]  /*2650*/  FMUL.RZ R11, R6, 0.15915493667125701904 ;  /* 0x3e22f983060b7820 */ /* 0x000fe2000040c000 */
[----:B------:R-:W-:-:S03]  /*2660*/  IADD3 R6, R42, 0x200, RZ ;  /* 0x000002002a067810 */ /* 0x000fc60007ffe0ff */
[----:B------:R-:W-:Y:S01]  /*2670*/  MUFU.EX2 R7, R7 ;  /* 0x0000000700077308 */ /* 0x000fe20000000800 */
[----:B------:R-:W-:Y:S02]  /*2680*/  SEL R24, R53, R6, !P0 ;  /* 0x0000000635187207 */ /* 0x000fe40004000000 */
[----:B------:R-:W-:-:S05]  /*2690*/  MOV R6, R68 ;  /* 0x0000004400067202 */ /* 0x000fca0000000f00 */
[----:B------:R-:W0:Y:S08]  /*26a0*/  MUFU.COS R8, R11 ;  /* 0x0000000b00087308 */ /* 0x000e300000000000 */
[----:B------:R-:W1:Y:S01]  /*26b0*/  MUFU.SIN R10, R11 ;  /* 0x0000000b000a7308 */ /* 0x000e620000000400 */
[C---:B0-----:R-:W-:Y:S02]  /*26c0*/  FMUL.FTZ R8, R7.reuse, R8 ;  /* 0x0000000807087220 */ /* 0x041fe40000410000 */
[----:B-1----:R-:W-:Y:S01]  /*26d0*/  FMUL.FTZ R9, R7, R10 ;  /* 0x0000000a07097220 */ /* 0x002fe20000410000 */
[----:B------:R-:W-:Y:S01]  /*26e0*/  MOV R7, R65 ;  /* 0x0000004100077202 */ /* 0x000fe20000000f00 */
[----:B------:R-:W-:Y:S01]  /*26f0*/  FMUL.FTZ R80, R23, R56 ;  /* 0x0000003817507220 */ /* 0x000fe20000410000 */
[----:B------:R-:W-:-:S02]  /*2700*/  CS2R R10, SRZ ;  /* 0x00000000000a7805 */ /* 0x000fc4000001ff00 */
[----:B------:R0:W-:Y:S04]  /*2710*/  STS.64 [R24.X8+0x560], R8 ;  /* 0x0005600818007388 */ /* 0x0001e80000008a00 */
[----:B------:R-:W5:Y:S01]  /*2720*/  LDG.E.64 R6, [R6.64] ;  /* 0x0000000606067981 */ /* 0x000f62000c1e1b00 */
[----:B------:R-:W-:Y:S02]  /*2730*/  FMUL.RZ R85, R80, 0.15915493667125701904 ;  /* 0x3e22f98350557820 */ /* 0x000fe4000040c000 */
[C---:B------:R-:W-:Y:S02]  /*2740*/  FMUL.FTZ R80, R79.reuse, R56 ;  /* 0x000000384f507220 */ /* 0x040fe40000410000 */
[C---:B------:R-:W-:Y:S02]  /*2750*/  FMUL.FTZ R84, R79.reuse, R58 ;  /* 0x0000003a4f547220 */ /* 0x040fe40000410000 */
[----:B------:R-:W-:Y:S01]  /*2760*/  FMUL.FTZ R87, R79, R60 ;  /* 0x0000003c4f577220 */ /* 0x000fe20000410000 */
[----:B0-----:R-:W-:Y:S01]  /*2770*/  @P1 MOV R24, R64 ;  /* 0x0000004000181202 */ /* 0x001fe20000000f00 */
[----:B------:R-:W-:Y:S01]  /*2780*/  BAR.SYNC.DEFER_BLOCKING 0x0 ;  /* 0x0000000000007b1d */ /* 0x000fe20000010000 */
[----:B------:R-:W-:-:S05]  /*2790*/  FMUL.FTZ R79, R23, R58 ;  /* 0x0000003a174f7220 */ /* 0x000fca0000410000 */
[----:B------:R-:W-:Y:S01]  /*27a0*/  MUFU.SIN R81, R85 ;  /* 0x0000005500517308 */ /* 0x000fe20000000400 */
[----:B------:R-:W-:-:S07]  /*27b0*/  FMUL.RZ R90, R79, 0.15915493667125701904 ;  /* 0x3e22f9834f5a7820 */ /* 0x000fce000040c000 */
[----:B------:R-:W0:Y:S01]  /*27c0*/  MUFU.EX2 R82, R80 ;  /* 0x0000005000527308 */ /* 0x000e220000000800 */
[----:B------:R-:W-:-:S07]  /*27d0*/  HADD2.F32 R79, -RZ, R12.H0_H0 ;  /* 0x2000000cff4f7230 */ /* 0x000fce0000004100 */
[----:B------:R-:W1:Y:S01]  /*27e0*/  MUFU.COS R83, R85 ;  /* 0x0000005500537308 */ /* 0x000e620000000000 */
[----:B------:R2:W5:Y:S07]  /*27f0*/  @P1 LDG.E.64 R10, [R24.64+0x8] ;  /* 0x00000806180a1981 */ /* 0x00056e000c1e1b00 */
[----:B------:R-:W-:Y:S01]  /*2800*/  MUFU.EX2 R86, R84 ;  /* 0x0000005400567308 */ /* 0x000fe20000000800 */
[----:B--2---:R-:W-:-:S07]  /*2810*/  FMUL.FTZ R24, R23, R60 ;  /* 0x0000003c17187220 */ /* 0x004fce0000410000 */
[----:B------:R-:W2:Y:S01]  /*2820*/  MUFU.COS R85, R90 ;  /* 0x0000005a00557308 */ /* 0x000ea20000000000 */
[----:B------:R-:W-:-:S07]  /*2830*/  FMUL.RZ R92, R24, 0.15915493667125701904 ;  /* 0x3e22f983185c7820 */ /* 0x000fce000040c000 */
[----:B------:R-:W3:Y:S01]  /*2840*/  MUFU.SIN R25, R90 ;  /* 0x0000005a00197308 */ /* 0x000ee20000000400 */
[----:B------:R-:W-:Y:S02]  /*2850*/  FMUL.FTZ R91, R79, R54 ;  /* 0x000000364f5b7220 */ /* 0x000fe40000410000 */
[----:B0-----:R-:W-:-:S05]  /*2860*/  FMUL.FTZ R80, R82, R81 ;  /* 0x0000005152507220 */ /* 0x001fca0000410000 */
[----:B------:R-:W-:Y:S08]  /*2870*/  MUFU.EX2 R88, R87 ;  /* 0x0000005700587308 */ /* 0x000ff00000000800 */
[----:B------:R-:W0:Y:S01]  /*2880*/  MUFU.COS R93, R92 ;  /* 0x0000005c005d7308 */ /* 0x000e220000000000 */
[----:B-1----:R-:W-:Y:S02]  /*2890*/  FMUL.FTZ R82, R82, R83 ;  /* 0x0000005352527220 */ /* 0x002fe40000410000 */
[----:B------:R-:W-:-:S05]  /*28a0*/  FMUL.FTZ R81, R80, R91 ;  /* 0x0000005b50517220 */ /* 0x000fca0000410000 */
[----:B------:R-:W1:Y:S01]  /*28b0*/  MUFU.SIN R89, R92 ;  /* 0x0000005c00597308 */ /* 0x000e620000000400 */
[C---:B--2---:R-:W-:Y:S02]  /*28c0*/  FMUL.FTZ R84, R86.reuse, R85 ;  /* 0x0000005556547220 */ /* 0x044fe40000410000 */
[----:B------:R-:W-:Y:S02]  /*28d0*/  FMUL.FTZ R24, RZ, R80 ;  /* 0x00000050ff187220 */ /* 0x000fe40000410000 */
[----:B---3--:R-:W-:Y:S02]  /*28e0*/  FMUL.FTZ R86, R86, R25 ;  /* 0x0000001956567220 */ /* 0x008fe40000410000 */
[----:B------:R-:W-:Y:S01]  /*28f0*/  FFMA.FTZ R25, RZ, R82, R81 ;  /* 0x00000052ff197223 */ /* 0x000fe20000010051 */
[----:B------:R-:W-:Y:S01]  /*2900*/  HADD2.F32 R81, -RZ, R12.H1_H1 ;  /* 0x3000000cff517230 */ /* 0x000fe20000004100 */
[----:B------:R-:W-:Y:S02]  /*2910*/  FFMA.FTZ R24, R82, R91, -R24 ;  /* 0x0000005b52187223 */ /* 0x000fe40000010818 */
[----:B0-----:R-:W-:-:S02]  /*2920*/  FMUL.FTZ R87, R88, R93 ;  /* 0x0000005d58577220 */ /* 0x001fc40000410000 */
[----:B------:R-:W-:Y:S02]  /*2930*/  FADD.FTZ R93, RZ, R25 ;  /* 0x00000019ff5d7221 */ /* 0x000fe40000010000 */
[----:B------:R-:W-:Y:S02]  /*2940*/  FFMA.FTZ R85, R81, R56, R24 ;  /* 0x0000003851557223 */ /* 0x000fe40000010018 */
[----:B-1----:R-:W-:Y:S02]  /*2950*/  FMUL.FTZ R88, R88, R89 ;  /* 0x0000005958587220 */ /* 0x002fe40000410000 */
[----:B------:R-:W-:Y:S02]  /*2960*/  FMUL.FTZ R89, R86, R93 ;  /* 0x0000005d56597220 */ /* 0x000fe40000410000 */
[----:B------:R-:W-:Y:S02]  /*2970*/  FMUL.FTZ R24, R8, R80 ;  /* 0x0000005008187220 */ /* 0x000fe40000410000 */
[----:B------:R-:W-:-:S02]  /*2980*/  FMUL.FTZ R90, R86, R85 ;  /* 0x00000055565a7220 */ /* 0x000fc40000410000 */
[C---:B------:R-:W-:Y:S01]  /*2990*/  FMUL.FTZ R25, R9.reuse, R80 ;  /* 0x0000005009197220 */ /* 0x040fe20000410000 */
[----:B------:R-:W-:Y:S01]  /*29a0*/  HADD2.F32 R83, -RZ, R13.H0_H0 ;  /* 0x2000000dff537230 */ /* 0x000fe20000004100 */
[C---:B------:R-:W-:Y:S02]  /*29b0*/  FFMA.FTZ R89, R84.reuse, R85, -R89 ;  /* 0x0000005554597223 */ /* 0x040fe40000010859 */
[-C--:B------:R-:W-:Y:S02]  /*29c0*/  FFMA.FTZ R85, R9, R82.reuse, R24 ;  /* 0x0000005209557223 */ /* 0x080fe40000010018 */
[----:B------:R-:W-:Y:S02]  /*29d0*/  FFMA.FTZ R90, R84, R93, R90 ;  /* 0x0000005d545a7223 */ /* 0x000fe4000001005a */
[----:B------:R-:W-:Y:S02]  /*29e0*/  FFMA.FTZ R25, R8, R82, -R25 ;  /* 0x0000005208197223 */ /* 0x000fe40000010819 */
[----:B------:R-:W-:Y:S01]  /*29f0*/  FMUL.FTZ R24, R86, R85 ;  /* 0x0000005556187220 */ /* 0x000fe20000410000 */
[----:B------:R-:W-:Y:S01]  /*2a00*/  ISETP.NE.AND P1, PT, R42, 0x1f, PT ;  /* 0x0000001f2a00780c */ /* 0x000fe20003f25270 */
[----:B------:R-:W-:-:S02]  /*2a10*/  FFMA.FTZ R92, R83, R58, R89 ;  /* 0x0000003a535c7223 */ /* 0x000fc40000010059 */
[----:B------:R-:W-:Y:S02]  /*2a20*/  FADD.FTZ R90, RZ, R90 ;  /* 0x0000005aff5a7221 */ /* 0x000fe40000010000 */
[-C--:B------:R-:W-:Y:S02]  /*2a30*/  FMUL.FTZ R89, R86, R25.reuse ;  /* 0x0000001956597220 */ /* 0x080fe40000410000 */
[----:B------:R-:W-:Y:S02]  /*2a40*/  FFMA.FTZ R24, R84, R25, -R24 ;  /* 0x0000001954187223 */ /* 0x000fe40000010818 */
[----:B------:R-:W-:Y:S02]  /*2a50*/  FMUL.FTZ R25, R88, R90 ;  /* 0x0000005a58197220 */ /* 0x000fe40000410000 */
[----:B------:R-:W-:Y:S01]  /*2a60*/  FFMA.FTZ R89, R84, R85, R89 ;  /* 0x0000005554597223 */ /* 0x000fe20000010059 */
[----:B------:R-:W-:Y:S01]  /*2a70*/  HADD2.F32 R85, -RZ, R13.H1_H1 ;  /* 0x3000000dff557230 */ /* 0x000fe20000004100 */
[----:B------:R-:W-:-:S02]  /*2a80*/  FMUL.FTZ R93, R88, R92 ;  /* 0x0000005c585d7220 */ /* 0x000fc40000410000 */
[C---:B------:R-:W-:Y:S02]  /*2a90*/  FFMA.FTZ R25, R87.reuse, R92, -R25 ;  /* 0x0000005c57197223 */ /* 0x040fe40000010819 */
[C---:B------:R-:W-:Y:S02]  /*2aa0*/  FMUL.FTZ R101, R88.reuse, R89 ;  /* 0x0000005958657220 */ /* 0x040fe40000410000 */
[C---:B------:R-:W-:Y:S02]  /*2ab0*/  FFMA.FTZ R93, R87.reuse, R90, R93 ;  /* 0x0000005a575d7223 */ /* 0x040fe4000001005d */
[-C--:B------:R-:W-:Y:S02]  /*2ac0*/  FMUL.FTZ R90, R88, R24.reuse ;  /* 0x00000018585a7220 */ /* 0x080fe40000410000 */
[----:B------:R-:W-:Y:S02]  /*2ad0*/  FFMA.FTZ R101, R87, R24, -R101 ;  /* 0x0000001857657223 */ /* 0x000fe40000010865 */
[----:B------:R-:W-:-:S02]  /*2ae0*/  FFMA.FTZ R100, R85, R60, R25 ;  /* 0x0000003c55647223 */ /* 0x000fc40000010019 */
        /* <DEDUP_REMOVED lines=12> */
.L_x_13124:
[----:B------:R-:W-:Y:S05]  /*2bb0*/  BSYNC B0 ;  /* 0x0000000000007941 */ /* 0x000fea0003800000 */
.L_x_13123:
[----:B------:R-:W3:Y:S01]  /*2bc0*/  SHFL.UP PT, R96, R95, 0x1, RZ ;  /* 0x042000005f607989 */ /* 0x000ee200000e00ff */
[----:B------:R-:W-:Y:S01]  /*2bd0*/  ISETP.GE.AND P2, PT, R41, 0x1, PT ;  /* 0x000000012900780c */ /* 0x000fe20003f46270 */
[----:B-----5:R-:W-:Y:S01]  /*2be0*/  FMUL.FTZ R106, R5, R6 ;  /* 0x00000006056a7220 */ /* 0x020fe20000410000 */
[----:B------:R-:W-:Y:S01]  /*2bf0*/  ISETP.GE.AND P3, PT, R41, 0x8, PT ;  /* 0x000000082900780c */ /* 0x000fe20003f66270 */
[----:B------:R-:W4:Y:S01]  /*2c00*/  SHFL.UP PT, R94, R100, 0x1, RZ ;  /* 0x04200000645e7989 */ /* 0x000f2200000e00ff */
[----:B------:R-:W-:Y:S01]  /*2c10*/  ISETP.NE.AND P6, PT, R98, 0x1f, PT ;  /* 0x0000001f6200780c */ /* 0x000fe20003fc5270 */
[----:B------:R-:W-:Y:S01]  /*2c20*/  FFMA.FTZ R106, R4, R7, R106 ;  /* 0x00000007046a7223 */ /* 0x000fe2000001006a */
[----:B------:R-:W-:Y:S01]  /*2c30*/  BSSY B0, `(.L_x_13125) ;  /* 0x0000095000007945 */ /* 0x000fe20003800000 */
[----:B-1----:R-:W1:Y:S01]  /*2c40*/  SHFL.UP PT, R90, R101, 0x1, RZ ;  /* 0x04200000655a7989 */ /* 0x002e6200000e00ff */
[C---:B------:R-:W-:Y:S01]  /*2c50*/  ISETP.GT.U32.AND P4, PT, R98.reuse, 0x17, PT ;  /* 0x000000176200780c */ /* 0x040fe20003f84070 */
[----:B------:R-:W-:Y:S01]  /*2c60*/  FMUL.FTZ R104, R57, R106 ;  /* 0x0000006a39687220 */ /* 0x000fe20000410000 */
[----:B------:R-:W-:Y:S01]  /*2c70*/  ISETP.GT.U32.AND P5, PT, R98, 0xf, PT ;  /* 0x0000000f6200780c */ /* 0x000fe20003fa4070 */
[----:B------:R-:W0:Y:S04]  /*2c80*/  SHFL.UP PT, R92, R89, 0x1, RZ ;  /* 0x04200000595c7989 */ /* 0x000e2800000e00ff */
[----:B------:R-:W-:Y:S04]  /*2c90*/  SHFL.IDX PT, R10, R10, RZ, 0x1f ;  /* 0x00001fff0a0a7589 */ /* 0x000fe800000e0000 */
[----:B------:R-:W-:Y:S01]  /*2ca0*/  SHFL.IDX PT, R11, R11, RZ, 0x1f ;  /* 0x00001fff0b0b7589 */ /* 0x000fe200000e0000 */
[----:B---3--:R-:W-:-:S02]  /*2cb0*/  FMUL.FTZ R97, R89, R96 ;  /* 0x0000006059617220 */ /* 0x008fc40000410000 */
[-C--:B----4-:R-:W-:Y:S02]  /*2cc0*/  FMUL.FTZ R102, R89, R94.reuse ;  /* 0x0000005e59667220 */ /* 0x090fe40000410000 */
[----:B------:R-:W-:Y:S02]  /*2cd0*/  FFMA.FTZ R97, R101, R94, -R97 ;  /* 0x0000005e65617223 */ /* 0x000fe40000010861 */
[----:B-1----:R-:W-:Y:S02]  /*2ce0*/  FMUL.FTZ R93, R89, R90 ;  /* 0x0000005a595d7220 */ /* 0x002fe40000410000 */
[C---:B------:R-:W-:Y:S02]  /*2cf0*/  FFMA.FTZ R102, R101.reuse, R96, R102 ;  /* 0x0000006065667223 */ /* 0x040fe40000010066 */
[-C--:B0-----:R-:W-:Y:S02]  /*2d00*/  FFMA.FTZ R94, R101, R92.reuse, R93 ;  /* 0x0000005c655e7223 */ /* 0x081fe4000001005d */
[----:B------:R-:W-:-:S02]  /*2d10*/  FMUL.FTZ R92, R89, R92 ;  /* 0x0000005c595c7220 */ /* 0x000fc40000410000 */
[----:B------:R-:W-:Y:S01]  /*2d20*/  @P2 FADD.FTZ R100, R100, R97 ;  /* 0x0000006164642221 */ /* 0x000fe20000010000 */
[----:B------:R-:W-:Y:S01]  /*2d30*/  FSEL R94, R89, R94, !P2 ;  /* 0x0000005e595e7208 */ /* 0x000fe20005000000 */
[----:B------:R-:W-:Y:S02]  /*2d40*/  @P2 FADD.FTZ R95, R95, R102 ;  /* 0x000000665f5f2221 */ /* 0x000fe40000010000 */
        /* <DEDUP_REMOVED lines=18> */
[----:B------:R-:W-:Y:S01]  /*2e70*/  ISETP.GE.AND P2, PT, R41, 0x4, PT ;  /* 0x000000042900780c */ /* 0x000fe20003f46270 */
[----:B------:R-:W-:Y:S02]  /*2e80*/  FMUL.FTZ R89, R5, R7 ;  /* 0x0000000705597220 */ /* 0x000fe40000410000 */
[----:B------:R-:W1:Y:S01]  /*2e90*/  SHFL.UP PT, R94, R100, 0x4, RZ ;  /* 0x04800000645e7989 */ /* 0x000e6200000e00ff */
[----:B------:R-:W-:-:S02]  /*2ea0*/  FMUL.FTZ R7, R87, R104 ;  /* 0x0000006857077220 */ /* 0x000fc40000410000 */
[----:B------:R-:W-:Y:S01]  /*2eb0*/  FFMA.FTZ R96, R4, R6, -R89 ;  /* 0x0000000604607223 */ /* 0x000fe20000010859 */
[----:B------:R-:W3:Y:S04]  /*2ec0*/  SHFL.UP PT, R90, R101, 0x4, RZ ;  /* 0x04800000655a7989 */ /* 0x000ee800000e00ff */
[----:B------:R-:W4:Y:S01]  /*2ed0*/  SHFL.UP PT, R92, R93, 0x4, RZ ;  /* 0x048000005d5c7989 */ /* 0x000f2200000e00ff */
[C---:B0-----:R-:W-:Y:S02]  /*2ee0*/  FMUL.FTZ R97, R93.reuse, R102 ;  /* 0x000000665d617220 */ /* 0x041fe40000410000 */
[-C--:B-1----:R-:W-:Y:S02]  /*2ef0*/  FMUL.FTZ R103, R93, R94.reuse ;  /* 0x0000005e5d677220 */ /* 0x082fe40000410000 */
[----:B------:R-:W-:-:S02]  /*2f00*/  FFMA.FTZ R97, R101, R94, -R97 ;  /* 0x0000005e65617223 */ /* 0x000fc40000010861 */
[----:B---3--:R-:W-:Y:S02]  /*2f10*/  FMUL.FTZ R5, R93, R90 ;  /* 0x0000005a5d057220 */ /* 0x008fe40000410000 */
[C---:B------:R-:W-:Y:S02]  /*2f20*/  FFMA.FTZ R102, R101.reuse, R102, R103 ;  /* 0x0000006665667223 */ /* 0x040fe40000010067 */
[-C--:B----4-:R-:W-:Y:S02]  /*2f30*/  FFMA.FTZ R6, R101, R92.reuse, R5 ;  /* 0x0000005c65067223 */ /* 0x090fe40000010005 */
[C---:B------:R-:W-:Y:S02]  /*2f40*/  FMUL.FTZ R92, R93.reuse, R92 ;  /* 0x0000005c5d5c7220 */ /* 0x040fe40000410000 */
[----:B------:R-:W-:Y:S01]  /*2f50*/  @P2 FADD.FTZ R100, R100, R97 ;  /* 0x0000006164642221 */ /* 0x000fe20000010000 */
[----:B------:R-:W-:Y:S01]  /*2f60*/  FSEL R6, R93, R6, !P2 ;  /* 0x000000065d067208 */ /* 0x000fe20005000000 */
[----:B------:R-:W-:-:S02]  /*2f70*/  @P2 FADD.FTZ R95, R95, R102 ;  /* 0x000000665f5f2221 */ /* 0x000fc40000010000 */
[----:B------:R-:W-:Y:S01]  /*2f80*/  @P2 FFMA.FTZ R101, R101, R90, -R92 ;  /* 0x0000005a65652223 */ /* 0x000fe2000001085c */
[----:B------:R-:W0:Y:S01]  /*2f90*/  SHFL.UP PT, R89, R100, 0x8, RZ ;  /* 0x0500000064597989 */ /* 0x000e2200000e00ff */
[----:B------:R-:W-:Y:S01]  /*2fa0*/  FMUL.FTZ R103, R57, R96 ;  /* 0x0000006039677220 */ /* 0x000fe20000410000 */
[----:B------:R-:W-:Y:S01]  /*2fb0*/  ISETP.GE.AND P2, PT, R35, c[0x0][0x174], PT ;  /* 0x00005d0023007a0c */ /* 0x000fe20003f46270 */
[C---:B------:R-:W-:Y:S01]  /*2fc0*/  FMUL.FTZ R92, R88.reuse, R104 ;  /* 0x00000068585c7220 */ /* 0x040fe20000410000 */
[----:B------:R-:W1:Y:S01]  /*2fd0*/  SHFL.UP PT, R90, R95, 0x8, RZ ;  /* 0x050000005f5a7989 */ /* 0x000e6200000e00ff */
[-C--:B------:R-:W-:Y:S01]  /*2fe0*/  FFMA.FTZ R93, -R88, R103.reuse, -R7 ;  /* 0x00000067585d7223 */ /* 0x080fe20000010907 */
[----:B------:R-:W-:Y:S01]  /*2ff0*/  ISETP.EQ.AND P2, PT, R98, RZ, !P2 ;  /* 0x000000ff6200720c */ /* 0x000fe20005742270 */
[----:B------:R-:W-:Y:S01]  /*3000*/  FMUL.FTZ R102, R59, R96 ;  /* 0x000000603b667220 */ /* 0x000fe20000410000 */
[----:B------:R-:W3:Y:S01]  /*3010*/  SHFL.UP PT, R4, R101, 0x8, RZ ;  /* 0x0500000065047989 */ /* 0x000ee200000e00ff */
[----:B------:R-:W-:-:S02]  /*3020*/  FFMA.FTZ R7, R87, R103, -R92 ;  /* 0x0000006757077223 */ /* 0x000fc4000001085c */
[----:B------:R-:W-:Y:S01]  /*3030*/  FMUL.FTZ R94, R59, R106 ;  /* 0x0000006a3b5e7220 */ /* 0x000fe20000410000 */
[----:B------:R-:W4:Y:S01]  /*3040*/  SHFL.UP PT, R5, R6, 0x8, RZ ;  /* 0x0500000006057989 */ /* 0x000f2200000e00ff */
[----:B------:R-:W-:Y:S02]  /*3050*/  FADD.FTZ R7, R102, R7 ;  /* 0x0000000766077221 */ /* 0x000fe40000010000 */
[----:B------:R-:W-:Y:S02]  /*3060*/  FADD.FTZ R93, -R94, R93 ;  /* 0x0000005d5e5d7221 */ /* 0x000fe40000010100 */
[C---:B------:R-:W-:Y:S02]  /*3070*/  FMUL.FTZ R97, R86.reuse, -R7 ;  /* 0x8000000756617220 */ /* 0x040fe40000410000 */
[-C--:B------:R-:W-:Y:S02]  /*3080*/  FMUL.FTZ R92, R86, -R93.reuse ;  /* 0x8000005d565c7220 */ /* 0x080fe40000410000 */
[----:B------:R-:W-:-:S02]  /*3090*/  FFMA.FTZ R116, R84, R93, R97 ;  /* 0x0000005d54747223 */ /* 0x000fc40000010061 */
[----:B------:R-:W-:Y:S02]  /*30a0*/  FFMA.FTZ R7, R84, R7, -R92 ;  /* 0x0000000754077223 */ /* 0x000fe4000001085c */
[CC--:B0-----:R-:W-:Y:S02]  /*30b0*/  FMUL.FTZ R93, R6.reuse, R89.reuse ;  /* 0x00000059065d7220 */ /* 0x0c1fe40000410000 */
[CC--:B-1----:R-:W-:Y:S02]  /*30c0*/  FMUL.FTZ R110, R6.reuse, R90.reuse ;  /* 0x0000005a066e7220 */ /* 0x0c2fe40000410000 */
[C---:B------:R-:W-:Y:S02]  /*30d0*/  FFMA.FTZ R90, R101.reuse, R90, R93 ;  /* 0x0000005a655a7223 */ /* 0x040fe4000001005d */
[----:B---3--:R-:W-:Y:S02]  /*30e0*/  FMUL.FTZ R108, R6, R4 ;  /* 0x00000004066c7220 */ /* 0x008fe40000410000 */
[----:B------:R-:W-:-:S02]  /*30f0*/  FFMA.FTZ R89, R101, R89, -R110 ;  /* 0x0000005965597223 */ /* 0x000fc4000001086e */
[CC--:B----4-:R-:W-:Y:S02]  /*3100*/  FMUL.FTZ R92, R6.reuse, R5.reuse ;  /* 0x00000005065c7220 */ /* 0x0d0fe40000410000 */
[----:B------:R-:W-:Y:S01]  /*3110*/  FFMA.FTZ R97, R101, R5, R108 ;  /* 0x0000000565617223 */ /* 0x000fe2000001006c */
[----:B------:R-:W-:Y:S01]  /*3120*/  HFMA2.MMA R5, -RZ, RZ, 0, 0 ;  /* 0x00000000ff057435 */ /* 0x000fe200000001ff */
[----:B------:R-:W-:Y:S02]  /*3130*/  @P3 FADD.FTZ R95, R95, R90 ;  /* 0x0000005a5f5f3221 */ /* 0x000fe40000010000 */
[----:B------:R-:W-:Y:S01]  /*3140*/  @P3 FFMA.FTZ R101, R101, R4, -R92 ;  /* 0x0000000465653223 */ /* 0x000fe2000001085c */
[----:B------:R-:W-:Y:S01]  /*3150*/  FSEL R97, R6, R97, !P3 ;  /* 0x0000006106617208 */ /* 0x000fe20005800000 */
[----:B------:R-:W-:Y:S01]  /*3160*/  @P3 FADD.FTZ R100, R100, R89 ;  /* 0x0000005964643221 */ /* 0x000fe20000010000 */
[----:B------:R-:W0:Y:S01]  /*3170*/  SHFL.UP PT, R90, R95, 0x10, RZ ;  /* 0x060000005f5a7989 */ /* 0x000e2200000e00ff */
[CC--:B--2---:R-:W-:Y:S01]  /*3180*/  FMUL.FTZ R6, R88.reuse, R25.reuse ;  /* 0x0000001958067220 */ /* 0x0c4fe20000410000 */
[----:B------:R-:W-:Y:S01]  /*3190*/  ISETP.GE.AND P3, PT, R41, 0x10, PT ;  /* 0x000000102900780c */ /* 0x000fe20003f66270 */
[-C--:B------:R-:W-:Y:S01]  /*31a0*/  FMUL.FTZ R108, R88, -R24.reuse ;  /* 0x80000018586c7220 */ /* 0x080fe20000410000 */
[----:B------:R-:W1:Y:S01]  /*31b0*/  SHFL.UP PT, R110, R101, 0x10, RZ ;  /* 0x06000000656e7989 */ /* 0x000e6200000e00ff */
[----:B------:R-:W-:Y:S01]  /*31c0*/  FFMA.FTZ R89, R87, R24, -R6 ;  /* 0x0000001857597223 */ /* 0x000fe20000010806 */
[----:B------:R-:W-:Y:S01]  /*31d0*/  MOV R4, 0x3f800000 ;  /* 0x3f80000000047802 */ /* 0x000fe20000000f00 */
[----:B------:R-:W-:Y:S01]  /*31e0*/  FMUL.FTZ R93, R61, R106 ;  /* 0x0000006a3d5d7220 */ /* 0x000fe20000410000 */
[----:B------:R-:W2:Y:S01]  /*31f0*/  SHFL.UP PT, R112, R100, 0x10, RZ ;  /* 0x0600000064707989 */ /* 0x000ea200000e00ff */
[----:B------:R-:W-:-:S02]  /*3200*/  FFMA.FTZ R107, R87, -R25, R108 ;  /* 0x80000019576b7223 */ /* 0x000fc4000001006c */
[----:B------:R-:W-:Y:S01]  /*3210*/  FMUL.FTZ R105, R86, -R89 ;  /* 0x8000005956697220 */ /* 0x000fe20000410000 */
[----:B------:R-:W3:Y:S01]  /*3220*/  SHFL.UP PT, R114, R97, 0x10, RZ ;  /* 0x0600000061727989 */ /* 0x000ee200000e00ff */
[----:B------:R-:W-:Y:S02]  /*3230*/  FMUL.FTZ R92, R61, R96 ;  /* 0x000000603d5c7220 */ /* 0x000fe40000410000 */
[----:B------:R-:W-:Y:S02]  /*3240*/  FADD.FTZ R113, -R93, R116 ;  /* 0x000000745d717221 */ /* 0x000fe40000010100 */
[-C--:B------:R-:W-:Y:S02]  /*3250*/  FFMA.FTZ R105, R84, R107.reuse, R105 ;  /* 0x0000006b54697223 */ /* 0x080fe40000010069 */
[----:B------:R-:W-:Y:S02]  /*3260*/  FMUL.FTZ R107, R86, -R107 ;  /* 0x8000006b566b7220 */ /* 0x000fe40000410000 */
[----:B------:R-:W-:-:S02]  /*3270*/  FADD.FTZ R109, R92, R7 ;  /* 0x000000075c6d7221 */ /* 0x000fc40000010000 */
[----:B------:R-:W-:Y:S01]  /*3280*/  FMUL.FTZ R108, R80, -R113 ;  /* 0x80000071506c7220 */ /* 0x000fe20000410000 */
[----:B------:R-:W-:Y:S01]  /*3290*/  CS2R R6, SRZ ;  /* 0x0000000000067805 */ /* 0x000fe2000001ff00 */
[----:B------:R-:W-:Y:S02]  /*32a0*/  FFMA.FTZ R111, R84, R89, -R107 ;  /* 0x00000059546f7223 */ /* 0x000fe4000001086b */
[----:B------:R-:W-:Y:S02]  /*32b0*/  FFMA.FTZ R108, R82, R109, -R108 ;  /* 0x0000006d526c7223 */ /* 0x000fe4000001086c */
[C---:B------:R-:W-:Y:S01]  /*32c0*/  FMUL.FTZ R89, R80.reuse, -R105 ;  /* 0x8000006950597220 */ /* 0x040fe20000410000 */
[----:B------:R-:W4:Y:S01]  /*32d0*/  @P2 LDS.128 R4, [UR4+0x1660] ;  /* 0x00166004ff042984 */ /* 0x000f220008000c00 */
[----:B------:R-:W-:Y:S01]  /*32e0*/  FMUL.FTZ R109, R80, -R109 ;  /* 0x8000006d506d7220 */ /* 0x000fe20000410000 */
[----:B------:R-:W-:Y:S01]  /*32f0*/  ISETP.GT.U32.AND P2, PT, R98, 0x1d, PT ;  /* 0x0000001d6200780c */ /* 0x000fe20003f44070 */
[----:B------:R-:W-:-:S02]  /*3300*/  FFMA.FTZ R89, R82, R111, -R89 ;  /* 0x0000006f52597223 */ /* 0x000fc40000010859 */
[----:B------:R-:W-:Y:S02]  /*3310*/  FMUL.FTZ R115, R80, -R111 ;  /* 0x8000006f50737220 */ /* 0x000fe40000410000 */
[----:B------:R-:W-:Y:S02]  /*3320*/  FFMA.FTZ R107, R82, R113, R109 ;  /* 0x00000071526b7223 */ /* 0x000fe4000001006d */
[C---:B0-----:R-:W-:Y:S02]  /*3330*/  FMUL.FTZ R111, R97.reuse, R90 ;  /* 0x0000005a616f7220 */ /* 0x041fe40000410000 */
[C---:B-1----:R-:W-:Y:S02]  /*3340*/  FMUL.FTZ R109, R97.reuse, R110 ;  /* 0x0000006e616d7220 */ /* 0x042fe40000410000 */
[-C--:B--2---:R-:W-:Y:S02]  /*3350*/  FMUL.FTZ R113, R97, R112.reuse ;  /* 0x0000007061717220 */ /* 0x084fe40000410000 */
[----:B------:R-:W-:-:S02]  /*3360*/  FFMA.FTZ R111, R101, R112, -R111 ;  /* 0x00000070656f7223 */ /* 0x000fc4000001086f */
[C---:B---3--:R-:W-:Y:S02]  /*3370*/  FFMA.FTZ R116, R101.reuse, R114, R109 ;  /* 0x0000007265747223 */ /* 0x048fe4000001006d */
[----:B------:R-:W-:Y:S02]  /*3380*/  FFMA.FTZ R112, R101, R90, R113 ;  /* 0x0000005a65707223 */ /* 0x000fe40000010071 */
[C---:B------:R-:W-:Y:S01]  /*3390*/  FMUL.FTZ R114, R97.reuse, R114 ;  /* 0x0000007261727220 */ /* 0x040fe20000410000 */
[----:B------:R-:W-:Y:S01]  /*33a0*/  FSEL R116, R97, R116, !P3 ;  /* 0x0000007461747208 */ /* 0x000fe20005800000 */
[----:B------:R-:W-:Y:S02]  /*33b0*/  FFMA.FTZ R90, R82, R105, R115 ;  /* 0x00000069525a7223 */ /* 0x000fe40000010073 */
[C---:B------:R-:W-:Y:S02]  /*33c0*/  FMUL.FTZ R105, R62.reuse, R96 ;  /* 0x000000603e697220 */ /* 0x040fe40000410000 */
[----:B------:R-:W-:Y:S01]  /*33d0*/  FMUL.FTZ R106, R62, R106 ;  /* 0x0000006a3e6a7220 */ /* 0x000fe20000410000 */
[----:B------:R0:W1:Y:S01]  /*33e0*/  SHFL.DOWN PT, R113, R90, 0x1, 0x1f ;  /* 0x08201f005a717f89 */ /* 0x00006200000e0000 */
[----:B------:R-:W-:-:S02]  /*33f0*/  @P3 FFMA.FTZ R101, R101, R110, -R114 ;  /* 0x0000006e65653223 */ /* 0x000fc40000010872 */
[----:B------:R-:W-:Y:S02]  /*3400*/  @P3 FADD.FTZ R100, R100, R111 ;  /* 0x0000006f64643221 */ /* 0x000fe40000010000 */
[----:B------:R-:W-:Y:S01]  /*3410*/  @P3 FADD.FTZ R95, R95, R112 ;  /* 0x000000705f5f3221 */ /* 0x000fe20000010000 */
[----:B------:R0:W2:Y:S01]  /*3420*/  SHFL.DOWN PT, R111, R89, 0x1, 0x1f ;  /* 0x08201f00596f7f89 */ /* 0x0000a200000e0000 */
[----:B------:R-:W-:Y:S01]  /*3430*/  FADD.FTZ R96, R105, R108 ;  /* 0x0000006c69607221 */ /* 0x000fe20000010000 */
[----:B------:R-:W-:Y:S01]  /*3440*/  ISETP.GT.U32.AND P3, PT, R98, 0x1b, PT ;  /* 0x0000001b6200780c */ /* 0x000fe20003f64070 */
[----:B------:R-:W-:Y:S01]  /*3450*/  FADD.FTZ R97, -R106, R107 ;  /* 0x0000006b6a617221 */ /* 0x000fe20000010100 */
[----:B------:R-:W3:Y:S04]  /*3460*/  SHFL.UP PT, R101, R101, 0x1, RZ ;  /* 0x0420000065657989 */ /* 0x000ee800000e00ff */
[----:B------:R0:W0:Y:S04]  /*3470*/  SHFL.DOWN PT, R109, R96, 0x1, 0x1f ;  /* 0x08201f00606d7f89 */ /* 0x00002800000e0000 */
[----:B------:R0:W0:Y:S04]  /*3480*/  SHFL.DOWN PT, R115, R97, 0x1, 0x1f ;  /* 0x08201f0061737f89 */ /* 0x00002800000e0000 */
[----:B------:R0:W0:Y:S04]  /*3490*/  SHFL.UP PT, R107, R116, 0x1, RZ ;  /* 0x04200000746b7989 */ /* 0x00002800000e00ff */
[----:B------:R-:W0:Y:S04]  /*34a0*/  SHFL.UP PT, R100, R100, 0x1, RZ ;  /* 0x0420000064647989 */ /* 0x000e2800000e00ff */
[----:B------:R-:W0:Y:S01]  /*34b0*/  SHFL.UP PT, R95, R95, 0x1, RZ ;  /* 0x042000005f5f7989 */ /* 0x000e2200000e00ff */
        /* <DEDUP_REMOVED lines=12> */
.L_x_13126:
[----:B-12-4-:R-:W-:Y:S05]  /*3580*/  BSYNC B0 ;  /* 0x0000000000007941 */ /* 0x016fea0003800000 */
.L_x_13125:
[----:B------:R1:W2:Y:S01]  /*3590*/  SHFL.DOWN PT, R111, R89, 0x2, 0x1f ;  /* 0x08401f00596f7f89 */ /* 0x0002a200000e0000 */
[----:B------:R-:W-:Y:S03]  /*35a0*/  BSSY B0, `(.L_x_13127) ;  /* 0x0000010000007945 */ /* 0x000fe60003800000 */
[----:B------:R1:W4:Y:S04]  /*35b0*/  SHFL.DOWN PT, R113, R90, 0x2, 0x1f ;  /* 0x08401f005a717f89 */ /* 0x00032800000e0000 */
        /* <DEDUP_REMOVED lines=14> */
.L_x_13128:
[----:B------:R-:W-:Y:S05]  /*36a0*/  BSYNC B0 ;  /* 0x0000000000007941 */ /* 0x000fea0003800000 */
.L_x_13127:
        /* <DEDUP_REMOVED lines=17> */
.L_x_13130:
[----:B------:R-:W-:Y:S05]  /*37c0*/  BSYNC B0 ;  /* 0x0000000000007941 */ /* 0x000fea0003800000 */
.L_x_13129:
        /* <DEDUP_REMOVED lines=17> */
.L_x_13132:
[----:B------:R-:W-:Y:S05]  /*38e0*/  BSYNC B0 ;  /* 0x0000000000007941 */ /* 0x000fea0003800000 */
.L_x_13131:
        /* <DEDUP_REMOVED lines=17> */
.L_x_13134:
[----:B------:R-:W-:Y:S05]  /*3a00*/  BSYNC B0 ;  /* 0x0000000000007941 */ /* 0x000fea0003800000 */
.L_x_13133:
        /* <DEDUP_REMOVED lines=59> */
[----:B------:R-:W-:Y:S02]  /*3dc0*/  FFMA.FTZ R109, R82, R93, R80 ;  /* 0x0000005d526d7223 */ /* 0x000fe40000010050 */
[----:B------:R-:W-:Y:S02]  /*3dd0*/  FMUL.FTZ R86, R86, R11 ;  /* 0x0000000b56567220 */ /* 0x000fe40000410000 */
[----:B------:R-:W-:Y:S02]  /*3de0*/  FFMA.FTZ R8, R82, R103, -R8 ;  /* 0x0000006752087223 */ /* 0x000fe40000010808 */
[----:B------:R-:W-:Y:S02]  /*3df0*/  FADD.FTZ R109, -R106, R109 ;  /* 0x0000006d6a6d7221 */ /* 0x000fe40000010100 */
[----:B------:R-:W-:Y:S02]  /*3e00*/  FFMA.FTZ R82, R84, R107, R86 ;  /* 0x0000006b54527223 */ /* 0x000fe40000010056 */
[----:B------:R-:W-:-:S02]  /*3e10*/  FADD.FTZ R105, R105, R8 ;  /* 0x0000000869697221 */ /* 0x000fc40000010000 */
[----:B------:R-:W-:Y:S02]  /*3e20*/  FFMA.FTZ R8, R62, R111, RZ ;  /* 0x0000006f3e087223 */ /* 0x000fe400000100ff */
[----:B------:R-:W-:Y:S02]  /*3e30*/  FFMA.FTZ R9, R84, R11, -R9 ;  /* 0x0000000b54097223 */ /* 0x000fe40000010809 */
[----:B------:R-:W-:Y:S02]  /*3e40*/  FMUL.FTZ R10, R109, R54 ;  /* 0x000000366d0a7220 */ /* 0x000fe40000410000 */
[----:B------:R-:W-:Y:S02]  /*3e50*/  FMUL.FTZ R94, R93, R56 ;  /* 0x000000385d5e7220 */ /* 0x000fe40000410000 */
[----:B------:R-:W-:Y:S02]  /*3e60*/  FADD.FTZ R82, RZ, R82 ;  /* 0x00000052ff527221 */ /* 0x000fe40000010000 */
[----:B------:R-:W-:-:S02]  /*3e70*/  FFMA.FTZ R80, R79, -R54, R111 ;  /* 0x800000364f507223 */ /* 0x000fc4000001006f */
[----:B------:R-:W-:Y:S02]  /*3e80*/  FFMA.FTZ R92, R61, R11, R8 ;  /* 0x0000000b3d5c7223 */ /* 0x000fe40000010008 */
[----:B------:R-:W-:Y:S02]  /*3e90*/  FFMA.FTZ R84, R81, -R56, R11 ;  /* 0x8000003851547223 */ /* 0x000fe4000001000b */
[----:B------:R-:W-:Y:S02]  /*3ea0*/  FFMA.FTZ R119, R83, R58, R9 ;  /* 0x0000003a53777223 */ /* 0x000fe40000010009 */
[----:B------:R-:W-:Y:S02]  /*3eb0*/  FMUL.FTZ R111, R105, R54 ;  /* 0x00000036696f7220 */ /* 0x000fe40000410000 */
[----:B------:R-:W-:Y:S02]  /*3ec0*/  FMUL.FTZ R11, R91, R10 ;  /* 0x0000000a5b0b7220 */ /* 0x000fe40000410000 */
[----:B------:R-:W-:-:S02]  /*3ed0*/  FMUL.FTZ R86, R103, R56 ;  /* 0x0000003867567220 */ /* 0x000fc40000410000 */
[----:B------:R-:W-:Y:S02]  /*3ee0*/  FMUL.FTZ R113, R107, R94 ;  /* 0x0000005e6b717220 */ /* 0x000fe40000410000 */
[C---:B------:R-:W-:Y:S02]  /*3ef0*/  FMUL.FTZ R8, R88.reuse, R82 ;  /* 0x0000005258087220 */ /* 0x040fe40000410000 */
[----:B------:R-:W-:Y:S02]  /*3f00*/  FMUL.FTZ R88, R88, R119 ;  /* 0x0000007758587220 */ /* 0x000fe40000410000 */
[----:B------:R-:W-:Y:S02]  /*3f10*/  FFMA.FTZ R11, R80, R111, R11 ;  /* 0x0000006f500b7223 */ /* 0x000fe4000001000b */
[----:B---3--:R-:W-:Y:S02]  /*3f20*/  FFMA.FTZ R115, R84, R86, R113 ;  /* 0x0000005654737223 */ /* 0x008fe40000010071 */
[----:B------:R-:W-:-:S02]  /*3f30*/  FFMA.FTZ R9, R87, R119, -R8 ;  /* 0x0000007757097223 */ /* 0x000fc40000010808 */
[----:B------:R-:W-:Y:S02]  /*3f40*/  FMUL.FTZ R113, R91, R111 ;  /* 0x0000006f5b717220 */ /* 0x000fe40000410000 */
[----:B------:R-:W-:Y:S02]  /*3f50*/  FMUL.FTZ R117, R107, R86 ;  /* 0x000000566b757220 */ /* 0x000fe40000410000 */
[----:B------:R-:W-:Y:S02]  /*3f60*/  FADD.FTZ R8, RZ, R11 ;  /* 0x0000000bff087221 */ /* 0x000fe40000010000 */
[----:B------:R-:W-:Y:S02]  /*3f70*/  FFMA.FTZ R88, R87, R82, R88 ;  /* 0x0000005257587223 */ /* 0x000fe40000010058 */
[----:B------:R-:W-:Y:S02]  /*3f80*/  FFMA.FTZ R11, R80, R10, -R113 ;  /* 0x0000000a500b7223 */ /* 0x000fe40000010871 */
[----:B------:R-:W-:-:S02]  /*3f90*/  FFMA.FTZ R92, R59, R119, R92 ;  /* 0x000000773b5c7223 */ /* 0x000fc4000001005c */
[----:B------:R-:W-:Y:S02]  /*3fa0*/  FFMA.FTZ R9, R85, R60, R9 ;  /* 0x0000003c55097223 */ /* 0x000fe40000010009 */
[----:B------:R-:W-:Y:S02]  /*3fb0*/  FMUL.FTZ R113, R95, R58 ;  /* 0x0000003a5f717220 */ /* 0x000fe40000410000 */
[----:B------:R-:W-:Y:S02]  /*3fc0*/  FFMA.FTZ R102, R84, R94, -R117 ;  /* 0x0000005e54667223 */ /* 0x000fe40000010875 */
[----:B------:R-:W-:Y:S02]  /*3fd0*/  FADD.FTZ R94, RZ, R88 ;  /* 0x00000058ff5e7221 */ /* 0x000fe40000010000 */
[----:B------:R-:W-:Y:S02]  /*3fe0*/  FFMA.FTZ R100, R57, R9, R92 ;  /* 0x0000000939647223 */ /* 0x000fe4000001005c */
[----:B------:R-:W-:-:S02]  /*3ff0*/  FFMA.FTZ R88, R85, -R60, R9 ;  /* 0x8000003c55587223 */ /* 0x000fc40000010009 */
[-C--:B------:R-:W-:Y:S02]  /*4000*/  FFMA.FTZ R87, R83, -R58.reuse, R119 ;  /* 0x8000003a53577223 */ /* 0x080fe40000010077 */
[----:B------:R-:W-:Y:S01]  /*4010*/  FMUL.FTZ R9, R101, R58 ;  /* 0x0000003a65097220 */ /* 0x000fe20000410000 */
[----:B------:R-:W0:Y:S01]  /*4020*/  SHFL.DOWN PT, R119, R100, 0x1, 0x1f ;  /* 0x08201f0064777f89 */ /* 0x000e2200000e0000 */
[----:B------:R-:W-:Y:S02]  /*4030*/  FMUL.FTZ R104, R82, R113 ;  /* 0x0000007152687220 */ /* 0x000fe40000410000 */
[-C--:B------:R-:W-:Y:S02]  /*4040*/  FMUL.FTZ R92, R24, R60.reuse ;  /* 0x0000003c185c7220 */ /* 0x080fe40000410000 */
[----:B------:R-:W-:Y:S02]  /*4050*/  FADD.FTZ R8, R8, R115 ;  /* 0x0000007308087221 */ /* 0x000fe40000010000 */
[----:B------:R-:W-:-:S02]  /*4060*/  FMUL.FTZ R115, R25, R60 ;  /* 0x0000003c19737220 */ /* 0x000fc40000410000 */
[----:B------:R-:W-:Y:S02]  /*4070*/  FFMA.FTZ R106, R87, R9, -R104 ;  /* 0x00000009576a7223 */ /* 0x000fe40000010868 */
[----:B------:R-:W-:Y:S02]  /*4080*/  FMUL.FTZ R108, R94, R92 ;  /* 0x0000005c5e6c7220 */ /* 0x000fe40000410000 */
[----:B------:R-:W-:Y:S02]  /*4090*/  FFMA.FTZ R10, R62, -R91, RZ ;  /* 0x8000005b3e0a7223 */ /* 0x000fe400000100ff */
[----:B------:R-:W-:Y:S02]  /*40a0*/  FADD.FTZ R11, RZ, R11 ;  /* 0x0000000bff0b7221 */ /* 0x000fe40000010000 */
[----:B------:R-:W-:Y:S02]  /*40b0*/  FMUL.FTZ R104, R82, R9 ;  /* 0x0000000952687220 */ /* 0x000fe40000410000 */
[----:B------:R-:W-:-:S02]  /*40c0*/  FFMA.FTZ R108, R88, R115, -R108 ;  /* 0x00000073586c7223 */ /* 0x000fc4000001086c */
[----:B------:R-:W-:Y:S02]  /*40d0*/  FADD.FTZ R11, R11, R102 ;  /* 0x000000660b0b7221 */ /* 0x000fe40000010000 */
[----:B------:R-:W-:Y:S02]  /*40e0*/  FFMA.FTZ R10, R61, -R107, R10 ;  /* 0x8000006b3d0a7223 */ /* 0x000fe4000001000a */
[----:B------:R-:W-:Y:S02]  /*40f0*/  FFMA.FTZ R9, R87, R113, R104 ;  /* 0x0000007157097223 */ /* 0x000fe40000010068 */
[----:B------:R-:W-:Y:S02]  /*4100*/  FMUL.FTZ R115, R94, R115 ;  /* 0x000000735e737220 */ /* 0x000fe40000410000 */
[----:B------:R-:W-:Y:S02]  /*4110*/  FFMA.FTZ R10, R59, -R82, R10 ;  /* 0x800000523b0a7223 */ /* 0x000fe4000001000a */
[----:B------:R-:W-:-:S02]  /*4120*/  FADD.FTZ R8, R8, R9 ;  /* 0x0000000908087221 */ /* 0x000fc40000010000 */
        /* <DEDUP_REMOVED lines=15> */
[----:B------:R-:W-:Y:S02]  /*4220*/  FADD.FTZ R77, R86, R77 ;  /* 0x0000004d564d7221 */ /* 0x000fe40000010000 */
[----:B------:R-:W-:Y:S02]  /*4230*/  FADD.FTZ R78, R111, R78 ;  /* 0x0000004e6f4e7221 */ /* 0x000fe40000010000 */
[----:B-1----:R-:W-:Y:S02]  /*4240*/  @!P0 FADD.FTZ R11, R11, R106 ;  /* 0x0000006a0b0b8221 */ /* 0x002fe40000010000 */
[----:B0-----:R-:W-:-:S03]  /*4250*/  @!P0 FADD.FTZ R9, R9, R104 ;  /* 0x0000006809098221 */ /* 0x001fc60000010000 */
[----:B------:R-:W0:Y:S01]  /*4260*/  SHFL.DOWN PT, R102, R11, 0x2, 0x1f ;  /* 0x08401f000b667f89 */ /* 0x000e2200000e0000 */
[----:B--2---:R-:W-:-:S03]  /*4270*/  @!P0 FADD.FTZ R8, R8, R117 ;  /* 0x0000007508088221 */ /* 0x004fc60000010000 */
[----:B------:R-:W1:Y:S01]  /*4280*/  SHFL.DOWN PT, R100, R9, 0x2, 0x1f ;  /* 0x08401f0009647f89 */ /* 0x000e6200000e0000 */
[----:B------:R-:W-:-:S03]  /*4290*/  ISETP.GT.AND P0, PT, R41, 0x1d, PT ;  /* 0x0000001d2900780c */ /* 0x000fc60003f04270 */
[----:B------:R-:W2:Y:S04]  /*42a0*/  SHFL.DOWN PT, R117, R10, 0x2, 0x1f ;  /* 0x08401f000a757f89 */ /* 0x000ea800000e0000 */
[----:B------:R-:W3:Y:S06]  /*42b0*/  SHFL.DOWN PT, R115, R8, 0x2, 0x1f ;  /* 0x08401f0008737f89 */ /* 0x000eec00000e0000 */
[----:B0-----:R-:W-:-:S02]  /*42c0*/  @!P0 FADD.FTZ R11, R11, R102 ;  /* 0x000000660b0b8221 */ /* 0x001fc40000010000 */
[----:B-1----:R-:W-:-:S03]  /*42d0*/  @!P0 FADD.FTZ R9, R9, R100 ;  /* 0x0000006409098221 */ /* 0x002fc60000010000 */
        /* <DEDUP_REMOVED lines=8> */
[CC--:B------:R-:W-:Y:S02]  /*4360*/  FMUL.FTZ R102, R90.reuse, R6.reuse ;  /* 0x000000065a667220 */ /* 0x0c0fe40000410000 */
[----:B-1----:R-:W-:Y:S01]  /*4370*/  @!P0 FADD.FTZ R9, R9, R100 ;  /* 0x0000006409098221 */ /* 0x002fe20000010000 */
[----:B------:R-:W0:Y:S01]  /*4380*/  SHFL.DOWN PT, R106, R11, 0x8, 0x1f ;  /* 0x09001f000b6a7f89 */ /* 0x000e2200000e0000 */
[-C--:B------:R-:W-:Y:S02]  /*4390*/  FMUL.FTZ R100, R90, R7.reuse ;  /* 0x000000075a647220 */ /* 0x080fe40000410000 */
[----:B--2---:R-:W-:Y:S01]  /*43a0*/  @!P0 FADD.FTZ R10, R10, R117 ;  /* 0x000000750a0a8221 */ /* 0x004fe20000010000 */
[----:B------:R-:W1:Y:S01]  /*43b0*/  SHFL.DOWN PT, R104, R9, 0x8, 0x1f ;  /* 0x09001f0009687f89 */ /* 0x000e6200000e0000 */
[----:B------:R-:W-:Y:S02]  /*43c0*/  FFMA.FTZ R102, R89, R7, R102 ;  /* 0x0000000759667223 */ /* 0x000fe40000010066 */
[----:B---3--:R-:W-:Y:S01]  /*43d0*/  @!P0 FADD.FTZ R8, R8, R115 ;  /* 0x0000007308088221 */ /* 0x008fe20000010000 */
[----:B------:R-:W2:Y:S01]  /*43e0*/  SHFL.DOWN PT, R119, R10, 0x8, 0x1f ;  /* 0x09001f000a777f89 */ /* 0x000ea200000e0000 */
[----:B------:R-:W-:Y:S01]  /*43f0*/  ISETP.GT.AND P0, PT, R41, 0x17, PT ;  /* 0x000000172900780c */ /* 0x000fe20003f04270 */
[----:B------:R-:W-:-:S02]  /*4400*/  FFMA.FTZ R115, R89, R6, -R100 ;  /* 0x0000000659737223 */ /* 0x000fc40000010864 */
[----:B------:R-:W3:Y:S01]  /*4410*/  SHFL.DOWN PT, R117, R8, 0x8, 0x1f ;  /* 0x09001f0008757f89 */ /* 0x000ee200000e0000 */
[CC--:B------:R-:W-:Y:S02]  /*4420*/  FMUL.FTZ R6, R90.reuse, R5.reuse ;  /* 0x000000055a067220 */ /* 0x0c0fe40000410000 */
[-C--:B------:R-:W-:Y:S02]  /*4430*/  FMUL.FTZ R90, R90, R4.reuse ;  /* 0x000000045a5a7220 */ /* 0x080fe40000410000 */
[C---:B------:R-:W-:Y:S02]  /*4440*/  FFMA.FTZ R4, R89.reuse, R4, -R6 ;  /* 0x0000000459047223 */ /* 0x040fe40000010806 */
[----:B------:R-:W-:Y:S02]  /*4450*/  FFMA.FTZ R5, R89, R5, R90 ;  /* 0x0000000559057223 */ /* 0x000fe4000001005a */
[----:B------:R-:W-:Y:S02]  /*4460*/  FADD.FTZ R6, R96, R115 ;  /* 0x0000007360067221 */ /* 0x000fe40000010000 */
[----:B------:R-:W-:-:S02]  /*4470*/  FMUL.FTZ R89, R23, R24 ;  /* 0x0000001817597220 */ /* 0x000fc40000410000 */
[----:B0-----:R-:W-:Y:S02]  /*4480*/  @!P0 FADD.FTZ R11, R11, R106 ;  /* 0x0000006a0b0b8221 */ /* 0x001fe40000010000 */
[-C--:B------:R-:W-:Y:S02]  /*4490*/  FFMA.FTZ R89, R22, R25.reuse, -R89 ;  /* 0x0000001916597223 */ /* 0x080fe40000010859 */
[----:B-1----:R-:W-:Y:S01]  /*44a0*/  @!P0 FADD.FTZ R9, R9, R104 ;  /* 0x0000006809098221 */ /* 0x002fe20000010000 */
[----:B------:R-:W-:Y:S01]  /*44b0*/  SHFL.DOWN PT, R96, R11, 0x10, 0x1f ;  /* 0x0a001f000b607f89 */ /* 0x000fe200000e0000 */
[----:B------:R-:W-:Y:S02]  /*44c0*/  FMUL.FTZ R25, R23, R25 ;  /* 0x0000001917197220 */ /* 0x000fe40000410000 */
[----:B--2---:R-:W-:Y:S01]  /*44d0*/  @!P0 FADD.FTZ R10, R10, R119 ;  /* 0x000000770a0a8221 */ /* 0x004fe20000010000 */
[----:B------:R-:W-:Y:S01]  /*44e0*/  SHFL.DOWN PT, R90, R9, 0x10, 0x1f ;  /* 0x0a001f00095a7f89 */ /* 0x000fe200000e0000 */
[----:B------:R-:W-:-:S02]  /*44f0*/  FADD.FTZ R7, R97, R102 ;  /* 0x0000006661077221 */ /* 0x000fc40000010000 */
[----:B---3--:R-:W-:Y:S01]  /*4500*/  @!P0 FADD.FTZ R8, R8, R117 ;  /* 0x0000007508088221 */ /* 0x008fe20000010000 */
[----:B------:R-:W-:Y:S01]  /*4510*/  ISETP.GT.AND P0, PT, R41, 0xf, PT ;  /* 0x0000000f2900780c */ /* 0x000fe20003f04270 */
[----:B------:R-:W0:Y:S01]  /*4520*/  SHFL.DOWN PT, R117, R10, 0x10, 0x1f ;  /* 0x0a001f000a757f89 */ /* 0x000e2200000e0000 */
[----:B------:R-:W-:Y:S02]  /*4530*/  FMUL.FTZ R94, R94, R89 ;  /* 0x000000595e5e7220 */ /* 0x000fe40000410000 */
[----:B------:R-:W-:Y:S01]  /*4540*/  FFMA.FTZ R97, R22, R24, R25 ;  /* 0x0000001816617223 */ /* 0x000fe20000010019 */
[----:B------:R-:W1:Y:S01]  /*4550*/  SHFL.DOWN PT, R115, R8, 0x10, 0x1f ;  /* 0x0a001f0008737f89 */ /* 0x000e6200000e0000 */
        /* <DEDUP_REMOVED lines=10> */
[C---:B--2---:R-:W-:Y:S02]  /*4600*/  FMUL.FTZ R4, R23.reuse, R105 ;  /* 0x0000006917047220 */ /* 0x044fe40000410000 */
[-C--:B------:R-:W-:Y:S02]  /*4610*/  FMUL.FTZ R23, R23, R109.reuse ;  /* 0x0000006d17177220 */ /* 0x080fe40000410000 */
[C---:B------:R-:W-:Y:S02]  /*4620*/  FFMA.FTZ R4, R22.reuse, R109, -R4 ;  /* 0x0000006d16047223 */ /* 0x040fe40000010804 */
[C---:B------:R-:W-:Y:S02]  /*4630*/  FFMA.FTZ R6, R22.reuse, R95, R101 ;  /* 0x0000005f16067223 */ /* 0x040fe40000010065 */
[C---:B------:R-:W-:Y:S02]  /*4640*/  FFMA.FTZ R93, R22.reuse, R103, R93 ;  /* 0x00000067165d7223 */ /* 0x040fe4000001005d */
[----:B------:R-:W-:-:S02]  /*4650*/  FFMA.FTZ R23, R22, R105, R23 ;  /* 0x0000006916177223 */ /* 0x000fc40000010017 */
[----:B------:R-:W-:Y:S02]  /*4660*/  FMUL.FTZ R4, R91, R4 ;  /* 0x000000045b047220 */ /* 0x000fe40000410000 */
[----:B0-----:R-:W-:Y:S02]  /*4670*/  @!P0 FADD.FTZ R10, R10, R117 ;  /* 0x000000750a0a8221 */ /* 0x001fe40000010000 */
[----:B------:R-:W-:Y:S02]  /*4680*/  @!P0 FADD.FTZ R11, R11, R96 ;  /* 0x000000600b0b8221 */ /* 0x000fe40000010000 */
[----:B------:R-:W-:Y:S02]  /*4690*/  @!P0 FADD.FTZ R9, R9, R90 ;  /* 0x0000005a09098221 */ /* 0x000fe40000010000 */
[----:B-1----:R-:W-:Y:S02]  /*46a0*/  @!P0 FADD.FTZ R8, R8, R115 ;  /* 0x0000007308088221 */ /* 0x002fe40000010000 */
        /* <DEDUP_REMOVED lines=23> */
.L_x_13136:
[----:B0-----:R-:W-:Y:S05]  /*4820*/  BSYNC B0 ;  /* 0x0000000000007941 */ /* 0x001fea0003800000 */
.L_x_13135:
        /* <DEDUP_REMOVED lines=21> */
.L_x_13122:
[----:B------:R-:W-:Y:S01]  /*4980*/  IADD3 R14, -R14, c[0x0][0x168], RZ ;  /* 0x00005a000e0e7a10 */ /* 0x000fe20007ffe1ff */
[----:B------:R-:W-:Y:S01]  /*4990*/  BAR.SYNC.DEFER_BLOCKING 0x0 ;  /* 0x0000000000007b1d */ /* 0x000fe20000010000 */
[----:B------:R-:W-:Y:S02]  /*49a0*/  PRMT R13, RZ, 0x7610, R13 ;  /* 0x00007610ff0d7816 */ /* 0x000fe4000000000d */
[----:B------:R-:W-:-:S02]  /*49b0*/  ISETP.GE.AND P3, PT, R34, R14, PT ;  /* 0x0000000e2200720c */ /* 0x000fc40003f66270 */
[-C--:B------:R-:W-:Y:S02]  /*49c0*/  ISETP.GE.AND P2, PT, R31, R14.reuse, PT ;  /* 0x0000000e1f00720c */ /* 0x080fe40003f46270 */
[-C--:B------:R-:W-:Y:S02]  /*49d0*/  ISETP.GE.AND P1, PT, R30, R14.reuse, PT ;  /* 0x0000000e1e00720c */ /* 0x080fe40003f26270 */
[----:B------:R-:W-:-:S07]  /*49e0*/  ISETP.GE.AND P0, PT, R29, R14, PT ;  /* 0x0000000e1d00720c */ /* 0x000fce0003f06270 */
[----:B------:R-:W-:-:S04]  /*49f0*/  @!P3 IADD3 R4, P4, R39, R28, RZ ;  /* 0x0000001c2704b210 */ /* 0x000fc80007f9e0ff */
[----:B------:R-:W-:Y:S02]  /*4a00*/  @!P3 IADD3.X R5, R38, R27, RZ, P4, !PT ;  /* 0x0000001b2605b210 */ /* 0x000fe400027fe4ff */
[CC--:B------:R-:W-:Y:S02]  /*4a10*/  @!P1 IADD3 R8, P4, R39.reuse, R28.reuse, RZ ;  /* 0x0000001c27089210 */ /* 0x0c0fe40007f9e0ff */
[CC--:B------:R-:W-:Y:S01]  /*4a20*/  @!P0 IADD3 R10, P5, R39.reuse, R28.reuse, RZ ;  /* 0x0000001c270a8210 */ /* 0x0c0fe20007fbe0ff */
[----:B------:R-:W2:Y:S01]  /*4a30*/  @!P3 LDG.E.U16 R13, [R4.64] ;  /* 0x00000006040db981 */ /* 0x000ea2000c1e1500 */
[----:B------:R-:W-:Y:S02]  /*4a40*/  @!P2 IADD3 R6, P3, R39, R28, RZ ;  /* 0x0000001c2706a210 */ /* 0x000fe40007f7e0ff */
[----:B------:R-:W-:Y:S02]  /*4a50*/  PRMT R15, RZ, 0x7610, R15 ;  /* 0x00007610ff0f7816 */ /* 0x000fe4000000000f */
[----:B------:R-:W-:-:S02]  /*4a60*/  PRMT R23, RZ, 0x7610, R23 ;  /* 0x00007610ff177816 */ /* 0x000fc40000000017 */
[----:B------:R-:W-:Y:S02]  /*4a70*/  PRMT R25, RZ, 0x7610, R25 ;  /* 0x00007610ff197816 */ /* 0x000fe40000000019 */
[CC--:B------:R-:W-:Y:S02]  /*4a80*/  @!P2 IADD3.X R7, R38.reuse, R27.reuse, RZ, P3, !PT ;  /* 0x0000001b2607a210 */ /* 0x0c0fe40001ffe4ff */
[CC--:B------:R-:W-:Y:S02]  /*4a90*/  @!P1 IADD3.X R9, R38.reuse, R27.reuse, RZ, P4, !PT ;  /* 0x0000001b26099210 */ /* 0x0c0fe400027fe4ff */
[----:B------:R-:W-:Y:S01]  /*4aa0*/  @!P0 IADD3.X R11, R38, R27, RZ, P5, !PT ;  /* 0x0000001b260b8210 */ /* 0x000fe20002ffe4ff */
[----:B------:R-:W3:Y:S04]  /*4ab0*/  @!P2 LDG.E.U16 R15, [R6.64+0x40] ;  /* 0x00004006060fa981 */ /* 0x000ee8000c1e1500 */
[----:B------:R-:W4:Y:S04]  /*4ac0*/  @!P1 LDG.E.U16 R23, [R8.64+0x80] ;  /* 0x0000800608179981 */ /* 0x000f28000c1e1500 */
[----:B------:R-:W5:Y:S01]  /*4ad0*/  @!P0 LDG.E.U16 R25, [R10.64+0xc0] ;  /* 0x0000c0060a198981 */ /* 0x000f62000c1e1500 */
[----:B------:R-:W-:Y:S01]  /*4ae0*/  ISETP.NE.AND P6, PT, R42, RZ, PT ;  /* 0x000000ff2a00720c */ /* 0x000fe20003fc5270 */
[----:B------:R-:W-:Y:S01]  /*4af0*/  IMAD R12, R46, c[0x0][0x2d8], RZ ;  /* 0x0000b6002e0c7a24 */ /* 0x000fe200078e02ff */
[----:B------:R-:W-:Y:S01]  /*4b00*/  F2FP.PACK_AB R78, R77, R78 ;  /* 0x0000004e4d4e723e */ /* 0x000fe200000000ff */
[----:B------:R-:W-:Y:S01]  /*4b10*/  BSSY B0, `(.L_x_13138) ;  /* 0x000004e000007945 */ /* 0x000fe20003800000 */
[----:B------:R-:W-:Y:S01]  /*4b20*/  F2FP.PACK_AB R79, R75, R76 ;  /* 0x0000004c4b4f723e */ /* 0x000fe200000000ff */
[----:B------:R-:W-:-:S02]  /*4b30*/  IMAD R53, R47, c[0x0][0x2dc], R12 ;  /* 0x0000b7002f357a24 */ /* 0x000fc400078e020c */
[----:B------:R-:W-:Y:S01]  /*4b40*/  IMAD R12, R50, c[0x0][0x2e0], RZ ;  /* 0x0000b800320c7a24 */ /* 0x000fe200078e02ff */
        /* <DEDUP_REMOVED lines=9> */
[----:B------:R-:W-:Y:S04]  /*4be0*/  LDS.U16 R11, [R26] ;  /* 0x000000001a0b7984 */ /* 0x000fe80000000400 */
[----:B------:R-:W-:Y:S01]  /*4bf0*/  LDS.U16 R13, [R26+0x40] ;  /* 0x000040001a0d7984 */ /* 0x000fe20000000400 */
[--C-:B0-----:R-:W-:Y:S02]  /*4c00*/  HADD2.F32 R5, -RZ, R54.reuse.H0_H0 ;  /* 0x20000036ff057230 */ /* 0x101fe40000004100 */
[----:B------:R-:W-:Y:S01]  /*4c10*/  HADD2.F32 R7, -RZ, R55.H1_H1 ;  /* 0x30000037ff077230 */ /* 0x000fe20000004100 */
[----:B------:R-:W-:Y:S02]  /*4c20*/  LDS.U16 R15, [R26+0x80] ;  /* 0x000080001a0f7984 */ /* 0x000fe40000000400 */
[--C-:B------:R-:W-:Y:S01]  /*4c30*/  FADD.FTZ R4, R5, R48.reuse ;  /* 0x0000003005047221 */ /* 0x100fe20000010000 */
[----:B------:R-:W-:Y:S01]  /*4c40*/  HADD2.F32 R5, -RZ, R54.H1_H1 ;  /* 0x30000036ff057230 */ /* 0x000fe20000004100 */
[----:B------:R-:W-:Y:S01]  /*4c50*/  LDS.U16 R23, [R26+0xc0] ;  /* 0x0000c0001a177984 */ /* 0x000fe20000000400 */
[----:B------:R-:W-:-:S02]  /*4c60*/  FADD.FTZ R9, R7, R48 ;  /* 0x0000003007097221 */ /* 0x000fc40000010000 */
[----:B------:R-:W-:Y:S01]  /*4c70*/  FSETP.GTU.FTZ.AND P1, PT, R4, 20, PT ;  /* 0x41a000000400780b */ /* 0x000fe20003f3c000 */
[----:B------:R-:W-:Y:S01]  /*4c80*/  @!P6 STS [0x100], R14 ;  /* 0x0001000eff00e388 */ /* 0x000fe20000000800 */
[----:B------:R-:W-:Y:S01]  /*4c90*/  FADD.FTZ R6, R5, R48 ;  /* 0x0000003005067221 */ /* 0x000fe20000010000 */
[----:B------:R-:W-:Y:S02]  /*4ca0*/  HADD2.F32 R5, -RZ, R55.H0_H0 ;  /* 0x20000037ff057230 */ /* 0x000fe40000004100 */
[----:B------:R-:W-:Y:S01]  /*4cb0*/  BAR.SYNC.DEFER_BLOCKING 0x0 ;  /* 0x0000000000007b1d */ /* 0x000fe20000010000 */
[----:B------:R-:W-:Y:S01]  /*4cc0*/  FSETP.GTU.FTZ.AND P0, PT, R9, 20, PT ;  /* 0x41a000000900780b */ /* 0x000fe20003f1c000 */
[----:B------:R-:W-:Y:S01]  /*4cd0*/  IMAD R55, R51, c[0x0][0x2e4], R12 ;  /* 0x0000b90033377a24 */ /* 0x000fe200078e020c */
[----:B------:R-:W-:Y:S01]  /*4ce0*/  FSETP.GTU.FTZ.AND P2, PT, R6, 20, PT ;  /* 0x41a000000600780b */ /* 0x000fe20003f5c000 */
[----:B------:R-:W-:-:S04]  /*4cf0*/  FADD.FTZ R8, R5, R48 ;  /* 0x0000003005087221 */ /* 0x000fc80000010000 */
[----:B------:R-:W-:Y:S01]  /*4d00*/  @!P1 FMUL.FTZ R4, R4, -1.4426950216293334961 ;  /* 0xbfb8aa3b04049820 */ /* 0x000fe20000410000 */
[----:B------:R-:W-:-:S05]  /*4d10*/  FSETP.GTU.FTZ.AND P3, PT, R8, 20, PT ;  /* 0x41a000000800780b */ /* 0x000fca0003f7c000 */
[----:B------:R-:W0:Y:S01]  /*4d20*/  @!P1 MUFU.EX2 R4, R4 ;  /* 0x0000000400049308 */ /* 0x000e220000000800 */
[----:B------:R-:W-:Y:S02]  /*4d30*/  @!P0 FMUL.FTZ R9, R9, -1.4426950216293334961 ;  /* 0xbfb8aa3b09098820 */ /* 0x000fe40000410000 */
[----:B------:R-:W-:-:S05]  /*4d40*/  @!P2 FMUL.FTZ R5, R6, -1.4426950216293334961 ;  /* 0xbfb8aa3b0605a820 */ /* 0x000fca0000410000 */
[----:B------:R-:W-:Y:S01]  /*4d50*/  @!P3 FMUL.FTZ R8, R8, -1.4426950216293334961 ;  /* 0xbfb8aa3b0808b820 */ /* 0x000fe20000410000 */
[----:B------:R1:W2:Y:S01]  /*4d60*/  @!P2 MUFU.EX2 R7, R5 ;  /* 0x000000050007a308 */ /* 0x0002a20000000800 */
[----:B------:R-:W3:Y:S01]  /*4d70*/  LDS R10, [0x100] ;  /* 0x00010000ff0a7984 */ /* 0x000ee20000000800 */
[----:B0-----:R-:W-:-:S06]  /*4d80*/  @!P1 FADD.FTZ R6, R4, 1 ;  /* 0x3f80000004069421 */ /* 0x001fcc0000010000 */
[----:B------:R-:W0:Y:S01]  /*4d90*/  @!P3 MUFU.EX2 R8, R8 ;  /* 0x000000080008b308 */ /* 0x000e220000000800 */
[----:B-1----:R-:W-:-:S05]  /*4da0*/  IMAD.WIDE.U32 R4, R47, c[0x0][0x2d8], RZ ;  /* 0x0000b6002f047a25 */ /* 0x002fca00078e00ff */
[----:B------:R-:W-:Y:S02]  /*4db0*/  IADD3 R5, R5, R53, RZ ;  /* 0x0000003505057210 */ /* 0x000fe40007ffe0ff */
[----:B------:R-:W1:Y:S01]  /*4dc0*/  @!P0 MUFU.EX2 R9, R9 ;  /* 0x0000000900098308 */ /* 0x000e620000000800 */
[----:B--2---:R-:W-:Y:S02]  /*4dd0*/  @!P2 FADD.FTZ R7, R7, 1 ;  /* 0x3f8000000707a421 */ /* 0x004fe40000010000 */
[----:B------:R-:W-:-:S04]  /*4de0*/  IMAD.WIDE.U32 R4, R51, c[0x0][0x2e0], R4 ;  /* 0x0000b80033047a25 */ /* 0x000fc800078e0004 */
[----:B0-----:R-:W-:Y:S01]  /*4df0*/  @!P3 FADD.FTZ R8, R8, 1 ;  /* 0x3f8000000808b421 */ /* 0x001fe20000010000 */
[----:B------:R-:W0:Y:S01]  /*4e00*/  @!P2 MUFU.RCP R7, R7 ;  /* 0x000000070007a308 */ /* 0x000e220000001000 */
[----:B------:R-:W-:-:S04]  /*4e10*/  IADD3 R4, P4, R0, R4, RZ ;  /* 0x0000000400047210 */ /* 0x000fc80007f9e0ff */
[----:B------:R-:W-:Y:S01]  /*4e20*/  IADD3.X R5, R52, R55, R5, P4, !PT ;  /* 0x0000003734057210 */ /* 0x000fe200027fe405 */
[----:B-1----:R-:W-:Y:S02]  /*4e30*/  @!P0 FADD.FTZ R9, R9, 1 ;  /* 0x3f80000009098421 */ /* 0x002fe40000010000 */
[----:B------:R-:W1:Y:S08]  /*4e40*/  @!P1 MUFU.RCP R6, R6 ;  /* 0x0000000600069308 */ /* 0x000e700000001000 */
[----:B------:R-:W2:Y:S01]  /*4e50*/  @!P3 MUFU.RCP R8, R8 ;  /* 0x000000080008b308 */ /* 0x000ea20000001000 */
[----:B---3--:R-:W-:Y:S01]  /*4e60*/  ISETP.GE.AND P4, PT, R34, R10, PT ;  /* 0x0000000a2200720c */ /* 0x008fe20003f86270 */
[----:B0-----:R-:W-:Y:S01]  /*4e70*/  @!P2 FMUL.FTZ R72, R72, R7 ;  /* 0x000000074848a220 */ /* 0x001fe20000410000 */
[----:B------:R-:W-:-:S02]  /*4e80*/  IADD3 R7, P5, R28, c[0x0][0x330], RZ ;  /* 0x0000cc001c077a10 */ /* 0x000fc40007fbe0ff */
[----:B------:R-:W-:-:S03]  /*4e90*/  ISETP.GE.AND P2, PT, R30, R10, PT ;  /* 0x0000000a1e00720c */ /* 0x000fc60003f46270 */
[----:B------:R0:W3:Y:S01]  /*4ea0*/  @!P0 MUFU.RCP R25, R9 ;  /* 0x0000000900198308 */ /* 0x0000e20000001000 */
[----:B-1----:R-:W-:Y:S01]  /*4eb0*/  @!P1 FMUL.FTZ R71, R71, R6 ;  /* 0x0000000647479220 */ /* 0x002fe20000410000 */
[----:B------:R-:W-:Y:S02]  /*4ec0*/  IADD3.X R6, R27, c[0x0][0x334], RZ, P5, !PT ;  /* 0x0000cd001b067a10 */ /* 0x000fe40002ffe4ff */
[----:B------:R-:W-:Y:S01]  /*4ed0*/  ISETP.GE.AND P1, PT, R29, R10, PT ;  /* 0x0000000a1d00720c */ /* 0x000fe20003f26270 */
[----:B--2---:R-:W-:Y:S01]  /*4ee0*/  @!P3 FMUL.FTZ R73, R73, R8 ;  /* 0x000000084949b220 */ /* 0x004fe20000410000 */
[C---:B------:R-:W-:Y:S02]  /*4ef0*/  LEA R8, P5, R4.reuse, R7, 0x1 ;  /* 0x0000000704087211 */ /* 0x040fe400078a08ff */
[----:B------:R-:W-:Y:S02]  /*4f00*/  ISETP.GE.AND P3, PT, R31, R10, PT ;  /* 0x0000000a1f00720c */ /* 0x000fe40003f66270 */
[----:B0-----:R-:W-:Y:S01]  /*4f10*/  LEA.HI.X R9, R4, R6, R5, 0x1, P5 ;  /* 0x0000000604097211 */ /* 0x001fe200028f0c05 */
[----:B---3--:R-:W-:Y:S01]  /*4f20*/  @!P0 FMUL.FTZ R74, R74, R25 ;  /* 0x000000194a4a8220 */ /* 0x008fe20000410000 */
        /* <DEDUP_REMOVED lines=12> */
.L_x_13139:
[----:B------:R-:W-:Y:S05]  /*4ff0*/  BSYNC B0 ;  /* 0x0000000000007941 */ /* 0x000fea0003800000 */
.L_x_13138:
        /* <DEDUP_REMOVED lines=35> */
.L_x_13141:
[----:B------:R-:W-:Y:S05]  /*5230*/  BSYNC B0 ;  /* 0x0000000000007941 */ /* 0x000fea0003800000 */
.L_x_13140:
[----:B------:R-:W-:Y:S01]  /*5240*/  MOV R2, R4 ;  /* 0x0000000400027202 */ /* 0x000fe20000000f00 */
[----:B------:R-:W-:Y:S01]  /*5250*/  IMAD R4, R50, c[0x0][0x300], RZ ;  /* 0x0000c00032047a24 */ /* 0x000fe200078e02ff */
[----:B------:R-:W-:Y:S02]  /*5260*/  MOV R3, R9 ;  /* 0x0000000900037202 */ /* 0x000fe40000000f00 */
[----:B------:R-:W-:Y:S01]  /*5270*/  IADD3 R28, P1, R28, -0xc0, RZ ;  /* 0xffffff401c1c7810 */ /* 0x000fe20007f3e0ff */
[----:B0-----:R-:W-:Y:S01]  /*5280*/  IMAD R7, R51, c[0x0][0x304], R4 ;  /* 0x0000c10033077a24 */ /* 0x001fe200078e0204 */
        /* <DEDUP_REMOVED lines=25> */
.L_x_13108:
        /* <DEDUP_REMOVED lines=24> */
.L_x_13144:
[----:B0-----:R-:W-:Y:S05]  /*55a0*/  BSYNC B0 ;  /* 0x0000000000007941 */ /* 0x001fea0003800000 */
.L_x_13143:
        /* <DEDUP_REMOVED lines=23> */
.L_x_13146:
[----:B------:R-:W1:Y:S02]  /*5720*/  S2R R21, SR_TID.X ;  /* 0x0000000000157919 */ /* 0x000e640000002100 */
.L_x_13147:
[----:B0-----:R-:W-:Y:S05]  /*5730*/  BSYNC B0 ;  /* 0x0000000000007941 */ /* 0x001fea0003800000 */
.L_x_13145:
        /* <DEDUP_REMOVED lines=22> */
.L_x_13148:
        /* <DEDUP_REMOVED lines=64> */
.L_x_13149:
        /* <DEDUP_REMOVED lines=14> */
.L_x_14755:


//--------------------- .text._Z25selective_scan_bwd_kernelI32Selective_Scan_bwd_kernel_traitsILi32ELi4ELb0ELb0ELb1ELb0ELb0EN3c104HalfENS1_7complexIfEEEEv12SSMParamsBwd --------------------------
	.section	.text._Z25selective_scan_bwd_kernelI32Selective_Scan_bwd_kernel_traitsILi32ELi4ELb0ELb0ELb1ELb0ELb0EN3c104HalfENS1_7complexIfEEEEv12SSMParamsBwd,"ax",@progbits
	.sectioninfo	@"SHI_REGISTERS=150"
	.align	128
        .global         _Z25selective_scan_bwd_kernelI32Selective_Scan_bwd_kernel_traitsILi32ELi4ELb0ELb0ELb1ELb0ELb0EN3c104HalfENS1_7complexIfEEEEv12SSMParamsBwd
        .type           _Z25selective_scan_bwd_kernelI32Selective_Scan_bwd_kernel_traitsILi32ELi4ELb0ELb0ELb1ELb0ELb0EN3c104HalfENS1_7complexIfEEEEv12SSMParamsBwd,@function
        .size           _Z25selective_scan_bwd_kernelI32Selective_Scan_bwd_kernel_traitsILi32ELi4ELb0ELb0ELb1ELb0ELb0EN3c104HalfENS1_7complexIfEEEEv12SSMParamsBwd,(.L_x_14756 - _Z25selective_scan_bwd_kernelI32Selective_Scan_bwd_kernel_traitsILi32ELi4ELb0ELb0ELb1ELb0ELb0EN3c104HalfENS1_7complexIfEEEEv12SSMParamsBwd)
        .other          _Z25selective_scan_bwd_kernelI32Selective_Scan_bwd_kernel_traitsILi32ELi4ELb0ELb0ELb1ELb0ELb0EN3c104HalfENS1_7complexIfEEEEv12SSMParamsBwd,@"STO_CUDA_ENTRY STV_DEFAULT"
_Z25selective_scan_bwd_kernelI32Selective_Scan_bwd_kernel_traitsILi32ELi4ELb0ELb0ELb1ELb0ELb0EN3c104HalfENS1_7complexIfEEEEv12SSMParamsBwd:
.text._Z25selective_scan_bwd_kernelI32Selective_Scan_bwd_kernel_traitsILi32ELi4ELb0ELb0ELb1ELb0ELb0EN3c104HalfENS1_7complexIfEEEEv12SSMParamsBwd:
        /* <DEDUP_REMOVED lines=31> */
[----:B------:R-:W-:Y:S02]  /*01f0*/  IMAD R17, R91, c[0x0][0x1b4], R10 ;  /* 0x00006d005b117a24 */ /* 0x000fe400078e020a */
        /* <DEDUP_REMOVED lines=8> */
[C---:B------:R-:W-:Y:S01]  /*0280*/  IMAD R7, R91.reuse, c[0x0][0x1d4], R4 ;  /* 0x000075005b077a24 */ /* 0x040fe200078e0204 */
        /* <DEDUP_REMOVED lines=38> */
[----:B------:R-:W-:Y:S02]  /*04f0*/  LEA.HI.X R85, R85, c[0x0][0x244], R10, 0x1, P0 ;  /* 0x0000910055557a11 */ /* 0x000fe400000f0c0a */
[----:B------:R-:W-:-:S02]  /*0500*/  ISETP.NE.U32.AND P0, PT, RZ, c[0x0][0x260], PT ;  /* 0x00009800ff007a0c */ /* 0x000fc40003f05070 */
[----:B------:R-:W-:Y:S01]  /*0510*/  IADD3.X R4, R13, R5, R17, P2, !PT ;  /* 0x000000050d047210 */ /* 0x000fe200017fe411 */
[----:B------:R-:W-:Y:S01]  /*0520*/  IMAD R5, R0, c[0x0][0x1c8], RZ ;  /* 0x0000720000057a24 */ /* 0x000fe200078e02ff */
[C---:B------:R-:W-:Y:S02]  /*0530*/  LEA R82, P1, R83.reuse, c[0x0][0x248], 0x1 ;  /* 0x0000920053527a11 */ /* 0x040fe400078208ff */
[----:B------:R-:W-:Y:S01]  /*0540*/  ISETP.NE.AND.EX P0, PT, RZ, c[0x0][0x264], PT, P0 ;  /* 0x00009900ff007a0c */ /* 0x000fe20003f05300 */
[----:B------:R-:W-:Y:S01]  /*0550*/  IMAD R5, R88, c[0x0][0x1cc], R5 ;  /* 0x0000730058057a24 */ /* 0x000fe200078e0205 */
[----:B------:R-:W-:Y:S02]  /*0560*/  ISETP.NE.U32.AND P2, PT, RZ, c[0x0][0x348], PT ;  /* 0x0000d200ff007a0c */ /* 0x000fe40003f45070 */
[----:B------:R-:W-:Y:S01]  /*0570*/  LEA.HI.X R83, R83, c[0x0][0x24c], R2, 0x1, P1 ;  /* 0x0000930053537a11 */ /* 0x000fe200008f0c02 */
[----:B------:R-:W-:Y:S01]  /*0580*/  HFMA2.MMA R2, -RZ, RZ, 0, 0 ;  /* 0x00000000ff027435 */ /* 0x000fe200000001ff */
[----:B------:R-:W-:-:S02]  /*0590*/  ISETP.NE.U32.AND P1, PT, RZ, c[0x0][0x328], PT ;  /* 0x0000ca00ff007a0c */ /* 0x000fc40003f25070 */
[----:B------:R-:W-:Y:S02]  /*05a0*/  ISETP.NE.AND.EX P2, PT, RZ, c[0x0][0x34c], PT, P2 ;  /* 0x0000d300ff007a0c */ /* 0x000fe40003f45320 */
[C---:B------:R-:W-:Y:S02]  /*05b0*/  LEA R3, R12.reuse, 0xffffff00, 0x8 ;  /* 0xffffff000c037811 */ /* 0x040fe400078e40ff */
[----:B------:R-:W-:Y:S01]  /*05c0*/  ISETP.NE.AND.EX P1, PT, RZ, c[0x0][0x32c], PT, P1 ;  /* 0x0000cb00ff007a0c */ /* 0x000fe20003f25310 */
[----:B------:R-:W-:Y:S01]  /*05d0*/  @P0 IMAD R0, R91, c[0x0][0x164], R96 ;  /* 0x000059005b000a24 */ /* 0x000fe200078e0260 */
[----:B------:R-:W-:Y:S02]  /*05e0*/  ISETP.GE.AND P3, PT, R12, 0x1, PT ;  /* 0x000000010c00780c */ /* 0x000fe40003f66270 */
[----:B------:R-:W-:Y:S01]  /*05f0*/  IADD3 R78, P5, R3, R8, RZ ;  /* 0x00000008034e7210 */ /* 0x000fe20007fbe0ff */
[----:B------:R-:W-:Y:S01]  /*0600*/  @P0 IMAD R0, R0, c[0x0][0x174], RZ ;  /* 0x00005d0000000a24 */ /* 0x000fe200078e02ff */
[----:B------:R-:W-:-:S02]  /*0610*/  IADD3 R8, R9, R5, RZ ;  /* 0x0000000509087210 */ /* 0x000fc40007ffe0ff */
[----:B------:R-:W-:Y:S01]  /*0620*/  LEA R80, P4, R11, c[0x0][0x308], 0x1 ;  /* 0x0000c2000b507a11 */ /* 0x000fe200078808ff */
[----:B------:R-:W-:Y:S01]  /*0630*/  @P0 IMAD R0, R0, c[0x0][0x16c], RZ ;  /* 0x00005b0000000a24 */ /* 0x000fe200078e02ff */
[----:B------:R-:W-:Y:S02]  /*0640*/  LEA.HI.X.SX32 R3, R3, R8, 0x1, P5 ;  /* 0x0000000803037211 */ /* 0x000fe400028f0eff */
[----:B------:R-:W-:Y:S01]  /*0650*/  @P2 LEA R2, P5, R96, c[0x0][0x348], 0x2 ;  /* 0x0000d20060022a11 */ /* 0x000fe200078a10ff */
[----:B------:R-:W-:Y:S01]  /*0660*/  CS2R R8, SRZ ;  /* 0x0000000000087805 */ /* 0x000fe2000001ff00 */
[----:B------:R-:W-:Y:S02]  /*0670*/  LEA.HI.X R81, R11, c[0x0][0x30c], R4, 0x1, P4 ;  /* 0x0000c3000b517a11 */ /* 0x000fe400020f0c04 */
[----:B------:R-:W-:Y:S02]  /*0680*/  @P0 MOV R11, 0x10 ;  /* 0x00000010000b0802 */ /* 0x000fe40000000f00 */
[----:B------:R-:W-:-:S02]  /*0690*/  MOV R5, RZ ;  /* 0x000000ff00057202 */ /* 0x000fc40000000f00 */
[----:B------:R-:W-:Y:S01]  /*06a0*/  LEA R79, P6, R78, c[0x0][0x230], 0x1 ;  /* 0x00008c004e4f7a11 */ /* 0x000fe200078c08ff */
[----:B------:R-:W-:Y:S01]  /*06b0*/  @P0 IMAD.WIDE R10, R0, R11, c[0x0][0x260] ;  /* 0x00009800000a0625 */ /* 0x000fe200078e020b */
[C---:B------:R-:W-:Y:S01]  /*06c0*/  @P1 LEA R8, P4, R96.reuse, c[0x0][0x328], 0x2 ;  /* 0x0000ca0060081a11 */ /* 0x040fe200078810ff */
[----:B------:R-:W-:Y:S01]  /*06d0*/  @!P0 CS2R R10, SRZ ;  /* 0x00000000000a8805 */ /* 0x000fe2000001ff00 */
[----:B------:R-:W-:Y:S02]  /*06e0*/  @P2 LEA.HI.X R5, R96, c[0x0][0x34c], R93, 0x2, P5 ;  /* 0x0000d30060052a11 */ /* 0x000fe400028f145d */
[----:B------:R-:W-:Y:S02]  /*06f0*/  LEA.HI.X R78, R78, c[0x0][0x234], R3, 0x1, P6 ;  /* 0x00008d004e4e7a11 */ /* 0x000fe400030f0c03 */
[----:B------:R-:W-:Y:S02]  /*0700*/  @P1 LEA.HI.X R9, R96, c[0x0][0x32c], R93, 0x2, P4 ;  /* 0x0000cb0060091a11 */ /* 0x000fe400020f145d */
[----:B------:R-:W-:Y:S01]  /*0710*/  MOV R3, R5 ;  /* 0x0000000500037202 */ /* 0x000fe20000000f00 */
[----:B------:R-:W-:Y:S05]  /*0720*/  @!P3 BRA `(.L_x_13150) ;  /* 0x000045c00000b947 */ /* 0x000fea0003800000 */
[----:B------:R-:W0:Y:S01]  /*0730*/  S2R R87, SR_TID.X ;  /* 0x0000000000577919 */ /* 0x000e220000002100 */
[----:B------:R-:W-:-:S02]  /*0740*/  MOV R86, RZ ;  /* 0x000000ff00567202 */ /* 0x000fc40000000f00 */
[----:B------:R-:W-:Y:S01]  /*0750*/  MOV R74, RZ ;  /* 0x000000ff004a7202 */ /* 0x000fe20000000f00 */
[----:B------:R-:W1:Y:S01]  /*0760*/  S2R R75, SR_LANEID ;  /* 0x00000000004b7919 */ /* 0x000e620000000000 */
[----:B------:R-:W-:Y:S02]  /*0770*/  MOV R89, RZ ;  /* 0x000000ff00597202 */ /* 0x000fe40000000f00 */
[C---:B0-----:R-:W-:Y:S02]  /*0780*/  SHF.L.U32 R0, R87.reuse, 0x2, RZ ;  /* 0x0000000257007819 */ /* 0x041fe400000006ff */
[C---:B------:R-:W-:Y:S02]  /*0790*/  SHF.L.U32 R72, R87.reuse, 0x3, RZ ;  /* 0x0000000357487819 */ /* 0x040fe400000006ff */
[----:B------:R-:W-:Y:S02]  /*07a0*/  LOP3.LUT R0, R0, 0xffffff80, RZ, 0xc0, !PT ;  /* 0xffffff8000007812 */ /* 0x000fe400078ec0ff */
[----:B------:R-:W-:-:S02]  /*07b0*/  IADD3 R4, R87, 0x60, RZ ;  /* 0x0000006057047810 */ /* 0x000fc40007ffe0ff */
[C---:B------:R-:W-:Y:S02]  /*07c0*/  LOP3.LUT R73, R0.reuse, 0x1f, R87, 0xf8, !PT ;  /* 0x0000001f00497812 */ /* 0x040fe400078ef857 */
[C---:B------:R-:W-:Y:S02]  /*07d0*/  IADD3 R70, R87.reuse, 0x80, RZ ;  /* 0x0000008057467810 */ /* 0x040fe40007ffe0ff */
[C---:B------:R-:W-:Y:S02]  /*07e0*/  IADD3 R6, R87.reuse, 0xa0, RZ ;  /* 0x000000a057067810 */ /* 0x040fe40007ffe0ff */
[C---:B------:R-:W-:Y:S02]  /*07f0*/  IADD3 R68, R87.reuse, 0xc0, RZ ;  /* 0x000000c057447810 */ /* 0x040fe40007ffe0ff */
[----:B------:R-:W-:Y:S02]  /*0800*/  IADD3 R14, R87, 0xe0, RZ ;  /* 0x000000e0570e7810 */ /* 0x000fe40007ffe0ff */
[----:B------:R-:W-:-:S02]  /*0810*/  IADD3 R12, R0, R73, RZ ;  /* 0x00000049000c7210 */ /* 0x000fc40007ffe0ff */
[----:B------:R-:W-:Y:S02]  /*0820*/  LOP3.LUT R106, R87, 0x1f, RZ, 0xc0, !PT ;  /* 0x0000001f576a7812 */ /* 0x000fe400078ec0ff */
[----:B------:R-:W-:Y:S02]  /*0830*/  LEA.HI.SX32 R72, R72, R72, 0x1b ;  /* 0x0000004848487211 */ /* 0x000fe400078fdaff */
[-C--:B------:R-:W-:Y:S02]  /*0840*/  LEA.HI.SX32 R71, R4, R87.reuse, 0x1b ;  /* 0x0000005704477211 */ /* 0x080fe400078fdaff */
[-C--:B------:R-:W-:Y:S02]  /*0850*/  LEA.HI.SX32 R70, R70, R87.reuse, 0x1b ;  /* 0x0000005746467211 */ /* 0x080fe400078fdaff */
[-C--:B------:R-:W-:Y:S02]  /*0860*/  LEA.HI.SX32 R69, R6, R87.reuse, 0x1b ;  /* 0x0000005706457211 */ /* 0x080fe400078fdaff */
[----:B------:R-:W-:-:S02]  /*0870*/  LEA.HI.SX32 R68, R68, R87, 0x1b ;  /* 0x0000005744447211 */ /* 0x000fc400078fdaff */
[----:B------:R-:W-:Y:S02]  /*0880*/  LEA.HI.SX32 R67, R14, R87, 0x1b ;  /* 0x000000570e437211 */ /* 0x000fe400078fdaff */
[----:B------:R-:W-:Y:S02]  /*0890*/  SHF.R.S32.HI R13, RZ, 0x1f, R12 ;  /* 0x0000001fff0d7819 */ /* 0x000fe4000001140c */
[C---:B------:R-:W-:Y:S02]  /*08a0*/  IADD3 R66, R12.reuse, 0x20, RZ ;  /* 0x000000200c427810 */ /* 0x040fe40007ffe0ff */
[C---:B------:R-:W-:Y:S02]  /*08b0*/  IADD3 R65, R12.reuse, 0x40, RZ ;  /* 0x000000400c417810 */ /* 0x040fe40007ffe0ff */
[C---:B------:R-:W-:Y:S02]  /*08c0*/  IADD3 R64, R12.reuse, 0x60, RZ ;  /* 0x000000600c407810 */ /* 0x040fe40007ffe0ff */
[----:B------:R-:W-:-:S02]  /*08d0*/  IADD3 R63, R12, 0x80, RZ ;  /* 0x000000800c3f7810 */ /* 0x000fc40007ffe0ff */
[C---:B------:R-:W-:Y:S02]  /*08e0*/  IADD3 R62, R12.reuse, 0xa0, RZ ;  /* 0x000000a00c3e7810 */ /* 0x040fe40007ffe0ff */
[C---:B------:R-:W-:Y:S02]  /*08f0*/  IADD3 R61, R12.reuse, 0xc0, RZ ;  /* 0x000000c00c3d7810 */ /* 0x040fe40007ffe0ff */
[----:B-1----:R-:W-:Y:S02]  /*0900*/  IADD3 R60, R12, 0xe0, RZ ;  /* 0x000000e00c3c7810 */ /* 0x002fe40007ffe0ff */
.L_x_13187:
[----:B------:R-:W-:Y:S01]  /*0910*/  IADD3 R104, -R74, c[0x0][0x174], RZ ;  /* 0x00005d004a687a10 */ /* 0x000fe20007ffe1ff */
[----:B------:R-:W-:Y:S01]  /*0920*/  BAR.SYNC.DEFER_BLOCKING 0x0 ;  /* 0x0000000000007b1d */ /* 0x000fe20000010000 */
[C---:B------:R-:W-:Y:S01]  /*0930*/  LOP3.LUT R15, R73.reuse, 0x20, RZ, 0xfc, !PT ;  /* 0x00000020490f7812 */ /* 0x040fe200078efcff */
[C---:B0-----:R-:W-:Y:S01]  /*0940*/  IMAD.WIDE R4, R73.reuse, 0x2, R84 ;  /* 0x0000000249047825 */ /* 0x041fe200078e0254 */
[----:B------:R-:W-:Y:S02]  /*0950*/  LEA R59, R104, 0xffffff80, 0x7 ;  /* 0xffffff80683b7811 */ /* 0x000fe400078e38ff */
[----:B------:R-:W-:-:S02]  /*0960*/  LOP3.LUT R17, R73, 0x40, RZ, 0xfc, !PT ;  /* 0x0000004049117812 */ /* 0x000fc400078efcff */
[----:B------:R-:W-:Y:S02]  /*0970*/  IADD3 R58, -R59, c[0x0][0x168], RZ ;  /* 0x00005a003b3a7a10 */ /* 0x000fe40007ffe1ff */
[C---:B------:R-:W-:Y:S02]  /*0980*/  LOP3.LUT R19, R73.reuse, 0x60, RZ, 0xfc, !PT ;  /* 0x0000006049137812 */ /* 0x040fe400078efcff */
        /* <DEDUP_REMOVED lines=8> */
[----:B--2---:R0:W2:Y:S04]  /*0a10*/  @!P0 LDG.E.U16 R0, [R4.64] ;  /* 0x0000000604008981 */ /* 0x0040a8000c1e1500 */
[----:B---3--:R0:W3:Y:S04]  /*0a20*/  @!P1 LDG.E.U16 R6, [R4.64+0x40] ;  /* 0x0000400604069981 */ /* 0x0080e8000c1e1500 */
[----:B------:R0:W4:Y:S04]  /*0a30*/  @!P2 LDG.E.U16 R7, [R4.64+0x80] ;  /* 0x000080060407a981 */ /* 0x000128000c1e1500 */
[----:B------:R0:W4:Y:S01]  /*0a40*/  @!P3 LDG.E.U16 R14, [R4.64+0xc0] ;  /* 0x0000c006040eb981 */ /* 0x000122000c1e1500 */
[----:B------:R-:W-:-:S02]  /*0a50*/  SHF.L.U32 R21, R75, 0x1, RZ ;  /* 0x000000014b157819 */ /* 0x000fc400000006ff */
[----:B------:R-:W-:Y:S02]  /*0a60*/  SHF.L.U32 R57, R75, 0x3, RZ ;  /* 0x000000034b397819 */ /* 0x000fe400000006ff */
[-C--:B------:R-:W-:Y:S02]  /*0a70*/  ISETP.GE.AND P0, PT, R73, R58.reuse, PT ;  /* 0x0000003a4900720c */ /* 0x080fe40003f06270 */
[-C--:B------:R-:W-:Y:S02]  /*0a80*/  ISETP.GE.AND P1, PT, R15, R58.reuse, PT ;  /* 0x0000003a0f00720c */ /* 0x080fe40003f26270 */
[-C--:B------:R-:W-:Y:S01]  /*0a90*/  ISETP.GE.AND P2, PT, R17, R58.reuse, PT ;  /* 0x0000003a1100720c */ /* 0x080fe20003f46270 */
[----:B0-----:R-:W-:Y:S01]  /*0aa0*/  IMAD.WIDE R4, R73, 0x2, R82 ;  /* 0x0000000249047825 */ /* 0x001fe200078e0252 */
[----:B------:R-:W-:Y:S02]  /*0ab0*/  ISETP.GE.AND P3, PT, R19, R58, PT ;  /* 0x0000003a1300720c */ /* 0x000fe40003f66270 */
[----:B------:R-:W-:-:S02]  /*0ac0*/  PRMT R16, RZ, 0x7610, R16 ;  /* 0x00007610ff107816 */ /* 0x000fc40000000010 */
[----:B------:R-:W-:Y:S02]  /*0ad0*/  PRMT R18, RZ, 0x7610, R18 ;  /* 0x00007610ff127816 */ /* 0x000fe40000000012 */
[----:B------:R-:W-:Y:S02]  /*0ae0*/  PRMT R20, RZ, 0x7610, R20 ;  /* 0x00007610ff147816 */ /* 0x000fe40000000014 */
[----:B------:R-:W-:Y:S01]  /*0af0*/  PRMT R22, RZ, 0x7610, R22 ;  /* 0x00007610ff167816 */ /* 0x000fe20000000016 */
[----:B--2---:R-:W-:Y:S04]  /*0b00*/  STS.U16 [R21], R0 ;  /* 0x0000000015007388 */ /* 0x004fe80000000400 */
[----:B---3--:R-:W-:Y:S04]  /*0b10*/  STS.U16 [R21+0x40], R6 ;  /* 0x0000400615007388 */ /* 0x008fe80000000400 */
[----:B----4-:R0:W-:Y:S04]  /*0b20*/  STS.U16 [R21+0x80], R7 ;  /* 0x0000800715007388 */ /* 0x0101e80000000400 */
[----:B------:R1:W-:Y:S01]  /*0b30*/  STS.U16 [R21+0xc0], R14 ;  /* 0x0000c00e15007388 */ /* 0x0003e20000000400 */
[----:B------:R-:W-:-:S06]  /*0b40*/  NOP ;  /* 0x0000000000007918 */ /* 0x000fcc0000000000 */
[----:B------:R-:W2:Y:S04]  /*0b50*/  LDS.64 R76, [R57] ;  /* 0x00000000394c7984 */ /* 0x000ea80000000a00 */
[----:B------:R-:W-:Y:S06]  /*0b60*/  BAR.SYNC.DEFER_BLOCKING 0x0 ;  /* 0x0000000000007b1d */ /* 0x000fec0000010000 */
[----:B------:R-:W3:Y:S04]  /*0b70*/  @!P0 LDG.E.U16 R16, [R4.64] ;  /* 0x0000000604108981 */ /* 0x000ee8000c1e1500 */
[----:B------:R-:W4:Y:S04]  /*0b80*/  @!P1 LDG.E.U16 R18, [R4.64+0x40] ;  /* 0x0000400604129981 */ /* 0x000f28000c1e1500 */
[----:B------:R-:W2:Y:S04]  /*0b90*/  @!P2 LDG.E.U16 R20, [R4.64+0x80] ;  /* 0x000080060414a981 */ /* 0x000ea8000c1e1500 */
[----:B------:R-:W2:Y:S01]  /*0ba0*/  @!P3 LDG.E.U16 R22, [R4.64+0xc0] ;  /* 0x0000c0060416b981 */ /* 0x000ea2000c1e1500 */
[-C--:B------:R-:W-:Y:S01]  /*0bb0*/  ISETP.GE.AND P1, PT, R15, R58.reuse, PT ;  /* 0x0000003a0f00720c */ /* 0x080fe20003f26270 */
[----:B0-----:R-:W-:Y:S01]  /*0bc0*/  IMAD.WIDE R6, R73, 0x2, R80 ;  /* 0x0000000249067825 */ /* 0x001fe200078e0250 */
[----:B------:R-:W-:-:S02]  /*0bd0*/  ISETP.GE.AND P2, PT, R17, R58, PT ;  /* 0x0000003a1100720c */ /* 0x000fc40003f46270 */
[-C--:B------:R-:W-:Y:S02]  /*0be0*/  ISETP.GE.AND P3, PT, R19, R58.reuse, PT ;  /* 0x0000003a1300720c */ /* 0x080fe40003f66270 */
[----:B------:R-:W-:Y:S02]  /*0bf0*/  ISETP.GE.AND P0, PT, R73, R58, PT ;  /* 0x0000003a4900720c */ /* 0x000fe40003f06270 */
[----:B-1----:R-:W-:Y:S02]  /*0c00*/  PRMT R14, RZ, 0x7610, R14 ;  /* 0x00007610ff0e7816 */ /* 0x002fe4000000000e */
[----:B------:R-:W-:Y:S02]  /*0c10*/  PRMT R24, RZ, 0x7610, R24 ;  /* 0x00007610ff187816 */ /* 0x000fe40000000018 */
[----:B------:R-:W-:Y:S02]  /*0c20*/  PRMT R0, RZ, 0x7610, R0 ;  /* 0x00007610ff007816 */ /* 0x000fe40000000000 */
[----:B------:R-:W-:Y:S01]  /*0c30*/  PRMT R26, RZ, 0x7610, R26 ;  /* 0x00007610ff1a7816 */ /* 0x000fe2000000001a */
[----:B---3--:R0:W-:Y:S04]  /*0c40*/  STS.U16 [R21], R16 ;  /* 0x0000001015007388 */ /* 0x0081e80000000400 */
[----:B----4-:R-:W-:Y:S04]  /*0c50*/  STS.U16 [R21+0x40], R18 ;  /* 0x0000401215007388 */ /* 0x010fe80000000400 */
[----:B--2---:R-:W-:Y:S04]  /*0c60*/  STS.U16 [R21+0x80], R20 ;  /* 0x0000801415007388 */ /* 0x004fe80000000400 */
[----:B------:R-:W-:Y:S01]  /*0c70*/  STS.U16 [R21+0xc0], R22 ;  /* 0x0000c01615007388 */ /* 0x000fe20000000400 */
[----:B------:R-:W-:-:S06]  /*0c80*/  NOP ;  /* 0x0000000000007918 */ /* 0x000fcc0000000000 */
[----:B------:R-:W-:Y:S04]  /*0c90*/  LDS.64 R4, [R57] ;  /* 0x0000000039047984 */ /* 0x000fe80000000a00 */
[----:B------:R-:W-:Y:S06]  /*0ca0*/  BAR.SYNC.DEFER_BLOCKING 0x0 ;  /* 0x0000000000007b1d */ /* 0x000fec0000010000 */
[----:B------:R1:W2:Y:S04]  /*0cb0*/  @!P1 LDG.E.U16 R14, [R6.64+0x40] ;  /* 0x00004006060e9981 */ /* 0x0002a8000c1e1500 */
[----:B------:R1:W3:Y:S04]  /*0cc0*/  @!P2 LDG.E.U16 R24, [R6.64+0x80] ;  /* 0x000080060618a981 */ /* 0x0002e8000c1e1500 */
[----:B------:R1:W4:Y:S04]  /*0cd0*/  @!P0 LDG.E.U16 R0, [R6.64] ;  /* 0x0000000606008981 */ /* 0x000328000c1e1500 */
[----:B------:R1:W4:Y:S01]  /*0ce0*/  @!P3 LDG.E.U16 R26, [R6.64+0xc0] ;  /* 0x0000c006061ab981 */ /* 0x000322000c1e1500 */
[--C-:B------:R-:W-:Y:S01]  /*0cf0*/  HADD2.F32 R15, -RZ, R76.reuse.H0_H0 ;  /* 0x2000004cff0f7230 */ /* 0x100fe20000004100 */
[----:B------:R-:W-:Y:S01]  /*0d00*/  HFMA2.MMA R54, -RZ, RZ, 0, 0 ;  /* 0x00000000ff367435 */ /* 0x000fe200000001ff */
[----:B0-----:R-:W-:Y:S01]  /*0d10*/  HADD2.F32 R16, -RZ, R76.H1_H1 ;  /* 0x3000004cff107230 */ /* 0x001fe20000004100 */
[----:B------:R-:W-:Y:S01]  /*0d20*/  HFMA2.MMA R52, -RZ, RZ, 0, 0 ;  /* 0x00000000ff347435 */ /* 0x000fe200000001ff */
[----:B------:R-:W-:-:S02]  /*0d30*/  MOV R49, RZ ;  /* 0x000000ff00317202 */ /* 0x000fc40000000f00 */
[----:B------:R-:W-:Y:S01]  /*0d40*/  MOV R47, RZ ;  /* 0x000000ff002f7202 */ /* 0x000fe20000000f00 */
[----:B-1----:R-:W-:Y:S01]  /*0d50*/  HADD2.F32 R7, -RZ, R77.H0_H0 ;  /* 0x2000004dff077230 */ /* 0x002fe20000004100 */
[----:B--2---:R-:W-:Y:S04]  /*0d60*/  STS.U16 [R21+0x40], R14 ;  /* 0x0000400e15007388 */ /* 0x004fe80000000400 */
[----:B---3--:R-:W-:Y:S04]  /*0d70*/  STS.U16 [R21+0x80], R24 ;  /* 0x0000801815007388 */ /* 0x008fe80000000400 */
[----:B----4-:R0:W-:Y:S04]  /*0d80*/  STS.U16 [R21], R0 ;  /* 0x0000000015007388 */ /* 0x0101e80000000400 */
[----:B------:R-:W-:Y:S01]  /*0d90*/  STS.U16 [R21+0xc0], R26 ;  /* 0x0000c01a15007388 */ /* 0x000fe20000000400 */
[----:B------:R-:W-:-:S06]  /*0da0*/  NOP ;  /* 0x0000000000007918 */ /* 0x000fcc0000000000 */
[----:B------:R-:W1:Y:S01]  /*0db0*/  LDS.64 R50, [R57] ;  /* 0x0000000039327984 */ /* 0x000e620000000a00 */
[----:B0-----:R-:W-:-:S03]  /*0dc0*/  MOV R0, c[0x0][0x16c] ;  /* 0x00005b0000007a02 */ /* 0x001fc60000000f00 */
[----:B------:R-:W-:Y:S01]  /*0dd0*/  BAR.SYNC.DEFER_BLOCKING 0x0 ;  /* 0x0000000000007b1d */ /* 0x000fe20000010000 */
[----:B------:R-:W-:Y:S01]  /*0de0*/  ISETP.GE.AND P0, PT, R0, 0x1, PT ;  /* 0x000000010000780c */ /* 0x000fe20003f06270 */
[--C-:B-1----:R-:W-:Y:S02]  /*0df0*/  HADD2.F32 R56, -RZ, R50.reuse.H0_H0 ;  /* 0x20000032ff387230 */ /* 0x102fe40000004100 */
[----:B------:R-:W-:Y:S02]  /*0e00*/  HADD2.F32 R55, -RZ, R50.H1_H1 ;  /* 0x30000032ff377230 */ /* 0x000fe40000004100 */
[--C-:B------:R-:W-:Y:S01]  /*0e10*/  HADD2.F32 R53, -RZ, R51.reuse.H0_H0 ;  /* 0x20000033ff357230 */ /* 0x100fe20000004100 */
[C---:B------:R-:W-:Y:S01]  /*0e20*/  FFMA.FTZ R6, R56.reuse, R15, R89 ;  /* 0x0000000f38067223 */ /* 0x040fe20000010059 */
[----:B------:R-:W-:Y:S01]  /*0e30*/  HADD2.F32 R51, -RZ, R51.H1_H1 ;  /* 0x30000033ff337230 */ /* 0x000fe20000004100 */
[----:B-----5:R-:W-:Y:S01]  /*0e40*/  FMUL.FTZ R50, R56, R94 ;  /* 0x0000005e38327220 */ /* 0x020fe20000410000 */
[----:B------:R-:W-:Y:S01]  /*0e50*/  HADD2.F32 R89, -RZ, R77.H1_H1 ;  /* 0x3000004dff597230 */ /* 0x000fe20000004100 */
[----:B------:R-:W-:-:S02]  /*0e60*/  FFMA.FTZ R6, R55, R16, R6 ;  /* 0x0000001037067223 */ /* 0x000fc40000010006 */
[-C--:B------:R-:W-:Y:S02]  /*0e70*/  FMUL.FTZ R45, R55, R94.reuse ;  /* 0x0000005e372d7220 */ /* 0x080fe40000410000 */
[C---:B------:R-:W-:Y:S02]  /*0e80*/  FFMA.FTZ R6, R53.reuse, R7, R6 ;  /* 0x0000000735067223 */ /* 0x040fe40000010006 */
[-C--:B------:R-:W-:Y:S02]  /*0e90*/  FMUL.FTZ R48, R53, R94.reuse ;  /* 0x0000005e35307220 */ /* 0x080fe40000410000 */
[C---:B------:R-:W-:Y:S02]  /*0ea0*/  FFMA.FTZ R89, R51.reuse, R89, R6 ;  /* 0x0000005933597223 */ /* 0x040fe40000010006 */
[----:B------:R-:W-:Y:S01]  /*0eb0*/  FMUL.FTZ R43, R51, R94 ;  /* 0x0000005e332b7220 */ /* 0x000fe20000410000 */
[----:B------:R-:W-:Y:S05]  /*0ec0*/  @!P0 BRA `(.L_x_13151) ;  /* 0x000036b000008947 */ /* 0x000fea0003800000 */
[----:B------:R-:W-:Y:S01]  /*0ed0*/  MOV R7, c[0x0][0x2bc] ;  /* 0x0000af0000077a02 */ /* 0x000fe20000000f00 */
[--C-:B------:R-:W-:Y:S01]  /*0ee0*/  HADD2.F32 R31, -RZ, R5.reuse.H0_H0 ;  /* 0x20000005ff1f7230 */ /* 0x100fe20000004100 */
[----:B------:R-:W-:Y:S01]  /*0ef0*/  MOV R0, c[0x0][0x2b8] ;  /* 0x0000ae0000007a02 */ /* 0x000fe20000000f00 */
[----:B------:R-:W-:Y:S01]  /*0f00*/  HADD2.F32 R29, -RZ, R4.H1_H1 ;  /* 0x30000004ff1d7230 */ /* 0x000fe20000004100 */
[--C-:B------:R-:W-:Y:S01]  /*0f10*/  SHF.R.U32.HI R6, RZ, 0x1, R7.reuse ;  /* 0x00000001ff067819 */ /* 0x100fe20000011607 */
[----:B------:R-:W-:Y:S01]  /*0f20*/  HADD2.F32 R5, -RZ, R5.H1_H1 ;  /* 0x30000005ff057230 */ /* 0x000fe20000004100 */
[----:B------:R-:W-:Y:S01]  /*0f30*/  SHF.R.U64 R0, R0, 0x1, R7 ;  /* 0x0000000100007819 */ /* 0x000fe20000001207 */
[----:B------:R-:W-:Y:S01]  /*0f40*/  FADD.FTZ R38, R31, R92 ;  /* 0x0000005c1f267221 */ /* 0x000fe20000010000 */
[----:B------:R-:W-:Y:S01]  /*0f50*/  SHF.R.S32.HI R102, RZ, 0x1f, R88 ;  /* 0x0000001fff667819 */ /* 0x000fe20000011458 */
[-C--:B------:R-:W-:Y:S01]  /*0f60*/  IMAD R15, R6, R91.reuse, RZ ;  /* 0x0000005b060f7224 */ /* 0x080fe200078e02ff */
[----:B------:R-:W-:Y:S01]  /*0f70*/  IADD3 R16, R74, -c[0x0][0x174], RZ ;  /* 0x80005d004a107a10 */ /* 0x000fe20007ffe0ff */
[----:B------:R-:W-:Y:S01]  /*0f80*/  IMAD.WIDE.U32 R6, R0, R91, RZ ;  /* 0x0000005b00067225 */ /* 0x000fe200078e00ff */
[----:B------:R-:W-:-:S02]  /*0f90*/  IADD3 R46, R104, -0x1, RZ ;  /* 0xffffffff682e7810 */ /* 0x000fc40007ffe0ff */
[----:B------:R-:W-:Y:S01]  /*0fa0*/  MOV R41, RZ ;  /* 0x000000ff00297202 */ /* 0x000fe20000000f00 */
[----:B------:R-:W-:Y:S01]  /*0fb0*/  IMAD R15, R90, R0, R15 ;  /* 0x000000005a0f7224 */ /* 0x000fe200078e020f */
[----:B------:R-:W-:Y:S01]  /*0fc0*/  LEA.HI R0, R46, R46, RZ, 0x1 ;  /* 0x0000002e2e007211 */ /* 0x000fe200078f08ff */
[----:B------:R-:W-:Y:S01]  /*0fd0*/  IMAD R17, R102, c[0x0][0x2c0], RZ ;  /* 0x0000b00066117a24 */ /* 0x000fe200078e02ff */
[----:B------:R-:W-:Y:S01]  /*0fe0*/  MOV R54, RZ ;  /* 0x000000ff00367202 */ /* 0x000fe20000000f00 */
[----:B------:R-:W-:Y:S01]  /*0ff0*/  FADD.FTZ R40, R29, R92 ;  /* 0x0000005c1d287221 */ /* 0x000fe20000010000 */
[----:B------:R-:W-:Y:S01]  /*1000*/  IADD3 R7, R7, R15, RZ ;  /* 0x0000000f07077210 */ /* 0x000fe20007ffe0ff */
[C---:B------:R-:W-:Y:S01]  /*1010*/  IMAD R17, R88.reuse, c[0x0][0x2c4], R17 ;  /* 0x0000b10058117a24 */ /* 0x040fe200078e0211 */
[----:B------:R-:W-:Y:S02]  /*1020*/  MOV R44, RZ ;  /* 0x000000ff002c7202 */ /* 0x000fe40000000f00 */
[----:B------:R-:W-:Y:S01]  /*1030*/  MOV R39, RZ ;  /* 0x000000ff00277202 */ /* 0x000fe20000000f00 */
[----:B------:R-:W-:-:S05]  /*1040*/  IMAD.WIDE.U32 R6, R88, c[0x0][0x2c0], R6 ;  /* 0x0000b00058067a25 */ /* 0x000fca00078e0006 */
[----:B------:R-:W-:Y:S02]  /*1050*/  IADD3 R7, R7, R17, RZ ;  /* 0x0000001107077210 */ /* 0x000fe40007ffe0ff */
[----:B------:R-:W-:Y:S02]  /*1060*/  LEA R14, P0, R6, c[0x0][0x320], 0x3 ;  /* 0x0000c800060e7a11 */ /* 0x000fe400078018ff */
[----:B------:R-:W-:Y:S01]  /*1070*/  LOP3.LUT R17, R0, 0xfffffe, RZ, 0xc0, !PT ;  /* 0x00fffffe00117812 */ /* 0x000fe200078ec0ff */
[----:B------:R-:W-:Y:S01]  /*1080*/  FADD.FTZ R0, R5, R92 ;  /* 0x0000005c05007221 */ /* 0x000fe20000010000 */
[----:B------:R-:W-:Y:S02]  /*1090*/  LEA.HI.X R15, R6, c[0x0][0x324], R7, 0x3, P0 ;  /* 0x0000c900060f7a11 */ /* 0x000fe400000f1c07 */
[----:B------:R-:W-:-:S03]  /*10a0*/  IADD3 R46, R46, -R17, RZ ;  /* 0x800000112e2e7210 */ /* 0x000fc60007ffe0ff */
[----:B------:R-:W-:-:S04]  /*10b0*/  IMAD.WIDE.U32 R6, R87, 0x4, R14 ;  /* 0x0000000457067825 */ /* 0x000fc800078e000e */
[----:B------:R-:W-:-:S04]  /*10c0*/  IMAD R15, R16, -0x100, RZ ;  /* 0xffffff00100f7824 */ /* 0x000fc800078e02ff */
[----:B------:R-:W-:-:S05]  /*10d0*/  IMAD.WIDE R6, R15, 0x4, R6 ;  /* 0x000000040f067825 */ /* 0x000fca00078e0206 */
[C---:B------:R-:W-:Y:S02]  /*10e0*/  IADD3 R14, P0, R6.reuse, -0x380, RZ ;  /* 0xfffffc80060e7810 */ /* 0x040fe40007f1e0ff */
[C---:B------:R-:W-:Y:S02]  /*10f0*/  IADD3 R16, P1, R6.reuse, -0x300, RZ ;  /* 0xfffffd0006107810 */ /* 0x040fe40007f3e0ff */
[C---:B------:R-:W-:Y:S02]  /*1100*/  IADD3 R18, P2, R6.reuse, -0x280, RZ ;  /* 0xfffffd8006127810 */ /* 0x040fe40007f5e0ff */
[C---:B------:R-:W-:Y:S02]  /*1110*/  IADD3 R20, P3, R6.reuse, -0x200, RZ ;  /* 0xfffffe0006147810 */ /* 0x040fe40007f7e0ff */
[C---:B------:R-:W-:Y:S02]  /*1120*/  IADD3 R22, P4, R6.reuse, -0x180, RZ ;  /* 0xfffffe8006167810 */ /* 0x040fe40007f9e0ff */
[----:B------:R-:W-:-:S02]  /*1130*/  IADD3 R24, P5, R6, -0x100, RZ ;  /* 0xffffff0006187810 */ /* 0x000fc40007fbe0ff */
[----:B------:R-:W-:Y:S02]  /*1140*/  IADD3 R26, P6, R6, -0x80, RZ ;  /* 0xffffff80061a7810 */ /* 0x000fe40007fde0ff */
[C---:B------:R-:W-:Y:S02]  /*1150*/  IADD3.X R15, R7.reuse, -0x1, RZ, P0, !PT ;  /* 0xffffffff070f7810 */ /* 0x040fe400007fe4ff */
[C---:B------:R-:W-:Y:S02]  /*1160*/  IADD3.X R17, R7.reuse, -0x1, RZ, P1, !PT ;  /* 0xffffffff07117810 */ /* 0x040fe40000ffe4ff */
[C---:B------:R-:W-:Y:S02]  /*1170*/  IADD3.X R19, R7.reuse, -0x1, RZ, P2, !PT ;  /* 0xffffffff07137810 */ /* 0x040fe400017fe4ff */
[C---:B------:R-:W-:Y:S02]  /*1180*/  IADD3.X R21, R7.reuse, -0x1, RZ, P3, !PT ;  /* 0xffffffff07157810 */ /* 0x040fe40001ffe4ff */
[----:B------:R-:W-:-:S02]  /*1190*/  IADD3.X R23, R7, -0x1, RZ, P4, !PT ;  /* 0xffffffff07177810 */ /* 0x000fc400027fe4ff */
[C---:B------:R-:W-:Y:S02]  /*11a0*/  IADD3.X R25, R7.reuse, -0x1, RZ, P5, !PT ;  /* 0xffffffff07197810 */ /* 0x040fe40002ffe4ff */
[----:B------:R-:W-:Y:S01]  /*11b0*/  IADD3.X R27, R7, -0x1, RZ, P6, !PT ;  /* 0xffffffff071b7810 */ /* 0x000fe200037fe4ff */
[----:B------:R-:W-:-:S05]  /*11c0*/  HADD2.F32 R7, -RZ, R4.H0_H0 ;  /* 0x20000004ff077230 */ /* 0x000fca0000004100 */
[----:B------:R-:W-:Y:S02]  /*11d0*/  FADD.FTZ R42, R7, R92 ;  /* 0x0000005c072a7221 */ /* 0x000fe40000010000 */
.L_x_13182:
[----:B------:R-:W-:Y:S01]  /*11e0*/  IMAD R7, R93, c[0x0][0x180], RZ ;  /* 0x000060005d077a24 */ /* 0x000fe200078e02ff */
[----:B------:R-:W-:Y:S01]  /*11f0*/  SHF.R.S32.HI R98, RZ, 0x1f, R41 ;  /* 0x0000001fff627819 */ /* 0x000fe20000011429 */
[----:B------:R-:W-:Y:S01]  /*1200*/  IMAD.WIDE.U32 R4, R96, c[0x0][0x180], RZ ;  /* 0x0000600060047a25 */ /* 0x000fe200078e00ff */
[----:B------:R-:W-:-:S03]  /*1210*/  IADD3 R58, -R59, c[0x0][0x168], RZ ;  /* 0x00005a003b3a7a10 */ /* 0x000fc60007ffe1ff */
[----:B------:R-:W-:Y:S01]  /*1220*/  IMAD R7, R96, c[0x0][0x184], R7 ;  /* 0x0000610060077a24 */ /* 0x000fe200078e0207 */
[----:B------:R-:W-:Y:S01]  /*1230*/  SHF.L.U32 R33, R58, 0x1, RZ ;  /* 0x000000013a217819 */ /* 0x000fe200000006ff */
[C---:B------:R-:W-:Y:S02]  /*1240*/  IMAD R6, R98.reuse, c[0x0][0x188], RZ ;  /* 0x0000620062067a24 */ /* 0x040fe400078e02ff */
[----:B------:R-:W-:Y:S01]  /*1250*/  IMAD R28, R98, c[0x0][0x1c0], RZ ;  /* 0x00007000621c7a24 */ /* 0x000fe200078e02ff */
[----:B------:R-:W-:Y:S01]  /*1260*/  IADD3 R5, R5, R7, RZ ;  /* 0x0000000705057210 */ /* 0x000fe20007ffe0ff */
[C---:B------:R-:W-:Y:S01]  /*1270*/  IMAD R29, R41.reuse, c[0x0][0x18c], R6 ;  /* 0x00006300291d7a24 */ /* 0x040fe200078e0206 */
[-C--:B------:R-:W-:Y:S01]  /*1280*/  ISETP.GE.AND P0, PT, R12, R33.reuse, PT ;  /* 0x000000210c00720c */ /* 0x080fe20003f06270 */
[----:B------:R-:W-:Y:S01]  /*1290*/  IMAD.WIDE.U32 R30, R41, c[0x0][0x1c0], R12 ;  /* 0x00007000291e7a25 */ /* 0x000fe200078e000c */
[----:B------:R-:W-:-:S03]  /*12a0*/  ISETP.GE.AND P1, PT, R66, R33, PT ;  /* 0x000000214200720c */ /* 0x000fc60003f26270 */
[----:B------:R-:W-:Y:S01]  /*12b0*/  IMAD.WIDE.U32 R6, R41, c[0x0][0x188], R4 ;  /* 0x0000620029067a25 */ /* 0x000fe200078e0004 */
[----:B------:R-:W-:-:S03]  /*12c0*/  LEA R4, P3, R30, R79, 0x1 ;  /* 0x0000004f1e047211 */ /* 0x000fc600078608ff */
[----:B------:R-:W-:Y:S01]  /*12d0*/  IMAD R5, R41, c[0x0][0x1c4], R28 ;  /* 0x0000710029057a24 */ /* 0x000fe200078e021c */
[----:B------:R-:W-:Y:S02]  /*12e0*/  IADD3 R7, R7, R29, RZ ;  /* 0x0000001d07077210 */ /* 0x000fe40007ffe0ff */
[C---:B------:R-:W-:Y:S02]  /*12f0*/  LEA R28, P2, R6.reuse, c[0x0][0x220], 0x3 ;  /* 0x00008800061c7a11 */ /* 0x040fe400078418ff */
[----:B------:R-:W-:Y:S02]  /*1300*/  IADD3 R5, R31, R5, RZ ;  /* 0x000000051f057210 */ /* 0x000fe40007ffe0ff */
[----:B------:R-:W-:Y:S02]  /*1310*/  LEA.HI.X R29, R6, c[0x0][0x224], R7, 0x3, P2 ;  /* 0x00008900061d7a11 */ /* 0x000fe400010f1c07 */
[----:B------:R-:W-:Y:S02]  /*1320*/  ISETP.GE.AND P2, PT, R65, R33, PT ;  /* 0x000000214100720c */ /* 0x000fe40003f46270 */
[----:B------:R-:W-:-:S02]  /*1330*/  LEA.HI.X R5, R30, R78, R5, 0x1, P3 ;  /* 0x0000004e1e057211 */ /* 0x000fc400018f0c05 */
[----:B--2---:R-:W2:Y:S01]  /*1340*/  LDG.E.64 R28, [R28.64] ;  /* 0x000000061c1c7981 */ /* 0x004ea2000c1e1b00 */
[----:B------:R-:W-:Y:S02]  /*1350*/  PRMT R30, RZ, 0x7610, R30 ;  /* 0x00007610ff1e7816 */ /* 0x000fe4000000001e */
[----:B------:R-:W-:Y:S02]  /*1360*/  PRMT R31, RZ, 0x7610, R31 ;  /* 0x00007610ff1f7816 */ /* 0x000fe4000000001f */
[----:B------:R-:W-:Y:S02]  /*1370*/  PRMT R34, RZ, 0x7610, R34 ;  /* 0x00007610ff227816 */ /* 0x000fe40000000022 */
[----:B---3--:R0:W3:Y:S01]  /*1380*/  @!P0 LDG.E.U16 R30, [R4.64] ;  /* 0x00000006041e8981 */ /* 0x0080e2000c1e1500 */
[----:B------:R-:W-:-:S03]  /*1390*/  ISETP.GE.AND P0, PT, R64, R33, PT ;  /* 0x000000214000720c */ /* 0x000fc60003f06270 */
[----:B------:R0:W4:Y:S01]  /*13a0*/  @!P1 LDG.E.U16 R31, [R4.64+0x40] ;  /* 0x00004006041f9981 */ /* 0x000122000c1e1500 */
[----:B------:R-:W-:-:S03]  /*13b0*/  ISETP.GE.AND P1, PT, R63, R33, PT ;  /* 0x000000213f00720c */ /* 0x000fc60003f26270 */
[----:B------:R0:W4:Y:S01]  /*13c0*/  @!P2 LDG.E.U16 R34, [R4.64+0x80] ;  /* 0x000080060422a981 */ /* 0x000122000c1e1500 */
[-C--:B------:R-:W-:Y:S02]  /*13d0*/  ISETP.GE.AND P2, PT, R62, R33.reuse, PT ;  /* 0x000000213e00720c */ /* 0x080fe40003f46270 */
[-C--:B------:R-:W-:Y:S02]  /*13e0*/  ISETP.GE.AND P3, PT, R61, R33.reuse, PT ;  /* 0x000000213d00720c */ /* 0x080fe40003f66270 */
[----:B------:R-:W-:Y:S02]  /*13f0*/  PRMT R37, RZ, 0x7610, R37 ;  /* 0x00007610ff257816 */ /* 0x000fe40000000025 */
[----:B------:R-:W-:Y:S02]  /*1400*/  ISETP.GE.AND P4, PT, R60, R33, PT ;  /* 0x000000213c00720c */ /* 0x000fe40003f86270 */
        /* <DEDUP_REMOVED lines=14> */
[----:B------:R-:W-:Y:S01]  /*14f0*/  IMAD R33, R41, c[0x0][0x1a4], R108 ;  /* 0x0000690029217a24 */ /* 0x000fe200078e026c */
[----:B0-----:R-:W-:-:S03]  /*1500*/  IADD3 R4, R75, 0x40, RZ ;  /* 0x000000404b047810 */ /* 0x001fc60007ffe0ff */
[----:B------:R-:W-:Y:S01]  /*1510*/  IMAD.WIDE.U32 R6, R41, c[0x0][0x1a0], R6 ;  /* 0x0000680029067a25 */ /* 0x000fe200078e0006 */
[-C--:B------:R-:W-:Y:S02]  /*1520*/  LEA.HI.SX32 R4, R4, R75.reuse, 0x1b ;  /* 0x0000004b04047211 */ /* 0x080fe400078fdaff */
[----:B------:R-:W-:Y:S02]  /*1530*/  LEA.HI.SX32 R32, R75, R75, 0x1b ;  /* 0x0000004b4b207211 */ /* 0x000fe400078fdaff */
[----:B------:R-:W-:Y:S02]  /*1540*/  IADD3 R33, R7, R33, RZ ;  /* 0x0000002107217210 */ /* 0x000fe40007ffe0ff */
[----:B------:R-:W-:Y:S02]  /*1550*/  SHF.L.U32 R57, R4, 0x1, RZ ;  /* 0x0000000104397819 */ /* 0x000fe400000006ff */
[----:B------:R-:W-:Y:S02]  /*1560*/  IADD3 R36, R75, 0x20, RZ ;  /* 0x000000204b247810 */ /* 0x000fe40007ffe0ff */
[----:B------:R-:W-:-:S02]  /*1570*/  SHF.L.U32 R5, R32, 0x1, RZ ;  /* 0x0000000120057819 */ /* 0x000fc400000006ff */
[----:B------:R-:W-:Y:S02]  /*1580*/  LEA R32, P0, R6, c[0x0][0x228], 0x3 ;  /* 0x00008a0006207a11 */ /* 0x000fe400078018ff */
[----:B------:R-:W-:Y:S02]  /*1590*/  LEA.HI.SX32 R36, R36, R75, 0x1b ;  /* 0x0000004b24247211 */ /* 0x000fe400078fdaff */
[----:B------:R-:W-:Y:S02]  /*15a0*/  LEA.HI.X R33, R6, c[0x0][0x22c], R33, 0x3, P0 ;  /* 0x00008b0006217a11 */ /* 0x000fe400000f1c21 */
[----:B------:R-:W-:Y:S02]  /*15b0*/  ISETP.NE.AND P0, PT, R106, RZ, PT ;  /* 0x000000ff6a00720c */ /* 0x000fe40003f05270 */
[----:B------:R-:W-:Y:S02]  /*15c0*/  SHF.L.U32 R108, R36, 0x1, RZ ;  /* 0x00000001246c7819 */ /* 0x000fe400000006ff */
[----:B------:R-:W-:Y:S01]  /*15d0*/  ISETP.NE.AND P1, PT, R87, RZ, PT ;  /* 0x000000ff5700720c */ /* 0x000fe20003f25270 */
[----:B------:R-:W5:Y:S01]  /*15e0*/  LDG.E.64 R32, [R32.64] ;  /* 0x0000000620207981 */ /* 0x000f62000c1e1b00 */
[----:B------:R-:W-:-:S02]  /*15f0*/  IADD3 R6, R75, 0x80, RZ ;  /* 0x000000804b067810 */ /* 0x000fc40007ffe0ff */
[----:B------:R-:W-:Y:S02]  /*1600*/  IADD3 R36, R75, 0xa0, RZ ;  /* 0x000000a04b247810 */ /* 0x000fe40007ffe0ff */
[----:B------:R-:W-:Y:S02]  /*1610*/  ISETP.LT.OR P2, PT, R104, 0x2, P0 ;  /* 0x000000026800780c */ /* 0x000fe40000741670 */
[-C--:B------:R-:W-:Y:S02]  /*1620*/  LEA.HI.SX32 R6, R6, R75.reuse, 0x1b ;  /* 0x0000004b06067211 */ /* 0x080fe400078fdaff */
[----:B------:R-:W-:Y:S02]  /*1630*/  LEA.HI.SX32 R36, R36, R75, 0x1b ;  /* 0x0000004b24247211 */ /* 0x000fe400078fdaff */
[----:B------:R-:W-:Y:S02]  /*1640*/  SHF.L.U32 R114, R6, 0x1, RZ ;  /* 0x0000000106727819 */ /* 0x000fe400000006ff */
[----:B------:R-:W-:-:S05]  /*1650*/  SHF.L.U32 R116, R36, 0x1, RZ ;  /* 0x0000000124747819 */ /* 0x000fca00000006ff */
[----:B------:R-:W-:Y:S01]  /*1660*/  @!P2 IADD3 R6, R104, -0x2, RZ ;  /* 0xfffffffe6806a810 */ /* 0x000fe20007ffe0ff */
[----:B------:R-:W-:Y:S01]  /*1670*/  BSSY B0, `(.L_x_13152) ;  /* 0x0000077000007945 */ /* 0x000fe20003800000 */
[----:B--2---:R-:W-:Y:S02]  /*1680*/  FMUL.FTZ R7, R28, 1.4426950216293334961 ;  /* 0x3fb8aa3b1c077820 */ /* 0x004fe40000410000 */
[C---:B------:R-:W-:Y:S02]  /*1690*/  FMUL.FTZ R4, R42.reuse, R29 ;  /* 0x0000001d2a047220 */ /* 0x040fe40000410000 */
[----:B------:R-:W-:Y:S02]  /*16a0*/  FMUL.FTZ R35, R42, R7 ;  /* 0x000000072a237220 */ /* 0x000fe40000410000 */
[----:B------:R-:W-:Y:S01]  /*16b0*/  FMUL.RZ R103, R4, 0.15915493667125701904 ;  /* 0x3e22f98304677820 */ /* 0x000fe2000040c000 */
[C---:B------:R-:W-:Y:S01]  /*16c0*/  IADD3 R4, R75.reuse, 0x60, RZ ;  /* 0x000000604b047810 */ /* 0x040fe20007ffe0ff */
[----:B---3--:R0:W-:Y:S02]  /*16d0*/  STS.U16 [R5], R30 ;  /* 0x0000001e05007388 */ /* 0x0081e40000000400 */
[----:B------:R-:W-:Y:S01]  /*16e0*/  MUFU.EX2 R35, R35 ;  /* 0x0000002300237308 */ /* 0x000fe20000000800 */
[----:B------:R-:W-:Y:S01]  /*16f0*/  LEA.HI.SX32 R4, R4, R75, 0x1b ;  /* 0x0000004b04047211 */ /* 0x000fe200078fdaff */
[----:B----4-:R1:W-:Y:S06]  /*1700*/  STS.U16 [R108+0x40], R31 ;  /* 0x0000401f6c007388 */ /* 0x0103ec0000000400 */
[----:B------:R-:W2:Y:S01]  /*1710*/  MUFU.COS R112, R103 ;  /* 0x0000006700707308 */ /* 0x000ea20000000000 */
[----:B0-----:R-:W-:Y:S01]  /*1720*/  IADD3 R30, R75, 0xc0, RZ ;  /* 0x000000c04b1e7810 */ /* 0x001fe20007ffe0ff */
[----:B------:R0:W-:Y:S01]  /*1730*/  STS.U16 [R57+0x80], R34 ;  /* 0x0000802239007388 */ /* 0x0001e20000000400 */
[----:B------:R-:W-:-:S05]  /*1740*/  SHF.L.U32 R4, R4, 0x1, RZ ;  /* 0x0000000104047819 */ /* 0x000fca00000006ff */
[----:B------:R-:W3:Y:S01]  /*1750*/  MUFU.SIN R110, R103 ;  /* 0x00000067006e7308 */ /* 0x000ee20000000400 */
[C---:B-1----:R-:W-:Y:S02]  /*1760*/  IADD3 R108, R75.reuse, 0xe0, RZ ;  /* 0x000000e04b6c7810 */ /* 0x042fe40007ffe0ff */
[-C--:B------:R-:W-:Y:S02]  /*1770*/  LEA.HI.SX32 R30, R30, R75.reuse, 0x1b ;  /* 0x0000004b1e1e7211 */ /* 0x080fe400078fdaff */
[----:B0-----:R-:W-:Y:S01]  /*1780*/  SHF.L.U32 R57, R75, 0x3, RZ ;  /* 0x000000034b397819 */ /* 0x001fe200000006ff */
[----:B------:R0:W-:Y:S01]  /*1790*/  STS.U16 [R4+0xc0], R37 ;  /* 0x0000c02504007388 */ /* 0x0001e20000000400 */
[----:B------:R-:W-:Y:S02]  /*17a0*/  LEA.HI.SX32 R108, R108, R75, 0x1b ;  /* 0x0000004b6c6c7211 */ /* 0x000fe400078fdaff */
[----:B------:R-:W-:Y:S01]  /*17b0*/  SHF.L.U32 R30, R30, 0x1, RZ ;  /* 0x000000011e1e7819 */ /* 0x000fe200000006ff */
[----:B------:R-:W-:Y:S01]  /*17c0*/  STS.U16 [R114+0x100], R95 ;  /* 0x0001005f72007388 */ /* 0x000fe20000000400 */
[----:B------:R-:W-:-:S02]  /*17d0*/  LEA R5, R46, R41, 0x8 ;  /* 0x000000292e057211 */ /* 0x000fc400078e40ff */
[----:B------:R-:W-:Y:S01]  /*17e0*/  @P1 IADD3 R5, R87, 0x200, RZ ;  /* 0x0000020057051810 */ /* 0x000fe20007ffe0ff */
[----:B------:R1:W-:Y:S01]  /*17f0*/  STS.U16 [R116+0x140], R97 ;  /* 0x0001406174007388 */ /* 0x0003e20000000400 */
[----:B0-----:R-:W-:Y:S02]  /*1800*/  LEA.HI.SX32 R4, R57, R57, 0x1b ;  /* 0x0000003939047211 */ /* 0x001fe400078fdaff */
[----:B------:R-:W-:Y:S01]  /*1810*/  SHF.L.U32 R101, R108, 0x1, RZ ;  /* 0x000000016c657819 */ /* 0x000fe200000006ff */
[----:B------:R0:W-:Y:S01]  /*1820*/  STS.U16 [R30+0x180], R99 ;  /* 0x000180631e007388 */ /* 0x0001e20000000400 */
[C---:B--2---:R-:W-:Y:S02]  /*1830*/  FMUL.FTZ R34, R35.reuse, R112 ;  /* 0x0000007023227220 */ /* 0x044fe40000410000 */
[----:B---3--:R-:W-:Y:S01]  /*1840*/  FMUL.FTZ R35, R35, R110 ;  /* 0x0000006e23237220 */ /* 0x008fe20000410000 */
[----:B-1----:R-:W-:Y:S01]  /*1850*/  SHF.L.U32 R97, R5, 0x3, RZ ;  /* 0x0000000305617819 */ /* 0x002fe200000006ff */
[----:B------:R-:W-:Y:S01]  /*1860*/  STS.U16 [R101+0x1c0], R100 ;  /* 0x0001c06465007388 */ /* 0x000fe20000000400 */
[----:B0-----:R-:W-:Y:S01]  /*1870*/  SHF.L.U32 R30, R4, 0x1, RZ ;  /* 0x00000001041e7819 */ /* 0x001fe200000006ff */
[----:B------:R-:W-:Y:S01]  /*1880*/  @!P2 IMAD R31, R6, c[0x0][0x16c], R41 ;  /* 0x00005b00061faa24 */ /* 0x000fe200078e0229 */
[----:B------:R-:W-:-:S06]  /*1890*/  NOP ;  /* 0x0000000000007918 */ /* 0x000fcc0000000000 */
[----:B------:R-:W0:Y:S04]  /*18a0*/  LDS.U16 R113, [R30] ;  /* 0x000000001e717984 */ /* 0x000e280000000400 */
[----:B------:R-:W1:Y:S04]  /*18b0*/  LDS.U16 R115, [R30+0x2] ;  /* 0x000002001e737984 */ /* 0x000e680000000400 */
[----:B------:R-:W2:Y:S04]  /*18c0*/  LDS.U16 R110, [R30+0x4] ;  /* 0x000004001e6e7984 */ /* 0x000ea80000000400 */
[----:B------:R-:W3:Y:S04]  /*18d0*/  LDS.U16 R6, [R30+0x6] ;  /* 0x000006001e067984 */ /* 0x000ee80000000400 */
[----:B------:R-:W4:Y:S04]  /*18e0*/  LDS.U16 R123, [R30+0x8] ;  /* 0x000008001e7b7984 */ /* 0x000f280000000400 */
[----:B------:R-:W0:Y:S04]  /*18f0*/  LDS.U16 R121, [R30+0xa] ;  /* 0x00000a001e797984 */ /* 0x000e280000000400 */
[----:B------:R-:W0:Y:S04]  /*1900*/  LDS.U16 R124, [R30+0xc] ;  /* 0x00000c001e7c7984 */ /* 0x000e280000000400 */
[----:B------:R-:W0:Y:S04]  /*1910*/  LDS.U16 R122, [R30+0xe] ;  /* 0x00000e001e7a7984 */ /* 0x000e280000000400 */
[----:B------:R1:W-:Y:S01]  /*1920*/  STS.64 [R97+0xa80], R34 ;  /* 0x000a802261007388 */ /* 0x0003e20000000a00 */
[----:B------:R-:W-:-:S04]  /*1930*/  @!P2 IMAD.WIDE R4, R31, 0x10, R10 ;  /* 0x000000101f04a825 */ /* 0x000fc800078e020a */
[----:B------:R-:W-:-:S04]  /*1940*/  FMUL.FTZ R31, R40, R29 ;  /* 0x0000001d281f7220 */ /* 0x000fc80000410000 */
[----:B------:R-:W-:Y:S02]  /*1950*/  FMUL.RZ R99, R31, 0.15915493667125701904 ;  /* 0x3e22f9831f637820 */ /* 0x000fe4000040c000 */
[-C--:B------:R-:W-:Y:S02]  /*1960*/  FMUL.FTZ R31, R40, R7.reuse ;  /* 0x00000007281f7220 */ /* 0x080fe40000410000 */
[-C--:B------:R-:W-:Y:S02]  /*1970*/  FMUL.FTZ R95, R38, R7.reuse ;  /* 0x00000007265f7220 */ /* 0x080fe40000410000 */
[----:B-1----:R-:W-:Y:S01]  /*1980*/  FMUL.FTZ R97, R0, R7 ;  /* 0x0000000700617220 */ /* 0x002fe20000410000 */
[----:B------:R-:W-:Y:S01]  /*1990*/  CS2R R36, SRZ ;  /* 0x0000000000247805 */ /* 0x000fe2000001ff00 */
[----:B------:R-:W-:Y:S01]  /*19a0*/  BAR.SYNC.DEFER_BLOCKING 0x0 ;  /* 0x0000000000007b1d */ /* 0x000fe20000010000 */
[----:B------:R-:W-:-:S05]  /*19b0*/  FMUL.FTZ R7, R38, R29 ;  /* 0x0000001d26077220 */ /* 0x000fca0000410000 */
[----:B------:R-:W-:Y:S01]  /*19c0*/  MUFU.SIN R100, R99 ;  /* 0x0000006300647308 */ /* 0x000fe20000000400 */
[----:B------:R-:W-:-:S07]  /*19d0*/  FMUL.RZ R7, R7, 0.15915493667125701904 ;  /* 0x3e22f98307077820 */ /* 0x000fce000040c000 */
[----:B------:R-:W1:Y:S01]  /*19e0*/  MUFU.EX2 R31, R31 ;  /* 0x0000001f001f7308 */ /* 0x000e620000000800 */
[----:B------:R-:W-:-:S07]  /*19f0*/  HADD2.F32 R101, -RZ, R76.H0_H0 ;  /* 0x2000004cff657230 */ /* 0x000fce0000004100 */
[----:B------:R-:W0:Y:S01]  /*1a00*/  MUFU.COS R108, R99 ;  /* 0x00000063006c7308 */ /* 0x000e220000000000 */
[----:B------:R1:W5:Y:S07]  /*1a10*/  @!P2 LDG.E.64 R36, [R4.64+0x8] ;  /* 0x000008060424a981 */ /* 0x00036e000c1e1b00 */
[----:B------:R-:W-:Y:S01]  /*1a20*/  MUFU.EX2 R95, R95 ;  /* 0x0000005f005f7308 */ /* 0x000fe20000000800 */
[----:B-1----:R-:W-:-:S07]  /*1a30*/  FMUL.FTZ R5, R0, R29 ;  /* 0x0000001d00057220 */ /* 0x002fce0000410000 */
[----:B------:R-:W1:Y:S01]  /*1a40*/  MUFU.SIN R4, R7 ;  /* 0x0000000700047308 */ /* 0x000e620000000400 */
[----:B------:R-:W-:Y:S02]  /*1a50*/  FMUL.RZ R5, R5, 0.15915493667125701904 ;  /* 0x3e22f98305057820 */ /* 0x000fe4000040c000 */
[----:B------:R-:W-:Y:S02]  /*1a60*/  FMUL.FTZ R126, R42, R101 ;  /* 0x000000652a7e7220 */ /* 0x000fe40000410000 */
[----:B------:R-:W-:-:S03]  /*1a70*/  FMUL.FTZ R103, R31, R100 ;  /* 0x000000641f677220 */ /* 0x000fc60000410000 */
[----:B------:R-:W2:Y:S01]  /*1a80*/  MUFU.COS R30, R7 ;  /* 0x00000007001e7308 */ /* 0x000ea20000000000 */
[----:B0-----:R-:W-:Y:S02]  /*1a90*/  FMUL.FTZ R105, R31, R108 ;  /* 0x0000006c1f697220 */ /* 0x001fe40000410000 */
[----:B------:R-:W-:-:S05]  /*1aa0*/  FMUL.FTZ R116, R103, R126 ;  /* 0x0000007e67747220 */ /* 0x000fca0000410000 */
[----:B------:R-:W-:Y:S01]  /*1ab0*/  MUFU.EX2 R97, R97 ;  /* 0x0000006100617308 */ /* 0x000fe20000000800 */
[----:B-1----:R-:W-:-:S07]  /*1ac0*/  FMUL.FTZ R108, R95, R4 ;  /* 0x000000045f6c7220 */ /* 0x002fce0000410000 */
[----:B------:R-:W0:Y:S01]  /*1ad0*/  MUFU.COS R114, R5 ;  /* 0x0000000500727308 */ /* 0x000e220000000000 */
[----:B------:R-:W-:-:S07]  /*1ae0*/  FMUL.FTZ R4, RZ, R103 ;  /* 0x00000067ff047220 */ /* 0x000fce0000410000 */
[----:B------:R1:W3:Y:S01]  /*1af0*/  MUFU.SIN R112, R5 ;  /* 0x0000000500707308 */ /* 0x0002e20000000400 */
[----:B------:R-:W-:Y:S01]  /*1b00*/  FFMA.FTZ R116, RZ, R105, R116 ;  /* 0x00000069ff747223 */ /* 0x000fe20000010074 */
[----:B------:R-:W-:Y:S01]  /*1b10*/  HADD2.F32 R99, -RZ, R76.H1_H1 ;  /* 0x3000004cff637230 */ /* 0x000fe20000004100 */
[----:B------:R-:W-:Y:S02]  /*1b20*/  FFMA.FTZ R4, R105, R126, -R4 ;  /* 0x0000007e69047223 */ /* 0x000fe40000010804 */
[----:B------:R-:W-:Y:S02]  /*1b30*/  FADD.FTZ R31, RZ, R116 ;  /* 0x00000074ff1f7221 */ /* 0x000fe40000010000 */
[----:B--2---:R-:W-:Y:S02]  /*1b40*/  FMUL.FTZ R100, R95, R30 ;  /* 0x0000001e5f647220 */ /* 0x004fe40000410000 */
[----:B-1----:R-:W-:Y:S02]  /*1b50*/  FFMA.FTZ R5, R40, R99, R4 ;  /* 0x0000006328057223 */ /* 0x002fe40000010004 */
[----:B------:R-:W-:-:S02]  /*1b60*/  FMUL.FTZ R7, R108, R31 ;  /* 0x0000001f6c077220 */ /* 0x000fc40000410000 */
[-C--:B------:R-:W-:Y:S02]  /*1b70*/  FMUL.FTZ R30, R34, R103.reuse ;  /* 0x00000067221e7220 */ /* 0x080fe40000410000 */
[C---:B0-----:R-:W-:Y:S02]  /*1b80*/  FMUL.FTZ R107, R97.reuse, R114 ;  /* 0x00000072616b7220 */ /* 0x041fe40000410000 */
[----:B---3--:R-:W-:Y:S01]  /*1b90*/  FMUL.FTZ R109, R97, R112 ;  /* 0x00000070616d7220 */ /* 0x008fe20000410000 */
[----:B------:R-:W-:Y:S01]  /*1ba0*/  HADD2.F32 R97, -RZ, R77.H0_H0 ;  /* 0x2000004dff617230 */ /* 0x000fe20000004100 */
[----:B------:R-:W-:Y:S02]  /*1bb0*/  FMUL.FTZ R4, R35, R103 ;  /* 0x0000006723047220 */ /* 0x000fe40000410000 */
[-C--:B------:R-:W-:Y:S02]  /*1bc0*/  FMUL.FTZ R111, R108, R5.reuse ;  /* 0x000000056c6f7220 */ /* 0x080fe40000410000 */
[----:B------:R-:W-:-:S02]  /*1bd0*/  FFMA.FTZ R95, R100, R5, -R7 ;  /* 0x00000005645f7223 */ /* 0x000fc40000010807 */
[-C--:B------:R-:W-:Y:S01]  /*1be0*/  FFMA.FTZ R7, R35, R105.reuse, R30 ;  /* 0x0000006923077223 */ /* 0x080fe2000001001e */
[----:B------:R-:W-:Y:S01]  /*1bf0*/  ISETP.NE.AND P2, PT, R87, 0x1f, PT ;  /* 0x0000001f5700780c */ /* 0x000fe20003f45270 */
[----:B------:R-:W-:Y:S02]  /*1c00*/  FFMA.FTZ R5, R34, R105, -R4 ;  /* 0x0000006922057223 */ /* 0x000fe40000010804 */
[----:B------:R-:W-:Y:S02]  /*1c10*/  FFMA.FTZ R111, R100, R31, R111 ;  /* 0x0000001f646f7223 */ /* 0x000fe4000001006f */
[----:B------:R-:W-:Y:S02]  /*1c20*/  FFMA.FTZ R112, R38, R97, R95 ;  /* 0x0000006126707223 */ /* 0x000fe4000001005f */
[C---:B------:R-:W-:Y:S02]  /*1c30*/  FMUL.FTZ R4, R108.reuse, R7 ;  /* 0x000000076c047220 */ /* 0x040fe40000410000 */
[----:B------:R-:W-:-:S02]  /*1c40*/  FMUL.FTZ R30, R108, R5 ;  /* 0x000000056c1e7220 */ /* 0x000fc40000410000 */
[----:B------:R-:W-:Y:S02]  /*1c50*/  FADD.FTZ R114, RZ, R111 ;  /* 0x0000006fff727221 */ /* 0x000fe40000010000 */
[----:B------:R-:W-:Y:S02]  /*1c60*/  FMUL.FTZ R31, R109, R112 ;  /* 0x000000706d1f7220 */ /* 0x000fe40000410000 */
[C---:B------:R-:W-:Y:S02]  /*1c70*/  FFMA.FTZ R4, R100.reuse, R5, -R4 ;  /* 0x0000000564047223 */ /* 0x040fe40000010804 */
[----:B------:R-:W-:Y:S02]  /*1c80*/  FFMA.FTZ R30, R100, R7, R30 ;  /* 0x00000007641e7223 */ /* 0x000fe4000001001e */
[----:B------:R-:W-:Y:S02]  /*1c90*/  FFMA.FTZ R31, R107, R114, R31 ;  /* 0x000000726b1f7223 */ /* 0x000fe4000001001f */
[----:B------:R-:W-:-:S02]  /*1ca0*/  FMUL.FTZ R5, R109, R4 ;  /* 0x000000046d057220 */ /* 0x000fc40000410000 */
[-C--:B------:R-:W-:Y:S02]  /*1cb0*/  FMUL.FTZ R118, R109, R30.reuse ;  /* 0x0000001e6d767220 */ /* 0x080fe40000410000 */
[----:B------:R-:W-:Y:S02]  /*1cc0*/  FFMA.FTZ R5, R107, R30, R5 ;  /* 0x0000001e6b057223 */ /* 0x000fe40000010005 */
[----:B------:R-:W-:Y:S02]  /*1cd0*/  FADD.FTZ R117, RZ, R31 ;  /* 0x0000001fff757221 */ /* 0x000fe40000010000 */
[----:B------:R0:W1:Y:S01]  /*1ce0*/  @P2 LDS.64 R30, [R87.X8+0x1a88] ;  /* 0x001a8800571e2984 */ /* 0x0000620000008a00 */
[----:B------:R-:W-:Y:S01]  /*1cf0*/  FMUL.FTZ R114, R109, R114 ;  /* 0x000000726d727220 */ /* 0x000fe20000410000 */
[----:B------:R-:W-:-:S03]  /*1d00*/  HADD2.F32 R95, -RZ, R77.H1_H1 ;  /* 0x3000004dff5f7230 */ /* 0x000fc60000004100 */
[C---:B------:R-:W-:Y:S02]  /*1d10*/  FFMA.FTZ R114, R107.reuse, R112, -R114 ;  /* 0x000000706b727223 */ /* 0x040fe40000010872 */
[----:B------:R-:W-:Y:S02]  /*1d20*/  FFMA.FTZ R118, R107, R4, -R118 ;  /* 0x000000046b767223 */ /* 0x000fe40000010876 */
        /* <DEDUP_REMOVED lines=11> */
.L_x_13153:
[----:B0---4-:R-:W-:Y:S05]  /*1de0*/  BSYNC B0 ;  /* 0x0000000000007941 */ /* 0x011fea0003800000 */
.L_x_13152:
[----:B------:R-:W0:Y:S01]  /*1df0*/  SHFL.UP PT, R111, R125, 0x1, RZ ;  /* 0x042000007d6f7989 */ /* 0x000e2200000e00ff */
[----:B------:R-:W-:Y:S01]  /*1e00*/  ISETP.GE.AND P3, PT, R75, 0x1, PT ;  /* 0x000000014b00780c */ /* 0x000fe20003f66270 */
[----:B------:R-:W-:Y:S01]  /*1e10*/  HADD2.F32 R122, -RZ, R122.H0_H0 ;  /* 0x2000007aff7a7230 */ /* 0x000fe20000004100 */
[----:B-1----:R-:W-:Y:S01]  /*1e20*/  FMUL.FTZ R138, R109, -R30 ;  /* 0x8000001e6d8a7220 */ /* 0x002fe20000410000 */
[----:B------:R-:W1:Y:S01]  /*1e30*/  SHFL.UP PT, R4, R118, 0x1, RZ ;  /* 0x0420000076047989 */ /* 0x000e6200000e00ff */
[----:B------:R-:W-:Y:S01]  /*1e40*/  HADD2.F32 R124, -RZ, R124.H0_H0 ;  /* 0x2000007cff7c7230 */ /* 0x000fe20000004100 */
[----:B------:R-:W-:Y:S01]  /*1e50*/  ISETP.GE.OR P0, PT, R104, c[0x0][0x174], P0 ;  /* 0x00005d0068007a0c */ /* 0x000fe20000706670 */
[----:B------:R-:W-:Y:S01]  /*1e60*/  HADD2.F32 R121, -RZ, R121.H0_H0 ;  /* 0x20000079ff797230 */ /* 0x000fe20000004100 */
[----:B------:R-:W2:Y:S01]  /*1e70*/  SHFL.UP PT, R112, R117, 0x1, RZ ;  /* 0x0420000075707989 */ /* 0x000ea200000e00ff */
[----:B------:R-:W-:Y:S01]  /*1e80*/  HADD2.F32 R123, -RZ, R123.H0_H0 ;  /* 0x2000007bff7b7230 */ /* 0x000fe20000004100 */
[----:B------:R-:W-:Y:S01]  /*1e90*/  FFMA.FTZ R137, R107, -R31, R138 ;  /* 0x8000001f6b897223 */ /* 0x000fe2000001008a */
[----:B------:R-:W-:Y:S01]  /*1ea0*/  BSSY B0, `(.L_x_13154) ;  /* 0x00000ae000007945 */ /* 0x000fe20003800000 */
[----:B------:R-:W3:Y:S04]  /*1eb0*/  SHFL.UP PT, R7, R5, 0x1, RZ ;  /* 0x0420000005077989 */ /* 0x000ee800000e00ff */
[----:B-----5:R-:W-:Y:S04]  /*1ec0*/  SHFL.IDX PT, R37, R37, RZ, 0x1f ;  /* 0x00001fff25257589 */ /* 0x020fe800000e0000 */
[----:B------:R-:W-:Y:S01]  /*1ed0*/  SHFL.IDX PT, R36, R36, RZ, 0x1f ;  /* 0x00001fff24247589 */ /* 0x000fe200000e0000 */
[----:B0-----:R-:W-:-:S02]  /*1ee0*/  FMUL.FTZ R119, R5, R111 ;  /* 0x0000006f05777220 */ /* 0x001fc40000410000 */
[C---:B-1----:R-:W-:Y:S02]  /*1ef0*/  FMUL.FTZ R114, R5.reuse, R4 ;  /* 0x0000000405727220 */ /* 0x042fe40000410000 */
[CC--:B--2---:R-:W-:Y:S02]  /*1f00*/  FMUL.FTZ R116, R5.reuse, R112.reuse ;  /* 0x0000007005747220 */ /* 0x0c4fe40000410000 */
        /* <DEDUP_REMOVED lines=33> */
[CC--:B---3--:R-:W-:Y:S02]  /*2120*/  FMUL.FTZ R119, R7.reuse, R5.reuse ;  /* 0x0000000507777220 */ /* 0x0c8fe40000410000 */
[C---:B------:R-:W-:Y:S02]  /*2130*/  FFMA.FTZ R114, R118.reuse, R5, R114 ;  /* 0x0000000576727223 */ /* 0x040fe40000010072 */
[C---:B------:R-:W-:Y:S02]  /*2140*/  FFMA.FTZ R112, R118.reuse, R112, R127 ;  /* 0x0000007076707223 */ /* 0x040fe4000001007f */
[----:B------:R-:W-:Y:S01]  /*2150*/  @P3 FFMA.FTZ R118, R118, R4, -R119 ;  /* 0x0000000476763223 */ /* 0x000fe20000010877 */
[----:B------:R-:W-:Y:S01]  /*2160*/  FSEL R114, R7, R114, !P3 ;  /* 0x0000007207727208 */ /* 0x000fe20005800000 */
[----:B------:R-:W-:-:S02]  /*2170*/  @P3 FADD.FTZ R125, R125, R116 ;  /* 0x000000747d7d3221 */ /* 0x000fc40000010000 */
        /* <DEDUP_REMOVED lines=14> */
[----:B------:R-:W-:-:S02]  /*2260*/  @P3 FFMA.FTZ R118, R118, R5, -R7 ;  /* 0x0000000576763223 */ /* 0x000fc40000010807 */
[----:B------:R-:W-:Y:S02]  /*2270*/  FMUL.FTZ R7, R32, R122 ;  /* 0x0000007a20077220 */ /* 0x000fe40000410000 */
[----:B------:R-:W-:Y:S01]  /*2280*/  @P3 FADD.FTZ R117, R117, R116 ;  /* 0x0000007475753221 */ /* 0x000fe20000010000 */
[----:B------:R-:W0:Y:S01]  /*2290*/  SHFL.UP PT, R111, R118, 0x10, RZ ;  /* 0x06000000766f7989 */ /* 0x000e2200000e00ff */
[----:B------:R-:W-:Y:S02]  /*22a0*/  FFMA.FTZ R7, R33, R124, R7 ;  /* 0x0000007c21077223 */ /* 0x000fe40000010007 */
[----:B------:R-:W-:Y:S01]  /*22b0*/  FADD.FTZ R114, R51, R51 ;  /* 0x0000003333727221 */ /* 0x000fe20000010000 */
[----:B------:R-:W1:Y:S01]  /*22c0*/  SHFL.UP PT, R130, R117, 0x10, RZ ;  /* 0x0600000075827989 */ /* 0x000e6200000e00ff */
[----:B------:R-:W-:Y:S01]  /*22d0*/  @P3 FADD.FTZ R125, R125, R112 ;  /* 0x000000707d7d3221 */ /* 0x000fe20000010000 */
[----:B------:R-:W-:Y:S01]  /*22e0*/  ISETP.GE.AND P3, PT, R75, 0x10, PT ;  /* 0x000000104b00780c */ /* 0x000fe20003f66270 */
[----:B------:R-:W-:-:S02]  /*22f0*/  FMUL.FTZ R5, R33, R122 ;  /* 0x0000007a21057220 */ /* 0x000fc40000410000 */
[----:B------:R-:W-:Y:S01]  /*2300*/  FMUL.FTZ R120, R114, R7 ;  /* 0x0000000772787220 */ /* 0x000fe20000410000 */
[----:B------:R-:W-:Y:S01]  /*2310*/  SHFL.UP PT, R129, R125, 0x10, RZ ;  /* 0x060000007d817989 */ /* 0x000fe200000e00ff */
[CC--:B------:R-:W-:Y:S02]  /*2320*/  FMUL.FTZ R112, R32.reuse, R121.reuse ;  /* 0x0000007920707220 */ /* 0x0c0fe40000410000 */
[----:B------:R-:W-:Y:S01]  /*2330*/  FFMA.FTZ R5, R32, R124, -R5 ;  /* 0x0000007c20057223 */ /* 0x000fe20000010805 */
[----:B------:R-:W2:Y:S01]  /*2340*/  SHFL.UP PT, R7, R127, 0x10, RZ ;  /* 0x060000007f077989 */ /* 0x000ea200000e00ff */
[----:B------:R-:W-:Y:S02]  /*2350*/  FADD.FTZ R119, R53, R53 ;  /* 0x0000003535777221 */ /* 0x000fe40000010000 */
[C---:B------:R-:W-:Y:S02]  /*2360*/  FMUL.FTZ R4, R33.reuse, R121 ;  /* 0x0000007921047220 */ /* 0x040fe40000410000 */
[----:B------:R-:W-:-:S02]  /*2370*/  FFMA.FTZ R112, R33, R123, R112 ;  /* 0x0000007b21707223 */ /* 0x000fc40000010070 */
[----:B------:R-:W-:Y:S02]  /*2380*/  FMUL.FTZ R128, R114, R5 ;  /* 0x0000000572807220 */ /* 0x000fe40000410000 */
[----:B------:R-:W-:Y:S02]  /*2390*/  FMUL.FTZ R131, R107, R120 ;  /* 0x000000786b837220 */ /* 0x000fe40000410000 */
[----:B------:R-:W-:Y:S02]  /*23a0*/  FFMA.FTZ R4, R32, R123, -R4 ;  /* 0x0000007b20047223 */ /* 0x000fe40000010804 */
[----:B------:R-:W-:Y:S02]  /*23b0*/  FMUL.FTZ R116, R119, R112 ;  /* 0x0000007077747220 */ /* 0x000fe40000410000 */
[C---:B------:R-:W-:Y:S02]  /*23c0*/  FMUL.FTZ R5, R109.reuse, R120 ;  /* 0x000000786d057220 */ /* 0x040fe40000410000 */
[----:B------:R-:W-:-:S02]  /*23d0*/  FFMA.FTZ R131, -R109, R128, -R131 ;  /* 0x000000806d837223 */ /* 0x000fc40000010983 */
[----:B------:R-:W-:Y:S02]  /*23e0*/  FMUL.FTZ R112, R119, R4 ;  /* 0x0000000477707220 */ /* 0x000fe40000410000 */
[----:B------:R-:W-:Y:S02]  /*23f0*/  FFMA.FTZ R5, R107, R128, -R5 ;  /* 0x000000806b057223 */ /* 0x000fe40000010805 */
[----:B------:R-:W-:Y:S02]  /*2400*/  FADD.FTZ R133, -R116, R131 ;  /* 0x0000008374857221 */ /* 0x000fe40000010100 */
[----:B------:R-:W-:Y:S02]  /*2410*/  FADD.FTZ R5, R112, R5 ;  /* 0x0000000570057221 */ /* 0x000fe40000010000 */
[----:B------:R-:W-:Y:S02]  /*2420*/  FMUL.FTZ R134, R108, -R133 ;  /* 0x800000856c867220 */ /* 0x000fe40000410000 */
[----:B0-----:R-:W-:-:S02]  /*2430*/  FMUL.FTZ R4, R127, R111 ;  /* 0x0000006f7f047220 */ /* 0x001fc40000410000 */
[-C--:B------:R-:W-:Y:S02]  /*2440*/  FFMA.FTZ R134, R100, R5.reuse, -R134 ;  /* 0x0000000564867223 */ /* 0x080fe40000010886 */
[----:B------:R-:W-:Y:S02]  /*2450*/  FMUL.FTZ R135, R108, -R5 ;  /* 0x800000056c877220 */ /* 0x000fe40000410000 */
[C---:B-1----:R-:W-:Y:S02]  /*2460*/  FMUL.FTZ R5, R127.reuse, R130 ;  /* 0x000000827f057220 */ /* 0x042fe40000410000 */
[C---:B--2---:R-:W-:Y:S02]  /*2470*/  FFMA.FTZ R132, R118.reuse, R7, R4 ;  /* 0x0000000776847223 */ /* 0x044fe40000010004 */
[CC--:B------:R-:W-:Y:S02]  /*2480*/  FMUL.FTZ R131, R127.reuse, R129.reuse ;  /* 0x000000817f837220 */ /* 0x0c0fe40000410000 */
[C---:B------:R-:W-:Y:S01]  /*2490*/  FFMA.FTZ R4, R118.reuse, R129, -R5 ;  /* 0x0000008176047223 */ /* 0x040fe20000010805 */
[C---:B------:R-:W-:Y:S01]  /*24a0*/  FSEL R129, R127.reuse, R132, !P3 ;  /* 0x000000847f817208 */ /* 0x040fe20005800000 */
[----:B------:R-:W-:Y:S01]  /*24b0*/  FMUL.FTZ R7, R127, R7 ;  /* 0x000000077f077220 */ /* 0x000fe20000410000 */
[----:B------:R-:W-:Y:S01]  /*24c0*/  HADD2.F32 R132, -RZ, R6.H0_H0 ;  /* 0x20000006ff847230 */ /* 0x000fe20000004100 */
[C---:B------:R-:W-:Y:S01]  /*24d0*/  FFMA.FTZ R130, R118.reuse, R130, R131 ;  /* 0x0000008276827223 */ /* 0x040fe20000010083 */
[----:B------:R-:W-:Y:S01]  /*24e0*/  HFMA2.MMA R5, -RZ, RZ, 0, 0 ;  /* 0x00000000ff057435 */ /* 0x000fe200000001ff */
[----:B------:R-:W-:Y:S01]  /*24f0*/  @P3 FFMA.FTZ R118, R118, R111, -R7 ;  /* 0x0000006f76763223 */ /* 0x000fe20000010807 */
[----:B------:R-:W0:Y:S01]  /*2500*/  SHFL.UP PT, R129, R129, 0x1, RZ ;  /* 0x0420000081817989 */ /* 0x000e2200000e00ff */
[----:B------:R-:W-:Y:S01]  /*2510*/  FMUL.FTZ R131, R109, R31 ;  /* 0x0000001f6d837220 */ /* 0x000fe20000410000 */
[----:B------:R-:W-:Y:S01]  /*2520*/  CS2R R6, SRZ ;  /* 0x0000000000067805 */ /* 0x000fe2000001ff00 */
[----:B------:R-:W-:Y:S01]  /*2530*/  @P3 FADD.FTZ R125, R125, R4 ;  /* 0x000000047d7d3221 */ /* 0x000fe20000010000 */
[----:B------:R-:W-:Y:S01]  /*2540*/  MOV R4, 0x3f800000 ;  /* 0x3f80000000047802 */ /* 0x000fe20000000f00 */
[----:B------:R-:W1:Y:S01]  /*2550*/  SHFL.UP PT, R118, R118, 0x1, RZ ;  /* 0x0420000076767989 */ /* 0x000e6200000e00ff */
[----:B------:R-:W-:Y:S01]  /*2560*/  @P3 FADD.FTZ R117, R117, R130 ;  /* 0x0000008275753221 */ /* 0x000fe20000010000 */
[----:B------:R-:W-:Y:S01]  /*2570*/  HADD2.F32 R130, -RZ, R110.H0_H0 ;  /* 0x2000006eff827230 */ /* 0x000fe20000004100 */
[----:B------:R-:W-:-:S02]  /*2580*/  FFMA.FTZ R139, R100, R133, R135 ;  /* 0x00000085648b7223 */ /* 0x000fc40000010087 */
[C---:B------:R-:W-:Y:S01]  /*2590*/  FMUL.FTZ R110, R32.reuse, R132 ;  /* 0x00000084206e7220 */ /* 0x040fe20000410000 */
[----:B------:R-:W-:Y:S01]  /*25a0*/  SHFL.UP PT, R135, R117, 0x1, RZ ;  /* 0x0420000075877989 */ /* 0x000fe200000e00ff */
[----:B------:R-:W-:Y:S02]  /*25b0*/  FFMA.FTZ R133, R107, R30, -R131 ;  /* 0x0000001e6b857223 */ /* 0x000fe40000010883 */
[----:B------:R-:W-:Y:S01]  /*25c0*/  FMUL.FTZ R111, R33, R132 ;  /* 0x00000084216f7220 */ /* 0x000fe20000410000 */
[----:B------:R2:W3:Y:S01]  /*25d0*/  SHFL.UP PT, R131, R125, 0x1, RZ ;  /* 0x042000007d837989 */ /* 0x0004e200000e00ff */
[----:B------:R-:W-:Y:S02]  /*25e0*/  FADD.FTZ R127, R55, R55 ;  /* 0x00000037377f7221 */ /* 0x000fe40000010000 */
[-C--:B------:R-:W-:Y:S01]  /*25f0*/  FFMA.FTZ R110, R33, R130.reuse, R110 ;  /* 0x00000082216e7223 */ /* 0x080fe2000001006e */
[----:B------:R4:W4:Y:S01]  /*2600*/  @!P0 LDS.128 R4, [R41.X16+0x1b80] ;  /* 0x001b800029048984 */ /* 0x000922000000cc00 */
[----:B------:R-:W-:Y:S01]  /*2610*/  FFMA.FTZ R136, R32, R130, -R111 ;  /* 0x0000008220887223 */ /* 0x000fe2000001086f */
[----:B------:R-:W-:Y:S01]  /*2620*/  ISETP.NE.AND P0, PT, R106, 0x1f, PT ;  /* 0x0000001f6a00780c */ /* 0x000fe20003f05270 */
[----:B------:R-:W-:-:S02]  /*2630*/  FMUL.FTZ R138, R108, -R133 ;  /* 0x800000856c8a7220 */ /* 0x000fc40000410000 */
[C---:B------:R-:W-:Y:S02]  /*2640*/  FMUL.FTZ R110, R127.reuse, R110 ;  /* 0x0000006e7f6e7220 */ /* 0x040fe40000410000 */
[----:B------:R-:W-:Y:S02]  /*2650*/  FMUL.FTZ R111, R127, R136 ;  /* 0x000000887f6f7220 */ /* 0x000fe40000410000 */
[-C--:B------:R-:W-:Y:S02]  /*2660*/  FFMA.FTZ R138, R100, R137.reuse, R138 ;  /* 0x00000089648a7223 */ /* 0x080fe4000001008a */
[----:B------:R-:W-:Y:S02]  /*2670*/  FADD.FTZ R140, -R110, R139 ;  /* 0x0000008b6e8c7221 */ /* 0x000fe40000010100 */
[----:B------:R-:W-:Y:S02]  /*2680*/  FMUL.FTZ R137, R108, -R137 ;  /* 0x800000896c897220 */ /* 0x000fe40000410000 */
[----:B------:R-:W-:-:S02]  /*2690*/  FADD.FTZ R136, R111, R134 ;  /* 0x000000866f887221 */ /* 0x000fc40000010000 */
[C---:B------:R-:W-:Y:S02]  /*26a0*/  FMUL.FTZ R139, R103.reuse, -R140 ;  /* 0x8000008c678b7220 */ /* 0x040fe40000410000 */
[----:B------:R-:W-:Y:S01]  /*26b0*/  FFMA.FTZ R134, R100, R133, -R137 ;  /* 0x0000008564867223 */ /* 0x000fe20000010889 */
[----:B------:R-:W-:Y:S01]  /*26c0*/  HADD2.F32 R133, -RZ, R115.H0_H0 ;  /* 0x20000073ff857230 */ /* 0x000fe20000004100 */
[----:B--2---:R-:W-:Y:S02]  /*26d0*/  FMUL.FTZ R125, R103, -R138 ;  /* 0x8000008a677d7220 */ /* 0x004fe40000410000 */
[----:B0-----:R-:W-:Y:S02]  /*26e0*/  FMUL.FTZ R117, R129, R37 ;  /* 0x0000002581757220 */ /* 0x001fe40000410000 */
[-C--:B------:R-:W-:Y:S02]  /*26f0*/  FMUL.FTZ R141, R103, -R136.reuse ;  /* 0x80000088678d7220 */ /* 0x080fe40000410000 */
[----:B------:R-:W-:-:S02]  /*2700*/  FFMA.FTZ R142, R105, R136, -R139 ;  /* 0x00000088698e7223 */ /* 0x000fc4000001088b */
[-C--:B------:R-:W-:Y:S02]  /*2710*/  FFMA.FTZ R125, R105, R134.reuse, -R125 ;  /* 0x00000086697d7223 */ /* 0x080fe4000001087d */
[----:B------:R-:W-:Y:S02]  /*2720*/  FMUL.FTZ R137, R103, -R134 ;  /* 0x8000008667897220 */ /* 0x000fe40000410000 */
[-C--:B------:R-:W-:Y:S02]  /*2730*/  FMUL.FTZ R136, R129, R36.reuse ;  /* 0x0000002481887220 */ /* 0x080fe40000410000 */
[C---:B-1----:R-:W-:Y:S01]  /*2740*/  FFMA.FTZ R134, R118.reuse, R36, -R117 ;  /* 0x0000002476867223 */ /* 0x042fe20000010875 */
[----:B------:R-:W-:Y:S01]  /*2750*/  HADD2.F32 R117, -RZ, R113.H0_H0 ;  /* 0x20000071ff757230 */ /* 0x000fe20000004100 */
[----:B------:R-:W-:Y:S02]  /*2760*/  FFMA.FTZ R136, R118, R37, R136 ;  /* 0x0000002576887223 */ /* 0x000fe40000010088 */
[----:B---3--:R-:W-:-:S02]  /*2770*/  @P1 FADD.FTZ R36, R131, R134 ;  /* 0x0000008683241221 */ /* 0x008fc40000010000 */
[-C--:B------:R-:W-:Y:S02]  /*2780*/  FMUL.FTZ R113, R33, R133.reuse ;  /* 0x0000008521717220 */ /* 0x080fe40000410000 */
[----:B------:R-:W-:Y:S02]  /*2790*/  FMUL.FTZ R134, R32, R133 ;  /* 0x0000008520867220 */ /* 0x000fe40000410000 */
[----:B------:R-:W-:Y:S02]  /*27a0*/  @P1 FADD.FTZ R37, R135, R136 ;  /* 0x0000008887251221 */ /* 0x000fe40000010000 */
[----:B------:R-:W-:Y:S02]  /*27b0*/  FADD.FTZ R135, R56, R56 ;  /* 0x0000003838877221 */ /* 0x000fe40000010000 */
[-C--:B------:R-:W-:Y:S02]  /*27c0*/  FFMA.FTZ R118, R32, R117.reuse, -R113 ;  /* 0x0000007520767223 */ /* 0x080fe40000010871 */
[----:B------:R-:W-:-:S02]  /*27d0*/  FFMA.FTZ R134, R33, R117, R134 ;  /* 0x0000007521867223 */ /* 0x000fc40000010086 */
[----:B------:R-:W-:Y:S02]  /*27e0*/  FMUL.FTZ R131, R35, R37 ;  /* 0x0000002523837220 */ /* 0x000fe40000410000 */
[----:B------:R-:W-:Y:S02]  /*27f0*/  FFMA.FTZ R140, R105, R140, R141 ;  /* 0x0000008c698c7223 */ /* 0x000fe4000001008d */
[C---:B------:R-:W-:Y:S02]  /*2800*/  FMUL.FTZ R113, R135.reuse, R118 ;  /* 0x0000007687717220 */ /* 0x040fe40000410000 */
[----:B------:R-:W-:Y:S02]  /*2810*/  FMUL.FTZ R115, R135, R134 ;  /* 0x0000008687737220 */ /* 0x000fe40000410000 */
[-C--:B------:R-:W-:Y:S02]  /*2820*/  FMUL.FTZ R118, R35, R36.reuse ;  /* 0x0000002423767220 */ /* 0x080fe40000410000 */
[----:B------:R-:W-:-:S02]  /*2830*/  FFMA.FTZ R35, R34, R36, -R131 ;  /* 0x0000002422237223 */ /* 0x000fc40000010883 */
[----:B------:R-:W-:Y:S02]  /*2840*/  FFMA.FTZ R129, R105, R138, R137 ;  /* 0x0000008a69817223 */ /* 0x000fe40000010089 */
[----:B------:R-:W-:Y:S01]  /*2850*/  FADD.FTZ R134, R113, R142 ;  /* 0x0000008e71867221 */ /* 0x000fe20000010000 */
[----:B------:R0:W1:Y:S01]  /*2860*/  SHFL.DOWN PT, R138, R125, 0x1, 0x1f ;  /* 0x08201f007d8a7f89 */ /* 0x00006200000e0000 */
[----:B------:R-:W-:Y:S02]  /*2870*/  FADD.FTZ R131, -R115, R140 ;  /* 0x0000008c73837221 */ /* 0x000fe40000010100 */
[----:B------:R-:W-:Y:S01]  /*2880*/  FFMA.FTZ R34, R34, R37, R118 ;  /* 0x0000002522227223 */ /* 0x000fe20000010076 */
[----:B------:R0:W2:Y:S04]  /*2890*/  SHFL.DOWN PT, R140, R129, 0x1, 0x1f ;  /* 0x08201f00818c7f89 */ /* 0x0000a800000e0000 */
[----:B------:R0:W3:Y:S04]  /*28a0*/  SHFL.DOWN PT, R142, R134, 0x1, 0x1f ;  /* 0x08201f00868e7f89 */ /* 0x0000e800000e0000 */
[----:B------:R0:W0:Y:S01]  /*28b0*/  SHFL.DOWN PT, R144, R131, 0x1, 0x1f ;  /* 0x08201f0083907f89 */ /* 0x00002200000e0000 */
[----:B------:R-:W-:Y:S05]  /*28c0*/  @!P0 BRA `(.L_x_13155) ;  /* 0x000000b000008947 */ /* 0x000fea0003800000 */
        /* <DEDUP_REMOVED lines=11> */
.L_x_13155:
[----:B----4-:R-:W-:Y:S05]  /*2980*/  BSYNC B0 ;  /* 0x0000000000007941 */ /* 0x010fea0003800000 */
.L_x_13154:
[----:B------:R-:W-:Y:S01]  /*2990*/  ISETP.GT.U32.AND P0, PT, R106, 0x1d, PT ;  /* 0x0000001d6a00780c */ /* 0x000fe20003f04070 */
[----:B------:R-:W-:Y:S01]  /*29a0*/  FADD.FTZ R34, RZ, R34 ;  /* 0x00000022ff227221 */ /* 0x000fe20000010000 */
[----:B-1----:R1:W4:Y:S01]  /*29b0*/  SHFL.DOWN PT, R138, R125, 0x2, 0x1f ;  /* 0x08401f007d8a7f89 */ /* 0x00232200000e0000 */
[----:B------:R-:W-:Y:S01]  /*29c0*/  FADD.FTZ R126, R126, R35 ;  /* 0x000000237e7e7221 */ /* 0x000fe20000010000 */
[----:B------:R-:W-:Y:S01]  /*29d0*/  BSSY B0, `(.L_x_13156) ;  /* 0x0000012000007945 */ /* 0x000fe20003800000 */
[C---:B------:R-:W-:Y:S01]  /*29e0*/  FMUL.FTZ R37, R133.reuse, R34 ;  /* 0x0000002285257220 */ /* 0x040fe20000410000 */
[----:B--2---:R1:W2:Y:S01]  /*29f0*/  SHFL.DOWN PT, R140, R129, 0x2, 0x1f ;  /* 0x08401f00818c7f89 */ /* 0x0042a200000e0000 */
[----:B------:R-:W-:-:S03]  /*2a00*/  FMUL.FTZ R133, R133, R126 ;  /* 0x0000007e85857220 */ /* 0x000fc60000410000 */
[----:B---3--:R1:W3:Y:S04]  /*2a10*/  SHFL.DOWN PT, R142, R134, 0x2, 0x1f ;  /* 0x08401f00868e7f89 */ /* 0x0082e800000e0000 */
[----:B0-----:R1:W0:Y:S01]  /*2a20*/  SHFL.DOWN PT, R144, R131, 0x2, 0x1f ;  /* 0x08401f0083907f89 */ /* 0x00122200000e0000 */
[----:B------:R-:W-:Y:S05]  /*2a30*/  @P0 BRA `(.L_x_13157) ;  /* 0x000000b000000947 */ /* 0x000fea0003800000 */
[C---:B0-----:R-:W-:Y:S02]  /*2a40*/  FMUL.FTZ R118, R129.reuse, R144 ;  /* 0x0000009081767220 */ /* 0x041fe40000410000 */
[C---:B--2---:R-:W-:Y:S02]  /*2a50*/  FMUL.FTZ R36, R129.reuse, R140 ;  /* 0x0000008c81247220 */ /* 0x044fe40000410000 */
[-C--:B---3--:R-:W-:Y:S02]  /*2a60*/  FMUL.FTZ R136, R129, R142.reuse ;  /* 0x0000008e81887220 */ /* 0x088fe40000410000 */
[----:B------:R-:W-:-:S02]  /*2a70*/  FFMA.FTZ R35, R125, R142, -R118 ;  /* 0x0000008e7d237223 */ /* 0x000fc40000010876 */
[-C--:B----4-:R-:W-:Y:S02]  /*2a80*/  FMUL.FTZ R118, R129, R138.reuse ;  /* 0x0000008a81767220 */ /* 0x090fe40000410000 */
[C---:B------:R-:W-:Y:S02]  /*2a90*/  FFMA.FTZ R36, R125.reuse, R138, -R36 ;  /* 0x0000008a7d247223 */ /* 0x040fe40000010824 */
[C---:B------:R-:W-:Y:S02]  /*2aa0*/  FFMA.FTZ R136, R125.reuse, R144, R136 ;  /* 0x000000907d887223 */ /* 0x040fe40000010088 */
[----:B-1----:R-:W-:Y:S01]  /*2ab0*/  FFMA.FTZ R129, R125, R140, R118 ;  /* 0x0000008c7d817223 */ /* 0x002fe20000010076 */
[----:B------:R-:W-:Y:S01]  /*2ac0*/  MOV R125, R36 ;  /* 0x00000024007d7202 */ /* 0x000fe20000000f00 */
[----:B------:R-:W-:Y:S02]  /*2ad0*/  FADD.FTZ R134, R134, R35 ;  /* 0x0000002386867221 */ /* 0x000fe40000010000 */
[----:B------:R-:W-:-:S02]  /*2ae0*/  FADD.FTZ R131, R131, R136 ;  /* 0x0000008883837221 */ /* 0x000fc40000010000 */
.L_x_13157:
[----:B------:R-:W-:Y:S05]  /*2af0*/  BSYNC B0 ;  /* 0x0000000000007941 */ /* 0x000fea0003800000 */
.L_x_13156:
[C---:B------:R-:W-:Y:S01]  /*2b00*/  FMUL.FTZ R36, R103.reuse, R126 ;  /* 0x0000007e67247220 */ /* 0x040fe20000410000 */
[C---:B------:R-:W-:Y:S01]  /*2b10*/  ISETP.GT.U32.AND P0, PT, R106.reuse, 0x1b, PT ;  /* 0x0000001b6a00780c */ /* 0x040fe20003f04070 */
[----:B------:R-:W-:Y:S01]  /*2b20*/  FMUL.FTZ R35, R103, R34 ;  /* 0x0000002267237220 */ /* 0x000fe20000410000 */
[----:B0-----:R0:W1:Y:S01]  /*2b30*/  SHFL.DOWN PT, R144, R134, 0x4, 0x1f ;  /* 0x08801f0086907f89 */ /* 0x00106200000e0000 */
[C---:B------:R-:W-:Y:S01]  /*2b40*/  FFMA.FTZ R118, R117.reuse, R126, -R37 ;  /* 0x0000007e75767223 */ /* 0x040fe20000010825 */
[----:B------:R-:W-:Y:S01]  /*2b50*/  BSSY B0, `(.L_x_13158) ;  /* 0x0000023000007945 */ /* 0x000fe20003800000 */
[-C--:B------:R-:W-:Y:S01]  /*2b60*/  FFMA.FTZ R136, R117, R34.reuse, R133 ;  /* 0x0000002275887223 */ /* 0x080fe20000010085 */
[----:B------:R0:W4:Y:S01]  /*2b70*/  SHFL.DOWN PT, R146, R131, 0x4, 0x1f ;  /* 0x08801f0083927f89 */ /* 0x00012200000e0000 */
[-C--:B------:R-:W-:Y:S01]  /*2b80*/  FMUL.FTZ R37, R33, R34.reuse ;  /* 0x0000002221257220 */ /* 0x080fe20000410000 */
[----:B------:R-:W-:Y:S01]  /*2b90*/  ISETP.GT.U32.AND P1, PT, R106, 0x17, PT ;  /* 0x000000176a00780c */ /* 0x000fe20003f24070 */
[-C--:B------:R-:W-:Y:S01]  /*2ba0*/  FMUL.FTZ R133, R32, R34.reuse ;  /* 0x0000002220857220 */ /* 0x080fe20000410000 */
[----:B------:R-:W-:Y:S01]  /*2bb0*/  ISETP.GT.U32.AND P3, PT, R106, 0xf, PT ;  /* 0x0000000f6a00780c */ /* 0x000fe20003f64070 */
[----:B------:R-:W-:-:S02]  /*2bc0*/  FFMA.FTZ R36, R105, R34, R36 ;  /* 0x0000002269247223 */ /* 0x000fc40000010024 */
[-C--:B------:R-:W-:Y:S02]  /*2bd0*/  FFMA.FTZ R117, R105, R126.reuse, -R35 ;  /* 0x0000007e69757223 */ /* 0x080fe40000010823 */
[-C--:B--2---:R-:W-:Y:S02]  /*2be0*/  FFMA.FTZ R140, R32, R126.reuse, -R37 ;  /* 0x0000007e208c7223 */ /* 0x084fe40000010825 */
[----:B---3--:R-:W-:Y:S02]  /*2bf0*/  FFMA.FTZ R142, R33, R126, R133 ;  /* 0x0000007e218e7223 */ /* 0x008fe40000010085 */
[----:B------:R-:W-:Y:S02]  /*2c00*/  FADD.FTZ R35, RZ, R36 ;  /* 0x00000024ff237221 */ /* 0x000fe40000010000 */
[----:B------:R-:W-:Y:S02]  /*2c10*/  FFMA.FTZ R117, R40, R99, R117 ;  /* 0x0000006328757223 */ /* 0x000fe40000010075 */
[----:B----4-:R-:W-:-:S02]  /*2c20*/  FFMA.FTZ R138, R135, R118, RZ ;  /* 0x00000076878a7223 */ /* 0x010fc400000100ff */
[C---:B------:R-:W-:Y:S02]  /*2c30*/  FFMA.FTZ R136, -R135.reuse, R136, RZ ;  /* 0x0000008887887223 */ /* 0x040fe400000101ff */
[C---:B------:R-:W-:Y:S02]  /*2c40*/  FMUL.FTZ R133, R135.reuse, R140 ;  /* 0x0000008c87857220 */ /* 0x040fe40000410000 */
[C---:B------:R-:W-:Y:S01]  /*2c50*/  FMUL.FTZ R36, R132.reuse, R35 ;  /* 0x0000002384247220 */ /* 0x040fe20000410000 */
[----:B------:R0:W2:Y:S01]  /*2c60*/  SHFL.DOWN PT, R140, R125, 0x4, 0x1f ;  /* 0x08801f007d8c7f89 */ /* 0x0000a200000e0000 */
[-C--:B------:R-:W-:Y:S02]  /*2c70*/  FMUL.FTZ R37, R132, R117.reuse ;  /* 0x0000007584257220 */ /* 0x080fe40000410000 */
[----:B------:R-:W-:Y:S02]  /*2c80*/  FFMA.FTZ R135, -R135, R142, -RZ ;  /* 0x0000008e87877223 */ /* 0x000fe400000109ff */
[----:B------:R0:W3:Y:S01]  /*2c90*/  SHFL.DOWN PT, R142, R129, 0x4, 0x1f ;  /* 0x08801f00818e7f89 */ /* 0x0000e200000e0000 */
[----:B------:R-:W-:-:S02]  /*2ca0*/  FFMA.FTZ R132, R130, R117, -R36 ;  /* 0x0000007582847223 */ /* 0x000fc40000010824 */
[----:B------:R-:W-:Y:S01]  /*2cb0*/  FFMA.FTZ R137, R130, R35, R37 ;  /* 0x0000002382897223 */ /* 0x000fe20000010025 */
[----:B------:R-:W-:Y:S05]  /*2cc0*/  @P0 BRA `(.L_x_13159) ;  /* 0x000000b000000947 */ /* 0x000fea0003800000 */
[C---:B-1----:R-:W-:Y:S02]  /*2cd0*/  FMUL.FTZ R118, R129.reuse, R146 ;  /* 0x0000009281767220 */ /* 0x042fe40000410000 */
[C---:B---3--:R-:W-:Y:S02]  /*2ce0*/  FMUL.FTZ R36, R129.reuse, R142 ;  /* 0x0000008e81247220 */ /* 0x048fe40000410000 */
[-C--:B------:R-:W-:Y:S02]  /*2cf0*/  FMUL.FTZ R130, R129, R144.reuse ;  /* 0x0000009081827220 */ /* 0x080fe40000410000 */
[----:B------:R-:W-:Y:S02]  /*2d00*/  FFMA.FTZ R37, R125, R144, -R118 ;  /* 0x000000907d257223 */ /* 0x000fe40000010876 */
[-C--:B--2---:R-:W-:Y:S02]  /*2d10*/  FMUL.FTZ R118, R129, R140.reuse ;  /* 0x0000008c81767220 */ /* 0x084fe40000410000 */
[----:B------:R-:W-:-:S02]  /*2d20*/  FFMA.FTZ R36, R125, R140, -R36 ;  /* 0x0000008c7d247223 */ /* 0x000fc40000010824 */
[C---:B------:R-:W-:Y:S02]  /*2d30*/  FFMA.FTZ R130, R125.reuse, R146, R130 ;  /* 0x000000927d827223 */ /* 0x040fe40000010082 */
[----:B0-----:R-:W-:Y:S01]  /*2d40*/  FFMA.FTZ R129, R125, R142, R118 ;  /* 0x0000008e7d817223 */ /* 0x001fe20000010076 */
[----:B------:R-:W-:Y:S01]  /*2d50*/  MOV R125, R36 ;  /* 0x00000024007d7202 */ /* 0x000fe20000000f00 */
[----:B------:R-:W-:Y:S02]  /*2d60*/  FADD.FTZ R134, R134, R37 ;  /* 0x0000002586867221 */ /* 0x000fe40000010000 */
[----:B------:R-:W-:Y:S02]  /*2d70*/  FADD.FTZ R131, R131, R130 ;  /* 0x0000008283837221 */ /* 0x000fe40000010000 */
.L_x_13159:
[----:B-1----:R-:W-:Y:S05]  /*2d80*/  BSYNC B0 ;  /* 0x0000000000007941 */ /* 0x002fea0003800000 */
.L_x_13158:
[C---:B------:R-:W-:Y:S01]  /*2d90*/  FFMA.FTZ R132, R127.reuse, R132, R138 ;  /* 0x000000847f847223 */ /* 0x040fe2000001008a */
[----:B--2---:R1:W2:Y:S01]  /*2da0*/  SHFL.DOWN PT, R140, R129, 0x8, 0x1f ;  /* 0x09001f00818c7f89 */ /* 0x0042a200000e0000 */
[----:B------:R-:W-:Y:S01]  /*2db0*/  BSSY B0, `(.L_x_13160) ;  /* 0x0000011000007945 */ /* 0x000fe20003800000 */
[----:B------:R-:W-:Y:S02]  /*2dc0*/  FFMA.FTZ R130, -R127, R137, R136 ;  /* 0x000000897f827223 */ /* 0x000fe40000010188 */
[----:B------:R1:W4:Y:S04]  /*2dd0*/  SHFL.DOWN PT, R138, R125, 0x8, 0x1f ;  /* 0x09001f007d8a7f89 */ /* 0x00032800000e0000 */
[----:B---3--:R1:W3:Y:S04]  /*2de0*/  SHFL.DOWN PT, R142, R134, 0x8, 0x1f ;  /* 0x09001f00868e7f89 */ /* 0x0082e800000e0000 */
[----:B------:R1:W0:Y:S01]  /*2df0*/  SHFL.DOWN PT, R144, R131, 0x8, 0x1f ;  /* 0x09001f0083907f89 */ /* 0x00022200000e0000 */
[----:B------:R-:W-:Y:S05]  /*2e00*/  @P1 BRA `(.L_x_13161) ;  /* 0x000000b000001947 */ /* 0x000fea0003800000 */
[C---:B0-----:R-:W-:Y:S02]  /*2e10*/  FMUL.FTZ R118, R129.reuse, R144 ;  /* 0x0000009081767220 */ /* 0x041fe40000410000 */
[----:B--2---:R-:W-:-:S02]  /*2e20*/  FMUL.FTZ R36, R129, R140 ;  /* 0x0000008c81247220 */ /* 0x004fc40000410000 */
[-C--:B---3--:R-:W-:Y:S02]  /*2e30*/  FMUL.FTZ R136, R129, R142.reuse ;  /* 0x0000008e81887220 */ /* 0x088fe40000410000 */
[----:B------:R-:W-:Y:S02]  /*2e40*/  FFMA.FTZ R37, R125, R142, -R118 ;  /* 0x0000008e7d257223 */ /* 0x000fe40000010876 */
[-C--:B----4-:R-:W-:Y:S02]  /*2e50*/  FMUL.FTZ R118, R129, R138.reuse ;  /* 0x0000008a81767220 */ /* 0x090fe40000410000 */
[C---:B------:R-:W-:Y:S02]  /*2e60*/  FFMA.FTZ R36, R125.reuse, R138, -R36 ;  /* 0x0000008a7d247223 */ /* 0x040fe40000010824 */
[C---:B------:R-:W-:Y:S02]  /*2e70*/  FFMA.FTZ R136, R125.reuse, R144, R136 ;  /* 0x000000907d887223 */ /* 0x040fe40000010088 */
[----:B-1----:R-:W-:Y:S01]  /*2e80*/  FFMA.FTZ R129, R125, R140, R118 ;  /* 0x0000008c7d817223 */ /* 0x002fe20000010076 */
[----:B------:R-:W-:Y:S01]  /*2e90*/  MOV R125, R36 ;  /* 0x00000024007d7202 */ /* 0x000fe20000000f00 */
[----:B------:R-:W-:-:S02]  /*2ea0*/  FADD.FTZ R134, R134, R37 ;  /* 0x0000002586867221 */ /* 0x000fc40000010000 */
[----:B------:R-:W-:Y:S02]  /*2eb0*/  FADD.FTZ R131, R131, R136 ;  /* 0x0000008883837221 */ /* 0x000fe40000010000 */
.L_x_13161:
[----:B------:R-:W-:Y:S05]  /*2ec0*/  BSYNC B0 ;  /* 0x0000000000007941 */ /* 0x000fea0003800000 */
.L_x_13160:
[----:B----4-:R4:W1:Y:S01]  /*2ed0*/  SHFL.DOWN PT, R138, R125, 0x10, 0x1f ;  /* 0x0a001f007d8a7f89 */ /* 0x01086200000e0000 */
[----:B------:R-:W-:Y:S03]  /*2ee0*/  BSSY B0, `(.L_x_13162) ;  /* 0x0000010000007945 */ /* 0x000fe60003800000 */
[----:B--2---:R4:W2:Y:S04]  /*2ef0*/  SHFL.DOWN PT, R140, R129, 0x10, 0x1f ;  /* 0x0a001f00818c7f89 */ /* 0x0048a800000e0000 */
[----:B---3--:R4:W3:Y:S04]  /*2f00*/  SHFL.DOWN PT, R142, R134, 0x10, 0x1f ;  /* 0x0a001f00868e7f89 */ /* 0x0088e800000e0000 */
[----:B0-----:R4:W0:Y:S01]  /*2f10*/  SHFL.DOWN PT, R144, R131, 0x10, 0x1f ;  /* 0x0a001f0083907f89 */ /* 0x00182200000e0000 */
[----:B------:R-:W-:Y:S05]  /*2f20*/  @P3 BRA `(.L_x_13163) ;  /* 0x000000b000003947 */ /* 0x000fea0003800000 */
[C---:B0-----:R-:W-:Y:S02]  /*2f30*/  FMUL.FTZ R118, R129.reuse, R144 ;  /* 0x0000009081767220 */ /* 0x041fe40000410000 */
[----:B--2---:R-:W-:-:S02]  /*2f40*/  FMUL.FTZ R36, R129, R140 ;  /* 0x0000008c81247220 */ /* 0x004fc40000410000 */
[-C--:B---3--:R-:W-:Y:S02]  /*2f50*/  FMUL.FTZ R136, R129, R142.reuse ;  /* 0x0000008e81887220 */ /* 0x088fe40000410000 */
[----:B------:R-:W-:Y:S02]  /*2f60*/  FFMA.FTZ R37, R125, R142, -R118 ;  /* 0x0000008e7d257223 */ /* 0x000fe40000010876 */
[-C--:B-1----:R-:W-:Y:S02]  /*2f70*/  FMUL.FTZ R118, R129, R138.reuse ;  /* 0x0000008a81767220 */ /* 0x082fe40000410000 */
[C---:B------:R-:W-:Y:S02]  /*2f80*/  FFMA.FTZ R36, R125.reuse, R138, -R36 ;  /* 0x0000008a7d247223 */ /* 0x040fe40000010824 */
[C---:B------:R-:W-:Y:S02]  /*2f90*/  FFMA.FTZ R136, R125.reuse, R144, R136 ;  /* 0x000000907d887223 */ /* 0x040fe40000010088 */
[----:B----4-:R-:W-:Y:S01]  /*2fa0*/  FFMA.FTZ R129, R125, R140, R118 ;  /* 0x0000008c7d817223 */ /* 0x010fe20000010076 */
[----:B------:R-:W-:Y:S01]  /*2fb0*/  MOV R125, R36 ;  /* 0x00000024007d7202 */ /* 0x000fe20000000f00 */
[----:B------:R-:W-:-:S02]  /*2fc0*/  FADD.FTZ R134, R134, R37 ;  /* 0x0000002586867221 */ /* 0x000fc40000010000 */
[----:B------:R-:W-:Y:S02]  /*2fd0*/  FADD.FTZ R131, R131, R136 ;  /* 0x0000008883837221 */ /* 0x000fe40000010000 */
.L_x_13163:
[----:B------:R-:W-:Y:S05]  /*2fe0*/  BSYNC B0 ;  /* 0x0000000000007941 */ /* 0x000fea0003800000 */
.L_x_13162:
[----:B------:R-:W-:Y:S01]  /*2ff0*/  FMUL.FTZ R136, R33, R35 ;  /* 0x0000002321887220 */ /* 0x000fe20000410000 */
[----:B------:R-:W-:Y:S01]  /*3000*/  SHFL.DOWN PT, R141, R129, 0x1, 0x1f ;  /* 0x08201f00818d7f89 */ /* 0x000fe200000e0000 */
[C---:B------:R-:W-:Y:S01]  /*3010*/  FMUL.FTZ R37, R108.reuse, R117 ;  /* 0x000000756c257220 */ /* 0x040fe20000410000 */
[----:B------:R-:W-:Y:S01]  /*3020*/  ISETP.NE.AND P0, PT, R87, RZ, PT ;  /* 0x000000ff5700720c */ /* 0x000fe20003f05270 */
[-C--:B------:R-:W-:Y:S01]  /*3030*/  FMUL.FTZ R36, R108, R35.reuse ;  /* 0x000000236c247220 */ /* 0x080fe20000410000 */
[----:B------:R-:W-:Y:S01]  /*3040*/  SHFL.DOWN PT, R143, R125, 0x1, 0x1f ;  /* 0x08201f007d8f7f89 */ /* 0x000fe200000e0000 */
[C---:B-1----:R-:W-:Y:S01]  /*3050*/  FMUL.FTZ R138, R32.reuse, R35 ;  /* 0x00000023208a7220 */ /* 0x042fe20000410000 */
[----:B------:R-:W-:Y:S01]  /*3060*/  BSSY B0, `(.L_x_13164) ;  /* 0x00000a3000007945 */ /* 0x000fe20003800000 */
[----:B--2---:R-:W-:Y:S01]  /*3070*/  FFMA.FTZ R140, R32, R117, -R136 ;  /* 0x00000075208c7223 */ /* 0x004fe20000010888 */
[----:B------:R-:W-:Y:S01]  /*3080*/  SHFL.DOWN PT, R146, R131, 0x1, 0x1f ;  /* 0x08201f0083927f89 */ /* 0x000fe200000e0000 */
[----:B------:R-:W-:-:S02]  /*3090*/  FFMA.FTZ R37, R100, R35, R37 ;  /* 0x0000002364257223 */ /* 0x000fc40000010025 */
[-C--:B------:R-:W-:Y:S01]  /*30a0*/  FFMA.FTZ R118, R100, R117.reuse, -R36 ;  /* 0x0000007564767223 */ /* 0x080fe20000010824 */
[----:B------:R-:W1:Y:S01]  /*30b0*/  SHFL.IDX PT, R136, R7, RZ, 0x1f ;  /* 0x00001fff07887589 */ /* 0x000e6200000e0000 */
[----:B---3--:R-:W-:Y:S02]  /*30c0*/  FFMA.FTZ R142, R33, R117, R138 ;  /* 0x00000075218e7223 */ /* 0x008fe4000001008a */
[----:B------:R-:W-:Y:S01]  /*30d0*/  FADD.FTZ R36, RZ, R37 ;  /* 0x00000025ff247221 */ /* 0x000fe20000010000 */
[----:B------:R-:W2:Y:S01]  /*30e0*/  SHFL.IDX PT, R138, R6, RZ, 0x1f ;  /* 0x00001fff068a7589 */ /* 0x000ea200000e0000 */
[----:B------:R-:W-:Y:S02]  /*30f0*/  FFMA.FTZ R118, R38, R97, R118 ;  /* 0x0000006126767223 */ /* 0x000fe40000010076 */
[C---:B------:R-:W-:Y:S01]  /*3100*/  FMUL.FTZ R37, R121.reuse, R36 ;  /* 0x0000002479257220 */ /* 0x040fe20000410000 */
[----:B------:R-:W3:Y:S01]  /*3110*/  SHFL.DOWN PT, R147, R134, 0x1, 0x1f ;  /* 0x08201f0086937f89 */ /* 0x000ee200000e0000 */
[----:B------:R-:W-:-:S02]  /*3120*/  FMUL.FTZ R121, R121, R118 ;  /* 0x0000007679797220 */ /* 0x000fc40000410000 */
[C---:B------:R-:W-:Y:S01]  /*3130*/  FFMA.FTZ R37, R123.reuse, R118, -R37 ;  /* 0x000000767b257223 */ /* 0x040fe20000010825 */
[----:B----4-:R-:W-:Y:S01]  /*3140*/  SHFL.IDX PT, R134, R134, RZ, 0x1f ;  /* 0x00001fff86867589 */ /* 0x010fe200000e0000 */
[-C--:B------:R-:W-:Y:S02]  /*3150*/  FFMA.FTZ R121, R123, R36.reuse, R121 ;  /* 0x000000247b797223 */ /* 0x080fe40000010079 */
[-C--:B------:R-:W-:Y:S01]  /*3160*/  FMUL.FTZ R123, R33, R36.reuse ;  /* 0x00000024217b7220 */ /* 0x080fe20000410000 */
[----:B------:R-:W-:Y:S01]  /*3170*/  SHFL.IDX PT, R131, R131, RZ, 0x1f ;  /* 0x00001fff83837589 */ /* 0x000fe200000e0000 */
[----:B------:R-:W-:Y:S02]  /*3180*/  FMUL.FTZ R139, R32, R36 ;  /* 0x00000024208b7220 */ /* 0x000fe40000410000 */
[C---:B------:R-:W-:Y:S02]  /*3190*/  FMUL.FTZ R137, R127.reuse, R140 ;  /* 0x0000008c7f897220 */ /* 0x040fe40000410000 */
[----:B------:R-:W-:-:S02]  /*31a0*/  FFMA.FTZ R127, -R127, R142, -RZ ;  /* 0x0000008e7f7f7223 */ /* 0x000fc400000109ff */
[-C--:B------:R-:W-:Y:S02]  /*31b0*/  FFMA.FTZ R140, R32, R118.reuse, -R123 ;  /* 0x00000076208c7223 */ /* 0x080fe4000001087b */
[-C--:B------:R-:W-:Y:S02]  /*31c0*/  FFMA.FTZ R142, R33, R118.reuse, R139 ;  /* 0x00000076218e7223 */ /* 0x080fe4000001008b */
[----:B------:R-:W-:Y:S02]  /*31d0*/  FMUL.FTZ R139, R109, R118 ;  /* 0x000000766d8b7220 */ /* 0x000fe40000410000 */
[----:B------:R-:W-:Y:S02]  /*31e0*/  FFMA.FTZ R132, R119, R37, R132 ;  /* 0x0000002577847223 */ /* 0x000fe40000010084 */
[----:B------:R-:W-:Y:S02]  /*31f0*/  FMUL.FTZ R37, R109, R36 ;  /* 0x000000246d257220 */ /* 0x000fe40000410000 */
[----:B------:R-:W-:-:S02]  /*3200*/  FMUL.FTZ R123, R119, R140 ;  /* 0x0000008c777b7220 */ /* 0x000fc40000410000 */
[----:B------:R-:W-:Y:S02]  /*3210*/  FFMA.FTZ R130, -R119, R121, R130 ;  /* 0x0000007977827223 */ /* 0x000fe40000010182 */
[----:B------:R-:W-:Y:S02]  /*3220*/  FFMA.FTZ R140, R107, R36, R139 ;  /* 0x000000246b8c7223 */ /* 0x000fe4000001008b */
[----:B------:R-:W-:Y:S02]  /*3230*/  FFMA.FTZ R121, -R119, R142, -RZ ;  /* 0x0000008e77797223 */ /* 0x000fe400000109ff */
[----:B-1----:R-:W-:Y:S02]  /*3240*/  @P2 FMUL.FTZ R139, R141, R136 ;  /* 0x000000888d8b2220 */ /* 0x002fe40000410000 */
[----:B------:R-:W-:Y:S02]  /*3250*/  FFMA.FTZ R119, R107, R118, -R37 ;  /* 0x000000766b777223 */ /* 0x000fe40000010825 */
[----:B--2---:R-:W-:-:S02]  /*3260*/  @P2 FMUL.FTZ R141, R141, R138 ;  /* 0x0000008a8d8d2220 */ /* 0x004fc40000410000 */
[----:B------:R-:W-:Y:S02]  /*3270*/  FADD.FTZ R37, RZ, R140 ;  /* 0x0000008cff257221 */ /* 0x000fe40000010000 */
[----:B------:R-:W-:Y:S02]  /*3280*/  FFMA.FTZ R119, R0, R95, R119 ;  /* 0x0000005f00777223 */ /* 0x000fe40000010077 */
[C---:B------:R-:W-:Y:S02]  /*3290*/  @P2 FFMA.FTZ R140, R143.reuse, R138, -R139 ;  /* 0x0000008a8f8c2223 */ /* 0x040fe4000001088b */
[----:B------:R1:W2:Y:S01]  /*32a0*/  SHFL.IDX PT, R139, R129, RZ, 0x1f ;  /* 0x00001fff818b7589 */ /* 0x0002a200000e0000 */
[----:B------:R-:W-:Y:S02]  /*32b0*/  @P2 FFMA.FTZ R141, R143, R136, R141 ;  /* 0x000000888f8d2223 */ /* 0x000fe4000001008d */
[C---:B------:R-:W-:Y:S02]  /*32c0*/  FMUL.FTZ R142, R122.reuse, R37 ;  /* 0x000000257a8e7220 */ /* 0x040fe40000410000 */
[----:B0-----:R-:W-:-:S02]  /*32d0*/  FMUL.FTZ R144, R122, R119 ;  /* 0x000000777a907220 */ /* 0x001fc40000410000 */
[----:B------:R0:W4:Y:S01]  /*32e0*/  SHFL.IDX PT, R122, R125, RZ, 0x1f ;  /* 0x00001fff7d7a7589 */ /* 0x00012200000e0000 */
[----:B------:R-:W-:Y:S02]  /*32f0*/  @P2 FADD.FTZ R136, R146, R141 ;  /* 0x0000008d92882221 */ /* 0x000fe40000010000 */
[----:B---3--:R-:W-:Y:S02]  /*3300*/  @P2 FADD.FTZ R138, R147, R140 ;  /* 0x0000008c938a2221 */ /* 0x008fe40000010000 */
[----:B------:R-:W-:Y:S02]  /*3310*/  FMUL.FTZ R141, R136, -R31 ;  /* 0x8000001f888d7220 */ /* 0x000fe40000410000 */
[C---:B------:R-:W-:Y:S02]  /*3320*/  FFMA.FTZ R143, R124.reuse, R119, -R142 ;  /* 0x000000777c8f7223 */ /* 0x040fe4000001088e */
[-C--:B------:R-:W-:Y:S02]  /*3330*/  FFMA.FTZ R145, R124, R37.reuse, R144 ;  /* 0x000000257c917223 */ /* 0x080fe40000010090 */
[----:B------:R-:W-:-:S02]  /*3340*/  FMUL.FTZ R124, R33, R37 ;  /* 0x00000025217c7220 */ /* 0x000fc40000410000 */
[----:B------:R-:W-:Y:S02]  /*3350*/  FMUL.FTZ R140, R32, R37 ;  /* 0x00000025208c7220 */ /* 0x000fe40000410000 */
[C---:B------:R-:W-:Y:S02]  /*3360*/  FMUL.FTZ R31, R138.reuse, -R31 ;  /* 0x8000001f8a1f7220 */ /* 0x040fe40000410000 */
[-C--:B------:R-:W-:Y:S02]  /*3370*/  FFMA.FTZ R141, R138, R30.reuse, -R141 ;  /* 0x0000001e8a8d7223 */ /* 0x080fe4000001088d */
[-C--:B-1----:R-:W-:Y:S02]  /*3380*/  FFMA.FTZ R129, R32, R119.reuse, -R124 ;  /* 0x0000007720817223 */ /* 0x082fe4000001087c */
[----:B------:R-:W-:Y:S02]  /*3390*/  FFMA.FTZ R33, R33, R119, R140 ;  /* 0x0000007721217223 */ /* 0x000fe4000001008c */
[----:B------:R-:W-:-:S02]  /*33a0*/  FFMA.FTZ R31, R136, R30, R31 ;  /* 0x0000001e881f7223 */ /* 0x000fc4000001001f */
[----:B------:R-:W-:Y:S02]  /*33b0*/  FADD.FTZ R30, R128, R141 ;  /* 0x0000008d801e7221 */ /* 0x000fe40000010000 */
[C---:B0-----:R-:W-:Y:S02]  /*33c0*/  FMUL.FTZ R125, R114.reuse, R129 ;  /* 0x00000081727d7220 */ /* 0x041fe40000410000 */
[C---:B------:R-:W-:Y:S02]  /*33d0*/  FMUL.FTZ R143, R114.reuse, R143 ;  /* 0x0000008f728f7220 */ /* 0x040fe40000410000 */
[C---:B------:R-:W-:Y:S02]  /*33e0*/  FMUL.FTZ R145, R114.reuse, R145 ;  /* 0x0000009172917220 */ /* 0x040fe40000410000 */
[----:B------:R-:W-:Y:S02]  /*33f0*/  FFMA.FTZ R129, -R114, R33, -RZ ;  /* 0x0000002172817223 */ /* 0x000fe400000109ff */
[----:B------:R-:W-:-:S02]  /*3400*/  FADD.FTZ R31, -R120, R31 ;  /* 0x0000001f781f7221 */ /* 0x000fc40000010100 */
[----:B------:R-:W-:Y:S02]  /*3410*/  FMUL.FTZ R114, R109, -R30 ;  /* 0x8000001e6d727220 */ /* 0x000fe40000410000 */
[----:B--2---:R-:W-:Y:S02]  /*3420*/  FMUL.FTZ R33, R139, R7 ;  /* 0x000000078b217220 */ /* 0x004fe40000410000 */
[-C--:B------:R-:W-:Y:S02]  /*3430*/  FMUL.FTZ R120, R109, -R31.reuse ;  /* 0x8000001f6d787220 */ /* 0x080fe40000410000 */
[----:B------:R-:W-:Y:S02]  /*3440*/  FFMA.FTZ R141, R107, R31, R114 ;  /* 0x0000001f6b8d7223 */ /* 0x000fe40000010072 */
[-C--:B------:R-:W-:Y:S02]  /*3450*/  FMUL.FTZ R32, R139, R6.reuse ;  /* 0x000000068b207220 */ /* 0x080fe40000410000 */
[----:B----4-:R-:W-:Y:S01]  /*3460*/  FFMA.FTZ R109, R122, R6, -R33 ;  /* 0x000000067a6d7223 */ /* 0x010fe20000010821 */
[----:B------:R-:W-:Y:S01]  /*3470*/  P2R R6, PR, RZ, 0x1 ;  /* 0x00000001ff067803 */ /* 0x000fe20000000000 */
[----:B------:R-:W-:-:S02]  /*3480*/  FFMA.FTZ R107, R107, R30, -R120 ;  /* 0x0000001e6b6b7223 */ /* 0x000fc40000010878 */
[----:B------:R-:W-:Y:S02]  /*3490*/  FADD.FTZ R33, -R116, R141 ;  /* 0x0000008d74217221 */ /* 0x000fe40000010100 */
[----:B------:R-:W-:Y:S02]  /*34a0*/  FFMA.FTZ R114, R122, R7, R32 ;  /* 0x000000077a727223 */ /* 0x000fe40000010020 */
[----:B------:R-:W-:Y:S02]  /*34b0*/  FADD.FTZ R32, R112, R107 ;  /* 0x0000006b70207221 */ /* 0x000fe40000010000 */
[----:B------:R-:W-:Y:S02]  /*34c0*/  FMUL.FTZ R107, R108, -R33 ;  /* 0x800000216c6b7220 */ /* 0x000fe40000410000 */
[----:B------:R-:W-:Y:S02]  /*34d0*/  FADD.FTZ R6, R134, R109 ;  /* 0x0000006d86067221 */ /* 0x000fe40000010000 */
[----:B------:R-:W-:-:S02]  /*34e0*/  FMUL.FTZ R109, R108, -R32 ;  /* 0x800000206c6d7220 */ /* 0x000fc40000410000 */
[C---:B------:R-:W-:Y:S02]  /*34f0*/  FFMA.FTZ R112, R100.reuse, R32, -R107 ;  /* 0x0000002064707223 */ /* 0x040fe4000001086b */
[----:B------:R-:W-:Y:S02]  /*3500*/  FFMA.FTZ R109, R100, R33, R109 ;  /* 0x00000021646d7223 */ /* 0x000fe4000001006d */
[----:B------:R-:W-:Y:S02]  /*3510*/  FADD.FTZ R100, R111, R112 ;  /* 0x000000706f647221 */ /* 0x000fe40000010000 */
[----:B------:R-:W-:Y:S02]  /*3520*/  FMUL.FTZ R7, R139, R5 ;  /* 0x000000058b077220 */ /* 0x000fe40000410000 */
[----:B------:R-:W-:Y:S02]  /*3530*/  FADD.FTZ R110, -R110, R109 ;  /* 0x0000006d6e6e7221 */ /* 0x000fe40000010100 */
[----:B------:R-:W-:-:S02]  /*3540*/  FMUL.FTZ R109, R103, -R100 ;  /* 0x80000064676d7220 */ /* 0x000fc40000410000 */
[-C--:B------:R-:W-:Y:S02]  /*3550*/  FMUL.FTZ R139, R139, R4.reuse ;  /* 0x000000048b8b7220 */ /* 0x080fe40000410000 */
[----:B------:R-:W-:Y:S02]  /*3560*/  FFMA.FTZ R4, R122, R4, -R7 ;  /* 0x000000047a047223 */ /* 0x000fe40000010807 */
[----:B------:R-:W-:Y:S02]  /*3570*/  FADD.FTZ R7, R131, R114 ;  /* 0x0000007283077221 */ /* 0x000fe40000010000 */
[-C--:B------:R-:W-:Y:S02]  /*3580*/  FMUL.FTZ R103, R103, -R110.reuse ;  /* 0x8000006e67677220 */ /* 0x080fe40000410000 */
[----:B------:R-:W-:Y:S01]  /*3590*/  FFMA.FTZ R114, R105, R110, R109 ;  /* 0x0000006e69727223 */ /* 0x000fe2000001006d */
[----:B------:R-:W-:Y:S01]  /*35a0*/  LEA R109, R58, -R87, 0x1 ;  /* 0x800000573a6d7211 */ /* 0x000fe200078e08ff */
[----:B------:R-:W-:-:S02]  /*35b0*/  FFMA.FTZ R5, R122, R5, R139 ;  /* 0x000000057a057223 */ /* 0x000fc4000001008b */
[----:B------:R-:W-:Y:S02]  /*35c0*/  FFMA.FTZ R112, R105, R100, -R103 ;  /* 0x0000006469707223 */ /* 0x000fe40000010867 */
[----:B------:R-:W-:Y:S01]  /*35d0*/  FADD.FTZ R115, -R115, R114 ;  /* 0x0000007273737221 */ /* 0x000fe20000010100 */
[----:B------:R0:W-:Y:S01]  /*35e0*/  @!P0 STS.128 [R41.X16+0x1b80], R4 ;  /* 0x001b800429008388 */ /* 0x0001e2000000cc00 */
[----:B------:R-:W-:Y:S01]  /*35f0*/  FADD.FTZ R113, R113, R112 ;  /* 0x0000007071717221 */ /* 0x000fe20000010000 */
[----:B------:R-:W-:Y:S01]  /*3600*/  ISETP.GE.AND P0, PT, R109, 0x1, PT ;  /* 0x000000016d00780c */ /* 0x000fe20003f06270 */
[----:B------:R-:W-:Y:S01]  /*3610*/  FMUL.FTZ R114, R40, R110 ;  /* 0x0000006e28727220 */ /* 0x000fe20000410000 */
[----:B------:R-:W-:Y:S01]  /*3620*/  STS [R72.X4+0x210], R133 ;  /* 0x0002108548007388 */ /* 0x000fe20000004800 */
[C---:B------:R-:W-:Y:S02]  /*3630*/  FFMA.FTZ R126, -R42.reuse, R101, R126 ;  /* 0x000000652a7e7223 */ /* 0x040fe4000001017e */
[----:B------:R-:W-:Y:S01]  /*3640*/  FMUL.FTZ R103, R42, R113 ;  /* 0x000000712a677220 */ /* 0x000fe20000410000 */
[----:B------:R-:W-:Y:S01]  /*3650*/  STS [R72.X4+0x214], R135 ;  /* 0x0002148748007388 */ /* 0x000fe20000004800 */
[----:B------:R-:W-:-:S02]  /*3660*/  FMUL.FTZ R112, R40, R100 ;  /* 0x0000006428707220 */ /* 0x000fc40000410000 */
[----:B------:R-:W-:Y:S01]  /*3670*/  FFMA.FTZ R117, -R40, R99, R117 ;  /* 0x0000006328757223 */ /* 0x000fe20000010175 */
[----:B------:R-:W-:Y:S01]  /*3680*/  STS [R72.X4+0x218], R137 ;  /* 0x0002188948007388 */ /* 0x000fe20000004800 */
[C---:B------:R-:W-:Y:S02]  /*3690*/  FMUL.FTZ R105, R35.reuse, R112 ;  /* 0x0000007023697220 */ /* 0x040fe40000410000 */
[----:B------:R-:W-:Y:S01]  /*36a0*/  FFMA.FTZ R118, -R38, R97, R118 ;  /* 0x0000006126767223 */ /* 0x000fe20000010176 */
[----:B------:R1:W-:Y:S01]  /*36b0*/  STS [R72.X4+0x21c], R127 ;  /* 0x00021c7f48007388 */ /* 0x0003e20000004800 */
[----:B0-----:R-:W-:Y:S02]  /*36c0*/  FMUL.FTZ R5, R42, R115 ;  /* 0x000000732a057220 */ /* 0x001fe40000410000 */
[----:B------:R-:W-:Y:S01]  /*36d0*/  FMUL.FTZ R6, R35, R114 ;  /* 0x0000007223067220 */ /* 0x000fe20000410000 */
[----:B------:R-:W-:Y:S01]  /*36e0*/  STS [R72.X4+0x220], R123 ;  /* 0x0002207b48007388 */ /* 0x000fe20000004800 */
[----:B------:R-:W-:-:S02]  /*36f0*/  FMUL.FTZ R4, R34, R5 ;  /* 0x0000000522047220 */ /* 0x000fc40000410000 */
[C---:B------:R-:W-:Y:S01]  /*3700*/  FFMA.FTZ R7, R117.reuse, R112, R6 ;  /* 0x0000007075077223 */ /* 0x040fe20000010006 */
[----:B------:R-:W-:Y:S01]  /*3710*/  STS [R72.X4+0x224], R121 ;  /* 0x0002247948007388 */ /* 0x000fe20000004800 */
[-C--:B------:R-:W-:Y:S02]  /*3720*/  FFMA.FTZ R4, R126, R103.reuse, R4 ;  /* 0x000000677e047223 */ /* 0x080fe40000010004 */
[----:B------:R-:W-:Y:S01]  /*3730*/  FMUL.FTZ R6, R34, R103 ;  /* 0x0000006722067220 */ /* 0x000fe20000410000 */
[----:B------:R0:W-:Y:S01]  /*3740*/  STS [R72.X4+0x228], R125 ;  /* 0x0002287d48007388 */ /* 0x0001e20000004800 */
[----:B------:R-:W-:Y:S02]  /*3750*/  FADD.FTZ R4, RZ, R4 ;  /* 0x00000004ff047221 */ /* 0x000fe40000010000 */
[----:B------:R-:W-:Y:S01]  /*3760*/  FFMA.FTZ R111, R117, R114, -R105 ;  /* 0x00000072756f7223 */ /* 0x000fe20000010869 */
[----:B------:R2:W-:Y:S01]  /*3770*/  STS [R72.X4+0x22c], R129 ;  /* 0x00022c8148007388 */ /* 0x0005e20000004800 */
[----:B------:R-:W-:-:S02]  /*3780*/  FMUL.FTZ R105, R38, R32 ;  /* 0x0000002026697220 */ /* 0x000fc40000410000 */
[----:B------:R-:W-:Y:S02]  /*3790*/  FFMA.FTZ R6, R126, R5, -R6 ;  /* 0x000000057e067223 */ /* 0x000fe40000010806 */
[----:B------:R-:W-:Y:S02]  /*37a0*/  FADD.FTZ R4, R4, R7 ;  /* 0x0000000704047221 */ /* 0x000fe40000010000 */
[----:B------:R-:W-:Y:S02]  /*37b0*/  FMUL.FTZ R5, R38, R33 ;  /* 0x0000002126057220 */ /* 0x000fe40000410000 */
[----:B------:R-:W-:Y:S02]  /*37c0*/  FMUL.FTZ R7, R36, R105 ;  /* 0x0000006924077220 */ /* 0x000fe40000410000 */
[----:B------:R-:W-:Y:S02]  /*37d0*/  FMUL.FTZ R114, R0, R30 ;  /* 0x0000001e00727220 */ /* 0x000fe40000410000 */
[----:B------:R-:W-:-:S02]  /*37e0*/  FFMA.FTZ R7, R118, R5, -R7 ;  /* 0x0000000576077223 */ /* 0x000fc40000010807 */
[----:B------:R-:W-:Y:S02]  /*37f0*/  FADD.FTZ R6, RZ, R6 ;  /* 0x00000006ff067221 */ /* 0x000fe40000010000 */
[----:B------:R-:W-:Y:S02]  /*3800*/  FMUL.FTZ R5, R36, R5 ;  /* 0x0000000524057220 */ /* 0x000fe40000410000 */
[C---:B------:R-:W-:Y:S02]  /*3810*/  FMUL.FTZ R116, R0.reuse, R31 ;  /* 0x0000001f00747220 */ /* 0x040fe40000410000 */
[----:B------:R-:W-:Y:S02]  /*3820*/  FFMA.FTZ R119, -R0, R95, R119 ;  /* 0x0000005f00777223 */ /* 0x000fe40000010177 */
[----:B------:R-:W-:Y:S02]  /*3830*/  FMUL.FTZ R120, R37, R114 ;  /* 0x0000007225787220 */ /* 0x000fe40000410000 */
[----:B------:R-:W-:-:S02]  /*3840*/  FADD.FTZ R6, R6, R111 ;  /* 0x0000006f06067221 */ /* 0x000fc40000010000 */
[----:B------:R-:W-:Y:S02]  /*3850*/  FFMA.FTZ R5, R118, R105, R5 ;  /* 0x0000006976057223 */ /* 0x000fe40000010005 */
[-C--:B------:R-:W-:Y:S02]  /*3860*/  FMUL.FTZ R111, R37, R116.reuse ;  /* 0x00000074256f7220 */ /* 0x080fe40000410000 */
[----:B-1----:R-:W-:Y:S02]  /*3870*/  FFMA.FTZ R127, R119, R116, -R120 ;  /* 0x00000074777f7223 */ /* 0x002fe40000010878 */
[----:B------:R-:W-:Y:S02]  /*3880*/  FADD.FTZ R108, R132, R143 ;  /* 0x0000008f846c7221 */ /* 0x000fe40000010000 */
[----:B------:R-:W-:Y:S02]  /*3890*/  FADD.FTZ R107, R130, -R145 ;  /* 0x80000091826b7221 */ /* 0x000fe40000010000 */
[----:B------:R-:W-:-:S02]  /*38a0*/  FADD.FTZ R120, R4, R5 ;  /* 0x0000000504787221 */ /* 0x000fc40000010000 */
[----:B------:R-:W-:Y:S02]  /*38b0*/  FADD.FTZ R122, R6, R7 ;  /* 0x00000007067a7221 */ /* 0x000fe40000010000 */
[----:B0-----:R-:W-:Y:S01]  /*38c0*/  FFMA.FTZ R125, R119, R114, R111 ;  /* 0x00000072777d7223 */ /* 0x001fe2000001006f */
[----:B------:R-:W-:Y:S06]  /*38d0*/  BAR.SYNC.DEFER_BLOCKING 0x0 ;  /* 0x0000000000007b1d */ /* 0x000fec0000010000 */
[----:B------:R-:W-:Y:S05]  /*38e0*/  @!P0 BRA `(.L_x_13165) ;  /* 0x000001a000008947 */ /* 0x000fea0003800000 */
[-C--:B--2---:R-:W-:Y:S01]  /*38f0*/  LEA.HI.SX32 R111, R87, R87.reuse, 0x1b ;  /* 0x00000057576f7211 */ /* 0x084fe200078fdaff */
[----:B------:R-:W-:Y:S01]  /*3900*/  IMAD R5, R102, c[0x0][0x2c0], RZ ;  /* 0x0000b00066057a24 */ /* 0x000fe200078e02ff */
[----:B------:R-:W-:Y:S01]  /*3910*/  ULDC.64 UR4, c[0x0][0x2b8] ;  /* 0x0000ae0000047ab9 */ /* 0x000fe20000000a00 */
[----:B------:R-:W-:Y:S01]  /*3920*/  IADD3 R116, R104, -0x1, RZ ;  /* 0xffffffff68747810 */ /* 0x000fe20007ffe0ff */
[----:B------:R-:W-:Y:S01]  /*3930*/  IMAD.WIDE.U32 R6, R88, c[0x0][0x2c0], RZ ;  /* 0x0000b00058067a25 */ /* 0x000fe200078e00ff */
[----:B------:R-:W-:Y:S01]  /*3940*/  USHF.R.U32.HI UR8, URZ, 0x1, UR5 ;  /* 0x000000013f087899 */ /* 0x000fe20008011605 */
[----:B------:R-:W0:Y:S01]  /*3950*/  LDS R111, [R111.X4+0x210] ;  /* 0x000210006f6f7984 */ /* 0x000e220000004800 */
[----:B------:R-:W-:Y:S01]  /*3960*/  SHF.L.U32 R116, R116, 0x8, RZ ;  /* 0x0000000874747819 */ /* 0x000fe200000006ff */
[----:B------:R-:W-:Y:S01]  /*3970*/  IMAD R5, R88, c[0x0][0x2c4], R5 ;  /* 0x0000b10058057a24 */ /* 0x000fe200078e0205 */
[----:B------:R-:W-:Y:S01]  /*3980*/  USHF.R.U64 UR4, UR4, 0x1, UR5 ;  /* 0x0000000104047899 */ /* 0x000fe20008001205 */
[----:B------:R-:W-:Y:S01]  /*3990*/  IMAD R98, R98, c[0x0][0x2d0], RZ ;  /* 0x0000b40062627a24 */ /* 0x000fe200078e02ff */
[----:B------:R-:W-:-:S02]  /*39a0*/  IADD3 R4, P0, R116, R87, RZ ;  /* 0x0000005774047210 */ /* 0x000fc40007f1e0ff */
[----:B------:R-:W-:Y:S01]  /*39b0*/  IADD3 R7, R5, R7, RZ ;  /* 0x0000000705077210 */ /* 0x000fe20007ffe0ff */
[----:B------:R-:W-:Y:S02]  /*39c0*/  IMAD R5, R91, UR8, RZ ;  /* 0x000000085b057c24 */ /* 0x000fe4000f8e02ff */
        /* <DEDUP_REMOVED lines=12> */
.L_x_13165:
[----:B--2---:R-:W-:Y:S05]  /*3a90*/  BSYNC B0 ;  /* 0x0000000000007941 */ /* 0x004fea0003800000 */
.L_x_13164:
[----:B------:R-:W-:Y:S01]  /*3aa0*/  IADD3 R4, R87, 0x20, RZ ;  /* 0x0000002057047810 */ /* 0x000fe20007ffe0ff */
[----:B------:R-:W-:Y:S01]  /*3ab0*/  BSSY B0, `(.L_x_13166) ;  /* 0x0000016000007945 */ /* 0x000fe20003800000 */
[----:B------:R-:W-:Y:S01]  /*3ac0*/  ISETP.GE.AND P6, PT, R109, 0x21, PT ;  /* 0x000000216d00780c */ /* 0x000fe20003fc6270 */
[----:B------:R-:W-:Y:S01]  /*3ad0*/  FADD.FTZ R98, R120, R125 ;  /* 0x0000007d78627221 */ /* 0x000fe20000010000 */
[----:B------:R-:W-:Y:S01]  /*3ae0*/  LEA.HI.SX32 R4, R4, R87, 0x1b ;  /* 0x0000005704047211 */ /* 0x000fe200078fdaff */
[----:B0-----:R-:W-:Y:S01]  /*3af0*/  FADD.FTZ R111, R122, R127 ;  /* 0x0000007f7a6f7221 */ /* 0x001fe20000010000 */
[C---:B------:R-:W-:Y:S02]  /*3b00*/  SHF.L.U64.HI R5, R44.reuse, 0x2, R39 ;  /* 0x000000022c057819 */ /* 0x040fe40000010227 */
[----:B------:R-:W-:Y:S01]  /*3b10*/  SHF.L.U32 R123, R44, 0x2, RZ ;  /* 0x000000022c7b7819 */ /* 0x000fe200000006ff */
[----:B------:R0:W1:Y:S01]  /*3b20*/  LDS R7, [R4.X4+0x290] ;  /* 0x0002900004077984 */ /* 0x0000620000004800 */
[----:B------:R-:W-:Y:S01]  /*3b30*/  IADD3 R6, R87, 0x40, RZ ;  /* 0x0000004057067810 */ /* 0x000fe20007ffe0ff */
[----:B------:R-:W-:Y:S01]  /*3b40*/  IMAD R5, R5, c[0x0][0x2d0], RZ ;  /* 0x0000b40005057a24 */ /* 0x000fe200078e02ff */
[----:B------:R-:W-:-:S02]  /*3b50*/  ISETP.GE.AND P0, PT, R109, 0x41, PT ;  /* 0x000000416d00780c */ /* 0x000fc40003f06270 */
[----:B------:R-:W-:Y:S01]  /*3b60*/  LEA.HI.SX32 R6, R6, R87, 0x1b ;  /* 0x0000005706067211 */ /* 0x000fe200078fdaff */
[----:B------:R-:W-:Y:S01]  /*3b70*/  IMAD R121, R123, c[0x0][0x2d4], R5 ;  /* 0x0000b5007b797a24 */ /* 0x000fe200078e0205 */
[C---:B------:R-:W-:Y:S02]  /*3b80*/  ISETP.GE.AND P1, PT, R109.reuse, 0x61, PT ;  /* 0x000000616d00780c */ /* 0x040fe40003f26270 */
[C---:B------:R-:W-:Y:S02]  /*3b90*/  ISETP.GE.AND P2, PT, R109.reuse, 0x81, PT ;  /* 0x000000816d00780c */ /* 0x040fe40003f46270 */
[C---:B------:R-:W-:Y:S02]  /*3ba0*/  ISETP.GE.AND P3, PT, R109.reuse, 0xa1, PT ;  /* 0x000000a16d00780c */ /* 0x040fe40003f66270 */
[C---:B------:R-:W-:Y:S02]  /*3bb0*/  ISETP.GE.AND P4, PT, R109.reuse, 0xc1, PT ;  /* 0x000000c16d00780c */ /* 0x040fe40003f86270 */
[----:B------:R-:W-:Y:S01]  /*3bc0*/  ISETP.GE.AND P5, PT, R109, 0xe1, PT ;  /* 0x000000e16d00780c */ /* 0x000fe20003fa6270 */
[----:B------:R-:W-:Y:S07]  /*3bd0*/  @!P6 BRA `(.L_x_13167) ;  /* 0x000000300000e947 */ /* 0x000fee0003800000 */
[----:B0-----:R-:W-:-:S05]  /*3be0*/  IMAD.WIDE.U32 R4, R123, c[0x0][0x2d0], R14 ;  /* 0x0000b4007b047a25 */ /* 0x001fca00078e000e */
[----:B------:R-:W-:-:S05]  /*3bf0*/  IADD3 R5, R5, R121, RZ ;  /* 0x0000007905057210 */ /* 0x000fca0007ffe0ff */
[----:B-1----:R0:W-:Y:S02]  /*3c00*/  RED.E.ADD.F32.FTZ.RN.STRONG.GPU [R4.64], R7 ;  /* 0x000000070400798e */ /* 0x0021e4000c10e786 */
.L_x_13167:
[----:B0-----:R-:W-:Y:S05]  /*3c10*/  BSYNC B0 ;  /* 0x0000000000007941 */ /* 0x001fea0003800000 */
.L_x_13166:
[----:B-1----:R0:W1:Y:S01]  /*3c20*/  LDS R7, [R6.X4+0x310] ;  /* 0x0003100006077984 */ /* 0x0020620000004800 */
[----:B------:R-:W-:Y:S01]  /*3c30*/  BSSY B0, `(.L_x_13168) ;  /* 0x0000005000007945 */ /* 0x000fe20003800000 */
[----:B------:R-:W-:Y:S05]  /*3c40*/  @!P0 BRA `(.L_x_13169) ;  /* 0x0000003000008947 */ /* 0x000fea0003800000 */
[----:B------:R-:W-:-:S05]  /*3c50*/  IMAD.WIDE.U32 R4, R123, c[0x0][0x2d0], R16 ;  /* 0x0000b4007b047a25 */ /* 0x000fca00078e0010 */
[----:B------:R-:W-:-:S05]  /*3c60*/  IADD3 R5, R121, R5, RZ ;  /* 0x0000000579057210 */ /* 0x000fca0007ffe0ff */
[----:B-1----:R1:W-:Y:S02]  /*3c70*/  RED.E.ADD.F32.FTZ.RN.STRONG.GPU [R4.64], R7 ;  /* 0x000000070400798e */ /* 0x0023e4000c10e786 */
.L_x_13169:
[----:B------:R-:W-:Y:S05]  /*3c80*/  BSYNC B0 ;  /* 0x0000000000007941 */ /* 0x000fea0003800000 */
.L_x_13168:
[----:B-1----:R1:W2:Y:S01]  /*3c90*/  LDS R7, [R71.X4+0x390] ;  /* 0x0003900047077984 */ /* 0x0022a20000004800 */
[----:B------:R-:W-:Y:S01]  /*3ca0*/  BSSY B0, `(.L_x_13170) ;  /* 0x0000005000007945 */ /* 0x000fe20003800000 */
[----:B------:R-:W-:Y:S05]  /*3cb0*/  @!P1 BRA `(.L_x_13171) ;  /* 0x0000003000009947 */ /* 0x000fea0003800000 */
[----:B------:R-:W-:-:S05]  /*3cc0*/  IMAD.WIDE.U32 R4, R123, c[0x0][0x2d0], R18 ;  /* 0x0000b4007b047a25 */ /* 0x000fca00078e0012 */
[----:B------:R-:W-:-:S05]  /*3cd0*/  IADD3 R5, R121, R5, RZ ;  /* 0x0000000579057210 */ /* 0x000fca0007ffe0ff */
[----:B--2---:R2:W-:Y:S02]  /*3ce0*/  RED.E.ADD.F32.FTZ.RN.STRONG.GPU [R4.64], R7 ;  /* 0x000000070400798e */ /* 0x0045e4000c10e786 */
.L_x_13171:
[----:B------:R-:W-:Y:S05]  /*3cf0*/  BSYNC B0 ;  /* 0x0000000000007941 */ /* 0x000fea0003800000 */
.L_x_13170:
[----:B--2---:R2:W3:Y:S01]  /*3d00*/  LDS R7, [R70.X4+0x410] ;  /* 0x0004100046077984 */ /* 0x0044e20000004800 */
[----:B------:R-:W-:Y:S01]  /*3d10*/  BSSY B0, `(.L_x_13172) ;  /* 0x0000005000007945 */ /* 0x000fe20003800000 */
[----:B------:R-:W-:Y:S05]  /*3d20*/  @!P2 BRA `(.L_x_13173) ;  /* 0x000000300000a947 */ /* 0x000fea0003800000 */
[----:B------:R-:W-:-:S05]  /*3d30*/  IMAD.WIDE.U32 R4, R123, c[0x0][0x2d0], R20 ;  /* 0x0000b4007b047a25 */ /* 0x000fca00078e0014 */
[----:B------:R-:W-:-:S05]  /*3d40*/  IADD3 R5, R121, R5, RZ ;  /* 0x0000000579057210 */ /* 0x000fca0007ffe0ff */
[----:B---3--:R3:W-:Y:S02]  /*3d50*/  RED.E.ADD.F32.FTZ.RN.STRONG.GPU [R4.64], R7 ;  /* 0x000000070400798e */ /* 0x0087e4000c10e786 */
.L_x_13173:
[----:B------:R-:W-:Y:S05]  /*3d60*/  BSYNC B0 ;  /* 0x0000000000007941 */ /* 0x000fea0003800000 */
.L_x_13172:
[----:B---3--:R3:W4:Y:S01]  /*3d70*/  LDS R7, [R69.X4+0x490] ;  /* 0x0004900045077984 */ /* 0x0087220000004800 */
[----:B------:R-:W-:Y:S01]  /*3d80*/  BSSY B0, `(.L_x_13174) ;  /* 0x0000005000007945 */ /* 0x000fe20003800000 */
[----:B------:R-:W-:Y:S05]  /*3d90*/  @!P3 BRA `(.L_x_13175) ;  /* 0x000000300000b947 */ /* 0x000fea0003800000 */
[----:B------:R-:W-:-:S05]  /*3da0*/  IMAD.WIDE.U32 R4, R123, c[0x0][0x2d0], R22 ;  /* 0x0000b4007b047a25 */ /* 0x000fca00078e0016 */
[----:B------:R-:W-:-:S05]  /*3db0*/  IADD3 R5, R121, R5, RZ ;  /* 0x0000000579057210 */ /* 0x000fca0007ffe0ff */
[----:B----4-:R4:W-:Y:S02]  /*3dc0*/  RED.E.ADD.F32.FTZ.RN.STRONG.GPU [R4.64], R7 ;  /* 0x000000070400798e */ /* 0x0109e4000c10e786 */
.L_x_13175:
[----:B------:R-:W-:Y:S05]  /*3dd0*/  BSYNC B0 ;  /* 0x0000000000007941 */ /* 0x000fea0003800000 */
.L_x_13174:
[----:B------:R0:W1:Y:S01]  /*3de0*/  LDS R109, [R68.X4+0x510] ;  /* 0x00051000446d7984 */ /* 0x0000620000004800 */
[----:B------:R-:W-:Y:S01]  /*3df0*/  BSSY B0, `(.L_x_13176) ;  /* 0x0000006000007945 */ /* 0x000fe20003800000 */
[----:B----4-:R-:W-:Y:S01]  /*3e00*/  IMAD.WIDE.U32 R4, R123, c[0x0][0x2d0], R26 ;  /* 0x0000b4007b047a25 */ /* 0x010fe200078e001a */
[----:B------:R-:W-:Y:S05]  /*3e10*/  @!P4 BRA `(.L_x_13177) ;  /* 0x000000300000c947 */ /* 0x000fea0003800000 */
[----:B0-----:R-:W-:-:S05]  /*3e20*/  IMAD.WIDE.U32 R6, R123, c[0x0][0x2d0], R24 ;  /* 0x0000b4007b067a25 */ /* 0x001fca00078e0018 */
[----:B------:R-:W-:-:S05]  /*3e30*/  IADD3 R7, R121, R7, RZ ;  /* 0x0000000779077210 */ /* 0x000fca0007ffe0ff */
[----:B-1----:R0:W-:Y:S02]  /*3e40*/  RED.E.ADD.F32.FTZ.RN.STRONG.GPU [R6.64], R109 ;  /* 0x0000006d0600798e */ /* 0x0021e4000c10e786 */
.L_x_13177:
[----:B------:R-:W-:Y:S05]  /*3e50*/  BSYNC B0 ;  /* 0x0000000000007941 */ /* 0x000fea0003800000 */
.L_x_13176:
[----:B0-----:R0:W4:Y:S01]  /*3e60*/  LDS R7, [R67.X4+0x590] ;  /* 0x0005900043077984 */ /* 0x0011220000004800 */
[----:B------:R-:W-:Y:S01]  /*3e70*/  BSSY B0, `(.L_x_13178) ;  /* 0x0000004000007945 */ /* 0x000fe20003800000 */
[----:B------:R-:W-:Y:S05]  /*3e80*/  @!P5 BRA `(.L_x_13179) ;  /* 0x000000200000d947 */ /* 0x000fea0003800000 */
[----:B------:R-:W-:-:S05]  /*3e90*/  IADD3 R5, R121, R5, RZ ;  /* 0x0000000579057210 */ /* 0x000fca0007ffe0ff */
[----:B----4-:R4:W-:Y:S02]  /*3ea0*/  RED.E.ADD.F32.FTZ.RN.STRONG.GPU [R4.64], R7 ;  /* 0x000000070400798e */ /* 0x0109e4000c10e786 */
.L_x_13179:
[----:B------:R-:W-:Y:S05]  /*3eb0*/  BSYNC B0 ;  /* 0x0000000000007941 */ /* 0x000fea0003800000 */
.L_x_13178:
[----:B------:R-:W5:Y:S01]  /*3ec0*/  SHFL.DOWN PT, R116, R111, 0x1, 0x1f ;  /* 0x08201f006f747f89 */ /* 0x000f6200000e0000 */
[----:B------:R-:W-:Y:S01]  /*3ed0*/  ISETP.GT.AND P0, PT, R75, 0x1e, PT ;  /* 0x0000001e4b00780c */ /* 0x000fe20003f04270 */
[----:B------:R-:W-:Y:S01]  /*3ee0*/  BSSY B0, `(.L_x_13180) ;  /* 0x0000063000007945 */ /* 0x000fe20003800000 */
[----:B----4-:R-:W-:Y:S01]  /*3ef0*/  MOV R5, R111 ;  /* 0x0000006f00057202 */ /* 0x010fe20000000f00 */
[----:B------:R-:W4:Y:S01]  /*3f00*/  SHFL.DOWN PT, R121, R108, 0x1, 0x1f ;  /* 0x08201f006c797f89 */ /* 0x000f2200000e0000 */
[----:B------:R-:W-:Y:S01]  /*3f10*/  MOV R6, R108 ;  /* 0x0000006c00067202 */ /* 0x000fe20000000f00 */
[----:B------:R-:W-:Y:S01]  /*3f20*/  FADD.FTZ R43, R114, R43 ;  /* 0x0000002b722b7221 */ /* 0x000fe20000010000 */
[----:B------:R-:W-:Y:S01]  /*3f30*/  MOV R7, R107 ;  /* 0x0000006b00077202 */ /* 0x000fe20000000f00 */
[----:B------:R-:W0:Y:S01]  /*3f40*/  SHFL.DOWN PT, R120, R107, 0x1, 0x1f ;  /* 0x08201f006b787f89 */ /* 0x000e2200000e0000 */
[----:B------:R-:W-:Y:S01]  /*3f50*/  MOV R4, R98 ;  /* 0x0000006200047202 */ /* 0x000fe20000000f00 */
[----:B------:R-:W-:Y:S01]  /*3f60*/  FADD.FTZ R48, R105, R48 ;  /* 0x0000003069307221 */ /* 0x000fe20000010000 */
[----:B------:R-:W-:Y:S01]  /*3f70*/  ISETP.NE.AND P1, PT, R75, RZ, PT ;  /* 0x000000ff4b00720c */ /* 0x000fe20003f25270 */
[----:B-1----:R-:W1:Y:S01]  /*3f80*/  SHFL.DOWN PT, R109, R98, 0x1, 0x1f ;  /* 0x08201f00626d7f89 */ /* 0x002e6200000e0000 */
[----:B------:R-:W-:Y:S01]  /*3f90*/  ISETP.NE.AND P2, PT, R87, RZ, PT ;  /* 0x000000ff5700720c */ /* 0x000fe20003f45270 */
[----:B------:R-:W-:-:S02]  /*3fa0*/  FADD.FTZ R45, R112, R45 ;  /* 0x0000002d702d7221 */ /* 0x000fc40000010000 */
[----:B------:R-:W-:Y:S02]  /*3fb0*/  FADD.FTZ R50, R103, R50 ;  /* 0x0000003267327221 */ /* 0x000fe40000010000 */
[----:B-----5:R-:W-:Y:S02]  /*3fc0*/  @!P0 FADD.FTZ R5, R5, R116 ;  /* 0x0000007405058221 */ /* 0x020fe40000010000 */
[----:B----4-:R-:W-:-:S03]  /*3fd0*/  @!P0 FADD.FTZ R6, R6, R121 ;  /* 0x0000007906068221 */ /* 0x010fc60000010000 */
[----:B------:R-:W4:Y:S01]  /*3fe0*/  SHFL.DOWN PT, R108, R5, 0x2, 0x1f ;  /* 0x08401f00056c7f89 */ /* 0x000f2200000e0000 */
[----:B0-----:R-:W-:Y:S02]  /*3ff0*/  @!P0 FADD.FTZ R7, R7, R120 ;  /* 0x0000007807078221 */ /* 0x001fe40000010000 */
[----:B-1----:R-:W-:-:S03]  /*4000*/  @!P0 FADD.FTZ R4, R4, R109 ;  /* 0x0000006d04048221 */ /* 0x002fc60000010000 */
[----:B------:R-:W0:Y:S01]  /*4010*/  SHFL.DOWN PT, R98, R7, 0x2, 0x1f ;  /* 0x08401f0007627f89 */ /* 0x000e2200000e0000 */
[----:B------:R-:W-:-:S03]  /*4020*/  ISETP.GT.AND P0, PT, R75, 0x1d, PT ;  /* 0x0000001d4b00780c */ /* 0x000fc60003f04270 */
[----:B------:R-:W1:Y:S04]  /*4030*/  SHFL.DOWN PT, R109, R6, 0x2, 0x1f ;  /* 0x08401f00066d7f89 */ /* 0x000e6800000e0000 */
[----:B------:R-:W5:Y:S06]  /*4040*/  SHFL.DOWN PT, R107, R4, 0x2, 0x1f ;  /* 0x08401f00046b7f89 */ /* 0x000f6c00000e0000 */
[----:B----4-:R-:W-:-:S02]  /*4050*/  @!P0 FADD.FTZ R5, R5, R108 ;  /* 0x0000006c05058221 */ /* 0x010fc40000010000 */
[----:B0-----:R-:W-:-:S03]  /*4060*/  @!P0 FADD.FTZ R7, R7, R98 ;  /* 0x0000006207078221 */ /* 0x001fc60000010000 */
[----:B------:R-:W0:Y:S01]  /*4070*/  SHFL.DOWN PT, R98, R5, 0x4, 0x1f ;  /* 0x08801f0005627f89 */ /* 0x000e2200000e0000 */
[----:B-1----:R-:W-:-:S03]  /*4080*/  @!P0 FADD.FTZ R6, R6, R109 ;  /* 0x0000006d06068221 */ /* 0x002fc60000010000 */
[----:B------:R-:W1:Y:S01]  /*4090*/  SHFL.DOWN PT, R108, R7, 0x4, 0x1f ;  /* 0x08801f00076c7f89 */ /* 0x000e6200000e0000 */
[----:B-----5:R-:W-:Y:S01]  /*40a0*/  @!P0 FADD.FTZ R4, R4, R107 ;  /* 0x0000006b04048221 */ /* 0x020fe20000010000 */
[----:B------:R-:W-:Y:S02]  /*40b0*/  ISETP.GT.AND P0, PT, R75, 0x1b, PT ;  /* 0x0000001b4b00780c */ /* 0x000fe40003f04270 */
[----:B------:R-:W4:Y:S04]  /*40c0*/  SHFL.DOWN PT, R109, R6, 0x4, 0x1f ;  /* 0x08801f00066d7f89 */ /* 0x000f2800000e0000 */
[----:B------:R-:W5:Y:S07]  /*40d0*/  SHFL.DOWN PT, R107, R4, 0x4, 0x1f ;  /* 0x08801f00046b7f89 */ /* 0x000f6e00000e0000 */
[----:B0-----:R-:W-:-:S02]  /*40e0*/  @!P0 FADD.FTZ R5, R5, R98 ;  /* 0x0000006205058221 */ /* 0x001fc40000010000 */
[----:B-1----:R-:W-:-:S03]  /*40f0*/  @!P0 FADD.FTZ R7, R7, R108 ;  /* 0x0000006c07078221 */ /* 0x002fc60000010000 */
[----:B------:R-:W0:Y:S01]  /*4100*/  SHFL.DOWN PT, R98, R5, 0x8, 0x1f ;  /* 0x09001f0005627f89 */ /* 0x000e2200000e0000 */
[----:B----4-:R-:W-:-:S03]  /*4110*/  @!P0 FADD.FTZ R6, R6, R109 ;  /* 0x0000006d06068221 */ /* 0x010fc60000010000 */
[----:B------:R-:W1:Y:S01]  /*4120*/  SHFL.DOWN PT, R108, R7, 0x8, 0x1f ;  /* 0x09001f00076c7f89 */ /* 0x000e6200000e0000 */
[----:B-----5:R-:W-:-:S03]  /*4130*/  @!P0 FADD.FTZ R4, R4, R107 ;  /* 0x0000006b04048221 */ /* 0x020fc60000010000 */
[----:B------:R-:W4:Y:S01]  /*4140*/  SHFL.DOWN PT, R109, R6, 0x8, 0x1f ;  /* 0x09001f00066d7f89 */ /* 0x000f2200000e0000 */
[----:B------:R-:W-:-:S03]  /*4150*/  ISETP.GT.AND P0, PT, R75, 0x17, PT ;  /* 0x000000174b00780c */ /* 0x000fc60003f04270 */
[----:B------:R-:W5:Y:S10]  /*4160*/  SHFL.DOWN PT, R107, R4, 0x8, 0x1f ;  /* 0x09001f00046b7f89 */ /* 0x000f7400000e0000 */
[----:B0-----:R-:W-:-:S02]  /*4170*/  @!P0 FADD.FTZ R5, R5, R98 ;  /* 0x0000006205058221 */ /* 0x001fc40000010000 */
[----:B------:R-:W-:Y:S02]  /*4180*/  FMUL.FTZ R98, R29, R30 ;  /* 0x0000001e1d627220 */ /* 0x000fe40000410000 */
[----:B-1----:R-:W-:Y:S02]  /*4190*/  @!P0 FADD.FTZ R7, R7, R108 ;  /* 0x0000006c07078221 */ /* 0x002fe40000010000 */
[-C--:B------:R-:W-:Y:S01]  /*41a0*/  FFMA.FTZ R98, R28, R31.reuse, -R98 ;  /* 0x0000001f1c627223 */ /* 0x080fe20000010862 */
[----:B------:R-:W0:Y:S01]  /*41b0*/  SHFL.DOWN PT, R108, R5, 0x10, 0x1f ;  /* 0x0a001f00056c7f89 */ /* 0x000e2200000e0000 */
[----:B----4-:R-:W-:Y:S02]  /*41c0*/  @!P0 FADD.FTZ R6, R6, R109 ;  /* 0x0000006d06068221 */ /* 0x010fe40000010000 */
[----:B------:R-:W-:Y:S01]  /*41d0*/  FMUL.FTZ R31, R29, R31 ;  /* 0x0000001f1d1f7220 */ /* 0x000fe20000410000 */
[----:B------:R-:W-:Y:S01]  /*41e0*/  SHFL.DOWN PT, R116, R7, 0x10, 0x1f ;  /* 0x0a001f0007747f89 */ /* 0x000fe200000e0000 */
[----:B-----5:R-:W-:Y:S01]  /*41f0*/  @!P0 FADD.FTZ R4, R4, R107 ;  /* 0x0000006b04048221 */ /* 0x020fe20000010000 */
[----:B------:R-:W-:Y:S01]  /*4200*/  ISETP.GT.AND P0, PT, R75, 0xf, PT ;  /* 0x0000000f4b00780c */ /* 0x000fe20003f04270 */
[----:B------:R-:W-:Y:S01]  /*4210*/  FMUL.FTZ R107, R37, R98 ;  /* 0x00000062256b7220 */ /* 0x000fe20000410000 */
[----:B------:R-:W1:Y:S01]  /*4220*/  SHFL.DOWN PT, R111, R6, 0x10, 0x1f ;  /* 0x0a001f00066f7f89 */ /* 0x000e6200000e0000 */
[----:B------:R-:W-:-:S02]  /*4230*/  FFMA.FTZ R98, R28, R30, R31 ;  /* 0x0000001e1c627223 */ /* 0x000fc4000001001f */
[----:B------:R-:W-:Y:S01]  /*4240*/  FMUL.FTZ R37, R29, R32 ;  /* 0x000000201d257220 */ /* 0x000fe20000410000 */
[----:B------:R-:W4:Y:S01]  /*4250*/  SHFL.DOWN PT, R109, R4, 0x10, 0x1f ;  /* 0x0a001f00046d7f89 */ /* 0x000f2200000e0000 */
[----:B------:R-:W-:Y:S02]  /*4260*/  FFMA.FTZ R107, R119, R98, R107 ;  /* 0x00000062776b7223 */ /* 0x000fe4000001006b */
[----:B------:R-:W-:Y:S02]  /*4270*/  FMUL.FTZ R31, R29, R100 ;  /* 0x000000641d1f7220 */ /* 0x000fe40000410000 */
[----:B------:R-:W-:Y:S02]  /*4280*/  FFMA.FTZ R107, R95, R30, R107 ;  /* 0x0000001e5f6b7223 */ /* 0x000fe4000001006b */
[----:B------:R-:W-:Y:S02]  /*4290*/  FMUL.FTZ R30, R29, R113 ;  /* 0x000000711d1e7220 */ /* 0x000fe40000410000 */
[----:B------:R-:W-:-:S02]  /*42a0*/  FFMA.FTZ R37, R28, R33, -R37 ;  /* 0x000000211c257223 */ /* 0x000fc40000010825 */
[CC--:B------:R-:W-:Y:S02]  /*42b0*/  FFMA.FTZ R98, R28.reuse, R110.reuse, -R31 ;  /* 0x0000006e1c627223 */ /* 0x0c0fe4000001081f */
[C---:B------:R-:W-:Y:S02]  /*42c0*/  FMUL.FTZ R33, R29.reuse, R33 ;  /* 0x000000211d217220 */ /* 0x040fe40000410000 */
[C---:B------:R-:W-:Y:S02]  /*42d0*/  FMUL.FTZ R31, R29.reuse, R110 ;  /* 0x0000006e1d1f7220 */ /* 0x040fe40000410000 */
[-C--:B------:R-:W-:Y:S02]  /*42e0*/  FMUL.FTZ R29, R29, R115.reuse ;  /* 0x000000731d1d7220 */ /* 0x080fe40000410000 */
[----:B------:R-:W-:Y:S02]  /*42f0*/  FFMA.FTZ R115, R28, R115, -R30 ;  /* 0x000000731c737223 */ /* 0x000fe4000001081e */
        /* <DEDUP_REMOVED lines=8> */
[----:B------:R-:W-:Y:S02]  /*4380*/  @!P0 FADD.FTZ R7, R7, R116 ;  /* 0x0000007407078221 */ /* 0x000fe40000010000 */
[----:B----4-:R-:W-:Y:S02]  /*4390*/  @!P0 FADD.FTZ R4, R4, R109 ;  /* 0x0000006d04048221 */ /* 0x010fe40000010000 */
        /* <DEDUP_REMOVED lines=23> */
.L_x_13181:
[----:B0-----:R-:W-:Y:S05]  /*4510*/  BSYNC B0 ;  /* 0x0000000000007941 */ /* 0x001fea0003800000 */
.L_x_13180:
[----:B------:R-:W-:Y:S02]  /*4520*/  IADD3 R41, R41, 0x1, RZ ;  /* 0x0000000129297810 */ /* 0x000fe40007ffe0ff */
[----:B------:R-:W-:-:S02]  /*4530*/  IADD3 R44, P1, R44, 0x1, RZ ;  /* 0x000000012c2c7810 */ /* 0x000fc40007f3e0ff */
[----:B------:R-:W-:Y:S02]  /*4540*/  ISETP.GE.AND P0, PT, R41, c[0x0][0x16c], PT ;  /* 0x00005b0029007a0c */ /* 0x000fe40003f06270 */
[----:B------:R-:W-:-:S11]  /*4550*/  IADD3.X R39, RZ, R39, RZ, P1, !PT ;  /* 0x00000027ff277210 */ /* 0x000fd60000ffe4ff */
[----:B------:R-:W-:Y:S01]  /*4560*/  @P0 CALL.REL.NOINC `(.L_x_13151) ;  /* 0x0000001000000944 */ /* 0x000fe20003c00000 */
[----:B------:R-:W-:Y:S05]  /*4570*/  BRA `(.L_x_13182) ;  /* 0xffffcc6000007947 */ /* 0x000fea000383ffff */
.L_x_13151:
[----:B------:R-:W-:Y:S01]  /*4580*/  BAR.SYNC.DEFER_BLOCKING 0x0 ;  /* 0x0000000000007b1d */ /* 0x000fe20000010000 */
[----:B------:R-:W-:Y:S01]  /*4590*/  ISETP.NE.AND P3, PT, R87, RZ, PT ;  /* 0x000000ff5700720c */ /* 0x000fe20003f65270 */
[----:B------:R-:W-:Y:S01]  /*45a0*/  IMAD R6, R90, c[0x0][0x2d8], RZ ;  /* 0x0000b6005a067a24 */ /* 0x000fe200078e02ff */
[----:B------:R-:W-:Y:S01]  /*45b0*/  F2FP.PACK_AB R42, R45, R50 ;  /* 0x000000322d2a723e */ /* 0x000fe200000000ff */
[----:B------:R-:W-:Y:S01]  /*45c0*/  IMAD.WIDE.U32 R4, R91, c[0x0][0x2d8], RZ ;  /* 0x0000b6005b047a25 */ /* 0x000fe200078e00ff */
[----:B------:R-:W-:Y:S01]  /*45d0*/  F2FP.PACK_AB R43, R43, R48 ;  /* 0x000000302b2b723e */ /* 0x000fe200000000ff */
[----:B------:R-:W-:Y:S01]  /*45e0*/  BSSY B0, `(.L_x_13183) ;  /* 0x000002d000007945 */ /* 0x000fe20003800000 */
[----:B------:R-:W-:Y:S01]  /*45f0*/  SHF.L.U32 R20, R75, 0x1, RZ ;  /* 0x000000014b147819 */ /* 0x000fe200000006ff */
[----:B------:R-:W-:Y:S01]  /*4600*/  IMAD R15, R91, c[0x0][0x2dc], R6 ;  /* 0x0000b7005b0f7a24 */ /* 0x000fe200078e0206 */
[----:B------:R-:W-:Y:S01]  /*4610*/  IADD3 R33, R74, -c[0x0][0x174], RZ ;  /* 0x80005d004a217a10 */ /* 0x000fe20007ffe0ff */
[----:B------:R-:W-:Y:S01]  /*4620*/  IMAD R7, R93, c[0x0][0x2e0], RZ ;  /* 0x0000b8005d077a24 */ /* 0x000fe200078e02ff */
[----:B------:R-:W-:-:S02]  /*4630*/  LOP3.LUT R37, R73, 0x20, RZ, 0xfc, !PT ;  /* 0x0000002049257812 */ /* 0x000fc400078efcff */
[----:B------:R-:W-:Y:S01]  /*4640*/  IADD3 R5, R5, R15, RZ ;  /* 0x0000000f05057210 */ /* 0x000fe20007ffe0ff */
[----:B------:R-:W-:Y:S01]  /*4650*/  IMAD R33, R33, -0x80, RZ ;  /* 0xffffff8021217824 */ /* 0x000fe200078e02ff */
[C---:B------:R-:W-:Y:S01]  /*4660*/  LOP3.LUT R39, R73.reuse, 0x40, RZ, 0xfc, !PT ;  /* 0x0000004049277812 */ /* 0x040fe200078efcff */
[C---:B------:R-:W-:Y:S01]  /*4670*/  IMAD R7, R96.reuse, c[0x0][0x2e4], R7 ;  /* 0x0000b90060077a24 */ /* 0x040fe200078e0207 */
[----:B------:R-:W-:Y:S01]  /*4680*/  LOP3.LUT R41, R73, 0x60, RZ, 0xfc, !PT ;  /* 0x0000006049297812 */ /* 0x000fe200078efcff */
[----:B------:R-:W-:Y:S01]  /*4690*/  IMAD.WIDE.U32 R4, R96, c[0x0][0x2e0], R4 ;  /* 0x0000b80060047a25 */ /* 0x000fe200078e0004 */
[----:B------:R-:W-:Y:S02]  /*46a0*/  SHF.R.S32.HI R35, RZ, 0x1f, R33 ;  /* 0x0000001fff237819 */ /* 0x000fe40000011421 */
[----:B------:R-:W-:Y:S02]  /*46b0*/  SHF.R.S32.HI R18, RZ, 0x1f, R73 ;  /* 0x0000001fff127819 */ /* 0x000fe40000011449 */
[----:B------:R-:W-:Y:S01]  /*46c0*/  IADD3 R6, P0, R33, R4, RZ ;  /* 0x0000000421067210 */ /* 0x000fe20007f1e0ff */
[----:B------:R-:W-:Y:S01]  /*46d0*/  STS.64 [R57], R42 ;  /* 0x0000002a39007388 */ /* 0x000fe20000000a00 */
[----:B------:R-:W-:-:S06]  /*46e0*/  NOP ;  /* 0x0000000000007918 */ /* 0x000fcc0000000000 */
[----:B------:R-:W-:Y:S01]  /*46f0*/  LDS.U16 R19, [R20] ;  /* 0x0000000014137984 */ /* 0x000fe20000000400 */
[----:B------:R-:W-:Y:S02]  /*4700*/  LEA R17, P5, R73, c[0x0][0x330], 0x1 ;  /* 0x0000cc0049117a11 */ /* 0x000fe400078a08ff */
[----:B------:R-:W-:Y:S01]  /*4710*/  IADD3.X R5, R35, R7, R5, P0, !PT ;  /* 0x0000000723057210 */ /* 0x000fe200007fe405 */
[----:B------:R-:W-:Y:S01]  /*4720*/  LDS.U16 R21, [R20+0x40] ;  /* 0x0000400014157984 */ /* 0x000fe20000000400 */
[----:B------:R-:W-:-:S03]  /*4730*/  LEA R16, P6, R6, R17, 0x1 ;  /* 0x0000001106107211 */ /* 0x000fc600078c08ff */
        /* <DEDUP_REMOVED lines=8> */
[----:B------:R-:W-:Y:S02]  /*47c0*/  ISETP.GE.AND P0, PT, R41, R0, PT ;  /* 0x000000002900720c */ /* 0x000fe40003f06270 */
[C---:B------:R-:W-:Y:S02]  /*47d0*/  LEA.HI.X R0, R73.reuse, c[0x0][0x334], R18, 0x1, P5 ;  /* 0x0000cd0049007a11 */ /* 0x040fe400028f0c12 */
        /* <DEDUP_REMOVED lines=13> */
.L_x_13184:
[----:B------:R-:W-:Y:S05]  /*48b0*/  BSYNC B0 ;  /* 0x0000000000007941 */ /* 0x000fea0003800000 */
.L_x_13183:
        /* <DEDUP_REMOVED lines=8> */
[----:B------:R0:W-:Y:S01]  /*4940*/  @!P0 STG.E.U16 [R16.64+-0x40], R25 ;  /* 0xffffc01910008986 */ /* 0x0001e2000c101506 */
[----:B------:R-:W-:Y:S02]  /*4950*/  IMAD R15, R91, c[0x0][0x2fc], R14 ;  /* 0x0000bf005b0f7a24 */ /* 0x000fe400078e020e */
[----:B------:R-:W-:Y:S01]  /*4960*/  FADD.FTZ R49, R52, R49 ;  /* 0x0000003134317221 */ /* 0x000fe20000010000 */
[----:B------:R-:W-:Y:S03]  /*4970*/  BAR.SYNC.DEFER_BLOCKING 0x0 ;  /* 0x0000000000007b1d */ /* 0x000fe60000010000 */
[----:B------:R-:W-:Y:S01]  /*4980*/  FADD.FTZ R86, R49, R54 ;  /* 0x0000003631567221 */ /* 0x000fe20000010000 */
[----:B0-----:R-:W-:-:S04]  /*4990*/  IADD3 R16, P1, R73, -0x60, RZ ;  /* 0xffffffa049107810 */ /* 0x001fc80007f3e0ff */
[----:B------:R-:W-:Y:S01]  /*49a0*/  IADD3.X R17, R18, -0x1, RZ, P1, !PT ;  /* 0xffffffff12117810 */ /* 0x000fe20000ffe4ff */
[----:B------:R0:W-:Y:S01]  /*49b0*/  STS.64 [R57], R6 ;  /* 0x0000000639007388 */ /* 0x0001e20000000a00 */
        /* <DEDUP_REMOVED lines=21> */
.L_x_13186:
[----:B------:R-:W-:Y:S05]  /*4b10*/  BSYNC B0 ;  /* 0x0000000000007941 */ /* 0x000fea0003800000 */
.L_x_13185:
[----:B------:R-:W-:Y:S01]  /*4b20*/  MOV R4, R6 ;  /* 0x0000000600047202 */ /* 0x000fe20000000f00 */
[----:B------:R-:W-:Y:S01]  /*4b30*/  IMAD R7, R93, c[0x0][0x300], RZ ;  /* 0x0000c0005d077a24 */ /* 0x000fe200078e02ff */
[----:B------:R-:W-:Y:S02]  /*4b40*/  MOV R5, R21 ;  /* 0x0000001500057202 */ /* 0x000fe40000000f00 */
[-C--:B------:R-:W-:Y:S01]  /*4b50*/  ISETP.GE.AND P0, PT, R37, R0.reuse, PT ;  /* 0x000000002500720c */ /* 0x080fe20003f06270 */
[----:B0-----:R-:W-:Y:S01]  /*4b60*/  IMAD R14, R96, c[0x0][0x304], R7 ;  /* 0x0000c100600e7a24 */ /* 0x001fe200078e0207 */
[----:B------:R-:W-:Y:S01]  /*4b70*/  LEA R6, P4, R16, c[0x0][0x340], 0x1 ;  /* 0x0000d00010067a11 */ /* 0x000fe200078808ff */
[----:B------:R-:W-:Y:S01]  /*4b80*/  IMAD.WIDE.U32 R4, R96, c[0x0][0x300], R4 ;  /* 0x0000c00060047a25 */ /* 0x000fe200078e0004 */
[-C--:B------:R-:W-:Y:S02]  /*4b90*/  ISETP.GE.AND P1, PT, R39, R0.reuse, PT ;  /* 0x000000002700720c */ /* 0x080fe40003f26270 */
[----:B------:R-:W-:-:S02]  /*4ba0*/  ISETP.GE.AND P2, PT, R41, R0, PT ;  /* 0x000000002900720c */ /* 0x000fc40003f46270 */
[----:B------:R-:W-:Y:S02]  /*4bb0*/  IADD3 R7, P3, R33, R4, RZ ;  /* 0x0000000421077210 */ /* 0x000fe40007f7e0ff */
[----:B------:R-:W-:Y:S02]  /*4bc0*/  LEA.HI.X R0, R16, c[0x0][0x344], R17, 0x1, P4 ;  /* 0x0000d10010007a11 */ /* 0x000fe400020f0c11 */
[----:B------:R-:W-:Y:S02]  /*4bd0*/  IADD3.X R5, R35, R14, R5, P3, !PT ;  /* 0x0000000e23057210 */ /* 0x000fe40001ffe405 */
[C---:B------:R-:W-:Y:S02]  /*4be0*/  LEA R4, P3, R7.reuse, R6, 0x1 ;  /* 0x0000000607047211 */ /* 0x040fe400078608ff */
[----:B------:R-:W-:Y:S02]  /*4bf0*/  IADD3 R82, P4, R82, -0x100, RZ ;  /* 0xffffff0052527810 */ /* 0x000fe40007f9e0ff */
[----:B------:R-:W-:-:S02]  /*4c00*/  LEA.HI.X R5, R7, R0, R5, 0x1, P3 ;  /* 0x0000000007057211 */ /* 0x000fc400018f0c05 */
[----:B------:R-:W-:Y:S02]  /*4c10*/  IADD3 R80, P3, R80, -0x100, RZ ;  /* 0xffffff0050507810 */ /* 0x000fe40007f7e0ff */
[----:B------:R-:W-:Y:S01]  /*4c20*/  IADD3 R74, R74, 0x1, RZ ;  /* 0x000000014a4a7810 */ /* 0x000fe20007ffe0ff */
[----:B------:R0:W-:Y:S01]  /*4c30*/  @!P0 STG.E.U16 [R4.64], R27 ;  /* 0x0000001b04008986 */ /* 0x0001e2000c101506 */
[----:B------:R-:W-:Y:S02]  /*4c40*/  ISETP.GT.AND P0, PT, R104, 0x1, PT ;  /* 0x000000016800780c */ /* 0x000fe40003f04270 */
[----:B------:R-:W-:Y:S01]  /*4c50*/  IADD3.X R81, R81, -0x1, RZ, P3, !PT ;  /* 0xffffffff51517810 */ /* 0x000fe20001ffe4ff */
[----:B------:R0:W-:Y:S01]  /*4c60*/  @!P1 STG.E.U16 [R4.64+0x40], R29 ;  /* 0x0000401d04009986 */ /* 0x0001e2000c101506 */
[----:B------:R-:W-:Y:S02]  /*4c70*/  IADD3 R79, P1, R79, -0x200, RZ ;  /* 0xfffffe004f4f7810 */ /* 0x000fe40007f3e0ff */
[----:B------:R-:W-:Y:S01]  /*4c80*/  IADD3.X R83, R83, -0x1, RZ, P4, !PT ;  /* 0xffffffff53537810 */ /* 0x000fe200027fe4ff */
[----:B------:R0:W-:Y:S01]  /*4c90*/  @!P2 STG.E.U16 [R4.64+0x80], R31 ;  /* 0x0000801f0400a986 */ /* 0x0001e2000c101506 */
[----:B------:R-:W-:-:S02]  /*4ca0*/  IADD3 R84, P2, R84, -0x100, RZ ;  /* 0xffffff0054547810 */ /* 0x000fc40007f5e0ff */
[----:B------:R-:W-:Y:S02]  /*4cb0*/  IADD3.X R78, R78, -0x1, RZ, P1, !PT ;  /* 0xffffffff4e4e7810 */ /* 0x000fe40000ffe4ff */
[----:B------:R-:W-:Y:S01]  /*4cc0*/  IADD3.X R85, R85, -0x1, RZ, P2, !PT ;  /* 0xffffffff55557810 */ /* 0x000fe200017fe4ff */
[----:B------:R-:W-:Y:S01]  /*4cd0*/  @!P0 CALL.REL.NOINC `(.L_x_13150) ;  /* 0x0000001000008944 */ /* 0x000fe20003c00000 */
[----:B------:R-:W-:Y:S05]  /*4ce0*/  BRA `(.L_x_13187) ;  /* 0xffffbc2000007947 */ /* 0x000fea000383ffff */
.L_x_13150:
[----:B------:R-:W-:Y:S02]  /*4cf0*/  ISETP.NE.U32.AND P0, PT, RZ, c[0x0][0x328], PT ;  /* 0x0000ca00ff007a0c */ /* 0x000fe40003f05070 */
[----:B------:R-:W-:Y:S02]  /*4d00*/  ISETP.NE.U32.AND P2, PT, RZ, c[0x0][0x348], PT ;  /* 0x0000d200ff007a0c */ /* 0x000fe40003f45070 */
[----:B------:R-:W-:Y:S02]  /*4d10*/  ISETP.NE.AND.EX P1, PT, RZ, c[0x0][0x32c], PT, P0 ;  /* 0x0000cb00ff007a0c */ /* 0x000fe40003f25300 */
[----:B------:R-:W-:-:S11]  /*4d20*/  ISETP.NE.AND.EX P0, PT, RZ, c[0x0][0x34c], PT, P2 ;  /* 0x0000d300ff007a0c */ /* 0x000fd60003f05320 */
[----:B------:R-:W-:Y:S05]  /*4d30*/  @!P1 BRA `(.L_x_13188) ;  /* 0x0000014000009947 */ /* 0x000fea0003800000 */
[----:B------:R-:W1:Y:S01]  /*4d40*/  SHFL.DOWN P1, R0, R89, 0x1, 0x1f ;  /* 0x08201f0059007f89 */ /* 0x000e620000020000 */
[----:B------:R-:W-:Y:S03]  /*4d50*/  BSSY B0, `(.L_x_13188) ;  /* 0x0000012000007945 */ /* 0x000fe60003800000 */
[----:B------:R-:W4:Y:S01]  /*4d60*/  S2R R10, SR_LANEID ;  /* 0x00000000000a7919 */ /* 0x000f220000000000 */
[----:B-1----:R-:W-:Y:S01]  /*4d70*/  @P1 FADD R0, R0, R89 ;  /* 0x0000005900001221 */ /* 0x002fe20000000000 */
[----:B----4-:R-:W-:-:S04]  /*4d80*/  ISETP.NE.AND P2, PT, R10, RZ, PT ;  /* 0x000000ff0a00720c */ /* 0x010fc80003f45270 */
        /* <DEDUP_REMOVED lines=14> */
.L_x_13189:
[----:B0-----:R-:W-:Y:S05]  /*4e70*/  BSYNC B0 ;  /* 0x0000000000007941 */ /* 0x001fea0003800000 */
.L_x_13188:
[----:B------:R-:W-:Y:S01]  /*4e80*/  BSSY B0, `(.L_x_13190) ;  /* 0x0000018000007945 */ /* 0x000fe20003800000 */
[----:B------:R-:W-:Y:S05]  /*4e90*/  @!P0 BRA `(.L_x_13191) ;  /* 0x0000015000008947 */ /* 0x000fea0003800000 */
[----:B------:R-:W-:Y:S06]  /*4ea0*/  BAR.SYNC.DEFER_BLOCKING 0x0 ;  /* 0x0000000000007b1d */ /* 0x000fec0000010000 */
[----:B0-----:R-:W0:Y:S04]  /*4eb0*/  SHFL.DOWN P0, R5, R86, 0x1, 0x1f ;  /* 0x08201f0056057f89 */ /* 0x001e280000000000 */
[----:B------:R-:W1:Y:S04]  /*4ec0*/  S2R R6, SR_LANEID ;  /* 0x0000000000067919 */ /* 0x000e680000000000 */
[----:B------:R-:W4:Y:S01]  /*4ed0*/  S2R R13, SR_TID.X ;  /* 0x00000000000d7919 */ /* 0x000f220000002100 */
        /* <DEDUP_REMOVED lines=17> */
.L_x_13191:
[----:B------:R-:W1:Y:S02]  /*4ff0*/  S2R R13, SR_TID.X ;  /* 0x00000000000d7919 */ /* 0x000e640000002100 */
.L_x_13192:
[----:B0-----:R-:W-:Y:S05]  /*5000*/  BSYNC B0 ;  /* 0x0000000000007941 */ /* 0x001fea0003800000 */
.L_x_13190:
        /* <DEDUP_REMOVED lines=10> */
.L_x_13193:
[----:B0-----:R-:W0:Y:S01]  /*50b0*/  LDS.64 R14, [R13.X8+0x2b80] ;  /* 0x002b80000d0e7984 */ /* 0x001e220000008a00 */
[----:B------:R-:W-:Y:S01]  /*50c0*/  SHF.R.S32.HI R0, RZ, 0x1f, R13 ;  /* 0x0000001fff007819 */ /* 0x000fe2000001140d */
[----:B------:R-:W-:Y:S01]  /*50d0*/  YIELD ;  /* 0x0000000000007946 */ /* 0x000fe20003800000 */
[----:B------:R-:W-:Y:S01]  /*50e0*/  MOV R2, R96 ;  /* 0x0000006000027202 */ /* 0x000fe20000000f00 */
[----:B------:R1:W4:Y:S01]  /*50f0*/  LDS.64 R16, [R13.X8+0x3380] ;  /* 0x003380000d107984 */ /* 0x0003220000008a00 */
        /* <DEDUP_REMOVED lines=19> */
[----:B----4-:R0:W-:Y:S04]  /*5230*/  RED.E.ADD.F32.FTZ.RN.STRONG.GPU [R4.64], R16 ;  /* 0x000000100400798e */ /* 0x0101e8000c10e786 */
[----:B------:R0:W-:Y:S01]  /*5240*/  RED.E.ADD.F32.FTZ.RN.STRONG.GPU [R4.64+0x4], R17 ;  /* 0x000004110400798e */ /* 0x0001e2000c10e786 */
[----:B------:R-:W-:Y:S05]  /*5250*/  @!P0 BRA `(.L_x_13193) ;  /* 0xfffffe5000008947 */ /* 0x000fea000383ffff */
[----:B------:R-:W-:Y:S05]  /*5260*/  EXIT ;  /* 0x000000000000794d */ /* 0x000fea0003800000 */
.L_x_13194:
        /* <DEDUP_REMOVED lines=9> */
.L_x_14756:


//--------------------- .text._Z25selective_scan_bwd_kernelI32Selective_Scan_bwd_kernel_traitsILi32ELi4ELb0ELb0ELb1ELb0ELb1EN3c104HalfENS1_7complexIfEEEEv12SSMParamsBwd --------------------------
	.section	.text._Z25selective_scan_bwd_kernelI32Selective_Scan_bwd_kernel_traitsILi32ELi4ELb0ELb0ELb1ELb0ELb1EN3c104HalfENS1_7complexIfEEEEv12SSMParamsBwd,"ax",@progbits
	.sectioninfo	@"SHI_REGISTERS=159"
	.align	128
        .global         _Z25selective_scan_bwd_kernelI32Selective_Scan_bwd_kernel_traitsILi32ELi4ELb0ELb0ELb1ELb0ELb1EN3c104HalfENS1_7complexIfEEEEv12SSMParamsBwd
        .type           _Z25selective_scan_bwd_kernelI32Selective_Scan_bwd_kernel_traitsILi32ELi4ELb0ELb0ELb1ELb0ELb1EN3c104HalfENS1_7complexIfEEEEv12SSMParamsBwd,@function
        .size           _Z25selective_scan_bwd_kernelI32Selective_Scan_bwd_kernel_traitsILi32ELi4ELb0ELb0ELb1ELb0ELb1EN3c104HalfENS1_7complexIfEEEEv12SSMParamsBwd,(.L_x_14757 - _Z25selective_scan_bwd_kernelI32Selective_Scan_bwd_kernel_traitsILi32ELi4ELb0ELb0ELb1ELb0ELb1EN3c104HalfENS1_7complexIfEEEEv12SSMParamsBwd)
        .other          _Z25selective_scan_bwd_kernelI32Selective_Scan_bwd_kernel_traitsILi32ELi4ELb0ELb0ELb1ELb0ELb1EN3c104HalfENS1_7complexIfEEEEv12SSMParamsBwd,@"STO_CUDA_ENTRY STV_DEFAULT"
_Z25selective_scan_bwd_kernelI32Selective_Scan_bwd_kernel_traitsILi32ELi4ELb0ELb0ELb1ELb0ELb1EN3c104HalfENS1_7complexIfEEEEv12SSMParamsBwd:
.text._Z25selective_scan_bwd_kernelI32Selective_Scan_bwd_kernel_traitsILi32ELi4ELb0ELb0ELb1ELb0ELb1EN3c104HalfENS1_7complexIfEEEEv12SSMParamsBwd:
        /* <DEDUP_REMOVED lines=26> */
[----:B------:R-:W-:Y:S01]  /*01a0*/  CS2R R68, SRZ ;  /* 0x0000000000447805 */ /* 0x000fe2000001ff00 */
[----:B0-----:R-:W-:Y:S01]  /*01b0*/  IABS R2, R108 ;  /* 0x0000006c00027213 */ /* 0x001fe20000000000 */
[C---:B------:R-:W-:Y:S01]  /*01c0*/  IMAD R10, R65.reuse, c[0x0][0x1b0], RZ ;  /* 0x00006c00410a7a24 */ /* 0x040fe200078e02ff */
[----:B-1----:R-:W-:Y:S01]  /*01d0*/  HFMA2.MMA R6, -RZ, RZ, 0, 0 ;  /* 0x00000000ff067435 */ /* 0x002fe200000001ff */
[C---:B------:R-:W-:Y:S01]  /*01e0*/  IMAD R15, R108.reuse, c[0x0][0x1dc], R15 ;  /* 0x000077006c0f7a24 */ /* 0x040fe200078e020f */
[----:B------:R-:W-:Y:S01]  /*01f0*/  CS2R R70, SRZ ;  /* 0x0000000000467805 */ /* 0x000fe2000001ff00 */
[----:B----4-:R-:W-:Y:S01]  /*0200*/  IMAD R4, R65, c[0x0][0x1d0], RZ ;  /* 0x0000740041047a24 */ /* 0x010fe200078e02ff */
[----:B------:R-:W-:Y:S01]  /*0210*/  CS2R R62, SRZ ;  /* 0x00000000003e7805 */ /* 0x000fe2000001ff00 */
[----:B------:R-:W-:Y:S01]  /*0220*/  IMAD R17, R97, c[0x0][0x1b4], R10 ;  /* 0x00006d0061117a24 */ /* 0x000fe200078e020a */
[----:B---3--:R-:W-:Y:S01]  /*0230*/  IADD3 R8, RZ, -R7, RZ ;  /* 0x80000007ff087210 */ /* 0x008fe20007ffe0ff */
[----:B------:R-:W-:-:S04]  /*0240*/  IMAD R19, R108, c[0x0][0x284], R19 ;  /* 0x0000a1006c137a24 */ /* 0x000fc800078e0213 */
[----:B------:R-:W-:-:S04]  /*0250*/  IMAD R3, R8, R11, RZ ;  /* 0x0000000b08037224 */ /* 0x000fc800078e02ff */
        /* <DEDUP_REMOVED lines=40> */
[C---:B------:R-:W-:Y:S02]  /*04e0*/  LEA R60, P0, R58.reuse, c[0x0][0x240], 0x1 ;  /* 0x000090003a3c7a11 */ /* 0x040fe400078008ff */
[----:B------:R-:W-:Y:S02]  /*04f0*/  IADD3 R11, P2, R11, R4, RZ ;  /* 0x000000040b0b7210 */ /* 0x000fe40007f5e0ff */
[----:B------:R-:W-:Y:S02]  /*0500*/  LEA.HI.X R58, R58, c[0x0][0x244], R15, 0x1, P0 ;  /* 0x000091003a3a7a11 */ /* 0x000fe400000f0c0f */
[----:B------:R-:W-:-:S02]  /*0510*/  ISETP.NE.U32.AND P0, PT, RZ, c[0x0][0x260], PT ;  /* 0x00009800ff007a0c */ /* 0x000fc40003f05070 */
[----:B------:R-:W-:Y:S02]  /*0520*/  LEA R59, P1, R57, c[0x0][0x248], 0x1 ;  /* 0x00009200393b7a11 */ /* 0x000fe400078208ff */
[----:B------:R-:W-:Y:S02]  /*0530*/  ISETP.NE.AND.EX P0, PT, RZ, c[0x0][0x264], PT, P0 ;  /* 0x00009900ff007a0c */ /* 0x000fe40003f05300 */
[----:B------:R-:W-:Y:S01]  /*0540*/  IADD3.X R4, R13, R5, R19, P2, !PT ;  /* 0x000000050d047210 */ /* 0x000fe200017fe413 */
[----:B------:R-:W-:Y:S01]  /*0550*/  IMAD R5, R0, c[0x0][0x1c8], RZ ;  /* 0x0000720000057a24 */ /* 0x000fe200078e02ff */
[----:B------:R-:W-:Y:S02]  /*0560*/  LEA.HI.X R57, R57, c[0x0][0x24c], R2, 0x1, P1 ;  /* 0x0000930039397a11 */ /* 0x000fe400008f0c02 */
[----:B------:R-:W-:Y:S01]  /*0570*/  ISETP.NE.U32.AND P1, PT, RZ, c[0x0][0x328], PT ;  /* 0x0000ca00ff007a0c */ /* 0x000fe20003f25070 */
[----:B------:R-:W-:Y:S01]  /*0580*/  IMAD R5, R64, c[0x0][0x1cc], R5 ;  /* 0x0000730040057a24 */ /* 0x000fe200078e0205 */
        /* <DEDUP_REMOVED lines=28> */
[C---:B------:R-:W-:Y:S02]  /*0750*/  IADD3 R2, R61.reuse, 0x80, RZ ;  /* 0x000000803d027810 */ /* 0x040fe40007ffe0ff */
[----:B------:R-:W-:Y:S02]  /*0760*/  LOP3.LUT R0, R0, 0xffffff80, RZ, 0xc0, !PT ;  /* 0xffffff8000007812 */ /* 0x000fe400078ec0ff */
[C---:B------:R-:W-:Y:S02]  /*0770*/  IADD3 R42, R61.reuse, 0xe0, RZ ;  /* 0x000000e03d2a7810 */ /* 0x040fe40007ffe0ff */
[C---:B------:R-:W-:Y:S02]  /*0780*/  LOP3.LUT R49, R0.reuse, 0x1f, R61, 0xf8, !PT ;  /* 0x0000001f00317812 */ /* 0x040fe400078ef83d */
[----:B------:R-:W-:Y:S02]  /*0790*/  SHF.L.U32 R48, R61, 0x3, RZ ;  /* 0x000000033d307819 */ /* 0x000fe400000006ff */
[----:B------:R-:W-:-:S02]  /*07a0*/  IADD3 R72, R0, R49, RZ ;  /* 0x0000003100487210 */ /* 0x000fc40007ffe0ff */
[----:B------:R-:W-:Y:S02]  /*07b0*/  LOP3.LUT R50, R61, 0x1f, RZ, 0xc0, !PT ;  /* 0x0000001f3d327812 */ /* 0x000fe400078ec0ff */
[-C--:B------:R-:W-:Y:S02]  /*07c0*/  LEA.HI.SX32 R43, R2, R61.reuse, 0x1b ;  /* 0x0000003d022b7211 */ /* 0x080fe400078fdaff */
[----:B------:R-:W-:Y:S02]  /*07d0*/  LEA.HI.SX32 R42, R42, R61, 0x1b ;  /* 0x0000003d2a2a7211 */ /* 0x000fe400078fdaff */
[----:B------:R-:W-:Y:S02]  /*07e0*/  LEA.HI.SX32 R40, R48, R48, 0x1b ;  /* 0x0000003030287211 */ /* 0x000fe400078fdaff */
[----:B------:R-:W-:Y:S02]  /*07f0*/  SHF.R.S32.HI R38, RZ, 0x1f, R49 ;  /* 0x0000001fff267819 */ /* 0x000fe40000011431 */
[----:B------:R-:W-:-:S02]  /*0800*/  LOP3.LUT R41, R49, 0x20, RZ, 0xfc, !PT ;  /* 0x0000002031297812 */ /* 0x000fc400078efcff */
[C---:B------:R-:W-:Y:S02]  /*0810*/  LOP3.LUT R39, R49.reuse, 0x40, RZ, 0xfc, !PT ;  /* 0x0000004031277812 */ /* 0x040fe400078efcff */
[----:B------:R-:W-:Y:S02]  /*0820*/  LOP3.LUT R37, R49, 0x60, RZ, 0xfc, !PT ;  /* 0x0000006031257812 */ /* 0x000fe400078efcff */
[----:B------:R-:W-:Y:S02]  /*0830*/  SHF.R.S32.HI R73, RZ, 0x1f, R72 ;  /* 0x0000001fff497819 */ /* 0x000fe40000011448 */
[C---:B------:R-:W-:Y:S02]  /*0840*/  IADD3 R36, R72.reuse, 0x20, RZ ;  /* 0x0000002048247810 */ /* 0x040fe40007ffe0ff */
[C---:B------:R-:W-:Y:S02]  /*0850*/  IADD3 R35, R72.reuse, 0x40, RZ ;  /* 0x0000004048237810 */ /* 0x040fe40007ffe0ff */
[----:B------:R-:W-:-:S02]  /*0860*/  IADD3 R34, R72, 0x60, RZ ;  /* 0x0000006048227810 */ /* 0x000fc40007ffe0ff */
[C---:B------:R-:W-:Y:S02]  /*0870*/  IADD3 R33, R72.reuse, 0x80, RZ ;  /* 0x0000008048217810 */ /* 0x040fe40007ffe0ff */
[C---:B------:R-:W-:Y:S02]  /*0880*/  IADD3 R32, R72.reuse, 0xa0, RZ ;  /* 0x000000a048207810 */ /* 0x040fe40007ffe0ff */
[C---:B------:R-:W-:Y:S02]  /*0890*/  IADD3 R31, R72.reuse, 0xc0, RZ ;  /* 0x000000c0481f7810 */ /* 0x040fe40007ffe0ff */
[----:B-1----:R-:W-:Y:S02]  /*08a0*/  IADD3 R30, R72, 0xe0, RZ ;  /* 0x000000e0481e7810 */ /* 0x002fe40007ffe0ff */
.L_x_13237:
[----:B------:R-:W-:Y:S01]  /*08b0*/  IADD3 R29, -R51, c[0x0][0x174], RZ ;  /* 0x00005d00331d7a10 */ /* 0x000fe20007ffe1ff */
[----:B------:R-:W-:Y:S01]  /*08c0*/  BAR.SYNC.DEFER_BLOCKING 0x0 ;  /* 0x0000000000007b1d */ /* 0x000fe20000010000 */
[----:B-1----:R-:W-:Y:S02]  /*08d0*/  LEA R2, P4, R49, R60, 0x1 ;  /* 0x0000003c31027211 */ /* 0x002fe400078808ff */
[----:B------:R-:W-:-:S02]  /*08e0*/  LEA R74, R29, 0xffffff80, 0x7 ;  /* 0xffffff801d4a7811 */ /* 0x000fc400078e38ff */
[----:B------:R-:W-:Y:S02]  /*08f0*/  PRMT R0, RZ, 0x7610, R0 ;  /* 0x00007610ff007816 */ /* 0x000fe40000000000 */
[----:B------:R-:W-:Y:S02]  /*0900*/  IADD3 R28, -R74, c[0x0][0x168], RZ ;  /* 0x00005a004a1c7a10 */ /* 0x000fe40007ffe1ff */
[----:B0-----:R-:W-:Y:S02]  /*0910*/  PRMT R6, RZ, 0x7610, R6 ;  /* 0x00007610ff067816 */ /* 0x001fe40000000006 */
[-C--:B------:R-:W-:Y:S02]  /*0920*/  ISETP.GE.AND P0, PT, R49, R28.reuse, PT ;  /* 0x0000001c3100720c */ /* 0x080fe40003f06270 */
[-C--:B------:R-:W-:Y:S02]  /*0930*/  ISETP.GE.AND P1, PT, R41, R28.reuse, PT ;  /* 0x0000001c2900720c */ /* 0x080fe40003f26270 */
[----:B------:R-:W-:-:S02]  /*0940*/  ISETP.GE.AND P2, PT, R39, R28, PT ;  /* 0x0000001c2700720c */ /* 0x000fc40003f46270 */
[----:B------:R-:W-:Y:S02]  /*0950*/  ISETP.GE.AND P3, PT, R37, R28, PT ;  /* 0x0000001c2500720c */ /* 0x000fe40003f66270 */
[----:B------:R-:W-:Y:S02]  /*0960*/  PRMT R8, RZ, 0x7610, R8 ;  /* 0x00007610ff087816 */ /* 0x000fe40000000008 */
[----:B------:R-:W-:Y:S02]  /*0970*/  PRMT R10, RZ, 0x7610, R10 ;  /* 0x00007610ff0a7816 */ /* 0x000fe4000000000a */
[----:B------:R-:W-:-:S05]  /*0980*/  LEA.HI.X R3, R49, R58, R38, 0x1, P4 ;  /* 0x0000003a31037211 */ /* 0x000fca00020f0c26 */
[----:B--2---:R0:W2:Y:S04]  /*0990*/  @!P0 LDG.E.U16 R0, [R2.64] ;  /* 0x0000000602008981 */ /* 0x0040a8000c1e1500 */
[----:B------:R0:W3:Y:S04]  /*09a0*/  @!P1 LDG.E.U16 R6, [R2.64+0x40] ;  /* 0x0000400602069981 */ /* 0x0000e8000c1e1500 */
[----:B------:R0:W4:Y:S04]  /*09b0*/  @!P2 LDG.E.U16 R8, [R2.64+0x80] ;  /* 0x000080060208a981 */ /* 0x000128000c1e1500 */
[----:B------:R0:W4:Y:S01]  /*09c0*/  @!P3 LDG.E.U16 R10, [R2.64+0xc0] ;  /* 0x0000c006020ab981 */ /* 0x000122000c1e1500 */
[----:B------:R-:W-:-:S02]  /*09d0*/  SHF.L.U32 R27, R52, 0x1, RZ ;  /* 0x00000001341b7819 */ /* 0x000fc400000006ff */
[----:B------:R-:W-:Y:S02]  /*09e0*/  SHF.L.U32 R25, R52, 0x3, RZ ;  /* 0x0000000334197819 */ /* 0x000fe400000006ff */
[C---:B------:R-:W-:Y:S02]  /*09f0*/  SHF.L.U32 R26, R49.reuse, 0x1, RZ ;  /* 0x00000001311a7819 */ /* 0x040fe400000006ff */
[----:B------:R-:W-:Y:S02]  /*0a00*/  SHF.L.U64.HI R24, R49, 0x1, R38 ;  /* 0x0000000131187819 */ /* 0x000fe40000010226 */
[----:B------:R-:W-:Y:S02]  /*0a10*/  IADD3 R4, P0, R59, R26, RZ ;  /* 0x0000001a3b047210 */ /* 0x000fe40007f1e0ff */
[----:B------:R-:W-:Y:S02]  /*0a20*/  ISETP.GE.AND P1, PT, R41, R28, PT ;  /* 0x0000001c2900720c */ /* 0x000fe40003f26270 */
[----:B------:R-:W-:-:S02]  /*0a30*/  IADD3.X R5, R57, R24, RZ, P0, !PT ;  /* 0x0000001839057210 */ /* 0x000fc400007fe4ff */
[-C--:B------:R-:W-:Y:S02]  /*0a40*/  ISETP.GE.AND P0, PT, R49, R28.reuse, PT ;  /* 0x0000001c3100720c */ /* 0x080fe40003f06270 */
[-C--:B------:R-:W-:Y:S02]  /*0a50*/  ISETP.GE.AND P2, PT, R39, R28.reuse, PT ;  /* 0x0000001c2700720c */ /* 0x080fe40003f46270 */
[----:B------:R-:W-:Y:S02]  /*0a60*/  ISETP.GE.AND P3, PT, R37, R28, PT ;  /* 0x0000001c2500720c */ /* 0x000fe40003f66270 */
[----:B------:R-:W-:Y:S02]  /*0a70*/  PRMT R12, RZ, 0x7610, R12 ;  /* 0x00007610ff0c7816 */ /* 0x000fe4000000000c */
[----:B0-----:R-:W-:Y:S02]  /*0a80*/  PRMT R2, RZ, 0x7610, R2 ;  /* 0x00007610ff027816 */ /* 0x001fe40000000002 */
[----:B------:R-:W-:Y:S01]  /*0a90*/  PRMT R14, RZ, 0x7610, R14 ;  /* 0x00007610ff0e7816 */ /* 0x000fe2000000000e */
[----:B--2---:R0:W-:Y:S04]  /*0aa0*/  STS.U16 [R27], R0 ;  /* 0x000000001b007388 */ /* 0x0041e80000000400 */
[----:B---3--:R-:W-:Y:S04]  /*0ab0*/  STS.U16 [R27+0x40], R6 ;  /* 0x000040061b007388 */ /* 0x008fe80000000400 */
[----:B----4-:R1:W-:Y:S01]  /*0ac0*/  STS.U16 [R27+0x80], R8 ;  /* 0x000080081b007388 */ /* 0x0103e20000000400 */
[----:B0-----:R-:W-:-:S03]  /*0ad0*/  PRMT R0, RZ, 0x7610, R0 ;  /* 0x00007610ff007816 */ /* 0x001fc60000000000 */
[----:B------:R0:W-:Y:S01]  /*0ae0*/  STS.U16 [R27+0xc0], R10 ;  /* 0x0000c00a1b007388 */ /* 0x0001e20000000400 */
[----:B------:R-:W-:-:S06]  /*0af0*/  NOP ;  /* 0x0000000000007918 */ /* 0x000fcc0000000000 */
[----:B------:R-:W-:Y:S04]  /*0b00*/  LDS.64 R76, [R25] ;  /* 0x00000000194c7984 */ /* 0x000fe80000000a00 */
[----:B------:R-:W-:Y:S06]  /*0b10*/  BAR.SYNC.DEFER_BLOCKING 0x0 ;  /* 0x0000000000007b1d */ /* 0x000fec0000010000 */
[----:B------:R-:W2:Y:S04]  /*0b20*/  @!P0 LDG.E.U16 R12, [R4.64] ;  /* 0x00000006040c8981 */ /* 0x000ea8000c1e1500 */
[----:B------:R-:W3:Y:S04]  /*0b30*/  @!P1 LDG.E.U16 R2, [R4.64+0x40] ;  /* 0x0000400604029981 */ /* 0x000ee8000c1e1500 */
[----:B------:R-:W4:Y:S04]  /*0b40*/  @!P2 LDG.E.U16 R14, [R4.64+0x80] ;  /* 0x00008006040ea981 */ /* 0x000f28000c1e1500 */
[----:B------:R-:W4:Y:S01]  /*0b50*/  @!P3 LDG.E.U16 R0, [R4.64+0xc0] ;  /* 0x0000c0060400b981 */ /* 0x000f22000c1e1500 */
[----:B-1----:R-:W-:-:S02]  /*0b60*/  LEA R8, P0, R49, R56, 0x1 ;  /* 0x0000003831087211 */ /* 0x002fc400078008ff */
[-C--:B------:R-:W-:Y:S02]  /*0b70*/  ISETP.GE.AND P1, PT, R41, R28.reuse, PT ;  /* 0x0000001c2900720c */ /* 0x080fe40003f26270 */
[C---:B------:R-:W-:Y:S02]  /*0b80*/  LEA.HI.X R9, R49.reuse, R55, R38, 0x1, P0 ;  /* 0x0000003731097211 */ /* 0x040fe400000f0c26 */
[-C--:B------:R-:W-:Y:S02]  /*0b90*/  ISETP.GE.AND P0, PT, R49, R28.reuse, PT ;  /* 0x0000001c3100720c */ /* 0x080fe40003f06270 */
[-C--:B------:R-:W-:Y:S02]  /*0ba0*/  ISETP.GE.AND P2, PT, R39, R28.reuse, PT ;  /* 0x0000001c2700720c */ /* 0x080fe40003f46270 */
[----:B------:R-:W-:Y:S02]  /*0bb0*/  ISETP.GE.AND P3, PT, R37, R28, PT ;  /* 0x0000001c2500720c */ /* 0x000fe40003f66270 */
[----:B0-----:R-:W-:-:S02]  /*0bc0*/  PRMT R10, RZ, 0x7610, R10 ;  /* 0x00007610ff0a7816 */ /* 0x001fc4000000000a */
[----:B------:R-:W-:Y:S02]  /*0bd0*/  PRMT R16, RZ, 0x7610, R16 ;  /* 0x00007610ff107816 */ /* 0x000fe40000000010 */
[----:B------:R-:W-:Y:S02]  /*0be0*/  PRMT R18, RZ, 0x7610, R18 ;  /* 0x00007610ff127816 */ /* 0x000fe40000000012 */
[----:B------:R-:W-:Y:S01]  /*0bf0*/  PRMT R20, RZ, 0x7610, R20 ;  /* 0x00007610ff147816 */ /* 0x000fe20000000014 */
[----:B--2---:R-:W-:Y:S04]  /*0c00*/  STS.U16 [R27], R12 ;  /* 0x0000000c1b007388 */ /* 0x004fe80000000400 */
[----:B---3--:R-:W-:Y:S04]  /*0c10*/  STS.U16 [R27+0x40], R2 ;  /* 0x000040021b007388 */ /* 0x008fe80000000400 */
[----:B----4-:R-:W-:Y:S04]  /*0c20*/  STS.U16 [R27+0x80], R14 ;  /* 0x0000800e1b007388 */ /* 0x010fe80000000400 */
[----:B------:R0:W-:Y:S01]  /*0c30*/  STS.U16 [R27+0xc0], R0 ;  /* 0x0000c0001b007388 */ /* 0x0001e20000000400 */
[----:B------:R-:W-:-:S06]  /*0c40*/  NOP ;  /* 0x0000000000007918 */ /* 0x000fcc0000000000 */
[----:B------:R-:W-:Y:S04]  /*0c50*/  LDS.64 R2, [R25] ;  /* 0x0000000019027984 */ /* 0x000fe80000000a00 */
[----:B------:R-:W-:Y:S06]  /*0c60*/  BAR.SYNC.DEFER_BLOCKING 0x0 ;  /* 0x0000000000007b1d */ /* 0x000fec0000010000 */
[----:B------:R1:W2:Y:S04]  /*0c70*/  @!P0 LDG.E.U16 R10, [R8.64] ;  /* 0x00000006080a8981 */ /* 0x0002a8000c1e1500 */
[----:B------:R1:W3:Y:S04]  /*0c80*/  @!P1 LDG.E.U16 R16, [R8.64+0x40] ;  /* 0x0000400608109981 */ /* 0x0002e8000c1e1500 */
[----:B------:R1:W4:Y:S04]  /*0c90*/  @!P2 LDG.E.U16 R18, [R8.64+0x80] ;  /* 0x000080060812a981 */ /* 0x000328000c1e1500 */
[----:B------:R1:W4:Y:S01]  /*0ca0*/  @!P3 LDG.E.U16 R20, [R8.64+0xc0] ;  /* 0x0000c0060814b981 */ /* 0x000322000c1e1500 */
[----:B------:R-:W-:Y:S01]  /*0cb0*/  ISETP.GE.AND P0, PT, R49, R28, PT ;  /* 0x0000001c3100720c */ /* 0x000fe20003f06270 */
[----:B0-----:R-:W-:Y:S01]  /*0cc0*/  IMAD R0, R65, c[0x0][0x1f0], RZ ;  /* 0x00007c0041007a24 */ /* 0x001fe200078e02ff */
[----:B------:R-:W-:Y:S01]  /*0cd0*/  SHF.R.S32.HI R75, RZ, 0x1f, R74 ;  /* 0x0000001fff4b7819 */ /* 0x000fe2000001144a */
[----:B------:R-:W-:Y:S01]  /*0ce0*/  IMAD.WIDE.U32 R4, R97, c[0x0][0x1f0], RZ ;  /* 0x00007c0061047a25 */ /* 0x000fe200078e00ff */
[----:B------:R-:W-:-:S02]  /*0cf0*/  LEA R12, P2, R49, c[0x0][0x268], 0x1 ;  /* 0x00009a00310c7a11 */ /* 0x000fc400078408ff */
[----:B------:R-:W-:Y:S01]  /*0d00*/  PRMT R44, RZ, 0x7610, R44 ;  /* 0x00007610ff2c7816 */ /* 0x000fe2000000002c */
[----:B------:R-:W-:Y:S01]  /*0d10*/  IMAD R11, R97, c[0x0][0x1f4], R0 ;  /* 0x00007d00610b7a24 */ /* 0x000fe200078e0200 */
[----:B------:R-:W-:Y:S02]  /*0d20*/  IADD3 R0, R51, -c[0x0][0x174], RZ ;  /* 0x80005d0033007a10 */ /* 0x000fe40007ffe0ff */
[----:B------:R-:W-:Y:S02]  /*0d30*/  PRMT R46, RZ, 0x7610, R46 ;  /* 0x00007610ff2e7816 */ /* 0x000fe4000000002e */
[----:B------:R-:W-:Y:S01]  /*0d40*/  IADD3 R5, R5, R11, RZ ;  /* 0x0000000b05057210 */ /* 0x000fe20007ffe0ff */
[----:B------:R-:W-:Y:S01]  /*0d50*/  @!P0 IMAD.WIDE.U32 R6, R97, c[0x0][0x1f0], R74 ;  /* 0x00007c0061068a25 */ /* 0x000fe200078e004a */
[----:B------:R-:W-:-:S03]  /*0d60*/  PRMT R78, RZ, 0x7610, R78 ;  /* 0x00007610ff4e7816 */ /* 0x000fc6000000004e */
[----:B------:R-:W-:Y:S01]  /*0d70*/  IMAD R23, R0, -0x80, RZ ;  /* 0xffffff8000177824 */ /* 0x000fe200078e02ff */
[----:B------:R-:W-:Y:S01]  /*0d80*/  @!P0 IADD3 R7, R11, R7, RZ ;  /* 0x000000070b078210 */ /* 0x000fe20007ffe0ff */
[----:B------:R-:W-:Y:S02]  /*0d90*/  IMAD R11, R107, c[0x0][0x1f8], RZ ;  /* 0x00007e006b0b7a24 */ /* 0x000fe400078e02ff */
[----:B-1----:R-:W-:Y:S01]  /*0da0*/  IMAD.WIDE.U32 R8, R108, c[0x0][0x1f8], R4 ;  /* 0x00007e006c087a25 */ /* 0x002fe200078e0004 */
[----:B------:R-:W-:-:S03]  /*0db0*/  SHF.R.S32.HI R22, RZ, 0x1f, R23 ;  /* 0x0000001fff167819 */ /* 0x000fc60000011417 */
[----:B------:R-:W-:Y:S01]  /*0dc0*/  @!P0 IMAD.WIDE.U32 R4, R108, c[0x0][0x1f8], R6 ;  /* 0x00007e006c048a25 */ /* 0x000fe200078e0006 */
[----:B------:R-:W-:-:S03]  /*0dd0*/  IADD3 R7, P3, R23, R8, RZ ;  /* 0x0000000817077210 */ /* 0x000fc60007f7e0ff */
[----:B------:R-:W-:Y:S01]  /*0de0*/  IMAD R13, R108, c[0x0][0x1fc], R11 ;  /* 0x00007f006c0d7a24 */ /* 0x000fe200078e020b */
[C---:B------:R-:W-:Y:S02]  /*0df0*/  @!P0 IADD3 R11, P1, R49.reuse, R4, RZ ;  /* 0x00000004310b8210 */ /* 0x040fe40007f3e0ff */
[----:B------:R-:W-:Y:S02]  /*0e00*/  LEA.HI.X R4, R49, c[0x0][0x26c], R38, 0x1, P2 ;  /* 0x00009b0031047a11 */ /* 0x000fe400010f0c26 */
[----:B------:R-:W-:Y:S02]  /*0e10*/  IADD3.X R8, R22, R13, R9, P3, !PT ;  /* 0x0000000d16087210 */ /* 0x000fe40001ffe409 */
[C---:B------:R-:W-:Y:S02]  /*0e20*/  LEA R12, P2, R7.reuse, R12, 0x1 ;  /* 0x0000000c070c7211 */ /* 0x040fe400078408ff */
[----:B------:R-:W-:Y:S02]  /*0e30*/  @!P0 IADD3.X R14, R38, R5, R13, P1, !PT ;  /* 0x00000005260e8210 */ /* 0x000fe40000ffe40d */
[----:B------:R-:W-:-:S02]  /*0e40*/  LEA.HI.X R13, R7, R4, R8, 0x1, P2 ;  /* 0x00000004070d7211 */ /* 0x000fc400010f0c08 */
[----:B------:R-:W-:Y:S02]  /*0e50*/  @!P0 LEA R6, P1, R11, c[0x0][0x268], 0x1 ;  /* 0x00009a000b068a11 */ /* 0x000fe400078208ff */
[-C--:B------:R-:W-:Y:S02]  /*0e60*/  ISETP.GE.AND P3, PT, R41, R28.reuse, PT ;  /* 0x0000001c2900720c */ /* 0x080fe40003f66270 */
[--C-:B------:R-:W-:Y:S02]  /*0e70*/  @!P0 LEA.HI.X R7, R11, c[0x0][0x26c], R14.reuse, 0x1, P1 ;  /* 0x00009b000b078a11 */ /* 0x100fe400008f0c0e */
[-C--:B------:R-:W-:Y:S02]  /*0e80*/  ISETP.GE.AND P2, PT, R39, R28.reuse, PT ;  /* 0x0000001c2700720c */ /* 0x080fe40003f46270 */
[----:B------:R-:W-:Y:S02]  /*0e90*/  ISETP.GE.AND P1, PT, R37, R28, PT ;  /* 0x0000001c2500720c */ /* 0x000fe40003f26270 */
[----:B------:R-:W-:Y:S01]  /*0ea0*/  PRMT R14, RZ, 0x7610, R14 ;  /* 0x00007610ff0e7816 */ /* 0x000fe2000000000e */
[----:B--2---:R0:W-:Y:S04]  /*0eb0*/  STS.U16 [R27], R10 ;  /* 0x0000000a1b007388 */ /* 0x0041e80000000400 */
[----:B---3--:R1:W-:Y:S04]  /*0ec0*/  STS.U16 [R27+0x40], R16 ;  /* 0x000040101b007388 */ /* 0x0083e80000000400 */
[----:B----4-:R-:W-:Y:S04]  /*0ed0*/  STS.U16 [R27+0x80], R18 ;  /* 0x000080121b007388 */ /* 0x010fe80000000400 */
[----:B------:R-:W-:Y:S01]  /*0ee0*/  STS.U16 [R27+0xc0], R20 ;  /* 0x0000c0141b007388 */ /* 0x000fe20000000400 */
[----:B------:R-:W-:-:S06]  /*0ef0*/  NOP ;  /* 0x0000000000007918 */ /* 0x000fcc0000000000 */
[----:B------:R-:W-:Y:S04]  /*0f00*/  LDS.64 R4, [R25] ;  /* 0x0000000019047984 */ /* 0x000fe80000000a00 */
[----:B------:R-:W-:Y:S06]  /*0f10*/  BAR.SYNC.DEFER_BLOCKING 0x0 ;  /* 0x0000000000007b1d */ /* 0x000fec0000010000 */
[----:B------:R2:W3:Y:S04]  /*0f20*/  @!P0 LDG.E.U16 R14, [R6.64] ;  /* 0x00000006060e8981 */ /* 0x0004e8000c1e1500 */
[----:B------:R4:W3:Y:S04]  /*0f30*/  @!P3 LDG.E.U16 R44, [R12.64+-0xc0] ;  /* 0xffff40060c2cb981 */ /* 0x0008e8000c1e1500 */
[----:B------:R4:W3:Y:S04]  /*0f40*/  @!P2 LDG.E.U16 R46, [R12.64+-0x80] ;  /* 0xffff80060c2ea981 */ /* 0x0008e8000c1e1500 */
[----:B------:R4:W3:Y:S01]  /*0f50*/  @!P1 LDG.E.U16 R78, [R12.64+-0x40] ;  /* 0xffffc0060c4e9981 */ /* 0x0008e2000c1e1500 */
[----:B0-----:R-:W-:Y:S01]  /*0f60*/  IMAD R10, R65, c[0x0][0x200], RZ ;  /* 0x00008000410a7a24 */ /* 0x001fe200078e02ff */
[----:B------:R-:W-:Y:S01]  /*0f70*/  @!P0 MOV R11, R75 ;  /* 0x0000004b000b8202 */ /* 0x000fe20000000f00 */
[----:B------:R-:W-:-:S04]  /*0f80*/  IMAD.WIDE.U32 R8, R97, c[0x0][0x200], RZ ;  /* 0x0000800061087a25 */ /* 0x000fc800078e00ff */
[----:B------:R-:W-:Y:S01]  /*0f90*/  IMAD R15, R97, c[0x0][0x204], R10 ;  /* 0x00008100610f7a24 */ /* 0x000fe200078e020a */
[----:B------:R-:W-:-:S04]  /*0fa0*/  @!P0 MOV R10, R74 ;  /* 0x0000004a000a8202 */ /* 0x000fc80000000f00 */
[----:B------:R-:W-:Y:S01]  /*0fb0*/  IADD3 R9, R9, R15, RZ ;  /* 0x0000000f09097210 */ /* 0x000fe20007ffe0ff */
[----:B------:R-:W-:-:S04]  /*0fc0*/  @!P0 IMAD.WIDE.U32 R10, R97, c[0x0][0x200], R10 ;  /* 0x00008000610a8a25 */ /* 0x000fc800078e000a */
[----:B------:R-:W-:Y:S01]  /*0fd0*/  IMAD.WIDE.U32 R8, R108, c[0x0][0x208], R8 ;  /* 0x000082006c087a25 */ /* 0x000fe200078e0008 */
[----:B------:R-:W-:-:S03]  /*0fe0*/  @!P0 IADD3 R11, R15, R11, RZ ;  /* 0x0000000b0f0b8210 */ /* 0x000fc60007ffe0ff */
[----:B------:R-:W-:Y:S02]  /*0ff0*/  IMAD R15, R107, c[0x0][0x208], RZ ;  /* 0x000082006b0f7a24 */ /* 0x000fe400078e02ff */
[C---:B--2---:R-:W-:Y:S01]  /*1000*/  @!P0 IMAD.WIDE.U32 R6, R108.reuse, c[0x0][0x208], R10 ;  /* 0x000082006c068a25 */ /* 0x044fe200078e000a */
[----:B------:R-:W-:Y:S02]  /*1010*/  LEA R11, P5, R49, c[0x0][0x258], 0x1 ;  /* 0x00009600310b7a11 */ /* 0x000fe400078a08ff */
[----:B------:R-:W-:Y:S01]  /*1020*/  IADD3 R10, P6, R23, R8, RZ ;  /* 0x00000008170a7210 */ /* 0x000fe20007fde0ff */
[----:B------:R-:W-:Y:S01]  /*1030*/  IMAD R15, R108, c[0x0][0x20c], R15 ;  /* 0x000083006c0f7a24 */ /* 0x000fe200078e020f */
[----:B----4-:R-:W-:-:S04]  /*1040*/  @!P0 IADD3 R12, P4, R49, R6, RZ ;  /* 0x00000006310c8210 */ /* 0x010fc80007f9e0ff */
[----:B------:R-:W-:Y:S02]  /*1050*/  @!P0 IADD3.X R13, R38, R7, R15, P4, !PT ;  /* 0x00000007260d8210 */ /* 0x000fe400027fe40f */
[----:B------:R-:W-:Y:S02]  /*1060*/  LEA.HI.X R7, R49, c[0x0][0x25c], R38, 0x1, P5 ;  /* 0x0000970031077a11 */ /* 0x000fe400028f0c26 */
[----:B------:R-:W-:Y:S02]  /*1070*/  IADD3.X R9, R22, R15, R9, P6, !PT ;  /* 0x0000000f16097210 */ /* 0x000fe400037fe409 */
[----:B------:R-:W-:Y:S02]  /*1080*/  LEA R8, P5, R10, R11, 0x1 ;  /* 0x0000000b0a087211 */ /* 0x000fe400078a08ff */
[----:B------:R-:W-:Y:S02]  /*1090*/  @!P0 LEA R6, P4, R12, c[0x0][0x258], 0x1 ;  /* 0x000096000c068a11 */ /* 0x000fe400078808ff */
[----:B------:R-:W-:-:S02]  /*10a0*/  LEA.HI.X R9, R10, R7, R9, 0x1, P5 ;  /* 0x000000070a097211 */ /* 0x000fc400028f0c09 */
[----:B------:R-:W-:Y:S02]  /*10b0*/  PRMT R10, RZ, 0x7610, R10 ;  /* 0x00007610ff0a7816 */ /* 0x000fe4000000000a */
[----:B------:R-:W-:Y:S02]  /*10c0*/  @!P0 LEA.HI.X R7, R12, c[0x0][0x25c], R13, 0x1, P4 ;  /* 0x000097000c078a11 */ /* 0x000fe400020f0c0d */
[----:B------:R-:W-:Y:S02]  /*10d0*/  PRMT R12, RZ, 0x7610, R12 ;  /* 0x00007610ff0c7816 */ /* 0x000fe4000000000c */
[----:B-1----:R-:W-:Y:S01]  /*10e0*/  PRMT R16, RZ, 0x7610, R16 ;  /* 0x00007610ff107816 */ /* 0x002fe20000000010 */
[----:B---3--:R0:W-:Y:S04]  /*10f0*/  STS.U16 [R27], R14 ;  /* 0x0000000e1b007388 */ /* 0x0081e80000000400 */
[----:B------:R-:W-:Y:S04]  /*1100*/  STS.U16 [R27+0x40], R44 ;  /* 0x0000402c1b007388 */ /* 0x000fe80000000400 */
[----:B------:R-:W-:Y:S04]  /*1110*/  STS.U16 [R27+0x80], R46 ;  /* 0x0000802e1b007388 */ /* 0x000fe80000000400 */
[----:B------:R-:W-:Y:S01]  /*1120*/  STS.U16 [R27+0xc0], R78 ;  /* 0x0000c04e1b007388 */ /* 0x000fe20000000400 */
[----:B------:R-:W-:-:S06]  /*1130*/  NOP ;  /* 0x0000000000007918 */ /* 0x000fcc0000000000 */
[----:B------:R-:W1:Y:S04]  /*1140*/  LDS.64 R18, [R25] ;  /* 0x0000000019127984 */ /* 0x000e680000000a00 */
[----:B------:R-:W-:Y:S01]  /*1150*/  BAR.SYNC.DEFER_BLOCKING 0x0 ;  /* 0x0000000000007b1d */ /* 0x000fe20000010000 */
[----:B0-----:R-:W-:-:S05]  /*1160*/  PRMT R14, RZ, 0x7610, R14 ;  /* 0x00007610ff0e7816 */ /* 0x001fca000000000e */
[----:B------:R0:W2:Y:S04]  /*1170*/  @!P0 LDG.E.U16 R10, [R6.64] ;  /* 0x00000006060a8981 */ /* 0x0000a8000c1e1500 */
[----:B------:R3:W4:Y:S04]  /*1180*/  @!P3 LDG.E.U16 R12, [R8.64+-0xc0] ;  /* 0xffff4006080cb981 */ /* 0x000728000c1e1500 */
[----:B------:R3:W4:Y:S04]  /*1190*/  @!P2 LDG.E.U16 R16, [R8.64+-0x80] ;  /* 0xffff80060810a981 */ /* 0x000728000c1e1500 */
[----:B------:R3:W4:Y:S01]  /*11a0*/  @!P1 LDG.E.U16 R14, [R8.64+-0x40] ;  /* 0xffffc006080e9981 */ /* 0x000722000c1e1500 */
[----:B-1----:R-:W-:Y:S01]  /*11b0*/  HADD2.F32 R45, -RZ, R19.H1_H1 ;  /* 0x30000013ff2d7230 */ /* 0x002fe20000004100 */
[----:B------:R-:W-:Y:S01]  /*11c0*/  ISETP.NE.AND P6, PT, R61, RZ, PT ;  /* 0x000000ff3d00720c */ /* 0x000fe20003fc5270 */
[--C-:B------:R-:W-:Y:S01]  /*11d0*/  HADD2.F32 R11, -RZ, R18.reuse.H0_H0 ;  /* 0x20000012ff0b7230 */ /* 0x100fe20000004100 */
[----:B------:R-:W-:Y:S01]  /*11e0*/  BSSY B0, `(.L_x_13196) ;  /* 0x0000060000007945 */ /* 0x000fe20003800000 */
[----:B------:R-:W-:-:S02]  /*11f0*/  HADD2.F32 R18, -RZ, R18.H1_H1 ;  /* 0x30000012ff127230 */ /* 0x000fc40000004100 */
[----:B------:R-:W-:Y:S01]  /*1200*/  HADD2.F32 R20, -RZ, R19.H0_H0 ;  /* 0x20000013ff147230 */ /* 0x000fe20000004100 */
[----:B------:R-:W-:Y:S01]  /*1210*/  FMUL.FTZ R13, R11, -1.4426950216293334961 ;  /* 0xbfb8aa3b0b0d7820 */ /* 0x000fe20000410000 */
[----:B------:R-:W-:Y:S01]  /*1220*/  HADD2.F32 R15, -RZ, R5.H0_H0 ;  /* 0x20000005ff0f7230 */ /* 0x000fe20000004100 */
[----:B0-----:R-:W-:Y:S01]  /*1230*/  FMUL.FTZ R7, R18, -1.4426950216293334961 ;  /* 0xbfb8aa3b12077820 */ /* 0x001fe20000410000 */
[----:B------:R-:W-:Y:S01]  /*1240*/  HADD2.F32 R17, -RZ, R4.H0_H0 ;  /* 0x20000004ff117230 */ /* 0x000fe20000004100 */
[----:B---3--:R-:W-:Y:S02]  /*1250*/  FMUL.FTZ R9, R20, -1.4426950216293334961 ;  /* 0xbfb8aa3b14097820 */ /* 0x008fe40000410000 */
[----:B------:R-:W0:Y:S08]  /*1260*/  MUFU.EX2 R13, R13 ;  /* 0x0000000d000d7308 */ /* 0x000e300000000800 */
[----:B------:R-:W1:Y:S08]  /*1270*/  MUFU.EX2 R7, R7 ;  /* 0x0000000700077308 */ /* 0x000e700000000800 */
[----:B------:R-:W3:Y:S01]  /*1280*/  MUFU.EX2 R9, R9 ;  /* 0x0000000900097308 */ /* 0x000ee20000000800 */
[----:B0-----:R-:W-:-:S02]  /*1290*/  FADD.FTZ R13, R13, 1 ;  /* 0x3f8000000d0d7421 */ /* 0x001fc40000010000 */
[----:B-1----:R-:W-:-:S05]  /*12a0*/  FADD.FTZ R8, R7, 1 ;  /* 0x3f80000007087421 */ /* 0x002fca0000010000 */
[----:B------:R-:W-:Y:S01]  /*12b0*/  MUFU.RCP R6, R13 ;  /* 0x0000000d00067308 */ /* 0x000fe20000001000 */
[----:B---3--:R-:W-:-:S07]  /*12c0*/  FADD.FTZ R7, R9, 1 ;  /* 0x3f80000009077421 */ /* 0x008fce0000010000 */
[----:B------:R-:W-:Y:S08]  /*12d0*/  MUFU.RCP R19, R8 ;  /* 0x0000000800137308 */ /* 0x000ff00000001000 */
[----:B------:R-:W0:Y:S02]  /*12e0*/  MUFU.RCP R21, R7 ;  /* 0x0000000700157308 */ /* 0x000e240000001000 */
[----:B0-----:R-:W-:-:S04]  /*12f0*/  FADD.FTZ R9, -R21, 1 ;  /* 0x3f80000015097421 */ /* 0x001fc80000010100 */
[----:B------:R-:W-:Y:S01]  /*1300*/  FFMA.FTZ R9, R20, R9, 1 ;  /* 0x3f80000014097423 */ /* 0x000fe20000010009 */
[----:B--2---:R0:W-:Y:S04]  /*1310*/  STS.U16 [R27], R10 ;  /* 0x0000000a1b007388 */ /* 0x0041e80000000400 */
[----:B----4-:R-:W-:Y:S04]  /*1320*/  STS.U16 [R27+0x40], R12 ;  /* 0x0000400c1b007388 */ /* 0x010fe80000000400 */
[----:B------:R1:W-:Y:S01]  /*1330*/  STS.U16 [R27+0x80], R16 ;  /* 0x000080101b007388 */ /* 0x0003e20000000400 */
[----:B0-----:R-:W-:-:S03]  /*1340*/  FMUL.FTZ R10, R45, -1.4426950216293334961 ;  /* 0xbfb8aa3b2d0a7820 */ /* 0x001fc60000410000 */
[----:B------:R0:W-:Y:S01]  /*1350*/  STS.U16 [R27+0xc0], R14 ;  /* 0x0000c00e1b007388 */ /* 0x0001e20000000400 */
[----:B------:R-:W-:-:S06]  /*1360*/  NOP ;  /* 0x0000000000007918 */ /* 0x000fcc0000000000 */
[----:B------:R-:W2:Y:S01]  /*1370*/  LDS.64 R78, [R25] ;  /* 0x00000000194e7984 */ /* 0x000ea20000000a00 */
[----:B------:R-:W3:Y:S01]  /*1380*/  MUFU.EX2 R10, R10 ;  /* 0x0000000a000a7308 */ /* 0x000ee20000000800 */
[----:B-1----:R-:W-:Y:S01]  /*1390*/  HADD2.F32 R16, -RZ, R4.H1_H1 ;  /* 0x30000004ff107230 */ /* 0x002fe20000004100 */
[----:B------:R-:W-:Y:S01]  /*13a0*/  FADD.FTZ R4, -R6, 1 ;  /* 0x3f80000006047421 */ /* 0x000fe20000010100 */
[----:B0-----:R-:W-:Y:S01]  /*13b0*/  HADD2.F32 R14, -RZ, R5.H1_H1 ;  /* 0x30000005ff0e7230 */ /* 0x001fe20000004100 */
[----:B------:R-:W-:Y:S02]  /*13c0*/  FADD.FTZ R5, -R19, 1 ;  /* 0x3f80000013057421 */ /* 0x000fe40000010100 */
[----:B------:R-:W-:Y:S02]  /*13d0*/  FFMA.FTZ R4, R11, R4, 1 ;  /* 0x3f8000000b047423 */ /* 0x000fe40000010004 */
[----:B------:R-:W-:Y:S02]  /*13e0*/  FFMA.FTZ R7, R18, R5, 1 ;  /* 0x3f80000012077423 */ /* 0x000fe40000010005 */
[----:B---3--:R-:W-:-:S06]  /*13f0*/  FADD.FTZ R46, R10, 1 ;  /* 0x3f8000000a2e7421 */ /* 0x008fcc0000010000 */
[----:B------:R-:W0:Y:S02]  /*1400*/  MUFU.RCP R46, R46 ;  /* 0x0000002e002e7308 */ /* 0x000e240000001000 */
[----:B0-----:R-:W-:Y:S01]  /*1410*/  FADD.FTZ R8, -R46, 1 ;  /* 0x3f8000002e087421 */ /* 0x001fe20000010100 */
[--C-:B--2---:R-:W-:Y:S02]  /*1420*/  HADD2.F32 R12, -RZ, R78.reuse.H0_H0 ;  /* 0x2000004eff0c7230 */ /* 0x104fe40000004100 */
[----:B------:R-:W-:Y:S01]  /*1430*/  HADD2.F32 R13, -RZ, R78.H1_H1 ;  /* 0x3000004eff0d7230 */ /* 0x000fe20000004100 */
[----:B------:R-:W-:Y:S01]  /*1440*/  FFMA.FTZ R78, R45, R8, 1 ;  /* 0x3f8000002d4e7423 */ /* 0x000fe20000010008 */
[--C-:B------:R-:W-:Y:S01]  /*1450*/  HADD2.F32 R44, -RZ, R79.reuse.H0_H0 ;  /* 0x2000004fff2c7230 */ /* 0x100fe20000004100 */
[----:B------:R-:W-:Y:S01]  /*1460*/  FMUL.FTZ R5, R17, R12 ;  /* 0x0000000c11057220 */ /* 0x000fe20000410000 */
        /* <DEDUP_REMOVED lines=19> */
[----:B------:R-:W-:Y:S02]  /*15a0*/  IMAD R9, R97, c[0x0][0x2ec], R10 ;  /* 0x0000bb0061097a24 */ /* 0x000fe400078e020a */
[----:B------:R-:W-:-:S03]  /*15b0*/  IMAD R79, R108, c[0x0][0x2f4], R7 ;  /* 0x0000bd006c4f7a24 */ /* 0x000fc600078e0207 */
[----:B------:R-:W-:-:S05]  /*15c0*/  IADD3 R5, R5, R9, RZ ;  /* 0x0000000905057210 */ /* 0x000fca0007ffe0ff */
[----:B------:R-:W-:-:S05]  /*15d0*/  IMAD.WIDE.U32 R4, R108, c[0x0][0x2f0], R4 ;  /* 0x0000bc006c047a25 */ /* 0x000fca00078e0004 */
[----:B------:R-:W-:Y:S02]  /*15e0*/  IADD3 R7, P0, R23, R4, RZ ;  /* 0x0000000417077210 */ /* 0x000fe40007f1e0ff */
[----:B------:R-:W-:Y:S01]  /*15f0*/  LEA R4, P4, R49, c[0x0][0x338], 0x1 ;  /* 0x0000ce0031047a11 */ /* 0x000fe200078808ff */
[----:B------:R-:W-:Y:S01]  /*1600*/  STS.64 [R25], R88 ;  /* 0x0000005819007388 */ /* 0x000fe20000000a00 */
[----:B------:R-:W-:-:S06]  /*1610*/  NOP ;  /* 0x0000000000007918 */ /* 0x000fcc0000000000 */
[----:B------:R-:W-:Y:S01]  /*1620*/  LDS.U16 R81, [R27] ;  /* 0x000000001b517984 */ /* 0x000fe20000000400 */
[----:B------:R-:W-:Y:S02]  /*1630*/  IADD3.X R10, R22, R79, R5, P0, !PT ;  /* 0x0000004f160a7210 */ /* 0x000fe400007fe405 */
[----:B------:R-:W-:Y:S01]  /*1640*/  LEA.HI.X R5, R49, c[0x0][0x33c], R38, 0x1, P4 ;  /* 0x0000cf0031057a11 */ /* 0x000fe200020f0c26 */
[----:B------:R-:W-:Y:S01]  /*1650*/  LDS.U16 R83, [R27+0x40] ;  /* 0x000040001b537984 */ /* 0x000fe20000000400 */
[----:B------:R-:W-:Y:S02]  /*1660*/  LEA R4, P5, R7, R4, 0x1 ;  /* 0x0000000407047211 */ /* 0x000fe400078a08ff */
[----:B------:R-:W-:Y:S01]  /*1670*/  IADD3 R78, P4, R49, R74, RZ ;  /* 0x0000004a314e7210 */ /* 0x000fe20007f9e0ff */
[----:B------:R-:W-:Y:S01]  /*1680*/  LDS.U16 R85, [R27+0x80] ;  /* 0x000080001b557984 */ /* 0x000fe20000000400 */
[----:B------:R-:W-:Y:S01]  /*1690*/  LEA.HI.X R5, R7, R5, R10, 0x1, P5 ;  /* 0x0000000507057211 */ /* 0x000fe200028f0c0a */
[----:B------:R-:W-:Y:S01]  /*16a0*/  FMUL.FTZ R10, R11, R6 ;  /* 0x000000060b0a7220 */ /* 0x000fe20000410000 */
[----:B------:R-:W-:Y:S01]  /*16b0*/  IADD3.X R79, R38, R75, RZ, P4, !PT ;  /* 0x0000004b264f7210 */ /* 0x000fe200027fe4ff */
        /* <DEDUP_REMOVED lines=18> */
.L_x_13197:
[----:B------:R-:W-:Y:S05]  /*17e0*/  BSYNC B0 ;  /* 0x0000000000007941 */ /* 0x000fea0003800000 */
.L_x_13196:
[----:B------:R1:W-:Y:S01]  /*17f0*/  @!P2 STG.E.U16 [R4.64+-0x80], R85 ;  /* 0xffff80550400a986 */ /* 0x0003e2000c101506 */
[----:B0-----:R-:W-:Y:S01]  /*1800*/  FMUL.FTZ R9, R18, R19 ;  /* 0x0000001312097220 */ /* 0x001fe20000410000 */
[--C-:B------:R-:W-:Y:S01]  /*1810*/  HADD2.F32 R19, -RZ, R3.reuse.H0_H0 ;  /* 0x20000003ff137230 */ /* 0x100fe20000004100 */
[----:B------:R-:W-:Y:S01]  /*1820*/  FMUL.FTZ R6, R20, R21 ;  /* 0x0000001514067220 */ /* 0x000fe20000410000 */
[----:B------:R1:W-:Y:S01]  /*1830*/  @!P1 STG.E.U16 [R4.64+-0xc0], R83 ;  /* 0xffff405304009986 */ /* 0x0003e2000c101506 */
[--C-:B------:R-:W-:Y:S01]  /*1840*/  HADD2.F32 R21, -RZ, R2.reuse.H0_H0 ;  /* 0x20000002ff157230 */ /* 0x100fe20000004100 */
[----:B------:R-:W-:Y:S01]  /*1850*/  FMUL.FTZ R45, R45, R46 ;  /* 0x0000002e2d2d7220 */ /* 0x000fe20000410000 */
[----:B------:R-:W-:Y:S01]  /*1860*/  HADD2.F32 R7, -RZ, R2.H1_H1 ;  /* 0x30000002ff077230 */ /* 0x000fe20000004100 */
[----:B------:R1:W-:Y:S01]  /*1870*/  @!P0 STG.E.U16 [R4.64+-0x40], R87 ;  /* 0xffffc05704008986 */ /* 0x0003e2000c101506 */
[----:B------:R-:W-:Y:S01]  /*1880*/  ISETP.NE.U32.AND P0, PT, RZ, c[0x0][0x270], PT ;  /* 0x00009c00ff007a0c */ /* 0x000fe20003f05070 */
[----:B------:R-:W-:Y:S01]  /*1890*/  HADD2.F32 R3, -RZ, R3.H1_H1 ;  /* 0x30000003ff037230 */ /* 0x000fe20000004100 */
[----:B-----5:R-:W-:-:S02]  /*18a0*/  FADD.FTZ R21, R21, R96 ;  /* 0x0000006015157221 */ /* 0x020fc40000010000 */
[----:B------:R-:W-:Y:S01]  /*18b0*/  ISETP.NE.AND.EX P0, PT, RZ, c[0x0][0x274], PT, P0 ;  /* 0x00009d00ff007a0c */ /* 0x000fe20003f05300 */
[--C-:B------:R-:W-:Y:S02]  /*18c0*/  FADD.FTZ R20, R7, R96.reuse ;  /* 0x0000006007147221 */ /* 0x100fe40000010000 */
[--C-:B------:R-:W-:Y:S02]  /*18d0*/  FADD.FTZ R19, R19, R96.reuse ;  /* 0x0000006013137221 */ /* 0x100fe40000010000 */
[----:B------:R-:W-:Y:S02]  /*18e0*/  FADD.FTZ R18, R3, R96 ;  /* 0x0000006003127221 */ /* 0x000fe40000010000 */
        /* <DEDUP_REMOVED lines=12> */
[----:B------:R-:W-:-:S03]  /*19b0*/  IMAD.WIDE.U32 R2, R97, c[0x0][0x210], RZ ;  /* 0x0000840061027a25 */ /* 0x000fc600078e00ff */
[----:B------:R-:W-:Y:S01]  /*19c0*/  F2FP.PACK_AB R47, R45, R6 ;  /* 0x000000062d2f723e */ /* 0x000fe200000000ff */
[----:B------:R-:W-:Y:S02]  /*19d0*/  IMAD R6, R65, c[0x0][0x210], RZ ;  /* 0x0000840041067a24 */ /* 0x000fe400078e02ff */
[----:B------:R-:W-:Y:S02]  /*19e0*/  IMAD R7, R107, c[0x0][0x218], RZ ;  /* 0x000086006b077a24 */ /* 0x000fe400078e02ff */
[----:B------:R-:W-:-:S05]  /*19f0*/  IMAD R5, R97, c[0x0][0x214], R6 ;  /* 0x0000850061057a24 */ /* 0x000fca00078e0206 */
[----:B------:R-:W-:Y:S01]  /*1a00*/  IADD3 R3, R3, R5, RZ ;  /* 0x0000000503037210 */ /* 0x000fe20007ffe0ff */
[----:B------:R0:W-:Y:S01]  /*1a10*/  STS.64 [R25], R46 ;  /* 0x0000002e19007388 */ /* 0x0001e20000000a00 */
[----:B------:R-:W-:-:S06]  /*1a20*/  NOP ;  /* 0x0000000000007918 */ /* 0x000fcc0000000000 */
[----:B------:R-:W-:Y:S01]  /*1a30*/  LDS.U16 R9, [R27] ;  /* 0x000000001b097984 */ /* 0x000fe20000000400 */
[----:B------:R-:W-:-:S03]  /*1a40*/  IMAD.WIDE.U32 R2, R108, c[0x0][0x218], R2 ;  /* 0x000086006c027a25 */ /* 0x000fc600078e0002 */
[----:B------:R-:W-:Y:S01]  /*1a50*/  LDS.U16 R11, [R27+0x40] ;  /* 0x000040001b0b7984 */ /* 0x000fe20000000400 */
[----:B0-----:R-:W-:Y:S01]  /*1a60*/  IMAD R47, R108, c[0x0][0x21c], R7 ;  /* 0x000087006c2f7a24 */ /* 0x001fe200078e0207 */
[----:B------:R-:W-:Y:S02]  /*1a70*/  IADD3 R2, P0, R23, R2, RZ ;  /* 0x0000000217027210 */ /* 0x000fe40007f1e0ff */
[----:B------:R-:W-:Y:S01]  /*1a80*/  LDS.U16 R13, [R27+0x80] ;  /* 0x000080001b0d7984 */ /* 0x000fe20000000400 */
[C---:B------:R-:W-:Y:S02]  /*1a90*/  LEA R7, P4, R49.reuse, c[0x0][0x270], 0x1 ;  /* 0x00009c0031077a11 */ /* 0x040fe400078808ff */
[----:B------:R-:W-:Y:S01]  /*1aa0*/  IADD3.X R3, R22, R47, R3, P0, !PT ;  /* 0x0000002f16037210 */ /* 0x000fe200007fe403 */
        /* <DEDUP_REMOVED lines=8> */
[----:B------:R-:W-:Y:S02]  /*1b30*/  LEA.HI.X R4, R49, c[0x0][0x274], R38, 0x1, P4 ;  /* 0x00009d0031047a11 */ /* 0x000fe400020f0c26 */
        /* <DEDUP_REMOVED lines=14> */
.L_x_13200:
[----:B------:R-:W-:Y:S05]  /*1c20*/  BSYNC B0 ;  /* 0x0000000000007941 */ /* 0x000fea0003800000 */
.L_x_13199:
[----:B------:R1:W-:Y:S04]  /*1c30*/  @!P0 STG.E.U16 [R6.64+-0xc0], R11 ;  /* 0xffff400b06008986 */ /* 0x0003e8000c101506 */
[----:B------:R1:W-:Y:S04]  /*1c40*/  @!P1 STG.E.U16 [R6.64+-0x80], R13 ;  /* 0xffff800d06009986 */ /* 0x0003e8000c101506 */
[----:B------:R1:W-:Y:S02]  /*1c50*/  @!P2 STG.E.U16 [R6.64+-0x40], R45 ;  /* 0xffffc02d0600a986 */ /* 0x0003e4000c101506 */
.L_x_13198:
[----:B01----:R-:W-:Y:S01]  /*1c60*/  MOV R5, c[0x0][0x16c] ;  /* 0x00005b0000057a02 */ /* 0x003fe20000000f00 */
[--C-:B------:R-:W-:Y:S01]  /*1c70*/  HADD2.F32 R2, -RZ, R76.reuse.H0_H0 ;  /* 0x2000004cff027230 */ /* 0x100fe20000004100 */
[----:B------:R-:W-:Y:S01]  /*1c80*/  BAR.SYNC.DEFER_BLOCKING 0x0 ;  /* 0x0000000000007b1d */ /* 0x000fe20000010000 */
[----:B------:R-:W-:Y:S01]  /*1c90*/  HADD2.F32 R4, -RZ, R76.H1_H1 ;  /* 0x3000004cff047230 */ /* 0x000fe20000004100 */
[----:B------:R-:W-:Y:S01]  /*1ca0*/  ISETP.GE.AND P0, PT, R5, 0x1, PT ;  /* 0x000000010500780c */ /* 0x000fe20003f06270 */
[C---:B------:R-:W-:Y:S01]  /*1cb0*/  FMUL.FTZ R13, R17.reuse, R106 ;  /* 0x0000006a110d7220 */ /* 0x040fe20000410000 */
[----:B------:R-:W-:Y:S01]  /*1cc0*/  CS2R R8, SRZ ;  /* 0x0000000000087805 */ /* 0x000fe2000001ff00 */
[----:B------:R-:W-:Y:S01]  /*1cd0*/  FFMA.FTZ R3, R17, R2, R62 ;  /* 0x0000000211037223 */ /* 0x000fe2000001003e */
[--C-:B------:R-:W-:Y:S01]  /*1ce0*/  HADD2.F32 R2, -RZ, R77.reuse.H0_H0 ;  /* 0x2000004dff027230 */ /* 0x100fe20000004100 */
[C---:B------:R-:W-:Y:S01]  /*1cf0*/  FMUL.FTZ R12, R16.reuse, R106 ;  /* 0x0000006a100c7220 */ /* 0x040fe20000410000 */
[----:B------:R-:W-:Y:S01]  /*1d00*/  HADD2.F32 R62, -RZ, R77.H1_H1 ;  /* 0x3000004dff3e7230 */ /* 0x000fe20000004100 */
[----:B------:R-:W-:Y:S01]  /*1d10*/  FFMA.FTZ R4, R16, R4, R3 ;  /* 0x0000000410047223 */ /* 0x000fe20000010003 */
[----:B------:R-:W-:Y:S01]  /*1d20*/  CS2R R6, SRZ ;  /* 0x0000000000067805 */ /* 0x000fe2000001ff00 */
[----:B------:R-:W-:-:S02]  /*1d30*/  FMUL.FTZ R11, R15, R106 ;  /* 0x0000006a0f0b7220 */ /* 0x000fc40000410000 */
[----:B------:R-:W-:Y:S02]  /*1d40*/  FFMA.FTZ R3, R15, R2, R4 ;  /* 0x000000020f037223 */ /* 0x000fe40000010004 */
[C---:B------:R-:W-:Y:S02]  /*1d50*/  FMUL.FTZ R10, R14.reuse, R106 ;  /* 0x0000006a0e0a7220 */ /* 0x040fe40000410000 */
[----:B------:R-:W-:Y:S01]  /*1d60*/  FFMA.FTZ R62, R14, R62, R3 ;  /* 0x0000003e0e3e7223 */ /* 0x000fe20000010003 */
[----:B------:R-:W-:Y:S05]  /*1d70*/  @!P0 BRA `(.L_x_13201) ;  /* 0x0000367000008947 */ /* 0x000fea0003800000 */
[----:B------:R-:W-:Y:S02]  /*1d80*/  MOV R3, c[0x0][0x2bc] ;  /* 0x0000af0000037a02 */ /* 0x000fe40000000f00 */
[----:B------:R-:W-:Y:S02]  /*1d90*/  MOV R28, c[0x0][0x2b8] ;  /* 0x0000ae00001c7a02 */ /* 0x000fe40000000f00 */
[--C-:B------:R-:W-:Y:S02]  /*1da0*/  SHF.R.U32.HI R2, RZ, 0x1, R3.reuse ;  /* 0x00000001ff027819 */ /* 0x100fe40000011603 */
[----:B------:R-:W-:-:S02]  /*1db0*/  SHF.R.U64 R28, R28, 0x1, R3 ;  /* 0x000000011c1c7819 */ /* 0x000fc40000001203 */
[----:B------:R-:W-:Y:S01]  /*1dc0*/  SHF.R.S32.HI R4, RZ, 0x1f, R64 ;  /* 0x0000001fff047819 */ /* 0x000fe20000011440 */
[-C--:B------:R-:W-:Y:S02]  /*1dd0*/  IMAD R5, R2, R97.reuse, RZ ;  /* 0x0000006102057224 */ /* 0x080fe400078e02ff */
[----:B------:R-:W-:-:S04]  /*1de0*/  IMAD.WIDE.U32 R2, R28, R97, RZ ;  /* 0x000000611c027225 */ /* 0x000fc800078e00ff */
[----:B------:R-:W-:Y:S02]  /*1df0*/  IMAD R5, R65, R28, R5 ;  /* 0x0000001c41057224 */ /* 0x000fe400078e0205 */
[----:B------:R-:W-:-:S03]  /*1e00*/  IMAD R9, R4, c[0x0][0x2c0], RZ ;  /* 0x0000b00004097a24 */ /* 0x000fc600078e02ff */
[----:B------:R-:W-:Y:S01]  /*1e10*/  IADD3 R3, R3, R5, RZ ;  /* 0x0000000503037210 */ /* 0x000fe20007ffe0ff */
[----:B------:R-:W-:Y:S02]  /*1e20*/  IMAD R9, R64, c[0x0][0x2c4], R9 ;  /* 0x0000b10040097a24 */ /* 0x000fe400078e0209 */
[----:B------:R-:W-:Y:S02]  /*1e30*/  IMAD R5, R0, -0x100, RZ ;  /* 0xffffff0000057824 */ /* 0x000fe400078e02ff */
[----:B------:R-:W-:-:S05]  /*1e40*/  IMAD.WIDE.U32 R2, R64, c[0x0][0x2c0], R2 ;  /* 0x0000b00040027a25 */ /* 0x000fca00078e0002 */
[----:B------:R-:W-:Y:S02]  /*1e50*/  IADD3 R3, R3, R9, RZ ;  /* 0x0000000903037210 */ /* 0x000fe40007ffe0ff */
[C---:B------:R-:W-:Y:S02]  /*1e60*/  LEA R28, P0, R2.reuse, c[0x0][0x320], 0x3 ;  /* 0x0000c800021c7a11 */ /* 0x040fe400078018ff */
[----:B------:R-:W-:Y:S02]  /*1e70*/  IADD3 R9, R29, -0x1, RZ ;  /* 0xffffffff1d097810 */ /* 0x000fe40007ffe0ff */
[----:B------:R-:W-:Y:S02]  /*1e80*/  LEA.HI.X R44, R2, c[0x0][0x324], R3, 0x3, P0 ;  /* 0x0000c900022c7a11 */ /* 0x000fe400000f1c03 */
[----:B------:R-:W-:Y:S02]  /*1e90*/  LEA R2, P0, R61, R28, 0x2 ;  /* 0x0000001c3d027211 */ /* 0x000fe400078010ff */
[----:B------:R-:W-:-:S02]  /*1ea0*/  LEA.HI R25, R9, R9, RZ, 0x1 ;  /* 0x0000000909197211 */ /* 0x000fc400078f08ff */
[----:B------:R-:W-:Y:S02]  /*1eb0*/  LEA.HI.X R3, R61, R44, RZ, 0x2, P0 ;  /* 0x0000002c3d037211 */ /* 0x000fe400000f14ff */
[----:B------:R-:W-:-:S03]  /*1ec0*/  LOP3.LUT R0, R25, 0xfffffe, RZ, 0xc0, !PT ;  /* 0x00fffffe19007812 */ /* 0x000fc600078ec0ff */
[----:B------:R-:W-:Y:S01]  /*1ed0*/  IMAD.WIDE R2, R5, 0x4, R2 ;  /* 0x0000000405027825 */ /* 0x000fe200078e0202 */
[----:B------:R-:W-:Y:S01]  /*1ee0*/  IADD3 R5, R9, -R0, RZ ;  /* 0x8000000009057210 */ /* 0x000fe20007ffe0ff */
[----:B------:R-:W-:Y:S01]  /*1ef0*/  HFMA2.MMA R9, -RZ, RZ, 0, 0 ;  /* 0x00000000ff097435 */ /* 0x000fe200000001ff */
[----:B------:R-:W-:Y:S02]  /*1f00*/  MOV R0, RZ ;  /* 0x000000ff00007202 */ /* 0x000fe40000000f00 */
[C---:B------:R-:W-:Y:S02]  /*1f10*/  IADD3 R80, P5, R2.reuse, -0x380, RZ ;  /* 0xfffffc8002507810 */ /* 0x040fe40007fbe0ff */
[C---:B------:R-:W-:Y:S02]  /*1f20*/  IADD3 R82, P4, R2.reuse, -0x300, RZ ;  /* 0xfffffd0002527810 */ /* 0x040fe40007f9e0ff */
[----:B------:R-:W-:Y:S02]  /*1f30*/  IADD3.X R81, R3, -0x1, RZ, P5, !PT ;  /* 0xffffffff03517810 */ /* 0x000fe40002ffe4ff */
[----:B------:R-:W-:-:S02]  /*1f40*/  IADD3 R84, P3, R2, -0x280, RZ ;  /* 0xfffffd8002547810 */ /* 0x000fc40007f7e0ff */
[C---:B------:R-:W-:Y:S02]  /*1f50*/  IADD3 R86, P2, R2.reuse, -0x200, RZ ;  /* 0xfffffe0002567810 */ /* 0x040fe40007f5e0ff */
[C---:B------:R-:W-:Y:S02]  /*1f60*/  IADD3 R88, P1, R2.reuse, -0x180, RZ ;  /* 0xfffffe8002587810 */ /* 0x040fe40007f3e0ff */
[C---:B------:R-:W-:Y:S02]  /*1f70*/  IADD3 R90, P0, R2.reuse, -0x100, RZ ;  /* 0xffffff00025a7810 */ /* 0x040fe40007f1e0ff */
[----:B------:R-:W-:Y:S02]  /*1f80*/  IADD3 R92, P5, R2, -0x80, RZ ;  /* 0xffffff80025c7810 */ /* 0x000fe40007fbe0ff */
[C---:B------:R-:W-:Y:S02]  /*1f90*/  IADD3.X R83, R3.reuse, -0x1, RZ, P4, !PT ;  /* 0xffffffff03537810 */ /* 0x040fe400027fe4ff */
[----:B------:R-:W-:-:S02]  /*1fa0*/  IADD3.X R85, R3, -0x1, RZ, P3, !PT ;  /* 0xffffffff03557810 */ /* 0x000fc40001ffe4ff */
[C---:B------:R-:W-:Y:S02]  /*1fb0*/  IADD3.X R87, R3.reuse, -0x1, RZ, P2, !PT ;  /* 0xffffffff03577810 */ /* 0x040fe400017fe4ff */
[C---:B------:R-:W-:Y:S02]  /*1fc0*/  IADD3.X R89, R3.reuse, -0x1, RZ, P1, !PT ;  /* 0xffffffff03597810 */ /* 0x040fe40000ffe4ff */
[C---:B------:R-:W-:Y:S02]  /*1fd0*/  IADD3.X R91, R3.reuse, -0x1, RZ, P0, !PT ;  /* 0xffffffff035b7810 */ /* 0x040fe400007fe4ff */
[----:B------:R-:W-:Y:S02]  /*1fe0*/  IADD3.X R93, R3, -0x1, RZ, P5, !PT ;  /* 0xffffffff035d7810 */ /* 0x000fe40002ffe4ff */
[----:B------:R-:W-:-:S05]  /*1ff0*/  CS2R R2, SRZ ;  /* 0x0000000000027805 */ /* 0x000fca000001ff00 */
.L_x_13232:
[----:B------:R-:W-:Y:S01]  /*2000*/  IMAD R25, R107, c[0x0][0x180], RZ ;  /* 0x000060006b197a24 */ /* 0x000fe200078e02ff */
[----:B------:R-:W-:Y:S01]  /*2010*/  SHF.R.S32.HI R126, RZ, 0x1f, R2 ;  /* 0x0000001fff7e7819 */ /* 0x000fe20000011402 */
[----:B------:R-:W-:Y:S01]  /*2020*/  IMAD.WIDE.U32 R44, R108, c[0x0][0x180], RZ ;  /* 0x000060006c2c7a25 */ /* 0x000fe200078e00ff */
[----:B------:R-:W-:-:S03]  /*2030*/  IADD3 R28, -R74, c[0x0][0x168], RZ ;  /* 0x00005a004a1c7a10 */ /* 0x000fc60007ffe1ff */
[----:B------:R-:W-:Y:S01]  /*2040*/  IMAD R25, R108, c[0x0][0x184], R25 ;  /* 0x000061006c197a24 */ /* 0x000fe200078e0219 */
[----:B------:R-:W-:Y:S01]  /*2050*/  SHF.L.U32 R101, R28, 0x1, RZ ;  /* 0x000000011c657819 */ /* 0x000fe200000006ff */
[----:B------:R-:W-:-:S03]  /*2060*/  IMAD R47, R126, c[0x0][0x1c0], RZ ;  /* 0x000070007e2f7a24 */ /* 0x000fc600078e02ff */
[----:B------:R-:W-:Y:S01]  /*2070*/  IADD3 R45, R45, R25, RZ ;  /* 0x000000192d2d7210 */ /* 0x000fe20007ffe0ff */
[----:B------:R-:W-:Y:S01]  /*2080*/  IMAD R25, R126, c[0x0][0x188], RZ ;  /* 0x000062007e197a24 */ /* 0x000fe200078e02ff */
[-C--:B------:R-:W-:Y:S01]  /*2090*/  ISETP.GE.AND P0, PT, R72, R101.reuse, PT ;  /* 0x000000654800720c */ /* 0x080fe20003f06270 */
[----:B------:R-:W-:Y:S01]  /*20a0*/  IMAD R95, R2, c[0x0][0x1c4], R47 ;  /* 0x00007100025f7a24 */ /* 0x000fe200078e022f */
[----:B------:R-:W-:Y:S01]  /*20b0*/  ISETP.GE.AND P1, PT, R36, R101, PT ;  /* 0x000000652400720c */ /* 0x000fe20003f26270 */
[C---:B------:R-:W-:Y:S02]  /*20c0*/  IMAD R25, R2.reuse, c[0x0][0x18c], R25 ;  /* 0x0000630002197a24 */ /* 0x040fe400078e0219 */
[----:B------:R-:W-:-:S04]  /*20d0*/  IMAD.WIDE.U32 R98, R2, c[0x0][0x188], R44 ;  /* 0x0000620002627a25 */ /* 0x000fc800078e002c */
[----:B------:R-:W-:Y:S01]  /*20e0*/  IMAD.WIDE.U32 R44, R2, c[0x0][0x1c0], R72 ;  /* 0x00007000022c7a25 */ /* 0x000fe200078e0048 */
[----:B------:R-:W-:Y:S02]  /*20f0*/  IADD3 R47, R99, R25, RZ ;  /* 0x00000019632f7210 */ /* 0x000fe40007ffe0ff */
[C---:B------:R-:W-:Y:S02]  /*2100*/  LEA R94, P2, R98.reuse, c[0x0][0x220], 0x3 ;  /* 0x00008800625e7a11 */ /* 0x040fe400078418ff */
[----:B------:R-:W-:Y:S02]  /*2110*/  IADD3 R25, R45, R95, RZ ;  /* 0x0000005f2d197210 */ /* 0x000fe40007ffe0ff */
[----:B------:R-:W-:Y:S02]  /*2120*/  LEA.HI.X R95, R98, c[0x0][0x224], R47, 0x3, P2 ;  /* 0x00008900625f7a11 */ /* 0x000fe400010f1c2f */
[----:B------:R-:W-:Y:S02]  /*2130*/  LEA R46, P3, R44, R54, 0x1 ;  /* 0x000000362c2e7211 */ /* 0x000fe400078608ff */
[----:B------:R-:W-:-:S02]  /*2140*/  ISETP.GE.AND P2, PT, R35, R101, PT ;  /* 0x000000652300720c */ /* 0x000fc40003f46270 */
[--C-:B------:R-:W-:Y:S01]  /*2150*/  LEA.HI.X R47, R44, R53, R25.reuse, 0x1, P3 ;  /* 0x000000352c2f7211 */ /* 0x100fe200018f0c19 */
[----:B--2---:R-:W2:Y:S01]  /*2160*/  LDG.E.64 R94, [R94.64] ;  /* 0x000000065e5e7981 */ /* 0x004ea2000c1e1b00 */
[----:B------:R-:W-:Y:S02]  /*2170*/  PRMT R25, RZ, 0x7610, R25 ;  /* 0x00007610ff197816 */ /* 0x000fe40000000019 */
[----:B------:R-:W-:Y:S02]  /*2180*/  PRMT R98, RZ, 0x7610, R98 ;  /* 0x00007610ff627816 */ /* 0x000fe40000000062 */
[----:B------:R-:W-:Y:S02]  /*2190*/  PRMT R99, RZ, 0x7610, R99 ;  /* 0x00007610ff637816 */ /* 0x000fe40000000063 */
[----:B------:R0:W3:Y:S01]  /*21a0*/  @!P0 LDG.E.U16 R25, [R46.64] ;  /* 0x000000062e198981 */ /* 0x0000e2000c1e1500 */
[----:B------:R-:W-:-:S03]  /*21b0*/  ISETP.GE.AND P0, PT, R34, R101, PT ;  /* 0x000000652200720c */ /* 0x000fc60003f06270 */
[----:B------:R0:W4:Y:S01]  /*21c0*/  @!P1 LDG.E.U16 R98, [R46.64+0x40] ;  /* 0x000040062e629981 */ /* 0x000122000c1e1500 */
[----:B------:R-:W-:-:S03]  /*21d0*/  ISETP.GE.AND P1, PT, R33, R101, PT ;  /* 0x000000652100720c */ /* 0x000fc60003f26270 */
[----:B------:R0:W4:Y:S01]  /*21e0*/  @!P2 LDG.E.U16 R99, [R46.64+0x80] ;  /* 0x000080062e63a981 */ /* 0x000122000c1e1500 */
[-C--:B------:R-:W-:Y:S02]  /*21f0*/  ISETP.GE.AND P2, PT, R32, R101.reuse, PT ;  /* 0x000000652000720c */ /* 0x080fe40003f46270 */
[-C--:B------:R-:W-:Y:S02]  /*2200*/  ISETP.GE.AND P3, PT, R31, R101.reuse, PT ;  /* 0x000000651f00720c */ /* 0x080fe40003f66270 */
[----:B------:R-:W-:Y:S02]  /*2210*/  ISETP.GE.AND P4, PT, R30, R101, PT ;  /* 0x000000651e00720c */ /* 0x000fe40003f86270 */
[----:B------:R-:W-:Y:S02]  /*2220*/  PRMT R102, RZ, 0x7610, R102 ;  /* 0x00007610ff667816 */ /* 0x000fe40000000066 */
[----:B------:R-:W-:Y:S02]  /*2230*/  PRMT R103, RZ, 0x7610, R103 ;  /* 0x00007610ff677816 */ /* 0x000fe40000000067 */
[----:B------:R-:W-:-:S02]  /*2240*/  PRMT R105, RZ, 0x7610, R105 ;  /* 0x00007610ff697816 */ /* 0x000fc40000000069 */
        /* <DEDUP_REMOVED lines=13> */
[CC--:B------:R-:W-:Y:S02]  /*2320*/  LEA.HI.SX32 R100, R52.reuse, R52.reuse, 0x1b ;  /* 0x0000003434647211 */ /* 0x0c0fe400078fdaff */
[----:B------:R-:W-:Y:S01]  /*2330*/  IADD3 R101, R52, 0x20, RZ ;  /* 0x0000002034657810 */ /* 0x000fe20007ffe0ff */
[----:B------:R-:W-:Y:S01]  /*2340*/  IMAD.WIDE.U32 R44, R2, c[0x0][0x1a0], R44 ;  /* 0x00006800022c7a25 */ /* 0x000fe200078e002c */
[----:B0-----:R-:W-:Y:S02]  /*2350*/  IADD3 R47, R52, 0x40, RZ ;  /* 0x00000040342f7810 */ /* 0x001fe40007ffe0ff */
[----:B------:R-:W-:Y:S02]  /*2360*/  SHF.L.U32 R104, R100, 0x1, RZ ;  /* 0x0000000164687819 */ /* 0x000fe400000006ff */
[----:B------:R-:W-:-:S02]  /*2370*/  LEA.HI.SX32 R101, R101, R52, 0x1b ;  /* 0x0000003465657211 */ /* 0x000fc400078fdaff */
[----:B------:R-:W-:Y:S02]  /*2380*/  IADD3 R45, R45, R111, RZ ;  /* 0x0000006f2d2d7210 */ /* 0x000fe40007ffe0ff */
[C---:B------:R-:W-:Y:S02]  /*2390*/  LEA R100, P0, R44.reuse, c[0x0][0x228], 0x3 ;  /* 0x00008a002c647a11 */ /* 0x040fe400078018ff */
[----:B------:R-:W-:Y:S02]  /*23a0*/  LEA.HI.SX32 R47, R47, R52, 0x1b ;  /* 0x000000342f2f7211 */ /* 0x000fe400078fdaff */
[----:B------:R-:W-:Y:S02]  /*23b0*/  SHF.L.U32 R113, R101, 0x1, RZ ;  /* 0x0000000165717819 */ /* 0x000fe400000006ff */
[----:B------:R-:W-:Y:S02]  /*23c0*/  LEA.HI.X R101, R44, c[0x0][0x22c], R45, 0x3, P0 ;  /* 0x00008b002c657a11 */ /* 0x000fe400000f1c2d */
[----:B------:R-:W-:-:S02]  /*23d0*/  ISETP.NE.AND P0, PT, R50, RZ, PT ;  /* 0x000000ff3200720c */ /* 0x000fc40003f05270 */
[----:B------:R-:W-:Y:S02]  /*23e0*/  SHF.L.U32 R114, R47, 0x1, RZ ;  /* 0x000000012f727819 */ /* 0x000fe400000006ff */
[----:B------:R-:W-:Y:S01]  /*23f0*/  ISETP.LT.OR P2, PT, R29, 0x2, P0 ;  /* 0x000000021d00780c */ /* 0x000fe20000741670 */
[----:B------:R-:W5:Y:S01]  /*2400*/  LDG.E.64 R100, [R100.64] ;  /* 0x0000000664647981 */ /* 0x000f62000c1e1b00 */
[----:B------:R-:W-:Y:S02]  /*2410*/  ISETP.NE.AND P1, PT, R61, RZ, PT ;  /* 0x000000ff3d00720c */ /* 0x000fe40003f25270 */
[C---:B------:R-:W-:Y:S02]  /*2420*/  IADD3 R45, R52.reuse, 0x60, RZ ;  /* 0x00000060342d7810 */ /* 0x040fe40007ffe0ff */
[C---:B------:R-:W-:Y:S02]  /*2430*/  IADD3 R47, R52.reuse, 0x80, RZ ;  /* 0x00000080342f7810 */ /* 0x040fe40007ffe0ff */
[----:B------:R-:W-:-:S02]  /*2440*/  IADD3 R111, R52, 0xa0, RZ ;  /* 0x000000a0346f7810 */ /* 0x000fc40007ffe0ff */
[-C--:B------:R-:W-:Y:S02]  /*2450*/  LEA.HI.SX32 R45, R45, R52.reuse, 0x1b ;  /* 0x000000342d2d7211 */ /* 0x080fe400078fdaff */
[-C--:B------:R-:W-:Y:S02]  /*2460*/  LEA.HI.SX32 R47, R47, R52.reuse, 0x1b ;  /* 0x000000342f2f7211 */ /* 0x080fe400078fdaff */
[----:B------:R-:W-:Y:S02]  /*2470*/  LEA.HI.SX32 R111, R111, R52, 0x1b ;  /* 0x000000346f6f7211 */ /* 0x000fe400078fdaff */
[----:B------:R-:W-:Y:S02]  /*2480*/  SHF.L.U32 R117, R45, 0x1, RZ ;  /* 0x000000012d757819 */ /* 0x000fe400000006ff */
[----:B------:R-:W-:Y:S02]  /*2490*/  SHF.L.U32 R116, R111, 0x1, RZ ;  /* 0x000000016f747819 */ /* 0x000fe400000006ff */
[----:B------:R-:W-:-:S02]  /*24a0*/  LEA R45, R5, R2, 0x8 ;  /* 0x00000002052d7211 */ /* 0x000fc400078e40ff */
[----:B------:R-:W-:-:S04]  /*24b0*/  @P1 IADD3 R45, R61, 0x200, RZ ;  /* 0x000002003d2d1810 */ /* 0x000fc80007ffe0ff */
[----:B------:R-:W-:Y:S01]  /*24c0*/  SHF.L.U32 R111, R45, 0x3, RZ ;  /* 0x000000032d6f7819 */ /* 0x000fe200000006ff */
[----:B------:R-:W-:Y:S01]  /*24d0*/  BSSY B0, `(.L_x_13202) ;  /* 0x0000073000007945 */ /* 0x000fe20003800000 */
[----:B--2---:R-:W-:Y:S02]  /*24e0*/  FMUL.FTZ R46, R94, 1.4426950216293334961 ;  /* 0x3fb8aa3b5e2e7820 */ /* 0x004fe40000410000 */
[C---:B------:R-:W-:Y:S02]  /*24f0*/  FMUL.FTZ R44, R21.reuse, R95 ;  /* 0x0000005f152c7220 */ /* 0x040fe40000410000 */
[----:B------:R-:W-:Y:S02]  /*2500*/  FMUL.FTZ R112, R21, R46 ;  /* 0x0000002e15707220 */ /* 0x000fe40000410000 */
[----:B------:R-:W-:Y:S01]  /*2510*/  FMUL.RZ R44, R44, 0.15915493667125701904 ;  /* 0x3e22f9832c2c7820 */ /* 0x000fe2000040c000 */
[----:B---3--:R0:W-:Y:S04]  /*2520*/  STS.U16 [R104], R25 ;  /* 0x0000001968007388 */ /* 0x0081e80000000400 */
[----:B----4-:R1:W-:Y:S01]  /*2530*/  STS.U16 [R113+0x40], R98 ;  /* 0x0000406271007388 */ /* 0x0103e20000000400 */
[----:B------:R-:W-:Y:S03]  /*2540*/  MUFU.EX2 R112, R112 ;  /* 0x0000007000707308 */ /* 0x000fe60000000800 */
[----:B------:R2:W-:Y:S01]  /*2550*/  STS.U16 [R114+0x80], R99 ;  /* 0x0000806372007388 */ /* 0x0005e20000000400 */
[----:B0-----:R-:W-:-:S04]  /*2560*/  IADD3 R25, R52, 0xc0, RZ ;  /* 0x000000c034197810 */ /* 0x001fc80007ffe0ff */
[----:B------:R-:W0:Y:S01]  /*2570*/  MUFU.COS R115, R44 ;  /* 0x0000002c00737308 */ /* 0x000e220000000000 */
[----:B------:R-:W-:Y:S02]  /*2580*/  LEA.HI.SX32 R25, R25, R52, 0x1b ;  /* 0x0000003419197211 */ /* 0x000fe400078fdaff */
[----:B-1----:R-:W-:-:S05]  /*2590*/  IADD3 R113, R52, 0xe0, RZ ;  /* 0x000000e034717810 */ /* 0x002fca0007ffe0ff */
[----:B--2---:R1:W2:Y:S01]  /*25a0*/  MUFU.SIN R99, R44 ;  /* 0x0000002c00637308 */ /* 0x0042a20000000400 */
[----:B------:R-:W-:Y:S02]  /*25b0*/  SHF.L.U32 R118, R25, 0x1, RZ ;  /* 0x0000000119767819 */ /* 0x000fe400000006ff */
[----:B------:R-:W-:Y:S02]  /*25c0*/  SHF.L.U32 R25, R52, 0x3, RZ ;  /* 0x0000000334197819 */ /* 0x000fe400000006ff */
[----:B------:R-:W-:Y:S02]  /*25d0*/  SHF.L.U32 R114, R47, 0x1, RZ ;  /* 0x000000012f727819 */ /* 0x000fe400000006ff */
[----:B------:R-:W-:Y:S02]  /*25e0*/  LEA.HI.SX32 R113, R113, R52, 0x1b ;  /* 0x0000003471717211 */ /* 0x000fe400078fdaff */
[----:B------:R-:W-:Y:S01]  /*25f0*/  @!P2 IADD3 R47, R29, -0x2, RZ ;  /* 0xfffffffe1d2fa810 */ /* 0x000fe20007ffe0ff */
[----:B------:R-:W-:Y:S01]  /*2600*/  STS.U16 [R117+0xc0], R102 ;  /* 0x0000c06675007388 */ /* 0x000fe20000000400 */
[----:B-1----:R-:W-:-:S02]  /*2610*/  LEA.HI.SX32 R44, R25, R25, 0x1b ;  /* 0x00000019192c7211 */ /* 0x002fc400078fdaff */
[----:B------:R-:W-:Y:S01]  /*2620*/  SHF.L.U32 R113, R113, 0x1, RZ ;  /* 0x0000000171717819 */ /* 0x000fe200000006ff */
[----:B------:R1:W-:Y:S01]  /*2630*/  STS.U16 [R114+0x100], R103 ;  /* 0x0001006772007388 */ /* 0x0003e20000000400 */
[C---:B0-----:R-:W-:Y:S02]  /*2640*/  FMUL.FTZ R98, R112.reuse, R115 ;  /* 0x0000007370627220 */ /* 0x041fe40000410000 */
[----:B--2---:R-:W-:Y:S01]  /*2650*/  FMUL.FTZ R99, R112, R99 ;  /* 0x0000006370637220 */ /* 0x004fe20000410000 */
[----:B------:R0:W-:Y:S01]  /*2660*/  STS.U16 [R116+0x140], R105 ;  /* 0x0001406974007388 */ /* 0x0001e20000000400 */
[----:B-1----:R-:W-:Y:S01]  /*2670*/  @!P2 IMAD R103, R47, c[0x0][0x16c], R2 ;  /* 0x00005b002f67aa24 */ /* 0x002fe200078e0202 */
[----:B------:R-:W-:Y:S02]  /*2680*/  SHF.L.U32 R47, R44, 0x1, RZ ;  /* 0x000000012c2f7819 */ /* 0x000fe400000006ff */
[----:B------:R-:W-:Y:S04]  /*2690*/  STS.U16 [R118+0x180], R109 ;  /* 0x0001806d76007388 */ /* 0x000fe80000000400 */
[----:B------:R1:W-:Y:S01]  /*26a0*/  STS.U16 [R113+0x1c0], R110 ;  /* 0x0001c06e71007388 */ /* 0x0003e20000000400 */
[----:B------:R-:W-:-:S06]  /*26b0*/  NOP ;  /* 0x0000000000007918 */ /* 0x000fcc0000000000 */
[----:B------:R-:W2:Y:S04]  /*26c0*/  LDS.U16 R119, [R47] ;  /* 0x000000002f777984 */ /* 0x000ea80000000400 */
[----:B------:R-:W3:Y:S04]  /*26d0*/  LDS.U16 R120, [R47+0x2] ;  /* 0x000002002f787984 */ /* 0x000ee80000000400 */
[----:B------:R-:W4:Y:S04]  /*26e0*/  LDS.U16 R123, [R47+0x4] ;  /* 0x000004002f7b7984 */ /* 0x000f280000000400 */
[----:B------:R-:W2:Y:S04]  /*26f0*/  LDS.U16 R140, [R47+0x6] ;  /* 0x000006002f8c7984 */ /* 0x000ea80000000400 */
[----:B------:R-:W2:Y:S04]  /*2700*/  LDS.U16 R134, [R47+0x8] ;  /* 0x000008002f867984 */ /* 0x000ea80000000400 */
[----:B------:R-:W2:Y:S04]  /*2710*/  LDS.U16 R132, [R47+0xa] ;  /* 0x00000a002f847984 */ /* 0x000ea80000000400 */
[----:B------:R-:W2:Y:S04]  /*2720*/  LDS.U16 R133, [R47+0xc] ;  /* 0x00000c002f857984 */ /* 0x000ea80000000400 */
[----:B------:R0:W2:Y:S04]  /*2730*/  LDS.U16 R129, [R47+0xe] ;  /* 0x00000e002f817984 */ /* 0x0000a80000000400 */
[----:B------:R1:W-:Y:S01]  /*2740*/  STS.64 [R111+0xa80], R98 ;  /* 0x000a80626f007388 */ /* 0x0003e20000000a00 */
[----:B------:R-:W-:-:S04]  /*2750*/  FMUL.FTZ R102, R20, R95 ;  /* 0x0000005f14667220 */ /* 0x000fc80000410000 */
[----:B------:R-:W-:Y:S02]  /*2760*/  FMUL.RZ R112, R102, 0.15915493667125701904 ;  /* 0x3e22f98366707820 */ /* 0x000fe4000040c000 */
[-C--:B------:R-:W-:Y:S01]  /*2770*/  FMUL.FTZ R102, R20, R46.reuse ;  /* 0x0000002e14667220 */ /* 0x080fe20000410000 */
[----:B0-----:R-:W-:Y:S01]  /*2780*/  CS2R R104, SRZ ;  /* 0x0000000000687805 */ /* 0x001fe2000001ff00 */
[----:B------:R-:W-:Y:S01]  /*2790*/  @!P2 IMAD.WIDE R44, R103, 0x10, R66 ;  /* 0x00000010672ca825 */ /* 0x000fe200078e0242 */
[----:B------:R-:W-:Y:S03]  /*27a0*/  BAR.SYNC.DEFER_BLOCKING 0x0 ;  /* 0x0000000000007b1d */ /* 0x000fe60000010000 */
[----:B-1----:R-:W-:-:S03]  /*27b0*/  FMUL.FTZ R110, R19, R46 ;  /* 0x0000002e136e7220 */ /* 0x002fc60000410000 */
[----:B------:R-:W-:Y:S01]  /*27c0*/  MUFU.SIN R103, R112 ;  /* 0x0000007000677308 */ /* 0x000fe20000000400 */
[----:B------:R-:W-:Y:S02]  /*27d0*/  FMUL.FTZ R47, R18, R46 ;  /* 0x0000002e122f7220 */ /* 0x000fe40000410000 */
[----:B------:R-:W-:-:S05]  /*27e0*/  FMUL.FTZ R46, R19, R95 ;  /* 0x0000005f132e7220 */ /* 0x000fca0000410000 */
[----:B------:R-:W0:Y:S01]  /*27f0*/  MUFU.EX2 R102, R102 ;  /* 0x0000006600667308 */ /* 0x000e220000000800 */
[----:B------:R-:W-:-:S07]  /*2800*/  FMUL.RZ R46, R46, 0.15915493667125701904 ;  /* 0x3e22f9832e2e7820 */ /* 0x000fce000040c000 */
[----:B------:R1:W0:Y:S01]  /*2810*/  MUFU.COS R109, R112 ;  /* 0x00000070006d7308 */ /* 0x0002220000000000 */
[----:B------:R1:W5:Y:S02]  /*2820*/  @!P2 LDG.E.64 R104, [R44.64+0x8] ;  /* 0x000008062c68a981 */ /* 0x000364000c1e1b00 */
[----:B-1----:R-:W-:Y:S01]  /*2830*/  FMUL.FTZ R44, R18, R95 ;  /* 0x0000005f122c7220 */ /* 0x002fe20000410000 */
[----:B------:R-:W-:-:S04]  /*2840*/  HADD2.F32 R112, -RZ, R76.H0_H0 ;  /* 0x2000004cff707230 */ /* 0x000fc80000004100 */
[----:B------:R-:W-:Y:S01]  /*2850*/  MUFU.EX2 R110, R110 ;  /* 0x0000006e006e7308 */ /* 0x000fe20000000800 */
[----:B------:R-:W-:Y:S02]  /*2860*/  FMUL.RZ R117, R44, 0.15915493667125701904 ;  /* 0x3e22f9832c757820 */ /* 0x000fe4000040c000 */
[----:B------:R-:W-:-:S05]  /*2870*/  FMUL.FTZ R137, R21, R112 ;  /* 0x0000007015897220 */ /* 0x000fca0000410000 */
[----:B------:R-:W1:Y:S01]  /*2880*/  MUFU.SIN R115, R46 ;  /* 0x0000002e00737308 */ /* 0x000e620000000400 */
[C---:B0-----:R-:W-:Y:S02]  /*2890*/  FMUL.FTZ R118, R102.reuse, R103 ;  /* 0x0000006766767220 */ /* 0x041fe40000410000 */
[----:B------:R-:W-:-:S05]  /*28a0*/  FMUL.FTZ R116, R102, R109 ;  /* 0x0000006d66747220 */ /* 0x000fca0000410000 */
[----:B------:R-:W-:Y:S01]  /*28b0*/  MUFU.EX2 R47, R47 ;  /* 0x0000002f002f7308 */ /* 0x000fe20000000800 */
[----:B------:R-:W-:-:S07]  /*28c0*/  FMUL.FTZ R45, R118, R137 ;  /* 0x00000089762d7220 */ /* 0x000fce0000410000 */
[----:B------:R-:W0:Y:S08]  /*28d0*/  MUFU.COS R128, R117 ;  /* 0x0000007500807308 */ /* 0x000e300000000000 */
[----:B------:R-:W0:Y:S08]  /*28e0*/  MUFU.SIN R114, R117 ;  /* 0x0000007500727308 */ /* 0x000e300000000400 */
[----:B------:R0:W2:Y:S01]  /*28f0*/  MUFU.COS R113, R46 ;  /* 0x0000002e00717308 */ /* 0x0000a20000000000 */
[----:B------:R-:W-:-:S02]  /*2900*/  FMUL.FTZ R44, RZ, R118 ;  /* 0x00000076ff2c7220 */ /* 0x000fc40000410000 */
[----:B------:R-:W-:Y:S01]  /*2910*/  FFMA.FTZ R45, RZ, R116, R45 ;  /* 0x00000074ff2d7223 */ /* 0x000fe2000001002d */
[----:B------:R-:W-:Y:S01]  /*2920*/  HADD2.F32 R111, -RZ, R76.H1_H1 ;  /* 0x3000004cff6f7230 */ /* 0x000fe20000004100 */
[----:B-1----:R-:W-:Y:S02]  /*2930*/  FMUL.FTZ R115, R110, R115 ;  /* 0x000000736e737220 */ /* 0x002fe40000410000 */
[----:B------:R-:W-:Y:S02]  /*2940*/  FFMA.FTZ R44, R116, R137, -R44 ;  /* 0x00000089742c7223 */ /* 0x000fe4000001082c */
[----:B------:R-:W-:Y:S02]  /*2950*/  FADD.FTZ R102, RZ, R45 ;  /* 0x0000002dff667221 */ /* 0x000fe40000010000 */
[C---:B0-----:R-:W-:Y:S02]  /*2960*/  FMUL.FTZ R128, R47.reuse, R128 ;  /* 0x000000802f807220 */ /* 0x041fe40000410000 */
[----:B------:R-:W-:-:S02]  /*2970*/  FMUL.FTZ R114, R47, R114 ;  /* 0x000000722f727220 */ /* 0x000fc40000410000 */
[----:B------:R-:W-:Y:S02]  /*2980*/  FFMA.FTZ R46, R20, R111, R44 ;  /* 0x0000006f142e7223 */ /* 0x000fe4000001002c */
[----:B--2---:R-:W-:Y:S02]  /*2990*/  FMUL.FTZ R113, R110, R113 ;  /* 0x000000716e717220 */ /* 0x004fe40000410000 */
[C---:B------:R-:W-:Y:S01]  /*29a0*/  FMUL.FTZ R47, R115.reuse, R102 ;  /* 0x00000066732f7220 */ /* 0x040fe20000410000 */
[----:B------:R-:W-:Y:S01]  /*29b0*/  HADD2.F32 R110, -RZ, R77.H0_H0 ;  /* 0x2000004dff6e7230 */ /* 0x000fe20000004100 */
[-C--:B------:R-:W-:Y:S02]  /*29c0*/  FMUL.FTZ R103, R115, R46.reuse ;  /* 0x0000002e73677220 */ /* 0x080fe40000410000 */
[C---:B------:R-:W-:Y:S02]  /*29d0*/  FFMA.FTZ R47, R113.reuse, R46, -R47 ;  /* 0x0000002e712f7223 */ /* 0x040fe4000001082f */
[----:B------:R-:W-:-:S02]  /*29e0*/  FFMA.FTZ R103, R113, R102, R103 ;  /* 0x0000006671677223 */ /* 0x000fc40000010067 */
[----:B------:R-:W-:Y:S02]  /*29f0*/  FFMA.FTZ R117, R19, R110, R47 ;  /* 0x0000006e13757223 */ /* 0x000fe4000001002f */
[----:B------:R-:W-:Y:S02]  /*2a00*/  FADD.FTZ R103, RZ, R103 ;  /* 0x00000067ff677221 */ /* 0x000fe40000010000 */
[----:B------:R-:W-:Y:S01]  /*2a10*/  FMUL.FTZ R102, R114, R117 ;  /* 0x0000007572667220 */ /* 0x000fe20000410000 */
[----:B------:R-:W-:-:S03]  /*2a20*/  ISETP.NE.AND P2, PT, R61, 0x1f, PT ;  /* 0x0000001f3d00780c */ /* 0x000fc60003f45270 */
[-C--:B------:R-:W-:Y:S02]  /*2a30*/  FFMA.FTZ R102, R128, R103.reuse, R102 ;  /* 0x0000006780667223 */ /* 0x080fe40000010066 */
[----:B------:R-:W-:Y:S01]  /*2a40*/  FMUL.FTZ R103, R114, R103 ;  /* 0x0000006772677220 */ /* 0x000fe20000410000 */
[----:B------:R-:W-:-:S03]  /*2a50*/  HADD2.F32 R109, -RZ, R77.H1_H1 ;  /* 0x3000004dff6d7230 */ /* 0x000fc60000004100 */
[----:B------:R-:W-:Y:S02]  /*2a60*/  FFMA.FTZ R103, R128, R117, -R103 ;  /* 0x0000007580677223 */ /* 0x000fe40000010867 */
[----:B------:R-:W-:Y:S02]  /*2a70*/  FADD.FTZ R121, RZ, R102 ;  /* 0x00000066ff797221 */ /* 0x000fe40000010000 */
[----:B------:R-:W-:Y:S02]  /*2a80*/  FFMA.FTZ R138, R18, R109, R103 ;  /* 0x0000006d128a7223 */ /* 0x000fe40000010067 */
[----:B------:R0:W1:Y:S01]  /*2a90*/  @P2 LDS.64 R102, [R61.X8+0x1a88] ;  /* 0x001a88003d662984 */ /* 0x0000620000008a00 */
[-C--:B------:R-:W-:Y:S02]  /*2aa0*/  FMUL.FTZ R44, R98, R118.reuse ;  /* 0x00000076622c7220 */ /* 0x080fe40000410000 */
[C---:B------:R-:W-:Y:S02]  /*2ab0*/  FMUL.FTZ R45, R99.reuse, R118 ;  /* 0x00000076632d7220 */ /* 0x040fe40000410000 */
[----:B------:R-:W-:-:S02]  /*2ac0*/  FFMA.FTZ R46, R99, R116, R44 ;  /* 0x00000074632e7223 */ /* 0x000fc4000001002c */
[----:B------:R-:W-:Y:S02]  /*2ad0*/  FFMA.FTZ R44, R98, R116, -R45 ;  /* 0x00000074622c7223 */ /* 0x000fe4000001082d */
[C---:B------:R-:W-:Y:S02]  /*2ae0*/  FMUL.FTZ R45, R115.reuse, R46 ;  /* 0x0000002e732d7220 */ /* 0x040fe40000410000 */
[-C--:B------:R-:W-:Y:S02]  /*2af0*/  FMUL.FTZ R47, R115, R44.reuse ;  /* 0x0000002c732f7220 */ /* 0x080fe40000410000 */
[C---:B------:R-:W-:Y:S02]  /*2b00*/  FFMA.FTZ R45, R113.reuse, R44, -R45 ;  /* 0x0000002c712d7223 */ /* 0x040fe4000001082d */
[----:B------:R-:W-:Y:S02]  /*2b10*/  FFMA.FTZ R47, R113, R46, R47 ;  /* 0x0000002e712f7223 */ /* 0x000fe4000001002f */
[----:B------:R-:W-:-:S02]  /*2b20*/  FMUL.FTZ R44, R114, R45 ;  /* 0x0000002d722c7220 */ /* 0x000fc40000410000 */
[-C--:B------:R-:W-:Y:S02]  /*2b30*/  FMUL.FTZ R139, R114, R47.reuse ;  /* 0x0000002f728b7220 */ /* 0x080fe40000410000 */
[C---:B------:R-:W-:Y:S02]  /*2b40*/  FFMA.FTZ R47, R128.reuse, R47, R44 ;  /* 0x0000002f802f7223 */ /* 0x040fe4000001002c */
[----:B------:R-:W-:Y:S01]  /*2b50*/  FFMA.FTZ R139, R128, R45, -R139 ;  /* 0x0000002d808b7223 */ /* 0x000fe2000001088b */
        /* <DEDUP_REMOVED lines=10> */
.L_x_13203:
[----:B0--34-:R-:W-:Y:S05]  /*2c00*/  BSYNC B0 ;  /* 0x0000000000007941 */ /* 0x019fea0003800000 */
.L_x_13202:
[----:B------:R-:W0:Y:S01]  /*2c10*/  SHFL.UP PT, R122, R138, 0x1, RZ ;  /* 0x042000008a7a7989 */ /* 0x000e2200000e00ff */
[----:B------:R-:W-:Y:S01]  /*2c20*/  ISETP.GE.AND P3, PT, R52, 0x1, PT ;  /* 0x000000013400780c */ /* 0x000fe20003f66270 */
[----:B------:R-:W-:Y:S01]  /*2c30*/  HADD2.F32 R129, -RZ, R129.H0_H0 ;  /* 0x20000081ff817230 */ /* 0x000fe20000004100 */
[----:B------:R-:W-:Y:S01]  /*2c40*/  FADD.FTZ R131, R15, R15 ;  /* 0x0000000f0f837221 */ /* 0x000fe20000010000 */
[----:B------:R-:W2:Y:S01]  /*2c50*/  SHFL.UP PT, R124, R121, 0x1, RZ ;  /* 0x04200000797c7989 */ /* 0x000ea200000e00ff */
[----:B------:R-:W-:Y:S01]  /*2c60*/  HADD2.F32 R133, -RZ, R133.H0_H0 ;  /* 0x20000085ff857230 */ /* 0x000fe20000004100 */
[CC--:B-1----:R-:W-:Y:S01]  /*2c70*/  FMUL.FTZ R146, R114.reuse, -R102.reuse ;  /* 0x8000006672927220 */ /* 0x0c2fe20000410000 */
[----:B------:R-:W-:Y:S01]  /*2c80*/  HADD2.F32 R132, -RZ, R132.H0_H0 ;  /* 0x20000084ff847230 */ /* 0x000fe20000004100 */
[----:B------:R-:W1:Y:S01]  /*2c90*/  SHFL.UP PT, R44, R139, 0x1, RZ ;  /* 0x042000008b2c7989 */ /* 0x000e6200000e00ff */
[----:B------:R-:W-:Y:S01]  /*2ca0*/  HADD2.F32 R134, -RZ, R134.H0_H0 ;  /* 0x20000086ff867230 */ /* 0x000fe20000004100 */
[-C--:B------:R-:W-:Y:S01]  /*2cb0*/  FMUL.FTZ R147, R114, R103.reuse ;  /* 0x0000006772937220 */ /* 0x080fe20000410000 */
[----:B------:R-:W-:Y:S01]  /*2cc0*/  HADD2.F32 R140, -RZ, R140.H0_H0 ;  /* 0x2000008cff8c7230 */ /* 0x000fe20000004100 */
[----:B------:R-:W3:Y:S01]  /*2cd0*/  SHFL.UP PT, R46, R47, 0x1, RZ ;  /* 0x042000002f2e7989 */ /* 0x000ee200000e00ff */
[----:B------:R-:W-:Y:S01]  /*2ce0*/  HADD2.F32 R123, -RZ, R123.H0_H0 ;  /* 0x2000007bff7b7230 */ /* 0x000fe20000004100 */
[C---:B------:R-:W-:Y:S01]  /*2cf0*/  FFMA.FTZ R150, R128.reuse, -R103, R146 ;  /* 0x8000006780967223 */ /* 0x040fe20000010092 */
[----:B------:R-:W-:Y:S01]  /*2d00*/  ISETP.GE.OR P0, PT, R29, c[0x0][0x174], P0 ;  /* 0x00005d001d007a0c */ /* 0x000fe20000706670 */
[----:B-----5:R-:W-:Y:S01]  /*2d10*/  SHFL.IDX PT, R105, R105, RZ, 0x1f ;  /* 0x00001fff69697589 */ /* 0x020fe200000e0000 */
[----:B------:R-:W-:Y:S01]  /*2d20*/  FFMA.FTZ R148, R128, R102, -R147 ;  /* 0x0000006680947223 */ /* 0x000fe20000010893 */
[----:B------:R-:W-:Y:S02]  /*2d30*/  BSSY B0, `(.L_x_13204) ;  /* 0x00000a7000007945 */ /* 0x000fe40003800000 */
[----:B------:R-:W-:Y:S01]  /*2d40*/  SHFL.IDX PT, R104, R104, RZ, 0x1f ;  /* 0x00001fff68687589 */ /* 0x000fe200000e0000 */
[----:B------:R-:W-:-:S02]  /*2d50*/  FMUL.FTZ R147, R115, -R148 ;  /* 0x8000009473937220 */ /* 0x000fc40000410000 */
[----:B0-----:R-:W-:Y:S02]  /*2d60*/  FMUL.FTZ R125, R47, R122 ;  /* 0x0000007a2f7d7220 */ /* 0x001fe40000410000 */
[----:B------:R-:W-:Y:S02]  /*2d70*/  FFMA.FTZ R147, R113, R150, R147 ;  /* 0x0000009671937223 */ /* 0x000fe40000010093 */
[-C--:B--2---:R-:W-:Y:S02]  /*2d80*/  FMUL.FTZ R117, R47, R124.reuse ;  /* 0x0000007c2f757220 */ /* 0x084fe40000410000 */
[----:B------:R-:W-:Y:S02]  /*2d90*/  FFMA.FTZ R124, R139, R124, R125 ;  /* 0x0000007c8b7c7223 */ /* 0x000fe4000001007d */
[----:B-1----:R-:W-:Y:S02]  /*2da0*/  FMUL.FTZ R45, R47, R44 ;  /* 0x0000002c2f2d7220 */ /* 0x002fe40000410000 */
[----:B------:R-:W-:-:S02]  /*2db0*/  FFMA.FTZ R117, R139, R122, -R117 ;  /* 0x0000007a8b757223 */ /* 0x000fc40000010875 */
[-C--:B---3--:R-:W-:Y:S02]  /*2dc0*/  FFMA.FTZ R122, R139, R46.reuse, R45 ;  /* 0x0000002e8b7a7223 */ /* 0x088fe4000001002d */
[----:B------:R-:W-:Y:S02]  /*2dd0*/  FMUL.FTZ R46, R47, R46 ;  /* 0x0000002e2f2e7220 */ /* 0x000fe40000410000 */
[----:B------:R-:W-:Y:S01]  /*2de0*/  @P3 FADD.FTZ R121, R121, R124 ;  /* 0x0000007c79793221 */ /* 0x000fe20000010000 */
[----:B------:R-:W-:Y:S01]  /*2df0*/  FSEL R122, R47, R122, !P3 ;  /* 0x0000007a2f7a7208 */ /* 0x000fe20005800000 */
[----:B------:R-:W-:Y:S02]  /*2e00*/  @P3 FADD.FTZ R138, R138, R117 ;  /* 0x000000758a8a3221 */ /* 0x000fe40000010000 */
[----:B------:R-:W-:Y:S01]  /*2e10*/  @P3 FFMA.FTZ R139, R139, R44, -R46 ;  /* 0x0000002c8b8b3223 */ /* 0x000fe2000001082e */
[----:B------:R-:W0:Y:S01]  /*2e20*/  SHFL.UP PT, R47, R121, 0x2, RZ ;  /* 0x04400000792f7989 */ /* 0x000e2200000e00ff */
[----:B------:R-:W-:Y:S01]  /*2e30*/  ISETP.GE.AND P3, PT, R52, 0x2, PT ;  /* 0x000000023400780c */ /* 0x000fe20003f66270 */
[----:B------:R-:W-:-:S02]  /*2e40*/  FMUL.FTZ R150, R115, -R150 ;  /* 0x8000009673967220 */ /* 0x000fc40000410000 */
[----:B------:R-:W1:Y:S04]  /*2e50*/  SHFL.UP PT, R46, R138, 0x2, RZ ;  /* 0x044000008a2e7989 */ /* 0x000e6800000e00ff */
[----:B------:R-:W2:Y:S04]  /*2e60*/  SHFL.UP PT, R44, R139, 0x2, RZ ;  /* 0x044000008b2c7989 */ /* 0x000ea800000e00ff */
[----:B------:R-:W3:Y:S01]  /*2e70*/  SHFL.UP PT, R45, R122, 0x2, RZ ;  /* 0x044000007a2d7989 */ /* 0x000ee200000e00ff */
[C---:B0-----:R-:W-:Y:S02]  /*2e80*/  FMUL.FTZ R117, R122.reuse, R47 ;  /* 0x0000002f7a757220 */ /* 0x041fe40000410000 */
        /* <DEDUP_REMOVED lines=18> */
[----:B------:R-:W-:Y:S02]  /*2fb0*/  FFMA.FTZ R125, R139, R122, -R125 ;  /* 0x0000007a8b7d7223 */ /* 0x000fe4000001087d */
[-C--:B---3--:R-:W-:Y:S02]  /*2fc0*/  FMUL.FTZ R47, R45, R46.reuse ;  /* 0x0000002e2d2f7220 */ /* 0x088fe40000410000 */
        /* <DEDUP_REMOVED lines=15> */
[CC--:B---3--:R-:W-:Y:S02]  /*30c0*/  FFMA.FTZ R125, R139.reuse, R45.reuse, R122 ;  /* 0x0000002d8b7d7223 */ /* 0x0c8fe4000001007a */
[C---:B------:R-:W-:Y:S02]  /*30d0*/  FMUL.FTZ R45, R46.reuse, R45 ;  /* 0x0000002d2e2d7220 */ /* 0x040fe40000410000 */
[C---:B------:R-:W-:Y:S02]  /*30e0*/  FFMA.FTZ R47, R139.reuse, R47, -R124 ;  /* 0x0000002f8b2f7223 */ /* 0x040fe4000001087c */
[----:B------:R-:W-:Y:S01]  /*30f0*/  @P3 FFMA.FTZ R139, R139, R44, -R45 ;  /* 0x0000002c8b8b3223 */ /* 0x000fe2000001082d */
[----:B------:R-:W-:Y:S01]  /*3100*/  FSEL R44, R46, R125, !P3 ;  /* 0x0000007d2e2c7208 */ /* 0x000fe20005800000 */
[----:B------:R-:W-:-:S02]  /*3110*/  @P3 FADD.FTZ R121, R121, R130 ;  /* 0x0000008279793221 */ /* 0x000fc40000010000 */
[-C--:B------:R-:W-:Y:S01]  /*3120*/  FMUL.FTZ R46, R100, R129.reuse ;  /* 0x00000081642e7220 */ /* 0x080fe20000410000 */
[----:B------:R-:W0:Y:S01]  /*3130*/  SHFL.UP PT, R117, R139, 0x10, RZ ;  /* 0x060000008b757989 */ /* 0x000e2200000e00ff */
[----:B------:R-:W-:Y:S01]  /*3140*/  @P3 FADD.FTZ R138, R138, R47 ;  /* 0x0000002f8a8a3221 */ /* 0x000fe20000010000 */
[----:B------:R-:W-:Y:S01]  /*3150*/  ISETP.GE.AND P3, PT, R52, 0x10, PT ;  /* 0x000000103400780c */ /* 0x000fe20003f66270 */
[C---:B------:R-:W-:Y:S01]  /*3160*/  FMUL.FTZ R47, R101.reuse, R129 ;  /* 0x00000081652f7220 */ /* 0x040fe20000410000 */
[----:B------:R-:W1:Y:S01]  /*3170*/  SHFL.UP PT, R142, R121, 0x10, RZ ;  /* 0x06000000798e7989 */ /* 0x000e6200000e00ff */
[----:B------:R-:W-:Y:S02]  /*3180*/  FADD.FTZ R130, R14, R14 ;  /* 0x0000000e0e827221 */ /* 0x000fe40000010000 */
[----:B------:R-:W-:Y:S01]  /*3190*/  FFMA.FTZ R127, R101, R133, R46 ;  /* 0x00000085657f7223 */ /* 0x000fe2000001002e */
[----:B------:R-:W2:Y:S01]  /*31a0*/  SHFL.UP PT, R136, R138, 0x10, RZ ;  /* 0x060000008a887989 */ /* 0x000ea200000e00ff */
[----:B------:R-:W-:-:S02]  /*31b0*/  FMUL.FTZ R46, R100, R132 ;  /* 0x00000084642e7220 */ /* 0x000fc40000410000 */
[----:B------:R-:W-:Y:S01]  /*31c0*/  FFMA.FTZ R47, R100, R133, -R47 ;  /* 0x00000085642f7223 */ /* 0x000fe2000001082f */
[----:B------:R-:W3:Y:S01]  /*31d0*/  SHFL.UP PT, R122, R44, 0x10, RZ ;  /* 0x060000002c7a7989 */ /* 0x000ee200000e00ff */
[C---:B------:R-:W-:Y:S02]  /*31e0*/  FMUL.FTZ R127, R130.reuse, R127 ;  /* 0x0000007f827f7220 */ /* 0x040fe40000410000 */
[C---:B------:R-:W-:Y:S02]  /*31f0*/  FMUL.FTZ R45, R101.reuse, R132 ;  /* 0x00000084652d7220 */ /* 0x040fe40000410000 */
[----:B------:R-:W-:Y:S02]  /*3200*/  FFMA.FTZ R46, R101, R134, R46 ;  /* 0x00000086652e7223 */ /* 0x000fe4000001002e */
[----:B------:R-:W-:Y:S02]  /*3210*/  FMUL.FTZ R135, R130, R47 ;  /* 0x0000002f82877220 */ /* 0x000fe40000410000 */
[----:B------:R-:W-:-:S02]  /*3220*/  FMUL.FTZ R47, R128, R127 ;  /* 0x0000007f802f7220 */ /* 0x000fc40000410000 */
[----:B------:R-:W-:Y:S02]  /*3230*/  FFMA.FTZ R124, R100, R134, -R45 ;  /* 0x00000086647c7223 */ /* 0x000fe4000001082d */
[C---:B------:R-:W-:Y:S02]  /*3240*/  FMUL.FTZ R125, R131.reuse, R46 ;  /* 0x0000002e837d7220 */ /* 0x040fe40000410000 */
[C---:B------:R-:W-:Y:S02]  /*3250*/  FMUL.FTZ R45, R114.reuse, R127 ;  /* 0x0000007f722d7220 */ /* 0x040fe40000410000 */
[-C--:B------:R-:W-:Y:S02]  /*3260*/  FFMA.FTZ R46, -R114, R135.reuse, -R47 ;  /* 0x00000087722e7223 */ /* 0x080fe4000001092f */
[----:B------:R-:W-:Y:S02]  /*3270*/  FMUL.FTZ R124, R131, R124 ;  /* 0x0000007c837c7220 */ /* 0x000fe40000410000 */
[----:B------:R-:W-:-:S02]  /*3280*/  FFMA.FTZ R45, R128, R135, -R45 ;  /* 0x00000087802d7223 */ /* 0x000fc4000001082d */
[----:B------:R-:W-:Y:S02]  /*3290*/  FADD.FTZ R144, -R125, R46 ;  /* 0x0000002e7d907221 */ /* 0x000fe40000010100 */
[----:B------:R-:W-:Y:S02]  /*32a0*/  FADD.FTZ R46, R124, R45 ;  /* 0x0000002d7c2e7221 */ /* 0x000fe40000010000 */
[----:B------:R-:W-:Y:S02]  /*32b0*/  FMUL.FTZ R141, R115, -R144 ;  /* 0x80000090738d7220 */ /* 0x000fe40000410000 */
[----:B0-----:R-:W-:Y:S02]  /*32c0*/  FMUL.FTZ R45, R44, R117 ;  /* 0x000000752c2d7220 */ /* 0x001fe40000410000 */
[-C--:B------:R-:W-:Y:S02]  /*32d0*/  FFMA.FTZ R141, R113, R46.reuse, -R141 ;  /* 0x0000002e718d7223 */ /* 0x080fe4000001088d */
[----:B------:R-:W-:-:S02]  /*32e0*/  FMUL.FTZ R145, R115, -R46 ;  /* 0x8000002e73917220 */ /* 0x000fc40000410000 */
[C---:B-1----:R-:W-:Y:S02]  /*32f0*/  FMUL.FTZ R46, R44.reuse, R142 ;  /* 0x0000008e2c2e7220 */ /* 0x042fe40000410000 */
[C---:B--2---:R-:W-:Y:S02]  /*3300*/  FMUL.FTZ R47, R44.reuse, R136 ;  /* 0x000000882c2f7220 */ /* 0x044fe40000410000 */
[C---:B---3--:R-:W-:Y:S02]  /*3310*/  FFMA.FTZ R143, R139.reuse, R122, R45 ;  /* 0x0000007a8b8f7223 */ /* 0x048fe4000001002d */
[C---:B------:R-:W-:Y:S02]  /*3320*/  FFMA.FTZ R45, R139.reuse, R136, -R46 ;  /* 0x000000888b2d7223 */ /* 0x040fe4000001082e */
[----:B------:R-:W-:Y:S02]  /*3330*/  FFMA.FTZ R46, R139, R142, R47 ;  /* 0x0000008e8b2e7223 */ /* 0x000fe4000001002f */
[----:B------:R-:W-:Y:S01]  /*3340*/  FFMA.FTZ R142, R113, R144, R145 ;  /* 0x00000090718e7223 */ /* 0x000fe20000010091 */
[C---:B------:R-:W-:Y:S01]  /*3350*/  FSEL R144, R44.reuse, R143, !P3 ;  /* 0x0000008f2c907208 */ /* 0x040fe20005800000 */
[----:B------:R-:W-:Y:S01]  /*3360*/  FMUL.FTZ R122, R44, R122 ;  /* 0x0000007a2c7a7220 */ /* 0x000fe20000410000 */
[----:B------:R-:W-:Y:S01]  /*3370*/  MOV R44, 0x3f800000 ;  /* 0x3f800000002c7802 */ /* 0x000fe20000000f00 */
[----:B------:R-:W-:Y:S01]  /*3380*/  @P3 FADD.FTZ R138, R138, R45 ;  /* 0x0000002d8a8a3221 */ /* 0x000fe20000010000 */
[----:B------:R-:W-:Y:S01]  /*3390*/  HFMA2.MMA R45, -RZ, RZ, 0, 0 ;  /* 0x00000000ff2d7435 */ /* 0x000fe200000001ff */
[----:B------:R-:W-:Y:S01]  /*33a0*/  @P3 FFMA.FTZ R139, R139, R117, -R122 ;  /* 0x000000758b8b3223 */ /* 0x000fe2000001087a */
[----:B------:R-:W0:Y:S01]  /*33b0*/  SHFL.UP PT, R144, R144, 0x1, RZ ;  /* 0x0420000090907989 */ /* 0x000e2200000e00ff */
[----:B------:R-:W-:-:S02]  /*33c0*/  FMUL.FTZ R117, R101, R140 ;  /* 0x0000008c65757220 */ /* 0x000fc40000410000 */
[C---:B------:R-:W-:Y:S01]  /*33d0*/  FMUL.FTZ R122, R100.reuse, R140 ;  /* 0x0000008c647a7220 */ /* 0x040fe20000410000 */
[----:B------:R1:W2:Y:S01]  /*33e0*/  SHFL.UP PT, R143, R139, 0x1, RZ ;  /* 0x042000008b8f7989 */ /* 0x0002a200000e00ff */
[-C--:B------:R-:W-:Y:S02]  /*33f0*/  FFMA.FTZ R145, R100, R123.reuse, -R117 ;  /* 0x0000007b64917223 */ /* 0x080fe40000010875 */
[----:B------:R-:W-:Y:S01]  /*3400*/  FADD.FTZ R136, R16, R16 ;  /* 0x0000001010887221 */ /* 0x000fe20000010000 */
[----:B------:R3:W4:Y:S01]  /*3410*/  SHFL.UP PT, R146, R138, 0x1, RZ ;  /* 0x042000008a927989 */ /* 0x00072200000e00ff */
[----:B------:R-:W-:Y:S02]  /*3420*/  FFMA.FTZ R117, R101, R123, R122 ;  /* 0x0000007b65757223 */ /* 0x000fe4000001007a */
[----:B------:R-:W-:Y:S02]  /*3430*/  @P3 FADD.FTZ R121, R121, R46 ;  /* 0x0000002e79793221 */ /* 0x000fe40000010000 */
[C---:B------:R-:W-:Y:S01]  /*3440*/  FMUL.FTZ R117, R136.reuse, R117 ;  /* 0x0000007588757220 */ /* 0x040fe20000410000 */
[----:B------:R-:W-:Y:S01]  /*3450*/  CS2R R46, SRZ ;  /* 0x00000000002e7805 */ /* 0x000fe2000001ff00 */
[----:B------:R-:W-:-:S02]  /*3460*/  FMUL.FTZ R122, R136, R145 ;  /* 0x00000091887a7220 */ /* 0x000fc40000410000 */
[----:B------:R0:W4:Y:S01]  /*3470*/  SHFL.UP PT, R145, R121, 0x1, RZ ;  /* 0x0420000079917989 */ /* 0x00012200000e00ff */
[----:B------:R-:W-:Y:S02]  /*3480*/  FADD.FTZ R149, -R117, R142 ;  /* 0x0000008e75957221 */ /* 0x000fe40000010100 */
[----:B-1----:R-:W-:Y:S01]  /*3490*/  FADD.FTZ R139, R122, R141 ;  /* 0x0000008d7a8b7221 */ /* 0x002fe20000010000 */
[----:B------:R1:W1:Y:S01]  /*34a0*/  @!P0 LDS.128 R44, [R2.X16+0x1b80] ;  /* 0x001b8000022c8984 */ /* 0x000262000000cc00 */
[----:B------:R-:W-:Y:S01]  /*34b0*/  FMUL.FTZ R142, R118, -R149 ;  /* 0x80000095768e7220 */ /* 0x000fe20000410000 */
[----:B------:R-:W-:Y:S01]  /*34c0*/  ISETP.NE.AND P0, PT, R50, 0x1f, PT ;  /* 0x0000001f3200780c */ /* 0x000fe20003f05270 */
[C---:B------:R-:W-:Y:S02]  /*34d0*/  FMUL.FTZ R151, R118.reuse, -R139 ;  /* 0x8000008b76977220 */ /* 0x040fe40000410000 */
[----:B------:R-:W-:Y:S01]  /*34e0*/  FFMA.FTZ R141, R113, R148, -R150 ;  /* 0x00000094718d7223 */ /* 0x000fe20000010896 */
[----:B------:R-:W-:Y:S01]  /*34f0*/  HADD2.F32 R148, -RZ, R120.H0_H0 ;  /* 0x20000078ff947230 */ /* 0x000fe20000004100 */
[----:B---3--:R-:W-:-:S02]  /*3500*/  FMUL.FTZ R138, R118, -R147 ;  /* 0x80000093768a7220 */ /* 0x008fc40000410000 */
[----:B------:R-:W-:Y:S02]  /*3510*/  FFMA.FTZ R142, R116, R139, -R142 ;  /* 0x0000008b748e7223 */ /* 0x000fe4000001088e */
[----:B0-----:R-:W-:Y:S02]  /*3520*/  FMUL.FTZ R139, R144, R105 ;  /* 0x00000069908b7220 */ /* 0x001fe40000410000 */
[C---:B------:R-:W-:Y:S02]  /*3530*/  FFMA.FTZ R121, R116.reuse, R149, R151 ;  /* 0x0000009574797223 */ /* 0x040fe40000010097 */
[-C--:B------:R-:W-:Y:S02]  /*3540*/  FFMA.FTZ R138, R116, R141.reuse, -R138 ;  /* 0x0000008d748a7223 */ /* 0x080fe4000001088a */
[----:B------:R-:W-:Y:S02]  /*3550*/  FMUL.FTZ R149, R118, -R141 ;  /* 0x8000008d76957220 */ /* 0x000fe40000410000 */
[----:B--2---:R-:W-:-:S02]  /*3560*/  FFMA.FTZ R141, R143, R104, -R139 ;  /* 0x000000688f8d7223 */ /* 0x004fc4000001088b */
[----:B------:R-:W-:Y:S02]  /*3570*/  FMUL.FTZ R144, R144, R104 ;  /* 0x0000006890907220 */ /* 0x000fe40000410000 */
[----:B----4-:R-:W-:Y:S01]  /*3580*/  @P1 FADD.FTZ R104, R146, R141 ;  /* 0x0000008d92681221 */ /* 0x010fe20000010000 */
[----:B------:R-:W-:Y:S01]  /*3590*/  HADD2.F32 R146, -RZ, R119.H0_H0 ;  /* 0x20000077ff927230 */ /* 0x000fe20000004100 */
[----:B------:R-:W-:Y:S02]  /*35a0*/  FFMA.FTZ R144, R143, R105, R144 ;  /* 0x000000698f907223 */ /* 0x000fe40000010090 */
[-C--:B------:R-:W-:Y:S02]  /*35b0*/  FMUL.FTZ R119, R101, R148.reuse ;  /* 0x0000009465777220 */ /* 0x080fe40000410000 */
[----:B------:R-:W-:Y:S02]  /*35c0*/  FMUL.FTZ R143, R100, R148 ;  /* 0x00000094648f7220 */ /* 0x000fe40000410000 */
[----:B------:R-:W-:-:S02]  /*35d0*/  @P1 FADD.FTZ R105, R145, R144 ;  /* 0x0000009091691221 */ /* 0x000fc40000010000 */
[----:B------:R-:W-:Y:S02]  /*35e0*/  FADD.FTZ R141, R17, R17 ;  /* 0x00000011118d7221 */ /* 0x000fe40000010000 */
[-C--:B------:R-:W-:Y:S02]  /*35f0*/  FFMA.FTZ R120, R100, R146.reuse, -R119 ;  /* 0x0000009264787223 */ /* 0x080fe40000010877 */
[----:B------:R-:W-:Y:S02]  /*3600*/  FFMA.FTZ R144, R101, R146, R143 ;  /* 0x0000009265907223 */ /* 0x000fe4000001008f */
[C---:B------:R-:W-:Y:S02]  /*3610*/  FMUL.FTZ R119, R141.reuse, R120 ;  /* 0x000000788d777220 */ /* 0x040fe40000410000 */
[----:B------:R-:W-:Y:S02]  /*3620*/  FMUL.FTZ R120, R141, R144 ;  /* 0x000000908d787220 */ /* 0x000fe40000410000 */
[----:B------:R-:W-:-:S02]  /*3630*/  FMUL.FTZ R143, R99, R105 ;  /* 0x00000069638f7220 */ /* 0x000fc40000410000 */
[----:B------:R-:W-:Y:S02]  /*3640*/  FFMA.FTZ R139, R116, R147, R149 ;  /* 0x00000093748b7223 */ /* 0x000fe40000010095 */
[-C--:B------:R-:W-:Y:S02]  /*3650*/  FMUL.FTZ R99, R99, R104.reuse ;  /* 0x0000006863637220 */ /* 0x080fe40000410000 */
[----:B------:R-:W-:Y:S01]  /*3660*/  FADD.FTZ R142, R119, R142 ;  /* 0x0000008e778e7221 */ /* 0x000fe20000010000 */
[----:B------:R0:W2:Y:S01]  /*3670*/  SHFL.DOWN PT, R150, R139, 0x1, 0x1f ;  /* 0x08201f008b967f89 */ /* 0x0000a200000e0000 */
[----:B------:R-:W-:Y:S02]  /*3680*/  FADD.FTZ R144, -R120, R121 ;  /* 0x0000007978907221 */ /* 0x000fe40000010100 */
[C---:B------:R-:W-:Y:S01]  /*3690*/  FFMA.FTZ R104, R98.reuse, R104, -R143 ;  /* 0x0000006862687223 */ /* 0x040fe2000001088f */
[----:B------:R0:W3:Y:S01]  /*36a0*/  SHFL.DOWN PT, R152, R142, 0x1, 0x1f ;  /* 0x08201f008e987f89 */ /* 0x0000e200000e0000 */
[----:B------:R-:W-:-:S03]  /*36b0*/  FFMA.FTZ R105, R98, R105, R99 ;  /* 0x0000006962697223 */ /* 0x000fc60000010063 */
[----:B------:R0:W4:Y:S04]  /*36c0*/  SHFL.DOWN PT, R98, R138, 0x1, 0x1f ;  /* 0x08201f008a627f89 */ /* 0x00012800000e0000 */
[----:B------:R0:W0:Y:S01]  /*36d0*/  SHFL.DOWN PT, R154, R144, 0x1, 0x1f ;  /* 0x08201f00909a7f89 */ /* 0x00002200000e0000 */
[----:B------:R-:W-:Y:S05]  /*36e0*/  @!P0 BRA `(.L_x_13205) ;  /* 0x000000b000008947 */ /* 0x000fea0003800000 */
[C---:B-12---:R-:W-:Y:S02]  /*36f0*/  FMUL.FTZ R99, R139.reuse, R150 ;  /* 0x000000968b637220 */ /* 0x046fe40000410000 */
[C---:B0-----:R-:W-:Y:S02]  /*3700*/  FMUL.FTZ R121, R139.reuse, R154 ;  /* 0x0000009a8b797220 */ /* 0x041fe40000410000 */
[C---:B---3--:R-:W-:Y:S02]  /*3710*/  FMUL.FTZ R143, R139.reuse, R152 ;  /* 0x000000988b8f7220 */ /* 0x048fe40000410000 */
[----:B----4-:R-:W-:-:S02]  /*3720*/  FMUL.FTZ R139, R139, R98 ;  /* 0x000000628b8b7220 */ /* 0x010fc40000410000 */
[C---:B------:R-:W-:Y:S02]  /*3730*/  FFMA.FTZ R99, R138.reuse, R98, -R99 ;  /* 0x000000628a637223 */ /* 0x040fe40000010863 */
[C---:B------:R-:W-:Y:S02]  /*3740*/  FFMA.FTZ R121, R138.reuse, R152, -R121 ;  /* 0x000000988a797223 */ /* 0x040fe40000010879 */
[C---:B------:R-:W-:Y:S02]  /*3750*/  FFMA.FTZ R143, R138.reuse, R154, R143 ;  /* 0x0000009a8a8f7223 */ /* 0x040fe4000001008f */
[----:B------:R-:W-:Y:S01]  /*3760*/  FFMA.FTZ R139, R138, R150, R139 ;  /* 0x000000968a8b7223 */ /* 0x000fe2000001008b */
[----:B------:R-:W-:Y:S01]  /*3770*/  MOV R138, R99 ;  /* 0x00000063008a7202 */ /* 0x000fe20000000f00 */
[----:B------:R-:W-:Y:S02]  /*3780*/  FADD.FTZ R142, R142, R121 ;  /* 0x000000798e8e7221 */ /* 0x000fe40000010000 */
[----:B------:R-:W-:-:S02]  /*3790*/  FADD.FTZ R144, R144, R143 ;  /* 0x0000008f90907221 */ /* 0x000fc40000010000 */
.L_x_13205:
[----:B-1----:R-:W-:Y:S05]  /*37a0*/  BSYNC B0 ;  /* 0x0000000000007941 */ /* 0x002fea0003800000 */
.L_x_13204:
[----:B------:R-:W-:Y:S01]  /*37b0*/  ISETP.GT.U32.AND P0, PT, R50, 0x1d, PT ;  /* 0x0000001d3200780c */ /* 0x000fe20003f04070 */
[----:B------:R-:W-:Y:S01]  /*37c0*/  FADD.FTZ R137, R137, R104 ;  /* 0x0000006889897221 */ /* 0x000fe20000010000 */
[----:B--2---:R1:W2:Y:S01]  /*37d0*/  SHFL.DOWN PT, R150, R138, 0x2, 0x1f ;  /* 0x08401f008a967f89 */ /* 0x0042a200000e0000 */
[----:B------:R-:W-:Y:S01]  /*37e0*/  FADD.FTZ R105, RZ, R105 ;  /* 0x00000069ff697221 */ /* 0x000fe20000010000 */
[----:B------:R-:W-:Y:S01]  /*37f0*/  BSSY B0, `(.L_x_13206) ;  /* 0x0000012000007945 */ /* 0x000fe20003800000 */
[C---:B------:R-:W-:Y:S01]  /*3800*/  FMUL.FTZ R104, R148.reuse, R137 ;  /* 0x0000008994687220 */ /* 0x040fe20000410000 */
[----:B---3--:R1:W3:Y:S01]  /*3810*/  SHFL.DOWN PT, R152, R139, 0x2, 0x1f ;  /* 0x08401f008b987f89 */ /* 0x0082e200000e0000 */
[----:B----4-:R-:W-:-:S03]  /*3820*/  FMUL.FTZ R98, R148, R105 ;  /* 0x0000006994627220 */ /* 0x010fc60000410000 */
        /* <DEDUP_REMOVED lines=14> */
.L_x_13207:
[----:B------:R-:W-:Y:S05]  /*3910*/  BSYNC B0 ;  /* 0x0000000000007941 */ /* 0x000fea0003800000 */
.L_x_13206:
[-C--:B----4-:R-:W-:Y:S01]  /*3920*/  FFMA.FTZ R148, R146, R137.reuse, -R98 ;  /* 0x0000008992947223 */ /* 0x090fe20000010862 */
[----:B------:R-:W-:Y:S01]  /*3930*/  ISETP.GT.U32.AND P0, PT, R50, 0x1b, PT ;  /* 0x0000001b3200780c */ /* 0x000fe20003f04070 */
[C---:B------:R-:W-:Y:S01]  /*3940*/  FMUL.FTZ R99, R118.reuse, R137 ;  /* 0x0000008976637220 */ /* 0x040fe20000410000 */
[----:B0-----:R0:W4:Y:S01]  /*3950*/  SHFL.DOWN PT, R154, R144, 0x4, 0x1f ;  /* 0x08801f00909a7f89 */ /* 0x00112200000e0000 */
[-C--:B------:R-:W-:Y:S01]  /*3960*/  FMUL.FTZ R98, R118, R105.reuse ;  /* 0x0000006976627220 */ /* 0x080fe20000410000 */
[----:B------:R-:W-:Y:S01]  /*3970*/  BSSY B0, `(.L_x_13208) ;  /* 0x0000023000007945 */ /* 0x000fe20003800000 */
[-C--:B------:R-:W-:Y:S01]  /*3980*/  FFMA.FTZ R146, R146, R105.reuse, R104 ;  /* 0x0000006992927223 */ /* 0x080fe20000010068 */
[C---:B------:R-:W-:Y:S01]  /*3990*/  ISETP.GT.U32.AND P1, PT, R50.reuse, 0x17, PT ;  /* 0x000000173200780c */ /* 0x040fe20003f24070 */
[-C--:B------:R-:W-:Y:S01]  /*39a0*/  FMUL.FTZ R104, R101, R105.reuse ;  /* 0x0000006965687220 */ /* 0x080fe20000410000 */
[----:B------:R-:W-:Y:S01]  /*39b0*/  ISETP.GT.U32.AND P3, PT, R50, 0xf, PT ;  /* 0x0000000f3200780c */ /* 0x000fe20003f64070 */
[----:B------:R-:W-:-:S02]  /*39c0*/  FFMA.FTZ R99, R116, R105, R99 ;  /* 0x0000006974637223 */ /* 0x000fc40000010063 */
[----:B------:R-:W-:Y:S02]  /*39d0*/  FFMA.FTZ R98, R116, R137, -R98 ;  /* 0x0000008974627223 */ /* 0x000fe40000010862 */
[C---:B---3--:R-:W-:Y:S02]  /*39e0*/  FMUL.FTZ R152, R100.reuse, R105 ;  /* 0x0000006964987220 */ /* 0x048fe40000410000 */
[----:B--2---:R-:W-:Y:S02]  /*39f0*/  FFMA.FTZ R150, R100, R137, -R104 ;  /* 0x0000008964967223 */ /* 0x004fe40000010868 */
[----:B------:R-:W-:Y:S02]  /*3a00*/  FADD.FTZ R104, RZ, R99 ;  /* 0x00000063ff687221 */ /* 0x000fe40000010000 */
[----:B------:R-:W-:Y:S02]  /*3a10*/  FFMA.FTZ R121, R20, R111, R98 ;  /* 0x0000006f14797223 */ /* 0x000fe40000010062 */
[----:B------:R-:W-:-:S02]  /*3a20*/  FFMA.FTZ R152, R101, R137, R152 ;  /* 0x0000008965987223 */ /* 0x000fc40000010098 */
[C---:B------:R-:W-:Y:S02]  /*3a30*/  FMUL.FTZ R98, R140.reuse, R104 ;  /* 0x000000688c627220 */ /* 0x040fe40000410000 */
[----:B------:R-:W-:Y:S02]  /*3a40*/  FMUL.FTZ R99, R140, R121 ;  /* 0x000000798c637220 */ /* 0x000fe40000410000 */
[C---:B------:R-:W-:Y:S02]  /*3a50*/  FFMA.FTZ R145, R141.reuse, R148, RZ ;  /* 0x000000948d917223 */ /* 0x040fe400000100ff */
[C---:B------:R-:W-:Y:S02]  /*3a60*/  FFMA.FTZ R147, -R141.reuse, R146, RZ ;  /* 0x000000928d937223 */ /* 0x040fe400000101ff */
[C---:B------:R-:W-:Y:S01]  /*3a70*/  FMUL.FTZ R140, R141.reuse, R150 ;  /* 0x000000968d8c7220 */ /* 0x040fe20000410000 */
[----:B------:R0:W2:Y:S01]  /*3a80*/  SHFL.DOWN PT, R146, R138, 0x4, 0x1f ;  /* 0x08801f008a927f89 */ /* 0x0000a200000e0000 */
[----:B------:R-:W-:-:S02]  /*3a90*/  FFMA.FTZ R141, -R141, R152, -RZ ;  /* 0x000000988d8d7223 */ /* 0x000fc400000109ff */
[C---:B------:R-:W-:Y:S01]  /*3aa0*/  FFMA.FTZ R98, R123.reuse, R121, -R98 ;  /* 0x000000797b627223 */ /* 0x040fe20000010862 */
[----:B------:R0:W3:Y:S01]  /*3ab0*/  SHFL.DOWN PT, R150, R139, 0x4, 0x1f ;  /* 0x08801f008b967f89 */ /* 0x0000e200000e0000 */
[----:B------:R-:W-:-:S03]  /*3ac0*/  FFMA.FTZ R148, R123, R104, R99 ;  /* 0x000000687b947223 */ /* 0x000fc60000010063 */
[----:B------:R0:W1:Y:S01]  /*3ad0*/  SHFL.DOWN PT, R152, R142, 0x4, 0x1f ;  /* 0x08801f008e987f89 */ /* 0x00006200000e0000 */
[----:B------:R-:W-:Y:S05]  /*3ae0*/  @P0 BRA `(.L_x_13209) ;  /* 0x000000b000000947 */ /* 0x000fea0003800000 */
[C---:B---34-:R-:W-:Y:S02]  /*3af0*/  FMUL.FTZ R99, R139.reuse, R150 ;  /* 0x000000968b637220 */ /* 0x058fe40000410000 */
[C---:B------:R-:W-:Y:S02]  /*3b00*/  FMUL.FTZ R123, R139.reuse, R154 ;  /* 0x0000009a8b7b7220 */ /* 0x040fe40000410000 */
[C---:B-1----:R-:W-:Y:S02]  /*3b10*/  FMUL.FTZ R143, R139.reuse, R152 ;  /* 0x000000988b8f7220 */ /* 0x042fe40000410000 */
[-C--:B0-2---:R-:W-:Y:S02]  /*3b20*/  FMUL.FTZ R139, R139, R146.reuse ;  /* 0x000000928b8b7220 */ /* 0x085fe40000410000 */
[C---:B------:R-:W-:Y:S02]  /*3b30*/  FFMA.FTZ R99, R138.reuse, R146, -R99 ;  /* 0x000000928a637223 */ /* 0x040fe40000010863 */
[----:B------:R-:W-:-:S02]  /*3b40*/  FFMA.FTZ R123, R138, R152, -R123 ;  /* 0x000000988a7b7223 */ /* 0x000fc4000001087b */
[C---:B------:R-:W-:Y:S02]  /*3b50*/  FFMA.FTZ R143, R138.reuse, R154, R143 ;  /* 0x0000009a8a8f7223 */ /* 0x040fe4000001008f */
[----:B------:R-:W-:Y:S01]  /*3b60*/  FFMA.FTZ R139, R138, R150, R139 ;  /* 0x000000968a8b7223 */ /* 0x000fe2000001008b */
[----:B------:R-:W-:Y:S01]  /*3b70*/  MOV R138, R99 ;  /* 0x00000063008a7202 */ /* 0x000fe20000000f00 */
[----:B------:R-:W-:Y:S02]  /*3b80*/  FADD.FTZ R142, R142, R123 ;  /* 0x0000007b8e8e7221 */ /* 0x000fe40000010000 */
[----:B------:R-:W-:Y:S02]  /*3b90*/  FADD.FTZ R144, R144, R143 ;  /* 0x0000008f90907221 */ /* 0x000fe40000010000 */
.L_x_13209:
[----:B----4-:R-:W-:Y:S05]  /*3ba0*/  BSYNC B0 ;  /* 0x0000000000007941 */ /* 0x010fea0003800000 */
.L_x_13208:
[C---:B--2---:R-:W-:Y:S01]  /*3bb0*/  FFMA.FTZ R146, R136.reuse, R98, R145 ;  /* 0x0000006288927223 */ /* 0x044fe20000010091 */
[----:B---3--:R2:W3:Y:S01]  /*3bc0*/  SHFL.DOWN PT, R150, R139, 0x8, 0x1f ;  /* 0x09001f008b967f89 */ /* 0x0084e200000e0000 */
[----:B------:R-:W-:Y:S01]  /*3bd0*/  FFMA.FTZ R98, -R136, R148, R147 ;  /* 0x0000009488627223 */ /* 0x000fe20000010193 */
[----:B------:R-:W-:Y:S02]  /*3be0*/  BSSY B0, `(.L_x_13210) ;  /* 0x0000010000007945 */ /* 0x000fe40003800000 */
[----:B------:R2:W4:Y:S04]  /*3bf0*/  SHFL.DOWN PT, R148, R138, 0x8, 0x1f ;  /* 0x09001f008a947f89 */ /* 0x00052800000e0000 */
[----:B-1----:R2:W1:Y:S04]  /*3c00*/  SHFL.DOWN PT, R152, R142, 0x8, 0x1f ;  /* 0x09001f008e987f89 */ /* 0x00246800000e0000 */
[----:B------:R2:W0:Y:S01]  /*3c10*/  SHFL.DOWN PT, R154, R144, 0x8, 0x1f ;  /* 0x09001f00909a7f89 */ /* 0x00042200000e0000 */
[----:B------:R-:W-:Y:S05]  /*3c20*/  @P1 BRA `(.L_x_13211) ;  /* 0x000000b000001947 */ /* 0x000fea0003800000 */
[C---:B---3--:R-:W-:Y:S02]  /*3c30*/  FMUL.FTZ R99, R139.reuse, R150 ;  /* 0x000000968b637220 */ /* 0x048fe40000410000 */
[----:B0-----:R-:W-:-:S02]  /*3c40*/  FMUL.FTZ R123, R139, R154 ;  /* 0x0000009a8b7b7220 */ /* 0x001fc40000410000 */
[C---:B-1----:R-:W-:Y:S02]  /*3c50*/  FMUL.FTZ R143, R139.reuse, R152 ;  /* 0x000000988b8f7220 */ /* 0x042fe40000410000 */
        /* <DEDUP_REMOVED lines=8> */
.L_x_13211:
[----:B------:R-:W-:Y:S05]  /*3ce0*/  BSYNC B0 ;  /* 0x0000000000007941 */ /* 0x000fea0003800000 */
.L_x_13210:
[----:B---3--:R3:W2:Y:S01]  /*3cf0*/  SHFL.DOWN PT, R150, R138, 0x10, 0x1f ;  /* 0x0a001f008a967f89 */ /* 0x0086a200000e0000 */
[----:B------:R-:W-:Y:S01]  /*3d00*/  BSSY B0, `(.L_x_13212) ;  /* 0x0000012000007945 */ /* 0x000fe20003800000 */
[C---:B----4-:R-:W-:Y:S02]  /*3d10*/  FMUL.FTZ R148, R115.reuse, R104 ;  /* 0x0000006873947220 */ /* 0x050fe40000410000 */
[----:B-1----:R3:W1:Y:S01]  /*3d20*/  SHFL.DOWN PT, R152, R139, 0x10, 0x1f ;  /* 0x0a001f008b987f89 */ /* 0x00266200000e0000 */
[----:B------:R-:W-:-:S03]  /*3d30*/  FMUL.FTZ R99, R115, R121 ;  /* 0x0000007973637220 */ /* 0x000fc60000410000 */
[----:B0-----:R3:W0:Y:S04]  /*3d40*/  SHFL.DOWN PT, R154, R142, 0x10, 0x1f ;  /* 0x0a001f008e9a7f89 */ /* 0x00162800000e0000 */
[----:B------:R3:W4:Y:S01]  /*3d50*/  SHFL.DOWN PT, R156, R144, 0x10, 0x1f ;  /* 0x0a001f00909c7f89 */ /* 0x00072200000e0000 */
[----:B------:R-:W-:Y:S05]  /*3d60*/  @P3 BRA `(.L_x_13213) ;  /* 0x000000b000003947 */ /* 0x000fea0003800000 */
[C---:B-1----:R-:W-:Y:S02]  /*3d70*/  FMUL.FTZ R123, R139.reuse, R152 ;  /* 0x000000988b7b7220 */ /* 0x042fe40000410000 */
[C---:B----4-:R-:W-:Y:S02]  /*3d80*/  FMUL.FTZ R143, R139.reuse, R156 ;  /* 0x0000009c8b8f7220 */ /* 0x050fe40000410000 */
        /* <DEDUP_REMOVED lines=9> */
.L_x_13213:
[----:B------:R-:W-:Y:S05]  /*3e20*/  BSYNC B0 ;  /* 0x0000000000007941 */ /* 0x000fea0003800000 */
.L_x_13212:
[-C--:B------:R-:W-:Y:S01]  /*3e30*/  FFMA.FTZ R123, R113, R121.reuse, -R148 ;  /* 0x00000079717b7223 */ /* 0x080fe20000010894 */
[----:B------:R-:W-:Y:S01]  /*3e40*/  SHFL.DOWN PT, R151, R139, 0x1, 0x1f ;  /* 0x08201f008b977f89 */ /* 0x000fe200000e0000 */
[-C--:B------:R-:W-:Y:S01]  /*3e50*/  FMUL.FTZ R148, R100, R104.reuse ;  /* 0x0000006864947220 */ /* 0x080fe20000410000 */
[----:B------:R-:W-:Y:S01]  /*3e60*/  ISETP.NE.AND P0, PT, R61, RZ, PT ;  /* 0x000000ff3d00720c */ /* 0x000fe20003f05270 */
[-C--:B------:R-:W-:Y:S01]  /*3e70*/  FFMA.FTZ R99, R113, R104.reuse, R99 ;  /* 0x0000006871637223 */ /* 0x080fe20000010063 */
[----:B------:R-:W-:Y:S01]  /*3e80*/  SHFL.IDX PT, R149, R46, RZ, 0x1f ;  /* 0x00001fff2e957589 */ /* 0x000fe200000e0000 */
[C---:B------:R-:W-:Y:S01]  /*3e90*/  FFMA.FTZ R145, R101.reuse, R121, R148 ;  /* 0x0000007965917223 */ /* 0x040fe20000010094 */
[----:B------:R-:W-:Y:S01]  /*3ea0*/  BSSY B0, `(.L_x_13214) ;  /* 0x00000a0000007945 */ /* 0x000fe20003800000 */
[----:B------:R-:W-:Y:S01]  /*3eb0*/  FMUL.FTZ R143, R101, R104 ;  /* 0x00000068658f7220 */ /* 0x000fe20000410000 */
[----:B------:R-:W5:Y:S01]  /*3ec0*/  SHFL.IDX PT, R148, R47, RZ, 0x1f ;  /* 0x00001fff2f947589 */ /* 0x000f6200000e0000 */
[----:B------:R-:W-:-:S02]  /*3ed0*/  FADD.FTZ R99, RZ, R99 ;  /* 0x00000063ff637221 */ /* 0x000fc40000010000 */
[----:B------:R-:W-:Y:S01]  /*3ee0*/  FFMA.FTZ R123, R19, R110, R123 ;  /* 0x0000006e137b7223 */ /* 0x000fe2000001007b */
[----:B--2---:R-:W2:Y:S01]  /*3ef0*/  SHFL.DOWN PT, R150, R138, 0x1, 0x1f ;  /* 0x08201f008a967f89 */ /* 0x004ea200000e0000 */
[----:B------:R-:W-:Y:S02]  /*3f00*/  FFMA.FTZ R143, R100, R121, -R143 ;  /* 0x00000079648f7223 */ /* 0x000fe4000001088f */
[C---:B------:R-:W-:Y:S01]  /*3f10*/  FMUL.FTZ R147, R132.reuse, R99 ;  /* 0x0000006384937220 */ /* 0x040fe20000410000 */
[----:B-1----:R-:W1:Y:S01]  /*3f20*/  SHFL.DOWN PT, R152, R144, 0x1, 0x1f ;  /* 0x08201f0090987f89 */ /* 0x002e6200000e0000 */
[----:B------:R-:W-:Y:S02]  /*3f30*/  FMUL.FTZ R132, R132, R123 ;  /* 0x0000007b84847220 */ /* 0x000fe40000410000 */
[C---:B------:R-:W-:Y:S01]  /*3f40*/  FMUL.FTZ R143, R136.reuse, R143 ;  /* 0x0000008f888f7220 */ /* 0x040fe20000410000 */
[----:B---3--:R-:W-:Y:S01]  /*3f50*/  SHFL.IDX PT, R139, R139, RZ, 0x1f ;  /* 0x00001fff8b8b7589 */ /* 0x008fe200000e0000 */
[----:B------:R-:W-:-:S02]  /*3f60*/  FFMA.FTZ R145, -R136, R145, -RZ ;  /* 0x0000009188917223 */ /* 0x000fc400000109ff */
[C---:B------:R-:W-:Y:S01]  /*3f70*/  FFMA.FTZ R147, R134.reuse, R123, -R147 ;  /* 0x0000007b86937223 */ /* 0x040fe20000010893 */
[----:B------:R-:W3:Y:S01]  /*3f80*/  SHFL.DOWN PT, R136, R142, 0x1, 0x1f ;  /* 0x08201f008e887f89 */ /* 0x000ee200000e0000 */
[----:B------:R-:W-:Y:S02]  /*3f90*/  FFMA.FTZ R134, R134, R99, R132 ;  /* 0x0000006386867223 */ /* 0x000fe40000010084 */
[C---:B------:R-:W-:Y:S01]  /*3fa0*/  FMUL.FTZ R132, R114.reuse, R123 ;  /* 0x0000007b72847220 */ /* 0x040fe20000410000 */
[----:B------:R-:W4:Y:S01]  /*3fb0*/  SHFL.IDX PT, R138, R138, RZ, 0x1f ;  /* 0x00001fff8a8a7589 */ /* 0x000f2200000e0000 */
[----:B------:R-:W-:Y:S02]  /*3fc0*/  FFMA.FTZ R134, -R131, R134, R98 ;  /* 0x0000008683867223 */ /* 0x000fe40000010162 */
[-C--:B------:R-:W-:Y:S01]  /*3fd0*/  FMUL.FTZ R98, R114, R99.reuse ;  /* 0x0000006372627220 */ /* 0x080fe20000410000 */
[----:B------:R-:W0:Y:S01]  /*3fe0*/  SHFL.IDX PT, R142, R142, RZ, 0x1f ;  /* 0x00001fff8e8e7589 */ /* 0x000e2200000e0000 */
[----:B------:R-:W-:-:S02]  /*3ff0*/  FFMA.FTZ R153, R128, R99, R132 ;  /* 0x0000006380997223 */ /* 0x000fc40000010084 */
[----:B------:R-:W-:Y:S01]  /*4000*/  FFMA.FTZ R146, R131, R147, R146 ;  /* 0x0000009383927223 */ /* 0x000fe20000010092 */
[----:B------:R-:W0:Y:S01]  /*4010*/  SHFL.IDX PT, R144, R144, RZ, 0x1f ;  /* 0x00001fff90907589 */ /* 0x000e2200000e0000 */
[----:B------:R-:W-:Y:S02]  /*4020*/  FMUL.FTZ R147, R101, R99 ;  /* 0x0000006365937220 */ /* 0x000fe40000410000 */
[----:B------:R-:W-:Y:S02]  /*4030*/  FFMA.FTZ R132, R128, R123, -R98 ;  /* 0x0000007b80847223 */ /* 0x000fe40000010862 */
[----:B------:R-:W-:Y:S02]  /*4040*/  FADD.FTZ R98, RZ, R153 ;  /* 0x00000099ff627221 */ /* 0x000fe40000010000 */
[C---:B-----5:R-:W-:Y:S02]  /*4050*/  @P2 FMUL.FTZ R153, R151.reuse, R148 ;  /* 0x0000009497992220 */ /* 0x060fe40000410000 */
[----:B------:R-:W-:-:S02]  /*4060*/  @P2 FMUL.FTZ R151, R151, R149 ;  /* 0x0000009597972220 */ /* 0x000fc40000410000 */
[----:B0-----:R-:W-:Y:S02]  /*4070*/  FFMA.FTZ R154, R100, R123, -R147 ;  /* 0x0000007b649a7223 */ /* 0x001fe40000010893 */
[----:B------:R-:W-:Y:S02]  /*4080*/  FFMA.FTZ R132, R18, R109, R132 ;  /* 0x0000006d12847223 */ /* 0x000fe40000010084 */
[----:B--2---:R-:W-:Y:S02]  /*4090*/  @P2 FFMA.FTZ R151, R150, R148, R151 ;  /* 0x0000009496972223 */ /* 0x004fe40000010097 */
[----:B------:R-:W-:Y:S02]  /*40a0*/  FMUL.FTZ R147, R131, R154 ;  /* 0x0000009a83937220 */ /* 0x000fe40000410000 */
[C---:B------:R-:W-:Y:S02]  /*40b0*/  FMUL.FTZ R154, R129.reuse, R98 ;  /* 0x00000062819a7220 */ /* 0x040fe40000410000 */
[----:B------:R-:W-:-:S02]  /*40c0*/  FMUL.FTZ R129, R129, R132 ;  /* 0x0000008481817220 */ /* 0x000fc40000410000 */
[----:B------:R-:W-:Y:S02]  /*40d0*/  @P2 FFMA.FTZ R153, R150, R149, -R153 ;  /* 0x0000009596992223 */ /* 0x000fe40000010899 */
[----:B-1----:R-:W-:Y:S02]  /*40e0*/  @P2 FADD.FTZ R148, R152, R151 ;  /* 0x0000009798942221 */ /* 0x002fe40000010000 */
[C---:B------:R-:W-:Y:S02]  /*40f0*/  FFMA.FTZ R155, R133.reuse, R132, -R154 ;  /* 0x00000084859b7223 */ /* 0x040fe4000001089a */
[-C--:B------:R-:W-:Y:S02]  /*4100*/  FFMA.FTZ R133, R133, R98.reuse, R129 ;  /* 0x0000006285857223 */ /* 0x080fe40000010081 */
[----:B---3--:R-:W-:Y:S02]  /*4110*/  @P2 FADD.FTZ R149, R136, R153 ;  /* 0x0000009988952221 */ /* 0x008fe40000010000 */
[----:B------:R-:W-:-:S02]  /*4120*/  FMUL.FTZ R151, R101, R98 ;  /* 0x0000006265977220 */ /* 0x000fc40000410000 */
[----:B------:R-:W-:Y:S02]  /*4130*/  FMUL.FTZ R129, R148, -R103 ;  /* 0x8000006794817220 */ /* 0x000fe40000410000 */
[C---:B----4-:R-:W-:Y:S02]  /*4140*/  FMUL.FTZ R156, R100.reuse, R99 ;  /* 0x00000063649c7220 */ /* 0x050fe40000410000 */
[C---:B------:R-:W-:Y:S02]  /*4150*/  FMUL.FTZ R136, R100.reuse, R98 ;  /* 0x0000006264887220 */ /* 0x040fe40000410000 */
[C---:B------:R-:W-:Y:S02]  /*4160*/  FMUL.FTZ R103, R149.reuse, -R103 ;  /* 0x8000006795677220 */ /* 0x040fe40000410000 */
[----:B------:R-:W-:Y:S02]  /*4170*/  FFMA.FTZ R151, R100, R132, -R151 ;  /* 0x0000008464977223 */ /* 0x000fe40000010897 */
[----:B------:R-:W-:-:S02]  /*4180*/  FFMA.FTZ R100, R149, R102, -R129 ;  /* 0x0000006695647223 */ /* 0x000fc40000010881 */
[C---:B------:R-:W-:Y:S02]  /*4190*/  FFMA.FTZ R156, R101.reuse, R123, R156 ;  /* 0x0000007b659c7223 */ /* 0x040fe4000001009c */
[----:B------:R-:W-:Y:S02]  /*41a0*/  FFMA.FTZ R101, R101, R132, R136 ;  /* 0x0000008465657223 */ /* 0x000fe40000010088 */
[----:B------:R-:W-:Y:S02]  /*41b0*/  FFMA.FTZ R102, R148, R102, R103 ;  /* 0x0000006694667223 */ /* 0x000fe40000010067 */
[----:B------:R-:W-:Y:S02]  /*41c0*/  FADD.FTZ R100, R135, R100 ;  /* 0x0000006487647221 */ /* 0x000fe40000010000 */
[C---:B------:R-:W-:Y:S02]  /*41d0*/  FMUL.FTZ R149, R130.reuse, R133 ;  /* 0x0000008582957220 */ /* 0x040fe40000410000 */
[----:B------:R-:W-:-:S02]  /*41e0*/  FFMA.FTZ R133, -R130, R101, -RZ ;  /* 0x0000006582857223 */ /* 0x000fc400000109ff */
[C---:B------:R-:W-:Y:S02]  /*41f0*/  FMUL.FTZ R103, R130.reuse, R155 ;  /* 0x0000009b82677220 */ /* 0x040fe40000410000 */
[----:B------:R-:W-:Y:S02]  /*4200*/  FMUL.FTZ R129, R130, R151 ;  /* 0x0000009782817220 */ /* 0x000fe40000410000 */
[----:B------:R-:W-:Y:S02]  /*4210*/  FADD.FTZ R101, -R127, R102 ;  /* 0x000000667f657221 */ /* 0x000fe40000010100 */
[C---:B------:R-:W-:Y:S02]  /*4220*/  FMUL.FTZ R130, R114.reuse, -R100 ;  /* 0x8000006472827220 */ /* 0x040fe40000410000 */
[-C--:B------:R-:W-:Y:S02]  /*4230*/  FMUL.FTZ R151, R114, -R101.reuse ;  /* 0x8000006572977220 */ /* 0x080fe40000410000 */
[----:B------:R-:W-:Y:S01]  /*4240*/  FFMA.FTZ R114, R128, R101, R130 ;  /* 0x0000006580727223 */ /* 0x000fe20000010082 */
[----:B------:R-:W-:Y:S01]  /*4250*/  LEA R130, R28, -R61, 0x1 ;  /* 0x8000003d1c827211 */ /* 0x000fe200078e08ff */
[----:B------:R-:W-:-:S02]  /*4260*/  FMUL.FTZ R102, R139, R46 ;  /* 0x0000002e8b667220 */ /* 0x000fc40000410000 */
[----:B------:R-:W-:Y:S02]  /*4270*/  FFMA.FTZ R151, R128, R100, -R151 ;  /* 0x0000006480977223 */ /* 0x000fe40000010897 */
[----:B------:R-:W-:Y:S02]  /*4280*/  FADD.FTZ R114, -R125, R114 ;  /* 0x000000727d727221 */ /* 0x000fe40000010100 */
[----:B------:R-:W-:Y:S02]  /*4290*/  FFMA.FTZ R135, R138, R47, R102 ;  /* 0x0000002f8a877223 */ /* 0x000fe40000010066 */
[----:B------:R-:W-:Y:S02]  /*42a0*/  FADD.FTZ R102, R124, R151 ;  /* 0x000000977c667221 */ /* 0x000fe40000010000 */
[C---:B------:R-:W-:Y:S02]  /*42b0*/  FMUL.FTZ R124, R115.reuse, -R114 ;  /* 0x80000072737c7220 */ /* 0x040fe40000410000 */
[----:B------:R-:W-:-:S02]  /*42c0*/  FMUL.FTZ R115, R115, -R102 ;  /* 0x8000006673737220 */ /* 0x000fc40000410000 */
[C---:B------:R-:W-:Y:S02]  /*42d0*/  FFMA.FTZ R125, R113.reuse, R102, -R124 ;  /* 0x00000066717d7223 */ /* 0x040fe4000001087c */
[----:B------:R-:W-:Y:S02]  /*42e0*/  FFMA.FTZ R124, R113, R114, R115 ;  /* 0x00000072717c7223 */ /* 0x000fe40000010073 */
[----:B------:R-:W-:Y:S02]  /*42f0*/  FADD.FTZ R113, R122, R125 ;  /* 0x0000007d7a717221 */ /* 0x000fe40000010000 */
[----:B------:R-:W-:Y:S02]  /*4300*/  FMUL.FTZ R127, R139, R47 ;  /* 0x0000002f8b7f7220 */ /* 0x000fe40000410000 */
[----:B------:R-:W-:Y:S02]  /*4310*/  FADD.FTZ R117, -R117, R124 ;  /* 0x0000007c75757221 */ /* 0x000fe40000010100 */
[----:B------:R-:W-:-:S02]  /*4320*/  FMUL.FTZ R122, R118, -R113 ;  /* 0x80000071767a7220 */ /* 0x000fc40000410000 */
[C---:B------:R-:W-:Y:S02]  /*4330*/  FMUL.FTZ R47, R139.reuse, R45 ;  /* 0x0000002d8b2f7220 */ /* 0x040fe40000410000 */
[----:B------:R-:W-:Y:S02]  /*4340*/  FFMA.FTZ R127, R138, R46, -R127 ;  /* 0x0000002e8a7f7223 */ /* 0x000fe4000001087f */
[-C--:B------:R-:W-:Y:S02]  /*4350*/  FMUL.FTZ R139, R139, R44.reuse ;  /* 0x0000002c8b8b7220 */ /* 0x080fe40000410000 */
[-C--:B------:R-:W-:Y:S02]  /*4360*/  FMUL.FTZ R118, R118, -R117.reuse ;  /* 0x8000007576767220 */ /* 0x080fe40000410000 */
[----:B------:R-:W-:Y:S02]  /*4370*/  FFMA.FTZ R125, R116, R117, R122 ;  /* 0x00000075747d7223 */ /* 0x000fe4000001007a */
[----:B------:R-:W-:-:S02]  /*4380*/  FFMA.FTZ R44, R138, R44, -R47 ;  /* 0x0000002c8a2c7223 */ /* 0x000fc4000001082f */
[----:B------:R-:W-:Y:S02]  /*4390*/  FFMA.FTZ R45, R138, R45, R139 ;  /* 0x0000002d8a2d7223 */ /* 0x000fe4000001008b */
[----:B------:R-:W-:Y:S01]  /*43a0*/  FADD.FTZ R46, R142, R127 ;  /* 0x0000007f8e2e7221 */ /* 0x000fe20000010000 */
[----:B------:R-:W-:Y:S01]  /*43b0*/  LEA.HI.SX32 R127, R48, R48, 0x1b ;  /* 0x00000030307f7211 */ /* 0x000fe200078fdaff */
[----:B------:R-:W-:Y:S02]  /*43c0*/  FADD.FTZ R47, R144, R135 ;  /* 0x00000087902f7221 */ /* 0x000fe40000010000 */
[----:B------:R-:W-:Y:S02]  /*43d0*/  FFMA.FTZ R118, R116, R113, -R118 ;  /* 0x0000007174767223 */ /* 0x000fe40000010876 */
[----:B------:R-:W-:Y:S01]  /*43e0*/  FADD.FTZ R116, -R120, R125 ;  /* 0x0000007d78747221 */ /* 0x000fe20000010100 */
[----:B------:R0:W-:Y:S01]  /*43f0*/  @!P0 STS.128 [R2.X16+0x1b80], R44 ;  /* 0x001b802c02008388 */ /* 0x0001e2000000cc00 */
[----:B------:R-:W-:Y:S01]  /*4400*/  FADD.FTZ R118, R119, R118 ;  /* 0x0000007677767221 */ /* 0x000fe20000010000 */
[----:B------:R-:W-:Y:S01]  /*4410*/  ISETP.GE.AND P0, PT, R130, 0x1, PT ;  /* 0x000000018200780c */ /* 0x000fe20003f06270 */
[C---:B------:R-:W-:Y:S01]  /*4420*/  FFMA.FTZ R119, -R21.reuse, R112, R137 ;  /* 0x0000007015777223 */ /* 0x040fe20000010189 */
[----:B------:R-:W-:Y:S01]  /*4430*/  STS [R127.X4+0x210], R140 ;  /* 0x0002108c7f007388 */ /* 0x000fe20000004800 */
[----:B------:R-:W-:-:S02]  /*4440*/  FMUL.FTZ R122, R21, R118 ;  /* 0x00000076157a7220 */ /* 0x000fc40000410000 */
[C---:B------:R-:W-:Y:S01]  /*4450*/  FFMA.FTZ R120, -R20.reuse, R111, R121 ;  /* 0x0000006f14787223 */ /* 0x040fe20000010179 */
[----:B------:R1:W-:Y:S01]  /*4460*/  STS [R40.X4+0x228], R129 ;  /* 0x0002288128007388 */ /* 0x0003e20000004800 */
[----:B------:R-:W-:Y:S02]  /*4470*/  FMUL.FTZ R121, R20, R113 ;  /* 0x0000007114797220 */ /* 0x000fe40000410000 */
[----:B------:R-:W-:Y:S01]  /*4480*/  FFMA.FTZ R123, -R19, R110, R123 ;  /* 0x0000006e137b7223 */ /* 0x000fe2000001017b */
[----:B------:R-:W-:Y:S01]  /*4490*/  STS [R40.X4+0x214], R141 ;  /* 0x0002148d28007388 */ /* 0x000fe20000004800 */
[----:B------:R-:W-:Y:S02]  /*44a0*/  FMUL.FTZ R125, R104, R121 ;  /* 0x00000079687d7220 */ /* 0x000fe40000410000 */
[----:B------:R-:W-:Y:S01]  /*44b0*/  FFMA.FTZ R131, -R131, R156, -RZ ;  /* 0x0000009c83837223 */ /* 0x000fe200000109ff */
[----:B------:R-:W-:Y:S01]  /*44c0*/  STS [R40.X4+0x218], R143 ;  /* 0x0002188f28007388 */ /* 0x000fe20000004800 */
[----:B0-----:R-:W-:-:S02]  /*44d0*/  FMUL.FTZ R44, R21, R116 ;  /* 0x00000074152c7220 */ /* 0x001fc40000410000 */
[----:B------:R-:W-:Y:S01]  /*44e0*/  FMUL.FTZ R47, R20, R117 ;  /* 0x00000075142f7220 */ /* 0x000fe20000410000 */
[----:B------:R0:W-:Y:S01]  /*44f0*/  STS [R40.X4+0x224], R131 ;  /* 0x0002248328007388 */ /* 0x0001e20000004800 */
[----:B------:R-:W-:Y:S02]  /*4500*/  FMUL.FTZ R45, R105, R44 ;  /* 0x0000002c692d7220 */ /* 0x000fe40000410000 */
[----:B------:R-:W-:Y:S01]  /*4510*/  FMUL.FTZ R46, R104, R47 ;  /* 0x0000002f682e7220 */ /* 0x000fe20000410000 */
[----:B------:R2:W-:Y:S01]  /*4520*/  STS [R40.X4+0x21c], R145 ;  /* 0x00021c9128007388 */ /* 0x0005e20000004800 */
[----:B------:R-:W-:Y:S02]  /*4530*/  FFMA.FTZ R45, R119, R122, R45 ;  /* 0x0000007a772d7223 */ /* 0x000fe4000001002d */
[----:B------:R-:W-:Y:S01]  /*4540*/  FFMA.FTZ R124, R120, R121, R46 ;  /* 0x00000079787c7223 */ /* 0x000fe2000001002e */
[----:B------:R2:W-:Y:S01]  /*4550*/  STS [R40.X4+0x220], R147 ;  /* 0x0002209328007388 */ /* 0x0005e20000004800 */
[----:B------:R-:W-:-:S02]  /*4560*/  FADD.FTZ R45, RZ, R45 ;  /* 0x0000002dff2d7221 */ /* 0x000fc40000010000 */
[----:B------:R-:W-:Y:S01]  /*4570*/  FMUL.FTZ R46, R105, R122 ;  /* 0x0000007a692e7220 */ /* 0x000fe20000410000 */
[----:B------:R2:W-:Y:S01]  /*4580*/  STS [R40.X4+0x22c], R133 ;  /* 0x00022c8528007388 */ /* 0x0005e20000004800 */
[----:B------:R-:W-:Y:S02]  /*4590*/  FADD.FTZ R45, R45, R124 ;  /* 0x0000007c2d2d7221 */ /* 0x000fe40000010000 */
[----:B------:R-:W-:Y:S02]  /*45a0*/  FMUL.FTZ R124, R19, R102 ;  /* 0x00000066137c7220 */ /* 0x000fe40000410000 */
[----:B------:R-:W-:Y:S02]  /*45b0*/  FFMA.FTZ R46, R119, R44, -R46 ;  /* 0x0000002c772e7223 */ /* 0x000fe4000001082e */
[----:B------:R-:W-:Y:S02]  /*45c0*/  FMUL.FTZ R44, R19, R114 ;  /* 0x00000072132c7220 */ /* 0x000fe40000410000 */
[----:B------:R-:W-:-:S02]  /*45d0*/  FMUL.FTZ R128, R99, R124 ;  /* 0x0000007c63807220 */ /* 0x000fc40000410000 */
[----:B------:R-:W-:Y:S02]  /*45e0*/  FFMA.FTZ R47, R120, R47, -R125 ;  /* 0x0000002f782f7223 */ /* 0x000fe4000001087d */
[----:B-1----:R-:W-:Y:S02]  /*45f0*/  FFMA.FTZ R129, R123, R44, -R128 ;  /* 0x0000002c7b817223 */ /* 0x002fe40000010880 */
[C---:B------:R-:W-:Y:S02]  /*4600*/  FMUL.FTZ R127, R18.reuse, R100 ;  /* 0x00000064127f7220 */ /* 0x040fe40000410000 */
[----:B------:R-:W-:Y:S02]  /*4610*/  FMUL.FTZ R44, R99, R44 ;  /* 0x0000002c632c7220 */ /* 0x000fe40000410000 */
[----:B------:R-:W-:Y:S02]  /*4620*/  FADD.FTZ R46, RZ, R46 ;  /* 0x0000002eff2e7221 */ /* 0x000fe40000010000 */
[----:B------:R-:W-:-:S02]  /*4630*/  FMUL.FTZ R128, R18, R101 ;  /* 0x0000006512807220 */ /* 0x000fc40000410000 */
[----:B------:R-:W-:Y:S02]  /*4640*/  FFMA.FTZ R125, -R18, R109, R132 ;  /* 0x0000006d127d7223 */ /* 0x000fe40000010184 */
[----:B0-----:R-:W-:Y:S02]  /*4650*/  FMUL.FTZ R131, R98, R127 ;  /* 0x0000007f62837220 */ /* 0x001fe40000410000 */
[----:B------:R-:W-:Y:S02]  /*4660*/  FFMA.FTZ R44, R123, R124, R44 ;  /* 0x0000007c7b2c7223 */ /* 0x000fe4000001002c */
[----:B------:R-:W-:Y:S02]  /*4670*/  FADD.FTZ R46, R46, R47 ;  /* 0x0000002f2e2e7221 */ /* 0x000fe40000010000 */
[----:B------:R-:W-:Y:S02]  /*4680*/  FMUL.FTZ R132, R98, R128 ;  /* 0x0000008062847220 */ /* 0x000fe40000410000 */
[----:B------:R-:W-:-:S02]  /*4690*/  FADD.FTZ R115, R134, -R149 ;  /* 0x8000009586737221 */ /* 0x000fc40000010000 */
[----:B------:R-:W-:Y:S02]  /*46a0*/  FADD.FTZ R103, R146, R103 ;  /* 0x0000006792677221 */ /* 0x000fe40000010000 */
[----:B------:R-:W-:Y:S02]  /*46b0*/  FFMA.FTZ R139, R125, R128, -R131 ;  /* 0x000000807d8b7223 */ /* 0x000fe40000010883 */
[----:B------:R-:W-:Y:S02]  /*46c0*/  FADD.FTZ R134, R45, R44 ;  /* 0x0000002c2d867221 */ /* 0x000fe40000010000 */
[----:B------:R-:W-:Y:S02]  /*46d0*/  FADD.FTZ R136, R46, R129 ;  /* 0x000000812e887221 */ /* 0x000fe40000010000 */
[----:B------:R-:W-:Y:S01]  /*46e0*/  FFMA.FTZ R137, R125, R127, R132 ;  /* 0x0000007f7d897223 */ /* 0x000fe20000010084 */
        /* <DEDUP_REMOVED lines=27> */
.L_x_13215:
[----:B--2---:R-:W-:Y:S05]  /*48a0*/  BSYNC B0 ;  /* 0x0000000000007941 */ /* 0x004fea0003800000 */
.L_x_13214:
[----:B0-----:R-:W-:Y:S01]  /*48b0*/  IADD3 R44, R61, 0x20, RZ ;  /* 0x000000203d2c7810 */ /* 0x001fe20007ffe0ff */
[----:B------:R-:W-:Y:S01]  /*48c0*/  FADD.FTZ R126, R134, R137 ;  /* 0x00000089867e7221 */ /* 0x000fe20000010000 */
[----:B------:R-:W-:Y:S01]  /*48d0*/  ISETP.GE.AND P6, PT, R130, 0x21, PT ;  /* 0x000000218200780c */ /* 0x000fe20003fc6270 */
[----:B------:R-:W-:Y:S01]  /*48e0*/  BSSY B0, `(.L_x_13216) ;  /* 0x0000015000007945 */ /* 0x000fe20003800000 */
[----:B------:R-:W-:Y:S01]  /*48f0*/  LEA.HI.SX32 R44, R44, R61, 0x1b ;  /* 0x0000003d2c2c7211 */ /* 0x000fe200078fdaff */
[----:B------:R-:W-:Y:S01]  /*4900*/  FADD.FTZ R128, R136, R139 ;  /* 0x0000008b88807221 */ /* 0x000fe20000010000 */
[C---:B------:R-:W-:Y:S02]  /*4910*/  SHF.L.U64.HI R134, R3.reuse, 0x2, R0 ;  /* 0x0000000203867819 */ /* 0x040fe40000010200 */
[----:B------:R-:W-:Y:S01]  /*4920*/  SHF.L.U32 R47, R3, 0x2, RZ ;  /* 0x00000002032f7819 */ /* 0x000fe200000006ff */
[----:B------:R0:W1:Y:S01]  /*4930*/  LDS R131, [R44.X4+0x290] ;  /* 0x000290002c837984 */ /* 0x0000620000004800 */
[C---:B------:R-:W-:Y:S01]  /*4940*/  IADD3 R46, R61.reuse, 0x40, RZ ;  /* 0x000000403d2e7810 */ /* 0x040fe20007ffe0ff */
[----:B------:R-:W-:Y:S01]  /*4950*/  IMAD R134, R134, c[0x0][0x2d0], RZ ;  /* 0x0000b40086867a24 */ /* 0x000fe200078e02ff */
[----:B------:R-:W-:-:S02]  /*4960*/  IADD3 R132, R61, 0x60, RZ ;  /* 0x000000603d847810 */ /* 0x000fc40007ffe0ff */
[----:B------:R-:W-:Y:S01]  /*4970*/  LEA.HI.SX32 R46, R46, R61, 0x1b ;  /* 0x0000003d2e2e7211 */ /* 0x000fe200078fdaff */
[----:B------:R-:W-:Y:S01]  /*4980*/  IMAD R129, R47, c[0x0][0x2d4], R134 ;  /* 0x0000b5002f817a24 */ /* 0x000fe200078e0286 */
[C---:B------:R-:W-:Y:S02]  /*4990*/  ISETP.GE.AND P0, PT, R130.reuse, 0x41, PT ;  /* 0x000000418200780c */ /* 0x040fe40003f06270 */
[C---:B------:R-:W-:Y:S02]  /*49a0*/  ISETP.GE.AND P1, PT, R130.reuse, 0x61, PT ;  /* 0x000000618200780c */ /* 0x040fe40003f26270 */
[C---:B------:R-:W-:Y:S02]  /*49b0*/  ISETP.GE.AND P2, PT, R130.reuse, 0x81, PT ;  /* 0x000000818200780c */ /* 0x040fe40003f46270 */
[C---:B------:R-:W-:Y:S02]  /*49c0*/  ISETP.GE.AND P3, PT, R130.reuse, 0xa1, PT ;  /* 0x000000a18200780c */ /* 0x040fe40003f66270 */
[----:B------:R-:W-:-:S02]  /*49d0*/  ISETP.GE.AND P4, PT, R130, 0xc1, PT ;  /* 0x000000c18200780c */ /* 0x000fc40003f86270 */
[----:B------:R-:W-:Y:S01]  /*49e0*/  ISETP.GE.AND P5, PT, R130, 0xe1, PT ;  /* 0x000000e18200780c */ /* 0x000fe20003fa6270 */
[----:B------:R-:W-:Y:S07]  /*49f0*/  @!P6 BRA `(.L_x_13217) ;  /* 0x000000300000e947 */ /* 0x000fee0003800000 */
[----:B0-----:R-:W-:-:S05]  /*4a00*/  IMAD.WIDE.U32 R44, R47, c[0x0][0x2d0], R80 ;  /* 0x0000b4002f2c7a25 */ /* 0x001fca00078e0050 */
[----:B------:R-:W-:-:S05]  /*4a10*/  IADD3 R45, R45, R129, RZ ;  /* 0x000000812d2d7210 */ /* 0x000fca0007ffe0ff */
[----:B-1----:R0:W-:Y:S02]  /*4a20*/  RED.E.ADD.F32.FTZ.RN.STRONG.GPU [R44.64], R131 ;  /* 0x000000832c00798e */ /* 0x0021e4000c10e786 */
.L_x_13217:
[----:B0-----:R-:W-:Y:S05]  /*4a30*/  BSYNC B0 ;  /* 0x0000000000007941 */ /* 0x001fea0003800000 */
.L_x_13216:
[----:B-1----:R0:W1:Y:S01]  /*4a40*/  LDS R131, [R46.X4+0x310] ;  /* 0x000310002e837984 */ /* 0x0020620000004800 */
[----:B------:R-:W-:Y:S01]  /*4a50*/  BSSY B0, `(.L_x_13218) ;  /* 0x0000006000007945 */ /* 0x000fe20003800000 */
[----:B------:R-:W-:Y:S01]  /*4a60*/  LEA.HI.SX32 R132, R132, R61, 0x1b ;  /* 0x0000003d84847211 */ /* 0x000fe200078fdaff */
[----:B------:R-:W-:Y:S05]  /*4a70*/  @!P0 BRA `(.L_x_13219) ;  /* 0x0000003000008947 */ /* 0x000fea0003800000 */
[----:B------:R-:W-:-:S05]  /*4a80*/  IMAD.WIDE.U32 R44, R47, c[0x0][0x2d0], R82 ;  /* 0x0000b4002f2c7a25 */ /* 0x000fca00078e0052 */
[----:B------:R-:W-:-:S05]  /*4a90*/  IADD3 R45, R129, R45, RZ ;  /* 0x0000002d812d7210 */ /* 0x000fca0007ffe0ff */
[----:B-1----:R1:W-:Y:S02]  /*4aa0*/  RED.E.ADD.F32.FTZ.RN.STRONG.GPU [R44.64], R131 ;  /* 0x000000832c00798e */ /* 0x0023e4000c10e786 */
.L_x_13219:
[----:B------:R-:W-:Y:S05]  /*4ab0*/  BSYNC B0 ;  /* 0x0000000000007941 */ /* 0x000fea0003800000 */
.L_x_13218:
[----:B-1----:R1:W2:Y:S01]  /*4ac0*/  LDS R131, [R132.X4+0x390] ;  /* 0x0003900084837984 */ /* 0x0022a20000004800 */
[----:B------:R-:W-:Y:S01]  /*4ad0*/  BSSY B0, `(.L_x_13220) ;  /* 0x0000006000007945 */ /* 0x000fe20003800000 */
[----:B0-----:R-:W-:Y:S01]  /*4ae0*/  IADD3 R46, R61, 0xa0, RZ ;  /* 0x000000a03d2e7810 */ /* 0x001fe20007ffe0ff */
[----:B------:R-:W-:Y:S05]  /*4af0*/  @!P1 BRA `(.L_x_13221) ;  /* 0x0000003000009947 */ /* 0x000fea0003800000 */
[----:B------:R-:W-:-:S05]  /*4b00*/  IMAD.WIDE.U32 R44, R47, c[0x0][0x2d0], R84 ;  /* 0x0000b4002f2c7a25 */ /* 0x000fca00078e0054 */
[----:B------:R-:W-:-:S05]  /*4b10*/  IADD3 R45, R129, R45, RZ ;  /* 0x0000002d812d7210 */ /* 0x000fca0007ffe0ff */
[----:B--2---:R0:W-:Y:S02]  /*4b20*/  RED.E.ADD.F32.FTZ.RN.STRONG.GPU [R44.64], R131 ;  /* 0x000000832c00798e */ /* 0x0041e4000c10e786 */
.L_x_13221:
[----:B------:R-:W-:Y:S05]  /*4b30*/  BSYNC B0 ;  /* 0x0000000000007941 */ /* 0x000fea0003800000 */
.L_x_13220:
[----:B0-2---:R0:W2:Y:S01]  /*4b40*/  LDS R131, [R43.X4+0x410] ;  /* 0x000410002b837984 */ /* 0x0050a20000004800 */
[----:B------:R-:W-:Y:S01]  /*4b50*/  BSSY B0, `(.L_x_13222) ;  /* 0x0000007000007945 */ /* 0x000fe20003800000 */
[----:B------:R-:W-:Y:S02]  /*4b60*/  IADD3 R130, R61, 0xc0, RZ ;  /* 0x000000c03d827810 */ /* 0x000fe40007ffe0ff */
[----:B------:R-:W-:Y:S01]  /*4b70*/  LEA.HI.SX32 R46, R46, R61, 0x1b ;  /* 0x0000003d2e2e7211 */ /* 0x000fe200078fdaff */
[----:B------:R-:W-:Y:S05]  /*4b80*/  @!P2 BRA `(.L_x_13223) ;  /* 0x000000300000a947 */ /* 0x000fea0003800000 */
[----:B------:R-:W-:-:S05]  /*4b90*/  IMAD.WIDE.U32 R44, R47, c[0x0][0x2d0], R86 ;  /* 0x0000b4002f2c7a25 */ /* 0x000fca00078e0056 */
[----:B------:R-:W-:-:S05]  /*4ba0*/  IADD3 R45, R129, R45, RZ ;  /* 0x0000002d812d7210 */ /* 0x000fca0007ffe0ff */
[----:B--2---:R2:W-:Y:S02]  /*4bb0*/  RED.E.ADD.F32.FTZ.RN.STRONG.GPU [R44.64], R131 ;  /* 0x000000832c00798e */ /* 0x0045e4000c10e786 */
.L_x_13223:
[----:B------:R-:W-:Y:S05]  /*4bc0*/  BSYNC B0 ;  /* 0x0000000000007941 */ /* 0x000fea0003800000 */
.L_x_13222:
[----:B--2---:R2:W3:Y:S01]  /*4bd0*/  LDS R131, [R46.X4+0x490] ;  /* 0x000490002e837984 */ /* 0x0044e20000004800 */
[----:B------:R-:W-:Y:S01]  /*4be0*/  BSSY B0, `(.L_x_13224) ;  /* 0x0000006000007945 */ /* 0x000fe20003800000 */
[----:B------:R-:W-:Y:S01]  /*4bf0*/  LEA.HI.SX32 R130, R130, R61, 0x1b ;  /* 0x0000003d82827211 */ /* 0x000fe200078fdaff */
[----:B------:R-:W-:Y:S05]  /*4c00*/  @!P3 BRA `(.L_x_13225) ;  /* 0x000000300000b947 */ /* 0x000fea0003800000 */
[----:B------:R-:W-:-:S05]  /*4c10*/  IMAD.WIDE.U32 R44, R47, c[0x0][0x2d0], R88 ;  /* 0x0000b4002f2c7a25 */ /* 0x000fca00078e0058 */
[----:B------:R-:W-:-:S05]  /*4c20*/  IADD3 R45, R129, R45, RZ ;  /* 0x0000002d812d7210 */ /* 0x000fca0007ffe0ff */
[----:B---3--:R3:W-:Y:S02]  /*4c30*/  RED.E.ADD.F32.FTZ.RN.STRONG.GPU [R44.64], R131 ;  /* 0x000000832c00798e */ /* 0x0087e4000c10e786 */
.L_x_13225:
[----:B------:R-:W-:Y:S05]  /*4c40*/  BSYNC B0 ;  /* 0x0000000000007941 */ /* 0x000fea0003800000 */
.L_x_13224:
[----:B---3--:R3:W4:Y:S01]  /*4c50*/  LDS R131, [R130.X4+0x510] ;  /* 0x0005100082837984 */ /* 0x0087220000004800 */
[----:B------:R-:W-:Y:S01]  /*4c60*/  BSSY B0, `(.L_x_13226) ;  /* 0x0000006000007945 */ /* 0x000fe20003800000 */
[----:B------:R-:W-:Y:S01]  /*4c70*/  IMAD.WIDE.U32 R44, R47, c[0x0][0x2d0], R92 ;  /* 0x0000b4002f2c7a25 */ /* 0x000fe200078e005c */
[----:B------:R-:W-:Y:S05]  /*4c80*/  @!P4 BRA `(.L_x_13227) ;  /* 0x000000300000c947 */ /* 0x000fea0003800000 */
[----:B--2---:R-:W-:-:S05]  /*4c90*/  IMAD.WIDE.U32 R46, R47, c[0x0][0x2d0], R90 ;  /* 0x0000b4002f2e7a25 */ /* 0x004fca00078e005a */
[----:B------:R-:W-:-:S05]  /*4ca0*/  IADD3 R47, R129, R47, RZ ;  /* 0x0000002f812f7210 */ /* 0x000fca0007ffe0ff */
[----:B----4-:R2:W-:Y:S02]  /*4cb0*/  RED.E.ADD.F32.FTZ.RN.STRONG.GPU [R46.64], R131 ;  /* 0x000000832e00798e */ /* 0x0105e4000c10e786 */
.L_x_13227:
[----:B------:R-:W-:Y:S05]  /*4cc0*/  BSYNC B0 ;  /* 0x0000000000007941 */ /* 0x000fea0003800000 */
.L_x_13226:
[----:B--2---:R2:W0:Y:S01]  /*4cd0*/  LDS R47, [R42.X4+0x590] ;  /* 0x000590002a2f7984 */ /* 0x0044220000004800 */
[----:B------:R-:W-:Y:S01]  /*4ce0*/  BSSY B0, `(.L_x_13228) ;  /* 0x0000004000007945 */ /* 0x000fe20003800000 */
[----:B------:R-:W-:Y:S05]  /*4cf0*/  @!P5 BRA `(.L_x_13229) ;  /* 0x000000200000d947 */ /* 0x000fea0003800000 */
[----:B------:R-:W-:-:S05]  /*4d00*/  IADD3 R45, R129, R45, RZ ;  /* 0x0000002d812d7210 */ /* 0x000fca0007ffe0ff */
[----:B0-----:R0:W-:Y:S02]  /*4d10*/  RED.E.ADD.F32.FTZ.RN.STRONG.GPU [R44.64], R47 ;  /* 0x0000002f2c00798e */ /* 0x0011e4000c10e786 */
.L_x_13229:
[----:B------:R-:W-:Y:S05]  /*4d20*/  BSYNC B0 ;  /* 0x0000000000007941 */ /* 0x000fea0003800000 */
.L_x_13228:
[----:B------:R-:W5:Y:S01]  /*4d30*/  SHFL.DOWN PT, R129, R126, 0x1, 0x1f ;  /* 0x08201f007e817f89 */ /* 0x000f6200000e0000 */
[----:B------:R-:W-:Y:S01]  /*4d40*/  ISETP.GT.AND P0, PT, R52, 0x1e, PT ;  /* 0x0000001e3400780c */ /* 0x000fe20003f04270 */
[----:B------:R-:W-:Y:S01]  /*4d50*/  BSSY B0, `(.L_x_13230) ;  /* 0x0000063000007945 */ /* 0x000fe20003800000 */
[----:B0-----:R-:W-:Y:S01]  /*4d60*/  MOV R44, R126 ;  /* 0x0000007e002c7202 */ /* 0x001fe20000000f00 */
[----:B---3--:R-:W0:Y:S01]  /*4d70*/  SHFL.DOWN PT, R130, R128, 0x1, 0x1f ;  /* 0x08201f0080827f89 */ /* 0x008e2200000e0000 */
[----:B------:R-:W-:Y:S01]  /*4d80*/  MOV R45, R128 ;  /* 0x00000080002d7202 */ /* 0x000fe20000000f00 */
[----:B------:R-:W-:Y:S01]  /*4d90*/  FADD.FTZ R10, R127, R10 ;  /* 0x0000000a7f0a7221 */ /* 0x000fe20000010000 */
[----:B------:R-:W-:Y:S01]  /*4da0*/  MOV R46, R103 ;  /* 0x00000067002e7202 */ /* 0x000fe20000000f00 */
[----:B----4-:R-:W3:Y:S01]  /*4db0*/  SHFL.DOWN PT, R131, R103, 0x1, 0x1f ;  /* 0x08201f0067837f89 */ /* 0x010ee200000e0000 */
        /* <DEDUP_REMOVED lines=8> */
[----:B0-----:R-:W-:-:S03]  /*4e40*/  @!P0 FADD.FTZ R45, R45, R130 ;  /* 0x000000822d2d8221 */ /* 0x001fc60000010000 */
[----:B------:R-:W0:Y:S01]  /*4e50*/  SHFL.DOWN PT, R103, R44, 0x2, 0x1f ;  /* 0x08401f002c677f89 */ /* 0x000e2200000e0000 */
[----:B---3--:R-:W-:-:S03]  /*4e60*/  @!P0 FADD.FTZ R46, R46, R131 ;  /* 0x000000832e2e8221 */ /* 0x008fc60000010000 */
[----:B------:R-:W3:Y:S01]  /*4e70*/  SHFL.DOWN PT, R128, R45, 0x2, 0x1f ;  /* 0x08401f002d807f89 */ /* 0x000ee200000e0000 */
[----:B-1----:R-:W-:-:S03]  /*4e80*/  @!P0 FADD.FTZ R47, R47, R132 ;  /* 0x000000842f2f8221 */ /* 0x002fc60000010000 */
[----:B------:R-:W1:Y:S01]  /*4e90*/  SHFL.DOWN PT, R115, R46, 0x2, 0x1f ;  /* 0x08401f002e737f89 */ /* 0x000e6200000e0000 */
[----:B------:R-:W-:-:S03]  /*4ea0*/  ISETP.GT.AND P0, PT, R52, 0x1d, PT ;  /* 0x0000001d3400780c */ /* 0x000fc60003f04270 */
[----:B------:R-:W4:Y:S10]  /*4eb0*/  SHFL.DOWN PT, R126, R47, 0x2, 0x1f ;  /* 0x08401f002f7e7f89 */ /* 0x000f3400000e0000 */
[----:B0-----:R-:W-:-:S02]  /*4ec0*/  @!P0 FADD.FTZ R44, R44, R103 ;  /* 0x000000672c2c8221 */ /* 0x001fc40000010000 */
[----:B---3--:R-:W-:-:S03]  /*4ed0*/  @!P0 FADD.FTZ R45, R45, R128 ;  /* 0x000000802d2d8221 */ /* 0x008fc60000010000 */
[----:B------:R-:W0:Y:S01]  /*4ee0*/  SHFL.DOWN PT, R103, R44, 0x4, 0x1f ;  /* 0x08801f002c677f89 */ /* 0x000e2200000e0000 */
[----:B-1----:R-:W-:Y:S02]  /*4ef0*/  @!P0 FADD.FTZ R46, R46, R115 ;  /* 0x000000732e2e8221 */ /* 0x002fe40000010000 */
[----:B----4-:R-:W-:-:S03]  /*4f00*/  @!P0 FADD.FTZ R47, R47, R126 ;  /* 0x0000007e2f2f8221 */ /* 0x010fc60000010000 */
[----:B------:R-:W1:Y:S01]  /*4f10*/  SHFL.DOWN PT, R115, R46, 0x4, 0x1f ;  /* 0x08801f002e737f89 */ /* 0x000e6200000e0000 */
[----:B------:R-:W-:-:S03]  /*4f20*/  ISETP.GT.AND P0, PT, R52, 0x1b, PT ;  /* 0x0000001b3400780c */ /* 0x000fc60003f04270 */
[----:B------:R-:W3:Y:S04]  /*4f30*/  SHFL.DOWN PT, R126, R45, 0x4, 0x1f ;  /* 0x08801f002d7e7f89 */ /* 0x000ee800000e0000 */
[----:B------:R-:W4:Y:S06]  /*4f40*/  SHFL.DOWN PT, R128, R47, 0x4, 0x1f ;  /* 0x08801f002f807f89 */ /* 0x000f2c00000e0000 */
[----:B0-----:R-:W-:-:S05]  /*4f50*/  @!P0 FADD.FTZ R44, R44, R103 ;  /* 0x000000672c2c8221 */ /* 0x001fca0000010000 */
[----:B------:R-:W0:Y:S01]  /*4f60*/  SHFL.DOWN PT, R103, R44, 0x8, 0x1f ;  /* 0x09001f002c677f89 */ /* 0x000e2200000e0000 */
[----:B-1----:R-:W-:Y:S02]  /*4f70*/  @!P0 FADD.FTZ R46, R46, R115 ;  /* 0x000000732e2e8221 */ /* 0x002fe40000010000 */
[----:B---3--:R-:W-:-:S03]  /*4f80*/  @!P0 FADD.FTZ R45, R45, R126 ;  /* 0x0000007e2d2d8221 */ /* 0x008fc60000010000 */
[----:B------:R-:W1:Y:S01]  /*4f90*/  SHFL.DOWN PT, R115, R46, 0x8, 0x1f ;  /* 0x09001f002e737f89 */ /* 0x000e6200000e0000 */
[----:B----4-:R-:W-:-:S03]  /*4fa0*/  @!P0 FADD.FTZ R47, R47, R128 ;  /* 0x000000802f2f8221 */ /* 0x010fc60000010000 */
[----:B------:R-:W3:Y:S01]  /*4fb0*/  SHFL.DOWN PT, R126, R45, 0x8, 0x1f ;  /* 0x09001f002d7e7f89 */ /* 0x000ee200000e0000 */
[----:B------:R-:W-:-:S03]  /*4fc0*/  ISETP.GT.AND P0, PT, R52, 0x17, PT ;  /* 0x000000173400780c */ /* 0x000fc60003f04270 */
[----:B------:R-:W4:Y:S10]  /*4fd0*/  SHFL.DOWN PT, R128, R47, 0x8, 0x1f ;  /* 0x09001f002f807f89 */ /* 0x000f3400000e0000 */
[----:B0-----:R-:W-:-:S02]  /*4fe0*/  @!P0 FADD.FTZ R44, R44, R103 ;  /* 0x000000672c2c8221 */ /* 0x001fc40000010000 */
[-C--:B------:R-:W-:Y:S02]  /*4ff0*/  FMUL.FTZ R103, R95, R100.reuse ;  /* 0x000000645f677220 */ /* 0x080fe40000410000 */
[----:B-1----:R-:W-:Y:S02]  /*5000*/  @!P0 FADD.FTZ R46, R46, R115 ;  /* 0x000000732e2e8221 */ /* 0x002fe40000010000 */
[-C--:B------:R-:W-:Y:S01]  /*5010*/  FFMA.FTZ R103, R94, R101.reuse, -R103 ;  /* 0x000000655e677223 */ /* 0x080fe20000010867 */
[----:B------:R-:W-:Y:S01]  /*5020*/  SHFL.DOWN PT, R115, R44, 0x10, 0x1f ;  /* 0x0a001f002c737f89 */ /* 0x000fe200000e0000 */
[----:B---3--:R-:W-:Y:S02]  /*5030*/  @!P0 FADD.FTZ R45, R45, R126 ;  /* 0x0000007e2d2d8221 */ /* 0x008fe40000010000 */
[----:B------:R-:W-:Y:S01]  /*5040*/  FMUL.FTZ R101, R95, R101 ;  /* 0x000000655f657220 */ /* 0x000fe20000410000 */
[----:B------:R-:W-:Y:S01]  /*5050*/  SHFL.DOWN PT, R129, R46, 0x10, 0x1f ;  /* 0x0a001f002e817f89 */ /* 0x000fe200000e0000 */
[----:B----4-:R-:W-:Y:S01]  /*5060*/  @!P0 FADD.FTZ R47, R47, R128 ;  /* 0x000000802f2f8221 */ /* 0x010fe20000010000 */
[----:B------:R-:W-:Y:S01]  /*5070*/  ISETP.GT.AND P0, PT, R52, 0xf, PT ;  /* 0x0000000f3400780c */ /* 0x000fe20003f04270 */
[----:B------:R-:W-:Y:S01]  /*5080*/  FMUL.FTZ R103, R98, R103 ;  /* 0x0000006762677220 */ /* 0x000fe20000410000 */
[----:B------:R-:W0:Y:S01]  /*5090*/  SHFL.DOWN PT, R128, R45, 0x10, 0x1f ;  /* 0x0a001f002d807f89 */ /* 0x000e2200000e0000 */
[----:B------:R-:W-:-:S02]  /*50a0*/  FFMA.FTZ R126, R94, R100, R101 ;  /* 0x000000645e7e7223 */ /* 0x000fc40000010065 */
[----:B------:R-:W-:Y:S01]  /*50b0*/  FMUL.FTZ R101, R95, R102 ;  /* 0x000000665f657220 */ /* 0x000fe20000410000 */
[----:B------:R-:W1:Y:S01]  /*50c0*/  SHFL.DOWN PT, R130, R47, 0x10, 0x1f ;  /* 0x0a001f002f827f89 */ /* 0x000e6200000e0000 */
[----:B------:R-:W-:Y:S02]  /*50d0*/  FFMA.FTZ R103, R125, R126, R103 ;  /* 0x0000007e7d677223 */ /* 0x000fe40000010067 */
[----:B------:R-:W-:Y:S02]  /*50e0*/  FFMA.FTZ R126, R94, R114, -R101 ;  /* 0x000000725e7e7223 */ /* 0x000fe40000010865 */
[----:B------:R-:W-:Y:S02]  /*50f0*/  FMUL.FTZ R98, R95, R113 ;  /* 0x000000715f627220 */ /* 0x000fe40000410000 */
[----:B------:R-:W-:Y:S02]  /*5100*/  FMUL.FTZ R126, R99, R126 ;  /* 0x0000007e637e7220 */ /* 0x000fe40000410000 */
[----:B------:R-:W-:-:S02]  /*5110*/  FMUL.FTZ R99, R95, R118 ;  /* 0x000000765f637220 */ /* 0x000fc40000410000 */
[CC--:B------:R-:W-:Y:S02]  /*5120*/  FFMA.FTZ R101, R94.reuse, R117.reuse, -R98 ;  /* 0x000000755e657223 */ /* 0x0c0fe40000010862 */
[----:B------:R-:W-:Y:S02]  /*5130*/  FFMA.FTZ R100, R109, R100, R103 ;  /* 0x000000646d647223 */ /* 0x000fe40000010067 */
[C---:B------:R-:W-:Y:S02]  /*5140*/  FMUL.FTZ R103, R95.reuse, R114 ;  /* 0x000000725f677220 */ /* 0x040fe40000410000 */
[C---:B------:R-:W-:Y:S02]  /*5150*/  FMUL.FTZ R117, R95.reuse, R117 ;  /* 0x000000755f757220 */ /* 0x040fe40000410000 */
[-C--:B------:R-:W-:Y:S02]  /*5160*/  FMUL.FTZ R95, R95, R116.reuse ;  /* 0x000000745f5f7220 */ /* 0x080fe40000410000 */
[----:B------:R-:W-:-:S02]  /*5170*/  FFMA.FTZ R116, R94, R116, -R99 ;  /* 0x000000745e747223 */ /* 0x000fc40000010863 */
[C---:B------:R-:W-:Y:S02]  /*5180*/  FFMA.FTZ R98, R94.reuse, R102, R103 ;  /* 0x000000665e627223 */ /* 0x040fe40000010067 */
[----:B------:R-:W-:Y:S02]  /*5190*/  FFMA.FTZ R117, R94, R113, R117 ;  /* 0x000000715e757223 */ /* 0x000fe40000010075 */
[----:B------:R-:W-:Y:S02]  /*51a0*/  FMUL.FTZ R101, R104, R101 ;  /* 0x0000006568657220 */ /* 0x000fe40000410000 */
[----:B------:R-:W-:Y:S02]  /*51b0*/  FFMA.FTZ R94, R94, R118, R95 ;  /* 0x000000765e5e7223 */ /* 0x000fe4000001005f */
[----:B------:R-:W-:Y:S02]  /*51c0*/  FMUL.FTZ R116, R105, R116 ;  /* 0x0000007469747220 */ /* 0x000fe40000410000 */
[----:B0-----:R-:W-:-:S02]  /*51d0*/  @!P0 FADD.FTZ R45, R45, R128 ;  /* 0x000000802d2d8221 */ /* 0x001fc40000010000 */
[----:B------:R-:W-:Y:S02]  /*51e0*/  @!P0 FADD.FTZ R46, R46, R129 ;  /* 0x000000812e2e8221 */ /* 0x000fe40000010000 */
[----:B-1----:R-:W-:Y:S02]  /*51f0*/  @!P0 FADD.FTZ R47, R47, R130 ;  /* 0x000000822f2f8221 */ /* 0x002fe40000010000 */
        /* <DEDUP_REMOVED lines=24> */
.L_x_13231:
[----:B0-----:R-:W-:Y:S05]  /*5380*/  BSYNC B0 ;  /* 0x0000000000007941 */ /* 0x001fea0003800000 */
.L_x_13230:
[----:B------:R-:W-:Y:S02]  /*5390*/  IADD3 R2, R2, 0x1, RZ ;  /* 0x0000000102027810 */ /* 0x000fe40007ffe0ff */
[----:B------:R-:W-:-:S02]  /*53a0*/  IADD3 R3, P1, R3, 0x1, RZ ;  /* 0x0000000103037810 */ /* 0x000fc40007f3e0ff */
[----:B------:R-:W-:Y:S02]  /*53b0*/  ISETP.GE.AND P0, PT, R2, c[0x0][0x16c], PT ;  /* 0x00005b0002007a0c */ /* 0x000fe40003f06270 */
[----:B------:R-:W-:-:S11]  /*53c0*/  IADD3.X R0, RZ, R0, RZ, P1, !PT ;  /* 0x00000000ff007210 */ /* 0x000fd60000ffe4ff */
[----:B------:R-:W-:Y:S01]  /*53d0*/  @P0 CALL.REL.NOINC `(.L_x_13201) ;  /* 0x0000001000000944 */ /* 0x000fe20003c00000 */
[----:B------:R-:W-:Y:S05]  /*53e0*/  BRA `(.L_x_13232) ;  /* 0xffffcc1000007947 */ /* 0x000fea000383ffff */
.L_x_13201:
[----:B------:R-:W-:Y:S01]  /*53f0*/  BAR.SYNC.DEFER_BLOCKING 0x0 ;  /* 0x0000000000007b1d */ /* 0x000fe20000010000 */
[----:B------:R-:W-:Y:S01]  /*5400*/  ISETP.NE.AND P5, PT, R61, RZ, PT ;  /* 0x000000ff3d00720c */ /* 0x000fe20003fa5270 */
[----:B------:R-:W-:Y:S01]  /*5410*/  IMAD.WIDE.U32 R2, R97, c[0x0][0x2d8], RZ ;  /* 0x0000b60061027a25 */ /* 0x000fe200078e00ff */
[----:B------:R-:W-:Y:S02]  /*5420*/  F2FP.PACK_AB R4, R12, R13 ;  /* 0x0000000d0c04723e */ /* 0x000fe400000000ff */
[----:B------:R-:W-:Y:S01]  /*5430*/  F2FP.PACK_AB R5, R10, R11 ;  /* 0x0000000b0a05723e */ /* 0x000fe200000000ff */
[----:B------:R-:W-:Y:S01]  /*5440*/  IMAD R10, R65, c[0x0][0x2d8], RZ ;  /* 0x0000b600410a7a24 */ /* 0x000fe200078e02ff */
[----:B------:R-:W-:Y:S01]  /*5450*/  BSSY B0, `(.L_x_13233) ;  /* 0x0000025000007945 */ /* 0x000fe20003800000 */
[----:B------:R-:W-:-:S04]  /*5460*/  IMAD R11, R107, c[0x0][0x2e0], RZ ;  /* 0x0000b8006b0b7a24 */ /* 0x000fc800078e02ff */
[----:B------:R-:W-:Y:S01]  /*5470*/  IMAD R21, R108, c[0x0][0x2e4], R11 ;  /* 0x0000b9006c157a24 */ /* 0x000fe200078e020b */
[----:B------:R-:W-:Y:S01]  /*5480*/  LEA R11, P4, R49, c[0x0][0x330], 0x1 ;  /* 0x0000cc00310b7a11 */ /* 0x000fe200078808ff */
[----:B------:R0:W-:Y:S01]  /*5490*/  STS.64 [R25], R4 ;  /* 0x0000000419007388 */ /* 0x0001e20000000a00 */
        /* <DEDUP_REMOVED lines=12> */
[----:B------:R-:W0:Y:S02]  /*5560*/  LDS R0, [0x100] ;  /* 0x00010000ff007984 */ /* 0x000e240000000800 */
[-C--:B0-----:R-:W-:Y:S02]  /*5570*/  ISETP.GE.AND P3, PT, R49, R0.reuse, PT ;  /* 0x000000003100720c */ /* 0x081fe40003f66270 */
[-C--:B------:R-:W-:Y:S02]  /*5580*/  ISETP.GE.AND P0, PT, R41, R0.reuse, PT ;  /* 0x000000002900720c */ /* 0x080fe40003f06270 */
[-C--:B------:R-:W-:Y:S02]  /*5590*/  ISETP.GE.AND P1, PT, R39, R0.reuse, PT ;  /* 0x000000002700720c */ /* 0x080fe40003f26270 */
[----:B------:R-:W-:Y:S02]  /*55a0*/  ISETP.GE.AND P2, PT, R37, R0, PT ;  /* 0x000000002500720c */ /* 0x000fe40003f46270 */
[----:B------:R-:W-:-:S02]  /*55b0*/  LEA.HI.X R0, R49, c[0x0][0x334], R38, 0x1, P4 ;  /* 0x0000cd0031007a11 */ /* 0x000fc400020f0c26 */
        /* <DEDUP_REMOVED lines=14> */
.L_x_13234:
[----:B------:R-:W-:Y:S05]  /*56a0*/  BSYNC B0 ;  /* 0x0000000000007941 */ /* 0x000fea0003800000 */
.L_x_13233:
[----:B------:R1:W-:Y:S01]  /*56b0*/  @!P0 STG.E.U16 [R10.64+-0xc0], R15 ;  /* 0xffff400f0a008986 */ /* 0x0003e2000c101506 */
[----:B------:R-:W-:Y:S01]  /*56c0*/  F2FP.PACK_AB R2, R7, R6 ;  /* 0x000000060702723e */ /* 0x000fe200000000ff */
[----:B------:R-:W-:Y:S01]  /*56d0*/  FADD.FTZ R6, R6, R63 ;  /* 0x0000003f06067221 */ /* 0x000fe20000010000 */
[----:B------:R-:W-:Y:S01]  /*56e0*/  F2FP.PACK_AB R3, R9, R8 ;  /* 0x000000080903723e */ /* 0x000fe200000000ff */
[----:B------:R-:W-:Y:S01]  /*56f0*/  @!P1 STG.E.U16 [R10.64+-0x80], R17 ;  /* 0xffff80110a009986 */ /* 0x000fe2000c101506 */
[----:B0-----:R-:W-:Y:S01]  /*5700*/  IMAD R4, R65, c[0x0][0x2f8], RZ ;  /* 0x0000be0041047a24 */ /* 0x001fe200078e02ff */
[----:B------:R-:W-:Y:S01]  /*5710*/  BSSY B0, `(.L_x_13235) ;  /* 0x000001f000007945 */ /* 0x000fe20003800000 */
[----:B------:R-:W-:Y:S01]  /*5720*/  FADD.FTZ R7, R6, R7 ;  /* 0x0000000706077221 */ /* 0x000fe20000010000 */
[----:B------:R-:W-:Y:S03]  /*5730*/  @!P2 STG.E.U16 [R10.64+-0x40], R19 ;  /* 0xffffc0130a00a986 */ /* 0x000fe6000c101506 */
[----:B------:R-:W-:Y:S01]  /*5740*/  FADD.FTZ R8, R7, R8 ;  /* 0x0000000807087221 */ /* 0x000fe20000010000 */
[----:B------:R-:W-:Y:S01]  /*5750*/  BAR.SYNC.DEFER_BLOCKING 0x0 ;  /* 0x0000000000007b1d */ /* 0x000fe20000010000 */
[----:B-1----:R-:W-:-:S02]  /*5760*/  IMAD R15, R97, c[0x0][0x2fc], R4 ;  /* 0x0000bf00610f7a24 */ /* 0x002fc400078e0204 */
[----:B------:R-:W-:-:S03]  /*5770*/  FADD.FTZ R63, R8, R9 ;  /* 0x00000009083f7221 */ /* 0x000fc60000010000 */
        /* <DEDUP_REMOVED lines=24> */
.L_x_13236:
[----:B------:R-:W-:Y:S05]  /*5900*/  BSYNC B0 ;  /* 0x0000000000007941 */ /* 0x000fea0003800000 */
.L_x_13235:
        /* <DEDUP_REMOVED lines=10> */
[----:B------:R-:W-:Y:S02]  /*59b0*/  ISETP.GE.AND P2, PT, R37, R0, PT ;  /* 0x000000002500720c */ /* 0x000fe40003f46270 */
[----:B------:R-:W-:Y:S02]  /*59c0*/  IADD3.X R3, R22, R5, R3, P3, !PT ;  /* 0x0000000516037210 */ /* 0x000fe40001ffe403 */
[----:B------:R-:W-:Y:S02]  /*59d0*/  IADD3.X R0, R24, c[0x0][0x344], RZ, P4, !PT ;  /* 0x0000d10018007a10 */ /* 0x000fe400027fe4ff */
[----:B------:R-:W-:Y:S02]  /*59e0*/  LEA R2, P3, R23, R2, 0x1 ;  /* 0x0000000217027211 */ /* 0x000fe400078608ff */
[----:B------:R-:W-:-:S02]  /*59f0*/  IADD3 R56, P4, R56, -0x100, RZ ;  /* 0xffffff0038387810 */ /* 0x000fc40007f9e0ff */
[----:B------:R-:W-:Y:S02]  /*5a00*/  LEA.HI.X R3, R23, R0, R3, 0x1, P3 ;  /* 0x0000000017037211 */ /* 0x000fe400018f0c03 */
[----:B------:R-:W-:Y:S02]  /*5a10*/  IADD3 R59, P3, R59, -0x100, RZ ;  /* 0xffffff003b3b7810 */ /* 0x000fe40007f7e0ff */
[----:B------:R-:W-:Y:S01]  /*5a20*/  IADD3 R51, R51, 0x1, RZ ;  /* 0x0000000133337810 */ /* 0x000fe20007ffe0ff */
[----:B------:R1:W-:Y:S01]  /*5a30*/  @!P0 STG.E.U16 [R2.64], R21 ;  /* 0x0000001502008986 */ /* 0x0003e2000c101506 */
[----:B------:R-:W-:Y:S02]  /*5a40*/  ISETP.GT.AND P0, PT, R29, 0x1, PT ;  /* 0x000000011d00780c */ /* 0x000fe40003f04270 */
[----:B------:R-:W-:Y:S01]  /*5a50*/  IADD3.X R57, R57, -0x1, RZ, P3, !PT ;  /* 0xffffffff39397810 */ /* 0x000fe20001ffe4ff */
        /* <DEDUP_REMOVED lines=9> */
.L_x_13195:
[----:B------:R-:W-:Y:S02]  /*5af0*/  ISETP.NE.U32.AND P0, PT, RZ, c[0x0][0x328], PT ;  /* 0x0000ca00ff007a0c */ /* 0x000fe40003f05070 */
[----:B------:R-:W-:Y:S02]  /*5b00*/  ISETP.NE.U32.AND P2, PT, RZ, c[0x0][0x348], PT ;  /* 0x0000d200ff007a0c */ /* 0x000fe40003f45070 */
[----:B------:R-:W-:-:S02]  /*5b10*/  ISETP.NE.AND.EX P1, PT, RZ, c[0x0][0x32c], PT, P0 ;  /* 0x0000cb00ff007a0c */ /* 0x000fc40003f25300 */
[----:B------:R-:W-:-:S11]  /*5b20*/  ISETP.NE.AND.EX P0, PT, RZ, c[0x0][0x34c], PT, P2 ;  /* 0x0000d300ff007a0c */ /* 0x000fd60003f05320 */
[----:B------:R-:W-:Y:S05]  /*5b30*/  @!P1 BRA `(.L_x_13238) ;  /* 0x0000014000009947 */ /* 0x000fea0003800000 */
[----:B-1----:R-:W1:Y:S01]  /*5b40*/  SHFL.DOWN P1, R3, R62, 0x1, 0x1f ;  /* 0x08201f003e037f89 */ /* 0x002e620000020000 */
[----:B------:R-:W-:Y:S03]  /*5b50*/  BSSY B0, `(.L_x_13238) ;  /* 0x0000012000007945 */ /* 0x000fe60003800000 */
[----:B------:R-:W3:Y:S01]  /*5b60*/  S2R R4, SR_LANEID ;  /* 0x0000000000047919 */ /* 0x000ee20000000000 */
[----:B-1----:R-:W-:Y:S01]  /*5b70*/  @P1 FADD R3, R3, R62 ;  /* 0x0000003e03031221 */ /* 0x002fe20000000000 */
[----:B---3--:R-:W-:-:S04]  /*5b80*/  ISETP.NE.AND P2, PT, R4, RZ, PT ;  /* 0x000000ff0400720c */ /* 0x008fc80003f45270 */
[----:B------:R-:W1:Y:S04]  /*5b90*/  SHFL.DOWN P1, R0, R3, 0x2, 0x1f ;  /* 0x08401f0003007f89 */ /* 0x000e680000020000 */
[----:B------:R-:W3:Y:S01]  /*5ba0*/  S2R R4, SR_TID.X ;  /* 0x0000000000047919 */ /* 0x000ee20000002100 */
        /* <DEDUP_REMOVED lines=11> */
[----:B0-----:R0:W-:Y:S02]  /*5c60*/  RED.E.ADD.F32.FTZ.RN.STRONG.GPU [R68.64], R7 ;  /* 0x000000074400798e */ /* 0x0011e4000c10e786 */
.L_x_13239:
[----:B0-----:R-:W-:Y:S05]  /*5c70*/  BSYNC B0 ;  /* 0x0000000000007941 */ /* 0x001fea0003800000 */
.L_x_13238:
        /* <DEDUP_REMOVED lines=8> */
[----:B-1----:R-:W0:Y:S02]  /*5d00*/  SHFL.DOWN P0, R3, R0, 0x2, 0x1f ;  /* 0x08401f0000037f89 */ /* 0x002e240000000000 */
        /* <DEDUP_REMOVED lines=14> */
.L_x_13241:
[----:B0-----:R-:W0:Y:S02]  /*5df0*/  S2R R13, SR_TID.X ;  /* 0x00000000000d7919 */ /* 0x001e240000002100 */
.L_x_13242:
[----:B0-----:R-:W-:Y:S05]  /*5e00*/  BSYNC B0 ;  /* 0x0000000000007941 */ /* 0x001fea0003800000 */
.L_x_13240:
[----:B------:R-:W-:-:S13]  /*5e10*/  ISETP.GE.AND P0, PT, R13, c[0x0][0x16c], PT ;  /* 0x00005b000d007a0c */ /* 0x000fda0003f06270 */
[----:B------:R-:W-:Y:S05]  /*5e20*/  @P0 EXIT ;  /* 0x000000000000094d */ /* 0x000fea0003800000 */
[C---:B-1----:R-:W-:Y:S02]  /*5e30*/  IMAD R3, R107.reuse, c[0x0][0x2a8], RZ ;  /* 0x0000aa006b037a24 */ /* 0x042fe400078e02ff */
[----:B------:R-:W-:Y:S02]  /*5e40*/  IMAD R107, R107, c[0x0][0x288], RZ ;  /* 0x0000a2006b6b7a24 */ /* 0x000fe400078e02ff */
[----:B------:R-:W-:-:S04]  /*5e50*/  IMAD.WIDE.U32 R6, R108, c[0x0][0x2a8], RZ ;  /* 0x0000aa006c067a25 */ /* 0x000fc800078e00ff */
[C---:B------:R-:W-:Y:S02]  /*5e60*/  IMAD R3, R108.reuse, c[0x0][0x2ac], R3 ;  /* 0x0000ab006c037a24 */ /* 0x040fe400078e0203 */
[C---:B------:R-:W-:Y:S02]  /*5e70*/  IMAD R19, R108.reuse, c[0x0][0x28c], R107 ;  /* 0x0000a3006c137a24 */ /* 0x040fe400078e026b */
[----:B------:R-:W-:Y:S01]  /*5e80*/  IMAD.WIDE.U32 R108, R108, c[0x0][0x288], RZ ;  /* 0x0000a2006c6c7a25 */ /* 0x000fe200078e00ff */
[----:B------:R-:W-:-:S04]  /*5e90*/  IADD3 R21, R7, R3, RZ ;  /* 0x0000000307157210 */ /* 0x000fc80007ffe0ff */
[----:B------:R-:W-:Y:S02]  /*5ea0*/  IADD3 R19, R109, R19, RZ ;  /* 0x000000136d137210 */ /* 0x000fe40007ffe0ff */
.L_x_13243:
[----:B0-----:R-:W0:Y:S01]  /*5eb0*/  LDS.64 R14, [R13.X8+0x2b80] ;  /* 0x002b80000d0e7984 */ /* 0x001e220000008a00 */
        /* <DEDUP_REMOVED lines=23> */
[----:B---3--:R0:W-:Y:S04]  /*6030*/  RED.E.ADD.F32.FTZ.RN.STRONG.GPU [R4.64], R16 ;  /* 0x000000100400798e */ /* 0x0081e8000c10e786 */
[----:B------:R0:W-:Y:S01]  /*6040*/  RED.E.ADD.F32.FTZ.RN.STRONG.GPU [R4.64+0x4], R17 ;  /* 0x000004110400798e */ /* 0x0001e2000c10e786 */
[----:B------:R-:W-:Y:S05]  /*6050*/  @!P0 BRA `(.L_x_13243) ;  /* 0xfffffe5000008947 */ /* 0x000fea000383ffff */
[----:B------:R-:W-:Y:S05]  /*6060*/  EXIT ;  /* 0x000000000000794d */ /* 0x000fea0003800000 */
.L_x_13244:
        /* <DEDUP_REMOVED lines=9> */
.L_x_14757:


//--------------------- .text._Z25selective_scan_bwd_kernelI32Selective_Scan_bwd_kernel_traitsILi32ELi4ELb0ELb0ELb1ELb1ELb0EN3c104HalfENS1_7complexIfEEEEv12SSMParamsBwd --------------------------
	.section	.text._Z25selective_scan_bwd_kernelI32Selective_Scan_bwd_kernel_traitsILi32ELi4ELb0ELb0ELb1ELb1ELb0EN3c104HalfENS1_7complexIfEEEEv12SSMParamsBwd,"ax",@progbits
	.sectioninfo	@"SHI_REGISTERS=151"
	.align	128
        .global         _Z25selective_scan_bwd_kernelI32Selective_Scan_bwd_kernel_traitsILi32ELi4ELb0ELb0ELb1ELb1ELb0EN3c104HalfENS1_7complexIfEEEEv12SSMParamsBwd
        .type           _Z25selective_scan_bwd_kernelI32Selective_Scan_bwd_kernel_traitsILi32ELi4ELb0ELb0ELb1ELb1ELb0EN3c104HalfENS1_7complexIfEEEEv12SSMParamsBwd,@function
        .size           _Z25selective_scan_bwd_kernelI32Selective_Scan_bwd_kernel_traitsILi32ELi4ELb0ELb0ELb1ELb1ELb0EN3c104HalfENS1_7complexIfEEEEv12SSMParamsBwd,(.L_x_14758 - _Z25selective_scan_bwd_kernelI32Selective_Scan_bwd_kernel_traitsILi32ELi4ELb0ELb0ELb1ELb1ELb0EN3c104HalfENS1_7complexIfEEEEv12SSMParamsBwd)
        .other          _Z25selective_scan_bwd_kernelI32Selective_Scan_bwd_kernel_traitsILi32ELi4ELb0ELb0ELb1ELb1ELb0EN3c104HalfENS1_7complexIfEEEEv12SSMParamsBwd,@"STO_CUDA_ENTRY STV_DEFAULT"
_Z25selective_scan_bwd_kernelI32Selective_Scan_bwd_kernel_traitsILi32ELi4ELb0ELb0ELb1ELb1ELb0EN3c104HalfENS1_7complexIfEEEEv12SSMParamsBwd:
.text._Z25selective_scan_bwd_kernelI32Selective_Scan_bwd_kernel_traitsILi32ELi4ELb0ELb0ELb1ELb1ELb0EN3c104HalfENS1_7complexIfEEEEv12SSMParamsBwd:
        /* <DEDUP_REMOVED lines=26> */
[----:B------:R-:W-:Y:S01]  /*01a0*/  IMAD R10, R90, c[0x0][0x1b0], RZ ;  /* 0x00006c005a0a7a24 */ /* 0x000fe200078e02ff */
[----:B0-----:R-:W-:Y:S01]  /*01b0*/  IABS R2, R95 ;  /* 0x0000005f00027213 */ /* 0x001fe20000000000 */
[----:B-1----:R-:W-:Y:S01]  /*01c0*/  HFMA2.MMA R6, -RZ, RZ, 0, 0 ;  /* 0x00000000ff067435 */ /* 0x002fe200000001ff */
[----:B------:R-:W-:-:S02]  /*01d0*/  IMAD R12, R95, c[0x0][0x284], R12 ;  /* 0x0000a1005f0c7a24 */ /* 0x000fc400078e020c */
[----:B----4-:R-:W-:Y:S02]  /*01e0*/  IMAD R4, R90, c[0x0][0x1d0], RZ ;  /* 0x000074005a047a24 */ /* 0x010fe400078e02ff */
[----:B------:R-:W-:Y:S01]  /*01f0*/  IMAD R15, R91, c[0x0][0x1b4], R10 ;  /* 0x00006d005b0f7a24 */ /* 0x000fe200078e020a */
[----:B---3--:R-:W-:-:S05]  /*0200*/  IADD3 R8, RZ, -R7, RZ ;  /* 0x80000007ff087210 */ /* 0x008fca0007ffe0ff */
[----:B------:R-:W-:-:S04]  /*0210*/  IMAD R3, R8, R11, RZ ;  /* 0x0000000b08037224 */ /* 0x000fc800078e02ff */
[----:B------:R-:W-:-:S04]  /*0220*/  IMAD.HI.U32 R7, R7, R3, R6 ;  /* 0x0000000307077227 */ /* 0x000fc800078e0006 */
[----:B------:R-:W-:Y:S02]  /*0230*/  IMAD R6, R90, c[0x0][0x1e0], RZ ;  /* 0x000078005a067a24 */ /* 0x000fe400078e02ff */
[----:B------:R-:W-:-:S04]  /*0240*/  IMAD.HI.U32 R88, R7, R2, RZ ;  /* 0x0000000207587227 */ /* 0x000fc800078e00ff */
[C---:B------:R-:W-:Y:S01]  /*0250*/  IMAD R7, R91.reuse, c[0x0][0x1d4], R4 ;  /* 0x000075005b077a24 */ /* 0x040fe200078e0204 */
        /* <DEDUP_REMOVED lines=36> */
[----:B------:R-:W-:Y:S02]  /*04a0*/  HFMA2.MMA R2, -RZ, RZ, 0, 0 ;  /* 0x00000000ff027435 */ /* 0x000fe400000001ff */
[----:B------:R-:W-:Y:S01]  /*04b0*/  IADD3.X R3, R13, R3, R0, P0, !PT ;  /* 0x000000030d037210 */ /* 0x000fe200007fe400 */
[----:B------:R-:W-:Y:S01]  /*04c0*/  IMAD.WIDE.U32 R8, R88, c[0x0][0x1c8], R8 ;  /* 0x0000720058087a25 */ /* 0x000fe200078e0008 */
[----:B------:R-:W-:Y:S02]  /*04d0*/  LEA R84, P0, R85, c[0x0][0x240], 0x1 ;  /* 0x0000900055547a11 */ /* 0x000fe400078008ff */
[----:B------:R-:W-:-:S02]  /*04e0*/  IADD3 R11, P2, R11, R4, RZ ;  /* 0x000000040b0b7210 */ /* 0x000fc40007f5e0ff */
[----:B------:R-:W-:Y:S02]  /*04f0*/  LEA.HI.X R85, R85, c[0x0][0x244], R10, 0x1, P0 ;  /* 0x0000910055557a11 */ /* 0x000fe400000f0c0a */
[----:B------:R-:W-:Y:S02]  /*0500*/  ISETP.NE.U32.AND P0, PT, RZ, c[0x0][0x260], PT ;  /* 0x00009800ff007a0c */ /* 0x000fe40003f05070 */
[----:B------:R-:W-:Y:S02]  /*0510*/  SHF.R.S32.HI R0, RZ, 0x1f, R88 ;  /* 0x0000001fff007819 */ /* 0x000fe40000011458 */
[----:B------:R-:W-:Y:S02]  /*0520*/  IADD3.X R4, R13, R5, R12, P2, !PT ;  /* 0x000000050d047210 */ /* 0x000fe400017fe40c */
[----:B------:R-:W-:Y:S01]  /*0530*/  LEA R19, P1, R22, c[0x0][0x248], 0x1 ;  /* 0x0000920016137a11 */ /* 0x000fe200078208ff */
[----:B------:R-:W-:Y:S01]  /*0540*/  IMAD R5, R0, c[0x0][0x1c8], RZ ;  /* 0x0000720000057a24 */ /* 0x000fe200078e02ff */
[----:B------:R-:W-:-:S02]  /*0550*/  ISETP.NE.AND.EX P0, PT, RZ, c[0x0][0x264], PT, P0 ;  /* 0x00009900ff007a0c */ /* 0x000fc40003f05300 */
[----:B------:R-:W-:Y:S01]  /*0560*/  ISETP.NE.U32.AND P2, PT, RZ, c[0x0][0x348], PT ;  /* 0x0000d200ff007a0c */ /* 0x000fe20003f45070 */
[----:B------:R-:W-:Y:S01]  /*0570*/  IMAD R5, R88, c[0x0][0x1cc], R5 ;  /* 0x0000730058057a24 */ /* 0x000fe200078e0205 */
[----:B------:R-:W-:Y:S02]  /*0580*/  LEA.HI.X R22, R22, c[0x0][0x24c], R3, 0x1, P1 ;  /* 0x0000930016167a11 */ /* 0x000fe400008f0c03 */
[----:B------:R-:W-:Y:S02]  /*0590*/  ISETP.NE.U32.AND P1, PT, RZ, c[0x0][0x328], PT ;  /* 0x0000ca00ff007a0c */ /* 0x000fe40003f25070 */
[----:B------:R-:W-:Y:S02]  /*05a0*/  ISETP.NE.AND.EX P2, PT, RZ, c[0x0][0x34c], PT, P2 ;  /* 0x0000d300ff007a0c */ /* 0x000fe40003f45320 */
[----:B------:R-:W-:Y:S02]  /*05b0*/  LEA R3, R14, 0xffffff00, 0x8 ;  /* 0xffffff000e037811 */ /* 0x000fe400078e40ff */
[----:B------:R-:W-:Y:S01]  /*05c0*/  ISETP.NE.AND.EX P1, PT, RZ, c[0x0][0x32c], PT, P1 ;  /* 0x0000cb00ff007a0c */ /* 0x000fe20003f25310 */
[----:B------:R-:W-:Y:S01]  /*05d0*/  @P0 IMAD R0, R91, c[0x0][0x164], R95 ;  /* 0x000059005b000a24 */ /* 0x000fe200078e025f */
[----:B------:R-:W-:-:S02]  /*05e0*/  IADD3 R80, P5, R3, R8, RZ ;  /* 0x0000000803507210 */ /* 0x000fc40007fbe0ff */
[----:B------:R-:W-:Y:S01]  /*05f0*/  IADD3 R8, R9, R5, RZ ;  /* 0x0000000509087210 */ /* 0x000fe20007ffe0ff */
[----:B------:R-:W-:Y:S01]  /*0600*/  @P0 IMAD R0, R0, c[0x0][0x174], RZ ;  /* 0x00005d0000000a24 */ /* 0x000fe200078e02ff */
[----:B------:R-:W-:Y:S02]  /*0610*/  LEA R82, P4, R11, c[0x0][0x308], 0x1 ;  /* 0x0000c2000b527a11 */ /* 0x000fe400078808ff */
[----:B------:R-:W-:Y:S01]  /*0620*/  LEA.HI.X.SX32 R3, R3, R8, 0x1, P5 ;  /* 0x0000000803037211 */ /* 0x000fe200028f0eff */
[----:B------:R-:W-:Y:S01]  /*0630*/  @P0 IMAD R0, R0, c[0x0][0x16c], RZ ;  /* 0x00005b0000000a24 */ /* 0x000fe200078e02ff */
[----:B------:R-:W-:Y:S01]  /*0640*/  @P2 LEA R2, P5, R95, c[0x0][0x348], 0x2 ;  /* 0x0000d2005f022a11 */ /* 0x000fe200078a10ff */
[----:B------:R-:W-:Y:S01]  /*0650*/  CS2R R8, SRZ ;  /* 0x0000000000087805 */ /* 0x000fe2000001ff00 */
[----:B------:R-:W-:Y:S02]  /*0660*/  LEA.HI.X R83, R11, c[0x0][0x30c], R4, 0x1, P4 ;  /* 0x0000c3000b537a11 */ /* 0x000fe400020f0c04 */
[----:B------:R-:W-:-:S02]  /*0670*/  @P0 MOV R11, 0x10 ;  /* 0x00000010000b0802 */ /* 0x000fc40000000f00 */
[----:B------:R-:W-:Y:S02]  /*0680*/  MOV R5, RZ ;  /* 0x000000ff00057202 */ /* 0x000fe40000000f00 */
[----:B------:R-:W-:Y:S01]  /*0690*/  LEA R81, P6, R80, c[0x0][0x230], 0x1 ;  /* 0x00008c0050517a11 */ /* 0x000fe200078c08ff */
[----:B------:R-:W-:Y:S01]  /*06a0*/  @P0 IMAD.WIDE R10, R0, R11, c[0x0][0x260] ;  /* 0x00009800000a0625 */ /* 0x000fe200078e020b */
[C---:B------:R-:W-:Y:S01]  /*06b0*/  @P1 LEA R8, P4, R95.reuse, c[0x0][0x328], 0x2 ;  /* 0x0000ca005f081a11 */ /* 0x040fe200078810ff */
[----:B------:R-:W-:Y:S01]  /*06c0*/  @!P0 CS2R R10, SRZ ;  /* 0x00000000000a8805 */ /* 0x000fe2000001ff00 */
[C-C-:B------:R-:W-:Y:S02]  /*06d0*/  @P2 LEA.HI.X R5, R95.reuse, c[0x0][0x34c], R94.reuse, 0x2, P5 ;  /* 0x0000d3005f052a11 */ /* 0x140fe400028f145e */
[----:B------:R-:W-:Y:S02]  /*06e0*/  LEA.HI.X R80, R80, c[0x0][0x234], R3, 0x1, P6 ;  /* 0x00008d0050507a11 */ /* 0x000fe400030f0c03 */
[----:B------:R-:W-:-:S02]  /*06f0*/  @P1 LEA.HI.X R9, R95, c[0x0][0x32c], R94, 0x2, P4 ;  /* 0x0000cb005f091a11 */ /* 0x000fc400020f145e */
[----:B------:R-:W-:Y:S01]  /*0700*/  MOV R3, R5 ;  /* 0x0000000500037202 */ /* 0x000fe20000000f00 */
[----:B------:R-:W-:Y:S05]  /*0710*/  @!P3 BRA `(.L_x_13245) ;  /* 0x000052300000b947 */ /* 0x000fea0003800000 */
[----:B------:R-:W0:Y:S01]  /*0720*/  S2R R86, SR_TID.X ;  /* 0x0000000000567919 */ /* 0x000e220000002100 */
[----:B------:R-:W-:Y:S02]  /*0730*/  MOV R87, RZ ;  /* 0x000000ff00577202 */ /* 0x000fe40000000f00 */
[----:B------:R-:W-:Y:S01]  /*0740*/  MOV R76, RZ ;  /* 0x000000ff004c7202 */ /* 0x000fe20000000f00 */
[----:B------:R-:W1:Y:S01]  /*0750*/  S2R R77, SR_LANEID ;  /* 0x00000000004d7919 */ /* 0x000e620000000000 */
[----:B------:R-:W-:Y:S02]  /*0760*/  MOV R89, RZ ;  /* 0x000000ff00597202 */ /* 0x000fe40000000f00 */
[C---:B0-----:R-:W-:Y:S02]  /*0770*/  SHF.L.U32 R0, R86.reuse, 0x2, RZ ;  /* 0x0000000256007819 */ /* 0x041fe400000006ff */
[----:B------:R-:W-:-:S02]  /*0780*/  IADD3 R13, R86, 0xe0, RZ ;  /* 0x000000e0560d7810 */ /* 0x000fc40007ffe0ff */
[----:B------:R-:W-:Y:S02]  /*0790*/  LOP3.LUT R0, R0, 0xffffff80, RZ, 0xc0, !PT ;  /* 0xffffff8000007812 */ /* 0x000fe400078ec0ff */
[----:B------:R-:W-:Y:S02]  /*07a0*/  IADD3 R5, R86, 0x60, RZ ;  /* 0x0000006056057810 */ /* 0x000fe40007ffe0ff */
[----:B------:R-:W-:Y:S02]  /*07b0*/  LOP3.LUT R75, R0, 0x1f, R86, 0xf8, !PT ;  /* 0x0000001f004b7812 */ /* 0x000fe400078ef856 */
[C---:B------:R-:W-:Y:S02]  /*07c0*/  IADD3 R73, R86.reuse, 0x80, RZ ;  /* 0x0000008056497810 */ /* 0x040fe40007ffe0ff */
[C---:B------:R-:W-:Y:S02]  /*07d0*/  IADD3 R7, R86.reuse, 0xa0, RZ ;  /* 0x000000a056077810 */ /* 0x040fe40007ffe0ff */
[----:B------:R-:W-:-:S02]  /*07e0*/  IADD3 R71, R86, 0xc0, RZ ;  /* 0x000000c056477810 */ /* 0x000fc40007ffe0ff */
[----:B------:R-:W-:Y:S02]  /*07f0*/  SHF.L.U32 R106, R86, 0x3, RZ ;  /* 0x00000003566a7819 */ /* 0x000fe400000006ff */
[----:B------:R-:W-:Y:S02]  /*0800*/  IADD3 R12, R0, R75, RZ ;  /* 0x0000004b000c7210 */ /* 0x000fe40007ffe0ff */
[-C--:B------:R-:W-:Y:S02]  /*0810*/  LEA.HI.SX32 R70, R13, R86.reuse, 0x1b ;  /* 0x000000560d467211 */ /* 0x080fe400078fdaff */
[----:B------:R-:W-:Y:S02]  /*0820*/  LOP3.LUT R107, R86, 0x1f, RZ, 0xc0, !PT ;  /* 0x0000001f566b7812 */ /* 0x000fe400078ec0ff */
[-C--:B------:R-:W-:Y:S02]  /*0830*/  LEA.HI.SX32 R74, R5, R86.reuse, 0x1b ;  /* 0x00000056054a7211 */ /* 0x080fe400078fdaff */
[----:B------:R-:W-:-:S02]  /*0840*/  LEA.HI.SX32 R73, R73, R86, 0x1b ;  /* 0x0000005649497211 */ /* 0x000fc400078fdaff */
[-C--:B------:R-:W-:Y:S02]  /*0850*/  LEA.HI.SX32 R72, R7, R86.reuse, 0x1b ;  /* 0x0000005607487211 */ /* 0x080fe400078fdaff */
[----:B------:R-:W-:Y:S02]  /*0860*/  LEA.HI.SX32 R71, R71, R86, 0x1b ;  /* 0x0000005647477211 */ /* 0x000fe400078fdaff */
[----:B------:R-:W-:Y:S02]  /*0870*/  LEA.HI.SX32 R69, R106, R106, 0x1b ;  /* 0x0000006a6a457211 */ /* 0x000fe400078fdaff */
[----:B------:R-:W-:Y:S02]  /*0880*/  SHF.R.S32.HI R13, RZ, 0x1f, R12 ;  /* 0x0000001fff0d7819 */ /* 0x000fe4000001140c */
[C---:B------:R-:W-:Y:S02]  /*0890*/  IADD3 R68, R12.reuse, 0x20, RZ ;  /* 0x000000200c447810 */ /* 0x040fe40007ffe0ff */
[----:B------:R-:W-:-:S02]  /*08a0*/  IADD3 R67, R12, 0x40, RZ ;  /* 0x000000400c437810 */ /* 0x000fc40007ffe0ff */
[C---:B------:R-:W-:Y:S02]  /*08b0*/  IADD3 R66, R12.reuse, 0x60, RZ ;  /* 0x000000600c427810 */ /* 0x040fe40007ffe0ff */
[C---:B------:R-:W-:Y:S02]  /*08c0*/  IADD3 R65, R12.reuse, 0x80, RZ ;  /* 0x000000800c417810 */ /* 0x040fe40007ffe0ff */
[C---:B------:R-:W-:Y:S02]  /*08d0*/  IADD3 R64, R12.reuse, 0xa0, RZ ;  /* 0x000000a00c407810 */ /* 0x040fe40007ffe0ff */
[C---:B------:R-:W-:Y:S02]  /*08e0*/  IADD3 R63, R12.reuse, 0xc0, RZ ;  /* 0x000000c00c3f7810 */ /* 0x040fe40007ffe0ff */
[----:B-1----:R-:W-:Y:S02]  /*08f0*/  IADD3 R61, R12, 0xe0, RZ ;  /* 0x000000e00c3d7810 */ /* 0x002fe40007ffe0ff */
.L_x_13290:
[----:B------:R-:W-:Y:S01]  /*0900*/  IADD3 R105, -R76, c[0x0][0x174], RZ ;  /* 0x00005d004c697a10 */ /* 0x000fe20007ffe1ff */
[----:B------:R-:W-:Y:S01]  /*0910*/  BAR.SYNC.DEFER_BLOCKING 0x0 ;  /* 0x0000000000007b1d */ /* 0x000fe20000010000 */
[C---:B------:R-:W-:Y:S01]  /*0920*/  LOP3.LUT R6, R75.reuse, 0x20, RZ, 0xfc, !PT ;  /* 0x000000204b067812 */ /* 0x040fe200078efcff */
[----:B0-----:R-:W-:Y:S01]  /*0930*/  IMAD.WIDE R4, R75, 0x2, R84 ;  /* 0x000000024b047825 */ /* 0x001fe200078e0254 */
[----:B------:R-:W-:-:S02]  /*0940*/  LEA R59, R105, 0xffffff80, 0x7 ;  /* 0xffffff80693b7811 */ /* 0x000fc400078e38ff */
[----:B------:R-:W-:Y:S02]  /*0950*/  LOP3.LUT R16, R75, 0x40, RZ, 0xfc, !PT ;  /* 0x000000404b107812 */ /* 0x000fe400078efcff */
[----:B------:R-:W-:Y:S02]  /*0960*/  IADD3 R57, -R59, c[0x0][0x168], RZ ;  /* 0x00005a003b397a10 */ /* 0x000fe40007ffe1ff */
[C---:B------:R-:W-:Y:S02]  /*0970*/  LOP3.LUT R18, R75.reuse, 0x60, RZ, 0xfc, !PT ;  /* 0x000000604b127812 */ /* 0x040fe400078efcff */
        /* <DEDUP_REMOVED lines=8> */
[----:B------:R-:W2:Y:S04]  /*0a00*/  @!P0 LDG.E.U16 R0, [R4.64] ;  /* 0x0000000604008981 */ /* 0x000ea8000c1e1500 */
[----:B------:R-:W3:Y:S04]  /*0a10*/  @!P1 LDG.E.U16 R14, [R4.64+0x40] ;  /* 0x00004006040e9981 */ /* 0x000ee8000c1e1500 */
[----:B------:R-:W4:Y:S04]  /*0a20*/  @!P2 LDG.E.U16 R15, [R4.64+0x80] ;  /* 0x00008006040fa981 */ /* 0x000f28000c1e1500 */
[----:B------:R-:W4:Y:S01]  /*0a30*/  @!P3 LDG.E.U16 R20, [R4.64+0xc0] ;  /* 0x0000c0060414b981 */ /* 0x000f22000c1e1500 */
[----:B------:R-:W-:-:S02]  /*0a40*/  SHF.L.U32 R21, R77, 0x1, RZ ;  /* 0x000000014d157819 */ /* 0x000fc400000006ff */
[----:B------:R-:W-:Y:S02]  /*0a50*/  SHF.L.U32 R55, R77, 0x3, RZ ;  /* 0x000000034d377819 */ /* 0x000fe400000006ff */
[-C--:B------:R-:W-:Y:S02]  /*0a60*/  ISETP.GE.AND P1, PT, R6, R57.reuse, PT ;  /* 0x000000390600720c */ /* 0x080fe40003f26270 */
[-C--:B------:R-:W-:Y:S02]  /*0a70*/  ISETP.GE.AND P0, PT, R75, R57.reuse, PT ;  /* 0x000000394b00720c */ /* 0x080fe40003f06270 */
[-C--:B------:R-:W-:Y:S02]  /*0a80*/  ISETP.GE.AND P2, PT, R16, R57.reuse, PT ;  /* 0x000000391000720c */ /* 0x080fe40003f46270 */
[----:B------:R-:W-:Y:S02]  /*0a90*/  ISETP.GE.AND P3, PT, R18, R57, PT ;  /* 0x000000391200720c */ /* 0x000fe40003f66270 */
[----:B------:R-:W-:-:S02]  /*0aa0*/  PRMT R24, RZ, 0x7610, R24 ;  /* 0x00007610ff187816 */ /* 0x000fc40000000018 */
[----:B------:R-:W-:Y:S02]  /*0ab0*/  PRMT R26, RZ, 0x7610, R26 ;  /* 0x00007610ff1a7816 */ /* 0x000fe4000000001a */
[----:B------:R-:W-:Y:S01]  /*0ac0*/  PRMT R28, RZ, 0x7610, R28 ;  /* 0x00007610ff1c7816 */ /* 0x000fe2000000001c */
[----:B--2---:R-:W-:Y:S04]  /*0ad0*/  STS.U16 [R21], R0 ;  /* 0x0000000015007388 */ /* 0x004fe80000000400 */
[----:B---3--:R0:W-:Y:S04]  /*0ae0*/  STS.U16 [R21+0x40], R14 ;  /* 0x0000400e15007388 */ /* 0x0081e80000000400 */
[----:B----4-:R1:W-:Y:S04]  /*0af0*/  STS.U16 [R21+0x80], R15 ;  /* 0x0000800f15007388 */ /* 0x0103e80000000400 */
[----:B------:R2:W-:Y:S01]  /*0b00*/  STS.U16 [R21+0xc0], R20 ;  /* 0x0000c01415007388 */ /* 0x0005e20000000400 */
[----:B------:R-:W-:-:S06]  /*0b10*/  NOP ;  /* 0x0000000000007918 */ /* 0x000fcc0000000000 */
[----:B------:R-:W-:Y:S01]  /*0b20*/  LDS.64 R78, [R55] ;  /* 0x00000000374e7984 */ /* 0x000fe20000000a00 */
[----:B0-----:R-:W-:Y:S02]  /*0b30*/  MOV R14, R19 ;  /* 0x00000013000e7202 */ /* 0x001fe40000000f00 */
[----:B-1----:R-:W-:Y:S02]  /*0b40*/  MOV R15, R22 ;  /* 0x00000016000f7202 */ /* 0x002fe40000000f00 */
[----:B------:R-:W-:-:S03]  /*0b50*/  PRMT R22, RZ, 0x7610, R22 ;  /* 0x00007610ff167816 */ /* 0x000fc60000000016 */
[C-C-:B------:R-:W-:Y:S01]  /*0b60*/  @!P0 IMAD.WIDE R4, R75.reuse, 0x2, R14.reuse ;  /* 0x000000024b048825 */ /* 0x140fe200078e020e */
[----:B------:R-:W-:Y:S03]  /*0b70*/  BAR.SYNC.DEFER_BLOCKING 0x0 ;  /* 0x0000000000007b1d */ /* 0x000fe60000010000 */
[----:B------:R-:W-:-:S04]  /*0b80*/  @!P1 IMAD.WIDE R6, R75, 0x2, R14 ;  /* 0x000000024b069825 */ /* 0x000fc800078e020e */
[----:B------:R-:W-:-:S04]  /*0b90*/  @!P2 IMAD.WIDE R16, R75, 0x2, R14 ;  /* 0x000000024b10a825 */ /* 0x000fc800078e020e */
[C---:B------:R-:W-:Y:S01]  /*0ba0*/  @!P3 IMAD.WIDE R18, R75.reuse, 0x2, R14 ;  /* 0x000000024b12b825 */ /* 0x040fe200078e020e */
[----:B------:R-:W3:Y:S04]  /*0bb0*/  @!P0 LDG.E.U16 R22, [R4.64] ;  /* 0x0000000604168981 */ /* 0x000ee8000c1e1500 */
[----:B------:R0:W4:Y:S04]  /*0bc0*/  @!P1 LDG.E.U16 R24, [R6.64+0x40] ;  /* 0x0000400606189981 */ /* 0x000128000c1e1500 */
[----:B------:R-:W4:Y:S04]  /*0bd0*/  @!P2 LDG.E.U16 R26, [R16.64+0x80] ;  /* 0x00008006101aa981 */ /* 0x000f28000c1e1500 */
[----:B------:R-:W4:Y:S01]  /*0be0*/  @!P3 LDG.E.U16 R28, [R18.64+0xc0] ;  /* 0x0000c006121cb981 */ /* 0x000f22000c1e1500 */
[----:B------:R-:W-:Y:S01]  /*0bf0*/  PRMT R0, RZ, 0x7610, R0 ;  /* 0x00007610ff007816 */ /* 0x000fe20000000000 */
[----:B0-----:R-:W-:Y:S01]  /*0c00*/  IMAD.WIDE R6, R75, 0x2, R82 ;  /* 0x000000024b067825 */ /* 0x001fe200078e0252 */
[----:B--2---:R-:W-:-:S02]  /*0c10*/  PRMT R20, RZ, 0x7610, R20 ;  /* 0x00007610ff147816 */ /* 0x004fc40000000014 */
[----:B------:R-:W-:Y:S02]  /*0c20*/  PRMT R30, RZ, 0x7610, R30 ;  /* 0x00007610ff1e7816 */ /* 0x000fe4000000001e */
[----:B------:R-:W-:Y:S01]  /*0c30*/  PRMT R32, RZ, 0x7610, R32 ;  /* 0x00007610ff207816 */ /* 0x000fe20000000020 */
[----:B---3--:R-:W-:Y:S04]  /*0c40*/  STS.U16 [R21], R22 ;  /* 0x0000001615007388 */ /* 0x008fe80000000400 */
[----:B----4-:R-:W-:Y:S04]  /*0c50*/  STS.U16 [R21+0x40], R24 ;  /* 0x0000401815007388 */ /* 0x010fe80000000400 */
[----:B------:R-:W-:Y:S04]  /*0c60*/  STS.U16 [R21+0x80], R26 ;  /* 0x0000801a15007388 */ /* 0x000fe80000000400 */
[----:B------:R-:W-:Y:S01]  /*0c70*/  STS.U16 [R21+0xc0], R28 ;  /* 0x0000c01c15007388 */ /* 0x000fe20000000400 */
[----:B------:R-:W-:-:S06]  /*0c80*/  NOP ;  /* 0x0000000000007918 */ /* 0x000fcc0000000000 */
[----:B------:R-:W0:Y:S04]  /*0c90*/  LDS.64 R34, [R55] ;  /* 0x0000000037227984 */ /* 0x000e280000000a00 */
[----:B------:R-:W-:Y:S06]  /*0ca0*/  BAR.SYNC.DEFER_BLOCKING 0x0 ;  /* 0x0000000000007b1d */ /* 0x000fec0000010000 */
[----:B------:R-:W2:Y:S04]  /*0cb0*/  @!P0 LDG.E.U16 R0, [R6.64] ;  /* 0x0000000606008981 */ /* 0x000ea8000c1e1500 */
[----:B------:R-:W3:Y:S04]  /*0cc0*/  @!P1 LDG.E.U16 R20, [R6.64+0x40] ;  /* 0x0000400606149981 */ /* 0x000ee8000c1e1500 */
[----:B------:R-:W4:Y:S04]  /*0cd0*/  @!P2 LDG.E.U16 R30, [R6.64+0x80] ;  /* 0x00008006061ea981 */ /* 0x000f28000c1e1500 */
[----:B------:R-:W4:Y:S01]  /*0ce0*/  @!P3 LDG.E.U16 R32, [R6.64+0xc0] ;  /* 0x0000c0060620b981 */ /* 0x000f22000c1e1500 */
[--C-:B0-----:R-:W-:Y:S01]  /*0cf0*/  HADD2.F32 R17, -RZ, R34.reuse.H0_H0 ;  /* 0x20000022ff117230 */ /* 0x101fe20000004100 */
[----:B------:R-:W-:Y:S01]  /*0d00*/  BSSY B0, `(.L_x_13246) ;  /* 0x0000039000007945 */ /* 0x000fe20003800000 */
[----:B------:R-:W-:-:S02]  /*0d10*/  HADD2.F32 R19, -RZ, R34.H1_H1 ;  /* 0x30000022ff137230 */ /* 0x000fc40000004100 */
[--C-:B------:R-:W-:Y:S01]  /*0d20*/  HADD2.F32 R23, -RZ, R35.reuse.H0_H0 ;  /* 0x20000023ff177230 */ /* 0x100fe20000004100 */
[--C-:B-----5:R-:W-:Y:S01]  /*0d30*/  FADD.FTZ R62, R17, R92.reuse ;  /* 0x0000005c113e7221 */ /* 0x120fe20000010000 */
[----:B------:R-:W-:Y:S01]  /*0d40*/  HADD2.F32 R25, -RZ, R35.H1_H1 ;  /* 0x30000023ff197230 */ /* 0x000fe20000004100 */
[--C-:B------:R-:W-:Y:S01]  /*0d50*/  FADD.FTZ R60, R19, R92.reuse ;  /* 0x0000005c133c7221 */ /* 0x100fe20000010000 */
[----:B------:R-:W-:Y:S01]  /*0d60*/  HADD2.F32 R17, -RZ, R78.H1_H1 ;  /* 0x3000004eff117230 */ /* 0x000fe20000004100 */
[--C-:B------:R-:W-:Y:S01]  /*0d70*/  FADD.FTZ R58, R23, R92.reuse ;  /* 0x0000005c173a7221 */ /* 0x100fe20000010000 */
[----:B------:R-:W-:Y:S01]  /*0d80*/  FSETP.GTU.FTZ.AND P2, PT, R62, 20, PT ;  /* 0x41a000003e00780b */ /* 0x000fe20003f5c000 */
[----:B------:R-:W-:Y:S01]  /*0d90*/  FADD.FTZ R56, R25, R92 ;  /* 0x0000005c19387221 */ /* 0x000fe20000010000 */
[----:B------:R-:W-:Y:S01]  /*0da0*/  FSETP.GTU.FTZ.AND P3, PT, R60, 20, PT ;  /* 0x41a000003c00780b */ /* 0x000fe20003f7c000 */
[----:B------:R-:W-:Y:S01]  /*0db0*/  HADD2.F32 R18, -RZ, R79.H0_H0 ;  /* 0x2000004fff127230 */ /* 0x000fe20000004100 */
[----:B------:R-:W-:-:S02]  /*0dc0*/  FSETP.GTU.FTZ.AND P0, PT, R58, 20, PT ;  /* 0x41a000003a00780b */ /* 0x000fc40003f1c000 */
[----:B------:R-:W-:Y:S01]  /*0dd0*/  FSETP.GTU.FTZ.AND P1, PT, R56, 20, PT ;  /* 0x41a000003800780b */ /* 0x000fe20003f3c000 */
[----:B--2---:R0:W-:Y:S04]  /*0de0*/  STS.U16 [R21], R0 ;  /* 0x0000000015007388 */ /* 0x0041e80000000400 */
[----:B---3--:R-:W-:Y:S04]  /*0df0*/  STS.U16 [R21+0x40], R20 ;  /* 0x0000401415007388 */ /* 0x008fe80000000400 */
[----:B----4-:R-:W-:Y:S01]  /*0e00*/  STS.U16 [R21+0x80], R30 ;  /* 0x0000801e15007388 */ /* 0x010fe20000000400 */
[----:B0-----:R-:W-:-:S03]  /*0e10*/  HADD2.F32 R0, -RZ, R78.H0_H0 ;  /* 0x2000004eff007230 */ /* 0x001fc60000004100 */
[----:B------:R-:W-:Y:S01]  /*0e20*/  STS.U16 [R21+0xc0], R32 ;  /* 0x0000c02015007388 */ /* 0x000fe20000000400 */
[----:B------:R-:W-:-:S06]  /*0e30*/  NOP ;  /* 0x0000000000007918 */ /* 0x000fcc0000000000 */
[----:B------:R-:W0:Y:S02]  /*0e40*/  LDS.64 R4, [R55] ;  /* 0x0000000037047984 */ /* 0x000e240000000a00 */
        /* <DEDUP_REMOVED lines=36> */
.L_x_13247:
[----:B------:R-:W-:Y:S05]  /*1090*/  BSYNC B0 ;  /* 0x0000000000007941 */ /* 0x000fea0003800000 */
.L_x_13246:
        /* <DEDUP_REMOVED lines=33> */
.L_x_13249:
[----:B------:R-:W-:Y:S05]  /*12b0*/  BSYNC B0 ;  /* 0x0000000000007941 */ /* 0x000fea0003800000 */
.L_x_13248:
        /* <DEDUP_REMOVED lines=33> */
.L_x_13251:
[----:B------:R-:W-:Y:S05]  /*14d0*/  BSYNC B0 ;  /* 0x0000000000007941 */ /* 0x000fea0003800000 */
.L_x_13250:
        /* <DEDUP_REMOVED lines=33> */
.L_x_13253:
[----:B------:R-:W-:Y:S05]  /*16f0*/  BSYNC B0 ;  /* 0x0000000000007941 */ /* 0x000fea0003800000 */
.L_x_13252:
[----:B------:R-:W-:Y:S01]  /*1700*/  MOV R0, c[0x0][0x16c] ;  /* 0x00005b0000007a02 */ /* 0x000fe20000000f00 */
[----:B------:R-:W-:Y:S01]  /*1710*/  FFMA.FTZ R17, R53, R17, R16 ;  /* 0x0000001135117223 */ /* 0x000fe20000010010 */
[----:B------:R-:W-:Y:S01]  /*1720*/  HADD2.F32 R50, -RZ, R5.H1_H1 ;  /* 0x30000005ff327230 */ /* 0x000fe20000004100 */
[----:B------:R-:W-:Y:S01]  /*1730*/  BAR.SYNC.DEFER_BLOCKING 0x0 ;  /* 0x0000000000007b1d */ /* 0x000fe20000010000 */
[----:B------:R-:W-:Y:S01]  /*1740*/  ISETP.GE.AND P0, PT, R0, 0x1, PT ;  /* 0x000000010000780c */ /* 0x000fe20003f06270 */
[----:B------:R-:W-:Y:S01]  /*1750*/  HADD2.F32 R89, -RZ, R79.H1_H1 ;  /* 0x3000004fff597230 */ /* 0x000fe20000004100 */
[----:B------:R-:W-:Y:S01]  /*1760*/  FFMA.FTZ R17, R52, R18, R17 ;  /* 0x0000001234117223 */ /* 0x000fe20000010011 */
[----:B------:R-:W-:Y:S01]  /*1770*/  HFMA2.MMA R51, -RZ, RZ, 0, 0 ;  /* 0x00000000ff337435 */ /* 0x000fe200000001ff */
[----:B------:R-:W-:Y:S01]  /*1780*/  CS2R R48, SRZ ;  /* 0x0000000000307805 */ /* 0x000fe2000001ff00 */
[----:B------:R-:W-:Y:S01]  /*1790*/  MOV R46, RZ ;  /* 0x000000ff002e7202 */ /* 0x000fe20000000f00 */
[----:B------:R-:W-:-:S02]  /*17a0*/  FFMA.FTZ R89, R50, R89, R17 ;  /* 0x0000005932597223 */ /* 0x000fc40000010011 */
[-C--:B------:R-:W-:Y:S02]  /*17b0*/  FMUL.FTZ R47, R54, R93.reuse ;  /* 0x0000005d362f7220 */ /* 0x080fe40000410000 */
[-C--:B------:R-:W-:Y:S02]  /*17c0*/  FMUL.FTZ R44, R53, R93.reuse ;  /* 0x0000005d352c7220 */ /* 0x080fe40000410000 */
[-C--:B------:R-:W-:Y:S02]  /*17d0*/  FMUL.FTZ R45, R52, R93.reuse ;  /* 0x0000005d342d7220 */ /* 0x080fe40000410000 */
[----:B------:R-:W-:Y:S01]  /*17e0*/  FMUL.FTZ R42, R50, R93 ;  /* 0x0000005d322a7220 */ /* 0x000fe20000410000 */
[----:B------:R-:W-:Y:S05]  /*17f0*/  @!P0 BRA `(.L_x_13254) ;  /* 0x0000367000008947 */ /* 0x000fea0003800000 */
[----:B------:R-:W-:Y:S01]  /*1800*/  MOV R5, c[0x0][0x2bc] ;  /* 0x0000af0000057a02 */ /* 0x000fe20000000f00 */
[----:B------:R-:W-:Y:S01]  /*1810*/  CS2R R48, SRZ ;  /* 0x0000000000307805 */ /* 0x000fe2000001ff00 */
[----:B------:R-:W-:Y:S02]  /*1820*/  MOV R0, c[0x0][0x2b8] ;  /* 0x0000ae0000007a02 */ /* 0x000fe40000000f00 */
[----:B------:R-:W-:-:S02]  /*1830*/  SHF.R.U32.HI R4, RZ, 0x1, R5 ;  /* 0x00000001ff047819 */ /* 0x000fc40000011605 */
[----:B------:R-:W-:Y:S02]  /*1840*/  SHF.R.U64 R0, R0, 0x1, R5 ;  /* 0x0000000100007819 */ /* 0x000fe40000001205 */
[----:B------:R-:W-:Y:S01]  /*1850*/  SHF.R.S32.HI R104, RZ, 0x1f, R88 ;  /* 0x0000001fff687819 */ /* 0x000fe20000011458 */
[-C--:B------:R-:W-:Y:S01]  /*1860*/  IMAD R7, R4, R91.reuse, RZ ;  /* 0x0000005b04077224 */ /* 0x080fe200078e02ff */
[----:B------:R-:W-:Y:S01]  /*1870*/  IADD3 R16, R76, -c[0x0][0x174], RZ ;  /* 0x80005d004c107a10 */ /* 0x000fe20007ffe0ff */
[----:B------:R-:W-:Y:S01]  /*1880*/  IMAD.WIDE.U32 R4, R0, R91, RZ ;  /* 0x0000005b00047225 */ /* 0x000fe200078e00ff */
[----:B------:R-:W-:Y:S02]  /*1890*/  IADD3 R40, R105, -0x1, RZ ;  /* 0xffffffff69287810 */ /* 0x000fe40007ffe0ff */
[----:B------:R-:W-:Y:S01]  /*18a0*/  MOV R43, RZ ;  /* 0x000000ff002b7202 */ /* 0x000fe20000000f00 */
[----:B------:R-:W-:Y:S01]  /*18b0*/  IMAD R7, R90, R0, R7 ;  /* 0x000000005a077224 */ /* 0x000fe200078e0207 */
[----:B------:R-:W-:Y:S01]  /*18c0*/  LEA.HI R0, R40, R40, RZ, 0x1 ;  /* 0x0000002828007211 */ /* 0x000fe200078f08ff */
[----:B------:R-:W-:Y:S01]  /*18d0*/  IMAD R17, R104, c[0x0][0x2c0], RZ ;  /* 0x0000b00068117a24 */ /* 0x000fe200078e02ff */
[----:B------:R-:W-:-:S02]  /*18e0*/  MOV R51, RZ ;  /* 0x000000ff00337202 */ /* 0x000fc40000000f00 */
[----:B------:R-:W-:Y:S01]  /*18f0*/  IADD3 R5, R5, R7, RZ ;  /* 0x0000000705057210 */ /* 0x000fe20007ffe0ff */
[C---:B------:R-:W-:Y:S01]  /*1900*/  IMAD R17, R88.reuse, c[0x0][0x2c4], R17 ;  /* 0x0000b10058117a24 */ /* 0x040fe200078e0211 */
[----:B------:R-:W-:Y:S02]  /*1910*/  MOV R41, RZ ;  /* 0x000000ff00297202 */ /* 0x000fe40000000f00 */
[----:B------:R-:W-:Y:S01]  /*1920*/  MOV R46, RZ ;  /* 0x000000ff002e7202 */ /* 0x000fe20000000f00 */
[----:B------:R-:W-:-:S05]  /*1930*/  IMAD.WIDE.U32 R4, R88, c[0x0][0x2c0], R4 ;  /* 0x0000b00058047a25 */ /* 0x000fca00078e0004 */
[----:B------:R-:W-:Y:S02]  /*1940*/  IADD3 R5, R5, R17, RZ ;  /* 0x0000001105057210 */ /* 0x000fe40007ffe0ff */
[----:B------:R-:W-:Y:S02]  /*1950*/  LEA R6, P0, R4, c[0x0][0x320], 0x3 ;  /* 0x0000c80004067a11 */ /* 0x000fe400078018ff */
[----:B------:R-:W-:Y:S02]  /*1960*/  LOP3.LUT R17, R0, 0xfffffe, RZ, 0xc0, !PT ;  /* 0x00fffffe00117812 */ /* 0x000fe400078ec0ff */
[----:B------:R-:W-:Y:S02]  /*1970*/  LEA.HI.X R7, R4, c[0x0][0x324], R5, 0x3, P0 ;  /* 0x0000c90004077a11 */ /* 0x000fe400000f1c05 */
[----:B------:R-:W-:Y:S02]  /*1980*/  IADD3 R40, R40, -R17, RZ ;  /* 0x8000001128287210 */ /* 0x000fe40007ffe0ff */
[----:B------:R-:W-:Y:S01]  /*1990*/  ISETP.GT.AND P0, PT, R105, 0x1, PT ;  /* 0x000000016900780c */ /* 0x000fe20003f04270 */
[----:B------:R-:W-:Y:S01]  /*19a0*/  IMAD.WIDE.U32 R4, R86, 0x4, R6 ;  /* 0x0000000456047825 */ /* 0x000fe200078e0006 */
[----:B------:R-:W-:-:S02]  /*19b0*/  MOV R0, RZ ;  /* 0x000000ff00007202 */ /* 0x000fc40000000f00 */
[----:B------:R-:W-:Y:S01]  /*19c0*/  ISETP.EQ.AND P0, PT, R107, RZ, P0 ;  /* 0x000000ff6b00720c */ /* 0x000fe20000702270 */
[----:B------:R-:W-:-:S04]  /*19d0*/  IMAD R7, R16, -0x100, RZ ;  /* 0xffffff0010077824 */ /* 0x000fc800078e02ff */
[----:B------:R-:W-:-:S05]  /*19e0*/  IMAD.WIDE R4, R7, 0x4, R4 ;  /* 0x0000000407047825 */ /* 0x000fca00078e0204 */
[C---:B------:R-:W-:Y:S02]  /*19f0*/  IADD3 R16, P6, R4.reuse, -0x380, RZ ;  /* 0xfffffc8004107810 */ /* 0x040fe40007fde0ff */
[C---:B------:R-:W-:Y:S02]  /*1a00*/  IADD3 R18, P5, R4.reuse, -0x300, RZ ;  /* 0xfffffd0004127810 */ /* 0x040fe40007fbe0ff */
[----:B------:R-:W-:Y:S02]  /*1a10*/  IADD3.X R17, R5, -0x1, RZ, P6, !PT ;  /* 0xffffffff05117810 */ /* 0x000fe400037fe4ff */
[C---:B------:R-:W-:Y:S02]  /*1a20*/  IADD3 R20, P4, R4.reuse, -0x280, RZ ;  /* 0xfffffd8004147810 */ /* 0x040fe40007f9e0ff */
[C---:B------:R-:W-:Y:S02]  /*1a30*/  IADD3 R22, P3, R4.reuse, -0x200, RZ ;  /* 0xfffffe0004167810 */ /* 0x040fe40007f7e0ff */
[----:B------:R-:W-:-:S02]  /*1a40*/  IADD3 R24, P2, R4, -0x180, RZ ;  /* 0xfffffe8004187810 */ /* 0x000fc40007f5e0ff */
[C---:B------:R-:W-:Y:S02]  /*1a50*/  IADD3 R26, P1, R4.reuse, -0x100, RZ ;  /* 0xffffff00041a7810 */ /* 0x040fe40007f3e0ff */
[----:B------:R-:W-:Y:S02]  /*1a60*/  IADD3 R28, P6, R4, -0x80, RZ ;  /* 0xffffff80041c7810 */ /* 0x000fe40007fde0ff */
[C---:B------:R-:W-:Y:S02]  /*1a70*/  IADD3.X R19, R5.reuse, -0x1, RZ, P5, !PT ;  /* 0xffffffff05137810 */ /* 0x040fe40002ffe4ff */
[C---:B------:R-:W-:Y:S02]  /*1a80*/  IADD3.X R21, R5.reuse, -0x1, RZ, P4, !PT ;  /* 0xffffffff05157810 */ /* 0x040fe400027fe4ff */
[C---:B------:R-:W-:Y:S02]  /*1a90*/  IADD3.X R23, R5.reuse, -0x1, RZ, P3, !PT ;  /* 0xffffffff05177810 */ /* 0x040fe40001ffe4ff */
[----:B------:R-:W-:-:S02]  /*1aa0*/  IADD3.X R25, R5, -0x1, RZ, P2, !PT ;  /* 0xffffffff05197810 */ /* 0x000fc400017fe4ff */
[C---:B------:R-:W-:Y:S02]  /*1ab0*/  IADD3.X R27, R5.reuse, -0x1, RZ, P1, !PT ;  /* 0xffffffff051b7810 */ /* 0x040fe40000ffe4ff */
[----:B------:R-:W-:Y:S02]  /*1ac0*/  IADD3.X R29, R5, -0x1, RZ, P6, !PT ;  /* 0xffffffff051d7810 */ /* 0x000fe400037fe4ff */
.L_x_13285:
        /* <DEDUP_REMOVED lines=9> */
[----:B------:R-:W-:Y:S01]  /*1b60*/  IMAD R7, R43, c[0x0][0x18c], R6 ;  /* 0x000063002b077a24 */ /* 0x000fe200078e0206 */
[-C--:B------:R-:W-:Y:S02]  /*1b70*/  ISETP.GE.AND P2, PT, R68, R34.reuse, PT ;  /* 0x000000224400720c */ /* 0x080fe40003f46270 */
[----:B------:R-:W-:Y:S01]  /*1b80*/  ISETP.GE.AND P3, PT, R67, R34, PT ;  /* 0x000000224300720c */ /* 0x000fe20003f66270 */
[----:B------:R-:W-:-:S05]  /*1b90*/  IMAD.WIDE.U32 R4, R43, c[0x0][0x188], R4 ;  /* 0x000062002b047a25 */ /* 0x000fca00078e0004 */
[----:B------:R-:W-:Y:S01]  /*1ba0*/  IADD3 R5, R5, R7, RZ ;  /* 0x0000000705057210 */ /* 0x000fe20007ffe0ff */
[----:B------:R-:W-:Y:S01]  /*1bb0*/  IMAD.WIDE.U32 R6, R43, c[0x0][0x1c0], R12 ;  /* 0x000070002b067a25 */ /* 0x000fe200078e000c */
[----:B------:R-:W-:-:S04]  /*1bc0*/  LEA R30, P1, R4, c[0x0][0x220], 0x3 ;  /* 0x00008800041e7a11 */ /* 0x000fc800078218ff */
[----:B------:R-:W-:Y:S01]  /*1bd0*/  LEA.HI.X R31, R4, c[0x0][0x224], R5, 0x3, P1 ;  /* 0x00008900041f7a11 */ /* 0x000fe200008f1c05 */
[--C-:B------:R-:W-:Y:S01]  /*1be0*/  IMAD R5, R43, c[0x0][0x1c4], R32.reuse ;  /* 0x000071002b057a24 */ /* 0x100fe200078e0220 */
[----:B------:R-:W-:Y:S02]  /*1bf0*/  ISETP.GE.AND P1, PT, R12, R34, PT ;  /* 0x000000220c00720c */ /* 0x000fe40003f26270 */
[C---:B------:R-:W-:Y:S02]  /*1c00*/  LEA R4, P4, R6.reuse, R81, 0x1 ;  /* 0x0000005106047211 */ /* 0x040fe400078808ff */
[----:B------:R-:W-:Y:S01]  /*1c10*/  IADD3 R5, R7, R5, RZ ;  /* 0x0000000507057210 */ /* 0x000fe20007ffe0ff */
[----:B--2---:R-:W2:Y:S01]  /*1c20*/  LDG.E.64 R30, [R30.64] ;  /* 0x000000061e1e7981 */ /* 0x004ea2000c1e1b00 */
[----:B------:R-:W-:Y:S02]  /*1c30*/  PRMT R32, RZ, 0x7610, R32 ;  /* 0x00007610ff207816 */ /* 0x000fe40000000020 */
[----:B------:R-:W-:-:S02]  /*1c40*/  LEA.HI.X R5, R6, R80, R5, 0x1, P4 ;  /* 0x0000005006057211 */ /* 0x000fc400020f0c05 */
[----:B------:R-:W-:Y:S02]  /*1c50*/  PRMT R33, RZ, 0x7610, R33 ;  /* 0x00007610ff217816 */ /* 0x000fe40000000021 */
[----:B------:R-:W-:Y:S01]  /*1c60*/  PRMT R36, RZ, 0x7610, R36 ;  /* 0x00007610ff247816 */ /* 0x000fe20000000024 */
[----:B------:R0:W3:Y:S01]  /*1c70*/  @!P1 LDG.E.U16 R32, [R4.64] ;  /* 0x0000000604209981 */ /* 0x0000e2000c1e1500 */
[----:B------:R-:W-:-:S03]  /*1c80*/  ISETP.GE.AND P1, PT, R66, R34, PT ;  /* 0x000000224200720c */ /* 0x000fc60003f26270 */
[----:B----4-:R0:W4:Y:S01]  /*1c90*/  @!P2 LDG.E.U16 R33, [R4.64+0x40] ;  /* 0x000040060421a981 */ /* 0x010122000c1e1500 */
        /* <DEDUP_REMOVED lines=22> */
[----:B0-----:R-:W-:-:S04]  /*1e00*/  LEA.HI.SX32 R4, R77, R77, 0x1b ;  /* 0x0000004d4d047211 */ /* 0x001fc800078fdaff */
[----:B------:R-:W-:Y:S02]  /*1e10*/  IADD3 R7, R7, R35, RZ ;  /* 0x0000002307077210 */ /* 0x000fe40007ffe0ff */
[----:B------:R-:W-:Y:S02]  /*1e20*/  LEA R34, P1, R6, c[0x0][0x228], 0x3 ;  /* 0x00008a0006227a11 */ /* 0x000fe400078218ff */
[----:B------:R-:W-:Y:S02]  /*1e30*/  SHF.L.U32 R5, R4, 0x1, RZ ;  /* 0x0000000104057819 */ /* 0x000fe400000006ff */
[----:B------:R-:W-:Y:S02]  /*1e40*/  LEA.HI.X R35, R6, c[0x0][0x22c], R7, 0x3, P1 ;  /* 0x00008b0006237a11 */ /* 0x000fe400008f1c07 */
[C---:B------:R-:W-:Y:S02]  /*1e50*/  IADD3 R6, R77.reuse, 0x20, RZ ;  /* 0x000000204d067810 */ /* 0x040fe40007ffe0ff */
[----:B------:R-:W-:-:S02]  /*1e60*/  IADD3 R38, R77, 0x40, RZ ;  /* 0x000000404d267810 */ /* 0x000fc40007ffe0ff */
[-C--:B------:R-:W-:Y:S01]  /*1e70*/  LEA.HI.SX32 R6, R6, R77.reuse, 0x1b ;  /* 0x0000004d06067211 */ /* 0x080fe200078fdaff */
[----:B------:R-:W5:Y:S01]  /*1e80*/  LDG.E.64 R34, [R34.64] ;  /* 0x0000000622227981 */ /* 0x000f62000c1e1b00 */
[----:B------:R-:W-:Y:S02]  /*1e90*/  LEA.HI.SX32 R38, R38, R77, 0x1b ;  /* 0x0000004d26267211 */ /* 0x000fe400078fdaff */
[----:B------:R-:W-:Y:S02]  /*1ea0*/  ISETP.NE.AND P3, PT, R86, RZ, PT ;  /* 0x000000ff5600720c */ /* 0x000fe40003f65270 */
[----:B------:R-:W-:Y:S02]  /*1eb0*/  SHF.L.U32 R112, R6, 0x1, RZ ;  /* 0x0000000106707819 */ /* 0x000fe400000006ff */
[----:B------:R-:W-:Y:S02]  /*1ec0*/  SHF.L.U32 R55, R38, 0x1, RZ ;  /* 0x0000000126377819 */ /* 0x000fe400000006ff */
[----:B------:R-:W-:-:S02]  /*1ed0*/  IADD3 R6, R77, 0x80, RZ ;  /* 0x000000804d067810 */ /* 0x000fc40007ffe0ff */
[C---:B------:R-:W-:Y:S02]  /*1ee0*/  IADD3 R38, R77.reuse, 0xa0, RZ ;  /* 0x000000a04d267810 */ /* 0x040fe40007ffe0ff */
[C---:B------:R-:W-:Y:S02]  /*1ef0*/  IADD3 R102, R77.reuse, 0xc0, RZ ;  /* 0x000000c04d667810 */ /* 0x040fe40007ffe0ff */
[----:B------:R-:W-:Y:S02]  /*1f00*/  IADD3 R108, R77, 0xe0, RZ ;  /* 0x000000e04d6c7810 */ /* 0x000fe40007ffe0ff */
[-C--:B------:R-:W-:Y:S02]  /*1f10*/  LEA.HI.SX32 R6, R6, R77.reuse, 0x1b ;  /* 0x0000004d06067211 */ /* 0x080fe400078fdaff */
[-C--:B------:R-:W-:Y:S02]  /*1f20*/  LEA.HI.SX32 R38, R38, R77.reuse, 0x1b ;  /* 0x0000004d26267211 */ /* 0x080fe400078fdaff */
[----:B------:R-:W-:-:S02]  /*1f30*/  LEA.HI.SX32 R102, R102, R77, 0x1b ;  /* 0x0000004d66667211 */ /* 0x000fc400078fdaff */
[----:B------:R-:W-:Y:S02]  /*1f40*/  LEA.HI.SX32 R108, R108, R77, 0x1b ;  /* 0x0000004d6c6c7211 */ /* 0x000fe400078fdaff */
[----:B------:R-:W-:Y:S02]  /*1f50*/  SHF.L.U32 R102, R102, 0x1, RZ ;  /* 0x0000000166667819 */ /* 0x000fe400000006ff */
[----:B------:R-:W-:Y:S02]  /*1f60*/  SHF.L.U32 R101, R108, 0x1, RZ ;  /* 0x000000016c657819 */ /* 0x000fe400000006ff */
[----:B------:R-:W-:Y:S01]  /*1f70*/  ISETP.NE.AND P2, PT, R86, 0x1f, PT ;  /* 0x0000001f5600780c */ /* 0x000fe20003f45270 */
[----:B------:R-:W-:Y:S01]  /*1f80*/  BSSY B0, `(.L_x_13255) ;  /* 0x0000073000007945 */ /* 0x000fe20003800000 */
[----:B--2---:R-:W-:Y:S02]  /*1f90*/  FMUL.FTZ R7, R30, 1.4426950216293334961 ;  /* 0x3fb8aa3b1e077820 */ /* 0x004fe40000410000 */
[----:B------:R-:W-:-:S02]  /*1fa0*/  FMUL.FTZ R4, R31, R62 ;  /* 0x0000003e1f047220 */ /* 0x000fc40000410000 */
[----:B------:R-:W-:Y:S02]  /*1fb0*/  FMUL.FTZ R37, R7, R62 ;  /* 0x0000003e07257220 */ /* 0x000fe40000410000 */
[----:B------:R-:W-:Y:S01]  /*1fc0*/  FMUL.RZ R103, R4, 0.15915493667125701904 ;  /* 0x3e22f98304677820 */ /* 0x000fe2000040c000 */
[----:B------:R-:W-:Y:S01]  /*1fd0*/  IADD3 R4, R77, 0x60, RZ ;  /* 0x000000604d047810 */ /* 0x000fe20007ffe0ff */
[----:B---3--:R0:W-:Y:S02]  /*1fe0*/  STS.U16 [R5], R32 ;  /* 0x0000002005007388 */ /* 0x0081e40000000400 */
[----:B------:R-:W-:Y:S01]  /*1ff0*/  MUFU.EX2 R37, R37 ;  /* 0x0000002500257308 */ /* 0x000fe20000000800 */
[----:B------:R-:W-:-:S07]  /*2000*/  LEA.HI.SX32 R4, R4, R77, 0x1b ;  /* 0x0000004d04047211 */ /* 0x000fce00078fdaff */
[----:B------:R-:W1:Y:S01]  /*2010*/  MUFU.COS R110, R103 ;  /* 0x00000067006e7308 */ /* 0x000e620000000000 */
[----:B----4-:R2:W-:Y:S07]  /*2020*/  STS.U16 [R112+0x40], R33 ;  /* 0x0000402170007388 */ /* 0x0105ee0000000400 */
[----:B0-----:R-:W0:Y:S01]  /*2030*/  MUFU.SIN R32, R103 ;  /* 0x0000006700207308 */ /* 0x001e220000000400 */
[----:B------:R-:W-:Y:S01]  /*2040*/  SHF.L.U32 R4, R4, 0x1, RZ ;  /* 0x0000000104047819 */ /* 0x000fe200000006ff */
[----:B------:R3:W-:Y:S01]  /*2050*/  STS.U16 [R55+0x80], R36 ;  /* 0x0000802437007388 */ /* 0x0007e20000000400 */
[----:B--2---:R-:W-:-:S02]  /*2060*/  SHF.L.U32 R33, R6, 0x1, RZ ;  /* 0x0000000106217819 */ /* 0x004fc400000006ff */
[----:B------:R-:W-:Y:S01]  /*2070*/  SHF.L.U32 R112, R38, 0x1, RZ ;  /* 0x0000000126707819 */ /* 0x000fe200000006ff */
[----:B------:R2:W-:Y:S01]  /*2080*/  STS.U16 [R4+0xc0], R39 ;  /* 0x0000c02704007388 */ /* 0x0005e20000000400 */
[----:B------:R-:W-:Y:S02]  /*2090*/  LEA R5, R40, R43, 0x8 ;  /* 0x0000002b28057211 */ /* 0x000fe400078e40ff */
[----:B---3--:R-:W-:Y:S01]  /*20a0*/  SHF.L.U32 R55, R77, 0x3, RZ ;  /* 0x000000034d377819 */ /* 0x008fe200000006ff */
[----:B-1----:R-:W-:Y:S01]  /*20b0*/  FMUL.FTZ R36, R37, R110 ;  /* 0x0000006e25247220 */ /* 0x002fe20000410000 */
[----:B------:R-:W-:Y:S02]  /*20c0*/  @P3 IADD3 R5, R86, 0x200, RZ ;  /* 0x0000020056053810 */ /* 0x000fe40007ffe0ff */
[----:B--2---:R-:W-:Y:S01]  /*20d0*/  LEA.HI.SX32 R4, R55, R55, 0x1b ;  /* 0x0000003737047211 */ /* 0x004fe200078fdaff */
[----:B------:R1:W-:Y:S01]  /*20e0*/  STS.U16 [R33+0x100], R96 ;  /* 0x0001006021007388 */ /* 0x0003e20000000400 */
[----:B------:R-:W-:Y:S01]  /*20f0*/  @P0 IADD3 R6, R105, -0x2, RZ ;  /* 0xfffffffe69060810 */ /* 0x000fe20007ffe0ff */
[----:B0-----:R-:W-:Y:S01]  /*2100*/  FMUL.FTZ R37, R37, R32 ;  /* 0x0000002025257220 */ /* 0x001fe20000410000 */
[----:B------:R-:W-:Y:S01]  /*2110*/  SHF.L.U32 R32, R4, 0x1, RZ ;  /* 0x0000000104207819 */ /* 0x000fe200000006ff */
[----:B------:R0:W-:Y:S04]  /*2120*/  STS.U16 [R112+0x140], R97 ;  /* 0x0001406170007388 */ /* 0x0001e80000000400 */
[----:B------:R2:W-:Y:S01]  /*2130*/  STS.U16 [R102+0x180], R99 ;  /* 0x0001806366007388 */ /* 0x0005e20000000400 */
[----:B-1----:R-:W-:-:S03]  /*2140*/  @P0 IMAD R33, R6, c[0x0][0x16c], R43 ;  /* 0x00005b0006210a24 */ /* 0x002fc600078e022b */
[----:B------:R-:W-:Y:S01]  /*2150*/  STS.U16 [R101+0x1c0], R100 ;  /* 0x0001c06465007388 */ /* 0x000fe20000000400 */
[----:B------:R-:W-:-:S06]  /*2160*/  NOP ;  /* 0x0000000000007918 */ /* 0x000fcc0000000000 */
[----:B0-----:R-:W-:Y:S01]  /*2170*/  SHF.L.U32 R97, R5, 0x3, RZ ;  /* 0x0000000305617819 */ /* 0x001fe200000006ff */
[----:B------:R-:W0:Y:S04]  /*2180*/  LDS.U16 R114, [R32] ;  /* 0x0000000020727984 */ /* 0x000e280000000400 */
[----:B------:R-:W1:Y:S04]  /*2190*/  LDS.U16 R116, [R32+0x2] ;  /* 0x0000020020747984 */ /* 0x000e680000000400 */
[----:B------:R-:W3:Y:S04]  /*21a0*/  LDS.U16 R110, [R32+0x4] ;  /* 0x00000400206e7984 */ /* 0x000ee80000000400 */
[----:B------:R-:W4:Y:S04]  /*21b0*/  LDS.U16 R6, [R32+0x6] ;  /* 0x0000060020067984 */ /* 0x000f280000000400 */
[----:B------:R-:W0:Y:S04]  /*21c0*/  LDS.U16 R126, [R32+0x8] ;  /* 0x00000800207e7984 */ /* 0x000e280000000400 */
[----:B------:R-:W0:Y:S04]  /*21d0*/  LDS.U16 R124, [R32+0xa] ;  /* 0x00000a00207c7984 */ /* 0x000e280000000400 */
[----:B------:R-:W0:Y:S04]  /*21e0*/  LDS.U16 R127, [R32+0xc] ;  /* 0x00000c00207f7984 */ /* 0x000e280000000400 */
[----:B------:R1:W0:Y:S04]  /*21f0*/  LDS.U16 R121, [R32+0xe] ;  /* 0x00000e0020797984 */ /* 0x0002280000000400 */
[----:B------:R1:W-:Y:S01]  /*2200*/  STS.64 [R97+0xa80], R36 ;  /* 0x000a802461007388 */ /* 0x0003e20000000a00 */
[----:B------:R-:W-:-:S04]  /*2210*/  @P0 IMAD.WIDE R4, R33, 0x10, R10 ;  /* 0x0000001021040825 */ /* 0x000fc800078e020a */
[----:B------:R-:W-:-:S04]  /*2220*/  FMUL.FTZ R33, R31, R60 ;  /* 0x0000003c1f217220 */ /* 0x000fc80000410000 */
[----:B--2---:R-:W-:Y:S02]  /*2230*/  FMUL.RZ R99, R33, 0.15915493667125701904 ;  /* 0x3e22f98321637820 */ /* 0x004fe4000040c000 */
[C---:B------:R-:W-:Y:S01]  /*2240*/  FMUL.FTZ R33, R7.reuse, R60 ;  /* 0x0000003c07217220 */ /* 0x040fe20000410000 */
[----:B------:R-:W-:Y:S01]  /*2250*/  CS2R R38, SRZ ;  /* 0x0000000000267805 */ /* 0x000fe2000001ff00 */
[----:B------:R-:W-:Y:S01]  /*2260*/  BAR.SYNC.DEFER_BLOCKING 0x0 ;  /* 0x0000000000007b1d */ /* 0x000fe20000010000 */
[C---:B------:R-:W-:Y:S02]  /*2270*/  FMUL.FTZ R96, R7.reuse, R58 ;  /* 0x0000003a07607220 */ /* 0x040fe40000410000 */
[----:B-1----:R-:W-:-:S03]  /*2280*/  FMUL.FTZ R32, R7, R56 ;  /* 0x0000003807207220 */ /* 0x002fc60000410000 */
[----:B------:R-:W-:Y:S01]  /*2290*/  MUFU.SIN R108, R99 ;  /* 0x00000063006c7308 */ /* 0x000fe20000000400 */
[----:B------:R-:W-:-:S07]  /*22a0*/  FMUL.FTZ R7, R31, R58 ;  /* 0x0000003a1f077220 */ /* 0x000fce0000410000 */
[----:B------:R-:W1:Y:S01]  /*22b0*/  MUFU.EX2 R33, R33 ;  /* 0x0000002100217308 */ /* 0x000e620000000800 */
[----:B------:R-:W-:-:S07]  /*22c0*/  FMUL.RZ R97, R7, 0.15915493667125701904 ;  /* 0x3e22f98307617820 */ /* 0x000fce000040c000 */
[----:B------:R2:W0:Y:S01]  /*22d0*/  MUFU.COS R102, R99 ;  /* 0x0000006300667308 */ /* 0x0004220000000000 */
[----:B------:R1:W5:Y:S01]  /*22e0*/  @P0 LDG.E.64 R38, [R4.64+0x8] ;  /* 0x0000080604260981 */ /* 0x000362000c1e1b00 */
[----:B------:R-:W-:Y:S01]  /*22f0*/  HADD2.F32 R103, -RZ, R78.H0_H0 ;  /* 0x2000004eff677230 */ /* 0x000fe20000004100 */
[----:B-1----:R-:W-:-:S05]  /*2300*/  FMUL.FTZ R4, R31, R56 ;  /* 0x000000381f047220 */ /* 0x002fca0000410000 */
[----:B------:R-:W-:Y:S01]  /*2310*/  MUFU.EX2 R96, R96 ;  /* 0x0000006000607308 */ /* 0x000fe20000000800 */
[----:B--2---:R-:W-:-:S07]  /*2320*/  FMUL.RZ R99, R4, 0.15915493667125701904 ;  /* 0x3e22f98304637820 */ /* 0x004fce000040c000 */
[----:B------:R-:W1:Y:S01]  /*2330*/  MUFU.SIN R111, R97 ;  /* 0x00000061006f7308 */ /* 0x000e620000000400 */
[----:B------:R-:W-:Y:S02]  /*2340*/  FMUL.FTZ R123, R103, R62 ;  /* 0x0000003e677b7220 */ /* 0x000fe40000410000 */
[----:B------:R-:W-:-:S05]  /*2350*/  FMUL.FTZ R108, R33, R108 ;  /* 0x0000006c216c7220 */ /* 0x000fca0000410000 */
[----:B------:R-:W2:Y:S01]  /*2360*/  MUFU.COS R109, R97 ;  /* 0x00000061006d7308 */ /* 0x000ea20000000000 */
[----:B0-----:R-:W-:Y:S02]  /*2370*/  FMUL.FTZ R102, R33, R102 ;  /* 0x0000006621667220 */ /* 0x001fe40000410000 */
[----:B------:R-:W-:-:S05]  /*2380*/  FMUL.FTZ R33, R108, R123 ;  /* 0x0000007b6c217220 */ /* 0x000fca0000410000 */
[----:B------:R-:W-:Y:S08]  /*2390*/  MUFU.EX2 R32, R32 ;  /* 0x0000002000207308 */ /* 0x000ff00000000800 */
[----:B------:R-:W0:Y:S08]  /*23a0*/  MUFU.COS R7, R99 ;  /* 0x0000006300077308 */ /* 0x000e300000000000 */
[----:B------:R-:W3:Y:S01]  /*23b0*/  MUFU.SIN R5, R99 ;  /* 0x0000006300057308 */ /* 0x000ee20000000400 */
[----:B------:R-:W-:-:S02]  /*23c0*/  FMUL.FTZ R4, RZ, R108 ;  /* 0x0000006cff047220 */ /* 0x000fc40000410000 */
[----:B------:R-:W-:Y:S01]  /*23d0*/  FFMA.FTZ R33, RZ, R102, R33 ;  /* 0x00000066ff217223 */ /* 0x000fe20000010021 */
[----:B------:R-:W-:Y:S01]  /*23e0*/  HADD2.F32 R101, -RZ, R78.H1_H1 ;  /* 0x3000004eff657230 */ /* 0x000fe20000004100 */
[----:B-1----:R-:W-:Y:S02]  /*23f0*/  FMUL.FTZ R111, R96, R111 ;  /* 0x0000006f606f7220 */ /* 0x002fe40000410000 */
[----:B------:R-:W-:Y:S02]  /*2400*/  FFMA.FTZ R4, R102, R123, -R4 ;  /* 0x0000007b66047223 */ /* 0x000fe40000010804 */
[----:B------:R-:W-:Y:S02]  /*2410*/  FADD.FTZ R112, RZ, R33 ;  /* 0x00000021ff707221 */ /* 0x000fe40000010000 */
[----:B--2---:R-:W-:Y:S02]  /*2420*/  FMUL.FTZ R109, R96, R109 ;  /* 0x0000006d606d7220 */ /* 0x004fe40000410000 */
[----:B0-----:R-:W-:-:S02]  /*2430*/  FMUL.FTZ R96, R32, R7 ;  /* 0x0000000720607220 */ /* 0x001fc40000410000 */
[----:B------:R-:W-:Y:S02]  /*2440*/  FMUL.FTZ R7, R111, R112 ;  /* 0x000000706f077220 */ /* 0x000fe40000410000 */
[----:B---3--:R-:W-:Y:S02]  /*2450*/  FMUL.FTZ R100, R32, R5 ;  /* 0x0000000520647220 */ /* 0x008fe40000410000 */
[----:B------:R-:W-:Y:S01]  /*2460*/  FFMA.FTZ R32, R101, R60, R4 ;  /* 0x0000003c65207223 */ /* 0x000fe20000010004 */
[----:B------:R-:W-:-:S03]  /*2470*/  HADD2.F32 R99, -RZ, R79.H0_H0 ;  /* 0x2000004fff637230 */ /* 0x000fc60000004100 */
[-C--:B------:R-:W-:Y:S02]  /*2480*/  FMUL.FTZ R33, R111, R32.reuse ;  /* 0x000000206f217220 */ /* 0x080fe40000410000 */
[C---:B------:R-:W-:Y:S02]  /*2490*/  FFMA.FTZ R7, R109.reuse, R32, -R7 ;  /* 0x000000206d077223 */ /* 0x040fe40000010807 */
[----:B------:R-:W-:Y:S02]  /*24a0*/  FFMA.FTZ R33, R109, R112, R33 ;  /* 0x000000706d217223 */ /* 0x000fe40000010021 */
[----:B------:R-:W-:Y:S02]  /*24b0*/  FFMA.FTZ R113, R99, R58, R7 ;  /* 0x0000003a63717223 */ /* 0x000fe40000010007 */
[----:B------:R-:W-:Y:S02]  /*24c0*/  FADD.FTZ R33, RZ, R33 ;  /* 0x00000021ff217221 */ /* 0x000fe40000010000 */
[----:B------:R-:W-:-:S02]  /*24d0*/  FMUL.FTZ R97, R100, R113 ;  /* 0x0000007164617220 */ /* 0x000fc40000410000 */
[-C--:B------:R-:W-:Y:S02]  /*24e0*/  FMUL.FTZ R4, R36, R108.reuse ;  /* 0x0000006c24047220 */ /* 0x080fe40000410000 */
[C---:B------:R-:W-:Y:S02]  /*24f0*/  FMUL.FTZ R5, R37.reuse, R108 ;  /* 0x0000006c25057220 */ /* 0x040fe40000410000 */
[-C--:B------:R-:W-:Y:S02]  /*2500*/  FFMA.FTZ R119, R96, R33.reuse, R97 ;  /* 0x0000002160777223 */ /* 0x080fe40000010061 */
[-C--:B------:R-:W-:Y:S02]  /*2510*/  FFMA.FTZ R32, R37, R102.reuse, R4 ;  /* 0x0000006625207223 */ /* 0x080fe40000010004 */
[----:B------:R-:W-:Y:S02]  /*2520*/  FMUL.FTZ R33, R100, R33 ;  /* 0x0000002164217220 */ /* 0x000fe40000410000 */
[----:B------:R-:W-:Y:S01]  /*2530*/  FFMA.FTZ R4, R36, R102, -R5 ;  /* 0x0000006624047223 */ /* 0x000fe20000010805 */
[----:B------:R-:W-:Y:S01]  /*2540*/  HADD2.F32 R97, -RZ, R79.H1_H1 ;  /* 0x3000004fff617230 */ /* 0x000fe20000004100 */
[----:B------:R-:W-:-:S02]  /*2550*/  FFMA.FTZ R33, R96, R113, -R33 ;  /* 0x0000007160217223 */ /* 0x000fc40000010821 */
[C---:B------:R-:W-:Y:S02]  /*2560*/  FMUL.FTZ R7, R111.reuse, R4 ;  /* 0x000000046f077220 */ /* 0x040fe40000410000 */
[-C--:B------:R-:W-:Y:S02]  /*2570*/  FMUL.FTZ R5, R111, R32.reuse ;  /* 0x000000206f057220 */ /* 0x080fe40000410000 */
[----:B------:R-:W-:Y:S02]  /*2580*/  FFMA.FTZ R7, R109, R32, R7 ;  /* 0x000000206d077223 */ /* 0x000fe40000010007 */
[----:B------:R-:W-:Y:S02]  /*2590*/  FFMA.FTZ R128, R97, R56, R33 ;  /* 0x0000003861807223 */ /* 0x000fe40000010021 */
[----:B------:R0:W1:Y:S01]  /*25a0*/  @P2 LDS.64 R32, [R86.X8+0x1a88] ;  /* 0x001a880056202984 */ /* 0x0000620000008a00 */
[----:B------:R-:W-:Y:S02]  /*25b0*/  FFMA.FTZ R5, R109, R4, -R5 ;  /* 0x000000046d057223 */ /* 0x000fe40000010805 */
[----:B------:R-:W-:-:S02]  /*25c0*/  FMUL.FTZ R120, R100, R7 ;  /* 0x0000000764787220 */ /* 0x000fc40000410000 */
[-C--:B------:R-:W-:Y:S02]  /*25d0*/  FMUL.FTZ R4, R100, R5.reuse ;  /* 0x0000000564047220 */ /* 0x080fe40000410000 */
[C---:B------:R-:W-:Y:S02]  /*25e0*/  FFMA.FTZ R120, R96.reuse, R5, -R120 ;  /* 0x0000000560787223 */ /* 0x040fe40000010878 */
[----:B------:R-:W-:Y:S02]  /*25f0*/  FFMA.FTZ R7, R96, R7, R4 ;  /* 0x0000000760077223 */ /* 0x000fe40000010004 */
[----:B------:R-:W-:Y:S01]  /*2600*/  FADD.FTZ R119, RZ, R119 ;  /* 0x00000077ff777221 */ /* 0x000fe20000010000 */
        /* <DEDUP_REMOVED lines=10> */
.L_x_13256:
[----:B0---4-:R-:W-:Y:S05]  /*26b0*/  BSYNC B0 ;  /* 0x0000000000007941 */ /* 0x011fea0003800000 */
.L_x_13255:
[----:B------:R-:W0:Y:S01]  /*26c0*/  SHFL.UP PT, R113, R119, 0x1, RZ ;  /* 0x0420000077717989 */ /* 0x000e2200000e00ff */
[----:B------:R-:W-:Y:S01]  /*26d0*/  ISETP.GE.AND P1, PT, R77, 0x1, PT ;  /* 0x000000014d00780c */ /* 0x000fe20003f26270 */
[----:B------:R-:W-:Y:S01]  /*26e0*/  HADD2.F32 R121, -RZ, R121.H0_H0 ;  /* 0x20000079ff797230 */ /* 0x000fe20000004100 */
[----:B-1----:R-:W-:Y:S01]  /*26f0*/  FMUL.FTZ R137, R100, R33 ;  /* 0x0000002164897220 */ /* 0x002fe20000410000 */
[----:B------:R-:W1:Y:S01]  /*2700*/  SHFL.UP PT, R4, R120, 0x1, RZ ;  /* 0x0420000078047989 */ /* 0x000e6200000e00ff */
[----:B------:R-:W-:Y:S01]  /*2710*/  HADD2.F32 R127, -RZ, R127.H0_H0 ;  /* 0x2000007fff7f7230 */ /* 0x000fe20000004100 */
[----:B------:R-:W-:Y:S01]  /*2720*/  BSSY B0, `(.L_x_13257) ;  /* 0x00000b4000007945 */ /* 0x000fe20003800000 */
[----:B------:R-:W-:Y:S01]  /*2730*/  HADD2.F32 R124, -RZ, R124.H0_H0 ;  /* 0x2000007cff7c7230 */ /* 0x000fe20000004100 */
[----:B------:R-:W2:Y:S01]  /*2740*/  SHFL.UP PT, R112, R128, 0x1, RZ ;  /* 0x0420000080707989 */ /* 0x000ea200000e00ff */
[----:B------:R-:W-:Y:S01]  /*2750*/  HADD2.F32 R126, -RZ, R126.H0_H0 ;  /* 0x2000007eff7e7230 */ /* 0x000fe20000004100 */
[----:B------:R-:W-:-:S02]  /*2760*/  FFMA.FTZ R138, R96, R32, -R137 ;  /* 0x00000020608a7223 */ /* 0x000fc40000010889 */
[----:B------:R-:W3:Y:S02]  /*2770*/  SHFL.UP PT, R5, R7, 0x1, RZ ;  /* 0x0420000007057989 */ /* 0x000ee400000e00ff */
[----:B------:R-:W-:Y:S02]  /*2780*/  FMUL.FTZ R137, R111, -R138 ;  /* 0x8000008a6f897220 */ /* 0x000fe40000410000 */
[----:B-----5:R-:W-:Y:S04]  /*2790*/  SHFL.IDX PT, R39, R39, RZ, 0x1f ;  /* 0x00001fff27277589 */ /* 0x020fe800000e0000 */
[----:B------:R-:W-:Y:S01]  /*27a0*/  SHFL.IDX PT, R38, R38, RZ, 0x1f ;  /* 0x00001fff26267589 */ /* 0x000fe200000e0000 */
[C---:B0-----:R-:W-:Y:S02]  /*27b0*/  FMUL.FTZ R117, R7.reuse, R113 ;  /* 0x0000007107757220 */ /* 0x041fe40000410000 */
[----:B-1----:R-:W-:-:S02]  /*27c0*/  FMUL.FTZ R115, R7, R4 ;  /* 0x0000000407737220 */ /* 0x002fc40000410000 */
[CC--:B--2---:R-:W-:Y:S02]  /*27d0*/  FMUL.FTZ R118, R7.reuse, R112.reuse ;  /* 0x0000007007767220 */ /* 0x0c4fe40000410000 */
[C---:B------:R-:W-:Y:S02]  /*27e0*/  FFMA.FTZ R117, R120.reuse, R112, -R117 ;  /* 0x0000007078757223 */ /* 0x040fe40000010875 */
[CC--:B---3--:R-:W-:Y:S02]  /*27f0*/  FFMA.FTZ R112, R120.reuse, R5.reuse, R115 ;  /* 0x0000000578707223 */ /* 0x0c8fe40000010073 */
[C---:B------:R-:W-:Y:S02]  /*2800*/  FMUL.FTZ R5, R7.reuse, R5 ;  /* 0x0000000507057220 */ /* 0x040fe40000410000 */
[----:B------:R-:W-:Y:S01]  /*2810*/  FFMA.FTZ R118, R120, R113, R118 ;  /* 0x0000007178767223 */ /* 0x000fe20000010076 */
        /* <DEDUP_REMOVED lines=15> */
[----:B------:R-:W-:Y:S01]  /*2910*/  @P1 FADD.FTZ R119, R119, R118 ;  /* 0x0000007677771221 */ /* 0x000fe20000010000 */
[C---:B------:R-:W-:Y:S01]  /*2920*/  FSEL R117, R112.reuse, R117, !P1 ;  /* 0x0000007570757208 */ /* 0x040fe20004800000 */
[----:B------:R-:W-:-:S02]  /*2930*/  FMUL.FTZ R4, R112, R7 ;  /* 0x0000000770047220 */ /* 0x000fc40000410000 */
[----:B------:R-:W-:Y:S01]  /*2940*/  @P1 FADD.FTZ R128, R128, R113 ;  /* 0x0000007180801221 */ /* 0x000fe20000010000 */
[----:B------:R-:W0:Y:S01]  /*2950*/  SHFL.UP PT, R112, R119, 0x4, RZ ;  /* 0x0480000077707989 */ /* 0x000e2200000e00ff */
[----:B------:R-:W-:Y:S01]  /*2960*/  @P1 FFMA.FTZ R120, R120, R5, -R4 ;  /* 0x0000000578781223 */ /* 0x000fe20000010804 */
[----:B------:R-:W-:Y:S02]  /*2970*/  ISETP.GE.AND P1, PT, R77, 0x4, PT ;  /* 0x000000044d00780c */ /* 0x000fe40003f26270 */
[----:B------:R-:W1:Y:S04]  /*2980*/  SHFL.UP PT, R7, R128, 0x4, RZ ;  /* 0x0480000080077989 */ /* 0x000e6800000e00ff */
[----:B------:R-:W2:Y:S04]  /*2990*/  SHFL.UP PT, R4, R120, 0x4, RZ ;  /* 0x0480000078047989 */ /* 0x000ea800000e00ff */
[----:B------:R-:W3:Y:S01]  /*29a0*/  SHFL.UP PT, R5, R117, 0x4, RZ ;  /* 0x0480000075057989 */ /* 0x000ee200000e00ff */
[----:B0-----:R-:W-:-:S02]  /*29b0*/  FMUL.FTZ R115, R117, R112 ;  /* 0x0000007075737220 */ /* 0x001fc40000410000 */
[CC--:B-1----:R-:W-:Y:S02]  /*29c0*/  FMUL.FTZ R125, R117.reuse, R7.reuse ;  /* 0x00000007757d7220 */ /* 0x0c2fe40000410000 */
[C---:B------:R-:W-:Y:S02]  /*29d0*/  FFMA.FTZ R115, R120.reuse, R7, -R115 ;  /* 0x0000000778737223 */ /* 0x040fe40000010873 */
[----:B--2---:R-:W-:Y:S02]  /*29e0*/  FMUL.FTZ R113, R117, R4 ;  /* 0x0000000475717220 */ /* 0x004fe40000410000 */
[----:B------:R-:W-:Y:S02]  /*29f0*/  FFMA.FTZ R112, R120, R112, R125 ;  /* 0x0000007078707223 */ /* 0x000fe4000001007d */
[----:B------:R-:W-:Y:S02]  /*2a00*/  @P1 FADD.FTZ R128, R128, R115 ;  /* 0x0000007380801221 */ /* 0x000fe40000010000 */
[----:B---3--:R-:W-:-:S02]  /*2a10*/  FFMA.FTZ R118, R120, R5, R113 ;  /* 0x0000000578767223 */ /* 0x008fc40000010071 */
[----:B------:R-:W-:Y:S01]  /*2a20*/  FMUL.FTZ R5, R117, R5 ;  /* 0x0000000575057220 */ /* 0x000fe20000410000 */
[----:B------:R-:W0:Y:S01]  /*2a30*/  SHFL.UP PT, R113, R128, 0x8, RZ ;  /* 0x0500000080717989 */ /* 0x000e2200000e00ff */
[----:B------:R-:W-:Y:S01]  /*2a40*/  @P1 FADD.FTZ R119, R119, R112 ;  /* 0x0000007077771221 */ /* 0x000fe20000010000 */
[----:B------:R-:W-:Y:S01]  /*2a50*/  FSEL R118, R117, R118, !P1 ;  /* 0x0000007675767208 */ /* 0x000fe20004800000 */
[----:B------:R-:W-:Y:S01]  /*2a60*/  @P1 FFMA.FTZ R120, R120, R4, -R5 ;  /* 0x0000000478781223 */ /* 0x000fe20000010805 */
[----:B------:R-:W-:Y:S02]  /*2a70*/  ISETP.GE.AND P1, PT, R77, 0x8, PT ;  /* 0x000000084d00780c */ /* 0x000fe40003f26270 */
[----:B------:R-:W1:Y:S04]  /*2a80*/  SHFL.UP PT, R115, R119, 0x8, RZ ;  /* 0x0500000077737989 */ /* 0x000e6800000e00ff */
[----:B------:R-:W2:Y:S04]  /*2a90*/  SHFL.UP PT, R5, R120, 0x8, RZ ;  /* 0x0500000078057989 */ /* 0x000ea800000e00ff */
[----:B------:R-:W3:Y:S01]  /*2aa0*/  SHFL.UP PT, R7, R118, 0x8, RZ ;  /* 0x0500000076077989 */ /* 0x000ee200000e00ff */
[----:B0-----:R-:W-:-:S02]  /*2ab0*/  FMUL.FTZ R117, R118, R113 ;  /* 0x0000007176757220 */ /* 0x001fc40000410000 */
[-C--:B-1----:R-:W-:Y:S02]  /*2ac0*/  FMUL.FTZ R4, R118, R115.reuse ;  /* 0x0000007376047220 */ /* 0x082fe40000410000 */
[----:B------:R-:W-:Y:S02]  /*2ad0*/  FFMA.FTZ R122, R120, R115, R117 ;  /* 0x00000073787a7223 */ /* 0x000fe40000010075 */
[----:B--2---:R-:W-:Y:S02]  /*2ae0*/  FMUL.FTZ R112, R118, R5 ;  /* 0x0000000576707220 */ /* 0x004fe40000410000 */
[----:B------:R-:W-:Y:S02]  /*2af0*/  FFMA.FTZ R113, R120, R113, -R4 ;  /* 0x0000007178717223 */ /* 0x000fe40000010804 */
[----:B------:R-:W-:Y:S02]  /*2b00*/  @P1 FADD.FTZ R119, R119, R122 ;  /* 0x0000007a77771221 */ /* 0x000fe40000010000 */
[----:B---3--:R-:W-:-:S02]  /*2b10*/  FMUL.FTZ R4, R118, R7 ;  /* 0x0000000776047220 */ /* 0x008fc40000410000 */
[----:B------:R-:W-:Y:S01]  /*2b20*/  FFMA.FTZ R7, R120, R7, R112 ;  /* 0x0000000778077223 */ /* 0x000fe20000010070 */
[----:B------:R-:W0:Y:S01]  /*2b30*/  SHFL.UP PT, R132, R119, 0x10, RZ ;  /* 0x0600000077847989 */ /* 0x000e2200000e00ff */
[----:B------:R-:W-:Y:S02]  /*2b40*/  @P1 FADD.FTZ R128, R128, R113 ;  /* 0x0000007180801221 */ /* 0x000fe40000010000 */
[----:B------:R-:W-:Y:S01]  /*2b50*/  FMUL.FTZ R112, R34, R121 ;  /* 0x0000007922707220 */ /* 0x000fe20000410000 */
[----:B------:R-:W-:Y:S01]  /*2b60*/  FSEL R129, R118, R7, !P1 ;  /* 0x0000000776817208 */ /* 0x000fe20004800000 */
[----:B------:R-:W-:Y:S01]  /*2b70*/  @P1 FFMA.FTZ R120, R120, R5, -R4 ;  /* 0x0000000578781223 */ /* 0x000fe20000010804 */
[----:B------:R-:W-:Y:S01]  /*2b80*/  SHFL.UP PT, R131, R128, 0x10, RZ ;  /* 0x0600000080837989 */ /* 0x000fe200000e00ff */
[----:B------:R-:W-:Y:S01]  /*2b90*/  FFMA.FTZ R117, R35, R127, R112 ;  /* 0x0000007f23757223 */ /* 0x000fe20000010070 */
[----:B------:R-:W-:Y:S01]  /*2ba0*/  ISETP.GE.AND P1, PT, R77, 0x10, PT ;  /* 0x000000104d00780c */ /* 0x000fe20003f26270 */
[----:B------:R-:W-:Y:S01]  /*2bb0*/  FMUL.FTZ R7, R35, R121 ;  /* 0x0000007923077220 */ /* 0x000fe20000410000 */
[----:B------:R-:W1:Y:S01]  /*2bc0*/  SHFL.UP PT, R112, R120, 0x10, RZ ;  /* 0x0600000078707989 */ /* 0x000e6200000e00ff */
[----:B------:R-:W-:-:S02]  /*2bd0*/  FADD.FTZ R118, R50, R50 ;  /* 0x0000003232767221 */ /* 0x000fc40000010000 */
[C---:B------:R-:W-:Y:S01]  /*2be0*/  FFMA.FTZ R7, R34.reuse, R127, -R7 ;  /* 0x0000007f22077223 */ /* 0x040fe20000010807 */
[----:B------:R-:W2:Y:S01]  /*2bf0*/  SHFL.UP PT, R130, R129, 0x10, RZ ;  /* 0x0600000081827989 */ /* 0x000ea200000e00ff */
[-C--:B------:R-:W-:Y:S02]  /*2c00*/  FMUL.FTZ R4, R34, R124.reuse ;  /* 0x0000007c22047220 */ /* 0x080fe40000410000 */
[C---:B------:R-:W-:Y:S02]  /*2c10*/  FMUL.FTZ R117, R118.reuse, R117 ;  /* 0x0000007576757220 */ /* 0x040fe40000410000 */
[----:B------:R-:W-:Y:S02]  /*2c20*/  FMUL.FTZ R5, R35, R124 ;  /* 0x0000007c23057220 */ /* 0x000fe40000410000 */
[----:B------:R-:W-:Y:S02]  /*2c30*/  FMUL.FTZ R125, R118, R7 ;  /* 0x00000007767d7220 */ /* 0x000fe40000410000 */
[----:B------:R-:W-:-:S02]  /*2c40*/  FADD.FTZ R122, R52, R52 ;  /* 0x00000034347a7221 */ /* 0x000fc40000010000 */
[-C--:B------:R-:W-:Y:S02]  /*2c50*/  FFMA.FTZ R115, R35, R126.reuse, R4 ;  /* 0x0000007e23737223 */ /* 0x080fe40000010004 */
[-C--:B------:R-:W-:Y:S02]  /*2c60*/  FMUL.FTZ R7, R96, R117.reuse ;  /* 0x0000007560077220 */ /* 0x080fe40000410000 */
[----:B------:R-:W-:Y:S02]  /*2c70*/  FFMA.FTZ R5, R34, R126, -R5 ;  /* 0x0000007e22057223 */ /* 0x000fe40000010805 */
[----:B------:R-:W-:Y:S02]  /*2c80*/  FMUL.FTZ R4, R100, R117 ;  /* 0x0000007564047220 */ /* 0x000fe40000410000 */
[----:B------:R-:W-:Y:S02]  /*2c90*/  FMUL.FTZ R115, R122, R115 ;  /* 0x000000737a737220 */ /* 0x000fe40000410000 */
[----:B------:R-:W-:-:S02]  /*2ca0*/  FFMA.FTZ R134, -R100, R125, -R7 ;  /* 0x0000007d64867223 */ /* 0x000fc40000010907 */
[----:B------:R-:W-:Y:S02]  /*2cb0*/  FMUL.FTZ R113, R122, R5 ;  /* 0x000000057a717220 */ /* 0x000fe40000410000 */
[----:B------:R-:W-:Y:S02]  /*2cc0*/  FFMA.FTZ R4, R96, R125, -R4 ;  /* 0x0000007d60047223 */ /* 0x000fe40000010804 */
[----:B------:R-:W-:Y:S02]  /*2cd0*/  FADD.FTZ R136, -R115, R134 ;  /* 0x0000008673887221 */ /* 0x000fe40000010100 */
[----:B------:R-:W-:Y:S02]  /*2ce0*/  FADD.FTZ R134, R113, R4 ;  /* 0x0000000471867221 */ /* 0x000fe40000010000 */
[C---:B0-----:R-:W-:Y:S02]  /*2cf0*/  FMUL.FTZ R4, R129.reuse, R132 ;  /* 0x0000008481047220 */ /* 0x041fe40000410000 */
[----:B-1----:R-:W-:-:S02]  /*2d00*/  FMUL.FTZ R7, R129, R112 ;  /* 0x0000007081077220 */ /* 0x002fc40000410000 */
[CC--:B------:R-:W-:Y:S01]  /*2d10*/  FFMA.FTZ R133, R120.reuse, R131.reuse, -R4 ;  /* 0x0000008378857223 */ /* 0x0c0fe20000010804 */
[----:B------:R-:W-:Y:S01]  /*2d20*/  MOV R4, 0x3f800000 ;  /* 0x3f80000000047802 */ /* 0x000fe20000000f00 */
[C---:B------:R-:W-:Y:S02]  /*2d30*/  FMUL.FTZ R131, R129.reuse, R131 ;  /* 0x0000008381837220 */ /* 0x040fe40000410000 */
[----:B--2---:R-:W-:Y:S02]  /*2d40*/  FMUL.FTZ R5, R129, R130 ;  /* 0x0000008281057220 */ /* 0x004fe40000410000 */
[C---:B------:R-:W-:Y:S01]  /*2d50*/  FFMA.FTZ R132, R120.reuse, R132, R131 ;  /* 0x0000008478847223 */ /* 0x040fe20000010083 */
[----:B------:R-:W-:Y:S01]  /*2d60*/  HADD2.F32 R131, -RZ, R110.H0_H0 ;  /* 0x2000006eff837230 */ /* 0x000fe20000004100 */
[----:B------:R-:W-:Y:S02]  /*2d70*/  FFMA.FTZ R130, R120, R130, R7 ;  /* 0x0000008278827223 */ /* 0x000fe40000010007 */
[----:B------:R-:W-:-:S02]  /*2d80*/  FMUL.FTZ R135, R111, -R136 ;  /* 0x800000886f877220 */ /* 0x000fc40000410000 */
[----:B------:R-:W-:Y:S01]  /*2d90*/  @P1 FADD.FTZ R119, R119, R132 ;  /* 0x0000008477771221 */ /* 0x000fe20000010000 */
[----:B------:R-:W-:Y:S01]  /*2da0*/  FSEL R132, R129, R130, !P1 ;  /* 0x0000008281847208 */ /* 0x000fe20004800000 */
[----:B------:R-:W-:Y:S01]  /*2db0*/  @P1 FADD.FTZ R128, R128, R133 ;  /* 0x0000008580801221 */ /* 0x000fe20000010000 */
[----:B------:R-:W-:Y:S01]  /*2dc0*/  HADD2.F32 R133, -RZ, R6.H0_H0 ;  /* 0x20000006ff857230 */ /* 0x000fe20000004100 */
[-C--:B------:R-:W-:Y:S01]  /*2dd0*/  FFMA.FTZ R135, R109, R134.reuse, -R135 ;  /* 0x000000866d877223 */ /* 0x080fe20000010887 */
[----:B------:R-:W-:Y:S01]  /*2de0*/  CS2R R6, SRZ ;  /* 0x0000000000067805 */ /* 0x000fe2000001ff00 */
[----:B------:R-:W-:Y:S01]  /*2df0*/  FMUL.FTZ R134, R111, -R134 ;  /* 0x800000866f867220 */ /* 0x000fe20000410000 */
[----:B------:R-:W0:Y:S01]  /*2e00*/  SHFL.UP PT, R132, R132, 0x1, RZ ;  /* 0x0420000084847989 */ /* 0x000e2200000e00ff */
[----:B------:R-:W-:Y:S01]  /*2e10*/  @P1 FFMA.FTZ R120, R120, R112, -R5 ;  /* 0x0000007078781223 */ /* 0x000fe20000010805 */
[----:B------:R-:W-:Y:S01]  /*2e20*/  ISETP.GE.AND P1, PT, R105, c[0x0][0x174], PT ;  /* 0x00005d0069007a0c */ /* 0x000fe20003f26270 */
[----:B------:R-:W-:Y:S01]  /*2e30*/  FFMA.FTZ R139, R109, R136, R134 ;  /* 0x000000886d8b7223 */ /* 0x000fe20000010086 */
[----:B------:R-:W-:Y:S01]  /*2e40*/  HFMA2.MMA R5, -RZ, RZ, 0, 0 ;  /* 0x00000000ff057435 */ /* 0x000fe200000001ff */
[-C--:B------:R-:W-:Y:S01]  /*2e50*/  FMUL.FTZ R110, R35, R133.reuse ;  /* 0x00000085236e7220 */ /* 0x080fe20000410000 */
[----:B------:R0:W-:Y:S01]  /*2e60*/  SHFL.UP PT, R136, R119, 0x1, RZ ;  /* 0x0420000077887989 */ /* 0x0001e200000e00ff */
[----:B------:R-:W-:Y:S01]  /*2e70*/  FMUL.FTZ R130, R34, R133 ;  /* 0x0000008522827220 */ /* 0x000fe20000410000 */
[----:B------:R-:W-:Y:S01]  /*2e80*/  ISETP.NE.OR P1, PT, R107, RZ, P1 ;  /* 0x000000ff6b00720c */ /* 0x000fe20000f25670 */
[----:B------:R-:W-:Y:S01]  /*2e90*/  FMUL.FTZ R134, R100, -R32 ;  /* 0x8000002064867220 */ /* 0x000fe20000410000 */
[----:B------:R-:W1:Y:S01]  /*2ea0*/  SHFL.UP PT, R120, R120, 0x1, RZ ;  /* 0x0420000078787989 */ /* 0x000e6200000e00ff */
[----:B------:R-:W-:-:S02]  /*2eb0*/  FFMA.FTZ R112, R34, R131, -R110 ;  /* 0x0000008322707223 */ /* 0x000fc4000001086e */
[----:B------:R-:W-:Y:S02]  /*2ec0*/  FFMA.FTZ R110, R35, R131, R130 ;  /* 0x00000083236e7223 */ /* 0x000fe40000010082 */
[----:B------:R-:W-:Y:S02]  /*2ed0*/  FFMA.FTZ R130, R96, -R33, R134 ;  /* 0x8000002160827223 */ /* 0x000fe40000010086 */
[----:B------:R2:W3:Y:S01]  /*2ee0*/  SHFL.UP PT, R134, R128, 0x1, RZ ;  /* 0x0420000080867989 */ /* 0x0004e200000e00ff */
[----:B------:R-:W-:Y:S02]  /*2ef0*/  FADD.FTZ R129, R53, R53 ;  /* 0x0000003535817221 */ /* 0x000fe40000010000 */
[----:B------:R-:W-:Y:S01]  /*2f00*/  FFMA.FTZ R137, R109, R130, R137 ;  /* 0x000000826d897223 */ /* 0x000fe20000010089 */
[----:B------:R4:W4:Y:S01]  /*2f10*/  @!P1 LDS.128 R4, [R43.X16+0x1b80] ;  /* 0x001b80002b049984 */ /* 0x000922000000cc00 */
[----:B------:R-:W-:Y:S01]  /*2f20*/  FMUL.FTZ R110, R129, R110 ;  /* 0x0000006e816e7220 */ /* 0x000fe20000410000 */
[----:B------:R-:W-:Y:S01]  /*2f30*/  ISETP.NE.AND P1, PT, R107, 0x1f, PT ;  /* 0x0000001f6b00780c */ /* 0x000fe20003f25270 */
[----:B------:R-:W-:-:S02]  /*2f40*/  FMUL.FTZ R112, R129, R112 ;  /* 0x0000007081707220 */ /* 0x000fc40000410000 */
[----:B------:R-:W-:Y:S02]  /*2f50*/  FMUL.FTZ R130, R111, -R130 ;  /* 0x800000826f827220 */ /* 0x000fe40000410000 */
[----:B------:R-:W-:Y:S02]  /*2f60*/  FADD.FTZ R141, -R110, R139 ;  /* 0x0000008b6e8d7221 */ /* 0x000fe40000010100 */
[----:B0-----:R-:W-:Y:S02]  /*2f70*/  FMUL.FTZ R119, R132, R39 ;  /* 0x0000002784777220 */ /* 0x001fe40000410000 */
[----:B------:R-:W-:Y:S02]  /*2f80*/  FADD.FTZ R139, R112, R135 ;  /* 0x00000087708b7221 */ /* 0x000fe40000010000 */
[----:B------:R-:W-:Y:S01]  /*2f90*/  FFMA.FTZ R135, R109, R138, -R130 ;  /* 0x0000008a6d877223 */ /* 0x000fe20000010882 */
[----:B------:R-:W-:Y:S01]  /*2fa0*/  HADD2.F32 R138, -RZ, R116.H0_H0 ;  /* 0x20000074ff8a7230 */ /* 0x000fe20000004100 */
[----:B--2---:R-:W-:-:S02]  /*2fb0*/  FMUL.FTZ R128, R108, -R137 ;  /* 0x800000896c807220 */ /* 0x004fc40000410000 */
[-C--:B------:R-:W-:Y:S02]  /*2fc0*/  FMUL.FTZ R132, R132, R38.reuse ;  /* 0x0000002684847220 */ /* 0x080fe40000410000 */
[----:B-1----:R-:W-:Y:S02]  /*2fd0*/  FFMA.FTZ R119, R120, R38, -R119 ;  /* 0x0000002678777223 */ /* 0x002fe40000010877 */
[-C--:B------:R-:W-:Y:S02]  /*2fe0*/  FFMA.FTZ R128, R102, R135.reuse, -R128 ;  /* 0x0000008766807223 */ /* 0x080fe40000010880 */
[----:B------:R-:W-:Y:S02]  /*2ff0*/  FMUL.FTZ R130, R108, -R135 ;  /* 0x800000876c827220 */ /* 0x000fe40000410000 */
[----:B------:R-:W-:Y:S01]  /*3000*/  FFMA.FTZ R135, R120, R39, R132 ;  /* 0x0000002778877223 */ /* 0x000fe20000010084 */
[----:B------:R-:W-:Y:S01]  /*3010*/  HADD2.F32 R120, -RZ, R114.H0_H0 ;  /* 0x20000072ff787230 */ /* 0x000fe20000004100 */
[----:B---3--:R-:W-:-:S02]  /*3020*/  @P3 FADD.FTZ R38, R134, R119 ;  /* 0x0000007786263221 */ /* 0x008fc40000010000 */
[-C--:B------:R-:W-:Y:S02]  /*3030*/  FMUL.FTZ R119, R35, R138.reuse ;  /* 0x0000008a23777220 */ /* 0x080fe40000410000 */
[----:B------:R-:W-:Y:S02]  /*3040*/  FMUL.FTZ R114, R34, R138 ;  /* 0x0000008a22727220 */ /* 0x000fe40000410000 */
[----:B------:R-:W-:Y:S02]  /*3050*/  @P3 FADD.FTZ R39, R136, R135 ;  /* 0x0000008788273221 */ /* 0x000fe40000010000 */
[C---:B------:R-:W-:Y:S02]  /*3060*/  FMUL.FTZ R140, R108.reuse, -R141 ;  /* 0x8000008d6c8c7220 */ /* 0x040fe40000410000 */
[----:B------:R-:W-:Y:S02]  /*3070*/  FMUL.FTZ R142, R108, -R139 ;  /* 0x8000008b6c8e7220 */ /* 0x000fe40000410000 */
[----:B------:R-:W-:-:S02]  /*3080*/  FADD.FTZ R136, R54, R54 ;  /* 0x0000003636887221 */ /* 0x000fc40000010000 */
[-C--:B------:R-:W-:Y:S02]  /*3090*/  FFMA.FTZ R119, R34, R120.reuse, -R119 ;  /* 0x0000007822777223 */ /* 0x080fe40000010877 */
[----:B------:R-:W-:Y:S02]  /*30a0*/  FFMA.FTZ R135, R35, R120, R114 ;  /* 0x0000007823877223 */ /* 0x000fe40000010072 */
[C---:B------:R-:W-:Y:S02]  /*30b0*/  FFMA.FTZ R139, R102.reuse, R139, -R140 ;  /* 0x0000008b668b7223 */ /* 0x040fe4000001088c */
[----:B------:R-:W-:Y:S02]  /*30c0*/  FFMA.FTZ R141, R102, R141, R142 ;  /* 0x0000008d668d7223 */ /* 0x000fe4000001008e */
[C---:B------:R-:W-:Y:S02]  /*30d0*/  FMUL.FTZ R114, R136.reuse, R119 ;  /* 0x0000007788727220 */ /* 0x040fe40000410000 */
[----:B------:R-:W-:-:S02]  /*30e0*/  FMUL.FTZ R116, R136, R135 ;  /* 0x0000008788747220 */ /* 0x000fc40000410000 */
[----:B------:R-:W-:Y:S02]  /*30f0*/  FFMA.FTZ R130, R102, R137, R130 ;  /* 0x0000008966827223 */ /* 0x000fe40000010082 */
[----:B------:R-:W-:Y:S02]  /*3100*/  FADD.FTZ R132, R114, R139 ;  /* 0x0000008b72847221 */ /* 0x000fe40000010000 */
[----:B------:R-:W-:Y:S01]  /*3110*/  FADD.FTZ R134, -R116, R141 ;  /* 0x0000008d74867221 */ /* 0x000fe20000010100 */
[----:B------:R0:W1:Y:S01]  /*3120*/  SHFL.DOWN PT, R139, R128, 0x1, 0x1f ;  /* 0x08201f00808b7f89 */ /* 0x00006200000e0000 */
[C---:B------:R-:W-:Y:S02]  /*3130*/  FMUL.FTZ R137, R37.reuse, R39 ;  /* 0x0000002725897220 */ /* 0x040fe40000410000 */
[-C--:B------:R-:W-:Y:S01]  /*3140*/  FMUL.FTZ R37, R37, R38.reuse ;  /* 0x0000002625257220 */ /* 0x080fe20000410000 */
[----:B------:R0:W2:Y:S01]  /*3150*/  SHFL.DOWN PT, R141, R130, 0x1, 0x1f ;  /* 0x08201f00828d7f89 */ /* 0x0000a200000e0000 */
[----:B------:R-:W-:-:S02]  /*3160*/  FFMA.FTZ R38, R36, R38, -R137 ;  /* 0x0000002624267223 */ /* 0x000fc40000010889 */
[----:B------:R-:W-:Y:S01]  /*3170*/  FFMA.FTZ R39, R36, R39, R37 ;  /* 0x0000002724277223 */ /* 0x000fe20000010025 */
[----:B------:R0:W3:Y:S04]  /*3180*/  SHFL.DOWN PT, R135, R132, 0x1, 0x1f ;  /* 0x08201f0084877f89 */ /* 0x0000e800000e0000 */
[----:B------:R0:W0:Y:S01]  /*3190*/  SHFL.DOWN PT, R143, R134, 0x1, 0x1f ;  /* 0x08201f00868f7f89 */ /* 0x00002200000e0000 */
[----:B------:R-:W-:Y:S05]  /*31a0*/  @!P1 BRA `(.L_x_13258) ;  /* 0x000000b000009947 */ /* 0x000fea0003800000 */
[C---:B0---4-:R-:W-:Y:S02]  /*31b0*/  FMUL.FTZ R119, R130.reuse, R143 ;  /* 0x0000008f82777220 */ /* 0x051fe40000410000 */
[C---:B--2---:R-:W-:Y:S02]  /*31c0*/  FMUL.FTZ R37, R130.reuse, R141 ;  /* 0x0000008d82257220 */ /* 0x044fe40000410000 */
[----:B---3--:R-:W-:-:S02]  /*31d0*/  FMUL.FTZ R137, R130, R135 ;  /* 0x0000008782897220 */ /* 0x008fc40000410000 */
        /* <DEDUP_REMOVED lines=8> */
.L_x_13258:
[----:B----4-:R-:W-:Y:S05]  /*3260*/  BSYNC B0 ;  /* 0x0000000000007941 */ /* 0x010fea0003800000 */
.L_x_13257:
        /* <DEDUP_REMOVED lines=22> */
.L_x_13260:
[----:B------:R-:W-:Y:S05]  /*33d0*/  BSYNC B0 ;  /* 0x0000000000007941 */ /* 0x000fea0003800000 */
.L_x_13259:
[-C--:B------:R-:W-:Y:S01]  /*33e0*/  FFMA.FTZ R119, R120, R123.reuse, -R36 ;  /* 0x0000007b78777223 */ /* 0x080fe20000010824 */
[----:B------:R-:W-:Y:S01]  /*33f0*/  ISETP.GT.U32.AND P1, PT, R107, 0x1b, PT ;  /* 0x0000001b6b00780c */ /* 0x000fe20003f24070 */
[C---:B------:R-:W-:Y:S01]  /*3400*/  FMUL.FTZ R37, R108.reuse, R123 ;  /* 0x0000007b6c257220 */ /* 0x040fe20000410000 */
[----:B--2---:R2:W1:Y:S01]  /*3410*/  SHFL.DOWN PT, R141, R128, 0x4, 0x1f ;  /* 0x08801f00808d7f89 */ /* 0x00446200000e0000 */
[-C--:B------:R-:W-:Y:S01]  /*3420*/  FMUL.FTZ R36, R108, R39.reuse ;  /* 0x000000276c247220 */ /* 0x080fe20000410000 */
[----:B------:R-:W-:Y:S01]  /*3430*/  BSSY B0, `(.L_x_13261) ;  /* 0x0000023000007945 */ /* 0x000fe20003800000 */
[-C--:B---3--:R-:W-:Y:S01]  /*3440*/  FFMA.FTZ R135, R120, R39.reuse, R138 ;  /* 0x0000002778877223 */ /* 0x088fe2000001008a */
[----:B0-----:R2:W0:Y:S01]  /*3450*/  SHFL.DOWN PT, R143, R130, 0x4, 0x1f ;  /* 0x08801f00828f7f89 */ /* 0x00142200000e0000 */
[-C--:B------:R-:W-:Y:S01]  /*3460*/  FMUL.FTZ R38, R35, R39.reuse ;  /* 0x0000002723267220 */ /* 0x080fe20000410000 */
[C---:B------:R-:W-:Y:S01]  /*3470*/  ISETP.GT.U32.AND P3, PT, R107.reuse, 0x17, PT ;  /* 0x000000176b00780c */ /* 0x040fe20003f64070 */
[-C--:B------:R-:W-:Y:S01]  /*3480*/  FMUL.FTZ R120, R34, R39.reuse ;  /* 0x0000002722787220 */ /* 0x080fe20000410000 */
[----:B------:R2:W3:Y:S01]  /*3490*/  SHFL.DOWN PT, R145, R134, 0x4, 0x1f ;  /* 0x08801f0086917f89 */ /* 0x0004e200000e0000 */
[C---:B------:R-:W-:Y:S01]  /*34a0*/  FFMA.FTZ R37, R102.reuse, R39, R37 ;  /* 0x0000002766257223 */ /* 0x040fe20000010025 */
[----:B------:R-:W-:Y:S01]  /*34b0*/  ISETP.GT.U32.AND P4, PT, R107, 0xf, PT ;  /* 0x0000000f6b00780c */ /* 0x000fe20003f84070 */
[----:B------:R-:W-:-:S02]  /*34c0*/  FFMA.FTZ R36, R102, R123, -R36 ;  /* 0x0000007b66247223 */ /* 0x000fc40000010824 */
[-C--:B------:R-:W-:Y:S02]  /*34d0*/  FFMA.FTZ R137, R34, R123.reuse, -R38 ;  /* 0x0000007b22897223 */ /* 0x080fe40000010826 */
[----:B----4-:R-:W-:Y:S02]  /*34e0*/  FFMA.FTZ R139, R35, R123, R120 ;  /* 0x0000007b238b7223 */ /* 0x010fe40000010078 */
[----:B------:R-:W-:Y:S02]  /*34f0*/  FADD.FTZ R38, RZ, R37 ;  /* 0x00000025ff267221 */ /* 0x000fe40000010000 */
[----:B------:R-:W-:Y:S02]  /*3500*/  FFMA.FTZ R120, R101, R60, R36 ;  /* 0x0000003c65787223 */ /* 0x000fe40000010024 */
[----:B------:R-:W-:Y:S02]  /*3510*/  FFMA.FTZ R36, R136, R119, RZ ;  /* 0x0000007788247223 */ /* 0x000fe400000100ff */
[----:B------:R-:W-:-:S02]  /*3520*/  FMUL.FTZ R37, R133, R38 ;  /* 0x0000002685257220 */ /* 0x000fc40000410000 */
[-C--:B------:R-:W-:Y:S02]  /*3530*/  FMUL.FTZ R119, R133, R120.reuse ;  /* 0x0000007885777220 */ /* 0x080fe40000410000 */
[C---:B------:R-:W-:Y:S02]  /*3540*/  FFMA.FTZ R138, -R136.reuse, R135, RZ ;  /* 0x00000087888a7223 */ /* 0x040fe400000101ff */
[C---:B------:R-:W-:Y:S02]  /*3550*/  FMUL.FTZ R133, R136.reuse, R137 ;  /* 0x0000008988857220 */ /* 0x040fe40000410000 */
[----:B------:R-:W-:Y:S02]  /*3560*/  FFMA.FTZ R136, -R136, R139, -RZ ;  /* 0x0000008b88887223 */ /* 0x000fe400000109ff */
[C---:B------:R-:W-:Y:S02]  /*3570*/  FFMA.FTZ R137, R131.reuse, R120, -R37 ;  /* 0x0000007883897223 */ /* 0x040fe40000010825 */
[----:B------:R-:W-:-:S02]  /*3580*/  FFMA.FTZ R139, R131, R38, R119 ;  /* 0x00000026838b7223 */ /* 0x000fc40000010077 */
[----:B------:R2:W4:Y:S01]  /*3590*/  SHFL.DOWN PT, R131, R132, 0x4, 0x1f ;  /* 0x08801f0084837f89 */ /* 0x00052200000e0000 */
[----:B------:R-:W-:Y:S05]  /*35a0*/  @P1 BRA `(.L_x_13262) ;  /* 0x000000b000001947 */ /* 0x000fea0003800000 */
[C---:B01-3--:R-:W-:Y:S02]  /*35b0*/  FMUL.FTZ R119, R130.reuse, R145 ;  /* 0x0000009182777220 */ /* 0x04bfe40000410000 */
[C---:B------:R-:W-:Y:S02]  /*35c0*/  FMUL.FTZ R37, R130.reuse, R143 ;  /* 0x0000008f82257220 */ /* 0x040fe40000410000 */
[-C--:B----4-:R-:W-:Y:S02]  /*35d0*/  FMUL.FTZ R135, R130, R131.reuse ;  /* 0x0000008382877220 */ /* 0x090fe40000410000 */
[----:B------:R-:W-:Y:S02]  /*35e0*/  FFMA.FTZ R131, R128, R131, -R119 ;  /* 0x0000008380837223 */ /* 0x000fe40000010877 */
[-C--:B------:R-:W-:Y:S02]  /*35f0*/  FMUL.FTZ R119, R130, R141.reuse ;  /* 0x0000008d82777220 */ /* 0x080fe40000410000 */
[----:B------:R-:W-:-:S02]  /*3600*/  FFMA.FTZ R37, R128, R141, -R37 ;  /* 0x0000008d80257223 */ /* 0x000fc40000010825 */
[C---:B------:R-:W-:Y:S02]  /*3610*/  FFMA.FTZ R135, R128.reuse, R145, R135 ;  /* 0x0000009180877223 */ /* 0x040fe40000010087 */
[----:B--2---:R-:W-:Y:S01]  /*3620*/  FFMA.FTZ R130, R128, R143, R119 ;  /* 0x0000008f80827223 */ /* 0x004fe20000010077 */
[----:B------:R-:W-:Y:S01]  /*3630*/  MOV R128, R37 ;  /* 0x0000002500807202 */ /* 0x000fe20000000f00 */
[----:B------:R-:W-:Y:S02]  /*3640*/  FADD.FTZ R132, R132, R131 ;  /* 0x0000008384847221 */ /* 0x000fe40000010000 */
[----:B------:R-:W-:Y:S02]  /*3650*/  FADD.FTZ R134, R134, R135 ;  /* 0x0000008786867221 */ /* 0x000fe40000010000 */
.L_x_13262:
[----:B01-3--:R-:W-:Y:S05]  /*3660*/  BSYNC B0 ;  /* 0x0000000000007941 */ /* 0x00bfea0003800000 */
.L_x_13261:
[C---:B----4-:R-:W-:Y:S01]  /*3670*/  FFMA.FTZ R131, R129.reuse, R137, R36 ;  /* 0x0000008981837223 */ /* 0x050fe20000010024 */
[----:B------:R0:W1:Y:S01]  /*3680*/  SHFL.DOWN PT, R141, R128, 0x8, 0x1f ;  /* 0x09001f00808d7f89 */ /* 0x00006200000e0000 */
[----:B------:R-:W-:Y:S01]  /*3690*/  BSSY B0, `(.L_x_13263) ;  /* 0x0000011000007945 */ /* 0x000fe20003800000 */
[----:B------:R-:W-:Y:S02]  /*36a0*/  FFMA.FTZ R135, -R129, R139, R138 ;  /* 0x0000008b81877223 */ /* 0x000fe4000001018a */
[----:B------:R0:W3:Y:S04]  /*36b0*/  SHFL.DOWN PT, R143, R130, 0x8, 0x1f ;  /* 0x09001f00828f7f89 */ /* 0x0000e800000e0000 */
[----:B------:R0:W4:Y:S04]  /*36c0*/  SHFL.DOWN PT, R137, R132, 0x8, 0x1f ;  /* 0x09001f0084897f89 */ /* 0x00012800000e0000 */
[----:B------:R0:W2:Y:S01]  /*36d0*/  SHFL.DOWN PT, R145, R134, 0x8, 0x1f ;  /* 0x09001f0086917f89 */ /* 0x0000a200000e0000 */
[----:B------:R-:W-:Y:S05]  /*36e0*/  @P3 BRA `(.L_x_13264) ;  /* 0x000000b000003947 */ /* 0x000fea0003800000 */
[C---:B--2---:R-:W-:Y:S02]  /*36f0*/  FMUL.FTZ R119, R130.reuse, R145 ;  /* 0x0000009182777220 */ /* 0x044fe40000410000 */
[----:B---3--:R-:W-:-:S02]  /*3700*/  FMUL.FTZ R37, R130, R143 ;  /* 0x0000008f82257220 */ /* 0x008fc40000410000 */
        /* <DEDUP_REMOVED lines=9> */
.L_x_13264:
[----:B------:R-:W-:Y:S05]  /*37a0*/  BSYNC B0 ;  /* 0x0000000000007941 */ /* 0x000fea0003800000 */
.L_x_13263:
[----:B-1----:R1:W0:Y:S01]  /*37b0*/  SHFL.DOWN PT, R141, R128, 0x10, 0x1f ;  /* 0x0a001f00808d7f89 */ /* 0x00222200000e0000 */
[----:B------:R-:W-:Y:S03]  /*37c0*/  BSSY B0, `(.L_x_13265) ;  /* 0x0000010000007945 */ /* 0x000fe60003800000 */
[----:B---3--:R1:W3:Y:S04]  /*37d0*/  SHFL.DOWN PT, R143, R130, 0x10, 0x1f ;  /* 0x0a001f00828f7f89 */ /* 0x0082e800000e0000 */
[----:B----4-:R1:W4:Y:S04]  /*37e0*/  SHFL.DOWN PT, R137, R132, 0x10, 0x1f ;  /* 0x0a001f0084897f89 */ /* 0x01032800000e0000 */
[----:B--2---:R1:W2:Y:S01]  /*37f0*/  SHFL.DOWN PT, R145, R134, 0x10, 0x1f ;  /* 0x0a001f0086917f89 */ /* 0x0042a200000e0000 */
[----:B------:R-:W-:Y:S05]  /*3800*/  @P4 BRA `(.L_x_13266) ;  /* 0x000000b000004947 */ /* 0x000fea0003800000 */
[C---:B--2---:R-:W-:Y:S02]  /*3810*/  FMUL.FTZ R119, R130.reuse, R145 ;  /* 0x0000009182777220 */ /* 0x044fe40000410000 */
[----:B---3--:R-:W-:-:S02]  /*3820*/  FMUL.FTZ R37, R130, R143 ;  /* 0x0000008f82257220 */ /* 0x008fc40000410000 */
        /* <DEDUP_REMOVED lines=9> */
.L_x_13266:
[----:B------:R-:W-:Y:S05]  /*38c0*/  BSYNC B0 ;  /* 0x0000000000007941 */ /* 0x000fea0003800000 */
.L_x_13265:
[----:B----4-:R-:W-:Y:S01]  /*38d0*/  FMUL.FTZ R137, R34, R38 ;  /* 0x0000002622897220 */ /* 0x010fe20000410000 */
[----:B------:R-:W-:Y:S01]  /*38e0*/  SHFL.DOWN PT, R146, R130, 0x1, 0x1f ;  /* 0x08201f0082927f89 */ /* 0x000fe200000e0000 */
[C---:B------:R-:W-:Y:S01]  /*38f0*/  FMUL.FTZ R37, R111.reuse, R120 ;  /* 0x000000786f257220 */ /* 0x040fe20000410000 */
[----:B------:R-:W-:Y:S01]  /*3900*/  ISETP.NE.AND P1, PT, R86, RZ, PT ;  /* 0x000000ff5600720c */ /* 0x000fe20003f25270 */
[-C--:B------:R-:W-:Y:S01]  /*3910*/  FMUL.FTZ R36, R111, R38.reuse ;  /* 0x000000266f247220 */ /* 0x080fe20000410000 */
[----:B------:R-:W-:Y:S01]  /*3920*/  SHFL.IDX PT, R139, R6, RZ, 0x1f ;  /* 0x00001fff068b7589 */ /* 0x000fe200000e0000 */
[C---:B------:R-:W-:Y:S01]  /*3930*/  FMUL.FTZ R119, R35.reuse, R38 ;  /* 0x0000002623777220 */ /* 0x040fe20000410000 */
[----:B------:R-:W-:Y:S01]  /*3940*/  BSSY B0, `(.L_x_13267) ;  /* 0x000009f000007945 */ /* 0x000fe20003800000 */
[----:B------:R-:W-:Y:S01]  /*3950*/  FFMA.FTZ R140, R35, R120, R137 ;  /* 0x00000078238c7223 */ /* 0x000fe20000010089 */
[----:B------:R-:W-:Y:S01]  /*3960*/  SHFL.DOWN PT, R142, R128, 0x1, 0x1f ;  /* 0x08201f00808e7f89 */ /* 0x000fe200000e0000 */
[----:B------:R-:W-:-:S02]  /*3970*/  FFMA.FTZ R37, R109, R38, R37 ;  /* 0x000000266d257223 */ /* 0x000fc40000010025 */
[-C--:B------:R-:W-:Y:S01]  /*3980*/  FFMA.FTZ R36, R109, R120.reuse, -R36 ;  /* 0x000000786d247223 */ /* 0x080fe20000010824 */
[----:B------:R-:W4:Y:S01]  /*3990*/  SHFL.IDX PT, R137, R7, RZ, 0x1f ;  /* 0x00001fff07897589 */ /* 0x000f2200000e0000 */
[----:B------:R-:W-:Y:S02]  /*39a0*/  FFMA.FTZ R138, R34, R120, -R119 ;  /* 0x00000078228a7223 */ /* 0x000fe40000010877 */
[----:B------:R-:W-:Y:S01]  /*39b0*/  FADD.FTZ R37, RZ, R37 ;  /* 0x00000025ff257221 */ /* 0x000fe20000010000 */
[----:B------:R-:W5:Y:S01]  /*39c0*/  SHFL.DOWN PT, R148, R134, 0x1, 0x1f ;  /* 0x08201f0086947f89 */ /* 0x000f6200000e0000 */
[----:B------:R-:W-:Y:S02]  /*39d0*/  FFMA.FTZ R119, R99, R58, R36 ;  /* 0x0000003a63777223 */ /* 0x000fe40000010024 */
[C---:B------:R-:W-:Y:S01]  /*39e0*/  FMUL.FTZ R36, R124.reuse, R37 ;  /* 0x000000257c247220 */ /* 0x040fe20000410000 */
[----:B01----:R-:W-:Y:S01]  /*39f0*/  SHFL.IDX PT, R130, R130, RZ, 0x1f ;  /* 0x00001fff82827589 */ /* 0x003fe200000e0000 */
[----:B------:R-:W-:-:S02]  /*3a00*/  FMUL.FTZ R141, R124, R119 ;  /* 0x000000777c8d7220 */ /* 0x000fc40000410000 */
[C---:B------:R-:W-:Y:S01]  /*3a10*/  FMUL.FTZ R138, R129.reuse, R138 ;  /* 0x0000008a818a7220 */ /* 0x040fe20000410000 */
[----:B------:R-:W-:Y:S01]  /*3a20*/  SHFL.IDX PT, R134, R134, RZ, 0x1f ;  /* 0x00001fff86867589 */ /* 0x000fe200000e0000 */
[----:B------:R-:W-:Y:S02]  /*3a30*/  FFMA.FTZ R124, -R129, R140, -RZ ;  /* 0x0000008c817c7223 */ /* 0x000fe400000109ff */
[C---:B------:R-:W-:Y:S02]  /*3a40*/  FFMA.FTZ R36, R126.reuse, R119, -R36 ;  /* 0x000000777e247223 */ /* 0x040fe40000010824 */
[-C--:B------:R-:W-:Y:S02]  /*3a50*/  FFMA.FTZ R129, R126, R37.reuse, R141 ;  /* 0x000000257e817223 */ /* 0x080fe4000001008d */
[-C--:B------:R-:W-:Y:S01]  /*3a60*/  FMUL.FTZ R126, R35, R37.reuse ;  /* 0x00000025237e7220 */ /* 0x080fe20000410000 */
[----:B------:R-:W0:Y:S01]  /*3a70*/  SHFL.DOWN PT, R141, R132, 0x1, 0x1f ;  /* 0x08201f00848d7f89 */ /* 0x000e2200000e0000 */
[----:B------:R-:W-:-:S02]  /*3a80*/  FMUL.FTZ R140, R34, R37 ;  /* 0x00000025228c7220 */ /* 0x000fc40000410000 */
[C---:B------:R-:W-:Y:S01]  /*3a90*/  FFMA.FTZ R129, -R122.reuse, R129, R135 ;  /* 0x000000817a817223 */ /* 0x040fe20000010187 */
[----:B------:R-:W-:Y:S01]  /*3aa0*/  SHFL.IDX PT, R132, R132, RZ, 0x1f ;  /* 0x00001fff84847589 */ /* 0x000fe200000e0000 */
[----:B------:R-:W-:Y:S02]  /*3ab0*/  FFMA.FTZ R131, R122, R36, R131 ;  /* 0x000000247a837223 */ /* 0x000fe40000010083 */
[-C--:B---3--:R-:W-:Y:S02]  /*3ac0*/  FFMA.FTZ R143, R34, R119.reuse, -R126 ;  /* 0x00000077228f7223 */ /* 0x088fe4000001087e */
[-C--:B--2---:R-:W-:Y:S02]  /*3ad0*/  FFMA.FTZ R145, R35, R119.reuse, R140 ;  /* 0x0000007723917223 */ /* 0x084fe4000001008c */
[C---:B------:R-:W-:Y:S02]  /*3ae0*/  FMUL.FTZ R135, R100.reuse, R119 ;  /* 0x0000007764877220 */ /* 0x040fe40000410000 */
[----:B------:R-:W-:-:S02]  /*3af0*/  FMUL.FTZ R36, R100, R37 ;  /* 0x0000002564247220 */ /* 0x000fc40000410000 */
[C---:B------:R-:W-:Y:S02]  /*3b00*/  FMUL.FTZ R140, R122.reuse, R143 ;  /* 0x0000008f7a8c7220 */ /* 0x040fe40000410000 */
[----:B------:R-:W-:Y:S02]  /*3b10*/  FFMA.FTZ R126, -R122, R145, -RZ ;  /* 0x000000917a7e7223 */ /* 0x000fe400000109ff */
[C---:B------:R-:W-:Y:S02]  /*3b20*/  FFMA.FTZ R144, R96.reuse, R37, R135 ;  /* 0x0000002560907223 */ /* 0x040fe40000010087 */
[----:B------:R-:W-:Y:S02]  /*3b30*/  FFMA.FTZ R122, R96, R119, -R36 ;  /* 0x00000077607a7223 */ /* 0x000fe40000010824 */
[----:B----4-:R-:W-:Y:S02]  /*3b40*/  @P2 FMUL.FTZ R135, R146, R137 ;  /* 0x0000008992872220 */ /* 0x010fe40000410000 */
[----:B------:R-:W-:-:S02]  /*3b50*/  FADD.FTZ R36, RZ, R144 ;  /* 0x00000090ff247221 */ /* 0x000fc40000010000 */
[-C--:B------:R-:W-:Y:S02]  /*3b60*/  @P2 FMUL.FTZ R143, R146, R139.reuse ;  /* 0x0000008b928f2220 */ /* 0x080fe40000410000 */
[----:B------:R-:W-:Y:S02]  /*3b70*/  FFMA.FTZ R122, R97, R56, R122 ;  /* 0x00000038617a7223 */ /* 0x000fe4000001007a */
[C---:B------:R-:W-:Y:S02]  /*3b80*/  @P2 FFMA.FTZ R144, R142.reuse, R139, -R135 ;  /* 0x0000008b8e902223 */ /* 0x040fe40000010887 */
[C---:B------:R-:W-:Y:S02]  /*3b90*/  FMUL.FTZ R135, R121.reuse, R36 ;  /* 0x0000002479877220 */ /* 0x040fe40000410000 */
[----:B------:R-:W-:Y:S02]  /*3ba0*/  @P2 FFMA.FTZ R143, R142, R137, R143 ;  /* 0x000000898e8f2223 */ /* 0x000fe4000001008f */
[----:B------:R-:W-:-:S02]  /*3bb0*/  FMUL.FTZ R121, R121, R122 ;  /* 0x0000007a79797220 */ /* 0x000fc40000410000 */
[----:B-----5:R-:W-:Y:S02]  /*3bc0*/  @P2 FADD.FTZ R137, R148, R143 ;  /* 0x0000008f94892221 */ /* 0x020fe40000010000 */
[C---:B------:R-:W-:Y:S02]  /*3bd0*/  FFMA.FTZ R143, R127.reuse, R36, R121 ;  /* 0x000000247f8f7223 */ /* 0x040fe40000010079 */
[----:B------:R1:W2:Y:S01]  /*3be0*/  SHFL.IDX PT, R121, R128, RZ, 0x1f ;  /* 0x00001fff80797589 */ /* 0x0002a200000e0000 */
[----:B------:R-:W-:Y:S02]  /*3bf0*/  FFMA.FTZ R135, R127, R122, -R135 ;  /* 0x0000007a7f877223 */ /* 0x000fe40000010887 */
[----:B0-----:R-:W-:Y:S02]  /*3c00*/  @P2 FADD.FTZ R139, R141, R144 ;  /* 0x000000908d8b2221 */ /* 0x001fe40000010000 */
[----:B------:R-:W-:Y:S02]  /*3c10*/  FMUL.FTZ R127, R137, -R33 ;  /* 0x80000021897f7220 */ /* 0x000fe40000410000 */
[----:B------:R-:W-:-:S02]  /*3c20*/  FMUL.FTZ R144, R34, R36 ;  /* 0x0000002422907220 */ /* 0x000fc40000410000 */
[C---:B------:R-:W-:Y:S02]  /*3c30*/  FMUL.FTZ R33, R139.reuse, -R33 ;  /* 0x800000218b217220 */ /* 0x040fe40000410000 */
[----:B------:R-:W-:Y:S02]  /*3c40*/  FFMA.FTZ R142, R139, R32, -R127 ;  /* 0x000000208b8e7223 */ /* 0x000fe4000001087f */
[C---:B------:R-:W-:Y:S02]  /*3c50*/  FMUL.FTZ R141, R35.reuse, R36 ;  /* 0x00000024238d7220 */ /* 0x040fe40000410000 */
[----:B------:R-:W-:Y:S02]  /*3c60*/  FFMA.FTZ R35, R35, R122, R144 ;  /* 0x0000007a23237223 */ /* 0x000fe40000010090 */
[----:B------:R-:W-:Y:S02]  /*3c70*/  FFMA.FTZ R144, R137, R32, R33 ;  /* 0x0000002089907223 */ /* 0x000fe40000010021 */
[----:B------:R-:W-:-:S02]  /*3c80*/  FADD.FTZ R32, R125, R142 ;  /* 0x0000008e7d207221 */ /* 0x000fc40000010000 */
[----:B------:R-:W-:Y:S02]  /*3c90*/  FFMA.FTZ R141, R34, R122, -R141 ;  /* 0x0000007a228d7223 */ /* 0x000fe4000001088d */
[----:B------:R-:W-:Y:S02]  /*3ca0*/  FADD.FTZ R33, -R117, R144 ;  /* 0x0000009075217221 */ /* 0x000fe40000010100 */
[----:B------:R-:W-:Y:S02]  /*3cb0*/  FMUL.FTZ R117, R100, -R32 ;  /* 0x8000002064757220 */ /* 0x000fe40000410000 */
[C---:B------:R-:W-:Y:S02]  /*3cc0*/  FMUL.FTZ R34, R118.reuse, R135 ;  /* 0x0000008776227220 */ /* 0x040fe40000410000 */
[C---:B------:R-:W-:Y:S02]  /*3cd0*/  FMUL.FTZ R146, R118.reuse, R143 ;  /* 0x0000008f76927220 */ /* 0x040fe40000410000 */
[----:B-1----:R-:W-:-:S02]  /*3ce0*/  FMUL.FTZ R128, R118, R141 ;  /* 0x0000008d76807220 */ /* 0x002fc40000410000 */
[----:B------:R-:W-:Y:S02]  /*3cf0*/  FFMA.FTZ R118, -R118, R35, -RZ ;  /* 0x0000002376767223 */ /* 0x000fe400000109ff */
[----:B------:R-:W-:Y:S02]  /*3d00*/  FMUL.FTZ R35, R130, R7 ;  /* 0x0000000782237220 */ /* 0x000fe40000410000 */
[-C--:B------:R-:W-:Y:S02]  /*3d10*/  FMUL.FTZ R125, R100, -R33.reuse ;  /* 0x80000021647d7220 */ /* 0x080fe40000410000 */
[C---:B------:R-:W-:Y:S02]  /*3d20*/  FFMA.FTZ R100, R96.reuse, R33, R117 ;  /* 0x0000002160647223 */ /* 0x040fe40000010075 */
[----:B--2---:R-:W-:Y:S02]  /*3d30*/  FFMA.FTZ R117, R121, R6, -R35 ;  /* 0x0000000679757223 */ /* 0x004fe40000010823 */
[----:B------:R-:W-:-:S02]  /*3d40*/  FFMA.FTZ R96, R96, R32, -R125 ;  /* 0x0000002060607223 */ /* 0x000fc4000001087d */
[C---:B------:R-:W-:Y:S02]  /*3d50*/  FMUL.FTZ R142, R130.reuse, R6 ;  /* 0x00000006828e7220 */ /* 0x040fe40000410000 */
[----:B------:R-:W-:Y:S02]  /*3d60*/  FADD.FTZ R35, -R115, R100 ;  /* 0x0000006473237221 */ /* 0x000fe40000010100 */
[C---:B------:R-:W-:Y:S02]  /*3d70*/  FMUL.FTZ R6, R130.reuse, R5 ;  /* 0x0000000582067220 */ /* 0x040fe40000410000 */
[----:B------:R-:W-:Y:S02]  /*3d80*/  FMUL.FTZ R130, R130, R4 ;  /* 0x0000000482827220 */ /* 0x000fe40000410000 */
[----:B------:R-:W-:Y:S02]  /*3d90*/  FADD.FTZ R96, R113, R96 ;  /* 0x0000006071607221 */ /* 0x000fe40000010000 */
[----:B------:R-:W-:-:S02]  /*3da0*/  FMUL.FTZ R100, R111, -R35 ;  /* 0x800000236f647220 */ /* 0x000fc40000410000 */
[----:B------:R-:W-:Y:S02]  /*3db0*/  FFMA.FTZ R5, R121, R5, R130 ;  /* 0x0000000579057223 */ /* 0x000fe40000010082 */
[-C--:B------:R-:W-:Y:S02]  /*3dc0*/  FMUL.FTZ R130, R111, -R96.reuse ;  /* 0x800000606f827220 */ /* 0x080fe40000410000 */
[C---:B------:R-:W-:Y:S02]  /*3dd0*/  FFMA.FTZ R111, R109.reuse, R96, -R100 ;  /* 0x000000606d6f7223 */ /* 0x040fe40000010864 */
[----:B------:R-:W-:Y:S01]  /*3de0*/  FFMA.FTZ R113, R109, R35, R130 ;  /* 0x000000236d717223 */ /* 0x000fe20000010082 */
[----:B------:R-:W-:Y:S01]  /*3df0*/  LEA.HI.SX32 R130, R106, R106, 0x1b ;  /* 0x0000006a6a827211 */ /* 0x000fe200078fdaff */
[----:B------:R-:W-:Y:S02]  /*3e00*/  FADD.FTZ R100, R112, R111 ;  /* 0x0000006f70647221 */ /* 0x000fe40000010000 */
[----:B------:R-:W-:-:S02]  /*3e10*/  FADD.FTZ R111, -R110, R113 ;  /* 0x000000716e6f7221 */ /* 0x000fc40000010100 */
[----:B------:R-:W-:Y:S02]  /*3e20*/  FMUL.FTZ R110, R108, -R100 ;  /* 0x800000646c6e7220 */ /* 0x000fe40000410000 */
[C---:B------:R-:W-:Y:S01]  /*3e30*/  FFMA.FTZ R4, R121.reuse, R4, -R6 ;  /* 0x0000000479047223 */ /* 0x040fe20000010806 */
[----:B------:R-:W-:Y:S01]  /*3e40*/  P2R R6, PR, RZ, 0x2 ;  /* 0x00000002ff067803 */ /* 0x000fe20000000000 */
[----:B------:R-:W-:Y:S02]  /*3e50*/  FFMA.FTZ R7, R121, R7, R142 ;  /* 0x0000000779077223 */ /* 0x000fe4000001008e */
[----:B------:R-:W-:Y:S02]  /*3e60*/  FADD.FTZ R6, R132, R117 ;  /* 0x0000007584067221 */ /* 0x000fe40000010000 */
[-C--:B------:R-:W-:Y:S02]  /*3e70*/  FMUL.FTZ R113, R108, -R111.reuse ;  /* 0x8000006f6c717220 */ /* 0x080fe40000410000 */
[----:B------:R-:W-:-:S02]  /*3e80*/  FFMA.FTZ R117, R102, R111, R110 ;  /* 0x0000006f66757223 */ /* 0x000fc4000001006e */
[----:B------:R-:W-:Y:S02]  /*3e90*/  FADD.FTZ R7, R134, R7 ;  /* 0x0000000786077221 */ /* 0x000fe40000010000 */
[----:B------:R-:W-:Y:S02]  /*3ea0*/  FFMA.FTZ R115, R102, R100, -R113 ;  /* 0x0000006466737223 */ /* 0x000fe40000010871 */
[----:B------:R-:W-:Y:S01]  /*3eb0*/  FADD.FTZ R113, -R116, R117 ;  /* 0x0000007574717221 */ /* 0x000fe20000010100 */
[----:B------:R0:W-:Y:S01]  /*3ec0*/  @!P1 STS.128 [R43.X16+0x1b80], R4 ;  /* 0x001b80042b009388 */ /* 0x0001e2000000cc00 */
[----:B------:R-:W-:Y:S02]  /*3ed0*/  FADD.FTZ R114, R114, R115 ;  /* 0x0000007372727221 */ /* 0x000fe40000010000 */
[----:B------:R-:W-:Y:S01]  /*3ee0*/  FMUL.FTZ R115, R100, R60 ;  /* 0x0000003c64737220 */ /* 0x000fe20000410000 */
[----:B------:R-:W-:Y:S01]  /*3ef0*/  STS [R130.X4+0x210], R133 ;  /* 0x0002108582007388 */ /* 0x000fe20000004800 */
[----:B------:R-:W-:-:S02]  /*3f00*/  FFMA.FTZ R123, R103, -R62, R123 ;  /* 0x8000003e677b7223 */ /* 0x000fc4000001007b */
[----:B------:R-:W-:Y:S01]  /*3f10*/  FMUL.FTZ R102, R114, R62 ;  /* 0x0000003e72667220 */ /* 0x000fe20000410000 */
[----:B------:R-:W-:Y:S01]  /*3f20*/  STS [R69.X4+0x214], R136 ;  /* 0x0002148845007388 */ /* 0x000fe20000004800 */
[----:B------:R-:W-:Y:S02]  /*3f30*/  FFMA.FTZ R120, R101, -R60, R120 ;  /* 0x8000003c65787223 */ /* 0x000fe40000010078 */
[----:B------:R-:W-:Y:S01]  /*3f40*/  FMUL.FTZ R110, R38, R115 ;  /* 0x00000073266e7220 */ /* 0x000fe20000410000 */
[----:B------:R-:W-:Y:S01]  /*3f50*/  STS [R69.X4+0x218], R138 ;  /* 0x0002188a45007388 */ /* 0x000fe20000004800 */
[----:B------:R-:W-:Y:S02]  /*3f60*/  FFMA.FTZ R119, R99, -R58, R119 ;  /* 0x8000003a63777223 */ /* 0x000fe40000010077 */
[----:B------:R-:W-:Y:S01]  /*3f70*/  FMUL.FTZ R117, R32, R56 ;  /* 0x0000003820757220 */ /* 0x000fe20000410000 */
[----:B------:R-:W-:Y:S01]  /*3f80*/  STS [R69.X4+0x21c], R124 ;  /* 0x00021c7c45007388 */ /* 0x000fe20000004800 */
[----:B0-----:R-:W-:-:S02]  /*3f90*/  FMUL.FTZ R4, R113, R62 ;  /* 0x0000003e71047220 */ /* 0x001fc40000410000 */
[----:B------:R-:W-:Y:S01]  /*3fa0*/  FMUL.FTZ R7, R111, R60 ;  /* 0x0000003c6f077220 */ /* 0x000fe20000410000 */
[----:B------:R-:W-:Y:S01]  /*3fb0*/  STS [R69.X4+0x220], R140 ;  /* 0x0002208c45007388 */ /* 0x000fe20000004800 */
[----:B------:R-:W-:Y:S02]  /*3fc0*/  FMUL.FTZ R5, R39, R4 ;  /* 0x0000000427057220 */ /* 0x000fe40000410000 */
[-C--:B------:R-:W-:Y:S01]  /*3fd0*/  FMUL.FTZ R6, R38, R7.reuse ;  /* 0x0000000726067220 */ /* 0x080fe20000410000 */
[----:B------:R-:W-:Y:S01]  /*3fe0*/  STS [R69.X4+0x224], R126 ;  /* 0x0002247e45007388 */ /* 0x000fe20000004800 */
[----:B------:R-:W-:Y:S02]  /*3ff0*/  FFMA.FTZ R5, R123, R102, R5 ;  /* 0x000000667b057223 */ /* 0x000fe40000010005 */
[C---:B------:R-:W-:Y:S01]  /*4000*/  FFMA.FTZ R7, R120.reuse, R7, -R110 ;  /* 0x0000000778077223 */ /* 0x040fe2000001086e */
[----:B------:R-:W-:Y:S01]  /*4010*/  LEA R110, R57, -R86, 0x1 ;  /* 0x80000056396e7211 */ /* 0x000fe200078e08ff */
[----:B------:R-:W-:Y:S01]  /*4020*/  FFMA.FTZ R108, R120, R115, R6 ;  /* 0x00000073786c7223 */ /* 0x000fe20000010006 */
[----:B------:R-:W-:Y:S01]  /*4030*/  STS [R69.X4+0x228], R128 ;  /* 0x0002288045007388 */ /* 0x000fe20000004800 */
[----:B------:R-:W-:Y:S01]  /*4040*/  FADD.FTZ R5, RZ, R5 ;  /* 0x00000005ff057221 */ /* 0x000fe20000010000 */
[----:B------:R-:W-:Y:S01]  /*4050*/  ISETP.GE.AND P1, PT, R110, 0x1, PT ;  /* 0x000000016e00780c */ /* 0x000fe20003f26270 */
[----:B------:R-:W-:Y:S01]  /*4060*/  FMUL.FTZ R6, R39, R102 ;  /* 0x0000006627067220 */ /* 0x000fe20000410000 */
[----:B------:R0:W-:Y:S01]  /*4070*/  STS [R69.X4+0x22c], R118 ;  /* 0x00022c7645007388 */ /* 0x0001e20000004800 */
[----:B------:R-:W-:-:S02]  /*4080*/  FADD.FTZ R112, R5, R108 ;  /* 0x0000006c05707221 */ /* 0x000fc40000010000 */
[----:B------:R-:W-:Y:S02]  /*4090*/  FMUL.FTZ R108, R96, R58 ;  /* 0x0000003a606c7220 */ /* 0x000fe40000410000 */
[----:B------:R-:W-:Y:S02]  /*40a0*/  FFMA.FTZ R6, R123, R4, -R6 ;  /* 0x000000047b067223 */ /* 0x000fe40000010806 */
[----:B------:R-:W-:Y:S02]  /*40b0*/  FMUL.FTZ R4, R35, R58 ;  /* 0x0000003a23047220 */ /* 0x000fe40000410000 */
[----:B------:R-:W-:Y:S02]  /*40c0*/  FMUL.FTZ R5, R37, R108 ;  /* 0x0000006c25057220 */ /* 0x000fe40000410000 */
[----:B------:R-:W-:Y:S02]  /*40d0*/  FADD.FTZ R6, RZ, R6 ;  /* 0x00000006ff067221 */ /* 0x000fe40000010000 */
[----:B------:R-:W-:-:S02]  /*40e0*/  FFMA.FTZ R125, R119, R4, -R5 ;  /* 0x00000004777d7223 */ /* 0x000fc40000010805 */
[----:B------:R-:W-:Y:S02]  /*40f0*/  FMUL.FTZ R4, R37, R4 ;  /* 0x0000000425047220 */ /* 0x000fe40000410000 */
[----:B------:R-:W-:Y:S02]  /*4100*/  FADD.FTZ R34, R131, R34 ;  /* 0x0000002283227221 */ /* 0x000fe40000010000 */
[----:B------:R-:W-:Y:S02]  /*4110*/  FADD.FTZ R109, R129, -R146 ;  /* 0x80000092816d7221 */ /* 0x000fe40000010000 */
[----:B------:R-:W-:Y:S02]  /*4120*/  FADD.FTZ R116, R6, R7 ;  /* 0x0000000706747221 */ /* 0x000fe40000010000 */
[-C--:B------:R-:W-:Y:S02]  /*4130*/  FFMA.FTZ R122, R97, -R56.reuse, R122 ;  /* 0x80000038617a7223 */ /* 0x080fe4000001007a */
[----:B------:R-:W-:-:S02]  /*4140*/  FMUL.FTZ R127, R33, R56 ;  /* 0x00000038217f7220 */ /* 0x000fc40000410000 */
[----:B0-----:R-:W-:Y:S02]  /*4150*/  FMUL.FTZ R118, R36, R117 ;  /* 0x0000007524767220 */ /* 0x001fe40000410000 */
[----:B------:R-:W-:Y:S01]  /*4160*/  FFMA.FTZ R121, R119, R108, R4 ;  /* 0x0000006c77797223 */ /* 0x000fe20000010004 */
[----:B------:R-:W-:Y:S06]  /*4170*/  BAR.SYNC.DEFER_BLOCKING 0x0 ;  /* 0x0000000000007b1d */ /* 0x000fec0000010000 */
[----:B------:R-:W-:Y:S05]  /*4180*/  @!P1 BRA `(.L_x_13268) ;  /* 0x000001a000009947 */ /* 0x000fea0003800000 */
[----:B------:R-:W-:Y:S01]  /*4190*/  LEA.HI.SX32 R124, R86, R86, 0x1b ;  /* 0x00000056567c7211 */ /* 0x000fe200078fdaff */
[----:B------:R-:W-:Y:S01]  /*41a0*/  IMAD R5, R104, c[0x0][0x2c0], RZ ;  /* 0x0000b00068057a24 */ /* 0x000fe200078e02ff */
[----:B------:R-:W-:Y:S01]  /*41b0*/  ULDC.64 UR4, c[0x0][0x2b8] ;  /* 0x0000ae0000047ab9 */ /* 0x000fe20000000a00 */
[----:B------:R-:W-:Y:S01]  /*41c0*/  IADD3 R4, R105, -0x1, RZ ;  /* 0xffffffff69047810 */ /* 0x000fe20007ffe0ff */
[----:B------:R-:W-:Y:S01]  /*41d0*/  IMAD.WIDE.U32 R6, R88, c[0x0][0x2c0], RZ ;  /* 0x0000b00058067a25 */ /* 0x000fe200078e00ff */
[----:B------:R-:W0:Y:S01]  /*41e0*/  LDS R129, [R124.X4+0x210] ;  /* 0x000210007c817984 */ /* 0x000e220000004800 */
[----:B------:R-:W-:-:S02]  /*41f0*/  USHF.R.U32.HI UR8, URZ, 0x1, UR5 ;  /* 0x000000013f087899 */ /* 0x000fc40008011605 */
[----:B------:R-:W-:Y:S01]  /*4200*/  IMAD R131, R88, c[0x0][0x2c4], R5 ;  /* 0x0000b10058837a24 */ /* 0x000fe200078e0205 */
[----:B------:R-:W-:Y:S01]  /*4210*/  SHF.L.U32 R5, R4, 0x8, RZ ;  /* 0x0000000804057819 */ /* 0x000fe200000006ff */
[----:B------:R-:W-:Y:S01]  /*4220*/  USHF.R.U64 UR4, UR4, 0x1, UR5 ;  /* 0x0000000104047899 */ /* 0x000fe20008001205 */
[----:B------:R-:W-:Y:S02]  /*4230*/  IMAD R98, R98, c[0x0][0x2d0], RZ ;  /* 0x0000b40062627a24 */ /* 0x000fe400078e02ff */
[----:B------:R-:W-:Y:S01]  /*4240*/  IADD3 R7, R131, R7, RZ ;  /* 0x0000000783077210 */ /* 0x000fe20007ffe0ff */
[----:B------:R-:W-:Y:S01]  /*4250*/  IMAD R131, R91, UR8, RZ ;  /* 0x000000085b837c24 */ /* 0x000fe2000f8e02ff */
        /* <DEDUP_REMOVED lines=13> */
.L_x_13268:
[----:B------:R-:W-:Y:S05]  /*4330*/  BSYNC B0 ;  /* 0x0000000000007941 */ /* 0x000fea0003800000 */
.L_x_13267:
[----:B------:R-:W-:Y:S01]  /*4340*/  IADD3 R5, R86, 0x20, RZ ;  /* 0x0000002056057810 */ /* 0x000fe20007ffe0ff */
[----:B------:R-:W-:Y:S01]  /*4350*/  FADD.FTZ R98, R112, R121 ;  /* 0x0000007970627221 */ /* 0x000fe20000010000 */
[----:B------:R-:W-:Y:S01]  /*4360*/  ISETP.GE.AND P1, PT, R110, 0x21, PT ;  /* 0x000000216e00780c */ /* 0x000fe20003f26270 */
[-C--:B0-----:R-:W-:Y:S01]  /*4370*/  FFMA.FTZ R7, R122, R127.reuse, -R118 ;  /* 0x0000007f7a077223 */ /* 0x081fe20000010876 */
[----:B------:R-:W-:Y:S01]  /*4380*/  LEA.HI.SX32 R5, R5, R86, 0x1b ;  /* 0x0000005605057211 */ /* 0x000fe200078fdaff */
[----:B------:R-:W-:Y:S01]  /*4390*/  FADD.FTZ R112, R116, R125 ;  /* 0x0000007d74707221 */ /* 0x000fe20000010000 */
[C---:B------:R-:W-:Y:S01]  /*43a0*/  SHF.L.U64.HI R4, R41.reuse, 0x2, R0 ;  /* 0x0000000229047819 */ /* 0x040fe20000010200 */
[----:B------:R-:W-:Y:S01]  /*43b0*/  FMUL.FTZ R127, R36, R127 ;  /* 0x0000007f247f7220 */ /* 0x000fe20000410000 */
[----:B------:R-:W-:Y:S01]  /*43c0*/  SHF.L.U32 R129, R41, 0x2, RZ ;  /* 0x0000000229817819 */ /* 0x000fe200000006ff */
[----:B------:R-:W-:Y:S01]  /*43d0*/  FADD.FTZ R112, R112, R7 ;  /* 0x0000000770707221 */ /* 0x000fe20000010000 */
[----:B------:R-:W-:Y:S01]  /*43e0*/  BSSY B0, `(.L_x_13269) ;  /* 0x000000b000007945 */ /* 0x000fe20003800000 */
[----:B------:R0:W1:Y:S01]  /*43f0*/  LDS R7, [R5.X4+0x290] ;  /* 0x0002900005077984 */ /* 0x0000620000004800 */
[----:B------:R-:W-:Y:S01]  /*4400*/  FFMA.FTZ R127, R122, R117, R127 ;  /* 0x000000757a7f7223 */ /* 0x000fe2000001007f */
[----:B------:R-:W-:Y:S01]  /*4410*/  IADD3 R121, R86, 0x40, RZ ;  /* 0x0000004056797810 */ /* 0x000fe20007ffe0ff */
[----:B------:R-:W-:-:S02]  /*4420*/  IMAD R4, R4, c[0x0][0x2d0], RZ ;  /* 0x0000b40004047a24 */ /* 0x000fc400078e02ff */
[----:B------:R-:W-:Y:S02]  /*4430*/  FADD.FTZ R98, R98, R127 ;  /* 0x0000007f62627221 */ /* 0x000fe40000010000 */
[----:B------:R-:W-:Y:S01]  /*4440*/  IMAD R125, R129, c[0x0][0x2d4], R4 ;  /* 0x0000b500817d7a24 */ /* 0x000fe200078e0204 */
[----:B------:R-:W-:Y:S05]  /*4450*/  @!P1 BRA `(.L_x_13270) ;  /* 0x0000003000009947 */ /* 0x000fea0003800000 */
[----:B0-----:R-:W-:-:S05]  /*4460*/  IMAD.WIDE.U32 R4, R129, c[0x0][0x2d0], R16 ;  /* 0x0000b40081047a25 */ /* 0x001fca00078e0010 */
[----:B------:R-:W-:-:S05]  /*4470*/  IADD3 R5, R5, R125, RZ ;  /* 0x0000007d05057210 */ /* 0x000fca0007ffe0ff */
[----:B-1----:R0:W-:Y:S02]  /*4480*/  RED.E.ADD.F32.FTZ.RN.STRONG.GPU [R4.64], R7 ;  /* 0x000000070400798e */ /* 0x0021e4000c10e786 */
.L_x_13270:
[----:B0-----:R-:W-:Y:S05]  /*4490*/  BSYNC B0 ;  /* 0x0000000000007941 */ /* 0x001fea0003800000 */
.L_x_13269:
[----:B------:R-:W-:Y:S01]  /*44a0*/  LEA.HI.SX32 R121, R121, R86, 0x1b ;  /* 0x0000005679797211 */ /* 0x000fe200078fdaff */
[----:B------:R-:W-:Y:S01]  /*44b0*/  BSSY B0, `(.L_x_13271) ;  /* 0x000000c000007945 */ /* 0x000fe20003800000 */
[C---:B------:R-:W-:Y:S02]  /*44c0*/  ISETP.GE.AND P6, PT, R110.reuse, 0x41, PT ;  /* 0x000000416e00780c */ /* 0x040fe40003fc6270 */
[C---:B------:R-:W-:Y:S02]  /*44d0*/  ISETP.GE.AND P1, PT, R110.reuse, 0x61, PT ;  /* 0x000000616e00780c */ /* 0x040fe40003f26270 */
[----:B------:R-:W0:Y:S01]  /*44e0*/  LDS R121, [R121.X4+0x310] ;  /* 0x0003100079797984 */ /* 0x000e220000004800 */
[C---:B------:R-:W-:Y:S02]  /*44f0*/  ISETP.GE.AND P2, PT, R110.reuse, 0x81, PT ;  /* 0x000000816e00780c */ /* 0x040fe40003f46270 */
[C---:B------:R-:W-:Y:S02]  /*4500*/  ISETP.GE.AND P3, PT, R110.reuse, 0xa1, PT ;  /* 0x000000a16e00780c */ /* 0x040fe40003f66270 */
[----:B------:R-:W-:-:S02]  /*4510*/  ISETP.GE.AND P4, PT, R110, 0xc1, PT ;  /* 0x000000c16e00780c */ /* 0x000fc40003f86270 */
[----:B------:R-:W-:Y:S02]  /*4520*/  ISETP.GE.AND P5, PT, R110, 0xe1, PT ;  /* 0x000000e16e00780c */ /* 0x000fe40003fa6270 */
[----:B------:R-:W-:Y:S06]  /*4530*/  @!P6 BRA `(.L_x_13272) ;  /* 0x000000300000e947 */ /* 0x000fec0003800000 */
[----:B------:R-:W-:-:S05]  /*4540*/  IMAD.WIDE.U32 R4, R129, c[0x0][0x2d0], R18 ;  /* 0x0000b40081047a25 */ /* 0x000fca00078e0012 */
[----:B------:R-:W-:-:S05]  /*4550*/  IADD3 R5, R125, R5, RZ ;  /* 0x000000057d057210 */ /* 0x000fca0007ffe0ff */
[----:B0-----:R0:W-:Y:S02]  /*4560*/  RED.E.ADD.F32.FTZ.RN.STRONG.GPU [R4.64], R121 ;  /* 0x000000790400798e */ /* 0x0011e4000c10e786 */
.L_x_13272:
[----:B------:R-:W-:Y:S05]  /*4570*/  BSYNC B0 ;  /* 0x0000000000007941 */ /* 0x000fea0003800000 */
.L_x_13271:
[----:B-1----:R1:W2:Y:S01]  /*4580*/  LDS R7, [R74.X4+0x390] ;  /* 0x000390004a077984 */ /* 0x0022a20000004800 */
[----:B------:R-:W-:Y:S01]  /*4590*/  BSSY B0, `(.L_x_13273) ;  /* 0x0000005000007945 */ /* 0x000fe20003800000 */
[----:B------:R-:W-:Y:S05]  /*45a0*/  @!P1 BRA `(.L_x_13274) ;  /* 0x0000003000009947 */ /* 0x000fea0003800000 */
[----:B0-----:R-:W-:-:S05]  /*45b0*/  IMAD.WIDE.U32 R4, R129, c[0x0][0x2d0], R20 ;  /* 0x0000b40081047a25 */ /* 0x001fca00078e0014 */
[----:B------:R-:W-:-:S05]  /*45c0*/  IADD3 R5, R125, R5, RZ ;  /* 0x000000057d057210 */ /* 0x000fca0007ffe0ff */
[----:B--2---:R0:W-:Y:S02]  /*45d0*/  RED.E.ADD.F32.FTZ.RN.STRONG.GPU [R4.64], R7 ;  /* 0x000000070400798e */ /* 0x0041e4000c10e786 */
.L_x_13274:
[----:B------:R-:W-:Y:S05]  /*45e0*/  BSYNC B0 ;  /* 0x0000000000007941 */ /* 0x000fea0003800000 */
.L_x_13273:
[----:B0-2---:R0:W2:Y:S01]  /*45f0*/  LDS R7, [R73.X4+0x410] ;  /* 0x0004100049077984 */ /* 0x0050a20000004800 */
[----:B------:R-:W-:Y:S01]  /*4600*/  BSSY B0, `(.L_x_13275) ;  /* 0x0000005000007945 */ /* 0x000fe20003800000 */
[----:B------:R-:W-:Y:S05]  /*4610*/  @!P2 BRA `(.L_x_13276) ;  /* 0x000000300000a947 */ /* 0x000fea0003800000 */
[----:B------:R-:W-:-:S05]  /*4620*/  IMAD.WIDE.U32 R4, R129, c[0x0][0x2d0], R22 ;  /* 0x0000b40081047a25 */ /* 0x000fca00078e0016 */
[----:B------:R-:W-:-:S05]  /*4630*/  IADD3 R5, R125, R5, RZ ;  /* 0x000000057d057210 */ /* 0x000fca0007ffe0ff */
[----:B--2---:R2:W-:Y:S02]  /*4640*/  RED.E.ADD.F32.FTZ.RN.STRONG.GPU [R4.64], R7 ;  /* 0x000000070400798e */ /* 0x0045e4000c10e786 */
.L_x_13276:
[----:B------:R-:W-:Y:S05]  /*4650*/  BSYNC B0 ;  /* 0x0000000000007941 */ /* 0x000fea0003800000 */
.L_x_13275:
[----:B--2---:R2:W3:Y:S01]  /*4660*/  LDS R7, [R72.X4+0x490] ;  /* 0x0004900048077984 */ /* 0x0044e20000004800 */
[----:B------:R-:W-:Y:S01]  /*4670*/  BSSY B0, `(.L_x_13277) ;  /* 0x0000005000007945 */ /* 0x000fe20003800000 */
[----:B------:R-:W-:Y:S05]  /*4680*/  @!P3 BRA `(.L_x_13278) ;  /* 0x000000300000b947 */ /* 0x000fea0003800000 */
[----:B------:R-:W-:-:S05]  /*4690*/  IMAD.WIDE.U32 R4, R129, c[0x0][0x2d0], R24 ;  /* 0x0000b40081047a25 */ /* 0x000fca00078e0018 */
[----:B------:R-:W-:-:S05]  /*46a0*/  IADD3 R5, R125, R5, RZ ;  /* 0x000000057d057210 */ /* 0x000fca0007ffe0ff */
[----:B---3--:R3:W-:Y:S02]  /*46b0*/  RED.E.ADD.F32.FTZ.RN.STRONG.GPU [R4.64], R7 ;  /* 0x000000070400798e */ /* 0x0087e4000c10e786 */
.L_x_13278:
[----:B------:R-:W-:Y:S05]  /*46c0*/  BSYNC B0 ;  /* 0x0000000000007941 */ /* 0x000fea0003800000 */
.L_x_13277:
[----:B------:R4:W0:Y:S01]  /*46d0*/  LDS R121, [R71.X4+0x510] ;  /* 0x0005100047797984 */ /* 0x0008220000004800 */
[----:B------:R-:W-:Y:S01]  /*46e0*/  BSSY B0, `(.L_x_13279) ;  /* 0x0000006000007945 */ /* 0x000fe20003800000 */
[----:B---3--:R-:W-:Y:S01]  /*46f0*/  IMAD.WIDE.U32 R4, R129, c[0x0][0x2d0], R28 ;  /* 0x0000b40081047a25 */ /* 0x008fe200078e001c */
[----:B------:R-:W-:Y:S05]  /*4700*/  @!P4 BRA `(.L_x_13280) ;  /* 0x000000300000c947 */ /* 0x000fea0003800000 */
[----:B------:R-:W-:-:S05]  /*4710*/  IMAD.WIDE.U32 R6, R129, c[0x0][0x2d0], R26 ;  /* 0x0000b40081067a25 */ /* 0x000fca00078e001a */
[----:B------:R-:W-:-:S05]  /*4720*/  IADD3 R7, R125, R7, RZ ;  /* 0x000000077d077210 */ /* 0x000fca0007ffe0ff */
[----:B0-----:R0:W-:Y:S02]  /*4730*/  RED.E.ADD.F32.FTZ.RN.STRONG.GPU [R6.64], R121 ;  /* 0x000000790600798e */ /* 0x0011e4000c10e786 */
.L_x_13280:
[----:B------:R-:W-:Y:S05]  /*4740*/  BSYNC B0 ;  /* 0x0000000000007941 */ /* 0x000fea0003800000 */
.L_x_13279:
[----:B0-----:R0:W3:Y:S01]  /*4750*/  LDS R7, [R70.X4+0x590] ;  /* 0x0005900046077984 */ /* 0x0010e20000004800 */
[----:B------:R-:W-:Y:S01]  /*4760*/  BSSY B0, `(.L_x_13281) ;  /* 0x0000004000007945 */ /* 0x000fe20003800000 */
[----:B------:R-:W-:Y:S05]  /*4770*/  @!P5 BRA `(.L_x_13282) ;  /* 0x000000200000d947 */ /* 0x000fea0003800000 */
[----:B------:R-:W-:-:S05]  /*4780*/  IADD3 R5, R125, R5, RZ ;  /* 0x000000057d057210 */ /* 0x000fca0007ffe0ff */
[----:B---3--:R3:W-:Y:S02]  /*4790*/  RED.E.ADD.F32.FTZ.RN.STRONG.GPU [R4.64], R7 ;  /* 0x000000070400798e */ /* 0x0087e4000c10e786 */
.L_x_13282:
[----:B------:R-:W-:Y:S05]  /*47a0*/  BSYNC B0 ;  /* 0x0000000000007941 */ /* 0x000fea0003800000 */
.L_x_13281:
[----:B------:R-:W5:Y:S01]  /*47b0*/  SHFL.DOWN PT, R110, R112, 0x1, 0x1f ;  /* 0x08201f00706e7f89 */ /* 0x000f6200000e0000 */
[----:B------:R-:W-:Y:S01]  /*47c0*/  ISETP.GT.AND P1, PT, R77, 0x1e, PT ;  /* 0x0000001e4d00780c */ /* 0x000fe20003f24270 */
[----:B------:R-:W-:Y:S01]  /*47d0*/  BSSY B0, `(.L_x_13283) ;  /* 0x0000063000007945 */ /* 0x000fe20003800000 */
[----:B---3--:R-:W-:Y:S01]  /*47e0*/  MOV R5, R112 ;  /* 0x0000007000057202 */ /* 0x008fe20000000f00 */
[----:B------:R-:W3:Y:S01]  /*47f0*/  SHFL.DOWN PT, R125, R34, 0x1, 0x1f ;  /* 0x08201f00227d7f89 */ /* 0x000ee200000e0000 */
[----:B------:R-:W-:Y:S01]  /*4800*/  MOV R6, R34 ;  /* 0x0000002200067202 */ /* 0x000fe20000000f00 */
[----:B------:R-:W-:Y:S01]  /*4810*/  FADD.FTZ R42, R117, R42 ;  /* 0x0000002a752a7221 */ /* 0x000fe20000010000 */
[----:B------:R-:W-:Y:S01]  /*4820*/  MOV R7, R109 ;  /* 0x0000006d00077202 */ /* 0x000fe20000000f00 */
[----:B------:R-:W0:Y:S01]  /*4830*/  SHFL.DOWN PT, R116, R109, 0x1, 0x1f ;  /* 0x08201f006d747f89 */ /* 0x000e2200000e0000 */
[----:B------:R-:W-:Y:S01]  /*4840*/  MOV R4, R98 ;  /* 0x0000006200047202 */ /* 0x000fe20000000f00 */
[----:B------:R-:W-:Y:S01]  /*4850*/  FADD.FTZ R45, R108, R45 ;  /* 0x0000002d6c2d7221 */ /* 0x000fe20000010000 */
[----:B------:R-:W-:Y:S01]  /*4860*/  ISETP.NE.AND P2, PT, R77, RZ, PT ;  /* 0x000000ff4d00720c */ /* 0x000fe20003f45270 */
[----:B------:R-:W1:Y:S01]  /*4870*/  SHFL.DOWN PT, R121, R98, 0x1, 0x1f ;  /* 0x08201f0062797f89 */ /* 0x000e6200000e0000 */
[----:B------:R-:W-:Y:S01]  /*4880*/  ISETP.NE.AND P3, PT, R86, RZ, PT ;  /* 0x000000ff5600720c */ /* 0x000fe20003f65270 */
[----:B------:R-:W-:-:S02]  /*4890*/  FADD.FTZ R44, R115, R44 ;  /* 0x0000002c732c7221 */ /* 0x000fc40000010000 */
[----:B------:R-:W-:Y:S02]  /*48a0*/  FADD.FTZ R47, R102, R47 ;  /* 0x0000002f662f7221 */ /* 0x000fe40000010000 */
[----:B-----5:R-:W-:Y:S02]  /*48b0*/  @!P1 FADD.FTZ R5, R5, R110 ;  /* 0x0000006e05059221 */ /* 0x020fe40000010000 */
[----:B---3--:R-:W-:-:S03]  /*48c0*/  @!P1 FADD.FTZ R6, R6, R125 ;  /* 0x0000007d06069221 */ /* 0x008fc60000010000 */
[----:B------:R-:W3:Y:S01]  /*48d0*/  SHFL.DOWN PT, R34, R5, 0x2, 0x1f ;  /* 0x08401f0005227f89 */ /* 0x000ee200000e0000 */
[----:B0-----:R-:W-:Y:S02]  /*48e0*/  @!P1 FADD.FTZ R7, R7, R116 ;  /* 0x0000007407079221 */ /* 0x001fe40000010000 */
[----:B-1----:R-:W-:-:S03]  /*48f0*/  @!P1 FADD.FTZ R4, R4, R121 ;  /* 0x0000007904049221 */ /* 0x002fc60000010000 */
[----:B------:R-:W0:Y:S01]  /*4900*/  SHFL.DOWN PT, R98, R7, 0x2, 0x1f ;  /* 0x08401f0007627f89 */ /* 0x000e2200000e0000 */
[----:B------:R-:W-:-:S03]  /*4910*/  ISETP.GT.AND P1, PT, R77, 0x1d, PT ;  /* 0x0000001d4d00780c */ /* 0x000fc60003f24270 */
[----:B------:R-:W1:Y:S04]  /*4920*/  SHFL.DOWN PT, R121, R6, 0x2, 0x1f ;  /* 0x08401f0006797f89 */ /* 0x000e6800000e0000 */
[----:B------:R-:W5:Y:S06]  /*4930*/  SHFL.DOWN PT, R109, R4, 0x2, 0x1f ;  /* 0x08401f00046d7f89 */ /* 0x000f6c00000e0000 */
[----:B---3--:R-:W-:-:S05]  /*4940*/  @!P1 FADD.FTZ R5, R5, R34 ;  /* 0x0000002205059221 */ /* 0x008fca0000010000 */
[----:B------:R-:W3:Y:S01]  /*4950*/  SHFL.DOWN PT, R34, R5, 0x4, 0x1f ;  /* 0x08801f0005227f89 */ /* 0x000ee200000e0000 */
[----:B0-----:R-:W-:Y:S02]  /*4960*/  @!P1 FADD.FTZ R7, R7, R98 ;  /* 0x0000006207079221 */ /* 0x001fe40000010000 */
[----:B-1----:R-:W-:-:S03]  /*4970*/  @!P1 FADD.FTZ R6, R6, R121 ;  /* 0x0000007906069221 */ /* 0x002fc60000010000 */
[----:B------:R-:W0:Y:S01]  /*4980*/  SHFL.DOWN PT, R98, R7, 0x4, 0x1f ;  /* 0x08801f0007627f89 */ /* 0x000e2200000e0000 */
[----:B-----5:R-:W-:-:S03]  /*4990*/  @!P1 FADD.FTZ R4, R4, R109 ;  /* 0x0000006d04049221 */ /* 0x020fc60000010000 */
[----:B------:R-:W1:Y:S01]  /*49a0*/  SHFL.DOWN PT, R121, R6, 0x4, 0x1f ;  /* 0x08801f0006797f89 */ /* 0x000e6200000e0000 */
[----:B------:R-:W-:-:S03]  /*49b0*/  ISETP.GT.AND P1, PT, R77, 0x1b, PT ;  /* 0x0000001b4d00780c */ /* 0x000fc60003f24270 */
[----:B------:R-:W5:Y:S10]  /*49c0*/  SHFL.DOWN PT, R109, R4, 0x4, 0x1f ;  /* 0x08801f00046d7f89 */ /* 0x000f7400000e0000 */
        /* <DEDUP_REMOVED lines=9> */
[----:B---3--:R-:W-:-:S02]  /*4a60*/  @!P1 FADD.FTZ R5, R5, R34 ;  /* 0x0000002205059221 */ /* 0x008fc40000010000 */
[----:B------:R-:W-:Y:S02]  /*4a70*/  FMUL.FTZ R34, R31, R32 ;  /* 0x000000201f227220 */ /* 0x000fe40000410000 */
[----:B0-----:R-:W-:Y:S02]  /*4a80*/  @!P1 FADD.FTZ R7, R7, R98 ;  /* 0x0000006207079221 */ /* 0x001fe40000010000 */
[----:B------:R-:W0:Y:S01]  /*4a90*/  SHFL.DOWN PT, R98, R5, 0x10, 0x1f ;  /* 0x0a001f0005627f89 */ /* 0x000e2200000e0000 */
[----:B-1----:R-:W-:-:S03]  /*4aa0*/  @!P1 FADD.FTZ R6, R6, R121 ;  /* 0x0000007906069221 */ /* 0x002fc60000010000 */
[----:B------:R-:W-:Y:S01]  /*4ab0*/  SHFL.DOWN PT, R110, R7, 0x10, 0x1f ;  /* 0x0a001f00076e7f89 */ /* 0x000fe200000e0000 */
[----:B-----5:R-:W-:Y:S01]  /*4ac0*/  @!P1 FADD.FTZ R4, R4, R109 ;  /* 0x0000006d04049221 */ /* 0x020fe20000010000 */
[----:B------:R-:W-:Y:S01]  /*4ad0*/  ISETP.GT.AND P1, PT, R77, 0xf, PT ;  /* 0x0000000f4d00780c */ /* 0x000fe20003f24270 */
[-C--:B------:R-:W-:Y:S01]  /*4ae0*/  FFMA.FTZ R109, R30, R33.reuse, -R34 ;  /* 0x000000211e6d7223 */ /* 0x080fe20000010822 */
[----:B------:R-:W1:Y:S01]  /*4af0*/  SHFL.DOWN PT, R125, R6, 0x10, 0x1f ;  /* 0x0a001f00067d7f89 */ /* 0x000e6200000e0000 */
[C---:B------:R-:W-:Y:S02]  /*4b00*/  FMUL.FTZ R33, R31.reuse, R33 ;  /* 0x000000211f217220 */ /* 0x040fe40000410000 */
[----:B------:R-:W-:Y:S01]  /*4b10*/  FMUL.FTZ R36, R36, R109 ;  /* 0x0000006d24247220 */ /* 0x000fe20000410000 */
[----:B------:R-:W3:Y:S01]  /*4b20*/  SHFL.DOWN PT, R121, R4, 0x10, 0x1f ;  /* 0x0a001f0004797f89 */ /* 0x000ee200000e0000 */
[----:B------:R-:W-:Y:S02]  /*4b30*/  FFMA.FTZ R109, R30, R32, R33 ;  /* 0x000000201e6d7223 */ /* 0x000fe40000010021 */
[----:B------:R-:W-:-:S02]  /*4b40*/  FMUL.FTZ R34, R31, R96 ;  /* 0x000000601f227220 */ /* 0x000fc40000410000 */
[----:B------:R-:W-:Y:S02]  /*4b50*/  FFMA.FTZ R36, R122, R109, R36 ;  /* 0x0000006d7a247223 */ /* 0x000fe40000010024 */
[----:B------:R-:W-:Y:S02]  /*4b60*/  FMUL.FTZ R33, R31, R100 ;  /* 0x000000641f217220 */ /* 0x000fe40000410000 */
[----:B------:R-:W-:Y:S02]  /*4b70*/  FFMA.FTZ R36, R97, R32, R36 ;  /* 0x0000002061247223 */ /* 0x000fe40000010024 */
[----:B------:R-:W-:Y:S02]  /*4b80*/  FMUL.FTZ R32, R31, R114 ;  /* 0x000000721f207220 */ /* 0x000fe40000410000 */
[C---:B------:R-:W-:Y:S02]  /*4b90*/  FFMA.FTZ R34, R30.reuse, R35, -R34 ;  /* 0x000000231e227223 */ /* 0x040fe40000010822 */
[----:B------:R-:W-:-:S02]  /*4ba0*/  FFMA.FTZ R33, R30, R111, -R33 ;  /* 0x0000006f1e217223 */ /* 0x000fc40000010821 */
[C---:B------:R-:W-:Y:S02]  /*4bb0*/  FMUL.FTZ R35, R31.reuse, R35 ;  /* 0x000000231f237220 */ /* 0x040fe40000410000 */
[C---:B------:R-:W-:Y:S02]  /*4bc0*/  FMUL.FTZ R111, R31.reuse, R111 ;  /* 0x0000006f1f6f7220 */ /* 0x040fe40000410000 */
[-C--:B------:R-:W-:Y:S02]  /*4bd0*/  FMUL.FTZ R31, R31, R113.reuse ;  /* 0x000000711f1f7220 */ /* 0x080fe40000410000 */
[C---:B------:R-:W-:Y:S02]  /*4be0*/  FFMA.FTZ R32, R30.reuse, R113, -R32 ;  /* 0x000000711e207223 */ /* 0x040fe40000010820 */
[----:B------:R-:W-:Y:S02]  /*4bf0*/  FMUL.FTZ R37, R37, R34 ;  /* 0x0000002225257220 */ /* 0x000fe40000410000 */
[----:B------:R-:W-:-:S02]  /*4c00*/  FFMA.FTZ R34, R30, R96, R35 ;  /* 0x000000601e227223 */ /* 0x000fc40000010023 */
[----:B------:R-:W-:Y:S02]  /*4c10*/  FFMA.FTZ R111, R30, R100, R111 ;  /* 0x000000641e6f7223 */ /* 0x000fe4000001006f */
[----:B------:R-:W-:Y:S02]  /*4c20*/  FMUL.FTZ R33, R38, R33 ;  /* 0x0000002126217220 */ /* 0x000fe40000410000 */
[----:B------:R-:W-:Y:S02]  /*4c30*/  FFMA.FTZ R30, R30, R114, R31 ;  /* 0x000000721e1e7223 */ /* 0x000fe4000001001f */
[----:B------:R-:W-:Y:S02]  /*4c40*/  FMUL.FTZ R32, R39, R32 ;  /* 0x0000002027207220 */ /* 0x000fe40000410000 */
[----:B0-----:R-:W-:Y:S02]  /*4c50*/  @!P1 FADD.FTZ R5, R5, R98 ;  /* 0x0000006205059221 */ /* 0x001fe40000010000 */
[----:B-1----:R-:W-:-:S02]  /*4c60*/  @!P1 FADD.FTZ R6, R6, R125 ;  /* 0x0000007d06069221 */ /* 0x002fc40000010000 */
[----:B------:R-:W-:Y:S02]  /*4c70*/  @!P1 FADD.FTZ R7, R7, R110 ;  /* 0x0000006e07079221 */ /* 0x000fe40000010000 */
        /* <DEDUP_REMOVED lines=24> */
.L_x_13284:
[----:B0-----:R-:W-:Y:S05]  /*4e00*/  BSYNC B0 ;  /* 0x0000000000007941 */ /* 0x001fea0003800000 */
.L_x_13283:
[----:B------:R-:W-:Y:S02]  /*4e10*/  IADD3 R43, R43, 0x1, RZ ;  /* 0x000000012b2b7810 */ /* 0x000fe40007ffe0ff */
[----:B------:R-:W-:-:S02]  /*4e20*/  IADD3 R41, P2, R41, 0x1, RZ ;  /* 0x0000000129297810 */ /* 0x000fc40007f5e0ff */
[----:B------:R-:W-:Y:S02]  /*4e30*/  ISETP.GE.AND P1, PT, R43, c[0x0][0x16c], PT ;  /* 0x00005b002b007a0c */ /* 0x000fe40003f26270 */
[----:B------:R-:W-:-:S11]  /*4e40*/  IADD3.X R0, RZ, R0, RZ, P2, !PT ;  /* 0x00000000ff007210 */ /* 0x000fd600017fe4ff */
[----:B------:R-:W-:Y:S01]  /*4e50*/  @P1 CALL.REL.NOINC `(.L_x_13254) ;  /* 0x0000001000001944 */ /* 0x000fe20003c00000 */
[----:B------:R-:W-:Y:S05]  /*4e60*/  BRA `(.L_x_13285) ;  /* 0xffffcc6000007947 */ /* 0x000fea000383ffff */
.L_x_13254:
[----:B------:R-:W-:Y:S01]  /*4e70*/  BAR.SYNC.DEFER_BLOCKING 0x0 ;  /* 0x0000000000007b1d */ /* 0x000fe20000010000 */
[C---:B------:R-:W-:Y:S02]  /*4e80*/  LOP3.LUT R16, R75.reuse, 0x20, RZ, 0xfc, !PT ;  /* 0x000000204b107812 */ /* 0x040fe400078efcff */
[C---:B------:R-:W-:Y:S02]  /*4e90*/  LOP3.LUT R0, R75.reuse, 0x40, RZ, 0xfc, !PT ;  /* 0x000000404b007812 */ /* 0x040fe400078efcff */
[C---:B------:R-:W-:Y:S02]  /*4ea0*/  LOP3.LUT R6, R75.reuse, 0x60, RZ, 0xfc, !PT ;  /* 0x000000604b067812 */ /* 0x040fe400078efcff */
[-C--:B------:R-:W-:Y:S02]  /*4eb0*/  ISETP.GE.AND P0, PT, R75, R57.reuse, PT ;  /* 0x000000394b00720c */ /* 0x080fe40003f06270 */
[-C--:B------:R-:W-:Y:S02]  /*4ec0*/  ISETP.GE.AND P1, PT, R16, R57.reuse, PT ;  /* 0x000000391000720c */ /* 0x080fe40003f26270 */
[----:B------:R-:W-:-:S02]  /*4ed0*/  ISETP.GE.AND P2, PT, R0, R57, PT ;  /* 0x000000390000720c */ /* 0x000fc40003f46270 */
[----:B------:R-:W-:Y:S02]  /*4ee0*/  ISETP.GE.AND P3, PT, R6, R57, PT ;  /* 0x000000390600720c */ /* 0x000fe40003f66270 */
[----:B------:R-:W-:Y:S02]  /*4ef0*/  PRMT R7, RZ, 0x7610, R7 ;  /* 0x00007610ff077816 */ /* 0x000fe40000000007 */
[----:B------:R-:W-:Y:S02]  /*4f00*/  PRMT R17, RZ, 0x7610, R17 ;  /* 0x00007610ff117816 */ /* 0x000fe40000000011 */
[----:B------:R-:W-:Y:S01]  /*4f10*/  PRMT R24, RZ, 0x7610, R24 ;  /* 0x00007610ff187816 */ /* 0x000fe20000000018 */
[----:B------:R-:W-:Y:S01]  /*4f20*/  @!P0 IMAD.WIDE R4, R75, 0x2, R14 ;  /* 0x000000024b048825 */ /* 0x000fe200078e020e */
[----:B------:R-:W-:-:S03]  /*4f30*/  PRMT R25, RZ, 0x7610, R25 ;  /* 0x00007610ff197816 */ /* 0x000fc60000000019 */
[C-C-:B------:R-:W-:Y:S01]  /*4f40*/  @!P1 IMAD.WIDE R18, R75.reuse, 0x2, R14.reuse ;  /* 0x000000024b129825 */ /* 0x140fe200078e020e */
[----:B------:R-:W3:Y:S03]  /*4f50*/  @!P0 LDG.E.U16 R7, [R4.64] ;  /* 0x0000000604078981 */ /* 0x000ee6000c1e1500 */
[C-C-:B------:R-:W-:Y:S01]  /*4f60*/  @!P2 IMAD.WIDE R20, R75.reuse, 0x2, R14.reuse ;  /* 0x000000024b14a825 */ /* 0x140fe200078e020e */
[----:B------:R-:W5:Y:S03]  /*4f70*/  @!P1 LDG.E.U16 R17, [R18.64+0x40] ;  /* 0x0000400612119981 */ /* 0x000f66000c1e1500 */
[----:B------:R-:W-:Y:S01]  /*4f80*/  @!P3 IMAD.WIDE R22, R75, 0x2, R14 ;  /* 0x000000024b16b825 */ /* 0x000fe200078e020e */
[----:B--2---:R-:W2:Y:S04]  /*4f90*/  @!P2 LDG.E.U16 R24, [R20.64+0x80] ;  /* 0x000080061418a981 */ /* 0x004ea8000c1e1500 */
[----:B----4-:R0:W4:Y:S01]  /*4fa0*/  @!P3 LDG.E.U16 R25, [R22.64+0xc0] ;  /* 0x0000c0061619b981 */ /* 0x010122000c1e1500 */
[----:B------:R-:W-:-:S02]  /*4fb0*/  SHF.L.U32 R28, R77, 0x1, RZ ;  /* 0x000000014d1c7819 */ /* 0x000fc400000006ff */
[----:B------:R-:W-:Y:S02]  /*4fc0*/  ISETP.NE.AND P0, PT, R86, RZ, PT ;  /* 0x000000ff5600720c */ /* 0x000fe40003f05270 */
[----:B------:R-:W-:Y:S02]  /*4fd0*/  F2FP.PACK_AB R44, R44, R47 ;  /* 0x0000002f2c2c723e */ /* 0x000fe400000000ff */
[----:B------:R-:W-:Y:S01]  /*4fe0*/  F2FP.PACK_AB R45, R42, R45 ;  /* 0x0000002d2a2d723e */ /* 0x000fe200000000ff */
[----:B0-----:R-:W-:-:S04]  /*4ff0*/  IMAD R22, R90, c[0x0][0x2d8], RZ ;  /* 0x0000b6005a167a24 */ /* 0x001fc800078e02ff */
[----:B------:R-:W-:Y:S01]  /*5000*/  IMAD R33, R91, c[0x0][0x2dc], R22 ;  /* 0x0000b7005b217a24 */ /* 0x000fe200078e0216 */
[----:B------:R-:W-:-:S05]  /*5010*/  IADD3 R35, R76, -c[0x0][0x174], RZ ;  /* 0x80005d004c237a10 */ /* 0x000fca0007ffe0ff */
[----:B------:R-:W-:-:S05]  /*5020*/  IMAD R35, R35, -0x80, RZ ;  /* 0xffffff8023237824 */ /* 0x000fca00078e02ff */
[----:B------:R-:W-:Y:S01]  /*5030*/  SHF.R.S32.HI R37, RZ, 0x1f, R35 ;  /* 0x0000001fff257819 */ /* 0x000fe20000011423 */
[----:B------:R-:W-:Y:S01]  /*5040*/  BSSY B0, `(.L_x_13286) ;  /* 0x000004d000007945 */ /* 0x000fe20003800000 */
[----:B---3--:R-:W-:Y:S04]  /*5050*/  STS.U16 [R28], R7 ;  /* 0x000000071c007388 */ /* 0x008fe80000000400 */
[----:B-----5:R-:W-:Y:S04]  /*5060*/  STS.U16 [R28+0x40], R17 ;  /* 0x000040111c007388 */ /* 0x020fe80000000400 */
[----:B--2---:R-:W-:Y:S04]  /*5070*/  STS.U16 [R28+0x80], R24 ;  /* 0x000080181c007388 */ /* 0x004fe80000000400 */
[----:B----4-:R-:W-:Y:S01]  /*5080*/  STS.U16 [R28+0xc0], R25 ;  /* 0x0000c0191c007388 */ /* 0x010fe20000000400 */
[----:B------:R-:W-:-:S06]  /*5090*/  NOP ;  /* 0x0000000000007918 */ /* 0x000fcc0000000000 */
[----:B------:R-:W0:Y:S04]  /*50a0*/  LDS.64 R26, [R55] ;  /* 0x00000000371a7984 */ /* 0x000e280000000a00 */
[----:B------:R-:W-:Y:S06]  /*50b0*/  BAR.SYNC.DEFER_BLOCKING 0x0 ;  /* 0x0000000000007b1d */ /* 0x000fec0000010000 */
[----:B------:R-:W-:Y:S01]  /*50c0*/  STS.64 [R55], R44 ;  /* 0x0000002c37007388 */ /* 0x000fe20000000a00 */
[----:B------:R-:W-:-:S06]  /*50d0*/  NOP ;  /* 0x0000000000007918 */ /* 0x000fcc0000000000 */
[----:B------:R-:W-:Y:S04]  /*50e0*/  LDS.U16 R25, [R28] ;  /* 0x000000001c197984 */ /* 0x000fe80000000400 */
[----:B------:R-:W-:Y:S01]  /*50f0*/  LDS.U16 R29, [R28+0x80] ;  /* 0x000080001c1d7984 */ /* 0x000fe20000000400 */
[--C-:B0-----:R-:W-:Y:S02]  /*5100*/  HADD2.F32 R5, -RZ, R26.reuse.H0_H0 ;  /* 0x2000001aff057230 */ /* 0x101fe40000004100 */
[----:B------:R-:W-:Y:S01]  /*5110*/  HADD2.F32 R7, -RZ, R27.H1_H1 ;  /* 0x3000001bff077230 */ /* 0x000fe20000004100 */
[----:B------:R-:W-:Y:S02]  /*5120*/  LDS.U16 R31, [R28+0xc0] ;  /* 0x0000c0001c1f7984 */ /* 0x000fe40000000400 */
[----:B------:R-:W-:Y:S01]  /*5130*/  FADD.FTZ R4, R5, R92 ;  /* 0x0000005c05047221 */ /* 0x000fe20000010000 */
[----:B------:R-:W-:-:S05]  /*5140*/  HADD2.F32 R5, -RZ, R26.H1_H1 ;  /* 0x3000001aff057230 */ /* 0x000fca0000004100 */
[--C-:B------:R-:W-:Y:S01]  /*5150*/  FADD.FTZ R18, R5, R92.reuse ;  /* 0x0000005c05127221 */ /* 0x100fe20000010000 */
[----:B------:R-:W-:Y:S02]  /*5160*/  HADD2.F32 R5, -RZ, R27.H0_H0 ;  /* 0x2000001bff057230 */ /* 0x000fe40000004100 */
[----:B------:R-:W-:Y:S04]  /*5170*/  LDS.U16 R27, [R28+0x40] ;  /* 0x000040001c1b7984 */ /* 0x000fe80000000400 */
[----:B------:R-:W-:Y:S01]  /*5180*/  @!P0 STS [0x100], R57 ;  /* 0x00010039ff008388 */ /* 0x000fe20000000800 */
[----:B------:R-:W-:-:S03]  /*5190*/  FADD.FTZ R7, R7, R92 ;  /* 0x0000005c07077221 */ /* 0x000fc60000010000 */
[----:B------:R-:W-:Y:S02]  /*51a0*/  BAR.SYNC.DEFER_BLOCKING 0x0 ;  /* 0x0000000000007b1d */ /* 0x000fe40000010000 */
[----:B------:R-:W-:Y:S02]  /*51b0*/  FSETP.GTU.FTZ.AND P4, PT, R7, 20, PT ;  /* 0x41a000000700780b */ /* 0x000fe40003f9c000 */
[----:B------:R-:W-:Y:S02]  /*51c0*/  FSETP.GTU.FTZ.AND P1, PT, R4, 20, PT ;  /* 0x41a000000400780b */ /* 0x000fe40003f3c000 */
[----:B------:R-:W-:Y:S01]  /*51d0*/  FSETP.GTU.FTZ.AND P2, PT, R18, 20, PT ;  /* 0x41a000001200780b */ /* 0x000fe20003f5c000 */
[----:B------:R-:W-:-:S05]  /*51e0*/  FADD.FTZ R17, R5, R92 ;  /* 0x0000005c05117221 */ /* 0x000fca0000010000 */
[----:B------:R-:W-:-:S03]  /*51f0*/  FSETP.GTU.FTZ.AND P3, PT, R17, 20, PT ;  /* 0x41a000001100780b */ /* 0x000fc60003f7c000 */
[----:B------:R-:W-:Y:S02]  /*5200*/  @!P4 FMUL.FTZ R19, R7, -1.4426950216293334961 ;  /* 0xbfb8aa3b0713c820 */ /* 0x000fe40000410000 */
[----:B------:R-:W-:Y:S02]  /*5210*/  @!P1 FMUL.FTZ R4, R4, -1.4426950216293334961 ;  /* 0xbfb8aa3b04049820 */ /* 0x000fe40000410000 */
[----:B------:R-:W-:Y:S02]  /*5220*/  @!P2 FMUL.FTZ R5, R18, -1.4426950216293334961 ;  /* 0xbfb8aa3b1205a820 */ /* 0x000fe40000410000 */
[----:B------:R-:W0:Y:S01]  /*5230*/  @!P4 MUFU.EX2 R19, R19 ;  /* 0x000000130013c308 */ /* 0x000e220000000800 */
[----:B------:R-:W1:Y:S03]  /*5240*/  LDS R21, [0x100] ;  /* 0x00010000ff157984 */ /* 0x000e660000000800 */
[----:B------:R-:W-:-:S04]  /*5250*/  @!P3 FMUL.FTZ R17, R17, -1.4426950216293334961 ;  /* 0xbfb8aa3b1111b820 */ /* 0x000fc80000410000 */
[----:B------:R-:W2:Y:S08]  /*5260*/  @!P1 MUFU.EX2 R4, R4 ;  /* 0x0000000400049308 */ /* 0x000eb00000000800 */
[----:B------:R-:W3:Y:S01]  /*5270*/  @!P2 MUFU.EX2 R5, R5 ;  /* 0x000000050005a308 */ /* 0x000ee20000000800 */
[----:B0-----:R-:W-:-:S07]  /*5280*/  @!P4 FADD.FTZ R19, R19, 1 ;  /* 0x3f8000001313c421 */ /* 0x001fce0000010000 */
[----:B------:R3:W0:Y:S01]  /*5290*/  @!P3 MUFU.EX2 R18, R17 ;  /* 0x000000110012b308 */ /* 0x0006220000000800 */
[----:B--2---:R-:W-:-:S07]  /*52a0*/  @!P1 FADD.FTZ R7, R4, 1 ;  /* 0x3f80000004079421 */ /* 0x004fce0000010000 */
[----:B------:R-:W2:Y:S01]  /*52b0*/  @!P4 MUFU.RCP R22, R19 ;  /* 0x000000130016c308 */ /* 0x000ea20000001000 */
[----:B---3--:R-:W-:Y:S02]  /*52c0*/  @!P2 FADD.FTZ R17, R5, 1 ;  /* 0x3f8000000511a421 */ /* 0x008fe40000010000 */
[----:B------:R-:W-:-:S05]  /*52d0*/  IMAD.WIDE.U32 R4, R91, c[0x0][0x2d8], RZ ;  /* 0x0000b6005b047a25 */ /* 0x000fca00078e00ff */
[----:B------:R-:W-:Y:S01]  /*52e0*/  IADD3 R5, R5, R33, RZ ;  /* 0x0000002105057210 */ /* 0x000fe20007ffe0ff */
[----:B0-----:R-:W-:Y:S02]  /*52f0*/  @!P3 FADD.FTZ R18, R18, 1 ;  /* 0x3f8000001212b421 */ /* 0x001fe40000010000 */
[----:B------:R-:W-:Y:S02]  /*5300*/  IMAD R24, R94, c[0x0][0x2e0], RZ ;  /* 0x0000b8005e187a24 */ /* 0x000fe400078e02ff */
[----:B------:R-:W-:Y:S01]  /*5310*/  IMAD.WIDE.U32 R4, R95, c[0x0][0x2e0], R4 ;  /* 0x0000b8005f047a25 */ /* 0x000fe200078e0004 */
[----:B------:R-:W0:Y:S03]  /*5320*/  @!P3 MUFU.RCP R23, R18 ;  /* 0x000000120017b308 */ /* 0x000e260000001000 */
[----:B--2---:R-:W-:Y:S01]  /*5330*/  @!P4 FMUL.FTZ R51, R51, R22 ;  /* 0x000000163333c220 */ /* 0x004fe20000410000 */
[----:B-1----:R-:W-:Y:S01]  /*5340*/  ISETP.GE.AND P4, PT, R75, R21, PT ;  /* 0x000000154b00720c */ /* 0x002fe20003f86270 */
[----:B------:R-:W-:-:S03]  /*5350*/  IMAD R24, R95, c[0x0][0x2e4], R24 ;  /* 0x0000b9005f187a24 */ /* 0x000fc600078e0218 */
[----:B------:R-:W1:Y:S08]  /*5360*/  @!P1 MUFU.RCP R7, R7 ;  /* 0x0000000700079308 */ /* 0x000e700000001000 */
[----:B------:R2:W3:Y:S02]  /*5370*/  @!P2 MUFU.RCP R20, R17 ;  /* 0x000000110014a308 */ /* 0x0004e40000001000 */
[----:B--2---:R-:W-:-:S04]  /*5380*/  IADD3 R17, P5, R35, R4, RZ ;  /* 0x0000000423117210 */ /* 0x004fc80007fbe0ff */
[----:B------:R-:W-:Y:S02]  /*5390*/  IADD3.X R18, R37, R24, R5, P5, !PT ;  /* 0x0000001825127210 */ /* 0x000fe40002ffe405 */
[----:B------:R-:W-:Y:S02]  /*53a0*/  SHF.R.S32.HI R24, RZ, 0x1f, R75 ;  /* 0x0000001fff187819 */ /* 0x000fe4000001144b */
[----:B------:R-:W-:Y:S01]  /*53b0*/  LEA R22, P5, R75, c[0x0][0x330], 0x1 ;  /* 0x0000cc004b167a11 */ /* 0x000fe200078a08ff */
[----:B0-----:R-:W-:-:S03]  /*53c0*/  @!P3 FMUL.FTZ R48, R48, R23 ;  /* 0x000000173030b220 */ /* 0x001fc60000410000 */
[----:B------:R-:W-:Y:S02]  /*53d0*/  LEA.HI.X R5, R75, c[0x0][0x334], R24, 0x1, P5 ;  /* 0x0000cd004b057a11 */ /* 0x000fe400028f0c18 */
[----:B------:R-:W-:Y:S02]  /*53e0*/  LEA R22, P6, R17, R22, 0x1 ;  /* 0x0000001611167211 */ /* 0x000fe400078c08ff */
[----:B------:R-:W-:Y:S01]  /*53f0*/  IADD3 R4, P5, R75, R59, RZ ;  /* 0x0000003b4b047210 */ /* 0x000fe20007fbe0ff */
[----:B-1----:R-:W-:Y:S01]  /*5400*/  @!P1 FMUL.FTZ R46, R46, R7 ;  /* 0x000000072e2e9220 */ /* 0x002fe20000410000 */
[----:B------:R-:W-:Y:S01]  /*5410*/  LEA.HI.X R23, R17, R5, R18, 0x1, P6 ;  /* 0x0000000511177211 */ /* 0x000fe200030f0c12 */
[----:B---3--:R-:W-:Y:S01]  /*5420*/  @!P2 FMUL.FTZ R49, R49, R20 ;  /* 0x000000143131a220 */ /* 0x008fe20000410000 */
[-C--:B------:R-:W-:Y:S02]  /*5430*/  ISETP.GE.AND P3, PT, R0, R21.reuse, PT ;  /* 0x000000150000720c */ /* 0x080fe40003f66270 */
        /* <DEDUP_REMOVED lines=13> */
.L_x_13287:
[----:B------:R-:W-:Y:S05]  /*5510*/  BSYNC B0 ;  /* 0x0000000000007941 */ /* 0x000fea0003800000 */
.L_x_13286:
        /* <DEDUP_REMOVED lines=37> */
.L_x_13289:
[----:B------:R-:W-:Y:S05]  /*5770*/  BSYNC B0 ;  /* 0x0000000000007941 */ /* 0x000fea0003800000 */
.L_x_13288:
[----:B------:R-:W-:Y:S01]  /*5780*/  MOV R4, R18 ;  /* 0x0000001200047202 */ /* 0x000fe20000000f00 */
[----:B------:R-:W-:Y:S01]  /*5790*/  IMAD R18, R94, c[0x0][0x300], RZ ;  /* 0x0000c0005e127a24 */ /* 0x000fe200078e02ff */
[----:B------:R-:W-:Y:S02]  /*57a0*/  MOV R5, R29 ;  /* 0x0000001d00057202 */ /* 0x000fe40000000f00 */
[-C--:B------:R-:W-:Y:S01]  /*57b0*/  ISETP.GE.AND P0, PT, R16, R27.reuse, PT ;  /* 0x0000001b1000720c */ /* 0x080fe20003f06270 */
[C---:B------:R-:W-:Y:S01]  /*57c0*/  IMAD R18, R95.reuse, c[0x0][0x304], R18 ;  /* 0x0000c1005f127a24 */ /* 0x040fe200078e0212 */
[----:B0-----:R-:W-:Y:S01]  /*57d0*/  LEA R7, P4, R22, c[0x0][0x340], 0x1 ;  /* 0x0000d00016077a11 */ /* 0x001fe200078808ff */
[----:B------:R-:W-:Y:S01]  /*57e0*/  IMAD.WIDE.U32 R4, R95, c[0x0][0x300], R4 ;  /* 0x0000c0005f047a25 */ /* 0x000fe200078e0004 */
[-C--:B------:R-:W-:Y:S02]  /*57f0*/  ISETP.GE.AND P1, PT, R0, R27.reuse, PT ;  /* 0x0000001b0000720c */ /* 0x080fe40003f26270 */
[----:B------:R-:W-:-:S02]  /*5800*/  ISETP.GE.AND P2, PT, R6, R27, PT ;  /* 0x0000001b0600720c */ /* 0x000fc40003f46270 */
[----:B------:R-:W-:Y:S02]  /*5810*/  IADD3 R16, P3, R35, R4, RZ ;  /* 0x0000000423107210 */ /* 0x000fe40007f7e0ff */
[----:B------:R-:W-:Y:S02]  /*5820*/  LEA.HI.X R0, R22, c[0x0][0x344], R23, 0x1, P4 ;  /* 0x0000d10016007a11 */ /* 0x000fe400020f0c17 */
[----:B------:R-:W-:Y:S02]  /*5830*/  IADD3.X R5, R37, R18, R5, P3, !PT ;  /* 0x0000001225057210 */ /* 0x000fe40001ffe405 */
[----:B------:R-:W-:Y:S02]  /*5840*/  ISETP.GT.AND P4, PT, R105, 0x1, PT ;  /* 0x000000016900780c */ /* 0x000fe40003f84270 */
[----:B------:R-:W-:Y:S02]  /*5850*/  LEA R4, P3, R16, R7, 0x1 ;  /* 0x0000000710047211 */ /* 0x000fe400078608ff */
[----:B------:R-:W-:-:S02]  /*5860*/  IADD3 R76, R76, 0x1, RZ ;  /* 0x000000014c4c7810 */ /* 0x000fc40007ffe0ff */
[----:B------:R-:W-:Y:S02]  /*5870*/  LEA.HI.X R5, R16, R0, R5, 0x1, P3 ;  /* 0x0000000010057211 */ /* 0x000fe400018f0c05 */
[----:B------:R-:W-:-:S03]  /*5880*/  IADD3 R82, P3, R82, -0x100, RZ ;  /* 0xffffff0052527810 */ /* 0x000fc60007f7e0ff */
[----:B------:R0:W-:Y:S01]  /*5890*/  @!P0 STG.E.U16 [R4.64], R17 ;  /* 0x0000001104008986 */ /* 0x0001e2000c101506 */
[----:B------:R-:W-:Y:S02]  /*58a0*/  IADD3 R81, P0, R81, -0x200, RZ ;  /* 0xfffffe0051517810 */ /* 0x000fe40007f1e0ff */
[----:B------:R-:W-:Y:S01]  /*58b0*/  IADD3.X R83, R83, -0x1, RZ, P3, !PT ;  /* 0xffffffff53537810 */ /* 0x000fe20001ffe4ff */
[----:B------:R0:W-:Y:S01]  /*58c0*/  @!P1 STG.E.U16 [R4.64+0x40], R25 ;  /* 0x0000401904009986 */ /* 0x0001e2000c101506 */
[----:B------:R-:W-:Y:S02]  /*58d0*/  IADD3 R19, P1, R14, -0x100, RZ ;  /* 0xffffff000e137810 */ /* 0x000fe40007f3e0ff */
[----:B------:R-:W-:Y:S01]  /*58e0*/  IADD3.X R80, R80, -0x1, RZ, P0, !PT ;  /* 0xffffffff50507810 */ /* 0x000fe200007fe4ff */
[----:B------:R0:W-:Y:S01]  /*58f0*/  @!P2 STG.E.U16 [R4.64+0x80], R33 ;  /* 0x000080210400a986 */ /* 0x0001e2000c101506 */
[----:B------:R-:W-:Y:S02]  /*5900*/  IADD3 R84, P2, R84, -0x100, RZ ;  /* 0xffffff0054547810 */ /* 0x000fe40007f5e0ff */
[----:B------:R-:W-:-:S02]  /*5910*/  IADD3.X R22, R15, -0x1, RZ, P1, !PT ;  /* 0xffffffff0f167810 */ /* 0x000fc40000ffe4ff */
[----:B------:R-:W-:Y:S01]  /*5920*/  IADD3.X R85, R85, -0x1, RZ, P2, !PT ;  /* 0xffffffff55557810 */ /* 0x000fe200017fe4ff */
[----:B------:R-:W-:Y:S01]  /*5930*/  @!P4 CALL.REL.NOINC `(.L_x_13245) ;  /* 0x000000100000c944 */ /* 0x000fe20003c00000 */
[----:B------:R-:W-:Y:S05]  /*5940*/  BRA `(.L_x_13290) ;  /* 0xffffafb000007947 */ /* 0x000fea000383ffff */
.L_x_13245:
        /* <DEDUP_REMOVED lines=24> */
.L_x_13292:
[----:B0-----:R-:W-:Y:S05]  /*5ad0*/  BSYNC B0 ;  /* 0x0000000000007941 */ /* 0x001fea0003800000 */
.L_x_13291:
        /* <DEDUP_REMOVED lines=23> */
.L_x_13294:
[----:B------:R-:W1:Y:S02]  /*5c50*/  S2R R15, SR_TID.X ;  /* 0x00000000000f7919 */ /* 0x000e640000002100 */
.L_x_13295:
[----:B0-----:R-:W-:Y:S05]  /*5c60*/  BSYNC B0 ;  /* 0x0000000000007941 */ /* 0x001fea0003800000 */
.L_x_13293:
        /* <DEDUP_REMOVED lines=10> */
.L_x_13296:
        /* <DEDUP_REMOVED lines=28> */
.L_x_13297:
        /* <DEDUP_REMOVED lines=11> */
.L_x_14758:


//--------------------- .text._Z25selective_scan_bwd_kernelI32Selective_Scan_bwd_kernel_traitsILi32ELi4ELb0ELb0ELb1ELb1ELb1EN3c104HalfENS1_7complexIfEEEEv12SSMParamsBwd --------------------------
	.section	.text._Z25selective_scan_bwd_kernelI32Selective_Scan_bwd_kernel_traitsILi32ELi4ELb0ELb0ELb1ELb1ELb1EN3c104HalfENS1_7complexIfEEEEv12SSMParamsBwd,"ax",@progbits
	.sectioninfo	@"SHI_REGISTERS=159"
	.align	128
        .global         _Z25selective_scan_bwd_kernelI32Selective_Scan_bwd_kernel_traitsILi32ELi4ELb0ELb0ELb1ELb1ELb1EN3c104HalfENS1_7complexIfEEEEv12SSMParamsBwd
        .type           _Z25selective_scan_bwd_kernelI32Selective_Scan_bwd_kernel_traitsILi32ELi4ELb0ELb0ELb1ELb1ELb1EN3c104HalfENS1_7complexIfEEEEv12SSMParamsBwd,@function
        .size           _Z25selective_scan_bwd_kernelI32Selective_Scan_bwd_kernel_traitsILi32ELi4ELb0ELb0ELb1ELb1ELb1EN3c104HalfENS1_7complexIfEEEEv12SSMParamsBwd,(.L_x_14759 - _Z25selective_scan_bwd_kernelI32Selective_Scan_bwd_kernel_traitsILi32ELi4ELb0ELb0ELb1ELb1ELb1EN3c104HalfENS1_7complexIfEEEEv12SSMParamsBwd)
        .other          _Z25selective_scan_bwd_kernelI32Selective_Scan_bwd_kernel_traitsILi32ELi4ELb0ELb0ELb1ELb1ELb1EN3c104HalfENS1_7complexIfEEEEv12SSMParamsBwd,@"STO_CUDA_ENTRY STV_DEFAULT"
_Z25selective_scan_bwd_kernelI32Selective_Scan_bwd_kernel_traitsILi32ELi4ELb0ELb0ELb1ELb1ELb1EN3c104HalfENS1_7complexIfEEEEv12SSMParamsBwd:
.text._Z25selective_scan_bwd_kernelI32Selective_Scan_bwd_kernel_traitsILi32ELi4ELb0ELb0ELb1ELb1ELb1EN3c104HalfENS1_7complexIfEEEEv12SSMParamsBwd:
        /* <DEDUP_REMOVED lines=30> */
[----:B------:R-:W-:Y:S01]  /*01e0*/  CS2R R62, SRZ ;  /* 0x00000000003e7805 */ /* 0x000fe2000001ff00 */
        /* <DEDUP_REMOVED lines=108> */
.L_x_13348:
[----:B------:R-:W-:Y:S01]  /*08b0*/  IADD3 R29, -R51, c[0x0][0x174], RZ ;  /* 0x00005d00331d7a10 */ /* 0x000fe20007ffe1ff */
[----:B------:R-:W-:Y:S01]  /*08c0*/  BAR.SYNC.DEFER_BLOCKING 0x0 ;  /* 0x0000000000007b1d */ /* 0x000fe20000010000 */
[----:B------:R-:W-:Y:S02]  /*08d0*/  SHF.L.U32 R27, R49, 0x1, RZ ;  /* 0x00000001311b7819 */ /* 0x000fe400000006ff */
[----:B------:R-:W-:-:S02]  /*08e0*/  LEA R74, R29, 0xffffff80, 0x7 ;  /* 0xffffff801d4a7811 */ /* 0x000fc400078e38ff */
[C---:B------:R-:W-:Y:S02]  /*08f0*/  SHF.L.U64.HI R26, R49.reuse, 0x1, R38 ;  /* 0x00000001311a7819 */ /* 0x040fe40000010226 */
[----:B------:R-:W-:Y:S02]  /*0900*/  IADD3 R28, -R74, c[0x0][0x168], RZ ;  /* 0x00005a004a1c7a10 */ /* 0x000fe40007ffe1ff */
[----:B------:R-:W-:Y:S02]  /*0910*/  IADD3 R4, P4, R60, R27, RZ ;  /* 0x0000001b3c047210 */ /* 0x000fe40007f9e0ff */
[-C--:B------:R-:W-:Y:S02]  /*0920*/  ISETP.GE.AND P0, PT, R49, R28.reuse, PT ;  /* 0x0000001c3100720c */ /* 0x080fe40003f06270 */
[-C--:B------:R-:W-:Y:S02]  /*0930*/  ISETP.GE.AND P1, PT, R41, R28.reuse, PT ;  /* 0x0000001c2900720c */ /* 0x080fe40003f26270 */
[----:B------:R-:W-:-:S02]  /*0940*/  ISETP.GE.AND P2, PT, R39, R28, PT ;  /* 0x0000001c2700720c */ /* 0x000fc40003f46270 */
[----:B------:R-:W-:Y:S02]  /*0950*/  ISETP.GE.AND P3, PT, R37, R28, PT ;  /* 0x0000001c2500720c */ /* 0x000fe40003f66270 */
[----:B------:R-:W-:Y:S02]  /*0960*/  PRMT R0, RZ, 0x7610, R0 ;  /* 0x00007610ff007816 */ /* 0x000fe40000000000 */
[----:B0-----:R-:W-:Y:S02]  /*0970*/  PRMT R6, RZ, 0x7610, R6 ;  /* 0x00007610ff067816 */ /* 0x001fe40000000006 */
[----:B------:R-:W-:Y:S02]  /*0980*/  PRMT R8, RZ, 0x7610, R8 ;  /* 0x00007610ff087816 */ /* 0x000fe40000000008 */
[----:B------:R-:W-:Y:S02]  /*0990*/  PRMT R10, RZ, 0x7610, R10 ;  /* 0x00007610ff0a7816 */ /* 0x000fe4000000000a */
[----:B------:R-:W-:-:S05]  /*09a0*/  IADD3.X R5, R59, R26, RZ, P4, !PT ;  /* 0x0000001a3b057210 */ /* 0x000fca00027fe4ff */
[----:B------:R0:W2:Y:S04]  /*09b0*/  @!P0 LDG.E.U16 R0, [R4.64] ;  /* 0x0000000604008981 */ /* 0x0000a8000c1e1500 */
[----:B------:R0:W3:Y:S04]  /*09c0*/  @!P1 LDG.E.U16 R6, [R4.64+0x40] ;  /* 0x0000400604069981 */ /* 0x0000e8000c1e1500 */
[----:B------:R0:W4:Y:S04]  /*09d0*/  @!P2 LDG.E.U16 R8, [R4.64+0x80] ;  /* 0x000080060408a981 */ /* 0x000128000c1e1500 */
[----:B------:R0:W4:Y:S01]  /*09e0*/  @!P3 LDG.E.U16 R10, [R4.64+0xc0] ;  /* 0x0000c006040ab981 */ /* 0x000122000c1e1500 */
[----:B------:R-:W-:-:S02]  /*09f0*/  ISETP.GE.AND P0, PT, R49, R28, PT ;  /* 0x0000001c3100720c */ /* 0x000fc40003f06270 */
[C---:B------:R-:W-:Y:S02]  /*0a00*/  SHF.L.U32 R25, R52.reuse, 0x1, RZ ;  /* 0x0000000134197819 */ /* 0x040fe400000006ff */
[----:B------:R-:W-:Y:S02]  /*0a10*/  SHF.L.U32 R24, R52, 0x3, RZ ;  /* 0x0000000334187819 */ /* 0x000fe400000006ff */
[-C--:B------:R-:W-:Y:S02]  /*0a20*/  ISETP.GE.AND P3, PT, R41, R28.reuse, PT ;  /* 0x0000001c2900720c */ /* 0x080fe40003f66270 */
[----:B------:R-:W-:Y:S02]  /*0a30*/  ISETP.GE.AND P2, PT, R39, R28, PT ;  /* 0x0000001c2700720c */ /* 0x000fe40003f46270 */
[----:B------:R-:W-:-:S03]  /*0a40*/  PRMT R12, RZ, 0x7610, R12 ;  /* 0x00007610ff0c7816 */ /* 0x000fc6000000000c */
[----:B-1----:R-:W-:-:S04]  /*0a50*/  @!P0 IADD3 R2, P1, R58, R27, RZ ;  /* 0x0000001b3a028210 */ /* 0x002fc80007f3e0ff */
[----:B------:R-:W-:Y:S02]  /*0a60*/  @!P0 IADD3.X R3, R57, R26, RZ, P1, !PT ;  /* 0x0000001a39038210 */ /* 0x000fe40000ffe4ff */
[----:B------:R-:W-:Y:S02]  /*0a70*/  ISETP.GE.AND P1, PT, R37, R28, PT ;  /* 0x0000001c2500720c */ /* 0x000fe40003f26270 */
[----:B0-----:R-:W-:Y:S02]  /*0a80*/  @!P3 IADD3 R4, P4, R58, R27, RZ ;  /* 0x0000001b3a04b210 */ /* 0x001fe40007f9e0ff */
[----:B------:R-:W-:Y:S02]  /*0a90*/  PRMT R14, RZ, 0x7610, R14 ;  /* 0x00007610ff0e7816 */ /* 0x000fe4000000000e */
[----:B------:R-:W-:Y:S02]  /*0aa0*/  PRMT R16, RZ, 0x7610, R16 ;  /* 0x00007610ff107816 */ /* 0x000fe40000000010 */
[----:B------:R-:W-:Y:S01]  /*0ab0*/  @!P3 IADD3.X R5, R57, R26, RZ, P4, !PT ;  /* 0x0000001a3905b210 */ /* 0x000fe200027fe4ff */
[----:B--2---:R-:W-:Y:S04]  /*0ac0*/  STS.U16 [R25], R0 ;  /* 0x0000000019007388 */ /* 0x004fe80000000400 */
[----:B---3--:R-:W-:Y:S04]  /*0ad0*/  STS.U16 [R25+0x40], R6 ;  /* 0x0000400619007388 */ /* 0x008fe80000000400 */
[----:B----4-:R0:W-:Y:S04]  /*0ae0*/  STS.U16 [R25+0x80], R8 ;  /* 0x0000800819007388 */ /* 0x0101e80000000400 */
[----:B------:R1:W-:Y:S01]  /*0af0*/  STS.U16 [R25+0xc0], R10 ;  /* 0x0000c00a19007388 */ /* 0x0003e20000000400 */
[----:B------:R-:W-:-:S06]  /*0b00*/  NOP ;  /* 0x0000000000007918 */ /* 0x000fcc0000000000 */
[----:B------:R-:W-:Y:S04]  /*0b10*/  LDS.64 R76, [R24] ;  /* 0x00000000184c7984 */ /* 0x000fe80000000a00 */
[----:B------:R-:W-:Y:S01]  /*0b20*/  BAR.SYNC.DEFER_BLOCKING 0x0 ;  /* 0x0000000000007b1d */ /* 0x000fe20000010000 */
[CC--:B0-----:R-:W-:Y:S02]  /*0b30*/  @!P2 IADD3 R8, P5, R58.reuse, R27.reuse, RZ ;  /* 0x0000001b3a08a210 */ /* 0x0c1fe40007fbe0ff */
[----:B-1----:R-:W-:Y:S02]  /*0b40*/  @!P1 IADD3 R10, P6, R58, R27, RZ ;  /* 0x0000001b3a0a9210 */ /* 0x002fe40007fde0ff */
[----:B------:R-:W-:Y:S02]  /*0b50*/  PRMT R0, RZ, 0x7610, R0 ;  /* 0x00007610ff007816 */ /* 0x000fe40000000000 */
[----:B------:R-:W-:-:S02]  /*0b60*/  @!P2 IADD3.X R9, R57, R26, RZ, P5, !PT ;  /* 0x0000001a3909a210 */ /* 0x000fc40002ffe4ff */
        /* <DEDUP_REMOVED lines=12> */
[----:B---3--:R0:W-:Y:S04]  /*0c30*/  STS.U16 [R25+0x40], R0 ;  /* 0x0000400019007388 */ /* 0x0081e80000000400 */
[----:B----4-:R-:W-:Y:S04]  /*0c40*/  STS.U16 [R25+0x80], R14 ;  /* 0x0000800e19007388 */ /* 0x010fe80000000400 */
[----:B------:R-:W-:Y:S01]  /*0c50*/  STS.U16 [R25+0xc0], R16 ;  /* 0x0000c01019007388 */ /* 0x000fe20000000400 */
[----:B------:R-:W-:-:S06]  /*0c60*/  NOP ;  /* 0x0000000000007918 */ /* 0x000fcc0000000000 */
[----:B------:R-:W1:Y:S04]  /*0c70*/  LDS.64 R8, [R24] ;  /* 0x0000000018087984 */ /* 0x000e680000000a00 */
[----:B------:R-:W-:Y:S06]  /*0c80*/  BAR.SYNC.DEFER_BLOCKING 0x0 ;  /* 0x0000000000007b1d */ /* 0x000fec0000010000 */
[----:B------:R2:W3:Y:S04]  /*0c90*/  @!P0 LDG.E.U16 R18, [R6.64] ;  /* 0x0000000606128981 */ /* 0x0004e8000c1e1500 */
[----:B------:R2:W4:Y:S04]  /*0ca0*/  @!P3 LDG.E.U16 R20, [R6.64+0x40] ;  /* 0x000040060614b981 */ /* 0x000528000c1e1500 */
[----:B------:R2:W4:Y:S04]  /*0cb0*/  @!P2 LDG.E.U16 R44, [R6.64+0x80] ;  /* 0x00008006062ca981 */ /* 0x000528000c1e1500 */
[----:B------:R2:W4:Y:S01]  /*0cc0*/  @!P1 LDG.E.U16 R46, [R6.64+0xc0] ;  /* 0x0000c006062e9981 */ /* 0x000522000c1e1500 */
[-C--:B------:R-:W-:Y:S01]  /*0cd0*/  ISETP.GE.AND P2, PT, R49, R28.reuse, PT ;  /* 0x0000001c3100720c */ /* 0x080fe20003f46270 */
[----:B0-----:R-:W-:Y:S01]  /*0ce0*/  IMAD R0, R65, c[0x0][0x1f0], RZ ;  /* 0x00007c0041007a24 */ /* 0x001fe200078e02ff */
[----:B------:R-:W-:Y:S01]  /*0cf0*/  SHF.R.S32.HI R75, RZ, 0x1f, R74 ;  /* 0x0000001fff4b7819 */ /* 0x000fe2000001144a */
[----:B------:R-:W-:Y:S01]  /*0d00*/  IMAD.WIDE.U32 R2, R97, c[0x0][0x1f0], RZ ;  /* 0x00007c0061027a25 */ /* 0x000fe200078e00ff */
[----:B-1----:R-:W-:Y:S01]  /*0d10*/  HADD2.F32 R21, -RZ, R8.H0_H0 ;  /* 0x20000008ff157230 */ /* 0x002fe20000004100 */
[----:B------:R-:W-:Y:S01]  /*0d20*/  IADD3 R13, P0, R27, c[0x0][0x268], RZ ;  /* 0x00009a001b0d7a10 */ /* 0x000fe20007f1e0ff */
[--C-:B------:R-:W-:Y:S01]  /*0d30*/  HADD2.F32 R19, -RZ, R9.reuse.H0_H0 ;  /* 0x20000009ff137230 */ /* 0x100fe20000004100 */
[----:B------:R-:W-:Y:S01]  /*0d40*/  IMAD R11, R97, c[0x0][0x1f4], R0 ;  /* 0x00007d00610b7a24 */ /* 0x000fe200078e0200 */
[----:B------:R-:W-:Y:S01]  /*0d50*/  IADD3 R0, R51, -c[0x0][0x174], RZ ;  /* 0x80005d0033007a10 */ /* 0x000fe20007ffe0ff */
[----:B--2---:R-:W-:Y:S01]  /*0d60*/  IMAD R7, R107, c[0x0][0x1f8], RZ ;  /* 0x00007e006b077a24 */ /* 0x004fe200078e02ff */
[----:B------:R-:W-:Y:S01]  /*0d70*/  HADD2.F32 R9, -RZ, R9.H1_H1 ;  /* 0x30000009ff097230 */ /* 0x000fe20000004100 */
[----:B-----5:R-:W-:Y:S01]  /*0d80*/  FADD.FTZ R21, R21, R96 ;  /* 0x0000006015157221 */ /* 0x020fe20000010000 */
[----:B------:R-:W-:Y:S01]  /*0d90*/  IADD3 R3, R3, R11, RZ ;  /* 0x0000000b03037210 */ /* 0x000fe20007ffe0ff */
[----:B------:R-:W-:Y:S01]  /*0da0*/  @!P2 IMAD.WIDE.U32 R4, R97, c[0x0][0x1f0], R74 ;  /* 0x00007c006104aa25 */ /* 0x000fe200078e004a */
[----:B------:R-:W-:Y:S01]  /*0db0*/  BSSY B0, `(.L_x_13299) ;  /* 0x0000040000007945 */ /* 0x000fe20003800000 */
[----:B------:R-:W-:-:S02]  /*0dc0*/  ISETP.GE.AND P3, PT, R41, R28, PT ;  /* 0x0000001c2900720c */ /* 0x000fc40003f66270 */
[----:B------:R-:W-:Y:S01]  /*0dd0*/  IMAD R23, R0, -0x80, RZ ;  /* 0xffffff8000177824 */ /* 0x000fe200078e02ff */
[----:B------:R-:W-:Y:S01]  /*0de0*/  @!P2 IADD3 R5, R11, R5, RZ ;  /* 0x000000050b05a210 */ /* 0x000fe20007ffe0ff */
[C---:B------:R-:W-:Y:S01]  /*0df0*/  IMAD.WIDE.U32 R10, R108.reuse, c[0x0][0x1f8], R2 ;  /* 0x00007e006c0a7a25 */ /* 0x040fe200078e0002 */
[----:B------:R-:W-:Y:S02]  /*0e00*/  FSETP.GTU.FTZ.AND P6, PT, R21, 20, PT ;  /* 0x41a000001500780b */ /* 0x000fe40003fdc000 */
[----:B------:R-:W-:Y:S01]  /*0e10*/  SHF.R.S32.HI R22, RZ, 0x1f, R23 ;  /* 0x0000001fff167819 */ /* 0x000fe20000011417 */
[C---:B------:R-:W-:Y:S01]  /*0e20*/  IMAD R15, R108.reuse, c[0x0][0x1fc], R7 ;  /* 0x00007f006c0f7a24 */ /* 0x040fe200078e0207 */
[----:B------:R-:W-:Y:S01]  /*0e30*/  IADD3 R10, P1, R23, R10, RZ ;  /* 0x0000000a170a7210 */ /* 0x000fe20007f3e0ff */
[----:B------:R-:W-:Y:S01]  /*0e40*/  @!P2 IMAD.WIDE.U32 R6, R108, c[0x0][0x1f8], R4 ;  /* 0x00007e006c06aa25 */ /* 0x000fe200078e0004 */
[----:B------:R-:W-:Y:S02]  /*0e50*/  IADD3.X R5, R26, c[0x0][0x26c], RZ, P0, !PT ;  /* 0x00009b001a057a10 */ /* 0x000fe400007fe4ff */
[----:B------:R-:W-:Y:S01]  /*0e60*/  IADD3.X R11, R22, R15, R11, P1, !PT ;  /* 0x0000000f160b7210 */ /* 0x000fe20000ffe40b */
[----:B------:R-:W-:Y:S01]  /*0e70*/  FADD.FTZ R19, R19, R96 ;  /* 0x0000006013137221 */ /* 0x000fe20000010000 */
[----:B------:R-:W-:-:S02]  /*0e80*/  LEA R4, P1, R10, R13, 0x1 ;  /* 0x0000000d0a047211 */ /* 0x000fc400078208ff */
[----:B------:R-:W-:Y:S02]  /*0e90*/  @!P2 IADD3 R12, P0, R49, R6, RZ ;  /* 0x00000006310ca210 */ /* 0x000fe40007f1e0ff */
[----:B------:R-:W-:Y:S01]  /*0ea0*/  LEA.HI.X R5, R10, R5, R11, 0x1, P1 ;  /* 0x000000050a057211 */ /* 0x000fe200008f0c0b */
[----:B------:R-:W-:Y:S01]  /*0eb0*/  HADD2.F32 R11, -RZ, R8.H1_H1 ;  /* 0x30000008ff0b7230 */ /* 0x000fe20000004100 */
[----:B------:R-:W-:Y:S02]  /*0ec0*/  @!P2 IADD3.X R7, R38, R7, R15, P0, !PT ;  /* 0x000000072607a210 */ /* 0x000fe400007fe40f */
[C---:B------:R-:W-:Y:S02]  /*0ed0*/  @!P2 LEA R6, P0, R12.reuse, c[0x0][0x268], 0x1 ;  /* 0x00009a000c06aa11 */ /* 0x040fe400078008ff */
[----:B------:R-:W-:Y:S02]  /*0ee0*/  ISETP.GE.AND P4, PT, R39, R28, PT ;  /* 0x0000001c2700720c */ /* 0x000fe40003f86270 */
[----:B------:R-:W-:-:S02]  /*0ef0*/  @!P2 LEA.HI.X R7, R12, c[0x0][0x26c], R7, 0x1, P0 ;  /* 0x00009b000c07aa11 */ /* 0x000fc400000f0c07 */
[----:B------:R-:W-:Y:S02]  /*0f00*/  ISETP.GE.AND P5, PT, R37, R28, PT ;  /* 0x0000001c2500720c */ /* 0x000fe40003fa6270 */
[----:B------:R-:W-:Y:S01]  /*0f10*/  FSETP.GTU.FTZ.AND P0, PT, R19, 20, PT ;  /* 0x41a000001300780b */ /* 0x000fe20003f1c000 */
[----:B---3--:R0:W-:Y:S04]  /*0f20*/  STS.U16 [R25], R18 ;  /* 0x0000001219007388 */ /* 0x0081e80000000400 */
[----:B----4-:R1:W-:Y:S04]  /*0f30*/  STS.U16 [R25+0x40], R20 ;  /* 0x0000401419007388 */ /* 0x0103e80000000400 */
[----:B------:R2:W-:Y:S01]  /*0f40*/  STS.U16 [R25+0x80], R44 ;  /* 0x0000802c19007388 */ /* 0x0005e20000000400 */
[----:B0-----:R-:W-:-:S03]  /*0f50*/  FADD.FTZ R18, R9, R96 ;  /* 0x0000006009127221 */ /* 0x001fc60000010000 */
[----:B------:R2:W-:Y:S01]  /*0f60*/  STS.U16 [R25+0xc0], R46 ;  /* 0x0000c02e19007388 */ /* 0x0005e20000000400 */
[----:B------:R-:W-:-:S06]  /*0f70*/  NOP ;  /* 0x0000000000007918 */ /* 0x000fcc0000000000 */
[----:B------:R2:W0:Y:S01]  /*0f80*/  LDS.64 R2, [R24] ;  /* 0x0000000018027984 */ /* 0x0004220000000a00 */
[----:B-1----:R-:W-:-:S05]  /*0f90*/  FADD.FTZ R20, R11, R96 ;  /* 0x000000600b147221 */ /* 0x002fca0000010000 */
        /* <DEDUP_REMOVED lines=33> */
.L_x_13300:
[----:B------:R-:W-:Y:S05]  /*11b0*/  BSYNC B0 ;  /* 0x0000000000007941 */ /* 0x000fea0003800000 */
.L_x_13299:
        /* <DEDUP_REMOVED lines=8> */
[----:B------:R-:W-:Y:S01]  /*1240*/  HFMA2.MMA R16, -RZ, RZ, 1.625, 0 ;  /* 0x3e800000ff107435 */ /* 0x000fe200000001ff */
[----:B--2---:R-:W-:-:S02]  /*1250*/  MOV R46, 0x3d39bf78 ;  /* 0x3d39bf78002e7802 */ /* 0x004fc40000000f00 */
        /* <DEDUP_REMOVED lines=11> */
[----:B------:R-:W-:Y:S02]  /*1310*/  FFMA.FTZ R16, R11, R16, -0.13229703903198242188 ;  /* 0xbe0778e00b107423 */ /* 0x000fe40000010010 */
        /* <DEDUP_REMOVED lines=16> */
.L_x_13302:
[----:B------:R-:W-:Y:S05]  /*1420*/  BSYNC B0 ;  /* 0x0000000000007941 */ /* 0x000fea0003800000 */
.L_x_13301:
[----:B------:R-:W-:Y:S01]  /*1430*/  BSSY B0, `(.L_x_13303) ;  /* 0x0000021000007945 */ /* 0x000fe20003800000 */
[----:B------:R-:W-:Y:S05]  /*1440*/  @P0 BRA `(.L_x_13304) ;  /* 0x000001f000000947 */ /* 0x000fea0003800000 */
[----:B------:R-:W-:Y:S01]  /*1450*/  FMUL.FTZ R19, R19, 1.4426950216293334961 ;  /* 0x3fb8aa3b13137820 */ /* 0x000fe20000410000 */
[----:B------:R-:W-:Y:S01]  /*1460*/  HFMA2.MMA R16, -RZ, RZ, 1.625, 0 ;  /* 0x3e800000ff107435 */ /* 0x000fe200000001ff */
[----:B--2---:R-:W-:Y:S02]  /*1470*/  MOV R46, 0x3d39bf78 ;  /* 0x3d39bf78002e7802 */ /* 0x004fe40000000f00 */
        /* <DEDUP_REMOVED lines=28> */
.L_x_13304:
[----:B------:R-:W-:Y:S05]  /*1640*/  BSYNC B0 ;  /* 0x0000000000007941 */ /* 0x000fea0003800000 */
.L_x_13303:
        /* <DEDUP_REMOVED lines=33> */
.L_x_13306:
[----:B------:R-:W-:Y:S05]  /*1860*/  BSYNC B0 ;  /* 0x0000000000007941 */ /* 0x000fea0003800000 */
.L_x_13305:
[----:B------:R-:W-:Y:S06]  /*1870*/  BAR.SYNC.DEFER_BLOCKING 0x0 ;  /* 0x0000000000007b1d */ /* 0x000fec0000010000 */
[----:B------:R1:W3:Y:S04]  /*1880*/  @!P2 LDG.E.U16 R10, [R6.64] ;  /* 0x00000006060aa981 */ /* 0x0002e8000c1e1500 */
[----:B------:R4:W5:Y:S04]  /*1890*/  @!P3 LDG.E.U16 R12, [R4.64+-0xc0] ;  /* 0xffff4006040cb981 */ /* 0x000968000c1e1500 */
[----:B--2---:R4:W2:Y:S04]  /*18a0*/  @!P4 LDG.E.U16 R14, [R4.64+-0x80] ;  /* 0xffff8006040ec981 */ /* 0x0048a8000c1e1500 */
[----:B------:R4:W2:Y:S01]  /*18b0*/  @!P5 LDG.E.U16 R8, [R4.64+-0x40] ;  /* 0xffffc0060408d981 */ /* 0x0008a2000c1e1500 */
[----:B------:R-:W-:Y:S01]  /*18c0*/  IMAD R44, R65, c[0x0][0x200], RZ ;  /* 0x00008000412c7a24 */ /* 0x000fe200078e02ff */
[----:B------:R-:W-:Y:S01]  /*18d0*/  @!P2 MOV R45, R75 ;  /* 0x0000004b002da202 */ /* 0x000fe20000000f00 */
[----:B------:R-:W-:-:S04]  /*18e0*/  IMAD.WIDE.U32 R16, R97, c[0x0][0x200], RZ ;  /* 0x0000800061107a25 */ /* 0x000fc800078e00ff */
[----:B------:R-:W-:Y:S01]  /*18f0*/  IMAD R9, R97, c[0x0][0x204], R44 ;  /* 0x0000810061097a24 */ /* 0x000fe200078e022c */
[----:B------:R-:W-:-:S04]  /*1900*/  @!P2 MOV R44, R74 ;  /* 0x0000004a002ca202 */ /* 0x000fc80000000f00 */
[----:B------:R-:W-:Y:S01]  /*1910*/  IADD3 R17, R17, R9, RZ ;  /* 0x0000000911117210 */ /* 0x000fe20007ffe0ff */
[----:B------:R-:W-:-:S04]  /*1920*/  @!P2 IMAD.WIDE.U32 R44, R97, c[0x0][0x200], R44 ;  /* 0x00008000612caa25 */ /* 0x000fc800078e002c */
[----:B-1----:R-:W-:Y:S01]  /*1930*/  IMAD.WIDE.U32 R6, R108, c[0x0][0x208], R16 ;  /* 0x000082006c067a25 */ /* 0x002fe200078e0010 */
[----:B------:R-:W-:-:S03]  /*1940*/  @!P2 IADD3 R45, R9, R45, RZ ;  /* 0x0000002d092da210 */ /* 0x000fc60007ffe0ff */
[----:B------:R-:W-:Y:S02]  /*1950*/  IMAD R9, R107, c[0x0][0x208], RZ ;  /* 0x000082006b097a24 */ /* 0x000fe400078e02ff */
[----:B----4-:R-:W-:-:S04]  /*1960*/  @!P2 IMAD.WIDE.U32 R4, R108, c[0x0][0x208], R44 ;  /* 0x000082006c04aa25 */ /* 0x010fc800078e002c */
[----:B------:R-:W-:Y:S01]  /*1970*/  IMAD R13, R108, c[0x0][0x20c], R9 ;  /* 0x000083006c0d7a24 */ /* 0x000fe200078e0209 */
[----:B------:R-:W-:Y:S02]  /*1980*/  IADD3 R9, P6, R23, R6, RZ ;  /* 0x0000000617097210 */ /* 0x000fe40007fde0ff */
[----:B------:R-:W-:Y:S02]  /*1990*/  @!P2 IADD3 R11, P0, R49, R4, RZ ;  /* 0x00000004310ba210 */ /* 0x000fe40007f1e0ff */
[----:B------:R-:W-:Y:S02]  /*19a0*/  IADD3 R6, P1, R27, c[0x0][0x258], RZ ;  /* 0x000096001b067a10 */ /* 0x000fe40007f3e0ff */
[----:B------:R-:W-:Y:S02]  /*19b0*/  @!P2 IADD3.X R44, R38, R5, R13, P0, !PT ;  /* 0x00000005262ca210 */ /* 0x000fe400007fe40d */
[----:B------:R-:W-:Y:S02]  /*19c0*/  IADD3.X R5, R26, c[0x0][0x25c], RZ, P1, !PT ;  /* 0x000097001a057a10 */ /* 0x000fe40000ffe4ff */
[----:B------:R-:W-:-:S02]  /*19d0*/  IADD3.X R16, R22, R13, R7, P6, !PT ;  /* 0x0000000d16107210 */ /* 0x000fc400037fe407 */
[----:B------:R-:W-:Y:S02]  /*19e0*/  LEA R6, P1, R9, R6, 0x1 ;  /* 0x0000000609067211 */ /* 0x000fe400078208ff */
[----:B------:R-:W-:Y:S02]  /*19f0*/  @!P2 LEA R4, P0, R11, c[0x0][0x258], 0x1 ;  /* 0x000096000b04aa11 */ /* 0x000fe400078008ff */
[----:B------:R-:W-:Y:S02]  /*1a00*/  LEA.HI.X R7, R9, R5, R16, 0x1, P1 ;  /* 0x0000000509077211 */ /* 0x000fe400008f0c10 */
[----:B------:R-:W-:Y:S02]  /*1a10*/  @!P2 LEA.HI.X R5, R11, c[0x0][0x25c], R44, 0x1, P0 ;  /* 0x000097000b05aa11 */ /* 0x000fe400000f0c2c */
[----:B------:R-:W-:Y:S02]  /*1a20*/  PRMT R16, RZ, 0x7610, R16 ;  /* 0x00007610ff107816 */ /* 0x000fe40000000010 */
[----:B------:R-:W-:-:S02]  /*1a30*/  PRMT R44, RZ, 0x7610, R44 ;  /* 0x00007610ff2c7816 */ /* 0x000fc4000000002c */
[----:B------:R-:W-:Y:S01]  /*1a40*/  PRMT R46, RZ, 0x7610, R46 ;  /* 0x00007610ff2e7816 */ /* 0x000fe2000000002e */
[----:B---3--:R1:W-:Y:S04]  /*1a50*/  STS.U16 [R25], R10 ;  /* 0x0000000a19007388 */ /* 0x0083e80000000400 */
[----:B-----5:R-:W-:Y:S04]  /*1a60*/  STS.U16 [R25+0x40], R12 ;  /* 0x0000400c19007388 */ /* 0x020fe80000000400 */
[----:B--2---:R-:W-:Y:S04]  /*1a70*/  STS.U16 [R25+0x80], R14 ;  /* 0x0000800e19007388 */ /* 0x004fe80000000400 */
[----:B------:R-:W-:Y:S01]  /*1a80*/  STS.U16 [R25+0xc0], R8 ;  /* 0x0000c00819007388 */ /* 0x000fe20000000400 */
[----:B------:R-:W-:-:S06]  /*1a90*/  NOP ;  /* 0x0000000000007918 */ /* 0x000fcc0000000000 */
[----:B------:R-:W2:Y:S04]  /*1aa0*/  LDS.64 R78, [R24] ;  /* 0x00000000184e7984 */ /* 0x000ea80000000a00 */
[----:B------:R-:W-:Y:S01]  /*1ab0*/  BAR.SYNC.DEFER_BLOCKING 0x0 ;  /* 0x0000000000007b1d */ /* 0x000fe20000010000 */
[----:B-1----:R-:W-:-:S05]  /*1ac0*/  PRMT R10, RZ, 0x7610, R10 ;  /* 0x00007610ff0a7816 */ /* 0x002fca000000000a */
[----:B------:R-:W3:Y:S04]  /*1ad0*/  @!P2 LDG.E.U16 R16, [R4.64] ;  /* 0x000000060410a981 */ /* 0x000ee8000c1e1500 */
[----:B------:R1:W4:Y:S04]  /*1ae0*/  @!P3 LDG.E.U16 R44, [R6.64+-0xc0] ;  /* 0xffff4006062cb981 */ /* 0x000328000c1e1500 */
[----:B------:R1:W5:Y:S04]  /*1af0*/  @!P4 LDG.E.U16 R46, [R6.64+-0x80] ;  /* 0xffff8006062ec981 */ /* 0x000368000c1e1500 */
[----:B------:R1:W5:Y:S01]  /*1b00*/  @!P5 LDG.E.U16 R10, [R6.64+-0x40] ;  /* 0xffffc006060ad981 */ /* 0x000362000c1e1500 */
[--C-:B--2---:R-:W-:Y:S01]  /*1b10*/  HADD2.F32 R11, -RZ, R78.reuse.H1_H1 ;  /* 0x3000004eff0b7230 */ /* 0x104fe20000004100 */
[----:B------:R-:W-:Y:S01]  /*1b20*/  ISETP.NE.AND P6, PT, R61, RZ, PT ;  /* 0x000000ff3d00720c */ /* 0x000fe20003fc5270 */
[----:B------:R-:W-:Y:S01]  /*1b30*/  HADD2.F32 R8, -RZ, R78.H0_H0 ;  /* 0x2000004eff087230 */ /* 0x000fe20000004100 */
[----:B------:R-:W-:Y:S01]  /*1b40*/  BSSY B0, `(.L_x_13307) ;  /* 0x000005f000007945 */ /* 0x000fe20003800000 */
[--C-:B------:R-:W-:Y:S01]  /*1b50*/  HADD2.F32 R45, -RZ, R79.reuse.H0_H0 ;  /* 0x2000004fff2d7230 */ /* 0x100fe20000004100 */
[----:B------:R-:W-:Y:S01]  /*1b60*/  FMUL.FTZ R12, R11, -1.4426950216293334961 ;  /* 0xbfb8aa3b0b0c7820 */ /* 0x000fe20000410000 */
[----:B------:R-:W-:Y:S01]  /*1b70*/  HADD2.F32 R47, -RZ, R79.H1_H1 ;  /* 0x3000004fff2f7230 */ /* 0x000fe20000004100 */
[----:B------:R-:W-:Y:S01]  /*1b80*/  FMUL.FTZ R9, R8, -1.4426950216293334961 ;  /* 0xbfb8aa3b08097820 */ /* 0x000fe20000410000 */
[----:B0-----:R-:W-:Y:S01]  /*1b90*/  HADD2.F32 R17, -RZ, R2.H0_H0 ;  /* 0x20000002ff117230 */ /* 0x001fe20000004100 */
[----:B-1----:R-:W-:Y:S01]  /*1ba0*/  FMUL.FTZ R7, R45, -1.4426950216293334961 ;  /* 0xbfb8aa3b2d077820 */ /* 0x002fe20000410000 */
[--C-:B------:R-:W-:Y:S01]  /*1bb0*/  HADD2.F32 R15, -RZ, R3.reuse.H0_H0 ;  /* 0x20000003ff0f7230 */ /* 0x100fe20000004100 */
[----:B------:R-:W-:Y:S01]  /*1bc0*/  FMUL.FTZ R13, R47, -1.4426950216293334961 ;  /* 0xbfb8aa3b2f0d7820 */ /* 0x000fe20000410000 */
[----:B------:R-:W0:Y:S01]  /*1bd0*/  MUFU.EX2 R12, R12 ;  /* 0x0000000c000c7308 */ /* 0x000e220000000800 */
[----:B------:R-:W-:-:S07]  /*1be0*/  HADD2.F32 R14, -RZ, R3.H1_H1 ;  /* 0x30000003ff0e7230 */ /* 0x000fce0000004100 */
[----:B------:R-:W1:Y:S08]  /*1bf0*/  MUFU.EX2 R9, R9 ;  /* 0x0000000900097308 */ /* 0x000e700000000800 */
[----:B------:R-:W-:Y:S01]  /*1c00*/  MUFU.EX2 R7, R7 ;  /* 0x0000000700077308 */ /* 0x000fe20000000800 */
[----:B0-----:R-:W-:-:S07]  /*1c10*/  FADD.FTZ R6, R12, 1 ;  /* 0x3f8000000c067421 */ /* 0x001fce0000010000 */
[----:B------:R-:W0:Y:S01]  /*1c20*/  MUFU.EX2 R13, R13 ;  /* 0x0000000d000d7308 */ /* 0x000e220000000800 */
[----:B-1----:R-:W-:-:S07]  /*1c30*/  FADD.FTZ R9, R9, 1 ;  /* 0x3f80000009097421 */ /* 0x002fce0000010000 */
[----:B------:R-:W-:Y:S01]  /*1c40*/  MUFU.RCP R12, R6 ;  /* 0x00000006000c7308 */ /* 0x000fe20000001000 */
[----:B0-----:R-:W-:-:S07]  /*1c50*/  FADD.FTZ R78, R13, 1 ;  /* 0x3f8000000d4e7421 */ /* 0x001fce0000010000 */
[----:B------:R-:W0:Y:S08]  /*1c60*/  MUFU.RCP R9, R9 ;  /* 0x0000000900097308 */ /* 0x000e300000001000 */
[----:B------:R-:W1:Y:S01]  /*1c70*/  MUFU.RCP R80, R78 ;  /* 0x0000004e00507308 */ /* 0x000e620000001000 */
[----:B0-----:R-:W-:-:S04]  /*1c80*/  FADD.FTZ R3, -R9, 1 ;  /* 0x3f80000009037421 */ /* 0x001fc80000010100 */
[----:B------:R-:W-:Y:S02]  /*1c90*/  FFMA.FTZ R3, R8, R3, 1 ;  /* 0x3f80000008037423 */ /* 0x000fe40000010003 */
[----:B-1----:R-:W-:-:S04]  /*1ca0*/  FADD.FTZ R78, -R80, 1 ;  /* 0x3f800000504e7421 */ /* 0x002fc80000010100 */
[----:B------:R-:W-:Y:S01]  /*1cb0*/  FFMA.FTZ R78, R47, R78, 1 ;  /* 0x3f8000002f4e7423 */ /* 0x000fe2000001004e */
[----:B---3--:R0:W-:Y:S04]  /*1cc0*/  STS.U16 [R25], R16 ;  /* 0x0000001019007388 */ /* 0x0081e80000000400 */
[----:B----4-:R1:W-:Y:S04]  /*1cd0*/  STS.U16 [R25+0x40], R44 ;  /* 0x0000402c19007388 */ /* 0x0103e80000000400 */
[----:B-----5:R-:W-:Y:S01]  /*1ce0*/  STS.U16 [R25+0x80], R46 ;  /* 0x0000802e19007388 */ /* 0x020fe20000000400 */
[----:B0-----:R-:W-:Y:S01]  /*1cf0*/  HADD2.F32 R16, -RZ, R2.H1_H1 ;  /* 0x30000002ff107230 */ /* 0x001fe20000004100 */
[----:B------:R-:W-:-:S02]  /*1d00*/  FADD.FTZ R2, -R12, 1 ;  /* 0x3f8000000c027421 */ /* 0x000fc40000010100 */
[----:B------:R-:W-:Y:S01]  /*1d10*/  STS.U16 [R25+0xc0], R10 ;  /* 0x0000c00a19007388 */ /* 0x000fe20000000400 */
[----:B------:R-:W-:-:S06]  /*1d20*/  NOP ;  /* 0x0000000000007918 */ /* 0x000fcc0000000000 */
[----:B------:R-:W0:Y:S01]  /*1d30*/  LDS.64 R4, [R24] ;  /* 0x0000000018047984 */ /* 0x000e220000000a00 */
[----:B-1----:R-:W-:-:S06]  /*1d40*/  FADD.FTZ R44, R7, 1 ;  /* 0x3f800000072c7421 */ /* 0x002fcc0000010000 */
[----:B------:R-:W1:Y:S02]  /*1d50*/  MUFU.RCP R44, R44 ;  /* 0x0000002c002c7308 */ /* 0x000e640000001000 */
[----:B-1----:R-:W-:-:S04]  /*1d60*/  FADD.FTZ R6, -R44, 1 ;  /* 0x3f8000002c067421 */ /* 0x002fc80000010100 */
[----:B------:R-:W-:Y:S01]  /*1d70*/  FFMA.FTZ R6, R45, R6, 1 ;  /* 0x3f8000002d067423 */ /* 0x000fe20000010006 */
[--C-:B0-----:R-:W-:Y:S02]  /*1d80*/  HADD2.F32 R10, -RZ, R4.reuse.H0_H0 ;  /* 0x20000004ff0a7230 */ /* 0x101fe40000004100 */
[----:B------:R-:W-:Y:S01]  /*1d90*/  HADD2.F32 R13, -RZ, R4.H1_H1 ;  /* 0x30000004ff0d7230 */ /* 0x000fe20000004100 */
[----:B------:R-:W-:Y:S01]  /*1da0*/  FFMA.FTZ R4, R11, R2, 1 ;  /* 0x3f8000000b047423 */ /* 0x000fe20000010002 */
[--C-:B------:R-:W-:Y:S01]  /*1db0*/  HADD2.F32 R46, -RZ, R5.reuse.H0_H0 ;  /* 0x20000005ff2e7230 */ /* 0x100fe20000004100 */
[----:B------:R-:W-:Y:S01]  /*1dc0*/  FMUL.FTZ R2, R17, R10 ;  /* 0x0000000a11027220 */ /* 0x000fe20000410000 */
[----:B------:R-:W-:Y:S01]  /*1dd0*/  HADD2.F32 R81, -RZ, R5.H1_H1 ;  /* 0x30000005ff517230 */ /* 0x000fe20000004100 */
        /* <DEDUP_REMOVED lines=12> */
[----:B------:R-:W-:Y:S01]  /*1ea0*/  IMAD R5, R107, c[0x0][0x2f0], RZ ;  /* 0x0000bc006b057a24 */ /* 0x000fe200078e02ff */
[----:B------:R-:W-:Y:S02]  /*1eb0*/  P2R R2, PR, RZ, 0x40 ;  /* 0x00000040ff027803 */ /* 0x000fe40000000000 */
[----:B------:R-:W-:Y:S01]  /*1ec0*/  F2FP.PACK_AB R79, R79, R6 ;  /* 0x000000064f4f723e */ /* 0x000fe200000000ff */
[----:B------:R-:W-:Y:S01]  /*1ed0*/  BAR.SYNC.DEFER_BLOCKING 0x0 ;  /* 0x0000000000007b1d */ /* 0x000fe20000010000 */
[----:B------:R-:W-:-:S02]  /*1ee0*/  IMAD R6, R65, c[0x0][0x2e8], RZ ;  /* 0x0000ba0041067a24 */ /* 0x000fc400078e02ff */
[----:B------:R-:W-:-:S04]  /*1ef0*/  IMAD.WIDE.U32 R2, R97, c[0x0][0x2e8], RZ ;  /* 0x0000ba0061027a25 */ /* 0x000fc800078e00ff */
[----:B------:R-:W-:-:S05]  /*1f00*/  IMAD R7, R97, c[0x0][0x2ec], R6 ;  /* 0x0000bb0061077a24 */ /* 0x000fca00078e0206 */
[----:B------:R-:W-:-:S05]  /*1f10*/  IADD3 R3, R3, R7, RZ ;  /* 0x0000000703037210 */ /* 0x000fca0007ffe0ff */
[----:B------:R-:W-:Y:S01]  /*1f20*/  IMAD.WIDE.U32 R2, R108, c[0x0][0x2f0], R2 ;  /* 0x0000bc006c027a25 */ /* 0x000fe200078e0002 */
[----:B------:R0:W-:Y:S01]  /*1f30*/  STS.64 [R24], R78 ;  /* 0x0000004e18007388 */ /* 0x0001e20000000a00 */
[----:B------:R-:W-:-:S06]  /*1f40*/  NOP ;  /* 0x0000000000007918 */ /* 0x000fcc0000000000 */
[----:B------:R-:W-:Y:S04]  /*1f50*/  LDS.U16 R83, [R25] ;  /* 0x0000000019537984 */ /* 0x000fe80000000400 */
[----:B------:R-:W-:Y:S01]  /*1f60*/  LDS.U16 R85, [R25+0x40] ;  /* 0x0000400019557984 */ /* 0x000fe20000000400 */
[----:B0-----:R-:W-:Y:S01]  /*1f70*/  IMAD R79, R108, c[0x0][0x2f4], R5 ;  /* 0x0000bd006c4f7a24 */ /* 0x001fe200078e0205 */
[----:B------:R-:W-:Y:S02]  /*1f80*/  IADD3 R5, P0, R23, R2, RZ ;  /* 0x0000000217057210 */ /* 0x000fe40007f1e0ff */
[----:B------:R-:W-:Y:S01]  /*1f90*/  LDS.U16 R87, [R25+0x80] ;  /* 0x0000800019577984 */ /* 0x000fe20000000400 */
[----:B------:R-:W-:Y:S02]  /*1fa0*/  IADD3 R2, P4, R27, c[0x0][0x338], RZ ;  /* 0x0000ce001b027a10 */ /* 0x000fe40007f9e0ff */
[----:B------:R-:W-:Y:S01]  /*1fb0*/  IADD3.X R6, R22, R79, R3, P0, !PT ;  /* 0x0000004f16067210 */ /* 0x000fe200007fe403 */
[----:B------:R-:W-:Y:S01]  /*1fc0*/  LDS.U16 R89, [R25+0xc0] ;  /* 0x0000c00019597984 */ /* 0x000fe20000000400 */
[----:B------:R-:W-:-:S02]  /*1fd0*/  IADD3.X R3, R26, c[0x0][0x33c], RZ, P4, !PT ;  /* 0x0000cf001a037a10 */ /* 0x000fc400027fe4ff */
[----:B------:R-:W-:Y:S01]  /*1fe0*/  LEA R2, P5, R5, R2, 0x1 ;  /* 0x0000000205027211 */ /* 0x000fe200078a08ff */
[----:B------:R-:W-:Y:S04]  /*1ff0*/  @!P6 STS [0x100], R28 ;  /* 0x0001001cff00e388 */ /* 0x000fe80000000800 */
[----:B------:R-:W-:Y:S01]  /*2000*/  BAR.SYNC.DEFER_BLOCKING 0x0 ;  /* 0x0000000000007b1d */ /* 0x000fe20000010000 */
[----:B------:R-:W-:Y:S02]  /*2010*/  IADD3 R78, P4, R49, R74, RZ ;  /* 0x0000004a314e7210 */ /* 0x000fe40007f9e0ff */
[----:B------:R-:W-:Y:S02]  /*2020*/  LEA.HI.X R3, R5, R3, R6, 0x1, P5 ;  /* 0x0000000305037211 */ /* 0x000fe400028f0c06 */
[----:B------:R-:W-:Y:S01]  /*2030*/  IADD3.X R79, R38, R75, RZ, P4, !PT ;  /* 0x0000004b264f7210 */ /* 0x000fe200027fe4ff */
        /* <DEDUP_REMOVED lines=15> */
.L_x_13308:
[----:B------:R-:W-:Y:S05]  /*2130*/  BSYNC B0 ;  /* 0x0000000000007941 */ /* 0x000fea0003800000 */
.L_x_13307:
        /* <DEDUP_REMOVED lines=11> */
[----:B------:R-:W-:Y:S02]  /*21f0*/  FMUL.FTZ R15, R15, R44 ;  /* 0x0000002c0f0f7220 */ /* 0x000fe40000410000 */
[----:B------:R-:W-:-:S10]  /*2200*/  FMUL.FTZ R14, R14, R47 ;  /* 0x0000002f0e0e7220 */ /* 0x000fd40000410000 */
        /* <DEDUP_REMOVED lines=8> */
[----:B0-----:R-:W-:Y:S02]  /*2290*/  IMAD R6, R65, c[0x0][0x210], RZ ;  /* 0x0000840041067a24 */ /* 0x001fe400078e02ff */
[----:B------:R-:W-:Y:S01]  /*22a0*/  IMAD.WIDE.U32 R2, R97, c[0x0][0x210], RZ ;  /* 0x0000840061027a25 */ /* 0x000fe200078e00ff */
[----:B------:R-:W-:-:S03]  /*22b0*/  F2FP.PACK_AB R47, R47, R44 ;  /* 0x0000002c2f2f723e */ /* 0x000fc600000000ff */
[----:B------:R-:W-:Y:S02]  /*22c0*/  IMAD R5, R97, c[0x0][0x214], R6 ;  /* 0x0000850061057a24 */ /* 0x000fe400078e0206 */
[----:B------:R-:W-:-:S03]  /*22d0*/  IMAD R7, R107, c[0x0][0x218], RZ ;  /* 0x000086006b077a24 */ /* 0x000fc600078e02ff */
        /* <DEDUP_REMOVED lines=9> */
[----:B------:R-:W-:Y:S02]  /*2370*/  IADD3 R7, P4, R27, c[0x0][0x270], RZ ;  /* 0x00009c001b077a10 */ /* 0x000fe40007f9e0ff */
        /* <DEDUP_REMOVED lines=9> */
[----:B------:R-:W-:Y:S02]  /*2410*/  IADD3.X R4, R26, c[0x0][0x274], RZ, P4, !PT ;  /* 0x00009d001a047a10 */ /* 0x000fe400027fe4ff */
        /* <DEDUP_REMOVED lines=14> */
.L_x_13311:
[----:B------:R-:W-:Y:S05]  /*2500*/  BSYNC B0 ;  /* 0x0000000000007941 */ /* 0x000fea0003800000 */
.L_x_13310:
[----:B------:R1:W-:Y:S04]  /*2510*/  @!P0 STG.E.U16 [R6.64+-0xc0], R11 ;  /* 0xffff400b06008986 */ /* 0x0003e8000c101506 */
[----:B------:R1:W-:Y:S04]  /*2520*/  @!P1 STG.E.U16 [R6.64+-0x80], R13 ;  /* 0xffff800d06009986 */ /* 0x0003e8000c101506 */
[----:B------:R1:W-:Y:S02]  /*2530*/  @!P2 STG.E.U16 [R6.64+-0x40], R45 ;  /* 0xffffc02d0600a986 */ /* 0x0003e4000c101506 */
.L_x_13309:
        /* <DEDUP_REMOVED lines=25> */
[----:B------:R-:W-:Y:S01]  /*26d0*/  IMAD R5, R65, R6, R5 ;  /* 0x0000000641057224 */ /* 0x000fe200078e0205 */
[----:B------:R-:W-:Y:S01]  /*26e0*/  IADD3 R6, R29, -0x1, RZ ;  /* 0xffffffff1d067810 */ /* 0x000fe20007ffe0ff */
[----:B------:R-:W-:-:S03]  /*26f0*/  IMAD R7, R4, c[0x0][0x2c0], RZ ;  /* 0x0000b00004077a24 */ /* 0x000fc600078e02ff */
[----:B------:R-:W-:Y:S01]  /*2700*/  IADD3 R3, R3, R5, RZ ;  /* 0x0000000503037210 */ /* 0x000fe20007ffe0ff */
[----:B------:R-:W-:Y:S02]  /*2710*/  IMAD R7, R64, c[0x0][0x2c4], R7 ;  /* 0x0000b10040077a24 */ /* 0x000fe400078e0207 */
[----:B------:R-:W-:Y:S01]  /*2720*/  IMAD R5, R0, -0x100, RZ ;  /* 0xffffff0000057824 */ /* 0x000fe200078e02ff */
[----:B------:R-:W-:Y:S01]  /*2730*/  HFMA2.MMA R0, -RZ, RZ, 0, 0 ;  /* 0x00000000ff007435 */ /* 0x000fe200000001ff */
[----:B------:R-:W-:-:S05]  /*2740*/  IMAD.WIDE.U32 R2, R64, c[0x0][0x2c0], R2 ;  /* 0x0000b00040027a25 */ /* 0x000fca00078e0002 */
[----:B------:R-:W-:Y:S02]  /*2750*/  IADD3 R3, R3, R7, RZ ;  /* 0x0000000703037210 */ /* 0x000fe40007ffe0ff */
[----:B------:R-:W-:Y:S02]  /*2760*/  LEA R8, P0, R2, c[0x0][0x320], 0x3 ;  /* 0x0000c80002087a11 */ /* 0x000fe400078018ff */
[----:B------:R-:W-:Y:S02]  /*2770*/  LEA.HI R7, R6, R6, RZ, 0x1 ;  /* 0x0000000606077211 */ /* 0x000fe400078f08ff */
[----:B------:R-:W-:Y:S02]  /*2780*/  LEA.HI.X R24, R2, c[0x0][0x324], R3, 0x3, P0 ;  /* 0x0000c90002187a11 */ /* 0x000fe400000f1c03 */
[----:B------:R-:W-:Y:S02]  /*2790*/  LEA R2, P0, R61, R8, 0x2 ;  /* 0x000000083d027211 */ /* 0x000fe400078010ff */
[----:B------:R-:W-:Y:S01]  /*27a0*/  LOP3.LUT R7, R7, 0xfffffe, RZ, 0xc0, !PT ;  /* 0x00fffffe07077812 */ /* 0x000fe200078ec0ff */
[----:B------:R-:W-:Y:S01]  /*27b0*/  CS2R R8, SRZ ;  /* 0x0000000000087805 */ /* 0x000fe2000001ff00 */
[----:B------:R-:W-:-:S05]  /*27c0*/  LEA.HI.X R3, R61, R24, RZ, 0x2, P0 ;  /* 0x000000183d037211 */ /* 0x000fca00000f14ff */
[----:B------:R-:W-:Y:S01]  /*27d0*/  IMAD.WIDE R2, R5, 0x4, R2 ;  /* 0x0000000405027825 */ /* 0x000fe200078e0202 */
[----:B------:R-:W-:Y:S02]  /*27e0*/  IADD3 R5, R6, -R7, RZ ;  /* 0x8000000706057210 */ /* 0x000fe40007ffe0ff */
[----:B------:R-:W-:Y:S02]  /*27f0*/  CS2R R6, SRZ ;  /* 0x0000000000067805 */ /* 0x000fe4000001ff00 */
        /* <DEDUP_REMOVED lines=15> */
.L_x_13343:
        /* <DEDUP_REMOVED lines=53> */
[----:B------:R-:W-:Y:S02]  /*2c40*/  IADD3 R111, R52, 0x40, RZ ;  /* 0x00000040346f7810 */ /* 0x000fe40007ffe0ff */
[----:B0-----:R-:W-:Y:S02]  /*2c50*/  SHF.L.U32 R47, R100, 0x1, RZ ;  /* 0x00000001642f7819 */ /* 0x001fe400000006ff */
        /* <DEDUP_REMOVED lines=20> */
[----:B------:R-:W-:Y:S01]  /*2da0*/  @P1 IADD3 R45, R61, 0x200, RZ ;  /* 0x000002003d2d1810 */ /* 0x000fe20007ffe0ff */
[----:B------:R-:W-:Y:S01]  /*2db0*/  BSSY B0, `(.L_x_13313) ;  /* 0x0000074000007945 */ /* 0x000fe20003800000 */
[----:B--2---:R-:W-:Y:S02]  /*2dc0*/  FMUL.FTZ R46, R94, 1.4426950216293334961 ;  /* 0x3fb8aa3b5e2e7820 */ /* 0x004fe40000410000 */
[-C--:B------:R-:W-:Y:S02]  /*2dd0*/  FMUL.FTZ R44, R95, R21.reuse ;  /* 0x000000155f2c7220 */ /* 0x080fe40000410000 */
        /* <DEDUP_REMOVED lines=20> */
[C---:B0-----:R-:W-:Y:S01]  /*2f20*/  FMUL.FTZ R98, R104.reuse, R117 ;  /* 0x0000007568627220 */ /* 0x041fe20000410000 */
[----:B------:R-:W-:Y:S01]  /*2f30*/  SHF.L.U32 R111, R45, 0x3, RZ ;  /* 0x000000032d6f7819 */ /* 0x000fe200000006ff */
        /* <DEDUP_REMOVED lines=18> */
[C---:B------:R-:W-:Y:S01]  /*3060*/  FMUL.FTZ R102, R46.reuse, R20 ;  /* 0x000000142e667220 */ /* 0x040fe20000410000 */
        /* <DEDUP_REMOVED lines=64> */
[----:B-1----:R-:W-:Y:S01]  /*3470*/  HFMA2.MMA R102, -RZ, RZ, 1.875, 0 ;  /* 0x3f800000ff667435 */ /* 0x002fe200000001ff */
[----:B------:R-:W-:-:S11]  /*3480*/  MOV R103, RZ ;  /* 0x000000ff00677202 */ /* 0x000fd60000000f00 */
[----:B------:R-:W-:-:S04]  /*3490*/  @P3 IADD3 R45, -R51, c[0x0][0x174], RZ ;  /* 0x00005d00332d3a10 */ /* 0x000fc80007ffe1ff */
[----:B------:R-:W-:-:S04]  /*34a0*/  @P3 LEA.HI R44, R45, R45, RZ, 0x1 ;  /* 0x0000002d2d2c3211 */ /* 0x000fc800078f08ff */
[----:B------:R-:W-:-:S04]  /*34b0*/  @P3 LOP3.LUT R44, R44, 0xfffffe, RZ, 0xc0, !PT ;  /* 0x00fffffe2c2c3812 */ /* 0x000fc800078ec0ff */
[----:B------:R-:W-:-:S04]  /*34c0*/  @P3 IADD3 R45, -R44, R45, RZ ;  /* 0x0000002d2c2d3210 */ /* 0x000fc80007ffe1ff */
[----:B------:R-:W-:-:S05]  /*34d0*/  @P3 LEA R45, R45, R2, 0x8 ;  /* 0x000000022d2d3211 */ /* 0x000fca00078e40ff */
[----:B------:R0:W1:Y:S02]  /*34e0*/  @P3 LDS.64 R102, [R45.X8+0xa80] ;  /* 0x000a80002d663984 */ /* 0x0000640000008a00 */
.L_x_13314:
[----:B0--34-:R-:W-:Y:S05]  /*34f0*/  BSYNC B0 ;  /* 0x0000000000007941 */ /* 0x019fea0003800000 */
.L_x_13313:
        /* <DEDUP_REMOVED lines=118> */
[----:B------:R-:W-:Y:S01]  /*3c60*/  HFMA2.MMA R44, -RZ, RZ, 1.875, 0 ;  /* 0x3f800000ff2c7435 */ /* 0x000fe200000001ff */
[----:B------:R-:W-:Y:S01]  /*3c70*/  @P3 FADD.FTZ R138, R138, R45 ;  /* 0x0000002d8a8a3221 */ /* 0x000fe20000010000 */
[----:B------:R-:W-:Y:S01]  /*3c80*/  MOV R45, RZ ;  /* 0x000000ff002d7202 */ /* 0x000fe20000000f00 */
        /* <DEDUP_REMOVED lines=64> */
.L_x_13316:
[----:B-1----:R-:W-:Y:S05]  /*4090*/  BSYNC B0 ;  /* 0x0000000000007941 */ /* 0x002fea0003800000 */
.L_x_13315:
        /* <DEDUP_REMOVED lines=22> */
.L_x_13318:
[----:B------:R-:W-:Y:S05]  /*4200*/  BSYNC B0 ;  /* 0x0000000000007941 */ /* 0x000fea0003800000 */
.L_x_13317:
        /* <DEDUP_REMOVED lines=13> */
[-C--:B--2---:R-:W-:Y:S02]  /*42e0*/  FFMA.FTZ R150, R100, R137.reuse, -R104 ;  /* 0x0000008964967223 */ /* 0x084fe40000010868 */
        /* <DEDUP_REMOVED lines=26> */
.L_x_13320:
[----:B----4-:R-:W-:Y:S05]  /*4490*/  BSYNC B0 ;  /* 0x0000000000007941 */ /* 0x010fea0003800000 */
.L_x_13319:
        /* <DEDUP_REMOVED lines=19> */
.L_x_13322:
[----:B------:R-:W-:Y:S05]  /*45d0*/  BSYNC B0 ;  /* 0x0000000000007941 */ /* 0x000fea0003800000 */
.L_x_13321:
        /* <DEDUP_REMOVED lines=19> */
.L_x_13324:
[----:B------:R-:W-:Y:S05]  /*4710*/  BSYNC B0 ;  /* 0x0000000000007941 */ /* 0x000fea0003800000 */
.L_x_13323:
        /* <DEDUP_REMOVED lines=95> */
[-C--:B------:R-:W-:Y:S01]  /*4d10*/  FFMA.FTZ R119, R112, -R21.reuse, R137 ;  /* 0x8000001570777223 */ /* 0x080fe20000010089 */
[----:B------:R-:W-:Y:S01]  /*4d20*/  STS [R127.X4+0x210], R140 ;  /* 0x0002108c7f007388 */ /* 0x000fe20000004800 */
[----:B------:R-:W-:-:S02]  /*4d30*/  FMUL.FTZ R122, R118, R21 ;  /* 0x00000015767a7220 */ /* 0x000fc40000410000 */
[-C--:B------:R-:W-:Y:S01]  /*4d40*/  FFMA.FTZ R120, R111, -R20.reuse, R121 ;  /* 0x800000146f787223 */ /* 0x080fe20000010079 */
[----:B------:R1:W-:Y:S01]  /*4d50*/  STS [R40.X4+0x228], R129 ;  /* 0x0002288128007388 */ /* 0x0003e20000004800 */
[----:B------:R-:W-:Y:S02]  /*4d60*/  FMUL.FTZ R121, R113, R20 ;  /* 0x0000001471797220 */ /* 0x000fe40000410000 */
[----:B------:R-:W-:Y:S01]  /*4d70*/  FFMA.FTZ R123, R110, -R19, R123 ;  /* 0x800000136e7b7223 */ /* 0x000fe2000001007b */
        /* <DEDUP_REMOVED lines=17> */
[-C--:B------:R-:W-:Y:S02]  /*4e90*/  FMUL.FTZ R124, R102, R19.reuse ;  /* 0x00000013667c7220 */ /* 0x080fe40000410000 */
[----:B------:R-:W-:Y:S02]  /*4ea0*/  FFMA.FTZ R46, R119, R44, -R46 ;  /* 0x0000002c772e7223 */ /* 0x000fe4000001082e */
[----:B------:R-:W-:Y:S02]  /*4eb0*/  FMUL.FTZ R44, R114, R19 ;  /* 0x00000013722c7220 */ /* 0x000fe40000410000 */
[----:B------:R-:W-:-:S02]  /*4ec0*/  FMUL.FTZ R128, R99, R124 ;  /* 0x0000007c63807220 */ /* 0x000fc40000410000 */
[----:B------:R-:W-:Y:S02]  /*4ed0*/  FFMA.FTZ R47, R120, R47, -R125 ;  /* 0x0000002f782f7223 */ /* 0x000fe4000001087d */
[----:B-1----:R-:W-:Y:S02]  /*4ee0*/  FFMA.FTZ R129, R123, R44, -R128 ;  /* 0x0000002c7b817223 */ /* 0x002fe40000010880 */
[----:B------:R-:W-:Y:S02]  /*4ef0*/  FMUL.FTZ R127, R100, R18 ;  /* 0x00000012647f7220 */ /* 0x000fe40000410000 */
[----:B------:R-:W-:Y:S02]  /*4f00*/  FMUL.FTZ R44, R99, R44 ;  /* 0x0000002c632c7220 */ /* 0x000fe40000410000 */
[----:B------:R-:W-:Y:S02]  /*4f10*/  FADD.FTZ R46, RZ, R46 ;  /* 0x0000002eff2e7221 */ /* 0x000fe40000010000 */
[----:B------:R-:W-:-:S02]  /*4f20*/  FMUL.FTZ R128, R101, R18 ;  /* 0x0000001265807220 */ /* 0x000fc40000410000 */
[----:B------:R-:W-:Y:S02]  /*4f30*/  FFMA.FTZ R125, R109, -R18, R132 ;  /* 0x800000126d7d7223 */ /* 0x000fe40000010084 */
        /* <DEDUP_REMOVED lines=37> */
.L_x_13326:
[----:B--2---:R-:W-:Y:S05]  /*5190*/  BSYNC B0 ;  /* 0x0000000000007941 */ /* 0x004fea0003800000 */
.L_x_13325:
        /* <DEDUP_REMOVED lines=24> */
.L_x_13328:
[----:B0-----:R-:W-:Y:S05]  /*5320*/  BSYNC B0 ;  /* 0x0000000000007941 */ /* 0x001fea0003800000 */
.L_x_13327:
[----:B-1----:R0:W1:Y:S01]  /*5330*/  LDS R131, [R46.X4+0x310] ;  /* 0x000310002e837984 */ /* 0x0020620000004800 */
[----:B------:R-:W-:Y:S01]  /*5340*/  BSSY B0, `(.L_x_13329) ;  /* 0x0000006000007945 */ /* 0x000fe20003800000 */
[----:B------:R-:W-:Y:S01]  /*5350*/  LEA.HI.SX32 R132, R132, R61, 0x1b ;  /* 0x0000003d84847211 */ /* 0x000fe200078fdaff */
[----:B------:R-:W-:Y:S05]  /*5360*/  @!P0 BRA `(.L_x_13330) ;  /* 0x0000003000008947 */ /* 0x000fea0003800000 */
[----:B------:R-:W-:-:S05]  /*5370*/  IMAD.WIDE.U32 R44, R47, c[0x0][0x2d0], R82 ;  /* 0x0000b4002f2c7a25 */ /* 0x000fca00078e0052 */
[----:B------:R-:W-:-:S05]  /*5380*/  IADD3 R45, R129, R45, RZ ;  /* 0x0000002d812d7210 */ /* 0x000fca0007ffe0ff */
[----:B-1----:R1:W-:Y:S02]  /*5390*/  RED.E.ADD.F32.FTZ.RN.STRONG.GPU [R44.64], R131 ;  /* 0x000000832c00798e */ /* 0x0023e4000c10e786 */
.L_x_13330:
[----:B------:R-:W-:Y:S05]  /*53a0*/  BSYNC B0 ;  /* 0x0000000000007941 */ /* 0x000fea0003800000 */
.L_x_13329:
[----:B-1----:R1:W2:Y:S01]  /*53b0*/  LDS R131, [R132.X4+0x390] ;  /* 0x0003900084837984 */ /* 0x0022a20000004800 */
[----:B------:R-:W-:Y:S01]  /*53c0*/  BSSY B0, `(.L_x_13331) ;  /* 0x0000006000007945 */ /* 0x000fe20003800000 */
[----:B0-----:R-:W-:Y:S01]  /*53d0*/  IADD3 R46, R61, 0xa0, RZ ;  /* 0x000000a03d2e7810 */ /* 0x001fe20007ffe0ff */
[----:B------:R-:W-:Y:S05]  /*53e0*/  @!P1 BRA `(.L_x_13332) ;  /* 0x0000003000009947 */ /* 0x000fea0003800000 */
[----:B------:R-:W-:-:S05]  /*53f0*/  IMAD.WIDE.U32 R44, R47, c[0x0][0x2d0], R84 ;  /* 0x0000b4002f2c7a25 */ /* 0x000fca00078e0054 */
[----:B------:R-:W-:-:S05]  /*5400*/  IADD3 R45, R129, R45, RZ ;  /* 0x0000002d812d7210 */ /* 0x000fca0007ffe0ff */
[----:B--2---:R0:W-:Y:S02]  /*5410*/  RED.E.ADD.F32.FTZ.RN.STRONG.GPU [R44.64], R131 ;  /* 0x000000832c00798e */ /* 0x0041e4000c10e786 */
.L_x_13332:
[----:B------:R-:W-:Y:S05]  /*5420*/  BSYNC B0 ;  /* 0x0000000000007941 */ /* 0x000fea0003800000 */
.L_x_13331:
        /* <DEDUP_REMOVED lines=8> */
.L_x_13334:
[----:B------:R-:W-:Y:S05]  /*54b0*/  BSYNC B0 ;  /* 0x0000000000007941 */ /* 0x000fea0003800000 */
.L_x_13333:
[----:B--2---:R2:W3:Y:S01]  /*54c0*/  LDS R131, [R46.X4+0x490] ;  /* 0x000490002e837984 */ /* 0x0044e20000004800 */
[----:B------:R-:W-:Y:S01]  /*54d0*/  BSSY B0, `(.L_x_13335) ;  /* 0x0000006000007945 */ /* 0x000fe20003800000 */
[----:B------:R-:W-:Y:S01]  /*54e0*/  LEA.HI.SX32 R130, R130, R61, 0x1b ;  /* 0x0000003d82827211 */ /* 0x000fe200078fdaff */
[----:B------:R-:W-:Y:S05]  /*54f0*/  @!P3 BRA `(.L_x_13336) ;  /* 0x000000300000b947 */ /* 0x000fea0003800000 */
[----:B------:R-:W-:-:S05]  /*5500*/  IMAD.WIDE.U32 R44, R47, c[0x0][0x2d0], R88 ;  /* 0x0000b4002f2c7a25 */ /* 0x000fca00078e0058 */
[----:B------:R-:W-:-:S05]  /*5510*/  IADD3 R45, R129, R45, RZ ;  /* 0x0000002d812d7210 */ /* 0x000fca0007ffe0ff */
[----:B---3--:R3:W-:Y:S02]  /*5520*/  RED.E.ADD.F32.FTZ.RN.STRONG.GPU [R44.64], R131 ;  /* 0x000000832c00798e */ /* 0x0087e4000c10e786 */
.L_x_13336:
[----:B------:R-:W-:Y:S05]  /*5530*/  BSYNC B0 ;  /* 0x0000000000007941 */ /* 0x000fea0003800000 */
.L_x_13335:
[----:B---3--:R3:W4:Y:S01]  /*5540*/  LDS R131, [R130.X4+0x510] ;  /* 0x0005100082837984 */ /* 0x0087220000004800 */
[----:B------:R-:W-:Y:S01]  /*5550*/  BSSY B0, `(.L_x_13337) ;  /* 0x0000006000007945 */ /* 0x000fe20003800000 */
[----:B------:R-:W-:Y:S01]  /*5560*/  IMAD.WIDE.U32 R44, R47, c[0x0][0x2d0], R92 ;  /* 0x0000b4002f2c7a25 */ /* 0x000fe200078e005c */
[----:B------:R-:W-:Y:S05]  /*5570*/  @!P4 BRA `(.L_x_13338) ;  /* 0x000000300000c947 */ /* 0x000fea0003800000 */
[----:B--2---:R-:W-:-:S05]  /*5580*/  IMAD.WIDE.U32 R46, R47, c[0x0][0x2d0], R90 ;  /* 0x0000b4002f2e7a25 */ /* 0x004fca00078e005a */
[----:B------:R-:W-:-:S05]  /*5590*/  IADD3 R47, R129, R47, RZ ;  /* 0x0000002f812f7210 */ /* 0x000fca0007ffe0ff */
[----:B----4-:R2:W-:Y:S02]  /*55a0*/  RED.E.ADD.F32.FTZ.RN.STRONG.GPU [R46.64], R131 ;  /* 0x000000832e00798e */ /* 0x0105e4000c10e786 */
.L_x_13338:
[----:B------:R-:W-:Y:S05]  /*55b0*/  BSYNC B0 ;  /* 0x0000000000007941 */ /* 0x000fea0003800000 */
.L_x_13337:
[----:B--2---:R2:W0:Y:S01]  /*55c0*/  LDS R47, [R42.X4+0x590] ;  /* 0x000590002a2f7984 */ /* 0x0044220000004800 */
[----:B------:R-:W-:Y:S01]  /*55d0*/  BSSY B0, `(.L_x_13339) ;  /* 0x0000004000007945 */ /* 0x000fe20003800000 */
[----:B------:R-:W-:Y:S05]  /*55e0*/  @!P5 BRA `(.L_x_13340) ;  /* 0x000000200000d947 */ /* 0x000fea0003800000 */
[----:B------:R-:W-:-:S05]  /*55f0*/  IADD3 R45, R129, R45, RZ ;  /* 0x0000002d812d7210 */ /* 0x000fca0007ffe0ff */
[----:B0-----:R0:W-:Y:S02]  /*5600*/  RED.E.ADD.F32.FTZ.RN.STRONG.GPU [R44.64], R47 ;  /* 0x0000002f2c00798e */ /* 0x0011e4000c10e786 */
.L_x_13340:
[----:B------:R-:W-:Y:S05]  /*5610*/  BSYNC B0 ;  /* 0x0000000000007941 */ /* 0x000fea0003800000 */
.L_x_13339:
        /* <DEDUP_REMOVED lines=101> */
.L_x_13342:
[----:B0-----:R-:W-:Y:S05]  /*5c70*/  BSYNC B0 ;  /* 0x0000000000007941 */ /* 0x001fea0003800000 */
.L_x_13341:
[----:B------:R-:W-:Y:S02]  /*5c80*/  IADD3 R2, R2, 0x1, RZ ;  /* 0x0000000102027810 */ /* 0x000fe40007ffe0ff */
[----:B------:R-:W-:-:S02]  /*5c90*/  IADD3 R3, P1, R3, 0x1, RZ ;  /* 0x0000000103037810 */ /* 0x000fc40007f3e0ff */
[----:B------:R-:W-:Y:S02]  /*5ca0*/  ISETP.GE.AND P0, PT, R2, c[0x0][0x16c], PT ;  /* 0x00005b0002007a0c */ /* 0x000fe40003f06270 */
[----:B------:R-:W-:-:S11]  /*5cb0*/  IADD3.X R0, RZ, R0, RZ, P1, !PT ;  /* 0x00000000ff007210 */ /* 0x000fd60000ffe4ff */
[----:B------:R-:W-:Y:S01]  /*5cc0*/  @P0 CALL.REL.NOINC `(.L_x_13312) ;  /* 0x0000001000000944 */ /* 0x000fe20003c00000 */
[----:B------:R-:W-:Y:S05]  /*5cd0*/  BRA `(.L_x_13343) ;  /* 0xffffcc1000007947 */ /* 0x000fea000383ffff */
.L_x_13312:
[----:B------:R-:W-:Y:S01]  /*5ce0*/  BAR.SYNC.DEFER_BLOCKING 0x0 ;  /* 0x0000000000007b1d */ /* 0x000fe20000010000 */
[-C--:B------:R-:W-:Y:S02]  /*5cf0*/  ISETP.GE.AND P3, PT, R49, R28.reuse, PT ;  /* 0x0000001c3100720c */ /* 0x080fe40003f66270 */
[-C--:B------:R-:W-:Y:S02]  /*5d00*/  ISETP.GE.AND P2, PT, R41, R28.reuse, PT ;  /* 0x0000001c2900720c */ /* 0x080fe40003f46270 */
[-C--:B------:R-:W-:Y:S02]  /*5d10*/  ISETP.GE.AND P1, PT, R39, R28.reuse, PT ;  /* 0x0000001c2700720c */ /* 0x080fe40003f26270 */
[----:B------:R-:W-:Y:S02]  /*5d20*/  ISETP.GE.AND P0, PT, R37, R28, PT ;  /* 0x0000001c2500720c */ /* 0x000fe40003f06270 */
[----:B------:R-:W-:-:S05]  /*5d30*/  PRMT R0, RZ, 0x7610, R0 ;  /* 0x00007610ff007816 */ /* 0x000fca0000000000 */
[----:B------:R-:W-:-:S04]  /*5d40*/  @!P3 IADD3 R2, P4, R58, R27, RZ ;  /* 0x0000001b3a02b210 */ /* 0x000fc80007f9e0ff */
[----:B------:R-:W-:Y:S02]  /*5d50*/  @!P3 IADD3.X R3, R57, R26, RZ, P4, !PT ;  /* 0x0000001a3903b210 */ /* 0x000fe400027fe4ff */
[CC--:B------:R-:W-:Y:S02]  /*5d60*/  @!P1 IADD3 R14, P4, R58.reuse, R27.reuse, RZ ;  /* 0x0000001b3a0e9210 */ /* 0x0c0fe40007f9e0ff */
[CC--:B------:R-:W-:Y:S01]  /*5d70*/  @!P0 IADD3 R16, P5, R58.reuse, R27.reuse, RZ ;  /* 0x0000001b3a108210 */ /* 0x0c0fe20007fbe0ff */
[----:B------:R-:W3:Y:S01]  /*5d80*/  @!P3 LDG.E.U16 R0, [R2.64] ;  /* 0x000000060200b981 */ /* 0x000ee2000c1e1500 */
[----:B------:R-:W-:Y:S02]  /*5d90*/  @!P2 IADD3 R4, P3, R58, R27, RZ ;  /* 0x0000001b3a04a210 */ /* 0x000fe40007f7e0ff */
[----:B------:R-:W-:Y:S02]  /*5da0*/  PRMT R18, RZ, 0x7610, R18 ;  /* 0x00007610ff127816 */ /* 0x000fe40000000012 */
[----:B------:R-:W-:-:S02]  /*5db0*/  PRMT R20, RZ, 0x7610, R20 ;  /* 0x00007610ff147816 */ /* 0x000fc40000000014 */
[----:B------:R-:W-:Y:S02]  /*5dc0*/  PRMT R44, RZ, 0x7610, R44 ;  /* 0x00007610ff2c7816 */ /* 0x000fe4000000002c */
[CC--:B------:R-:W-:Y:S02]  /*5dd0*/  @!P2 IADD3.X R5, R57.reuse, R26.reuse, RZ, P3, !PT ;  /* 0x0000001a3905a210 */ /* 0x0c0fe40001ffe4ff */
[CC--:B------:R-:W-:Y:S02]  /*5de0*/  @!P1 IADD3.X R15, R57.reuse, R26.reuse, RZ, P4, !PT ;  /* 0x0000001a390f9210 */ /* 0x0c0fe400027fe4ff */
[----:B------:R-:W-:Y:S01]  /*5df0*/  @!P0 IADD3.X R17, R57, R26, RZ, P5, !PT ;  /* 0x0000001a39118210 */ /* 0x000fe20002ffe4ff */
[----:B------:R-:W4:Y:S04]  /*5e00*/  @!P2 LDG.E.U16 R18, [R4.64+0x40] ;  /* 0x000040060412a981 */ /* 0x000f28000c1e1500 */
[----:B------:R-:W5:Y:S04]  /*5e10*/  @!P1 LDG.E.U16 R20, [R14.64+0x80] ;  /* 0x000080060e149981 */ /* 0x000f68000c1e1500 */
[----:B--2---:R-:W2:Y:S01]  /*5e20*/  @!P0 LDG.E.U16 R44, [R16.64+0xc0] ;  /* 0x0000c006102c8981 */ /* 0x004ea2000c1e1500 */
[----:B------:R-:W-:Y:S01]  /*5e30*/  ISETP.NE.AND P6, PT, R61, RZ, PT ;  /* 0x000000ff3d00720c */ /* 0x000fe20003fc5270 */
[----:B------:R-:W-:Y:S01]  /*5e40*/  IMAD R45, R107, c[0x0][0x2e0], RZ ;  /* 0x0000b8006b2d7a24 */ /* 0x000fe200078e02ff */
[----:B------:R-:W-:Y:S01]  /*5e50*/  F2FP.PACK_AB R21, R10, R11 ;  /* 0x0000000b0a15723e */ /* 0x000fe200000000ff */
[----:B------:R-:W-:Y:S02]  /*5e60*/  BSSY B0, `(.L_x_13344) ;  /* 0x000004e000007945 */ /* 0x000fe40003800000 */
[----:B------:R-:W-:Y:S01]  /*5e70*/  IMAD R45, R108, c[0x0][0x2e4], R45 ;  /* 0x0000b9006c2d7a24 */ /* 0x000fe200078e022d */
[----:B---3--:R-:W-:Y:S04]  /*5e80*/  STS.U16 [R25], R0 ;  /* 0x0000000019007388 */ /* 0x008fe80000000400 */
[----:B----4-:R-:W-:Y:S04]  /*5e90*/  STS.U16 [R25+0x40], R18 ;  /* 0x0000401219007388 */ /* 0x010fe80000000400 */
[----:B-----5:R0:W-:Y:S04]  /*5ea0*/  STS.U16 [R25+0x80], R20 ;  /* 0x0000801419007388 */ /* 0x0201e80000000400 */
[----:B--2---:R-:W-:Y:S01]  /*5eb0*/  STS.U16 [R25+0xc0], R44 ;  /* 0x0000c02c19007388 */ /* 0x004fe20000000400 */
[----:B------:R-:W-:-:S06]  /*5ec0*/  NOP ;  /* 0x0000000000007918 */ /* 0x000fcc0000000000 */
[----:B------:R-:W1:Y:S01]  /*5ed0*/  LDS.64 R46, [R24] ;  /* 0x00000000182e7984 */ /* 0x000e620000000a00 */
[----:B0-----:R-:W-:-:S03]  /*5ee0*/  F2FP.PACK_AB R20, R12, R13 ;  /* 0x0000000d0c14723e */ /* 0x001fc600000000ff */
[----:B------:R-:W-:Y:S06]  /*5ef0*/  BAR.SYNC.DEFER_BLOCKING 0x0 ;  /* 0x0000000000007b1d */ /* 0x000fec0000010000 */
[----:B------:R0:W-:Y:S01]  /*5f00*/  STS.64 [R24], R20 ;  /* 0x0000001418007388 */ /* 0x0001e20000000a00 */
[----:B------:R-:W-:-:S06]  /*5f10*/  NOP ;  /* 0x0000000000007918 */ /* 0x000fcc0000000000 */
[----:B------:R-:W-:Y:S04]  /*5f20*/  LDS.U16 R13, [R25] ;  /* 0x00000000190d7984 */ /* 0x000fe80000000400 */
[----:B------:R-:W-:Y:S01]  /*5f30*/  LDS.U16 R15, [R25+0x40] ;  /* 0x00004000190f7984 */ /* 0x000fe20000000400 */
[--C-:B-1----:R-:W-:Y:S02]  /*5f40*/  HADD2.F32 R3, -RZ, R46.reuse.H0_H0 ;  /* 0x2000002eff037230 */ /* 0x102fe40000004100 */
        /* <DEDUP_REMOVED lines=8> */
[--C-:B------:R-:W-:Y:S01]  /*5fd0*/  FADD.FTZ R4, R3, R96.reuse ;  /* 0x0000006003047221 */ /* 0x100fe20000010000 */
[----:B------:R-:W-:Y:S02]  /*5fe0*/  HADD2.F32 R3, -RZ, R47.H0_H0 ;  /* 0x2000002fff037230 */ /* 0x000fe40000004100 */
[----:B------:R-:W-:Y:S01]  /*5ff0*/  BAR.SYNC.DEFER_BLOCKING 0x0 ;  /* 0x0000000000007b1d */ /* 0x000fe20000010000 */
[----:B------:R-:W-:Y:S02]  /*6000*/  FSETP.GTU.FTZ.AND P0, PT, R14, 20, PT ;  /* 0x41a000000e00780b */ /* 0x000fe40003f1c000 */
[----:B------:R-:W-:Y:S01]  /*6010*/  FADD.FTZ R3, R3, R96 ;  /* 0x0000006003037221 */ /* 0x000fe20000010000 */
[----:B------:R-:W-:-:S04]  /*6020*/  FSETP.GTU.FTZ.AND P2, PT, R4, 20, PT ;  /* 0x41a000000400780b */ /* 0x000fc80003f5c000 */
[----:B------:R-:W-:Y:S01]  /*6030*/  FSETP.GTU.FTZ.AND P3, PT, R3, 20, PT ;  /* 0x41a000000300780b */ /* 0x000fe20003f7c000 */
[----:B------:R-:W-:-:S05]  /*6040*/  @!P1 FMUL.FTZ R0, R2, -1.4426950216293334961 ;  /* 0xbfb8aa3b02009820 */ /* 0x000fca0000410000 */
[----:B------:R-:W-:Y:S01]  /*6050*/  @!P0 FMUL.FTZ R10, R14, -1.4426950216293334961 ;  /* 0xbfb8aa3b0e0a8820 */ /* 0x000fe20000410000 */
[----:B------:R-:W1:Y:S01]  /*6060*/  @!P1 MUFU.EX2 R0, R0 ;  /* 0x0000000000009308 */ /* 0x000e620000000800 */
[----:B------:R-:W-:Y:S02]  /*6070*/  IMAD R14, R65, c[0x0][0x2d8], RZ ;  /* 0x0000b600410e7a24 */ /* 0x000fe400078e02ff */
[----:B------:R-:W-:Y:S02]  /*6080*/  @!P2 FMUL.FTZ R2, R4, -1.4426950216293334961 ;  /* 0xbfb8aa3b0402a820 */ /* 0x000fe40000410000 */
[----:B0-----:R-:W-:Y:S02]  /*6090*/  IMAD R21, R97, c[0x0][0x2dc], R14 ;  /* 0x0000b70061157a24 */ /* 0x001fe400078e020e */
[----:B------:R-:W-:Y:S01]  /*60a0*/  @!P3 FMUL.FTZ R5, R3, -1.4426950216293334961 ;  /* 0xbfb8aa3b0305b820 */ /* 0x000fe20000410000 */
[----:B------:R0:W2:Y:S01]  /*60b0*/  @!P2 MUFU.EX2 R4, R2 ;  /* 0x000000020004a308 */ /* 0x0000a20000000800 */
[----:B------:R-:W3:Y:S07]  /*60c0*/  LDS R12, [0x100] ;  /* 0x00010000ff0c7984 */ /* 0x000eee0000000800 */
[----:B------:R-:W4:Y:S01]  /*60d0*/  @!P3 MUFU.EX2 R5, R5 ;  /* 0x000000050005b308 */ /* 0x000f220000000800 */
[----:B0-----:R-:W-:-:S04]  /*60e0*/  IMAD.WIDE.U32 R2, R97, c[0x0][0x2d8], RZ ;  /* 0x0000b60061027a25 */ /* 0x001fc800078e00ff */
[----:B-1----:R-:W-:Y:S01]  /*60f0*/  @!P1 FADD.FTZ R0, R0, 1 ;  /* 0x3f80000000009421 */ /* 0x002fe20000010000 */
[----:B------:R-:W-:Y:S02]  /*6100*/  IADD3 R3, R3, R21, RZ ;  /* 0x0000001503037210 */ /* 0x000fe40007ffe0ff */
[----:B------:R-:W0:Y:S01]  /*6110*/  @!P0 MUFU.EX2 R10, R10 ;  /* 0x0000000a000a8308 */ /* 0x000e220000000800 */
[----:B--2---:R-:W-:Y:S02]  /*6120*/  @!P2 FADD.FTZ R4, R4, 1 ;  /* 0x3f8000000404a421 */ /* 0x004fe40000010000 */
[----:B------:R-:W-:-:S05]  /*6130*/  IMAD.WIDE.U32 R2, R108, c[0x0][0x2e0], R2 ;  /* 0x0000b8006c027a25 */ /* 0x000fca00078e0002 */
[----:B------:R-:W1:Y:S01]  /*6140*/  @!P1 MUFU.RCP R11, R0 ;  /* 0x00000000000b9308 */ /* 0x000e620000001000 */
[----:B----4-:R-:W-:Y:S01]  /*6150*/  @!P3 FADD.FTZ R5, R5, 1 ;  /* 0x3f8000000505b421 */ /* 0x010fe20000010000 */
[----:B------:R-:W-:-:S04]  /*6160*/  IADD3 R2, P4, R23, R2, RZ ;  /* 0x0000000217027210 */ /* 0x000fc80007f9e0ff */
[----:B------:R-:W-:Y:S02]  /*6170*/  IADD3.X R3, R22, R45, R3, P4, !PT ;  /* 0x0000002d16037210 */ /* 0x000fe400027fe403 */
[----:B------:R-:W2:Y:S01]  /*6180*/  @!P2 MUFU.RCP R4, R4 ;  /* 0x000000040004a308 */ /* 0x000ea20000001000 */
[----:B0-----:R-:W-:-:S07]  /*6190*/  @!P0 FADD.FTZ R10, R10, 1 ;  /* 0x3f8000000a0a8421 */ /* 0x001fce0000010000 */
[----:B------:R-:W0:Y:S01]  /*61a0*/  @!P3 MUFU.RCP R5, R5 ;  /* 0x000000050005b308 */ /* 0x000e220000001000 */
[-C--:B---3--:R-:W-:Y:S01]  /*61b0*/  ISETP.GE.AND P4, PT, R49, R12.reuse, PT ;  /* 0x0000000c3100720c */ /* 0x088fe20003f86270 */
[----:B-1----:R-:W-:Y:S01]  /*61c0*/  @!P1 FMUL.FTZ R6, R6, R11 ;  /* 0x0000000b06069220 */ /* 0x002fe20000410000 */
[----:B------:R-:W-:Y:S02]  /*61d0*/  IADD3 R11, P5, R27, c[0x0][0x330], RZ ;  /* 0x0000cc001b0b7a10 */ /* 0x000fe40007fbe0ff */
[----:B------:R-:W-:-:S03]  /*61e0*/  ISETP.GE.AND P1, PT, R37, R12, PT ;  /* 0x0000000c2500720c */ /* 0x000fc60003f26270 */
[----:B------:R1:W3:Y:S01]  /*61f0*/  @!P0 MUFU.RCP R0, R10 ;  /* 0x0000000a00008308 */ /* 0x0002e20000001000 */
[----:B--2---:R-:W-:Y:S01]  /*6200*/  @!P2 FMUL.FTZ R7, R7, R4 ;  /* 0x000000040707a220 */ /* 0x004fe20000410000 */
[----:B------:R-:W-:Y:S02]  /*6210*/  IADD3.X R4, R26, c[0x0][0x334], RZ, P5, !PT ;  /* 0x0000cd001a047a10 */ /* 0x000fe40002ffe4ff */
[-C--:B------:R-:W-:Y:S01]  /*6220*/  ISETP.GE.AND P2, PT, R39, R12.reuse, PT ;  /* 0x0000000c2700720c */ /* 0x080fe20003f46270 */
[----:B0-----:R-:W-:Y:S01]  /*6230*/  @!P3 FMUL.FTZ R8, R8, R5 ;  /* 0x000000050808b220 */ /* 0x001fe20000410000 */
[C---:B-1----:R-:W-:Y:S02]  /*6240*/  LEA R10, P5, R2.reuse, R11, 0x1 ;  /* 0x0000000b020a7211 */ /* 0x042fe400078a08ff */
[----:B------:R-:W-:Y:S02]  /*6250*/  ISETP.GE.AND P3, PT, R41, R12, PT ;  /* 0x0000000c2900720c */ /* 0x000fe40003f66270 */
[----:B------:R-:W-:Y:S01]  /*6260*/  LEA.HI.X R11, R2, R4, R3, 0x1, P5 ;  /* 0x00000004020b7211 */ /* 0x000fe200028f0c03 */
        /* <DEDUP_REMOVED lines=13> */
.L_x_13345:
[----:B------:R-:W-:Y:S05]  /*6340*/  BSYNC B0 ;  /* 0x0000000000007941 */ /* 0x000fea0003800000 */
.L_x_13344:
        /* <DEDUP_REMOVED lines=37> */
.L_x_13347:
[----:B------:R-:W-:Y:S05]  /*65a0*/  BSYNC B0 ;  /* 0x0000000000007941 */ /* 0x000fea0003800000 */
.L_x_13346:
        /* <DEDUP_REMOVED lines=30> */
.L_x_13298:
        /* <DEDUP_REMOVED lines=24> */
.L_x_13350:
[----:B0-----:R-:W-:Y:S05]  /*6910*/  BSYNC B0 ;  /* 0x0000000000007941 */ /* 0x001fea0003800000 */
.L_x_13349:
[----:B------:R-:W-:Y:S01]  /*6920*/  BSSY B0, `(.L_x_13351) ;  /* 0x0000018000007945 */ /* 0x000fe20003800000 */
[----:B------:R-:W-:Y:S05]  /*6930*/  @!P0 BRA `(.L_x_13352) ;  /* 0x0000015000008947 */ /* 0x000fea0003800000 */
[----:B------:R-:W-:Y:S06]  /*6940*/  BAR.SYNC.DEFER_BLOCKING 0x0 ;  /* 0x0000000000007b1d */ /* 0x000fec0000010000 */
[----:B------:R-:W2:Y:S04]  /*6950*/  SHFL.DOWN P0, R0, R63, 0x1, 0x1f ;  /* 0x08201f003f007f89 */ /* 0x000ea80000000000 */
[----:B0-----:R-:W0:Y:S04]  /*6960*/  S2R R6, SR_LANEID ;  /* 0x0000000000067919 */ /* 0x001e280000000000 */
[----:B------:R-:W3:Y:S01]  /*6970*/  S2R R13, SR_TID.X ;  /* 0x00000000000d7919 */ /* 0x000ee20000002100 */
[----:B--2---:R-:W-:Y:S01]  /*6980*/  @P0 FADD R0, R0, R63 ;  /* 0x0000003f00000221 */ /* 0x004fe20000000000 */
        /* <DEDUP_REMOVED lines=16> */
.L_x_13352:
[----:B0-----:R-:W0:Y:S02]  /*6a90*/  S2R R13, SR_TID.X ;  /* 0x00000000000d7919 */ /* 0x001e240000002100 */
.L_x_13353:
[----:B0-----:R-:W-:Y:S05]  /*6aa0*/  BSYNC B0 ;  /* 0x0000000000007941 */ /* 0x001fea0003800000 */
.L_x_13351:
        /* <DEDUP_REMOVED lines=10> */
.L_x_13354:
        /* <DEDUP_REMOVED lines=28> */
.L_x_13355:
        /* <DEDUP_REMOVED lines=15> */
.L_x_14759:


//--------------------- .text._Z25selective_scan_bwd_kernelI32Selective_Scan_bwd_kernel_traitsILi32ELi4ELb0ELb1ELb0ELb0ELb0EN3c104HalfENS1_7complexIfEEEEv12SSMParamsBwd --------------------------
	.section	.text._Z25selective_scan_bwd_kernelI32Selective_Scan_bwd_kernel_traitsILi32ELi4ELb0ELb1ELb0ELb0ELb0EN3c104HalfENS1_7complexIfEEEEv12SSMParamsBwd,"ax",@progbits
	.sectioninfo	@"SHI_REGISTERS=163"
	.align	128
        .global         _Z25selective_scan_bwd_kernelI32Selective_Scan_bwd_kernel_traitsILi32ELi4ELb0ELb1ELb0ELb0ELb0EN3c104HalfENS1_7complexIfEEEEv12SSMParamsBwd
        .type           _Z25selective_scan_bwd_kernelI32Selective_Scan_bwd_kernel_traitsILi32ELi4ELb0ELb1ELb0ELb0ELb0EN3c104HalfENS1_7complexIfEEEEv12SSMParamsBwd,@function
        .size           _Z25selective_scan_bwd_kernelI32Selective_Scan_bwd_kernel_traitsILi32ELi4ELb0ELb1ELb0ELb0ELb0EN3c104HalfENS1_7complexIfEEEEv12SSMParamsBwd,(.L_x_14760 - _Z25selective_scan_bwd_kernelI32Selective_Scan_bwd_kernel_traitsILi32ELi4ELb0ELb1ELb0ELb0ELb0EN3c104HalfENS1_7complexIfEEEEv12SSMParamsBwd)
        .other          _Z25selective_scan_bwd_kernelI32Selective_Scan_bwd_kernel_traitsILi32ELi4ELb0ELb1ELb0ELb0ELb0EN3c104HalfENS1_7complexIfEEEEv12SSMParamsBwd,@"STO_CUDA_ENTRY STV_DEFAULT"
_Z25selective_scan_bwd_kernelI32Selective_Scan_bwd_kernel_traitsILi32ELi4ELb0ELb1ELb0ELb0ELb0EN3c104HalfENS1_7complexIfEEEEv12SSMParamsBwd:
.text._Z25selective_scan_bwd_kernelI32Selective_Scan_bwd_kernel_traitsILi32ELi4ELb0ELb1ELb0ELb0ELb0EN3c104HalfENS1_7complexIfEEEEv12SSMParamsBwd:
        /* <DEDUP_REMOVED lines=17> */
[----:B--2---:R-:W-:Y:S02]  /*0110*/  SHF.R.S32.HI R98, RZ, 0x1f, R100 ;  /* 0x0000001fff627819 */ /* 0x004fe40000011464 */
[----:B------:R-:W-:Y:S01]  /*0120*/  @P1 LEA.HI.X R5, R104, c[0x0][0x254], R103, 0x2, P3 ;  /* 0x0000950068051a11 */ /* 0x000fe200018f1467 */
[----:B------:R0:W5:Y:S01]  /*0130*/  @P0 LDG.E R102, [R2.64] ;  /* 0x0000000402660981 */ /* 0x000162000c1e1900 */
[----:B-1----:R-:W-:Y:S01]  /*0140*/  IADD3 R6, R0, 0xffffffe, RZ ;  /* 0x0ffffffe00067810 */ /* 0x002fe20007ffe0ff */
[----:B------:R-:W-:Y:S02]  /*0150*/  IMAD R15, R98, c[0x0][0x278], RZ ;  /* 0x00009e00620f7a24 */ /* 0x000fe400078e02ff */
[----:B------:R1:W5:Y:S01]  /*0160*/  @P1 LDG.E R101, [R4.64] ;  /* 0x0000000404651981 */ /* 0x000362000c1e1900 */
[----:B------:R2:W3:Y:S01]  /*0170*/  F2I.FTZ.U32.TRUNC.NTZ R7, R6 ;  /* 0x0000000600077305 */ /* 0x0004e2000021f000 */
[----:B------:R-:W-:Y:S01]  /*0180*/  ISETP.NE.AND P1, PT, RZ, c[0x0][0x178], PT ;  /* 0x00005e00ff007a0c */ /* 0x000fe20003f25270 */
[----:B------:R-:W-:Y:S01]  /*0190*/  IMAD R13, R103, c[0x0][0x1d8], RZ ;  /* 0x00007600670d7a24 */ /* 0x000fe200078e02ff */
[----:B------:R-:W-:Y:S01]  /*01a0*/  HFMA2.MMA R96, -RZ, RZ, 0, 0 ;  /* 0x00000000ff607435 */ /* 0x000fe200000001ff */
[----:B------:R-:W-:Y:S01]  /*01b0*/  IMAD R17, R100, c[0x0][0x27c], R15 ;  /* 0x00009f0064117a24 */ /* 0x000fe200078e020f */
[----:B0-----:R-:W-:Y:S01]  /*01c0*/  IABS R2, R104 ;  /* 0x0000006800027213 */ /* 0x001fe20000000000 */
[----:B------:R-:W-:Y:S01]  /*01d0*/  IMAD R10, R104, c[0x0][0x1dc], R13 ;  /* 0x00007700680a7a24 */ /* 0x000fe200078e020d */
[----:B------:R-:W-:Y:S01]  /*01e0*/  HFMA2.MMA R94, -RZ, RZ, 0, 0 ;  /* 0x00000000ff5e7435 */ /* 0x000fe200000001ff */
[----:B------:R-:W-:Y:S01]  /*01f0*/  IMAD R19, R98, c[0x0][0x190], RZ ;  /* 0x0000640062137a24 */ /* 0x000fe200078e02ff */
[----:B--2---:R-:W-:Y:S01]  /*0200*/  HFMA2.MMA R6, -RZ, RZ, 0, 0 ;  /* 0x00000000ff067435 */ /* 0x004fe200000001ff */
[----:B-1----:R-:W-:-:S04]  /*0210*/  IMAD.WIDE.U32 R4, R100, c[0x0][0x1e0], RZ ;  /* 0x0000780064047a25 */ /* 0x002fc800078e00ff */
[----:B------:R-:W-:Y:S01]  /*0220*/  IMAD R19, R100, c[0x0][0x194], R19 ;  /* 0x0000650064137a24 */ /* 0x000fe200078e0213 */
[----:B---3--:R-:W-:-:S05]  /*0230*/  IADD3 R8, RZ, -R7, RZ ;  /* 0x80000007ff087210 */ /* 0x008fca0007ffe0ff */
[----:B------:R-:W-:-:S04]  /*0240*/  IMAD R9, R8, R11, RZ ;  /* 0x0000000b08097224 */ /* 0x000fc800078e02ff */
[----:B------:R-:W-:Y:S01]  /*0250*/  IMAD.HI.U32 R7, R7, R9, R6 ;  /* 0x0000000907077227 */ /* 0x000fe200078e0006 */
[----:B------:R-:W-:-:S03]  /*0260*/  LOP3.LUT R6, R104, c[0x0][0x178], RZ, 0x3c, !PT ;  /* 0x00005e0068067a12 */ /* 0x000fc600078e3cff */
[----:B------:R-:W-:Y:S01]  /*0270*/  IMAD R9, R98, c[0x0][0x1e0], RZ ;  /* 0x0000780062097a24 */ /* 0x000fe200078e02ff */
[----:B------:R-:W-:Y:S01]  /*0280*/  ISETP.GE.AND P3, PT, R6, RZ, PT ;  /* 0x000000ff0600720c */ /* 0x000fe20003f66270 */
[----:B------:R-:W-:-:S04]  /*0290*/  IMAD.HI.U32 R99, R7, R2, RZ ;  /* 0x0000000207637227 */ /* 0x000fc800078e00ff */
[----:B------:R-:W-:Y:S01]  /*02a0*/  IMAD R7, R98, c[0x0][0x1d0], RZ ;  /* 0x0000740062077a24 */ /* 0x000fe200078e02ff */
[----:B------:R-:W-:Y:S01]  /*02b0*/  IADD3 R0, -R99, RZ, RZ ;  /* 0x000000ff63007210 */ /* 0x000fe20007ffe1ff */
[C---:B------:R-:W-:Y:S02]  /*02c0*/  IMAD R9, R100.reuse, c[0x0][0x1e4], R9 ;  /* 0x0000790064097a24 */ /* 0x040fe400078e0209 */
[C---:B------:R-:W-:Y:S02]  /*02d0*/  IMAD R7, R100.reuse, c[0x0][0x1d4], R7 ;  /* 0x0000750064077a24 */ /* 0x040fe400078e0207 */
        /* <DEDUP_REMOVED lines=8> */
[----:B------:R-:W-:Y:S01]  /*0360*/  IMAD.WIDE.U32 R2, R104, c[0x0][0x1d8], R2 ;  /* 0x0000760068027a25 */ /* 0x000fe200078e0002 */
[----:B------:R-:W-:-:S03]  /*0370*/  IADD3 R7, R7, R17, RZ ;  /* 0x0000001107077210 */ /* 0x000fc60007ffe0ff */
[-C--:B------:R-:W-:Y:S01]  /*0380*/  @!P2 IADD3 R0, R0, -R11.reuse, RZ ;  /* 0x8000000b0000a210 */ /* 0x080fe20007ffe0ff */
[----:B------:R-:W-:Y:S01]  /*0390*/  IMAD R17, R103, c[0x0][0x280], RZ ;  /* 0x0000a00067117a24 */ /* 0x000fe200078e02ff */
[----:B------:R-:W-:Y:S02]  /*03a0*/  @!P2 IADD3 R99, R99, 0x1, RZ ;  /* 0x000000016363a810 */ /* 0x000fe40007ffe0ff */
[----:B------:R-:W-:Y:S01]  /*03b0*/  ISETP.GE.U32.AND P0, PT, R0, R11, PT ;  /* 0x0000000b0000720c */ /* 0x000fe20003f06070 */
[----:B------:R-:W-:Y:S01]  /*03c0*/  IMAD R17, R104, c[0x0][0x284], R17 ;  /* 0x0000a10068117a24 */ /* 0x000fe200078e0211 */
[----:B------:R-:W-:-:S04]  /*03d0*/  MOV R0, c[0x0][0x174] ;  /* 0x00005d0000007a02 */ /* 0x000fc80000000f00 */
[C---:B------:R-:W-:Y:S02]  /*03e0*/  LEA R11, R0.reuse, 0xffffff80, 0x7 ;  /* 0xffffff80000b7811 */ /* 0x040fe400078e38ff */
[----:B------:R-:W-:Y:S02]  /*03f0*/  LEA R13, R0, 0xffffff00, 0x8 ;  /* 0xffffff00000d7811 */ /* 0x000fe400078e40ff */
[----:B------:R-:W-:-:S03]  /*0400*/  SHF.R.S32.HI R15, RZ, 0x1f, R11 ;  /* 0x0000001fff0f7819 */ /* 0x000fc6000001140b */
[----:B------:R-:W-:Y:S02]  /*0410*/  @P0 IADD3 R99, R99, 0x1, RZ ;  /* 0x0000000163630810 */ /* 0x000fe40007ffe0ff */
[----:B------:R-:W-:Y:S02]  /*0420*/  IADD3 R91, P0, R11, R2, RZ ;  /* 0x000000020b5b7210 */ /* 0x000fe40007f1e0ff */
[----:B------:R-:W-:Y:S02]  /*0430*/  @!P3 IADD3 R99, -R99, RZ, RZ ;  /* 0x000000ff6363b210 */ /* 0x000fe40007ffe1ff */
[----:B------:R-:W-:Y:S01]  /*0440*/  IADD3.X R10, R15, R3, R10, P0, !PT ;  /* 0x000000030f0a7210 */ /* 0x000fe200007fe40a */
[----:B------:R-:W-:Y:S01]  /*0450*/  IMAD R3, R103, c[0x0][0x1e8], RZ ;  /* 0x00007a0067037a24 */ /* 0x000fe200078e02ff */
[----:B------:R-:W-:Y:S02]  /*0460*/  @!P1 LOP3.LUT R99, RZ, c[0x0][0x178], RZ, 0x33, !PT ;  /* 0x00005e00ff639a12 */ /* 0x000fe400078e33ff */
[----:B------:R-:W-:Y:S01]  /*0470*/  ISETP.GE.AND P3, PT, R0, 0x1, PT ;  /* 0x000000010000780c */ /* 0x000fe20003f66270 */
[C---:B------:R-:W-:Y:S01]  /*0480*/  IMAD R0, R104.reuse, c[0x0][0x1ec], R3 ;  /* 0x00007b0068007a24 */ /* 0x040fe200078e0203 */
[----:B------:R-:W-:Y:S01]  /*0490*/  SHF.R.S32.HI R110, RZ, 0x1f, R99 ;  /* 0x0000001fff6e7819 */ /* 0x000fe20000011463 */
[----:B------:R-:W-:Y:S01]  /*04a0*/  IMAD.WIDE.U32 R2, R104, c[0x0][0x1e8], R4 ;  /* 0x00007a0068027a25 */ /* 0x000fe200078e0004 */
[----:B------:R-:W-:-:S03]  /*04b0*/  ISETP.NE.U32.AND P0, PT, RZ, c[0x0][0x260], PT ;  /* 0x00009800ff007a0c */ /* 0x000fc60003f05070 */
[----:B------:R-:W-:Y:S01]  /*04c0*/  IMAD.WIDE.U32 R4, R104, c[0x0][0x280], R6 ;  /* 0x0000a00068047a25 */ /* 0x000fe200078e0006 */
[C---:B------:R-:W-:Y:S02]  /*04d0*/  IADD3 R89, P1, R11.reuse, R2, RZ ;  /* 0x000000020b597210 */ /* 0x040fe40007f3e0ff */
[----:B------:R-:W-:Y:S01]  /*04e0*/  ISETP.NE.AND.EX P0, PT, RZ, c[0x0][0x264], PT, P0 ;  /* 0x00009900ff007a0c */ /* 0x000fe20003f05300 */
[----:B------:R-:W-:Y:S01]  /*04f0*/  IMAD R12, R110, c[0x0][0x1a8], RZ ;  /* 0x00006a006e0c7a24 */ /* 0x000fe200078e02ff */
[----:B------:R-:W-:Y:S01]  /*0500*/  IADD3 R11, P2, R11, R4, RZ ;  /* 0x000000040b0b7210 */ /* 0x000fe20007f5e0ff */
[----:B------:R-:W-:Y:S01]  /*0510*/  IMAD.WIDE.U32 R8, R99, c[0x0][0x1a8], R8 ;  /* 0x00006a0063087a25 */ /* 0x000fe200078e0008 */
[C---:B------:R-:W-:Y:S02]  /*0520*/  IADD3.X R2, R15.reuse, R3, R0, P1, !PT ;  /* 0x000000030f027210 */ /* 0x040fe40000ffe400 */
[----:B------:R-:W-:Y:S01]  /*0530*/  IADD3.X R4, R15, R5, R17, P2, !PT ;  /* 0x000000050f047210 */ /* 0x000fe200017fe411 */
[----:B------:R-:W-:Y:S01]  /*0540*/  IMAD R7, R99, c[0x0][0x1ac], R12 ;  /* 0x00006b0063077a24 */ /* 0x000fe200078e020c */
[----:B------:R-:W-:-:S02]  /*0550*/  LEA R92, P1, R91, c[0x0][0x240], 0x1 ;  /* 0x000090005b5c7a11 */ /* 0x000fc400078208ff */
[----:B------:R-:W-:Y:S02]  /*0560*/  LEA R90, P2, R89, c[0x0][0x248], 0x1 ;  /* 0x00009200595a7a11 */ /* 0x000fe400078408ff */
[----:B------:R-:W-:Y:S02]  /*0570*/  IADD3 R85, P4, R13, R8, RZ ;  /* 0x000000080d557210 */ /* 0x000fe40007f9e0ff */
[----:B------:R-:W-:Y:S02]  /*0580*/  IADD3 R8, R9, R7, RZ ;  /* 0x0000000709087210 */ /* 0x000fe40007ffe0ff */
[----:B------:R-:W-:Y:S02]  /*0590*/  LEA.HI.X R91, R91, c[0x0][0x244], R10, 0x1, P1 ;  /* 0x000091005b5b7a11 */ /* 0x000fe400008f0c0a */
[----:B------:R-:W-:Y:S02]  /*05a0*/  LEA.HI.X R89, R89, c[0x0][0x24c], R2, 0x1, P2 ;  /* 0x0000930059597a11 */ /* 0x000fe400010f0c02 */
[----:B------:R-:W-:-:S02]  /*05b0*/  ISETP.NE.U32.AND P1, PT, RZ, c[0x0][0x328], PT ;  /* 0x0000ca00ff007a0c */ /* 0x000fc40003f25070 */
[----:B------:R-:W-:Y:S02]  /*05c0*/  ISETP.NE.U32.AND P2, PT, RZ, c[0x0][0x348], PT ;  /* 0x0000d200ff007a0c */ /* 0x000fe40003f45070 */
[----:B------:R-:W-:Y:S02]  /*05d0*/  LEA.HI.X.SX32 R0, R13, R8, 0x1, P4 ;  /* 0x000000080d007211 */ /* 0x000fe400020f0eff */
[C---:B------:R-:W-:Y:S01]  /*05e0*/  LEA R86, P5, R85.reuse, c[0x0][0x228], 0x1 ;  /* 0x00008a0055567a11 */ /* 0x040fe200078a08ff */
[----:B------:R-:W-:Y:S01]  /*05f0*/  CS2R R12, SRZ ;  /* 0x00000000000c7805 */ /* 0x000fe2000001ff00 */
[----:B------:R-:W-:Y:S02]  /*0600*/  ISETP.NE.AND.EX P1, PT, RZ, c[0x0][0x32c], PT, P1 ;  /* 0x0000cb00ff007a0c */ /* 0x000fe40003f25310 */
[----:B------:R-:W-:Y:S02]  /*0610*/  ISETP.NE.AND.EX P2, PT, RZ, c[0x0][0x34c], PT, P2 ;  /* 0x0000d300ff007a0c */ /* 0x000fe40003f45320 */
[----:B------:R-:W-:Y:S01]  /*0620*/  LEA.HI.X R85, R85, c[0x0][0x22c], R0, 0x1, P5 ;  /* 0x00008b0055557a11 */ /* 0x000fe200028f0c00 */
[----:B------:R-:W-:Y:S01]  /*0630*/  @P0 IMAD R0, R100, c[0x0][0x164], R104 ;  /* 0x0000590064000a24 */ /* 0x000fe200078e0268 */
[----:B------:R-:W-:-:S02]  /*0640*/  MOV R2, c[0x0][0x29c] ;  /* 0x0000a70000027a02 */ /* 0x000fc40000000f00 */
[C---:B------:R-:W-:Y:S01]  /*0650*/  LEA R88, P4, R11.reuse, c[0x0][0x308], 0x1 ;  /* 0x0000c2000b587a11 */ /* 0x040fe200078808ff */
[----:B------:R-:W-:Y:S01]  /*0660*/  @P0 IMAD R0, R0, c[0x0][0x174], RZ ;  /* 0x00005d0000000a24 */ /* 0x000fe200078e02ff */
[----:B------:R-:W-:Y:S02]  /*0670*/  MOV R9, c[0x0][0x298] ;  /* 0x0000a60000097a02 */ /* 0x000fe40000000f00 */
[----:B------:R-:W-:Y:S01]  /*0680*/  SHF.R.U32.HI R3, RZ, 0x1, R2 ;  /* 0x00000001ff037819 */ /* 0x000fe20000011602 */
[----:B------:R-:W-:Y:S01]  /*0690*/  @P0 IMAD R0, R0, c[0x0][0x16c], RZ ;  /* 0x00005b0000000a24 */ /* 0x000fe200078e02ff */
[----:B------:R-:W-:Y:S02]  /*06a0*/  LEA.HI.X R87, R11, c[0x0][0x30c], R4, 0x1, P4 ;  /* 0x0000c3000b577a11 */ /* 0x000fe400020f0c04 */
[----:B------:R-:W-:Y:S01]  /*06b0*/  CS2R R10, SRZ ;  /* 0x00000000000a7805 */ /* 0x000fe2000001ff00 */
[----:B------:R-:W-:Y:S01]  /*06c0*/  @P0 MOV R15, 0x10 ;  /* 0x00000010000f0802 */ /* 0x000fe20000000f00 */
[----:B------:R-:W-:Y:S01]  /*06d0*/  IMAD R3, R3, R100, RZ ;  /* 0x0000006403037224 */ /* 0x000fe200078e02ff */
[----:B------:R-:W-:-:S02]  /*06e0*/  SHF.R.U64 R9, R9, 0x1, R2 ;  /* 0x0000000109097819 */ /* 0x000fc40000001202 */
[----:B------:R-:W-:Y:S01]  /*06f0*/  @P1 LEA R12, P4, R104, c[0x0][0x328], 0x2 ;  /* 0x0000ca00680c1a11 */ /* 0x000fe200078810ff */
[----:B------:R-:W-:Y:S01]  /*0700*/  @P0 IMAD.WIDE R14, R0, R15, c[0x0][0x260] ;  /* 0x00009800000e0625 */ /* 0x000fe200078e020f */
[C---:B------:R-:W-:Y:S01]  /*0710*/  @P2 LEA R10, P5, R104.reuse, c[0x0][0x348], 0x2 ;  /* 0x0000d200680a2a11 */ /* 0x040fe200078a10ff */
[----:B------:R-:W-:Y:S01]  /*0720*/  @!P0 CS2R R14, SRZ ;  /* 0x00000000000e8805 */ /* 0x000fe2000001ff00 */
[----:B------:R-:W-:Y:S01]  /*0730*/  @P1 LEA.HI.X R13, R104, c[0x0][0x32c], R103, 0x2, P4 ;  /* 0x0000cb00680d1a11 */ /* 0x000fe200020f1467 */
[----:B------:R-:W-:Y:S01]  /*0740*/  IMAD R3, R98, R9, R3 ;  /* 0x0000000962037224 */ /* 0x000fe200078e0203 */
[----:B------:R-:W-:Y:S01]  /*0750*/  @P2 LEA.HI.X R11, R104, c[0x0][0x34c], R103, 0x2, P5 ;  /* 0x0000d300680b2a11 */ /* 0x000fe200028f1467 */
[----:B------:R-:W-:Y:S05]  /*0760*/  @!P3 BRA `(.L_x_13356) ;  /* 0x000044000000b947 */ /* 0x000fea0003800000 */
[----:B------:R-:W0:Y:S01]  /*0770*/  S2R R97, SR_TID.X ;  /* 0x0000000000617919 */ /* 0x000e220000002100 */
[----:B------:R-:W-:Y:S01]  /*0780*/  IMAD.WIDE.U32 R8, R9, R100, RZ ;  /* 0x0000006409087225 */ /* 0x000fe200078e00ff */
[----:B------:R-:W-:Y:S02]  /*0790*/  MOV R94, RZ ;  /* 0x000000ff005e7202 */ /* 0x000fe40000000f00 */
[----:B------:R-:W1:Y:S01]  /*07a0*/  S2R R84, SR_LANEID ;  /* 0x0000000000547919 */ /* 0x000e620000000000 */
[----:B------:R-:W-:Y:S01]  /*07b0*/  IMAD R0, R110, c[0x0][0x2a0], RZ ;  /* 0x0000a8006e007a24 */ /* 0x000fe200078e02ff */
[----:B------:R-:W-:-:S02]  /*07c0*/  IADD3 R3, R9, R3, RZ ;  /* 0x0000000309037210 */ /* 0x000fc40007ffe0ff */
[----:B------:R-:W-:Y:S01]  /*07d0*/  MOV R2, R8 ;  /* 0x0000000800027202 */ /* 0x000fe20000000f00 */
[C---:B------:R-:W-:Y:S01]  /*07e0*/  IMAD R93, R99.reuse, c[0x0][0x2a4], R0 ;  /* 0x0000a900635d7a24 */ /* 0x040fe200078e0200 */
[----:B------:R-:W-:Y:S02]  /*07f0*/  MOV R83, RZ ;  /* 0x000000ff00537202 */ /* 0x000fe40000000f00 */
[----:B------:R-:W-:Y:S01]  /*0800*/  MOV R96, RZ ;  /* 0x000000ff00607202 */ /* 0x000fe20000000f00 */
[----:B------:R-:W-:-:S05]  /*0810*/  IMAD.WIDE.U32 R4, R99, c[0x0][0x2a0], R2 ;  /* 0x0000a80063047a25 */ /* 0x000fca00078e0002 */
[----:B------:R-:W-:Y:S02]  /*0820*/  IADD3 R93, R5, R93, RZ ;  /* 0x0000005d055d7210 */ /* 0x000fe40007ffe0ff */
[C---:B------:R-:W-:Y:S02]  /*0830*/  LEA R95, P0, R4.reuse, c[0x0][0x318], 0x3 ;  /* 0x0000c600045f7a11 */ /* 0x040fe400078018ff */
[C---:B0-----:R-:W-:Y:S02]  /*0840*/  SHF.L.U32 R0, R97.reuse, 0x2, RZ ;  /* 0x0000000261007819 */ /* 0x041fe400000006ff */
[----:B------:R-:W-:Y:S02]  /*0850*/  LEA.HI.X R93, R4, c[0x0][0x31c], R93, 0x3, P0 ;  /* 0x0000c700045d7a11 */ /* 0x000fe400000f1c5d */
[----:B------:R-:W-:Y:S02]  /*0860*/  LOP3.LUT R0, R0, 0xffffff80, RZ, 0xc0, !PT ;  /* 0xffffff8000007812 */ /* 0x000fe400078ec0ff */
[----:B------:R-:W-:-:S02]  /*0870*/  SHF.L.U32 R82, R97, 0x3, RZ ;  /* 0x0000000361527819 */ /* 0x000fc400000006ff */
[----:B------:R-:W-:Y:S02]  /*0880*/  LOP3.LUT R77, R0, 0x1f, R97, 0xf8, !PT ;  /* 0x0000001f004d7812 */ /* 0x000fe400078ef861 */
[C---:B------:R-:W-:Y:S02]  /*0890*/  IADD3 R4, R97.reuse, 0x20, RZ ;  /* 0x0000002061047810 */ /* 0x040fe40007ffe0ff */
[C---:B------:R-:W-:Y:S02]  /*08a0*/  IADD3 R80, R97.reuse, 0x40, RZ ;  /* 0x0000004061507810 */ /* 0x040fe40007ffe0ff */
[C---:B------:R-:W-:Y:S02]  /*08b0*/  IADD3 R76, R97.reuse, 0x60, RZ ;  /* 0x00000060614c7810 */ /* 0x040fe40007ffe0ff */
[C---:B------:R-:W-:Y:S02]  /*08c0*/  IADD3 R6, R97.reuse, 0x80, RZ ;  /* 0x0000008061067810 */ /* 0x040fe40007ffe0ff */
[----:B------:R-:W-:-:S02]  /*08d0*/  IADD3 R74, R97, 0xa0, RZ ;  /* 0x000000a0614a7810 */ /* 0x000fc40007ffe0ff */
[C---:B------:R-:W-:Y:S02]  /*08e0*/  IADD3 R18, R97.reuse, 0xc0, RZ ;  /* 0x000000c061127810 */ /* 0x040fe40007ffe0ff */
[C---:B------:R-:W-:Y:S02]  /*08f0*/  IADD3 R72, R97.reuse, 0xe0, RZ ;  /* 0x000000e061487810 */ /* 0x040fe40007ffe0ff */
[----:B------:R-:W-:Y:S02]  /*0900*/  IADD3 R16, R0, R77, RZ ;  /* 0x0000004d00107210 */ /* 0x000fe40007ffe0ff */
[----:B------:R-:W-:Y:S02]  /*0910*/  LOP3.LUT R108, R97, 0x1f, RZ, 0xc0, !PT ;  /* 0x0000001f616c7812 */ /* 0x000fe400078ec0ff */
[----:B------:R-:W-:Y:S02]  /*0920*/  LEA.HI.SX32 R82, R82, R82, 0x1b ;  /* 0x0000005252527211 */ /* 0x000fe400078fdaff */
[----:B------:R-:W-:-:S02]  /*0930*/  LEA.HI.SX32 R81, R4, R97, 0x1b ;  /* 0x0000006104517211 */ /* 0x000fc400078fdaff */
[-C--:B------:R-:W-:Y:S02]  /*0940*/  LEA.HI.SX32 R80, R80, R97.reuse, 0x1b ;  /* 0x0000006150507211 */ /* 0x080fe400078fdaff */
[-C--:B------:R-:W-:Y:S02]  /*0950*/  LEA.HI.SX32 R76, R76, R97.reuse, 0x1b ;  /* 0x000000614c4c7211 */ /* 0x080fe400078fdaff */
[-C--:B------:R-:W-:Y:S02]  /*0960*/  LEA.HI.SX32 R75, R6, R97.reuse, 0x1b ;  /* 0x00000061064b7211 */ /* 0x080fe400078fdaff */
[-C--:B------:R-:W-:Y:S02]  /*0970*/  LEA.HI.SX32 R74, R74, R97.reuse, 0x1b ;  /* 0x000000614a4a7211 */ /* 0x080fe400078fdaff */
[-C--:B------:R-:W-:Y:S02]  /*0980*/  LEA.HI.SX32 R73, R18, R97.reuse, 0x1b ;  /* 0x0000006112497211 */ /* 0x080fe400078fdaff */
[----:B------:R-:W-:-:S02]  /*0990*/  LEA.HI.SX32 R72, R72, R97, 0x1b ;  /* 0x0000006148487211 */ /* 0x000fc400078fdaff */
[----:B------:R-:W-:Y:S02]  /*09a0*/  LOP3.LUT R71, R77, 0x40, RZ, 0xfc, !PT ;  /* 0x000000404d477812 */ /* 0x000fe400078efcff */
        /* <DEDUP_REMOVED lines=8> */
.L_x_13393:
[----:B------:R-:W-:Y:S01]  /*0a30*/  IADD3 R106, -R83, c[0x0][0x174], RZ ;  /* 0x00005d00536a7a10 */ /* 0x000fe20007ffe1ff */
[----:B------:R-:W-:Y:S01]  /*0a40*/  BAR.SYNC.DEFER_BLOCKING 0x0 ;  /* 0x0000000000007b1d */ /* 0x000fe20000010000 */
[C---:B------:R-:W-:Y:S02]  /*0a50*/  LOP3.LUT R19, R77.reuse, 0x20, RZ, 0xfc, !PT ;  /* 0x000000204d137812 */ /* 0x040fe400078efcff */
[----:B------:R-:W-:Y:S02]  /*0a60*/  LEA R63, R106, 0xffffff80, 0x7 ;  /* 0xffffff806a3f7811 */ /* 0x000fe400078e38ff */
[----:B------:R-:W-:-:S02]  /*0a70*/  LOP3.LUT R21, R77, 0x60, RZ, 0xfc, !PT ;  /* 0x000000604d157812 */ /* 0x000fc400078efcff */
[----:B------:R-:W-:Y:S02]  /*0a80*/  IADD3 R62, -R63, c[0x0][0x168], RZ ;  /* 0x00005a003f3e7a10 */ /* 0x000fe40007ffe1ff */
[----:B0-----:R-:W-:Y:S02]  /*0a90*/  MOV R4, R92 ;  /* 0x0000005c00047202 */ /* 0x001fe40000000f00 */
[-C--:B------:R-:W-:Y:S02]  /*0aa0*/  ISETP.GE.AND P0, PT, R77, R62.reuse, PT ;  /* 0x0000003e4d00720c */ /* 0x080fe40003f06270 */
[-C--:B------:R-:W-:Y:S02]  /*0ab0*/  ISETP.GE.AND P1, PT, R19, R62.reuse, PT ;  /* 0x0000003e1300720c */ /* 0x080fe40003f26270 */
[-C--:B------:R-:W-:Y:S02]  /*0ac0*/  ISETP.GE.AND P2, PT, R71, R62.reuse, PT ;  /* 0x0000003e4700720c */ /* 0x080fe40003f46270 */
[----:B------:R-:W-:-:S02]  /*0ad0*/  ISETP.GE.AND P3, PT, R21, R62, PT ;  /* 0x0000003e1500720c */ /* 0x000fc40003f66270 */
[----:B------:R-:W-:Y:S02]  /*0ae0*/  MOV R5, R91 ;  /* 0x0000005b00057202 */ /* 0x000fe40000000f00 */
[----:B------:R-:W-:Y:S02]  /*0af0*/  PRMT R0, RZ, 0x7610, R0 ;  /* 0x00007610ff007816 */ /* 0x000fe40000000000 */
[----:B------:R-:W-:Y:S01]  /*0b00*/  PRMT R6, RZ, 0x7610, R6 ;  /* 0x00007610ff067816 */ /* 0x000fe20000000006 */
[----:B------:R-:W-:Y:S01]  /*0b10*/  IMAD.WIDE R4, R77, 0x2, R4 ;  /* 0x000000024d047825 */ /* 0x000fe200078e0204 */
[----:B------:R-:W-:Y:S02]  /*0b20*/  PRMT R7, RZ, 0x7610, R7 ;  /* 0x00007610ff077816 */ /* 0x000fe40000000007 */
[----:B------:R-:W-:Y:S02]  /*0b30*/  PRMT R18, RZ, 0x7610, R18 ;  /* 0x00007610ff127816 */ /* 0x000fe40000000012 */
        /* <DEDUP_REMOVED lines=8> */
[-C--:B------:R-:W-:Y:S02]  /*0bc0*/  ISETP.GE.AND P2, PT, R71, R62.reuse, PT ;  /* 0x0000003e4700720c */ /* 0x080fe40003f46270 */
[----:B------:R-:W-:Y:S02]  /*0bd0*/  ISETP.GE.AND P3, PT, R21, R62, PT ;  /* 0x0000003e1500720c */ /* 0x000fe40003f66270 */
[----:B0-----:R-:W-:-:S02]  /*0be0*/  MOV R4, R90 ;  /* 0x0000005a00047202 */ /* 0x001fc40000000f00 */
[----:B------:R-:W-:Y:S02]  /*0bf0*/  MOV R5, R89 ;  /* 0x0000005900057202 */ /* 0x000fe40000000f00 */
[----:B------:R-:W-:Y:S02]  /*0c00*/  PRMT R20, RZ, 0x7610, R20 ;  /* 0x00007610ff147816 */ /* 0x000fe40000000014 */
[----:B------:R-:W-:Y:S01]  /*0c10*/  PRMT R22, RZ, 0x7610, R22 ;  /* 0x00007610ff167816 */ /* 0x000fe20000000016 */
[----:B------:R-:W-:Y:S01]  /*0c20*/  IMAD.WIDE R4, R77, 0x2, R4 ;  /* 0x000000024d047825 */ /* 0x000fe200078e0204 */
[----:B------:R-:W-:Y:S02]  /*0c30*/  PRMT R24, RZ, 0x7610, R24 ;  /* 0x00007610ff187816 */ /* 0x000fe40000000018 */
[----:B------:R-:W-:Y:S01]  /*0c40*/  PRMT R26, RZ, 0x7610, R26 ;  /* 0x00007610ff1a7816 */ /* 0x000fe2000000001a */
[----:B--2---:R-:W-:Y:S04]  /*0c50*/  STS.U16 [R23], R0 ;  /* 0x0000000017007388 */ /* 0x004fe80000000400 */
[----:B---3--:R-:W-:Y:S04]  /*0c60*/  STS.U16 [R23+0x40], R6 ;  /* 0x0000400617007388 */ /* 0x008fe80000000400 */
[----:B----4-:R-:W-:Y:S04]  /*0c70*/  STS.U16 [R23+0x80], R7 ;  /* 0x0000800717007388 */ /* 0x010fe80000000400 */
[----:B------:R0:W-:Y:S01]  /*0c80*/  STS.U16 [R23+0xc0], R18 ;  /* 0x0000c01217007388 */ /* 0x0001e20000000400 */
[----:B------:R-:W-:-:S06]  /*0c90*/  NOP ;  /* 0x0000000000007918 */ /* 0x000fcc0000000000 */
[----:B------:R-:W1:Y:S04]  /*0ca0*/  LDS.64 R78, [R61] ;  /* 0x000000003d4e7984 */ /* 0x000e680000000a00 */
[----:B------:R-:W-:Y:S06]  /*0cb0*/  BAR.SYNC.DEFER_BLOCKING 0x0 ;  /* 0x0000000000007b1d */ /* 0x000fec0000010000 */
[----:B------:R2:W3:Y:S04]  /*0cc0*/  @!P0 LDG.E.U16 R20, [R4.64] ;  /* 0x0000000404148981 */ /* 0x0004e8000c1e1500 */
[----:B------:R2:W4:Y:S04]  /*0cd0*/  @!P1 LDG.E.U16 R22, [R4.64+0x40] ;  /* 0x0000400404169981 */ /* 0x000528000c1e1500 */
[----:B------:R2:W4:Y:S04]  /*0ce0*/  @!P2 LDG.E.U16 R24, [R4.64+0x80] ;  /* 0x000080040418a981 */ /* 0x000528000c1e1500 */
[----:B------:R2:W4:Y:S01]  /*0cf0*/  @!P3 LDG.E.U16 R26, [R4.64+0xc0] ;  /* 0x0000c004041ab981 */ /* 0x000522000c1e1500 */
[----:B------:R-:W-:-:S02]  /*0d00*/  ISETP.GE.AND P1, PT, R19, R62, PT ;  /* 0x0000003e1300720c */ /* 0x000fc40003f26270 */
[-C--:B------:R-:W-:Y:S02]  /*0d10*/  ISETP.GE.AND P3, PT, R21, R62.reuse, PT ;  /* 0x0000003e1500720c */ /* 0x080fe40003f66270 */
[-C--:B------:R-:W-:Y:S02]  /*0d20*/  ISETP.GE.AND P0, PT, R77, R62.reuse, PT ;  /* 0x0000003e4d00720c */ /* 0x080fe40003f06270 */
[----:B------:R-:W-:Y:S02]  /*0d30*/  ISETP.GE.AND P2, PT, R71, R62, PT ;  /* 0x0000003e4700720c */ /* 0x000fe40003f46270 */
[----:B0-----:R-:W-:Y:S02]  /*0d40*/  PRMT R18, RZ, 0x7610, R18 ;  /* 0x00007610ff127816 */ /* 0x001fe40000000012 */
[----:B--2---:R-:W-:Y:S02]  /*0d50*/  MOV R4, R88 ;  /* 0x0000005800047202 */ /* 0x004fe40000000f00 */
[----:B------:R-:W-:-:S02]  /*0d60*/  MOV R5, R87 ;  /* 0x0000005700057202 */ /* 0x000fc40000000f00 */
[----:B------:R-:W-:Y:S02]  /*0d70*/  PRMT R0, RZ, 0x7610, R0 ;  /* 0x00007610ff007816 */ /* 0x000fe40000000000 */
[----:B------:R-:W-:Y:S01]  /*0d80*/  PRMT R28, RZ, 0x7610, R28 ;  /* 0x00007610ff1c7816 */ /* 0x000fe2000000001c */
[----:B------:R-:W-:Y:S01]  /*0d90*/  IMAD.WIDE R6, R77, 0x2, R4 ;  /* 0x000000024d067825 */ /* 0x000fe200078e0204 */
[----:B------:R-:W-:Y:S01]  /*0da0*/  PRMT R30, RZ, 0x7610, R30 ;  /* 0x00007610ff1e7816 */ /* 0x000fe2000000001e */
[----:B---3--:R0:W-:Y:S04]  /*0db0*/  STS.U16 [R23], R20 ;  /* 0x0000001417007388 */ /* 0x0081e80000000400 */
[----:B----4-:R-:W-:Y:S04]  /*0dc0*/  STS.U16 [R23+0x40], R22 ;  /* 0x0000401617007388 */ /* 0x010fe80000000400 */
[----:B------:R-:W-:Y:S04]  /*0dd0*/  STS.U16 [R23+0x80], R24 ;  /* 0x0000801817007388 */ /* 0x000fe80000000400 */
[----:B------:R-:W-:Y:S01]  /*0de0*/  STS.U16 [R23+0xc0], R26 ;  /* 0x0000c01a17007388 */ /* 0x000fe20000000400 */
[----:B------:R-:W-:-:S06]  /*0df0*/  NOP ;  /* 0x0000000000007918 */ /* 0x000fcc0000000000 */
[----:B------:R-:W-:Y:S04]  /*0e00*/  LDS.64 R4, [R61] ;  /* 0x000000003d047984 */ /* 0x000fe80000000a00 */
[----:B------:R-:W-:Y:S06]  /*0e10*/  BAR.SYNC.DEFER_BLOCKING 0x0 ;  /* 0x0000000000007b1d */ /* 0x000fec0000010000 */
[----:B------:R2:W3:Y:S04]  /*0e20*/  @!P1 LDG.E.U16 R18, [R6.64+0x40] ;  /* 0x0000400406129981 */ /* 0x0004e8000c1e1500 */
[----:B------:R2:W4:Y:S04]  /*0e30*/  @!P0 LDG.E.U16 R0, [R6.64] ;  /* 0x0000000406008981 */ /* 0x000528000c1e1500 */
[----:B------:R2:W4:Y:S04]  /*0e40*/  @!P2 LDG.E.U16 R28, [R6.64+0x80] ;  /* 0x00008004061ca981 */ /* 0x000528000c1e1500 */
[----:B------:R2:W4:Y:S01]  /*0e50*/  @!P3 LDG.E.U16 R30, [R6.64+0xc0] ;  /* 0x0000c004061eb981 */ /* 0x000522000c1e1500 */
[--C-:B-1----:R-:W-:Y:S01]  /*0e60*/  HADD2.F32 R19, -RZ, R78.reuse.H0_H0 ;  /* 0x2000004eff137230 */ /* 0x102fe20000004100 */
[----:B------:R-:W-:Y:S01]  /*0e70*/  HFMA2.MMA R60, -RZ, RZ, 0, 0 ;  /* 0x00000000ff3c7435 */ /* 0x000fe200000001ff */
[----:B0-----:R-:W-:Y:S01]  /*0e80*/  HADD2.F32 R20, -RZ, R78.H1_H1 ;  /* 0x3000004eff147230 */ /* 0x001fe20000004100 */
[----:B------:R-:W-:Y:S01]  /*0e90*/  CS2R R58, SRZ ;  /* 0x00000000003a7805 */ /* 0x000fe2000001ff00 */
[----:B------:R-:W-:Y:S01]  /*0ea0*/  MOV R57, RZ ;  /* 0x000000ff00397202 */ /* 0x000fe20000000f00 */
[----:B--2---:R-:W-:Y:S01]  /*0eb0*/  HADD2.F32 R6, -RZ, R79.H0_H0 ;  /* 0x2000004fff067230 */ /* 0x004fe20000004100 */
[----:B---3--:R-:W-:Y:S04]  /*0ec0*/  STS.U16 [R23+0x40], R18 ;  /* 0x0000401217007388 */ /* 0x008fe80000000400 */
[----:B----4-:R0:W-:Y:S04]  /*0ed0*/  STS.U16 [R23], R0 ;  /* 0x0000000017007388 */ /* 0x0101e80000000400 */
[----:B------:R-:W-:Y:S04]  /*0ee0*/  STS.U16 [R23+0x80], R28 ;  /* 0x0000801c17007388 */ /* 0x000fe80000000400 */
        /* <DEDUP_REMOVED lines=11> */
[----:B-----5:R-:W-:Y:S02]  /*0fa0*/  FMUL.FTZ R56, R51, R102 ;  /* 0x0000006633387220 */ /* 0x020fe40000410000 */
[C---:B------:R-:W-:Y:S01]  /*0fb0*/  FFMA.FTZ R20, R33.reuse, R20, R96 ;  /* 0x0000001421147223 */ /* 0x040fe20000010060 */
[----:B------:R-:W-:Y:S01]  /*0fc0*/  HADD2.F32 R96, -RZ, R79.H1_H1 ;  /* 0x3000004fff607230 */ /* 0x000fe20000004100 */
[----:B------:R-:W-:-:S02]  /*0fd0*/  FMUL.FTZ R55, R33, R102 ;  /* 0x0000006621377220 */ /* 0x000fc40000410000 */
[C---:B------:R-:W-:Y:S02]  /*0fe0*/  FFMA.FTZ R6, R49.reuse, R6, R20 ;  /* 0x0000000631067223 */ /* 0x040fe40000010014 */
[----:B------:R-:W-:Y:S02]  /*0ff0*/  FMUL.FTZ R54, R49, R102 ;  /* 0x0000006631367220 */ /* 0x000fe40000410000 */
[C---:B------:R-:W-:Y:S02]  /*1000*/  FFMA.FTZ R96, R47.reuse, R96, R6 ;  /* 0x000000602f607223 */ /* 0x040fe40000010006 */
[----:B------:R-:W-:Y:S01]  /*1010*/  FMUL.FTZ R53, R47, R102 ;  /* 0x000000662f357220 */ /* 0x000fe20000410000 */
[----:B------:R-:W-:Y:S05]  /*1020*/  @!P0 BRA `(.L_x_13357) ;  /* 0x000033e000008947 */ /* 0x000fea0003800000 */
[----:B------:R-:W-:Y:S01]  /*1030*/  MOV R6, R8 ;  /* 0x0000000800067202 */ /* 0x000fe20000000f00 */
[----:B------:R-:W-:Y:S01]  /*1040*/  IMAD R0, R110, c[0x0][0x2a0], RZ ;  /* 0x0000a8006e007a24 */ /* 0x000fe200078e02ff */
[----:B------:R-:W-:Y:S01]  /*1050*/  MOV R7, R3 ;  /* 0x0000000300077202 */ /* 0x000fe20000000f00 */
[--C-:B------:R-:W-:Y:S01]  /*1060*/  HADD2.F32 R46, -RZ, R4.reuse.H0_H0 ;  /* 0x20000004ff2e7230 */ /* 0x100fe20000004100 */
[----:B------:R-:W-:Y:S01]  /*1070*/  IADD3 R52, R106, -0x1, RZ ;  /* 0xffffffff6a347810 */ /* 0x000fe20007ffe0ff */
[----:B------:R-:W-:Y:S01]  /*1080*/  HADD2.F32 R44, -RZ, R4.H1_H1 ;  /* 0x30000004ff2c7230 */ /* 0x000fe20000004100 */
[----:B------:R-:W-:Y:S01]  /*1090*/  FADD.FTZ R51, R51, R51 ;  /* 0x0000003333337221 */ /* 0x000fe20000010000 */
[----:B------:R-:W-:Y:S01]  /*10a0*/  HADD2.F32 R42, -RZ, R5.H0_H0 ;  /* 0x20000005ff2a7230 */ /* 0x000fe20000004100 */
[----:B------:R-:W-:Y:S01]  /*10b0*/  IMAD.WIDE.U32 R18, R99, c[0x0][0x2a0], R6 ;  /* 0x0000a80063127a25 */ /* 0x000fe200078e0006 */
[----:B------:R-:W-:-:S02]  /*10c0*/  MOV R45, RZ ;  /* 0x000000ff002d7202 */ /* 0x000fc40000000f00 */
[----:B------:R-:W-:Y:S01]  /*10d0*/  MOV R60, RZ ;  /* 0x000000ff003c7202 */ /* 0x000fe20000000f00 */
[----:B------:R-:W-:Y:S01]  /*10e0*/  IMAD R7, R99, c[0x0][0x2a4], R0 ;  /* 0x0000a90063077a24 */ /* 0x000fe200078e0200 */
[----:B------:R-:W-:Y:S01]  /*10f0*/  LEA R6, P0, R18, c[0x0][0x318], 0x3 ;  /* 0x0000c60012067a11 */ /* 0x000fe200078018ff */
[----:B------:R-:W-:Y:S01]  /*1100*/  FADD.FTZ R50, R33, R33 ;  /* 0x0000002121327221 */ /* 0x000fe20000010000 */
[----:B------:R-:W-:Y:S01]  /*1110*/  LEA.HI R0, R52, R52, RZ, 0x1 ;  /* 0x0000003434007211 */ /* 0x000fe200078f08ff */
[----:B------:R-:W-:Y:S01]  /*1120*/  FADD.FTZ R49, R49, R49 ;  /* 0x0000003131317221 */ /* 0x000fe20000010000 */
[----:B------:R-:W-:Y:S01]  /*1130*/  IADD3 R7, R19, R7, RZ ;  /* 0x0000000713077210 */ /* 0x000fe20007ffe0ff */
[----:B------:R-:W-:Y:S01]  /*1140*/  FADD.FTZ R47, R47, R47 ;  /* 0x0000002f2f2f7221 */ /* 0x000fe20000010000 */
[----:B------:R-:W-:Y:S01]  /*1150*/  IADD3 R19, R83, -c[0x0][0x174], RZ ;  /* 0x80005d0053137a10 */ /* 0x000fe20007ffe0ff */
[----:B------:R-:W-:Y:S01]  /*1160*/  FADD.FTZ R46, R46, R101 ;  /* 0x000000652e2e7221 */ /* 0x000fe20000010000 */
[----:B------:R-:W-:Y:S01]  /*1170*/  LEA.HI.X R7, R18, c[0x0][0x31c], R7, 0x3, P0 ;  /* 0x0000c70012077a11 */ /* 0x000fe200000f1c07 */
[----:B------:R-:W-:Y:S01]  /*1180*/  FADD.FTZ R44, R44, R101 ;  /* 0x000000652c2c7221 */ /* 0x000fe20000010000 */
[----:B------:R-:W-:Y:S01]  /*1190*/  LOP3.LUT R21, R0, 0xfffffe, RZ, 0xc0, !PT ;  /* 0x00fffffe00157812 */ /* 0x000fe200078ec0ff */
[----:B------:R-:W-:Y:S01]  /*11a0*/  IMAD R19, R19, -0x100, RZ ;  /* 0xffffff0013137824 */ /* 0x000fe200078e02ff */
[----:B------:R-:W-:Y:S01]  /*11b0*/  HADD2.F32 R0, -RZ, R5.H1_H1 ;  /* 0x30000005ff007230 */ /* 0x000fe20000004100 */
[----:B------:R-:W-:Y:S01]  /*11c0*/  IMAD.WIDE.U32 R6, R97, 0x4, R6 ;  /* 0x0000000461067825 */ /* 0x000fe200078e0006 */
[----:B------:R-:W-:-:S02]  /*11d0*/  IADD3 R52, R52, -R21, RZ ;  /* 0x8000001534347210 */ /* 0x000fc40007ffe0ff */
[----:B------:R-:W-:Y:S01]  /*11e0*/  MOV R48, RZ ;  /* 0x000000ff00307202 */ /* 0x000fe20000000f00 */
[----:B------:R-:W-:Y:S01]  /*11f0*/  FADD.FTZ R42, R42, R101 ;  /* 0x000000652a2a7221 */ /* 0x000fe20000010000 */
[----:B------:R-:W-:Y:S01]  /*1200*/  MOV R43, RZ ;  /* 0x000000ff002b7202 */ /* 0x000fe20000000f00 */
[----:B------:R-:W-:-:S04]  /*1210*/  IMAD.WIDE R6, R19, 0x4, R6 ;  /* 0x0000000413067825 */ /* 0x000fc800078e0206 */
[----:B------:R-:W-:Y:S01]  /*1220*/  FADD.FTZ R0, R0, R101 ;  /* 0x0000006500007221 */ /* 0x000fe20000010000 */
        /* <DEDUP_REMOVED lines=8> */
[----:B------:R-:W-:Y:S02]  /*12b0*/  ISETP.GT.AND P0, PT, R106, 0x1, PT ;  /* 0x000000016a00780c */ /* 0x000fe40003f04270 */
[C---:B------:R-:W-:Y:S02]  /*12c0*/  IADD3.X R21, R7.reuse, -0x1, RZ, P1, !PT ;  /* 0xffffffff07157810 */ /* 0x040fe40000ffe4ff */
[C---:B------:R-:W-:Y:S02]  /*12d0*/  IADD3.X R23, R7.reuse, -0x1, RZ, P2, !PT ;  /* 0xffffffff07177810 */ /* 0x040fe400017fe4ff */
[----:B------:R-:W-:-:S02]  /*12e0*/  IADD3.X R25, R7, -0x1, RZ, P3, !PT ;  /* 0xffffffff07197810 */ /* 0x000fc40001ffe4ff */
[C---:B------:R-:W-:Y:S02]  /*12f0*/  IADD3.X R27, R7.reuse, -0x1, RZ, P4, !PT ;  /* 0xffffffff071b7810 */ /* 0x040fe400027fe4ff */
[C---:B------:R-:W-:Y:S02]  /*1300*/  IADD3.X R29, R7.reuse, -0x1, RZ, P5, !PT ;  /* 0xffffffff071d7810 */ /* 0x040fe40002ffe4ff */
[----:B------:R-:W-:Y:S02]  /*1310*/  IADD3.X R31, R7, -0x1, RZ, P6, !PT ;  /* 0xffffffff071f7810 */ /* 0x000fe400037fe4ff */
[----:B------:R-:W-:Y:S02]  /*1320*/  ISETP.EQ.AND P0, PT, R108, RZ, P0 ;  /* 0x000000ff6c00720c */ /* 0x000fe40000702270 */
.L_x_13388:
        /* <DEDUP_REMOVED lines=8> */
[C---:B------:R-:W-:Y:S01]  /*13b0*/  IMAD R7, R45.reuse, c[0x0][0x18c], R6 ;  /* 0x000063002d077a24 */ /* 0x040fe200078e0206 */
[-C--:B------:R-:W-:Y:S01]  /*13c0*/  ISETP.GE.AND P2, PT, R70, R37.reuse, PT ;  /* 0x000000254600720c */ /* 0x080fe20003f46270 */
[----:B------:R-:W-:Y:S01]  /*13d0*/  IMAD R6, R128, c[0x0][0x1a0], RZ ;  /* 0x0000680080067a24 */ /* 0x000fe200078e02ff */
[----:B------:R-:W-:Y:S01]  /*13e0*/  PRMT R34, RZ, 0x7610, R34 ;  /* 0x00007610ff227816 */ /* 0x000fe20000000022 */
[----:B------:R-:W-:Y:S01]  /*13f0*/  IMAD.WIDE.U32 R4, R45, c[0x0][0x188], R4 ;  /* 0x000062002d047a25 */ /* 0x000fe200078e0004 */
[----:B------:R-:W-:Y:S02]  /*1400*/  PRMT R35, RZ, 0x7610, R35 ;  /* 0x00007610ff237816 */ /* 0x000fe40000000023 */
[----:B------:R-:W-:Y:S02]  /*1410*/  ISETP.GE.AND P3, PT, R69, R37, PT ;  /* 0x000000254500720c */ /* 0x000fe40003f66270 */
[----:B------:R-:W-:Y:S01]  /*1420*/  IADD3 R5, R5, R7, RZ ;  /* 0x0000000705057210 */ /* 0x000fe20007ffe0ff */
[----:B------:R-:W-:Y:S01]  /*1430*/  IMAD R7, R45, c[0x0][0x1a4], R6 ;  /* 0x000069002d077a24 */ /* 0x000fe200078e0206 */
[----:B------:R-:W-:-:S04]  /*1440*/  LEA R32, P1, R4, c[0x0][0x220], 0x3 ;  /* 0x0000880004207a11 */ /* 0x000fc800078218ff */
[----:B------:R-:W-:Y:S01]  /*1450*/  LEA.HI.X R33, R4, c[0x0][0x224], R5, 0x3, P1 ;  /* 0x0000890004217a11 */ /* 0x000fe200008f1c05 */
[----:B------:R-:W-:Y:S01]  /*1460*/  IMAD.WIDE.U32 R4, R45, c[0x0][0x1a0], R16 ;  /* 0x000068002d047a25 */ /* 0x000fe200078e0010 */
[----:B------:R-:W-:-:S04]  /*1470*/  ISETP.GE.AND P1, PT, R16, R37, PT ;  /* 0x000000251000720c */ /* 0x000fc80003f26270 */
[----:B------:R-:W-:Y:S01]  /*1480*/  LEA R6, P4, R4, R86, 0x1 ;  /* 0x0000005604067211 */ /* 0x000fe200078808ff */
[----:B--2---:R-:W2:Y:S01]  /*1490*/  LDG.E.64 R32, [R32.64] ;  /* 0x0000000420207981 */ /* 0x004ea2000c1e1b00 */
[----:B------:R-:W-:-:S04]  /*14a0*/  IADD3 R5, R5, R7, RZ ;  /* 0x0000000705057210 */ /* 0x000fc80007ffe0ff */
[----:B------:R-:W-:-:S05]  /*14b0*/  LEA.HI.X R7, R4, R85, R5, 0x1, P4 ;  /* 0x0000005504077211 */ /* 0x000fca00020f0c05 */
[----:B---3--:R0:W3:Y:S01]  /*14c0*/  @!P1 LDG.E.U16 R34, [R6.64] ;  /* 0x0000000406229981 */ /* 0x0080e2000c1e1500 */
[----:B------:R-:W-:-:S03]  /*14d0*/  PRMT R38, RZ, 0x7610, R38 ;  /* 0x00007610ff267816 */ /* 0x000fc60000000026 */
[----:B------:R0:W4:Y:S01]  /*14e0*/  @!P2 LDG.E.U16 R35, [R6.64+0x40] ;  /* 0x000040040623a981 */ /* 0x000122000c1e1500 */
[-C--:B------:R-:W-:Y:S02]  /*14f0*/  ISETP.GE.AND P1, PT, R68, R37.reuse, PT ;  /* 0x000000254400720c */ /* 0x080fe40003f26270 */
[-C--:B------:R-:W-:Y:S01]  /*1500*/  ISETP.GE.AND P2, PT, R67, R37.reuse, PT ;  /* 0x000000254300720c */ /* 0x080fe20003f46270 */
[----:B------:R0:W4:Y:S01]  /*1510*/  @!P3 LDG.E.U16 R38, [R6.64+0x80] ;  /* 0x000080040626b981 */ /* 0x000122000c1e1500 */
        /* <DEDUP_REMOVED lines=23> */
[C---:B------:R-:W-:Y:S02]  /*1690*/  IADD3 R5, R84.reuse, 0x20, RZ ;  /* 0x0000002054057810 */ /* 0x040fe40007ffe0ff */
[-C--:B------:R-:W-:Y:S02]  /*16a0*/  LEA.HI.SX32 R4, R84, R84.reuse, 0x1b ;  /* 0x0000005454047211 */ /* 0x080fe400078fdaff */
[----:B0-----:R-:W-:Y:S02]  /*16b0*/  LEA.HI.SX32 R6, R5, R84, 0x1b ;  /* 0x0000005405067211 */ /* 0x001fe400078fdaff */
[----:B------:R-:W-:Y:S02]  /*16c0*/  SHF.L.U32 R5, R4, 0x1, RZ ;  /* 0x0000000104057819 */ /* 0x000fe400000006ff */
[----:B------:R-:W-:-:S02]  /*16d0*/  SHF.L.U32 R40, R6, 0x1, RZ ;  /* 0x0000000106287819 */ /* 0x000fc400000006ff */
[----:B------:R-:W-:-:S04]  /*16e0*/  IADD3 R61, R84, 0x40, RZ ;  /* 0x00000040543d7810 */ /* 0x000fc80007ffe0ff */
[----:B------:R-:W-:-:S04]  /*16f0*/  LEA.HI.SX32 R61, R61, R84, 0x1b ;  /* 0x000000543d3d7211 */ /* 0x000fc800078fdaff */
[----:B------:R-:W-:Y:S02]  /*1700*/  SHF.L.U32 R121, R61, 0x1, RZ ;  /* 0x000000013d797819 */ /* 0x000fe400000006ff */
[C---:B------:R-:W-:Y:S02]  /*1710*/  IADD3 R61, R84.reuse, 0x60, RZ ;  /* 0x00000060543d7810 */ /* 0x040fe40007ffe0ff */
[C---:B------:R-:W-:Y:S02]  /*1720*/  IADD3 R111, R84.reuse, 0x80, RZ ;  /* 0x00000080546f7810 */ /* 0x040fe40007ffe0ff */
[----:B------:R-:W-:Y:S02]  /*1730*/  LEA.HI.SX32 R61, R61, R84, 0x1b ;  /* 0x000000543d3d7211 */ /* 0x000fe400078fdaff */
[C---:B------:R-:W-:Y:S02]  /*1740*/  IADD3 R113, R84.reuse, 0xa0, RZ ;  /* 0x000000a054717810 */ /* 0x040fe40007ffe0ff */
[----:B------:R-:W-:-:S02]  /*1750*/  IADD3 R115, R84, 0xc0, RZ ;  /* 0x000000c054737810 */ /* 0x000fc40007ffe0ff */
[----:B------:R-:W-:Y:S02]  /*1760*/  IADD3 R117, R84, 0xe0, RZ ;  /* 0x000000e054757810 */ /* 0x000fe40007ffe0ff */
        /* <DEDUP_REMOVED lines=8> */
[C---:B------:R-:W-:Y:S01]  /*17f0*/  ISETP.NE.AND P3, PT, R97.reuse, RZ, PT ;  /* 0x000000ff6100720c */ /* 0x040fe20003f65270 */
[----:B------:R-:W-:Y:S01]  /*1800*/  HADD2.F32 R123, -RZ, R78.H0_H0 ;  /* 0x2000004eff7b7230 */ /* 0x000fe20000004100 */
[----:B------:R-:W-:Y:S01]  /*1810*/  ISETP.NE.AND P2, PT, R97, 0x1f, PT ;  /* 0x0000001f6100780c */ /* 0x000fe20003f45270 */
[----:B------:R-:W-:Y:S01]  /*1820*/  BSSY B0, `(.L_x_13358) ;  /* 0x000007c000007945 */ /* 0x000fe20003800000 */
[----:B--2---:R-:W-:-:S02]  /*1830*/  FMUL.FTZ R7, R32, 1.4426950216293334961 ;  /* 0x3fb8aa3b20077820 */ /* 0x004fc40000410000 */
[C---:B------:R-:W-:Y:S02]  /*1840*/  FMUL.FTZ R6, R46.reuse, R33 ;  /* 0x000000212e067220 */ /* 0x040fe40000410000 */
[----:B------:R-:W-:Y:S02]  /*1850*/  FMUL.FTZ R4, R46, R7 ;  /* 0x000000072e047220 */ /* 0x000fe40000410000 */
[----:B------:R-:W-:Y:S01]  /*1860*/  FMUL.RZ R6, R6, 0.15915493667125701904 ;  /* 0x3e22f98306067820 */ /* 0x000fe2000040c000 */
[----:B---3--:R-:W-:Y:S03]  /*1870*/  STS.U16 [R5], R34 ;  /* 0x0000002205007388 */ /* 0x008fe60000000400 */
[----:B------:R-:W-:Y:S01]  /*1880*/  MUFU.EX2 R4, R4 ;  /* 0x0000000400047308 */ /* 0x000fe20000000800 */
[----:B----4-:R0:W-:Y:S07]  /*1890*/  STS.U16 [R40+0x40], R35 ;  /* 0x0000402328007388 */ /* 0x0101ee0000000400 */
[----:B------:R-:W1:Y:S08]  /*18a0*/  MUFU.COS R119, R6 ;  /* 0x0000000600777308 */ /* 0x000e700000000000 */
[----:B0-----:R0:W2:Y:S01]  /*18b0*/  MUFU.SIN R35, R6 ;  /* 0x0000000600237308 */ /* 0x0010a20000000400 */
[----:B------:R3:W-:Y:S02]  /*18c0*/  STS.U16 [R121+0x80], R38 ;  /* 0x0000802679007388 */ /* 0x0007e40000000400 */
[----:B---3--:R-:W-:-:S02]  /*18d0*/  SHF.L.U32 R38, R61, 0x1, RZ ;  /* 0x000000013d267819 */ /* 0x008fc400000006ff */
[----:B------:R-:W-:Y:S01]  /*18e0*/  SHF.L.U32 R61, R84, 0x3, RZ ;  /* 0x00000003543d7819 */ /* 0x000fe200000006ff */
[----:B-1----:R-:W-:Y:S01]  /*18f0*/  FMUL.FTZ R34, R4, R119 ;  /* 0x0000007704227220 */ /* 0x002fe20000410000 */
[----:B0-----:R-:W-:Y:S01]  /*1900*/  @P0 IADD3 R6, R106, -0x2, RZ ;  /* 0xfffffffe6a060810 */ /* 0x001fe20007ffe0ff */
[----:B--2---:R-:W-:Y:S01]  /*1910*/  FMUL.FTZ R35, R4, R35 ;  /* 0x0000002304237220 */ /* 0x004fe20000410000 */
[----:B------:R-:W-:Y:S01]  /*1920*/  LEA.HI.SX32 R4, R61, R61, 0x1b ;  /* 0x0000003d3d047211 */ /* 0x000fe200078fdaff */
[----:B------:R0:W-:Y:S04]  /*1930*/  STS.U16 [R38+0xc0], R39 ;  /* 0x0000c02726007388 */ /* 0x0001e80000000400 */
[----:B------:R-:W-:Y:S04]  /*1940*/  STS.U16 [R112+0x100], R41 ;  /* 0x0001002970007388 */ /* 0x000fe80000000400 */
[----:B------:R1:W-:Y:S01]  /*1950*/  STS.U16 [R114+0x140], R105 ;  /* 0x0001406972007388 */ /* 0x0003e20000000400 */
[----:B0-----:R-:W-:Y:S01]  /*1960*/  @P0 IMAD R39, R6, c[0x0][0x16c], R45 ;  /* 0x00005b0006270a24 */ /* 0x001fe200078e022d */
[----:B------:R-:W-:-:S02]  /*1970*/  SHF.L.U32 R6, R4, 0x1, RZ ;  /* 0x0000000104067819 */ /* 0x000fc400000006ff */
[----:B------:R-:W-:Y:S04]  /*1980*/  STS.U16 [R116+0x180], R107 ;  /* 0x0001806b74007388 */ /* 0x000fe80000000400 */
[----:B------:R-:W-:Y:S01]  /*1990*/  STS.U16 [R118+0x1c0], R109 ;  /* 0x0001c06d76007388 */ /* 0x000fe20000000400 */
[----:B------:R-:W-:-:S06]  /*19a0*/  NOP ;  /* 0x0000000000007918 */ /* 0x000fcc0000000000 */
[----:B------:R-:W0:Y:S04]  /*19b0*/  LDS.U16 R127, [R6+0x2] ;  /* 0x00000200067f7984 */ /* 0x000e280000000400 */
[----:B------:R-:W2:Y:S01]  /*19c0*/  LDS.U16 R125, [R6] ;  /* 0x00000000067d7984 */ /* 0x000ea20000000400 */
[----:B------:R-:W-:Y:S02]  /*19d0*/  LEA R5, R52, R45, 0x8 ;  /* 0x0000002d34057211 */ /* 0x000fe400078e40ff */
[----:B------:R-:W-:Y:S01]  /*19e0*/  @P3 IADD3 R5, R97, 0x200, RZ ;  /* 0x0000020061053810 */ /* 0x000fe20007ffe0ff */
[----:B------:R-:W3:Y:S04]  /*19f0*/  LDS.U16 R119, [R6+0x4] ;  /* 0x0000040006777984 */ /* 0x000ee80000000400 */
[----:B------:R-:W4:Y:S01]  /*1a00*/  LDS.U16 R117, [R6+0x6] ;  /* 0x0000060006757984 */ /* 0x000f220000000400 */
[----:B-1----:R-:W-:Y:S01]  /*1a10*/  SHF.L.U32 R105, R5, 0x3, RZ ;  /* 0x0000000305697819 */ /* 0x002fe200000006ff */
[----:B------:R-:W-:-:S02]  /*1a20*/  FMUL.FTZ R38, R44, R33 ;  /* 0x000000212c267220 */ /* 0x000fc40000410000 */
[----:B------:R-:W-:Y:S04]  /*1a30*/  LDS.U16 R113, [R6+0x8] ;  /* 0x0000080006717984 */ /* 0x000fe80000000400 */
[----:B------:R-:W1:Y:S04]  /*1a40*/  LDS.U16 R115, [R6+0xa] ;  /* 0x00000a0006737984 */ /* 0x000e680000000400 */
[----:B------:R-:W-:Y:S04]  /*1a50*/  LDS.U16 R109, [R6+0xc] ;  /* 0x00000c00066d7984 */ /* 0x000fe80000000400 */
[----:B------:R0:W1:Y:S04]  /*1a60*/  LDS.U16 R107, [R6+0xe] ;  /* 0x00000e00066b7984 */ /* 0x0000680000000400 */
[----:B------:R0:W-:Y:S04]  /*1a70*/  STS.64 [R105+0xa80], R34 ;  /* 0x000a802269007388 */ /* 0x0001e80000000a00 */
[----:B------:R-:W5:Y:S01]  /*1a80*/  LDG.E.64 R36, [R36.64] ;  /* 0x0000000424247981 */ /* 0x000f62000c1e1b00 */
[----:B------:R-:W-:-:S02]  /*1a90*/  FMUL.RZ R111, R38, 0.15915493667125701904 ;  /* 0x3e22f983266f7820 */ /* 0x000fc4000040c000 */
[----:B------:R-:W-:Y:S02]  /*1aa0*/  FMUL.FTZ R38, R44, R7 ;  /* 0x000000072c267220 */ /* 0x000fe40000410000 */
[----:B------:R-:W-:Y:S01]  /*1ab0*/  MUFU.SIN R129, R111 ;  /* 0x0000006f00817308 */ /* 0x000fe20000000400 */
[----:B------:R-:W-:-:S04]  /*1ac0*/  @P0 IMAD.WIDE R4, R39, 0x10, R14 ;  /* 0x0000001027040825 */ /* 0x000fc800078e020e */
[----:B0-----:R-:W-:-:S03]  /*1ad0*/  FMUL.FTZ R6, R42, R7 ;  /* 0x000000072a067220 */ /* 0x001fc60000410000 */
[----:B------:R-:W0:Y:S01]  /*1ae0*/  MUFU.EX2 R38, R38 ;  /* 0x0000002600267308 */ /* 0x000e220000000800 */
[----:B------:R-:W-:Y:S02]  /*1af0*/  FMUL.FTZ R39, R0, R7 ;  /* 0x0000000700277220 */ /* 0x000fe40000410000 */
[----:B------:R-:W-:Y:S01]  /*1b00*/  FMUL.FTZ R7, R42, R33 ;  /* 0x000000212a077220 */ /* 0x000fe20000410000 */
[----:B------:R-:W-:-:S04]  /*1b10*/  HADD2.F32 R127, -RZ, R127.H0_H0 ;  /* 0x2000007fff7f7230 */ /* 0x000fc80000004100 */
[----:B------:R-:W1:Y:S01]  /*1b20*/  MUFU.COS R131, R111 ;  /* 0x0000006f00837308 */ /* 0x000e620000000000 */
[----:B------:R-:W-:Y:S01]  /*1b30*/  CS2R R40, SRZ ;  /* 0x0000000000287805 */ /* 0x000fe2000001ff00 */
[----:B------:R-:W-:Y:S01]  /*1b40*/  BAR.SYNC.DEFER_BLOCKING 0x0 ;  /* 0x0000000000007b1d */ /* 0x000fe20000010000 */
[----:B------:R-:W-:Y:S01]  /*1b50*/  FMUL.RZ R7, R7, 0.15915493667125701904 ;  /* 0x3e22f98307077820 */ /* 0x000fe2000040c000 */
[----:B--2---:R-:W-:Y:S01]  /*1b60*/  HADD2.F32 R125, -RZ, R125.H0_H0 ;  /* 0x2000007dff7d7230 */ /* 0x004fe20000004100 */
[----:B------:R-:W-:-:S03]  /*1b70*/  FMUL.FTZ R144, R46, R127 ;  /* 0x0000007f2e907220 */ /* 0x000fc60000410000 */
[----:B------:R-:W-:Y:S01]  /*1b80*/  MUFU.EX2 R6, R6 ;  /* 0x0000000600067308 */ /* 0x000fe20000000800 */
[----:B------:R-:W-:Y:S02]  /*1b90*/  FMUL.FTZ R142, R46, R125 ;  /* 0x0000007d2e8e7220 */ /* 0x000fe40000410000 */
[----:B0-----:R-:W-:-:S05]  /*1ba0*/  FMUL.FTZ R129, R38, R129 ;  /* 0x0000008126817220 */ /* 0x001fca0000410000 */
[----:B------:R-:W0:Y:S01]  /*1bb0*/  MUFU.SIN R135, R7 ;  /* 0x0000000700877308 */ /* 0x000e220000000400 */
[C---:B------:R-:W-:Y:S01]  /*1bc0*/  FMUL.FTZ R144, R123.reuse, R144 ;  /* 0x000000907b907220 */ /* 0x040fe20000410000 */
[----:B---3--:R-:W-:Y:S01]  /*1bd0*/  HADD2.F32 R119, -RZ, R119.H0_H0 ;  /* 0x20000077ff777230 */ /* 0x008fe20000004100 */
[----:B------:R-:W-:-:S05]  /*1be0*/  FMUL.FTZ R142, R123, R142 ;  /* 0x0000008e7b8e7220 */ /* 0x000fca0000410000 */
[----:B------:R-:W2:Y:S01]  /*1bf0*/  MUFU.COS R133, R7 ;  /* 0x0000000700857308 */ /* 0x000ea20000000000 */
[----:B------:R3:W5:Y:S01]  /*1c00*/  @P0 LDG.E.64 R40, [R4.64+0x8] ;  /* 0x0000080404280981 */ /* 0x000762000c1e1b00 */
[----:B-1----:R-:W-:Y:S01]  /*1c10*/  FMUL.FTZ R131, R38, R131 ;  /* 0x0000008326837220 */ /* 0x002fe20000410000 */
[----:B----4-:R-:W-:Y:S01]  /*1c20*/  HADD2.F32 R117, -RZ, R117.H0_H0 ;  /* 0x20000075ff757230 */ /* 0x010fe20000004100 */
[----:B---3--:R-:W-:-:S04]  /*1c30*/  FMUL.FTZ R4, R0, R33 ;  /* 0x0000002100047220 */ /* 0x008fc80000410000 */
[----:B------:R-:W-:Y:S02]  /*1c40*/  FMUL.RZ R120, R4, 0.15915493667125701904 ;  /* 0x3e22f98304787820 */ /* 0x000fe4000040c000 */
[C---:B------:R-:W-:Y:S01]  /*1c50*/  FMUL.FTZ R4, R129.reuse, R144 ;  /* 0x0000009081047220 */ /* 0x040fe20000410000 */
[----:B------:R-:W-:Y:S01]  /*1c60*/  HADD2.F32 R121, -RZ, R78.H1_H1 ;  /* 0x3000004eff797230 */ /* 0x000fe20000004100 */
[-C--:B------:R-:W-:Y:S02]  /*1c70*/  FMUL.FTZ R5, R129, R142.reuse ;  /* 0x0000008e81057220 */ /* 0x080fe40000410000 */
[C---:B------:R-:W-:Y:S02]  /*1c80*/  FMUL.FTZ R140, R44.reuse, R119 ;  /* 0x000000772c8c7220 */ /* 0x040fe40000410000 */
[----:B------:R-:W-:Y:S02]  /*1c90*/  FFMA.FTZ R4, R131, R142, -R4 ;  /* 0x0000008e83047223 */ /* 0x000fe40000010804 */
[----:B------:R-:W-:-:S02]  /*1ca0*/  FMUL.FTZ R138, R44, R117 ;  /* 0x000000752c8a7220 */ /* 0x000fc40000410000 */
[----:B------:R-:W-:Y:S01]  /*1cb0*/  FFMA.FTZ R5, R131, R144, R5 ;  /* 0x0000009083057223 */ /* 0x000fe20000010005 */
[----:B------:R-:W-:Y:S01]  /*1cc0*/  MUFU.EX2 R39, R39 ;  /* 0x0000002700277308 */ /* 0x000fe20000000800 */
[C---:B0-----:R-:W-:Y:S02]  /*1cd0*/  FMUL.FTZ R135, R6.reuse, R135 ;  /* 0x0000008706877220 */ /* 0x041fe40000410000 */
[----:B------:R-:W-:Y:S02]  /*1ce0*/  FFMA.FTZ R4, R121, R140, R4 ;  /* 0x0000008c79047223 */ /* 0x000fe40000010004 */
[----:B--2---:R-:W-:-:S03]  /*1cf0*/  FMUL.FTZ R133, R6, R133 ;  /* 0x0000008506857220 */ /* 0x004fc60000410000 */
[----:B------:R-:W0:Y:S01]  /*1d00*/  MUFU.SIN R122, R120 ;  /* 0x00000078007a7308 */ /* 0x000e220000000400 */
[----:B------:R-:W-:Y:S02]  /*1d10*/  FFMA.FTZ R6, R121, R138, R5 ;  /* 0x0000008a79067223 */ /* 0x000fe40000010005 */
[----:B------:R-:W-:Y:S01]  /*1d20*/  FMUL.FTZ R5, R135, R4 ;  /* 0x0000000487057220 */ /* 0x000fe20000410000 */
[----:B------:R-:W-:-:S04]  /*1d30*/  HADD2.F32 R115, -RZ, R115.H0_H0 ;  /* 0x20000073ff737230 */ /* 0x000fc80000004100 */
[----:B------:R-:W1:Y:S01]  /*1d40*/  MUFU.COS R120, R120 ;  /* 0x0000007800787308 */ /* 0x000e620000000000 */
[-C--:B------:R-:W-:Y:S01]  /*1d50*/  FFMA.FTZ R5, R133, R6.reuse, R5 ;  /* 0x0000000685057223 */ /* 0x080fe20000010005 */
[----:B------:R-:W-:Y:S01]  /*1d60*/  HADD2.F32 R113, -RZ, R113.H0_H0 ;  /* 0x20000071ff717230 */ /* 0x000fe20000004100 */
[----:B------:R-:W-:Y:S01]  /*1d70*/  FMUL.FTZ R6, R135, R6 ;  /* 0x0000000687067220 */ /* 0x000fe20000410000 */
[----:B------:R-:W-:Y:S01]  /*1d80*/  HADD2.F32 R111, -RZ, R79.H0_H0 ;  /* 0x2000004fff6f7230 */ /* 0x000fe20000004100 */
[C---:B------:R-:W-:Y:S02]  /*1d90*/  FMUL.FTZ R146, R42.reuse, R115 ;  /* 0x000000732a927220 */ /* 0x040fe40000410000 */
[----:B------:R-:W-:Y:S02]  /*1da0*/  FFMA.FTZ R6, R133, R4, -R6 ;  /* 0x0000000485067223 */ /* 0x000fe40000010806 */
[----:B------:R-:W-:Y:S02]  /*1db0*/  FMUL.FTZ R148, R42, R113 ;  /* 0x000000712a947220 */ /* 0x000fe40000410000 */
[----:B------:R-:W-:-:S02]  /*1dc0*/  FFMA.FTZ R7, R111, R146, R5 ;  /* 0x000000926f077223 */ /* 0x000fc40000010005 */
[----:B0-----:R-:W-:Y:S02]  /*1dd0*/  FMUL.FTZ R122, R39, R122 ;  /* 0x0000007a277a7220 */ /* 0x001fe40000410000 */
[----:B------:R-:W-:Y:S01]  /*1de0*/  FFMA.FTZ R5, R111, R148, R6 ;  /* 0x000000946f057223 */ /* 0x000fe20000010006 */
[----:B------:R-:W-:Y:S01]  /*1df0*/  HADD2.F32 R107, -RZ, R107.H0_H0 ;  /* 0x2000006bff6b7230 */ /* 0x000fe20000004100 */
[----:B-1----:R-:W-:Y:S02]  /*1e00*/  FMUL.FTZ R120, R39, R120 ;  /* 0x0000007827787220 */ /* 0x002fe40000410000 */
[----:B------:R-:W-:Y:S01]  /*1e10*/  FMUL.FTZ R38, R122, R5 ;  /* 0x000000057a267220 */ /* 0x000fe20000410000 */
[----:B------:R-:W-:Y:S01]  /*1e20*/  HADD2.F32 R105, -RZ, R79.H1_H1 ;  /* 0x3000004fff697230 */ /* 0x000fe20000004100 */
[----:B------:R-:W-:Y:S02]  /*1e30*/  FMUL.FTZ R112, R0, R107 ;  /* 0x0000006b00707220 */ /* 0x000fe40000410000 */
[----:B------:R-:W-:-:S04]  /*1e40*/  FFMA.FTZ R38, R120, R7, R38 ;  /* 0x0000000778267223 */ /* 0x000fc80000010026 */
[----:B------:R-:W-:Y:S02]  /*1e50*/  FFMA.FTZ R118, R105, R112, R38 ;  /* 0x0000007069767223 */ /* 0x000fe40000010026 */
[----:B------:R0:W1:Y:S01]  /*1e60*/  @P2 LDS.64 R38, [R97.X8+0x1a88] ;  /* 0x001a880061262984 */ /* 0x0000620000008a00 */
[----:B------:R-:W-:Y:S02]  /*1e70*/  FMUL.FTZ R4, R122, R7 ;  /* 0x000000077a047220 */ /* 0x000fe40000410000 */
[----:B------:R-:W-:Y:S02]  /*1e80*/  FMUL.FTZ R6, R34, R129 ;  /* 0x0000008122067220 */ /* 0x000fe40000410000 */
[----:B------:R-:W-:Y:S02]  /*1e90*/  FFMA.FTZ R116, R120, R5, -R4 ;  /* 0x0000000578747223 */ /* 0x000fe40000010804 */
[C---:B------:R-:W-:Y:S01]  /*1ea0*/  FMUL.FTZ R4, R35.reuse, R129 ;  /* 0x0000008123047220 */ /* 0x040fe20000410000 */
[----:B------:R-:W-:Y:S01]  /*1eb0*/  HADD2.F32 R109, -RZ, R109.H0_H0 ;  /* 0x2000006dff6d7230 */ /* 0x000fe20000004100 */
[----:B------:R-:W-:-:S02]  /*1ec0*/  FFMA.FTZ R6, R35, R131, R6 ;  /* 0x0000008323067223 */ /* 0x000fc40000010006 */
[----:B------:R-:W-:Y:S02]  /*1ed0*/  FFMA.FTZ R4, R34, R131, -R4 ;  /* 0x0000008322047223 */ /* 0x000fe40000010804 */
[C---:B------:R-:W-:Y:S02]  /*1ee0*/  FMUL.FTZ R5, R135.reuse, R6 ;  /* 0x0000000687057220 */ /* 0x040fe40000410000 */
[-C--:B------:R-:W-:Y:S02]  /*1ef0*/  FMUL.FTZ R7, R135, R4.reuse ;  /* 0x0000000487077220 */ /* 0x080fe40000410000 */
[----:B------:R-:W-:Y:S02]  /*1f00*/  FMUL.FTZ R114, R0, R109 ;  /* 0x0000006d00727220 */ /* 0x000fe40000410000 */
[C---:B------:R-:W-:Y:S02]  /*1f10*/  FFMA.FTZ R5, R133.reuse, R4, -R5 ;  /* 0x0000000485057223 */ /* 0x040fe40000010805 */
[----:B------:R-:W-:-:S02]  /*1f20*/  FFMA.FTZ R7, R133, R6, R7 ;  /* 0x0000000685077223 */ /* 0x000fc40000010007 */
        /* <DEDUP_REMOVED lines=11> */
.L_x_13359:
[----:B0-----:R-:W-:Y:S05]  /*1fe0*/  BSYNC B0 ;  /* 0x0000000000007941 */ /* 0x001fea0003800000 */
.L_x_13358:
[----:B------:R-:W0:Y:S01]  /*1ff0*/  SHFL.UP PT, R139, R118, 0x1, RZ ;  /* 0x04200000768b7989 */ /* 0x000e2200000e00ff */
[----:B------:R-:W-:Y:S01]  /*2000*/  FMUL.FTZ R134, R122, R7 ;  /* 0x000000077a867220 */ /* 0x000fe20000410000 */
[----:B------:R-:W-:Y:S01]  /*2010*/  ISETP.GE.AND P1, PT, R84, 0x1, PT ;  /* 0x000000015400780c */ /* 0x000fe20003f26270 */
[-C--:B------:R-:W-:Y:S01]  /*2020*/  FMUL.FTZ R4, R122, R5.reuse ;  /* 0x000000057a047220 */ /* 0x080fe20000410000 */
[----:B------:R-:W2:Y:S01]  /*2030*/  SHFL.UP PT, R137, R116, 0x1, RZ ;  /* 0x0420000074897989 */ /* 0x000ea200000e00ff */
[C---:B------:R-:W-:Y:S01]  /*2040*/  FFMA.FTZ R134, R120.reuse, R5, -R134 ;  /* 0x0000000578867223 */ /* 0x040fe20000010886 */
[----:B------:R-:W-:Y:S01]  /*2050*/  BSSY B0, `(.L_x_13360) ;  /* 0x000009d000007945 */ /* 0x000fe20003800000 */
[----:B------:R-:W-:Y:S01]  /*2060*/  FFMA.FTZ R4, R120, R7, R4 ;  /* 0x0000000778047223 */ /* 0x000fe20000010004 */
[----:B-----5:R-:W-:Y:S04]  /*2070*/  SHFL.IDX PT, R41, R41, RZ, 0x1f ;  /* 0x00001fff29297589 */ /* 0x020fe800000e0000 */
[----:B------:R-:W3:Y:S04]  /*2080*/  SHFL.UP PT, R5, R134, 0x1, RZ ;  /* 0x0420000086057989 */ /* 0x000ee800000e00ff */
[----:B------:R-:W4:Y:S04]  /*2090*/  SHFL.UP PT, R7, R4, 0x1, RZ ;  /* 0x0420000004077989 */ /* 0x000f2800000e00ff */
[----:B------:R-:W-:Y:S01]  /*20a0*/  SHFL.IDX PT, R40, R40, RZ, 0x1f ;  /* 0x00001fff28287589 */ /* 0x000fe200000e0000 */
[----:B0-----:R-:W-:-:S02]  /*20b0*/  FMUL.FTZ R6, R4, R139 ;  /* 0x0000008b04067220 */ /* 0x001fc40000410000 */
[-C--:B--2---:R-:W-:Y:S02]  /*20c0*/  FMUL.FTZ R124, R4, R137.reuse ;  /* 0x00000089047c7220 */ /* 0x084fe40000410000 */
[C---:B------:R-:W-:Y:S02]  /*20d0*/  FFMA.FTZ R137, R134.reuse, R137, -R6 ;  /* 0x0000008986897223 */ /* 0x040fe40000010806 */
[----:B------:R-:W-:Y:S02]  /*20e0*/  FFMA.FTZ R139, R134, R139, R124 ;  /* 0x0000008b868b7223 */ /* 0x000fe4000001007c */
[----:B------:R-:W-:Y:S02]  /*20f0*/  @P1 FADD.FTZ R116, R116, R137 ;  /* 0x0000008974741221 */ /* 0x000fe40000010000 */
[----:B------:R-:W-:Y:S02]  /*2100*/  @P1 FADD.FTZ R118, R118, R139 ;  /* 0x0000008b76761221 */ /* 0x000fe40000010000 */
[C---:B---3--:R-:W-:Y:S01]  /*2110*/  FMUL.FTZ R124, R4.reuse, R5 ;  /* 0x00000005047c7220 */ /* 0x048fe20000410000 */
[----:B------:R-:W0:Y:S01]  /*2120*/  SHFL.UP PT, R126, R116, 0x2, RZ ;  /* 0x04400000747e7989 */ /* 0x000e2200000e00ff */
[----:B----4-:R-:W-:-:S02]  /*2130*/  FMUL.FTZ R6, R4, R7 ;  /* 0x0000000704067220 */ /* 0x010fc40000410000 */
[C---:B------:R-:W-:Y:S01]  /*2140*/  FFMA.FTZ R7, R134.reuse, R7, R124 ;  /* 0x0000000786077223 */ /* 0x040fe2000001007c */
[----:B------:R-:W2:Y:S01]  /*2150*/  SHFL.UP PT, R130, R118, 0x2, RZ ;  /* 0x0440000076827989 */ /* 0x000ea200000e00ff */
[----:B------:R-:W-:-:S03]  /*2160*/  @P1 FFMA.FTZ R134, R134, R5, -R6 ;  /* 0x0000000586861223 */ /* 0x000fc60000010806 */
[----:B------:R-:W-:Y:S02]  /*2170*/  FSEL R7, R4, R7, !P1 ;  /* 0x0000000704077208 */ /* 0x000fe40004800000 */
[----:B------:R-:W3:Y:S01]  /*2180*/  SHFL.UP PT, R4, R134, 0x2, RZ ;  /* 0x0440000086047989 */ /* 0x000ee200000e00ff */
[----:B------:R-:W-:-:S03]  /*2190*/  ISETP.GE.AND P1, PT, R84, 0x2, PT ;  /* 0x000000025400780c */ /* 0x000fc60003f26270 */
[----:B------:R-:W4:Y:S01]  /*21a0*/  SHFL.UP PT, R5, R7, 0x2, RZ ;  /* 0x0440000007057989 */ /* 0x000f2200000e00ff */
[C---:B0-----:R-:W-:Y:S02]  /*21b0*/  FMUL.FTZ R139, R7.reuse, R126 ;  /* 0x0000007e078b7220 */ /* 0x041fe40000410000 */
[-C--:B--2---:R-:W-:Y:S02]  /*21c0*/  FMUL.FTZ R137, R7, R130.reuse ;  /* 0x0000008207897220 */ /* 0x084fe40000410000 */
[C---:B------:R-:W-:Y:S02]  /*21d0*/  FFMA.FTZ R139, R134.reuse, R130, R139 ;  /* 0x00000082868b7223 */ /* 0x040fe4000001008b */
[----:B------:R-:W-:-:S03]  /*21e0*/  FFMA.FTZ R137, R134, R126, -R137 ;  /* 0x0000007e86897223 */ /* 0x000fc60000010889 */
[----:B------:R-:W-:Y:S02]  /*21f0*/  @P1 FADD.FTZ R118, R118, R139 ;  /* 0x0000008b76761221 */ /* 0x000fe40000010000 */
[----:B------:R-:W-:Y:S02]  /*2200*/  @P1 FADD.FTZ R116, R116, R137 ;  /* 0x0000008974741221 */ /* 0x000fe40000010000 */
[CC--:B---3--:R-:W-:Y:S01]  /*2210*/  FMUL.FTZ R6, R7.reuse, R4.reuse ;  /* 0x0000000407067220 */ /* 0x0c8fe20000410000 */
[----:B------:R-:W0:Y:S01]  /*2220*/  SHFL.UP PT, R141, R118, 0x4, RZ ;  /* 0x04800000768d7989 */ /* 0x000e2200000e00ff */
[-C--:B----4-:R-:W-:Y:S02]  /*2230*/  FMUL.FTZ R137, R7, R5.reuse ;  /* 0x0000000507897220 */ /* 0x090fe40000410000 */
[C---:B------:R-:W-:Y:S01]  /*2240*/  FFMA.FTZ R6, R134.reuse, R5, R6 ;  /* 0x0000000586067223 */ /* 0x040fe20000010006 */
[----:B------:R-:W2:Y:S01]  /*2250*/  SHFL.UP PT, R139, R116, 0x4, RZ ;  /* 0x04800000748b7989 */ /* 0x000ea200000e00ff */
[----:B------:R-:W-:-:S02]  /*2260*/  @P1 FFMA.FTZ R134, R134, R4, -R137 ;  /* 0x0000000486861223 */ /* 0x000fc40000010889 */
[----:B------:R-:W-:Y:S01]  /*2270*/  FMUL.FTZ R130, R49, R36 ;  /* 0x0000002431827220 */ /* 0x000fe20000410000 */
[----:B------:R-:W-:Y:S02]  /*2280*/  FSEL R6, R7, R6, !P1 ;  /* 0x0000000607067208 */ /* 0x000fe40004800000 */
[----:B------:R-:W3:Y:S01]  /*2290*/  SHFL.UP PT, R5, R134, 0x4, RZ ;  /* 0x0480000086057989 */ /* 0x000ee200000e00ff */
[----:B------:R-:W-:-:S03]  /*22a0*/  ISETP.GE.AND P1, PT, R84, 0x4, PT ;  /* 0x000000045400780c */ /* 0x000fc60003f26270 */
[----:B------:R-:W4:Y:S01]  /*22b0*/  SHFL.UP PT, R7, R6, 0x4, RZ ;  /* 0x0480000006077989 */ /* 0x000f2200000e00ff */
[C---:B0-----:R-:W-:Y:S02]  /*22c0*/  FMUL.FTZ R4, R6.reuse, R141 ;  /* 0x0000008d06047220 */ /* 0x041fe40000410000 */
[-C--:B--2---:R-:W-:Y:S02]  /*22d0*/  FMUL.FTZ R124, R6, R139.reuse ;  /* 0x0000008b067c7220 */ /* 0x084fe40000410000 */
[C---:B------:R-:W-:Y:S02]  /*22e0*/  FFMA.FTZ R139, R134.reuse, R139, -R4 ;  /* 0x0000008b868b7223 */ /* 0x040fe40000010804 */
[----:B------:R-:W-:Y:S02]  /*22f0*/  FFMA.FTZ R141, R134, R141, R124 ;  /* 0x0000008d868d7223 */ /* 0x000fe4000001007c */
[----:B---3--:R-:W-:Y:S02]  /*2300*/  FMUL.FTZ R124, R6, R5 ;  /* 0x00000005067c7220 */ /* 0x008fe40000410000 */
[----:B------:R-:W-:-:S02]  /*2310*/  @P1 FADD.FTZ R116, R116, R139 ;  /* 0x0000008b74741221 */ /* 0x000fc40000010000 */
[-C--:B----4-:R-:W-:Y:S02]  /*2320*/  FMUL.FTZ R4, R6, R7.reuse ;  /* 0x0000000706047220 */ /* 0x090fe40000410000 */
[----:B------:R-:W-:Y:S02]  /*2330*/  @P1 FADD.FTZ R118, R118, R141 ;  /* 0x0000008d76761221 */ /* 0x000fe40000010000 */
[C---:B------:R-:W-:Y:S02]  /*2340*/  FFMA.FTZ R7, R134.reuse, R7, R124 ;  /* 0x0000000786077223 */ /* 0x040fe4000001007c */
[----:B------:R-:W0:Y:S01]  /*2350*/  SHFL.UP PT, R124, R116, 0x8, RZ ;  /* 0x05000000747c7989 */ /* 0x000e2200000e00ff */
[----:B------:R-:W-:Y:S02]  /*2360*/  @P1 FFMA.FTZ R134, R134, R5, -R4 ;  /* 0x0000000586861223 */ /* 0x000fe40000010804 */
[----:B------:R-:W-:Y:S01]  /*2370*/  FSEL R7, R6, R7, !P1 ;  /* 0x0000000706077208 */ /* 0x000fe20004800000 */
        /* <DEDUP_REMOVED lines=10> */
[CC--:B----4-:R-:W-:Y:S02]  /*2420*/  FMUL.FTZ R137, R7.reuse, R5.reuse ;  /* 0x0000000507897220 */ /* 0x0d0fe40000410000 */
[----:B------:R-:W-:Y:S01]  /*2430*/  FFMA.FTZ R6, R134, R5, R6 ;  /* 0x0000000586067223 */ /* 0x000fe20000010006 */
[----:B------:R-:W0:Y:S01]  /*2440*/  SHFL.UP PT, R145, R118, 0x10, RZ ;  /* 0x0600000076917989 */ /* 0x000e2200000e00ff */
[----:B------:R-:W-:Y:S02]  /*2450*/  @P1 FADD.FTZ R116, R116, R139 ;  /* 0x0000008b74741221 */ /* 0x000fe40000010000 */
[----:B------:R-:W-:Y:S01]  /*2460*/  @P1 FFMA.FTZ R134, R134, R4, -R137 ;  /* 0x0000000486861223 */ /* 0x000fe20000010889 */
[----:B------:R-:W-:Y:S01]  /*2470*/  FSEL R6, R7, R6, !P1 ;  /* 0x0000000607067208 */ /* 0x000fe20004800000 */
[C---:B------:R-:W-:Y:S01]  /*2480*/  FMUL.FTZ R139, R47.reuse, R37 ;  /* 0x000000252f8b7220 */ /* 0x040fe20000410000 */
[----:B------:R-:W2:Y:S01]  /*2490*/  SHFL.UP PT, R143, R116, 0x10, RZ ;  /* 0x06000000748f7989 */ /* 0x000ea200000e00ff */
[----:B------:R-:W-:Y:S01]  /*24a0*/  FMUL.FTZ R141, R47, R36 ;  /* 0x000000242f8d7220 */ /* 0x000fe20000410000 */
[----:B------:R-:W-:Y:S01]  /*24b0*/  ISETP.GE.AND P1, PT, R84, 0x10, PT ;  /* 0x000000105400780c */ /* 0x000fe20003f26270 */
[-C--:B------:R-:W-:Y:S01]  /*24c0*/  FMUL.FTZ R126, R120, R139.reuse ;  /* 0x0000008b787e7220 */ /* 0x080fe20000410000 */
[----:B------:R-:W3:Y:S01]  /*24d0*/  SHFL.UP PT, R5, R134, 0x10, RZ ;  /* 0x0600000086057989 */ /* 0x000ee200000e00ff */
[----:B------:R-:W-:-:S02]  /*24e0*/  FMUL.FTZ R4, R122, R139 ;  /* 0x0000008b7a047220 */ /* 0x000fc40000410000 */
[----:B------:R-:W-:Y:S01]  /*24f0*/  FMUL.FTZ R124, R49, R37 ;  /* 0x00000025317c7220 */ /* 0x000fe20000410000 */
[----:B------:R-:W4:Y:S01]  /*2500*/  SHFL.UP PT, R7, R6, 0x10, RZ ;  /* 0x0600000006077989 */ /* 0x000f2200000e00ff */
[-C--:B------:R-:W-:Y:S02]  /*2510*/  FFMA.FTZ R147, -R122, R141.reuse, -R126 ;  /* 0x0000008d7a937223 */ /* 0x080fe4000001097e */
[----:B------:R-:W-:Y:S02]  /*2520*/  FFMA.FTZ R137, R120, R141, -R4 ;  /* 0x0000008d78897223 */ /* 0x000fe40000010804 */
[----:B------:R-:W-:Y:S02]  /*2530*/  FADD.FTZ R136, -R124, R147 ;  /* 0x000000937c887221 */ /* 0x000fe40000010100 */
[----:B------:R-:W-:Y:S02]  /*2540*/  FADD.FTZ R132, R130, R137 ;  /* 0x0000008982847221 */ /* 0x000fe40000010000 */
[----:B------:R-:W-:-:S02]  /*2550*/  FMUL.FTZ R137, R135, -R136 ;  /* 0x8000008887897220 */ /* 0x000fc40000410000 */
[----:B0-----:R-:W-:Y:S02]  /*2560*/  FMUL.FTZ R4, R6, R145 ;  /* 0x0000009106047220 */ /* 0x001fe40000410000 */
[-C--:B------:R-:W-:Y:S02]  /*2570*/  FFMA.FTZ R137, R133, R132.reuse, -R137 ;  /* 0x0000008485897223 */ /* 0x080fe40000010889 */
[----:B------:R-:W-:Y:S02]  /*2580*/  FMUL.FTZ R132, R135, -R132 ;  /* 0x8000008487847220 */ /* 0x000fe40000410000 */
[-C--:B--2---:R-:W-:Y:S02]  /*2590*/  FFMA.FTZ R147, R134, R143.reuse, -R4 ;  /* 0x0000008f86937223 */ /* 0x084fe40000010804 */
[C---:B------:R-:W-:Y:S02]  /*25a0*/  FMUL.FTZ R143, R6.reuse, R143 ;  /* 0x0000008f068f7220 */ /* 0x040fe40000410000 */
[----:B---3--:R-:W-:-:S02]  /*25b0*/  FMUL.FTZ R126, R6, R5 ;  /* 0x00000005067e7220 */ /* 0x008fc40000410000 */
[----:B------:R-:W-:Y:S02]  /*25c0*/  FFMA.FTZ R143, R134, R145, R143 ;  /* 0x00000091868f7223 */ /* 0x000fe4000001008f */
[-C--:B----4-:R-:W-:Y:S02]  /*25d0*/  FMUL.FTZ R4, R6, R7.reuse ;  /* 0x0000000706047220 */ /* 0x090fe40000410000 */
[----:B------:R-:W-:Y:S02]  /*25e0*/  FFMA.FTZ R7, R134, R7, R126 ;  /* 0x0000000786077223 */ /* 0x000fe4000001007e */
[----:B------:R-:W-:Y:S02]  /*25f0*/  @P1 FADD.FTZ R118, R118, R143 ;  /* 0x0000008f76761221 */ /* 0x000fe40000010000 */
[----:B------:R-:W-:Y:S01]  /*2600*/  @P1 FFMA.FTZ R134, R134, R5, -R4 ;  /* 0x0000000586861223 */ /* 0x000fe20000010804 */
[----:B------:R-:W-:Y:S01]  /*2610*/  FSEL R143, R6, R7, !P1 ;  /* 0x00000007068f7208 */ /* 0x000fe20004800000 */
[----:B------:R-:W-:Y:S01]  /*2620*/  FFMA.FTZ R145, R133, R136, R132 ;  /* 0x0000008885917223 */ /* 0x000fe20000010084 */
[----:B------:R-:W-:Y:S01]  /*2630*/  HFMA2.MMA R5, -RZ, RZ, 0, 0 ;  /* 0x00000000ff057435 */ /* 0x000fe200000001ff */
[----:B------:R-:W-:Y:S01]  /*2640*/  @P1 FADD.FTZ R116, R116, R147 ;  /* 0x0000009374741221 */ /* 0x000fe20000010000 */
[----:B------:R-:W-:Y:S01]  /*2650*/  SHFL.UP PT, R118, R118, 0x1, RZ ;  /* 0x0420000076767989 */ /* 0x000fe200000e00ff */
[----:B------:R-:W-:Y:S01]  /*2660*/  FMUL.FTZ R126, R50, R37 ;  /* 0x00000025327e7220 */ /* 0x000fe20000410000 */
[----:B------:R-:W-:Y:S01]  /*2670*/  ISETP.GE.AND P1, PT, R106, c[0x0][0x174], PT ;  /* 0x00005d006a007a0c */ /* 0x000fe20003f26270 */
[----:B------:R-:W-:Y:S01]  /*2680*/  FMUL.FTZ R132, R50, R36 ;  /* 0x0000002432847220 */ /* 0x000fe20000410000 */
[----:B------:R-:W0:Y:S01]  /*2690*/  SHFL.UP PT, R143, R143, 0x1, RZ ;  /* 0x042000008f8f7989 */ /* 0x000e2200000e00ff */
[----:B------:R-:W-:Y:S01]  /*26a0*/  FADD.FTZ R152, -R126, R145 ;  /* 0x000000917e987221 */ /* 0x000fe20000010100 */
[----:B------:R-:W-:Y:S01]  /*26b0*/  ISETP.NE.OR P1, PT, R108, RZ, P1 ;  /* 0x000000ff6c00720c */ /* 0x000fe20000f25670 */
[----:B------:R-:W-:Y:S01]  /*26c0*/  FADD.FTZ R150, R132, R137 ;  /* 0x0000008984967221 */ /* 0x000fe20000010000 */
[----:B------:R-:W2:Y:S01]  /*26d0*/  SHFL.UP PT, R134, R134, 0x1, RZ ;  /* 0x0420000086867989 */ /* 0x000ea200000e00ff */
[C---:B------:R-:W-:Y:S01]  /*26e0*/  FMUL.FTZ R147, R129.reuse, -R152 ;  /* 0x8000009881937220 */ /* 0x040fe20000410000 */
[----:B------:R-:W-:Y:S01]  /*26f0*/  MOV R4, 0x3f800000 ;  /* 0x3f80000000047802 */ /* 0x000fe20000000f00 */
[-C--:B------:R-:W-:Y:S01]  /*2700*/  FMUL.FTZ R151, R129, -R150.reuse ;  /* 0x8000009681977220 */ /* 0x080fe20000410000 */
[----:B------:R-:W3:Y:S01]  /*2710*/  SHFL.UP PT, R116, R116, 0x1, RZ ;  /* 0x0420000074747989 */ /* 0x000ee200000e00ff */
[C---:B-1----:R-:W-:Y:S01]  /*2720*/  FMUL.FTZ R137, R122.reuse, R39 ;  /* 0x000000277a897220 */ /* 0x042fe20000410000 */
[----:B------:R-:W-:Y:S01]  /*2730*/  CS2R R6, SRZ ;  /* 0x0000000000067805 */ /* 0x000fe2000001ff00 */
[----:B------:R-:W-:Y:S01]  /*2740*/  FFMA.FTZ R149, R131, R150, -R147 ;  /* 0x0000009683957223 */ /* 0x000fe20000010893 */
[----:B------:R-:W-:Y:S01]  /*2750*/  SHF.L.U32 R136, R45, 0x4, RZ ;  /* 0x000000042d887819 */ /* 0x000fe200000006ff */
[----:B------:R-:W-:-:S02]  /*2760*/  FMUL.FTZ R145, R122, -R38 ;  /* 0x800000267a917220 */ /* 0x000fc40000410000 */
[----:B------:R-:W-:Y:S02]  /*2770*/  FFMA.FTZ R150, R131, R152, R151 ;  /* 0x0000009883967223 */ /* 0x000fe40000010097 */
[C---:B------:R-:W-:Y:S01]  /*2780*/  FFMA.FTZ R152, R120.reuse, R38, -R137 ;  /* 0x0000002678987223 */ /* 0x040fe20000010889 */
[----:B------:R1:W4:Y:S01]  /*2790*/  @!P1 LDS.128 R4, [R136+0x1b80] ;  /* 0x001b800088049984 */ /* 0x0003220000000c00 */
[----:B------:R-:W-:Y:S01]  /*27a0*/  FFMA.FTZ R154, R120, -R39, R145 ;  /* 0x80000027789a7223 */ /* 0x000fe20000010091 */
[----:B------:R-:W-:Y:S01]  /*27b0*/  ISETP.NE.AND P1, PT, R108, 0x1f, PT ;  /* 0x0000001f6c00780c */ /* 0x000fe20003f25270 */
[C---:B------:R-:W-:Y:S02]  /*27c0*/  FMUL.FTZ R147, R135.reuse, -R152 ;  /* 0x8000009887937220 */ /* 0x040fe40000410000 */
[----:B------:R-:W-:Y:S02]  /*27d0*/  FMUL.FTZ R145, R135, -R154 ;  /* 0x8000009a87917220 */ /* 0x000fe40000410000 */
[----:B0-----:R-:W-:-:S02]  /*27e0*/  FMUL.FTZ R137, R143, R41 ;  /* 0x000000298f897220 */ /* 0x001fc40000410000 */
[----:B------:R-:W-:Y:S02]  /*27f0*/  FMUL.FTZ R143, R143, R40 ;  /* 0x000000288f8f7220 */ /* 0x000fe40000410000 */
[C---:B------:R-:W-:Y:S02]  /*2800*/  FFMA.FTZ R154, R133.reuse, R154, R147 ;  /* 0x0000009a859a7223 */ /* 0x040fe40000010093 */
[C---:B--2---:R-:W-:Y:S02]  /*2810*/  FFMA.FTZ R143, R134.reuse, R41, R143 ;  /* 0x00000029868f7223 */ /* 0x044fe4000001008f */
[----:B------:R-:W-:Y:S02]  /*2820*/  FFMA.FTZ R137, R134, R40, -R137 ;  /* 0x0000002886897223 */ /* 0x000fe40000010889 */
[----:B------:R-:W-:Y:S02]  /*2830*/  @P3 FADD.FTZ R41, R118, R143 ;  /* 0x0000008f76293221 */ /* 0x000fe40000010000 */
[----:B------:R-:W-:-:S02]  /*2840*/  FFMA.FTZ R152, R133, R152, -R145 ;  /* 0x0000009885987223 */ /* 0x000fc40000010891 */
[----:B------:R-:W-:Y:S02]  /*2850*/  FMUL.FTZ R143, R129, -R154 ;  /* 0x8000009a818f7220 */ /* 0x000fe40000410000 */
[----:B---3--:R-:W-:Y:S02]  /*2860*/  @P3 FADD.FTZ R40, R116, R137 ;  /* 0x0000008974283221 */ /* 0x008fe40000010000 */
[----:B------:R-:W-:Y:S02]  /*2870*/  FFMA.FTZ R143, R131, R152, -R143 ;  /* 0x00000098838f7223 */ /* 0x000fe4000001088f */
[C---:B------:R-:W-:Y:S02]  /*2880*/  FMUL.FTZ R134, R51.reuse, R36 ;  /* 0x0000002433867220 */ /* 0x040fe40000410000 */
[----:B------:R-:W-:Y:S02]  /*2890*/  FMUL.FTZ R137, R51, R37 ;  /* 0x0000002533897220 */ /* 0x000fe40000410000 */
[----:B------:R-:W-:-:S02]  /*28a0*/  FMUL.FTZ R152, R129, -R152 ;  /* 0x8000009881987220 */ /* 0x000fc40000410000 */
[C---:B------:R-:W-:Y:S02]  /*28b0*/  FMUL.FTZ R37, R35.reuse, R41 ;  /* 0x0000002923257220 */ /* 0x040fe40000410000 */
[----:B------:R-:W-:Y:S02]  /*28c0*/  FMUL.FTZ R36, R35, R40 ;  /* 0x0000002823247220 */ /* 0x000fe40000410000 */
[----:B------:R-:W-:Y:S02]  /*28d0*/  FADD.FTZ R116, R134, R149 ;  /* 0x0000009586747221 */ /* 0x000fe40000010000 */
[----:B------:R-:W-:Y:S02]  /*28e0*/  FADD.FTZ R118, -R137, R150 ;  /* 0x0000009689767221 */ /* 0x000fe40000010100 */
[----:B------:R-:W-:Y:S01]  /*28f0*/  FFMA.FTZ R35, R131, R154, R152 ;  /* 0x0000009a83237223 */ /* 0x000fe20000010098 */
[----:B------:R1:W0:Y:S01]  /*2900*/  SHFL.DOWN PT, R150, R143, 0x1, 0x1f ;  /* 0x08201f008f967f89 */ /* 0x00022200000e0000 */
[----:B------:R-:W-:-:S02]  /*2910*/  FFMA.FTZ R37, R34, R40, -R37 ;  /* 0x0000002822257223 */ /* 0x000fc40000010825 */
[----:B------:R-:W-:Y:S01]  /*2920*/  FFMA.FTZ R41, R34, R41, R36 ;  /* 0x0000002922297223 */ /* 0x000fe20000010024 */
[----:B------:R1:W2:Y:S04]  /*2930*/  SHFL.DOWN PT, R154, R116, 0x1, 0x1f ;  /* 0x08201f00749a7f89 */ /* 0x0002a800000e0000 */
[----:B------:R1:W3:Y:S04]  /*2940*/  SHFL.DOWN PT, R156, R118, 0x1, 0x1f ;  /* 0x08201f00769c7f89 */ /* 0x0002e800000e0000 */
[----:B------:R1:W0:Y:S01]  /*2950*/  SHFL.DOWN PT, R152, R35, 0x1, 0x1f ;  /* 0x08201f0023987f89 */ /* 0x00022200000e0000 */
[----:B------:R-:W-:Y:S05]  /*2960*/  @!P1 BRA `(.L_x_13361) ;  /* 0x000000b000009947 */ /* 0x000fea0003800000 */
[C---:B---34-:R-:W-:Y:S02]  /*2970*/  FMUL.FTZ R36, R35.reuse, R156 ;  /* 0x0000009c23247220 */ /* 0x058fe40000410000 */
[----:B0-----:R-:W-:-:S02]  /*2980*/  FMUL.FTZ R34, R35, R152 ;  /* 0x0000009823227220 */ /* 0x001fc40000410000 */
[-C--:B--2---:R-:W-:Y:S02]  /*2990*/  FMUL.FTZ R40, R35, R154.reuse ;  /* 0x0000009a23287220 */ /* 0x084fe40000410000 */
[----:B------:R-:W-:Y:S02]  /*29a0*/  FFMA.FTZ R145, R143, R154, -R36 ;  /* 0x0000009a8f917223 */ /* 0x000fe40000010824 */
[-C--:B------:R-:W-:Y:S02]  /*29b0*/  FMUL.FTZ R36, R35, R150.reuse ;  /* 0x0000009623247220 */ /* 0x080fe40000410000 */
[C---:B------:R-:W-:Y:S02]  /*29c0*/  FFMA.FTZ R34, R143.reuse, R150, -R34 ;  /* 0x000000968f227223 */ /* 0x040fe40000010822 */
[C---:B------:R-:W-:Y:S02]  /*29d0*/  FFMA.FTZ R147, R143.reuse, R156, R40 ;  /* 0x0000009c8f937223 */ /* 0x040fe40000010028 */
[----:B-1----:R-:W-:Y:S01]  /*29e0*/  FFMA.FTZ R35, R143, R152, R36 ;  /* 0x000000988f237223 */ /* 0x002fe20000010024 */
[----:B------:R-:W-:Y:S01]  /*29f0*/  MOV R143, R34 ;  /* 0x00000022008f7202 */ /* 0x000fe20000000f00 */
[----:B------:R-:W-:-:S02]  /*2a00*/  FADD.FTZ R116, R116, R145 ;  /* 0x0000009174747221 */ /* 0x000fc40000010000 */
[----:B------:R-:W-:Y:S02]  /*2a10*/  FADD.FTZ R118, R118, R147 ;  /* 0x0000009376767221 */ /* 0x000fe40000010000 */
.L_x_13361:
[----:B----4-:R-:W-:Y:S05]  /*2a20*/  BSYNC B0 ;  /* 0x0000000000007941 */ /* 0x010fea0003800000 */
.L_x_13360:
[----:B------:R-:W-:Y:S01]  /*2a30*/  ISETP.GT.U32.AND P1, PT, R108, 0x1d, PT ;  /* 0x0000001d6c00780c */ /* 0x000fe20003f24070 */
[----:B------:R-:W-:Y:S01]  /*2a40*/  FADD.FTZ R144, R144, R41 ;  /* 0x0000002990907221 */ /* 0x000fe20000010000 */
[----:B--2---:R2:W4:Y:S01]  /*2a50*/  SHFL.DOWN PT, R154, R143, 0x2, 0x1f ;  /* 0x08401f008f9a7f89 */ /* 0x00452200000e0000 */
[----:B------:R-:W-:Y:S01]  /*2a60*/  FADD.FTZ R142, R142, R37 ;  /* 0x000000258e8e7221 */ /* 0x000fe20000010000 */
[----:B------:R-:W-:Y:S01]  /*2a70*/  BSSY B0, `(.L_x_13362) ;  /* 0x0000014000007945 */ /* 0x000fe20003800000 */
[C---:B------:R-:W-:Y:S01]  /*2a80*/  FMUL.FTZ R34, R129.reuse, R144 ;  /* 0x0000009081227220 */ /* 0x040fe20000410000 */
[----:B---3--:R2:W3:Y:S01]  /*2a90*/  SHFL.DOWN PT, R156, R35, 0x2, 0x1f ;  /* 0x08401f00239c7f89 */ /* 0x0084e200000e0000 */
[-C--:B------:R-:W-:Y:S02]  /*2aa0*/  FMUL.FTZ R36, R129, R142.reuse ;  /* 0x0000008e81247220 */ /* 0x080fe40000410000 */
[C---:B------:R-:W-:Y:S01]  /*2ab0*/  FFMA.FTZ R34, R131.reuse, R142, -R34 ;  /* 0x0000008e83227223 */ /* 0x040fe20000010822 */
[----:B------:R2:W1:Y:S01]  /*2ac0*/  SHFL.DOWN PT, R158, R116, 0x2, 0x1f ;  /* 0x08401f00749e7f89 */ /* 0x00046200000e0000 */
[----:B------:R-:W-:-:S03]  /*2ad0*/  FFMA.FTZ R36, R131, R144, R36 ;  /* 0x0000009083247223 */ /* 0x000fc60000010024 */
[----:B------:R2:W0:Y:S01]  /*2ae0*/  SHFL.DOWN PT, R160, R118, 0x2, 0x1f ;  /* 0x08401f0076a07f89 */ /* 0x00042200000e0000 */
[----:B------:R-:W-:Y:S05]  /*2af0*/  @P1 BRA `(.L_x_13363) ;  /* 0x000000b000001947 */ /* 0x000fea0003800000 */
[C---:B0-----:R-:W-:Y:S02]  /*2b00*/  FMUL.FTZ R150, R35.reuse, R160 ;  /* 0x000000a023967220 */ /* 0x041fe40000410000 */
[C---:B---3--:R-:W-:Y:S02]  /*2b10*/  FMUL.FTZ R40, R35.reuse, R156 ;  /* 0x0000009c23287220 */ /* 0x048fe40000410000 */
[-C--:B-1----:R-:W-:Y:S02]  /*2b20*/  FMUL.FTZ R152, R35, R158.reuse ;  /* 0x0000009e23987220 */ /* 0x082fe40000410000 */
[----:B------:R-:W-:Y:S02]  /*2b30*/  FFMA.FTZ R37, R143, R158, -R150 ;  /* 0x0000009e8f257223 */ /* 0x000fe40000010896 */
[-C--:B----4-:R-:W-:Y:S02]  /*2b40*/  FMUL.FTZ R150, R35, R154.reuse ;  /* 0x0000009a23967220 */ /* 0x090fe40000410000 */
[----:B------:R-:W-:-:S02]  /*2b50*/  FFMA.FTZ R40, R143, R154, -R40 ;  /* 0x0000009a8f287223 */ /* 0x000fc40000010828 */
[C---:B------:R-:W-:Y:S02]  /*2b60*/  FFMA.FTZ R41, R143.reuse, R160, R152 ;  /* 0x000000a08f297223 */ /* 0x040fe40000010098 */
[----:B--2---:R-:W-:Y:S01]  /*2b70*/  FFMA.FTZ R35, R143, R156, R150 ;  /* 0x0000009c8f237223 */ /* 0x004fe20000010096 */
[----:B------:R-:W-:Y:S01]  /*2b80*/  MOV R143, R40 ;  /* 0x00000028008f7202 */ /* 0x000fe20000000f00 */
[----:B------:R-:W-:Y:S02]  /*2b90*/  FADD.FTZ R116, R116, R37 ;  /* 0x0000002574747221 */ /* 0x000fe40000010000 */
[----:B------:R-:W-:Y:S02]  /*2ba0*/  FADD.FTZ R118, R118, R41 ;  /* 0x0000002976767221 */ /* 0x000fe40000010000 */
.L_x_13363:
[----:B------:R-:W-:Y:S05]  /*2bb0*/  BSYNC B0 ;  /* 0x0000000000007941 */ /* 0x000fea0003800000 */
.L_x_13362:
[C---:B------:R-:W-:Y:S01]  /*2bc0*/  ISETP.GT.U32.AND P1, PT, R108.reuse, 0x1b, PT ;  /* 0x0000001b6c00780c */ /* 0x040fe20003f24070 */
[C---:B------:R-:W-:Y:S01]  /*2bd0*/  FFMA.FTZ R140, R121.reuse, R140, R34 ;  /* 0x0000008c798c7223 */ /* 0x040fe20000010022 */
[----:B0-----:R0:W2:Y:S01]  /*2be0*/  SHFL.DOWN PT, R152, R143, 0x4, 0x1f ;  /* 0x08801f008f987f89 */ /* 0x0010a200000e0000 */
[----:B------:R-:W-:Y:S01]  /*2bf0*/  FFMA.FTZ R36, R121, R138, R36 ;  /* 0x0000008a79247223 */ /* 0x000fe20000010024 */
[----:B------:R-:W-:Y:S01]  /*2c00*/  BSSY B0, `(.L_x_13364) ;  /* 0x0000016000007945 */ /* 0x000fe20003800000 */
[C---:B------:R-:W-:Y:S01]  /*2c10*/  FMUL.FTZ R37, R135.reuse, R140 ;  /* 0x0000008c87257220 */ /* 0x040fe20000410000 */
[----:B----4-:R0:W4:Y:S01]  /*2c20*/  SHFL.DOWN PT, R154, R35, 0x4, 0x1f ;  /* 0x08801f00239a7f89 */ /* 0x01012200000e0000 */
[-C--:B------:R-:W-:Y:S01]  /*2c30*/  FMUL.FTZ R34, R135, R36.reuse ;  /* 0x0000002487227220 */ /* 0x080fe20000410000 */
[C---:B------:R-:W-:Y:S01]  /*2c40*/  ISETP.GT.U32.AND P3, PT, R108.reuse, 0x17, PT ;  /* 0x000000176c00780c */ /* 0x040fe20003f64070 */
[C---:B------:R-:W-:Y:S01]  /*2c50*/  FFMA.FTZ R37, R133.reuse, R36, R37 ;  /* 0x0000002485257223 */ /* 0x040fe20000010025 */
[----:B---3--:R0:W3:Y:S01]  /*2c60*/  SHFL.DOWN PT, R156, R116, 0x4, 0x1f ;  /* 0x08801f00749c7f89 */ /* 0x0080e200000e0000 */
[----:B------:R-:W-:Y:S01]  /*2c70*/  ISETP.GT.U32.AND P4, PT, R108, 0xf, PT ;  /* 0x0000000f6c00780c */ /* 0x000fe20003f84070 */
[----:B------:R-:W-:-:S02]  /*2c80*/  FFMA.FTZ R34, R133, R140, -R34 ;  /* 0x0000008c85227223 */ /* 0x000fc40000010822 */
[----:B-1----:R0:W1:Y:S01]  /*2c90*/  SHFL.DOWN PT, R158, R118, 0x4, 0x1f ;  /* 0x08801f00769e7f89 */ /* 0x00206200000e0000 */
[----:B------:R-:W-:Y:S05]  /*2ca0*/  @P1 BRA `(.L_x_13365) ;  /* 0x000000b000001947 */ /* 0x000fea0003800000 */
[C---:B-1----:R-:W-:Y:S02]  /*2cb0*/  FMUL.FTZ R138, R35.reuse, R158 ;  /* 0x0000009e238a7220 */ /* 0x042fe40000410000 */
[C---:B----4-:R-:W-:Y:S02]  /*2cc0*/  FMUL.FTZ R40, R35.reuse, R154 ;  /* 0x0000009a23287220 */ /* 0x050fe40000410000 */
[-C--:B---3--:R-:W-:Y:S02]  /*2cd0*/  FMUL.FTZ R150, R35, R156.reuse ;  /* 0x0000009c23967220 */ /* 0x088fe40000410000 */
        /* <DEDUP_REMOVED lines=8> */
.L_x_13365:
[----:B------:R-:W-:Y:S05]  /*2d60*/  BSYNC B0 ;  /* 0x0000000000007941 */ /* 0x000fea0003800000 */
.L_x_13364:
[----:B------:R0:W4:Y:S01]  /*2d70*/  SHFL.DOWN PT, R150, R143, 0x8, 0x1f ;  /* 0x09001f008f967f89 */ /* 0x00012200000e0000 */
[----:B------:R-:W-:Y:S01]  /*2d80*/  BSSY B0, `(.L_x_13366) ;  /* 0x0000012000007945 */ /* 0x000fe20003800000 */
[C---:B------:R-:W-:Y:S02]  /*2d90*/  FFMA.FTZ R148, R111.reuse, R148, R34 ;  /* 0x000000946f947223 */ /* 0x040fe40000010022 */
[----:B--2---:R0:W2:Y:S01]  /*2da0*/  SHFL.DOWN PT, R152, R35, 0x8, 0x1f ;  /* 0x09001f0023987f89 */ /* 0x0040a200000e0000 */
[----:B------:R-:W-:-:S03]  /*2db0*/  FFMA.FTZ R146, R111, R146, R37 ;  /* 0x000000926f927223 */ /* 0x000fc60000010025 */
[----:B----4-:R0:W4:Y:S04]  /*2dc0*/  SHFL.DOWN PT, R154, R116, 0x8, 0x1f ;  /* 0x09001f00749a7f89 */ /* 0x01012800000e0000 */
[----:B---3--:R0:W3:Y:S01]  /*2dd0*/  SHFL.DOWN PT, R156, R118, 0x8, 0x1f ;  /* 0x09001f00769c7f89 */ /* 0x0080e200000e0000 */
[----:B------:R-:W-:Y:S05]  /*2de0*/  @P3 BRA `(.L_x_13367) ;  /* 0x000000b000003947 */ /* 0x000fea0003800000 */
[C---:B---3--:R-:W-:Y:S02]  /*2df0*/  FMUL.FTZ R40, R35.reuse, R156 ;  /* 0x0000009c23287220 */ /* 0x048fe40000410000 */
[C---:B--2---:R-:W-:Y:S02]  /*2e00*/  FMUL.FTZ R34, R35.reuse, R152 ;  /* 0x0000009823227220 */ /* 0x044fe40000410000 */
[-C--:B----4-:R-:W-:Y:S02]  /*2e10*/  FMUL.FTZ R138, R35, R154.reuse ;  /* 0x0000009a238a7220 */ /* 0x090fe40000410000 */
[----:B------:R-:W-:-:S02]  /*2e20*/  FFMA.FTZ R37, R143, R154, -R40 ;  /* 0x0000009a8f257223 */ /* 0x000fc40000010828 */
[-C--:B------:R-:W-:Y:S02]  /*2e30*/  FMUL.FTZ R40, R35, R150.reuse ;  /* 0x0000009623287220 */ /* 0x080fe40000410000 */
[C---:B------:R-:W-:Y:S02]  /*2e40*/  FFMA.FTZ R34, R143.reuse, R150, -R34 ;  /* 0x000000968f227223 */ /* 0x040fe40000010822 */
[C---:B------:R-:W-:Y:S02]  /*2e50*/  FFMA.FTZ R41, R143.reuse, R156, R138 ;  /* 0x0000009c8f297223 */ /* 0x040fe4000001008a */
[----:B0-----:R-:W-:Y:S01]  /*2e60*/  FFMA.FTZ R35, R143, R152, R40 ;  /* 0x000000988f237223 */ /* 0x001fe20000010028 */
[----:B------:R-:W-:Y:S01]  /*2e70*/  MOV R143, R34 ;  /* 0x00000022008f7202 */ /* 0x000fe20000000f00 */
[----:B------:R-:W-:Y:S02]  /*2e80*/  FADD.FTZ R116, R116, R37 ;  /* 0x0000002574747221 */ /* 0x000fe40000010000 */
[----:B------:R-:W-:-:S02]  /*2e90*/  FADD.FTZ R118, R118, R41 ;  /* 0x0000002976767221 */ /* 0x000fc40000010000 */
.L_x_13367:
[----:B------:R-:W-:Y:S05]  /*2ea0*/  BSYNC B0 ;  /* 0x0000000000007941 */ /* 0x000fea0003800000 */
.L_x_13366:
[----:B------:R0:W4:Y:S01]  /*2eb0*/  SHFL.DOWN PT, R150, R143, 0x10, 0x1f ;  /* 0x0a001f008f967f89 */ /* 0x00012200000e0000 */
[----:B------:R-:W-:Y:S01]  /*2ec0*/  BSSY B0, `(.L_x_13368) ;  /* 0x0000011000007945 */ /* 0x000fe20003800000 */
[----:B------:R-:W-:-:S02]  /*2ed0*/  FMUL.FTZ R147, R46, R123 ;  /* 0x0000007b2e937220 */ /* 0x000fc40000410000 */
        /* <DEDUP_REMOVED lines=15> */
.L_x_13369:
[----:B------:R-:W-:Y:S05]  /*2fd0*/  BSYNC B0 ;  /* 0x0000000000007941 */ /* 0x000fea0003800000 */
.L_x_13368:
[----:B------:R-:W-:Y:S01]  /*2fe0*/  FFMA.FTZ R37, R51, R142, RZ ;  /* 0x0000008e33257223 */ /* 0x000fe200000100ff */
[----:B--2---:R-:W-:Y:S01]  /*2ff0*/  SHFL.DOWN PT, R152, R35, 0x1, 0x1f ;  /* 0x08201f0023987f89 */ /* 0x004fe200000e0000 */
[-C--:B------:R-:W-:Y:S01]  /*3000*/  FFMA.FTZ R41, R125, -R147.reuse, R142 ;  /* 0x800000937d297223 */ /* 0x080fe2000001008e */
[----:B------:R-:W-:Y:S01]  /*3010*/  ISETP.NE.AND P1, PT, R97, RZ, PT ;  /* 0x000000ff6100720c */ /* 0x000fe20003f25270 */
[----:B------:R-:W-:Y:S01]  /*3020*/  FFMA.FTZ R151, R51, -R144, RZ ;  /* 0x8000009033977223 */ /* 0x000fe200000100ff */
[----:B------:R-:W2:Y:S01]  /*3030*/  SHFL.IDX PT, R145, R6, RZ, 0x1f ;  /* 0x00001fff06917589 */ /* 0x000ea200000e0000 */
[----:B------:R-:W-:Y:S01]  /*3040*/  FFMA.FTZ R40, R127, -R147, R144 ;  /* 0x800000937f287223 */ /* 0x000fe20000010090 */
[----:B------:R-:W-:Y:S01]  /*3050*/  BSSY B0, `(.L_x_13370) ;  /* 0x000008d000007945 */ /* 0x000fe20003800000 */
[----:B------:R-:W-:Y:S01]  /*3060*/  FFMA.FTZ R138, R50, -R36, R151 ;  /* 0x80000024328a7223 */ /* 0x000fe20000010097 */
[----:B------:R-:W5:Y:S01]  /*3070*/  SHFL.IDX PT, R142, R7, RZ, 0x1f ;  /* 0x00001fff078e7589 */ /* 0x000f6200000e0000 */
[----:B------:R-:W-:-:S02]  /*3080*/  FMUL.FTZ R153, R44, R121 ;  /* 0x000000792c997220 */ /* 0x000fc40000410000 */
[----:B------:R-:W-:Y:S01]  /*3090*/  FFMA.FTZ R34, R50, R140, R37 ;  /* 0x0000008c32227223 */ /* 0x000fe20000010025 */
[----:B------:R-:W0:Y:S01]  /*30a0*/  SHFL.DOWN PT, R149, R143, 0x1, 0x1f ;  /* 0x08201f008f957f89 */ /* 0x000e2200000e0000 */
[-C--:B------:R-:W-:Y:S02]  /*30b0*/  FFMA.FTZ R37, R119, -R153.reuse, R140 ;  /* 0x8000009977257223 */ /* 0x080fe4000001008c */
[----:B------:R-:W-:Y:S01]  /*30c0*/  FFMA.FTZ R36, R117, -R153, R36 ;  /* 0x8000009975247223 */ /* 0x000fe20000010024 */
[----:B------:R4:W3:Y:S01]  /*30d0*/  SHFL.IDX PT, R147, R35, RZ, 0x1f ;  /* 0x00001fff23937589 */ /* 0x0008e200000e0000 */
[----:B------:R-:W-:Y:S02]  /*30e0*/  FMUL.FTZ R153, R122, R146 ;  /* 0x000000927a997220 */ /* 0x000fe40000410000 */
[----:B----4-:R-:W-:Y:S01]  /*30f0*/  FMUL.FTZ R154, R42, R111 ;  /* 0x0000006f2a9a7220 */ /* 0x010fe20000410000 */
[----:B------:R-:W4:Y:S01]  /*3100*/  SHFL.DOWN PT, R151, R118, 0x1, 0x1f ;  /* 0x08201f0076977f89 */ /* 0x000f2200000e0000 */
[----:B------:R-:W-:-:S02]  /*3110*/  FMUL.FTZ R155, R122, R148 ;  /* 0x000000947a9b7220 */ /* 0x000fc40000410000 */
[CC--:B------:R-:W-:Y:S01]  /*3120*/  FFMA.FTZ R153, R120.reuse, R148.reuse, -R153 ;  /* 0x0000009478997223 */ /* 0x0c0fe20000010899 */
[----:B------:R-:W1:Y:S01]  /*3130*/  SHFL.DOWN PT, R150, R116, 0x1, 0x1f ;  /* 0x08201f0074967f89 */ /* 0x000e6200000e0000 */
[C---:B------:R-:W-:Y:S02]  /*3140*/  FFMA.FTZ R140, R49.reuse, R148, R34 ;  /* 0x00000094318c7223 */ /* 0x040fe40000010022 */
[----:B------:R-:W-:Y:S01]  /*3150*/  FFMA.FTZ R138, R49, -R146, R138 ;  /* 0x80000092318a7223 */ /* 0x000fe2000001008a */
[----:B------:R2:W1:Y:S01]  /*3160*/  SHFL.IDX PT, R144, R143, RZ, 0x1f ;  /* 0x00001fff8f907589 */ /* 0x00046200000e0000 */
[-C--:B0-----:R-:W-:Y:S02]  /*3170*/  FFMA.FTZ R35, R113, -R154.reuse, R148 ;  /* 0x8000009a71237223 */ /* 0x081fe40000010094 */
[----:B------:R-:W-:Y:S01]  /*3180*/  FFMA.FTZ R34, R115, -R154, R146 ;  /* 0x8000009a73227223 */ /* 0x000fe20000010092 */
[----:B------:R-:W0:Y:S01]  /*3190*/  SHFL.IDX PT, R118, R118, RZ, 0x1f ;  /* 0x00001fff76767589 */ /* 0x000e2200000e0000 */
[----:B------:R-:W-:-:S02]  /*31a0*/  FFMA.FTZ R146, R120, R146, R155 ;  /* 0x0000009278927223 */ /* 0x000fc4000001009b */
[----:B------:R-:W-:Y:S01]  /*31b0*/  FFMA.FTZ R114, R105, R114, R153 ;  /* 0x0000007269727223 */ /* 0x000fe20000010099 */
[----:B------:R-:W0:Y:S01]  /*31c0*/  SHFL.IDX PT, R116, R116, RZ, 0x1f ;  /* 0x00001fff74747589 */ /* 0x000e2200000e0000 */
[CC--:B--2---:R-:W-:Y:S02]  /*31d0*/  @P2 FMUL.FTZ R143, R152.reuse, R145.reuse ;  /* 0x00000091988f2220 */ /* 0x0c4fe40000410000 */
[-C--:B-----5:R-:W-:Y:S02]  /*31e0*/  @P2 FMUL.FTZ R152, R152, R142.reuse ;  /* 0x0000008e98982220 */ /* 0x0a0fe40000410000 */
[C---:B------:R-:W-:Y:S02]  /*31f0*/  @P2 FFMA.FTZ R148, R149.reuse, R142, R143 ;  /* 0x0000008e95942223 */ /* 0x040fe4000001008f */
[----:B------:R-:W-:Y:S02]  /*3200*/  @P2 FFMA.FTZ R153, R149, R145, -R152 ;  /* 0x0000009195992223 */ /* 0x000fe40000010898 */
[----:B---3--:R-:W-:-:S02]  /*3210*/  FMUL.FTZ R143, R147, R7 ;  /* 0x00000007938f7220 */ /* 0x008fc40000410000 */
[----:B------:R-:W-:Y:S02]  /*3220*/  FFMA.FTZ R146, R105, R112, R146 ;  /* 0x0000007069927223 */ /* 0x000fe40000010092 */
[----:B----4-:R-:W-:Y:S02]  /*3230*/  @P2 FADD.FTZ R142, R151, R148 ;  /* 0x00000094978e2221 */ /* 0x010fe40000010000 */
[-C--:B------:R-:W-:Y:S02]  /*3240*/  FMUL.FTZ R112, R147, R6.reuse ;  /* 0x0000000693707220 */ /* 0x080fe40000410000 */
[----:B-1----:R-:W-:Y:S02]  /*3250*/  @P2 FADD.FTZ R145, R150, R153 ;  /* 0x0000009996912221 */ /* 0x002fe40000010000 */
[----:B------:R-:W-:Y:S02]  /*3260*/  FFMA.FTZ R143, R144, R6, -R143 ;  /* 0x00000006908f7223 */ /* 0x000fe4000001088f */
[----:B------:R-:W-:-:S02]  /*3270*/  FMUL.FTZ R6, R142, -R39 ;  /* 0x800000278e067220 */ /* 0x000fc40000410000 */
[----:B------:R-:W-:Y:S01]  /*3280*/  FFMA.FTZ R149, R144, R7, R112 ;  /* 0x0000000790957223 */ /* 0x000fe20000010070 */
[----:B------:R-:W-:Y:S01]  /*3290*/  P2R R112, PR, RZ, 0x2 ;  /* 0x00000002ff707803 */ /* 0x000fe20000000000 */
[----:B------:R-:W-:Y:S02]  /*32a0*/  FMUL.FTZ R39, R145, -R39 ;  /* 0x8000002791277220 */ /* 0x000fe40000410000 */
[C---:B------:R-:W-:Y:S02]  /*32b0*/  FMUL.FTZ R7, R147.reuse, R5 ;  /* 0x0000000593077220 */ /* 0x040fe40000410000 */
[----:B------:R-:W-:Y:S02]  /*32c0*/  FMUL.FTZ R147, R147, R4 ;  /* 0x0000000493937220 */ /* 0x000fe40000410000 */
[----:B------:R-:W-:Y:S02]  /*32d0*/  FFMA.FTZ R142, R142, R38, R39 ;  /* 0x000000268e8e7223 */ /* 0x000fe40000010027 */
[----:B------:R-:W-:-:S02]  /*32e0*/  FFMA.FTZ R4, R144, R4, -R7 ;  /* 0x0000000490047223 */ /* 0x000fc40000010807 */
[----:B------:R-:W-:Y:S02]  /*32f0*/  FMUL.FTZ R7, R0, R105 ;  /* 0x0000006900077220 */ /* 0x000fe40000410000 */
[----:B------:R-:W-:Y:S02]  /*3300*/  FFMA.FTZ R6, R145, R38, -R6 ;  /* 0x0000002691067223 */ /* 0x000fe40000010806 */
[----:B------:R-:W-:Y:S02]  /*3310*/  FADD.FTZ R39, -R139, R142 ;  /* 0x0000008e8b277221 */ /* 0x000fe40000010100 */
[----:B------:R-:W-:Y:S02]  /*3320*/  FMUL.FTZ R139, R47, R114 ;  /* 0x000000722f8b7220 */ /* 0x000fe40000410000 */
[----:B------:R-:W-:Y:S02]  /*3330*/  FFMA.FTZ R112, R109, -R7, R114 ;  /* 0x800000076d707223 */ /* 0x000fe40000010072 */
[----:B------:R-:W-:-:S02]  /*3340*/  FADD.FTZ R38, R141, R6 ;  /* 0x000000068d267221 */ /* 0x000fc40000010000 */
[----:B------:R-:W-:Y:S02]  /*3350*/  FFMA.FTZ R114, R107, -R7, R146 ;  /* 0x800000076b727223 */ /* 0x000fe40000010092 */
[----:B0-----:R-:W-:Y:S02]  /*3360*/  FADD.FTZ R7, R118, R149 ;  /* 0x0000009576077221 */ /* 0x001fe40000010000 */
[----:B------:R-:W-:Y:S02]  /*3370*/  FADD.FTZ R118, R140, R139 ;  /* 0x0000008b8c767221 */ /* 0x000fe40000010000 */
[----:B------:R-:W-:Y:S02]  /*3380*/  FMUL.FTZ R141, R47, R146 ;  /* 0x000000922f8d7220 */ /* 0x000fe40000410000 */
[C---:B------:R-:W-:Y:S02]  /*3390*/  FMUL.FTZ R139, R122.reuse, -R39 ;  /* 0x800000277a8b7220 */ /* 0x040fe40000410000 */
[----:B------:R-:W-:-:S02]  /*33a0*/  FMUL.FTZ R122, R122, -R38 ;  /* 0x800000267a7a7220 */ /* 0x000fc40000410000 */
[----:B------:R-:W-:Y:S02]  /*33b0*/  FADD.FTZ R6, R116, R143 ;  /* 0x0000008f74067221 */ /* 0x000fe40000010000 */
[----:B------:R-:W-:Y:S02]  /*33c0*/  FADD.FTZ R116, R138, -R141 ;  /* 0x8000008d8a747221 */ /* 0x000fe40000010000 */
[----:B------:R-:W-:Y:S02]  /*33d0*/  FFMA.FTZ R141, R120, R39, R122 ;  /* 0x00000027788d7223 */ /* 0x000fe4000001007a */
[----:B------:R-:W-:Y:S02]  /*33e0*/  FFMA.FTZ R5, R144, R5, R147 ;  /* 0x0000000590057223 */ /* 0x000fe40000010093 */
[----:B------:R-:W-:Y:S02]  /*33f0*/  FFMA.FTZ R139, R120, R38, -R139 ;  /* 0x00000026788b7223 */ /* 0x000fe4000001088b */
[----:B------:R-:W-:Y:S01]  /*3400*/  FADD.FTZ R122, -R124, R141 ;  /* 0x0000008d7c7a7221 */ /* 0x000fe20000010100 */
[----:B------:R0:W-:Y:S01]  /*3410*/  @!P1 STS.128 [R136+0x1b80], R4 ;  /* 0x001b800488009388 */ /* 0x0001e20000000c00 */
[----:B------:R-:W-:-:S02]  /*3420*/  FADD.FTZ R120, R130, R139 ;  /* 0x0000008b82787221 */ /* 0x000fc40000010000 */
[C---:B------:R-:W-:Y:S02]  /*3430*/  FMUL.FTZ R143, R0.reuse, R38 ;  /* 0x00000026008f7220 */ /* 0x040fe40000410000 */
[----:B------:R-:W-:Y:S02]  /*3440*/  FMUL.FTZ R145, R0, R39 ;  /* 0x0000002700917220 */ /* 0x000fe40000410000 */
[C---:B------:R-:W-:Y:S02]  /*3450*/  FMUL.FTZ R139, R105.reuse, R143 ;  /* 0x0000008f698b7220 */ /* 0x040fe40000410000 */
[-C--:B------:R-:W-:Y:S02]  /*3460*/  FMUL.FTZ R141, R105, R145.reuse ;  /* 0x00000091698d7220 */ /* 0x080fe40000410000 */
[C---:B------:R-:W-:Y:S01]  /*3470*/  FMUL.FTZ R138, R114.reuse, R145 ;  /* 0x00000091728a7220 */ /* 0x040fe20000410000 */
[----:B------:R1:W-:Y:S01]  /*3480*/  STS [R82.X4+0x228], R139 ;  /* 0x0002288b52007388 */ /* 0x0003e20000004800 */
[----:B------:R-:W-:-:S02]  /*3490*/  FMUL.FTZ R130, R114, R143 ;  /* 0x0000008f72827220 */ /* 0x000fc40000410000 */
[----:B------:R-:W-:Y:S01]  /*34a0*/  FFMA.FTZ R138, R112, R143, R138 ;  /* 0x0000008f708a7223 */ /* 0x000fe2000001008a */
[----:B------:R-:W-:Y:S01]  /*34b0*/  STS [R82.X4+0x22c], R141 ;  /* 0x00022c8d52007388 */ /* 0x000fe20000004800 */
[-C--:B0-----:R-:W-:Y:S02]  /*34c0*/  FMUL.FTZ R4, R135, -R122.reuse ;  /* 0x8000007a87047220 */ /* 0x081fe40000410000 */
[----:B------:R-:W-:Y:S02]  /*34d0*/  FMUL.FTZ R6, R42, R122 ;  /* 0x0000007a2a067220 */ /* 0x000fe40000410000 */
[-C--:B------:R-:W-:Y:S02]  /*34e0*/  FFMA.FTZ R5, R133, R120.reuse, -R4 ;  /* 0x0000007885057223 */ /* 0x080fe40000010804 */
[----:B------:R-:W-:Y:S02]  /*34f0*/  FMUL.FTZ R135, R135, -R120 ;  /* 0x8000007887877220 */ /* 0x000fe40000410000 */
[----:B------:R-:W-:-:S02]  /*3500*/  FADD.FTZ R124, R132, R5 ;  /* 0x00000005847c7221 */ /* 0x000fc40000010000 */
[----:B------:R-:W-:Y:S02]  /*3510*/  FMUL.FTZ R4, R42, R120 ;  /* 0x000000782a047220 */ /* 0x000fe40000410000 */
[C---:B------:R-:W-:Y:S02]  /*3520*/  FMUL.FTZ R5, R34.reuse, R6 ;  /* 0x0000000622057220 */ /* 0x040fe40000410000 */
[----:B------:R-:W-:Y:S02]  /*3530*/  FFMA.FTZ R135, R133, R122, R135 ;  /* 0x0000007a85877223 */ /* 0x000fe40000010087 */
[-C--:B------:R-:W-:Y:S02]  /*3540*/  FMUL.FTZ R7, R34, R4.reuse ;  /* 0x0000000422077220 */ /* 0x080fe40000410000 */
[-C--:B------:R-:W-:Y:S02]  /*3550*/  FMUL.FTZ R133, R111, R4.reuse ;  /* 0x000000046f857220 */ /* 0x080fe40000410000 */
[----:B-1----:R-:W-:-:S02]  /*3560*/  FFMA.FTZ R139, R35, R4, R5 ;  /* 0x00000004238b7223 */ /* 0x002fc40000010005 */
[----:B------:R-:W-:Y:S01]  /*3570*/  FADD.FTZ R126, -R126, R135 ;  /* 0x000000877e7e7221 */ /* 0x000fe20000010100 */
[----:B------:R-:W-:Y:S01]  /*3580*/  STS [R82.X4+0x220], R133 ;  /* 0x0002208552007388 */ /* 0x000fe20000004800 */
[C---:B------:R-:W-:Y:S02]  /*3590*/  FMUL.FTZ R4, R129.reuse, -R124 ;  /* 0x8000007c81047220 */ /* 0x040fe40000410000 */
[-C--:B------:R-:W-:Y:S02]  /*35a0*/  FMUL.FTZ R129, R129, -R126.reuse ;  /* 0x8000007e81817220 */ /* 0x080fe40000410000 */
[CC--:B------:R-:W-:Y:S02]  /*35b0*/  FFMA.FTZ R4, R131.reuse, R126.reuse, R4 ;  /* 0x0000007e83047223 */ /* 0x0c0fe40000010004 */
[----:B------:R-:W-:Y:S02]  /*35c0*/  FMUL.FTZ R136, R44, R126 ;  /* 0x0000007e2c887220 */ /* 0x000fe40000410000 */
[----:B------:R-:W-:Y:S01]  /*35d0*/  FFMA.FTZ R129, R131, R124, -R129 ;  /* 0x0000007c83817223 */ /* 0x000fe20000010881 */
[----:B------:R-:W-:Y:S01]  /*35e0*/  LEA R131, R62, -R97, 0x1 ;  /* 0x800000613e837211 */ /* 0x000fe200078e08ff */
[----:B------:R-:W-:-:S02]  /*35f0*/  FADD.FTZ R137, -R137, R4 ;  /* 0x0000000489897221 */ /* 0x000fc40000010100 */
[-C--:B------:R-:W-:Y:S01]  /*3600*/  FMUL.FTZ R5, R111, R6.reuse ;  /* 0x000000066f057220 */ /* 0x080fe20000410000 */
[----:B------:R-:W-:Y:S01]  /*3610*/  ISETP.GE.AND P1, PT, R131, 0x1, PT ;  /* 0x000000018300780c */ /* 0x000fe20003f26270 */
[----:B------:R-:W-:Y:S01]  /*3620*/  FFMA.FTZ R142, R35, R6, -R7 ;  /* 0x00000006238e7223 */ /* 0x000fe20000010807 */
[----:B------:R-:W-:Y:S01]  /*3630*/  ISETP.GE.AND P2, PT, R131, 0x21, PT ;  /* 0x000000218300780c */ /* 0x000fe20003f46270 */
[----:B------:R-:W-:Y:S01]  /*3640*/  FMUL.FTZ R132, R44, R124 ;  /* 0x0000007c2c847220 */ /* 0x000fe20000410000 */
[----:B------:R0:W-:Y:S01]  /*3650*/  STS [R82.X4+0x224], R5 ;  /* 0x0002240552007388 */ /* 0x0001e20000004800 */
[----:B------:R-:W-:Y:S02]  /*3660*/  FMUL.FTZ R4, R36, R136 ;  /* 0x0000008824047220 */ /* 0x000fe40000410000 */
[----:B------:R-:W-:Y:S02]  /*3670*/  FADD.FTZ R134, R134, R129 ;  /* 0x0000008186867221 */ /* 0x000fe40000010000 */
[----:B------:R-:W-:-:S02]  /*3680*/  FMUL.FTZ R6, R46, R137 ;  /* 0x000000892e067220 */ /* 0x000fc40000410000 */
[----:B------:R-:W-:Y:S02]  /*3690*/  FFMA.FTZ R140, R37, R132, R4 ;  /* 0x00000084258c7223 */ /* 0x000fe40000010004 */
[----:B------:R-:W-:Y:S02]  /*36a0*/  FMUL.FTZ R4, R46, R134 ;  /* 0x000000862e047220 */ /* 0x000fe40000410000 */
[----:B0-----:R-:W-:Y:S02]  /*36b0*/  FMUL.FTZ R5, R40, R6 ;  /* 0x0000000628057220 */ /* 0x001fe40000410000 */
[-C--:B------:R-:W-:Y:S02]  /*36c0*/  FMUL.FTZ R7, R36, R132.reuse ;  /* 0x0000008424077220 */ /* 0x080fe40000410000 */
[----:B------:R-:W-:Y:S02]  /*36d0*/  FMUL.FTZ R133, R121, R132 ;  /* 0x0000008479857220 */ /* 0x000fe40000410000 */
[----:B------:R-:W-:-:S02]  /*36e0*/  FFMA.FTZ R5, R41, R4, R5 ;  /* 0x0000000429057223 */ /* 0x000fc40000010005 */
[----:B------:R-:W-:Y:S01]  /*36f0*/  FFMA.FTZ R132, R37, R136, -R7 ;  /* 0x0000008825847223 */ /* 0x000fe20000010807 */
[----:B------:R-:W-:Y:S01]  /*3700*/  STS [R82.X4+0x218], R133 ;  /* 0x0002188552007388 */ /* 0x000fe20000004800 */
[----:B------:R-:W-:Y:S02]  /*3710*/  FMUL.FTZ R7, R40, R4 ;  /* 0x0000000428077220 */ /* 0x000fe40000410000 */
[----:B------:R-:W-:Y:S02]  /*3720*/  FADD.FTZ R5, RZ, R5 ;  /* 0x00000005ff057221 */ /* 0x000fe40000010000 */
[----:B------:R-:W-:Y:S02]  /*3730*/  FFMA.FTZ R7, R41, R6, -R7 ;  /* 0x0000000629077223 */ /* 0x000fe40000010807 */
[----:B------:R-:W-:Y:S02]  /*3740*/  FADD.FTZ R140, R5, R140 ;  /* 0x0000008c058c7221 */ /* 0x000fe40000010000 */
[----:B------:R-:W-:Y:S01]  /*3750*/  FMUL.FTZ R135, R121, R136 ;  /* 0x0000008879877220 */ /* 0x000fe20000410000 */
[----:B------:R-:W-:Y:S01]  /*3760*/  SHF.L.U64.HI R136, R48, 0x2, R43 ;  /* 0x0000000230887819 */ /* 0x000fe2000001022b */
[----:B------:R-:W-:-:S02]  /*3770*/  FMUL.FTZ R129, R123, R4 ;  /* 0x000000047b817220 */ /* 0x000fc40000410000 */
[----:B------:R-:W-:Y:S01]  /*3780*/  FMUL.FTZ R5, R123, R6 ;  /* 0x000000067b057220 */ /* 0x000fe20000410000 */
[----:B------:R0:W-:Y:S01]  /*3790*/  STS [R82.X4+0x21c], R135 ;  /* 0x00021c8752007388 */ /* 0x0001e20000004800 */
[----:B------:R-:W-:Y:S02]  /*37a0*/  FADD.FTZ R7, RZ, R7 ;  /* 0x00000007ff077221 */ /* 0x000fe40000010000 */
[----:B------:R-:W-:Y:S01]  /*37b0*/  FFMA.FTZ R130, R112, R145, -R130 ;  /* 0x0000009170827223 */ /* 0x000fe20000010882 */
[----:B------:R1:W-:Y:S01]  /*37c0*/  STS [R82.X4+0x210], R129 ;  /* 0x0002108152007388 */ /* 0x0003e20000004800 */
[----:B------:R-:W-:Y:S02]  /*37d0*/  FADD.FTZ R7, R7, R132 ;  /* 0x0000008407077221 */ /* 0x000fe40000010000 */
[----:B------:R-:W-:Y:S01]  /*37e0*/  FADD.FTZ R139, R140, R139 ;  /* 0x0000008b8c8b7221 */ /* 0x000fe20000010000 */
[----:B------:R2:W-:Y:S01]  /*37f0*/  STS [R82.X4+0x214], R5 ;  /* 0x0002140552007388 */ /* 0x0005e20000004800 */
[----:B------:R-:W-:-:S02]  /*3800*/  IMAD R136, R136, c[0x0][0x2b0], RZ ;  /* 0x0000ac0088887a24 */ /* 0x000fc400078e02ff */
[----:B0-----:R-:W-:Y:S01]  /*3810*/  FADD.FTZ R135, R7, R142 ;  /* 0x0000008e07877221 */ /* 0x001fe20000010000 */
[----:B-1----:R-:W-:Y:S01]  /*3820*/  SHF.L.U32 R129, R48, 0x2, RZ ;  /* 0x0000000230817819 */ /* 0x002fe200000006ff */
[----:B------:R-:W-:Y:S06]  /*3830*/  BAR.SYNC.DEFER_BLOCKING 0x0 ;  /* 0x0000000000007b1d */ /* 0x000fec0000010000 */
[----:B------:R-:W-:Y:S05]  /*3840*/  @!P1 BRA `(.L_x_13371) ;  /* 0x000000d000009947 */ /* 0x000fea0003800000 */
[----:B--2---:R-:W-:Y:S01]  /*3850*/  LEA.HI.SX32 R132, R97, R97, 0x1b ;  /* 0x0000006161847211 */ /* 0x004fe200078fdaff */
[----:B------:R-:W-:Y:S01]  /*3860*/  IMAD R128, R128, c[0x0][0x2b0], RZ ;  /* 0x0000ac0080807a24 */ /* 0x000fe200078e02ff */
[----:B------:R-:W-:-:S03]  /*3870*/  IADD3 R6, R106, -0x1, RZ ;  /* 0xffffffff6a067810 */ /* 0x000fc60007ffe0ff */
[----:B------:R-:W0:Y:S01]  /*3880*/  LDS R133, [R132.X4+0x210] ;  /* 0x0002100084857984 */ /* 0x000e220000004800 */
[----:B------:R-:W-:Y:S01]  /*3890*/  SHF.L.U32 R6, R6, 0x8, RZ ;  /* 0x0000000806067819 */ /* 0x000fe200000006ff */
[----:B------:R-:W-:-:S03]  /*38a0*/  IMAD R7, R45, c[0x0][0x2b4], R128 ;  /* 0x0000ad002d077a24 */ /* 0x000fc600078e0280 */
[----:B------:R-:W-:-:S04]  /*38b0*/  IADD3 R4, P1, R6, R97, RZ ;  /* 0x0000006106047210 */ /* 0x000fc80007f3e0ff */
[----:B------:R-:W-:-:S05]  /*38c0*/  LEA.HI.X.SX32 R5, R6, RZ, 0x1, P1 ;  /* 0x000000ff06057211 */ /* 0x000fca00008f0eff */
[----:B------:R-:W-:-:S05]  /*38d0*/  IMAD.WIDE.U32 R4, R45, c[0x0][0x2b0], R4 ;  /* 0x0000ac002d047a25 */ /* 0x000fca00078e0004 */
[----:B------:R-:W-:Y:S02]  /*38e0*/  IADD3 R5, R5, R7, RZ ;  /* 0x0000000705057210 */ /* 0x000fe40007ffe0ff */
[----:B------:R-:W-:-:S04]  /*38f0*/  LEA R6, P1, R4, R95, 0x2 ;  /* 0x0000005f04067211 */ /* 0x000fc800078210ff */
[----:B------:R-:W-:-:S05]  /*3900*/  LEA.HI.X R7, R4, R93, R5, 0x2, P1 ;  /* 0x0000005d04077211 */ /* 0x000fca00008f1405 */
[----:B0-----:R0:W-:Y:S04]  /*3910*/  RED.E.ADD.F32.FTZ.RN.STRONG.GPU [R6.64], R133 ;  /* 0x000000850600798e */ /* 0x0011e8000c10e784 */
.L_x_13371:
[----:B--2---:R-:W-:Y:S05]  /*3920*/  BSYNC B0 ;  /* 0x0000000000007941 */ /* 0x004fea0003800000 */
.L_x_13370:
[----:B0-----:R0:W1:Y:S01]  /*3930*/  LDS R7, [R81.X4+0x290] ;  /* 0x0002900051077984 */ /* 0x0010620000004800 */
[----:B------:R-:W-:Y:S01]  /*3940*/  BSSY B0, `(.L_x_13372) ;  /* 0x0000008000007945 */ /* 0x000fe20003800000 */
[----:B------:R-:W-:Y:S02]  /*3950*/  FADD.FTZ R138, R139, R138 ;  /* 0x0000008a8b8a7221 */ /* 0x000fe40000010000 */
[----:B------:R-:W-:Y:S02]  /*3960*/  FADD.FTZ R130, R135, R130 ;  /* 0x0000008287827221 */ /* 0x000fe40000010000 */
[----:B------:R-:W-:Y:S01]  /*3970*/  IMAD R133, R129, c[0x0][0x2b4], R136 ;  /* 0x0000ad0081857a24 */ /* 0x000fe200078e0288 */
[----:B------:R-:W-:Y:S05]  /*3980*/  @!P2 BRA `(.L_x_13373) ;  /* 0x000000300000a947 */ /* 0x000fea0003800000 */
[----:B------:R-:W-:-:S05]  /*3990*/  IMAD.WIDE.U32 R4, R129, c[0x0][0x2b0], R18 ;  /* 0x0000ac0081047a25 */ /* 0x000fca00078e0012 */
[----:B------:R-:W-:-:S05]  /*39a0*/  IADD3 R5, R5, R133, RZ ;  /* 0x0000008505057210 */ /* 0x000fca0007ffe0ff */
[----:B-1----:R1:W-:Y:S02]  /*39b0*/  RED.E.ADD.F32.FTZ.RN.STRONG.GPU [R4.64], R7 ;  /* 0x000000070400798e */ /* 0x0023e4000c10e784 */
.L_x_13373:
[----:B------:R-:W-:Y:S05]  /*39c0*/  BSYNC B0 ;  /* 0x0000000000007941 */ /* 0x000fea0003800000 */
.L_x_13372:
[----:B-1----:R1:W2:Y:S01]  /*39d0*/  LDS R7, [R80.X4+0x310] ;  /* 0x0003100050077984 */ /* 0x0022a20000004800 */
[C---:B------:R-:W-:Y:S01]  /*39e0*/  ISETP.GE.AND P6, PT, R131.reuse, 0x41, PT ;  /* 0x000000418300780c */ /* 0x040fe20003fc6270 */
[----:B------:R-:W-:Y:S01]  /*39f0*/  BSSY B0, `(.L_x_13374) ;  /* 0x000000a000007945 */ /* 0x000fe20003800000 */
[C---:B------:R-:W-:Y:S02]  /*3a00*/  ISETP.GE.AND P1, PT, R131.reuse, 0x61, PT ;  /* 0x000000618300780c */ /* 0x040fe40003f26270 */
[C---:B------:R-:W-:Y:S02]  /*3a10*/  ISETP.GE.AND P2, PT, R131.reuse, 0x81, PT ;  /* 0x000000818300780c */ /* 0x040fe40003f46270 */
[C---:B------:R-:W-:Y:S02]  /*3a20*/  ISETP.GE.AND P3, PT, R131.reuse, 0xa1, PT ;  /* 0x000000a18300780c */ /* 0x040fe40003f66270 */
[C---:B------:R-:W-:Y:S02]  /*3a30*/  ISETP.GE.AND P4, PT, R131.reuse, 0xc1, PT ;  /* 0x000000c18300780c */ /* 0x040fe40003f86270 */
[----:B------:R-:W-:-:S03]  /*3a40*/  ISETP.GE.AND P5, PT, R131, 0xe1, PT ;  /* 0x000000e18300780c */ /* 0x000fc60003fa6270 */
[----:B------:R-:W-:Y:S05]  /*3a50*/  @!P6 BRA `(.L_x_13375) ;  /* 0x000000300000e947 */ /* 0x000fea0003800000 */
[----:B-1----:R-:W-:-:S05]  /*3a60*/  IMAD.WIDE.U32 R4, R129, c[0x0][0x2b0], R20 ;  /* 0x0000ac0081047a25 */ /* 0x002fca00078e0014 */
[----:B------:R-:W-:-:S05]  /*3a70*/  IADD3 R5, R133, R5, RZ ;  /* 0x0000000585057210 */ /* 0x000fca0007ffe0ff */
[----:B--2---:R1:W-:Y:S02]  /*3a80*/  RED.E.ADD.F32.FTZ.RN.STRONG.GPU [R4.64], R7 ;  /* 0x000000070400798e */ /* 0x0043e4000c10e784 */
.L_x_13375:
[----:B-1----:R-:W-:Y:S05]  /*3a90*/  BSYNC B0 ;  /* 0x0000000000007941 */ /* 0x002fea0003800000 */
.L_x_13374:
[----:B--2---:R1:W2:Y:S01]  /*3aa0*/  LDS R7, [R76.X4+0x390] ;  /* 0x000390004c077984 */ /* 0x0042a20000004800 */
[----:B------:R-:W-:Y:S01]  /*3ab0*/  BSSY B0, `(.L_x_13376) ;  /* 0x0000005000007945 */ /* 0x000fe20003800000 */
[----:B------:R-:W-:Y:S05]  /*3ac0*/  @!P1 BRA `(.L_x_13377) ;  /* 0x0000003000009947 */ /* 0x000fea0003800000 */
[----:B------:R-:W-:-:S05]  /*3ad0*/  IMAD.WIDE.U32 R4, R129, c[0x0][0x2b0], R22 ;  /* 0x0000ac0081047a25 */ /* 0x000fca00078e0016 */
[----:B------:R-:W-:-:S05]  /*3ae0*/  IADD3 R5, R133, R5, RZ ;  /* 0x0000000585057210 */ /* 0x000fca0007ffe0ff */
[----:B--2---:R2:W-:Y:S02]  /*3af0*/  RED.E.ADD.F32.FTZ.RN.STRONG.GPU [R4.64], R7 ;  /* 0x000000070400798e */ /* 0x0045e4000c10e784 */
.L_x_13377:
[----:B------:R-:W-:Y:S05]  /*3b00*/  BSYNC B0 ;  /* 0x0000000000007941 */ /* 0x000fea0003800000 */
.L_x_13376:
[----:B--2---:R2:W3:Y:S01]  /*3b10*/  LDS R7, [R75.X4+0x410] ;  /* 0x000410004b077984 */ /* 0x0044e20000004800 */
[----:B------:R-:W-:Y:S01]  /*3b20*/  BSSY B0, `(.L_x_13378) ;  /* 0x0000005000007945 */ /* 0x000fe20003800000 */
[----:B------:R-:W-:Y:S05]  /*3b30*/  @!P2 BRA `(.L_x_13379) ;  /* 0x000000300000a947 */ /* 0x000fea0003800000 */
[----:B------:R-:W-:-:S05]  /*3b40*/  IMAD.WIDE.U32 R4, R129, c[0x0][0x2b0], R24 ;  /* 0x0000ac0081047a25 */ /* 0x000fca00078e0018 */
[----:B------:R-:W-:-:S05]  /*3b50*/  IADD3 R5, R133, R5, RZ ;  /* 0x0000000585057210 */ /* 0x000fca0007ffe0ff */
[----:B---3--:R3:W-:Y:S02]  /*3b60*/  RED.E.ADD.F32.FTZ.RN.STRONG.GPU [R4.64], R7 ;  /* 0x000000070400798e */ /* 0x0087e4000c10e784 */
.L_x_13379:
[----:B------:R-:W-:Y:S05]  /*3b70*/  BSYNC B0 ;  /* 0x0000000000007941 */ /* 0x000fea0003800000 */
.L_x_13378:
[----:B---3--:R3:W4:Y:S01]  /*3b80*/  LDS R7, [R74.X4+0x490] ;  /* 0x000490004a077984 */ /* 0x0087220000004800 */
[----:B------:R-:W-:Y:S01]  /*3b90*/  BSSY B0, `(.L_x_13380) ;  /* 0x0000005000007945 */ /* 0x000fe20003800000 */
[----:B------:R-:W-:Y:S05]  /*3ba0*/  @!P3 BRA `(.L_x_13381) ;  /* 0x000000300000b947 */ /* 0x000fea0003800000 */
[----:B------:R-:W-:-:S05]  /*3bb0*/  IMAD.WIDE.U32 R4, R129, c[0x0][0x2b0], R26 ;  /* 0x0000ac0081047a25 */ /* 0x000fca00078e001a */
[----:B------:R-:W-:-:S05]  /*3bc0*/  IADD3 R5, R133, R5, RZ ;  /* 0x0000000585057210 */ /* 0x000fca0007ffe0ff */
[----:B----4-:R4:W-:Y:S02]  /*3bd0*/  RED.E.ADD.F32.FTZ.RN.STRONG.GPU [R4.64], R7 ;  /* 0x000000070400798e */ /* 0x0109e4000c10e784 */
.L_x_13381:
[----:B------:R-:W-:Y:S05]  /*3be0*/  BSYNC B0 ;  /* 0x0000000000007941 */ /* 0x000fea0003800000 */
.L_x_13380:
[----:B------:R0:W1:Y:S01]  /*3bf0*/  LDS R131, [R73.X4+0x510] ;  /* 0x0005100049837984 */ /* 0x0000620000004800 */
[----:B------:R-:W-:Y:S01]  /*3c00*/  BSSY B0, `(.L_x_13382) ;  /* 0x0000006000007945 */ /* 0x000fe20003800000 */
[----:B----4-:R-:W-:Y:S01]  /*3c10*/  IMAD.WIDE.U32 R4, R129, c[0x0][0x2b0], R30 ;  /* 0x0000ac0081047a25 */ /* 0x010fe200078e001e */
[----:B------:R-:W-:Y:S05]  /*3c20*/  @!P4 BRA `(.L_x_13383) ;  /* 0x000000300000c947 */ /* 0x000fea0003800000 */
[----:B------:R-:W-:-:S05]  /*3c30*/  IMAD.WIDE.U32 R6, R129, c[0x0][0x2b0], R28 ;  /* 0x0000ac0081067a25 */ /* 0x000fca00078e001c */
[----:B------:R-:W-:-:S05]  /*3c40*/  IADD3 R7, R133, R7, RZ ;  /* 0x0000000785077210 */ /* 0x000fca0007ffe0ff */
[----:B-1----:R1:W-:Y:S02]  /*3c50*/  RED.E.ADD.F32.FTZ.RN.STRONG.GPU [R6.64], R131 ;  /* 0x000000830600798e */ /* 0x0023e4000c10e784 */
.L_x_13383:
[----:B------:R-:W-:Y:S05]  /*3c60*/  BSYNC B0 ;  /* 0x0000000000007941 */ /* 0x000fea0003800000 */
.L_x_13382:
[----:B-1----:R1:W4:Y:S01]  /*3c70*/  LDS R7, [R72.X4+0x590] ;  /* 0x0005900048077984 */ /* 0x0023220000004800 */
[----:B------:R-:W-:Y:S01]  /*3c80*/  BSSY B0, `(.L_x_13384) ;  /* 0x0000004000007945 */ /* 0x000fe20003800000 */
[----:B------:R-:W-:Y:S05]  /*3c90*/  @!P5 BRA `(.L_x_13385) ;  /* 0x000000200000d947 */ /* 0x000fea0003800000 */
[----:B------:R-:W-:-:S05]  /*3ca0*/  IADD3 R5, R133, R5, RZ ;  /* 0x0000000585057210 */ /* 0x000fca0007ffe0ff */
[----:B----4-:R4:W-:Y:S02]  /*3cb0*/  RED.E.ADD.F32.FTZ.RN.STRONG.GPU [R4.64], R7 ;  /* 0x000000070400798e */ /* 0x0109e4000c10e784 */
.L_x_13385:
[----:B------:R-:W-:Y:S05]  /*3cc0*/  BSYNC B0 ;  /* 0x0000000000007941 */ /* 0x000fea0003800000 */
.L_x_13384:
[----:B------:R-:W5:Y:S01]  /*3cd0*/  SHFL.DOWN PT, R128, R130, 0x1, 0x1f ;  /* 0x08201f0082807f89 */ /* 0x000f6200000e0000 */
[C---:B------:R-:W-:Y:S01]  /*3ce0*/  ISETP.GT.AND P1, PT, R84.reuse, 0x1e, PT ;  /* 0x0000001e5400780c */ /* 0x040fe20003f24270 */
[----:B------:R-:W-:Y:S01]  /*3cf0*/  FMUL.FTZ R107, R107, R39 ;  /* 0x000000276b6b7220 */ /* 0x000fe20000410000 */
[----:B----4-:R-:W-:Y:S01]  /*3d00*/  MOV R5, R130 ;  /* 0x0000008200057202 */ /* 0x010fe20000000f00 */
[----:B------:R-:W4:Y:S01]  /*3d10*/  SHFL.DOWN PT, R131, R118, 0x1, 0x1f ;  /* 0x08201f0076837f89 */ /* 0x000f2200000e0000 */
[----:B------:R-:W-:Y:S01]  /*3d20*/  MOV R6, R118 ;  /* 0x0000007600067202 */ /* 0x000fe20000000f00 */
[----:B------:R-:W-:Y:S01]  /*3d30*/  FMUL.FTZ R115, R115, R122 ;  /* 0x0000007a73737220 */ /* 0x000fe20000410000 */
[----:B------:R-:W-:Y:S01]  /*3d40*/  MOV R7, R116 ;  /* 0x0000007400077202 */ /* 0x000fe20000000f00 */
[----:B------:R-:W0:Y:S01]  /*3d50*/  SHFL.DOWN PT, R132, R116, 0x1, 0x1f ;  /* 0x08201f0074847f89 */ /* 0x000e2200000e0000 */
[----:B------:R-:W-:Y:S01]  /*3d60*/  MOV R4, R138 ;  /* 0x0000008a00047202 */ /* 0x000fe20000000f00 */
[----:B------:R-:W-:Y:S01]  /*3d70*/  FFMA.FTZ R115, R113, R120, R115 ;  /* 0x0000007871737223 */ /* 0x000fe20000010073 */
[----:B------:R-:W-:Y:S01]  /*3d80*/  ISETP.NE.AND P2, PT, R84, RZ, PT ;  /* 0x000000ff5400720c */ /* 0x000fe20003f45270 */
[----:B------:R-:W1:Y:S01]  /*3d90*/  SHFL.DOWN PT, R129, R138, 0x1, 0x1f ;  /* 0x08201f008a817f89 */ /* 0x000e6200000e0000 */
[----:B------:R-:W-:Y:S01]  /*3da0*/  ISETP.NE.AND P3, PT, R97, RZ, PT ;  /* 0x000000ff6100720c */ /* 0x000fe20003f65270 */
[----:B------:R-:W-:Y:S01]  /*3db0*/  FMUL.FTZ R117, R117, R126 ;  /* 0x0000007e75757220 */ /* 0x000fe20000410000 */
[----:B------:R-:W-:Y:S01]  /*3dc0*/  BSSY B0, `(.L_x_13386) ;  /* 0x000005e000007945 */ /* 0x000fe20003800000 */
[----:B------:R-:W-:-:S02]  /*3dd0*/  FMUL.FTZ R127, R127, R137 ;  /* 0x000000897f7f7220 */ /* 0x000fc40000410000 */
[----:B------:R-:W-:Y:S02]  /*3de0*/  FFMA.FTZ R54, R42, R115, R54 ;  /* 0x000000732a367223 */ /* 0x000fe40000010036 */
[----:B------:R-:W-:Y:S02]  /*3df0*/  FFMA.FTZ R127, R125, R134, R127 ;  /* 0x000000867d7f7223 */ /* 0x000fe4000001007f */
[----:B-----5:R-:W-:Y:S02]  /*3e00*/  @!P1 FADD.FTZ R5, R5, R128 ;  /* 0x0000008005059221 */ /* 0x020fe40000010000 */
[----:B------:R-:W-:Y:S02]  /*3e10*/  FFMA.FTZ R56, R46, R127, R56 ;  /* 0x0000007f2e387223 */ /* 0x000fe40000010038 */
[----:B----4-:R-:W-:Y:S01]  /*3e20*/  @!P1 FADD.FTZ R6, R6, R131 ;  /* 0x0000008306069221 */ /* 0x010fe20000010000 */
[----:B------:R-:W4:Y:S01]  /*3e30*/  SHFL.DOWN PT, R116, R5, 0x2, 0x1f ;  /* 0x08401f0005747f89 */ /* 0x000f2200000e0000 */
[----:B0-----:R-:W-:-:S03]  /*3e40*/  @!P1 FADD.FTZ R7, R7, R132 ;  /* 0x0000008407079221 */ /* 0x001fc60000010000 */
[----:B------:R-:W0:Y:S01]  /*3e50*/  SHFL.DOWN PT, R131, R6, 0x2, 0x1f ;  /* 0x08401f0006837f89 */ /* 0x000e2200000e0000 */
[----:B-1----:R-:W-:-:S03]  /*3e60*/  @!P1 FADD.FTZ R4, R4, R129 ;  /* 0x0000008104049221 */ /* 0x002fc60000010000 */
[----:B------:R-:W1:Y:S01]  /*3e70*/  SHFL.DOWN PT, R118, R7, 0x2, 0x1f ;  /* 0x08401f0007767f89 */ /* 0x000e6200000e0000 */
[----:B------:R-:W-:-:S03]  /*3e80*/  ISETP.GT.AND P1, PT, R84, 0x1d, PT ;  /* 0x0000001d5400780c */ /* 0x000fc60003f24270 */
[----:B------:R-:W5:Y:S10]  /*3e90*/  SHFL.DOWN PT, R129, R4, 0x2, 0x1f ;  /* 0x08401f0004817f89 */ /* 0x000f7400000e0000 */
[----:B----4-:R-:W-:-:S02]  /*3ea0*/  @!P1 FADD.FTZ R5, R5, R116 ;  /* 0x0000007405059221 */ /* 0x010fc40000010000 */
[----:B0-----:R-:W-:-:S03]  /*3eb0*/  @!P1 FADD.FTZ R6, R6, R131 ;  /* 0x0000008306069221 */ /* 0x001fc60000010000 */
[----:B------:R-:W0:Y:S01]  /*3ec0*/  SHFL.DOWN PT, R116, R5, 0x4, 0x1f ;  /* 0x08801f0005747f89 */ /* 0x000e2200000e0000 */
[----:B-1----:R-:W-:-:S03]  /*3ed0*/  @!P1 FADD.FTZ R7, R7, R118 ;  /* 0x0000007607079221 */ /* 0x002fc60000010000 */
        /* <DEDUP_REMOVED lines=8> */
[----:B----4-:R-:W-:-:S03]  /*3f60*/  @!P1 FADD.FTZ R7, R7, R118 ;  /* 0x0000007607079221 */ /* 0x010fc60000010000 */
[----:B------:R-:W0:Y:S01]  /*3f70*/  SHFL.DOWN PT, R133, R6, 0x8, 0x1f ;  /* 0x09001f0006857f89 */ /* 0x000e2200000e0000 */
[----:B-----5:R-:W-:-:S03]  /*3f80*/  @!P1 FADD.FTZ R4, R4, R129 ;  /* 0x0000008104049221 */ /* 0x020fc60000010000 */
[----:B------:R-:W1:Y:S01]  /*3f90*/  SHFL.DOWN PT, R118, R5, 0x8, 0x1f ;  /* 0x09001f0005767f89 */ /* 0x000e6200000e0000 */
[----:B------:R-:W-:Y:S01]  /*3fa0*/  ISETP.GT.AND P1, PT, R84, 0x17, PT ;  /* 0x000000175400780c */ /* 0x000fe20003f24270 */
[-C--:B------:R-:W-:Y:S02]  /*3fb0*/  FFMA.FTZ R129, R32, R39.reuse, -R116 ;  /* 0x0000002720817223 */ /* 0x080fe40000010874 */
[----:B------:R-:W4:Y:S01]  /*3fc0*/  SHFL.DOWN PT, R128, R7, 0x8, 0x1f ;  /* 0x09001f0007807f89 */ /* 0x000f2200000e0000 */
[----:B------:R-:W-:Y:S02]  /*3fd0*/  FMUL.FTZ R39, R33, R39 ;  /* 0x0000002721277220 */ /* 0x000fe40000410000 */
[----:B------:R-:W-:Y:S01]  /*3fe0*/  FMUL.FTZ R129, R114, R129 ;  /* 0x0000008172817220 */ /* 0x000fe20000410000 */
[----:B------:R-:W5:Y:S01]  /*3ff0*/  SHFL.DOWN PT, R131, R4, 0x8, 0x1f ;  /* 0x09001f0004837f89 */ /* 0x000f6200000e0000 */
[-C--:B------:R-:W-:Y:S02]  /*4000*/  FFMA.FTZ R39, R32, R38.reuse, R39 ;  /* 0x0000002620277223 */ /* 0x080fe40000010027 */
[----:B------:R-:W-:-:S02]  /*4010*/  FFMA.FTZ R38, R109, R38, R107 ;  /* 0x000000266d267223 */ /* 0x000fc4000001006b */
[----:B------:R-:W-:Y:S02]  /*4020*/  FFMA.FTZ R39, R112, R39, R129 ;  /* 0x0000002770277223 */ /* 0x000fe40000010081 */
[-C--:B------:R-:W-:Y:S02]  /*4030*/  FFMA.FTZ R53, R0, R38.reuse, R53 ;  /* 0x0000002600357223 */ /* 0x080fe40000010035 */
[----:B------:R-:W-:Y:S02]  /*4040*/  FFMA.FTZ R109, R105, R38, R39 ;  /* 0x00000026696d7223 */ /* 0x000fe40000010027 */
[----:B------:R-:W-:Y:S02]  /*4050*/  FMUL.FTZ R39, R33, R120 ;  /* 0x0000007821277220 */ /* 0x000fe40000410000 */
[----:B0-----:R-:W-:Y:S02]  /*4060*/  @!P1 FADD.FTZ R6, R6, R133 ;  /* 0x0000008506069221 */ /* 0x001fe40000010000 */
[----:B------:R-:W-:-:S02]  /*4070*/  FFMA.FTZ R107, R32, R122, -R39 ;  /* 0x0000007a206b7223 */ /* 0x000fc40000010827 */
[----:B-1----:R-:W-:Y:S01]  /*4080*/  @!P1 FADD.FTZ R5, R5, R118 ;  /* 0x0000007605059221 */ /* 0x002fe20000010000 */
[----:B------:R-:W-:Y:S01]  /*4090*/  SHFL.DOWN PT, R133, R6, 0x10, 0x1f ;  /* 0x0a001f0006857f89 */ /* 0x000fe200000e0000 */
[----:B------:R-:W-:Y:S02]  /*40a0*/  FMUL.FTZ R39, R33, R124 ;  /* 0x0000007c21277220 */ /* 0x000fe40000410000 */
[----:B----4-:R-:W-:Y:S01]  /*40b0*/  @!P1 FADD.FTZ R7, R7, R128 ;  /* 0x0000008007079221 */ /* 0x010fe20000010000 */
[----:B------:R-:W0:Y:S01]  /*40c0*/  SHFL.DOWN PT, R114, R5, 0x10, 0x1f ;  /* 0x0a001f0005727f89 */ /* 0x000e2200000e0000 */
[----:B------:R-:W-:Y:S02]  /*40d0*/  FMUL.FTZ R105, R33, R122 ;  /* 0x0000007a21697220 */ /* 0x000fe40000410000 */
[----:B-----5:R-:W-:Y:S01]  /*40e0*/  @!P1 FADD.FTZ R4, R4, R131 ;  /* 0x0000008304049221 */ /* 0x020fe20000010000 */
[----:B------:R-:W1:Y:S01]  /*40f0*/  SHFL.DOWN PT, R116, R7, 0x10, 0x1f ;  /* 0x0a001f0007747f89 */ /* 0x000e6200000e0000 */
[----:B------:R-:W-:Y:S01]  /*4100*/  ISETP.GT.AND P1, PT, R84, 0xf, PT ;  /* 0x0000000f5400780c */ /* 0x000fe20003f24270 */
[----:B------:R-:W-:-:S02]  /*4110*/  FFMA.FTZ R39, R32, R126, -R39 ;  /* 0x0000007e20277223 */ /* 0x000fc40000010827 */
[----:B------:R-:W4:Y:S01]  /*4120*/  SHFL.DOWN PT, R131, R4, 0x10, 0x1f ;  /* 0x0a001f0004837f89 */ /* 0x000f2200000e0000 */
[----:B------:R-:W-:Y:S02]  /*4130*/  FFMA.FTZ R120, R32, R120, R105 ;  /* 0x0000007820787223 */ /* 0x000fe40000010069 */
[----:B------:R-:W-:Y:S02]  /*4140*/  FMUL.FTZ R107, R34, R107 ;  /* 0x0000006b226b7220 */ /* 0x000fe40000410000 */
[----:B------:R-:W-:Y:S02]  /*4150*/  FMUL.FTZ R34, R33, R134 ;  /* 0x0000008621227220 */ /* 0x000fe40000410000 */
[----:B------:R-:W-:Y:S02]  /*4160*/  FMUL.FTZ R36, R36, R39 ;  /* 0x0000002724247220 */ /* 0x000fe40000410000 */
[----:B------:R-:W-:Y:S02]  /*4170*/  FFMA.FTZ R120, R35, R120, R107 ;  /* 0x0000007823787223 */ /* 0x000fe4000001006b */
[----:B------:R-:W-:-:S02]  /*4180*/  FMUL.FTZ R39, R33, R126 ;  /* 0x0000007e21277220 */ /* 0x000fc40000410000 */
[-C--:B------:R-:W-:Y:S02]  /*4190*/  FMUL.FTZ R33, R33, R137.reuse ;  /* 0x0000008921217220 */ /* 0x080fe40000410000 */
[C---:B------:R-:W-:Y:S02]  /*41a0*/  FFMA.FTZ R35, R32.reuse, R137, -R34 ;  /* 0x0000008920237223 */ /* 0x040fe40000010822 */
[C---:B------:R-:W-:Y:S02]  /*41b0*/  FFMA.FTZ R34, R32.reuse, R124, R39 ;  /* 0x0000007c20227223 */ /* 0x040fe40000010027 */
[----:B------:R-:W-:Y:S02]  /*41c0*/  FFMA.FTZ R32, R32, R134, R33 ;  /* 0x0000008620207223 */ /* 0x000fe40000010021 */
[----:B------:R-:W-:Y:S02]  /*41d0*/  FMUL.FTZ R35, R40, R35 ;  /* 0x0000002328237220 */ /* 0x000fe40000410000 */
[----:B0-----:R-:W-:-:S02]  /*41e0*/  @!P1 FADD.FTZ R5, R5, R114 ;  /* 0x0000007205059221 */ /* 0x001fc40000010000 */
[----:B------:R-:W-:Y:S02]  /*41f0*/  @!P1 FADD.FTZ R6, R6, R133 ;  /* 0x0000008506069221 */ /* 0x000fe40000010000 */
[----:B-1----:R-:W-:Y:S02]  /*4200*/  @!P1 FADD.FTZ R7, R7, R116 ;  /* 0x0000007407079221 */ /* 0x002fe40000010000 */
[----:B----4-:R-:W-:Y:S02]  /*4210*/  @!P1 FADD.FTZ R4, R4, R131 ;  /* 0x0000008304049221 */ /* 0x010fe40000010000 */
[----:B------:R-:W-:Y:S02]  /*4220*/  FFMA.FTZ R124, R119, R124, R117 ;  /* 0x0000007c777c7223 */ /* 0x000fe40000010075 */
[----:B------:R-:W-:Y:S01]  /*4230*/  FFMA.FTZ R34, R37, R34, R36 ;  /* 0x0000002225227223 */ /* 0x000fe20000010024 */
[----:B------:R0:W-:Y:S01]  /*4240*/  @!P2 STS.128 [0x640], R4 ;  /* 0x00064004ff00a388 */ /* 0x0001e20000000c00 */
[----:B------:R-:W-:-:S02]  /*4250*/  FFMA.FTZ R32, R41, R32, R35 ;  /* 0x0000002029207223 */ /* 0x000fc40000010023 */
[----:B------:R-:W-:Y:S02]  /*4260*/  FFMA.FTZ R120, R111, R115, R120 ;  /* 0x000000736f787223 */ /* 0x000fe40000010078 */
[-C--:B------:R-:W-:Y:S02]  /*4270*/  FFMA.FTZ R121, R121, R124.reuse, R34 ;  /* 0x0000007c79797223 */ /* 0x080fe40000010022 */
[----:B------:R-:W-:Y:S02]  /*4280*/  FFMA.FTZ R32, R123, R127, R32 ;  /* 0x0000007f7b207223 */ /* 0x000fe40000010020 */
[----:B------:R-:W-:Y:S02]  /*4290*/  FADD.FTZ R60, R109, R60 ;  /* 0x0000003c6d3c7221 */ /* 0x000fe40000010000 */
[----:B------:R-:W-:Y:S02]  /*42a0*/  FFMA.FTZ R55, R44, R124, R55 ;  /* 0x0000007c2c377223 */ /* 0x000fe40000010037 */
        /* <DEDUP_REMOVED lines=15> */
.L_x_13387:
[----:B0-----:R-:W-:Y:S05]  /*43a0*/  BSYNC B0 ;  /* 0x0000000000007941 */ /* 0x001fea0003800000 */
.L_x_13386:
[----:B------:R-:W-:Y:S02]  /*43b0*/  IADD3 R45, R45, 0x1, RZ ;  /* 0x000000012d2d7810 */ /* 0x000fe40007ffe0ff */
[----:B------:R-:W-:-:S02]  /*43c0*/  IADD3 R48, P2, R48, 0x1, RZ ;  /* 0x0000000130307810 */ /* 0x000fc40007f5e0ff */
[----:B------:R-:W-:Y:S02]  /*43d0*/  ISETP.GE.AND P1, PT, R45, c[0x0][0x16c], PT ;  /* 0x00005b002d007a0c */ /* 0x000fe40003f26270 */
[----:B------:R-:W-:-:S11]  /*43e0*/  IADD3.X R43, RZ, R43, RZ, P2, !PT ;  /* 0x0000002bff2b7210 */ /* 0x000fd600017fe4ff */
[----:B------:R-:W-:Y:S01]  /*43f0*/  @P1 CALL.REL.NOINC `(.L_x_13357) ;  /* 0x0000001000001944 */ /* 0x000fe20003c00000 */
[----:B------:R-:W-:Y:S05]  /*4400*/  BRA `(.L_x_13388) ;  /* 0xffffcf2000007947 */ /* 0x000fea000383ffff */
.L_x_13357:
        /* <DEDUP_REMOVED lines=14> */
[----:B------:R-:W-:Y:S01]  /*44f0*/  LOP3.LUT R43, R77, 0x60, RZ, 0xfc, !PT ;  /* 0x000000604d2b7812 */ /* 0x000fe200078efcff */
[C---:B------:R-:W-:Y:S01]  /*4500*/  IMAD R6, R104.reuse, c[0x0][0x2e4], R7 ;  /* 0x0000b90068067a24 */ /* 0x040fe200078e0207 */
[----:B------:R-:W-:Y:S01]  /*4510*/  SHF.R.S32.HI R22, RZ, 0x1f, R77 ;  /* 0x0000001fff167819 */ /* 0x000fe2000001144d */
[----:B------:R-:W-:Y:S01]  /*4520*/  IMAD.WIDE.U32 R4, R104, c[0x0][0x2e0], R4 ;  /* 0x0000b80068047a25 */ /* 0x000fe200078e0004 */
[----:B------:R-:W-:-:S04]  /*4530*/  SHF.R.S32.HI R39, RZ, 0x1f, R37 ;  /* 0x0000001fff277819 */ /* 0x000fc80000011425 */
[----:B------:R-:W-:Y:S01]  /*4540*/  IADD3 R7, P1, R37, R4, RZ ;  /* 0x0000000425077210 */ /* 0x000fe20007f3e0ff */
[----:B------:R-:W-:Y:S01]  /*4550*/  STS.64 [R61], R52 ;  /* 0x000000343d007388 */ /* 0x000fe20000000a00 */
[----:B------:R-:W-:-:S06]  /*4560*/  NOP ;  /* 0x0000000000007918 */ /* 0x000fcc0000000000 */
[----:B------:R-:W-:Y:S01]  /*4570*/  LDS.U16 R23, [R24] ;  /* 0x0000000018177984 */ /* 0x000fe20000000400 */
[----:B------:R-:W-:Y:S02]  /*4580*/  MOV R4, 0x2 ;  /* 0x0000000200047802 */ /* 0x000fe40000000f00 */
[----:B------:R-:W-:Y:S01]  /*4590*/  IADD3.X R6, R39, R6, R5, P1, !PT ;  /* 0x0000000627067210 */ /* 0x000fe20000ffe405 */
[----:B------:R-:W-:Y:S02]  /*45a0*/  LDS.U16 R25, [R24+0x40] ;  /* 0x0000400018197984 */ /* 0x000fe40000000400 */
[----:B------:R-:W-:Y:S02]  /*45b0*/  IMAD.WIDE R4, R77, R4, c[0x0][0x330] ;  /* 0x0000cc004d047625 */ /* 0x000fe400078e0204 */
[----:B------:R-:W-:Y:S03]  /*45c0*/  LDS.U16 R27, [R24+0x80] ;  /* 0x00008000181b7984 */ /* 0x000fe60000000400 */
[----:B------:R-:W-:Y:S01]  /*45d0*/  LEA R20, P6, R7, R4, 0x1 ;  /* 0x0000000407147211 */ /* 0x000fe200078c08ff */
[----:B------:R-:W-:Y:S01]  /*45e0*/  LDS.U16 R29, [R24+0xc0] ;  /* 0x0000c000181d7984 */ /* 0x000fe20000000400 */
[----:B------:R-:W-:-:S02]  /*45f0*/  IADD3 R4, P5, R77, R63, RZ ;  /* 0x0000003f4d047210 */ /* 0x000fc40007fbe0ff */
[----:B------:R-:W-:Y:S01]  /*4600*/  LEA.HI.X R21, R7, R5, R6, 0x1, P6 ;  /* 0x0000000507157211 */ /* 0x000fe200030f0c06 */
[----:B------:R-:W-:Y:S01]  /*4610*/  @!P0 STS [0x100], R62 ;  /* 0x0001003eff008388 */ /* 0x000fe20000000800 */
[----:B------:R-:W-:-:S03]  /*4620*/  LEA.HI.X.SX32 R5, R63, R22, 0x1, P5 ;  /* 0x000000163f057211 */ /* 0x000fc600028f0eff */
[----:B------:R-:W-:Y:S06]  /*4630*/  BAR.SYNC.DEFER_BLOCKING 0x0 ;  /* 0x0000000000007b1d */ /* 0x000fec0000010000 */
[----:B------:R-:W0:Y:S02]  /*4640*/  LDS R0, [0x100] ;  /* 0x00010000ff007984 */ /* 0x000e240000000800 */
[-C--:B0-----:R-:W-:Y:S02]  /*4650*/  ISETP.GE.AND P4, PT, R77, R0.reuse, PT ;  /* 0x000000004d00720c */ /* 0x081fe40003f86270 */
[----:B------:R-:W-:-:S02]  /*4660*/  ISETP.GE.AND P1, PT, R71, R0, PT ;  /* 0x000000004700720c */ /* 0x000fc40003f26270 */
        /* <DEDUP_REMOVED lines=12> */
.L_x_13390:
[----:B------:R-:W-:Y:S05]  /*4730*/  BSYNC B0 ;  /* 0x0000000000007941 */ /* 0x000fea0003800000 */
.L_x_13389:
        /* <DEDUP_REMOVED lines=37> */
.L_x_13392:
[----:B------:R-:W-:Y:S05]  /*4990*/  BSYNC B0 ;  /* 0x0000000000007941 */ /* 0x000fea0003800000 */
.L_x_13391:
[----:B------:R-:W-:Y:S01]  /*49a0*/  MOV R4, R6 ;  /* 0x0000000600047202 */ /* 0x000fe20000000f00 */
[----:B------:R-:W-:Y:S01]  /*49b0*/  IMAD R7, R103, c[0x0][0x300], RZ ;  /* 0x0000c00067077a24 */ /* 0x000fe200078e02ff */
[----:B------:R-:W-:Y:S02]  /*49c0*/  MOV R5, R25 ;  /* 0x0000001900057202 */ /* 0x000fe40000000f00 */
[----:B------:R-:W-:Y:S01]  /*49d0*/  LEA R6, P4, R20, c[0x0][0x340], 0x1 ;  /* 0x0000d00014067a11 */ /* 0x000fe200078808ff */
[C---:B0-----:R-:W-:Y:S01]  /*49e0*/  IMAD R18, R104.reuse, c[0x0][0x304], R7 ;  /* 0x0000c10068127a24 */ /* 0x041fe200078e0207 */
[-C--:B------:R-:W-:Y:S01]  /*49f0*/  ISETP.GE.AND P0, PT, R41, R0.reuse, PT ;  /* 0x000000002900720c */ /* 0x080fe20003f06270 */
        /* <DEDUP_REMOVED lines=23> */
.L_x_13356:
        /* <DEDUP_REMOVED lines=24> */
.L_x_13395:
[----:B0-----:R-:W-:Y:S05]  /*4cf0*/  BSYNC B0 ;  /* 0x0000000000007941 */ /* 0x001fea0003800000 */
.L_x_13394:
[----:B------:R-:W-:Y:S01]  /*4d00*/  BSSY B0, `(.L_x_13396) ;  /* 0x0000018000007945 */ /* 0x000fe20003800000 */
[----:B------:R-:W-:Y:S05]  /*4d10*/  @!P0 BRA `(.L_x_13397) ;  /* 0x0000015000008947 */ /* 0x000fea0003800000 */
[----:B------:R-:W-:Y:S06]  /*4d20*/  BAR.SYNC.DEFER_BLOCKING 0x0 ;  /* 0x0000000000007b1d */ /* 0x000fec0000010000 */
[----:B------:R-:W1:Y:S04]  /*4d30*/  SHFL.DOWN P0, R3, R94, 0x1, 0x1f ;  /* 0x08201f005e037f89 */ /* 0x000e680000000000 */
[----:B0-----:R-:W0:Y:S04]  /*4d40*/  S2R R4, SR_LANEID ;  /* 0x0000000000047919 */ /* 0x001e280000000000 */
[----:B------:R-:W4:Y:S01]  /*4d50*/  S2R R13, SR_TID.X ;  /* 0x00000000000d7919 */ /* 0x000f220000002100 */
        /* <DEDUP_REMOVED lines=17> */
.L_x_13397:
[----:B------:R-:W1:Y:S02]  /*4e70*/  S2R R13, SR_TID.X ;  /* 0x00000000000d7919 */ /* 0x000e640000002100 */
.L_x_13398:
[----:B0-----:R-:W-:Y:S05]  /*4e80*/  BSYNC B0 ;  /* 0x0000000000007941 */ /* 0x001fea0003800000 */
.L_x_13396:
        /* <DEDUP_REMOVED lines=10> */
.L_x_13399:
        /* <DEDUP_REMOVED lines=28> */
.L_x_13400:
        /* <DEDUP_REMOVED lines=9> */
.L_x_14760:


//--------------------- .text._Z25selective_scan_bwd_kernelI32Selective_Scan_bwd_kernel_traitsILi32ELi4ELb0ELb1ELb0ELb0ELb1EN3c104HalfENS1_7complexIfEEEEv12SSMParamsBwd --------------------------
	.section	.text._Z25selective_scan_bwd_kernelI32Selective_Scan_bwd_kernel_traitsILi32ELi4ELb0ELb1ELb0ELb0ELb1EN3c104HalfENS1_7complexIfEEEEv12SSMParamsBwd,"ax",@progbits
	.sectioninfo	@"SHI_REGISTERS=163"
	.align	128
        .global         _Z25selective_scan_bwd_kernelI32Selective_Scan_bwd_kernel_traitsILi32ELi4ELb0ELb1ELb0ELb0ELb1EN3c104HalfENS1_7complexIfEEEEv12SSMParamsBwd
        .type           _Z25selective_scan_bwd_kernelI32Selective_Scan_bwd_kernel_traitsILi32ELi4ELb0ELb1ELb0ELb0ELb1EN3c104HalfENS1_7complexIfEEEEv12SSMParamsBwd,@function
        .size           _Z25selective_scan_bwd_kernelI32Selective_Scan_bwd_kernel_traitsILi32ELi4ELb0ELb1ELb0ELb0ELb1EN3c104HalfENS1_7complexIfEEEEv12SSMParamsBwd,(.L_x_14761 - _Z25selective_scan_bwd_kernelI32Selective_Scan_bwd_kernel_traitsILi32ELi4ELb0ELb1ELb0ELb0ELb1EN3c104HalfENS1_7complexIfEEEEv12SSMParamsBwd)
        .other          _Z25selective_scan_bwd_kernelI32Selective_Scan_bwd_kernel_traitsILi32ELi4ELb0ELb1ELb0ELb0ELb1EN3c104HalfENS1_7complexIfEEEEv12SSMParamsBwd,@"STO_CUDA_ENTRY STV_DEFAULT"
_Z25selective_scan_bwd_kernelI32Selective_Scan_bwd_kernel_traitsILi32ELi4ELb0ELb1ELb0ELb0ELb1EN3c104HalfENS1_7complexIfEEEEv12SSMParamsBwd:
.text._Z25selective_scan_bwd_kernelI32Selective_Scan_bwd_kernel_traitsILi32ELi4ELb0ELb1ELb0ELb0ELb1EN3c104HalfENS1_7complexIfEEEEv12SSMParamsBwd:
        /* <DEDUP_REMOVED lines=75> */
[----:B------:R-:W-:-:S03]  /*04b0*/  IMAD.WIDE.U32 R4, R111, c[0x0][0x280], R6 ;  /* 0x0000a0006f047a25 */ /* 0x000fc600078e0006 */
[----:B------:R-:W-:Y:S01]  /*04c0*/  IADD3.X R2, R13, R3, R0, P0, !PT ;  /* 0x000000030d027210 */ /* 0x000fe200007fe400 */
[----:B------:R-:W-:Y:S01]  /*04d0*/  IMAD.WIDE.U32 R8, R97, c[0x0][0x1a8], R8 ;  /* 0x00006a0061087a25 */ /* 0x000fe200078e0008 */
[C---:B------:R-:W-:Y:S02]  /*04e0*/  LEA R64, P0, R62.reuse, c[0x0][0x240], 0x1 ;  /* 0x000090003e407a11 */ /* 0x040fe400078008ff */
[----:B------:R-:W-:Y:S02]  /*04f0*/  IADD3 R11, P2, R11, R4, RZ ;  /* 0x000000040b0b7210 */ /* 0x000fe40007f5e0ff */
[----:B------:R-:W-:Y:S02]  /*0500*/  LEA.HI.X R62, R62, c[0x0][0x244], R15, 0x1, P0 ;  /* 0x000091003e3e7a11 */ /* 0x000fe400000f0c0f */
[----:B------:R-:W-:Y:S02]  /*0510*/  ISETP.NE.U32.AND P0, PT, RZ, c[0x0][0x260], PT ;  /* 0x00009800ff007a0c */ /* 0x000fe40003f05070 */
[----:B------:R-:W-:-:S02]  /*0520*/  LEA R61, P1, R59, c[0x0][0x248], 0x1 ;  /* 0x000092003b3d7a11 */ /* 0x000fc400078208ff */
[----:B------:R-:W-:Y:S02]  /*0530*/  ISETP.NE.AND.EX P0, PT, RZ, c[0x0][0x264], PT, P0 ;  /* 0x00009900ff007a0c */ /* 0x000fe40003f05300 */
[----:B------:R-:W-:Y:S02]  /*0540*/  SHF.R.S32.HI R0, RZ, 0x1f, R97 ;  /* 0x0000001fff007819 */ /* 0x000fe40000011461 */
        /* <DEDUP_REMOVED lines=33> */
[----:B------:R-:W-:-:S02]  /*0760*/  SHF.L.U32 R52, R63, 0x3, RZ ;  /* 0x000000033f347819 */ /* 0x000fc400000006ff */
[----:B------:R-:W-:Y:S02]  /*0770*/  LOP3.LUT R0, R0, 0xffffff80, RZ, 0xc0, !PT ;  /* 0xffffff8000007812 */ /* 0x000fe400078ec0ff */
[C---:B------:R-:W-:Y:S02]  /*0780*/  IADD3 R2, R63.reuse, 0x40, RZ ;  /* 0x000000403f027810 */ /* 0x040fe40007ffe0ff */
[----:B------:R-:W-:Y:S02]  /*0790*/  LOP3.LUT R49, R0, 0x1f, R63, 0xf8, !PT ;  /* 0x0000001f00317812 */ /* 0x000fe400078ef83f */
        /* <DEDUP_REMOVED lines=13> */
[----:B------:R-:W-:Y:S02]  /*0870*/  LEA.HI.SX32 R40, R40, R63, 0x1b ;  /* 0x0000003f28287211 */ /* 0x000fe400078fdaff */
[----:B------:R-:W-:-:S02]  /*0880*/  SHF.R.S32.HI R38, RZ, 0x1f, R49 ;  /* 0x0000001fff267819 */ /* 0x000fc40000011431 */
[C---:B------:R-:W-:Y:S02]  /*0890*/  LOP3.LUT R41, R49.reuse, 0x20, RZ, 0xfc, !PT ;  /* 0x0000002031297812 */ /* 0x040fe400078efcff */
[C---:B------:R-:W-:Y:S02]  /*08a0*/  LOP3.LUT R39, R49.reuse, 0x40, RZ, 0xfc, !PT ;  /* 0x0000004031277812 */ /* 0x040fe400078efcff */
[----:B------:R-:W-:Y:S02]  /*08b0*/  LOP3.LUT R37, R49, 0x60, RZ, 0xfc, !PT ;  /* 0x0000006031257812 */ /* 0x000fe400078efcff */
        /* <DEDUP_REMOVED lines=8> */
.L_x_13443:
[----:B------:R-:W-:Y:S01]  /*0940*/  IADD3 R29, -R54, c[0x0][0x174], RZ ;  /* 0x00005d00361d7a10 */ /* 0x000fe20007ffe1ff */
[----:B------:R-:W-:Y:S01]  /*0950*/  BAR.SYNC.DEFER_BLOCKING 0x0 ;  /* 0x0000000000007b1d */ /* 0x000fe20000010000 */
[----:B--2---:R-:W-:-:S02]  /*0960*/  LEA R2, P4, R49, R64, 0x1 ;  /* 0x0000004031027211 */ /* 0x004fc400078808ff */
[----:B------:R-:W-:Y:S02]  /*0970*/  LEA R74, R29, 0xffffff80, 0x7 ;  /* 0xffffff801d4a7811 */ /* 0x000fe400078e38ff */
[----:B------:R-:W-:Y:S02]  /*0980*/  PRMT R0, RZ, 0x7610, R0 ;  /* 0x00007610ff007816 */ /* 0x000fe40000000000 */
[----:B------:R-:W-:Y:S02]  /*0990*/  IADD3 R28, -R74, c[0x0][0x168], RZ ;  /* 0x00005a004a1c7a10 */ /* 0x000fe40007ffe1ff */
[----:B0-----:R-:W-:Y:S02]  /*09a0*/  PRMT R6, RZ, 0x7610, R6 ;  /* 0x00007610ff067816 */ /* 0x001fe40000000006 */
[-C--:B------:R-:W-:Y:S02]  /*09b0*/  ISETP.GE.AND P0, PT, R49, R28.reuse, PT ;  /* 0x0000001c3100720c */ /* 0x080fe40003f06270 */
[----:B------:R-:W-:-:S02]  /*09c0*/  ISETP.GE.AND P1, PT, R41, R28, PT ;  /* 0x0000001c2900720c */ /* 0x000fc40003f26270 */
[-C--:B------:R-:W-:Y:S02]  /*09d0*/  ISETP.GE.AND P2, PT, R39, R28.reuse, PT ;  /* 0x0000001c2700720c */ /* 0x080fe40003f46270 */
[----:B------:R-:W-:Y:S02]  /*09e0*/  ISETP.GE.AND P3, PT, R37, R28, PT ;  /* 0x0000001c2500720c */ /* 0x000fe40003f66270 */
[----:B------:R-:W-:Y:S02]  /*09f0*/  PRMT R8, RZ, 0x7610, R8 ;  /* 0x00007610ff087816 */ /* 0x000fe40000000008 */
[----:B------:R-:W-:Y:S02]  /*0a00*/  PRMT R10, RZ, 0x7610, R10 ;  /* 0x00007610ff0a7816 */ /* 0x000fe4000000000a */
[----:B------:R-:W-:-:S05]  /*0a10*/  LEA.HI.X R3, R49, R62, R38, 0x1, P4 ;  /* 0x0000003e31037211 */ /* 0x000fca00020f0c26 */
[----:B------:R0:W2:Y:S04]  /*0a20*/  @!P0 LDG.E.U16 R0, [R2.64] ;  /* 0x0000000602008981 */ /* 0x0000a8000c1e1500 */
[----:B------:R0:W3:Y:S04]  /*0a30*/  @!P1 LDG.E.U16 R6, [R2.64+0x40] ;  /* 0x0000400602069981 */ /* 0x0000e8000c1e1500 */
[----:B----4-:R0:W4:Y:S04]  /*0a40*/  @!P2 LDG.E.U16 R8, [R2.64+0x80] ;  /* 0x000080060208a981 */ /* 0x010128000c1e1500 */
        /* <DEDUP_REMOVED lines=16> */
[----:B-1--4-:R1:W-:Y:S01]  /*0b50*/  STS.U16 [R27+0x80], R8 ;  /* 0x000080081b007388 */ /* 0x0123e20000000400 */
        /* <DEDUP_REMOVED lines=10> */
[----:B------:R-:W-:Y:S02]  /*0c00*/  ISETP.GE.AND P1, PT, R41, R28, PT ;  /* 0x0000001c2900720c */ /* 0x000fe40003f26270 */
        /* <DEDUP_REMOVED lines=23> */
[----:B------:R-:W-:-:S02]  /*0d80*/  PRMT R44, RZ, 0x7610, R44 ;  /* 0x00007610ff2c7816 */ /* 0x000fc4000000002c */
[----:B------:R-:W-:Y:S01]  /*0d90*/  PRMT R46, RZ, 0x7610, R46 ;  /* 0x00007610ff2e7816 */ /* 0x000fe2000000002e */
[----:B------:R-:W-:Y:S01]  /*0da0*/  IMAD R11, R107, c[0x0][0x1f4], R0 ;  /* 0x00007d006b0b7a24 */ /* 0x000fe200078e0200 */
[----:B------:R-:W-:Y:S01]  /*0db0*/  IADD3 R0, R54, -c[0x0][0x174], RZ ;  /* 0x80005d0036007a10 */ /* 0x000fe20007ffe0ff */
[----:B------:R-:W-:Y:S01]  /*0dc0*/  IMAD R12, R110, c[0x0][0x1f8], RZ ;  /* 0x00007e006e0c7a24 */ /* 0x000fe200078e02ff */
[----:B------:R-:W-:Y:S02]  /*0dd0*/  PRMT R78, RZ, 0x7610, R78 ;  /* 0x00007610ff4e7816 */ /* 0x000fe4000000004e */
[----:B------:R-:W-:Y:S01]  /*0de0*/  IADD3 R5, R5, R11, RZ ;  /* 0x0000000b05057210 */ /* 0x000fe20007ffe0ff */
[----:B------:R-:W-:-:S04]  /*0df0*/  @!P0 IMAD.WIDE.U32 R6, R107, c[0x0][0x1f0], R74 ;  /* 0x00007c006b068a25 */ /* 0x000fc800078e004a */
[----:B------:R-:W-:Y:S01]  /*0e00*/  IMAD R23, R0, -0x80, RZ ;  /* 0xffffff8000177824 */ /* 0x000fe200078e02ff */
[----:B------:R-:W-:Y:S01]  /*0e10*/  @!P0 IADD3 R7, R11, R7, RZ ;  /* 0x000000070b078210 */ /* 0x000fe20007ffe0ff */
[----:B-1----:R-:W-:-:S03]  /*0e20*/  IMAD.WIDE.U32 R8, R111, c[0x0][0x1f8], R4 ;  /* 0x00007e006f087a25 */ /* 0x002fc600078e0004 */
[----:B------:R-:W-:Y:S01]  /*0e30*/  SHF.R.S32.HI R22, RZ, 0x1f, R23 ;  /* 0x0000001fff167819 */ /* 0x000fe20000011417 */
[----:B------:R-:W-:Y:S01]  /*0e40*/  @!P0 IMAD.WIDE.U32 R4, R111, c[0x0][0x1f8], R6 ;  /* 0x00007e006f048a25 */ /* 0x000fe200078e0006 */
[----:B------:R-:W-:-:S03]  /*0e50*/  IADD3 R7, P3, R23, R8, RZ ;  /* 0x0000000817077210 */ /* 0x000fc60007f7e0ff */
[----:B------:R-:W-:Y:S01]  /*0e60*/  IMAD R13, R111, c[0x0][0x1fc], R12 ;  /* 0x00007f006f0d7a24 */ /* 0x000fe200078e020c */
[C---:B------:R-:W-:Y:S02]  /*0e70*/  LEA R12, P2, R49.reuse, c[0x0][0x268], 0x1 ;  /* 0x00009a00310c7a11 */ /* 0x040fe400078408ff */
[C---:B------:R-:W-:Y:S02]  /*0e80*/  @!P0 IADD3 R11, P1, R49.reuse, R4, RZ ;  /* 0x00000004310b8210 */ /* 0x040fe40007f3e0ff */
[----:B------:R-:W-:Y:S02]  /*0e90*/  LEA.HI.X R4, R49, c[0x0][0x26c], R38, 0x1, P2 ;  /* 0x00009b0031047a11 */ /* 0x000fe400010f0c26 */
[----:B------:R-:W-:Y:S02]  /*0ea0*/  IADD3.X R8, R22, R13, R9, P3, !PT ;  /* 0x0000000d16087210 */ /* 0x000fe40001ffe409 */
[----:B------:R-:W-:Y:S02]  /*0eb0*/  LEA R12, P2, R7, R12, 0x1 ;  /* 0x0000000c070c7211 */ /* 0x000fe400078408ff */
[----:B------:R-:W-:-:S02]  /*0ec0*/  @!P0 IADD3.X R14, R38, R5, R13, P1, !PT ;  /* 0x00000005260e8210 */ /* 0x000fc40000ffe40d */
[----:B------:R-:W-:Y:S02]  /*0ed0*/  LEA.HI.X R13, R7, R4, R8, 0x1, P2 ;  /* 0x00000004070d7211 */ /* 0x000fe400010f0c08 */
[----:B------:R-:W-:Y:S02]  /*0ee0*/  @!P0 LEA R6, P1, R11, c[0x0][0x268], 0x1 ;  /* 0x00009a000b068a11 */ /* 0x000fe400078208ff */
[-C--:B------:R-:W-:Y:S02]  /*0ef0*/  ISETP.GE.AND P3, PT, R41, R28.reuse, PT ;  /* 0x0000001c2900720c */ /* 0x080fe40003f66270 */
[----:B------:R-:W-:Y:S02]  /*0f00*/  @!P0 LEA.HI.X R7, R11, c[0x0][0x26c], R14, 0x1, P1 ;  /* 0x00009b000b078a11 */ /* 0x000fe400008f0c0e */
[-C--:B------:R-:W-:Y:S02]  /*0f10*/  ISETP.GE.AND P2, PT, R39, R28.reuse, PT ;  /* 0x0000001c2700720c */ /* 0x080fe40003f46270 */
[----:B------:R-:W-:-:S02]  /*0f20*/  ISETP.GE.AND P1, PT, R37, R28, PT ;  /* 0x0000001c2500720c */ /* 0x000fc40003f26270 */
        /* <DEDUP_REMOVED lines=16> */
[----:B------:R-:W-:Y:S01]  /*1030*/  @!P0 MOV R10, R74 ;  /* 0x0000004a000a8202 */ /* 0x000fe20000000f00 */
[----:B-1----:R-:W-:-:S03]  /*1040*/  IMAD R16, R110, c[0x0][0x208], RZ ;  /* 0x000082006e107a24 */ /* 0x002fc600078e02ff */
[----:B------:R-:W-:Y:S01]  /*1050*/  IADD3 R9, R9, R15, RZ ;  /* 0x0000000f09097210 */ /* 0x000fe20007ffe0ff */
[----:B------:R-:W-:-:S04]  /*1060*/  @!P0 IMAD.WIDE.U32 R10, R107, c[0x0][0x200], R10 ;  /* 0x000080006b0a8a25 */ /* 0x000fc800078e000a */
[----:B------:R-:W-:Y:S01]  /*1070*/  IMAD.WIDE.U32 R8, R111, c[0x0][0x208], R8 ;  /* 0x000082006f087a25 */ /* 0x000fe200078e0008 */
[----:B------:R-:W-:-:S03]  /*1080*/  @!P0 IADD3 R11, R15, R11, RZ ;  /* 0x0000000b0f0b8210 */ /* 0x000fc60007ffe0ff */
[C---:B----4-:R-:W-:Y:S02]  /*1090*/  IMAD R13, R111.reuse, c[0x0][0x20c], R16 ;  /* 0x000083006f0d7a24 */ /* 0x050fe400078e0210 */
[----:B--2---:R-:W-:Y:S01]  /*10a0*/  @!P0 IMAD.WIDE.U32 R6, R111, c[0x0][0x208], R10 ;  /* 0x000082006f068a25 */ /* 0x004fe200078e000a */
[----:B------:R-:W-:Y:S02]  /*10b0*/  IADD3 R10, P6, R23, R8, RZ ;  /* 0x00000008170a7210 */ /* 0x000fe40007fde0ff */
[C---:B------:R-:W-:Y:S02]  /*10c0*/  LEA R11, P5, R49.reuse, c[0x0][0x258], 0x1 ;  /* 0x00009600310b7a11 */ /* 0x040fe400078a08ff */
[----:B------:R-:W-:Y:S02]  /*10d0*/  @!P0 IADD3 R12, P4, R49, R6, RZ ;  /* 0x00000006310c8210 */ /* 0x000fe40007f9e0ff */
[----:B------:R-:W-:Y:S02]  /*10e0*/  IADD3.X R9, R22, R13, R9, P6, !PT ;  /* 0x0000000d16097210 */ /* 0x000fe400037fe409 */
[----:B------:R-:W-:-:S02]  /*10f0*/  @!P0 IADD3.X R13, R38, R7, R13, P4, !PT ;  /* 0x00000007260d8210 */ /* 0x000fc400027fe40d */
[----:B------:R-:W-:Y:S02]  /*1100*/  LEA.HI.X R7, R49, c[0x0][0x25c], R38, 0x1, P5 ;  /* 0x0000970031077a11 */ /* 0x000fe400028f0c26 */
[----:B------:R-:W-:Y:S02]  /*1110*/  LEA R8, P5, R10, R11, 0x1 ;  /* 0x0000000b0a087211 */ /* 0x000fe400078a08ff */
[----:B------:R-:W-:Y:S02]  /*1120*/  @!P0 LEA R6, P4, R12, c[0x0][0x258], 0x1 ;  /* 0x000096000c068a11 */ /* 0x000fe400078808ff */
[----:B------:R-:W-:Y:S02]  /*1130*/  LEA.HI.X R9, R10, R7, R9, 0x1, P5 ;  /* 0x000000070a097211 */ /* 0x000fe400028f0c09 */
[----:B------:R-:W-:Y:S02]  /*1140*/  @!P0 LEA.HI.X R7, R12, c[0x0][0x25c], R13, 0x1, P4 ;  /* 0x000097000c078a11 */ /* 0x000fe400020f0c0d */
[----:B------:R-:W-:-:S02]  /*1150*/  PRMT R12, RZ, 0x7610, R12 ;  /* 0x00007610ff0c7816 */ /* 0x000fc4000000000c */
[----:B------:R-:W-:Y:S02]  /*1160*/  PRMT R10, RZ, 0x7610, R10 ;  /* 0x00007610ff0a7816 */ /* 0x000fe4000000000a */
[----:B------:R-:W-:Y:S01]  /*1170*/  PRMT R16, RZ, 0x7610, R16 ;  /* 0x00007610ff107816 */ /* 0x000fe20000000010 */
        /* <DEDUP_REMOVED lines=8> */
[----:B------:R0:W2:Y:S04]  /*1200*/  @!P3 LDG.E.U16 R12, [R8.64+-0xc0] ;  /* 0xffff4006080cb981 */ /* 0x0000a8000c1e1500 */
[----:B------:R-:W3:Y:S04]  /*1210*/  @!P0 LDG.E.U16 R10, [R6.64] ;  /* 0x00000006060a8981 */ /* 0x000ee8000c1e1500 */
[----:B------:R0:W4:Y:S04]  /*1220*/  @!P2 LDG.E.U16 R16, [R8.64+-0x80] ;  /* 0xffff80060810a981 */ /* 0x000128000c1e1500 */
[----:B------:R0:W4:Y:S01]  /*1230*/  @!P1 LDG.E.U16 R14, [R8.64+-0x40] ;  /* 0xffffc006080e9981 */ /* 0x000122000c1e1500 */
[----:B-1----:R-:W-:-:S02]  /*1240*/  HADD2.F32 R46, -RZ, R19.H1_H1 ;  /* 0x30000013ff2e7230 */ /* 0x002fc40000004100 */
[--C-:B------:R-:W-:Y:S02]  /*1250*/  HADD2.F32 R15, -RZ, R18.reuse.H0_H0 ;  /* 0x20000012ff0f7230 */ /* 0x100fe40000004100 */
[----:B------:R-:W-:Y:S02]  /*1260*/  HADD2.F32 R17, -RZ, R18.H1_H1 ;  /* 0x30000012ff117230 */ /* 0x000fe40000004100 */
[----:B------:R-:W-:Y:S01]  /*1270*/  HADD2.F32 R18, -RZ, R19.H0_H0 ;  /* 0x20000013ff127230 */ /* 0x000fe20000004100 */
[----:B------:R-:W-:-:S04]  /*1280*/  FMUL.FTZ R11, R15, -1.4426950216293334961 ;  /* 0xbfb8aa3b0f0b7820 */ /* 0x000fc80000410000 */
[----:B------:R-:W-:Y:S02]  /*1290*/  FMUL.FTZ R19, R18, -1.4426950216293334961 ;  /* 0xbfb8aa3b12137820 */ /* 0x000fe40000410000 */
[----:B------:R-:W-:Y:S01]  /*12a0*/  FMUL.FTZ R13, R17, -1.4426950216293334961 ;  /* 0xbfb8aa3b110d7820 */ /* 0x000fe20000410000 */
[----:B------:R-:W0:Y:S08]  /*12b0*/  MUFU.EX2 R11, R11 ;  /* 0x0000000b000b7308 */ /* 0x000e300000000800 */
[----:B------:R-:W1:Y:S08]  /*12c0*/  MUFU.EX2 R19, R19 ;  /* 0x0000001300137308 */ /* 0x000e700000000800 */
[----:B------:R-:W1:Y:S01]  /*12d0*/  MUFU.EX2 R13, R13 ;  /* 0x0000000d000d7308 */ /* 0x000e620000000800 */
[----:B0-----:R-:W-:-:S02]  /*12e0*/  FADD.FTZ R8, R11, 1 ;  /* 0x3f8000000b087421 */ /* 0x001fc40000010000 */
[----:B-1----:R-:W-:-:S05]  /*12f0*/  FADD.FTZ R20, R19, 1 ;  /* 0x3f80000013147421 */ /* 0x002fca0000010000 */
[----:B------:R-:W-:Y:S01]  /*1300*/  MUFU.RCP R21, R20 ;  /* 0x0000001400157308 */ /* 0x000fe20000001000 */
[----:B------:R-:W-:-:S07]  /*1310*/  FADD.FTZ R9, R13, 1 ;  /* 0x3f8000000d097421 */ /* 0x000fce0000010000 */
[----:B------:R-:W-:Y:S01]  /*1320*/  MUFU.RCP R8, R8 ;  /* 0x0000000800087308 */ /* 0x000fe20000001000 */
[----:B------:R-:W-:Y:S02]  /*1330*/  HADD2.F32 R13, -RZ, R5.H1_H1 ;  /* 0x30000005ff0d7230 */ /* 0x000fe40000004100 */
[----:B------:R-:W-:Y:S01]  /*1340*/  HADD2.F32 R11, -RZ, R4.H1_H1 ;  /* 0x30000004ff0b7230 */ /* 0x000fe20000004100 */
[----:B------:R-:W-:Y:S01]  /*1350*/  ISETP.NE.AND P6, PT, R63, RZ, PT ;  /* 0x000000ff3f00720c */ /* 0x000fe20003fc5270 */
[----:B------:R-:W-:Y:S01]  /*1360*/  BSSY B0, `(.L_x_13402) ;  /* 0x0000051000007945 */ /* 0x000fe20003800000 */
[----:B--2---:R0:W-:Y:S04]  /*1370*/  STS.U16 [R27+0x40], R12 ;  /* 0x0000400c1b007388 */ /* 0x0041e80000000400 */
[----:B---3--:R-:W-:Y:S04]  /*1380*/  STS.U16 [R27], R10 ;  /* 0x0000000a1b007388 */ /* 0x008fe80000000400 */
[----:B----4-:R1:W-:Y:S01]  /*1390*/  STS.U16 [R27+0x80], R16 ;  /* 0x000080101b007388 */ /* 0x0103e20000000400 */
[----:B0-----:R-:W-:-:S03]  /*13a0*/  FMUL.FTZ R12, R46, -1.4426950216293334961 ;  /* 0xbfb8aa3b2e0c7820 */ /* 0x001fc60000410000 */
[----:B------:R-:W-:Y:S01]  /*13b0*/  STS.U16 [R27+0xc0], R14 ;  /* 0x0000c00e1b007388 */ /* 0x000fe20000000400 */
[----:B------:R-:W-:-:S06]  /*13c0*/  NOP ;  /* 0x0000000000007918 */ /* 0x000fcc0000000000 */
[----:B------:R-:W0:Y:S01]  /*13d0*/  LDS.64 R6, [R25] ;  /* 0x0000000019067984 */ /* 0x000e220000000a00 */
[----:B------:R-:W2:Y:S02]  /*13e0*/  MUFU.EX2 R12, R12 ;  /* 0x0000000c000c7308 */ /* 0x000ea40000000800 */
[----:B--2---:R-:W-:-:S06]  /*13f0*/  FADD.FTZ R47, R12, 1 ;  /* 0x3f8000000c2f7421 */ /* 0x004fcc0000010000 */
[----:B-1----:R1:W-:Y:S08]  /*1400*/  MUFU.RCP R16, R9 ;  /* 0x0000000900107308 */ /* 0x0023f00000001000 */
[----:B------:R-:W2:Y:S01]  /*1410*/  MUFU.RCP R47, R47 ;  /* 0x0000002f002f7308 */ /* 0x000ea20000001000 */
[----:B------:R-:W-:Y:S01]  /*1420*/  HADD2.F32 R12, -RZ, R5.H0_H0 ;  /* 0x20000005ff0c7230 */ /* 0x000fe20000004100 */
[----:B------:R-:W-:Y:S01]  /*1430*/  FADD.FTZ R5, -R21, 1 ;  /* 0x3f80000015057421 */ /* 0x000fe20000010100 */
[----:B------:R-:W-:Y:S01]  /*1440*/  HADD2.F32 R10, -RZ, R4.H0_H0 ;  /* 0x20000004ff0a7230 */ /* 0x000fe20000004100 */
[----:B------:R-:W-:-:S02]  /*1450*/  FADD.FTZ R4, -R8, 1 ;  /* 0x3f80000008047421 */ /* 0x000fc40000010100 */
[----:B-1----:R-:W-:Y:S01]  /*1460*/  FFMA.FTZ R9, R18, R5, 1 ;  /* 0x3f80000012097423 */ /* 0x002fe20000010005 */
[--C-:B0-----:R-:W-:Y:S02]  /*1470*/  HADD2.F32 R45, -RZ, R7.reuse.H0_H0 ;  /* 0x20000007ff2d7230 */ /* 0x101fe40000004100 */
[----:B------:R-:W-:Y:S01]  /*1480*/  HADD2.F32 R80, -RZ, R7.H1_H1 ;  /* 0x30000007ff507230 */ /* 0x000fe20000004100 */
[----:B--2---:R-:W-:Y:S01]  /*1490*/  FADD.FTZ R7, -R47, 1 ;  /* 0x3f8000002f077421 */ /* 0x004fe20000010100 */
[--C-:B------:R-:W-:Y:S02]  /*14a0*/  HADD2.F32 R14, -RZ, R6.reuse.H0_H0 ;  /* 0x20000006ff0e7230 */ /* 0x100fe40000004100 */
[----:B------:R-:W-:Y:S01]  /*14b0*/  HADD2.F32 R44, -RZ, R6.H1_H1 ;  /* 0x30000006ff2c7230 */ /* 0x000fe20000004100 */
[----:B------:R-:W-:Y:S02]  /*14c0*/  FFMA.FTZ R19, R46, R7, 1 ;  /* 0x3f8000002e137423 */ /* 0x000fe40000010007 */
[----:B------:R-:W-:-:S02]  /*14d0*/  FADD.FTZ R6, -R16, 1 ;  /* 0x3f80000010067421 */ /* 0x000fc40000010100 */
[----:B------:R-:W-:Y:S02]  /*14e0*/  FMUL.FTZ R5, R10, R14 ;  /* 0x0000000e0a057220 */ /* 0x000fe40000410000 */
[----:B------:R-:W-:Y:S02]  /*14f0*/  FMUL.FTZ R7, R11, R44 ;  /* 0x0000002c0b077220 */ /* 0x000fe40000410000 */
[----:B------:R-:W-:Y:S02]  /*1500*/  FMUL.FTZ R20, R12, R45 ;  /* 0x0000002d0c147220 */ /* 0x000fe40000410000 */
        /* <DEDUP_REMOVED lines=11> */
[----:B------:R-:W-:Y:S01]  /*15c0*/  BAR.SYNC.DEFER_BLOCKING 0x0 ;  /* 0x0000000000007b1d */ /* 0x000fe20000010000 */
[----:B------:R-:W-:-:S03]  /*15d0*/  F2FP.PACK_AB R86, R7, R4 ;  /* 0x000000040756723e */ /* 0x000fc600000000ff */
[----:B------:R-:W-:-:S05]  /*15e0*/  F2FP.PACK_AB R87, R78, R9 ;  /* 0x000000094e57723e */ /* 0x000fca00000000ff */
[----:B------:R-:W-:Y:S01]  /*15f0*/  STS.64 [R25], R86 ;  /* 0x0000005619007388 */ /* 0x000fe20000000a00 */
[----:B------:R-:W-:-:S06]  /*1600*/  NOP ;  /* 0x0000000000007918 */ /* 0x000fcc0000000000 */
[----:B------:R-:W-:Y:S04]  /*1610*/  LDS.U16 R19, [R27] ;  /* 0x000000001b137984 */ /* 0x000fe80000000400 */
[----:B------:R-:W-:Y:S04]  /*1620*/  LDS.U16 R81, [R27+0x40] ;  /* 0x000040001b517984 */ /* 0x000fe80000000400 */
[----:B------:R-:W-:Y:S04]  /*1630*/  LDS.U16 R83, [R27+0x80] ;  /* 0x000080001b537984 */ /* 0x000fe80000000400 */
[----:B------:R-:W-:Y:S04]  /*1640*/  LDS.U16 R85, [R27+0xc0] ;  /* 0x0000c0001b557984 */ /* 0x000fe80000000400 */
[----:B------:R-:W-:Y:S04]  /*1650*/  @!P6 STS [0x100], R28 ;  /* 0x0001001cff00e388 */ /* 0x000fe80000000800 */
[----:B------:R-:W-:Y:S06]  /*1660*/  BAR.SYNC.DEFER_BLOCKING 0x0 ;  /* 0x0000000000007b1d */ /* 0x000fec0000010000 */
[----:B------:R-:W0:Y:S01]  /*1670*/  LDS R6, [0x100] ;  /* 0x00010000ff067984 */ /* 0x000e220000000800 */
[----:B------:R-:W-:Y:S01]  /*1680*/  IMAD R20, R106, c[0x0][0x2e8], RZ ;  /* 0x0000ba006a147a24 */ /* 0x000fe200078e02ff */
[----:B------:R-:W-:-:S03]  /*1690*/  P2R R4, PR, RZ, 0x40 ;  /* 0x00000040ff047803 */ /* 0x000fc60000000000 */
[----:B------:R-:W-:-:S04]  /*16a0*/  IMAD.WIDE.U32 R4, R107, c[0x0][0x2e8], RZ ;  /* 0x0000ba006b047a25 */ /* 0x000fc800078e00ff */
[----:B------:R-:W-:-:S05]  /*16b0*/  IMAD R9, R107, c[0x0][0x2ec], R20 ;  /* 0x0000bb006b097a24 */ /* 0x000fca00078e0214 */
[----:B------:R-:W-:Y:S01]  /*16c0*/  IADD3 R5, R5, R9, RZ ;  /* 0x0000000905057210 */ /* 0x000fe20007ffe0ff */
[----:B------:R-:W-:-:S04]  /*16d0*/  IMAD R20, R110, c[0x0][0x2f0], RZ ;  /* 0x0000bc006e147a24 */ /* 0x000fc800078e02ff */
[----:B------:R-:W-:-:S04]  /*16e0*/  IMAD.WIDE.U32 R4, R111, c[0x0][0x2f0], R4 ;  /* 0x0000bc006f047a25 */ /* 0x000fc800078e0004 */
[----:B------:R-:W-:Y:S01]  /*16f0*/  IMAD R79, R111, c[0x0][0x2f4], R20 ;  /* 0x0000bd006f4f7a24 */ /* 0x000fe200078e0214 */
[----:B------:R-:W-:Y:S02]  /*1700*/  IADD3 R7, P0, R23, R4, RZ ;  /* 0x0000000417077210 */ /* 0x000fe40007f1e0ff */
[C---:B------:R-:W-:Y:S02]  /*1710*/  LEA R4, P4, R49.reuse, c[0x0][0x338], 0x1 ;  /* 0x0000ce0031047a11 */ /* 0x040fe400078808ff */
[----:B------:R-:W-:Y:S02]  /*1720*/  IADD3.X R20, R22, R79, R5, P0, !PT ;  /* 0x0000004f16147210 */ /* 0x000fe400007fe405 */
[C---:B------:R-:W-:Y:S02]  /*1730*/  LEA.HI.X R5, R49.reuse, c[0x0][0x33c], R38, 0x1, P4 ;  /* 0x0000cf0031057a11 */ /* 0x040fe400020f0c26 */
[----:B0-----:R-:W-:Y:S02]  /*1740*/  ISETP.GE.AND P3, PT, R49, R6, PT ;  /* 0x000000063100720c */ /* 0x001fe40003f66270 */
[----:B------:R-:W-:-:S02]  /*1750*/  LEA R4, P5, R7, R4, 0x1 ;  /* 0x0000000407047211 */ /* 0x000fc400078a08ff */
[----:B------:R-:W-:Y:S01]  /*1760*/  IADD3 R78, P4, R49, R74, RZ ;  /* 0x0000004a314e7210 */ /* 0x000fe20007f9e0ff */
[----:B------:R-:W-:Y:S01]  /*1770*/  FMUL.FTZ R15, R15, R8 ;  /* 0x000000080f0f7220 */ /* 0x000fe20000410000 */
[-C--:B------:R-:W-:Y:S02]  /*1780*/  ISETP.GE.AND P2, PT, R39, R6.reuse, PT ;  /* 0x000000062700720c */ /* 0x080fe40003f46270 */
[-C--:B------:R-:W-:Y:S02]  /*1790*/  ISETP.GE.AND P1, PT, R41, R6.reuse, PT ;  /* 0x000000062900720c */ /* 0x080fe40003f26270 */
[----:B------:R-:W-:Y:S02]  /*17a0*/  ISETP.GE.AND P0, PT, R37, R6, PT ;  /* 0x000000062500720c */ /* 0x000fe40003f06270 */
        /* <DEDUP_REMOVED lines=12> */
.L_x_13403:
[----:B------:R-:W-:Y:S05]  /*1870*/  BSYNC B0 ;  /* 0x0000000000007941 */ /* 0x000fea0003800000 */
.L_x_13402:
[----:B------:R-:W-:Y:S01]  /*1880*/  @!P0 STG.E.U16 [R4.64+-0x40], R85 ;  /* 0xffffc05504008986 */ /* 0x000fe2000c101506 */
[----:B------:R-:W-:Y:S01]  /*1890*/  ISETP.NE.U32.AND P0, PT, RZ, c[0x0][0x270], PT ;  /* 0x00009c00ff007a0c */ /* 0x000fe20003f05070 */
[----:B------:R-:W-:Y:S01]  /*18a0*/  FMUL.FTZ R16, R17, R16 ;  /* 0x0000001011107220 */ /* 0x000fe20000410000 */
[--C-:B------:R-:W-:Y:S01]  /*18b0*/  HADD2.F32 R7, -RZ, R2.reuse.H0_H0 ;  /* 0x20000002ff077230 */ /* 0x100fe20000004100 */
[----:B------:R-:W-:Y:S01]  /*18c0*/  FMUL.FTZ R17, R18, R21 ;  /* 0x0000001512117220 */ /* 0x000fe20000410000 */
[----:B------:R-:W-:Y:S01]  /*18d0*/  ISETP.NE.AND.EX P0, PT, RZ, c[0x0][0x274], PT, P0 ;  /* 0x00009d00ff007a0c */ /* 0x000fe20003f05300 */
[----:B------:R-:W-:Y:S01]  /*18e0*/  HADD2.F32 R21, -RZ, R2.H1_H1 ;  /* 0x30000002ff157230 */ /* 0x000fe20000004100 */
[----:B------:R-:W-:Y:S01]  /*18f0*/  FMUL.FTZ R46, R46, R47 ;  /* 0x0000002f2e2e7220 */ /* 0x000fe20000410000 */
[--C-:B0-----:R-:W-:Y:S01]  /*1900*/  HADD2.F32 R9, -RZ, R3.reuse.H0_H0 ;  /* 0x20000003ff097230 */ /* 0x101fe20000004100 */
[----:B------:R-:W-:Y:S01]  /*1910*/  @!P2 STG.E.U16 [R4.64+-0x80], R83 ;  /* 0xffff80530400a986 */ /* 0x000fe2000c101506 */
[----:B------:R-:W-:Y:S01]  /*1920*/  HADD2.F32 R19, -RZ, R3.H1_H1 ;  /* 0x30000003ff137230 */ /* 0x000fe20000004100 */
[----:B-----5:R-:W-:-:S02]  /*1930*/  FADD.FTZ R20, R7, R108 ;  /* 0x0000006c07147221 */ /* 0x020fc40000010000 */
[----:B------:R0:W-:Y:S01]  /*1940*/  @!P1 STG.E.U16 [R4.64+-0xc0], R81 ;  /* 0xffff405104009986 */ /* 0x0001e2000c101506 */
[--C-:B------:R-:W-:Y:S02]  /*1950*/  FADD.FTZ R21, R21, R108.reuse ;  /* 0x0000006c15157221 */ /* 0x100fe40000010000 */
[--C-:B------:R-:W-:Y:S02]  /*1960*/  FADD.FTZ R18, R9, R108.reuse ;  /* 0x0000006c09127221 */ /* 0x100fe40000010000 */
[----:B------:R-:W-:Y:S02]  /*1970*/  FADD.FTZ R19, R19, R108 ;  /* 0x0000006c13137221 */ /* 0x000fe40000010000 */
[----:B------:R-:W-:Y:S02]  /*1980*/  FMUL.FTZ R7, R10, R15 ;  /* 0x0000000f0a077220 */ /* 0x000fe40000410000 */
[----:B------:R-:W-:Y:S02]  /*1990*/  FMUL.FTZ R6, R11, R16 ;  /* 0x000000100b067220 */ /* 0x000fe40000410000 */
[----:B------:R-:W-:-:S02]  /*19a0*/  FMUL.FTZ R2, R12, R17 ;  /* 0x000000110c027220 */ /* 0x000fc40000410000 */
[----:B0-----:R-:W-:Y:S01]  /*19b0*/  FMUL.FTZ R4, R13, R46 ;  /* 0x0000002e0d047220 */ /* 0x001fe20000410000 */
[----:B------:R-:W-:Y:S05]  /*19c0*/  @!P0 BRA `(.L_x_13404) ;  /* 0x0000032000008947 */ /* 0x000fea0003800000 */
[----:B------:R-:W-:Y:S01]  /*19d0*/  BAR.SYNC.DEFER_BLOCKING 0x0 ;  /* 0x0000000000007b1d */ /* 0x000fe20000010000 */
[----:B------:R-:W-:Y:S02]  /*19e0*/  FMUL.FTZ R14, R15, R14 ;  /* 0x0000000e0f0e7220 */ /* 0x000fe40000410000 */
[----:B------:R-:W-:Y:S02]  /*19f0*/  FMUL.FTZ R3, R16, R44 ;  /* 0x0000002c10037220 */ /* 0x000fe40000410000 */
[----:B------:R-:W-:Y:S01]  /*1a00*/  FMUL.FTZ R17, R17, R45 ;  /* 0x0000002d11117220 */ /* 0x000fe20000410000 */
[----:B------:R-:W-:Y:S01]  /*1a10*/  BSSY B0, `(.L_x_13405) ;  /* 0x000002a000007945 */ /* 0x000fe20003800000 */
[----:B------:R-:W-:Y:S01]  /*1a20*/  FMUL.FTZ R46, R46, R80 ;  /* 0x000000502e2e7220 */ /* 0x000fe20000410000 */
[----:B------:R-:W-:Y:S01]  /*1a30*/  F2FP.PACK_AB R12, R3, R14 ;  /* 0x0000000e030c723e */ /* 0x000fe200000000ff */
[----:B------:R-:W-:-:S02]  /*1a40*/  IMAD R14, R106, c[0x0][0x210], RZ ;  /* 0x000084006a0e7a24 */ /* 0x000fc400078e02ff */
[----:B------:R-:W-:Y:S01]  /*1a50*/  IMAD.WIDE.U32 R8, R107, c[0x0][0x210], RZ ;  /* 0x000084006b087a25 */ /* 0x000fe200078e00ff */
[----:B------:R-:W-:-:S03]  /*1a60*/  F2FP.PACK_AB R13, R46, R17 ;  /* 0x000000112e0d723e */ /* 0x000fc600000000ff */
[----:B------:R-:W-:-:S05]  /*1a70*/  IMAD R11, R107, c[0x0][0x214], R14 ;  /* 0x000085006b0b7a24 */ /* 0x000fca00078e020e */
[----:B------:R-:W-:Y:S01]  /*1a80*/  IADD3 R9, R9, R11, RZ ;  /* 0x0000000b09097210 */ /* 0x000fe20007ffe0ff */
[----:B------:R0:W-:Y:S01]  /*1a90*/  STS.64 [R25], R12 ;  /* 0x0000000c19007388 */ /* 0x0001e20000000a00 */
[----:B------:R-:W-:-:S06]  /*1aa0*/  NOP ;  /* 0x0000000000007918 */ /* 0x000fcc0000000000 */
[----:B------:R-:W-:Y:S01]  /*1ab0*/  LDS.U16 R3, [R27] ;  /* 0x000000001b037984 */ /* 0x000fe20000000400 */
[----:B------:R-:W-:-:S03]  /*1ac0*/  IMAD.WIDE.U32 R8, R111, c[0x0][0x218], R8 ;  /* 0x000086006f087a25 */ /* 0x000fc600078e0008 */
[----:B------:R-:W-:Y:S01]  /*1ad0*/  LDS.U16 R5, [R27+0x40] ;  /* 0x000040001b057984 */ /* 0x000fe20000000400 */
[----:B0-----:R-:W-:Y:S01]  /*1ae0*/  IMAD R12, R110, c[0x0][0x218], RZ ;  /* 0x000086006e0c7a24 */ /* 0x001fe200078e02ff */
[----:B------:R-:W-:Y:S02]  /*1af0*/  IADD3 R8, P0, R23, R8, RZ ;  /* 0x0000000817087210 */ /* 0x000fe40007f1e0ff */
[----:B------:R-:W-:Y:S01]  /*1b00*/  LDS.U16 R15, [R27+0x80] ;  /* 0x000080001b0f7984 */ /* 0x000fe20000000400 */
[----:B------:R-:W-:Y:S01]  /*1b10*/  IMAD R45, R111, c[0x0][0x21c], R12 ;  /* 0x000087006f2d7a24 */ /* 0x000fe200078e020c */
[----:B------:R-:W-:Y:S02]  /*1b20*/  LEA R13, P4, R49, c[0x0][0x270], 0x1 ;  /* 0x00009c00310d7a11 */ /* 0x000fe400078808ff */
[----:B------:R-:W-:Y:S02]  /*1b30*/  LDS.U16 R17, [R27+0xc0] ;  /* 0x0000c0001b117984 */ /* 0x000fe40000000400 */
[----:B------:R-:W-:-:S02]  /*1b40*/  IADD3.X R9, R22, R45, R9, P0, !PT ;  /* 0x0000002d16097210 */ /* 0x000fc400007fe409 */
        /* <DEDUP_REMOVED lines=22> */
.L_x_13406:
[----:B------:R-:W-:Y:S05]  /*1cb0*/  BSYNC B0 ;  /* 0x0000000000007941 */ /* 0x000fea0003800000 */
.L_x_13405:
[----:B------:R1:W-:Y:S04]  /*1cc0*/  @!P0 STG.E.U16 [R12.64+-0xc0], R5 ;  /* 0xffff40050c008986 */ /* 0x0003e8000c101506 */
[----:B------:R1:W-:Y:S04]  /*1cd0*/  @!P1 STG.E.U16 [R12.64+-0x80], R15 ;  /* 0xffff800f0c009986 */ /* 0x0003e8000c101506 */
[----:B------:R1:W-:Y:S02]  /*1ce0*/  @!P2 STG.E.U16 [R12.64+-0x40], R17 ;  /* 0xffffc0110c00a986 */ /* 0x0003e4000c101506 */
.L_x_13404:
[--C-:B0-----:R-:W-:Y:S01]  /*1cf0*/  HADD2.F32 R3, -RZ, R76.reuse.H0_H0 ;  /* 0x2000004cff037230 */ /* 0x101fe20000004100 */
[----:B------:R-:W-:Y:S01]  /*1d00*/  BAR.SYNC.DEFER_BLOCKING 0x0 ;  /* 0x0000000000007b1d */ /* 0x000fe20000010000 */
[----:B-1----:R-:W-:Y:S01]  /*1d10*/  HADD2.F32 R5, -RZ, R76.H1_H1 ;  /* 0x3000004cff057230 */ /* 0x002fe20000004100 */
[C---:B------:R-:W-:Y:S01]  /*1d20*/  FMUL.FTZ R17, R7.reuse, R109 ;  /* 0x0000006d07117220 */ /* 0x040fe20000410000 */
[--C-:B------:R-:W-:Y:S01]  /*1d30*/  HADD2.F32 R8, -RZ, R77.reuse.H0_H0 ;  /* 0x2000004dff087230 */ /* 0x100fe20000004100 */
[----:B------:R-:W-:Y:S01]  /*1d40*/  FFMA.FTZ R3, R7, R3, R96 ;  /* 0x0000000307037223 */ /* 0x000fe20000010060 */
[----:B------:R-:W-:Y:S01]  /*1d50*/  HADD2.F32 R96, -RZ, R77.H1_H1 ;  /* 0x3000004dff607230 */ /* 0x000fe20000004100 */
[C---:B------:R-:W-:Y:S01]  /*1d60*/  FMUL.FTZ R16, R6.reuse, R109 ;  /* 0x0000006d06107220 */ /* 0x040fe20000410000 */
[----:B------:R-:W-:Y:S01]  /*1d70*/  CS2R R12, SRZ ;  /* 0x00000000000c7805 */ /* 0x000fe2000001ff00 */
[----:B------:R-:W-:Y:S01]  /*1d80*/  FFMA.FTZ R3, R6, R5, R3 ;  /* 0x0000000506037223 */ /* 0x000fe20000010003 */
[----:B------:R-:W-:Y:S01]  /*1d90*/  MOV R5, c[0x0][0x16c] ;  /* 0x00005b0000057a02 */ /* 0x000fe20000000f00 */
[CC--:B------:R-:W-:Y:S01]  /*1da0*/  FMUL.FTZ R15, R2.reuse, R109.reuse ;  /* 0x0000006d020f7220 */ /* 0x0c0fe20000410000 */
[----:B------:R-:W-:Y:S01]  /*1db0*/  CS2R R10, SRZ ;  /* 0x00000000000a7805 */ /* 0x000fe2000001ff00 */
[----:B------:R-:W-:Y:S01]  /*1dc0*/  FFMA.FTZ R3, R2, R8, R3 ;  /* 0x0000000802037223 */ /* 0x000fe20000010003 */
[----:B------:R-:W-:Y:S01]  /*1dd0*/  ISETP.GE.AND P0, PT, R5, 0x1, PT ;  /* 0x000000010500780c */ /* 0x000fe20003f06270 */
[----:B------:R-:W-:-:S02]  /*1de0*/  FMUL.FTZ R14, R4, R109 ;  /* 0x0000006d040e7220 */ /* 0x000fc40000410000 */
[----:B------:R-:W-:-:S10]  /*1df0*/  FFMA.FTZ R96, R4, R96, R3 ;  /* 0x0000006004607223 */ /* 0x000fd40000010003 */
[----:B------:R-:W-:Y:S05]  /*1e00*/  @!P0 BRA `(.L_x_13407) ;  /* 0x0000347000008947 */ /* 0x000fea0003800000 */
[----:B------:R-:W-:Y:S01]  /*1e10*/  MOV R28, c[0x0][0x29c] ;  /* 0x0000a700001c7a02 */ /* 0x000fe20000000f00 */
[----:B------:R-:W-:Y:S01]  /*1e20*/  HFMA2.MMA R13, -RZ, RZ, 0, 0 ;  /* 0x00000000ff0d7435 */ /* 0x000fe200000001ff */
[----:B------:R-:W-:Y:S01]  /*1e30*/  MOV R3, c[0x0][0x298] ;  /* 0x0000a60000037a02 */ /* 0x000fe20000000f00 */
[----:B------:R-:W-:Y:S01]  /*1e40*/  FADD.FTZ R7, R7, R7 ;  /* 0x0000000707077221 */ /* 0x000fe20000010000 */
[----:B------:R-:W-:Y:S01]  /*1e50*/  SHF.R.U32.HI R8, RZ, 0x1, R28 ;  /* 0x00000001ff087819 */ /* 0x000fe2000001161c */
[----:B------:R-:W-:Y:S01]  /*1e60*/  FADD.FTZ R6, R6, R6 ;  /* 0x0000000606067221 */ /* 0x000fe20000010000 */
[----:B------:R-:W-:Y:S01]  /*1e70*/  SHF.R.U64 R3, R3, 0x1, R28 ;  /* 0x0000000103037819 */ /* 0x000fe2000000121c */
[----:B------:R-:W-:Y:S01]  /*1e80*/  FADD.FTZ R4, R4, R4 ;  /* 0x0000000404047221 */ /* 0x000fe20000010000 */
[----:B------:R-:W-:Y:S01]  /*1e90*/  IADD3 R9, R29, -0x1, RZ ;  /* 0xffffffff1d097810 */ /* 0x000fe20007ffe0ff */
[-C--:B------:R-:W-:Y:S01]  /*1ea0*/  IMAD R5, R8, R107.reuse, RZ ;  /* 0x0000006b08057224 */ /* 0x080fe200078e02ff */
[----:B------:R-:W-:Y:S01]  /*1eb0*/  SHF.R.S32.HI R8, RZ, 0x1f, R97 ;  /* 0x0000001fff087819 */ /* 0x000fe20000011461 */
[----:B------:R-:W-:-:S04]  /*1ec0*/  IMAD.WIDE.U32 R44, R3, R107, RZ ;  /* 0x0000006b032c7225 */ /* 0x000fc800078e00ff */
[----:B------:R-:W-:Y:S02]  /*1ed0*/  IMAD R5, R106, R3, R5 ;  /* 0x000000036a057224 */ /* 0x000fe400078e0205 */
[----:B------:R-:W-:-:S03]  /*1ee0*/  IMAD R28, R8, c[0x0][0x2a0], RZ ;  /* 0x0000a800081c7a24 */ /* 0x000fc600078e02ff */
[----:B------:R-:W-:Y:S01]  /*1ef0*/  IADD3 R45, R45, R5, RZ ;  /* 0x000000052d2d7210 */ /* 0x000fe20007ffe0ff */
[----:B------:R-:W-:Y:S01]  /*1f00*/  IMAD R3, R97, c[0x0][0x2a4], R28 ;  /* 0x0000a90061037a24 */ /* 0x000fe200078e021c */
[----:B------:R-:W-:-:S03]  /*1f10*/  LEA.HI R5, R9, R9, RZ, 0x1 ;  /* 0x0000000909057211 */ /* 0x000fc600078f08ff */
[----:B------:R-:W-:-:S05]  /*1f20*/  IMAD.WIDE.U32 R44, R97, c[0x0][0x2a0], R44 ;  /* 0x0000a800612c7a25 */ /* 0x000fca00078e002c */
[----:B------:R-:W-:Y:S02]  /*1f30*/  IADD3 R3, R45, R3, RZ ;  /* 0x000000032d037210 */ /* 0x000fe40007ffe0ff */
[----:B------:R-:W-:-:S04]  /*1f40*/  LEA R28, P0, R44, c[0x0][0x318], 0x3 ;  /* 0x0000c6002c1c7a11 */ /* 0x000fc800078018ff */
[----:B------:R-:W-:Y:S01]  /*1f50*/  LEA.HI.X R46, R44, c[0x0][0x31c], R3, 0x3, P0 ;  /* 0x0000c7002c2e7a11 */ /* 0x000fe200000f1c03 */
[----:B------:R-:W-:Y:S01]  /*1f60*/  IMAD R3, R0, -0x100, RZ ;  /* 0xffffff0000037824 */ /* 0x000fe200078e02ff */
[----:B------:R-:W-:Y:S02]  /*1f70*/  LEA R44, P0, R63, R28, 0x2 ;  /* 0x0000001c3f2c7211 */ /* 0x000fe400078010ff */
[----:B------:R-:W-:Y:S01]  /*1f80*/  LOP3.LUT R0, R5, 0xfffffe, RZ, 0xc0, !PT ;  /* 0x00fffffe05007812 */ /* 0x000fe200078ec0ff */
[----:B------:R-:W-:Y:S01]  /*1f90*/  FADD.FTZ R5, R2, R2 ;  /* 0x0000000202057221 */ /* 0x000fe20000010000 */
[----:B------:R-:W-:Y:S02]  /*1fa0*/  LEA.HI.X R45, R63, R46, RZ, 0x2, P0 ;  /* 0x0000002e3f2d7211 */ /* 0x000fe400000f14ff */
[----:B------:R-:W-:Y:S02]  /*1fb0*/  IADD3 R9, R9, -R0, RZ ;  /* 0x8000000009097210 */ /* 0x000fe40007ffe0ff */
[----:B------:R-:W-:Y:S01]  /*1fc0*/  MOV R0, RZ ;  /* 0x000000ff00007202 */ /* 0x000fe20000000f00 */
[----:B------:R-:W-:-:S02]  /*1fd0*/  IMAD.WIDE R44, R3, 0x4, R44 ;  /* 0x00000004032c7825 */ /* 0x000fc400078e022c */
[----:B------:R-:W-:-:S03]  /*1fe0*/  CS2R R2, SRZ ;  /* 0x0000000000027805 */ /* 0x000fc6000001ff00 */
        /* <DEDUP_REMOVED lines=14> */
.L_x_13438:
[----:B------:R-:W-:Y:S01]  /*20d0*/  IMAD R28, R110, c[0x0][0x180], RZ ;  /* 0x000060006e1c7a24 */ /* 0x000fe200078e02ff */
[----:B------:R-:W-:Y:S01]  /*20e0*/  SHF.R.S32.HI R134, RZ, 0x1f, R2 ;  /* 0x0000001fff867819 */ /* 0x000fe20000011402 */
[----:B------:R-:W-:-:S04]  /*20f0*/  IMAD.WIDE.U32 R98, R111, c[0x0][0x180], RZ ;  /* 0x000060006f627a25 */ /* 0x000fc800078e00ff */
[----:B------:R-:W-:Y:S01]  /*2100*/  IMAD R25, R111, c[0x0][0x184], R28 ;  /* 0x000061006f197a24 */ /* 0x000fe200078e021c */
[----:B------:R-:W-:Y:S01]  /*2110*/  IADD3 R28, -R74, c[0x0][0x168], RZ ;  /* 0x00005a004a1c7a10 */ /* 0x000fe20007ffe1ff */
[----:B------:R-:W-:Y:S02]  /*2120*/  IMAD R45, R134, c[0x0][0x1a0], RZ ;  /* 0x00006800862d7a24 */ /* 0x000fe400078e02ff */
[----:B------:R-:W-:Y:S01]  /*2130*/  IMAD.WIDE.U32 R46, R2, c[0x0][0x1a0], R72 ;  /* 0x00006800022e7a25 */ /* 0x000fe200078e0048 */
[----:B------:R-:W-:Y:S02]  /*2140*/  IADD3 R99, R99, R25, RZ ;  /* 0x0000001963637210 */ /* 0x000fe40007ffe0ff */
[----:B------:R-:W-:Y:S01]  /*2150*/  SHF.L.U32 R101, R28, 0x1, RZ ;  /* 0x000000011c657819 */ /* 0x000fe200000006ff */
[----:B------:R-:W-:Y:S01]  /*2160*/  IMAD R25, R134, c[0x0][0x188], RZ ;  /* 0x0000620086197a24 */ /* 0x000fe200078e02ff */
[----:B------:R-:W-:Y:S01]  /*2170*/  LEA R44, P3, R46, R57, 0x1 ;  /* 0x000000392e2c7211 */ /* 0x000fe200078608ff */
[----:B------:R-:W-:Y:S01]  /*2180*/  IMAD.WIDE.U32 R98, R2, c[0x0][0x188], R98 ;  /* 0x0000620002627a25 */ /* 0x000fe200078e0062 */
[----:B------:R-:W-:-:S02]  /*2190*/  ISETP.GE.AND P0, PT, R72, R101, PT ;  /* 0x000000654800720c */ /* 0x000fc40003f06270 */
[----:B------:R-:W-:Y:S01]  /*21a0*/  ISETP.GE.AND P1, PT, R36, R101, PT ;  /* 0x000000652400720c */ /* 0x000fe20003f26270 */
[----:B------:R-:W-:Y:S01]  /*21b0*/  IMAD R25, R2, c[0x0][0x18c], R25 ;  /* 0x0000630002197a24 */ /* 0x000fe200078e0219 */
[----:B------:R-:W-:Y:S01]  /*21c0*/  LEA R94, P2, R98, c[0x0][0x220], 0x3 ;  /* 0x00008800625e7a11 */ /* 0x000fe200078418ff */
[----:B------:R-:W-:-:S03]  /*21d0*/  IMAD R95, R2, c[0x0][0x1a4], R45 ;  /* 0x00006900025f7a24 */ /* 0x000fc600078e022d */
[----:B------:R-:W-:Y:S02]  /*21e0*/  IADD3 R45, R99, R25, RZ ;  /* 0x00000019632d7210 */ /* 0x000fe40007ffe0ff */
[----:B------:R-:W-:Y:S02]  /*21f0*/  IADD3 R25, R47, R95, RZ ;  /* 0x0000005f2f197210 */ /* 0x000fe40007ffe0ff */
[----:B------:R-:W-:Y:S02]  /*2200*/  LEA.HI.X R95, R98, c[0x0][0x224], R45, 0x3, P2 ;  /* 0x00008900625f7a11 */ /* 0x000fe400010f1c2d */
[----:B------:R-:W-:Y:S02]  /*2210*/  ISETP.GE.AND P2, PT, R35, R101, PT ;  /* 0x000000652300720c */ /* 0x000fe40003f46270 */
[--C-:B------:R-:W-:Y:S02]  /*2220*/  LEA.HI.X R45, R46, R56, R25.reuse, 0x1, P3 ;  /* 0x000000382e2d7211 */ /* 0x100fe400018f0c19 */
[----:B------:R-:W-:Y:S01]  /*2230*/  PRMT R25, RZ, 0x7610, R25 ;  /* 0x00007610ff197816 */ /* 0x000fe20000000019 */
[----:B------:R-:W2:Y:S01]  /*2240*/  LDG.E.64 R94, [R94.64] ;  /* 0x000000065e5e7981 */ /* 0x000ea2000c1e1b00 */
[----:B------:R-:W-:-:S02]  /*2250*/  PRMT R98, RZ, 0x7610, R98 ;  /* 0x00007610ff627816 */ /* 0x000fc40000000062 */
[----:B------:R-:W-:Y:S02]  /*2260*/  PRMT R99, RZ, 0x7610, R99 ;  /* 0x00007610ff637816 */ /* 0x000fe40000000063 */
[----:B------:R0:W3:Y:S01]  /*2270*/  @!P0 LDG.E.U16 R25, [R44.64] ;  /* 0x000000062c198981 */ /* 0x0000e2000c1e1500 */
[----:B------:R-:W-:-:S03]  /*2280*/  ISETP.GE.AND P0, PT, R34, R101, PT ;  /* 0x000000652200720c */ /* 0x000fc60003f06270 */
[----:B----4-:R0:W4:Y:S01]  /*2290*/  @!P1 LDG.E.U16 R98, [R44.64+0x40] ;  /* 0x000040062c629981 */ /* 0x010122000c1e1500 */
        /* <DEDUP_REMOVED lines=20> */
[----:B------:R-:W-:-:S03]  /*23e0*/  LEA.HI.SX32 R100, R55, R55, 0x1b ;  /* 0x0000003737647211 */ /* 0x000fc600078fdaff */
[C---:B------:R-:W-:Y:S02]  /*23f0*/  IMAD R101, R2.reuse, c[0x0][0x1c4], R101 ;  /* 0x0000710002657a24 */ /* 0x040fe400078e0265 */
[----:B------:R-:W-:Y:S01]  /*2400*/  IMAD.WIDE.U32 R46, R2, c[0x0][0x1c0], R46 ;  /* 0x00007000022e7a25 */ /* 0x000fe200078e002e */
[----:B0-----:R-:W-:Y:S02]  /*2410*/  SHF.L.U32 R44, R100, 0x1, RZ ;  /* 0x00000001642c7819 */ /* 0x001fe400000006ff */
[----:B------:R-:W-:Y:S02]  /*2420*/  IADD3 R104, R55, 0x20, RZ ;  /* 0x0000002037687810 */ /* 0x000fe40007ffe0ff */
[----:B------:R-:W-:Y:S02]  /*2430*/  IADD3 R45, R47, R101, RZ ;  /* 0x000000652f2d7210 */ /* 0x000fe40007ffe0ff */
[----:B------:R-:W-:Y:S02]  /*2440*/  LEA R100, P0, R46, c[0x0][0x230], 0x3 ;  /* 0x00008c002e647a11 */ /* 0x000fe400078018ff */
[----:B------:R-:W-:-:S02]  /*2450*/  IADD3 R114, R55, 0x40, RZ ;  /* 0x0000004037727810 */ /* 0x000fc40007ffe0ff */
[----:B------:R-:W-:Y:S02]  /*2460*/  LEA.HI.X R101, R46, c[0x0][0x234], R45, 0x3, P0 ;  /* 0x00008d002e657a11 */ /* 0x000fe400000f1c2d */
[-C--:B------:R-:W-:Y:S02]  /*2470*/  LEA.HI.SX32 R104, R104, R55.reuse, 0x1b ;  /* 0x0000003768687211 */ /* 0x080fe400078fdaff */
[----:B------:R-:W-:Y:S02]  /*2480*/  LEA.HI.SX32 R114, R114, R55, 0x1b ;  /* 0x0000003772727211 */ /* 0x000fe400078fdaff */
[----:B------:R-:W-:Y:S02]  /*2490*/  SHF.L.U32 R115, R104, 0x1, RZ ;  /* 0x0000000168737819 */ /* 0x000fe400000006ff */
[----:B------:R-:W-:Y:S02]  /*24a0*/  IADD3 R104, R55, 0x80, RZ ;  /* 0x0000008037687810 */ /* 0x000fe40007ffe0ff */
[----:B------:R-:W-:-:S02]  /*24b0*/  SHF.L.U32 R116, R114, 0x1, RZ ;  /* 0x0000000172747819 */ /* 0x000fc400000006ff */
[----:B------:R-:W-:Y:S02]  /*24c0*/  IADD3 R114, R55, 0xa0, RZ ;  /* 0x000000a037727810 */ /* 0x000fe40007ffe0ff */
[-C--:B------:R-:W-:Y:S02]  /*24d0*/  LEA.HI.SX32 R104, R104, R55.reuse, 0x1b ;  /* 0x0000003768687211 */ /* 0x080fe400078fdaff */
[----:B------:R-:W-:-:S04]  /*24e0*/  LEA.HI.SX32 R114, R114, R55, 0x1b ;  /* 0x0000003772727211 */ /* 0x000fc800078fdaff */
[----:B------:R-:W-:Y:S02]  /*24f0*/  SHF.L.U32 R120, R114, 0x1, RZ ;  /* 0x0000000172787819 */ /* 0x000fe400000006ff */
[----:B------:R-:W-:Y:S02]  /*2500*/  ISETP.NE.AND P0, PT, R53, RZ, PT ;  /* 0x000000ff3500720c */ /* 0x000fe40003f05270 */
[----:B------:R-:W-:Y:S02]  /*2510*/  ISETP.NE.AND P1, PT, R63, RZ, PT ;  /* 0x000000ff3f00720c */ /* 0x000fe40003f25270 */
[----:B------:R-:W-:Y:S02]  /*2520*/  ISETP.LT.OR P2, PT, R29, 0x2, P0 ;  /* 0x000000021d00780c */ /* 0x000fe40000741670 */
[----:B------:R-:W-:-:S09]  /*2530*/  LEA R114, R9, R2, 0x8 ;  /* 0x0000000209727211 */ /* 0x000fd200078e40ff */
[----:B------:R-:W-:Y:S01]  /*2540*/  @P1 IADD3 R114, R63, 0x200, RZ ;  /* 0x000002003f721810 */ /* 0x000fe20007ffe0ff */
[----:B------:R-:W-:Y:S01]  /*2550*/  BSSY B0, `(.L_x_13408) ;  /* 0x0000089000007945 */ /* 0x000fe20003800000 */
[----:B--2---:R-:W-:-:S04]  /*2560*/  FMUL.FTZ R46, R20, R95 ;  /* 0x0000005f142e7220 */ /* 0x004fc80000410000 */
[----:B------:R-:W-:Y:S01]  /*2570*/  FMUL.RZ R121, R46, 0.15915493667125701904 ;  /* 0x3e22f9832e797820 */ /* 0x000fe2000040c000 */
[C---:B------:R-:W-:Y:S01]  /*2580*/  IADD3 R46, R55.reuse, 0x60, RZ ;  /* 0x00000060372e7810 */ /* 0x040fe20007ffe0ff */
[----:B---3--:R0:W-:Y:S03]  /*2590*/  STS.U16 [R44], R25 ;  /* 0x000000192c007388 */ /* 0x0081e60000000400 */
[----:B------:R-:W-:Y:S01]  /*25a0*/  LEA.HI.SX32 R46, R46, R55, 0x1b ;  /* 0x000000372e2e7211 */ /* 0x000fe200078fdaff */
[----:B-1--4-:R1:W-:Y:S01]  /*25b0*/  STS.U16 [R115+0x40], R98 ;  /* 0x0000406273007388 */ /* 0x0123e20000000400 */
[C---:B0-----:R-:W-:Y:S01]  /*25c0*/  IADD3 R44, R55.reuse, 0xc0, RZ ;  /* 0x000000c0372c7810 */ /* 0x041fe20007ffe0ff */
[----:B------:R-:W-:Y:S01]  /*25d0*/  FMUL.FTZ R47, R94, 1.4426950216293334961 ;  /* 0x3fb8aa3b5e2f7820 */ /* 0x000fe20000410000 */
[C---:B------:R-:W-:Y:S02]  /*25e0*/  SHF.L.U32 R25, R55.reuse, 0x3, RZ ;  /* 0x0000000337197819 */ /* 0x040fe400000006ff */
[----:B-1----:R-:W-:-:S02]  /*25f0*/  IADD3 R98, R55, 0xe0, RZ ;  /* 0x000000e037627810 */ /* 0x002fc40007ffe0ff */
[-C--:B------:R-:W-:Y:S02]  /*2600*/  LEA.HI.SX32 R44, R44, R55.reuse, 0x1b ;  /* 0x000000372c2c7211 */ /* 0x080fe400078fdaff */
[----:B------:R-:W-:Y:S02]  /*2610*/  SHF.L.U32 R117, R46, 0x1, RZ ;  /* 0x000000012e757819 */ /* 0x000fe400000006ff */
[----:B------:R-:W-:Y:S02]  /*2620*/  LEA.HI.SX32 R98, R98, R55, 0x1b ;  /* 0x0000003762627211 */ /* 0x000fe400078fdaff */
[----:B------:R-:W-:Y:S02]  /*2630*/  SHF.L.U32 R46, R104, 0x1, RZ ;  /* 0x00000001682e7819 */ /* 0x000fe400000006ff */
[----:B------:R-:W-:Y:S01]  /*2640*/  SHF.L.U32 R119, R44, 0x1, RZ ;  /* 0x000000012c777819 */ /* 0x000fe200000006ff */
[----:B------:R-:W-:Y:S01]  /*2650*/  FMUL.FTZ R45, R20, R47 ;  /* 0x0000002f142d7220 */ /* 0x000fe20000410000 */
[----:B------:R-:W-:Y:S01]  /*2660*/  LEA.HI.SX32 R44, R25, R25, 0x1b ;  /* 0x00000019192c7211 */ /* 0x000fe200078fdaff */
[----:B------:R-:W-:Y:S01]  /*2670*/  STS.U16 [R116+0x80], R99 ;  /* 0x0000806374007388 */ /* 0x000fe20000000400 */
[----:B------:R-:W-:-:S03]  /*2680*/  SHF.L.U32 R122, R98, 0x1, RZ ;  /* 0x00000001627a7819 */ /* 0x000fc600000006ff */
[----:B------:R-:W-:Y:S04]  /*2690*/  STS.U16 [R117+0xc0], R102 ;  /* 0x0000c06675007388 */ /* 0x000fe80000000400 */
[----:B------:R0:W-:Y:S01]  /*26a0*/  STS.U16 [R46+0x100], R103 ;  /* 0x000100672e007388 */ /* 0x0001e20000000400 */
[----:B------:R-:W-:Y:S03]  /*26b0*/  MUFU.EX2 R45, R45 ;  /* 0x0000002d002d7308 */ /* 0x000fe60000000800 */
[----:B------:R-:W-:Y:S04]  /*26c0*/  STS.U16 [R120+0x140], R105 ;  /* 0x0001406978007388 */ /* 0x000fe80000000400 */
[----:B------:R1:W-:Y:S01]  /*26d0*/  STS.U16 [R119+0x180], R112 ;  /* 0x0001807077007388 */ /* 0x0003e20000000400 */
[----:B0-----:R-:W-:Y:S01]  /*26e0*/  SHF.L.U32 R46, R44, 0x1, RZ ;  /* 0x000000012c2e7819 */ /* 0x001fe200000006ff */
[----:B------:R-:W0:Y:S02]  /*26f0*/  MUFU.COS R118, R121 ;  /* 0x0000007900767308 */ /* 0x000e240000000000 */
[----:B------:R2:W-:Y:S01]  /*2700*/  STS.U16 [R122+0x1c0], R113 ;  /* 0x0001c0717a007388 */ /* 0x0005e20000000400 */
[----:B------:R-:W-:-:S06]  /*2710*/  NOP ;  /* 0x0000000000007918 */ /* 0x000fcc0000000000 */
[----:B------:R3:W4:Y:S01]  /*2720*/  MUFU.SIN R116, R121 ;  /* 0x0000007900747308 */ /* 0x0007220000000400 */
[----:B------:R-:W-:Y:S01]  /*2730*/  LDS.U16 R123, [R46] ;  /* 0x000000002e7b7984 */ /* 0x000fe20000000400 */
[----:B------:R-:W-:-:S03]  /*2740*/  @!P2 IADD3 R115, R29, -0x2, RZ ;  /* 0xfffffffe1d73a810 */ /* 0x000fc60007ffe0ff */
[----:B------:R-:W-:Y:S04]  /*2750*/  LDS.U16 R120, [R46+0x4] ;  /* 0x000004002e787984 */ /* 0x000fe80000000400 */
[----:B---3--:R-:W3:Y:S01]  /*2760*/  LDS.U16 R121, [R46+0x2] ;  /* 0x000002002e797984 */ /* 0x008ee20000000400 */
[C---:B0-----:R-:W-:Y:S01]  /*2770*/  FMUL.FTZ R98, R45.reuse, R118 ;  /* 0x000000762d627220 */ /* 0x041fe20000410000 */
[----:B-1----:R-:W-:Y:S02]  /*2780*/  SHF.L.U32 R112, R114, 0x3, RZ ;  /* 0x0000000372707819 */ /* 0x002fe400000006ff */
[----:B------:R-:W0:Y:S01]  /*2790*/  LDS.U16 R118, [R46+0x6] ;  /* 0x000006002e767984 */ /* 0x000e220000000400 */
[----:B----4-:R-:W-:-:S03]  /*27a0*/  FMUL.FTZ R99, R45, R116 ;  /* 0x000000742d637220 */ /* 0x010fc60000410000 */
[----:B------:R-:W1:Y:S01]  /*27b0*/  LDS.U16 R117, [R46+0xa] ;  /* 0x00000a002e757984 */ /* 0x000e620000000400 */
[----:B------:R-:W-:-:S03]  /*27c0*/  @!P2 IMAD R45, R115, c[0x0][0x16c], R2 ;  /* 0x00005b00732daa24 */ /* 0x000fc600078e0202 */
[----:B------:R-:W4:Y:S04]  /*27d0*/  LDS.U16 R115, [R46+0x8] ;  /* 0x000008002e737984 */ /* 0x000f280000000400 */
[----:B------:R-:W0:Y:S04]  /*27e0*/  LDS.U16 R116, [R46+0xc] ;  /* 0x00000c002e747984 */ /* 0x000e280000000400 */
[----:B------:R2:W0:Y:S01]  /*27f0*/  LDS.U16 R114, [R46+0xe] ;  /* 0x00000e002e727984 */ /* 0x0004220000000400 */
[----:B------:R-:W-:-:S03]  /*2800*/  FMUL.FTZ R102, R21, R95 ;  /* 0x0000005f15667220 */ /* 0x000fc60000410000 */
[----:B------:R3:W-:Y:S04]  /*2810*/  STS.64 [R112+0xa80], R98 ;  /* 0x000a806270007388 */ /* 0x0007e80000000a00 */
[----:B------:R-:W5:Y:S01]  /*2820*/  LDG.E.64 R100, [R100.64] ;  /* 0x0000000664647981 */ /* 0x000f62000c1e1b00 */
[----:B--2---:R-:W-:Y:S02]  /*2830*/  FMUL.RZ R113, R102, 0.15915493667125701904 ;  /* 0x3e22f98366717820 */ /* 0x004fe4000040c000 */
[-C--:B------:R-:W-:Y:S02]  /*2840*/  FMUL.FTZ R102, R21, R47.reuse ;  /* 0x0000002f15667220 */ /* 0x080fe40000410000 */
[----:B------:R-:W-:Y:S01]  /*2850*/  MUFU.SIN R103, R113 ;  /* 0x0000007100677308 */ /* 0x000fe20000000400 */
[----:B------:R-:W-:-:S02]  /*2860*/  FMUL.FTZ R46, R18, R47 ;  /* 0x0000002f122e7220 */ /* 0x000fc40000410000 */
[----:B---3--:R-:W-:-:S05]  /*2870*/  FMUL.FTZ R112, R19, R47 ;  /* 0x0000002f13707220 */ /* 0x008fca0000410000 */
[----:B------:R-:W2:Y:S01]  /*2880*/  MUFU.EX2 R102, R102 ;  /* 0x0000006600667308 */ /* 0x000ea20000000800 */
[----:B------:R-:W-:Y:S01]  /*2890*/  FMUL.FTZ R47, R18, R95 ;  /* 0x0000005f122f7220 */ /* 0x000fe20000410000 */
[----:B------:R-:W-:Y:S01]  /*28a0*/  CS2R R104, SRZ ;  /* 0x0000000000687805 */ /* 0x000fe2000001ff00 */
[----:B------:R-:W-:Y:S01]  /*28b0*/  @!P2 IMAD.WIDE R44, R45, 0x10, R66 ;  /* 0x000000102d2ca825 */ /* 0x000fe200078e0242 */
[----:B------:R-:W-:Y:S01]  /*28c0*/  BAR.SYNC.DEFER_BLOCKING 0x0 ;  /* 0x0000000000007b1d */ /* 0x000fe20000010000 */
[----:B------:R-:W-:-:S05]  /*28d0*/  HADD2.F32 R121, -RZ, R121.H0_H0 ;  /* 0x20000079ff797230 */ /* 0x000fca0000004100 */
[----:B------:R-:W3:Y:S01]  /*28e0*/  MUFU.COS R133, R113 ;  /* 0x0000007100857308 */ /* 0x000ee20000000000 */
[----:B------:R-:W-:Y:S01]  /*28f0*/  FMUL.RZ R47, R47, 0.15915493667125701904 ;  /* 0x3e22f9832f2f7820 */ /* 0x000fe2000040c000 */
[----:B------:R-:W-:Y:S01]  /*2900*/  HADD2.F32 R123, -RZ, R123.H0_H0 ;  /* 0x2000007bff7b7230 */ /* 0x000fe20000004100 */
[----:B------:R-:W-:Y:S01]  /*2910*/  FMUL.FTZ R148, R20, R121 ;  /* 0x0000007914947220 */ /* 0x000fe20000410000 */
[----:B------:R-:W-:-:S04]  /*2920*/  HADD2.F32 R119, -RZ, R76.H0_H0 ;  /* 0x2000004cff777230 */ /* 0x000fc80000004100 */
[----:B------:R-:W-:Y:S01]  /*2930*/  MUFU.EX2 R46, R46 ;  /* 0x0000002e002e7308 */ /* 0x000fe20000000800 */
[----:B------:R-:W-:Y:S02]  /*2940*/  FMUL.FTZ R146, R20, R123 ;  /* 0x0000007b14927220 */ /* 0x000fe40000410000 */
[----:B--2---:R-:W-:Y:S02]  /*2950*/  FMUL.FTZ R132, R102, R103 ;  /* 0x0000006766847220 */ /* 0x004fe40000410000 */
[C---:B------:R-:W-:Y:S01]  /*2960*/  FMUL.FTZ R148, R119.reuse, R148 ;  /* 0x0000009477947220 */ /* 0x040fe20000410000 */
[----:B------:R2:W5:Y:S02]  /*2970*/  @!P2 LDG.E.64 R104, [R44.64+0x8] ;  /* 0x000008062c68a981 */ /* 0x000564000c1e1b00 */
[----:B------:R-:W-:Y:S01]  /*2980*/  MUFU.COS R131, R47 ;  /* 0x0000002f00837308 */ /* 0x000fe20000000000 */
[----:B------:R-:W-:Y:S01]  /*2990*/  HADD2.F32 R120, -RZ, R120.H0_H0 ;  /* 0x20000078ff787230 */ /* 0x000fe20000004100 */
[----:B------:R-:W-:-:S06]  /*29a0*/  FMUL.FTZ R146, R119, R146 ;  /* 0x0000009277927220 */ /* 0x000fcc0000410000 */
[----:B--2---:R-:W2:Y:S01]  /*29b0*/  MUFU.SIN R45, R47 ;  /* 0x0000002f002d7308 */ /* 0x004ea20000000400 */
[----:B------:R-:W-:Y:S02]  /*29c0*/  FMUL.FTZ R44, R19, R95 ;  /* 0x0000005f132c7220 */ /* 0x000fe40000410000 */
[----:B---3--:R-:W-:Y:S02]  /*29d0*/  FMUL.FTZ R133, R102, R133 ;  /* 0x0000008566857220 */ /* 0x008fe40000410000 */
[----:B------:R-:W-:Y:S02]  /*29e0*/  FMUL.RZ R113, R44, 0.15915493667125701904 ;  /* 0x3e22f9832c717820 */ /* 0x000fe4000040c000 */
[C---:B------:R-:W-:Y:S01]  /*29f0*/  FMUL.FTZ R44, R132.reuse, R148 ;  /* 0x00000094842c7220 */ /* 0x040fe20000410000 */
[----:B0-----:R-:W-:Y:S01]  /*2a00*/  HADD2.F32 R118, -RZ, R118.H0_H0 ;  /* 0x20000076ff767230 */ /* 0x001fe20000004100 */
[----:B------:R-:W-:Y:S01]  /*2a10*/  MUFU.EX2 R112, R112 ;  /* 0x0000007000707308 */ /* 0x000fe20000000800 */
[----:B------:R-:W-:Y:S01]  /*2a20*/  HADD2.F32 R122, -RZ, R76.H1_H1 ;  /* 0x3000004cff7a7230 */ /* 0x000fe20000004100 */
[----:B------:R-:W-:-:S02]  /*2a30*/  FMUL.FTZ R102, R132, R146 ;  /* 0x0000009284667220 */ /* 0x000fc40000410000 */
[----:B------:R-:W-:Y:S02]  /*2a40*/  FMUL.FTZ R147, R21, R120 ;  /* 0x0000007815937220 */ /* 0x000fe40000410000 */
[----:B------:R-:W-:Y:S02]  /*2a50*/  FFMA.FTZ R44, R133, R146, -R44 ;  /* 0x00000092852c7223 */ /* 0x000fe4000001082c */
[----:B------:R-:W0:Y:S01]  /*2a60*/  MUFU.SIN R47, R113 ;  /* 0x00000071002f7308 */ /* 0x000e220000000400 */
[----:B------:R-:W-:Y:S02]  /*2a70*/  FMUL.FTZ R145, R21, R118 ;  /* 0x0000007615917220 */ /* 0x000fe40000410000 */
[----:B------:R-:W-:Y:S02]  /*2a80*/  FFMA.FTZ R102, R133, R148, R102 ;  /* 0x0000009485667223 */ /* 0x000fe40000010066 */
[----:B--2---:R-:W-:Y:S02]  /*2a90*/  FMUL.FTZ R130, R46, R45 ;  /* 0x0000002d2e827220 */ /* 0x004fe40000410000 */
[C---:B------:R-:W-:Y:S01]  /*2aa0*/  FFMA.FTZ R44, R122.reuse, R147, R44 ;  /* 0x000000937a2c7223 */ /* 0x040fe2000001002c */
[----:B------:R2:W3:Y:S01]  /*2ab0*/  MUFU.COS R103, R113 ;  /* 0x0000007100677308 */ /* 0x0004e20000000000 */
[----:B------:R-:W-:Y:S01]  /*2ac0*/  FFMA.FTZ R102, R122, R145, R102 ;  /* 0x000000917a667223 */ /* 0x000fe20000010066 */
[----:B-1----:R-:W-:Y:S01]  /*2ad0*/  HADD2.F32 R117, -RZ, R117.H0_H0 ;  /* 0x20000075ff757230 */ /* 0x002fe20000004100 */
[----:B------:R-:W-:-:S02]  /*2ae0*/  FMUL.FTZ R131, R46, R131 ;  /* 0x000000832e837220 */ /* 0x000fc40000410000 */
[C---:B------:R-:W-:Y:S01]  /*2af0*/  FMUL.FTZ R46, R130.reuse, R44 ;  /* 0x0000002c822e7220 */ /* 0x040fe20000410000 */
[----:B----4-:R-:W-:Y:S01]  /*2b00*/  HADD2.F32 R115, -RZ, R115.H0_H0 ;  /* 0x20000073ff737230 */ /* 0x010fe20000004100 */
[-C--:B------:R-:W-:Y:S01]  /*2b10*/  FMUL.FTZ R45, R130, R102.reuse ;  /* 0x00000066822d7220 */ /* 0x080fe20000410000 */
[----:B--2---:R-:W-:Y:S01]  /*2b20*/  HADD2.F32 R113, -RZ, R77.H0_H0 ;  /* 0x2000004dff717230 */ /* 0x004fe20000004100 */
[----:B------:R-:W-:Y:S02]  /*2b30*/  FFMA.FTZ R102, R131, R102, R46 ;  /* 0x0000006683667223 */ /* 0x000fe4000001002e */
[----:B------:R-:W-:Y:S02]  /*2b40*/  FMUL.FTZ R140, R18, R117 ;  /* 0x00000075128c7220 */ /* 0x000fe40000410000 */
[----:B0-----:R-:W-:Y:S01]  /*2b50*/  FMUL.FTZ R126, R112, R47 ;  /* 0x0000002f707e7220 */ /* 0x001fe20000410000 */
[----:B------:R-:W-:Y:S01]  /*2b60*/  ISETP.NE.AND P2, PT, R63, 0x1f, PT ;  /* 0x0000001f3f00780c */ /* 0x000fe20003f45270 */
[----:B------:R-:W-:-:S02]  /*2b70*/  FFMA.FTZ R47, R131, R44, -R45 ;  /* 0x0000002c832f7223 */ /* 0x000fc4000001082d */
[----:B------:R-:W-:Y:S02]  /*2b80*/  FMUL.FTZ R46, R98, R132 ;  /* 0x00000084622e7220 */ /* 0x000fe40000410000 */
[----:B------:R-:W-:Y:S02]  /*2b90*/  FMUL.FTZ R124, R18, R115 ;  /* 0x00000073127c7220 */ /* 0x000fe40000410000 */
[----:B------:R-:W-:Y:S01]  /*2ba0*/  FFMA.FTZ R125, R113, R140, R102 ;  /* 0x0000008c717d7223 */ /* 0x000fe20000010066 */
[----:B------:R-:W-:Y:S01]  /*2bb0*/  HADD2.F32 R116, -RZ, R116.H0_H0 ;  /* 0x20000074ff747230 */ /* 0x000fe20000004100 */
[----:B---3--:R-:W-:Y:S02]  /*2bc0*/  FMUL.FTZ R128, R112, R103 ;  /* 0x0000006770807220 */ /* 0x008fe40000410000 */
[C---:B------:R-:W-:Y:S02]  /*2bd0*/  FMUL.FTZ R44, R99.reuse, R132 ;  /* 0x00000084632c7220 */ /* 0x040fe40000410000 */
[----:B------:R-:W-:-:S02]  /*2be0*/  FFMA.FTZ R46, R99, R133, R46 ;  /* 0x00000085632e7223 */ /* 0x000fc4000001002e */
[----:B------:R-:W-:Y:S02]  /*2bf0*/  FFMA.FTZ R103, R113, R124, R47 ;  /* 0x0000007c71677223 */ /* 0x000fe4000001002f */
[----:B------:R-:W-:Y:S01]  /*2c00*/  FMUL.FTZ R102, R126, R125 ;  /* 0x0000007d7e667220 */ /* 0x000fe20000410000 */
[----:B------:R-:W-:Y:S01]  /*2c10*/  HADD2.F32 R112, -RZ, R77.H1_H1 ;  /* 0x3000004dff707230 */ /* 0x000fe20000004100 */
[----:B------:R-:W-:Y:S02]  /*2c20*/  FFMA.FTZ R44, R98, R133, -R44 ;  /* 0x00000085622c7223 */ /* 0x000fe4000001082c */
[----:B------:R-:W-:Y:S02]  /*2c30*/  FMUL.FTZ R45, R130, R46 ;  /* 0x0000002e822d7220 */ /* 0x000fe40000410000 */
[----:B------:R-:W-:Y:S02]  /*2c40*/  FFMA.FTZ R102, R128, R103, -R102 ;  /* 0x0000006780667223 */ /* 0x000fe40000010866 */
[----:B------:R-:W-:-:S02]  /*2c50*/  FMUL.FTZ R143, R19, R116 ;  /* 0x00000074138f7220 */ /* 0x000fc40000410000 */
[-C--:B------:R-:W-:Y:S02]  /*2c60*/  FMUL.FTZ R47, R130, R44.reuse ;  /* 0x0000002c822f7220 */ /* 0x080fe40000410000 */
[C---:B------:R-:W-:Y:S02]  /*2c70*/  FFMA.FTZ R45, R131.reuse, R44, -R45 ;  /* 0x0000002c832d7223 */ /* 0x040fe4000001082d */
[----:B------:R-:W-:Y:S02]  /*2c80*/  FMUL.FTZ R44, R126, R103 ;  /* 0x000000677e2c7220 */ /* 0x000fe40000410000 */
[----:B------:R-:W-:Y:S02]  /*2c90*/  FFMA.FTZ R137, R112, R143, R102 ;  /* 0x0000008f70897223 */ /* 0x000fe40000010066 */
[----:B------:R0:W1:Y:S01]  /*2ca0*/  @P2 LDS.64 R102, [R63.X8+0x1a88] ;  /* 0x001a88003f662984 */ /* 0x0000620000008a00 */
[----:B------:R-:W-:Y:S01]  /*2cb0*/  HADD2.F32 R114, -RZ, R114.H0_H0 ;  /* 0x20000072ff727230 */ /* 0x000fe20000004100 */
[----:B------:R-:W-:-:S02]  /*2cc0*/  FFMA.FTZ R47, R131, R46, R47 ;  /* 0x0000002e832f7223 */ /* 0x000fc4000001002f */
[----:B------:R-:W-:Y:S02]  /*2cd0*/  FFMA.FTZ R125, R128, R125, R44 ;  /* 0x0000007d807d7223 */ /* 0x000fe4000001002c */
[C---:B------:R-:W-:Y:S02]  /*2ce0*/  FMUL.FTZ R142, R126.reuse, R47 ;  /* 0x0000002f7e8e7220 */ /* 0x040fe40000410000 */
[-C--:B------:R-:W-:Y:S02]  /*2cf0*/  FMUL.FTZ R44, R126, R45.reuse ;  /* 0x0000002d7e2c7220 */ /* 0x080fe40000410000 */
[----:B------:R-:W-:Y:S02]  /*2d00*/  FMUL.FTZ R141, R19, R114 ;  /* 0x00000072138d7220 */ /* 0x000fe40000410000 */
[C---:B------:R-:W-:Y:S02]  /*2d10*/  FFMA.FTZ R142, R128.reuse, R45, -R142 ;  /* 0x0000002d808e7223 */ /* 0x040fe4000001088e */
[----:B------:R-:W-:-:S02]  /*2d20*/  FFMA.FTZ R47, R128, R47, R44 ;  /* 0x0000002f802f7223 */ /* 0x000fc4000001002c */
        /* <DEDUP_REMOVED lines=11> */
.L_x_13409:
[----:B0-----:R-:W-:Y:S05]  /*2de0*/  BSYNC B0 ;  /* 0x0000000000007941 */ /* 0x001fea0003800000 */
.L_x_13408:
        /* <DEDUP_REMOVED lines=63> */
[C---:B------:R-:W-:Y:S02]  /*31e0*/  FFMA.FTZ R46, R142.reuse, R125, -R129 ;  /* 0x0000007d8e2e7223 */ /* 0x040fe40000010881 */
[----:B------:R-:W-:Y:S01]  /*31f0*/  @P3 FFMA.FTZ R142, R142, R45, -R44 ;  /* 0x0000002d8e8e3223 */ /* 0x000fe2000001082c */
[----:B------:R-:W-:Y:S01]  /*3200*/  FSEL R47, R138, R47, !P3 ;  /* 0x0000002f8a2f7208 */ /* 0x000fe20005800000 */
[----:B------:R-:W-:-:S02]  /*3210*/  @P3 FADD.FTZ R136, R136, R135 ;  /* 0x0000008788883221 */ /* 0x000fc40000010000 */
[----:B------:R-:W-:Y:S01]  /*3220*/  @P3 FADD.FTZ R137, R137, R46 ;  /* 0x0000002e89893221 */ /* 0x000fe20000010000 */
[----:B------:R-:W0:Y:S01]  /*3230*/  SHFL.UP PT, R44, R142, 0x10, RZ ;  /* 0x060000008e2c7989 */ /* 0x000e2200000e00ff */
[C---:B------:R-:W-:Y:S01]  /*3240*/  FMUL.FTZ R127, R4.reuse, R101 ;  /* 0x00000065047f7220 */ /* 0x040fe20000410000 */
[----:B------:R-:W-:Y:S01]  /*3250*/  ISETP.GE.AND P3, PT, R55, 0x10, PT ;  /* 0x000000103700780c */ /* 0x000fe20003f66270 */
[----:B------:R-:W-:Y:S01]  /*3260*/  FMUL.FTZ R125, R4, R100 ;  /* 0x00000064047d7220 */ /* 0x000fe20000410000 */
[----:B------:R-:W2:Y:S01]  /*3270*/  SHFL.UP PT, R45, R47, 0x10, RZ ;  /* 0x060000002f2d7989 */ /* 0x000ea200000e00ff */
[-C--:B------:R-:W-:Y:S02]  /*3280*/  FMUL.FTZ R138, R128, R127.reuse ;  /* 0x0000007f808a7220 */ /* 0x080fe40000410000 */
[C---:B------:R-:W-:Y:S01]  /*3290*/  FMUL.FTZ R139, R126.reuse, R127 ;  /* 0x0000007f7e8b7220 */ /* 0x040fe20000410000 */
[----:B------:R-:W3:Y:S01]  /*32a0*/  SHFL.UP PT, R135, R136, 0x10, RZ ;  /* 0x0600000088877989 */ /* 0x000ee200000e00ff */
[----:B------:R-:W-:-:S02]  /*32b0*/  FFMA.FTZ R144, -R126, R125, -R138 ;  /* 0x0000007d7e907223 */ /* 0x000fc4000001098a */
[C---:B------:R-:W-:Y:S01]  /*32c0*/  FMUL.FTZ R129, R5.reuse, R101 ;  /* 0x0000006505817220 */ /* 0x040fe20000410000 */
[----:B------:R-:W4:Y:S01]  /*32d0*/  SHFL.UP PT, R46, R137, 0x10, RZ ;  /* 0x06000000892e7989 */ /* 0x000f2200000e00ff */
[----:B------:R-:W-:Y:S02]  /*32e0*/  FMUL.FTZ R138, R5, R100 ;  /* 0x00000064058a7220 */ /* 0x000fe40000410000 */
[----:B------:R-:W-:Y:S02]  /*32f0*/  FFMA.FTZ R139, R128, R125, -R139 ;  /* 0x0000007d808b7223 */ /* 0x000fe4000001088b */
[----:B------:R-:W-:Y:S02]  /*3300*/  FADD.FTZ R150, -R129, R144 ;  /* 0x0000009081967221 */ /* 0x000fe40000010100 */
[----:B------:R-:W-:Y:S02]  /*3310*/  FADD.FTZ R149, R138, R139 ;  /* 0x0000008b8a957221 */ /* 0x000fe40000010000 */
[----:B------:R-:W-:-:S02]  /*3320*/  FMUL.FTZ R144, R130, -R150 ;  /* 0x8000009682907220 */ /* 0x000fc40000410000 */
[-C--:B------:R-:W-:Y:S02]  /*3330*/  FMUL.FTZ R153, R130, -R149.reuse ;  /* 0x8000009582997220 */ /* 0x080fe40000410000 */
[----:B0-----:R-:W-:Y:S02]  /*3340*/  FMUL.FTZ R139, R47, R44 ;  /* 0x0000002c2f8b7220 */ /* 0x001fe40000410000 */
[----:B------:R-:W-:Y:S02]  /*3350*/  FFMA.FTZ R144, R131, R149, -R144 ;  /* 0x0000009583907223 */ /* 0x000fe40000010890 */
[-C--:B--2---:R-:W-:Y:S02]  /*3360*/  FFMA.FTZ R152, R142, R45.reuse, R139 ;  /* 0x0000002d8e987223 */ /* 0x084fe4000001008b */
[C---:B------:R-:W-:Y:S02]  /*3370*/  FMUL.FTZ R45, R47.reuse, R45 ;  /* 0x0000002d2f2d7220 */ /* 0x040fe40000410000 */
[C---:B---3--:R-:W-:Y:S01]  /*3380*/  FMUL.FTZ R149, R47.reuse, R135 ;  /* 0x000000872f957220 */ /* 0x048fe20000410000 */
[----:B------:R-:W-:Y:S01]  /*3390*/  FSEL R152, R47, R152, !P3 ;  /* 0x000000982f987208 */ /* 0x000fe20005800000 */
[----:B------:R-:W-:-:S02]  /*33a0*/  FFMA.FTZ R150, R131, R150, R153 ;  /* 0x0000009683967223 */ /* 0x000fc40000010099 */
[-C--:B----4-:R-:W-:Y:S02]  /*33b0*/  FMUL.FTZ R151, R47, R46.reuse ;  /* 0x0000002e2f977220 */ /* 0x090fe40000410000 */
[C---:B------:R-:W-:Y:S01]  /*33c0*/  FFMA.FTZ R46, R142.reuse, R46, -R149 ;  /* 0x0000002e8e2e7223 */ /* 0x040fe20000010895 */
[----:B------:R-:W0:Y:S01]  /*33d0*/  SHFL.UP PT, R152, R152, 0x1, RZ ;  /* 0x0420000098987989 */ /* 0x000e2200000e00ff */
[C---:B------:R-:W-:Y:S02]  /*33e0*/  FFMA.FTZ R151, R142.reuse, R135, R151 ;  /* 0x000000878e977223 */ /* 0x040fe40000010097 */
[----:B------:R-:W-:Y:S01]  /*33f0*/  @P3 FFMA.FTZ R142, R142, R44, -R45 ;  /* 0x0000002c8e8e3223 */ /* 0x000fe2000001082d */
[----:B------:R-:W-:Y:S01]  /*3400*/  HFMA2.MMA R45, -RZ, RZ, 0, 0 ;  /* 0x00000000ff2d7435 */ /* 0x000fe200000001ff */
[----:B------:R-:W-:Y:S01]  /*3410*/  @P3 FADD.FTZ R136, R136, R151 ;  /* 0x0000009788883221 */ /* 0x000fe20000010000 */
[----:B------:R-:W-:Y:S01]  /*3420*/  MOV R44, 0x3f800000 ;  /* 0x3f800000002c7802 */ /* 0x000fe20000000f00 */
[----:B------:R-:W-:-:S02]  /*3430*/  @P3 FADD.FTZ R137, R137, R46 ;  /* 0x0000002e89893221 */ /* 0x000fc40000010000 */
[----:B------:R-:W2:Y:S01]  /*3440*/  SHFL.UP PT, R142, R142, 0x1, RZ ;  /* 0x042000008e8e7989 */ /* 0x000ea200000e00ff */
[C---:B------:R-:W-:Y:S01]  /*3450*/  FMUL.FTZ R135, R6.reuse, R101 ;  /* 0x0000006506877220 */ /* 0x040fe20000410000 */
[----:B------:R-:W-:Y:S01]  /*3460*/  CS2R R46, SRZ ;  /* 0x00000000002e7805 */ /* 0x000fe2000001ff00 */
[----:B------:R-:W-:Y:S01]  /*3470*/  FMUL.FTZ R139, R6, R100 ;  /* 0x00000064068b7220 */ /* 0x000fe20000410000 */
[----:B------:R-:W3:Y:S01]  /*3480*/  SHFL.UP PT, R136, R136, 0x1, RZ ;  /* 0x0420000088887989 */ /* 0x000ee200000e00ff */
[----:B------:R-:W-:Y:S02]  /*3490*/  FADD.FTZ R153, -R135, R150 ;  /* 0x0000009687997221 */ /* 0x000fe40000010100 */
[----:B------:R-:W-:Y:S01]  /*34a0*/  FADD.FTZ R144, R139, R144 ;  /* 0x000000908b907221 */ /* 0x000fe20000010000 */
[----:B------:R-:W4:Y:S01]  /*34b0*/  SHFL.UP PT, R137, R137, 0x1, RZ ;  /* 0x0420000089897989 */ /* 0x000f2200000e00ff */
[C---:B------:R-:W-:Y:S02]  /*34c0*/  FMUL.FTZ R149, R132.reuse, -R153 ;  /* 0x8000009984957220 */ /* 0x040fe40000410000 */
[-C--:B------:R-:W-:Y:S01]  /*34d0*/  FMUL.FTZ R154, R132, -R144.reuse ;  /* 0x80000090849a7220 */ /* 0x080fe20000410000 */
[----:B------:R1:W1:Y:S02]  /*34e0*/  @!P0 LDS.128 R44, [R2.X16+0x1b80] ;  /* 0x001b8000022c8984 */ /* 0x000264000000cc00 */
[----:B-1----:R-:W-:Y:S01]  /*34f0*/  FMUL.FTZ R151, R126, R103 ;  /* 0x000000677e977220 */ /* 0x002fe20000410000 */
[----:B------:R-:W-:Y:S01]  /*3500*/  ISETP.NE.AND P0, PT, R53, 0x1f, PT ;  /* 0x0000001f3500780c */ /* 0x000fe20003f05270 */
[----:B------:R-:W-:-:S02]  /*3510*/  FFMA.FTZ R149, R133, R144, -R149 ;  /* 0x0000009085957223 */ /* 0x000fc40000010895 */
[----:B------:R-:W-:Y:S02]  /*3520*/  FFMA.FTZ R144, R133, R153, R154 ;  /* 0x0000009985907223 */ /* 0x000fe4000001009a */
[-C--:B------:R-:W-:Y:S02]  /*3530*/  FMUL.FTZ R150, R126, -R102.reuse ;  /* 0x800000667e967220 */ /* 0x080fe40000410000 */
[----:B------:R-:W-:Y:S02]  /*3540*/  FFMA.FTZ R153, R128, R102, -R151 ;  /* 0x0000006680997223 */ /* 0x000fe40000010897 */
[C---:B0-----:R-:W-:Y:S02]  /*3550*/  FMUL.FTZ R151, R152.reuse, R105 ;  /* 0x0000006998977220 */ /* 0x041fe40000410000 */
[----:B------:R-:W-:Y:S02]  /*3560*/  FMUL.FTZ R152, R152, R104 ;  /* 0x0000006898987220 */ /* 0x000fe40000410000 */
[----:B------:R-:W-:-:S02]  /*3570*/  FFMA.FTZ R154, R128, -R103, R150 ;  /* 0x80000067809a7223 */ /* 0x000fc40000010096 */
[----:B------:R-:W-:Y:S02]  /*3580*/  FMUL.FTZ R155, R130, -R153 ;  /* 0x80000099829b7220 */ /* 0x000fe40000410000 */
[C---:B--2---:R-:W-:Y:S02]  /*3590*/  FFMA.FTZ R150, R142.reuse, R104, -R151 ;  /* 0x000000688e967223 */ /* 0x044fe40000010897 */
[----:B------:R-:W-:Y:S02]  /*35a0*/  FFMA.FTZ R151, R142, R105, R152 ;  /* 0x000000698e977223 */ /* 0x000fe40000010098 */
[-C--:B------:R-:W-:Y:S02]  /*35b0*/  FMUL.FTZ R156, R130, -R154.reuse ;  /* 0x8000009a829c7220 */ /* 0x080fe40000410000 */
[----:B------:R-:W-:Y:S02]  /*35c0*/  FFMA.FTZ R155, R131, R154, R155 ;  /* 0x0000009a839b7223 */ /* 0x000fe4000001009b */
[----:B---3--:R-:W-:-:S02]  /*35d0*/  @P1 FADD.FTZ R105, R136, R151 ;  /* 0x0000009788691221 */ /* 0x008fc40000010000 */
[----:B------:R-:W-:Y:S02]  /*35e0*/  FMUL.FTZ R136, R7, R100 ;  /* 0x0000006407887220 */ /* 0x000fe40000410000 */
[----:B------:R-:W-:Y:S02]  /*35f0*/  FFMA.FTZ R156, R131, R153, -R156 ;  /* 0x00000099839c7223 */ /* 0x000fe4000001089c */
[----:B------:R-:W-:Y:S02]  /*3600*/  FMUL.FTZ R100, R132, -R155 ;  /* 0x8000009b84647220 */ /* 0x000fe40000410000 */
[----:B------:R-:W-:Y:S02]  /*3610*/  FADD.FTZ R142, R136, R149 ;  /* 0x00000095888e7221 */ /* 0x000fe40000010000 */
[----:B----4-:R-:W-:Y:S02]  /*3620*/  @P1 FADD.FTZ R104, R137, R150 ;  /* 0x0000009689681221 */ /* 0x010fe40000010000 */
[----:B------:R-:W-:Y:S01]  /*3630*/  FFMA.FTZ R149, R133, R156, -R100 ;  /* 0x0000009c85957223 */ /* 0x000fe20000010864 */
[----:B------:R0:W1:Y:S01]  /*3640*/  SHFL.DOWN PT, R154, R142, 0x1, 0x1f ;  /* 0x08201f008e9a7f89 */ /* 0x00006200000e0000 */
[----:B------:R-:W-:-:S02]  /*3650*/  FMUL.FTZ R137, R7, R101 ;  /* 0x0000006507897220 */ /* 0x000fc40000410000 */
[----:B------:R-:W-:Y:S01]  /*3660*/  FMUL.FTZ R156, R132, -R156 ;  /* 0x8000009c849c7220 */ /* 0x000fe20000410000 */
[----:B------:R0:W2:Y:S01]  /*3670*/  SHFL.DOWN PT, R150, R149, 0x1, 0x1f ;  /* 0x08201f0095967f89 */ /* 0x0000a200000e0000 */
[C---:B------:R-:W-:Y:S02]  /*3680*/  FMUL.FTZ R101, R99.reuse, R105 ;  /* 0x0000006963657220 */ /* 0x040fe40000410000 */
[-C--:B------:R-:W-:Y:S02]  /*3690*/  FMUL.FTZ R100, R99, R104.reuse ;  /* 0x0000006863647220 */ /* 0x080fe40000410000 */
[----:B------:R-:W-:Y:S02]  /*36a0*/  FADD.FTZ R144, -R137, R144 ;  /* 0x0000009089907221 */ /* 0x000fe40000010100 */
[----:B------:R-:W-:Y:S02]  /*36b0*/  FFMA.FTZ R99, R133, R155, R156 ;  /* 0x0000009b85637223 */ /* 0x000fe4000001009c */
[C---:B------:R-:W-:Y:S01]  /*36c0*/  FFMA.FTZ R101, R98.reuse, R104, -R101 ;  /* 0x0000006862657223 */ /* 0x040fe20000010865 */
[----:B------:R0:W3:Y:S01]  /*36d0*/  SHFL.DOWN PT, R156, R144, 0x1, 0x1f ;  /* 0x08201f00909c7f89 */ /* 0x0000e200000e0000 */
[----:B------:R-:W-:-:S03]  /*36e0*/  FFMA.FTZ R105, R98, R105, R100 ;  /* 0x0000006962697223 */ /* 0x000fc60000010064 */
[----:B------:R0:W4:Y:S01]  /*36f0*/  SHFL.DOWN PT, R152, R99, 0x1, 0x1f ;  /* 0x08201f0063987f89 */ /* 0x00012200000e0000 */
[----:B------:R-:W-:Y:S05]  /*3700*/  @!P0 BRA `(.L_x_13411) ;  /* 0x000000b000008947 */ /* 0x000fea0003800000 */
[C---:B---3--:R-:W-:Y:S02]  /*3710*/  FMUL.FTZ R100, R99.reuse, R156 ;  /* 0x0000009c63647220 */ /* 0x048fe40000410000 */
[C---:B----4-:R-:W-:Y:S02]  /*3720*/  FMUL.FTZ R98, R99.reuse, R152 ;  /* 0x0000009863627220 */ /* 0x050fe40000410000 */
[-C--:B-1----:R-:W-:Y:S02]  /*3730*/  FMUL.FTZ R104, R99, R154.reuse ;  /* 0x0000009a63687220 */ /* 0x082fe40000410000 */
        /* <DEDUP_REMOVED lines=8> */
.L_x_13411:
[----:B------:R-:W-:Y:S05]  /*37c0*/  BSYNC B0 ;  /* 0x0000000000007941 */ /* 0x000fea0003800000 */
.L_x_13410:
[----:B------:R-:W-:Y:S01]  /*37d0*/  ISETP.GT.U32.AND P0, PT, R53, 0x1d, PT ;  /* 0x0000001d3500780c */ /* 0x000fe20003f04070 */
[----:B------:R-:W-:Y:S01]  /*37e0*/  FADD.FTZ R148, R148, R105 ;  /* 0x0000006994947221 */ /* 0x000fe20000010000 */
[----:B-1----:R1:W0:Y:S01]  /*37f0*/  SHFL.DOWN PT, R154, R149, 0x2, 0x1f ;  /* 0x08401f00959a7f89 */ /* 0x00222200000e0000 */
[----:B------:R-:W-:Y:S01]  /*3800*/  FADD.FTZ R146, R146, R101 ;  /* 0x0000006592927221 */ /* 0x000fe20000010000 */
[----:B------:R-:W-:Y:S01]  /*3810*/  BSSY B0, `(.L_x_13412) ;  /* 0x0000014000007945 */ /* 0x000fe20003800000 */
[C---:B------:R-:W-:Y:S01]  /*3820*/  FMUL.FTZ R98, R132.reuse, R148 ;  /* 0x0000009484627220 */ /* 0x040fe20000410000 */
[----:B---3--:R1:W3:Y:S01]  /*3830*/  SHFL.DOWN PT, R156, R99, 0x2, 0x1f ;  /* 0x08401f00639c7f89 */ /* 0x0082e200000e0000 */
[----:B------:R-:W-:-:S02]  /*3840*/  FMUL.FTZ R100, R132, R146 ;  /* 0x0000009284647220 */ /* 0x000fc40000410000 */
[C---:B------:R-:W-:Y:S01]  /*3850*/  FFMA.FTZ R98, R133.reuse, R146, -R98 ;  /* 0x0000009285627223 */ /* 0x040fe20000010862 */
[----:B------:R1:W4:Y:S01]  /*3860*/  SHFL.DOWN PT, R158, R142, 0x2, 0x1f ;  /* 0x08401f008e9e7f89 */ /* 0x00032200000e0000 */
[----:B------:R-:W-:-:S03]  /*3870*/  FFMA.FTZ R100, R133, R148, R100 ;  /* 0x0000009485647223 */ /* 0x000fc60000010064 */
[----:B------:R1:W2:Y:S01]  /*3880*/  SHFL.DOWN PT, R160, R144, 0x2, 0x1f ;  /* 0x08401f0090a07f89 */ /* 0x0002a200000e0000 */
[----:B------:R-:W-:Y:S05]  /*3890*/  @P0 BRA `(.L_x_13413) ;  /* 0x000000b000000947 */ /* 0x000fea0003800000 */
[C---:B--2---:R-:W-:Y:S02]  /*38a0*/  FMUL.FTZ R150, R99.reuse, R160 ;  /* 0x000000a063967220 */ /* 0x044fe40000410000 */
[C---:B---3--:R-:W-:Y:S02]  /*38b0*/  FMUL.FTZ R104, R99.reuse, R156 ;  /* 0x0000009c63687220 */ /* 0x048fe40000410000 */
        /* <DEDUP_REMOVED lines=9> */
.L_x_13413:
[----:B------:R-:W-:Y:S05]  /*3950*/  BSYNC B0 ;  /* 0x0000000000007941 */ /* 0x000fea0003800000 */
.L_x_13412:
[C---:B------:R-:W-:Y:S01]  /*3960*/  ISETP.GT.U32.AND P0, PT, R53.reuse, 0x1b, PT ;  /* 0x0000001b3500780c */ /* 0x040fe20003f04070 */
[C---:B------:R-:W-:Y:S01]  /*3970*/  FFMA.FTZ R101, R122.reuse, R147, R98 ;  /* 0x000000937a657223 */ /* 0x040fe20000010062 */
[----:B0-----:R0:W1:Y:S01]  /*3980*/  SHFL.DOWN PT, R154, R149, 0x4, 0x1f ;  /* 0x08801f00959a7f89 */ /* 0x00106200000e0000 */
[----:B------:R-:W-:Y:S01]  /*3990*/  FFMA.FTZ R145, R122, R145, R100 ;  /* 0x000000917a917223 */ /* 0x000fe20000010064 */
[----:B------:R-:W-:Y:S01]  /*39a0*/  BSSY B0, `(.L_x_13414) ;  /* 0x0000016000007945 */ /* 0x000fe20003800000 */
[C---:B------:R-:W-:Y:S01]  /*39b0*/  FMUL.FTZ R100, R130.reuse, R101 ;  /* 0x0000006582647220 */ /* 0x040fe20000410000 */
[----:B---3--:R0:W3:Y:S01]  /*39c0*/  SHFL.DOWN PT, R156, R99, 0x4, 0x1f ;  /* 0x08801f00639c7f89 */ /* 0x0080e200000e0000 */
[-C--:B------:R-:W-:Y:S01]  /*39d0*/  FMUL.FTZ R98, R130, R145.reuse ;  /* 0x0000009182627220 */ /* 0x080fe20000410000 */
[----:B------:R-:W-:Y:S01]  /*39e0*/  ISETP.GT.U32.AND P1, PT, R53, 0x17, PT ;  /* 0x000000173500780c */ /* 0x000fe20003f24070 */
[----:B------:R-:W-:Y:S01]  /*39f0*/  FFMA.FTZ R100, R131, R145, R100 ;  /* 0x0000009183647223 */ /* 0x000fe20000010064 */
[----:B----4-:R0:W4:Y:S01]  /*3a00*/  SHFL.DOWN PT, R158, R142, 0x4, 0x1f ;  /* 0x08801f008e9e7f89 */ /* 0x01012200000e0000 */
[----:B------:R-:W-:Y:S01]  /*3a10*/  ISETP.GT.U32.AND P3, PT, R53, 0xf, PT ;  /* 0x0000000f3500780c */ /* 0x000fe20003f64070 */
[----:B------:R-:W-:-:S02]  /*3a20*/  FFMA.FTZ R98, R131, R101, -R98 ;  /* 0x0000006583627223 */ /* 0x000fc40000010862 */
[----:B--2---:R0:W2:Y:S01]  /*3a30*/  SHFL.DOWN PT, R160, R144, 0x4, 0x1f ;  /* 0x08801f0090a07f89 */ /* 0x0040a200000e0000 */
[----:B------:R-:W-:Y:S05]  /*3a40*/  @P0 BRA `(.L_x_13415) ;  /* 0x000000b000000947 */ /* 0x000fea0003800000 */
[C---:B--2---:R-:W-:Y:S02]  /*3a50*/  FMUL.FTZ R150, R99.reuse, R160 ;  /* 0x000000a063967220 */ /* 0x044fe40000410000 */
[C---:B---3--:R-:W-:Y:S02]  /*3a60*/  FMUL.FTZ R104, R99.reuse, R156 ;  /* 0x0000009c63687220 */ /* 0x048fe40000410000 */
        /* <DEDUP_REMOVED lines=9> */
.L_x_13415:
[----:B------:R-:W-:Y:S05]  /*3b00*/  BSYNC B0 ;  /* 0x0000000000007941 */ /* 0x000fea0003800000 */
.L_x_13414:
[C---:B------:R-:W-:Y:S01]  /*3b10*/  FFMA.FTZ R150, R113.reuse, R140, R100 ;  /* 0x0000008c71967223 */ /* 0x040fe20000010064 */
[----:B------:R0:W4:Y:S01]  /*3b20*/  SHFL.DOWN PT, R152, R99, 0x8, 0x1f ;  /* 0x09001f0063987f89 */ /* 0x00012200000e0000 */
[----:B------:R-:W-:Y:S01]  /*3b30*/  BSSY B0, `(.L_x_13416) ;  /* 0x0000011000007945 */ /* 0x000fe20003800000 */
[----:B------:R-:W-:Y:S02]  /*3b40*/  FFMA.FTZ R98, R113, R124, R98 ;  /* 0x0000007c71627223 */ /* 0x000fe40000010062 */
[----:B------:R0:W3:Y:S04]  /*3b50*/  SHFL.DOWN PT, R140, R149, 0x8, 0x1f ;  /* 0x09001f00958c7f89 */ /* 0x0000e800000e0000 */
[----:B-1----:R0:W1:Y:S04]  /*3b60*/  SHFL.DOWN PT, R154, R142, 0x8, 0x1f ;  /* 0x09001f008e9a7f89 */ /* 0x00206800000e0000 */
[----:B---3--:R0:W3:Y:S01]  /*3b70*/  SHFL.DOWN PT, R156, R144, 0x8, 0x1f ;  /* 0x09001f00909c7f89 */ /* 0x0080e200000e0000 */
[----:B------:R-:W-:Y:S05]  /*3b80*/  @P1 BRA `(.L_x_13417) ;  /* 0x000000b000001947 */ /* 0x000fea0003800000 */
[C---:B---3--:R-:W-:Y:S02]  /*3b90*/  FMUL.FTZ R104, R99.reuse, R156 ;  /* 0x0000009c63687220 */ /* 0x048fe40000410000 */
[----:B----4-:R-:W-:-:S02]  /*3ba0*/  FMUL.FTZ R100, R99, R152 ;  /* 0x0000009863647220 */ /* 0x010fc40000410000 */
[-C--:B-1----:R-:W-:Y:S02]  /*3bb0*/  FMUL.FTZ R124, R99, R154.reuse ;  /* 0x0000009a637c7220 */ /* 0x082fe40000410000 */
        /* <DEDUP_REMOVED lines=8> */
.L_x_13417:
[----:B------:R-:W-:Y:S05]  /*3c40*/  BSYNC B0 ;  /* 0x0000000000007941 */ /* 0x000fea0003800000 */
.L_x_13416:
[----:B----4-:R4:W0:Y:S01]  /*3c50*/  SHFL.DOWN PT, R152, R149, 0x10, 0x1f ;  /* 0x0a001f0095987f89 */ /* 0x01082200000e0000 */
[----:B------:R-:W-:Y:S01]  /*3c60*/  BSSY B0, `(.L_x_13418) ;  /* 0x0000011000007945 */ /* 0x000fe20003800000 */
[----:B------:R-:W-:Y:S02]  /*3c70*/  FMUL.FTZ R140, R20, R119 ;  /* 0x00000077148c7220 */ /* 0x000fe40000410000 */
[----:B-1----:R4:W1:Y:S04]  /*3c80*/  SHFL.DOWN PT, R154, R99, 0x10, 0x1f ;  /* 0x0a001f00639a7f89 */ /* 0x00286800000e0000 */
[----:B---3--:R4:W3:Y:S04]  /*3c90*/  SHFL.DOWN PT, R156, R142, 0x10, 0x1f ;  /* 0x0a001f008e9c7f89 */ /* 0x0088e800000e0000 */
[----:B------:R4:W2:Y:S01]  /*3ca0*/  SHFL.DOWN PT, R158, R144, 0x10, 0x1f ;  /* 0x0a001f00909e7f89 */ /* 0x0008a200000e0000 */
[----:B------:R-:W-:Y:S05]  /*3cb0*/  @P3 BRA `(.L_x_13419) ;  /* 0x000000b000003947 */ /* 0x000fea0003800000 */
[C---:B--2---:R-:W-:Y:S02]  /*3cc0*/  FMUL.FTZ R104, R99.reuse, R158 ;  /* 0x0000009e63687220 */ /* 0x044fe40000410000 */
[----:B-1----:R-:W-:-:S02]  /*3cd0*/  FMUL.FTZ R100, R99, R154 ;  /* 0x0000009a63647220 */ /* 0x002fc40000410000 */
[-C--:B---3--:R-:W-:Y:S02]  /*3ce0*/  FMUL.FTZ R124, R99, R156.reuse ;  /* 0x0000009c637c7220 */ /* 0x088fe40000410000 */
[----:B------:R-:W-:Y:S02]  /*3cf0*/  FFMA.FTZ R105, R149, R156, -R104 ;  /* 0x0000009c95697223 */ /* 0x000fe40000010868 */
[-C--:B0-----:R-:W-:Y:S02]  /*3d00*/  FMUL.FTZ R104, R99, R152.reuse ;  /* 0x0000009863687220 */ /* 0x081fe40000410000 */
[C---:B------:R-:W-:Y:S02]  /*3d10*/  FFMA.FTZ R100, R149.reuse, R152, -R100 ;  /* 0x0000009895647223 */ /* 0x040fe40000010864 */
[C---:B------:R-:W-:Y:S02]  /*3d20*/  FFMA.FTZ R147, R149.reuse, R158, R124 ;  /* 0x0000009e95937223 */ /* 0x040fe4000001007c */
[----:B----4-:R-:W-:Y:S01]  /*3d30*/  FFMA.FTZ R99, R149, R154, R104 ;  /* 0x0000009a95637223 */ /* 0x010fe20000010068 */
[----:B------:R-:W-:Y:S01]  /*3d40*/  MOV R149, R100 ;  /* 0x0000006400957202 */ /* 0x000fe20000000f00 */
[----:B------:R-:W-:-:S02]  /*3d50*/  FADD.FTZ R142, R142, R105 ;  /* 0x000000698e8e7221 */ /* 0x000fc40000010000 */
[----:B------:R-:W-:Y:S02]  /*3d60*/  FADD.FTZ R144, R144, R147 ;  /* 0x0000009390907221 */ /* 0x000fe40000010000 */
.L_x_13419:
[----:B------:R-:W-:Y:S05]  /*3d70*/  BSYNC B0 ;  /* 0x0000000000007941 */ /* 0x000fea0003800000 */
.L_x_13418:
[----:B------:R-:W-:Y:S01]  /*3d80*/  FFMA.FTZ R100, R7, R146, RZ ;  /* 0x0000009207647223 */ /* 0x000fe200000100ff */
[----:B------:R-:W-:Y:S01]  /*3d90*/  SHFL.DOWN PT, R155, R99, 0x1, 0x1f ;  /* 0x08201f00639b7f89 */ /* 0x000fe200000e0000 */
[-C--:B------:R-:W-:Y:S01]  /*3da0*/  FFMA.FTZ R105, R123, -R140.reuse, R146 ;  /* 0x8000008c7b697223 */ /* 0x080fe20000010092 */
[----:B------:R-:W-:Y:S01]  /*3db0*/  ISETP.NE.AND P0, PT, R63, RZ, PT ;  /* 0x000000ff3f00720c */ /* 0x000fe20003f05270 */
[----:B------:R-:W-:Y:S01]  /*3dc0*/  FFMA.FTZ R104, R121, -R140, R148 ;  /* 0x8000008c79687223 */ /* 0x000fe20000010094 */
[----:B------:R-:W5:Y:S01]  /*3dd0*/  SHFL.IDX PT, R124, R46, RZ, 0x1f ;  /* 0x00001fff2e7c7589 */ /* 0x000f6200000e0000 */
[----:B------:R-:W-:Y:S01]  /*3de0*/  FFMA.FTZ R148, R7, -R148, RZ ;  /* 0x8000009407947223 */ /* 0x000fe200000100ff */
[----:B------:R-:W-:Y:S01]  /*3df0*/  BSSY B0, `(.L_x_13420) ;  /* 0x0000095000007945 */ /* 0x000fe20003800000 */
[----:B---3--:R-:W-:Y:S01]  /*3e00*/  FMUL.FTZ R156, R21, R122 ;  /* 0x0000007a159c7220 */ /* 0x008fe20000410000 */
[----:B------:R-:W3:Y:S01]  /*3e10*/  SHFL.IDX PT, R146, R47, RZ, 0x1f ;  /* 0x00001fff2f927589 */ /* 0x000ee200000e0000 */
[----:B------:R-:W-:-:S02]  /*3e20*/  FFMA.FTZ R140, R6, R101, R100 ;  /* 0x00000065068c7223 */ /* 0x000fc40000010064 */
[----:B-1----:R-:W-:Y:S01]  /*3e30*/  FFMA.FTZ R154, R6, -R145, R148 ;  /* 0x80000091069a7223 */ /* 0x002fe20000010094 */
[----:B------:R-:W1:Y:S01]  /*3e40*/  SHFL.DOWN PT, R147, R149, 0x1, 0x1f ;  /* 0x08201f0095937f89 */ /* 0x000e6200000e0000 */
[-C--:B------:R-:W-:Y:S02]  /*3e50*/  FFMA.FTZ R101, R120, -R156.reuse, R101 ;  /* 0x8000009c78657223 */ /* 0x080fe40000010065 */
[----:B------:R-:W-:Y:S01]  /*3e60*/  FFMA.FTZ R100, R118, -R156, R145 ;  /* 0x8000009c76647223 */ /* 0x000fe20000010091 */
[----:B------:R-:W4:Y:S01]  /*3e70*/  SHFL.DOWN PT, R153, R144, 0x1, 0x1f ;  /* 0x08201f0090997f89 */ /* 0x000f2200000e0000 */
[----:B------:R-:W-:Y:S02]  /*3e80*/  FMUL.FTZ R156, R18, R113 ;  /* 0x00000071129c7220 */ /* 0x000fe40000410000 */
[C---:B------:R-:W-:Y:S01]  /*3e90*/  FMUL.FTZ R157, R126.reuse, R150 ;  /* 0x000000967e9d7220 */ /* 0x040fe20000410000 */
[----:B0-----:R-:W0:Y:S01]  /*3ea0*/  SHFL.DOWN PT, R152, R142, 0x1, 0x1f ;  /* 0x08201f008e987f89 */ /* 0x001e2200000e0000 */
[----:B------:R-:W-:-:S02]  /*3eb0*/  FMUL.FTZ R159, R126, R98 ;  /* 0x000000627e9f7220 */ /* 0x000fc40000410000 */
[CC--:B------:R-:W-:Y:S01]  /*3ec0*/  FFMA.FTZ R145, R5.reuse, R98.reuse, R140 ;  /* 0x0000006205917223 */ /* 0x0c0fe2000001008c */
[----:B------:R2:W0:Y:S01]  /*3ed0*/  SHFL.IDX PT, R151, R99, RZ, 0x1f ;  /* 0x00001fff63977589 */ /* 0x00042200000e0000 */
[C---:B------:R-:W-:Y:S02]  /*3ee0*/  FFMA.FTZ R157, R128.reuse, R98, -R157 ;  /* 0x00000062809d7223 */ /* 0x040fe4000001089d */
[-C--:B------:R-:W-:Y:S01]  /*3ef0*/  FFMA.FTZ R140, R5, -R150.reuse, R154 ;  /* 0x80000096058c7223 */ /* 0x080fe2000001009a */
[----:B------:R5:W0:Y:S01]  /*3f00*/  SHFL.IDX PT, R148, R149, RZ, 0x1f ;  /* 0x00001fff95947589 */ /* 0x000a2200000e0000 */
[----:B------:R-:W-:Y:S02]  /*3f10*/  FFMA.FTZ R159, R128, R150, R159 ;  /* 0x00000096809f7223 */ /* 0x000fe4000001009f */
[----:B------:R-:W-:Y:S01]  /*3f20*/  FFMA.FTZ R143, R112, R143, R157 ;  /* 0x0000008f708f7223 */ /* 0x000fe2000001009d */
[----:B----4-:R-:W4:Y:S01]  /*3f30*/  SHFL.IDX PT, R142, R142, RZ, 0x1f ;  /* 0x00001fff8e8e7589 */ /* 0x010f2200000e0000 */
[----:B--2---:R-:W-:-:S02]  /*3f40*/  FFMA.FTZ R99, R115, -R156, R98 ;  /* 0x8000009c73637223 */ /* 0x004fc40000010062 */
[----:B------:R-:W-:Y:S01]  /*3f50*/  FFMA.FTZ R98, R117, -R156, R150 ;  /* 0x8000009c75627223 */ /* 0x000fe20000010096 */
[----:B------:R-:W2:Y:S01]  /*3f60*/  SHFL.IDX PT, R144, R144, RZ, 0x1f ;  /* 0x00001fff90907589 */ /* 0x000ea200000e0000 */
[C---:B-----5:R-:W-:Y:S02]  /*3f70*/  @P2 FMUL.FTZ R149, R155.reuse, R124 ;  /* 0x0000007c9b952220 */ /* 0x060fe40000410000 */
[-C--:B---3--:R-:W-:Y:S02]  /*3f80*/  @P2 FMUL.FTZ R155, R155, R146.reuse ;  /* 0x000000929b9b2220 */ /* 0x088fe40000410000 */
[C---:B-1----:R-:W-:Y:S02]  /*3f90*/  @P2 FFMA.FTZ R150, R147.reuse, R146, R149 ;  /* 0x0000009293962223 */ /* 0x042fe40000010095 */
[----:B------:R-:W-:Y:S02]  /*3fa0*/  @P2 FFMA.FTZ R155, R147, R124, -R155 ;  /* 0x0000007c939b2223 */ /* 0x000fe4000001089b */
[----:B------:R-:W-:-:S02]  /*3fb0*/  @P2 FADD.FTZ R146, R153, R150 ;  /* 0x0000009699922221 */ /* 0x000fc40000010000 */
[----:B0-----:R-:W-:Y:S02]  /*3fc0*/  @P2 FADD.FTZ R124, R152, R155 ;  /* 0x0000009b987c2221 */ /* 0x001fe40000010000 */
[-C--:B------:R-:W-:Y:S02]  /*3fd0*/  FMUL.FTZ R153, R146, -R103.reuse ;  /* 0x8000006792997220 */ /* 0x080fe40000410000 */
[C---:B------:R-:W-:Y:S02]  /*3fe0*/  FMUL.FTZ R103, R124.reuse, -R103 ;  /* 0x800000677c677220 */ /* 0x040fe40000410000 */
[-C--:B------:R-:W-:Y:S02]  /*3ff0*/  FFMA.FTZ R124, R124, R102.reuse, -R153 ;  /* 0x000000667c7c7223 */ /* 0x080fe40000010899 */
[----:B------:R-:W-:Y:S02]  /*4000*/  FMUL.FTZ R147, R151, R47 ;  /* 0x0000002f97937220 */ /* 0x000fe40000410000 */
[----:B------:R-:W-:-:S02]  /*4010*/  FFMA.FTZ R102, R146, R102, R103 ;  /* 0x0000006692667223 */ /* 0x000fc40000010067 */
[----:B------:R-:W-:Y:S02]  /*4020*/  FADD.FTZ R125, R125, R124 ;  /* 0x0000007c7d7d7221 */ /* 0x000fe40000010000 */
[----:B------:R-:W-:Y:S02]  /*4030*/  FFMA.FTZ R147, R148, R46, -R147 ;  /* 0x0000002e94937223 */ /* 0x000fe40000010893 */
[----:B------:R-:W-:Y:S02]  /*4040*/  FADD.FTZ R124, -R127, R102 ;  /* 0x000000667f7c7221 */ /* 0x000fe40000010100 */
[----:B------:R-:W-:Y:S02]  /*4050*/  FFMA.FTZ R141, R112, R141, R159 ;  /* 0x0000008d708d7223 */ /* 0x000fe4000001009f */
[----:B------:R-:W-:Y:S02]  /*4060*/  FMUL.FTZ R102, R19, R112 ;  /* 0x0000007013667220 */ /* 0x000fe40000410000 */
[----:B------:R-:W-:-:S02]  /*4070*/  FMUL.FTZ R149, R151, R46 ;  /* 0x0000002e97957220 */ /* 0x000fc40000410000 */
[----:B----4-:R-:W-:Y:S02]  /*4080*/  FADD.FTZ R46, R142, R147 ;  /* 0x000000938e2e7221 */ /* 0x010fe40000010000 */
[----:B------:R-:W-:Y:S02]  /*4090*/  FMUL.FTZ R142, R4, R143 ;  /* 0x0000008f048e7220 */ /* 0x000fe40000410000 */
[-C--:B------:R-:W-:Y:S02]  /*40a0*/  FFMA.FTZ R103, R116, -R102.reuse, R143 ;  /* 0x8000006674677223 */ /* 0x080fe4000001008f */
[----:B------:R-:W-:Y:S02]  /*40b0*/  FMUL.FTZ R147, R4, R141 ;  /* 0x0000008d04937220 */ /* 0x000fe40000410000 */
[----:B------:R-:W-:Y:S02]  /*40c0*/  FFMA.FTZ R149, R148, R47, R149 ;  /* 0x0000002f94957223 */ /* 0x000fe40000010095 */
[----:B------:R-:W-:-:S02]  /*40d0*/  FFMA.FTZ R102, R114, -R102, R141 ;  /* 0x8000006672667223 */ /* 0x000fc4000001008d */
[C---:B------:R-:W-:Y:S02]  /*40e0*/  FMUL.FTZ R143, R126.reuse, -R125 ;  /* 0x8000007d7e8f7220 */ /* 0x040fe40000410000 */
[C---:B------:R-:W-:Y:S02]  /*40f0*/  FMUL.FTZ R47, R151.reuse, R45 ;  /* 0x0000002d972f7220 */ /* 0x040fe40000410000 */
[----:B------:R-:W-:Y:S02]  /*4100*/  FMUL.FTZ R141, R126, -R124 ;  /* 0x8000007c7e8d7220 */ /* 0x000fe40000410000 */
[----:B------:R-:W-:Y:S02]  /*4110*/  FMUL.FTZ R151, R151, R44 ;  /* 0x0000002c97977220 */ /* 0x000fe40000410000 */
[----:B------:R-:W-:Y:S02]  /*4120*/  FADD.FTZ R126, R140, -R147 ;  /* 0x800000938c7e7221 */ /* 0x000fe40000010000 */
[----:B------:R-:W-:-:S02]  /*4130*/  FFMA.FTZ R140, R128, R124, R143 ;  /* 0x0000007c808c7223 */ /* 0x000fc4000001008f */
[----:B------:R-:W-:Y:S02]  /*4140*/  FFMA.FTZ R44, R148, R44, -R47 ;  /* 0x0000002c942c7223 */ /* 0x000fe4000001082f */
[----:B------:R-:W-:Y:S02]  /*4150*/  FFMA.FTZ R141, R128, R125, -R141 ;  /* 0x0000007d808d7223 */ /* 0x000fe4000001088d */
[----:B------:R-:W-:Y:S02]  /*4160*/  FFMA.FTZ R45, R148, R45, R151 ;  /* 0x0000002d942d7223 */ /* 0x000fe40000010097 */
[----:B--2---:R-:W-:Y:S02]  /*4170*/  FADD.FTZ R47, R144, R149 ;  /* 0x00000095902f7221 */ /* 0x004fe40000010000 */
[----:B------:R-:W-:Y:S02]  /*4180*/  FADD.FTZ R129, -R129, R140 ;  /* 0x0000008c81817221 */ /* 0x000fe40000010100 */
[----:B------:R-:W-:Y:S01]  /*4190*/  FADD.FTZ R128, R138, R141 ;  /* 0x0000008d8a807221 */ /* 0x000fe20000010000 */
[----:B------:R0:W-:Y:S01]  /*41a0*/  @!P0 STS.128 [R2.X16+0x1b80], R44 ;  /* 0x001b802c02008388 */ /* 0x0001e2000000cc00 */
[----:B------:R-:W-:-:S02]  /*41b0*/  FMUL.FTZ R144, R18, R129 ;  /* 0x0000008112907220 */ /* 0x000fc40000410000 */
[----:B------:R-:W-:Y:S02]  /*41c0*/  FADD.FTZ R127, R145, R142 ;  /* 0x0000008e917f7221 */ /* 0x000fe40000010000 */
[C---:B------:R-:W-:Y:S02]  /*41d0*/  FMUL.FTZ R143, R19.reuse, R125 ;  /* 0x0000007d138f7220 */ /* 0x040fe40000410000 */
[----:B------:R-:W-:Y:S02]  /*41e0*/  FMUL.FTZ R145, R19, R124 ;  /* 0x0000007c13917220 */ /* 0x000fe40000410000 */
[----:B------:R-:W-:Y:S02]  /*41f0*/  FMUL.FTZ R142, R18, R128 ;  /* 0x00000080128e7220 */ /* 0x000fe40000410000 */
[C---:B------:R-:W-:Y:S02]  /*4200*/  FMUL.FTZ R138, R102.reuse, R143 ;  /* 0x0000008f668a7220 */ /* 0x040fe40000410000 */
[----:B------:R-:W-:-:S02]  /*4210*/  FMUL.FTZ R140, R102, R145 ;  /* 0x00000091668c7220 */ /* 0x000fc40000410000 */
[----:B------:R-:W-:Y:S02]  /*4220*/  FMUL.FTZ R141, R113, R142 ;  /* 0x0000008e718d7220 */ /* 0x000fe40000410000 */
[CC--:B0-----:R-:W-:Y:S02]  /*4230*/  FMUL.FTZ R44, R130.reuse, -R129.reuse ;  /* 0x80000081822c7220 */ /* 0x0c1fe40000410000 */
[-C--:B------:R-:W-:Y:S01]  /*4240*/  FMUL.FTZ R130, R130, -R128.reuse ;  /* 0x8000008082827220 */ /* 0x080fe20000410000 */
[----:B------:R-:W-:Y:S01]  /*4250*/  STS [R52.X4+0x220], R141 ;  /* 0x0002208d34007388 */ /* 0x000fe20000004800 */
[C---:B------:R-:W-:Y:S02]  /*4260*/  FFMA.FTZ R44, R131.reuse, R128, -R44 ;  /* 0x00000080832c7223 */ /* 0x040fe4000001082c */
[----:B------:R-:W-:Y:S02]  /*4270*/  FFMA.FTZ R46, R131, R129, R130 ;  /* 0x00000081832e7223 */ /* 0x000fe40000010082 */
[----:B------:R-:W-:-:S02]  /*4280*/  FADD.FTZ R130, R139, R44 ;  /* 0x0000002c8b827221 */ /* 0x000fc40000010000 */
[----:B------:R-:W-:Y:S02]  /*4290*/  FADD.FTZ R131, -R135, R46 ;  /* 0x0000002e87837221 */ /* 0x000fe40000010100 */
[----:B------:R-:W-:Y:S02]  /*42a0*/  FMUL.FTZ R44, R98, R144 ;  /* 0x00000090622c7220 */ /* 0x000fe40000410000 */
[CC--:B------:R-:W-:Y:S02]  /*42b0*/  FMUL.FTZ R46, R132.reuse, -R131.reuse ;  /* 0x80000083842e7220 */ /* 0x0c0fe40000410000 */
[-C--:B------:R-:W-:Y:S02]  /*42c0*/  FMUL.FTZ R132, R132, -R130.reuse ;  /* 0x8000008284847220 */ /* 0x080fe40000410000 */
[----:B------:R-:W-:Y:S02]  /*42d0*/  FFMA.FTZ R47, R133, R130, -R46 ;  /* 0x00000082852f7223 */ /* 0x000fe4000001082e */
[----:B------:R-:W-:-:S02]  /*42e0*/  FMUL.FTZ R139, R21, R131 ;  /* 0x00000083158b7220 */ /* 0x000fc40000410000 */
[----:B------:R-:W-:Y:S02]  /*42f0*/  FFMA.FTZ R46, R133, R131, R132 ;  /* 0x00000083852e7223 */ /* 0x000fe40000010084 */
[----:B------:R-:W-:Y:S02]  /*4300*/  FADD.FTZ R132, R136, R47 ;  /* 0x0000002f88847221 */ /* 0x000fe40000010000 */
[-C--:B------:R-:W-:Y:S02]  /*4310*/  FMUL.FTZ R45, R98, R142.reuse ;  /* 0x0000008e622d7220 */ /* 0x080fe40000410000 */
[----:B------:R-:W-:Y:S02]  /*4320*/  FFMA.FTZ R44, R99, R142, R44 ;  /* 0x0000008e632c7223 */ /* 0x000fe4000001002c */
[----:B------:R-:W-:Y:S02]  /*4330*/  FMUL.FTZ R135, R21, R130 ;  /* 0x0000008215877220 */ /* 0x000fe40000410000 */
[----:B------:R-:W-:-:S02]  /*4340*/  FMUL.FTZ R142, R100, R139 ;  /* 0x0000008b648e7220 */ /* 0x000fc40000410000 */
[----:B------:R-:W-:Y:S02]  /*4350*/  FADD.FTZ R133, -R137, R46 ;  /* 0x0000002e89857221 */ /* 0x000fe40000010100 */
[----:B------:R-:W-:Y:S02]  /*4360*/  FMUL.FTZ R46, R20, R132 ;  /* 0x00000084142e7220 */ /* 0x000fe40000410000 */
[CC--:B------:R-:W-:Y:S02]  /*4370*/  FMUL.FTZ R149, R112.reuse, R145.reuse ;  /* 0x0000009170957220 */ /* 0x0c0fe40000410000 */
[C---:B------:R-:W-:Y:S02]  /*4380*/  FFMA.FTZ R138, R103.reuse, R145, -R138 ;  /* 0x00000091678a7223 */ /* 0x040fe4000001088a */
[-C--:B------:R-:W-:Y:S01]  /*4390*/  FMUL.FTZ R147, R112, R143.reuse ;  /* 0x0000008f70937220 */ /* 0x080fe20000410000 */
[----:B------:R-:W-:Y:S01]  /*43a0*/  STS [R52.X4+0x22c], R149 ;  /* 0x00022c9534007388 */ /* 0x000fe20000004800 */
[----:B------:R-:W-:-:S02]  /*43b0*/  FFMA.FTZ R140, R103, R143, R140 ;  /* 0x0000008f678c7223 */ /* 0x000fc4000001008c */
[-C--:B------:R-:W-:Y:S01]  /*43c0*/  FMUL.FTZ R145, R113, R144.reuse ;  /* 0x0000009071917220 */ /* 0x080fe20000410000 */
[----:B------:R-:W-:Y:S01]  /*43d0*/  STS [R52.X4+0x228], R147 ;  /* 0x0002289334007388 */ /* 0x000fe20000004800 */
[----:B------:R-:W-:Y:S02]  /*43e0*/  FFMA.FTZ R45, R99, R144, -R45 ;  /* 0x00000090632d7223 */ /* 0x000fe4000001082d */
[-C--:B------:R-:W-:Y:S01]  /*43f0*/  FMUL.FTZ R144, R100, R135.reuse ;  /* 0x0000008764907220 */ /* 0x080fe20000410000 */
[----:B------:R0:W-:Y:S01]  /*4400*/  STS [R52.X4+0x224], R145 ;  /* 0x0002249134007388 */ /* 0x0001e20000004800 */
[-C--:B------:R-:W-:Y:S02]  /*4410*/  FFMA.FTZ R142, R101, R135.reuse, R142 ;  /* 0x00000087658e7223 */ /* 0x080fe4000001008e */
[----:B------:R-:W-:Y:S02]  /*4420*/  FMUL.FTZ R143, R122, R135 ;  /* 0x000000877a8f7220 */ /* 0x000fe40000410000 */
[----:B------:R-:W-:-:S02]  /*4430*/  FMUL.FTZ R136, R20, R133 ;  /* 0x0000008514887220 */ /* 0x000fc40000410000 */
[C---:B------:R-:W-:Y:S01]  /*4440*/  FMUL.FTZ R135, R104.reuse, R46 ;  /* 0x0000002e68877220 */ /* 0x040fe20000410000 */
[----:B------:R-:W-:Y:S01]  /*4450*/  STS [R52.X4+0x218], R143 ;  /* 0x0002188f34007388 */ /* 0x000fe20000004800 */
[-C--:B------:R-:W-:Y:S02]  /*4460*/  FMUL.FTZ R47, R104, R136.reuse ;  /* 0x00000088682f7220 */ /* 0x080fe40000410000 */
[C---:B------:R-:W-:Y:S01]  /*4470*/  FFMA.FTZ R137, R105.reuse, R136, -R135 ;  /* 0x0000008869897223 */ /* 0x040fe20000010887 */
[----:B------:R-:W-:Y:S01]  /*4480*/  LEA R135, R28, -R63, 0x1 ;  /* 0x8000003f1c877211 */ /* 0x000fe200078e08ff */
[----:B------:R-:W-:Y:S02]  /*4490*/  FFMA.FTZ R47, R105, R46, R47 ;  /* 0x0000002e692f7223 */ /* 0x000fe4000001002f */
[-C--:B0-----:R-:W-:Y:S01]  /*44a0*/  FMUL.FTZ R145, R122, R139.reuse ;  /* 0x0000008b7a917220 */ /* 0x081fe20000410000 */
[----:B------:R-:W-:Y:S01]  /*44b0*/  ISETP.GE.AND P0, PT, R135, 0x1, PT ;  /* 0x000000018700780c */ /* 0x000fe20003f06270 */
[----:B------:R-:W-:-:S02]  /*44c0*/  FFMA.FTZ R144, R101, R139, -R144 ;  /* 0x0000008b65907223 */ /* 0x000fc40000010890 */
[C---:B------:R-:W-:Y:S01]  /*44d0*/  FMUL.FTZ R139, R119.reuse, R46 ;  /* 0x0000002e778b7220 */ /* 0x040fe20000410000 */
[----:B------:R0:W-:Y:S01]  /*44e0*/  STS [R52.X4+0x21c], R145 ;  /* 0x00021c9134007388 */ /* 0x0001e20000004800 */
[----:B------:R-:W-:Y:S02]  /*44f0*/  FADD.FTZ R137, RZ, R137 ;  /* 0x00000089ff897221 */ /* 0x000fe40000010000 */
[----:B------:R-:W-:Y:S01]  /*4500*/  FMUL.FTZ R141, R119, R136 ;  /* 0x00000088778d7220 */ /* 0x000fe20000410000 */
[----:B------:R1:W-:Y:S01]  /*4510*/  STS [R52.X4+0x210], R139 ;  /* 0x0002108b34007388 */ /* 0x0003e20000004800 */
[----:B------:R-:W-:Y:S02]  /*4520*/  FADD.FTZ R47, RZ, R47 ;  /* 0x0000002fff2f7221 */ /* 0x000fe40000010000 */
[----:B------:R-:W-:Y:S01]  /*4530*/  FADD.FTZ R144, R137, R144 ;  /* 0x0000009089907221 */ /* 0x000fe20000010000 */
[----:B------:R1:W-:Y:S01]  /*4540*/  STS [R52.X4+0x214], R141 ;  /* 0x0002148d34007388 */ /* 0x0003e20000004800 */
[----:B------:R-:W-:-:S02]  /*4550*/  FADD.FTZ R47, R47, R142 ;  /* 0x0000008e2f2f7221 */ /* 0x000fc40000010000 */
[----:B------:R-:W-:Y:S01]  /*4560*/  FADD.FTZ R147, R144, R45 ;  /* 0x0000002d90937221 */ /* 0x000fe20000010000 */
[----:B------:R-:W-:Y:S01]  /*4570*/  SHF.L.U64.HI R144, R3, 0x2, R0 ;  /* 0x0000000203907819 */ /* 0x000fe20000010200 */
[----:B0-----:R-:W-:Y:S01]  /*4580*/  FADD.FTZ R145, R47, R44 ;  /* 0x0000002c2f917221 */ /* 0x001fe20000010000 */
        /* <DEDUP_REMOVED lines=27> */
.L_x_13421:
[----:B-1----:R-:W-:Y:S05]  /*4740*/  BSYNC B0 ;  /* 0x0000000000007941 */ /* 0x002fea0003800000 */
.L_x_13420:
[----:B0-----:R-:W-:Y:S01]  /*4750*/  IADD3 R44, R63, 0x20, RZ ;  /* 0x000000203f2c7810 */ /* 0x001fe20007ffe0ff */
[----:B------:R-:W-:Y:S01]  /*4760*/  IMAD R46, R144, c[0x0][0x2b0], RZ ;  /* 0x0000ac00902e7a24 */ /* 0x000fe200078e02ff */
[----:B------:R-:W-:Y:S01]  /*4770*/  ISETP.GE.AND P6, PT, R135, 0x21, PT ;  /* 0x000000218700780c */ /* 0x000fe20003fc6270 */
[----:B------:R-:W-:Y:S01]  /*4780*/  BSSY B0, `(.L_x_13422) ;  /* 0x0000011000007945 */ /* 0x000fe20003800000 */
[----:B------:R-:W-:Y:S01]  /*4790*/  LEA.HI.SX32 R44, R44, R63, 0x1b ;  /* 0x0000003f2c2c7211 */ /* 0x000fe200078fdaff */
[----:B------:R-:W-:Y:S01]  /*47a0*/  FADD.FTZ R134, R145, R140 ;  /* 0x0000008c91867221 */ /* 0x000fe20000010000 */
[----:B------:R-:W-:Y:S01]  /*47b0*/  SHF.L.U32 R47, R3, 0x2, RZ ;  /* 0x00000002032f7819 */ /* 0x000fe200000006ff */
[----:B------:R-:W-:Y:S01]  /*47c0*/  FADD.FTZ R138, R147, R138 ;  /* 0x0000008a938a7221 */ /* 0x000fe20000010000 */
[C---:B------:R-:W-:Y:S01]  /*47d0*/  ISETP.GE.AND P0, PT, R135.reuse, 0x41, PT ;  /* 0x000000418700780c */ /* 0x040fe20003f06270 */
[----:B------:R0:W1:Y:S01]  /*47e0*/  LDS R139, [R44.X4+0x290] ;  /* 0x000290002c8b7984 */ /* 0x0000620000004800 */
[----:B------:R-:W-:Y:S01]  /*47f0*/  ISETP.GE.AND P1, PT, R135, 0x61, PT ;  /* 0x000000618700780c */ /* 0x000fe20003f26270 */
[----:B------:R-:W-:Y:S01]  /*4800*/  IMAD R137, R47, c[0x0][0x2b4], R46 ;  /* 0x0000ad002f897a24 */ /* 0x000fe200078e022e */
[----:B------:R-:W-:-:S02]  /*4810*/  ISETP.GE.AND P2, PT, R135, 0x81, PT ;  /* 0x000000818700780c */ /* 0x000fc40003f46270 */
[C---:B------:R-:W-:Y:S02]  /*4820*/  ISETP.GE.AND P3, PT, R135.reuse, 0xa1, PT ;  /* 0x000000a18700780c */ /* 0x040fe40003f66270 */
[C---:B------:R-:W-:Y:S02]  /*4830*/  ISETP.GE.AND P4, PT, R135.reuse, 0xc1, PT ;  /* 0x000000c18700780c */ /* 0x040fe40003f86270 */
[----:B------:R-:W-:Y:S01]  /*4840*/  ISETP.GE.AND P5, PT, R135, 0xe1, PT ;  /* 0x000000e18700780c */ /* 0x000fe20003fa6270 */
[----:B------:R-:W-:Y:S07]  /*4850*/  @!P6 BRA `(.L_x_13423) ;  /* 0x000000300000e947 */ /* 0x000fee0003800000 */
[----:B0-----:R-:W-:-:S05]  /*4860*/  IMAD.WIDE.U32 R44, R47, c[0x0][0x2b0], R80 ;  /* 0x0000ac002f2c7a25 */ /* 0x001fca00078e0050 */
[----:B------:R-:W-:-:S05]  /*4870*/  IADD3 R45, R45, R137, RZ ;  /* 0x000000892d2d7210 */ /* 0x000fca0007ffe0ff */
[----:B-1----:R0:W-:Y:S02]  /*4880*/  RED.E.ADD.F32.FTZ.RN.STRONG.GPU [R44.64], R139 ;  /* 0x0000008b2c00798e */ /* 0x0021e4000c10e786 */
.L_x_13423:
[----:B0-----:R-:W-:Y:S05]  /*4890*/  BSYNC B0 ;  /* 0x0000000000007941 */ /* 0x001fea0003800000 */
.L_x_13422:
[----:B------:R0:W2:Y:S01]  /*48a0*/  LDS R135, [R51.X4+0x310] ;  /* 0x0003100033877984 */ /* 0x0000a20000004800 */
[----:B------:R-:W-:Y:S01]  /*48b0*/  BSSY B0, `(.L_x_13424) ;  /* 0x0000005000007945 */ /* 0x000fe20003800000 */
[----:B------:R-:W-:Y:S05]  /*48c0*/  @!P0 BRA `(.L_x_13425) ;  /* 0x0000003000008947 */ /* 0x000fea0003800000 */
[----:B------:R-:W-:-:S05]  /*48d0*/  IMAD.WIDE.U32 R44, R47, c[0x0][0x2b0], R82 ;  /* 0x0000ac002f2c7a25 */ /* 0x000fca00078e0052 */
[----:B------:R-:W-:-:S05]  /*48e0*/  IADD3 R45, R137, R45, RZ ;  /* 0x0000002d892d7210 */ /* 0x000fca0007ffe0ff */
[----:B--2---:R2:W-:Y:S02]  /*48f0*/  RED.E.ADD.F32.FTZ.RN.STRONG.GPU [R44.64], R135 ;  /* 0x000000872c00798e */ /* 0x0045e4000c10e786 */
.L_x_13425:
[----:B------:R-:W-:Y:S05]  /*4900*/  BSYNC B0 ;  /* 0x0000000000007941 */ /* 0x000fea0003800000 */
.L_x_13424:
[----:B--2---:R2:W3:Y:S01]  /*4910*/  LDS R135, [R50.X4+0x390] ;  /* 0x0003900032877984 */ /* 0x0044e20000004800 */
[----:B------:R-:W-:Y:S01]  /*4920*/  BSSY B0, `(.L_x_13426) ;  /* 0x0000005000007945 */ /* 0x000fe20003800000 */
[----:B------:R-:W-:Y:S05]  /*4930*/  @!P1 BRA `(.L_x_13427) ;  /* 0x0000003000009947 */ /* 0x000fea0003800000 */
[----:B------:R-:W-:-:S05]  /*4940*/  IMAD.WIDE.U32 R44, R47, c[0x0][0x2b0], R84 ;  /* 0x0000ac002f2c7a25 */ /* 0x000fca00078e0054 */
[----:B------:R-:W-:-:S05]  /*4950*/  IADD3 R45, R137, R45, RZ ;  /* 0x0000002d892d7210 */ /* 0x000fca0007ffe0ff */
[----:B---3--:R3:W-:Y:S02]  /*4960*/  RED.E.ADD.F32.FTZ.RN.STRONG.GPU [R44.64], R135 ;  /* 0x000000872c00798e */ /* 0x0087e4000c10e786 */
.L_x_13427:
[----:B------:R-:W-:Y:S05]  /*4970*/  BSYNC B0 ;  /* 0x0000000000007941 */ /* 0x000fea0003800000 */
.L_x_13426:
[----:B---3--:R3:W4:Y:S01]  /*4980*/  LDS R135, [R48.X4+0x410] ;  /* 0x0004100030877984 */ /* 0x0087220000004800 */
[----:B------:R-:W-:Y:S01]  /*4990*/  BSSY B0, `(.L_x_13428) ;  /* 0x0000005000007945 */ /* 0x000fe20003800000 */
[----:B------:R-:W-:Y:S05]  /*49a0*/  @!P2 BRA `(.L_x_13429) ;  /* 0x000000300000a947 */ /* 0x000fea0003800000 */
[----:B------:R-:W-:-:S05]  /*49b0*/  IMAD.WIDE.U32 R44, R47, c[0x0][0x2b0], R86 ;  /* 0x0000ac002f2c7a25 */ /* 0x000fca00078e0056 */
[----:B------:R-:W-:-:S05]  /*49c0*/  IADD3 R45, R137, R45, RZ ;  /* 0x0000002d892d7210 */ /* 0x000fca0007ffe0ff */
[----:B----4-:R4:W-:Y:S02]  /*49d0*/  RED.E.ADD.F32.FTZ.RN.STRONG.GPU [R44.64], R135 ;  /* 0x000000872c00798e */ /* 0x0109e4000c10e786 */
.L_x_13429:
[----:B------:R-:W-:Y:S05]  /*49e0*/  BSYNC B0 ;  /* 0x0000000000007941 */ /* 0x000fea0003800000 */
.L_x_13428:
[----:B----4-:R4:W0:Y:S01]  /*49f0*/  LDS R135, [R43.X4+0x490] ;  /* 0x000490002b877984 */ /* 0x0108220000004800 */
[----:B------:R-:W-:Y:S01]  /*4a00*/  BSSY B0, `(.L_x_13430) ;  /* 0x0000005000007945 */ /* 0x000fe20003800000 */
[----:B------:R-:W-:Y:S05]  /*4a10*/  @!P3 BRA `(.L_x_13431) ;  /* 0x000000300000b947 */ /* 0x000fea0003800000 */
[----:B------:R-:W-:-:S05]  /*4a20*/  IMAD.WIDE.U32 R44, R47, c[0x0][0x2b0], R88 ;  /* 0x0000ac002f2c7a25 */ /* 0x000fca00078e0058 */
[----:B------:R-:W-:-:S05]  /*4a30*/  IADD3 R45, R137, R45, RZ ;  /* 0x0000002d892d7210 */ /* 0x000fca0007ffe0ff */
[----:B0-----:R0:W-:Y:S02]  /*4a40*/  RED.E.ADD.F32.FTZ.RN.STRONG.GPU [R44.64], R135 ;  /* 0x000000872c00798e */ /* 0x0011e4000c10e786 */
.L_x_13431:
[----:B------:R-:W-:Y:S05]  /*4a50*/  BSYNC B0 ;  /* 0x0000000000007941 */ /* 0x000fea0003800000 */
.L_x_13430:
[----:B0-----:R0:W2:Y:S01]  /*4a60*/  LDS R135, [R42.X4+0x510] ;  /* 0x000510002a877984 */ /* 0x0010a20000004800 */
[----:B------:R-:W-:Y:S01]  /*4a70*/  BSSY B0, `(.L_x_13432) ;  /* 0x0000006000007945 */ /* 0x000fe20003800000 */
[----:B------:R-:W-:Y:S01]  /*4a80*/  IMAD.WIDE.U32 R44, R47, c[0x0][0x2b0], R92 ;  /* 0x0000ac002f2c7a25 */ /* 0x000fe200078e005c */
[----:B------:R-:W-:Y:S05]  /*4a90*/  @!P4 BRA `(.L_x_13433) ;  /* 0x000000300000c947 */ /* 0x000fea0003800000 */
[----:B------:R-:W-:-:S05]  /*4aa0*/  IMAD.WIDE.U32 R46, R47, c[0x0][0x2b0], R90 ;  /* 0x0000ac002f2e7a25 */ /* 0x000fca00078e005a */
[----:B------:R-:W-:-:S05]  /*4ab0*/  IADD3 R47, R137, R47, RZ ;  /* 0x0000002f892f7210 */ /* 0x000fca0007ffe0ff */
[----:B--2---:R2:W-:Y:S02]  /*4ac0*/  RED.E.ADD.F32.FTZ.RN.STRONG.GPU [R46.64], R135 ;  /* 0x000000872e00798e */ /* 0x0045e4000c10e786 */
.L_x_13433:
[----:B------:R-:W-:Y:S05]  /*4ad0*/  BSYNC B0 ;  /* 0x0000000000007941 */ /* 0x000fea0003800000 */
.L_x_13432:
[----:B--2---:R2:W0:Y:S01]  /*4ae0*/  LDS R47, [R40.X4+0x590] ;  /* 0x00059000282f7984 */ /* 0x0044220000004800 */
[----:B------:R-:W-:Y:S01]  /*4af0*/  BSSY B0, `(.L_x_13434) ;  /* 0x0000004000007945 */ /* 0x000fe20003800000 */
[----:B------:R-:W-:Y:S05]  /*4b00*/  @!P5 BRA `(.L_x_13435) ;  /* 0x000000200000d947 */ /* 0x000fea0003800000 */
[----:B------:R-:W-:-:S05]  /*4b10*/  IADD3 R45, R137, R45, RZ ;  /* 0x0000002d892d7210 */ /* 0x000fca0007ffe0ff */
[----:B0-----:R0:W-:Y:S02]  /*4b20*/  RED.E.ADD.F32.FTZ.RN.STRONG.GPU [R44.64], R47 ;  /* 0x0000002f2c00798e */ /* 0x0011e4000c10e786 */
.L_x_13435:
[----:B------:R-:W-:Y:S05]  /*4b30*/  BSYNC B0 ;  /* 0x0000000000007941 */ /* 0x000fea0003800000 */
.L_x_13434:
[----:B------:R-:W5:Y:S01]  /*4b40*/  SHFL.DOWN PT, R136, R138, 0x1, 0x1f ;  /* 0x08201f008a887f89 */ /* 0x000f6200000e0000 */
[----:B------:R-:W-:Y:S01]  /*4b50*/  ISETP.GT.AND P0, PT, R55, 0x1e, PT ;  /* 0x0000001e3700780c */ /* 0x000fe20003f04270 */
[----:B------:R-:W-:Y:S01]  /*4b60*/  FMUL.FTZ R114, R114, R124 ;  /* 0x0000007c72727220 */ /* 0x000fe20000410000 */
[----:B0-----:R-:W-:Y:S01]  /*4b70*/  MOV R45, R138 ;  /* 0x0000008a002d7202 */ /* 0x001fe20000000f00 */
[----:B------:R-:W0:Y:S01]  /*4b80*/  SHFL.DOWN PT, R137, R127, 0x1, 0x1f ;  /* 0x08201f007f897f89 */ /* 0x000e2200000e0000 */
        /* <DEDUP_REMOVED lines=10> */
[----:B-----5:R-:W-:-:S02]  /*4c30*/  @!P0 FADD.FTZ R45, R45, R136 ;  /* 0x000000882d2d8221 */ /* 0x020fc40000010000 */
[----:B0-----:R-:W-:-:S03]  /*4c40*/  @!P0 FADD.FTZ R46, R46, R137 ;  /* 0x000000892e2e8221 */ /* 0x001fc60000010000 */
[----:B------:R-:W0:Y:S01]  /*4c50*/  SHFL.DOWN PT, R126, R45, 0x2, 0x1f ;  /* 0x08401f002d7e7f89 */ /* 0x000e2200000e0000 */
[----:B--2---:R-:W-:Y:S02]  /*4c60*/  @!P0 FADD.FTZ R47, R47, R140 ;  /* 0x0000008c2f2f8221 */ /* 0x004fe40000010000 */
[----:B---3--:R-:W-:-:S03]  /*4c70*/  @!P0 FADD.FTZ R44, R44, R135 ;  /* 0x000000872c2c8221 */ /* 0x008fc60000010000 */
[----:B------:R-:W2:Y:S01]  /*4c80*/  SHFL.DOWN PT, R134, R47, 0x2, 0x1f ;  /* 0x08401f002f867f89 */ /* 0x000ea200000e0000 */
[----:B------:R-:W-:-:S03]  /*4c90*/  ISETP.GT.AND P0, PT, R55, 0x1d, PT ;  /* 0x0000001d3700780c */ /* 0x000fc60003f04270 */
[----:B------:R-:W3:Y:S04]  /*4ca0*/  SHFL.DOWN PT, R135, R46, 0x2, 0x1f ;  /* 0x08401f002e877f89 */ /* 0x000ee800000e0000 */
[----:B------:R-:W5:Y:S06]  /*4cb0*/  SHFL.DOWN PT, R127, R44, 0x2, 0x1f ;  /* 0x08401f002c7f7f89 */ /* 0x000f6c00000e0000 */
[----:B0-----:R-:W-:-:S05]  /*4cc0*/  @!P0 FADD.FTZ R45, R45, R126 ;  /* 0x0000007e2d2d8221 */ /* 0x001fca0000010000 */
[----:B------:R-:W0:Y:S01]  /*4cd0*/  SHFL.DOWN PT, R126, R45, 0x4, 0x1f ;  /* 0x08801f002d7e7f89 */ /* 0x000e2200000e0000 */
[----:B--2---:R-:W-:Y:S02]  /*4ce0*/  @!P0 FADD.FTZ R47, R47, R134 ;  /* 0x000000862f2f8221 */ /* 0x004fe40000010000 */
[----:B---3--:R-:W-:-:S03]  /*4cf0*/  @!P0 FADD.FTZ R46, R46, R135 ;  /* 0x000000872e2e8221 */ /* 0x008fc60000010000 */
[----:B------:R-:W2:Y:S01]  /*4d00*/  SHFL.DOWN PT, R134, R47, 0x4, 0x1f ;  /* 0x08801f002f867f89 */ /* 0x000ea200000e0000 */
[----:B-----5:R-:W-:-:S03]  /*4d10*/  @!P0 FADD.FTZ R44, R44, R127 ;  /* 0x0000007f2c2c8221 */ /* 0x020fc60000010000 */
[----:B------:R-:W3:Y:S01]  /*4d20*/  SHFL.DOWN PT, R135, R46, 0x4, 0x1f ;  /* 0x08801f002e877f89 */ /* 0x000ee200000e0000 */
[----:B------:R-:W-:-:S03]  /*4d30*/  ISETP.GT.AND P0, PT, R55, 0x1b, PT ;  /* 0x0000001b3700780c */ /* 0x000fc60003f04270 */
[----:B------:R-:W5:Y:S10]  /*4d40*/  SHFL.DOWN PT, R127, R44, 0x4, 0x1f ;  /* 0x08801f002c7f7f89 */ /* 0x000f7400000e0000 */
[----:B0-----:R-:W-:-:S05]  /*4d50*/  @!P0 FADD.FTZ R45, R45, R126 ;  /* 0x0000007e2d2d8221 */ /* 0x001fca0000010000 */
[----:B------:R-:W0:Y:S01]  /*4d60*/  SHFL.DOWN PT, R126, R45, 0x8, 0x1f ;  /* 0x09001f002d7e7f89 */ /* 0x000e2200000e0000 */
[----:B--2---:R-:W-:Y:S02]  /*4d70*/  @!P0 FADD.FTZ R47, R47, R134 ;  /* 0x000000862f2f8221 */ /* 0x004fe40000010000 */
[----:B---3--:R-:W-:-:S03]  /*4d80*/  @!P0 FADD.FTZ R46, R46, R135 ;  /* 0x000000872e2e8221 */ /* 0x008fc60000010000 */
[----:B------:R-:W2:Y:S01]  /*4d90*/  SHFL.DOWN PT, R134, R47, 0x8, 0x1f ;  /* 0x09001f002f867f89 */ /* 0x000ea200000e0000 */
[----:B-----5:R-:W-:-:S03]  /*4da0*/  @!P0 FADD.FTZ R44, R44, R127 ;  /* 0x0000007f2c2c8221 */ /* 0x020fc60000010000 */
[----:B------:R-:W3:Y:S01]  /*4db0*/  SHFL.DOWN PT, R137, R46, 0x8, 0x1f ;  /* 0x09001f002e897f89 */ /* 0x000ee200000e0000 */
[----:B------:R-:W-:Y:S01]  /*4dc0*/  ISETP.GT.AND P0, PT, R55, 0x17, PT ;  /* 0x000000173700780c */ /* 0x000fe20003f04270 */
[C---:B------:R-:W-:Y:S02]  /*4dd0*/  FMUL.FTZ R127, R95.reuse, R125 ;  /* 0x0000007d5f7f7220 */ /* 0x040fe40000410000 */
[----:B------:R-:W5:Y:S02]  /*4de0*/  SHFL.DOWN PT, R135, R44, 0x8, 0x1f ;  /* 0x09001f002c877f89 */ /* 0x000f6400000e0000 */
[-C--:B------:R-:W-:Y:S02]  /*4df0*/  FFMA.FTZ R127, R94, R124.reuse, -R127 ;  /* 0x0000007c5e7f7223 */ /* 0x080fe4000001087f */
[----:B------:R-:W-:Y:S02]  /*4e00*/  FMUL.FTZ R124, R95, R124 ;  /* 0x0000007c5f7c7220 */ /* 0x000fe40000410000 */
[----:B------:R-:W-:-:S02]  /*4e10*/  FMUL.FTZ R127, R102, R127 ;  /* 0x0000007f667f7220 */ /* 0x000fc40000410000 */
[-C--:B------:R-:W-:Y:S02]  /*4e20*/  FFMA.FTZ R124, R94, R125.reuse, R124 ;  /* 0x0000007d5e7c7223 */ /* 0x080fe4000001007c */
[----:B0-----:R-:W-:Y:S02]  /*4e30*/  @!P0 FADD.FTZ R45, R45, R126 ;  /* 0x0000007e2d2d8221 */ /* 0x001fe40000010000 */
[----:B------:R-:W-:Y:S02]  /*4e40*/  FMUL.FTZ R102, R95, R128 ;  /* 0x000000805f667220 */ /* 0x000fe40000410000 */
[----:B------:R-:W-:Y:S01]  /*4e50*/  FFMA.FTZ R125, R116, R125, R114 ;  /* 0x0000007d747d7223 */ /* 0x000fe20000010072 */
[----:B------:R-:W0:Y:S01]  /*4e60*/  SHFL.DOWN PT, R126, R45, 0x10, 0x1f ;  /* 0x0a001f002d7e7f89 */ /* 0x000e2200000e0000 */
[----:B--2---:R-:W-:Y:S02]  /*4e70*/  @!P0 FADD.FTZ R47, R47, R134 ;  /* 0x000000862f2f8221 */ /* 0x004fe40000010000 */
[----:B------:R-:W-:-:S02]  /*4e80*/  FFMA.FTZ R124, R103, R124, R127 ;  /* 0x0000007c677c7223 */ /* 0x000fc4000001007f */
[----:B---3--:R-:W-:Y:S01]  /*4e90*/  @!P0 FADD.FTZ R46, R46, R137 ;  /* 0x000000892e2e8221 */ /* 0x008fe20000010000 */
[----:B------:R-:W-:Y:S01]  /*4ea0*/  SHFL.DOWN PT, R134, R47, 0x10, 0x1f ;  /* 0x0a001f002f867f89 */ /* 0x000fe200000e0000 */
[-C--:B------:R-:W-:Y:S02]  /*4eb0*/  FMUL.FTZ R103, R95, R129.reuse ;  /* 0x000000815f677220 */ /* 0x080fe40000410000 */
[----:B-----5:R-:W-:Y:S01]  /*4ec0*/  @!P0 FADD.FTZ R44, R44, R135 ;  /* 0x000000872c2c8221 */ /* 0x020fe20000010000 */
[----:B------:R-:W2:Y:S01]  /*4ed0*/  SHFL.DOWN PT, R137, R46, 0x10, 0x1f ;  /* 0x0a001f002e897f89 */ /* 0x000ea200000e0000 */
[----:B------:R-:W-:Y:S01]  /*4ee0*/  FFMA.FTZ R129, R94, R129, -R102 ;  /* 0x000000815e817223 */ /* 0x000fe20000010866 */
[----:B------:R-:W-:Y:S01]  /*4ef0*/  ISETP.GT.AND P0, PT, R55, 0xf, PT ;  /* 0x0000000f3700780c */ /* 0x000fe20003f04270 */
[----:B------:R-:W-:Y:S01]  /*4f00*/  FMUL.FTZ R102, R95, R130 ;  /* 0x000000825f667220 */ /* 0x000fe20000410000 */
[----:B------:R-:W3:Y:S01]  /*4f10*/  SHFL.DOWN PT, R135, R44, 0x10, 0x1f ;  /* 0x0a001f002c877f89 */ /* 0x000ee200000e0000 */
[----:B------:R-:W-:-:S02]  /*4f20*/  FFMA.FTZ R124, R112, R125, R124 ;  /* 0x0000007d707c7223 */ /* 0x000fc4000001007c */
[-C--:B------:R-:W-:Y:S02]  /*4f30*/  FFMA.FTZ R112, R115, R128.reuse, R117 ;  /* 0x0000008073707223 */ /* 0x080fe40000010075 */
[C---:B------:R-:W-:Y:S02]  /*4f40*/  FFMA.FTZ R128, R94.reuse, R128, R103 ;  /* 0x000000805e807223 */ /* 0x040fe40000010067 */
[----:B------:R-:W-:Y:S02]  /*4f50*/  FFMA.FTZ R103, R94, R131, -R102 ;  /* 0x000000835e677223 */ /* 0x000fe40000010866 */
[----:B------:R-:W-:Y:S02]  /*4f60*/  FMUL.FTZ R129, R98, R129 ;  /* 0x0000008162817220 */ /* 0x000fe40000410000 */
[----:B------:R-:W-:Y:S02]  /*4f70*/  FMUL.FTZ R98, R95, R132 ;  /* 0x000000845f627220 */ /* 0x000fe40000410000 */
[----:B------:R-:W-:-:S02]  /*4f80*/  FMUL.FTZ R100, R100, R103 ;  /* 0x0000006764647220 */ /* 0x000fc40000410000 */
[-C--:B------:R-:W-:Y:S02]  /*4f90*/  FMUL.FTZ R103, R118, R131.reuse ;  /* 0x0000008376677220 */ /* 0x080fe40000410000 */
[----:B------:R-:W-:Y:S02]  /*4fa0*/  FFMA.FTZ R128, R99, R128, R129 ;  /* 0x0000008063807223 */ /* 0x000fe40000010081 */
[C---:B------:R-:W-:Y:S02]  /*4fb0*/  FMUL.FTZ R131, R95.reuse, R131 ;  /* 0x000000835f837220 */ /* 0x040fe40000410000 */
[-C--:B------:R-:W-:Y:S02]  /*4fc0*/  FMUL.FTZ R95, R95, R133.reuse ;  /* 0x000000855f5f7220 */ /* 0x080fe40000410000 */
[C---:B------:R-:W-:Y:S02]  /*4fd0*/  FFMA.FTZ R99, R94.reuse, R133, -R98 ;  /* 0x000000855e637223 */ /* 0x040fe40000010862 */
[----:B------:R-:W-:-:S02]  /*4fe0*/  FFMA.FTZ R98, R94, R130, R131 ;  /* 0x000000825e627223 */ /* 0x000fc40000010083 */
[----:B------:R-:W-:Y:S02]  /*4ff0*/  FFMA.FTZ R94, R94, R132, R95 ;  /* 0x000000845e5e7223 */ /* 0x000fe4000001005f */
[----:B------:R-:W-:Y:S02]  /*5000*/  FMUL.FTZ R99, R104, R99 ;  /* 0x0000006368637220 */ /* 0x000fe40000410000 */
[----:B0-----:R-:W-:Y:S02]  /*5010*/  @!P0 FADD.FTZ R45, R45, R126 ;  /* 0x0000007e2d2d8221 */ /* 0x001fe40000010000 */
[----:B--2---:R-:W-:Y:S02]  /*5020*/  @!P0 FADD.FTZ R46, R46, R137 ;  /* 0x000000892e2e8221 */ /* 0x004fe40000010000 */
[----:B------:R-:W-:Y:S02]  /*5030*/  @!P0 FADD.FTZ R47, R47, R134 ;  /* 0x000000862f2f8221 */ /* 0x000fe40000010000 */
[----:B---3--:R-:W-:-:S02]  /*5040*/  @!P0 FADD.FTZ R44, R44, R135 ;  /* 0x000000872c2c8221 */ /* 0x008fc40000010000 */
        /* <DEDUP_REMOVED lines=21> */
[----:B------:R-:W2:Y:S01]  /*51a0*/  @P0 LDS.64 R98, [R100+0x2b80] ;  /* 0x002b800064620984 */ /* 0x000ea20000000a00 */
[----:B0-----:R-:W-:Y:S02]  /*51b0*/  @P0 FADD.FTZ R47, R47, R95 ;  /* 0x0000005f2f2f0221 */ /* 0x001fe40000010000 */
[----:B------:R-:W-:Y:S02]  /*51c0*/  @P0 FADD.FTZ R46, R46, R94 ;  /* 0x0000005e2e2e0221 */ /* 0x000fe40000010000 */
[----:B--2---:R-:W-:Y:S02]  /*51d0*/  @P0 FADD.FTZ R45, R45, R99 ;  /* 0x000000632d2d0221 */ /* 0x004fe40000010000 */
[----:B------:R-:W-:Y:S01]  /*51e0*/  @P0 FADD.FTZ R44, R44, R98 ;  /* 0x000000622c2c0221 */ /* 0x000fe20000010000 */
[----:B------:R0:W-:Y:S04]  /*51f0*/  STS.64 [R100+0x3380], R46 ;  /* 0x0033802e64007388 */ /* 0x0001e80000000a00 */
[----:B------:R0:W-:Y:S02]  /*5200*/  STS.64 [R100+0x2b80], R44 ;  /* 0x002b802c64007388 */ /* 0x0001e40000000a00 */
.L_x_13437:
[----:B0-----:R-:W-:Y:S05]  /*5210*/  BSYNC B0 ;  /* 0x0000000000007941 */ /* 0x001fea0003800000 */
.L_x_13436:
[----:B------:R-:W-:Y:S02]  /*5220*/  IADD3 R2, R2, 0x1, RZ ;  /* 0x0000000102027810 */ /* 0x000fe40007ffe0ff */
[----:B------:R-:W-:-:S02]  /*5230*/  IADD3 R3, P1, R3, 0x1, RZ ;  /* 0x0000000103037810 */ /* 0x000fc40007f3e0ff */
[----:B------:R-:W-:Y:S02]  /*5240*/  ISETP.GE.AND P0, PT, R2, c[0x0][0x16c], PT ;  /* 0x00005b0002007a0c */ /* 0x000fe40003f06270 */
[----:B------:R-:W-:-:S11]  /*5250*/  IADD3.X R0, RZ, R0, RZ, P1, !PT ;  /* 0x00000000ff007210 */ /* 0x000fd60000ffe4ff */
[----:B------:R-:W-:Y:S01]  /*5260*/  @P0 CALL.REL.NOINC `(.L_x_13407) ;  /* 0x0000001000000944 */ /* 0x000fe20003c00000 */
[----:B------:R-:W-:Y:S05]  /*5270*/  BRA `(.L_x_13438) ;  /* 0xffffce5000007947 */ /* 0x000fea000383ffff */
.L_x_13407:
[----:B------:R-:W-:Y:S01]  /*5280*/  BAR.SYNC.DEFER_BLOCKING 0x0 ;  /* 0x0000000000007b1d */ /* 0x000fe20000010000 */
[----:B------:R-:W-:Y:S01]  /*5290*/  ISETP.NE.AND P5, PT, R63, RZ, PT ;  /* 0x000000ff3f00720c */ /* 0x000fe20003fa5270 */
[----:B------:R-:W-:Y:S01]  /*52a0*/  IMAD R6, R106, c[0x0][0x2d8], RZ ;  /* 0x0000b6006a067a24 */ /* 0x000fe200078e02ff */
[----:B------:R-:W-:Y:S01]  /*52b0*/  F2FP.PACK_AB R4, R16, R17 ;  /* 0x000000111004723e */ /* 0x000fe200000000ff */
[----:B------:R-:W-:Y:S01]  /*52c0*/  IMAD.WIDE.U32 R2, R107, c[0x0][0x2d8], RZ ;  /* 0x0000b6006b027a25 */ /* 0x000fe200078e00ff */
[----:B------:R-:W-:Y:S01]  /*52d0*/  F2FP.PACK_AB R5, R14, R15 ;  /* 0x0000000f0e05723e */ /* 0x000fe200000000ff */
[----:B------:R-:W-:Y:S01]  /*52e0*/  BSSY B0, `(.L_x_13439) ;  /* 0x0000025000007945 */ /* 0x000fe20003800000 */
[----:B------:R-:W-:-:S03]  /*52f0*/  LEA R7, P4, R49, c[0x0][0x330], 0x1 ;  /* 0x0000cc0031077a11 */ /* 0x000fc600078808ff */
[----:B------:R0:W-:Y:S01]  /*5300*/  STS.64 [R25], R4 ;  /* 0x0000000419007388 */ /* 0x0001e20000000a00 */
        /* <DEDUP_REMOVED lines=34> */
.L_x_13440:
[----:B------:R-:W-:Y:S05]  /*5530*/  BSYNC B0 ;  /* 0x0000000000007941 */ /* 0x000fea0003800000 */
.L_x_13439:
        /* <DEDUP_REMOVED lines=8> */
[----:B------:R0:W-:Y:S03]  /*55c0*/  @!P2 STG.E.U16 [R6.64+-0x40], R19 ;  /* 0xffffc0130600a986 */ /* 0x0001e6000c101506 */
[----:B------:R-:W-:Y:S01]  /*55d0*/  FADD.FTZ R12, R11, R12 ;  /* 0x0000000c0b0c7221 */ /* 0x000fe20000010000 */
[----:B------:R-:W-:Y:S03]  /*55e0*/  BAR.SYNC.DEFER_BLOCKING 0x0 ;  /* 0x0000000000007b1d */ /* 0x000fe60000010000 */
[----:B------:R-:W-:-:S02]  /*55f0*/  FADD.FTZ R65, R12, R13 ;  /* 0x0000000d0c417221 */ /* 0x000fc40000010000 */
[----:B0-----:R-:W-:Y:S01]  /*5600*/  IMAD R7, R107, c[0x0][0x2fc], R4 ;  /* 0x0000bf006b077a24 */ /* 0x001fe200078e0204 */
        /* <DEDUP_REMOVED lines=24> */
.L_x_13442:
[----:B------:R-:W-:Y:S05]  /*5790*/  BSYNC B0 ;  /* 0x0000000000007941 */ /* 0x000fea0003800000 */
.L_x_13441:
        /* <DEDUP_REMOVED lines=30> */
.L_x_13401:
[----:B------:R-:W-:Y:S02]  /*5980*/  ISETP.NE.U32.AND P0, PT, RZ, c[0x0][0x328], PT ;  /* 0x0000ca00ff007a0c */ /* 0x000fe40003f05070 */
[----:B------:R-:W-:Y:S02]  /*5990*/  ISETP.NE.U32.AND P2, PT, RZ, c[0x0][0x348], PT ;  /* 0x0000d200ff007a0c */ /* 0x000fe40003f45070 */
[----:B------:R-:W-:-:S02]  /*59a0*/  ISETP.NE.AND.EX P1, PT, RZ, c[0x0][0x32c], PT, P0 ;  /* 0x0000cb00ff007a0c */ /* 0x000fc40003f25300 */
[----:B------:R-:W-:-:S11]  /*59b0*/  ISETP.NE.AND.EX P0, PT, RZ, c[0x0][0x34c], PT, P2 ;  /* 0x0000d300ff007a0c */ /* 0x000fd60003f05320 */
[----:B------:R-:W-:Y:S05]  /*59c0*/  @!P1 BRA `(.L_x_13444) ;  /* 0x0000014000009947 */ /* 0x000fea0003800000 */
[----:B--2---:R-:W2:Y:S01]  /*59d0*/  SHFL.DOWN P1, R3, R96, 0x1, 0x1f ;  /* 0x08201f0060037f89 */ /* 0x004ea20000020000 */
[----:B------:R-:W-:Y:S03]  /*59e0*/  BSSY B0, `(.L_x_13444) ;  /* 0x0000012000007945 */ /* 0x000fe60003800000 */
[----:B------:R-:W3:Y:S01]  /*59f0*/  S2R R4, SR_LANEID ;  /* 0x0000000000047919 */ /* 0x000ee20000000000 */
[----:B--2---:R-:W-:Y:S01]  /*5a00*/  @P1 FADD R3, R3, R96 ;  /* 0x0000006003031221 */ /* 0x004fe20000000000 */
[----:B---3--:R-:W-:-:S04]  /*5a10*/  ISETP.NE.AND P2, PT, R4, RZ, PT ;  /* 0x000000ff0400720c */ /* 0x008fc80003f45270 */
[----:B------:R-:W2:Y:S04]  /*5a20*/  SHFL.DOWN P1, R0, R3, 0x2, 0x1f ;  /* 0x08401f0003007f89 */ /* 0x000ea80000020000 */
[----:B------:R-:W3:Y:S01]  /*5a30*/  S2R R4, SR_TID.X ;  /* 0x0000000000047919 */ /* 0x000ee20000002100 */
[----:B--2---:R-:W-:-:S05]  /*5a40*/  @P1 FADD R0, R3, R0 ;  /* 0x0000000003001221 */ /* 0x004fca0000000000 */
[----:B------:R-:W2:Y:S02]  /*5a50*/  SHFL.DOWN P1, R5, R0, 0x4, 0x1f ;  /* 0x08801f0000057f89 */ /* 0x000ea40000020000 */
[----:B--2---:R-:W-:-:S05]  /*5a60*/  @P1 FADD R5, R0, R5 ;  /* 0x0000000500051221 */ /* 0x004fca0000000000 */
[----:B------:R-:W2:Y:S02]  /*5a70*/  SHFL.DOWN P1, R2, R5, 0x8, 0x1f ;  /* 0x09001f0005027f89 */ /* 0x000ea40000020000 */
[----:B--2---:R-:W-:-:S05]  /*5a80*/  @P1 FADD R2, R5, R2 ;  /* 0x0000000205021221 */ /* 0x004fca0000000000 */
[----:B0-----:R-:W0:Y:S02]  /*5a90*/  SHFL.DOWN P1, R7, R2, 0x10, 0x1f ;  /* 0x0a001f0002077f89 */ /* 0x001e240000020000 */
[----:B0-----:R-:W-:Y:S01]  /*5aa0*/  @P1 FADD R7, R2, R7 ;  /* 0x0000000702071221 */ /* 0x001fe20000000000 */
[----:B---3--:R-:W-:-:S04]  /*5ab0*/  ISETP.NE.AND P1, PT, R4, RZ, PT ;  /* 0x000000ff0400720c */ /* 0x008fc80003f25270 */
[----:B------:R0:W-:Y:S04]  /*5ac0*/  @!P2 STS [0x634], R7 ;  /* 0x00063407ff00a388 */ /* 0x0001e80000000800 */
[----:B------:R-:W-:Y:S06]  /*5ad0*/  BAR.SYNC.DEFER_BLOCKING 0x0 ;  /* 0x0000000000007b1d */ /* 0x000fec0000010000 */
[----:B------:R-:W-:Y:S05]  /*5ae0*/  @P1 BRA `(.L_x_13445) ;  /* 0x0000001000001947 */ /* 0x000fea0003800000 */
[----:B0-----:R0:W-:Y:S02]  /*5af0*/  RED.E.ADD.F32.FTZ.RN.STRONG.GPU [R68.64], R7 ;  /* 0x000000074400798e */ /* 0x0011e4000c10e786 */
.L_x_13445:
[----:B0-----:R-:W-:Y:S05]  /*5b00*/  BSYNC B0 ;  /* 0x0000000000007941 */ /* 0x001fea0003800000 */
.L_x_13444:
[----:B------:R-:W-:Y:S01]  /*5b10*/  BSSY B0, `(.L_x_13446) ;  /* 0x0000018000007945 */ /* 0x000fe20003800000 */
[----:B------:R-:W-:Y:S05]  /*5b20*/  @!P0 BRA `(.L_x_13447) ;  /* 0x0000015000008947 */ /* 0x000fea0003800000 */
[----:B------:R-:W-:Y:S06]  /*5b30*/  BAR.SYNC.DEFER_BLOCKING 0x0 ;  /* 0x0000000000007b1d */ /* 0x000fec0000010000 */
[----:B------:R-:W3:Y:S04]  /*5b40*/  SHFL.DOWN P0, R0, R65, 0x1, 0x1f ;  /* 0x08201f0041007f89 */ /* 0x000ee80000000000 */
[----:B0-----:R-:W0:Y:S04]  /*5b50*/  S2R R6, SR_LANEID ;  /* 0x0000000000067919 */ /* 0x001e280000000000 */
[----:B------:R-:W2:Y:S01]  /*5b60*/  S2R R15, SR_TID.X ;  /* 0x00000000000f7919 */ /* 0x000ea20000002100 */
[----:B---3--:R-:W-:Y:S01]  /*5b70*/  @P0 FADD R0, R0, R65 ;  /* 0x0000004100000221 */ /* 0x008fe20000000000 */
[----:B0-----:R-:W-:-:S04]  /*5b80*/  ISETP.NE.AND P1, PT, R6, RZ, PT ;  /* 0x000000ff0600720c */ /* 0x001fc80003f25270 */
[----:B--2---:R-:W0:Y:S02]  /*5b90*/  SHFL.DOWN P0, R3, R0, 0x2, 0x1f ;  /* 0x08401f0000037f89 */ /* 0x004e240000000000 */
        /* <DEDUP_REMOVED lines=11> */
[----:B0-----:R0:W-:Y:S01]  /*5c50*/  RED.E.ADD.F32.FTZ.RN.STRONG.GPU [R70.64], R4 ;  /* 0x000000044600798e */ /* 0x0011e2000c10e786 */
[----:B------:R-:W-:Y:S01]  /*5c60*/  HFMA2.MMA R15, -RZ, RZ, 0, 0 ;  /* 0x00000000ff0f7435 */ /* 0x000fe200000001ff */
[----:B------:R-:W-:Y:S05]  /*5c70*/  BRA `(.L_x_13448) ;  /* 0x0000001000007947 */ /* 0x000fea0003800000 */
.L_x_13447:
[----:B------:R-:W3:Y:S02]  /*5c80*/  S2R R15, SR_TID.X ;  /* 0x00000000000f7919 */ /* 0x000ee40000002100 */
.L_x_13448:
[----:B0-----:R-:W-:Y:S05]  /*5c90*/  BSYNC B0 ;  /* 0x0000000000007941 */ /* 0x001fea0003800000 */
.L_x_13446:
[----:B---3--:R-:W-:-:S13]  /*5ca0*/  ISETP.GE.AND P0, PT, R15, c[0x0][0x16c], PT ;  /* 0x00005b000f007a0c */ /* 0x008fda0003f06270 */
[----:B------:R-:W-:Y:S05]  /*5cb0*/  @P0 EXIT ;  /* 0x000000000000094d */ /* 0x000fea0003800000 */
[C---:B------:R-:W-:Y:S02]  /*5cc0*/  IMAD R0, R110.reuse, c[0x0][0x2c8], RZ ;  /* 0x0000b2006e007a24 */ /* 0x040fe400078e02ff */
[----:B------:R-:W-:Y:S02]  /*5cd0*/  IMAD R110, R110, c[0x0][0x288], RZ ;  /* 0x0000a2006e6e7a24 */ /* 0x000fe400078e02ff */
[----:B------:R-:W-:-:S04]  /*5ce0*/  IMAD.WIDE.U32 R6, R111, c[0x0][0x2c8], RZ ;  /* 0x0000b2006f067a25 */ /* 0x000fc800078e00ff */
[C---:B------:R-:W-:Y:S02]  /*5cf0*/  IMAD R23, R111.reuse, c[0x0][0x2cc], R0 ;  /* 0x0000b3006f177a24 */ /* 0x040fe400078e0200 */
[C---:B--2---:R-:W-:Y:S02]  /*5d00*/  IMAD R21, R111.reuse, c[0x0][0x28c], R110 ;  /* 0x0000a3006f157a24 */ /* 0x044fe400078e026e */
[----:B------:R-:W-:Y:S01]  /*5d10*/  IMAD.WIDE.U32 R8, R111, c[0x0][0x288], RZ ;  /* 0x0000a2006f087a25 */ /* 0x000fe200078e00ff */
[----:B------:R-:W-:-:S04]  /*5d20*/  IADD3 R23, R7, R23, RZ ;  /* 0x0000001707177210 */ /* 0x000fc80007ffe0ff */
[----:B------:R-:W-:Y:S02]  /*5d30*/  IADD3 R21, R9, R21, RZ ;  /* 0x0000001509157210 */ /* 0x000fe40007ffe0ff */
.L_x_13449:
        /* <DEDUP_REMOVED lines=28> */
.L_x_13450:
        /* <DEDUP_REMOVED lines=16> */
.L_x_14761:


//--------------------- .text._Z25selective_scan_bwd_kernelI32Selective_Scan_bwd_kernel_traitsILi32ELi4ELb0ELb1ELb0ELb1ELb0EN3c104HalfENS1_7complexIfEEEEv12SSMParamsBwd --------------------------
	.section	.text._Z25selective_scan_bwd_kernelI32Selective_Scan_bwd_kernel_traitsILi32ELi4ELb0ELb1ELb0ELb1ELb0EN3c104HalfENS1_7complexIfEEEEv12SSMParamsBwd,"ax",@progbits
	.sectioninfo	@"SHI_REGISTERS=157"
	.align	128
        .global         _Z25selective_scan_bwd_kernelI32Selective_Scan_bwd_kernel_traitsILi32ELi4ELb0ELb1ELb0ELb1ELb0EN3c104HalfENS1_7complexIfEEEEv12SSMParamsBwd
        .type           _Z25selective_scan_bwd_kernelI32Selective_Scan_bwd_kernel_traitsILi32ELi4ELb0ELb1ELb0ELb1ELb0EN3c104HalfENS1_7complexIfEEEEv12SSMParamsBwd,@function
        .size           _Z25selective_scan_bwd_kernelI32Selective_Scan_bwd_kernel_traitsILi32ELi4ELb0ELb1ELb0ELb1ELb0EN3c104HalfENS1_7complexIfEEEEv12SSMParamsBwd,(.L_x_14762 - _Z25selective_scan_bwd_kernelI32Selective_Scan_bwd_kernel_traitsILi32ELi4ELb0ELb1ELb0ELb1ELb0EN3c104HalfENS1_7complexIfEEEEv12SSMParamsBwd)
        .other          _Z25selective_scan_bwd_kernelI32Selective_Scan_bwd_kernel_traitsILi32ELi4ELb0ELb1ELb0ELb1ELb0EN3c104HalfENS1_7complexIfEEEEv12SSMParamsBwd,@"STO_CUDA_ENTRY STV_DEFAULT"
_Z25selective_scan_bwd_kernelI32Selective_Scan_bwd_kernel_traitsILi32ELi4ELb0ELb1ELb0ELb1ELb0EN3c104HalfENS1_7complexIfEEEEv12SSMParamsBwd:
.text._Z25selective_scan_bwd_kernelI32Selective_Scan_bwd_kernel_traitsILi32ELi4ELb0ELb1ELb0ELb1ELb0EN3c104HalfENS1_7complexIfEEEEv12SSMParamsBwd:
        /* <DEDUP_REMOVED lines=77> */
[----:B------:R-:W-:Y:S02]  /*04d0*/  IADD3 R23, P1, R11, R2, RZ ;  /* 0x000000020b177210 */ /* 0x000fe40007f3e0ff */
        /* <DEDUP_REMOVED lines=85> */
.L_x_13496:
[----:B------:R-:W-:Y:S01]  /*0a30*/  IADD3 R117, -R85, c[0x0][0x174], RZ ;  /* 0x00005d0055757a10 */ /* 0x000fe20007ffe1ff */
[----:B------:R-:W-:Y:S01]  /*0a40*/  BAR.SYNC.DEFER_BLOCKING 0x0 ;  /* 0x0000000000007b1d */ /* 0x000fe20000010000 */
[----:B------:R-:W-:Y:S02]  /*0a50*/  LOP3.LUT R7, R79, 0x20, RZ, 0xfc, !PT ;  /* 0x000000204f077812 */ /* 0x000fe400078efcff */
[----:B------:R-:W-:Y:S02]  /*0a60*/  LEA R65, R117, 0xffffff80, 0x7 ;  /* 0xffffff8075417811 */ /* 0x000fe400078e38ff */
[----:B------:R-:W-:-:S02]  /*0a70*/  LOP3.LUT R21, R79, 0x40, RZ, 0xfc, !PT ;  /* 0x000000404f157812 */ /* 0x000fc400078efcff */
[----:B------:R-:W-:Y:S02]  /*0a80*/  IADD3 R64, -R65, c[0x0][0x168], RZ ;  /* 0x00005a0041407a10 */ /* 0x000fe40007ffe1ff */
[----:B-1----:R-:W-:Y:S02]  /*0a90*/  MOV R4, R92 ;  /* 0x0000005c00047202 */ /* 0x002fe40000000f00 */
        /* <DEDUP_REMOVED lines=9> */
[----:B0-----:R-:W-:Y:S02]  /*0b30*/  PRMT R24, RZ, 0x7610, R24 ;  /* 0x00007610ff187816 */ /* 0x001fe40000000018 */
        /* <DEDUP_REMOVED lines=21> */
[----:B-1----:R-:W-:-:S05]  /*0c90*/  MOV R19, R23 ;  /* 0x0000001700137202 */ /* 0x002fca0000000f00 */
[C-C-:B------:R-:W-:Y:S01]  /*0ca0*/  @!P0 IMAD.WIDE R4, R79.reuse, 0x2, R18.reuse ;  /* 0x000000024f048825 */ /* 0x140fe200078e0212 */
[----:B------:R-:W-:Y:S03]  /*0cb0*/  BAR.SYNC.DEFER_BLOCKING 0x0 ;  /* 0x0000000000007b1d */ /* 0x000fe60000010000 */
[----:B------:R-:W-:-:S04]  /*0cc0*/  @!P1 IMAD.WIDE R6, R79, 0x2, R18 ;  /* 0x000000024f069825 */ /* 0x000fc800078e0212 */
[----:B------:R-:W-:-:S04]  /*0cd0*/  @!P2 IMAD.WIDE R20, R79, 0x2, R18 ;  /* 0x000000024f14a825 */ /* 0x000fc800078e0212 */
[----:B------:R-:W-:Y:S01]  /*0ce0*/  @!P3 IMAD.WIDE R22, R79, 0x2, R18 ;  /* 0x000000024f16b825 */ /* 0x000fe200078e0212 */
[----:B------:R0:W3:Y:S04]  /*0cf0*/  @!P0 LDG.E.U16 R26, [R4.64] ;  /* 0x00000004041a8981 */ /* 0x0000e8000c1e1500 */
[----:B------:R1:W4:Y:S04]  /*0d00*/  @!P1 LDG.E.U16 R28, [R6.64+0x40] ;  /* 0x00004004061c9981 */ /* 0x000328000c1e1500 */
[----:B------:R-:W4:Y:S04]  /*0d10*/  @!P2 LDG.E.U16 R30, [R20.64+0x80] ;  /* 0x00008004141ea981 */ /* 0x000f28000c1e1500 */
[----:B------:R-:W4:Y:S01]  /*0d20*/  @!P3 LDG.E.U16 R32, [R22.64+0xc0] ;  /* 0x0000c0041620b981 */ /* 0x000f22000c1e1500 */
[----:B0-----:R-:W-:-:S02]  /*0d30*/  MOV R4, R90 ;  /* 0x0000005a00047202 */ /* 0x001fc40000000f00 */
[----:B------:R-:W-:Y:S02]  /*0d40*/  MOV R5, R89 ;  /* 0x0000005900057202 */ /* 0x000fe40000000f00 */
[----:B------:R-:W-:Y:S02]  /*0d50*/  PRMT R0, RZ, 0x7610, R0 ;  /* 0x00007610ff007816 */ /* 0x000fe40000000000 */
[----:B--2---:R-:W-:Y:S01]  /*0d60*/  PRMT R24, RZ, 0x7610, R24 ;  /* 0x00007610ff187816 */ /* 0x004fe20000000018 */
[----:B-1----:R-:W-:Y:S01]  /*0d70*/  IMAD.WIDE R6, R79, 0x2, R4 ;  /* 0x000000024f067825 */ /* 0x002fe200078e0204 */
        /* <DEDUP_REMOVED lines=19> */
[--C-:B------:R-:W-:Y:S02]  /*0eb0*/  FADD.FTZ R62, R62, R101.reuse ;  /* 0x000000653e3e7221 */ /* 0x100fe40000010000 */
[--C-:B------:R-:W-:Y:S01]  /*0ec0*/  FADD.FTZ R59, R22, R101.reuse ;  /* 0x00000065163b7221 */ /* 0x100fe20000010000 */
[----:B------:R-:W-:Y:S01]  /*0ed0*/  FSETP.GTU.FTZ.AND P2, PT, R61, 20, PT ;  /* 0x41a000003d00780b */ /* 0x000fe20003f5c000 */
[----:B------:R-:W-:Y:S01]  /*0ee0*/  FADD.FTZ R60, R60, R101 ;  /* 0x000000653c3c7221 */ /* 0x000fe20000010000 */
[----:B------:R-:W-:Y:S01]  /*0ef0*/  FSETP.GTU.FTZ.AND P3, PT, R62, 20, PT ;  /* 0x41a000003e00780b */ /* 0x000fe20003f7c000 */
[----:B-1----:R-:W-:Y:S01]  /*0f00*/  HADD2.F32 R6, -RZ, R80.H1_H1 ;  /* 0x30000050ff067230 */ /* 0x002fe20000004100 */
        /* <DEDUP_REMOVED lines=46> */
.L_x_13453:
[----:B------:R-:W-:Y:S05]  /*11f0*/  BSYNC B0 ;  /* 0x0000000000007941 */ /* 0x000fea0003800000 */
.L_x_13452:
        /* <DEDUP_REMOVED lines=33> */
.L_x_13455:
[----:B------:R-:W-:Y:S05]  /*1410*/  BSYNC B0 ;  /* 0x0000000000007941 */ /* 0x000fea0003800000 */
.L_x_13454:
        /* <DEDUP_REMOVED lines=33> */
.L_x_13457:
[----:B------:R-:W-:Y:S05]  /*1630*/  BSYNC B0 ;  /* 0x0000000000007941 */ /* 0x000fea0003800000 */
.L_x_13456:
        /* <DEDUP_REMOVED lines=33> */
.L_x_13459:
[----:B------:R-:W-:Y:S05]  /*1850*/  BSYNC B0 ;  /* 0x0000000000007941 */ /* 0x000fea0003800000 */
.L_x_13458:
        /* <DEDUP_REMOVED lines=16> */
[----:B------:R-:W-:Y:S01]  /*1960*/  MOV R4, R8 ;  /* 0x0000000800047202 */ /* 0x000fe20000000f00 */
[----:B------:R-:W-:Y:S01]  /*1970*/  IMAD R0, R119, c[0x0][0x2a0], RZ ;  /* 0x0000a80077007a24 */ /* 0x000fe200078e02ff */
[----:B------:R-:W-:Y:S01]  /*1980*/  MOV R5, R3 ;  /* 0x0000000300057202 */ /* 0x000fe20000000f00 */
[----:B------:R-:W-:Y:S01]  /*1990*/  FADD.FTZ R49, R49, R49 ;  /* 0x0000003131317221 */ /* 0x000fe20000010000 */
[----:B------:R-:W-:Y:S01]  /*19a0*/  IADD3 R50, R117, -0x1, RZ ;  /* 0xffffffff75327810 */ /* 0x000fe20007ffe0ff */
[----:B------:R-:W-:Y:S01]  /*19b0*/  FADD.FTZ R48, R35, R35 ;  /* 0x0000002323307221 */ /* 0x000fe20000010000 */
[----:B------:R-:W-:Y:S01]  /*19c0*/  MOV R47, RZ ;  /* 0x000000ff002f7202 */ /* 0x000fe20000000f00 */
[C---:B------:R-:W-:Y:S01]  /*19d0*/  IMAD.WIDE.U32 R20, R99.reuse, c[0x0][0x2a0], R4 ;  /* 0x0000a80063147a25 */ /* 0x040fe200078e0004 */
[----:B------:R-:W-:Y:S01]  /*19e0*/  MOV R58, RZ ;  /* 0x000000ff003a7202 */ /* 0x000fe20000000f00 */
[----:B------:R-:W-:Y:S01]  /*19f0*/  CS2R R56, SRZ ;  /* 0x0000000000387805 */ /* 0x000fe2000001ff00 */
[----:B------:R-:W-:Y:S01]  /*1a00*/  MOV R45, RZ ;  /* 0x000000ff002d7202 */ /* 0x000fe20000000f00 */
[----:B------:R-:W-:Y:S01]  /*1a10*/  IMAD R5, R99, c[0x0][0x2a4], R0 ;  /* 0x0000a90063057a24 */ /* 0x000fe200078e0200 */
[----:B------:R-:W-:Y:S01]  /*1a20*/  LEA R4, P0, R20, c[0x0][0x318], 0x3 ;  /* 0x0000c60014047a11 */ /* 0x000fe200078018ff */
[----:B------:R-:W-:Y:S01]  /*1a30*/  FADD.FTZ R46, R7, R7 ;  /* 0x00000007072e7221 */ /* 0x000fe20000010000 */
[----:B------:R-:W-:Y:S01]  /*1a40*/  LEA.HI R0, R50, R50, RZ, 0x1 ;  /* 0x0000003232007211 */ /* 0x000fe200078f08ff */
[----:B------:R-:W-:Y:S01]  /*1a50*/  FADD.FTZ R44, R37, R37 ;  /* 0x00000025252c7221 */ /* 0x000fe20000010000 */
[----:B------:R-:W-:-:S02]  /*1a60*/  IADD3 R5, R21, R5, RZ ;  /* 0x0000000515057210 */ /* 0x000fc40007ffe0ff */
[----:B------:R-:W-:Y:S02]  /*1a70*/  IADD3 R21, R85, -c[0x0][0x174], RZ ;  /* 0x80005d0055157a10 */ /* 0x000fe40007ffe0ff */
[----:B------:R-:W-:Y:S02]  /*1a80*/  LEA.HI.X R5, R20, c[0x0][0x31c], R5, 0x3, P0 ;  /* 0x0000c70014057a11 */ /* 0x000fe400000f1c05 */
[----:B------:R-:W-:Y:S01]  /*1a90*/  LOP3.LUT R23, R0, 0xfffffe, RZ, 0xc0, !PT ;  /* 0x00fffffe00177812 */ /* 0x000fe200078ec0ff */
[----:B------:R-:W-:Y:S01]  /*1aa0*/  IMAD R21, R21, -0x100, RZ ;  /* 0xffffff0015157824 */ /* 0x000fe200078e02ff */
[----:B------:R-:W-:Y:S01]  /*1ab0*/  MOV R0, RZ ;  /* 0x000000ff00007202 */ /* 0x000fe20000000f00 */
[----:B------:R-:W-:Y:S01]  /*1ac0*/  IMAD.WIDE.U32 R4, R97, 0x4, R4 ;  /* 0x0000000461047825 */ /* 0x000fe200078e0004 */
[----:B------:R-:W-:Y:S02]  /*1ad0*/  IADD3 R50, R50, -R23, RZ ;  /* 0x8000001732327210 */ /* 0x000fe40007ffe0ff */
[----:B------:R-:W-:-:S03]  /*1ae0*/  MOV R55, RZ ;  /* 0x000000ff00377202 */ /* 0x000fc60000000f00 */
        /* <DEDUP_REMOVED lines=17> */
.L_x_13491:
        /* <DEDUP_REMOVED lines=10> */
[-C--:B------:R-:W-:Y:S02]  /*1ca0*/  ISETP.GE.AND P2, PT, R72, R39.reuse, PT ;  /* 0x000000274800720c */ /* 0x080fe40003f46270 */
[----:B------:R-:W-:Y:S01]  /*1cb0*/  PRMT R37, RZ, 0x7610, R37 ;  /* 0x00007610ff257816 */ /* 0x000fe20000000025 */
[----:B------:R-:W-:Y:S01]  /*1cc0*/  IMAD.WIDE.U32 R4, R47, c[0x0][0x188], R4 ;  /* 0x000062002f047a25 */ /* 0x000fe200078e0004 */
[----:B------:R-:W-:-:S04]  /*1cd0*/  ISETP.GE.AND P3, PT, R71, R39, PT ;  /* 0x000000274700720c */ /* 0x000fc80003f66270 */
        /* <DEDUP_REMOVED lines=11> */
[----:B------:R-:W-:-:S03]  /*1d90*/  PRMT R40, RZ, 0x7610, R40 ;  /* 0x00007610ff287816 */ /* 0x000fc60000000028 */
[----:B---3--:R0:W3:Y:S04]  /*1da0*/  @!P1 LDG.E.U16 R36, [R4.64] ;  /* 0x0000000404249981 */ /* 0x0080e8000c1e1500 */
[----:B------:R0:W4:Y:S01]  /*1db0*/  @!P2 LDG.E.U16 R37, [R4.64+0x40] ;  /* 0x000040040425a981 */ /* 0x000122000c1e1500 */
[-C--:B------:R-:W-:Y:S02]  /*1dc0*/  ISETP.GE.AND P1, PT, R70, R39.reuse, PT ;  /* 0x000000274600720c */ /* 0x080fe40003f26270 */
[-C--:B------:R-:W-:Y:S01]  /*1dd0*/  ISETP.GE.AND P2, PT, R69, R39.reuse, PT ;  /* 0x000000274500720c */ /* 0x080fe20003f46270 */
[----:B------:R0:W4:Y:S01]  /*1de0*/  @!P3 LDG.E.U16 R40, [R4.64+0x80] ;  /* 0x000080040428b981 */ /* 0x000122000c1e1500 */
        /* <DEDUP_REMOVED lines=24> */
[-C--:B------:R-:W-:Y:S02]  /*1f70*/  LEA.HI.SX32 R7, R5, R86.reuse, 0x1b ;  /* 0x0000005605077211 */ /* 0x080fe400078fdaff */
[----:B------:R-:W-:Y:S02]  /*1f80*/  LEA.HI.SX32 R4, R86, R86, 0x1b ;  /* 0x0000005656047211 */ /* 0x000fe400078fdaff */
[----:B------:R-:W-:Y:S02]  /*1f90*/  SHF.L.U32 R42, R7, 0x1, RZ ;  /* 0x00000001072a7819 */ /* 0x000fe400000006ff */
[----:B------:R-:W-:Y:S02]  /*1fa0*/  SHF.L.U32 R5, R4, 0x1, RZ ;  /* 0x0000000104057819 */ /* 0x000fe400000006ff */
        /* <DEDUP_REMOVED lines=12> */
[----:B------:R-:W-:Y:S02]  /*2070*/  LEA.HI.SX32 R113, R113, R86, 0x1b ;  /* 0x0000005671717211 */ /* 0x000fe400078fdaff */
[----:B------:R-:W-:-:S02]  /*2080*/  SHF.L.U32 R112, R109, 0x1, RZ ;  /* 0x000000016d707819 */ /* 0x000fc400000006ff */
[----:B------:R-:W-:Y:S02]  /*2090*/  SHF.L.U32 R111, R111, 0x1, RZ ;  /* 0x000000016f6f7819 */ /* 0x000fe400000006ff */
[----:B------:R-:W-:Y:S02]  /*20a0*/  SHF.L.U32 R114, R113, 0x1, RZ ;  /* 0x0000000171727819 */ /* 0x000fe400000006ff */
[C---:B------:R-:W-:Y:S02]  /*20b0*/  ISETP.NE.AND P3, PT, R97.reuse, RZ, PT ;  /* 0x000000ff6100720c */ /* 0x040fe40003f65270 */
[----:B------:R-:W-:Y:S01]  /*20c0*/  ISETP.NE.AND P2, PT, R97, 0x1f, PT ;  /* 0x0000001f6100780c */ /* 0x000fe20003f45270 */
[----:B------:R-:W-:Y:S01]  /*20d0*/  BSSY B0, `(.L_x_13461) ;  /* 0x000007e000007945 */ /* 0x000fe20003800000 */
[----:B--2---:R-:W-:Y:S02]  /*20e0*/  FMUL.FTZ R6, R34, 1.4426950216293334961 ;  /* 0x3fb8aa3b22067820 */ /* 0x004fe40000410000 */
[----:B------:R-:W-:-:S02]  /*20f0*/  FMUL.FTZ R7, R35, R61 ;  /* 0x0000003d23077220 */ /* 0x000fc40000410000 */
[----:B------:R-:W-:Y:S02]  /*2100*/  FMUL.FTZ R4, R6, R61 ;  /* 0x0000003d06047220 */ /* 0x000fe40000410000 */
[----:B------:R-:W-:Y:S01]  /*2110*/  FMUL.RZ R116, R7, 0.15915493667125701904 ;  /* 0x3e22f98307747820 */ /* 0x000fe2000040c000 */
[----:B---3--:R-:W-:Y:S03]  /*2120*/  STS.U16 [R5], R36 ;  /* 0x0000002405007388 */ /* 0x008fe60000000400 */
[----:B------:R-:W-:Y:S01]  /*2130*/  MUFU.EX2 R4, R4 ;  /* 0x0000000400047308 */ /* 0x000fe20000000800 */
[----:B----4-:R0:W-:Y:S07]  /*2140*/  STS.U16 [R42+0x40], R37 ;  /* 0x000040252a007388 */ /* 0x0101ee0000000400 */
[----:B------:R-:W1:Y:S01]  /*2150*/  MUFU.COS R115, R116 ;  /* 0x0000007400737308 */ /* 0x000e620000000000 */
[----:B------:R-:W-:-:S07]  /*2160*/  IADD3 R7, R86, 0x60, RZ ;  /* 0x0000006056077810 */ /* 0x000fce0007ffe0ff */
[----:B0-----:R-:W0:Y:S01]  /*2170*/  MUFU.SIN R37, R116 ;  /* 0x0000007400257308 */ /* 0x001e220000000400 */
[----:B------:R-:W-:-:S04]  /*2180*/  LEA.HI.SX32 R7, R7, R86, 0x1b ;  /* 0x0000005607077211 */ /* 0x000fc800078fdaff */
[----:B------:R-:W-:Y:S01]  /*2190*/  SHF.L.U32 R108, R7, 0x1, RZ ;  /* 0x00000001076c7819 */ /* 0x000fe200000006ff */
[C---:B-1----:R-:W-:Y:S01]  /*21a0*/  FMUL.FTZ R36, R4.reuse, R115 ;  /* 0x0000007304247220 */ /* 0x042fe20000410000 */
[----:B------:R-:W-:Y:S01]  /*21b0*/  STS.U16 [R121+0x80], R40 ;  /* 0x0000802879007388 */ /* 0x000fe20000000400 */
[----:B0-----:R-:W-:Y:S01]  /*21c0*/  FMUL.FTZ R37, R4, R37 ;  /* 0x0000002504257220 */ /* 0x001fe20000410000 */
[----:B------:R-:W-:Y:S02]  /*21d0*/  LEA.HI.SX32 R4, R63, R63, 0x1b ;  /* 0x0000003f3f047211 */ /* 0x000fe400078fdaff */
[----:B------:R-:W-:Y:S02]  /*21e0*/  STS.U16 [R108+0xc0], R41 ;  /* 0x0000c0296c007388 */ /* 0x000fe40000000400 */
[----:B------:R-:W-:Y:S02]  /*21f0*/  SHF.L.U32 R7, R4, 0x1, RZ ;  /* 0x0000000104077819 */ /* 0x000fe400000006ff */
[----:B------:R-:W-:Y:S04]  /*2200*/  STS.U16 [R110+0x100], R43 ;  /* 0x0001002b6e007388 */ /* 0x000fe80000000400 */
[----:B------:R0:W-:Y:S04]  /*2210*/  STS.U16 [R112+0x140], R105 ;  /* 0x0001406970007388 */ /* 0x0001e80000000400 */
[----:B------:R1:W-:Y:S04]  /*2220*/  STS.U16 [R111+0x180], R106 ;  /* 0x0001806a6f007388 */ /* 0x0003e80000000400 */
[----:B------:R-:W-:Y:S01]  /*2230*/  STS.U16 [R114+0x1c0], R107 ;  /* 0x0001c06b72007388 */ /* 0x000fe20000000400 */
[----:B------:R-:W-:-:S06]  /*2240*/  NOP ;  /* 0x0000000000007918 */ /* 0x000fcc0000000000 */
[----:B------:R-:W2:Y:S04]  /*2250*/  LDS.U16 R116, [R7+0x2] ;  /* 0x0000020007747984 */ /* 0x000ea80000000400 */
[----:B------:R-:W3:Y:S01]  /*2260*/  LDS.U16 R114, [R7] ;  /* 0x0000000007727984 */ /* 0x000ee20000000400 */
[----:B------:R-:W-:Y:S02]  /*2270*/  LEA R5, R50, R47, 0x8 ;  /* 0x0000002f32057211 */ /* 0x000fe400078e40ff */
[----:B------:R-:W-:Y:S01]  /*2280*/  @P3 IADD3 R5, R97, 0x200, RZ ;  /* 0x0000020061053810 */ /* 0x000fe20007ffe0ff */
[----:B------:R-:W4:Y:S03]  /*2290*/  LDS.U16 R113, [R7+0x4] ;  /* 0x0000040007717984 */ /* 0x000f260000000400 */
[----:B0-----:R-:W-:Y:S01]  /*22a0*/  SHF.L.U32 R105, R5, 0x3, RZ ;  /* 0x0000000305697819 */ /* 0x001fe200000006ff */
[----:B------:R-:W0:Y:S01]  /*22b0*/  LDS.U16 R111, [R7+0x6] ;  /* 0x00000600076f7984 */ /* 0x000e220000000400 */
[----:B------:R-:W-:-:S03]  /*22c0*/  @P0 IADD3 R40, R117, -0x2, RZ ;  /* 0xfffffffe75280810 */ /* 0x000fc60007ffe0ff */
[----:B------:R-:W-:Y:S04]  /*22d0*/  LDS.U16 R108, [R7+0x8] ;  /* 0x00000800076c7984 */ /* 0x000fe80000000400 */
[----:B------:R-:W0:Y:S04]  /*22e0*/  LDS.U16 R110, [R7+0xa] ;  /* 0x00000a00076e7984 */ /* 0x000e280000000400 */
[----:B------:R-:W0:Y:S04]  /*22f0*/  LDS.U16 R109, [R7+0xc] ;  /* 0x00000c00076d7984 */ /* 0x000e280000000400 */
[----:B------:R1:W0:Y:S04]  /*2300*/  LDS.U16 R107, [R7+0xe] ;  /* 0x00000e00076b7984 */ /* 0x0002280000000400 */
[----:B------:R2:W-:Y:S04]  /*2310*/  STS.64 [R105+0xa80], R36 ;  /* 0x000a802469007388 */ /* 0x0005e80000000a00 */
[----:B------:R-:W5:Y:S01]  /*2320*/  LDG.E.64 R38, [R38.64] ;  /* 0x0000000426267981 */ /* 0x000f62000c1e1b00 */
[----:B------:R-:W-:-:S02]  /*2330*/  @P0 IMAD R41, R40, c[0x0][0x16c], R47 ;  /* 0x00005b0028290a24 */ /* 0x000fc400078e022f */
[----:B------:R-:W-:-:S04]  /*2340*/  FMUL.FTZ R40, R35, R62 ;  /* 0x0000003e23287220 */ /* 0x000fc80000410000 */
[----:B-1----:R-:W-:Y:S02]  /*2350*/  FMUL.RZ R106, R40, 0.15915493667125701904 ;  /* 0x3e22f983286a7820 */ /* 0x002fe4000040c000 */
[C---:B------:R-:W-:Y:S02]  /*2360*/  FMUL.FTZ R40, R6.reuse, R62 ;  /* 0x0000003e06287220 */ /* 0x040fe40000410000 */
[----:B------:R-:W-:Y:S01]  /*2370*/  MUFU.SIN R129, R106 ;  /* 0x0000006a00817308 */ /* 0x000fe20000000400 */
[----:B------:R-:W-:Y:S01]  /*2380*/  CS2R R42, SRZ ;  /* 0x00000000002a7805 */ /* 0x000fe2000001ff00 */
[----:B------:R-:W-:Y:S01]  /*2390*/  @P0 IMAD.WIDE R4, R41, 0x10, R14 ;  /* 0x0000001029040825 */ /* 0x000fe200078e020e */
[----:B------:R-:W-:Y:S03]  /*23a0*/  BAR.SYNC.DEFER_BLOCKING 0x0 ;  /* 0x0000000000007b1d */ /* 0x000fe60000010000 */
[----:B------:R-:W-:-:S03]  /*23b0*/  FMUL.FTZ R7, R6, R59 ;  /* 0x0000003b06077220 */ /* 0x000fc60000410000 */
[----:B------:R-:W1:Y:S01]  /*23c0*/  MUFU.EX2 R40, R40 ;  /* 0x0000002800287308 */ /* 0x000e620000000800 */
[----:B--2---:R-:W-:Y:S02]  /*23d0*/  FMUL.FTZ R105, R6, R60 ;  /* 0x0000003c06697220 */ /* 0x004fe40000410000 */
[----:B------:R-:W-:Y:S01]  /*23e0*/  FMUL.FTZ R6, R35, R59 ;  /* 0x0000003b23067220 */ /* 0x000fe20000410000 */
[----:B------:R-:W-:-:S04]  /*23f0*/  HADD2.F32 R116, -RZ, R116.H0_H0 ;  /* 0x20000074ff747230 */ /* 0x000fc80000004100 */
[----:B------:R-:W2:Y:S01]  /*2400*/  MUFU.COS R41, R106 ;  /* 0x0000006a00297308 */ /* 0x000ea20000000000 */
[----:B------:R-:W-:Y:S01]  /*2410*/  FMUL.RZ R120, R6, 0.15915493667125701904 ;  /* 0x3e22f98306787820 */ /* 0x000fe2000040c000 */
[----:B---3--:R-:W-:Y:S01]  /*2420*/  HADD2.F32 R114, -RZ, R114.H0_H0 ;  /* 0x20000072ff727230 */ /* 0x008fe20000004100 */
[----:B------:R-:W-:Y:S01]  /*2430*/  FMUL.FTZ R139, R116, R61 ;  /* 0x0000003d748b7220 */ /* 0x000fe20000410000 */
[----:B------:R-:W-:Y:S01]  /*2440*/  HADD2.F32 R112, -RZ, R80.H0_H0 ;  /* 0x20000050ff707230 */ /* 0x000fe20000004100 */
[----:B------:R3:W5:Y:S03]  /*2450*/  @P0 LDG.E.64 R42, [R4.64+0x8] ;  /* 0x00000804042a0981 */ /* 0x000766000c1e1b00 */
[----:B------:R-:W-:Y:S01]  /*2460*/  MUFU.EX2 R7, R7 ;  /* 0x0000000700077308 */ /* 0x000fe20000000800 */
[----:B-1----:R-:W-:Y:S02]  /*2470*/  FMUL.FTZ R129, R40, R129 ;  /* 0x0000008128817220 */ /* 0x002fe40000410000 */
[----:B------:R-:W-:-:S02]  /*2480*/  FMUL.FTZ R139, R112, R139 ;  /* 0x0000008b708b7220 */ /* 0x000fc40000410000 */
[----:B---3--:R-:W-:-:S03]  /*2490*/  FMUL.FTZ R5, R35, R60 ;  /* 0x0000003c23057220 */ /* 0x008fc60000410000 */
[----:B------:R-:W1:Y:S01]  /*24a0*/  MUFU.SIN R4, R120 ;  /* 0x0000007800047308 */ /* 0x000e620000000400 */
[----:B------:R-:W-:Y:S02]  /*24b0*/  FMUL.RZ R124, R5, 0.15915493667125701904 ;  /* 0x3e22f983057c7820 */ /* 0x000fe4000040c000 */
[----:B------:R-:W-:-:S05]  /*24c0*/  FMUL.FTZ R5, R114, R61 ;  /* 0x0000003d72057220 */ /* 0x000fca0000410000 */
[----:B------:R-:W3:Y:S01]  /*24d0*/  MUFU.COS R126, R120 ;  /* 0x00000078007e7308 */ /* 0x000ee20000000000 */
[----:B----4-:R-:W-:Y:S01]  /*24e0*/  HADD2.F32 R113, -RZ, R113.H0_H0 ;  /* 0x20000071ff717230 */ /* 0x010fe20000004100 */
[----:B------:R-:W-:Y:S02]  /*24f0*/  FMUL.FTZ R140, R112, R5 ;  /* 0x00000005708c7220 */ /* 0x000fe40000410000 */
[----:B--2---:R-:W-:Y:S02]  /*2500*/  FMUL.FTZ R130, R40, R41 ;  /* 0x0000002928827220 */ /* 0x004fe40000410000 */
[----:B------:R-:W-:Y:S01]  /*2510*/  FMUL.FTZ R5, R129, R139 ;  /* 0x0000008b81057220 */ /* 0x000fe20000410000 */
[----:B------:R-:W-:Y:S01]  /*2520*/  HADD2.F32 R115, -RZ, R80.H1_H1 ;  /* 0x30000050ff737230 */ /* 0x000fe20000004100 */
[----:B------:R-:W-:Y:S01]  /*2530*/  FMUL.FTZ R142, R113, R62 ;  /* 0x0000003e718e7220 */ /* 0x000fe20000410000 */
[----:B0-----:R-:W-:Y:S01]  /*2540*/  HADD2.F32 R111, -RZ, R111.H0_H0 ;  /* 0x2000006fff6f7230 */ /* 0x001fe20000004100 */
[----:B------:R-:W-:-:S02]  /*2550*/  FMUL.FTZ R40, R129, R140 ;  /* 0x0000008c81287220 */ /* 0x000fc40000410000 */
[C---:B------:R-:W-:Y:S01]  /*2560*/  FFMA.FTZ R5, R130.reuse, R140, -R5 ;  /* 0x0000008c82057223 */ /* 0x040fe20000010805 */
[----:B------:R-:W-:Y:S01]  /*2570*/  MUFU.EX2 R105, R105 ;  /* 0x0000006900697308 */ /* 0x000fe20000000800 */
[----:B-1----:R-:W-:Y:S02]  /*2580*/  FMUL.FTZ R127, R7, R4 ;  /* 0x00000004077f7220 */ /* 0x002fe40000410000 */
[----:B------:R-:W-:Y:S02]  /*2590*/  FMUL.FTZ R144, R111, R62 ;  /* 0x0000003e6f907220 */ /* 0x000fe40000410000 */
[----:B------:R-:W-:-:S03]  /*25a0*/  FFMA.FTZ R40, R130, R139, R40 ;  /* 0x0000008b82287223 */ /* 0x000fc60000010028 */
[----:B------:R-:W0:Y:S01]  /*25b0*/  MUFU.SIN R6, R124 ;  /* 0x0000007c00067308 */ /* 0x000e220000000400 */
[----:B------:R-:W-:Y:S02]  /*25c0*/  FFMA.FTZ R5, R115, R142, R5 ;  /* 0x0000008e73057223 */ /* 0x000fe40000010005 */
[----:B---3--:R-:W-:Y:S01]  /*25d0*/  FMUL.FTZ R126, R7, R126 ;  /* 0x0000007e077e7220 */ /* 0x008fe20000410000 */
[----:B------:R-:W-:Y:S01]  /*25e0*/  HADD2.F32 R110, -RZ, R110.H0_H0 ;  /* 0x2000006eff6e7230 */ /* 0x000fe20000004100 */
[----:B------:R-:W-:-:S03]  /*25f0*/  FFMA.FTZ R40, R115, R144, R40 ;  /* 0x0000009073287223 */ /* 0x000fc60000010028 */
[----:B------:R-:W1:Y:S01]  /*2600*/  MUFU.COS R124, R124 ;  /* 0x0000007c007c7308 */ /* 0x000e620000000000 */
[C---:B------:R-:W-:Y:S01]  /*2610*/  FMUL.FTZ R7, R127.reuse, R5 ;  /* 0x000000057f077220 */ /* 0x040fe20000410000 */
[----:B------:R-:W-:Y:S01]  /*2620*/  HADD2.F32 R108, -RZ, R108.H0_H0 ;  /* 0x2000006cff6c7230 */ /* 0x000fe20000004100 */
[-C--:B------:R-:W-:Y:S01]  /*2630*/  FMUL.FTZ R141, R110, R59.reuse ;  /* 0x0000003b6e8d7220 */ /* 0x080fe20000410000 */
[----:B------:R-:W-:Y:S01]  /*2640*/  HADD2.F32 R106, -RZ, R81.H0_H0 ;  /* 0x20000051ff6a7230 */ /* 0x000fe20000004100 */
[-C--:B------:R-:W-:Y:S02]  /*2650*/  FFMA.FTZ R7, R126, R40.reuse, R7 ;  /* 0x000000287e077223 */ /* 0x080fe40000010007 */
[----:B------:R-:W-:Y:S02]  /*2660*/  FMUL.FTZ R40, R127, R40 ;  /* 0x000000287f287220 */ /* 0x000fe40000410000 */
[----:B------:R-:W-:Y:S02]  /*2670*/  FMUL.FTZ R143, R108, R59 ;  /* 0x0000003b6c8f7220 */ /* 0x000fe40000410000 */
[----:B------:R-:W-:-:S02]  /*2680*/  FFMA.FTZ R40, R126, R5, -R40 ;  /* 0x000000057e287223 */ /* 0x000fc40000010828 */
[C---:B0-----:R-:W-:Y:S02]  /*2690*/  FMUL.FTZ R125, R105.reuse, R6 ;  /* 0x00000006697d7220 */ /* 0x041fe40000410000 */
[C---:B------:R-:W-:Y:S01]  /*26a0*/  FFMA.FTZ R7, R106.reuse, R141, R7 ;  /* 0x0000008d6a077223 */ /* 0x040fe20000010007 */
[----:B------:R-:W-:Y:S01]  /*26b0*/  HADD2.F32 R109, -RZ, R109.H0_H0 ;  /* 0x2000006dff6d7230 */ /* 0x000fe20000004100 */
[----:B------:R-:W-:Y:S02]  /*26c0*/  FFMA.FTZ R40, R106, R143, R40 ;  /* 0x0000008f6a287223 */ /* 0x000fe40000010028 */
[----:B-1----:R-:W-:Y:S02]  /*26d0*/  FMUL.FTZ R124, R105, R124 ;  /* 0x0000007c697c7220 */ /* 0x002fe40000410000 */
[C---:B------:R-:W-:Y:S01]  /*26e0*/  FMUL.FTZ R5, R125.reuse, R7 ;  /* 0x000000077d057220 */ /* 0x040fe20000410000 */
[----:B------:R-:W-:Y:S01]  /*26f0*/  HADD2.F32 R105, -RZ, R81.H1_H1 ;  /* 0x30000051ff697230 */ /* 0x000fe20000004100 */
[----:B------:R-:W-:-:S02]  /*2700*/  FMUL.FTZ R6, R125, R40 ;  /* 0x000000287d067220 */ /* 0x000fc40000410000 */
[----:B------:R-:W-:Y:S02]  /*2710*/  FFMA.FTZ R40, R124, R40, -R5 ;  /* 0x000000287c287223 */ /* 0x000fe40000010805 */
[----:B------:R-:W-:-:S04]  /*2720*/  FMUL.FTZ R138, R109, R60 ;  /* 0x0000003c6d8a7220 */ /* 0x000fc80000410000 */
[----:B------:R-:W-:Y:S02]  /*2730*/  FFMA.FTZ R123, R105, R138, R40 ;  /* 0x0000008a697b7223 */ /* 0x000fe40000010028 */
[----:B------:R0:W1:Y:S01]  /*2740*/  @P2 LDS.64 R40, [R97.X8+0x1a88] ;  /* 0x001a880061282984 */ /* 0x0000620000008a00 */
[CC--:B------:R-:W-:Y:S02]  /*2750*/  FMUL.FTZ R5, R37.reuse, R129.reuse ;  /* 0x0000008125057220 */ /* 0x0c0fe40000410000 */
[C---:B------:R-:W-:Y:S01]  /*2760*/  FMUL.FTZ R4, R36.reuse, R129 ;  /* 0x0000008124047220 */ /* 0x040fe20000410000 */
[----:B------:R-:W-:Y:S01]  /*2770*/  HADD2.F32 R107, -RZ, R107.H0_H0 ;  /* 0x2000006bff6b7230 */ /* 0x000fe20000004100 */
[-C--:B------:R-:W-:Y:S02]  /*2780*/  FFMA.FTZ R5, R36, R130.reuse, -R5 ;  /* 0x0000008224057223 */ /* 0x080fe40000010805 */
[----:B------:R-:W-:Y:S02]  /*2790*/  FFMA.FTZ R4, R37, R130, R4 ;  /* 0x0000008225047223 */ /* 0x000fe40000010004 */
[----:B------:R-:W-:-:S02]  /*27a0*/  FFMA.FTZ R135, R124, R7, R6 ;  /* 0x000000077c877223 */ /* 0x000fc40000010006 */
[C---:B------:R-:W-:Y:S02]  /*27b0*/  FMUL.FTZ R6, R127.reuse, R4 ;  /* 0x000000047f067220 */ /* 0x040fe40000410000 */
[-C--:B------:R-:W-:Y:S02]  /*27c0*/  FMUL.FTZ R7, R127, R5.reuse ;  /* 0x000000057f077220 */ /* 0x080fe40000410000 */
[----:B------:R-:W-:Y:S02]  /*27d0*/  FMUL.FTZ R122, R107, R60 ;  /* 0x0000003c6b7a7220 */ /* 0x000fe40000410000 */
[C---:B------:R-:W-:Y:S02]  /*27e0*/  FFMA.FTZ R6, R126.reuse, R5, -R6 ;  /* 0x000000057e067223 */ /* 0x040fe40000010806 */
[----:B------:R-:W-:Y:S02]  /*27f0*/  FFMA.FTZ R7, R126, R4, R7 ;  /* 0x000000047e077223 */ /* 0x000fe40000010007 */
        /* <DEDUP_REMOVED lines=11> */
.L_x_13462:
[----:B0-----:R-:W-:Y:S05]  /*28b0*/  BSYNC B0 ;  /* 0x0000000000007941 */ /* 0x001fea0003800000 */
.L_x_13461:
[----:B------:R-:W0:Y:S01]  /*28c0*/  SHFL.UP PT, R121, R123, 0x1, RZ ;  /* 0x042000007b797989 */ /* 0x000e2200000e00ff */
[CC--:B------:R-:W-:Y:S01]  /*28d0*/  FMUL.FTZ R5, R125.reuse, R7.reuse ;  /* 0x000000077d057220 */ /* 0x0c0fe20000410000 */
        /* <DEDUP_REMOVED lines=12> */
[C---:B------:R-:W-:Y:S02]  /*29a0*/  FFMA.FTZ R120, R136.reuse, R131, R120 ;  /* 0x0000008388787223 */ /* 0x040fe40000010078 */
[----:B------:R-:W-:Y:S02]  /*29b0*/  FFMA.FTZ R6, R136, R121, -R6 ;  /* 0x0000007988067223 */ /* 0x000fe40000010806 */
[----:B------:R-:W-:Y:S02]  /*29c0*/  @P1 FADD.FTZ R135, R135, R120 ;  /* 0x0000007887871221 */ /* 0x000fe40000010000 */
[C---:B---3--:R-:W-:Y:S02]  /*29d0*/  FMUL.FTZ R120, R4.reuse, R5 ;  /* 0x0000000504787220 */ /* 0x048fe40000410000 */
[----:B------:R-:W-:Y:S01]  /*29e0*/  @P1 FADD.FTZ R123, R123, R6 ;  /* 0x000000067b7b1221 */ /* 0x000fe20000010000 */
[----:B------:R-:W0:Y:S01]  /*29f0*/  SHFL.UP PT, R121, R135, 0x2, RZ ;  /* 0x0440000087797989 */ /* 0x000e2200000e00ff */
[----:B----4-:R-:W-:-:S02]  /*2a00*/  FMUL.FTZ R6, R4, R7 ;  /* 0x0000000704067220 */ /* 0x010fc40000410000 */
[C---:B------:R-:W-:Y:S02]  /*2a10*/  FFMA.FTZ R7, R136.reuse, R7, R120 ;  /* 0x0000000788077223 */ /* 0x040fe40000010078 */
[----:B------:R-:W2:Y:S01]  /*2a20*/  SHFL.UP PT, R120, R123, 0x2, RZ ;  /* 0x044000007b787989 */ /* 0x000ea200000e00ff */
[----:B------:R-:W-:Y:S02]  /*2a30*/  @P1 FFMA.FTZ R136, R136, R5, -R6 ;  /* 0x0000000588881223 */ /* 0x000fe40000010806 */
[----:B------:R-:W-:Y:S02]  /*2a40*/  FSEL R7, R4, R7, !P1 ;  /* 0x0000000704077208 */ /* 0x000fe40004800000 */
[----:B------:R-:W-:Y:S01]  /*2a50*/  ISETP.GE.AND P1, PT, R86, 0x2, PT ;  /* 0x000000025600780c */ /* 0x000fe20003f26270 */
[----:B------:R-:W3:Y:S04]  /*2a60*/  SHFL.UP PT, R4, R136, 0x2, RZ ;  /* 0x0440000088047989 */ /* 0x000ee800000e00ff */
[----:B------:R-:W4:Y:S01]  /*2a70*/  SHFL.UP PT, R5, R7, 0x2, RZ ;  /* 0x0440000007057989 */ /* 0x000f2200000e00ff */
[----:B0-----:R-:W-:-:S02]  /*2a80*/  FMUL.FTZ R131, R7, R121 ;  /* 0x0000007907837220 */ /* 0x001fc40000410000 */
[-C--:B--2---:R-:W-:Y:S02]  /*2a90*/  FMUL.FTZ R6, R7, R120.reuse ;  /* 0x0000007807067220 */ /* 0x084fe40000410000 */
[C---:B------:R-:W-:Y:S02]  /*2aa0*/  FFMA.FTZ R120, R136.reuse, R120, -R131 ;  /* 0x0000007888787223 */ /* 0x040fe40000010883 */
[----:B------:R-:W-:Y:S02]  /*2ab0*/  FFMA.FTZ R132, R136, R121, R6 ;  /* 0x0000007988847223 */ /* 0x000fe40000010006 */
[----:B------:R-:W-:Y:S02]  /*2ac0*/  @P1 FADD.FTZ R123, R123, R120 ;  /* 0x000000787b7b1221 */ /* 0x000fe40000010000 */
[C---:B---3--:R-:W-:Y:S02]  /*2ad0*/  FMUL.FTZ R6, R7.reuse, R4 ;  /* 0x0000000407067220 */ /* 0x048fe40000410000 */
[----:B----4-:R-:W-:Y:S01]  /*2ae0*/  FMUL.FTZ R121, R7, R5 ;  /* 0x0000000507797220 */ /* 0x010fe20000410000 */
[----:B------:R-:W0:Y:S01]  /*2af0*/  SHFL.UP PT, R131, R123, 0x4, RZ ;  /* 0x048000007b837989 */ /* 0x000e2200000e00ff */
[----:B------:R-:W-:-:S02]  /*2b00*/  @P1 FADD.FTZ R135, R135, R132 ;  /* 0x0000008487871221 */ /* 0x000fc40000010000 */
[C---:B------:R-:W-:Y:S02]  /*2b10*/  FFMA.FTZ R6, R136.reuse, R5, R6 ;  /* 0x0000000588067223 */ /* 0x040fe40000010006 */
        /* <DEDUP_REMOVED lines=8> */
[----:B------:R-:W-:Y:S02]  /*2ba0*/  FFMA.FTZ R134, R136, R121, R120 ;  /* 0x0000007988867223 */ /* 0x000fe40000010078 */
[----:B---3--:R-:W-:Y:S02]  /*2bb0*/  FMUL.FTZ R120, R6, R5 ;  /* 0x0000000506787220 */ /* 0x008fe40000410000 */
[----:B------:R-:W-:Y:S02]  /*2bc0*/  FFMA.FTZ R132, R136, R131, -R4 ;  /* 0x0000008388847223 */ /* 0x000fe40000010804 */
[----:B------:R-:W-:Y:S02]  /*2bd0*/  @P1 FADD.FTZ R135, R135, R134 ;  /* 0x0000008687871221 */ /* 0x000fe40000010000 */
[----:B----4-:R-:W-:-:S02]  /*2be0*/  FMUL.FTZ R4, R6, R7 ;  /* 0x0000000706047220 */ /* 0x010fc40000410000 */
[C---:B------:R-:W-:Y:S02]  /*2bf0*/  FFMA.FTZ R7, R136.reuse, R7, R120 ;  /* 0x0000000788077223 */ /* 0x040fe40000010078 */
        /* <DEDUP_REMOVED lines=10> */
[----:B------:R-:W-:Y:S02]  /*2ca0*/  FFMA.FTZ R132, R136, R6, -R121 ;  /* 0x0000000688847223 */ /* 0x000fe40000010879 */
[----:B---3--:R-:W-:-:S02]  /*2cb0*/  FMUL.FTZ R6, R7, R4 ;  /* 0x0000000407067220 */ /* 0x008fc40000410000 */
[C---:B------:R-:W-:Y:S02]  /*2cc0*/  FFMA.FTZ R120, R136.reuse, R120, R131 ;  /* 0x0000007888787223 */ /* 0x040fe40000010083 */
[-C--:B----4-:R-:W-:Y:S02]  /*2cd0*/  FMUL.FTZ R121, R7, R5.reuse ;  /* 0x0000000507797220 */ /* 0x090fe40000410000 */
[----:B------:R-:W-:Y:S02]  /*2ce0*/  @P1 FADD.FTZ R123, R123, R132 ;  /* 0x000000847b7b1221 */ /* 0x000fe40000010000 */
[C---:B------:R-:W-:Y:S02]  /*2cf0*/  FFMA.FTZ R6, R136.reuse, R5, R6 ;  /* 0x0000000588067223 */ /* 0x040fe40000010006 */
[----:B------:R-:W-:Y:S01]  /*2d00*/  @P1 FFMA.FTZ R136, R136, R4, -R121 ;  /* 0x0000000488881223 */ /* 0x000fe20000010879 */
[----:B------:R-:W0:Y:S01]  /*2d10*/  SHFL.UP PT, R133, R123, 0x10, RZ ;  /* 0x060000007b857989 */ /* 0x000e2200000e00ff */
[----:B------:R-:W-:Y:S01]  /*2d20*/  @P1 FADD.FTZ R135, R135, R120 ;  /* 0x0000007887871221 */ /* 0x000fe20000010000 */
        /* <DEDUP_REMOVED lines=8> */
[C---:B------:R-:W-:Y:S01]  /*2db0*/  FMUL.FTZ R131, R46.reuse, R39 ;  /* 0x000000272e837220 */ /* 0x040fe20000410000 */
[----:B------:R-:W4:Y:S01]  /*2dc0*/  SHFL.UP PT, R7, R6, 0x10, RZ ;  /* 0x0600000006077989 */ /* 0x000f2200000e00ff */
[-C--:B------:R-:W-:Y:S02]  /*2dd0*/  FFMA.FTZ R134, -R125, R121.reuse, -R132 ;  /* 0x000000797d867223 */ /* 0x080fe40000010984 */
[----:B------:R-:W-:Y:S02]  /*2de0*/  FMUL.FTZ R132, R46, R38 ;  /* 0x000000262e847220 */ /* 0x000fe40000410000 */
[----:B------:R-:W-:Y:S02]  /*2df0*/  FFMA.FTZ R137, R124, R121, -R4 ;  /* 0x000000797c897223 */ /* 0x000fe40000010804 */
[----:B------:R-:W-:Y:S02]  /*2e00*/  FADD.FTZ R147, -R131, R134 ;  /* 0x0000008683937221 */ /* 0x000fe40000010100 */
[----:B------:R-:W-:-:S02]  /*2e10*/  FADD.FTZ R134, R132, R137 ;  /* 0x0000008984867221 */ /* 0x000fc40000010000 */
[C---:B------:R-:W-:Y:S02]  /*2e20*/  FMUL.FTZ R137, R127.reuse, -R147 ;  /* 0x800000937f897220 */ /* 0x040fe40000410000 */
[----:B0-----:R-:W-:Y:S02]  /*2e30*/  FMUL.FTZ R4, R6, R133 ;  /* 0x0000008506047220 */ /* 0x001fe40000410000 */
[-C--:B------:R-:W-:Y:S02]  /*2e40*/  FFMA.FTZ R137, R126, R134.reuse, -R137 ;  /* 0x000000867e897223 */ /* 0x080fe40000010889 */
[----:B------:R-:W-:Y:S02]  /*2e50*/  FMUL.FTZ R148, R127, -R134 ;  /* 0x800000867f947220 */ /* 0x000fe40000410000 */
[----:B--2---:R-:W-:Y:S02]  /*2e60*/  FMUL.FTZ R134, R6, R5 ;  /* 0x0000000506867220 */ /* 0x004fe40000410000 */
[----:B---3--:R-:W-:-:S02]  /*2e70*/  FFMA.FTZ R146, R136, R145, R4 ;  /* 0x0000009188927223 */ /* 0x008fc40000010004 */
[C---:B------:R-:W-:Y:S02]  /*2e80*/  FMUL.FTZ R145, R6.reuse, R145 ;  /* 0x0000009106917220 */ /* 0x040fe40000410000 */
[-C--:B----4-:R-:W-:Y:S02]  /*2e90*/  FMUL.FTZ R4, R6, R7.reuse ;  /* 0x0000000706047220 */ /* 0x090fe40000410000 */
[C---:B------:R-:W-:Y:S02]  /*2ea0*/  FFMA.FTZ R7, R136.reuse, R7, R134 ;  /* 0x0000000788077223 */ /* 0x040fe40000010086 */
[C---:B------:R-:W-:Y:S02]  /*2eb0*/  FFMA.FTZ R134, R136.reuse, R133, -R145 ;  /* 0x0000008588867223 */ /* 0x040fe40000010891 */
[----:B------:R-:W-:Y:S01]  /*2ec0*/  @P1 FFMA.FTZ R136, R136, R5, -R4 ;  /* 0x0000000588881223 */ /* 0x000fe20000010804 */
[----:B------:R-:W-:Y:S01]  /*2ed0*/  FSEL R145, R6, R7, !P1 ;  /* 0x0000000706917208 */ /* 0x000fe20004800000 */
[----:B------:R-:W-:Y:S01]  /*2ee0*/  FFMA.FTZ R148, R126, R147, R148 ;  /* 0x000000937e947223 */ /* 0x000fe20000010094 */
[----:B------:R-:W-:Y:S01]  /*2ef0*/  HFMA2.MMA R5, -RZ, RZ, 0, 0 ;  /* 0x00000000ff057435 */ /* 0x000fe200000001ff */
[----:B------:R-:W-:Y:S01]  /*2f00*/  @P1 FADD.FTZ R135, R135, R146 ;  /* 0x0000009287871221 */ /* 0x000fe20000010000 */
[----:B------:R-:W-:Y:S01]  /*2f10*/  MOV R4, 0x3f800000 ;  /* 0x3f80000000047802 */ /* 0x000fe20000000f00 */
[----:B------:R-:W-:Y:S01]  /*2f20*/  @P1 FADD.FTZ R123, R123, R134 ;  /* 0x000000867b7b1221 */ /* 0x000fe20000010000 */
[----:B------:R-:W0:Y:S01]  /*2f30*/  SHFL.UP PT, R145, R145, 0x1, RZ ;  /* 0x0420000091917989 */ /* 0x000e2200000e00ff */
[C---:B------:R-:W-:Y:S01]  /*2f40*/  FMUL.FTZ R133, R48.reuse, R39 ;  /* 0x0000002730857220 */ /* 0x040fe20000410000 */
[----:B------:R-:W-:Y:S01]  /*2f50*/  ISETP.GE.AND P1, PT, R117, c[0x0][0x174], PT ;  /* 0x00005d0075007a0c */ /* 0x000fe20003f26270 */
[----:B------:R-:W-:Y:S01]  /*2f60*/  FMUL.FTZ R134, R48, R38 ;  /* 0x0000002630867220 */ /* 0x000fe20000410000 */
[----:B------:R-:W2:Y:S01]  /*2f70*/  SHFL.UP PT, R136, R136, 0x1, RZ ;  /* 0x0420000088887989 */ /* 0x000ea200000e00ff */
[----:B------:R-:W-:Y:S01]  /*2f80*/  FADD.FTZ R148, -R133, R148 ;  /* 0x0000009485947221 */ /* 0x000fe20000010100 */
[----:B------:R-:W-:Y:S01]  /*2f90*/  ISETP.NE.OR P1, PT, R118, RZ, P1 ;  /* 0x000000ff7600720c */ /* 0x000fe20000f25670 */
[----:B------:R-:W-:Y:S01]  /*2fa0*/  FADD.FTZ R137, R134, R137 ;  /* 0x0000008986897221 */ /* 0x000fe20000010000 */
[----:B------:R-:W3:Y:S01]  /*2fb0*/  SHFL.UP PT, R123, R123, 0x1, RZ ;  /* 0x042000007b7b7989 */ /* 0x000ee200000e00ff */
[C---:B------:R-:W-:Y:S01]  /*2fc0*/  FMUL.FTZ R149, R129.reuse, -R148 ;  /* 0x8000009481957220 */ /* 0x040fe20000410000 */
[----:B------:R-:W-:Y:S01]  /*2fd0*/  CS2R R6, SRZ ;  /* 0x0000000000067805 */ /* 0x000fe2000001ff00 */
[----:B------:R-:W-:Y:S01]  /*2fe0*/  FMUL.FTZ R151, R129, -R137 ;  /* 0x8000008981977220 */ /* 0x000fe20000410000 */
[----:B------:R-:W4:Y:S01]  /*2ff0*/  SHFL.UP PT, R135, R135, 0x1, RZ ;  /* 0x0420000087877989 */ /* 0x000f2200000e00ff */
[----:B-1----:R-:W-:-:S02]  /*3000*/  FMUL.FTZ R147, R125, R41 ;  /* 0x000000297d937220 */ /* 0x002fc40000410000 */
[C---:B------:R-:W-:Y:S02]  /*3010*/  FFMA.FTZ R152, R130.reuse, R137, -R149 ;  /* 0x0000008982987223 */ /* 0x040fe40000010895 */
[----:B------:R-:W-:Y:S02]  /*3020*/  FFMA.FTZ R137, R130, R148, R151 ;  /* 0x0000009482897223 */ /* 0x000fe40000010097 */
[-C--:B------:R-:W-:Y:S01]  /*3030*/  FMUL.FTZ R146, R125, -R40.reuse ;  /* 0x800000287d927220 */ /* 0x080fe20000410000 */
[----:B------:R1:W1:Y:S01]  /*3040*/  @!P1 LDS.128 R4, [R47.X16+0x1b80] ;  /* 0x001b80002f049984 */ /* 0x000262000000cc00 */
[----:B------:R-:W-:Y:S01]  /*3050*/  FFMA.FTZ R148, R124, R40, -R147 ;  /* 0x000000287c947223 */ /* 0x000fe20000010893 */
[----:B------:R-:W-:Y:S01]  /*3060*/  ISETP.NE.AND P1, PT, R118, 0x1f, PT ;  /* 0x0000001f7600780c */ /* 0x000fe20003f25270 */
[----:B------:R-:W-:Y:S02]  /*3070*/  FFMA.FTZ R149, R124, -R41, R146 ;  /* 0x800000297c957223 */ /* 0x000fe40000010092 */
[----:B------:R-:W-:-:S02]  /*3080*/  FMUL.FTZ R150, R127, -R148 ;  /* 0x800000947f967220 */ /* 0x000fc40000410000 */
[C---:B0-----:R-:W-:Y:S02]  /*3090*/  FMUL.FTZ R147, R145.reuse, R43 ;  /* 0x0000002b91937220 */ /* 0x041fe40000410000 */
[-C--:B------:R-:W-:Y:S02]  /*30a0*/  FMUL.FTZ R145, R145, R42.reuse ;  /* 0x0000002a91917220 */ /* 0x080fe40000410000 */
[-C--:B------:R-:W-:Y:S02]  /*30b0*/  FMUL.FTZ R151, R127, -R149.reuse ;  /* 0x800000957f977220 */ /* 0x080fe40000410000 */
[----:B------:R-:W-:Y:S02]  /*30c0*/  FFMA.FTZ R150, R126, R149, R150 ;  /* 0x000000957e967223 */ /* 0x000fe40000010096 */
[C---:B--2---:R-:W-:Y:S02]  /*30d0*/  FFMA.FTZ R146, R136.reuse, R42, -R147 ;  /* 0x0000002a88927223 */ /* 0x044fe40000010893 */
[----:B------:R-:W-:-:S02]  /*30e0*/  FFMA.FTZ R136, R136, R43, R145 ;  /* 0x0000002b88887223 */ /* 0x000fc40000010091 */
[----:B------:R-:W-:Y:S02]  /*30f0*/  FFMA.FTZ R151, R126, R148, -R151 ;  /* 0x000000947e977223 */ /* 0x000fe40000010897 */
[----:B------:R-:W-:Y:S02]  /*3100*/  FMUL.FTZ R145, R129, -R150 ;  /* 0x8000009681917220 */ /* 0x000fe40000410000 */
[----:B---3--:R-:W-:Y:S02]  /*3110*/  @P3 FADD.FTZ R42, R123, R146 ;  /* 0x000000927b2a3221 */ /* 0x008fe40000010000 */
[----:B----4-:R-:W-:Y:S02]  /*3120*/  @P3 FADD.FTZ R43, R135, R136 ;  /* 0x00000088872b3221 */ /* 0x010fe40000010000 */
[----:B------:R-:W-:Y:S02]  /*3130*/  FFMA.FTZ R145, R130, R151, -R145 ;  /* 0x0000009782917223 */ /* 0x000fe40000010891 */
[----:B------:R-:W-:-:S02]  /*3140*/  FMUL.FTZ R135, R49, R38 ;  /* 0x0000002631877220 */ /* 0x000fc40000410000 */
[----:B------:R-:W-:Y:S02]  /*3150*/  FMUL.FTZ R136, R49, R39 ;  /* 0x0000002731887220 */ /* 0x000fe40000410000 */
[----:B------:R-:W-:Y:S02]  /*3160*/  FMUL.FTZ R151, R129, -R151 ;  /* 0x8000009781977220 */ /* 0x000fe40000410000 */
[C---:B------:R-:W-:Y:S02]  /*3170*/  FMUL.FTZ R39, R37.reuse, R43 ;  /* 0x0000002b25277220 */ /* 0x040fe40000410000 */
[----:B------:R-:W-:Y:S02]  /*3180*/  FMUL.FTZ R38, R37, R42 ;  /* 0x0000002a25267220 */ /* 0x000fe40000410000 */
[----:B------:R-:W-:Y:S02]  /*3190*/  FADD.FTZ R123, R135, R152 ;  /* 0x00000098877b7221 */ /* 0x000fe40000010000 */
[----:B------:R-:W-:-:S02]  /*31a0*/  FADD.FTZ R137, -R136, R137 ;  /* 0x0000008988897221 */ /* 0x000fc40000010100 */
[----:B------:R-:W-:Y:S01]  /*31b0*/  FFMA.FTZ R37, R130, R150, R151 ;  /* 0x0000009682257223 */ /* 0x000fe20000010097 */
[----:B------:R0:W2:Y:S01]  /*31c0*/  SHFL.DOWN PT, R146, R123, 0x1, 0x1f ;  /* 0x08201f007b927f89 */ /* 0x0000a200000e0000 */
[C---:B------:R-:W-:Y:S02]  /*31d0*/  FFMA.FTZ R39, R36.reuse, R42, -R39 ;  /* 0x0000002a24277223 */ /* 0x040fe40000010827 */
[----:B------:R-:W-:Y:S01]  /*31e0*/  FFMA.FTZ R38, R36, R43, R38 ;  /* 0x0000002b24267223 */ /* 0x000fe20000010026 */
[----:B------:R0:W3:Y:S04]  /*31f0*/  SHFL.DOWN PT, R154, R137, 0x1, 0x1f ;  /* 0x08201f00899a7f89 */ /* 0x0000e800000e0000 */
[----:B------:R0:W4:Y:S04]  /*3200*/  SHFL.DOWN PT, R150, R145, 0x1, 0x1f ;  /* 0x08201f0091967f89 */ /* 0x00012800000e0000 */
[----:B------:R0:W0:Y:S01]  /*3210*/  SHFL.DOWN PT, R152, R37, 0x1, 0x1f ;  /* 0x08201f0025987f89 */ /* 0x00002200000e0000 */
[----:B------:R-:W-:Y:S05]  /*3220*/  @!P1 BRA `(.L_x_13464) ;  /* 0x000000b000009947 */ /* 0x000fea0003800000 */
[C---:B-1-3--:R-:W-:Y:S02]  /*3230*/  FMUL.FTZ R42, R37.reuse, R154 ;  /* 0x0000009a252a7220 */ /* 0x04afe40000410000 */
[----:B0-----:R-:W-:-:S02]  /*3240*/  FMUL.FTZ R36, R37, R152 ;  /* 0x0000009825247220 */ /* 0x001fc40000410000 */
[-C--:B--2---:R-:W-:Y:S02]  /*3250*/  FMUL.FTZ R148, R37, R146.reuse ;  /* 0x0000009225947220 */ /* 0x084fe40000410000 */
[----:B------:R-:W-:Y:S02]  /*3260*/  FFMA.FTZ R146, R145, R146, -R42 ;  /* 0x0000009291927223 */ /* 0x000fe4000001082a */
[-C--:B----4-:R-:W-:Y:S02]  /*3270*/  FMUL.FTZ R42, R37, R150.reuse ;  /* 0x00000096252a7220 */ /* 0x090fe40000410000 */
[C---:B------:R-:W-:Y:S02]  /*3280*/  FFMA.FTZ R36, R145.reuse, R150, -R36 ;  /* 0x0000009691247223 */ /* 0x040fe40000010824 */
[C---:B------:R-:W-:Y:S02]  /*3290*/  FFMA.FTZ R148, R145.reuse, R154, R148 ;  /* 0x0000009a91947223 */ /* 0x040fe40000010094 */
[----:B------:R-:W-:Y:S01]  /*32a0*/  FFMA.FTZ R37, R145, R152, R42 ;  /* 0x0000009891257223 */ /* 0x000fe2000001002a */
[----:B------:R-:W-:Y:S01]  /*32b0*/  MOV R145, R36 ;  /* 0x0000002400917202 */ /* 0x000fe20000000f00 */
[----:B------:R-:W-:-:S02]  /*32c0*/  FADD.FTZ R123, R123, R146 ;  /* 0x000000927b7b7221 */ /* 0x000fc40000010000 */
[----:B------:R-:W-:Y:S02]  /*32d0*/  FADD.FTZ R137, R137, R148 ;  /* 0x0000009489897221 */ /* 0x000fe40000010000 */
.L_x_13464:
[----:B-1----:R-:W-:Y:S05]  /*32e0*/  BSYNC B0 ;  /* 0x0000000000007941 */ /* 0x002fea0003800000 */
.L_x_13463:
[----:B------:R-:W-:Y:S01]  /*32f0*/  ISETP.GT.U32.AND P1, PT, R118, 0x1d, PT ;  /* 0x0000001d7600780c */ /* 0x000fe20003f24070 */
[----:B------:R-:W-:Y:S01]  /*3300*/  FADD.FTZ R139, R139, R38 ;  /* 0x000000268b8b7221 */ /* 0x000fe20000010000 */
[----:B----4-:R1:W4:Y:S01]  /*3310*/  SHFL.DOWN PT, R150, R145, 0x2, 0x1f ;  /* 0x08401f0091967f89 */ /* 0x01032200000e0000 */
[----:B------:R-:W-:Y:S01]  /*3320*/  FADD.FTZ R43, R140, R39 ;  /* 0x000000278c2b7221 */ /* 0x000fe20000010000 */
[----:B------:R-:W-:Y:S01]  /*3330*/  BSSY B0, `(.L_x_13465) ;  /* 0x0000014000007945 */ /* 0x000fe20003800000 */
[C---:B------:R-:W-:Y:S01]  /*3340*/  FMUL.FTZ R36, R129.reuse, R139 ;  /* 0x0000008b81247220 */ /* 0x040fe20000410000 */
[----:B0-----:R1:W0:Y:S01]  /*3350*/  SHFL.DOWN PT, R152, R37, 0x2, 0x1f ;  /* 0x08401f0025987f89 */ /* 0x00122200000e0000 */
[-C--:B------:R-:W-:Y:S02]  /*3360*/  FMUL.FTZ R38, R129, R43.reuse ;  /* 0x0000002b81267220 */ /* 0x080fe40000410000 */
[C---:B------:R-:W-:Y:S01]  /*3370*/  FFMA.FTZ R36, R130.reuse, R43, -R36 ;  /* 0x0000002b82247223 */ /* 0x040fe20000010824 */
[----:B--2---:R1:W2:Y:S01]  /*3380*/  SHFL.DOWN PT, R146, R123, 0x2, 0x1f ;  /* 0x08401f007b927f89 */ /* 0x0042a200000e0000 */
[----:B------:R-:W-:-:S03]  /*3390*/  FFMA.FTZ R38, R130, R139, R38 ;  /* 0x0000008b82267223 */ /* 0x000fc60000010026 */
[----:B---3--:R1:W3:Y:S01]  /*33a0*/  SHFL.DOWN PT, R154, R137, 0x2, 0x1f ;  /* 0x08401f00899a7f89 */ /* 0x0082e200000e0000 */
[----:B------:R-:W-:Y:S05]  /*33b0*/  @P1 BRA `(.L_x_13466) ;  /* 0x000000b000001947 */ /* 0x000fea0003800000 */
[C---:B---3--:R-:W-:Y:S02]  /*33c0*/  FMUL.FTZ R140, R37.reuse, R154 ;  /* 0x0000009a258c7220 */ /* 0x048fe40000410000 */
[C---:B0-----:R-:W-:Y:S02]  /*33d0*/  FMUL.FTZ R42, R37.reuse, R152 ;  /* 0x00000098252a7220 */ /* 0x041fe40000410000 */
[-C--:B--2---:R-:W-:Y:S02]  /*33e0*/  FMUL.FTZ R148, R37, R146.reuse ;  /* 0x0000009225947220 */ /* 0x084fe40000410000 */
[----:B------:R-:W-:Y:S02]  /*33f0*/  FFMA.FTZ R146, R145, R146, -R140 ;  /* 0x0000009291927223 */ /* 0x000fe4000001088c */
[-C--:B----4-:R-:W-:Y:S02]  /*3400*/  FMUL.FTZ R140, R37, R150.reuse ;  /* 0x00000096258c7220 */ /* 0x090fe40000410000 */
[----:B------:R-:W-:-:S02]  /*3410*/  FFMA.FTZ R42, R145, R150, -R42 ;  /* 0x00000096912a7223 */ /* 0x000fc4000001082a */
[C---:B------:R-:W-:Y:S02]  /*3420*/  FFMA.FTZ R148, R145.reuse, R154, R148 ;  /* 0x0000009a91947223 */ /* 0x040fe40000010094 */
[----:B-1----:R-:W-:Y:S01]  /*3430*/  FFMA.FTZ R37, R145, R152, R140 ;  /* 0x0000009891257223 */ /* 0x002fe2000001008c */
[----:B------:R-:W-:Y:S01]  /*3440*/  MOV R145, R42 ;  /* 0x0000002a00917202 */ /* 0x000fe20000000f00 */
[----:B------:R-:W-:Y:S02]  /*3450*/  FADD.FTZ R123, R123, R146 ;  /* 0x000000927b7b7221 */ /* 0x000fe40000010000 */
[----:B------:R-:W-:Y:S02]  /*3460*/  FADD.FTZ R137, R137, R148 ;  /* 0x0000009489897221 */ /* 0x000fe40000010000 */
.L_x_13466:
[----:B------:R-:W-:Y:S05]  /*3470*/  BSYNC B0 ;  /* 0x0000000000007941 */ /* 0x000fea0003800000 */
.L_x_13465:
[C---:B------:R-:W-:Y:S01]  /*3480*/  ISETP.GT.U32.AND P1, PT, R118.reuse, 0x1b, PT ;  /* 0x0000001b7600780c */ /* 0x040fe20003f24070 */
[C---:B------:R-:W-:Y:S01]  /*3490*/  FFMA.FTZ R39, R115.reuse, R142, R36 ;  /* 0x0000008e73277223 */ /* 0x040fe20000010024 */
[----:B--2---:R2:W1:Y:S01]  /*34a0*/  SHFL.DOWN PT, R146, R145, 0x4, 0x1f ;  /* 0x08801f0091927f89 */ /* 0x00446200000e0000 */
[----:B------:R-:W-:Y:S01]  /*34b0*/  FFMA.FTZ R38, R115, R144, R38 ;  /* 0x0000009073267223 */ /* 0x000fe20000010026 */
[----:B------:R-:W-:Y:S01]  /*34c0*/  BSSY B0, `(.L_x_13467) ;  /* 0x0000016000007945 */ /* 0x000fe20003800000 */
[CC--:B------:R-:W-:Y:S01]  /*34d0*/  FMUL.FTZ R147, R127.reuse, R39.reuse ;  /* 0x000000277f937220 */ /* 0x0c0fe20000410000 */
[----:B------:R2:W4:Y:S01]  /*34e0*/  SHFL.DOWN PT, R148, R37, 0x4, 0x1f ;  /* 0x08801f0025947f89 */ /* 0x00052200000e0000 */
[-C--:B------:R-:W-:Y:S01]  /*34f0*/  FMUL.FTZ R36, R127, R38.reuse ;  /* 0x000000267f247220 */ /* 0x080fe20000410000 */
[----:B------:R-:W-:Y:S01]  /*3500*/  ISETP.GT.U32.AND P3, PT, R118, 0x17, PT ;  /* 0x000000177600780c */ /* 0x000fe20003f64070 */
[----:B------:R-:W-:Y:S01]  /*3510*/  FFMA.FTZ R147, R126, R38, R147 ;  /* 0x000000267e937223 */ /* 0x000fe20000010093 */
[----:B------:R2:W3:Y:S01]  /*3520*/  SHFL.DOWN PT, R142, R123, 0x4, 0x1f ;  /* 0x08801f007b8e7f89 */ /* 0x0004e200000e0000 */
[----:B------:R-:W-:Y:S01]  /*3530*/  ISETP.GT.U32.AND P4, PT, R118, 0xf, PT ;  /* 0x0000000f7600780c */ /* 0x000fe20003f84070 */
[----:B------:R-:W-:-:S02]  /*3540*/  FFMA.FTZ R36, R126, R39, -R36 ;  /* 0x000000277e247223 */ /* 0x000fc40000010824 */
[----:B----4-:R2:W4:Y:S01]  /*3550*/  SHFL.DOWN PT, R150, R137, 0x4, 0x1f ;  /* 0x08801f0089967f89 */ /* 0x01052200000e0000 */
[----:B------:R-:W-:Y:S05]  /*3560*/  @P1 BRA `(.L_x_13468) ;  /* 0x000000b000001947 */ /* 0x000fea0003800000 */
[C---:B----4-:R-:W-:Y:S02]  /*3570*/  FMUL.FTZ R140, R37.reuse, R150 ;  /* 0x00000096258c7220 */ /* 0x050fe40000410000 */
[C---:B------:R-:W-:Y:S02]  /*3580*/  FMUL.FTZ R42, R37.reuse, R148 ;  /* 0x00000094252a7220 */ /* 0x040fe40000410000 */
[-C--:B---3--:R-:W-:Y:S02]  /*3590*/  FMUL.FTZ R144, R37, R142.reuse ;  /* 0x0000008e25907220 */ /* 0x088fe40000410000 */
        /* <DEDUP_REMOVED lines=8> */
.L_x_13468:
[----:B------:R-:W-:Y:S05]  /*3620*/  BSYNC B0 ;  /* 0x0000000000007941 */ /* 0x000fea0003800000 */
.L_x_13467:
[----:B------:R2:W4:Y:S01]  /*3630*/  SHFL.DOWN PT, R144, R145, 0x8, 0x1f ;  /* 0x09001f0091907f89 */ /* 0x00052200000e0000 */
[----:B------:R-:W-:Y:S01]  /*3640*/  BSSY B0, `(.L_x_13469) ;  /* 0x0000012000007945 */ /* 0x000fe20003800000 */
[C---:B------:R-:W-:Y:S02]  /*3650*/  FFMA.FTZ R143, R106.reuse, R143, R36 ;  /* 0x0000008f6a8f7223 */ /* 0x040fe40000010024 */
[----:B-1----:R2:W1:Y:S01]  /*3660*/  SHFL.DOWN PT, R146, R37, 0x8, 0x1f ;  /* 0x09001f0025927f89 */ /* 0x00246200000e0000 */
[----:B------:R-:W-:-:S03]  /*3670*/  FFMA.FTZ R141, R106, R141, R147 ;  /* 0x0000008d6a8d7223 */ /* 0x000fc60000010093 */
[----:B------:R2:W3:Y:S04]  /*3680*/  SHFL.DOWN PT, R140, R123, 0x8, 0x1f ;  /* 0x09001f007b8c7f89 */ /* 0x0004e800000e0000 */
[----:B------:R2:W0:Y:S01]  /*3690*/  SHFL.DOWN PT, R148, R137, 0x8, 0x1f ;  /* 0x09001f0089947f89 */ /* 0x00042200000e0000 */
[----:B------:R-:W-:Y:S05]  /*36a0*/  @P3 BRA `(.L_x_13470) ;  /* 0x000000b000003947 */ /* 0x000fea0003800000 */
[C---:B0-----:R-:W-:Y:S02]  /*36b0*/  FMUL.FTZ R42, R37.reuse, R148 ;  /* 0x00000094252a7220 */ /* 0x041fe40000410000 */
[C---:B-1----:R-:W-:Y:S02]  /*36c0*/  FMUL.FTZ R36, R37.reuse, R146 ;  /* 0x0000009225247220 */ /* 0x042fe40000410000 */
[-C--:B---3--:R-:W-:Y:S02]  /*36d0*/  FMUL.FTZ R142, R37, R140.reuse ;  /* 0x0000008c258e7220 */ /* 0x088fe40000410000 */
[----:B------:R-:W-:-:S02]  /*36e0*/  FFMA.FTZ R140, R145, R140, -R42 ;  /* 0x0000008c918c7223 */ /* 0x000fc4000001082a */
[-C--:B----4-:R-:W-:Y:S02]  /*36f0*/  FMUL.FTZ R42, R37, R144.reuse ;  /* 0x00000090252a7220 */ /* 0x090fe40000410000 */
[C---:B------:R-:W-:Y:S02]  /*3700*/  FFMA.FTZ R36, R145.reuse, R144, -R36 ;  /* 0x0000009091247223 */ /* 0x040fe40000010824 */
[C---:B------:R-:W-:Y:S02]  /*3710*/  FFMA.FTZ R142, R145.reuse, R148, R142 ;  /* 0x00000094918e7223 */ /* 0x040fe4000001008e */
[----:B--2---:R-:W-:Y:S01]  /*3720*/  FFMA.FTZ R37, R145, R146, R42 ;  /* 0x0000009291257223 */ /* 0x004fe2000001002a */
[----:B------:R-:W-:Y:S01]  /*3730*/  MOV R145, R36 ;  /* 0x0000002400917202 */ /* 0x000fe20000000f00 */
[----:B------:R-:W-:Y:S02]  /*3740*/  FADD.FTZ R123, R123, R140 ;  /* 0x0000008c7b7b7221 */ /* 0x000fe40000010000 */
[----:B------:R-:W-:-:S02]  /*3750*/  FADD.FTZ R137, R137, R142 ;  /* 0x0000008e89897221 */ /* 0x000fc40000010000 */
.L_x_13470:
[----:B------:R-:W-:Y:S05]  /*3760*/  BSYNC B0 ;  /* 0x0000000000007941 */ /* 0x000fea0003800000 */
.L_x_13469:
[----:B----4-:R4:W2:Y:S01]  /*3770*/  SHFL.DOWN PT, R144, R145, 0x10, 0x1f ;  /* 0x0a001f0091907f89 */ /* 0x0108a200000e0000 */
[----:B------:R-:W-:Y:S01]  /*3780*/  BSSY B0, `(.L_x_13471) ;  /* 0x0000011000007945 */ /* 0x000fe20003800000 */
[----:B-1----:R-:W-:-:S02]  /*3790*/  FMUL.FTZ R146, R112, R61 ;  /* 0x0000003d70927220 */ /* 0x002fc40000410000 */
[----:B0-----:R4:W0:Y:S04]  /*37a0*/  SHFL.DOWN PT, R148, R37, 0x10, 0x1f ;  /* 0x0a001f0025947f89 */ /* 0x00182800000e0000 */
[----:B---3--:R4:W1:Y:S04]  /*37b0*/  SHFL.DOWN PT, R140, R123, 0x10, 0x1f ;  /* 0x0a001f007b8c7f89 */ /* 0x00886800000e0000 */
[----:B------:R4:W3:Y:S01]  /*37c0*/  SHFL.DOWN PT, R150, R137, 0x10, 0x1f ;  /* 0x0a001f0089967f89 */ /* 0x0008e200000e0000 */
[----:B------:R-:W-:Y:S05]  /*37d0*/  @P4 BRA `(.L_x_13472) ;  /* 0x000000b000004947 */ /* 0x000fea0003800000 */
[C---:B---3--:R-:W-:Y:S02]  /*37e0*/  FMUL.FTZ R42, R37.reuse, R150 ;  /* 0x00000096252a7220 */ /* 0x048fe40000410000 */
[----:B0-----:R-:W-:-:S02]  /*37f0*/  FMUL.FTZ R36, R37, R148 ;  /* 0x0000009425247220 */ /* 0x001fc40000410000 */
[-C--:B-1----:R-:W-:Y:S02]  /*3800*/  FMUL.FTZ R142, R37, R140.reuse ;  /* 0x0000008c258e7220 */ /* 0x082fe40000410000 */
[----:B------:R-:W-:Y:S02]  /*3810*/  FFMA.FTZ R140, R145, R140, -R42 ;  /* 0x0000008c918c7223 */ /* 0x000fe4000001082a */
[-C--:B--2---:R-:W-:Y:S02]  /*3820*/  FMUL.FTZ R42, R37, R144.reuse ;  /* 0x00000090252a7220 */ /* 0x084fe40000410000 */
[C---:B------:R-:W-:Y:S02]  /*3830*/  FFMA.FTZ R36, R145.reuse, R144, -R36 ;  /* 0x0000009091247223 */ /* 0x040fe40000010824 */
[C---:B------:R-:W-:Y:S02]  /*3840*/  FFMA.FTZ R142, R145.reuse, R150, R142 ;  /* 0x00000096918e7223 */ /* 0x040fe4000001008e */
[----:B----4-:R-:W-:Y:S01]  /*3850*/  FFMA.FTZ R37, R145, R148, R42 ;  /* 0x0000009491257223 */ /* 0x010fe2000001002a */
[----:B------:R-:W-:Y:S01]  /*3860*/  MOV R145, R36 ;  /* 0x0000002400917202 */ /* 0x000fe20000000f00 */
[----:B------:R-:W-:-:S02]  /*3870*/  FADD.FTZ R123, R123, R140 ;  /* 0x0000008c7b7b7221 */ /* 0x000fc40000010000 */
[----:B------:R-:W-:Y:S02]  /*3880*/  FADD.FTZ R137, R137, R142 ;  /* 0x0000008e89897221 */ /* 0x000fe40000010000 */
.L_x_13472:
[----:B------:R-:W-:Y:S05]  /*3890*/  BSYNC B0 ;  /* 0x0000000000007941 */ /* 0x000fea0003800000 */
.L_x_13471:
[----:B------:R-:W-:Y:S01]  /*38a0*/  SHFL.DOWN PT, R153, R37, 0x1, 0x1f ;  /* 0x08201f0025997f89 */ /* 0x000fe200000e0000 */
[----:B------:R-:W-:Y:S01]  /*38b0*/  FFMA.FTZ R36, R49, R43, RZ ;  /* 0x0000002b31247223 */ /* 0x000fe200000100ff */
[----:B------:R-:W-:Y:S01]  /*38c0*/  ISETP.NE.AND P1, PT, R97, RZ, PT ;  /* 0x000000ff6100720c */ /* 0x000fe20003f25270 */
[-C--:B------:R-:W-:Y:S01]  /*38d0*/  FFMA.FTZ R43, R114, -R146.reuse, R43 ;  /* 0x80000092722b7223 */ /* 0x080fe2000001002b */
[----:B--2---:R-:W2:Y:S01]  /*38e0*/  SHFL.IDX PT, R144, R6, RZ, 0x1f ;  /* 0x00001fff06907589 */ /* 0x004ea200000e0000 */
[----:B------:R-:W-:Y:S01]  /*38f0*/  FFMA.FTZ R42, R116, -R146, R139 ;  /* 0x80000092742a7223 */ /* 0x000fe2000001008b */
[----:B------:R-:W-:Y:S01]  /*3900*/  BSSY B0, `(.L_x_13473) ;  /* 0x000008e000007945 */ /* 0x000fe20003800000 */
[----:B------:R-:W-:Y:S01]  /*3910*/  FFMA.FTZ R139, R49, -R139, RZ ;  /* 0x8000008b318b7223 */ /* 0x000fe200000100ff */
[----:B------:R-:W5:Y:S01]  /*3920*/  SHFL.IDX PT, R142, R7, RZ, 0x1f ;  /* 0x00001fff078e7589 */ /* 0x000f6200000e0000 */
[----:B---3--:R-:W-:Y:S02]  /*3930*/  FMUL.FTZ R150, R115, R62 ;  /* 0x0000003e73967220 */ /* 0x008fe40000410000 */
[----:B-1----:R-:W-:Y:S01]  /*3940*/  FFMA.FTZ R140, R48, R39, R36 ;  /* 0x00000027308c7223 */ /* 0x002fe20000010024 */
[----:B------:R-:W1:Y:S01]  /*3950*/  SHFL.DOWN PT, R151, R145, 0x1, 0x1f ;  /* 0x08201f0091977f89 */ /* 0x000e6200000e0000 */
[----:B------:R-:W-:-:S02]  /*3960*/  FMUL.FTZ R36, R125, R141 ;  /* 0x0000008d7d247220 */ /* 0x000fc40000410000 */
[----:B------:R-:W-:Y:S01]  /*3970*/  FFMA.FTZ R139, R48, -R38, R139 ;  /* 0x80000026308b7223 */ /* 0x000fe2000001008b */
[----:B------:R-:W3:Y:S01]  /*3980*/  SHFL.IDX PT, R147, R37, RZ, 0x1f ;  /* 0x00001fff25937589 */ /* 0x000ee200000e0000 */
[----:B------:R-:W-:Y:S02]  /*3990*/  FMUL.FTZ R154, R106, R59 ;  /* 0x0000003b6a9a7220 */ /* 0x000fe40000410000 */
[-C--:B------:R-:W-:Y:S01]  /*39a0*/  FMUL.FTZ R152, R125, R143.reuse ;  /* 0x0000008f7d987220 */ /* 0x080fe20000410000 */
[----:B0-----:R-:W0:Y:S01]  /*39b0*/  SHFL.DOWN PT, R148, R137, 0x1, 0x1f ;  /* 0x08201f0089947f89 */ /* 0x001e2200000e0000 */
[-C--:B------:R-:W-:Y:S02]  /*39c0*/  FFMA.FTZ R39, R113, -R150.reuse, R39 ;  /* 0x8000009671277223 */ /* 0x080fe40000010027 */
[----:B------:R-:W-:Y:S01]  /*39d0*/  FFMA.FTZ R38, R111, -R150, R38 ;  /* 0x800000966f267223 */ /* 0x000fe20000010026 */
[----:B------:R-:W4:Y:S01]  /*39e0*/  SHFL.DOWN PT, R149, R123, 0x1, 0x1f ;  /* 0x08201f007b957f89 */ /* 0x000f2200000e0000 */
[----:B------:R-:W-:-:S02]  /*39f0*/  FFMA.FTZ R150, R124, R143, -R36 ;  /* 0x0000008f7c967223 */ /* 0x000fc40000010824 */
[-C--:B------:R-:W-:Y:S01]  /*3a00*/  FFMA.FTZ R139, R46, -R141.reuse, R139 ;  /* 0x8000008d2e8b7223 */ /* 0x080fe2000001008b */
[----:B------:R1:W4:Y:S01]  /*3a10*/  SHFL.IDX PT, R146, R145, RZ, 0x1f ;  /* 0x00001fff91927589 */ /* 0x00032200000e0000 */
[----:B------:R-:W-:Y:S02]  /*3a20*/  FFMA.FTZ R36, R110, -R154, R141 ;  /* 0x8000009a6e247223 */ /* 0x000fe4000001008d */
[----:B------:R-:W-:Y:S01]  /*3a30*/  FFMA.FTZ R152, R124, R141, R152 ;  /* 0x0000008d7c987223 */ /* 0x000fe20000010098 */
[----:B----4-:R-:W4:Y:S01]  /*3a40*/  SHFL.IDX PT, R137, R137, RZ, 0x1f ;  /* 0x00001fff89897589 */ /* 0x010f2200000e0000 */
[C---:B--2---:R-:W-:Y:S02]  /*3a50*/  @P2 FMUL.FTZ R141, R153.reuse, R144 ;  /* 0x00000090998d2220 */ /* 0x044fe40000410000 */
[----:B-----5:R-:W-:Y:S01]  /*3a60*/  @P2 FMUL.FTZ R153, R153, R142 ;  /* 0x0000008e99992220 */ /* 0x020fe20000410000 */
[----:B------:R-:W2:Y:S01]  /*3a70*/  SHFL.IDX PT, R123, R123, RZ, 0x1f ;  /* 0x00001fff7b7b7589 */ /* 0x000ea200000e0000 */
[----:B------:R-:W-:-:S02]  /*3a80*/  FFMA.FTZ R138, R105, R138, R150 ;  /* 0x0000008a698a7223 */ /* 0x000fc40000010096 */
[C---:B-1----:R-:W-:Y:S02]  /*3a90*/  @P2 FFMA.FTZ R145, R151.reuse, R142, R141 ;  /* 0x0000008e97912223 */ /* 0x042fe4000001008d */
[----:B------:R-:W-:Y:S02]  /*3aa0*/  @P2 FFMA.FTZ R150, R151, R144, -R153 ;  /* 0x0000009097962223 */ /* 0x000fe40000010899 */
[----:B---3--:R-:W-:Y:S02]  /*3ab0*/  FMUL.FTZ R141, R147, R7 ;  /* 0x00000007938d7220 */ /* 0x008fe40000410000 */
[----:B0-----:R-:W-:Y:S02]  /*3ac0*/  @P2 FADD.FTZ R142, R148, R145 ;  /* 0x00000091948e2221 */ /* 0x001fe40000010000 */
[----:B------:R-:W-:Y:S02]  /*3ad0*/  FFMA.FTZ R140, R46, R143, R140 ;  /* 0x0000008f2e8c7223 */ /* 0x000fe4000001008c */
[----:B------:R-:W-:-:S02]  /*3ae0*/  FFMA.FTZ R37, R108, -R154, R143 ;  /* 0x8000009a6c257223 */ /* 0x000fc4000001008f */
[----:B------:R-:W-:Y:S02]  /*3af0*/  @P2 FADD.FTZ R144, R149, R150 ;  /* 0x0000009695902221 */ /* 0x000fe40000010000 */
[-C--:B------:R-:W-:Y:S02]  /*3b00*/  FMUL.FTZ R143, R147, R6.reuse ;  /* 0x00000006938f7220 */ /* 0x080fe40000410000 */
[----:B------:R-:W-:Y:S02]  /*3b10*/  FFMA.FTZ R6, R146, R6, -R141 ;  /* 0x0000000692067223 */ /* 0x000fe4000001088d */
[-C--:B------:R-:W-:Y:S02]  /*3b20*/  FMUL.FTZ R141, R142, -R41.reuse ;  /* 0x800000298e8d7220 */ /* 0x080fe40000410000 */
[----:B------:R-:W-:Y:S02]  /*3b30*/  FMUL.FTZ R41, R144, -R41 ;  /* 0x8000002990297220 */ /* 0x000fe40000410000 */
[----:B------:R-:W-:-:S02]  /*3b40*/  FFMA.FTZ R148, R146, R7, R143 ;  /* 0x0000000792947223 */ /* 0x000fc4000001008f */
[-C--:B------:R-:W-:Y:S02]  /*3b50*/  FFMA.FTZ R41, R142, R40.reuse, R41 ;  /* 0x000000288e297223 */ /* 0x080fe40000010029 */
[C---:B------:R-:W-:Y:S02]  /*3b60*/  FMUL.FTZ R7, R147.reuse, R5 ;  /* 0x0000000593077220 */ /* 0x040fe40000410000 */
[----:B------:R-:W-:Y:S02]  /*3b70*/  FFMA.FTZ R144, R144, R40, -R141 ;  /* 0x0000002890907223 */ /* 0x000fe4000001088d */
[-C--:B------:R-:W-:Y:S02]  /*3b80*/  FMUL.FTZ R147, R147, R4.reuse ;  /* 0x0000000493937220 */ /* 0x080fe40000410000 */
[----:B------:R-:W-:Y:S02]  /*3b90*/  FADD.FTZ R41, -R120, R41 ;  /* 0x0000002978297221 */ /* 0x000fe40000010100 */
[----:B------:R-:W-:Y:S01]  /*3ba0*/  FFMA.FTZ R4, R146, R4, -R7 ;  /* 0x0000000492047223 */ /* 0x000fe20000010807 */
[----:B------:R-:W-:Y:S01]  /*3bb0*/  P2R R7, PR, RZ, 0x2 ;  /* 0x00000002ff077803 */ /* 0x000fe20000000000 */
[----:B------:R-:W-:-:S02]  /*3bc0*/  FADD.FTZ R40, R121, R144 ;  /* 0x0000009079287221 */ /* 0x000fc40000010000 */
[----:B----4-:R-:W-:Y:S02]  /*3bd0*/  FADD.FTZ R7, R137, R148 ;  /* 0x0000009489077221 */ /* 0x010fe40000010000 */
[----:B------:R-:W-:Y:S02]  /*3be0*/  FMUL.FTZ R121, R105, R60 ;  /* 0x0000003c69797220 */ /* 0x000fe40000410000 */
[C---:B------:R-:W-:Y:S02]  /*3bf0*/  FMUL.FTZ R137, R125.reuse, -R41 ;  /* 0x800000297d897220 */ /* 0x040fe40000410000 */
[----:B------:R-:W-:Y:S02]  /*3c00*/  FMUL.FTZ R125, R125, -R40 ;  /* 0x800000287d7d7220 */ /* 0x000fe40000410000 */
[----:B--2---:R-:W-:Y:S02]  /*3c10*/  FADD.FTZ R6, R123, R6 ;  /* 0x000000067b067221 */ /* 0x004fe40000010000 */
[----:B------:R-:W-:-:S02]  /*3c20*/  FMUL.FTZ R123, R44, R138 ;  /* 0x0000008a2c7b7220 */ /* 0x000fc40000410000 */
[----:B------:R-:W-:Y:S02]  /*3c30*/  FFMA.FTZ R120, R109, -R121, R138 ;  /* 0x800000796d787223 */ /* 0x000fe4000001008a */
[C---:B------:R-:W-:Y:S02]  /*3c40*/  FFMA.FTZ R138, R124.reuse, R41, R125 ;  /* 0x000000297c8a7223 */ /* 0x040fe4000001007d */
[----:B------:R-:W-:Y:S02]  /*3c50*/  FFMA.FTZ R137, R124, R40, -R137 ;  /* 0x000000287c897223 */ /* 0x000fe40000010889 */
[----:B------:R-:W-:Y:S02]  /*3c60*/  FFMA.FTZ R5, R146, R5, R147 ;  /* 0x0000000592057223 */ /* 0x000fe40000010093 */
[----:B------:R-:W-:Y:S02]  /*3c70*/  FADD.FTZ R125, -R131, R138 ;  /* 0x0000008a837d7221 */ /* 0x000fe40000010100 */
[----:B------:R-:W-:Y:S01]  /*3c80*/  FFMA.FTZ R122, R105, R122, R152 ;  /* 0x0000007a697a7223 */ /* 0x000fe20000010098 */
[----:B------:R0:W-:Y:S01]  /*3c90*/  @!P1 STS.128 [R47.X16+0x1b80], R4 ;  /* 0x001b80042f009388 */ /* 0x0001e2000000cc00 */
[----:B------:R-:W-:-:S02]  /*3ca0*/  FADD.FTZ R124, R132, R137 ;  /* 0x00000089847c7221 */ /* 0x000fc40000010000 */
[----:B------:R-:W-:Y:S02]  /*3cb0*/  FFMA.FTZ R121, R107, -R121, R122 ;  /* 0x800000796b797223 */ /* 0x000fe4000001007a */
[-C--:B------:R-:W-:Y:S02]  /*3cc0*/  FMUL.FTZ R142, R41, R60.reuse ;  /* 0x0000003c298e7220 */ /* 0x080fe40000410000 */
[----:B------:R-:W-:Y:S02]  /*3cd0*/  FADD.FTZ R123, R140, R123 ;  /* 0x0000007b8c7b7221 */ /* 0x000fe40000010000 */
[----:B------:R-:W-:Y:S02]  /*3ce0*/  FMUL.FTZ R140, R40, R60 ;  /* 0x0000003c288c7220 */ /* 0x000fe40000410000 */
[-C--:B------:R-:W-:Y:S02]  /*3cf0*/  FMUL.FTZ R137, R121, R142.reuse ;  /* 0x0000008e79897220 */ /* 0x080fe40000410000 */
[----:B------:R-:W-:-:S02]  /*3d00*/  FMUL.FTZ R143, R105, R142 ;  /* 0x0000008e698f7220 */ /* 0x000fc40000410000 */
[----:B------:R-:W-:Y:S02]  /*3d10*/  FFMA.FTZ R132, R120, R140, R137 ;  /* 0x0000008c78847223 */ /* 0x000fe40000010089 */
[C---:B0-----:R-:W-:Y:S01]  /*3d20*/  FMUL.FTZ R5, R127.reuse, -R125 ;  /* 0x8000007d7f057220 */ /* 0x041fe20000410000 */
[----:B------:R0:W-:Y:S01]  /*3d30*/  STS [R84.X4+0x22c], R143 ;  /* 0x00022c8f54007388 */ /* 0x0001e20000004800 */
[-C--:B------:R-:W-:Y:S02]  /*3d40*/  FMUL.FTZ R127, R127, -R124.reuse ;  /* 0x8000007c7f7f7220 */ /* 0x080fe40000410000 */
[----:B------:R-:W-:Y:S02]  /*3d50*/  FMUL.FTZ R7, R124, R59 ;  /* 0x0000003b7c077220 */ /* 0x000fe40000410000 */
[C---:B------:R-:W-:Y:S02]  /*3d60*/  FFMA.FTZ R4, R126.reuse, R125, R127 ;  /* 0x0000007d7e047223 */ /* 0x040fe4000001007f */
[----:B------:R-:W-:-:S02]  /*3d70*/  FFMA.FTZ R5, R126, R124, -R5 ;  /* 0x0000007c7e057223 */ /* 0x000fc40000010805 */
[----:B------:R-:W-:Y:S02]  /*3d80*/  FADD.FTZ R127, -R133, R4 ;  /* 0x00000004857f7221 */ /* 0x000fe40000010100 */
[----:B------:R-:W-:Y:S02]  /*3d90*/  FMUL.FTZ R137, R125, R59 ;  /* 0x0000003b7d897220 */ /* 0x000fe40000410000 */
[----:B------:R-:W-:Y:S02]  /*3da0*/  FMUL.FTZ R4, R36, R7 ;  /* 0x0000000724047220 */ /* 0x000fe40000410000 */
[----:B------:R-:W-:Y:S01]  /*3db0*/  FADD.FTZ R126, R134, R5 ;  /* 0x00000005867e7221 */ /* 0x000fe20000010000 */
[----:B------:R-:W-:Y:S01]  /*3dc0*/  SHF.L.U64.HI R134, R45, 0x2, R0 ;  /* 0x000000022d867819 */ /* 0x000fe20000010200 */
[----:B0-----:R-:W-:Y:S02]  /*3dd0*/  FFMA.FTZ R143, R37, R137, -R4 ;  /* 0x00000089258f7223 */ /* 0x001fe40000010804 */
[----:B------:R-:W-:-:S02]  /*3de0*/  FMUL.FTZ R122, R44, R122 ;  /* 0x0000007a2c7a7220 */ /* 0x000fc40000410000 */
[----:B------:R-:W-:Y:S02]  /*3df0*/  FMUL.FTZ R6, R36, R137 ;  /* 0x0000008924067220 */ /* 0x000fe40000410000 */
[C---:B------:R-:W-:Y:S02]  /*3e00*/  FMUL.FTZ R4, R129.reuse, -R126 ;  /* 0x8000007e81047220 */ /* 0x040fe40000410000 */
[----:B------:R-:W-:Y:S02]  /*3e10*/  FMUL.FTZ R129, R129, -R127 ;  /* 0x8000007f81817220 */ /* 0x000fe40000410000 */
[----:B------:R-:W-:Y:S02]  /*3e20*/  FADD.FTZ R122, R139, -R122 ;  /* 0x8000007a8b7a7221 */ /* 0x000fe40000010000 */
[----:B------:R-:W-:Y:S02]  /*3e30*/  FFMA.FTZ R141, R37, R7, R6 ;  /* 0x00000007258d7223 */ /* 0x000fe40000010006 */
[----:B------:R-:W-:-:S02]  /*3e40*/  FFMA.FTZ R5, R130, R127, R4 ;  /* 0x0000007f82057223 */ /* 0x000fc40000010004 */
[----:B------:R-:W-:Y:S02]  /*3e50*/  FMUL.FTZ R139, R105, R140 ;  /* 0x0000008c698b7220 */ /* 0x000fe40000410000 */
[----:B------:R-:W-:Y:S02]  /*3e60*/  FMUL.FTZ R6, R127, R62 ;  /* 0x0000003e7f067220 */ /* 0x000fe40000410000 */
[----:B------:R-:W-:Y:S01]  /*3e70*/  FFMA.FTZ R130, R130, R126, -R129 ;  /* 0x0000007e82827223 */ /* 0x000fe20000010881 */
[----:B------:R0:W-:Y:S01]  /*3e80*/  STS [R84.X4+0x228], R139 ;  /* 0x0002288b54007388 */ /* 0x0001e20000004800 */
[----:B------:R-:W-:Y:S02]  /*3e90*/  FMUL.FTZ R4, R126, R62 ;  /* 0x0000003e7e047220 */ /* 0x000fe40000410000 */
[----:B------:R-:W-:Y:S02]  /*3ea0*/  FMUL.FTZ R133, R106, R7 ;  /* 0x000000076a857220 */ /* 0x000fe40000410000 */
[----:B------:R-:W-:-:S02]  /*3eb0*/  FADD.FTZ R136, -R136, R5 ;  /* 0x0000000588887221 */ /* 0x000fc40000010100 */
[C---:B------:R-:W-:Y:S01]  /*3ec0*/  FMUL.FTZ R5, R38.reuse, R6 ;  /* 0x0000000626057220 */ /* 0x040fe20000410000 */
[----:B------:R1:W-:Y:S01]  /*3ed0*/  STS [R84.X4+0x220], R133 ;  /* 0x0002208554007388 */ /* 0x0003e20000004800 */
[----:B------:R-:W-:Y:S02]  /*3ee0*/  FADD.FTZ R135, R135, R130 ;  /* 0x0000008287877221 */ /* 0x000fe40000010000 */
[-C--:B------:R-:W-:Y:S02]  /*3ef0*/  FMUL.FTZ R130, R38, R4.reuse ;  /* 0x0000000426827220 */ /* 0x080fe40000410000 */
[----:B0-----:R-:W-:Y:S02]  /*3f00*/  FMUL.FTZ R139, R106, R137 ;  /* 0x000000896a8b7220 */ /* 0x001fe40000410000 */
[----:B------:R-:W-:Y:S02]  /*3f10*/  FFMA.FTZ R129, R39, R4, R5 ;  /* 0x0000000427817223 */ /* 0x000fe40000010005 */
[-C--:B------:R-:W-:Y:S01]  /*3f20*/  FMUL.FTZ R7, R136, R61.reuse ;  /* 0x0000003d88077220 */ /* 0x080fe20000410000 */
[----:B------:R0:W-:Y:S01]  /*3f30*/  STS [R84.X4+0x224], R139 ;  /* 0x0002248b54007388 */ /* 0x0001e20000004800 */
[----:B------:R-:W-:-:S02]  /*3f40*/  FMUL.FTZ R5, R135, R61 ;  /* 0x0000003d87057220 */ /* 0x000fc40000410000 */
[----:B-1----:R-:W-:Y:S01]  /*3f50*/  FFMA.FTZ R133, R39, R6, -R130 ;  /* 0x0000000627857223 */ /* 0x002fe20000010882 */
[----:B------:R-:W-:Y:S01]  /*3f60*/  LEA R130, R64, -R97, 0x1 ;  /* 0x8000006140827211 */ /* 0x000fe200078e08ff */
[----:B------:R-:W-:Y:S02]  /*3f70*/  FMUL.FTZ R137, R115, R4 ;  /* 0x0000000473897220 */ /* 0x000fe40000410000 */
[----:B------:R-:W-:Y:S01]  /*3f80*/  FMUL.FTZ R4, R42, R7 ;  /* 0x000000072a047220 */ /* 0x000fe20000410000 */
[C---:B------:R-:W-:Y:S01]  /*3f90*/  ISETP.GE.AND P1, PT, R130.reuse, 0x1, PT ;  /* 0x000000018200780c */ /* 0x040fe20003f26270 */
[----:B------:R-:W-:Y:S01]  /*3fa0*/  FMUL.FTZ R131, R121, R140 ;  /* 0x0000008c79837220 */ /* 0x000fe20000410000 */
[----:B------:R1:W-:Y:S01]  /*3fb0*/  STS [R84.X4+0x218], R137 ;  /* 0x0002188954007388 */ /* 0x0003e20000004800 */
[----:B0-----:R-:W-:Y:S01]  /*3fc0*/  FMUL.FTZ R139, R115, R6 ;  /* 0x00000006738b7220 */ /* 0x001fe20000410000 */
[----:B------:R-:W-:Y:S01]  /*3fd0*/  ISETP.GE.AND P2, PT, R130, 0x21, PT ;  /* 0x000000218200780c */ /* 0x000fe20003f46270 */
[----:B------:R-:W-:-:S02]  /*3fe0*/  FMUL.FTZ R6, R42, R5 ;  /* 0x000000052a067220 */ /* 0x000fc40000410000 */
[C---:B------:R-:W-:Y:S01]  /*3ff0*/  FFMA.FTZ R4, R43.reuse, R5, R4 ;  /* 0x000000052b047223 */ /* 0x040fe20000010004 */
[----:B------:R1:W-:Y:S01]  /*4000*/  STS [R84.X4+0x21c], R139 ;  /* 0x00021c8b54007388 */ /* 0x0003e20000004800 */
[----:B------:R-:W-:Y:S02]  /*4010*/  FFMA.FTZ R6, R43, R7, -R6 ;  /* 0x000000072b067223 */ /* 0x000fe40000010806 */
[C---:B------:R-:W-:Y:S02]  /*4020*/  FMUL.FTZ R5, R112.reuse, R5 ;  /* 0x0000000570057220 */ /* 0x040fe40000410000 */
[----:B------:R-:W-:Y:S02]  /*4030*/  FMUL.FTZ R7, R112, R7 ;  /* 0x0000000770077220 */ /* 0x000fe40000410000 */
[----:B------:R-:W-:Y:S01]  /*4040*/  FADD.FTZ R4, RZ, R4 ;  /* 0x00000004ff047221 */ /* 0x000fe20000010000 */
[----:B------:R1:W-:Y:S01]  /*4050*/  STS [R84.X4+0x210], R5 ;  /* 0x0002100554007388 */ /* 0x0003e20000004800 */
[----:B------:R-:W-:-:S02]  /*4060*/  FADD.FTZ R6, RZ, R6 ;  /* 0x00000006ff067221 */ /* 0x000fc40000010000 */
[----:B------:R-:W-:Y:S01]  /*4070*/  FADD.FTZ R4, R4, R129 ;  /* 0x0000008104047221 */ /* 0x000fe20000010000 */
[----:B------:R1:W-:Y:S01]  /*4080*/  STS [R84.X4+0x214], R7 ;  /* 0x0002140754007388 */ /* 0x0003e20000004800 */
[----:B------:R-:W-:Y:S01]  /*4090*/  FADD.FTZ R6, R6, R133 ;  /* 0x0000008506067221 */ /* 0x000fe20000010000 */
[----:B------:R-:W-:Y:S01]  /*40a0*/  SHF.L.U32 R129, R45, 0x2, RZ ;  /* 0x000000022d817819 */ /* 0x000fe200000006ff */
[----:B------:R-:W-:Y:S02]  /*40b0*/  FFMA.FTZ R131, R120, R142, -R131 ;  /* 0x0000008e78837223 */ /* 0x000fe40000010883 */
[----:B------:R-:W-:Y:S02]  /*40c0*/  FADD.FTZ R141, R4, R141 ;  /* 0x0000008d048d7221 */ /* 0x000fe40000010000 */
[----:B------:R-:W-:Y:S02]  /*40d0*/  FADD.FTZ R138, R6, R143 ;  /* 0x0000008f068a7221 */ /* 0x000fe40000010000 */
[----:B------:R-:W-:Y:S01]  /*40e0*/  IMAD R134, R134, c[0x0][0x2b0], RZ ;  /* 0x0000ac0086867a24 */ /* 0x000fe200078e02ff */
[----:B------:R-:W-:Y:S06]  /*40f0*/  BAR.SYNC.DEFER_BLOCKING 0x0 ;  /* 0x0000000000007b1d */ /* 0x000fec0000010000 */
[----:B------:R-:W-:Y:S05]  /*4100*/  @!P1 BRA `(.L_x_13474) ;  /* 0x000000d000009947 */ /* 0x000fea0003800000 */
[----:B-1----:R-:W-:Y:S01]  /*4110*/  LEA.HI.SX32 R133, R97, R97, 0x1b ;  /* 0x0000006161857211 */ /* 0x002fe200078fdaff */
[----:B------:R-:W-:Y:S01]  /*4120*/  IMAD R128, R128, c[0x0][0x2b0], RZ ;  /* 0x0000ac0080807a24 */ /* 0x000fe200078e02ff */
[----:B------:R-:W-:-:S03]  /*4130*/  IADD3 R6, R117, -0x1, RZ ;  /* 0xffffffff75067810 */ /* 0x000fc60007ffe0ff */
[----:B------:R-:W-:Y:S01]  /*4140*/  IMAD R7, R47, c[0x0][0x2b4], R128 ;  /* 0x0000ad002f077a24 */ /* 0x000fe200078e0280 */
[----:B------:R-:W0:Y:S01]  /*4150*/  LDS R133, [R133.X4+0x210] ;  /* 0x0002100085857984 */ /* 0x000e220000004800 */
[----:B------:R-:W-:-:S04]  /*4160*/  SHF.L.U32 R6, R6, 0x8, RZ ;  /* 0x0000000806067819 */ /* 0x000fc800000006ff */
[----:B------:R-:W-:-:S04]  /*4170*/  IADD3 R4, P1, R6, R97, RZ ;  /* 0x0000006106047210 */ /* 0x000fc80007f3e0ff */
[----:B------:R-:W-:-:S05]  /*4180*/  LEA.HI.X.SX32 R5, R6, RZ, 0x1, P1 ;  /* 0x000000ff06057211 */ /* 0x000fca00008f0eff */
[----:B------:R-:W-:-:S05]  /*4190*/  IMAD.WIDE.U32 R4, R47, c[0x0][0x2b0], R4 ;  /* 0x0000ac002f047a25 */ /* 0x000fca00078e0004 */
[----:B------:R-:W-:Y:S02]  /*41a0*/  IADD3 R5, R5, R7, RZ ;  /* 0x0000000705057210 */ /* 0x000fe40007ffe0ff */
[----:B------:R-:W-:-:S04]  /*41b0*/  LEA R6, P1, R4, R95, 0x2 ;  /* 0x0000005f04067211 */ /* 0x000fc800078210ff */
[----:B------:R-:W-:-:S05]  /*41c0*/  LEA.HI.X R7, R4, R93, R5, 0x2, P1 ;  /* 0x0000005d04077211 */ /* 0x000fca00008f1405 */
[----:B0-----:R0:W-:Y:S04]  /*41d0*/  RED.E.ADD.F32.FTZ.RN.STRONG.GPU [R6.64], R133 ;  /* 0x000000850600798e */ /* 0x0011e8000c10e784 */
.L_x_13474:
[----:B-1----:R-:W-:Y:S05]  /*41e0*/  BSYNC B0 ;  /* 0x0000000000007941 */ /* 0x002fea0003800000 */
.L_x_13473:
        /* <DEDUP_REMOVED lines=9> */
.L_x_13476:
[----:B------:R-:W-:Y:S05]  /*4280*/  BSYNC B0 ;  /* 0x0000000000007941 */ /* 0x000fea0003800000 */
.L_x_13475:
        /* <DEDUP_REMOVED lines=12> */
.L_x_13478:
[----:B-1----:R-:W-:Y:S05]  /*4350*/  BSYNC B0 ;  /* 0x0000000000007941 */ /* 0x002fea0003800000 */
.L_x_13477:
[----:B--2---:R1:W2:Y:S01]  /*4360*/  LDS R7, [R78.X4+0x390] ;  /* 0x000390004e077984 */ /* 0x0042a20000004800 */
[----:B------:R-:W-:Y:S01]  /*4370*/  BSSY B0, `(.L_x_13479) ;  /* 0x0000005000007945 */ /* 0x000fe20003800000 */
[----:B------:R-:W-:Y:S05]  /*4380*/  @!P1 BRA `(.L_x_13480) ;  /* 0x0000003000009947 */ /* 0x000fea0003800000 */
[----:B------:R-:W-:-:S05]  /*4390*/  IMAD.WIDE.U32 R4, R129, c[0x0][0x2b0], R24 ;  /* 0x0000ac0081047a25 */ /* 0x000fca00078e0018 */
[----:B------:R-:W-:-:S05]  /*43a0*/  IADD3 R5, R137, R5, RZ ;  /* 0x0000000589057210 */ /* 0x000fca0007ffe0ff */
[----:B--2---:R2:W-:Y:S02]  /*43b0*/  RED.E.ADD.F32.FTZ.RN.STRONG.GPU [R4.64], R7 ;  /* 0x000000070400798e */ /* 0x0045e4000c10e784 */
.L_x_13480:
[----:B------:R-:W-:Y:S05]  /*43c0*/  BSYNC B0 ;  /* 0x0000000000007941 */ /* 0x000fea0003800000 */
.L_x_13479:
[----:B--2---:R2:W3:Y:S01]  /*43d0*/  LDS R7, [R77.X4+0x410] ;  /* 0x000410004d077984 */ /* 0x0044e20000004800 */
[----:B------:R-:W-:Y:S01]  /*43e0*/  BSSY B0, `(.L_x_13481) ;  /* 0x0000005000007945 */ /* 0x000fe20003800000 */
[----:B------:R-:W-:Y:S05]  /*43f0*/  @!P2 BRA `(.L_x_13482) ;  /* 0x000000300000a947 */ /* 0x000fea0003800000 */
[----:B------:R-:W-:-:S05]  /*4400*/  IMAD.WIDE.U32 R4, R129, c[0x0][0x2b0], R26 ;  /* 0x0000ac0081047a25 */ /* 0x000fca00078e001a */
[----:B------:R-:W-:-:S05]  /*4410*/  IADD3 R5, R137, R5, RZ ;  /* 0x0000000589057210 */ /* 0x000fca0007ffe0ff */
[----:B---3--:R3:W-:Y:S02]  /*4420*/  RED.E.ADD.F32.FTZ.RN.STRONG.GPU [R4.64], R7 ;  /* 0x000000070400798e */ /* 0x0087e4000c10e784 */
.L_x_13482:
[----:B------:R-:W-:Y:S05]  /*4430*/  BSYNC B0 ;  /* 0x0000000000007941 */ /* 0x000fea0003800000 */
.L_x_13481:
[----:B---3--:R3:W4:Y:S01]  /*4440*/  LDS R7, [R76.X4+0x490] ;  /* 0x000490004c077984 */ /* 0x0087220000004800 */
[----:B------:R-:W-:Y:S01]  /*4450*/  BSSY B0, `(.L_x_13483) ;  /* 0x0000005000007945 */ /* 0x000fe20003800000 */
[----:B------:R-:W-:Y:S05]  /*4460*/  @!P3 BRA `(.L_x_13484) ;  /* 0x000000300000b947 */ /* 0x000fea0003800000 */
[----:B------:R-:W-:-:S05]  /*4470*/  IMAD.WIDE.U32 R4, R129, c[0x0][0x2b0], R28 ;  /* 0x0000ac0081047a25 */ /* 0x000fca00078e001c */
[----:B------:R-:W-:-:S05]  /*4480*/  IADD3 R5, R137, R5, RZ ;  /* 0x0000000589057210 */ /* 0x000fca0007ffe0ff */
[----:B----4-:R4:W-:Y:S02]  /*4490*/  RED.E.ADD.F32.FTZ.RN.STRONG.GPU [R4.64], R7 ;  /* 0x000000070400798e */ /* 0x0109e4000c10e784 */
.L_x_13484:
[----:B------:R-:W-:Y:S05]  /*44a0*/  BSYNC B0 ;  /* 0x0000000000007941 */ /* 0x000fea0003800000 */
.L_x_13483:
[----:B------:R0:W1:Y:S01]  /*44b0*/  LDS R133, [R75.X4+0x510] ;  /* 0x000510004b857984 */ /* 0x0000620000004800 */
[----:B------:R-:W-:Y:S01]  /*44c0*/  BSSY B0, `(.L_x_13485) ;  /* 0x0000006000007945 */ /* 0x000fe20003800000 */
[----:B----4-:R-:W-:Y:S01]  /*44d0*/  IMAD.WIDE.U32 R4, R129, c[0x0][0x2b0], R32 ;  /* 0x0000ac0081047a25 */ /* 0x010fe200078e0020 */
[----:B------:R-:W-:Y:S05]  /*44e0*/  @!P4 BRA `(.L_x_13486) ;  /* 0x000000300000c947 */ /* 0x000fea0003800000 */
[----:B------:R-:W-:-:S05]  /*44f0*/  IMAD.WIDE.U32 R6, R129, c[0x0][0x2b0], R30 ;  /* 0x0000ac0081067a25 */ /* 0x000fca00078e001e */
[----:B------:R-:W-:-:S05]  /*4500*/  IADD3 R7, R137, R7, RZ ;  /* 0x0000000789077210 */ /* 0x000fca0007ffe0ff */
[----:B-1----:R1:W-:Y:S02]  /*4510*/  RED.E.ADD.F32.FTZ.RN.STRONG.GPU [R6.64], R133 ;  /* 0x000000850600798e */ /* 0x0023e4000c10e784 */
.L_x_13486:
[----:B------:R-:W-:Y:S05]  /*4520*/  BSYNC B0 ;  /* 0x0000000000007941 */ /* 0x000fea0003800000 */
.L_x_13485:
[----:B-1----:R1:W4:Y:S01]  /*4530*/  LDS R7, [R74.X4+0x590] ;  /* 0x000590004a077984 */ /* 0x0023220000004800 */
[----:B------:R-:W-:Y:S01]  /*4540*/  BSSY B0, `(.L_x_13487) ;  /* 0x0000004000007945 */ /* 0x000fe20003800000 */
[----:B------:R-:W-:Y:S05]  /*4550*/  @!P5 BRA `(.L_x_13488) ;  /* 0x000000200000d947 */ /* 0x000fea0003800000 */
[----:B------:R-:W-:-:S05]  /*4560*/  IADD3 R5, R137, R5, RZ ;  /* 0x0000000589057210 */ /* 0x000fca0007ffe0ff */
[----:B----4-:R4:W-:Y:S02]  /*4570*/  RED.E.ADD.F32.FTZ.RN.STRONG.GPU [R4.64], R7 ;  /* 0x000000070400798e */ /* 0x0109e4000c10e784 */
.L_x_13488:
[----:B------:R-:W-:Y:S05]  /*4580*/  BSYNC B0 ;  /* 0x0000000000007941 */ /* 0x000fea0003800000 */
.L_x_13487:
[----:B------:R-:W5:Y:S01]  /*4590*/  SHFL.DOWN PT, R128, R131, 0x1, 0x1f ;  /* 0x08201f0083807f89 */ /* 0x000f6200000e0000 */
[----:B------:R-:W-:Y:S01]  /*45a0*/  ISETP.GT.AND P1, PT, R86, 0x1e, PT ;  /* 0x0000001e5600780c */ /* 0x000fe20003f24270 */
        /* <DEDUP_REMOVED lines=8> */
[----:B------:R-:W-:Y:S01]  /*4630*/  FMUL.FTZ R116, R116, R136 ;  /* 0x0000008874747220 */ /* 0x000fe20000410000 */
[----:B------:R-:W-:Y:S01]  /*4640*/  ISETP.NE.AND P2, PT, R86, RZ, PT ;  /* 0x000000ff5600720c */ /* 0x000fe20003f45270 */
[----:B------:R-:W1:Y:S01]  /*4650*/  SHFL.DOWN PT, R129, R132, 0x1, 0x1f ;  /* 0x08201f0084817f89 */ /* 0x000e6200000e0000 */
[----:B------:R-:W-:Y:S01]  /*4660*/  ISETP.NE.AND P3, PT, R97, RZ, PT ;  /* 0x000000ff6100720c */ /* 0x000fe20003f65270 */
[----:B------:R-:W-:Y:S01]  /*4670*/  BSSY B0, `(.L_x_13489) ;  /* 0x000005f000007945 */ /* 0x000fe20003800000 */
[----:B-----5:R-:W-:-:S02]  /*4680*/  @!P1 FADD.FTZ R5, R5, R128 ;  /* 0x0000008005059221 */ /* 0x020fc40000010000 */
        /* <DEDUP_REMOVED lines=8> */
[----:B----4-:R-:W-:-:S05]  /*4710*/  @!P1 FADD.FTZ R5, R5, R122 ;  /* 0x0000007a05059221 */ /* 0x010fca0000010000 */
[----:B------:R-:W4:Y:S01]  /*4720*/  SHFL.DOWN PT, R122, R5, 0x4, 0x1f ;  /* 0x08801f00057a7f89 */ /* 0x000f2200000e0000 */
[----:B0-----:R-:W-:Y:S02]  /*4730*/  @!P1 FADD.FTZ R7, R7, R128 ;  /* 0x0000008007079221 */ /* 0x001fe40000010000 */
[----:B-1----:R-:W-:-:S03]  /*4740*/  @!P1 FADD.FTZ R6, R6, R129 ;  /* 0x0000008106069221 */ /* 0x002fc60000010000 */
[----:B------:R-:W0:Y:S01]  /*4750*/  SHFL.DOWN PT, R128, R7, 0x4, 0x1f ;  /* 0x08801f0007807f89 */ /* 0x000e2200000e0000 */
[----:B-----5:R-:W-:-:S03]  /*4760*/  @!P1 FADD.FTZ R4, R4, R123 ;  /* 0x0000007b04049221 */ /* 0x020fc60000010000 */
[----:B------:R-:W1:Y:S01]  /*4770*/  SHFL.DOWN PT, R129, R6, 0x4, 0x1f ;  /* 0x08801f0006817f89 */ /* 0x000e6200000e0000 */
[----:B------:R-:W-:-:S03]  /*4780*/  ISETP.GT.AND P1, PT, R86, 0x1b, PT ;  /* 0x0000001b5600780c */ /* 0x000fc60003f24270 */
[----:B------:R-:W5:Y:S10]  /*4790*/  SHFL.DOWN PT, R123, R4, 0x4, 0x1f ;  /* 0x08801f00047b7f89 */ /* 0x000f7400000e0000 */
[----:B----4-:R-:W-:-:S02]  /*47a0*/  @!P1 FADD.FTZ R5, R5, R122 ;  /* 0x0000007a05059221 */ /* 0x010fc40000010000 */
[----:B------:R-:W-:Y:S02]  /*47b0*/  FMUL.FTZ R122, R35, R40 ;  /* 0x00000028237a7220 */ /* 0x000fe40000410000 */
[----:B0-----:R-:W-:Y:S02]  /*47c0*/  @!P1 FADD.FTZ R7, R7, R128 ;  /* 0x0000008007079221 */ /* 0x001fe40000010000 */
[----:B------:R-:W0:Y:S01]  /*47d0*/  SHFL.DOWN PT, R128, R5, 0x8, 0x1f ;  /* 0x09001f0005807f89 */ /* 0x000e2200000e0000 */
[-C--:B------:R-:W-:Y:S02]  /*47e0*/  FFMA.FTZ R122, R34, R41.reuse, -R122 ;  /* 0x00000029227a7223 */ /* 0x080fe4000001087a */
[----:B-1----:R-:W-:Y:S01]  /*47f0*/  @!P1 FADD.FTZ R6, R6, R129 ;  /* 0x0000008106069221 */ /* 0x002fe20000010000 */
[----:B------:R-:W1:Y:S01]  /*4800*/  SHFL.DOWN PT, R130, R7, 0x8, 0x1f ;  /* 0x09001f0007827f89 */ /* 0x000e6200000e0000 */
[----:B------:R-:W-:Y:S02]  /*4810*/  FMUL.FTZ R41, R35, R41 ;  /* 0x0000002923297220 */ /* 0x000fe40000410000 */
[----:B-----5:R-:W-:Y:S01]  /*4820*/  @!P1 FADD.FTZ R4, R4, R123 ;  /* 0x0000007b04049221 */ /* 0x020fe20000010000 */
[----:B------:R-:W4:Y:S01]  /*4830*/  SHFL.DOWN PT, R129, R6, 0x8, 0x1f ;  /* 0x09001f0006817f89 */ /* 0x000f2200000e0000 */
[----:B------:R-:W-:Y:S01]  /*4840*/  ISETP.GT.AND P1, PT, R86, 0x17, PT ;  /* 0x000000175600780c */ /* 0x000fe20003f24270 */
[----:B------:R-:W-:-:S02]  /*4850*/  FMUL.FTZ R122, R121, R122 ;  /* 0x0000007a797a7220 */ /* 0x000fc40000410000 */
[----:B------:R-:W5:Y:S01]  /*4860*/  SHFL.DOWN PT, R123, R4, 0x8, 0x1f ;  /* 0x09001f00047b7f89 */ /* 0x000f6200000e0000 */
[-C--:B------:R-:W-:Y:S02]  /*4870*/  FFMA.FTZ R41, R34, R40.reuse, R41 ;  /* 0x0000002822297223 */ /* 0x080fe40000010029 */
[----:B------:R-:W-:Y:S02]  /*4880*/  FFMA.FTZ R40, R109, R40, R107 ;  /* 0x000000286d287223 */ /* 0x000fe4000001006b */
[----:B------:R-:W-:Y:S02]  /*4890*/  FFMA.FTZ R41, R120, R41, R122 ;  /* 0x0000002978297223 */ /* 0x000fe4000001007a */
[----:B------:R-:W-:Y:S02]  /*48a0*/  FFMA.FTZ R51, R40, R60, R51 ;  /* 0x0000003c28337223 */ /* 0x000fe40000010033 */
[----:B------:R-:W-:Y:S02]  /*48b0*/  FFMA.FTZ R109, R105, R40, R41 ;  /* 0x00000028696d7223 */ /* 0x000fe40000010029 */
[----:B------:R-:W-:-:S02]  /*48c0*/  FMUL.FTZ R40, R35, R124 ;  /* 0x0000007c23287220 */ /* 0x000fc40000410000 */
[----:B0-----:R-:W-:Y:S02]  /*48d0*/  @!P1 FADD.FTZ R5, R5, R128 ;  /* 0x0000008005059221 */ /* 0x001fe40000010000 */
[-C--:B------:R-:W-:Y:S02]  /*48e0*/  FMUL.FTZ R41, R110, R125.reuse ;  /* 0x0000007d6e297220 */ /* 0x080fe40000410000 */
[----:B-1----:R-:W-:Y:S01]  /*48f0*/  @!P1 FADD.FTZ R7, R7, R130 ;  /* 0x0000008207079221 */ /* 0x002fe20000010000 */
[----:B------:R-:W0:Y:S01]  /*4900*/  SHFL.DOWN PT, R128, R5, 0x10, 0x1f ;  /* 0x0a001f0005807f89 */ /* 0x000e2200000e0000 */
[-C--:B------:R-:W-:Y:S02]  /*4910*/  FMUL.FTZ R107, R35, R125.reuse ;  /* 0x0000007d236b7220 */ /* 0x080fe40000410000 */
[----:B----4-:R-:W-:Y:S01]  /*4920*/  @!P1 FADD.FTZ R6, R6, R129 ;  /* 0x0000008106069221 */ /* 0x010fe20000010000 */
[----:B------:R-:W-:Y:S01]  /*4930*/  SHFL.DOWN PT, R130, R7, 0x10, 0x1f ;  /* 0x0a001f0007827f89 */ /* 0x000fe200000e0000 */
[----:B------:R-:W-:-:S02]  /*4940*/  FFMA.FTZ R125, R34, R125, -R40 ;  /* 0x0000007d227d7223 */ /* 0x000fc40000010828 */
[----:B-----5:R-:W-:Y:S01]  /*4950*/  @!P1 FADD.FTZ R4, R4, R123 ;  /* 0x0000007b04049221 */ /* 0x020fe20000010000 */
[----:B------:R-:W-:Y:S01]  /*4960*/  ISETP.GT.AND P1, PT, R86, 0xf, PT ;  /* 0x0000000f5600780c */ /* 0x000fe20003f24270 */
[----:B------:R-:W1:Y:S01]  /*4970*/  SHFL.DOWN PT, R123, R6, 0x10, 0x1f ;  /* 0x0a001f00067b7f89 */ /* 0x000e6200000e0000 */
[-C--:B------:R-:W-:Y:S02]  /*4980*/  FFMA.FTZ R105, R108, R124.reuse, R41 ;  /* 0x0000007c6c697223 */ /* 0x080fe40000010029 */
[----:B------:R-:W-:Y:S01]  /*4990*/  FFMA.FTZ R124, R34, R124, R107 ;  /* 0x0000007c227c7223 */ /* 0x000fe2000001006b */
[----:B------:R-:W4:Y:S01]  /*49a0*/  SHFL.DOWN PT, R121, R4, 0x10, 0x1f ;  /* 0x0a001f0004797f89 */ /* 0x000f2200000e0000 */
[----:B------:R-:W-:Y:S02]  /*49b0*/  FMUL.FTZ R125, R36, R125 ;  /* 0x0000007d247d7220 */ /* 0x000fe40000410000 */
[----:B------:R-:W-:Y:S02]  /*49c0*/  FMUL.FTZ R40, R35, R126 ;  /* 0x0000007e23287220 */ /* 0x000fe40000410000 */
[----:B------:R-:W-:-:S02]  /*49d0*/  FFMA.FTZ R124, R37, R124, R125 ;  /* 0x0000007c257c7223 */ /* 0x000fc4000001007d */
[C---:B------:R-:W-:Y:S02]  /*49e0*/  FMUL.FTZ R37, R35.reuse, R135 ;  /* 0x0000008723257220 */ /* 0x040fe40000410000 */
[CC--:B------:R-:W-:Y:S02]  /*49f0*/  FFMA.FTZ R41, R34.reuse, R127.reuse, -R40 ;  /* 0x0000007f22297223 */ /* 0x0c0fe40000010828 */
[C---:B------:R-:W-:Y:S02]  /*4a00*/  FMUL.FTZ R127, R35.reuse, R127 ;  /* 0x0000007f237f7220 */ /* 0x040fe40000410000 */
[-C--:B------:R-:W-:Y:S02]  /*4a10*/  FMUL.FTZ R35, R35, R136.reuse ;  /* 0x0000008823237220 */ /* 0x080fe40000410000 */
[C---:B------:R-:W-:Y:S02]  /*4a20*/  FFMA.FTZ R37, R34.reuse, R136, -R37 ;  /* 0x0000008822257223 */ /* 0x040fe40000010825 */
[----:B------:R-:W-:-:S02]  /*4a30*/  FFMA.FTZ R36, R34, R126, R127 ;  /* 0x0000007e22247223 */ /* 0x000fc4000001007f */
[----:B------:R-:W-:Y:S02]  /*4a40*/  FMUL.FTZ R41, R38, R41 ;  /* 0x0000002926297220 */ /* 0x000fe40000410000 */
[----:B------:R-:W-:Y:S02]  /*4a50*/  FFMA.FTZ R34, R34, R135, R35 ;  /* 0x0000008722227223 */ /* 0x000fe40000010023 */
[----:B------:R-:W-:Y:S02]  /*4a60*/  FMUL.FTZ R37, R42, R37 ;  /* 0x000000252a257220 */ /* 0x000fe40000410000 */
[----:B0-----:R-:W-:Y:S02]  /*4a70*/  @!P1 FADD.FTZ R5, R5, R128 ;  /* 0x0000008005059221 */ /* 0x001fe40000010000 */
[----:B-1----:R-:W-:Y:S02]  /*4a80*/  @!P1 FADD.FTZ R6, R6, R123 ;  /* 0x0000007b06069221 */ /* 0x002fe40000010000 */
[----:B------:R-:W-:-:S02]  /*4a90*/  @!P1 FADD.FTZ R7, R7, R130 ;  /* 0x0000008207079221 */ /* 0x000fc40000010000 */
[----:B----4-:R-:W-:Y:S02]  /*4aa0*/  @!P1 FADD.FTZ R4, R4, R121 ;  /* 0x0000007904049221 */ /* 0x010fe40000010000 */
        /* <DEDUP_REMOVED lines=27> */
.L_x_13490:
[----:B0-----:R-:W-:Y:S05]  /*4c60*/  BSYNC B0 ;  /* 0x0000000000007941 */ /* 0x001fea0003800000 */
.L_x_13489:
[----:B------:R-:W-:Y:S02]  /*4c70*/  IADD3 R47, R47, 0x1, RZ ;  /* 0x000000012f2f7810 */ /* 0x000fe40007ffe0ff */
[----:B------:R-:W-:-:S02]  /*4c80*/  IADD3 R45, P2, R45, 0x1, RZ ;  /* 0x000000012d2d7810 */ /* 0x000fc40007f5e0ff */
[----:B------:R-:W-:Y:S02]  /*4c90*/  ISETP.GE.AND P1, PT, R47, c[0x0][0x16c], PT ;  /* 0x00005b002f007a0c */ /* 0x000fe40003f26270 */
[----:B------:R-:W-:-:S11]  /*4ca0*/  IADD3.X R0, RZ, R0, RZ, P2, !PT ;  /* 0x00000000ff007210 */ /* 0x000fd600017fe4ff */
[----:B------:R-:W-:Y:S01]  /*4cb0*/  @P1 CALL.REL.NOINC `(.L_x_13460) ;  /* 0x0000001000001944 */ /* 0x000fe20003c00000 */
[----:B------:R-:W-:Y:S05]  /*4cc0*/  BRA `(.L_x_13491) ;  /* 0xffffcf3000007947 */ /* 0x000fea000383ffff */
.L_x_13460:
[----:B------:R-:W-:Y:S01]  /*4cd0*/  BAR.SYNC.DEFER_BLOCKING 0x0 ;  /* 0x0000000000007b1d */ /* 0x000fe20000010000 */
[C---:B------:R-:W-:Y:S02]  /*4ce0*/  LOP3.LUT R21, R79.reuse, 0x20, RZ, 0xfc, !PT ;  /* 0x000000204f157812 */ /* 0x040fe400078efcff */
[C---:B------:R-:W-:Y:S02]  /*4cf0*/  LOP3.LUT R7, R79.reuse, 0x40, RZ, 0xfc, !PT ;  /* 0x000000404f077812 */ /* 0x040fe400078efcff */
[-C--:B------:R-:W-:Y:S02]  /*4d00*/  ISETP.GE.AND P0, PT, R79, R64.reuse, PT ;  /* 0x000000404f00720c */ /* 0x080fe40003f06270 */
[-C--:B------:R-:W-:Y:S02]  /*4d10*/  ISETP.GE.AND P3, PT, R73, R64.reuse, PT ;  /* 0x000000404900720c */ /* 0x080fe40003f66270 */
[-C--:B------:R-:W-:Y:S02]  /*4d20*/  ISETP.GE.AND P1, PT, R21, R64.reuse, PT ;  /* 0x000000401500720c */ /* 0x080fe40003f26270 */
[----:B------:R-:W-:-:S02]  /*4d30*/  ISETP.GE.AND P2, PT, R7, R64, PT ;  /* 0x000000400700720c */ /* 0x000fc40003f46270 */
[----:B------:R-:W-:Y:S02]  /*4d40*/  PRMT R0, RZ, 0x7610, R0 ;  /* 0x00007610ff007816 */ /* 0x000fe40000000000 */
[----:B------:R-:W-:Y:S02]  /*4d50*/  PRMT R28, RZ, 0x7610, R28 ;  /* 0x00007610ff1c7816 */ /* 0x000fe4000000001c */
[----:B------:R-:W-:Y:S01]  /*4d60*/  PRMT R6, RZ, 0x7610, R6 ;  /* 0x00007610ff067816 */ /* 0x000fe20000000006 */
[----:B------:R-:W-:Y:S01]  /*4d70*/  @!P0 IMAD.WIDE R4, R79, 0x2, R18 ;  /* 0x000000024f048825 */ /* 0x000fe200078e0212 */
[----:B------:R-:W-:-:S03]  /*4d80*/  PRMT R20, RZ, 0x7610, R20 ;  /* 0x00007610ff147816 */ /* 0x000fc60000000014 */
[C-C-:B------:R-:W-:Y:S01]  /*4d90*/  @!P3 IMAD.WIDE R26, R79.reuse, 0x2, R18.reuse ;  /* 0x000000024f1ab825 */ /* 0x140fe200078e0212 */
[----:B------:R-:W4:Y:S03]  /*4da0*/  @!P0 LDG.E.U16 R0, [R4.64] ;  /* 0x0000000404008981 */ /* 0x000f26000c1e1500 */
[C-C-:B------:R-:W-:Y:S01]  /*4db0*/  @!P1 IMAD.WIDE R22, R79.reuse, 0x2, R18.reuse ;  /* 0x000000024f169825 */ /* 0x140fe200078e0212 */
[----:B------:R0:W5:Y:S03]  /*4dc0*/  @!P3 LDG.E.U16 R28, [R26.64+0xc0] ;  /* 0x0000c0041a1cb981 */ /* 0x000166000c1e1500 */
[----:B------:R-:W-:Y:S01]  /*4dd0*/  @!P2 IMAD.WIDE R24, R79, 0x2, R18 ;  /* 0x000000024f18a825 */ /* 0x000fe200078e0212 */
[----:B--2---:R-:W2:Y:S04]  /*4de0*/  @!P1 LDG.E.U16 R6, [R22.64+0x40] ;  /* 0x0000400416069981 */ /* 0x004ea8000c1e1500 */
[----:B---3--:R1:W3:Y:S01]  /*4df0*/  @!P2 LDG.E.U16 R20, [R24.64+0x80] ;  /* 0x000080041814a981 */ /* 0x0082e2000c1e1500 */
[----:B------:R-:W-:-:S02]  /*4e00*/  SHF.L.U32 R47, R86, 0x1, RZ ;  /* 0x00000001562f7819 */ /* 0x000fc400000006ff */
[----:B------:R-:W-:Y:S02]  /*4e10*/  ISETP.NE.AND P0, PT, R97, RZ, PT ;  /* 0x000000ff6100720c */ /* 0x000fe40003f05270 */
[----:B------:R-:W-:Y:S02]  /*4e20*/  F2FP.PACK_AB R50, R53, R54 ;  /* 0x000000363532723e */ /* 0x000fe400000000ff */
[----:B------:R-:W-:Y:S01]  /*4e30*/  F2FP.PACK_AB R51, R51, R52 ;  /* 0x000000343333723e */ /* 0x000fe200000000ff */
[----:B-1----:R-:W-:-:S04]  /*4e40*/  IMAD R25, R98, c[0x0][0x2d8], RZ ;  /* 0x0000b60062197a24 */ /* 0x002fc800078e02ff */
[----:B------:R-:W-:Y:S01]  /*4e50*/  IMAD R37, R100, c[0x0][0x2dc], R25 ;  /* 0x0000b70064257a24 */ /* 0x000fe200078e0219 */
[----:B------:R-:W-:Y:S01]  /*4e60*/  IADD3 R43, R85, -c[0x0][0x174], RZ ;  /* 0x80005d00552b7a10 */ /* 0x000fe20007ffe0ff */
[----:B0-----:R-:W-:-:S04]  /*4e70*/  IMAD R27, R103, c[0x0][0x2e0], RZ ;  /* 0x0000b800671b7a24 */ /* 0x001fc800078e02ff */
[----:B------:R-:W-:-:S05]  /*4e80*/  IMAD R43, R43, -0x80, RZ ;  /* 0xffffff802b2b7824 */ /* 0x000fca00078e02ff */
[----:B------:R-:W-:Y:S01]  /*4e90*/  SHF.R.S32.HI R45, RZ, 0x1f, R43 ;  /* 0x0000001fff2d7819 */ /* 0x000fe2000001142b */
[----:B------:R-:W-:Y:S01]  /*4ea0*/  BSSY B0, `(.L_x_13492) ;  /* 0x000004c000007945 */ /* 0x000fe20003800000 */
[----:B----4-:R-:W-:Y:S04]  /*4eb0*/  STS.U16 [R47], R0 ;  /* 0x000000002f007388 */ /* 0x010fe80000000400 */
[----:B-----5:R-:W-:Y:S04]  /*4ec0*/  STS.U16 [R47+0xc0], R28 ;  /* 0x0000c01c2f007388 */ /* 0x020fe80000000400 */
[----:B--2---:R-:W-:Y:S04]  /*4ed0*/  STS.U16 [R47+0x40], R6 ;  /* 0x000040062f007388 */ /* 0x004fe80000000400 */
[----:B---3--:R-:W-:Y:S01]  /*4ee0*/  STS.U16 [R47+0x80], R20 ;  /* 0x000080142f007388 */ /* 0x008fe20000000400 */
        /* <DEDUP_REMOVED lines=8> */
[----:B------:R-:W-:Y:S01]  /*4f70*/  HADD2.F32 R0, -RZ, R31.H0_H0 ;  /* 0x2000001fff007230 */ /* 0x000fe20000004100 */
[----:B------:R-:W-:Y:S02]  /*4f80*/  LDS.U16 R35, [R47+0xc0] ;  /* 0x0000c0002f237984 */ /* 0x000fe40000000400 */
[----:B------:R-:W-:Y:S01]  /*4f90*/  FADD.FTZ R5, R4, R101 ;  /* 0x0000006504057221 */ /* 0x000fe20000010000 */
[----:B------:R-:W-:-:S05]  /*4fa0*/  HADD2.F32 R4, -RZ, R30.H1_H1 ;  /* 0x3000001eff047230 */ /* 0x000fca0000004100 */
[--C-:B------:R-:W-:Y:S01]  /*4fb0*/  FADD.FTZ R22, R4, R101.reuse ;  /* 0x0000006504167221 */ /* 0x100fe20000010000 */
[----:B------:R-:W-:Y:S02]  /*4fc0*/  HADD2.F32 R4, -RZ, R31.H1_H1 ;  /* 0x3000001fff047230 */ /* 0x000fe40000004100 */
[----:B------:R-:W-:Y:S04]  /*4fd0*/  LDS.U16 R31, [R47+0x40] ;  /* 0x000040002f1f7984 */ /* 0x000fe80000000400 */
[----:B------:R-:W-:Y:S01]  /*4fe0*/  @!P0 STS [0x100], R64 ;  /* 0x00010040ff008388 */ /* 0x000fe20000000800 */
[----:B------:R-:W-:-:S03]  /*4ff0*/  FADD.FTZ R23, R4, R101 ;  /* 0x0000006504177221 */ /* 0x000fc60000010000 */
[----:B------:R-:W-:Y:S01]  /*5000*/  BAR.SYNC.DEFER_BLOCKING 0x0 ;  /* 0x0000000000007b1d */ /* 0x000fe20000010000 */
[----:B------:R-:W-:Y:S02]  /*5010*/  FSETP.GTU.FTZ.AND P2, PT, R22, 20, PT ;  /* 0x41a000001600780b */ /* 0x000fe40003f5c000 */
[----:B------:R-:W-:Y:S01]  /*5020*/  FSETP.GTU.FTZ.AND P4, PT, R23, 20, PT ;  /* 0x41a000001700780b */ /* 0x000fe20003f9c000 */
[----:B------:R-:W-:Y:S01]  /*5030*/  FADD.FTZ R6, R0, R101 ;  /* 0x0000006500067221 */ /* 0x000fe20000010000 */
[----:B------:R-:W-:-:S04]  /*5040*/  FSETP.GTU.FTZ.AND P1, PT, R5, 20, PT ;  /* 0x41a000000500780b */ /* 0x000fc80003f3c000 */
[----:B------:R-:W-:-:S05]  /*5050*/  FSETP.GTU.FTZ.AND P3, PT, R6, 20, PT ;  /* 0x41a000000600780b */ /* 0x000fca0003f7c000 */
[----:B------:R-:W-:Y:S02]  /*5060*/  @!P2 FMUL.FTZ R4, R22, -1.4426950216293334961 ;  /* 0xbfb8aa3b1604a820 */ /* 0x000fe40000410000 */
[----:B------:R-:W-:Y:S01]  /*5070*/  @!P4 FMUL.FTZ R22, R23, -1.4426950216293334961 ;  /* 0xbfb8aa3b1716c820 */ /* 0x000fe20000410000 */
[----:B------:R-:W0:Y:S05]  /*5080*/  LDS R24, [0x100] ;  /* 0x00010000ff187984 */ /* 0x000e2a0000000800 */
[----:B------:R-:W1:Y:S01]  /*5090*/  @!P4 MUFU.EX2 R22, R22 ;  /* 0x000000160016c308 */ /* 0x000e620000000800 */
[----:B------:R-:W-:Y:S02]  /*50a0*/  @!P1 FMUL.FTZ R0, R5, -1.4426950216293334961 ;  /* 0xbfb8aa3b05009820 */ /* 0x000fe40000410000 */
[----:B------:R-:W-:-:S05]  /*50b0*/  @!P3 FMUL.FTZ R5, R6, -1.4426950216293334961 ;  /* 0xbfb8aa3b0605b820 */ /* 0x000fca0000410000 */
[----:B------:R-:W2:Y:S08]  /*50c0*/  @!P2 MUFU.EX2 R4, R4 ;  /* 0x000000040004a308 */ /* 0x000eb00000000800 */
[----:B------:R-:W3:Y:S01]  /*50d0*/  @!P1 MUFU.EX2 R0, R0 ;  /* 0x0000000000009308 */ /* 0x000ee20000000800 */
[----:B-1----:R-:W-:-:S07]  /*50e0*/  @!P4 FADD.FTZ R22, R22, 1 ;  /* 0x3f8000001616c421 */ /* 0x002fce0000010000 */
[----:B------:R1:W4:Y:S01]  /*50f0*/  @!P3 MUFU.EX2 R20, R5 ;  /* 0x000000050014b308 */ /* 0x0003220000000800 */
[----:B--2---:R-:W-:-:S07]  /*5100*/  @!P2 FADD.FTZ R6, R4, 1 ;  /* 0x3f8000000406a421 */ /* 0x004fce0000010000 */
[----:B------:R-:W2:Y:S01]  /*5110*/  @!P4 MUFU.RCP R25, R22 ;  /* 0x000000160019c308 */ /* 0x000ea20000001000 */
[----:B-1----:R-:W-:-:S05]  /*5120*/  IMAD.WIDE.U32 R4, R100, c[0x0][0x2d8], RZ ;  /* 0x0000b60064047a25 */ /* 0x002fca00078e00ff */
[----:B------:R-:W-:Y:S01]  /*5130*/  IADD3 R5, R5, R37, RZ ;  /* 0x0000002505057210 */ /* 0x000fe20007ffe0ff */
[----:B---3--:R-:W-:Y:S02]  /*5140*/  @!P1 FADD.FTZ R0, R0, 1 ;  /* 0x3f80000000009421 */ /* 0x008fe40000010000 */
[----:B----4-:R-:W-:Y:S02]  /*5150*/  @!P3 FADD.FTZ R20, R20, 1 ;  /* 0x3f8000001414b421 */ /* 0x010fe40000010000 */
[C---:B------:R-:W-:Y:S01]  /*5160*/  IMAD.WIDE.U32 R4, R104.reuse, c[0x0][0x2e0], R4 ;  /* 0x0000b80068047a25 */ /* 0x040fe200078e0004 */
[----:B------:R1:W-:Y:S03]  /*5170*/  @!P2 MUFU.RCP R23, R6 ;  /* 0x000000060017a308 */ /* 0x0003e60000001000 */
[----:B------:R-:W-:Y:S01]  /*5180*/  IMAD R28, R104, c[0x0][0x2e4], R27 ;  /* 0x0000b900681c7a24 */ /* 0x000fe200078e021b */
[----:B------:R-:W-:Y:S01]  /*5190*/  IADD3 R27, P5, R43, R4, RZ ;  /* 0x000000042b1b7210 */ /* 0x000fe20007fbe0ff */
[----:B--2---:R-:W-:Y:S01]  /*51a0*/  @!P4 FMUL.FTZ R58, R58, R25 ;  /* 0x000000193a3ac220 */ /* 0x004fe20000410000 */
[----:B------:R-:W-:-:S02]  /*51b0*/  MOV R4, 0x2 ;  /* 0x0000000200047802 */ /* 0x000fc40000000f00 */
[----:B------:R-:W2:Y:S01]  /*51c0*/  @!P1 MUFU.RCP R0, R0 ;  /* 0x0000000000009308 */ /* 0x000ea20000001000 */
[----:B0-----:R-:W-:-:S07]  /*51d0*/  ISETP.GE.AND P4, PT, R79, R24, PT ;  /* 0x000000184f00720c */ /* 0x001fce0003f86270 */
[----:B------:R-:W0:Y:S01]  /*51e0*/  @!P3 MUFU.RCP R20, R20 ;  /* 0x000000140014b308 */ /* 0x000e220000001000 */
[----:B------:R-:W-:Y:S01]  /*51f0*/  IADD3.X R28, R45, R28, R5, P5, !PT ;  /* 0x0000001c2d1c7210 */ /* 0x000fe20002ffe405 */
[----:B------:R-:W-:Y:S01]  /*5200*/  IMAD.WIDE R4, R79, R4, c[0x0][0x330] ;  /* 0x0000cc004f047625 */ /* 0x000fe200078e0204 */
[----:B-1----:R-:W-:-:S04]  /*5210*/  SHF.R.S32.HI R6, RZ, 0x1f, R79 ;  /* 0x0000001fff067819 */ /* 0x002fc8000001144f */
[----:B------:R-:W-:Y:S02]  /*5220*/  LEA R26, P6, R27, R4, 0x1 ;  /* 0x000000041b1a7211 */ /* 0x000fe400078c08ff */
[----:B------:R-:W-:Y:S01]  /*5230*/  IADD3 R4, P5, R79, R65, RZ ;  /* 0x000000414f047210 */ /* 0x000fe20007fbe0ff */
[----:B--2---:R-:W-:Y:S01]  /*5240*/  @!P1 FMUL.FTZ R55, R55, R0 ;  /* 0x0000000037379220 */ /* 0x004fe20000410000 */
[----:B------:R-:W-:Y:S01]  /*5250*/  LEA.HI.X R27, R27, R5, R28, 0x1, P6 ;  /* 0x000000051b1b7211 */ /* 0x000fe200030f0c1c */
[----:B------:R-:W-:Y:S01]  /*5260*/  @!P2 FMUL.FTZ R56, R56, R23 ;  /* 0x000000173838a220 */ /* 0x000fe20000410000 */
[-C--:B------:R-:W-:Y:S02]  /*5270*/  ISETP.GE.AND P1, PT, R21, R24.reuse, PT ;  /* 0x000000181500720c */ /* 0x080fe40003f26270 */
[----:B------:R-:W-:Y:S01]  /*5280*/  ISETP.GE.AND P2, PT, R7, R24, PT ;  /* 0x000000180700720c */ /* 0x000fe20003f46270 */
[----:B0-----:R-:W-:Y:S01]  /*5290*/  @!P3 FMUL.FTZ R57, R57, R20 ;  /* 0x000000143939b220 */ /* 0x001fe20000410000 */
        /* <DEDUP_REMOVED lines=12> */
.L_x_13493:
[----:B------:R-:W-:Y:S05]  /*5360*/  BSYNC B0 ;  /* 0x0000000000007941 */ /* 0x000fea0003800000 */
.L_x_13492:
[----:B------:R-:W-:Y:S01]  /*5370*/  @!P1 STG.E.U16 [R26.64+-0xc0], R31 ;  /* 0xffff401f1a009986 */ /* 0x000fe2000c101504 */
[----:B------:R-:W-:Y:S01]  /*5380*/  F2FP.PACK_AB R22, R56, R55 ;  /* 0x000000373816723e */ /* 0x000fe200000000ff */
[----:B------:R-:W-:Y:S01]  /*5390*/  FADD.FTZ R55, R55, R94 ;  /* 0x0000005e37377221 */ /* 0x000fe20000010000 */
[----:B------:R-:W-:Y:S01]  /*53a0*/  F2FP.PACK_AB R23, R58, R57 ;  /* 0x000000393a17723e */ /* 0x000fe200000000ff */
[----:B------:R-:W-:Y:S01]  /*53b0*/  @!P2 STG.E.U16 [R26.64+-0x80], R33 ;  /* 0xffff80211a00a986 */ /* 0x000fe2000c101504 */
[----:B0-----:R-:W-:Y:S01]  /*53c0*/  IMAD R25, R98, c[0x0][0x2f8], RZ ;  /* 0x0000be0062197a24 */ /* 0x001fe200078e02ff */
[----:B------:R-:W-:Y:S01]  /*53d0*/  IADD3 R20, P1, R79, -0x60, RZ ;  /* 0xffffffa04f147810 */ /* 0x000fe20007f3e0ff */
[----:B------:R-:W-:Y:S01]  /*53e0*/  FADD.FTZ R56, R55, R56 ;  /* 0x0000003837387221 */ /* 0x000fe20000010000 */
[----:B------:R0:W-:Y:S01]  /*53f0*/  @!P3 STG.E.U16 [R26.64+-0x40], R35 ;  /* 0xffffc0231a00b986 */ /* 0x0001e2000c101504 */
[----:B------:R-:W-:Y:S01]  /*5400*/  IMAD R25, R100, c[0x0][0x2fc], R25 ;  /* 0x0000bf0064197a24 */ /* 0x000fe200078e0219 */
[----:B------:R-:W-:Y:S01]  /*5410*/  BSSY B0, `(.L_x_13494) ;  /* 0x000001b000007945 */ /* 0x000fe20003800000 */
[----:B------:R-:W-:Y:S01]  /*5420*/  FADD.FTZ R57, R56, R57 ;  /* 0x0000003938397221 */ /* 0x000fe20000010000 */
[----:B------:R-:W-:Y:S03]  /*5430*/  BAR.SYNC.DEFER_BLOCKING 0x0 ;  /* 0x0000000000007b1d */ /* 0x000fe60000010000 */
[----:B------:R-:W-:Y:S01]  /*5440*/  FADD.FTZ R94, R57, R58 ;  /* 0x0000003a395e7221 */ /* 0x000fe20000010000 */
[----:B0-----:R-:W-:-:S02]  /*5450*/  IADD3.X R27, R6, -0x1, RZ, P1, !PT ;  /* 0xffffffff061b7810 */ /* 0x001fc40000ffe4ff */
        /* <DEDUP_REMOVED lines=22> */
.L_x_13495:
[----:B------:R-:W-:Y:S05]  /*55c0*/  BSYNC B0 ;  /* 0x0000000000007941 */ /* 0x000fea0003800000 */
.L_x_13494:
[----:B------:R-:W-:Y:S01]  /*55d0*/  MOV R4, R22 ;  /* 0x0000001600047202 */ /* 0x000fe20000000f00 */
[----:B------:R-:W-:Y:S01]  /*55e0*/  IMAD R23, R103, c[0x0][0x300], RZ ;  /* 0x0000c00067177a24 */ /* 0x000fe200078e02ff */
[----:B------:R-:W-:Y:S02]  /*55f0*/  MOV R5, R31 ;  /* 0x0000001f00057202 */ /* 0x000fe40000000f00 */
[-C--:B------:R-:W-:Y:S01]  /*5600*/  ISETP.GE.AND P0, PT, R21, R0.reuse, PT ;  /* 0x000000001500720c */ /* 0x080fe20003f06270 */
[----:B------:R-:W-:Y:S01]  /*5610*/  IMAD R23, R104, c[0x0][0x304], R23 ;  /* 0x0000c10068177a24 */ /* 0x000fe200078e0217 */
[----:B------:R-:W-:Y:S01]  /*5620*/  LEA R6, P4, R20, c[0x0][0x340], 0x1 ;  /* 0x0000d00014067a11 */ /* 0x000fe200078808ff */
        /* <DEDUP_REMOVED lines=23> */
.L_x_13451:
[----:B------:R-:W-:Y:S02]  /*57a0*/  ISETP.NE.U32.AND P0, PT, RZ, c[0x0][0x328], PT ;  /* 0x0000ca00ff007a0c */ /* 0x000fe40003f05070 */
[----:B------:R-:W-:Y:S02]  /*57b0*/  ISETP.NE.U32.AND P2, PT, RZ, c[0x0][0x348], PT ;  /* 0x0000d200ff007a0c */ /* 0x000fe40003f45070 */
        /* <DEDUP_REMOVED lines=22> */
.L_x_13498:
[----:B-1----:R-:W-:Y:S05]  /*5920*/  BSYNC B0 ;  /* 0x0000000000007941 */ /* 0x002fea0003800000 */
.L_x_13497:
[----:B------:R-:W-:Y:S01]  /*5930*/  BSSY B0, `(.L_x_13499) ;  /* 0x0000018000007945 */ /* 0x000fe20003800000 */
[----:B------:R-:W-:Y:S05]  /*5940*/  @!P0 BRA `(.L_x_13500) ;  /* 0x0000015000008947 */ /* 0x000fea0003800000 */
[----:B------:R-:W-:Y:S06]  /*5950*/  BAR.SYNC.DEFER_BLOCKING 0x0 ;  /* 0x0000000000007b1d */ /* 0x000fec0000010000 */
[----:B------:R-:W2:Y:S04]  /*5960*/  SHFL.DOWN P0, R3, R94, 0x1, 0x1f ;  /* 0x08201f005e037f89 */ /* 0x000ea80000000000 */
[----:B-1----:R-:W1:Y:S04]  /*5970*/  S2R R4, SR_LANEID ;  /* 0x0000000000047919 */ /* 0x002e680000000000 */
[----:B------:R-:W3:Y:S01]  /*5980*/  S2R R13, SR_TID.X ;  /* 0x00000000000d7919 */ /* 0x000ee20000002100 */
[----:B--2---:R-:W-:Y:S01]  /*5990*/  @P0 FADD R3, R3, R94 ;  /* 0x0000005e03030221 */ /* 0x004fe20000000000 */
[----:B-1----:R-:W-:-:S04]  /*59a0*/  ISETP.NE.AND P1, PT, R4, RZ, PT ;  /* 0x000000ff0400720c */ /* 0x002fc80003f25270 */
        /* <DEDUP_REMOVED lines=15> */
.L_x_13500:
[----:B------:R-:W2:Y:S02]  /*5aa0*/  S2R R13, SR_TID.X ;  /* 0x00000000000d7919 */ /* 0x000ea40000002100 */
.L_x_13501:
[----:B-1----:R-:W-:Y:S05]  /*5ab0*/  BSYNC B0 ;  /* 0x0000000000007941 */ /* 0x002fea0003800000 */
.L_x_13499:
[----:B--2---:R-:W-:-:S13]  /*5ac0*/  ISETP.GE.AND P0, PT, R13, c[0x0][0x16c], PT ;  /* 0x00005b000d007a0c */ /* 0x004fda0003f06270 */
        /* <DEDUP_REMOVED lines=9> */
.L_x_13502:
        /* <DEDUP_REMOVED lines=28> */
.L_x_13503:
        /* <DEDUP_REMOVED lines=14> */
.L_x_14762:


//--------------------- .text._Z25selective_scan_bwd_kernelI32Selective_Scan_bwd_kernel_traitsILi32ELi4ELb0ELb1ELb0ELb1ELb1EN3c104HalfENS1_7complexIfEEEEv12SSMParamsBwd --------------------------
	.section	.text._Z25selective_scan_bwd_kernelI32Selective_Scan_bwd_kernel_traitsILi32ELi4ELb0ELb1ELb0ELb1ELb1EN3c104HalfENS1_7complexIfEEEEv12SSMParamsBwd,"ax",@progbits
	.sectioninfo	@"SHI_REGISTERS=163"
	.align	128
        .global         _Z25selective_scan_bwd_kernelI32Selective_Scan_bwd_kernel_traitsILi32ELi4ELb0ELb1ELb0ELb1ELb1EN3c104HalfENS1_7complexIfEEEEv12SSMParamsBwd
        .type           _Z25selective_scan_bwd_kernelI32Selective_Scan_bwd_kernel_traitsILi32ELi4ELb0ELb1ELb0ELb1ELb1EN3c104HalfENS1_7complexIfEEEEv12SSMParamsBwd,@function
        .size           _Z25selective_scan_bwd_kernelI32Selective_Scan_bwd_kernel_traitsILi32ELi4ELb0ELb1ELb0ELb1ELb1EN3c104HalfENS1_7complexIfEEEEv12SSMParamsBwd,(.L_x_14763 - _Z25selective_scan_bwd_kernelI32Selective_Scan_bwd_kernel_traitsILi32ELi4ELb0ELb1ELb0ELb1ELb1EN3c104HalfENS1_7complexIfEEEEv12SSMParamsBwd)
        .other          _Z25selective_scan_bwd_kernelI32Selective_Scan_bwd_kernel_traitsILi32ELi4ELb0ELb1ELb0ELb1ELb1EN3c104HalfENS1_7complexIfEEEEv12SSMParamsBwd,@"STO_CUDA_ENTRY STV_DEFAULT"
_Z25selective_scan_bwd_kernelI32Selective_Scan_bwd_kernel_traitsILi32ELi4ELb0ELb1ELb0ELb1ELb1EN3c104HalfENS1_7complexIfEEEEv12SSMParamsBwd:
.text._Z25selective_scan_bwd_kernelI32Selective_Scan_bwd_kernel_traitsILi32ELi4ELb0ELb1ELb0ELb1ELb1EN3c104HalfENS1_7complexIfEEEEv12SSMParamsBwd:
        /* <DEDUP_REMOVED lines=30> */
[----:B------:R-:W-:Y:S01]  /*01e0*/  HFMA2.MMA R64, -RZ, RZ, 0, 0 ;  /* 0x00000000ff407435 */ /* 0x000fe200000001ff */
[----:B----4-:R-:W-:Y:S01]  /*01f0*/  IMAD R4, R106, c[0x0][0x1d0], RZ ;  /* 0x000074006a047a24 */ /* 0x010fe200078e02ff */
[----:B------:R-:W-:Y:S01]  /*0200*/  MOV R67, RZ ;  /* 0x000000ff00437202 */ /* 0x000fe20000000f00 */
        /* <DEDUP_REMOVED lines=45> */
[----:B------:R-:W-:Y:S02]  /*04e0*/  LEA R62, P0, R63, c[0x0][0x240], 0x1 ;  /* 0x000090003f3e7a11 */ /* 0x000fe400078008ff */
        /* <DEDUP_REMOVED lines=69> */
.L_x_13554:
[----:B------:R-:W-:Y:S01]  /*0940*/  IADD3 R29, -R54, c[0x0][0x174], RZ ;  /* 0x00005d00361d7a10 */ /* 0x000fe20007ffe1ff */
[----:B------:R-:W-:Y:S01]  /*0950*/  BAR.SYNC.DEFER_BLOCKING 0x0 ;  /* 0x0000000000007b1d */ /* 0x000fe20000010000 */
[----:B------:R-:W-:-:S02]  /*0960*/  SHF.L.U32 R27, R49, 0x1, RZ ;  /* 0x00000001311b7819 */ /* 0x000fc400000006ff */
[----:B------:R-:W-:Y:S02]  /*0970*/  LEA R76, R29, 0xffffff80, 0x7 ;  /* 0xffffff801d4c7811 */ /* 0x000fe400078e38ff */
[C---:B------:R-:W-:Y:S02]  /*0980*/  SHF.L.U64.HI R26, R49.reuse, 0x1, R38 ;  /* 0x00000001311a7819 */ /* 0x040fe40000010226 */
[----:B------:R-:W-:Y:S02]  /*0990*/  IADD3 R28, -R76, c[0x0][0x168], RZ ;  /* 0x00005a004c1c7a10 */ /* 0x000fe40007ffe1ff */
[----:B------:R-:W-:Y:S02]  /*09a0*/  IADD3 R4, P4, R62, R27, RZ ;  /* 0x0000001b3e047210 */ /* 0x000fe40007f9e0ff */
[-C--:B------:R-:W-:Y:S02]  /*09b0*/  ISETP.GE.AND P0, PT, R49, R28.reuse, PT ;  /* 0x0000001c3100720c */ /* 0x080fe40003f06270 */
[----:B------:R-:W-:-:S02]  /*09c0*/  ISETP.GE.AND P1, PT, R41, R28, PT ;  /* 0x0000001c2900720c */ /* 0x000fc40003f26270 */
[-C--:B------:R-:W-:Y:S02]  /*09d0*/  ISETP.GE.AND P2, PT, R39, R28.reuse, PT ;  /* 0x0000001c2700720c */ /* 0x080fe40003f46270 */
[----:B------:R-:W-:Y:S02]  /*09e0*/  ISETP.GE.AND P3, PT, R37, R28, PT ;  /* 0x0000001c2500720c */ /* 0x000fe40003f66270 */
[----:B------:R-:W-:Y:S02]  /*09f0*/  PRMT R0, RZ, 0x7610, R0 ;  /* 0x00007610ff007816 */ /* 0x000fe40000000000 */
[----:B0-----:R-:W-:Y:S02]  /*0a00*/  PRMT R6, RZ, 0x7610, R6 ;  /* 0x00007610ff067816 */ /* 0x001fe40000000006 */
[----:B------:R-:W-:Y:S02]  /*0a10*/  PRMT R8, RZ, 0x7610, R8 ;  /* 0x00007610ff087816 */ /* 0x000fe40000000008 */
[----:B------:R-:W-:-:S02]  /*0a20*/  PRMT R10, RZ, 0x7610, R10 ;  /* 0x00007610ff0a7816 */ /* 0x000fc4000000000a */
[----:B------:R-:W-:-:S05]  /*0a30*/  IADD3.X R5, R63, R26, RZ, P4, !PT ;  /* 0x0000001a3f057210 */ /* 0x000fca00027fe4ff */
[----:B--2---:R0:W2:Y:S04]  /*0a40*/  @!P0 LDG.E.U16 R0, [R4.64] ;  /* 0x0000000604008981 */ /* 0x0040a8000c1e1500 */
        /* <DEDUP_REMOVED lines=9> */
[----:B------:R-:W-:-:S04]  /*0ae0*/  @!P0 IADD3 R2, P1, R60, R27, RZ ;  /* 0x0000001b3c028210 */ /* 0x000fc80007f3e0ff */
        /* <DEDUP_REMOVED lines=9> */
[----:B-1----:R1:W-:Y:S01]  /*0b80*/  STS.U16 [R25+0xc0], R10 ;  /* 0x0000c00a19007388 */ /* 0x0023e20000000400 */
        /* <DEDUP_REMOVED lines=33> */
[----:B------:R-:W-:Y:S01]  /*0da0*/  IADD3 R13, P0, R27, c[0x0][0x268], RZ ;  /* 0x00009a001b0d7a10 */ /* 0x000fe20007f1e0ff */
[----:B-1----:R-:W-:Y:S01]  /*0db0*/  HADD2.F32 R21, -RZ, R8.H1_H1 ;  /* 0x30000008ff157230 */ /* 0x002fe20000004100 */
[----:B------:R-:W-:Y:S01]  /*0dc0*/  BSSY B0, `(.L_x_13505) ;  /* 0x0000048000007945 */ /* 0x000fe20003800000 */
[----:B------:R-:W-:Y:S01]  /*0dd0*/  IMAD R11, R107, c[0x0][0x1f4], R0 ;  /* 0x00007d006b0b7a24 */ /* 0x000fe200078e0200 */
[----:B------:R-:W-:Y:S01]  /*0de0*/  IADD3 R0, R54, -c[0x0][0x174], RZ ;  /* 0x80005d0036007a10 */ /* 0x000fe20007ffe0ff */
[----:B--2---:R-:W-:Y:S01]  /*0df0*/  IMAD R6, R110, c[0x0][0x1f8], RZ ;  /* 0x00007e006e067a24 */ /* 0x004fe200078e02ff */
[-C--:B------:R-:W-:Y:S01]  /*0e00*/  ISETP.GE.AND P3, PT, R41, R28.reuse, PT ;  /* 0x0000001c2900720c */ /* 0x080fe20003f66270 */
[----:B-----5:R-:W-:Y:S01]  /*0e10*/  FADD.FTZ R21, R21, R108 ;  /* 0x0000006c15157221 */ /* 0x020fe20000010000 */
[----:B------:R-:W-:Y:S01]  /*0e20*/  IADD3 R3, R3, R11, RZ ;  /* 0x0000000b03037210 */ /* 0x000fe20007ffe0ff */
[----:B------:R-:W-:Y:S01]  /*0e30*/  @!P2 IMAD.WIDE.U32 R4, R107, c[0x0][0x1f0], R76 ;  /* 0x00007c006b04aa25 */ /* 0x000fe200078e004c */
[----:B------:R-:W-:-:S02]  /*0e40*/  ISETP.GE.AND P4, PT, R39, R28, PT ;  /* 0x0000001c2700720c */ /* 0x000fc40003f86270 */
[----:B------:R-:W-:Y:S01]  /*0e50*/  ISETP.GE.AND P5, PT, R37, R28, PT ;  /* 0x0000001c2500720c */ /* 0x000fe20003fa6270 */
[----:B------:R-:W-:Y:S01]  /*0e60*/  IMAD R23, R0, -0x80, RZ ;  /* 0xffffff8000177824 */ /* 0x000fe200078e02ff */
[----:B------:R-:W-:Y:S01]  /*0e70*/  @!P2 IADD3 R5, R11, R5, RZ ;  /* 0x000000050b05a210 */ /* 0x000fe20007ffe0ff */
[----:B------:R-:W-:-:S03]  /*0e80*/  IMAD.WIDE.U32 R10, R111, c[0x0][0x1f8], R2 ;  /* 0x00007e006f0a7a25 */ /* 0x000fc600078e0002 */
[----:B------:R-:W-:Y:S01]  /*0e90*/  SHF.R.S32.HI R22, RZ, 0x1f, R23 ;  /* 0x0000001fff167819 */ /* 0x000fe20000011417 */
[----:B------:R-:W-:Y:S01]  /*0ea0*/  IMAD R15, R111, c[0x0][0x1fc], R6 ;  /* 0x00007f006f0f7a24 */ /* 0x000fe200078e0206 */
[----:B------:R-:W-:Y:S01]  /*0eb0*/  IADD3 R10, P1, R23, R10, RZ ;  /* 0x0000000a170a7210 */ /* 0x000fe20007f3e0ff */
[----:B------:R-:W-:Y:S01]  /*0ec0*/  @!P2 IMAD.WIDE.U32 R6, R111, c[0x0][0x1f8], R4 ;  /* 0x00007e006f06aa25 */ /* 0x000fe200078e0004 */
[----:B------:R-:W-:Y:S02]  /*0ed0*/  IADD3.X R5, R26, c[0x0][0x26c], RZ, P0, !PT ;  /* 0x00009b001a057a10 */ /* 0x000fe400007fe4ff */
[----:B------:R-:W-:Y:S02]  /*0ee0*/  IADD3.X R11, R22, R15, R11, P1, !PT ;  /* 0x0000000f160b7210 */ /* 0x000fe40000ffe40b */
[C---:B------:R-:W-:Y:S01]  /*0ef0*/  LEA R4, P1, R10.reuse, R13, 0x1 ;  /* 0x0000000d0a047211 */ /* 0x040fe200078208ff */
[--C-:B------:R-:W-:Y:S01]  /*0f00*/  HADD2.F32 R13, -RZ, R9.reuse.H0_H0 ;  /* 0x20000009ff0d7230 */ /* 0x100fe20000004100 */
[----:B------:R-:W-:Y:S01]  /*0f10*/  @!P2 IADD3 R12, P0, R49, R6, RZ ;  /* 0x00000006310ca210 */ /* 0x000fe20007f1e0ff */
[----:B------:R-:W-:Y:S01]  /*0f20*/  HADD2.F32 R9, -RZ, R9.H1_H1 ;  /* 0x30000009ff097230 */ /* 0x000fe20000004100 */
[----:B------:R-:W-:Y:S01]  /*0f30*/  LEA.HI.X R5, R10, R5, R11, 0x1, P1 ;  /* 0x000000050a057211 */ /* 0x000fe200008f0c0b */
[----:B------:R-:W-:Y:S01]  /*0f40*/  HADD2.F32 R11, -RZ, R8.H0_H0 ;  /* 0x20000008ff0b7230 */ /* 0x000fe20000004100 */
[----:B------:R-:W-:-:S02]  /*0f50*/  @!P2 IADD3.X R7, R38, R7, R15, P0, !PT ;  /* 0x000000072607a210 */ /* 0x000fc400007fe40f */
[C---:B------:R-:W-:Y:S01]  /*0f60*/  @!P2 LEA R6, P0, R12.reuse, c[0x0][0x268], 0x1 ;  /* 0x00009a000c06aa11 */ /* 0x040fe200078008ff */
[--C-:B------:R-:W-:Y:S01]  /*0f70*/  FADD.FTZ R19, R9, R108.reuse ;  /* 0x0000006c09137221 */ /* 0x100fe20000010000 */
[----:B------:R-:W-:Y:S02]  /*0f80*/  FSETP.GTU.FTZ.AND P1, PT, R21, 20, PT ;  /* 0x41a000001500780b */ /* 0x000fe40003f3c000 */
[----:B------:R-:W-:Y:S01]  /*0f90*/  @!P2 LEA.HI.X R7, R12, c[0x0][0x26c], R7, 0x1, P0 ;  /* 0x00009b000c07aa11 */ /* 0x000fe200000f0c07 */
[----:B---3--:R0:W-:Y:S04]  /*0fa0*/  STS.U16 [R25], R18 ;  /* 0x0000001219007388 */ /* 0x0081e80000000400 */
[----:B----4-:R1:W-:Y:S04]  /*0fb0*/  STS.U16 [R25+0x40], R20 ;  /* 0x0000401419007388 */ /* 0x0103e80000000400 */
[----:B------:R2:W-:Y:S01]  /*0fc0*/  STS.U16 [R25+0x80], R44 ;  /* 0x0000802c19007388 */ /* 0x0005e20000000400 */
[----:B0-----:R-:W-:-:S03]  /*0fd0*/  FADD.FTZ R18, R13, R108 ;  /* 0x0000006c0d127221 */ /* 0x001fc60000010000 */
[----:B------:R2:W-:Y:S01]  /*0fe0*/  STS.U16 [R25+0xc0], R46 ;  /* 0x0000c02e19007388 */ /* 0x0005e20000000400 */
[----:B------:R-:W-:-:S06]  /*0ff0*/  NOP ;  /* 0x0000000000007918 */ /* 0x000fcc0000000000 */
[----:B------:R2:W0:Y:S01]  /*1000*/  LDS.64 R2, [R24] ;  /* 0x0000000018027984 */ /* 0x0004220000000a00 */
[----:B-1----:R-:W-:Y:S01]  /*1010*/  FADD.FTZ R20, R11, R108 ;  /* 0x0000006c0b147221 */ /* 0x002fe20000010000 */
[----:B------:R-:W-:-:S04]  /*1020*/  FSETP.GTU.FTZ.AND P0, PT, R18, 20, PT ;  /* 0x41a000001200780b */ /* 0x000fc80003f1c000 */
[----:B------:R-:W-:-:S13]  /*1030*/  FSETP.GTU.FTZ.AND P6, PT, R20, 20, PT ;  /* 0x41a000001400780b */ /* 0x000fda0003fdc000 */
[----:B------:R-:W-:Y:S05]  /*1040*/  @P6 BRA `(.L_x_13506) ;  /* 0x000001f000006947 */ /* 0x000fea0003800000 */
[----:B--2---:R-:W-:Y:S01]  /*1050*/  FMUL.FTZ R20, R20, 1.4426950216293334961 ;  /* 0x3fb8aa3b14147820 */ /* 0x004fe20000410000 */
        /* <DEDUP_REMOVED lines=30> */
.L_x_13506:
[----:B--2---:R-:W-:Y:S05]  /*1240*/  BSYNC B0 ;  /* 0x0000000000007941 */ /* 0x004fea0003800000 */
.L_x_13505:
        /* <DEDUP_REMOVED lines=9> */
[----:B------:R-:W-:-:S02]  /*12e0*/  MOV R46, 0x3d39bf78 ;  /* 0x3d39bf78002e7802 */ /* 0x000fc40000000f00 */
        /* <DEDUP_REMOVED lines=28> */
.L_x_13508:
[----:B------:R-:W-:Y:S05]  /*14b0*/  BSYNC B0 ;  /* 0x0000000000007941 */ /* 0x000fea0003800000 */
.L_x_13507:
        /* <DEDUP_REMOVED lines=33> */
.L_x_13510:
[----:B------:R-:W-:Y:S05]  /*16d0*/  BSYNC B0 ;  /* 0x0000000000007941 */ /* 0x000fea0003800000 */
.L_x_13509:
        /* <DEDUP_REMOVED lines=33> */
.L_x_13512:
[----:B------:R-:W-:Y:S05]  /*18f0*/  BSYNC B0 ;  /* 0x0000000000007941 */ /* 0x000fea0003800000 */
.L_x_13511:
[----:B------:R-:W-:Y:S06]  /*1900*/  BAR.SYNC.DEFER_BLOCKING 0x0 ;  /* 0x0000000000007b1d */ /* 0x000fec0000010000 */
[----:B------:R1:W2:Y:S04]  /*1910*/  @!P2 LDG.E.U16 R14, [R6.64] ;  /* 0x00000006060ea981 */ /* 0x0002a8000c1e1500 */
[----:B------:R3:W4:Y:S04]  /*1920*/  @!P3 LDG.E.U16 R12, [R4.64+-0xc0] ;  /* 0xffff4006040cb981 */ /* 0x000728000c1e1500 */
[----:B------:R3:W5:Y:S04]  /*1930*/  @!P4 LDG.E.U16 R10, [R4.64+-0x80] ;  /* 0xffff8006040ac981 */ /* 0x000768000c1e1500 */
[----:B------:R3:W5:Y:S01]  /*1940*/  @!P5 LDG.E.U16 R8, [R4.64+-0x40] ;  /* 0xffffc0060408d981 */ /* 0x000762000c1e1500 */
[----:B------:R-:W-:Y:S01]  /*1950*/  IMAD R44, R106, c[0x0][0x200], RZ ;  /* 0x000080006a2c7a24 */ /* 0x000fe200078e02ff */
[----:B------:R-:W-:Y:S01]  /*1960*/  @!P2 MOV R45, R77 ;  /* 0x0000004d002da202 */ /* 0x000fe20000000f00 */
[----:B------:R-:W-:-:S04]  /*1970*/  IMAD.WIDE.U32 R16, R107, c[0x0][0x200], RZ ;  /* 0x000080006b107a25 */ /* 0x000fc800078e00ff */
[----:B------:R-:W-:Y:S01]  /*1980*/  IMAD R9, R107, c[0x0][0x204], R44 ;  /* 0x000081006b097a24 */ /* 0x000fe200078e022c */
[----:B------:R-:W-:Y:S01]  /*1990*/  @!P2 MOV R44, R76 ;  /* 0x0000004c002ca202 */ /* 0x000fe20000000f00 */
[----:B------:R-:W-:-:S03]  /*19a0*/  IMAD R46, R110, c[0x0][0x208], RZ ;  /* 0x000082006e2e7a24 */ /* 0x000fc600078e02ff */
[----:B------:R-:W-:Y:S01]  /*19b0*/  IADD3 R17, R17, R9, RZ ;  /* 0x0000000911117210 */ /* 0x000fe20007ffe0ff */
[----:B------:R-:W-:-:S04]  /*19c0*/  @!P2 IMAD.WIDE.U32 R44, R107, c[0x0][0x200], R44 ;  /* 0x000080006b2caa25 */ /* 0x000fc800078e002c */
[----:B-1----:R-:W-:Y:S01]  /*19d0*/  IMAD.WIDE.U32 R6, R111, c[0x0][0x208], R16 ;  /* 0x000082006f067a25 */ /* 0x002fe200078e0010 */
[----:B------:R-:W-:-:S03]  /*19e0*/  @!P2 IADD3 R45, R9, R45, RZ ;  /* 0x0000002d092da210 */ /* 0x000fc60007ffe0ff */
[----:B------:R-:W-:Y:S01]  /*19f0*/  IMAD R13, R111, c[0x0][0x20c], R46 ;  /* 0x000083006f0d7a24 */ /* 0x000fe200078e022e */
[----:B------:R-:W-:Y:S01]  /*1a00*/  IADD3 R9, P6, R23, R6, RZ ;  /* 0x0000000617097210 */ /* 0x000fe20007fde0ff */
[----:B---3--:R-:W-:Y:S01]  /*1a10*/  @!P2 IMAD.WIDE.U32 R4, R111, c[0x0][0x208], R44 ;  /* 0x000082006f04aa25 */ /* 0x008fe200078e002c */
[----:B------:R-:W-:Y:S02]  /*1a20*/  IADD3 R6, P1, R27, c[0x0][0x258], RZ ;  /* 0x000096001b067a10 */ /* 0x000fe40007f3e0ff */
[----:B------:R-:W-:Y:S02]  /*1a30*/  IADD3.X R16, R22, R13, R7, P6, !PT ;  /* 0x0000000d16107210 */ /* 0x000fe400037fe407 */
[----:B------:R-:W-:-:S04]  /*1a40*/  @!P2 IADD3 R11, P0, R49, R4, RZ ;  /* 0x00000004310ba210 */ /* 0x000fc80007f1e0ff */
[----:B------:R-:W-:Y:S02]  /*1a50*/  @!P2 IADD3.X R44, R38, R5, R13, P0, !PT ;  /* 0x00000005262ca210 */ /* 0x000fe400007fe40d */
[----:B------:R-:W-:Y:S02]  /*1a60*/  IADD3.X R5, R26, c[0x0][0x25c], RZ, P1, !PT ;  /* 0x000097001a057a10 */ /* 0x000fe40000ffe4ff */
[----:B------:R-:W-:Y:S02]  /*1a70*/  LEA R6, P1, R9, R6, 0x1 ;  /* 0x0000000609067211 */ /* 0x000fe400078208ff */
[----:B------:R-:W-:Y:S02]  /*1a80*/  @!P2 LEA R4, P0, R11, c[0x0][0x258], 0x1 ;  /* 0x000096000b04aa11 */ /* 0x000fe400078008ff */
[----:B------:R-:W-:Y:S02]  /*1a90*/  LEA.HI.X R7, R9, R5, R16, 0x1, P1 ;  /* 0x0000000509077211 */ /* 0x000fe400008f0c10 */
[----:B------:R-:W-:-:S02]  /*1aa0*/  @!P2 LEA.HI.X R5, R11, c[0x0][0x25c], R44, 0x1, P0 ;  /* 0x000097000b05aa11 */ /* 0x000fc400000f0c2c */
[----:B------:R-:W-:Y:S02]  /*1ab0*/  PRMT R16, RZ, 0x7610, R16 ;  /* 0x00007610ff107816 */ /* 0x000fe40000000010 */
[----:B------:R-:W-:Y:S02]  /*1ac0*/  PRMT R44, RZ, 0x7610, R44 ;  /* 0x00007610ff2c7816 */ /* 0x000fe4000000002c */
[----:B------:R-:W-:Y:S01]  /*1ad0*/  PRMT R46, RZ, 0x7610, R46 ;  /* 0x00007610ff2e7816 */ /* 0x000fe2000000002e */
[----:B--2---:R1:W-:Y:S04]  /*1ae0*/  STS.U16 [R25], R14 ;  /* 0x0000000e19007388 */ /* 0x0043e80000000400 */
[----:B----4-:R-:W-:Y:S04]  /*1af0*/  STS.U16 [R25+0x40], R12 ;  /* 0x0000400c19007388 */ /* 0x010fe80000000400 */
[----:B-----5:R-:W-:Y:S04]  /*1b00*/  STS.U16 [R25+0x80], R10 ;  /* 0x0000800a19007388 */ /* 0x020fe80000000400 */
        /* <DEDUP_REMOVED lines=11> */
[--C-:B------:R-:W-:Y:S01]  /*1bc0*/  HADD2.F32 R11, -RZ, R80.reuse.H0_H0 ;  /* 0x20000050ff0b7230 */ /* 0x100fe20000004100 */
[----:B------:R-:W-:Y:S01]  /*1bd0*/  BSSY B0, `(.L_x_13513) ;  /* 0x000005f000007945 */ /* 0x000fe20003800000 */
[----:B------:R-:W-:Y:S01]  /*1be0*/  HADD2.F32 R15, -RZ, R80.H1_H1 ;  /* 0x30000050ff0f7230 */ /* 0x000fe20000004100 */
[----:B------:R-:W-:Y:S01]  /*1bf0*/  FMUL.FTZ R13, R82, -1.4426950216293334961 ;  /* 0xbfb8aa3b520d7820 */ /* 0x000fe20000410000 */
[----:B------:R-:W-:Y:S01]  /*1c00*/  HADD2.F32 R17, -RZ, R81.H0_H0 ;  /* 0x20000051ff117230 */ /* 0x000fe20000004100 */
[----:B------:R-:W-:-:S02]  /*1c10*/  FMUL.FTZ R8, R11, -1.4426950216293334961 ;  /* 0xbfb8aa3b0b087820 */ /* 0x000fc40000410000 */
[----:B------:R-:W-:Y:S02]  /*1c20*/  FMUL.FTZ R9, R15, -1.4426950216293334961 ;  /* 0xbfb8aa3b0f097820 */ /* 0x000fe40000410000 */
[----:B------:R-:W-:Y:S01]  /*1c30*/  FMUL.FTZ R10, R17, -1.4426950216293334961 ;  /* 0xbfb8aa3b110a7820 */ /* 0x000fe20000410000 */
[----:B------:R-:W2:Y:S08]  /*1c40*/  MUFU.EX2 R13, R13 ;  /* 0x0000000d000d7308 */ /* 0x000eb00000000800 */
[----:B------:R-:W1:Y:S08]  /*1c50*/  MUFU.EX2 R8, R8 ;  /* 0x0000000800087308 */ /* 0x000e700000000800 */
[----:B------:R-:W0:Y:S01]  /*1c60*/  MUFU.EX2 R9, R9 ;  /* 0x0000000900097308 */ /* 0x000e220000000800 */
[----:B--2---:R-:W-:-:S07]  /*1c70*/  FADD.FTZ R80, R13, 1 ;  /* 0x3f8000000d507421 */ /* 0x004fce0000010000 */
[----:B------:R-:W2:Y:S01]  /*1c80*/  MUFU.EX2 R10, R10 ;  /* 0x0000000a000a7308 */ /* 0x000ea20000000800 */
[----:B-1----:R-:W-:Y:S01]  /*1c90*/  FADD.FTZ R6, R8, 1 ;  /* 0x3f80000008067421 */ /* 0x002fe20000010000 */
[----:B0-----:R-:W-:-:S06]  /*1ca0*/  HADD2.F32 R8, -RZ, R2.H0_H0 ;  /* 0x20000002ff087230 */ /* 0x001fcc0000004100 */
[----:B------:R-:W-:Y:S01]  /*1cb0*/  MUFU.RCP R83, R80 ;  /* 0x0000005000537308 */ /* 0x000fe20000001000 */
[----:B------:R-:W-:Y:S01]  /*1cc0*/  FADD.FTZ R7, R9, 1 ;  /* 0x3f80000009077421 */ /* 0x000fe20000010000 */
[----:B------:R-:W-:Y:S01]  /*1cd0*/  HADD2.F32 R9, -RZ, R2.H1_H1 ;  /* 0x30000002ff097230 */ /* 0x000fe20000004100 */
[----:B--2---:R-:W-:-:S05]  /*1ce0*/  FADD.FTZ R45, R10, 1 ;  /* 0x3f8000000a2d7421 */ /* 0x004fca0000010000 */
[----:B------:R-:W0:Y:S01]  /*1cf0*/  MUFU.RCP R12, R6 ;  /* 0x00000006000c7308 */ /* 0x000e220000001000 */
[----:B------:R-:W-:Y:S01]  /*1d00*/  HADD2.F32 R10, -RZ, R3.H0_H0 ;  /* 0x20000003ff0a7230 */ /* 0x000fe20000004100 */
[----:B0-----:R-:W-:-:S04]  /*1d10*/  FADD.FTZ R2, -R12, 1 ;  /* 0x3f8000000c027421 */ /* 0x001fc80000010100 */
[----:B------:R-:W-:Y:S01]  /*1d20*/  FFMA.FTZ R2, R11, R2, 1 ;  /* 0x3f8000000b027423 */ /* 0x000fe20000010002 */
[----:B---3--:R-:W-:Y:S04]  /*1d30*/  STS.U16 [R25], R16 ;  /* 0x0000001019007388 */ /* 0x008fe80000000400 */
[----:B----4-:R-:W-:Y:S04]  /*1d40*/  STS.U16 [R25+0x40], R44 ;  /* 0x0000402c19007388 */ /* 0x010fe80000000400 */
[----:B-----5:R0:W-:Y:S04]  /*1d50*/  STS.U16 [R25+0x80], R46 ;  /* 0x0000802e19007388 */ /* 0x0201e80000000400 */
[----:B------:R1:W-:Y:S01]  /*1d60*/  STS.U16 [R25+0xc0], R14 ;  /* 0x0000c00e19007388 */ /* 0x0003e20000000400 */
[----:B------:R-:W-:-:S06]  /*1d70*/  NOP ;  /* 0x0000000000007918 */ /* 0x000fcc0000000000 */
[----:B------:R-:W2:Y:S01]  /*1d80*/  LDS.64 R4, [R24] ;  /* 0x0000000018047984 */ /* 0x000ea20000000a00 */
[----:B0-----:R0:W3:Y:S01]  /*1d90*/  MUFU.RCP R46, R45 ;  /* 0x0000002d002e7308 */ /* 0x0010e20000001000 */
[----:B------:R-:W-:Y:S01]  /*1da0*/  HADD2.F32 R44, -RZ, R3.H1_H1 ;  /* 0x30000003ff2c7230 */ /* 0x000fe20000004100 */
[----:B------:R-:W-:-:S06]  /*1db0*/  FADD.FTZ R3, -R83, 1 ;  /* 0x3f80000053037421 */ /* 0x000fcc0000010100 */
[----:B-1----:R-:W1:Y:S01]  /*1dc0*/  MUFU.RCP R14, R7 ;  /* 0x00000007000e7308 */ /* 0x002e620000001000 */
[----:B0-----:R-:W-:Y:S02]  /*1dd0*/  FFMA.FTZ R45, R82, R3, 1 ;  /* 0x3f800000522d7423 */ /* 0x001fe40000010003 */
[----:B---3--:R-:W-:-:S04]  /*1de0*/  FADD.FTZ R6, -R46, 1 ;  /* 0x3f8000002e067421 */ /* 0x008fc80000010100 */
[----:B------:R-:W-:Y:S01]  /*1df0*/  FFMA.FTZ R6, R17, R6, 1 ;  /* 0x3f80000011067423 */ /* 0x000fe20000010006 */
[--C-:B--2---:R-:W-:Y:S02]  /*1e00*/  HADD2.F32 R13, -RZ, R4.reuse.H0_H0 ;  /* 0x20000004ff0d7230 */ /* 0x104fe40000004100 */
[----:B------:R-:W-:Y:S01]  /*1e10*/  HADD2.F32 R16, -RZ, R4.H1_H1 ;  /* 0x30000004ff107230 */ /* 0x000fe20000004100 */
[----:B-1----:R-:W-:Y:S01]  /*1e20*/  FADD.FTZ R4, -R14, 1 ;  /* 0x3f8000000e047421 */ /* 0x002fe20000010100 */
[--C-:B------:R-:W-:Y:S01]  /*1e30*/  HADD2.F32 R47, -RZ, R5.reuse.H0_H0 ;  /* 0x20000005ff2f7230 */ /* 0x100fe20000004100 */
[----:B------:R-:W-:Y:S01]  /*1e40*/  FMUL.FTZ R3, R8, R13 ;  /* 0x0000000d08037220 */ /* 0x000fe20000410000 */
[----:B------:R-:W-:Y:S01]  /*1e50*/  HADD2.F32 R84, -RZ, R5.H1_H1 ;  /* 0x30000005ff547230 */ /* 0x000fe20000004100 */
        /* <DEDUP_REMOVED lines=12> */
[----:B------:R-:W-:Y:S02]  /*1f20*/  F2FP.PACK_AB R80, R5, R2 ;  /* 0x000000020550723e */ /* 0x000fe400000000ff */
[----:B------:R-:W-:Y:S02]  /*1f30*/  P2R R2, PR, RZ, 0x40 ;  /* 0x00000040ff027803 */ /* 0x000fe40000000000 */
[----:B------:R-:W-:Y:S01]  /*1f40*/  F2FP.PACK_AB R81, R45, R6 ;  /* 0x000000062d51723e */ /* 0x000fe200000000ff */
[----:B------:R-:W-:Y:S01]  /*1f50*/  BAR.SYNC.DEFER_BLOCKING 0x0 ;  /* 0x0000000000007b1d */ /* 0x000fe20000010000 */
[----:B------:R-:W-:-:S02]  /*1f60*/  IMAD R6, R106, c[0x0][0x2e8], RZ ;  /* 0x0000ba006a067a24 */ /* 0x000fc400078e02ff */
[----:B------:R-:W-:-:S04]  /*1f70*/  IMAD.WIDE.U32 R2, R107, c[0x0][0x2e8], RZ ;  /* 0x0000ba006b027a25 */ /* 0x000fc800078e00ff */
[----:B------:R-:W-:Y:S02]  /*1f80*/  IMAD R7, R107, c[0x0][0x2ec], R6 ;  /* 0x0000bb006b077a24 */ /* 0x000fe400078e0206 */
[----:B------:R-:W-:-:S03]  /*1f90*/  IMAD R6, R110, c[0x0][0x2f0], RZ ;  /* 0x0000bc006e067a24 */ /* 0x000fc600078e02ff */
[----:B------:R-:W-:-:S05]  /*1fa0*/  IADD3 R3, R3, R7, RZ ;  /* 0x0000000703037210 */ /* 0x000fca0007ffe0ff */
[----:B------:R-:W-:-:S05]  /*1fb0*/  IMAD.WIDE.U32 R2, R111, c[0x0][0x2f0], R2 ;  /* 0x0000bc006f027a25 */ /* 0x000fca00078e0002 */
[----:B------:R-:W-:Y:S01]  /*1fc0*/  IADD3 R5, P0, R23, R2, RZ ;  /* 0x0000000217057210 */ /* 0x000fe20007f1e0ff */
[----:B------:R0:W-:Y:S01]  /*1fd0*/  STS.64 [R24], R80 ;  /* 0x0000005018007388 */ /* 0x0001e20000000a00 */
[----:B------:R-:W-:-:S06]  /*1fe0*/  NOP ;  /* 0x0000000000007918 */ /* 0x000fcc0000000000 */
[----:B------:R-:W-:Y:S01]  /*1ff0*/  LDS.U16 R45, [R25] ;  /* 0x00000000192d7984 */ /* 0x000fe20000000400 */
[----:B------:R-:W-:-:S03]  /*2000*/  IADD3 R2, P4, R27, c[0x0][0x338], RZ ;  /* 0x0000ce001b027a10 */ /* 0x000fc60007f9e0ff */
[----:B------:R-:W-:Y:S01]  /*2010*/  LDS.U16 R85, [R25+0x40] ;  /* 0x0000400019557984 */ /* 0x000fe20000000400 */
[----:B0-----:R-:W-:Y:S01]  /*2020*/  IMAD R81, R111, c[0x0][0x2f4], R6 ;  /* 0x0000bd006f517a24 */ /* 0x001fe200078e0206 */
[----:B------:R-:W-:Y:S02]  /*2030*/  LEA R2, P5, R5, R2, 0x1 ;  /* 0x0000000205027211 */ /* 0x000fe400078a08ff */
[----:B------:R-:W-:Y:S02]  /*2040*/  LDS.U16 R87, [R25+0x80] ;  /* 0x0000800019577984 */ /* 0x000fe40000000400 */
[----:B------:R-:W-:Y:S02]  /*2050*/  IADD3.X R6, R22, R81, R3, P0, !PT ;  /* 0x0000005116067210 */ /* 0x000fe400007fe403 */
[----:B------:R-:W-:Y:S01]  /*2060*/  LDS.U16 R89, [R25+0xc0] ;  /* 0x0000c00019597984 */ /* 0x000fe20000000400 */
[----:B------:R-:W-:Y:S02]  /*2070*/  IADD3.X R3, R26, c[0x0][0x33c], RZ, P4, !PT ;  /* 0x0000cf001a037a10 */ /* 0x000fe400027fe4ff */
[----:B------:R-:W-:Y:S01]  /*2080*/  IADD3 R80, P4, R49, R76, RZ ;  /* 0x0000004c31507210 */ /* 0x000fe20007f9e0ff */
[----:B------:R-:W-:Y:S01]  /*2090*/  @!P6 STS [0x100], R28 ;  /* 0x0001001cff00e388 */ /* 0x000fe20000000800 */
[----:B------:R-:W-:-:S02]  /*20a0*/  LEA.HI.X R3, R5, R3, R6, 0x1, P5 ;  /* 0x0000000305037211 */ /* 0x000fc400028f0c06 */
[----:B------:R-:W-:Y:S01]  /*20b0*/  IADD3.X R81, R38, R77, RZ, P4, !PT ;  /* 0x0000004d26517210 */ /* 0x000fe200027fe4ff */
        /* <DEDUP_REMOVED lines=16> */
.L_x_13514:
[----:B------:R-:W-:Y:S05]  /*21c0*/  BSYNC B0 ;  /* 0x0000000000007941 */ /* 0x000fea0003800000 */
.L_x_13513:
        /* <DEDUP_REMOVED lines=8> */
[----:B0-----:R-:W-:-:S02]  /*2250*/  FMUL.FTZ R7, R8, R11 ;  /* 0x0000000b08077220 */ /* 0x001fc40000410000 */
        /* <DEDUP_REMOVED lines=26> */
[----:B------:R-:W-:Y:S02]  /*2400*/  IADD3 R11, P4, R27, c[0x0][0x270], RZ ;  /* 0x00009c001b0b7a10 */ /* 0x000fe40007f9e0ff */
        /* <DEDUP_REMOVED lines=24> */
.L_x_13517:
[----:B------:R-:W-:Y:S05]  /*2590*/  BSYNC B0 ;  /* 0x0000000000007941 */ /* 0x000fea0003800000 */
.L_x_13516:
[----:B------:R1:W-:Y:S04]  /*25a0*/  @!P0 STG.E.U16 [R10.64+-0xc0], R13 ;  /* 0xffff400d0a008986 */ /* 0x0003e8000c101506 */
[----:B------:R1:W-:Y:S04]  /*25b0*/  @!P1 STG.E.U16 [R10.64+-0x80], R15 ;  /* 0xffff800f0a009986 */ /* 0x0003e8000c101506 */
[----:B------:R1:W-:Y:S02]  /*25c0*/  @!P2 STG.E.U16 [R10.64+-0x40], R17 ;  /* 0xffffc0110a00a986 */ /* 0x0003e4000c101506 */
.L_x_13515:
[--C-:B-1----:R-:W-:Y:S01]  /*25d0*/  HADD2.F32 R2, -RZ, R78.reuse.H0_H0 ;  /* 0x2000004eff027230 */ /* 0x102fe20000004100 */
[----:B------:R-:W-:Y:S01]  /*25e0*/  BAR.SYNC.DEFER_BLOCKING 0x0 ;  /* 0x0000000000007b1d */ /* 0x000fe20000010000 */
[----:B0-----:R-:W-:Y:S01]  /*25f0*/  HADD2.F32 R5, -RZ, R78.H1_H1 ;  /* 0x3000004eff057230 */ /* 0x001fe20000004100 */
[CC--:B------:R-:W-:Y:S01]  /*2600*/  FMUL.FTZ R17, R7.reuse, R109.reuse ;  /* 0x0000006d07117220 */ /* 0x0c0fe20000410000 */
[----:B------:R-:W-:Y:S01]  /*2610*/  CS2R R12, SRZ ;  /* 0x00000000000c7805 */ /* 0x000fe2000001ff00 */
[----:B------:R-:W-:Y:S01]  /*2620*/  FFMA.FTZ R3, R7, R2, R64 ;  /* 0x0000000207037223 */ /* 0x000fe20000010040 */
[--C-:B------:R-:W-:Y:S01]  /*2630*/  HADD2.F32 R2, -RZ, R79.reuse.H0_H0 ;  /* 0x2000004fff027230 */ /* 0x100fe20000004100 */
[C---:B------:R-:W-:Y:S01]  /*2640*/  FMUL.FTZ R16, R6.reuse, R109 ;  /* 0x0000006d06107220 */ /* 0x040fe20000410000 */
[----:B------:R-:W-:Y:S01]  /*2650*/  HADD2.F32 R64, -RZ, R79.H1_H1 ;  /* 0x3000004fff407230 */ /* 0x000fe20000004100 */
        /* <DEDUP_REMOVED lines=10> */
[----:B------:R-:W-:Y:S01]  /*2700*/  FADD.FTZ R7, R7, R7 ;  /* 0x0000000707077221 */ /* 0x000fe20000010000 */
[----:B------:R-:W-:Y:S01]  /*2710*/  MOV R5, c[0x0][0x298] ;  /* 0x0000a60000057a02 */ /* 0x000fe20000000f00 */
[----:B------:R-:W-:Y:S01]  /*2720*/  FADD.FTZ R6, R6, R6 ;  /* 0x0000000606067221 */ /* 0x000fe20000010000 */
[--C-:B------:R-:W-:Y:S02]  /*2730*/  SHF.R.U32.HI R2, RZ, 0x1, R8.reuse ;  /* 0x00000001ff027819 */ /* 0x100fe40000011608 */
[----:B------:R-:W-:Y:S02]  /*2740*/  SHF.R.U64 R5, R5, 0x1, R8 ;  /* 0x0000000105057819 */ /* 0x000fe40000001208 */
[----:B------:R-:W-:Y:S01]  /*2750*/  SHF.R.S32.HI R8, RZ, 0x1f, R66 ;  /* 0x0000001fff087819 */ /* 0x000fe20000011442 */
[-C--:B------:R-:W-:Y:S02]  /*2760*/  IMAD R9, R2, R107.reuse, RZ ;  /* 0x0000006b02097224 */ /* 0x080fe400078e02ff */
[----:B------:R-:W-:-:S04]  /*2770*/  IMAD.WIDE.U32 R2, R5, R107, RZ ;  /* 0x0000006b05027225 */ /* 0x000fc800078e00ff */
[----:B------:R-:W-:Y:S02]  /*2780*/  IMAD R9, R106, R5, R9 ;  /* 0x000000056a097224 */ /* 0x000fe400078e0209 */
[----:B------:R-:W-:-:S03]  /*2790*/  IMAD R5, R8, c[0x0][0x2a0], RZ ;  /* 0x0000a80008057a24 */ /* 0x000fc600078e02ff */
[----:B------:R-:W-:Y:S01]  /*27a0*/  IADD3 R3, R3, R9, RZ ;  /* 0x0000000903037210 */ /* 0x000fe20007ffe0ff */
[----:B------:R-:W-:Y:S01]  /*27b0*/  IMAD R5, R66, c[0x0][0x2a4], R5 ;  /* 0x0000a90042057a24 */ /* 0x000fe200078e0205 */
[----:B------:R-:W-:-:S03]  /*27c0*/  IADD3 R9, R29, -0x1, RZ ;  /* 0xffffffff1d097810 */ /* 0x000fc60007ffe0ff */
[----:B------:R-:W-:-:S05]  /*27d0*/  IMAD.WIDE.U32 R2, R66, c[0x0][0x2a0], R2 ;  /* 0x0000a80042027a25 */ /* 0x000fca00078e0002 */
[----:B------:R-:W-:Y:S01]  /*27e0*/  IADD3 R3, R3, R5, RZ ;  /* 0x0000000503037210 */ /* 0x000fe20007ffe0ff */
[----:B------:R-:W-:Y:S01]  /*27f0*/  IMAD R5, R0, -0x100, RZ ;  /* 0xffffff0000057824 */ /* 0x000fe200078e02ff */
[----:B------:R-:W-:Y:S01]  /*2800*/  LEA R10, P0, R2, c[0x0][0x318], 0x3 ;  /* 0x0000c600020a7a11 */ /* 0x000fe200078018ff */
[----:B------:R-:W-:-:S03]  /*2810*/  HFMA2.MMA R0, -RZ, RZ, 0, 0 ;  /* 0x00000000ff007435 */ /* 0x000fc600000001ff */
[----:B------:R-:W-:Y:S02]  /*2820*/  LEA.HI.X R12, R2, c[0x0][0x31c], R3, 0x3, P0 ;  /* 0x0000c700020c7a11 */ /* 0x000fe400000f1c03 */
[----:B------:R-:W-:Y:S02]  /*2830*/  LEA R2, P0, R65, R10, 0x2 ;  /* 0x0000000a41027211 */ /* 0x000fe400078010ff */
[----:B------:R-:W-:Y:S02]  /*2840*/  LEA.HI R10, R9, R9, RZ, 0x1 ;  /* 0x00000009090a7211 */ /* 0x000fe400078f08ff */
[----:B------:R-:W-:Y:S02]  /*2850*/  LEA.HI.X R3, R65, R12, RZ, 0x2, P0 ;  /* 0x0000000c41037211 */ /* 0x000fe400000f14ff */
[----:B------:R-:W-:Y:S01]  /*2860*/  LOP3.LUT R10, R10, 0xfffffe, RZ, 0xc0, !PT ;  /* 0x00fffffe0a0a7812 */ /* 0x000fe200078ec0ff */
[----:B------:R-:W-:Y:S02]  /*2870*/  CS2R R12, SRZ ;  /* 0x00000000000c7805 */ /* 0x000fe4000001ff00 */
[----:B------:R-:W-:Y:S01]  /*2880*/  IMAD.WIDE R2, R5, 0x4, R2 ;  /* 0x0000000405027825 */ /* 0x000fe200078e0202 */
[----:B------:R-:W-:-:S02]  /*2890*/  IADD3 R9, R9, -R10, RZ ;  /* 0x8000000a09097210 */ /* 0x000fc40007ffe0ff */
[----:B------:R-:W-:Y:S01]  /*28a0*/  CS2R R10, SRZ ;  /* 0x00000000000a7805 */ /* 0x000fe2000001ff00 */
[----:B------:R-:W-:Y:S01]  /*28b0*/  FADD.FTZ R5, R4, R4 ;  /* 0x0000000404057221 */ /* 0x000fe20000010000 */
[----:B------:R-:W-:Y:S01]  /*28c0*/  IADD3 R82, P5, R2, -0x380, RZ ;  /* 0xfffffc8002527810 */ /* 0x000fe20007fbe0ff */
[----:B------:R-:W-:Y:S01]  /*28d0*/  FADD.FTZ R4, R44, R44 ;  /* 0x0000002c2c047221 */ /* 0x000fe20000010000 */
[C---:B------:R-:W-:Y:S02]  /*28e0*/  IADD3 R84, P4, R2.reuse, -0x300, RZ ;  /* 0xfffffd0002547810 */ /* 0x040fe40007f9e0ff */
[----:B------:R-:W-:Y:S02]  /*28f0*/  IADD3.X R83, R3, -0x1, RZ, P5, !PT ;  /* 0xffffffff03537810 */ /* 0x000fe40002ffe4ff */
[C---:B------:R-:W-:Y:S02]  /*2900*/  IADD3 R86, P3, R2.reuse, -0x280, RZ ;  /* 0xfffffd8002567810 */ /* 0x040fe40007f7e0ff */
[----:B------:R-:W-:-:S02]  /*2910*/  IADD3 R88, P2, R2, -0x200, RZ ;  /* 0xfffffe0002587810 */ /* 0x000fc40007f5e0ff */
[C---:B------:R-:W-:Y:S02]  /*2920*/  IADD3 R90, P1, R2.reuse, -0x180, RZ ;  /* 0xfffffe80025a7810 */ /* 0x040fe40007f3e0ff */
[C---:B------:R-:W-:Y:S02]  /*2930*/  IADD3 R92, P0, R2.reuse, -0x100, RZ ;  /* 0xffffff00025c7810 */ /* 0x040fe40007f1e0ff */
[----:B------:R-:W-:Y:S02]  /*2940*/  IADD3 R94, P5, R2, -0x80, RZ ;  /* 0xffffff80025e7810 */ /* 0x000fe40007fbe0ff */
[C---:B------:R-:W-:Y:S02]  /*2950*/  IADD3.X R85, R3.reuse, -0x1, RZ, P4, !PT ;  /* 0xffffffff03557810 */ /* 0x040fe400027fe4ff */
[C---:B------:R-:W-:Y:S02]  /*2960*/  IADD3.X R87, R3.reuse, -0x1, RZ, P3, !PT ;  /* 0xffffffff03577810 */ /* 0x040fe40001ffe4ff */
[----:B------:R-:W-:-:S02]  /*2970*/  IADD3.X R89, R3, -0x1, RZ, P2, !PT ;  /* 0xffffffff03597810 */ /* 0x000fc400017fe4ff */
[C---:B------:R-:W-:Y:S02]  /*2980*/  IADD3.X R91, R3.reuse, -0x1, RZ, P1, !PT ;  /* 0xffffffff035b7810 */ /* 0x040fe40000ffe4ff */
[C---:B------:R-:W-:Y:S02]  /*2990*/  IADD3.X R93, R3.reuse, -0x1, RZ, P0, !PT ;  /* 0xffffffff035d7810 */ /* 0x040fe400007fe4ff */
[----:B------:R-:W-:Y:S02]  /*29a0*/  IADD3.X R95, R3, -0x1, RZ, P5, !PT ;  /* 0xffffffff035f7810 */ /* 0x000fe40002ffe4ff */
[----:B------:R-:W-:-:S05]  /*29b0*/  CS2R R2, SRZ ;  /* 0x0000000000027805 */ /* 0x000fca000001ff00 */
.L_x_13549:
[----:B------:R-:W-:Y:S01]  /*29c0*/  IMAD R24, R110, c[0x0][0x180], RZ ;  /* 0x000060006e187a24 */ /* 0x000fe200078e02ff */
[----:B------:R-:W-:Y:S01]  /*29d0*/  SHF.R.S32.HI R134, RZ, 0x1f, R2 ;  /* 0x0000001fff867819 */ /* 0x000fe20000011402 */
[----:B------:R-:W-:Y:S01]  /*29e0*/  IMAD.WIDE.U32 R98, R111, c[0x0][0x180], RZ ;  /* 0x000060006f627a25 */ /* 0x000fe200078e00ff */
[----:B------:R-:W-:-:S03]  /*29f0*/  IADD3 R28, -R76, c[0x0][0x168], RZ ;  /* 0x00005a004c1c7a10 */ /* 0x000fc60007ffe1ff */
[--C-:B------:R-:W-:Y:S01]  /*2a00*/  IMAD R45, R111, c[0x0][0x184], R24.reuse ;  /* 0x000061006f2d7a24 */ /* 0x100fe200078e0218 */
[----:B------:R-:W-:Y:S01]  /*2a10*/  SHF.L.U32 R103, R28, 0x1, RZ ;  /* 0x000000011c677819 */ /* 0x000fe200000006ff */
[----:B------:R-:W-:Y:S01]  /*2a20*/  IMAD R97, R134, c[0x0][0x1a0], RZ ;  /* 0x0000680086617a24 */ /* 0x000fe200078e02ff */
[----:B------:R-:W-:Y:S01]  /*2a30*/  PRMT R24, RZ, 0x7610, R24 ;  /* 0x00007610ff187816 */ /* 0x000fe20000000018 */
[----:B------:R-:W-:Y:S01]  /*2a40*/  IMAD.WIDE.U32 R46, R2, c[0x0][0x1a0], R74 ;  /* 0x00006800022e7a25 */ /* 0x000fe200078e004a */
[----:B------:R-:W-:Y:S02]  /*2a50*/  IADD3 R99, R99, R45, RZ ;  /* 0x0000002d63637210 */ /* 0x000fe40007ffe0ff */
[-C--:B------:R-:W-:Y:S01]  /*2a60*/  ISETP.GE.AND P0, PT, R74, R103.reuse, PT ;  /* 0x000000674a00720c */ /* 0x080fe20003f06270 */
[----:B------:R-:W-:Y:S01]  /*2a70*/  IMAD R45, R134, c[0x0][0x188], RZ ;  /* 0x00006200862d7a24 */ /* 0x000fe200078e02ff */
[----:B------:R-:W-:Y:S01]  /*2a80*/  ISETP.GE.AND P1, PT, R36, R103, PT ;  /* 0x000000672400720c */ /* 0x000fe20003f26270 */
[----:B------:R-:W-:Y:S01]  /*2a90*/  IMAD.WIDE.U32 R98, R2, c[0x0][0x188], R98 ;  /* 0x0000620002627a25 */ /* 0x000fe200078e0062 */
[----:B------:R-:W-:-:S03]  /*2aa0*/  LEA R44, P3, R46, R57, 0x1 ;  /* 0x000000392e2c7211 */ /* 0x000fc600078608ff */
[----:B------:R-:W-:Y:S01]  /*2ab0*/  IMAD R45, R2, c[0x0][0x18c], R45 ;  /* 0x00006300022d7a24 */ /* 0x000fe200078e022d */
[----:B------:R-:W-:Y:S01]  /*2ac0*/  LEA R96, P2, R98, c[0x0][0x220], 0x3 ;  /* 0x0000880062607a11 */ /* 0x000fe200078418ff */
[----:B------:R-:W-:-:S03]  /*2ad0*/  IMAD R101, R2, c[0x0][0x1a4], R97 ;  /* 0x0000690002657a24 */ /* 0x000fc600078e0261 */
[----:B------:R-:W-:Y:S02]  /*2ae0*/  IADD3 R97, R99, R45, RZ ;  /* 0x0000002d63617210 */ /* 0x000fe40007ffe0ff */
[----:B------:R-:W-:Y:S02]  /*2af0*/  IADD3 R45, R47, R101, RZ ;  /* 0x000000652f2d7210 */ /* 0x000fe40007ffe0ff */
[----:B------:R-:W-:Y:S02]  /*2b00*/  LEA.HI.X R97, R98, c[0x0][0x224], R97, 0x3, P2 ;  /* 0x0000890062617a11 */ /* 0x000fe400010f1c61 */
[----:B------:R-:W-:Y:S02]  /*2b10*/  ISETP.GE.AND P2, PT, R35, R103, PT ;  /* 0x000000672300720c */ /* 0x000fe40003f46270 */
[----:B------:R-:W-:Y:S02]  /*2b20*/  LEA.HI.X R45, R46, R56, R45, 0x1, P3 ;  /* 0x000000382e2d7211 */ /* 0x000fe400018f0c2d */
[----:B------:R-:W-:Y:S01]  /*2b30*/  PRMT R98, RZ, 0x7610, R98 ;  /* 0x00007610ff627816 */ /* 0x000fe20000000062 */
[----:B------:R-:W2:Y:S01]  /*2b40*/  LDG.E.64 R96, [R96.64] ;  /* 0x0000000660607981 */ /* 0x000ea2000c1e1b00 */
[----:B------:R-:W-:-:S03]  /*2b50*/  PRMT R99, RZ, 0x7610, R99 ;  /* 0x00007610ff637816 */ /* 0x000fc60000000063 */
        /* <DEDUP_REMOVED lines=20> */
[----:B------:R-:W-:Y:S01]  /*2ca0*/  IMAD R101, R111, c[0x0][0x1bc], R100 ;  /* 0x00006f006f657a24 */ /* 0x000fe200078e0264 */
[C---:B------:R-:W-:Y:S02]  /*2cb0*/  LEA.HI.SX32 R100, R55.reuse, R55, 0x1b ;  /* 0x0000003737647211 */ /* 0x040fe400078fdaff */
[----:B0-----:R-:W-:Y:S02]  /*2cc0*/  IADD3 R44, R55, 0x40, RZ ;  /* 0x00000040372c7810 */ /* 0x001fe40007ffe0ff */
[----:B------:R-:W-:Y:S01]  /*2cd0*/  IADD3 R47, R47, R101, RZ ;  /* 0x000000652f2f7210 */ /* 0x000fe20007ffe0ff */
[----:B------:R-:W-:Y:S01]  /*2ce0*/  IMAD R101, R134, c[0x0][0x1c0], RZ ;  /* 0x0000700086657a24 */ /* 0x000fe200078e02ff */
[----:B------:R-:W-:Y:S02]  /*2cf0*/  LEA.HI.SX32 R44, R44, R55, 0x1b ;  /* 0x000000372c2c7211 */ /* 0x000fe400078fdaff */
[----:B------:R-:W-:Y:S01]  /*2d00*/  IADD3 R104, R55, 0x20, RZ ;  /* 0x0000002037687810 */ /* 0x000fe20007ffe0ff */
[----:B------:R-:W-:Y:S01]  /*2d10*/  IMAD R101, R2, c[0x0][0x1c4], R101 ;  /* 0x0000710002657a24 */ /* 0x000fe200078e0265 */
[----:B------:R-:W-:Y:S01]  /*2d20*/  SHF.L.U32 R45, R100, 0x1, RZ ;  /* 0x00000001642d7819 */ /* 0x000fe200000006ff */
[----:B------:R-:W-:Y:S01]  /*2d30*/  IMAD.WIDE.U32 R46, R2, c[0x0][0x1c0], R46 ;  /* 0x00007000022e7a25 */ /* 0x000fe200078e002e */
[----:B------:R-:W-:-:S02]  /*2d40*/  SHF.L.U32 R116, R44, 0x1, RZ ;  /* 0x000000012c747819 */ /* 0x000fc400000006ff */
[----:B------:R-:W-:Y:S02]  /*2d50*/  LEA.HI.SX32 R104, R104, R55, 0x1b ;  /* 0x0000003768687211 */ /* 0x000fe400078fdaff */
[----:B------:R-:W-:Y:S02]  /*2d60*/  IADD3 R101, R47, R101, RZ ;  /* 0x000000652f657210 */ /* 0x000fe40007ffe0ff */
[----:B------:R-:W-:Y:S02]  /*2d70*/  LEA R100, P0, R46, c[0x0][0x230], 0x3 ;  /* 0x00008c002e647a11 */ /* 0x000fe400078018ff */
[----:B------:R-:W-:Y:S02]  /*2d80*/  SHF.L.U32 R115, R104, 0x1, RZ ;  /* 0x0000000168737819 */ /* 0x000fe400000006ff */
[----:B------:R-:W-:Y:S02]  /*2d90*/  LEA.HI.X R101, R46, c[0x0][0x234], R101, 0x3, P0 ;  /* 0x00008d002e657a11 */ /* 0x000fe400000f1c65 */
[----:B------:R-:W-:-:S02]  /*2da0*/  IADD3 R46, R55, 0x80, RZ ;  /* 0x00000080372e7810 */ /* 0x000fc40007ffe0ff */
[----:B------:R-:W-:Y:S02]  /*2db0*/  IADD3 R104, R55, 0xa0, RZ ;  /* 0x000000a037687810 */ /* 0x000fe40007ffe0ff */
[-C--:B------:R-:W-:Y:S02]  /*2dc0*/  LEA.HI.SX32 R46, R46, R55.reuse, 0x1b ;  /* 0x000000372e2e7211 */ /* 0x080fe400078fdaff */
[----:B------:R-:W-:Y:S02]  /*2dd0*/  LEA.HI.SX32 R104, R104, R55, 0x1b ;  /* 0x0000003768687211 */ /* 0x000fe400078fdaff */
[----:B------:R-:W-:Y:S02]  /*2de0*/  SHF.L.U32 R46, R46, 0x1, RZ ;  /* 0x000000012e2e7819 */ /* 0x000fe400000006ff */
[----:B------:R-:W-:Y:S02]  /*2df0*/  ISETP.NE.AND P0, PT, R53, RZ, PT ;  /* 0x000000ff3500720c */ /* 0x000fe40003f05270 */
[----:B------:R-:W-:-:S02]  /*2e00*/  ISETP.NE.AND P1, PT, R65, RZ, PT ;  /* 0x000000ff4100720c */ /* 0x000fc40003f25270 */
[----:B------:R-:W-:Y:S01]  /*2e10*/  ISETP.LT.OR P2, PT, R29, 0x2, P0 ;  /* 0x000000021d00780c */ /* 0x000fe20000741670 */
[----:B------:R-:W-:Y:S01]  /*2e20*/  HADD2.F32 R122, -RZ, R78.H1_H1 ;  /* 0x3000004eff7a7230 */ /* 0x000fe20000004100 */
[----:B------:R-:W-:Y:S01]  /*2e30*/  BSSY B0, `(.L_x_13519) ;  /* 0x000008a000007945 */ /* 0x000fe20003800000 */
[----:B--2---:R-:W-:Y:S01]  /*2e40*/  FMUL.FTZ R44, R97, R20 ;  /* 0x00000014612c7220 */ /* 0x004fe20000410000 */
[----:B---3--:R0:W-:Y:S03]  /*2e50*/  STS.U16 [R45], R24 ;  /* 0x000000182d007388 */ /* 0x0081e60000000400 */
[----:B------:R-:W-:Y:S01]  /*2e60*/  FMUL.RZ R117, R44, 0.15915493667125701904 ;  /* 0x3e22f9832c757820 */ /* 0x000fe2000040c000 */
[C---:B------:R-:W-:Y:S01]  /*2e70*/  IADD3 R44, R55.reuse, 0x60, RZ ;  /* 0x00000060372c7810 */ /* 0x040fe20007ffe0ff */
[----:B-1--4-:R1:W-:Y:S01]  /*2e80*/  STS.U16 [R115+0x40], R98 ;  /* 0x0000406273007388 */ /* 0x0123e20000000400 */
[----:B0-----:R-:W-:-:S02]  /*2e90*/  IADD3 R24, R55, 0xc0, RZ ;  /* 0x000000c037187810 */ /* 0x001fc40007ffe0ff */
[-C--:B------:R-:W-:Y:S02]  /*2ea0*/  LEA.HI.SX32 R44, R44, R55.reuse, 0x1b ;  /* 0x000000372c2c7211 */ /* 0x080fe400078fdaff */
[-C--:B------:R-:W-:Y:S02]  /*2eb0*/  LEA.HI.SX32 R24, R24, R55.reuse, 0x1b ;  /* 0x0000003718187211 */ /* 0x080fe400078fdaff */
[C---:B-1----:R-:W-:Y:S02]  /*2ec0*/  IADD3 R98, R55.reuse, 0xe0, RZ ;  /* 0x000000e037627810 */ /* 0x042fe40007ffe0ff */
[----:B------:R-:W-:Y:S01]  /*2ed0*/  SHF.L.U32 R121, R24, 0x1, RZ ;  /* 0x0000000118797819 */ /* 0x000fe200000006ff */
[----:B------:R-:W-:Y:S01]  /*2ee0*/  FMUL.FTZ R47, R96, 1.4426950216293334961 ;  /* 0x3fb8aa3b602f7820 */ /* 0x000fe20000410000 */
[----:B------:R-:W-:Y:S02]  /*2ef0*/  SHF.L.U32 R24, R55, 0x3, RZ ;  /* 0x0000000337187819 */ /* 0x000fe400000006ff */
[----:B------:R-:W-:Y:S01]  /*2f00*/  SHF.L.U32 R119, R44, 0x1, RZ ;  /* 0x000000012c777819 */ /* 0x000fe200000006ff */
[----:B------:R0:W-:Y:S01]  /*2f10*/  STS.U16 [R116+0x80], R99 ;  /* 0x0000806374007388 */ /* 0x0001e20000000400 */
[----:B------:R-:W-:Y:S01]  /*2f20*/  LEA.HI.SX32 R98, R98, R55, 0x1b ;  /* 0x0000003762627211 */ /* 0x000fe200078fdaff */
[----:B------:R-:W-:Y:S01]  /*2f30*/  FMUL.FTZ R114, R47, R20 ;  /* 0x000000142f727220 */ /* 0x000fe20000410000 */
[----:B------:R-:W-:Y:S01]  /*2f40*/  LEA.HI.SX32 R44, R24, R24, 0x1b ;  /* 0x00000018182c7211 */ /* 0x000fe200078fdaff */
[----:B------:R-:W-:Y:S01]  /*2f50*/  STS.U16 [R119+0xc0], R102 ;  /* 0x0000c06677007388 */ /* 0x000fe20000000400 */
[----:B------:R-:W-:-:S02]  /*2f60*/  SHF.L.U32 R118, R98, 0x1, RZ ;  /* 0x0000000162767819 */ /* 0x000fc400000006ff */
[----:B0-----:R-:W-:Y:S01]  /*2f70*/  SHF.L.U32 R116, R104, 0x1, RZ ;  /* 0x0000000168747819 */ /* 0x001fe200000006ff */
        /* <DEDUP_REMOVED lines=9> */
[----:B------:R-:W2:Y:S04]  /*3010*/  LDS.U16 R121, [R46+0x2] ;  /* 0x000002002e797984 */ /* 0x000ea80000000400 */
[----:B------:R-:W2:Y:S01]  /*3020*/  LDS.U16 R123, [R46] ;  /* 0x000000002e7b7984 */ /* 0x000ea20000000400 */
[----:B------:R-:W-:Y:S02]  /*3030*/  LEA R115, R9, R2, 0x8 ;  /* 0x0000000209737211 */ /* 0x000fe400078e40ff */
[----:B------:R-:W-:Y:S01]  /*3040*/  @P1 IADD3 R115, R65, 0x200, RZ ;  /* 0x0000020041731810 */ /* 0x000fe20007ffe0ff */
[----:B------:R-:W2:Y:S01]  /*3050*/  LDS.U16 R120, [R46+0x4] ;  /* 0x000004002e787984 */ /* 0x000ea20000000400 */
[----:B---3--:R-:W-:Y:S01]  /*3060*/  @!P2 IADD3 R117, R29, -0x2, RZ ;  /* 0xfffffffe1d75a810 */ /* 0x008fe20007ffe0ff */
[C---:B0-----:R-:W-:Y:S01]  /*3070*/  FMUL.FTZ R98, R114.reuse, R45 ;  /* 0x0000002d72627220 */ /* 0x041fe20000410000 */
[----:B-1----:R-:W-:Y:S01]  /*3080*/  SHF.L.U32 R112, R115, 0x3, RZ ;  /* 0x0000000373707819 */ /* 0x002fe200000006ff */
[----:B------:R-:W0:Y:S01]  /*3090*/  LDS.U16 R118, [R46+0x6] ;  /* 0x000006002e767984 */ /* 0x000e220000000400 */
[----:B----4-:R-:W-:-:S03]  /*30a0*/  FMUL.FTZ R99, R114, R99 ;  /* 0x0000006372637220 */ /* 0x010fc60000410000 */
[----:B------:R-:W-:Y:S01]  /*30b0*/  LDS.U16 R115, [R46+0x8] ;  /* 0x000008002e737984 */ /* 0x000fe20000000400 */
[----:B------:R-:W-:-:S03]  /*30c0*/  @!P2 IMAD R45, R117, c[0x0][0x16c], R2 ;  /* 0x00005b00752daa24 */ /* 0x000fc600078e0202 */
[----:B------:R-:W1:Y:S04]  /*30d0*/  LDS.U16 R117, [R46+0xa] ;  /* 0x00000a002e757984 */ /* 0x000e680000000400 */
[----:B------:R-:W3:Y:S04]  /*30e0*/  LDS.U16 R116, [R46+0xc] ;  /* 0x00000c002e747984 */ /* 0x000ee80000000400 */
[----:B------:R4:W0:Y:S01]  /*30f0*/  LDS.U16 R114, [R46+0xe] ;  /* 0x00000e002e727984 */ /* 0x0008220000000400 */
[----:B------:R-:W-:-:S03]  /*3100*/  FMUL.FTZ R102, R97, R21 ;  /* 0x0000001561667220 */ /* 0x000fc60000410000 */
[----:B------:R2:W-:Y:S04]  /*3110*/  STS.64 [R112+0xa80], R98 ;  /* 0x000a806270007388 */ /* 0x0005e80000000a00 */
[----:B------:R-:W5:Y:S01]  /*3120*/  LDG.E.64 R100, [R100.64] ;  /* 0x0000000664647981 */ /* 0x000f62000c1e1b00 */
[----:B--2---:R-:W-:Y:S02]  /*3130*/  FMUL.RZ R113, R102, 0.15915493667125701904 ;  /* 0x3e22f98366717820 */ /* 0x004fe4000040c000 */
[C---:B------:R-:W-:Y:S02]  /*3140*/  FMUL.FTZ R102, R47.reuse, R21 ;  /* 0x000000152f667220 */ /* 0x040fe40000410000 */
[----:B------:R-:W-:Y:S01]  /*3150*/  MUFU.SIN R103, R113 ;  /* 0x0000007100677308 */ /* 0x000fe20000000400 */
[----:B----4-:R-:W-:-:S02]  /*3160*/  FMUL.FTZ R46, R47, R18 ;  /* 0x000000122f2e7220 */ /* 0x010fc40000410000 */
[----:B------:R-:W-:-:S05]  /*3170*/  FMUL.FTZ R112, R47, R19 ;  /* 0x000000132f707220 */ /* 0x000fca0000410000 */
[----:B------:R-:W2:Y:S01]  /*3180*/  MUFU.EX2 R102, R102 ;  /* 0x0000006600667308 */ /* 0x000ea20000000800 */
[----:B------:R-:W-:Y:S01]  /*3190*/  FMUL.FTZ R47, R97, R18 ;  /* 0x00000012612f7220 */ /* 0x000fe20000410000 */
[----:B------:R-:W-:Y:S01]  /*31a0*/  CS2R R104, SRZ ;  /* 0x0000000000687805 */ /* 0x000fe2000001ff00 */
[----:B------:R-:W-:Y:S01]  /*31b0*/  @!P2 IMAD.WIDE R44, R45, 0x10, R68 ;  /* 0x000000102d2ca825 */ /* 0x000fe200078e0244 */
[----:B------:R-:W-:Y:S01]  /*31c0*/  BAR.SYNC.DEFER_BLOCKING 0x0 ;  /* 0x0000000000007b1d */ /* 0x000fe20000010000 */
[----:B------:R-:W-:-:S05]  /*31d0*/  HADD2.F32 R121, -RZ, R121.H0_H0 ;  /* 0x20000079ff797230 */ /* 0x000fca0000004100 */
[----:B------:R-:W4:Y:S01]  /*31e0*/  MUFU.COS R133, R113 ;  /* 0x0000007100857308 */ /* 0x000f220000000000 */
        /* <DEDUP_REMOVED lines=14> */
[----:B----4-:R-:W-:Y:S02]  /*32d0*/  FMUL.FTZ R133, R102, R133 ;  /* 0x0000008566857220 */ /* 0x010fe40000410000 */
[----:B------:R-:W-:Y:S02]  /*32e0*/  FMUL.RZ R113, R44, 0.15915493667125701904 ;  /* 0x3e22f9832c717820 */ /* 0x000fe4000040c000 */
[C---:B------:R-:W-:Y:S01]  /*32f0*/  FMUL.FTZ R44, R132.reuse, R148 ;  /* 0x00000094842c7220 */ /* 0x040fe20000410000 */
[----:B0-----:R-:W-:Y:S01]  /*3300*/  HADD2.F32 R118, -RZ, R118.H0_H0 ;  /* 0x20000076ff767230 */ /* 0x001fe20000004100 */
[----:B------:R-:W-:Y:S01]  /*3310*/  MUFU.EX2 R112, R112 ;  /* 0x0000007000707308 */ /* 0x000fe20000000800 */
[----:B------:R-:W-:-:S02]  /*3320*/  FMUL.FTZ R102, R132, R146 ;  /* 0x0000009284667220 */ /* 0x000fc40000410000 */
[----:B------:R-:W-:Y:S02]  /*3330*/  FMUL.FTZ R147, R120, R21 ;  /* 0x0000001578937220 */ /* 0x000fe40000410000 */
[----:B------:R-:W-:-:S03]  /*3340*/  FFMA.FTZ R44, R133, R146, -R44 ;  /* 0x00000092852c7223 */ /* 0x000fc6000001082c */
[----:B------:R-:W0:Y:S01]  /*3350*/  MUFU.SIN R47, R113 ;  /* 0x00000071002f7308 */ /* 0x000e220000000400 */
[----:B------:R-:W-:Y:S02]  /*3360*/  FMUL.FTZ R145, R118, R21 ;  /* 0x0000001576917220 */ /* 0x000fe40000410000 */
[----:B------:R-:W-:Y:S02]  /*3370*/  FFMA.FTZ R102, R133, R148, R102 ;  /* 0x0000009485667223 */ /* 0x000fe40000010066 */
[----:B--2---:R-:W-:Y:S02]  /*3380*/  FMUL.FTZ R130, R46, R45 ;  /* 0x0000002d2e827220 */ /* 0x004fe40000410000 */
[C---:B------:R-:W-:Y:S01]  /*3390*/  FFMA.FTZ R44, R122.reuse, R147, R44 ;  /* 0x000000937a2c7223 */ /* 0x040fe2000001002c */
[----:B------:R2:W4:Y:S01]  /*33a0*/  MUFU.COS R103, R113 ;  /* 0x0000007100677308 */ /* 0x0005220000000000 */
[----:B------:R-:W-:Y:S01]  /*33b0*/  FFMA.FTZ R102, R122, R145, R102 ;  /* 0x000000917a667223 */ /* 0x000fe20000010066 */
[----:B-1----:R-:W-:Y:S01]  /*33c0*/  HADD2.F32 R117, -RZ, R117.H0_H0 ;  /* 0x20000075ff757230 */ /* 0x002fe20000004100 */
[----:B------:R-:W-:-:S02]  /*33d0*/  FMUL.FTZ R131, R46, R131 ;  /* 0x000000832e837220 */ /* 0x000fc40000410000 */
[C---:B------:R-:W-:Y:S01]  /*33e0*/  FMUL.FTZ R46, R130.reuse, R44 ;  /* 0x0000002c822e7220 */ /* 0x040fe20000410000 */
[----:B------:R-:W-:Y:S01]  /*33f0*/  HADD2.F32 R115, -RZ, R115.H0_H0 ;  /* 0x20000073ff737230 */ /* 0x000fe20000004100 */
        /* <DEDUP_REMOVED lines=10> */
[----:B---3--:R-:W-:Y:S01]  /*34a0*/  HADD2.F32 R116, -RZ, R116.H0_H0 ;  /* 0x20000074ff747230 */ /* 0x008fe20000004100 */
[----:B----4-:R-:W-:Y:S02]  /*34b0*/  FMUL.FTZ R128, R112, R103 ;  /* 0x0000006770807220 */ /* 0x010fe40000410000 */
        /* <DEDUP_REMOVED lines=18> */
[----:B------:R-:W-:Y:S02]  /*35e0*/  FMUL.FTZ R44, R126, R45 ;  /* 0x0000002d7e2c7220 */ /* 0x000fe40000410000 */
[----:B------:R-:W-:Y:S02]  /*35f0*/  FMUL.FTZ R141, R114, R19 ;  /* 0x00000013728d7220 */ /* 0x000fe40000410000 */
[C---:B------:R-:W-:Y:S02]  /*3600*/  FFMA.FTZ R142, R128.reuse, R45, -R142 ;  /* 0x0000002d808e7223 */ /* 0x040fe4000001088e */
[----:B------:R-:W-:-:S02]  /*3610*/  FFMA.FTZ R47, R128, R47, R44 ;  /* 0x0000002f802f7223 */ /* 0x000fc4000001002c */
[----:B------:R-:W-:Y:S01]  /*3620*/  FFMA.FTZ R136, R112, R141, R125 ;  /* 0x0000008d70887223 */ /* 0x000fe2000001007d */
[----:B------:R-:W-:Y:S05]  /*3630*/  @P2 BRA `(.L_x_13520) ;  /* 0x0000009000002947 */ /* 0x000fea0003800000 */
[----:B0-----:R-:W-:Y:S01]  /*3640*/  ISETP.NE.AND P3, PT, R29, c[0x0][0x174], PT ;  /* 0x00005d001d007a0c */ /* 0x001fe20003f65270 */
        /* <DEDUP_REMOVED lines=8> */
.L_x_13520:
[----:B0-----:R-:W-:Y:S05]  /*36d0*/  BSYNC B0 ;  /* 0x0000000000007941 */ /* 0x001fea0003800000 */
.L_x_13519:
        /* <DEDUP_REMOVED lines=97> */
[----:B------:R-:W-:Y:S01]  /*3cf0*/  HFMA2.MMA R44, -RZ, RZ, 1.875, 0 ;  /* 0x3f800000ff2c7435 */ /* 0x000fe200000001ff */
[----:B------:R-:W-:Y:S01]  /*3d00*/  @P3 FADD.FTZ R136, R136, R151 ;  /* 0x0000009788883221 */ /* 0x000fe20000010000 */
[----:B------:R-:W-:Y:S01]  /*3d10*/  MOV R45, RZ ;  /* 0x000000ff002d7202 */ /* 0x000fe20000000f00 */
        /* <DEDUP_REMOVED lines=57> */
.L_x_13522:
[----:B------:R-:W-:Y:S05]  /*40b0*/  BSYNC B0 ;  /* 0x0000000000007941 */ /* 0x000fea0003800000 */
.L_x_13521:
        /* <DEDUP_REMOVED lines=24> */
.L_x_13524:
[----:B------:R-:W-:Y:S05]  /*4240*/  BSYNC B0 ;  /* 0x0000000000007941 */ /* 0x000fea0003800000 */
.L_x_13523:
        /* <DEDUP_REMOVED lines=26> */
.L_x_13526:
[----:B------:R-:W-:Y:S05]  /*43f0*/  BSYNC B0 ;  /* 0x0000000000007941 */ /* 0x000fea0003800000 */
.L_x_13525:
        /* <DEDUP_REMOVED lines=19> */
.L_x_13528:
[----:B------:R-:W-:Y:S05]  /*4530*/  BSYNC B0 ;  /* 0x0000000000007941 */ /* 0x000fea0003800000 */
.L_x_13527:
        /* <DEDUP_REMOVED lines=18> */
.L_x_13530:
[----:B------:R-:W-:Y:S05]  /*4660*/  BSYNC B0 ;  /* 0x0000000000007941 */ /* 0x000fea0003800000 */
.L_x_13529:
        /* <DEDUP_REMOVED lines=43> */
[-C--:B------:R-:W-:Y:S02]  /*4920*/  FFMA.FTZ R147, R148, R46.reuse, -R147 ;  /* 0x0000002e94937223 */ /* 0x080fe40000010893 */
[----:B------:R-:W-:Y:S02]  /*4930*/  FADD.FTZ R124, -R127, R102 ;  /* 0x000000667f7c7221 */ /* 0x000fe40000010100 */
[C---:B------:R-:W-:Y:S02]  /*4940*/  FFMA.FTZ R141, R112.reuse, R141, R159 ;  /* 0x0000008d708d7223 */ /* 0x040fe4000001009f */
        /* <DEDUP_REMOVED lines=23> */
[-C--:B------:R-:W-:Y:S02]  /*4ac0*/  FMUL.FTZ R143, R125, R19.reuse ;  /* 0x000000137d8f7220 */ /* 0x080fe40000410000 */
        /* <DEDUP_REMOVED lines=13> */
[C---:B------:R-:W-:Y:S02]  /*4ba0*/  FMUL.FTZ R46, R132.reuse, -R131 ;  /* 0x80000083842e7220 */ /* 0x040fe40000410000 */
        /* <DEDUP_REMOVED lines=72> */
.L_x_13532:
[----:B-1----:R-:W-:Y:S05]  /*5030*/  BSYNC B0 ;  /* 0x0000000000007941 */ /* 0x002fea0003800000 */
.L_x_13531:
        /* <DEDUP_REMOVED lines=20> */
.L_x_13534:
[----:B0-----:R-:W-:Y:S05]  /*5180*/  BSYNC B0 ;  /* 0x0000000000007941 */ /* 0x001fea0003800000 */
.L_x_13533:
[----:B------:R0:W2:Y:S01]  /*5190*/  LDS R135, [R51.X4+0x310] ;  /* 0x0003100033877984 */ /* 0x0000a20000004800 */
[----:B------:R-:W-:Y:S01]  /*51a0*/  BSSY B0, `(.L_x_13535) ;  /* 0x0000005000007945 */ /* 0x000fe20003800000 */
[----:B------:R-:W-:Y:S05]  /*51b0*/  @!P0 BRA `(.L_x_13536) ;  /* 0x0000003000008947 */ /* 0x000fea0003800000 */
[----:B------:R-:W-:-:S05]  /*51c0*/  IMAD.WIDE.U32 R44, R47, c[0x0][0x2b0], R84 ;  /* 0x0000ac002f2c7a25 */ /* 0x000fca00078e0054 */
[----:B------:R-:W-:-:S05]  /*51d0*/  IADD3 R45, R137, R45, RZ ;  /* 0x0000002d892d7210 */ /* 0x000fca0007ffe0ff */
[----:B--2---:R2:W-:Y:S02]  /*51e0*/  RED.E.ADD.F32.FTZ.RN.STRONG.GPU [R44.64], R135 ;  /* 0x000000872c00798e */ /* 0x0045e4000c10e786 */
.L_x_13536:
[----:B------:R-:W-:Y:S05]  /*51f0*/  BSYNC B0 ;  /* 0x0000000000007941 */ /* 0x000fea0003800000 */
.L_x_13535:
[----:B--2---:R2:W3:Y:S01]  /*5200*/  LDS R135, [R50.X4+0x390] ;  /* 0x0003900032877984 */ /* 0x0044e20000004800 */
[----:B------:R-:W-:Y:S01]  /*5210*/  BSSY B0, `(.L_x_13537) ;  /* 0x0000005000007945 */ /* 0x000fe20003800000 */
[----:B------:R-:W-:Y:S05]  /*5220*/  @!P1 BRA `(.L_x_13538) ;  /* 0x0000003000009947 */ /* 0x000fea0003800000 */
[----:B------:R-:W-:-:S05]  /*5230*/  IMAD.WIDE.U32 R44, R47, c[0x0][0x2b0], R86 ;  /* 0x0000ac002f2c7a25 */ /* 0x000fca00078e0056 */
[----:B------:R-:W-:-:S05]  /*5240*/  IADD3 R45, R137, R45, RZ ;  /* 0x0000002d892d7210 */ /* 0x000fca0007ffe0ff */
[----:B---3--:R3:W-:Y:S02]  /*5250*/  RED.E.ADD.F32.FTZ.RN.STRONG.GPU [R44.64], R135 ;  /* 0x000000872c00798e */ /* 0x0087e4000c10e786 */
.L_x_13538:
[----:B------:R-:W-:Y:S05]  /*5260*/  BSYNC B0 ;  /* 0x0000000000007941 */ /* 0x000fea0003800000 */
.L_x_13537:
[----:B---3--:R3:W4:Y:S01]  /*5270*/  LDS R135, [R48.X4+0x410] ;  /* 0x0004100030877984 */ /* 0x0087220000004800 */
[----:B------:R-:W-:Y:S01]  /*5280*/  BSSY B0, `(.L_x_13539) ;  /* 0x0000005000007945 */ /* 0x000fe20003800000 */
[----:B------:R-:W-:Y:S05]  /*5290*/  @!P2 BRA `(.L_x_13540) ;  /* 0x000000300000a947 */ /* 0x000fea0003800000 */
[----:B------:R-:W-:-:S05]  /*52a0*/  IMAD.WIDE.U32 R44, R47, c[0x0][0x2b0], R88 ;  /* 0x0000ac002f2c7a25 */ /* 0x000fca00078e0058 */
[----:B------:R-:W-:-:S05]  /*52b0*/  IADD3 R45, R137, R45, RZ ;  /* 0x0000002d892d7210 */ /* 0x000fca0007ffe0ff */
[----:B----4-:R4:W-:Y:S02]  /*52c0*/  RED.E.ADD.F32.FTZ.RN.STRONG.GPU [R44.64], R135 ;  /* 0x000000872c00798e */ /* 0x0109e4000c10e786 */
.L_x_13540:
[----:B------:R-:W-:Y:S05]  /*52d0*/  BSYNC B0 ;  /* 0x0000000000007941 */ /* 0x000fea0003800000 */
.L_x_13539:
[----:B----4-:R4:W0:Y:S01]  /*52e0*/  LDS R135, [R43.X4+0x490] ;  /* 0x000490002b877984 */ /* 0x0108220000004800 */
[----:B------:R-:W-:Y:S01]  /*52f0*/  BSSY B0, `(.L_x_13541) ;  /* 0x0000005000007945 */ /* 0x000fe20003800000 */
[----:B------:R-:W-:Y:S05]  /*5300*/  @!P3 BRA `(.L_x_13542) ;  /* 0x000000300000b947 */ /* 0x000fea0003800000 */
[----:B------:R-:W-:-:S05]  /*5310*/  IMAD.WIDE.U32 R44, R47, c[0x0][0x2b0], R90 ;  /* 0x0000ac002f2c7a25 */ /* 0x000fca00078e005a */
[----:B------:R-:W-:-:S05]  /*5320*/  IADD3 R45, R137, R45, RZ ;  /* 0x0000002d892d7210 */ /* 0x000fca0007ffe0ff */
[----:B0-----:R0:W-:Y:S02]  /*5330*/  RED.E.ADD.F32.FTZ.RN.STRONG.GPU [R44.64], R135 ;  /* 0x000000872c00798e */ /* 0x0011e4000c10e786 */
.L_x_13542:
[----:B------:R-:W-:Y:S05]  /*5340*/  BSYNC B0 ;  /* 0x0000000000007941 */ /* 0x000fea0003800000 */
.L_x_13541:
[----:B0-----:R0:W2:Y:S01]  /*5350*/  LDS R135, [R42.X4+0x510] ;  /* 0x000510002a877984 */ /* 0x0010a20000004800 */
[----:B------:R-:W-:Y:S01]  /*5360*/  BSSY B0, `(.L_x_13543) ;  /* 0x0000006000007945 */ /* 0x000fe20003800000 */
[----:B------:R-:W-:Y:S01]  /*5370*/  IMAD.WIDE.U32 R44, R47, c[0x0][0x2b0], R94 ;  /* 0x0000ac002f2c7a25 */ /* 0x000fe200078e005e */
[----:B------:R-:W-:Y:S05]  /*5380*/  @!P4 BRA `(.L_x_13544) ;  /* 0x000000300000c947 */ /* 0x000fea0003800000 */
[----:B------:R-:W-:-:S05]  /*5390*/  IMAD.WIDE.U32 R46, R47, c[0x0][0x2b0], R92 ;  /* 0x0000ac002f2e7a25 */ /* 0x000fca00078e005c */
[----:B------:R-:W-:-:S05]  /*53a0*/  IADD3 R47, R137, R47, RZ ;  /* 0x0000002f892f7210 */ /* 0x000fca0007ffe0ff */
[----:B--2---:R2:W-:Y:S02]  /*53b0*/  RED.E.ADD.F32.FTZ.RN.STRONG.GPU [R46.64], R135 ;  /* 0x000000872e00798e */ /* 0x0045e4000c10e786 */
.L_x_13544:
[----:B------:R-:W-:Y:S05]  /*53c0*/  BSYNC B0 ;  /* 0x0000000000007941 */ /* 0x000fea0003800000 */
.L_x_13543:
[----:B--2---:R2:W0:Y:S01]  /*53d0*/  LDS R47, [R40.X4+0x590] ;  /* 0x00059000282f7984 */ /* 0x0044220000004800 */
[----:B------:R-:W-:Y:S01]  /*53e0*/  BSSY B0, `(.L_x_13545) ;  /* 0x0000004000007945 */ /* 0x000fe20003800000 */
[----:B------:R-:W-:Y:S05]  /*53f0*/  @!P5 BRA `(.L_x_13546) ;  /* 0x000000200000d947 */ /* 0x000fea0003800000 */
[----:B------:R-:W-:-:S05]  /*5400*/  IADD3 R45, R137, R45, RZ ;  /* 0x0000002d892d7210 */ /* 0x000fca0007ffe0ff */
[----:B0-----:R0:W-:Y:S02]  /*5410*/  RED.E.ADD.F32.FTZ.RN.STRONG.GPU [R44.64], R47 ;  /* 0x0000002f2c00798e */ /* 0x0011e4000c10e786 */
.L_x_13546:
[----:B------:R-:W-:Y:S05]  /*5420*/  BSYNC B0 ;  /* 0x0000000000007941 */ /* 0x000fea0003800000 */
.L_x_13545:
        /* <DEDUP_REMOVED lines=109> */
.L_x_13548:
[----:B0-----:R-:W-:Y:S05]  /*5b00*/  BSYNC B0 ;  /* 0x0000000000007941 */ /* 0x001fea0003800000 */
.L_x_13547:
[----:B------:R-:W-:Y:S02]  /*5b10*/  IADD3 R2, R2, 0x1, RZ ;  /* 0x0000000102027810 */ /* 0x000fe40007ffe0ff */
[----:B------:R-:W-:-:S02]  /*5b20*/  IADD3 R3, P1, R3, 0x1, RZ ;  /* 0x0000000103037810 */ /* 0x000fc40007f3e0ff */
[----:B------:R-:W-:Y:S02]  /*5b30*/  ISETP.GE.AND P0, PT, R2, c[0x0][0x16c], PT ;  /* 0x00005b0002007a0c */ /* 0x000fe40003f06270 */
[----:B------:R-:W-:-:S11]  /*5b40*/  IADD3.X R0, RZ, R0, RZ, P1, !PT ;  /* 0x00000000ff007210 */ /* 0x000fd60000ffe4ff */
[----:B------:R-:W-:Y:S01]  /*5b50*/  @P0 CALL.REL.NOINC `(.L_x_13518) ;  /* 0x0000001000000944 */ /* 0x000fe20003c00000 */
[----:B------:R-:W-:Y:S05]  /*5b60*/  BRA `(.L_x_13549) ;  /* 0xffffce5000007947 */ /* 0x000fea000383ffff */
.L_x_13518:
        /* <DEDUP_REMOVED lines=19> */
[----:B------:R-:W5:Y:S04]  /*5ca0*/  @!P1 LDG.E.U16 R20, [R6.64+0x80] ;  /* 0x0000800606149981 */ /* 0x000f68000c1e1500 */
[----:B----4-:R-:W4:Y:S01]  /*5cb0*/  @!P0 LDG.E.U16 R44, [R8.64+0xc0] ;  /* 0x0000c006082c8981 */ /* 0x010f22000c1e1500 */
[----:B------:R-:W-:Y:S01]  /*5cc0*/  ISETP.NE.AND P6, PT, R65, RZ, PT ;  /* 0x000000ff4100720c */ /* 0x000fe20003fc5270 */
[----:B------:R-:W-:Y:S01]  /*5cd0*/  BSSY B0, `(.L_x_13550) ;  /* 0x0000050000007945 */ /* 0x000fe20003800000 */
[----:B------:R-:W-:Y:S01]  /*5ce0*/  F2FP.PACK_AB R21, R14, R15 ;  /* 0x0000000f0e15723e */ /* 0x000fe200000000ff */
[----:B------:R-:W-:Y:S01]  /*5cf0*/  IMAD R14, R106, c[0x0][0x2d8], RZ ;  /* 0x0000b6006a0e7a24 */ /* 0x000fe200078e02ff */
[----:B--2---:R-:W-:Y:S04]  /*5d00*/  STS.U16 [R25], R0 ;  /* 0x0000000019007388 */ /* 0x004fe80000000400 */
[----:B---3--:R-:W-:Y:S04]  /*5d10*/  STS.U16 [R25+0x40], R18 ;  /* 0x0000401219007388 */ /* 0x008fe80000000400 */
[----:B-----5:R0:W-:Y:S04]  /*5d20*/  STS.U16 [R25+0x80], R20 ;  /* 0x0000801419007388 */ /* 0x0201e80000000400 */
[----:B----4-:R-:W-:Y:S01]  /*5d30*/  STS.U16 [R25+0xc0], R44 ;  /* 0x0000c02c19007388 */ /* 0x010fe20000000400 */
[----:B------:R-:W-:-:S06]  /*5d40*/  NOP ;  /* 0x0000000000007918 */ /* 0x000fcc0000000000 */
[----:B------:R-:W2:Y:S01]  /*5d50*/  LDS.64 R46, [R24] ;  /* 0x00000000182e7984 */ /* 0x000ea20000000a00 */
[----:B0-----:R-:W-:-:S03]  /*5d60*/  F2FP.PACK_AB R20, R16, R17 ;  /* 0x000000111014723e */ /* 0x001fc600000000ff */
[----:B------:R-:W-:Y:S06]  /*5d70*/  BAR.SYNC.DEFER_BLOCKING 0x0 ;  /* 0x0000000000007b1d */ /* 0x000fec0000010000 */
[----:B------:R0:W-:Y:S01]  /*5d80*/  STS.64 [R24], R20 ;  /* 0x0000001418007388 */ /* 0x0001e20000000a00 */
[----:B------:R-:W-:-:S06]  /*5d90*/  NOP ;  /* 0x0000000000007918 */ /* 0x000fcc0000000000 */
[----:B------:R-:W-:Y:S04]  /*5da0*/  LDS.U16 R9, [R25] ;  /* 0x0000000019097984 */ /* 0x000fe80000000400 */
[----:B------:R-:W-:Y:S01]  /*5db0*/  LDS.U16 R15, [R25+0x40] ;  /* 0x00004000190f7984 */ /* 0x000fe20000000400 */
[--C-:B--2---:R-:W-:Y:S01]  /*5dc0*/  HADD2.F32 R3, -RZ, R46.reuse.H0_H0 ;  /* 0x2000002eff037230 */ /* 0x104fe20000004100 */
[----:B0-----:R-:W-:Y:S01]  /*5dd0*/  IMAD R21, R107, c[0x0][0x2dc], R14 ;  /* 0x0000b7006b157a24 */ /* 0x001fe200078e020e */
[----:B------:R-:W-:Y:S01]  /*5de0*/  HADD2.F32 R5, -RZ, R47.H1_H1 ;  /* 0x3000002fff057230 */ /* 0x000fe20000004100 */
[----:B------:R-:W-:Y:S01]  /*5df0*/  LDS.U16 R17, [R25+0x80] ;  /* 0x0000800019117984 */ /* 0x000fe20000000400 */
[----:B------:R-:W-:Y:S02]  /*5e00*/  IMAD R14, R110, c[0x0][0x2e0], RZ ;  /* 0x0000b8006e0e7a24 */ /* 0x000fe400078e02ff */
[--C-:B------:R-:W-:Y:S01]  /*5e10*/  FADD.FTZ R2, R3, R108.reuse ;  /* 0x0000006c03027221 */ /* 0x100fe20000010000 */
[----:B------:R-:W-:Y:S01]  /*5e20*/  LDS.U16 R19, [R25+0xc0] ;  /* 0x0000c00019137984 */ /* 0x000fe20000000400 */
[----:B------:R-:W-:Y:S01]  /*5e30*/  HADD2.F32 R3, -RZ, R46.H1_H1 ;  /* 0x3000002eff037230 */ /* 0x000fe20000004100 */
[----:B------:R-:W-:-:S02]  /*5e40*/  FADD.FTZ R6, R5, R108 ;  /* 0x0000006c05067221 */ /* 0x000fc40000010000 */
[----:B------:R-:W-:Y:S04]  /*5e50*/  @!P6 STS [0x100], R28 ;  /* 0x0001001cff00e388 */ /* 0x000fe80000000800 */
[----:B------:R-:W-:Y:S01]  /*5e60*/  BAR.SYNC.DEFER_BLOCKING 0x0 ;  /* 0x0000000000007b1d */ /* 0x000fe20000010000 */
[----:B------:R-:W-:Y:S01]  /*5e70*/  FADD.FTZ R4, R3, R108 ;  /* 0x0000006c03047221 */ /* 0x000fe20000010000 */
[----:B------:R-:W-:Y:S01]  /*5e80*/  HADD2.F32 R3, -RZ, R47.H0_H0 ;  /* 0x2000002fff037230 */ /* 0x000fe20000004100 */
[----:B------:R-:W-:Y:S01]  /*5e90*/  FSETP.GTU.FTZ.AND P1, PT, R2, 20, PT ;  /* 0x41a000000200780b */ /* 0x000fe20003f3c000 */
[----:B------:R-:W-:Y:S01]  /*5ea0*/  IMAD R45, R111, c[0x0][0x2e4], R14 ;  /* 0x0000b9006f2d7a24 */ /* 0x000fe200078e020e */
[----:B------:R-:W-:Y:S02]  /*5eb0*/  FSETP.GTU.FTZ.AND P0, PT, R6, 20, PT ;  /* 0x41a000000600780b */ /* 0x000fe40003f1c000 */
[----:B------:R-:W-:Y:S01]  /*5ec0*/  FADD.FTZ R3, R3, R108 ;  /* 0x0000006c03037221 */ /* 0x000fe20000010000 */
[----:B------:R-:W-:-:S04]  /*5ed0*/  FSETP.GTU.FTZ.AND P2, PT, R4, 20, PT ;  /* 0x41a000000400780b */ /* 0x000fc80003f5c000 */
[----:B------:R-:W-:-:S04]  /*5ee0*/  FSETP.GTU.FTZ.AND P3, PT, R3, 20, PT ;  /* 0x41a000000300780b */ /* 0x000fc80003f7c000 */
[----:B------:R-:W-:Y:S02]  /*5ef0*/  @!P1 FMUL.FTZ R0, R2, -1.4426950216293334961 ;  /* 0xbfb8aa3b02009820 */ /* 0x000fe40000410000 */
[----:B------:R-:W-:-:S03]  /*5f00*/  @!P0 FMUL.FTZ R6, R6, -1.4426950216293334961 ;  /* 0xbfb8aa3b06068820 */ /* 0x000fc60000410000 */
[----:B------:R-:W-:Y:S01]  /*5f10*/  @!P2 FMUL.FTZ R2, R4, -1.4426950216293334961 ;  /* 0xbfb8aa3b0402a820 */ /* 0x000fe20000410000 */
[----:B------:R-:W0:Y:S01]  /*5f20*/  @!P1 MUFU.EX2 R0, R0 ;  /* 0x0000000000009308 */ /* 0x000e220000000800 */
[----:B------:R-:W2:Y:S02]  /*5f30*/  LDS R8, [0x100] ;  /* 0x00010000ff087984 */ /* 0x000ea40000000800 */
[----:B------:R-:W-:-:S05]  /*5f40*/  @!P3 FMUL.FTZ R5, R3, -1.4426950216293334961 ;  /* 0xbfb8aa3b0305b820 */ /* 0x000fca0000410000 */
[----:B------:R3:W4:Y:S08]  /*5f50*/  @!P2 MUFU.EX2 R4, R2 ;  /* 0x000000020004a308 */ /* 0x0007300000000800 */
[----:B------:R-:W5:Y:S01]  /*5f60*/  @!P3 MUFU.EX2 R5, R5 ;  /* 0x000000050005b308 */ /* 0x000f620000000800 */
[----:B---3--:R-:W-:-:S04]  /*5f70*/  IMAD.WIDE.U32 R2, R107, c[0x0][0x2d8], RZ ;  /* 0x0000b6006b027a25 */ /* 0x008fc800078e00ff */
[----:B0-----:R-:W-:Y:S01]  /*5f80*/  @!P1 FADD.FTZ R0, R0, 1 ;  /* 0x3f80000000009421 */ /* 0x001fe20000010000 */
[----:B------:R-:W-:Y:S02]  /*5f90*/  IADD3 R3, R3, R21, RZ ;  /* 0x0000001503037210 */ /* 0x000fe40007ffe0ff */
[----:B------:R-:W0:Y:S01]  /*5fa0*/  @!P0 MUFU.EX2 R6, R6 ;  /* 0x0000000600068308 */ /* 0x000e220000000800 */
[----:B----4-:R-:W-:Y:S02]  /*5fb0*/  @!P2 FADD.FTZ R4, R4, 1 ;  /* 0x3f8000000404a421 */ /* 0x010fe40000010000 */
[----:B------:R-:W-:-:S05]  /*5fc0*/  IMAD.WIDE.U32 R2, R111, c[0x0][0x2e0], R2 ;  /* 0x0000b8006f027a25 */ /* 0x000fca00078e0002 */
[----:B------:R-:W3:Y:S01]  /*5fd0*/  @!P1 MUFU.RCP R7, R0 ;  /* 0x0000000000079308 */ /* 0x000ee20000001000 */
[----:B-----5:R-:W-:Y:S01]  /*5fe0*/  @!P3 FADD.FTZ R5, R5, 1 ;  /* 0x3f8000000505b421 */ /* 0x020fe20000010000 */
[----:B------:R-:W-:-:S04]  /*5ff0*/  IADD3 R2, P4, R23, R2, RZ ;  /* 0x0000000217027210 */ /* 0x000fc80007f9e0ff */
[----:B------:R-:W-:Y:S02]  /*6000*/  IADD3.X R3, R22, R45, R3, P4, !PT ;  /* 0x0000002d16037210 */ /* 0x000fe400027fe403 */
[----:B------:R-:W4:Y:S01]  /*6010*/  @!P2 MUFU.RCP R4, R4 ;  /* 0x000000040004a308 */ /* 0x000f220000001000 */
[----:B0-----:R-:W-:Y:S01]  /*6020*/  @!P0 FADD.FTZ R6, R6, 1 ;  /* 0x3f80000006068421 */ /* 0x001fe20000010000 */
[----:B--2---:R-:W-:-:S06]  /*6030*/  ISETP.GE.AND P4, PT, R49, R8, PT ;  /* 0x000000083100720c */ /* 0x004fcc0003f86270 */
[----:B------:R-:W0:Y:S01]  /*6040*/  @!P3 MUFU.RCP R5, R5 ;  /* 0x000000050005b308 */ /* 0x000e220000001000 */
[----:B---3--:R-:W-:Y:S01]  /*6050*/  @!P1 FMUL.FTZ R10, R10, R7 ;  /* 0x000000070a0a9220 */ /* 0x008fe20000410000 */
[----:B------:R-:W-:Y:S02]  /*6060*/  IADD3 R7, P5, R27, c[0x0][0x330], RZ ;  /* 0x0000cc001b077a10 */ /* 0x000fe40007fbe0ff */
[----:B------:R-:W-:-:S04]  /*6070*/  ISETP.GE.AND P1, PT, R37, R8, PT ;  /* 0x000000082500720c */ /* 0x000fc80003f26270 */
[----:B------:R2:W3:Y:S01]  /*6080*/  @!P0 MUFU.RCP R0, R6 ;  /* 0x0000000600008308 */ /* 0x0004e20000001000 */
[----:B----4-:R-:W-:Y:S01]  /*6090*/  @!P2 FMUL.FTZ R11, R11, R4 ;  /* 0x000000040b0ba220 */ /* 0x010fe20000410000 */
[----:B------:R-:W-:Y:S02]  /*60a0*/  IADD3.X R4, R26, c[0x0][0x334], RZ, P5, !PT ;  /* 0x0000cd001a047a10 */ /* 0x000fe40002ffe4ff */
[-C--:B------:R-:W-:Y:S01]  /*60b0*/  ISETP.GE.AND P2, PT, R39, R8.reuse, PT ;  /* 0x000000082700720c */ /* 0x080fe20003f46270 */
[----:B0-----:R-:W-:Y:S01]  /*60c0*/  @!P3 FMUL.FTZ R12, R12, R5 ;  /* 0x000000050c0cb220 */ /* 0x001fe20000410000 */
[C---:B--2---:R-:W-:Y:S02]  /*60d0*/  LEA R6, P5, R2.reuse, R7, 0x1 ;  /* 0x0000000702067211 */ /* 0x044fe400078a08ff */
        /* <DEDUP_REMOVED lines=15> */
.L_x_13551:
[----:B------:R-:W-:Y:S05]  /*61d0*/  BSYNC B0 ;  /* 0x0000000000007941 */ /* 0x000fea0003800000 */
.L_x_13550:
        /* <DEDUP_REMOVED lines=37> */
.L_x_13553:
[----:B------:R-:W-:Y:S05]  /*6430*/  BSYNC B0 ;  /* 0x0000000000007941 */ /* 0x000fea0003800000 */
.L_x_13552:
        /* <DEDUP_REMOVED lines=30> */
.L_x_13504:
        /* <DEDUP_REMOVED lines=24> */
.L_x_13556:
[----:B0-----:R-:W-:Y:S05]  /*67a0*/  BSYNC B0 ;  /* 0x0000000000007941 */ /* 0x001fea0003800000 */
.L_x_13555:
        /* <DEDUP_REMOVED lines=23> */
.L_x_13558:
[----:B------:R-:W3:Y:S02]  /*6920*/  S2R R15, SR_TID.X ;  /* 0x00000000000f7919 */ /* 0x000ee40000002100 */
.L_x_13559:
[----:B0-----:R-:W-:Y:S05]  /*6930*/  BSYNC B0 ;  /* 0x0000000000007941 */ /* 0x001fea0003800000 */
.L_x_13557:
        /* <DEDUP_REMOVED lines=10> */
.L_x_13560:
        /* <DEDUP_REMOVED lines=28> */
.L_x_13561:
        /* <DEDUP_REMOVED lines=14> */
.L_x_14763:


//--------------------- .text._Z25selective_scan_bwd_kernelI32Selective_Scan_bwd_kernel_traitsILi32ELi4ELb0ELb1ELb1ELb0ELb0EN3c104HalfENS1_7complexIfEEEEv12SSMParamsBwd --------------------------
	.section	.text._Z25selective_scan_bwd_kernelI32Selective_Scan_bwd_kernel_traitsILi32ELi4ELb0ELb1ELb1ELb0ELb0EN3c104HalfENS1_7complexIfEEEEv12SSMParamsBwd,"ax",@progbits
	.sectioninfo	@"SHI_REGISTERS=168"
	.align	128
        .global         _Z25selective_scan_bwd_kernelI32Selective_Scan_bwd_kernel_traitsILi32ELi4ELb0ELb1ELb1ELb0ELb0EN3c104HalfENS1_7complexIfEEEEv12SSMParamsBwd
        .type           _Z25selective_scan_bwd_kernelI32Selective_Scan_bwd_kernel_traitsILi32ELi4ELb0ELb1ELb1ELb0ELb0EN3c104HalfENS1_7complexIfEEEEv12SSMParamsBwd,@function
        .size           _Z25selective_scan_bwd_kernelI32Selective_Scan_bwd_kernel_traitsILi32ELi4ELb0ELb1ELb1ELb0ELb0EN3c104HalfENS1_7complexIfEEEEv12SSMParamsBwd,(.L_x_14764 - _Z25selective_scan_bwd_kernelI32Selective_Scan_bwd_kernel_traitsILi32ELi4ELb0ELb1ELb1ELb0ELb0EN3c104HalfENS1_7complexIfEEEEv12SSMParamsBwd)
        .other          _Z25selective_scan_bwd_kernelI32Selective_Scan_bwd_kernel_traitsILi32ELi4ELb0ELb1ELb1ELb0ELb0EN3c104HalfENS1_7complexIfEEEEv12SSMParamsBwd,@"STO_CUDA_ENTRY STV_DEFAULT"
_Z25selective_scan_bwd_kernelI32Selective_Scan_bwd_kernel_traitsILi32ELi4ELb0ELb1ELb1ELb0ELb0EN3c104HalfENS1_7complexIfEEEEv12SSMParamsBwd:
.text._Z25selective_scan_bwd_kernelI32Selective_Scan_bwd_kernel_traitsILi32ELi4ELb0ELb1ELb1ELb0ELb0EN3c104HalfENS1_7complexIfEEEEv12SSMParamsBwd:
        /* <DEDUP_REMOVED lines=28> */
[----:B------:R-:W-:Y:S01]  /*01c0*/  CS2R R110, SRZ ;  /* 0x00000000006e7805 */ /* 0x000fe2000001ff00 */
[----:B-1----:R-:W-:Y:S01]  /*01d0*/  HFMA2.MMA R6, -RZ, RZ, 0, 0 ;  /* 0x00000000ff067435 */ /* 0x002fe200000001ff */
[----:B------:R-:W-:Y:S01]  /*01e0*/  IMAD R10, R113, c[0x0][0x278], RZ ;  /* 0x00009e00710a7a24 */ /* 0x000fe200078e02ff */
[----:B----4-:R-:W-:Y:S01]  /*01f0*/  IABS R4, R118 ;  /* 0x0000007600047213 */ /* 0x010fe20000000000 */
[----:B------:R-:W-:-:S02]  /*0200*/  IMAD R5, R115, c[0x0][0x1d4], R0 ;  /* 0x0000750073057a24 */ /* 0x000fc400078e0200 */
[----:B------:R-:W-:Y:S01]  /*0210*/  IMAD R12, R113, c[0x0][0x190], RZ ;  /* 0x00006400710c7a24 */ /* 0x000fe200078e02ff */
[----:B---3--:R-:W-:Y:S01]  /*0220*/  IADD3 R8, RZ, -R7, RZ ;  /* 0x80000007ff087210 */ /* 0x008fe20007ffe0ff */
[C---:B------:R-:W-:Y:S02]  /*0230*/  IMAD R13, R115.reuse, c[0x0][0x27c], R10 ;  /* 0x00009f00730d7a24 */ /* 0x040fe400078e020a */
[----:B------:R-:W-:Y:S01]  /*0240*/  IMAD R15, R115, c[0x0][0x194], R12 ;  /* 0x00006500730f7a24 */ /* 0x000fe200078e020c */
[----:B------:R-:W-:Y:S01]  /*0250*/  MOV R12, c[0x0][0x174] ;  /* 0x00005d00000c7a02 */ /* 0x000fe20000000f00 */
        /* <DEDUP_REMOVED lines=23> */
[----:B------:R-:W-:Y:S01]  /*03d0*/  IMAD R17, R115, c[0x0][0x1b4], R14 ;  /* 0x00006d0073117a24 */ /* 0x000fe200078e020e */
[----:B------:R-:W-:Y:S01]  /*03e0*/  @!P2 IADD3 R112, R112, 0x1, RZ ;  /* 0x000000017070a810 */ /* 0x000fe20007ffe0ff */
[----:B------:R-:W-:Y:S01]  /*03f0*/  IMAD.WIDE.U32 R2, R118, c[0x0][0x1d8], R2 ;  /* 0x0000760076027a25 */ /* 0x000fe200078e0002 */
[----:B------:R-:W-:-:S02]  /*0400*/  ISETP.GE.U32.AND P1, PT, R0, R19, PT ;  /* 0x000000130000720c */ /* 0x000fc40003f26070 */
[----:B------:R-:W-:Y:S01]  /*0410*/  SHF.R.S32.HI R15, RZ, 0x1f, R13 ;  /* 0x0000001fff0f7819 */ /* 0x000fe2000001140d */
[----:B------:R-:W-:Y:S01]  /*0420*/  IMAD R19, R117, c[0x0][0x1e8], RZ ;  /* 0x00007a0075137a24 */ /* 0x000fe200078e02ff */
[----:B------:R-:W-:Y:S01]  /*0430*/  IADD3 R59, P2, R13, R4, RZ ;  /* 0x000000040d3b7210 */ /* 0x000fe20007f5e0ff */
[----:B------:R-:W-:Y:S01]  /*0440*/  IMAD.WIDE.U32 R6, R118, c[0x0][0x280], R6 ;  /* 0x0000a00076067a25 */ /* 0x000fe200078e0006 */
[----:B------:R-:W-:-:S03]  /*0450*/  IADD3 R11, R11, R17, RZ ;  /* 0x000000110b0b7210 */ /* 0x000fc60007ffe0ff */
[----:B------:R-:W-:Y:S02]  /*0460*/  IMAD R19, R118, c[0x0][0x1ec], R19 ;  /* 0x00007b0076137a24 */ /* 0x000fe400078e0213 */
[----:B------:R-:W-:Y:S02]  /*0470*/  IMAD R17, R117, c[0x0][0x1d8], RZ ;  /* 0x0000760075117a24 */ /* 0x000fe400078e02ff */
[----:B------:R-:W-:Y:S01]  /*0480*/  @P1 IADD3 R112, R112, 0x1, RZ ;  /* 0x0000000170701810 */ /* 0x000fe20007ffe0ff */
[C---:B------:R-:W-:Y:S01]  /*0490*/  IMAD R21, R118.reuse, c[0x0][0x284], R21 ;  /* 0x0000a10076157a24 */ /* 0x040fe200078e0215 */
[----:B------:R-:W-:Y:S01]  /*04a0*/  IADD3.X R4, R15, R5, R19, P2, !PT ;  /* 0x000000050f047210 */ /* 0x000fe200017fe413 */
[----:B------:R-:W-:Y:S01]  /*04b0*/  IMAD R17, R118, c[0x0][0x1dc], R17 ;  /* 0x0000770076117a24 */ /* 0x000fe200078e0211 */
[----:B------:R-:W-:Y:S02]  /*04c0*/  @!P3 IADD3 R112, -R112, RZ, RZ ;  /* 0x000000ff7070b210 */ /* 0x000fe40007ffe1ff */
[----:B------:R-:W-:-:S02]  /*04d0*/  @!P0 LOP3.LUT R112, RZ, c[0x0][0x178], RZ, 0x33, !PT ;  /* 0x00005e00ff708a12 */ /* 0x000fc400078e33ff */
[----:B------:R-:W-:Y:S02]  /*04e0*/  LEA R60, P0, R59, c[0x0][0x248], 0x1 ;  /* 0x000092003b3c7a11 */ /* 0x000fe400078008ff */
[C---:B------:R-:W-:Y:S01]  /*04f0*/  IADD3 R61, P1, R13.reuse, R2, RZ ;  /* 0x000000020d3d7210 */ /* 0x040fe20007f3e0ff */
[C---:B------:R-:W-:Y:S01]  /*0500*/  IMAD.WIDE.U32 R8, R112.reuse, c[0x0][0x1a8], R8 ;  /* 0x00006a0070087a25 */ /* 0x040fe200078e0008 */
[----:B------:R-:W-:Y:S02]  /*0510*/  IADD3 R13, P4, R13, R6, RZ ;  /* 0x000000060d0d7210 */ /* 0x000fe40007f9e0ff */
[----:B------:R-:W-:Y:S01]  /*0520*/  SHF.R.S32.HI R0, RZ, 0x1f, R112 ;  /* 0x0000001fff007819 */ /* 0x000fe20000011470 */
[----:B------:R-:W-:Y:S01]  /*0530*/  IMAD.WIDE.U32 R10, R112, c[0x0][0x1c8], R10 ;  /* 0x00007200700a7a25 */ /* 0x000fe200078e000a */
[----:B------:R-:W-:Y:S02]  /*0540*/  LEA.HI.X R59, R59, c[0x0][0x24c], R4, 0x1, P0 ;  /* 0x000093003b3b7a11 */ /* 0x000fe400000f0c04 */
[----:B------:R-:W-:Y:S01]  /*0550*/  ISETP.NE.U32.AND P0, PT, RZ, c[0x0][0x260], PT ;  /* 0x00009800ff007a0c */ /* 0x000fe20003f05070 */
[C---:B------:R-:W-:Y:S01]  /*0560*/  IMAD R5, R0.reuse, c[0x0][0x1a8], RZ ;  /* 0x00006a0000057a24 */ /* 0x040fe200078e02ff */
[C---:B------:R-:W-:Y:S01]  /*0570*/  IADD3.X R6, R15.reuse, R7, R21, P4, !PT ;  /* 0x000000070f067210 */ /* 0x040fe200027fe415 */
[----:B------:R-:W-:Y:S01]  /*0580*/  IMAD R7, R0, c[0x0][0x1c8], RZ ;  /* 0x0000720000077a24 */ /* 0x000fe200078e02ff */
[----:B------:R-:W-:Y:S01]  /*0590*/  IADD3.X R2, R15, R3, R17, P1, !PT ;  /* 0x000000030f027210 */ /* 0x000fe20000ffe411 */
[C---:B------:R-:W-:Y:S01]  /*05a0*/  IMAD R5, R112.reuse, c[0x0][0x1ac], R5 ;  /* 0x00006b0070057a24 */ /* 0x040fe200078e0205 */
[----:B------:R-:W-:Y:S01]  /*05b0*/  LEA R108, P1, R61, c[0x0][0x240], 0x1 ;  /* 0x000090003d6c7a11 */ /* 0x000fe200078208ff */
[----:B------:R-:W-:Y:S01]  /*05c0*/  IMAD R7, R112, c[0x0][0x1cc], R7 ;  /* 0x0000730070077a24 */ /* 0x000fe200078e0207 */
[----:B------:R-:W-:-:S02]  /*05d0*/  LEA R58, P2, R13, c[0x0][0x308], 0x1 ;  /* 0x0000c2000d3a7a11 */ /* 0x000fc400078408ff */
[----:B------:R-:W-:Y:S02]  /*05e0*/  ISETP.NE.AND.EX P0, PT, RZ, c[0x0][0x264], PT, P0 ;  /* 0x00009900ff007a0c */ /* 0x000fe40003f05300 */
[----:B------:R-:W-:Y:S02]  /*05f0*/  LEA R3, R12, 0xffffff00, 0x8 ;  /* 0xffffff000c037811 */ /* 0x000fe400078e40ff */
[----:B------:R-:W-:Y:S02]  /*0600*/  LEA.HI.X R61, R61, c[0x0][0x244], R2, 0x1, P1 ;  /* 0x000091003d3d7a11 */ /* 0x000fe400008f0c02 */
[----:B------:R-:W-:Y:S02]  /*0610*/  LEA.HI.X R57, R13, c[0x0][0x30c], R6, 0x1, P2 ;  /* 0x0000c3000d397a11 */ /* 0x000fe400010f0c06 */
[----:B------:R-:W-:Y:S02]  /*0620*/  ISETP.NE.U32.AND P1, PT, RZ, c[0x0][0x328], PT ;  /* 0x0000ca00ff007a0c */ /* 0x000fe40003f25070 */
[----:B------:R-:W-:-:S02]  /*0630*/  ISETP.NE.U32.AND P2, PT, RZ, c[0x0][0x348], PT ;  /* 0x0000d200ff007a0c */ /* 0x000fc40003f45070 */
[----:B------:R-:W-:Y:S02]  /*0640*/  IADD3 R55, P5, R3, R8, RZ ;  /* 0x0000000803377210 */ /* 0x000fe40007fbe0ff */
[----:B------:R-:W-:Y:S02]  /*0650*/  SHF.R.S32.HI R0, RZ, 0x1f, R3 ;  /* 0x0000001fff007819 */ /* 0x000fe40000011403 */
[----:B------:R-:W-:Y:S02]  /*0660*/  IADD3 R5, R9, R5, RZ ;  /* 0x0000000509057210 */ /* 0x000fe40007ffe0ff */
[----:B------:R-:W-:Y:S02]  /*0670*/  IADD3 R3, P4, R3, R10, RZ ;  /* 0x0000000a03037210 */ /* 0x000fe40007f9e0ff */
[----:B------:R-:W-:Y:S02]  /*0680*/  IADD3 R7, R11, R7, RZ ;  /* 0x000000070b077210 */ /* 0x000fe40007ffe0ff */
[----:B------:R-:W-:-:S02]  /*0690*/  ISETP.NE.AND.EX P1, PT, RZ, c[0x0][0x32c], PT, P1 ;  /* 0x0000cb00ff007a0c */ /* 0x000fc40003f25310 */
[----:B------:R-:W-:Y:S02]  /*06a0*/  ISETP.NE.AND.EX P2, PT, RZ, c[0x0][0x34c], PT, P2 ;  /* 0x0000d300ff007a0c */ /* 0x000fe40003f45320 */
        /* <DEDUP_REMOVED lines=20> */
[----:B------:R-:W-:-:S02]  /*07f0*/  MOV R50, RZ ;  /* 0x000000ff00327202 */ /* 0x000fc40000000f00 */
[----:B------:R-:W1:Y:S01]  /*0800*/  S2R R52, SR_LANEID ;  /* 0x0000000000347919 */ /* 0x000e620000000000 */
[C---:B0-----:R-:W-:Y:S02]  /*0810*/  SHF.L.U32 R0, R109.reuse, 0x2, RZ ;  /* 0x000000026d007819 */ /* 0x041fe400000006ff */
[C---:B------:R-:W-:Y:S02]  /*0820*/  IADD3 R46, R109.reuse, 0xc0, RZ ;  /* 0x000000c06d2e7810 */ /* 0x040fe40007ffe0ff */
[----:B------:R-:W-:Y:S02]  /*0830*/  LOP3.LUT R0, R0, 0xffffff80, RZ, 0xc0, !PT ;  /* 0xffffff8000007812 */ /* 0x000fe400078ec0ff */
[C---:B------:R-:W-:Y:S02]  /*0840*/  IADD3 R2, R109.reuse, 0xe0, RZ ;  /* 0x000000e06d027810 */ /* 0x040fe40007ffe0ff */
[----:B------:R-:W-:Y:S02]  /*0850*/  LOP3.LUT R51, R0, 0x1f, R109, 0xf8, !PT ;  /* 0x0000001f00337812 */ /* 0x000fe400078ef86d */
[----:B------:R-:W-:-:S02]  /*0860*/  SHF.L.U32 R48, R109, 0x3, RZ ;  /* 0x000000036d307819 */ /* 0x000fc400000006ff */
[----:B------:R-:W-:Y:S02]  /*0870*/  IADD3 R94, R0, R51, RZ ;  /* 0x00000033005e7210 */ /* 0x000fe40007ffe0ff */
[C---:B------:R-:W-:Y:S02]  /*0880*/  LOP3.LUT R49, R109.reuse, 0x1f, RZ, 0xc0, !PT ;  /* 0x0000001f6d317812 */ /* 0x040fe400078ec0ff */
[-C--:B------:R-:W-:Y:S02]  /*0890*/  LEA.HI.SX32 R47, R109, R109.reuse, 0x1b ;  /* 0x0000006d6d2f7211 */ /* 0x080fe400078fdaff */
[-C--:B------:R-:W-:Y:S02]  /*08a0*/  LEA.HI.SX32 R46, R46, R109.reuse, 0x1b ;  /* 0x0000006d2e2e7211 */ /* 0x080fe400078fdaff */
[----:B------:R-:W-:Y:S02]  /*08b0*/  LEA.HI.SX32 R45, R2, R109, 0x1b ;  /* 0x0000006d022d7211 */ /* 0x000fe400078fdaff */
[----:B------:R-:W-:-:S02]  /*08c0*/  LEA.HI.SX32 R44, R48, R48, 0x1b ;  /* 0x00000030302c7211 */ /* 0x000fc400078fdaff */
[----:B------:R-:W-:Y:S02]  /*08d0*/  SHF.R.S32.HI R95, RZ, 0x1f, R94 ;  /* 0x0000001fff5f7819 */ /* 0x000fe4000001145e */
[C---:B------:R-:W-:Y:S02]  /*08e0*/  IADD3 R39, R94.reuse, 0x20, RZ ;  /* 0x000000205e277810 */ /* 0x040fe40007ffe0ff */
[C---:B------:R-:W-:Y:S02]  /*08f0*/  IADD3 R38, R94.reuse, 0x40, RZ ;  /* 0x000000405e267810 */ /* 0x040fe40007ffe0ff */
[C---:B------:R-:W-:Y:S02]  /*0900*/  IADD3 R37, R94.reuse, 0x60, RZ ;  /* 0x000000605e257810 */ /* 0x040fe40007ffe0ff */
[C---:B------:R-:W-:Y:S02]  /*0910*/  IADD3 R36, R94.reuse, 0x80, RZ ;  /* 0x000000805e247810 */ /* 0x040fe40007ffe0ff */
[----:B------:R-:W-:-:S02]  /*0920*/  IADD3 R35, R94, 0xa0, RZ ;  /* 0x000000a05e237810 */ /* 0x000fc40007ffe0ff */
[C---:B------:R-:W-:Y:S02]  /*0930*/  IADD3 R34, R94.reuse, 0xc0, RZ ;  /* 0x000000c05e227810 */ /* 0x040fe40007ffe0ff */
[----:B-1----:R-:W-:Y:S02]  /*0940*/  IADD3 R33, R94, 0xe0, RZ ;  /* 0x000000e05e217810 */ /* 0x002fe40007ffe0ff */
.L_x_13599:
[----:B------:R-:W-:Y:S01]  /*0950*/  IADD3 R32, -R50, c[0x0][0x174], RZ ;  /* 0x00005d0032207a10 */ /* 0x000fe20007ffe1ff */
[----:B------:R-:W-:Y:S01]  /*0960*/  BAR.SYNC.DEFER_BLOCKING 0x0 ;  /* 0x0000000000007b1d */ /* 0x000fe20000010000 */
[C---:B------:R-:W-:Y:S02]  /*0970*/  LOP3.LUT R7, R51.reuse, 0x20, RZ, 0xfc, !PT ;  /* 0x0000002033077812 */ /* 0x040fe400078efcff */
[----:B------:R-:W-:Y:S02]  /*0980*/  LEA R31, R32, 0xffffff80, 0x7 ;  /* 0xffffff80201f7811 */ /* 0x000fe400078e38ff */
[----:B------:R-:W-:Y:S02]  /*0990*/  LOP3.LUT R9, R51, 0x40, RZ, 0xfc, !PT ;  /* 0x0000004033097812 */ /* 0x000fe400078efcff */
[----:B------:R-:W-:-:S02]  /*09a0*/  IADD3 R30, -R31, c[0x0][0x168], RZ ;  /* 0x00005a001f1e7a10 */ /* 0x000fc40007ffe1ff */
[C---:B------:R-:W-:Y:S02]  /*09b0*/  LOP3.LUT R11, R51.reuse, 0x60, RZ, 0xfc, !PT ;  /* 0x00000060330b7812 */ /* 0x040fe400078efcff */
[-C--:B------:R-:W-:Y:S02]  /*09c0*/  ISETP.GE.AND P0, PT, R51, R30.reuse, PT ;  /* 0x0000001e3300720c */ /* 0x080fe40003f06270 */
[-C--:B------:R-:W-:Y:S02]  /*09d0*/  ISETP.GE.AND P1, PT, R7, R30.reuse, PT ;  /* 0x0000001e0700720c */ /* 0x080fe40003f26270 */
[-C--:B------:R-:W-:Y:S02]  /*09e0*/  ISETP.GE.AND P2, PT, R9, R30.reuse, PT ;  /* 0x0000001e0900720c */ /* 0x080fe40003f46270 */
[----:B------:R-:W-:Y:S02]  /*09f0*/  ISETP.GE.AND P3, PT, R11, R30, PT ;  /* 0x0000001e0b00720c */ /* 0x000fe40003f66270 */
[----:B-1----:R-:W-:-:S02]  /*0a00*/  MOV R2, R108 ;  /* 0x0000006c00027202 */ /* 0x002fc40000000f00 */
[----:B------:R-:W-:Y:S02]  /*0a10*/  MOV R3, R61 ;  /* 0x0000003d00037202 */ /* 0x000fe40000000f00 */
[----:B------:R-:W-:Y:S02]  /*0a20*/  PRMT R0, RZ, 0x7610, R0 ;  /* 0x00007610ff007816 */ /* 0x000fe40000000000 */
[----:B------:R-:W-:Y:S01]  /*0a30*/  PRMT R4, RZ, 0x7610, R4 ;  /* 0x00007610ff047816 */ /* 0x000fe20000000004 */
[----:B------:R-:W-:Y:S01]  /*0a40*/  IMAD.WIDE R2, R51, 0x2, R2 ;  /* 0x0000000233027825 */ /* 0x000fe200078e0202 */
[----:B------:R-:W-:Y:S02]  /*0a50*/  PRMT R5, RZ, 0x7610, R5 ;  /* 0x00007610ff057816 */ /* 0x000fe40000000005 */
[----:B------:R-:W-:Y:S02]  /*0a60*/  PRMT R6, RZ, 0x7610, R6 ;  /* 0x00007610ff067816 */ /* 0x000fe40000000006 */
[----:B0-2---:R0:W2:Y:S04]  /*0a70*/  @!P0 LDG.E.U16 R0, [R2.64] ;  /* 0x0000000802008981 */ /* 0x0050a8000c1e1500 */
[----:B---3--:R0:W3:Y:S04]  /*0a80*/  @!P1 LDG.E.U16 R4, [R2.64+0x40] ;  /* 0x0000400802049981 */ /* 0x0080e8000c1e1500 */
[----:B----4-:R0:W4:Y:S04]  /*0a90*/  @!P2 LDG.E.U16 R5, [R2.64+0x80] ;  /* 0x000080080205a981 */ /* 0x010128000c1e1500 */
        /* <DEDUP_REMOVED lines=44> */
[----:B------:R2:W4:Y:S04]  /*0d60*/  @!P2 LDG.E.U16 R16, [R4.64+0x80] ;  /* 0x000080080410a981 */ /* 0x000528000c1e1500 */
[----:B------:R2:W4:Y:S04]  /*0d70*/  @!P0 LDG.E.U16 R0, [R4.64] ;  /* 0x0000000804008981 */ /* 0x000528000c1e1500 */
        /* <DEDUP_REMOVED lines=8> */
[----:B----4-:R-:W-:Y:S04]  /*0e00*/  STS.U16 [R13+0x80], R16 ;  /* 0x000080100d007388 */ /* 0x010fe80000000400 */
[----:B------:R0:W-:Y:S04]  /*0e10*/  STS.U16 [R13], R0 ;  /* 0x000000000d007388 */ /* 0x0001e80000000400 */
        /* <DEDUP_REMOVED lines=21> */
[----:B------:R-:W-:Y:S01]  /*0f70*/  FADD.FTZ R16, R15, R15 ;  /* 0x0000000f0f107221 */ /* 0x000fe20000010000 */
[----:B------:R-:W-:Y:S01]  /*0f80*/  MOV R4, c[0x0][0x298] ;  /* 0x0000a60000047a02 */ /* 0x000fe20000000f00 */
[----:B------:R-:W-:Y:S01]  /*0f90*/  FADD.FTZ R18, R12, R12 ;  /* 0x0000000c0c127221 */ /* 0x000fe20000010000 */
[----:B------:R-:W-:Y:S01]  /*0fa0*/  MOV R8, c[0x0][0x2bc] ;  /* 0x0000af0000087a02 */ /* 0x000fe20000000f00 */
[----:B------:R-:W-:Y:S01]  /*0fb0*/  FADD.FTZ R15, R13, R13 ;  /* 0x0000000d0d0f7221 */ /* 0x000fe20000010000 */
[----:B------:R-:W-:Y:S01]  /*0fc0*/  SHF.R.U32.HI R6, RZ, 0x1, R5 ;  /* 0x00000001ff067819 */ /* 0x000fe20000011605 */
[----:B------:R-:W-:Y:S01]  /*0fd0*/  FADD.FTZ R17, R17, R17 ;  /* 0x0000001111117221 */ /* 0x000fe20000010000 */
[----:B------:R-:W-:Y:S01]  /*0fe0*/  MOV R7, c[0x0][0x2b8] ;  /* 0x0000ae0000077a02 */ /* 0x000fe20000000f00 */
[----:B------:R-:W-:Y:S01]  /*0ff0*/  CS2R R12, SRZ ;  /* 0x00000000000c7805 */ /* 0x000fe2000001ff00 */
[----:B------:R-:W-:-:S02]  /*1000*/  SHF.R.U32.HI R0, RZ, 0x1, R8 ;  /* 0x00000001ff007819 */ /* 0x000fc40000011608 */
[----:B------:R-:W-:Y:S01]  /*1010*/  SHF.R.U64 R4, R4, 0x1, R5 ;  /* 0x0000000104047819 */ /* 0x000fe20000001205 */
[-C--:B------:R-:W-:Y:S01]  /*1020*/  IMAD R5, R6, R115.reuse, RZ ;  /* 0x0000007306057224 */ /* 0x080fe200078e02ff */
[----:B------:R-:W-:Y:S01]  /*1030*/  SHF.R.U64 R6, R7, 0x1, R8 ;  /* 0x0000000107067819 */ /* 0x000fe20000001208 */
[-C--:B------:R-:W-:Y:S01]  /*1040*/  IMAD R0, R0, R115.reuse, RZ ;  /* 0x0000007300007224 */ /* 0x080fe200078e02ff */
[----:B------:R-:W-:Y:S01]  /*1050*/  SHF.R.S32.HI R20, RZ, 0x1f, R112 ;  /* 0x0000001fff147819 */ /* 0x000fe20000011470 */
[----:B------:R-:W-:Y:S01]  /*1060*/  IMAD R9, R113, R4, R5 ;  /* 0x0000000471097224 */ /* 0x000fe200078e0205 */
[----:B------:R-:W-:Y:S01]  /*1070*/  MOV R14, RZ ;  /* 0x000000ff000e7202 */ /* 0x000fe20000000f00 */
[----:B------:R-:W-:Y:S01]  /*1080*/  IMAD.WIDE.U32 R4, R4, R115, RZ ;  /* 0x0000007304047225 */ /* 0x000fe200078e00ff */
[----:B------:R-:W-:-:S03]  /*1090*/  MOV R28, RZ ;  /* 0x000000ff001c7202 */ /* 0x000fc60000000f00 */
[----:B------:R-:W-:Y:S01]  /*10a0*/  IMAD R11, R113, R6, R0 ;  /* 0x00000006710b7224 */ /* 0x000fe200078e0200 */
[----:B------:R-:W-:Y:S01]  /*10b0*/  IADD3 R5, R5, R9, RZ ;  /* 0x0000000905057210 */ /* 0x000fe20007ffe0ff */
[----:B------:R-:W-:-:S04]  /*10c0*/  IMAD.WIDE.U32 R6, R6, R115, RZ ;  /* 0x0000007306067225 */ /* 0x000fc800078e00ff */
[C---:B------:R-:W-:Y:S01]  /*10d0*/  IMAD R9, R20.reuse, c[0x0][0x2a0], RZ ;  /* 0x0000a80014097a24 */ /* 0x040fe200078e02ff */
[----:B------:R-:W-:Y:S01]  /*10e0*/  IADD3 R7, R7, R11, RZ ;  /* 0x0000000b07077210 */ /* 0x000fe20007ffe0ff */
[----:B------:R-:W-:Y:S02]  /*10f0*/  IMAD R19, R20, c[0x0][0x2c0], RZ ;  /* 0x0000b00014137a24 */ /* 0x000fe400078e02ff */
[C---:B------:R-:W-:Y:S02]  /*1100*/  IMAD R11, R112.reuse, c[0x0][0x2a4], R9 ;  /* 0x0000a900700b7a24 */ /* 0x040fe400078e0209 */
[----:B------:R-:W-:-:S04]  /*1110*/  IMAD.WIDE.U32 R4, R112, c[0x0][0x2a0], R4 ;  /* 0x0000a80070047a25 */ /* 0x000fc800078e0004 */
[C---:B------:R-:W-:Y:S02]  /*1120*/  IMAD R19, R112.reuse, c[0x0][0x2c4], R19 ;  /* 0x0000b10070137a24 */ /* 0x040fe400078e0213 */
[----:B------:R-:W-:Y:S01]  /*1130*/  IMAD.WIDE.U32 R8, R112, c[0x0][0x2c0], R6 ;  /* 0x0000b00070087a25 */ /* 0x000fe200078e0006 */
[----:B------:R-:W-:Y:S02]  /*1140*/  IADD3 R7, R5, R11, RZ ;  /* 0x0000000b05077210 */ /* 0x000fe40007ffe0ff */
[----:B------:R-:W-:Y:S02]  /*1150*/  LEA R6, P0, R4, c[0x0][0x318], 0x3 ;  /* 0x0000c60004067a11 */ /* 0x000fe400078018ff */
[----:B------:R-:W-:Y:S02]  /*1160*/  IADD3 R5, R9, R19, RZ ;  /* 0x0000001309057210 */ /* 0x000fe40007ffe0ff */
[----:B------:R-:W-:Y:S02]  /*1170*/  LEA R10, P1, R8, c[0x0][0x320], 0x3 ;  /* 0x0000c800080a7a11 */ /* 0x000fe400078218ff */
[----:B------:R-:W-:-:S02]  /*1180*/  LEA.HI.X R7, R4, c[0x0][0x31c], R7, 0x3, P0 ;  /* 0x0000c70004077a11 */ /* 0x000fc400000f1c07 */
[----:B------:R-:W-:Y:S02]  /*1190*/  IADD3 R9, R50, -c[0x0][0x174], RZ ;  /* 0x80005d0032097a10 */ /* 0x000fe40007ffe0ff */
[----:B------:R-:W-:Y:S01]  /*11a0*/  LEA.HI.X R11, R8, c[0x0][0x324], R5, 0x3, P1 ;  /* 0x0000c900080b7a11 */ /* 0x000fe200008f1c05 */
[----:B------:R-:W-:Y:S01]  /*11b0*/  IMAD.WIDE.U32 R4, R109, 0x4, R6 ;  /* 0x000000046d047825 */ /* 0x000fe200078e0006 */
[----:B------:R-:W-:-:S03]  /*11c0*/  IADD3 R19, R32, -0x1, RZ ;  /* 0xffffffff20137810 */ /* 0x000fc60007ffe0ff */
[----:B------:R-:W-:Y:S01]  /*11d0*/  IMAD R9, R9, -0x100, RZ ;  /* 0xffffff0009097824 */ /* 0x000fe200078e02ff */
[----:B------:R-:W-:Y:S01]  /*11e0*/  LEA.HI R0, R19, R19, RZ, 0x1 ;  /* 0x0000001313007211 */ /* 0x000fe200078f08ff */
[----:B------:R-:W-:Y:S01]  /*11f0*/  IMAD.WIDE.U32 R6, R109, 0x4, R10 ;  /* 0x000000046d067825 */ /* 0x000fe200078e000a */
[----:B------:R-:W-:Y:S02]  /*1200*/  HADD2.F32 R11, -RZ, R2.H1_H1 ;  /* 0x30000002ff0b7230 */ /* 0x000fe40000004100 */
[----:B------:R-:W-:Y:S01]  /*1210*/  LOP3.LUT R0, R0, 0xfffffe, RZ, 0xc0, !PT ;  /* 0x00fffffe00007812 */ /* 0x000fe200078ec0ff */
[----:B------:R-:W-:-:S03]  /*1220*/  IMAD.WIDE R4, R9, 0x4, R4 ;  /* 0x0000000409047825 */ /* 0x000fc600078e0204 */
[----:B------:R-:W-:Y:S01]  /*1230*/  IADD3 R19, R19, -R0, RZ ;  /* 0x8000000013137210 */ /* 0x000fe20007ffe0ff */
[----:B------:R-:W-:Y:S01]  /*1240*/  IMAD.WIDE R6, R9, 0x4, R6 ;  /* 0x0000000409067825 */ /* 0x000fe200078e0206 */
[C---:B------:R-:W-:Y:S01]  /*1250*/  IADD3 R90, P0, R4.reuse, -0x380, RZ ;  /* 0xfffffc80045a7810 */ /* 0x040fe20007f1e0ff */
[--C-:B------:R-:W-:Y:S01]  /*1260*/  HADD2.F32 R9, -RZ, R3.reuse.H0_H0 ;  /* 0x20000003ff097230 */ /* 0x100fe20000004100 */
[C---:B------:R-:W-:Y:S01]  /*1270*/  IADD3 R88, P1, R4.reuse, -0x300, RZ ;  /* 0xfffffd0004587810 */ /* 0x040fe20007f3e0ff */
[----:B------:R-:W-:Y:S01]  /*1280*/  HADD2.F32 R3, -RZ, R3.H1_H1 ;  /* 0x30000003ff037230 */ /* 0x000fe20000004100 */
[C---:B------:R-:W-:Y:S01]  /*1290*/  IADD3 R86, P2, R4.reuse, -0x280, RZ ;  /* 0xfffffd8004567810 */ /* 0x040fe20007f5e0ff */
[--C-:B------:R-:W-:Y:S01]  /*12a0*/  FADD.FTZ R11, R11, R114.reuse ;  /* 0x000000720b0b7221 */ /* 0x100fe20000010000 */
[C---:B------:R-:W-:Y:S01]  /*12b0*/  IADD3 R84, P3, R4.reuse, -0x200, RZ ;  /* 0xfffffe0004547810 */ /* 0x040fe20007f7e0ff */
[--C-:B------:R-:W-:Y:S01]  /*12c0*/  FADD.FTZ R9, R9, R114.reuse ;  /* 0x0000007209097221 */ /* 0x100fe20000010000 */
[C---:B------:R-:W-:Y:S01]  /*12d0*/  IADD3 R82, P4, R4.reuse, -0x180, RZ ;  /* 0xfffffe8004527810 */ /* 0x040fe20007f9e0ff */
[----:B------:R-:W-:Y:S01]  /*12e0*/  FADD.FTZ R8, R3, R114 ;  /* 0x0000007203087221 */ /* 0x000fe20000010000 */
        /* <DEDUP_REMOVED lines=9> */
[----:B------:R-:W-:Y:S01]  /*1380*/  HADD2.F32 R5, -RZ, R2.H0_H0 ;  /* 0x20000002ff057230 */ /* 0x000fe20000004100 */
[C---:B------:R-:W-:Y:S02]  /*1390*/  IADD3 R76, P0, R6.reuse, -0x380, RZ ;  /* 0xfffffc80064c7810 */ /* 0x040fe40007f1e0ff */
[C---:B------:R-:W-:Y:S02]  /*13a0*/  IADD3 R74, P1, R6.reuse, -0x300, RZ ;  /* 0xfffffd00064a7810 */ /* 0x040fe40007f3e0ff */
[C---:B------:R-:W-:Y:S01]  /*13b0*/  IADD3 R72, P2, R6.reuse, -0x280, RZ ;  /* 0xfffffd8006487810 */ /* 0x040fe20007f5e0ff */
[----:B------:R-:W-:Y:S01]  /*13c0*/  FADD.FTZ R10, R5, R114 ;  /* 0x00000072050a7221 */ /* 0x000fe20000010000 */
        /* <DEDUP_REMOVED lines=9> */
[C---:B------:R-:W-:Y:S02]  /*1460*/  IADD3.X R67, R7.reuse, -0x1, RZ, P5, !PT ;  /* 0xffffffff07437810 */ /* 0x040fe40002ffe4ff */
[----:B------:R-:W-:Y:S02]  /*1470*/  IADD3.X R65, R7, -0x1, RZ, P6, !PT ;  /* 0xffffffff07417810 */ /* 0x000fe400037fe4ff */
.L_x_13594:
[----:B------:R-:W-:Y:S01]  /*1480*/  SHF.R.S32.HI R128, RZ, 0x1f, R14 ;  /* 0x0000001fff807819 */ /* 0x000fe2000001140e */
[----:B------:R-:W-:Y:S01]  /*1490*/  IMAD.WIDE.U32 R4, R14, c[0x0][0x1a0], R94 ;  /* 0x000068000e047a25 */ /* 0x000fe200078e005e */
[----:B------:R-:W-:Y:S02]  /*14a0*/  IADD3 R30, -R31, c[0x0][0x168], RZ ;  /* 0x00005a001f1e7a10 */ /* 0x000fe40007ffe1ff */
[----:B------:R-:W-:Y:S01]  /*14b0*/  PRMT R29, RZ, 0x7610, R29 ;  /* 0x00007610ff1d7816 */ /* 0x000fe2000000001d */
[----:B------:R-:W-:Y:S01]  /*14c0*/  IMAD R3, R128, c[0x0][0x1a0], RZ ;  /* 0x0000680080037a24 */ /* 0x000fe200078e02ff */
[----:B------:R-:W-:-:S02]  /*14d0*/  SHF.L.U32 R106, R30, 0x1, RZ ;  /* 0x000000011e6a7819 */ /* 0x000fc400000006ff */
[----:B------:R-:W-:Y:S01]  /*14e0*/  LEA R2, P3, R4, R56, 0x1 ;  /* 0x0000003804027211 */ /* 0x000fe200078608ff */
[----:B------:R-:W-:Y:S01]  /*14f0*/  IMAD R3, R14, c[0x0][0x1a4], R3 ;  /* 0x000069000e037a24 */ /* 0x000fe200078e0203 */
[-C--:B------:R-:W-:Y:S02]  /*1500*/  ISETP.GE.AND P0, PT, R94, R106.reuse, PT ;  /* 0x0000006a5e00720c */ /* 0x080fe40003f06270 */
[-C--:B------:R-:W-:Y:S02]  /*1510*/  ISETP.GE.AND P1, PT, R39, R106.reuse, PT ;  /* 0x0000006a2700720c */ /* 0x080fe40003f26270 */
[----:B------:R-:W-:Y:S02]  /*1520*/  ISETP.GE.AND P2, PT, R38, R106, PT ;  /* 0x0000006a2600720c */ /* 0x000fe40003f46270 */
[----:B------:R-:W-:Y:S02]  /*1530*/  IADD3 R0, R5, R3, RZ ;  /* 0x0000000305007210 */ /* 0x000fe40007ffe0ff */
[----:B------:R-:W-:-:S02]  /*1540*/  PRMT R40, RZ, 0x7610, R40 ;  /* 0x00007610ff287816 */ /* 0x000fc40000000028 */
[----:B------:R-:W-:Y:S02]  /*1550*/  LEA.HI.X R3, R4, R55, R0, 0x1, P3 ;  /* 0x0000003704037211 */ /* 0x000fe400018f0c00 */
[----:B------:R-:W-:-:S03]  /*1560*/  PRMT R41, RZ, 0x7610, R41 ;  /* 0x00007610ff297816 */ /* 0x000fc60000000029 */
[----:B0-2---:R0:W2:Y:S01]  /*1570*/  @!P0 LDG.E.U16 R29, [R2.64] ;  /* 0x00000008021d8981 */ /* 0x0050a2000c1e1500 */
[----:B------:R-:W-:-:S03]  /*1580*/  ISETP.GE.AND P0, PT, R37, R106, PT ;  /* 0x0000006a2500720c */ /* 0x000fc60003f06270 */
[----:B---3--:R0:W3:Y:S01]  /*1590*/  @!P1 LDG.E.U16 R40, [R2.64+0x40] ;  /* 0x0000400802289981 */ /* 0x0080e2000c1e1500 */
[----:B------:R-:W-:-:S03]  /*15a0*/  ISETP.GE.AND P1, PT, R36, R106, PT ;  /* 0x0000006a2400720c */ /* 0x000fc60003f26270 */
[----:B----4-:R0:W4:Y:S01]  /*15b0*/  @!P2 LDG.E.U16 R41, [R2.64+0x80] ;  /* 0x000080080229a981 */ /* 0x010122000c1e1500 */
        /* <DEDUP_REMOVED lines=18> */
[----:B------:R-:W-:Y:S01]  /*16e0*/  IMAD R119, R128, c[0x0][0x1c0], RZ ;  /* 0x0000700080777a24 */ /* 0x000fe200078e02ff */
[----:B------:R-:W-:Y:S01]  /*16f0*/  IADD3 R63, R52, 0x20, RZ ;  /* 0x00000020343f7810 */ /* 0x000fe20007ffe0ff */
[C---:B------:R-:W-:Y:S02]  /*1700*/  IMAD R107, R14.reuse, c[0x0][0x18c], R107 ;  /* 0x000063000e6b7a24 */ /* 0x040fe400078e026b */
[----:B------:R-:W-:Y:S01]  /*1710*/  IMAD.WIDE.U32 R6, R14, c[0x0][0x188], R6 ;  /* 0x000062000e067a25 */ /* 0x000fe200078e0006 */
[----:B------:R-:W-:-:S03]  /*1720*/  IADD3 R105, R52, 0x40, RZ ;  /* 0x0000004034697810 */ /* 0x000fc60007ffe0ff */
[----:B------:R-:W-:Y:S01]  /*1730*/  IMAD.WIDE.U32 R4, R14, c[0x0][0x1c0], R94 ;  /* 0x000070000e047a25 */ /* 0x000fe200078e005e */
[----:B------:R-:W-:-:S03]  /*1740*/  LEA.HI.SX32 R63, R63, R52, 0x1b ;  /* 0x000000343f3f7211 */ /* 0x000fc600078fdaff */
[----:B0-----:R-:W-:Y:S01]  /*1750*/  IMAD R3, R14, c[0x0][0x1c4], R119 ;  /* 0x000071000e037a24 */ /* 0x001fe200078e0277 */
[----:B------:R-:W-:Y:S02]  /*1760*/  IADD3 R7, R7, R107, RZ ;  /* 0x0000006b07077210 */ /* 0x000fe40007ffe0ff */
[----:B------:R-:W-:Y:S02]  /*1770*/  LEA R62, P0, R6, c[0x0][0x220], 0x3 ;  /* 0x00008800063e7a11 */ /* 0x000fe400078018ff */
[-C--:B------:R-:W-:Y:S02]  /*1780*/  LEA.HI.SX32 R0, R52, R52.reuse, 0x1b ;  /* 0x0000003434007211 */ /* 0x080fe400078fdaff */
[----:B------:R-:W-:Y:S02]  /*1790*/  LEA.HI.SX32 R105, R105, R52, 0x1b ;  /* 0x0000003469697211 */ /* 0x000fe400078fdaff */
[----:B------:R-:W-:Y:S02]  /*17a0*/  IADD3 R3, R5, R3, RZ ;  /* 0x0000000305037210 */ /* 0x000fe40007ffe0ff */
[----:B------:R-:W-:-:S02]  /*17b0*/  SHF.L.U32 R5, R63, 0x1, RZ ;  /* 0x000000013f057819 */ /* 0x000fc400000006ff */
[----:B------:R-:W-:Y:S02]  /*17c0*/  LEA.HI.X R63, R6, c[0x0][0x224], R7, 0x3, P0 ;  /* 0x00008900063f7a11 */ /* 0x000fe400000f1c07 */
[----:B------:R-:W-:Y:S02]  /*17d0*/  SHF.L.U32 R0, R0, 0x1, RZ ;  /* 0x0000000100007819 */ /* 0x000fe400000006ff */
[----:B------:R-:W-:Y:S02]  /*17e0*/  SHF.L.U32 R124, R105, 0x1, RZ ;  /* 0x00000001697c7819 */ /* 0x000fe400000006ff */
[C---:B------:R-:W-:Y:S01]  /*17f0*/  IADD3 R7, R52.reuse, 0x60, RZ ;  /* 0x0000006034077810 */ /* 0x040fe20007ffe0ff */
[----:B------:R-:W4:Y:S01]  /*1800*/  LDG.E.64 R62, [R62.64] ;  /* 0x000000083e3e7981 */ /* 0x000f22000c1e1b00 */
[C---:B------:R-:W-:Y:S02]  /*1810*/  IADD3 R105, R52.reuse, 0x80, RZ ;  /* 0x0000008034697810 */ /* 0x040fe40007ffe0ff */
[----:B------:R-:W-:-:S02]  /*1820*/  IADD3 R107, R52, 0xa0, RZ ;  /* 0x000000a0346b7810 */ /* 0x000fc40007ffe0ff */
[----:B------:R-:W-:Y:S02]  /*1830*/  IADD3 R119, R52, 0xc0, RZ ;  /* 0x000000c034777810 */ /* 0x000fe40007ffe0ff */
[----:B------:R-:W-:Y:S02]  /*1840*/  LEA R2, P1, R4, R54, 0x1 ;  /* 0x0000003604027211 */ /* 0x000fe400078208ff */
[----:B------:R-:W-:Y:S02]  /*1850*/  IADD3 R121, R52, 0xe0, RZ ;  /* 0x000000e034797810 */ /* 0x000fe40007ffe0ff */
[-C--:B------:R-:W-:Y:S02]  /*1860*/  LEA.HI.SX32 R7, R7, R52.reuse, 0x1b ;  /* 0x0000003407077211 */ /* 0x080fe400078fdaff */
[-C--:B------:R-:W-:Y:S02]  /*1870*/  LEA.HI.SX32 R105, R105, R52.reuse, 0x1b ;  /* 0x0000003469697211 */ /* 0x080fe400078fdaff */
[----:B------:R-:W-:-:S02]  /*1880*/  LEA.HI.SX32 R107, R107, R52, 0x1b ;  /* 0x000000346b6b7211 */ /* 0x000fc400078fdaff */
[----:B------:R-:W-:Y:S02]  /*1890*/  ISETP.GE.AND P6, PT, R94, R106, PT ;  /* 0x0000006a5e00720c */ /* 0x000fe40003fc6270 */
[-C--:B------:R-:W-:Y:S02]  /*18a0*/  LEA.HI.SX32 R6, R119, R52.reuse, 0x1b ;  /* 0x0000003477067211 */ /* 0x080fe400078fdaff */
[----:B------:R-:W-:Y:S02]  /*18b0*/  LEA.HI.X R3, R4, R53, R3, 0x1, P1 ;  /* 0x0000003504037211 */ /* 0x000fe400008f0c03 */
[----:B------:R-:W-:Y:S02]  /*18c0*/  LEA.HI.SX32 R121, R121, R52, 0x1b ;  /* 0x0000003479797211 */ /* 0x000fe400078fdaff */
[----:B------:R-:W-:Y:S02]  /*18d0*/  SHF.L.U32 R4, R105, 0x1, RZ ;  /* 0x0000000169047819 */ /* 0x000fe400000006ff */
[----:B------:R-:W-:-:S02]  /*18e0*/  SHF.L.U32 R119, R107, 0x1, RZ ;  /* 0x000000016b777819 */ /* 0x000fc400000006ff */
[----:B------:R-:W-:Y:S02]  /*18f0*/  SHF.L.U32 R125, R121, 0x1, RZ ;  /* 0x00000001797d7819 */ /* 0x000fe400000006ff */
[----:B------:R-:W-:Y:S02]  /*1900*/  PRMT R105, RZ, 0x7610, R105 ;  /* 0x00007610ff697816 */ /* 0x000fe40000000069 */
        /* <DEDUP_REMOVED lines=11> */
[----:B---3--:R0:W-:Y:S04]  /*19c0*/  STS.U16 [R5+0x40], R40 ;  /* 0x0000402805007388 */ /* 0x0081e80000000400 */
[----:B----4-:R1:W-:Y:S01]  /*19d0*/  STS.U16 [R124+0x80], R41 ;  /* 0x000080297c007388 */ /* 0x0103e20000000400 */
[----:B0-----:R-:W-:-:S02]  /*19e0*/  SHF.L.U32 R40, R6, 0x1, RZ ;  /* 0x0000000106287819 */ /* 0x001fc400000006ff */
[----:B-1----:R-:W-:-:S05]  /*19f0*/  SHF.L.U32 R41, R7, 0x1, RZ ;  /* 0x0000000107297819 */ /* 0x002fca00000006ff */
[----:B------:R0:W-:Y:S04]  /*1a00*/  STS.U16 [R41+0xc0], R42 ;  /* 0x0000c02a29007388 */ /* 0x0001e80000000400 */
[----:B------:R1:W-:Y:S04]  /*1a10*/  STS.U16 [R4+0x100], R43 ;  /* 0x0001002b04007388 */ /* 0x0003e80000000400 */
[----:B------:R-:W-:Y:S04]  /*1a20*/  STS.U16 [R119+0x140], R102 ;  /* 0x0001406677007388 */ /* 0x000fe80000000400 */
[----:B------:R-:W-:Y:S01]  /*1a30*/  STS.U16 [R40+0x180], R103 ;  /* 0x0001806728007388 */ /* 0x000fe20000000400 */
[----:B0-----:R-:W-:-:S03]  /*1a40*/  PRMT R42, RZ, 0x7610, R42 ;  /* 0x00007610ff2a7816 */ /* 0x001fc6000000002a */
[----:B------:R0:W-:Y:S01]  /*1a50*/  STS.U16 [R125+0x1c0], R104 ;  /* 0x0001c0687d007388 */ /* 0x0001e20000000400 */
[----:B------:R-:W-:-:S06]  /*1a60*/  NOP ;  /* 0x0000000000007918 */ /* 0x000fcc0000000000 */
[----:B------:R2:W3:Y:S01]  /*1a70*/  @!P6 LDG.E.U16 R105, [R2.64] ;  /* 0x000000080269e981 */ /* 0x0004e2000c1e1500 */
[----:B------:R-:W-:Y:S02]  /*1a80*/  ISETP.GE.AND P6, PT, R33, R106, PT ;  /* 0x0000006a2100720c */ /* 0x000fe40003fc6270 */
[----:B-1----:R-:W-:Y:S01]  /*1a90*/  PRMT R43, RZ, 0x7610, R43 ;  /* 0x00007610ff2b7816 */ /* 0x002fe2000000002b */
[----:B------:R2:W4:Y:S01]  /*1aa0*/  @!P5 LDG.E.U16 R42, [R2.64+0x40] ;  /* 0x00004008022ad981 */ /* 0x000522000c1e1500 */
[----:B0-----:R-:W-:-:S03]  /*1ab0*/  PRMT R104, RZ, 0x7610, R104 ;  /* 0x00007610ff687816 */ /* 0x001fc60000000068 */
[----:B------:R2:W4:Y:S04]  /*1ac0*/  @!P2 LDG.E.U16 R127, [R2.64+0x100] ;  /* 0x00010008027fa981 */ /* 0x000528000c1e1500 */
[----:B------:R2:W4:Y:S04]  /*1ad0*/  @!P4 LDG.E.U16 R43, [R2.64+0x80] ;  /* 0x00008008022bc981 */ /* 0x000528000c1e1500 */
[----:B------:R2:W4:Y:S04]  /*1ae0*/  @!P3 LDG.E.U16 R104, [R2.64+0xc0] ;  /* 0x0000c0080268b981 */ /* 0x000528000c1e1500 */
[----:B------:R2:W4:Y:S04]  /*1af0*/  @!P1 LDG.E.U16 R130, [R2.64+0x140] ;  /* 0x0001400802829981 */ /* 0x000528000c1e1500 */
[----:B------:R2:W4:Y:S04]  /*1b00*/  @!P0 LDG.E.U16 R129, [R2.64+0x180] ;  /* 0x0001800802818981 */ /* 0x000528000c1e1500 */
[----:B------:R2:W4:Y:S01]  /*1b10*/  @!P6 LDG.E.U16 R132, [R2.64+0x1c0] ;  /* 0x0001c0080284e981 */ /* 0x000522000c1e1500 */
[----:B------:R-:W-:Y:S01]  /*1b20*/  SHF.L.U32 R29, R52, 0x3, RZ ;  /* 0x00000003341d7819 */ /* 0x000fe200000006ff */
[----:B------:R-:W-:-:S02]  /*1b30*/  FMUL.FTZ R6, R10, R63 ;  /* 0x0000003f0a067220 */ /* 0x000fc40000410000 */
[----:B------:R-:W-:Y:S02]  /*1b40*/  FMUL.FTZ R133, R62, 1.4426950216293334961 ;  /* 0x3fb8aa3b3e857820 */ /* 0x000fe40000410000 */
[----:B------:R-:W-:Y:S02]  /*1b50*/  FMUL.RZ R120, R6, 0.15915493667125701904 ;  /* 0x3e22f98306787820 */ /* 0x000fe4000040c000 */
[----:B------:R-:W-:Y:S01]  /*1b60*/  FMUL.FTZ R102, R10, R133 ;  /* 0x000000850a667220 */ /* 0x000fe20000410000 */
[----:B------:R-:W-:Y:S01]  /*1b70*/  LEA.HI.SX32 R6, R29, R29, 0x1b ;  /* 0x0000001d1d067211 */ /* 0x000fe200078fdaff */
[----:B------:R-:W-:Y:S01]  /*1b80*/  MUFU.COS R136, R120 ;  /* 0x0000007800887308 */ /* 0x000fe20000000000 */
[----:B------:R-:W-:Y:S02]  /*1b90*/  ISETP.NE.AND P1, PT, R109, RZ, PT ;  /* 0x000000ff6d00720c */ /* 0x000fe40003f25270 */
[----:B------:R-:W-:-:S05]  /*1ba0*/  SHF.L.U32 R126, R6, 0x1, RZ ;  /* 0x00000001067e7819 */ /* 0x000fca00000006ff */
[----:B------:R-:W0:Y:S01]  /*1bb0*/  MUFU.EX2 R103, R102 ;  /* 0x0000006600677308 */ /* 0x000e220000000800 */
[----:B------:R-:W1:Y:S01]  /*1bc0*/  LDS.U16 R6, [R126+0x2] ;  /* 0x000002007e067984 */ /* 0x000e620000000400 */
[----:B--2---:R-:W-:-:S03]  /*1bd0*/  LEA R2, R19, R14, 0x8 ;  /* 0x0000000e13027211 */ /* 0x004fc600078e40ff */
[----:B------:R-:W2:Y:S03]  /*1be0*/  LDS.U16 R7, [R126] ;  /* 0x000000007e077984 */ /* 0x000ea60000000400 */
[----:B------:R0:W0:Y:S01]  /*1bf0*/  MUFU.SIN R134, R120 ;  /* 0x0000007800867308 */ /* 0x0000220000000400 */
[----:B------:R-:W-:Y:S01]  /*1c00*/  LDS.U16 R107, [R126+0x4] ;  /* 0x000004007e6b7984 */ /* 0x000fe20000000400 */
[----:B------:R-:W-:-:S03]  /*1c10*/  @P1 IADD3 R2, R109, 0x200, RZ ;  /* 0x000002006d021810 */ /* 0x000fc60007ffe0ff */
[----:B------:R-:W-:Y:S04]  /*1c20*/  LDS.U16 R106, [R126+0x6] ;  /* 0x000006007e6a7984 */ /* 0x000fe80000000400 */
[----:B0-----:R-:W0:Y:S04]  /*1c30*/  LDS.U16 R120, [R126+0x8] ;  /* 0x000008007e787984 */ /* 0x001e280000000400 */
[----:B------:R-:W0:Y:S04]  /*1c40*/  LDS.U16 R122, [R126+0xa] ;  /* 0x00000a007e7a7984 */ /* 0x000e280000000400 */
[----:B------:R-:W0:Y:S04]  /*1c50*/  LDS.U16 R123, [R126+0xc] ;  /* 0x00000c007e7b7984 */ /* 0x000e280000000400 */
[----:B------:R-:W0:Y:S01]  /*1c60*/  LDS.U16 R121, [R126+0xe] ;  /* 0x00000e007e797984 */ /* 0x000e220000000400 */
[----:B------:R-:W-:Y:S01]  /*1c70*/  ISETP.NE.AND P0, PT, R49, RZ, PT ;  /* 0x000000ff3100720c */ /* 0x000fe20003f05270 */
[----:B------:R-:W-:-:S02]  /*1c80*/  FMUL.FTZ R102, R103, R136 ;  /* 0x0000008867667220 */ /* 0x000fc40000410000 */
[----:B------:R-:W-:Y:S01]  /*1c90*/  FMUL.FTZ R103, R103, R134 ;  /* 0x0000008667677220 */ /* 0x000fe20000410000 */
[----:B------:R-:W-:-:S13]  /*1ca0*/  ISETP.LT.OR P2, PT, R32, 0x2, P0 ;  /* 0x000000022000780c */ /* 0x000fda0000741670 */
[----:B------:R-:W-:-:S05]  /*1cb0*/  @!P2 IADD3 R3, R32, -0x2, RZ ;  /* 0xfffffffe2003a810 */ /* 0x000fca0007ffe0ff */
[----:B------:R-:W-:Y:S01]  /*1cc0*/  @!P2 IMAD R3, R3, c[0x0][0x16c], R14 ;  /* 0x00005b000303aa24 */ /* 0x000fe200078e020e */
[----:B-1----:R-:W-:Y:S02]  /*1cd0*/  HADD2.F32 R6, -RZ, R6.H0_H0 ;  /* 0x20000006ff067230 */ /* 0x002fe40000004100 */
[----:B--2---:R-:W-:-:S03]  /*1ce0*/  HADD2.F32 R7, -RZ, R7.H0_H0 ;  /* 0x20000007ff077230 */ /* 0x004fc60000004100 */
[C---:B------:R-:W-:Y:S02]  /*1cf0*/  FMUL.FTZ R150, R10.reuse, R6 ;  /* 0x000000060a967220 */ /* 0x040fe40000410000 */
[----:B------:R-:W-:Y:S01]  /*1d00*/  FMUL.FTZ R146, R10, R7 ;  /* 0x000000070a927220 */ /* 0x000fe20000410000 */
[----:B0-----:R-:W-:Y:S02]  /*1d10*/  HADD2.F32 R120, -RZ, R120.H0_H0 ;  /* 0x20000078ff787230 */ /* 0x001fe40000004100 */
[----:B------:R-:W-:-:S03]  /*1d20*/  HADD2.F32 R122, -RZ, R122.H0_H0 ;  /* 0x2000007aff7a7230 */ /* 0x000fc60000004100 */
[C---:B------:R-:W-:Y:S02]  /*1d30*/  FMUL.FTZ R149, R9.reuse, R120 ;  /* 0x0000007809957220 */ /* 0x040fe40000410000 */
[----:B------:R-:W-:Y:S01]  /*1d40*/  FMUL.FTZ R139, R9, R122 ;  /* 0x0000007a098b7220 */ /* 0x000fe20000410000 */
[----:B------:R-:W-:Y:S02]  /*1d50*/  HADD2.F32 R123, -RZ, R123.H0_H0 ;  /* 0x2000007bff7b7230 */ /* 0x000fe40000004100 */
[----:B------:R-:W-:Y:S01]  /*1d60*/  HADD2.F32 R121, -RZ, R121.H0_H0 ;  /* 0x20000079ff797230 */ /* 0x000fe20000004100 */
[----:B------:R-:W-:Y:S02]  /*1d70*/  BSSY B0, `(.L_x_13564) ;  /* 0x0000066000007945 */ /* 0x000fe40003800000 */
[----:B------:R-:W-:Y:S01]  /*1d80*/  FMUL.FTZ R138, R8, R123 ;  /* 0x0000007b088a7220 */ /* 0x000fe20000410000 */
[----:B---3--:R-:W-:Y:S04]  /*1d90*/  STS.U16 [R0+0x210], R105 ;  /* 0x0002106900007388 */ /* 0x008fe80000000400 */
[----:B----4-:R-:W-:Y:S04]  /*1da0*/  STS.U16 [R5+0x250], R42 ;  /* 0x0002502a05007388 */ /* 0x010fe80000000400 */
[----:B------:R-:W-:Y:S04]  /*1db0*/  STS.U16 [R124+0x290], R43 ;  /* 0x0002902b7c007388 */ /* 0x000fe80000000400 */
[----:B------:R-:W-:Y:S04]  /*1dc0*/  STS.U16 [R41+0x2d0], R104 ;  /* 0x0002d06829007388 */ /* 0x000fe80000000400 */
[----:B------:R-:W-:Y:S04]  /*1dd0*/  STS.U16 [R4+0x310], R127 ;  /* 0x0003107f04007388 */ /* 0x000fe80000000400 */
[----:B------:R0:W-:Y:S04]  /*1de0*/  STS.U16 [R119+0x350], R130 ;  /* 0x0003508277007388 */ /* 0x0001e80000000400 */
[----:B------:R-:W-:Y:S04]  /*1df0*/  STS.U16 [R40+0x390], R129 ;  /* 0x0003908128007388 */ /* 0x000fe80000000400 */
[----:B------:R-:W-:Y:S01]  /*1e00*/  STS.U16 [R125+0x3d0], R132 ;  /* 0x0003d0847d007388 */ /* 0x000fe20000000400 */
[----:B------:R-:W-:-:S06]  /*1e10*/  NOP ;  /* 0x0000000000007918 */ /* 0x000fcc0000000000 */
[----:B0-----:R-:W-:Y:S01]  /*1e20*/  SHF.L.U32 R119, R2, 0x3, RZ ;  /* 0x0000000302777819 */ /* 0x001fe200000006ff */
[----:B------:R-:W0:Y:S01]  /*1e30*/  LDS.U16 R131, [R126+0x210] ;  /* 0x000210007e837984 */ /* 0x000e220000000400 */
[----:B------:R-:W-:-:S03]  /*1e40*/  FMUL.FTZ R0, R11, R63 ;  /* 0x0000003f0b007220 */ /* 0x000fc60000410000 */
        /* <DEDUP_REMOVED lines=8> */
[----:B------:R-:W-:-:S02]  /*1ed0*/  FMUL.RZ R127, R0, 0.15915493667125701904 ;  /* 0x3e22f983007f7820 */ /* 0x000fc4000040c000 */
[----:B------:R-:W-:Y:S02]  /*1ee0*/  FMUL.FTZ R0, R11, R133 ;  /* 0x000000850b007220 */ /* 0x000fe40000410000 */
[----:B------:R-:W-:Y:S01]  /*1ef0*/  MUFU.SIN R5, R127 ;  /* 0x0000007f00057308 */ /* 0x000fe20000000400 */
[----:B------:R-:W-:-:S07]  /*1f00*/  CS2R R104, SRZ ;  /* 0x0000000000687805 */ /* 0x000fce000001ff00 */
[----:B------:R-:W2:Y:S01]  /*1f10*/  MUFU.EX2 R0, R0 ;  /* 0x0000000000007308 */ /* 0x000ea20000000800 */
[----:B------:R-:W-:Y:S01]  /*1f20*/  @!P2 IMAD.WIDE R2, R3, 0x10, R100 ;  /* 0x000000100302a825 */ /* 0x000fe200078e0264 */
[----:B------:R-:W-:Y:S03]  /*1f30*/  BAR.SYNC.DEFER_BLOCKING 0x0 ;  /* 0x0000000000007b1d */ /* 0x000fe60000010000 */
[----:B-1----:R-:W-:-:S03]  /*1f40*/  FMUL.FTZ R119, R9, R63 ;  /* 0x0000003f09777220 */ /* 0x002fc60000410000 */
[----:B------:R-:W1:Y:S01]  /*1f50*/  MUFU.COS R129, R127 ;  /* 0x0000007f00817308 */ /* 0x000e620000000000 */
[-C--:B------:R-:W-:Y:S02]  /*1f60*/  FMUL.FTZ R4, R9, R133.reuse ;  /* 0x0000008509047220 */ /* 0x080fe40000410000 */
[----:B------:R-:W-:Y:S02]  /*1f70*/  FMUL.FTZ R126, R8, R133 ;  /* 0x00000085087e7220 */ /* 0x000fe40000410000 */
[----:B--2---:R-:W-:-:S03]  /*1f80*/  FMUL.FTZ R133, R0, R5 ;  /* 0x0000000500857220 */ /* 0x004fc60000410000 */
[----:B------:R-:W-:Y:S01]  /*1f90*/  MUFU.EX2 R134, R4 ;  /* 0x0000000400867308 */ /* 0x000fe20000000800 */
[----:B------:R-:W-:Y:S01]  /*1fa0*/  HADD2.F32 R5, -RZ, R92.H0_H0 ;  /* 0x2000005cff057230 */ /* 0x000fe20000004100 */
[----:B------:R2:W5:Y:S04]  /*1fb0*/  @!P2 LDG.E.64 R104, [R2.64+0x8] ;  /* 0x000008080268a981 */ /* 0x000568000c1e1b00 */
[----:B------:R-:W-:Y:S02]  /*1fc0*/  FMUL.FTZ R150, R5, R150 ;  /* 0x0000009605967220 */ /* 0x000fe40000410000 */
[----:B--2---:R-:W-:Y:S02]  /*1fd0*/  FMUL.RZ R3, R119, 0.15915493667125701904 ;  /* 0x3e22f98377037820 */ /* 0x004fe4000040c000 */
[----:B------:R-:W-:-:S02]  /*1fe0*/  FMUL.FTZ R2, R8, R63 ;  /* 0x0000003f08027220 */ /* 0x000fc40000410000 */
[----:B------:R-:W2:Y:S02]  /*1ff0*/  MUFU.SIN R119, R3 ;  /* 0x0000000300777308 */ /* 0x000ea40000000400 */
[----:B------:R-:W-:Y:S02]  /*2000*/  FMUL.RZ R136, R2, 0.15915493667125701904 ;  /* 0x3e22f98302887820 */ /* 0x000fe4000040c000 */
[----:B------:R-:W-:-:S04]  /*2010*/  FMUL.FTZ R146, R5, R146 ;  /* 0x0000009205927220 */ /* 0x000fc80000410000 */
[----:B------:R0:W2:Y:S01]  /*2020*/  MUFU.COS R127, R3 ;  /* 0x00000003007f7308 */ /* 0x0000a20000000000 */
[----:B-1----:R-:W-:Y:S01]  /*2030*/  FMUL.FTZ R129, R0, R129 ;  /* 0x0000008100817220 */ /* 0x002fe20000410000 */
[----:B------:R-:W-:Y:S01]  /*2040*/  HADD2.F32 R2, -RZ, R106.H0_H0 ;  /* 0x2000006aff027230 */ /* 0x000fe20000004100 */
[----:B------:R-:W-:-:S05]  /*2050*/  FMUL.FTZ R0, R133, R150 ;  /* 0x0000009685007220 */ /* 0x000fca0000410000 */
[----:B------:R-:W-:Y:S01]  /*2060*/  MUFU.EX2 R126, R126 ;  /* 0x0000007e007e7308 */ /* 0x000fe20000000800 */
[----:B0-----:R-:W-:Y:S01]  /*2070*/  HADD2.F32 R3, -RZ, R107.H0_H0 ;  /* 0x2000006bff037230 */ /* 0x001fe20000004100 */
[----:B------:R-:W-:-:S06]  /*2080*/  FMUL.FTZ R106, R133, R146 ;  /* 0x00000092856a7220 */ /* 0x000fcc0000410000 */
[----:B------:R-:W0:Y:S01]  /*2090*/  MUFU.COS R135, R136 ;  /* 0x0000008800877308 */ /* 0x000e220000000000 */
[----:B------:R-:W-:-:S07]  /*20a0*/  HADD2.F32 R4, -RZ, R92.H1_H1 ;  /* 0x3000005cff047230 */ /* 0x000fce0000004100 */
[----:B------:R-:W1:Y:S01]  /*20b0*/  MUFU.SIN R107, R136 ;  /* 0x00000088006b7308 */ /* 0x000e620000000400 */
[----:B------:R-:W-:Y:S02]  /*20c0*/  FMUL.FTZ R151, R11, R3 ;  /* 0x000000030b977220 */ /* 0x000fe40000410000 */
[----:B------:R-:W-:Y:S02]  /*20d0*/  FFMA.FTZ R0, R129, R146, -R0 ;  /* 0x0000009281007223 */ /* 0x000fe40000010800 */
[----:B------:R-:W-:Y:S02]  /*20e0*/  FMUL.FTZ R147, R11, R2 ;  /* 0x000000020b937220 */ /* 0x000fe40000410000 */
[----:B------:R-:W-:Y:S02]  /*20f0*/  FFMA.FTZ R106, R129, R150, R106 ;  /* 0x00000096816a7223 */ /* 0x000fe4000001006a */
[----:B--2---:R-:W-:Y:S02]  /*2100*/  FMUL.FTZ R132, R134, R119 ;  /* 0x0000007786847220 */ /* 0x004fe40000410000 */
[----:B------:R-:W-:-:S02]  /*2110*/  FFMA.FTZ R119, R4, R151, R0 ;  /* 0x0000009704777223 */ /* 0x000fc40000010000 */
[----:B------:R-:W-:Y:S02]  /*2120*/  FFMA.FTZ R137, R4, R147, R106 ;  /* 0x0000009304897223 */ /* 0x000fe4000001006a */
[----:B------:R-:W-:Y:S02]  /*2130*/  FMUL.FTZ R134, R134, R127 ;  /* 0x0000007f86867220 */ /* 0x000fe40000410000 */
[C---:B------:R-:W-:Y:S02]  /*2140*/  FMUL.FTZ R106, R132.reuse, R119 ;  /* 0x00000077846a7220 */ /* 0x040fe40000410000 */
[----:B------:R-:W-:Y:S02]  /*2150*/  FMUL.FTZ R0, R132, R137 ;  /* 0x0000008984007220 */ /* 0x000fe40000410000 */
[C---:B0-----:R-:W-:Y:S02]  /*2160*/  FMUL.FTZ R142, R126.reuse, R135 ;  /* 0x000000877e8e7220 */ /* 0x041fe40000410000 */
[----:B-1----:R-:W-:-:S02]  /*2170*/  FMUL.FTZ R140, R126, R107 ;  /* 0x0000006b7e8c7220 */ /* 0x002fc40000410000 */
[----:B------:R-:W-:Y:S02]  /*2180*/  FMUL.FTZ R126, R102, R133 ;  /* 0x00000085667e7220 */ /* 0x000fe40000410000 */
[C---:B------:R-:W-:Y:S02]  /*2190*/  FFMA.FTZ R137, R134.reuse, R137, R106 ;  /* 0x0000008986897223 */ /* 0x040fe4000001006a */
[----:B------:R-:W-:Y:S01]  /*21a0*/  FFMA.FTZ R127, R134, R119, -R0 ;  /* 0x00000077867f7223 */ /* 0x000fe20000010800 */
[----:B------:R-:W-:Y:S01]  /*21b0*/  HADD2.F32 R0, -RZ, R93.H0_H0 ;  /* 0x2000005dff007230 */ /* 0x000fe20000004100 */
[C---:B------:R-:W-:Y:S02]  /*21c0*/  FMUL.FTZ R106, R103.reuse, R133 ;  /* 0x00000085676a7220 */ /* 0x040fe40000410000 */
[-C--:B------:R-:W-:Y:S02]  /*21d0*/  FFMA.FTZ R119, R103, R129.reuse, R126 ;  /* 0x0000008167777223 */ /* 0x080fe4000001007e */
[----:B------:R-:W-:-:S02]  /*21e0*/  FFMA.FTZ R107, R102, R129, -R106 ;  /* 0x00000081666b7223 */ /* 0x000fc4000001086a */
[----:B------:R-:W-:Y:S02]  /*21f0*/  FMUL.FTZ R106, R132, R119 ;  /* 0x00000077846a7220 */ /* 0x000fe40000410000 */
[----:B------:R-:W-:Y:S01]  /*2200*/  FFMA.FTZ R135, R0, R149, R127 ;  /* 0x0000009500877223 */ /* 0x000fe2000001007f */
[----:B------:R-:W-:Y:S01]  /*2210*/  ISETP.NE.AND P2, PT, R109, 0x1f, PT ;  /* 0x0000001f6d00780c */ /* 0x000fe20003f45270 */
[----:B------:R-:W-:Y:S02]  /*2220*/  FMUL.FTZ R126, R132, R107 ;  /* 0x0000006b847e7220 */ /* 0x000fe40000410000 */
[----:B------:R-:W-:Y:S02]  /*2230*/  FFMA.FTZ R137, R0, R139, R137 ;  /* 0x0000008b00897223 */ /* 0x000fe40000010089 */
[----:B------:R-:W-:Y:S02]  /*2240*/  FFMA.FTZ R107, R134, R107, -R106 ;  /* 0x0000006b866b7223 */ /* 0x000fe4000001086a */
[----:B------:R-:W-:-:S02]  /*2250*/  FMUL.FTZ R106, R140, R135 ;  /* 0x000000878c6a7220 */ /* 0x000fc40000410000 */
[----:B------:R-:W-:Y:S02]  /*2260*/  FFMA.FTZ R127, R134, R119, R126 ;  /* 0x00000077867f7223 */ /* 0x000fe4000001007e */
[-C--:B------:R-:W-:Y:S02]  /*2270*/  FMUL.FTZ R136, R140, R137.reuse ;  /* 0x000000898c887220 */ /* 0x080fe40000410000 */
[----:B------:R-:W-:Y:S02]  /*2280*/  FFMA.FTZ R137, R142, R137, R106 ;  /* 0x000000898e897223 */ /* 0x000fe4000001006a */
[C---:B------:R-:W-:Y:S02]  /*2290*/  FMUL.FTZ R106, R140.reuse, R107 ;  /* 0x0000006b8c6a7220 */ /* 0x040fe40000410000 */
[----:B------:R-:W-:Y:S02]  /*22a0*/  FMUL.FTZ R152, R140, R127 ;  /* 0x0000007f8c987220 */ /* 0x000fe40000410000 */
[----:B------:R-:W-:-:S02]  /*22b0*/  FFMA.FTZ R126, R142, R135, -R136 ;  /* 0x000000878e7e7223 */ /* 0x000fc40000010888 */
[C---:B------:R-:W-:Y:S02]  /*22c0*/  FFMA.FTZ R152, R142.reuse, R107, -R152 ;  /* 0x0000006b8e987223 */ /* 0x040fe40000010898 */
[----:B------:R-:W-:Y:S02]  /*22d0*/  FFMA.FTZ R135, R142, R127, R106 ;  /* 0x0000007f8e877223 */ /* 0x000fe4000001006a */
[----:B------:R0:W1:Y:S01]  /*22e0*/  @P2 LDS.64 R106, [R109.X8+0x20b8] ;  /* 0x0020b8006d6a2984 */ /* 0x0000620000008a00 */
[----:B------:R-:W-:Y:S01]  /*22f0*/  HADD2.F32 R119, -RZ, R93.H1_H1 ;  /* 0x3000005dff777230 */ /* 0x000fe20000004100 */
[----:B------:R-:W-:-:S04]  /*2300*/  FMUL.FTZ R136, R8, R121 ;  /* 0x0000007908887220 */ /* 0x000fc80000410000 */
[C---:B------:R-:W-:Y:S02]  /*2310*/  FFMA.FTZ R126, R119.reuse, R138, R126 ;  /* 0x0000008a777e7223 */ /* 0x040fe4000001007e */
[----:B------:R-:W-:Y:S01]  /*2320*/  FFMA.FTZ R148, R119, R136, R137 ;  /* 0x0000008877947223 */ /* 0x000fe20000010089 */
[----:B------:R-:W-:Y:S05]  /*2330*/  @P2 BRA `(.L_x_13565) ;  /* 0x0000009000002947 */ /* 0x000fea0003800000 */
[----:B0--34-:R-:W-:Y:S01]  /*2340*/  ISETP.NE.AND P3, PT, R32, c[0x0][0x174], PT ;  /* 0x00005d0020007a0c */ /* 0x019fe20003f65270 */
[----:B-1----:R-:W-:-:S12]  /*2350*/  HFMA2.MMA R107, -RZ, RZ, 0, 0 ;  /* 0x00000000ff6b7435 */ /* 0x002fd800000001ff */
[----:B------:R-:W-:-:S04]  /*2360*/  @P3 IADD3 R127, -R50, c[0x0][0x174], RZ ;  /* 0x00005d00327f3a10 */ /* 0x000fc80007ffe1ff */
[----:B------:R-:W-:-:S04]  /*2370*/  @P3 LEA.HI R106, R127, R127, RZ, 0x1 ;  /* 0x0000007f7f6a3211 */ /* 0x000fc800078f08ff */
[----:B------:R-:W-:-:S04]  /*2380*/  @P3 LOP3.LUT R106, R106, 0xfffffe, RZ, 0xc0, !PT ;  /* 0x00fffffe6a6a3812 */ /* 0x000fc800078ec0ff */
[----:B------:R-:W-:Y:S02]  /*2390*/  @P3 IADD3 R127, -R106, R127, RZ ;  /* 0x0000007f6a7f3210 */ /* 0x000fe40007ffe1ff */
[----:B------:R-:W-:Y:S02]  /*23a0*/  MOV R106, 0x3f800000 ;  /* 0x3f800000006a7802 */ /* 0x000fe40000000f00 */
[----:B------:R-:W-:-:S05]  /*23b0*/  @P3 LEA R127, R127, R14, 0x8 ;  /* 0x0000000e7f7f3211 */ /* 0x000fca00078e40ff */
[----:B------:R0:W1:Y:S02]  /*23c0*/  @P3 LDS.64 R106, [R127.X8+0x10b0] ;  /* 0x0010b0007f6a3984 */ /* 0x0000640000008a00 */
.L_x_13565:
[----:B0--34-:R-:W-:Y:S05]  /*23d0*/  BSYNC B0 ;  /* 0x0000000000007941 */ /* 0x019fea0003800000 */
.L_x_13564:
[----:B------:R-:W0:Y:S01]  /*23e0*/  SHFL.UP PT, R143, R148, 0x1, RZ ;  /* 0x04200000948f7989 */ /* 0x000e2200000e00ff */
[----:B------:R-:W-:Y:S01]  /*23f0*/  ISETP.GE.AND P3, PT, R52, 0x1, PT ;  /* 0x000000013400780c */ /* 0x000fe20003f66270 */
[----:B------:R-:W-:Y:S01]  /*2400*/  HADD2.F32 R41, -RZ, R41.H0_H0 ;  /* 0x20000029ff297230 */ /* 0x000fe20000004100 */
[----:B------:R-:W-:Y:S01]  /*2410*/  ISETP.GE.OR P0, PT, R32, c[0x0][0x174], P0 ;  /* 0x00005d0020007a0c */ /* 0x000fe20000706670 */
[----:B------:R-:W2:Y:S01]  /*2420*/  SHFL.UP PT, R141, R126, 0x1, RZ ;  /* 0x042000007e8d7989 */ /* 0x000ea200000e00ff */
[----:B------:R-:W-:Y:S01]  /*2430*/  HADD2.F32 R42, -RZ, R42.H0_H0 ;  /* 0x2000002aff2a7230 */ /* 0x000fe20000004100 */
[----:B------:R-:W-:Y:S01]  /*2440*/  BSSY B0, `(.L_x_13566) ;  /* 0x0000099000007945 */ /* 0x000fe20003800000 */
[----:B------:R-:W-:Y:S01]  /*2450*/  HADD2.F32 R131, -RZ, R131.H0_H0 ;  /* 0x20000083ff837230 */ /* 0x000fe20000004100 */
[----:B------:R-:W3:Y:S01]  /*2460*/  SHFL.UP PT, R127, R152, 0x1, RZ ;  /* 0x04200000987f7989 */ /* 0x000ee200000e00ff */
[C---:B------:R-:W-:Y:S02]  /*2470*/  ISETP.GT.U32.AND P4, PT, R49.reuse, 0x1b, PT ;  /* 0x0000001b3100780c */ /* 0x040fe40003f84070 */
[C---:B------:R-:W-:Y:S01]  /*2480*/  ISETP.GT.U32.AND P5, PT, R49.reuse, 0x17, PT ;  /* 0x000000173100780c */ /* 0x040fe20003fa4070 */
[----:B------:R-:W4:Y:S01]  /*2490*/  SHFL.UP PT, R137, R135, 0x1, RZ ;  /* 0x0420000087897989 */ /* 0x000f2200000e00ff */
[----:B------:R-:W-:-:S03]  /*24a0*/  ISETP.GT.U32.AND P6, PT, R49, 0xf, PT ;  /* 0x0000000f3100780c */ /* 0x000fc60003fc4070 */
[----:B-----5:R-:W-:Y:S04]  /*24b0*/  SHFL.IDX PT, R104, R104, RZ, 0x1f ;  /* 0x00001fff68687589 */ /* 0x020fe800000e0000 */
[----:B------:R-:W-:Y:S01]  /*24c0*/  SHFL.IDX PT, R105, R105, RZ, 0x1f ;  /* 0x00001fff69697589 */ /* 0x000fe200000e0000 */
[C---:B0-----:R-:W-:Y:S02]  /*24d0*/  FMUL.FTZ R145, R135.reuse, R143 ;  /* 0x0000008f87917220 */ /* 0x041fe40000410000 */
[CC--:B--2---:R-:W-:Y:S02]  /*24e0*/  FMUL.FTZ R153, R135.reuse, R141.reuse ;  /* 0x0000008d87997220 */ /* 0x0c4fe40000410000 */
[----:B------:R-:W-:Y:S02]  /*24f0*/  FFMA.FTZ R145, R152, R141, -R145 ;  /* 0x0000008d98917223 */ /* 0x000fe40000010891 */
[----:B---3--:R-:W-:-:S02]  /*2500*/  FMUL.FTZ R144, R135, R127 ;  /* 0x0000007f87907220 */ /* 0x008fc40000410000 */
[C---:B------:R-:W-:Y:S02]  /*2510*/  FFMA.FTZ R153, R152.reuse, R143, R153 ;  /* 0x0000008f98997223 */ /* 0x040fe40000010099 */
[CC--:B----4-:R-:W-:Y:S02]  /*2520*/  FMUL.FTZ R141, R135.reuse, R137.reuse ;  /* 0x00000089878d7220 */ /* 0x0d0fe40000410000 */
[----:B------:R-:W-:Y:S02]  /*2530*/  FFMA.FTZ R144, R152, R137, R144 ;  /* 0x0000008998907223 */ /* 0x000fe40000010090 */
[----:B------:R-:W-:Y:S02]  /*2540*/  @P3 FADD.FTZ R148, R148, R153 ;  /* 0x0000009994943221 */ /* 0x000fe40000010000 */
        /* <DEDUP_REMOVED lines=12> */
[C---:B----4-:R-:W-:Y:S02]  /*2610*/  FFMA.FTZ R143, R152.reuse, R135, R143 ;  /* 0x00000087988f7223 */ /* 0x050fe4000001008f */
[----:B------:R-:W-:Y:S02]  /*2620*/  FFMA.FTZ R153, R152, R141, R153 ;  /* 0x0000008d98997223 */ /* 0x000fe40000010099 */
        /* <DEDUP_REMOVED lines=12> */
[C---:B------:R-:W-:Y:S02]  /*26f0*/  FFMA.FTZ R141, R152.reuse, R141, R154 ;  /* 0x0000008d988d7223 */ /* 0x040fe4000001009a */
[C---:B---3--:R-:W-:Y:S02]  /*2700*/  FMUL.FTZ R145, R143.reuse, R127 ;  /* 0x0000007f8f917220 */ /* 0x048fe40000410000 */
[C---:B------:R-:W-:Y:S01]  /*2710*/  FFMA.FTZ R153, R152.reuse, R137, -R153 ;  /* 0x0000008998997223 */ /* 0x040fe20000010899 */
[----:B------:R-:W-:Y:S01]  /*2720*/  HADD2.F32 R137, -RZ, R124.H0_H0 ;  /* 0x2000007cff897230 */ /* 0x000fe20000004100 */
[CC--:B----4-:R-:W-:Y:S02]  /*2730*/  FMUL.FTZ R144, R143.reuse, R135.reuse ;  /* 0x000000878f907220 */ /* 0x0d0fe40000410000 */
[C---:B------:R-:W-:Y:S02]  /*2740*/  FFMA.FTZ R154, R152.reuse, R135, R145 ;  /* 0x00000087989a7223 */ /* 0x040fe40000010091 */
[----:B------:R-:W-:Y:S01]  /*2750*/  @P3 FFMA.FTZ R152, R152, R127, -R144 ;  /* 0x0000007f98983223 */ /* 0x000fe20000010890 */
[----:B------:R-:W-:Y:S01]  /*2760*/  HADD2.F32 R144, -RZ, R125.H0_H0 ;  /* 0x2000007dff907230 */ /* 0x000fe20000004100 */
[----:B------:R-:W-:Y:S01]  /*2770*/  @P3 FADD.FTZ R126, R126, R153 ;  /* 0x000000997e7e3221 */ /* 0x000fe20000010000 */
[----:B------:R-:W-:Y:S01]  /*2780*/  FSEL R153, R143, R154, !P3 ;  /* 0x0000009a8f997208 */ /* 0x000fe20005800000 */
[----:B------:R-:W-:Y:S01]  /*2790*/  @P3 FADD.FTZ R148, R148, R141 ;  /* 0x0000008d94943221 */ /* 0x000fe20000010000 */
[----:B------:R-:W0:Y:S01]  /*27a0*/  SHFL.UP PT, R124, R152, 0x8, RZ ;  /* 0x05000000987c7989 */ /* 0x000e2200000e00ff */
[C---:B------:R-:W-:Y:S01]  /*27b0*/  FMUL.FTZ R143, R15.reuse, R144 ;  /* 0x000000900f8f7220 */ /* 0x040fe20000410000 */
[----:B------:R-:W-:Y:S01]  /*27c0*/  HADD2.F32 R154, -RZ, R43.H0_H0 ;  /* 0x2000002bff9a7230 */ /* 0x000fe20000004100 */
[----:B------:R-:W-:Y:S01]  /*27d0*/  FMUL.FTZ R137, R16, R137 ;  /* 0x0000008910897220 */ /* 0x000fe20000410000 */
[----:B------:R-:W2:Y:S01]  /*27e0*/  SHFL.UP PT, R135, R126, 0x8, RZ ;  /* 0x050000007e877989 */ /* 0x000ea200000e00ff */
[-C--:B------:R-:W-:Y:S01]  /*27f0*/  FMUL.FTZ R125, R142, R143.reuse ;  /* 0x0000008f8e7d7220 */ /* 0x080fe20000410000 */
[----:B------:R-:W-:Y:S01]  /*2800*/  ISETP.GE.AND P3, PT, R52, 0x8, PT ;  /* 0x000000083400780c */ /* 0x000fe20003f66270 */
[----:B------:R-:W-:Y:S01]  /*2810*/  FMUL.FTZ R127, R15, R154 ;  /* 0x0000009a0f7f7220 */ /* 0x000fe20000410000 */
[----:B------:R-:W3:Y:S01]  /*2820*/  SHFL.UP PT, R141, R148, 0x8, RZ ;  /* 0x05000000948d7989 */ /* 0x000ee200000e00ff */
[----:B------:R-:W-:-:S02]  /*2830*/  FMUL.FTZ R43, R140, R143 ;  /* 0x0000008f8c2b7220 */ /* 0x000fc40000410000 */
[----:B------:R-:W-:Y:S01]  /*2840*/  FFMA.FTZ R156, -R140, R127, -R125 ;  /* 0x0000007f8c9c7223 */ /* 0x000fe2000001097d */
[----:B------:R-:W4:Y:S01]  /*2850*/  SHFL.UP PT, R144, R153, 0x8, RZ ;  /* 0x0500000099907989 */ /* 0x000f2200000e00ff */
[----:B------:R-:W-:Y:S02]  /*2860*/  FMUL.FTZ R125, R16, R41 ;  /* 0x00000029107d7220 */ /* 0x000fe40000410000 */
[----:B------:R-:W-:Y:S02]  /*2870*/  FFMA.FTZ R154, R142, R127, -R43 ;  /* 0x0000007f8e9a7223 */ /* 0x000fe4000001082b */
[----:B------:R-:W-:Y:S02]  /*2880*/  FADD.FTZ R155, -R137, R156 ;  /* 0x0000009c899b7221 */ /* 0x000fe40000010100 */
[----:B------:R-:W-:Y:S02]  /*2890*/  FADD.FTZ R145, R125, R154 ;  /* 0x0000009a7d917221 */ /* 0x000fe40000010000 */
[----:B------:R-:W-:-:S02]  /*28a0*/  FMUL.FTZ R43, R132, -R155 ;  /* 0x8000009b842b7220 */ /* 0x000fc40000410000 */
[-C--:B------:R-:W-:Y:S02]  /*28b0*/  FMUL.FTZ R157, R132, -R145.reuse ;  /* 0x80000091849d7220 */ /* 0x080fe40000410000 */
[C---:B0-----:R-:W-:Y:S02]  /*28c0*/  FMUL.FTZ R41, R153.reuse, R124 ;  /* 0x0000007c99297220 */ /* 0x041fe40000410000 */
[----:B------:R-:W-:Y:S02]  /*28d0*/  FFMA.FTZ R43, R134, R145, -R43 ;  /* 0x00000091862b7223 */ /* 0x000fe4000001082b */
[C---:B--2---:R-:W-:Y:S02]  /*28e0*/  FMUL.FTZ R154, R153.reuse, R135 ;  /* 0x00000087999a7220 */ /* 0x044fe40000410000 */
[-C--:B---3--:R-:W-:Y:S02]  /*28f0*/  FMUL.FTZ R145, R153, R141.reuse ;  /* 0x0000008d99917220 */ /* 0x088fe40000410000 */
[----:B------:R-:W-:-:S02]  /*2900*/  FFMA.FTZ R141, R152, R141, R154 ;  /* 0x0000008d988d7223 */ /* 0x000fc4000001009a */
[CC--:B----4-:R-:W-:Y:S02]  /*2910*/  FFMA.FTZ R156, R152.reuse, R144.reuse, R41 ;  /* 0x00000090989c7223 */ /* 0x0d0fe40000010029 */
[C---:B------:R-:W-:Y:S02]  /*2920*/  FMUL.FTZ R41, R153.reuse, R144 ;  /* 0x0000009099297220 */ /* 0x040fe40000410000 */
[C---:B------:R-:W-:Y:S01]  /*2930*/  FFMA.FTZ R145, R152.reuse, R135, -R145 ;  /* 0x0000008798917223 */ /* 0x040fe20000010891 */
[----:B------:R-:W-:Y:S01]  /*2940*/  FSEL R153, R153, R156, !P3 ;  /* 0x0000009c99997208 */ /* 0x000fe20005800000 */
[----:B------:R-:W-:Y:S01]  /*2950*/  @P3 FFMA.FTZ R152, R152, R124, -R41 ;  /* 0x0000007c98983223 */ /* 0x000fe20000010829 */
[----:B------:R-:W-:Y:S01]  /*2960*/  HADD2.F32 R124, -RZ, R40.H0_H0 ;  /* 0x20000028ff7c7230 */ /* 0x000fe20000004100 */
[----:B------:R-:W-:Y:S01]  /*2970*/  FFMA.FTZ R154, R134, R155, R157 ;  /* 0x0000009b869a7223 */ /* 0x000fe2000001009d */
[----:B------:R-:W-:Y:S01]  /*2980*/  HFMA2.MMA R41, -RZ, RZ, 0, 0 ;  /* 0x00000000ff297435 */ /* 0x000fe200000001ff */
[----:B------:R-:W-:Y:S01]  /*2990*/  @P3 FADD.FTZ R148, R148, R141 ;  /* 0x0000008d94943221 */ /* 0x000fe20000010000 */
[----:B------:R-:W-:Y:S01]  /*29a0*/  SHFL.UP PT, R155, R152, 0x10, RZ ;  /* 0x06000000989b7989 */ /* 0x000fe200000e00ff */
[----:B------:R-:W-:Y:S01]  /*29b0*/  @P3 FADD.FTZ R126, R126, R145 ;  /* 0x000000917e7e3221 */ /* 0x000fe20000010000 */
[----:B------:R-:W-:Y:S01]  /*29c0*/  ISETP.GE.AND P3, PT, R52, 0x10, PT ;  /* 0x000000103400780c */ /* 0x000fe20003f66270 */
[C---:B-1----:R-:W-:Y:S01]  /*29d0*/  FMUL.FTZ R141, R140.reuse, R107 ;  /* 0x0000006b8c8d7220 */ /* 0x042fe20000410000 */
[----:B------:R-:W0:Y:S01]  /*29e0*/  SHFL.UP PT, R156, R148, 0x10, RZ ;  /* 0x06000000949c7989 */ /* 0x000e2200000e00ff */
[----:B------:R-:W-:Y:S01]  /*29f0*/  FMUL.FTZ R135, R17, R124 ;  /* 0x0000007c11877220 */ /* 0x000fe20000410000 */
[----:B------:R-:W-:Y:S01]  /*2a00*/  MOV R40, 0x3f800000 ;  /* 0x3f80000000287802 */ /* 0x000fe20000000f00 */
[-C--:B------:R-:W-:Y:S01]  /*2a10*/  FMUL.FTZ R145, R140, -R106.reuse ;  /* 0x8000006a8c917220 */ /* 0x080fe20000410000 */
[----:B------:R-:W1:Y:S01]  /*2a20*/  SHFL.UP PT, R144, R126, 0x10, RZ ;  /* 0x060000007e907989 */ /* 0x000e6200000e00ff */
[----:B------:R-:W-:-:S02]  /*2a30*/  FFMA.FTZ R141, R142, R106, -R141 ;  /* 0x0000006a8e8d7223 */ /* 0x000fc4000001088d */
[----:B------:R-:W-:Y:S01]  /*2a40*/  FMUL.FTZ R124, R17, R42 ;  /* 0x0000002a117c7220 */ /* 0x000fe20000410000 */
[----:B------:R-:W2:Y:S01]  /*2a50*/  SHFL.UP PT, R157, R153, 0x10, RZ ;  /* 0x06000000999d7989 */ /* 0x000ea200000e00ff */
[----:B------:R-:W-:Y:S02]  /*2a60*/  FADD.FTZ R154, -R135, R154 ;  /* 0x0000009a879a7221 */ /* 0x000fe40000010100 */
[----:B------:R-:W-:Y:S02]  /*2a70*/  FFMA.FTZ R145, R142, -R107, R145 ;  /* 0x8000006b8e917223 */ /* 0x000fe40000010091 */
[----:B------:R-:W-:Y:S02]  /*2a80*/  FMUL.FTZ R158, R132, -R141 ;  /* 0x8000008d849e7220 */ /* 0x000fe40000410000 */
[----:B------:R-:W-:Y:S02]  /*2a90*/  FADD.FTZ R160, R124, R43 ;  /* 0x0000002b7ca07221 */ /* 0x000fe40000010000 */
[----:B------:R-:W-:Y:S01]  /*2aa0*/  FMUL.FTZ R161, R133, -R154 ;  /* 0x8000009a85a17220 */ /* 0x000fe20000410000 */
[----:B------:R-:W-:Y:S01]  /*2ab0*/  CS2R R42, SRZ ;  /* 0x00000000002a7805 */ /* 0x000fe2000001ff00 */
[----:B------:R-:W-:-:S02]  /*2ac0*/  FFMA.FTZ R158, R134, R145, R158 ;  /* 0x00000091869e7223 */ /* 0x000fc4000001009e */
[----:B------:R-:W-:Y:S02]  /*2ad0*/  FMUL.FTZ R159, R132, -R145 ;  /* 0x80000091849f7220 */ /* 0x000fe40000410000 */
[-C--:B------:R-:W-:Y:S01]  /*2ae0*/  FFMA.FTZ R145, R129, R160.reuse, -R161 ;  /* 0x000000a081917223 */ /* 0x080fe200000108a1 */
[----:B------:R3:W4:Y:S01]  /*2af0*/  @!P0 LDS.128 R40, [R14.X16+0x21b0] ;  /* 0x0021b0000e288984 */ /* 0x000722000000cc00 */
[----:B------:R-:W-:Y:S01]  /*2b00*/  FMUL.FTZ R160, R133, -R160 ;  /* 0x800000a085a07220 */ /* 0x000fe20000410000 */
[----:B------:R-:W-:Y:S01]  /*2b10*/  ISETP.NE.AND P0, PT, R49, 0x1f, PT ;  /* 0x0000001f3100780c */ /* 0x000fe20003f05270 */
[----:B0-----:R-:W-:Y:S02]  /*2b20*/  FMUL.FTZ R161, R153, R156 ;  /* 0x0000009c99a17220 */ /* 0x001fe40000410000 */
[----:B------:R-:W-:Y:S02]  /*2b30*/  FFMA.FTZ R154, R129, R154, R160 ;  /* 0x0000009a819a7223 */ /* 0x000fe400000100a0 */
[----:B------:R-:W-:-:S02]  /*2b40*/  FMUL.FTZ R160, R153, R155 ;  /* 0x0000009b99a07220 */ /* 0x000fc40000410000 */
[C---:B-1----:R-:W-:Y:S02]  /*2b50*/  FMUL.FTZ R163, R153.reuse, R144 ;  /* 0x0000009099a37220 */ /* 0x042fe40000410000 */
[CC--:B--2---:R-:W-:Y:S02]  /*2b60*/  FFMA.FTZ R160, R152.reuse, R157.reuse, R160 ;  /* 0x0000009d98a07223 */ /* 0x0c4fe400000100a0 */
[C---:B------:R-:W-:Y:S02]  /*2b70*/  FMUL.FTZ R157, R153.reuse, R157 ;  /* 0x0000009d999d7220 */ /* 0x040fe40000410000 */
[C---:B------:R-:W-:Y:S01]  /*2b80*/  FFMA.FTZ R163, R152.reuse, R156, R163 ;  /* 0x0000009c98a37223 */ /* 0x040fe200000100a3 */
[----:B------:R-:W-:Y:S01]  /*2b90*/  FSEL R153, R153, R160, !P3 ;  /* 0x000000a099997208 */ /* 0x000fe20005800000 */
[C---:B------:R-:W-:Y:S02]  /*2ba0*/  FFMA.FTZ R161, R152.reuse, R144, -R161 ;  /* 0x0000009098a17223 */ /* 0x040fe400000108a1 */
[----:B------:R-:W-:Y:S01]  /*2bb0*/  @P3 FFMA.FTZ R152, R152, R155, -R157 ;  /* 0x0000009b98983223 */ /* 0x000fe2000001089d */
[----:B------:R-:W-:Y:S01]  /*2bc0*/  HADD2.F32 R155, -RZ, R130.H0_H0 ;  /* 0x20000082ff9b7230 */ /* 0x000fe20000004100 */
[----:B------:R-:W-:Y:S01]  /*2bd0*/  FFMA.FTZ R162, R134, R141, -R159 ;  /* 0x0000008d86a27223 */ /* 0x000fe2000001089f */
[----:B------:R3:W0:Y:S01]  /*2be0*/  SHFL.UP PT, R157, R153, 0x1, RZ ;  /* 0x04200000999d7989 */ /* 0x00062200000e00ff */
[----:B------:R-:W-:-:S02]  /*2bf0*/  FMUL.FTZ R130, R18, R131 ;  /* 0x0000008312827220 */ /* 0x000fc40000410000 */
[C---:B------:R-:W-:Y:S01]  /*2c00*/  FMUL.FTZ R141, R133.reuse, -R158 ;  /* 0x8000009e858d7220 */ /* 0x040fe20000410000 */
[----:B------:R-:W1:Y:S01]  /*2c10*/  SHFL.UP PT, R152, R152, 0x1, RZ ;  /* 0x0420000098987989 */ /* 0x000e6200000e00ff */
[-C--:B------:R-:W-:Y:S02]  /*2c20*/  FMUL.FTZ R159, R133, -R162.reuse ;  /* 0x800000a2859f7220 */ /* 0x080fe40000410000 */
[----:B------:R-:W-:Y:S02]  /*2c30*/  FMUL.FTZ R131, R18, R155 ;  /* 0x0000009b12837220 */ /* 0x000fe40000410000 */
[----:B------:R-:W-:Y:S02]  /*2c40*/  @P3 FADD.FTZ R148, R148, R163 ;  /* 0x000000a394943221 */ /* 0x000fe40000010000 */
[C---:B------:R-:W-:Y:S02]  /*2c50*/  FFMA.FTZ R141, R129.reuse, R162, -R141 ;  /* 0x000000a2818d7223 */ /* 0x040fe4000001088d */
[----:B------:R-:W-:-:S02]  /*2c60*/  FFMA.FTZ R144, R129, R158, R159 ;  /* 0x0000009e81907223 */ /* 0x000fc4000001009f */
[----:B------:R-:W-:Y:S01]  /*2c70*/  @P3 FADD.FTZ R126, R126, R161 ;  /* 0x000000a17e7e3221 */ /* 0x000fe20000010000 */
[----:B------:R3:W2:Y:S01]  /*2c80*/  SHFL.DOWN PT, R158, R141, 0x1, 0x1f ;  /* 0x08201f008d9e7f89 */ /* 0x0006a200000e0000 */
[----:B------:R-:W-:Y:S01]  /*2c90*/  FADD.FTZ R145, R130, R145 ;  /* 0x0000009182917221 */ /* 0x000fe20000010000 */
[----:B------:R-:W-:Y:S01]  /*2ca0*/  ISETP.GT.U32.AND P3, PT, R49, 0x1d, PT ;  /* 0x0000001d3100780c */ /* 0x000fe20003f64070 */
[----:B------:R-:W-:Y:S01]  /*2cb0*/  FADD.FTZ R154, -R131, R154 ;  /* 0x0000009a839a7221 */ /* 0x000fe20000010100 */
        /* <DEDUP_REMOVED lines=8> */
[CC--:B------:R-:W-:Y:S02]  /*2d40*/  FMUL.FTZ R162, R144.reuse, R161.reuse ;  /* 0x000000a190a27220 */ /* 0x0c0fe40000410000 */
        /* <DEDUP_REMOVED lines=8> */
.L_x_13567:
[----:B-1--4-:R-:W-:Y:S05]  /*2dd0*/  BSYNC B0 ;  /* 0x0000000000007941 */ /* 0x012fea0003800000 */
.L_x_13566:
[----:B0-----:R0:W1:Y:S01]  /*2de0*/  SHFL.DOWN PT, R159, R141, 0x2, 0x1f ;  /* 0x08401f008d9f7f89 */ /* 0x00106200000e0000 */
[----:B------:R-:W-:Y:S03]  /*2df0*/  BSSY B0, `(.L_x_13568) ;  /* 0x0000010000007945 */ /* 0x000fe60003800000 */
[----:B------:R0:W4:Y:S04]  /*2e00*/  SHFL.DOWN PT, R161, R144, 0x2, 0x1f ;  /* 0x08401f0090a17f89 */ /* 0x00012800000e0000 */
[----:B---3--:R0:W3:Y:S04]  /*2e10*/  SHFL.DOWN PT, R153, R145, 0x2, 0x1f ;  /* 0x08401f0091997f89 */ /* 0x0080e800000e0000 */
[----:B------:R0:W2:Y:S01]  /*2e20*/  SHFL.DOWN PT, R163, R154, 0x2, 0x1f ;  /* 0x08401f009aa37f89 */ /* 0x0000a200000e0000 */
[----:B------:R-:W-:Y:S05]  /*2e30*/  @P3 BRA `(.L_x_13569) ;  /* 0x000000b000003947 */ /* 0x000fea0003800000 */
[C---:B--2---:R-:W-:Y:S02]  /*2e40*/  FMUL.FTZ R156, R144.reuse, R163 ;  /* 0x000000a3909c7220 */ /* 0x044fe40000410000 */
[----:B----4-:R-:W-:-:S02]  /*2e50*/  FMUL.FTZ R126, R144, R161 ;  /* 0x000000a1907e7220 */ /* 0x010fc40000410000 */
        /* <DEDUP_REMOVED lines=9> */
.L_x_13569:
[----:B------:R-:W-:Y:S05]  /*2ef0*/  BSYNC B0 ;  /* 0x0000000000007941 */ /* 0x000fea0003800000 */
.L_x_13568:
[----:B-1----:R1:W0:Y:S01]  /*2f00*/  SHFL.DOWN PT, R159, R141, 0x4, 0x1f ;  /* 0x08801f008d9f7f89 */ /* 0x00222200000e0000 */
[----:B------:R-:W-:Y:S03]  /*2f10*/  BSSY B0, `(.L_x_13570) ;  /* 0x0000010000007945 */ /* 0x000fe60003800000 */
[----:B----4-:R1:W4:Y:S04]  /*2f20*/  SHFL.DOWN PT, R161, R144, 0x4, 0x1f ;  /* 0x08801f0090a17f89 */ /* 0x01032800000e0000 */
[----:B---3--:R1:W3:Y:S04]  /*2f30*/  SHFL.DOWN PT, R153, R145, 0x4, 0x1f ;  /* 0x08801f0091997f89 */ /* 0x0082e800000e0000 */
[----:B--2---:R1:W2:Y:S01]  /*2f40*/  SHFL.DOWN PT, R163, R154, 0x4, 0x1f ;  /* 0x08801f009aa37f89 */ /* 0x0042a200000e0000 */
        /* <DEDUP_REMOVED lines=12> */
.L_x_13571:
[----:B------:R-:W-:Y:S05]  /*3010*/  BSYNC B0 ;  /* 0x0000000000007941 */ /* 0x000fea0003800000 */
.L_x_13570:
[----:B0-----:R0:W1:Y:S01]  /*3020*/  SHFL.DOWN PT, R159, R141, 0x8, 0x1f ;  /* 0x09001f008d9f7f89 */ /* 0x00106200000e0000 */
        /* <DEDUP_REMOVED lines=16> */
.L_x_13573:
[----:B------:R-:W-:Y:S05]  /*3130*/  BSYNC B0 ;  /* 0x0000000000007941 */ /* 0x000fea0003800000 */
.L_x_13572:
        /* <DEDUP_REMOVED lines=17> */
.L_x_13575:
[----:B------:R-:W-:Y:S05]  /*3250*/  BSYNC B0 ;  /* 0x0000000000007941 */ /* 0x000fea0003800000 */
.L_x_13574:
[----:B0-----:R-:W-:Y:S01]  /*3260*/  SHFL.DOWN PT, R159, R144, 0x1, 0x1f ;  /* 0x08201f00909f7f89 */ /* 0x001fe200000e0000 */
[-C--:B----4-:R-:W-:Y:S01]  /*3270*/  FMUL.FTZ R161, R157, R105.reuse ;  /* 0x000000699da17220 */ /* 0x090fe20000410000 */
[----:B------:R-:W-:Y:S01]  /*3280*/  ISETP.NE.AND P0, PT, R109, RZ, PT ;  /* 0x000000ff6d00720c */ /* 0x000fe20003f05270 */
[-C--:B------:R-:W-:Y:S01]  /*3290*/  FMUL.FTZ R162, R157, R104.reuse ;  /* 0x000000689da27220 */ /* 0x080fe20000410000 */
[----:B---3--:R-:W0:Y:S01]  /*32a0*/  SHFL.IDX PT, R153, R42, RZ, 0x1f ;  /* 0x00001fff2a997589 */ /* 0x008e2200000e0000 */
[C---:B------:R-:W-:Y:S01]  /*32b0*/  FFMA.FTZ R160, R152.reuse, R104, -R161 ;  /* 0x0000006898a07223 */ /* 0x040fe200000108a1 */
[----:B------:R-:W-:Y:S01]  /*32c0*/  BSSY B0, `(.L_x_13576) ;  /* 0x00000e3000007945 */ /* 0x000fe20003800000 */
[----:B------:R-:W-:Y:S01]  /*32d0*/  FFMA.FTZ R161, R152, R105, R162 ;  /* 0x0000006998a17223 */ /* 0x000fe200000100a2 */
[----:B------:R-:W3:Y:S01]  /*32e0*/  SHFL.IDX PT, R126, R43, RZ, 0x1f ;  /* 0x00001fff2b7e7589 */ /* 0x000ee200000e0000 */
[----:B------:R-:W-:Y:S02]  /*32f0*/  @P1 FADD.FTZ R104, R155, R160 ;  /* 0x000000a09b681221 */ /* 0x000fe40000010000 */
[----:B------:R-:W-:Y:S01]  /*3300*/  @P1 FADD.FTZ R105, R148, R161 ;  /* 0x000000a194691221 */ /* 0x000fe20000010000 */
[----:B------:R-:W4:Y:S01]  /*3310*/  SHFL.DOWN PT, R156, R141, 0x1, 0x1f ;  /* 0x08201f008d9c7f89 */ /* 0x000f2200000e0000 */
[----:B------:R-:W-:-:S02]  /*3320*/  FMUL.FTZ R148, R103, R104 ;  /* 0x0000006867947220 */ /* 0x000fc40000410000 */
[-C--:B------:R-:W-:Y:S01]  /*3330*/  FMUL.FTZ R103, R103, R105.reuse ;  /* 0x0000006967677220 */ /* 0x080fe20000410000 */
[----:B------:R-:W5:Y:S01]  /*3340*/  SHFL.DOWN PT, R157, R154, 0x1, 0x1f ;  /* 0x08201f009a9d7f89 */ /* 0x000f6200000e0000 */
[C---:B------:R-:W-:Y:S02]  /*3350*/  FFMA.FTZ R105, R102.reuse, R105, R148 ;  /* 0x0000006966697223 */ /* 0x040fe40000010094 */
[----:B------:R-:W-:Y:S01]  /*3360*/  FFMA.FTZ R103, R102, R104, -R103 ;  /* 0x0000006866677223 */ /* 0x000fe20000010867 */
[----:B------:R-:W1:Y:S01]  /*3370*/  SHFL.DOWN PT, R158, R145, 0x1, 0x1f ;  /* 0x08201f00919e7f89 */ /* 0x000e6200000e0000 */
[----:B------:R-:W-:Y:S02]  /*3380*/  FADD.FTZ R105, R150, R105 ;  /* 0x0000006996697221 */ /* 0x000fe40000010000 */
[----:B------:R-:W-:Y:S01]  /*3390*/  FADD.FTZ R146, R146, R103 ;  /* 0x0000006792927221 */ /* 0x000fe20000010000 */
[----:B-1----:R-:W1:Y:S01]  /*33a0*/  SHFL.IDX PT, R144, R144, RZ, 0x1f ;  /* 0x00001fff90907589 */ /* 0x002e6200000e0000 */
[----:B------:R-:W-:-:S02]  /*33b0*/  FMUL.FTZ R102, R133, R105 ;  /* 0x0000006985667220 */ /* 0x000fc40000410000 */
[-C--:B------:R-:W-:Y:S01]  /*33c0*/  FMUL.FTZ R104, R133, R146.reuse ;  /* 0x0000009285687220 */ /* 0x080fe20000410000 */
[----:B------:R-:W2:Y:S01]  /*33d0*/  SHFL.IDX PT, R141, R141, RZ, 0x1f ;  /* 0x00001fff8d8d7589 */ /* 0x000ea200000e0000 */
[----:B0-----:R-:W-:Y:S02]  /*33e0*/  @P2 FMUL.FTZ R155, R159, R153 ;  /* 0x000000999f9b2220 */ /* 0x001fe40000410000 */
[----:B------:R-:W-:Y:S01]  /*33f0*/  FFMA.FTZ R102, R129, R146, -R102 ;  /* 0x0000009281667223 */ /* 0x000fe20000010866 */
[----:B------:R-:W0:Y:S01]  /*3400*/  SHFL.IDX PT, R145, R145, RZ, 0x1f ;  /* 0x00001fff91917589 */ /* 0x000e2200000e0000 */
[-C--:B---3--:R-:W-:Y:S02]  /*3410*/  @P2 FMUL.FTZ R159, R159, R126.reuse ;  /* 0x0000007e9f9f2220 */ /* 0x088fe40000410000 */
[----:B------:R-:W-:Y:S01]  /*3420*/  FFMA.FTZ R104, R129, R105, R104 ;  /* 0x0000006981687223 */ /* 0x000fe20000010068 */
[----:B------:R-:W3:Y:S01]  /*3430*/  SHFL.IDX PT, R154, R154, RZ, 0x1f ;  /* 0x00001fff9a9a7589 */ /* 0x000ee200000e0000 */
[----:B----4-:R-:W-:-:S02]  /*3440*/  @P2 FFMA.FTZ R148, R156, R126, R155 ;  /* 0x0000007e9c942223 */ /* 0x010fc4000001009b */
[----:B------:R-:W-:Y:S01]  /*3450*/  @P2 FFMA.FTZ R159, R156, R153, -R159 ;  /* 0x000000999c9f2223 */ /* 0x000fe2000001089f */
[----:B------:R-:W-:Y:S01]  /*3460*/  SHF.L.U64.HI R156, R13, 0x2, R12 ;  /* 0x000000020d9c7819 */ /* 0x000fe2000001020c */
[----:B-----5:R-:W-:Y:S02]  /*3470*/  @P2 FADD.FTZ R126, R157, R148 ;  /* 0x000000949d7e2221 */ /* 0x020fe40000010000 */
[----:B------:R-:W-:Y:S02]  /*3480*/  FFMA.FTZ R148, R4, R151, R102 ;  /* 0x0000009704947223 */ /* 0x000fe40000010066 */
[----:B------:R-:W-:Y:S02]  /*3490*/  @P2 FADD.FTZ R153, R158, R159 ;  /* 0x0000009f9e992221 */ /* 0x000fe40000010000 */
[-C--:B------:R-:W-:Y:S02]  /*34a0*/  FMUL.FTZ R103, R126, -R107.reuse ;  /* 0x8000006b7e677220 */ /* 0x080fe40000410000 */
[----:B------:R-:W-:-:S02]  /*34b0*/  FMUL.FTZ R107, R153, -R107 ;  /* 0x8000006b996b7220 */ /* 0x000fc40000410000 */
[----:B------:R-:W-:Y:S02]  /*34c0*/  FFMA.FTZ R147, R4, R147, R104 ;  /* 0x0000009304937223 */ /* 0x000fe40000010068 */
[----:B------:R-:W-:Y:S02]  /*34d0*/  FFMA.FTZ R104, R153, R106, -R103 ;  /* 0x0000006a99687223 */ /* 0x000fe40000010867 */
[----:B------:R-:W-:Y:S02]  /*34e0*/  FMUL.FTZ R102, R132, R148 ;  /* 0x0000009484667220 */ /* 0x000fe40000410000 */
[----:B------:R-:W-:Y:S02]  /*34f0*/  FFMA.FTZ R126, R126, R106, R107 ;  /* 0x0000006a7e7e7223 */ /* 0x000fe4000001006b */
[----:B------:R-:W-:Y:S02]  /*3500*/  FMUL.FTZ R103, R132, R147 ;  /* 0x0000009384677220 */ /* 0x000fe40000410000 */
[----:B------:R-:W-:-:S02]  /*3510*/  FADD.FTZ R127, R127, R104 ;  /* 0x000000687f7f7221 */ /* 0x000fc40000010000 */
[C---:B------:R-:W-:Y:S02]  /*3520*/  FFMA.FTZ R104, R134.reuse, R147, R102 ;  /* 0x0000009386687223 */ /* 0x040fe40000010066 */
[----:B------:R-:W-:Y:S02]  /*3530*/  FADD.FTZ R126, -R143, R126 ;  /* 0x0000007e8f7e7221 */ /* 0x000fe40000010100 */
[----:B------:R-:W-:Y:S02]  /*3540*/  FFMA.FTZ R102, R134, R148, -R103 ;  /* 0x0000009486667223 */ /* 0x000fe40000010867 */
[----:B------:R-:W-:Y:S02]  /*3550*/  FFMA.FTZ R103, R0, R139, R104 ;  /* 0x0000008b00677223 */ /* 0x000fe40000010068 */
[C---:B------:R-:W-:Y:S02]  /*3560*/  FMUL.FTZ R104, R140.reuse, -R126 ;  /* 0x8000007e8c687220 */ /* 0x040fe40000410000 */
[----:B------:R-:W-:-:S02]  /*3570*/  FMUL.FTZ R107, R140, -R127 ;  /* 0x8000007f8c6b7220 */ /* 0x000fc40000410000 */
[----:B------:R-:W-:Y:S02]  /*3580*/  FFMA.FTZ R106, R142, R127, -R104 ;  /* 0x0000007f8e6a7223 */ /* 0x000fe40000010868 */
[----:B------:R-:W-:Y:S02]  /*3590*/  FFMA.FTZ R149, R0, R149, R102 ;  /* 0x0000009500957223 */ /* 0x000fe40000010066 */
[----:B------:R-:W-:Y:S02]  /*35a0*/  FFMA.FTZ R150, R142, R126, R107 ;  /* 0x0000007e8e967223 */ /* 0x000fe4000001006b */
[----:B------:R-:W-:Y:S02]  /*35b0*/  FMUL.FTZ R102, R140, R103 ;  /* 0x000000678c667220 */ /* 0x000fe40000410000 */
[----:B------:R-:W-:Y:S02]  /*35c0*/  FADD.FTZ R125, R125, R106 ;  /* 0x0000006a7d7d7221 */ /* 0x000fe40000010000 */
[----:B------:R-:W-:Y:S01]  /*35d0*/  FADD.FTZ R107, -R137, R150 ;  /* 0x00000096896b7221 */ /* 0x000fe20000010100 */
[----:B------:R-:W-:Y:S01]  /*35e0*/  IADD3 R150, R109, 0xa0, RZ ;  /* 0x000000a06d967810 */ /* 0x000fe20007ffe0ff */
[----:B------:R-:W-:-:S02]  /*35f0*/  FFMA.FTZ R102, R142, R149, -R102 ;  /* 0x000000958e667223 */ /* 0x000fc40000010866 */
[C---:B------:R-:W-:Y:S02]  /*3600*/  FMUL.FTZ R137, R132.reuse, -R125 ;  /* 0x8000007d84897220 */ /* 0x040fe40000410000 */
[-C--:B------:R-:W-:Y:S02]  /*3610*/  FMUL.FTZ R106, R132, -R107.reuse ;  /* 0x8000006b846a7220 */ /* 0x080fe40000410000 */
[----:B------:R-:W-:Y:S02]  /*3620*/  FFMA.FTZ R102, R119, R138, R102 ;  /* 0x0000008a77667223 */ /* 0x000fe40000010066 */
[----:B------:R-:W-:Y:S02]  /*3630*/  FFMA.FTZ R138, R134, R107, R137 ;  /* 0x0000006b868a7223 */ /* 0x000fe40000010089 */
[----:B------:R-:W-:Y:S02]  /*3640*/  FMUL.FTZ R140, R140, R149 ;  /* 0x000000958c8c7220 */ /* 0x000fe40000410000 */
[----:B------:R-:W-:-:S02]  /*3650*/  FFMA.FTZ R137, R134, R125, -R106 ;  /* 0x0000007d86897223 */ /* 0x000fc4000001086a */
[----:B------:R-:W-:Y:S02]  /*3660*/  FADD.FTZ R106, -R135, R138 ;  /* 0x0000008a876a7221 */ /* 0x000fe40000010100 */
[----:B------:R-:W-:Y:S02]  /*3670*/  FFMA.FTZ R104, R142, R103, R140 ;  /* 0x000000678e687223 */ /* 0x000fe4000001008c */
[----:B------:R-:W-:Y:S02]  /*3680*/  FADD.FTZ R124, R124, R137 ;  /* 0x000000897c7c7221 */ /* 0x000fe40000010000 */
[----:B-1----:R-:W-:Y:S02]  /*3690*/  FMUL.FTZ R132, R144, R43 ;  /* 0x0000002b90847220 */ /* 0x002fe40000410000 */
[----:B------:R-:W-:Y:S02]  /*36a0*/  FMUL.FTZ R134, R133, -R106 ;  /* 0x8000006a85867220 */ /* 0x000fe40000410000 */
[----:B------:R-:W-:-:S02]  /*36b0*/  FFMA.FTZ R104, R119, R136, R104 ;  /* 0x0000008877687223 */ /* 0x000fc40000010068 */
[----:B------:R-:W-:Y:S02]  /*36c0*/  FMUL.FTZ R133, R133, -R124 ;  /* 0x8000007c85857220 */ /* 0x000fe40000410000 */
[CC--:B------:R-:W-:Y:S02]  /*36d0*/  FMUL.FTZ R136, R144.reuse, R42.reuse ;  /* 0x0000002a90887220 */ /* 0x0c0fe40000410000 */
[----:B--2---:R-:W-:Y:S02]  /*36e0*/  FFMA.FTZ R132, R141, R42, -R132 ;  /* 0x0000002a8d847223 */ /* 0x004fe40000010884 */
[----:B------:R-:W-:Y:S02]  /*36f0*/  FMUL.FTZ R42, R144, R41 ;  /* 0x00000029902a7220 */ /* 0x000fe40000410000 */
[C---:B------:R-:W-:Y:S01]  /*3700*/  FFMA.FTZ R135, R129.reuse, R124, -R134 ;  /* 0x0000007c81877223 */ /* 0x040fe20000010886 */
[----:B------:R-:W-:Y:S01]  /*3710*/  P2R R134, PR, RZ, 0x1 ;  /* 0x00000001ff867803 */ /* 0x000fe20000000000 */
[----:B------:R-:W-:-:S02]  /*3720*/  FFMA.FTZ R134, R129, R106, R133 ;  /* 0x0000006a81867223 */ /* 0x000fc40000010085 */
[-C--:B------:R-:W-:Y:S02]  /*3730*/  FMUL.FTZ R144, R144, R40.reuse ;  /* 0x0000002890907220 */ /* 0x080fe40000410000 */
[C---:B------:R-:W-:Y:S02]  /*3740*/  FFMA.FTZ R43, R141.reuse, R43, R136 ;  /* 0x0000002b8d2b7223 */ /* 0x040fe40000010088 */
[----:B------:R-:W-:Y:S02]  /*3750*/  FFMA.FTZ R40, R141, R40, -R42 ;  /* 0x000000288d287223 */ /* 0x000fe4000001082a */
[----:B0-----:R-:W-:Y:S02]  /*3760*/  FADD.FTZ R42, R145, R132 ;  /* 0x00000084912a7221 */ /* 0x001fe40000010000 */
[----:B------:R-:W-:Y:S02]  /*3770*/  FADD.FTZ R130, R130, R135 ;  /* 0x0000008782827221 */ /* 0x000fe40000010000 */
[----:B------:R-:W-:-:S02]  /*3780*/  FADD.FTZ R129, -R131, R134 ;  /* 0x0000008683817221 */ /* 0x000fc40000010100 */
[----:B------:R-:W-:Y:S02]  /*3790*/  FMUL.FTZ R132, R10, R5 ;  /* 0x000000050a847220 */ /* 0x000fe40000410000 */
[----:B------:R-:W-:Y:S01]  /*37a0*/  FFMA.FTZ R41, R141, R41, R144 ;  /* 0x000000298d297223 */ /* 0x000fe20000010090 */
[----:B------:R-:W-:Y:S01]  /*37b0*/  IADD3 R144, R109, 0x80, RZ ;  /* 0x000000806d907810 */ /* 0x000fe20007ffe0ff */
[----:B---3--:R-:W-:Y:S01]  /*37c0*/  FADD.FTZ R43, R154, R43 ;  /* 0x0000002b9a2b7221 */ /* 0x008fe20000010000 */
[----:B------:R-:W-:Y:S01]  /*37d0*/  LEA.HI.SX32 R154, R48, R48, 0x1b ;  /* 0x00000030309a7211 */ /* 0x000fe200078fdaff */
[----:B------:R-:W-:Y:S01]  /*37e0*/  FMUL.FTZ R135, R11, R4 ;  /* 0x000000040b877220 */ /* 0x000fe20000410000 */
[----:B------:R-:W-:Y:S01]  /*37f0*/  LEA.HI.SX32 R144, R144, R109, 0x1b ;  /* 0x0000006d90907211 */ /* 0x000fe200078fdaff */
[----:B------:R-:W-:Y:S01]  /*3800*/  FMUL.FTZ R136, R10, R130 ;  /* 0x000000820a887220 */ /* 0x000fe20000410000 */
[----:B------:R0:W-:Y:S01]  /*3810*/  @!P0 STS.128 [R14.X16+0x21b0], R40 ;  /* 0x0021b0280e008388 */ /* 0x0001e2000000cc00 */
[----:B------:R-:W-:-:S02]  /*3820*/  FFMA.FTZ R133, R6, -R132, R105 ;  /* 0x8000008406857223 */ /* 0x000fc40000010069 */
[----:B------:R-:W-:Y:S02]  /*3830*/  FMUL.FTZ R134, R10, R129 ;  /* 0x000000810a867220 */ /* 0x000fe40000410000 */
[-C--:B------:R-:W-:Y:S02]  /*3840*/  FFMA.FTZ R131, R3, -R135.reuse, R148 ;  /* 0x8000008703837223 */ /* 0x080fe40000010094 */
[----:B------:R-:W-:Y:S02]  /*3850*/  FFMA.FTZ R132, R7, -R132, R146 ;  /* 0x8000008407847223 */ /* 0x000fe40000010092 */
[----:B------:R-:W-:Y:S02]  /*3860*/  FMUL.FTZ R137, R133, R134 ;  /* 0x0000008685897220 */ /* 0x000fe40000410000 */
[----:B------:R-:W-:Y:S02]  /*3870*/  FFMA.FTZ R135, R2, -R135, R147 ;  /* 0x8000008702877223 */ /* 0x000fe40000010093 */
[----:B------:R-:W-:-:S02]  /*3880*/  FMUL.FTZ R138, R11, R124 ;  /* 0x0000007c0b8a7220 */ /* 0x000fc40000410000 */
[----:B------:R-:W-:Y:S02]  /*3890*/  FMUL.FTZ R140, R11, R106 ;  /* 0x0000006a0b8c7220 */ /* 0x000fe40000410000 */
[-C--:B0-----:R-:W-:Y:S02]  /*38a0*/  FMUL.FTZ R41, R133, R136.reuse ;  /* 0x0000008885297220 */ /* 0x081fe40000410000 */
[C---:B------:R-:W-:Y:S02]  /*38b0*/  FFMA.FTZ R137, R132.reuse, R136, R137 ;  /* 0x0000008884897223 */ /* 0x040fe40000010089 */
[C---:B------:R-:W-:Y:S02]  /*38c0*/  FMUL.FTZ R40, R135.reuse, R140 ;  /* 0x0000008c87287220 */ /* 0x040fe40000410000 */
[----:B------:R-:W-:Y:S02]  /*38d0*/  FMUL.FTZ R42, R135, R138 ;  /* 0x0000008a872a7220 */ /* 0x000fe40000410000 */
[----:B------:R-:W-:-:S02]  /*38e0*/  FFMA.FTZ R41, R132, R134, -R41 ;  /* 0x0000008684297223 */ /* 0x000fc40000010829 */
[----:B------:R-:W-:Y:S02]  /*38f0*/  FMUL.FTZ R43, R5, R134 ;  /* 0x00000086052b7220 */ /* 0x000fe40000410000 */
[----:B------:R-:W-:Y:S02]  /*3900*/  FMUL.FTZ R134, R9, R0 ;  /* 0x0000000009867220 */ /* 0x000fe40000410000 */
[----:B------:R-:W-:Y:S02]  /*3910*/  FMUL.FTZ R139, R5, R136 ;  /* 0x00000088058b7220 */ /* 0x000fe40000410000 */
[C---:B------:R-:W-:Y:S02]  /*3920*/  FFMA.FTZ R40, R131.reuse, R138, R40 ;  /* 0x0000008a83287223 */ /* 0x040fe40000010028 */
[----:B------:R-:W-:Y:S01]  /*3930*/  FFMA.FTZ R42, R131, R140, -R42 ;  /* 0x0000008c832a7223 */ /* 0x000fe2000001082a */
[----:B------:R-:W-:Y:S01]  /*3940*/  STS [R154.X4+0x420], R139 ;  /* 0x0004208b9a007388 */ /* 0x000fe20000004800 */
[----:B------:R-:W-:-:S02]  /*3950*/  FADD.FTZ R137, RZ, R137 ;  /* 0x00000089ff897221 */ /* 0x000fc40000010000 */
[----:B------:R-:W-:Y:S01]  /*3960*/  FADD.FTZ R41, RZ, R41 ;  /* 0x00000029ff297221 */ /* 0x000fe20000010000 */
[----:B------:R0:W-:Y:S01]  /*3970*/  STS [R44.X4+0x424], R43 ;  /* 0x0004242b2c007388 */ /* 0x0001e20000004800 */
[----:B------:R-:W-:Y:S02]  /*3980*/  FFMA.FTZ R136, R122, -R134, R103 ;  /* 0x800000867a887223 */ /* 0x000fe40000010067 */
[----:B------:R-:W-:Y:S02]  /*3990*/  FMUL.FTZ R145, R9, R107 ;  /* 0x0000006b09917220 */ /* 0x000fe40000410000 */
[----:B------:R-:W-:Y:S02]  /*39a0*/  FADD.FTZ R40, R137, R40 ;  /* 0x0000002889287221 */ /* 0x000fe40000010000 */
[----:B------:R-:W-:Y:S02]  /*39b0*/  FADD.FTZ R41, R41, R42 ;  /* 0x0000002a29297221 */ /* 0x000fe40000010000 */
[----:B------:R-:W-:-:S02]  /*39c0*/  FMUL.FTZ R143, R9, R125 ;  /* 0x0000007d098f7220 */ /* 0x000fc40000410000 */
[----:B------:R-:W-:Y:S02]  /*39d0*/  FFMA.FTZ R137, R120, -R134, R149 ;  /* 0x8000008678897223 */ /* 0x000fe40000010095 */
[----:B------:R-:W-:Y:S02]  /*39e0*/  FMUL.FTZ R42, R136, R145 ;  /* 0x00000091882a7220 */ /* 0x000fe40000410000 */
[-C--:B------:R-:W-:Y:S02]  /*39f0*/  FMUL.FTZ R151, R0, R143.reuse ;  /* 0x0000008f00977220 */ /* 0x080fe40000410000 */
[-C--:B0-----:R-:W-:Y:S02]  /*3a00*/  FFMA.FTZ R43, R137, R143.reuse, R42 ;  /* 0x0000008f892b7223 */ /* 0x081fe4000001002a */
[----:B------:R-:W-:Y:S01]  /*3a10*/  FMUL.FTZ R42, R136, R143 ;  /* 0x0000008f882a7220 */ /* 0x000fe20000410000 */
[----:B------:R0:W-:Y:S01]  /*3a20*/  STS [R44.X4+0x430], R151 ;  /* 0x000430972c007388 */ /* 0x0001e20000004800 */
[----:B------:R-:W-:-:S02]  /*3a30*/  FMUL.FTZ R134, R8, R127 ;  /* 0x0000007f08867220 */ /* 0x000fc40000410000 */
[----:B------:R-:W-:Y:S02]  /*3a40*/  FMUL.FTZ R142, R8, R126 ;  /* 0x0000007e088e7220 */ /* 0x000fe40000410000 */
[C---:B------:R-:W-:Y:S02]  /*3a50*/  FMUL.FTZ R141, R4.reuse, R140 ;  /* 0x0000008c048d7220 */ /* 0x040fe40000410000 */
[----:B------:R-:W-:Y:S02]  /*3a60*/  FFMA.FTZ R42, R137, R145, -R42 ;  /* 0x00000091892a7223 */ /* 0x000fe4000001082a */
[----:B------:R-:W-:Y:S01]  /*3a70*/  FMUL.FTZ R139, R4, R138 ;  /* 0x0000008a048b7220 */ /* 0x000fe20000410000 */
[----:B------:R1:W-:Y:S01]  /*3a80*/  STS [R44.X4+0x42c], R141 ;  /* 0x00042c8d2c007388 */ /* 0x0003e20000004800 */
[----:B------:R-:W-:Y:S02]  /*3a90*/  FMUL.FTZ R140, R8, R119 ;  /* 0x00000077088c7220 */ /* 0x000fe40000410000 */
[----:B------:R-:W-:Y:S01]  /*3aa0*/  FMUL.FTZ R145, R0, R145 ;  /* 0x0000009100917220 */ /* 0x000fe20000410000 */
[----:B------:R2:W-:Y:S01]  /*3ab0*/  STS [R44.X4+0x428], R139 ;  /* 0x0004288b2c007388 */ /* 0x0005e20000004800 */
[----:B------:R-:W-:-:S02]  /*3ac0*/  FMUL.FTZ R143, R119, R134 ;  /* 0x00000086778f7220 */ /* 0x000fc40000410000 */
[----:B0-----:R-:W-:Y:S01]  /*3ad0*/  FMUL.FTZ R151, R119, R142 ;  /* 0x0000008e77977220 */ /* 0x001fe20000410000 */
[----:B------:R0:W-:Y:S01]  /*3ae0*/  STS [R44.X4+0x434], R145 ;  /* 0x000434912c007388 */ /* 0x0001e20000004800 */
[----:B------:R-:W-:Y:S02]  /*3af0*/  FFMA.FTZ R138, R121, -R140, R104 ;  /* 0x8000008c798a7223 */ /* 0x000fe40000010068 */
[----:B------:R-:W-:Y:S01]  /*3b00*/  FADD.FTZ R40, R40, R43 ;  /* 0x0000002b28287221 */ /* 0x000fe20000010000 */
[----:B------:R3:W-:Y:S01]  /*3b10*/  STS [R44.X4+0x438], R143 ;  /* 0x0004388f2c007388 */ /* 0x0007e20000004800 */
[C---:B-1----:R-:W-:Y:S02]  /*3b20*/  FMUL.FTZ R141, R138.reuse, R134 ;  /* 0x000000868a8d7220 */ /* 0x042fe40000410000 */
[----:B--2---:R-:W-:Y:S01]  /*3b30*/  FFMA.FTZ R139, R123, -R140, R102 ;  /* 0x8000008c7b8b7223 */ /* 0x004fe20000010066 */
[----:B------:R-:W-:Y:S01]  /*3b40*/  STS [R44.X4+0x43c], R151 ;  /* 0x00043c972c007388 */ /* 0x000fe20000004800 */
[----:B------:R-:W-:Y:S01]  /*3b50*/  FMUL.FTZ R140, R138, R142 ;  /* 0x0000008e8a8c7220 */ /* 0x000fe20000410000 */
[-C--:B0-----:R-:W-:Y:S01]  /*3b60*/  LEA.HI.SX32 R145, R150, R109.reuse, 0x1b ;  /* 0x0000006d96917211 */ /* 0x081fe200078fdaff */
[----:B------:R-:W-:Y:S01]  /*3b70*/  FADD.FTZ R41, R41, R42 ;  /* 0x0000002a29297221 */ /* 0x000fe20000010000 */
[----:B------:R-:W-:Y:S01]  /*3b80*/  BAR.SYNC.DEFER_BLOCKING 0x0 ;  /* 0x0000000000007b1d */ /* 0x000fe20000010000 */
[----:B------:R-:W-:Y:S01]  /*3b90*/  FFMA.FTZ R153, R139, R134, R140 ;  /* 0x000000868b997223 */ /* 0x000fe2000001008c */
[----:B------:R-:W-:Y:S01]  /*3ba0*/  IADD3 R42, R109, 0x60, RZ ;  /* 0x000000606d2a7810 */ /* 0x000fe20007ffe0ff */
[----:B------:R-:W-:Y:S01]  /*3bb0*/  FFMA.FTZ R134, R139, R142, -R141 ;  /* 0x0000008e8b867223 */ /* 0x000fe2000001088d */
[----:B------:R-:W-:Y:S01]  /*3bc0*/  IADD3 R142, R109, 0x40, RZ ;  /* 0x000000406d8e7810 */ /* 0x000fe20007ffe0ff */
[----:B------:R-:W-:Y:S01]  /*3bd0*/  FADD.FTZ R140, R40, R153 ;  /* 0x00000099288c7221 */ /* 0x000fe20000010000 */
[----:B------:R-:W-:Y:S01]  /*3be0*/  LEA R153, R30, -R109, 0x1 ;  /* 0x8000006d1e997211 */ /* 0x000fe200078e08ff */
[----:B------:R-:W-:Y:S01]  /*3bf0*/  FADD.FTZ R134, R41, R134 ;  /* 0x0000008629867221 */ /* 0x000fe20000010000 */
[----:B------:R-:W-:Y:S01]  /*3c00*/  IADD3 R40, R109, 0x20, RZ ;  /* 0x000000206d287810 */ /* 0x000fe20007ffe0ff */
[C---:B------:R-:W-:Y:S01]  /*3c10*/  FMUL.FTZ R155, R18.reuse, R146 ;  /* 0x00000092129b7220 */ /* 0x040fe20000410000 */
[----:B------:R-:W-:Y:S01]  /*3c20*/  ISETP.GE.AND P0, PT, R153, 0x1, PT ;  /* 0x000000019900780c */ /* 0x000fe20003f06270 */
[----:B------:R-:W-:Y:S01]  /*3c30*/  FFMA.FTZ R105, -R18, R105, -RZ ;  /* 0x0000006912697223 */ /* 0x000fe200000109ff */
[----:B------:R-:W-:Y:S01]  /*3c40*/  LEA.HI.SX32 R141, R40, R109, 0x1b ;  /* 0x0000006d288d7211 */ /* 0x000fe200078fdaff */
[C---:B------:R-:W-:Y:S01]  /*3c50*/  FFMA.FTZ R41, -R17.reuse, R147, -RZ ;  /* 0x0000009311297223 */ /* 0x040fe200000109ff */
[-C--:B------:R-:W-:Y:S01]  /*3c60*/  LEA.HI.SX32 R142, R142, R109.reuse, 0x1b ;  /* 0x0000006d8e8e7211 */ /* 0x080fe200078fdaff */
[----:B------:R-:W-:Y:S01]  /*3c70*/  FMUL.FTZ R157, R17, R148 ;  /* 0x00000094119d7220 */ /* 0x000fe20000410000 */
[----:B---3--:R-:W-:Y:S01]  /*3c80*/  LEA.HI.SX32 R143, R42, R109, 0x1b ;  /* 0x0000006d2a8f7211 */ /* 0x008fe200078fdaff */
[----:B------:R-:W-:-:S02]  /*3c90*/  FMUL.FTZ R159, R16, R149 ;  /* 0x00000095109f7220 */ /* 0x000fc40000410000 */
[----:B------:R-:W-:Y:S02]  /*3ca0*/  FFMA.FTZ R103, -R16, R103, -RZ ;  /* 0x0000006710677223 */ /* 0x000fe400000109ff */
[C---:B------:R-:W-:Y:S02]  /*3cb0*/  FMUL.FTZ R161, R15.reuse, R102 ;  /* 0x000000660fa17220 */ /* 0x040fe40000410000 */
[----:B------:R-:W-:Y:S01]  /*3cc0*/  FFMA.FTZ R43, -R15, R104, -RZ ;  /* 0x000000680f2b7223 */ /* 0x000fe200000109ff */
[----:B------:R-:W0:Y:S04]  /*3cd0*/  LDS R158, [R47.X4+0x420] ;  /* 0x000420002f9e7984 */ /* 0x000e280000004800 */
[----:B------:R-:W1:Y:S04]  /*3ce0*/  LDS R146, [R141.X4+0x4a0] ;  /* 0x0004a0008d927984 */ /* 0x000e680000004800 */
[----:B------:R-:W2:Y:S04]  /*3cf0*/  LDS R147, [R142.X4+0x520] ;  /* 0x000520008e937984 */ /* 0x000ea80000004800 */
[----:B------:R-:W3:Y:S04]  /*3d00*/  LDS R148, [R143.X4+0x5a0] ;  /* 0x0005a0008f947984 */ /* 0x000ee80000004800 */
[----:B------:R-:W4:Y:S04]  /*3d10*/  LDS R149, [R144.X4+0x620] ;  /* 0x0006200090957984 */ /* 0x000f280000004800 */
[----:B------:R-:W0:Y:S04]  /*3d20*/  LDS R150, [R145.X4+0x6a0] ;  /* 0x0006a00091967984 */ /* 0x000e280000004800 */
[----:B------:R-:W0:Y:S04]  /*3d30*/  LDS R151, [R46.X4+0x720] ;  /* 0x000720002e977984 */ /* 0x000e280000004800 */
[----:B------:R-:W0:Y:S04]  /*3d40*/  LDS R152, [R45.X4+0x7a0] ;  /* 0x0007a0002d987984 */ /* 0x000e280000004800 */
[----:B------:R5:W-:Y:S04]  /*3d50*/  STS [R154.X4+0x840], R155 ;  /* 0x0008409b9a007388 */ /* 0x000be80000004800 */
[----:B------:R0:W-:Y:S04]  /*3d60*/  STS [R44.X4+0x844], R105 ;  /* 0x000844692c007388 */ /* 0x0001e80000004800 */
[----:B------:R0:W-:Y:S01]  /*3d70*/  STS [R44.X4+0x848], R157 ;  /* 0x0008489d2c007388 */ /* 0x0001e20000004800 */
[----:B-----5:R-:W-:Y:S01]  /*3d80*/  IMAD R154, R156, c[0x0][0x2b0], RZ ;  /* 0x0000ac009c9a7a24 */ /* 0x020fe200078e02ff */
[----:B------:R-:W-:-:S02]  /*3d90*/  SHF.L.U32 R155, R13, 0x2, RZ ;  /* 0x000000020d9b7819 */ /* 0x000fc400000006ff */
[----:B------:R0:W-:Y:S01]  /*3da0*/  STS [R44.X4+0x84c], R41 ;  /* 0x00084c292c007388 */ /* 0x0001e20000004800 */
[----:B------:R-:W-:-:S03]  /*3db0*/  IMAD R156, R156, c[0x0][0x2d0], RZ ;  /* 0x0000b4009c9c7a24 */ /* 0x000fc600078e02ff */
[----:B------:R0:W-:Y:S04]  /*3dc0*/  STS [R44.X4+0x850], R159 ;  /* 0x0008509f2c007388 */ /* 0x0001e80000004800 */
[----:B------:R0:W-:Y:S04]  /*3dd0*/  STS [R44.X4+0x854], R103 ;  /* 0x000854672c007388 */ /* 0x0001e80000004800 */
[----:B------:R0:W-:Y:S04]  /*3de0*/  STS [R44.X4+0x858], R161 ;  /* 0x000858a12c007388 */ /* 0x0001e80000004800 */
[----:B------:R0:W-:Y:S04]  /*3df0*/  STS [R44.X4+0x85c], R43 ;  /* 0x00085c2b2c007388 */ /* 0x0001e80000004800 */
[----:B------:R-:W-:Y:S06]  /*3e00*/  BAR.SYNC.DEFER_BLOCKING 0x0 ;  /* 0x0000000000007b1d */ /* 0x000fec0000010000 */
[----:B------:R-:W-:Y:S05]  /*3e10*/  @!P0 BRA `(.L_x_13577) ;  /* 0x000002d000008947 */ /* 0x000fea0003800000 */
[----:B01234-:R-:W-:Y:S01]  /*3e20*/  IMAD R41, R20, c[0x0][0x2a0], RZ ;  /* 0x0000a80014297a24 */ /* 0x01ffe200078e02ff */
[----:B------:R-:W0:Y:S01]  /*3e30*/  LDS R157, [R47.X4+0x840] ;  /* 0x000840002f9d7984 */ /* 0x000e220000004800 */
[----:B------:R-:W-:Y:S01]  /*3e40*/  IMAD.WIDE.U32 R102, R112, c[0x0][0x2a0], RZ ;  /* 0x0000a80070667a25 */ /* 0x000fe200078e00ff */
[----:B------:R-:W-:Y:S01]  /*3e50*/  ULDC.64 UR4, c[0x0][0x298] ;  /* 0x0000a60000047ab9 */ /* 0x000fe20000000a00 */
[----:B------:R-:W-:Y:S01]  /*3e60*/  IADD3 R40, R32, -0x1, RZ ;  /* 0xffffffff20287810 */ /* 0x000fe20007ffe0ff */
[----:B------:R-:W-:Y:S01]  /*3e70*/  USHF.R.U64 UR6, UR4, 0x1, UR5 ;  /* 0x0000000104067899 */ /* 0x000fe20008001205 */
[----:B------:R-:W-:Y:S01]  /*3e80*/  IMAD R43, R112, c[0x0][0x2a4], R41 ;  /* 0x0000a900702b7a24 */ /* 0x000fe200078e0229 */
[----:B------:R-:W-:Y:S01]  /*3e90*/  USHF.R.U32.HI UR7, URZ, 0x1, UR5 ;  /* 0x000000013f077899 */ /* 0x000fe20008011605 */
[----:B------:R-:W-:Y:S01]  /*3ea0*/  IMAD R41, R20, c[0x0][0x2c0], RZ ;  /* 0x0000b00014297a24 */ /* 0x000fe200078e02ff */
[----:B------:R-:W-:Y:S01]  /*3eb0*/  SHF.L.U32 R40, R40, 0x8, RZ ;  /* 0x0000000828287819 */ /* 0x000fe200000006ff */
[----:B------:R-:W-:Y:S01]  /*3ec0*/  ULDC.64 UR4, c[0x0][0x2b8] ;  /* 0x0000ae0000047ab9 */ /* 0x000fe20000000a00 */
[----:B------:R-:W-:Y:S01]  /*3ed0*/  IADD3 R103, R43, R103, RZ ;  /* 0x000000672b677210 */ /* 0x000fe20007ffe0ff */
[----:B------:R-:W-:Y:S01]  /*3ee0*/  IMAD.WIDE.U32 R42, R112, c[0x0][0x2c0], RZ ;  /* 0x0000b000702a7a25 */ /* 0x000fe200078e00ff */
[----:B------:R-:W-:Y:S01]  /*3ef0*/  USHF.R.U32.HI UR10, URZ, 0x1, UR5 ;  /* 0x000000013f0a7899 */ /* 0x000fe20008011605 */
[----:B------:R-:W-:Y:S01]  /*3f00*/  IADD3 R104, P0, R40, R109, RZ ;  /* 0x0000006d28687210 */ /* 0x000fe20007f1e0ff */
[----:B------:R-:W-:Y:S01]  /*3f10*/  USHF.R.U64 UR4, UR4, 0x1, UR5 ;  /* 0x0000000104047899 */ /* 0x000fe20008001205 */
[----:B------:R-:W-:-:S02]  /*3f20*/  IMAD R41, R112, c[0x0][0x2c4], R41 ;  /* 0x0000b10070297a24 */ /* 0x000fc400078e0229 */
[C---:B------:R-:W-:Y:S01]  /*3f30*/  IMAD R160, R115.reuse, UR7, RZ ;  /* 0x0000000773a07c24 */ /* 0x040fe2000f8e02ff */
[----:B------:R-:W-:Y:S01]  /*3f40*/  LEA.HI.X.SX32 R105, R40, RZ, 0x1, P0 ;  /* 0x000000ff28697211 */ /* 0x000fe200000f0eff */
[----:B------:R-:W-:Y:S01]  /*3f50*/  IMAD R162, R115, UR10, RZ ;  /* 0x0000000a73a27c24 */ /* 0x000fe2000f8e02ff */
[----:B------:R-:W-:Y:S01]  /*3f60*/  IADD3 R43, R41, R43, RZ ;  /* 0x0000002b292b7210 */ /* 0x000fe20007ffe0ff */
[C---:B------:R-:W-:Y:S02]  /*3f70*/  IMAD R161, R113.reuse, UR6, R160 ;  /* 0x0000000671a17c24 */ /* 0x040fe4000f8e02a0 */
[----:B------:R-:W-:Y:S02]  /*3f80*/  IMAD R163, R113, UR4, R162 ;  /* 0x0000000471a37c24 */ /* 0x000fe4000f8e02a2 */
[----:B------:R-:W-:-:S04]  /*3f90*/  IMAD.WIDE.U32 R102, R115, UR6, R102 ;  /* 0x0000000673667c25 */ /* 0x000fc8000f8e0066 */
[----:B------:R-:W-:Y:S01]  /*3fa0*/  IMAD.WIDE.U32 R42, R115, UR4, R42 ;  /* 0x00000004732a7c25 */ /* 0x000fe2000f8e002a */
[----:B------:R-:W-:Y:S02]  /*3fb0*/  IADD3 R161, R161, R103, RZ ;  /* 0x00000067a1a17210 */ /* 0x000fe40007ffe0ff */
[----:B------:R-:W-:Y:S01]  /*3fc0*/  LEA R165, P0, R102, c[0x0][0x318], 0x3 ;  /* 0x0000c60066a57a11 */ /* 0x000fe200078018ff */
[C---:B------:R-:W-:Y:S01]  /*3fd0*/  IMAD R159, R128.reuse, c[0x0][0x2b0], RZ ;  /* 0x0000ac00809f7a24 */ /* 0x040fe200078e02ff */
[----:B------:R-:W-:Y:S01]  /*3fe0*/  IADD3 R163, R163, R43, RZ ;  /* 0x0000002ba3a37210 */ /* 0x000fe20007ffe0ff */
[----:B------:R-:W-:Y:S01]  /*3ff0*/  IMAD R128, R128, c[0x0][0x2d0], RZ ;  /* 0x0000b40080807a24 */ /* 0x000fe200078e02ff */
[----:B------:R-:W-:Y:S01]  /*4000*/  LEA R43, P1, R42, c[0x0][0x320], 0x3 ;  /* 0x0000c8002a2b7a11 */ /* 0x000fe200078218ff */
[----:B------:R-:W-:Y:S01]  /*4010*/  IMAD R159, R14, c[0x0][0x2b4], R159 ;  /* 0x0000ad000e9f7a24 */ /* 0x000fe200078e029f */
[----:B------:R-:W-:Y:S01]  /*4020*/  LEA.HI.X R161, R102, c[0x0][0x31c], R161, 0x3, P0 ;  /* 0x0000c70066a17a11 */ /* 0x000fe200000f1ca1 */
[----:B------:R-:W-:Y:S01]  /*4030*/  IMAD.WIDE.U32 R40, R14, c[0x0][0x2b0], R104 ;  /* 0x0000ac000e287a25 */ /* 0x000fe200078e0068 */
[----:B------:R-:W-:-:S03]  /*4040*/  LEA.HI.X R163, R42, c[0x0][0x324], R163, 0x3, P1 ;  /* 0x0000c9002aa37a11 */ /* 0x000fc600008f1ca3 */
[C---:B------:R-:W-:Y:S01]  /*4050*/  IMAD R103, R14.reuse, c[0x0][0x2d4], R128 ;  /* 0x0000b5000e677a24 */ /* 0x040fe200078e0280 */
        /* <DEDUP_REMOVED lines=8> */
[----:B0-----:R1:W-:Y:S02]  /*40e0*/  RED.E.ADD.F32.FTZ.RN.STRONG.GPU [R42.64], R157 ;  /* 0x0000009d2a00798e */ /* 0x0013e4000c10e788 */
.L_x_13577:
[----:B01234-:R-:W-:Y:S05]  /*40f0*/  BSYNC B0 ;  /* 0x0000000000007941 */ /* 0x01ffea0003800000 */
.L_x_13576:
[----:B------:R-:W0:Y:S01]  /*4100*/  LDS R141, [R141.X4+0x8c0] ;  /* 0x0008c0008d8d7984 */ /* 0x000e220000004800 */
[----:B------:R-:W-:Y:S01]  /*4110*/  ISETP.GE.AND P6, PT, R153, 0x21, PT ;  /* 0x000000219900780c */ /* 0x000fe20003fc6270 */
[----:B------:R-:W-:Y:S01]  /*4120*/  BSSY B0, `(.L_x_13578) ;  /* 0x0000010000007945 */ /* 0x000fe20003800000 */
[----:B------:R-:W-:Y:S01]  /*4130*/  IMAD R103, R155, c[0x0][0x2b4], R154 ;  /* 0x0000ad009b677a24 */ /* 0x000fe200078e029a */
[----:B------:R-:W-:Y:S01]  /*4140*/  ISETP.GE.AND P0, PT, R153, 0x41, PT ;  /* 0x000000419900780c */ /* 0x000fe20003f06270 */
[----:B------:R-:W-:Y:S01]  /*4150*/  IMAD R105, R155, c[0x0][0x2d4], R156 ;  /* 0x0000b5009b697a24 */ /* 0x000fe200078e029c */
[----:B------:R-:W-:-:S02]  /*4160*/  ISETP.GE.AND P1, PT, R153, 0x61, PT ;  /* 0x000000619900780c */ /* 0x000fc40003f26270 */
[C---:B------:R-:W-:Y:S02]  /*4170*/  ISETP.GE.AND P2, PT, R153.reuse, 0x81, PT ;  /* 0x000000819900780c */ /* 0x040fe40003f46270 */
[C---:B------:R-:W-:Y:S02]  /*4180*/  ISETP.GE.AND P3, PT, R153.reuse, 0xa1, PT ;  /* 0x000000a19900780c */ /* 0x040fe40003f66270 */
[C---:B------:R-:W-:Y:S02]  /*4190*/  ISETP.GE.AND P4, PT, R153.reuse, 0xc1, PT ;  /* 0x000000c19900780c */ /* 0x040fe40003f86270 */
[----:B------:R-:W-:Y:S01]  /*41a0*/  ISETP.GE.AND P5, PT, R153, 0xe1, PT ;  /* 0x000000e19900780c */ /* 0x000fe20003fa6270 */
[----:B------:R-:W-:Y:S07]  /*41b0*/  @!P6 BRA `(.L_x_13579) ;  /* 0x000000600000e947 */ /* 0x000fee0003800000 */
[----:B------:R-:W-:-:S04]  /*41c0*/  IMAD.WIDE.U32 R42, R155, c[0x0][0x2b0], R90 ;  /* 0x0000ac009b2a7a25 */ /* 0x000fc800078e005a */
[----:B------:R-:W-:Y:S01]  /*41d0*/  IMAD.WIDE.U32 R40, R155, c[0x0][0x2d0], R76 ;  /* 0x0000b4009b287a25 */ /* 0x000fe200078e004c */
[----:B------:R-:W-:-:S04]  /*41e0*/  IADD3 R43, R43, R103, RZ ;  /* 0x000000672b2b7210 */ /* 0x000fc80007ffe0ff */
[----:B------:R-:W-:Y:S01]  /*41f0*/  IADD3 R41, R41, R105, RZ ;  /* 0x0000006929297210 */ /* 0x000fe20007ffe0ff */
[----:B------:R1:W-:Y:S04]  /*4200*/  RED.E.ADD.F32.FTZ.RN.STRONG.GPU [R42.64], R146 ;  /* 0x000000922a00798e */ /* 0x0003e8000c10e788 */
[----:B0-----:R1:W-:Y:S02]  /*4210*/  RED.E.ADD.F32.FTZ.RN.STRONG.GPU [R40.64], R141 ;  /* 0x0000008d2800798e */ /* 0x0013e4000c10e788 */
.L_x_13579:
[----:B------:R-:W-:Y:S05]  /*4220*/  BSYNC B0 ;  /* 0x0000000000007941 */ /* 0x000fea0003800000 */
.L_x_13578:
[----:B01----:R0:W1:Y:S01]  /*4230*/  LDS R141, [R142.X4+0x940] ;  /* 0x000940008e8d7984 */ /* 0x0030620000004800 */
[----:B------:R-:W-:Y:S01]  /*4240*/  BSSY B0, `(.L_x_13580) ;  /* 0x0000008000007945 */ /* 0x000fe20003800000 */
[----:B------:R-:W-:Y:S05]  /*4250*/  @!P0 BRA `(.L_x_13581) ;  /* 0x0000006000008947 */ /* 0x000fea0003800000 */
[----:B------:R-:W-:-:S04]  /*4260*/  IMAD.WIDE.U32 R42, R155, c[0x0][0x2b0], R88 ;  /* 0x0000ac009b2a7a25 */ /* 0x000fc800078e0058 */
[----:B------:R-:W-:Y:S01]  /*4270*/  IMAD.WIDE.U32 R40, R155, c[0x0][0x2d0], R74 ;  /* 0x0000b4009b287a25 */ /* 0x000fe200078e004a */
[----:B------:R-:W-:-:S04]  /*4280*/  IADD3 R43, R103, R43, RZ ;  /* 0x0000002b672b7210 */ /* 0x000fc80007ffe0ff */
[----:B------:R-:W-:Y:S01]  /*4290*/  IADD3 R41, R105, R41, RZ ;  /* 0x0000002969297210 */ /* 0x000fe20007ffe0ff */
[----:B------:R2:W-:Y:S04]  /*42a0*/  RED.E.ADD.F32.FTZ.RN.STRONG.GPU [R42.64], R147 ;  /* 0x000000932a00798e */ /* 0x0005e8000c10e788 */
[----:B-1----:R2:W-:Y:S02]  /*42b0*/  RED.E.ADD.F32.FTZ.RN.STRONG.GPU [R40.64], R141 ;  /* 0x0000008d2800798e */ /* 0x0025e4000c10e788 */
.L_x_13581:
[----:B------:R-:W-:Y:S05]  /*42c0*/  BSYNC B0 ;  /* 0x0000000000007941 */ /* 0x000fea0003800000 */
.L_x_13580:
[----:B------:R-:W3:Y:S01]  /*42d0*/  LDS R143, [R143.X4+0x9c0] ;  /* 0x0009c0008f8f7984 */ /* 0x000ee20000004800 */
[----:B------:R-:W-:Y:S01]  /*42e0*/  BSSY B0, `(.L_x_13582) ;  /* 0x0000008000007945 */ /* 0x000fe20003800000 */
[----:B------:R-:W-:Y:S05]  /*42f0*/  @!P1 BRA `(.L_x_13583) ;  /* 0x0000006000009947 */ /* 0x000fea0003800000 */
[----:B--2---:R-:W-:-:S04]  /*4300*/  IMAD.WIDE.U32 R42, R155, c[0x0][0x2b0], R86 ;  /* 0x0000ac009b2a7a25 */ /* 0x004fc800078e0056 */
[----:B------:R-:W-:Y:S01]  /*4310*/  IMAD.WIDE.U32 R40, R155, c[0x0][0x2d0], R72 ;  /* 0x0000b4009b287a25 */ /* 0x000fe200078e0048 */
[----:B------:R-:W-:-:S04]  /*4320*/  IADD3 R43, R103, R43, RZ ;  /* 0x0000002b672b7210 */ /* 0x000fc80007ffe0ff */
[----:B------:R-:W-:Y:S01]  /*4330*/  IADD3 R41, R105, R41, RZ ;  /* 0x0000002969297210 */ /* 0x000fe20007ffe0ff */
[----:B------:R2:W-:Y:S04]  /*4340*/  RED.E.ADD.F32.FTZ.RN.STRONG.GPU [R42.64], R148 ;  /* 0x000000942a00798e */ /* 0x0005e8000c10e788 */
[----:B---3--:R2:W-:Y:S02]  /*4350*/  RED.E.ADD.F32.FTZ.RN.STRONG.GPU [R40.64], R143 ;  /* 0x0000008f2800798e */ /* 0x0085e4000c10e788 */
.L_x_13583:
[----:B------:R-:W-:Y:S05]  /*4360*/  BSYNC B0 ;  /* 0x0000000000007941 */ /* 0x000fea0003800000 */
.L_x_13582:
[----:B-12---:R1:W2:Y:S01]  /*4370*/  LDS R141, [R144.X4+0xa40] ;  /* 0x000a4000908d7984 */ /* 0x0062a20000004800 */
[----:B------:R-:W-:Y:S01]  /*4380*/  BSSY B0, `(.L_x_13584) ;  /* 0x0000008000007945 */ /* 0x000fe20003800000 */
[----:B------:R-:W-:Y:S05]  /*4390*/  @!P2 BRA `(.L_x_13585) ;  /* 0x000000600000a947 */ /* 0x000fea0003800000 */
[----:B------:R-:W-:-:S04]  /*43a0*/  IMAD.WIDE.U32 R42, R155, c[0x0][0x2b0], R84 ;  /* 0x0000ac009b2a7a25 */ /* 0x000fc800078e0054 */
[----:B------:R-:W-:Y:S01]  /*43b0*/  IMAD.WIDE.U32 R40, R155, c[0x0][0x2d0], R70 ;  /* 0x0000b4009b287a25 */ /* 0x000fe200078e0046 */
[----:B------:R-:W-:-:S04]  /*43c0*/  IADD3 R43, R103, R43, RZ ;  /* 0x0000002b672b7210 */ /* 0x000fc80007ffe0ff */
[----:B------:R-:W-:Y:S01]  /*43d0*/  IADD3 R41, R105, R41, RZ ;  /* 0x0000002969297210 */ /* 0x000fe20007ffe0ff */
[----:B------:R4:W-:Y:S04]  /*43e0*/  RED.E.ADD.F32.FTZ.RN.STRONG.GPU [R42.64], R149 ;  /* 0x000000952a00798e */ /* 0x0009e8000c10e788 */
[----:B--2---:R4:W-:Y:S02]  /*43f0*/  RED.E.ADD.F32.FTZ.RN.STRONG.GPU [R40.64], R141 ;  /* 0x0000008d2800798e */ /* 0x0049e4000c10e788 */
.L_x_13585:
[----:B------:R-:W-:Y:S05]  /*4400*/  BSYNC B0 ;  /* 0x0000000000007941 */ /* 0x000fea0003800000 */
.L_x_13584:
[----:B------:R-:W0:Y:S01]  /*4410*/  LDS R145, [R145.X4+0xac0] ;  /* 0x000ac00091917984 */ /* 0x000e220000004800 */
[----:B------:R-:W-:Y:S01]  /*4420*/  BSSY B0, `(.L_x_13586) ;  /* 0x0000008000007945 */ /* 0x000fe20003800000 */
[----:B------:R-:W-:Y:S05]  /*4430*/  @!P3 BRA `(.L_x_13587) ;  /* 0x000000600000b947 */ /* 0x000fea0003800000 */
[----:B----4-:R-:W-:-:S04]  /*4440*/  IMAD.WIDE.U32 R42, R155, c[0x0][0x2b0], R82 ;  /* 0x0000ac009b2a7a25 */ /* 0x010fc800078e0052 */
[----:B------:R-:W-:Y:S01]  /*4450*/  IMAD.WIDE.U32 R40, R155, c[0x0][0x2d0], R68 ;  /* 0x0000b4009b287a25 */ /* 0x000fe200078e0044 */
[----:B------:R-:W-:-:S04]  /*4460*/  IADD3 R43, R103, R43, RZ ;  /* 0x0000002b672b7210 */ /* 0x000fc80007ffe0ff */
[----:B------:R-:W-:Y:S01]  /*4470*/  IADD3 R41, R105, R41, RZ ;  /* 0x0000002969297210 */ /* 0x000fe20007ffe0ff */
[----:B------:R4:W-:Y:S04]  /*4480*/  RED.E.ADD.F32.FTZ.RN.STRONG.GPU [R42.64], R150 ;  /* 0x000000962a00798e */ /* 0x0009e8000c10e788 */
[----:B0-----:R4:W-:Y:S02]  /*4490*/  RED.E.ADD.F32.FTZ.RN.STRONG.GPU [R40.64], R145 ;  /* 0x000000912800798e */ /* 0x0019e4000c10e788 */
.L_x_13587:
[----:B------:R-:W-:Y:S05]  /*44a0*/  BSYNC B0 ;  /* 0x0000000000007941 */ /* 0x000fea0003800000 */
.L_x_13586:
[----:B--2-4-:R2:W4:Y:S01]  /*44b0*/  LDS R141, [R46.X4+0xb40] ;  /* 0x000b40002e8d7984 */ /* 0x0145220000004800 */
[----:B------:R-:W-:Y:S01]  /*44c0*/  BSSY B0, `(.L_x_13588) ;  /* 0x0000008000007945 */ /* 0x000fe20003800000 */
[----:B------:R-:W-:Y:S05]  /*44d0*/  @!P4 BRA `(.L_x_13589) ;  /* 0x000000600000c947 */ /* 0x000fea0003800000 */
[----:B------:R-:W-:-:S04]  /*44e0*/  IMAD.WIDE.U32 R42, R155, c[0x0][0x2b0], R80 ;  /* 0x0000ac009b2a7a25 */ /* 0x000fc800078e0050 */
[----:B------:R-:W-:Y:S01]  /*44f0*/  IMAD.WIDE.U32 R40, R155, c[0x0][0x2d0], R66 ;  /* 0x0000b4009b287a25 */ /* 0x000fe200078e0042 */
[----:B------:R-:W-:-:S04]  /*4500*/  IADD3 R43, R103, R43, RZ ;  /* 0x0000002b672b7210 */ /* 0x000fc80007ffe0ff */
[----:B------:R-:W-:Y:S01]  /*4510*/  IADD3 R41, R105, R41, RZ ;  /* 0x0000002969297210 */ /* 0x000fe20007ffe0ff */
[----:B------:R1:W-:Y:S04]  /*4520*/  RED.E.ADD.F32.FTZ.RN.STRONG.GPU [R42.64], R151 ;  /* 0x000000972a00798e */ /* 0x0003e8000c10e788 */
[----:B----4-:R1:W-:Y:S02]  /*4530*/  RED.E.ADD.F32.FTZ.RN.STRONG.GPU [R40.64], R141 ;  /* 0x0000008d2800798e */ /* 0x0103e4000c10e788 */
.L_x_13589:
[----:B------:R-:W-:Y:S05]  /*4540*/  BSYNC B0 ;  /* 0x0000000000007941 */ /* 0x000fea0003800000 */
.L_x_13588:
[----:B-1--4-:R1:W4:Y:S01]  /*4550*/  LDS R141, [R45.X4+0xbc0] ;  /* 0x000bc0002d8d7984 */ /* 0x0123220000004800 */
        /* <DEDUP_REMOVED lines=8> */
.L_x_13591:
[----:B------:R-:W-:Y:S05]  /*45e0*/  BSYNC B0 ;  /* 0x0000000000007941 */ /* 0x000fea0003800000 */
.L_x_13590:
[----:B-1----:R-:W1:Y:S01]  /*45f0*/  SHFL.DOWN PT, R41, R140, 0x1, 0x1f ;  /* 0x08201f008c297f89 */ /* 0x002e6200000e0000 */
        /* <DEDUP_REMOVED lines=8> */
[----:B------:R-:W-:-:S02]  /*4680*/  FMUL.FTZ R2, R2, R106 ;  /* 0x0000006a02027220 */ /* 0x000fc40000410000 */
[----:B------:R-:W-:Y:S02]  /*4690*/  FMUL.FTZ R6, R6, R129 ;  /* 0x0000008106067220 */ /* 0x000fe40000410000 */
[----:B------:R-:W-:Y:S02]  /*46a0*/  FFMA.FTZ R3, R3, R124, R2 ;  /* 0x0000007c03037223 */ /* 0x000fe40000010002 */
[----:B------:R-:W-:Y:S02]  /*46b0*/  FFMA.FTZ R6, R7, R130, R6 ;  /* 0x0000008207067223 */ /* 0x000fe40000010006 */
[----:B------:R-:W-:Y:S02]  /*46c0*/  FFMA.FTZ R24, R11, R3, R24 ;  /* 0x000000030b187223 */ /* 0x000fe40000010018 */
[----:B------:R-:W-:Y:S02]  /*46d0*/  FFMA.FTZ R23, R10, R6, R23 ;  /* 0x000000060a177223 */ /* 0x000fe40000010017 */
[----:B-1----:R-:W-:-:S02]  /*46e0*/  @!P0 FADD.FTZ R140, R140, R41 ;  /* 0x000000298c8c8221 */ /* 0x002fc40000010000 */
[----:B-----5:R-:W-:-:S03]  /*46f0*/  @!P0 FADD.FTZ R134, R134, R43 ;  /* 0x0000002b86868221 */ /* 0x020fc60000010000 */
[----:B------:R-:W1:Y:S01]  /*4700*/  SHFL.DOWN PT, R41, R140, 0x2, 0x1f ;  /* 0x08401f008c297f89 */ /* 0x000e6200000e0000 */
[----:B------:R-:W-:-:S03]  /*4710*/  ISETP.GT.AND P0, PT, R52, 0x1d, PT ;  /* 0x0000001d3400780c */ /* 0x000fc60003f04270 */
[----:B------:R-:W5:Y:S10]  /*4720*/  SHFL.DOWN PT, R43, R134, 0x2, 0x1f ;  /* 0x08401f00862b7f89 */ /* 0x000f7400000e0000 */
[----:B-1----:R-:W-:-:S02]  /*4730*/  @!P0 FADD.FTZ R140, R140, R41 ;  /* 0x000000298c8c8221 */ /* 0x002fc40000010000 */
[----:B-----5:R-:W-:-:S03]  /*4740*/  @!P0 FADD.FTZ R134, R134, R43 ;  /* 0x0000002b86868221 */ /* 0x020fc60000010000 */
[----:B------:R-:W1:Y:S01]  /*4750*/  SHFL.DOWN PT, R41, R140, 0x4, 0x1f ;  /* 0x08801f008c297f89 */ /* 0x000e6200000e0000 */
[----:B------:R-:W-:-:S03]  /*4760*/  ISETP.GT.AND P0, PT, R52, 0x1b, PT ;  /* 0x0000001b3400780c */ /* 0x000fc60003f04270 */
[----:B------:R-:W5:Y:S10]  /*4770*/  SHFL.DOWN PT, R43, R134, 0x4, 0x1f ;  /* 0x08801f00862b7f89 */ /* 0x000f7400000e0000 */
[----:B-1----:R-:W-:-:S02]  /*4780*/  @!P0 FADD.FTZ R140, R140, R41 ;  /* 0x000000298c8c8221 */ /* 0x002fc40000010000 */
[----:B------:R-:W-:Y:S02]  /*4790*/  FMUL.FTZ R41, R63, R127 ;  /* 0x0000007f3f297220 */ /* 0x000fe40000410000 */
[----:B-----5:R-:W-:Y:S01]  /*47a0*/  @!P0 FADD.FTZ R134, R134, R43 ;  /* 0x0000002b86868221 */ /* 0x020fe20000010000 */
[----:B------:R-:W-:Y:S01]  /*47b0*/  ISETP.GT.AND P0, PT, R52, 0x17, PT ;  /* 0x000000173400780c */ /* 0x000fe20003f04270 */
[----:B------:R-:W1:Y:S01]  /*47c0*/  SHFL.DOWN PT, R43, R140, 0x8, 0x1f ;  /* 0x09001f008c2b7f89 */ /* 0x000e6200000e0000 */
[-C--:B------:R-:W-:Y:S02]  /*47d0*/  FFMA.FTZ R41, R62, R126.reuse, -R41 ;  /* 0x0000007e3e297223 */ /* 0x080fe40000010829 */
[----:B------:R-:W-:Y:S01]  /*47e0*/  FMUL.FTZ R126, R121, R126 ;  /* 0x0000007e797e7220 */ /* 0x000fe20000410000 */
[----:B------:R-:W5:Y:S01]  /*47f0*/  SHFL.DOWN PT, R103, R134, 0x8, 0x1f ;  /* 0x09001f0086677f89 */ /* 0x000f6200000e0000 */
[----:B------:R-:W-:Y:S02]  /*4800*/  FMUL.FTZ R41, R138, R41 ;  /* 0x000000298a297220 */ /* 0x000fe40000410000 */
[----:B------:R-:W-:-:S02]  /*4810*/  FFMA.FTZ R126, R123, R127, R126 ;  /* 0x0000007f7b7e7223 */ /* 0x000fc4000001007e */
[----:B------:R-:W-:Y:S02]  /*4820*/  FFMA.FTZ R139, R139, R40, R41 ;  /* 0x000000288b8b7223 */ /* 0x000fe40000010029 */
[C---:B------:R-:W-:Y:S02]  /*4830*/  FMUL.FTZ R41, R63.reuse, R125 ;  /* 0x0000007d3f297220 */ /* 0x040fe40000410000 */
[-C--:B------:R-:W-:Y:S02]  /*4840*/  FMUL.FTZ R40, R63, R107.reuse ;  /* 0x0000006b3f287220 */ /* 0x080fe40000410000 */
[C---:B------:R-:W-:Y:S02]  /*4850*/  FFMA.FTZ R107, R62.reuse, R107, -R41 ;  /* 0x0000006b3e6b7223 */ /* 0x040fe40000010829 */
[----:B------:R-:W-:Y:S02]  /*4860*/  FFMA.FTZ R42, R62, R125, R40 ;  /* 0x0000007d3e2a7223 */ /* 0x000fe40000010028 */
[----:B------:R-:W-:-:S02]  /*4870*/  FMUL.FTZ R107, R136, R107 ;  /* 0x0000006b886b7220 */ /* 0x000fc40000410000 */
[----:B------:R-:W-:Y:S02]  /*4880*/  FMUL.FTZ R41, R63, R124 ;  /* 0x0000007c3f297220 */ /* 0x000fe40000410000 */
[----:B------:R-:W-:Y:S02]  /*4890*/  FFMA.FTZ R107, R137, R42, R107 ;  /* 0x0000002a896b7223 */ /* 0x000fe4000001006b */
[----:B-1----:R-:W-:Y:S02]  /*48a0*/  @!P0 FADD.FTZ R140, R140, R43 ;  /* 0x0000002b8c8c8221 */ /* 0x002fe40000010000 */
[----:B------:R-:W-:Y:S02]  /*48b0*/  FMUL.FTZ R42, R63, R130 ;  /* 0x000000823f2a7220 */ /* 0x000fe40000410000 */
[----:B-----5:R-:W-:Y:S01]  /*48c0*/  @!P0 FADD.FTZ R134, R134, R103 ;  /* 0x0000006786868221 */ /* 0x020fe20000010000 */
[----:B------:R-:W1:Y:S01]  /*48d0*/  SHFL.DOWN PT, R43, R140, 0x10, 0x1f ;  /* 0x0a001f008c2b7f89 */ /* 0x000e6200000e0000 */
[----:B------:R-:W-:Y:S01]  /*48e0*/  ISETP.GT.AND P0, PT, R52, 0xf, PT ;  /* 0x0000000f3400780c */ /* 0x000fe20003f04270 */
[----:B------:R-:W-:-:S02]  /*48f0*/  FFMA.FTZ R40, R62, R106, -R41 ;  /* 0x0000006a3e287223 */ /* 0x000fc40000010829 */
[----:B------:R-:W5:Y:S01]  /*4900*/  SHFL.DOWN PT, R105, R134, 0x10, 0x1f ;  /* 0x0a001f0086697f89 */ /* 0x000f6200000e0000 */
[----:B------:R-:W-:Y:S02]  /*4910*/  FFMA.FTZ R42, R62, R129, -R42 ;  /* 0x000000813e2a7223 */ /* 0x000fe4000001082a */
[----:B------:R-:W-:Y:S02]  /*4920*/  FMUL.FTZ R135, R135, R40 ;  /* 0x0000002887877220 */ /* 0x000fe40000410000 */
[----:B------:R-:W-:Y:S02]  /*4930*/  FMUL.FTZ R42, R133, R42 ;  /* 0x0000002a852a7220 */ /* 0x000fe40000410000 */
[----:B------:R-:W-:Y:S02]  /*4940*/  FFMA.FTZ R103, R120, R125, R122 ;  /* 0x0000007d78677223 */ /* 0x000fe4000001007a */
[----:B------:R-:W-:Y:S02]  /*4950*/  FFMA.FTZ R139, R119, R126, R139 ;  /* 0x0000007e778b7223 */ /* 0x000fe4000001008b */
[----:B------:R-:W-:-:S02]  /*4960*/  FFMA.FTZ R0, R0, R103, R107 ;  /* 0x0000006700007223 */ /* 0x000fc4000001006b */
[----:B------:R-:W-:Y:S02]  /*4970*/  FFMA.FTZ R21, R8, R126, R21 ;  /* 0x0000007e08157223 */ /* 0x000fe40000010015 */
[----:B------:R-:W-:Y:S02]  /*4980*/  FADD.FTZ R28, R139, R28 ;  /* 0x0000001c8b1c7221 */ /* 0x000fe40000010000 */
[----:B------:R-:W-:Y:S02]  /*4990*/  FFMA.FTZ R22, R9, R103, R22 ;  /* 0x0000006709167223 */ /* 0x000fe40000010016 */
[----:B------:R-:W-:Y:S02]  /*49a0*/  FADD.FTZ R27, R0, R27 ;  /* 0x0000001b001b7221 */ /* 0x000fe40000010000 */
[----:B-1----:R-:W-:Y:S02]  /*49b0*/  @!P0 FADD.FTZ R140, R140, R43 ;  /* 0x0000002b8c8c8221 */ /* 0x002fe40000010000 */
[----:B------:R-:W-:-:S02]  /*49c0*/  FMUL.FTZ R43, R63, R106 ;  /* 0x0000006a3f2b7220 */ /* 0x000fc40000410000 */
[----:B------:R-:W-:Y:S01]  /*49d0*/  FMUL.FTZ R63, R63, R129 ;  /* 0x000000813f3f7220 */ /* 0x000fe20000410000 */
[----:B------:R-:W-:Y:S01]  /*49e0*/  MOV R40, R140 ;  /* 0x0000008c00287202 */ /* 0x000fe20000000f00 */
[----:B-----5:R-:W-:Y:S02]  /*49f0*/  @!P0 FADD.FTZ R134, R134, R105 ;  /* 0x0000006986868221 */ /* 0x020fe40000010000 */
[C---:B------:R-:W-:Y:S02]  /*4a00*/  FFMA.FTZ R102, R62.reuse, R124, R43 ;  /* 0x0000007c3e667223 */ /* 0x040fe4000001002b */
[----:B------:R-:W-:Y:S01]  /*4a10*/  FFMA.FTZ R63, R62, R130, R63 ;  /* 0x000000823e3f7223 */ /* 0x000fe2000001003f */
[----:B------:R-:W-:Y:S01]  /*4a20*/  MOV R41, R134 ;  /* 0x0000008600297202 */ /* 0x000fe20000000f00 */
[----:B------:R-:W-:Y:S02]  /*4a30*/  FFMA.FTZ R102, R131, R102, R135 ;  /* 0x0000006683667223 */ /* 0x000fe40000010087 */
[----:B------:R-:W-:-:S02]  /*4a40*/  FFMA.FTZ R42, R132, R63, R42 ;  /* 0x0000003f842a7223 */ /* 0x000fc4000001002a */
[----:B------:R1:W-:Y:S01]  /*4a50*/  @!P1 STS.64 [0xc68], R40 ;  /* 0x000c6828ff009388 */ /* 0x0003e20000000a00 */
[----:B------:R-:W-:Y:S02]  /*4a60*/  FFMA.FTZ R3, R4, R3, R102 ;  /* 0x0000000304037223 */ /* 0x000fe40000010066 */
        /* <DEDUP_REMOVED lines=11> */
.L_x_13593:
[----:B-1----:R-:W-:Y:S05]  /*4b20*/  BSYNC B0 ;  /* 0x0000000000007941 */ /* 0x002fea0003800000 */
.L_x_13592:
[----:B------:R-:W-:Y:S02]  /*4b30*/  IADD3 R14, R14, 0x1, RZ ;  /* 0x000000010e0e7810 */ /* 0x000fe40007ffe0ff */
[----:B------:R-:W-:Y:S02]  /*4b40*/  IADD3 R13, P1, R13, 0x1, RZ ;  /* 0x000000010d0d7810 */ /* 0x000fe40007f3e0ff */
[----:B------:R-:W-:Y:S02]  /*4b50*/  ISETP.GE.AND P0, PT, R14, c[0x0][0x16c], PT ;  /* 0x00005b000e007a0c */ /* 0x000fe40003f06270 */
[----:B------:R-:W-:-:S11]  /*4b60*/  IADD3.X R12, RZ, R12, RZ, P1, !PT ;  /* 0x0000000cff0c7210 */ /* 0x000fd60000ffe4ff */
[----:B------:R-:W-:Y:S01]  /*4b70*/  @P0 CALL.REL.NOINC `(.L_x_13563) ;  /* 0x0000001000000944 */ /* 0x000fe20003c00000 */
[----:B------:R-:W-:Y:S05]  /*4b80*/  BRA `(.L_x_13594) ;  /* 0xffffc8f000007947 */ /* 0x000fea000383ffff */
.L_x_13563:
        /* <DEDUP_REMOVED lines=51> */
.L_x_13596:
[----:B------:R-:W-:Y:S05]  /*4ec0*/  BSYNC B0 ;  /* 0x0000000000007941 */ /* 0x000fea0003800000 */
.L_x_13595:
[----:B------:R-:W-:Y:S01]  /*4ed0*/  @!P2 STG.E.U16 [R8.64+-0xc0], R13 ;  /* 0xffff400d0800a986 */ /* 0x000fe2000c101508 */
[----:B------:R-:W-:Y:S01]  /*4ee0*/  F2FP.PACK_AB R4, R26, R25 ;  /* 0x000000191a04723e */ /* 0x000fe200000000ff */
[----:B------:R-:W-:Y:S01]  /*4ef0*/  FADD.FTZ R25, R25, R110 ;  /* 0x0000006e19197221 */ /* 0x000fe20000010000 */
[----:B------:R-:W-:Y:S01]  /*4f00*/  F2FP.PACK_AB R5, R28, R27 ;  /* 0x0000001b1c05723e */ /* 0x000fe200000000ff */
[----:B------:R-:W-:Y:S01]  /*4f10*/  @!P1 STG.E.U16 [R8.64+-0x80], R15 ;  /* 0xffff800f08009986 */ /* 0x000fe2000c101508 */
[----:B-1----:R-:W-:Y:S01]  /*4f20*/  IMAD R6, R113, c[0x0][0x2f8], RZ ;  /* 0x0000be0071067a24 */ /* 0x002fe200078e02ff */
[----:B------:R-:W-:Y:S01]  /*4f30*/  BSSY B0, `(.L_x_13597) ;  /* 0x000001f000007945 */ /* 0x000fe20003800000 */
[----:B------:R-:W-:Y:S01]  /*4f40*/  FADD.FTZ R26, R25, R26 ;  /* 0x0000001a191a7221 */ /* 0x000fe20000010000 */
[----:B------:R1:W-:Y:S01]  /*4f50*/  @!P0 STG.E.U16 [R8.64+-0x40], R17 ;  /* 0xffffc01108008986 */ /* 0x0003e2000c101508 */
[----:B------:R-:W-:Y:S02]  /*4f60*/  IMAD R7, R115, c[0x0][0x2fc], R6 ;  /* 0x0000bf0073077a24 */ /* 0x000fe400078e0206 */
[----:B------:R-:W-:Y:S01]  /*4f70*/  FADD.FTZ R27, R26, R27 ;  /* 0x0000001b1a1b7221 */ /* 0x000fe20000010000 */
[----:B------:R-:W-:Y:S03]  /*4f80*/  BAR.SYNC.DEFER_BLOCKING 0x0 ;  /* 0x0000000000007b1d */ /* 0x000fe60000010000 */
[----:B------:R-:W-:Y:S01]  /*4f90*/  FADD.FTZ R110, R27, R28 ;  /* 0x0000001c1b6e7221 */ /* 0x000fe20000010000 */
[----:B-1----:R-:W-:-:S04]  /*4fa0*/  IADD3 R8, P1, R51, -0x60, RZ ;  /* 0xffffffa033087810 */ /* 0x002fc80007f3e0ff */
[----:B------:R-:W-:Y:S01]  /*4fb0*/  IADD3.X R9, R10, -0x1, RZ, P1, !PT ;  /* 0xffffffff0a097810 */ /* 0x000fe20000ffe4ff */
[----:B------:R1:W-:Y:S01]  /*4fc0*/  STS.64 [R29], R4 ;  /* 0x000000041d007388 */ /* 0x0003e20000000a00 */
        /* <DEDUP_REMOVED lines=21> */
.L_x_13598:
[----:B------:R-:W-:Y:S05]  /*5120*/  BSYNC B0 ;  /* 0x0000000000007941 */ /* 0x000fea0003800000 */
.L_x_13597:
[----:B------:R-:W-:Y:S01]  /*5130*/  MOV R2, R4 ;  /* 0x0000000400027202 */ /* 0x000fe20000000f00 */
[----:B------:R-:W-:Y:S01]  /*5140*/  IMAD R5, R117, c[0x0][0x300], RZ ;  /* 0x0000c00075057a24 */ /* 0x000fe200078e02ff */
[----:B------:R-:W-:Y:S02]  /*5150*/  MOV R3, R13 ;  /* 0x0000000d00037202 */ /* 0x000fe40000000f00 */
[-C--:B------:R-:W-:Y:S01]  /*5160*/  ISETP.GE.AND P0, PT, R63, R0.reuse, PT ;  /* 0x000000003f00720c */ /* 0x080fe20003f06270 */
[----:B-1----:R-:W-:Y:S01]  /*5170*/  IMAD R6, R118, c[0x0][0x304], R5 ;  /* 0x0000c10076067a24 */ /* 0x002fe200078e0205 */
        /* <DEDUP_REMOVED lines=11> */
[----:B------:R-:W-:Y:S01]  /*5230*/  IADD3 R60, P5, R60, -0x100, RZ ;  /* 0xffffff003c3c7810 */ /* 0x000fe20007fbe0ff */
[----:B------:R1:W-:Y:S01]  /*5240*/  @!P0 STG.E.U16 [R2.64], R19 ;  /* 0x0000001302008986 */ /* 0x0003e2000c101508 */
[----:B------:R-:W-:Y:S02]  /*5250*/  ISETP.GT.AND P0, PT, R32, 0x1, PT ;  /* 0x000000012000780c */ /* 0x000fe40003f04270 */
[----:B------:R-:W-:Y:S01]  /*5260*/  IADD3 R50, R50, 0x1, RZ ;  /* 0x0000000132327810 */ /* 0x000fe20007ffe0ff */
[----:B------:R1:W-:Y:S01]  /*5270*/  @!P1 STG.E.U16 [R2.64+0x40], R21 ;  /* 0x0000401502009986 */ /* 0x0003e2000c101508 */
[----:B------:R-:W-:Y:S02]  /*5280*/  IADD3 R56, P1, R56, -0x200, RZ ;  /* 0xfffffe0038387810 */ /* 0x000fe40007f3e0ff */
[----:B------:R-:W-:Y:S01]  /*5290*/  IADD3.X R61, R61, -0x1, RZ, P3, !PT ;  /* 0xffffffff3d3d7810 */ /* 0x000fe20001ffe4ff */
[----:B------:R1:W-:Y:S01]  /*52a0*/  @!P2 STG.E.U16 [R2.64+0x80], R23 ;  /* 0x000080170200a986 */ /* 0x0003e2000c101508 */
[----:B------:R-:W-:-:S02]  /*52b0*/  IADD3 R54, P2, R54, -0x200, RZ ;  /* 0xfffffe0036367810 */ /* 0x000fc40007f5e0ff */
[----:B------:R-:W-:Y:S02]  /*52c0*/  IADD3.X R55, R55, -0x1, RZ, P1, !PT ;  /* 0xffffffff37377810 */ /* 0x000fe40000ffe4ff */
[----:B------:R-:W-:Y:S02]  /*52d0*/  IADD3.X R53, R53, -0x1, RZ, P2, !PT ;  /* 0xffffffff35357810 */ /* 0x000fe400017fe4ff */
[----:B------:R-:W-:Y:S02]  /*52e0*/  IADD3.X R57, R57, -0x1, RZ, P4, !PT ;  /* 0xffffffff39397810 */ /* 0x000fe400027fe4ff */
[----:B------:R-:W-:Y:S01]  /*52f0*/  IADD3.X R59, R59, -0x1, RZ, P5, !PT ;  /* 0xffffffff3b3b7810 */ /* 0x000fe20002ffe4ff */
[----:B------:R-:W-:Y:S01]  /*5300*/  @!P0 CALL.REL.NOINC `(.L_x_13562) ;  /* 0x0000001000008944 */ /* 0x000fe20003c00000 */
[----:B------:R-:W-:Y:S05]  /*5310*/  BRA `(.L_x_13599) ;  /* 0xffffb63000007947 */ /* 0x000fea000383ffff */
.L_x_13562:
        /* <DEDUP_REMOVED lines=24> */
.L_x_13601:
[----:B-1----:R-:W-:Y:S05]  /*54a0*/  BSYNC B0 ;  /* 0x0000000000007941 */ /* 0x002fea0003800000 */
.L_x_13600:
[----:B------:R-:W-:Y:S01]  /*54b0*/  BSSY B0, `(.L_x_13602) ;  /* 0x0000018000007945 */ /* 0x000fe20003800000 */
[----:B------:R-:W-:Y:S05]  /*54c0*/  @!P0 BRA `(.L_x_13603) ;  /* 0x0000015000008947 */ /* 0x000fea0003800000 */
[----:B------:R-:W-:Y:S06]  /*54d0*/  BAR.SYNC.DEFER_BLOCKING 0x0 ;  /* 0x0000000000007b1d */ /* 0x000fec0000010000 */
[----:B-1----:R-:W1:Y:S04]  /*54e0*/  SHFL.DOWN P0, R3, R110, 0x1, 0x1f ;  /* 0x08201f006e037f89 */ /* 0x002e680000000000 */
[----:B------:R-:W2:Y:S04]  /*54f0*/  S2R R4, SR_LANEID ;  /* 0x0000000000047919 */ /* 0x000ea80000000000 */
[----:B------:R-:W4:Y:S01]  /*5500*/  S2R R9, SR_TID.X ;  /* 0x0000000000097919 */ /* 0x000f220000002100 */
        /* <DEDUP_REMOVED lines=17> */
.L_x_13603:
[----:B------:R-:W1:Y:S02]  /*5620*/  S2R R9, SR_TID.X ;  /* 0x0000000000097919 */ /* 0x000e640000002100 */
.L_x_13604:
[----:B-1----:R-:W-:Y:S05]  /*5630*/  BSYNC B0 ;  /* 0x0000000000007941 */ /* 0x002fea0003800000 */
.L_x_13602:
[----:B------:R-:W-:-:S13]  /*5640*/  ISETP.GE.AND P0, PT, R9, c[0x0][0x16c], PT ;  /* 0x00005b0009007a0c */ /* 0x000fda0003f06270 */
[----:B------:R-:W-:Y:S05]  /*5650*/  @P0 EXIT ;  /* 0x000000000000094d */ /* 0x000fea0003800000 */
[----:B------:R-:W-:Y:S02]  /*5660*/  IMAD R117, R117, c[0x0][0x288], RZ ;  /* 0x0000a20075757a24 */ /* 0x000fe400078e02ff */
[----:B------:R-:W-:-:S04]  /*5670*/  IMAD.WIDE.U32 R4, R118, c[0x0][0x288], RZ ;  /* 0x0000a20076047a25 */ /* 0x000fc800078e00ff */
[----:B------:R-:W-:-:S05]  /*5680*/  IMAD R13, R118, c[0x0][0x28c], R117 ;  /* 0x0000a300760d7a24 */ /* 0x000fca00078e0275 */
[----:B------:R-:W-:Y:S02]  /*5690*/  IADD3 R13, R5, R13, RZ ;  /* 0x0000000d050d7210 */ /* 0x000fe40007ffe0ff */
.L_x_13605:
        /* <DEDUP_REMOVED lines=17> */
.L_x_13606:
        /* <DEDUP_REMOVED lines=13> */
.L_x_14764:


//--------------------- .text._Z25selective_scan_bwd_kernelI32Selective_Scan_bwd_kernel_traitsILi32ELi4ELb0ELb1ELb1ELb0ELb1EN3c104HalfENS1_7complexIfEEEEv12SSMParamsBwd --------------------------
	.section	.text._Z25selective_scan_bwd_kernelI32Selective_Scan_bwd_kernel_traitsILi32ELi4ELb0ELb1ELb1ELb0ELb1EN3c104HalfENS1_7complexIfEEEEv12SSMParamsBwd,"ax",@progbits
	.sectioninfo	@"SHI_REGISTERS=178"
	.align	128
        .global         _Z25selective_scan_bwd_kernelI32Selective_Scan_bwd_kernel_traitsILi32ELi4ELb0ELb1ELb1ELb0ELb1EN3c104HalfENS1_7complexIfEEEEv12SSMParamsBwd
        .type           _Z25selective_scan_bwd_kernelI32Selective_Scan_bwd_kernel_traitsILi32ELi4ELb0ELb1ELb1ELb0ELb1EN3c104HalfENS1_7complexIfEEEEv12SSMParamsBwd,@function
        .size           _Z25selective_scan_bwd_kernelI32Selective_Scan_bwd_kernel_traitsILi32ELi4ELb0ELb1ELb1ELb0ELb1EN3c104HalfENS1_7complexIfEEEEv12SSMParamsBwd,(.L_x_14765 - _Z25selective_scan_bwd_kernelI32Selective_Scan_bwd_kernel_traitsILi32ELi4ELb0ELb1ELb1ELb0ELb1EN3c104HalfENS1_7complexIfEEEEv12SSMParamsBwd)
        .other          _Z25selective_scan_bwd_kernelI32Selective_Scan_bwd_kernel_traitsILi32ELi4ELb0ELb1ELb1ELb0ELb1EN3c104HalfENS1_7complexIfEEEEv12SSMParamsBwd,@"STO_CUDA_ENTRY STV_DEFAULT"
_Z25selective_scan_bwd_kernelI32Selective_Scan_bwd_kernel_traitsILi32ELi4ELb0ELb1ELb1ELb0ELb1EN3c104HalfENS1_7complexIfEEEEv12SSMParamsBwd:
.text._Z25selective_scan_bwd_kernelI32Selective_Scan_bwd_kernel_traitsILi32ELi4ELb0ELb1ELb1ELb0ELb1EN3c104HalfENS1_7complexIfEEEEv12SSMParamsBwd:
        /* <DEDUP_REMOVED lines=32> */
[----:B------:R-:W-:Y:S01]  /*0200*/  IMAD R12, R87, c[0x0][0x190], RZ ;  /* 0x00006400570c7a24 */ /* 0x000fe200078e02ff */
[----:B---3--:R-:W-:Y:S01]  /*0210*/  IADD3 R8, RZ, -R7, RZ ;  /* 0x80000007ff087210 */ /* 0x008fe20007ffe0ff */
[----:B------:R-:W-:Y:S02]  /*0220*/  IMAD R13, R89, c[0x0][0x27c], R10 ;  /* 0x00009f00590d7a24 */ /* 0x000fe400078e020a */
[----:B------:R-:W-:Y:S02]  /*0230*/  IMAD R14, R87, c[0x0][0x1b0], RZ ;  /* 0x00006c00570e7a24 */ /* 0x000fe400078e02ff */
        /* <DEDUP_REMOVED lines=36> */
[----:B------:R-:W-:Y:S01]  /*0480*/  IMAD R17, R92, c[0x0][0x1dc], R17 ;  /* 0x000077005c117a24 */ /* 0x000fe200078e0211 */
[----:B------:R-:W-:Y:S01]  /*0490*/  @P1 IADD3 R86, R86, 0x1, RZ ;  /* 0x0000000156561810 */ /* 0x000fe20007ffe0ff */
[----:B------:R-:W-:Y:S01]  /*04a0*/  IMAD R21, R92, c[0x0][0x284], R21 ;  /* 0x0000a1005c157a24 */ /* 0x000fe200078e0215 */
[----:B------:R-:W-:Y:S02]  /*04b0*/  IADD3 R80, P1, R13, R2, RZ ;  /* 0x000000020d507210 */ /* 0x000fe40007f3e0ff */
[----:B------:R-:W-:Y:S02]  /*04c0*/  @!P3 IADD3 R86, -R86, RZ, RZ ;  /* 0x000000ff5656b210 */ /* 0x000fe40007ffe1ff */
[----:B------:R-:W-:Y:S02]  /*04d0*/  @!P0 LOP3.LUT R86, RZ, c[0x0][0x178], RZ, 0x33, !PT ;  /* 0x00005e00ff568a12 */ /* 0x000fe400078e33ff */
[----:B------:R-:W-:-:S02]  /*04e0*/  LEA R81, P0, R78, c[0x0][0x248], 0x1 ;  /* 0x000092004e517a11 */ /* 0x000fc400078008ff */
[----:B------:R-:W-:Y:S01]  /*04f0*/  IADD3 R13, P4, R13, R6, RZ ;  /* 0x000000060d0d7210 */ /* 0x000fe20007f9e0ff */
[----:B------:R-:W-:Y:S01]  /*0500*/  IMAD.WIDE.U32 R8, R86, c[0x0][0x1a8], R8 ;  /* 0x00006a0056087a25 */ /* 0x000fe200078e0008 */
[----:B------:R-:W-:Y:S02]  /*0510*/  SHF.R.S32.HI R0, RZ, 0x1f, R86 ;  /* 0x0000001fff007819 */ /* 0x000fe40000011456 */
[----:B------:R-:W-:Y:S01]  /*0520*/  LEA.HI.X R78, R78, c[0x0][0x24c], R5, 0x1, P0 ;  /* 0x000093004e4e7a11 */ /* 0x000fe200000f0c05 */
[----:B------:R-:W-:Y:S01]  /*0530*/  IMAD.WIDE.U32 R10, R86, c[0x0][0x1c8], R10 ;  /* 0x00007200560a7a25 */ /* 0x000fe200078e000a */
[----:B------:R-:W-:Y:S02]  /*0540*/  ISETP.NE.U32.AND P0, PT, RZ, c[0x0][0x260], PT ;  /* 0x00009800ff007a0c */ /* 0x000fe40003f05070 */
[C---:B------:R-:W-:Y:S01]  /*0550*/  IADD3.X R3, R15.reuse, R3, R17, P1, !PT ;  /* 0x000000030f037210 */ /* 0x040fe20000ffe411 */
[C---:B------:R-:W-:Y:S01]  /*0560*/  IMAD R5, R0.reuse, c[0x0][0x1a8], RZ ;  /* 0x00006a0000057a24 */ /* 0x040fe200078e02ff */
[----:B------:R-:W-:Y:S01]  /*0570*/  IADD3.X R6, R15, R7, R21, P4, !PT ;  /* 0x000000070f067210 */ /* 0x000fe200027fe415 */
[----:B------:R-:W-:Y:S01]  /*0580*/  IMAD R7, R0, c[0x0][0x1c8], RZ ;  /* 0x0000720000077a24 */ /* 0x000fe200078e02ff */
[----:B------:R-:W-:Y:S01]  /*0590*/  LEA R83, P1, R80, c[0x0][0x240], 0x1 ;  /* 0x0000900050537a11 */ /* 0x000fe200078208ff */
[C---:B------:R-:W-:Y:S01]  /*05a0*/  IMAD R5, R86.reuse, c[0x0][0x1ac], R5 ;  /* 0x00006b0056057a24 */ /* 0x040fe200078e0205 */
[----:B------:R-:W-:Y:S01]  /*05b0*/  LEA R79, P2, R13, c[0x0][0x308], 0x1 ;  /* 0x0000c2000d4f7a11 */ /* 0x000fe200078408ff */
[----:B------:R-:W-:Y:S01]  /*05c0*/  IMAD R7, R86, c[0x0][0x1cc], R7 ;  /* 0x0000730056077a24 */ /* 0x000fe200078e0207 */
[----:B------:R-:W-:-:S02]  /*05d0*/  ISETP.NE.AND.EX P0, PT, RZ, c[0x0][0x264], PT, P0 ;  /* 0x00009900ff007a0c */ /* 0x000fc40003f05300 */
[----:B------:R-:W-:Y:S02]  /*05e0*/  LEA.HI.X R80, R80, c[0x0][0x244], R3, 0x1, P1 ;  /* 0x0000910050507a11 */ /* 0x000fe400008f0c03 */
[----:B------:R-:W-:Y:S02]  /*05f0*/  LEA R3, R12, 0xffffff00, 0x8 ;  /* 0xffffff000c037811 */ /* 0x000fe400078e40ff */
[----:B------:R-:W-:Y:S02]  /*0600*/  LEA.HI.X R77, R13, c[0x0][0x30c], R6, 0x1, P2 ;  /* 0x0000c3000d4d7a11 */ /* 0x000fe400010f0c06 */
[----:B------:R-:W-:Y:S02]  /*0610*/  ISETP.NE.U32.AND P1, PT, RZ, c[0x0][0x328], PT ;  /* 0x0000ca00ff007a0c */ /* 0x000fe40003f25070 */
[----:B------:R-:W-:Y:S02]  /*0620*/  ISETP.NE.U32.AND P2, PT, RZ, c[0x0][0x348], PT ;  /* 0x0000d200ff007a0c */ /* 0x000fe40003f45070 */
[----:B------:R-:W-:-:S02]  /*0630*/  IADD3 R75, P5, R3, R8, RZ ;  /* 0x00000008034b7210 */ /* 0x000fc40007fbe0ff */
[----:B------:R-:W-:Y:S02]  /*0640*/  SHF.R.S32.HI R0, RZ, 0x1f, R3 ;  /* 0x0000001fff007819 */ /* 0x000fe40000011403 */
[----:B------:R-:W-:Y:S02]  /*0650*/  IADD3 R5, R9, R5, RZ ;  /* 0x0000000509057210 */ /* 0x000fe40007ffe0ff */
[----:B------:R-:W-:Y:S01]  /*0660*/  IADD3 R3, P4, R3, R10, RZ ;  /* 0x0000000a03037210 */ /* 0x000fe20007f9e0ff */
[----:B------:R-:W-:Y:S01]  /*0670*/  CS2R R8, SRZ ;  /* 0x0000000000087805 */ /* 0x000fe2000001ff00 */
[----:B------:R-:W-:Y:S02]  /*0680*/  IADD3 R7, R11, R7, RZ ;  /* 0x000000070b077210 */ /* 0x000fe40007ffe0ff */
[----:B------:R-:W-:Y:S01]  /*0690*/  ISETP.NE.AND.EX P1, PT, RZ, c[0x0][0x32c], PT, P1 ;  /* 0x0000cb00ff007a0c */ /* 0x000fe20003f25310 */
[----:B------:R-:W-:Y:S01]  /*06a0*/  CS2R R10, SRZ ;  /* 0x00000000000a7805 */ /* 0x000fe2000001ff00 */
[----:B------:R-:W-:-:S02]  /*06b0*/  ISETP.NE.AND.EX P2, PT, RZ, c[0x0][0x34c], PT, P2 ;  /* 0x0000d300ff007a0c */ /* 0x000fc40003f45320 */
[----:B------:R-:W-:Y:S02]  /*06c0*/  ISETP.GE.AND P3, PT, R12, 0x1, PT ;  /* 0x000000010c00780c */ /* 0x000fe40003f66270 */
[C---:B------:R-:W-:Y:S02]  /*06d0*/  IADD3.X R4, R0.reuse, R5, RZ, P5, !PT ;  /* 0x0000000500047210 */ /* 0x040fe40002ffe4ff */
[----:B------:R-:W-:Y:S01]  /*06e0*/  IADD3.X R2, R0, R7, RZ, P4, !PT ;  /* 0x0000000700027210 */ /* 0x000fe200027fe4ff */
[----:B------:R-:W-:Y:S01]  /*06f0*/  @P0 IMAD R0, R89, c[0x0][0x164], R92 ;  /* 0x0000590059000a24 */ /* 0x000fe200078e025c */
[----:B------:R-:W-:Y:S02]  /*0700*/  LEA R76, P5, R75, c[0x0][0x228], 0x1 ;  /* 0x00008a004b4c7a11 */ /* 0x000fe400078a08ff */
[----:B------:R-:W-:Y:S01]  /*0710*/  @P0 MOV R5, 0x10 ;  /* 0x0000001000050802 */ /* 0x000fe20000000f00 */
[----:B------:R-:W-:Y:S01]  /*0720*/  @P0 IMAD R0, R0, c[0x0][0x174], RZ ;  /* 0x00005d0000000a24 */ /* 0x000fe200078e02ff */
[----:B------:R-:W-:-:S02]  /*0730*/  LEA R74, P6, R3, c[0x0][0x230], 0x1 ;  /* 0x00008c00034a7a11 */ /* 0x000fc400078c08ff */
[----:B------:R-:W-:Y:S01]  /*0740*/  LEA.HI.X R75, R75, c[0x0][0x22c], R4, 0x1, P5 ;  /* 0x00008b004b4b7a11 */ /* 0x000fe200028f0c04 */
[----:B------:R-:W-:Y:S01]  /*0750*/  @P0 IMAD R0, R0, c[0x0][0x16c], RZ ;  /* 0x00005b0000000a24 */ /* 0x000fe200078e02ff */
[C---:B------:R-:W-:Y:S02]  /*0760*/  @P1 LEA R8, P4, R92.reuse, c[0x0][0x328], 0x2 ;  /* 0x0000ca005c081a11 */ /* 0x040fe400078810ff */
[----:B------:R-:W-:Y:S02]  /*0770*/  @P2 LEA R10, P5, R92, c[0x0][0x348], 0x2 ;  /* 0x0000d2005c0a2a11 */ /* 0x000fe400078a10ff */
[----:B------:R-:W-:Y:S01]  /*0780*/  LEA.HI.X R73, R3, c[0x0][0x234], R2, 0x1, P6 ;  /* 0x00008d0003497a11 */ /* 0x000fe200030f0c02 */
[----:B------:R-:W-:Y:S01]  /*0790*/  @P0 IMAD.WIDE R2, R0, R5, c[0x0][0x260] ;  /* 0x0000980000020625 */ /* 0x000fe200078e0205 */
[C-C-:B------:R-:W-:Y:S01]  /*07a0*/  @P1 LEA.HI.X R9, R92.reuse, c[0x0][0x32c], R91.reuse, 0x2, P4 ;  /* 0x0000cb005c091a11 */ /* 0x140fe200020f145b */
[----:B------:R-:W-:Y:S01]  /*07b0*/  @!P0 CS2R R2, SRZ ;  /* 0x0000000000028805 */ /* 0x000fe2000001ff00 */
[----:B------:R-:W-:Y:S01]  /*07c0*/  @P2 LEA.HI.X R11, R92, c[0x0][0x34c], R91, 0x2, P5 ;  /* 0x0000d3005c0b2a11 */ /* 0x000fe200028f145b */
        /* <DEDUP_REMOVED lines=9> */
[----:B------:R-:W-:-:S02]  /*0860*/  LOP3.LUT R158, R85, 0x1f, RZ, 0xc0, !PT ;  /* 0x0000001f559e7812 */ /* 0x000fc400078ec0ff */
[C---:B------:R-:W-:Y:S02]  /*0870*/  LOP3.LUT R70, R0.reuse, 0x1f, R85, 0xf8, !PT ;  /* 0x0000001f00467812 */ /* 0x040fe400078ef855 */
[----:B------:R-:W-:Y:S02]  /*0880*/  LEA.HI.SX32 R68, R85, R85, 0x1b ;  /* 0x0000005555447211 */ /* 0x000fe400078fdaff */
[----:B------:R-:W-:Y:S02]  /*0890*/  IADD3 R12, R0, R70, RZ ;  /* 0x00000046000c7210 */ /* 0x000fe40007ffe0ff */
[----:B------:R-:W-:Y:S02]  /*08a0*/  LEA.HI.SX32 R66, R159, R159, 0x1b ;  /* 0x0000009f9f427211 */ /* 0x000fe400078fdaff */
[----:B------:R-:W-:Y:S02]  /*08b0*/  SHF.R.S32.HI R69, RZ, 0x1f, R70 ;  /* 0x0000001fff457819 */ /* 0x000fe40000011446 */
[----:B------:R-:W-:-:S02]  /*08c0*/  LOP3.LUT R67, R70, 0x20, RZ, 0xfc, !PT ;  /* 0x0000002046437812 */ /* 0x000fc400078efcff */
        /* <DEDUP_REMOVED lines=8> */
.L_x_13649:
[----:B------:R-:W-:Y:S01]  /*0950*/  IADD3 R157, -R71, c[0x0][0x174], RZ ;  /* 0x00005d00479d7a10 */ /* 0x000fe20007ffe1ff */
[----:B------:R-:W-:Y:S01]  /*0960*/  BAR.SYNC.DEFER_BLOCKING 0x0 ;  /* 0x0000000000007b1d */ /* 0x000fe20000010000 */
[C---:B------:R-:W-:Y:S02]  /*0970*/  LOP3.LUT R7, R70.reuse, 0x40, RZ, 0xfc, !PT ;  /* 0x0000004046077812 */ /* 0x040fe400078efcff */
[----:B------:R-:W-:Y:S02]  /*0980*/  LEA R14, R157, 0xffffff80, 0x7 ;  /* 0xffffff809d0e7811 */ /* 0x000fe400078e38ff */
[----:B------:R-:W-:Y:S02]  /*0990*/  LOP3.LUT R19, R70, 0x60, RZ, 0xfc, !PT ;  /* 0x0000006046137812 */ /* 0x000fe400078efcff */
[----:B------:R-:W-:-:S02]  /*09a0*/  IADD3 R58, -R14, c[0x0][0x168], RZ ;  /* 0x00005a000e3a7a10 */ /* 0x000fc40007ffe1ff */
[C---:B------:R-:W-:Y:S02]  /*09b0*/  LEA R4, P4, R70.reuse, R83, 0x1 ;  /* 0x0000005346047211 */ /* 0x040fe400078808ff */
[-C--:B------:R-:W-:Y:S02]  /*09c0*/  ISETP.GE.AND P0, PT, R70, R58.reuse, PT ;  /* 0x0000003a4600720c */ /* 0x080fe40003f06270 */
[-C--:B------:R-:W-:Y:S02]  /*09d0*/  ISETP.GE.AND P1, PT, R67, R58.reuse, PT ;  /* 0x0000003a4300720c */ /* 0x080fe40003f26270 */
[-C--:B------:R-:W-:Y:S02]  /*09e0*/  ISETP.GE.AND P2, PT, R7, R58.reuse, PT ;  /* 0x0000003a0700720c */ /* 0x080fe40003f46270 */
[----:B------:R-:W-:Y:S02]  /*09f0*/  ISETP.GE.AND P3, PT, R19, R58, PT ;  /* 0x0000003a1300720c */ /* 0x000fe40003f66270 */
[----:B------:R-:W-:-:S02]  /*0a00*/  PRMT R0, RZ, 0x7610, R0 ;  /* 0x00007610ff007816 */ /* 0x000fc40000000000 */
[----:B------:R-:W-:Y:S02]  /*0a10*/  PRMT R6, RZ, 0x7610, R6 ;  /* 0x00007610ff067816 */ /* 0x000fe40000000006 */
[----:B------:R-:W-:Y:S02]  /*0a20*/  PRMT R18, RZ, 0x7610, R18 ;  /* 0x00007610ff127816 */ /* 0x000fe40000000012 */
[----:B------:R-:W-:Y:S02]  /*0a30*/  PRMT R20, RZ, 0x7610, R20 ;  /* 0x00007610ff147816 */ /* 0x000fe40000000014 */
[----:B------:R-:W-:-:S05]  /*0a40*/  LEA.HI.X R5, R70, R80, R69, 0x1, P4 ;  /* 0x0000005046057211 */ /* 0x000fca00020f0c45 */
[----:B--2---:R0:W2:Y:S04]  /*0a50*/  @!P0 LDG.E.U16 R0, [R4.64] ;  /* 0x0000000804008981 */ /* 0x0040a8000c1e1500 */
[----:B---3--:R0:W3:Y:S04]  /*0a60*/  @!P1 LDG.E.U16 R6, [R4.64+0x40] ;  /* 0x0000400804069981 */ /* 0x0080e8000c1e1500 */
        /* <DEDUP_REMOVED lines=19> */
[----:B------:R-:W-:Y:S01]  /*0ba0*/  STS.U16 [R57+0xc0], R20 ;  /* 0x0000c01439007388 */ /* 0x000fe20000000400 */
[----:B------:R-:W-:-:S06]  /*0bb0*/  NOP ;  /* 0x0000000000007918 */ /* 0x000fcc0000000000 */
[----:B------:R-:W-:Y:S04]  /*0bc0*/  LDS.64 R138, [R93] ;  /* 0x000000005d8a7984 */ /* 0x000fe80000000a00 */
[----:B------:R-:W-:Y:S06]  /*0bd0*/  BAR.SYNC.DEFER_BLOCKING 0x0 ;  /* 0x0000000000007b1d */ /* 0x000fec0000010000 */
[----:B------:R-:W2:Y:S04]  /*0be0*/  @!P0 LDG.E.U16 R24, [R16.64] ;  /* 0x0000000810188981 */ /* 0x000ea8000c1e1500 */
[----:B------:R-:W3:Y:S04]  /*0bf0*/  @!P1 LDG.E.U16 R4, [R16.64+0x40] ;  /* 0x0000400810049981 */ /* 0x000ee8000c1e1500 */
[----:B------:R-:W4:Y:S04]  /*0c00*/  @!P2 LDG.E.U16 R26, [R16.64+0x80] ;  /* 0x00008008101aa981 */ /* 0x000f28000c1e1500 */
[----:B------:R-:W4:Y:S01]  /*0c10*/  @!P3 LDG.E.U16 R0, [R16.64+0xc0] ;  /* 0x0000c0081000b981 */ /* 0x000f22000c1e1500 */
[----:B------:R-:W-:-:S02]  /*0c20*/  LEA R22, P0, R70, R79, 0x1 ;  /* 0x0000004f46167211 */ /* 0x000fc400078008ff */
[-C--:B------:R-:W-:Y:S02]  /*0c30*/  ISETP.GE.AND P1, PT, R67, R58.reuse, PT ;  /* 0x0000003a4300720c */ /* 0x080fe40003f26270 */
[C---:B------:R-:W-:Y:S02]  /*0c40*/  LEA.HI.X R23, R70.reuse, R77, R69, 0x1, P0 ;  /* 0x0000004d46177211 */ /* 0x040fe400000f0c45 */
[-C--:B------:R-:W-:Y:S02]  /*0c50*/  ISETP.GE.AND P0, PT, R70, R58.reuse, PT ;  /* 0x0000003a4600720c */ /* 0x080fe40003f06270 */
[-C--:B------:R-:W-:Y:S02]  /*0c60*/  ISETP.GE.AND P2, PT, R7, R58.reuse, PT ;  /* 0x0000003a0700720c */ /* 0x080fe40003f46270 */
[----:B------:R-:W-:Y:S02]  /*0c70*/  ISETP.GE.AND P3, PT, R19, R58, PT ;  /* 0x0000003a1300720c */ /* 0x000fe40003f66270 */
[----:B-1----:R-:W-:-:S02]  /*0c80*/  PRMT R18, RZ, 0x7610, R18 ;  /* 0x00007610ff127816 */ /* 0x002fc40000000012 */
        /* <DEDUP_REMOVED lines=18> */
[----:B------:R-:W-:-:S02]  /*0db0*/  IADD3 R6, R71, -c[0x0][0x174], RZ ;  /* 0x80005d0047067a10 */ /* 0x000fc40007ffe0ff */
[----:B------:R-:W-:Y:S01]  /*0dc0*/  PRMT R26, RZ, 0x7610, R26 ;  /* 0x00007610ff1a7816 */ /* 0x000fe2000000001a */
[----:B------:R-:W-:Y:S01]  /*0dd0*/  IMAD R25, R89, c[0x0][0x1f4], R0 ;  /* 0x00007d0059197a24 */ /* 0x000fe200078e0200 */
[----:B------:R-:W-:Y:S01]  /*0de0*/  PRMT R34, RZ, 0x7610, R34 ;  /* 0x00007610ff227816 */ /* 0x000fe20000000022 */
[----:B------:R-:W-:Y:S01]  /*0df0*/  IMAD R54, R6, -0x80, RZ ;  /* 0xffffff8006367824 */ /* 0x000fe200078e02ff */
[----:B------:R-:W-:Y:S02]  /*0e00*/  PRMT R36, RZ, 0x7610, R36 ;  /* 0x00007610ff247816 */ /* 0x000fe40000000024 */
[----:B------:R-:W-:Y:S01]  /*0e10*/  IADD3 R17, R17, R25, RZ ;  /* 0x0000001911117210 */ /* 0x000fe20007ffe0ff */
[----:B------:R-:W-:Y:S01]  /*0e20*/  @!P0 IMAD.WIDE.U32 R20, R89, c[0x0][0x1f0], R14 ;  /* 0x00007c0059148a25 */ /* 0x000fe200078e000e */
[----:B------:R-:W-:Y:S02]  /*0e30*/  SHF.R.S32.HI R0, RZ, 0x1f, R54 ;  /* 0x0000001fff007819 */ /* 0x000fe40000011436 */
[----:B------:R-:W-:Y:S01]  /*0e40*/  PRMT R38, RZ, 0x7610, R38 ;  /* 0x00007610ff267816 */ /* 0x000fe20000000026 */
[----:B-1----:R-:W-:Y:S01]  /*0e50*/  IMAD.WIDE.U32 R22, R92, c[0x0][0x1f8], R16 ;  /* 0x00007e005c167a25 */ /* 0x002fe200078e0010 */
[----:B------:R-:W-:-:S03]  /*0e60*/  @!P0 IADD3 R21, R25, R21, RZ ;  /* 0x0000001519158210 */ /* 0x000fc60007ffe0ff */
[----:B------:R-:W-:Y:S02]  /*0e70*/  IMAD R25, R91, c[0x0][0x1f8], RZ ;  /* 0x00007e005b197a24 */ /* 0x000fe400078e02ff */
[----:B------:R-:W-:Y:S01]  /*0e80*/  @!P0 IMAD.WIDE.U32 R16, R92, c[0x0][0x1f8], R20 ;  /* 0x00007e005c108a25 */ /* 0x000fe200078e0014 */
[----:B------:R-:W-:-:S03]  /*0e90*/  IADD3 R20, P3, R54, R22, RZ ;  /* 0x0000001636147210 */ /* 0x000fc60007f7e0ff */
[----:B------:R-:W-:Y:S01]  /*0ea0*/  IMAD R27, R92, c[0x0][0x1fc], R25 ;  /* 0x00007f005c1b7a24 */ /* 0x000fe200078e0219 */
[C---:B------:R-:W-:Y:S02]  /*0eb0*/  @!P0 IADD3 R21, P1, R70.reuse, R16, RZ ;  /* 0x0000001046158210 */ /* 0x040fe40007f3e0ff */
[C---:B------:R-:W-:Y:S02]  /*0ec0*/  LEA R25, P2, R70.reuse, c[0x0][0x268], 0x1 ;  /* 0x00009a0046197a11 */ /* 0x040fe400078408ff */
[----:B------:R-:W-:Y:S02]  /*0ed0*/  @!P0 IADD3.X R22, R69, R17, R27, P1, !PT ;  /* 0x0000001145168210 */ /* 0x000fe40000ffe41b */
[----:B------:R-:W-:Y:S02]  /*0ee0*/  LEA.HI.X R17, R70, c[0x0][0x26c], R69, 0x1, P2 ;  /* 0x00009b0046117a11 */ /* 0x000fe400010f0c45 */
[----:B------:R-:W-:Y:S02]  /*0ef0*/  IADD3.X R23, R0, R27, R23, P3, !PT ;  /* 0x0000001b00177210 */ /* 0x000fe40001ffe417 */
[----:B------:R-:W-:-:S02]  /*0f00*/  LEA R24, P2, R20, R25, 0x1 ;  /* 0x0000001914187211 */ /* 0x000fc400078408ff */
[C---:B------:R-:W-:Y:S02]  /*0f10*/  @!P0 LEA R16, P1, R21.reuse, c[0x0][0x268], 0x1 ;  /* 0x00009a0015108a11 */ /* 0x040fe400078208ff */
[----:B------:R-:W-:Y:S02]  /*0f20*/  LEA.HI.X R25, R20, R17, R23, 0x1, P2 ;  /* 0x0000001114197211 */ /* 0x000fe400010f0c17 */
[----:B------:R-:W-:Y:S02]  /*0f30*/  @!P0 LEA.HI.X R17, R21, c[0x0][0x26c], R22, 0x1, P1 ;  /* 0x00009b0015118a11 */ /* 0x000fe400008f0c16 */
[-C--:B------:R-:W-:Y:S02]  /*0f40*/  ISETP.GE.AND P3, PT, R67, R58.reuse, PT ;  /* 0x0000003a4300720c */ /* 0x080fe40003f66270 */
[-C--:B------:R-:W-:Y:S02]  /*0f50*/  ISETP.GE.AND P2, PT, R7, R58.reuse, PT ;  /* 0x0000003a0700720c */ /* 0x080fe40003f46270 */
[----:B------:R-:W-:Y:S01]  /*0f60*/  ISETP.GE.AND P1, PT, R19, R58, PT ;  /* 0x0000003a1300720c */ /* 0x000fe20003f26270 */
[----:B--2---:R0:W-:Y:S04]  /*0f70*/  STS.U16 [R57], R18 ;  /* 0x0000001239007388 */ /* 0x0041e80000000400 */
[----:B---3--:R-:W-:Y:S04]  /*0f80*/  STS.U16 [R57+0x40], R28 ;  /* 0x0000401c39007388 */ /* 0x008fe80000000400 */
[----:B----4-:R-:W-:Y:S04]  /*0f90*/  STS.U16 [R57+0x80], R30 ;  /* 0x0000801e39007388 */ /* 0x010fe80000000400 */
[----:B------:R-:W-:Y:S01]  /*0fa0*/  STS.U16 [R57+0xc0], R32 ;  /* 0x0000c02039007388 */ /* 0x000fe20000000400 */
[----:B------:R-:W-:-:S06]  /*0fb0*/  NOP ;  /* 0x0000000000007918 */ /* 0x000fcc0000000000 */
[----:B------:R-:W-:Y:S04]  /*0fc0*/  LDS.64 R40, [R93] ;  /* 0x000000005d287984 */ /* 0x000fe80000000a00 */
[----:B------:R-:W-:Y:S06]  /*0fd0*/  BAR.SYNC.DEFER_BLOCKING 0x0 ;  /* 0x0000000000007b1d */ /* 0x000fec0000010000 */
[----:B------:R1:W2:Y:S04]  /*0fe0*/  @!P0 LDG.E.U16 R26, [R16.64] ;  /* 0x00000008101a8981 */ /* 0x0002a8000c1e1500 */
[----:B------:R3:W4:Y:S04]  /*0ff0*/  @!P3 LDG.E.U16 R34, [R24.64+-0xc0] ;  /* 0xffff40081822b981 */ /* 0x000728000c1e1500 */
[----:B------:R3:W4:Y:S04]  /*1000*/  @!P2 LDG.E.U16 R36, [R24.64+-0x80] ;  /* 0xffff80081824a981 */ /* 0x000728000c1e1500 */
[----:B------:R3:W4:Y:S01]  /*1010*/  @!P1 LDG.E.U16 R38, [R24.64+-0x40] ;  /* 0xffffc00818269981 */ /* 0x000722000c1e1500 */
[----:B------:R-:W-:Y:S01]  /*1020*/  @!P0 MOV R22, R14 ;  /* 0x0000000e00168202 */ /* 0x000fe20000000f00 */
[----:B0-----:R-:W-:Y:S01]  /*1030*/  IMAD R18, R87, c[0x0][0x200], RZ ;  /* 0x0000800057127a24 */ /* 0x001fe200078e02ff */
[----:B------:R-:W-:Y:S01]  /*1040*/  @!P0 MOV R23, R15 ;  /* 0x0000000f00178202 */ /* 0x000fe20000000f00 */
[----:B------:R-:W-:-:S04]  /*1050*/  IMAD.WIDE.U32 R20, R89, c[0x0][0x200], RZ ;  /* 0x0000800059147a25 */ /* 0x000fc800078e00ff */
[C---:B------:R-:W-:Y:S02]  /*1060*/  IMAD R27, R89.reuse, c[0x0][0x204], R18 ;  /* 0x00008100591b7a24 */ /* 0x040fe400078e0212 */
[----:B------:R-:W-:-:S03]  /*1070*/  @!P0 IMAD.WIDE.U32 R22, R89, c[0x0][0x200], R22 ;  /* 0x0000800059168a25 */ /* 0x000fc600078e0016 */
[----:B------:R-:W-:Y:S02]  /*1080*/  IADD3 R21, R21, R27, RZ ;  /* 0x0000001b15157210 */ /* 0x000fe40007ffe0ff */
[----:B------:R-:W-:Y:S01]  /*1090*/  @!P0 IADD3 R23, R27, R23, RZ ;  /* 0x000000171b178210 */ /* 0x000fe20007ffe0ff */
[----:B------:R-:W-:Y:S02]  /*10a0*/  IMAD R27, R91, c[0x0][0x208], RZ ;  /* 0x000082005b1b7a24 */ /* 0x000fe400078e02ff */
[----:B------:R-:W-:-:S04]  /*10b0*/  IMAD.WIDE.U32 R20, R92, c[0x0][0x208], R20 ;  /* 0x000082005c147a25 */ /* 0x000fc800078e0014 */
[----:B-1----:R-:W-:Y:S01]  /*10c0*/  @!P0 IMAD.WIDE.U32 R16, R92, c[0x0][0x208], R22 ;  /* 0x000082005c108a25 */ /* 0x002fe200078e0016 */
[----:B------:R-:W-:Y:S02]  /*10d0*/  LEA R23, P5, R70, c[0x0][0x258], 0x1 ;  /* 0x0000960046177a11 */ /* 0x000fe400078a08ff */
[----:B------:R-:W-:Y:S01]  /*10e0*/  IADD3 R18, P6, R54, R20, RZ ;  /* 0x0000001436127210 */ /* 0x000fe20007fde0ff */
[----:B------:R-:W-:Y:S01]  /*10f0*/  IMAD R27, R92, c[0x0][0x20c], R27 ;  /* 0x000083005c1b7a24 */ /* 0x000fe200078e021b */
[----:B------:R-:W-:-:S04]  /*1100*/  @!P0 IADD3 R22, P4, R70, R16, RZ ;  /* 0x0000001046168210 */ /* 0x000fc80007f9e0ff */
[----:B---3--:R-:W-:Y:S02]  /*1110*/  @!P0 IADD3.X R25, R69, R17, R27, P4, !PT ;  /* 0x0000001145198210 */ /* 0x008fe400027fe41b */
[----:B------:R-:W-:Y:S02]  /*1120*/  LEA.HI.X R17, R70, c[0x0][0x25c], R69, 0x1, P5 ;  /* 0x0000970046117a11 */ /* 0x000fe400028f0c45 */
[----:B------:R-:W-:Y:S02]  /*1130*/  IADD3.X R21, R0, R27, R21, P6, !PT ;  /* 0x0000001b00157210 */ /* 0x000fe400037fe415 */
[----:B------:R-:W-:Y:S02]  /*1140*/  LEA R20, P5, R18, R23, 0x1 ;  /* 0x0000001712147211 */ /* 0x000fe400078a08ff */
[----:B------:R-:W-:Y:S02]  /*1150*/  @!P0 LEA R16, P4, R22, c[0x0][0x258], 0x1 ;  /* 0x0000960016108a11 */ /* 0x000fe400078808ff */
[----:B------:R-:W-:-:S02]  /*1160*/  LEA.HI.X R21, R18, R17, R21, 0x1, P5 ;  /* 0x0000001112157211 */ /* 0x000fc400028f0c15 */
[----:B------:R-:W-:Y:S02]  /*1170*/  @!P0 LEA.HI.X R17, R22, c[0x0][0x25c], R25, 0x1, P4 ;  /* 0x0000970016118a11 */ /* 0x000fe400020f0c19 */
[----:B------:R-:W-:Y:S02]  /*1180*/  PRMT R22, RZ, 0x7610, R22 ;  /* 0x00007610ff167816 */ /* 0x000fe40000000016 */
[----:B------:R-:W-:Y:S02]  /*1190*/  PRMT R18, RZ, 0x7610, R18 ;  /* 0x00007610ff127816 */ /* 0x000fe40000000012 */
[----:B------:R-:W-:Y:S01]  /*11a0*/  PRMT R24, RZ, 0x7610, R24 ;  /* 0x00007610ff187816 */ /* 0x000fe20000000018 */
[----:B--2---:R0:W-:Y:S04]  /*11b0*/  STS.U16 [R57], R26 ;  /* 0x0000001a39007388 */ /* 0x0041e80000000400 */
[----:B----4-:R-:W-:Y:S04]  /*11c0*/  STS.U16 [R57+0x40], R34 ;  /* 0x0000402239007388 */ /* 0x010fe80000000400 */
[----:B------:R-:W-:Y:S04]  /*11d0*/  STS.U16 [R57+0x80], R36 ;  /* 0x0000802439007388 */ /* 0x000fe80000000400 */
[----:B------:R-:W-:Y:S01]  /*11e0*/  STS.U16 [R57+0xc0], R38 ;  /* 0x0000c02639007388 */ /* 0x000fe20000000400 */
[----:B------:R-:W-:-:S06]  /*11f0*/  NOP ;  /* 0x0000000000007918 */ /* 0x000fcc0000000000 */
[----:B------:R-:W1:Y:S04]  /*1200*/  LDS.64 R30, [R93] ;  /* 0x000000005d1e7984 */ /* 0x000e680000000a00 */
[----:B------:R-:W-:Y:S01]  /*1210*/  BAR.SYNC.DEFER_BLOCKING 0x0 ;  /* 0x0000000000007b1d */ /* 0x000fe20000010000 */
[----:B0-----:R-:W-:-:S05]  /*1220*/  PRMT R26, RZ, 0x7610, R26 ;  /* 0x00007610ff1a7816 */ /* 0x001fca000000001a */
[----:B------:R0:W2:Y:S04]  /*1230*/  @!P3 LDG.E.U16 R22, [R20.64+-0xc0] ;  /* 0xffff40081416b981 */ /* 0x0000a8000c1e1500 */
[----:B------:R3:W4:Y:S04]  /*1240*/  @!P0 LDG.E.U16 R18, [R16.64] ;  /* 0x0000000810128981 */ /* 0x000728000c1e1500 */
[----:B------:R0:W4:Y:S04]  /*1250*/  @!P2 LDG.E.U16 R24, [R20.64+-0x80] ;  /* 0xffff80081418a981 */ /* 0x000128000c1e1500 */
[----:B------:R0:W4:Y:S01]  /*1260*/  @!P1 LDG.E.U16 R26, [R20.64+-0x40] ;  /* 0xffffc008141a9981 */ /* 0x000122000c1e1500 */
[----:B-1----:R-:W-:-:S02]  /*1270*/  HADD2.F32 R38, -RZ, R31.H1_H1 ;  /* 0x3000001fff267230 */ /* 0x002fc40000004100 */
[--C-:B------:R-:W-:Y:S02]  /*1280*/  HADD2.F32 R29, -RZ, R30.reuse.H1_H1 ;  /* 0x3000001eff1d7230 */ /* 0x100fe40000004100 */
[----:B------:R-:W-:Y:S02]  /*1290*/  HADD2.F32 R23, -RZ, R30.H0_H0 ;  /* 0x2000001eff177230 */ /* 0x000fe40000004100 */
[----:B------:R-:W-:Y:S01]  /*12a0*/  HADD2.F32 R35, -RZ, R31.H0_H0 ;  /* 0x2000001fff237230 */ /* 0x000fe20000004100 */
[----:B---3--:R-:W-:Y:S02]  /*12b0*/  FMUL.FTZ R16, R29, -1.4426950216293334961 ;  /* 0xbfb8aa3b1d107820 */ /* 0x008fe40000410000 */
[----:B------:R-:W-:Y:S02]  /*12c0*/  FMUL.FTZ R25, R23, -1.4426950216293334961 ;  /* 0xbfb8aa3b17197820 */ /* 0x000fe40000410000 */
[----:B0-----:R-:W-:Y:S02]  /*12d0*/  FMUL.FTZ R21, R35, -1.4426950216293334961 ;  /* 0xbfb8aa3b23157820 */ /* 0x001fe40000410000 */
[----:B------:R-:W0:Y:S08]  /*12e0*/  MUFU.EX2 R16, R16 ;  /* 0x0000001000107308 */ /* 0x000e300000000800 */
[----:B------:R-:W1:Y:S08]  /*12f0*/  MUFU.EX2 R25, R25 ;  /* 0x0000001900197308 */ /* 0x000e700000000800 */
[----:B------:R-:W3:Y:S01]  /*1300*/  MUFU.EX2 R21, R21 ;  /* 0x0000001500157308 */ /* 0x000ee20000000800 */
[----:B0-----:R-:W-:-:S02]  /*1310*/  FADD.FTZ R17, R16, 1 ;  /* 0x3f80000010117421 */ /* 0x001fc40000010000 */
[----:B-1----:R-:W-:-:S05]  /*1320*/  FADD.FTZ R25, R25, 1 ;  /* 0x3f80000019197421 */ /* 0x002fca0000010000 */
[----:B------:R-:W-:Y:S01]  /*1330*/  MUFU.RCP R32, R17 ;  /* 0x0000001100207308 */ /* 0x000fe20000001000 */
[----:B---3--:R-:W-:-:S07]  /*1340*/  FADD.FTZ R16, R21, 1 ;  /* 0x3f80000015107421 */ /* 0x008fce0000010000 */
[----:B------:R-:W0:Y:S08]  /*1350*/  MUFU.RCP R20, R25 ;  /* 0x0000001900147308 */ /* 0x000e300000001000 */
[----:B------:R0:W-:Y:S01]  /*1360*/  MUFU.RCP R36, R16 ;  /* 0x0000001000247308 */ /* 0x0001e20000001000 */
[--C-:B------:R-:W-:Y:S02]  /*1370*/  HADD2.F32 R27, -RZ, R41.reuse.H0_H0 ;  /* 0x20000029ff1b7230 */ /* 0x100fe40000004100 */
[----:B------:R-:W-:Y:S01]  /*1380*/  HADD2.F32 R28, -RZ, R41.H1_H1 ;  /* 0x30000029ff1c7230 */ /* 0x000fe20000004100 */
[----:B0-----:R-:W-:-:S04]  /*1390*/  FADD.FTZ R16, -R20, 1 ;  /* 0x3f80000014107421 */ /* 0x001fc80000010100 */
[----:B------:R-:W-:Y:S01]  /*13a0*/  FFMA.FTZ R16, R23, R16, 1 ;  /* 0x3f80000017107423 */ /* 0x000fe20000010010 */
[----:B------:R-:W-:Y:S01]  /*13b0*/  ISETP.NE.AND P6, PT, R85, RZ, PT ;  /* 0x000000ff5500720c */ /* 0x000fe20003fc5270 */
[----:B------:R-:W-:Y:S01]  /*13c0*/  BSSY B0, `(.L_x_13608) ;  /* 0x000004e000007945 */ /* 0x000fe20003800000 */
[----:B--2---:R0:W-:Y:S04]  /*13d0*/  STS.U16 [R57+0x40], R22 ;  /* 0x0000401639007388 */ /* 0x0041e80000000400 */
[----:B----4-:R-:W-:Y:S04]  /*13e0*/  STS.U16 [R57], R18 ;  /* 0x0000001239007388 */ /* 0x010fe80000000400 */
[----:B------:R1:W-:Y:S01]  /*13f0*/  STS.U16 [R57+0x80], R24 ;  /* 0x0000801839007388 */ /* 0x0003e20000000400 */
[----:B0-----:R-:W-:-:S03]  /*1400*/  FMUL.FTZ R22, R38, -1.4426950216293334961 ;  /* 0xbfb8aa3b26167820 */ /* 0x001fc60000410000 */
[----:B------:R0:W-:Y:S01]  /*1410*/  STS.U16 [R57+0xc0], R26 ;  /* 0x0000c01a39007388 */ /* 0x0001e20000000400 */
[----:B------:R-:W-:-:S06]  /*1420*/  NOP ;  /* 0x0000000000007918 */ /* 0x000fcc0000000000 */
[----:B------:R-:W2:Y:S01]  /*1430*/  LDS.64 R42, [R93] ;  /* 0x000000005d2a7984 */ /* 0x000ea20000000a00 */
[----:B------:R-:W1:Y:S02]  /*1440*/  MUFU.EX2 R22, R22 ;  /* 0x0000001600167308 */ /* 0x000e640000000800 */
[----:B-1----:R-:W-:-:S06]  /*1450*/  FADD.FTZ R24, R22, 1 ;  /* 0x3f80000016187421 */ /* 0x002fcc0000010000 */
[----:B------:R1:W3:Y:S01]  /*1460*/  MUFU.RCP R39, R24 ;  /* 0x0000001800277308 */ /* 0x0002e20000001000 */
[--C-:B------:R-:W-:Y:S02]  /*1470*/  HADD2.F32 R18, -RZ, R40.reuse.H0_H0 ;  /* 0x20000028ff127230 */ /* 0x100fe40000004100 */
[----:B0-----:R-:W-:Y:S01]  /*1480*/  HADD2.F32 R26, -RZ, R40.H1_H1 ;  /* 0x30000028ff1a7230 */ /* 0x001fe20000004100 */
[----:B------:R-:W-:Y:S02]  /*1490*/  FADD.FTZ R22, -R32, 1 ;  /* 0x3f80000020167421 */ /* 0x000fe40000010100 */
[----:B-1----:R-:W-:Y:S02]  /*14a0*/  FADD.FTZ R24, -R36, 1 ;  /* 0x3f80000024187421 */ /* 0x002fe40000010100 */
[----:B---3--:R-:W-:Y:S01]  /*14b0*/  FADD.FTZ R17, -R39, 1 ;  /* 0x3f80000027117421 */ /* 0x008fe20000010100 */
[--C-:B--2---:R-:W-:Y:S02]  /*14c0*/  HADD2.F32 R30, -RZ, R42.reuse.H0_H0 ;  /* 0x2000002aff1e7230 */ /* 0x104fe40000004100 */
[----:B------:R-:W-:-:S02]  /*14d0*/  HADD2.F32 R34, -RZ, R42.H1_H1 ;  /* 0x3000002aff227230 */ /* 0x000fc40000004100 */
[--C-:B------:R-:W-:Y:S02]  /*14e0*/  HADD2.F32 R37, -RZ, R43.reuse.H0_H0 ;  /* 0x2000002bff257230 */ /* 0x100fe40000004100 */
[----:B------:R-:W-:Y:S01]  /*14f0*/  HADD2.F32 R40, -RZ, R43.H1_H1 ;  /* 0x3000002bff287230 */ /* 0x000fe20000004100 */
[----:B------:R-:W-:Y:S01]  /*1500*/  BAR.SYNC.DEFER_BLOCKING 0x0 ;  /* 0x0000000000007b1d */ /* 0x000fe20000010000 */
[----:B------:R-:W-:Y:S02]  /*1510*/  FFMA.FTZ R31, R38, R17, 1 ;  /* 0x3f800000261f7423 */ /* 0x000fe40000010011 */
        /* <DEDUP_REMOVED lines=14> */
[----:B------:R-:W-:-:S04]  /*1600*/  F2FP.PACK_AB R46, R21, R16 ;  /* 0x00000010152e723e */ /* 0x000fc800000000ff */
[----:B------:R-:W-:-:S05]  /*1610*/  F2FP.PACK_AB R47, R31, R24 ;  /* 0x000000181f2f723e */ /* 0x000fca00000000ff */
[----:B------:R0:W-:Y:S01]  /*1620*/  STS.64 [R93], R46 ;  /* 0x0000002e5d007388 */ /* 0x0001e20000000a00 */
[----:B------:R-:W-:-:S06]  /*1630*/  NOP ;  /* 0x0000000000007918 */ /* 0x000fcc0000000000 */
[----:B------:R-:W-:Y:S04]  /*1640*/  LDS.U16 R33, [R57] ;  /* 0x0000000039217984 */ /* 0x000fe80000000400 */
[----:B------:R-:W-:Y:S04]  /*1650*/  LDS.U16 R41, [R57+0x40] ;  /* 0x0000400039297984 */ /* 0x000fe80000000400 */
[----:B------:R-:W-:Y:S04]  /*1660*/  LDS.U16 R43, [R57+0x80] ;  /* 0x00008000392b7984 */ /* 0x000fe80000000400 */
[----:B------:R-:W-:Y:S04]  /*1670*/  LDS.U16 R45, [R57+0xc0] ;  /* 0x0000c000392d7984 */ /* 0x000fe80000000400 */
[----:B------:R-:W-:Y:S04]  /*1680*/  @!P6 STS [0x100], R58 ;  /* 0x0001003aff00e388 */ /* 0x000fe80000000800 */
[----:B------:R-:W-:Y:S06]  /*1690*/  BAR.SYNC.DEFER_BLOCKING 0x0 ;  /* 0x0000000000007b1d */ /* 0x000fec0000010000 */
[----:B------:R-:W1:Y:S01]  /*16a0*/  LDS R22, [0x100] ;  /* 0x00010000ff167984 */ /* 0x000e620000000800 */
[----:B------:R-:W-:Y:S01]  /*16b0*/  IMAD R24, R87, c[0x0][0x2e8], RZ ;  /* 0x0000ba0057187a24 */ /* 0x000fe200078e02ff */
[----:B------:R-:W-:-:S03]  /*16c0*/  P2R R16, PR, RZ, 0x40 ;  /* 0x00000040ff107803 */ /* 0x000fc60000000000 */
[----:B------:R-:W-:-:S04]  /*16d0*/  IMAD.WIDE.U32 R16, R89, c[0x0][0x2e8], RZ ;  /* 0x0000ba0059107a25 */ /* 0x000fc800078e00ff */
[----:B0-----:R-:W-:-:S05]  /*16e0*/  IMAD R47, R89, c[0x0][0x2ec], R24 ;  /* 0x0000bb00592f7a24 */ /* 0x001fca00078e0218 */
[----:B------:R-:W-:Y:S01]  /*16f0*/  IADD3 R17, R17, R47, RZ ;  /* 0x0000002f11117210 */ /* 0x000fe20007ffe0ff */
[----:B------:R-:W-:-:S04]  /*1700*/  IMAD R21, R91, c[0x0][0x2f0], RZ ;  /* 0x0000bc005b157a24 */ /* 0x000fc800078e02ff */
[----:B------:R-:W-:Y:S01]  /*1710*/  IMAD.WIDE.U32 R16, R92, c[0x0][0x2f0], R16 ;  /* 0x0000bc005c107a25 */ /* 0x000fe200078e0010 */
[----:B------:R-:W-:-:S03]  /*1720*/  LEA R24, P4, R70, c[0x0][0x338], 0x1 ;  /* 0x0000ce0046187a11 */ /* 0x000fc600078808ff */
[----:B------:R-:W-:Y:S01]  /*1730*/  IMAD R25, R92, c[0x0][0x2f4], R21 ;  /* 0x0000bd005c197a24 */ /* 0x000fe200078e0215 */
[----:B------:R-:W-:-:S04]  /*1740*/  IADD3 R21, P0, R54, R16, RZ ;  /* 0x0000001036157210 */ /* 0x000fc80007f1e0ff */
[----:B------:R-:W-:Y:S02]  /*1750*/  IADD3.X R42, R0, R25, R17, P0, !PT ;  /* 0x00000019002a7210 */ /* 0x000fe400007fe411 */
[C---:B------:R-:W-:Y:S02]  /*1760*/  LEA.HI.X R17, R70.reuse, c[0x0][0x33c], R69, 0x1, P4 ;  /* 0x0000cf0046117a11 */ /* 0x040fe400020f0c45 */
[C---:B-1----:R-:W-:Y:S02]  /*1770*/  ISETP.GE.AND P3, PT, R70.reuse, R22, PT ;  /* 0x000000164600720c */ /* 0x042fe40003f66270 */
[----:B------:R-:W-:Y:S02]  /*1780*/  LEA R24, P5, R21, R24, 0x1 ;  /* 0x0000001815187211 */ /* 0x000fe400078a08ff */
[----:B------:R-:W-:Y:S01]  /*1790*/  IADD3 R16, P4, R70, R14, RZ ;  /* 0x0000000e46107210 */ /* 0x000fe20007f9e0ff */
[----:B------:R-:W-:Y:S01]  /*17a0*/  FMUL.FTZ R31, R23, R20 ;  /* 0x00000014171f7220 */ /* 0x000fe20000410000 */
[----:B------:R-:W-:-:S02]  /*17b0*/  LEA.HI.X R25, R21, R17, R42, 0x1, P5 ;  /* 0x0000001115197211 */ /* 0x000fc400028f0c2a */
[-C--:B------:R-:W-:Y:S02]  /*17c0*/  ISETP.GE.AND P2, PT, R7, R22.reuse, PT ;  /* 0x000000160700720c */ /* 0x080fe40003f46270 */
[-C--:B------:R-:W-:Y:S02]  /*17d0*/  ISETP.GE.AND P1, PT, R67, R22.reuse, PT ;  /* 0x000000164300720c */ /* 0x080fe40003f26270 */
[----:B------:R-:W-:Y:S02]  /*17e0*/  ISETP.GE.AND P0, PT, R19, R22, PT ;  /* 0x000000161300720c */ /* 0x000fe40003f06270 */
        /* <DEDUP_REMOVED lines=11> */
.L_x_13609:
[----:B------:R-:W-:Y:S05]  /*18a0*/  BSYNC B0 ;  /* 0x0000000000007941 */ /* 0x000fea0003800000 */
.L_x_13608:
        /* <DEDUP_REMOVED lines=48> */
[CC--:B0-----:R-:W-:Y:S02]  /*1bb0*/  ISETP.GE.AND P3, PT, R70.reuse, R18.reuse, PT ;  /* 0x000000124600720c */ /* 0x0c1fe40003f66270 */
[-C--:B------:R-:W-:Y:S02]  /*1bc0*/  ISETP.GE.AND P0, PT, R7, R18.reuse, PT ;  /* 0x000000120700720c */ /* 0x080fe40003f06270 */
[----:B------:R-:W-:Y:S02]  /*1bd0*/  LEA.HI.X R7, R70, c[0x0][0x274], R69, 0x1, P4 ;  /* 0x00009d0046077a11 */ /* 0x000fe400020f0c45 */
[----:B------:R-:W-:Y:S02]  /*1be0*/  LEA R20, P4, R4, R21, 0x1 ;  /* 0x0000001504147211 */ /* 0x000fe400078808ff */
[----:B------:R-:W-:-:S02]  /*1bf0*/  ISETP.GE.AND P1, PT, R19, R18, PT ;  /* 0x000000121300720c */ /* 0x000fc40003f26270 */
        /* <DEDUP_REMOVED lines=14> */
.L_x_13612:
[----:B------:R-:W-:Y:S05]  /*1ce0*/  BSYNC B0 ;  /* 0x0000000000007941 */ /* 0x000fea0003800000 */
.L_x_13611:
[----:B------:R1:W-:Y:S04]  /*1cf0*/  @!P2 STG.E.U16 [R20.64+-0xc0], R25 ;  /* 0xffff40191400a986 */ /* 0x0003e8000c101508 */
[----:B------:R1:W-:Y:S04]  /*1d00*/  @!P0 STG.E.U16 [R20.64+-0x80], R27 ;  /* 0xffff801b14008986 */ /* 0x0003e8000c101508 */
[----:B------:R1:W-:Y:S02]  /*1d10*/  @!P1 STG.E.U16 [R20.64+-0x40], R29 ;  /* 0xffffc01d14009986 */ /* 0x0003e4000c101508 */
.L_x_13610:
[--C-:B-1----:R-:W-:Y:S01]  /*1d20*/  HADD2.F32 R4, -RZ, R138.reuse.H0_H0 ;  /* 0x2000008aff047230 */ /* 0x102fe20000004100 */
[----:B------:R-:W-:Y:S01]  /*1d30*/  BAR.SYNC.DEFER_BLOCKING 0x0 ;  /* 0x0000000000007b1d */ /* 0x000fe20000010000 */
[----:B------:R-:W-:Y:S01]  /*1d40*/  HADD2.F32 R5, -RZ, R138.H1_H1 ;  /* 0x3000008aff057230 */ /* 0x000fe20000004100 */
[C---:B------:R-:W-:Y:S01]  /*1d50*/  FMUL.FTZ R95, R107.reuse, R90 ;  /* 0x0000005a6b5f7220 */ /* 0x040fe20000410000 */
[--C-:B------:R-:W-:Y:S01]  /*1d60*/  HADD2.F32 R7, -RZ, R139.reuse.H0_H0 ;  /* 0x2000008bff077230 */ /* 0x100fe20000004100 */
[----:B------:R-:W-:Y:S01]  /*1d70*/  FFMA.FTZ R4, R107, R4, R84 ;  /* 0x000000046b047223 */ /* 0x000fe20000010054 */
[----:B------:R-:W-:Y:S01]  /*1d80*/  HADD2.F32 R84, -RZ, R139.H1_H1 ;  /* 0x3000008bff547230 */ /* 0x000fe20000004100 */
[CC--:B------:R-:W-:Y:S01]  /*1d90*/  FMUL.FTZ R97, R47.reuse, R90.reuse ;  /* 0x0000005a2f617220 */ /* 0x0c0fe20000410000 */
        /* <DEDUP_REMOVED lines=14> */
[----:B------:R-:W-:Y:S01]  /*1e80*/  MOV R20, c[0x0][0x298] ;  /* 0x0000a60000147a02 */ /* 0x000fe20000000f00 */
[----:B------:R-:W-:Y:S01]  /*1e90*/  FADD.FTZ R108, R47, R47 ;  /* 0x0000002f2f6c7221 */ /* 0x000fe20000010000 */
[----:B0-----:R-:W-:Y:S01]  /*1ea0*/  SHF.R.U32.HI R18, RZ, 0x1, R5 ;  /* 0x00000001ff127819 */ /* 0x001fe20000011605 */
[----:B------:R-:W-:Y:S01]  /*1eb0*/  FADD.FTZ R109, R109, R109 ;  /* 0x0000006d6d6d7221 */ /* 0x000fe20000010000 */
[----:B------:R-:W-:Y:S01]  /*1ec0*/  MOV R7, c[0x0][0x2b8] ;  /* 0x0000ae0000077a02 */ /* 0x000fe20000000f00 */
[----:B------:R-:W-:Y:S01]  /*1ed0*/  FADD.FTZ R110, R49, R49 ;  /* 0x00000031316e7221 */ /* 0x000fe20000010000 */
[--C-:B------:R-:W-:Y:S01]  /*1ee0*/  SHF.R.U32.HI R4, RZ, 0x1, R22.reuse ;  /* 0x00000001ff047819 */ /* 0x100fe20000011616 */
[----:B------:R-:W-:Y:S01]  /*1ef0*/  CS2R R112, SRZ ;  /* 0x0000000000707805 */ /* 0x000fe2000001ff00 */
[----:B------:R-:W-:Y:S01]  /*1f00*/  SHF.R.U64 R20, R20, 0x1, R5 ;  /* 0x0000000114147819 */ /* 0x000fe20000001205 */
[-C--:B------:R-:W-:Y:S01]  /*1f10*/  IMAD R5, R18, R89.reuse, RZ ;  /* 0x0000005912057224 */ /* 0x080fe200078e02ff */
[----:B------:R-:W-:Y:S01]  /*1f20*/  SHF.R.U64 R18, R7, 0x1, R22 ;  /* 0x0000000107127819 */ /* 0x000fe20000001216 */
[-C--:B------:R-:W-:Y:S01]  /*1f30*/  IMAD R19, R4, R89.reuse, RZ ;  /* 0x0000005904137224 */ /* 0x080fe200078e02ff */
[----:B------:R-:W-:Y:S01]  /*1f40*/  SHF.R.S32.HI R160, RZ, 0x1f, R86 ;  /* 0x0000001fffa07819 */ /* 0x000fe20000011456 */
[----:B------:R-:W-:Y:S01]  /*1f50*/  IMAD R7, R87, R20, R5 ;  /* 0x0000001457077224 */ /* 0x000fe200078e0205 */
[----:B------:R-:W-:Y:S01]  /*1f60*/  IADD3 R106, R157, -0x1, RZ ;  /* 0xffffffff9d6a7810 */ /* 0x000fe20007ffe0ff */
        /* <DEDUP_REMOVED lines=10> */
[C---:B------:R-:W-:Y:S01]  /*2010*/  IMAD R23, R86.reuse, c[0x0][0x2c4], R21 ;  /* 0x0000b10056177a24 */ /* 0x040fe200078e0215 */
[----:B------:R-:W-:Y:S01]  /*2020*/  IADD3 R21, R5, R7, RZ ;  /* 0x0000000705157210 */ /* 0x000fe20007ffe0ff */
[----:B------:R-:W-:Y:S01]  /*2030*/  IMAD.WIDE.U32 R18, R86, c[0x0][0x2c0], R18 ;  /* 0x0000b00056127a25 */ /* 0x000fe200078e0012 */
[----:B------:R-:W-:Y:S02]  /*2040*/  LEA R22, P0, R4, c[0x0][0x318], 0x3 ;  /* 0x0000c60004167a11 */ /* 0x000fe400078018ff */
[----:B------:R-:W-:Y:S02]  /*2050*/  SHF.L.U32 R5, R85, 0x2, RZ ;  /* 0x0000000255057819 */ /* 0x000fe400000006ff */
[----:B------:R-:W-:Y:S02]  /*2060*/  IADD3 R7, R19, R23, RZ ;  /* 0x0000001713077210 */ /* 0x000fe40007ffe0ff */
[----:B------:R-:W-:Y:S02]  /*2070*/  LEA R20, P1, R18, c[0x0][0x320], 0x3 ;  /* 0x0000c80012147a11 */ /* 0x000fe400078218ff */
[----:B------:R-:W-:-:S02]  /*2080*/  LEA.HI.X R24, R4, c[0x0][0x31c], R21, 0x3, P0 ;  /* 0x0000c70004187a11 */ /* 0x000fc400000f1c15 */
[----:B------:R-:W-:Y:S02]  /*2090*/  SHF.R.U32.HI R19, RZ, 0x1e, R85 ;  /* 0x0000001eff137819 */ /* 0x000fe40000011655 */
[C---:B------:R-:W-:Y:S02]  /*20a0*/  IADD3 R4, P0, R5.reuse, R22, RZ ;  /* 0x0000001605047210 */ /* 0x040fe40007f1e0ff */
[----:B------:R-:W-:Y:S01]  /*20b0*/  LEA.HI.X R22, R18, c[0x0][0x324], R7, 0x3, P1 ;  /* 0x0000c90012167a11 */ /* 0x000fe200008f1c07 */
[----:B------:R-:W-:Y:S01]  /*20c0*/  IMAD R7, R6, -0x100, RZ ;  /* 0xffffff0006077824 */ /* 0x000fe200078e02ff */
[----:B------:R-:W-:Y:S02]  /*20d0*/  IADD3 R18, P1, R5, R20, RZ ;  /* 0x0000001405127210 */ /* 0x000fe40007f3e0ff */
[C---:B------:R-:W-:Y:S02]  /*20e0*/  IADD3.X R5, R19.reuse, R24, RZ, P0, !PT ;  /* 0x0000001813057210 */ /* 0x040fe400007fe4ff */
[----:B------:R-:W-:-:S02]  /*20f0*/  IADD3.X R19, R19, R22, RZ, P1, !PT ;  /* 0x0000001613137210 */ /* 0x000fc40000ffe4ff */
[----:B------:R-:W-:Y:S01]  /*2100*/  LEA.HI R20, R106, R106, RZ, 0x1 ;  /* 0x0000006a6a147211 */ /* 0x000fe200078f08ff */
[----:B------:R-:W-:-:S03]  /*2110*/  IMAD.WIDE R4, R7, 0x4, R4 ;  /* 0x0000000407047825 */ /* 0x000fc600078e0204 */
[----:B------:R-:W-:Y:S01]  /*2120*/  LOP3.LUT R21, R20, 0xfffffe, RZ, 0xc0, !PT ;  /* 0x00fffffe14157812 */ /* 0x000fe200078ec0ff */
[----:B------:R-:W-:Y:S01]  /*2130*/  IMAD.WIDE R6, R7, 0x4, R18 ;  /* 0x0000000407067825 */ /* 0x000fe200078e0212 */
[C---:B------:R-:W-:Y:S02]  /*2140*/  IADD3 R18, P5, R4.reuse, -0x380, RZ ;  /* 0xfffffc8004127810 */ /* 0x040fe40007fbe0ff */
[C---:B------:R-:W-:Y:S02]  /*2150*/  IADD3 R20, P4, R4.reuse, -0x300, RZ ;  /* 0xfffffd0004147810 */ /* 0x040fe40007f9e0ff */
[----:B------:R-:W-:Y:S02]  /*2160*/  IADD3.X R19, R5, -0x1, RZ, P5, !PT ;  /* 0xffffffff05137810 */ /* 0x000fe40002ffe4ff */
[C---:B------:R-:W-:Y:S02]  /*2170*/  IADD3 R30, P5, R4.reuse, -0x80, RZ ;  /* 0xffffff80041e7810 */ /* 0x040fe40007fbe0ff */
[----:B------:R-:W-:-:S02]  /*2180*/  IADD3 R22, P3, R4, -0x280, RZ ;  /* 0xfffffd8004167810 */ /* 0x000fc40007f7e0ff */
[----:B------:R-:W-:Y:S02]  /*2190*/  IADD3.X R31, R5, -0x1, RZ, P5, !PT ;  /* 0xffffffff051f7810 */ /* 0x000fe40002ffe4ff */
[C---:B------:R-:W-:Y:S02]  /*21a0*/  IADD3 R24, P2, R4.reuse, -0x200, RZ ;  /* 0xfffffe0004187810 */ /* 0x040fe40007f5e0ff */
[C---:B------:R-:W-:Y:S02]  /*21b0*/  IADD3 R26, P1, R4.reuse, -0x180, RZ ;  /* 0xfffffe80041a7810 */ /* 0x040fe40007f3e0ff */
[----:B------:R-:W-:Y:S02]  /*21c0*/  IADD3 R28, P0, R4, -0x100, RZ ;  /* 0xffffff00041c7810 */ /* 0x000fe40007f1e0ff */
[----:B------:R-:W-:Y:S02]  /*21d0*/  IADD3 R32, P5, R6, -0x380, RZ ;  /* 0xfffffc8006207810 */ /* 0x000fe40007fbe0ff */
[----:B------:R-:W-:-:S02]  /*21e0*/  IADD3 R106, R106, -R21, RZ ;  /* 0x800000156a6a7210 */ /* 0x000fc40007ffe0ff */
[C---:B------:R-:W-:Y:S02]  /*21f0*/  IADD3.X R21, R5.reuse, -0x1, RZ, P4, !PT ;  /* 0xffffffff05157810 */ /* 0x040fe400027fe4ff */
[C---:B------:R-:W-:Y:S02]  /*2200*/  IADD3.X R23, R5.reuse, -0x1, RZ, P3, !PT ;  /* 0xffffffff05177810 */ /* 0x040fe40001ffe4ff */
[C---:B------:R-:W-:Y:S02]  /*2210*/  IADD3.X R25, R5.reuse, -0x1, RZ, P2, !PT ;  /* 0xffffffff05197810 */ /* 0x040fe400017fe4ff */
[C---:B------:R-:W-:Y:S02]  /*2220*/  IADD3.X R27, R5.reuse, -0x1, RZ, P1, !PT ;  /* 0xffffffff051b7810 */ /* 0x040fe40000ffe4ff */
[----:B------:R-:W-:Y:S02]  /*2230*/  IADD3.X R29, R5, -0x1, RZ, P0, !PT ;  /* 0xffffffff051d7810 */ /* 0x000fe400007fe4ff */
[----:B------:R-:W-:-:S02]  /*2240*/  IADD3.X R33, R7, -0x1, RZ, P5, !PT ;  /* 0xffffffff07217810 */ /* 0x000fc40002ffe4ff */
[C---:B------:R-:W-:Y:S02]  /*2250*/  IADD3 R34, P4, R6.reuse, -0x300, RZ ;  /* 0xfffffd0006227810 */ /* 0x040fe40007f9e0ff */
[C---:B------:R-:W-:Y:S02]  /*2260*/  IADD3 R36, P3, R6.reuse, -0x280, RZ ;  /* 0xfffffd8006247810 */ /* 0x040fe40007f7e0ff */
[C---:B------:R-:W-:Y:S02]  /*2270*/  IADD3 R38, P2, R6.reuse, -0x200, RZ ;  /* 0xfffffe0006267810 */ /* 0x040fe40007f5e0ff */
[C---:B------:R-:W-:Y:S02]  /*2280*/  IADD3 R40, P1, R6.reuse, -0x180, RZ ;  /* 0xfffffe8006287810 */ /* 0x040fe40007f3e0ff */
[C---:B------:R-:W-:Y:S02]  /*2290*/  IADD3 R42, P0, R6.reuse, -0x100, RZ ;  /* 0xffffff00062a7810 */ /* 0x040fe40007f1e0ff */
[----:B------:R-:W-:-:S02]  /*22a0*/  IADD3 R44, P5, R6, -0x80, RZ ;  /* 0xffffff80062c7810 */ /* 0x000fc40007fbe0ff */
[C---:B------:R-:W-:Y:S02]  /*22b0*/  IADD3.X R35, R7.reuse, -0x1, RZ, P4, !PT ;  /* 0xffffffff07237810 */ /* 0x040fe400027fe4ff */
[C---:B------:R-:W-:Y:S02]  /*22c0*/  IADD3.X R37, R7.reuse, -0x1, RZ, P3, !PT ;  /* 0xffffffff07257810 */ /* 0x040fe40001ffe4ff */
[C---:B------:R-:W-:Y:S02]  /*22d0*/  IADD3.X R39, R7.reuse, -0x1, RZ, P2, !PT ;  /* 0xffffffff07277810 */ /* 0x040fe400017fe4ff */
[C---:B------:R-:W-:Y:S02]  /*22e0*/  IADD3.X R41, R7.reuse, -0x1, RZ, P1, !PT ;  /* 0xffffffff07297810 */ /* 0x040fe40000ffe4ff */
[C---:B------:R-:W-:Y:S02]  /*22f0*/  IADD3.X R43, R7.reuse, -0x1, RZ, P0, !PT ;  /* 0xffffffff072b7810 */ /* 0x040fe400007fe4ff */
[----:B------:R-:W-:-:S02]  /*2300*/  IADD3.X R45, R7, -0x1, RZ, P5, !PT ;  /* 0xffffffff072d7810 */ /* 0x000fc40002ffe4ff */
.L_x_13644:
[----:B------:R-:W-:Y:S01]  /*2310*/  SHF.R.S32.HI R118, RZ, 0x1f, R111 ;  /* 0x0000001fff767819 */ /* 0x000fe2000001146f */
[----:B------:R-:W-:Y:S01]  /*2320*/  IMAD.WIDE.U32 R4, R111, c[0x0][0x1a0], R12 ;  /* 0x000068006f047a25 */ /* 0x000fe200078e000c */
[----:B------:R-:W-:-:S02]  /*2330*/  IADD3 R58, -R14, c[0x0][0x168], RZ ;  /* 0x00005a000e3a7a10 */ /* 0x000fc40007ffe1ff */
[----:B------:R-:W-:Y:S01]  /*2340*/  PRMT R50, RZ, 0x7610, R50 ;  /* 0x00007610ff327816 */ /* 0x000fe20000000032 */
[----:B------:R-:W-:Y:S01]  /*2350*/  IMAD R6, R118, c[0x0][0x1a0], RZ ;  /* 0x0000680076067a24 */ /* 0x000fe200078e02ff */
[----:B------:R-:W-:Y:S02]  /*2360*/  SHF.L.U32 R124, R58, 0x1, RZ ;  /* 0x000000013a7c7819 */ /* 0x000fe400000006ff */
[----:B------:R-:W-:Y:S01]  /*2370*/  PRMT R51, RZ, 0x7610, R51 ;  /* 0x00007610ff337816 */ /* 0x000fe20000000033 */
[----:B------:R-:W-:Y:S01]  /*2380*/  IMAD R7, R111, c[0x0][0x1a4], R6 ;  /* 0x000069006f077a24 */ /* 0x000fe200078e0206 */
[-C--:B------:R-:W-:Y:S02]  /*2390*/  ISETP.GE.AND P0, PT, R12, R124.reuse, PT ;  /* 0x0000007c0c00720c */ /* 0x080fe40003f06270 */
[-C--:B------:R-:W-:Y:S02]  /*23a0*/  ISETP.GE.AND P1, PT, R65, R124.reuse, PT ;  /* 0x0000007c4100720c */ /* 0x080fe40003f26270 */
[----:B------:R-:W-:-:S02]  /*23b0*/  ISETP.GE.AND P2, PT, R64, R124, PT ;  /* 0x0000007c4000720c */ /* 0x000fc40003f46270 */
[C---:B------:R-:W-:Y:S02]  /*23c0*/  LEA R6, P3, R4.reuse, R76, 0x1 ;  /* 0x0000004c04067211 */ /* 0x040fe400078608ff */
[----:B------:R-:W-:Y:S02]  /*23d0*/  IADD3 R5, R5, R7, RZ ;  /* 0x0000000705057210 */ /* 0x000fe40007ffe0ff */
[----:B------:R-:W-:Y:S02]  /*23e0*/  PRMT R52, RZ, 0x7610, R52 ;  /* 0x00007610ff347816 */ /* 0x000fe40000000034 */
[----:B------:R-:W-:-:S05]  /*23f0*/  LEA.HI.X R7, R4, R75, R5, 0x1, P3 ;  /* 0x0000004b04077211 */ /* 0x000fca00018f0c05 */
[----:B--2---:R0:W2:Y:S01]  /*2400*/  @!P0 LDG.E.U16 R50, [R6.64] ;  /* 0x0000000806328981 */ /* 0x0040a2000c1e1500 */
[----:B------:R-:W-:-:S03]  /*2410*/  ISETP.GE.AND P0, PT, R63, R124, PT ;  /* 0x0000007c3f00720c */ /* 0x000fc60003f06270 */
[----:B---3--:R0:W3:Y:S01]  /*2420*/  @!P1 LDG.E.U16 R51, [R6.64+0x40] ;  /* 0x0000400806339981 */ /* 0x0080e2000c1e1500 */
        /* <DEDUP_REMOVED lines=20> */
[C---:B------:R-:W-:Y:S01]  /*2570*/  IMAD R121, R111.reuse, c[0x0][0x18c], R120 ;  /* 0x000063006f797a24 */ /* 0x040fe200078e0278 */
[CC--:B------:R-:W-:Y:S02]  /*2580*/  LEA.HI.SX32 R46, R72.reuse, R72.reuse, 0x1b ;  /* 0x00000048482e7211 */ /* 0x0c0fe400078fdaff */
[----:B------:R-:W-:Y:S01]  /*2590*/  IADD3 R47, R72, 0x20, RZ ;  /* 0x00000020482f7810 */ /* 0x000fe20007ffe0ff */
[----:B0-----:R-:W-:Y:S01]  /*25a0*/  IMAD.WIDE.U32 R6, R111, c[0x0][0x188], R4 ;  /* 0x000062006f067a25 */ /* 0x001fe200078e0004 */
[----:B------:R-:W-:Y:S02]  /*25b0*/  SHF.L.U32 R117, R46, 0x1, RZ ;  /* 0x000000012e757819 */ /* 0x000fe400000006ff */
[----:B------:R-:W-:Y:S01]  /*25c0*/  LEA.HI.SX32 R47, R47, R72, 0x1b ;  /* 0x000000482f2f7211 */ /* 0x000fe200078fdaff */
[----:B------:R-:W-:Y:S01]  /*25d0*/  IMAD R122, R118, c[0x0][0x1c0], RZ ;  /* 0x00007000767a7a24 */ /* 0x000fe200078e02ff */
[----:B------:R-:W-:-:S02]  /*25e0*/  IADD3 R7, R7, R121, RZ ;  /* 0x0000007907077210 */ /* 0x000fc40007ffe0ff */
[C---:B------:R-:W-:Y:S02]  /*25f0*/  LEA R46, P0, R6.reuse, c[0x0][0x220], 0x3 ;  /* 0x00008800062e7a11 */ /* 0x040fe400078018ff */
[----:B------:R-:W-:Y:S01]  /*2600*/  SHF.L.U32 R120, R47, 0x1, RZ ;  /* 0x000000012f787819 */ /* 0x000fe200000006ff */
[----:B------:R-:W-:Y:S01]  /*2610*/  IMAD.WIDE.U32 R48, R111, c[0x0][0x1c0], R12 ;  /* 0x000070006f307a25 */ /* 0x000fe200078e000c */
[----:B------:R-:W-:-:S03]  /*2620*/  LEA.HI.X R47, R6, c[0x0][0x224], R7, 0x3, P0 ;  /* 0x00008900062f7a11 */ /* 0x000fc600000f1c07 */
[----:B------:R-:W-:Y:S01]  /*2630*/  IMAD R123, R111, c[0x0][0x1c4], R122 ;  /* 0x000071006f7b7a24 */ /* 0x000fe200078e027a */
[C---:B------:R-:W-:Y:S02]  /*2640*/  IADD3 R119, R72.reuse, 0x40, RZ ;  /* 0x0000004048777810 */ /* 0x040fe40007ffe0ff */
[C---:B------:R-:W-:Y:S01]  /*2650*/  IADD3 R7, R72.reuse, 0x60, RZ ;  /* 0x0000006048077810 */ /* 0x040fe20007ffe0ff */
[----:B------:R-:W4:Y:S01]  /*2660*/  LDG.E.64 R46, [R46.64] ;  /* 0x000000082e2e7981 */ /* 0x000f22000c1e1b00 */
[----:B------:R-:W-:Y:S02]  /*2670*/  IADD3 R5, R49, R123, RZ ;  /* 0x0000007b31057210 */ /* 0x000fe40007ffe0ff */
[C---:B------:R-:W-:Y:S02]  /*2680*/  IADD3 R49, R72.reuse, 0x80, RZ ;  /* 0x0000008048317810 */ /* 0x040fe40007ffe0ff */
[----:B------:R-:W-:Y:S02]  /*2690*/  IADD3 R121, R72, 0xa0, RZ ;  /* 0x000000a048797810 */ /* 0x000fe40007ffe0ff */
[----:B------:R-:W-:-:S02]  /*26a0*/  LEA.HI.SX32 R119, R119, R72, 0x1b ;  /* 0x0000004877777211 */ /* 0x000fc400078fdaff */
[----:B------:R-:W-:Y:S02]  /*26b0*/  IADD3 R123, R72, 0xc0, RZ ;  /* 0x000000c0487b7810 */ /* 0x000fe40007ffe0ff */
[----:B------:R-:W-:Y:S02]  /*26c0*/  LEA R4, P1, R48, R74, 0x1 ;  /* 0x0000004a30047211 */ /* 0x000fe400078208ff */
[----:B------:R-:W-:Y:S02]  /*26d0*/  IADD3 R125, R72, 0xe0, RZ ;  /* 0x000000e0487d7810 */ /* 0x000fe40007ffe0ff */
[-C--:B------:R-:W-:Y:S02]  /*26e0*/  LEA.HI.SX32 R7, R7, R72.reuse, 0x1b ;  /* 0x0000004807077211 */ /* 0x080fe400078fdaff */
[-C--:B------:R-:W-:Y:S02]  /*26f0*/  LEA.HI.SX32 R49, R49, R72.reuse, 0x1b ;  /* 0x0000004831317211 */ /* 0x080fe400078fdaff */
[----:B------:R-:W-:-:S02]  /*2700*/  LEA.HI.SX32 R121, R121, R72, 0x1b ;  /* 0x0000004879797211 */ /* 0x000fc400078fdaff */
[----:B------:R-:W-:Y:S02]  /*2710*/  ISETP.GE.AND P5, PT, R12, R124, PT ;  /* 0x0000007c0c00720c */ /* 0x000fe40003fa6270 */
[----:B------:R-:W-:Y:S02]  /*2720*/  SHF.L.U32 R119, R119, 0x1, RZ ;  /* 0x0000000177777819 */ /* 0x000fe400000006ff */
[----:B------:R-:W-:Y:S02]  /*2730*/  LEA.HI.SX32 R123, R123, R72, 0x1b ;  /* 0x000000487b7b7211 */ /* 0x000fe400078fdaff */
[----:B------:R-:W-:Y:S02]  /*2740*/  ISETP.GE.AND P0, PT, R65, R124, PT ;  /* 0x0000007c4100720c */ /* 0x000fe40003f06270 */
[----:B------:R-:W-:Y:S02]  /*2750*/  LEA.HI.X R5, R48, R73, R5, 0x1, P1 ;  /* 0x0000004930057211 */ /* 0x000fe400008f0c05 */
[----:B------:R-:W-:-:S02]  /*2760*/  LEA.HI.SX32 R125, R125, R72, 0x1b ;  /* 0x000000487d7d7211 */ /* 0x000fc400078fdaff */
[----:B------:R-:W-:Y:S02]  /*2770*/  SHF.L.U32 R6, R7, 0x1, RZ ;  /* 0x0000000107067819 */ /* 0x000fe400000006ff */
[----:B------:R-:W-:Y:S02]  /*2780*/  SHF.L.U32 R48, R49, 0x1, RZ ;  /* 0x0000000131307819 */ /* 0x000fe400000006ff */
[----:B------:R-:W-:Y:S02]  /*2790*/  SHF.L.U32 R121, R121, 0x1, RZ ;  /* 0x0000000179797819 */ /* 0x000fe400000006ff */
[----:B------:R-:W-:Y:S02]  /*27a0*/  SHF.L.U32 R122, R123, 0x1, RZ ;  /* 0x000000017b7a7819 */ /* 0x000fe400000006ff */
[----:B------:R-:W-:Y:S02]  /*27b0*/  SHF.L.U32 R125, R125, 0x1, RZ ;  /* 0x000000017d7d7819 */ /* 0x000fe400000006ff */
[----:B------:R-:W-:-:S02]  /*27c0*/  PRMT R49, RZ, 0x7610, R49 ;  /* 0x00007610ff317816 */ /* 0x000fc40000000031 */
[-C--:B------:R-:W-:Y:S02]  /*27d0*/  ISETP.GE.AND P1, PT, R64, R124.reuse, PT ;  /* 0x0000007c4000720c */ /* 0x080fe40003f26270 */
[-C--:B------:R-:W-:Y:S02]  /*27e0*/  ISETP.GE.AND P2, PT, R63, R124.reuse, PT ;  /* 0x0000007c3f00720c */ /* 0x080fe40003f46270 */
[-C--:B------:R-:W-:Y:S02]  /*27f0*/  ISETP.GE.AND P3, PT, R62, R124.reuse, PT ;  /* 0x0000007c3e00720c */ /* 0x080fe40003f66270 */
[----:B------:R-:W-:Y:S02]  /*2800*/  ISETP.GE.AND P4, PT, R61, R124, PT ;  /* 0x0000007c3d00720c */ /* 0x000fe40003f86270 */
[----:B------:R-:W-:Y:S02]  /*2810*/  PRMT R131, RZ, 0x7610, R131 ;  /* 0x00007610ff837816 */ /* 0x000fe40000000083 */
[----:B------:R-:W-:Y:S01]  /*2820*/  PRMT R133, RZ, 0x7610, R133 ;  /* 0x00007610ff857816 */ /* 0x000fe20000000085 */
[----:B--2---:R0:W-:Y:S04]  /*2830*/  STS.U16 [R117], R50 ;  /* 0x0000003275007388 */ /* 0x0041e80000000400 */
[----:B---3--:R-:W-:Y:S04]  /*2840*/  STS.U16 [R120+0x40], R51 ;  /* 0x0000403378007388 */ /* 0x008fe80000000400 */
[----:B----4-:R-:W-:Y:S01]  /*2850*/  STS.U16 [R119+0x80], R52 ;  /* 0x0000803477007388 */ /* 0x010fe20000000400 */
[----:B0-----:R-:W-:-:S03]  /*2860*/  PRMT R50, RZ, 0x7610, R50 ;  /* 0x00007610ff327816 */ /* 0x001fc60000000032 */
[----:B------:R-:W-:Y:S04]  /*2870*/  STS.U16 [R6+0xc0], R53 ;  /* 0x0000c03506007388 */ /* 0x000fe80000000400 */
[----:B------:R-:W-:Y:S04]  /*2880*/  STS.U16 [R48+0x100], R93 ;  /* 0x0001005d30007388 */ /* 0x000fe80000000400 */
[----:B------:R0:W-:Y:S04]  /*2890*/  STS.U16 [R121+0x140], R114 ;  /* 0x0001407279007388 */ /* 0x0001e80000000400 */
[----:B------:R-:W-:Y:S04]  /*28a0*/  STS.U16 [R122+0x180], R115 ;  /* 0x000180737a007388 */ /* 0x000fe80000000400 */
[----:B-1----:R1:W-:Y:S01]  /*28b0*/  STS.U16 [R125+0x1c0], R116 ;  /* 0x0001c0747d007388 */ /* 0x0023e20000000400 */
[----:B------:R-:W-:-:S06]  /*28c0*/  NOP ;  /* 0x0000000000007918 */ /* 0x000fcc0000000000 */
[----:B------:R2:W3:Y:S01]  /*28d0*/  @!P5 LDG.E.U16 R50, [R4.64] ;  /* 0x000000080432d981 */ /* 0x0004e2000c1e1500 */
[----:B------:R-:W-:-:S03]  /*28e0*/  ISETP.GE.AND P5, PT, R60, R124, PT ;  /* 0x0000007c3c00720c */ /* 0x000fc60003fa6270 */
[----:B------:R2:W4:Y:S01]  /*28f0*/  @!P0 LDG.E.U16 R49, [R4.64+0x40] ;  /* 0x0000400804318981 */ /* 0x000522000c1e1500 */
[----:B------:R-:W-:Y:S02]  /*2900*/  ISETP.GE.AND P0, PT, R59, R124, PT ;  /* 0x0000007c3b00720c */ /* 0x000fe40003f06270 */
[----:B0-----:R-:W-:Y:S01]  /*2910*/  PRMT R114, RZ, 0x7610, R114 ;  /* 0x00007610ff727816 */ /* 0x001fe20000000072 */
[----:B------:R2:W4:Y:S01]  /*2920*/  @!P3 LDG.E.U16 R131, [R4.64+0x100] ;  /* 0x000100080483b981 */ /* 0x000522000c1e1500 */
[----:B------:R-:W-:Y:S02]  /*2930*/  PRMT R51, RZ, 0x7610, R51 ;  /* 0x00007610ff337816 */ /* 0x000fe40000000033 */
[----:B-1----:R-:W-:Y:S02]  /*2940*/  PRMT R116, RZ, 0x7610, R116 ;  /* 0x00007610ff747816 */ /* 0x002fe40000000074 */
[----:B------:R-:W-:Y:S01]  /*2950*/  PRMT R124, RZ, 0x7610, R124 ;  /* 0x00007610ff7c7816 */ /* 0x000fe2000000007c */
[----:B------:R2:W4:Y:S04]  /*2960*/  @!P1 LDG.E.U16 R114, [R4.64+0x80] ;  /* 0x0000800804729981 */ /* 0x000528000c1e1500 */
[----:B------:R2:W4:Y:S04]  /*2970*/  @!P2 LDG.E.U16 R51, [R4.64+0xc0] ;  /* 0x0000c0080433a981 */ /* 0x000528000c1e1500 */
[----:B------:R2:W4:Y:S04]  /*2980*/  @!P4 LDG.E.U16 R116, [R4.64+0x140] ;  /* 0x000140080474c981 */ /* 0x000528000c1e1500 */
[----:B------:R2:W4:Y:S04]  /*2990*/  @!P5 LDG.E.U16 R133, [R4.64+0x180] ;  /* 0x000180080485d981 */ /* 0x000528000c1e1500 */
[----:B------:R2:W4:Y:S01]  /*29a0*/  @!P0 LDG.E.U16 R124, [R4.64+0x1c0] ;  /* 0x0001c008047c8981 */ /* 0x000522000c1e1500 */
[----:B------:R-:W-:Y:S01]  /*29b0*/  FMUL.FTZ R7, R94, R47 ;  /* 0x0000002f5e077220 */ /* 0x000fe20000410000 */
[----:B------:R-:W-:Y:S01]  /*29c0*/  SHF.L.U32 R93, R72, 0x3, RZ ;  /* 0x00000003485d7819 */ /* 0x000fe200000006ff */
[----:B------:R-:W-:-:S02]  /*29d0*/  FMUL.FTZ R141, R46, 1.4426950216293334961 ;  /* 0x3fb8aa3b2e8d7820 */ /* 0x000fc40000410000 */
[----:B------:R-:W-:Y:S01]  /*29e0*/  FMUL.RZ R53, R7, 0.15915493667125701904 ;  /* 0x3e22f98307357820 */ /* 0x000fe2000040c000 */
[----:B------:R-:W-:-:S04]  /*29f0*/  LEA.HI.SX32 R7, R93, R93, 0x1b ;  /* 0x0000005d5d077211 */ /* 0x000fc800078fdaff */
[----:B------:R-:W-:Y:S01]  /*2a00*/  SHF.L.U32 R115, R7, 0x1, RZ ;  /* 0x0000000107737819 */ /* 0x000fe200000006ff */
[----:B------:R-:W-:Y:S01]  /*2a10*/  FMUL.FTZ R7, R94, R141 ;  /* 0x0000008d5e077220 */ /* 0x000fe20000410000 */
[----:B------:R-:W-:Y:S01]  /*2a20*/  ISETP.NE.AND P0, PT, R85, RZ, PT ;  /* 0x000000ff5500720c */ /* 0x000fe20003f05270 */
[----:B------:R-:W-:Y:S02]  /*2a30*/  MUFU.SIN R126, R53 ;  /* 0x00000035007e7308 */ /* 0x000fe40000000400 */
[----:B------:R-:W0:Y:S04]  /*2a40*/  LDS.U16 R137, [R115] ;  /* 0x0000000073897984 */ /* 0x000e280000000400 */
[----:B------:R-:W1:Y:S02]  /*2a50*/  LDS.U16 R135, [R115+0x2] ;  /* 0x0000020073877984 */ /* 0x000e640000000400 */
[----:B------:R-:W-:Y:S02]  /*2a60*/  MUFU.COS R52, R53 ;  /* 0x0000003500347308 */ /* 0x000fe40000000000 */
[----:B------:R-:W-:Y:S01]  /*2a70*/  LDS.U16 R129, [R115+0x4] ;  /* 0x0000040073817984 */ /* 0x000fe20000000400 */
[----:B--2---:R-:W-:-:S03]  /*2a80*/  LEA R4, R106, R111, 0x8 ;  /* 0x0000006f6a047211 */ /* 0x004fc600078e40ff */
[----:B------:R-:W2:Y:S02]  /*2a90*/  LDS.U16 R127, [R115+0x6] ;  /* 0x00000600737f7984 */ /* 0x000ea40000000400 */
[----:B------:R-:W0:Y:S02]  /*2aa0*/  MUFU.EX2 R7, R7 ;  /* 0x0000000700077308 */ /* 0x000e240000000800 */
[----:B------:R-:W2:Y:S01]  /*2ab0*/  LDS.U16 R123, [R115+0x8] ;  /* 0x00000800737b7984 */ /* 0x000ea20000000400 */
[----:B------:R-:W-:-:S03]  /*2ac0*/  @P0 IADD3 R4, R85, 0x200, RZ ;  /* 0x0000020055040810 */ /* 0x000fc60007ffe0ff */
[----:B------:R-:W3:Y:S04]  /*2ad0*/  LDS.U16 R132, [R115+0xa] ;  /* 0x00000a0073847984 */ /* 0x000ee80000000400 */
[----:B------:R-:W3:Y:S04]  /*2ae0*/  LDS.U16 R136, [R115+0xc] ;  /* 0x00000c0073887984 */ /* 0x000ee80000000400 */
[----:B------:R-:W3:Y:S01]  /*2af0*/  LDS.U16 R140, [R115+0xe] ;  /* 0x00000e00738c7984 */ /* 0x000ee20000000400 */
[----:B------:R-:W-:Y:S01]  /*2b00*/  ISETP.NE.AND P2, PT, R158, RZ, PT ;  /* 0x000000ff9e00720c */ /* 0x000fe20003f45270 */
[----:B0-----:R-:W-:-:S02]  /*2b10*/  FMUL.FTZ R52, R7, R52 ;  /* 0x0000003407347220 */ /* 0x001fc40000410000 */
[----:B------:R-:W-:Y:S01]  /*2b20*/  FMUL.FTZ R53, R7, R126 ;  /* 0x0000007e07357220 */ /* 0x000fe20000410000 */
[----:B------:R-:W-:-:S13]  /*2b30*/  ISETP.LT.OR P1, PT, R157, 0x2, P2 ;  /* 0x000000029d00780c */ /* 0x000fda0001721670 */
[----:B------:R-:W-:Y:S01]  /*2b40*/  @!P1 IADD3 R128, R157, -0x2, RZ ;  /* 0xfffffffe9d809810 */ /* 0x000fe20007ffe0ff */
[----:B------:R-:W-:Y:S02]  /*2b50*/  HADD2.F32 R137, -RZ, R137.H0_H0 ;  /* 0x20000089ff897230 */ /* 0x000fe40000004100 */
[----:B-1----:R-:W-:-:S05]  /*2b60*/  HADD2.F32 R135, -RZ, R135.H0_H0 ;  /* 0x20000087ff877230 */ /* 0x002fca0000004100 */
[----:B------:R-:W-:Y:S01]  /*2b70*/  FMUL.FTZ R126, R94, R135 ;  /* 0x000000875e7e7220 */ /* 0x000fe20000410000 */
[----:B--2---:R-:W-:Y:S02]  /*2b80*/  HADD2.F32 R127, -RZ, R127.H0_H0 ;  /* 0x2000007fff7f7230 */ /* 0x004fe40000004100 */
[----:B------:R-:W-:Y:S02]  /*2b90*/  HADD2.F32 R129, -RZ, R129.H0_H0 ;  /* 0x20000081ff817230 */ /* 0x000fe40000004100 */
[----:B------:R-:W-:Y:S01]  /*2ba0*/  HADD2.F32 R123, -RZ, R123.H0_H0 ;  /* 0x2000007bff7b7230 */ /* 0x000fe20000004100 */
[----:B------:R-:W-:Y:S01]  /*2bb0*/  BSSY B0, `(.L_x_13614) ;  /* 0x000006b000007945 */ /* 0x000fe20003800000 */
[----:B---3--:R-:W-:Y:S04]  /*2bc0*/  STS.U16 [R117+0x210], R50 ;  /* 0x0002103275007388 */ /* 0x008fe80000000400 */
        /* <DEDUP_REMOVED lines=8> */
[----:B0-----:R-:W-:Y:S01]  /*2c50*/  SHF.L.U32 R121, R4, 0x3, RZ ;  /* 0x0000000304797819 */ /* 0x001fe200000006ff */
[----:B------:R-:W0:Y:S04]  /*2c60*/  LDS.U16 R116, [R115+0x210] ;  /* 0x0002100073747984 */ /* 0x000e280000000400 */
[----:B------:R-:W2:Y:S04]  /*2c70*/  LDS.U16 R114, [R115+0x212] ;  /* 0x0002120073727984 */ /* 0x000ea80000000400 */
[----:B------:R-:W3:Y:S04]  /*2c80*/  LDS.U16 R5, [R115+0x214] ;  /* 0x0002140073057984 */ /* 0x000ee80000000400 */
[----:B------:R-:W4:Y:S04]  /*2c90*/  LDS.U16 R4, [R115+0x216] ;  /* 0x0002160073047984 */ /* 0x000f280000000400 */
[----:B------:R-:W0:Y:S04]  /*2ca0*/  LDS.U16 R148, [R115+0x218] ;  /* 0x0002180073947984 */ /* 0x000e280000000400 */
[----:B------:R-:W0:Y:S04]  /*2cb0*/  LDS.U16 R6, [R115+0x21a] ;  /* 0x00021a0073067984 */ /* 0x000e280000000400 */
[----:B------:R-:W0:Y:S04]  /*2cc0*/  LDS.U16 R7, [R115+0x21c] ;  /* 0x00021c0073077984 */ /* 0x000e280000000400 */
[----:B------:R1:W0:Y:S01]  /*2cd0*/  LDS.U16 R149, [R115+0x21e] ;  /* 0x00021e0073957984 */ /* 0x0002220000000400 */
[----:B------:R-:W-:-:S03]  /*2ce0*/  FMUL.FTZ R117, R96, R47 ;  /* 0x0000002f60757220 */ /* 0x000fc60000410000 */
[----:B------:R2:W-:Y:S01]  /*2cf0*/  STS.64 [R121+0x10b0], R52 ;  /* 0x0010b03479007388 */ /* 0x0005e20000000a00 */
[----:B-1----:R-:W-:Y:S02]  /*2d00*/  FMUL.RZ R124, R117, 0.15915493667125701904 ;  /* 0x3e22f983757c7820 */ /* 0x002fe4000040c000 */
[----:B------:R-:W-:Y:S02]  /*2d10*/  FMUL.FTZ R117, R96, R141 ;  /* 0x0000008d60757220 */ /* 0x000fe40000410000 */
[----:B------:R-:W-:Y:S01]  /*2d20*/  MUFU.SIN R122, R124 ;  /* 0x0000007c007a7308 */ /* 0x000fe20000000400 */
[----:B------:R-:W-:Y:S01]  /*2d30*/  @!P1 IMAD R49, R128, c[0x0][0x16c], R111 ;  /* 0x00005b0080319a24 */ /* 0x000fe200078e026f */
[----:B------:R-:W-:Y:S01]  /*2d40*/  CS2R R50, SRZ ;  /* 0x0000000000327805 */ /* 0x000fe2000001ff00 */
[----:B------:R-:W-:-:S05]  /*2d50*/  FMUL.FTZ R115, R98, R47 ;  /* 0x0000002f62737220 */ /* 0x000fca0000410000 */
[----:B------:R-:W1:Y:S01]  /*2d60*/  MUFU.EX2 R117, R117 ;  /* 0x0000007500757308 */ /* 0x000e620000000800 */
[----:B------:R-:W-:Y:S01]  /*2d70*/  @!P1 IMAD.WIDE R48, R49, 0x10, R2 ;  /* 0x0000001031309825 */ /* 0x000fe200078e0202 */
[----:B------:R-:W-:Y:S03]  /*2d80*/  BAR.SYNC.DEFER_BLOCKING 0x0 ;  /* 0x0000000000007b1d */ /* 0x000fe60000010000 */
[----:B------:R-:W-:-:S03]  /*2d90*/  FMUL.FTZ R119, R98, R141 ;  /* 0x0000008d62777220 */ /* 0x000fc60000410000 */
[----:B------:R1:W0:Y:S01]  /*2da0*/  MUFU.COS R120, R124 ;  /* 0x0000007c00787308 */ /* 0x0002220000000000 */
[----:B--2---:R-:W-:Y:S01]  /*2db0*/  FMUL.RZ R121, R115, 0.15915493667125701904 ;  /* 0x3e22f98373797820 */ /* 0x004fe2000040c000 */
[----:B------:R-:W-:-:S06]  /*2dc0*/  HADD2.F32 R133, -RZ, R138.H0_H0 ;  /* 0x2000008aff857230 */ /* 0x000fcc0000004100 */
[----:B------:R-:W-:Y:S01]  /*2dd0*/  MUFU.EX2 R119, R119 ;  /* 0x0000007700777308 */ /* 0x000fe20000000800 */
[----:B-1----:R-:W-:Y:S02]  /*2de0*/  FMUL.FTZ R124, R94, R137 ;  /* 0x000000895e7c7220 */ /* 0x002fe40000410000 */
[----:B------:R-:W-:Y:S02]  /*2df0*/  FMUL.FTZ R122, R117, R122 ;  /* 0x0000007a757a7220 */ /* 0x000fe40000410000 */
[----:B------:R-:W-:Y:S01]  /*2e00*/  FMUL.FTZ R145, R133, R124 ;  /* 0x0000007c85917220 */ /* 0x000fe20000410000 */
[----:B------:R1:W5:Y:S02]  /*2e10*/  @!P1 LDG.E.64 R50, [R48.64+0x8] ;  /* 0x0000080830329981 */ /* 0x000364000c1e1b00 */
[----:B------:R-:W-:Y:S01]  /*2e20*/  MUFU.COS R128, R121 ;  /* 0x0000007900807308 */ /* 0x000fe20000000000 */
[----:B------:R-:W-:-:S07]  /*2e30*/  FMUL.FTZ R141, R100, R141 ;  /* 0x0000008d648d7220 */ /* 0x000fce0000410000 */
[----:B-1----:R1:W2:Y:S01]  /*2e40*/  MUFU.SIN R48, R121 ;  /* 0x0000007900307308 */ /* 0x0022a20000000400 */
[----:B------:R-:W-:Y:S02]  /*2e50*/  FMUL.FTZ R49, R100, R47 ;  /* 0x0000002f64317220 */ /* 0x000fe40000410000 */
[----:B------:R-:W-:Y:S02]  /*2e60*/  FMUL.FTZ R147, R133, R126 ;  /* 0x0000007e85937220 */ /* 0x000fe40000410000 */
[----:B------:R-:W-:Y:S02]  /*2e70*/  FMUL.RZ R125, R49, 0.15915493667125701904 ;  /* 0x3e22f983317d7820 */ /* 0x000fe4000040c000 */
[----:B0-----:R-:W-:Y:S02]  /*2e80*/  FMUL.FTZ R120, R117, R120 ;  /* 0x0000007875787220 */ /* 0x001fe40000410000 */
[C---:B-1----:R-:W-:Y:S01]  /*2e90*/  FMUL.FTZ R121, R122.reuse, R145 ;  /* 0x000000917a797220 */ /* 0x042fe20000410000 */
[----:B------:R2:W-:Y:S01]  /*2ea0*/  MUFU.EX2 R130, R141 ;  /* 0x0000008d00827308 */ /* 0x0005e20000000800 */
[----:B------:R-:W-:Y:S01]  /*2eb0*/  HADD2.F32 R131, -RZ, R138.H1_H1 ;  /* 0x3000008aff837230 */ /* 0x000fe20000004100 */
[----:B------:R-:W-:-:S02]  /*2ec0*/  FMUL.FTZ R117, R122, R147 ;  /* 0x000000937a757220 */ /* 0x000fc40000410000 */
[----:B------:R-:W-:Y:S02]  /*2ed0*/  FMUL.FTZ R124, R96, R127 ;  /* 0x0000007f607c7220 */ /* 0x000fe40000410000 */
[----:B------:R-:W-:Y:S02]  /*2ee0*/  FFMA.FTZ R121, R120, R147, R121 ;  /* 0x0000009378797223 */ /* 0x000fe40000010079 */
[----:B------:R-:W0:Y:S01]  /*2ef0*/  MUFU.COS R115, R125 ;  /* 0x0000007d00737308 */ /* 0x000e220000000000 */
[----:B------:R-:W-:Y:S02]  /*2f00*/  FMUL.FTZ R126, R96, R129 ;  /* 0x00000081607e7220 */ /* 0x000fe40000410000 */
[----:B------:R-:W-:-:S05]  /*2f10*/  FFMA.FTZ R117, R120, R145, -R117 ;  /* 0x0000009178757223 */ /* 0x000fca0000010875 */
[----:B------:R-:W1:Y:S01]  /*2f20*/  MUFU.SIN R49, R125 ;  /* 0x0000007d00317308 */ /* 0x000e620000000400 */
[----:B--2---:R-:W-:Y:S02]  /*2f30*/  FMUL.FTZ R141, R119, R48 ;  /* 0x00000030778d7220 */ /* 0x004fe40000410000 */
[C---:B------:R-:W-:Y:S02]  /*2f40*/  FFMA.FTZ R134, R131.reuse, R124, R121 ;  /* 0x0000007c83867223 */ /* 0x040fe40000010079 */
[----:B------:R-:W-:Y:S02]  /*2f50*/  FFMA.FTZ R48, R131, R126, R117 ;  /* 0x0000007e83307223 */ /* 0x000fe40000010075 */
[----:B------:R-:W-:Y:S02]  /*2f60*/  FMUL.FTZ R143, R119, R128 ;  /* 0x00000080778f7220 */ /* 0x000fe40000410000 */
[C---:B------:R-:W-:Y:S02]  /*2f70*/  FMUL.FTZ R117, R141.reuse, R134 ;  /* 0x000000868d757220 */ /* 0x040fe40000410000 */
[----:B------:R-:W-:-:S02]  /*2f80*/  FMUL.FTZ R119, R141, R48 ;  /* 0x000000308d777220 */ /* 0x000fc40000410000 */
[----:B------:R-:W-:Y:S02]  /*2f90*/  FFMA.FTZ R117, R143, R48, -R117 ;  /* 0x000000308f757223 */ /* 0x000fe40000010875 */
[-C--:B------:R-:W-:Y:S02]  /*2fa0*/  FMUL.FTZ R48, R52, R122.reuse ;  /* 0x0000007a34307220 */ /* 0x080fe40000410000 */
[C---:B0-----:R-:W-:Y:S02]  /*2fb0*/  FMUL.FTZ R128, R130.reuse, R115 ;  /* 0x0000007382807220 */ /* 0x041fe40000410000 */
[----:B-1----:R-:W-:Y:S01]  /*2fc0*/  FMUL.FTZ R130, R130, R49 ;  /* 0x0000003182827220 */ /* 0x002fe20000410000 */
[----:B------:R-:W-:Y:S01]  /*2fd0*/  HADD2.F32 R125, -RZ, R132.H0_H0 ;  /* 0x20000084ff7d7230 */ /* 0x000fe20000004100 */
[----:B------:R-:W-:Y:S01]  /*2fe0*/  FMUL.FTZ R49, R53, R122 ;  /* 0x0000007a35317220 */ /* 0x000fe20000410000 */
[----:B------:R-:W-:Y:S01]  /*2ff0*/  HADD2.F32 R121, -RZ, R139.H0_H0 ;  /* 0x2000008bff797230 */ /* 0x000fe20000004100 */
[----:B------:R-:W-:-:S02]  /*3000*/  FFMA.FTZ R119, R143, R134, R119 ;  /* 0x000000868f777223 */ /* 0x000fc40000010077 */
[-C--:B------:R-:W-:Y:S02]  /*3010*/  FFMA.FTZ R142, R53, R120.reuse, R48 ;  /* 0x00000078358e7223 */ /* 0x080fe40000010030 */
[----:B------:R-:W-:Y:S02]  /*3020*/  FMUL.FTZ R134, R98, R123 ;  /* 0x0000007b62867220 */ /* 0x000fe40000410000 */
[----:B------:R-:W-:Y:S02]  /*3030*/  FFMA.FTZ R48, R52, R120, -R49 ;  /* 0x0000007834307223 */ /* 0x000fe40000010831 */
[----:B------:R-:W-:Y:S02]  /*3040*/  FMUL.FTZ R49, R141, R142 ;  /* 0x0000008e8d317220 */ /* 0x000fe40000410000 */
[----:B------:R-:W-:Y:S02]  /*3050*/  FMUL.FTZ R132, R98, R125 ;  /* 0x0000007d62847220 */ /* 0x000fe40000410000 */
[----:B------:R-:W-:Y:S01]  /*3060*/  FFMA.FTZ R117, R121, R134, R117 ;  /* 0x0000008679757223 */ /* 0x000fe20000010075 */
[----:B------:R-:W-:Y:S01]  /*3070*/  ISETP.NE.AND P1, PT, R85, 0x1f, PT ;  /* 0x0000001f5500780c */ /* 0x000fe20003f25270 */
[----:B------:R-:W-:-:S02]  /*3080*/  FMUL.FTZ R115, R141, R48 ;  /* 0x000000308d737220 */ /* 0x000fc40000410000 */
[----:B------:R-:W-:Y:S02]  /*3090*/  FFMA.FTZ R49, R143, R48, -R49 ;  /* 0x000000308f317223 */ /* 0x000fe40000010831 */
[----:B------:R-:W-:Y:S02]  /*30a0*/  FFMA.FTZ R119, R121, R132, R119 ;  /* 0x0000008479777223 */ /* 0x000fe40000010077 */
[----:B------:R-:W-:Y:S02]  /*30b0*/  FMUL.FTZ R48, R130, R117 ;  /* 0x0000007582307220 */ /* 0x000fe40000410000 */
[----:B------:R-:W-:Y:S02]  /*30c0*/  FFMA.FTZ R151, R143, R142, R115 ;  /* 0x0000008e8f977223 */ /* 0x000fe40000010073 */
[----:B------:R-:W-:Y:S02]  /*30d0*/  FFMA.FTZ R150, R128, R119, R48 ;  /* 0x0000007780967223 */ /* 0x000fe40000010030 */
[----:B------:R-:W-:-:S02]  /*30e0*/  FMUL.FTZ R48, R130, R49 ;  /* 0x0000003182307220 */ /* 0x000fc40000410000 */
[-C--:B------:R-:W-:Y:S02]  /*30f0*/  FMUL.FTZ R142, R130, R151.reuse ;  /* 0x00000097828e7220 */ /* 0x080fe40000410000 */
[C---:B------:R-:W-:Y:S02]  /*3100*/  FFMA.FTZ R151, R128.reuse, R151, R48 ;  /* 0x0000009780977223 */ /* 0x040fe40000010030 */
[----:B------:R-:W-:Y:S02]  /*3110*/  FFMA.FTZ R142, R128, R49, -R142 ;  /* 0x00000031808e7223 */ /* 0x000fe4000001088e */
[----:B------:R0:W1:Y:S01]  /*3120*/  @P1 LDS.64 R48, [R85.X8+0x20b8] ;  /* 0x0020b80055301984 */ /* 0x0000620000008a00 */
[----:B------:R-:W-:Y:S01]  /*3130*/  FMUL.FTZ R144, R130, R119 ;  /* 0x0000007782907220 */ /* 0x000fe20000410000 */
[----:B------:R-:W-:-:S03]  /*3140*/  HADD2.F32 R119, -RZ, R136.H0_H0 ;  /* 0x20000088ff777230 */ /* 0x000fc60000004100 */
[----:B------:R-:W-:Y:S01]  /*3150*/  FFMA.FTZ R144, R128, R117, -R144 ;  /* 0x0000007580907223 */ /* 0x000fe20000010890 */
[----:B------:R-:W-:Y:S01]  /*3160*/  HADD2.F32 R117, -RZ, R140.H0_H0 ;  /* 0x2000008cff757230 */ /* 0x000fe20000004100 */
[----:B------:R-:W-:Y:S01]  /*3170*/  FMUL.FTZ R140, R100, R119 ;  /* 0x00000077648c7220 */ /* 0x000fe20000410000 */
[----:B------:R-:W-:-:S03]  /*3180*/  HADD2.F32 R115, -RZ, R139.H1_H1 ;  /* 0x3000008bff737230 */ /* 0x000fc60000004100 */
[----:B------:R-:W-:Y:S02]  /*3190*/  FMUL.FTZ R136, R100, R117 ;  /* 0x0000007564887220 */ /* 0x000fe40000410000 */
[C---:B------:R-:W-:Y:S02]  /*31a0*/  FFMA.FTZ R146, R115.reuse, R140, R144 ;  /* 0x0000008c73927223 */ /* 0x040fe40000010090 */
[----:B------:R-:W-:Y:S01]  /*31b0*/  FFMA.FTZ R144, R115, R136, R150 ;  /* 0x0000008873907223 */ /* 0x000fe20000010096 */
[----:B------:R-:W-:Y:S05]  /*31c0*/  @P1 BRA `(.L_x_13615) ;  /* 0x0000009000001947 */ /* 0x000fea0003800000 */
[----:B0--34-:R-:W-:-:S13]  /*31d0*/  ISETP.NE.AND P3, PT, R157, c[0x0][0x174], PT ;  /* 0x00005d009d007a0c */ /* 0x019fda0003f65270 */
[----:B-1----:R-:W-:-:S04]  /*31e0*/  @P3 IADD3 R49, -R71, c[0x0][0x174], RZ ;  /* 0x00005d0047313a10 */ /* 0x002fc80007ffe1ff */
[----:B------:R-:W-:-:S04]  /*31f0*/  @P3 LEA.HI R48, R49, R49, RZ, 0x1 ;  /* 0x0000003131303211 */ /* 0x000fc800078f08ff */
[----:B------:R-:W-:-:S04]  /*3200*/  @P3 LOP3.LUT R48, R48, 0xfffffe, RZ, 0xc0, !PT ;  /* 0x00fffffe30303812 */ /* 0x000fc800078ec0ff */
[----:B------:R-:W-:Y:S01]  /*3210*/  @P3 IADD3 R150, -R48, R49, RZ ;  /* 0x0000003130963210 */ /* 0x000fe20007ffe1ff */
[----:B------:R-:W-:Y:S01]  /*3220*/  HFMA2.MMA R49, -RZ, RZ, 0, 0 ;  /* 0x00000000ff317435 */ /* 0x000fe200000001ff */
[----:B------:R-:W-:Y:S02]  /*3230*/  MOV R48, 0x3f800000 ;  /* 0x3f80000000307802 */ /* 0x000fe40000000f00 */
[----:B------:R-:W-:-:S07]  /*3240*/  @P3 LEA R150, R150, R111, 0x8 ;  /* 0x0000006f96963211 */ /* 0x000fce00078e40ff */
[----:B------:R0:W1:Y:S02]  /*3250*/  @P3 LDS.64 R48, [R150.X8+0x10b0] ;  /* 0x0010b00096303984 */ /* 0x0000640000008a00 */
.L_x_13615:
[----:B0--34-:R-:W-:Y:S05]  /*3260*/  BSYNC B0 ;  /* 0x0000000000007941 */ /* 0x019fea0003800000 */
.L_x_13614:
[----:B------:R-:W0:Y:S01]  /*3270*/  SHFL.UP PT, R153, R146, 0x1, RZ ;  /* 0x0420000092997989 */ /* 0x000e2200000e00ff */
[----:B------:R-:W-:Y:S01]  /*3280*/  ISETP.GE.AND P3, PT, R72, 0x1, PT ;  /* 0x000000014800780c */ /* 0x000fe20003f66270 */
[----:B------:R-:W-:Y:S01]  /*3290*/  HADD2.F32 R149, -RZ, R149.H0_H0 ;  /* 0x20000095ff957230 */ /* 0x000fe20000004100 */
[C---:B------:R-:W-:Y:S01]  /*32a0*/  ISETP.NE.AND P6, PT, R158.reuse, 0x1f, PT ;  /* 0x0000001f9e00780c */ /* 0x040fe20003fc5270 */
[----:B------:R-:W2:Y:S01]  /*32b0*/  SHFL.UP PT, R154, R144, 0x1, RZ ;  /* 0x04200000909a7989 */ /* 0x000ea200000e00ff */
[----:B------:R-:W-:Y:S01]  /*32c0*/  HADD2.F32 R7, -RZ, R7.H0_H0 ;  /* 0x20000007ff077230 */ /* 0x000fe20000004100 */
[----:B------:R-:W-:Y:S01]  /*32d0*/  ISETP.GE.OR P2, PT, R157, c[0x0][0x174], P2 ;  /* 0x00005d009d007a0c */ /* 0x000fe20001746670 */
[----:B------:R-:W-:Y:S01]  /*32e0*/  HADD2.F32 R148, -RZ, R148.H0_H0 ;  /* 0x20000094ff947230 */ /* 0x000fe20000004100 */
[----:B------:R-:W3:Y:S01]  /*32f0*/  SHFL.UP PT, R150, R142, 0x1, RZ ;  /* 0x042000008e967989 */ /* 0x000ee200000e00ff */
[----:B------:R-:W-:Y:S01]  /*3300*/  HADD2.F32 R6, -RZ, R6.H0_H0 ;  /* 0x20000006ff067230 */ /* 0x000fe20000004100 */
[----:B------:R-:W-:Y:S01]  /*3310*/  BSSY B0, `(.L_x_13616) ;  /* 0x0000095000007945 */ /* 0x000fe20003800000 */
[----:B------:R-:W-:Y:S01]  /*3320*/  HADD2.F32 R5, -RZ, R5.H0_H0 ;  /* 0x20000005ff057230 */ /* 0x000fe20000004100 */
[----:B------:R-:W4:Y:S01]  /*3330*/  SHFL.UP PT, R152, R151, 0x1, RZ ;  /* 0x0420000097987989 */ /* 0x000f2200000e00ff */
[----:B------:R-:W-:Y:S01]  /*3340*/  FMUL.FTZ R148, R109, R148 ;  /* 0x000000946d947220 */ /* 0x000fe20000410000 */
[----:B------:R-:W-:Y:S01]  /*3350*/  HADD2.F32 R116, -RZ, R116.H0_H0 ;  /* 0x20000074ff747230 */ /* 0x000fe20000004100 */
[C---:B------:R-:W-:Y:S01]  /*3360*/  ISETP.GT.U32.AND P4, PT, R158.reuse, 0x17, PT ;  /* 0x000000179e00780c */ /* 0x040fe20003f84070 */
[----:B------:R-:W-:Y:S01]  /*3370*/  HADD2.F32 R114, -RZ, R114.H0_H0 ;  /* 0x20000072ff727230 */ /* 0x000fe20000004100 */
[----:B-----5:R-:W-:Y:S01]  /*3380*/  SHFL.IDX PT, R51, R51, RZ, 0x1f ;  /* 0x00001fff33337589 */ /* 0x020fe200000e0000 */
[----:B------:R-:W-:Y:S01]  /*3390*/  ISETP.GT.U32.AND P5, PT, R158, 0xf, PT ;  /* 0x0000000f9e00780c */ /* 0x000fe20003fa4070 */
[----:B0-----:R-:W-:-:S02]  /*33a0*/  FMUL.FTZ R161, R151, R153 ;  /* 0x0000009997a17220 */ /* 0x001fc40000410000 */
[CC--:B--2---:R-:W-:Y:S02]  /*33b0*/  FMUL.FTZ R156, R151.reuse, R154.reuse ;  /* 0x0000009a979c7220 */ /* 0x0c4fe40000410000 */
[C---:B------:R-:W-:Y:S02]  /*33c0*/  FFMA.FTZ R163, R142.reuse, R154, R161 ;  /* 0x0000009a8ea37223 */ /* 0x040fe400000100a1 */
[C---:B---3--:R-:W-:Y:S02]  /*33d0*/  FMUL.FTZ R155, R151.reuse, R150 ;  /* 0x00000096979b7220 */ /* 0x048fe40000410000 */
[----:B------:R-:W-:Y:S02]  /*33e0*/  FFMA.FTZ R161, R142, R153, -R156 ;  /* 0x000000998ea17223 */ /* 0x000fe4000001089c */
[----:B------:R-:W-:Y:S02]  /*33f0*/  @P3 FADD.FTZ R144, R144, R163 ;  /* 0x000000a390903221 */ /* 0x000fe40000010000 */
[----:B----4-:R-:W-:-:S02]  /*3400*/  FMUL.FTZ R153, R151, R152 ;  /* 0x0000009897997220 */ /* 0x010fc40000410000 */
[----:B------:R-:W-:Y:S02]  /*3410*/  FFMA.FTZ R154, R142, R152, R155 ;  /* 0x000000988e9a7223 */ /* 0x000fe4000001009b */
[----:B------:R-:W-:Y:S02]  /*3420*/  @P3 FADD.FTZ R146, R146, R161 ;  /* 0x000000a192923221 */ /* 0x000fe40000010000 */
        /* <DEDUP_REMOVED lines=8> */
[-C--:B--2---:R-:W-:Y:S02]  /*34b0*/  FMUL.FTZ R156, R154, R155.reuse ;  /* 0x0000009b9a9c7220 */ /* 0x084fe40000410000 */
[----:B------:R-:W-:Y:S02]  /*34c0*/  FFMA.FTZ R155, R142, R155, -R150 ;  /* 0x0000009b8e9b7223 */ /* 0x000fe40000010896 */
[----:B---3--:R-:W-:-:S02]  /*34d0*/  FMUL.FTZ R152, R154, R151 ;  /* 0x000000979a987220 */ /* 0x008fc40000410000 */
[----:B------:R-:W-:Y:S02]  /*34e0*/  FFMA.FTZ R161, R142, R161, R156 ;  /* 0x000000a18ea17223 */ /* 0x000fe4000001009c */
[-C--:B----4-:R-:W-:Y:S02]  /*34f0*/  FMUL.FTZ R150, R154, R153.reuse ;  /* 0x000000999a967220 */ /* 0x090fe40000410000 */
[----:B------:R-:W-:Y:S02]  /*3500*/  @P3 FADD.FTZ R146, R146, R155 ;  /* 0x0000009b92923221 */ /* 0x000fe40000010000 */
[----:B------:R-:W-:Y:S02]  /*3510*/  FFMA.FTZ R153, R142, R153, R152 ;  /* 0x000000998e997223 */ /* 0x000fe40000010098 */
[----:B------:R-:W-:Y:S01]  /*3520*/  @P3 FADD.FTZ R144, R144, R161 ;  /* 0x000000a190903221 */ /* 0x000fe20000010000 */
[----:B------:R-:W0:Y:S01]  /*3530*/  SHFL.UP PT, R152, R146, 0x4, RZ ;  /* 0x0480000092987989 */ /* 0x000e2200000e00ff */
[----:B------:R-:W-:Y:S01]  /*3540*/  @P3 FFMA.FTZ R142, R142, R151, -R150 ;  /* 0x000000978e8e3223 */ /* 0x000fe20000010896 */
[----:B------:R-:W-:-:S02]  /*3550*/  FSEL R153, R154, R153, !P3 ;  /* 0x000000999a997208 */ /* 0x000fc40005800000 */
        /* <DEDUP_REMOVED lines=8> */
[C---:B------:R-:W-:Y:S02]  /*35e0*/  FFMA.FTZ R161, R142.reuse, R152, -R161 ;  /* 0x000000988ea17223 */ /* 0x040fe400000108a1 */
[CC--:B----4-:R-:W-:Y:S02]  /*35f0*/  FMUL.FTZ R155, R153.reuse, R151.reuse ;  /* 0x00000097999b7220 */ /* 0x0d0fe40000410000 */
[----:B------:R-:W-:Y:S02]  /*3600*/  FFMA.FTZ R156, R142, R151, R156 ;  /* 0x000000978e9c7223 */ /* 0x000fe4000001009c */
[----:B------:R-:W-:Y:S02]  /*3610*/  @P3 FADD.FTZ R144, R144, R163 ;  /* 0x000000a390903221 */ /* 0x000fe40000010000 */
[----:B------:R-:W-:Y:S01]  /*3620*/  @P3 FADD.FTZ R146, R146, R161 ;  /* 0x000000a192923221 */ /* 0x000fe20000010000 */
[----:B------:R-:W-:Y:S01]  /*3630*/  FSEL R156, R153, R156, !P3 ;  /* 0x0000009c999c7208 */ /* 0x000fe20005800000 */
        /* <DEDUP_REMOVED lines=9> */
[-C--:B------:R-:W-:Y:S02]  /*36d0*/  FFMA.FTZ R7, R128, R153.reuse, -R7 ;  /* 0x0000009980077223 */ /* 0x080fe40000010807 */
[----:B------:R-:W-:Y:S01]  /*36e0*/  FMUL.FTZ R149, R109, R6 ;  /* 0x000000066d957220 */ /* 0x000fe20000410000 */
[----:B------:R-:W4:Y:S01]  /*36f0*/  SHFL.UP PT, R161, R156, 0x8, RZ ;  /* 0x050000009ca17989 */ /* 0x000f2200000e00ff */
[----:B------:R-:W-:Y:S02]  /*3700*/  FFMA.FTZ R150, -R130, R153, -R150 ;  /* 0x0000009982967223 */ /* 0x000fe40000010996 */
[----:B------:R-:W-:Y:S02]  /*3710*/  FADD.FTZ R6, R148, R7 ;  /* 0x0000000794067221 */ /* 0x000fe40000010000 */
[----:B------:R-:W-:-:S02]  /*3720*/  FADD.FTZ R150, -R149, R150 ;  /* 0x0000009695967221 */ /* 0x000fc40000010100 */
[C---:B------:R-:W-:Y:S02]  /*3730*/  FMUL.FTZ R152, R141.reuse, -R6 ;  /* 0x800000068d987220 */ /* 0x040fe40000410000 */
[-C--:B------:R-:W-:Y:S02]  /*3740*/  FMUL.FTZ R7, R141, -R150.reuse ;  /* 0x800000968d077220 */ /* 0x080fe40000410000 */
[C---:B------:R-:W-:Y:S02]  /*3750*/  FFMA.FTZ R169, R143.reuse, R150, R152 ;  /* 0x000000968fa97223 */ /* 0x040fe40000010098 */
[C---:B0-----:R-:W-:Y:S02]  /*3760*/  FMUL.FTZ R150, R156.reuse, R165 ;  /* 0x000000a59c967220 */ /* 0x041fe40000410000 */
[----:B------:R-:W-:Y:S02]  /*3770*/  FFMA.FTZ R167, R143, R6, -R7 ;  /* 0x000000068fa77223 */ /* 0x000fe40000010807 */
[----:B--2---:R-:W-:-:S02]  /*3780*/  FMUL.FTZ R152, R156, R163 ;  /* 0x000000a39c987220 */ /* 0x004fc40000410000 */
[----:B------:R-:W-:Y:S02]  /*3790*/  FFMA.FTZ R163, R142, R163, -R150 ;  /* 0x000000a38ea37223 */ /* 0x000fe40000010896 */
[----:B---3--:R-:W-:Y:S02]  /*37a0*/  FMUL.FTZ R7, R156, R155 ;  /* 0x0000009b9c077220 */ /* 0x008fe40000410000 */
[----:B------:R-:W-:Y:S02]  /*37b0*/  FFMA.FTZ R165, R142, R165, R152 ;  /* 0x000000a58ea57223 */ /* 0x000fe40000010098 */
[-C--:B----4-:R-:W-:Y:S02]  /*37c0*/  FMUL.FTZ R6, R156, R161.reuse ;  /* 0x000000a19c067220 */ /* 0x090fe40000410000 */
[----:B------:R-:W-:Y:S01]  /*37d0*/  FFMA.FTZ R161, R142, R161, R7 ;  /* 0x000000a18ea17223 */ /* 0x000fe20000010007 */
[----:B------:R-:W-:Y:S01]  /*37e0*/  HADD2.F32 R7, -RZ, R4.H0_H0 ;  /* 0x20000004ff077230 */ /* 0x000fe20000004100 */
[----:B------:R-:W-:-:S02]  /*37f0*/  @P3 FADD.FTZ R146, R146, R163 ;  /* 0x000000a392923221 */ /* 0x000fc40000010000 */
[----:B------:R-:W-:Y:S01]  /*3800*/  @P3 FFMA.FTZ R142, R142, R155, -R6 ;  /* 0x0000009b8e8e3223 */ /* 0x000fe20000010806 */
[----:B------:R-:W-:Y:S01]  /*3810*/  FSEL R161, R156, R161, !P3 ;  /* 0x000000a19ca17208 */ /* 0x000fe20005800000 */
[----:B------:R-:W-:Y:S01]  /*3820*/  @P3 FADD.FTZ R144, R144, R165 ;  /* 0x000000a590903221 */ /* 0x000fe20000010000 */
[----:B------:R-:W0:Y:S01]  /*3830*/  SHFL.UP PT, R162, R146, 0x10, RZ ;  /* 0x0600000092a27989 */ /* 0x000e2200000e00ff */
[----:B------:R-:W-:Y:S01]  /*3840*/  FMUL.FTZ R150, R108, R5 ;  /* 0x000000056c967220 */ /* 0x000fe20000410000 */
[----:B------:R-:W-:Y:S01]  /*3850*/  ISETP.GE.AND P3, PT, R72, 0x10, PT ;  /* 0x000000104800780c */ /* 0x000fe20003f66270 */
[C---:B-1----:R-:W-:Y:S01]  /*3860*/  FMUL.FTZ R4, R130.reuse, -R48 ;  /* 0x8000003082047220 */ /* 0x042fe20000410000 */
[----:B------:R-:W1:Y:S01]  /*3870*/  SHFL.UP PT, R154, R142, 0x10, RZ ;  /* 0x060000008e9a7989 */ /* 0x000e6200000e00ff */
[----:B------:R-:W-:Y:S02]  /*3880*/  FMUL.FTZ R5, R130, R49 ;  /* 0x0000003182057220 */ /* 0x000fe40000410000 */
[----:B------:R-:W-:Y:S01]  /*3890*/  FMUL.FTZ R152, R108, R7 ;  /* 0x000000076c987220 */ /* 0x000fe20000410000 */
[----:B------:R-:W2:Y:S01]  /*38a0*/  SHFL.UP PT, R163, R144, 0x10, RZ ;  /* 0x0600000090a37989 */ /* 0x000ea200000e00ff */
[----:B------:R-:W-:-:S02]  /*38b0*/  FADD.FTZ R167, R150, R167 ;  /* 0x000000a796a77221 */ /* 0x000fc40000010000 */
[C---:B------:R-:W-:Y:S01]  /*38c0*/  FFMA.FTZ R6, R128.reuse, -R49, R4 ;  /* 0x8000003180067223 */ /* 0x040fe20000010004 */
[----:B------:R-:W3:Y:S01]  /*38d0*/  SHFL.UP PT, R155, R161, 0x10, RZ ;  /* 0x06000000a19b7989 */ /* 0x000ee200000e00ff */
[----:B------:R-:W-:Y:S02]  /*38e0*/  FFMA.FTZ R4, R128, R48, -R5 ;  /* 0x0000003080047223 */ /* 0x000fe40000010805 */
[----:B------:R-:W-:Y:S02]  /*38f0*/  FADD.FTZ R169, -R152, R169 ;  /* 0x000000a998a97221 */ /* 0x000fe40000010100 */
[C---:B------:R-:W-:Y:S02]  /*3900*/  FMUL.FTZ R164, R122.reuse, -R167 ;  /* 0x800000a77aa47220 */ /* 0x040fe40000410000 */
[----:B------:R-:W-:Y:S02]  /*3910*/  FMUL.FTZ R7, R141, -R4 ;  /* 0x800000048d077220 */ /* 0x000fe40000410000 */
[----:B------:R-:W-:-:S02]  /*3920*/  FMUL.FTZ R156, R122, -R169 ;  /* 0x800000a97a9c7220 */ /* 0x000fc40000410000 */
[C---:B------:R-:W-:Y:S02]  /*3930*/  FFMA.FTZ R171, R120.reuse, R169, R164 ;  /* 0x000000a978ab7223 */ /* 0x040fe400000100a4 */
[-C--:B------:R-:W-:Y:S02]  /*3940*/  FMUL.FTZ R5, R141, -R6.reuse ;  /* 0x800000068d057220 */ /* 0x080fe40000410000 */
[C---:B------:R-:W-:Y:S02]  /*3950*/  FFMA.FTZ R169, R143.reuse, R6, R7 ;  /* 0x000000068fa97223 */ /* 0x040fe40000010007 */
[----:B------:R-:W-:Y:S01]  /*3960*/  FFMA.FTZ R168, R120, R167, -R156 ;  /* 0x000000a778a87223 */ /* 0x000fe2000001089c */
[----:B------:R-:W-:Y:S01]  /*3970*/  CS2R R6, SRZ ;  /* 0x0000000000067805 */ /* 0x000fe2000001ff00 */
[----:B------:R-:W-:Y:S01]  /*3980*/  FFMA.FTZ R167, R143, R4, -R5 ;  /* 0x000000048fa77223 */ /* 0x000fe20000010805 */
[----:B------:R-:W-:Y:S01]  /*3990*/  HFMA2.MMA R5, -RZ, RZ, 0, 0 ;  /* 0x00000000ff057435 */ /* 0x000fe200000001ff */
[----:B------:R-:W-:Y:S01]  /*39a0*/  FMUL.FTZ R156, R122, -R169 ;  /* 0x800000a97a9c7220 */ /* 0x000fe20000410000 */
[----:B------:R-:W-:Y:S01]  /*39b0*/  MOV R4, 0x3f800000 ;  /* 0x3f80000000047802 */ /* 0x000fe20000000f00 */
[----:B0-----:R-:W-:-:S02]  /*39c0*/  FMUL.FTZ R165, R161, R162 ;  /* 0x000000a2a1a57220 */ /* 0x001fc40000410000 */
[C---:B-1----:R-:W-:Y:S02]  /*39d0*/  FMUL.FTZ R164, R161.reuse, R154 ;  /* 0x0000009aa1a47220 */ /* 0x042fe40000410000 */
[-C--:B------:R-:W-:Y:S02]  /*39e0*/  FFMA.FTZ R156, R120, R167.reuse, -R156 ;  /* 0x000000a7789c7223 */ /* 0x080fe4000001089c */
[----:B------:R-:W-:Y:S01]  /*39f0*/  FMUL.FTZ R166, R122, -R167 ;  /* 0x800000a77aa67220 */ /* 0x000fe20000410000 */
[----:B------:R0:W1:Y:S01]  /*3a00*/  @!P2 LDS.128 R4, [R111.X16+0x21b0] ;  /* 0x0021b0006f04a984 */ /* 0x000062000000cc00 */
[-C--:B--2---:R-:W-:Y:S01]  /*3a10*/  FFMA.FTZ R167, R142, R163.reuse, R165 ;  /* 0x000000a38ea77223 */ /* 0x084fe200000100a5 */
[----:B------:R-:W-:Y:S01]  /*3a20*/  ISETP.GT.U32.AND P2, PT, R158, 0x1d, PT ;  /* 0x0000001d9e00780c */ /* 0x000fe20003f44070 */
[----:B------:R-:W-:Y:S02]  /*3a30*/  FMUL.FTZ R163, R161, R163 ;  /* 0x000000a3a1a37220 */ /* 0x000fe40000410000 */
[----:B---3--:R-:W-:-:S02]  /*3a40*/  FFMA.FTZ R164, R142, R155, R164 ;  /* 0x0000009b8ea47223 */ /* 0x008fc400000100a4 */
[C---:B------:R-:W-:Y:S02]  /*3a50*/  FMUL.FTZ R155, R161.reuse, R155 ;  /* 0x0000009ba19b7220 */ /* 0x040fe40000410000 */
[C---:B------:R-:W-:Y:S01]  /*3a60*/  FFMA.FTZ R165, R142.reuse, R162, -R163 ;  /* 0x000000a28ea57223 */ /* 0x040fe200000108a3 */
[----:B------:R-:W-:Y:S01]  /*3a70*/  FSEL R164, R161, R164, !P3 ;  /* 0x000000a4a1a47208 */ /* 0x000fe20005800000 */
[----:B------:R-:W-:Y:S02]  /*3a80*/  @P3 FFMA.FTZ R142, R142, R154, -R155 ;  /* 0x0000009a8e8e3223 */ /* 0x000fe4000001089b */
[C---:B------:R-:W-:Y:S02]  /*3a90*/  FMUL.FTZ R155, R107.reuse, R116 ;  /* 0x000000746b9b7220 */ /* 0x040fe40000410000 */
[----:B------:R-:W-:Y:S01]  /*3aa0*/  FMUL.FTZ R154, R107, R114 ;  /* 0x000000726b9a7220 */ /* 0x000fe20000410000 */
[----:B------:R-:W2:Y:S01]  /*3ab0*/  SHFL.UP PT, R164, R164, 0x1, RZ ;  /* 0x04200000a4a47989 */ /* 0x000ea200000e00ff */
[----:B------:R-:W-:-:S02]  /*3ac0*/  @P3 FADD.FTZ R144, R144, R167 ;  /* 0x000000a790903221 */ /* 0x000fc40000010000 */
[----:B------:R-:W-:Y:S01]  /*3ad0*/  @P3 FADD.FTZ R146, R146, R165 ;  /* 0x000000a592923221 */ /* 0x000fe20000010000 */
[----:B------:R0:W3:Y:S01]  /*3ae0*/  SHFL.DOWN PT, R114, R156, 0x1, 0x1f ;  /* 0x08201f009c727f89 */ /* 0x0000e200000e0000 */
[----:B------:R-:W-:Y:S01]  /*3af0*/  FFMA.FTZ R163, R120, R169, R166 ;  /* 0x000000a978a37223 */ /* 0x000fe200000100a6 */
[----:B------:R-:W-:Y:S01]  /*3b00*/  ISETP.GT.U32.AND P3, PT, R158, 0x1b, PT ;  /* 0x0000001b9e00780c */ /* 0x000fe20003f64070 */
[----:B------:R-:W-:Y:S01]  /*3b10*/  FADD.FTZ R162, R155, R168 ;  /* 0x000000a89ba27221 */ /* 0x000fe20000010000 */
[----:B------:R0:W4:Y:S01]  /*3b20*/  SHFL.IDX PT, R165, R50, RZ, 0x1f ;  /* 0x00001fff32a57589 */ /* 0x00012200000e0000 */
[----:B------:R-:W-:-:S03]  /*3b30*/  FADD.FTZ R161, -R154, R171 ;  /* 0x000000ab9aa17221 */ /* 0x000fc60000010100 */
[----:B------:R0:W0:Y:S04]  /*3b40*/  SHFL.DOWN PT, R116, R163, 0x1, 0x1f ;  /* 0x08201f00a3747f89 */ /* 0x00002800000e0000 */
[----:B------:R0:W0:Y:S04]  /*3b50*/  SHFL.DOWN PT, R50, R162, 0x1, 0x1f ;  /* 0x08201f00a2327f89 */ /* 0x00002800000e0000 */
[----:B------:R0:W0:Y:S04]  /*3b60*/  SHFL.DOWN PT, R166, R161, 0x1, 0x1f ;  /* 0x08201f00a1a67f89 */ /* 0x00002800000e0000 */
[----:B------:R-:W0:Y:S04]  /*3b70*/  SHFL.UP PT, R142, R142, 0x1, RZ ;  /* 0x042000008e8e7989 */ /* 0x000e2800000e00ff */
[----:B------:R-:W0:Y:S04]  /*3b80*/  SHFL.UP PT, R146, R146, 0x1, RZ ;  /* 0x0420000092927989 */ /* 0x000e2800000e00ff */
[----:B------:R-:W0:Y:S01]  /*3b90*/  SHFL.UP PT, R144, R144, 0x1, RZ ;  /* 0x0420000090907989 */ /* 0x000e2200000e00ff */
[----:B------:R-:W-:Y:S05]  /*3ba0*/  @!P6 BRA `(.L_x_13617) ;  /* 0x000000b00000e947 */ /* 0x000fea0003800000 */
[C---:B01234-:R-:W-:Y:S02]  /*3bb0*/  FMUL.FTZ R169, R163.reuse, R166 ;  /* 0x000000a6a3a97220 */ /* 0x05ffe40000410000 */
[----:B------:R-:W-:-:S02]  /*3bc0*/  FMUL.FTZ R167, R163, R116 ;  /* 0x00000074a3a77220 */ /* 0x000fc40000410000 */
        /* <DEDUP_REMOVED lines=9> */
.L_x_13617:
[----:B-1234-:R-:W-:Y:S05]  /*3c60*/  BSYNC B0 ;  /* 0x0000000000007941 */ /* 0x01efea0003800000 */
.L_x_13616:
[----:B------:R1:W2:Y:S01]  /*3c70*/  SHFL.DOWN PT, R114, R156, 0x2, 0x1f ;  /* 0x08401f009c727f89 */ /* 0x0002a200000e0000 */
[----:B------:R-:W-:Y:S03]  /*3c80*/  BSSY B0, `(.L_x_13618) ;  /* 0x0000010000007945 */ /* 0x000fe60003800000 */
[----:B0-----:R1:W0:Y:S04]  /*3c90*/  SHFL.DOWN PT, R116, R163, 0x2, 0x1f ;  /* 0x08401f00a3747f89 */ /* 0x00122800000e0000 */
[----:B------:R1:W3:Y:S04]  /*3ca0*/  SHFL.DOWN PT, R50, R162, 0x2, 0x1f ;  /* 0x08401f00a2327f89 */ /* 0x0002e800000e0000 */
[----:B------:R1:W4:Y:S01]  /*3cb0*/  SHFL.DOWN PT, R166, R161, 0x2, 0x1f ;  /* 0x08401f00a1a67f89 */ /* 0x00032200000e0000 */
        /* <DEDUP_REMOVED lines=12> */
.L_x_13619:
[----:B------:R-:W-:Y:S05]  /*3d80*/  BSYNC B0 ;  /* 0x0000000000007941 */ /* 0x000fea0003800000 */
.L_x_13618:
        /* <DEDUP_REMOVED lines=17> */
.L_x_13621:
[----:B------:R-:W-:Y:S05]  /*3ea0*/  BSYNC B0 ;  /* 0x0000000000007941 */ /* 0x000fea0003800000 */
.L_x_13620:
        /* <DEDUP_REMOVED lines=17> */
.L_x_13623:
[----:B------:R-:W-:Y:S05]  /*3fc0*/  BSYNC B0 ;  /* 0x0000000000007941 */ /* 0x000fea0003800000 */
.L_x_13622:
        /* <DEDUP_REMOVED lines=17> */
.L_x_13625:
[----:B------:R-:W-:Y:S05]  /*40e0*/  BSYNC B0 ;  /* 0x0000000000007941 */ /* 0x000fea0003800000 */
.L_x_13624:
[----:B------:R-:W-:Y:S01]  /*40f0*/  SHFL.DOWN PT, R171, R163, 0x1, 0x1f ;  /* 0x08201f00a3ab7f89 */ /* 0x000fe200000e0000 */
[C---:B---3--:R-:W-:Y:S01]  /*4100*/  FMUL.FTZ R50, R164.reuse, R51 ;  /* 0x00000033a4327220 */ /* 0x048fe20000410000 */
[C---:B------:R-:W-:Y:S01]  /*4110*/  ISETP.NE.AND P2, PT, R85.reuse, RZ, PT ;  /* 0x000000ff5500720c */ /* 0x040fe20003f45270 */
[-C--:B------:R-:W-:Y:S01]  /*4120*/  FMUL.FTZ R164, R164, R165.reuse ;  /* 0x000000a5a4a47220 */ /* 0x080fe20000410000 */
[----:B-1----:R-:W1:Y:S01]  /*4130*/  SHFL.IDX PT, R114, R6, RZ, 0x1f ;  /* 0x00001fff06727589 */ /* 0x002e6200000e0000 */
[C---:B------:R-:W-:Y:S01]  /*4140*/  FFMA.FTZ R167, R142.reuse, R165, -R50 ;  /* 0x000000a58ea77223 */ /* 0x040fe20000010832 */
[----:B------:R-:W-:Y:S01]  /*4150*/  BSSY B0, `(.L_x_13626) ;  /* 0x00000e5000007945 */ /* 0x000fe20003800000 */
[----:B------:R-:W-:Y:S01]  /*4160*/  FFMA.FTZ R169, R142, R51, R164 ;  /* 0x000000338ea97223 */ /* 0x000fe200000100a4 */
[----:B0-----:R-:W0:Y:S01]  /*4170*/  SHFL.IDX PT, R116, R7, RZ, 0x1f ;  /* 0x00001fff07747589 */ /* 0x001e2200000e0000 */
[----:B------:R-:W-:Y:S01]  /*4180*/  @P0 FADD.FTZ R165, R146, R167 ;  /* 0x000000a792a50221 */ /* 0x000fe20000010000 */
[----:B------:R-:W-:Y:S01]  /*4190*/  IADD3 R142, R85, 0x60, RZ ;  /* 0x00000060558e7810 */ /* 0x000fe20007ffe0ff */
[----:B------:R-:W-:Y:S01]  /*41a0*/  @P0 FADD.FTZ R51, R144, R169 ;  /* 0x000000a990330221 */ /* 0x000fe20000010000 */
[----:B----4-:R-:W3:Y:S01]  /*41b0*/  SHFL.DOWN PT, R166, R156, 0x1, 0x1f ;  /* 0x08201f009ca67f89 */ /* 0x010ee200000e0000 */
[----:B------:R-:W-:Y:S01]  /*41c0*/  FMUL.FTZ R50, R53, R165 ;  /* 0x000000a535327220 */ /* 0x000fe20000410000 */
[----:B------:R-:W-:Y:S01]  /*41d0*/  IADD3 R146, R85, 0xc0, RZ ;  /* 0x000000c055927810 */ /* 0x000fe20007ffe0ff */
[-C--:B------:R-:W-:Y:S01]  /*41e0*/  FMUL.FTZ R53, R53, R51.reuse ;  /* 0x0000003335357220 */ /* 0x080fe20000410000 */
[----:B------:R-:W4:Y:S01]  /*41f0*/  SHFL.DOWN PT, R170, R161, 0x1, 0x1f ;  /* 0x08201f00a1aa7f89 */ /* 0x000f2200000e0000 */
[C---:B------:R-:W-:Y:S01]  /*4200*/  FFMA.FTZ R50, R52.reuse, R51, R50 ;  /* 0x0000003334327223 */ /* 0x040fe20000010032 */
[----:B------:R-:W-:Y:S01]  /*4210*/  IADD3 R144, R85, 0xe0, RZ ;  /* 0x000000e055907810 */ /* 0x000fe20007ffe0ff */
[----:B------:R-:W-:Y:S01]  /*4220*/  FFMA.FTZ R52, R52, R165, -R53 ;  /* 0x000000a534347223 */ /* 0x000fe20000010835 */
[----:B------:R-:W5:Y:S01]  /*4230*/  SHFL.DOWN PT, R168, R162, 0x1, 0x1f ;  /* 0x08201f00a2a87f89 */ /* 0x000f6200000e0000 */
[----:B------:R-:W-:Y:S01]  /*4240*/  FADD.FTZ R147, R147, R50 ;  /* 0x0000003293937221 */ /* 0x000fe20000010000 */
[----:B------:R-:W-:Y:S01]  /*4250*/  LEA.HI.SX32 R164, R142, R85, 0x1b ;  /* 0x000000558ea47211 */ /* 0x000fe200078fdaff */
[----:B------:R-:W-:Y:S01]  /*4260*/  FADD.FTZ R145, R145, R52 ;  /* 0x0000003491917221 */ /* 0x000fe20000010000 */
[----:B--2---:R-:W2:Y:S01]  /*4270*/  SHFL.IDX PT, R163, R163, RZ, 0x1f ;  /* 0x00001fffa3a37589 */ /* 0x004ea200000e0000 */
[----:B------:R-:W-:Y:S01]  /*4280*/  FMUL.FTZ R50, R122, R147 ;  /* 0x000000937a327220 */ /* 0x000fe20000410000 */
[----:B------:R-:W-:Y:S01]  /*4290*/  LEA.HI.SX32 R146, R146, R85, 0x1b ;  /* 0x0000005592927211 */ /* 0x000fe200078fdaff */
[C---:B-1----:R-:W-:Y:S01]  /*42a0*/  @P1 FMUL.FTZ R167, R171.reuse, R114 ;  /* 0x00000072aba71220 */ /* 0x042fe20000410000 */
[----:B------:R-:W1:Y:S01]  /*42b0*/  SHFL.IDX PT, R156, R156, RZ, 0x1f ;  /* 0x00001fff9c9c7589 */ /* 0x000e6200000e0000 */
[----:B------:R-:W-:Y:S01]  /*42c0*/  FFMA.FTZ R50, R120, R145, -R50 ;  /* 0x0000009178327223 */ /* 0x000fe20000010832 */
[----:B------:R-:W-:Y:S01]  /*42d0*/  LEA.HI.SX32 R144, R144, R85, 0x1b ;  /* 0x0000005590907211 */ /* 0x000fe200078fdaff */
[----:B0-----:R-:W-:Y:S01]  /*42e0*/  @P1 FMUL.FTZ R51, R171, R116 ;  /* 0x00000074ab331220 */ /* 0x001fe20000410000 */
[----:B------:R-:W0:Y:S01]  /*42f0*/  SHFL.IDX PT, R162, R162, RZ, 0x1f ;  /* 0x00001fffa2a27589 */ /* 0x000e2200000e0000 */
[----:B------:R-:W-:Y:S01]  /*4300*/  FFMA.FTZ R50, R131, R126, R50 ;  /* 0x0000007e83327223 */ /* 0x000fe20000010032 */
[----:B------:R-:W-:Y:S01]  /*4310*/  LEA.HI.SX32 R171, R159, R159, 0x1b ;  /* 0x0000009f9fab7211 */ /* 0x000fe200078fdaff */
[C---:B---3--:R-:W-:Y:S01]  /*4320*/  @P1 FFMA.FTZ R167, R166.reuse, R116, R167 ;  /* 0x00000074a6a71223 */ /* 0x048fe200000100a7 */
[----:B------:R-:W3:Y:S01]  /*4330*/  SHFL.IDX PT, R161, R161, RZ, 0x1f ;  /* 0x00001fffa1a17589 */ /* 0x000ee200000e0000 */
[----:B------:R-:W-:-:S02]  /*4340*/  @P1 FFMA.FTZ R51, R166, R114, -R51 ;  /* 0x00000072a6331223 */ /* 0x000fc40000010833 */
[----:B----4-:R-:W-:Y:S01]  /*4350*/  @P1 FADD.FTZ R116, R170, R167 ;  /* 0x000000a7aa741221 */ /* 0x010fe20000010000 */
[----:B------:R-:W-:Y:S01]  /*4360*/  LEA R170, R58, -R85, 0x1 ;  /* 0x800000553aaa7211 */ /* 0x000fe200078e08ff */
[----:B-----5:R-:W-:-:S03]  /*4370*/  @P1 FADD.FTZ R114, R168, R51 ;  /* 0x00000033a8721221 */ /* 0x020fc60000010000 */
[----:B------:R-:W-:Y:S01]  /*4380*/  ISETP.GE.AND P0, PT, R170, 0x1, PT ;  /* 0x00000001aa00780c */ /* 0x000fe20003f06270 */
[-C--:B------:R-:W-:Y:S01]  /*4390*/  FMUL.FTZ R53, R116, -R49.reuse ;  /* 0x8000003174357220 */ /* 0x080fe20000410000 */
[----:B------:R-:W-:Y:S01]  /*43a0*/  SHF.L.U64.HI R168, R112, 0x2, R113 ;  /* 0x0000000270a87819 */ /* 0x000fe20000010271 */
[----:B------:R-:W-:Y:S02]  /*43b0*/  FMUL.FTZ R49, R114, -R49 ;  /* 0x8000003172317220 */ /* 0x000fe40000410000 */
[----:B------:R-:W-:Y:S02]  /*43c0*/  FMUL.FTZ R51, R122, R145 ;  /* 0x000000917a337220 */ /* 0x000fe40000410000 */
[-C--:B------:R-:W-:Y:S02]  /*43d0*/  FFMA.FTZ R116, R116, R48.reuse, R49 ;  /* 0x0000003074747223 */ /* 0x080fe40000010031 */
[----:B------:R-:W-:Y:S02]  /*43e0*/  FFMA.FTZ R52, R114, R48, -R53 ;  /* 0x0000003072347223 */ /* 0x000fe40000010835 */
[----:B------:R-:W-:-:S02]  /*43f0*/  FFMA.FTZ R51, R120, R147, R51 ;  /* 0x0000009378337223 */ /* 0x000fc40000010033 */
[----:B------:R-:W-:Y:S02]  /*4400*/  FADD.FTZ R53, -R151, R116 ;  /* 0x0000007497357221 */ /* 0x000fe40000010100 */
[----:B------:R-:W-:Y:S02]  /*4410*/  FADD.FTZ R52, R153, R52 ;  /* 0x0000003499347221 */ /* 0x000fe40000010000 */
[----:B------:R-:W-:Y:S02]  /*4420*/  FFMA.FTZ R48, R131, R124, R51 ;  /* 0x0000007c83307223 */ /* 0x000fe40000010033 */
[----:B------:R-:W-:Y:S02]  /*4430*/  FMUL.FTZ R51, R141, R50 ;  /* 0x000000328d337220 */ /* 0x000fe40000410000 */
[C---:B------:R-:W-:Y:S02]  /*4440*/  FMUL.FTZ R151, R130.reuse, -R53 ;  /* 0x8000003582977220 */ /* 0x040fe40000410000 */
[----:B------:R-:W-:-:S02]  /*4450*/  FMUL.FTZ R116, R130, -R52 ;  /* 0x8000003482747220 */ /* 0x000fc40000410000 */
[-C--:B------:R-:W-:Y:S02]  /*4460*/  FMUL.FTZ R49, R141, R48.reuse ;  /* 0x000000308d317220 */ /* 0x080fe40000410000 */
[C---:B------:R-:W-:Y:S02]  /*4470*/  FFMA.FTZ R114, R143.reuse, R48, R51 ;  /* 0x000000308f727223 */ /* 0x040fe40000010033 */
[C---:B------:R-:W-:Y:S02]  /*4480*/  FFMA.FTZ R151, R128.reuse, R52, -R151 ;  /* 0x0000003480977223 */ /* 0x040fe40000010897 */
[----:B------:R-:W-:Y:S02]  /*4490*/  FFMA.FTZ R116, R128, R53, R116 ;  /* 0x0000003580747223 */ /* 0x000fe40000010074 */
[----:B------:R-:W-:Y:S02]  /*44a0*/  FFMA.FTZ R51, R143, R50, -R49 ;  /* 0x000000328f337223 */ /* 0x000fe40000010831 */
[----:B------:R-:W-:-:S02]  /*44b0*/  FFMA.FTZ R49, R121, R132, R114 ;  /* 0x0000008479317223 */ /* 0x000fc40000010072 */
[----:B------:R-:W-:Y:S02]  /*44c0*/  FADD.FTZ R114, R148, R151 ;  /* 0x0000009794727221 */ /* 0x000fe40000010000 */
[----:B------:R-:W-:Y:S02]  /*44d0*/  FADD.FTZ R116, -R149, R116 ;  /* 0x0000007495747221 */ /* 0x000fe40000010100 */
[C---:B------:R-:W-:Y:S02]  /*44e0*/  FMUL.FTZ R126, R141.reuse, -R114 ;  /* 0x800000728d7e7220 */ /* 0x040fe40000410000 */
[----:B------:R-:W-:Y:S02]  /*44f0*/  FMUL.FTZ R141, R141, -R116 ;  /* 0x800000748d8d7220 */ /* 0x000fe40000410000 */
[----:B------:R-:W-:Y:S02]  /*4500*/  FFMA.FTZ R51, R121, R134, R51 ;  /* 0x0000008679337223 */ /* 0x000fe40000010033 */
[----:B------:R-:W-:-:S02]  /*4510*/  FMUL.FTZ R124, R130, R49 ;  /* 0x00000031827c7220 */ /* 0x000fc40000410000 */
[C---:B------:R-:W-:Y:S02]  /*4520*/  FFMA.FTZ R153, R143.reuse, R116, R126 ;  /* 0x000000748f997223 */ /* 0x040fe4000001007e */
[----:B------:R-:W-:Y:S02]  /*4530*/  FFMA.FTZ R143, R143, R114, -R141 ;  /* 0x000000728f8f7223 */ /* 0x000fe4000001088d */
[----:B------:R-:W-:Y:S02]  /*4540*/  FFMA.FTZ R124, R128, R51, -R124 ;  /* 0x00000033807c7223 */ /* 0x000fe4000001087c */
[----:B--2---:R-:W-:Y:S02]  /*4550*/  FMUL.FTZ R149, R163, R7 ;  /* 0x00000007a3957220 */ /* 0x004fe40000410000 */
[----:B------:R-:W-:Y:S01]  /*4560*/  FADD.FTZ R141, -R152, R153 ;  /* 0x00000099988d7221 */ /* 0x000fe20000010100 */
[C---:B------:R-:W-:Y:S01]  /*4570*/  IADD3 R152, R85.reuse, 0x80, RZ ;  /* 0x0000008055987810 */ /* 0x040fe20007ffe0ff */
[----:B------:R-:W-:Y:S01]  /*4580*/  FADD.FTZ R143, R150, R143 ;  /* 0x0000008f968f7221 */ /* 0x000fe20000010000 */
[----:B------:R-:W-:Y:S01]  /*4590*/  IADD3 R150, R85, 0xa0, RZ ;  /* 0x000000a055967810 */ /* 0x000fe20007ffe0ff */
[----:B------:R-:W-:Y:S01]  /*45a0*/  FFMA.FTZ R148, R115, R140, R124 ;  /* 0x0000008c73947223 */ /* 0x000fe2000001007c */
[-C--:B------:R-:W-:Y:S01]  /*45b0*/  LEA.HI.SX32 R152, R152, R85.reuse, 0x1b ;  /* 0x0000005598987211 */ /* 0x080fe200078fdaff */
[-C--:B------:R-:W-:Y:S01]  /*45c0*/  FMUL.FTZ R124, R163, R6.reuse ;  /* 0x00000006a37c7220 */ /* 0x080fe20000410000 */
[----:B------:R-:W-:Y:S01]  /*45d0*/  LEA.HI.SX32 R150, R150, R85, 0x1b ;  /* 0x0000005596967211 */ /* 0x000fe200078fdaff */
[----:B-1----:R-:W-:-:S02]  /*45e0*/  FFMA.FTZ R149, R156, R6, -R149 ;  /* 0x000000069c957223 */ /* 0x002fc40000010895 */
[C---:B------:R-:W-:Y:S02]  /*45f0*/  FMUL.FTZ R6, R122.reuse, -R141 ;  /* 0x8000008d7a067220 */ /* 0x040fe40000410000 */
[-C--:B------:R-:W-:Y:S02]  /*4600*/  FMUL.FTZ R122, R122, -R143.reuse ;  /* 0x8000008f7a7a7220 */ /* 0x080fe40000410000 */
[C---:B------:R-:W-:Y:S02]  /*4610*/  FFMA.FTZ R6, R120.reuse, R143, -R6 ;  /* 0x0000008f78067223 */ /* 0x040fe40000010806 */
[----:B------:R-:W-:Y:S02]  /*4620*/  FFMA.FTZ R153, R120, R141, R122 ;  /* 0x0000008d78997223 */ /* 0x000fe4000001007a */
[----:B------:R-:W-:Y:S02]  /*4630*/  FFMA.FTZ R124, R156, R7, R124 ;  /* 0x000000079c7c7223 */ /* 0x000fe4000001007c */
[----:B------:R-:W-:-:S02]  /*4640*/  FADD.FTZ R154, -R154, R153 ;  /* 0x000000999a9a7221 */ /* 0x000fc40000010100 */
[----:B------:R-:W-:Y:S02]  /*4650*/  FMUL.FTZ R120, R94, R133 ;  /* 0x000000855e787220 */ /* 0x000fe40000410000 */
[C---:B------:R-:W-:Y:S02]  /*4660*/  FMUL.FTZ R7, R163.reuse, R5 ;  /* 0x00000005a3077220 */ /* 0x040fe40000410000 */
[----:B------:R-:W-:Y:S02]  /*4670*/  FMUL.FTZ R130, R130, R51 ;  /* 0x0000003382827220 */ /* 0x000fe40000410000 */
[----:B------:R-:W-:Y:S02]  /*4680*/  FMUL.FTZ R163, R163, R4 ;  /* 0x00000004a3a37220 */ /* 0x000fe40000410000 */
[----:B------:R-:W-:Y:S02]  /*4690*/  FADD.FTZ R155, R155, R6 ;  /* 0x000000069b9b7221 */ /* 0x000fe40000010000 */
[----:B------:R-:W-:-:S02]  /*46a0*/  FMUL.FTZ R126, R96, R131 ;  /* 0x00000083607e7220 */ /* 0x000fc40000410000 */
[----:B------:R-:W-:Y:S02]  /*46b0*/  FFMA.FTZ R122, R135, -R120, R147 ;  /* 0x80000078877a7223 */ /* 0x000fe40000010093 */
[----:B------:R-:W-:Y:S02]  /*46c0*/  FMUL.FTZ R153, R94, R154 ;  /* 0x0000009a5e997220 */ /* 0x000fe40000410000 */
[----:B------:R-:W-:Y:S02]  /*46d0*/  FFMA.FTZ R4, R156, R4, -R7 ;  /* 0x000000049c047223 */ /* 0x000fe40000010807 */
[----:B------:R-:W-:Y:S02]  /*46e0*/  FFMA.FTZ R130, R128, R49, R130 ;  /* 0x0000003180827223 */ /* 0x000fe40000010082 */
[----:B------:R-:W-:Y:S02]  /*46f0*/  FFMA.FTZ R5, R156, R5, R163 ;  /* 0x000000059c057223 */ /* 0x000fe400000100a3 */
[----:B0-----:R-:W-:-:S02]  /*4700*/  FADD.FTZ R6, R162, R149 ;  /* 0x00000095a2067221 */ /* 0x001fc40000010000 */
[----:B---3--:R-:W-:Y:S02]  /*4710*/  FADD.FTZ R7, R161, R124 ;  /* 0x0000007ca1077221 */ /* 0x008fe40000010000 */
[----:B------:R-:W-:Y:S02]  /*4720*/  FMUL.FTZ R149, R94, R155 ;  /* 0x0000009b5e957220 */ /* 0x000fe40000410000 */
[----:B------:R-:W-:Y:S01]  /*4730*/  FFMA.FTZ R124, R129, -R126, R50 ;  /* 0x8000007e817c7223 */ /* 0x000fe20000010032 */
[----:B------:R0:W-:Y:S01]  /*4740*/  @!P2 STS.128 [R111.X16+0x21b0], R4 ;  /* 0x0021b0046f00a388 */ /* 0x0001e2000000cc00 */
[----:B------:R-:W-:Y:S02]  /*4750*/  FFMA.FTZ R120, R137, -R120, R145 ;  /* 0x8000007889787223 */ /* 0x000fe40000010091 */
[----:B------:R-:W-:Y:S02]  /*4760*/  FMUL.FTZ R128, R122, R153 ;  /* 0x000000997a807220 */ /* 0x000fe40000410000 */
[----:B------:R-:W-:-:S02]  /*4770*/  FFMA.FTZ R126, R127, -R126, R48 ;  /* 0x8000007e7f7e7223 */ /* 0x000fc40000010030 */
[C---:B------:R-:W-:Y:S02]  /*4780*/  FMUL.FTZ R163, R96.reuse, R141 ;  /* 0x0000008d60a37220 */ /* 0x040fe40000410000 */
[----:B------:R-:W-:Y:S02]  /*4790*/  FFMA.FTZ R151, R115, R136, R130 ;  /* 0x0000008873977223 */ /* 0x000fe40000010082 */
[----:B------:R-:W-:Y:S02]  /*47a0*/  FMUL.FTZ R130, R133, R149 ;  /* 0x0000009585827220 */ /* 0x000fe40000410000 */
[----:B------:R-:W-:Y:S02]  /*47b0*/  FMUL.FTZ R161, R96, R143 ;  /* 0x0000008f60a17220 */ /* 0x000fe40000410000 */
[----:B------:R-:W-:Y:S01]  /*47c0*/  FFMA.FTZ R128, R120, R149, R128 ;  /* 0x0000009578807223 */ /* 0x000fe20000010080 */
[----:B------:R1:W-:Y:S01]  /*47d0*/  STS [R171.X4+0x420], R130 ;  /* 0x00042082ab007388 */ /* 0x0003e20000004800 */
[----:B0-----:R-:W-:-:S02]  /*47e0*/  FMUL.FTZ R4, R126, R163 ;  /* 0x000000a37e047220 */ /* 0x001fc40000410000 */
[----:B------:R-:W-:Y:S02]  /*47f0*/  FMUL.FTZ R149, R122, R149 ;  /* 0x000000957a957220 */ /* 0x000fe40000410000 */
[-C--:B------:R-:W-:Y:S02]  /*4800*/  FFMA.FTZ R5, R124, R161.reuse, R4 ;  /* 0x000000a17c057223 */ /* 0x080fe40000010004 */
[----:B------:R-:W-:Y:S02]  /*4810*/  FADD.FTZ R128, RZ, R128 ;  /* 0x00000080ff807221 */ /* 0x000fe40000010000 */
[----:B------:R-:W-:Y:S02]  /*4820*/  FMUL.FTZ R6, R126, R161 ;  /* 0x000000a17e067220 */ /* 0x000fe40000410000 */
[----:B------:R-:W-:Y:S02]  /*4830*/  FFMA.FTZ R149, R120, R153, -R149 ;  /* 0x0000009978957223 */ /* 0x000fe40000010895 */
[----:B-1----:R-:W-:-:S02]  /*4840*/  FMUL.FTZ R130, R98, R121 ;  /* 0x0000007962827220 */ /* 0x002fc40000410000 */
[----:B------:R-:W-:Y:S02]  /*4850*/  FMUL.FTZ R153, R133, R153 ;  /* 0x0000009985997220 */ /* 0x000fe40000410000 */
[----:B------:R-:W-:Y:S02]  /*4860*/  FADD.FTZ R5, R128, R5 ;  /* 0x0000000580057221 */ /* 0x000fe40000010000 */
[----:B------:R-:W-:Y:S01]  /*4870*/  FFMA.FTZ R6, R124, R163, -R6 ;  /* 0x000000a37c067223 */ /* 0x000fe20000010806 */
[----:B------:R0:W-:Y:S01]  /*4880*/  STS [R66.X4+0x424], R153 ;  /* 0x0004249942007388 */ /* 0x0001e20000004800 */
[----:B------:R-:W-:Y:S02]  /*4890*/  FADD.FTZ R149, RZ, R149 ;  /* 0x00000095ff957221 */ /* 0x000fe40000010000 */
[----:B------:R-:W-:Y:S02]  /*48a0*/  FFMA.FTZ R128, R125, -R130, R49 ;  /* 0x800000827d807223 */ /* 0x000fe40000010031 */
[----:B------:R-:W-:-:S02]  /*48b0*/  FMUL.FTZ R165, R98, R116 ;  /* 0x0000007462a57220 */ /* 0x000fc40000410000 */
[----:B------:R-:W-:Y:S02]  /*48c0*/  FMUL.FTZ R136, R100, R115 ;  /* 0x0000007364887220 */ /* 0x000fe40000410000 */
[----:B------:R-:W-:Y:S02]  /*48d0*/  FMUL.FTZ R7, R98, R114 ;  /* 0x0000007262077220 */ /* 0x000fe40000410000 */
[----:B------:R-:W-:Y:S02]  /*48e0*/  FADD.FTZ R6, R149, R6 ;  /* 0x0000000695067221 */ /* 0x000fe40000010000 */
[----:B------:R-:W-:Y:S02]  /*48f0*/  FFMA.FTZ R130, R123, -R130, R51 ;  /* 0x800000827b827223 */ /* 0x000fe40000010033 */
[----:B------:R-:W-:Y:S02]  /*4900*/  FMUL.FTZ R4, R128, R165 ;  /* 0x000000a580047220 */ /* 0x000fe40000410000 */
[----:B------:R-:W-:-:S02]  /*4910*/  FFMA.FTZ R140, R117, -R136, R151 ;  /* 0x80000088758c7223 */ /* 0x000fc40000010097 */
[C---:B------:R-:W-:Y:S02]  /*4920*/  FMUL.FTZ R149, R100.reuse, R52 ;  /* 0x0000003464957220 */ /* 0x040fe40000410000 */
[----:B0-----:R-:W-:Y:S02]  /*4930*/  FMUL.FTZ R153, R100, R53 ;  /* 0x0000003564997220 */ /* 0x001fe40000410000 */
[C---:B------:R-:W-:Y:S02]  /*4940*/  FMUL.FTZ R161, R131.reuse, R161 ;  /* 0x000000a183a17220 */ /* 0x040fe40000410000 */
[----:B------:R-:W-:Y:S02]  /*4950*/  FMUL.FTZ R163, R131, R163 ;  /* 0x000000a383a37220 */ /* 0x000fe40000410000 */
[-C--:B------:R-:W-:Y:S01]  /*4960*/  FMUL.FTZ R167, R121, R7.reuse ;  /* 0x0000000779a77220 */ /* 0x080fe20000410000 */
[----:B------:R0:W-:Y:S01]  /*4970*/  STS [R66.X4+0x428], R161 ;  /* 0x000428a142007388 */ /* 0x0001e20000004800 */
[----:B------:R-:W-:-:S02]  /*4980*/  FFMA.FTZ R4, R130, R7, R4 ;  /* 0x0000000782047223 */ /* 0x000fc40000010004 */
[----:B------:R-:W-:Y:S01]  /*4990*/  FMUL.FTZ R7, R128, R7 ;  /* 0x0000000780077220 */ /* 0x000fe20000410000 */
[----:B------:R1:W-:Y:S01]  /*49a0*/  STS [R66.X4+0x42c], R163 ;  /* 0x00042ca342007388 */ /* 0x0003e20000004800 */
[----:B------:R-:W-:Y:S02]  /*49b0*/  FFMA.FTZ R136, R119, -R136, R148 ;  /* 0x8000008877887223 */ /* 0x000fe40000010094 */
[C---:B------:R-:W-:Y:S01]  /*49c0*/  FMUL.FTZ R132, R140.reuse, R153 ;  /* 0x000000998c847220 */ /* 0x040fe20000410000 */
[----:B------:R-:W-:Y:S01]  /*49d0*/  STS [R66.X4+0x430], R167 ;  /* 0x000430a742007388 */ /* 0x000fe20000004800 */
[----:B------:R-:W-:Y:S02]  /*49e0*/  FMUL.FTZ R134, R140, R149 ;  /* 0x000000958c867220 */ /* 0x000fe40000410000 */
[----:B------:R-:W-:Y:S02]  /*49f0*/  FFMA.FTZ R7, R130, R165, -R7 ;  /* 0x000000a582077223 */ /* 0x000fe40000010807 */
[----:B0-----:R-:W-:-:S02]  /*4a00*/  FFMA.FTZ R161, R136, R149, R132 ;  /* 0x0000009588a17223 */ /* 0x001fc40000010084 */
[----:B-1----:R-:W-:Y:S02]  /*4a10*/  FFMA.FTZ R163, R136, R153, -R134 ;  /* 0x0000009988a37223 */ /* 0x002fe40000010886 */
[----:B------:R-:W-:Y:S02]  /*4a20*/  FMUL.FTZ R165, R121, R165 ;  /* 0x000000a579a57220 */ /* 0x000fe40000410000 */
[C---:B------:R-:W-:Y:S02]  /*4a30*/  FMUL.FTZ R149, R115.reuse, R149 ;  /* 0x0000009573957220 */ /* 0x040fe40000410000 */
[----:B------:R-:W-:Y:S01]  /*4a40*/  FMUL.FTZ R153, R115, R153 ;  /* 0x0000009973997220 */ /* 0x000fe20000410000 */
[----:B------:R-:W-:Y:S01]  /*4a50*/  STS [R66.X4+0x434], R165 ;  /* 0x000434a542007388 */ /* 0x000fe20000004800 */
[----:B------:R-:W-:Y:S02]  /*4a60*/  FADD.FTZ R6, R6, R7 ;  /* 0x0000000706067221 */ /* 0x000fe40000010000 */
[----:B------:R-:W-:Y:S01]  /*4a70*/  FADD.FTZ R4, R5, R4 ;  /* 0x0000000405047221 */ /* 0x000fe20000010000 */
[----:B------:R-:W-:Y:S01]  /*4a80*/  STS [R66.X4+0x438], R149 ;  /* 0x0004389542007388 */ /* 0x000fe20000004800 */
[----:B------:R-:W-:Y:S01]  /*4a90*/  FADD.FTZ R132, R6, R163 ;  /* 0x000000a306847221 */ /* 0x000fe20000010000 */
[C---:B------:R-:W-:Y:S01]  /*4aa0*/  IADD3 R6, R85.reuse, 0x40, RZ ;  /* 0x0000004055067810 */ /* 0x040fe20007ffe0ff */
[----:B------:R-:W-:Y:S01]  /*4ab0*/  FADD.FTZ R134, R4, R161 ;  /* 0x000000a104867221 */ /* 0x000fe20000010000 */
[----:B------:R-:W-:Y:S01]  /*4ac0*/  STS [R66.X4+0x43c], R153 ;  /* 0x00043c9942007388 */ /* 0x000fe20000004800 */
[----:B------:R-:W-:Y:S01]  /*4ad0*/  IADD3 R4, R85, 0x20, RZ ;  /* 0x0000002055047810 */ /* 0x000fe20007ffe0ff */
[C---:B------:R-:W-:Y:S01]  /*4ae0*/  FFMA.FTZ R147, -R107.reuse, R147, -RZ ;  /* 0x000000936b937223 */ /* 0x040fe200000109ff */
[-C--:B------:R-:W-:Y:S01]  /*4af0*/  LEA.HI.SX32 R162, R6, R85.reuse, 0x1b ;  /* 0x0000005506a27211 */ /* 0x080fe200078fdaff */
[----:B------:R-:W-:Y:S01]  /*4b00*/  BAR.SYNC.DEFER_BLOCKING 0x0 ;  /* 0x0000000000007b1d */ /* 0x000fe20000010000 */
[----:B------:R-:W-:Y:S01]  /*4b10*/  LEA.HI.SX32 R156, R4, R85, 0x1b ;  /* 0x00000055049c7211 */ /* 0x000fe200078fdaff */
[----:B------:R-:W-:-:S02]  /*4b20*/  FMUL.FTZ R4, R107, R145 ;  /* 0x000000916b047220 */ /* 0x000fc40000410000 */
[C---:B------:R-:W-:Y:S02]  /*4b30*/  FFMA.FTZ R5, -R108.reuse, R48, -RZ ;  /* 0x000000306c057223 */ /* 0x040fe400000109ff */
[----:B------:R-:W-:Y:S02]  /*4b40*/  FMUL.FTZ R7, R108, R50 ;  /* 0x000000326c077220 */ /* 0x000fe40000410000 */
[C---:B------:R-:W-:Y:S02]  /*4b50*/  FMUL.FTZ R51, R109.reuse, R51 ;  /* 0x000000336d337220 */ /* 0x040fe40000410000 */
[----:B------:R-:W-:Y:S02]  /*4b60*/  FFMA.FTZ R49, -R109, R49, -RZ ;  /* 0x000000316d317223 */ /* 0x000fe400000109ff */
[C---:B------:R-:W-:Y:S02]  /*4b70*/  FMUL.FTZ R169, R110.reuse, R148 ;  /* 0x000000946ea97220 */ /* 0x040fe40000410000 */
[----:B------:R-:W-:-:S02]  /*4b80*/  FFMA.FTZ R151, -R110, R151, -RZ ;  /* 0x000000976e977223 */ /* 0x000fc400000109ff */
[C---:B------:R-:W-:Y:S02]  /*4b90*/  IMAD R166, R168.reuse, c[0x0][0x2b0], RZ ;  /* 0x0000ac00a8a67a24 */ /* 0x040fe400078e02ff */
[----:B------:R-:W-:Y:S01]  /*4ba0*/  IMAD R168, R168, c[0x0][0x2d0], RZ ;  /* 0x0000b400a8a87a24 */ /* 0x000fe200078e02ff */
        /* <DEDUP_REMOVED lines=8> */
[----:B------:R-:W-:Y:S04]  /*4c30*/  STS [R171.X4+0x840], R4 ;  /* 0x00084004ab007388 */ /* 0x000fe80000004800 */
[----:B------:R5:W-:Y:S04]  /*4c40*/  STS [R66.X4+0x844], R147 ;  /* 0x0008449342007388 */ /* 0x000be80000004800 */
[----:B------:R0:W-:Y:S04]  /*4c50*/  STS [R66.X4+0x848], R7 ;  /* 0x0008480742007388 */ /* 0x0001e80000004800 */
[----:B------:R0:W-:Y:S01]  /*4c60*/  STS [R66.X4+0x84c], R5 ;  /* 0x00084c0542007388 */ /* 0x0001e20000004800 */
[----:B-----5:R-:W-:-:S03]  /*4c70*/  SHF.L.U32 R147, R112, 0x2, RZ ;  /* 0x0000000270937819 */ /* 0x020fc600000006ff */
        /* <DEDUP_REMOVED lines=10> */
[----:B------:R-:W-:Y:S01]  /*4d20*/  ULDC.64 UR6, c[0x0][0x298] ;  /* 0x0000a60000067ab9 */ /* 0x000fe20000000a00 */
[C---:B------:R-:W-:Y:S01]  /*4d30*/  IMAD.WIDE.U32 R48, R86.reuse, c[0x0][0x2a0], RZ ;  /* 0x0000a80056307a25 */ /* 0x040fe200078e00ff */
[----:B------:R-:W-:Y:S01]  /*4d40*/  USHF.R.U64 UR4, UR4, 0x1, UR5 ;  /* 0x0000000104047899 */ /* 0x000fe20008001205 */
[----:B------:R-:W-:Y:S01]  /*4d50*/  LEA R50, R157, 0xffffff00, 0x8 ;  /* 0xffffff009d327811 */ /* 0x000fe200078e40ff */
[----:B------:R-:W-:Y:S01]  /*4d60*/  USHF.R.U32.HI UR10, URZ, 0x1, UR7 ;  /* 0x000000013f0a7899 */ /* 0x000fe20008011607 */
[C---:B------:R-:W-:Y:S01]  /*4d70*/  IMAD R51, R86.reuse, c[0x0][0x2a4], R5 ;  /* 0x0000a90056337a24 */ /* 0x040fe200078e0205 */
[----:B------:R-:W-:Y:S01]  /*4d80*/  USHF.R.U32.HI UR5, URZ, 0x1, UR5 ;  /* 0x000000013f057899 */ /* 0x000fe20008011605 */
[----:B------:R-:W-:Y:S01]  /*4d90*/  IMAD.WIDE.U32 R4, R86, c[0x0][0x2c0], RZ ;  /* 0x0000b00056047a25 */ /* 0x000fe200078e00ff */
[----:B------:R-:W-:Y:S01]  /*4da0*/  USHF.R.U64 UR6, UR6, 0x1, UR7 ;  /* 0x0000000106067899 */ /* 0x000fe20008001207 */
[----:B------:R-:W-:-:S02]  /*4db0*/  IADD3 R6, P0, R50, R85, RZ ;  /* 0x0000005532067210 */ /* 0x000fc40007f1e0ff */
[----:B------:R-:W-:Y:S01]  /*4dc0*/  IMAD R7, R86, c[0x0][0x2c4], R7 ;  /* 0x0000b10056077a24 */ /* 0x000fe200078e0207 */
[----:B------:R-:W-:Y:S01]  /*4dd0*/  IADD3 R49, R51, R49, RZ ;  /* 0x0000003133317210 */ /* 0x000fe20007ffe0ff */
[C---:B------:R-:W-:Y:S02]  /*4de0*/  IMAD R172, R89.reuse, UR10, RZ ;  /* 0x0000000a59ac7c24 */ /* 0x040fe4000f8e02ff */
[----:B------:R-:W-:Y:S01]  /*4df0*/  IMAD R174, R89, UR5, RZ ;  /* 0x0000000559ae7c24 */ /* 0x000fe2000f8e02ff */
[----:B------:R-:W-:Y:S01]  /*4e00*/  IADD3 R5, R7, R5, RZ ;  /* 0x0000000507057210 */ /* 0x000fe20007ffe0ff */
[----:B------:R-:W-:Y:S01]  /*4e10*/  IMAD R171, R87, UR6, R172 ;  /* 0x0000000657ab7c24 */ /* 0x000fe2000f8e02ac */
[----:B------:R-:W-:Y:S01]  /*4e20*/  LEA.HI.X.SX32 R7, R50, RZ, 0x1, P0 ;  /* 0x000000ff32077211 */ /* 0x000fe200000f0eff */
[----:B------:R-:W-:-:S04]  /*4e30*/  IMAD.WIDE.U32 R48, R89, UR6, R48 ;  /* 0x0000000659307c25 */ /* 0x000fc8000f8e0030 */
[----:B------:R-:W-:Y:S01]  /*4e40*/  IMAD R169, R87, UR4, R174 ;  /* 0x0000000457a97c24 */ /* 0x000fe2000f8e02ae */
[----:B------:R-:W-:Y:S01]  /*4e50*/  IADD3 R171, R171, R49, RZ ;  /* 0x00000031abab7210 */ /* 0x000fe20007ffe0ff */
[----:B------:R-:W-:-:S04]  /*4e60*/  IMAD.WIDE.U32 R50, R89, UR4, R4 ;  /* 0x0000000459327c25 */ /* 0x000fc8000f8e0004 */
        /* <DEDUP_REMOVED lines=19> */
.L_x_13627:
[----:B01234-:R-:W-:Y:S05]  /*4fa0*/  BSYNC B0 ;  /* 0x0000000000007941 */ /* 0x01ffea0003800000 */
.L_x_13626:
[----:B------:R0:W1:Y:S01]  /*4fb0*/  LDS R49, [R156.X4+0x8c0] ;  /* 0x0008c0009c317984 */ /* 0x0000620000004800 */
[C---:B------:R-:W-:Y:S01]  /*4fc0*/  ISETP.GE.AND P6, PT, R170.reuse, 0x21, PT ;  /* 0x00000021aa00780c */ /* 0x040fe20003fc6270 */
[----:B------:R-:W-:Y:S01]  /*4fd0*/  BSSY B0, `(.L_x_13628) ;  /* 0x0000010000007945 */ /* 0x000fe20003800000 */
[C---:B------:R-:W-:Y:S01]  /*4fe0*/  IMAD R51, R147.reuse, c[0x0][0x2b4], R166 ;  /* 0x0000ad0093337a24 */ /* 0x040fe200078e02a6 */
[C---:B------:R-:W-:Y:S01]  /*4ff0*/  ISETP.GE.AND P0, PT, R170.reuse, 0x41, PT ;  /* 0x00000041aa00780c */ /* 0x040fe20003f06270 */
[----:B------:R-:W-:Y:S01]  /*5000*/  IMAD R151, R147, c[0x0][0x2d4], R168 ;  /* 0x0000b50093977a24 */ /* 0x000fe200078e02a8 */
[----:B------:R-:W-:-:S02]  /*5010*/  ISETP.GE.AND P1, PT, R170, 0x61, PT ;  /* 0x00000061aa00780c */ /* 0x000fc40003f26270 */
[C---:B------:R-:W-:Y:S02]  /*5020*/  ISETP.GE.AND P2, PT, R170.reuse, 0x81, PT ;  /* 0x00000081aa00780c */ /* 0x040fe40003f46270 */
[C---:B------:R-:W-:Y:S02]  /*5030*/  ISETP.GE.AND P3, PT, R170.reuse, 0xa1, PT ;  /* 0x000000a1aa00780c */ /* 0x040fe40003f66270 */
[C---:B------:R-:W-:Y:S02]  /*5040*/  ISETP.GE.AND P4, PT, R170.reuse, 0xc1, PT ;  /* 0x000000c1aa00780c */ /* 0x040fe40003f86270 */
[----:B------:R-:W-:Y:S01]  /*5050*/  ISETP.GE.AND P5, PT, R170, 0xe1, PT ;  /* 0x000000e1aa00780c */ /* 0x000fe20003fa6270 */
[----:B------:R-:W-:Y:S07]  /*5060*/  @!P6 BRA `(.L_x_13629) ;  /* 0x000000600000e947 */ /* 0x000fee0003800000 */
[----:B0-----:R-:W-:-:S04]  /*5070*/  IMAD.WIDE.U32 R6, R147, c[0x0][0x2b0], R18 ;  /* 0x0000ac0093067a25 */ /* 0x001fc800078e0012 */
[----:B------:R-:W-:Y:S01]  /*5080*/  IMAD.WIDE.U32 R4, R147, c[0x0][0x2d0], R32 ;  /* 0x0000b40093047a25 */ /* 0x000fe200078e0020 */
[----:B------:R-:W-:-:S04]  /*5090*/  IADD3 R7, R7, R51, RZ ;  /* 0x0000003307077210 */ /* 0x000fc80007ffe0ff */
[----:B------:R-:W-:Y:S01]  /*50a0*/  IADD3 R5, R5, R151, RZ ;  /* 0x0000009705057210 */ /* 0x000fe20007ffe0ff */
[----:B------:R0:W-:Y:S04]  /*50b0*/  RED.E.ADD.F32.FTZ.RN.STRONG.GPU [R6.64], R163 ;  /* 0x000000a30600798e */ /* 0x0001e8000c10e788 */
[----:B-1----:R0:W-:Y:S02]  /*50c0*/  RED.E.ADD.F32.FTZ.RN.STRONG.GPU [R4.64], R49 ;  /* 0x000000310400798e */ /* 0x0021e4000c10e788 */
.L_x_13629:
[----:B0-----:R-:W-:Y:S05]  /*50d0*/  BSYNC B0 ;  /* 0x0000000000007941 */ /* 0x001fea0003800000 */
.L_x_13628:
[----:B-1----:R0:W1:Y:S01]  /*50e0*/  LDS R49, [R162.X4+0x940] ;  /* 0x00094000a2317984 */ /* 0x0020620000004800 */
        /* <DEDUP_REMOVED lines=8> */
.L_x_13631:
[----:B------:R-:W-:Y:S05]  /*5170*/  BSYNC B0 ;  /* 0x0000000000007941 */ /* 0x000fea0003800000 */
.L_x_13630:
        /* <DEDUP_REMOVED lines=9> */
.L_x_13633:
[----:B------:R-:W-:Y:S05]  /*5210*/  BSYNC B0 ;  /* 0x0000000000007941 */ /* 0x000fea0003800000 */
.L_x_13632:
[----:B--23--:R2:W3:Y:S01]  /*5220*/  LDS R49, [R152.X4+0xa40] ;  /* 0x000a400098317984 */ /* 0x00c4e20000004800 */
[----:B------:R-:W-:Y:S01]  /*5230*/  BSSY B0, `(.L_x_13634) ;  /* 0x0000008000007945 */ /* 0x000fe20003800000 */
[----:B------:R-:W-:Y:S05]  /*5240*/  @!P2 BRA `(.L_x_13635) ;  /* 0x000000600000a947 */ /* 0x000fea0003800000 */
[----:B------:R-:W-:-:S04]  /*5250*/  IMAD.WIDE.U32 R6, R147, c[0x0][0x2b0], R24 ;  /* 0x0000ac0093067a25 */ /* 0x000fc800078e0018 */
[----:B------:R-:W-:Y:S01]  /*5260*/  IMAD.WIDE.U32 R4, R147, c[0x0][0x2d0], R38 ;  /* 0x0000b40093047a25 */ /* 0x000fe200078e0026 */
[----:B------:R-:W-:-:S04]  /*5270*/  IADD3 R7, R51, R7, RZ ;  /* 0x0000000733077210 */ /* 0x000fc80007ffe0ff */
[----:B------:R-:W-:Y:S01]  /*5280*/  IADD3 R5, R151, R5, RZ ;  /* 0x0000000597057210 */ /* 0x000fe20007ffe0ff */
[----:B------:R4:W-:Y:S04]  /*5290*/  RED.E.ADD.F32.FTZ.RN.STRONG.GPU [R6.64], R153 ;  /* 0x000000990600798e */ /* 0x0009e8000c10e788 */
[----:B---3--:R4:W-:Y:S02]  /*52a0*/  RED.E.ADD.F32.FTZ.RN.STRONG.GPU [R4.64], R49 ;  /* 0x000000310400798e */ /* 0x0089e4000c10e788 */
.L_x_13635:
[----:B------:R-:W-:Y:S05]  /*52b0*/  BSYNC B0 ;  /* 0x0000000000007941 */ /* 0x000fea0003800000 */
.L_x_13634:
[----:B---34-:R3:W4:Y:S01]  /*52c0*/  LDS R49, [R150.X4+0xac0] ;  /* 0x000ac00096317984 */ /* 0x0187220000004800 */
        /* <DEDUP_REMOVED lines=8> */
.L_x_13637:
[----:B------:R-:W-:Y:S05]  /*5350*/  BSYNC B0 ;  /* 0x0000000000007941 */ /* 0x000fea0003800000 */
.L_x_13636:
[----:B0---4-:R0:W4:Y:S01]  /*5360*/  LDS R49, [R146.X4+0xb40] ;  /* 0x000b400092317984 */ /* 0x0111220000004800 */
        /* <DEDUP_REMOVED lines=8> */
.L_x_13639:
[----:B------:R-:W-:Y:S05]  /*53f0*/  BSYNC B0 ;  /* 0x0000000000007941 */ /* 0x000fea0003800000 */
.L_x_13638:
        /* <DEDUP_REMOVED lines=9> */
.L_x_13641:
[----:B------:R-:W-:Y:S05]  /*5490*/  BSYNC B0 ;  /* 0x0000000000007941 */ /* 0x000fea0003800000 */
.L_x_13640:
[----:B0-----:R-:W0:Y:S01]  /*54a0*/  SHFL.DOWN PT, R5, R134, 0x1, 0x1f ;  /* 0x08201f0086057f89 */ /* 0x001e2200000e0000 */
[C---:B------:R-:W-:Y:S01]  /*54b0*/  ISETP.GT.AND P0, PT, R72.reuse, 0x1e, PT ;  /* 0x0000001e4800780c */ /* 0x040fe20003f04270 */
[----:B------:R-:W-:Y:S01]  /*54c0*/  FMUL.FTZ R4, R47, R52 ;  /* 0x000000342f047220 */ /* 0x000fe20000410000 */
[----:B------:R-:W-:Y:S01]  /*54d0*/  ISETP.NE.AND P1, PT, R72, RZ, PT ;  /* 0x000000ff4800720c */ /* 0x000fe20003f25270 */
[----:B------:R-:W5:Y:S01]  /*54e0*/  SHFL.DOWN PT, R7, R132, 0x1, 0x1f ;  /* 0x08201f0084077f89 */ /* 0x000f6200000e0000 */
[----:B------:R-:W-:Y:S01]  /*54f0*/  ISETP.NE.AND P2, PT, R85, RZ, PT ;  /* 0x000000ff5500720c */ /* 0x000fe20003f45270 */
[----:B------:R-:W-:Y:S01]  /*5500*/  FMUL.FTZ R125, R125, R116 ;  /* 0x000000747d7d7220 */ /* 0x000fe20000410000 */
[----:B------:R-:W-:Y:S03]  /*5510*/  BSSY B0, `(.L_x_13642) ;  /* 0x000004c000007945 */ /* 0x000fe60003800000 */
[----:B------:R-:W-:-:S04]  /*5520*/  FFMA.FTZ R6, R123, R114, R125 ;  /* 0x000000727b067223 */ /* 0x000fc8000001007d */
[----:B------:R-:W-:Y:S02]  /*5530*/  FFMA.FTZ R99, R98, R6, R99 ;  /* 0x0000000662637223 */ /* 0x000fe40000010063 */
[----:B0-----:R-:W-:Y:S02]  /*5540*/  @!P0 FADD.FTZ R134, R134, R5 ;  /* 0x0000000586868221 */ /* 0x001fe40000010000 */
[----:B-----5:R-:W-:-:S03]  /*5550*/  @!P0 FADD.FTZ R132, R132, R7 ;  /* 0x0000000784848221 */ /* 0x020fc60000010000 */
[----:B------:R-:W0:Y:S01]  /*5560*/  SHFL.DOWN PT, R5, R134, 0x2, 0x1f ;  /* 0x08401f0086057f89 */ /* 0x000e2200000e0000 */
[----:B------:R-:W-:-:S03]  /*5570*/  ISETP.GT.AND P0, PT, R72, 0x1d, PT ;  /* 0x0000001d4800780c */ /* 0x000fc60003f04270 */
[----:B------:R-:W5:Y:S10]  /*5580*/  SHFL.DOWN PT, R7, R132, 0x2, 0x1f ;  /* 0x08401f0084077f89 */ /* 0x000f7400000e0000 */
[----:B0-----:R-:W-:-:S02]  /*5590*/  @!P0 FADD.FTZ R134, R134, R5 ;  /* 0x0000000586868221 */ /* 0x001fc40000010000 */
        /* <DEDUP_REMOVED lines=10> */
[CC--:B------:R-:W-:Y:S02]  /*5640*/  FMUL.FTZ R5, R47.reuse, R53.reuse ;  /* 0x000000352f057220 */ /* 0x0c0fe40000410000 */
[----:B-----5:R-:W-:Y:S01]  /*5650*/  @!P0 FADD.FTZ R132, R132, R7 ;  /* 0x0000000784848221 */ /* 0x020fe20000010000 */
[----:B------:R-:W0:Y:S01]  /*5660*/  SHFL.DOWN PT, R51, R134, 0x10, 0x1f ;  /* 0x0a001f0086337f89 */ /* 0x000e2200000e0000 */
[----:B------:R-:W-:Y:S01]  /*5670*/  FFMA.FTZ R7, R46, R53, -R4 ;  /* 0x000000352e077223 */ /* 0x000fe20000010804 */
[----:B------:R-:W-:Y:S01]  /*5680*/  ISETP.GT.AND P0, PT, R72, 0xf, PT ;  /* 0x0000000f4800780c */ /* 0x000fe20003f04270 */
[----:B------:R-:W-:Y:S01]  /*5690*/  FFMA.FTZ R5, R46, R52, R5 ;  /* 0x000000342e057223 */ /* 0x000fe20000010005 */
[----:B------:R-:W5:Y:S01]  /*56a0*/  SHFL.DOWN PT, R145, R132, 0x10, 0x1f ;  /* 0x0a001f0084917f89 */ /* 0x000f6200000e0000 */
[----:B------:R-:W-:Y:S02]  /*56b0*/  FMUL.FTZ R7, R140, R7 ;  /* 0x000000078c077220 */ /* 0x000fe40000410000 */
[----:B------:R-:W-:-:S02]  /*56c0*/  FMUL.FTZ R4, R47, R143 ;  /* 0x0000008f2f047220 */ /* 0x000fc40000410000 */
[----:B------:R-:W-:Y:S02]  /*56d0*/  FFMA.FTZ R136, R136, R5, R7 ;  /* 0x0000000588887223 */ /* 0x000fe40000010007 */
[C---:B------:R-:W-:Y:S02]  /*56e0*/  FMUL.FTZ R7, R47.reuse, R114 ;  /* 0x000000722f077220 */ /* 0x040fe40000410000 */
[-C--:B------:R-:W-:Y:S02]  /*56f0*/  FMUL.FTZ R5, R47, R116.reuse ;  /* 0x000000742f057220 */ /* 0x080fe40000410000 */
[C---:B----4-:R-:W-:Y:S02]  /*5700*/  FFMA.FTZ R49, R46.reuse, R116, -R7 ;  /* 0x000000742e317223 */ /* 0x050fe40000010807 */
        /* <DEDUP_REMOVED lines=9> */
[----:B0-----:R-:W-:Y:S02]  /*57a0*/  @!P0 FADD.FTZ R134, R134, R51 ;  /* 0x0000003386868221 */ /* 0x001fe40000010000 */
[----:B-----5:R-:W-:Y:S02]  /*57b0*/  @!P0 FADD.FTZ R132, R132, R145 ;  /* 0x0000009184848221 */ /* 0x020fe40000010000 */
[----:B------:R-:W-:Y:S01]  /*57c0*/  FFMA.FTZ R141, R46, R143, R141 ;  /* 0x0000008f2e8d7223 */ /* 0x000fe2000001008d */
[----:B------:R-:W-:Y:S01]  /*57d0*/  MOV R48, R134 ;  /* 0x0000008600307202 */ /* 0x000fe20000000f00 */
[----:B------:R-:W-:Y:S02]  /*57e0*/  FMUL.FTZ R53, R117, R53 ;  /* 0x0000003575357220 */ /* 0x000fe40000410000 */
[----:B------:R-:W-:-:S02]  /*57f0*/  FMUL.FTZ R154, R135, R154 ;  /* 0x0000009a879a7220 */ /* 0x000fc40000410000 */
[----:B------:R-:W-:Y:S02]  /*5800*/  FFMA.FTZ R47, R46, R155, R47 ;  /* 0x0000009b2e2f7223 */ /* 0x000fe4000001002f */
[----:B------:R-:W-:Y:S02]  /*5810*/  FMUL.FTZ R5, R122, R5 ;  /* 0x000000057a057220 */ /* 0x000fe40000410000 */
[----:B------:R-:W-:Y:S01]  /*5820*/  FFMA.FTZ R7, R130, R7, R49 ;  /* 0x0000000782077223 */ /* 0x000fe20000010031 */
[----:B------:R-:W-:Y:S01]  /*5830*/  MOV R49, R132 ;  /* 0x0000008400317202 */ /* 0x000fe20000000f00 */
[----:B------:R-:W-:Y:S02]  /*5840*/  FFMA.FTZ R4, R129, R143, R4 ;  /* 0x0000008f81047223 */ /* 0x000fe40000010004 */
[----:B------:R-:W-:Y:S02]  /*5850*/  FFMA.FTZ R126, R124, R141, R126 ;  /* 0x0000008d7c7e7223 */ /* 0x000fe4000001007e */
[----:B------:R-:W-:Y:S01]  /*5860*/  FFMA.FTZ R52, R119, R52, R53 ;  /* 0x0000003477347223 */ /* 0x000fe20000010035 */
[----:B------:R0:W-:Y:S01]  /*5870*/  @!P1 STS.64 [0xc68], R48 ;  /* 0x000c6830ff009388 */ /* 0x0001e20000000a00 */
[----:B------:R-:W-:-:S02]  /*5880*/  FFMA.FTZ R154, R137, R155, R154 ;  /* 0x0000009b899a7223 */ /* 0x000fc4000001009a */
[----:B------:R-:W-:Y:S02]  /*5890*/  FFMA.FTZ R5, R120, R47, R5 ;  /* 0x0000002f78057223 */ /* 0x000fe40000010005 */
[-C--:B------:R-:W-:Y:S02]  /*58a0*/  FFMA.FTZ R97, R96, R4.reuse, R97 ;  /* 0x0000000460617223 */ /* 0x080fe40000010061 */
[----:B------:R-:W-:Y:S02]  /*58b0*/  FFMA.FTZ R131, R131, R4, R126 ;  /* 0x0000000483837223 */ /* 0x000fe4000001007e */
[----:B------:R-:W-:Y:S02]  /*58c0*/  FFMA.FTZ R115, R115, R52, R136 ;  /* 0x0000003473737223 */ /* 0x000fe40000010088 */
[----:B------:R-:W-:Y:S02]  /*58d0*/  FFMA.FTZ R6, R121, R6, R7 ;  /* 0x0000000679067223 */ /* 0x000fe40000010007 */
[----:B------:R-:W-:-:S02]  /*58e0*/  FFMA.FTZ R4, R133, R154, R5 ;  /* 0x0000009a85047223 */ /* 0x000fc40000010005 */
[----:B------:R-:W-:Y:S02]  /*58f0*/  FFMA.FTZ R101, R100, R52, R101 ;  /* 0x0000003464657223 */ /* 0x000fe40000010065 */
[----:B------:R-:W-:Y:S02]  /*5900*/  FADD.FTZ R102, R115, R102 ;  /* 0x0000006673667221 */ /* 0x000fe40000010000 */
        /* <DEDUP_REMOVED lines=12> */
.L_x_13643:
[----:B0-----:R-:W-:Y:S05]  /*59d0*/  BSYNC B0 ;  /* 0x0000000000007941 */ /* 0x001fea0003800000 */
.L_x_13642:
[----:B------:R-:W-:Y:S02]  /*59e0*/  IADD3 R111, R111, 0x1, RZ ;  /* 0x000000016f6f7810 */ /* 0x000fe40007ffe0ff */
[----:B------:R-:W-:Y:S02]  /*59f0*/  IADD3 R112, P1, R112, 0x1, RZ ;  /* 0x0000000170707810 */ /* 0x000fe40007f3e0ff */
[----:B------:R-:W-:Y:S02]  /*5a00*/  ISETP.GE.AND P0, PT, R111, c[0x0][0x16c], PT ;  /* 0x00005b006f007a0c */ /* 0x000fe40003f06270 */
[----:B------:R-:W-:-:S11]  /*5a10*/  IADD3.X R113, RZ, R113, RZ, P1, !PT ;  /* 0x00000071ff717210 */ /* 0x000fd60000ffe4ff */
[----:B------:R-:W-:Y:S01]  /*5a20*/  @P0 CALL.REL.NOINC `(.L_x_13613) ;  /* 0x0000001000000944 */ /* 0x000fe20003c00000 */
[----:B------:R-:W-:Y:S05]  /*5a30*/  BRA `(.L_x_13644) ;  /* 0xffffc8d000007947 */ /* 0x000fea000383ffff */
.L_x_13613:
[----:B------:R-:W-:Y:S01]  /*5a40*/  BAR.SYNC.DEFER_BLOCKING 0x0 ;  /* 0x0000000000007b1d */ /* 0x000fe20000010000 */
[----:B------:R-:W-:Y:S01]  /*5a50*/  ISETP.NE.AND P5, PT, R85, RZ, PT ;  /* 0x000000ff5500720c */ /* 0x000fe20003fa5270 */
[----:B------:R-:W-:Y:S01]  /*5a60*/  IMAD R14, R87, c[0x0][0x2d8], RZ ;  /* 0x0000b600570e7a24 */ /* 0x000fe200078e02ff */
[----:B------:R-:W-:Y:S01]  /*5a70*/  F2FP.PACK_AB R98, R97, R95 ;  /* 0x0000005f6162723e */ /* 0x000fe200000000ff */
[----:B------:R-:W-:Y:S01]  /*5a80*/  IMAD.WIDE.U32 R4, R89, c[0x0][0x2d8], RZ ;  /* 0x0000b60059047a25 */ /* 0x000fe200078e00ff */
[----:B------:R-:W-:Y:S01]  /*5a90*/  F2FP.PACK_AB R99, R101, R99 ;  /* 0x000000636563723e */ /* 0x000fe200000000ff */
[----:B------:R-:W-:Y:S01]  /*5aa0*/  BSSY B0, `(.L_x_13645) ;  /* 0x0000027000007945 */ /* 0x000fe20003800000 */
[C---:B------:R-:W-:Y:S01]  /*5ab0*/  LOP3.LUT R33, R70.reuse, 0x40, RZ, 0xfc, !PT ;  /* 0x0000004046217812 */ /* 0x040fe200078efcff */
[----:B------:R-:W-:Y:S01]  /*5ac0*/  IMAD R7, R89, c[0x0][0x2dc], R14 ;  /* 0x0000b70059077a24 */ /* 0x000fe200078e020e */
[----:B------:R-:W-:Y:S01]  /*5ad0*/  LOP3.LUT R35, R70, 0x60, RZ, 0xfc, !PT ;  /* 0x0000006046237812 */ /* 0x000fe200078efcff */
[----:B------:R-:W-:-:S03]  /*5ae0*/  IMAD R15, R91, c[0x0][0x2e0], RZ ;  /* 0x0000b8005b0f7a24 */ /* 0x000fc600078e02ff */
[----:B------:R-:W-:Y:S01]  /*5af0*/  IADD3 R5, R5, R7, RZ ;  /* 0x0000000705057210 */ /* 0x000fe20007ffe0ff */
[----:B------:R-:W-:Y:S01]  /*5b00*/  IMAD R27, R92, c[0x0][0x2e4], R15 ;  /* 0x0000b9005c1b7a24 */ /* 0x000fe200078e020f */
[----:B------:R-:W-:-:S03]  /*5b10*/  LEA R15, P4, R70, c[0x0][0x330], 0x1 ;  /* 0x0000cc00460f7a11 */ /* 0x000fc600078808ff */
[----:B------:R-:W-:-:S05]  /*5b20*/  IMAD.WIDE.U32 R4, R92, c[0x0][0x2e0], R4 ;  /* 0x0000b8005c047a25 */ /* 0x000fca00078e0004 */
[----:B------:R-:W-:Y:S01]  /*5b30*/  IADD3 R4, P0, R54, R4, RZ ;  /* 0x0000000436047210 */ /* 0x000fe20007f1e0ff */
[----:B------:R-:W-:Y:S01]  /*5b40*/  STS.64 [R93], R98 ;  /* 0x000000625d007388 */ /* 0x000fe20000000a00 */
[----:B------:R-:W-:-:S06]  /*5b50*/  NOP ;  /* 0x0000000000007918 */ /* 0x000fcc0000000000 */
[----:B0-----:R-:W-:Y:S01]  /*5b60*/  LDS.U16 R19, [R57] ;  /* 0x0000000039137984 */ /* 0x001fe20000000400 */
[----:B------:R-:W-:-:S03]  /*5b70*/  IADD3.X R5, R0, R27, R5, P0, !PT ;  /* 0x0000001b00057210 */ /* 0x000fc600007fe405 */
        /* <DEDUP_REMOVED lines=25> */
.L_x_13646:
[----:B------:R-:W-:Y:S05]  /*5d10*/  BSYNC B0 ;  /* 0x0000000000007941 */ /* 0x000fea0003800000 */
.L_x_13645:
        /* <DEDUP_REMOVED lines=37> */
.L_x_13648:
[----:B------:R-:W-:Y:S05]  /*5f70*/  BSYNC B0 ;  /* 0x0000000000007941 */ /* 0x000fea0003800000 */
.L_x_13647:
[----:B------:R-:W-:Y:S01]  /*5f80*/  MOV R5, R21 ;  /* 0x0000001500057202 */ /* 0x000fe20000000f00 */
[----:B------:R-:W-:Y:S01]  /*5f90*/  IMAD R7, R91, c[0x0][0x300], RZ ;  /* 0x0000c0005b077a24 */ /* 0x000fe200078e02ff */
[----:B------:R-:W-:Y:S02]  /*5fa0*/  IADD3 R56, P0, R56, -0xc0, RZ ;  /* 0xffffff4038387810 */ /* 0x000fe40007f1e0ff */
[-C--:B------:R-:W-:Y:S01]  /*5fb0*/  ISETP.GE.AND P1, PT, R33, R18.reuse, PT ;  /* 0x000000122100720c */ /* 0x080fe20003f26270 */
[C---:B------:R-:W-:Y:S01]  /*5fc0*/  IMAD.WIDE.U32 R4, R92.reuse, c[0x0][0x300], R4 ;  /* 0x0000c0005c047a25 */ /* 0x040fe200078e0004 */
[----:B------:R-:W-:Y:S02]  /*5fd0*/  IADD3.X R55, R55, -0x1, RZ, P0, !PT ;  /* 0xffffffff37377810 */ /* 0x000fe400007fe4ff */
[----:B------:R-:W-:Y:S01]  /*5fe0*/  ISETP.GE.AND P0, PT, R67, R18, PT ;  /* 0x000000124300720c */ /* 0x000fe20003f06270 */
[----:B0-----:R-:W-:Y:S01]  /*5ff0*/  IMAD R15, R92, c[0x0][0x304], R7 ;  /* 0x0000c1005c0f7a24 */ /* 0x001fe200078e0207 */
[----:B------:R-:W-:-:S02]  /*6000*/  IADD3 R7, P3, R54, R4, RZ ;  /* 0x0000000436077210 */ /* 0x000fc40007f7e0ff */
[----:B------:R-:W-:Y:S02]  /*6010*/  IADD3 R4, P4, R56, c[0x0][0x340], RZ ;  /* 0x0000d00038047a10 */ /* 0x000fe40007f9e0ff */
[----:B------:R-:W-:Y:S02]  /*6020*/  IADD3.X R5, R0, R15, R5, P3, !PT ;  /* 0x0000000f00057210 */ /* 0x000fe40001ffe405 */
[----:B------:R-:W-:Y:S02]  /*6030*/  IADD3.X R0, R55, c[0x0][0x344], RZ, P4, !PT ;  /* 0x0000d10037007a10 */ /* 0x000fe400027fe4ff */
[----:B------:R-:W-:Y:S02]  /*6040*/  LEA R4, P3, R7, R4, 0x1 ;  /* 0x0000000407047211 */ /* 0x000fe400078608ff */
[----:B------:R-:W-:Y:S02]  /*6050*/  ISETP.GE.AND P2, PT, R35, R18, PT ;  /* 0x000000122300720c */ /* 0x000fe40003f46270 */
[----:B------:R-:W-:-:S02]  /*6060*/  LEA.HI.X R5, R7, R0, R5, 0x1, P3 ;  /* 0x0000000007057211 */ /* 0x000fc400018f0c05 */
[----:B------:R-:W-:Y:S02]  /*6070*/  IADD3 R83, P3, R83, -0x100, RZ ;  /* 0xffffff0053537810 */ /* 0x000fe40007f7e0ff */
[----:B------:R-:W-:Y:S01]  /*6080*/  IADD3 R81, P4, R81, -0x100, RZ ;  /* 0xffffff0051517810 */ /* 0x000fe20007f9e0ff */
[----:B------:R0:W-:Y:S01]  /*6090*/  @!P0 STG.E.U16 [R4.64], R27 ;  /* 0x0000001b04008986 */ /* 0x0001e2000c101508 */
[----:B------:R-:W-:Y:S02]  /*60a0*/  ISETP.GT.AND P0, PT, R157, 0x1, PT ;  /* 0x000000019d00780c */ /* 0x000fe40003f04270 */
[----:B------:R-:W-:Y:S01]  /*60b0*/  IADD3 R79, P5, R79, -0x100, RZ ;  /* 0xffffff004f4f7810 */ /* 0x000fe20007fbe0ff */
[----:B------:R0:W-:Y:S01]  /*60c0*/  @!P1 STG.E.U16 [R4.64+0x40], R29 ;  /* 0x0000401d04009986 */ /* 0x0001e2000c101508 */
[----:B------:R-:W-:Y:S02]  /*60d0*/  IADD3 R76, P1, R76, -0x200, RZ ;  /* 0xfffffe004c4c7810 */ /* 0x000fe40007f3e0ff */
[----:B------:R-:W-:Y:S01]  /*60e0*/  IADD3 R71, R71, 0x1, RZ ;  /* 0x0000000147477810 */ /* 0x000fe20007ffe0ff */
[----:B------:R0:W-:Y:S01]  /*60f0*/  @!P2 STG.E.U16 [R4.64+0x80], R31 ;  /* 0x0000801f0400a986 */ /* 0x0001e2000c101508 */
[----:B------:R-:W-:-:S02]  /*6100*/  IADD3 R74, P2, R74, -0x200, RZ ;  /* 0xfffffe004a4a7810 */ /* 0x000fc40007f5e0ff */
[----:B------:R-:W-:Y:S02]  /*6110*/  IADD3.X R75, R75, -0x1, RZ, P1, !PT ;  /* 0xffffffff4b4b7810 */ /* 0x000fe40000ffe4ff */
[----:B------:R-:W-:Y:S02]  /*6120*/  IADD3.X R73, R73, -0x1, RZ, P2, !PT ;  /* 0xffffffff49497810 */ /* 0x000fe400017fe4ff */
[----:B------:R-:W-:Y:S02]  /*6130*/  IADD3.X R80, R80, -0x1, RZ, P3, !PT ;  /* 0xffffffff50507810 */ /* 0x000fe40001ffe4ff */
[----:B------:R-:W-:Y:S02]  /*6140*/  IADD3.X R78, R78, -0x1, RZ, P4, !PT ;  /* 0xffffffff4e4e7810 */ /* 0x000fe400027fe4ff */
[----:B------:R-:W-:Y:S01]  /*6150*/  IADD3.X R77, R77, -0x1, RZ, P5, !PT ;  /* 0xffffffff4d4d7810 */ /* 0x000fe20002ffe4ff */
[----:B0-----:R-:W-:Y:S01]  /*6160*/  @!P0 CALL.REL.NOINC `(.L_x_13607) ;  /* 0x0000001000008944 */ /* 0x001fe20003c00000 */
[----:B------:R-:W-:Y:S05]  /*6170*/  BRA `(.L_x_13649) ;  /* 0xffffa7d000007947 */ /* 0x000fea000383ffff */
.L_x_13607:
[----:B------:R-:W-:Y:S02]  /*6180*/  ISETP.NE.U32.AND P0, PT, RZ, c[0x0][0x328], PT ;  /* 0x0000ca00ff007a0c */ /* 0x000fe40003f05070 */
[----:B------:R-:W-:-:S02]  /*6190*/  ISETP.NE.U32.AND P2, PT, RZ, c[0x0][0x348], PT ;  /* 0x0000d200ff007a0c */ /* 0x000fc40003f45070 */
[----:B------:R-:W-:Y:S02]  /*61a0*/  ISETP.NE.AND.EX P1, PT, RZ, c[0x0][0x32c], PT, P0 ;  /* 0x0000cb00ff007a0c */ /* 0x000fe40003f25300 */
[----:B------:R-:W-:-:S11]  /*61b0*/  ISETP.NE.AND.EX P0, PT, RZ, c[0x0][0x34c], PT, P2 ;  /* 0x0000d300ff007a0c */ /* 0x000fd60003f05320 */
[----:B------:R-:W-:Y:S05]  /*61c0*/  @!P1 BRA `(.L_x_13650) ;  /* 0x0000014000009947 */ /* 0x000fea0003800000 */
[----:B------:R-:W0:Y:S01]  /*61d0*/  SHFL.DOWN P1, R3, R84, 0x1, 0x1f ;  /* 0x08201f0054037f89 */ /* 0x000e220000020000 */
        /* <DEDUP_REMOVED lines=18> */
.L_x_13651:
[----:B0-----:R-:W-:Y:S05]  /*6300*/  BSYNC B0 ;  /* 0x0000000000007941 */ /* 0x001fea0003800000 */
.L_x_13650:
[----:B------:R-:W-:Y:S01]  /*6310*/  BSSY B0, `(.L_x_13652) ;  /* 0x0000018000007945 */ /* 0x000fe20003800000 */
[----:B------:R-:W-:Y:S05]  /*6320*/  @!P0 BRA `(.L_x_13653) ;  /* 0x0000015000008947 */ /* 0x000fea0003800000 */
[----:B------:R-:W-:Y:S06]  /*6330*/  BAR.SYNC.DEFER_BLOCKING 0x0 ;  /* 0x0000000000007b1d */ /* 0x000fec0000010000 */
[----:B------:R-:W0:Y:S04]  /*6340*/  SHFL.DOWN P0, R3, R82, 0x1, 0x1f ;  /* 0x08201f0052037f89 */ /* 0x000e280000000000 */
        /* <DEDUP_REMOVED lines=19> */
.L_x_13653:
[----:B------:R-:W0:Y:S02]  /*6480*/  S2R R9, SR_TID.X ;  /* 0x0000000000097919 */ /* 0x000e240000002100 */
.L_x_13654:
[----:B0-----:R-:W-:Y:S05]  /*6490*/  BSYNC B0 ;  /* 0x0000000000007941 */ /* 0x001fea0003800000 */
.L_x_13652:
[----:B------:R-:W-:-:S13]  /*64a0*/  ISETP.GE.AND P0, PT, R9, c[0x0][0x16c], PT ;  /* 0x00005b0009007a0c */ /* 0x000fda0003f06270 */
[----:B------:R-:W-:Y:S05]  /*64b0*/  @P0 EXIT ;  /* 0x000000000000094d */ /* 0x000fea0003800000 */
[----:B------:R-:W-:Y:S02]  /*64c0*/  IMAD R91, R91, c[0x0][0x288], RZ ;  /* 0x0000a2005b5b7a24 */ /* 0x000fe400078e02ff */
[----:B------:R-:W-:-:S04]  /*64d0*/  IMAD.WIDE.U32 R4, R92, c[0x0][0x288], RZ ;  /* 0x0000a2005c047a25 */ /* 0x000fc800078e00ff */
[----:B------:R-:W-:-:S05]  /*64e0*/  IMAD R13, R92, c[0x0][0x28c], R91 ;  /* 0x0000a3005c0d7a24 */ /* 0x000fca00078e025b */
[----:B------:R-:W-:Y:S02]  /*64f0*/  IADD3 R13, R5, R13, RZ ;  /* 0x0000000d050d7210 */ /* 0x000fe40007ffe0ff */
.L_x_13655:
        /* <DEDUP_REMOVED lines=17> */
.L_x_13656:
        /* <DEDUP_REMOVED lines=15> */
.L_x_14765:


//--------------------- .text._Z25selective_scan_bwd_kernelI32Selective_Scan_bwd_kernel_traitsILi32ELi4ELb0ELb1ELb1ELb1ELb0EN3c104HalfENS1_7complexIfEEEEv12SSMParamsBwd --------------------------
	.section	.text._Z25selective_scan_bwd_kernelI32Selective_Scan_bwd_kernel_traitsILi32ELi4ELb0ELb1ELb1ELb1ELb0EN3c104HalfENS1_7complexIfEEEEv12SSMParamsBwd,"ax",@progbits
	.sectioninfo	@"SHI_REGISTERS=168"
	.align	128
        .global         _Z25selective_scan_bwd_kernelI32Selective_Scan_bwd_kernel_traitsILi32ELi4ELb0ELb1ELb1ELb1ELb0EN3c104HalfENS1_7complexIfEEEEv12SSMParamsBwd
        .type           _Z25selective_scan_bwd_kernelI32Selective_Scan_bwd_kernel_traitsILi32ELi4ELb0ELb1ELb1ELb1ELb0EN3c104HalfENS1_7complexIfEEEEv12SSMParamsBwd,@function
        .size           _Z25selective_scan_bwd_kernelI32Selective_Scan_bwd_kernel_traitsILi32ELi4ELb0ELb1ELb1ELb1ELb0EN3c104HalfENS1_7complexIfEEEEv12SSMParamsBwd,(.L_x_14766 - _Z25selective_scan_bwd_kernelI32Selective_Scan_bwd_kernel_traitsILi32ELi4ELb0ELb1ELb1ELb1ELb0EN3c104HalfENS1_7complexIfEEEEv12SSMParamsBwd)
        .other          _Z25selective_scan_bwd_kernelI32Selective_Scan_bwd_kernel_traitsILi32ELi4ELb0ELb1ELb1ELb1ELb0EN3c104HalfENS1_7complexIfEEEEv12SSMParamsBwd,@"STO_CUDA_ENTRY STV_DEFAULT"
_Z25selective_scan_bwd_kernelI32Selective_Scan_bwd_kernel_traitsILi32ELi4ELb0ELb1ELb1ELb1ELb0EN3c104HalfENS1_7complexIfEEEEv12SSMParamsBwd:
.text._Z25selective_scan_bwd_kernelI32Selective_Scan_bwd_kernel_traitsILi32ELi4ELb0ELb1ELb1ELb1ELb0EN3c104HalfENS1_7complexIfEEEEv12SSMParamsBwd:
        /* <DEDUP_REMOVED lines=149> */
.L_x_13702:
[----:B------:R-:W-:Y:S01]  /*0950*/  IADD3 R32, -R50, c[0x0][0x174], RZ ;  /* 0x00005d0032207a10 */ /* 0x000fe20007ffe1ff */
[----:B------:R-:W-:Y:S01]  /*0960*/  BAR.SYNC.DEFER_BLOCKING 0x0 ;  /* 0x0000000000007b1d */ /* 0x000fe20000010000 */
[C---:B------:R-:W-:Y:S02]  /*0970*/  LOP3.LUT R5, R51.reuse, 0x20, RZ, 0xfc, !PT ;  /* 0x0000002033057812 */ /* 0x040fe400078efcff */
[----:B--2---:R-:W-:Y:S02]  /*0980*/  LEA R31, R32, 0xffffff80, 0x7 ;  /* 0xffffff80201f7811 */ /* 0x004fe400078e38ff */
[----:B------:R-:W-:Y:S02]  /*0990*/  LOP3.LUT R7, R51, 0x40, RZ, 0xfc, !PT ;  /* 0x0000004033077812 */ /* 0x000fe400078efcff */
[----:B------:R-:W-:-:S02]  /*09a0*/  IADD3 R30, -R31, c[0x0][0x168], RZ ;  /* 0x00005a001f1e7a10 */ /* 0x000fc40007ffe1ff */
[C---:B------:R-:W-:Y:S02]  /*09b0*/  LOP3.LUT R9, R51.reuse, 0x60, RZ, 0xfc, !PT ;  /* 0x0000006033097812 */ /* 0x040fe400078efcff */
[-C--:B------:R-:W-:Y:S02]  /*09c0*/  ISETP.GE.AND P0, PT, R51, R30.reuse, PT ;  /* 0x0000001e3300720c */ /* 0x080fe40003f06270 */
[-C--:B------:R-:W-:Y:S02]  /*09d0*/  ISETP.GE.AND P1, PT, R5, R30.reuse, PT ;  /* 0x0000001e0500720c */ /* 0x080fe40003f26270 */
[-C--:B------:R-:W-:Y:S02]  /*09e0*/  ISETP.GE.AND P2, PT, R7, R30.reuse, PT ;  /* 0x0000001e0700720c */ /* 0x080fe40003f46270 */
[----:B------:R-:W-:Y:S02]  /*09f0*/  ISETP.GE.AND P3, PT, R9, R30, PT ;  /* 0x0000001e0900720c */ /* 0x000fe40003f66270 */
[----:B------:R-:W-:-:S02]  /*0a00*/  MOV R2, R60 ;  /* 0x0000003c00027202 */ /* 0x000fc40000000f00 */
[----:B------:R-:W-:Y:S02]  /*0a10*/  MOV R3, R59 ;  /* 0x0000003b00037202 */ /* 0x000fe40000000f00 */
[----:B------:R-:W-:Y:S02]  /*0a20*/  PRMT R0, RZ, 0x7610, R0 ;  /* 0x00007610ff007816 */ /* 0x000fe40000000000 */
[----:B------:R-:W-:Y:S01]  /*0a30*/  PRMT R6, RZ, 0x7610, R6 ;  /* 0x00007610ff067816 */ /* 0x000fe20000000006 */
[----:B------:R-:W-:Y:S01]  /*0a40*/  IMAD.WIDE R2, R51, 0x2, R2 ;  /* 0x0000000233027825 */ /* 0x000fe200078e0202 */
[----:B------:R-:W-:Y:S02]  /*0a50*/  PRMT R8, RZ, 0x7610, R8 ;  /* 0x00007610ff087816 */ /* 0x000fe40000000008 */
[----:B------:R-:W-:Y:S02]  /*0a60*/  PRMT R10, RZ, 0x7610, R10 ;  /* 0x00007610ff0a7816 */ /* 0x000fe4000000000a */
[----:B0-----:R0:W2:Y:S04]  /*0a70*/  @!P0 LDG.E.U16 R0, [R2.64] ;  /* 0x0000000802008981 */ /* 0x0010a8000c1e1500 */
[----:B------:R0:W3:Y:S04]  /*0a80*/  @!P1 LDG.E.U16 R6, [R2.64+0x40] ;  /* 0x0000400802069981 */ /* 0x0000e8000c1e1500 */
        /* <DEDUP_REMOVED lines=8> */
[----:B-1----:R-:W-:-:S02]  /*0b10*/  PRMT R12, RZ, 0x7610, R12 ;  /* 0x00007610ff0c7816 */ /* 0x002fc4000000000c */
[----:B------:R-:W-:Y:S02]  /*0b20*/  PRMT R14, RZ, 0x7610, R14 ;  /* 0x00007610ff0e7816 */ /* 0x000fe4000000000e */
[----:B------:R-:W-:Y:S01]  /*0b30*/  PRMT R16, RZ, 0x7610, R16 ;  /* 0x00007610ff107816 */ /* 0x000fe20000000010 */
[----:B------:R-:W-:Y:S01]  /*0b40*/  @!P1 IMAD.WIDE R4, R51, 0x2, R94 ;  /* 0x0000000233049825 */ /* 0x000fe200078e025e */
[----:B------:R-:W-:-:S03]  /*0b50*/  PRMT R18, RZ, 0x7610, R18 ;  /* 0x00007610ff127816 */ /* 0x000fc60000000012 */
[----:B0-----:R-:W-:Y:S01]  /*0b60*/  @!P0 IMAD.WIDE R2, R51, 0x2, R94 ;  /* 0x0000000233028825 */ /* 0x001fe200078e025e */
[----:B--2---:R-:W-:Y:S04]  /*0b70*/  STS.U16 [R11], R0 ;  /* 0x000000000b007388 */ /* 0x004fe80000000400 */
[----:B---3--:R0:W-:Y:S04]  /*0b80*/  STS.U16 [R11+0x40], R6 ;  /* 0x000040060b007388 */ /* 0x0081e80000000400 */
[----:B----4-:R1:W-:Y:S04]  /*0b90*/  STS.U16 [R11+0x80], R8 ;  /* 0x000080080b007388 */ /* 0x0103e80000000400 */
[----:B------:R2:W-:Y:S01]  /*0ba0*/  STS.U16 [R11+0xc0], R10 ;  /* 0x0000c00a0b007388 */ /* 0x0005e20000000400 */
[----:B------:R-:W-:-:S06]  /*0bb0*/  NOP ;  /* 0x0000000000007918 */ /* 0x000fcc0000000000 */
[----:B------:R-:W-:Y:S01]  /*0bc0*/  LDS.64 R92, [R29] ;  /* 0x000000001d5c7984 */ /* 0x000fe20000000a00 */
[----:B0-----:R-:W-:-:S03]  /*0bd0*/  @!P2 IMAD.WIDE R6, R51, 0x2, R94 ;  /* 0x000000023306a825 */ /* 0x001fc600078e025e */
[----:B------:R-:W-:Y:S01]  /*0be0*/  BAR.SYNC.DEFER_BLOCKING 0x0 ;  /* 0x0000000000007b1d */ /* 0x000fe20000010000 */
[----:B-1----:R-:W-:-:S05]  /*0bf0*/  @!P3 IMAD.WIDE R8, R51, 0x2, R94 ;  /* 0x000000023308b825 */ /* 0x002fca00078e025e */
        /* <DEDUP_REMOVED lines=22> */
[----:B0-----:R-:W-:Y:S01]  /*0d60*/  HADD2.F32 R7, -RZ, R8.H0_H0 ;  /* 0x20000008ff077230 */ /* 0x001fe20000004100 */
[----:B------:R-:W-:Y:S01]  /*0d70*/  BSSY B0, `(.L_x_13658) ;  /* 0x0000039000007945 */ /* 0x000fe20003800000 */
[----:B------:R-:W-:-:S02]  /*0d80*/  HADD2.F32 R25, -RZ, R9.H0_H0 ;  /* 0x20000009ff197230 */ /* 0x000fc40000004100 */
[----:B------:R-:W-:Y:S01]  /*0d90*/  HADD2.F32 R27, -RZ, R8.H1_H1 ;  /* 0x30000008ff1b7230 */ /* 0x000fe20000004100 */
        /* <DEDUP_REMOVED lines=54> */
.L_x_13659:
[----:B------:R-:W-:Y:S05]  /*1100*/  BSYNC B0 ;  /* 0x0000000000007941 */ /* 0x000fea0003800000 */
.L_x_13658:
        /* <DEDUP_REMOVED lines=33> */
.L_x_13661:
[----:B------:R-:W-:Y:S05]  /*1320*/  BSYNC B0 ;  /* 0x0000000000007941 */ /* 0x000fea0003800000 */
.L_x_13660:
        /* <DEDUP_REMOVED lines=33> */
.L_x_13663:
[----:B------:R-:W-:Y:S05]  /*1540*/  BSYNC B0 ;  /* 0x0000000000007941 */ /* 0x000fea0003800000 */
.L_x_13662:
        /* <DEDUP_REMOVED lines=33> */
.L_x_13665:
[----:B------:R-:W-:Y:S05]  /*1760*/  BSYNC B0 ;  /* 0x0000000000007941 */ /* 0x000fea0003800000 */
.L_x_13664:
        /* <DEDUP_REMOVED lines=23> */
[----:B------:R-:W-:Y:S01]  /*18e0*/  CS2R R22, SRZ ;  /* 0x0000000000167805 */ /* 0x000fe2000001ff00 */
[----:B------:R-:W-:-:S02]  /*18f0*/  MOV R6, c[0x0][0x2b8] ;  /* 0x0000ae0000067a02 */ /* 0x000fc40000000f00 */
[----:B------:R-:W-:Y:S01]  /*1900*/  SHF.R.U32.HI R0, RZ, 0x1, R7 ;  /* 0x00000001ff007819 */ /* 0x000fe20000011607 */
[-C--:B------:R-:W-:Y:S01]  /*1910*/  IMAD R4, R4, R115.reuse, RZ ;  /* 0x0000007304047224 */ /* 0x080fe200078e02ff */
[----:B------:R-:W-:Y:S02]  /*1920*/  SHF.R.U64 R2, R2, 0x1, R3 ;  /* 0x0000000102027819 */ /* 0x000fe40000001203 */
        /* <DEDUP_REMOVED lines=29> */
[----:B------:R-:W-:Y:S02]  /*1b00*/  MOV R10, RZ ;  /* 0x000000ff000a7202 */ /* 0x000fe40000000f00 */
[----:B------:R-:W-:Y:S01]  /*1b10*/  LOP3.LUT R0, R0, 0xfffffe, RZ, 0xc0, !PT ;  /* 0x00fffffe00007812 */ /* 0x000fe200078ec0ff */
[----:B------:R-:W-:-:S03]  /*1b20*/  IMAD.WIDE R2, R9, 0x4, R2 ;  /* 0x0000000409027825 */ /* 0x000fc600078e0202 */
[----:B------:R-:W-:Y:S01]  /*1b30*/  IADD3 R15, R15, -R0, RZ ;  /* 0x800000000f0f7210 */ /* 0x000fe20007ffe0ff */
[----:B------:R-:W-:Y:S01]  /*1b40*/  IMAD.WIDE R6, R9, 0x4, R6 ;  /* 0x0000000409067825 */ /* 0x000fe200078e0206 */
[C---:B------:R-:W-:Y:S01]  /*1b50*/  IADD3 R90, P0, R2.reuse, -0x380, RZ ;  /* 0xfffffc80025a7810 */ /* 0x040fe20007f1e0ff */
[----:B------:R-:W-:Y:S01]  /*1b60*/  CS2R R8, SRZ ;  /* 0x0000000000087805 */ /* 0x000fe2000001ff00 */
[C---:B------:R-:W-:Y:S01]  /*1b70*/  IADD3 R88, P1, R2.reuse, -0x300, RZ ;  /* 0xfffffd0002587810 */ /* 0x040fe20007f3e0ff */
[----:B------:R-:W-:Y:S01]  /*1b80*/  FADD.FTZ R11, R41, R41 ;  /* 0x00000029290b7221 */ /* 0x000fe20000010000 */
        /* <DEDUP_REMOVED lines=10> */
[C---:B------:R-:W-:Y:S02]  /*1c30*/  IADD3.X R81, R3.reuse, -0x1, RZ, P5, !PT ;  /* 0xffffffff03517810 */ /* 0x040fe40002ffe4ff */
[----:B------:R-:W-:Y:S02]  /*1c40*/  IADD3.X R79, R3, -0x1, RZ, P6, !PT ;  /* 0xffffffff034f7810 */ /* 0x000fe400037fe4ff */
[C---:B------:R-:W-:Y:S02]  /*1c50*/  IADD3 R76, P0, R6.reuse, -0x380, RZ ;  /* 0xfffffc80064c7810 */ /* 0x040fe40007f1e0ff */
[C---:B------:R-:W-:Y:S02]  /*1c60*/  IADD3 R74, P1, R6.reuse, -0x300, RZ ;  /* 0xfffffd00064a7810 */ /* 0x040fe40007f3e0ff */
        /* <DEDUP_REMOVED lines=10> */
[C---:B------:R-:W-:Y:S02]  /*1d10*/  IADD3.X R67, R7.reuse, -0x1, RZ, P5, !PT ;  /* 0xffffffff07437810 */ /* 0x040fe40002ffe4ff */
[----:B------:R-:W-:Y:S02]  /*1d20*/  IADD3.X R65, R7, -0x1, RZ, P6, !PT ;  /* 0xffffffff07417810 */ /* 0x000fe400037fe4ff */
.L_x_13697:
[----:B------:R-:W-:Y:S01]  /*1d30*/  SHF.R.S32.HI R128, RZ, 0x1f, R10 ;  /* 0x0000001fff807819 */ /* 0x000fe2000001140a */
[----:B------:R-:W-:Y:S01]  /*1d40*/  IMAD.WIDE.U32 R4, R10, c[0x0][0x1a0], R96 ;  /* 0x000068000a047a25 */ /* 0x000fe200078e0060 */
[----:B------:R-:W-:-:S02]  /*1d50*/  IADD3 R30, -R31, c[0x0][0x168], RZ ;  /* 0x00005a001f1e7a10 */ /* 0x000fc40007ffe1ff */
[----:B------:R-:W-:Y:S01]  /*1d60*/  PRMT R29, RZ, 0x7610, R29 ;  /* 0x00007610ff1d7816 */ /* 0x000fe2000000001d */
[----:B------:R-:W-:Y:S01]  /*1d70*/  IMAD R3, R128, c[0x0][0x1a0], RZ ;  /* 0x0000680080037a24 */ /* 0x000fe200078e02ff */
[----:B------:R-:W-:Y:S02]  /*1d80*/  SHF.L.U32 R108, R30, 0x1, RZ ;  /* 0x000000011e6c7819 */ /* 0x000fe400000006ff */
[----:B------:R-:W-:Y:S01]  /*1d90*/  LEA R2, P3, R4, R56, 0x1 ;  /* 0x0000003804027211 */ /* 0x000fe200078608ff */
[----:B------:R-:W-:Y:S01]  /*1da0*/  IMAD R3, R10, c[0x0][0x1a4], R3 ;  /* 0x000069000a037a24 */ /* 0x000fe200078e0203 */
[-C--:B------:R-:W-:Y:S02]  /*1db0*/  ISETP.GE.AND P0, PT, R96, R108.reuse, PT ;  /* 0x0000006c6000720c */ /* 0x080fe40003f06270 */
[-C--:B------:R-:W-:Y:S02]  /*1dc0*/  ISETP.GE.AND P1, PT, R39, R108.reuse, PT ;  /* 0x0000006c2700720c */ /* 0x080fe40003f26270 */
[----:B------:R-:W-:-:S02]  /*1dd0*/  ISETP.GE.AND P2, PT, R38, R108, PT ;  /* 0x0000006c2600720c */ /* 0x000fc40003f46270 */
[----:B------:R-:W-:Y:S02]  /*1de0*/  IADD3 R0, R5, R3, RZ ;  /* 0x0000000305007210 */ /* 0x000fe40007ffe0ff */
[----:B------:R-:W-:Y:S02]  /*1df0*/  PRMT R40, RZ, 0x7610, R40 ;  /* 0x00007610ff287816 */ /* 0x000fe40000000028 */
        /* <DEDUP_REMOVED lines=26> */
[----:B------:R-:W-:Y:S01]  /*1fa0*/  IMAD R119, R10, c[0x0][0x1c4], R109 ;  /* 0x000071000a777a24 */ /* 0x000fe200078e026d */
[----:B------:R-:W-:Y:S01]  /*1fb0*/  IADD3 R63, R52, 0x40, RZ ;  /* 0x00000040343f7810 */ /* 0x000fe20007ffe0ff */
[----:B------:R-:W-:Y:S01]  /*1fc0*/  IMAD R109, R10, c[0x0][0x18c], R107 ;  /* 0x000063000a6d7a24 */ /* 0x000fe200078e026b */
[----:B------:R-:W-:Y:S01]  /*1fd0*/  IADD3 R5, R52, 0x20, RZ ;  /* 0x0000002034057810 */ /* 0x000fe20007ffe0ff */
[----:B------:R-:W-:Y:S01]  /*1fe0*/  IMAD.WIDE.U32 R6, R10, c[0x0][0x188], R6 ;  /* 0x000062000a067a25 */ /* 0x000fe200078e0006 */
[----:B------:R-:W-:-:S03]  /*1ff0*/  LEA.HI.SX32 R63, R63, R52, 0x1b ;  /* 0x000000343f3f7211 */ /* 0x000fc600078fdaff */
[----:B0-----:R-:W-:Y:S01]  /*2000*/  IMAD.WIDE.U32 R2, R10, c[0x0][0x1c0], R96 ;  /* 0x000070000a027a25 */ /* 0x001fe200078e0060 */
[-C--:B------:R-:W-:Y:S02]  /*2010*/  LEA.HI.SX32 R5, R5, R52.reuse, 0x1b ;  /* 0x0000003405057211 */ /* 0x080fe400078fdaff */
[----:B------:R-:W-:Y:S02]  /*2020*/  IADD3 R7, R7, R109, RZ ;  /* 0x0000006d07077210 */ /* 0x000fe40007ffe0ff */
[----:B------:R-:W-:Y:S02]  /*2030*/  LEA R62, P0, R6, c[0x0][0x220], 0x3 ;  /* 0x00008800063e7a11 */ /* 0x000fe400078018ff */
[----:B------:R-:W-:Y:S02]  /*2040*/  LEA.HI.SX32 R0, R52, R52, 0x1b ;  /* 0x0000003434007211 */ /* 0x000fe400078fdaff */
[----:B------:R-:W-:Y:S02]  /*2050*/  LEA R4, P1, R2, R54, 0x1 ;  /* 0x0000003602047211 */ /* 0x000fe400078208ff */
[----:B------:R-:W-:-:S02]  /*2060*/  IADD3 R107, R3, R119, RZ ;  /* 0x00000077036b7210 */ /* 0x000fc40007ffe0ff */
[----:B------:R-:W-:Y:S02]  /*2070*/  SHF.L.U32 R124, R63, 0x1, RZ ;  /* 0x000000013f7c7819 */ /* 0x000fe400000006ff */
[----:B------:R-:W-:Y:S02]  /*2080*/  SHF.L.U32 R3, R5, 0x1, RZ ;  /* 0x0000000105037819 */ /* 0x000fe400000006ff */
[----:B------:R-:W-:Y:S02]  /*2090*/  LEA.HI.X R63, R6, c[0x0][0x224], R7, 0x3, P0 ;  /* 0x00008900063f7a11 */ /* 0x000fe400000f1c07 */
[----:B------:R-:W-:Y:S02]  /*20a0*/  SHF.L.U32 R0, R0, 0x1, RZ ;  /* 0x0000000100007819 */ /* 0x000fe400000006ff */
[----:B------:R-:W-:Y:S02]  /*20b0*/  LEA.HI.X R5, R2, R53, R107, 0x1, P1 ;  /* 0x0000003502057211 */ /* 0x000fe400008f0c6b */
[C---:B------:R-:W-:Y:S01]  /*20c0*/  IADD3 R7, R52.reuse, 0x60, RZ ;  /* 0x0000006034077810 */ /* 0x040fe20007ffe0ff */
[----:B------:R-:W4:Y:S01]  /*20d0*/  LDG.E.64 R62, [R62.64] ;  /* 0x000000083e3e7981 */ /* 0x000f22000c1e1b00 */
[----:B------:R-:W-:-:S02]  /*20e0*/  IADD3 R107, R52, 0x80, RZ ;  /* 0x00000080346b7810 */ /* 0x000fc40007ffe0ff */
[C---:B------:R-:W-:Y:S02]  /*20f0*/  IADD3 R109, R52.reuse, 0xa0, RZ ;  /* 0x000000a0346d7810 */ /* 0x040fe40007ffe0ff */
[C---:B------:R-:W-:Y:S02]  /*2100*/  IADD3 R119, R52.reuse, 0xc0, RZ ;  /* 0x000000c034777810 */ /* 0x040fe40007ffe0ff */
[----:B------:R-:W-:Y:S02]  /*2110*/  IADD3 R121, R52, 0xe0, RZ ;  /* 0x000000e034797810 */ /* 0x000fe40007ffe0ff */
[-C--:B------:R-:W-:Y:S02]  /*2120*/  LEA.HI.SX32 R7, R7, R52.reuse, 0x1b ;  /* 0x0000003407077211 */ /* 0x080fe400078fdaff */
[-C--:B------:R-:W-:Y:S02]  /*2130*/  LEA.HI.SX32 R107, R107, R52.reuse, 0x1b ;  /* 0x000000346b6b7211 */ /* 0x080fe400078fdaff */
[----:B------:R-:W-:-:S02]  /*2140*/  LEA.HI.SX32 R109, R109, R52, 0x1b ;  /* 0x000000346d6d7211 */ /* 0x000fc400078fdaff */
[----:B------:R-:W-:Y:S02]  /*2150*/  ISETP.GE.AND P6, PT, R96, R108, PT ;  /* 0x0000006c6000720c */ /* 0x000fe40003fc6270 */
[-C--:B------:R-:W-:Y:S02]  /*2160*/  LEA.HI.SX32 R6, R119, R52.reuse, 0x1b ;  /* 0x0000003477067211 */ /* 0x080fe400078fdaff */
[----:B------:R-:W-:Y:S02]  /*2170*/  LEA.HI.SX32 R121, R121, R52, 0x1b ;  /* 0x0000003479797211 */ /* 0x000fe400078fdaff */
[----:B------:R-:W-:Y:S02]  /*2180*/  SHF.L.U32 R2, R107, 0x1, RZ ;  /* 0x000000016b027819 */ /* 0x000fe400000006ff */
[----:B------:R-:W-:Y:S02]  /*2190*/  SHF.L.U32 R119, R109, 0x1, RZ ;  /* 0x000000016d777819 */ /* 0x000fe400000006ff */
[----:B------:R-:W-:-:S02]  /*21a0*/  SHF.L.U32 R125, R121, 0x1, RZ ;  /* 0x00000001797d7819 */ /* 0x000fc400000006ff */
[----:B------:R-:W-:Y:S02]  /*21b0*/  PRMT R107, RZ, 0x7610, R107 ;  /* 0x00007610ff6b7816 */ /* 0x000fe4000000006b */
[-C--:B------:R-:W-:Y:S02]  /*21c0*/  ISETP.GE.AND P5, PT, R39, R108.reuse, PT ;  /* 0x0000006c2700720c */ /* 0x080fe40003fa6270 */
        /* <DEDUP_REMOVED lines=43> */
[----:B------:R-:W-:-:S03]  /*2480*/  ISETP.NE.AND P0, PT, R49, RZ, PT ;  /* 0x000000ff3100720c */ /* 0x000fc60003f05270 */
[----:B------:R-:W1:Y:S03]  /*2490*/  LDS.U16 R7, [R126] ;  /* 0x000000007e077984 */ /* 0x000e660000000400 */
[----:B------:R0:W0:Y:S01]  /*24a0*/  MUFU.SIN R134, R120 ;  /* 0x0000007800867308 */ /* 0x0000220000000400 */
[----:B------:R-:W-:Y:S01]  /*24b0*/  LDS.U16 R109, [R126+0x4] ;  /* 0x000004007e6d7984 */ /* 0x000fe20000000400 */
[----:B--2---:R-:W-:-:S03]  /*24c0*/  LEA R4, R15, R10, 0x8 ;  /* 0x0000000a0f047211 */ /* 0x004fc600078e40ff */
[----:B------:R-:W-:Y:S01]  /*24d0*/  LDS.U16 R108, [R126+0x6] ;  /* 0x000006007e6c7984 */ /* 0x000fe20000000400 */
[----:B------:R-:W-:-:S03]  /*24e0*/  @P1 IADD3 R4, R61, 0x200, RZ ;  /* 0x000002003d041810 */ /* 0x000fc60007ffe0ff */
[----:B0-----:R-:W0:Y:S04]  /*24f0*/  LDS.U16 R120, [R126+0x8] ;  /* 0x000008007e787984 */ /* 0x001e280000000400 */
[----:B------:R-:W2:Y:S04]  /*2500*/  LDS.U16 R122, [R126+0xa] ;  /* 0x00000a007e7a7984 */ /* 0x000ea80000000400 */
[----:B------:R-:W2:Y:S04]  /*2510*/  LDS.U16 R123, [R126+0xc] ;  /* 0x00000c007e7b7984 */ /* 0x000ea80000000400 */
[----:B------:R-:W2:Y:S01]  /*2520*/  LDS.U16 R121, [R126+0xe] ;  /* 0x00000e007e797984 */ /* 0x000ea20000000400 */
[----:B------:R-:W-:Y:S01]  /*2530*/  ISETP.LT.OR P2, PT, R32, 0x2, P0 ;  /* 0x000000022000780c */ /* 0x000fe20000741670 */
[----:B------:R-:W-:-:S02]  /*2540*/  FMUL.FTZ R104, R105, R136 ;  /* 0x0000008869687220 */ /* 0x000fc40000410000 */
[----:B------:R-:W-:-:S10]  /*2550*/  FMUL.FTZ R105, R105, R134 ;  /* 0x0000008669697220 */ /* 0x000fd40000410000 */
[----:B------:R-:W-:Y:S01]  /*2560*/  @!P2 IADD3 R5, R32, -0x2, RZ ;  /* 0xfffffffe2005a810 */ /* 0x000fe20007ffe0ff */
[----:B-1----:R-:W-:Y:S02]  /*2570*/  HADD2.F32 R6, -RZ, R6.H0_H0 ;  /* 0x20000006ff067230 */ /* 0x002fe40000004100 */
[----:B------:R-:W-:-:S03]  /*2580*/  HADD2.F32 R7, -RZ, R7.H0_H0 ;  /* 0x20000007ff077230 */ /* 0x000fc60000004100 */
[-C--:B------:R-:W-:Y:S02]  /*2590*/  FMUL.FTZ R150, R6, R28.reuse ;  /* 0x0000001c06967220 */ /* 0x080fe40000410000 */
[----:B------:R-:W-:Y:S01]  /*25a0*/  FMUL.FTZ R146, R7, R28 ;  /* 0x0000001c07927220 */ /* 0x000fe20000410000 */
[----:B0-----:R-:W-:Y:S02]  /*25b0*/  HADD2.F32 R120, -RZ, R120.H0_H0 ;  /* 0x20000078ff787230 */ /* 0x001fe40000004100 */
[----:B--2---:R-:W-:-:S03]  /*25c0*/  HADD2.F32 R122, -RZ, R122.H0_H0 ;  /* 0x2000007aff7a7230 */ /* 0x004fc60000004100 */
[-C--:B------:R-:W-:Y:S02]  /*25d0*/  FMUL.FTZ R149, R120, R25.reuse ;  /* 0x0000001978957220 */ /* 0x080fe40000410000 */
        /* <DEDUP_REMOVED lines=27> */
[----:B------:R-:W-:Y:S02]  /*2790*/  @!P2 IMAD R3, R5, c[0x0][0x16c], R10 ;  /* 0x00005b000503aa24 */ /* 0x000fe400078e020a */
[----:B------:R-:W-:Y:S01]  /*27a0*/  MUFU.SIN R5, R127 ;  /* 0x0000007f00057308 */ /* 0x000fe20000000400 */
[----:B------:R-:W-:-:S07]  /*27b0*/  CS2R R106, SRZ ;  /* 0x00000000006a7805 */ /* 0x000fce000001ff00 */
[----:B------:R-:W2:Y:S01]  /*27c0*/  MUFU.EX2 R0, R0 ;  /* 0x0000000000007308 */ /* 0x000ea20000000800 */
[----:B------:R-:W-:Y:S01]  /*27d0*/  @!P2 IMAD.WIDE R2, R3, 0x10, R102 ;  /* 0x000000100302a825 */ /* 0x000fe200078e0266 */
[----:B------:R-:W-:Y:S03]  /*27e0*/  BAR.SYNC.DEFER_BLOCKING 0x0 ;  /* 0x0000000000007b1d */ /* 0x000fe60000010000 */
[----:B-1----:R-:W-:-:S03]  /*27f0*/  FMUL.FTZ R119, R63, R25 ;  /* 0x000000193f777220 */ /* 0x002fc60000410000 */
[----:B------:R-:W1:Y:S01]  /*2800*/  MUFU.COS R129, R127 ;  /* 0x0000007f00817308 */ /* 0x000e620000000000 */
[C---:B------:R-:W-:Y:S02]  /*2810*/  FMUL.FTZ R4, R133.reuse, R25 ;  /* 0x0000001985047220 */ /* 0x040fe40000410000 */
        /* <DEDUP_REMOVED lines=21> */
[-C--:B------:R-:W-:Y:S02]  /*2970*/  FMUL.FTZ R151, R3, R27.reuse ;  /* 0x0000001b03977220 */ /* 0x080fe40000410000 */
[C---:B------:R-:W-:Y:S02]  /*2980*/  FFMA.FTZ R0, R129.reuse, R146, -R0 ;  /* 0x0000009281007223 */ /* 0x040fe40000010800 */
        /* <DEDUP_REMOVED lines=47> */
.L_x_13668:
[----:B0--34-:R-:W-:Y:S05]  /*2c80*/  BSYNC B0 ;  /* 0x0000000000007941 */ /* 0x019fea0003800000 */
.L_x_13667:
        /* <DEDUP_REMOVED lines=159> */
.L_x_13670:
[----:B-1--4-:R-:W-:Y:S05]  /*3680*/  BSYNC B0 ;  /* 0x0000000000007941 */ /* 0x012fea0003800000 */
.L_x_13669:
        /* <DEDUP_REMOVED lines=17> */
.L_x_13672:
[----:B------:R-:W-:Y:S05]  /*37a0*/  BSYNC B0 ;  /* 0x0000000000007941 */ /* 0x000fea0003800000 */
.L_x_13671:
        /* <DEDUP_REMOVED lines=17> */
.L_x_13674:
[----:B------:R-:W-:Y:S05]  /*38c0*/  BSYNC B0 ;  /* 0x0000000000007941 */ /* 0x000fea0003800000 */
.L_x_13673:
        /* <DEDUP_REMOVED lines=17> */
.L_x_13676:
[----:B------:R-:W-:Y:S05]  /*39e0*/  BSYNC B0 ;  /* 0x0000000000007941 */ /* 0x000fea0003800000 */
.L_x_13675:
        /* <DEDUP_REMOVED lines=17> */
.L_x_13678:
[----:B------:R-:W-:Y:S05]  /*3b00*/  BSYNC B0 ;  /* 0x0000000000007941 */ /* 0x000fea0003800000 */
.L_x_13677:
        /* <DEDUP_REMOVED lines=105> */
[C---:B------:R-:W-:Y:S02]  /*41a0*/  FMUL.FTZ R43, R5.reuse, R134 ;  /* 0x00000086052b7220 */ /* 0x040fe40000410000 */
        /* <DEDUP_REMOVED lines=9> */
[-C--:B------:R-:W-:Y:S02]  /*4240*/  FMUL.FTZ R145, R109, R25.reuse ;  /* 0x000000196d917220 */ /* 0x080fe40000410000 */
        /* <DEDUP_REMOVED lines=12> */
[-C--:B------:R-:W-:Y:S02]  /*4310*/  FFMA.FTZ R42, R137, R145.reuse, -R42 ;  /* 0x00000091892a7223 */ /* 0x080fe4000001082a */
[----:B------:R-:W-:Y:S01]  /*4320*/  FMUL.FTZ R139, R4, R138 ;  /* 0x0000008a048b7220 */ /* 0x000fe20000410000 */
[----:B------:R1:W-:Y:S01]  /*4330*/  STS [R44.X4+0x42c], R141 ;  /* 0x00042c8d2c007388 */ /* 0x0003e20000004800 */
[C---:B------:R-:W-:Y:S02]  /*4340*/  FMUL.FTZ R140, R119.reuse, R26 ;  /* 0x0000001a778c7220 */ /* 0x040fe40000410000 */
        /* <DEDUP_REMOVED lines=101> */
.L_x_13680:
[----:B01234-:R-:W-:Y:S05]  /*49a0*/  BSYNC B0 ;  /* 0x0000000000007941 */ /* 0x01ffea0003800000 */
.L_x_13679:
        /* <DEDUP_REMOVED lines=18> */
.L_x_13682:
[----:B------:R-:W-:Y:S05]  /*4ad0*/  BSYNC B0 ;  /* 0x0000000000007941 */ /* 0x000fea0003800000 */
.L_x_13681:
        /* <DEDUP_REMOVED lines=9> */
.L_x_13684:
[----:B------:R-:W-:Y:S05]  /*4b70*/  BSYNC B0 ;  /* 0x0000000000007941 */ /* 0x000fea0003800000 */
.L_x_13683:
        /* <DEDUP_REMOVED lines=9> */
.L_x_13686:
[----:B------:R-:W-:Y:S05]  /*4c10*/  BSYNC B0 ;  /* 0x0000000000007941 */ /* 0x000fea0003800000 */
.L_x_13685:
        /* <DEDUP_REMOVED lines=9> */
.L_x_13688:
[----:B------:R-:W-:Y:S05]  /*4cb0*/  BSYNC B0 ;  /* 0x0000000000007941 */ /* 0x000fea0003800000 */
.L_x_13687:
        /* <DEDUP_REMOVED lines=9> */
.L_x_13690:
[----:B------:R-:W-:Y:S05]  /*4d50*/  BSYNC B0 ;  /* 0x0000000000007941 */ /* 0x000fea0003800000 */
.L_x_13689:
        /* <DEDUP_REMOVED lines=9> */
.L_x_13692:
[----:B------:R-:W-:Y:S05]  /*4df0*/  BSYNC B0 ;  /* 0x0000000000007941 */ /* 0x000fea0003800000 */
.L_x_13691:
        /* <DEDUP_REMOVED lines=9> */
.L_x_13694:
[----:B------:R-:W-:Y:S05]  /*4e90*/  BSYNC B0 ;  /* 0x0000000000007941 */ /* 0x000fea0003800000 */
.L_x_13693:
        /* <DEDUP_REMOVED lines=83> */
.L_x_13696:
[----:B-1----:R-:W-:Y:S05]  /*53d0*/  BSYNC B0 ;  /* 0x0000000000007941 */ /* 0x002fea0003800000 */
.L_x_13695:
[----:B------:R-:W-:Y:S02]  /*53e0*/  IADD3 R10, R10, 0x1, RZ ;  /* 0x000000010a0a7810 */ /* 0x000fe40007ffe0ff */
[----:B------:R-:W-:Y:S02]  /*53f0*/  IADD3 R9, P1, R9, 0x1, RZ ;  /* 0x0000000109097810 */ /* 0x000fe40007f3e0ff */
[----:B------:R-:W-:Y:S02]  /*5400*/  ISETP.GE.AND P0, PT, R10, c[0x0][0x16c], PT ;  /* 0x00005b000a007a0c */ /* 0x000fe40003f06270 */
[----:B------:R-:W-:-:S11]  /*5410*/  IADD3.X R8, RZ, R8, RZ, P1, !PT ;  /* 0x00000008ff087210 */ /* 0x000fd60000ffe4ff */
[----:B------:R-:W-:Y:S01]  /*5420*/  @P0 CALL.REL.NOINC `(.L_x_13666) ;  /* 0x0000001000000944 */ /* 0x000fe20003c00000 */
[----:B------:R-:W-:Y:S05]  /*5430*/  BRA `(.L_x_13697) ;  /* 0xffffc8f000007947 */ /* 0x000fea000383ffff */
.L_x_13666:
        /* <DEDUP_REMOVED lines=14> */
[----:B------:R-:W5:Y:S03]  /*5520*/  @!P0 LDG.E.U16 R0, [R2.64] ;  /* 0x0000000802008981 */ /* 0x000f66000c1e1500 */
[C-C-:B------:R-:W-:Y:S01]  /*5530*/  @!P2 IMAD.WIDE R12, R51.reuse, 0x2, R94.reuse ;  /* 0x00000002330ca825 */ /* 0x140fe200078e025e */
[----:B--2---:R-:W2:Y:S03]  /*5540*/  @!P1 LDG.E.U16 R4, [R10.64+0x40] ;  /* 0x000040080a049981 */ /* 0x004ea6000c1e1500 */
[----:B------:R-:W-:Y:S01]  /*5550*/  @!P3 IMAD.WIDE R14, R51, 0x2, R94 ;  /* 0x00000002330eb825 */ /* 0x000fe200078e025e */
[----:B----4-:R1:W4:Y:S04]  /*5560*/  @!P2 LDG.E.U16 R6, [R12.64+0x80] ;  /* 0x000080080c06a981 */ /* 0x010328000c1e1500 */
[----:B------:R3:W4:Y:S01]  /*5570*/  @!P3 LDG.E.U16 R8, [R14.64+0xc0] ;  /* 0x0000c0080e08b981 */ /* 0x000722000c1e1500 */
[----:B------:R-:W-:-:S02]  /*5580*/  SHF.L.U32 R67, R52, 0x1, RZ ;  /* 0x0000000134437819 */ /* 0x000fc400000006ff */
[----:B------:R-:W-:Y:S01]  /*5590*/  ISETP.NE.AND P0, PT, R61, RZ, PT ;  /* 0x000000ff3d00720c */ /* 0x000fe20003f05270 */
[----:B-1----:R-:W-:-:S04]  /*55a0*/  IMAD R12, R113, c[0x0][0x2d8], RZ ;  /* 0x0000b600710c7a24 */ /* 0x002fc800078e02ff */
[----:B------:R-:W-:Y:S01]  /*55b0*/  IMAD R41, R115, c[0x0][0x2dc], R12 ;  /* 0x0000b70073297a24 */ /* 0x000fe200078e020c */
[----:B------:R-:W-:Y:S01]  /*55c0*/  IADD3 R63, R50, -c[0x0][0x174], RZ ;  /* 0x80005d00323f7a10 */ /* 0x000fe20007ffe0ff */
[----:B---3--:R-:W-:-:S04]  /*55d0*/  IMAD R15, R117, c[0x0][0x2e0], RZ ;  /* 0x0000b800750f7a24 */ /* 0x008fc800078e02ff */
[----:B------:R-:W-:Y:S02]  /*55e0*/  IMAD R63, R63, -0x80, RZ ;  /* 0xffffff803f3f7824 */ /* 0x000fe400078e02ff */
[----:B------:R-:W-:-:S03]  /*55f0*/  IMAD R15, R118, c[0x0][0x2e4], R15 ;  /* 0x0000b900760f7a24 */ /* 0x000fc600078e020f */
[----:B------:R-:W-:Y:S01]  /*5600*/  SHF.R.S32.HI R65, RZ, 0x1f, R63 ;  /* 0x0000001fff417819 */ /* 0x000fe2000001143f */
[----:B------:R-:W-:Y:S01]  /*5610*/  BSSY B0, `(.L_x_13698) ;  /* 0x000004d000007945 */ /* 0x000fe20003800000 */
[----:B-----5:R-:W-:Y:S04]  /*5620*/  STS.U16 [R67], R0 ;  /* 0x0000000043007388 */ /* 0x020fe80000000400 */
[----:B--2---:R-:W-:Y:S04]  /*5630*/  STS.U16 [R67+0x40], R4 ;  /* 0x0000400443007388 */ /* 0x004fe80000000400 */
[----:B----4-:R-:W-:Y:S04]  /*5640*/  STS.U16 [R67+0x80], R6 ;  /* 0x0000800643007388 */ /* 0x010fe80000000400 */
[----:B------:R-:W-:Y:S01]  /*5650*/  STS.U16 [R67+0xc0], R8 ;  /* 0x0000c00843007388 */ /* 0x000fe20000000400 */
[----:B------:R-:W-:-:S06]  /*5660*/  NOP ;  /* 0x0000000000007918 */ /* 0x000fcc0000000000 */
[----:B------:R-:W1:Y:S02]  /*5670*/  LDS.64 R26, [R29] ;  /* 0x000000001d1a7984 */ /* 0x000e640000000a00 */
[----:B-1----:R-:W-:-:S05]  /*5680*/  HADD2.F32 R3, -RZ, R26.H0_H0 ;  /* 0x2000001aff037230 */ /* 0x002fca0000004100 */
[----:B------:R-:W-:Y:S01]  /*5690*/  FADD.FTZ R2, R3, R114 ;  /* 0x0000007203027221 */ /* 0x000fe20000010000 */
[----:B------:R-:W-:-:S05]  /*56a0*/  HADD2.F32 R3, -RZ, R26.H1_H1 ;  /* 0x3000001aff037230 */ /* 0x000fca0000004100 */
[----:B------:R-:W-:Y:S01]  /*56b0*/  FADD.FTZ R10, R3, R114 ;  /* 0x00000072030a7221 */ /* 0x000fe20000010000 */
[----:B------:R-:W-:Y:S01]  /*56c0*/  BAR.SYNC.DEFER_BLOCKING 0x0 ;  /* 0x0000000000007b1d */ /* 0x000fe20000010000 */
[----:B------:R-:W-:-:S03]  /*56d0*/  FSETP.GTU.FTZ.AND P1, PT, R2, 20, PT ;  /* 0x41a000000200780b */ /* 0x000fc60003f3c000 */
[----:B------:R-:W-:Y:S01]  /*56e0*/  FSETP.GTU.FTZ.AND P2, PT, R10, 20, PT ;  /* 0x41a000000a00780b */ /* 0x000fe20003f5c000 */
[----:B------:R-:W-:-:S05]  /*56f0*/  HADD2.F32 R11, -RZ, R27.H1_H1 ;  /* 0x3000001bff0b7230 */ /* 0x000fca0000004100 */
[----:B------:R-:W-:Y:S01]  /*5700*/  FADD.FTZ R8, R11, R114 ;  /* 0x000000720b087221 */ /* 0x000fe20000010000 */
[----:B------:R-:W-:-:S03]  /*5710*/  F2FP.PACK_AB R11, R17, R18 ;  /* 0x00000012110b723e */ /* 0x000fc600000000ff */
[----:B------:R-:W-:-:S03]  /*5720*/  @!P1 FMUL.FTZ R0, R2, -1.4426950216293334961 ;  /* 0xbfb8aa3b02009820 */ /* 0x000fc60000410000 */
[----:B------:R-:W-:Y:S01]  /*5730*/  @!P2 FMUL.FTZ R2, R10, -1.4426950216293334961 ;  /* 0xbfb8aa3b0a02a820 */ /* 0x000fe20000410000 */
[----:B------:R-:W-:Y:S01]  /*5740*/  F2FP.PACK_AB R10, R19, R20 ;  /* 0x00000014130a723e */ /* 0x000fe200000000ff */
[----:B------:R-:W-:-:S04]  /*5750*/  HADD2.F32 R3, -RZ, R27.H0_H0 ;  /* 0x2000001bff037230 */ /* 0x000fc80000004100 */
[----:B------:R-:W-:Y:S01]  /*5760*/  STS.64 [R29], R10 ;  /* 0x0000000a1d007388 */ /* 0x000fe20000000a00 */
[----:B------:R-:W-:-:S06]  /*5770*/  NOP ;  /* 0x0000000000007918 */ /* 0x000fcc0000000000 */
[----:B------:R-:W-:Y:S04]  /*5780*/  LDS.U16 R17, [R67] ;  /* 0x0000000043117984 */ /* 0x000fe80000000400 */
[----:B------:R-:W-:Y:S04]  /*5790*/  LDS.U16 R19, [R67+0x40] ;  /* 0x0000400043137984 */ /* 0x000fe80000000400 */
[----:B------:R-:W-:Y:S04]  /*57a0*/  LDS.U16 R25, [R67+0x80] ;  /* 0x0000800043197984 */ /* 0x000fe80000000400 */
[----:B------:R-:W-:Y:S04]  /*57b0*/  LDS.U16 R27, [R67+0xc0] ;  /* 0x0000c000431b7984 */ /* 0x000fe80000000400 */
[----:B------:R-:W-:Y:S04]  /*57c0*/  @!P0 STS [0x100], R30 ;  /* 0x0001001eff008388 */ /* 0x000fe80000000800 */
[----:B------:R-:W-:Y:S01]  /*57d0*/  BAR.SYNC.DEFER_BLOCKING 0x0 ;  /* 0x0000000000007b1d */ /* 0x000fe20000010000 */
[----:B------:R-:W-:Y:S01]  /*57e0*/  FSETP.GTU.FTZ.AND P4, PT, R8, 20, PT ;  /* 0x41a000000800780b */ /* 0x000fe20003f9c000 */
[----:B------:R-:W-:-:S05]  /*57f0*/  FADD.FTZ R3, R3, R114 ;  /* 0x0000007203037221 */ /* 0x000fca0000010000 */
[----:B------:R-:W-:-:S07]  /*5800*/  FSETP.GTU.FTZ.AND P3, PT, R3, 20, PT ;  /* 0x41a000000300780b */ /* 0x000fce0003f7c000 */
[----:B------:R-:W-:-:S06]  /*5810*/  @!P4 FMUL.FTZ R8, R8, -1.4426950216293334961 ;  /* 0xbfb8aa3b0808c820 */ /* 0x000fcc0000410000 */
[----:B------:R-:W1:Y:S01]  /*5820*/  @!P4 MUFU.EX2 R8, R8 ;  /* 0x000000080008c308 */ /* 0x000e620000000800 */
[----:B------:R-:W2:Y:S01]  /*5830*/  LDS R10, [0x100] ;  /* 0x00010000ff0a7984 */ /* 0x000ea20000000800 */
[----:B------:R-:W-:-:S06]  /*5840*/  @!P3 FMUL.FTZ R3, R3, -1.4426950216293334961 ;  /* 0xbfb8aa3b0303b820 */ /* 0x000fcc0000410000 */
[----:B------:R-:W3:Y:S08]  /*5850*/  @!P2 MUFU.EX2 R2, R2 ;  /* 0x000000020002a308 */ /* 0x000ef00000000800 */
[----:B------:R-:W4:Y:S01]  /*5860*/  @!P1 MUFU.EX2 R0, R0 ;  /* 0x0000000000009308 */ /* 0x000f220000000800 */
[----:B-1----:R-:W-:-:S07]  /*5870*/  @!P4 FADD.FTZ R8, R8, 1 ;  /* 0x3f8000000808c421 */ /* 0x002fce0000010000 */
[----:B------:R1:W5:Y:S01]  /*5880*/  @!P3 MUFU.EX2 R6, R3 ;  /* 0x000000030006b308 */ /* 0x0003620000000800 */
[----:B---3--:R-:W-:-:S07]  /*5890*/  @!P2 FADD.FTZ R4, R2, 1 ;  /* 0x3f8000000204a421 */ /* 0x008fce0000010000 */
[----:B------:R-:W3:Y:S01]  /*58a0*/  @!P4 MUFU.RCP R13, R8 ;  /* 0x00000008000dc308 */ /* 0x000ee20000001000 */
[----:B-1----:R-:W-:-:S04]  /*58b0*/  IMAD.WIDE.U32 R2, R115, c[0x0][0x2d8], RZ ;  /* 0x0000b60073027a25 */ /* 0x002fc800078e00ff */
[----:B----4-:R-:W-:Y:S01]  /*58c0*/  @!P1 FADD.FTZ R0, R0, 1 ;  /* 0x3f80000000009421 */ /* 0x010fe20000010000 */
[----:B------:R-:W-:Y:S01]  /*58d0*/  IADD3 R3, R3, R41, RZ ;  /* 0x0000002903037210 */ /* 0x000fe20007ffe0ff */
[----:B-----5:R-:W-:-:S04]  /*58e0*/  @!P3 FADD.FTZ R6, R6, 1 ;  /* 0x3f8000000606b421 */ /* 0x020fc80000010000 */
[----:B------:R-:W1:Y:S01]  /*58f0*/  @!P1 MUFU.RCP R0, R0 ;  /* 0x0000000000009308 */ /* 0x000e620000001000 */
[----:B------:R-:W-:-:S04]  /*5900*/  IMAD.WIDE.U32 R2, R118, c[0x0][0x2e0], R2 ;  /* 0x0000b80076027a25 */ /* 0x000fc800078e0002 */
[----:B---3--:R-:W-:Y:S01]  /*5910*/  @!P4 FMUL.FTZ R24, R24, R13 ;  /* 0x0000000d1818c220 */ /* 0x008fe20000410000 */
[----:B--2---:R-:W-:Y:S02]  /*5920*/  ISETP.GE.AND P4, PT, R51, R10, PT ;  /* 0x0000000a3300720c */ /* 0x004fe40003f86270 */
[----:B------:R2:W3:Y:S01]  /*5930*/  @!P2 MUFU.RCP R11, R4 ;  /* 0x00000004000ba308 */ /* 0x0004e20000001000 */
[----:B------:R-:W-:-:S07]  /*5940*/  IADD3 R12, P5, R63, R2, RZ ;  /* 0x000000023f0c7210 */ /* 0x000fce0007fbe0ff */
[----:B------:R-:W4:Y:S01]  /*5950*/  @!P3 MUFU.RCP R6, R6 ;  /* 0x000000060006b308 */ /* 0x000f220000001000 */
[----:B------:R-:W-:Y:S02]  /*5960*/  IADD3.X R3, R65, R15, R3, P5, !PT ;  /* 0x0000000f41037210 */ /* 0x000fe40002ffe403 */
[----:B--2---:R-:W-:Y:S02]  /*5970*/  SHF.R.S32.HI R4, RZ, 0x1f, R51 ;  /* 0x0000001fff047819 */ /* 0x004fe40000011433 */
[----:B------:R-:W-:Y:S01]  /*5980*/  LEA R15, P5, R51, c[0x0][0x330], 0x1 ;  /* 0x0000cc00330f7a11 */ /* 0x000fe200078a08ff */
[----:B-1----:R-:W-:-:S03]  /*5990*/  @!P1 FMUL.FTZ R21, R21, R0 ;  /* 0x0000000015159220 */ /* 0x002fc60000410000 */
[C---:B------:R-:W-:Y:S02]  /*59a0*/  LEA.HI.X R0, R51.reuse, c[0x0][0x334], R4, 0x1, P5 ;  /* 0x0000cd0033007a11 */ /* 0x040fe400028f0c04 */
[----:B------:R-:W-:Y:S02]  /*59b0*/  LEA R14, P6, R12, R15, 0x1 ;  /* 0x0000000f0c0e7211 */ /* 0x000fe400078c08ff */
[----:B------:R-:W-:Y:S01]  /*59c0*/  IADD3 R2, P5, R51, R31, RZ ;  /* 0x0000001f33027210 */ /* 0x000fe20007fbe0ff */
[----:B---3--:R-:W-:Y:S01]  /*59d0*/  @!P2 FMUL.FTZ R22, R22, R11 ;  /* 0x0000000b1616a220 */ /* 0x008fe20000410000 */
[----:B------:R-:W-:Y:S01]  /*59e0*/  LEA.HI.X R15, R12, R0, R3, 0x1, P6 ;  /* 0x000000000c0f7211 */ /* 0x000fe200030f0c03 */
[----:B----4-:R-:W-:Y:S01]  /*59f0*/  @!P3 FMUL.FTZ R23, R23, R6 ;  /* 0x000000061717b220 */ /* 0x010fe20000410000 */
        /* <DEDUP_REMOVED lines=14> */
.L_x_13699:
[----:B------:R-:W-:Y:S05]  /*5ae0*/  BSYNC B0 ;  /* 0x0000000000007941 */ /* 0x000fea0003800000 */
.L_x_13698:
[----:B------:R-:W-:Y:S01]  /*5af0*/  @!P3 STG.E.U16 [R14.64+-0x80], R25 ;  /* 0xffff80190e00b986 */ /* 0x000fe2000c101508 */
[----:B------:R-:W-:Y:S01]  /*5b00*/  F2FP.PACK_AB R10, R22, R21 ;  /* 0x00000015160a723e */ /* 0x000fe200000000ff */
[----:B------:R-:W-:Y:S01]  /*5b10*/  FADD.FTZ R21, R21, R110 ;  /* 0x0000006e15157221 */ /* 0x000fe20000010000 */
[----:B------:R-:W-:Y:S01]  /*5b20*/  F2FP.PACK_AB R11, R24, R23 ;  /* 0x00000017180b723e */ /* 0x000fe200000000ff */
[----:B------:R-:W-:Y:S01]  /*5b30*/  @!P2 STG.E.U16 [R14.64+-0xc0], R19 ;  /* 0xffff40130e00a986 */ /* 0x000fe2000c101508 */
[----:B------:R-:W-:Y:S01]  /*5b40*/  IMAD R8, R113, c[0x0][0x2f8], RZ ;  /* 0x0000be0071087a24 */ /* 0x000fe200078e02ff */
[----:B------:R-:W-:Y:S01]  /*5b50*/  BSSY B0, `(.L_x_13700) ;  /* 0x000001f000007945 */ /* 0x000fe20003800000 */
[----:B------:R-:W-:Y:S01]  /*5b60*/  FADD.FTZ R22, R21, R22 ;  /* 0x0000001615167221 */ /* 0x000fe20000010000 */
[----:B------:R2:W-:Y:S01]  /*5b70*/  @!P1 STG.E.U16 [R14.64+-0x40], R27 ;  /* 0xffffc01b0e009986 */ /* 0x0005e2000c101508 */
[----:B-1----:R-:W-:-:S03]  /*5b80*/  IMAD R13, R115, c[0x0][0x2fc], R8 ;  /* 0x0000bf00730d7a24 */ /* 0x002fc600078e0208 */
[----:B------:R-:W-:Y:S01]  /*5b90*/  BAR.SYNC.DEFER_BLOCKING 0x0 ;  /* 0x0000000000007b1d */ /* 0x000fe20000010000 */
[----:B------:R-:W-:Y:S01]  /*5ba0*/  FADD.FTZ R23, R22, R23 ;  /* 0x0000001716177221 */ /* 0x000fe20000010000 */
[----:B------:R-:W-:-:S03]  /*5bb0*/  IADD3 R6, P1, R51, -0x60, RZ ;  /* 0xffffffa033067810 */ /* 0x000fc60007f3e0ff */
[----:B------:R-:W-:Y:S01]  /*5bc0*/  FADD.FTZ R110, R23, R24 ;  /* 0x00000018176e7221 */ /* 0x000fe20000010000 */
[----:B--2---:R-:W-:Y:S01]  /*5bd0*/  IADD3.X R15, R4, -0x1, RZ, P1, !PT ;  /* 0xffffffff040f7810 */ /* 0x004fe20000ffe4ff */
        /* <DEDUP_REMOVED lines=22> */
.L_x_13701:
[----:B------:R-:W-:Y:S05]  /*5d40*/  BSYNC B0 ;  /* 0x0000000000007941 */ /* 0x000fea0003800000 */
.L_x_13700:
        /* <DEDUP_REMOVED lines=19> */
[----:B------:R-:W-:Y:S01]  /*5e80*/  IADD3.X R95, R95, -0x1, RZ, P3, !PT ;  /* 0xffffffff5f5f7810 */ /* 0x000fe20001ffe4ff */
        /* <DEDUP_REMOVED lines=11> */
.L_x_13657:
        /* <DEDUP_REMOVED lines=10> */
[----:B--2---:R-:W2:Y:S04]  /*5fe0*/  SHFL.DOWN P1, R3, R0, 0x2, 0x1f ;  /* 0x08401f0000037f89 */ /* 0x004ea80000020000 */
[----:B------:R-:W3:Y:S01]  /*5ff0*/  S2R R6, SR_TID.X ;  /* 0x0000000000067919 */ /* 0x000ee20000002100 */
[----:B--2---:R-:W-:-:S05]  /*6000*/  @P1 FADD R3, R0, R3 ;  /* 0x0000000300031221 */ /* 0x004fca0000000000 */
[----:B------:R-:W2:Y:S02]  /*6010*/  SHFL.DOWN P1, R2, R3, 0x4, 0x1f ;  /* 0x08801f0003027f89 */ /* 0x000ea40000020000 */
[----:B--2---:R-:W-:-:S05]  /*6020*/  @P1 FADD R2, R3, R2 ;  /* 0x0000000203021221 */ /* 0x004fca0000000000 */
[----:B------:R-:W2:Y:S02]  /*6030*/  SHFL.DOWN P1, R5, R2, 0x8, 0x1f ;  /* 0x09001f0002057f89 */ /* 0x000ea40000020000 */
[----:B--2---:R-:W-:-:S05]  /*6040*/  @P1 FADD R5, R2, R5 ;  /* 0x0000000502051221 */ /* 0x004fca0000000000 */
[----:B------:R-:W2:Y:S02]  /*6050*/  SHFL.DOWN P1, R4, R5, 0x10, 0x1f ;  /* 0x0a001f0005047f89 */ /* 0x000ea40000020000 */
[----:B--2---:R-:W-:Y:S01]  /*6060*/  @P1 FADD R4, R5, R4 ;  /* 0x0000000405041221 */ /* 0x004fe20000000000 */
[----:B---3--:R-:W-:-:S04]  /*6070*/  ISETP.NE.AND P1, PT, R6, RZ, PT ;  /* 0x000000ff0600720c */ /* 0x008fc80003f25270 */
[----:B------:R2:W-:Y:S04]  /*6080*/  @!P2 STS [0xc64], R4 ;  /* 0x000c6404ff00a388 */ /* 0x0005e80000000800 */
[----:B------:R-:W-:Y:S06]  /*6090*/  BAR.SYNC.DEFER_BLOCKING 0x0 ;  /* 0x0000000000007b1d */ /* 0x000fec0000010000 */
[----:B------:R-:W-:Y:S05]  /*60a0*/  @P1 BRA `(.L_x_13704) ;  /* 0x0000001000001947 */ /* 0x000fea0003800000 */
[----:B--2---:R2:W-:Y:S02]  /*60b0*/  RED.E.ADD.F32.FTZ.RN.STRONG.GPU [R100.64], R4 ;  /* 0x000000046400798e */ /* 0x0045e4000c10e788 */
.L_x_13704:
[----:B--2---:R-:W-:Y:S05]  /*60c0*/  BSYNC B0 ;  /* 0x0000000000007941 */ /* 0x004fea0003800000 */
.L_x_13703:
[----:B------:R-:W-:Y:S01]  /*60d0*/  BSSY B0, `(.L_x_13705) ;  /* 0x0000018000007945 */ /* 0x000fe20003800000 */
[----:B------:R-:W-:Y:S05]  /*60e0*/  @!P0 BRA `(.L_x_13706) ;  /* 0x0000015000008947 */ /* 0x000fea0003800000 */
[----:B------:R-:W-:Y:S06]  /*60f0*/  BAR.SYNC.DEFER_BLOCKING 0x0 ;  /* 0x0000000000007b1d */ /* 0x000fec0000010000 */
[----:B--2---:R-:W2:Y:S04]  /*6100*/  SHFL.DOWN P0, R3, R110, 0x1, 0x1f ;  /* 0x08201f006e037f89 */ /* 0x004ea80000000000 */
        /* <DEDUP_REMOVED lines=12> */
[----:B----4-:R-:W-:-:S04]  /*61d0*/  ISETP.NE.AND P0, PT, R9, RZ, PT ;  /* 0x000000ff0900720c */ /* 0x010fc80003f05270 */
[----:B------:R2:W-:Y:S04]  /*61e0*/  @!P1 STS [0xc64], R7 ;  /* 0x000c6407ff009388 */ /* 0x0005e80000000800 */
[----:B------:R-:W-:Y:S06]  /*61f0*/  BAR.SYNC.DEFER_BLOCKING 0x0 ;  /* 0x0000000000007b1d */ /* 0x000fec0000010000 */
[----:B------:R-:W-:Y:S05]  /*6200*/  @P0 BRA `(.L_x_13707) ;  /* 0x0000004000000947 */ /* 0x000fea0003800000 */
[----:B--2---:R2:W-:Y:S01]  /*6210*/  RED.E.ADD.F32.FTZ.RN.STRONG.GPU [R98.64], R7 ;  /* 0x000000076200798e */ /* 0x0045e2000c10e788 */
[----:B------:R-:W-:Y:S01]  /*6220*/  HFMA2.MMA R9, -RZ, RZ, 0, 0 ;  /* 0x00000000ff097435 */ /* 0x000fe200000001ff */
[----:B------:R-:W-:Y:S05]  /*6230*/  BRA `(.L_x_13707) ;  /* 0x0000001000007947 */ /* 0x000fea0003800000 */
.L_x_13706:
[----:B------:R-:W3:Y:S02]  /*6240*/  S2R R9, SR_TID.X ;  /* 0x0000000000097919 */ /* 0x000ee40000002100 */
.L_x_13707:
[----:B--2---:R-:W-:Y:S05]  /*6250*/  BSYNC B0 ;  /* 0x0000000000007941 */ /* 0x004fea0003800000 */
.L_x_13705:
[----:B---3--:R-:W-:-:S13]  /*6260*/  ISETP.GE.AND P0, PT, R9, c[0x0][0x16c], PT ;  /* 0x00005b0009007a0c */ /* 0x008fda0003f06270 */
[----:B------:R-:W-:Y:S05]  /*6270*/  @P0 EXIT ;  /* 0x000000000000094d */ /* 0x000fea0003800000 */
[----:B------:R-:W-:Y:S02]  /*6280*/  IMAD R117, R117, c[0x0][0x288], RZ ;  /* 0x0000a20075757a24 */ /* 0x000fe400078e02ff */
[----:B------:R-:W-:-:S04]  /*6290*/  IMAD.WIDE.U32 R4, R118, c[0x0][0x288], RZ ;  /* 0x0000a20076047a25 */ /* 0x000fc800078e00ff */
[----:B-1----:R-:W-:-:S05]  /*62a0*/  IMAD R13, R118, c[0x0][0x28c], R117 ;  /* 0x0000a300760d7a24 */ /* 0x002fca00078e0275 */
[----:B------:R-:W-:Y:S02]  /*62b0*/  IADD3 R13, R5, R13, RZ ;  /* 0x0000000d050d7210 */ /* 0x000fe40007ffe0ff */
.L_x_13708:
        /* <DEDUP_REMOVED lines=17> */
.L_x_13709:
        /* <DEDUP_REMOVED lines=11> */
.L_x_14766:


//--------------------- .text._Z25selective_scan_bwd_kernelI32Selective_Scan_bwd_kernel_traitsILi32ELi4ELb0ELb1ELb1ELb1ELb1EN3c104HalfENS1_7complexIfEEEEv12SSMParamsBwd --------------------------
	.section	.text._Z25selective_scan_bwd_kernelI32Selective_Scan_bwd_kernel_traitsILi32ELi4ELb0ELb1ELb1ELb1ELb1EN3c104HalfENS1_7complexIfEEEEv12SSMParamsBwd,"ax",@progbits
	.sectioninfo	@"SHI_REGISTERS=182"
	.align	128
        .global         _Z25selective_scan_bwd_kernelI32Selective_Scan_bwd_kernel_traitsILi32ELi4ELb0ELb1ELb1ELb1ELb1EN3c104HalfENS1_7complexIfEEEEv12SSMParamsBwd
        .type           _Z25selective_scan_bwd_kernelI32Selective_Scan_bwd_kernel_traitsILi32ELi4ELb0ELb1ELb1ELb1ELb1EN3c104HalfENS1_7complexIfEEEEv12SSMParamsBwd,@function
        .size           _Z25selective_scan_bwd_kernelI32Selective_Scan_bwd_kernel_traitsILi32ELi4ELb0ELb1ELb1ELb1ELb1EN3c104HalfENS1_7complexIfEEEEv12SSMParamsBwd,(.L_x_14767 - _Z25selective_scan_bwd_kernelI32Selective_Scan_bwd_kernel_traitsILi32ELi4ELb0ELb1ELb1ELb1ELb1EN3c104HalfENS1_7complexIfEEEEv12SSMParamsBwd)
        .other          _Z25selective_scan_bwd_kernelI32Selective_Scan_bwd_kernel_traitsILi32ELi4ELb0ELb1ELb1ELb1ELb1EN3c104HalfENS1_7complexIfEEEEv12SSMParamsBwd,@"STO_CUDA_ENTRY STV_DEFAULT"
_Z25selective_scan_bwd_kernelI32Selective_Scan_bwd_kernel_traitsILi32ELi4ELb0ELb1ELb1ELb1ELb1EN3c104HalfENS1_7complexIfEEEEv12SSMParamsBwd:
.text._Z25selective_scan_bwd_kernelI32Selective_Scan_bwd_kernel_traitsILi32ELi4ELb0ELb1ELb1ELb1ELb1EN3c104HalfENS1_7complexIfEEEEv12SSMParamsBwd:
        /* <DEDUP_REMOVED lines=28> */
[----:B------:R-:W-:Y:S01]  /*01c0*/  IMAD R10, R95, c[0x0][0x278], RZ ;  /* 0x00009e005f0a7a24 */ /* 0x000fe200078e02ff */
[----:B----4-:R-:W-:Y:S01]  /*01d0*/  IABS R4, R100 ;  /* 0x0000006400047213 */ /* 0x010fe20000000000 */
[----:B------:R-:W-:Y:S02]  /*01e0*/  IMAD R5, R97, c[0x0][0x1d4], R0 ;  /* 0x0000750061057a24 */ /* 0x000fe400078e0200 */
[----:B------:R-:W-:Y:S01]  /*01f0*/  IMAD R12, R95, c[0x0][0x190], RZ ;  /* 0x000064005f0c7a24 */ /* 0x000fe200078e02ff */
[----:B---3--:R-:W-:Y:S01]  /*0200*/  IADD3 R8, RZ, -R7, RZ ;  /* 0x80000007ff087210 */ /* 0x008fe20007ffe0ff */
[C---:B------:R-:W-:Y:S02]  /*0210*/  IMAD R13, R97.reuse, c[0x0][0x27c], R10 ;  /* 0x00009f00610d7a24 */ /* 0x040fe400078e020a */
[----:B------:R-:W-:Y:S01]  /*0220*/  IMAD R15, R97, c[0x0][0x194], R12 ;  /* 0x00006500610f7a24 */ /* 0x000fe200078e020c */
[----:B------:R-:W-:Y:S01]  /*0230*/  MOV R12, c[0x0][0x174] ;  /* 0x00005d00000c7a02 */ /* 0x000fe20000000f00 */
[----:B0-----:R-:W-:-:S02]  /*0240*/  IMAD R3, R8, R19, RZ ;  /* 0x0000001308037224 */ /* 0x001fc400078e02ff */
        /* <DEDUP_REMOVED lines=92> */
[C---:B0-----:R-:W-:Y:S02]  /*0810*/  SHF.L.U32 R0, R91.reuse, 0x2, RZ ;  /* 0x000000025b007819 */ /* 0x041fe400000006ff */
[C---:B------:R-:W-:Y:S02]  /*0820*/  SHF.L.U32 R160, R91.reuse, 0x3, RZ ;  /* 0x000000035ba07819 */ /* 0x040fe400000006ff */
[----:B------:R-:W-:Y:S02]  /*0830*/  LOP3.LUT R0, R0, 0xffffff80, RZ, 0xc0, !PT ;  /* 0xffffff8000007812 */ /* 0x000fe400078ec0ff */
[C---:B------:R-:W-:Y:S02]  /*0840*/  LOP3.LUT R159, R91.reuse, 0x1f, RZ, 0xc0, !PT ;  /* 0x0000001f5b9f7812 */ /* 0x040fe400078ec0ff */
[----:B------:R-:W-:Y:S02]  /*0850*/  LOP3.LUT R81, R0, 0x1f, R91, 0xf8, !PT ;  /* 0x0000001f00517812 */ /* 0x000fe400078ef85b */
[----:B------:R-:W-:-:S02]  /*0860*/  LEA.HI.SX32 R74, R91, R91, 0x1b ;  /* 0x0000005b5b4a7211 */ /* 0x000fc400078fdaff */
[----:B------:R-:W-:Y:S02]  /*0870*/  IADD3 R12, R0, R81, RZ ;  /* 0x00000051000c7210 */ /* 0x000fe40007ffe0ff */
[----:B------:R-:W-:Y:S02]  /*0880*/  LEA.HI.SX32 R72, R160, R160, 0x1b ;  /* 0x000000a0a0487211 */ /* 0x000fe400078fdaff */
[----:B------:R-:W-:Y:S02]  /*0890*/  SHF.R.S32.HI R79, RZ, 0x1f, R81 ;  /* 0x0000001fff4f7819 */ /* 0x000fe40000011451 */
[C---:B------:R-:W-:Y:S02]  /*08a0*/  LOP3.LUT R77, R81.reuse, 0x20, RZ, 0xfc, !PT ;  /* 0x00000020514d7812 */ /* 0x040fe400078efcff */
[C---:B------:R-:W-:Y:S02]  /*08b0*/  LOP3.LUT R75, R81.reuse, 0x40, RZ, 0xfc, !PT ;  /* 0x00000040514b7812 */ /* 0x040fe400078efcff */
        /* <DEDUP_REMOVED lines=9> */
.L_x_13760:
[----:B------:R-:W-:Y:S01]  /*0950*/  IADD3 R158, -R76, c[0x0][0x174], RZ ;  /* 0x00005d004c9e7a10 */ /* 0x000fe20007ffe1ff */
[----:B------:R-:W-:Y:S01]  /*0960*/  BAR.SYNC.DEFER_BLOCKING 0x0 ;  /* 0x0000000000007b1d */ /* 0x000fe20000010000 */
[C---:B------:R-:W-:Y:S02]  /*0970*/  SHF.L.U32 R63, R81.reuse, 0x1, RZ ;  /* 0x00000001513f7819 */ /* 0x040fe400000006ff */
[----:B0-----:R-:W-:Y:S02]  /*0980*/  LEA R14, R158, 0xffffff80, 0x7 ;  /* 0xffffff809e0e7811 */ /* 0x001fe400078e38ff */
[----:B------:R-:W-:Y:S02]  /*0990*/  SHF.L.U64.HI R62, R81, 0x1, R79 ;  /* 0x00000001513e7819 */ /* 0x000fe4000001024f */
[----:B------:R-:W-:-:S02]  /*09a0*/  IADD3 R64, -R14, c[0x0][0x168], RZ ;  /* 0x00005a000e407a10 */ /* 0x000fc40007ffe1ff */
[----:B------:R-:W-:Y:S02]  /*09b0*/  IADD3 R6, P4, R90, R63, RZ ;  /* 0x0000003f5a067210 */ /* 0x000fe40007f9e0ff */
        /* <DEDUP_REMOVED lines=25> */
[----:B------:R-:W-:-:S05]  /*0b50*/  @!P3 IADD3.X R7, R87, R62, RZ, P4, !PT ;  /* 0x0000003e5707b210 */ /* 0x000fca00027fe4ff */
[----:B------:R-:W-:-:S04]  /*0b60*/  @!P1 IADD3 R22, P6, R88, R63, RZ ;  /* 0x0000003f58169210 */ /* 0x000fc80007fde0ff */
[----:B------:R-:W-:Y:S01]  /*0b70*/  @!P1 IADD3.X R23, R87, R62, RZ, P6, !PT ;  /* 0x0000003e57179210 */ /* 0x000fe200037fe4ff */
[----:B--2---:R-:W-:Y:S04]  /*0b80*/  STS.U16 [R61], R0 ;  /* 0x000000003d007388 */ /* 0x004fe80000000400 */
[----:B---3--:R-:W-:Y:S04]  /*0b90*/  STS.U16 [R61+0x40], R16 ;  /* 0x000040103d007388 */ /* 0x008fe80000000400 */
[----:B----4-:R-:W-:Y:S04]  /*0ba0*/  STS.U16 [R61+0x80], R18 ;  /* 0x000080123d007388 */ /* 0x010fe80000000400 */
[----:B------:R0:W-:Y:S01]  /*0bb0*/  STS.U16 [R61+0xc0], R20 ;  /* 0x0000c0143d007388 */ /* 0x0001e20000000400 */
[----:B------:R-:W-:-:S06]  /*0bc0*/  NOP ;  /* 0x0000000000007918 */ /* 0x000fcc0000000000 */
[----:B------:R-:W-:Y:S04]  /*0bd0*/  LDS.64 R16, [R101] ;  /* 0x0000000065107984 */ /* 0x000fe80000000a00 */
[----:B------:R-:W-:Y:S01]  /*0be0*/  BAR.SYNC.DEFER_BLOCKING 0x0 ;  /* 0x0000000000007b1d */ /* 0x000fe20000010000 */
[-C--:B0-----:R-:W-:Y:S02]  /*0bf0*/  @!P2 IADD3 R20, P5, R88, R63.reuse, RZ ;  /* 0x0000003f5814a210 */ /* 0x081fe40007fbe0ff */
[----:B------:R-:W-:Y:S02]  /*0c00*/  PRMT R0, RZ, 0x7610, R0 ;  /* 0x00007610ff007816 */ /* 0x000fe40000000000 */
        /* <DEDUP_REMOVED lines=16> */
[----:B-1----:R-:W1:Y:S04]  /*0d10*/  LDS.64 R38, [R101] ;  /* 0x0000000065267984 */ /* 0x002e680000000a00 */
[----:B------:R-:W-:Y:S06]  /*0d20*/  BAR.SYNC.DEFER_BLOCKING 0x0 ;  /* 0x0000000000007b1d */ /* 0x000fec0000010000 */
[----:B------:R2:W3:Y:S04]  /*0d30*/  @!P0 LDG.E.U16 R30, [R18.64] ;  /* 0x00000008121e8981 */ /* 0x0004e8000c1e1500 */
[----:B------:R2:W4:Y:S04]  /*0d40*/  @!P3 LDG.E.U16 R32, [R18.64+0x40] ;  /* 0x000040081220b981 */ /* 0x000528000c1e1500 */
[----:B------:R2:W4:Y:S04]  /*0d50*/  @!P2 LDG.E.U16 R34, [R18.64+0x80] ;  /* 0x000080081222a981 */ /* 0x000528000c1e1500 */
[----:B------:R2:W4:Y:S01]  /*0d60*/  @!P1 LDG.E.U16 R36, [R18.64+0xc0] ;  /* 0x0000c00812249981 */ /* 0x000522000c1e1500 */
[----:B0-----:R-:W-:Y:S01]  /*0d70*/  IMAD R0, R95, c[0x0][0x1f0], RZ ;  /* 0x00007c005f007a24 */ /* 0x001fe200078e02ff */
[-C--:B------:R-:W-:Y:S01]  /*0d80*/  ISETP.GE.AND P2, PT, R81, R64.reuse, PT ;  /* 0x000000405100720c */ /* 0x080fe20003f46270 */
[C---:B------:R-:W-:Y:S01]  /*0d90*/  IMAD.WIDE.U32 R4, R97.reuse, c[0x0][0x1f0], RZ ;  /* 0x00007c0061047a25 */ /* 0x040fe200078e00ff */
[----:B------:R-:W-:Y:S01]  /*0da0*/  SHF.R.S32.HI R15, RZ, 0x1f, R14 ;  /* 0x0000001fff0f7819 */ /* 0x000fe2000001140e */
[----:B-1----:R-:W-:Y:S01]  /*0db0*/  HADD2.F32 R25, -RZ, R39.H0_H0 ;  /* 0x20000027ff197230 */ /* 0x002fe20000004100 */
[----:B------:R-:W-:Y:S01]  /*0dc0*/  IADD3 R20, R76, -c[0x0][0x174], RZ ;  /* 0x80005d004c147a10 */ /* 0x000fe20007ffe0ff */
[----:B------:R-:W-:Y:S01]  /*0dd0*/  IMAD R21, R97, c[0x0][0x1f4], R0 ;  /* 0x00007d0061157a24 */ /* 0x000fe200078e0200 */
[----:B------:R-:W-:Y:S01]  /*0de0*/  BSSY B0, `(.L_x_13711) ;  /* 0x0000047000007945 */ /* 0x000fe20003800000 */
[-C--:B------:R-:W-:Y:S01]  /*0df0*/  ISETP.GE.AND P3, PT, R77, R64.reuse, PT ;  /* 0x000000404d00720c */ /* 0x080fe20003f66270 */
[----:B--2---:R-:W-:Y:S01]  /*0e00*/  IMAD R19, R99, c[0x0][0x1f8], RZ ;  /* 0x00007e0063137a24 */ /* 0x004fe200078e02ff */
[-C--:B------:R-:W-:Y:S01]  /*0e10*/  ISETP.GE.AND P4, PT, R75, R64.reuse, PT ;  /* 0x000000404b00720c */ /* 0x080fe20003f86270 */
[----:B------:R-:W-:Y:S01]  /*0e20*/  IMAD R59, R20, -0x80, RZ ;  /* 0xffffff80143b7824 */ /* 0x000fe200078e02ff */
[----:B------:R-:W-:Y:S01]  /*0e30*/  IADD3 R5, R5, R21, RZ ;  /* 0x0000001505057210 */ /* 0x000fe20007ffe0ff */
[----:B------:R-:W-:Y:S01]  /*0e40*/  IMAD R24, R100, c[0x0][0x1fc], R19 ;  /* 0x00007f0064187a24 */ /* 0x000fe200078e0213 */
[----:B------:R-:W-:Y:S01]  /*0e50*/  ISETP.GE.AND P5, PT, R73, R64, PT ;  /* 0x000000404900720c */ /* 0x000fe20003fa6270 */
[----:B------:R-:W-:Y:S01]  /*0e60*/  @!P2 IMAD.WIDE.U32 R6, R97, c[0x0][0x1f0], R14 ;  /* 0x00007c006106aa25 */ /* 0x000fe200078e000e */
[----:B------:R-:W-:-:S03]  /*0e70*/  SHF.R.S32.HI R57, RZ, 0x1f, R59 ;  /* 0x0000001fff397819 */ /* 0x000fc6000001143b */
[C---:B------:R-:W-:Y:S01]  /*0e80*/  IMAD.WIDE.U32 R22, R100.reuse, c[0x0][0x1f8], R4 ;  /* 0x00007e0064167a25 */ /* 0x040fe200078e0004 */
[----:B------:R-:W-:Y:S02]  /*0e90*/  @!P2 IADD3 R7, R21, R7, RZ ;  /* 0x000000071507a210 */ /* 0x000fe40007ffe0ff */
[----:B------:R-:W-:Y:S01]  /*0ea0*/  IADD3 R21, P0, R63, c[0x0][0x268], RZ ;  /* 0x00009a003f157a10 */ /* 0x000fe20007f1e0ff */
[----:B-----5:R-:W-:Y:S01]  /*0eb0*/  FADD.FTZ R56, R25, R96 ;  /* 0x0000006019387221 */ /* 0x020fe20000010000 */
[----:B------:R-:W-:Y:S01]  /*0ec0*/  IADD3 R0, P1, R59, R22, RZ ;  /* 0x000000163b007210 */ /* 0x000fe20007f3e0ff */
[----:B------:R-:W-:Y:S01]  /*0ed0*/  @!P2 IMAD.WIDE.U32 R18, R100, c[0x0][0x1f8], R6 ;  /* 0x00007e006412aa25 */ /* 0x000fe200078e0006 */
[----:B------:R-:W-:Y:S02]  /*0ee0*/  IADD3.X R7, R62, c[0x0][0x26c], RZ, P0, !PT ;  /* 0x00009b003e077a10 */ /* 0x000fe400007fe4ff */
[----:B------:R-:W-:Y:S02]  /*0ef0*/  IADD3.X R23, R57, R24, R23, P1, !PT ;  /* 0x0000001839177210 */ /* 0x000fe40000ffe417 */
[----:B------:R-:W-:Y:S01]  /*0f00*/  LEA R6, P1, R0, R21, 0x1 ;  /* 0x0000001500067211 */ /* 0x000fe200078208ff */
[----:B------:R-:W-:Y:S01]  /*0f10*/  HADD2.F32 R21, -RZ, R38.H0_H0 ;  /* 0x20000026ff157230 */ /* 0x000fe20000004100 */
[----:B------:R-:W-:-:S02]  /*0f20*/  @!P2 IADD3 R22, P0, R81, R18, RZ ;  /* 0x000000125116a210 */ /* 0x000fc40007f1e0ff */
[----:B------:R-:W-:Y:S01]  /*0f30*/  LEA.HI.X R7, R0, R7, R23, 0x1, P1 ;  /* 0x0000000700077211 */ /* 0x000fe200008f0c17 */
[----:B------:R-:W-:Y:S01]  /*0f40*/  HADD2.F32 R23, -RZ, R38.H1_H1 ;  /* 0x30000026ff177230 */ /* 0x000fe20000004100 */
[----:B------:R-:W-:Y:S01]  /*0f50*/  FADD.FTZ R60, R21, R96 ;  /* 0x00000060153c7221 */ /* 0x000fe20000010000 */
[----:B------:R-:W-:Y:S01]  /*0f60*/  @!P2 IADD3.X R19, R79, R19, R24, P0, !PT ;  /* 0x000000134f13a210 */ /* 0x000fe200007fe418 */
[----:B------:R-:W-:Y:S01]  /*0f70*/  HADD2.F32 R21, -RZ, R39.H1_H1 ;  /* 0x30000027ff157230 */ /* 0x000fe20000004100 */
[----:B------:R-:W-:Y:S01]  /*0f80*/  @!P2 LEA R18, P0, R22, c[0x0][0x268], 0x1 ;  /* 0x00009a001612aa11 */ /* 0x000fe200078008ff */
[--C-:B------:R-:W-:Y:S01]  /*0f90*/  FADD.FTZ R58, R23, R96.reuse ;  /* 0x00000060173a7221 */ /* 0x100fe20000010000 */
[----:B------:R-:W-:Y:S02]  /*0fa0*/  FSETP.GTU.FTZ.AND P6, PT, R60, 20, PT ;  /* 0x41a000003c00780b */ /* 0x000fe40003fdc000 */
[----:B------:R-:W-:Y:S01]  /*0fb0*/  @!P2 LEA.HI.X R19, R22, c[0x0][0x26c], R19, 0x1, P0 ;  /* 0x00009b001613aa11 */ /* 0x000fe200000f0c13 */
        /* <DEDUP_REMOVED lines=8> */
[----:B------:R0:W1:Y:S01]  /*1040*/  LDS.64 R4, [R101] ;  /* 0x0000000065047984 */ /* 0x0000620000000a00 */
        /* <DEDUP_REMOVED lines=32> */
.L_x_13712:
[----:B------:R-:W-:Y:S05]  /*1250*/  BSYNC B0 ;  /* 0x0000000000007941 */ /* 0x000fea0003800000 */
.L_x_13711:
[----:B------:R-:W-:Y:S01]  /*1260*/  BSSY B0, `(.L_x_13713) ;  /* 0x0000026000007945 */ /* 0x000fe20003800000 */
[----:B------:R-:W-:Y:S02]  /*1270*/  FSETP.GTU.FTZ.AND P6, PT, R0, 20, PT ;  /* 0x41a000000000780b */ /* 0x000fe40003fdc000 */
[----:B------:R-:W-:Y:S02]  /*1280*/  PRMT R26, RZ, 0x7610, R26 ;  /* 0x00007610ff1a7816 */ /* 0x000fe4000000001a */
[----:B------:R-:W-:Y:S02]  /*1290*/  PRMT R28, RZ, 0x7610, R28 ;  /* 0x00007610ff1c7816 */ /* 0x000fe4000000001c */
[----:B0-----:R-:W-:Y:S02]  /*12a0*/  PRMT R30, RZ, 0x7610, R30 ;  /* 0x00007610ff1e7816 */ /* 0x001fe4000000001e */
[----:B------:R-:W-:Y:S01]  /*12b0*/  PRMT R32, RZ, 0x7610, R32 ;  /* 0x00007610ff207816 */ /* 0x000fe20000000020 */
        /* <DEDUP_REMOVED lines=32> */
.L_x_13714:
[----:B------:R-:W-:Y:S05]  /*14c0*/  BSYNC B0 ;  /* 0x0000000000007941 */ /* 0x000fea0003800000 */
.L_x_13713:
        /* <DEDUP_REMOVED lines=33> */
.L_x_13716:
[----:B------:R-:W-:Y:S05]  /*16e0*/  BSYNC B0 ;  /* 0x0000000000007941 */ /* 0x000fea0003800000 */
.L_x_13715:
        /* <DEDUP_REMOVED lines=33> */
.L_x_13718:
[----:B------:R-:W-:Y:S05]  /*1900*/  BSYNC B0 ;  /* 0x0000000000007941 */ /* 0x000fea0003800000 */
.L_x_13717:
        /* <DEDUP_REMOVED lines=9> */
[----:B------:R-:W-:-:S04]  /*19a0*/  @!P2 MOV R24, R14 ;  /* 0x0000000e0018a202 */ /* 0x000fc80000000f00 */
[----:B------:R-:W-:Y:S01]  /*19b0*/  IADD3 R23, R23, R21, RZ ;  /* 0x0000001517177210 */ /* 0x000fe20007ffe0ff */
[----:B------:R-:W-:-:S04]  /*19c0*/  @!P2 IMAD.WIDE.U32 R24, R97, c[0x0][0x200], R24 ;  /* 0x000080006118aa25 */ /* 0x000fc800078e0018 */
[----:B0-----:R-:W-:Y:S01]  /*19d0*/  IMAD.WIDE.U32 R18, R100, c[0x0][0x208], R22 ;  /* 0x0000820064127a25 */ /* 0x001fe200078e0016 */
[----:B------:R-:W-:-:S03]  /*19e0*/  @!P2 IADD3 R25, R21, R25, RZ ;  /* 0x000000191519a210 */ /* 0x000fc60007ffe0ff */
[----:B------:R-:W-:Y:S02]  /*19f0*/  IMAD R21, R99, c[0x0][0x208], RZ ;  /* 0x0000820063157a24 */ /* 0x000fe400078e02ff */
[----:B---3--:R-:W-:-:S04]  /*1a00*/  @!P2 IMAD.WIDE.U32 R6, R100, c[0x0][0x208], R24 ;  /* 0x000082006406aa25 */ /* 0x008fc800078e0018 */
[----:B------:R-:W-:Y:S01]  /*1a10*/  IMAD R24, R100, c[0x0][0x20c], R21 ;  /* 0x0000830064187a24 */ /* 0x000fe200078e0215 */
[----:B------:R-:W-:Y:S02]  /*1a20*/  IADD3 R21, P6, R59, R18, RZ ;  /* 0x000000123b157210 */ /* 0x000fe40007fde0ff */
[----:B------:R-:W-:Y:S02]  /*1a30*/  @!P2 IADD3 R23, P0, R81, R6, RZ ;  /* 0x000000065117a210 */ /* 0x000fe40007f1e0ff */
[----:B------:R-:W-:Y:S02]  /*1a40*/  IADD3 R18, P1, R63, c[0x0][0x258], RZ ;  /* 0x000096003f127a10 */ /* 0x000fe40007f3e0ff */
[----:B------:R-:W-:Y:S02]  /*1a50*/  IADD3.X R22, R57, R24, R19, P6, !PT ;  /* 0x0000001839167210 */ /* 0x000fe400037fe413 */
[----:B------:R-:W-:Y:S02]  /*1a60*/  @!P2 IADD3.X R24, R79, R7, R24, P0, !PT ;  /* 0x000000074f18a210 */ /* 0x000fe400007fe418 */
[----:B------:R-:W-:-:S02]  /*1a70*/  IADD3.X R7, R62, c[0x0][0x25c], RZ, P1, !PT ;  /* 0x000097003e077a10 */ /* 0x000fc40000ffe4ff */
[----:B------:R-:W-:Y:S02]  /*1a80*/  LEA R18, P1, R21, R18, 0x1 ;  /* 0x0000001215127211 */ /* 0x000fe400078208ff */
[----:B------:R-:W-:Y:S02]  /*1a90*/  @!P2 LEA R6, P0, R23, c[0x0][0x258], 0x1 ;  /* 0x000096001706aa11 */ /* 0x000fe400078008ff */
[----:B------:R-:W-:Y:S02]  /*1aa0*/  LEA.HI.X R19, R21, R7, R22, 0x1, P1 ;  /* 0x0000000715137211 */ /* 0x000fe400008f0c16 */
[----:B------:R-:W-:Y:S02]  /*1ab0*/  @!P2 LEA.HI.X R7, R23, c[0x0][0x25c], R24, 0x1, P0 ;  /* 0x000097001707aa11 */ /* 0x000fe400000f0c18 */
[----:B------:R-:W-:Y:S02]  /*1ac0*/  PRMT R22, RZ, 0x7610, R22 ;  /* 0x00007610ff167816 */ /* 0x000fe40000000016 */
[----:B------:R-:W-:-:S02]  /*1ad0*/  PRMT R24, RZ, 0x7610, R24 ;  /* 0x00007610ff187816 */ /* 0x000fc40000000018 */
        /* <DEDUP_REMOVED lines=8> */
[----:B0-----:R-:W-:-:S05]  /*1b60*/  PRMT R26, RZ, 0x7610, R26 ;  /* 0x00007610ff1a7816 */ /* 0x001fca000000001a */
[----:B------:R0:W3:Y:S04]  /*1b70*/  @!P2 LDG.E.U16 R22, [R6.64] ;  /* 0x000000080616a981 */ /* 0x0000e8000c1e1500 */
[----:B------:R4:W5:Y:S04]  /*1b80*/  @!P3 LDG.E.U16 R24, [R18.64+-0xc0] ;  /* 0xffff40081218b981 */ /* 0x000968000c1e1500 */
[----:B------:R4:W5:Y:S04]  /*1b90*/  @!P4 LDG.E.U16 R34, [R18.64+-0x80] ;  /* 0xffff80081222c981 */ /* 0x000968000c1e1500 */
[----:B------:R4:W5:Y:S01]  /*1ba0*/  @!P5 LDG.E.U16 R26, [R18.64+-0x40] ;  /* 0xffffc008121ad981 */ /* 0x000962000c1e1500 */
[--C-:B--2---:R-:W-:Y:S01]  /*1bb0*/  HADD2.F32 R27, -RZ, R36.reuse.H0_H0 ;  /* 0x20000024ff1b7230 */ /* 0x104fe20000004100 */
[----:B------:R-:W-:Y:S01]  /*1bc0*/  ISETP.NE.AND P6, PT, R91, RZ, PT ;  /* 0x000000ff5b00720c */ /* 0x000fe20003fc5270 */
[----:B------:R-:W-:Y:S01]  /*1bd0*/  HADD2.F32 R30, -RZ, R36.H1_H1 ;  /* 0x30000024ff1e7230 */ /* 0x000fe20000004100 */
[----:B------:R-:W-:Y:S01]  /*1be0*/  BSSY B0, `(.L_x_13719) ;  /* 0x000005f000007945 */ /* 0x000fe20003800000 */
[--C-:B------:R-:W-:Y:S01]  /*1bf0*/  HADD2.F32 R33, -RZ, R37.reuse.H0_H0 ;  /* 0x20000025ff217230 */ /* 0x100fe20000004100 */
[----:B------:R-:W-:Y:S01]  /*1c00*/  FMUL.FTZ R21, R27, -1.4426950216293334961 ;  /* 0xbfb8aa3b1b157820 */ /* 0x000fe20000410000 */
[----:B------:R-:W-:Y:S01]  /*1c10*/  HADD2.F32 R36, -RZ, R37.H1_H1 ;  /* 0x30000025ff247230 */ /* 0x000fe20000004100 */
[----:B0-----:R-:W-:Y:S01]  /*1c20*/  FMUL.FTZ R7, R30, -1.4426950216293334961 ;  /* 0xbfb8aa3b1e077820 */ /* 0x001fe20000410000 */
[----:B-1----:R-:W-:Y:S01]  /*1c30*/  HADD2.F32 R25, -RZ, R5.H0_H0 ;  /* 0x20000005ff197230 */ /* 0x002fe20000004100 */
[----:B----4-:R-:W-:-:S02]  /*1c40*/  FMUL.FTZ R19, R33, -1.4426950216293334961 ;  /* 0xbfb8aa3b21137820 */ /* 0x010fc40000410000 */
[----:B------:R-:W0:Y:S08]  /*1c50*/  MUFU.EX2 R21, R21 ;  /* 0x0000001500157308 */ /* 0x000e300000000800 */
[----:B------:R-:W1:Y:S08]  /*1c60*/  MUFU.EX2 R7, R7 ;  /* 0x0000000700077308 */ /* 0x000e700000000800 */
[----:B------:R-:W2:Y:S01]  /*1c70*/  MUFU.EX2 R19, R19 ;  /* 0x0000001300137308 */ /* 0x000ea20000000800 */
[----:B0-----:R-:W-:Y:S01]  /*1c80*/  FADD.FTZ R6, R21, 1 ;  /* 0x3f80000015067421 */ /* 0x001fe20000010000 */
[----:B------:R-:W-:Y:S01]  /*1c90*/  HADD2.F32 R21, -RZ, R4.H0_H0 ;  /* 0x20000004ff157230 */ /* 0x000fe20000004100 */
[----:B-1----:R-:W-:-:S05]  /*1ca0*/  FADD.FTZ R18, R7, 1 ;  /* 0x3f80000007127421 */ /* 0x002fca0000010000 */
[----:B------:R-:W0:Y:S01]  /*1cb0*/  MUFU.RCP R28, R6 ;  /* 0x00000006001c7308 */ /* 0x000e220000001000 */
[----:B--2---:R-:W-:-:S07]  /*1cc0*/  FADD.FTZ R7, R19, 1 ;  /* 0x3f80000013077421 */ /* 0x004fce0000010000 */
[----:B------:R-:W1:Y:S01]  /*1cd0*/  MUFU.RCP R31, R18 ;  /* 0x00000012001f7308 */ /* 0x000e620000001000 */
[----:B---3--:R2:W-:Y:S04]  /*1ce0*/  STS.U16 [R61], R22 ;  /* 0x000000163d007388 */ /* 0x0085e80000000400 */
[----:B-----5:R3:W-:Y:S04]  /*1cf0*/  STS.U16 [R61+0x40], R24 ;  /* 0x000040183d007388 */ /* 0x0207e80000000400 */
[----:B------:R-:W-:Y:S01]  /*1d00*/  STS.U16 [R61+0x80], R34 ;  /* 0x000080223d007388 */ /* 0x000fe20000000400 */
[----:B--2---:R-:W-:-:S03]  /*1d10*/  FMUL.FTZ R22, R36, -1.4426950216293334961 ;  /* 0xbfb8aa3b24167820 */ /* 0x004fc60000410000 */
[----:B------:R2:W-:Y:S01]  /*1d20*/  STS.U16 [R61+0xc0], R26 ;  /* 0x0000c01a3d007388 */ /* 0x0005e20000000400 */
[----:B------:R-:W-:-:S06]  /*1d30*/  NOP ;  /* 0x0000000000007918 */ /* 0x000fcc0000000000 */
[----:B------:R-:W4:Y:S01]  /*1d40*/  LDS.64 R38, [R101] ;  /* 0x0000000065267984 */ /* 0x000f220000000a00 */
[----:B------:R-:W5:Y:S01]  /*1d50*/  MUFU.EX2 R22, R22 ;  /* 0x0000001600167308 */ /* 0x000f620000000800 */
[----:B---3--:R-:W-:Y:S01]  /*1d60*/  HADD2.F32 R24, -RZ, R4.H1_H1 ;  /* 0x30000004ff187230 */ /* 0x008fe20000004100 */
[----:B0-----:R-:W-:Y:S01]  /*1d70*/  FADD.FTZ R4, -R28, 1 ;  /* 0x3f8000001c047421 */ /* 0x001fe20000010100 */
[----:B--2---:R-:W-:Y:S01]  /*1d80*/  HADD2.F32 R26, -RZ, R5.H1_H1 ;  /* 0x30000005ff1a7230 */ /* 0x004fe20000004100 */
[----:B-1----:R-:W-:Y:S02]  /*1d90*/  FADD.FTZ R5, -R31, 1 ;  /* 0x3f8000001f057421 */ /* 0x002fe40000010100 */
[----:B------:R-:W-:Y:S02]  /*1da0*/  FFMA.FTZ R4, R27, R4, 1 ;  /* 0x3f8000001b047423 */ /* 0x000fe40000010004 */
[----:B------:R0:W1:Y:S01]  /*1db0*/  MUFU.RCP R34, R7 ;  /* 0x0000000700227308 */ /* 0x0000620000001000 */
[----:B-----5:R-:W-:-:S02]  /*1dc0*/  FADD.FTZ R23, R22, 1 ;  /* 0x3f80000016177421 */ /* 0x020fc40000010000 */
[----:B0-----:R-:W-:-:S05]  /*1dd0*/  FFMA.FTZ R7, R30, R5, 1 ;  /* 0x3f8000001e077423 */ /* 0x001fca0000010005 */
[----:B------:R-:W0:Y:S01]  /*1de0*/  MUFU.RCP R37, R23 ;  /* 0x0000001700257308 */ /* 0x000e220000001000 */
[----:B-1----:R-:W-:-:S04]  /*1df0*/  FADD.FTZ R6, -R34, 1 ;  /* 0x3f80000022067421 */ /* 0x002fc80000010100 */
[----:B------:R-:W-:Y:S02]  /*1e00*/  FFMA.FTZ R18, R33, R6, 1 ;  /* 0x3f80000021127423 */ /* 0x000fe40000010006 */
[----:B0-----:R-:W-:Y:S01]  /*1e10*/  FADD.FTZ R19, -R37, 1 ;  /* 0x3f80000025137421 */ /* 0x001fe20000010100 */
[----:B----4-:R-:W-:-:S03]  /*1e20*/  HADD2.F32 R29, -RZ, R38.H0_H0 ;  /* 0x20000026ff1d7230 */ /* 0x010fc60000004100 */
[----:B------:R-:W-:Y:S01]  /*1e30*/  FFMA.FTZ R23, R36, R19, 1 ;  /* 0x3f80000024177423 */ /* 0x000fe20000010013 */
[----:B------:R-:W-:Y:S02]  /*1e40*/  HADD2.F32 R32, -RZ, R38.H1_H1 ;  /* 0x30000026ff207230 */ /* 0x000fe40000004100 */
[--C-:B------:R-:W-:Y:S01]  /*1e50*/  HADD2.F32 R35, -RZ, R39.reuse.H0_H0 ;  /* 0x20000027ff237230 */ /* 0x100fe20000004100 */
[----:B------:R-:W-:Y:S01]  /*1e60*/  FMUL.FTZ R5, R21, R29 ;  /* 0x0000001d15057220 */ /* 0x000fe20000410000 */
[----:B------:R-:W-:Y:S01]  /*1e70*/  HADD2.F32 R38, -RZ, R39.H1_H1 ;  /* 0x30000027ff267230 */ /* 0x000fe20000004100 */
[----:B------:R-:W-:Y:S01]  /*1e80*/  BAR.SYNC.DEFER_BLOCKING 0x0 ;  /* 0x0000000000007b1d */ /* 0x000fe20000010000 */
        /* <DEDUP_REMOVED lines=11> */
[----:B------:R-:W-:Y:S01]  /*1f40*/  F2FP.PACK_AB R22, R7, R4 ;  /* 0x000000040716723e */ /* 0x000fe200000000ff */
[----:B------:R-:W-:Y:S01]  /*1f50*/  IMAD R19, R99, c[0x0][0x2f0], RZ ;  /* 0x0000bc0063137a24 */ /* 0x000fe200078e02ff */
[----:B------:R-:W-:Y:S02]  /*1f60*/  P2R R4, PR, RZ, 0x40 ;  /* 0x00000040ff047803 */ /* 0x000fe40000000000 */
[----:B------:R-:W-:Y:S01]  /*1f70*/  F2FP.PACK_AB R23, R23, R18 ;  /* 0x000000121717723e */ /* 0x000fe200000000ff */
[----:B------:R-:W-:Y:S02]  /*1f80*/  IMAD R18, R95, c[0x0][0x2e8], RZ ;  /* 0x0000ba005f127a24 */ /* 0x000fe400078e02ff */
[----:B------:R-:W-:-:S02]  /*1f90*/  IMAD.WIDE.U32 R4, R97, c[0x0][0x2e8], RZ ;  /* 0x0000ba0061047a25 */ /* 0x000fc400078e00ff */
[----:B------:R0:W-:Y:S01]  /*1fa0*/  STS.64 [R101], R22 ;  /* 0x0000001665007388 */ /* 0x0001e20000000a00 */
[----:B------:R-:W-:-:S06]  /*1fb0*/  NOP ;  /* 0x0000000000007918 */ /* 0x000fcc0000000000 */
[----:B------:R-:W-:Y:S01]  /*1fc0*/  LDS.U16 R39, [R61] ;  /* 0x000000003d277984 */ /* 0x000fe20000000400 */
[----:B------:R-:W-:Y:S02]  /*1fd0*/  IMAD R7, R97, c[0x0][0x2ec], R18 ;  /* 0x0000bb0061077a24 */ /* 0x000fe400078e0212 */
[C---:B------:R-:W-:Y:S01]  /*1fe0*/  IMAD R19, R100.reuse, c[0x0][0x2f4], R19 ;  /* 0x0000bd0064137a24 */ /* 0x040fe200078e0213 */
[----:B------:R-:W-:Y:S01]  /*1ff0*/  LDS.U16 R41, [R61+0x40] ;  /* 0x000040003d297984 */ /* 0x000fe20000000400 */
[----:B0-----:R-:W-:Y:S02]  /*2000*/  IADD3 R23, P4, R63, c[0x0][0x338], RZ ;  /* 0x0000ce003f177a10 */ /* 0x001fe40007f9e0ff */
[----:B------:R-:W-:Y:S01]  /*2010*/  IADD3 R5, R5, R7, RZ ;  /* 0x0000000705057210 */ /* 0x000fe20007ffe0ff */
[----:B------:R-:W-:Y:S04]  /*2020*/  LDS.U16 R43, [R61+0x80] ;  /* 0x000080003d2b7984 */ /* 0x000fe80000000400 */
[----:B------:R-:W-:Y:S01]  /*2030*/  LDS.U16 R45, [R61+0xc0] ;  /* 0x0000c0003d2d7984 */ /* 0x000fe20000000400 */
[----:B------:R-:W-:-:S03]  /*2040*/  IMAD.WIDE.U32 R4, R100, c[0x0][0x2f0], R4 ;  /* 0x0000bc0064047a25 */ /* 0x000fc600078e0004 */
[----:B------:R-:W-:Y:S04]  /*2050*/  @!P6 STS [0x100], R64 ;  /* 0x00010040ff00e388 */ /* 0x000fe80000000800 */
[----:B------:R-:W-:Y:S01]  /*2060*/  BAR.SYNC.DEFER_BLOCKING 0x0 ;  /* 0x0000000000007b1d */ /* 0x000fe20000010000 */
[----:B------:R-:W-:-:S04]  /*2070*/  IADD3 R4, P0, R59, R4, RZ ;  /* 0x000000043b047210 */ /* 0x000fc80007f1e0ff */
[----:B------:R-:W-:Y:S02]  /*2080*/  IADD3.X R5, R57, R19, R5, P0, !PT ;  /* 0x0000001339057210 */ /* 0x000fe400007fe405 */
[----:B------:R-:W-:Y:S01]  /*2090*/  LEA R22, P5, R4, R23, 0x1 ;  /* 0x0000001704167211 */ /* 0x000fe200078a08ff */
[----:B------:R-:W0:Y:S02]  /*20a0*/  LDS R6, [0x100] ;  /* 0x00010000ff067984 */ /* 0x000e240000000800 */
[-C--:B0-----:R-:W-:Y:S02]  /*20b0*/  ISETP.GE.AND P3, PT, R81, R6.reuse, PT ;  /* 0x000000065100720c */ /* 0x081fe40003f66270 */
[-C--:B------:R-:W-:Y:S02]  /*20c0*/  ISETP.GE.AND P2, PT, R75, R6.reuse, PT ;  /* 0x000000064b00720c */ /* 0x080fe40003f46270 */
[-C--:B------:R-:W-:Y:S02]  /*20d0*/  ISETP.GE.AND P1, PT, R77, R6.reuse, PT ;  /* 0x000000064d00720c */ /* 0x080fe40003f26270 */
[----:B------:R-:W-:-:S02]  /*20e0*/  ISETP.GE.AND P0, PT, R73, R6, PT ;  /* 0x000000064900720c */ /* 0x000fc40003f06270 */
[----:B------:R-:W-:Y:S02]  /*20f0*/  IADD3.X R6, R62, c[0x0][0x33c], RZ, P4, !PT ;  /* 0x0000cf003e067a10 */ /* 0x000fe400027fe4ff */
        /* <DEDUP_REMOVED lines=13> */
.L_x_13720:
[----:B------:R-:W-:Y:S05]  /*21d0*/  BSYNC B0 ;  /* 0x0000000000007941 */ /* 0x000fea0003800000 */
.L_x_13719:
        /* <DEDUP_REMOVED lines=24> */
[----:B0-----:R-:W-:Y:S02]  /*2360*/  IMAD R7, R97, c[0x0][0x214], R22 ;  /* 0x0000850061077a24 */ /* 0x001fe400078e0216 */
[----:B------:R-:W-:-:S03]  /*2370*/  IMAD R23, R99, c[0x0][0x218], RZ ;  /* 0x0000860063177a24 */ /* 0x000fc600078e02ff */
[----:B------:R-:W-:Y:S01]  /*2380*/  IADD3 R5, R5, R7, RZ ;  /* 0x0000000705057210 */ /* 0x000fe20007ffe0ff */
[----:B------:R-:W-:Y:S01]  /*2390*/  IMAD R22, R100, c[0x0][0x21c], R23 ;  /* 0x0000870064167a24 */ /* 0x000fe200078e0217 */
[----:B------:R-:W-:Y:S01]  /*23a0*/  IADD3 R23, P4, R63, c[0x0][0x270], RZ ;  /* 0x00009c003f177a10 */ /* 0x000fe20007f9e0ff */
[----:B------:R-:W-:Y:S01]  /*23b0*/  STS.64 [R101], R36 ;  /* 0x0000002465007388 */ /* 0x000fe20000000a00 */
        /* <DEDUP_REMOVED lines=30> */
.L_x_13723:
[----:B------:R-:W-:Y:S05]  /*25a0*/  BSYNC B0 ;  /* 0x0000000000007941 */ /* 0x000fea0003800000 */
.L_x_13722:
[----:B------:R1:W-:Y:S04]  /*25b0*/  @!P0 STG.E.U16 [R22.64+-0xc0], R25 ;  /* 0xffff401916008986 */ /* 0x0003e8000c101508 */
[----:B------:R1:W-:Y:S04]  /*25c0*/  @!P1 STG.E.U16 [R22.64+-0x80], R27 ;  /* 0xffff801b16009986 */ /* 0x0003e8000c101508 */
[----:B------:R1:W-:Y:S02]  /*25d0*/  @!P2 STG.E.U16 [R22.64+-0x40], R29 ;  /* 0xffffc01d1600a986 */ /* 0x0003e4000c101508 */
.L_x_13721:
[--C-:B-1----:R-:W-:Y:S01]  /*25e0*/  HADD2.F32 R4, -RZ, R16.reuse.H0_H0 ;  /* 0x20000010ff047230 */ /* 0x102fe20000004100 */
[----:B------:R-:W-:Y:S01]  /*25f0*/  BAR.SYNC.DEFER_BLOCKING 0x0 ;  /* 0x0000000000007b1d */ /* 0x000fe20000010000 */
[----:B------:R-:W-:Y:S01]  /*2600*/  HADD2.F32 R5, -RZ, R16.H1_H1 ;  /* 0x30000010ff057230 */ /* 0x000fe20000004100 */
[C---:B------:R-:W-:Y:S01]  /*2610*/  FMUL.FTZ R108, R111.reuse, R98 ;  /* 0x000000626f6c7220 */ /* 0x040fe20000410000 */
[--C-:B0-----:R-:W-:Y:S01]  /*2620*/  HADD2.F32 R6, -RZ, R17.reuse.H0_H0 ;  /* 0x20000011ff067230 */ /* 0x101fe20000004100 */
[----:B------:R-:W-:Y:S01]  /*2630*/  FFMA.FTZ R4, R111, R4, R93 ;  /* 0x000000046f047223 */ /* 0x000fe2000001005d */
[----:B------:R-:W-:Y:S01]  /*2640*/  HADD2.F32 R93, -RZ, R17.H1_H1 ;  /* 0x30000011ff5d7230 */ /* 0x000fe20000004100 */
[CC--:B------:R-:W-:Y:S01]  /*2650*/  FMUL.FTZ R109, R49.reuse, R98.reuse ;  /* 0x00000062316d7220 */ /* 0x0c0fe20000410000 */
[----:B------:R-:W-:Y:S01]  /*2660*/  CS2R R104, SRZ ;  /* 0x0000000000687805 */ /* 0x000fe2000001ff00 */
[----:B------:R-:W-:Y:S01]  /*2670*/  FFMA.FTZ R4, R49, R5, R4 ;  /* 0x0000000531047223 */ /* 0x000fe20000010004 */
[----:B------:R-:W-:Y:S01]  /*2680*/  MOV R5, c[0x0][0x16c] ;  /* 0x00005b0000057a02 */ /* 0x000fe20000000f00 */
[C---:B------:R-:W-:Y:S01]  /*2690*/  FMUL.FTZ R106, R113.reuse, R98 ;  /* 0x00000062716a7220 */ /* 0x040fe20000410000 */
        /* <DEDUP_REMOVED lines=12> */
[----:B------:R-:W-:Y:S01]  /*2760*/  SHF.R.U32.HI R6, RZ, 0x1, R5 ;  /* 0x00000001ff067819 */ /* 0x000fe20000011605 */
        /* <DEDUP_REMOVED lines=13> */
[----:B------:R-:W-:Y:S01]  /*2840*/  CS2R R116, SRZ ;  /* 0x0000000000747805 */ /* 0x000fe2000001ff00 */
[----:B------:R-:W-:-:S02]  /*2850*/  CS2R R102, SRZ ;  /* 0x0000000000667805 */ /* 0x000fc4000001ff00 */
[----:B------:R-:W-:Y:S01]  /*2860*/  IMAD R23, R95, R6, R7 ;  /* 0x000000065f177224 */ /* 0x000fe200078e0207 */
[----:B------:R-:W-:Y:S01]  /*2870*/  IADD3 R5, R5, R21, RZ ;  /* 0x0000001505057210 */ /* 0x000fe20007ffe0ff */
[----:B------:R-:W-:-:S04]  /*2880*/  IMAD.WIDE.U32 R6, R6, R97, RZ ;  /* 0x0000006106067225 */ /* 0x000fc800078e00ff */
[----:B------:R-:W-:Y:S01]  /*2890*/  IMAD R21, R161, c[0x0][0x2a0], RZ ;  /* 0x0000a800a1157a24 */ /* 0x000fe200078e02ff */
        /* <DEDUP_REMOVED lines=52> */
.L_x_13755:
        /* <DEDUP_REMOVED lines=48> */
[C---:B------:R-:W-:Y:S01]  /*2ee0*/  IMAD.WIDE.U32 R50, R115.reuse, c[0x0][0x1c0], R12 ;  /* 0x0000700073327a25 */ /* 0x040fe200078e000c */
[----:B------:R-:W-:Y:S02]  /*2ef0*/  LEA.HI.X R49, R6, c[0x0][0x224], R7, 0x3, P0 ;  /* 0x0000890006317a11 */ /* 0x000fe400000f1c07 */
[C---:B------:R-:W-:Y:S01]  /*2f00*/  IADD3 R123, R78.reuse, 0x40, RZ ;  /* 0x000000404e7b7810 */ /* 0x040fe20007ffe0ff */
[----:B------:R-:W-:Y:S01]  /*2f10*/  IMAD R127, R115, c[0x0][0x1c4], R126 ;  /* 0x00007100737f7a24 */ /* 0x000fe200078e027e */
[----:B------:R-:W-:Y:S02]  /*2f20*/  IADD3 R7, R78, 0x60, RZ ;  /* 0x000000604e077810 */ /* 0x000fe40007ffe0ff */
[----:B------:R-:W-:Y:S01]  /*2f30*/  LEA.HI.SX32 R123, R123, R78, 0x1b ;  /* 0x0000004e7b7b7211 */ /* 0x000fe200078fdaff */
[----:B------:R-:W4:Y:S01]  /*2f40*/  LDG.E.64 R48, [R48.64] ;  /* 0x0000000830307981 */ /* 0x000f22000c1e1b00 */
[----:B------:R-:W-:-:S02]  /*2f50*/  IADD3 R5, R51, R127, RZ ;  /* 0x0000007f33057210 */ /* 0x000fc40007ffe0ff */
[C---:B------:R-:W-:Y:S02]  /*2f60*/  IADD3 R51, R78.reuse, 0x80, RZ ;  /* 0x000000804e337810 */ /* 0x040fe40007ffe0ff */
[C---:B------:R-:W-:Y:S02]  /*2f70*/  IADD3 R125, R78.reuse, 0xa0, RZ ;  /* 0x000000a04e7d7810 */ /* 0x040fe40007ffe0ff */
[----:B------:R-:W-:Y:S02]  /*2f80*/  SHF.L.U32 R123, R123, 0x1, RZ ;  /* 0x000000017b7b7819 */ /* 0x000fe400000006ff */
[C---:B------:R-:W-:Y:S02]  /*2f90*/  IADD3 R127, R78.reuse, 0xc0, RZ ;  /* 0x000000c04e7f7810 */ /* 0x040fe40007ffe0ff */
[----:B------:R-:W-:Y:S02]  /*2fa0*/  IADD3 R129, R78, 0xe0, RZ ;  /* 0x000000e04e817810 */ /* 0x000fe40007ffe0ff */
[----:B------:R-:W-:-:S02]  /*2fb0*/  LEA.HI.SX32 R7, R7, R78, 0x1b ;  /* 0x0000004e07077211 */ /* 0x000fc400078fdaff */
[-C--:B------:R-:W-:Y:S02]  /*2fc0*/  LEA.HI.SX32 R51, R51, R78.reuse, 0x1b ;  /* 0x0000004e33337211 */ /* 0x080fe400078fdaff */
[----:B------:R-:W-:Y:S02]  /*2fd0*/  LEA.HI.SX32 R125, R125, R78, 0x1b ;  /* 0x0000004e7d7d7211 */ /* 0x000fe400078fdaff */
[----:B------:R-:W-:Y:S02]  /*2fe0*/  ISETP.GE.AND P5, PT, R12, R128, PT ;  /* 0x000000800c00720c */ /* 0x000fe40003fa6270 */
[----:B------:R-:W-:Y:S02]  /*2ff0*/  LEA.HI.SX32 R127, R127, R78, 0x1b ;  /* 0x0000004e7f7f7211 */ /* 0x000fe400078fdaff */
[----:B------:R-:W-:Y:S02]  /*3000*/  ISETP.GE.AND P0, PT, R71, R128, PT ;  /* 0x000000804700720c */ /* 0x000fe40003f06270 */
[----:B------:R-:W-:-:S02]  /*3010*/  LEA R4, P1, R50, R82, 0x1 ;  /* 0x0000005232047211 */ /* 0x000fc400078208ff */
[----:B------:R-:W-:Y:S02]  /*3020*/  LEA.HI.SX32 R129, R129, R78, 0x1b ;  /* 0x0000004e81817211 */ /* 0x000fe400078fdaff */
[----:B------:R-:W-:Y:S02]  /*3030*/  SHF.L.U32 R6, R7, 0x1, RZ ;  /* 0x0000000107067819 */ /* 0x000fe400000006ff */
[----:B------:R-:W-:Y:S02]  /*3040*/  SHF.L.U32 R125, R125, 0x1, RZ ;  /* 0x000000017d7d7819 */ /* 0x000fe400000006ff */
[----:B------:R-:W-:Y:S02]  /*3050*/  SHF.L.U32 R126, R127, 0x1, RZ ;  /* 0x000000017f7e7819 */ /* 0x000fe400000006ff */
[----:B------:R-:W-:Y:S02]  /*3060*/  LEA.HI.X R5, R50, R80, R5, 0x1, P1 ;  /* 0x0000005032057211 */ /* 0x000fe400008f0c05 */
[----:B------:R-:W-:-:S02]  /*3070*/  SHF.L.U32 R129, R129, 0x1, RZ ;  /* 0x0000000181817819 */ /* 0x000fc400000006ff */
[----:B------:R-:W-:Y:S02]  /*3080*/  PRMT R50, RZ, 0x7610, R50 ;  /* 0x00007610ff327816 */ /* 0x000fe40000000032 */
        /* <DEDUP_REMOVED lines=8> */
[----:B---3--:R-:W-:Y:S04]  /*3110*/  STS.U16 [R124+0x40], R53 ;  /* 0x000040357c007388 */ /* 0x008fe80000000400 */
[----:B----4-:R0:W-:Y:S02]  /*3120*/  STS.U16 [R123+0x80], R54 ;  /* 0x000080367b007388 */ /* 0x0101e40000000400 */
[----:B0-----:R-:W-:-:S02]  /*3130*/  SHF.L.U32 R54, R51, 0x1, RZ ;  /* 0x0000000133367819 */ /* 0x001fc400000006ff */
[----:B------:R-:W-:Y:S01]  /*3140*/  PRMT R51, RZ, 0x7610, R51 ;  /* 0x00007610ff337816 */ /* 0x000fe20000000033 */
        /* <DEDUP_REMOVED lines=23> */
[----:B------:R-:W-:Y:S02]  /*32c0*/  LEA.HI.SX32 R7, R101, R101, 0x1b ;  /* 0x0000006565077211 */ /* 0x000fe400078fdaff */
[----:B------:R-:W-:Y:S02]  /*32d0*/  ISETP.NE.AND P2, PT, R159, RZ, PT ;  /* 0x000000ff9f00720c */ /* 0x000fe40003f45270 */
[----:B------:R-:W-:Y:S01]  /*32e0*/  SHF.L.U32 R119, R7, 0x1, RZ ;  /* 0x0000000107777819 */ /* 0x000fe200000006ff */
[----:B------:R-:W-:Y:S01]  /*32f0*/  FMUL.FTZ R7, R145, R60 ;  /* 0x0000003c91077220 */ /* 0x000fe20000410000 */
[----:B------:R-:W-:Y:S01]  /*3300*/  ISETP.LT.OR P1, PT, R158, 0x2, P2 ;  /* 0x000000029e00780c */ /* 0x000fe20001721670 */
[----:B------:R-:W-:Y:S01]  /*3310*/  MUFU.SIN R134, R53 ;  /* 0x0000003500867308 */ /* 0x000fe20000000400 */
[----:B------:R-:W-:Y:S01]  /*3320*/  ISETP.NE.AND P0, PT, R91, RZ, PT ;  /* 0x000000ff5b00720c */ /* 0x000fe20003f05270 */
[----:B------:R-:W-:Y:S01]  /*3330*/  LDS.U16 R127, [R119] ;  /* 0x00000000777f7984 */ /* 0x000fe20000000400 */
[----:B--2---:R-:W-:-:S03]  /*3340*/  LEA R4, R110, R115, 0x8 ;  /* 0x000000736e047211 */ /* 0x004fc600078e40ff */
[----:B------:R-:W-:Y:S02]  /*3350*/  LDS.U16 R128, [R119+0x2] ;  /* 0x0000020077807984 */ /* 0x000fe40000000400 */
[----:B------:R-:W-:Y:S02]  /*3360*/  MUFU.COS R52, R53 ;  /* 0x0000003500347308 */ /* 0x000fe40000000000 */
[----:B------:R-:W-:Y:S04]  /*3370*/  LDS.U16 R130, [R119+0x4] ;  /* 0x0000040077827984 */ /* 0x000fe80000000400 */
[----:B------:R-:W-:Y:S02]  /*3380*/  LDS.U16 R131, [R119+0x6] ;  /* 0x0000060077837984 */ /* 0x000fe40000000400 */
[----:B------:R-:W0:Y:S01]  /*3390*/  MUFU.EX2 R7, R7 ;  /* 0x0000000700077308 */ /* 0x000e220000000800 */
[----:B------:R-:W-:Y:S01]  /*33a0*/  @!P1 IADD3 R136, R158, -0x2, RZ ;  /* 0xfffffffe9e889810 */ /* 0x000fe20007ffe0ff */
[----:B------:R-:W1:Y:S01]  /*33b0*/  LDS.U16 R133, [R119+0x8] ;  /* 0x0000080077857984 */ /* 0x000e620000000400 */
[----:B------:R-:W-:-:S03]  /*33c0*/  @P0 IADD3 R4, R91, 0x200, RZ ;  /* 0x000002005b040810 */ /* 0x000fc60007ffe0ff */
[----:B------:R-:W-:Y:S04]  /*33d0*/  LDS.U16 R135, [R119+0xa] ;  /* 0x00000a0077877984 */ /* 0x000fe80000000400 */
[----:B------:R-:W2:Y:S04]  /*33e0*/  LDS.U16 R137, [R119+0xc] ;  /* 0x00000c0077897984 */ /* 0x000ea80000000400 */
[----:B------:R-:W2:Y:S01]  /*33f0*/  LDS.U16 R139, [R119+0xe] ;  /* 0x00000e00778b7984 */ /* 0x000ea20000000400 */
[----:B------:R-:W-:Y:S02]  /*3400*/  @!P1 IMAD R5, R136, c[0x0][0x16c], R115 ;  /* 0x00005b0088059a24 */ /* 0x000fe400078e0273 */
[----:B0-----:R-:W-:-:S02]  /*3410*/  FMUL.FTZ R52, R7, R52 ;  /* 0x0000003407347220 */ /* 0x001fc40000410000 */
[----:B------:R-:W-:Y:S02]  /*3420*/  FMUL.FTZ R53, R7, R134 ;  /* 0x0000008607357220 */ /* 0x000fe40000410000 */
[----:B------:R-:W-:-:S06]  /*3430*/  FMUL.FTZ R134, R145, R0 ;  /* 0x0000000091867220 */ /* 0x000fcc0000410000 */
[----:B------:R-:W-:Y:S01]  /*3440*/  MUFU.EX2 R134, R134 ;  /* 0x0000008600867308 */ /* 0x000fe20000000800 */
[----:B-1----:R-:W-:Y:S01]  /*3450*/  HADD2.F32 R133, -RZ, R133.H0_H0 ;  /* 0x20000085ff857230 */ /* 0x002fe20000004100 */
[----:B------:R-:W-:Y:S01]  /*3460*/  BSSY B0, `(.L_x_13725) ;  /* 0x000006d000007945 */ /* 0x000fe20003800000 */
[----:B--2---:R-:W-:Y:S02]  /*3470*/  HADD2.F32 R137, -RZ, R137.H0_H0 ;  /* 0x20000089ff897230 */ /* 0x004fe40000004100 */
[----:B------:R-:W-:Y:S01]  /*3480*/  HADD2.F32 R139, -RZ, R139.H0_H0 ;  /* 0x2000008bff8b7230 */ /* 0x000fe20000004100 */
[----:B---3--:R-:W-:Y:S04]  /*3490*/  STS.U16 [R121+0x210], R50 ;  /* 0x0002103279007388 */ /* 0x008fe80000000400 */
[----:B----4-:R0:W-:Y:S04]  /*34a0*/  STS.U16 [R124+0x250], R51 ;  /* 0x000250337c007388 */ /* 0x0101e80000000400 */
[----:B------:R-:W-:Y:S01]  /*34b0*/  STS.U16 [R123+0x290], R118 ;  /* 0x000290767b007388 */ /* 0x000fe20000000400 */
[----:B0-----:R-:W-:-:S03]  /*34c0*/  SHF.L.U32 R124, R4, 0x3, RZ ;  /* 0x00000003047c7819 */ /* 0x001fc600000006ff */
[----:B------:R-:W-:Y:S04]  /*34d0*/  STS.U16 [R6+0x2d0], R55 ;  /* 0x0002d03706007388 */ /* 0x000fe80000000400 */
[----:B------:R0:W-:Y:S04]  /*34e0*/  STS.U16 [R54+0x310], R141 ;  /* 0x0003108d36007388 */ /* 0x0001e80000000400 */
[----:B------:R1:W-:Y:S04]  /*34f0*/  STS.U16 [R125+0x350], R120 ;  /* 0x000350787d007388 */ /* 0x0003e80000000400 */
[----:B------:R2:W-:Y:S01]  /*3500*/  STS.U16 [R126+0x390], R143 ;  /* 0x0003908f7e007388 */ /* 0x0005e20000000400 */
[----:B0-----:R-:W-:-:S03]  /*3510*/  @!P1 IMAD.WIDE R54, R5, 0x10, R2 ;  /* 0x0000001005369825 */ /* 0x001fc600078e0202 */
[----:B------:R-:W-:Y:S01]  /*3520*/  STS.U16 [R129+0x3d0], R132 ;  /* 0x0003d08481007388 */ /* 0x000fe20000000400 */
[----:B------:R-:W-:-:S06]  /*3530*/  NOP ;  /* 0x0000000000007918 */ /* 0x000fcc0000000000 */
[----:B------:R-:W0:Y:S04]  /*3540*/  LDS.U16 R120, [R119+0x210] ;  /* 0x0002100077787984 */ /* 0x000e280000000400 */
[----:B------:R-:W3:Y:S04]  /*3550*/  LDS.U16 R118, [R119+0x212] ;  /* 0x0002120077767984 */ /* 0x000ee80000000400 */
[----:B------:R-:W4:Y:S04]  /*3560*/  LDS.U16 R5, [R119+0x214] ;  /* 0x0002140077057984 */ /* 0x000f280000000400 */
[----:B------:R-:W0:Y:S04]  /*3570*/  LDS.U16 R4, [R119+0x216] ;  /* 0x0002160077047984 */ /* 0x000e280000000400 */
[----:B------:R-:W0:Y:S04]  /*3580*/  LDS.U16 R150, [R119+0x218] ;  /* 0x0002180077967984 */ /* 0x000e280000000400 */
[----:B------:R-:W0:Y:S04]  /*3590*/  LDS.U16 R6, [R119+0x21a] ;  /* 0x00021a0077067984 */ /* 0x000e280000000400 */
[----:B------:R-:W0:Y:S04]  /*35a0*/  LDS.U16 R7, [R119+0x21c] ;  /* 0x00021c0077077984 */ /* 0x000e280000000400 */
[----:B------:R1:W0:Y:S04]  /*35b0*/  LDS.U16 R151, [R119+0x21e] ;  /* 0x00021e0077977984 */ /* 0x0002280000000400 */
[----:B------:R0:W-:Y:S01]  /*35c0*/  STS.64 [R124+0x10b0], R52 ;  /* 0x0010b0347c007388 */ /* 0x0001e20000000a00 */
[----:B------:R-:W-:-:S04]  /*35d0*/  FMUL.FTZ R121, R49, R58 ;  /* 0x0000003a31797220 */ /* 0x000fc80000410000 */
[----:B------:R-:W-:Y:S02]  /*35e0*/  FMUL.RZ R136, R121, 0.15915493667125701904 ;  /* 0x3e22f98379887820 */ /* 0x000fe4000040c000 */
[----:B------:R-:W-:Y:S02]  /*35f0*/  FMUL.FTZ R121, R145, R58 ;  /* 0x0000003a91797220 */ /* 0x000fe40000410000 */
[----:B-1----:R-:W-:Y:S01]  /*3600*/  MUFU.COS R125, R136 ;  /* 0x00000088007d7308 */ /* 0x002fe20000000000 */
[----:B------:R-:W-:Y:S01]  /*3610*/  CS2R R50, SRZ ;  /* 0x0000000000327805 */ /* 0x000fe2000001ff00 */
[----:B------:R-:W-:Y:S06]  /*3620*/  BAR.SYNC.DEFER_BLOCKING 0x0 ;  /* 0x0000000000007b1d */ /* 0x000fec0000010000 */
[----:B--2---:R1:W0:Y:S08]  /*3630*/  MUFU.EX2 R126, R121 ;  /* 0x00000079007e7308 */ /* 0x0042300000000800 */
[----:B------:R-:W2:Y:S01]  /*3640*/  MUFU.SIN R123, R136 ;  /* 0x00000088007b7308 */ /* 0x000ea20000000400 */
[----:B------:R-:W-:-:S02]  /*3650*/  FMUL.FTZ R119, R49, R56 ;  /* 0x0000003831777220 */ /* 0x000fc40000410000 */
[----:B------:R-:W-:Y:S01]  /*3660*/  FMUL.FTZ R129, R145, R56 ;  /* 0x0000003891817220 */ /* 0x000fe20000410000 */
[----:B-1----:R-:W-:Y:S01]  /*3670*/  HADD2.F32 R121, -RZ, R128.H0_H0 ;  /* 0x20000080ff797230 */ /* 0x002fe20000004100 */
[----:B------:R1:W5:Y:S01]  /*3680*/  @!P1 LDG.E.64 R50, [R54.64+0x8] ;  /* 0x0000080836329981 */ /* 0x000362000c1e1b00 */
[C---:B0-----:R-:W-:Y:S02]  /*3690*/  FMUL.FTZ R124, R126.reuse, R125 ;  /* 0x0000007d7e7c7220 */ /* 0x041fe40000410000 */
[----:B------:R0:W-:Y:S01]  /*36a0*/  MUFU.EX2 R132, R129 ;  /* 0x0000008100847308 */ /* 0x0001e20000000800 */
[----:B--2---:R-:W-:Y:S02]  /*36b0*/  FMUL.FTZ R126, R126, R123 ;  /* 0x0000007b7e7e7220 */ /* 0x004fe40000410000 */
[----:B-1----:R-:W-:Y:S01]  /*36c0*/  FMUL.RZ R55, R119, 0.15915493667125701904 ;  /* 0x3e22f98377377820 */ /* 0x002fe2000040c000 */
[----:B------:R-:W-:Y:S01]  /*36d0*/  HADD2.F32 R119, -RZ, R127.H0_H0 ;  /* 0x2000007fff777230 */ /* 0x000fe20000004100 */
[----:B------:R-:W-:Y:S01]  /*36e0*/  FMUL.FTZ R54, R49, R0 ;  /* 0x0000000031367220 */ /* 0x000fe20000410000 */
[----:B------:R-:W-:-:S02]  /*36f0*/  HADD2.F32 R123, -RZ, R16.H0_H0 ;  /* 0x20000010ff7b7230 */ /* 0x000fc40000004100 */
[----:B------:R-:W1:Y:S01]  /*3700*/  MUFU.SIN R143, R55 ;  /* 0x00000037008f7308 */ /* 0x000e620000000400 */
[----:B------:R-:W-:Y:S02]  /*3710*/  FMUL.RZ R138, R54, 0.15915493667125701904 ;  /* 0x3e22f983368a7820 */ /* 0x000fe4000040c000 */
[-C--:B------:R-:W-:Y:S02]  /*3720*/  FMUL.FTZ R54, R119, R60.reuse ;  /* 0x0000003c77367220 */ /* 0x080fe40000410000 */
[----:B------:R-:W-:-:S03]  /*3730*/  FMUL.FTZ R128, R121, R60 ;  /* 0x0000003c79807220 */ /* 0x000fc60000410000 */
[----:B------:R-:W2:Y:S01]  /*3740*/  MUFU.COS R145, R55 ;  /* 0x0000003700917308 */ /* 0x000ea20000000000 */
[C---:B------:R-:W-:Y:S01]  /*3750*/  FMUL.FTZ R147, R123.reuse, R54 ;  /* 0x000000367b937220 */ /* 0x040fe20000410000 */
[----:B0-----:R-:W-:Y:S01]  /*3760*/  HADD2.F32 R129, -RZ, R131.H0_H0 ;  /* 0x20000083ff817230 */ /* 0x001fe20000004100 */
[----:B------:R-:W-:Y:S02]  /*3770*/  FMUL.FTZ R149, R123, R128 ;  /* 0x000000807b957220 */ /* 0x000fe40000410000 */
[----:B------:R-:W-:-:S03]  /*3780*/  FMUL.FTZ R131, R126, R147 ;  /* 0x000000937e837220 */ /* 0x000fc60000410000 */
[----:B------:R-:W0:Y:S01]  /*3790*/  MUFU.COS R141, R138 ;  /* 0x0000008a008d7308 */ /* 0x000e220000000000 */
[----:B------:R-:W-:Y:S01]  /*37a0*/  HADD2.F32 R125, -RZ, R16.H1_H1 ;  /* 0x30000010ff7d7230 */ /* 0x000fe20000004100 */
[-C--:B------:R-:W-:Y:S01]  /*37b0*/  FMUL.FTZ R54, R126, R149.reuse ;  /* 0x000000957e367220 */ /* 0x080fe20000410000 */
[----:B------:R-:W-:Y:S01]  /*37c0*/  HADD2.F32 R127, -RZ, R130.H0_H0 ;  /* 0x20000082ff7f7230 */ /* 0x000fe20000004100 */
[-C--:B------:R-:W-:Y:S02]  /*37d0*/  FMUL.FTZ R130, R129, R58.reuse ;  /* 0x0000003a81827220 */ /* 0x080fe40000410000 */
[C---:B------:R-:W-:Y:S02]  /*37e0*/  FFMA.FTZ R131, R124.reuse, R149, R131 ;  /* 0x000000957c837223 */ /* 0x040fe40000010083 */
[----:B------:R0:W3:Y:S01]  /*37f0*/  MUFU.SIN R55, R138 ;  /* 0x0000008a00377308 */ /* 0x0000e20000000400 */
[----:B------:R-:W-:Y:S02]  /*3800*/  FMUL.FTZ R128, R127, R58 ;  /* 0x0000003a7f807220 */ /* 0x000fe40000410000 */
[----:B------:R-:W-:-:S02]  /*3810*/  FFMA.FTZ R54, R124, R147, -R54 ;  /* 0x000000937c367223 */ /* 0x000fc40000010836 */
[C---:B-1----:R-:W-:Y:S02]  /*3820*/  FMUL.FTZ R143, R132.reuse, R143 ;  /* 0x0000008f848f7220 */ /* 0x042fe40000410000 */
[C---:B------:R-:W-:Y:S02]  /*3830*/  FFMA.FTZ R136, R125.reuse, R130, R131 ;  /* 0x000000827d887223 */ /* 0x040fe40000010083 */
[----:B------:R-:W-:Y:S02]  /*3840*/  FFMA.FTZ R54, R125, R128, R54 ;  /* 0x000000807d367223 */ /* 0x000fe40000010036 */
[----:B--2---:R-:W-:Y:S02]  /*3850*/  FMUL.FTZ R145, R132, R145 ;  /* 0x0000009184917220 */ /* 0x004fe40000410000 */
[----:B------:R-:W-:Y:S02]  /*3860*/  FMUL.FTZ R131, R143, R136 ;  /* 0x000000888f837220 */ /* 0x000fe40000410000 */
[----:B0-----:R-:W-:-:S02]  /*3870*/  FMUL.FTZ R132, R134, R141 ;  /* 0x0000008d86847220 */ /* 0x001fc40000410000 */
[-C--:B------:R-:W-:Y:S02]  /*3880*/  FMUL.FTZ R138, R143, R54.reuse ;  /* 0x000000368f8a7220 */ /* 0x080fe40000410000 */
[----:B------:R-:W-:Y:S02]  /*3890*/  FFMA.FTZ R141, R145, R54, -R131 ;  /* 0x00000036918d7223 */ /* 0x000fe40000010883 */
[-C--:B------:R-:W-:Y:S01]  /*38a0*/  FMUL.FTZ R54, R52, R126.reuse ;  /* 0x0000007e34367220 */ /* 0x080fe20000410000 */
[----:B------:R-:W-:Y:S01]  /*38b0*/  HADD2.F32 R131, -RZ, R135.H0_H0 ;  /* 0x20000087ff837230 */ /* 0x000fe20000004100 */
[----:B---3--:R-:W-:Y:S01]  /*38c0*/  FMUL.FTZ R134, R134, R55 ;  /* 0x0000003786867220 */ /* 0x008fe20000410000 */
[----:B------:R-:W-:Y:S01]  /*38d0*/  HADD2.F32 R135, -RZ, R17.H0_H0 ;  /* 0x20000011ff877230 */ /* 0x000fe20000004100 */
[----:B------:R-:W-:Y:S02]  /*38e0*/  FMUL.FTZ R55, R53, R126 ;  /* 0x0000007e35377220 */ /* 0x000fe40000410000 */
[----:B------:R-:W-:-:S02]  /*38f0*/  FFMA.FTZ R142, R145, R136, R138 ;  /* 0x00000088918e7223 */ /* 0x000fc4000001008a */
[----:B------:R-:W-:Y:S02]  /*3900*/  FFMA.FTZ R140, R53, R124, R54 ;  /* 0x0000007c358c7223 */ /* 0x000fe40000010036 */
        /* <DEDUP_REMOVED lines=18> */
[----:B------:R-:W-:Y:S01]  /*3a30*/  HADD2.F32 R141, -RZ, R17.H1_H1 ;  /* 0x30000011ff8d7230 */ /* 0x000fe20000004100 */
[----:B------:R-:W-:Y:S02]  /*3a40*/  FMUL.FTZ R140, R137, R0 ;  /* 0x00000000898c7220 */ /* 0x000fe40000410000 */
[----:B------:R-:W-:-:S02]  /*3a50*/  FFMA.FTZ R146, R132, R155, -R142 ;  /* 0x0000009b84927223 */ /* 0x000fc4000001088e */
[----:B------:R-:W-:Y:S02]  /*3a60*/  FMUL.FTZ R142, R139, R0 ;  /* 0x000000008b8e7220 */ /* 0x000fe40000410000 */
[C---:B------:R-:W-:Y:S02]  /*3a70*/  FFMA.FTZ R146, R141.reuse, R140, R146 ;  /* 0x0000008c8d927223 */ /* 0x040fe40000010092 */
[----:B------:R-:W-:Y:S01]  /*3a80*/  FFMA.FTZ R148, R141, R142, R148 ;  /* 0x0000008e8d947223 */ /* 0x000fe20000010094 */
[----:B------:R-:W-:Y:S05]  /*3a90*/  @P1 BRA `(.L_x_13726) ;  /* 0x0000009000001947 */ /* 0x000fea0003800000 */
[----:B0---4-:R-:W-:-:S13]  /*3aa0*/  ISETP.NE.AND P3, PT, R158, c[0x0][0x174], PT ;  /* 0x00005d009e007a0c */ /* 0x011fda0003f65270 */
[----:B-1----:R-:W-:-:S04]  /*3ab0*/  @P3 IADD3 R55, -R76, c[0x0][0x174], RZ ;  /* 0x00005d004c373a10 */ /* 0x002fc80007ffe1ff */
[----:B------:R-:W-:-:S04]  /*3ac0*/  @P3 LEA.HI R54, R55, R55, RZ, 0x1 ;  /* 0x0000003737363211 */ /* 0x000fc800078f08ff */
[----:B------:R-:W-:-:S04]  /*3ad0*/  @P3 LOP3.LUT R54, R54, 0xfffffe, RZ, 0xc0, !PT ;  /* 0x00fffffe36363812 */ /* 0x000fc800078ec0ff */
[----:B------:R-:W-:Y:S01]  /*3ae0*/  @P3 IADD3 R152, -R54, R55, RZ ;  /* 0x0000003736983210 */ /* 0x000fe20007ffe1ff */
[----:B------:R-:W-:Y:S01]  /*3af0*/  HFMA2.MMA R54, -RZ, RZ, 1.875, 0 ;  /* 0x3f800000ff367435 */ /* 0x000fe200000001ff */
[----:B------:R-:W-:Y:S02]  /*3b00*/  MOV R55, RZ ;  /* 0x000000ff00377202 */ /* 0x000fe40000000f00 */
[----:B------:R-:W-:-:S07]  /*3b10*/  @P3 LEA R152, R152, R115, 0x8 ;  /* 0x0000007398983211 */ /* 0x000fce00078e40ff */
[----:B------:R0:W1:Y:S02]  /*3b20*/  @P3 LDS.64 R54, [R152.X8+0x10b0] ;  /* 0x0010b00098363984 */ /* 0x0000640000008a00 */
.L_x_13726:
[----:B0---4-:R-:W-:Y:S05]  /*3b30*/  BSYNC B0 ;  /* 0x0000000000007941 */ /* 0x011fea0003800000 */
.L_x_13725:
[----:B------:R-:W0:Y:S01]  /*3b40*/  SHFL.UP PT, R155, R146, 0x1, RZ ;  /* 0x04200000929b7989 */ /* 0x000e2200000e00ff */
[----:B------:R-:W-:Y:S01]  /*3b50*/  ISETP.GE.AND P3, PT, R78, 0x1, PT ;  /* 0x000000014e00780c */ /* 0x000fe20003f66270 */
[----:B------:R-:W-:Y:S01]  /*3b60*/  HADD2.F32 R151, -RZ, R151.H0_H0 ;  /* 0x20000097ff977230 */ /* 0x000fe20000004100 */
[----:B------:R-:W-:Y:S01]  /*3b70*/  ISETP.NE.AND P6, PT, R159, 0x1f, PT ;  /* 0x0000001f9f00780c */ /* 0x000fe20003fc5270 */
        /* <DEDUP_REMOVED lines=101> */
[----:B------:R-:W-:Y:S02]  /*41d0*/  FMUL.FTZ R166, R126, -R169 ;  /* 0x800000a97ea67220 */ /* 0x000fe40000410000 */
[----:B------:R-:W-:Y:S02]  /*41e0*/  FMUL.FTZ R7, R143, -R4 ;  /* 0x800000048f077220 */ /* 0x000fe40000410000 */
[----:B------:R-:W-:-:S02]  /*41f0*/  FFMA.FTZ R173, R124, R171, R166 ;  /* 0x000000ab7cad7223 */ /* 0x000fc400000100a6 */
[----:B------:R-:W-:Y:S02]  /*4200*/  FMUL.FTZ R162, R126, -R171 ;  /* 0x800000ab7ea27220 */ /* 0x000fe40000410000 */
[----:B0-----:R-:W-:Y:S02]  /*4210*/  FMUL.FTZ R167, R163, R164 ;  /* 0x000000a4a3a77220 */ /* 0x001fe40000410000 */
[----:B------:R-:W-:Y:S02]  /*4220*/  FMUL.FTZ R5, R143, -R6 ;  /* 0x800000068f057220 */ /* 0x000fe40000410000 */
[----:B-1----:R-:W-:Y:S02]  /*4230*/  FMUL.FTZ R166, R163, R156 ;  /* 0x0000009ca3a67220 */ /* 0x002fe40000410000 */
[----:B------:R-:W-:Y:S02]  /*4240*/  FFMA.FTZ R171, R145, R6, R7 ;  /* 0x0000000691ab7223 */ /* 0x000fe40000010007 */
[----:B--2---:R-:W-:Y:S01]  /*4250*/  FFMA.FTZ R167, R144, R165, R167 ;  /* 0x000000a590a77223 */ /* 0x004fe200000100a7 */
[----:B------:R-:W-:Y:S01]  /*4260*/  CS2R R6, SRZ ;  /* 0x0000000000067805 */ /* 0x000fe2000001ff00 */
[----:B------:R-:W-:-:S02]  /*4270*/  FFMA.FTZ R168, R124, R169, -R162 ;  /* 0x000000a97ca87223 */ /* 0x000fc400000108a2 */
[----:B------:R-:W-:Y:S02]  /*4280*/  FMUL.FTZ R165, R163, R165 ;  /* 0x000000a5a3a57220 */ /* 0x000fe40000410000 */
[----:B---3--:R-:W-:Y:S02]  /*4290*/  FFMA.FTZ R166, R144, R157, R166 ;  /* 0x0000009d90a67223 */ /* 0x008fe400000100a6 */
[----:B------:R-:W-:Y:S01]  /*42a0*/  FFMA.FTZ R169, R145, R4, -R5 ;  /* 0x0000000491a97223 */ /* 0x000fe20000010805 */
[----:B------:R-:W-:Y:S01]  /*42b0*/  HFMA2.MMA R4, -RZ, RZ, 1.875, 0 ;  /* 0x3f800000ff047435 */ /* 0x000fe200000001ff */
[----:B------:R-:W-:Y:S01]  /*42c0*/  FMUL.FTZ R162, R126, -R171 ;  /* 0x800000ab7ea27220 */ /* 0x000fe20000410000 */
[C---:B------:R-:W-:Y:S01]  /*42d0*/  FSEL R166, R163.reuse, R166, !P3 ;  /* 0x000000a6a3a67208 */ /* 0x040fe20005800000 */
[----:B------:R-:W-:Y:S01]  /*42e0*/  FMUL.FTZ R157, R163, R157 ;  /* 0x0000009da39d7220 */ /* 0x000fe20000410000 */
[----:B------:R-:W-:Y:S01]  /*42f0*/  MOV R5, RZ ;  /* 0x000000ff00057202 */ /* 0x000fe20000000f00 */
[----:B------:R-:W-:-:S02]  /*4300*/  FFMA.FTZ R165, R144, R164, -R165 ;  /* 0x000000a490a57223 */ /* 0x000fc400000108a5 */
[-C--:B------:R-:W-:Y:S01]  /*4310*/  FFMA.FTZ R162, R124, R169.reuse, -R162 ;  /* 0x000000a97ca27223 */ /* 0x080fe200000108a2 */
[----:B------:R-:W0:Y:S01]  /*4320*/  SHFL.UP PT, R166, R166, 0x1, RZ ;  /* 0x04200000a6a67989 */ /* 0x000e2200000e00ff */
[----:B------:R-:W-:Y:S02]  /*4330*/  @P3 FFMA.FTZ R144, R144, R156, -R157 ;  /* 0x0000009c90903223 */ /* 0x000fe4000001089d */
[----:B------:R-:W-:Y:S01]  /*4340*/  FMUL.FTZ R169, R126, -R169 ;  /* 0x800000a97ea97220 */ /* 0x000fe20000410000 */
[----:B------:R1:W2:Y:S01]  /*4350*/  SHFL.DOWN PT, R175, R162, 0x1, 0x1f ;  /* 0x08201f00a2af7f89 */ /* 0x0002a200000e0000 */
[C---:B------:R-:W-:Y:S02]  /*4360*/  FMUL.FTZ R157, R111.reuse, R120 ;  /* 0x000000786f9d7220 */ /* 0x040fe40000410000 */
[----:B------:R-:W-:Y:S01]  /*4370*/  FMUL.FTZ R156, R111, R118 ;  /* 0x000000766f9c7220 */ /* 0x000fe20000410000 */
[----:B------:R-:W3:Y:S01]  /*4380*/  SHFL.UP PT, R144, R144, 0x1, RZ ;  /* 0x0420000090907989 */ /* 0x000ee200000e00ff */
[----:B------:R-:W-:-:S02]  /*4390*/  @P3 FADD.FTZ R148, R148, R167 ;  /* 0x000000a794943221 */ /* 0x000fc40000010000 */
[----:B------:R-:W-:Y:S01]  /*43a0*/  @P3 FADD.FTZ R146, R146, R165 ;  /* 0x000000a592923221 */ /* 0x000fe20000010000 */
[----:B------:R1:W4:Y:S01]  /*43b0*/  @!P2 LDS.128 R4, [R115.X16+0x21b0] ;  /* 0x0021b0007304a984 */ /* 0x000322000000cc00 */
[----:B------:R-:W-:Y:S01]  /*43c0*/  FFMA.FTZ R164, R124, R171, R169 ;  /* 0x000000ab7ca47223 */ /* 0x000fe200000100a9 */
[----:B------:R-:W-:Y:S01]  /*43d0*/  ISETP.GT.U32.AND P2, PT, R159, 0x1d, PT ;  /* 0x0000001d9f00780c */ /* 0x000fe20003f44070 */
[----:B------:R-:W-:Y:S01]  /*43e0*/  FADD.FTZ R120, R157, R168 ;  /* 0x000000a89d787221 */ /* 0x000fe20000010000 */
[----:B------:R1:W0:Y:S01]  /*43f0*/  SHFL.IDX PT, R165, R50, RZ, 0x1f ;  /* 0x00001fff32a57589 */ /* 0x00022200000e0000 */
[----:B------:R-:W-:Y:S01]  /*4400*/  FADD.FTZ R163, -R156, R173 ;  /* 0x000000ad9ca37221 */ /* 0x000fe20000010100 */
[----:B------:R-:W-:Y:S02]  /*4410*/  ISETP.GT.U32.AND P3, PT, R159, 0x1b, PT ;  /* 0x0000001b9f00780c */ /* 0x000fe40003f64070 */
        /* <DEDUP_REMOVED lines=17> */
.L_x_13728:
[----:B-123--:R-:W-:Y:S05]  /*4530*/  BSYNC B0 ;  /* 0x0000000000007941 */ /* 0x00efea0003800000 */
.L_x_13727:
        /* <DEDUP_REMOVED lines=8> */
[-C--:B---3--:R-:W-:Y:S02]  /*45c0*/  FMUL.FTZ R173, R164, R171.reuse ;  /* 0x000000aba4ad7220 */ /* 0x088fe40000410000 */
[----:B------:R-:W-:Y:S02]  /*45d0*/  FFMA.FTZ R171, R162, R171, -R169 ;  /* 0x000000aba2ab7223 */ /* 0x000fe400000108a9 */
[-C--:B--2---:R-:W-:Y:S02]  /*45e0*/  FMUL.FTZ R169, R164, R175.reuse ;  /* 0x000000afa4a97220 */ /* 0x084fe40000410000 */
[C---:B------:R-:W-:Y:S02]  /*45f0*/  FFMA.FTZ R167, R162.reuse, R175, -R167 ;  /* 0x000000afa2a77223 */ /* 0x040fe400000108a7 */
[C---:B------:R-:W-:Y:S02]  /*4600*/  FFMA.FTZ R50, R162.reuse, R179, R173 ;  /* 0x000000b3a2327223 */ /* 0x040fe400000100ad */
[----:B-1----:R-:W-:Y:S01]  /*4610*/  FFMA.FTZ R164, R162, R177, R169 ;  /* 0x000000b1a2a47223 */ /* 0x002fe200000100a9 */
[----:B------:R-:W-:Y:S01]  /*4620*/  MOV R162, R167 ;  /* 0x000000a700a27202 */ /* 0x000fe20000000f00 */
[----:B------:R-:W-:-:S02]  /*4630*/  FADD.FTZ R120, R120, R171 ;  /* 0x000000ab78787221 */ /* 0x000fc40000010000 */
[----:B------:R-:W-:Y:S02]  /*4640*/  FADD.FTZ R163, R163, R50 ;  /* 0x00000032a3a37221 */ /* 0x000fe40000010000 */
.L_x_13730:
[----:B------:R-:W-:Y:S05]  /*4650*/  BSYNC B0 ;  /* 0x0000000000007941 */ /* 0x000fea0003800000 */
.L_x_13729:
        /* <DEDUP_REMOVED lines=8> */
[-C--:B---3--:R-:W-:Y:S02]  /*46e0*/  FMUL.FTZ R173, R164, R171.reuse ;  /* 0x000000aba4ad7220 */ /* 0x088fe40000410000 */
        /* <DEDUP_REMOVED lines=8> */
.L_x_13732:
[----:B------:R-:W-:Y:S05]  /*4770*/  BSYNC B0 ;  /* 0x0000000000007941 */ /* 0x000fea0003800000 */
.L_x_13731:
        /* <DEDUP_REMOVED lines=17> */
.L_x_13734:
[----:B------:R-:W-:Y:S05]  /*4890*/  BSYNC B0 ;  /* 0x0000000000007941 */ /* 0x000fea0003800000 */
.L_x_13733:
[----:B--2---:R2:W1:Y:S01]  /*48a0*/  SHFL.DOWN PT, R175, R162, 0x10, 0x1f ;  /* 0x0a001f00a2af7f89 */ /* 0x00446200000e0000 */
[----:B------:R-:W-:Y:S01]  /*48b0*/  BSSY B0, `(.L_x_13735) ;  /* 0x0000011000007945 */ /* 0x000fe20003800000 */
[----:B------:R-:W-:Y:S02]  /*48c0*/  FMUL.FTZ R50, R166, R51 ;  /* 0x00000033a6327220 */ /* 0x000fe40000410000 */
        /* <DEDUP_REMOVED lines=15> */
.L_x_13736:
[----:B------:R-:W-:Y:S05]  /*49c0*/  BSYNC B0 ;  /* 0x0000000000007941 */ /* 0x000fea0003800000 */
.L_x_13735:
[-C--:B------:R-:W-:Y:S01]  /*49d0*/  FMUL.FTZ R166, R166, R165.reuse ;  /* 0x000000a5a6a67220 */ /* 0x080fe20000410000 */
[----:B---3--:R-:W-:Y:S01]  /*49e0*/  SHFL.DOWN PT, R171, R164, 0x1, 0x1f ;  /* 0x08201f00a4ab7f89 */ /* 0x008fe200000e0000 */
[C---:B------:R-:W-:Y:S01]  /*49f0*/  FFMA.FTZ R167, R144.reuse, R165, -R50 ;  /* 0x000000a590a77223 */ /* 0x040fe20000010832 */
[----:B------:R-:W-:Y:S01]  /*4a00*/  ISETP.NE.AND P2, PT, R91, RZ, PT ;  /* 0x000000ff5b00720c */ /* 0x000fe20003f45270 */
[----:B------:R-:W-:Y:S01]  /*4a10*/  FFMA.FTZ R169, R144, R51, R166 ;  /* 0x0000003390a97223 */ /* 0x000fe200000100a6 */
[----:B------:R-:W3:Y:S01]  /*4a20*/  SHFL.IDX PT, R168, R7, RZ, 0x1f ;  /* 0x00001fff07a87589 */ /* 0x000ee200000e0000 */
[----:B------:R-:W-:Y:S01]  /*4a30*/  @P0 FADD.FTZ R165, R146, R167 ;  /* 0x000000a792a50221 */ /* 0x000fe20000010000 */
[----:B------:R-:W-:Y:S01]  /*4a40*/  LEA.HI.SX32 R166, R160, R160, 0x1b ;  /* 0x000000a0a0a67211 */ /* 0x000fe200078fdaff */
[----:B------:R-:W-:Y:S01]  /*4a50*/  @P0 FADD.FTZ R51, R148, R169 ;  /* 0x000000a994330221 */ /* 0x000fe20000010000 */
[----:B------:R-:W5:Y:S01]  /*4a60*/  SHFL.IDX PT, R118, R6, RZ, 0x1f ;  /* 0x00001fff06767589 */ /* 0x000f6200000e0000 */
[----:B------:R-:W-:Y:S01]  /*4a70*/  LEA R172, R64, -R91, 0x1 ;  /* 0x8000005b40ac7211 */ /* 0x000fe200078e08ff */
[----:B------:R-:W-:Y:S01]  /*4a80*/  BSSY B0, `(.L_x_13737) ;  /* 0x00000df000007945 */ /* 0x000fe20003800000 */
[C---:B------:R-:W-:Y:S01]  /*4a90*/  FMUL.FTZ R50, R53.reuse, R51 ;  /* 0x0000003335327220 */ /* 0x040fe20000410000 */
[----:B------:R-:W2:Y:S01]  /*4aa0*/  SHFL.DOWN PT, R144, R162, 0x1, 0x1f ;  /* 0x08201f00a2907f89 */ /* 0x000ea200000e0000 */
[-C--:B------:R-:W-:Y:S01]  /*4ab0*/  FMUL.FTZ R53, R53, R165.reuse ;  /* 0x000000a535357220 */ /* 0x080fe20000410000 */
[----:B------:R-:W-:Y:S01]  /*4ac0*/  ISETP.GE.AND P0, PT, R172, 0x1, PT ;  /* 0x00000001ac00780c */ /* 0x000fe20003f06270 */
[C---:B------:R-:W-:Y:S01]  /*4ad0*/  FFMA.FTZ R50, R52.reuse, R165, -R50 ;  /* 0x000000a534327223 */ /* 0x040fe20000010832 */
[----:B------:R-:W4:Y:S01]  /*4ae0*/  SHFL.DOWN PT, R146, R120, 0x1, 0x1f ;  /* 0x08201f0078927f89 */ /* 0x000f2200000e0000 */
[----:B------:R-:W-:Y:S01]  /*4af0*/  FFMA.FTZ R52, R52, R51, R53 ;  /* 0x0000003334347223 */ /* 0x000fe20000010035 */
[----:B------:R-:W-:Y:S01]  /*4b00*/  SHF.L.U64.HI R170, R116, 0x2, R117 ;  /* 0x0000000274aa7819 */ /* 0x000fe20000010275 */
[----:B------:R-:W-:Y:S01]  /*4b10*/  FADD.FTZ R147, R147, R50 ;  /* 0x0000003293937221 */ /* 0x000fe20000010000 */
[----:B------:R-:W1:Y:S01]  /*4b20*/  SHFL.DOWN PT, R148, R163, 0x1, 0x1f ;  /* 0x08201f00a3947f89 */ /* 0x000e6200000e0000 */
[----:B------:R-:W-:-:S02]  /*4b30*/  FADD.FTZ R149, R149, R52 ;  /* 0x0000003495957221 */ /* 0x000fc40000010000 */
[C---:B------:R-:W-:Y:S01]  /*4b40*/  FMUL.FTZ R51, R126.reuse, R147 ;  /* 0x000000937e337220 */ /* 0x040fe20000410000 */
[----:B-12---:R-:W1:Y:S01]  /*4b50*/  SHFL.IDX PT, R164, R164, RZ, 0x1f ;  /* 0x00001fffa4a47589 */ /* 0x006e6200000e0000 */
[-C--:B------:R-:W-:Y:S02]  /*4b60*/  FMUL.FTZ R50, R126, R149.reuse ;  /* 0x000000957e327220 */ /* 0x080fe40000410000 */
[C---:B------:R-:W-:Y:S01]  /*4b70*/  FFMA.FTZ R51, R124.reuse, R149, R51 ;  /* 0x000000957c337223 */ /* 0x040fe20000010033 */
[----:B------:R-:W2:Y:S01]  /*4b80*/  SHFL.IDX PT, R162, R162, RZ, 0x1f ;  /* 0x00001fffa2a27589 */ /* 0x000ea200000e0000 */
[C---:B---3--:R-:W-:Y:S02]  /*4b90*/  @P1 FMUL.FTZ R53, R171.reuse, R168 ;  /* 0x000000a8ab351220 */ /* 0x048fe40000410000 */
[----:B------:R-:W-:Y:S01]  /*4ba0*/  FFMA.FTZ R52, R124, R147, -R50 ;  /* 0x000000937c347223 */ /* 0x000fe20000010832 */
[----:B------:R-:W-:Y:S01]  /*4bb0*/  SHFL.IDX PT, R163, R163, RZ, 0x1f ;  /* 0x00001fffa3a37589 */ /* 0x000fe200000e0000 */
[----:B-----5:R-:W-:-:S02]  /*4bc0*/  @P1 FMUL.FTZ R165, R171, R118 ;  /* 0x00000076aba51220 */ /* 0x020fc40000410000 */
[----:B------:R-:W-:Y:S02]  /*4bd0*/  FFMA.FTZ R52, R125, R128, R52 ;  /* 0x000000807d347223 */ /* 0x000fe40000010034 */
[C---:B------:R-:W-:Y:S02]  /*4be0*/  @P1 FFMA.FTZ R53, R144.reuse, R118, -R53 ;  /* 0x0000007690351223 */ /* 0x040fe40000010835 */
[----:B------:R-:W-:Y:S01]  /*4bf0*/  @P1 FFMA.FTZ R165, R144, R168, R165 ;  /* 0x000000a890a51223 */ /* 0x000fe200000100a5 */
[C---:B------:R-:W-:Y:S01]  /*4c00*/  IADD3 R144, R91.reuse, 0x60, RZ ;  /* 0x000000605b907810 */ /* 0x040fe20007ffe0ff */
[----:B----4-:R-:W-:Y:S01]  /*4c10*/  @P1 FADD.FTZ R118, R146, R53 ;  /* 0x0000003592761221 */ /* 0x010fe20000010000 */
[----:B------:R-:W-:Y:S01]  /*4c20*/  IADD3 R146, R91, 0xe0, RZ ;  /* 0x000000e05b927810 */ /* 0x000fe20007ffe0ff */
[----:B------:R-:W-:Y:S02]  /*4c30*/  FFMA.FTZ R50, R125, R130, R51 ;  /* 0x000000827d327223 */ /* 0x000fe40000010033 */
[----:B------:R-:W-:Y:S01]  /*4c40*/  @P1 FADD.FTZ R168, R148, R165 ;  /* 0x000000a594a81221 */ /* 0x000fe20000010000 */
[----:B------:R-:W-:Y:S01]  /*4c50*/  IADD3 R148, R91, 0xc0, RZ ;  /* 0x000000c05b947810 */ /* 0x000fe20007ffe0ff */
[----:B------:R-:W-:Y:S01]  /*4c60*/  FMUL.FTZ R53, R143, R52 ;  /* 0x000000348f357220 */ /* 0x000fe20000410000 */
[----:B------:R-:W-:Y:S01]  /*4c70*/  LEA.HI.SX32 R146, R146, R91, 0x1b ;  /* 0x0000005b92927211 */ /* 0x000fe200078fdaff */
[----:B------:R-:W-:Y:S01]  /*4c80*/  FMUL.FTZ R167, R118, -R55 ;  /* 0x8000003776a77220 */ /* 0x000fe20000410000 */
[----:B------:R-:W-:Y:S01]  /*4c90*/  LEA.HI.SX32 R148, R148, R91, 0x1b ;  /* 0x0000005b94947211 */ /* 0x000fe200078fdaff */
[----:B------:R-:W-:-:S02]  /*4ca0*/  FMUL.FTZ R165, R168, -R55 ;  /* 0x80000037a8a57220 */ /* 0x000fc40000410000 */
[-C--:B------:R-:W-:Y:S02]  /*4cb0*/  FMUL.FTZ R51, R143, R50.reuse ;  /* 0x000000328f337220 */ /* 0x080fe40000410000 */
[C---:B------:R-:W-:Y:S02]  /*4cc0*/  FFMA.FTZ R55, R145.reuse, R50, R53 ;  /* 0x0000003291377223 */ /* 0x040fe40000010035 */
[-C--:B------:R-:W-:Y:S02]  /*4cd0*/  FFMA.FTZ R168, R168, R54.reuse, R167 ;  /* 0x00000036a8a87223 */ /* 0x080fe400000100a7 */
[----:B------:R-:W-:Y:S02]  /*4ce0*/  FFMA.FTZ R118, R118, R54, -R165 ;  /* 0x0000003676767223 */ /* 0x000fe400000108a5 */
[----:B------:R-:W-:Y:S02]  /*4cf0*/  FFMA.FTZ R53, R145, R52, -R51 ;  /* 0x0000003491357223 */ /* 0x000fe40000010833 */
[----:B------:R-:W-:-:S02]  /*4d00*/  FFMA.FTZ R51, R135, R136, R55 ;  /* 0x0000008887337223 */ /* 0x000fc40000010037 */
[----:B------:R-:W-:Y:S01]  /*4d10*/  FADD.FTZ R54, -R153, R168 ;  /* 0x000000a899367221 */ /* 0x000fe20000010100 */
[----:B------:R3:W4:Y:S01]  /*4d20*/  SHFL.IDX PT, R136, R120, RZ, 0x1f ;  /* 0x00001fff78887589 */ /* 0x00072200000e0000 */
[----:B------:R-:W-:Y:S02]  /*4d30*/  FADD.FTZ R55, R155, R118 ;  /* 0x000000769b377221 */ /* 0x000fe40000010000 */
[----:B------:R-:W-:Y:S02]  /*4d40*/  FFMA.FTZ R53, R135, R138, R53 ;  /* 0x0000008a87357223 */ /* 0x000fe40000010035 */
[C---:B------:R-:W-:Y:S02]  /*4d50*/  FMUL.FTZ R128, R134.reuse, -R54 ;  /* 0x8000003686807220 */ /* 0x040fe40000410000 */
[C---:B------:R-:W-:Y:S02]  /*4d60*/  FMUL.FTZ R155, R134.reuse, -R55 ;  /* 0x80000037869b7220 */ /* 0x040fe40000410000 */
[----:B------:R-:W-:-:S02]  /*4d70*/  FMUL.FTZ R118, R134, R51 ;  /* 0x0000003386767220 */ /* 0x000fc40000410000 */
[----:B------:R-:W-:Y:S02]  /*4d80*/  FMUL.FTZ R130, R134, R53 ;  /* 0x0000003586827220 */ /* 0x000fe40000410000 */
[C---:B------:R-:W-:Y:S02]  /*4d90*/  FFMA.FTZ R153, R132.reuse, R55, -R128 ;  /* 0x0000003784997223 */ /* 0x040fe40000010880 */
[C---:B------:R-:W-:Y:S02]  /*4da0*/  FFMA.FTZ R134, R132.reuse, R54, R155 ;  /* 0x0000003684867223 */ /* 0x040fe4000001009b */
[----:B------:R-:W-:Y:S02]  /*4db0*/  FFMA.FTZ R128, R132, R53, -R118 ;  /* 0x0000003584807223 */ /* 0x000fe40000010876 */
[----:B------:R-:W-:Y:S01]  /*4dc0*/  FADD.FTZ R118, R150, R153 ;  /* 0x0000009996767221 */ /* 0x000fe20000010000 */
[----:B------:R-:W-:Y:S01]  /*4dd0*/  IADD3 R150, R91, 0xa0, RZ ;  /* 0x000000a05b967810 */ /* 0x000fe20007ffe0ff */
[----:B---3--:R-:W-:-:S02]  /*4de0*/  FADD.FTZ R120, -R151, R134 ;  /* 0x0000008697787221 */ /* 0x008fc40000010100 */
[C---:B------:R-:W-:Y:S01]  /*4df0*/  FMUL.FTZ R134, R143.reuse, -R118 ;  /* 0x800000768f867220 */ /* 0x040fe20000410000 */
[----:B------:R-:W-:Y:S01]  /*4e00*/  LEA.HI.SX32 R150, R150, R91, 0x1b ;  /* 0x0000005b96967211 */ /* 0x000fe200078fdaff */
[-C--:B------:R-:W-:Y:S02]  /*4e10*/  FMUL.FTZ R143, R143, -R120.reuse ;  /* 0x800000788f8f7220 */ /* 0x080fe40000410000 */
[C---:B------:R-:W-:Y:S02]  /*4e20*/  FFMA.FTZ R151, R145.reuse, R120, R134 ;  /* 0x0000007891977223 */ /* 0x040fe40000010086 */
[----:B------:R-:W-:Y:S02]  /*4e30*/  FFMA.FTZ R145, R145, R118, -R143 ;  /* 0x0000007691917223 */ /* 0x000fe4000001088f */
[----:B------:R-:W-:Y:S02]  /*4e40*/  FADD.FTZ R143, -R154, R151 ;  /* 0x000000979a8f7221 */ /* 0x000fe40000010100 */
[----:B------:R-:W-:Y:S01]  /*4e50*/  FADD.FTZ R145, R152, R145 ;  /* 0x0000009198917221 */ /* 0x000fe20000010000 */
[----:B------:R-:W-:Y:S01]  /*4e60*/  IADD3 R152, R91, 0x80, RZ ;  /* 0x000000805b987810 */ /* 0x000fe20007ffe0ff */
[----:B------:R-:W-:-:S02]  /*4e70*/  FFMA.FTZ R130, R132, R51, R130 ;  /* 0x0000003384827223 */ /* 0x000fc40000010082 */
[----:B-1----:R-:W-:Y:S01]  /*4e80*/  FMUL.FTZ R132, R164, R6 ;  /* 0x00000006a4847220 */ /* 0x002fe20000410000 */
[----:B------:R-:W-:Y:S01]  /*4e90*/  LEA.HI.SX32 R152, R152, R91, 0x1b ;  /* 0x0000005b98987211 */ /* 0x000fe200078fdaff */
[----:B------:R-:W-:Y:S02]  /*4ea0*/  FMUL.FTZ R134, R126, -R143 ;  /* 0x8000008f7e867220 */ /* 0x000fe40000410000 */
[----:B------:R-:W-:Y:S02]  /*4eb0*/  FMUL.FTZ R153, R164, R7 ;  /* 0x00000007a4997220 */ /* 0x000fe40000410000 */
[----:B------:R-:W-:Y:S02]  /*4ec0*/  FMUL.FTZ R126, R126, -R145 ;  /* 0x800000917e7e7220 */ /* 0x000fe40000410000 */
[----:B--2---:R-:W-:Y:S02]  /*4ed0*/  FFMA.FTZ R132, R162, R7, R132 ;  /* 0x00000007a2847223 */ /* 0x004fe40000010084 */
[----:B------:R-:W-:-:S02]  /*4ee0*/  FMUL.FTZ R7, R164, R5 ;  /* 0x00000005a4077220 */ /* 0x000fc40000410000 */
[----:B------:R-:W-:Y:S02]  /*4ef0*/  FFMA.FTZ R153, R162, R6, -R153 ;  /* 0x00000006a2997223 */ /* 0x000fe40000010899 */
[----:B------:R-:W-:Y:S02]  /*4f00*/  FMUL.FTZ R164, R164, R4 ;  /* 0x00000004a4a47220 */ /* 0x000fe40000410000 */
[C---:B------:R-:W-:Y:S02]  /*4f10*/  FFMA.FTZ R151, R124.reuse, R143, R126 ;  /* 0x0000008f7c977223 */ /* 0x040fe4000001007e */
[----:B------:R-:W-:Y:S02]  /*4f20*/  FFMA.FTZ R169, R141, R140, R128 ;  /* 0x0000008c8da97223 */ /* 0x000fe40000010080 */
[----:B------:R-:W-:Y:S02]  /*4f30*/  FFMA.FTZ R134, R124, R145, -R134 ;  /* 0x000000917c867223 */ /* 0x000fe40000010886 */
[----:B------:R-:W-:-:S02]  /*4f40*/  FFMA.FTZ R4, R162, R4, -R7 ;  /* 0x00000004a2047223 */ /* 0x000fc40000010807 */
[----:B------:R-:W-:Y:S02]  /*4f50*/  FFMA.FTZ R171, R141, R142, R130 ;  /* 0x0000008e8dab7223 */ /* 0x000fe40000010082 */
[----:B------:R-:W-:Y:S02]  /*4f60*/  FMUL.FTZ R128, R123, R60 ;  /* 0x0000003c7b807220 */ /* 0x000fe40000410000 */
[----:B------:R-:W-:Y:S01]  /*4f70*/  FFMA.FTZ R5, R162, R5, R164 ;  /* 0x00000005a2057223 */ /* 0x000fe200000100a4 */
[----:B------:R-:W-:Y:S01]  /*4f80*/  LEA.HI.SX32 R164, R144, R91, 0x1b ;  /* 0x0000005b90a47211 */ /* 0x000fe200078fdaff */
[----:B----4-:R-:W-:Y:S02]  /*4f90*/  FADD.FTZ R6, R136, R153 ;  /* 0x0000009988067221 */ /* 0x010fe40000010000 */
[----:B------:R-:W-:Y:S02]  /*4fa0*/  FADD.FTZ R7, R163, R132 ;  /* 0x00000084a3077221 */ /* 0x000fe40000010000 */
[----:B------:R-:W-:-:S02]  /*4fb0*/  FADD.FTZ R156, -R156, R151 ;  /* 0x000000979c9c7221 */ /* 0x000fc40000010100 */
[----:B------:R-:W-:Y:S01]  /*4fc0*/  FMUL.FTZ R130, R125, R58 ;  /* 0x0000003a7d827220 */ /* 0x000fe20000410000 */
[----:B------:R1:W-:Y:S01]  /*4fd0*/  @!P2 STS.128 [R115.X16+0x21b0], R4 ;  /* 0x0021b0047300a388 */ /* 0x0003e2000000cc00 */
[----:B------:R-:W-:Y:S02]  /*4fe0*/  FADD.FTZ R157, R157, R134 ;  /* 0x000000869d9d7221 */ /* 0x000fe40000010000 */
[-C--:B------:R-:W-:Y:S02]  /*4ff0*/  FFMA.FTZ R124, R119, -R128.reuse, R147 ;  /* 0x80000080777c7223 */ /* 0x080fe40000010093 */
[----:B------:R-:W-:Y:S02]  /*5000*/  FFMA.FTZ R128, R121, -R128, R149 ;  /* 0x8000008079807223 */ /* 0x000fe40000010095 */
[----:B------:R-:W-:Y:S02]  /*5010*/  FMUL.FTZ R151, R156, R60 ;  /* 0x0000003c9c977220 */ /* 0x000fe40000410000 */
[----:B------:R-:W-:-:S02]  /*5020*/  FFMA.FTZ R126, R127, -R130, R52 ;  /* 0x800000827f7e7223 */ /* 0x000fc40000010034 */
[----:B------:R-:W-:Y:S02]  /*5030*/  FFMA.FTZ R130, R129, -R130, R50 ;  /* 0x8000008281827223 */ /* 0x000fe40000010032 */
[----:B------:R-:W-:Y:S02]  /*5040*/  FMUL.FTZ R153, R143, R58 ;  /* 0x0000003a8f997220 */ /* 0x000fe40000410000 */
[----:B------:R-:W-:Y:S02]  /*5050*/  FMUL.FTZ R165, R118, R56 ;  /* 0x0000003876a57220 */ /* 0x000fe40000410000 */
[----:B-1----:R-:W-:Y:S02]  /*5060*/  FMUL.FTZ R5, R157, R60 ;  /* 0x0000003c9d057220 */ /* 0x002fe40000410000 */
[----:B------:R-:W-:Y:S02]  /*5070*/  FMUL.FTZ R4, R128, R151 ;  /* 0x0000009780047220 */ /* 0x000fe40000410000 */
[----:B------:R-:W-:-:S02]  /*5080*/  FMUL.FTZ R7, R145, R58 ;  /* 0x0000003a91077220 */ /* 0x000fc40000410000 */
[----:B------:R-:W-:Y:S02]  /*5090*/  FMUL.FTZ R132, R130, R153 ;  /* 0x0000009982847220 */ /* 0x000fe40000410000 */
[-C--:B------:R-:W-:Y:S02]  /*50a0*/  FMUL.FTZ R6, R128, R5.reuse ;  /* 0x0000000580067220 */ /* 0x080fe40000410000 */
[-C--:B------:R-:W-:Y:S02]  /*50b0*/  FFMA.FTZ R4, R124, R5.reuse, R4 ;  /* 0x000000057c047223 */ /* 0x080fe40000010004 */
[----:B------:R-:W-:Y:S02]  /*50c0*/  FMUL.FTZ R5, R123, R5 ;  /* 0x000000057b057220 */ /* 0x000fe40000410000 */
[-C--:B------:R-:W-:Y:S02]  /*50d0*/  FMUL.FTZ R163, R125, R7.reuse ;  /* 0x000000077da37220 */ /* 0x080fe40000410000 */
[----:B------:R-:W-:Y:S01]  /*50e0*/  FFMA.FTZ R155, R126, R7, R132 ;  /* 0x000000077e9b7223 */ /* 0x000fe20000010084 */
[----:B------:R1:W-:Y:S01]  /*50f0*/  STS [R166.X4+0x420], R5 ;  /* 0x00042005a6007388 */ /* 0x0003e20000004800 */
[----:B------:R-:W-:-:S02]  /*5100*/  FFMA.FTZ R6, R124, R151, -R6 ;  /* 0x000000977c067223 */ /* 0x000fc40000010806 */
[----:B------:R-:W-:Y:S01]  /*5110*/  FMUL.FTZ R7, R130, R7 ;  /* 0x0000000782077220 */ /* 0x000fe20000410000 */
[----:B------:R-:W-:Y:S01]  /*5120*/  STS [R72.X4+0x428], R163 ;  /* 0x000428a348007388 */ /* 0x000fe20000004800 */
[----:B------:R-:W-:Y:S02]  /*5130*/  FMUL.FTZ R132, R135, R56 ;  /* 0x0000003887847220 */ /* 0x000fe40000410000 */
[----:B------:R-:W-:Y:S02]  /*5140*/  FMUL.FTZ R151, R123, R151 ;  /* 0x000000977b977220 */ /* 0x000fe40000410000 */
[----:B------:R-:W-:Y:S02]  /*5150*/  FFMA.FTZ R7, R126, R153, -R7 ;  /* 0x000000997e077223 */ /* 0x000fe40000010807 */
[----:B------:R-:W-:Y:S01]  /*5160*/  FADD.FTZ R6, RZ, R6 ;  /* 0x00000006ff067221 */ /* 0x000fe20000010000 */
[----:B------:R2:W-:Y:S01]  /*5170*/  STS [R72.X4+0x424], R151 ;  /* 0x0004249748007388 */ /* 0x0005e20000004800 */
[----:B------:R-:W-:-:S02]  /*5180*/  FADD.FTZ R4, RZ, R4 ;  /* 0x00000004ff047221 */ /* 0x000fc40000010000 */
[----:B------:R-:W-:Y:S02]  /*5190*/  FFMA.FTZ R134, R131, -R132, R51 ;  /* 0x8000008483867223 */ /* 0x000fe40000010033 */
[----:B-1----:R-:W-:Y:S02]  /*51a0*/  FMUL.FTZ R5, R120, R56 ;  /* 0x0000003878057220 */ /* 0x002fe40000410000 */
[----:B------:R-:W-:Y:S02]  /*51b0*/  FMUL.FTZ R140, R141, R0 ;  /* 0x000000008d8c7220 */ /* 0x000fe40000410000 */
[----:B------:R-:W-:Y:S02]  /*51c0*/  FMUL.FTZ R136, R135, R165 ;  /* 0x000000a587887220 */ /* 0x000fe40000410000 */
[----:B------:R-:W-:Y:S02]  /*51d0*/  FADD.FTZ R6, R6, R7 ;  /* 0x0000000706067221 */ /* 0x000fe40000010000 */
[----:B------:R-:W-:Y:S01]  /*51e0*/  FADD.FTZ R4, R4, R155 ;  /* 0x0000009b04047221 */ /* 0x000fe20000010000 */
[----:B------:R1:W-:Y:S01]  /*51f0*/  STS [R166.X4+0x430], R136 ;  /* 0x00043088a6007388 */ /* 0x0003e20000004800 */
[----:B------:R-:W-:-:S02]  /*5200*/  FFMA.FTZ R132, R133, -R132, R53 ;  /* 0x8000008485847223 */ /* 0x000fc40000010035 */
[----:B------:R-:W-:Y:S02]  /*5210*/  FMUL.FTZ R7, R134, R5 ;  /* 0x0000000586077220 */ /* 0x000fe40000410000 */
[----:B------:R-:W-:Y:S02]  /*5220*/  FFMA.FTZ R142, R139, -R140, R171 ;  /* 0x8000008c8b8e7223 */ /* 0x000fe400000100ab */
[-C--:B------:R-:W-:Y:S02]  /*5230*/  FMUL.FTZ R155, R54, R0.reuse ;  /* 0x00000000369b7220 */ /* 0x080fe40000410000 */
[----:B--2---:R-:W-:Y:S02]  /*5240*/  FMUL.FTZ R151, R55, R0 ;  /* 0x0000000037977220 */ /* 0x004fe40000410000 */
[----:B------:R-:W-:Y:S02]  /*5250*/  FMUL.FTZ R153, R125, R153 ;  /* 0x000000997d997220 */ /* 0x000fe40000410000 */
[----:B------:R-:W-:-:S02]  /*5260*/  FFMA.FTZ R7, R132, R165, R7 ;  /* 0x000000a584077223 */ /* 0x000fc40000010007 */
[----:B------:R-:W-:Y:S01]  /*5270*/  FFMA.FTZ R140, R137, -R140, R169 ;  /* 0x8000008c898c7223 */ /* 0x000fe200000100a9 */
[----:B------:R2:W-:Y:S01]  /*5280*/  STS [R166.X4+0x42c], R153 ;  /* 0x00042c99a6007388 */ /* 0x0005e20000004800 */
[----:B------:R-:W-:Y:S02]  /*5290*/  FMUL.FTZ R138, R142, R155 ;  /* 0x0000009b8e8a7220 */ /* 0x000fe40000410000 */
[----:B------:R-:W-:Y:S02]  /*52a0*/  FMUL.FTZ R165, R134, R165 ;  /* 0x000000a586a57220 */ /* 0x000fe40000410000 */
[----:B-1----:R-:W-:Y:S02]  /*52b0*/  FMUL.FTZ R136, R142, R151 ;  /* 0x000000978e887220 */ /* 0x002fe40000410000 */
[----:B------:R-:W-:Y:S02]  /*52c0*/  FFMA.FTZ R165, R132, R5, -R165 ;  /* 0x0000000584a57223 */ /* 0x000fe400000108a5 */
[----:B------:R-:W-:-:S02]  /*52d0*/  FFMA.FTZ R163, R140, R155, -R136 ;  /* 0x0000009b8ca37223 */ /* 0x000fc40000010888 */
[-C--:B--2---:R-:W-:Y:S02]  /*52e0*/  FFMA.FTZ R153, R140, R151.reuse, R138 ;  /* 0x000000978c997223 */ /* 0x084fe4000001008a */
[----:B------:R-:W-:Y:S02]  /*52f0*/  FMUL.FTZ R151, R141, R151 ;  /* 0x000000978d977220 */ /* 0x000fe40000410000 */
[----:B------:R-:W-:Y:S02]  /*5300*/  FMUL.FTZ R5, R135, R5 ;  /* 0x0000000587057220 */ /* 0x000fe40000410000 */
[----:B------:R-:W-:Y:S01]  /*5310*/  FMUL.FTZ R155, R141, R155 ;  /* 0x0000009b8d9b7220 */ /* 0x000fe20000410000 */
[----:B------:R-:W-:Y:S01]  /*5320*/  STS [R72.X4+0x438], R151 ;  /* 0x0004389748007388 */ /* 0x000fe20000004800 */
[----:B------:R-:W-:Y:S02]  /*5330*/  FADD.FTZ R4, R4, R7 ;  /* 0x0000000704047221 */ /* 0x000fe40000010000 */
[----:B------:R-:W-:Y:S01]  /*5340*/  FADD.FTZ R6, R6, R165 ;  /* 0x000000a506067221 */ /* 0x000fe20000010000 */
[----:B------:R1:W-:Y:S01]  /*5350*/  STS [R72.X4+0x434], R5 ;  /* 0x0004340548007388 */ /* 0x0003e20000004800 */
        /* <DEDUP_REMOVED lines=10> */
[C---:B------:R-:W-:Y:S02]  /*5400*/  FMUL.FTZ R7, R112.reuse, R52 ;  /* 0x0000003470077220 */ /* 0x040fe40000410000 */
[----:B------:R-:W-:Y:S02]  /*5410*/  FFMA.FTZ R50, -R112, R50, -RZ ;  /* 0x0000003270327223 */ /* 0x000fe400000109ff */
[C---:B------:R-:W-:Y:S02]  /*5420*/  FMUL.FTZ R53, R113.reuse, R53 ;  /* 0x0000003571357220 */ /* 0x040fe40000410000 */
[----:B------:R-:W-:Y:S02]  /*5430*/  FFMA.FTZ R51, -R113, R51, -RZ ;  /* 0x0000003371337223 */ /* 0x000fe400000109ff */
[C---:B------:R-:W-:Y:S02]  /*5440*/  FMUL.FTZ R169, R114.reuse, R169 ;  /* 0x000000a972a97220 */ /* 0x040fe40000410000 */
[----:B-1----:R-:W-:-:S02]  /*5450*/  FFMA.FTZ R5, -R114, R171, -RZ ;  /* 0x000000ab72057223 */ /* 0x002fc400000109ff */
[C---:B------:R-:W-:Y:S02]  /*5460*/  IMAD R168, R170.reuse, c[0x0][0x2b0], RZ ;  /* 0x0000ac00aaa87a24 */ /* 0x040fe400078e02ff */
[----:B------:R-:W-:Y:S01]  /*5470*/  IMAD R170, R170, c[0x0][0x2d0], RZ ;  /* 0x0000b400aaaa7a24 */ /* 0x000fe200078e02ff */
        /* <DEDUP_REMOVED lines=24> */
[----:B------:R-:W-:Y:S01]  /*5600*/  IMAD.WIDE.U32 R50, R94, c[0x0][0x2a0], RZ ;  /* 0x0000a8005e327a25 */ /* 0x000fe200078e00ff */
        /* <DEDUP_REMOVED lines=38> */
.L_x_13738:
[----:B01234-:R-:W-:Y:S05]  /*5870*/  BSYNC B0 ;  /* 0x0000000000007941 */ /* 0x01ffea0003800000 */
.L_x_13737:
        /* <DEDUP_REMOVED lines=18> */
.L_x_13740:
[----:B0-----:R-:W-:Y:S05]  /*59a0*/  BSYNC B0 ;  /* 0x0000000000007941 */ /* 0x001fea0003800000 */
.L_x_13739:
        /* <DEDUP_REMOVED lines=9> */
.L_x_13742:
[----:B------:R-:W-:Y:S05]  /*5a40*/  BSYNC B0 ;  /* 0x0000000000007941 */ /* 0x000fea0003800000 */
.L_x_13741:
        /* <DEDUP_REMOVED lines=9> */
.L_x_13744:
[----:B------:R-:W-:Y:S05]  /*5ae0*/  BSYNC B0 ;  /* 0x0000000000007941 */ /* 0x000fea0003800000 */
.L_x_13743:
        /* <DEDUP_REMOVED lines=9> */
.L_x_13746:
[----:B------:R-:W-:Y:S05]  /*5b80*/  BSYNC B0 ;  /* 0x0000000000007941 */ /* 0x000fea0003800000 */
.L_x_13745:
        /* <DEDUP_REMOVED lines=9> */
.L_x_13748:
[----:B------:R-:W-:Y:S05]  /*5c20*/  BSYNC B0 ;  /* 0x0000000000007941 */ /* 0x000fea0003800000 */
.L_x_13747:
        /* <DEDUP_REMOVED lines=9> */
.L_x_13750:
[----:B------:R-:W-:Y:S05]  /*5cc0*/  BSYNC B0 ;  /* 0x0000000000007941 */ /* 0x000fea0003800000 */
.L_x_13749:
        /* <DEDUP_REMOVED lines=9> */
.L_x_13752:
[----:B------:R-:W-:Y:S05]  /*5d60*/  BSYNC B0 ;  /* 0x0000000000007941 */ /* 0x000fea0003800000 */
.L_x_13751:
        /* <DEDUP_REMOVED lines=22> */
[----:B----4-:R-:W0:Y:S01]  /*5ed0*/  SHFL.DOWN PT, R51, R136, 0x8, 0x1f ;  /* 0x09001f0088337f89 */ /* 0x010e2200000e0000 */
[----:B------:R-:W-:Y:S01]  /*5ee0*/  ISETP.GT.AND P0, PT, R78, 0x17, PT ;  /* 0x000000174e00780c */ /* 0x000fe20003f04270 */
[----:B------:R-:W-:Y:S02]  /*5ef0*/  FMUL.FTZ R5, R49, R55 ;  /* 0x0000003731057220 */ /* 0x000fe40000410000 */
[----:B------:R-:W4:Y:S02]  /*5f00*/  SHFL.DOWN PT, R7, R138, 0x8, 0x1f ;  /* 0x09001f008a077f89 */ /* 0x000f2400000e0000 */
[-C--:B------:R-:W-:Y:S02]  /*5f10*/  FFMA.FTZ R5, R48, R54.reuse, -R5 ;  /* 0x0000003630057223 */ /* 0x080fe40000010805 */
[----:B------:R-:W-:Y:S02]  /*5f20*/  FMUL.FTZ R54, R139, R54 ;  /* 0x000000368b367220 */ /* 0x000fe40000410000 */
[----:B------:R-:W-:-:S02]  /*5f30*/  FMUL.FTZ R142, R142, R5 ;  /* 0x000000058e8e7220 */ /* 0x000fc40000410000 */
[----:B------:R-:W-:Y:S02]  /*5f40*/  FFMA.FTZ R5, R48, R55, R4 ;  /* 0x0000003730057223 */ /* 0x000fe40000010004 */
[C---:B------:R-:W-:Y:S02]  /*5f50*/  FMUL.FTZ R4, R49.reuse, R145 ;  /* 0x0000009131047220 */ /* 0x040fe40000410000 */
[----:B------:R-:W-:Y:S02]  /*5f60*/  FFMA.FTZ R142, R140, R5, R142 ;  /* 0x000000058c8e7223 */ /* 0x000fe4000001008e */
[----:B------:R-:W-:Y:S02]  /*5f70*/  FMUL.FTZ R5, R49, R120 ;  /* 0x0000007831057220 */ /* 0x000fe40000410000 */
[----:B------:R-:W-:Y:S02]  /*5f80*/  FFMA.FTZ R54, R137, R55, R54 ;  /* 0x0000003789367223 */ /* 0x000fe40000010036 */
[----:B0-----:R-:W-:-:S02]  /*5f90*/  @!P0 FADD.FTZ R136, R136, R51 ;  /* 0x0000003388888221 */ /* 0x001fc40000010000 */
[----:B------:R-:W-:Y:S02]  /*5fa0*/  FFMA.FTZ R142, R141, R54, R142 ;  /* 0x000000368d8e7223 */ /* 0x000fe4000001008e */
[----:B----4-:R-:W-:Y:S01]  /*5fb0*/  @!P0 FADD.FTZ R138, R138, R7 ;  /* 0x000000078a8a8221 */ /* 0x010fe20000010000 */
[----:B------:R-:W0:Y:S01]  /*5fc0*/  SHFL.DOWN PT, R147, R136, 0x10, 0x1f ;  /* 0x0a001f0088937f89 */ /* 0x000e2200000e0000 */
[----:B------:R-:W-:Y:S01]  /*5fd0*/  FMUL.FTZ R7, R49, R118 ;  /* 0x0000007631077220 */ /* 0x000fe20000410000 */
[----:B------:R-:W-:Y:S01]  /*5fe0*/  ISETP.GT.AND P0, PT, R78, 0xf, PT ;  /* 0x0000000f4e00780c */ /* 0x000fe20003f04270 */
[----:B------:R-:W-:Y:S01]  /*5ff0*/  FFMA.FTZ R107, R54, R0, R107 ;  /* 0x00000000366b7223 */ /* 0x000fe2000001006b */
[----:B------:R-:W4:Y:S01]  /*6000*/  SHFL.DOWN PT, R53, R138, 0x10, 0x1f ;  /* 0x0a001f008a357f89 */ /* 0x000f2200000e0000 */
[C---:B------:R-:W-:Y:S02]  /*6010*/  FFMA.FTZ R51, R48.reuse, R120, -R7 ;  /* 0x0000007830337223 */ /* 0x040fe40000010807 */
[----:B------:R-:W-:-:S02]  /*6020*/  FFMA.FTZ R7, R48, R118, R5 ;  /* 0x0000007630077223 */ /* 0x000fc40000010005 */
[-C--:B------:R-:W-:Y:S02]  /*6030*/  FFMA.FTZ R5, R48, R143.reuse, -R4 ;  /* 0x0000008f30057223 */ /* 0x080fe40000010804 */
[----:B------:R-:W-:Y:S02]  /*6040*/  FMUL.FTZ R4, R129, R143 ;  /* 0x0000008f81047220 */ /* 0x000fe40000410000 */
[----:B------:R-:W-:Y:S02]  /*6050*/  FMUL.FTZ R130, R130, R5 ;  /* 0x0000000582827220 */ /* 0x000fe40000410000 */
[C---:B------:R-:W-:Y:S02]  /*6060*/  FMUL.FTZ R5, R49.reuse, R157 ;  /* 0x0000009d31057220 */ /* 0x040fe40000410000 */
[C---:B------:R-:W-:Y:S02]  /*6070*/  FMUL.FTZ R143, R49.reuse, R143 ;  /* 0x0000008f318f7220 */ /* 0x040fe40000410000 */
[----:B------:R-:W-:-:S02]  /*6080*/  FMUL.FTZ R49, R49, R156 ;  /* 0x0000009c31317220 */ /* 0x000fc40000410000 */
[-C--:B------:R-:W-:Y:S02]  /*6090*/  FFMA.FTZ R5, R48, R156.reuse, -R5 ;  /* 0x0000009c30057223 */ /* 0x080fe40000010805 */
[----:B------:R-:W-:Y:S02]  /*60a0*/  FMUL.FTZ R51, R134, R51 ;  /* 0x0000003386337220 */ /* 0x000fe40000410000 */
[----:B0-----:R-:W-:Y:S02]  /*60b0*/  @!P0 FADD.FTZ R136, R136, R147 ;  /* 0x0000009388888221 */ /* 0x001fe40000010000 */
[----:B------:R-:W-:Y:S02]  /*60c0*/  FMUL.FTZ R156, R121, R156 ;  /* 0x0000009c799c7220 */ /* 0x000fe40000410000 */
[C---:B------:R-:W-:Y:S01]  /*60d0*/  FFMA.FTZ R143, R48.reuse, R145, R143 ;  /* 0x00000091308f7223 */ /* 0x040fe2000001008f */
[----:B------:R-:W-:Y:S01]  /*60e0*/  MOV R139, R136 ;  /* 0x00000088008b7202 */ /* 0x000fe20000000f00 */
[----:B------:R-:W-:-:S02]  /*60f0*/  FFMA.FTZ R49, R48, R157, R49 ;  /* 0x0000009d30317223 */ /* 0x000fc40000010031 */
[----:B------:R-:W-:Y:S02]  /*6100*/  FMUL.FTZ R5, R128, R5 ;  /* 0x0000000580057220 */ /* 0x000fe40000410000 */
[----:B----4-:R-:W-:Y:S02]  /*6110*/  @!P0 FADD.FTZ R138, R138, R53 ;  /* 0x000000358a8a8221 */ /* 0x010fe40000010000 */
[----:B------:R-:W-:Y:S02]  /*6120*/  FFMA.FTZ R132, R132, R7, R51 ;  /* 0x0000000784847223 */ /* 0x000fe40000010033 */
[----:B------:R-:W-:Y:S01]  /*6130*/  FFMA.FTZ R4, R127, R145, R4 ;  /* 0x000000917f047223 */ /* 0x000fe20000010004 */
[----:B------:R0:W-:Y:S01]  /*6140*/  @!P1 STS.64 [0xc68], R138 ;  /* 0x000c688aff009388 */ /* 0x0001e20000000a00 */
        /* <DEDUP_REMOVED lines=20> */
.L_x_13754:
[----:B0-----:R-:W-:Y:S05]  /*6290*/  BSYNC B0 ;  /* 0x0000000000007941 */ /* 0x001fea0003800000 */
.L_x_13753:
[----:B------:R-:W-:Y:S02]  /*62a0*/  IADD3 R115, R115, 0x1, RZ ;  /* 0x0000000173737810 */ /* 0x000fe40007ffe0ff */
[----:B------:R-:W-:Y:S02]  /*62b0*/  IADD3 R116, P1, R116, 0x1, RZ ;  /* 0x0000000174747810 */ /* 0x000fe40007f3e0ff */
[----:B------:R-:W-:Y:S02]  /*62c0*/  ISETP.GE.AND P0, PT, R115, c[0x0][0x16c], PT ;  /* 0x00005b0073007a0c */ /* 0x000fe40003f06270 */
[----:B------:R-:W-:-:S11]  /*62d0*/  IADD3.X R117, RZ, R117, RZ, P1, !PT ;  /* 0x00000075ff757210 */ /* 0x000fd60000ffe4ff */
[----:B------:R-:W-:Y:S01]  /*62e0*/  @P0 CALL.REL.NOINC `(.L_x_13724) ;  /* 0x0000001000000944 */ /* 0x000fe20003c00000 */
[----:B------:R-:W-:Y:S05]  /*62f0*/  BRA `(.L_x_13755) ;  /* 0xffffc8e000007947 */ /* 0x000fea000383ffff */
.L_x_13724:
        /* <DEDUP_REMOVED lines=10> */
[----:B------:R-:W4:Y:S01]  /*63a0*/  @!P3 LDG.E.U16 R0, [R4.64] ;  /* 0x000000080400b981 */ /* 0x000f22000c1e1500 */
[----:B------:R-:W-:Y:S02]  /*63b0*/  @!P2 IADD3 R6, P3, R88, R63, RZ ;  /* 0x0000003f5806a210 */ /* 0x000fe40007f7e0ff */
[----:B------:R-:W-:Y:S02]  /*63c0*/  PRMT R20, RZ, 0x7610, R20 ;  /* 0x00007610ff147816 */ /* 0x000fe40000000014 */
[----:B------:R-:W-:-:S02]  /*63d0*/  PRMT R22, RZ, 0x7610, R22 ;  /* 0x00007610ff167816 */ /* 0x000fc40000000016 */
[----:B------:R-:W-:Y:S02]  /*63e0*/  PRMT R24, RZ, 0x7610, R24 ;  /* 0x00007610ff187816 */ /* 0x000fe40000000018 */
[CC--:B------:R-:W-:Y:S02]  /*63f0*/  @!P2 IADD3.X R7, R87.reuse, R62.reuse, RZ, P3, !PT ;  /* 0x0000003e5707a210 */ /* 0x0c0fe40001ffe4ff */
[CC--:B------:R-:W-:Y:S02]  /*6400*/  @!P1 IADD3.X R15, R87.reuse, R62.reuse, RZ, P4, !PT ;  /* 0x0000003e570f9210 */ /* 0x0c0fe400027fe4ff */
[----:B------:R-:W-:Y:S01]  /*6410*/  @!P0 IADD3.X R17, R87, R62, RZ, P5, !PT ;  /* 0x0000003e57118210 */ /* 0x000fe20002ffe4ff */
[----:B------:R-:W5:Y:S04]  /*6420*/  @!P2 LDG.E.U16 R20, [R6.64+0x40] ;  /* 0x000040080614a981 */ /* 0x000f68000c1e1500 */
[----:B--2---:R-:W2:Y:S04]  /*6430*/  @!P1 LDG.E.U16 R22, [R14.64+0x80] ;  /* 0x000080080e169981 */ /* 0x004ea8000c1e1500 */
[----:B---3--:R-:W3:Y:S01]  /*6440*/  @!P0 LDG.E.U16 R24, [R16.64+0xc0] ;  /* 0x0000c00810188981 */ /* 0x008ee2000c1e1500 */
[----:B------:R-:W-:Y:S01]  /*6450*/  ISETP.NE.AND P6, PT, R91, RZ, PT ;  /* 0x000000ff5b00720c */ /* 0x000fe20003fc5270 */
[----:B------:R-:W-:Y:S01]  /*6460*/  IMAD R29, R99, c[0x0][0x2e0], RZ ;  /* 0x0000b800631d7a24 */ /* 0x000fe200078e02ff */
[----:B------:R-:W-:Y:S01]  /*6470*/  F2FP.PACK_AB R108, R109, R108 ;  /* 0x0000006c6d6c723e */ /* 0x000fe200000000ff */
[----:B------:R-:W-:Y:S01]  /*6480*/  BSSY B0, `(.L_x_13756) ;  /* 0x000004e000007945 */ /* 0x000fe20003800000 */
[----:B------:R-:W-:Y:S01]  /*6490*/  F2FP.PACK_AB R109, R107, R106 ;  /* 0x0000006a6b6d723e */ /* 0x000fe200000000ff */
[----:B------:R-:W-:Y:S01]  /*64a0*/  IMAD R29, R100, c[0x0][0x2e4], R29 ;  /* 0x0000b900641d7a24 */ /* 0x000fe200078e021d */
[----:B----4-:R-:W-:Y:S04]  /*64b0*/  STS.U16 [R61], R0 ;  /* 0x000000003d007388 */ /* 0x010fe80000000400 */
[----:B-----5:R0:W-:Y:S04]  /*64c0*/  STS.U16 [R61+0x40], R20 ;  /* 0x000040143d007388 */ /* 0x0201e80000000400 */
[----:B--2---:R-:W-:Y:S04]  /*64d0*/  STS.U16 [R61+0x80], R22 ;  /* 0x000080163d007388 */ /* 0x004fe80000000400 */
[----:B---3--:R-:W-:Y:S01]  /*64e0*/  STS.U16 [R61+0xc0], R24 ;  /* 0x0000c0183d007388 */ /* 0x008fe20000000400 */
[----:B------:R-:W-:-:S06]  /*64f0*/  NOP ;  /* 0x0000000000007918 */ /* 0x000fcc0000000000 */
[----:B------:R-:W2:Y:S01]  /*6500*/  LDS.64 R26, [R101] ;  /* 0x00000000651a7984 */ /* 0x000ea20000000a00 */
[----:B0-----:R-:W-:-:S03]  /*6510*/  IMAD R20, R95, c[0x0][0x2d8], RZ ;  /* 0x0000b6005f147a24 */ /* 0x001fc600078e02ff */
[----:B------:R-:W-:Y:S06]  /*6520*/  BAR.SYNC.DEFER_BLOCKING 0x0 ;  /* 0x0000000000007b1d */ /* 0x000fec0000010000 */
[----:B------:R-:W-:Y:S01]  /*6530*/  STS.64 [R101], R108 ;  /* 0x0000006c65007388 */ /* 0x000fe20000000a00 */
[----:B------:R-:W-:-:S06]  /*6540*/  NOP ;  /* 0x0000000000007918 */ /* 0x000fcc0000000000 */
[----:B------:R-:W-:Y:S04]  /*6550*/  LDS.U16 R17, [R61] ;  /* 0x000000003d117984 */ /* 0x000fe80000000400 */
[----:B------:R-:W-:Y:S01]  /*6560*/  LDS.U16 R21, [R61+0x40] ;  /* 0x000040003d157984 */ /* 0x000fe20000000400 */
[--C-:B--2---:R-:W-:Y:S02]  /*6570*/  HADD2.F32 R5, -RZ, R26.reuse.H0_H0 ;  /* 0x2000001aff057230 */ /* 0x104fe40000004100 */
        /* <DEDUP_REMOVED lines=20> */
[----:B------:R2:W3:Y:S01]  /*66c0*/  @!P2 MUFU.EX2 R6, R4 ;  /* 0x000000040006a308 */ /* 0x0004e20000000800 */
[----:B------:R-:W-:Y:S01]  /*66d0*/  @!P3 FMUL.FTZ R7, R5, -1.4426950216293334961 ;  /* 0xbfb8aa3b0507b820 */ /* 0x000fe20000410000 */
[----:B------:R-:W4:Y:S06]  /*66e0*/  LDS R16, [0x100] ;  /* 0x00010000ff107984 */ /* 0x000f2c0000000800 */
[----:B------:R-:W5:Y:S01]  /*66f0*/  @!P3 MUFU.EX2 R7, R7 ;  /* 0x000000070007b308 */ /* 0x000f620000000800 */
[----:B--2---:R-:W-:-:S04]  /*6700*/  IMAD.WIDE.U32 R4, R97, c[0x0][0x2d8], RZ ;  /* 0x0000b60061047a25 */ /* 0x004fc800078e00ff */
[----:B0-----:R-:W-:Y:S01]  /*6710*/  @!P1 FADD.FTZ R0, R0, 1 ;  /* 0x3f80000000009421 */ /* 0x001fe20000010000 */
[----:B------:R-:W-:Y:S02]  /*6720*/  IADD3 R5, R5, R27, RZ ;  /* 0x0000001b05057210 */ /* 0x000fe40007ffe0ff */
[----:B------:R-:W0:Y:S01]  /*6730*/  @!P0 MUFU.EX2 R14, R14 ;  /* 0x0000000e000e8308 */ /* 0x000e220000000800 */
[----:B---3--:R-:W-:Y:S02]  /*6740*/  @!P2 FADD.FTZ R6, R6, 1 ;  /* 0x3f8000000606a421 */ /* 0x008fe40000010000 */
[----:B------:R-:W-:-:S05]  /*6750*/  IMAD.WIDE.U32 R4, R100, c[0x0][0x2e0], R4 ;  /* 0x0000b80064047a25 */ /* 0x000fca00078e0004 */
[----:B------:R-:W2:Y:S01]  /*6760*/  @!P2 MUFU.RCP R15, R6 ;  /* 0x00000006000fa308 */ /* 0x000ea20000001000 */
[----:B-----5:R-:W-:Y:S01]  /*6770*/  @!P3 FADD.FTZ R7, R7, 1 ;  /* 0x3f8000000707b421 */ /* 0x020fe20000010000 */
[----:B------:R-:W-:-:S04]  /*6780*/  IADD3 R20, P4, R59, R4, RZ ;  /* 0x000000043b147210 */ /* 0x000fc80007f9e0ff */
[----:B------:R-:W-:Y:S02]  /*6790*/  IADD3.X R5, R57, R29, R5, P4, !PT ;  /* 0x0000001d39057210 */ /* 0x000fe400027fe405 */
[----:B------:R-:W3:Y:S01]  /*67a0*/  @!P1 MUFU.RCP R0, R0 ;  /* 0x0000000000009308 */ /* 0x000ee20000001000 */
[----:B0-----:R-:W-:-:S07]  /*67b0*/  @!P0 FADD.FTZ R14, R14, 1 ;  /* 0x3f8000000e0e8421 */ /* 0x001fce0000010000 */
[----:B------:R-:W0:Y:S01]  /*67c0*/  @!P3 MUFU.RCP R7, R7 ;  /* 0x000000070007b308 */ /* 0x000e220000001000 */
[----:B--2---:R-:W-:Y:S01]  /*67d0*/  @!P2 FMUL.FTZ R102, R102, R15 ;  /* 0x0000000f6666a220 */ /* 0x004fe20000410000 */
[-C--:B----4-:R-:W-:Y:S02]  /*67e0*/  ISETP.GE.AND P4, PT, R81, R16.reuse, PT ;  /* 0x000000105100720c */ /* 0x090fe40003f86270 */
[----:B------:R-:W-:Y:S02]  /*67f0*/  IADD3 R15, P5, R63, c[0x0][0x330], RZ ;  /* 0x0000cc003f0f7a10 */ /* 0x000fe40007fbe0ff */
[----:B------:R-:W-:Y:S02]  /*6800*/  ISETP.GE.AND P2, PT, R75, R16, PT ;  /* 0x000000104b00720c */ /* 0x000fe40003f46270 */
[----:B------:R2:W4:Y:S01]  /*6810*/  @!P0 MUFU.RCP R4, R14 ;  /* 0x0000000e00048308 */ /* 0x0005220000001000 */
[----:B---3--:R-:W-:Y:S01]  /*6820*/  @!P1 FMUL.FTZ R103, R103, R0 ;  /* 0x0000000067679220 */ /* 0x008fe20000410000 */
[----:B------:R-:W-:-:S02]  /*6830*/  IADD3.X R0, R62, c[0x0][0x334], RZ, P5, !PT ;  /* 0x0000cd003e007a10 */ /* 0x000fc40002ffe4ff */
[-C--:B------:R-:W-:Y:S01]  /*6840*/  ISETP.GE.AND P1, PT, R73, R16.reuse, PT ;  /* 0x000000104900720c */ /* 0x080fe20003f26270 */
[----:B0-----:R-:W-:Y:S01]  /*6850*/  @!P3 FMUL.FTZ R104, R104, R7 ;  /* 0x000000076868b220 */ /* 0x001fe20000410000 */
[C---:B--2---:R-:W-:Y:S02]  /*6860*/  LEA R14, P5, R20.reuse, R15, 0x1 ;  /* 0x0000000f140e7211 */ /* 0x044fe400078a08ff */
[----:B------:R-:W-:Y:S02]  /*6870*/  ISETP.GE.AND P3, PT, R77, R16, PT ;  /* 0x000000104d00720c */ /* 0x000fe40003f66270 */
[----:B------:R-:W-:Y:S01]  /*6880*/  LEA.HI.X R15, R20, R0, R5, 0x1, P5 ;  /* 0x00000000140f7211 */ /* 0x000fe200028f0c05 */
[----:B----4-:R-:W-:Y:S01]  /*6890*/  @!P0 FMUL.FTZ R105, R105, R4 ;  /* 0x0000000469698220 */ /* 0x010fe20000410000 */
        /* <DEDUP_REMOVED lines=12> */
.L_x_13757:
[----:B------:R-:W-:Y:S05]  /*6960*/  BSYNC B0 ;  /* 0x0000000000007941 */ /* 0x000fea0003800000 */
.L_x_13756:
        /* <DEDUP_REMOVED lines=37> */
.L_x_13759:
[----:B------:R-:W-:Y:S05]  /*6bc0*/  BSYNC B0 ;  /* 0x0000000000007941 */ /* 0x000fea0003800000 */
.L_x_13758:
        /* <DEDUP_REMOVED lines=17> */
[----:B------:R-:W-:Y:S01]  /*6ce0*/  IADD3 R86, P5, R86, -0x100, RZ ;  /* 0xffffff0056567810 */ /* 0x000fe20007fbe0ff */
[----:B------:R2:W-:Y:S01]  /*6cf0*/  @!P0 STG.E.U16 [R4.64], R27 ;  /* 0x0000001b04008986 */ /* 0x0005e2000c101508 */
[----:B------:R-:W-:Y:S02]  /*6d00*/  ISETP.GT.AND P0, PT, R158, 0x1, PT ;  /* 0x000000019e00780c */ /* 0x000fe40003f04270 */
[----:B------:R-:W-:Y:S01]  /*6d10*/  IADD3 R76, R76, 0x1, RZ ;  /* 0x000000014c4c7810 */ /* 0x000fe20007ffe0ff */
[----:B------:R2:W-:Y:S01]  /*6d20*/  @!P1 STG.E.U16 [R4.64+0x40], R29 ;  /* 0x0000401d04009986 */ /* 0x0005e2000c101508 */
[----:B------:R-:W-:-:S02]  /*6d30*/  IADD3 R84, P1, R84, -0x200, RZ ;  /* 0xfffffe0054547810 */ /* 0x000fc40007f3e0ff */
[----:B------:R-:W-:Y:S01]  /*6d40*/  IADD3.X R87, R87, -0x1, RZ, P3, !PT ;  /* 0xffffffff57577810 */ /* 0x000fe20001ffe4ff */
[----:B------:R2:W-:Y:S01]  /*6d50*/  @!P2 STG.E.U16 [R4.64+0x80], R31 ;  /* 0x0000801f0400a986 */ /* 0x0005e2000c101508 */
[----:B------:R-:W-:Y:S02]  /*6d60*/  IADD3 R82, P2, R82, -0x200, RZ ;  /* 0xfffffe0052527810 */ /* 0x000fe40007f5e0ff */
[----:B------:R-:W-:Y:S02]  /*6d70*/  IADD3.X R83, R83, -0x1, RZ, P1, !PT ;  /* 0xffffffff53537810 */ /* 0x000fe40000ffe4ff */
[----:B------:R-:W-:Y:S02]  /*6d80*/  IADD3.X R80, R80, -0x1, RZ, P2, !PT ;  /* 0xffffffff50507810 */ /* 0x000fe400017fe4ff */
[----:B------:R-:W-:Y:S02]  /*6d90*/  IADD3.X R89, R89, -0x1, RZ, P4, !PT ;  /* 0xffffffff59597810 */ /* 0x000fe400027fe4ff */
[----:B------:R-:W-:Y:S01]  /*6da0*/  IADD3.X R85, R85, -0x1, RZ, P5, !PT ;  /* 0xffffffff55557810 */ /* 0x000fe20002ffe4ff */
[----:B------:R-:W-:Y:S01]  /*6db0*/  @!P0 CALL.REL.NOINC `(.L_x_13710) ;  /* 0x0000001000008944 */ /* 0x000fe20003c00000 */
[----:B------:R-:W-:Y:S05]  /*6dc0*/  BRA `(.L_x_13760) ;  /* 0xffff9b8000007947 */ /* 0x000fea000383ffff */
.L_x_13710:
        /* <DEDUP_REMOVED lines=15> */
[----:B--2---:R-:W2:Y:S02]  /*6ec0*/  SHFL.DOWN P1, R5, R2, 0x8, 0x1f ;  /* 0x09001f0002057f89 */ /* 0x004ea40000020000 */
[----:B--2---:R-:W-:-:S05]  /*6ed0*/  @P1 FADD R5, R2, R5 ;  /* 0x0000000502051221 */ /* 0x004fca0000000000 */
[----:B------:R-:W2:Y:S02]  /*6ee0*/  SHFL.DOWN P1, R4, R5, 0x10, 0x1f ;  /* 0x0a001f0005047f89 */ /* 0x000ea40000020000 */
[----:B--2---:R-:W-:Y:S01]  /*6ef0*/  @P1 FADD R4, R5, R4 ;  /* 0x0000000405041221 */ /* 0x004fe20000000000 */
[----:B----4-:R-:W-:-:S04]  /*6f00*/  ISETP.NE.AND P1, PT, R6, RZ, PT ;  /* 0x000000ff0600720c */ /* 0x010fc80003f25270 */
[----:B------:R2:W-:Y:S04]  /*6f10*/  @!P2 STS [0xc64], R4 ;  /* 0x000c6404ff00a388 */ /* 0x0005e80000000800 */
[----:B------:R-:W-:Y:S06]  /*6f20*/  BAR.SYNC.DEFER_BLOCKING 0x0 ;  /* 0x0000000000007b1d */ /* 0x000fec0000010000 */
[----:B------:R-:W-:Y:S05]  /*6f30*/  @P1 BRA `(.L_x_13762) ;  /* 0x0000001000001947 */ /* 0x000fea0003800000 */
[----:B--2---:R2:W-:Y:S02]  /*6f40*/  RED.E.ADD.F32.FTZ.RN.STRONG.GPU [R8.64], R4 ;  /* 0x000000040800798e */ /* 0x0045e4000c10e788 */
.L_x_13762:
[----:B--2---:R-:W-:Y:S05]  /*6f50*/  BSYNC B0 ;  /* 0x0000000000007941 */ /* 0x004fea0003800000 */
.L_x_13761:
[----:B------:R-:W-:Y:S01]  /*6f60*/  BSSY B0, `(.L_x_13763) ;  /* 0x0000018000007945 */ /* 0x000fe20003800000 */
[----:B------:R-:W-:Y:S05]  /*6f70*/  @!P0 BRA `(.L_x_13764) ;  /* 0x0000015000008947 */ /* 0x000fea0003800000 */
[----:B------:R-:W-:Y:S06]  /*6f80*/  BAR.SYNC.DEFER_BLOCKING 0x0 ;  /* 0x0000000000007b1d */ /* 0x000fec0000010000 */
[----:B------:R-:W3:Y:S04]  /*6f90*/  SHFL.DOWN P0, R3, R92, 0x1, 0x1f ;  /* 0x08201f005c037f89 */ /* 0x000ee80000000000 */
[----:B--2---:R-:W2:Y:S04]  /*6fa0*/  S2R R4, SR_LANEID ;  /* 0x0000000000047919 */ /* 0x004ea80000000000 */
[----:B------:R-:W4:Y:S01]  /*6fb0*/  S2R R9, SR_TID.X ;  /* 0x0000000000097919 */ /* 0x000f220000002100 */
[----:B---3--:R-:W-:Y:S01]  /*6fc0*/  @P0 FADD R3, R3, R92 ;  /* 0x0000005c03030221 */ /* 0x008fe20000000000 */
[----:B--2---:R-:W-:-:S04]  /*6fd0*/  ISETP.NE.AND P1, PT, R4, RZ, PT ;  /* 0x000000ff0400720c */ /* 0x004fc80003f25270 */
        /* <DEDUP_REMOVED lines=15> */
.L_x_13764:
[----:B------:R-:W3:Y:S02]  /*70d0*/  S2R R9, SR_TID.X ;  /* 0x0000000000097919 */ /* 0x000ee40000002100 */
.L_x_13765:
[----:B--2---:R-:W-:Y:S05]  /*70e0*/  BSYNC B0 ;  /* 0x0000000000007941 */ /* 0x004fea0003800000 */
.L_x_13763:
[----:B---3--:R-:W-:-:S13]  /*70f0*/  ISETP.GE.AND P0, PT, R9, c[0x0][0x16c], PT ;  /* 0x00005b0009007a0c */ /* 0x008fda0003f06270 */
[----:B------:R-:W-:Y:S05]  /*7100*/  @P0 EXIT ;  /* 0x000000000000094d */ /* 0x000fea0003800000 */
[----:B------:R-:W-:Y:S02]  /*7110*/  IMAD R99, R99, c[0x0][0x288], RZ ;  /* 0x0000a20063637a24 */ /* 0x000fe400078e02ff */
[----:B------:R-:W-:-:S04]  /*7120*/  IMAD.WIDE.U32 R4, R100, c[0x0][0x288], RZ ;  /* 0x0000a20064047a25 */ /* 0x000fc800078e00ff */
[----:B------:R-:W-:-:S05]  /*7130*/  IMAD R13, R100, c[0x0][0x28c], R99 ;  /* 0x0000a300640d7a24 */ /* 0x000fca00078e0263 */
[----:B------:R-:W-:Y:S02]  /*7140*/  IADD3 R13, R5, R13, RZ ;  /* 0x0000000d050d7210 */ /* 0x000fe40007ffe0ff */
.L_x_13766:
[----:B--2---:R2:W3:Y:S01]  /*7150*/  LDS.64 R10, [R9.X8+0x31b0] ;  /* 0x0031b000090a7984 */ /* 0x0044e20000008a00 */
        /* <DEDUP_REMOVED lines=12> */
[----:B---3--:R2:W-:Y:S04]  /*7220*/  RED.E.ADD.F32.FTZ.RN.STRONG.GPU [R2.64], R10 ;  /* 0x0000000a0200798e */ /* 0x0085e8000c10e788 */
[----:B------:R2:W-:Y:S06]  /*7230*/  RED.E.ADD.F32.FTZ.RN.STRONG.GPU [R2.64+0x4], R11 ;  /* 0x0000040b0200798e */ /* 0x0005ec000c10e788 */
[----:B------:R-:W-:Y:S05]  /*7240*/  @!P0 BRA `(.L_x_13766) ;  /* 0xffffff0000008947 */ /* 0x000fea000383ffff */
[----:B------:R-:W-:Y:S05]  /*7250*/  EXIT ;  /* 0x000000000000794d */ /* 0x000fea0003800000 */
.L_x_13767:
        /* <DEDUP_REMOVED lines=10> */
.L_x_14767:


//--------------------- .text._Z25selective_scan_bwd_kernelI32Selective_Scan_bwd_kernel_traitsILi32ELi4ELb1ELb0ELb0ELb0ELb0EN3c104HalfENS1_7complexIfEEEEv12SSMParamsBwd --------------------------
	.section	.text._Z25selective_scan_bwd_kernelI32Selective_Scan_bwd_kernel_traitsILi32ELi4ELb1ELb0ELb0ELb0ELb0EN3c104HalfENS1_7complexIfEEEEv12SSMParamsBwd,"ax",@progbits
	.sectioninfo	@"SHI_REGISTERS=105"
	.align	128
        .global         _Z25selective_scan_bwd_kernelI32Selective_Scan_bwd_kernel_traitsILi32ELi4ELb1ELb0ELb0ELb0ELb0EN3c104HalfENS1_7complexIfEEEEv12SSMParamsBwd
        .type           _Z25selective_scan_bwd_kernelI32Selective_Scan_bwd_kernel_traitsILi32ELi4ELb1ELb0ELb0ELb0ELb0EN3c104HalfENS1_7complexIfEEEEv12SSMParamsBwd,@function
        .size           _Z25selective_scan_bwd_kernelI32Selective_Scan_bwd_kernel_traitsILi32ELi4ELb1ELb0ELb0ELb0ELb0EN3c104HalfENS1_7complexIfEEEEv12SSMParamsBwd,(.L_x_14768 - _Z25selective_scan_bwd_kernelI32Selective_Scan_bwd_kernel_traitsILi32ELi4ELb1ELb0ELb0ELb0ELb0EN3c104HalfENS1_7complexIfEEEEv12SSMParamsBwd)
        .other          _Z25selective_scan_bwd_kernelI32Selective_Scan_bwd_kernel_traitsILi32ELi4ELb1ELb0ELb0ELb0ELb0EN3c104HalfENS1_7complexIfEEEEv12SSMParamsBwd,@"STO_CUDA_ENTRY STV_DEFAULT"
_Z25selective_scan_bwd_kernelI32Selective_Scan_bwd_kernel_traitsILi32ELi4ELb1ELb0ELb0ELb0ELb0EN3c104HalfENS1_7complexIfEEEEv12SSMParamsBwd:
.text._Z25selective_scan_bwd_kernelI32Selective_Scan_bwd_kernel_traitsILi32ELi4ELb1ELb0ELb0ELb0ELb0EN3c104HalfENS1_7complexIfEEEEv12SSMParamsBwd:
        /* <DEDUP_REMOVED lines=81> */
[----:B0-----:R-:W-:Y:S02]  /*0510*/  LOP3.LUT R91, R31, 0x1f, RZ, 0xc0, !PT ;  /* 0x0000001f1f5b7812 */ /* 0x001fe400078ec0ff */
.L_x_13785:
[----:B------:R-:W-:Y:S01]  /*0520*/  BAR.SYNC.DEFER_BLOCKING 0x0 ;  /* 0x0000000000007b1d */ /* 0x000fe20000010000 */
[----:B0-----:R-:W-:-:S05]  /*0530*/  IMAD.WIDE R2, R31, 0x8, R34 ;  /* 0x000000081f027825 */ /* 0x001fca00078e0222 */
[----:B------:R-:W2:Y:S01]  /*0540*/  LDG.E.64 R4, [R2.64] ;  /* 0x0000000602047981 */ /* 0x000ea2000c1e1b00 */
[----:B------:R-:W-:-:S03]  /*0550*/  IMAD.WIDE R6, R31, 0x8, R36 ;  /* 0x000000081f067825 */ /* 0x000fc600078e0224 */
[----:B-12---:R-:W-:Y:S01]  /*0560*/  STS.64 [R32.X8], R4 ;  /* 0x0000000420007388 */ /* 0x006fe20000008a00 */
[----:B------:R-:W-:-:S06]  /*0570*/  NOP ;  /* 0x0000000000007918 */ /* 0x000fcc0000000000 */
[----:B------:R-:W0:Y:S04]  /*0580*/  LDS.64 R12, [R32.X8] ;  /* 0x00000000200c7984 */ /* 0x000e280000008a00 */
[----:B------:R-:W-:Y:S06]  /*0590*/  BAR.SYNC.DEFER_BLOCKING 0x0 ;  /* 0x0000000000007b1d */ /* 0x000fec0000010000 */
[----:B------:R-:W2:Y:S01]  /*05a0*/  LDG.E.64 R6, [R6.64] ;  /* 0x0000000606067981 */ /* 0x000ea2000c1e1b00 */
[----:B------:R-:W-:-:S03]  /*05b0*/  IMAD.WIDE R8, R31, 0x8, R38 ;  /* 0x000000081f087825 */ /* 0x000fc600078e0226 */
[----:B--2---:R1:W-:Y:S01]  /*05c0*/  STS.64 [R32.X8], R6 ;  /* 0x0000000620007388 */ /* 0x0043e20000008a00 */
[----:B------:R-:W-:-:S06]  /*05d0*/  NOP ;  /* 0x0000000000007918 */ /* 0x000fcc0000000000 */
[----:B------:R-:W-:Y:S04]  /*05e0*/  LDS.64 R2, [R32.X8] ;  /* 0x0000000020027984 */ /* 0x000fe80000008a00 */
[----:B------:R-:W-:Y:S06]  /*05f0*/  BAR.SYNC.DEFER_BLOCKING 0x0 ;  /* 0x0000000000007b1d */ /* 0x000fec0000010000 */
[----:B------:R-:W2:Y:S01]  /*0600*/  LDG.E.64 R8, [R8.64] ;  /* 0x0000000608087981 */ /* 0x000ea2000c1e1b00 */
[----:B-1----:R-:W-:Y:S01]  /*0610*/  MOV R6, c[0x0][0x16c] ;  /* 0x00005b0000067a02 */ /* 0x002fe20000000f00 */
[----:B0-----:R-:W-:Y:S01]  /*0620*/  HADD2.F32 R0, -RZ, R12.H0_H0 ;  /* 0x2000000cff007230 */ /* 0x001fe20000004100 */
[--C-:B------:R-:W-:Y:S01]  /*0630*/  SHF.R.U64 R4, R12, 0x10, R13.reuse ;  /* 0x000000100c047819 */ /* 0x100fe2000000120d */
[----:B------:R-:W-:Y:S01]  /*0640*/  HFMA2.MMA R52, -RZ, RZ, 0, 0 ;  /* 0x00000000ff347435 */ /* 0x000fe200000001ff */
[----:B------:R-:W-:Y:S01]  /*0650*/  ISETP.GE.AND P0, PT, R6, 0x1, PT ;  /* 0x000000010600780c */ /* 0x000fe20003f06270 */
[----:B------:R-:W-:Y:S01]  /*0660*/  CS2R R42, SRZ ;  /* 0x00000000002a7805 */ /* 0x000fe2000001ff00 */
[----:B------:R-:W-:Y:S01]  /*0670*/  SHF.R.U32.HI R5, RZ, 0x10, R13 ;  /* 0x00000010ff057819 */ /* 0x000fe2000001160d */
[----:B------:R-:W-:Y:S01]  /*0680*/  HADD2.F32 R4, -RZ, R4.H0_H0 ;  /* 0x20000004ff047230 */ /* 0x000fe20000004100 */
[----:B------:R-:W-:Y:S01]  /*0690*/  MOV R41, RZ ;  /* 0x000000ff00297202 */ /* 0x000fe20000000f00 */
[----:B--2---:R-:W-:Y:S01]  /*06a0*/  STS.64 [R32.X8], R8 ;  /* 0x0000000820007388 */ /* 0x004fe20000008a00 */
[----:B------:R-:W-:-:S06]  /*06b0*/  NOP ;  /* 0x0000000000007918 */ /* 0x000fcc0000000000 */
[----:B------:R-:W0:Y:S02]  /*06c0*/  LDS.64 R10, [R32.X8] ;  /* 0x00000000200a7984 */ /* 0x000e240000008a00 */
[----:B0-----:R-:W-:Y:S01]  /*06d0*/  HADD2.F32 R54, -RZ, R10.H0_H0 ;  /* 0x2000000aff367230 */ /* 0x001fe20000004100 */
[--C-:B------:R-:W-:Y:S01]  /*06e0*/  SHF.R.U64 R10, R10, 0x10, R11.reuse ;  /* 0x000000100a0a7819 */ /* 0x100fe2000000120b */
[----:B------:R-:W-:Y:S01]  /*06f0*/  HADD2.F32 R56, -RZ, R11.H0_H0 ;  /* 0x2000000bff387230 */ /* 0x000fe20000004100 */
[----:B------:R-:W-:Y:S02]  /*0700*/  SHF.R.U32.HI R20, RZ, 0x10, R11 ;  /* 0x00000010ff147819 */ /* 0x000fe4000001160b */
[C---:B------:R-:W-:Y:S01]  /*0710*/  FFMA.FTZ R29, R54.reuse, R0, R29 ;  /* 0x00000000361d7223 */ /* 0x040fe2000001001d */
[----:B------:R-:W-:Y:S01]  /*0720*/  HADD2.F32 R10, -RZ, R10.H0_H0 ;  /* 0x2000000aff0a7230 */ /* 0x000fe20000004100 */
[----:B-----5:R-:W-:Y:S01]  /*0730*/  FMUL.FTZ R40, R54, R25 ;  /* 0x0000001936287220 */ /* 0x020fe20000410000 */
[----:B------:R-:W-:-:S02]  /*0740*/  HADD2.F32 R0, -RZ, R13.H0_H0 ;  /* 0x2000000dff007230 */ /* 0x000fc40000004100 */
[----:B------:R-:W-:Y:S01]  /*0750*/  HADD2.F32 R20, -RZ, R20.H0_H0 ;  /* 0x20000014ff147230 */ /* 0x000fe20000004100 */
[C---:B------:R-:W-:Y:S01]  /*0760*/  FFMA.FTZ R29, R10.reuse, R4, R29 ;  /* 0x000000040a1d7223 */ /* 0x040fe2000001001d */
[----:B------:R-:W-:Y:S01]  /*0770*/  HADD2.F32 R4, -RZ, R5.H0_H0 ;  /* 0x20000005ff047230 */ /* 0x000fe20000004100 */
[-C--:B------:R-:W-:Y:S02]  /*0780*/  FMUL.FTZ R53, R10, R25.reuse ;  /* 0x000000190a357220 */ /* 0x080fe40000410000 */
[C---:B------:R-:W-:Y:S02]  /*0790*/  FFMA.FTZ R29, R56.reuse, R0, R29 ;  /* 0x00000000381d7223 */ /* 0x040fe4000001001d */
[-C--:B------:R-:W-:Y:S02]  /*07a0*/  FMUL.FTZ R0, R56, R25.reuse ;  /* 0x0000001938007220 */ /* 0x080fe40000410000 */
[C---:B------:R-:W-:Y:S02]  /*07b0*/  FFMA.FTZ R29, R20.reuse, R4, R29 ;  /* 0x00000004141d7223 */ /* 0x040fe4000001001d */
[----:B------:R-:W-:Y:S01]  /*07c0*/  FMUL.FTZ R22, R20, R25 ;  /* 0x0000001914167220 */ /* 0x000fe20000410000 */
[----:B------:R-:W-:Y:S06]  /*07d0*/  BAR.SYNC.DEFER_BLOCKING 0x0 ;  /* 0x0000000000007b1d */ /* 0x000fec0000010000 */
[----:B------:R-:W-:Y:S05]  /*07e0*/  @!P0 BRA `(.L_x_13769) ;  /* 0x0000268000008947 */ /* 0x000fea0003800000 */
[C---:B------:R-:W-:Y:S01]  /*07f0*/  IMAD R42, R24.reuse, c[0x0][0x180], RZ ;  /* 0x00006000182a7a24 */ /* 0x040fe200078e02ff */
[C---:B------:R-:W-:Y:S01]  /*0800*/  IADD3 R21, R33.reuse, -0x2, RZ ;  /* 0xfffffffe21157810 */ /* 0x040fe20007ffe0ff */
[C---:B------:R-:W-:Y:S01]  /*0810*/  IMAD R44, R24.reuse, c[0x0][0x198], RZ ;  /* 0x00006600182c7a24 */ /* 0x040fe200078e02ff */
[----:B------:R-:W-:Y:S01]  /*0820*/  IADD3 R11, R33, -0x1, RZ ;  /* 0xffffffff210b7810 */ /* 0x000fe20007ffe0ff */
[----:B------:R-:W-:Y:S01]  /*0830*/  IMAD R46, R24, c[0x0][0x1b8], RZ ;  /* 0x00006e00182e7a24 */ /* 0x000fe200078e02ff */
[----:B------:R-:W-:Y:S01]  /*0840*/  MOV R92, RZ ;  /* 0x000000ff005c7202 */ /* 0x000fe20000000f00 */
[C---:B------:R-:W-:Y:S01]  /*0850*/  IMAD.WIDE.U32 R4, R23.reuse, c[0x0][0x180], RZ ;  /* 0x0000600017047a25 */ /* 0x040fe200078e00ff */
[----:B------:R-:W-:Y:S01]  /*0860*/  MOV R52, RZ ;  /* 0x000000ff00347202 */ /* 0x000fe20000000f00 */
[----:B------:R-:W-:Y:S01]  /*0870*/  UMOV UR4, URZ ;  /* 0x0000003f00047c82 */ /* 0x000fe20008000000 */
[----:B------:R-:W-:Y:S01]  /*0880*/  MOV R58, RZ ;  /* 0x000000ff003a7202 */ /* 0x000fe20000000f00 */
[C---:B------:R-:W-:Y:S01]  /*0890*/  IMAD R45, R23.reuse, c[0x0][0x184], R42 ;  /* 0x00006100172d7a24 */ /* 0x040fe200078e022a */
[----:B------:R-:W-:Y:S01]  /*08a0*/  MOV R41, RZ ;  /* 0x000000ff00297202 */ /* 0x000fe20000000f00 */
[----:B------:R-:W-:-:S03]  /*08b0*/  IMAD.WIDE.U32 R8, R23, c[0x0][0x1b8], RZ ;  /* 0x00006e0017087a25 */ /* 0x000fc600078e00ff */
[----:B------:R-:W-:Y:S01]  /*08c0*/  IADD3 R45, R5, R45, RZ ;  /* 0x0000002d052d7210 */ /* 0x000fe20007ffe0ff */
[C---:B------:R-:W-:Y:S01]  /*08d0*/  IMAD R47, R23.reuse, c[0x0][0x19c], R44 ;  /* 0x00006700172f7a24 */ /* 0x040fe200078e022c */
[C---:B------:R-:W-:Y:S01]  /*08e0*/  LEA R44, P0, R4.reuse, c[0x0][0x220], 0x3 ;  /* 0x00008800042c7a11 */ /* 0x040fe200078018ff */
[----:B------:R-:W-:Y:S01]  /*08f0*/  IMAD R49, R23, c[0x0][0x1bc], R46 ;  /* 0x00006f0017317a24 */ /* 0x000fe200078e022e */
[----:B------:R-:W-:Y:S01]  /*0900*/  HADD2.F32 R5, -RZ, R2.H0_H0 ;  /* 0x20000002ff057230 */ /* 0x000fe20000004100 */
[----:B------:R-:W-:Y:S01]  /*0910*/  IMAD R51, R21, c[0x0][0x16c], RZ ;  /* 0x00005b0015337a24 */ /* 0x000fe200078e02ff */
[----:B------:R-:W-:Y:S01]  /*0920*/  LEA.HI R21, R11, R11, RZ, 0x1 ;  /* 0x0000000b0b157211 */ /* 0x000fe200078f08ff */
[----:B------:R-:W-:Y:S01]  /*0930*/  IMAD.WIDE.U32 R6, R23, c[0x0][0x198], RZ ;  /* 0x0000660017067a25 */ /* 0x000fe200078e00ff */
[----:B------:R-:W-:Y:S02]  /*0940*/  IADD3 R49, R9, R49, RZ ;  /* 0x0000003109317210 */ /* 0x000fe40007ffe0ff */
[----:B------:R-:W-:Y:S01]  /*0950*/  LEA.HI.X R45, R4, c[0x0][0x224], R45, 0x3, P0 ;  /* 0x00008900042d7a11 */ /* 0x000fe200000f1c2d */
[----:B------:R-:W-:Y:S01]  /*0960*/  IMAD.WIDE R50, R51, 0x10, R18 ;  /* 0x0000001033327825 */ /* 0x000fe200078e0212 */
[----:B------:R-:W-:-:S02]  /*0970*/  SHF.R.U64 R4, R2, 0x10, R3 ;  /* 0x0000001002047819 */ /* 0x000fc40000001203 */
[----:B------:R-:W-:Y:S01]  /*0980*/  SHF.R.U32.HI R9, RZ, 0x10, R3 ;  /* 0x00000010ff097819 */ /* 0x000fe20000011603 */
[----:B------:R-:W-:Y:S01]  /*0990*/  FADD.FTZ R54, R54, R54 ;  /* 0x0000003636367221 */ /* 0x000fe20000010000 */
[----:B------:R-:W-:Y:S01]  /*09a0*/  LOP3.LUT R42, R21, 0xfffffe, RZ, 0xc0, !PT ;  /* 0x00fffffe152a7812 */ /* 0x000fe200078ec0ff */
[----:B------:R-:W-:Y:S01]  /*09b0*/  FADD.FTZ R55, R10, R10 ;  /* 0x0000000a0a377221 */ /* 0x000fe20000010000 */
[----:B------:R-:W-:Y:S01]  /*09c0*/  IADD3 R47, R7, R47, RZ ;  /* 0x0000002f072f7210 */ /* 0x000fe20007ffe0ff */
[----:B------:R-:W-:Y:S01]  /*09d0*/  HADD2.F32 R7, -RZ, R3.H0_H0 ;  /* 0x20000003ff077230 */ /* 0x000fe20000004100 */
[----:B------:R-:W-:Y:S01]  /*09e0*/  LEA R46, P1, R6, c[0x0][0x228], 0x3 ;  /* 0x00008a00062e7a11 */ /* 0x000fe200078218ff */
[----:B------:R-:W-:Y:S01]  /*09f0*/  HADD2.F32 R3, -RZ, R4.H0_H0 ;  /* 0x20000004ff037230 */ /* 0x000fe20000004100 */
[----:B------:R-:W-:Y:S01]  /*0a00*/  LEA R48, P2, R8, c[0x0][0x230], 0x3 ;  /* 0x00008c0008307a11 */ /* 0x000fe200078418ff */
[----:B------:R-:W-:Y:S01]  /*0a10*/  HADD2.F32 R9, -RZ, R9.H0_H0 ;  /* 0x20000009ff097230 */ /* 0x000fe20000004100 */
[----:B------:R-:W-:Y:S01]  /*0a20*/  IADD3 R11, R11, -R42, RZ ;  /* 0x8000002a0b0b7210 */ /* 0x000fe20007ffe0ff */
[----:B------:R-:W-:Y:S01]  /*0a30*/  FADD.FTZ R56, R56, R56 ;  /* 0x0000003838387221 */ /* 0x000fe20000010000 */
[----:B------:R-:W-:Y:S01]  /*0a40*/  LEA.HI.X R47, R6, c[0x0][0x22c], R47, 0x3, P1 ;  /* 0x00008b00062f7a11 */ /* 0x000fe200008f1c2f */
[----:B------:R-:W-:Y:S01]  /*0a50*/  FADD.FTZ R57, R20, R20 ;  /* 0x0000001414397221 */ /* 0x000fe20000010000 */
[----:B------:R-:W-:Y:S01]  /*0a60*/  LEA.HI.X R49, R8, c[0x0][0x234], R49, 0x3, P2 ;  /* 0x00008d0008317a11 */ /* 0x000fe200010f1c31 */
[----:B------:R-:W-:Y:S01]  /*0a70*/  CS2R R42, SRZ ;  /* 0x00000000002a7805 */ /* 0x000fe2000001ff00 */
[--C-:B------:R-:W-:Y:S01]  /*0a80*/  FADD.FTZ R60, R5, R26.reuse ;  /* 0x0000001a053c7221 */ /* 0x100fe20000010000 */
[----:B------:R-:W-:Y:S01]  /*0a90*/  SHF.L.U32 R59, R11, 0x8, RZ ;  /* 0x000000080b3b7819 */ /* 0x000fe200000006ff */
[----:B------:R-:W-:-:S02]  /*0aa0*/  FADD.FTZ R62, R7, R26 ;  /* 0x0000001a073e7221 */ /* 0x000fc40000010000 */
[--C-:B------:R-:W-:Y:S02]  /*0ab0*/  FADD.FTZ R64, R3, R26.reuse ;  /* 0x0000001a03407221 */ /* 0x100fe40000010000 */
[----:B------:R-:W-:Y:S02]  /*0ac0*/  FADD.FTZ R66, R9, R26 ;  /* 0x0000001a09427221 */ /* 0x000fe40000010000 */
.L_x_13784:
[----:B------:R-:W2:Y:S01]  /*0ad0*/  LDG.E.64 R2, [R44.64] ;  /* 0x000000062c027981 */ /* 0x000ea2000c1e1b00 */
[C---:B------:R-:W-:Y:S01]  /*0ae0*/  ISETP.NE.AND P1, PT, R31.reuse, RZ, PT ;  /* 0x000000ff1f00720c */ /* 0x040fe20003f25270 */
[----:B------:R-:W-:Y:S01]  /*0af0*/  CS2R R8, SRZ ;  /* 0x0000000000087805 */ /* 0x000fe2000001ff00 */
[----:B------:R-:W-:Y:S02]  /*0b00*/  IADD3 R6, R31, 0x200, RZ ;  /* 0x000002001f067810 */ /* 0x000fe40007ffe0ff */
[----:B------:R-:W-:Y:S02]  /*0b10*/  ISETP.GT.AND P0, PT, R33, 0x1, PT ;  /* 0x000000012100780c */ /* 0x000fe40003f04270 */
[----:B------:R-:W-:Y:S02]  /*0b20*/  SEL R20, R59, R6, !P1 ;  /* 0x000000063b147207 */ /* 0x000fe40004800000 */
[----:B------:R-:W-:Y:S01]  /*0b30*/  ISETP.EQ.AND P0, PT, R91, RZ, P0 ;  /* 0x000000ff5b00720c */ /* 0x000fe20000702270 */
[----:B--2---:R-:W-:-:S02]  /*0b40*/  FMUL.FTZ R21, R2, 1.4426950216293334961 ;  /* 0x3fb8aa3b02157820 */ /* 0x004fc40000410000 */
[C---:B------:R-:W-:Y:S02]  /*0b50*/  FMUL.FTZ R5, R60.reuse, R3 ;  /* 0x000000033c057220 */ /* 0x040fe40000410000 */
[----:B------:R-:W-:Y:S02]  /*0b60*/  FMUL.FTZ R4, R60, R21 ;  /* 0x000000153c047220 */ /* 0x000fe40000410000 */
[----:B------:R-:W-:-:S04]  /*0b70*/  FMUL.RZ R7, R5, 0.15915493667125701904 ;  /* 0x3e22f98305077820 */ /* 0x000fc8000040c000 */
[----:B------:R-:W-:Y:S08]  /*0b80*/  MUFU.EX2 R4, R4 ;  /* 0x0000000400047308 */ /* 0x000ff00000000800 */
[----:B------:R-:W0:Y:S08]  /*0b90*/  MUFU.COS R5, R7 ;  /* 0x0000000700057308 */ /* 0x000e300000000000 */
[----:B------:R1:W2:Y:S01]  /*0ba0*/  MUFU.SIN R11, R7 ;  /* 0x00000007000b7308 */ /* 0x0002a20000000400 */
[C---:B0-----:R-:W-:Y:S01]  /*0bb0*/  FMUL.FTZ R10, R4.reuse, R5 ;  /* 0x00000005040a7220 */ /* 0x041fe20000410000 */
[----:B-1----:R0:W5:Y:S01]  /*0bc0*/  LDG.E.64 R6, [R46.64] ;  /* 0x000000062e067981 */ /* 0x002162000c1e1b00 */
[----:B--2---:R-:W-:-:S03]  /*0bd0*/  FMUL.FTZ R11, R4, R11 ;  /* 0x0000000b040b7220 */ /* 0x004fc60000410000 */
[----:B------:R0:W5:Y:S04]  /*0be0*/  LDG.E.64 R4, [R48.64] ;  /* 0x0000000630047981 */ /* 0x000168000c1e1b00 */
[----:B------:R1:W-:Y:S04]  /*0bf0*/  STS.64 [R20.X8+0x560], R10 ;  /* 0x0005600a14007388 */ /* 0x0003e80000008a00 */
[----:B------:R-:W-:Y:S06]  /*0c00*/  BAR.SYNC.DEFER_BLOCKING 0x0 ;  /* 0x0000000000007b1d */ /* 0x000fec0000010000 */
[----:B------:R0:W5:Y:S01]  /*0c10*/  @P0 LDG.E.64 R8, [R50.64+0x8] ;  /* 0x0000080632080981 */ /* 0x000162000c1e1b00 */
[----:B------:R-:W-:-:S02]  /*0c20*/  FMUL.FTZ R61, R64, R3 ;  /* 0x00000003403d7220 */ /* 0x000fc40000410000 */
[----:B-1----:R-:W-:Y:S02]  /*0c30*/  FMUL.FTZ R20, R64, R21 ;  /* 0x0000001540147220 */ /* 0x002fe40000410000 */
[----:B------:R-:W-:-:S04]  /*0c40*/  FMUL.RZ R61, R61, 0.15915493667125701904 ;  /* 0x3e22f9833d3d7820 */ /* 0x000fc8000040c000 */
[----:B------:R-:W-:Y:S01]  /*0c50*/  MUFU.SIN R69, R61 ;  /* 0x0000003d00457308 */ /* 0x000fe20000000400 */
[-C--:B------:R-:W-:Y:S02]  /*0c60*/  FMUL.FTZ R63, R62, R21.reuse ;  /* 0x000000153e3f7220 */ /* 0x080fe40000410000 */
[----:B------:R-:W-:-:S05]  /*0c70*/  FMUL.FTZ R65, R66, R21 ;  /* 0x0000001542417220 */ /* 0x000fca0000410000 */
[----:B------:R-:W1:Y:S01]  /*0c80*/  MUFU.EX2 R20, R20 ;  /* 0x0000001400147308 */ /* 0x000e620000000800 */
[----:B------:R-:W-:-:S07]  /*0c90*/  FMUL.FTZ R21, R62, R3 ;  /* 0x000000033e157220 */ /* 0x000fce0000410000 */
[----:B------:R2:W3:Y:S01]  /*0ca0*/  MUFU.COS R71, R61 ;  /* 0x0000003d00477308 */ /* 0x0004e20000000000 */
[----:B------:R-:W-:Y:S02]  /*0cb0*/  FMUL.RZ R67, R21, 0.15915493667125701904 ;  /* 0x3e22f98315437820 */ /* 0x000fe4000040c000 */
[----:B------:R-:W-:-:S05]  /*0cc0*/  FMUL.FTZ R21, R66, R3 ;  /* 0x0000000342157220 */ /* 0x000fca0000410000 */
[----:B------:R4:W-:Y:S01]  /*0cd0*/  MUFU.EX2 R73, R63 ;  /* 0x0000003f00497308 */ /* 0x0009e20000000800 */
[----:B--2---:R-:W-:Y:S01]  /*0ce0*/  HADD2.F32 R61, -RZ, R12.H0_H0 ;  /* 0x2000000cff3d7230 */ /* 0x004fe20000004100 */
[----:B-1----:R-:W-:-:S06]  /*0cf0*/  FMUL.FTZ R69, R20, R69 ;  /* 0x0000004514457220 */ /* 0x002fcc0000410000 */
[----:B------:R-:W1:Y:S01]  /*0d00*/  MUFU.SIN R72, R67 ;  /* 0x0000004300487308 */ /* 0x000e620000000400 */
[----:B------:R-:W-:Y:S02]  /*0d10*/  FMUL.FTZ R74, R60, R61 ;  /* 0x0000003d3c4a7220 */ /* 0x000fe40000410000 */
[----:B------:R-:W-:-:S05]  /*0d20*/  FMUL.RZ R75, R21, 0.15915493667125701904 ;  /* 0x3e22f983154b7820 */ /* 0x000fca000040c000 */
[----:B------:R-:W2:Y:S01]  /*0d30*/  MUFU.COS R68, R67 ;  /* 0x0000004300447308 */ /* 0x000ea20000000000 */
[----:B---3--:R-:W-:Y:S02]  /*0d40*/  FMUL.FTZ R71, R20, R71 ;  /* 0x0000004714477220 */ /* 0x008fe40000410000 */
[----:B------:R-:W-:Y:S01]  /*0d50*/  FMUL.FTZ R78, R69, R74 ;  /* 0x0000004a454e7220 */ /* 0x000fe20000410000 */
[----:B----4-:R-:W-:Y:S01]  /*0d60*/  SHF.R.U64 R63, R12, 0x10, R13 ;  /* 0x000000100c3f7819 */ /* 0x010fe2000000120d */
[----:B------:R-:W-:-:S03]  /*0d70*/  FMUL.FTZ R20, RZ, R69 ;  /* 0x00000045ff147220 */ /* 0x000fc60000410000 */
[----:B------:R-:W-:Y:S01]  /*0d80*/  MUFU.EX2 R65, R65 ;  /* 0x0000004100417308 */ /* 0x000fe20000000800 */
[----:B------:R-:W-:Y:S01]  /*0d90*/  FFMA.FTZ R78, RZ, R71, R78 ;  /* 0x00000047ff4e7223 */ /* 0x000fe2000001004e */
[----:B------:R-:W-:-:S06]  /*0da0*/  HADD2.F32 R63, -RZ, R63.H0_H0 ;  /* 0x2000003fff3f7230 */ /* 0x000fcc0000004100 */
[----:B------:R-:W3:Y:S01]  /*0db0*/  MUFU.COS R76, R75 ;  /* 0x0000004b004c7308 */ /* 0x000ee20000000000 */
[----:B-1----:R-:W-:-:S07]  /*0dc0*/  FMUL.FTZ R72, R73, R72 ;  /* 0x0000004849487220 */ /* 0x002fce0000410000 */
[----:B------:R-:W1:Y:S01]  /*0dd0*/  MUFU.SIN R70, R75 ;  /* 0x0000004b00467308 */ /* 0x000e620000000400 */
[----:B------:R-:W-:Y:S02]  /*0de0*/  FFMA.FTZ R20, R71, R74, -R20 ;  /* 0x0000004a47147223 */ /* 0x000fe40000010814 */
[----:B------:R-:W-:Y:S02]  /*0df0*/  FADD.FTZ R78, RZ, R78 ;  /* 0x0000004eff4e7221 */ /* 0x000fe40000010000 */
[----:B--2---:R-:W-:Y:S02]  /*0e00*/  FMUL.FTZ R73, R73, R68 ;  /* 0x0000004449497220 */ /* 0x004fe40000410000 */
[----:B------:R-:W-:Y:S02]  /*0e10*/  FFMA.FTZ R20, R64, R63, R20 ;  /* 0x0000003f40147223 */ /* 0x000fe40000010014 */
[C---:B------:R-:W-:Y:S02]  /*0e20*/  FMUL.FTZ R21, R72.reuse, R78 ;  /* 0x0000004e48157220 */ /* 0x040fe40000410000 */
[----:B------:R-:W-:-:S02]  /*0e30*/  FMUL.FTZ R67, R72, R20 ;  /* 0x0000001448437220 */ /* 0x000fc40000410000 */
[----:B------:R-:W-:Y:S02]  /*0e40*/  FFMA.FTZ R21, R73, R20, -R21 ;  /* 0x0000001449157223 */ /* 0x000fe40000010815 */
[-C--:B------:R-:W-:Y:S02]  /*0e50*/  FMUL.FTZ R20, R11, R69.reuse ;  /* 0x000000450b147220 */ /* 0x080fe40000410000 */
[C---:B---3--:R-:W-:Y:S02]  /*0e60*/  FMUL.FTZ R68, R65.reuse, R76 ;  /* 0x0000004c41447220 */ /* 0x048fe40000410000 */
[----:B-1----:R-:W-:Y:S01]  /*0e70*/  FMUL.FTZ R70, R65, R70 ;  /* 0x0000004641467220 */ /* 0x002fe20000410000 */
[----:B------:R-:W-:Y:S01]  /*0e80*/  HADD2.F32 R65, -RZ, R13.H0_H0 ;  /* 0x2000000dff417230 */ /* 0x000fe20000004100 */
[C---:B------:R-:W-:Y:S02]  /*0e90*/  FMUL.FTZ R76, R10.reuse, R69 ;  /* 0x000000450a4c7220 */ /* 0x040fe40000410000 */
[----:B------:R-:W-:-:S02]  /*0ea0*/  FFMA.FTZ R20, R10, R71, -R20 ;  /* 0x000000470a147223 */ /* 0x000fc40000010814 */
[----:B------:R-:W-:Y:S02]  /*0eb0*/  FFMA.FTZ R67, R73, R78, R67 ;  /* 0x0000004e49437223 */ /* 0x000fe40000010043 */
[----:B------:R-:W-:Y:S02]  /*0ec0*/  FFMA.FTZ R75, R62, R65, R21 ;  /* 0x000000413e4b7223 */ /* 0x000fe40000010015 */
[----:B------:R-:W-:Y:S02]  /*0ed0*/  FFMA.FTZ R76, R11, R71, R76 ;  /* 0x000000470b4c7223 */ /* 0x000fe4000001004c */
[----:B------:R-:W-:Y:S01]  /*0ee0*/  FMUL.FTZ R21, R72, R20 ;  /* 0x0000001448157220 */ /* 0x000fe20000410000 */
[----:B------:R-:W-:Y:S01]  /*0ef0*/  ISETP.NE.AND P2, PT, R31, 0x1f, PT ;  /* 0x0000001f1f00780c */ /* 0x000fe20003f45270 */
[----:B------:R-:W-:Y:S01]  /*0f00*/  FADD.FTZ R67, RZ, R67 ;  /* 0x00000043ff437221 */ /* 0x000fe20000010000 */
[----:B------:R-:W-:Y:S01]  /*0f10*/  SHF.R.U32.HI R78, RZ, 0x10, R13 ;  /* 0x00000010ff4e7819 */ /* 0x000fe2000001160d */
[----:B------:R-:W-:-:S02]  /*0f20*/  FMUL.FTZ R77, R70, R75 ;  /* 0x0000004b464d7220 */ /* 0x000fc40000410000 */
[CC--:B------:R-:W-:Y:S02]  /*0f30*/  FFMA.FTZ R81, R73.reuse, R76.reuse, R21 ;  /* 0x0000004c49517223 */ /* 0x0c0fe40000010015 */
[-C--:B------:R-:W-:Y:S02]  /*0f40*/  FMUL.FTZ R21, R70, R67.reuse ;  /* 0x0000004346157220 */ /* 0x080fe40000410000 */
[----:B------:R-:W-:Y:S01]  /*0f50*/  FFMA.FTZ R77, R68, R67, R77 ;  /* 0x00000043444d7223 */ /* 0x000fe2000001004d */
[----:B------:R-:W-:Y:S01]  /*0f60*/  HADD2.F32 R67, -RZ, R78.H0_H0 ;  /* 0x2000004eff437230 */ /* 0x000fe20000004100 */
[----:B------:R-:W-:Y:S02]  /*0f70*/  FMUL.FTZ R76, R72, R76 ;  /* 0x0000004c484c7220 */ /* 0x000fe40000410000 */
[----:B------:R-:W-:Y:S02]  /*0f80*/  FFMA.FTZ R21, R68, R75, -R21 ;  /* 0x0000004b44157223 */ /* 0x000fe40000010815 */
[----:B------:R-:W-:-:S02]  /*0f90*/  FFMA.FTZ R79, R73, R20, -R76 ;  /* 0x00000014494f7223 */ /* 0x000fc4000001084c */
[----:B------:R-:W-:Y:S02]  /*0fa0*/  FFMA.FTZ R76, R66, R67, R21 ;  /* 0x00000043424c7223 */ /* 0x000fe40000010015 */
[----:B------:R0:W1:Y:S01]  /*0fb0*/  @P2 LDS.64 R20, [R31.X8+0x1568] ;  /* 0x001568001f142984 */ /* 0x0000620000008a00 */
[----:B------:R-:W-:Y:S01]  /*0fc0*/  BSSY B0, `(.L_x_13770) ;  /* 0x000000c000007945 */ /* 0x000fe20003800000 */
[----:B------:R-:W-:Y:S02]  /*0fd0*/  FMUL.FTZ R78, R70, R81 ;  /* 0x00000051464e7220 */ /* 0x000fe40000410000 */
        /* <DEDUP_REMOVED lines=10> */
.L_x_13771:
[----:B------:R-:W-:Y:S05]  /*1080*/  BSYNC B0 ;  /* 0x0000000000007941 */ /* 0x000fea0003800000 */
.L_x_13770:
[----:B------:R-:W3:Y:S01]  /*1090*/  SHFL.UP PT, R82, R76, 0x1, RZ ;  /* 0x042000004c527989 */ /* 0x000ee200000e00ff */
[-C--:B------:R-:W-:Y:S01]  /*10a0*/  FMUL.FTZ R80, R70, R79.reuse ;  /* 0x0000004f46507220 */ /* 0x080fe20000410000 */
[----:B------:R-:W-:Y:S01]  /*10b0*/  ISETP.GE.AND P0, PT, R32, 0x1, PT ;  /* 0x000000012000780c */ /* 0x000fe20003f06270 */
[C---:B-1----:R-:W-:Y:S01]  /*10c0*/  FFMA.FTZ R77, R68.reuse, R79, -R78 ;  /* 0x0000004f444d7223 */ /* 0x042fe2000001084e */
[----:B------:R-:W1:Y:S01]  /*10d0*/  SHFL.UP PT, R83, R75, 0x1, RZ ;  /* 0x042000004b537989 */ /* 0x000e6200000e00ff */
[----:B------:R-:W-:Y:S01]  /*10e0*/  FFMA.FTZ R80, R68, R81, R80 ;  /* 0x0000005144507223 */ /* 0x000fe20000010050 */
[----:B------:R-:W-:Y:S01]  /*10f0*/  ISETP.GE.AND P3, PT, R32, 0x10, PT ;  /* 0x000000102000780c */ /* 0x000fe20003f66270 */
[----:B------:R-:W-:Y:S01]  /*1100*/  BSSY B0, `(.L_x_13772) ;  /* 0x0000098000007945 */ /* 0x000fe20003800000 */
[----:B------:R-:W4:Y:S01]  /*1110*/  SHFL.UP PT, R78, R77, 0x1, RZ ;  /* 0x042000004d4e7989 */ /* 0x000f2200000e00ff */
[C---:B------:R-:W-:Y:S02]  /*1120*/  ISETP.GT.U32.AND P4, PT, R91.reuse, 0x1b, PT ;  /* 0x0000001b5b00780c */ /* 0x040fe40003f84070 */
[C---:B------:R-:W-:Y:S01]  /*1130*/  ISETP.GT.U32.AND P5, PT, R91.reuse, 0x17, PT ;  /* 0x000000175b00780c */ /* 0x040fe20003fa4070 */
[----:B------:R-:W0:Y:S01]  /*1140*/  SHFL.UP PT, R79, R80, 0x1, RZ ;  /* 0x04200000504f7989 */ /* 0x000e2200000e00ff */
[----:B------:R-:W-:-:S03]  /*1150*/  ISETP.GT.U32.AND P6, PT, R91, 0xf, PT ;  /* 0x0000000f5b00780c */ /* 0x000fc60003fc4070 */
[----:B-----5:R-:W-:Y:S04]  /*1160*/  SHFL.IDX PT, R8, R8, RZ, 0x1f ;  /* 0x00001fff08087589 */ /* 0x020fe800000e0000 */
[----:B------:R-:W-:Y:S01]  /*1170*/  SHFL.IDX PT, R9, R9, RZ, 0x1f ;  /* 0x00001fff09097589 */ /* 0x000fe200000e0000 */
[CC--:B---3--:R-:W-:Y:S02]  /*1180*/  FMUL.FTZ R84, R80.reuse, R82.reuse ;  /* 0x0000005250547220 */ /* 0x0c8fe40000410000 */
[-C--:B-1----:R-:W-:Y:S02]  /*1190*/  FMUL.FTZ R81, R80, R83.reuse ;  /* 0x0000005350517220 */ /* 0x082fe40000410000 */
[C---:B------:R-:W-:Y:S02]  /*11a0*/  FFMA.FTZ R84, R77.reuse, R83, R84 ;  /* 0x000000534d547223 */ /* 0x040fe40000010054 */
[----:B------:R-:W-:-:S02]  /*11b0*/  FFMA.FTZ R83, R77, R82, -R81 ;  /* 0x000000524d537223 */ /* 0x000fc40000010851 */
[----:B------:R-:W-:Y:S02]  /*11c0*/  @P0 FADD.FTZ R75, R75, R84 ;  /* 0x000000544b4b0221 */ /* 0x000fe40000010000 */
[CC--:B----4-:R-:W-:Y:S02]  /*11d0*/  FMUL.FTZ R82, R80.reuse, R78.reuse ;  /* 0x0000004e50527220 */ /* 0x0d0fe40000410000 */
[-C--:B0-----:R-:W-:Y:S01]  /*11e0*/  FMUL.FTZ R81, R80, R79.reuse ;  /* 0x0000004f50517220 */ /* 0x081fe20000410000 */
[----:B------:R-:W0:Y:S01]  /*11f0*/  SHFL.UP PT, R84, R75, 0x2, RZ ;  /* 0x044000004b547989 */ /* 0x000e2200000e00ff */
[----:B------:R-:W-:Y:S02]  /*1200*/  @P0 FADD.FTZ R76, R76, R83 ;  /* 0x000000534c4c0221 */ /* 0x000fe40000010000 */
[C---:B------:R-:W-:Y:S02]  /*1210*/  FFMA.FTZ R79, R77.reuse, R79, R82 ;  /* 0x0000004f4d4f7223 */ /* 0x040fe40000010052 */
[----:B------:R-:W-:Y:S01]  /*1220*/  @P0 FFMA.FTZ R77, R77, R78, -R81 ;  /* 0x0000004e4d4d0223 */ /* 0x000fe20000010851 */
[----:B------:R-:W1:Y:S02]  /*1230*/  SHFL.UP PT, R82, R76, 0x2, RZ ;  /* 0x044000004c527989 */ /* 0x000e6400000e00ff */
[----:B------:R-:W-:-:S02]  /*1240*/  FSEL R79, R80, R79, !P0 ;  /* 0x0000004f504f7208 */ /* 0x000fc40004000000 */
[----:B------:R-:W3:Y:S01]  /*1250*/  SHFL.UP PT, R78, R77, 0x2, RZ ;  /* 0x044000004d4e7989 */ /* 0x000ee200000e00ff */
[----:B------:R-:W-:-:S03]  /*1260*/  ISETP.GE.AND P0, PT, R32, 0x2, PT ;  /* 0x000000022000780c */ /* 0x000fc60003f06270 */
[----:B------:R-:W4:Y:S01]  /*1270*/  SHFL.UP PT, R80, R79, 0x2, RZ ;  /* 0x044000004f507989 */ /* 0x000f2200000e00ff */
[C---:B0-----:R-:W-:Y:S02]  /*1280*/  FMUL.FTZ R81, R79.reuse, R84 ;  /* 0x000000544f517220 */ /* 0x041fe40000410000 */
[-C--:B-1----:R-:W-:Y:S02]  /*1290*/  FMUL.FTZ R83, R79, R82.reuse ;  /* 0x000000524f537220 */ /* 0x082fe40000410000 */
[----:B------:R-:W-:Y:S02]  /*12a0*/  FFMA.FTZ R81, R77, R82, -R81 ;  /* 0x000000524d517223 */ /* 0x000fe40000010851 */
[----:B---3--:R-:W-:Y:S02]  /*12b0*/  FMUL.FTZ R82, R79, R78 ;  /* 0x0000004e4f527220 */ /* 0x008fe40000410000 */
[----:B------:R-:W-:Y:S02]  /*12c0*/  FFMA.FTZ R84, R77, R84, R83 ;  /* 0x000000544d547223 */ /* 0x000fe40000010053 */
[----:B------:R-:W-:-:S02]  /*12d0*/  @P0 FADD.FTZ R76, R76, R81 ;  /* 0x000000514c4c0221 */ /* 0x000fc40000010000 */
[-C--:B----4-:R-:W-:Y:S02]  /*12e0*/  FFMA.FTZ R82, R77, R80.reuse, R82 ;  /* 0x000000504d527223 */ /* 0x090fe40000010052 */
[----:B------:R-:W-:Y:S02]  /*12f0*/  @P0 FADD.FTZ R75, R75, R84 ;  /* 0x000000544b4b0221 */ /* 0x000fe40000010000 */
[----:B------:R-:W0:Y:S01]  /*1300*/  SHFL.UP PT, R84, R76, 0x4, RZ ;  /* 0x048000004c547989 */ /* 0x000e2200000e00ff */
[C---:B------:R-:W-:Y:S01]  /*1310*/  FMUL.FTZ R81, R79.reuse, R80 ;  /* 0x000000504f517220 */ /* 0x040fe20000410000 */
[----:B------:R-:W-:Y:S02]  /*1320*/  FSEL R79, R79, R82, !P0 ;  /* 0x000000524f4f7208 */ /* 0x000fe40004000000 */
[----:B------:R-:W1:Y:S01]  /*1330*/  SHFL.UP PT, R82, R75, 0x4, RZ ;  /* 0x048000004b527989 */ /* 0x000e6200000e00ff */
[----:B------:R-:W-:Y:S01]  /*1340*/  @P0 FFMA.FTZ R77, R77, R78, -R81 ;  /* 0x0000004e4d4d0223 */ /* 0x000fe20000010851 */
[----:B------:R-:W-:-:S02]  /*1350*/  ISETP.GE.AND P0, PT, R32, 0x4, PT ;  /* 0x000000042000780c */ /* 0x000fc40003f06270 */
[----:B------:R-:W-:Y:S04]  /*1360*/  SHFL.UP PT, R80, R79, 0x4, RZ ;  /* 0x048000004f507989 */ /* 0x000fe800000e00ff */
[----:B------:R-:W3:Y:S01]  /*1370*/  SHFL.UP PT, R78, R77, 0x4, RZ ;  /* 0x048000004d4e7989 */ /* 0x000ee200000e00ff */
[C---:B0-----:R-:W-:Y:S02]  /*1380*/  FMUL.FTZ R81, R79.reuse, R84 ;  /* 0x000000544f517220 */ /* 0x041fe40000410000 */
[-C--:B-1----:R-:W-:Y:S02]  /*1390*/  FMUL.FTZ R83, R79, R82.reuse ;  /* 0x000000524f537220 */ /* 0x082fe40000410000 */
[C---:B------:R-:W-:Y:S02]  /*13a0*/  FFMA.FTZ R86, R77.reuse, R82, R81 ;  /* 0x000000524d567223 */ /* 0x040fe40000010051 */
[----:B------:R-:W-:-:S02]  /*13b0*/  FFMA.FTZ R83, R77, R84, -R83 ;  /* 0x000000544d537223 */ /* 0x000fc40000010853 */
[----:B------:R-:W-:Y:S02]  /*13c0*/  @P0 FADD.FTZ R75, R75, R86 ;  /* 0x000000564b4b0221 */ /* 0x000fe40000010000 */
[C---:B---3--:R-:W-:Y:S02]  /*13d0*/  FMUL.FTZ R82, R79.reuse, R78 ;  /* 0x0000004e4f527220 */ /* 0x048fe40000410000 */
[-C--:B------:R-:W-:Y:S01]  /*13e0*/  FMUL.FTZ R81, R79, R80.reuse ;  /* 0x000000504f517220 */ /* 0x080fe20000410000 */
[----:B------:R-:W0:Y:S01]  /*13f0*/  SHFL.UP PT, R86, R75, 0x8, RZ ;  /* 0x050000004b567989 */ /* 0x000e2200000e00ff */
[----:B------:R-:W-:Y:S02]  /*1400*/  @P0 FADD.FTZ R76, R76, R83 ;  /* 0x000000534c4c0221 */ /* 0x000fe40000010000 */
[C---:B------:R-:W-:Y:S02]  /*1410*/  FFMA.FTZ R80, R77.reuse, R80, R82 ;  /* 0x000000504d507223 */ /* 0x040fe40000010052 */
[----:B------:R-:W-:-:S02]  /*1420*/  @P0 FFMA.FTZ R77, R77, R78, -R81 ;  /* 0x0000004e4d4d0223 */ /* 0x000fc40000010851 */
[----:B------:R-:W1:Y:S01]  /*1430*/  SHFL.UP PT, R78, R76, 0x8, RZ ;  /* 0x050000004c4e7989 */ /* 0x000e6200000e00ff */
[----:B------:R-:W-:Y:S01]  /*1440*/  FMUL.FTZ R82, R7, R4 ;  /* 0x0000000407527220 */ /* 0x000fe20000410000 */
[----:B------:R-:W-:Y:S01]  /*1450*/  FSEL R79, R79, R80, !P0 ;  /* 0x000000504f4f7208 */ /* 0x000fe20004000000 */
[-C--:B------:R-:W-:Y:S01]  /*1460*/  FMUL.FTZ R7, R7, R5.reuse ;  /* 0x0000000507077220 */ /* 0x080fe20000410000 */
[----:B------:R-:W-:Y:S01]  /*1470*/  ISETP.GE.AND P0, PT, R32, 0x8, PT ;  /* 0x000000082000780c */ /* 0x000fe20003f06270 */
[C---:B------:R-:W-:Y:S02]  /*1480*/  FFMA.FTZ R82, R6.reuse, R5, R82 ;  /* 0x0000000506527223 */ /* 0x040fe40000010052 */
[----:B------:R-:W-:Y:S02]  /*1490*/  FFMA.FTZ R84, R6, R4, -R7 ;  /* 0x0000000406547223 */ /* 0x000fe40000010807 */
[----:B------:R-:W3:Y:S01]  /*14a0*/  SHFL.UP PT, R4, R77, 0x8, RZ ;  /* 0x050000004d047989 */ /* 0x000ee200000e00ff */
[----:B------:R-:W-:-:S02]  /*14b0*/  FMUL.FTZ R85, R57, R82 ;  /* 0x0000005239557220 */ /* 0x000fc40000410000 */
[----:B------:R-:W-:Y:S01]  /*14c0*/  FMUL.FTZ R83, R57, R84 ;  /* 0x0000005439537220 */ /* 0x000fe20000410000 */
[----:B------:R-:W4:Y:S01]  /*14d0*/  SHFL.UP PT, R6, R79, 0x8, RZ ;  /* 0x050000004f067989 */ /* 0x000f2200000e00ff */
[-C--:B------:R-:W-:Y:S02]  /*14e0*/  FMUL.FTZ R5, R70, R85.reuse ;  /* 0x0000005546057220 */ /* 0x080fe40000410000 */
[C---:B------:R-:W-:Y:S02]  /*14f0*/  FMUL.FTZ R7, R68.reuse, R85 ;  /* 0x0000005544077220 */ /* 0x040fe40000410000 */
[-C--:B------:R-:W-:Y:S02]  /*1500*/  FFMA.FTZ R88, R68, R83.reuse, -R5 ;  /* 0x0000005344587223 */ /* 0x080fe40000010805 */
[----:B------:R-:W-:Y:S02]  /*1510*/  FMUL.FTZ R80, R56, R82 ;  /* 0x0000005238507220 */ /* 0x000fe40000410000 */
[----:B------:R-:W-:-:S02]  /*1520*/  FFMA.FTZ R7, -R70, R83, -R7 ;  /* 0x0000005346077223 */ /* 0x000fc40000010907 */
[----:B0-----:R-:W-:Y:S02]  /*1530*/  FMUL.FTZ R5, R79, R86 ;  /* 0x000000564f057220 */ /* 0x001fe40000410000 */
[----:B------:R-:W-:Y:S02]  /*1540*/  FMUL.FTZ R81, R56, R84 ;  /* 0x0000005438517220 */ /* 0x000fe40000410000 */
[----:B------:R-:W-:Y:S02]  /*1550*/  FADD.FTZ R89, -R80, R7 ;  /* 0x0000000750597221 */ /* 0x000fe40000010100 */
[-C--:B-1----:R-:W-:Y:S02]  /*1560*/  FFMA.FTZ R87, R77, R78.reuse, -R5 ;  /* 0x0000004e4d577223 */ /* 0x082fe40000010805 */
[----:B------:R-:W-:Y:S02]  /*1570*/  FMUL.FTZ R78, R79, R78 ;  /* 0x0000004e4f4e7220 */ /* 0x000fe40000410000 */
[----:B------:R-:W-:-:S02]  /*1580*/  FADD.FTZ R88, R81, R88 ;  /* 0x0000005851587221 */ /* 0x000fc40000010000 */
[----:B------:R-:W-:Y:S02]  /*1590*/  FMUL.FTZ R7, R72, -R89 ;  /* 0x8000005948077220 */ /* 0x000fe40000410000 */
[----:B------:R-:W-:Y:S02]  /*15a0*/  FFMA.FTZ R78, R77, R86, R78 ;  /* 0x000000564d4e7223 */ /* 0x000fe4000001004e */
[----:B------:R-:W-:Y:S02]  /*15b0*/  FFMA.FTZ R95, R73, R88, -R7 ;  /* 0x00000058495f7223 */ /* 0x000fe40000010807 */
[----:B---3--:R-:W-:Y:S02]  /*15c0*/  FMUL.FTZ R7, R79, R4 ;  /* 0x000000044f077220 */ /* 0x008fe40000410000 */
[----:B------:R-:W-:Y:S02]  /*15d0*/  @P0 FADD.FTZ R75, R75, R78 ;  /* 0x0000004e4b4b0221 */ /* 0x000fe40000010000 */
[----:B----4-:R-:W-:-:S02]  /*15e0*/  FMUL.FTZ R5, R79, R6 ;  /* 0x000000064f057220 */ /* 0x010fc40000410000 */
[----:B------:R-:W-:Y:S01]  /*15f0*/  FMUL.FTZ R88, R72, -R88 ;  /* 0x8000005848587220 */ /* 0x000fe20000410000 */
[----:B------:R-:W0:Y:S01]  /*1600*/  SHFL.UP PT, R93, R75, 0x10, RZ ;  /* 0x060000004b5d7989 */ /* 0x000e2200000e00ff */
[C---:B------:R-:W-:Y:S02]  /*1610*/  FFMA.FTZ R6, R77.reuse, R6, R7 ;  /* 0x000000064d067223 */ /* 0x040fe40000010007 */
[----:B------:R-:W-:Y:S02]  /*1620*/  @P0 FADD.FTZ R76, R76, R87 ;  /* 0x000000574c4c0221 */ /* 0x000fe40000010000 */
[----:B------:R-:W-:Y:S01]  /*1630*/  @P0 FFMA.FTZ R77, R77, R4, -R5 ;  /* 0x000000044d4d0223 */ /* 0x000fe20000010805 */
[----:B------:R-:W-:Y:S01]  /*1640*/  HFMA2.MMA R5, -RZ, RZ, 0, 0 ;  /* 0x00000000ff057435 */ /* 0x000fe200000001ff */
[C---:B--2---:R-:W-:Y:S01]  /*1650*/  FMUL.FTZ R4, R70.reuse, -R20 ;  /* 0x8000001446047220 */ /* 0x044fe20000410000 */
[----:B------:R-:W1:Y:S01]  /*1660*/  SHFL.UP PT, R90, R76, 0x10, RZ ;  /* 0x060000004c5a7989 */ /* 0x000e6200000e00ff */
[----:B------:R-:W-:Y:S01]  /*1670*/  FFMA.FTZ R96, R73, R89, R88 ;  /* 0x0000005949607223 */ /* 0x000fe20000010058 */
[----:B------:R-:W-:Y:S01]  /*1680*/  FSEL R88, R79, R6, !P0 ;  /* 0x000000064f587208 */ /* 0x000fe20004000000 */
[-C--:B------:R-:W-:Y:S01]  /*1690*/  FMUL.FTZ R7, R70, R21.reuse ;  /* 0x0000001546077220 */ /* 0x080fe20000410000 */
[----:B------:R-:W2:Y:S01]  /*16a0*/  SHFL.UP PT, R89, R77, 0x10, RZ ;  /* 0x060000004d597989 */ /* 0x000ea200000e00ff */
[C---:B------:R-:W-:Y:S01]  /*16b0*/  FFMA.FTZ R78, R68.reuse, -R21, R4 ;  /* 0x80000015444e7223 */ /* 0x040fe20000010004 */
[----:B------:R-:W-:Y:S01]  /*16c0*/  ISETP.GE.AND P0, PT, R33, c[0x0][0x174], PT ;  /* 0x00005d0021007a0c */ /* 0x000fe20003f06270 */
[----:B------:R-:W-:Y:S01]  /*16d0*/  FFMA.FTZ R7, R68, R20, -R7 ;  /* 0x0000001444077223 */ /* 0x000fe20000010807 */
[----:B------:R-:W3:Y:S01]  /*16e0*/  SHFL.UP PT, R79, R88, 0x10, RZ ;  /* 0x06000000584f7989 */ /* 0x000ee200000e00ff */
[C---:B------:R-:W-:Y:S01]  /*16f0*/  FMUL.FTZ R86, R72.reuse, -R78 ;  /* 0x8000004e48567220 */ /* 0x040fe20000410000 */
[----:B------:R-:W-:Y:S01]  /*1700*/  ISETP.EQ.AND P0, PT, R91, RZ, !P0 ;  /* 0x000000ff5b00720c */ /* 0x000fe20004702270 */
[-C--:B------:R-:W-:Y:S01]  /*1710*/  FMUL.FTZ R94, R72, -R7.reuse ;  /* 0x80000007485e7220 */ /* 0x080fe20000410000 */
[----:B------:R-:W-:Y:S01]  /*1720*/  MOV R4, 0x3f800000 ;  /* 0x3f80000000047802 */ /* 0x000fe20000000f00 */
[----:B------:R-:W-:-:S02]  /*1730*/  FFMA.FTZ R98, R73, R7, -R86 ;  /* 0x0000000749627223 */ /* 0x000fc40000010856 */
[C---:B------:R-:W-:Y:S01]  /*1740*/  FMUL.FTZ R87, R55.reuse, R82 ;  /* 0x0000005237577220 */ /* 0x040fe20000410000 */
[----:B------:R-:W-:Y:S01]  /*1750*/  CS2R R6, SRZ ;  /* 0x0000000000067805 */ /* 0x000fe2000001ff00 */
[----:B------:R-:W-:Y:S02]  /*1760*/  FMUL.FTZ R86, R55, R84 ;  /* 0x0000005437567220 */ /* 0x000fe40000410000 */
[----:B------:R-:W-:Y:S02]  /*1770*/  FFMA.FTZ R100, R73, R78, R94 ;  /* 0x0000004e49647223 */ /* 0x000fe4000001005e */
[----:B------:R-:W-:Y:S02]  /*1780*/  FADD.FTZ R96, -R87, R96 ;  /* 0x0000006057607221 */ /* 0x000fe40000010100 */
[----:B------:R-:W-:Y:S01]  /*1790*/  FADD.FTZ R78, R86, R95 ;  /* 0x0000005f564e7221 */ /* 0x000fe20000010000 */
[----:B------:R-:W4:Y:S01]  /*17a0*/  @P0 LDS.128 R4, [UR4+0x1660] ;  /* 0x00166004ff040984 */ /* 0x000f220008000c00 */
[----:B------:R-:W-:Y:S01]  /*17b0*/  FMUL.FTZ R97, R69, -R96 ;  /* 0x8000006045617220 */ /* 0x000fe20000410000 */
[----:B------:R-:W-:Y:S01]  /*17c0*/  ISETP.NE.AND P0, PT, R91, 0x1f, PT ;  /* 0x0000001f5b00780c */ /* 0x000fe20003f05270 */
[----:B------:R-:W-:-:S02]  /*17d0*/  FMUL.FTZ R99, R69, -R78 ;  /* 0x8000004e45637220 */ /* 0x000fc40000410000 */
[----:B------:R-:W-:Y:S02]  /*17e0*/  FMUL.FTZ R95, R69, -R100 ;  /* 0x80000064455f7220 */ /* 0x000fe40000410000 */
[----:B0-----:R-:W-:Y:S02]  /*17f0*/  FMUL.FTZ R94, R88, R93 ;  /* 0x0000005d585e7220 */ /* 0x001fe40000410000 */
[C---:B------:R-:W-:Y:S02]  /*1800*/  FFMA.FTZ R97, R71.reuse, R78, -R97 ;  /* 0x0000004e47617223 */ /* 0x040fe40000010861 */
[C---:B------:R-:W-:Y:S02]  /*1810*/  FFMA.FTZ R102, R71.reuse, R96, R99 ;  /* 0x0000006047667223 */ /* 0x040fe40000010063 */
[----:B------:R-:W-:Y:S02]  /*1820*/  FFMA.FTZ R78, R71, R98, -R95 ;  /* 0x00000062474e7223 */ /* 0x000fe4000001085f */
[----:B-1----:R-:W-:-:S02]  /*1830*/  FFMA.FTZ R95, R77, R90, -R94 ;  /* 0x0000005a4d5f7223 */ /* 0x002fc4000001085e */
[C---:B------:R-:W-:Y:S02]  /*1840*/  FMUL.FTZ R96, R88.reuse, R90 ;  /* 0x0000005a58607220 */ /* 0x040fe40000410000 */
[C---:B--2---:R-:W-:Y:S02]  /*1850*/  FMUL.FTZ R94, R88.reuse, R89 ;  /* 0x00000059585e7220 */ /* 0x044fe40000410000 */
[C---:B------:R-:W-:Y:S02]  /*1860*/  FFMA.FTZ R96, R77.reuse, R93, R96 ;  /* 0x0000005d4d607223 */ /* 0x040fe40000010060 */
[CC--:B---3--:R-:W-:Y:S02]  /*1870*/  FMUL.FTZ R90, R88.reuse, R79.reuse ;  /* 0x0000004f585a7220 */ /* 0x0c8fe40000410000 */
[C---:B------:R-:W-:Y:S02]  /*1880*/  FFMA.FTZ R93, R77.reuse, R79, R94 ;  /* 0x0000004f4d5d7223 */ /* 0x040fe4000001005e */
[----:B------:R-:W-:Y:S01]  /*1890*/  @P3 FFMA.FTZ R77, R77, R89, -R90 ;  /* 0x000000594d4d3223 */ /* 0x000fe2000001085a */
[----:B------:R0:W1:Y:S01]  /*18a0*/  SHFL.DOWN PT, R94, R78, 0x1, 0x1f ;  /* 0x08201f004e5e7f89 */ /* 0x00006200000e0000 */
[----:B------:R-:W-:Y:S01]  /*18b0*/  FMUL.FTZ R98, R69, -R98 ;  /* 0x8000006245627220 */ /* 0x000fe20000410000 */
[----:B------:R-:W-:Y:S01]  /*18c0*/  FSEL R90, R88, R93, !P3 ;  /* 0x0000005d585a7208 */ /* 0x000fe20005800000 */
[----:B------:R-:W-:-:S02]  /*18d0*/  FMUL.FTZ R88, R54, R84 ;  /* 0x0000005436587220 */ /* 0x000fc40000410000 */
[----:B------:R-:W-:Y:S01]  /*18e0*/  FMUL.FTZ R89, R54, R82 ;  /* 0x0000005236597220 */ /* 0x000fe20000410000 */
[----:B------:R-:W2:Y:S01]  /*18f0*/  SHFL.UP PT, R77, R77, 0x1, RZ ;  /* 0x042000004d4d7989 */ /* 0x000ea200000e00ff */
[----:B------:R-:W-:Y:S02]  /*1900*/  @P3 FADD.FTZ R76, R76, R95 ;  /* 0x0000005f4c4c3221 */ /* 0x000fe40000010000 */
[----:B------:R-:W-:Y:S01]  /*1910*/  @P3 FADD.FTZ R75, R75, R96 ;  /* 0x000000604b4b3221 */ /* 0x000fe20000010000 */
[----:B------:R-:W3:Y:S01]  /*1920*/  SHFL.UP PT, R90, R90, 0x1, RZ ;  /* 0x042000005a5a7989 */ /* 0x000ee200000e00ff */
[----:B------:R-:W-:Y:S01]  /*1930*/  FFMA.FTZ R79, R71, R100, R98 ;  /* 0x00000064474f7223 */ /* 0x000fe20000010062 */
[----:B------:R-:W-:Y:S01]  /*1940*/  ISETP.GT.U32.AND P3, PT, R91, 0x1d, PT ;  /* 0x0000001d5b00780c */ /* 0x000fe20003f64070 */
        /* <DEDUP_REMOVED lines=19> */
.L_x_13773:
[----:B-12-4-:R-:W-:Y:S05]  /*1a80*/  BSYNC B0 ;  /* 0x0000000000007941 */ /* 0x016fea0003800000 */
.L_x_13772:
        /* <DEDUP_REMOVED lines=17> */
.L_x_13775:
[----:B------:R-:W-:Y:S05]  /*1ba0*/  BSYNC B0 ;  /* 0x0000000000007941 */ /* 0x000fea0003800000 */
.L_x_13774:
        /* <DEDUP_REMOVED lines=17> */
.L_x_13777:
[----:B------:R-:W-:Y:S05]  /*1cc0*/  BSYNC B0 ;  /* 0x0000000000007941 */ /* 0x000fea0003800000 */
.L_x_13776:
        /* <DEDUP_REMOVED lines=17> */
.L_x_13779:
[----:B------:R-:W-:Y:S05]  /*1de0*/  BSYNC B0 ;  /* 0x0000000000007941 */ /* 0x000fea0003800000 */
.L_x_13778:
        /* <DEDUP_REMOVED lines=17> */
.L_x_13781:
[----:B------:R-:W-:Y:S05]  /*1f00*/  BSYNC B0 ;  /* 0x0000000000007941 */ /* 0x000fea0003800000 */
.L_x_13780:
[----:B0-----:R-:W-:Y:S01]  /*1f10*/  SHFL.DOWN PT, R96, R79, 0x1, 0x1f ;  /* 0x08201f004f607f89 */ /* 0x001fe200000e0000 */
[----:B------:R-:W-:Y:S01]  /*1f20*/  ISETP.GT.AND P0, PT, R32, 0x1e, PT ;  /* 0x0000001e2000780c */ /* 0x000fe20003f04270 */
        /* <DEDUP_REMOVED lines=15> */
[----:B------:R-:W-:Y:S02]  /*2020*/  FMUL.FTZ R94, R90, R8 ;  /* 0x000000085a5e7220 */ /* 0x000fe40000410000 */
[----:B---3--:R-:W-:Y:S01]  /*2030*/  @P2 FADD.FTZ R95, R101, R96 ;  /* 0x00000060655f2221 */ /* 0x008fe20000010000 */
[----:B------:R-:W-:Y:S01]  /*2040*/  ISETP.NE.AND P2, PT, R31, RZ, PT ;  /* 0x000000ff1f00720c */ /* 0x000fe20003f45270 */
[-C--:B------:R-:W-:Y:S02]  /*2050*/  FMUL.FTZ R96, R93, -R21.reuse ;  /* 0x800000155d607220 */ /* 0x080fe40000410000 */
[----:B------:R-:W-:-:S02]  /*2060*/  FMUL.FTZ R21, R95, -R21 ;  /* 0x800000155f157220 */ /* 0x000fc40000410000 */
[-C--:B------:R-:W-:Y:S02]  /*2070*/  FFMA.FTZ R96, R95, R20.reuse, R96 ;  /* 0x000000145f607223 */ /* 0x080fe40000010060 */
[-C--:B------:R-:W-:Y:S02]  /*2080*/  FMUL.FTZ R90, R90, R9.reuse ;  /* 0x000000095a5a7220 */ /* 0x080fe40000410000 */
[----:B------:R-:W-:Y:S02]  /*2090*/  FFMA.FTZ R94, R77, R9, R94 ;  /* 0x000000094d5e7223 */ /* 0x000fe4000001005e */
[----:B------:R-:W-:Y:S02]  /*20a0*/  FFMA.FTZ R20, R93, R20, -R21 ;  /* 0x000000145d147223 */ /* 0x000fe40000010815 */
[----:B------:R-:W-:Y:S02]  /*20b0*/  FADD.FTZ R85, -R85, R96 ;  /* 0x0000006055557221 */ /* 0x000fe40000010100 */
[----:B------:R-:W-:-:S02]  /*20c0*/  FFMA.FTZ R77, R77, R8, -R90 ;  /* 0x000000084d4d7223 */ /* 0x000fc4000001085a */
[----:B------:R-:W-:Y:S02]  /*20d0*/  @P1 FADD.FTZ R9, R75, R94 ;  /* 0x0000005e4b091221 */ /* 0x000fe40000010000 */
[----:B------:R-:W-:Y:S02]  /*20e0*/  FADD.FTZ R83, R83, R20 ;  /* 0x0000001453537221 */ /* 0x000fe40000010000 */
[----:B------:R-:W-:Y:S02]  /*20f0*/  FMUL.FTZ R75, R70, -R85 ;  /* 0x80000055464b7220 */ /* 0x000fe40000410000 */
[----:B------:R-:W-:Y:S01]  /*2100*/  @P1 FADD.FTZ R8, R76, R77 ;  /* 0x0000004d4c081221 */ /* 0x000fe20000010000 */
[----:B------:R-:W-:Y:S01]  /*2110*/  ISETP.NE.AND P1, PT, R32, RZ, PT ;  /* 0x000000ff2000720c */ /* 0x000fe20003f25270 */
[----:B------:R-:W-:Y:S02]  /*2120*/  FMUL.FTZ R21, R11, R9 ;  /* 0x000000090b157220 */ /* 0x000fe40000410000 */
[----:B------:R-:W-:-:S02]  /*2130*/  FMUL.FTZ R77, R70, -R83 ;  /* 0x80000053464d7220 */ /* 0x000fc40000410000 */
[----:B------:R-:W-:Y:S02]  /*2140*/  FFMA.FTZ R76, R68, R83, -R75 ;  /* 0x00000053444c7223 */ /* 0x000fe4000001084b */
[-C--:B------:R-:W-:Y:S02]  /*2150*/  FMUL.FTZ R20, R11, R8.reuse ;  /* 0x000000080b147220 */ /* 0x080fe40000410000 */
[----:B------:R-:W-:Y:S02]  /*2160*/  FFMA.FTZ R11, R10, R8, -R21 ;  /* 0x000000080a0b7223 */ /* 0x000fe40000010815 */
[----:B------:R-:W-:Y:S02]  /*2170*/  FFMA.FTZ R77, R68, R85, R77 ;  /* 0x00000055444d7223 */ /* 0x000fe4000001004d */
[----:B------:R-:W-:Y:S02]  /*2180*/  FADD.FTZ R81, R81, R76 ;  /* 0x0000004c51517221 */ /* 0x000fe40000010000 */
[----:B------:R-:W-:-:S02]  /*2190*/  FFMA.FTZ R20, R10, R9, R20 ;  /* 0x000000090a147223 */ /* 0x000fc40000010014 */
[----:B------:R-:W-:Y:S02]  /*21a0*/  FADD.FTZ R75, R74, R11 ;  /* 0x0000000b4a4b7221 */ /* 0x000fe40000010000 */
[----:B------:R-:W-:Y:S02]  /*21b0*/  FADD.FTZ R21, -R80, R77 ;  /* 0x0000004d50157221 */ /* 0x000fe40000010100 */
[C---:B------:R-:W-:Y:S02]  /*21c0*/  FMUL.FTZ R74, R72.reuse, -R81 ;  /* 0x80000051484a7220 */ /* 0x040fe40000410000 */
[----:B------:R-:W-:Y:S02]  /*21d0*/  FADD.FTZ R20, RZ, R20 ;  /* 0x00000014ff147221 */ /* 0x000fe40000010000 */
[----:B------:R-:W-:Y:S02]  /*21e0*/  FMUL.FTZ R9, R69, R75 ;  /* 0x0000004b45097220 */ /* 0x000fe40000410000 */
[----:B------:R-:W-:-:S02]  /*21f0*/  FMUL.FTZ R10, R72, -R21 ;  /* 0x80000015480a7220 */ /* 0x000fc40000410000 */
[----:B------:R-:W-:Y:S02]  /*2200*/  FFMA.FTZ R74, R73, R21, R74 ;  /* 0x00000015494a7223 */ /* 0x000fe4000001004a */
[-C--:B------:R-:W-:Y:S02]  /*2210*/  FFMA.FTZ R9, R71, R20.reuse, R9 ;  /* 0x0000001447097223 */ /* 0x080fe40000010009 */
[----:B------:R-:W-:Y:S02]  /*2220*/  FMUL.FTZ R8, R69, R20 ;  /* 0x0000001445087220 */ /* 0x000fe40000410000 */
[----:B------:R-:W-:Y:S02]  /*2230*/  FFMA.FTZ R11, R73, R81, -R10 ;  /* 0x00000051490b7223 */ /* 0x000fe4000001080a */
[----:B------:R-:W-:Y:S02]  /*2240*/  FADD.FTZ R74, -R87, R74 ;  /* 0x0000004a574a7221 */ /* 0x000fe40000010100 */
[----:B------:R-:W-:-:S02]  /*2250*/  FADD.FTZ R76, RZ, R9 ;  /* 0x00000009ff4c7221 */ /* 0x000fc40000010000 */
[----:B------:R-:W-:Y:S02]  /*2260*/  FFMA.FTZ R8, R71, R75, -R8 ;  /* 0x0000004b47087223 */ /* 0x000fe40000010808 */
[----:B------:R-:W-:Y:S02]  /*2270*/  FADD.FTZ R86, R86, R11 ;  /* 0x0000000b56567221 */ /* 0x000fe40000010000 */
[C---:B------:R-:W-:Y:S02]  /*2280*/  FMUL.FTZ R9, R69.reuse, -R74 ;  /* 0x8000004a45097220 */ /* 0x040fe40000410000 */
[----:B------:R-:W-:Y:S02]  /*2290*/  FFMA.FTZ R11, R64, R63, R8 ;  /* 0x0000003f400b7223 */ /* 0x000fe40000010008 */
[-C--:B------:R-:W-:Y:S02]  /*22a0*/  FMUL.FTZ R69, R69, -R86.reuse ;  /* 0x8000005645457220 */ /* 0x080fe40000410000 */
[----:B------:R-:W-:-:S02]  /*22b0*/  FFMA.FTZ R9, R71, R86, -R9 ;  /* 0x0000005647097223 */ /* 0x000fc40000010809 */
[C---:B------:R-:W-:Y:S02]  /*22c0*/  FMUL.FTZ R8, R72.reuse, R76 ;  /* 0x0000004c48087220 */ /* 0x040fe40000410000 */
[----:B------:R-:W-:Y:S02]  /*22d0*/  FMUL.FTZ R72, R72, R11 ;  /* 0x0000000b48487220 */ /* 0x000fe40000410000 */
[----:B------:R-:W-:Y:S02]  /*22e0*/  FFMA.FTZ R10, R71, R74, R69 ;  /* 0x0000004a470a7223 */ /* 0x000fe40000010045 */
[----:B------:R-:W-:Y:S02]  /*22f0*/  FADD.FTZ R88, R88, R9 ;  /* 0x0000000958587221 */ /* 0x000fe40000010000 */
[----:B------:R-:W-:Y:S02]  /*2300*/  FFMA.FTZ R80, R54, R75, RZ ;  /* 0x0000004b36507223 */ /* 0x000fe400000100ff */
[----:B------:R-:W-:-:S02]  /*2310*/  FFMA.FTZ R8, R73, R11, -R8 ;  /* 0x0000000b49087223 */ /* 0x000fc40000010808 */
[----:B------:R-:W-:Y:S02]  /*2320*/  FFMA.FTZ R73, R73, R76, R72 ;  /* 0x0000004c49497223 */ /* 0x000fe40000010048 */
[----:B------:R-:W-:Y:S02]  /*2330*/  FADD.FTZ R89, -R89, R10 ;  /* 0x0000000a59597221 */ /* 0x000fe40000010100 */
[C---:B------:R-:W-:Y:S02]  /*2340*/  FMUL.FTZ R69, R60.reuse, R88 ;  /* 0x000000583c457220 */ /* 0x040fe40000410000 */
[----:B------:R-:W-:Y:S02]  /*2350*/  FFMA.FTZ R72, -R60, R61, R75 ;  /* 0x0000003d3c487223 */ /* 0x000fe4000001014b */
[----:B------:R-:W-:Y:S02]  /*2360*/  FFMA.FTZ R75, R55, R11, R80 ;  /* 0x0000000b374b7223 */ /* 0x000fe40000010050 */
[----:B------:R-:W-:-:S02]  /*2370*/  FFMA.FTZ R80, -R64, R63, R11 ;  /* 0x0000003f40507223 */ /* 0x000fc4000001010b */
[----:B------:R-:W-:Y:S02]  /*2380*/  FMUL.FTZ R71, R64, R86 ;  /* 0x0000005640477220 */ /* 0x000fe40000410000 */
[----:B------:R-:W-:Y:S02]  /*2390*/  FMUL.FTZ R9, R60, R89 ;  /* 0x000000593c097220 */ /* 0x000fe40000410000 */
[----:B------:R-:W-:Y:S02]  /*23a0*/  FMUL.FTZ R11, R20, R69 ;  /* 0x00000045140b7220 */ /* 0x000fe40000410000 */
[----:B------:R-:W-:Y:S02]  /*23b0*/  FFMA.FTZ R87, R62, R65, R8 ;  /* 0x000000413e577223 */ /* 0x000fe40000010008 */
[----:B------:R-:W-:Y:S02]  /*23c0*/  FMUL.FTZ R77, R64, R74 ;  /* 0x0000004a404d7220 */ /* 0x000fe40000410000 */
[----:B------:R-:W-:-:S02]  /*23d0*/  FMUL.FTZ R8, R76, R71 ;  /* 0x000000474c087220 */ /* 0x000fc40000410000 */
[-C--:B------:R-:W-:Y:S02]  /*23e0*/  FFMA.FTZ R11, R72, R9.reuse, -R11 ;  /* 0x00000009480b7223 */ /* 0x080fe4000001080b */
[----:B------:R-:W-:Y:S02]  /*23f0*/  FMUL.FTZ R9, R20, R9 ;  /* 0x0000000914097220 */ /* 0x000fe40000410000 */
[----:B------:R-:W-:Y:S02]  /*2400*/  FADD.FTZ R73, RZ, R73 ;  /* 0x00000049ff497221 */ /* 0x000fe40000010000 */
[----:B------:R-:W-:Y:S02]  /*2410*/  FFMA.FTZ R90, R80, R77, -R8 ;  /* 0x0000004d505a7223 */ /* 0x000fe40000010808 */
[----:B------:R-:W-:Y:S02]  /*2420*/  FFMA.FTZ R8, R72, R69, R9 ;  /* 0x0000004548087223 */ /* 0x000fe40000010009 */
[----:B------:R-:W-:-:S02]  /*2430*/  FMUL.FTZ R9, R70, R73 ;  /* 0x0000004946097220 */ /* 0x000fc40000410000 */
[----:B------:R-:W-:Y:S02]  /*2440*/  FMUL.FTZ R77, R76, R77 ;  /* 0x0000004d4c4d7220 */ /* 0x000fe40000410000 */
[----:B------:R-:W-:Y:S02]  /*2450*/  FMUL.FTZ R70, R70, R87 ;  /* 0x0000005746467220 */ /* 0x000fe40000410000 */
[----:B------:R-:W-:Y:S02]  /*2460*/  FFMA.FTZ R77, R80, R71, R77 ;  /* 0x00000047504d7223 */ /* 0x000fe4000001004d */
[----:B------:R-:W-:Y:S02]  /*2470*/  FADD.FTZ R8, RZ, R8 ;  /* 0x00000008ff087221 */ /* 0x000fe40000010000 */
[C---:B------:R-:W-:Y:S02]  /*2480*/  FFMA.FTZ R93, R68.reuse, R73, R70 ;  /* 0x00000049445d7223 */ /* 0x040fe40000010046 */
[----:B------:R-:W-:-:S02]  /*2490*/  FFMA.FTZ R9, R68, R87, -R9 ;  /* 0x0000005744097223 */ /* 0x000fc40000010809 */
[----:B------:R-:W-:Y:S02]  /*24a0*/  FFMA.FTZ R70, R56, R87, R75 ;  /* 0x0000005738467223 */ /* 0x000fe4000001004b */
[----:B------:R-:W-:Y:S02]  /*24b0*/  FMUL.FTZ R75, R62, R81 ;  /* 0x000000513e4b7220 */ /* 0x000fe40000410000 */
[----:B------:R-:W-:Y:S02]  /*24c0*/  FADD.FTZ R11, RZ, R11 ;  /* 0x0000000bff0b7221 */ /* 0x000fe40000010000 */
[----:B------:R-:W-:Y:S02]  /*24d0*/  FADD.FTZ R8, R8, R77 ;  /* 0x0000004d08087221 */ /* 0x000fe40000010000 */
[----:B------:R-:W-:Y:S02]  /*24e0*/  FFMA.FTZ R68, -R62, R65, R87 ;  /* 0x000000413e447223 */ /* 0x000fe40000010157 */
[----:B------:R-:W-:-:S02]  /*24f0*/  FFMA.FTZ R77, R66, R67, R9 ;  /* 0x00000043424d7223 */ /* 0x000fc40000010009 */
[----:B------:R-:W-:Y:S02]  /*2500*/  FMUL.FTZ R9, R62, R21 ;  /* 0x000000153e097220 */ /* 0x000fe40000410000 */
[----:B------:R-:W-:Y:S02]  /*2510*/  FMUL.FTZ R87, R73, R75 ;  /* 0x0000004b49577220 */ /* 0x000fe40000410000 */
[----:B------:R-:W-:Y:S02]  /*2520*/  FADD.FTZ R11, R11, R90 ;  /* 0x0000005a0b0b7221 */ /* 0x000fe40000010000 */
[----:B------:R-:W-:Y:S02]  /*2530*/  FADD.FTZ R90, RZ, R93 ;  /* 0x0000005dff5a7221 */ /* 0x000fe40000010000 */
[----:B------:R-:W-:Y:S02]  /*2540*/  FFMA.FTZ R93, R57, R77, R70 ;  /* 0x0000004d395d7223 */ /* 0x000fe40000010046 */
[----:B------:R-:W-:-:S02]  /*2550*/  FFMA.FTZ R94, R68, R9, -R87 ;  /* 0x00000009445e7223 */ /* 0x000fc40000010857 */
[----:B------:R-:W-:Y:S01]  /*2560*/  FFMA.FTZ R70, -R66, R67, R77 ;  /* 0x0000004342467223 */ /* 0x000fe2000001014d */
[----:B------:R-:W0:Y:S01]  /*2570*/  SHFL.DOWN PT, R97, R93, 0x1, 0x1f ;  /* 0x08201f005d617f89 */ /* 0x000e2200000e0000 */
[----:B------:R-:W-:Y:S02]  /*2580*/  FMUL.FTZ R9, R73, R9 ;  /* 0x0000000949097220 */ /* 0x000fe40000410000 */
[----:B------:R-:W-:Y:S02]  /*2590*/  FFMA.FTZ R10, R54, -R20, RZ ;  /* 0x80000014360a7223 */ /* 0x000fe400000100ff */
[C---:B------:R-:W-:Y:S02]  /*25a0*/  FMUL.FTZ R77, R66.reuse, R83 ;  /* 0x00000053424d7220 */ /* 0x040fe40000410000 */
[----:B------:R-:W-:Y:S02]  /*25b0*/  FMUL.FTZ R87, R66, R85 ;  /* 0x0000005542577220 */ /* 0x000fe40000410000 */
[----:B------:R-:W-:-:S02]  /*25c0*/  FADD.FTZ R11, R11, R94 ;  /* 0x0000005e0b0b7221 */ /* 0x000fc40000010000 */
[----:B------:R-:W-:Y:S02]  /*25d0*/  FFMA.FTZ R9, R68, R75, R9 ;  /* 0x0000004b44097223 */ /* 0x000fe40000010009 */
[----:B------:R-:W-:Y:S02]  /*25e0*/  FFMA.FTZ R10, R55, -R76, R10 ;  /* 0x8000004c370a7223 */ /* 0x000fe4000001000a */
[C---:B------:R-:W-:Y:S02]  /*25f0*/  FMUL.FTZ R95, R90.reuse, R77 ;  /* 0x0000004d5a5f7220 */ /* 0x040fe40000410000 */
[----:B------:R-:W-:Y:S02]  /*2600*/  FMUL.FTZ R94, R90, R87 ;  /* 0x000000575a5e7220 */ /* 0x000fe40000410000 */
[----:B------:R-:W-:Y:S02]  /*2610*/  FADD.FTZ R8, R8, R9 ;  /* 0x0000000908087221 */ /* 0x000fe40000010000 */
[----:B------:R-:W-:-:S02]  /*2620*/  FFMA.FTZ R10, R56, -R73, R10 ;  /* 0x80000049380a7223 */ /* 0x000fc4000001000a */
[C---:B------:R-:W-:Y:S02]  /*2630*/  FFMA.FTZ R96, R70.reuse, R87, -R95 ;  /* 0x0000005746607223 */ /* 0x040fe4000001085f */
        /* <DEDUP_REMOVED lines=11> */
[----:B------:R-:W-:Y:S01]  /*26f0*/  FMUL.FTZ R77, R3, R86 ;  /* 0x00000056034d7220 */ /* 0x000fe20000410000 */
[----:B------:R-:W2:Y:S01]  /*2700*/  SHFL.DOWN PT, R95, R8, 0x1, 0x1f ;  /* 0x08201f00085f7f89 */ /* 0x000ea200000e0000 */
[----:B------:R-:W-:Y:S02]  /*2710*/  FADD.FTZ R0, R75, R0 ;  /* 0x000000004b007221 */ /* 0x000fe40000010000 */
[----:B------:R-:W-:Y:S01]  /*2720*/  FFMA.FTZ R77, R2, R74, -R77 ;  /* 0x0000004a024d7223 */ /* 0x000fe2000001084d */
[----:B------:R-:W3:Y:S01]  /*2730*/  SHFL.DOWN PT, R93, R10, 0x2, 0x1f ;  /* 0x08401f000a5d7f89 */ /* 0x000ee200000e0000 */
[----:B------:R-:W-:Y:S02]  /*2740*/  FADD.FTZ R53, R71, R53 ;  /* 0x0000003547357221 */ /* 0x000fe40000010000 */
[----:B------:R-:W-:Y:S02]  /*2750*/  FMUL.FTZ R77, R76, R77 ;  /* 0x0000004d4c4d7220 */ /* 0x000fe40000410000 */
        /* <DEDUP_REMOVED lines=21> */
[----:B------:R-:W-:Y:S02]  /*28b0*/  FFMA.FTZ R93, R78, R7, R93 ;  /* 0x000000074e5d7223 */ /* 0x000fe4000001005d */
[----:B-1----:R-:W-:Y:S01]  /*28c0*/  @!P0 FADD.FTZ R9, R9, R94 ;  /* 0x0000005e09098221 */ /* 0x002fe20000010000 */
[----:B------:R-:W0:Y:S01]  /*28d0*/  SHFL.DOWN PT, R96, R11, 0x8, 0x1f ;  /* 0x09001f000b607f89 */ /* 0x000e2200000e0000 */
[----:B--2---:R-:W-:-:S03]  /*28e0*/  @!P0 FADD.FTZ R8, R8, R87 ;  /* 0x0000005708088221 */ /* 0x004fc60000010000 */
[----:B------:R-:W1:Y:S01]  /*28f0*/  SHFL.DOWN PT, R94, R9, 0x8, 0x1f ;  /* 0x09001f00095e7f89 */ /* 0x000e6200000e0000 */
[----:B------:R-:W-:Y:S01]  /*2900*/  ISETP.GT.AND P0, PT, R32, 0x17, PT ;  /* 0x000000172000780c */ /* 0x000fe20003f04270 */
[C---:B------:R-:W-:Y:S02]  /*2910*/  FMUL.FTZ R87, R79.reuse, R7 ;  /* 0x000000074f577220 */ /* 0x040fe40000410000 */
[----:B------:R-:W2:Y:S01]  /*2920*/  SHFL.DOWN PT, R95, R8, 0x8, 0x1f ;  /* 0x09001f00085f7f89 */ /* 0x000ea200000e0000 */
[C---:B------:R-:W-:Y:S02]  /*2930*/  FMUL.FTZ R7, R79.reuse, R5 ;  /* 0x000000054f077220 */ /* 0x040fe40000410000 */
[----:B------:R-:W-:Y:S02]  /*2940*/  FFMA.FTZ R87, R78, R6, -R87 ;  /* 0x000000064e577223 */ /* 0x000fe40000010857 */
[----:B------:R-:W-:Y:S02]  /*2950*/  FMUL.FTZ R79, R79, R4 ;  /* 0x000000044f4f7220 */ /* 0x000fe40000410000 */
[----:B------:R-:W-:-:S02]  /*2960*/  FADD.FTZ R6, R82, R87 ;  /* 0x0000005752067221 */ /* 0x000fc40000010000 */
[----:B------:R-:W-:Y:S02]  /*2970*/  FFMA.FTZ R4, R78, R4, -R7 ;  /* 0x000000044e047223 */ /* 0x000fe40000010807 */
[----:B---3--:R-:W-:Y:S02]  /*2980*/  @!P0 FADD.FTZ R10, R10, R97 ;  /* 0x000000610a0a8221 */ /* 0x008fe40000010000 */
[----:B------:R-:W-:Y:S02]  /*2990*/  FFMA.FTZ R5, R78, R5, R79 ;  /* 0x000000054e057223 */ /* 0x000fe4000001004f */
[----:B------:R-:W-:Y:S02]  /*29a0*/  FMUL.FTZ R78, R3, R83 ;  /* 0x00000053034e7220 */ /* 0x000fe40000410000 */
[----:B0-----:R-:W-:Y:S02]  /*29b0*/  @!P0 FADD.FTZ R11, R11, R96 ;  /* 0x000000600b0b8221 */ /* 0x001fe40000010000 */
[----:B------:R-:W-:-:S02]  /*29c0*/  FADD.FTZ R7, R84, R93 ;  /* 0x0000005d54077221 */ /* 0x000fc40000010000 */
[----:B-1----:R-:W-:Y:S02]  /*29d0*/  @!P0 FADD.FTZ R9, R9, R94 ;  /* 0x0000005e09098221 */ /* 0x002fe40000010000 */
[----:B------:R-:W0:Y:S01]  /*29e0*/  SHFL.DOWN PT, R94, R11, 0x10, 0x1f ;  /* 0x0a001f000b5e7f89 */ /* 0x000e2200000e0000 */
[----:B--2---:R-:W-:Y:S01]  /*29f0*/  @!P0 FADD.FTZ R8, R8, R95 ;  /* 0x0000005f08088221 */ /* 0x004fe20000010000 */
[----:B------:R-:W-:Y:S01]  /*2a00*/  ISETP.GT.AND P0, PT, R32, 0xf, PT ;  /* 0x0000000f2000780c */ /* 0x000fe20003f04270 */
[C---:B------:R-:W-:Y:S01]  /*2a10*/  FFMA.FTZ R79, R2.reuse, R85, -R78 ;  /* 0x00000055024f7223 */ /* 0x040fe2000001084e */
[----:B------:R-:W1:Y:S01]  /*2a20*/  SHFL.DOWN PT, R95, R10, 0x10, 0x1f ;  /* 0x0a001f000a5f7f89 */ /* 0x000e6200000e0000 */
[C---:B------:R-:W-:Y:S02]  /*2a30*/  FMUL.FTZ R78, R3.reuse, R81 ;  /* 0x00000051034e7220 */ /* 0x040fe40000410000 */
[----:B------:R-:W-:Y:S01]  /*2a40*/  FMUL.FTZ R85, R3, R85 ;  /* 0x0000005503557220 */ /* 0x000fe20000410000 */
[----:B------:R-:W2:Y:S01]  /*2a50*/  SHFL.DOWN PT, R82, R9, 0x10, 0x1f ;  /* 0x0a001f0009527f89 */ /* 0x000ea200000e0000 */
[----:B------:R-:W-:-:S02]  /*2a60*/  FFMA.FTZ R78, R2, R21, -R78 ;  /* 0x00000015024e7223 */ /* 0x000fc4000001084e */
[----:B------:R-:W-:Y:S01]  /*2a70*/  FMUL.FTZ R21, R3, R21 ;  /* 0x0000001503157220 */ /* 0x000fe20000410000 */
[----:B------:R-:W3:Y:S01]  /*2a80*/  SHFL.DOWN PT, R87, R8, 0x10, 0x1f ;  /* 0x0a001f0008577f89 */ /* 0x000ee200000e0000 */
[----:B------:R-:W-:Y:S02]  /*2a90*/  FMUL.FTZ R79, R90, R79 ;  /* 0x0000004f5a4f7220 */ /* 0x000fe40000410000 */
[C---:B------:R-:W-:Y:S01]  /*2aa0*/  FFMA.FTZ R85, R2.reuse, R83, R85 ;  /* 0x0000005302557223 */ /* 0x040fe20000010055 */
[----:B------:R4:W-:Y:S01]  /*2ab0*/  @!P2 STS.128 [UR4+0x1660], R4 ;  /* 0x00166004ff00a988 */ /* 0x0009e20008000c04 */
[----:B------:R-:W-:Y:S02]  /*2ac0*/  FMUL.FTZ R78, R73, R78 ;  /* 0x0000004e494e7220 */ /* 0x000fe40000410000 */
[----:B------:R-:W-:Y:S02]  /*2ad0*/  FFMA.FTZ R21, R2, R81, R21 ;  /* 0x0000005102157223 */ /* 0x000fe40000010015 */
[----:B------:R-:W-:-:S02]  /*2ae0*/  FFMA.FTZ R70, R70, R85, R79 ;  /* 0x0000005546467223 */ /* 0x000fc4000001004f */
[----:B------:R-:W-:Y:S02]  /*2af0*/  FFMA.FTZ R78, R68, R21, R78 ;  /* 0x00000015444e7223 */ /* 0x000fe4000001004e */
[----:B0-----:R-:W-:Y:S02]  /*2b00*/  @!P0 FADD.FTZ R11, R11, R94 ;  /* 0x0000005e0b0b8221 */ /* 0x001fe40000010000 */
[----:B------:R-:W-:Y:S02]  /*2b10*/  FFMA.FTZ R67, R67, R83, R70 ;  /* 0x0000005343437223 */ /* 0x000fe40000010046 */
[----:B-1----:R-:W-:Y:S02]  /*2b20*/  @!P0 FADD.FTZ R10, R10, R95 ;  /* 0x0000005f0a0a8221 */ /* 0x002fe40000010000 */
[C---:B----4-:R-:W-:Y:S02]  /*2b30*/  FMUL.FTZ R4, R3.reuse, R88 ;  /* 0x0000005803047220 */ /* 0x050fe40000410000 */
[----:B------:R-:W-:-:S02]  /*2b40*/  FMUL.FTZ R5, R3, R74 ;  /* 0x0000004a03057220 */ /* 0x000fc40000410000 */
[-C--:B------:R-:W-:Y:S02]  /*2b50*/  FMUL.FTZ R3, R3, R89.reuse ;  /* 0x0000005903037220 */ /* 0x080fe40000410000 */
[C---:B------:R-:W-:Y:S02]  /*2b60*/  FFMA.FTZ R89, R2.reuse, R89, -R4 ;  /* 0x0000005902597223 */ /* 0x040fe40000010804 */
[C---:B------:R-:W-:Y:S02]  /*2b70*/  FFMA.FTZ R5, R2.reuse, R86, R5 ;  /* 0x0000005602057223 */ /* 0x040fe40000010005 */
[----:B------:R-:W-:Y:S02]  /*2b80*/  FFMA.FTZ R3, R2, R88, R3 ;  /* 0x0000005802037223 */ /* 0x000fe40000010003 */
[----:B------:R-:W-:Y:S02]  /*2b90*/  FMUL.FTZ R89, R20, R89 ;  /* 0x0000005914597220 */ /* 0x000fe40000410000 */
        /* <DEDUP_REMOVED lines=23> */
.L_x_13783:
[----:B0-----:R-:W-:Y:S05]  /*2d10*/  BSYNC B0 ;  /* 0x0000000000007941 */ /* 0x001fea0003800000 */
.L_x_13782:
        /* <DEDUP_REMOVED lines=21> */
.L_x_13769:
[----:B------:R-:W0:Y:S01]  /*2e70*/  F2F.F16.F32 R2, R53 ;  /* 0x0000003500027304 */ /* 0x000e220000200800 */
[----:B------:R-:W-:Y:S01]  /*2e80*/  BAR.SYNC.DEFER_BLOCKING 0x0 ;  /* 0x0000000000007b1d */ /* 0x000fe20000010000 */
[C---:B------:R-:W-:Y:S01]  /*2e90*/  IADD3 R20, R33.reuse, -0x1, RZ ;  /* 0xffffffff21147810 */ /* 0x040fe20007ffe0ff */
[----:B------:R-:W-:Y:S01]  /*2ea0*/  IMAD R10, R24, c[0x0][0x2e0], RZ ;  /* 0x0000b800180a7a24 */ /* 0x000fe200078e02ff */
[----:B------:R-:W-:-:S02]  /*2eb0*/  ISETP.GT.AND P3, PT, R33, 0x1, PT ;  /* 0x000000012100780c */ /* 0x000fc40003f64270 */
[----:B------:R-:W-:Y:S01]  /*2ec0*/  SHF.L.U32 R8, R20, 0x7, RZ ;  /* 0x0000000714087819 */ /* 0x000fe200000006ff */
[----:B------:R-:W-:Y:S01]  /*2ed0*/  IMAD R45, R23, c[0x0][0x2e4], R10 ;  /* 0x0000b900172d7a24 */ /* 0x000fe200078e020a */
[----:B------:R-:W-:Y:S01]  /*2ee0*/  F2F.F16.F32 R0, R0 ;  /* 0x0000000000007304 */ /* 0x000fe20000200800 */
[----:B------:R-:W-:Y:S02]  /*2ef0*/  IADD3 R34, P1, R34, -0x100, RZ ;  /* 0xffffff0022227810 */ /* 0x000fe40007f3e0ff */
[----:B------:R-:W-:Y:S02]  /*2f00*/  SHF.R.S32.HI R9, RZ, 0x1f, R8 ;  /* 0x0000001fff097819 */ /* 0x000fe40000011408 */
[----:B------:R-:W-:Y:S02]  /*2f10*/  IADD3 R36, P2, R36, -0x100, RZ ;  /* 0xffffff0024247810 */ /* 0x000fe40007f5e0ff */
[----:B------:R-:W-:Y:S01]  /*2f20*/  IADD3.X R35, R35, -0x1, RZ, P1, !PT ;  /* 0xffffffff23237810 */ /* 0x000fe20000ffe4ff */
[----:B------:R-:W1:Y:S01]  /*2f30*/  F2F.F16.F32 R7, R22 ;  /* 0x0000001600077304 */ /* 0x000e620000200800 */
[----:B0-----:R-:W-:Y:S01]  /*2f40*/  IMAD.WIDE.U32 R2, R2, 0x10000, RZ ;  /* 0x0001000002027825 */ /* 0x001fe200078e00ff */
[----:B------:R-:W-:-:S02]  /*2f50*/  IADD3.X R37, R37, -0x1, RZ, P2, !PT ;  /* 0xffffffff25257810 */ /* 0x000fc400017fe4ff */
[----:B------:R-:W-:-:S04]  /*2f60*/  MOV R33, R20 ;  /* 0x0000001400217202 */ /* 0x000fc80000000f00 */
[----:B------:R-:W0:Y:S01]  /*2f70*/  F2F.F16.F32 R5, R40 ;  /* 0x0000002800057304 */ /* 0x000e220000200800 */
[----:B-1----:R-:W-:-:S07]  /*2f80*/  PRMT R7, R0, 0x5410, R7 ;  /* 0x0000541000077816 */ /* 0x002fce0000000007 */
[----:B------:R-:W1:Y:S01]  /*2f90*/  F2F.F16.F32 R11, R42 ;  /* 0x0000002a000b7304 */ /* 0x000e620000200800 */
[----:B------:R-:W-:Y:S02]  /*2fa0*/  LOP3.LUT R7, R7, R3, RZ, 0xfc, !PT ;  /* 0x0000000307077212 */ /* 0x000fe400078efcff */
[----:B0-----:R-:W-:Y:S01]  /*2fb0*/  LOP3.LUT R6, R2, R5, RZ, 0xfc, !PT ;  /* 0x0000000502067212 */ /* 0x001fe200078efcff */
[----:B------:R-:W-:-:S04]  /*2fc0*/  IMAD R5, R27, c[0x0][0x2d8], RZ ;  /* 0x0000b6001b057a24 */ /* 0x000fc800078e02ff */
[----:B------:R-:W-:Y:S01]  /*2fd0*/  F2F.F16.F32 R0, R43 ;  /* 0x0000002b00007304 */ /* 0x000fe20000200800 */
[----:B------:R0:W-:Y:S01]  /*2fe0*/  STS.64 [R32.X8], R6 ;  /* 0x0000000620007388 */ /* 0x0001e20000008a00 */
[----:B------:R-:W-:-:S06]  /*2ff0*/  NOP ;  /* 0x0000000000007918 */ /* 0x000fcc0000000000 */
[----:B------:R-:W2:Y:S01]  /*3000*/  LDS.64 R2, [R32.X8] ;  /* 0x0000000020027984 */ /* 0x000ea20000008a00 */
[C---:B------:R-:W-:Y:S01]  /*3010*/  IMAD R21, R28.reuse, c[0x0][0x2dc], R5 ;  /* 0x0000b7001c157a24 */ /* 0x040fe200078e0205 */
[----:B------:R-:W3:Y:S01]  /*3020*/  F2F.F16.F32 R13, R52 ;  /* 0x00000034000d7304 */ /* 0x000ee20000200800 */
[----:B------:R-:W-:-:S04]  /*3030*/  IMAD.WIDE.U32 R4, R28, c[0x0][0x2d8], R8 ;  /* 0x0000b6001c047a25 */ /* 0x000fc800078e0008 */
[----:B------:R-:W-:Y:S01]  /*3040*/  IMAD.WIDE.U32 R8, R28, c[0x0][0x2f8], R8 ;  /* 0x0000be001c087a25 */ /* 0x000fe200078e0008 */
[----:B------:R-:W-:Y:S02]  /*3050*/  IADD3 R5, R5, R21, RZ ;  /* 0x0000001505057210 */ /* 0x000fe40007ffe0ff */
[----:B------:R4:W5:Y:S03]  /*3060*/  F2F.F16.F32 R21, R41 ;  /* 0x0000002900157304 */ /* 0x0009660000200800 */
[----:B0-----:R-:W-:-:S04]  /*3070*/  IMAD.WIDE.U32 R6, R23, c[0x0][0x2e0], R4 ;  /* 0x0000b80017067a25 */ /* 0x001fc800078e0004 */
[----:B-1----:R-:W-:Y:S01]  /*3080*/  IMAD.WIDE.U32 R4, R11, 0x10000, RZ ;  /* 0x000100000b047825 */ /* 0x002fe200078e00ff */
[----:B------:R-:W-:Y:S02]  /*3090*/  IADD3 R7, R7, R45, RZ ;  /* 0x0000002d07077210 */ /* 0x000fe40007ffe0ff */
[----:B------:R-:W-:Y:S01]  /*30a0*/  LEA R10, P0, R6, c[0x0][0x330], 0x1 ;  /* 0x0000cc00060a7a11 */ /* 0x000fe200078008ff */
[----:B----4-:R-:W-:Y:S01]  /*30b0*/  FADD.FTZ R41, R30, R41 ;  /* 0x000000291e297221 */ /* 0x010fe20000010000 */
[----:B---3--:R-:W-:Y:S01]  /*30c0*/  PRMT R13, R0, 0x5410, R13 ;  /* 0x00005410000d7816 */ /* 0x008fe2000000000d */
[----:B------:R-:W-:Y:S01]  /*30d0*/  IMAD R0, R24, c[0x0][0x300], RZ ;  /* 0x0000c00018007a24 */ /* 0x000fe200078e02ff */
[----:B------:R-:W-:Y:S01]  /*30e0*/  LEA.HI.X R11, R6, c[0x0][0x334], R7, 0x1, P0 ;  /* 0x0000cd00060b7a11 */ /* 0x000fe200000f0c07 */
[----:B------:R-:W-:Y:S01]  /*30f0*/  FADD.FTZ R42, R41, R42 ;  /* 0x0000002a292a7221 */ /* 0x000fe20000010000 */
[----:B------:R-:W-:Y:S02]  /*3100*/  LOP3.LUT R13, R13, R5, RZ, 0xfc, !PT ;  /* 0x000000050d0d7212 */ /* 0x000fe400078efcff */
[----:B-----5:R-:W-:Y:S01]  /*3110*/  LOP3.LUT R12, R4, R21, RZ, 0xfc, !PT ;  /* 0x00000015040c7212 */ /* 0x020fe200078efcff */
[----:B------:R-:W-:-:S04]  /*3120*/  IMAD.WIDE R4, R31, 0x8, R10 ;  /* 0x000000081f047825 */ /* 0x000fc800078e020a */
[----:B------:R-:W-:Y:S02]  /*3130*/  IMAD R11, R27, c[0x0][0x2f8], RZ ;  /* 0x0000be001b0b7a24 */ /* 0x000fe400078e02ff */
[----:B------:R-:W-:Y:S02]  /*3140*/  FADD.FTZ R43, R42, R43 ;  /* 0x0000002b2a2b7221 */ /* 0x000fe40000010000 */
[----:B------:R-:W-:Y:S02]  /*3150*/  IMAD R11, R28, c[0x0][0x2fc], R11 ;  /* 0x0000bf001c0b7a24 */ /* 0x000fe400078e020b */
[----:B------:R-:W-:Y:S01]  /*3160*/  FADD.FTZ R30, R43, R52 ;  /* 0x000000342b1e7221 */ /* 0x000fe20000010000 */
[----:B--2---:R0:W-:Y:S02]  /*3170*/  STG.E.64 [R4.64], R2 ;  /* 0x0000000204007986 */ /* 0x0041e4000c101b06 */
[----:B------:R-:W-:Y:S01]  /*3180*/  IADD3 R9, R9, R11, RZ ;  /* 0x0000000b09097210 */ /* 0x000fe20007ffe0ff */
[C---:B------:R-:W-:Y:S01]  /*3190*/  IMAD R11, R23.reuse, c[0x0][0x304], R0 ;  /* 0x0000c100170b7a24 */ /* 0x040fe200078e0200 */
[----:B------:R-:W-:Y:S03]  /*31a0*/  BAR.SYNC.DEFER_BLOCKING 0x0 ;  /* 0x0000000000007b1d */ /* 0x000fe60000010000 */
[----:B0-----:R-:W-:-:S05]  /*31b0*/  IMAD.WIDE.U32 R2, R23, c[0x0][0x300], R8 ;  /* 0x0000c00017027a25 */ /* 0x001fca00078e0008 */
[----:B------:R-:W-:Y:S02]  /*31c0*/  IADD3 R3, R3, R11, RZ ;  /* 0x0000000b03037210 */ /* 0x000fe40007ffe0ff */
[----:B------:R-:W-:-:S04]  /*31d0*/  LEA R4, P0, R2, c[0x0][0x340], 0x1 ;  /* 0x0000d00002047a11 */ /* 0x000fc800078008ff */
[----:B------:R-:W-:Y:S02]  /*31e0*/  LEA.HI.X R5, R2, c[0x0][0x344], R3, 0x1, P0 ;  /* 0x0000d10002057a11 */ /* 0x000fe400000f0c03 */
[----:B------:R-:W-:Y:S01]  /*31f0*/  IADD3 R38, P0, R38, -0x100, RZ ;  /* 0xffffff0026267810 */ /* 0x000fe20007f1e0ff */
[----:B------:R-:W-:Y:S01]  /*3200*/  STS.64 [R32.X8], R12 ;  /* 0x0000000c20007388 */ /* 0x000fe20000008a00 */
[----:B------:R-:W-:-:S06]  /*3210*/  NOP ;  /* 0x0000000000007918 */ /* 0x000fcc0000000000 */
[----:B------:R-:W0:Y:S01]  /*3220*/  LDS.64 R6, [R32.X8] ;  /* 0x0000000020067984 */ /* 0x000e220000008a00 */
[----:B------:R-:W-:Y:S01]  /*3230*/  IMAD.WIDE R2, R31, 0x8, R4 ;  /* 0x000000081f027825 */ /* 0x000fe200078e0204 */
[----:B------:R-:W-:-:S04]  /*3240*/  IADD3.X R39, R39, -0x1, RZ, P0, !PT ;  /* 0xffffffff27277810 */ /* 0x000fc800007fe4ff */
[----:B0-----:R0:W-:Y:S01]  /*3250*/  STG.E.64 [R2.64], R6 ;  /* 0x0000000602007986 */ /* 0x0011e2000c101b06 */
[----:B------:R-:W-:Y:S01]  /*3260*/  @!P3 CALL.REL.NOINC `(.L_x_13768) ;  /* 0x000000100000b944 */ /* 0x000fe20003c00000 */
[----:B------:R-:W-:Y:S05]  /*3270*/  BRA `(.L_x_13785) ;  /* 0xffffd2a000007947 */ /* 0x000fea000383ffff */
.L_x_13768:
        /* <DEDUP_REMOVED lines=24> */
.L_x_13787:
[----:B0-----:R-:W-:Y:S05]  /*3400*/  BSYNC B0 ;  /* 0x0000000000007941 */ /* 0x001fea0003800000 */
.L_x_13786:
        /* <DEDUP_REMOVED lines=23> */
.L_x_13789:
[----:B------:R-:W1:Y:S02]  /*3580*/  S2R R21, SR_TID.X ;  /* 0x0000000000157919 */ /* 0x000e640000002100 */
.L_x_13790:
[----:B0-----:R-:W-:Y:S05]  /*3590*/  BSYNC B0 ;  /* 0x0000000000007941 */ /* 0x001fea0003800000 */
.L_x_13788:
        /* <DEDUP_REMOVED lines=22> */
.L_x_13791:
[----:B0-----:R-:W0:Y:S01]  /*3700*/  LDS.64 R22, [R21.X8+0x2660] ;  /* 0x0026600015167984 */ /* 0x001e220000008a00 */
[----:B------:R-:W-:Y:S01]  /*3710*/  SHF.R.S32.HI R0, RZ, 0x1f, R21 ;  /* 0x0000001fff007819 */ /* 0x000fe20000011415 */
[----:B------:R-:W-:Y:S01]  /*3720*/  YIELD ;  /* 0x0000000000007946 */ /* 0x000fe20003800000 */
[----:B------:R-:W-:Y:S01]  /*3730*/  MOV R10, R14 ;  /* 0x0000000e000a7202 */ /* 0x000fe20000000f00 */
[----:B-----5:R-:W1:Y:S01]  /*3740*/  LDS.64 R24, [R21.X8+0x2e60] ;  /* 0x002e600015187984 */ /* 0x020e620000008a00 */
        /* <DEDUP_REMOVED lines=59> */
.L_x_13792:
        /* <DEDUP_REMOVED lines=16> */
.L_x_14768:


//--------------------- .text._Z25selective_scan_bwd_kernelI32Selective_Scan_bwd_kernel_traitsILi32ELi4ELb1ELb0ELb0ELb0ELb1EN3c104HalfENS1_7complexIfEEEEv12SSMParamsBwd --------------------------
	.section	.text._Z25selective_scan_bwd_kernelI32Selective_Scan_bwd_kernel_traitsILi32ELi4ELb1ELb0ELb0ELb0ELb1EN3c104HalfENS1_7complexIfEEEEv12SSMParamsBwd,"ax",@progbits
	.sectioninfo	@"SHI_REGISTERS=112"
	.align	128
        .global         _Z25selective_scan_bwd_kernelI32Selective_Scan_bwd_kernel_traitsILi32ELi4ELb1ELb0ELb0ELb0ELb1EN3c104HalfENS1_7complexIfEEEEv12SSMParamsBwd
        .type           _Z25selective_scan_bwd_kernelI32Selective_Scan_bwd_kernel_traitsILi32ELi4ELb1ELb0ELb0ELb0ELb1EN3c104HalfENS1_7complexIfEEEEv12SSMParamsBwd,@function
        .size           _Z25selective_scan_bwd_kernelI32Selective_Scan_bwd_kernel_traitsILi32ELi4ELb1ELb0ELb0ELb0ELb1EN3c104HalfENS1_7complexIfEEEEv12SSMParamsBwd,(.L_x_14769 - _Z25selective_scan_bwd_kernelI32Selective_Scan_bwd_kernel_traitsILi32ELi4ELb1ELb0ELb0ELb0ELb1EN3c104HalfENS1_7complexIfEEEEv12SSMParamsBwd)
        .other          _Z25selective_scan_bwd_kernelI32Selective_Scan_bwd_kernel_traitsILi32ELi4ELb1ELb0ELb0ELb0ELb1EN3c104HalfENS1_7complexIfEEEEv12SSMParamsBwd,@"STO_CUDA_ENTRY STV_DEFAULT"
_Z25selective_scan_bwd_kernelI32Selective_Scan_bwd_kernel_traitsILi32ELi4ELb1ELb0ELb0ELb0ELb1EN3c104HalfENS1_7complexIfEEEEv12SSMParamsBwd:
.text._Z25selective_scan_bwd_kernelI32Selective_Scan_bwd_kernel_traitsILi32ELi4ELb1ELb0ELb0ELb0ELb1EN3c104HalfENS1_7complexIfEEEEv12SSMParamsBwd:
        /* <DEDUP_REMOVED lines=12> */
[C---:B------:R-:W-:Y:S02]  /*00c0*/  @P0 LEA R6, P2, R0.reuse, c[0x0][0x238], 0x2 ;  /* 0x00008e0000060a11 */ /* 0x040fe400078410ff */
[----:B------:R-:W-:Y:S01]  /*00d0*/  @P1 LEA R8, P3, R0, c[0x0][0x250], 0x2 ;  /* 0x0000940000081a11 */ /* 0x000fe200078610ff */
[----:B------:R-:W-:Y:S01]  /*00e0*/  IMAD R4, R28, c[0x0][0x1d0], RZ ;  /* 0x000074001c047a24 */ /* 0x000fe200078e02ff */
[--C-:B------:R-:W-:Y:S01]  /*00f0*/  @P0 LEA.HI.X R7, R0, c[0x0][0x23c], R25.reuse, 0x2, P2 ;  /* 0x00008f0000070a11 */ /* 0x100fe200010f1419 */
[----:B------:R-:W-:Y:S01]  /*0100*/  IMAD R10, R28, c[0x0][0x1e0], RZ ;  /* 0x000078001c0a7a24 */ /* 0x000fe200078e02ff */
[----:B------:R-:W-:Y:S01]  /*0110*/  @P1 LEA.HI.X R9, R0, c[0x0][0x254], R25, 0x2, P3 ;  /* 0x0000950000091a11 */ /* 0x000fe200018f1419 */
[----:B------:R-:W-:Y:S02]  /*0120*/  IMAD R12, R28, c[0x0][0x278], RZ ;  /* 0x00009e001c0c7a24 */ /* 0x000fe400078e02ff */
[C---:B------:R-:W-:Y:S01]  /*0130*/  IMAD R11, R27.reuse, c[0x0][0x1d4], R4 ;  /* 0x000075001b0b7a24 */ /* 0x040fe200078e0204 */
[----:B------:R0:W5:Y:S01]  /*0140*/  @P0 LDG.E R24, [R6.64] ;  /* 0x0000000606180981 */ /* 0x000162000c1e1900 */
[----:B------:R-:W-:-:S03]  /*0150*/  IMAD.WIDE.U32 R2, R27, c[0x0][0x1d0], RZ ;  /* 0x000074001b027a25 */ /* 0x000fc600078e00ff */
[----:B------:R1:W5:Y:S01]  /*0160*/  @P1 LDG.E R26, [R8.64] ;  /* 0x00000006081a1981 */ /* 0x000362000c1e1900 */
[----:B------:R-:W-:Y:S01]  /*0170*/  IMAD.WIDE.U32 R4, R27, c[0x0][0x1e0], RZ ;  /* 0x000078001b047a25 */ /* 0x000fe200078e00ff */
[----:B------:R-:W-:Y:S01]  /*0180*/  IADD3 R3, R3, R11, RZ ;  /* 0x0000000b03037210 */ /* 0x000fe20007ffe0ff */
[----:B------:R-:W-:Y:S01]  /*0190*/  CS2R R18, SRZ ;  /* 0x0000000000127805 */ /* 0x000fe2000001ff00 */
[----:B------:R-:W-:Y:S01]  /*01a0*/  ISETP.NE.U32.AND P0, PT, RZ, c[0x0][0x260], PT ;  /* 0x00009800ff007a0c */ /* 0x000fe20003f05070 */
[C---:B------:R-:W-:Y:S01]  /*01b0*/  IMAD R13, R27.reuse, c[0x0][0x1e4], R10 ;  /* 0x000079001b0d7a24 */ /* 0x040fe200078e020a */
[----:B------:R-:W-:Y:S01]  /*01c0*/  HFMA2.MMA R29, -RZ, RZ, 0, 0 ;  /* 0x00000000ff1d7435 */ /* 0x000fe200000001ff */
[----:B0-----:R-:W-:Y:S01]  /*01d0*/  IMAD.WIDE.U32 R6, R27, c[0x0][0x278], RZ ;  /* 0x00009e001b067a25 */ /* 0x001fe200078e00ff */
[----:B------:R-:W-:Y:S02]  /*01e0*/  ISETP.NE.AND.EX P0, PT, RZ, c[0x0][0x264], PT, P0 ;  /* 0x00009900ff007a0c */ /* 0x000fe40003f05300 */
[----:B------:R-:W-:Y:S01]  /*01f0*/  IADD3 R5, R5, R13, RZ ;  /* 0x0000000d05057210 */ /* 0x000fe20007ffe0ff */
[----:B-1----:R-:W-:Y:S01]  /*0200*/  IMAD R9, R27, c[0x0][0x27c], R12 ;  /* 0x00009f001b097a24 */ /* 0x002fe200078e020c */
[----:B------:R-:W-:Y:S01]  /*0210*/  MOV R8, c[0x0][0x174] ;  /* 0x00005d0000087a02 */ /* 0x000fe20000000f00 */
[C---:B------:R-:W-:Y:S01]  /*0220*/  IMAD R13, R25.reuse, c[0x0][0x1d8], RZ ;  /* 0x00007600190d7a24 */ /* 0x040fe200078e02ff */
[----:B------:R-:W-:Y:S01]  /*0230*/  MOV R30, RZ ;  /* 0x000000ff001e7202 */ /* 0x000fe20000000f00 */
[----:B------:R-:W-:Y:S01]  /*0240*/  IMAD R15, R25, c[0x0][0x1e8], RZ ;  /* 0x00007a00190f7a24 */ /* 0x000fe200078e02ff */
[----:B------:R-:W-:Y:S01]  /*0250*/  IADD3 R7, R7, R9, RZ ;  /* 0x0000000907077210 */ /* 0x000fe20007ffe0ff */
[----:B------:R-:W-:Y:S01]  /*0260*/  IMAD.WIDE.U32 R2, R0, c[0x0][0x1d8], R2 ;  /* 0x0000760000027a25 */ /* 0x000fe200078e0002 */
[----:B------:R-:W-:-:S02]  /*0270*/  LEA R9, R8, 0xffffff80, 0x7 ;  /* 0xffffff8008097811 */ /* 0x000fc400078e38ff */
[----:B------:R-:W-:Y:S01]  /*0280*/  ISETP.GE.AND P3, PT, R8, 0x1, PT ;  /* 0x000000010800780c */ /* 0x000fe20003f66270 */
[C---:B------:R-:W-:Y:S01]  /*0290*/  IMAD.WIDE.U32 R4, R0.reuse, c[0x0][0x1e8], R4 ;  /* 0x00007a0000047a25 */ /* 0x040fe200078e0004 */
[----:B------:R-:W-:Y:S02]  /*02a0*/  SHF.R.S32.HI R11, RZ, 0x1f, R9 ;  /* 0x0000001fff0b7819 */ /* 0x000fe40000011409 */
[----:B------:R-:W-:Y:S01]  /*02b0*/  IADD3 R35, P1, R9, R2, RZ ;  /* 0x0000000209237210 */ /* 0x000fe20007f3e0ff */
[----:B------:R-:W-:Y:S01]  /*02c0*/  IMAD R17, R25, c[0x0][0x280], RZ ;  /* 0x0000a00019117a24 */ /* 0x000fe200078e02ff */
[----:B------:R-:W-:Y:S01]  /*02d0*/  IADD3 R37, P2, R9, R4, RZ ;  /* 0x0000000409257210 */ /* 0x000fe20007f5e0ff */
[C---:B------:R-:W-:Y:S01]  /*02e0*/  IMAD.WIDE.U32 R6, R0.reuse, c[0x0][0x280], R6 ;  /* 0x0000a00000067a25 */ /* 0x040fe200078e0006 */
[----:B------:R-:W-:Y:S02]  /*02f0*/  @P0 MOV R21, 0x10 ;  /* 0x0000001000150802 */ /* 0x000fe40000000f00 */
[----:B------:R-:W-:Y:S01]  /*0300*/  LEA R36, P5, R37, c[0x0][0x248], 0x1 ;  /* 0x0000920025247a11 */ /* 0x000fe200078a08ff */
[C---:B------:R-:W-:Y:S01]  /*0310*/  IMAD R13, R0.reuse, c[0x0][0x1dc], R13 ;  /* 0x00007700000d7a24 */ /* 0x040fe200078e020d */
[----:B------:R-:W-:Y:S01]  /*0320*/  IADD3 R9, P4, R9, R6, RZ ;  /* 0x0000000609097210 */ /* 0x000fe20007f9e0ff */
[----:B------:R-:W-:-:S02]  /*0330*/  IMAD R15, R0, c[0x0][0x1ec], R15 ;  /* 0x00007b00000f7a24 */ /* 0x000fc400078e020f */
[----:B------:R-:W-:Y:S01]  /*0340*/  IMAD R17, R0, c[0x0][0x284], R17 ;  /* 0x0000a10000117a24 */ /* 0x000fe200078e0211 */
[C---:B------:R-:W-:Y:S02]  /*0350*/  IADD3.X R2, R11.reuse, R3, R13, P1, !PT ;  /* 0x000000030b027210 */ /* 0x040fe40000ffe40d */
[C---:B------:R-:W-:Y:S02]  /*0360*/  IADD3.X R4, R11.reuse, R5, R15, P2, !PT ;  /* 0x000000050b047210 */ /* 0x040fe400017fe40f */
[----:B------:R-:W-:Y:S02]  /*0370*/  ISETP.NE.U32.AND P1, PT, RZ, c[0x0][0x328], PT ;  /* 0x0000ca00ff007a0c */ /* 0x000fe40003f25070 */
[----:B------:R-:W-:Y:S02]  /*0380*/  ISETP.NE.U32.AND P2, PT, RZ, c[0x0][0x348], PT ;  /* 0x0000d200ff007a0c */ /* 0x000fe40003f45070 */
[----:B------:R-:W-:Y:S02]  /*0390*/  IADD3.X R6, R11, R7, R17, P4, !PT ;  /* 0x000000070b067210 */ /* 0x000fe400027fe411 */
[----:B------:R-:W-:Y:S01]  /*03a0*/  LEA R34, P4, R35, c[0x0][0x240], 0x1 ;  /* 0x0000900023227a11 */ /* 0x000fe200078808ff */
[----:B------:R-:W-:Y:S01]  /*03b0*/  CS2R R16, SRZ ;  /* 0x0000000000107805 */ /* 0x000fe2000001ff00 */
[----:B------:R-:W-:-:S02]  /*03c0*/  ISETP.NE.AND.EX P1, PT, RZ, c[0x0][0x32c], PT, P1 ;  /* 0x0000cb00ff007a0c */ /* 0x000fc40003f25310 */
[----:B------:R-:W-:Y:S02]  /*03d0*/  ISETP.NE.AND.EX P2, PT, RZ, c[0x0][0x34c], PT, P2 ;  /* 0x0000d300ff007a0c */ /* 0x000fe40003f45320 */
[----:B------:R-:W-:Y:S01]  /*03e0*/  LEA.HI.X R35, R35, c[0x0][0x244], R2, 0x1, P4 ;  /* 0x0000910023237a11 */ /* 0x000fe200020f0c02 */
[----:B------:R-:W-:Y:S01]  /*03f0*/  @P0 IMAD R2, R27, c[0x0][0x164], R0 ;  /* 0x000059001b020a24 */ /* 0x000fe200078e0200 */
[----:B------:R-:W-:Y:S02]  /*0400*/  LEA.HI.X R37, R37, c[0x0][0x24c], R4, 0x1, P5 ;  /* 0x0000930025257a11 */ /* 0x000fe400028f0c04 */
        /* <DEDUP_REMOVED lines=12> */
[----:B------:R-:W-:-:S02]  /*04d0*/  MOV R33, c[0x0][0x174] ;  /* 0x00005d0000217a02 */ /* 0x000fc40000000f00 */
[----:B------:R-:W-:Y:S01]  /*04e0*/  MOV R30, RZ ;  /* 0x000000ff001e7202 */ /* 0x000fe20000000f00 */
[----:B------:R-:W1:Y:S01]  /*04f0*/  S2R R32, SR_LANEID ;  /* 0x0000000000207919 */ /* 0x000e620000000000 */
[----:B------:R-:W-:Y:S02]  /*0500*/  MOV R29, RZ ;  /* 0x000000ff001d7202 */ /* 0x000fe40000000f00 */
[----:B0-----:R-:W-:Y:S02]  /*0510*/  LOP3.LUT R93, R31, 0x1f, RZ, 0xc0, !PT ;  /* 0x0000001f1f5d7812 */ /* 0x001fe400078ec0ff */
.L_x_13811:
[----:B------:R-:W-:Y:S01]  /*0520*/  BAR.SYNC.DEFER_BLOCKING 0x0 ;  /* 0x0000000000007b1d */ /* 0x000fe20000010000 */
[----:B0-----:R-:W-:-:S05]  /*0530*/  IMAD.WIDE R2, R31, 0x8, R34 ;  /* 0x000000081f027825 */ /* 0x001fca00078e0222 */
[----:B------:R-:W2:Y:S01]  /*0540*/  LDG.E.64 R4, [R2.64] ;  /* 0x0000000602047981 */ /* 0x000ea2000c1e1b00 */
[----:B------:R-:W-:-:S03]  /*0550*/  IMAD.WIDE R6, R31, 0x8, R36 ;  /* 0x000000081f067825 */ /* 0x000fc600078e0224 */
[----:B-12---:R0:W-:Y:S01]  /*0560*/  STS.64 [R32.X8], R4 ;  /* 0x0000000420007388 */ /* 0x0061e20000008a00 */
[----:B------:R-:W-:-:S06]  /*0570*/  NOP ;  /* 0x0000000000007918 */ /* 0x000fcc0000000000 */
[----:B------:R-:W-:Y:S04]  /*0580*/  LDS.64 R14, [R32.X8] ;  /* 0x00000000200e7984 */ /* 0x000fe80000008a00 */
        /* <DEDUP_REMOVED lines=8> */
[----:B------:R-:W-:Y:S01]  /*0610*/  LEA R12, R33, 0xffffff80, 0x7 ;  /* 0xffffff80210c7811 */ /* 0x000fe200078e38ff */
[----:B0-----:R-:W-:-:S02]  /*0620*/  IMAD R4, R28, c[0x0][0x1f0], RZ ;  /* 0x00007c001c047a24 */ /* 0x001fc400078e02ff */
        /* <DEDUP_REMOVED lines=8> */
[----:B-1----:R-:W-:-:S04]  /*06b0*/  LEA R6, P0, R4, c[0x0][0x268], 0x1 ;  /* 0x00009a0004067a11 */ /* 0x002fc800078008ff */
[----:B------:R-:W-:-:S05]  /*06c0*/  LEA.HI.X R7, R4, c[0x0][0x26c], R5, 0x1, P0 ;  /* 0x00009b0004077a11 */ /* 0x000fca00000f0c05 */
[----:B------:R-:W-:Y:S01]  /*06d0*/  IMAD.WIDE R6, R31, 0x8, R6 ;  /* 0x000000081f067825 */ /* 0x000fe200078e0206 */
[----:B--2---:R0:W-:Y:S01]  /*06e0*/  STS.64 [R32.X8], R8 ;  /* 0x0000000820007388 */ /* 0x0041e20000008a00 */
[----:B------:R-:W-:-:S06]  /*06f0*/  NOP ;  /* 0x0000000000007918 */ /* 0x000fcc0000000000 */
[----:B------:R-:W1:Y:S04]  /*0700*/  LDS.64 R4, [R32.X8] ;  /* 0x0000000020047984 */ /* 0x000e680000008a00 */
[----:B------:R-:W-:Y:S06]  /*0710*/  BAR.SYNC.DEFER_BLOCKING 0x0 ;  /* 0x0000000000007b1d */ /* 0x000fec0000010000 */
[----:B------:R-:W2:Y:S01]  /*0720*/  LDG.E.64 R10, [R6.64] ;  /* 0x00000006060a7981 */ /* 0x000ea2000c1e1b00 */
[----:B------:R-:W-:-:S02]  /*0730*/  IMAD R22, R28, c[0x0][0x200], RZ ;  /* 0x000080001c167a24 */ /* 0x000fc400078e02ff */
[----:B------:R-:W-:Y:S02]  /*0740*/  IMAD R43, R25, c[0x0][0x208], RZ ;  /* 0x00008200192b7a24 */ /* 0x000fe400078e02ff */
[C---:B------:R-:W-:Y:S02]  /*0750*/  IMAD R41, R27.reuse, c[0x0][0x204], R22 ;  /* 0x000081001b297a24 */ /* 0x040fe400078e0216 */
[----:B------:R-:W-:-:S04]  /*0760*/  IMAD.WIDE.U32 R22, R27, c[0x0][0x200], R12 ;  /* 0x000080001b167a25 */ /* 0x000fc800078e000c */
[----:B------:R-:W-:Y:S01]  /*0770*/  IMAD R43, R0, c[0x0][0x20c], R43 ;  /* 0x00008300002b7a24 */ /* 0x000fe200078e022b */
[----:B------:R-:W-:-:S05]  /*0780*/  IADD3 R23, R23, R41, RZ ;  /* 0x0000002917177210 */ /* 0x000fca0007ffe0ff */
[----:B0-----:R-:W-:-:S05]  /*0790*/  IMAD.WIDE.U32 R8, R0, c[0x0][0x208], R22 ;  /* 0x0000820000087a25 */ /* 0x001fca00078e0016 */
[----:B------:R-:W-:Y:S02]  /*07a0*/  IADD3 R9, R9, R43, RZ ;  /* 0x0000002b09097210 */ /* 0x000fe40007ffe0ff */
[----:B------:R-:W-:-:S04]  /*07b0*/  LEA R22, P0, R8, c[0x0][0x258], 0x1 ;  /* 0x0000960008167a11 */ /* 0x000fc800078008ff */
[----:B------:R-:W-:-:S05]  /*07c0*/  LEA.HI.X R23, R8, c[0x0][0x25c], R9, 0x1, P0 ;  /* 0x0000970008177a11 */ /* 0x000fca00000f0c09 */
[----:B------:R-:W-:Y:S01]  /*07d0*/  IMAD.WIDE R22, R31, 0x8, R22 ;  /* 0x000000081f167825 */ /* 0x000fe200078e0216 */
[----:B--2---:R-:W-:Y:S01]  /*07e0*/  STS.64 [R32.X8], R10 ;  /* 0x0000000a20007388 */ /* 0x004fe20000008a00 */
[----:B------:R-:W-:-:S06]  /*07f0*/  NOP ;  /* 0x0000000000007918 */ /* 0x000fcc0000000000 */
[----:B------:R-:W0:Y:S04]  /*0800*/  LDS.64 R40, [R32.X8] ;  /* 0x0000000020287984 */ /* 0x000e280000008a00 */
[----:B------:R-:W-:Y:S06]  /*0810*/  BAR.SYNC.DEFER_BLOCKING 0x0 ;  /* 0x0000000000007b1d */ /* 0x000fec0000010000 */
[----:B------:R-:W2:Y:S01]  /*0820*/  LDG.E.64 R22, [R22.64] ;  /* 0x0000000616167981 */ /* 0x000ea2000c1e1b00 */
[--C-:B-1----:R-:W-:Y:S01]  /*0830*/  SHF.R.U32.HI R63, RZ, 0x10, R5.reuse ;  /* 0x00000010ff3f7819 */ /* 0x102fe20000011605 */
[----:B------:R-:W-:Y:S01]  /*0840*/  HADD2.F32 R60, -RZ, R4.H0_H0 ;  /* 0x20000004ff3c7230 */ /* 0x000fe20000004100 */
[----:B------:R-:W-:-:S02]  /*0850*/  SHF.R.U64 R61, R4, 0x10, R5 ;  /* 0x00000010043d7819 */ /* 0x000fc40000001205 */
[----:B------:R-:W-:Y:S01]  /*0860*/  ISETP.NE.U32.AND P0, PT, RZ, c[0x0][0x270], PT ;  /* 0x00009c00ff007a0c */ /* 0x000fe20003f05070 */
[----:B------:R-:W-:Y:S02]  /*0870*/  HADD2.F32 R63, -RZ, R63.H0_H0 ;  /* 0x2000003fff3f7230 */ /* 0x000fe40000004100 */
[----:B------:R-:W-:Y:S01]  /*0880*/  HADD2.F32 R61, -RZ, R61.H0_H0 ;  /* 0x2000003dff3d7230 */ /* 0x000fe20000004100 */
[----:B------:R-:W-:Y:S02]  /*0890*/  ISETP.NE.AND.EX P0, PT, RZ, c[0x0][0x274], PT, P0 ;  /* 0x00009d00ff007a0c */ /* 0x000fe40003f05300 */
[--C-:B0-----:R-:W-:Y:S01]  /*08a0*/  SHF.R.U32.HI R8, RZ, 0x10, R41.reuse ;  /* 0x00000010ff087819 */ /* 0x101fe20000011629 */
[----:B------:R-:W-:Y:S01]  /*08b0*/  HADD2.F32 R44, -RZ, R41.H0_H0 ;  /* 0x20000029ff2c7230 */ /* 0x000fe20000004100 */
[----:B------:R-:W-:Y:S01]  /*08c0*/  SHF.R.U64 R41, R40, 0x10, R41 ;  /* 0x0000001028297819 */ /* 0x000fe20000001229 */
[----:B------:R-:W-:Y:S02]  /*08d0*/  HADD2.F32 R40, -RZ, R40.H0_H0 ;  /* 0x20000028ff287230 */ /* 0x000fe40000004100 */
[----:B------:R-:W-:Y:S01]  /*08e0*/  HADD2.F32 R8, -RZ, R8.H0_H0 ;  /* 0x20000008ff087230 */ /* 0x000fe20000004100 */
[----:B------:R-:W-:Y:S01]  /*08f0*/  FMUL.FTZ R11, R44, -1.4426950216293334961 ;  /* 0xbfb8aa3b2c0b7820 */ /* 0x000fe20000410000 */
[----:B------:R-:W-:Y:S01]  /*0900*/  HADD2.F32 R41, -RZ, R41.H0_H0 ;  /* 0x20000029ff297230 */ /* 0x000fe20000004100 */
[----:B------:R-:W-:-:S02]  /*0910*/  FMUL.FTZ R10, R40, -1.4426950216293334961 ;  /* 0xbfb8aa3b280a7820 */ /* 0x000fc40000410000 */
[----:B------:R-:W-:Y:S02]  /*0920*/  FMUL.FTZ R42, R8, -1.4426950216293334961 ;  /* 0xbfb8aa3b082a7820 */ /* 0x000fe40000410000 */
[----:B------:R-:W-:Y:S01]  /*0930*/  MUFU.EX2 R11, R11 ;  /* 0x0000000b000b7308 */ /* 0x000fe20000000800 */
[----:B------:R-:W-:-:S07]  /*0940*/  FMUL.FTZ R9, R41, -1.4426950216293334961 ;  /* 0xbfb8aa3b29097820 */ /* 0x000fce0000410000 */
[----:B------:R-:W-:Y:S08]  /*0950*/  MUFU.EX2 R42, R42 ;  /* 0x0000002a002a7308 */ /* 0x000ff00000000800 */
[----:B------:R-:W-:Y:S08]  /*0960*/  MUFU.EX2 R9, R9 ;  /* 0x0000000900097308 */ /* 0x000ff00000000800 */
[----:B------:R-:W0:Y:S02]  /*0970*/  MUFU.EX2 R10, R10 ;  /* 0x0000000a000a7308 */ /* 0x000e240000000800 */
[----:B0-----:R-:W-:Y:S01]  /*0980*/  FADD.FTZ R10, R10, 1 ;  /* 0x3f8000000a0a7421 */ /* 0x001fe20000010000 */
[----:B--2---:R0:W-:Y:S01]  /*0990*/  STS.64 [R32.X8], R22 ;  /* 0x0000001620007388 */ /* 0x0041e20000008a00 */
[----:B------:R-:W-:-:S06]  /*09a0*/  NOP ;  /* 0x0000000000007918 */ /* 0x000fcc0000000000 */
[----:B------:R-:W1:Y:S01]  /*09b0*/  LDS.64 R6, [R32.X8] ;  /* 0x0000000020067984 */ /* 0x000e620000008a00 */
[----:B0-----:R-:W-:Y:S02]  /*09c0*/  FADD.FTZ R22, R11, 1 ;  /* 0x3f8000000b167421 */ /* 0x001fe40000010000 */
[----:B------:R-:W-:Y:S02]  /*09d0*/  FADD.FTZ R23, R42, 1 ;  /* 0x3f8000002a177421 */ /* 0x000fe40000010000 */
[----:B------:R-:W0:Y:S01]  /*09e0*/  MUFU.RCP R45, R22 ;  /* 0x00000016002d7308 */ /* 0x000e220000001000 */
[----:B------:R-:W-:Y:S01]  /*09f0*/  FADD.FTZ R11, R9, 1 ;  /* 0x3f800000090b7421 */ /* 0x000fe20000010000 */
[----:B------:R-:W-:-:S06]  /*0a00*/  HADD2.F32 R9, -RZ, R5.H0_H0 ;  /* 0x20000005ff097230 */ /* 0x000fcc0000004100 */
[----:B------:R-:W2:Y:S08]  /*0a10*/  MUFU.RCP R47, R23 ;  /* 0x00000017002f7308 */ /* 0x000eb00000001000 */
[----:B------:R3:W4:Y:S01]  /*0a20*/  MUFU.RCP R42, R11 ;  /* 0x0000000b002a7308 */ /* 0x0007220000001000 */
[----:B0-----:R-:W-:-:S04]  /*0a30*/  FADD.FTZ R5, -R45, 1 ;  /* 0x3f8000002d057421 */ /* 0x001fc80000010100 */
[C---:B------:R-:W-:Y:S02]  /*0a40*/  FFMA.FTZ R5, R44.reuse, R5, 1 ;  /* 0x3f8000002c057423 */ /* 0x040fe40000010005 */
[----:B------:R-:W-:Y:S01]  /*0a50*/  FMUL.FTZ R44, R44, R45 ;  /* 0x0000002d2c2c7220 */ /* 0x000fe20000410000 */
[----:B------:R4:W0:Y:S01]  /*0a60*/  MUFU.RCP R23, R10 ;  /* 0x0000000a00177308 */ /* 0x0008220000001000 */
[--C-:B-1----:R-:W-:Y:S01]  /*0a70*/  SHF.R.U32.HI R48, RZ, 0x10, R7.reuse ;  /* 0x00000010ff307819 */ /* 0x102fe20000011607 */
[----:B------:R-:W-:Y:S01]  /*0a80*/  HADD2.F32 R46, -RZ, R7.H0_H0 ;  /* 0x20000007ff2e7230 */ /* 0x000fe20000004100 */
[----:B------:R-:W-:Y:S01]  /*0a90*/  SHF.R.U64 R43, R6, 0x10, R7 ;  /* 0x00000010062b7819 */ /* 0x000fe20000001207 */
[----:B--2---:R-:W-:Y:S02]  /*0aa0*/  FADD.FTZ R7, -R47, 1 ;  /* 0x3f8000002f077421 */ /* 0x004fe40000010100 */
[----:B------:R-:W-:Y:S01]  /*0ab0*/  HADD2.F32 R48, -RZ, R48.H0_H0 ;  /* 0x20000030ff307230 */ /* 0x000fe20000004100 */
[----:B------:R-:W-:Y:S01]  /*0ac0*/  FMUL.FTZ R22, R9, R46 ;  /* 0x0000002e09167220 */ /* 0x000fe20000410000 */
[----:B------:R-:W-:Y:S01]  /*0ad0*/  HADD2.F32 R43, -RZ, R43.H0_H0 ;  /* 0x2000002bff2b7230 */ /* 0x000fe20000004100 */
[----:B------:R-:W-:-:S02]  /*0ae0*/  FFMA.FTZ R7, R8, R7, 1 ;  /* 0x3f80000008077423 */ /* 0x000fc40000010007 */
[----:B------:R-:W-:Y:S02]  /*0af0*/  FMUL.FTZ R22, R45, R22 ;  /* 0x000000162d167220 */ /* 0x000fe40000410000 */
[----:B------:R-:W-:Y:S02]  /*0b00*/  FMUL.FTZ R50, R63, R48 ;  /* 0x000000303f327220 */ /* 0x000fe40000410000 */
[----:B---3--:R-:W-:Y:S01]  /*0b10*/  FMUL.FTZ R11, R22, R5 ;  /* 0x00000005160b7220 */ /* 0x008fe20000410000 */
[----:B------:R-:W-:Y:S01]  /*0b20*/  HADD2.F32 R22, -RZ, R6.H0_H0 ;  /* 0x20000006ff167230 */ /* 0x000fe20000004100 */
[----:B------:R-:W-:Y:S02]  /*0b30*/  FMUL.FTZ R50, R47, R50 ;  /* 0x000000322f327220 */ /* 0x000fe40000410000 */
[----:B----4-:R-:W-:Y:S02]  /*0b40*/  FADD.FTZ R10, -R42, 1 ;  /* 0x3f8000002a0a7421 */ /* 0x010fe40000010100 */
[----:B------:R-:W-:Y:S01]  /*0b50*/  FMUL.FTZ R5, R61, R43 ;  /* 0x0000002b3d057220 */ /* 0x000fe20000410000 */
[----:B------:R-:W-:Y:S01]  /*0b60*/  F2F.F16.F32 R11, R11 ;  /* 0x0000000b000b7304 */ /* 0x000fe20000200800 */
[----:B------:R-:W-:-:S02]  /*0b70*/  FMUL.FTZ R50, R50, R7 ;  /* 0x0000000732327220 */ /* 0x000fc40000410000 */
[----:B------:R-:W-:Y:S02]  /*0b80*/  FFMA.FTZ R7, R41, R10, 1 ;  /* 0x3f80000029077423 */ /* 0x000fe4000001000a */
[----:B------:R-:W-:Y:S02]  /*0b90*/  FMUL.FTZ R6, R42, R5 ;  /* 0x000000052a067220 */ /* 0x000fe40000410000 */
[----:B0-----:R-:W-:Y:S01]  /*0ba0*/  FADD.FTZ R5, -R23, 1 ;  /* 0x3f80000017057421 */ /* 0x001fe20000010100 */
[----:B------:R-:W0:Y:S01]  /*0bb0*/  F2F.F16.F32 R50, R50 ;  /* 0x0000003200327304 */ /* 0x000e220000200800 */
[----:B------:R-:W-:Y:S02]  /*0bc0*/  FMUL.FTZ R4, R60, R22 ;  /* 0x000000163c047220 */ /* 0x000fe40000410000 */
[----:B------:R-:W-:Y:S02]  /*0bd0*/  FMUL.FTZ R7, R6, R7 ;  /* 0x0000000706077220 */ /* 0x000fe40000410000 */
[----:B------:R-:W-:-:S02]  /*0be0*/  FFMA.FTZ R5, R40, R5, 1 ;  /* 0x3f80000028057423 */ /* 0x000fc40000010005 */
[----:B------:R-:W-:Y:S02]  /*0bf0*/  FMUL.FTZ R4, R23, R4 ;  /* 0x0000000417047220 */ /* 0x000fe40000410000 */
[----:B------:R-:W1:Y:S01]  /*0c00*/  F2F.F16.F32 R7, R7 ;  /* 0x0000000700077304 */ /* 0x000e620000200800 */
[----:B------:R-:W-:Y:S01]  /*0c10*/  FMUL.FTZ R23, R40, R23 ;  /* 0x0000001728177220 */ /* 0x000fe20000410000 */
[----:B------:R-:W-:Y:S01]  /*0c20*/  HADD2.F32 R40, -RZ, R14.H0_H0 ;  /* 0x2000000eff287230 */ /* 0x000fe20000004100 */
[----:B------:R-:W-:Y:S02]  /*0c30*/  FMUL.FTZ R6, R4, R5 ;  /* 0x0000000504067220 */ /* 0x000fe40000410000 */
[----:B------:R-:W-:Y:S01]  /*0c40*/  FMUL.FTZ R60, R60, R23 ;  /* 0x000000173c3c7220 */ /* 0x000fe20000410000 */
[----:B0-----:R-:W-:Y:S02]  /*0c50*/  PRMT R11, R11, 0x5410, R50 ;  /* 0x000054100b0b7816 */ /* 0x001fe40000000032 */
[----:B------:R-:W0:Y:S01]  /*0c60*/  F2F.F16.F32 R49, R6 ;  /* 0x0000000600317304 */ /* 0x000e220000200800 */
[----:B------:R-:W-:-:S02]  /*0c70*/  IMAD R50, R28, c[0x0][0x2e8], RZ ;  /* 0x0000ba001c327a24 */ /* 0x000fc400078e02ff */
[----:B------:R-:W-:Y:S01]  /*0c80*/  FMUL.FTZ R42, R41, R42 ;  /* 0x0000002a292a7220 */ /* 0x000fe20000410000 */
[----:B------:R-:W-:Y:S01]  /*0c90*/  SHF.R.U32.HI R41, RZ, 0x10, R15 ;  /* 0x00000010ff297819 */ /* 0x000fe2000001160f */
[----:B------:R-:W-:Y:S01]  /*0ca0*/  FFMA.FTZ R40, R60, R40, R29 ;  /* 0x000000283c287223 */ /* 0x000fe2000001001d */
[----:B------:R-:W-:Y:S01]  /*0cb0*/  MOV R29, c[0x0][0x16c] ;  /* 0x00005b00001d7a02 */ /* 0x000fe20000000f00 */
[----:B------:R-:W-:Y:S02]  /*0cc0*/  FMUL.FTZ R61, R61, R42 ;  /* 0x0000002a3d3d7220 */ /* 0x000fe40000410000 */
[----:B-1----:R-:W-:Y:S01]  /*0cd0*/  IMAD.WIDE.U32 R4, R7, 0x10000, RZ ;  /* 0x0001000007047825 */ /* 0x002fe200078e00ff */
[----:B------:R-:W-:Y:S01]  /*0ce0*/  BAR.SYNC.DEFER_BLOCKING 0x0 ;  /* 0x0000000000007b1d */ /* 0x000fe20000010000 */
[----:B------:R-:W-:Y:S01]  /*0cf0*/  ISETP.GE.AND P1, PT, R29, 0x1, PT ;  /* 0x000000011d00780c */ /* 0x000fe20003f26270 */
[----:B------:R-:W-:Y:S02]  /*0d00*/  HADD2.F32 R29, -RZ, R15.H0_H0 ;  /* 0x2000000fff1d7230 */ /* 0x000fe40000004100 */
[----:B------:R-:W-:-:S02]  /*0d10*/  LOP3.LUT R11, R11, R5, RZ, 0xfc, !PT ;  /* 0x000000050b0b7212 */ /* 0x000fc400078efcff */
[----:B0-----:R-:W-:Y:S01]  /*0d20*/  LOP3.LUT R10, R4, R49, RZ, 0xfc, !PT ;  /* 0x00000031040a7212 */ /* 0x001fe200078efcff */
[C---:B------:R-:W-:Y:S01]  /*0d30*/  IMAD R49, R27.reuse, c[0x0][0x2ec], R50 ;  /* 0x0000bb001b317a24 */ /* 0x040fe200078e0232 */
[----:B------:R-:W-:Y:S01]  /*0d40*/  SHF.R.U64 R50, R14, 0x10, R15 ;  /* 0x000000100e327819 */ /* 0x000fe2000000120f */
[----:B------:R-:W-:-:S05]  /*0d50*/  IMAD.WIDE.U32 R4, R27, c[0x0][0x2e8], R12 ;  /* 0x0000ba001b047a25 */ /* 0x000fca00078e000c */
[----:B------:R-:W-:Y:S01]  /*0d60*/  IADD3 R5, R5, R49, RZ ;  /* 0x0000003105057210 */ /* 0x000fe20007ffe0ff */
[----:B------:R-:W-:-:S04]  /*0d70*/  IMAD R49, R25, c[0x0][0x2f0], RZ ;  /* 0x0000bc0019317a24 */ /* 0x000fc800078e02ff */
[----:B------:R-:W-:Y:S01]  /*0d80*/  IMAD.WIDE.U32 R4, R0, c[0x0][0x2f0], R4 ;  /* 0x0000bc0000047a25 */ /* 0x000fe200078e0004 */
[----:B------:R0:W-:Y:S01]  /*0d90*/  STS.64 [R32.X8], R10 ;  /* 0x0000000a20007388 */ /* 0x0001e20000008a00 */
[----:B------:R-:W-:-:S06]  /*0da0*/  NOP ;  /* 0x0000000000007918 */ /* 0x000fcc0000000000 */
[----:B------:R-:W1:Y:S01]  /*0db0*/  LDS.64 R6, [R32.X8] ;  /* 0x0000000020067984 */ /* 0x000e620000008a00 */
[----:B0-----:R-:W-:Y:S01]  /*0dc0*/  HADD2.F32 R10, -RZ, R50.H0_H0 ;  /* 0x20000032ff0a7230 */ /* 0x001fe20000004100 */
[----:B------:R-:W-:-:S04]  /*0dd0*/  IMAD R11, R0, c[0x0][0x2f4], R49 ;  /* 0x0000bd00000b7a24 */ /* 0x000fc800078e0231 */
[----:B------:R-:W-:Y:S01]  /*0de0*/  FFMA.FTZ R40, R61, R10, R40 ;  /* 0x0000000a3d287223 */ /* 0x000fe20000010028 */
[----:B------:R-:W-:Y:S01]  /*0df0*/  IADD3 R11, R5, R11, RZ ;  /* 0x0000000b050b7210 */ /* 0x000fe20007ffe0ff */
[----:B------:R-:W-:Y:S01]  /*0e00*/  FMUL.FTZ R5, R9, R44 ;  /* 0x0000002c09057220 */ /* 0x000fe20000410000 */
[----:B------:R-:W-:-:S03]  /*0e10*/  LEA R10, P2, R4, c[0x0][0x338], 0x1 ;  /* 0x0000ce00040a7a11 */ /* 0x000fc600078408ff */
[----:B------:R-:W-:Y:S01]  /*0e20*/  FFMA.FTZ R40, R5, R29, R40 ;  /* 0x0000001d05287223 */ /* 0x000fe20000010028 */
[----:B------:R-:W-:Y:S01]  /*0e30*/  LEA.HI.X R11, R4, c[0x0][0x33c], R11, 0x1, P2 ;  /* 0x0000cf00040b7a11 */ /* 0x000fe200010f0c0b */
[----:B------:R-:W-:Y:S01]  /*0e40*/  FMUL.FTZ R4, R8, R47 ;  /* 0x0000002f08047220 */ /* 0x000fe20000410000 */
[----:B------:R-:W-:-:S03]  /*0e50*/  HADD2.F32 R29, -RZ, R41.H0_H0 ;  /* 0x20000029ff1d7230 */ /* 0x000fc60000004100 */
[----:B------:R-:W-:-:S04]  /*0e60*/  IMAD.WIDE R8, R31, 0x8, R10 ;  /* 0x000000081f087825 */ /* 0x000fc800078e020a */
[----:B------:R-:W-:-:S04]  /*0e70*/  FMUL.FTZ R63, R63, R4 ;  /* 0x000000043f3f7220 */ /* 0x000fc80000410000 */
[----:B------:R-:W-:Y:S01]  /*0e80*/  FFMA.FTZ R29, R63, R29, R40 ;  /* 0x0000001d3f1d7223 */ /* 0x000fe20000010028 */
[----:B-1----:R0:W-:Y:S01]  /*0e90*/  STG.E.64 [R8.64], R6 ;  /* 0x0000000608007986 */ /* 0x0021e2000c101b06 */
[----:B------:R-:W-:Y:S05]  /*0ea0*/  @!P0 BRA `(.L_x_13794) ;  /* 0x000001c000008947 */ /* 0x000fea0003800000 */
[----:B------:R-:W-:Y:S01]  /*0eb0*/  FMUL.FTZ R44, R44, R46 ;  /* 0x0000002e2c2c7220 */ /* 0x000fe20000410000 */
[----:B------:R-:W-:Y:S01]  /*0ec0*/  BAR.SYNC.DEFER_BLOCKING 0x0 ;  /* 0x0000000000007b1d */ /* 0x000fe20000010000 */
[----:B------:R-:W-:Y:S02]  /*0ed0*/  FMUL.FTZ R42, R42, R43 ;  /* 0x0000002b2a2a7220 */ /* 0x000fe40000410000 */
[----:B------:R-:W-:Y:S02]  /*0ee0*/  FMUL.FTZ R4, R4, R48 ;  /* 0x0000003004047220 */ /* 0x000fe40000410000 */
[----:B------:R-:W-:Y:S01]  /*0ef0*/  FMUL.FTZ R22, R23, R22 ;  /* 0x0000001617167220 */ /* 0x000fe20000410000 */
[----:B0-----:R-:W0:Y:S01]  /*0f00*/  F2F.F16.F32 R6, R42 ;  /* 0x0000002a00067304 */ /* 0x001e220000200800 */
[----:B------:R-:W-:-:S04]  /*0f10*/  IMAD R41, R25, c[0x0][0x218], RZ ;  /* 0x0000860019297a24 */ /* 0x000fc800078e02ff */
[----:B------:R-:W-:-:S03]  /*0f20*/  IMAD R41, R0, c[0x0][0x21c], R41 ;  /* 0x0000870000297a24 */ /* 0x000fc600078e0229 */
[----:B------:R-:W-:Y:S08]  /*0f30*/  F2F.F16.F32 R44, R44 ;  /* 0x0000002c002c7304 */ /* 0x000ff00000200800 */
[----:B------:R1:W2:Y:S01]  /*0f40*/  F2F.F16.F32 R11, R4 ;  /* 0x00000004000b7304 */ /* 0x0002a20000200800 */
[----:B0-----:R-:W-:-:S07]  /*0f50*/  IMAD.WIDE.U32 R6, R6, 0x10000, RZ ;  /* 0x0001000006067825 */ /* 0x001fce00078e00ff */
[----:B------:R-:W0:Y:S01]  /*0f60*/  F2F.F16.F32 R9, R22 ;  /* 0x0000001600097304 */ /* 0x000e220000200800 */
[----:B-1----:R-:W-:-:S04]  /*0f70*/  IMAD R4, R28, c[0x0][0x210], RZ ;  /* 0x000084001c047a24 */ /* 0x002fc800078e02ff */
[----:B------:R-:W-:Y:S01]  /*0f80*/  IMAD R23, R27, c[0x0][0x214], R4 ;  /* 0x000085001b177a24 */ /* 0x000fe200078e0204 */
[----:B--2---:R-:W-:-:S04]  /*0f90*/  PRMT R11, R44, 0x5410, R11 ;  /* 0x000054102c0b7816 */ /* 0x004fc8000000000b */
[----:B------:R-:W-:Y:S02]  /*0fa0*/  LOP3.LUT R11, R11, R7, RZ, 0xfc, !PT ;  /* 0x000000070b0b7212 */ /* 0x000fe400078efcff */
[----:B0-----:R-:W-:Y:S01]  /*0fb0*/  LOP3.LUT R10, R6, R9, RZ, 0xfc, !PT ;  /* 0x00000009060a7212 */ /* 0x001fe200078efcff */
[----:B------:R-:W-:-:S04]  /*0fc0*/  IMAD.WIDE.U32 R8, R27, c[0x0][0x210], R12 ;  /* 0x000084001b087a25 */ /* 0x000fc800078e000c */
[----:B------:R0:W-:Y:S01]  /*0fd0*/  STS.64 [R32.X8], R10 ;  /* 0x0000000a20007388 */ /* 0x0001e20000008a00 */
[----:B------:R-:W-:-:S06]  /*0fe0*/  NOP ;  /* 0x0000000000007918 */ /* 0x000fcc0000000000 */
[----:B------:R-:W1:Y:S01]  /*0ff0*/  LDS.64 R6, [R32.X8] ;  /* 0x0000000020067984 */ /* 0x000e620000008a00 */
[----:B------:R-:W-:-:S05]  /*1000*/  IADD3 R9, R9, R23, RZ ;  /* 0x0000001709097210 */ /* 0x000fca0007ffe0ff */
[----:B------:R-:W-:-:S05]  /*1010*/  IMAD.WIDE.U32 R8, R0, c[0x0][0x218], R8 ;  /* 0x0000860000087a25 */ /* 0x000fca00078e0008 */
[----:B------:R-:W-:Y:S02]  /*1020*/  IADD3 R9, R9, R41, RZ ;  /* 0x0000002909097210 */ /* 0x000fe40007ffe0ff */
[----:B0-----:R-:W-:-:S04]  /*1030*/  LEA R10, P0, R8, c[0x0][0x270], 0x1 ;  /* 0x00009c00080a7a11 */ /* 0x001fc800078008ff */
[----:B------:R-:W-:-:S05]  /*1040*/  LEA.HI.X R11, R8, c[0x0][0x274], R9, 0x1, P0 ;  /* 0x00009d00080b7a11 */ /* 0x000fca00000f0c09 */
[----:B------:R-:W-:-:S05]  /*1050*/  IMAD.WIDE R8, R31, 0x8, R10 ;  /* 0x000000081f087825 */ /* 0x000fca00078e020a */
[----:B-1----:R0:W-:Y:S02]  /*1060*/  STG.E.64 [R8.64], R6 ;  /* 0x0000000608007986 */ /* 0x0021e4000c101b06 */
.L_x_13794:
[--C-:B------:R-:W-:Y:S01]  /*1070*/  SHF.R.U64 R4, R2, 0x10, R3.reuse ;  /* 0x0000001002047819 */ /* 0x100fe20000001203 */
[----:B0-----:R-:W-:Y:S01]  /*1080*/  HADD2.F32 R9, -RZ, R3.H0_H0 ;  /* 0x20000003ff097230 */ /* 0x001fe20000004100 */
[----:B------:R-:W-:Y:S01]  /*1090*/  SHF.R.U32.HI R11, RZ, 0x10, R3 ;  /* 0x00000010ff0b7819 */ /* 0x000fe20000011603 */
[----:B------:R-:W-:Y:S01]  /*10a0*/  HADD2.F32 R7, -RZ, R2.H0_H0 ;  /* 0x20000002ff077230 */ /* 0x000fe20000004100 */
[----:B------:R-:W-:Y:S01]  /*10b0*/  BAR.SYNC.DEFER_BLOCKING 0x0 ;  /* 0x0000000000007b1d */ /* 0x000fe20000010000 */
[----:B------:R-:W-:Y:S01]  /*10c0*/  HADD2.F32 R3, -RZ, R4.H0_H0 ;  /* 0x20000004ff037230 */ /* 0x000fe20000004100 */
[----:B------:R-:W-:Y:S01]  /*10d0*/  HFMA2.MMA R59, -RZ, RZ, 0, 0 ;  /* 0x00000000ff3b7435 */ /* 0x000fe200000001ff */
[----:B------:R-:W-:Y:S01]  /*10e0*/  HADD2.F32 R11, -RZ, R11.H0_H0 ;  /* 0x2000000bff0b7230 */ /* 0x000fe20000004100 */
[----:B------:R-:W-:Y:S01]  /*10f0*/  HFMA2.MMA R55, -RZ, RZ, 0, 0 ;  /* 0x00000000ff377435 */ /* 0x000fe200000001ff */
[----:B------:R-:W-:Y:S01]  /*1100*/  MOV R57, RZ ;  /* 0x000000ff00397202 */ /* 0x000fe20000000f00 */
[--C-:B-----5:R-:W-:Y:S01]  /*1110*/  FADD.FTZ R58, R7, R26.reuse ;  /* 0x0000001a073a7221 */ /* 0x120fe20000010000 */
[----:B------:R-:W-:Y:S01]  /*1120*/  MOV R53, RZ ;  /* 0x000000ff00357202 */ /* 0x000fe20000000f00 */
[----:B------:R-:W-:-:S02]  /*1130*/  FADD.FTZ R56, R9, R26 ;  /* 0x0000001a09387221 */ /* 0x000fc40000010000 */
[--C-:B------:R-:W-:Y:S02]  /*1140*/  FADD.FTZ R54, R3, R26.reuse ;  /* 0x0000001a03367221 */ /* 0x100fe40000010000 */
[----:B------:R-:W-:Y:S02]  /*1150*/  FADD.FTZ R52, R11, R26 ;  /* 0x0000001a0b347221 */ /* 0x000fe40000010000 */
[-C--:B------:R-:W-:Y:S02]  /*1160*/  FMUL.FTZ R51, R60, R24.reuse ;  /* 0x000000183c337220 */ /* 0x080fe40000410000 */
[-C--:B------:R-:W-:Y:S02]  /*1170*/  FMUL.FTZ R50, R5, R24.reuse ;  /* 0x0000001805327220 */ /* 0x080fe40000410000 */
[-C--:B------:R-:W-:Y:S02]  /*1180*/  FMUL.FTZ R49, R61, R24.reuse ;  /* 0x000000183d317220 */ /* 0x080fe40000410000 */
[----:B------:R-:W-:Y:S01]  /*1190*/  FMUL.FTZ R48, R63, R24 ;  /* 0x000000183f307220 */ /* 0x000fe20000410000 */
[----:B------:R-:W-:Y:S05]  /*11a0*/  @!P1 BRA `(.L_x_13795) ;  /* 0x000025c000009947 */ /* 0x000fea0003800000 */
[----:B------:R-:W-:Y:S01]  /*11b0*/  IMAD R11, R25, c[0x0][0x180], RZ ;  /* 0x00006000190b7a24 */ /* 0x000fe200078e02ff */
        /* <DEDUP_REMOVED lines=9> */
[----:B------:R-:W-:Y:S01]  /*1250*/  IMAD R43, R0, c[0x0][0x1bc], R41 ;  /* 0x00006f00002b7a24 */ /* 0x000fe200078e0229 */
        /* <DEDUP_REMOVED lines=13> */
[----:B------:R-:W-:Y:S01]  /*1330*/  IMAD.WIDE R40, R41, 0x10, R20 ;  /* 0x0000001029287825 */ /* 0x000fe200078e0214 */
[----:B------:R-:W-:Y:S02]  /*1340*/  IADD3 R43, R9, R43, RZ ;  /* 0x0000002b092b7210 */ /* 0x000fe40007ffe0ff */
[----:B------:R-:W-:Y:S01]  /*1350*/  IADD3 R45, R7, R23, RZ ;  /* 0x00000017072d7210 */ /* 0x000fe20007ffe0ff */
[----:B------:R-:W-:Y:S01]  /*1360*/  FADD.FTZ R60, R60, R60 ;  /* 0x0000003c3c3c7221 */ /* 0x000fe20000010000 */
[----:B------:R-:W-:Y:S01]  /*1370*/  LEA.HI.X R43, R8, c[0x0][0x234], R43, 0x3, P2 ;  /* 0x00008d00082b7a11 */ /* 0x000fe200010f1c2b */
[----:B------:R-:W-:Y:S01]  /*1380*/  FADD.FTZ R61, R61, R61 ;  /* 0x0000003d3d3d7221 */ /* 0x000fe20000010000 */
[----:B------:R-:W-:Y:S01]  /*1390*/  LEA.HI.X R45, R6, c[0x0][0x22c], R45, 0x3, P1 ;  /* 0x00008b00062d7a11 */ /* 0x000fe200008f1c2d */
[----:B------:R-:W-:Y:S01]  /*13a0*/  FADD.FTZ R62, R5, R5 ;  /* 0x00000005053e7221 */ /* 0x000fe20000010000 */
[----:B------:R-:W-:Y:S01]  /*13b0*/  SHF.L.U32 R65, R3, 0x8, RZ ;  /* 0x0000000803417819 */ /* 0x000fe200000006ff */
[----:B------:R-:W-:-:S02]  /*13c0*/  FADD.FTZ R63, R63, R63 ;  /* 0x0000003f3f3f7221 */ /* 0x000fc40000010000 */
.L_x_13810:
[----:B------:R-:W2:Y:S01]  /*13d0*/  LDG.E.64 R2, [R46.64] ;  /* 0x000000062e027981 */ /* 0x000ea2000c1e1b00 */
[C---:B------:R-:W-:Y:S01]  /*13e0*/  ISETP.NE.AND P1, PT, R31.reuse, RZ, PT ;  /* 0x000000ff1f00720c */ /* 0x040fe20003f25270 */
[----:B------:R-:W-:Y:S01]  /*13f0*/  CS2R R8, SRZ ;  /* 0x0000000000087805 */ /* 0x000fe2000001ff00 */
[----:B------:R-:W-:-:S02]  /*1400*/  IADD3 R6, R31, 0x200, RZ ;  /* 0x000002001f067810 */ /* 0x000fc40007ffe0ff */
[----:B------:R-:W-:Y:S02]  /*1410*/  ISETP.GT.AND P0, PT, R33, 0x1, PT ;  /* 0x000000012100780c */ /* 0x000fe40003f04270 */
[----:B------:R-:W-:Y:S02]  /*1420*/  SEL R22, R65, R6, !P1 ;  /* 0x0000000641167207 */ /* 0x000fe40004800000 */
[----:B------:R-:W-:Y:S02]  /*1430*/  ISETP.EQ.AND P0, PT, R93, RZ, P0 ;  /* 0x000000ff5d00720c */ /* 0x000fe40000702270 */
[----:B------:R-:W-:Y:S01]  /*1440*/  SHF.R.U64 R79, R14, 0x10, R15 ;  /* 0x000000100e4f7819 */ /* 0x000fe2000000120f */
[----:B--2---:R-:W-:Y:S02]  /*1450*/  FMUL.FTZ R23, R2, 1.4426950216293334961 ;  /* 0x3fb8aa3b02177820 */ /* 0x004fe40000410000 */
[C---:B------:R-:W-:Y:S02]  /*1460*/  FMUL.FTZ R5, R58.reuse, R3 ;  /* 0x000000033a057220 */ /* 0x040fe40000410000 */
[----:B------:R-:W-:-:S02]  /*1470*/  FMUL.FTZ R4, R58, R23 ;  /* 0x000000173a047220 */ /* 0x000fc40000410000 */
        /* <DEDUP_REMOVED lines=22> */
[----:B------:R-:W-:Y:S01]  /*15e0*/  MUFU.EX2 R66, R66 ;  /* 0x0000004200427308 */ /* 0x000fe20000000800 */
[----:B--2---:R-:W-:Y:S01]  /*15f0*/  HADD2.F32 R67, -RZ, R14.H0_H0 ;  /* 0x2000000eff437230 */ /* 0x004fe20000004100 */
[----:B------:R-:W-:Y:S02]  /*1600*/  FMUL.RZ R78, R68, 0.15915493667125701904 ;  /* 0x3e22f983444e7820 */ /* 0x000fe4000040c000 */
[----:B-1----:R-:W-:-:S04]  /*1610*/  FMUL.FTZ R68, R22, R69 ;  /* 0x0000004516447220 */ /* 0x002fc80000410000 */
[----:B------:R-:W1:Y:S01]  /*1620*/  MUFU.SIN R23, R74 ;  /* 0x0000004a00177308 */ /* 0x000e620000000400 */
[----:B------:R-:W-:Y:S02]  /*1630*/  FMUL.FTZ R75, R58, R67 ;  /* 0x000000433a4b7220 */ /* 0x000fe40000410000 */
[----:B---3--:R-:W-:-:S05]  /*1640*/  FMUL.FTZ R72, R22, R71 ;  /* 0x0000004716487220 */ /* 0x008fca0000410000 */
[----:B------:R1:W2:Y:S01]  /*1650*/  MUFU.COS R73, R74 ;  /* 0x0000004a00497308 */ /* 0x0002a20000000000 */
[----:B------:R-:W-:Y:S02]  /*1660*/  FMUL.FTZ R69, R68, R75 ;  /* 0x0000004b44457220 */ /* 0x000fe40000410000 */
[----:B------:R-:W-:-:S05]  /*1670*/  FMUL.FTZ R22, RZ, R68 ;  /* 0x00000044ff167220 */ /* 0x000fca0000410000 */
[----:B------:R-:W-:Y:S01]  /*1680*/  MUFU.EX2 R70, R70 ;  /* 0x0000004600467308 */ /* 0x000fe20000000800 */
[----:B------:R-:W-:-:S07]  /*1690*/  FFMA.FTZ R76, RZ, R72, R69 ;  /* 0x00000048ff4c7223 */ /* 0x000fce0000010045 */
[----:B------:R-:W3:Y:S01]  /*16a0*/  MUFU.COS R77, R78 ;  /* 0x0000004e004d7308 */ /* 0x000ee20000000000 */
[----:B------:R-:W-:Y:S01]  /*16b0*/  HADD2.F32 R69, -RZ, R79.H0_H0 ;  /* 0x2000004fff457230 */ /* 0x000fe20000004100 */
[----:B------:R-:W-:Y:S02]  /*16c0*/  FFMA.FTZ R22, R72, R75, -R22 ;  /* 0x0000004b48167223 */ /* 0x000fe40000010816 */
[----:B-1----:R-:W-:Y:S02]  /*16d0*/  FMUL.FTZ R74, R66, R23 ;  /* 0x00000017424a7220 */ /* 0x002fe40000410000 */
[----:B------:R-:W-:Y:S02]  /*16e0*/  FADD.FTZ R79, RZ, R76 ;  /* 0x0000004cff4f7221 */ /* 0x000fe40000010000 */
[----:B------:R-:W-:Y:S02]  /*16f0*/  FFMA.FTZ R23, R54, R69, R22 ;  /* 0x0000004536177223 */ /* 0x000fe40000010016 */
[----:B--2---:R-:W-:-:S02]  /*1700*/  FMUL.FTZ R76, R66, R73 ;  /* 0x00000049424c7220 */ /* 0x004fc40000410000 */
[C---:B------:R-:W-:Y:S02]  /*1710*/  FMUL.FTZ R22, R74.reuse, R79 ;  /* 0x0000004f4a167220 */ /* 0x040fe40000410000 */
[----:B------:R-:W-:Y:S02]  /*1720*/  FMUL.FTZ R73, R74, R23 ;  /* 0x000000174a497220 */ /* 0x000fe40000410000 */
[----:B---3--:R-:W-:Y:S02]  /*1730*/  FMUL.FTZ R66, R70, R77 ;  /* 0x0000004d46427220 */ /* 0x008fe40000410000 */
[----:B------:R-:W-:Y:S02]  /*1740*/  FFMA.FTZ R77, R76, R23, -R22 ;  /* 0x000000174c4d7223 */ /* 0x000fe40000010816 */
[-C--:B------:R-:W-:Y:S02]  /*1750*/  FMUL.FTZ R23, R11, R68.reuse ;  /* 0x000000440b177220 */ /* 0x080fe40000410000 */
[----:B------:R-:W-:-:S02]  /*1760*/  FMUL.FTZ R22, R10, R68 ;  /* 0x000000440a167220 */ /* 0x000fc40000410000 */
[-C--:B------:R-:W-:Y:S01]  /*1770*/  FFMA.FTZ R23, R10, R72.reuse, -R23 ;  /* 0x000000480a177223 */ /* 0x080fe20000010817 */
[----:B------:R-:W-:Y:S01]  /*1780*/  ISETP.NE.AND P2, PT, R31, 0x1f, PT ;  /* 0x0000001f1f00780c */ /* 0x000fe20003f45270 */
[----:B------:R-:W-:Y:S02]  /*1790*/  FFMA.FTZ R79, R76, R79, R73 ;  /* 0x0000004f4c4f7223 */ /* 0x000fe40000010049 */
[----:B------:R-:W-:Y:S02]  /*17a0*/  FFMA.FTZ R73, R11, R72, R22 ;  /* 0x000000480b497223 */ /* 0x000fe40000010016 */
[----:B------:R-:W-:Y:S01]  /*17b0*/  FMUL.FTZ R22, R74, R23 ;  /* 0x000000174a167220 */ /* 0x000fe20000410000 */
[----:B------:R-:W-:-:S03]  /*17c0*/  SHF.R.U32.HI R81, RZ, 0x10, R15 ;  /* 0x00000010ff517819 */ /* 0x000fc6000001160f */
[-C--:B------:R-:W-:Y:S02]  /*17d0*/  FFMA.FTZ R83, R76, R73.reuse, R22 ;  /* 0x000000494c537223 */ /* 0x080fe40000010016 */
[----:B------:R-:W-:Y:S01]  /*17e0*/  FMUL.FTZ R22, R74, R73 ;  /* 0x000000494a167220 */ /* 0x000fe20000410000 */
[----:B------:R-:W-:-:S03]  /*17f0*/  HADD2.F32 R73, -RZ, R81.H0_H0 ;  /* 0x20000051ff497230 */ /* 0x000fc60000004100 */
[----:B------:R-:W-:Y:S02]  /*1800*/  FFMA.FTZ R81, R76, R23, -R22 ;  /* 0x000000174c517223 */ /* 0x000fe40000010816 */
[----:B------:R0:W1:Y:S01]  /*1810*/  @P2 LDS.64 R22, [R31.X8+0x1568] ;  /* 0x001568001f162984 */ /* 0x0000620000008a00 */
[----:B------:R-:W2:Y:S01]  /*1820*/  MUFU.SIN R71, R78 ;  /* 0x0000004e00477308 */ /* 0x000ea20000000400 */
[----:B------:R-:W-:Y:S02]  /*1830*/  FADD.FTZ R79, RZ, R79 ;  /* 0x0000004fff4f7221 */ /* 0x000fe40000010000 */
[----:B--2---:R-:W-:Y:S01]  /*1840*/  FMUL.FTZ R70, R70, R71 ;  /* 0x0000004746467220 */ /* 0x004fe20000410000 */
[----:B------:R-:W-:-:S05]  /*1850*/  HADD2.F32 R71, -RZ, R15.H0_H0 ;  /* 0x2000000fff477230 */ /* 0x000fca0000004100 */
[----:B------:R-:W-:Y:S02]  /*1860*/  FFMA.FTZ R77, R56, R71, R77 ;  /* 0x00000047384d7223 */ /* 0x000fe4000001004d */
[C---:B------:R-:W-:Y:S02]  /*1870*/  FMUL.FTZ R78, R70.reuse, R79 ;  /* 0x0000004f464e7220 */ /* 0x040fe40000410000 */
[-C--:B------:R-:W-:Y:S01]  /*1880*/  FMUL.FTZ R80, R70, R77.reuse ;  /* 0x0000004d46507220 */ /* 0x080fe20000410000 */
[----:B------:R-:W-:Y:S01]  /*1890*/  BSSY B0, `(.L_x_13796) ;  /* 0x000000f000007945 */ /* 0x000fe20003800000 */
[C---:B------:R-:W-:Y:S02]  /*18a0*/  FFMA.FTZ R78, R66.reuse, R77, -R78 ;  /* 0x0000004d424e7223 */ /* 0x040fe4000001084e */
[----:B------:R-:W-:Y:S02]  /*18b0*/  FFMA.FTZ R79, R66, R79, R80 ;  /* 0x0000004f424f7223 */ /* 0x000fe40000010050 */
[----:B------:R-:W-:-:S02]  /*18c0*/  FMUL.FTZ R80, R70, R83 ;  /* 0x0000005346507220 */ /* 0x000fc40000410000 */
        /* <DEDUP_REMOVED lines=11> */
.L_x_13797:
[----:B0-----:R-:W-:Y:S05]  /*1980*/  BSYNC B0 ;  /* 0x0000000000007941 */ /* 0x001fea0003800000 */
.L_x_13796:
        /* <DEDUP_REMOVED lines=25> */
[----:B------:R-:W-:Y:S01]  /*1b20*/  @P0 FFMA.FTZ R79, R79, R80, -R83 ;  /* 0x000000504f4f0223 */ /* 0x000fe20000010853 */
[----:B------:R-:W2:Y:S02]  /*1b30*/  SHFL.UP PT, R84, R78, 0x2, RZ ;  /* 0x044000004e547989 */ /* 0x000ea400000e00ff */
[----:B------:R-:W-:-:S02]  /*1b40*/  FSEL R81, R82, R81, !P0 ;  /* 0x0000005152517208 */ /* 0x000fc40004000000 */
[----:B------:R-:W3:Y:S01]  /*1b50*/  SHFL.UP PT, R80, R79, 0x2, RZ ;  /* 0x044000004f507989 */ /* 0x000ee200000e00ff */
[----:B------:R-:W-:-:S03]  /*1b60*/  ISETP.GE.AND P0, PT, R32, 0x2, PT ;  /* 0x000000022000780c */ /* 0x000fc60003f06270 */
[----:B------:R-:W4:Y:S01]  /*1b70*/  SHFL.UP PT, R82, R81, 0x2, RZ ;  /* 0x0440000051527989 */ /* 0x000f2200000e00ff */
[C---:B0-----:R-:W-:Y:S02]  /*1b80*/  FMUL.FTZ R83, R81.reuse, R86 ;  /* 0x0000005651537220 */ /* 0x041fe40000410000 */
[-C--:B--2---:R-:W-:Y:S02]  /*1b90*/  FMUL.FTZ R85, R81, R84.reuse ;  /* 0x0000005451557220 */ /* 0x084fe40000410000 */
        /* <DEDUP_REMOVED lines=9> */
[----:B------:R-:W2:Y:S01]  /*1c30*/  SHFL.UP PT, R84, R77, 0x4, RZ ;  /* 0x048000004d547989 */ /* 0x000ea200000e00ff */
[----:B------:R-:W-:Y:S01]  /*1c40*/  @P0 FFMA.FTZ R79, R79, R80, -R83 ;  /* 0x000000504f4f0223 */ /* 0x000fe20000010853 */
[----:B------:R-:W-:-:S02]  /*1c50*/  ISETP.GE.AND P0, PT, R32, 0x4, PT ;  /* 0x000000042000780c */ /* 0x000fc40003f06270 */
[----:B------:R-:W-:Y:S04]  /*1c60*/  SHFL.UP PT, R82, R81, 0x4, RZ ;  /* 0x0480000051527989 */ /* 0x000fe800000e00ff */
[----:B------:R-:W3:Y:S01]  /*1c70*/  SHFL.UP PT, R80, R79, 0x4, RZ ;  /* 0x048000004f507989 */ /* 0x000ee200000e00ff */
[C---:B0-----:R-:W-:Y:S02]  /*1c80*/  FMUL.FTZ R83, R81.reuse, R86 ;  /* 0x0000005651537220 */ /* 0x041fe40000410000 */
[-C--:B--2---:R-:W-:Y:S02]  /*1c90*/  FMUL.FTZ R85, R81, R84.reuse ;  /* 0x0000005451557220 */ /* 0x084fe40000410000 */
        /* <DEDUP_REMOVED lines=9> */
[----:B------:R-:W2:Y:S01]  /*1d30*/  SHFL.UP PT, R80, R78, 0x8, RZ ;  /* 0x050000004e507989 */ /* 0x000ea200000e00ff */
        /* <DEDUP_REMOVED lines=18> */
[-C--:B--2---:R-:W-:Y:S02]  /*1e60*/  FFMA.FTZ R89, R79, R80.reuse, -R5 ;  /* 0x000000504f597223 */ /* 0x084fe40000010805 */
[----:B------:R-:W-:Y:S02]  /*1e70*/  FMUL.FTZ R80, R81, R80 ;  /* 0x0000005051507220 */ /* 0x000fe40000410000 */
[----:B------:R-:W-:-:S02]  /*1e80*/  FADD.FTZ R91, R83, R90 ;  /* 0x0000005a535b7221 */ /* 0x000fc40000010000 */
[----:B------:R-:W-:Y:S02]  /*1e90*/  FMUL.FTZ R7, R74, -R95 ;  /* 0x8000005f4a077220 */ /* 0x000fe40000410000 */
[----:B------:R-:W-:Y:S02]  /*1ea0*/  FFMA.FTZ R80, R79, R88, R80 ;  /* 0x000000584f507223 */ /* 0x000fe40000010050 */
[-C--:B------:R-:W-:Y:S02]  /*1eb0*/  FFMA.FTZ R97, R76, R91.reuse, -R7 ;  /* 0x0000005b4c617223 */ /* 0x080fe40000010807 */
[----:B---3--:R-:W-:Y:S02]  /*1ec0*/  FMUL.FTZ R7, R81, R4 ;  /* 0x0000000451077220 */ /* 0x008fe40000410000 */
[----:B------:R-:W-:Y:S02]  /*1ed0*/  FMUL.FTZ R91, R74, -R91 ;  /* 0x8000005b4a5b7220 */ /* 0x000fe40000410000 */
[----:B------:R-:W-:-:S02]  /*1ee0*/  @P0 FADD.FTZ R77, R77, R80 ;  /* 0x000000504d4d0221 */ /* 0x000fc40000010000 */
[-C--:B----4-:R-:W-:Y:S02]  /*1ef0*/  FMUL.FTZ R5, R81, R6.reuse ;  /* 0x0000000651057220 */ /* 0x090fe40000410000 */
[C---:B------:R-:W-:Y:S02]  /*1f00*/  FFMA.FTZ R6, R79.reuse, R6, R7 ;  /* 0x000000064f067223 */ /* 0x040fe40000010007 */
[----:B------:R-:W-:Y:S02]  /*1f10*/  FFMA.FTZ R98, R76, R95, R91 ;  /* 0x0000005f4c627223 */ /* 0x000fe4000001005b */
[----:B------:R-:W-:Y:S01]  /*1f20*/  @P0 FADD.FTZ R78, R78, R89 ;  /* 0x000000594e4e0221 */ /* 0x000fe20000010000 */
[----:B------:R-:W0:Y:S01]  /*1f30*/  SHFL.UP PT, R95, R77, 0x10, RZ ;  /* 0x060000004d5f7989 */ /* 0x000e2200000e00ff */
[----:B------:R-:W-:Y:S01]  /*1f40*/  @P0 FFMA.FTZ R79, R79, R4, -R5 ;  /* 0x000000044f4f0223 */ /* 0x000fe20000010805 */
[----:B------:R-:W-:Y:S01]  /*1f50*/  FSEL R90, R81, R6, !P0 ;  /* 0x00000006515a7208 */ /* 0x000fe20004000000 */
[CC--:B-1----:R-:W-:Y:S01]  /*1f60*/  FMUL.FTZ R4, R70.reuse, -R22.reuse ;  /* 0x8000001646047220 */ /* 0x0c2fe20000410000 */
[----:B------:R-:W1:Y:S01]  /*1f70*/  SHFL.UP PT, R92, R78, 0x10, RZ ;  /* 0x060000004e5c7989 */ /* 0x000e6200000e00ff */
[-C--:B------:R-:W-:Y:S01]  /*1f80*/  FMUL.FTZ R7, R70, R23.reuse ;  /* 0x0000001746077220 */ /* 0x080fe20000410000 */
[----:B------:R-:W-:Y:S01]  /*1f90*/  ISETP.GE.AND P0, PT, R33, c[0x0][0x174], PT ;  /* 0x00005d0021007a0c */ /* 0x000fe20003f06270 */
[C---:B------:R-:W-:Y:S01]  /*1fa0*/  FFMA.FTZ R81, R66.reuse, -R23, R4 ;  /* 0x8000001742517223 */ /* 0x040fe20000010004 */
[----:B------:R-:W2:Y:S01]  /*1fb0*/  SHFL.UP PT, R91, R79, 0x10, RZ ;  /* 0x060000004f5b7989 */ /* 0x000ea200000e00ff */
[----:B------:R-:W-:Y:S01]  /*1fc0*/  FFMA.FTZ R7, R66, R22, -R7 ;  /* 0x0000001642077223 */ /* 0x000fe20000010807 */
[----:B------:R-:W-:Y:S01]  /*1fd0*/  ISETP.EQ.AND P0, PT, R93, RZ, !P0 ;  /* 0x000000ff5d00720c */ /* 0x000fe20004702270 */
[C---:B------:R-:W-:Y:S01]  /*1fe0*/  FMUL.FTZ R88, R74.reuse, -R81 ;  /* 0x800000514a587220 */ /* 0x040fe20000410000 */
[----:B------:R-:W3:Y:S01]  /*1ff0*/  SHFL.UP PT, R80, R90, 0x10, RZ ;  /* 0x060000005a507989 */ /* 0x000ee200000e00ff */
[-C--:B------:R-:W-:Y:S01]  /*2000*/  FMUL.FTZ R96, R74, -R7.reuse ;  /* 0x800000074a607220 */ /* 0x080fe20000410000 */
[----:B------:R-:W-:Y:S01]  /*2010*/  HFMA2.MMA R5, -RZ, RZ, 0, 0 ;  /* 0x00000000ff057435 */ /* 0x000fe200000001ff */
[----:B------:R-:W-:Y:S01]  /*2020*/  FFMA.FTZ R99, R76, R7, -R88 ;  /* 0x000000074c637223 */ /* 0x000fe20000010858 */
[----:B------:R-:W-:Y:S01]  /*2030*/  MOV R4, 0x3f800000 ;  /* 0x3f80000000047802 */ /* 0x000fe20000000f00 */
[C---:B------:R-:W-:Y:S01]  /*2040*/  FMUL.FTZ R88, R61.reuse, R86 ;  /* 0x000000563d587220 */ /* 0x040fe20000410000 */
[----:B------:R-:W-:Y:S01]  /*2050*/  CS2R R6, SRZ ;  /* 0x0000000000067805 */ /* 0x000fe2000001ff00 */
[----:B------:R-:W-:-:S02]  /*2060*/  FMUL.FTZ R89, R61, R84 ;  /* 0x000000543d597220 */ /* 0x000fc40000410000 */
[----:B------:R-:W-:Y:S02]  /*2070*/  FFMA.FTZ R101, R76, R81, R96 ;  /* 0x000000514c657223 */ /* 0x000fe40000010060 */
[----:B------:R-:W-:Y:S01]  /*2080*/  FADD.FTZ R97, R88, R97 ;  /* 0x0000006158617221 */ /* 0x000fe20000010000 */
[----:B------:R-:W4:Y:S01]  /*2090*/  @P0 LDS.128 R4, [UR4+0x1660] ;  /* 0x00166004ff040984 */ /* 0x000f220008000c00 */
[----:B------:R-:W-:Y:S01]  /*20a0*/  FADD.FTZ R81, -R89, R98 ;  /* 0x0000006259517221 */ /* 0x000fe20000010100 */
[----:B------:R-:W-:Y:S01]  /*20b0*/  ISETP.NE.AND P0, PT, R93, 0x1f, PT ;  /* 0x0000001f5d00780c */ /* 0x000fe20003f05270 */
[C---:B------:R-:W-:Y:S02]  /*20c0*/  FMUL.FTZ R102, R68.reuse, -R97 ;  /* 0x8000006144667220 */ /* 0x040fe40000410000 */
[C---:B------:R-:W-:Y:S02]  /*20d0*/  FMUL.FTZ R100, R68.reuse, -R81 ;  /* 0x8000005144647220 */ /* 0x040fe40000410000 */
[----:B------:R-:W-:-:S02]  /*20e0*/  FMUL.FTZ R98, R68, -R101 ;  /* 0x8000006544627220 */ /* 0x000fc40000410000 */
[----:B0-----:R-:W-:Y:S02]  /*20f0*/  FMUL.FTZ R96, R90, R95 ;  /* 0x0000005f5a607220 */ /* 0x001fe40000410000 */
[C---:B------:R-:W-:Y:S02]  /*2100*/  FFMA.FTZ R102, R72.reuse, R81, R102 ;  /* 0x0000005148667223 */ /* 0x040fe40000010066 */
[C---:B------:R-:W-:Y:S02]  /*2110*/  FFMA.FTZ R103, R72.reuse, R97, -R100 ;  /* 0x0000006148677223 */ /* 0x040fe40000010864 */
[----:B------:R-:W-:Y:S02]  /*2120*/  FFMA.FTZ R81, R72, R99, -R98 ;  /* 0x0000006348517223 */ /* 0x000fe40000010862 */
[-C--:B-1----:R-:W-:Y:S02]  /*2130*/  FFMA.FTZ R97, R79, R92.reuse, -R96 ;  /* 0x0000005c4f617223 */ /* 0x082fe40000010860 */
[----:B------:R-:W-:-:S02]  /*2140*/  FMUL.FTZ R98, R90, R92 ;  /* 0x0000005c5a627220 */ /* 0x000fc40000410000 */
[C---:B--2---:R-:W-:Y:S02]  /*2150*/  FMUL.FTZ R96, R90.reuse, R91 ;  /* 0x0000005b5a607220 */ /* 0x044fe40000410000 */
[C---:B------:R-:W-:Y:S02]  /*2160*/  FFMA.FTZ R98, R79.reuse, R95, R98 ;  /* 0x0000005f4f627223 */ /* 0x040fe40000010062 */
[-C--:B---3--:R-:W-:Y:S02]  /*2170*/  FMUL.FTZ R92, R90, R80.reuse ;  /* 0x000000505a5c7220 */ /* 0x088fe40000410000 */
[C---:B------:R-:W-:Y:S02]  /*2180*/  FFMA.FTZ R95, R79.reuse, R80, R96 ;  /* 0x000000504f5f7223 */ /* 0x040fe40000010060 */
[----:B------:R-:W-:Y:S02]  /*2190*/  @P3 FFMA.FTZ R79, R79, R91, -R92 ;  /* 0x0000005b4f4f3223 */ /* 0x000fe4000001085c */
[----:B------:R-:W-:Y:S01]  /*21a0*/  FMUL.FTZ R99, R68, -R99 ;  /* 0x8000006344637220 */ /* 0x000fe20000410000 */
[----:B------:R-:W-:Y:S01]  /*21b0*/  FSEL R92, R90, R95, !P3 ;  /* 0x0000005f5a5c7208 */ /* 0x000fe20005800000 */
[----:B------:R-:W-:-:S02]  /*21c0*/  FMUL.FTZ R90, R60, R86 ;  /* 0x000000563c5a7220 */ /* 0x000fc40000410000 */
[----:B------:R-:W-:Y:S01]  /*21d0*/  FMUL.FTZ R91, R60, R84 ;  /* 0x000000543c5b7220 */ /* 0x000fe20000410000 */
[----:B------:R-:W0:Y:S01]  /*21e0*/  SHFL.UP PT, R79, R79, 0x1, RZ ;  /* 0x042000004f4f7989 */ /* 0x000e2200000e00ff */
[----:B------:R-:W-:Y:S02]  /*21f0*/  @P3 FADD.FTZ R78, R78, R97 ;  /* 0x000000614e4e3221 */ /* 0x000fe40000010000 */
[----:B------:R-:W-:Y:S01]  /*2200*/  @P3 FADD.FTZ R77, R77, R98 ;  /* 0x000000624d4d3221 */ /* 0x000fe20000010000 */
[----:B------:R-:W1:Y:S01]  /*2210*/  SHFL.UP PT, R92, R92, 0x1, RZ ;  /* 0x042000005c5c7989 */ /* 0x000e6200000e00ff */
[----:B------:R-:W-:Y:S01]  /*2220*/  FFMA.FTZ R80, R72, R101, R99 ;  /* 0x0000006548507223 */ /* 0x000fe20000010063 */
[----:B------:R-:W-:Y:S01]  /*2230*/  ISETP.GT.U32.AND P3, PT, R93, 0x1d, PT ;  /* 0x0000001d5d00780c */ /* 0x000fe20003f64070 */
[----:B------:R-:W-:Y:S01]  /*2240*/  FADD.FTZ R84, R90, R103 ;  /* 0x000000675a547221 */ /* 0x000fe20000010000 */
[----:B------:R2:W3:Y:S01]  /*2250*/  SHFL.DOWN PT, R99, R81, 0x1, 0x1f ;  /* 0x08201f0051637f89 */ /* 0x0004e200000e0000 */
[----:B------:R-:W-:-:S03]  /*2260*/  FADD.FTZ R86, -R91, R102 ;  /* 0x000000665b567221 */ /* 0x000fc60000010100 */
[----:B------:R2:W0:Y:S04]  /*2270*/  SHFL.DOWN PT, R95, R84, 0x1, 0x1f ;  /* 0x08201f00545f7f89 */ /* 0x00042800000e0000 */
[----:B------:R2:W0:Y:S04]  /*2280*/  SHFL.DOWN PT, R97, R86, 0x1, 0x1f ;  /* 0x08201f0056617f89 */ /* 0x00042800000e0000 */
[----:B------:R2:W0:Y:S04]  /*2290*/  SHFL.DOWN PT, R101, R80, 0x1, 0x1f ;  /* 0x08201f0050657f89 */ /* 0x00042800000e0000 */
[----:B------:R-:W0:Y:S04]  /*22a0*/  SHFL.UP PT, R78, R78, 0x1, RZ ;  /* 0x042000004e4e7989 */ /* 0x000e2800000e00ff */
[----:B------:R-:W0:Y:S01]  /*22b0*/  SHFL.UP PT, R77, R77, 0x1, RZ ;  /* 0x042000004d4d7989 */ /* 0x000e2200000e00ff */
[----:B------:R-:W-:Y:S05]  /*22c0*/  @!P0 BRA `(.L_x_13799) ;  /* 0x000000b000008947 */ /* 0x000fea0003800000 */
[C---:B012-4-:R-:W-:Y:S02]  /*22d0*/  FMUL.FTZ R96, R80.reuse, R101 ;  /* 0x0000006550607220 */ /* 0x057fe40000410000 */
[----:B------:R-:W-:-:S02]  /*22e0*/  FMUL.FTZ R98, R80, R97 ;  /* 0x0000006150627220 */ /* 0x000fc40000410000 */
[C---:B------:R-:W-:Y:S02]  /*22f0*/  FMUL.FTZ R100, R80.reuse, R95 ;  /* 0x0000005f50647220 */ /* 0x040fe40000410000 */
        /* <DEDUP_REMOVED lines=8> */
.L_x_13799:
[----:B-12-4-:R-:W-:Y:S05]  /*2380*/  BSYNC B0 ;  /* 0x0000000000007941 */ /* 0x016fea0003800000 */
.L_x_13798:
[----:B---3--:R1:W2:Y:S01]  /*2390*/  SHFL.DOWN PT, R99, R81, 0x2, 0x1f ;  /* 0x08401f0051637f89 */ /* 0x0082a200000e0000 */
        /* <DEDUP_REMOVED lines=16> */
.L_x_13801:
[----:B------:R-:W-:Y:S05]  /*24a0*/  BSYNC B0 ;  /* 0x0000000000007941 */ /* 0x000fea0003800000 */
.L_x_13800:
        /* <DEDUP_REMOVED lines=17> */
.L_x_13803:
[----:B------:R-:W-:Y:S05]  /*25c0*/  BSYNC B0 ;  /* 0x0000000000007941 */ /* 0x000fea0003800000 */
.L_x_13802:
        /* <DEDUP_REMOVED lines=17> */
.L_x_13805:
[----:B------:R-:W-:Y:S05]  /*26e0*/  BSYNC B0 ;  /* 0x0000000000007941 */ /* 0x000fea0003800000 */
.L_x_13804:
        /* <DEDUP_REMOVED lines=17> */
.L_x_13807:
[----:B------:R-:W-:Y:S05]  /*2800*/  BSYNC B0 ;  /* 0x0000000000007941 */ /* 0x000fea0003800000 */
.L_x_13806:
        /* <DEDUP_REMOVED lines=8> */
[----:B--2---:R-:W-:Y:S01]  /*2890*/  SHFL.IDX PT, R80, R80, RZ, 0x1f ;  /* 0x00001fff50507589 */ /* 0x004fe200000e0000 */
        /* <DEDUP_REMOVED lines=8> */
[----:B------:R-:W-:Y:S02]  /*2920*/  FMUL.FTZ R96, R92, R8 ;  /* 0x000000085c607220 */ /* 0x000fe40000410000 */
[----:B-----5:R-:W-:Y:S01]  /*2930*/  @P2 FADD.FTZ R97, R103, R98 ;  /* 0x0000006267612221 */ /* 0x020fe20000010000 */
[----:B------:R-:W-:Y:S01]  /*2940*/  ISETP.NE.AND P2, PT, R31, RZ, PT ;  /* 0x000000ff1f00720c */ /* 0x000fe20003f45270 */
[-C--:B------:R-:W-:Y:S02]  /*2950*/  FMUL.FTZ R98, R95, -R23.reuse ;  /* 0x800000175f627220 */ /* 0x080fe40000410000 */
[----:B------:R-:W-:-:S02]  /*2960*/  FMUL.FTZ R23, R97, -R23 ;  /* 0x8000001761177220 */ /* 0x000fc40000410000 */
[-C--:B------:R-:W-:Y:S02]  /*2970*/  FMUL.FTZ R92, R92, R9.reuse ;  /* 0x000000095c5c7220 */ /* 0x080fe40000410000 */
[-C--:B------:R-:W-:Y:S02]  /*2980*/  FFMA.FTZ R98, R97, R22.reuse, R98 ;  /* 0x0000001661627223 */ /* 0x080fe40000010062 */
[----:B------:R-:W-:Y:S02]  /*2990*/  FFMA.FTZ R96, R79, R9, R96 ;  /* 0x000000094f607223 */ /* 0x000fe40000010060 */
[----:B------:R-:W-:Y:S02]  /*29a0*/  FFMA.FTZ R22, R95, R22, -R23 ;  /* 0x000000165f167223 */ /* 0x000fe40000010817 */
[----:B------:R-:W-:Y:S02]  /*29b0*/  FFMA.FTZ R79, R79, R8, -R92 ;  /* 0x000000084f4f7223 */ /* 0x000fe4000001085c */
[----:B------:R-:W-:-:S02]  /*29c0*/  FADD.FTZ R87, -R87, R98 ;  /* 0x0000006257577221 */ /* 0x000fc40000010100 */
[----:B------:R-:W-:Y:S02]  /*29d0*/  @P1 FADD.FTZ R9, R77, R96 ;  /* 0x000000604d091221 */ /* 0x000fe40000010000 */
[----:B------:R-:W-:Y:S02]  /*29e0*/  FADD.FTZ R85, R85, R22 ;  /* 0x0000001655557221 */ /* 0x000fe40000010000 */
[----:B------:R-:W-:Y:S01]  /*29f0*/  @P1 FADD.FTZ R8, R78, R79 ;  /* 0x0000004f4e081221 */ /* 0x000fe20000010000 */
[----:B------:R-:W-:Y:S01]  /*2a00*/  ISETP.NE.AND P1, PT, R32, RZ, PT ;  /* 0x000000ff2000720c */ /* 0x000fe20003f25270 */
        /* <DEDUP_REMOVED lines=13> */
[----:B------:R-:W-:Y:S02]  /*2ae0*/  FMUL.FTZ R8, R68, R95 ;  /* 0x0000005f44087220 */ /* 0x000fe40000410000 */
[----:B------:R-:W-:-:S02]  /*2af0*/  FMUL.FTZ R10, R74, -R23 ;  /* 0x800000174a0a7220 */ /* 0x000fc40000410000 */
[----:B------:R-:W-:Y:S02]  /*2b00*/  FFMA.FTZ R22, R76, R23, R11 ;  /* 0x000000174c167223 */ /* 0x000fe4000001000b */
[----:B------:R-:W-:Y:S02]  /*2b10*/  FFMA.FTZ R8, R72, R75, R8 ;  /* 0x0000004b48087223 */ /* 0x000fe40000010008 */
[----:B------:R-:W-:Y:S02]  /*2b20*/  FFMA.FTZ R77, R76, R83, -R10 ;  /* 0x000000534c4d7223 */ /* 0x000fe4000001080a */
[----:B------:R-:W-:Y:S02]  /*2b30*/  FADD.FTZ R89, -R89, R22 ;  /* 0x0000001659597221 */ /* 0x000fe40000010100 */
[----:B------:R-:W-:Y:S02]  /*2b40*/  FMUL.FTZ R9, R68, R75 ;  /* 0x0000004b44097220 */ /* 0x000fe40000410000 */
[----:B------:R-:W-:-:S02]  /*2b50*/  FADD.FTZ R79, RZ, R8 ;  /* 0x00000008ff4f7221 */ /* 0x000fc40000010000 */
[----:B------:R-:W-:Y:S02]  /*2b60*/  FADD.FTZ R77, R88, R77 ;  /* 0x0000004d584d7221 */ /* 0x000fe40000010000 */
[----:B------:R-:W-:Y:S02]  /*2b70*/  FMUL.FTZ R8, R68, -R89 ;  /* 0x8000005944087220 */ /* 0x000fe40000410000 */
[----:B------:R-:W-:Y:S02]  /*2b80*/  FFMA.FTZ R9, R72, R95, -R9 ;  /* 0x0000005f48097223 */ /* 0x000fe40000010809 */
        /* <DEDUP_REMOVED lines=10> */
[----:B------:R-:W-:Y:S02]  /*2c30*/  FFMA.FTZ R9, R76, R99, -R9 ;  /* 0x000000634c097223 */ /* 0x000fe40000010809 */
[----:B------:R-:W-:Y:S02]  /*2c40*/  FMUL.FTZ R68, R54, R77 ;  /* 0x0000004d36447220 */ /* 0x000fe40000410000 */
[----:B------:R-:W-:Y:S02]  /*2c50*/  FFMA.FTZ R74, R76, R79, R74 ;  /* 0x0000004f4c4a7223 */ /* 0x000fe4000001004a */
[----:B------:R-:W-:Y:S02]  /*2c60*/  FFMA.FTZ R101, R61, R99, R8 ;  /* 0x000000633d657223 */ /* 0x000fe40000010008 */
[----:B------:R-:W-:-:S02]  /*2c70*/  FFMA.FTZ R91, -R58, R67, R95 ;  /* 0x000000433a5b7223 */ /* 0x000fc4000001015f */
[----:B------:R-:W-:Y:S02]  /*2c80*/  FMUL.FTZ R8, R58, R97 ;  /* 0x000000613a087220 */ /* 0x000fe40000410000 */
[----:B------:R-:W-:Y:S02]  /*2c90*/  FMUL.FTZ R11, R75, R22 ;  /* 0x000000164b0b7220 */ /* 0x000fe40000410000 */
[----:B------:R-:W-:Y:S02]  /*2ca0*/  FFMA.FTZ R105, R56, R71, R9 ;  /* 0x0000004738697223 */ /* 0x000fe40000010009 */
[C---:B------:R-:W-:Y:S02]  /*2cb0*/  FFMA.FTZ R95, -R54.reuse, R69, R99 ;  /* 0x00000045365f7223 */ /* 0x040fe40000010163 */
[----:B------:R-:W-:Y:S02]  /*2cc0*/  FMUL.FTZ R72, R54, R89 ;  /* 0x0000005936487220 */ /* 0x000fe40000410000 */
[----:B------:R-:W-:-:S02]  /*2cd0*/  FMUL.FTZ R9, R79, R68 ;  /* 0x000000444f097220 */ /* 0x000fc40000410000 */
[----:B------:R-:W-:Y:S02]  /*2ce0*/  FADD.FTZ R99, RZ, R74 ;  /* 0x0000004aff637221 */ /* 0x000fe40000010000 */
[-C--:B------:R-:W-:Y:S02]  /*2cf0*/  FFMA.FTZ R11, R91, R8.reuse, -R11 ;  /* 0x000000085b0b7223 */ /* 0x080fe4000001080b */
[----:B------:R-:W-:Y:S02]  /*2d00*/  FMUL.FTZ R8, R75, R8 ;  /* 0x000000084b087220 */ /* 0x000fe40000410000 */
[-C--:B------:R-:W-:Y:S02]  /*2d10*/  FFMA.FTZ R74, R95, R72.reuse, -R9 ;  /* 0x000000485f4a7223 */ /* 0x080fe40000010809 */
[----:B------:R-:W-:Y:S02]  /*2d20*/  FMUL.FTZ R72, R79, R72 ;  /* 0x000000484f487220 */ /* 0x000fe40000410000 */
[----:B------:R-:W-:-:S02]  /*2d30*/  FMUL.FTZ R9, R70, R99 ;  /* 0x0000006346097220 */ /* 0x000fc40000410000 */
[-C--:B------:R-:W-:Y:S02]  /*2d40*/  FMUL.FTZ R70, R70, R105.reuse ;  /* 0x0000006946467220 */ /* 0x080fe40000410000 */
[----:B------:R-:W-:Y:S02]  /*2d50*/  FFMA.FTZ R8, R91, R22, R8 ;  /* 0x000000165b087223 */ /* 0x000fe40000010008 */
[----:B------:R-:W-:Y:S02]  /*2d60*/  FFMA.FTZ R103, R95, R68, R72 ;  /* 0x000000445f677223 */ /* 0x000fe40000010048 */
[C---:B------:R-:W-:Y:S02]  /*2d70*/  FFMA.FTZ R9, R66.reuse, R105, -R9 ;  /* 0x0000006942097223 */ /* 0x040fe40000010809 */
[----:B------:R-:W-:Y:S02]  /*2d80*/  FFMA.FTZ R72, R66, R99, R70 ;  /* 0x0000006342487223 */ /* 0x000fe40000010046 */
[----:B------:R-:W-:-:S02]  /*2d90*/  FADD.FTZ R8, RZ, R8 ;  /* 0x00000008ff087221 */ /* 0x000fc40000010000 */
[----:B------:R-:W-:Y:S02]  /*2da0*/  FADD.FTZ R11, RZ, R11 ;  /* 0x0000000bff0b7221 */ /* 0x000fe40000010000 */
[----:B------:R-:W-:Y:S02]  /*2db0*/  FFMA.FTZ R70, R62, R105, R101 ;  /* 0x000000693e467223 */ /* 0x000fe40000010065 */
[----:B------:R-:W-:Y:S02]  /*2dc0*/  FMUL.FTZ R101, R56, R83 ;  /* 0x0000005338657220 */ /* 0x000fe40000410000 */
[----:B------:R-:W-:Y:S02]  /*2dd0*/  FFMA.FTZ R78, R52, R73, R9 ;  /* 0x00000049344e7223 */ /* 0x000fe40000010009 */
[----:B------:R-:W-:Y:S02]  /*2de0*/  FADD.FTZ R8, R8, R103 ;  /* 0x0000006708087221 */ /* 0x000fe40000010000 */
[----:B------:R-:W-:-:S02]  /*2df0*/  FADD.FTZ R11, R11, R74 ;  /* 0x0000004a0b0b7221 */ /* 0x000fc40000010000 */
[C---:B------:R-:W-:Y:S02]  /*2e00*/  FFMA.FTZ R66, -R56.reuse, R71, R105 ;  /* 0x0000004738427223 */ /* 0x040fe40000010169 */
[----:B------:R-:W-:Y:S02]  /*2e10*/  FADD.FTZ R72, RZ, R72 ;  /* 0x00000048ff487221 */ /* 0x000fe40000010000 */
[----:B------:R-:W-:Y:S02]  /*2e20*/  FMUL.FTZ R9, R56, R23 ;  /* 0x0000001738097220 */ /* 0x000fe40000410000 */
[----:B------:R-:W-:Y:S02]  /*2e30*/  FMUL.FTZ R74, R99, R101 ;  /* 0x00000065634a7220 */ /* 0x000fe40000410000 */
[----:B------:R-:W-:Y:S02]  /*2e40*/  FMUL.FTZ R103, R52, R85 ;  /* 0x0000005534677220 */ /* 0x000fe40000410000 */
[----:B------:R-:W-:-:S02]  /*2e50*/  FFMA.FTZ R76, R63, R78, R70 ;  /* 0x0000004e3f4c7223 */ /* 0x000fc40000010046 */
[----:B------:R-:W-:Y:S02]  /*2e60*/  FFMA.FTZ R70, -R52, R73, R78 ;  /* 0x0000004934467223 */ /* 0x000fe4000001014e */
        /* <DEDUP_REMOVED lines=57> */
[C---:B------:R-:W-:Y:S02]  /*3200*/  FMUL.FTZ R6, R80.reuse, R5 ;  /* 0x0000000550067220 */ /* 0x040fe40000410000 */
        /* <DEDUP_REMOVED lines=8> */
[----:B------:R-:W-:Y:S02]  /*3290*/  FFMA.FTZ R81, R2, R87, -R74 ;  /* 0x0000005702517223 */ /* 0x000fe4000001084a */
[----:B-1----:R-:W-:Y:S02]  /*32a0*/  @!P0 FADD.FTZ R9, R9, R78 ;  /* 0x0000004e09098221 */ /* 0x002fe40000010000 */
[----:B------:R-:W-:Y:S01]  /*32b0*/  SHFL.DOWN PT, R78, R11, 0x10, 0x1f ;  /* 0x0a001f000b4e7f89 */ /* 0x000fe200000e0000 */
[----:B--2---:R-:W-:Y:S01]  /*32c0*/  @!P0 FADD.FTZ R8, R8, R107 ;  /* 0x0000006b08088221 */ /* 0x004fe20000010000 */
[----:B------:R-:W-:Y:S01]  /*32d0*/  ISETP.GT.AND P0, PT, R32, 0xf, PT ;  /* 0x0000000f2000780c */ /* 0x000fe20003f04270 */
[----:B------:R-:W-:Y:S01]  /*32e0*/  FADD.FTZ R7, R86, R7 ;  /* 0x0000000756077221 */ /* 0x000fe20000010000 */
[----:B------:R-:W0:Y:S01]  /*32f0*/  SHFL.DOWN PT, R107, R10, 0x10, 0x1f ;  /* 0x0a001f000a6b7f89 */ /* 0x000e2200000e0000 */
[----:B------:R-:W-:-:S02]  /*3300*/  FMUL.FTZ R81, R72, R81 ;  /* 0x0000005148517220 */ /* 0x000fc40000410000 */
[C---:B------:R-:W-:Y:S01]  /*3310*/  FMUL.FTZ R74, R3.reuse, R83 ;  /* 0x00000053034a7220 */ /* 0x040fe20000410000 */
[----:B------:R-:W1:Y:S01]  /*3320*/  SHFL.DOWN PT, R76, R9, 0x10, 0x1f ;  /* 0x0a001f00094c7f89 */ /* 0x000e6200000e0000 */
[C---:B------:R-:W-:Y:S02]  /*3330*/  FMUL.FTZ R72, R3.reuse, R77 ;  /* 0x0000004d03487220 */ /* 0x040fe40000410000 */
[C---:B------:R-:W-:Y:S01]  /*3340*/  FFMA.FTZ R74, R2.reuse, R23, -R74 ;  /* 0x00000017024a7223 */ /* 0x040fe2000001084a */
[----:B------:R-:W2:Y:S01]  /*3350*/  SHFL.DOWN PT, R105, R8, 0x10, 0x1f ;  /* 0x0a001f0008697f89 */ /* 0x000ea200000e0000 */
[----:B------:R-:W-:Y:S02]  /*3360*/  FFMA.FTZ R72, R2, R89, -R72 ;  /* 0x0000005902487223 */ /* 0x000fe40000010848 */
[C---:B------:R-:W-:Y:S01]  /*3370*/  FMUL.FTZ R87, R3.reuse, R87 ;  /* 0x0000005703577220 */ /* 0x040fe20000410000 */
[----:B------:R3:W-:Y:S01]  /*3380*/  @!P2 STS.128 [UR4+0x1660], R4 ;  /* 0x00166004ff00a988 */ /* 0x0007e20008000c04 */
[----:B------:R-:W-:-:S02]  /*3390*/  FMUL.FTZ R23, R3, R23 ;  /* 0x0000001703177220 */ /* 0x000fc40000410000 */
[----:B------:R-:W-:Y:S02]  /*33a0*/  FMUL.FTZ R89, R3, R89 ;  /* 0x0000005903597220 */ /* 0x000fe40000410000 */
[C---:B------:R-:W-:Y:S02]  /*33b0*/  FFMA.FTZ R87, R2.reuse, R85, R87 ;  /* 0x0000005502577223 */ /* 0x040fe40000010057 */
[----:B------:R-:W-:Y:S02]  /*33c0*/  FFMA.FTZ R23, R2, R83, R23 ;  /* 0x0000005302177223 */ /* 0x000fe40000010017 */
[----:B------:R-:W-:Y:S02]  /*33d0*/  FMUL.FTZ R74, R99, R74 ;  /* 0x0000004a634a7220 */ /* 0x000fe40000410000 */
[----:B------:R-:W-:Y:S02]  /*33e0*/  FMUL.FTZ R72, R79, R72 ;  /* 0x000000484f487220 */ /* 0x000fe40000410000 */
[----:B0-----:R-:W-:-:S02]  /*33f0*/  @!P0 FADD.FTZ R10, R10, R107 ;  /* 0x0000006b0a0a8221 */ /* 0x001fc40000010000 */
[CC--:B---3--:R-:W-:Y:S02]  /*3400*/  FMUL.FTZ R4, R3.reuse, R90.reuse ;  /* 0x0000005a03047220 */ /* 0x0c8fe40000410000 */
[-C--:B------:R-:W-:Y:S02]  /*3410*/  FMUL.FTZ R3, R3, R97.reuse ;  /* 0x0000006103037220 */ /* 0x080fe40000410000 */
[C---:B------:R-:W-:Y:S02]  /*3420*/  FFMA.FTZ R4, R2.reuse, R97, -R4 ;  /* 0x0000006102047223 */ /* 0x040fe40000010804 */
[C---:B------:R-:W-:Y:S02]  /*3430*/  FFMA.FTZ R6, R2.reuse, R77, R89 ;  /* 0x0000004d02067223 */ /* 0x040fe40000010059 */
[----:B------:R-:W-:Y:S02]  /*3440*/  FFMA.FTZ R2, R2, R90, R3 ;  /* 0x0000005a02027223 */ /* 0x000fe40000010003 */
[----:B------:R-:W-:-:S02]  /*3450*/  FMUL.FTZ R4, R75, R4 ;  /* 0x000000044b047220 */ /* 0x000fc40000410000 */
        /* <DEDUP_REMOVED lines=27> */
.L_x_13809:
[----:B0-----:R-:W-:Y:S05]  /*3610*/  BSYNC B0 ;  /* 0x0000000000007941 */ /* 0x001fea0003800000 */
.L_x_13808:
        /* <DEDUP_REMOVED lines=21> */
.L_x_13795:
[----:B------:R-:W0:Y:S01]  /*3770*/  F2F.F16.F32 R2, R49 ;  /* 0x0000003100027304 */ /* 0x000e220000200800 */
[----:B------:R-:W-:Y:S01]  /*3780*/  BAR.SYNC.DEFER_BLOCKING 0x0 ;  /* 0x0000000000007b1d */ /* 0x000fe20000010000 */
[----:B------:R-:W-:Y:S01]  /*3790*/  IMAD R4, R28, c[0x0][0x2d8], RZ ;  /* 0x0000b6001c047a24 */ /* 0x000fe200078e02ff */
[----:B------:R-:W-:Y:S01]  /*37a0*/  ISETP.GT.AND P3, PT, R33, 0x1, PT ;  /* 0x000000012100780c */ /* 0x000fe20003f64270 */
[----:B------:R-:W-:Y:S01]  /*37b0*/  IMAD R23, R25, c[0x0][0x2e0], RZ ;  /* 0x0000b80019177a24 */ /* 0x000fe200078e02ff */
[----:B------:R-:W-:Y:S01]  /*37c0*/  IADD3 R34, P1, R34, -0x100, RZ ;  /* 0xffffff0022227810 */ /* 0x000fe20007f3e0ff */
[----:B------:R-:W-:Y:S01]  /*37d0*/  IMAD R15, R27, c[0x0][0x2dc], R4 ;  /* 0x0000b7001b0f7a24 */ /* 0x000fe200078e0204 */
[----:B------:R-:W-:Y:S01]  /*37e0*/  IADD3 R38, P2, R38, -0x100, RZ ;  /* 0xffffff0026267810 */ /* 0x000fe20007f5e0ff */
[----:B------:R-:W-:Y:S01]  /*37f0*/  F2F.F16.F32 R50, R50 ;  /* 0x0000003200327304 */ /* 0x000fe20000200800 */
[----:B------:R-:W-:Y:S01]  /*3800*/  IMAD R23, R0, c[0x0][0x2e4], R23 ;  /* 0x0000b90000177a24 */ /* 0x000fe200078e0217 */
[----:B------:R-:W-:Y:S01]  /*3810*/  IADD3 R33, R33, -0x1, RZ ;  /* 0xffffffff21217810 */ /* 0x000fe20007ffe0ff */
[----:B------:R-:W-:Y:S01]  /*3820*/  IMAD R14, R28, c[0x0][0x2f8], RZ ;  /* 0x0000be001c0e7a24 */ /* 0x000fe200078e02ff */
[----:B------:R-:W-:Y:S01]  /*3830*/  IADD3.X R35, R35, -0x1, RZ, P1, !PT ;  /* 0xffffffff23237810 */ /* 0x000fe20000ffe4ff */
[----:B------:R-:W-:Y:S01]  /*3840*/  FADD.FTZ R30, R30, R53 ;  /* 0x000000351e1e7221 */ /* 0x000fe20000010000 */
[----:B------:R-:W-:-:S02]  /*3850*/  IADD3.X R39, R39, -0x1, RZ, P2, !PT ;  /* 0xffffffff27277810 */ /* 0x000fc400017fe4ff */
[----:B------:R-:W1:Y:S01]  /*3860*/  F2F.F16.F32 R5, R48 ;  /* 0x0000003000057304 */ /* 0x000e620000200800 */
[----:B0-----:R-:W-:-:S04]  /*3870*/  IMAD.WIDE.U32 R2, R2, 0x10000, RZ ;  /* 0x0001000002027825 */ /* 0x001fc800078e00ff */
[----:B------:R-:W-:-:S03]  /*3880*/  FADD.FTZ R30, R30, R55 ;  /* 0x000000371e1e7221 */ /* 0x000fc60000010000 */
[----:B------:R-:W0:Y:S01]  /*3890*/  F2F.F16.F32 R51, R51 ;  /* 0x0000003300337304 */ /* 0x000e220000200800 */
[----:B------:R-:W-:-:S04]  /*38a0*/  FADD.FTZ R30, R30, R57 ;  /* 0x000000391e1e7221 */ /* 0x000fc80000010000 */
[----:B------:R-:W-:Y:S01]  /*38b0*/  FADD.FTZ R30, R30, R59 ;  /* 0x0000003b1e1e7221 */ /* 0x000fe20000010000 */
[----:B-1----:R-:W-:Y:S02]  /*38c0*/  PRMT R5, R50, 0x5410, R5 ;  /* 0x0000541032057816 */ /* 0x002fe40000000005 */
[----:B------:R-:W1:Y:S02]  /*38d0*/  F2F.F16.F32 R9, R55 ;  /* 0x0000003700097304 */ /* 0x000e640000200800 */
[----:B------:R-:W-:Y:S01]  /*38e0*/  LOP3.LUT R7, R5, R3, RZ, 0xfc, !PT ;  /* 0x0000000305077212 */ /* 0x000fe200078efcff */
[----:B------:R-:W-:Y:S01]  /*38f0*/  IMAD.WIDE.U32 R4, R27, c[0x0][0x2d8], R12 ;  /* 0x0000b6001b047a25 */ /* 0x000fe200078e000c */
[----:B0-----:R-:W-:-:S04]  /*3900*/  LOP3.LUT R6, R2, R51, RZ, 0xfc, !PT ;  /* 0x0000003302067212 */ /* 0x001fc800078efcff */
[----:B------:R-:W-:Y:S01]  /*3910*/  F2F.F16.F32 R10, R57 ;  /* 0x00000039000a7304 */ /* 0x000fe20000200800 */
[----:B------:R-:W-:Y:S01]  /*3920*/  IADD3 R5, R5, R15, RZ ;  /* 0x0000000f05057210 */ /* 0x000fe20007ffe0ff */
[----:B------:R0:W-:Y:S01]  /*3930*/  STS.64 [R32.X8], R6 ;  /* 0x0000000620007388 */ /* 0x0001e20000008a00 */
[----:B------:R-:W-:-:S06]  /*3940*/  NOP ;  /* 0x0000000000007918 */ /* 0x000fcc0000000000 */
[----:B------:R-:W2:Y:S01]  /*3950*/  LDS.64 R2, [R32.X8] ;  /* 0x0000000020027984 */ /* 0x000ea20000008a00 */
[----:B------:R-:W3:Y:S01]  /*3960*/  F2F.F16.F32 R11, R59 ;  /* 0x0000003b000b7304 */ /* 0x000ee20000200800 */
[----:B0-----:R-:W-:-:S07]  /*3970*/  IMAD.WIDE.U32 R6, R0, c[0x0][0x2e0], R4 ;  /* 0x0000b80000067a25 */ /* 0x001fce00078e0004 */
[----:B------:R-:W0:Y:S01]  /*3980*/  F2F.F16.F32 R15, R53 ;  /* 0x00000035000f7304 */ /* 0x000e220000200800 */
[----:B------:R-:W-:Y:S01]  /*3990*/  IADD3 R7, R7, R23, RZ ;  /* 0x0000001707077210 */ /* 0x000fe20007ffe0ff */
[----:B-1----:R-:W-:Y:S01]  /*39a0*/  IMAD.WIDE.U32 R4, R9, 0x10000, RZ ;  /* 0x0001000009047825 */ /* 0x002fe200078e00ff */
[----:B------:R-:W-:-:S04]  /*39b0*/  LEA R8, P0, R6, c[0x0][0x330], 0x1 ;  /* 0x0000cc0006087a11 */ /* 0x000fc800078008ff */
[----:B------:R-:W-:Y:S02]  /*39c0*/  LEA.HI.X R9, R6, c[0x0][0x334], R7, 0x1, P0 ;  /* 0x0000cd0006097a11 */ /* 0x000fe400000f0c07 */
[----:B---3--:R-:W-:-:S04]  /*39d0*/  PRMT R11, R10, 0x5410, R11 ;  /* 0x000054100a0b7816 */ /* 0x008fc8000000000b */
[----:B------:R-:W-:Y:S02]  /*39e0*/  LOP3.LUT R11, R11, R5, RZ, 0xfc, !PT ;  /* 0x000000050b0b7212 */ /* 0x000fe400078efcff */
[----:B0-----:R-:W-:Y:S01]  /*39f0*/  LOP3.LUT R10, R4, R15, RZ, 0xfc, !PT ;  /* 0x0000000f040a7212 */ /* 0x001fe200078efcff */
[----:B------:R-:W-:-:S04]  /*3a00*/  IMAD.WIDE R4, R31, 0x8, R8 ;  /* 0x000000081f047825 */ /* 0x000fc800078e0208 */
[----:B------:R-:W-:-:S04]  /*3a10*/  IMAD.WIDE.U32 R8, R27, c[0x0][0x2f8], R12 ;  /* 0x0000be001b087a25 */ /* 0x000fc800078e000c */
[----:B------:R-:W-:Y:S02]  /*3a20*/  IMAD R13, R27, c[0x0][0x2fc], R14 ;  /* 0x0000bf001b0d7a24 */ /* 0x000fe400078e020e */
[----:B------:R-:W-:-:S03]  /*3a30*/  IMAD R15, R25, c[0x0][0x300], RZ ;  /* 0x0000c000190f7a24 */ /* 0x000fc600078e02ff */
[----:B------:R-:W-:Y:S01]  /*3a40*/  IADD3 R9, R9, R13, RZ ;  /* 0x0000000d09097210 */ /* 0x000fe20007ffe0ff */
[----:B--2---:R0:W-:Y:S01]  /*3a50*/  STG.E.64 [R4.64], R2 ;  /* 0x0000000204007986 */ /* 0x0041e2000c101b06 */
[----:B------:R-:W-:-:S03]  /*3a60*/  IMAD R15, R0, c[0x0][0x304], R15 ;  /* 0x0000c100000f7a24 */ /* 0x000fc600078e020f */
[----:B------:R-:W-:Y:S01]  /*3a70*/  BAR.SYNC.DEFER_BLOCKING 0x0 ;  /* 0x0000000000007b1d */ /* 0x000fe20000010000 */
        /* <DEDUP_REMOVED lines=13> */
.L_x_13793:
        /* <DEDUP_REMOVED lines=24> */
.L_x_13813:
[----:B0-----:R-:W-:Y:S05]  /*3cd0*/  BSYNC B0 ;  /* 0x0000000000007941 */ /* 0x001fea0003800000 */
.L_x_13812:
        /* <DEDUP_REMOVED lines=23> */
.L_x_13815:
[----:B------:R-:W1:Y:S02]  /*3e50*/  S2R R21, SR_TID.X ;  /* 0x0000000000157919 */ /* 0x000e640000002100 */
.L_x_13816:
[----:B0-----:R-:W-:Y:S05]  /*3e60*/  BSYNC B0 ;  /* 0x0000000000007941 */ /* 0x001fea0003800000 */
.L_x_13814:
        /* <DEDUP_REMOVED lines=22> */
.L_x_13817:
        /* <DEDUP_REMOVED lines=64> */
.L_x_13818:
        /* <DEDUP_REMOVED lines=11> */
.L_x_14769:


//--------------------- .text._Z25selective_scan_bwd_kernelI32Selective_Scan_bwd_kernel_traitsILi32ELi4ELb1ELb0ELb0ELb1ELb0EN3c104HalfENS1_7complexIfEEEEv12SSMParamsBwd --------------------------
	.section	.text._Z25selective_scan_bwd_kernelI32Selective_Scan_bwd_kernel_traitsILi32ELi4ELb1ELb0ELb0ELb1ELb0EN3c104HalfENS1_7complexIfEEEEv12SSMParamsBwd,"ax",@progbits
	.sectioninfo	@"SHI_REGISTERS=123"
	.align	128
        .global         _Z25selective_scan_bwd_kernelI32Selective_Scan_bwd_kernel_traitsILi32ELi4ELb1ELb0ELb0ELb1ELb0EN3c104HalfENS1_7complexIfEEEEv12SSMParamsBwd
        .type           _Z25selective_scan_bwd_kernelI32Selective_Scan_bwd_kernel_traitsILi32ELi4ELb1ELb0ELb0ELb1ELb0EN3c104HalfENS1_7complexIfEEEEv12SSMParamsBwd,@function
        .size           _Z25selective_scan_bwd_kernelI32Selective_Scan_bwd_kernel_traitsILi32ELi4ELb1ELb0ELb0ELb1ELb0EN3c104HalfENS1_7complexIfEEEEv12SSMParamsBwd,(.L_x_14770 - _Z25selective_scan_bwd_kernelI32Selective_Scan_bwd_kernel_traitsILi32ELi4ELb1ELb0ELb0ELb1ELb0EN3c104HalfENS1_7complexIfEEEEv12SSMParamsBwd)
        .other          _Z25selective_scan_bwd_kernelI32Selective_Scan_bwd_kernel_traitsILi32ELi4ELb1ELb0ELb0ELb1ELb0EN3c104HalfENS1_7complexIfEEEEv12SSMParamsBwd,@"STO_CUDA_ENTRY STV_DEFAULT"
_Z25selective_scan_bwd_kernelI32Selective_Scan_bwd_kernel_traitsILi32ELi4ELb1ELb0ELb0ELb1ELb0EN3c104HalfENS1_7complexIfEEEEv12SSMParamsBwd:
.text._Z25selective_scan_bwd_kernelI32Selective_Scan_bwd_kernel_traitsILi32ELi4ELb1ELb0ELb0ELb1ELb0EN3c104HalfENS1_7complexIfEEEEv12SSMParamsBwd:
        /* <DEDUP_REMOVED lines=16> */
[----:B------:R-:W-:Y:S01]  /*0100*/  @P1 LEA R10, P3, R52, c[0x0][0x250], 0x2 ;  /* 0x00009400340a1a11 */ /* 0x000fe200078610ff */
[----:B------:R-:W-:Y:S01]  /*0110*/  IMAD R17, R44, c[0x0][0x278], RZ ;  /* 0x00009e002c117a24 */ /* 0x000fe200078e02ff */
[--C-:B------:R-:W-:Y:S01]  /*0120*/  @P0 LEA.HI.X R9, R52, c[0x0][0x23c], R51.reuse, 0x2, P2 ;  /* 0x00008f0034090a11 */ /* 0x100fe200010f1433 */
[----:B------:R-:W-:Y:S01]  /*0130*/  IMAD.WIDE.U32 R4, R46, c[0x0][0x1e0], RZ ;  /* 0x000078002e047a25 */ /* 0x000fe200078e00ff */
[----:B------:R-:W-:Y:S02]  /*0140*/  MOV R0, c[0x0][0x174] ;  /* 0x00005d0000007a02 */ /* 0x000fe40000000f00 */
[----:B------:R-:W-:Y:S01]  /*0150*/  @P1 LEA.HI.X R11, R52, c[0x0][0x254], R51, 0x2, P3 ;  /* 0x00009500340b1a11 */ /* 0x000fe200018f1433 */
[C---:B------:R-:W-:Y:S01]  /*0160*/  IMAD R13, R46.reuse, c[0x0][0x1d4], R7 ;  /* 0x000075002e0d7a24 */ /* 0x040fe200078e0207 */
[----:B------:R0:W5:Y:S01]  /*0170*/  @P0 LDG.E R50, [R8.64] ;  /* 0x0000000608320981 */ /* 0x000162000c1e1900 */
[----:B------:R-:W-:-:S02]  /*0180*/  IMAD R15, R46, c[0x0][0x1e4], R15 ;  /* 0x000079002e0f7a24 */ /* 0x000fc400078e020f */
[----:B------:R-:W-:-:S04]  /*0190*/  IMAD.WIDE.U32 R6, R46, c[0x0][0x278], RZ ;  /* 0x00009e002e067a25 */ /* 0x000fc800078e00ff */
[----:B------:R-:W-:Y:S01]  /*01a0*/  IMAD R17, R46, c[0x0][0x27c], R17 ;  /* 0x00009f002e117a24 */ /* 0x000fe200078e0211 */
[----:B------:R-:W-:Y:S01]  /*01b0*/  IADD3 R3, R3, R13, RZ ;  /* 0x0000000d03037210 */ /* 0x000fe20007ffe0ff */
[----:B------:R1:W5:Y:S01]  /*01c0*/  @P1 LDG.E R48, [R10.64] ;  /* 0x000000060a301981 */ /* 0x000362000c1e1900 */
[----:B------:R-:W-:Y:S01]  /*01d0*/  IADD3 R5, R5, R15, RZ ;  /* 0x0000000f05057210 */ /* 0x000fe20007ffe0ff */
[----:B------:R-:W-:Y:S01]  /*01e0*/  IMAD R13, R51, c[0x0][0x1d8], RZ ;  /* 0x00007600330d7a24 */ /* 0x000fe200078e02ff */
[----:B------:R-:W-:Y:S01]  /*01f0*/  IADD3 R7, R7, R17, RZ ;  /* 0x0000001107077210 */ /* 0x000fe20007ffe0ff */
[----:B------:R-:W-:Y:S01]  /*0200*/  IMAD.WIDE.U32 R2, R52, c[0x0][0x1d8], R2 ;  /* 0x0000760034027a25 */ /* 0x000fe200078e0002 */
[C---:B0-----:R-:W-:Y:S01]  /*0210*/  LEA R9, R0.reuse, 0xffffff80, 0x7 ;  /* 0xffffff8000097811 */ /* 0x041fe200078e38ff */
[----:B------:R-:W-:Y:S01]  /*0220*/  HFMA2.MMA R54, -RZ, RZ, 0, 0 ;  /* 0x00000000ff367435 */ /* 0x000fe200000001ff */
[----:B------:R-:W-:Y:S01]  /*0230*/  ISETP.GE.AND P3, PT, R0, 0x1, PT ;  /* 0x000000010000780c */ /* 0x000fe20003f66270 */
[----:B------:R-:W-:Y:S01]  /*0240*/  IMAD.WIDE.U32 R4, R52, c[0x0][0x1e8], R4 ;  /* 0x00007a0034047a25 */ /* 0x000fe200078e0004 */
[----:B------:R-:W-:-:S02]  /*0250*/  IADD3 R38, P0, R9, R2, RZ ;  /* 0x0000000209267210 */ /* 0x000fc40007f1e0ff */
[----:B-1----:R-:W-:Y:S01]  /*0260*/  SHF.R.S32.HI R11, RZ, 0x1f, R9 ;  /* 0x0000001fff0b7819 */ /* 0x002fe20000011409 */
[----:B------:R-:W-:Y:S01]  /*0270*/  IMAD R17, R51, c[0x0][0x280], RZ ;  /* 0x0000a00033117a24 */ /* 0x000fe200078e02ff */
[----:B------:R-:W-:Y:S01]  /*0280*/  IADD3 R36, P1, R9, R4, RZ ;  /* 0x0000000409247210 */ /* 0x000fe20007f3e0ff */
[----:B------:R-:W-:Y:S01]  /*0290*/  IMAD.WIDE.U32 R6, R52, c[0x0][0x280], R6 ;  /* 0x0000a00034067a25 */ /* 0x000fe200078e0006 */
[----:B------:R-:W-:-:S03]  /*02a0*/  MOV R42, RZ ;  /* 0x000000ff002a7202 */ /* 0x000fc60000000f00 */
[----:B------:R-:W-:Y:S01]  /*02b0*/  IMAD R15, R51, c[0x0][0x1e8], RZ ;  /* 0x00007a00330f7a24 */ /* 0x000fe200078e02ff */
[----:B------:R-:W-:Y:S01]  /*02c0*/  IADD3 R9, P2, R9, R6, RZ ;  /* 0x0000000609097210 */ /* 0x000fe20007f5e0ff */
[C---:B------:R-:W-:Y:S02]  /*02d0*/  IMAD R17, R52.reuse, c[0x0][0x284], R17 ;  /* 0x0000a10034117a24 */ /* 0x040fe400078e0211 */
[C---:B------:R-:W-:Y:S01]  /*02e0*/  IMAD R13, R52.reuse, c[0x0][0x1dc], R13 ;  /* 0x00007700340d7a24 */ /* 0x040fe200078e020d */
[----:B------:R-:W-:Y:S01]  /*02f0*/  LEA R35, P4, R9, c[0x0][0x308], 0x1 ;  /* 0x0000c20009237a11 */ /* 0x000fe200078808ff */
[C---:B------:R-:W-:Y:S01]  /*0300*/  IMAD R15, R52.reuse, c[0x0][0x1ec], R15 ;  /* 0x00007b00340f7a24 */ /* 0x040fe200078e020f */
[----:B------:R-:W-:Y:S01]  /*0310*/  IADD3.X R6, R11, R7, R17, P2, !PT ;  /* 0x000000070b067210 */ /* 0x000fe200017fe411 */
[----:B------:R-:W-:Y:S01]  /*0320*/  IMAD R7, R51, c[0x0][0x2a8], RZ ;  /* 0x0000aa0033077a24 */ /* 0x000fe200078e02ff */
[----:B------:R-:W-:Y:S01]  /*0330*/  ISETP.NE.U32.AND P2, PT, RZ, c[0x0][0x260], PT ;  /* 0x00009800ff007a0c */ /* 0x000fe20003f45070 */
[----:B------:R-:W-:Y:S01]  /*0340*/  IMAD.WIDE.U32 R24, R52, c[0x0][0x198], RZ ;  /* 0x0000660034187a25 */ /* 0x000fe200078e00ff */
[----:B------:R-:W-:-:S02]  /*0350*/  IADD3.X R3, R11, R3, R13, P0, !PT ;  /* 0x000000030b037210 */ /* 0x000fc400007fe40d */
[----:B------:R-:W-:Y:S01]  /*0360*/  IADD3.X R5, R11, R5, R15, P1, !PT ;  /* 0x000000050b057210 */ /* 0x000fe20000ffe40f */
[----:B------:R-:W-:Y:S01]  /*0370*/  CS2R R12, SRZ ;  /* 0x00000000000c7805 */ /* 0x000fe2000001ff00 */
[----:B------:R-:W-:Y:S01]  /*0380*/  LEA R39, P0, R38, c[0x0][0x240], 0x1 ;  /* 0x0000900026277a11 */ /* 0x000fe200078008ff */
[----:B------:R-:W-:Y:S01]  /*0390*/  CS2R R14, SRZ ;  /* 0x00000000000e7805 */ /* 0x000fe2000001ff00 */
[----:B------:R-:W-:Y:S01]  /*03a0*/  LEA R37, P1, R36, c[0x0][0x248], 0x1 ;  /* 0x0000920024257a11 */ /* 0x000fe200078208ff */
[----:B------:R-:W-:Y:S01]  /*03b0*/  IMAD.WIDE.U32 R22, R52, c[0x0][0x2c8], RZ ;  /* 0x0000b20034167a25 */ /* 0x000fe200078e00ff */
[----:B------:R-:W-:Y:S02]  /*03c0*/  ISETP.NE.AND.EX P2, PT, RZ, c[0x0][0x264], PT, P2 ;  /* 0x00009900ff007a0c */ /* 0x000fe40003f45320 */
[----:B------:R-:W-:Y:S01]  /*03d0*/  LEA.HI.X R38, R38, c[0x0][0x244], R3, 0x1, P0 ;  /* 0x0000910026267a11 */ /* 0x000fe200000f0c03 */
[C---:B------:R-:W-:Y:S01]  /*03e0*/  IMAD R3, R51.reuse, c[0x0][0x198], RZ ;  /* 0x0000660033037a24 */ /* 0x040fe200078e02ff */
[----:B------:R-:W-:Y:S01]  /*03f0*/  LEA.HI.X R36, R36, c[0x0][0x24c], R5, 0x1, P1 ;  /* 0x0000930024247a11 */ /* 0x000fe200008f0c05 */
[----:B------:R-:W-:Y:S01]  /*0400*/  IMAD R5, R51, c[0x0][0x2c8], RZ ;  /* 0x0000b20033057a24 */ /* 0x000fe200078e02ff */
[----:B------:R-:W-:Y:S01]  /*0410*/  ISETP.NE.U32.AND P0, PT, RZ, c[0x0][0x328], PT ;  /* 0x0000ca00ff007a0c */ /* 0x000fe20003f05070 */
[----:B------:R-:W-:Y:S01]  /*0420*/  IMAD.WIDE.U32 R20, R52, c[0x0][0x2a8], RZ ;  /* 0x0000aa0034147a25 */ /* 0x000fe200078e00ff */
[----:B------:R-:W-:-:S02]  /*0430*/  ISETP.NE.U32.AND P1, PT, RZ, c[0x0][0x348], PT ;  /* 0x0000d200ff007a0c */ /* 0x000fc40003f25070 */
[----:B------:R-:W-:Y:S01]  /*0440*/  ISETP.NE.AND.EX P0, PT, RZ, c[0x0][0x32c], PT, P0 ;  /* 0x0000cb00ff007a0c */ /* 0x000fe20003f05300 */
[----:B------:R-:W-:Y:S01]  /*0450*/  IMAD.WIDE.U32 R18, R52, c[0x0][0x288], RZ ;  /* 0x0000a20034127a25 */ /* 0x000fe200078e00ff */
[----:B------:R-:W-:Y:S02]  /*0460*/  ISETP.NE.AND.EX P1, PT, RZ, c[0x0][0x34c], PT, P1 ;  /* 0x0000d300ff007a0c */ /* 0x000fe40003f25310 */
[----:B------:R-:W-:Y:S01]  /*0470*/  LEA.HI.X R33, R9, c[0x0][0x30c], R6, 0x1, P4 ;  /* 0x0000c30009217a11 */ /* 0x000fe200020f0c06 */
[----:B------:R-:W-:Y:S01]  /*0480*/  @P2 IMAD R0, R46, c[0x0][0x164], R52 ;  /* 0x000059002e002a24 */ /* 0x000fe200078e0234 */
[----:B------:R-:W-:Y:S01]  /*0490*/  @P2 MOV R17, 0x10 ;  /* 0x0000001000112802 */ /* 0x000fe20000000f00 */
[----:B------:R-:W-:Y:S02]  /*04a0*/  IMAD R9, R51, c[0x0][0x288], RZ ;  /* 0x0000a20033097a24 */ /* 0x000fe400078e02ff */
[----:B------:R-:W-:Y:S02]  /*04b0*/  @P2 IMAD R0, R0, c[0x0][0x174], RZ ;  /* 0x00005d0000002a24 */ /* 0x000fe400078e02ff */
[----:B------:R-:W-:-:S02]  /*04c0*/  IMAD R3, R52, c[0x0][0x19c], R3 ;  /* 0x0000670034037a24 */ /* 0x000fc400078e0203 */
[----:B------:R-:W-:Y:S01]  /*04d0*/  @P2 IMAD R0, R0, c[0x0][0x16c], RZ ;  /* 0x00005b0000002a24 */ /* 0x000fe200078e02ff */
[C---:B------:R-:W-:Y:S01]  /*04e0*/  @P0 LEA R14, P4, R52.reuse, c[0x0][0x328], 0x2 ;  /* 0x0000ca00340e0a11 */ /* 0x040fe200078810ff */
[C---:B------:R-:W-:Y:S01]  /*04f0*/  IMAD R5, R52.reuse, c[0x0][0x2cc], R5 ;  /* 0x0000b30034057a24 */ /* 0x040fe200078e0205 */
[C---:B------:R-:W-:Y:S01]  /*0500*/  @P1 LEA R12, P5, R52.reuse, c[0x0][0x348], 0x2 ;  /* 0x0000d200340c1a11 */ /* 0x040fe200078a10ff */
[C---:B------:R-:W-:Y:S01]  /*0510*/  IMAD R7, R52.reuse, c[0x0][0x2ac], R7 ;  /* 0x0000ab0034077a24 */ /* 0x040fe200078e0207 */
[C---:B------:R-:W-:Y:S01]  /*0520*/  @P0 LEA.HI.X R15, R52.reuse, c[0x0][0x32c], R51, 0x2, P4 ;  /* 0x0000cb00340f0a11 */ /* 0x040fe200020f1433 */
[C---:B------:R-:W-:Y:S01]  /*0530*/  IMAD R9, R52.reuse, c[0x0][0x28c], R9 ;  /* 0x0000a30034097a24 */ /* 0x040fe200078e0209 */
[----:B------:R-:W-:Y:S01]  /*0540*/  @P1 LEA.HI.X R13, R52, c[0x0][0x34c], R51, 0x2, P5 ;  /* 0x0000d300340d1a11 */ /* 0x000fe200028f1433 */
[----:B------:R-:W-:Y:S01]  /*0550*/  @P2 IMAD.WIDE R16, R0, R17, c[0x0][0x260] ;  /* 0x0000980000102625 */ /* 0x000fe200078e0211 */
[----:B------:R-:W-:Y:S01]  /*0560*/  IADD3 R49, R25, R3, RZ ;  /* 0x0000000319317210 */ /* 0x000fe20007ffe0ff */
[----:B------:R-:W-:Y:S01]  /*0570*/  @!P2 CS2R R16, SRZ ;  /* 0x000000000010a805 */ /* 0x000fe2000001ff00 */
[----:B------:R-:W-:-:S02]  /*0580*/  IADD3 R47, R23, R5, RZ ;  /* 0x00000005172f7210 */ /* 0x000fc40007ffe0ff */
[----:B------:R-:W-:Y:S02]  /*0590*/  IADD3 R45, R21, R7, RZ ;  /* 0x00000007152d7210 */ /* 0x000fe40007ffe0ff */
[----:B------:R-:W-:Y:S01]  /*05a0*/  IADD3 R43, R19, R9, RZ ;  /* 0x00000009132b7210 */ /* 0x000fe20007ffe0ff */
[----:B------:R-:W-:Y:S05]  /*05b0*/  @!P3 BRA `(.L_x_13819) ;  /* 0x000039b00000b947 */ /* 0x000fea0003800000 */
[----:B------:R-:W0:Y:S01]  /*05c0*/  S2R R41, SR_TID.X ;  /* 0x0000000000297919 */ /* 0x000e220000002100 */
[----:B------:R-:W-:Y:S02]  /*05d0*/  MOV R31, c[0x0][0x174] ;  /* 0x00005d00001f7a02 */ /* 0x000fe40000000f00 */
[----:B------:R-:W-:Y:S01]  /*05e0*/  MOV R42, RZ ;  /* 0x000000ff002a7202 */ /* 0x000fe20000000f00 */
[----:B------:R-:W1:Y:S01]  /*05f0*/  S2R R40, SR_LANEID ;  /* 0x0000000000287919 */ /* 0x000e620000000000 */
[----:B------:R-:W-:Y:S02]  /*0600*/  MOV R54, RZ ;  /* 0x000000ff00367202 */ /* 0x000fe40000000f00 */
[----:B0-----:R-:W-:-:S02]  /*0610*/  LOP3.LUT R98, R41, 0x1f, RZ, 0xc0, !PT ;  /* 0x0000001f29627812 */ /* 0x001fc400078ec0ff */
.L_x_13844:
[----:B------:R-:W-:Y:S01]  /*0620*/  BAR.SYNC.DEFER_BLOCKING 0x0 ;  /* 0x0000000000007b1d */ /* 0x000fe20000010000 */
[----:B------:R-:W-:-:S02]  /*0630*/  SHF.R.S32.HI R0, RZ, 0x1f, R41 ;  /* 0x0000001fff007819 */ /* 0x000fc40000011429 */
[C---:B------:R-:W-:Y:S02]  /*0640*/  SHF.L.U32 R8, R41.reuse, 0x3, RZ ;  /* 0x0000000329087819 */ /* 0x040fe400000006ff */
[----:B------:R-:W-:Y:S02]  /*0650*/  SHF.L.U64.HI R9, R41, 0x3, R0 ;  /* 0x0000000329097819 */ /* 0x000fe40000010200 */
[----:B------:R-:W-:-:S04]  /*0660*/  IADD3 R4, P0, R39, R8, RZ ;  /* 0x0000000827047210 */ /* 0x000fc80007f1e0ff */
[----:B------:R-:W-:-:S06]  /*0670*/  IADD3.X R5, R38, R9, RZ, P0, !PT ;  /* 0x0000000926057210 */ /* 0x000fcc00007fe4ff */
[----:B------:R-:W2:Y:S01]  /*0680*/  LDG.E.64 R4, [R4.64] ;  /* 0x0000000604047981 */ /* 0x000ea2000c1e1b00 */
[----:B-1----:R-:W-:-:S04]  /*0690*/  IADD3 R6, P0, R37, R8, RZ ;  /* 0x0000000825067210 */ /* 0x002fc80007f1e0ff */
[----:B------:R-:W-:Y:S01]  /*06a0*/  IADD3.X R7, R36, R9, RZ, P0, !PT ;  /* 0x0000000924077210 */ /* 0x000fe200007fe4ff */
[----:B012---:R0:W-:Y:S01]  /*06b0*/  STS.64 [R40.X8], R4 ;  /* 0x0000000428007388 */ /* 0x0071e20000008a00 */
[----:B------:R-:W-:-:S06]  /*06c0*/  NOP ;  /* 0x0000000000007918 */ /* 0x000fcc0000000000 */
[----:B------:R-:W1:Y:S04]  /*06d0*/  LDS.64 R2, [R40.X8] ;  /* 0x0000000028027984 */ /* 0x000e680000008a00 */
[----:B------:R-:W-:Y:S06]  /*06e0*/  BAR.SYNC.DEFER_BLOCKING 0x0 ;  /* 0x0000000000007b1d */ /* 0x000fec0000010000 */
[----:B------:R-:W2:Y:S01]  /*06f0*/  LDG.E.64 R6, [R6.64] ;  /* 0x0000000606067981 */ /* 0x000ea2000c1e1b00 */
[----:B------:R-:W-:-:S04]  /*0700*/  IADD3 R8, P0, R35, R8, RZ ;  /* 0x0000000823087210 */ /* 0x000fc80007f1e0ff */
[----:B------:R-:W-:Y:S01]  /*0710*/  IADD3.X R9, R33, R9, RZ, P0, !PT ;  /* 0x0000000921097210 */ /* 0x000fe200007fe4ff */
[----:B--2---:R-:W-:Y:S01]  /*0720*/  STS.64 [R40.X8], R6 ;  /* 0x0000000628007388 */ /* 0x004fe20000008a00 */
[----:B------:R-:W-:-:S06]  /*0730*/  NOP ;  /* 0x0000000000007918 */ /* 0x000fcc0000000000 */
[----:B------:R-:W2:Y:S04]  /*0740*/  LDS.64 R26, [R40.X8] ;  /* 0x00000000281a7984 */ /* 0x000ea80000008a00 */
[----:B------:R-:W-:Y:S06]  /*0750*/  BAR.SYNC.DEFER_BLOCKING 0x0 ;  /* 0x0000000000007b1d */ /* 0x000fec0000010000 */
[----:B0-----:R0:W3:Y:S01]  /*0760*/  LDG.E.64 R4, [R8.64] ;  /* 0x0000000608047981 */ /* 0x0010e2000c1e1b00 */
[----:B-1----:R-:W-:Y:S01]  /*0770*/  HADD2.F32 R0, -RZ, R2.H0_H0 ;  /* 0x20000002ff007230 */ /* 0x002fe20000004100 */
[----:B------:R-:W-:Y:S01]  /*0780*/  BSSY B0, `(.L_x_13820) ;  /* 0x000003c000007945 */ /* 0x000fe20003800000 */
[----:B------:R-:W-:-:S02]  /*0790*/  SHF.R.U32.HI R53, RZ, 0x10, R3 ;  /* 0x00000010ff357819 */ /* 0x000fc40000011603 */
[----:B0-----:R-:W-:Y:S01]  /*07a0*/  SHF.R.U64 R8, R2, 0x10, R3 ;  /* 0x0000001002087819 */ /* 0x001fe20000001203 */
[----:B--2---:R-:W-:Y:S01]  /*07b0*/  HADD2.F32 R7, -RZ, R26.H0_H0 ;  /* 0x2000001aff077230 */ /* 0x004fe20000004100 */
[--C-:B------:R-:W-:Y:S01]  /*07c0*/  SHF.R.U64 R6, R26, 0x10, R27.reuse ;  /* 0x000000101a067819 */ /* 0x100fe2000000121b */
[----:B------:R-:W-:Y:S01]  /*07d0*/  HADD2.F32 R9, -RZ, R27.H0_H0 ;  /* 0x2000001bff097230 */ /* 0x000fe20000004100 */
[----:B------:R-:W-:Y:S01]  /*07e0*/  SHF.R.U32.HI R11, RZ, 0x10, R27 ;  /* 0x00000010ff0b7819 */ /* 0x000fe2000001161b */
[----:B------:R-:W-:Y:S01]  /*07f0*/  HADD2.F32 R8, -RZ, R8.H0_H0 ;  /* 0x20000008ff087230 */ /* 0x000fe20000004100 */
[--C-:B-----5:R-:W-:Y:S02]  /*0800*/  FADD.FTZ R34, R7, R48.reuse ;  /* 0x0000003007227221 */ /* 0x120fe40000010000 */
[----:B------:R-:W-:Y:S01]  /*0810*/  FADD.FTZ R32, R9, R48 ;  /* 0x0000003009207221 */ /* 0x000fe20000010000 */
[----:B------:R-:W-:Y:S02]  /*0820*/  HADD2.F32 R11, -RZ, R11.H0_H0 ;  /* 0x2000000bff0b7230 */ /* 0x000fe40000004100 */
[----:B------:R-:W-:-:S02]  /*0830*/  FSETP.GTU.FTZ.AND P2, PT, R34, 20, PT ;  /* 0x41a000002200780b */ /* 0x000fc40003f5c000 */
[----:B------:R-:W-:Y:S01]  /*0840*/  FSETP.GTU.FTZ.AND P0, PT, R32, 20, PT ;  /* 0x41a000002000780b */ /* 0x000fe20003f1c000 */
[----:B---3--:R0:W-:Y:S01]  /*0850*/  STS.64 [R40.X8], R4 ;  /* 0x0000000428007388 */ /* 0x0081e20000008a00 */
[----:B------:R-:W-:-:S06]  /*0860*/  NOP ;  /* 0x0000000000007918 */ /* 0x000fcc0000000000 */
[----:B------:R-:W1:Y:S01]  /*0870*/  LDS.64 R28, [R40.X8] ;  /* 0x00000000281c7984 */ /* 0x000e620000008a00 */
[----:B0-----:R-:W-:Y:S02]  /*0880*/  HADD2.F32 R5, -RZ, R6.H0_H0 ;  /* 0x20000006ff057230 */ /* 0x001fe40000004100 */
[----:B------:R-:W-:-:S03]  /*0890*/  HADD2.F32 R4, -RZ, R3.H0_H0 ;  /* 0x20000003ff047230 */ /* 0x000fc60000004100 */
[----:B------:R-:W-:-:S05]  /*08a0*/  FADD.FTZ R30, R5, R48 ;  /* 0x00000030051e7221 */ /* 0x000fca0000010000 */
[----:B------:R-:W-:Y:S01]  /*08b0*/  FSETP.GTU.FTZ.AND P3, PT, R30, 20, PT ;  /* 0x41a000001e00780b */ /* 0x000fe20003f7c000 */
[----:B-1----:R-:W-:Y:S01]  /*08c0*/  HADD2.F32 R67, -RZ, R28.H0_H0 ;  /* 0x2000001cff437230 */ /* 0x002fe20000004100 */
[--C-:B------:R-:W-:Y:S01]  /*08d0*/  SHF.R.U64 R7, R28, 0x10, R29.reuse ;  /* 0x000000101c077819 */ /* 0x100fe2000000121d */
[----:B------:R-:W-:Y:S01]  /*08e0*/  HADD2.F32 R5, -RZ, R29.H0_H0 ;  /* 0x2000001dff057230 */ /* 0x000fe20000004100 */
[----:B------:R-:W-:Y:S02]  /*08f0*/  SHF.R.U32.HI R6, RZ, 0x10, R29 ;  /* 0x00000010ff067819 */ /* 0x000fe4000001161d */
[----:B------:R-:W-:Y:S01]  /*0900*/  FFMA.FTZ R54, R67, R0, R54 ;  /* 0x0000000043367223 */ /* 0x000fe20000010036 */
[----:B------:R-:W-:Y:S01]  /*0910*/  HADD2.F32 R7, -RZ, R7.H0_H0 ;  /* 0x20000007ff077230 */ /* 0x000fe20000004100 */
        /* <DEDUP_REMOVED lines=34> */
.L_x_13821:
[----:B------:R-:W-:Y:S05]  /*0b40*/  BSYNC B0 ;  /* 0x0000000000007941 */ /* 0x000fea0003800000 */
.L_x_13820:
        /* <DEDUP_REMOVED lines=33> */
.L_x_13823:
[----:B------:R-:W-:Y:S05]  /*0d60*/  BSYNC B0 ;  /* 0x0000000000007941 */ /* 0x000fea0003800000 */
.L_x_13822:
        /* <DEDUP_REMOVED lines=33> */
.L_x_13825:
[----:B------:R-:W-:Y:S05]  /*0f80*/  BSYNC B0 ;  /* 0x0000000000007941 */ /* 0x000fea0003800000 */
.L_x_13824:
        /* <DEDUP_REMOVED lines=33> */
.L_x_13827:
[----:B------:R-:W-:Y:S05]  /*11a0*/  BSYNC B0 ;  /* 0x0000000000007941 */ /* 0x000fea0003800000 */
.L_x_13826:
[----:B------:R-:W-:Y:S01]  /*11b0*/  MOV R9, c[0x0][0x16c] ;  /* 0x00005b0000097a02 */ /* 0x000fe20000000f00 */
[----:B------:R-:W-:Y:S01]  /*11c0*/  FFMA.FTZ R8, R7, R8, R54 ;  /* 0x0000000807087223 */ /* 0x000fe20000010036 */
[----:B------:R-:W-:Y:S01]  /*11d0*/  HADD2.F32 R54, -RZ, R53.H0_H0 ;  /* 0x20000035ff367230 */ /* 0x000fe20000004100 */
[----:B------:R-:W-:Y:S01]  /*11e0*/  BAR.SYNC.DEFER_BLOCKING 0x0 ;  /* 0x0000000000007b1d */ /* 0x000fe20000010000 */
[----:B------:R-:W-:Y:S01]  /*11f0*/  ISETP.GE.AND P0, PT, R9, 0x1, PT ;  /* 0x000000010900780c */ /* 0x000fe20003f06270 */
[----:B------:R-:W-:Y:S01]  /*1200*/  HADD2.F32 R27, -RZ, R6.H0_H0 ;  /* 0x20000006ff1b7230 */ /* 0x000fe20000004100 */
        /* <DEDUP_REMOVED lines=20> */
[----:B------:R-:W-:-:S03]  /*1350*/  IMAD.WIDE.U32 R8, R52, c[0x0][0x1b8], RZ ;  /* 0x00006e0034087a25 */ /* 0x000fc600078e00ff */
[----:B------:R-:W-:Y:S01]  /*1360*/  IADD3 R65, R11, R29, RZ ;  /* 0x0000001d0b417210 */ /* 0x000fe20007ffe0ff */
[----:B------:R-:W-:Y:S01]  /*1370*/  IMAD R55, R52, c[0x0][0x1bc], R55 ;  /* 0x00006f0034377a24 */ /* 0x000fe200078e0237 */
[----:B------:R-:W-:Y:S01]  /*1380*/  LEA R63, P1, R8, c[0x0][0x230], 0x3 ;  /* 0x00008c00083f7a11 */ /* 0x000fe200078218ff */
[----:B------:R-:W-:Y:S01]  /*1390*/  IMAD R69, R6, c[0x0][0x16c], RZ ;  /* 0x00005b0006457a24 */ /* 0x000fe200078e02ff */
[----:B------:R-:W-:Y:S01]  /*13a0*/  LEA.HI R6, R4, R4, RZ, 0x1 ;  /* 0x0000000404067211 */ /* 0x000fe200078f08ff */
[----:B------:R-:W-:Y:S01]  /*13b0*/  FADD.FTZ R67, R67, R67 ;  /* 0x0000004343437221 */ /* 0x000fe20000010000 */
[----:B------:R-:W-:Y:S01]  /*13c0*/  IADD3 R11, R9, R55, RZ ;  /* 0x00000037090b7210 */ /* 0x000fe20007ffe0ff */
[----:B------:R-:W-:Y:S01]  /*13d0*/  IMAD.WIDE R68, R69, 0x10, R16 ;  /* 0x0000001045447825 */ /* 0x000fe200078e0210 */
[----:B------:R-:W-:Y:S02]  /*13e0*/  LOP3.LUT R9, R6, 0xfffffe, RZ, 0xc0, !PT ;  /* 0x00fffffe06097812 */ /* 0x000fe400078ec0ff */
[----:B------:R-:W-:Y:S01]  /*13f0*/  LEA.HI.X R65, R10, c[0x0][0x224], R65, 0x3, P0 ;  /* 0x000089000a417a11 */ /* 0x000fe200000f1c41 */
[----:B------:R-:W-:Y:S01]  /*1400*/  FADD.FTZ R70, R7, R7 ;  /* 0x0000000707467221 */ /* 0x000fe20000010000 */
[----:B------:R-:W-:Y:S01]  /*1410*/  IADD3 R9, R4, -R9, RZ ;  /* 0x8000000904097210 */ /* 0x000fe20007ffe0ff */
[----:B------:R-:W-:Y:S01]  /*1420*/  FADD.FTZ R76, R5, R5 ;  /* 0x00000005054c7221 */ /* 0x000fe20000010000 */
[----:B------:R-:W-:Y:S01]  /*1430*/  LEA R75, P0, R24, c[0x0][0x228], 0x3 ;  /* 0x00008a00184b7a11 */ /* 0x000fe200078018ff */
[----:B------:R-:W-:Y:S01]  /*1440*/  FADD.FTZ R74, R27, R27 ;  /* 0x0000001b1b4a7221 */ /* 0x000fe20000010000 */
[----:B------:R-:W-:-:S02]  /*1450*/  LEA.HI.X R66, R8, c[0x0][0x234], R11, 0x3, P1 ;  /* 0x00008d0008427a11 */ /* 0x000fc400008f1c0b */
[----:B------:R-:W-:Y:S02]  /*1460*/  MOV R55, RZ ;  /* 0x000000ff00377202 */ /* 0x000fe40000000f00 */
[----:B------:R-:W-:Y:S02]  /*1470*/  LEA.HI.X R72, R24, c[0x0][0x22c], R49, 0x3, P0 ;  /* 0x00008b0018487a11 */ /* 0x000fe400000f1c31 */
[----:B------:R-:W-:Y:S02]  /*1480*/  SHF.L.U32 R71, R9, 0x8, RZ ;  /* 0x0000000809477819 */ /* 0x000fe400000006ff */
.L_x_13843:
[----:B------:R-:W2:Y:S01]  /*1490*/  LDG.E.64 R26, [R64.64] ;  /* 0x00000006401a7981 */ /* 0x000ea2000c1e1b00 */
[----:B------:R-:W-:Y:S01]  /*14a0*/  ISETP.NE.AND P1, PT, R41, RZ, PT ;  /* 0x000000ff2900720c */ /* 0x000fe20003f25270 */
[----:B------:R-:W-:Y:S01]  /*14b0*/  CS2R R10, SRZ ;  /* 0x00000000000a7805 */ /* 0x000fe2000001ff00 */
[----:B------:R-:W-:-:S04]  /*14c0*/  ISETP.GT.AND P0, PT, R31, 0x1, PT ;  /* 0x000000011f00780c */ /* 0x000fc80003f04270 */
[----:B------:R-:W-:-:S13]  /*14d0*/  ISETP.EQ.AND P0, PT, R98, RZ, P0 ;  /* 0x000000ff6200720c */ /* 0x000fda0000702270 */
[----:B------:R-:W-:Y:S02]  /*14e0*/  @P0 MOV R29, R69 ;  /* 0x00000045001d0202 */ /* 0x000fe40000000f00 */
        /* <DEDUP_REMOVED lines=10> */
[----:B0-----:R-:W0:Y:S08]  /*1590*/  MUFU.COS R8, R7 ;  /* 0x0000000700087308 */ /* 0x001e300000000000 */
        /* <DEDUP_REMOVED lines=10> */
[----:B------:R-:W-:Y:S01]  /*1640*/  FMUL.FTZ R78, R79, R30 ;  /* 0x0000001e4f4e7220 */ /* 0x000fe20000410000 */
[----:B0-----:R-:W-:Y:S01]  /*1650*/  @P0 MOV R28, R68 ;  /* 0x00000044001c0202 */ /* 0x001fe20000000f00 */
[----:B------:R-:W-:Y:S01]  /*1660*/  BAR.SYNC.DEFER_BLOCKING 0x0 ;  /* 0x0000000000007b1d */ /* 0x000fe20000010000 */
[----:B------:R-:W-:-:S05]  /*1670*/  FMUL.RZ R82, R77, 0.15915493667125701904 ;  /* 0x3e22f9834d527820 */ /* 0x000fca000040c000 */
[----:B------:R-:W-:Y:S01]  /*1680*/  MUFU.SIN R81, R82 ;  /* 0x0000005200517308 */ /* 0x000fe20000000400 */
[----:B------:R-:W-:-:S07]  /*1690*/  FMUL.FTZ R77, R27, R32 ;  /* 0x000000201b4d7220 */ /* 0x000fce0000410000 */
[----:B------:R-:W0:Y:S01]  /*16a0*/  MUFU.EX2 R78, R78 ;  /* 0x0000004e004e7308 */ /* 0x000e220000000800 */
[----:B------:R-:W-:Y:S02]  /*16b0*/  FMUL.FTZ R80, R79, R32 ;  /* 0x000000204f507220 */ /* 0x000fe40000410000 */
[----:B------:R-:W-:-:S05]  /*16c0*/  FMUL.RZ R84, R77, 0.15915493667125701904 ;  /* 0x3e22f9834d547820 */ /* 0x000fca000040c000 */
[----:B------:R-:W1:Y:S01]  /*16d0*/  MUFU.COS R85, R82 ;  /* 0x0000005200557308 */ /* 0x000e620000000000 */
[----:B------:R-:W-:Y:S01]  /*16e0*/  HADD2.F32 R77, -RZ, R2.H0_H0 ;  /* 0x20000002ff4d7230 */ /* 0x000fe20000004100 */
[----:B------:R2:W5:Y:S04]  /*16f0*/  @P0 LDG.E.64 R10, [R28.64+0x8] ;  /* 0x000008061c0a0981 */ /* 0x000568000c1e1b00 */
[----:B------:R-:W-:Y:S02]  /*1700*/  FMUL.FTZ R88, R77, R34 ;  /* 0x000000224d587220 */ /* 0x000fe40000410000 */
[----:B------:R-:W-:Y:S01]  /*1710*/  MUFU.EX2 R80, R80 ;  /* 0x0000005000507308 */ /* 0x000fe20000000800 */
[----:B0-----:R-:W-:Y:S01]  /*1720*/  FMUL.FTZ R86, R78, R81 ;  /* 0x000000514e567220 */ /* 0x001fe20000410000 */
[----:B------:R-:W-:Y:S01]  /*1730*/  SHF.R.U64 R81, R2, 0x10, R3 ;  /* 0x0000001002517819 */ /* 0x000fe20000001203 */
[----:B--2---:R-:W-:-:S02]  /*1740*/  FMUL.FTZ R28, R79, R0 ;  /* 0x000000004f1c7220 */ /* 0x004fc40000410000 */
[----:B------:R-:W-:-:S03]  /*1750*/  FMUL.FTZ R79, R27, R0 ;  /* 0x000000001b4f7220 */ /* 0x000fc60000410000 */
[----:B------:R-:W0:Y:S01]  /*1760*/  MUFU.SIN R29, R84 ;  /* 0x00000054001d7308 */ /* 0x000e220000000400 */
[----:B-1----:R-:W-:Y:S02]  /*1770*/  FMUL.FTZ R85, R78, R85 ;  /* 0x000000554e557220 */ /* 0x002fe40000410000 */
[----:B------:R-:W-:Y:S02]  /*1780*/  FMUL.FTZ R82, R86, R88 ;  /* 0x0000005856527220 */ /* 0x000fe40000410000 */
[----:B------:R-:W-:Y:S01]  /*1790*/  FMUL.RZ R93, R79, 0.15915493667125701904 ;  /* 0x3e22f9834f5d7820 */ /* 0x000fe2000040c000 */
[----:B------:R-:W-:Y:S01]  /*17a0*/  HADD2.F32 R79, -RZ, R81.H0_H0 ;  /* 0x20000051ff4f7230 */ /* 0x000fe20000004100 */
[----:B------:R-:W-:Y:S01]  /*17b0*/  FMUL.FTZ R78, RZ, R86 ;  /* 0x00000056ff4e7220 */ /* 0x000fe20000410000 */
[----:B------:R0:W1:Y:S01]  /*17c0*/  MUFU.COS R83, R84 ;  /* 0x0000005400537308 */ /* 0x0000620000000000 */
[----:B------:R-:W-:Y:S02]  /*17d0*/  FFMA.FTZ R82, RZ, R85, R82 ;  /* 0x00000055ff527223 */ /* 0x000fe40000010052 */
[----:B------:R-:W-:-:S02]  /*17e0*/  FFMA.FTZ R78, R85, R88, -R78 ;  /* 0x00000058554e7223 */ /* 0x000fc4000001084e */
[----:B------:R-:W-:Y:S02]  /*17f0*/  FADD.FTZ R89, RZ, R82 ;  /* 0x00000052ff597221 */ /* 0x000fe40000010000 */
[----:B------:R-:W-:Y:S01]  /*1800*/  FFMA.FTZ R81, R79, R30, R78 ;  /* 0x0000001e4f517223 */ /* 0x000fe2000001004e */
[----:B------:R-:W-:Y:S01]  /*1810*/  MUFU.EX2 R28, R28 ;  /* 0x0000001c001c7308 */ /* 0x000fe20000000800 */
[----:B0-----:R-:W-:Y:S02]  /*1820*/  FMUL.FTZ R84, R80, R29 ;  /* 0x0000001d50547220 */ /* 0x001fe40000410000 */
[----:B------:R-:W-:Y:S02]  /*1830*/  FMUL.FTZ R90, R8, R86 ;  /* 0x00000056085a7220 */ /* 0x000fe40000410000 */
[----:B------:R-:W-:-:S03]  /*1840*/  FMUL.FTZ R78, R84, R89 ;  /* 0x00000059544e7220 */ /* 0x000fc60000410000 */
[----:B------:R-:W0:Y:S01]  /*1850*/  MUFU.SIN R87, R93 ;  /* 0x0000005d00577308 */ /* 0x000e220000000400 */
[----:B-1----:R-:W-:Y:S02]  /*1860*/  FMUL.FTZ R82, R80, R83 ;  /* 0x0000005350527220 */ /* 0x002fe40000410000 */
[-C--:B------:R-:W-:Y:S02]  /*1870*/  FMUL.FTZ R80, R84, R81.reuse ;  /* 0x0000005154507220 */ /* 0x080fe40000410000 */
[C---:B------:R-:W-:Y:S01]  /*1880*/  FFMA.FTZ R91, R82.reuse, R81, -R78 ;  /* 0x00000051525b7223 */ /* 0x040fe2000001084e */
[----:B------:R-:W-:Y:S01]  /*1890*/  HADD2.F32 R81, -RZ, R3.H0_H0 ;  /* 0x20000003ff517230 */ /* 0x000fe20000004100 */
[----:B------:R-:W-:Y:S01]  /*18a0*/  FMUL.FTZ R78, R9, R86 ;  /* 0x00000056094e7220 */ /* 0x000fe20000410000 */
[----:B------:R1:W2:Y:S01]  /*18b0*/  MUFU.COS R29, R93 ;  /* 0x0000005d001d7308 */ /* 0x0002a20000000000 */
[----:B------:R-:W-:Y:S02]  /*18c0*/  FFMA.FTZ R92, R82, R89, R80 ;  /* 0x00000059525c7223 */ /* 0x000fe40000010050 */
[----:B------:R-:W-:-:S02]  /*18d0*/  FFMA.FTZ R89, R8, R85, -R78 ;  /* 0x0000005508597223 */ /* 0x000fc4000001084e */
[----:B------:R-:W-:Y:S02]  /*18e0*/  FFMA.FTZ R83, R9, R85, R90 ;  /* 0x0000005509537223 */ /* 0x000fe4000001005a */
[----:B------:R-:W-:Y:S02]  /*18f0*/  FFMA.FTZ R91, R81, R32, R91 ;  /* 0x00000020515b7223 */ /* 0x000fe4000001005b */
[----:B0-----:R-:W-:Y:S02]  /*1900*/  FMUL.FTZ R80, R28, R87 ;  /* 0x000000571c507220 */ /* 0x001fe40000410000 */
[----:B-1----:R-:W-:Y:S02]  /*1910*/  FADD.FTZ R93, RZ, R92 ;  /* 0x0000005cff5d7221 */ /* 0x002fe40000010000 */
[----:B------:R-:W-:Y:S02]  /*1920*/  FMUL.FTZ R87, R84, R89 ;  /* 0x0000005954577220 */ /* 0x000fe40000410000 */
[----:B------:R-:W-:-:S02]  /*1930*/  FMUL.FTZ R90, R80, R91 ;  /* 0x0000005b505a7220 */ /* 0x000fc40000410000 */
[----:B--2---:R-:W-:Y:S02]  /*1940*/  FMUL.FTZ R78, R28, R29 ;  /* 0x0000001d1c4e7220 */ /* 0x004fe40000410000 */
[----:B------:R-:W-:Y:S02]  /*1950*/  FMUL.FTZ R29, R80, R93 ;  /* 0x0000005d501d7220 */ /* 0x000fe40000410000 */
[-C--:B------:R-:W-:Y:S02]  /*1960*/  FFMA.FTZ R87, R82, R83.reuse, R87 ;  /* 0x0000005352577223 */ /* 0x080fe40000010057 */
[----:B------:R-:W-:Y:S01]  /*1970*/  FMUL.FTZ R28, R84, R83 ;  /* 0x00000053541c7220 */ /* 0x000fe20000410000 */
[----:B------:R-:W-:Y:S01]  /*1980*/  HADD2.F32 R83, -RZ, R53.H0_H0 ;  /* 0x20000035ff537230 */ /* 0x000fe20000004100 */
[C---:B------:R-:W-:Y:S02]  /*1990*/  FFMA.FTZ R29, R78.reuse, R91, -R29 ;  /* 0x0000005b4e1d7223 */ /* 0x040fe4000001081d */
[----:B------:R-:W-:-:S02]  /*19a0*/  FFMA.FTZ R90, R78, R93, R90 ;  /* 0x0000005d4e5a7223 */ /* 0x000fc4000001005a */
[----:B------:R-:W-:Y:S02]  /*19b0*/  FFMA.FTZ R89, R82, R89, -R28 ;  /* 0x0000005952597223 */ /* 0x000fe4000001081c */
[----:B------:R-:W-:Y:S02]  /*19c0*/  FFMA.FTZ R93, R83, R0, R29 ;  /* 0x00000000535d7223 */ /* 0x000fe4000001001d */
[----:B------:R0:W1:Y:S01]  /*19d0*/  @P2 LDS.64 R28, [R41.X8+0x1568] ;  /* 0x00156800291c2984 */ /* 0x0000620000008a00 */
        /* <DEDUP_REMOVED lines=11> */
.L_x_13830:
[----:B------:R-:W-:Y:S05]  /*1a90*/  BSYNC B0 ;  /* 0x0000000000007941 */ /* 0x000fea0003800000 */
.L_x_13829:
[----:B------:R-:W3:Y:S01]  /*1aa0*/  SHFL.UP PT, R91, R93, 0x1, RZ ;  /* 0x042000005d5b7989 */ /* 0x000ee200000e00ff */
[-C--:B-1----:R-:W-:Y:S01]  /*1ab0*/  FMUL.FTZ R90, R80, R89.reuse ;  /* 0x00000059505a7220 */ /* 0x082fe20000410000 */
[----:B------:R-:W-:Y:S01]  /*1ac0*/  ISETP.GE.AND P0, PT, R40, 0x1, PT ;  /* 0x000000012800780c */ /* 0x000fe20003f06270 */
[C---:B------:R-:W-:Y:S01]  /*1ad0*/  FFMA.FTZ R94, R78.reuse, R89, -R94 ;  /* 0x000000594e5e7223 */ /* 0x040fe2000001085e */
[----:B------:R-:W1:Y:S01]  /*1ae0*/  SHFL.UP PT, R95, R92, 0x1, RZ ;  /* 0x042000005c5f7989 */ /* 0x000e6200000e00ff */
[----:B------:R-:W-:Y:S01]  /*1af0*/  FFMA.FTZ R90, R78, R87, R90 ;  /* 0x000000574e5a7223 */ /* 0x000fe2000001005a */
[----:B------:R-:W-:Y:S01]  /*1b00*/  ISETP.GE.AND P3, PT, R40, 0x10, PT ;  /* 0x000000102800780c */ /* 0x000fe20003f66270 */
[----:B-----5:R-:W-:Y:S01]  /*1b10*/  FMUL.FTZ R103, R5, R7 ;  /* 0x0000000705677220 */ /* 0x020fe20000410000 */
[----:B------:R-:W4:Y:S01]  /*1b20*/  SHFL.UP PT, R87, R94, 0x1, RZ ;  /* 0x042000005e577989 */ /* 0x000f2200000e00ff */
[----:B------:R-:W-:Y:S01]  /*1b30*/  BSSY B0, `(.L_x_13831) ;  /* 0x0000096000007945 */ /* 0x000fe20003800000 */
[----:B------:R-:W-:Y:S01]  /*1b40*/  ISETP.GT.U32.AND P4, PT, R98, 0x1b, PT ;  /* 0x0000001b6200780c */ /* 0x000fe20003f84070 */
[----:B------:R-:W-:Y:S01]  /*1b50*/  FFMA.FTZ R103, R4, R6, -R103 ;  /* 0x0000000604677223 */ /* 0x000fe20000010867 */
[----:B------:R-:W0:Y:S01]  /*1b60*/  SHFL.UP PT, R89, R90, 0x1, RZ ;  /* 0x042000005a597989 */ /* 0x000e2200000e00ff */
[----:B------:R-:W-:-:S02]  /*1b70*/  ISETP.GT.U32.AND P5, PT, R98, 0x17, PT ;  /* 0x000000176200780c */ /* 0x000fc40003fa4070 */
[----:B------:R-:W-:Y:S01]  /*1b80*/  ISETP.GT.U32.AND P6, PT, R98, 0xf, PT ;  /* 0x0000000f6200780c */ /* 0x000fe20003fc4070 */
[----:B------:R-:W-:Y:S04]  /*1b90*/  SHFL.IDX PT, R10, R10, RZ, 0x1f ;  /* 0x00001fff0a0a7589 */ /* 0x000fe800000e0000 */
[----:B------:R-:W-:Y:S01]  /*1ba0*/  SHFL.IDX PT, R11, R11, RZ, 0x1f ;  /* 0x00001fff0b0b7589 */ /* 0x000fe200000e0000 */
[C---:B---3--:R-:W-:Y:S02]  /*1bb0*/  FMUL.FTZ R97, R90.reuse, R91 ;  /* 0x0000005b5a617220 */ /* 0x048fe40000410000 */
[-C--:B-1----:R-:W-:Y:S02]  /*1bc0*/  FMUL.FTZ R96, R90, R95.reuse ;  /* 0x0000005f5a607220 */ /* 0x082fe40000410000 */
[----:B------:R-:W-:-:S02]  /*1bd0*/  FFMA.FTZ R97, R94, R95, R97 ;  /* 0x0000005f5e617223 */ /* 0x000fc40000010061 */
[----:B------:R-:W-:Y:S02]  /*1be0*/  FFMA.FTZ R96, R94, R91, -R96 ;  /* 0x0000005b5e607223 */ /* 0x000fe40000010860 */
[----:B------:R-:W-:Y:S02]  /*1bf0*/  @P0 FADD.FTZ R92, R92, R97 ;  /* 0x000000615c5c0221 */ /* 0x000fe40000010000 */
[C---:B----4-:R-:W-:Y:S02]  /*1c00*/  FMUL.FTZ R95, R90.reuse, R87 ;  /* 0x000000575a5f7220 */ /* 0x050fe40000410000 */
[-C--:B0-----:R-:W-:Y:S02]  /*1c10*/  FMUL.FTZ R91, R90, R89.reuse ;  /* 0x000000595a5b7220 */ /* 0x081fe40000410000 */
[----:B------:R-:W-:Y:S02]  /*1c20*/  @P0 FADD.FTZ R93, R93, R96 ;  /* 0x000000605d5d0221 */ /* 0x000fe40000010000 */
        /* <DEDUP_REMOVED lines=9> */
[CC--:B-1----:R-:W-:Y:S02]  /*1cc0*/  FMUL.FTZ R97, R95.reuse, R91.reuse ;  /* 0x0000005b5f617220 */ /* 0x0c2fe40000410000 */
[C---:B------:R-:W-:Y:S02]  /*1cd0*/  FFMA.FTZ R90, R94.reuse, R91, -R90 ;  /* 0x0000005b5e5a7223 */ /* 0x040fe4000001085a */
[----:B---3--:R-:W-:Y:S02]  /*1ce0*/  FMUL.FTZ R91, R95, R87 ;  /* 0x000000575f5b7220 */ /* 0x008fe40000410000 */
[C---:B------:R-:W-:Y:S02]  /*1cf0*/  FFMA.FTZ R97, R94.reuse, R96, R97 ;  /* 0x000000605e617223 */ /* 0x040fe40000010061 */
[----:B------:R-:W-:Y:S02]  /*1d00*/  @P0 FADD.FTZ R93, R93, R90 ;  /* 0x0000005a5d5d0221 */ /* 0x000fe40000010000 */
[----:B----4-:R-:W-:-:S02]  /*1d10*/  FFMA.FTZ R96, R94, R89, R91 ;  /* 0x000000595e607223 */ /* 0x010fc4000001005b */
[----:B------:R-:W-:Y:S01]  /*1d20*/  @P0 FADD.FTZ R92, R92, R97 ;  /* 0x000000615c5c0221 */ /* 0x000fe20000010000 */
[----:B------:R-:W0:Y:S01]  /*1d30*/  SHFL.UP PT, R91, R93, 0x4, RZ ;  /* 0x048000005d5b7989 */ /* 0x000e2200000e00ff */
[C---:B------:R-:W-:Y:S01]  /*1d40*/  FMUL.FTZ R90, R95.reuse, R89 ;  /* 0x000000595f5a7220 */ /* 0x040fe20000410000 */
[----:B------:R-:W-:Y:S02]  /*1d50*/  FSEL R96, R95, R96, !P0 ;  /* 0x000000605f607208 */ /* 0x000fe40004000000 */
[----:B------:R-:W1:Y:S01]  /*1d60*/  SHFL.UP PT, R95, R92, 0x4, RZ ;  /* 0x048000005c5f7989 */ /* 0x000e6200000e00ff */
[----:B------:R-:W-:Y:S01]  /*1d70*/  @P0 FFMA.FTZ R94, R94, R87, -R90 ;  /* 0x000000575e5e0223 */ /* 0x000fe2000001085a */
[----:B------:R-:W-:Y:S02]  /*1d80*/  ISETP.GE.AND P0, PT, R40, 0x4, PT ;  /* 0x000000042800780c */ /* 0x000fe40003f06270 */
[----:B------:R-:W-:Y:S04]  /*1d90*/  SHFL.UP PT, R89, R96, 0x4, RZ ;  /* 0x0480000060597989 */ /* 0x000fe800000e00ff */
[----:B------:R-:W3:Y:S01]  /*1da0*/  SHFL.UP PT, R87, R94, 0x4, RZ ;  /* 0x048000005e577989 */ /* 0x000ee200000e00ff */
[----:B0-----:R-:W-:-:S02]  /*1db0*/  FMUL.FTZ R90, R96, R91 ;  /* 0x0000005b605a7220 */ /* 0x001fc40000410000 */
[-C--:B-1----:R-:W-:Y:S02]  /*1dc0*/  FMUL.FTZ R97, R96, R95.reuse ;  /* 0x0000005f60617220 */ /* 0x082fe40000410000 */
[C---:B------:R-:W-:Y:S02]  /*1dd0*/  FFMA.FTZ R99, R94.reuse, R95, R90 ;  /* 0x0000005f5e637223 */ /* 0x040fe4000001005a */
[----:B------:R-:W-:Y:S02]  /*1de0*/  FFMA.FTZ R100, R94, R91, -R97 ;  /* 0x0000005b5e647223 */ /* 0x000fe40000010861 */
[----:B------:R-:W-:Y:S02]  /*1df0*/  @P0 FADD.FTZ R92, R92, R99 ;  /* 0x000000635c5c0221 */ /* 0x000fe40000010000 */
[C---:B---3--:R-:W-:Y:S02]  /*1e00*/  FMUL.FTZ R95, R96.reuse, R87 ;  /* 0x00000057605f7220 */ /* 0x048fe40000410000 */
[----:B------:R-:W-:Y:S01]  /*1e10*/  @P0 FADD.FTZ R93, R93, R100 ;  /* 0x000000645d5d0221 */ /* 0x000fe20000010000 */
[----:B------:R-:W0:Y:S01]  /*1e20*/  SHFL.UP PT, R101, R92, 0x8, RZ ;  /* 0x050000005c657989 */ /* 0x000e2200000e00ff */
[----:B------:R-:W-:-:S02]  /*1e30*/  FMUL.FTZ R90, R96, R89 ;  /* 0x00000059605a7220 */ /* 0x000fc40000410000 */
[C---:B------:R-:W-:Y:S02]  /*1e40*/  FFMA.FTZ R95, R94.reuse, R89, R95 ;  /* 0x000000595e5f7223 */ /* 0x040fe4000001005f */
[----:B------:R-:W1:Y:S01]  /*1e50*/  SHFL.UP PT, R89, R93, 0x8, RZ ;  /* 0x050000005d597989 */ /* 0x000e6200000e00ff */
[----:B------:R-:W-:Y:S02]  /*1e60*/  @P0 FFMA.FTZ R94, R94, R87, -R90 ;  /* 0x000000575e5e0223 */ /* 0x000fe4000001085a */
[----:B------:R-:W-:Y:S01]  /*1e70*/  FMUL.FTZ R91, R5, R6 ;  /* 0x00000006055b7220 */ /* 0x000fe20000410000 */
[----:B------:R-:W-:Y:S01]  /*1e80*/  FSEL R90, R96, R95, !P0 ;  /* 0x0000005f605a7208 */ /* 0x000fe20004000000 */
[----:B------:R-:W-:Y:S01]  /*1e90*/  FMUL.FTZ R97, R74, R103 ;  /* 0x000000674a617220 */ /* 0x000fe20000410000 */
[----:B------:R-:W3:Y:S01]  /*1ea0*/  SHFL.UP PT, R5, R94, 0x8, RZ ;  /* 0x050000005e057989 */ /* 0x000ee200000e00ff */
[----:B------:R-:W-:Y:S01]  /*1eb0*/  FFMA.FTZ R91, R4, R7, R91 ;  /* 0x00000007045b7223 */ /* 0x000fe2000001005b */
[----:B------:R-:W-:Y:S01]  /*1ec0*/  ISETP.GE.AND P0, PT, R40, 0x8, PT ;  /* 0x000000082800780c */ /* 0x000fe20003f06270 */
[----:B------:R-:W-:Y:S01]  /*1ed0*/  FMUL.FTZ R96, R76, R103 ;  /* 0x000000674c607220 */ /* 0x000fe20000410000 */
[----:B------:R-:W4:Y:S01]  /*1ee0*/  SHFL.UP PT, R7, R90, 0x8, RZ ;  /* 0x050000005a077989 */ /* 0x000f2200000e00ff */
[----:B------:R-:W-:-:S02]  /*1ef0*/  FMUL.FTZ R99, R74, R91 ;  /* 0x0000005b4a637220 */ /* 0x000fc40000410000 */
[----:B------:R-:W-:Y:S02]  /*1f00*/  FMUL.FTZ R95, R76, R91 ;  /* 0x0000005b4c5f7220 */ /* 0x000fe40000410000 */
[-C--:B------:R-:W-:Y:S02]  /*1f10*/  FMUL.FTZ R4, R80, R99.reuse ;  /* 0x0000006350047220 */ /* 0x080fe40000410000 */
[C---:B------:R-:W-:Y:S02]  /*1f20*/  FMUL.FTZ R6, R78.reuse, R99 ;  /* 0x000000634e067220 */ /* 0x040fe40000410000 */
[----:B------:R-:W-:Y:S02]  /*1f30*/  FFMA.FTZ R87, R78, R97, -R4 ;  /* 0x000000614e577223 */ /* 0x000fe40000010804 */
[----:B0-----:R-:W-:Y:S02]  /*1f40*/  FMUL.FTZ R4, R90, R101 ;  /* 0x000000655a047220 */ /* 0x001fe40000410000 */
[----:B------:R-:W-:-:S02]  /*1f50*/  FFMA.FTZ R6, -R80, R97, -R6 ;  /* 0x0000006150067223 */ /* 0x000fc40000010906 */
[-C--:B-1----:R-:W-:Y:S02]  /*1f60*/  FFMA.FTZ R100, R94, R89.reuse, -R4 ;  /* 0x000000595e647223 */ /* 0x082fe40000010804 */
[----:B------:R-:W-:Y:S02]  /*1f70*/  FMUL.FTZ R89, R90, R89 ;  /* 0x000000595a597220 */ /* 0x000fe40000410000 */
[----:B------:R-:W-:Y:S02]  /*1f80*/  FADD.FTZ R107, -R95, R6 ;  /* 0x000000065f6b7221 */ /* 0x000fe40000010100 */
[----:B------:R-:W-:Y:S02]  /*1f90*/  FFMA.FTZ R89, R94, R101, R89 ;  /* 0x000000655e597223 */ /* 0x000fe40000010059 */
[----:B---3--:R-:W-:Y:S02]  /*1fa0*/  FMUL.FTZ R6, R90, R5 ;  /* 0x000000055a067220 */ /* 0x008fe40000410000 */
[----:B------:R-:W-:-:S02]  /*1fb0*/  FADD.FTZ R105, R96, R87 ;  /* 0x0000005760697221 */ /* 0x000fc40000010000 */
[----:B------:R-:W-:Y:S02]  /*1fc0*/  FMUL.FTZ R87, R84, -R107 ;  /* 0x8000006b54577220 */ /* 0x000fe40000410000 */
[-C--:B----4-:R-:W-:Y:S02]  /*1fd0*/  FMUL.FTZ R4, R90, R7.reuse ;  /* 0x000000075a047220 */ /* 0x090fe40000410000 */
[----:B------:R-:W-:Y:S02]  /*1fe0*/  @P0 FADD.FTZ R92, R92, R89 ;  /* 0x000000595c5c0221 */ /* 0x000fe40000010000 */
[----:B------:R-:W-:Y:S02]  /*1ff0*/  FFMA.FTZ R7, R94, R7, R6 ;  /* 0x000000075e077223 */ /* 0x000fe40000010006 */
[-C--:B------:R-:W-:Y:S01]  /*2000*/  FFMA.FTZ R87, R82, R105.reuse, -R87 ;  /* 0x0000006952577223 */ /* 0x080fe20000010857 */
[----:B------:R-:W0:Y:S01]  /*2010*/  SHFL.UP PT, R89, R92, 0x10, RZ ;  /* 0x060000005c597989 */ /* 0x000e2200000e00ff */
[----:B------:R-:W-:Y:S01]  /*2020*/  FMUL.FTZ R105, R84, -R105 ;  /* 0x8000006954697220 */ /* 0x000fe20000410000 */
[----:B------:R-:W-:Y:S01]  /*2030*/  FSEL R90, R90, R7, !P0 ;  /* 0x000000075a5a7208 */ /* 0x000fe20004000000 */
[----:B------:R-:W-:-:S02]  /*2040*/  @P0 FADD.FTZ R93, R93, R100 ;  /* 0x000000645d5d0221 */ /* 0x000fc40000010000 */
[----:B------:R-:W-:Y:S01]  /*2050*/  @P0 FFMA.FTZ R94, R94, R5, -R4 ;  /* 0x000000055e5e0223 */ /* 0x000fe20000010804 */
[----:B------:R-:W-:Y:S01]  /*2060*/  ISETP.GE.AND P0, PT, R31, c[0x0][0x174], PT ;  /* 0x00005d001f007a0c */ /* 0x000fe20003f06270 */
[-C--:B--2---:R-:W-:Y:S01]  /*2070*/  FMUL.FTZ R4, R80, -R28.reuse ;  /* 0x8000001c50047220 */ /* 0x084fe20000410000 */
[----:B------:R-:W1:Y:S01]  /*2080*/  SHFL.UP PT, R111, R93, 0x10, RZ ;  /* 0x060000005d6f7989 */ /* 0x000e6200000e00ff */
[----:B------:R-:W-:Y:S01]  /*2090*/  FFMA.FTZ R106, R82, R107, R105 ;  /* 0x0000006b526a7223 */ /* 0x000fe20000010069 */
[----:B------:R-:W-:Y:S01]  /*20a0*/  ISETP.EQ.AND P0, PT, R98, RZ, !P0 ;  /* 0x000000ff6200720c */ /* 0x000fe20004702270 */
[-C--:B------:R-:W-:Y:S01]  /*20b0*/  FMUL.FTZ R7, R80, R29.reuse ;  /* 0x0000001d50077220 */ /* 0x080fe20000410000 */
[----:B------:R-:W2:Y:S01]  /*20c0*/  SHFL.UP PT, R105, R94, 0x10, RZ ;  /* 0x060000005e697989 */ /* 0x000ea200000e00ff */
[C---:B------:R-:W-:Y:S01]  /*20d0*/  FFMA.FTZ R107, R78.reuse, -R29, R4 ;  /* 0x8000001d4e6b7223 */ /* 0x040fe20000010004 */
[----:B------:R-:W-:Y:S01]  /*20e0*/  HFMA2.MMA R5, -RZ, RZ, 0, 0 ;  /* 0x00000000ff057435 */ /* 0x000fe200000001ff */
[----:B------:R-:W-:Y:S01]  /*20f0*/  FFMA.FTZ R7, R78, R28, -R7 ;  /* 0x0000001c4e077223 */ /* 0x000fe20000010807 */
[----:B------:R-:W3:Y:S01]  /*2100*/  SHFL.UP PT, R109, R90, 0x10, RZ ;  /* 0x060000005a6d7989 */ /* 0x000ee200000e00ff */
[C---:B------:R-:W-:Y:S01]  /*2110*/  FMUL.FTZ R100, R84.reuse, -R107 ;  /* 0x8000006b54647220 */ /* 0x040fe20000410000 */
[----:B------:R-:W-:Y:S01]  /*2120*/  MOV R4, 0x3f800000 ;  /* 0x3f80000000047802 */ /* 0x000fe20000000f00 */
[----:B------:R-:W-:-:S02]  /*2130*/  FMUL.FTZ R102, R84, -R7 ;  /* 0x8000000754667220 */ /* 0x000fc40000410000 */
[----:B------:R-:W-:Y:S02]  /*2140*/  FFMA.FTZ R112, R82, R7, -R100 ;  /* 0x0000000752707223 */ /* 0x000fe40000010864 */
[C---:B------:R-:W-:Y:S01]  /*2150*/  FMUL.FTZ R101, R70.reuse, R91 ;  /* 0x0000005b46657220 */ /* 0x040fe20000410000 */
[----:B------:R-:W-:Y:S01]  /*2160*/  CS2R R6, SRZ ;  /* 0x0000000000067805 */ /* 0x000fe2000001ff00 */
[----:B------:R-:W-:Y:S02]  /*2170*/  FMUL.FTZ R100, R70, R103 ;  /* 0x0000006746647220 */ /* 0x000fe40000410000 */
[----:B------:R-:W-:Y:S02]  /*2180*/  FFMA.FTZ R113, R82, R107, R102 ;  /* 0x0000006b52717223 */ /* 0x000fe40000010066 */
[----:B------:R-:W-:Y:S01]  /*2190*/  FADD.FTZ R107, -R101, R106 ;  /* 0x0000006a656b7221 */ /* 0x000fe20000010100 */
[----:B------:R-:W4:Y:S01]  /*21a0*/  @P0 LDS.128 R4, [UR4+0x1660] ;  /* 0x00166004ff040984 */ /* 0x000f220008000c00 */
[----:B------:R-:W-:Y:S01]  /*21b0*/  FADD.FTZ R87, R100, R87 ;  /* 0x0000005764577221 */ /* 0x000fe20000010000 */
[----:B------:R-:W-:Y:S01]  /*21c0*/  ISETP.NE.AND P0, PT, R98, 0x1f, PT ;  /* 0x0000001f6200780c */ /* 0x000fe20003f05270 */
[----:B------:R-:W-:-:S02]  /*21d0*/  FMUL.FTZ R106, R86, -R107 ;  /* 0x8000006b566a7220 */ /* 0x000fc40000410000 */
[C---:B------:R-:W-:Y:S02]  /*21e0*/  FMUL.FTZ R110, R86.reuse, -R87 ;  /* 0x80000057566e7220 */ /* 0x040fe40000410000 */
[----:B------:R-:W-:Y:S02]  /*21f0*/  FMUL.FTZ R108, R86, -R113 ;  /* 0x80000071566c7220 */ /* 0x000fe40000410000 */
[----:B0-----:R-:W-:Y:S02]  /*2200*/  FMUL.FTZ R102, R90, R89 ;  /* 0x000000595a667220 */ /* 0x001fe40000410000 */
[C---:B------:R-:W-:Y:S02]  /*2210*/  FFMA.FTZ R106, R85.reuse, R87, -R106 ;  /* 0x00000057556a7223 */ /* 0x040fe4000001086a */
[C---:B------:R-:W-:Y:S02]  /*2220*/  FFMA.FTZ R107, R85.reuse, R107, R110 ;  /* 0x0000006b556b7223 */ /* 0x040fe4000001006e */
[----:B------:R-:W-:-:S02]  /*2230*/  FFMA.FTZ R87, R85, R112, -R108 ;  /* 0x0000007055577223 */ /* 0x000fc4000001086c */
[-C--:B-1----:R-:W-:Y:S02]  /*2240*/  FFMA.FTZ R110, R94, R111.reuse, -R102 ;  /* 0x0000006f5e6e7223 */ /* 0x082fe40000010866 */
[C---:B------:R-:W-:Y:S01]  /*2250*/  FMUL.FTZ R111, R90.reuse, R111 ;  /* 0x0000006f5a6f7220 */ /* 0x040fe20000410000 */
[----:B------:R0:W1:Y:S01]  /*2260*/  SHFL.DOWN PT, R114, R87, 0x1, 0x1f ;  /* 0x08201f0057727f89 */ /* 0x00006200000e0000 */
[C---:B--2---:R-:W-:Y:S02]  /*2270*/  FMUL.FTZ R108, R90.reuse, R105 ;  /* 0x000000695a6c7220 */ /* 0x044fe40000410000 */
[----:B---3--:R-:W-:Y:S02]  /*2280*/  FMUL.FTZ R102, R90, R109 ;  /* 0x0000006d5a667220 */ /* 0x008fe40000410000 */
[C---:B------:R-:W-:Y:S02]  /*2290*/  FFMA.FTZ R111, R94.reuse, R89, R111 ;  /* 0x000000595e6f7223 */ /* 0x040fe4000001006f */
[----:B------:R-:W-:-:S02]  /*22a0*/  FFMA.FTZ R109, R94, R109, R108 ;  /* 0x0000006d5e6d7223 */ /* 0x000fc4000001006c */
[----:B------:R-:W-:Y:S02]  /*22b0*/  @P3 FFMA.FTZ R94, R94, R105, -R102 ;  /* 0x000000695e5e3223 */ /* 0x000fe40000010866 */
[----:B------:R-:W-:Y:S01]  /*22c0*/  FMUL.FTZ R112, R86, -R112 ;  /* 0x8000007056707220 */ /* 0x000fe20000410000 */
[----:B------:R-:W-:Y:S01]  /*22d0*/  FSEL R109, R90, R109, !P3 ;  /* 0x0000006d5a6d7208 */ /* 0x000fe20005800000 */
[C---:B------:R-:W-:Y:S02]  /*22e0*/  FMUL.FTZ R103, R67.reuse, R103 ;  /* 0x0000006743677220 */ /* 0x040fe40000410000 */
[----:B------:R-:W-:Y:S01]  /*22f0*/  FMUL.FTZ R102, R67, R91 ;  /* 0x0000005b43667220 */ /* 0x000fe20000410000 */
[----:B------:R-:W2:Y:S01]  /*2300*/  SHFL.UP PT, R94, R94, 0x1, RZ ;  /* 0x042000005e5e7989 */ /* 0x000ea200000e00ff */
[----:B------:R-:W-:Y:S02]  /*2310*/  @P3 FADD.FTZ R92, R92, R111 ;  /* 0x0000006f5c5c3221 */ /* 0x000fe40000010000 */
[----:B------:R-:W-:-:S02]  /*2320*/  FFMA.FTZ R89, R85, R113, R112 ;  /* 0x0000007155597223 */ /* 0x000fc40000010070 */
[----:B------:R-:W-:Y:S01]  /*2330*/  @P3 FADD.FTZ R93, R93, R110 ;  /* 0x0000006e5d5d3221 */ /* 0x000fe20000010000 */
[----:B------:R-:W-:Y:S01]  /*2340*/  ISETP.GT.U32.AND P3, PT, R98, 0x1d, PT ;  /* 0x0000001d6200780c */ /* 0x000fe20003f64070 */
[----:B------:R-:W-:Y:S01]  /*2350*/  FADD.FTZ R90, R103, R106 ;  /* 0x0000006a675a7221 */ /* 0x000fe20000010000 */
[----:B------:R0:W3:Y:S01]  /*2360*/  SHFL.DOWN PT, R116, R89, 0x1, 0x1f ;  /* 0x08201f0059747f89 */ /* 0x0000e200000e0000 */
[----:B------:R-:W-:-:S03]  /*2370*/  FADD.FTZ R91, -R102, R107 ;  /* 0x0000006b665b7221 */ /* 0x000fc60000010100 */
[----:B------:R0:W0:Y:S04]  /*2380*/  SHFL.DOWN PT, R118, R90, 0x1, 0x1f ;  /* 0x08201f005a767f89 */ /* 0x00002800000e0000 */
[----:B------:R0:W0:Y:S04]  /*2390*/  SHFL.DOWN PT, R120, R91, 0x1, 0x1f ;  /* 0x08201f005b787f89 */ /* 0x00002800000e0000 */
[----:B------:R0:W0:Y:S04]  /*23a0*/  SHFL.UP PT, R105, R93, 0x1, RZ ;  /* 0x042000005d697989 */ /* 0x00002800000e00ff */
[----:B------:R-:W0:Y:S04]  /*23b0*/  SHFL.UP PT, R92, R92, 0x1, RZ ;  /* 0x042000005c5c7989 */ /* 0x000e2800000e00ff */
[----:B------:R0:W0:Y:S01]  /*23c0*/  SHFL.UP PT, R106, R109, 0x1, RZ ;  /* 0x042000006d6a7989 */ /* 0x00002200000e00ff */
        /* <DEDUP_REMOVED lines=12> */
.L_x_13832:
[----:B-12-4-:R-:W-:Y:S05]  /*2490*/  BSYNC B0 ;  /* 0x0000000000007941 */ /* 0x016fea0003800000 */
.L_x_13831:
[----:B------:R1:W2:Y:S01]  /*24a0*/  SHFL.DOWN PT, R114, R87, 0x2, 0x1f ;  /* 0x08401f0057727f89 */ /* 0x0002a200000e0000 */
[----:B------:R-:W-:Y:S03]  /*24b0*/  BSSY B0, `(.L_x_13833) ;  /* 0x0000010000007945 */ /* 0x000fe60003800000 */
[----:B---3--:R1:W3:Y:S04]  /*24c0*/  SHFL.DOWN PT, R116, R89, 0x2, 0x1f ;  /* 0x08401f0059747f89 */ /* 0x0082e800000e0000 */
[----:B0-----:R1:W0:Y:S04]  /*24d0*/  SHFL.DOWN PT, R118, R90, 0x2, 0x1f ;  /* 0x08401f005a767f89 */ /* 0x00122800000e0000 */
[----:B------:R1:W4:Y:S01]  /*24e0*/  SHFL.DOWN PT, R120, R91, 0x2, 0x1f ;  /* 0x08401f005b787f89 */ /* 0x00032200000e0000 */
[----:B------:R-:W-:Y:S05]  /*24f0*/  @P3 BRA `(.L_x_13834) ;  /* 0x000000b000003947 */ /* 0x000fea0003800000 */
[C---:B----4-:R-:W-:Y:S02]  /*2500*/  FMUL.FTZ R110, R89.reuse, R120 ;  /* 0x00000078596e7220 */ /* 0x050fe40000410000 */
[----:B---3--:R-:W-:-:S02]  /*2510*/  FMUL.FTZ R108, R89, R116 ;  /* 0x00000074596c7220 */ /* 0x008fc40000410000 */
[-C--:B0-----:R-:W-:Y:S02]  /*2520*/  FMUL.FTZ R112, R89, R118.reuse ;  /* 0x0000007659707220 */ /* 0x081fe40000410000 */
        /* <DEDUP_REMOVED lines=8> */
.L_x_13834:
[----:B------:R-:W-:Y:S05]  /*25b0*/  BSYNC B0 ;  /* 0x0000000000007941 */ /* 0x000fea0003800000 */
.L_x_13833:
[----:B--2---:R2:W1:Y:S01]  /*25c0*/  SHFL.DOWN PT, R114, R87, 0x4, 0x1f ;  /* 0x08801f0057727f89 */ /* 0x00446200000e0000 */
[----:B------:R-:W-:Y:S03]  /*25d0*/  BSSY B0, `(.L_x_13835) ;  /* 0x0000010000007945 */ /* 0x000fe60003800000 */
[----:B---3--:R2:W3:Y:S04]  /*25e0*/  SHFL.DOWN PT, R116, R89, 0x4, 0x1f ;  /* 0x08801f0059747f89 */ /* 0x0084e800000e0000 */
[----:B0-----:R2:W0:Y:S04]  /*25f0*/  SHFL.DOWN PT, R118, R90, 0x4, 0x1f ;  /* 0x08801f005a767f89 */ /* 0x00142800000e0000 */
[----:B----4-:R2:W4:Y:S01]  /*2600*/  SHFL.DOWN PT, R120, R91, 0x4, 0x1f ;  /* 0x08801f005b787f89 */ /* 0x01052200000e0000 */
[----:B------:R-:W-:Y:S05]  /*2610*/  @P4 BRA `(.L_x_13836) ;  /* 0x000000b000004947 */ /* 0x000fea0003800000 */
[C---:B----4-:R-:W-:Y:S02]  /*2620*/  FMUL.FTZ R110, R89.reuse, R120 ;  /* 0x00000078596e7220 */ /* 0x050fe40000410000 */
[----:B---3--:R-:W-:-:S02]  /*2630*/  FMUL.FTZ R108, R89, R116 ;  /* 0x00000074596c7220 */ /* 0x008fc40000410000 */
[-C--:B0-----:R-:W-:Y:S02]  /*2640*/  FMUL.FTZ R112, R89, R118.reuse ;  /* 0x0000007659707220 */ /* 0x081fe40000410000 */
        /* <DEDUP_REMOVED lines=8> */
.L_x_13836:
[----:B------:R-:W-:Y:S05]  /*26d0*/  BSYNC B0 ;  /* 0x0000000000007941 */ /* 0x000fea0003800000 */
.L_x_13835:
[----:B-1----:R1:W2:Y:S01]  /*26e0*/  SHFL.DOWN PT, R114, R87, 0x8, 0x1f ;  /* 0x09001f0057727f89 */ /* 0x0022a200000e0000 */
        /* <DEDUP_REMOVED lines=16> */
.L_x_13838:
[----:B------:R-:W-:Y:S05]  /*27f0*/  BSYNC B0 ;  /* 0x0000000000007941 */ /* 0x000fea0003800000 */
.L_x_13837:
        /* <DEDUP_REMOVED lines=17> */
.L_x_13840:
[----:B------:R-:W-:Y:S05]  /*2910*/  BSYNC B0 ;  /* 0x0000000000007941 */ /* 0x000fea0003800000 */
.L_x_13839:
        /* <DEDUP_REMOVED lines=8> */
[----:B-12---:R-:W-:Y:S01]  /*29a0*/  SHFL.IDX PT, R89, R89, RZ, 0x1f ;  /* 0x00001fff59597589 */ /* 0x006fe200000e0000 */
        /* <DEDUP_REMOVED lines=8> */
[----:B------:R-:W-:Y:S01]  /*2a30*/  @P2 FADD.FTZ R108, R112, R93 ;  /* 0x0000005d706c2221 */ /* 0x000fe20000010000 */
[----:B------:R-:W-:Y:S01]  /*2a40*/  ISETP.NE.AND P2, PT, R41, RZ, PT ;  /* 0x000000ff2900720c */ /* 0x000fe20003f45270 */
[-C--:B------:R-:W-:Y:S02]  /*2a50*/  FMUL.FTZ R111, R107, -R29.reuse ;  /* 0x8000001d6b6f7220 */ /* 0x080fe40000410000 */
[----:B------:R-:W-:Y:S02]  /*2a60*/  FMUL.FTZ R109, R108, -R29 ;  /* 0x8000001d6c6d7220 */ /* 0x000fe40000410000 */
[----:B------:R-:W-:-:S02]  /*2a70*/  FMUL.FTZ R93, R106, R10 ;  /* 0x0000000a6a5d7220 */ /* 0x000fc40000410000 */
[-C--:B------:R-:W-:Y:S02]  /*2a80*/  FMUL.FTZ R29, R106, R11.reuse ;  /* 0x0000000b6a1d7220 */ /* 0x080fe40000410000 */
[-C--:B------:R-:W-:Y:S02]  /*2a90*/  FFMA.FTZ R108, R108, R28.reuse, R111 ;  /* 0x0000001c6c6c7223 */ /* 0x080fe4000001006f */
[----:B------:R-:W-:Y:S02]  /*2aa0*/  FFMA.FTZ R28, R107, R28, -R109 ;  /* 0x0000001c6b1c7223 */ /* 0x000fe4000001086d */
[C---:B------:R-:W-:Y:S02]  /*2ab0*/  FFMA.FTZ R107, R94.reuse, R11, R93 ;  /* 0x0000000b5e6b7223 */ /* 0x040fe4000001005d */
        /* <DEDUP_REMOVED lines=15> */
[----:B------:R-:W-:Y:S02]  /*2bb0*/  FADD.FTZ R28, RZ, R28 ;  /* 0x0000001cff1c7221 */ /* 0x000fe40000010000 */
[----:B------:R-:W-:Y:S02]  /*2bc0*/  FADD.FTZ R95, -R95, R94 ;  /* 0x0000005e5f5f7221 */ /* 0x000fe40000010100 */
[----:B------:R-:W-:Y:S02]  /*2bd0*/  FMUL.FTZ R11, R84, -R97 ;  /* 0x80000061540b7220 */ /* 0x000fe40000410000 */
[----:B------:R-:W-:Y:S02]  /*2be0*/  FADD.FTZ R92, R88, R9 ;  /* 0x00000009585c7221 */ /* 0x000fe40000010000 */
[----:B------:R-:W-:Y:S02]  /*2bf0*/  FMUL.FTZ R8, R86, R28 ;  /* 0x0000001c56087220 */ /* 0x000fe40000410000 */
[----:B------:R-:W-:-:S02]  /*2c00*/  FMUL.FTZ R10, R84, -R95 ;  /* 0x8000005f540a7220 */ /* 0x000fc40000410000 */
[C---:B------:R-:W-:Y:S02]  /*2c10*/  FFMA.FTZ R88, R82.reuse, R95, R11 ;  /* 0x0000005f52587223 */ /* 0x040fe4000001000b */
[-C--:B------:R-:W-:Y:S02]  /*2c20*/  FFMA.FTZ R8, R85, R92.reuse, -R8 ;  /* 0x0000005c55087223 */ /* 0x080fe40000010808 */
[----:B------:R-:W-:Y:S02]  /*2c30*/  FFMA.FTZ R11, R82, R97, -R10 ;  /* 0x00000061520b7223 */ /* 0x000fe4000001080a */
[----:B------:R-:W-:Y:S02]  /*2c40*/  FADD.FTZ R101, -R101, R88 ;  /* 0x0000005865657221 */ /* 0x000fe40000010100 */
[----:B------:R-:W-:Y:S02]  /*2c50*/  FMUL.FTZ R9, R86, R92 ;  /* 0x0000005c56097220 */ /* 0x000fe40000410000 */
[----:B------:R-:W-:-:S02]  /*2c60*/  FFMA.FTZ R111, R79, R30, R8 ;  /* 0x0000001e4f6f7223 */ /* 0x000fc40000010008 */
[----:B------:R-:W-:Y:S02]  /*2c70*/  FADD.FTZ R100, R100, R11 ;  /* 0x0000000b64647221 */ /* 0x000fe40000010000 */
[C---:B------:R-:W-:Y:S02]  /*2c80*/  FMUL.FTZ R8, R86.reuse, -R101 ;  /* 0x8000006556087220 */ /* 0x040fe40000410000 */
[C---:B------:R-:W-:Y:S02]  /*2c90*/  FFMA.FTZ R9, R85.reuse, R28, R9 ;  /* 0x0000001c55097223 */ /* 0x040fe40000010009 */
[-C--:B------:R-:W-:Y:S02]  /*2ca0*/  FMUL.FTZ R86, R86, -R100.reuse ;  /* 0x8000006456567220 */ /* 0x080fe40000410000 */
[----:B------:R-:W-:Y:S02]  /*2cb0*/  FFMA.FTZ R8, R85, R100, -R8 ;  /* 0x0000006455087223 */ /* 0x000fe40000010808 */
[----:B------:R-:W-:-:S02]  /*2cc0*/  FADD.FTZ R99, RZ, R9 ;  /* 0x00000009ff637221 */ /* 0x000fc40000010000 */
[----:B------:R-:W-:Y:S02]  /*2cd0*/  FFMA.FTZ R85, R85, R101, R86 ;  /* 0x0000006555557223 */ /* 0x000fe40000010056 */
[----:B------:R-:W-:Y:S02]  /*2ce0*/  FADD.FTZ R103, R103, R8 ;  /* 0x0000000867677221 */ /* 0x000fe40000010000 */
[C---:B------:R-:W-:Y:S02]  /*2cf0*/  FMUL.FTZ R9, R84.reuse, R99 ;  /* 0x0000006354097220 */ /* 0x040fe40000410000 */
[----:B------:R-:W-:Y:S02]  /*2d00*/  FMUL.FTZ R84, R84, R111 ;  /* 0x0000006f54547220 */ /* 0x000fe40000410000 */
[----:B------:R-:W-:Y:S02]  /*2d10*/  FFMA.FTZ R11, R67, R92, RZ ;  /* 0x0000005c430b7223 */ /* 0x000fe400000100ff */
[----:B------:R-:W-:-:S02]  /*2d20*/  FADD.FTZ R85, -R102, R85 ;  /* 0x0000005566557221 */ /* 0x000fc40000010100 */
[-C--:B------:R-:W-:Y:S02]  /*2d30*/  FMUL.FTZ R105, R103, R34.reuse ;  /* 0x0000002267697220 */ /* 0x080fe40000410000 */
[C---:B------:R-:W-:Y:S02]  /*2d40*/  FFMA.FTZ R9, R82.reuse, R111, -R9 ;  /* 0x0000006f52097223 */ /* 0x040fe40000010809 */
[----:B------:R-:W-:Y:S02]  /*2d50*/  FFMA.FTZ R107, R82, R99, R84 ;  /* 0x00000063526b7223 */ /* 0x000fe40000010054 */
[----:B------:R-:W-:Y:S02]  /*2d60*/  FFMA.FTZ R109, R70, R111, R11 ;  /* 0x0000006f466d7223 */ /* 0x000fe4000001000b */
[----:B------:R-:W-:Y:S02]  /*2d70*/  FFMA.FTZ R82, R77, -R34, R92 ;  /* 0x800000224d527223 */ /* 0x000fe4000001005c */
[----:B------:R-:W-:-:S02]  /*2d80*/  FMUL.FTZ R86, R100, R30 ;  /* 0x0000001e64567220 */ /* 0x000fc40000410000 */
[----:B------:R-:W-:Y:S02]  /*2d90*/  FMUL.FTZ R11, R85, R34 ;  /* 0x00000022550b7220 */ /* 0x000fe40000410000 */
[----:B------:R-:W-:Y:S02]  /*2da0*/  FMUL.FTZ R10, R28, R105 ;  /* 0x000000691c0a7220 */ /* 0x000fe40000410000 */
[----:B------:R-:W-:Y:S02]  /*2db0*/  FFMA.FTZ R115, R81, R32, R9 ;  /* 0x0000002051737223 */ /* 0x000fe40000010009 */
[-C--:B------:R-:W-:Y:S02]  /*2dc0*/  FFMA.FTZ R84, R79, -R30.reuse, R111 ;  /* 0x8000001e4f547223 */ /* 0x080fe4000001006f */
[----:B------:R-:W-:Y:S02]  /*2dd0*/  FMUL.FTZ R9, R101, R30 ;  /* 0x0000001e65097220 */ /* 0x000fe40000410000 */
[----:B------:R-:W-:-:S02]  /*2de0*/  FMUL.FTZ R88, R99, R86 ;  /* 0x0000005663587220 */ /* 0x000fc40000410000 */
[-C--:B------:R-:W-:Y:S02]  /*2df0*/  FFMA.FTZ R10, R82, R11.reuse, -R10 ;  /* 0x0000000b520a7223 */ /* 0x080fe4000001080a */
[----:B------:R-:W-:Y:S02]  /*2e00*/  FMUL.FTZ R11, R28, R11 ;  /* 0x0000000b1c0b7220 */ /* 0x000fe40000410000 */
[----:B------:R-:W-:Y:S02]  /*2e10*/  FADD.FTZ R107, RZ, R107 ;  /* 0x0000006bff6b7221 */ /* 0x000fe40000010000 */
[-C--:B------:R-:W-:Y:S02]  /*2e20*/  FFMA.FTZ R113, R84, R9.reuse, -R88 ;  /* 0x0000000954717223 */ /* 0x080fe40000010858 */
[----:B------:R-:W-:Y:S02]  /*2e30*/  FMUL.FTZ R111, R99, R9 ;  /* 0x00000009636f7220 */ /* 0x000fe40000410000 */
[----:B------:R-:W-:-:S02]  /*2e40*/  FADD.FTZ R10, RZ, R10 ;  /* 0x0000000aff0a7221 */ /* 0x000fc40000010000 */
[----:B------:R-:W-:Y:S02]  /*2e50*/  FFMA.FTZ R11, R82, R105, R11 ;  /* 0x00000069520b7223 */ /* 0x000fe4000001000b */
[----:B------:R-:W-:Y:S02]  /*2e60*/  FMUL.FTZ R9, R80, R107 ;  /* 0x0000006b50097220 */ /* 0x000fe40000410000 */
[----:B------:R-:W-:Y:S02]  /*2e70*/  FADD.FTZ R10, R10, R113 ;  /* 0x000000710a0a7221 */ /* 0x000fe40000010000 */
[----:B------:R-:W-:Y:S02]  /*2e80*/  FMUL.FTZ R80, R80, R115 ;  /* 0x0000007350507220 */ /* 0x000fe40000410000 */
[----:B------:R-:W-:Y:S02]  /*2e90*/  FFMA.FTZ R88, R84, R86, R111 ;  /* 0x0000005654587223 */ /* 0x000fe4000001006f */
[----:B------:R-:W-:-:S02]  /*2ea0*/  FADD.FTZ R11, RZ, R11 ;  /* 0x0000000bff0b7221 */ /* 0x000fc40000010000 */
[-C--:B------:R-:W-:Y:S02]  /*2eb0*/  FFMA.FTZ R9, R78, R115.reuse, -R9 ;  /* 0x000000734e097223 */ /* 0x080fe40000010809 */
[----:B------:R-:W-:Y:S02]  /*2ec0*/  FFMA.FTZ R113, R76, R115, R109 ;  /* 0x000000734c717223 */ /* 0x000fe4000001006d */
[----:B------:R-:W-:Y:S02]  /*2ed0*/  FMUL.FTZ R109, R97, R32 ;  /* 0x00000020616d7220 */ /* 0x000fe40000410000 */
[----:B------:R-:W-:Y:S02]  /*2ee0*/  FFMA.FTZ R80, R78, R107, R80 ;  /* 0x0000006b4e507223 */ /* 0x000fe40000010050 */
[----:B------:R-:W-:Y:S02]  /*2ef0*/  FADD.FTZ R11, R11, R88 ;  /* 0x000000580b0b7221 */ /* 0x000fe40000010000 */
[----:B------:R-:W-:-:S02]  /*2f00*/  FFMA.FTZ R94, R83, R0, R9 ;  /* 0x00000000535e7223 */ /* 0x000fc40000010009 */
[-C--:B------:R-:W-:Y:S02]  /*2f10*/  FFMA.FTZ R78, R81, -R32.reuse, R115 ;  /* 0x80000020514e7223 */ /* 0x080fe40000010073 */
[----:B------:R-:W-:Y:S02]  /*2f20*/  FMUL.FTZ R9, R95, R32 ;  /* 0x000000205f097220 */ /* 0x000fe40000410000 */
[----:B------:R-:W-:Y:S02]  /*2f30*/  FMUL.FTZ R88, R107, R109 ;  /* 0x0000006d6b587220 */ /* 0x000fe40000410000 */
[----:B------:R-:W-:Y:S02]  /*2f40*/  FFMA.FTZ R8, R67, -R28, RZ ;  /* 0x8000001c43087223 */ /* 0x000fe400000100ff */
[----:B------:R-:W-:Y:S02]  /*2f50*/  FFMA.FTZ R115, R78, R9, -R88 ;  /* 0x000000094e737223 */ /* 0x000fe40000010858 */
[----:B------:R-:W-:-:S02]  /*2f60*/  FFMA.FTZ R92, R74, R94, R113 ;  /* 0x0000005e4a5c7223 */ /* 0x000fc40000010071 */
[----:B------:R-:W-:Y:S02]  /*2f70*/  FMUL.FTZ R9, R107, R9 ;  /* 0x000000096b097220 */ /* 0x000fe40000410000 */
[----:B------:R-:W-:Y:S02]  /*2f80*/  FADD.FTZ R111, RZ, R80 ;  /* 0x00000050ff6f7221 */ /* 0x000fe40000010000 */
[-C--:B------:R-:W-:Y:S02]  /*2f90*/  FMUL.FTZ R113, R93, R0.reuse ;  /* 0x000000005d717220 */ /* 0x080fe40000410000 */
[----:B------:R-:W-:Y:S02]  /*2fa0*/  FMUL.FTZ R88, R29, R0 ;  /* 0x000000001d587220 */ /* 0x000fe40000410000 */
[----:B------:R-:W-:Y:S02]  /*2fb0*/  FADD.FTZ R115, R10, R115 ;  /* 0x000000730a737221 */ /* 0x000fe40000010000 */
[----:B------:R-:W-:-:S02]  /*2fc0*/  FFMA.FTZ R8, R70, -R99, R8 ;  /* 0x8000006346087223 */ /* 0x000fc40000010008 */
[----:B------:R-:W-:Y:S02]  /*2fd0*/  FFMA.FTZ R10, R78, R109, R9 ;  /* 0x0000006d4e0a7223 */ /* 0x000fe40000010009 */
[----:B------:R-:W-:Y:S02]  /*2fe0*/  FFMA.FTZ R80, R83, -R0, R94 ;  /* 0x8000000053507223 */ /* 0x000fe4000001005e */
[C---:B------:R-:W-:Y:S02]  /*2ff0*/  FMUL.FTZ R117, R111.reuse, R113 ;  /* 0x000000716f757220 */ /* 0x040fe40000410000 */
[-C--:B------:R-:W-:Y:S02]  /*3000*/  FMUL.FTZ R9, R111, R88.reuse ;  /* 0x000000586f097220 */ /* 0x080fe40000410000 */
[----:B------:R-:W-:Y:S02]  /*3010*/  FFMA.FTZ R8, R76, -R107, R8 ;  /* 0x8000006b4c087223 */ /* 0x000fe40000010008 */
[----:B------:R-:W-:-:S02]  /*3020*/  FFMA.FTZ R94, R80, R88, -R117 ;  /* 0x00000058505e7223 */ /* 0x000fc40000010875 */
[----:B------:R-:W-:Y:S01]  /*3030*/  FADD.FTZ R10, R11, R10 ;  /* 0x0000000a0b0a7221 */ /* 0x000fe20000010000 */
[----:B------:R-:W1:Y:S01]  /*3040*/  SHFL.DOWN PT, R117, R92, 0x1, 0x1f ;  /* 0x08201f005c757f89 */ /* 0x000e6200000e0000 */
[----:B------:R-:W-:Y:S02]  /*3050*/  FFMA.FTZ R9, R80, R113, R9 ;  /* 0x0000007150097223 */ /* 0x000fe40000010009 */
[----:B------:R-:W-:Y:S02]  /*3060*/  FFMA.FTZ R88, R74, -R111, R8 ;  /* 0x8000006f4a587223 */ /* 0x000fe40000010008 */
[----:B------:R-:W-:Y:S02]  /*3070*/  FADD.FTZ R94, R115, R94 ;  /* 0x0000005e735e7221 */ /* 0x000fe40000010000 */
[----:B------:R-:W-:Y:S01]  /*3080*/  FADD.FTZ R8, R10, R9 ;  /* 0x000000090a087221 */ /* 0x000fe20000010000 */
[----:B------:R-:W2:Y:S01]  /*3090*/  SHFL.DOWN PT, R102, R88, 0x1, 0x1f ;  /* 0x08201f0058667f89 */ /* 0x000ea200000e0000 */
[----:B------:R-:W-:Y:S01]  /*30a0*/  MOV R10, R92 ;  /* 0x0000005c000a7202 */ /* 0x000fe20000000f00 */
[----:B------:R-:W-:Y:S01]  /*30b0*/  FADD.FTZ R62, R113, R62 ;  /* 0x0000003e713e7221 */ /* 0x000fe20000010000 */
[----:B------:R-:W-:Y:S01]  /*30c0*/  MOV R11, R88 ;  /* 0x00000058000b7202 */ /* 0x000fe20000000f00 */
[----:B------:R-:W3:Y:S01]  /*30d0*/  SHFL.DOWN PT, R96, R94, 0x1, 0x1f ;  /* 0x08201f005e607f89 */ /* 0x000ee200000e0000 */
[----:B------:R-:W-:Y:S01]  /*30e0*/  MOV R9, R94 ;  /* 0x0000005e00097202 */ /* 0x000fe20000000f00 */
[----:B------:R-:W-:-:S02]  /*30f0*/  FADD.FTZ R60, R109, R60 ;  /* 0x0000003c6d3c7221 */ /* 0x000fc40000010000 */
[----:B------:R-:W4:Y:S01]  /*3100*/  SHFL.DOWN PT, R115, R8, 0x1, 0x1f ;  /* 0x08201f0008737f89 */ /* 0x000f2200000e0000 */
[----:B------:R-:W-:Y:S02]  /*3110*/  FADD.FTZ R61, R86, R61 ;  /* 0x0000003d563d7221 */ /* 0x000fe40000010000 */
[----:B------:R-:W-:Y:S02]  /*3120*/  FADD.FTZ R58, R105, R58 ;  /* 0x0000003a693a7221 */ /* 0x000fe40000010000 */
[----:B-1----:R-:W-:-:S05]  /*3130*/  @!P0 FADD.FTZ R10, R10, R117 ;  /* 0x000000750a0a8221 */ /* 0x002fca0000010000 */
[----:B------:R-:W1:Y:S01]  /*3140*/  SHFL.DOWN PT, R117, R10, 0x2, 0x1f ;  /* 0x08401f000a757f89 */ /* 0x000e6200000e0000 */
[----:B--2---:R-:W-:Y:S02]  /*3150*/  @!P0 FADD.FTZ R11, R11, R102 ;  /* 0x000000660b0b8221 */ /* 0x004fe40000010000 */
[----:B---3--:R-:W-:-:S03]  /*3160*/  @!P0 FADD.FTZ R9, R9, R96 ;  /* 0x0000006009098221 */ /* 0x008fc60000010000 */
[----:B------:R-:W2:Y:S01]  /*3170*/  SHFL.DOWN PT, R92, R11, 0x2, 0x1f ;  /* 0x08401f000b5c7f89 */ /* 0x000ea200000e0000 */
[----:B----4-:R-:W-:-:S03]  /*3180*/  @!P0 FADD.FTZ R8, R8, R115 ;  /* 0x0000007308088221 */ /* 0x010fc60000010000 */
[----:B------:R-:W3:Y:S01]  /*3190*/  SHFL.DOWN PT, R88, R9, 0x2, 0x1f ;  /* 0x08401f0009587f89 */ /* 0x000ee200000e0000 */
[----:B------:R-:W-:-:S03]  /*31a0*/  ISETP.GT.AND P0, PT, R40, 0x1d, PT ;  /* 0x0000001d2800780c */ /* 0x000fc60003f04270 */
[----:B------:R-:W4:Y:S10]  /*31b0*/  SHFL.DOWN PT, R115, R8, 0x2, 0x1f ;  /* 0x08401f0008737f89 */ /* 0x000f3400000e0000 */
        /* <DEDUP_REMOVED lines=12> */
[-C--:B------:R-:W-:Y:S02]  /*3280*/  FMUL.FTZ R92, R89, R6.reuse ;  /* 0x00000006595c7220 */ /* 0x080fe40000410000 */
[----:B---3--:R-:W-:Y:S01]  /*3290*/  @!P0 FADD.FTZ R9, R9, R88 ;  /* 0x0000005809098221 */ /* 0x008fe20000010000 */
[----:B------:R-:W2:Y:S01]  /*32a0*/  SHFL.DOWN PT, R96, R11, 0x8, 0x1f ;  /* 0x09001f000b607f89 */ /* 0x000ea200000e0000 */
[----:B------:R-:W-:Y:S02]  /*32b0*/  FMUL.FTZ R88, R89, R7 ;  /* 0x0000000759587220 */ /* 0x000fe40000410000 */
[----:B----4-:R-:W-:Y:S01]  /*32c0*/  @!P0 FADD.FTZ R8, R8, R115 ;  /* 0x0000007308088221 */ /* 0x010fe20000010000 */
[----:B------:R-:W3:Y:S01]  /*32d0*/  SHFL.DOWN PT, R94, R9, 0x8, 0x1f ;  /* 0x09001f00095e7f89 */ /* 0x000ee200000e0000 */
[----:B------:R-:W-:Y:S01]  /*32e0*/  ISETP.GT.AND P0, PT, R40, 0x17, PT ;  /* 0x000000172800780c */ /* 0x000fe20003f04270 */
[----:B------:R-:W-:-:S02]  /*32f0*/  FFMA.FTZ R115, R87, R6, -R88 ;  /* 0x0000000657737223 */ /* 0x000fc40000010858 */
[----:B------:R-:W4:Y:S01]  /*3300*/  SHFL.DOWN PT, R117, R8, 0x8, 0x1f ;  /* 0x09001f0008757f89 */ /* 0x000f2200000e0000 */
[C---:B------:R-:W-:Y:S02]  /*3310*/  FMUL.FTZ R6, R89.reuse, R5 ;  /* 0x0000000559067220 */ /* 0x040fe40000410000 */
[-C--:B------:R-:W-:Y:S02]  /*3320*/  FMUL.FTZ R88, R89, R4.reuse ;  /* 0x0000000459587220 */ /* 0x080fe40000410000 */
[C---:B------:R-:W-:Y:S02]  /*3330*/  FFMA.FTZ R4, R87.reuse, R4, -R6 ;  /* 0x0000000457047223 */ /* 0x040fe40000010806 */
[C---:B------:R-:W-:Y:S02]  /*3340*/  FFMA.FTZ R92, R87.reuse, R7, R92 ;  /* 0x00000007575c7223 */ /* 0x040fe4000001005c */
[----:B------:R-:W-:Y:S02]  /*3350*/  FFMA.FTZ R5, R87, R5, R88 ;  /* 0x0000000557057223 */ /* 0x000fe40000010058 */
[----:B-1----:R-:W-:-:S02]  /*3360*/  @!P0 FADD.FTZ R10, R10, R119 ;  /* 0x000000770a0a8221 */ /* 0x002fc40000010000 */
[----:B------:R-:W-:Y:S02]  /*3370*/  FADD.FTZ R6, R90, R115 ;  /* 0x000000735a067221 */ /* 0x000fe40000010000 */
[----:B------:R-:W-:Y:S02]  /*3380*/  FMUL.FTZ R87, R27, R93 ;  /* 0x0000005d1b577220 */ /* 0x000fe40000410000 */
[----:B--2---:R-:W-:Y:S02]  /*3390*/  @!P0 FADD.FTZ R11, R11, R96 ;  /* 0x000000600b0b8221 */ /* 0x004fe40000010000 */
[-C--:B------:R-:W-:Y:S02]  /*33a0*/  FFMA.FTZ R88, R26, R29.reuse, -R87 ;  /* 0x0000001d1a587223 */ /* 0x080fe40000010857 */
[----:B---3--:R-:W-:Y:S01]  /*33b0*/  @!P0 FADD.FTZ R9, R9, R94 ;  /* 0x0000005e09098221 */ /* 0x008fe20000010000 */
[----:B------:R-:W-:Y:S01]  /*33c0*/  SHFL.DOWN PT, R96, R11, 0x10, 0x1f ;  /* 0x0a001f000b607f89 */ /* 0x000fe200000e0000 */
[----:B------:R-:W-:-:S02]  /*33d0*/  FMUL.FTZ R29, R27, R29 ;  /* 0x0000001d1b1d7220 */ /* 0x000fc40000410000 */
[----:B----4-:R-:W-:Y:S01]  /*33e0*/  @!P0 FADD.FTZ R8, R8, R117 ;  /* 0x0000007508088221 */ /* 0x010fe20000010000 */
[----:B------:R-:W-:Y:S01]  /*33f0*/  SHFL.DOWN PT, R94, R9, 0x10, 0x1f ;  /* 0x0a001f00095e7f89 */ /* 0x000fe200000e0000 */
[----:B------:R-:W-:Y:S01]  /*3400*/  FADD.FTZ R7, R91, R92 ;  /* 0x0000005c5b077221 */ /* 0x000fe20000010000 */
[----:B------:R-:W-:Y:S01]  /*3410*/  ISETP.GT.AND P0, PT, R40, 0xf, PT ;  /* 0x0000000f2800780c */ /* 0x000fe20003f04270 */
[----:B------:R-:W-:Y:S01]  /*3420*/  FMUL.FTZ R88, R111, R88 ;  /* 0x000000586f587220 */ /* 0x000fe20000410000 */
[----:B------:R-:W1:Y:S01]  /*3430*/  SHFL.DOWN PT, R117, R10, 0x10, 0x1f ;  /* 0x0a001f000a757f89 */ /* 0x000e6200000e0000 */
[----:B------:R-:W-:Y:S02]  /*3440*/  FFMA.FTZ R89, R26, R93, R29 ;  /* 0x0000005d1a597223 */ /* 0x000fe4000001001d */
[C---:B------:R-:W-:Y:S01]  /*3450*/  FMUL.FTZ R87, R27.reuse, R97 ;  /* 0x000000611b577220 */ /* 0x040fe20000410000 */
[----:B------:R-:W2:Y:S01]  /*3460*/  SHFL.DOWN PT, R115, R8, 0x10, 0x1f ;  /* 0x0a001f0008737f89 */ /* 0x000ea200000e0000 */
        /* <DEDUP_REMOVED lines=10> */
[C---:B---3--:R-:W-:Y:S02]  /*3510*/  FMUL.FTZ R4, R27.reuse, R103 ;  /* 0x000000671b047220 */ /* 0x048fe40000410000 */
[-C--:B------:R-:W-:Y:S02]  /*3520*/  FMUL.FTZ R27, R27, R85.reuse ;  /* 0x000000551b1b7220 */ /* 0x080fe40000410000 */
[C---:B------:R-:W-:Y:S02]  /*3530*/  FFMA.FTZ R85, R26.reuse, R85, -R4 ;  /* 0x000000551a557223 */ /* 0x040fe40000010804 */
[----:B------:R-:W-:-:S02]  /*3540*/  FFMA.FTZ R101, R26, R100, R101 ;  /* 0x000000641a657223 */ /* 0x000fc40000010065 */
[----:B------:R-:W-:Y:S02]  /*3550*/  FFMA.FTZ R27, R26, R103, R27 ;  /* 0x000000671a1b7223 */ /* 0x000fe4000001001b */
[----:B------:R-:W-:Y:S02]  /*3560*/  FMUL.FTZ R85, R28, R85 ;  /* 0x000000551c557220 */ /* 0x000fe40000410000 */
[----:B-1----:R-:W-:Y:S02]  /*3570*/  @!P0 FADD.FTZ R10, R10, R117 ;  /* 0x000000750a0a8221 */ /* 0x002fe40000010000 */
[----:B------:R-:W-:Y:S02]  /*3580*/  @!P0 FADD.FTZ R11, R11, R96 ;  /* 0x000000600b0b8221 */ /* 0x000fe40000010000 */
[----:B------:R-:W-:Y:S02]  /*3590*/  @!P0 FADD.FTZ R9, R9, R94 ;  /* 0x0000005e09098221 */ /* 0x000fe40000010000 */
        /* <DEDUP_REMOVED lines=24> */
.L_x_13842:
[----:B-1----:R-:W-:Y:S05]  /*3720*/  BSYNC B0 ;  /* 0x0000000000007941 */ /* 0x002fea0003800000 */
.L_x_13841:
        /* <DEDUP_REMOVED lines=21> */
.L_x_13828:
[----:B------:R-:W-:Y:S01]  /*3880*/  BAR.SYNC.DEFER_BLOCKING 0x0 ;  /* 0x0000000000007b1d */ /* 0x000fe20000010000 */
[----:B------:R-:W-:Y:S02]  /*3890*/  SHF.R.S32.HI R28, RZ, 0x1f, R41 ;  /* 0x0000001fff1c7819 */ /* 0x000fe40000011429 */
[----:B------:R-:W-:-:S04]  /*38a0*/  LEA R2, P0, R41, R37, 0x3 ;  /* 0x0000002529027211 */ /* 0x000fc800078018ff */
[----:B------:R-:W-:-:S06]  /*38b0*/  LEA.HI.X R3, R41, R36, R28, 0x3, P0 ;  /* 0x0000002429037211 */ /* 0x000fcc00000f1c1c */
[----:B------:R-:W2:Y:S01]  /*38c0*/  LDG.E.64 R2, [R2.64] ;  /* 0x0000000602027981 */ /* 0x000ea2000c1e1b00 */
[----:B------:R-:W-:Y:S01]  /*38d0*/  F2F.F16.F32 R61, R61 ;  /* 0x0000003d003d7304 */ /* 0x000fe20000200800 */
[----:B------:R-:W-:Y:S01]  /*38e0*/  IADD3 R32, R31, -0x1, RZ ;  /* 0xffffffff1f207810 */ /* 0x000fe20007ffe0ff */
[----:B------:R-:W-:Y:S01]  /*38f0*/  IMAD R29, R51, c[0x0][0x300], RZ ;  /* 0x0000c000331d7a24 */ /* 0x000fe200078e02ff */
[C---:B------:R-:W-:Y:S02]  /*3900*/  SHF.L.U32 R30, R41.reuse, 0x3, RZ ;  /* 0x00000003291e7819 */ /* 0x040fe400000006ff */
[----:B------:R-:W-:Y:S01]  /*3910*/  SHF.L.U64.HI R53, R41, 0x3, R28 ;  /* 0x0000000329357819 */ /* 0x000fe2000001021c */
[----:B------:R-:W-:Y:S02]  /*3920*/  IMAD R29, R52, c[0x0][0x304], R29 ;  /* 0x0000c100341d7a24 */ /* 0x000fe400078e021d */
[----:B------:R-:W-:Y:S08]  /*3930*/  F2F.F16.F32 R60, R60 ;  /* 0x0000003c003c7304 */ /* 0x000ff00000200800 */
[----:B------:R-:W1:Y:S08]  /*3940*/  F2F.F16.F32 R7, R62 ;  /* 0x0000003e00077304 */ /* 0x000e700000200800 */
[----:B------:R-:W3:Y:S01]  /*3950*/  F2F.F16.F32 R11, R58 ;  /* 0x0000003a000b7304 */ /* 0x000ee20000200800 */
[----:B-1----:R-:W-:Y:S01]  /*3960*/  PRMT R7, R60, 0x5410, R7 ;  /* 0x000054103c077816 */ /* 0x002fe20000000007 */
[----:B--2---:R-:W-:Y:S01]  /*3970*/  STS.64 [R40.X8], R2 ;  /* 0x0000000228007388 */ /* 0x004fe20000008a00 */
[----:B------:R-:W-:-:S06]  /*3980*/  NOP ;  /* 0x0000000000007918 */ /* 0x000fcc0000000000 */
[----:B------:R-:W1:Y:S02]  /*3990*/  LDS.64 R8, [R40.X8] ;  /* 0x0000000028087984 */ /* 0x000e640000008a00 */
[----:B-1----:R-:W-:Y:S01]  /*39a0*/  HADD2.F32 R5, -RZ, R9.H0_H0 ;  /* 0x20000009ff057230 */ /* 0x002fe20000004100 */
[--C-:B------:R-:W-:Y:S02]  /*39b0*/  SHF.R.U32.HI R0, RZ, 0x10, R9.reuse ;  /* 0x00000010ff007819 */ /* 0x100fe40000011609 */
[----:B------:R-:W-:Y:S02]  /*39c0*/  SHF.R.U64 R4, R8, 0x10, R9 ;  /* 0x0000001008047819 */ /* 0x000fe40000001209 */
[--C-:B------:R-:W-:Y:S01]  /*39d0*/  FADD.FTZ R6, R5, R48.reuse ;  /* 0x0000003005067221 */ /* 0x100fe20000010000 */
[----:B------:R-:W-:Y:S02]  /*39e0*/  HADD2.F32 R5, -RZ, R8.H0_H0 ;  /* 0x20000008ff057230 */ /* 0x000fe40000004100 */
[----:B------:R-:W-:Y:S01]  /*39f0*/  HADD2.F32 R3, -RZ, R4.H0_H0 ;  /* 0x20000004ff037230 */ /* 0x000fe20000004100 */
[----:B------:R-:W-:Y:S01]  /*3a00*/  BAR.SYNC.DEFER_BLOCKING 0x0 ;  /* 0x0000000000007b1d */ /* 0x000fe20000010000 */
[----:B------:R-:W-:Y:S01]  /*3a10*/  FSETP.GTU.FTZ.AND P2, PT, R6, 20, PT ;  /* 0x41a000000600780b */ /* 0x000fe20003f5c000 */
[--C-:B------:R-:W-:Y:S01]  /*3a20*/  FADD.FTZ R2, R5, R48.reuse ;  /* 0x0000003005027221 */ /* 0x100fe20000010000 */
[----:B------:R-:W-:Y:S01]  /*3a30*/  HADD2.F32 R5, -RZ, R0.H0_H0 ;  /* 0x20000000ff057230 */ /* 0x000fe20000004100 */
[----:B------:R-:W-:-:S03]  /*3a40*/  FADD.FTZ R3, R3, R48 ;  /* 0x0000003003037221 */ /* 0x000fc60000010000 */
[----:B------:R-:W-:Y:S01]  /*3a50*/  FSETP.GTU.FTZ.AND P0, PT, R2, 20, PT ;  /* 0x41a000000200780b */ /* 0x000fe20003f1c000 */
[----:B------:R-:W-:Y:S01]  /*3a60*/  FADD.FTZ R9, R5, R48 ;  /* 0x0000003005097221 */ /* 0x000fe20000010000 */
[----:B------:R-:W-:-:S04]  /*3a70*/  FSETP.GTU.FTZ.AND P1, PT, R3, 20, PT ;  /* 0x41a000000300780b */ /* 0x000fc80003f3c000 */
[----:B------:R-:W-:Y:S01]  /*3a80*/  FSETP.GTU.FTZ.AND P3, PT, R9, 20, PT ;  /* 0x41a000000900780b */ /* 0x000fe20003f7c000 */
[----:B------:R-:W-:-:S06]  /*3a90*/  @!P2 FMUL.FTZ R4, R6, -1.4426950216293334961 ;  /* 0xbfb8aa3b0604a820 */ /* 0x000fcc0000410000 */
[----:B------:R-:W-:Y:S01]  /*3aa0*/  @!P0 FMUL.FTZ R0, R2, -1.4426950216293334961 ;  /* 0xbfb8aa3b02008820 */ /* 0x000fe20000410000 */
[----:B------:R-:W1:Y:S01]  /*3ab0*/  @!P2 MUFU.EX2 R4, R4 ;  /* 0x000000040004a308 */ /* 0x000e620000000800 */
[----:B------:R-:W-:Y:S02]  /*3ac0*/  @!P1 FMUL.FTZ R5, R3, -1.4426950216293334961 ;  /* 0xbfb8aa3b03059820 */ /* 0x000fe40000410000 */
[----:B------:R-:W-:-:S04]  /*3ad0*/  IMAD.WIDE.U32 R2, R61, 0x10000, RZ ;  /* 0x000100003d027825 */ /* 0x000fc800078e00ff */
[----:B------:R-:W-:Y:S01]  /*3ae0*/  @!P3 FMUL.FTZ R9, R9, -1.4426950216293334961 ;  /* 0xbfb8aa3b0909b820 */ /* 0x000fe20000410000 */
[----:B------:R-:W2:Y:S01]  /*3af0*/  @!P0 MUFU.EX2 R0, R0 ;  /* 0x0000000000008308 */ /* 0x000ea20000000800 */
[----:B------:R-:W-:Y:S02]  /*3b00*/  LOP3.LUT R7, R7, R3, RZ, 0xfc, !PT ;  /* 0x0000000307077212 */ /* 0x000fe400078efcff */
[----:B---3--:R-:W-:Y:S01]  /*3b10*/  LOP3.LUT R6, R2, R11, RZ, 0xfc, !PT ;  /* 0x0000000b02067212 */ /* 0x008fe200078efcff */
[----:B------:R-:W-:Y:S01]  /*3b20*/  IMAD R11, R44, c[0x0][0x2d8], RZ ;  /* 0x0000b6002c0b7a24 */ /* 0x000fe200078e02ff */
[----:B------:R-:W-:-:S03]  /*3b30*/  SHF.L.U32 R2, R32, 0x7, RZ ;  /* 0x0000000720027819 */ /* 0x000fc600000006ff */
[----:B------:R-:W3:Y:S01]  /*3b40*/  @!P3 MUFU.EX2 R9, R9 ;  /* 0x000000090009b308 */ /* 0x000ee20000000800 */
[----:B-1----:R-:W-:Y:S01]  /*3b50*/  @!P2 FADD.FTZ R8, R4, 1 ;  /* 0x3f8000000408a421 */ /* 0x002fe20000010000 */
[----:B------:R1:W-:Y:S01]  /*3b60*/  STS.64 [R40.X8], R6 ;  /* 0x0000000628007388 */ /* 0x0003e20000008a00 */
[----:B------:R-:W-:Y:S01]  /*3b70*/  SHF.R.S32.HI R3, RZ, 0x1f, R2 ;  /* 0x0000001fff037819 */ /* 0x000fe20000011402 */
[----:B------:R-:W-:-:S04]  /*3b80*/  IMAD R11, R46, c[0x0][0x2dc], R11 ;  /* 0x0000b7002e0b7a24 */ /* 0x000fc800078e020b */
[----:B------:R-:W4:Y:S01]  /*3b90*/  @!P1 MUFU.EX2 R5, R5 ;  /* 0x0000000500059308 */ /* 0x000f220000000800 */
[----:B--2---:R-:W-:Y:S02]  /*3ba0*/  @!P0 FADD.FTZ R4, R0, 1 ;  /* 0x3f80000000048421 */ /* 0x004fe40000010000 */
[----:B-1----:R-:W-:-:S05]  /*3bb0*/  IMAD.WIDE.U32 R6, R46, c[0x0][0x2d8], R2 ;  /* 0x0000b6002e067a25 */ /* 0x002fca00078e0002 */
[----:B------:R-:W1:Y:S01]  /*3bc0*/  @!P2 MUFU.RCP R27, R8 ;  /* 0x00000008001ba308 */ /* 0x000e620000001000 */
[----:B---3--:R-:W-:Y:S01]  /*3bd0*/  @!P3 FADD.FTZ R9, R9, 1 ;  /* 0x3f8000000909b421 */ /* 0x008fe20000010000 */
[----:B------:R-:W-:Y:S01]  /*3be0*/  IADD3 R7, R7, R11, RZ ;  /* 0x0000000b07077210 */ /* 0x000fe20007ffe0ff */
[----:B------:R-:W-:Y:S02]  /*3bf0*/  IMAD R11, R51, c[0x0][0x2e0], RZ ;  /* 0x0000b800330b7a24 */ /* 0x000fe400078e02ff */
[----:B------:R-:W-:-:S03]  /*3c00*/  IMAD.WIDE.U32 R2, R46, c[0x0][0x2f8], R2 ;  /* 0x0000be002e027a25 */ /* 0x000fc600078e0002 */
[----:B------:R-:W2:Y:S01]  /*3c10*/  @!P3 MUFU.RCP R8, R9 ;  /* 0x000000090008b308 */ /* 0x000ea20000001000 */
[----:B----4-:R-:W-:Y:S02]  /*3c20*/  @!P1 FADD.FTZ R0, R5, 1 ;  /* 0x3f80000005009421 */ /* 0x010fe40000010000 */
[C---:B------:R-:W-:Y:S02]  /*3c30*/  IMAD R11, R52.reuse, c[0x0][0x2e4], R11 ;  /* 0x0000b900340b7a24 */ /* 0x040fe400078e020b */
[----:B------:R-:W-:-:S03]  /*3c40*/  IMAD.WIDE.U32 R6, R52, c[0x0][0x2e0], R6 ;  /* 0x0000b80034067a25 */ /* 0x000fc600078e0006 */
[----:B------:R3:W4:Y:S01]  /*3c50*/  @!P0 MUFU.RCP R26, R4 ;  /* 0x00000004001a8308 */ /* 0x0007220000001000 */
[----:B------:R-:W-:-:S06]  /*3c60*/  NOP ;  /* 0x0000000000007918 */ /* 0x000fcc0000000000 */
[----:B-1----:R-:W-:Y:S01]  /*3c70*/  @!P2 FMUL.FTZ R56, R56, R27 ;  /* 0x0000001b3838a220 */ /* 0x002fe20000410000 */
[----:B------:R-:W1:Y:S01]  /*3c80*/  @!P1 MUFU.RCP R0, R0 ;  /* 0x0000000000009308 */ /* 0x000e620000001000 */
[----:B---3--:R-:W3:Y:S01]  /*3c90*/  LDS.64 R4, [R40.X8] ;  /* 0x0000000028047984 */ /* 0x008ee20000008a00 */
[----:B--2---:R-:W-:Y:S01]  /*3ca0*/  @!P3 FMUL.FTZ R55, R55, R8 ;  /* 0x000000083737b220 */ /* 0x004fe20000410000 */
[----:B------:R-:W-:Y:S02]  /*3cb0*/  IADD3 R7, R7, R11, RZ ;  /* 0x0000000b07077210 */ /* 0x000fe40007ffe0ff */
[----:B------:R-:W-:Y:S02]  /*3cc0*/  ISETP.GT.AND P3, PT, R31, 0x1, PT ;  /* 0x000000011f00780c */ /* 0x000fe40003f64270 */
[----:B------:R-:W-:Y:S01]  /*3cd0*/  IADD3 R39, P2, R39, -0x100, RZ ;  /* 0xffffff0027277810 */ /* 0x000fe20007f5e0ff */
[----:B------:R-:W-:Y:S01]  /*3ce0*/  F2F.F16.F32 R10, R56 ;  /* 0x00000038000a7304 */ /* 0x000fe20000200800 */
[----:B----4-:R-:W-:Y:S01]  /*3cf0*/  @!P0 FMUL.FTZ R59, R59, R26 ;  /* 0x0000001a3b3b8220 */ /* 0x010fe20000410000 */
[----:B------:R-:W-:-:S02]  /*3d00*/  LEA R8, P0, R6, c[0x0][0x330], 0x1 ;  /* 0x0000cc0006087a11 */ /* 0x000fc400078008ff */
[----:B------:R-:W-:Y:S01]  /*3d10*/  MOV R31, R32 ;  /* 0x00000020001f7202 */ /* 0x000fe20000000f00 */
[----:B------:R-:W-:Y:S01]  /*3d20*/  FADD.FTZ R42, R59, R42 ;  /* 0x0000002a3b2a7221 */ /* 0x000fe20000010000 */
[----:B------:R-:W-:Y:S02]  /*3d30*/  LEA.HI.X R26, R6, c[0x0][0x334], R7, 0x1, P0 ;  /* 0x0000cd00061a7a11 */ /* 0x000fe400000f0c07 */
[----:B------:R-:W2:Y:S01]  /*3d40*/  F2F.F16.F32 R9, R55 ;  /* 0x0000003700097304 */ /* 0x000ea20000200800 */
[----:B------:R-:W-:Y:S01]  /*3d50*/  IADD3 R8, P0, R8, R30, RZ ;  /* 0x0000001e08087210 */ /* 0x000fe20007f1e0ff */
[----:B-1----:R-:W-:Y:S01]  /*3d60*/  @!P1 FMUL.FTZ R57, R57, R0 ;  /* 0x0000000039399220 */ /* 0x002fe20000410000 */
[----:B------:R-:W-:Y:S02]  /*3d70*/  IADD3 R35, P1, R35, -0x100, RZ ;  /* 0xffffff0023237810 */ /* 0x000fe40007f3e0ff */
[----:B------:R-:W-:Y:S02]  /*3d80*/  IADD3.X R38, R38, -0x1, RZ, P2, !PT ;  /* 0xffffffff26267810 */ /* 0x000fe400017fe4ff */
[----:B------:R-:W-:Y:S01]  /*3d90*/  IADD3.X R33, R33, -0x1, RZ, P1, !PT ;  /* 0xffffffff21217810 */ /* 0x000fe20000ffe4ff */
[----:B------:R1:W4:Y:S01]  /*3da0*/  F2F.F16.F32 R0, R57 ;  /* 0x0000003900007304 */ /* 0x0003220000200800 */
[----:B--2---:R-:W-:-:S07]  /*3db0*/  PRMT R11, R10, 0x5410, R9 ;  /* 0x000054100a0b7816 */ /* 0x004fce0000000009 */
[----:B------:R-:W2:Y:S01]  /*3dc0*/  F2F.F16.F32 R27, R59 ;  /* 0x0000003b001b7304 */ /* 0x000ea20000200800 */
[----:B------:R-:W-:Y:S01]  /*3dd0*/  IADD3.X R9, R26, R53, RZ, P0, !PT ;  /* 0x000000351a097210 */ /* 0x000fe200007fe4ff */
[----:B-1----:R-:W-:-:S04]  /*3de0*/  FADD.FTZ R57, R42, R57 ;  /* 0x000000392a397221 */ /* 0x002fc80000010000 */
[----:B------:R-:W-:Y:S01]  /*3df0*/  FADD.FTZ R42, R57, R56 ;  /* 0x00000038392a7221 */ /* 0x000fe20000010000 */
[----:B---3--:R1:W-:Y:S01]  /*3e00*/  STG.E.64 [R8.64], R4 ;  /* 0x0000000408007986 */ /* 0x0083e2000c101b06 */
[----:B----4-:R-:W-:-:S04]  /*3e10*/  IMAD.WIDE.U32 R6, R0, 0x10000, RZ ;  /* 0x0001000000067825 */ /* 0x010fc800078e00ff */
[----:B------:R-:W-:Y:S01]  /*3e20*/  FADD.FTZ R42, R42, R55 ;  /* 0x000000372a2a7221 */ /* 0x000fe20000010000 */
[----:B------:R-:W-:Y:S02]  /*3e30*/  LOP3.LUT R11, R11, R7, RZ, 0xfc, !PT ;  /* 0x000000070b0b7212 */ /* 0x000fe400078efcff */
[----:B--2---:R-:W-:Y:S01]  /*3e40*/  LOP3.LUT R10, R6, R27, RZ, 0xfc, !PT ;  /* 0x0000001b060a7212 */ /* 0x004fe200078efcff */
[----:B------:R-:W-:Y:S01]  /*3e50*/  BAR.SYNC.DEFER_BLOCKING 0x0 ;  /* 0x0000000000007b1d */ /* 0x000fe20000010000 */
[----:B------:R-:W-:-:S04]  /*3e60*/  IMAD R27, R44, c[0x0][0x2f8], RZ ;  /* 0x0000be002c1b7a24 */ /* 0x000fc800078e02ff */
[----:B------:R-:W-:-:S05]  /*3e70*/  IMAD R27, R46, c[0x0][0x2fc], R27 ;  /* 0x0000bf002e1b7a24 */ /* 0x000fca00078e021b */
[----:B------:R-:W-:-:S05]  /*3e80*/  IADD3 R3, R3, R27, RZ ;  /* 0x0000001b03037210 */ /* 0x000fca0007ffe0ff */
[----:B------:R-:W-:-:S05]  /*3e90*/  IMAD.WIDE.U32 R2, R52, c[0x0][0x300], R2 ;  /* 0x0000c00034027a25 */ /* 0x000fca00078e0002 */
[----:B-1----:R-:W-:Y:S02]  /*3ea0*/  IADD3 R5, R3, R29, RZ ;  /* 0x0000001d03057210 */ /* 0x002fe40007ffe0ff */
[----:B------:R-:W-:Y:S01]  /*3eb0*/  LEA R3, P0, R2, c[0x0][0x340], 0x1 ;  /* 0x0000d00002037a11 */ /* 0x000fe200078008ff */
[----:B------:R-:W-:Y:S01]  /*3ec0*/  STS.64 [R40.X8], R10 ;  /* 0x0000000a28007388 */ /* 0x000fe20000008a00 */
[----:B------:R-:W-:-:S06]  /*3ed0*/  NOP ;  /* 0x0000000000007918 */ /* 0x000fcc0000000000 */
[----:B------:R-:W1:Y:S01]  /*3ee0*/  LDS.64 R6, [R40.X8] ;  /* 0x0000000028067984 */ /* 0x000e620000008a00 */
[----:B------:R-:W-:Y:S02]  /*3ef0*/  LEA.HI.X R0, R2, c[0x0][0x344], R5, 0x1, P0 ;  /* 0x0000d10002007a11 */ /* 0x000fe400000f0c05 */
[----:B------:R-:W-:-:S04]  /*3f00*/  IADD3 R2, P0, R3, R30, RZ ;  /* 0x0000001e03027210 */ /* 0x000fc80007f1e0ff */
[----:B------:R-:W-:Y:S02]  /*3f10*/  IADD3.X R3, R0, R53, RZ, P0, !PT ;  /* 0x0000003500037210 */ /* 0x000fe400007fe4ff */
[----:B------:R-:W-:-:S04]  /*3f20*/  IADD3 R37, P0, R37, -0x100, RZ ;  /* 0xffffff0025257810 */ /* 0x000fc80007f1e0ff */
[----:B------:R-:W-:Y:S01]  /*3f30*/  IADD3.X R36, R36, -0x1, RZ, P0, !PT ;  /* 0xffffffff24247810 */ /* 0x000fe200007fe4ff */
[----:B-1----:R1:W-:Y:S01]  /*3f40*/  STG.E.64 [R2.64], R6 ;  /* 0x0000000602007986 */ /* 0x0023e2000c101b06 */
[----:B------:R-:W-:Y:S01]  /*3f50*/  @!P3 CALL.REL.NOINC `(.L_x_13819) ;  /* 0x000000100000b944 */ /* 0x000fe20003c00000 */
[----:B------:R-:W-:Y:S05]  /*3f60*/  BRA `(.L_x_13844) ;  /* 0xffffc6b000007947 */ /* 0x000fea000383ffff */
.L_x_13819:
        /* <DEDUP_REMOVED lines=24> */
.L_x_13846:
[----:B-1----:R-:W-:Y:S05]  /*40f0*/  BSYNC B0 ;  /* 0x0000000000007941 */ /* 0x002fea0003800000 */
.L_x_13845:
        /* <DEDUP_REMOVED lines=23> */
.L_x_13848:
[----:B------:R-:W2:Y:S02]  /*4270*/  S2R R15, SR_TID.X ;  /* 0x00000000000f7919 */ /* 0x000ea40000002100 */
.L_x_13849:
[----:B-1----:R-:W-:Y:S05]  /*4280*/  BSYNC B0 ;  /* 0x0000000000007941 */ /* 0x002fea0003800000 */
.L_x_13847:
[----:B--2---:R-:W-:-:S13]  /*4290*/  ISETP.GE.AND P0, PT, R15, c[0x0][0x16c], PT ;  /* 0x00005b000f007a0c */ /* 0x004fda0003f06270 */
[----:B------:R-:W-:Y:S05]  /*42a0*/  @P0 EXIT ;  /* 0x000000000000094d */ /* 0x000fea0003800000 */
[----:B------:R-:W-:Y:S02]  /*42b0*/  IMAD R51, R51, c[0x0][0x1b8], RZ ;  /* 0x00006e0033337a24 */ /* 0x000fe400078e02ff */
[----:B------:R-:W-:-:S04]  /*42c0*/  IMAD.WIDE.U32 R10, R52, c[0x0][0x1b8], RZ ;  /* 0x00006e00340a7a25 */ /* 0x000fc800078e00ff */
[----:B------:R-:W-:-:S05]  /*42d0*/  IMAD R51, R52, c[0x0][0x1bc], R51 ;  /* 0x00006f0034337a24 */ /* 0x000fca00078e0233 */
[----:B------:R-:W-:Y:S02]  /*42e0*/  IADD3 R51, R11, R51, RZ ;  /* 0x000000330b337210 */ /* 0x000fe40007ffe0ff */
.L_x_13850:
        /* <DEDUP_REMOVED lines=8> */
[----:B------:R-:W-:Y:S02]  /*4370*/  IMAD R14, R0, c[0x0][0x1c0], RZ ;  /* 0x00007000000e7a24 */ /* 0x000fe400078e02ff */
[----:B------:R-:W-:-:S04]  /*4380*/  IMAD.WIDE.U32 R6, R15, c[0x0][0x1c0], R2 ;  /* 0x000070000f067a25 */ /* 0x000fc800078e0002 */
[----:B------:R-:W-:-:S04]  /*4390*/  IMAD.WIDE.U32 R4, R15, c[0x0][0x290], R42 ;  /* 0x0000a4000f047a25 */ /* 0x000fc800078e002a */
[C---:B------:R-:W-:Y:S01]  /*43a0*/  IMAD R3, R15.reuse, c[0x0][0x294], R8 ;  /* 0x0000a5000f037a24 */ /* 0x040fe200078e0208 */
[----:B------:R-:W-:Y:S01]  /*43b0*/  LEA R2, P0, R4, c[0x0][0x310], 0x3 ;  /* 0x0000c40004027a11 */ /* 0x000fe200078018ff */
[----:B------:R-:W-:Y:S01]  /*43c0*/  IMAD R9, R15, c[0x0][0x1c4], R14 ;  /* 0x000071000f097a24 */ /* 0x000fe200078e020e */
[----:B------:R-:W-:Y:S02]  /*43d0*/  LEA R8, P1, R6, c[0x0][0x230], 0x3 ;  /* 0x00008c0006087a11 */ /* 0x000fe400078218ff */
[----:B------:R-:W-:Y:S02]  /*43e0*/  IADD3 R3, R5, R3, RZ ;  /* 0x0000000305037210 */ /* 0x000fe40007ffe0ff */
[----:B------:R-:W-:Y:S02]  /*43f0*/  IADD3 R5, R7, R9, RZ ;  /* 0x0000000907057210 */ /* 0x000fe40007ffe0ff */
[----:B------:R-:W-:Y:S02]  /*4400*/  LEA.HI.X R3, R4, c[0x0][0x314], R3, 0x3, P0 ;  /* 0x0000c50004037a11 */ /* 0x000fe400000f1c03 */
[----:B------:R-:W-:-:S03]  /*4410*/  LEA.HI.X R9, R6, c[0x0][0x234], R5, 0x3, P1 ;  /* 0x00008d0006097a11 */ /* 0x000fc600008f1c05 */
[----:B-1----:R-:W-:Y:S04]  /*4420*/  RED.E.ADD.F32.FTZ.RN.STRONG.GPU [R2.64], R12 ;  /* 0x0000000c0200798e */ /* 0x002fe8000c10e786 */
[----:B------:R1:W-:Y:S04]  /*4430*/  RED.E.ADD.F32.FTZ.RN.STRONG.GPU [R2.64+0x4], R13 ;  /* 0x0000040d0200798e */ /* 0x0003e8000c10e786 */
[----:B------:R3:W2:Y:S01]  /*4440*/  LDG.E.64 R26, [R8.64] ;  /* 0x00000006081a7981 */ /* 0x0006a2000c1e1b00 */
[----:B------:R-:W-:Y:S01]  /*4450*/  MOV R44, R20 ;  /* 0x00000014002c7202 */ /* 0x000fe20000000f00 */
[C---:B------:R-:W-:Y:S01]  /*4460*/  IMAD R14, R0.reuse, c[0x0][0x2b0], RZ ;  /* 0x0000ac00000e7a24 */ /* 0x040fe200078e02ff */
[----:B-----5:R-:W-:Y:S01]  /*4470*/  MOV R48, R24 ;  /* 0x0000001800307202 */ /* 0x020fe20000000f00 */
[----:B------:R-:W-:-:S02]  /*4480*/  IMAD R28, R0, c[0x0][0x1a0], RZ ;  /* 0x00006800001c7a24 */ /* 0x000fc400078e02ff */
[----:B------:R-:W-:-:S04]  /*4490*/  IMAD.WIDE.U32 R4, R15, c[0x0][0x2b0], R44 ;  /* 0x0000ac000f047a25 */ /* 0x000fc800078e002c */
[C---:B------:R-:W-:Y:S01]  /*44a0*/  IMAD R29, R15.reuse, c[0x0][0x2b4], R14 ;  /* 0x0000ad000f1d7a24 */ /* 0x040fe200078e020e */
[----:B-1----:R-:W-:Y:S01]  /*44b0*/  LEA R2, P0, R4, c[0x0][0x318], 0x3 ;  /* 0x0000c60004027a11 */ /* 0x002fe200078018ff */
[----:B------:R-:W-:-:S03]  /*44c0*/  IMAD.WIDE.U32 R6, R15, c[0x0][0x1a0], R48 ;  /* 0x000068000f067a25 */ /* 0x000fc600078e0030 */
[----:B------:R-:W-:Y:S01]  /*44d0*/  IADD3 R3, R5, R29, RZ ;  /* 0x0000001d05037210 */ /* 0x000fe20007ffe0ff */
[----:B------:R-:W-:Y:S01]  /*44e0*/  IMAD R31, R15, c[0x0][0x1a4], R28 ;  /* 0x000069000f1f7a24 */ /* 0x000fe200078e021c */
[----:B---3--:R-:W-:Y:S02]  /*44f0*/  LEA R8, P1, R6, c[0x0][0x228], 0x3 ;  /* 0x00008a0006087a11 */ /* 0x008fe400078218ff */
[----:B------:R-:W-:Y:S02]  /*4500*/  LEA.HI.X R3, R4, c[0x0][0x31c], R3, 0x3, P0 ;  /* 0x0000c70004037a11 */ /* 0x000fe400000f1c03 */
[----:B------:R-:W-:-:S04]  /*4510*/  IADD3 R7, R7, R31, RZ ;  /* 0x0000001f07077210 */ /* 0x000fc80007ffe0ff */
[----:B------:R-:W-:Y:S01]  /*4520*/  LEA.HI.X R9, R6, c[0x0][0x22c], R7, 0x3, P1 ;  /* 0x00008b0006097a11 */ /* 0x000fe200008f1c07 */
[CC--:B--2---:R-:W-:Y:S02]  /*4530*/  FMUL.FTZ R5, R17.reuse, R27.reuse ;  /* 0x0000001b11057220 */ /* 0x0c4fe40000410000 */
[C---:B------:R-:W-:Y:S02]  /*4540*/  FMUL.FTZ R27, R16.reuse, R27 ;  /* 0x0000001b101b7220 */ /* 0x040fe40000410000 */
[-C--:B------:R-:W-:Y:S02]  /*4550*/  FFMA.FTZ R13, R16, R26.reuse, R5 ;  /* 0x0000001a100d7223 */ /* 0x080fe40000010005 */
[----:B------:R-:W-:-:S03]  /*4560*/  FFMA.FTZ R27, R17, R26, -R27 ;  /* 0x0000001a111b7223 */ /* 0x000fc6000001081b */
[----:B------:R1:W-:Y:S04]  /*4570*/  RED.E.ADD.F32.FTZ.RN.STRONG.GPU [R2.64], R13 ;  /* 0x0000000d0200798e */ /* 0x0003e8000c10e786 */
[----:B------:R1:W-:Y:S04]  /*4580*/  RED.E.ADD.F32.FTZ.RN.STRONG.GPU [R2.64+0x4], R27 ;  /* 0x0000041b0200798e */ /* 0x0003e8000c10e786 */
[----:B------:R-:W2:Y:S01]  /*4590*/  LDG.E.64 R8, [R8.64] ;  /* 0x0000000608087981 */ /* 0x000ea2000c1e1b00 */
[----:B------:R-:W-:Y:S01]  /*45a0*/  MOV R46, R22 ;  /* 0x00000016002e7202 */ /* 0x000fe20000000f00 */
[----:B------:R-:W-:-:S04]  /*45b0*/  IMAD R0, R0, c[0x0][0x2d0], RZ ;  /* 0x0000b40000007a24 */ /* 0x000fc800078e02ff */
[----:B------:R-:W-:-:S04]  /*45c0*/  IMAD.WIDE.U32 R6, R15, c[0x0][0x2d0], R46 ;  /* 0x0000b4000f067a25 */ /* 0x000fc800078e002e */
[C---:B------:R-:W-:Y:S01]  /*45d0*/  IMAD R5, R15.reuse, c[0x0][0x2d4], R0 ;  /* 0x0000b5000f057a24 */ /* 0x040fe200078e0200 */
[----:B------:R-:W-:Y:S02]  /*45e0*/  LEA R4, P0, R6, c[0x0][0x320], 0x3 ;  /* 0x0000c80006047a11 */ /* 0x000fe400078018ff */
[----:B------:R-:W-:Y:S02]  /*45f0*/  IADD3 R15, R15, c[0x0][0x0], RZ ;  /* 0x000000000f0f7a10 */ /* 0x000fe40007ffe0ff */
        /* <DEDUP_REMOVED lines=11> */
.L_x_13851:
        /* <DEDUP_REMOVED lines=13> */
.L_x_14770:


//--------------------- .text._Z25selective_scan_bwd_kernelI32Selective_Scan_bwd_kernel_traitsILi32ELi4ELb1ELb0ELb0ELb1ELb1EN3c104HalfENS1_7complexIfEEEEv12SSMParamsBwd --------------------------
	.section	.text._Z25selective_scan_bwd_kernelI32Selective_Scan_bwd_kernel_traitsILi32ELi4ELb1ELb0ELb0ELb1ELb1EN3c104HalfENS1_7complexIfEEEEv12SSMParamsBwd,"ax",@progbits
	.sectioninfo	@"SHI_REGISTERS=112"
	.align	128
        .global         _Z25selective_scan_bwd_kernelI32Selective_Scan_bwd_kernel_traitsILi32ELi4ELb1ELb0ELb0ELb1ELb1EN3c104HalfENS1_7complexIfEEEEv12SSMParamsBwd
        .type           _Z25selective_scan_bwd_kernelI32Selective_Scan_bwd_kernel_traitsILi32ELi4ELb1ELb0ELb0ELb1ELb1EN3c104HalfENS1_7complexIfEEEEv12SSMParamsBwd,@function
        .size           _Z25selective_scan_bwd_kernelI32Selective_Scan_bwd_kernel_traitsILi32ELi4ELb1ELb0ELb0ELb1ELb1EN3c104HalfENS1_7complexIfEEEEv12SSMParamsBwd,(.L_x_14771 - _Z25selective_scan_bwd_kernelI32Selective_Scan_bwd_kernel_traitsILi32ELi4ELb1ELb0ELb0ELb1ELb1EN3c104HalfENS1_7complexIfEEEEv12SSMParamsBwd)
        .other          _Z25selective_scan_bwd_kernelI32Selective_Scan_bwd_kernel_traitsILi32ELi4ELb1ELb0ELb0ELb1ELb1EN3c104HalfENS1_7complexIfEEEEv12SSMParamsBwd,@"STO_CUDA_ENTRY STV_DEFAULT"
_Z25selective_scan_bwd_kernelI32Selective_Scan_bwd_kernel_traitsILi32ELi4ELb1ELb0ELb0ELb1ELb1EN3c104HalfENS1_7complexIfEEEEv12SSMParamsBwd:
.text._Z25selective_scan_bwd_kernelI32Selective_Scan_bwd_kernel_traitsILi32ELi4ELb1ELb0ELb0ELb1ELb1EN3c104HalfENS1_7complexIfEEEEv12SSMParamsBwd:
        /* <DEDUP_REMOVED lines=30> */
[C---:B0-----:R-:W-:Y:S01]  /*01e0*/  IMAD.WIDE.U32 R6, R27.reuse, c[0x0][0x278], RZ ;  /* 0x00009e001b067a25 */ /* 0x041fe200078e00ff */
[----:B------:R-:W-:Y:S01]  /*01f0*/  CS2R R18, SRZ ;  /* 0x0000000000127805 */ /* 0x000fe2000001ff00 */
[----:B------:R-:W-:Y:S01]  /*0200*/  HFMA2.MMA R29, -RZ, RZ, 0, 0 ;  /* 0x00000000ff1d7435 */ /* 0x000fe200000001ff */
[----:B-1----:R-:W-:Y:S01]  /*0210*/  MOV R8, c[0x0][0x174] ;  /* 0x00005d0000087a02 */ /* 0x002fe20000000f00 */
[----:B------:R-:W-:Y:S01]  /*0220*/  IMAD R9, R27, c[0x0][0x27c], R12 ;  /* 0x00009f001b097a24 */ /* 0x000fe200078e020c */
[----:B------:R-:W-:Y:S01]  /*0230*/  ISETP.NE.AND.EX P0, PT, RZ, c[0x0][0x264], PT, P0 ;  /* 0x00009900ff007a0c */ /* 0x000fe20003f05300 */
[----:B------:R-:W-:Y:S01]  /*0240*/  IMAD.WIDE.U32 R2, R0, c[0x0][0x1d8], R2 ;  /* 0x0000760000027a25 */ /* 0x000fe200078e0002 */
[----:B------:R-:W-:-:S02]  /*0250*/  ISETP.GE.AND P3, PT, R8, 0x1, PT ;  /* 0x000000010800780c */ /* 0x000fc40003f66270 */
[----:B------:R-:W-:Y:S01]  /*0260*/  IADD3 R7, R7, R9, RZ ;  /* 0x0000000907077210 */ /* 0x000fe20007ffe0ff */
[----:B------:R-:W-:Y:S01]  /*0270*/  IMAD.WIDE.U32 R4, R0, c[0x0][0x1e8], R4 ;  /* 0x00007a0000047a25 */ /* 0x000fe200078e0004 */
[----:B------:R-:W-:Y:S02]  /*0280*/  LEA R9, R8, 0xffffff80, 0x7 ;  /* 0xffffff8008097811 */ /* 0x000fe400078e38ff */
[----:B------:R-:W-:Y:S01]  /*0290*/  MOV R30, RZ ;  /* 0x000000ff001e7202 */ /* 0x000fe20000000f00 */
        /* <DEDUP_REMOVED lines=39> */
[----:B0-----:R-:W-:Y:S02]  /*0510*/  LOP3.LUT R95, R31, 0x1f, RZ, 0xc0, !PT ;  /* 0x0000001f1f5f7812 */ /* 0x001fe400078ec0ff */
.L_x_13878:
[----:B------:R-:W-:Y:S01]  /*0520*/  BAR.SYNC.DEFER_BLOCKING 0x0 ;  /* 0x0000000000007b1d */ /* 0x000fe20000010000 */
[----:B------:R-:W-:Y:S02]  /*0530*/  SHF.R.S32.HI R2, RZ, 0x1f, R31 ;  /* 0x0000001fff027819 */ /* 0x000fe4000001141f */
[C---:B0-----:R-:W-:Y:S02]  /*0540*/  SHF.L.U32 R40, R31.reuse, 0x3, RZ ;  /* 0x000000031f287819 */ /* 0x041fe400000006ff */
[----:B------:R-:W-:Y:S02]  /*0550*/  SHF.L.U64.HI R41, R31, 0x3, R2 ;  /* 0x000000031f297819 */ /* 0x000fe40000010202 */
[----:B------:R-:W-:-:S04]  /*0560*/  IADD3 R2, P0, R33, R40, RZ ;  /* 0x0000002821027210 */ /* 0x000fc80007f1e0ff */
[----:B------:R-:W-:-:S06]  /*0570*/  IADD3.X R3, R34, R41, RZ, P0, !PT ;  /* 0x0000002922037210 */ /* 0x000fcc00007fe4ff */
[----:B------:R-:W2:Y:S01]  /*0580*/  LDG.E.64 R2, [R2.64] ;  /* 0x0000000602027981 */ /* 0x000ea2000c1e1b00 */
[----:B------:R-:W-:-:S04]  /*0590*/  IADD3 R4, P0, R36, R40, RZ ;  /* 0x0000002824047210 */ /* 0x000fc80007f1e0ff */
[----:B------:R-:W-:Y:S01]  /*05a0*/  IADD3.X R5, R38, R41, RZ, P0, !PT ;  /* 0x0000002926057210 */ /* 0x000fe200007fe4ff */
[----:B-12---:R0:W-:Y:S01]  /*05b0*/  STS.64 [R32.X8], R2 ;  /* 0x0000000220007388 */ /* 0x0061e20000008a00 */
[----:B------:R-:W-:-:S06]  /*05c0*/  NOP ;  /* 0x0000000000007918 */ /* 0x000fcc0000000000 */
[----:B------:R-:W-:Y:S04]  /*05d0*/  LDS.64 R14, [R32.X8] ;  /* 0x00000000200e7984 */ /* 0x000fe80000008a00 */
[----:B------:R-:W-:Y:S06]  /*05e0*/  BAR.SYNC.DEFER_BLOCKING 0x0 ;  /* 0x0000000000007b1d */ /* 0x000fec0000010000 */
[----:B------:R-:W2:Y:S01]  /*05f0*/  LDG.E.64 R4, [R4.64] ;  /* 0x0000000604047981 */ /* 0x000ea2000c1e1b00 */
[----:B------:R-:W-:-:S04]  /*0600*/  IADD3 R6, P0, R35, R40, RZ ;  /* 0x0000002823067210 */ /* 0x000fc80007f1e0ff */
[----:B------:R-:W-:Y:S01]  /*0610*/  IADD3.X R7, R37, R41, RZ, P0, !PT ;  /* 0x0000002925077210 */ /* 0x000fe200007fe4ff */
[----:B--2---:R1:W-:Y:S01]  /*0620*/  STS.64 [R32.X8], R4 ;  /* 0x0000000420007388 */ /* 0x0043e20000008a00 */
[----:B------:R-:W-:-:S06]  /*0630*/  NOP ;  /* 0x0000000000007918 */ /* 0x000fcc0000000000 */
[----:B------:R-:W2:Y:S04]  /*0640*/  LDS.64 R44, [R32.X8] ;  /* 0x00000000202c7984 */ /* 0x000ea80000008a00 */
[----:B------:R-:W-:Y:S06]  /*0650*/  BAR.SYNC.DEFER_BLOCKING 0x0 ;  /* 0x0000000000007b1d */ /* 0x000fec0000010000 */
[----:B------:R-:W3:Y:S01]  /*0660*/  LDG.E.64 R6, [R6.64] ;  /* 0x0000000606067981 */ /* 0x000ee2000c1e1b00 */
[----:B------:R-:W-:Y:S01]  /*0670*/  LEA R12, R39, 0xffffff80, 0x7 ;  /* 0xffffff80270c7811 */ /* 0x000fe200078e38ff */
[----:B0-----:R-:W-:Y:S01]  /*0680*/  IMAD R2, R28, c[0x0][0x1f0], RZ ;  /* 0x00007c001c027a24 */ /* 0x001fe200078e02ff */
[----:B------:R-:W-:Y:S01]  /*0690*/  BSSY B0, `(.L_x_13853) ;  /* 0x000003e000007945 */ /* 0x000fe20003800000 */
[----:B------:R-:W-:Y:S01]  /*06a0*/  IMAD R11, R25, c[0x0][0x1f8], RZ ;  /* 0x00007e00190b7a24 */ /* 0x000fe200078e02ff */
[----:B------:R-:W-:Y:S01]  /*06b0*/  SHF.R.S32.HI R13, RZ, 0x1f, R12 ;  /* 0x0000001fff0d7819 */ /* 0x000fe2000001140c */
[----:B------:R-:W-:-:S02]  /*06c0*/  IMAD R3, R27, c[0x0][0x1f4], R2 ;  /* 0x00007d001b037a24 */ /* 0x000fc400078e0202 */
[----:B------:R-:W-:Y:S02]  /*06d0*/  IMAD R11, R0, c[0x0][0x1fc], R11 ;  /* 0x00007f00000b7a24 */ /* 0x000fe400078e020b */
[----:B------:R-:W-:-:S05]  /*06e0*/  IMAD.WIDE.U32 R8, R27, c[0x0][0x1f0], R12 ;  /* 0x00007c001b087a25 */ /* 0x000fca00078e000c */
[----:B------:R-:W-:-:S05]  /*06f0*/  IADD3 R9, R9, R3, RZ ;  /* 0x0000000309097210 */ /* 0x000fca0007ffe0ff */
[----:B-1----:R-:W-:Y:S01]  /*0700*/  IMAD.WIDE.U32 R4, R0, c[0x0][0x1f8], R8 ;  /* 0x00007e0000047a25 */ /* 0x002fe200078e0008 */
[----:B--2---:R-:W-:Y:S01]  /*0710*/  SHF.R.U64 R8, R44, 0x10, R45 ;  /* 0x000000102c087819 */ /* 0x004fe2000000122d */
[----:B------:R-:W-:-:S03]  /*0720*/  HADD2.F32 R9, -RZ, R45.H0_H0 ;  /* 0x2000002dff097230 */ /* 0x000fc60000004100 */
[----:B------:R-:W-:Y:S01]  /*0730*/  IADD3 R43, R5, R11, RZ ;  /* 0x0000000b052b7210 */ /* 0x000fe20007ffe0ff */
[----:B------:R-:W-:Y:S01]  /*0740*/  HADD2.F32 R5, -RZ, R44.H0_H0 ;  /* 0x2000002cff057230 */ /* 0x000fe20000004100 */
[----:B------:R-:W-:Y:S01]  /*0750*/  SHF.R.U32.HI R11, RZ, 0x10, R45 ;  /* 0x00000010ff0b7819 */ /* 0x000fe2000001162d */
[--C-:B-----5:R-:W-:Y:S01]  /*0760*/  FADD.FTZ R44, R9, R26.reuse ;  /* 0x0000001a092c7221 */ /* 0x120fe20000010000 */
[----:B------:R-:W-:Y:S02]  /*0770*/  LEA R23, P0, R4, c[0x0][0x268], 0x1 ;  /* 0x00009a0004177a11 */ /* 0x000fe400078008ff */
[----:B------:R-:W-:Y:S01]  /*0780*/  FADD.FTZ R42, R5, R26 ;  /* 0x0000001a052a7221 */ /* 0x000fe20000010000 */
[----:B------:R-:W-:-:S04]  /*0790*/  HADD2.F32 R11, -RZ, R11.H0_H0 ;  /* 0x2000000bff0b7230 */ /* 0x000fc80000004100 */
[----:B------:R-:W-:Y:S01]  /*07a0*/  FSETP.GTU.FTZ.AND P3, PT, R42, 20, PT ;  /* 0x41a000002a00780b */ /* 0x000fe20003f7c000 */
[----:B------:R-:W-:-:S05]  /*07b0*/  FADD.FTZ R48, R11, R26 ;  /* 0x0000001a0b307221 */ /* 0x000fca0000010000 */
[----:B------:R-:W-:Y:S01]  /*07c0*/  FSETP.GTU.FTZ.AND P1, PT, R48, 20, PT ;  /* 0x41a000003000780b */ /* 0x000fe20003f3c000 */
[----:B---3--:R0:W-:Y:S01]  /*07d0*/  STS.64 [R32.X8], R6 ;  /* 0x0000000620007388 */ /* 0x0081e20000008a00 */
[----:B------:R-:W-:-:S06]  /*07e0*/  NOP ;  /* 0x0000000000007918 */ /* 0x000fcc0000000000 */
[----:B------:R1:W2:Y:S01]  /*07f0*/  LDS.64 R2, [R32.X8] ;  /* 0x0000000020027984 */ /* 0x0002a20000008a00 */
[----:B0-----:R-:W-:Y:S01]  /*0800*/  HADD2.F32 R7, -RZ, R8.H0_H0 ;  /* 0x20000008ff077230 */ /* 0x001fe20000004100 */
[----:B------:R-:W-:Y:S02]  /*0810*/  LEA.HI.X R6, R4, c[0x0][0x26c], R43, 0x1, P0 ;  /* 0x00009b0004067a11 */ /* 0x000fe400000f0c2b */
[----:B------:R-:W-:Y:S02]  /*0820*/  IADD3 R4, P4, R23, R40, RZ ;  /* 0x0000002817047210 */ /* 0x000fe40007f9e0ff */
[----:B------:R-:W-:Y:S01]  /*0830*/  FADD.FTZ R46, R7, R26 ;  /* 0x0000001a072e7221 */ /* 0x000fe20000010000 */
[----:B------:R-:W-:Y:S02]  /*0840*/  FSETP.GTU.FTZ.AND P0, PT, R44, 20, PT ;  /* 0x41a000002c00780b */ /* 0x000fe40003f1c000 */
[----:B------:R-:W-:Y:S02]  /*0850*/  IADD3.X R5, R6, R41, RZ, P4, !PT ;  /* 0x0000002906057210 */ /* 0x000fe400027fe4ff */
[----:B------:R-:W-:Y:S01]  /*0860*/  FSETP.GTU.FTZ.AND P2, PT, R46, 20, PT ;  /* 0x41a000002e00780b */ /* 0x000fe20003f5c000 */
[----:B------:R-:W-:Y:S07]  /*0870*/  @P3 BRA `(.L_x_13854) ;  /* 0x000001f000003947 */ /* 0x000fee0003800000 */
[----:B-1----:R-:W-:Y:S01]  /*0880*/  FMUL.FTZ R42, R42, 1.4426950216293334961 ;  /* 0x3fb8aa3b2a2a7820 */ /* 0x002fe20000410000 */
        /* <DEDUP_REMOVED lines=30> */
.L_x_13854:
[----:B-1----:R-:W-:Y:S05]  /*0a70*/  BSYNC B0 ;  /* 0x0000000000007941 */ /* 0x002fea0003800000 */
.L_x_13853:
        /* <DEDUP_REMOVED lines=33> */
.L_x_13856:
[----:B------:R-:W-:Y:S05]  /*0c90*/  BSYNC B0 ;  /* 0x0000000000007941 */ /* 0x000fea0003800000 */
.L_x_13855:
        /* <DEDUP_REMOVED lines=33> */
.L_x_13858:
[----:B------:R-:W-:Y:S05]  /*0eb0*/  BSYNC B0 ;  /* 0x0000000000007941 */ /* 0x000fea0003800000 */
.L_x_13857:
        /* <DEDUP_REMOVED lines=33> */
.L_x_13860:
[----:B------:R-:W-:Y:S05]  /*10d0*/  BSYNC B0 ;  /* 0x0000000000007941 */ /* 0x000fea0003800000 */
.L_x_13859:
[----:B------:R-:W-:Y:S06]  /*10e0*/  BAR.SYNC.DEFER_BLOCKING 0x0 ;  /* 0x0000000000007b1d */ /* 0x000fec0000010000 */
[----:B------:R0:W3:Y:S01]  /*10f0*/  LDG.E.64 R6, [R4.64] ;  /* 0x0000000604067981 */ /* 0x0000e2000c1e1b00 */
        /* <DEDUP_REMOVED lines=9> */
[----:B0-----:R-:W-:Y:S02]  /*1190*/  LEA.HI.X R4, R8, c[0x0][0x25c], R11, 0x1, P0 ;  /* 0x0000970008047a11 */ /* 0x001fe400000f0c0b */
[----:B------:R-:W-:-:S04]  /*11a0*/  IADD3 R8, P0, R9, R40, RZ ;  /* 0x0000002809087210 */ /* 0x000fc80007f1e0ff */
[----:B------:R-:W-:Y:S01]  /*11b0*/  IADD3.X R9, R4, R41, RZ, P0, !PT ;  /* 0x0000002904097210 */ /* 0x000fe200007fe4ff */
[----:B---3--:R-:W-:Y:S01]  /*11c0*/  STS.64 [R32.X8], R6 ;  /* 0x0000000620007388 */ /* 0x008fe20000008a00 */
[----:B------:R-:W-:-:S06]  /*11d0*/  NOP ;  /* 0x0000000000007918 */ /* 0x000fcc0000000000 */
[----:B------:R-:W0:Y:S04]  /*11e0*/  LDS.64 R52, [R32.X8] ;  /* 0x0000000020347984 */ /* 0x000e280000008a00 */
[----:B------:R-:W-:Y:S06]  /*11f0*/  BAR.SYNC.DEFER_BLOCKING 0x0 ;  /* 0x0000000000007b1d */ /* 0x000fec0000010000 */
[----:B------:R-:W3:Y:S01]  /*1200*/  LDG.E.64 R8, [R8.64] ;  /* 0x0000000608087981 */ /* 0x000ee2000c1e1b00 */
[----:B--2---:R-:W-:Y:S01]  /*1210*/  SHF.R.U64 R61, R2, 0x10, R3 ;  /* 0x00000010023d7819 */ /* 0x004fe20000001203 */
[----:B------:R-:W-:Y:S01]  /*1220*/  HADD2.F32 R2, -RZ, R2.H0_H0 ;  /* 0x20000002ff027230 */ /* 0x000fe20000004100 */
[----:B------:R-:W-:Y:S01]  /*1230*/  IMAD R57, R25, c[0x0][0x2f0], RZ ;  /* 0x0000bc0019397a24 */ /* 0x000fe200078e02ff */
[----:B------:R-:W-:-:S02]  /*1240*/  ISETP.NE.U32.AND P0, PT, RZ, c[0x0][0x270], PT ;  /* 0x00009c00ff007a0c */ /* 0x000fc40003f05070 */
[----:B------:R-:W-:Y:S01]  /*1250*/  HADD2.F32 R61, -RZ, R61.H0_H0 ;  /* 0x2000003dff3d7230 */ /* 0x000fe20000004100 */
[----:B------:R-:W-:Y:S01]  /*1260*/  IMAD R57, R0, c[0x0][0x2f4], R57 ;  /* 0x0000bd0000397a24 */ /* 0x000fe200078e0239 */
        /* <DEDUP_REMOVED lines=10> */
[----:B------:R-:W-:Y:S01]  /*1310*/  FMUL.FTZ R7, R43, -1.4426950216293334961 ;  /* 0xbfb8aa3b2b077820 */ /* 0x000fe20000410000 */
[----:B------:R-:W-:Y:S08]  /*1320*/  MUFU.EX2 R10, R10 ;  /* 0x0000000a000a7308 */ /* 0x000ff00000000800 */
[----:B------:R-:W0:Y:S08]  /*1330*/  MUFU.EX2 R22, R22 ;  /* 0x0000001600167308 */ /* 0x000e300000000800 */
[----:B------:R-:W-:Y:S08]  /*1340*/  MUFU.EX2 R7, R7 ;  /* 0x0000000700077308 */ /* 0x000ff00000000800 */
[----:B------:R-:W1:Y:S01]  /*1350*/  MUFU.EX2 R6, R6 ;  /* 0x0000000600067308 */ /* 0x000e620000000800 */
[----:B0-----:R-:W-:Y:S01]  /*1360*/  FADD.FTZ R23, R22, 1 ;  /* 0x3f80000016177421 */ /* 0x001fe20000010000 */
[----:B------:R-:W-:-:S06]  /*1370*/  SHF.R.U32.HI R22, RZ, 0x10, R3 ;  /* 0x00000010ff167819 */ /* 0x000fcc0000011603 */
[----:B------:R-:W0:Y:S01]  /*1380*/  MUFU.RCP R56, R23 ;  /* 0x0000001700387308 */ /* 0x000e220000001000 */
[----:B-1----:R-:W-:Y:S01]  /*1390*/  FADD.FTZ R6, R6, 1 ;  /* 0x3f80000006067421 */ /* 0x002fe20000010000 */
[----:B---3--:R1:W-:Y:S01]  /*13a0*/  STS.64 [R32.X8], R8 ;  /* 0x0000000820007388 */ /* 0x0083e20000008a00 */
[----:B------:R-:W-:-:S06]  /*13b0*/  NOP ;  /* 0x0000000000007918 */ /* 0x000fcc0000000000 */
[----:B------:R-:W2:Y:S01]  /*13c0*/  LDS.64 R4, [R32.X8] ;  /* 0x0000000020047984 */ /* 0x000ea20000008a00 */
[----:B-1----:R-:W-:Y:S01]  /*13d0*/  FADD.FTZ R9, R10, 1 ;  /* 0x3f8000000a097421 */ /* 0x002fe20000010000 */
[----:B------:R-:W-:Y:S01]  /*13e0*/  HADD2.F32 R10, -RZ, R3.H0_H0 ;  /* 0x20000003ff0a7230 */ /* 0x000fe20000004100 */
[----:B------:R-:W-:Y:S01]  /*13f0*/  FADD.FTZ R8, R7, 1 ;  /* 0x3f80000007087421 */ /* 0x000fe20000010000 */
[----:B------:R-:W-:Y:S01]  /*1400*/  HADD2.F32 R3, -RZ, R22.H0_H0 ;  /* 0x20000016ff037230 */ /* 0x000fe20000004100 */
[----:B------:R-:W1:Y:S08]  /*1410*/  MUFU.RCP R52, R9 ;  /* 0x0000000900347308 */ /* 0x000e700000001000 */
[----:B------:R0:W3:Y:S08]  /*1420*/  MUFU.RCP R50, R8 ;  /* 0x0000000800327308 */ /* 0x0000f00000001000 */
[----:B------:R3:W4:Y:S01]  /*1430*/  MUFU.RCP R22, R6 ;  /* 0x0000000600167308 */ /* 0x0007220000001000 */
[----:B0-----:R-:W-:-:S02]  /*1440*/  FADD.FTZ R8, -R56, 1 ;  /* 0x3f80000038087421 */ /* 0x001fc40000010100 */
[----:B-1----:R-:W-:Y:S02]  /*1450*/  FADD.FTZ R54, -R52, 1 ;  /* 0x3f80000034367421 */ /* 0x002fe40000010100 */
[----:B------:R-:W-:Y:S02]  /*1460*/  FFMA.FTZ R8, R51, R8, 1 ;  /* 0x3f80000033087423 */ /* 0x000fe40000010008 */
[C---:B------:R-:W-:Y:S02]  /*1470*/  FFMA.FTZ R54, R47.reuse, R54, 1 ;  /* 0x3f8000002f367423 */ /* 0x040fe40000010036 */
[----:B---3--:R-:W-:Y:S02]  /*1480*/  FADD.FTZ R6, -R50, 1 ;  /* 0x3f80000032067421 */ /* 0x008fe40000010100 */
[----:B------:R-:W-:Y:S01]  /*1490*/  FMUL.FTZ R47, R47, R52 ;  /* 0x000000342f2f7220 */ /* 0x000fe20000410000 */
[--C-:B--2---:R-:W-:Y:S01]  /*14a0*/  SHF.R.U32.HI R53, RZ, 0x10, R5.reuse ;  /* 0x00000010ff357819 */ /* 0x104fe20000011605 */
[----:B------:R-:W-:Y:S01]  /*14b0*/  HADD2.F32 R49, -RZ, R5.H0_H0 ;  /* 0x20000005ff317230 */ /* 0x000fe20000004100 */
[----:B------:R-:W-:Y:S01]  /*14c0*/  SHF.R.U64 R45, R4, 0x10, R5 ;  /* 0x00000010042d7819 */ /* 0x000fe20000001205 */
[----:B------:R-:W-:Y:S01]  /*14d0*/  HADD2.F32 R23, -RZ, R4.H0_H0 ;  /* 0x20000004ff177230 */ /* 0x000fe20000004100 */
[----:B----4-:R-:W-:Y:S01]  /*14e0*/  FADD.FTZ R4, -R22, 1 ;  /* 0x3f80000016047421 */ /* 0x010fe20000010100 */
[----:B------:R-:W-:Y:S01]  /*14f0*/  HADD2.F32 R53, -RZ, R53.H0_H0 ;  /* 0x20000035ff357230 */ /* 0x000fe20000004100 */
[----:B------:R-:W-:Y:S01]  /*1500*/  FMUL.FTZ R7, R10, R49 ;  /* 0x000000310a077220 */ /* 0x000fe20000410000 */
[----:B------:R-:W-:Y:S01]  /*1510*/  HADD2.F32 R45, -RZ, R45.H0_H0 ;  /* 0x2000002dff2d7230 */ /* 0x000fe20000004100 */
[----:B------:R-:W-:-:S02]  /*1520*/  FFMA.FTZ R4, R11, R4, 1 ;  /* 0x3f8000000b047423 */ /* 0x000fc40000010004 */
[----:B------:R-:W-:Y:S02]  /*1530*/  FMUL.FTZ R5, R3, R53 ;  /* 0x0000003503057220 */ /* 0x000fe40000410000 */
[----:B------:R-:W-:Y:S02]  /*1540*/  FMUL.FTZ R7, R52, R7 ;  /* 0x0000000734077220 */ /* 0x000fe40000410000 */
[----:B------:R-:W-:Y:S02]  /*1550*/  FMUL.FTZ R5, R56, R5 ;  /* 0x0000000538057220 */ /* 0x000fe40000410000 */
[----:B------:R-:W-:Y:S02]  /*1560*/  FMUL.FTZ R54, R7, R54 ;  /* 0x0000003607367220 */ /* 0x000fe40000410000 */
[----:B------:R-:W-:Y:S02]  /*1570*/  FMUL.FTZ R8, R5, R8 ;  /* 0x0000000805087220 */ /* 0x000fe40000410000 */
[----:B------:R-:W-:-:S02]  /*1580*/  FMUL.FTZ R5, R61, R45 ;  /* 0x0000002d3d057220 */ /* 0x000fc40000410000 */
[----:B------:R-:W-:Y:S01]  /*1590*/  FFMA.FTZ R7, R43, R6, 1 ;  /* 0x3f8000002b077423 */ /* 0x000fe20000010006 */
[----:B------:R-:W-:Y:S01]  /*15a0*/  F2F.F16.F32 R54, R54 ;  /* 0x0000003600367304 */ /* 0x000fe20000200800 */
[----:B------:R-:W-:Y:S02]  /*15b0*/  FMUL.FTZ R6, R50, R5 ;  /* 0x0000000532067220 */ /* 0x000fe40000410000 */
[----:B------:R-:W-:Y:S02]  /*15c0*/  FMUL.FTZ R5, R2, R23 ;  /* 0x0000001702057220 */ /* 0x000fe40000410000 */
[----:B------:R-:W-:Y:S02]  /*15d0*/  FMUL.FTZ R7, R6, R7 ;  /* 0x0000000706077220 */ /* 0x000fe40000410000 */
[----:B------:R-:W-:Y:S01]  /*15e0*/  FMUL.FTZ R5, R22, R5 ;  /* 0x0000000516057220 */ /* 0x000fe20000410000 */
[----:B------:R-:W0:Y:S01]  /*15f0*/  F2F.F16.F32 R9, R8 ;  /* 0x0000000800097304 */ /* 0x000e220000200800 */
[----:B------:R-:W-:Y:S01]  /*1600*/  FMUL.FTZ R11, R11, R22 ;  /* 0x000000160b0b7220 */ /* 0x000fe20000410000 */
[----:B------:R-:W-:Y:S01]  /*1610*/  SHF.R.U64 R22, R14, 0x10, R15 ;  /* 0x000000100e167819 */ /* 0x000fe2000000120f */
[----:B------:R-:W-:-:S02]  /*1620*/  FMUL.FTZ R6, R5, R4 ;  /* 0x0000000405067220 */ /* 0x000fc40000410000 */
[----:B------:R-:W-:Y:S02]  /*1630*/  FMUL.FTZ R60, R2, R11 ;  /* 0x0000000b023c7220 */ /* 0x000fe40000410000 */
[----:B------:R-:W-:Y:S01]  /*1640*/  FMUL.FTZ R50, R43, R50 ;  /* 0x000000322b327220 */ /* 0x000fe20000410000 */
[----:B------:R-:W1:Y:S01]  /*1650*/  F2F.F16.F32 R7, R7 ;  /* 0x0000000700077304 */ /* 0x000e620000200800 */
[----:B------:R-:W-:Y:S01]  /*1660*/  FMUL.FTZ R56, R51, R56 ;  /* 0x0000003833387220 */ /* 0x000fe20000410000 */
[----:B------:R-:W-:Y:S01]  /*1670*/  HADD2.F32 R22, -RZ, R22.H0_H0 ;  /* 0x20000016ff167230 */ /* 0x000fe20000004100 */
[----:B------:R-:W-:-:S05]  /*1680*/  FMUL.FTZ R61, R61, R50 ;  /* 0x000000323d3d7220 */ /* 0x000fca0000410000 */
[----:B------:R2:W3:Y:S01]  /*1690*/  F2F.F16.F32 R55, R6 ;  /* 0x0000000600377304 */ /* 0x0004e20000200800 */
[----:B0-----:R-:W-:Y:S01]  /*16a0*/  PRMT R9, R54, 0x5410, R9 ;  /* 0x0000541036097816 */ /* 0x001fe20000000009 */
[----:B------:R-:W-:Y:S02]  /*16b0*/  IMAD R54, R28, c[0x0][0x2e8], RZ ;  /* 0x0000ba001c367a24 */ /* 0x000fe400078e02ff */
[----:B-1----:R-:W-:-:S04]  /*16c0*/  IMAD.WIDE.U32 R4, R7, 0x10000, RZ ;  /* 0x0001000007047825 */ /* 0x002fc800078e00ff */
[----:B--2---:R-:W-:Y:S01]  /*16d0*/  IMAD.WIDE.U32 R6, R27, c[0x0][0x2e8], R12 ;  /* 0x0000ba001b067a25 */ /* 0x004fe200078e000c */
[----:B------:R-:W-:Y:S02]  /*16e0*/  LOP3.LUT R9, R9, R5, RZ, 0xfc, !PT ;  /* 0x0000000509097212 */ /* 0x000fe400078efcff */
[----:B---3--:R-:W-:Y:S01]  /*16f0*/  LOP3.LUT R8, R4, R55, RZ, 0xfc, !PT ;  /* 0x0000003704087212 */ /* 0x008fe200078efcff */
[----:B------:R-:W-:Y:S01]  /*1700*/  BAR.SYNC.DEFER_BLOCKING 0x0 ;  /* 0x0000000000007b1d */ /* 0x000fe20000010000 */
[----:B------:R-:W-:-:S05]  /*1710*/  IMAD R55, R27, c[0x0][0x2ec], R54 ;  /* 0x0000bb001b377a24 */ /* 0x000fca00078e0236 */
[----:B------:R-:W-:-:S05]  /*1720*/  IADD3 R7, R7, R55, RZ ;  /* 0x0000003707077210 */ /* 0x000fca0007ffe0ff */
[----:B------:R-:W-:-:S05]  /*1730*/  IMAD.WIDE.U32 R6, R0, c[0x0][0x2f0], R6 ;  /* 0x0000bc0000067a25 */ /* 0x000fca00078e0006 */
[----:B------:R-:W-:Y:S01]  /*1740*/  IADD3 R7, R7, R57, RZ ;  /* 0x0000003907077210 */ /* 0x000fe20007ffe0ff */
[----:B------:R0:W-:Y:S01]  /*1750*/  STS.64 [R32.X8], R8 ;  /* 0x0000000820007388 */ /* 0x0001e20000008a00 */
[----:B------:R-:W-:-:S06]  /*1760*/  NOP ;  /* 0x0000000000007918 */ /* 0x000fcc0000000000 */
[----:B------:R-:W1:Y:S01]  /*1770*/  LDS.64 R4, [R32.X8] ;  /* 0x0000000020047984 */ /* 0x000e620000008a00 */
[----:B0-----:R-:W-:-:S04]  /*1780*/  LEA R9, P1, R6, c[0x0][0x338], 0x1 ;  /* 0x0000ce0006097a11 */ /* 0x001fc800078208ff */
[----:B------:R-:W-:Y:S01]  /*1790*/  LEA.HI.X R54, R6, c[0x0][0x33c], R7, 0x1, P1 ;  /* 0x0000cf0006367a11 */ /* 0x000fe200008f0c07 */
[----:B------:R-:W-:Y:S01]  /*17a0*/  HADD2.F32 R6, -RZ, R14.H0_H0 ;  /* 0x2000000eff067230 */ /* 0x000fe20000004100 */
[----:B------:R-:W-:Y:S01]  /*17b0*/  IADD3 R8, P1, R9, R40, RZ ;  /* 0x0000002809087210 */ /* 0x000fe20007f3e0ff */
[----:B------:R-:W-:-:S03]  /*17c0*/  FMUL.FTZ R7, R10, R47 ;  /* 0x0000002f0a077220 */ /* 0x000fc60000410000 */
[----:B------:R-:W-:Y:S01]  /*17d0*/  IADD3.X R9, R54, R41, RZ, P1, !PT ;  /* 0x0000002936097210 */ /* 0x000fe20000ffe4ff */
[----:B------:R-:W-:-:S04]  /*17e0*/  FFMA.FTZ R6, R60, R6, R29 ;  /* 0x000000063c067223 */ /* 0x000fc8000001001d */
        /* <DEDUP_REMOVED lines=8> */
[----:B------:R-:W-:-:S04]  /*1870*/  IMAD.WIDE.U32 R8, R27, c[0x0][0x210], R12 ;  /* 0x000084001b087a25 */ /* 0x000fc800078e000c */
[----:B------:R-:W-:-:S03]  /*1880*/  IMAD R29, R25, c[0x0][0x218], RZ ;  /* 0x00008600191d7a24 */ /* 0x000fc600078e02ff */
[----:B------:R-:W-:Y:S01]  /*1890*/  F2F.F16.F32 R47, R47 ;  /* 0x0000002f002f7304 */ /* 0x000fe20000200800 */
[----:B------:R-:W-:-:S07]  /*18a0*/  IMAD R29, R0, c[0x0][0x21c], R29 ;  /* 0x00008700001d7a24 */ /* 0x000fce00078e021d */
[----:B------:R-:W1:Y:S01]  /*18b0*/  F2F.F16.F32 R2, R53 ;  /* 0x0000003500027304 */ /* 0x000e620000200800 */
[----:B0-----:R-:W-:-:S07]  /*18c0*/  IMAD.WIDE.U32 R4, R4, 0x10000, RZ ;  /* 0x0001000004047825 */ /* 0x001fce00078e00ff */
[----:B------:R-:W0:Y:S01]  /*18d0*/  F2F.F16.F32 R23, R23 ;  /* 0x0000001700177304 */ /* 0x000e220000200800 */
[----:B-1----:R-:W-:Y:S01]  /*18e0*/  PRMT R11, R47, 0x5410, R2 ;  /* 0x000054102f0b7816 */ /* 0x002fe20000000002 */
[----:B------:R-:W-:-:S03]  /*18f0*/  IMAD R2, R28, c[0x0][0x210], RZ ;  /* 0x000084001c027a24 */ /* 0x000fc600078e02ff */
[----:B------:R-:W-:Y:S02]  /*1900*/  LOP3.LUT R11, R11, R5, RZ, 0xfc, !PT ;  /* 0x000000050b0b7212 */ /* 0x000fe400078efcff */
[----:B0-----:R-:W-:Y:S01]  /*1910*/  LOP3.LUT R10, R4, R23, RZ, 0xfc, !PT ;  /* 0x00000017040a7212 */ /* 0x001fe200078efcff */
[----:B------:R-:W-:-:S04]  /*1920*/  IMAD R23, R27, c[0x0][0x214], R2 ;  /* 0x000085001b177a24 */ /* 0x000fc800078e0202 */
[----:B------:R0:W-:Y:S01]  /*1930*/  STS.64 [R32.X8], R10 ;  /* 0x0000000a20007388 */ /* 0x0001e20000008a00 */
[----:B------:R-:W-:-:S06]  /*1940*/  NOP ;  /* 0x0000000000007918 */ /* 0x000fcc0000000000 */
[----:B------:R-:W1:Y:S01]  /*1950*/  LDS.64 R4, [R32.X8] ;  /* 0x0000000020047984 */ /* 0x000e620000008a00 */
[----:B------:R-:W-:-:S05]  /*1960*/  IADD3 R9, R9, R23, RZ ;  /* 0x0000001709097210 */ /* 0x000fca0007ffe0ff */
[----:B------:R-:W-:-:S05]  /*1970*/  IMAD.WIDE.U32 R8, R0, c[0x0][0x218], R8 ;  /* 0x0000860000087a25 */ /* 0x000fca00078e0008 */
[----:B0-----:R-:W-:Y:S02]  /*1980*/  IADD3 R11, R9, R29, RZ ;  /* 0x0000001d090b7210 */ /* 0x001fe40007ffe0ff */
[----:B------:R-:W-:-:S04]  /*1990*/  LEA R9, P0, R8, c[0x0][0x270], 0x1 ;  /* 0x00009c0008097a11 */ /* 0x000fc800078008ff */
[----:B------:R-:W-:Y:S02]  /*19a0*/  LEA.HI.X R2, R8, c[0x0][0x274], R11, 0x1, P0 ;  /* 0x00009d0008027a11 */ /* 0x000fe400000f0c0b */
[----:B------:R-:W-:-:S04]  /*19b0*/  IADD3 R8, P0, R9, R40, RZ ;  /* 0x0000002809087210 */ /* 0x000fc80007f1e0ff */
[----:B------:R-:W-:-:S05]  /*19c0*/  IADD3.X R9, R2, R41, RZ, P0, !PT ;  /* 0x0000002902097210 */ /* 0x000fca00007fe4ff */
[----:B-1----:R0:W-:Y:S04]  /*19d0*/  STG.E.64 [R8.64], R4 ;  /* 0x0000000408007986 */ /* 0x0021e8000c101b06 */
.L_x_13861:
[----:B------:R-:W-:Y:S01]  /*19e0*/  FMUL.FTZ R63, R3, R56 ;  /* 0x00000038033f7220 */ /* 0x000fe20000410000 */
[----:B------:R-:W-:Y:S01]  /*19f0*/  MOV R3, c[0x0][0x16c] ;  /* 0x00005b0000037a02 */ /* 0x000fe20000000f00 */
[----:B------:R-:W-:Y:S01]  /*1a00*/  HADD2.F32 R2, -RZ, R15.H0_H0 ;  /* 0x2000000fff027230 */ /* 0x000fe20000004100 */
[----:B------:R-:W-:Y:S01]  /*1a10*/  SHF.R.U32.HI R29, RZ, 0x10, R15 ;  /* 0x00000010ff1d7819 */ /* 0x000fe2000001160f */
[----:B------:R-:W-:Y:S01]  /*1a20*/  FFMA.FTZ R6, R61, R22, R6 ;  /* 0x000000163d067223 */ /* 0x000fe20000010006 */
[----:B------:R-:W-:Y:S01]  /*1a30*/  ISETP.GE.AND P0, PT, R3, 0x1, PT ;  /* 0x000000010300780c */ /* 0x000fe20003f06270 */
[----:B------:R-:W-:Y:S01]  /*1a40*/  BAR.SYNC.DEFER_BLOCKING 0x0 ;  /* 0x0000000000007b1d */ /* 0x000fe20000010000 */
[----:B------:R-:W-:Y:S01]  /*1a50*/  HFMA2.MMA R43, -RZ, RZ, 0, 0 ;  /* 0x00000000ff2b7435 */ /* 0x000fe200000001ff */
[----:B------:R-:W-:Y:S01]  /*1a60*/  HADD2.F32 R29, -RZ, R29.H0_H0 ;  /* 0x2000001dff1d7230 */ /* 0x000fe20000004100 */
[----:B------:R-:W-:Y:S01]  /*1a70*/  FFMA.FTZ R2, R7, R2, R6 ;  /* 0x0000000207027223 */ /* 0x000fe20000010006 */
[----:B------:R-:W-:Y:S01]  /*1a80*/  MOV R66, RZ ;  /* 0x000000ff00427202 */ /* 0x000fe20000000f00 */
[----:B------:R-:W-:Y:S01]  /*1a90*/  CS2R R50, SRZ ;  /* 0x0000000000327805 */ /* 0x000fe2000001ff00 */
[----:B------:R-:W-:-:S02]  /*1aa0*/  FMUL.FTZ R49, R60, R24 ;  /* 0x000000183c317220 */ /* 0x000fc40000410000 */
[----:B------:R-:W-:Y:S02]  /*1ab0*/  FFMA.FTZ R29, R63, R29, R2 ;  /* 0x0000001d3f1d7223 */ /* 0x000fe40000010002 */
        /* <DEDUP_REMOVED lines=18> */
[----:B0-----:R-:W-:Y:S01]  /*1be0*/  IMAD.WIDE.U32 R4, R0, c[0x0][0x180], RZ ;  /* 0x0000600000047a25 */ /* 0x001fe200078e00ff */
        /* <DEDUP_REMOVED lines=19> */
.L_x_13877:
[----:B------:R-:W2:Y:S01]  /*1d20*/  LDG.E.64 R2, [R52.64] ;  /* 0x0000000634027981 */ /* 0x000ea2000c1e1b00 */
[----:B------:R-:W-:Y:S01]  /*1d30*/  ISETP.NE.AND P1, PT, R31, RZ, PT ;  /* 0x000000ff1f00720c */ /* 0x000fe20003f25270 */
[----:B------:R-:W-:Y:S01]  /*1d40*/  CS2R R10, SRZ ;  /* 0x00000000000a7805 */ /* 0x000fe2000001ff00 */
[----:B------:R-:W-:-:S04]  /*1d50*/  ISETP.GT.AND P0, PT, R39, 0x1, PT ;  /* 0x000000012700780c */ /* 0x000fc80003f04270 */
[----:B------:R-:W-:Y:S01]  /*1d60*/  ISETP.EQ.AND P0, PT, R95, RZ, P0 ;  /* 0x000000ff5f00720c */ /* 0x000fe20000702270 */
[----:B--2---:R-:W-:Y:S02]  /*1d70*/  FMUL.FTZ R9, R2, 1.4426950216293334961 ;  /* 0x3fb8aa3b02097820 */ /* 0x004fe40000410000 */
[-C--:B------:R-:W-:Y:S02]  /*1d80*/  FMUL.FTZ R4, R3, R42.reuse ;  /* 0x0000002a03047220 */ /* 0x080fe40000410000 */
[----:B------:R-:W-:Y:S02]  /*1d90*/  FMUL.FTZ R5, R9, R42 ;  /* 0x0000002a09057220 */ /* 0x000fe40000410000 */
[----:B------:R-:W-:Y:S01]  /*1da0*/  FMUL.RZ R7, R4, 0.15915493667125701904 ;  /* 0x3e22f98304077820 */ /* 0x000fe2000040c000 */
[----:B------:R-:W-:-:S03]  /*1db0*/  IADD3 R4, R31, 0x200, RZ ;  /* 0x000002001f047810 */ /* 0x000fc60007ffe0ff */
[----:B------:R-:W-:Y:S01]  /*1dc0*/  MUFU.EX2 R5, R5 ;  /* 0x0000000500057308 */ /* 0x000fe20000000800 */
[----:B------:R-:W-:-:S07]  /*1dd0*/  SEL R8, R65, R4, !P1 ;  /* 0x0000000441087207 */ /* 0x000fce0004800000 */
[----:B0-----:R-:W0:Y:S08]  /*1de0*/  MUFU.COS R22, R7 ;  /* 0x0000000700167308 */ /* 0x001e300000000000 */
[----:B------:R-:W1:Y:S01]  /*1df0*/  MUFU.SIN R6, R7 ;  /* 0x0000000700067308 */ /* 0x000e620000000400 */
[C---:B0-----:R-:W-:Y:S02]  /*1e00*/  FMUL.FTZ R22, R5.reuse, R22 ;  /* 0x0000001605167220 */ /* 0x041fe40000410000 */
[----:B-1----:R-:W-:-:S02]  /*1e10*/  FMUL.FTZ R23, R5, R6 ;  /* 0x0000000605177220 */ /* 0x002fc40000410000 */
[----:B------:R0:W5:Y:S04]  /*1e20*/  LDG.E.64 R6, [R54.64] ;  /* 0x0000000636067981 */ /* 0x000168000c1e1b00 */
[----:B------:R1:W-:Y:S04]  /*1e30*/  STS.64 [R8.X8+0x560], R22 ;  /* 0x0005601608007388 */ /* 0x0003e80000008a00 */
[----:B------:R0:W5:Y:S04]  /*1e40*/  LDG.E.64 R4, [R56.64] ;  /* 0x0000000638047981 */ /* 0x000168000c1e1b00 */
[----:B------:R-:W-:Y:S06]  /*1e50*/  BAR.SYNC.DEFER_BLOCKING 0x0 ;  /* 0x0000000000007b1d */ /* 0x000fec0000010000 */
[----:B------:R0:W5:Y:S01]  /*1e60*/  @P0 LDG.E.64 R10, [R58.64+0x8] ;  /* 0x000008063a0a0981 */ /* 0x000162000c1e1b00 */
[----:B------:R-:W-:-:S02]  /*1e70*/  FMUL.FTZ R68, R3, R46 ;  /* 0x0000002e03447220 */ /* 0x000fc40000410000 */
[----:B-1----:R-:W-:Y:S02]  /*1e80*/  FMUL.FTZ R8, R9, R46 ;  /* 0x0000002e09087220 */ /* 0x002fe40000410000 */
[----:B------:R-:W-:-:S04]  /*1e90*/  FMUL.RZ R69, R68, 0.15915493667125701904 ;  /* 0x3e22f98344457820 */ /* 0x000fc8000040c000 */
[----:B------:R-:W-:Y:S01]  /*1ea0*/  MUFU.SIN R71, R69 ;  /* 0x0000004500477308 */ /* 0x000fe20000000400 */
[C---:B------:R-:W-:Y:S02]  /*1eb0*/  FMUL.FTZ R68, R9.reuse, R44 ;  /* 0x0000002c09447220 */ /* 0x040fe40000410000 */
        /* <DEDUP_REMOVED lines=15> */
[----:B------:R-:W-:Y:S01]  /*1fb0*/  SHF.R.U64 R71, R14, 0x10, R15 ;  /* 0x000000100e477819 */ /* 0x000fe2000000120f */
[----:B------:R-:W-:-:S03]  /*1fc0*/  FMUL.FTZ R8, RZ, R74 ;  /* 0x0000004aff087220 */ /* 0x000fc60000410000 */
[----:B------:R-:W-:Y:S01]  /*1fd0*/  MUFU.EX2 R70, R70 ;  /* 0x0000004600467308 */ /* 0x000fe20000000800 */
[----:B------:R-:W-:Y:S01]  /*1fe0*/  FFMA.FTZ R72, RZ, R77, R72 ;  /* 0x0000004dff487223 */ /* 0x000fe20000010048 */
[----:B------:R-:W-:-:S06]  /*1ff0*/  HADD2.F32 R71, -RZ, R71.H0_H0 ;  /* 0x20000047ff477230 */ /* 0x000fcc0000004100 */
[----:B------:R-:W3:Y:S01]  /*2000*/  MUFU.SIN R73, R82 ;  /* 0x0000005200497308 */ /* 0x000ee20000000400 */
[----:B------:R-:W-:Y:S02]  /*2010*/  FFMA.FTZ R8, R77, R78, -R8 ;  /* 0x0000004e4d087223 */ /* 0x000fe40000010808 */
[----:B-1----:R-:W-:Y:S02]  /*2020*/  FMUL.FTZ R79, R68, R79 ;  /* 0x0000004f444f7220 */ /* 0x002fe40000410000 */
[----:B------:R-:W-:-:S03]  /*2030*/  FADD.FTZ R81, RZ, R72 ;  /* 0x00000048ff517221 */ /* 0x000fc60000010000 */
[----:B------:R-:W1:Y:S01]  /*2040*/  MUFU.COS R75, R82 ;  /* 0x00000052004b7308 */ /* 0x000e620000000000 */
[----:B--2---:R-:W-:Y:S02]  /*2050*/  FMUL.FTZ R80, R68, R9 ;  /* 0x0000000944507220 */ /* 0x004fe40000410000 */
[----:B------:R-:W-:Y:S02]  /*2060*/  FFMA.FTZ R8, R71, R46, R8 ;  /* 0x0000002e47087223 */ /* 0x000fe40000010008 */
[C---:B------:R-:W-:Y:S02]  /*2070*/  FMUL.FTZ R9, R79.reuse, R81 ;  /* 0x000000514f097220 */ /* 0x040fe40000410000 */
[-C--:B------:R-:W-:Y:S02]  /*2080*/  FMUL.FTZ R68, R79, R8.reuse ;  /* 0x000000084f447220 */ /* 0x080fe40000410000 */
[----:B------:R-:W-:Y:S01]  /*2090*/  FFMA.FTZ R9, R80, R8, -R9 ;  /* 0x0000000850097223 */ /* 0x000fe20000010809 */
[----:B------:R-:W-:Y:S01]  /*20a0*/  ISETP.NE.AND P2, PT, R31, 0x1f, PT ;  /* 0x0000001f1f00780c */ /* 0x000fe20003f45270 */
[----:B------:R-:W-:-:S02]  /*20b0*/  FMUL.FTZ R8, R23, R74 ;  /* 0x0000004a17087220 */ /* 0x000fc40000410000 */
[----:B---3--:R-:W-:Y:S01]  /*20c0*/  FMUL.FTZ R76, R70, R73 ;  /* 0x00000049464c7220 */ /* 0x008fe20000410000 */
[----:B------:R-:W-:Y:S01]  /*20d0*/  HADD2.F32 R73, -RZ, R15.H0_H0 ;  /* 0x2000000fff497230 */ /* 0x000fe20000004100 */
[----:B------:R-:W-:Y:S02]  /*20e0*/  FFMA.FTZ R81, R80, R81, R68 ;  /* 0x0000005150517223 */ /* 0x000fe40000010044 */
[C---:B------:R-:W-:Y:S02]  /*20f0*/  FMUL.FTZ R68, R22.reuse, R74 ;  /* 0x0000004a16447220 */ /* 0x040fe40000410000 */
[----:B------:R-:W-:Y:S02]  /*2100*/  FFMA.FTZ R8, R22, R77, -R8 ;  /* 0x0000004d16087223 */ /* 0x000fe40000010808 */
[----:B-1----:R-:W-:Y:S02]  /*2110*/  FMUL.FTZ R72, R70, R75 ;  /* 0x0000004b46487220 */ /* 0x002fe40000410000 */
[----:B------:R-:W-:-:S02]  /*2120*/  FFMA.FTZ R75, R73, R44, R9 ;  /* 0x0000002c494b7223 */ /* 0x000fc40000010009 */
[----:B------:R-:W-:Y:S02]  /*2130*/  FFMA.FTZ R68, R23, R77, R68 ;  /* 0x0000004d17447223 */ /* 0x000fe40000010044 */
[----:B------:R-:W-:Y:S01]  /*2140*/  FMUL.FTZ R9, R79, R8 ;  /* 0x000000084f097220 */ /* 0x000fe20000410000 */
[----:B------:R-:W-:-:S03]  /*2150*/  @P2 SHF.L.U32 R40, R31, 0x3, RZ ;  /* 0x000000031f282819 */ /* 0x000fc600000006ff */
[-C--:B------:R-:W-:Y:S02]  /*2160*/  FFMA.FTZ R87, R80, R68.reuse, R9 ;  /* 0x0000004450577223 */ /* 0x080fe40000010009 */
[----:B------:R-:W-:-:S04]  /*2170*/  FMUL.FTZ R9, R79, R68 ;  /* 0x000000444f097220 */ /* 0x000fc80000410000 */
[----:B------:R-:W-:Y:S02]  /*2180*/  FFMA.FTZ R85, R80, R8, -R9 ;  /* 0x0000000850557223 */ /* 0x000fe40000010809 */
[----:B------:R0:W1:Y:S01]  /*2190*/  @P2 LDS.64 R8, [R40+0x1568] ;  /* 0x0015680028082984 */ /* 0x0000620000000a00 */
[----:B------:R-:W-:Y:S01]  /*21a0*/  FADD.FTZ R81, RZ, R81 ;  /* 0x00000051ff517221 */ /* 0x000fe20000010000 */
[----:B------:R-:W-:Y:S01]  /*21b0*/  SHF.R.U32.HI R83, RZ, 0x10, R15 ;  /* 0x00000010ff537819 */ /* 0x000fe2000001160f */
[C---:B------:R-:W-:Y:S02]  /*21c0*/  FMUL.FTZ R82, R76.reuse, R75 ;  /* 0x0000004b4c527220 */ /* 0x040fe40000410000 */
[-C--:B------:R-:W-:Y:S01]  /*21d0*/  FMUL.FTZ R70, R76, R81.reuse ;  /* 0x000000514c467220 */ /* 0x080fe20000410000 */
[----:B------:R-:W-:Y:S01]  /*21e0*/  BSSY B0, `(.L_x_13863) ;  /* 0x0000010000007945 */ /* 0x000fe20003800000 */
[C---:B------:R-:W-:Y:S02]  /*21f0*/  FFMA.FTZ R81, R72.reuse, R81, R82 ;  /* 0x0000005148517223 */ /* 0x040fe40000010052 */
[----:B------:R-:W-:Y:S01]  /*2200*/  FFMA.FTZ R70, R72, R75, -R70 ;  /* 0x0000004b48467223 */ /* 0x000fe20000010846 */
[----:B------:R-:W-:Y:S01]  /*2210*/  HADD2.F32 R75, -RZ, R83.H0_H0 ;  /* 0x20000053ff4b7230 */ /* 0x000fe20000004100 */
        /* <DEDUP_REMOVED lines=12> */
.L_x_13864:
[----:B0-----:R-:W-:Y:S05]  /*22e0*/  BSYNC B0 ;  /* 0x0000000000007941 */ /* 0x001fea0003800000 */
.L_x_13863:
        /* <DEDUP_REMOVED lines=16> */
[-C--:B--2---:R-:W-:Y:S02]  /*23f0*/  FMUL.FTZ R85, R70, R88.reuse ;  /* 0x0000005846557220 */ /* 0x084fe40000410000 */
[C---:B------:R-:W-:Y:S02]  /*2400*/  FFMA.FTZ R88, R83.reuse, R88, R87 ;  /* 0x0000005853587223 */ /* 0x040fe40000010057 */
[----:B------:R-:W-:-:S02]  /*2410*/  FFMA.FTZ R87, R83, R86, -R85 ;  /* 0x0000005653577223 */ /* 0x000fc40000010855 */
[----:B---3--:R-:W-:Y:S02]  /*2420*/  FMUL.FTZ R86, R70, R68 ;  /* 0x0000004446567220 */ /* 0x008fe40000410000 */
[----:B------:R-:W-:Y:S02]  /*2430*/  @P0 FADD.FTZ R82, R82, R87 ;  /* 0x0000005752520221 */ /* 0x000fe40000010000 */
[----:B------:R-:W-:Y:S02]  /*2440*/  @P0 FADD.FTZ R81, R81, R88 ;  /* 0x0000005851510221 */ /* 0x000fe40000010000 */
[-C--:B----4-:R-:W-:Y:S02]  /*2450*/  FMUL.FTZ R85, R70, R84.reuse ;  /* 0x0000005446557220 */ /* 0x090fe40000410000 */
[C---:B------:R-:W-:Y:S02]  /*2460*/  FFMA.FTZ R87, R83.reuse, R84, R86 ;  /* 0x0000005453577223 */ /* 0x040fe40000010056 */
[----:B------:R-:W0:Y:S01]  /*2470*/  SHFL.UP PT, R84, R82, 0x2, RZ ;  /* 0x0440000052547989 */ /* 0x000e2200000e00ff */
[----:B------:R-:W-:-:S02]  /*2480*/  @P0 FFMA.FTZ R83, R83, R68, -R85 ;  /* 0x0000004453530223 */ /* 0x000fc40000010855 */
[----:B------:R-:W-:Y:S01]  /*2490*/  FSEL R87, R70, R87, !P0 ;  /* 0x0000005746577208 */ /* 0x000fe20004000000 */
[----:B------:R-:W2:Y:S01]  /*24a0*/  SHFL.UP PT, R86, R81, 0x2, RZ ;  /* 0x0440000051567989 */ /* 0x000ea200000e00ff */
[----:B------:R-:W-:-:S03]  /*24b0*/  ISETP.GE.AND P0, PT, R32, 0x2, PT ;  /* 0x000000022000780c */ /* 0x000fc60003f06270 */
[----:B------:R-:W3:Y:S04]  /*24c0*/  SHFL.UP PT, R68, R83, 0x2, RZ ;  /* 0x0440000053447989 */ /* 0x000ee800000e00ff */
[----:B------:R-:W4:Y:S01]  /*24d0*/  SHFL.UP PT, R70, R87, 0x2, RZ ;  /* 0x0440000057467989 */ /* 0x000f2200000e00ff */
[C---:B0-----:R-:W-:Y:S02]  /*24e0*/  FMUL.FTZ R88, R87.reuse, R84 ;  /* 0x0000005457587220 */ /* 0x041fe40000410000 */
[-C--:B--2---:R-:W-:Y:S02]  /*24f0*/  FMUL.FTZ R85, R87, R86.reuse ;  /* 0x0000005657557220 */ /* 0x084fe40000410000 */
[C---:B------:R-:W-:Y:S02]  /*2500*/  FFMA.FTZ R88, R83.reuse, R86, R88 ;  /* 0x0000005653587223 */ /* 0x040fe40000010058 */
[----:B------:R-:W-:-:S02]  /*2510*/  FFMA.FTZ R89, R83, R84, -R85 ;  /* 0x0000005453597223 */ /* 0x000fc40000010855 */
[----:B---3--:R-:W-:Y:S02]  /*2520*/  FMUL.FTZ R85, R87, R68 ;  /* 0x0000004457557220 */ /* 0x008fe40000410000 */
[----:B------:R-:W-:Y:S02]  /*2530*/  @P0 FADD.FTZ R81, R81, R88 ;  /* 0x0000005851510221 */ /* 0x000fe40000010000 */
[----:B------:R-:W-:Y:S02]  /*2540*/  @P0 FADD.FTZ R82, R82, R89 ;  /* 0x0000005952520221 */ /* 0x000fe40000010000 */
[-C--:B----4-:R-:W-:Y:S01]  /*2550*/  FMUL.FTZ R84, R87, R70.reuse ;  /* 0x0000004657547220 */ /* 0x090fe20000410000 */
[----:B------:R-:W0:Y:S01]  /*2560*/  SHFL.UP PT, R86, R81, 0x4, RZ ;  /* 0x0480000051567989 */ /* 0x000e2200000e00ff */
[C---:B------:R-:W-:Y:S02]  /*2570*/  FFMA.FTZ R70, R83.reuse, R70, R85 ;  /* 0x0000004653467223 */ /* 0x040fe40000010055 */
[----:B------:R-:W-:Y:S01]  /*2580*/  @P0 FFMA.FTZ R83, R83, R68, -R84 ;  /* 0x0000004453530223 */ /* 0x000fe20000010854 */
[----:B------:R-:W2:Y:S02]  /*2590*/  SHFL.UP PT, R85, R82, 0x4, RZ ;  /* 0x0480000052557989 */ /* 0x000ea400000e00ff */
[----:B------:R-:W-:-:S02]  /*25a0*/  FSEL R70, R87, R70, !P0 ;  /* 0x0000004657467208 */ /* 0x000fc40004000000 */
[----:B------:R-:W3:Y:S01]  /*25b0*/  SHFL.UP PT, R68, R83, 0x4, RZ ;  /* 0x0480000053447989 */ /* 0x000ee200000e00ff */
[----:B------:R-:W-:-:S03]  /*25c0*/  ISETP.GE.AND P0, PT, R32, 0x4, PT ;  /* 0x000000042000780c */ /* 0x000fc60003f06270 */
[----:B------:R-:W4:Y:S01]  /*25d0*/  SHFL.UP PT, R84, R70, 0x4, RZ ;  /* 0x0480000046547989 */ /* 0x000f2200000e00ff */
[CC--:B0-----:R-:W-:Y:S02]  /*25e0*/  FMUL.FTZ R88, R70.reuse, R86.reuse ;  /* 0x0000005646587220 */ /* 0x0c1fe40000410000 */
[CC--:B--2---:R-:W-:Y:S02]  /*25f0*/  FMUL.FTZ R87, R70.reuse, R85.reuse ;  /* 0x0000005546577220 */ /* 0x0c4fe40000410000 */
[C---:B------:R-:W-:Y:S02]  /*2600*/  FFMA.FTZ R85, R83.reuse, R85, -R88 ;  /* 0x0000005553557223 */ /* 0x040fe40000010858 */
[----:B------:R-:W-:Y:S02]  /*2610*/  FFMA.FTZ R90, R83, R86, R87 ;  /* 0x00000056535a7223 */ /* 0x000fe40000010057 */
[C---:B---3--:R-:W-:Y:S02]  /*2620*/  FMUL.FTZ R87, R70.reuse, R68 ;  /* 0x0000004446577220 */ /* 0x048fe40000410000 */
[----:B----4-:R-:W-:-:S02]  /*2630*/  FMUL.FTZ R86, R70, R84 ;  /* 0x0000005446567220 */ /* 0x010fc40000410000 */
[----:B------:R-:W-:Y:S02]  /*2640*/  @P0 FADD.FTZ R82, R82, R85 ;  /* 0x0000005552520221 */ /* 0x000fe40000010000 */
[----:B------:R-:W-:Y:S02]  /*2650*/  @P0 FADD.FTZ R81, R81, R90 ;  /* 0x0000005a51510221 */ /* 0x000fe40000010000 */
[C---:B------:R-:W-:Y:S02]  /*2660*/  FFMA.FTZ R87, R83.reuse, R84, R87 ;  /* 0x0000005453577223 */ /* 0x040fe40000010057 */
[----:B------:R-:W-:Y:S01]  /*2670*/  @P0 FFMA.FTZ R83, R83, R68, -R86 ;  /* 0x0000004453530223 */ /* 0x000fe20000010856 */
[----:B------:R-:W-:Y:S01]  /*2680*/  SHFL.UP PT, R90, R81, 0x8, RZ ;  /* 0x05000000515a7989 */ /* 0x000fe200000e00ff */
[CC--:B------:R-:W-:Y:S01]  /*2690*/  FMUL.FTZ R86, R7.reuse, R4.reuse ;  /* 0x0000000407567220 */ /* 0x0c0fe20000410000 */
[----:B------:R-:W-:Y:S01]  /*26a0*/  FSEL R70, R70, R87, !P0 ;  /* 0x0000005746467208 */ /* 0x000fe20004000000 */
[-C--:B------:R-:W-:Y:S01]  /*26b0*/  FMUL.FTZ R7, R7, R5.reuse ;  /* 0x0000000507077220 */ /* 0x080fe20000410000 */
[----:B------:R-:W0:Y:S01]  /*26c0*/  SHFL.UP PT, R68, R82, 0x8, RZ ;  /* 0x0500000052447989 */ /* 0x000e2200000e00ff */
[----:B------:R-:W-:Y:S01]  /*26d0*/  FFMA.FTZ R86, R6, R5, R86 ;  /* 0x0000000506567223 */ /* 0x000fe20000010056 */
[----:B------:R-:W-:Y:S01]  /*26e0*/  ISETP.GE.AND P0, PT, R32, 0x8, PT ;  /* 0x000000082000780c */ /* 0x000fe20003f06270 */
[----:B------:R-:W-:Y:S01]  /*26f0*/  FFMA.FTZ R88, R6, R4, -R7 ;  /* 0x0000000406587223 */ /* 0x000fe20000010807 */
[----:B------:R-:W-:Y:S01]  /*2700*/  SHFL.UP PT, R5, R70, 0x8, RZ ;  /* 0x0500000046057989 */ /* 0x000fe200000e00ff */
[----:B------:R-:W-:-:S02]  /*2710*/  FMUL.FTZ R89, R63, R86 ;  /* 0x000000563f597220 */ /* 0x000fc40000410000 */
[----:B------:R-:W-:Y:S01]  /*2720*/  FMUL.FTZ R87, R63, R88 ;  /* 0x000000583f577220 */ /* 0x000fe20000410000 */
[----:B------:R-:W2:Y:S01]  /*2730*/  SHFL.UP PT, R4, R83, 0x8, RZ ;  /* 0x0500000053047989 */ /* 0x000ea200000e00ff */
[-C--:B------:R-:W-:Y:S02]  /*2740*/  FMUL.FTZ R7, R72, R89.reuse ;  /* 0x0000005948077220 */ /* 0x080fe40000410000 */
[----:B------:R-:W-:Y:S02]  /*2750*/  FMUL.FTZ R84, R62, R86 ;  /* 0x000000563e547220 */ /* 0x000fe40000410000 */
[C---:B------:R-:W-:Y:S02]  /*2760*/  FMUL.FTZ R6, R76.reuse, R89 ;  /* 0x000000594c067220 */ /* 0x040fe40000410000 */
[----:B------:R-:W-:Y:S02]  /*2770*/  FFMA.FTZ R7, -R76, R87, -R7 ;  /* 0x000000574c077223 */ /* 0x000fe40000010907 */
[----:B------:R-:W-:-:S02]  /*2780*/  FMUL.FTZ R85, R62, R88 ;  /* 0x000000583e557220 */ /* 0x000fc40000410000 */
[----:B------:R-:W-:Y:S02]  /*2790*/  FFMA.FTZ R6, R72, R87, -R6 ;  /* 0x0000005748067223 */ /* 0x000fe40000010806 */
[----:B------:R-:W-:Y:S02]  /*27a0*/  FADD.FTZ R93, -R84, R7 ;  /* 0x00000007545d7221 */ /* 0x000fe40000010100 */
[----:B------:R-:W-:Y:S02]  /*27b0*/  FADD.FTZ R92, R85, R6 ;  /* 0x00000006555c7221 */ /* 0x000fe40000010000 */
[C---:B0-----:R-:W-:Y:S02]  /*27c0*/  FMUL.FTZ R91, R70.reuse, R68 ;  /* 0x00000044465b7220 */ /* 0x041fe40000410000 */
[----:B------:R-:W-:Y:S02]  /*27d0*/  FMUL.FTZ R7, R79, -R93 ;  /* 0x8000005d4f077220 */ /* 0x000fe40000410000 */
[----:B------:R-:W-:-:S02]  /*27e0*/  FMUL.FTZ R6, R70, R90 ;  /* 0x0000005a46067220 */ /* 0x000fc40000410000 */
[C---:B------:R-:W-:Y:S02]  /*27f0*/  FFMA.FTZ R90, R83.reuse, R90, R91 ;  /* 0x0000005a535a7223 */ /* 0x040fe4000001005b */
[----:B------:R-:W-:Y:S02]  /*2800*/  FFMA.FTZ R103, R80, R92, -R7 ;  /* 0x0000005c50677223 */ /* 0x000fe40000010807 */
[----:B------:R-:W-:Y:S02]  /*2810*/  FFMA.FTZ R7, R83, R68, -R6 ;  /* 0x0000004453077223 */ /* 0x000fe40000010806 */
[C---:B--2---:R-:W-:Y:S02]  /*2820*/  FMUL.FTZ R68, R70.reuse, R4 ;  /* 0x0000000446447220 */ /* 0x044fe40000410000 */
[----:B------:R-:W-:Y:S02]  /*2830*/  @P0 FADD.FTZ R81, R81, R90 ;  /* 0x0000005a51510221 */ /* 0x000fe40000010000 */
[----:B------:R-:W-:-:S02]  /*2840*/  FMUL.FTZ R6, R70, R5 ;  /* 0x0000000546067220 */ /* 0x000fc40000410000 */
[----:B------:R-:W-:Y:S01]  /*2850*/  FMUL.FTZ R92, R79, -R92 ;  /* 0x8000005c4f5c7220 */ /* 0x000fe20000410000 */
[----:B------:R-:W0:Y:S01]  /*2860*/  SHFL.UP PT, R97, R81, 0x10, RZ ;  /* 0x0600000051617989 */ /* 0x000e2200000e00ff */
[C---:B------:R-:W-:Y:S02]  /*2870*/  FFMA.FTZ R5, R83.reuse, R5, R68 ;  /* 0x0000000553057223 */ /* 0x040fe40000010044 */
[----:B------:R-:W-:Y:S02]  /*2880*/  @P0 FADD.FTZ R82, R82, R7 ;  /* 0x0000000752520221 */ /* 0x000fe40000010000 */
[----:B------:R-:W-:Y:S02]  /*2890*/  @P0 FFMA.FTZ R83, R83, R4, -R6 ;  /* 0x0000000453530223 */ /* 0x000fe40000010806 */
[-C--:B-1----:R-:W-:Y:S01]  /*28a0*/  FMUL.FTZ R4, R76, -R8.reuse ;  /* 0x800000084c047220 */ /* 0x082fe20000410000 */
        /* <DEDUP_REMOVED lines=9> */
[----:B------:R-:W-:Y:S01]  /*2940*/  FMUL.FTZ R90, R79, -R70 ;  /* 0x800000464f5a7220 */ /* 0x000fe20000410000 */
[----:B------:R-:W-:Y:S01]  /*2950*/  ISETP.EQ.AND P0, PT, R95, RZ, !P0 ;  /* 0x000000ff5f00720c */ /* 0x000fe20004702270 */
        /* <DEDUP_REMOVED lines=8> */
[----:B------:R-:W-:Y:S02]  /*29e0*/  FADD.FTZ R70, -R91, R98 ;  /* 0x000000625b467221 */ /* 0x000fe40000010100 */
[----:B------:R-:W-:Y:S01]  /*29f0*/  FADD.FTZ R103, R90, R103 ;  /* 0x000000675a677221 */ /* 0x000fe20000010000 */
[----:B------:R-:W4:Y:S01]  /*2a00*/  @P0 LDS.128 R4, [UR4+0x1660] ;  /* 0x00166004ff040984 */ /* 0x000f220008000c00 */
[C---:B------:R-:W-:Y:S01]  /*2a10*/  FMUL.FTZ R104, R74.reuse, -R70 ;  /* 0x800000464a687220 */ /* 0x040fe20000410000 */
[----:B------:R-:W-:Y:S01]  /*2a20*/  ISETP.NE.AND P0, PT, R95, 0x1f, PT ;  /* 0x0000001f5f00780c */ /* 0x000fe20003f05270 */
[C---:B------:R-:W-:Y:S02]  /*2a30*/  FMUL.FTZ R99, R74.reuse, -R103 ;  /* 0x800000674a637220 */ /* 0x040fe40000410000 */
[----:B------:R-:W-:-:S02]  /*2a40*/  FMUL.FTZ R100, R74, -R102 ;  /* 0x800000664a647220 */ /* 0x000fc40000410000 */
[C---:B0-----:R-:W-:Y:S02]  /*2a50*/  FMUL.FTZ R98, R92.reuse, R97 ;  /* 0x000000615c627220 */ /* 0x041fe40000410000 */
[C---:B------:R-:W-:Y:S02]  /*2a60*/  FFMA.FTZ R104, R77.reuse, R103, -R104 ;  /* 0x000000674d687223 */ /* 0x040fe40000010868 */
[C---:B------:R-:W-:Y:S02]  /*2a70*/  FFMA.FTZ R103, R77.reuse, R70, R99 ;  /* 0x000000464d677223 */ /* 0x040fe40000010063 */
[----:B------:R-:W-:Y:S02]  /*2a80*/  FFMA.FTZ R70, R77, R101, -R100 ;  /* 0x000000654d467223 */ /* 0x000fe40000010864 */
[-C--:B-1----:R-:W-:Y:S02]  /*2a90*/  FFMA.FTZ R99, R83, R94.reuse, -R98 ;  /* 0x0000005e53637223 */ /* 0x082fe40000010862 */
[C---:B------:R-:W-:Y:S01]  /*2aa0*/  FMUL.FTZ R100, R92.reuse, R94 ;  /* 0x0000005e5c647220 */ /* 0x040fe20000410000 */
[----:B------:R0:W1:Y:S01]  /*2ab0*/  SHFL.DOWN PT, R105, R70, 0x1, 0x1f ;  /* 0x08201f0046697f89 */ /* 0x00006200000e0000 */
[----:B--2---:R-:W-:-:S02]  /*2ac0*/  FMUL.FTZ R98, R92, R93 ;  /* 0x0000005d5c627220 */ /* 0x004fc40000410000 */
        /* <DEDUP_REMOVED lines=33> */
.L_x_13866:
[----:B-12-4-:R-:W-:Y:S05]  /*2ce0*/  BSYNC B0 ;  /* 0x0000000000007941 */ /* 0x016fea0003800000 */
.L_x_13865:
[----:B------:R1:W2:Y:S01]  /*2cf0*/  SHFL.DOWN PT, R105, R70, 0x2, 0x1f ;  /* 0x08401f0046697f89 */ /* 0x0002a200000e0000 */
[----:B------:R-:W-:Y:S03]  /*2d00*/  BSSY B0, `(.L_x_13867) ;  /* 0x0000010000007945 */ /* 0x000fe60003800000 */
[----:B0-----:R1:W0:Y:S04]  /*2d10*/  SHFL.DOWN PT, R107, R68, 0x2, 0x1f ;  /* 0x08401f00446b7f89 */ /* 0x00122800000e0000 */
[----:B------:R1:W4:Y:S04]  /*2d20*/  SHFL.DOWN PT, R101, R86, 0x2, 0x1f ;  /* 0x08401f0056657f89 */ /* 0x00032800000e0000 */
[----:B------:R1:W3:Y:S01]  /*2d30*/  SHFL.DOWN PT, R109, R88, 0x2, 0x1f ;  /* 0x08401f00586d7f89 */ /* 0x0002e200000e0000 */
[----:B------:R-:W-:Y:S05]  /*2d40*/  @P3 BRA `(.L_x_13868) ;  /* 0x000000b000003947 */ /* 0x000fea0003800000 */
[C---:B---3--:R-:W-:Y:S02]  /*2d50*/  FMUL.FTZ R99, R68.reuse, R109 ;  /* 0x0000006d44637220 */ /* 0x048fe40000410000 */
[----:B0-----:R-:W-:-:S02]  /*2d60*/  FMUL.FTZ R97, R68, R107 ;  /* 0x0000006b44617220 */ /* 0x001fc40000410000 */
[-C--:B----4-:R-:W-:Y:S02]  /*2d70*/  FMUL.FTZ R103, R68, R101.reuse ;  /* 0x0000006544677220 */ /* 0x090fe40000410000 */
        /* <DEDUP_REMOVED lines=8> */
.L_x_13868:
[----:B------:R-:W-:Y:S05]  /*2e00*/  BSYNC B0 ;  /* 0x0000000000007941 */ /* 0x000fea0003800000 */
.L_x_13867:
[----:B--2---:R2:W1:Y:S01]  /*2e10*/  SHFL.DOWN PT, R105, R70, 0x4, 0x1f ;  /* 0x08801f0046697f89 */ /* 0x00446200000e0000 */
[----:B------:R-:W-:Y:S03]  /*2e20*/  BSSY B0, `(.L_x_13869) ;  /* 0x0000010000007945 */ /* 0x000fe60003800000 */
[----:B0-----:R2:W0:Y:S04]  /*2e30*/  SHFL.DOWN PT, R107, R68, 0x4, 0x1f ;  /* 0x08801f00446b7f89 */ /* 0x00142800000e0000 */
[----:B----4-:R2:W4:Y:S04]  /*2e40*/  SHFL.DOWN PT, R101, R86, 0x4, 0x1f ;  /* 0x08801f0056657f89 */ /* 0x01052800000e0000 */
[----:B---3--:R2:W3:Y:S01]  /*2e50*/  SHFL.DOWN PT, R109, R88, 0x4, 0x1f ;  /* 0x08801f00586d7f89 */ /* 0x0084e200000e0000 */
[----:B------:R-:W-:Y:S05]  /*2e60*/  @P4 BRA `(.L_x_13870) ;  /* 0x000000b000004947 */ /* 0x000fea0003800000 */
[C---:B---3--:R-:W-:Y:S02]  /*2e70*/  FMUL.FTZ R99, R68.reuse, R109 ;  /* 0x0000006d44637220 */ /* 0x048fe40000410000 */
[----:B0-----:R-:W-:-:S02]  /*2e80*/  FMUL.FTZ R97, R68, R107 ;  /* 0x0000006b44617220 */ /* 0x001fc40000410000 */
[-C--:B----4-:R-:W-:Y:S02]  /*2e90*/  FMUL.FTZ R103, R68, R101.reuse ;  /* 0x0000006544677220 */ /* 0x090fe40000410000 */
        /* <DEDUP_REMOVED lines=8> */
.L_x_13870:
[----:B------:R-:W-:Y:S05]  /*2f20*/  BSYNC B0 ;  /* 0x0000000000007941 */ /* 0x000fea0003800000 */
.L_x_13869:
[----:B-1----:R1:W2:Y:S01]  /*2f30*/  SHFL.DOWN PT, R105, R70, 0x8, 0x1f ;  /* 0x09001f0046697f89 */ /* 0x0022a200000e0000 */
        /* <DEDUP_REMOVED lines=16> */
.L_x_13872:
[----:B------:R-:W-:Y:S05]  /*3040*/  BSYNC B0 ;  /* 0x0000000000007941 */ /* 0x000fea0003800000 */
.L_x_13871:
        /* <DEDUP_REMOVED lines=17> */
.L_x_13874:
[----:B------:R-:W-:Y:S05]  /*3160*/  BSYNC B0 ;  /* 0x0000000000007941 */ /* 0x000fea0003800000 */
.L_x_13873:
[----:B------:R-:W-:Y:S01]  /*3170*/  SHFL.DOWN PT, R100, R68, 0x1, 0x1f ;  /* 0x08201f0044647f89 */ /* 0x000fe200000e0000 */
[----:B------:R-:W-:Y:S01]  /*3180*/  ISETP.GT.AND P0, PT, R32, 0x1e, PT ;  /* 0x0000001e2000780c */ /* 0x000fe20003f04270 */
[----:B------:R-:W-:Y:S02]  /*3190*/  BSSY B0, `(.L_x_13875) ;  /* 0x00000de000007945 */ /* 0x000fe40003800000 */
[----:B------:R-:W5:Y:S04]  /*31a0*/  SHFL.IDX PT, R99, R7, RZ, 0x1f ;  /* 0x00001fff07637589 */ /* 0x000f6800000e0000 */
[----:B------:R-:W2:Y:S04]  /*31b0*/  SHFL.IDX PT, R97, R6, RZ, 0x1f ;  /* 0x00001fff06617589 */ /* 0x000ea800000e0000 */
[----:B----4-:R-:W4:Y:S04]  /*31c0*/  SHFL.DOWN PT, R101, R70, 0x1, 0x1f ;  /* 0x08201f0046657f89 */ /* 0x010f2800000e0000 */
[----:B------:R-:W3:Y:S04]  /*31d0*/  SHFL.DOWN PT, R103, R86, 0x1, 0x1f ;  /* 0x08201f0056677f89 */ /* 0x000ee800000e0000 */
[----:B-1----:R-:W1:Y:S04]  /*31e0*/  SHFL.DOWN PT, R105, R88, 0x1, 0x1f ;  /* 0x08201f0058697f89 */ /* 0x002e6800000e0000 */
[----:B--2---:R-:W-:Y:S01]  /*31f0*/  SHFL.IDX PT, R68, R68, RZ, 0x1f ;  /* 0x00001fff44447589 */ /* 0x004fe200000e0000 */
        /* <DEDUP_REMOVED lines=8> */
[----:B------:R-:W-:Y:S02]  /*3280*/  FMUL.FTZ R98, R94, R10 ;  /* 0x0000000a5e627220 */ /* 0x000fe40000410000 */
[----:B-1----:R-:W-:Y:S01]  /*3290*/  @P2 FADD.FTZ R99, R105, R100 ;  /* 0x0000006469632221 */ /* 0x002fe20000010000 */
        /* <DEDUP_REMOVED lines=19> */
[C---:B------:R-:W-:Y:S02]  /*33d0*/  FFMA.FTZ R81, R22.reuse, R11, R23 ;  /* 0x0000000b16517223 */ /* 0x040fe40000010017 */
[----:B------:R-:W-:Y:S02]  /*33e0*/  FADD.FTZ R85, R85, R8 ;  /* 0x0000000855557221 */ /* 0x000fe40000010000 */
[----:B------:R-:W-:-:S02]  /*33f0*/  FFMA.FTZ R9, R22, R10, -R9 ;  /* 0x0000000a16097223 */ /* 0x000fc40000010809 */
[----:B------:R-:W-:Y:S02]  /*3400*/  FADD.FTZ R81, RZ, R81 ;  /* 0x00000051ff517221 */ /* 0x000fe40000010000 */
[----:B------:R-:W-:Y:S02]  /*3410*/  FADD.FTZ R23, -R84, R83 ;  /* 0x0000005354177221 */ /* 0x000fe40000010100 */
[C---:B------:R-:W-:Y:S02]  /*3420*/  FMUL.FTZ R11, R79.reuse, -R85 ;  /* 0x800000554f0b7220 */ /* 0x040fe40000410000 */
        /* <DEDUP_REMOVED lines=8> */
[----:B------:R-:W-:-:S02]  /*34b0*/  FFMA.FTZ R10, R77, R81, R10 ;  /* 0x000000514d0a7223 */ /* 0x000fc4000001000a */
[----:B------:R-:W-:Y:S02]  /*34c0*/  FFMA.FTZ R78, R71, R46, R8 ;  /* 0x0000002e474e7223 */ /* 0x000fe40000010008 */
[----:B------:R-:W-:Y:S02]  /*34d0*/  FADD.FTZ R90, R90, R9 ;  /* 0x000000095a5a7221 */ /* 0x000fe40000010000 */
[C---:B------:R-:W-:Y:S02]  /*34e0*/  FMUL.FTZ R8, R74.reuse, -R91 ;  /* 0x8000005b4a087220 */ /* 0x040fe40000410000 */
[----:B------:R-:W-:Y:S02]  /*34f0*/  FADD.FTZ R22, RZ, R10 ;  /* 0x0000000aff167221 */ /* 0x000fe40000010000 */
[-C--:B------:R-:W-:Y:S02]  /*3500*/  FMUL.FTZ R74, R74, -R90.reuse ;  /* 0x8000005a4a4a7220 */ /* 0x080fe40000410000 */
[----:B------:R-:W-:-:S02]  /*3510*/  FFMA.FTZ R8, R77, R90, -R8 ;  /* 0x0000005a4d087223 */ /* 0x000fc40000010808 */
[C---:B------:R-:W-:Y:S02]  /*3520*/  FMUL.FTZ R9, R79.reuse, R22 ;  /* 0x000000164f097220 */ /* 0x040fe40000410000 */
[-C--:B------:R-:W-:Y:S02]  /*3530*/  FMUL.FTZ R79, R79, R78.reuse ;  /* 0x0000004e4f4f7220 */ /* 0x080fe40000410000 */
[----:B------:R-:W-:Y:S02]  /*3540*/  FFMA.FTZ R83, R77, R91, R74 ;  /* 0x0000005b4d537223 */ /* 0x000fe4000001004a */
[----:B------:R-:W-:Y:S02]  /*3550*/  FADD.FTZ R93, R93, R8 ;  /* 0x000000085d5d7221 */ /* 0x000fe40000010000 */
[----:B------:R-:W-:Y:S02]  /*3560*/  FFMA.FTZ R9, R80, R78, -R9 ;  /* 0x0000004e50097223 */ /* 0x000fe40000010809 */
[----:B------:R-:W-:-:S02]  /*3570*/  FFMA.FTZ R8, R60, R99, RZ ;  /* 0x000000633c087223 */ /* 0x000fc400000100ff */
[----:B------:R-:W-:Y:S02]  /*3580*/  FMUL.FTZ R77, R90, R46 ;  /* 0x0000002e5a4d7220 */ /* 0x000fe40000410000 */
[----:B------:R-:W-:Y:S02]  /*3590*/  FFMA.FTZ R97, R80, R22, R79 ;  /* 0x0000001650617223 */ /* 0x000fe4000001004f */
[----:B------:R-:W-:Y:S02]  /*35a0*/  FADD.FTZ R83, -R92, R83 ;  /* 0x000000535c537221 */ /* 0x000fe40000010100 */
[-C--:B------:R-:W-:Y:S02]  /*35b0*/  FMUL.FTZ R74, R93, R42.reuse ;  /* 0x0000002a5d4a7220 */ /* 0x080fe40000410000 */
[----:B------:R-:W-:Y:S02]  /*35c0*/  FFMA.FTZ R79, R69, -R42, R99 ;  /* 0x8000002a454f7223 */ /* 0x000fe40000010063 */
[----:B------:R-:W-:-:S02]  /*35d0*/  FFMA.FTZ R99, R61, R78, R8 ;  /* 0x0000004e3d637223 */ /* 0x000fc40000010008 */
[----:B------:R-:W-:Y:S02]  /*35e0*/  FFMA.FTZ R103, R73, R44, R9 ;  /* 0x0000002c49677223 */ /* 0x000fe40000010009 */
[-C--:B------:R-:W-:Y:S02]  /*35f0*/  FFMA.FTZ R78, R71, -R46.reuse, R78 ;  /* 0x8000002e474e7223 */ /* 0x080fe4000001004e */
[----:B------:R-:W-:Y:S02]  /*3600*/  FMUL.FTZ R9, R91, R46 ;  /* 0x0000002e5b097220 */ /* 0x000fe40000410000 */
[----:B------:R-:W-:Y:S02]  /*3610*/  FMUL.FTZ R80, R22, R77 ;  /* 0x0000004d16507220 */ /* 0x000fe40000410000 */
[----:B------:R-:W-:Y:S02]  /*3620*/  FMUL.FTZ R8, R83, R42 ;  /* 0x0000002a53087220 */ /* 0x000fe40000410000 */
[----:B------:R-:W-:-:S02]  /*3630*/  FMUL.FTZ R11, R81, R74 ;  /* 0x0000004a510b7220 */ /* 0x000fc40000410000 */
[----:B------:R-:W-:Y:S02]  /*3640*/  FADD.FTZ R97, RZ, R97 ;  /* 0x00000061ff617221 */ /* 0x000fe40000010000 */
[-C--:B------:R-:W-:Y:S02]  /*3650*/  FFMA.FTZ R82, R78, R9.reuse, -R80 ;  /* 0x000000094e527223 */ /* 0x080fe40000010850 */
[----:B------:R-:W-:Y:S02]  /*3660*/  FFMA.FTZ R11, R79, R8, -R11 ;  /* 0x000000084f0b7223 */ /* 0x000fe4000001080b */
[----:B------:R-:W-:Y:S02]  /*3670*/  FMUL.FTZ R80, R22, R9 ;  /* 0x0000000916507220 */ /* 0x000fe40000410000 */
[----:B------:R-:W-:Y:S02]  /*3680*/  FMUL.FTZ R9, R76, R97 ;  /* 0x000000614c097220 */ /* 0x000fe40000410000 */
[----:B------:R-:W-:-:S02]  /*3690*/  FADD.FTZ R11, RZ, R11 ;  /* 0x0000000bff0b7221 */ /* 0x000fc40000010000 */
[-C--:B------:R-:W-:Y:S02]  /*36a0*/  FFMA.FTZ R9, R72, R103.reuse, -R9 ;  /* 0x0000006748097223 */ /* 0x080fe40000010809 */
[----:B------:R-:W-:Y:S02]  /*36b0*/  FMUL.FTZ R76, R76, R103 ;  /* 0x000000674c4c7220 */ /* 0x000fe40000410000 */
[----:B------:R-:W-:Y:S02]  /*36c0*/  FFMA.FTZ R101, R78, R77, R80 ;  /* 0x0000004d4e657223 */ /* 0x000fe40000010050 */
[----:B------:R-:W-:Y:S02]  /*36d0*/  FADD.FTZ R11, R11, R82 ;  /* 0x000000520b0b7221 */ /* 0x000fe40000010000 */
[----:B------:R-:W-:Y:S02]  /*36e0*/  FFMA.FTZ R80, R62, R103, R99 ;  /* 0x000000673e507223 */ /* 0x000fe40000010063 */
[----:B------:R-:W-:-:S02]  /*36f0*/  FFMA.FTZ R82, R75, R48, R9 ;  /* 0x000000304b527223 */ /* 0x000fc40000010009 */
[----:B------:R-:W-:Y:S02]  /*3700*/  FFMA.FTZ R84, R72, R97, R76 ;  /* 0x0000006148547223 */ /* 0x000fe4000001004c */
[----:B------:R-:W-:Y:S02]  /*3710*/  FMUL.FTZ R76, R85, R44 ;  /* 0x0000002c554c7220 */ /* 0x000fe40000410000 */
[----:B------:R-:W-:Y:S02]  /*3720*/  FMUL.FTZ R8, R81, R8 ;  /* 0x0000000851087220 */ /* 0x000fe40000410000 */
[----:B------:R-:W-:Y:S02]  /*3730*/  FFMA.FTZ R94, R63, R82, R80 ;  /* 0x000000523f5e7223 */ /* 0x000fe40000010050 */
[----:B------:R-:W-:Y:S02]  /*3740*/  FFMA.FTZ R80, R75, -R48, R82 ;  /* 0x800000304b507223 */ /* 0x000fe40000010052 */
[----:B------:R-:W-:-:S02]  /*3750*/  FFMA.FTZ R72, R73, -R44, R103 ;  /* 0x8000002c49487223 */ /* 0x000fc40000010067 */
[----:B------:R-:W-:Y:S02]  /*3760*/  FADD.FTZ R84, RZ, R84 ;  /* 0x00000054ff547221 */ /* 0x000fe40000010000 */
[----:B------:R-:W-:Y:S02]  /*3770*/  FMUL.FTZ R9, R23, R44 ;  /* 0x0000002c17097220 */ /* 0x000fe40000410000 */
[----:B------:R-:W-:Y:S02]  /*3780*/  FMUL.FTZ R92, R97, R76 ;  /* 0x0000004c615c7220 */ /* 0x000fe40000410000 */
[----:B------:R-:W-:Y:S02]  /*3790*/  FMUL.FTZ R82, R87, R48 ;  /* 0x0000003057527220 */ /* 0x000fe40000410000 */
[----:B------:R-:W-:Y:S02]  /*37a0*/  FFMA.FTZ R8, R79, R74, R8 ;  /* 0x0000004a4f087223 */ /* 0x000fe40000010008 */
[----:B------:R-:W-:-:S02]  /*37b0*/  FFMA.FTZ R92, R72, R9, -R92 ;  /* 0x00000009485c7223 */ /* 0x000fc4000001085c */
[----:B------:R-:W-:Y:S02]  /*37c0*/  FMUL.FTZ R99, R89, R48 ;  /* 0x0000003059637220 */ /* 0x000fe40000410000 */
[----:B------:R-:W-:Y:S02]  /*37d0*/  FMUL.FTZ R98, R84, R82 ;  /* 0x0000005254627220 */ /* 0x000fe40000410000 */
[----:B------:R-:W-:Y:S02]  /*37e0*/  FFMA.FTZ R10, R60, -R81, RZ ;  /* 0x800000513c0a7223 */ /* 0x000fe400000100ff */
[----:B------:R-:W-:Y:S02]  /*37f0*/  FADD.FTZ R8, RZ, R8 ;  /* 0x00000008ff087221 */ /* 0x000fe40000010000 */
[----:B------:R-:W-:Y:S02]  /*3800*/  FMUL.FTZ R9, R97, R9 ;  /* 0x0000000961097220 */ /* 0x000fe40000410000 */
[----:B------:R-:W-:-:S02]  /*3810*/  FFMA.FTZ R98, R80, R99, -R98 ;  /* 0x0000006350627223 */ /* 0x000fc40000010862 */
[----:B------:R-:W-:Y:S02]  /*3820*/  FADD.FTZ R8, R8, R101 ;  /* 0x0000006508087221 */ /* 0x000fe40000010000 */
[----:B------:R-:W-:Y:S01]  /*3830*/  FFMA.FTZ R10, R61, -R22, R10 ;  /* 0x800000163d0a7223 */ /* 0x000fe2000001000a */
[----:B------:R-:W1:Y:S01]  /*3840*/  SHFL.DOWN PT, R101, R94, 0x1, 0x1f ;  /* 0x08201f005e657f89 */ /* 0x000e6200000e0000 */
        /* <DEDUP_REMOVED lines=12> */
[----:B------:R-:W-:Y:S01]  /*3910*/  FADD.FTZ R47, R82, R47 ;  /* 0x0000002f522f7221 */ /* 0x000fe20000010000 */
[----:B------:R-:W-:Y:S01]  /*3920*/  MOV R9, R98 ;  /* 0x0000006200097202 */ /* 0x000fe20000000f00 */
[----:B------:R-:W3:Y:S01]  /*3930*/  SHFL.DOWN PT, R100, R98, 0x1, 0x1f ;  /* 0x08201f0062647f89 */ /* 0x000ee200000e0000 */
[----:B------:R-:W-:-:S02]  /*3940*/  FADD.FTZ R45, R76, R45 ;  /* 0x0000002d4c2d7221 */ /* 0x000fc40000010000 */
[----:B-1----:R-:W-:Y:S01]  /*3950*/  @!P0 FADD.FTZ R10, R10, R101 ;  /* 0x000000650a0a8221 */ /* 0x002fe20000010000 */
[----:B------:R-:W1:Y:S01]  /*3960*/  SHFL.DOWN PT, R99, R8, 0x1, 0x1f ;  /* 0x08201f0008637f89 */ /* 0x000e6200000e0000 */
[----:B------:R-:W-:Y:S02]  /*3970*/  FADD.FTZ R67, R77, R67 ;  /* 0x000000434d437221 */ /* 0x000fe40000010000 */
[----:B------:R-:W-:Y:S01]  /*3980*/  FADD.FTZ R49, R74, R49 ;  /* 0x000000314a317221 */ /* 0x000fe20000010000 */
[----:B------:R-:W4:Y:S01]  /*3990*/  SHFL.DOWN PT, R101, R10, 0x2, 0x1f ;  /* 0x08401f000a657f89 */ /* 0x000f2200000e0000 */
[----:B--2---:R-:W-:Y:S02]  /*39a0*/  @!P0 FADD.FTZ R11, R11, R102 ;  /* 0x000000660b0b8221 */ /* 0x004fe40000010000 */
[----:B---3--:R-:W-:-:S03]  /*39b0*/  @!P0 FADD.FTZ R9, R9, R100 ;  /* 0x0000006409098221 */ /* 0x008fc60000010000 */
[----:B------:R-:W2:Y:S01]  /*39c0*/  SHFL.DOWN PT, R94, R11, 0x2, 0x1f ;  /* 0x08401f000b5e7f89 */ /* 0x000ea200000e0000 */
[----:B-1----:R-:W-:-:S03]  /*39d0*/  @!P0 FADD.FTZ R8, R8, R99 ;  /* 0x0000006308088221 */ /* 0x002fc60000010000 */
[----:B------:R-:W1:Y:S01]  /*39e0*/  SHFL.DOWN PT, R92, R9, 0x2, 0x1f ;  /* 0x08401f00095c7f89 */ /* 0x000e6200000e0000 */
[----:B------:R-:W-:-:S03]  /*39f0*/  ISETP.GT.AND P0, PT, R32, 0x1d, PT ;  /* 0x0000001d2000780c */ /* 0x000fc60003f04270 */
[----:B------:R-:W3:Y:S10]  /*3a00*/  SHFL.DOWN PT, R99, R8, 0x2, 0x1f ;  /* 0x08401f0008637f89 */ /* 0x000ef400000e0000 */
[----:B----4-:R-:W-:-:S05]  /*3a10*/  @!P0 FADD.FTZ R10, R10, R101 ;  /* 0x000000650a0a8221 */ /* 0x010fca0000010000 */
        /* <DEDUP_REMOVED lines=13> */
[-C--:B------:R-:W-:Y:S02]  /*3af0*/  FMUL.FTZ R92, R68, R6.reuse ;  /* 0x00000006445c7220 */ /* 0x080fe40000410000 */
        /* <DEDUP_REMOVED lines=8> */
[----:B------:R-:W-:Y:S02]  /*3b80*/  FMUL.FTZ R68, R68, R4 ;  /* 0x0000000444447220 */ /* 0x000fe40000410000 */
[----:B------:R-:W-:Y:S02]  /*3b90*/  FADD.FTZ R6, R86, R99 ;  /* 0x0000006356067221 */ /* 0x000fe40000010000 */
[----:B----4-:R-:W-:Y:S02]  /*3ba0*/  @!P0 FADD.FTZ R10, R10, R105 ;  /* 0x000000690a0a8221 */ /* 0x010fe40000010000 */
[----:B------:R-:W-:Y:S02]  /*3bb0*/  FFMA.FTZ R5, R70, R5, R68 ;  /* 0x0000000546057223 */ /* 0x000fe40000010044 */
[----:B------:R-:W-:Y:S01]  /*3bc0*/  FMUL.FTZ R68, R3, R87 ;  /* 0x0000005703447220 */ /* 0x000fe20000410000 */
[----:B------:R-:W4:Y:S01]  /*3bd0*/  SHFL.DOWN PT, R105, R10, 0x10, 0x1f ;  /* 0x0a001f000a697f89 */ /* 0x000f2200000e0000 */
[----:B-1----:R-:W-:-:S02]  /*3be0*/  @!P0 FADD.FTZ R11, R11, R98 ;  /* 0x000000620b0b8221 */ /* 0x002fc40000010000 */
[-C--:B------:R-:W-:Y:S02]  /*3bf0*/  FFMA.FTZ R99, R2, R89.reuse, -R68 ;  /* 0x0000005902637223 */ /* 0x080fe40000010844 */
[----:B--2---:R-:W-:Y:S01]  /*3c00*/  @!P0 FADD.FTZ R9, R9, R94 ;  /* 0x0000005e09098221 */ /* 0x004fe20000010000 */
[----:B------:R-:W1:Y:S01]  /*3c10*/  SHFL.DOWN PT, R92, R11, 0x10, 0x1f ;  /* 0x0a001f000b5c7f89 */ /* 0x000e6200000e0000 */
[----:B------:R-:W-:Y:S02]  /*3c20*/  FFMA.FTZ R4, R70, R4, -R7 ;  /* 0x0000000446047223 */ /* 0x000fe40000010807 */
[----:B---3--:R-:W-:Y:S01]  /*3c30*/  @!P0 FADD.FTZ R8, R8, R103 ;  /* 0x0000006708088221 */ /* 0x008fe20000010000 */
[----:B------:R-:W2:Y:S01]  /*3c40*/  SHFL.DOWN PT, R86, R9, 0x10, 0x1f ;  /* 0x0a001f0009567f89 */ /* 0x000ea200000e0000 */
[----:B------:R-:W-:Y:S01]  /*3c50*/  FMUL.FTZ R89, R3, R89 ;  /* 0x0000005903597220 */ /* 0x000fe20000410000 */
[----:B------:R-:W-:Y:S01]  /*3c60*/  ISETP.GT.AND P0, PT, R32, 0xf, PT ;  /* 0x0000000f2000780c */ /* 0x000fe20003f04270 */
[----:B------:R-:W-:Y:S01]  /*3c70*/  FADD.FTZ R7, R88, R101 ;  /* 0x0000006558077221 */ /* 0x000fe20000010000 */
[----:B------:R-:W3:Y:S01]  /*3c80*/  SHFL.DOWN PT, R103, R8, 0x10, 0x1f ;  /* 0x0a001f0008677f89 */ /* 0x000ee200000e0000 */
[----:B------:R-:W-:-:S02]  /*3c90*/  FMUL.FTZ R99, R84, R99 ;  /* 0x0000006354637220 */ /* 0x000fc40000410000 */
[----:B------:R-:W-:Y:S01]  /*3ca0*/  FFMA.FTZ R89, R2, R87, R89 ;  /* 0x0000005702597223 */ /* 0x000fe20000010059 */
[----:B------:R5:W-:Y:S01]  /*3cb0*/  @!P2 STS.128 [UR4+0x1660], R4 ;  /* 0x00166004ff00a988 */ /* 0x000be20008000c04 */
[C---:B------:R-:W-:Y:S02]  /*3cc0*/  FMUL.FTZ R70, R3.reuse, R85 ;  /* 0x0000005503467220 */ /* 0x040fe40000410000 */
[----:B------:R-:W-:Y:S02]  /*3cd0*/  FMUL.FTZ R68, R3, R90 ;  /* 0x0000005a03447220 */ /* 0x000fe40000410000 */
[----:B------:R-:W-:Y:S02]  /*3ce0*/  FFMA.FTZ R80, R80, R89, R99 ;  /* 0x0000005950507223 */ /* 0x000fe40000010063 */
[C---:B------:R-:W-:Y:S02]  /*3cf0*/  FFMA.FTZ R70, R2.reuse, R23, -R70 ;  /* 0x0000001702467223 */ /* 0x040fe40000010846 */
[----:B------:R-:W-:-:S02]  /*3d00*/  FFMA.FTZ R89, R2, R91, -R68 ;  /* 0x0000005b02597223 */ /* 0x000fc40000010844 */
[C---:B------:R-:W-:Y:S02]  /*3d10*/  FMUL.FTZ R23, R3.reuse, R23 ;  /* 0x0000001703177220 */ /* 0x040fe40000410000 */
[C---:B------:R-:W-:Y:S02]  /*3d20*/  FMUL.FTZ R91, R3.reuse, R91 ;  /* 0x0000005b035b7220 */ /* 0x040fe40000410000 */
[C---:B-----5:R-:W-:Y:S02]  /*3d30*/  FMUL.FTZ R4, R3.reuse, R93 ;  /* 0x0000005d03047220 */ /* 0x060fe40000410000 */
[-C--:B------:R-:W-:Y:S02]  /*3d40*/  FMUL.FTZ R3, R3, R83.reuse ;  /* 0x0000005303037220 */ /* 0x080fe40000410000 */
[C---:B------:R-:W-:Y:S02]  /*3d50*/  FFMA.FTZ R4, R2.reuse, R83, -R4 ;  /* 0x0000005302047223 */ /* 0x040fe40000010804 */
[----:B------:R-:W-:-:S02]  /*3d60*/  FFMA.FTZ R23, R2, R85, R23 ;  /* 0x0000005502177223 */ /* 0x000fc40000010017 */
[----:B------:R-:W-:Y:S02]  /*3d70*/  FFMA.FTZ R91, R2, R90, R91 ;  /* 0x0000005a025b7223 */ /* 0x000fe4000001005b */
[----:B------:R-:W-:Y:S02]  /*3d80*/  FMUL.FTZ R70, R97, R70 ;  /* 0x0000004661467220 */ /* 0x000fe40000410000 */
[----:B------:R-:W-:Y:S02]  /*3d90*/  FMUL.FTZ R89, R22, R89 ;  /* 0x0000005916597220 */ /* 0x000fe40000410000 */
[----:B------:R-:W-:Y:S02]  /*3da0*/  FFMA.FTZ R2, R2, R93, R3 ;  /* 0x0000005d02027223 */ /* 0x000fe40000010003 */
[----:B------:R-:W-:Y:S02]  /*3db0*/  FMUL.FTZ R4, R81, R4 ;  /* 0x0000000451047220 */ /* 0x000fe40000410000 */
[----:B----4-:R-:W-:-:S02]  /*3dc0*/  @!P0 FADD.FTZ R10, R10, R105 ;  /* 0x000000690a0a8221 */ /* 0x010fc40000010000 */
        /* <DEDUP_REMOVED lines=26> */
.L_x_13876:
[----:B-1----:R-:W-:Y:S05]  /*3f70*/  BSYNC B0 ;  /* 0x0000000000007941 */ /* 0x002fea0003800000 */
.L_x_13875:
        /* <DEDUP_REMOVED lines=21> */
.L_x_13862:
[----:B------:R-:W-:Y:S01]  /*40d0*/  BAR.SYNC.DEFER_BLOCKING 0x0 ;  /* 0x0000000000007b1d */ /* 0x000fe20000010000 */
[----:B------:R-:W-:Y:S02]  /*40e0*/  SHF.R.S32.HI R3, RZ, 0x1f, R31 ;  /* 0x0000001fff037819 */ /* 0x000fe4000001141f */
[----:B------:R-:W-:-:S04]  /*40f0*/  LEA R2, P0, R31, R36, 0x3 ;  /* 0x000000241f027211 */ /* 0x000fc800078018ff */
[----:B------:R-:W-:-:S06]  /*4100*/  LEA.HI.X R3, R31, R38, R3, 0x3, P0 ;  /* 0x000000261f037211 */ /* 0x000fcc00000f1c03 */
[----:B------:R-:W2:Y:S01]  /*4110*/  LDG.E.64 R2, [R2.64] ;  /* 0x0000000602027981 */ /* 0x000ea2000c1e1b00 */
[----:B------:R-:W-:Y:S01]  /*4120*/  F2F.F16.F32 R67, R67 ;  /* 0x0000004300437304 */ /* 0x000fe20000200800 */
[----:B------:R-:W-:-:S07]  /*4130*/  IMAD R42, R28, c[0x0][0x2d8], RZ ;  /* 0x0000b6001c2a7a24 */ /* 0x000fce00078e02ff */
[----:B------:R-:W-:Y:S08]  /*4140*/  F2F.F16.F32 R45, R45 ;  /* 0x0000002d002d7304 */ /* 0x000ff00000200800 */
[----:B------:R-:W1:Y:S08]  /*4150*/  F2F.F16.F32 R14, R47 ;  /* 0x0000002f000e7304 */ /* 0x000e700000200800 */
[----:B------:R-:W-:Y:S01]  /*4160*/  F2F.F16.F32 R49, R49 ;  /* 0x0000003100317304 */ /* 0x000fe20000200800 */
[----:B-1----:R-:W-:Y:S01]  /*4170*/  PRMT R45, R45, 0x5410, R14 ;  /* 0x000054102d2d7816 */ /* 0x002fe2000000000e */
[----:B--2---:R-:W-:Y:S01]  /*4180*/  STS.64 [R32.X8], R2 ;  /* 0x0000000220007388 */ /* 0x004fe20000008a00 */
[----:B------:R-:W-:-:S06]  /*4190*/  NOP ;  /* 0x0000000000007918 */ /* 0x000fcc0000000000 */
[----:B0-----:R-:W0:Y:S02]  /*41a0*/  LDS.64 R8, [R32.X8] ;  /* 0x0000000020087984 */ /* 0x001e240000008a00 */
[----:B0-----:R-:W-:Y:S01]  /*41b0*/  HADD2.F32 R5, -RZ, R9.H0_H0 ;  /* 0x20000009ff057230 */ /* 0x001fe20000004100 */
[--C-:B------:R-:W-:Y:S02]  /*41c0*/  SHF.R.U64 R6, R8, 0x10, R9.reuse ;  /* 0x0000001008067819 */ /* 0x100fe40000001209 */
[----:B------:R-:W-:Y:S02]  /*41d0*/  SHF.R.U32.HI R4, RZ, 0x10, R9 ;  /* 0x00000010ff047819 */ /* 0x000fe40000011609 */
        /* <DEDUP_REMOVED lines=14> */
[----:B------:R-:W0:Y:S01]  /*42c0*/  @!P2 MUFU.EX2 R2, R2 ;  /* 0x000000020002a308 */ /* 0x000e220000000800 */
[----:B------:R-:W-:-:S04]  /*42d0*/  @!P1 FMUL.FTZ R6, R3, -1.4426950216293334961 ;  /* 0xbfb8aa3b03069820 */ /* 0x000fc80000410000 */
[----:B------:R-:W-:-:S03]  /*42e0*/  @!P3 FMUL.FTZ R10, R5, -1.4426950216293334961 ;  /* 0xbfb8aa3b050ab820 */ /* 0x000fc60000410000 */
[----:B------:R-:W1:Y:S01]  /*42f0*/  @!P1 MUFU.EX2 R6, R6 ;  /* 0x0000000600069308 */ /* 0x000e620000000800 */
[----:B0-----:R-:W-:-:S07]  /*4300*/  @!P2 FADD.FTZ R9, R2, 1 ;  /* 0x3f8000000209a421 */ /* 0x001fce0000010000 */
[----:B------:R-:W0:Y:S01]  /*4310*/  @!P0 MUFU.EX2 R4, R4 ;  /* 0x0000000400048308 */ /* 0x000e220000000800 */
[----:B------:R-:W-:-:S05]  /*4320*/  IMAD.WIDE.U32 R2, R67, 0x10000, RZ ;  /* 0x0001000043027825 */ /* 0x000fca00078e00ff */
[----:B------:R-:W-:Y:S01]  /*4330*/  LOP3.LUT R7, R45, R3, RZ, 0xfc, !PT ;  /* 0x000000032d077212 */ /* 0x000fe200078efcff */
[----:B-1----:R-:W-:Y:S01]  /*4340*/  @!P1 FADD.FTZ R8, R6, 1 ;  /* 0x3f80000006089421 */ /* 0x002fe20000010000 */
[----:B------:R-:W1:Y:S01]  /*4350*/  @!P3 MUFU.EX2 R10, R10 ;  /* 0x0000000a000ab308 */ /* 0x000e620000000800 */
[----:B------:R-:W-:-:S05]  /*4360*/  LOP3.LUT R6, R2, R49, RZ, 0xfc, !PT ;  /* 0x0000003102067212 */ /* 0x000fca00078efcff */
[----:B------:R2:W-:Y:S01]  /*4370*/  STS.64 [R32.X8], R6 ;  /* 0x0000000620007388 */ /* 0x0005e20000008a00 */
[----:B------:R-:W-:-:S06]  /*4380*/  NOP ;  /* 0x0000000000007918 */ /* 0x000fcc0000000000 */
[----:B------:R-:W3:Y:S01]  /*4390*/  @!P1 MUFU.RCP R11, R8 ;  /* 0x00000008000b9308 */ /* 0x000ee20000001000 */
[----:B------:R-:W4:Y:S01]  /*43a0*/  LDS.64 R2, [R32.X8] ;  /* 0x0000000020027984 */ /* 0x000f220000008a00 */
[----:B0-----:R-:W-:Y:S02]  /*43b0*/  @!P0 FADD.FTZ R5, R4, 1 ;  /* 0x3f80000004058421 */ /* 0x001fe40000010000 */
[----:B-1----:R-:W-:Y:S01]  /*43c0*/  @!P3 FADD.FTZ R4, R10, 1 ;  /* 0x3f8000000a04b421 */ /* 0x002fe20000010000 */
[----:B--2---:R-:W-:Y:S02]  /*43d0*/  MOV R6, R12 ;  /* 0x0000000c00067202 */ /* 0x004fe40000000f00 */
[----:B------:R-:W-:Y:S01]  /*43e0*/  MOV R7, R13 ;  /* 0x0000000d00077202 */ /* 0x000fe20000000f00 */
[----:B------:R-:W0:Y:S01]  /*43f0*/  @!P2 MUFU.RCP R9, R9 ;  /* 0x000000090009a308 */ /* 0x000e220000001000 */
[----:B------:R-:W-:-:S04]  /*4400*/  IMAD R13, R25, c[0x0][0x2e0], RZ ;  /* 0x0000b800190d7a24 */ /* 0x000fc800078e02ff */
[----:B------:R-:W-:-:S03]  /*4410*/  IMAD R15, R0, c[0x0][0x2e4], R13 ;  /* 0x0000b900000f7a24 */ /* 0x000fc600078e020d */
[----:B------:R-:W1:Y:S01]  /*4420*/  @!P0 MUFU.RCP R22, R5 ;  /* 0x0000000500168308 */ /* 0x000e620000001000 */
[----:B---3--:R-:W-:Y:S01]  /*4430*/  @!P1 FMUL.FTZ R50, R50, R11 ;  /* 0x0000000b32329220 */ /* 0x008fe20000410000 */
[----:B------:R-:W-:Y:S01]  /*4440*/  IADD3 R33, P1, R33, -0x100, RZ ;  /* 0xffffff0021217810 */ /* 0x000fe20007f3e0ff */
[----:B------:R-:W-:-:S03]  /*4450*/  IMAD R11, R27, c[0x0][0x2dc], R42 ;  /* 0x0000b7001b0b7a24 */ /* 0x000fc600078e022a */
[----:B------:R-:W-:Y:S02]  /*4460*/  IADD3.X R34, R34, -0x1, RZ, P1, !PT ;  /* 0xffffffff22227810 */ /* 0x000fe40000ffe4ff */
[----:B------:R2:W3:Y:S01]  /*4470*/  @!P3 MUFU.RCP R14, R4 ;  /* 0x00000004000eb308 */ /* 0x0004e20000001000 */
[----:B0-----:R-:W-:Y:S01]  /*4480*/  @!P2 FMUL.FTZ R66, R66, R9 ;  /* 0x000000094242a220 */ /* 0x001fe20000410000 */
[----:B------:R-:W-:-:S04]  /*4490*/  IADD3 R35, P2, R35, -0x100, RZ ;  /* 0xffffff0023237810 */ /* 0x000fc80007f5e0ff */
[----:B------:R-:W-:Y:S02]  /*44a0*/  IADD3.X R37, R37, -0x1, RZ, P2, !PT ;  /* 0xffffffff25257810 */ /* 0x000fe400017fe4ff */
[----:B------:R-:W0:Y:S01]  /*44b0*/  F2F.F16.F32 R9, R50 ;  /* 0x0000003200097304 */ /* 0x000e220000200800 */
[----:B--2---:R-:W-:-:S04]  /*44c0*/  IMAD.WIDE.U32 R4, R27, c[0x0][0x2d8], R6 ;  /* 0x0000b6001b047a25 */ /* 0x004fc800078e0006 */
[----:B-1----:R-:W-:Y:S01]  /*44d0*/  @!P0 FMUL.FTZ R51, R51, R22 ;  /* 0x0000001633338220 */ /* 0x002fe20000410000 */
[----:B------:R-:W-:Y:S01]  /*44e0*/  IADD3 R5, R5, R11, RZ ;  /* 0x0000000b05057210 */ /* 0x000fe20007ffe0ff */
[----:B------:R-:W-:Y:S01]  /*44f0*/  IMAD.WIDE.U32 R6, R27, c[0x0][0x2f8], R6 ;  /* 0x0000be001b067a25 */ /* 0x000fe200078e0006 */
[----:B------:R-:W-:Y:S03]  /*4500*/  F2F.F16.F32 R10, R66 ;  /* 0x00000042000a7304 */ /* 0x000fe60000200800 */
[----:B------:R-:W-:-:S04]  /*4510*/  IMAD.WIDE.U32 R4, R0, c[0x0][0x2e0], R4 ;  /* 0x0000b80000047a25 */ /* 0x000fc800078e0004 */
[----:B---3--:R-:W-:Y:S01]  /*4520*/  @!P3 FMUL.FTZ R43, R43, R14 ;  /* 0x0000000e2b2bb220 */ /* 0x008fe20000410000 */
[----:B------:R-:W-:Y:S01]  /*4530*/  IADD3 R15, R5, R15, RZ ;  /* 0x0000000f050f7210 */ /* 0x000fe20007ffe0ff */
[----:B------:R1:W-:Y:S01]  /*4540*/  F2F.F16.F32 R13, R51 ;  /* 0x00000033000d7304 */ /* 0x0003e20000200800 */
[C---:B------:R-:W-:Y:S02]  /*4550*/  LEA R5, P0, R4.reuse, c[0x0][0x330], 0x1 ;  /* 0x0000cc0004057a11 */ /* 0x040fe400078008ff */
[----:B------:R-:W-:Y:S02]  /*4560*/  ISETP.GT.AND P3, PT, R39, 0x1, PT ;  /* 0x000000012700780c */ /* 0x000fe40003f64270 */
[----:B------:R-:W-:Y:S01]  /*4570*/  LEA.HI.X R12, R4, c[0x0][0x334], R15, 0x1, P0 ;  /* 0x0000cd00040c7a11 */ /* 0x000fe200000f0c0f */
[----:B------:R-:W-:Y:S01]  /*4580*/  IMAD R15, R25, c[0x0][0x300], RZ ;  /* 0x0000c000190f7a24 */ /* 0x000fe200078e02ff */
[----:B------:R-:W-:Y:S01]  /*4590*/  IADD3 R8, P0, R5, R40, RZ ;  /* 0x0000002805087210 */ /* 0x000fe20007f1e0ff */
[----:B0-----:R-:W-:Y:S01]  /*45a0*/  IMAD.WIDE.U32 R4, R9, 0x10000, RZ ;  /* 0x0001000009047825 */ /* 0x001fe200078e00ff */
[----:B------:R-:W0:Y:S01]  /*45b0*/  F2F.F16.F32 R11, R43 ;  /* 0x0000002b000b7304 */ /* 0x000e220000200800 */
[----:B------:R-:W-:-:S02]  /*45c0*/  IADD3 R39, R39, -0x1, RZ ;  /* 0xffffffff27277810 */ /* 0x000fc40007ffe0ff */
[----:B------:R-:W-:Y:S01]  /*45d0*/  IADD3.X R9, R12, R41, RZ, P0, !PT ;  /* 0x000000290c097210 */ /* 0x000fe200007fe4ff */
[----:B------:R-:W-:Y:S02]  /*45e0*/  IMAD R12, R28, c[0x0][0x2f8], RZ ;  /* 0x0000be001c0c7a24 */ /* 0x000fe400078e02ff */
[----:B------:R-:W-:Y:S02]  /*45f0*/  IMAD R15, R0, c[0x0][0x304], R15 ;  /* 0x0000c100000f7a24 */ /* 0x000fe400078e020f */
[----:B----4-:R2:W-:Y:S01]  /*4600*/  STG.E.64 [R8.64], R2 ;  /* 0x0000000208007986 */ /* 0x0105e2000c101b06 */
[----:B-1----:R-:W-:-:S04]  /*4610*/  FADD.FTZ R51, R51, R30 ;  /* 0x0000001e33337221 */ /* 0x002fc80000010000 */
[----:B------:R-:W-:Y:S01]  /*4620*/  FADD.FTZ R51, R51, R50 ;  /* 0x0000003233337221 */ /* 0x000fe20000010000 */
[----:B0-----:R-:W-:-:S03]  /*4630*/  PRMT R11, R10, 0x5410, R11 ;  /* 0x000054100a0b7816 */ /* 0x001fc6000000000b */
[----:B------:R-:W-:Y:S01]  /*4640*/  FADD.FTZ R30, R51, R66 ;  /* 0x00000042331e7221 */ /* 0x000fe20000010000 */
[----:B------:R-:W-:Y:S01]  /*4650*/  LOP3.LUT R10, R4, R13, RZ, 0xfc, !PT ;  /* 0x0000000d040a7212 */ /* 0x000fe200078efcff */
[----:B------:R-:W-:Y:S01]  /*4660*/  IMAD R13, R27, c[0x0][0x2fc], R12 ;  /* 0x0000bf001b0d7a24 */ /* 0x000fe200078e020c */
[----:B------:R-:W-:Y:S01]  /*4670*/  LOP3.LUT R11, R11, R5, RZ, 0xfc, !PT ;  /* 0x000000050b0b7212 */ /* 0x000fe200078efcff */
[----:B------:R-:W-:Y:S01]  /*4680*/  BAR.SYNC.DEFER_BLOCKING 0x0 ;  /* 0x0000000000007b1d */ /* 0x000fe20000010000 */
[----:B------:R-:W-:Y:S02]  /*4690*/  FADD.FTZ R30, R30, R43 ;  /* 0x0000002b1e1e7221 */ /* 0x000fe40000010000 */
[----:B------:R-:W-:-:S05]  /*46a0*/  IADD3 R7, R7, R13, RZ ;  /* 0x0000000d07077210 */ /* 0x000fca0007ffe0ff */
[----:B--2---:R-:W-:-:S05]  /*46b0*/  IMAD.WIDE.U32 R2, R0, c[0x0][0x300], R6 ;  /* 0x0000c00000027a25 */ /* 0x004fca00078e0006 */
[----:B------:R-:W-:Y:S02]  /*46c0*/  IADD3 R7, R3, R15, RZ ;  /* 0x0000000f03077210 */ /* 0x000fe40007ffe0ff */
[----:B------:R-:W-:-:S04]  /*46d0*/  LEA R3, P0, R2, c[0x0][0x340], 0x1 ;  /* 0x0000d00002037a11 */ /* 0x000fc800078008ff */
[----:B------:R-:W-:Y:S02]  /*46e0*/  LEA.HI.X R2, R2, c[0x0][0x344], R7, 0x1, P0 ;  /* 0x0000d10002027a11 */ /* 0x000fe400000f0c07 */
[----:B------:R-:W-:Y:S01]  /*46f0*/  IADD3 R40, P0, R3, R40, RZ ;  /* 0x0000002803287210 */ /* 0x000fe20007f1e0ff */
[----:B------:R-:W-:Y:S01]  /*4700*/  STS.64 [R32.X8], R10 ;  /* 0x0000000a20007388 */ /* 0x000fe20000008a00 */
[----:B------:R-:W-:-:S06]  /*4710*/  NOP ;  /* 0x0000000000007918 */ /* 0x000fcc0000000000 */
[----:B------:R-:W0:Y:S01]  /*4720*/  LDS.64 R4, [R32.X8] ;  /* 0x0000000020047984 */ /* 0x000e220000008a00 */
[----:B------:R-:W-:Y:S02]  /*4730*/  IADD3.X R41, R2, R41, RZ, P0, !PT ;  /* 0x0000002902297210 */ /* 0x000fe400007fe4ff */
[----:B------:R-:W-:-:S04]  /*4740*/  IADD3 R36, P0, R36, -0x100, RZ ;  /* 0xffffff0024247810 */ /* 0x000fc80007f1e0ff */
[----:B------:R-:W-:Y:S01]  /*4750*/  IADD3.X R38, R38, -0x1, RZ, P0, !PT ;  /* 0xffffffff26267810 */ /* 0x000fe200007fe4ff */
[----:B0-----:R0:W-:Y:S01]  /*4760*/  STG.E.64 [R40.64], R4 ;  /* 0x0000000428007986 */ /* 0x0011e2000c101b06 */
[----:B------:R-:W-:Y:S01]  /*4770*/  @!P3 CALL.REL.NOINC `(.L_x_13852) ;  /* 0x000000100000b944 */ /* 0x000fe20003c00000 */
[----:B------:R-:W-:Y:S05]  /*4780*/  BRA `(.L_x_13878) ;  /* 0xffffbd9000007947 */ /* 0x000fea000383ffff */
.L_x_13852:
        /* <DEDUP_REMOVED lines=24> */
.L_x_13880:
[----:B0-----:R-:W-:Y:S05]  /*4910*/  BSYNC B0 ;  /* 0x0000000000007941 */ /* 0x001fea0003800000 */
.L_x_13879:
        /* <DEDUP_REMOVED lines=23> */
.L_x_13882:
[----:B------:R-:W1:Y:S02]  /*4a90*/  S2R R21, SR_TID.X ;  /* 0x0000000000157919 */ /* 0x000e640000002100 */
.L_x_13883:
[----:B0-----:R-:W-:Y:S05]  /*4aa0*/  BSYNC B0 ;  /* 0x0000000000007941 */ /* 0x001fea0003800000 */
.L_x_13881:
        /* <DEDUP_REMOVED lines=22> */
.L_x_13884:
        /* <DEDUP_REMOVED lines=64> */
.L_x_13885:
        /* <DEDUP_REMOVED lines=15> */
.L_x_14771:


//--------------------- .text._Z25selective_scan_bwd_kernelI32Selective_Scan_bwd_kernel_traitsILi32ELi4ELb1ELb0ELb1ELb0ELb0EN3c104HalfENS1_7complexIfEEEEv12SSMParamsBwd --------------------------
	.section	.text._Z25selective_scan_bwd_kernelI32Selective_Scan_bwd_kernel_traitsILi32ELi4ELb1ELb0ELb1ELb0ELb0EN3c104HalfENS1_7complexIfEEEEv12SSMParamsBwd,"ax",@progbits
	.sectioninfo	@"SHI_REGISTERS=151"
	.align	128
        .global         _Z25selective_scan_bwd_kernelI32Selective_Scan_bwd_kernel_traitsILi32ELi4ELb1ELb0ELb1ELb0ELb0EN3c104HalfENS1_7complexIfEEEEv12SSMParamsBwd
        .type           _Z25selective_scan_bwd_kernelI32Selective_Scan_bwd_kernel_traitsILi32ELi4ELb1ELb0ELb1ELb0ELb0EN3c104HalfENS1_7complexIfEEEEv12SSMParamsBwd,@function
        .size           _Z25selective_scan_bwd_kernelI32Selective_Scan_bwd_kernel_traitsILi32ELi4ELb1ELb0ELb1ELb0ELb0EN3c104HalfENS1_7complexIfEEEEv12SSMParamsBwd,(.L_x_14772 - _Z25selective_scan_bwd_kernelI32Selective_Scan_bwd_kernel_traitsILi32ELi4ELb1ELb0ELb1ELb0ELb0EN3c104HalfENS1_7complexIfEEEEv12SSMParamsBwd)
        .other          _Z25selective_scan_bwd_kernelI32Selective_Scan_bwd_kernel_traitsILi32ELi4ELb1ELb0ELb1ELb0ELb0EN3c104HalfENS1_7complexIfEEEEv12SSMParamsBwd,@"STO_CUDA_ENTRY STV_DEFAULT"
_Z25selective_scan_bwd_kernelI32Selective_Scan_bwd_kernel_traitsILi32ELi4ELb1ELb0ELb1ELb0ELb0EN3c104HalfENS1_7complexIfEEEEv12SSMParamsBwd:
.text._Z25selective_scan_bwd_kernelI32Selective_Scan_bwd_kernel_traitsILi32ELi4ELb1ELb0ELb1ELb0ELb0EN3c104HalfENS1_7complexIfEEEEv12SSMParamsBwd:
        /* <DEDUP_REMOVED lines=16> */
[--C-:B------:R-:W-:Y:S02]  /*0100*/  @P0 LEA.HI.X R3, R98, c[0x0][0x23c], R97.reuse, 0x2, P2 ;  /* 0x00008f0062030a11 */ /* 0x100fe400010f1461 */
[----:B--2---:R-:W-:Y:S02]  /*0110*/  SHF.R.S32.HI R92, RZ, 0x1f, R94 ;  /* 0x0000001fff5c7819 */ /* 0x004fe4000001145e */
[----:B------:R-:W-:Y:S01]  /*0120*/  MOV R10, c[0x0][0x174] ;  /* 0x00005d00000a7a02 */ /* 0x000fe20000000f00 */
[----:B------:R0:W5:Y:S01]  /*0130*/  @P0 LDG.E R96, [R2.64] ;  /* 0x0000000602600981 */ /* 0x000162000c1e1900 */
[----:B-1----:R-:W-:Y:S02]  /*0140*/  IADD3 R6, R0, 0xffffffe, RZ ;  /* 0x0ffffffe00067810 */ /* 0x002fe40007ffe0ff */
[----:B------:R-:W-:-:S02]  /*0150*/  @P1 LEA.HI.X R5, R98, c[0x0][0x254], R97, 0x2, P3 ;  /* 0x0000950062051a11 */ /* 0x000fc400018f1461 */
[----:B------:R1:W2:Y:S01]  /*0160*/  F2I.FTZ.U32.TRUNC.NTZ R7, R6 ;  /* 0x0000000600077305 */ /* 0x0002a2000021f000 */
[----:B------:R-:W-:Y:S02]  /*0170*/  IMAD R15, R92, c[0x0][0x278], RZ ;  /* 0x00009e005c0f7a24 */ /* 0x000fe400078e02ff */
[----:B------:R-:W-:Y:S01]  /*0180*/  IMAD R13, R97, c[0x0][0x1d8], RZ ;  /* 0x00007600610d7a24 */ /* 0x000fe200078e02ff */
[----:B------:R3:W5:Y:S01]  /*0190*/  @P1 LDG.E R95, [R4.64] ;  /* 0x00000006045f1981 */ /* 0x000762000c1e1900 */
[----:B-1----:R-:W-:Y:S01]  /*01a0*/  HFMA2.MMA R6, -RZ, RZ, 0, 0 ;  /* 0x00000000ff067435 */ /* 0x002fe200000001ff */
[----:B--2---:R-:W-:-:S05]  /*01b0*/  IADD3 R8, RZ, -R7, RZ ;  /* 0x80000007ff087210 */ /* 0x004fca0007ffe0ff */
[----:B------:R-:W-:Y:S01]  /*01c0*/  IMAD R9, R8, R11, RZ ;  /* 0x0000000b08097224 */ /* 0x000fe200078e02ff */
[----:B0-----:R-:W-:-:S03]  /*01d0*/  IABS R2, R98 ;  /* 0x0000006200027213 */ /* 0x001fc60000000000 */
[----:B------:R-:W-:-:S06]  /*01e0*/  IMAD.HI.U32 R7, R7, R9, R6 ;  /* 0x0000000907077227 */ /* 0x000fcc00078e0006 */
[----:B------:R-:W-:-:S05]  /*01f0*/  IMAD.HI.U32 R93, R7, R2, RZ ;  /* 0x00000002075d7227 */ /* 0x000fca00078e00ff */
[----:B------:R-:W-:-:S05]  /*0200*/  IADD3 R0, -R93, RZ, RZ ;  /* 0x000000ff5d007210 */ /* 0x000fca0007ffe1ff */
[----:B------:R-:W-:-:S05]  /*0210*/  IMAD R0, R11, R0, R2 ;  /* 0x000000000b007224 */ /* 0x000fca00078e0202 */
[----:B------:R-:W-:Y:S01]  /*0220*/  ISETP.GT.U32.AND P2, PT, R11, R0, PT ;  /* 0x000000000b00720c */ /* 0x000fe20003f44070 */
[----:B------:R-:W-:Y:S02]  /*0230*/  IMAD R7, R92, c[0x0][0x1d0], RZ ;  /* 0x000074005c077a24 */ /* 0x000fe400078e02ff */
[----:B------:R-:W-:-:S04]  /*0240*/  IMAD.WIDE.U32 R2, R94, c[0x0][0x1d0], RZ ;  /* 0x000074005e027a25 */ /* 0x000fc800078e00ff */
[----:B------:R-:W-:-:S06]  /*0250*/  IMAD R7, R94, c[0x0][0x1d4], R7 ;  /* 0x000075005e077a24 */ /* 0x000fcc00078e0207 */
[----:B------:R-:W-:-:S04]  /*0260*/  @!P2 IADD3 R0, R0, -R11, RZ ;  /* 0x8000000b0000a210 */ /* 0x000fc80007ffe0ff */
[----:B------:R-:W-:Y:S02]  /*0270*/  ISETP.GE.U32.AND P0, PT, R0, R11, PT ;  /* 0x0000000b0000720c */ /* 0x000fe40003f06070 */
[----:B------:R-:W-:Y:S02]  /*0280*/  LOP3.LUT R6, R98, c[0x0][0x178], RZ, 0x3c, !PT ;  /* 0x00005e0062067a12 */ /* 0x000fe400078e3cff */
[----:B------:R-:W-:Y:S02]  /*0290*/  IADD3 R3, R3, R7, RZ ;  /* 0x0000000703037210 */ /* 0x000fe40007ffe0ff */
[----:B------:R-:W-:Y:S01]  /*02a0*/  ISETP.GE.AND P3, PT, R6, RZ, PT ;  /* 0x000000ff0600720c */ /* 0x000fe20003f66270 */
[----:B------:R-:W-:Y:S01]  /*02b0*/  IMAD R9, R92, c[0x0][0x1e0], RZ ;  /* 0x000078005c097a24 */ /* 0x000fe200078e02ff */
[----:B------:R-:W-:Y:S01]  /*02c0*/  @!P2 IADD3 R93, R93, 0x1, RZ ;  /* 0x000000015d5da810 */ /* 0x000fe20007ffe0ff */
[----:B------:R-:W-:Y:S01]  /*02d0*/  IMAD.WIDE.U32 R2, R98, c[0x0][0x1d8], R2 ;  /* 0x0000760062027a25 */ /* 0x000fe200078e0002 */
[----:B------:R-:W-:-:S02]  /*02e0*/  LEA R11, R10, 0xffffff80, 0x7 ;  /* 0xffffff800a0b7811 */ /* 0x000fc400078e38ff */
[----:B------:R-:W-:Y:S01]  /*02f0*/  ISETP.NE.AND P1, PT, RZ, c[0x0][0x178], PT ;  /* 0x00005e00ff007a0c */ /* 0x000fe20003f25270 */
[----:B------:R-:W-:Y:S01]  /*0300*/  IMAD R17, R94, c[0x0][0x27c], R15 ;  /* 0x00009f005e117a24 */ /* 0x000fe200078e020f */
[----:B------:R-:W-:Y:S01]  /*0310*/  @P0 IADD3 R93, R93, 0x1, RZ ;  /* 0x000000015d5d0810 */ /* 0x000fe20007ffe0ff */
[----:B------:R-:W-:Y:S01]  /*0320*/  IMAD R0, R98, c[0x0][0x1dc], R13 ;  /* 0x0000770062007a24 */ /* 0x000fe200078e020d */
[----:B------:R-:W-:Y:S01]  /*0330*/  SHF.R.S32.HI R15, RZ, 0x1f, R11 ;  /* 0x0000001fff0f7819 */ /* 0x000fe2000001140b */
[----:B---3--:R-:W-:Y:S01]  /*0340*/  IMAD.WIDE.U32 R4, R94, c[0x0][0x1e0], RZ ;  /* 0x000078005e047a25 */ /* 0x008fe200078e00ff */
[----:B------:R-:W-:-:S03]  /*0350*/  IADD3 R85, P0, R11, R2, RZ ;  /* 0x000000020b557210 */ /* 0x000fc60007f1e0ff */
[C---:B------:R-:W-:Y:S02]  /*0360*/  IMAD R9, R94.reuse, c[0x0][0x1e4], R9 ;  /* 0x000079005e097a24 */ /* 0x040fe400078e0209 */
[----:B------:R-:W-:Y:S01]  /*0370*/  IMAD.WIDE.U32 R6, R94, c[0x0][0x278], RZ ;  /* 0x00009e005e067a25 */ /* 0x000fe200078e00ff */
[----:B------:R-:W-:Y:S02]  /*0380*/  IADD3.X R0, R15, R3, R0, P0, !PT ;  /* 0x000000030f007210 */ /* 0x000fe400007fe400 */
[----:B------:R-:W-:Y:S01]  /*0390*/  IADD3 R5, R5, R9, RZ ;  /* 0x0000000905057210 */ /* 0x000fe20007ffe0ff */
[----:B------:R-:W-:Y:S01]  /*03a0*/  IMAD R3, R97, c[0x0][0x1e8], RZ ;  /* 0x00007a0061037a24 */ /* 0x000fe200078e02ff */
[----:B------:R-:W-:Y:S02]  /*03b0*/  IADD3 R7, R7, R17, RZ ;  /* 0x0000001107077210 */ /* 0x000fe40007ffe0ff */
[----:B------:R-:W-:Y:S02]  /*03c0*/  @!P3 IADD3 R93, -R93, RZ, RZ ;  /* 0x000000ff5d5db210 */ /* 0x000fe40007ffe1ff */
[----:B------:R-:W-:-:S02]  /*03d0*/  ISETP.GE.AND P3, PT, R10, 0x1, PT ;  /* 0x000000010a00780c */ /* 0x000fc40003f66270 */
[----:B------:R-:W-:Y:S01]  /*03e0*/  LEA R13, R10, 0xffffff00, 0x8 ;  /* 0xffffff000a0d7811 */ /* 0x000fe200078e40ff */
[C---:B------:R-:W-:Y:S02]  /*03f0*/  IMAD R10, R98.reuse, c[0x0][0x1ec], R3 ;  /* 0x00007b00620a7a24 */ /* 0x040fe400078e0203 */
[----:B------:R-:W-:Y:S01]  /*0400*/  IMAD.WIDE.U32 R2, R98, c[0x0][0x1e8], R4 ;  /* 0x00007a0062027a25 */ /* 0x000fe200078e0004 */
[----:B------:R-:W-:-:S03]  /*0410*/  @!P1 LOP3.LUT R93, RZ, c[0x0][0x178], RZ, 0x33, !PT ;  /* 0x00005e00ff5d9a12 */ /* 0x000fc600078e33ff */
[----:B------:R-:W-:Y:S02]  /*0420*/  IMAD R19, R92, c[0x0][0x1b0], RZ ;  /* 0x00006c005c137a24 */ /* 0x000fe400078e02ff */
[----:B------:R-:W-:Y:S02]  /*0430*/  IMAD R17, R97, c[0x0][0x280], RZ ;  /* 0x0000a00061117a24 */ /* 0x000fe400078e02ff */
[----:B------:R-:W-:Y:S01]  /*0440*/  IMAD.WIDE.U32 R4, R98, c[0x0][0x280], R6 ;  /* 0x0000a00062047a25 */ /* 0x000fe200078e0006 */
[----:B------:R-:W-:-:S03]  /*0450*/  IADD3 R83, P1, R11, R2, RZ ;  /* 0x000000020b537210 */ /* 0x000fc60007f3e0ff */
[----:B------:R-:W-:Y:S01]  /*0460*/  IMAD.WIDE.U32 R8, R94, c[0x0][0x1b0], RZ ;  /* 0x00006c005e087a25 */ /* 0x000fe200078e00ff */
[----:B------:R-:W-:-:S03]  /*0470*/  IADD3 R11, P2, R11, R4, RZ ;  /* 0x000000040b0b7210 */ /* 0x000fc60007f5e0ff */
[----:B------:R-:W-:Y:S02]  /*0480*/  IMAD R19, R94, c[0x0][0x1b4], R19 ;  /* 0x00006d005e137a24 */ /* 0x000fe400078e0213 */
[----:B------:R-:W-:Y:S01]  /*0490*/  IMAD R17, R98, c[0x0][0x284], R17 ;  /* 0x0000a10062117a24 */ /* 0x000fe200078e0211 */
[----:B------:R-:W-:Y:S02]  /*04a0*/  SHF.R.S32.HI R110, RZ, 0x1f, R93 ;  /* 0x0000001fff6e7819 */ /* 0x000fe4000001145d */
[----:B------:R-:W-:Y:S02]  /*04b0*/  ISETP.NE.U32.AND P0, PT, RZ, c[0x0][0x260], PT ;  /* 0x00009800ff007a0c */ /* 0x000fe40003f05070 */
[----:B------:R-:W-:Y:S02]  /*04c0*/  IADD3 R9, R9, R19, RZ ;  /* 0x0000001309097210 */ /* 0x000fe40007ffe0ff */
[C---:B------:R-:W-:Y:S02]  /*04d0*/  IADD3.X R2, R15.reuse, R3, R10, P1, !PT ;  /* 0x000000030f027210 */ /* 0x040fe40000ffe40a */
[----:B------:R-:W-:Y:S01]  /*04e0*/  IADD3.X R4, R15, R5, R17, P2, !PT ;  /* 0x000000050f047210 */ /* 0x000fe200017fe411 */
[----:B------:R-:W-:Y:S01]  /*04f0*/  IMAD R12, R110, c[0x0][0x1c8], RZ ;  /* 0x000072006e0c7a24 */ /* 0x000fe200078e02ff */
[----:B------:R-:W-:-:S02]  /*0500*/  ISETP.NE.AND.EX P0, PT, RZ, c[0x0][0x264], PT, P0 ;  /* 0x00009900ff007a0c */ /* 0x000fc40003f05300 */
[----:B------:R-:W-:Y:S02]  /*0510*/  LEA R84, P1, R85, c[0x0][0x240], 0x1 ;  /* 0x0000900055547a11 */ /* 0x000fe400078208ff */
[----:B------:R-:W-:Y:S01]  /*0520*/  LEA R82, P2, R83, c[0x0][0x248], 0x1 ;  /* 0x0000920053527a11 */ /* 0x000fe200078408ff */
[----:B------:R-:W-:Y:S01]  /*0530*/  IMAD.WIDE.U32 R8, R93, c[0x0][0x1c8], R8 ;  /* 0x000072005d087a25 */ /* 0x000fe200078e0008 */
[----:B------:R-:W-:Y:S02]  /*0540*/  LEA.HI.X R85, R85, c[0x0][0x244], R0, 0x1, P1 ;  /* 0x0000910055557a11 */ /* 0x000fe400008f0c00 */
[----:B------:R-:W-:Y:S01]  /*0550*/  LEA.HI.X R83, R83, c[0x0][0x24c], R2, 0x1, P2 ;  /* 0x0000930053537a11 */ /* 0x000fe200010f0c02 */
[----:B------:R-:W-:Y:S01]  /*0560*/  IMAD R7, R93, c[0x0][0x1cc], R12 ;  /* 0x000073005d077a24 */ /* 0x000fe200078e020c */
[----:B------:R-:W-:Y:S02]  /*0570*/  ISETP.NE.U32.AND P1, PT, RZ, c[0x0][0x328], PT ;  /* 0x0000ca00ff007a0c */ /* 0x000fe40003f25070 */
[----:B------:R-:W-:-:S02]  /*0580*/  ISETP.NE.U32.AND P2, PT, RZ, c[0x0][0x348], PT ;  /* 0x0000d200ff007a0c */ /* 0x000fc40003f45070 */
[----:B------:R-:W-:Y:S02]  /*0590*/  IADD3 R78, P4, R13, R8, RZ ;  /* 0x000000080d4e7210 */ /* 0x000fe40007f9e0ff */
[----:B------:R-:W-:Y:S02]  /*05a0*/  ISETP.NE.AND.EX P1, PT, RZ, c[0x0][0x32c], PT, P1 ;  /* 0x0000cb00ff007a0c */ /* 0x000fe40003f25310 */
[----:B------:R-:W-:Y:S02]  /*05b0*/  ISETP.NE.AND.EX P2, PT, RZ, c[0x0][0x34c], PT, P2 ;  /* 0x0000d300ff007a0c */ /* 0x000fe40003f45320 */
[----:B------:R-:W-:Y:S01]  /*05c0*/  IADD3 R8, R9, R7, RZ ;  /* 0x0000000709087210 */ /* 0x000fe20007ffe0ff */
[----:B------:R-:W-:Y:S01]  /*05d0*/  @P0 IMAD R0, R94, c[0x0][0x164], R98 ;  /* 0x000059005e000a24 */ /* 0x000fe200078e0262 */
[----:B------:R-:W-:Y:S02]  /*05e0*/  MOV R2, c[0x0][0x2bc] ;  /* 0x0000af0000027a02 */ /* 0x000fe40000000f00 */
[----:B------:R-:W-:-:S02]  /*05f0*/  LEA.HI.X.SX32 R13, R13, R8, 0x1, P4 ;  /* 0x000000080d0d7211 */ /* 0x000fc400020f0eff */
[C---:B------:R-:W-:Y:S02]  /*0600*/  LEA R80, P4, R11.reuse, c[0x0][0x308], 0x1 ;  /* 0x0000c2000b507a11 */ /* 0x040fe400078808ff */
[----:B------:R-:W-:Y:S01]  /*0610*/  LEA R79, P5, R78, c[0x0][0x230], 0x1 ;  /* 0x00008c004e4f7a11 */ /* 0x000fe200078a08ff */
[----:B------:R-:W-:Y:S01]  /*0620*/  @P0 IMAD R0, R0, c[0x0][0x174], RZ ;  /* 0x00005d0000000a24 */ /* 0x000fe200078e02ff */
[----:B------:R-:W-:Y:S02]  /*0630*/  MOV R9, c[0x0][0x2b8] ;  /* 0x0000ae0000097a02 */ /* 0x000fe40000000f00 */
[----:B------:R-:W-:Y:S02]  /*0640*/  SHF.R.U32.HI R3, RZ, 0x1, R2 ;  /* 0x00000001ff037819 */ /* 0x000fe40000011602 */
[----:B------:R-:W-:Y:S02]  /*0650*/  LEA.HI.X R81, R11, c[0x0][0x30c], R4, 0x1, P4 ;  /* 0x0000c3000b517a11 */ /* 0x000fe400020f0c04 */
[----:B------:R-:W-:Y:S01]  /*0660*/  LEA.HI.X R78, R78, c[0x0][0x234], R13, 0x1, P5 ;  /* 0x00008d004e4e7a11 */ /* 0x000fe200028f0c0d */
[----:B------:R-:W-:Y:S01]  /*0670*/  CS2R R10, SRZ ;  /* 0x00000000000a7805 */ /* 0x000fe2000001ff00 */
[----:B------:R-:W-:Y:S01]  /*0680*/  CS2R R12, SRZ ;  /* 0x00000000000c7805 */ /* 0x000fe2000001ff00 */
[----:B------:R-:W-:Y:S01]  /*0690*/  @P0 MOV R15, 0x10 ;  /* 0x00000010000f0802 */ /* 0x000fe20000000f00 */
[----:B------:R-:W-:Y:S01]  /*06a0*/  @P0 IMAD R0, R0, c[0x0][0x16c], RZ ;  /* 0x00005b0000000a24 */ /* 0x000fe200078e02ff */
[----:B------:R-:W-:Y:S01]  /*06b0*/  SHF.R.U64 R9, R9, 0x1, R2 ;  /* 0x0000000109097819 */ /* 0x000fe20000001202 */
[----:B------:R-:W-:Y:S01]  /*06c0*/  IMAD R3, R3, R94, RZ ;  /* 0x0000005e03037224 */ /* 0x000fe200078e02ff */
[----:B------:R-:W-:-:S02]  /*06d0*/  @P1 LEA R12, P4, R98, c[0x0][0x328], 0x2 ;  /* 0x0000ca00620c1a11 */ /* 0x000fc400078810ff */
[----:B------:R-:W-:Y:S01]  /*06e0*/  @P2 LEA R10, P5, R98, c[0x0][0x348], 0x2 ;  /* 0x0000d200620a2a11 */ /* 0x000fe200078a10ff */
[----:B------:R-:W-:Y:S01]  /*06f0*/  @P0 IMAD.WIDE R14, R0, R15, c[0x0][0x260] ;  /* 0x00009800000e0625 */ /* 0x000fe200078e020f */
[----:B------:R-:W-:Y:S01]  /*0700*/  CS2R R90, SRZ ;  /* 0x00000000005a7805 */ /* 0x000fe2000001ff00 */
[C-C-:B------:R-:W-:Y:S01]  /*0710*/  @P1 LEA.HI.X R13, R98.reuse, c[0x0][0x32c], R97.reuse, 0x2, P4 ;  /* 0x0000cb00620d1a11 */ /* 0x140fe200020f1461 */
[----:B------:R-:W-:Y:S01]  /*0720*/  @!P0 CS2R R14, SRZ ;  /* 0x00000000000e8805 */ /* 0x000fe2000001ff00 */
[----:B------:R-:W-:Y:S01]  /*0730*/  @P2 LEA.HI.X R11, R98, c[0x0][0x34c], R97, 0x2, P5 ;  /* 0x0000d300620b2a11 */ /* 0x000fe200028f1461 */
[----:B------:R-:W-:Y:S01]  /*0740*/  IMAD R3, R92, R9, R3 ;  /* 0x000000095c037224 */ /* 0x000fe200078e0203 */
[----:B------:R-:W-:Y:S05]  /*0750*/  @!P3 BRA `(.L_x_13886) ;  /* 0x00003b600000b947 */ /* 0x000fea0003800000 */
[----:B------:R-:W0:Y:S01]  /*0760*/  S2R R88, SR_TID.X ;  /* 0x0000000000587919 */ /* 0x000e220000002100 */
[----:B------:R-:W-:Y:S01]  /*0770*/  IMAD.WIDE.U32 R8, R9, R94, RZ ;  /* 0x0000005e09087225 */ /* 0x000fe200078e00ff */
[----:B------:R-:W-:Y:S01]  /*0780*/  MOV R77, c[0x0][0x174] ;  /* 0x00005d00004d7a02 */ /* 0x000fe20000000f00 */
[----:B------:R-:W-:Y:S01]  /*0790*/  CS2R R90, SRZ ;  /* 0x00000000005a7805 */ /* 0x000fe2000001ff00 */
[----:B------:R-:W1:Y:S01]  /*07a0*/  S2R R76, SR_LANEID ;  /* 0x00000000004c7919 */ /* 0x000e620000000000 */
[----:B------:R-:W-:Y:S01]  /*07b0*/  IMAD R0, R110, c[0x0][0x2c0], RZ ;  /* 0x0000b0006e007a24 */ /* 0x000fe200078e02ff */
[----:B------:R-:W-:Y:S01]  /*07c0*/  IADD3 R3, R9, R3, RZ ;  /* 0x0000000309037210 */ /* 0x000fe20007ffe0ff */
[----:B------:R-:W-:Y:S01]  /*07d0*/  IMAD.WIDE.U32 R16, R98, c[0x0][0x198], RZ ;  /* 0x0000660062107a25 */ /* 0x000fe200078e00ff */
[----:B------:R-:W-:Y:S01]  /*07e0*/  MOV R2, R8 ;  /* 0x0000000800027202 */ /* 0x000fe20000000f00 */
[----:B------:R-:W-:-:S02]  /*07f0*/  UMOV UR4, URZ ;  /* 0x0000003f00047c82 */ /* 0x000fc40008000000 */
[C---:B------:R-:W-:Y:S02]  /*0800*/  IMAD R87, R93.reuse, c[0x0][0x2c4], R0 ;  /* 0x0000b1005d577a24 */ /* 0x040fe400078e0200 */
[----:B------:R-:W-:-:S05]  /*0810*/  IMAD.WIDE.U32 R4, R93, c[0x0][0x2c0], R2 ;  /* 0x0000b0005d047a25 */ /* 0x000fca00078e0002 */
[----:B------:R-:W-:Y:S01]  /*0820*/  IADD3 R87, R5, R87, RZ ;  /* 0x0000005705577210 */ /* 0x000fe20007ffe0ff */
[----:B------:R-:W-:Y:S01]  /*0830*/  IMAD R5, R97, c[0x0][0x198], RZ ;  /* 0x0000660061057a24 */ /* 0x000fe200078e02ff */
[----:B------:R-:W-:-:S03]  /*0840*/  LEA R89, P0, R4, c[0x0][0x320], 0x3 ;  /* 0x0000c80004597a11 */ /* 0x000fc600078018ff */
[----:B------:R-:W-:Y:S01]  /*0850*/  IMAD R75, R98, c[0x0][0x19c], R5 ;  /* 0x00006700624b7a24 */ /* 0x000fe200078e0205 */
[C---:B0-----:R-:W-:Y:S02]  /*0860*/  LOP3.LUT R7, R88.reuse, 0xffffffe0, RZ, 0xc0, !PT ;  /* 0xffffffe058077812 */ /* 0x041fe400078ec0ff */
[C---:B------:R-:W-:Y:S02]  /*0870*/  IADD3 R5, R88.reuse, 0x40, RZ ;  /* 0x0000004058057810 */ /* 0x040fe40007ffe0ff */
[----:B------:R-:W-:Y:S02]  /*0880*/  LOP3.LUT R86, R7, 0x1f, R88, 0xf8, !PT ;  /* 0x0000001f07567812 */ /* 0x000fe400078ef858 */
[----:B------:R-:W-:Y:S02]  /*0890*/  LEA.HI.SX32 R72, R5, R88, 0x1b ;  /* 0x0000005805487211 */ /* 0x000fe400078fdaff */
[----:B------:R-:W-:Y:S02]  /*08a0*/  IADD3 R86, R7, R86, RZ ;  /* 0x0000005607567210 */ /* 0x000fe40007ffe0ff */
[----:B------:R-:W-:-:S02]  /*08b0*/  SHF.L.U32 R74, R88, 0x3, RZ ;  /* 0x00000003584a7819 */ /* 0x000fc400000006ff */
[C---:B------:R-:W-:Y:S02]  /*08c0*/  IADD3 R73, R88.reuse, 0x20, RZ ;  /* 0x0000002058497810 */ /* 0x040fe40007ffe0ff */
[C---:B------:R-:W-:Y:S02]  /*08d0*/  IADD3 R71, R88.reuse, 0x60, RZ ;  /* 0x0000006058477810 */ /* 0x040fe40007ffe0ff */
[C---:B------:R-:W-:Y:S02]  /*08e0*/  IADD3 R7, R88.reuse, 0x80, RZ ;  /* 0x0000008058077810 */ /* 0x040fe40007ffe0ff */
[C---:B------:R-:W-:Y:S02]  /*08f0*/  IADD3 R69, R88.reuse, 0xa0, RZ ;  /* 0x000000a058457810 */ /* 0x040fe40007ffe0ff */
[C---:B------:R-:W-:Y:S02]  /*0900*/  IADD3 R19, R88.reuse, 0xc0, RZ ;  /* 0x000000c058137810 */ /* 0x040fe40007ffe0ff */
[----:B------:R-:W-:-:S02]  /*0910*/  IADD3 R67, R88, 0xe0, RZ ;  /* 0x000000e058437810 */ /* 0x000fc40007ffe0ff */
[----:B------:R-:W-:Y:S02]  /*0920*/  SHF.R.S32.HI R5, RZ, 0x1f, R86 ;  /* 0x0000001fff057819 */ /* 0x000fe40000011456 */
[----:B------:R-:W-:Y:S02]  /*0930*/  LEA.HI.X R87, R4, c[0x0][0x324], R87, 0x3, P0 ;  /* 0x0000c90004577a11 */ /* 0x000fe400000f1c57 */
[----:B------:R-:W-:Y:S02]  /*0940*/  LOP3.LUT R109, R88, 0x1f, RZ, 0xc0, !PT ;  /* 0x0000001f586d7812 */ /* 0x000fe400078ec0ff */
[----:B------:R-:W-:Y:S02]  /*0950*/  IADD3 R75, R17, R75, RZ ;  /* 0x0000004b114b7210 */ /* 0x000fe40007ffe0ff */
[----:B------:R-:W-:Y:S02]  /*0960*/  LEA.HI.SX32 R74, R74, R74, 0x1b ;  /* 0x0000004a4a4a7211 */ /* 0x000fe400078fdaff */
[----:B------:R-:W-:-:S02]  /*0970*/  LEA.HI.SX32 R73, R73, R88, 0x1b ;  /* 0x0000005849497211 */ /* 0x000fc400078fdaff */
[-C--:B------:R-:W-:Y:S02]  /*0980*/  LEA.HI.SX32 R71, R71, R88.reuse, 0x1b ;  /* 0x0000005847477211 */ /* 0x080fe400078fdaff */
[-C--:B------:R-:W-:Y:S02]  /*0990*/  LEA.HI.SX32 R70, R7, R88.reuse, 0x1b ;  /* 0x0000005807467211 */ /* 0x080fe400078fdaff */
[-C--:B------:R-:W-:Y:S02]  /*09a0*/  LEA.HI.SX32 R69, R69, R88.reuse, 0x1b ;  /* 0x0000005845457211 */ /* 0x080fe400078fdaff */
[-C--:B------:R-:W-:Y:S02]  /*09b0*/  LEA.HI.SX32 R68, R19, R88.reuse, 0x1b ;  /* 0x0000005813447211 */ /* 0x080fe400078fdaff */
[----:B------:R-:W-:Y:S02]  /*09c0*/  LEA.HI.SX32 R67, R67, R88, 0x1b ;  /* 0x0000005843437211 */ /* 0x000fe400078fdaff */
[----:B-1----:R-:W-:-:S02]  /*09d0*/  SHF.L.U64.HI R66, R86, 0x3, R5 ;  /* 0x0000000356427819 */ /* 0x002fc40000010205 */
.L_x_13919:
[----:B------:R-:W-:Y:S01]  /*09e0*/  BAR.SYNC.DEFER_BLOCKING 0x0 ;  /* 0x0000000000007b1d */ /* 0x000fe20000010000 */
[----:B0-----:R-:W-:-:S05]  /*09f0*/  IMAD.WIDE R4, R88, 0x8, R84 ;  /* 0x0000000858047825 */ /* 0x001fca00078e0254 */
[----:B------:R-:W2:Y:S01]  /*0a00*/  LDG.E.64 R6, [R4.64] ;  /* 0x0000000604067981 */ /* 0x000ea2000c1e1b00 */
[----:B------:R-:W-:-:S03]  /*0a10*/  IMAD.WIDE R20, R88, 0x8, R82 ;  /* 0x0000000858147825 */ /* 0x000fc600078e0252 */
[----:B--2---:R-:W-:Y:S01]  /*0a20*/  STS.64 [R76.X8], R6 ;  /* 0x000000064c007388 */ /* 0x004fe20000008a00 */
[----:B------:R-:W-:-:S06]  /*0a30*/  NOP ;  /* 0x0000000000007918 */ /* 0x000fcc0000000000 */
[----:B------:R-:W0:Y:S04]  /*0a40*/  LDS.64 R18, [R76.X8] ;  /* 0x000000004c127984 */ /* 0x000e280000008a00 */
[----:B------:R-:W-:Y:S06]  /*0a50*/  BAR.SYNC.DEFER_BLOCKING 0x0 ;  /* 0x0000000000007b1d */ /* 0x000fec0000010000 */
[----:B------:R-:W2:Y:S01]  /*0a60*/  LDG.E.64 R20, [R20.64] ;  /* 0x0000000614147981 */ /* 0x000ea2000c1e1b00 */
[----:B------:R-:W-:-:S03]  /*0a70*/  IMAD.WIDE R22, R88, 0x8, R80 ;  /* 0x0000000858167825 */ /* 0x000fc600078e0250 */
[----:B--2---:R-:W-:Y:S01]  /*0a80*/  STS.64 [R76.X8], R20 ;  /* 0x000000144c007388 */ /* 0x004fe20000008a00 */
[----:B------:R-:W-:-:S06]  /*0a90*/  NOP ;  /* 0x0000000000007918 */ /* 0x000fcc0000000000 */
[----:B------:R-:W-:Y:S04]  /*0aa0*/  LDS.64 R4, [R76.X8] ;  /* 0x000000004c047984 */ /* 0x000fe80000008a00 */
[----:B------:R-:W-:Y:S06]  /*0ab0*/  BAR.SYNC.DEFER_BLOCKING 0x0 ;  /* 0x0000000000007b1d */ /* 0x000fec0000010000 */
[----:B------:R-:W2:Y:S01]  /*0ac0*/  LDG.E.64 R22, [R22.64] ;  /* 0x0000000616167981 */ /* 0x000ea2000c1e1b00 */
[----:B0-----:R-:W-:Y:S01]  /*0ad0*/  HADD2.F32 R0, -RZ, R18.H0_H0 ;  /* 0x20000012ff007230 */ /* 0x001fe20000004100 */
[----:B------:R-:W-:-:S02]  /*0ae0*/  SHF.R.U64 R6, R18, 0x10, R19 ;  /* 0x0000001012067819 */ /* 0x000fc40000001213 */
[----:B------:R-:W-:-:S13]  /*0af0*/  ISETP.LT.AND P0, PT, RZ, c[0x0][0x16c], PT ;  /* 0x00005b00ff007a0c */ /* 0x000fda0003f01270 */
[----:B------:R-:W-:Y:S01]  /*0b00*/  @!P0 CS2R R60, SRZ ;  /* 0x00000000003c8805 */ /* 0x000fe2000001ff00 */
[----:B------:R-:W-:Y:S01]  /*0b10*/  @!P0 CS2R R58, SRZ ;  /* 0x00000000003a8805 */ /* 0x000fe2000001ff00 */
[----:B--2---:R-:W-:Y:S01]  /*0b20*/  STS.64 [R76.X8], R22 ;  /* 0x000000164c007388 */ /* 0x004fe20000008a00 */
[----:B------:R-:W-:-:S06]  /*0b30*/  NOP ;  /* 0x0000000000007918 */ /* 0x000fcc0000000000 */
[----:B------:R-:W0:Y:S02]  /*0b40*/  LDS.64 R62, [R76.X8] ;  /* 0x000000004c3e7984 */ /* 0x000e240000008a00 */
[----:B0-----:R-:W-:Y:S01]  /*0b50*/  HADD2.F32 R65, -RZ, R62.H0_H0 ;  /* 0x2000003eff417230 */ /* 0x001fe20000004100 */
[--C-:B------:R-:W-:Y:S02]  /*0b60*/  SHF.R.U64 R64, R62, 0x10, R63.reuse ;  /* 0x000000103e407819 */ /* 0x100fe4000000123f */
[----:B------:R-:W-:Y:S01]  /*0b70*/  SHF.R.U32.HI R62, RZ, 0x10, R63 ;  /* 0x00000010ff3e7819 */ /* 0x000fe2000001163f */
[----:B------:R-:W-:Y:S01]  /*0b80*/  HADD2.F32 R63, -RZ, R63.H0_H0 ;  /* 0x2000003fff3f7230 */ /* 0x000fe20000004100 */
[C---:B------:R-:W-:Y:S01]  /*0b90*/  FFMA.FTZ R7, R65.reuse, R0, R90 ;  /* 0x0000000041077223 */ /* 0x040fe2000001005a */
[----:B------:R-:W-:Y:S01]  /*0ba0*/  HADD2.F32 R0, -RZ, R6.H0_H0 ;  /* 0x20000006ff007230 */ /* 0x000fe20000004100 */
[----:B------:R-:W-:Y:S01]  /*0bb0*/  SHF.R.U32.HI R90, RZ, 0x10, R19 ;  /* 0x00000010ff5a7819 */ /* 0x000fe20000011613 */
[----:B------:R-:W-:Y:S01]  /*0bc0*/  HADD2.F32 R64, -RZ, R64.H0_H0 ;  /* 0x20000040ff407230 */ /* 0x000fe20000004100 */
[-C--:B-----5:R-:W-:Y:S01]  /*0bd0*/  FMUL.FTZ R57, R65, R96.reuse ;  /* 0x0000006041397220 */ /* 0x0a0fe20000410000 */
[----:B------:R-:W-:Y:S01]  /*0be0*/  HADD2.F32 R6, -RZ, R19.H0_H0 ;  /* 0x20000013ff067230 */ /* 0x000fe20000004100 */
[----:B------:R-:W-:Y:S01]  /*0bf0*/  FMUL.FTZ R56, R63, R96 ;  /* 0x000000603f387220 */ /* 0x000fe20000410000 */
[----:B------:R-:W-:Y:S01]  /*0c00*/  HADD2.F32 R90, -RZ, R90.H0_H0 ;  /* 0x2000005aff5a7230 */ /* 0x000fe20000004100 */
[C---:B------:R-:W-:Y:S01]  /*0c10*/  FFMA.FTZ R0, R64.reuse, R0, R7 ;  /* 0x0000000040007223 */ /* 0x040fe20000010007 */
[----:B------:R-:W-:Y:S01]  /*0c20*/  HADD2.F32 R62, -RZ, R62.H0_H0 ;  /* 0x2000003eff3e7230 */ /* 0x000fe20000004100 */
[----:B------:R-:W-:-:S02]  /*0c30*/  FMUL.FTZ R54, R64, R96 ;  /* 0x0000006040367220 */ /* 0x000fc40000410000 */
[----:B------:R-:W-:Y:S02]  /*0c40*/  FFMA.FTZ R7, R63, R6, R0 ;  /* 0x000000063f077223 */ /* 0x000fe40000010000 */
[C---:B------:R-:W-:Y:S02]  /*0c50*/  FMUL.FTZ R52, R62.reuse, R96 ;  /* 0x000000603e347220 */ /* 0x040fe40000410000 */
[----:B------:R-:W-:Y:S01]  /*0c60*/  FFMA.FTZ R90, R62, R90, R7 ;  /* 0x0000005a3e5a7223 */ /* 0x000fe20000010007 */
[----:B------:R-:W-:Y:S06]  /*0c70*/  BAR.SYNC.DEFER_BLOCKING 0x0 ;  /* 0x0000000000007b1d */ /* 0x000fec0000010000 */
[----:B------:R-:W-:Y:S05]  /*0c80*/  @!P0 BRA `(.L_x_13887) ;  /* 0x000031f000008947 */ /* 0x000fea0003800000 */
[----:B------:R-:W-:Y:S01]  /*0c90*/  MOV R6, R8 ;  /* 0x0000000800067202 */ /* 0x000fe20000000f00 */
[----:B------:R-:W-:Y:S01]  /*0ca0*/  IMAD R0, R110, c[0x0][0x2c0], RZ ;  /* 0x0000b0006e007a24 */ /* 0x000fe200078e02ff */
[----:B------:R-:W-:Y:S01]  /*0cb0*/  MOV R7, R3 ;  /* 0x0000000300077202 */ /* 0x000fe20000000f00 */
[----:B------:R-:W-:Y:S01]  /*0cc0*/  HFMA2.MMA R55, -RZ, RZ, 0, 0 ;  /* 0x00000000ff377435 */ /* 0x000fe200000001ff */
[----:B------:R-:W-:Y:S01]  /*0cd0*/  SHF.R.U64 R48, R4, 0x10, R5 ;  /* 0x0000001004307819 */ /* 0x000fe20000001205 */
[----:B------:R-:W-:Y:S01]  /*0ce0*/  HADD2.F32 R4, -RZ, R4.H0_H0 ;  /* 0x20000004ff047230 */ /* 0x000fe20000004100 */
[----:B------:R-:W-:Y:S01]  /*0cf0*/  HFMA2.MMA R50, -RZ, RZ, 0, 0 ;  /* 0x00000000ff327435 */ /* 0x000fe200000001ff */
[C---:B------:R-:W-:Y:S01]  /*0d00*/  IMAD.WIDE.U32 R20, R93.reuse, c[0x0][0x2c0], R6 ;  /* 0x0000b0005d147a25 */ /* 0x040fe200078e0006 */
[----:B------:R-:W-:Y:S01]  /*0d10*/  CS2R R60, SRZ ;  /* 0x00000000003c7805 */ /* 0x000fe2000001ff00 */
[----:B------:R-:W-:Y:S01]  /*0d20*/  HADD2.F32 R48, -RZ, R48.H0_H0 ;  /* 0x20000030ff307230 */ /* 0x000fe20000004100 */
[----:B------:R-:W-:Y:S01]  /*0d30*/  MOV R53, RZ ;  /* 0x000000ff00357202 */ /* 0x000fe20000000f00 */
[----:B------:R-:W-:Y:S01]  /*0d40*/  IMAD R7, R93, c[0x0][0x2c4], R0 ;  /* 0x0000b1005d077a24 */ /* 0x000fe200078e0200 */
[----:B------:R-:W-:Y:S01]  /*0d50*/  LEA R6, P0, R20, c[0x0][0x320], 0x3 ;  /* 0x0000c80014067a11 */ /* 0x000fe200078018ff */
[----:B------:R-:W-:Y:S01]  /*0d60*/  HADD2.F32 R0, -RZ, R5.H0_H0 ;  /* 0x20000005ff007230 */ /* 0x000fe20000004100 */
[----:B------:R-:W-:Y:S01]  /*0d70*/  CS2R R58, SRZ ;  /* 0x00000000003a7805 */ /* 0x000fe2000001ff00 */
[--C-:B------:R-:W-:Y:S01]  /*0d80*/  FADD.FTZ R51, R4, R95.reuse ;  /* 0x0000005f04337221 */ /* 0x100fe20000010000 */
[----:B------:R-:W-:Y:S01]  /*0d90*/  IADD3 R7, R21, R7, RZ ;  /* 0x0000000715077210 */ /* 0x000fe20007ffe0ff */
[--C-:B------:R-:W-:Y:S01]  /*0da0*/  FADD.FTZ R48, R48, R95.reuse ;  /* 0x0000005f30307221 */ /* 0x100fe20000010000 */
[----:B------:R-:W-:Y:S01]  /*0db0*/  MOV R21, c[0x0][0x174] ;  /* 0x00005d0000157a02 */ /* 0x000fe20000000f00 */
[----:B------:R-:W-:Y:S01]  /*0dc0*/  FADD.FTZ R49, R0, R95 ;  /* 0x0000005f00317221 */ /* 0x000fe20000010000 */
[----:B------:R-:W-:-:S02]  /*0dd0*/  LEA.HI.X R7, R20, c[0x0][0x324], R7, 0x3, P0 ;  /* 0x0000c90014077a11 */ /* 0x000fc400000f1c07 */
[----:B------:R-:W-:-:S03]  /*0de0*/  LEA R21, R21, UR4, 0x8 ;  /* 0x0000000415157c11 */ /* 0x000fc6000f8e40ff */
[----:B------:R-:W-:-:S06]  /*0df0*/  IMAD.WIDE.U32 R6, R88, 0x4, R6 ;  /* 0x0000000458067825 */ /* 0x000fcc00078e0006 */
        /* <DEDUP_REMOVED lines=8> */
[----:B------:R-:W-:Y:S02]  /*0e80*/  SHF.R.U32.HI R6, RZ, 0x10, R5 ;  /* 0x00000010ff067819 */ /* 0x000fe40000011605 */
[C---:B------:R-:W-:Y:S02]  /*0e90*/  IADD3.X R21, R7.reuse, -0x1, RZ, P0, !PT ;  /* 0xffffffff07157810 */ /* 0x040fe400007fe4ff */
[C---:B------:R-:W-:Y:S01]  /*0ea0*/  IADD3.X R23, R7.reuse, -0x1, RZ, P1, !PT ;  /* 0xffffffff07177810 */ /* 0x040fe20000ffe4ff */
[----:B------:R-:W-:Y:S01]  /*0eb0*/  HADD2.F32 R6, -RZ, R6.H0_H0 ;  /* 0x20000006ff067230 */ /* 0x000fe20000004100 */
[C---:B------:R-:W-:Y:S02]  /*0ec0*/  IADD3.X R25, R7.reuse, -0x1, RZ, P2, !PT ;  /* 0xffffffff07197810 */ /* 0x040fe400017fe4ff */
[----:B------:R-:W-:-:S02]  /*0ed0*/  IADD3.X R27, R7, -0x1, RZ, P3, !PT ;  /* 0xffffffff071b7810 */ /* 0x000fc40001ffe4ff */
[C---:B------:R-:W-:Y:S01]  /*0ee0*/  IADD3.X R29, R7.reuse, -0x1, RZ, P4, !PT ;  /* 0xffffffff071d7810 */ /* 0x040fe200027fe4ff */
[----:B------:R-:W-:Y:S01]  /*0ef0*/  FADD.FTZ R47, R6, R95 ;  /* 0x0000005f062f7221 */ /* 0x000fe20000010000 */
[C---:B------:R-:W-:Y:S02]  /*0f00*/  IADD3.X R31, R7.reuse, -0x1, RZ, P5, !PT ;  /* 0xffffffff071f7810 */ /* 0x040fe40002ffe4ff */
[----:B------:R-:W-:Y:S02]  /*0f10*/  IADD3.X R33, R7, -0x1, RZ, P6, !PT ;  /* 0xffffffff07217810 */ /* 0x000fe400037fe4ff */
.L_x_13918:
        /* <DEDUP_REMOVED lines=12> */
[----:B--2---:R-:W2:Y:S01]  /*0fe0*/  LDG.E.64 R34, [R34.64] ;  /* 0x0000000622227981 */ /* 0x004ea2000c1e1b00 */
[----:B------:R-:W-:-:S04]  /*0ff0*/  IMAD.WIDE.U32 R4, R55, c[0x0][0x1c0], RZ ;  /* 0x0000700037047a25 */ /* 0x000fc800078e00ff */
[----:B------:R-:W-:Y:S01]  /*1000*/  IMAD R37, R55, c[0x0][0x1c4], R0 ;  /* 0x0000710037257a24 */ /* 0x000fe200078e0200 */
[----:B------:R-:W-:-:S04]  /*1010*/  LEA R7, P0, R4, R79, 0x1 ;  /* 0x0000004f04077211 */ /* 0x000fc800078008ff */
[----:B------:R-:W-:Y:S02]  /*1020*/  IADD3 R5, R5, R37, RZ ;  /* 0x0000002505057210 */ /* 0x000fe40007ffe0ff */
[----:B------:R-:W-:Y:S02]  /*1030*/  LEA R6, P1, R86, R7, 0x3 ;  /* 0x0000000756067211 */ /* 0x000fe400078218ff */
[----:B------:R-:W-:-:S04]  /*1040*/  LEA.HI.X R5, R4, R78, R5, 0x1, P0 ;  /* 0x0000004e04057211 */ /* 0x000fc800000f0c05 */
[----:B------:R-:W-:-:S05]  /*1050*/  IADD3.X R7, R5, R66, RZ, P1, !PT ;  /* 0x0000004205077210 */ /* 0x000fca0000ffe4ff */
[----:B---3--:R0:W3:Y:S04]  /*1060*/  LDG.E.64 R4, [R6.64] ;  /* 0x0000000606047981 */ /* 0x0080e8000c1e1b00 */
[----:B------:R0:W4:Y:S01]  /*1070*/  LDG.E.64 R36, [R6.64+0x100] ;  /* 0x0001000606247981 */ /* 0x000122000c1e1b00 */
[----:B------:R-:W-:Y:S01]  /*1080*/  IMAD R40, R99, c[0x0][0x1a0], RZ ;  /* 0x0000680063287a24 */ /* 0x000fe200078e02ff */
[----:B------:R-:W-:Y:S02]  /*1090*/  IADD3 R100, R77, -0x1, RZ ;  /* 0xffffffff4d647810 */ /* 0x000fe40007ffe0ff */
[C---:B------:R-:W-:Y:S01]  /*10a0*/  ISETP.NE.AND P1, PT, R88.reuse, RZ, PT ;  /* 0x000000ff5800720c */ /* 0x040fe20003f25270 */
[----:B------:R-:W-:Y:S01]  /*10b0*/  IMAD R45, R55, c[0x0][0x1a4], R40 ;  /* 0x00006900372d7a24 */ /* 0x000fe200078e0228 */
[----:B------:R-:W-:-:S02]  /*10c0*/  IADD3 R101, R88, 0x200, RZ ;  /* 0x0000020058657810 */ /* 0x000fc40007ffe0ff */
[----:B------:R-:W-:Y:S02]  /*10d0*/  ISETP.GT.AND P0, PT, R77, 0x1, PT ;  /* 0x000000014d00780c */ /* 0x000fe40003f04270 */
[----:B0-----:R-:W-:Y:S02]  /*10e0*/  MOV R6, R16 ;  /* 0x0000001000067202 */ /* 0x001fe40000000f00 */
[----:B------:R-:W-:Y:S02]  /*10f0*/  MOV R7, R75 ;  /* 0x0000004b00077202 */ /* 0x000fe40000000f00 */
[----:B------:R-:W-:-:S03]  /*1100*/  ISETP.EQ.AND P0, PT, R109, RZ, P0 ;  /* 0x000000ff6d00720c */ /* 0x000fc60000702270 */
[----:B------:R-:W-:-:S05]  /*1110*/  IMAD.WIDE.U32 R6, R55, c[0x0][0x1a0], R6 ;  /* 0x0000680037067a25 */ /* 0x000fca00078e0006 */
[----:B------:R-:W-:-:S05]  /*1120*/  IADD3 R7, R7, R45, RZ ;  /* 0x0000002d07077210 */ /* 0x000fca0007ffe0ff */
[----:B------:R-:W-:-:S05]  /*1130*/  @P0 IADD3 R44, R77, -0x2, RZ ;  /* 0xfffffffe4d2c0810 */ /* 0x000fca0007ffe0ff */
[----:B------:R-:W-:-:S04]  /*1140*/  @P0 IMAD R45, R44, c[0x0][0x16c], R55 ;  /* 0x00005b002c2d0a24 */ /* 0x000fc800078e0237 */
[----:B------:R-:W-:Y:S01]  /*1150*/  @P0 IMAD.WIDE R44, R45, 0x10, R14 ;  /* 0x000000102d2c0825 */ /* 0x000fe200078e020e */
[----:B------:R-:W-:Y:S01]  /*1160*/  SHF.R.U64 R107, R18, 0x10, R19 ;  /* 0x00000010126b7819 */ /* 0x000fe20000001213 */
[----:B------:R-:W-:Y:S02]  /*1170*/  BSSY B0, `(.L_x_13888) ;  /* 0x0000061000007945 */ /* 0x000fe40003800000 */
[----:B--2---:R-:W-:Y:S02]  /*1180*/  FMUL.FTZ R46, R34, 1.4426950216293334961 ;  /* 0x3fb8aa3b222e7820 */ /* 0x004fe40000410000 */
[C---:B------:R-:W-:Y:S02]  /*1190*/  FMUL.FTZ R0, R51.reuse, R35 ;  /* 0x0000002333007220 */ /* 0x040fe40000410000 */
[----:B------:R-:W-:Y:S02]  /*11a0*/  FMUL.FTZ R38, R51, R46 ;  /* 0x0000002e33267220 */ /* 0x000fe40000410000 */
[----:B------:R-:W-:Y:S01]  /*11b0*/  FMUL.RZ R41, R0, 0.15915493667125701904 ;  /* 0x3e22f98300297820 */ /* 0x000fe2000040c000 */
[----:B------:R-:W-:Y:S01]  /*11c0*/  LEA.HI R0, R100, R100, RZ, 0x1 ;  /* 0x0000006464007211 */ /* 0x000fe200078f08ff */
[----:B------:R0:W-:Y:S03]  /*11d0*/  MUFU.EX2 R43, R38 ;  /* 0x00000026002b7308 */ /* 0x0001e60000000800 */
[----:B------:R-:W-:-:S04]  /*11e0*/  LOP3.LUT R39, R0, 0xfffffe, RZ, 0xc0, !PT ;  /* 0x00fffffe00277812 */ /* 0x000fc800078ec0ff */
[----:B------:R-:W-:Y:S01]  /*11f0*/  IADD3 R0, R100, -R39, RZ ;  /* 0x8000002764007210 */ /* 0x000fe20007ffe0ff */
[----:B------:R-:W1:Y:S01]  /*1200*/  MUFU.COS R42, R41 ;  /* 0x00000029002a7308 */ /* 0x000e620000000000 */
[----:B0-----:R-:W-:Y:S02]  /*1210*/  LEA R38, P2, R6, c[0x0][0x228], 0x3 ;  /* 0x00008a0006267a11 */ /* 0x001fe400078418ff */
[----:B------:R-:W-:Y:S02]  /*1220*/  @!P1 LEA R101, R0, R55, 0x8 ;  /* 0x0000003700659211 */ /* 0x000fe400078e40ff */
[----:B------:R-:W-:Y:S02]  /*1230*/  LEA.HI.X R39, R6, c[0x0][0x22c], R7, 0x3, P2 ;  /* 0x00008b0006277a11 */ /* 0x000fe400010f1c07 */
[----:B------:R-:W-:Y:S01]  /*1240*/  SHF.L.U32 R102, R101, 0x3, RZ ;  /* 0x0000000365667819 */ /* 0x000fe200000006ff */
[----:B------:R-:W0:Y:S01]  /*1250*/  MUFU.SIN R40, R41 ;  /* 0x0000002900287308 */ /* 0x000e220000000400 */
[----:B---3--:R-:W-:Y:S04]  /*1260*/  STS.64 [R76.X8], R4 ;  /* 0x000000044c007388 */ /* 0x008fe80000008a00 */
[----:B----4-:R2:W-:Y:S01]  /*1270*/  STS.64 [R76.X8+0x100], R36 ;  /* 0x000100244c007388 */ /* 0x0105e20000008a00 */
[----:B-1----:R-:W-:-:S03]  /*1280*/  FMUL.FTZ R42, R43, R42 ;  /* 0x0000002a2b2a7220 */ /* 0x002fc60000410000 */
[----:B------:R-:W5:Y:S01]  /*1290*/  LDG.E.64 R38, [R38.64] ;  /* 0x0000000626267981 */ /* 0x000f62000c1e1b00 */
[----:B------:R-:W-:-:S06]  /*12a0*/  NOP ;  /* 0x0000000000007918 */ /* 0x000fcc0000000000 */
[----:B0-----:R-:W-:Y:S01]  /*12b0*/  FMUL.FTZ R43, R43, R40 ;  /* 0x000000282b2b7220 */ /* 0x001fe20000410000 */
[----:B------:R-:W0:Y:S01]  /*12c0*/  LDS.128 R4, [R76.X16] ;  /* 0x000000004c047984 */ /* 0x000e22000000cc00 */
[----:B------:R-:W-:Y:S01]  /*12d0*/  FMUL.FTZ R0, R48, R35 ;  /* 0x0000002330007220 */ /* 0x000fe20000410000 */
[----:B------:R-:W-:Y:S02]  /*12e0*/  CS2R R40, SRZ ;  /* 0x0000000000287805 */ /* 0x000fe4000001ff00 */
[----:B------:R1:W-:Y:S04]  /*12f0*/  STS.64 [R102+0xa80], R42 ;  /* 0x000a802a66007388 */ /* 0x0003e80000000a00 */
[----:B------:R-:W-:Y:S01]  /*1300*/  BAR.SYNC.DEFER_BLOCKING 0x0 ;  /* 0x0000000000007b1d */ /* 0x000fe20000010000 */
[----:B------:R-:W-:-:S02]  /*1310*/  FMUL.RZ R104, R0, 0.15915493667125701904 ;  /* 0x3e22f98300687820 */ /* 0x000fc4000040c000 */
[----:B------:R-:W-:-:S03]  /*1320*/  FMUL.FTZ R0, R48, R46 ;  /* 0x0000002e30007220 */ /* 0x000fc60000410000 */
[----:B------:R-:W-:Y:S01]  /*1330*/  MUFU.SIN R103, R104 ;  /* 0x0000006800677308 */ /* 0x000fe20000000400 */
[C---:B--2---:R-:W-:Y:S02]  /*1340*/  FMUL.FTZ R37, R49.reuse, R35 ;  /* 0x0000002331257220 */ /* 0x044fe40000410000 */
[----:B------:R-:W-:-:S05]  /*1350*/  FMUL.FTZ R36, R49, R46 ;  /* 0x0000002e31247220 */ /* 0x000fca0000410000 */
[----:B------:R-:W2:Y:S01]  /*1360*/  MUFU.EX2 R0, R0 ;  /* 0x0000000000007308 */ /* 0x000ea20000000800 */
[----:B------:R-:W-:-:S07]  /*1370*/  FMUL.RZ R105, R37, 0.15915493667125701904 ;  /* 0x3e22f98325697820 */ /* 0x000fce000040c000 */
[----:B------:R-:W3:Y:S01]  /*1380*/  MUFU.COS R101, R104 ;  /* 0x0000006800657308 */ /* 0x000ee20000000000 */
[----:B-1----:R-:W-:Y:S01]  /*1390*/  FMUL.FTZ R102, R47, R46 ;  /* 0x0000002e2f667220 */ /* 0x002fe20000410000 */
[----:B------:R1:W5:Y:S01]  /*13a0*/  @P0 LDG.E.64 R40, [R44.64+0x8] ;  /* 0x000008062c280981 */ /* 0x000362000c1e1b00 */
[----:B------:R-:W-:-:S05]  /*13b0*/  HADD2.F32 R46, -RZ, R18.H0_H0 ;  /* 0x20000012ff2e7230 */ /* 0x000fca0000004100 */
[----:B------:R-:W-:Y:S01]  /*13c0*/  MUFU.EX2 R36, R36 ;  /* 0x0000002400247308 */ /* 0x000fe20000000800 */
[----:B-1----:R-:W-:-:S07]  /*13d0*/  FMUL.FTZ R44, R47, R35 ;  /* 0x000000232f2c7220 */ /* 0x002fce0000410000 */
[----:B------:R-:W1:Y:S01]  /*13e0*/  MUFU.COS R45, R105 ;  /* 0x00000069002d7308 */ /* 0x000e620000000000 */
[----:B------:R-:W-:Y:S02]  /*13f0*/  FMUL.RZ R111, R44, 0.15915493667125701904 ;  /* 0x3e22f9832c6f7820 */ /* 0x000fe4000040c000 */
[----:B------:R-:W-:-:S05]  /*1400*/  FMUL.FTZ R118, R51, R46 ;  /* 0x0000002e33767220 */ /* 0x000fca0000410000 */
[----:B------:R4:W0:Y:S01]  /*1410*/  MUFU.SIN R37, R105 ;  /* 0x0000006900257308 */ /* 0x0008220000000400 */
[C---:B--2---:R-:W-:Y:S02]  /*1420*/  FMUL.FTZ R103, R0.reuse, R103 ;  /* 0x0000006700677220 */ /* 0x044fe40000410000 */
[----:B---3--:R-:W-:Y:S02]  /*1430*/  FMUL.FTZ R101, R0, R101 ;  /* 0x0000006500657220 */ /* 0x008fe40000410000 */
[----:B------:R-:W-:-:S03]  /*1440*/  FMUL.FTZ R104, R103, R118 ;  /* 0x0000007667687220 */ /* 0x000fc60000410000 */
[----:B------:R1:W-:Y:S01]  /*1450*/  MUFU.EX2 R113, R102 ;  /* 0x0000006600717308 */ /* 0x0003e20000000800 */
[----:B------:R-:W-:Y:S02]  /*1460*/  FMUL.FTZ R44, RZ, R103 ;  /* 0x00000067ff2c7220 */ /* 0x000fe40000410000 */
[----:B----4-:R-:W-:-:S05]  /*1470*/  FFMA.FTZ R105, RZ, R101, R104 ;  /* 0x00000065ff697223 */ /* 0x010fca0000010068 */
[----:B------:R-:W2:Y:S01]  /*1480*/  MUFU.COS R106, R111 ;  /* 0x0000006f006a7308 */ /* 0x000ea20000000000 */
[C---:B-1----:R-:W-:Y:S01]  /*1490*/  FMUL.FTZ R102, R36.reuse, R45 ;  /* 0x0000002d24667220 */ /* 0x042fe20000410000 */
[----:B------:R-:W-:Y:S01]  /*14a0*/  HADD2.F32 R45, -RZ, R107.H0_H0 ;  /* 0x2000006bff2d7230 */ /* 0x000fe20000004100 */
[----:B0-----:R-:W-:Y:S02]  /*14b0*/  FMUL.FTZ R104, R36, R37 ;  /* 0x0000002524687220 */ /* 0x001fe40000410000 */
[----:B------:R-:W-:-:S03]  /*14c0*/  FFMA.FTZ R36, R101, R118, -R44 ;  /* 0x0000007665247223 */ /* 0x000fc6000001082c */
[----:B------:R0:W1:Y:S01]  /*14d0*/  MUFU.SIN R0, R111 ;  /* 0x0000006f00007308 */ /* 0x0000620000000400 */
[----:B------:R-:W-:Y:S02]  /*14e0*/  FADD.FTZ R107, RZ, R105 ;  /* 0x00000069ff6b7221 */ /* 0x000fe40000010000 */
[----:B------:R-:W-:Y:S02]  /*14f0*/  FMUL.FTZ R108, R42, R103 ;  /* 0x000000672a6c7220 */ /* 0x000fe40000410000 */
[----:B------:R-:W-:Y:S02]  /*1500*/  FFMA.FTZ R37, R48, R45, R36 ;  /* 0x0000002d30257223 */ /* 0x000fe40000010024 */
[C---:B------:R-:W-:Y:S02]  /*1510*/  FMUL.FTZ R36, R43.reuse, R103 ;  /* 0x000000672b247220 */ /* 0x040fe40000410000 */
[----:B0-----:R-:W-:Y:S02]  /*1520*/  FMUL.FTZ R111, R104, R107 ;  /* 0x0000006b686f7220 */ /* 0x001fe40000410000 */
[----:B------:R-:W-:-:S02]  /*1530*/  FFMA.FTZ R105, R43, R101, R108 ;  /* 0x000000652b697223 */ /* 0x000fc4000001006c */
[C---:B--2---:R-:W-:Y:S01]  /*1540*/  FMUL.FTZ R115, R113.reuse, R106 ;  /* 0x0000006a71737220 */ /* 0x044fe20000410000 */
[----:B------:R-:W-:Y:S01]  /*1550*/  HADD2.F32 R44, -RZ, R19.H0_H0 ;  /* 0x20000013ff2c7230 */ /* 0x000fe20000004100 */
[-C--:B------:R-:W-:Y:S02]  /*1560*/  FFMA.FTZ R111, R102, R37.reuse, -R111 ;  /* 0x00000025666f7223 */ /* 0x080fe4000001086f */
[----:B------:R-:W-:Y:S02]  /*1570*/  FMUL.FTZ R106, R104, R37 ;  /* 0x00000025686a7220 */ /* 0x000fe40000410000 */
[----:B------:R-:W-:Y:S02]  /*1580*/  FFMA.FTZ R37, R42, R101, -R36 ;  /* 0x000000652a257223 */ /* 0x000fe40000010824 */
[----:B------:R-:W-:Y:S02]  /*1590*/  FMUL.FTZ R36, R104, R105 ;  /* 0x0000006968247220 */ /* 0x000fe40000410000 */
[----:B-1----:R-:W-:-:S02]  /*15a0*/  FMUL.FTZ R113, R113, R0 ;  /* 0x0000000071717220 */ /* 0x002fc40000410000 */
[C---:B------:R-:W-:Y:S02]  /*15b0*/  FFMA.FTZ R106, R102.reuse, R107, R106 ;  /* 0x0000006b666a7223 */ /* 0x040fe4000001006a */
[----:B------:R-:W-:Y:S02]  /*15c0*/  FFMA.FTZ R108, R49, R44, R111 ;  /* 0x0000002c316c7223 */ /* 0x000fe4000001006f */
[-C--:B------:R-:W-:Y:S01]  /*15d0*/  FFMA.FTZ R36, R102, R37.reuse, -R36 ;  /* 0x0000002566247223 */ /* 0x080fe20000010824 */
[----:B------:R-:W-:Y:S01]  /*15e0*/  ISETP.NE.AND P2, PT, R88, 0x1f, PT ;  /* 0x0000001f5800780c */ /* 0x000fe20003f45270 */
[----:B------:R-:W-:Y:S02]  /*15f0*/  FMUL.FTZ R37, R104, R37 ;  /* 0x0000002568257220 */ /* 0x000fe40000410000 */
[----:B------:R-:W-:Y:S02]  /*1600*/  FADD.FTZ R0, RZ, R106 ;  /* 0x0000006aff007221 */ /* 0x000fe40000010000 */
[----:B------:R-:W-:-:S02]  /*1610*/  FMUL.FTZ R107, R113, R108 ;  /* 0x0000006c716b7220 */ /* 0x000fc40000410000 */
[----:B------:R-:W-:Y:S02]  /*1620*/  FFMA.FTZ R106, R102, R105, R37 ;  /* 0x00000069666a7223 */ /* 0x000fe40000010025 */
[-C--:B------:R-:W-:Y:S02]  /*1630*/  FFMA.FTZ R112, R115, R0.reuse, R107 ;  /* 0x0000000073707223 */ /* 0x080fe4000001006b */
[C---:B------:R-:W-:Y:S02]  /*1640*/  FMUL.FTZ R107, R113.reuse, R0 ;  /* 0x00000000716b7220 */ /* 0x040fe40000410000 */
[----:B------:R-:W-:Y:S02]  /*1650*/  FMUL.FTZ R37, R113, R106 ;  /* 0x0000006a71257220 */ /* 0x000fe40000410000 */
[----:B------:R-:W-:Y:S02]  /*1660*/  FFMA.FTZ R107, R115, R108, -R107 ;  /* 0x0000006c736b7223 */ /* 0x000fe4000001086b */
[----:B------:R-:W-:-:S02]  /*1670*/  FMUL.FTZ R105, R113, R36 ;  /* 0x0000002471697220 */ /* 0x000fc40000410000 */
[----:B------:R-:W-:Y:S02]  /*1680*/  FFMA.FTZ R108, R115, R36, -R37 ;  /* 0x00000024736c7223 */ /* 0x000fe40000010825 */
[----:B------:R0:W1:Y:S01]  /*1690*/  @P2 LDS.64 R36, [R88.X8+0x1a88] ;  /* 0x001a880058242984 */ /* 0x0000620000008a00 */
[----:B------:R-:W-:-:S05]  /*16a0*/  SHF.R.U32.HI R111, RZ, 0x10, R19 ;  /* 0x00000010ff6f7819 */ /* 0x000fca0000011613 */
[----:B------:R-:W-:Y:S01]  /*16b0*/  HADD2.F32 R0, -RZ, R111.H0_H0 ;  /* 0x2000006fff007230 */ /* 0x000fe20000004100 */
[----:B------:R-:W-:Y:S02]  /*16c0*/  FFMA.FTZ R105, R115, R106, R105 ;  /* 0x0000006a73697223 */ /* 0x000fe40000010069 */
        /* <DEDUP_REMOVED lines=11> */
.L_x_13889:
[----:B0-----:R-:W-:Y:S05]  /*1780*/  BSYNC B0 ;  /* 0x0000000000007941 */ /* 0x001fea0003800000 */
.L_x_13888:
[----:B------:R-:W0:Y:S01]  /*1790*/  SHFL.UP PT, R114, R112, 0x1, RZ ;  /* 0x0420000070727989 */ /* 0x000e2200000e00ff */
[----:B------:R-:W-:Y:S01]  /*17a0*/  ISETP.GE.AND P0, PT, R76, 0x1, PT ;  /* 0x000000014c00780c */ /* 0x000fe20003f06270 */
[----:B------:R-:W-:Y:S01]  /*17b0*/  HADD2.F32 R126, -RZ, R7.H0_H0 ;  /* 0x20000007ff7e7230 */ /* 0x000fe20000004100 */
[--C-:B------:R-:W-:Y:S01]  /*17c0*/  SHF.R.U32.HI R124, RZ, 0x10, R7.reuse ;  /* 0x00000010ff7c7819 */ /* 0x100fe20000011607 */
[----:B------:R-:W2:Y:S01]  /*17d0*/  SHFL.UP PT, R111, R119, 0x1, RZ ;  /* 0x04200000776f7989 */ /* 0x000ea200000e00ff */
[----:B------:R-:W-:Y:S01]  /*17e0*/  SHF.R.U64 R125, R6, 0x10, R7 ;  /* 0x00000010067d7819 */ /* 0x000fe20000001207 */
[----:B------:R-:W-:Y:S01]  /*17f0*/  FADD.FTZ R123, R63, R63 ;  /* 0x0000003f3f7b7221 */ /* 0x000fe20000010000 */
[--C-:B------:R-:W-:Y:S01]  /*1800*/  SHF.R.U64 R129, R4, 0x10, R5.reuse ;  /* 0x0000001004817819 */ /* 0x100fe20000001205 */
[----:B------:R-:W3:Y:S01]  /*1810*/  SHFL.UP PT, R106, R108, 0x1, RZ ;  /* 0x042000006c6a7989 */ /* 0x000ee200000e00ff */
[----:B------:R-:W-:Y:S01]  /*1820*/  HADD2.F32 R124, -RZ, R124.H0_H0 ;  /* 0x2000007cff7c7230 */ /* 0x000fe20000004100 */
[----:B------:R-:W-:Y:S01]  /*1830*/  SHF.R.U32.HI R132, RZ, 0x10, R5 ;  /* 0x00000010ff847819 */ /* 0x000fe20000011605 */
[----:B------:R-:W-:Y:S01]  /*1840*/  HADD2.F32 R125, -RZ, R125.H0_H0 ;  /* 0x2000007dff7d7230 */ /* 0x000fe20000004100 */
[----:B------:R-:W4:Y:S01]  /*1850*/  SHFL.UP PT, R107, R105, 0x1, RZ ;  /* 0x04200000696b7989 */ /* 0x000f2200000e00ff */
[----:B------:R-:W-:Y:S01]  /*1860*/  HADD2.F32 R127, -RZ, R4.H0_H0 ;  /* 0x20000004ff7f7230 */ /* 0x000fe20000004100 */
[----:B-----5:R-:W-:Y:S01]  /*1870*/  FMUL.FTZ R7, R39, R124 ;  /* 0x0000007c27077220 */ /* 0x020fe20000410000 */
[----:B------:R-:W-:Y:S01]  /*1880*/  HADD2.F32 R132, -RZ, R132.H0_H0 ;  /* 0x20000084ff847230 */ /* 0x000fe20000004100 */
[----:B------:R-:W-:Y:S01]  /*1890*/  SHFL.IDX PT, R41, R41, RZ, 0x1f ;  /* 0x00001fff29297589 */ /* 0x000fe200000e0000 */
[C---:B-1----:R-:W-:Y:S01]  /*18a0*/  FMUL.FTZ R134, R113.reuse, R37 ;  /* 0x0000002571867220 */ /* 0x042fe20000410000 */
[----:B------:R-:W-:Y:S01]  /*18b0*/  BSSY B0, `(.L_x_13890) ;  /* 0x00000ad000007945 */ /* 0x000fe20003800000 */
[----:B------:R-:W-:Y:S01]  /*18c0*/  FMUL.FTZ R136, R113, -R36 ;  /* 0x8000002471887220 */ /* 0x000fe20000410000 */
[----:B------:R-:W-:Y:S01]  /*18d0*/  SHFL.IDX PT, R40, R40, RZ, 0x1f ;  /* 0x00001fff28287589 */ /* 0x000fe200000e0000 */
[----:B0-----:R-:W-:-:S02]  /*18e0*/  FMUL.FTZ R117, R105, R114 ;  /* 0x0000007269757220 */ /* 0x001fc40000410000 */
[CC--:B--2---:R-:W-:Y:S02]  /*18f0*/  FMUL.FTZ R121, R105.reuse, R111.reuse ;  /* 0x0000006f69797220 */ /* 0x0c4fe40000410000 */
[C---:B------:R-:W-:Y:S02]  /*1900*/  FFMA.FTZ R120, R108.reuse, R111, -R117 ;  /* 0x0000006f6c787223 */ /* 0x040fe40000010875 */
[----:B---3--:R-:W-:Y:S02]  /*1910*/  FMUL.FTZ R116, R105, R106 ;  /* 0x0000006a69747220 */ /* 0x008fe40000410000 */
[C---:B------:R-:W-:Y:S02]  /*1920*/  FFMA.FTZ R121, R108.reuse, R114, R121 ;  /* 0x000000726c797223 */ /* 0x040fe40000010079 */
[----:B------:R-:W-:Y:S02]  /*1930*/  @P0 FADD.FTZ R119, R119, R120 ;  /* 0x0000007877770221 */ /* 0x000fe40000010000 */
[----:B----4-:R-:W-:-:S02]  /*1940*/  FFMA.FTZ R116, R108, R107, R116 ;  /* 0x0000006b6c747223 */ /* 0x010fc40000010074 */
[C---:B------:R-:W-:Y:S01]  /*1950*/  FMUL.FTZ R107, R105.reuse, R107 ;  /* 0x0000006b696b7220 */ /* 0x040fe20000410000 */
        /* <DEDUP_REMOVED lines=13> */
[----:B---3--:R-:W-:Y:S02]  /*1a30*/  FMUL.FTZ R106, R116, R107 ;  /* 0x0000006b746a7220 */ /* 0x008fe40000410000 */
[----:B------:R-:W-:-:S02]  /*1a40*/  @P0 FADD.FTZ R112, R112, R117 ;  /* 0x0000007570700221 */ /* 0x000fc40000010000 */
[C---:B------:R-:W-:Y:S02]  /*1a50*/  FFMA.FTZ R107, R108.reuse, R107, R114 ;  /* 0x0000006b6c6b7223 */ /* 0x040fe40000010072 */
[----:B------:R-:W-:Y:S01]  /*1a60*/  @P0 FADD.FTZ R119, R119, R120 ;  /* 0x0000007877770221 */ /* 0x000fe20000010000 */
[----:B------:R-:W0:Y:S01]  /*1a70*/  SHFL.UP PT, R114, R112, 0x4, RZ ;  /* 0x0480000070727989 */ /* 0x000e2200000e00ff */
[----:B------:R-:W-:Y:S01]  /*1a80*/  @P0 FFMA.FTZ R108, R108, R105, -R106 ;  /* 0x000000696c6c0223 */ /* 0x000fe2000001086a */
[----:B------:R-:W-:Y:S02]  /*1a90*/  FSEL R107, R116, R107, !P0 ;  /* 0x0000006b746b7208 */ /* 0x000fe40004000000 */
[----:B------:R-:W1:Y:S01]  /*1aa0*/  SHFL.UP PT, R111, R119, 0x4, RZ ;  /* 0x04800000776f7989 */ /* 0x000e6200000e00ff */
[----:B------:R-:W-:-:S03]  /*1ab0*/  ISETP.GE.AND P0, PT, R76, 0x4, PT ;  /* 0x000000044c00780c */ /* 0x000fc60003f06270 */
[----:B------:R-:W2:Y:S04]  /*1ac0*/  SHFL.UP PT, R105, R108, 0x4, RZ ;  /* 0x048000006c697989 */ /* 0x000ea800000e00ff */
[----:B------:R-:W3:Y:S01]  /*1ad0*/  SHFL.UP PT, R106, R107, 0x4, RZ ;  /* 0x048000006b6a7989 */ /* 0x000ee200000e00ff */
[C---:B0-----:R-:W-:Y:S02]  /*1ae0*/  FMUL.FTZ R116, R107.reuse, R114 ;  /* 0x000000726b747220 */ /* 0x041fe40000410000 */
[CC--:B-1----:R-:W-:Y:S02]  /*1af0*/  FMUL.FTZ R121, R107.reuse, R111.reuse ;  /* 0x0000006f6b797220 */ /* 0x0c2fe40000410000 */
[----:B------:R-:W-:Y:S02]  /*1b00*/  FFMA.FTZ R116, R108, R111, -R116 ;  /* 0x0000006f6c747223 */ /* 0x000fe40000010874 */
[----:B--2---:R-:W-:-:S02]  /*1b10*/  FMUL.FTZ R117, R107, R105 ;  /* 0x000000696b757220 */ /* 0x004fc40000410000 */
[C---:B------:R-:W-:Y:S02]  /*1b20*/  FFMA.FTZ R121, R108.reuse, R114, R121 ;  /* 0x000000726c797223 */ /* 0x040fe40000010079 */
[-C--:B---3--:R-:W-:Y:S02]  /*1b30*/  FFMA.FTZ R114, R108, R106.reuse, R117 ;  /* 0x0000006a6c727223 */ /* 0x088fe40000010075 */
[----:B------:R-:W-:Y:S02]  /*1b40*/  FMUL.FTZ R106, R107, R106 ;  /* 0x0000006a6b6a7220 */ /* 0x000fe40000410000 */
        /* <DEDUP_REMOVED lines=13> */
[----:B------:R-:W-:Y:S02]  /*1c20*/  FFMA.FTZ R120, R108, R111, -R120 ;  /* 0x0000006f6c787223 */ /* 0x000fe40000010878 */
[-C--:B---3--:R-:W-:Y:S02]  /*1c30*/  FMUL.FTZ R106, R114, R107.reuse ;  /* 0x0000006b726a7220 */ /* 0x088fe40000410000 */
[----:B------:R-:W-:Y:S02]  /*1c40*/  FFMA.FTZ R107, R108, R107, R116 ;  /* 0x0000006b6c6b7223 */ /* 0x000fe40000010074 */
[----:B------:R-:W-:Y:S01]  /*1c50*/  @P0 FADD.FTZ R112, R112, R121 ;  /* 0x0000007970700221 */ /* 0x000fe20000010000 */
[----:B------:R-:W-:Y:S01]  /*1c60*/  HADD2.F32 R121, -RZ, R6.H0_H0 ;  /* 0x20000006ff797230 */ /* 0x000fe20000004100 */
[----:B------:R-:W-:Y:S01]  /*1c70*/  @P0 FFMA.FTZ R108, R108, R105, -R106 ;  /* 0x000000696c6c0223 */ /* 0x000fe2000001086a */
[----:B------:R-:W-:Y:S01]  /*1c80*/  FSEL R111, R114, R107, !P0 ;  /* 0x0000006b726f7208 */ /* 0x000fe20004000000 */
[----:B------:R-:W-:Y:S01]  /*1c90*/  @P0 FADD.FTZ R119, R119, R120 ;  /* 0x0000007877770221 */ /* 0x000fe20000010000 */
[----:B------:R-:W0:Y:S01]  /*1ca0*/  SHFL.UP PT, R130, R112, 0x10, RZ ;  /* 0x0600000070827989 */ /* 0x000e2200000e00ff */
[----:B------:R-:W-:Y:S01]  /*1cb0*/  FMUL.FTZ R105, R38, R124 ;  /* 0x0000007c26697220 */ /* 0x000fe20000410000 */
[----:B------:R-:W-:Y:S01]  /*1cc0*/  ISETP.GE.AND P0, PT, R76, 0x10, PT ;  /* 0x000000104c00780c */ /* 0x000fe20003f06270 */
[-C--:B------:R-:W-:Y:S01]  /*1cd0*/  FFMA.FTZ R116, R38, R126.reuse, -R7 ;  /* 0x0000007e26747223 */ /* 0x080fe20000010807 */
[----:B------:R-:W-:Y:S01]  /*1ce0*/  SHFL.UP PT, R128, R119, 0x10, RZ ;  /* 0x0600000077807989 */ /* 0x000fe200000e00ff */
[----:B------:R-:W-:-:S02]  /*1cf0*/  FFMA.FTZ R122, R39, R126, R105 ;  /* 0x0000007e277a7223 */ /* 0x000fc40000010069 */
[----:B------:R-:W-:Y:S01]  /*1d00*/  FADD.FTZ R117, R62, R62 ;  /* 0x0000003e3e757221 */ /* 0x000fe20000010000 */
[----:B------:R-:W1:Y:S01]  /*1d10*/  SHFL.UP PT, R7, R108, 0x10, RZ ;  /* 0x060000006c077989 */ /* 0x000e6200000e00ff */
[----:B------:R-:W-:Y:S02]  /*1d20*/  FMUL.FTZ R106, R38, R125 ;  /* 0x0000007d266a7220 */ /* 0x000fe40000410000 */
[----:B------:R-:W-:Y:S01]  /*1d30*/  FMUL.FTZ R122, R117, R122 ;  /* 0x0000007a757a7220 */ /* 0x000fe20000410000 */
[----:B------:R-:W2:Y:S01]  /*1d40*/  SHFL.UP PT, R105, R111, 0x10, RZ ;  /* 0x060000006f697989 */ /* 0x000ea200000e00ff */
[C---:B------:R-:W-:Y:S02]  /*1d50*/  FFMA.FTZ R106, R39.reuse, R121, R106 ;  /* 0x00000079276a7223 */ /* 0x040fe4000001006a */
[----:B------:R-:W-:Y:S02]  /*1d60*/  FMUL.FTZ R6, R39, R125 ;  /* 0x0000007d27067220 */ /* 0x000fe40000410000 */
[----:B------:R-:W-:-:S02]  /*1d70*/  FMUL.FTZ R116, R117, R116 ;  /* 0x0000007475747220 */ /* 0x000fc40000410000 */
[----:B------:R-:W-:Y:S02]  /*1d80*/  FMUL.FTZ R114, R115, R122 ;  /* 0x0000007a73727220 */ /* 0x000fe40000410000 */
[----:B------:R-:W-:Y:S02]  /*1d90*/  FMUL.FTZ R107, R123, R106 ;  /* 0x0000006a7b6b7220 */ /* 0x000fe40000410000 */
[----:B------:R-:W-:Y:S02]  /*1da0*/  FFMA.FTZ R6, R38, R121, -R6 ;  /* 0x0000007926067223 */ /* 0x000fe40000010806 */
[C---:B------:R-:W-:Y:S02]  /*1db0*/  FMUL.FTZ R106, R113.reuse, R122 ;  /* 0x0000007a716a7220 */ /* 0x040fe40000410000 */
[----:B------:R-:W-:Y:S02]  /*1dc0*/  FFMA.FTZ R120, -R113, R116, -R114 ;  /* 0x0000007471787223 */ /* 0x000fe40000010972 */
[----:B------:R-:W-:-:S02]  /*1dd0*/  FMUL.FTZ R114, R123, R6 ;  /* 0x000000067b727220 */ /* 0x000fc40000410000 */
[----:B------:R-:W-:Y:S02]  /*1de0*/  FFMA.FTZ R131, R115, R116, -R106 ;  /* 0x0000007473837223 */ /* 0x000fe4000001086a */
[----:B------:R-:W-:Y:S01]  /*1df0*/  FADD.FTZ R135, -R107, R120 ;  /* 0x000000786b877221 */ /* 0x000fe20000010100 */
[----:B------:R-:W-:Y:S01]  /*1e00*/  HADD2.F32 R120, -RZ, R5.H0_H0 ;  /* 0x20000005ff787230 */ /* 0x000fe20000004100 */
[----:B------:R-:W-:Y:S02]  /*1e10*/  FADD.FTZ R133, R114, R131 ;  /* 0x0000008372857221 */ /* 0x000fe40000010000 */
[C---:B0-----:R-:W-:Y:S02]  /*1e20*/  FMUL.FTZ R131, R111.reuse, R130 ;  /* 0x000000826f837220 */ /* 0x041fe40000410000 */
[----:B-1----:R-:W-:Y:S02]  /*1e30*/  FMUL.FTZ R5, R111, R7 ;  /* 0x000000076f057220 */ /* 0x002fe40000410000 */
[----:B------:R-:W-:-:S02]  /*1e40*/  FFMA.FTZ R6, R108, R128, -R131 ;  /* 0x000000806c067223 */ /* 0x000fc40000010883 */
[----:B------:R-:W-:Y:S02]  /*1e50*/  FMUL.FTZ R4, R104, -R135 ;  /* 0x8000008768047220 */ /* 0x000fe40000410000 */
[C---:B------:R-:W-:Y:S02]  /*1e60*/  FMUL.FTZ R131, R111.reuse, R128 ;  /* 0x000000806f837220 */ /* 0x040fe40000410000 */
[----:B--2---:R-:W-:Y:S01]  /*1e70*/  FFMA.FTZ R106, R108, R105, R5 ;  /* 0x000000696c6a7223 */ /* 0x004fe20000010005 */
[----:B------:R-:W-:Y:S01]  /*1e80*/  MOV R5, RZ ;  /* 0x000000ff00057202 */ /* 0x000fe20000000f00 */
[----:B------:R-:W-:Y:S02]  /*1e90*/  FFMA.FTZ R137, R102, R133, -R4 ;  /* 0x0000008566897223 */ /* 0x000fe40000010804 */
[----:B------:R-:W-:Y:S01]  /*1ea0*/  FFMA.FTZ R131, R108, R130, R131 ;  /* 0x000000826c837223 */ /* 0x000fe20000010083 */
[C---:B------:R-:W-:Y:S01]  /*1eb0*/  FSEL R130, R111.reuse, R106, !P0 ;  /* 0x0000006a6f827208 */ /* 0x040fe20004000000 */
[----:B------:R-:W-:Y:S01]  /*1ec0*/  FMUL.FTZ R4, R111, R105 ;  /* 0x000000696f047220 */ /* 0x000fe20000410000 */
[----:B------:R-:W-:Y:S01]  /*1ed0*/  SHF.L.U32 R105, R55, 0x4, RZ ;  /* 0x0000000437697819 */ /* 0x000fe200000006ff */
[----:B------:R-:W-:-:S02]  /*1ee0*/  FMUL.FTZ R111, R39, R132 ;  /* 0x00000084276f7220 */ /* 0x000fc40000410000 */
[----:B------:R-:W-:Y:S01]  /*1ef0*/  @P0 FFMA.FTZ R108, R108, R7, -R4 ;  /* 0x000000076c6c0223 */ /* 0x000fe20000010804 */
[----:B------:R-:W0:Y:S01]  /*1f00*/  SHFL.UP PT, R130, R130, 0x1, RZ ;  /* 0x0420000082827989 */ /* 0x000e2200000e00ff */
[----:B------:R-:W-:Y:S01]  /*1f10*/  FMUL.FTZ R106, R38, R132 ;  /* 0x00000084266a7220 */ /* 0x000fe20000410000 */
[----:B------:R-:W-:Y:S01]  /*1f20*/  HFMA2.MMA R4, -RZ, RZ, 1.875, 0 ;  /* 0x3f800000ff047435 */ /* 0x000fe200000001ff */
[----:B------:R-:W-:Y:S02]  /*1f30*/  @P0 FADD.FTZ R112, R112, R131 ;  /* 0x0000008370700221 */ /* 0x000fe40000010000 */
[----:B------:R-:W-:Y:S01]  /*1f40*/  FADD.FTZ R128, R64, R64 ;  /* 0x0000004040807221 */ /* 0x000fe20000010000 */
[----:B------:R-:W1:Y:S01]  /*1f50*/  SHFL.UP PT, R108, R108, 0x1, RZ ;  /* 0x042000006c6c7989 */ /* 0x000e6200000e00ff */
[-C--:B------:R-:W-:Y:S02]  /*1f60*/  FFMA.FTZ R111, R38, R120.reuse, -R111 ;  /* 0x00000078266f7223 */ /* 0x080fe4000001086f */
[----:B------:R-:W-:-:S02]  /*1f70*/  FFMA.FTZ R131, R39, R120, R106 ;  /* 0x0000007827837223 */ /* 0x000fc4000001006a */
[----:B------:R-:W-:Y:S01]  /*1f80*/  @P0 FADD.FTZ R119, R119, R6 ;  /* 0x0000000677770221 */ /* 0x000fe20000010000 */
[----:B------:R-:W-:Y:S01]  /*1f90*/  ISETP.GE.AND P0, PT, R77, c[0x0][0x174], PT ;  /* 0x00005d004d007a0c */ /* 0x000fe20003f06270 */
[----:B------:R-:W-:Y:S01]  /*1fa0*/  FMUL.FTZ R133, R104, -R133 ;  /* 0x8000008568857220 */ /* 0x000fe20000410000 */
[----:B------:R-:W-:Y:S01]  /*1fb0*/  CS2R R6, SRZ ;  /* 0x0000000000067805 */ /* 0x000fe2000001ff00 */
[C---:B------:R-:W-:Y:S01]  /*1fc0*/  FMUL.FTZ R106, R128.reuse, R111 ;  /* 0x0000006f806a7220 */ /* 0x040fe20000410000 */
[----:B------:R-:W-:Y:S01]  /*1fd0*/  ISETP.NE.OR P0, PT, R109, RZ, P0 ;  /* 0x000000ff6d00720c */ /* 0x000fe20000705670 */
[----:B------:R-:W-:Y:S02]  /*1fe0*/  FMUL.FTZ R111, R128, R131 ;  /* 0x00000083806f7220 */ /* 0x000fe40000410000 */
[----:B------:R2:W3:Y:S01]  /*1ff0*/  SHFL.UP PT, R131, R119, 0x1, RZ ;  /* 0x0420000077837989 */ /* 0x0004e200000e00ff */
[----:B------:R-:W-:Y:S02]  /*2000*/  FFMA.FTZ R138, R102, R135, R133 ;  /* 0x00000087668a7223 */ /* 0x000fe40000010085 */
[----:B------:R-:W-:Y:S01]  /*2010*/  FFMA.FTZ R135, R115, R36, -R134 ;  /* 0x0000002473877223 */ /* 0x000fe20000010886 */
[----:B------:R1:W4:Y:S01]  /*2020*/  SHFL.UP PT, R133, R112, 0x1, RZ ;  /* 0x0420000070857989 */ /* 0x00032200000e00ff */
[----:B------:R-:W-:-:S02]  /*2030*/  FADD.FTZ R140, -R111, R138 ;  /* 0x0000008a6f8c7221 */ /* 0x000fc40000010100 */
[----:B------:R-:W-:Y:S01]  /*2040*/  FADD.FTZ R138, R106, R137 ;  /* 0x000000896a8a7221 */ /* 0x000fe20000010000 */
[----:B--2---:R-:W-:Y:S01]  /*2050*/  HADD2.F32 R119, -RZ, R129.H0_H0 ;  /* 0x20000081ff777230 */ /* 0x004fe20000004100 */
[----:B------:R-:W-:Y:S01]  /*2060*/  FFMA.FTZ R137, R115, -R37, R136 ;  /* 0x8000002573897223 */ /* 0x000fe20000010088 */
[----:B------:R2:W2:Y:S01]  /*2070*/  @!P0 LDS.128 R4, [R105+0x1b80] ;  /* 0x001b800069048984 */ /* 0x0004a20000000c00 */
[----:B------:R-:W-:Y:S01]  /*2080*/  FMUL.FTZ R139, R103, -R140 ;  /* 0x8000008c678b7220 */ /* 0x000fe20000410000 */
[----:B------:R-:W-:Y:S01]  /*2090*/  ISETP.NE.AND P0, PT, R109, 0x1f, PT ;  /* 0x0000001f6d00780c */ /* 0x000fe20003f05270 */
[C---:B------:R-:W-:Y:S02]  /*20a0*/  FMUL.FTZ R136, R104.reuse, -R135 ;  /* 0x8000008768887220 */ /* 0x040fe40000410000 */
[----:B------:R-:W-:Y:S02]  /*20b0*/  FMUL.FTZ R134, R104, -R137 ;  /* 0x8000008968867220 */ /* 0x000fe40000410000 */
[----:B0-----:R-:W-:-:S02]  /*20c0*/  FMUL.FTZ R129, R130, R41 ;  /* 0x0000002982817220 */ /* 0x001fc40000410000 */
[-C--:B------:R-:W-:Y:S02]  /*20d0*/  FMUL.FTZ R141, R103, -R138.reuse ;  /* 0x8000008a678d7220 */ /* 0x080fe40000410000 */
[----:B------:R-:W-:Y:S02]  /*20e0*/  FFMA.FTZ R139, R101, R138, -R139 ;  /* 0x0000008a658b7223 */ /* 0x000fe4000001088b */
[C---:B------:R-:W-:Y:S02]  /*20f0*/  FFMA.FTZ R138, R102.reuse, R137, R136 ;  /* 0x00000089668a7223 */ /* 0x040fe40000010088 */
[----:B------:R-:W-:Y:S02]  /*2100*/  FFMA.FTZ R136, R102, R135, -R134 ;  /* 0x0000008766887223 */ /* 0x000fe40000010886 */
[-C--:B------:R-:W-:Y:S02]  /*2110*/  FMUL.FTZ R134, R130, R40.reuse ;  /* 0x0000002882867220 */ /* 0x080fe40000410000 */
[----:B-1----:R-:W-:-:S02]  /*2120*/  FFMA.FTZ R112, R108, R40, -R129 ;  /* 0x000000286c707223 */ /* 0x002fc40000010881 */
[----:B------:R-:W-:Y:S02]  /*2130*/  FFMA.FTZ R134, R108, R41, R134 ;  /* 0x000000296c867223 */ /* 0x000fe40000010086 */
[----:B---3--:R-:W-:Y:S02]  /*2140*/  @P1 FADD.FTZ R40, R131, R112 ;  /* 0x0000007083281221 */ /* 0x008fe40000010000 */
[-C--:B------:R-:W-:Y:S02]  /*2150*/  FMUL.FTZ R108, R39, R119.reuse ;  /* 0x00000077276c7220 */ /* 0x080fe40000410000 */
[----:B------:R-:W-:Y:S02]  /*2160*/  FMUL.FTZ R112, R38, R119 ;  /* 0x0000007726707220 */ /* 0x000fe40000410000 */
[----:B----4-:R-:W-:Y:S02]  /*2170*/  @P1 FADD.FTZ R41, R133, R134 ;  /* 0x0000008685291221 */ /* 0x010fe40000010000 */
[----:B------:R-:W-:-:S02]  /*2180*/  FADD.FTZ R134, R65, R65 ;  /* 0x0000004141867221 */ /* 0x000fc40000010000 */
[-C--:B------:R-:W-:Y:S02]  /*2190*/  FFMA.FTZ R131, R38, R127.reuse, -R108 ;  /* 0x0000007f26837223 */ /* 0x080fe4000001086c */
[----:B------:R-:W-:Y:S02]  /*21a0*/  FFMA.FTZ R133, R39, R127, R112 ;  /* 0x0000007f27857223 */ /* 0x000fe40000010070 */
[----:B------:R-:W-:Y:S02]  /*21b0*/  FMUL.FTZ R135, R103, -R138 ;  /* 0x8000008a67877220 */ /* 0x000fe40000410000 */
[----:B------:R-:W-:Y:S02]  /*21c0*/  FFMA.FTZ R141, R101, R140, R141 ;  /* 0x0000008c658d7223 */ /* 0x000fe4000001008d */
[----:B------:R-:W-:Y:S02]  /*21d0*/  FMUL.FTZ R137, R103, -R136 ;  /* 0x8000008867897220 */ /* 0x000fe40000410000 */
[----:B------:R-:W-:-:S02]  /*21e0*/  FMUL.FTZ R112, R134, R131 ;  /* 0x0000008386707220 */ /* 0x000fc40000410000 */
[----:B------:R-:W-:Y:S02]  /*21f0*/  FMUL.FTZ R108, R134, R133 ;  /* 0x00000085866c7220 */ /* 0x000fe40000410000 */
[----:B------:R-:W-:Y:S02]  /*2200*/  FFMA.FTZ R129, R101, R136, -R135 ;  /* 0x0000008865817223 */ /* 0x000fe40000010887 */
[C---:B------:R-:W-:Y:S02]  /*2210*/  FMUL.FTZ R135, R43.reuse, R41 ;  /* 0x000000292b877220 */ /* 0x040fe40000410000 */
[----:B------:R-:W-:Y:S02]  /*2220*/  FMUL.FTZ R43, R43, R40 ;  /* 0x000000282b2b7220 */ /* 0x000fe40000410000 */
[----:B------:R-:W-:Y:S02]  /*2230*/  FFMA.FTZ R130, R101, R138, R137 ;  /* 0x0000008a65827223 */ /* 0x000fe40000010089 */
[----:B------:R-:W-:-:S02]  /*2240*/  FADD.FTZ R131, R112, R139 ;  /* 0x0000008b70837221 */ /* 0x000fc40000010000 */
[----:B------:R-:W-:Y:S02]  /*2250*/  FADD.FTZ R133, -R108, R141 ;  /* 0x0000008d6c857221 */ /* 0x000fe40000010100 */
[C---:B------:R-:W-:Y:S01]  /*2260*/  FFMA.FTZ R135, R42.reuse, R40, -R135 ;  /* 0x000000282a877223 */ /* 0x040fe20000010887 */
[----:B------:R0:W1:Y:S01]  /*2270*/  SHFL.DOWN PT, R137, R131, 0x1, 0x1f ;  /* 0x08201f0083897f89 */ /* 0x00006200000e0000 */
[----:B------:R-:W-:-:S03]  /*2280*/  FFMA.FTZ R42, R42, R41, R43 ;  /* 0x000000292a2a7223 */ /* 0x000fc6000001002b */
[----:B------:R0:W3:Y:S04]  /*2290*/  SHFL.DOWN PT, R41, R129, 0x1, 0x1f ;  /* 0x08201f0081297f89 */ /* 0x0000e800000e0000 */
[----:B------:R0:W4:Y:S04]  /*22a0*/  SHFL.DOWN PT, R43, R130, 0x1, 0x1f ;  /* 0x08201f00822b7f89 */ /* 0x00012800000e0000 */
[----:B------:R0:W0:Y:S01]  /*22b0*/  SHFL.DOWN PT, R139, R133, 0x1, 0x1f ;  /* 0x08201f00858b7f89 */ /* 0x00002200000e0000 */
[----:B------:R-:W-:Y:S05]  /*22c0*/  @!P0 BRA `(.L_x_13891) ;  /* 0x000000b000008947 */ /* 0x000fea0003800000 */
[C---:B--2-4-:R-:W-:Y:S02]  /*22d0*/  FMUL.FTZ R40, R130.reuse, R43 ;  /* 0x0000002b82287220 */ /* 0x054fe40000410000 */
[----:B0-----:R-:W-:-:S02]  /*22e0*/  FMUL.FTZ R136, R130, R139 ;  /* 0x0000008b82887220 */ /* 0x001fc40000410000 */
[C---:B-1----:R-:W-:Y:S02]  /*22f0*/  FMUL.FTZ R138, R130.reuse, R137 ;  /* 0x00000089828a7220 */ /* 0x042fe40000410000 */
        /* <DEDUP_REMOVED lines=8> */
.L_x_13891:
[----:B--2---:R-:W-:Y:S05]  /*2380*/  BSYNC B0 ;  /* 0x0000000000007941 */ /* 0x004fea0003800000 */
.L_x_13890:
[----:B------:R-:W-:Y:S01]  /*2390*/  ISETP.GT.U32.AND P0, PT, R109, 0x1d, PT ;  /* 0x0000001d6d00780c */ /* 0x000fe20003f04070 */
[----:B------:R-:W-:Y:S01]  /*23a0*/  FADD.FTZ R42, RZ, R42 ;  /* 0x0000002aff2a7221 */ /* 0x000fe20000010000 */
[----:B----4-:R2:W4:Y:S01]  /*23b0*/  SHFL.DOWN PT, R43, R129, 0x2, 0x1f ;  /* 0x08401f00812b7f89 */ /* 0x01052200000e0000 */
[----:B------:R-:W-:Y:S01]  /*23c0*/  FADD.FTZ R118, R118, R135 ;  /* 0x0000008776767221 */ /* 0x000fe20000010000 */
[----:B------:R-:W-:Y:S01]  /*23d0*/  BSSY B0, `(.L_x_13892) ;  /* 0x0000012000007945 */ /* 0x000fe20003800000 */
[C---:B---3--:R-:W-:Y:S01]  /*23e0*/  FMUL.FTZ R41, R119.reuse, R42 ;  /* 0x0000002a77297220 */ /* 0x048fe20000410000 */
[----:B------:R2:W3:Y:S01]  /*23f0*/  SHFL.DOWN PT, R135, R130, 0x2, 0x1f ;  /* 0x08401f0082877f89 */ /* 0x0004e200000e0000 */
[----:B------:R-:W-:-:S03]  /*2400*/  FMUL.FTZ R119, R119, R118 ;  /* 0x0000007677777220 */ /* 0x000fc60000410000 */
[----:B-1----:R2:W1:Y:S04]  /*2410*/  SHFL.DOWN PT, R137, R131, 0x2, 0x1f ;  /* 0x08401f0083897f89 */ /* 0x00246800000e0000 */
[----:B0-----:R2:W0:Y:S01]  /*2420*/  SHFL.DOWN PT, R139, R133, 0x2, 0x1f ;  /* 0x08401f00858b7f89 */ /* 0x00142200000e0000 */
[----:B------:R-:W-:Y:S05]  /*2430*/  @P0 BRA `(.L_x_13893) ;  /* 0x000000b000000947 */ /* 0x000fea0003800000 */
[C---:B---3--:R-:W-:Y:S02]  /*2440*/  FMUL.FTZ R40, R130.reuse, R135 ;  /* 0x0000008782287220 */ /* 0x048fe40000410000 */
[C---:B0-----:R-:W-:Y:S02]  /*2450*/  FMUL.FTZ R136, R130.reuse, R139 ;  /* 0x0000008b82887220 */ /* 0x041fe40000410000 */
        /* <DEDUP_REMOVED lines=9> */
.L_x_13893:
[----:B------:R-:W-:Y:S05]  /*24f0*/  BSYNC B0 ;  /* 0x0000000000007941 */ /* 0x000fea0003800000 */
.L_x_13892:
[-C--:B----4-:R-:W-:Y:S01]  /*2500*/  FFMA.FTZ R43, R127, R118.reuse, -R41 ;  /* 0x000000767f2b7223 */ /* 0x090fe20000010829 */
[----:B------:R-:W-:Y:S01]  /*2510*/  ISETP.GT.U32.AND P0, PT, R109, 0x1b, PT ;  /* 0x0000001b6d00780c */ /* 0x000fe20003f04070 */
[C---:B------:R-:W-:Y:S01]  /*2520*/  FMUL.FTZ R41, R103.reuse, R118 ;  /* 0x0000007667297220 */ /* 0x040fe20000410000 */
[----:B------:R4:W2:Y:S01]  /*2530*/  SHFL.DOWN PT, R141, R130, 0x4, 0x1f ;  /* 0x08801f00828d7f89 */ /* 0x0008a200000e0000 */
[-C--:B------:R-:W-:Y:S01]  /*2540*/  FMUL.FTZ R40, R103, R42.reuse ;  /* 0x0000002a67287220 */ /* 0x080fe20000410000 */
[----:B------:R-:W-:Y:S01]  /*2550*/  BSSY B0, `(.L_x_13894) ;  /* 0x0000021000007945 */ /* 0x000fe20003800000 */
[-C--:B------:R-:W-:Y:S01]  /*2560*/  FFMA.FTZ R127, R127, R42.reuse, R119 ;  /* 0x0000002a7f7f7223 */ /* 0x080fe20000010077 */
[----:B------:R4:W3:Y:S01]  /*2570*/  SHFL.DOWN PT, R143, R131, 0x4, 0x1f ;  /* 0x08801f00838f7f89 */ /* 0x0008e200000e0000 */
[----:B------:R-:W-:-:S02]  /*2580*/  FMUL.FTZ R119, R39, R42 ;  /* 0x0000002a27777220 */ /* 0x000fc40000410000 */
[CC--:B------:R-:W-:Y:S01]  /*2590*/  FMUL.FTZ R136, R38.reuse, R42.reuse ;  /* 0x0000002a26887220 */ /* 0x0c0fe20000410000 */
[----:B------:R4:W1:Y:S01]  /*25a0*/  SHFL.DOWN PT, R145, R133, 0x4, 0x1f ;  /* 0x08801f0085917f89 */ /* 0x00086200000e0000 */
[C---:B------:R-:W-:Y:S02]  /*25b0*/  FFMA.FTZ R41, R101.reuse, R42, R41 ;  /* 0x0000002a65297223 */ /* 0x040fe40000010029 */
[-C--:B------:R-:W-:Y:S02]  /*25c0*/  FFMA.FTZ R40, R101, R118.reuse, -R40 ;  /* 0x0000007665287223 */ /* 0x080fe40000010828 */
[-C--:B---3--:R-:W-:Y:S02]  /*25d0*/  FFMA.FTZ R135, R38, R118.reuse, -R119 ;  /* 0x0000007626877223 */ /* 0x088fe40000010877 */
[----:B0-----:R-:W-:Y:S02]  /*25e0*/  FFMA.FTZ R139, R39, R118, R136 ;  /* 0x00000076278b7223 */ /* 0x001fe40000010088 */
[----:B------:R-:W-:-:S02]  /*25f0*/  FADD.FTZ R41, RZ, R41 ;  /* 0x00000029ff297221 */ /* 0x000fc40000010000 */
[----:B------:R-:W-:Y:S02]  /*2600*/  FFMA.FTZ R119, R48, R45, R40 ;  /* 0x0000002d30777223 */ /* 0x000fe40000010028 */
[----:B-1----:R-:W-:Y:S02]  /*2610*/  FFMA.FTZ R137, -R134, R127, RZ ;  /* 0x0000007f86897223 */ /* 0x002fe400000101ff */
[C---:B------:R-:W-:Y:S02]  /*2620*/  FMUL.FTZ R40, R132.reuse, R41 ;  /* 0x0000002984287220 */ /* 0x040fe40000410000 */
[----:B------:R-:W-:Y:S02]  /*2630*/  FMUL.FTZ R132, R132, R119 ;  /* 0x0000007784847220 */ /* 0x000fe40000410000 */
[C---:B------:R-:W-:Y:S02]  /*2640*/  FFMA.FTZ R127, -R134.reuse, R139, -RZ ;  /* 0x0000008b867f7223 */ /* 0x040fe400000109ff */
[----:B------:R4:W0:Y:S01]  /*2650*/  SHFL.DOWN PT, R139, R129, 0x4, 0x1f ;  /* 0x08801f00818b7f89 */ /* 0x00082200000e0000 */
[----:B------:R-:W-:-:S02]  /*2660*/  FFMA.FTZ R43, R134, R43, RZ ;  /* 0x0000002b862b7223 */ /* 0x000fc400000100ff */
[----:B------:R-:W-:Y:S02]  /*2670*/  FMUL.FTZ R135, R134, R135 ;  /* 0x0000008786877220 */ /* 0x000fe40000410000 */
[C---:B------:R-:W-:Y:S02]  /*2680*/  FFMA.FTZ R134, R120.reuse, R119, -R40 ;  /* 0x0000007778867223 */ /* 0x040fe40000010828 */
[----:B------:R-:W-:Y:S01]  /*2690*/  FFMA.FTZ R136, R120, R41, R132 ;  /* 0x0000002978887223 */ /* 0x000fe20000010084 */
[----:B------:R-:W-:Y:S05]  /*26a0*/  @P0 BRA `(.L_x_13895) ;  /* 0x000000b000000947 */ /* 0x000fea0003800000 */
[C---:B--2-4-:R-:W-:Y:S02]  /*26b0*/  FMUL.FTZ R40, R130.reuse, R141 ;  /* 0x0000008d82287220 */ /* 0x054fe40000410000 */
[C---:B------:R-:W-:Y:S02]  /*26c0*/  FMUL.FTZ R120, R130.reuse, R145 ;  /* 0x0000009182787220 */ /* 0x040fe40000410000 */
[C---:B------:R-:W-:Y:S02]  /*26d0*/  FMUL.FTZ R132, R130.reuse, R143 ;  /* 0x0000008f82847220 */ /* 0x040fe40000410000 */
        /* <DEDUP_REMOVED lines=8> */
.L_x_13895:
[----:B--2-4-:R-:W-:Y:S05]  /*2760*/  BSYNC B0 ;  /* 0x0000000000007941 */ /* 0x014fea0003800000 */
.L_x_13894:
[----:B------:R-:W-:Y:S01]  /*2770*/  FFMA.FTZ R138, R128, R134, R43 ;  /* 0x00000086808a7223 */ /* 0x000fe2000001002b */
[C---:B------:R-:W-:Y:S01]  /*2780*/  ISETP.GT.U32.AND P0, PT, R109.reuse, 0x17, PT ;  /* 0x000000176d00780c */ /* 0x040fe20003f04070 */
[C---:B------:R-:W-:Y:S01]  /*2790*/  FMUL.FTZ R43, R104.reuse, R119 ;  /* 0x00000077682b7220 */ /* 0x040fe20000410000 */
[----:B0-----:R0:W1:Y:S01]  /*27a0*/  SHFL.DOWN PT, R139, R129, 0x8, 0x1f ;  /* 0x09001f00818b7f89 */ /* 0x00106200000e0000 */
[-C--:B------:R-:W-:Y:S01]  /*27b0*/  FMUL.FTZ R40, R104, R41.reuse ;  /* 0x0000002968287220 */ /* 0x080fe20000410000 */
[----:B------:R-:W-:Y:S01]  /*27c0*/  BSSY B0, `(.L_x_13896) ;  /* 0x0000020000007945 */ /* 0x000fe20003800000 */
[C---:B------:R-:W-:Y:S01]  /*27d0*/  FFMA.FTZ R43, R102.reuse, R41, R43 ;  /* 0x00000029662b7223 */ /* 0x040fe2000001002b */
[----:B------:R0:W2:Y:S01]  /*27e0*/  SHFL.DOWN PT, R141, R130, 0x8, 0x1f ;  /* 0x09001f00828d7f89 */ /* 0x0000a200000e0000 */
[----:B------:R-:W-:Y:S01]  /*27f0*/  FFMA.FTZ R120, R102, R119, -R40 ;  /* 0x0000007766787223 */ /* 0x000fe20000010828 */
[----:B------:R-:W-:Y:S01]  /*2800*/  ISETP.GT.U32.AND P1, PT, R109, 0xf, PT ;  /* 0x0000000f6d00780c */ /* 0x000fe20003f24070 */
[----:B------:R-:W-:Y:S01]  /*2810*/  FFMA.FTZ R132, -R128, R136, R137 ;  /* 0x0000008880847223 */ /* 0x000fe20000010189 */
[----:B------:R0:W3:Y:S01]  /*2820*/  SHFL.DOWN PT, R143, R131, 0x8, 0x1f ;  /* 0x09001f00838f7f89 */ /* 0x0000e200000e0000 */
[----:B------:R-:W-:-:S02]  /*2830*/  FMUL.FTZ R134, R39, R41 ;  /* 0x0000002927867220 */ /* 0x000fc40000410000 */
[C---:B------:R-:W-:Y:S01]  /*2840*/  FMUL.FTZ R136, R38.reuse, R41 ;  /* 0x0000002926887220 */ /* 0x040fe20000410000 */
[----:B------:R0:W4:Y:S01]  /*2850*/  SHFL.DOWN PT, R145, R133, 0x8, 0x1f ;  /* 0x09001f0085917f89 */ /* 0x00012200000e0000 */
[----:B------:R-:W-:Y:S02]  /*2860*/  FADD.FTZ R40, RZ, R43 ;  /* 0x0000002bff287221 */ /* 0x000fe40000010000 */
[----:B------:R-:W-:Y:S02]  /*2870*/  FFMA.FTZ R120, R49, R44, R120 ;  /* 0x0000002c31787223 */ /* 0x000fe40000010078 */
[-C--:B------:R-:W-:Y:S02]  /*2880*/  FFMA.FTZ R43, R38, R119.reuse, -R134 ;  /* 0x00000077262b7223 */ /* 0x080fe40000010886 */
[----:B------:R-:W-:Y:S02]  /*2890*/  FFMA.FTZ R137, R39, R119, R136 ;  /* 0x0000007727897223 */ /* 0x000fe40000010088 */
[----:B------:R-:W-:-:S02]  /*28a0*/  FMUL.FTZ R134, R125, R40 ;  /* 0x000000287d867220 */ /* 0x000fc40000410000 */
[-C--:B------:R-:W-:Y:S02]  /*28b0*/  FMUL.FTZ R136, R125, R120.reuse ;  /* 0x000000787d887220 */ /* 0x080fe40000410000 */
[C---:B------:R-:W-:Y:S02]  /*28c0*/  FMUL.FTZ R125, R128.reuse, R43 ;  /* 0x0000002b807d7220 */ /* 0x040fe40000410000 */
[C---:B------:R-:W-:Y:S02]  /*28d0*/  FFMA.FTZ R43, R121.reuse, R120, -R134 ;  /* 0x00000078792b7223 */ /* 0x040fe40000010886 */
[----:B------:R-:W-:Y:S02]  /*28e0*/  FFMA.FTZ R137, -R128, R137, -RZ ;  /* 0x0000008980897223 */ /* 0x000fe400000109ff */
[----:B------:R-:W-:Y:S01]  /*28f0*/  FFMA.FTZ R121, R121, R40, R136 ;  /* 0x0000002879797223 */ /* 0x000fe20000010088 */
[----:B------:R-:W-:Y:S05]  /*2900*/  @P0 BRA `(.L_x_13897) ;  /* 0x000000b000000947 */ /* 0x000fea0003800000 */
[C---:B0123--:R-:W-:Y:S02]  /*2910*/  FMUL.FTZ R128, R130.reuse, R141 ;  /* 0x0000008d82807220 */ /* 0x04ffe40000410000 */
[----:B----4-:R-:W-:-:S02]  /*2920*/  FMUL.FTZ R134, R130, R145 ;  /* 0x0000009182867220 */ /* 0x010fc40000410000 */
        /* <DEDUP_REMOVED lines=9> */
.L_x_13897:
[----:B0123--:R-:W-:Y:S05]  /*29c0*/  BSYNC B0 ;  /* 0x0000000000007941 */ /* 0x00ffea0003800000 */
.L_x_13896:
[----:B------:R-:W-:Y:S01]  /*29d0*/  FFMA.FTZ R128, R123, R43, R138 ;  /* 0x0000002b7b807223 */ /* 0x000fe2000001008a */
[----:B------:R0:W1:Y:S01]  /*29e0*/  SHFL.DOWN PT, R139, R130, 0x10, 0x1f ;  /* 0x0a001f00828b7f89 */ /* 0x00006200000e0000 */
[----:B------:R-:W-:Y:S03]  /*29f0*/  BSSY B0, `(.L_x_13898) ;  /* 0x0000010000007945 */ /* 0x000fe60003800000 */
[----:B------:R0:W2:Y:S04]  /*2a00*/  SHFL.DOWN PT, R43, R129, 0x10, 0x1f ;  /* 0x0a001f00812b7f89 */ /* 0x0000a800000e0000 */
[----:B------:R0:W3:Y:S04]  /*2a10*/  SHFL.DOWN PT, R141, R131, 0x10, 0x1f ;  /* 0x0a001f00838d7f89 */ /* 0x0000e800000e0000 */
[----:B------:R0:W4:Y:S01]  /*2a20*/  SHFL.DOWN PT, R143, R133, 0x10, 0x1f ;  /* 0x0a001f00858f7f89 */ /* 0x00012200000e0000 */
[----:B------:R-:W-:Y:S05]  /*2a30*/  @P1 BRA `(.L_x_13899) ;  /* 0x000000b000001947 */ /* 0x000fea0003800000 */
        /* <DEDUP_REMOVED lines=11> */
.L_x_13899:
[----:B------:R-:W-:Y:S05]  /*2af0*/  BSYNC B0 ;  /* 0x0000000000007941 */ /* 0x000fea0003800000 */
.L_x_13898:
[----:B----4-:R-:W-:Y:S01]  /*2b00*/  SHFL.DOWN PT, R143, R130, 0x1, 0x1f ;  /* 0x08201f00828f7f89 */ /* 0x010fe200000e0000 */
[----:B------:R-:W-:Y:S01]  /*2b10*/  FFMA.FTZ R132, -R123, R121, R132 ;  /* 0x000000797b847223 */ /* 0x000fe20000010184 */
[----:B------:R-:W-:Y:S01]  /*2b20*/  ISETP.NE.AND P0, PT, R88, RZ, PT ;  /* 0x000000ff5800720c */ /* 0x000fe20003f05270 */
[C---:B------:R-:W-:Y:S01]  /*2b30*/  FMUL.FTZ R121, R113.reuse, R120 ;  /* 0x0000007871797220 */ /* 0x040fe20000410000 */
[----:B------:R-:W4:Y:S01]  /*2b40*/  SHFL.IDX PT, R136, R7, RZ, 0x1f ;  /* 0x00001fff07887589 */ /* 0x000f2200000e0000 */
[-C--:B--2---:R-:W-:Y:S01]  /*2b50*/  FMUL.FTZ R43, R113, R40.reuse ;  /* 0x00000028712b7220 */ /* 0x084fe20000410000 */
[----:B------:R-:W-:Y:S01]  /*2b60*/  BSSY B0, `(.L_x_13900) ;  /* 0x000008a000007945 */ /* 0x000fe20003800000 */
[-C--:B-1----:R-:W-:Y:S01]  /*2b70*/  FMUL.FTZ R139, R39, R40.reuse ;  /* 0x00000028278b7220 */ /* 0x082fe20000410000 */
[----:B------:R-:W1:Y:S01]  /*2b80*/  SHFL.IDX PT, R134, R6, RZ, 0x1f ;  /* 0x00001fff06867589 */ /* 0x000e6200000e0000 */
[C---:B---3--:R-:W-:Y:S02]  /*2b90*/  FFMA.FTZ R141, R115.reuse, R40, R121 ;  /* 0x00000028738d7223 */ /* 0x048fe40000010079 */
[-C--:B------:R-:W-:Y:S01]  /*2ba0*/  FFMA.FTZ R121, R115, R120.reuse, -R43 ;  /* 0x0000007873797223 */ /* 0x080fe2000001082b */
[----:B------:R-:W2:Y:S01]  /*2bb0*/  SHFL.DOWN PT, R144, R129, 0x1, 0x1f ;  /* 0x08201f0081907f89 */ /* 0x000ea200000e0000 */
[----:B------:R-:W-:-:S02]  /*2bc0*/  FFMA.FTZ R138, R38, R120, -R139 ;  /* 0x00000078268a7223 */ /* 0x000fc4000001088b */
[----:B------:R-:W-:Y:S01]  /*2bd0*/  FADD.FTZ R43, RZ, R141 ;  /* 0x0000008dff2b7221 */ /* 0x000fe20000010000 */
[----:B------:R-:W3:Y:S01]  /*2be0*/  SHFL.DOWN PT, R146, R131, 0x1, 0x1f ;  /* 0x08201f0083927f89 */ /* 0x000ee200000e0000 */
[----:B------:R-:W-:Y:S02]  /*2bf0*/  FFMA.FTZ R121, R47, R0, R121 ;  /* 0x000000002f797223 */ /* 0x000fe40000010079 */
[----:B------:R-:W-:Y:S01]  /*2c00*/  FMUL.FTZ R139, R123, R138 ;  /* 0x0000008a7b8b7220 */ /* 0x000fe20000410000 */
[----:B------:R-:W5:Y:S01]  /*2c10*/  SHFL.DOWN PT, R148, R133, 0x1, 0x1f ;  /* 0x08201f0085947f89 */ /* 0x000f6200000e0000 */
[C---:B------:R-:W-:Y:S02]  /*2c20*/  FMUL.FTZ R138, R124.reuse, R43 ;  /* 0x0000002b7c8a7220 */ /* 0x040fe40000410000 */
[-C--:B------:R-:W-:Y:S01]  /*2c30*/  FMUL.FTZ R124, R124, R121.reuse ;  /* 0x000000797c7c7220 */ /* 0x080fe20000410000 */
[----:B0-----:R-:W0:Y:S01]  /*2c40*/  SHFL.IDX PT, R130, R130, RZ, 0x1f ;  /* 0x00001fff82827589 */ /* 0x001e2200000e0000 */
[----:B------:R-:W-:-:S02]  /*2c50*/  FFMA.FTZ R138, R126, R121, -R138 ;  /* 0x000000797e8a7223 */ /* 0x000fc4000001088a */
[----:B------:R-:W-:Y:S01]  /*2c60*/  FMUL.FTZ R140, R38, R40 ;  /* 0x00000028268c7220 */ /* 0x000fe20000410000 */
[----:B------:R-:W-:Y:S01]  /*2c70*/  SHFL.IDX PT, R131, R131, RZ, 0x1f ;  /* 0x00001fff83837589 */ /* 0x000fe200000e0000 */
[C---:B----4-:R-:W-:Y:S02]  /*2c80*/  @P2 FMUL.FTZ R141, R143.reuse, R136 ;  /* 0x000000888f8d2220 */ /* 0x050fe40000410000 */
[----:B------:R-:W-:Y:S01]  /*2c90*/  FFMA.FTZ R126, R126, R43, R124 ;  /* 0x0000002b7e7e7223 */ /* 0x000fe2000001007c */
[----:B------:R-:W-:Y:S01]  /*2ca0*/  SHFL.IDX PT, R133, R133, RZ, 0x1f ;  /* 0x00001fff85857589 */ /* 0x000fe200000e0000 */
[----:B-1----:R-:W-:Y:S02]  /*2cb0*/  @P2 FMUL.FTZ R143, R143, R134 ;  /* 0x000000868f8f2220 */ /* 0x002fe40000410000 */
[----:B------:R-:W-:Y:S01]  /*2cc0*/  FFMA.FTZ R140, R39, R120, R140 ;  /* 0x00000078278c7223 */ /* 0x000fe2000001008c */
[----:B------:R-:W1:Y:S01]  /*2cd0*/  SHFL.IDX PT, R124, R129, RZ, 0x1f ;  /* 0x00001fff817c7589 */ /* 0x000e6200000e0000 */
[----:B--2---:R-:W-:-:S02]  /*2ce0*/  @P2 FFMA.FTZ R141, R144, R134, -R141 ;  /* 0x00000086908d2223 */ /* 0x004fc4000001088d */
[----:B------:R-:W-:Y:S02]  /*2cf0*/  @P2 FFMA.FTZ R143, R144, R136, R143 ;  /* 0x00000088908f2223 */ /* 0x000fe4000001008f */
[-C--:B------:R-:W-:Y:S02]  /*2d00*/  FMUL.FTZ R142, R38, R43.reuse ;  /* 0x0000002b268e7220 */ /* 0x080fe40000410000 */
[----:B---3--:R-:W-:Y:S02]  /*2d10*/  @P2 FADD.FTZ R134, R146, R141 ;  /* 0x0000008d92862221 */ /* 0x008fe40000010000 */
[----:B------:R-:W-:Y:S02]  /*2d20*/  FFMA.FTZ R123, -R123, R140, -RZ ;  /* 0x0000008c7b7b7223 */ /* 0x000fe400000109ff */
[----:B-----5:R-:W-:Y:S02]  /*2d30*/  @P2 FADD.FTZ R136, R148, R143 ;  /* 0x0000008f94882221 */ /* 0x020fe40000010000 */
[----:B------:R-:W-:-:S02]  /*2d40*/  FMUL.FTZ R140, R39, R43 ;  /* 0x0000002b278c7220 */ /* 0x000fc40000410000 */
[----:B------:R-:W-:Y:S02]  /*2d50*/  FFMA.FTZ R142, R39, R121, R142 ;  /* 0x00000079278e7223 */ /* 0x000fe4000001008e */
[-C--:B------:R-:W-:Y:S02]  /*2d60*/  FMUL.FTZ R39, R134, -R37.reuse ;  /* 0x8000002586277220 */ /* 0x080fe40000410000 */
[C---:B------:R-:W-:Y:S02]  /*2d70*/  FMUL.FTZ R37, R136.reuse, -R37 ;  /* 0x8000002588257220 */ /* 0x040fe40000410000 */
[-C--:B------:R-:W-:Y:S02]  /*2d80*/  FFMA.FTZ R145, R136, R36.reuse, R39 ;  /* 0x0000002488917223 */ /* 0x080fe40000010027 */
[----:B------:R-:W-:Y:S02]  /*2d90*/  FFMA.FTZ R37, R134, R36, -R37 ;  /* 0x0000002486257223 */ /* 0x000fe40000010825 */
[----:B------:R-:W-:-:S02]  /*2da0*/  FADD.FTZ R36, -R122, R145 ;  /* 0x000000917a247221 */ /* 0x000fc40000010100 */
[----:B------:R-:W-:Y:S02]  /*2db0*/  FADD.FTZ R37, R116, R37 ;  /* 0x0000002574257221 */ /* 0x000fe40000010000 */
[----:B0-----:R-:W-:Y:S02]  /*2dc0*/  FMUL.FTZ R39, R130, R7 ;  /* 0x0000000782277220 */ /* 0x001fe40000410000 */
[C---:B------:R-:W-:Y:S02]  /*2dd0*/  FMUL.FTZ R116, R113.reuse, -R36 ;  /* 0x8000002471747220 */ /* 0x040fe40000410000 */
[----:B------:R-:W-:Y:S02]  /*2de0*/  FFMA.FTZ R140, R38, R121, -R140 ;  /* 0x00000079268c7223 */ /* 0x000fe4000001088c */
[----:B------:R-:W-:Y:S02]  /*2df0*/  FMUL.FTZ R38, R130, R6 ;  /* 0x0000000682267220 */ /* 0x000fe40000410000 */
[----:B------:R-:W-:-:S02]  /*2e00*/  FMUL.FTZ R113, R113, -R37 ;  /* 0x8000002571717220 */ /* 0x000fc40000410000 */
[----:B-1----:R-:W-:Y:S02]  /*2e10*/  FFMA.FTZ R6, R124, R6, -R39 ;  /* 0x000000067c067223 */ /* 0x002fe40000010827 */
[C---:B------:R-:W-:Y:S02]  /*2e20*/  FFMA.FTZ R39, R115.reuse, R37, -R116 ;  /* 0x0000002573277223 */ /* 0x040fe40000010874 */
[----:B------:R-:W-:Y:S01]  /*2e30*/  FFMA.FTZ R116, R115, R36, R113 ;  /* 0x0000002473747223 */ /* 0x000fe20000010071 */
[----:B------:R-:W-:Y:S01]  /*2e40*/  LEA R115, R77, 0xffffff80, 0x7 ;  /* 0xffffff804d737811 */ /* 0x000fe200078e38ff */
[----:B------:R-:W-:Y:S02]  /*2e50*/  FADD.FTZ R39, R114, R39 ;  /* 0x0000002772277221 */ /* 0x000fe40000010000 */
[----:B------:R-:W-:Y:S01]  /*2e60*/  FADD.FTZ R107, -R107, R116 ;  /* 0x000000746b6b7221 */ /* 0x000fe20000010100 */
[----:B------:R-:W-:Y:S01]  /*2e70*/  IADD3 R115, -R115, c[0x0][0x168], RZ ;  /* 0x00005a0073737a10 */ /* 0x000fe20007ffe1ff */
[----:B------:R-:W-:-:S02]  /*2e80*/  FMUL.FTZ R114, R104, -R39 ;  /* 0x8000002768727220 */ /* 0x000fc40000410000 */
[-C--:B------:R-:W-:Y:S02]  /*2e90*/  FMUL.FTZ R113, R104, -R107.reuse ;  /* 0x8000006b68717220 */ /* 0x080fe40000410000 */
[C---:B------:R-:W-:Y:S02]  /*2ea0*/  FFMA.FTZ R114, R102.reuse, R107, R114 ;  /* 0x0000006b66727223 */ /* 0x040fe40000010072 */
[----:B------:R-:W-:Y:S02]  /*2eb0*/  FFMA.FTZ R113, R102, R39, -R113 ;  /* 0x0000002766717223 */ /* 0x000fe40000010871 */
[----:B------:R-:W-:Y:S02]  /*2ec0*/  FADD.FTZ R102, -R111, R114 ;  /* 0x000000726f667221 */ /* 0x000fe40000010100 */
[----:B------:R-:W-:Y:S02]  /*2ed0*/  FADD.FTZ R106, R106, R113 ;  /* 0x000000716a6a7221 */ /* 0x000fe40000010000 */
[----:B------:R-:W-:-:S02]  /*2ee0*/  FMUL.FTZ R111, R103, -R102 ;  /* 0x80000066676f7220 */ /* 0x000fc40000410000 */
[----:B------:R-:W-:Y:S02]  /*2ef0*/  FFMA.FTZ R38, R124, R7, R38 ;  /* 0x000000077c267223 */ /* 0x000fe40000010026 */
[C---:B------:R-:W-:Y:S02]  /*2f00*/  FMUL.FTZ R7, R130.reuse, R5 ;  /* 0x0000000582077220 */ /* 0x040fe40000410000 */
[----:B------:R-:W-:Y:S02]  /*2f10*/  FMUL.FTZ R103, R103, -R106 ;  /* 0x8000006a67677220 */ /* 0x000fe40000410000 */
[----:B------:R-:W-:Y:S02]  /*2f20*/  FMUL.FTZ R130, R130, R4 ;  /* 0x0000000482827220 */ /* 0x000fe40000410000 */
[C---:B------:R-:W-:Y:S02]  /*2f30*/  FFMA.FTZ R111, R101.reuse, R106, -R111 ;  /* 0x0000006a656f7223 */ /* 0x040fe4000001086f */
[----:B------:R-:W-:Y:S01]  /*2f40*/  FFMA.FTZ R4, R124, R4, -R7 ;  /* 0x000000047c047223 */ /* 0x000fe20000010807 */
[----:B------:R-:W-:Y:S01]  /*2f50*/  P2R R7, PR, RZ, 0x1 ;  /* 0x00000001ff077803 */ /* 0x000fe20000000000 */
[----:B------:R-:W-:-:S02]  /*2f60*/  FFMA.FTZ R103, R101, R102, R103 ;  /* 0x0000006665677223 */ /* 0x000fc40000010067 */
[----:B------:R-:W-:Y:S02]  /*2f70*/  FFMA.FTZ R5, R124, R5, R130 ;  /* 0x000000057c057223 */ /* 0x000fe40000010082 */
[----:B------:R-:W-:Y:S02]  /*2f80*/  FADD.FTZ R6, R131, R6 ;  /* 0x0000000683067221 */ /* 0x000fe40000010000 */
[----:B------:R-:W-:Y:S02]  /*2f90*/  FADD.FTZ R7, R133, R38 ;  /* 0x0000002685077221 */ /* 0x000fe40000010000 */
[----:B------:R-:W-:Y:S02]  /*2fa0*/  FADD.FTZ R112, R112, R111 ;  /* 0x0000006f70707221 */ /* 0x000fe40000010000 */
[----:B------:R-:W-:Y:S01]  /*2fb0*/  FADD.FTZ R114, -R108, R103 ;  /* 0x000000676c727221 */ /* 0x000fe20000010100 */
[----:B------:R0:W-:Y:S01]  /*2fc0*/  @!P0 STS.128 [R105+0x1b80], R4 ;  /* 0x001b800469008388 */ /* 0x0001e20000000c00 */
[----:B------:R-:W-:-:S02]  /*2fd0*/  FMUL.FTZ R101, R51, R112 ;  /* 0x0000007033657220 */ /* 0x000fc40000410000 */
[C---:B------:R-:W-:Y:S01]  /*2fe0*/  FMUL.FTZ R103, R48.reuse, R106 ;  /* 0x0000006a30677220 */ /* 0x040fe20000410000 */
[----:B------:R-:W-:Y:S01]  /*2ff0*/  STS [R74.X4+0x210], R135 ;  /* 0x000210874a007388 */ /* 0x000fe20000004800 */
[----:B------:R-:W-:Y:S02]  /*3000*/  FFMA.FTZ R118, -R51, R46, R118 ;  /* 0x0000002e33767223 */ /* 0x000fe40000010176 */
[----:B------:R-:W-:Y:S01]  /*3010*/  FFMA.FTZ R108, -R48, R45, R119 ;  /* 0x0000002d306c7223 */ /* 0x000fe20000010177 */
[----:B------:R-:W-:Y:S01]  /*3020*/  LEA R119, R115, -R88, 0x1 ;  /* 0x8000005873777211 */ /* 0x000fe200078e08ff */
[C---:B------:R-:W-:Y:S01]  /*3030*/  FFMA.FTZ R120, -R49.reuse, R44, R120 ;  /* 0x0000002c31787223 */ /* 0x040fe20000010178 */
[----:B------:R-:W-:Y:S01]  /*3040*/  STS [R74.X4+0x214], R127 ;  /* 0x0002147f4a007388 */ /* 0x000fe20000004800 */
[----:B------:R-:W-:Y:S01]  /*3050*/  FMUL.FTZ R111, R49, R107 ;  /* 0x0000006b316f7220 */ /* 0x000fe20000410000 */
[----:B------:R-:W-:Y:S01]  /*3060*/  ISETP.GE.AND P0, PT, R119, 0x1, PT ;  /* 0x000000017700780c */ /* 0x000fe20003f06270 */
[----:B------:R-:W-:Y:S01]  /*3070*/  FMUL.FTZ R116, R47, R37 ;  /* 0x000000252f747220 */ /* 0x000fe20000410000 */
[----:B------:R-:W-:Y:S01]  /*3080*/  STS [R74.X4+0x218], R125 ;  /* 0x0002187d4a007388 */ /* 0x000fe20000004800 */
[----:B------:R-:W-:-:S02]  /*3090*/  FMUL.FTZ R141, R117, R138 ;  /* 0x0000008a758d7220 */ /* 0x000fc40000410000 */
[----:B0-----:R-:W-:Y:S01]  /*30a0*/  FMUL.FTZ R5, R51, R114 ;  /* 0x0000007233057220 */ /* 0x001fe20000410000 */
[----:B------:R-:W-:Y:S01]  /*30b0*/  STS [R74.X4+0x21c], R137 ;  /* 0x00021c894a007388 */ /* 0x000fe20000004800 */
[----:B------:R-:W-:Y:S02]  /*30c0*/  FMUL.FTZ R6, R42, R101 ;  /* 0x000000652a067220 */ /* 0x000fe40000410000 */
[----:B------:R-:W-:Y:S01]  /*30d0*/  FMUL.FTZ R7, R48, R102 ;  /* 0x0000006630077220 */ /* 0x000fe20000410000 */
[----:B------:R-:W-:Y:S01]  /*30e0*/  STS [R74.X4+0x220], R139 ;  /* 0x0002208b4a007388 */ /* 0x000fe20000004800 */
[----:B------:R-:W-:Y:S02]  /*30f0*/  FMUL.FTZ R105, R41, R103 ;  /* 0x0000006729697220 */ /* 0x000fe40000410000 */
[-C--:B------:R-:W-:Y:S01]  /*3100*/  FMUL.FTZ R4, R42, R5.reuse ;  /* 0x000000052a047220 */ /* 0x080fe20000410000 */
[----:B------:R0:W-:Y:S01]  /*3110*/  STS [R74.X4+0x224], R123 ;  /* 0x0002247b4a007388 */ /* 0x0001e20000004800 */
[----:B------:R-:W-:-:S02]  /*3120*/  FFMA.FTZ R6, R118, R5, -R6 ;  /* 0x0000000576067223 */ /* 0x000fc40000010806 */
[-C--:B------:R-:W-:Y:S02]  /*3130*/  FFMA.FTZ R5, R108, R7.reuse, -R105 ;  /* 0x000000076c057223 */ /* 0x080fe40000010869 */
[----:B------:R-:W-:Y:S02]  /*3140*/  FMUL.FTZ R7, R41, R7 ;  /* 0x0000000729077220 */ /* 0x000fe40000410000 */
[----:B------:R-:W-:Y:S02]  /*3150*/  FFMA.FTZ R4, R118, R101, R4 ;  /* 0x0000006576047223 */ /* 0x000fe40000010004 */
[----:B------:R-:W-:Y:S01]  /*3160*/  FMUL.FTZ R105, R49, R39 ;  /* 0x0000002731697220 */ /* 0x000fe20000410000 */
[----:B0-----:R-:W-:Y:S01]  /*3170*/  SHF.L.U32 R123, R53, 0x2, RZ ;  /* 0x00000002357b7819 */ /* 0x001fe200000006ff */
[----:B------:R-:W-:Y:S02]  /*3180*/  FFMA.FTZ R7, R108, R103, R7 ;  /* 0x000000676c077223 */ /* 0x000fe40000010007 */
[----:B------:R-:W-:-:S02]  /*3190*/  FADD.FTZ R4, RZ, R4 ;  /* 0x00000004ff047221 */ /* 0x000fc40000010000 */
[----:B------:R-:W-:Y:S02]  /*31a0*/  FADD.FTZ R6, RZ, R6 ;  /* 0x00000006ff067221 */ /* 0x000fe40000010000 */
[----:B------:R-:W-:Y:S02]  /*31b0*/  FMUL.FTZ R113, R40, R105 ;  /* 0x0000006928717220 */ /* 0x000fe40000410000 */
[C---:B------:R-:W-:Y:S02]  /*31c0*/  FMUL.FTZ R143, R117.reuse, R126 ;  /* 0x0000007e758f7220 */ /* 0x040fe40000410000 */
[C---:B------:R-:W-:Y:S02]  /*31d0*/  FMUL.FTZ R129, R117.reuse, R140 ;  /* 0x0000008c75817220 */ /* 0x040fe40000410000 */
[----:B------:R-:W-:Y:S02]  /*31e0*/  FFMA.FTZ R117, -R117, R142, -RZ ;  /* 0x0000008e75757223 */ /* 0x000fe400000109ff */
[----:B------:R-:W-:Y:S01]  /*31f0*/  FADD.FTZ R4, R4, R7 ;  /* 0x0000000704047221 */ /* 0x000fe20000010000 */
[----:B------:R-:W-:Y:S01]  /*3200*/  STS [R74.X4+0x228], R129 ;  /* 0x000228814a007388 */ /* 0x000fe20000004800 */
[----:B------:R-:W-:-:S02]  /*3210*/  FADD.FTZ R5, R6, R5 ;  /* 0x0000000506057221 */ /* 0x000fc40000010000 */
[-C--:B------:R-:W-:Y:S01]  /*3220*/  FFMA.FTZ R122, R120, R111.reuse, -R113 ;  /* 0x0000006f787a7223 */ /* 0x080fe20000010871 */
[----:B------:R0:W-:Y:S01]  /*3230*/  STS [R74.X4+0x22c], R117 ;  /* 0x00022c754a007388 */ /* 0x0001e20000004800 */
[----:B------:R-:W-:Y:S01]  /*3240*/  FFMA.FTZ R121, -R47, R0, R121 ;  /* 0x000000002f797223 */ /* 0x000fe20000010179 */
[----:B------:R-:W-:Y:S01]  /*3250*/  SHF.L.U64.HI R113, R53, 0x2, R50 ;  /* 0x0000000235717819 */ /* 0x000fe20000010232 */
[----:B------:R-:W-:Y:S02]  /*3260*/  FMUL.FTZ R6, R47, R36 ;  /* 0x000000242f067220 */ /* 0x000fe40000410000 */
[----:B------:R-:W-:Y:S02]  /*3270*/  FMUL.FTZ R7, R43, R116 ;  /* 0x000000742b077220 */ /* 0x000fe40000410000 */
[----:B------:R-:W-:Y:S02]  /*3280*/  FMUL.FTZ R111, R40, R111 ;  /* 0x0000006f286f7220 */ /* 0x000fe40000410000 */
[----:B------:R-:W-:-:S02]  /*3290*/  FADD.FTZ R104, R128, R141 ;  /* 0x0000008d80687221 */ /* 0x000fc40000010000 */
[-C--:B0-----:R-:W-:Y:S02]  /*32a0*/  FFMA.FTZ R117, R121, R6.reuse, -R7 ;  /* 0x0000000679757223 */ /* 0x081fe40000010807 */
[----:B------:R-:W-:Y:S02]  /*32b0*/  FFMA.FTZ R111, R120, R105, R111 ;  /* 0x00000069786f7223 */ /* 0x000fe4000001006f */
[----:B------:R-:W-:Y:S02]  /*32c0*/  FMUL.FTZ R6, R43, R6 ;  /* 0x000000062b067220 */ /* 0x000fe40000410000 */
[----:B------:R-:W-:Y:S02]  /*32d0*/  FADD.FTZ R38, R132, -R143 ;  /* 0x8000008f84267221 */ /* 0x000fe40000010000 */
[----:B------:R-:W-:Y:S02]  /*32e0*/  FADD.FTZ R115, R4, R111 ;  /* 0x0000006f04737221 */ /* 0x000fe40000010000 */
[----:B------:R-:W-:-:S02]  /*32f0*/  FADD.FTZ R122, R5, R122 ;  /* 0x0000007a057a7221 */ /* 0x000fc40000010000 */
[----:B------:R-:W-:Y:S02]  /*3300*/  IMAD R113, R113, c[0x0][0x2d0], RZ ;  /* 0x0000b40071717a24 */ /* 0x000fe400078e02ff */
[----:B------:R-:W-:Y:S01]  /*3310*/  FFMA.FTZ R124, R121, R116, R6 ;  /* 0x00000074797c7223 */ /* 0x000fe20000010006 */
[----:B------:R-:W-:Y:S06]  /*3320*/  BAR.SYNC.DEFER_BLOCKING 0x0 ;  /* 0x0000000000007b1d */ /* 0x000fec0000010000 */
[----:B------:R-:W-:Y:S05]  /*3330*/  @!P0 BRA `(.L_x_13901) ;  /* 0x000000c000008947 */ /* 0x000fea0003800000 */
[----:B------:R-:W-:Y:S01]  /*3340*/  LEA.HI.SX32 R111, R88, R88, 0x1b ;  /* 0x00000058586f7211 */ /* 0x000fe200078fdaff */
[----:B------:R-:W-:Y:S01]  /*3350*/  IMAD R6, R99, c[0x0][0x2d0], RZ ;  /* 0x0000b40063067a24 */ /* 0x000fe200078e02ff */
[----:B------:R-:W-:-:S03]  /*3360*/  SHF.L.U32 R5, R100, 0x8, RZ ;  /* 0x0000000864057819 */ /* 0x000fc600000006ff */
[----:B------:R-:W-:Y:S01]  /*3370*/  IMAD R7, R55, c[0x0][0x2d4], R6 ;  /* 0x0000b50037077a24 */ /* 0x000fe200078e0206 */
[----:B------:R-:W0:Y:S01]  /*3380*/  LDS R111, [R111.X4+0x210] ;  /* 0x000210006f6f7984 */ /* 0x000e220000004800 */
[----:B------:R-:W-:-:S04]  /*3390*/  IADD3 R4, P0, R5, R88, RZ ;  /* 0x0000005805047210 */ /* 0x000fc80007f1e0ff */
[----:B------:R-:W-:-:S05]  /*33a0*/  LEA.HI.X.SX32 R5, R5, RZ, 0x1, P0 ;  /* 0x000000ff05057211 */ /* 0x000fca00000f0eff */
[----:B------:R-:W-:-:S05]  /*33b0*/  IMAD.WIDE.U32 R4, R55, c[0x0][0x2d0], R4 ;  /* 0x0000b40037047a25 */ /* 0x000fca00078e0004 */
[----:B------:R-:W-:Y:S02]  /*33c0*/  IADD3 R5, R5, R7, RZ ;  /* 0x0000000705057210 */ /* 0x000fe40007ffe0ff */
[----:B------:R-:W-:-:S04]  /*33d0*/  LEA R6, P0, R4, R89, 0x2 ;  /* 0x0000005904067211 */ /* 0x000fc800078010ff */
[----:B------:R-:W-:-:S05]  /*33e0*/  LEA.HI.X R7, R4, R87, R5, 0x2, P0 ;  /* 0x0000005704077211 */ /* 0x000fca00000f1405 */
[----:B0-----:R0:W-:Y:S04]  /*33f0*/  RED.E.ADD.F32.FTZ.RN.STRONG.GPU [R6.64], R111 ;  /* 0x0000006f0600798e */ /* 0x0011e8000c10e786 */
.L_x_13901:
[----:B------:R-:W-:Y:S05]  /*3400*/  BSYNC B0 ;  /* 0x0000000000007941 */ /* 0x000fea0003800000 */
.L_x_13900:
[----:B0-----:R0:W1:Y:S01]  /*3410*/  LDS R7, [R73.X4+0x290] ;  /* 0x0002900049077984 */ /* 0x0010620000004800 */
[----:B------:R-:W-:Y:S01]  /*3420*/  ISETP.GE.AND P6, PT, R119, 0x21, PT ;  /* 0x000000217700780c */ /* 0x000fe20003fc6270 */
[----:B------:R-:W-:Y:S01]  /*3430*/  BSSY B0, `(.L_x_13902) ;  /* 0x000000e000007945 */ /* 0x000fe20003800000 */
[----:B------:R-:W-:Y:S01]  /*3440*/  FADD.FTZ R100, R115, R124 ;  /* 0x0000007c73647221 */ /* 0x000fe20000010000 */
[C---:B------:R-:W-:Y:S01]  /*3450*/  ISETP.GE.AND P0, PT, R119.reuse, 0x41, PT ;  /* 0x000000417700780c */ /* 0x040fe20003f06270 */
[----:B------:R-:W-:Y:S01]  /*3460*/  FADD.FTZ R111, R122, R117 ;  /* 0x000000757a6f7221 */ /* 0x000fe20000010000 */
[----:B------:R-:W-:Y:S01]  /*3470*/  ISETP.GE.AND P1, PT, R119, 0x61, PT ;  /* 0x000000617700780c */ /* 0x000fe20003f26270 */
[----:B------:R-:W-:Y:S01]  /*3480*/  IMAD R113, R123, c[0x0][0x2d4], R113 ;  /* 0x0000b5007b717a24 */ /* 0x000fe200078e0271 */
[C---:B------:R-:W-:Y:S02]  /*3490*/  ISETP.GE.AND P2, PT, R119.reuse, 0x81, PT ;  /* 0x000000817700780c */ /* 0x040fe40003f46270 */
[----:B------:R-:W-:-:S02]  /*34a0*/  ISETP.GE.AND P3, PT, R119, 0xa1, PT ;  /* 0x000000a17700780c */ /* 0x000fc40003f66270 */
[C---:B------:R-:W-:Y:S02]  /*34b0*/  ISETP.GE.AND P4, PT, R119.reuse, 0xc1, PT ;  /* 0x000000c17700780c */ /* 0x040fe40003f86270 */
[----:B------:R-:W-:Y:S01]  /*34c0*/  ISETP.GE.AND P5, PT, R119, 0xe1, PT ;  /* 0x000000e17700780c */ /* 0x000fe20003fa6270 */
[----:B------:R-:W-:Y:S07]  /*34d0*/  @!P6 BRA `(.L_x_13903) ;  /* 0x000000300000e947 */ /* 0x000fee0003800000 */
[----:B0-----:R-:W-:-:S05]  /*34e0*/  IMAD.WIDE.U32 R4, R123, c[0x0][0x2d0], R20 ;  /* 0x0000b4007b047a25 */ /* 0x001fca00078e0014 */
[----:B------:R-:W-:-:S05]  /*34f0*/  IADD3 R5, R5, R113, RZ ;  /* 0x0000007105057210 */ /* 0x000fca0007ffe0ff */
[----:B-1----:R0:W-:Y:S02]  /*3500*/  RED.E.ADD.F32.FTZ.RN.STRONG.GPU [R4.64], R7 ;  /* 0x000000070400798e */ /* 0x0021e4000c10e786 */
.L_x_13903:
[----:B0-----:R-:W-:Y:S05]  /*3510*/  BSYNC B0 ;  /* 0x0000000000007941 */ /* 0x001fea0003800000 */
.L_x_13902:
[----:B-1----:R0:W1:Y:S01]  /*3520*/  LDS R7, [R72.X4+0x310] ;  /* 0x0003100048077984 */ /* 0x0020620000004800 */
[----:B------:R-:W-:Y:S01]  /*3530*/  BSSY B0, `(.L_x_13904) ;  /* 0x0000005000007945 */ /* 0x000fe20003800000 */
[----:B------:R-:W-:Y:S05]  /*3540*/  @!P0 BRA `(.L_x_13905) ;  /* 0x0000003000008947 */ /* 0x000fea0003800000 */
[----:B------:R-:W-:-:S05]  /*3550*/  IMAD.WIDE.U32 R4, R123, c[0x0][0x2d0], R22 ;  /* 0x0000b4007b047a25 */ /* 0x000fca00078e0016 */
[----:B------:R-:W-:-:S05]  /*3560*/  IADD3 R5, R113, R5, RZ ;  /* 0x0000000571057210 */ /* 0x000fca0007ffe0ff */
[----:B-1----:R1:W-:Y:S02]  /*3570*/  RED.E.ADD.F32.FTZ.RN.STRONG.GPU [R4.64], R7 ;  /* 0x000000070400798e */ /* 0x0023e4000c10e786 */
.L_x_13905:
[----:B------:R-:W-:Y:S05]  /*3580*/  BSYNC B0 ;  /* 0x0000000000007941 */ /* 0x000fea0003800000 */
.L_x_13904:
[----:B-1----:R1:W2:Y:S01]  /*3590*/  LDS R7, [R71.X4+0x390] ;  /* 0x0003900047077984 */ /* 0x0022a20000004800 */
[----:B------:R-:W-:Y:S01]  /*35a0*/  BSSY B0, `(.L_x_13906) ;  /* 0x0000005000007945 */ /* 0x000fe20003800000 */
[----:B------:R-:W-:Y:S05]  /*35b0*/  @!P1 BRA `(.L_x_13907) ;  /* 0x0000003000009947 */ /* 0x000fea0003800000 */
[----:B------:R-:W-:-:S05]  /*35c0*/  IMAD.WIDE.U32 R4, R123, c[0x0][0x2d0], R24 ;  /* 0x0000b4007b047a25 */ /* 0x000fca00078e0018 */
[----:B------:R-:W-:-:S05]  /*35d0*/  IADD3 R5, R113, R5, RZ ;  /* 0x0000000571057210 */ /* 0x000fca0007ffe0ff */
[----:B--2---:R2:W-:Y:S02]  /*35e0*/  RED.E.ADD.F32.FTZ.RN.STRONG.GPU [R4.64], R7 ;  /* 0x000000070400798e */ /* 0x0045e4000c10e786 */
.L_x_13907:
[----:B------:R-:W-:Y:S05]  /*35f0*/  BSYNC B0 ;  /* 0x0000000000007941 */ /* 0x000fea0003800000 */
.L_x_13906:
[----:B--2---:R2:W3:Y:S01]  /*3600*/  LDS R7, [R70.X4+0x410] ;  /* 0x0004100046077984 */ /* 0x0044e20000004800 */
[----:B------:R-:W-:Y:S01]  /*3610*/  BSSY B0, `(.L_x_13908) ;  /* 0x0000005000007945 */ /* 0x000fe20003800000 */
[----:B------:R-:W-:Y:S05]  /*3620*/  @!P2 BRA `(.L_x_13909) ;  /* 0x000000300000a947 */ /* 0x000fea0003800000 */
[----:B------:R-:W-:-:S05]  /*3630*/  IMAD.WIDE.U32 R4, R123, c[0x0][0x2d0], R26 ;  /* 0x0000b4007b047a25 */ /* 0x000fca00078e001a */
[----:B------:R-:W-:-:S05]  /*3640*/  IADD3 R5, R113, R5, RZ ;  /* 0x0000000571057210 */ /* 0x000fca0007ffe0ff */
[----:B---3--:R3:W-:Y:S02]  /*3650*/  RED.E.ADD.F32.FTZ.RN.STRONG.GPU [R4.64], R7 ;  /* 0x000000070400798e */ /* 0x0087e4000c10e786 */
.L_x_13909:
[----:B------:R-:W-:Y:S05]  /*3660*/  BSYNC B0 ;  /* 0x0000000000007941 */ /* 0x000fea0003800000 */
.L_x_13908:
[----:B---3--:R3:W4:Y:S01]  /*3670*/  LDS R7, [R69.X4+0x490] ;  /* 0x0004900045077984 */ /* 0x0087220000004800 */
[----:B------:R-:W-:Y:S01]  /*3680*/  BSSY B0, `(.L_x_13910) ;  /* 0x0000005000007945 */ /* 0x000fe20003800000 */
[----:B------:R-:W-:Y:S05]  /*3690*/  @!P3 BRA `(.L_x_13911) ;  /* 0x000000300000b947 */ /* 0x000fea0003800000 */
[----:B------:R-:W-:-:S05]  /*36a0*/  IMAD.WIDE.U32 R4, R123, c[0x0][0x2d0], R28 ;  /* 0x0000b4007b047a25 */ /* 0x000fca00078e001c */
[----:B------:R-:W-:-:S05]  /*36b0*/  IADD3 R5, R113, R5, RZ ;  /* 0x0000000571057210 */ /* 0x000fca0007ffe0ff */
[----:B----4-:R4:W-:Y:S02]  /*36c0*/  RED.E.ADD.F32.FTZ.RN.STRONG.GPU [R4.64], R7 ;  /* 0x000000070400798e */ /* 0x0109e4000c10e786 */
.L_x_13911:
[----:B------:R-:W-:Y:S05]  /*36d0*/  BSYNC B0 ;  /* 0x0000000000007941 */ /* 0x000fea0003800000 */
.L_x_13910:
[----:B------:R0:W1:Y:S01]  /*36e0*/  LDS R99, [R68.X4+0x510] ;  /* 0x0005100044637984 */ /* 0x0000620000004800 */
[----:B------:R-:W-:Y:S01]  /*36f0*/  BSSY B0, `(.L_x_13912) ;  /* 0x0000006000007945 */ /* 0x000fe20003800000 */
[----:B----4-:R-:W-:Y:S01]  /*3700*/  IMAD.WIDE.U32 R4, R123, c[0x0][0x2d0], R32 ;  /* 0x0000b4007b047a25 */ /* 0x010fe200078e0020 */
[----:B------:R-:W-:Y:S05]  /*3710*/  @!P4 BRA `(.L_x_13913) ;  /* 0x000000300000c947 */ /* 0x000fea0003800000 */
[----:B------:R-:W-:-:S05]  /*3720*/  IMAD.WIDE.U32 R6, R123, c[0x0][0x2d0], R30 ;  /* 0x0000b4007b067a25 */ /* 0x000fca00078e001e */
[----:B------:R-:W-:-:S05]  /*3730*/  IADD3 R7, R113, R7, RZ ;  /* 0x0000000771077210 */ /* 0x000fca0007ffe0ff */
[----:B-1----:R1:W-:Y:S02]  /*3740*/  RED.E.ADD.F32.FTZ.RN.STRONG.GPU [R6.64], R99 ;  /* 0x000000630600798e */ /* 0x0023e4000c10e786 */
.L_x_13913:
[----:B------:R-:W-:Y:S05]  /*3750*/  BSYNC B0 ;  /* 0x0000000000007941 */ /* 0x000fea0003800000 */
.L_x_13912:
[----:B-1----:R1:W4:Y:S01]  /*3760*/  LDS R7, [R67.X4+0x590] ;  /* 0x0005900043077984 */ /* 0x0023220000004800 */
[----:B------:R-:W-:Y:S01]  /*3770*/  BSSY B0, `(.L_x_13914) ;  /* 0x0000004000007945 */ /* 0x000fe20003800000 */
[----:B------:R-:W-:Y:S05]  /*3780*/  @!P5 BRA `(.L_x_13915) ;  /* 0x000000200000d947 */ /* 0x000fea0003800000 */
[----:B------:R-:W-:-:S05]  /*3790*/  IADD3 R5, R113, R5, RZ ;  /* 0x0000000571057210 */ /* 0x000fca0007ffe0ff */
[----:B----4-:R4:W-:Y:S02]  /*37a0*/  RED.E.ADD.F32.FTZ.RN.STRONG.GPU [R4.64], R7 ;  /* 0x000000070400798e */ /* 0x0109e4000c10e786 */
.L_x_13915:
[----:B------:R-:W-:Y:S05]  /*37b0*/  BSYNC B0 ;  /* 0x0000000000007941 */ /* 0x000fea0003800000 */
.L_x_13914:
        /* <DEDUP_REMOVED lines=17> */
[----:B----4-:R-:W-:-:S03]  /*38d0*/  @!P0 FADD.FTZ R5, R5, R122 ;  /* 0x0000007a05058221 */ /* 0x010fc60000010000 */
        /* <DEDUP_REMOVED lines=26> */
[-C--:B------:R-:W-:Y:S02]  /*3a80*/  FMUL.FTZ R99, R35, R37.reuse ;  /* 0x0000002523637220 */ /* 0x080fe40000410000 */
[----:B-1----:R-:W-:Y:S02]  /*3a90*/  @!P0 FADD.FTZ R5, R5, R38 ;  /* 0x0000002605058221 */ /* 0x002fe40000010000 */
[-C--:B------:R-:W-:Y:S02]  /*3aa0*/  FFMA.FTZ R38, R34, R36.reuse, -R99 ;  /* 0x0000002422267223 */ /* 0x080fe40000010863 */
[----:B----4-:R-:W-:Y:S02]  /*3ab0*/  @!P0 FADD.FTZ R6, R6, R111 ;  /* 0x0000006f06068221 */ /* 0x010fe40000010000 */
[----:B------:R-:W-:Y:S01]  /*3ac0*/  SHFL.DOWN PT, R111, R4, 0x10, 0x1f ;  /* 0x0a001f00046f7f89 */ /* 0x000fe200000e0000 */
[----:B------:R-:W-:Y:S02]  /*3ad0*/  FMUL.FTZ R36, R35, R36 ;  /* 0x0000002423247220 */ /* 0x000fe40000410000 */
[----:B-----5:R-:W-:Y:S01]  /*3ae0*/  @!P0 FADD.FTZ R7, R7, R100 ;  /* 0x0000006407078221 */ /* 0x020fe20000010000 */
[----:B------:R-:W-:Y:S01]  /*3af0*/  SHFL.DOWN PT, R113, R6, 0x10, 0x1f ;  /* 0x0a001f0006717f89 */ /* 0x000fe200000e0000 */
[----:B------:R-:W-:Y:S01]  /*3b00*/  FMUL.FTZ R99, R43, R38 ;  /* 0x000000262b637220 */ /* 0x000fe20000410000 */
[----:B------:R-:W-:Y:S01]  /*3b10*/  ISETP.GT.AND P0, PT, R76, 0xf, PT ;  /* 0x0000000f4c00780c */ /* 0x000fe20003f04270 */
[----:B------:R-:W-:Y:S01]  /*3b20*/  FFMA.FTZ R38, R34, R37, R36 ;  /* 0x0000002522267223 */ /* 0x000fe20000010024 */
[----:B------:R-:W0:Y:S01]  /*3b30*/  SHFL.DOWN PT, R100, R5, 0x10, 0x1f ;  /* 0x0a001f0005647f89 */ /* 0x000e2200000e0000 */
[----:B------:R-:W-:-:S02]  /*3b40*/  FMUL.FTZ R36, R35, R39 ;  /* 0x0000002723247220 */ /* 0x000fc40000410000 */
[----:B------:R-:W-:Y:S01]  /*3b50*/  FMUL.FTZ R43, R35, R106 ;  /* 0x0000006a232b7220 */ /* 0x000fe20000410000 */
[----:B------:R-:W1:Y:S01]  /*3b60*/  SHFL.DOWN PT, R104, R7, 0x10, 0x1f ;  /* 0x0a001f0007687f89 */ /* 0x000e6200000e0000 */
[----:B------:R-:W-:Y:S02]  /*3b70*/  FFMA.FTZ R38, R121, R38, R99 ;  /* 0x0000002679267223 */ /* 0x000fe40000010063 */
[C---:B------:R-:W-:Y:S02]  /*3b80*/  FFMA.FTZ R99, R34.reuse, R107, -R36 ;  /* 0x0000006b22637223 */ /* 0x040fe40000010824 */
[----:B------:R-:W-:Y:S02]  /*3b90*/  FFMA.FTZ R36, R34, R102, -R43 ;  /* 0x0000006622247223 */ /* 0x000fe4000001082b */
[----:B------:R-:W-:Y:S02]  /*3ba0*/  FFMA.FTZ R38, R0, R37, R38 ;  /* 0x0000002500267223 */ /* 0x000fe40000010026 */
[----:B------:R-:W-:-:S02]  /*3bb0*/  FMUL.FTZ R37, R35, R112 ;  /* 0x0000007023257220 */ /* 0x000fc40000410000 */
[----:B------:R-:W-:Y:S02]  /*3bc0*/  FMUL.FTZ R36, R41, R36 ;  /* 0x0000002429247220 */ /* 0x000fe40000410000 */
[C---:B------:R-:W-:Y:S02]  /*3bd0*/  FMUL.FTZ R107, R35.reuse, R107 ;  /* 0x0000006b236b7220 */ /* 0x040fe40000410000 */
[C---:B------:R-:W-:Y:S02]  /*3be0*/  FMUL.FTZ R41, R35.reuse, R102 ;  /* 0x0000006623297220 */ /* 0x040fe40000410000 */
[-C--:B------:R-:W-:Y:S02]  /*3bf0*/  FMUL.FTZ R35, R35, R114.reuse ;  /* 0x0000007223237220 */ /* 0x080fe40000410000 */
[----:B------:R-:W-:Y:S02]  /*3c00*/  FFMA.FTZ R37, R34, R114, -R37 ;  /* 0x0000007222257223 */ /* 0x000fe40000010825 */
[----:B------:R-:W-:-:S02]  /*3c10*/  FMUL.FTZ R99, R40, R99 ;  /* 0x0000006328637220 */ /* 0x000fc40000410000 */
[C---:B------:R-:W-:Y:S02]  /*3c20*/  FFMA.FTZ R107, R34.reuse, R39, R107 ;  /* 0x00000027226b7223 */ /* 0x040fe4000001006b */
[C---:B------:R-:W-:Y:S02]  /*3c30*/  FFMA.FTZ R41, R34.reuse, R106, R41 ;  /* 0x0000006a22297223 */ /* 0x040fe40000010029 */
[----:B------:R-:W-:Y:S02]  /*3c40*/  FFMA.FTZ R35, R34, R112, R35 ;  /* 0x0000007022237223 */ /* 0x000fe40000010023 */
[----:B------:R-:W-:Y:S02]  /*3c50*/  FMUL.FTZ R37, R42, R37 ;  /* 0x000000252a257220 */ /* 0x000fe40000410000 */
[----:B0-----:R-:W-:Y:S02]  /*3c60*/  @!P0 FADD.FTZ R5, R5, R100 ;  /* 0x0000006405058221 */ /* 0x001fe40000010000 */
[----:B------:R-:W-:-:S02]  /*3c70*/  @!P0 FADD.FTZ R6, R6, R113 ;  /* 0x0000007106068221 */ /* 0x000fc40000010000 */
[----:B-1----:R-:W-:Y:S02]  /*3c80*/  @!P0 FADD.FTZ R7, R7, R104 ;  /* 0x0000006807078221 */ /* 0x002fe40000010000 */
        /* <DEDUP_REMOVED lines=24> */
.L_x_13917:
[----:B0-----:R-:W-:Y:S05]  /*3e10*/  BSYNC B0 ;  /* 0x0000000000007941 */ /* 0x001fea0003800000 */
.L_x_13916:
[----:B------:R-:W-:Y:S02]  /*3e20*/  IADD3 R55, R55, 0x1, RZ ;  /* 0x0000000137377810 */ /* 0x000fe40007ffe0ff */
[----:B------:R-:W-:-:S02]  /*3e30*/  IADD3 R53, P1, R53, 0x1, RZ ;  /* 0x0000000135357810 */ /* 0x000fc40007f3e0ff */
[----:B------:R-:W-:Y:S02]  /*3e40*/  ISETP.GE.AND P0, PT, R55, c[0x0][0x16c], PT ;  /* 0x00005b0037007a0c */ /* 0x000fe40003f06270 */
[----:B------:R-:W-:-:S11]  /*3e50*/  IADD3.X R50, RZ, R50, RZ, P1, !PT ;  /* 0x00000032ff327210 */ /* 0x000fd60000ffe4ff */
[----:B------:R-:W-:Y:S01]  /*3e60*/  @P0 CALL.REL.NOINC `(.L_x_13887) ;  /* 0x0000001000000944 */ /* 0x000fe20003c00000 */
[----:B------:R-:W-:Y:S05]  /*3e70*/  BRA `(.L_x_13918) ;  /* 0xffffd0a000007947 */ /* 0x000fea000383ffff */
.L_x_13887:
[----:B------:R-:W0:Y:S01]  /*3e80*/  F2F.F16.F32 R4, R54 ;  /* 0x0000003600047304 */ /* 0x000e220000200800 */
[----:B------:R-:W-:Y:S01]  /*3e90*/  BAR.SYNC.DEFER_BLOCKING 0x0 ;  /* 0x0000000000007b1d */ /* 0x000fe20000010000 */
[C---:B------:R-:W-:Y:S01]  /*3ea0*/  IADD3 R26, R77.reuse, -0x1, RZ ;  /* 0xffffffff4d1a7810 */ /* 0x040fe20007ffe0ff */
[----:B------:R-:W-:Y:S01]  /*3eb0*/  UIADD3 UR4, UR4, -0x100, URZ ;  /* 0xffffff0004047890 */ /* 0x000fe2000fffe03f */
[----:B------:R-:W-:Y:S02]  /*3ec0*/  ISETP.GT.AND P4, PT, R77, 0x1, PT ;  /* 0x000000014d00780c */ /* 0x000fe40003f84270 */
[----:B------:R-:W-:Y:S02]  /*3ed0*/  SHF.L.U32 R20, R26, 0x7, RZ ;  /* 0x000000071a147819 */ /* 0x000fe400000006ff */
[----:B------:R-:W-:Y:S01]  /*3ee0*/  F2F.F16.F32 R56, R56 ;  /* 0x0000003800387304 */ /* 0x000fe20000200800 */
[----:B------:R-:W-:Y:S02]  /*3ef0*/  IADD3 R80, P1, R80, -0x100, RZ ;  /* 0xffffff0050507810 */ /* 0x000fe40007f3e0ff */
[----:B------:R-:W-:-:S02]  /*3f00*/  SHF.R.S32.HI R21, RZ, 0x1f, R20 ;  /* 0x0000001fff157819 */ /* 0x000fc40000011414 */
[----:B------:R-:W-:Y:S02]  /*3f10*/  IADD3 R84, P2, R84, -0x100, RZ ;  /* 0xffffff0054547810 */ /* 0x000fe40007f5e0ff */
[----:B------:R-:W-:Y:S01]  /*3f20*/  IADD3 R82, P3, R82, -0x100, RZ ;  /* 0xffffff0052527810 */ /* 0x000fe20007f7e0ff */
[----:B------:R-:W1:Y:S01]  /*3f30*/  F2F.F16.F32 R7, R52 ;  /* 0x0000003400077304 */ /* 0x000e620000200800 */
[----:B0-----:R-:W-:Y:S01]  /*3f40*/  IMAD.WIDE.U32 R4, R4, 0x10000, RZ ;  /* 0x0001000004047825 */ /* 0x001fe200078e00ff */
[----:B------:R-:W-:Y:S02]  /*3f50*/  IADD3.X R81, R81, -0x1, RZ, P1, !PT ;  /* 0xffffffff51517810 */ /* 0x000fe40000ffe4ff */
[----:B------:R-:W-:Y:S02]  /*3f60*/  IADD3.X R85, R85, -0x1, RZ, P2, !PT ;  /* 0xffffffff55557810 */ /* 0x000fe400017fe4ff */
[----:B------:R-:W-:Y:S02]  /*3f70*/  IADD3.X R83, R83, -0x1, RZ, P3, !PT ;  /* 0xffffffff53537810 */ /* 0x000fe40001ffe4ff */
[----:B------:R-:W0:Y:S01]  /*3f80*/  F2F.F16.F32 R57, R57 ;  /* 0x0000003900397304 */ /* 0x000e220000200800 */
[----:B------:R-:W-:-:S02]  /*3f90*/  MOV R77, R26 ;  /* 0x0000001a004d7202 */ /* 0x000fc40000000f00 */
[----:B-1----:R-:W-:-:S05]  /*3fa0*/  PRMT R7, R56, 0x5410, R7 ;  /* 0x0000541038077816 */ /* 0x002fca0000000007 */
[----:B------:R-:W1:Y:S01]  /*3fb0*/  F2F.F16.F32 R0, R59 ;  /* 0x0000003b00007304 */ /* 0x000e620000200800 */
[----:B------:R-:W-:Y:S01]  /*3fc0*/  LOP3.LUT R19, R7, R5, RZ, 0xfc, !PT ;  /* 0x0000000507137212 */ /* 0x000fe200078efcff */
[----:B------:R-:W-:Y:S01]  /*3fd0*/  IMAD R7, R92, c[0x0][0x2d8], RZ ;  /* 0x0000b6005c077a24 */ /* 0x000fe200078e02ff */
[----:B0-----:R-:W-:-:S03]  /*3fe0*/  LOP3.LUT R18, R4, R57, RZ, 0xfc, !PT ;  /* 0x0000003904127212 */ /* 0x001fc600078efcff */
[C---:B------:R-:W-:Y:S02]  /*3ff0*/  IMAD R25, R94.reuse, c[0x0][0x2dc], R7 ;  /* 0x0000b7005e197a24 */ /* 0x040fe400078e0207 */
[----:B------:R-:W-:Y:S01]  /*4000*/  F2F.F16.F32 R23, R60 ;  /* 0x0000003c00177304 */ /* 0x000fe20000200800 */
[----:B------:R-:W-:Y:S01]  /*4010*/  IMAD.WIDE.U32 R6, R94, c[0x0][0x2d8], R20 ;  /* 0x0000b6005e067a25 */ /* 0x000fe200078e0014 */
[----:B------:R0:W-:Y:S01]  /*4020*/  STS.64 [R76.X8], R18 ;  /* 0x000000124c007388 */ /* 0x0001e20000008a00 */
[----:B------:R-:W-:-:S06]  /*4030*/  NOP ;  /* 0x0000000000007918 */ /* 0x000fcc0000000000 */
[----:B------:R-:W4:Y:S01]  /*4040*/  LDS.64 R4, [R76.X8] ;  /* 0x000000004c047984 */ /* 0x000f220000008a00 */
[----:B------:R-:W5:Y:S01]  /*4050*/  F2F.F16.F32 R24, R61 ;  /* 0x0000003d00187304 */ /* 0x000f620000200800 */
[----:B------:R-:W-:Y:S01]  /*4060*/  IADD3 R7, R7, R25, RZ ;  /* 0x0000001907077210 */ /* 0x000fe20007ffe0ff */
[----:B------:R-:W-:Y:S02]  /*4070*/  IMAD R25, R97, c[0x0][0x2e0], RZ ;  /* 0x0000b80061197a24 */ /* 0x000fe400078e02ff */
[----:B------:R-:W-:-:S04]  /*4080*/  IMAD.WIDE.U32 R20, R94, c[0x0][0x2f8], R20 ;  /* 0x0000be005e147a25 */ /* 0x000fc800078e0014 */
[----:B------:R2:W3:Y:S01]  /*4090*/  F2F.F16.F32 R27, R58 ;  /* 0x0000003a001b7304 */ /* 0x0004e20000200800 */
[C---:B------:R-:W-:Y:S02]  /*40a0*/  IMAD R25, R98.reuse, c[0x0][0x2e4], R25 ;  /* 0x0000b90062197a24 */ /* 0x040fe400078e0219 */
[----:B0-----:R-:W-:-:S04]  /*40b0*/  IMAD.WIDE.U32 R18, R98, c[0x0][0x2e0], R6 ;  /* 0x0000b80062127a25 */ /* 0x001fc800078e0006 */
[----:B-1----:R-:W-:Y:S01]  /*40c0*/  IMAD.WIDE.U32 R6, R0, 0x10000, RZ ;  /* 0x0001000000067825 */ /* 0x002fe200078e00ff */
[----:B------:R-:W-:Y:S02]  /*40d0*/  IADD3 R19, R19, R25, RZ ;  /* 0x0000001913137210 */ /* 0x000fe40007ffe0ff */
[C---:B------:R-:W-:Y:S01]  /*40e0*/  LEA R22, P0, R18.reuse, c[0x0][0x330], 0x1 ;  /* 0x0000cc0012167a11 */ /* 0x040fe200078008ff */
[----:B--2---:R-:W-:Y:S01]  /*40f0*/  FADD.FTZ R58, R91, R58 ;  /* 0x0000003a5b3a7221 */ /* 0x004fe20000010000 */
[----:B-----5:R-:W-:Y:S02]  /*4100*/  PRMT R25, R23, 0x5410, R24 ;  /* 0x0000541017197816 */ /* 0x020fe40000000018 */
[----:B------:R-:W-:Y:S01]  /*4110*/  LEA.HI.X R23, R18, c[0x0][0x334], R19, 0x1, P0 ;  /* 0x0000cd0012177a11 */ /* 0x000fe200000f0c13 */
[----:B------:R-:W-:Y:S01]  /*4120*/  FADD.FTZ R59, R58, R59 ;  /* 0x0000003b3a3b7221 */ /* 0x000fe20000010000 */
[----:B------:R-:W-:Y:S02]  /*4130*/  LOP3.LUT R25, R25, R7, RZ, 0xfc, !PT ;  /* 0x0000000719197212 */ /* 0x000fe400078efcff */
[----:B---3--:R-:W-:Y:S01]  /*4140*/  LOP3.LUT R24, R6, R27, RZ, 0xfc, !PT ;  /* 0x0000001b06187212 */ /* 0x008fe200078efcff */
[----:B------:R-:W-:-:S04]  /*4150*/  IMAD.WIDE R6, R88, 0x8, R22 ;  /* 0x0000000858067825 */ /* 0x000fc800078e0216 */
[----:B------:R-:W-:Y:S02]  /*4160*/  IMAD R23, R92, c[0x0][0x2f8], RZ ;  /* 0x0000be005c177a24 */ /* 0x000fe400078e02ff */
[----:B------:R-:W-:Y:S02]  /*4170*/  IMAD R27, R97, c[0x0][0x300], RZ ;  /* 0x0000c000611b7a24 */ /* 0x000fe400078e02ff */
[----:B------:R-:W-:Y:S02]  /*4180*/  IMAD R23, R94, c[0x0][0x2fc], R23 ;  /* 0x0000bf005e177a24 */ /* 0x000fe400078e0217 */
[----:B------:R-:W-:Y:S01]  /*4190*/  IMAD R27, R98, c[0x0][0x304], R27 ;  /* 0x0000c100621b7a24 */ /* 0x000fe200078e021b */
[----:B----4-:R0:W-:Y:S02]  /*41a0*/  STG.E.64 [R6.64], R4 ;  /* 0x0000000406007986 */ /* 0x0101e4000c101b06 */
[----:B------:R-:W-:Y:S01]  /*41b0*/  IADD3 R21, R21, R23, RZ ;  /* 0x0000001715157210 */ /* 0x000fe20007ffe0ff */
[----:B------:R-:W-:Y:S01]  /*41c0*/  FADD.FTZ R60, R59, R60 ;  /* 0x0000003c3b3c7221 */ /* 0x000fe20000010000 */
[----:B------:R-:W-:Y:S03]  /*41d0*/  BAR.SYNC.DEFER_BLOCKING 0x0 ;  /* 0x0000000000007b1d */ /* 0x000fe60000010000 */
[----:B------:R-:W-:-:S02]  /*41e0*/  FADD.FTZ R91, R60, R61 ;  /* 0x0000003d3c5b7221 */ /* 0x000fc40000010000 */
        /* <DEDUP_REMOVED lines=13> */
.L_x_13886:
        /* <DEDUP_REMOVED lines=24> */
.L_x_13921:
[----:B0-----:R-:W-:Y:S05]  /*4440*/  BSYNC B0 ;  /* 0x0000000000007941 */ /* 0x001fea0003800000 */
.L_x_13920:
        /* <DEDUP_REMOVED lines=12> */
[----:B0-----:R-:W0:Y:S02]  /*4510*/  SHFL.DOWN P0, R5, R2, 0x8, 0x1f ;  /* 0x09001f0002057f89 */ /* 0x001e240000000000 */
        /* <DEDUP_REMOVED lines=10> */
.L_x_13923:
[----:B------:R-:W1:Y:S02]  /*45c0*/  S2R R13, SR_TID.X ;  /* 0x00000000000d7919 */ /* 0x000e640000002100 */
.L_x_13924:
[----:B0-----:R-:W-:Y:S05]  /*45d0*/  BSYNC B0 ;  /* 0x0000000000007941 */ /* 0x001fea0003800000 */
.L_x_13922:
        /* <DEDUP_REMOVED lines=10> */
.L_x_13925:
        /* <DEDUP_REMOVED lines=28> */
.L_x_13926:
        /* <DEDUP_REMOVED lines=12> */
.L_x_14772:


//--------------------- .text._Z25selective_scan_bwd_kernelI32Selective_Scan_bwd_kernel_traitsILi32ELi4ELb1ELb0ELb1ELb0ELb1EN3c104HalfENS1_7complexIfEEEEv12SSMParamsBwd --------------------------
	.section	.text._Z25selective_scan_bwd_kernelI32Selective_Scan_bwd_kernel_traitsILi32ELi4ELb1ELb0ELb1ELb0ELb1EN3c104HalfENS1_7complexIfEEEEv12SSMParamsBwd,"ax",@progbits
	.sectioninfo	@"SHI_REGISTERS=152"
	.align	128
        .global         _Z25selective_scan_bwd_kernelI32Selective_Scan_bwd_kernel_traitsILi32ELi4ELb1ELb0ELb1ELb0ELb1EN3c104HalfENS1_7complexIfEEEEv12SSMParamsBwd
        .type           _Z25selective_scan_bwd_kernelI32Selective_Scan_bwd_kernel_traitsILi32ELi4ELb1ELb0ELb1ELb0ELb1EN3c104HalfENS1_7complexIfEEEEv12SSMParamsBwd,@function
        .size           _Z25selective_scan_bwd_kernelI32Selective_Scan_bwd_kernel_traitsILi32ELi4ELb1ELb0ELb1ELb0ELb1EN3c104HalfENS1_7complexIfEEEEv12SSMParamsBwd,(.L_x_14773 - _Z25selective_scan_bwd_kernelI32Selective_Scan_bwd_kernel_traitsILi32ELi4ELb1ELb0ELb1ELb0ELb1EN3c104HalfENS1_7complexIfEEEEv12SSMParamsBwd)
        .other          _Z25selective_scan_bwd_kernelI32Selective_Scan_bwd_kernel_traitsILi32ELi4ELb1ELb0ELb1ELb0ELb1EN3c104HalfENS1_7complexIfEEEEv12SSMParamsBwd,@"STO_CUDA_ENTRY STV_DEFAULT"
_Z25selective_scan_bwd_kernelI32Selective_Scan_bwd_kernel_traitsILi32ELi4ELb1ELb0ELb1ELb0ELb1EN3c104HalfENS1_7complexIfEEEEv12SSMParamsBwd:
.text._Z25selective_scan_bwd_kernelI32Selective_Scan_bwd_kernel_traitsILi32ELi4ELb1ELb0ELb1ELb0ELb1EN3c104HalfENS1_7complexIfEEEEv12SSMParamsBwd:
        /* <DEDUP_REMOVED lines=19> */
[----:B-1----:R-:W-:-:S03]  /*0130*/  IADD3 R6, R0, 0xffffffe, RZ ;  /* 0x0ffffffe00067810 */ /* 0x002fc60007ffe0ff */
[----:B------:R1:W5:Y:S01]  /*0140*/  @P1 LDG.E R94, [R4.64] ;  /* 0x00000006045e1981 */ /* 0x000362000c1e1900 */
[----:B------:R2:W3:Y:S01]  /*0150*/  F2I.FTZ.U32.TRUNC.NTZ R7, R6 ;  /* 0x0000000600077305 */ /* 0x0004e2000021f000 */
[----:B------:R-:W-:Y:S01]  /*0160*/  ISETP.NE.AND P1, PT, RZ, c[0x0][0x178], PT ;  /* 0x00005e00ff007a0c */ /* 0x000fe20003f25270 */
[C---:B------:R-:W-:Y:S01]  /*0170*/  IMAD R10, R92.reuse, c[0x0][0x278], RZ ;  /* 0x00009e005c0a7a24 */ /* 0x040fe200078e02ff */
[----:B------:R-:W-:Y:S01]  /*0180*/  MOV R14, c[0x0][0x174] ;  /* 0x00005d00000e7a02 */ /* 0x000fe20000000f00 */
[----:B------:R-:W-:Y:S01]  /*0190*/  IMAD R12, R92, c[0x0][0x1b0], RZ ;  /* 0x00006c005c0c7a24 */ /* 0x000fe200078e02ff */
[----:B0-----:R-:W-:Y:S01]  /*01a0*/  IABS R2, R97 ;  /* 0x0000006100027213 */ /* 0x001fe20000000000 */
[C---:B------:R-:W-:Y:S01]  /*01b0*/  IMAD R13, R93.reuse, c[0x0][0x27c], R10 ;  /* 0x00009f005d0d7a24 */ /* 0x040fe200078e020a */
[----:B------:R-:W-:Y:S01]  /*01c0*/  HFMA2.MMA R90, -RZ, RZ, 0, 0 ;  /* 0x00000000ff5a7435 */ /* 0x000fe200000001ff */
[C---:B------:R-:W-:Y:S01]  /*01d0*/  IMAD R17, R93.reuse, c[0x0][0x1b4], R12 ;  /* 0x00006d005d117a24 */ /* 0x040fe200078e020c */
[----:B--2---:R-:W-:Y:S01]  /*01e0*/  HFMA2.MMA R6, -RZ, RZ, 0, 0 ;  /* 0x00000000ff067435 */ /* 0x004fe200000001ff */
[----:B-1----:R-:W-:Y:S01]  /*01f0*/  IMAD.WIDE.U32 R4, R93, c[0x0][0x1e0], RZ ;  /* 0x000078005d047a25 */ /* 0x002fe200078e00ff */
[----:B------:R-:W-:-:S03]  /*0200*/  HFMA2.MMA R89, -RZ, RZ, 0, 0 ;  /* 0x00000000ff597435 */ /* 0x000fc600000001ff */
[----:B------:R-:W-:Y:S01]  /*0210*/  IMAD R12, R96, c[0x0][0x280], RZ ;  /* 0x0000a000600c7a24 */ /* 0x000fe200078e02ff */
[----:B---3--:R-:W-:-:S03]  /*0220*/  IADD3 R8, RZ, -R7, RZ ;  /* 0x80000007ff087210 */ /* 0x008fc60007ffe0ff */
[----:B------:R-:W-:Y:S02]  /*0230*/  IMAD R12, R97, c[0x0][0x284], R12 ;  /* 0x0000a100610c7a24 */ /* 0x000fe400078e020c */
[----:B------:R-:W-:Y:S02]  /*0240*/  IMAD R9, R8, R11, RZ ;  /* 0x0000000b08097224 */ /* 0x000fe400078e02ff */
[----:B------:R-:W-:Y:S02]  /*0250*/  IMAD R8, R92, c[0x0][0x1e0], RZ ;  /* 0x000078005c087a24 */ /* 0x000fe400078e02ff */
[----:B------:R-:W-:-:S04]  /*0260*/  IMAD.HI.U32 R7, R7, R9, R6 ;  /* 0x0000000907077227 */ /* 0x000fc800078e0006 */
[----:B------:R-:W-:Y:S02]  /*0270*/  IMAD R6, R92, c[0x0][0x1d0], RZ ;  /* 0x000074005c067a24 */ /* 0x000fe400078e02ff */
[----:B------:R-:W-:-:S04]  /*0280*/  IMAD.HI.U32 R91, R7, R2, RZ ;  /* 0x00000002075b7227 */ /* 0x000fc800078e00ff */
[----:B------:R-:W-:Y:S01]  /*0290*/  IMAD R7, R93, c[0x0][0x1d4], R6 ;  /* 0x000075005d077a24 */ /* 0x000fe200078e0206 */
[----:B------:R-:W-:Y:S01]  /*02a0*/  IADD3 R0, -R91, RZ, RZ ;  /* 0x000000ff5b007210 */ /* 0x000fe20007ffe1ff */
[----:B------:R-:W-:Y:S01]  /*02b0*/  IMAD R9, R93, c[0x0][0x1e4], R8 ;  /* 0x000079005d097a24 */ /* 0x000fe200078e0208 */
[----:B------:R-:W-:-:S03]  /*02c0*/  LOP3.LUT R6, R97, c[0x0][0x178], RZ, 0x3c, !PT ;  /* 0x00005e0061067a12 */ /* 0x000fc600078e3cff */
[----:B------:R-:W-:Y:S01]  /*02d0*/  IMAD R0, R11, R0, R2 ;  /* 0x000000000b007224 */ /* 0x000fe200078e0202 */
[----:B------:R-:W-:Y:S01]  /*02e0*/  ISETP.GE.AND P3, PT, R6, RZ, PT ;  /* 0x000000ff0600720c */ /* 0x000fe20003f66270 */
[----:B------:R-:W-:Y:S01]  /*02f0*/  IMAD.WIDE.U32 R2, R93, c[0x0][0x1d0], RZ ;  /* 0x000074005d027a25 */ /* 0x000fe200078e00ff */
[----:B------:R-:W-:Y:S02]  /*0300*/  IADD3 R5, R5, R9, RZ ;  /* 0x0000000905057210 */ /* 0x000fe40007ffe0ff */
[----:B------:R-:W-:Y:S01]  /*0310*/  ISETP.GT.U32.AND P2, PT, R11, R0, PT ;  /* 0x000000000b00720c */ /* 0x000fe20003f44070 */
[----:B------:R-:W-:Y:S01]  /*0320*/  IMAD.WIDE.U32 R8, R93, c[0x0][0x1b0], RZ ;  /* 0x00006c005d087a25 */ /* 0x000fe200078e00ff */
[----:B------:R-:W-:-:S03]  /*0330*/  IADD3 R3, R3, R7, RZ ;  /* 0x0000000703037210 */ /* 0x000fc60007ffe0ff */
[----:B------:R-:W-:Y:S01]  /*0340*/  IMAD.WIDE.U32 R6, R93, c[0x0][0x278], RZ ;  /* 0x00009e005d067a25 */ /* 0x000fe200078e00ff */
[----:B------:R-:W-:-:S03]  /*0350*/  IADD3 R9, R9, R17, RZ ;  /* 0x0000001109097210 */ /* 0x000fc60007ffe0ff */
[----:B------:R-:W-:Y:S01]  /*0360*/  IMAD.WIDE.U32 R2, R97, c[0x0][0x1d8], R2 ;  /* 0x0000760061027a25 */ /* 0x000fe200078e0002 */
[----:B------:R-:W-:Y:S02]  /*0370*/  IADD3 R7, R7, R13, RZ ;  /* 0x0000000d07077210 */ /* 0x000fe40007ffe0ff */
[----:B------:R-:W-:Y:S02]  /*0380*/  LEA R13, R14, 0xffffff00, 0x8 ;  /* 0xffffff000e0d7811 */ /* 0x000fe400078e40ff */
[-C--:B------:R-:W-:Y:S02]  /*0390*/  @!P2 IADD3 R0, R0, -R11.reuse, RZ ;  /* 0x8000000b0000a210 */ /* 0x080fe40007ffe0ff */
[----:B------:R-:W-:Y:S02]  /*03a0*/  @!P2 IADD3 R91, R91, 0x1, RZ ;  /* 0x000000015b5ba810 */ /* 0x000fe40007ffe0ff */
[----:B------:R-:W-:Y:S01]  /*03b0*/  ISETP.GE.U32.AND P0, PT, R0, R11, PT ;  /* 0x0000000b0000720c */ /* 0x000fe20003f06070 */
[----:B------:R-:W-:Y:S01]  /*03c0*/  IMAD R0, R96, c[0x0][0x1d8], RZ ;  /* 0x0000760060007a24 */ /* 0x000fe200078e02ff */
[----:B------:R-:W-:-:S03]  /*03d0*/  LEA R11, R14, 0xffffff80, 0x7 ;  /* 0xffffff800e0b7811 */ /* 0x000fc600078e38ff */
[----:B------:R-:W-:Y:S01]  /*03e0*/  IMAD R0, R97, c[0x0][0x1dc], R0 ;  /* 0x0000770061007a24 */ /* 0x000fe200078e0200 */
[----:B------:R-:W-:-:S07]  /*03f0*/  SHF.R.S32.HI R15, RZ, 0x1f, R11 ;  /* 0x0000001fff0f7819 */ /* 0x000fce000001140b */
[----:B------:R-:W-:Y:S02]  /*0400*/  @P0 IADD3 R91, R91, 0x1, RZ ;  /* 0x000000015b5b0810 */ /* 0x000fe40007ffe0ff */
[----:B------:R-:W-:Y:S02]  /*0410*/  IADD3 R83, P0, R11, R2, RZ ;  /* 0x000000020b537210 */ /* 0x000fe40007f1e0ff */
[----:B------:R-:W-:Y:S02]  /*0420*/  @!P3 IADD3 R91, -R91, RZ, RZ ;  /* 0x000000ff5b5bb210 */ /* 0x000fe40007ffe1ff */
[----:B------:R-:W-:Y:S02]  /*0430*/  @!P1 LOP3.LUT R91, RZ, c[0x0][0x178], RZ, 0x33, !PT ;  /* 0x00005e00ff5b9a12 */ /* 0x000fe400078e33ff */
[----:B------:R-:W-:Y:S01]  /*0440*/  IADD3.X R10, R15, R3, R0, P0, !PT ;  /* 0x000000030f0a7210 */ /* 0x000fe200007fe400 */
[----:B------:R-:W-:Y:S01]  /*0450*/  IMAD.WIDE.U32 R2, R97, c[0x0][0x1e8], R4 ;  /* 0x00007a0061027a25 */ /* 0x000fe200078e0004 */
[----:B------:R-:W-:-:S02]  /*0460*/  SHF.R.S32.HI R110, RZ, 0x1f, R91 ;  /* 0x0000001fff6e7819 */ /* 0x000fc4000001145b */
[----:B------:R-:W-:Y:S01]  /*0470*/  ISETP.GE.AND P3, PT, R14, 0x1, PT ;  /* 0x000000010e00780c */ /* 0x000fe20003f66270 */
[----:B------:R-:W-:Y:S01]  /*0480*/  IMAD R0, R96, c[0x0][0x1e8], RZ ;  /* 0x00007a0060007a24 */ /* 0x000fe200078e02ff */
[----:B------:R-:W-:Y:S01]  /*0490*/  IADD3 R81, P1, R11, R2, RZ ;  /* 0x000000020b517210 */ /* 0x000fe20007f3e0ff */
[----:B------:R-:W-:Y:S01]  /*04a0*/  IMAD.WIDE.U32 R4, R97, c[0x0][0x280], R6 ;  /* 0x0000a00061047a25 */ /* 0x000fe200078e0006 */
[----:B------:R-:W-:-:S03]  /*04b0*/  ISETP.NE.U32.AND P0, PT, RZ, c[0x0][0x260], PT ;  /* 0x00009800ff007a0c */ /* 0x000fc60003f05070 */
[----:B------:R-:W-:Y:S01]  /*04c0*/  IMAD R0, R97, c[0x0][0x1ec], R0 ;  /* 0x00007b0061007a24 */ /* 0x000fe200078e0200 */
[----:B------:R-:W-:Y:S01]  /*04d0*/  IADD3 R11, P2, R11, R4, RZ ;  /* 0x000000040b0b7210 */ /* 0x000fe20007f5e0ff */
[----:B------:R-:W-:Y:S01]  /*04e0*/  IMAD R14, R110, c[0x0][0x1c8], RZ ;  /* 0x000072006e0e7a24 */ /* 0x000fe200078e02ff */
[----:B------:R-:W-:Y:S01]  /*04f0*/  ISETP.NE.AND.EX P0, PT, RZ, c[0x0][0x264], PT, P0 ;  /* 0x00009900ff007a0c */ /* 0x000fe20003f05300 */
[----:B------:R-:W-:Y:S01]  /*0500*/  IMAD.WIDE.U32 R8, R91, c[0x0][0x1c8], R8 ;  /* 0x000072005b087a25 */ /* 0x000fe200078e0008 */
[C---:B------:R-:W-:Y:S02]  /*0510*/  IADD3.X R2, R15.reuse, R3, R0, P1, !PT ;  /* 0x000000030f027210 */ /* 0x040fe40000ffe400 */
[----:B------:R-:W-:Y:S01]  /*0520*/  IADD3.X R4, R15, R5, R12, P2, !PT ;  /* 0x000000050f047210 */ /* 0x000fe200017fe40c */
[----:B------:R-:W-:Y:S01]  /*0530*/  IMAD R7, R91, c[0x0][0x1cc], R14 ;  /* 0x000073005b077a24 */ /* 0x000fe200078e020e */
[----:B------:R-:W-:Y:S02]  /*0540*/  LEA R84, P1, R83, c[0x0][0x240], 0x1 ;  /* 0x0000900053547a11 */ /* 0x000fe400078208ff */
[----:B------:R-:W-:-:S02]  /*0550*/  LEA R82, P2, R81, c[0x0][0x248], 0x1 ;  /* 0x0000920051527a11 */ /* 0x000fc400078408ff */
[----:B------:R-:W-:Y:S02]  /*0560*/  IADD3 R77, P4, R13, R8, RZ ;  /* 0x000000080d4d7210 */ /* 0x000fe40007f9e0ff */
[----:B------:R-:W-:Y:S02]  /*0570*/  IADD3 R8, R9, R7, RZ ;  /* 0x0000000709087210 */ /* 0x000fe40007ffe0ff */
[----:B------:R-:W-:Y:S02]  /*0580*/  LEA.HI.X R83, R83, c[0x0][0x244], R10, 0x1, P1 ;  /* 0x0000910053537a11 */ /* 0x000fe400008f0c0a */
[----:B------:R-:W-:Y:S02]  /*0590*/  LEA.HI.X R81, R81, c[0x0][0x24c], R2, 0x1, P2 ;  /* 0x0000930051517a11 */ /* 0x000fe400010f0c02 */
[----:B------:R-:W-:Y:S02]  /*05a0*/  ISETP.NE.U32.AND P1, PT, RZ, c[0x0][0x328], PT ;  /* 0x0000ca00ff007a0c */ /* 0x000fe40003f25070 */
[----:B------:R-:W-:-:S02]  /*05b0*/  ISETP.NE.U32.AND P2, PT, RZ, c[0x0][0x348], PT ;  /* 0x0000d200ff007a0c */ /* 0x000fc40003f45070 */
        /* <DEDUP_REMOVED lines=11> */
[--C-:B------:R-:W-:Y:S01]  /*0670*/  SHF.R.U32.HI R2, RZ, 0x1, R3.reuse ;  /* 0x00000001ff027819 */ /* 0x100fe20000011603 */
[----:B------:R-:W-:Y:S01]  /*0680*/  @P0 IMAD R0, R0, c[0x0][0x16c], RZ ;  /* 0x00005b0000000a24 */ /* 0x000fe200078e02ff */
[----:B------:R-:W-:Y:S02]  /*0690*/  LEA.HI.X R79, R11, c[0x0][0x30c], R4, 0x1, P4 ;  /* 0x0000c3000b4f7a11 */ /* 0x000fe400020f0c04 */
[----:B------:R-:W-:Y:S01]  /*06a0*/  SHF.R.U64 R12, R12, 0x1, R3 ;  /* 0x000000010c0c7819 */ /* 0x000fe20000001203 */
[----:B------:R-:W-:Y:S01]  /*06b0*/  CS2R R10, SRZ ;  /* 0x00000000000a7805 */ /* 0x000fe2000001ff00 */
[----:B------:R-:W-:Y:S01]  /*06c0*/  @P0 MOV R3, 0x10 ;  /* 0x0000001000030802 */ /* 0x000fe20000000f00 */
[----:B------:R-:W-:Y:S01]  /*06d0*/  IMAD R5, R2, R93, RZ ;  /* 0x0000005d02057224 */ /* 0x000fe200078e02ff */
[----:B------:R-:W-:-:S02]  /*06e0*/  @P1 LEA R8, P4, R97, c[0x0][0x328], 0x2 ;  /* 0x0000ca0061081a11 */ /* 0x000fc400078810ff */
[C---:B------:R-:W-:Y:S01]  /*06f0*/  @P2 LEA R10, P5, R97.reuse, c[0x0][0x348], 0x2 ;  /* 0x0000d200610a2a11 */ /* 0x040fe200078a10ff */
[----:B------:R-:W-:Y:S01]  /*0700*/  @P0 IMAD.WIDE R2, R0, R3, c[0x0][0x260] ;  /* 0x0000980000020625 */ /* 0x000fe200078e0203 */
        /* <DEDUP_REMOVED lines=8> */
[----:B------:R-:W-:Y:S01]  /*0790*/  UMOV UR4, URZ ;  /* 0x0000003f00047c82 */ /* 0x000fe20008000000 */
        /* <DEDUP_REMOVED lines=9> */
[----:B------:R-:W-:Y:S02]  /*0830*/  LEA R87, P0, R4, c[0x0][0x320], 0x3 ;  /* 0x0000c80004577a11 */ /* 0x000fe400078018ff */
[C---:B0-----:R-:W-:Y:S02]  /*0840*/  LOP3.LUT R7, R88.reuse, 0xffffffe0, RZ, 0xc0, !PT ;  /* 0xffffffe058077812 */ /* 0x041fe400078ec0ff */
[----:B------:R-:W-:Y:S02]  /*0850*/  IADD3 R5, R88, 0x40, RZ ;  /* 0x0000004058057810 */ /* 0x000fe40007ffe0ff */
[----:B------:R-:W-:Y:S02]  /*0860*/  LOP3.LUT R86, R7, 0x1f, R88, 0xf8, !PT ;  /* 0x0000001f07567812 */ /* 0x000fe400078ef858 */
[----:B------:R-:W-:-:S02]  /*0870*/  LEA.HI.SX32 R72, R5, R88, 0x1b ;  /* 0x0000005805487211 */ /* 0x000fc400078fdaff */
[----:B------:R-:W-:Y:S02]  /*0880*/  IADD3 R86, R7, R86, RZ ;  /* 0x0000005607567210 */ /* 0x000fe40007ffe0ff */
[C---:B------:R-:W-:Y:S02]  /*0890*/  SHF.L.U32 R74, R88.reuse, 0x3, RZ ;  /* 0x00000003584a7819 */ /* 0x040fe400000006ff */
[C---:B------:R-:W-:Y:S02]  /*08a0*/  IADD3 R73, R88.reuse, 0x20, RZ ;  /* 0x0000002058497810 */ /* 0x040fe40007ffe0ff */
[C---:B------:R-:W-:Y:S02]  /*08b0*/  IADD3 R71, R88.reuse, 0x60, RZ ;  /* 0x0000006058477810 */ /* 0x040fe40007ffe0ff */
[C---:B------:R-:W-:Y:S02]  /*08c0*/  IADD3 R7, R88.reuse, 0x80, RZ ;  /* 0x0000008058077810 */ /* 0x040fe40007ffe0ff */
[----:B------:R-:W-:-:S02]  /*08d0*/  IADD3 R69, R88, 0xa0, RZ ;  /* 0x000000a058457810 */ /* 0x000fc40007ffe0ff */
[C---:B------:R-:W-:Y:S02]  /*08e0*/  IADD3 R17, R88.reuse, 0xc0, RZ ;  /* 0x000000c058117810 */ /* 0x040fe40007ffe0ff */
[----:B------:R-:W-:Y:S02]  /*08f0*/  IADD3 R67, R88, 0xe0, RZ ;  /* 0x000000e058437810 */ /* 0x000fe40007ffe0ff */
[----:B------:R-:W-:Y:S02]  /*0900*/  SHF.R.S32.HI R5, RZ, 0x1f, R86 ;  /* 0x0000001fff057819 */ /* 0x000fe40000011456 */
[----:B------:R-:W-:Y:S02]  /*0910*/  LEA.HI.X R85, R4, c[0x0][0x324], R85, 0x3, P0 ;  /* 0x0000c90004557a11 */ /* 0x000fe400000f1c55 */
[----:B------:R-:W-:Y:S02]  /*0920*/  LOP3.LUT R108, R88, 0x1f, RZ, 0xc0, !PT ;  /* 0x0000001f586c7812 */ /* 0x000fe400078ec0ff */
[----:B------:R-:W-:-:S02]  /*0930*/  LEA.HI.SX32 R74, R74, R74, 0x1b ;  /* 0x0000004a4a4a7211 */ /* 0x000fc400078fdaff */
[-C--:B------:R-:W-:Y:S02]  /*0940*/  LEA.HI.SX32 R73, R73, R88.reuse, 0x1b ;  /* 0x0000005849497211 */ /* 0x080fe400078fdaff */
[-C--:B------:R-:W-:Y:S02]  /*0950*/  LEA.HI.SX32 R71, R71, R88.reuse, 0x1b ;  /* 0x0000005847477211 */ /* 0x080fe400078fdaff */
[-C--:B------:R-:W-:Y:S02]  /*0960*/  LEA.HI.SX32 R70, R7, R88.reuse, 0x1b ;  /* 0x0000005807467211 */ /* 0x080fe400078fdaff */
[-C--:B------:R-:W-:Y:S02]  /*0970*/  LEA.HI.SX32 R69, R69, R88.reuse, 0x1b ;  /* 0x0000005845457211 */ /* 0x080fe400078fdaff */
[-C--:B------:R-:W-:Y:S02]  /*0980*/  LEA.HI.SX32 R68, R17, R88.reuse, 0x1b ;  /* 0x0000005811447211 */ /* 0x080fe400078fdaff */
[----:B------:R-:W-:-:S02]  /*0990*/  LEA.HI.SX32 R67, R67, R88, 0x1b ;  /* 0x0000005843437211 */ /* 0x000fc400078fdaff */
[----:B-1----:R-:W-:Y:S02]  /*09a0*/  SHF.L.U64.HI R66, R86, 0x3, R5 ;  /* 0x0000000356427819 */ /* 0x002fe40000010205 */
.L_x_13961:
[----:B------:R-:W-:Y:S01]  /*09b0*/  BAR.SYNC.DEFER_BLOCKING 0x0 ;  /* 0x0000000000007b1d */ /* 0x000fe20000010000 */
[----:B0-----:R-:W-:Y:S02]  /*09c0*/  MOV R4, R84 ;  /* 0x0000005400047202 */ /* 0x001fe40000000f00 */
[----:B------:R-:W-:-:S05]  /*09d0*/  MOV R5, R83 ;  /* 0x0000005300057202 */ /* 0x000fca0000000f00 */
[----:B------:R-:W-:-:S05]  /*09e0*/  IMAD.WIDE R4, R88, 0x8, R4 ;  /* 0x0000000858047825 */ /* 0x000fca00078e0204 */
[----:B------:R0:W2:Y:S02]  /*09f0*/  LDG.E.64 R6, [R4.64] ;  /* 0x0000000604067981 */ /* 0x0000a4000c1e1b00 */
[----:B0-----:R-:W-:Y:S02]  /*0a00*/  MOV R4, R82 ;  /* 0x0000005200047202 */ /* 0x001fe40000000f00 */
[----:B------:R-:W-:-:S05]  /*0a10*/  MOV R5, R81 ;  /* 0x0000005100057202 */ /* 0x000fca0000000f00 */
[----:B------:R-:W-:Y:S01]  /*0a20*/  IMAD.WIDE R20, R88, 0x8, R4 ;  /* 0x0000000858147825 */ /* 0x000fe200078e0204 */
[----:B--2---:R0:W-:Y:S01]  /*0a30*/  STS.64 [R75.X8], R6 ;  /* 0x000000064b007388 */ /* 0x0041e20000008a00 */
[----:B------:R-:W-:-:S06]  /*0a40*/  NOP ;  /* 0x0000000000007918 */ /* 0x000fcc0000000000 */
[----:B------:R-:W-:Y:S04]  /*0a50*/  LDS.64 R16, [R75.X8] ;  /* 0x000000004b107984 */ /* 0x000fe80000008a00 */
[----:B------:R-:W-:Y:S06]  /*0a60*/  BAR.SYNC.DEFER_BLOCKING 0x0 ;  /* 0x0000000000007b1d */ /* 0x000fec0000010000 */
[----:B------:R-:W2:Y:S01]  /*0a70*/  LDG.E.64 R20, [R20.64] ;  /* 0x0000000614147981 */ /* 0x000ea2000c1e1b00 */
[----:B------:R-:W-:-:S02]  /*0a80*/  MOV R4, R80 ;  /* 0x0000005000047202 */ /* 0x000fc40000000f00 */
[----:B------:R-:W-:-:S05]  /*0a90*/  MOV R5, R79 ;  /* 0x0000004f00057202 */ /* 0x000fca0000000f00 */
[----:B------:R-:W-:Y:S01]  /*0aa0*/  IMAD.WIDE R22, R88, 0x8, R4 ;  /* 0x0000000858167825 */ /* 0x000fe200078e0204 */
[----:B--2---:R1:W-:Y:S01]  /*0ab0*/  STS.64 [R75.X8], R20 ;  /* 0x000000144b007388 */ /* 0x0043e20000008a00 */
[----:B------:R-:W-:-:S06]  /*0ac0*/  NOP ;  /* 0x0000000000007918 */ /* 0x000fcc0000000000 */
[----:B------:R-:W-:Y:S04]  /*0ad0*/  LDS.64 R4, [R75.X8] ;  /* 0x000000004b047984 */ /* 0x000fe80000008a00 */
[----:B------:R-:W-:Y:S06]  /*0ae0*/  BAR.SYNC.DEFER_BLOCKING 0x0 ;  /* 0x0000000000007b1d */ /* 0x000fec0000010000 */
[----:B------:R-:W2:Y:S01]  /*0af0*/  LDG.E.64 R22, [R22.64] ;  /* 0x0000000616167981 */ /* 0x000ea2000c1e1b00 */
[----:B------:R-:W-:Y:S01]  /*0b00*/  LEA R18, R76, 0xffffff80, 0x7 ;  /* 0xffffff804c127811 */ /* 0x000fe200078e38ff */
[----:B------:R-:W-:-:S03]  /*0b10*/  IMAD R0, R92, c[0x0][0x1f0], RZ ;  /* 0x00007c005c007a24 */ /* 0x000fc600078e02ff */
[----:B------:R-:W-:Y:S01]  /*0b20*/  SHF.R.S32.HI R19, RZ, 0x1f, R18 ;  /* 0x0000001fff137819 */ /* 0x000fe20000011412 */
[C---:B------:R-:W-:Y:S02]  /*0b30*/  IMAD R25, R93.reuse, c[0x0][0x1f4], R0 ;  /* 0x00007d005d197a24 */ /* 0x040fe400078e0200 */
[----:B------:R-:W-:Y:S02]  /*0b40*/  IMAD R0, R96, c[0x0][0x1f8], RZ ;  /* 0x00007e0060007a24 */ /* 0x000fe400078e02ff */
[----:B0-----:R-:W-:-:S04]  /*0b50*/  IMAD.WIDE.U32 R6, R93, c[0x0][0x1f0], R18 ;  /* 0x00007c005d067a25 */ /* 0x001fc800078e0012 */
[----:B-1----:R-:W-:Y:S01]  /*0b60*/  IMAD R21, R97, c[0x0][0x1fc], R0 ;  /* 0x00007f0061157a24 */ /* 0x002fe200078e0200 */
[----:B------:R-:W-:-:S05]  /*0b70*/  IADD3 R7, R7, R25, RZ ;  /* 0x0000001907077210 */ /* 0x000fca0007ffe0ff */
[----:B------:R-:W-:-:S05]  /*0b80*/  IMAD.WIDE.U32 R6, R97, c[0x0][0x1f8], R6 ;  /* 0x00007e0061067a25 */ /* 0x000fca00078e0006 */
[----:B------:R-:W-:Y:S02]  /*0b90*/  IADD3 R7, R7, R21, RZ ;  /* 0x0000001507077210 */ /* 0x000fe40007ffe0ff */
[----:B------:R-:W-:-:S04]  /*0ba0*/  LEA R20, P0, R6, c[0x0][0x268], 0x1 ;  /* 0x00009a0006147a11 */ /* 0x000fc800078008ff */
        /* <DEDUP_REMOVED lines=8> */
[----:B------:R-:W-:-:S04]  /*0c30*/  IMAD.WIDE.U32 R26, R93, c[0x0][0x200], R18 ;  /* 0x000080005d1a7a25 */ /* 0x000fc800078e0012 */
[----:B------:R-:W-:Y:S02]  /*0c40*/  IMAD R29, R93, c[0x0][0x204], R0 ;  /* 0x000081005d1d7a24 */ /* 0x000fe400078e0200 */
[----:B------:R-:W-:-:S03]  /*0c50*/  IMAD R0, R96, c[0x0][0x208], RZ ;  /* 0x0000820060007a24 */ /* 0x000fc600078e02ff */
[----:B------:R-:W-:Y:S01]  /*0c60*/  IADD3 R27, R27, R29, RZ ;  /* 0x0000001d1b1b7210 */ /* 0x000fe20007ffe0ff */
[----:B------:R-:W-:-:S04]  /*0c70*/  IMAD R29, R97, c[0x0][0x20c], R0 ;  /* 0x00008300611d7a24 */ /* 0x000fc800078e0200 */
        /* <DEDUP_REMOVED lines=12> */
[----:B------:R-:W-:Y:S01]  /*0d40*/  SHF.R.U64 R64, R6, 0x10, R7 ;  /* 0x0000001006407819 */ /* 0x000fe20000001207 */
[----:B------:R-:W-:Y:S01]  /*0d50*/  HADD2.F32 R65, -RZ, R6.H0_H0 ;  /* 0x20000006ff417230 */ /* 0x000fe20000004100 */
[----:B------:R-:W-:Y:S01]  /*0d60*/  ISETP.NE.U32.AND P0, PT, RZ, c[0x0][0x270], PT ;  /* 0x00009c00ff007a0c */ /* 0x000fe20003f05070 */
[----:B------:R-:W-:-:S02]  /*0d70*/  HADD2.F32 R62, -RZ, R62.H0_H0 ;  /* 0x2000003eff3e7230 */ /* 0x000fc40000004100 */
        /* <DEDUP_REMOVED lines=8> */
[----:B------:R-:W-:-:S03]  /*0e00*/  HADD2.F32 R27, -RZ, R27.H0_H0 ;  /* 0x2000001bff1b7230 */ /* 0x000fc60000004100 */
[----:B------:R-:W-:Y:S02]  /*0e10*/  FMUL.FTZ R26, R34, -1.4426950216293334961 ;  /* 0xbfb8aa3b221a7820 */ /* 0x000fe40000410000 */
[----:B------:R-:W0:Y:S08]  /*0e20*/  MUFU.EX2 R24, R24 ;  /* 0x0000001800187308 */ /* 0x000e300000000800 */
[----:B------:R-:W1:Y:S01]  /*0e30*/  MUFU.EX2 R26, R26 ;  /* 0x0000001a001a7308 */ /* 0x000e620000000800 */
[----:B0-----:R-:W-:-:S07]  /*0e40*/  FADD.FTZ R25, R24, 1 ;  /* 0x3f80000018197421 */ /* 0x001fce0000010000 */
[----:B------:R-:W0:Y:S01]  /*0e50*/  MUFU.RCP R32, R25 ;  /* 0x0000001900207308 */ /* 0x000e220000001000 */
[----:B-1----:R-:W-:-:S07]  /*0e60*/  FADD.FTZ R29, R26, 1 ;  /* 0x3f8000001a1d7421 */ /* 0x002fce0000010000 */
[----:B------:R-:W-:Y:S01]  /*0e70*/  MUFU.RCP R35, R29 ;  /* 0x0000001d00237308 */ /* 0x000fe20000001000 */
[----:B0-----:R-:W-:-:S04]  /*0e80*/  FADD.FTZ R26, -R32, 1 ;  /* 0x3f800000201a7421 */ /* 0x001fc80000010100 */
[----:B------:R-:W-:Y:S01]  /*0e90*/  FFMA.FTZ R26, R31, R26, 1 ;  /* 0x3f8000001f1a7423 */ /* 0x000fe2000001001a */
[----:B--2---:R0:W-:Y:S01]  /*0ea0*/  STS.64 [R75.X8], R22 ;  /* 0x000000164b007388 */ /* 0x0041e20000008a00 */
[----:B------:R-:W-:-:S06]  /*0eb0*/  NOP ;  /* 0x0000000000007918 */ /* 0x000fcc0000000000 */
[----:B------:R-:W1:Y:S01]  /*0ec0*/  LDS.64 R20, [R75.X8] ;  /* 0x000000004b147984 */ /* 0x000e620000008a00 */
[----:B0-----:R-:W-:Y:S02]  /*0ed0*/  FMUL.FTZ R23, R27, -1.4426950216293334961 ;  /* 0xbfb8aa3b1b177820 */ /* 0x001fe40000410000 */
[----:B------:R-:W-:-:S04]  /*0ee0*/  FMUL.FTZ R22, R0, -1.4426950216293334961 ;  /* 0xbfb8aa3b00167820 */ /* 0x000fc80000410000 */
[----:B------:R-:W0:Y:S08]  /*0ef0*/  MUFU.EX2 R23, R23 ;  /* 0x0000001700177308 */ /* 0x000e300000000800 */
[----:B------:R-:W2:Y:S01]  /*0f00*/  MUFU.EX2 R22, R22 ;  /* 0x0000001600167308 */ /* 0x000ea20000000800 */
[----:B0-----:R-:W-:-:S07]  /*0f10*/  FADD.FTZ R24, R23, 1 ;  /* 0x3f80000017187421 */ /* 0x001fce0000010000 */
[----:B---3--:R0:W3:Y:S01]  /*0f20*/  MUFU.RCP R28, R24 ;  /* 0x00000018001c7308 */ /* 0x0080e20000001000 */
[----:B--2---:R-:W-:-:S07]  /*0f30*/  FADD.FTZ R22, R22, 1 ;  /* 0x3f80000016167421 */ /* 0x004fce0000010000 */
[----:B------:R3:W2:Y:S01]  /*0f40*/  MUFU.RCP R25, R22 ;  /* 0x0000001600197308 */ /* 0x0006a20000001000 */
[--C-:B-1----:R-:W-:Y:S01]  /*0f50*/  SHF.R.U32.HI R36, RZ, 0x10, R21.reuse ;  /* 0x00000010ff247819 */ /* 0x102fe20000011615 */
[----:B------:R-:W-:Y:S01]  /*0f60*/  HADD2.F32 R33, -RZ, R21.H0_H0 ;  /* 0x20000015ff217230 */ /* 0x000fe20000004100 */
[----:B------:R-:W-:Y:S01]  /*0f70*/  SHF.R.U64 R29, R20, 0x10, R21 ;  /* 0x00000010141d7819 */ /* 0x000fe20000001215 */
[----:B------:R-:W-:Y:S02]  /*0f80*/  FADD.FTZ R21, -R35, 1 ;  /* 0x3f80000023157421 */ /* 0x000fe40000010100 */
[----:B------:R-:W-:Y:S01]  /*0f90*/  HADD2.F32 R36, -RZ, R36.H0_H0 ;  /* 0x20000024ff247230 */ /* 0x000fe20000004100 */
[----:B------:R-:W-:Y:S01]  /*0fa0*/  FMUL.FTZ R7, R63, R33 ;  /* 0x000000213f077220 */ /* 0x000fe20000410000 */
[----:B------:R-:W-:Y:S01]  /*0fb0*/  HADD2.F32 R29, -RZ, R29.H0_H0 ;  /* 0x2000001dff1d7230 */ /* 0x000fe20000004100 */
[----:B------:R-:W-:Y:S02]  /*0fc0*/  FFMA.FTZ R21, R34, R21, 1 ;  /* 0x3f80000022157423 */ /* 0x000fe40000010015 */
[----:B0-----:R-:W-:-:S02]  /*0fd0*/  FMUL.FTZ R24, R62, R36 ;  /* 0x000000243e187220 */ /* 0x001fc40000410000 */
[----:B------:R-:W-:Y:S02]  /*0fe0*/  FMUL.FTZ R7, R32, R7 ;  /* 0x0000000720077220 */ /* 0x000fe40000410000 */
[----:B------:R-:W-:Y:S02]  /*0ff0*/  FMUL.FTZ R24, R35, R24 ;  /* 0x0000001823187220 */ /* 0x000fe40000410000 */
[----:B------:R-:W-:Y:S02]  /*1000*/  FMUL.FTZ R26, R7, R26 ;  /* 0x0000001a071a7220 */ /* 0x000fe40000410000 */
[----:B---3--:R-:W-:Y:S02]  /*1010*/  FADD.FTZ R22, -R28, 1 ;  /* 0x3f8000001c167421 */ /* 0x008fe40000010100 */
[----:B------:R-:W-:Y:S01]  /*1020*/  FMUL.FTZ R7, R64, R29 ;  /* 0x0000001d40077220 */ /* 0x000fe20000410000 */
[----:B------:R0:W-:Y:S01]  /*1030*/  F2F.F16.F32 R37, R26 ;  /* 0x0000001a00257304 */ /* 0x0001e20000200800 */
[----:B------:R-:W-:Y:S01]  /*1040*/  FMUL.FTZ R23, R24, R21 ;  /* 0x0000001518177220 */ /* 0x000fe20000410000 */
[----:B------:R-:W-:Y:S01]  /*1050*/  HADD2.F32 R24, -RZ, R20.H0_H0 ;  /* 0x20000014ff187230 */ /* 0x000fe20000004100 */
[----:B------:R-:W-:-:S02]  /*1060*/  FFMA.FTZ R21, R27, R22, 1 ;  /* 0x3f8000001b157423 */ /* 0x000fc40000010016 */
[----:B------:R-:W-:Y:S02]  /*1070*/  FMUL.FTZ R20, R28, R7 ;  /* 0x000000071c147220 */ /* 0x000fe40000410000 */
[----:B--2---:R-:W-:Y:S01]  /*1080*/  FADD.FTZ R7, -R25, 1 ;  /* 0x3f80000019077421 */ /* 0x004fe20000010100 */
[----:B------:R-:W1:Y:S01]  /*1090*/  F2F.F16.F32 R22, R23 ;  /* 0x0000001700167304 */ /* 0x000e620000200800 */
[----:B------:R-:W-:Y:S02]  /*10a0*/  FMUL.FTZ R6, R65, R24 ;  /* 0x0000001841067220 */ /* 0x000fe40000410000 */
[----:B------:R-:W-:Y:S02]  /*10b0*/  FMUL.FTZ R30, R20, R21 ;  /* 0x00000015141e7220 */ /* 0x000fe40000410000 */
[----:B------:R-:W-:Y:S02]  /*10c0*/  FFMA.FTZ R7, R0, R7, 1 ;  /* 0x3f80000000077423 */ /* 0x000fe40000010007 */
[----:B------:R-:W-:-:S02]  /*10d0*/  FMUL.FTZ R6, R25, R6 ;  /* 0x0000000619067220 */ /* 0x000fc40000410000 */
[----:B------:R-:W2:Y:S01]  /*10e0*/  F2F.F16.F32 R30, R30 ;  /* 0x0000001e001e7304 */ /* 0x000ea20000200800 */
[----:B------:R-:W-:Y:S02]  /*10f0*/  IMAD R20, R92, c[0x0][0x2e8], RZ ;  /* 0x0000ba005c147a24 */ /* 0x000fe400078e02ff */
[----:B0-----:R-:W-:Y:S02]  /*1100*/  FMUL.FTZ R26, R6, R7 ;  /* 0x00000007061a7220 */ /* 0x001fe40000410000 */
[----:B------:R-:W-:Y:S01]  /*1110*/  FMUL.FTZ R0, R0, R25 ;  /* 0x0000001900007220 */ /* 0x000fe20000410000 */
[----:B------:R-:W-:Y:S01]  /*1120*/  HADD2.F32 R25, -RZ, R16.H0_H0 ;  /* 0x20000010ff197230 */ /* 0x000fe20000004100 */
[----:B-1----:R-:W-:Y:S01]  /*1130*/  PRMT R37, R37, 0x5410, R22 ;  /* 0x0000541025257816 */ /* 0x002fe20000000016 */
[----:B------:R0:W1:Y:S01]  /*1140*/  F2F.F16.F32 R21, R26 ;  /* 0x0000001a00157304 */ /* 0x0000620000200800 */
[----:B------:R-:W-:Y:S02]  /*1150*/  FMUL.FTZ R65, R65, R0 ;  /* 0x0000000041417220 */ /* 0x000fe40000410000 */
[----:B------:R-:W-:Y:S01]  /*1160*/  FMUL.FTZ R27, R27, R28 ;  /* 0x0000001c1b1b7220 */ /* 0x000fe20000410000 */
[----:B------:R-:W-:Y:S01]  /*1170*/  MOV R28, c[0x0][0x16c] ;  /* 0x00005b00001c7a02 */ /* 0x000fe20000000f00 */
[----:B------:R-:W-:Y:S01]  /*1180*/  FFMA.FTZ R25, R65, R25, R90 ;  /* 0x0000001941197223 */ /* 0x000fe2000001005a */
[--C-:B------:R-:W-:Y:S01]  /*1190*/  SHF.R.U32.HI R90, RZ, 0x10, R17.reuse ;  /* 0x00000010ff5a7819 */ /* 0x100fe20000011611 */
[----:B------:R-:W-:Y:S01]  /*11a0*/  FMUL.FTZ R64, R64, R27 ;  /* 0x0000001b40407220 */ /* 0x000fe20000410000 */
[----:B------:R-:W-:Y:S01]  /*11b0*/  BAR.SYNC.DEFER_BLOCKING 0x0 ;  /* 0x0000000000007b1d */ /* 0x000fe20000010000 */
[----:B--2---:R-:W-:Y:S01]  /*11c0*/  IMAD.WIDE.U32 R6, R30, 0x10000, RZ ;  /* 0x000100001e067825 */ /* 0x004fe200078e00ff */
[----:B0-----:R-:W-:Y:S01]  /*11d0*/  SHF.R.U64 R26, R16, 0x10, R17 ;  /* 0x00000010101a7819 */ /* 0x001fe20000001211 */
[----:B------:R-:W-:Y:S01]  /*11e0*/  HADD2.F32 R90, -RZ, R90.H0_H0 ;  /* 0x2000005aff5a7230 */ /* 0x000fe20000004100 */
[----:B------:R-:W-:Y:S01]  /*11f0*/  ISETP.GE.AND P1, PT, R28, 0x1, PT ;  /* 0x000000011c00780c */ /* 0x000fe20003f26270 */
[----:B------:R-:W-:Y:S01]  /*1200*/  IMAD R30, R96, c[0x0][0x2f0], RZ ;  /* 0x0000bc00601e7a24 */ /* 0x000fe200078e02ff */
[----:B------:R-:W-:Y:S01]  /*1210*/  LOP3.LUT R23, R37, R7, RZ, 0xfc, !PT ;  /* 0x0000000725177212 */ /* 0x000fe200078efcff */
[C---:B------:R-:W-:Y:S01]  /*1220*/  IMAD R37, R93.reuse, c[0x0][0x2ec], R20 ;  /* 0x0000bb005d257a24 */ /* 0x040fe200078e0214 */
[----:B-1----:R-:W-:Y:S01]  /*1230*/  LOP3.LUT R22, R6, R21, RZ, 0xfc, !PT ;  /* 0x0000001506167212 */ /* 0x002fe200078efcff */
[----:B------:R-:W-:-:S04]  /*1240*/  IMAD.WIDE.U32 R20, R93, c[0x0][0x2e8], R18 ;  /* 0x0000ba005d147a25 */ /* 0x000fc800078e0012 */
[----:B------:R-:W-:Y:S01]  /*1250*/  FMUL.FTZ R32, R31, R32 ;  /* 0x000000201f207220 */ /* 0x000fe20000410000 */
[----:B------:R-:W-:Y:S01]  /*1260*/  IADD3 R21, R21, R37, RZ ;  /* 0x0000002515157210 */ /* 0x000fe20007ffe0ff */
[----:B------:R-:W-:Y:S02]  /*1270*/  FMUL.FTZ R35, R34, R35 ;  /* 0x0000002322237220 */ /* 0x000fe40000410000 */
[----:B------:R-:W-:Y:S02]  /*1280*/  FMUL.FTZ R63, R63, R32 ;  /* 0x000000203f3f7220 */ /* 0x000fe40000410000 */
[----:B------:R-:W-:-:S04]  /*1290*/  IMAD.WIDE.U32 R20, R97, c[0x0][0x2f0], R20 ;  /* 0x0000bc0061147a25 */ /* 0x000fc800078e0014 */
[----:B------:R-:W-:Y:S01]  /*12a0*/  FMUL.FTZ R62, R62, R35 ;  /* 0x000000233e3e7220 */ /* 0x000fe20000410000 */
[----:B------:R0:W-:Y:S01]  /*12b0*/  STS.64 [R75.X8], R22 ;  /* 0x000000164b007388 */ /* 0x0001e20000008a00 */
[----:B------:R-:W-:-:S06]  /*12c0*/  NOP ;  /* 0x0000000000007918 */ /* 0x000fcc0000000000 */
[----:B------:R-:W1:Y:S01]  /*12d0*/  LDS.64 R6, [R75.X8] ;  /* 0x000000004b067984 */ /* 0x000e620000008a00 */
[----:B0-----:R-:W-:Y:S01]  /*12e0*/  HADD2.F32 R22, -RZ, R26.H0_H0 ;  /* 0x2000001aff167230 */ /* 0x001fe20000004100 */
[----:B------:R-:W-:-:S04]  /*12f0*/  IMAD R23, R97, c[0x0][0x2f4], R30 ;  /* 0x0000bd0061177a24 */ /* 0x000fc800078e021e */
[----:B------:R-:W-:Y:S01]  /*1300*/  FFMA.FTZ R26, R64, R22, R25 ;  /* 0x00000016401a7223 */ /* 0x000fe20000010019 */
[----:B------:R-:W-:Y:S01]  /*1310*/  IADD3 R23, R21, R23, RZ ;  /* 0x0000001715177210 */ /* 0x000fe20007ffe0ff */
[----:B------:R-:W-:Y:S01]  /*1320*/  HADD2.F32 R21, -RZ, R17.H0_H0 ;  /* 0x20000011ff157230 */ /* 0x000fe20000004100 */
[----:B------:R-:W-:-:S04]  /*1330*/  LEA R22, P2, R20, c[0x0][0x338], 0x1 ;  /* 0x0000ce0014167a11 */ /* 0x000fc800078408ff */
[----:B------:R-:W-:Y:S01]  /*1340*/  LEA.HI.X R23, R20, c[0x0][0x33c], R23, 0x1, P2 ;  /* 0x0000cf0014177a11 */ /* 0x000fe200010f0c17 */
[----:B------:R-:W-:-:S04]  /*1350*/  FFMA.FTZ R25, R63, R21, R26 ;  /* 0x000000153f197223 */ /* 0x000fc8000001001a */
[----:B------:R-:W-:-:S04]  /*1360*/  IMAD.WIDE R20, R88, 0x8, R22 ;  /* 0x0000000858147825 */ /* 0x000fc800078e0216 */
        /* <DEDUP_REMOVED lines=8> */
[----:B------:R-:W-:Y:S01]  /*13f0*/  F2F.F16.F32 R32, R32 ;  /* 0x0000002000207304 */ /* 0x000fe20000200800 */
[----:B------:R-:W-:-:S04]  /*1400*/  IMAD R24, R92, c[0x0][0x210], RZ ;  /* 0x000084005c187a24 */ /* 0x000fc800078e02ff */
[----:B------:R-:W-:-:S03]  /*1410*/  IMAD R25, R93, c[0x0][0x214], R24 ;  /* 0x000085005d197a24 */ /* 0x000fc600078e0218 */
[----:B0-----:R-:W0:Y:S08]  /*1420*/  F2F.F16.F32 R6, R27 ;  /* 0x0000001b00067304 */ /* 0x001e300000200800 */
[----:B------:R-:W1:Y:S08]  /*1430*/  F2F.F16.F32 R35, R35 ;  /* 0x0000002300237304 */ /* 0x000e700000200800 */
[----:B------:R2:W3:Y:S01]  /*1440*/  F2F.F16.F32 R21, R0 ;  /* 0x0000000000157304 */ /* 0x0004e20000200800 */
[----:B0-----:R-:W-:Y:S01]  /*1450*/  IMAD.WIDE.U32 R6, R6, 0x10000, RZ ;  /* 0x0001000006067825 */ /* 0x001fe200078e00ff */
[----:B-1----:R-:W-:-:S03]  /*1460*/  PRMT R23, R32, 0x5410, R35 ;  /* 0x0000541020177816 */ /* 0x002fc60000000023 */
[----:B--2---:R-:W-:Y:S01]  /*1470*/  IMAD R0, R96, c[0x0][0x218], RZ ;  /* 0x0000860060007a24 */ /* 0x004fe200078e02ff */
[----:B------:R-:W-:Y:S02]  /*1480*/  LOP3.LUT R23, R23, R7, RZ, 0xfc, !PT ;  /* 0x0000000717177212 */ /* 0x000fe400078efcff */
[----:B---3--:R-:W-:Y:S01]  /*1490*/  LOP3.LUT R22, R6, R21, RZ, 0xfc, !PT ;  /* 0x0000001506167212 */ /* 0x008fe200078efcff */
[----:B------:R-:W-:-:S04]  /*14a0*/  IMAD.WIDE.U32 R20, R93, c[0x0][0x210], R18 ;  /* 0x000084005d147a25 */ /* 0x000fc800078e0012 */
[----:B------:R0:W-:Y:S01]  /*14b0*/  STS.64 [R75.X8], R22 ;  /* 0x000000164b007388 */ /* 0x0001e20000008a00 */
[----:B------:R-:W-:-:S06]  /*14c0*/  NOP ;  /* 0x0000000000007918 */ /* 0x000fcc0000000000 */
[----:B------:R-:W1:Y:S01]  /*14d0*/  LDS.64 R6, [R75.X8] ;  /* 0x000000004b067984 */ /* 0x000e620000008a00 */
[----:B------:R-:W-:Y:S01]  /*14e0*/  IADD3 R21, R21, R25, RZ ;  /* 0x0000001915157210 */ /* 0x000fe20007ffe0ff */
[----:B------:R-:W-:-:S04]  /*14f0*/  IMAD R25, R97, c[0x0][0x21c], R0 ;  /* 0x0000870061197a24 */ /* 0x000fc800078e0200 */
[----:B------:R-:W-:-:S05]  /*1500*/  IMAD.WIDE.U32 R20, R97, c[0x0][0x218], R20 ;  /* 0x0000860061147a25 */ /* 0x000fca00078e0014 */
[----:B------:R-:W-:Y:S02]  /*1510*/  IADD3 R21, R21, R25, RZ ;  /* 0x0000001915157210 */ /* 0x000fe40007ffe0ff */
[----:B0-----:R-:W-:-:S04]  /*1520*/  LEA R22, P0, R20, c[0x0][0x270], 0x1 ;  /* 0x00009c0014167a11 */ /* 0x001fc800078008ff */
[----:B------:R-:W-:-:S05]  /*1530*/  LEA.HI.X R23, R20, c[0x0][0x274], R21, 0x1, P0 ;  /* 0x00009d0014177a11 */ /* 0x000fca00000f0c15 */
[----:B------:R-:W-:-:S05]  /*1540*/  IMAD.WIDE R20, R88, 0x8, R22 ;  /* 0x0000000858147825 */ /* 0x000fca00078e0216 */
[----:B-1----:R0:W-:Y:S02]  /*1550*/  STG.E.64 [R20.64], R6 ;  /* 0x0000000614007986 */ /* 0x0021e4000c101b06 */
.L_x_13928:
[--C-:B------:R-:W-:Y:S01]  /*1560*/  SHF.R.U64 R0, R4, 0x10, R5.reuse ;  /* 0x0000001004007819 */ /* 0x100fe20000001205 */
[----:B------:R-:W-:Y:S01]  /*1570*/  HADD2.F32 R57, -RZ, R5.H0_H0 ;  /* 0x20000005ff397230 */ /* 0x000fe20000004100 */
[----:B------:R-:W-:Y:S01]  /*1580*/  SHF.R.U32.HI R55, RZ, 0x10, R5 ;  /* 0x00000010ff377819 */ /* 0x000fe20000011605 */
[----:B------:R-:W-:Y:S01]  /*1590*/  HADD2.F32 R59, -RZ, R4.H0_H0 ;  /* 0x20000004ff3b7230 */ /* 0x000fe20000004100 */
[----:B------:R-:W-:Y:S01]  /*15a0*/  BAR.SYNC.DEFER_BLOCKING 0x0 ;  /* 0x0000000000007b1d */ /* 0x000fe20000010000 */
[----:B------:R-:W-:Y:S01]  /*15b0*/  HADD2.F32 R5, -RZ, R0.H0_H0 ;  /* 0x20000000ff057230 */ /* 0x000fe20000004100 */
[----:B------:R-:W-:Y:S01]  /*15c0*/  HFMA2.MMA R58, -RZ, RZ, 0, 0 ;  /* 0x00000000ff3a7435 */ /* 0x000fe200000001ff */
[----:B------:R-:W-:Y:S01]  /*15d0*/  HADD2.F32 R55, -RZ, R55.H0_H0 ;  /* 0x20000037ff377230 */ /* 0x000fe20000004100 */
[----:B------:R-:W-:Y:S01]  /*15e0*/  CS2R R60, SRZ ;  /* 0x00000000003c7805 */ /* 0x000fe2000001ff00 */
[----:B------:R-:W-:Y:S01]  /*15f0*/  MOV R56, RZ ;  /* 0x000000ff00387202 */ /* 0x000fe20000000f00 */
[----:B-----5:R-:W-:-:S02]  /*1600*/  FADD.FTZ R59, R59, R94 ;  /* 0x0000005e3b3b7221 */ /* 0x020fc40000010000 */
[--C-:B------:R-:W-:Y:S02]  /*1610*/  FADD.FTZ R57, R57, R94.reuse ;  /* 0x0000005e39397221 */ /* 0x100fe40000010000 */
[--C-:B------:R-:W-:Y:S02]  /*1620*/  FADD.FTZ R54, R5, R94.reuse ;  /* 0x0000005e05367221 */ /* 0x100fe40000010000 */
[----:B------:R-:W-:Y:S02]  /*1630*/  FADD.FTZ R55, R55, R94 ;  /* 0x0000005e37377221 */ /* 0x000fe40000010000 */
[-C--:B------:R-:W-:Y:S02]  /*1640*/  FMUL.FTZ R53, R65, R95.reuse ;  /* 0x0000005f41357220 */ /* 0x080fe40000410000 */
[-C--:B------:R-:W-:Y:S02]  /*1650*/  FMUL.FTZ R52, R63, R95.reuse ;  /* 0x0000005f3f347220 */ /* 0x080fe40000410000 */
[----:B------:R-:W-:-:S02]  /*1660*/  FMUL.FTZ R51, R64, R95 ;  /* 0x0000005f40337220 */ /* 0x000fc40000410000 */
[----:B------:R-:W-:Y:S01]  /*1670*/  FMUL.FTZ R50, R62, R95 ;  /* 0x0000005f3e327220 */ /* 0x000fe20000410000 */
[----:B------:R-:W-:Y:S05]  /*1680*/  @!P1 BRA `(.L_x_13929) ;  /* 0x0000313000009947 */ /* 0x000fea0003800000 */
[----:B------:R-:W-:Y:S01]  /*1690*/  MOV R4, R12 ;  /* 0x0000000c00047202 */ /* 0x000fe20000000f00 */
[----:B------:R-:W-:Y:S01]  /*16a0*/  IMAD R0, R110, c[0x0][0x2c0], RZ ;  /* 0x0000b0006e007a24 */ /* 0x000fe200078e02ff */
[----:B------:R-:W-:Y:S01]  /*16b0*/  MOV R5, R15 ;  /* 0x0000000f00057202 */ /* 0x000fe20000000f00 */
[----:B------:R-:W-:Y:S01]  /*16c0*/  CS2R R48, SRZ ;  /* 0x0000000000307805 */ /* 0x000fe2000001ff00 */
[----:B------:R-:W-:Y:S02]  /*16d0*/  MOV R61, RZ ;  /* 0x000000ff003d7202 */ /* 0x000fe40000000f00 */
[----:B------:R-:W-:Y:S01]  /*16e0*/  MOV R47, RZ ;  /* 0x000000ff002f7202 */ /* 0x000fe20000000f00 */
[----:B0-----:R-:W-:-:S04]  /*16f0*/  IMAD.WIDE.U32 R6, R91, c[0x0][0x2c0], R4 ;  /* 0x0000b0005b067a25 */ /* 0x001fc800078e0004 */
[----:B------:R-:W-:Y:S01]  /*1700*/  IMAD R5, R91, c[0x0][0x2c4], R0 ;  /* 0x0000b1005b057a24 */ /* 0x000fe200078e0200 */
[----:B------:R-:W-:-:S04]  /*1710*/  LEA R4, P0, R6, c[0x0][0x320], 0x3 ;  /* 0x0000c80006047a11 */ /* 0x000fc800078018ff */
[----:B------:R-:W-:Y:S02]  /*1720*/  IADD3 R5, R7, R5, RZ ;  /* 0x0000000507057210 */ /* 0x000fe40007ffe0ff */
[----:B------:R-:W-:Y:S02]  /*1730*/  MOV R7, c[0x0][0x174] ;  /* 0x00005d0000077a02 */ /* 0x000fe40000000f00 */
[----:B------:R-:W-:Y:S02]  /*1740*/  LEA.HI.X R5, R6, c[0x0][0x324], R5, 0x3, P0 ;  /* 0x0000c90006057a11 */ /* 0x000fe400000f1c05 */
        /* <DEDUP_REMOVED lines=16> */
[----:B------:R-:W-:Y:S02]  /*1850*/  IADD3.X R33, R5, -0x1, RZ, P6, !PT ;  /* 0xffffffff05217810 */ /* 0x000fe400037fe4ff */
.L_x_13960:
        /* <DEDUP_REMOVED lines=11> */
[----:B--2---:R-:W2:Y:S01]  /*1910*/  LDG.E.64 R34, [R34.64] ;  /* 0x0000000622227981 */ /* 0x004ea2000c1e1b00 */
[----:B------:R-:W-:Y:S02]  /*1920*/  IMAD R0, R98, c[0x0][0x1c0], RZ ;  /* 0x0000700062007a24 */ /* 0x000fe400078e02ff */
        /* <DEDUP_REMOVED lines=10> */
[C---:B------:R-:W-:Y:S01]  /*19d0*/  ISETP.GT.AND P0, PT, R76.reuse, 0x1, PT ;  /* 0x000000014c00780c */ /* 0x040fe20003f04270 */
[C---:B------:R-:W-:Y:S01]  /*19e0*/  IMAD.WIDE.U32 R6, R97.reuse, c[0x0][0x198], RZ ;  /* 0x0000660061067a25 */ /* 0x040fe200078e00ff */
[----:B------:R-:W-:Y:S02]  /*19f0*/  IADD3 R99, R76, -0x1, RZ ;  /* 0xffffffff4c637810 */ /* 0x000fe40007ffe0ff */
[----:B------:R-:W-:Y:S01]  /*1a00*/  ISETP.EQ.AND P0, PT, R108, RZ, P0 ;  /* 0x000000ff6c00720c */ /* 0x000fe20000702270 */
[----:B------:R-:W-:Y:S01]  /*1a10*/  IMAD R41, R97, c[0x0][0x19c], R0 ;  /* 0x0000670061297a24 */ /* 0x000fe200078e0200 */
[----:B------:R-:W-:Y:S01]  /*1a20*/  ISETP.NE.AND P1, PT, R88, RZ, PT ;  /* 0x000000ff5800720c */ /* 0x000fe20003f25270 */
[----:B0-----:R-:W-:Y:S01]  /*1a30*/  IMAD R36, R98, c[0x0][0x1a0], RZ ;  /* 0x0000680062247a24 */ /* 0x001fe200078e02ff */
[----:B------:R-:W-:-:S02]  /*1a40*/  IADD3 R100, R88, 0x200, RZ ;  /* 0x0000020058647810 */ /* 0x000fc40007ffe0ff */
[----:B------:R-:W-:Y:S01]  /*1a50*/  IADD3 R7, R7, R41, RZ ;  /* 0x0000002907077210 */ /* 0x000fe20007ffe0ff */
[----:B------:R-:W-:-:S04]  /*1a60*/  IMAD R37, R49, c[0x0][0x1a4], R36 ;  /* 0x0000690031257a24 */ /* 0x000fc800078e0224 */
[----:B------:R-:W-:Y:S02]  /*1a70*/  IMAD.WIDE.U32 R6, R49, c[0x0][0x1a0], R6 ;  /* 0x0000680031067a25 */ /* 0x000fe400078e0006 */
[----:B------:R-:W-:-:S03]  /*1a80*/  @P0 IADD3 R42, R76, -0x2, RZ ;  /* 0xfffffffe4c2a0810 */ /* 0x000fc60007ffe0ff */
[----:B------:R-:W-:Y:S02]  /*1a90*/  IADD3 R7, R7, R37, RZ ;  /* 0x0000002507077210 */ /* 0x000fe40007ffe0ff */
[----:B------:R-:W-:Y:S01]  /*1aa0*/  @P0 IMAD R45, R42, c[0x0][0x16c], R49 ;  /* 0x00005b002a2d0a24 */ /* 0x000fe200078e0231 */
[----:B------:R-:W-:-:S04]  /*1ab0*/  LEA R36, P2, R6, c[0x0][0x228], 0x3 ;  /* 0x00008a0006247a11 */ /* 0x000fc800078418ff */
[----:B------:R-:W-:-:S06]  /*1ac0*/  LEA.HI.X R37, R6, c[0x0][0x22c], R7, 0x3, P2 ;  /* 0x00008b0006257a11 */ /* 0x000fcc00010f1c07 */
[----:B------:R-:W5:Y:S01]  /*1ad0*/  LDG.E.64 R36, [R36.64] ;  /* 0x0000000624247981 */ /* 0x000f62000c1e1b00 */
[--C-:B------:R-:W-:Y:S02]  /*1ae0*/  SHF.R.U64 R106, R16, 0x10, R17.reuse ;  /* 0x00000010106a7819 */ /* 0x100fe40000001211 */
[----:B------:R-:W-:Y:S02]  /*1af0*/  ISETP.NE.AND P2, PT, R88, 0x1f, PT ;  /* 0x0000001f5800780c */ /* 0x000fe40003f45270 */
[----:B------:R-:W-:Y:S01]  /*1b00*/  SHF.R.U32.HI R114, RZ, 0x10, R17 ;  /* 0x00000010ff727819 */ /* 0x000fe20000011611 */
[----:B------:R-:W-:Y:S01]  /*1b10*/  BSSY B0, `(.L_x_13930) ;  /* 0x000005d000007945 */ /* 0x000fe20003800000 */
[----:B--2---:R-:W-:Y:S02]  /*1b20*/  FMUL.FTZ R46, R34, 1.4426950216293334961 ;  /* 0x3fb8aa3b222e7820 */ /* 0x004fe40000410000 */
[C---:B------:R-:W-:Y:S02]  /*1b30*/  FMUL.FTZ R0, R59.reuse, R35 ;  /* 0x000000233b007220 */ /* 0x040fe40000410000 */
[----:B------:R-:W-:-:S02]  /*1b40*/  FMUL.FTZ R40, R59, R46 ;  /* 0x0000002e3b287220 */ /* 0x000fc40000410000 */
[----:B------:R-:W-:Y:S01]  /*1b50*/  FMUL.RZ R44, R0, 0.15915493667125701904 ;  /* 0x3e22f983002c7820 */ /* 0x000fe2000040c000 */
[----:B------:R-:W-:-:S03]  /*1b60*/  LEA.HI R0, R99, R99, RZ, 0x1 ;  /* 0x0000006363007211 */ /* 0x000fc600078f08ff */
[----:B------:R-:W-:Y:S01]  /*1b70*/  MUFU.EX2 R40, R40 ;  /* 0x0000002800287308 */ /* 0x000fe20000000800 */
[----:B------:R-:W-:-:S04]  /*1b80*/  LOP3.LUT R0, R0, 0xfffffe, RZ, 0xc0, !PT ;  /* 0x00fffffe00007812 */ /* 0x000fc800078ec0ff */
[----:B------:R-:W-:-:S03]  /*1b90*/  IADD3 R0, R99, -R0, RZ ;  /* 0x8000000063007210 */ /* 0x000fc60007ffe0ff */
[----:B------:R-:W0:Y:S01]  /*1ba0*/  MUFU.COS R41, R44 ;  /* 0x0000002c00297308 */ /* 0x000e220000000000 */
[----:B------:R-:W-:-:S04]  /*1bb0*/  @!P1 LEA R100, R0, R49, 0x8 ;  /* 0x0000003100649211 */ /* 0x000fc800078e40ff */
[----:B------:R-:W-:Y:S01]  /*1bc0*/  SHF.L.U32 R100, R100, 0x3, RZ ;  /* 0x0000000364647819 */ /* 0x000fe200000006ff */
[----:B---3--:R-:W-:Y:S02]  /*1bd0*/  STS.64 [R75.X8], R4 ;  /* 0x000000044b007388 */ /* 0x008fe40000008a00 */
[----:B------:R1:W2:Y:S02]  /*1be0*/  MUFU.SIN R43, R44 ;  /* 0x0000002c002b7308 */ /* 0x0002a40000000400 */
[----:B----4-:R3:W-:Y:S01]  /*1bf0*/  STS.64 [R75.X8+0x100], R38 ;  /* 0x000100264b007388 */ /* 0x0107e20000008a00 */
[----:B------:R-:W-:-:S06]  /*1c00*/  NOP ;  /* 0x0000000000007918 */ /* 0x000fcc0000000000 */
[----:B0-----:R-:W-:Y:S01]  /*1c10*/  FMUL.FTZ R42, R40, R41 ;  /* 0x00000029282a7220 */ /* 0x001fe20000410000 */
[----:B------:R-:W0:Y:S01]  /*1c20*/  LDS.128 R4, [R75.X16] ;  /* 0x000000004b047984 */ /* 0x000e22000000cc00 */
[----:B------:R-:W-:Y:S02]  /*1c30*/  FMUL.FTZ R0, R54, R35 ;  /* 0x0000002336007220 */ /* 0x000fe40000410000 */
[----:B-1----:R-:W-:-:S04]  /*1c40*/  @P0 IMAD.WIDE R44, R45, 0x10, R2 ;  /* 0x000000102d2c0825 */ /* 0x002fc800078e0202 */
[----:B--2---:R-:W-:Y:S02]  /*1c50*/  FMUL.FTZ R43, R40, R43 ;  /* 0x0000002b282b7220 */ /* 0x004fe40000410000 */
[----:B------:R-:W-:Y:S01]  /*1c60*/  FMUL.RZ R102, R0, 0.15915493667125701904 ;  /* 0x3e22f98300667820 */ /* 0x000fe2000040c000 */
[----:B------:R-:W-:Y:S02]  /*1c70*/  CS2R R40, SRZ ;  /* 0x0000000000287805 */ /* 0x000fe4000001ff00 */
[----:B------:R1:W-:Y:S04]  /*1c80*/  STS.64 [R100+0xa80], R42 ;  /* 0x000a802a64007388 */ /* 0x0003e80000000a00 */
[----:B------:R-:W-:Y:S01]  /*1c90*/  BAR.SYNC.DEFER_BLOCKING 0x0 ;  /* 0x0000000000007b1d */ /* 0x000fe20000010000 */
[----:B------:R-:W-:-:S02]  /*1ca0*/  FMUL.FTZ R0, R54, R46 ;  /* 0x0000002e36007220 */ /* 0x000fc40000410000 */
[----:B---3--:R-:W-:-:S03]  /*1cb0*/  FMUL.FTZ R39, R57, R35 ;  /* 0x0000002339277220 */ /* 0x008fc60000410000 */
[----:B------:R-:W-:Y:S01]  /*1cc0*/  MUFU.SIN R103, R102 ;  /* 0x0000006600677308 */ /* 0x000fe20000000400 */
[----:B------:R-:W-:-:S07]  /*1cd0*/  FMUL.FTZ R38, R57, R46 ;  /* 0x0000002e39267220 */ /* 0x000fce0000410000 */
        /* <DEDUP_REMOVED lines=11> */
[----:B------:R-:W4:Y:S01]  /*1d90*/  MUFU.SIN R39, R105 ;  /* 0x0000006900277308 */ /* 0x000f220000000400 */
[C---:B--2---:R-:W-:Y:S02]  /*1da0*/  FMUL.FTZ R103, R0.reuse, R103 ;  /* 0x0000006700677220 */ /* 0x044fe40000410000 */
[----:B---3--:R-:W-:-:S05]  /*1db0*/  FMUL.FTZ R101, R0, R101 ;  /* 0x0000006500657220 */ /* 0x008fca0000410000 */
[----:B------:R2:W-:Y:S01]  /*1dc0*/  MUFU.EX2 R109, R100 ;  /* 0x00000064006d7308 */ /* 0x0005e20000000800 */
[----:B------:R-:W-:-:S07]  /*1dd0*/  FMUL.FTZ R44, RZ, R103 ;  /* 0x00000067ff2c7220 */ /* 0x000fce0000410000 */
[----:B------:R-:W3:Y:S01]  /*1de0*/  MUFU.COS R104, R107 ;  /* 0x0000006b00687308 */ /* 0x000ee20000000000 */
[-C--:B--2---:R-:W-:Y:S02]  /*1df0*/  FMUL.FTZ R100, R103, R112.reuse ;  /* 0x0000007067647220 */ /* 0x084fe40000410000 */
[C---:B-1----:R-:W-:Y:S02]  /*1e00*/  FMUL.FTZ R102, R38.reuse, R45 ;  /* 0x0000002d26667220 */ /* 0x042fe40000410000 */
[----:B------:R-:W-:Y:S01]  /*1e10*/  FFMA.FTZ R105, RZ, R101, R100 ;  /* 0x00000065ff697223 */ /* 0x000fe20000010064 */
[----:B------:R-:W-:Y:S01]  /*1e20*/  HADD2.F32 R45, -RZ, R106.H0_H0 ;  /* 0x2000006aff2d7230 */ /* 0x000fe20000004100 */
[----:B----4-:R-:W-:Y:S01]  /*1e30*/  FMUL.FTZ R100, R38, R39 ;  /* 0x0000002726647220 */ /* 0x010fe20000410000 */
[----:B------:R1:W2:Y:S01]  /*1e40*/  MUFU.SIN R0, R107 ;  /* 0x0000006b00007308 */ /* 0x0002a20000000400 */
[----:B------:R-:W-:Y:S02]  /*1e50*/  FFMA.FTZ R38, R101, R112, -R44 ;  /* 0x0000007065267223 */ /* 0x000fe4000001082c */
[----:B------:R-:W-:-:S02]  /*1e60*/  FADD.FTZ R111, RZ, R105 ;  /* 0x00000069ff6f7221 */ /* 0x000fc40000010000 */
[----:B------:R-:W-:Y:S02]  /*1e70*/  FMUL.FTZ R106, R42, R103 ;  /* 0x000000672a6a7220 */ /* 0x000fe40000410000 */
[----:B------:R-:W-:Y:S02]  /*1e80*/  FFMA.FTZ R39, R54, R45, R38 ;  /* 0x0000002d36277223 */ /* 0x000fe40000010026 */
[----:B------:R-:W-:Y:S02]  /*1e90*/  FMUL.FTZ R113, R100, R111 ;  /* 0x0000006f64717220 */ /* 0x000fe40000410000 */
[C---:B------:R-:W-:Y:S02]  /*1ea0*/  FMUL.FTZ R38, R43.reuse, R103 ;  /* 0x000000672b267220 */ /* 0x040fe40000410000 */
[----:B-1----:R-:W-:Y:S02]  /*1eb0*/  FFMA.FTZ R107, R43, R101, R106 ;  /* 0x000000652b6b7223 */ /* 0x002fe4000001006a */
[----:B---3--:R-:W-:Y:S01]  /*1ec0*/  FMUL.FTZ R105, R109, R104 ;  /* 0x000000686d697220 */ /* 0x008fe20000410000 */
[----:B------:R-:W-:Y:S01]  /*1ed0*/  HADD2.F32 R44, -RZ, R17.H0_H0 ;  /* 0x20000011ff2c7230 */ /* 0x000fe20000004100 */
[----:B------:R-:W-:-:S02]  /*1ee0*/  FFMA.FTZ R113, R102, R39, -R113 ;  /* 0x0000002766717223 */ /* 0x000fc40000010871 */
[----:B------:R-:W-:Y:S02]  /*1ef0*/  FMUL.FTZ R104, R100, R39 ;  /* 0x0000002764687220 */ /* 0x000fe40000410000 */
[----:B------:R-:W-:Y:S02]  /*1f00*/  FFMA.FTZ R39, R42, R101, -R38 ;  /* 0x000000652a277223 */ /* 0x000fe40000010826 */
[----:B------:R-:W-:Y:S02]  /*1f10*/  FMUL.FTZ R38, R100, R107 ;  /* 0x0000006b64267220 */ /* 0x000fe40000410000 */
[----:B--2---:R-:W-:Y:S02]  /*1f20*/  FMUL.FTZ R109, R109, R0 ;  /* 0x000000006d6d7220 */ /* 0x004fe40000410000 */
[----:B------:R-:W-:Y:S02]  /*1f30*/  FFMA.FTZ R104, R102, R111, R104 ;  /* 0x0000006f66687223 */ /* 0x000fe40000010068 */
[----:B------:R-:W-:-:S02]  /*1f40*/  FFMA.FTZ R106, R57, R44, R113 ;  /* 0x0000002c396a7223 */ /* 0x000fc40000010071 */
[-C--:B------:R-:W-:Y:S02]  /*1f50*/  FFMA.FTZ R38, R102, R39.reuse, -R38 ;  /* 0x0000002766267223 */ /* 0x080fe40000010826 */
[----:B------:R-:W-:Y:S02]  /*1f60*/  FMUL.FTZ R39, R100, R39 ;  /* 0x0000002764277220 */ /* 0x000fe40000410000 */
[----:B------:R-:W-:Y:S02]  /*1f70*/  FADD.FTZ R0, RZ, R104 ;  /* 0x00000068ff007221 */ /* 0x000fe40000010000 */
[----:B------:R-:W-:Y:S02]  /*1f80*/  FMUL.FTZ R111, R109, R106 ;  /* 0x0000006a6d6f7220 */ /* 0x000fe40000410000 */
[----:B------:R-:W-:Y:S02]  /*1f90*/  FFMA.FTZ R104, R102, R107, R39 ;  /* 0x0000006b66687223 */ /* 0x000fe40000010027 */
[----:B------:R-:W-:-:S02]  /*1fa0*/  FFMA.FTZ R113, R105, R0, R111 ;  /* 0x0000000069717223 */ /* 0x000fc4000001006f */
[C---:B------:R-:W-:Y:S02]  /*1fb0*/  FMUL.FTZ R111, R109.reuse, R0 ;  /* 0x000000006d6f7220 */ /* 0x040fe40000410000 */
[----:B------:R-:W-:Y:S02]  /*1fc0*/  FMUL.FTZ R39, R109, R104 ;  /* 0x000000686d277220 */ /* 0x000fe40000410000 */
[----:B------:R-:W-:Y:S02]  /*1fd0*/  FFMA.FTZ R111, R105, R106, -R111 ;  /* 0x0000006a696f7223 */ /* 0x000fe4000001086f */
[-C--:B------:R-:W-:Y:S02]  /*1fe0*/  FMUL.FTZ R107, R109, R38.reuse ;  /* 0x000000266d6b7220 */ /* 0x080fe40000410000 */
[C---:B------:R-:W-:Y:S02]  /*1ff0*/  FFMA.FTZ R106, R105.reuse, R38, -R39 ;  /* 0x00000026696a7223 */ /* 0x040fe40000010827 */
[----:B------:R1:W2:Y:S01]  /*2000*/  @P2 LDS.64 R38, [R88.X8+0x1a88] ;  /* 0x001a880058262984 */ /* 0x0002a20000008a00 */
[----:B------:R-:W-:Y:S01]  /*2010*/  HADD2.F32 R0, -RZ, R114.H0_H0 ;  /* 0x20000072ff007230 */ /* 0x000fe20000004100 */
[----:B------:R-:W-:-:S02]  /*2020*/  FFMA.FTZ R114, R105, R104, R107 ;  /* 0x0000006869727223 */ /* 0x000fc4000001006b */
[----:B------:R-:W-:Y:S02]  /*2030*/  FADD.FTZ R107, RZ, R113 ;  /* 0x00000071ff6b7221 */ /* 0x000fe40000010000 */
[----:B------:R-:W-:Y:S01]  /*2040*/  FFMA.FTZ R113, R55, R0, R111 ;  /* 0x0000000037717223 */ /* 0x000fe2000001006f */
[----:B------:R-:W-:Y:S05]  /*2050*/  @P2 BRA `(.L_x_13931) ;  /* 0x0000008000002947 */ /* 0x000fea0003800000 */
[----:B0-----:R-:W-:-:S13]  /*2060*/  ISETP.NE.AND P0, PT, R76, c[0x0][0x174], PT ;  /* 0x00005d004c007a0c */ /* 0x001fda0003f05270 */
[----:B--2---:R-:W-:-:S04]  /*2070*/  @P0 LEA.HI R38, R76, R76, RZ, 0x1 ;  /* 0x0000004c4c260211 */ /* 0x004fc800078f08ff */
[----:B------:R-:W-:Y:S02]  /*2080*/  @P0 LOP3.LUT R39, R38, 0xfffffe, RZ, 0xc0, !PT ;  /* 0x00fffffe26270812 */ /* 0x000fe400078ec0ff */
[----:B------:R-:W-:Y:S02]  /*2090*/  MOV R38, 0x3f800000 ;  /* 0x3f80000000267802 */ /* 0x000fe40000000f00 */
[----:B------:R-:W-:Y:S01]  /*20a0*/  @P0 IADD3 R104, -R39, R76, RZ ;  /* 0x0000004c27680210 */ /* 0x000fe20007ffe1ff */
[----:B------:R-:W-:-:S03]  /*20b0*/  HFMA2.MMA R39, -RZ, RZ, 0, 0 ;  /* 0x00000000ff277435 */ /* 0x000fc600000001ff */
[----:B------:R-:W-:-:S07]  /*20c0*/  @P0 LEA R104, R104, R49, 0x8 ;  /* 0x0000003168680211 */ /* 0x000fce00078e40ff */
[----:B------:R0:W2:Y:S02]  /*20d0*/  @P0 LDS.64 R38, [R104.X8+0xa80] ;  /* 0x000a800068260984 */ /* 0x0000a40000008a00 */
.L_x_13931:
[----:B0-----:R-:W-:Y:S05]  /*20e0*/  BSYNC B0 ;  /* 0x0000000000007941 */ /* 0x001fea0003800000 */
.L_x_13930:
[----:B------:R-:W0:Y:S01]  /*20f0*/  SHFL.UP PT, R119, R107, 0x1, RZ ;  /* 0x042000006b777989 */ /* 0x000e2200000e00ff */
[----:B------:R-:W-:Y:S01]  /*2100*/  ISETP.GE.AND P0, PT, R75, 0x1, PT ;  /* 0x000000014b00780c */ /* 0x000fe20003f06270 */
[----:B------:R-:W-:Y:S01]  /*2110*/  HADD2.F32 R124, -RZ, R7.H0_H0 ;  /* 0x20000007ff7c7230 */ /* 0x000fe20000004100 */
[--C-:B------:R-:W-:Y:S01]  /*2120*/  SHF.R.U32.HI R122, RZ, 0x10, R7.reuse ;  /* 0x00000010ff7a7819 */ /* 0x100fe20000011607 */
[----:B------:R-:W3:Y:S01]  /*2130*/  SHFL.UP PT, R117, R113, 0x1, RZ ;  /* 0x0420000071757989 */ /* 0x000ee200000e00ff */
[----:B------:R-:W-:Y:S01]  /*2140*/  SHF.R.U64 R123, R6, 0x10, R7 ;  /* 0x00000010067b7819 */ /* 0x000fe20000001207 */
[----:B--2---:R-:W-:Y:S01]  /*2150*/  FMUL.FTZ R132, R109, -R38 ;  /* 0x800000266d847220 */ /* 0x004fe20000410000 */
[--C-:B------:R-:W-:Y:S01]  /*2160*/  SHF.R.U64 R127, R4, 0x10, R5.reuse ;  /* 0x00000010047f7819 */ /* 0x100fe20000001205 */
[----:B------:R-:W2:Y:S01]  /*2170*/  SHFL.UP PT, R111, R106, 0x1, RZ ;  /* 0x042000006a6f7989 */ /* 0x000ea200000e00ff */
[----:B------:R-:W-:Y:S01]  /*2180*/  HADD2.F32 R122, -RZ, R122.H0_H0 ;  /* 0x2000007aff7a7230 */ /* 0x000fe20000004100 */
[----:B------:R-:W-:Y:S01]  /*2190*/  SHF.R.U32.HI R128, RZ, 0x10, R5 ;  /* 0x00000010ff807819 */ /* 0x000fe20000011605 */
[----:B------:R-:W-:Y:S01]  /*21a0*/  HADD2.F32 R123, -RZ, R123.H0_H0 ;  /* 0x2000007bff7b7230 */ /* 0x000fe20000004100 */
[----:B------:R-:W4:Y:S01]  /*21b0*/  SHFL.UP PT, R115, R114, 0x1, RZ ;  /* 0x0420000072737989 */ /* 0x000f2200000e00ff */
[----:B------:R-:W-:Y:S01]  /*21c0*/  BSSY B0, `(.L_x_13932) ;  /* 0x00000b1000007945 */ /* 0x000fe20003800000 */
[----:B-----5:R-:W-:Y:S01]  /*21d0*/  FMUL.FTZ R7, R37, R122 ;  /* 0x0000007a25077220 */ /* 0x020fe20000410000 */
[----:B------:R-:W-:Y:S01]  /*21e0*/  HADD2.F32 R128, -RZ, R128.H0_H0 ;  /* 0x20000080ff807230 */ /* 0x000fe20000004100 */
[----:B------:R-:W-:Y:S04]  /*21f0*/  SHFL.IDX PT, R41, R41, RZ, 0x1f ;  /* 0x00001fff29297589 */ /* 0x000fe800000e0000 */
[----:B------:R-:W-:Y:S01]  /*2200*/  SHFL.IDX PT, R40, R40, RZ, 0x1f ;  /* 0x00001fff28287589 */ /* 0x000fe200000e0000 */
[----:B0-----:R-:W-:-:S02]  /*2210*/  FMUL.FTZ R116, R114, R119 ;  /* 0x0000007772747220 */ /* 0x001fc40000410000 */
[-C--:B---3--:R-:W-:Y:S02]  /*2220*/  FMUL.FTZ R118, R114, R117.reuse ;  /* 0x0000007572767220 */ /* 0x088fe40000410000 */
[----:B------:R-:W-:Y:S02]  /*2230*/  FFMA.FTZ R116, R106, R117, -R116 ;  /* 0x000000756a747223 */ /* 0x000fe40000010874 */
[----:B--2---:R-:W-:Y:S02]  /*2240*/  FMUL.FTZ R104, R114, R111 ;  /* 0x0000006f72687220 */ /* 0x004fe40000410000 */
        /* <DEDUP_REMOVED lines=16> */
[C---:B------:R-:W-:Y:S02]  /*2350*/  FFMA.FTZ R114, R106.reuse, R114, -R119 ;  /* 0x000000726a727223 */ /* 0x040fe40000010877 */
        /* <DEDUP_REMOVED lines=33> */
[C---:B------:R-:W-:Y:S02]  /*2570*/  FFMA.FTZ R116, R106.reuse, R111, R116 ;  /* 0x0000006f6a747223 */ /* 0x040fe40000010074 */
[----:B------:R-:W-:-:S02]  /*2580*/  @P0 FFMA.FTZ R106, R106, R104, -R119 ;  /* 0x000000686a6a0223 */ /* 0x000fc40000010877 */
[----:B------:R-:W-:Y:S02]  /*2590*/  @P0 FADD.FTZ R107, R107, R118 ;  /* 0x000000766b6b0221 */ /* 0x000fe40000010000 */
[----:B------:R-:W-:Y:S01]  /*25a0*/  @P0 FADD.FTZ R113, R113, R114 ;  /* 0x0000007271710221 */ /* 0x000fe20000010000 */
[----:B------:R-:W-:Y:S01]  /*25b0*/  FSEL R114, R117, R116, !P0 ;  /* 0x0000007475727208 */ /* 0x000fe20004000000 */
[C---:B------:R-:W-:Y:S01]  /*25c0*/  FFMA.FTZ R118, R36.reuse, R124, -R7 ;  /* 0x0000007c24767223 */ /* 0x040fe20000010807 */
[----:B------:R-:W-:Y:S01]  /*25d0*/  SHFL.UP PT, R131, R107, 0x10, RZ ;  /* 0x060000006b837989 */ /* 0x000fe200000e00ff */
[----:B------:R-:W-:Y:S01]  /*25e0*/  FMUL.FTZ R111, R36, R122 ;  /* 0x0000007a246f7220 */ /* 0x000fe20000410000 */
[----:B------:R-:W-:Y:S01]  /*25f0*/  HADD2.F32 R117, -RZ, R6.H0_H0 ;  /* 0x20000006ff757230 */ /* 0x000fe20000004100 */
[----:B------:R-:W-:Y:S01]  /*2600*/  FADD.FTZ R119, R62, R62 ;  /* 0x0000003e3e777221 */ /* 0x000fe20000010000 */
[----:B------:R-:W0:Y:S01]  /*2610*/  SHFL.UP PT, R7, R106, 0x10, RZ ;  /* 0x060000006a077989 */ /* 0x000e2200000e00ff */
[----:B------:R-:W-:Y:S01]  /*2620*/  FFMA.FTZ R120, R37, R124, R111 ;  /* 0x0000007c25787223 */ /* 0x000fe2000001006f */
[----:B------:R-:W-:Y:S01]  /*2630*/  ISETP.GE.AND P0, PT, R75, 0x10, PT ;  /* 0x000000104b00780c */ /* 0x000fe20003f06270 */
[----:B------:R-:W-:Y:S01]  /*2640*/  FMUL.FTZ R6, R37, R123 ;  /* 0x0000007b25067220 */ /* 0x000fe20000410000 */
[----:B------:R-:W2:Y:S01]  /*2650*/  SHFL.UP PT, R115, R114, 0x10, RZ ;  /* 0x0600000072737989 */ /* 0x000ea200000e00ff */
[----:B------:R-:W-:-:S02]  /*2660*/  FMUL.FTZ R120, R119, R120 ;  /* 0x0000007877787220 */ /* 0x000fc40000410000 */
[C---:B------:R-:W-:Y:S01]  /*2670*/  FMUL.FTZ R104, R36.reuse, R123 ;  /* 0x0000007b24687220 */ /* 0x040fe20000410000 */
[----:B------:R-:W3:Y:S01]  /*2680*/  SHFL.UP PT, R129, R113, 0x10, RZ ;  /* 0x0600000071817989 */ /* 0x000ee200000e00ff */
[----:B------:R-:W-:Y:S02]  /*2690*/  FMUL.FTZ R118, R119, R118 ;  /* 0x0000007677767220 */ /* 0x000fe40000410000 */
[----:B------:R-:W-:Y:S02]  /*26a0*/  FMUL.FTZ R111, R105, R120 ;  /* 0x00000078696f7220 */ /* 0x000fe40000410000 */
[----:B------:R-:W-:Y:S02]  /*26b0*/  FADD.FTZ R121, R63, R63 ;  /* 0x0000003f3f797221 */ /* 0x000fe40000010000 */
[-C--:B------:R-:W-:Y:S02]  /*26c0*/  FFMA.FTZ R104, R37, R117.reuse, R104 ;  /* 0x0000007525687223 */ /* 0x080fe40000010068 */
[----:B------:R-:W-:-:S02]  /*26d0*/  FFMA.FTZ R6, R36, R117, -R6 ;  /* 0x0000007524067223 */ /* 0x000fc40000010806 */
[C---:B------:R-:W-:Y:S02]  /*26e0*/  FMUL.FTZ R116, R109.reuse, R120 ;  /* 0x000000786d747220 */ /* 0x040fe40000410000 */
[----:B------:R-:W-:Y:S02]  /*26f0*/  FFMA.FTZ R125, -R109, R118, -R111 ;  /* 0x000000766d7d7223 */ /* 0x000fe4000001096f */
[C---:B------:R-:W-:Y:S02]  /*2700*/  FMUL.FTZ R104, R121.reuse, R104 ;  /* 0x0000006879687220 */ /* 0x040fe40000410000 */
[----:B------:R-:W-:Y:S02]  /*2710*/  FMUL.FTZ R111, R121, R6 ;  /* 0x00000006796f7220 */ /* 0x000fe40000410000 */
[----:B------:R-:W-:Y:S02]  /*2720*/  FFMA.FTZ R116, R105, R118, -R116 ;  /* 0x0000007669747223 */ /* 0x000fe40000010874 */
[----:B------:R-:W-:Y:S01]  /*2730*/  FADD.FTZ R135, -R104, R125 ;  /* 0x0000007d68877221 */ /* 0x000fe20000010100 */
[----:B------:R-:W-:Y:S01]  /*2740*/  HADD2.F32 R125, -RZ, R4.H0_H0 ;  /* 0x20000004ff7d7230 */ /* 0x000fe20000004100 */
[----:B------:R-:W-:Y:S01]  /*2750*/  FADD.FTZ R133, R111, R116 ;  /* 0x000000746f857221 */ /* 0x000fe20000010000 */
[----:B------:R-:W-:Y:S01]  /*2760*/  HADD2.F32 R116, -RZ, R5.H0_H0 ;  /* 0x20000005ff747230 */ /* 0x000fe20000004100 */
[----:B0-----:R-:W-:-:S02]  /*2770*/  FMUL.FTZ R5, R114, R7 ;  /* 0x0000000772057220 */ /* 0x001fc40000410000 */
[----:B------:R-:W-:Y:S02]  /*2780*/  FMUL.FTZ R6, R100, -R135 ;  /* 0x8000008764067220 */ /* 0x000fe40000410000 */
[----:B------:R-:W-:Y:S02]  /*2790*/  FMUL.FTZ R4, R114, R131 ;  /* 0x0000008372047220 */ /* 0x000fe40000410000 */
[----:B--2---:R-:W-:Y:S02]  /*27a0*/  FFMA.FTZ R5, R106, R115, R5 ;  /* 0x000000736a057223 */ /* 0x004fe40000010005 */
[----:B------:R-:W-:Y:S02]  /*27b0*/  FFMA.FTZ R137, R102, R133, -R6 ;  /* 0x0000008566897223 */ /* 0x000fe40000010806 */
[----:B---3--:R-:W-:Y:S01]  /*27c0*/  FFMA.FTZ R6, R106, R129, -R4 ;  /* 0x000000816a067223 */ /* 0x008fe20000010804 */
[C---:B------:R-:W-:Y:S01]  /*27d0*/  FSEL R130, R114.reuse, R5, !P0 ;  /* 0x0000000572827208 */ /* 0x040fe20004000000 */
[C---:B------:R-:W-:Y:S01]  /*27e0*/  FMUL.FTZ R129, R114.reuse, R129 ;  /* 0x0000008172817220 */ /* 0x040fe20000410000 */
[----:B------:R-:W-:Y:S01]  /*27f0*/  HFMA2.MMA R5, -RZ, RZ, 0, 0 ;  /* 0x00000000ff057435 */ /* 0x000fe200000001ff */
[----:B------:R-:W-:-:S02]  /*2800*/  FMUL.FTZ R4, R114, R115 ;  /* 0x0000007372047220 */ /* 0x000fc40000410000 */
[C---:B------:R-:W-:Y:S01]  /*2810*/  FFMA.FTZ R126, R106.reuse, R131, R129 ;  /* 0x000000836a7e7223 */ /* 0x040fe20000010081 */
[----:B------:R-:W0:Y:S01]  /*2820*/  SHFL.UP PT, R130, R130, 0x1, RZ ;  /* 0x0420000082827989 */ /* 0x000e2200000e00ff */
[----:B------:R-:W-:Y:S01]  /*2830*/  @P0 FFMA.FTZ R106, R106, R7, -R4 ;  /* 0x000000076a6a0223 */ /* 0x000fe20000010804 */
[----:B------:R-:W-:Y:S01]  /*2840*/  MOV R4, 0x3f800000 ;  /* 0x3f80000000047802 */ /* 0x000fe20000000f00 */
[----:B------:R-:W-:Y:S02]  /*2850*/  @P0 FADD.FTZ R113, R113, R6 ;  /* 0x0000000671710221 */ /* 0x000fe40000010000 */
[-C--:B------:R-:W-:Y:S01]  /*2860*/  FMUL.FTZ R115, R37, R128.reuse ;  /* 0x0000008025737220 */ /* 0x080fe20000410000 */
[----:B------:R-:W-:Y:S01]  /*2870*/  CS2R R6, SRZ ;  /* 0x0000000000067805 */ /* 0x000fe2000001ff00 */
[----:B------:R-:W-:Y:S01]  /*2880*/  FMUL.FTZ R114, R36, R128 ;  /* 0x0000008024727220 */ /* 0x000fe20000410000 */
[----:B------:R-:W2:Y:S01]  /*2890*/  SHFL.UP PT, R106, R106, 0x1, RZ ;  /* 0x042000006a6a7989 */ /* 0x000ea200000e00ff */
[----:B------:R-:W-:Y:S01]  /*28a0*/  @P0 FADD.FTZ R107, R107, R126 ;  /* 0x0000007e6b6b0221 */ /* 0x000fe20000010000 */
[----:B------:R-:W-:Y:S01]  /*28b0*/  ISETP.GE.AND P0, PT, R76, c[0x0][0x174], PT ;  /* 0x00005d004c007a0c */ /* 0x000fe20003f06270 */
[----:B------:R-:W-:Y:S01]  /*28c0*/  FADD.FTZ R126, R64, R64 ;  /* 0x00000040407e7221 */ /* 0x000fe20000010000 */
[----:B------:R3:W4:Y:S01]  /*28d0*/  SHFL.UP PT, R131, R113, 0x1, RZ ;  /* 0x0420000071837989 */ /* 0x00072200000e00ff */
[-C--:B------:R-:W-:Y:S01]  /*28e0*/  FFMA.FTZ R115, R36, R116.reuse, -R115 ;  /* 0x0000007424737223 */ /* 0x080fe20000010873 */
[----:B------:R-:W-:Y:S01]  /*28f0*/  ISETP.NE.OR P0, PT, R108, RZ, P0 ;  /* 0x000000ff6c00720c */ /* 0x000fe20000705670 */
[----:B------:R-:W-:Y:S01]  /*2900*/  FMUL.FTZ R133, R100, -R133 ;  /* 0x8000008564857220 */ /* 0x000fe20000410000 */
[----:B------:R-:W1:Y:S01]  /*2910*/  SHFL.UP PT, R107, R107, 0x1, RZ ;  /* 0x042000006b6b7989 */ /* 0x000e6200000e00ff */
[----:B------:R-:W-:-:S02]  /*2920*/  FFMA.FTZ R129, R37, R116, R114 ;  /* 0x0000007425817223 */ /* 0x000fc40000010072 */
[----:B------:R-:W-:Y:S01]  /*2930*/  FMUL.FTZ R114, R126, R115 ;  /* 0x000000737e727220 */ /* 0x000fe20000410000 */
[----:B---3--:R-:W-:Y:S01]  /*2940*/  HADD2.F32 R113, -RZ, R127.H0_H0 ;  /* 0x2000007fff717230 */ /* 0x008fe20000004100 */
[----:B------:R-:W-:Y:S02]  /*2950*/  FFMA.FTZ R134, R102, R135, R133 ;  /* 0x0000008766867223 */ /* 0x000fe40000010085 */
[----:B------:R-:W-:Y:S02]  /*2960*/  FMUL.FTZ R115, R126, R129 ;  /* 0x000000817e737220 */ /* 0x000fe40000410000 */
[-C--:B------:R-:W-:Y:S02]  /*2970*/  FMUL.FTZ R129, R109, R39.reuse ;  /* 0x000000276d817220 */ /* 0x080fe40000410000 */
[----:B------:R-:W-:Y:S01]  /*2980*/  FADD.FTZ R138, -R115, R134 ;  /* 0x00000086738a7221 */ /* 0x000fe20000010100 */
[----:B------:R3:W3:Y:S01]  /*2990*/  @!P0 LDS.128 R4, [R49.X16+0x1b80] ;  /* 0x001b800031048984 */ /* 0x0006e2000000cc00 */
[C---:B------:R-:W-:Y:S01]  /*29a0*/  FFMA.FTZ R129, R105.reuse, R38, -R129 ;  /* 0x0000002669817223 */ /* 0x040fe20000010881 */
[----:B------:R-:W-:Y:S01]  /*29b0*/  ISETP.NE.AND P0, PT, R108, 0x1f, PT ;  /* 0x0000001f6c00780c */ /* 0x000fe20003f05270 */
[----:B------:R-:W-:-:S02]  /*29c0*/  FFMA.FTZ R133, R105, -R39, R132 ;  /* 0x8000002769857223 */ /* 0x000fc40000010084 */
[----:B------:R-:W-:Y:S02]  /*29d0*/  FADD.FTZ R136, R114, R137 ;  /* 0x0000008972887221 */ /* 0x000fe40000010000 */
[C---:B------:R-:W-:Y:S02]  /*29e0*/  FMUL.FTZ R135, R103.reuse, -R138 ;  /* 0x8000008a67877220 */ /* 0x040fe40000410000 */
[C---:B------:R-:W-:Y:S02]  /*29f0*/  FMUL.FTZ R134, R100.reuse, -R129 ;  /* 0x8000008164867220 */ /* 0x040fe40000410000 */
[----:B------:R-:W-:Y:S02]  /*2a00*/  FMUL.FTZ R132, R100, -R133 ;  /* 0x8000008564847220 */ /* 0x000fe40000410000 */
[-C--:B------:R-:W-:Y:S02]  /*2a10*/  FMUL.FTZ R137, R103, -R136.reuse ;  /* 0x8000008867897220 */ /* 0x080fe40000410000 */
[----:B------:R-:W-:-:S02]  /*2a20*/  FFMA.FTZ R135, R101, R136, -R135 ;  /* 0x0000008865877223 */ /* 0x000fc40000010887 */
[----:B0-----:R-:W-:Y:S02]  /*2a30*/  FMUL.FTZ R127, R130, R41 ;  /* 0x00000029827f7220 */ /* 0x001fe40000410000 */
[C---:B------:R-:W-:Y:S02]  /*2a40*/  FFMA.FTZ R136, R102.reuse, R133, R134 ;  /* 0x0000008566887223 */ /* 0x040fe40000010086 */
[----:B------:R-:W-:Y:S02]  /*2a50*/  FFMA.FTZ R134, R102, R129, -R132 ;  /* 0x0000008166867223 */ /* 0x000fe40000010884 */
[-C--:B------:R-:W-:Y:S02]  /*2a60*/  FMUL.FTZ R132, R130, R40.reuse ;  /* 0x0000002882847220 */ /* 0x080fe40000410000 */
[C---:B--2---:R-:W-:Y:S02]  /*2a70*/  FFMA.FTZ R130, R106.reuse, R40, -R127 ;  /* 0x000000286a827223 */ /* 0x044fe4000001087f */
[----:B------:R-:W-:-:S02]  /*2a80*/  FFMA.FTZ R132, R106, R41, R132 ;  /* 0x000000296a847223 */ /* 0x000fc40000010084 */
[----:B----4-:R-:W-:Y:S02]  /*2a90*/  @P1 FADD.FTZ R40, R131, R130 ;  /* 0x0000008283281221 */ /* 0x010fe40000010000 */
[-C--:B------:R-:W-:Y:S02]  /*2aa0*/  FMUL.FTZ R106, R37, R113.reuse ;  /* 0x00000071256a7220 */ /* 0x080fe40000410000 */
[C---:B------:R-:W-:Y:S02]  /*2ab0*/  FMUL.FTZ R130, R36.reuse, R113 ;  /* 0x0000007124827220 */ /* 0x040fe40000410000 */
[----:B-1----:R-:W-:Y:S02]  /*2ac0*/  @P1 FADD.FTZ R41, R107, R132 ;  /* 0x000000846b291221 */ /* 0x002fe40000010000 */
[----:B------:R-:W-:Y:S02]  /*2ad0*/  FADD.FTZ R132, R65, R65 ;  /* 0x0000004141847221 */ /* 0x000fe40000010000 */
[----:B------:R-:W-:-:S02]  /*2ae0*/  FFMA.FTZ R107, R36, R125, -R106 ;  /* 0x0000007d246b7223 */ /* 0x000fc4000001086a */
[----:B------:R-:W-:Y:S02]  /*2af0*/  FFMA.FTZ R131, R37, R125, R130 ;  /* 0x0000007d25837223 */ /* 0x000fe40000010082 */
[----:B------:R-:W-:Y:S02]  /*2b00*/  FMUL.FTZ R129, R103, -R136 ;  /* 0x8000008867817220 */ /* 0x000fe40000410000 */
[C---:B------:R-:W-:Y:S02]  /*2b10*/  FMUL.FTZ R106, R132.reuse, R107 ;  /* 0x0000006b846a7220 */ /* 0x040fe40000410000 */
[----:B------:R-:W-:Y:S02]  /*2b20*/  FFMA.FTZ R138, R101, R138, R137 ;  /* 0x0000008a658a7223 */ /* 0x000fe40000010089 */
[----:B------:R-:W-:Y:S02]  /*2b30*/  FMUL.FTZ R133, R103, -R134 ;  /* 0x8000008667857220 */ /* 0x000fe40000410000 */
[----:B------:R-:W-:-:S02]  /*2b40*/  FMUL.FTZ R107, R132, R131 ;  /* 0x00000083846b7220 */ /* 0x000fc40000410000 */
[C---:B------:R-:W-:Y:S02]  /*2b50*/  FFMA.FTZ R127, R101.reuse, R134, -R129 ;  /* 0x00000086657f7223 */ /* 0x040fe40000010881 */
        /* <DEDUP_REMOVED lines=9> */
[----:B------:R0:W4:Y:S04]  /*2bf0*/  SHFL.DOWN PT, R142, R130, 0x1, 0x1f ;  /* 0x08201f00828e7f89 */ /* 0x00012800000e0000 */
[----:B------:R0:W0:Y:S01]  /*2c00*/  SHFL.DOWN PT, R144, R131, 0x1, 0x1f ;  /* 0x08201f0083907f89 */ /* 0x00002200000e0000 */
[----:B------:R-:W-:Y:S05]  /*2c10*/  @!P0 BRA `(.L_x_13933) ;  /* 0x000000b000008947 */ /* 0x000fea0003800000 */
[C---:B0--3--:R-:W-:Y:S02]  /*2c20*/  FMUL.FTZ R134, R129.reuse, R144 ;  /* 0x0000009081867220 */ /* 0x049fe40000410000 */
[C---:B-1----:R-:W-:Y:S02]  /*2c30*/  FMUL.FTZ R42, R129.reuse, R140 ;  /* 0x0000008c812a7220 */ /* 0x042fe40000410000 */
[----:B----4-:R-:W-:-:S02]  /*2c40*/  FMUL.FTZ R136, R129, R142 ;  /* 0x0000008e81887220 */ /* 0x010fc40000410000 */
[----:B------:R-:W-:Y:S02]  /*2c50*/  FFMA.FTZ R41, R127, R142, -R134 ;  /* 0x0000008e7f297223 */ /* 0x000fe40000010886 */
[-C--:B--2---:R-:W-:Y:S02]  /*2c60*/  FMUL.FTZ R134, R129, R138.reuse ;  /* 0x0000008a81867220 */ /* 0x084fe40000410000 */
[C---:B------:R-:W-:Y:S02]  /*2c70*/  FFMA.FTZ R42, R127.reuse, R138, -R42 ;  /* 0x0000008a7f2a7223 */ /* 0x040fe4000001082a */
[C---:B------:R-:W-:Y:S02]  /*2c80*/  FFMA.FTZ R136, R127.reuse, R144, R136 ;  /* 0x000000907f887223 */ /* 0x040fe40000010088 */
[----:B------:R-:W-:Y:S01]  /*2c90*/  FFMA.FTZ R129, R127, R140, R134 ;  /* 0x0000008c7f817223 */ /* 0x000fe20000010086 */
[----:B------:R-:W-:Y:S01]  /*2ca0*/  MOV R127, R42 ;  /* 0x0000002a007f7202 */ /* 0x000fe20000000f00 */
[----:B------:R-:W-:-:S02]  /*2cb0*/  FADD.FTZ R130, R130, R41 ;  /* 0x0000002982827221 */ /* 0x000fc40000010000 */
[----:B------:R-:W-:Y:S02]  /*2cc0*/  FADD.FTZ R131, R131, R136 ;  /* 0x0000008883837221 */ /* 0x000fe40000010000 */
.L_x_13933:
[----:B---3--:R-:W-:Y:S05]  /*2cd0*/  BSYNC B0 ;  /* 0x0000000000007941 */ /* 0x008fea0003800000 */
.L_x_13932:
[----:B------:R-:W-:Y:S01]  /*2ce0*/  ISETP.GT.U32.AND P0, PT, R108, 0x1d, PT ;  /* 0x0000001d6c00780c */ /* 0x000fe20003f04070 */
[----:B------:R-:W-:Y:S01]  /*2cf0*/  FADD.FTZ R40, RZ, R40 ;  /* 0x00000028ff287221 */ /* 0x000fe20000010000 */
[----:B--2---:R2:W3:Y:S01]  /*2d00*/  SHFL.DOWN PT, R138, R127, 0x2, 0x1f ;  /* 0x08401f007f8a7f89 */ /* 0x0044e200000e0000 */
[----:B------:R-:W-:Y:S01]  /*2d10*/  FADD.FTZ R112, R112, R133 ;  /* 0x0000008570707221 */ /* 0x000fe20000010000 */
[----:B------:R-:W-:Y:S01]  /*2d20*/  BSSY B0, `(.L_x_13934) ;  /* 0x0000012000007945 */ /* 0x000fe20003800000 */
[C---:B------:R-:W-:Y:S01]  /*2d30*/  FMUL.FTZ R43, R113.reuse, R40 ;  /* 0x00000028712b7220 */ /* 0x040fe20000410000 */
[----:B-1----:R2:W1:Y:S01]  /*2d40*/  SHFL.DOWN PT, R140, R129, 0x2, 0x1f ;  /* 0x08401f00818c7f89 */ /* 0x00246200000e0000 */
[----:B------:R-:W-:-:S03]  /*2d50*/  FMUL.FTZ R113, R113, R112 ;  /* 0x0000007071717220 */ /* 0x000fc60000410000 */
[----:B----4-:R2:W4:Y:S04]  /*2d60*/  SHFL.DOWN PT, R142, R130, 0x2, 0x1f ;  /* 0x08401f00828e7f89 */ /* 0x01052800000e0000 */
[----:B0-----:R2:W0:Y:S01]  /*2d70*/  SHFL.DOWN PT, R144, R131, 0x2, 0x1f ;  /* 0x08401f0083907f89 */ /* 0x00142200000e0000 */
        /* <DEDUP_REMOVED lines=12> */
.L_x_13935:
[----:B------:R-:W-:Y:S05]  /*2e40*/  BSYNC B0 ;  /* 0x0000000000007941 */ /* 0x000fea0003800000 */
.L_x_13934:
[C---:B------:R-:W-:Y:S01]  /*2e50*/  FMUL.FTZ R42, R103.reuse, R112 ;  /* 0x00000070672a7220 */ /* 0x040fe20000410000 */
[----:B------:R-:W-:Y:S01]  /*2e60*/  ISETP.GT.U32.AND P0, PT, R108, 0x1b, PT ;  /* 0x0000001b6c00780c */ /* 0x000fe20003f04070 */
[----:B------:R-:W-:Y:S01]  /*2e70*/  FMUL.FTZ R41, R103, R40 ;  /* 0x0000002867297220 */ /* 0x000fe20000410000 */
[----:B------:R2:W4:Y:S01]  /*2e80*/  SHFL.DOWN PT, R136, R127, 0x4, 0x1f ;  /* 0x08801f007f887f89 */ /* 0x00052200000e0000 */
[C---:B------:R-:W-:Y:S01]  /*2e90*/  FFMA.FTZ R43, R125.reuse, R112, -R43 ;  /* 0x000000707d2b7223 */ /* 0x040fe2000001082b */
[----:B------:R-:W-:Y:S01]  /*2ea0*/  BSSY B0, `(.L_x_13936) ;  /* 0x0000021000007945 */ /* 0x000fe20003800000 */
[-C--:B------:R-:W-:Y:S01]  /*2eb0*/  FFMA.FTZ R125, R125, R40.reuse, R113 ;  /* 0x000000287d7d7223 */ /* 0x080fe20000010071 */
[----:B---3--:R2:W3:Y:S01]  /*2ec0*/  SHFL.DOWN PT, R138, R129, 0x4, 0x1f ;  /* 0x08801f00818a7f89 */ /* 0x0084e200000e0000 */
[----:B------:R-:W-:-:S02]  /*2ed0*/  FFMA.FTZ R42, R101, R40, R42 ;  /* 0x00000028652a7223 */ /* 0x000fc4000001002a */
[----:B------:R-:W-:Y:S01]  /*2ee0*/  FFMA.FTZ R113, R101, R112, -R41 ;  /* 0x0000007065717223 */ /* 0x000fe20000010829 */
[----:B-1----:R2:W1:Y:S01]  /*2ef0*/  SHFL.DOWN PT, R140, R130, 0x4, 0x1f ;  /* 0x08801f00828c7f89 */ /* 0x00246200000e0000 */
[-C--:B------:R-:W-:Y:S02]  /*2f00*/  FMUL.FTZ R133, R37, R40.reuse ;  /* 0x0000002825857220 */ /* 0x080fe40000410000 */
[----:B------:R-:W-:Y:S01]  /*2f10*/  FMUL.FTZ R134, R36, R40 ;  /* 0x0000002824867220 */ /* 0x000fe20000410000 */
[----:B----4-:R2:W4:Y:S01]  /*2f20*/  SHFL.DOWN PT, R142, R131, 0x4, 0x1f ;  /* 0x08801f00838e7f89 */ /* 0x01052200000e0000 */
[----:B------:R-:W-:Y:S02]  /*2f30*/  FADD.FTZ R41, RZ, R42 ;  /* 0x0000002aff297221 */ /* 0x000fe40000010000 */
[----:B------:R-:W-:Y:S02]  /*2f40*/  FFMA.FTZ R113, R54, R45, R113 ;  /* 0x0000002d36717223 */ /* 0x000fe40000010071 */
[----:B------:R-:W-:-:S02]  /*2f50*/  FFMA.FTZ R133, R36, R112, -R133 ;  /* 0x0000007024857223 */ /* 0x000fc40000010885 */
[----:B------:R-:W-:Y:S02]  /*2f60*/  FFMA.FTZ R139, R37, R112, R134 ;  /* 0x00000070258b7223 */ /* 0x000fe40000010086 */
[C---:B------:R-:W-:Y:S02]  /*2f70*/  FMUL.FTZ R42, R128.reuse, R41 ;  /* 0x00000029802a7220 */ /* 0x040fe40000410000 */
[----:B------:R-:W-:Y:S02]  /*2f80*/  FMUL.FTZ R128, R128, R113 ;  /* 0x0000007180807220 */ /* 0x000fe40000410000 */
[C---:B------:R-:W-:Y:S02]  /*2f90*/  FFMA.FTZ R137, -R132.reuse, R125, RZ ;  /* 0x0000007d84897223 */ /* 0x040fe400000101ff */
[C---:B------:R-:W-:Y:S02]  /*2fa0*/  FFMA.FTZ R135, R132.reuse, R43, RZ ;  /* 0x0000002b84877223 */ /* 0x040fe400000100ff */
[----:B------:R-:W-:-:S02]  /*2fb0*/  FMUL.FTZ R133, R132, R133 ;  /* 0x0000008584857220 */ /* 0x000fc40000410000 */
[----:B------:R-:W-:Y:S02]  /*2fc0*/  FFMA.FTZ R125, -R132, R139, -RZ ;  /* 0x0000008b847d7223 */ /* 0x000fe400000109ff */
[C---:B------:R-:W-:Y:S02]  /*2fd0*/  FFMA.FTZ R132, R116.reuse, R113, -R42 ;  /* 0x0000007174847223 */ /* 0x040fe4000001082a */
[----:B------:R-:W-:Y:S01]  /*2fe0*/  FFMA.FTZ R134, R116, R41, R128 ;  /* 0x0000002974867223 */ /* 0x000fe20000010080 */
[----:B------:R-:W-:Y:S05]  /*2ff0*/  @P0 BRA `(.L_x_13937) ;  /* 0x000000b000000947 */ /* 0x000fea0003800000 */
[C---:B-1234-:R-:W-:Y:S02]  /*3000*/  FMUL.FTZ R116, R129.reuse, R142 ;  /* 0x0000008e81747220 */ /* 0x05efe40000410000 */
        /* <DEDUP_REMOVED lines=10> */
.L_x_13937:
[----:B-1234-:R-:W-:Y:S05]  /*30b0*/  BSYNC B0 ;  /* 0x0000000000007941 */ /* 0x01efea0003800000 */
.L_x_13936:
[----:B------:R-:W-:Y:S01]  /*30c0*/  FMUL.FTZ R43, R100, R113 ;  /* 0x00000071642b7220 */ /* 0x000fe20000410000 */
[----:B------:R-:W-:Y:S01]  /*30d0*/  ISETP.GT.U32.AND P0, PT, R108, 0x17, PT ;  /* 0x000000176c00780c */ /* 0x000fe20003f04070 */
[-C--:B------:R-:W-:Y:S01]  /*30e0*/  FMUL.FTZ R42, R100, R41.reuse ;  /* 0x00000029642a7220 */ /* 0x080fe20000410000 */
[----:B------:R1:W2:Y:S01]  /*30f0*/  SHFL.DOWN PT, R138, R127, 0x8, 0x1f ;  /* 0x09001f007f8a7f89 */ /* 0x0002a200000e0000 */
[C---:B------:R-:W-:Y:S01]  /*3100*/  FFMA.FTZ R43, R102.reuse, R41, R43 ;  /* 0x00000029662b7223 */ /* 0x040fe2000001002b */
[----:B------:R-:W-:Y:S01]  /*3110*/  BSSY B0, `(.L_x_13938) ;  /* 0x0000020000007945 */ /* 0x000fe20003800000 */
[----:B------:R-:W-:Y:S01]  /*3120*/  FFMA.FTZ R116, R102, R113, -R42 ;  /* 0x0000007166747223 */ /* 0x000fe2000001082a */
[----:B------:R1:W3:Y:S01]  /*3130*/  SHFL.DOWN PT, R140, R129, 0x8, 0x1f ;  /* 0x09001f00818c7f89 */ /* 0x0002e200000e0000 */
[----:B------:R-:W-:Y:S01]  /*3140*/  FFMA.FTZ R136, R126, R132, R135 ;  /* 0x000000847e887223 */ /* 0x000fe20000010087 */
[----:B------:R-:W-:Y:S01]  /*3150*/  ISETP.GT.U32.AND P1, PT, R108, 0xf, PT ;  /* 0x0000000f6c00780c */ /* 0x000fe20003f24070 */
[-C--:B------:R-:W-:Y:S01]  /*3160*/  FMUL.FTZ R128, R37, R41.reuse ;  /* 0x0000002925807220 */ /* 0x080fe20000410000 */
[----:B------:R1:W4:Y:S01]  /*3170*/  SHFL.DOWN PT, R142, R130, 0x8, 0x1f ;  /* 0x09001f00828e7f89 */ /* 0x00032200000e0000 */
[----:B------:R-:W-:-:S02]  /*3180*/  FMUL.FTZ R132, R36, R41 ;  /* 0x0000002924847220 */ /* 0x000fc40000410000 */
[----:B------:R-:W-:Y:S01]  /*3190*/  FADD.FTZ R42, RZ, R43 ;  /* 0x0000002bff2a7221 */ /* 0x000fe20000010000 */
[----:B0-----:R1:W0:Y:S01]  /*31a0*/  SHFL.DOWN PT, R144, R131, 0x8, 0x1f ;  /* 0x09001f0083907f89 */ /* 0x00122200000e0000 */
[----:B------:R-:W-:Y:S02]  /*31b0*/  FFMA.FTZ R116, R57, R44, R116 ;  /* 0x0000002c39747223 */ /* 0x000fe40000010074 */
[-C--:B------:R-:W-:Y:S02]  /*31c0*/  FFMA.FTZ R43, R36, R113.reuse, -R128 ;  /* 0x00000071242b7223 */ /* 0x080fe40000010880 */
[----:B------:R-:W-:Y:S02]  /*31d0*/  FFMA.FTZ R135, R37, R113, R132 ;  /* 0x0000007125877223 */ /* 0x000fe40000010084 */
[C---:B------:R-:W-:Y:S02]  /*31e0*/  FMUL.FTZ R128, R123.reuse, R42 ;  /* 0x0000002a7b807220 */ /* 0x040fe40000410000 */
[----:B------:R-:W-:-:S02]  /*31f0*/  FMUL.FTZ R132, R123, R116 ;  /* 0x000000747b847220 */ /* 0x000fc40000410000 */
[C---:B------:R-:W-:Y:S02]  /*3200*/  FFMA.FTZ R134, -R126.reuse, R134, R137 ;  /* 0x000000867e867223 */ /* 0x040fe40000010189 */
[C---:B------:R-:W-:Y:S02]  /*3210*/  FFMA.FTZ R137, R117.reuse, R116, -R128 ;  /* 0x0000007475897223 */ /* 0x040fe40000010880 */
[C---:B------:R-:W-:Y:S02]  /*3220*/  FMUL.FTZ R123, R126.reuse, R43 ;  /* 0x0000002b7e7b7220 */ /* 0x040fe40000410000 */
        /* <DEDUP_REMOVED lines=14> */
.L_x_13939:
[----:B-1234-:R-:W-:Y:S05]  /*3310*/  BSYNC B0 ;  /* 0x0000000000007941 */ /* 0x01efea0003800000 */
.L_x_13938:
[----:B------:R1:W2:Y:S01]  /*3320*/  SHFL.DOWN PT, R138, R127, 0x10, 0x1f ;  /* 0x0a001f007f8a7f89 */ /* 0x0002a200000e0000 */
[----:B------:R-:W-:Y:S01]  /*3330*/  BSSY B0, `(.L_x_13940) ;  /* 0x0000012000007945 */ /* 0x000fe20003800000 */
[C---:B------:R-:W-:Y:S02]  /*3340*/  FFMA.FTZ R128, R121.reuse, R137, R136 ;  /* 0x0000008979807223 */ /* 0x040fe40000010088 */
[----:B------:R1:W3:Y:S01]  /*3350*/  SHFL.DOWN PT, R140, R129, 0x10, 0x1f ;  /* 0x0a001f00818c7f89 */ /* 0x0002e200000e0000 */
[----:B------:R-:W-:-:S03]  /*3360*/  FFMA.FTZ R126, -R121, R117, R134 ;  /* 0x00000075797e7223 */ /* 0x000fc60000010186 */
[----:B------:R1:W4:Y:S04]  /*3370*/  SHFL.DOWN PT, R142, R130, 0x10, 0x1f ;  /* 0x0a001f00828e7f89 */ /* 0x00032800000e0000 */
[----:B0-----:R1:W0:Y:S01]  /*3380*/  SHFL.DOWN PT, R144, R131, 0x10, 0x1f ;  /* 0x0a001f0083907f89 */ /* 0x00122200000e0000 */
        /* <DEDUP_REMOVED lines=12> */
.L_x_13941:
[----:B------:R-:W-:Y:S05]  /*3450*/  BSYNC B0 ;  /* 0x0000000000007941 */ /* 0x000fea0003800000 */
.L_x_13940:
[----:B------:R-:W-:Y:S01]  /*3460*/  SHFL.DOWN PT, R145, R129, 0x1, 0x1f ;  /* 0x08201f0081917f89 */ /* 0x000fe200000e0000 */
[C---:B------:R-:W-:Y:S01]  /*3470*/  FMUL.FTZ R43, R109.reuse, R42 ;  /* 0x0000002a6d2b7220 */ /* 0x040fe20000410000 */
[----:B------:R-:W-:Y:S01]  /*3480*/  ISETP.NE.AND P0, PT, R88, RZ, PT ;  /* 0x000000ff5800720c */ /* 0x000fe20003f05270 */
[----:B------:R-:W-:Y:S01]  /*3490*/  FMUL.FTZ R117, R109, R116 ;  /* 0x000000746d757220 */ /* 0x000fe20000410000 */
[----:B------:R-:W5:Y:S01]  /*34a0*/  SHFL.IDX PT, R134, R6, RZ, 0x1f ;  /* 0x00001fff06867589 */ /* 0x000f6200000e0000 */
[-C--:B------:R-:W-:Y:S01]  /*34b0*/  FMUL.FTZ R137, R37, R42.reuse ;  /* 0x0000002a25897220 */ /* 0x080fe20000410000 */
[----:B------:R-:W-:Y:S01]  /*34c0*/  BSSY B0, `(.L_x_13942) ;  /* 0x0000061000007945 */ /* 0x000fe20003800000 */
[----:B------:R-:W-:Y:S01]  /*34d0*/  FMUL.FTZ R136, R36, R42 ;  /* 0x0000002a24887220 */ /* 0x000fe20000410000 */
[----:B------:R-:W1:Y:S01]  /*34e0*/  SHFL.IDX PT, R132, R7, RZ, 0x1f ;  /* 0x00001fff07847589 */ /* 0x000e6200000e0000 */
[----:B------:R-:W-:-:S02]  /*34f0*/  FFMA.FTZ R43, R105, R116, -R43 ;  /* 0x00000074692b7223 */ /* 0x000fc4000001082b */
[----:B------:R-:W-:Y:S01]  /*3500*/  FFMA.FTZ R139, R105, R42, R117 ;  /* 0x0000002a698b7223 */ /* 0x000fe20000010075 */
[----:B------:R-:W4:Y:S01]  /*3510*/  SHFL.DOWN PT, R143, R127, 0x1, 0x1f ;  /* 0x08201f007f8f7f89 */ /* 0x000f2200000e0000 */
[-C--:B--2---:R-:W-:Y:S02]  /*3520*/  FFMA.FTZ R138, R36, R116.reuse, -R137 ;  /* 0x00000074248a7223 */ /* 0x084fe40000010889 */
[----:B---3--:R-:W-:Y:S01]  /*3530*/  FFMA.FTZ R140, R37, R116, R136 ;  /* 0x00000074258c7223 */ /* 0x008fe20000010088 */
[----:B------:R-:W2:Y:S01]  /*3540*/  SHFL.DOWN PT, R149, R131, 0x1, 0x1f ;  /* 0x08201f0083957f89 */ /* 0x000ea200000e0000 */
[----:B------:R-:W-:Y:S02]  /*3550*/  FFMA.FTZ R117, R55, R0, R43 ;  /* 0x0000000037757223 */ /* 0x000fe4000001002b */
[----:B------:R-:W-:Y:S01]  /*3560*/  FADD.FTZ R43, RZ, R139 ;  /* 0x0000008bff2b7221 */ /* 0x000fe20000010000 */
[----:B------:R-:W3:Y:S01]  /*3570*/  SHFL.DOWN PT, R147, R130, 0x1, 0x1f ;  /* 0x08201f0082937f89 */ /* 0x000ee200000e0000 */
[----:B------:R-:W-:-:S02]  /*3580*/  FMUL.FTZ R137, R121, R138 ;  /* 0x0000008a79897220 */ /* 0x000fc40000410000 */
[-C--:B------:R-:W-:Y:S01]  /*3590*/  FMUL.FTZ R139, R122, R43.reuse ;  /* 0x0000002b7a8b7220 */ /* 0x080fe20000410000 */
[----:B------:R-:W0:Y:S01]  /*35a0*/  SHFL.IDX PT, R136, R129, RZ, 0x1f ;  /* 0x00001fff81887589 */ /* 0x000e2200000e0000 */
[----:B----4-:R-:W-:Y:S02]  /*35b0*/  FMUL.FTZ R142, R36, R43 ;  /* 0x0000002b248e7220 */ /* 0x010fe40000410000 */
[----:B------:R-:W-:Y:S01]  /*35c0*/  FFMA.FTZ R121, -R121, R140, -RZ ;  /* 0x0000008c79797223 */ /* 0x000fe200000109ff */
[----:B------:R5:W4:Y:S01]  /*35d0*/  SHFL.IDX PT, R138, R127, RZ, 0x1f ;  /* 0x00001fff7f8a7589 */ /* 0x000b2200000e0000 */
[----:B------:R-:W-:Y:S02]  /*35e0*/  FMUL.FTZ R140, R122, R117 ;  /* 0x000000757a8c7220 */ /* 0x000fe40000410000 */
[----:B------:R-:W-:Y:S01]  /*35f0*/  FMUL.FTZ R141, R37, R43 ;  /* 0x0000002b258d7220 */ /* 0x000fe20000410000 */
[----:B-1----:R-:W1:Y:S01]  /*3600*/  SHFL.IDX PT, R130, R130, RZ, 0x1f ;  /* 0x00001fff82827589 */ /* 0x002e6200000e0000 */
[----:B------:R-:W-:-:S02]  /*3610*/  FFMA.FTZ R122, R124, R117, -R139 ;  /* 0x000000757c7a7223 */ /* 0x000fc4000001088b */
[----:B------:R-:W-:Y:S01]  /*3620*/  FFMA.FTZ R142, R37, R117, R142 ;  /* 0x00000075258e7223 */ /* 0x000fe2000001008e */
[----:B------:R-:W1:Y:S01]  /*3630*/  SHFL.IDX PT, R131, R131, RZ, 0x1f ;  /* 0x00001fff83837589 */ /* 0x000e6200000e0000 */
[C---:B-----5:R-:W-:Y:S02]  /*3640*/  @P2 FMUL.FTZ R127, R145.reuse, R134 ;  /* 0x00000086917f2220 */ /* 0x060fe40000410000 */
[----:B------:R-:W-:Y:S02]  /*3650*/  @P2 FMUL.FTZ R37, R145, R132 ;  /* 0x0000008491252220 */ /* 0x000fe40000410000 */
[----:B------:R-:W-:Y:S02]  /*3660*/  FFMA.FTZ R140, R124, R43, R140 ;  /* 0x0000002b7c8c7223 */ /* 0x000fe4000001008c */
[----:B------:R-:W-:Y:S02]  /*3670*/  FFMA.FTZ R124, R36, R117, -R141 ;  /* 0x00000075247c7223 */ /* 0x000fe4000001088d */
[----:B------:R-:W-:-:S02]  /*3680*/  FMUL.FTZ R129, R119, R122 ;  /* 0x0000007a77817220 */ /* 0x000fc40000410000 */
[C---:B------:R-:W-:Y:S02]  /*3690*/  @P2 FFMA.FTZ R36, R143.reuse, R132, R127 ;  /* 0x000000848f242223 */ /* 0x040fe4000001007f */
[----:B------:R-:W-:Y:S02]  /*36a0*/  @P2 FFMA.FTZ R122, R143, R134, -R37 ;  /* 0x000000868f7a2223 */ /* 0x000fe40000010825 */
[----:B--2---:R-:W-:Y:S02]  /*36b0*/  @P2 FADD.FTZ R132, R149, R36 ;  /* 0x0000002495842221 */ /* 0x004fe40000010000 */
[----:B---3--:R-:W-:Y:S02]  /*36c0*/  @P2 FADD.FTZ R134, R147, R122 ;  /* 0x0000007a93862221 */ /* 0x008fe40000010000 */
[-C--:B------:R-:W-:Y:S02]  /*36d0*/  FMUL.FTZ R143, R132, -R39.reuse ;  /* 0x80000027848f7220 */ /* 0x080fe40000410000 */
[----:B------:R-:W-:-:S02]  /*36e0*/  FMUL.FTZ R39, R134, -R39 ;  /* 0x8000002786277220 */ /* 0x000fc40000410000 */
[CC--:B0-----:R-:W-:Y:S02]  /*36f0*/  FMUL.FTZ R37, R136.reuse, R7.reuse ;  /* 0x0000000788257220 */ /* 0x0c1fe40000410000 */
[----:B------:R-:W-:Y:S02]  /*3700*/  FMUL.FTZ R36, R136, R6 ;  /* 0x0000000688247220 */ /* 0x000fe40000410000 */
[----:B------:R-:W-:Y:S02]  /*3710*/  FFMA.FTZ R39, R132, R38, R39 ;  /* 0x0000002684277223 */ /* 0x000fe40000010027 */
[C---:B----4-:R-:W-:Y:S01]  /*3720*/  FFMA.FTZ R141, R138.reuse, R6, -R37 ;  /* 0x000000068a8d7223 */ /* 0x050fe20000010825 */
[----:B------:R-:W-:Y:S01]  /*3730*/  P2R R6, PR, RZ, 0x1 ;  /* 0x00000001ff067803 */ /* 0x000fe20000000000 */
[----:B------:R-:W-:Y:S02]  /*3740*/  FFMA.FTZ R122, R138, R7, R36 ;  /* 0x000000078a7a7223 */ /* 0x000fe40000010024 */
        /* <DEDUP_REMOVED lines=9> */
[----:B------:R-:W-:Y:S01]  /*37e0*/  FADD.FTZ R105, R111, R118 ;  /* 0x000000766f697221 */ /* 0x000fe20000010000 */
[----:B------:R-:W-:Y:S01]  /*37f0*/  IADD3 R111, -R18, c[0x0][0x168], RZ ;  /* 0x00005a00126f7a10 */ /* 0x000fe20007ffe1ff */
[C---:B------:R-:W-:Y:S02]  /*3800*/  FFMA.FTZ R4, R138.reuse, R4, -R7 ;  /* 0x000000048a047223 */ /* 0x040fe40000010807 */
[----:B------:R-:W-:Y:S01]  /*3810*/  FFMA.FTZ R5, R138, R5, R136 ;  /* 0x000000058a057223 */ /* 0x000fe20000010088 */
[----:B------:R-:W-:Y:S01]  /*3820*/  LEA R111, R111, -R88, 0x1 ;  /* 0x800000586f6f7211 */ /* 0x000fe200078e08ff */
[----:B-1----:R-:W-:-:S02]  /*3830*/  FADD.FTZ R6, R130, R141 ;  /* 0x0000008d82067221 */ /* 0x002fc40000010000 */
[----:B------:R-:W-:Y:S02]  /*3840*/  FADD.FTZ R7, R131, R122 ;  /* 0x0000007a83077221 */ /* 0x000fe40000010000 */
[----:B------:R-:W-:Y:S02]  /*3850*/  FADD.FTZ R109, -R104, R109 ;  /* 0x0000006d686d7221 */ /* 0x000fe40000010100 */
[C---:B------:R-:W-:Y:S01]  /*3860*/  FMUL.FTZ R104, R100.reuse, -R105 ;  /* 0x8000006964687220 */ /* 0x040fe20000410000 */
[----:B------:R0:W-:Y:S01]  /*3870*/  @!P0 STS.128 [R49.X16+0x1b80], R4 ;  /* 0x001b800431008388 */ /* 0x0001e2000000cc00 */
[-C--:B------:R-:W-:Y:S01]  /*3880*/  FMUL.FTZ R100, R100, -R109.reuse ;  /* 0x8000006d64647220 */ /* 0x080fe20000410000 */
[----:B------:R-:W-:Y:S01]  /*3890*/  ISETP.GE.AND P0, PT, R111, 0x1, PT ;  /* 0x000000016f00780c */ /* 0x000fe20003f06270 */
[----:B------:R-:W-:Y:S01]  /*38a0*/  FFMA.FTZ R104, R102, R109, R104 ;  /* 0x0000006d66687223 */ /* 0x000fe20000010068 */
[----:B------:R1:W-:Y:S01]  /*38b0*/  STS [R74.X4+0x210], R133 ;  /* 0x000210854a007388 */ /* 0x0003e20000004800 */
[----:B------:R-:W-:-:S02]  /*38c0*/  FMUL.FTZ R139, R119, R140 ;  /* 0x0000008c778b7220 */ /* 0x000fc40000410000 */
[C---:B------:R-:W-:Y:S01]  /*38d0*/  FMUL.FTZ R127, R119.reuse, R124 ;  /* 0x0000007c777f7220 */ /* 0x040fe20000410000 */
[----:B------:R1:W-:Y:S01]  /*38e0*/  STS [R74.X4+0x214], R125 ;  /* 0x0002147d4a007388 */ /* 0x0003e20000004800 */
[----:B------:R-:W-:Y:S02]  /*38f0*/  FFMA.FTZ R119, -R119, R142, -RZ ;  /* 0x0000008e77777223 */ /* 0x000fe400000109ff */
[----:B------:R-:W-:Y:S01]  /*3900*/  FADD.FTZ R39, R128, R129 ;  /* 0x0000008180277221 */ /* 0x000fe20000010000 */
[----:B------:R1:W-:Y:S01]  /*3910*/  STS [R74.X4+0x218], R123 ;  /* 0x0002187b4a007388 */ /* 0x0003e20000004800 */
[----:B------:R-:W-:Y:S02]  /*3920*/  FADD.FTZ R38, R126, -R139 ;  /* 0x8000008b7e267221 */ /* 0x000fe40000010000 */
[----:B0-----:R-:W-:Y:S01]  /*3930*/  FFMA.FTZ R5, R102, R105, -R100 ;  /* 0x0000006966057223 */ /* 0x001fe20000010864 */
[----:B------:R1:W-:Y:S01]  /*3940*/  STS [R74.X4+0x21c], R135 ;  /* 0x00021c874a007388 */ /* 0x0003e20000004800 */
[----:B------:R-:W-:-:S02]  /*3950*/  FADD.FTZ R100, -R115, R104 ;  /* 0x0000006873647221 */ /* 0x000fc40000010100 */
[----:B------:R-:W-:Y:S01]  /*3960*/  FADD.FTZ R114, R114, R5 ;  /* 0x0000000572727221 */ /* 0x000fe20000010000 */
[----:B------:R1:W-:Y:S01]  /*3970*/  STS [R74.X4+0x220], R137 ;  /* 0x000220894a007388 */ /* 0x0003e20000004800 */
[C---:B------:R-:W-:Y:S02]  /*3980*/  FMUL.FTZ R4, R103.reuse, -R100 ;  /* 0x8000006467047220 */ /* 0x040fe40000410000 */
[-C--:B------:R-:W-:Y:S01]  /*3990*/  FMUL.FTZ R5, R103, -R114.reuse ;  /* 0x8000007267057220 */ /* 0x080fe20000410000 */
[----:B------:R1:W-:Y:S01]  /*39a0*/  STS [R74.X4+0x224], R121 ;  /* 0x000224794a007388 */ /* 0x0003e20000004800 */
[C---:B------:R-:W-:Y:S02]  /*39b0*/  FFMA.FTZ R103, R101.reuse, R114, -R4 ;  /* 0x0000007265677223 */ /* 0x040fe40000010804 */
[----:B------:R-:W-:Y:S01]  /*39c0*/  FFMA.FTZ R102, R101, R100, R5 ;  /* 0x0000006465667223 */ /* 0x000fe20000010005 */
[----:B------:R1:W-:Y:S04]  /*39d0*/  STS [R74.X4+0x228], R127 ;  /* 0x0002287f4a007388 */ /* 0x0003e80000004800 */
[----:B------:R1:W-:Y:S04]  /*39e0*/  STS [R74.X4+0x22c], R119 ;  /* 0x00022c774a007388 */ /* 0x0003e80000004800 */
[----:B------:R-:W-:Y:S06]  /*39f0*/  BAR.SYNC.DEFER_BLOCKING 0x0 ;  /* 0x0000000000007b1d */ /* 0x000fec0000010000 */
[----:B------:R-:W-:Y:S05]  /*3a00*/  @!P0 BRA `(.L_x_13943) ;  /* 0x000000c000008947 */ /* 0x000fea0003800000 */
[----:B-1----:R-:W-:Y:S01]  /*3a10*/  LEA.HI.SX32 R101, R88, R88, 0x1b ;  /* 0x0000005858657211 */ /* 0x002fe200078fdaff */
        /* <DEDUP_REMOVED lines=11> */
.L_x_13943:
[----:B-1----:R-:W-:Y:S05]  /*3ad0*/  BSYNC B0 ;  /* 0x0000000000007941 */ /* 0x002fea0003800000 */
.L_x_13942:
[----:B------:R-:W-:Y:S01]  /*3ae0*/  FADD.FTZ R106, R106, R103 ;  /* 0x000000676a6a7221 */ /* 0x000fe20000010000 */
[----:B------:R-:W-:Y:S01]  /*3af0*/  ISETP.GE.AND P6, PT, R111, 0x21, PT ;  /* 0x000000216f00780c */ /* 0x000fe20003fc6270 */
[----:B------:R-:W-:Y:S01]  /*3b00*/  FADD.FTZ R102, -R107, R102 ;  /* 0x000000666b667221 */ /* 0x000fe20000010100 */
[----:B------:R-:W-:Y:S01]  /*3b10*/  SHF.L.U32 R121, R48, 0x2, RZ ;  /* 0x0000000230797819 */ /* 0x000fe200000006ff */
[C---:B------:R-:W-:Y:S01]  /*3b20*/  FMUL.FTZ R99, R59.reuse, R106 ;  /* 0x0000006a3b637220 */ /* 0x040fe20000410000 */
[----:B------:R-:W-:Y:S01]  /*3b30*/  BSSY B0, `(.L_x_13944) ;  /* 0x0000032000007945 */ /* 0x000fe20003800000 */
[----:B------:R-:W-:Y:S01]  /*3b40*/  FFMA.FTZ R112, -R59, R46, R112 ;  /* 0x0000002e3b707223 */ /* 0x000fe20000010170 */
[C---:B------:R-:W-:Y:S01]  /*3b50*/  ISETP.GE.AND P0, PT, R111.reuse, 0x41, PT ;  /* 0x000000416f00780c */ /* 0x040fe20003f06270 */
[----:B------:R-:W-:Y:S01]  /*3b60*/  FMUL.FTZ R98, R54, R114 ;  /* 0x0000007236627220 */ /* 0x000fe20000410000 */
[----:B------:R-:W-:Y:S01]  /*3b70*/  ISETP.GE.AND P1, PT, R111, 0x61, PT ;  /* 0x000000616f00780c */ /* 0x000fe20003f26270 */
[----:B------:R-:W-:Y:S01]  /*3b80*/  FMUL.FTZ R5, R59, R102 ;  /* 0x000000663b057220 */ /* 0x000fe20000410000 */
[C---:B------:R-:W-:Y:S01]  /*3b90*/  ISETP.GE.AND P2, PT, R111.reuse, 0x81, PT ;  /* 0x000000816f00780c */ /* 0x040fe20003f46270 */
[----:B------:R-:W-:Y:S01]  /*3ba0*/  FMUL.FTZ R4, R40, R99 ;  /* 0x0000006328047220 */ /* 0x000fe20000410000 */
[C---:B------:R-:W-:Y:S01]  /*3bb0*/  ISETP.GE.AND P3, PT, R111.reuse, 0xa1, PT ;  /* 0x000000a16f00780c */ /* 0x040fe20003f66270 */
[C---:B------:R-:W-:Y:S01]  /*3bc0*/  FFMA.FTZ R113, -R54.reuse, R45, R113 ;  /* 0x0000002d36717223 */ /* 0x040fe20000010171 */
[C---:B------:R-:W-:Y:S01]  /*3bd0*/  ISETP.GE.AND P4, PT, R111.reuse, 0xc1, PT ;  /* 0x000000c16f00780c */ /* 0x040fe20003f86270 */
[----:B0-----:R-:W-:Y:S01]  /*3be0*/  FMUL.FTZ R6, R54, R100 ;  /* 0x0000006436067220 */ /* 0x001fe20000410000 */
[----:B------:R-:W-:Y:S01]  /*3bf0*/  ISETP.GE.AND P5, PT, R111, 0xe1, PT ;  /* 0x000000e16f00780c */ /* 0x000fe20003fa6270 */
[----:B------:R-:W-:-:S02]  /*3c00*/  FMUL.FTZ R7, R41, R98 ;  /* 0x0000006229077220 */ /* 0x000fc40000410000 */
[----:B------:R-:W-:Y:S02]  /*3c10*/  FFMA.FTZ R4, R112, R5, -R4 ;  /* 0x0000000570047223 */ /* 0x000fe40000010804 */
[----:B------:R-:W-:Y:S02]  /*3c20*/  FMUL.FTZ R101, R57, R105 ;  /* 0x0000006939657220 */ /* 0x000fe40000410000 */
[----:B------:R-:W-:Y:S02]  /*3c30*/  FMUL.FTZ R104, R55, R37 ;  /* 0x0000002537687220 */ /* 0x000fe40000410000 */
[----:B------:R-:W-:Y:S02]  /*3c40*/  FFMA.FTZ R7, R113, R6, -R7 ;  /* 0x0000000671077223 */ /* 0x000fe40000010807 */
[----:B------:R-:W-:Y:S02]  /*3c50*/  FADD.FTZ R4, RZ, R4 ;  /* 0x00000004ff047221 */ /* 0x000fe40000010000 */
[----:B------:R-:W-:-:S02]  /*3c60*/  FFMA.FTZ R116, -R57, R44, R116 ;  /* 0x0000002c39747223 */ /* 0x000fc40000010174 */
[----:B------:R-:W-:Y:S02]  /*3c70*/  FMUL.FTZ R103, R57, R109 ;  /* 0x0000006d39677220 */ /* 0x000fe40000410000 */
[----:B------:R-:W-:Y:S02]  /*3c80*/  FMUL.FTZ R107, R42, R101 ;  /* 0x000000652a6b7220 */ /* 0x000fe40000410000 */
[C---:B------:R-:W-:Y:S02]  /*3c90*/  FFMA.FTZ R117, -R55.reuse, R0, R117 ;  /* 0x0000000037757223 */ /* 0x040fe40000010175 */
[----:B------:R-:W-:Y:S02]  /*3ca0*/  FMUL.FTZ R118, R55, R36 ;  /* 0x0000002437767220 */ /* 0x000fe40000410000 */
[----:B------:R-:W-:Y:S02]  /*3cb0*/  FMUL.FTZ R115, R43, R104 ;  /* 0x000000682b737220 */ /* 0x000fe40000410000 */
[----:B------:R-:W-:Y:S01]  /*3cc0*/  FADD.FTZ R4, R4, R7 ;  /* 0x0000000704047221 */ /* 0x000fe20000010000 */
[----:B------:R-:W-:Y:S01]  /*3cd0*/  SHF.L.U64.HI R7, R48, 0x2, R47 ;  /* 0x0000000230077819 */ /* 0x000fe2000001022f */
[----:B------:R-:W-:-:S02]  /*3ce0*/  FFMA.FTZ R107, R116, R103, -R107 ;  /* 0x00000067746b7223 */ /* 0x000fc4000001086b */
[----:B------:R-:W-:Y:S02]  /*3cf0*/  FFMA.FTZ R120, R117, R118, -R115 ;  /* 0x0000007675787223 */ /* 0x000fe40000010873 */
[----:B------:R-:W-:Y:S02]  /*3d00*/  FADD.FTZ R115, R4, R107 ;  /* 0x0000006b04737221 */ /* 0x000fe40000010000 */
[----:B------:R-:W-:Y:S02]  /*3d10*/  IMAD R4, R7, c[0x0][0x2d0], RZ ;  /* 0x0000b40007047a24 */ /* 0x000fe400078e02ff */
[----:B------:R0:W1:Y:S01]  /*3d20*/  LDS R7, [R73.X4+0x290] ;  /* 0x0002900049077984 */ /* 0x0000620000004800 */
[----:B------:R-:W-:Y:S02]  /*3d30*/  FMUL.FTZ R5, R40, R5 ;  /* 0x0000000528057220 */ /* 0x000fe40000410000 */
[----:B------:R-:W-:Y:S02]  /*3d40*/  FMUL.FTZ R6, R41, R6 ;  /* 0x0000000629067220 */ /* 0x000fe40000410000 */
[----:B------:R-:W-:-:S02]  /*3d50*/  FFMA.FTZ R5, R112, R99, R5 ;  /* 0x0000006370057223 */ /* 0x000fc40000010005 */
[----:B------:R-:W-:Y:S02]  /*3d60*/  FFMA.FTZ R6, R113, R98, R6 ;  /* 0x0000006271067223 */ /* 0x000fe40000010006 */
[----:B------:R-:W-:Y:S02]  /*3d70*/  FADD.FTZ R5, RZ, R5 ;  /* 0x00000005ff057221 */ /* 0x000fe40000010000 */
[----:B------:R-:W-:Y:S02]  /*3d80*/  FMUL.FTZ R103, R42, R103 ;  /* 0x000000672a677220 */ /* 0x000fe40000410000 */
[----:B------:R-:W-:Y:S02]  /*3d90*/  FADD.FTZ R5, R5, R6 ;  /* 0x0000000605057221 */ /* 0x000fe40000010000 */
[----:B------:R-:W-:Y:S02]  /*3da0*/  FFMA.FTZ R6, R116, R101, R103 ;  /* 0x0000006574067223 */ /* 0x000fe40000010067 */
[----:B------:R-:W-:-:S02]  /*3db0*/  FMUL.FTZ R118, R43, R118 ;  /* 0x000000762b767220 */ /* 0x000fc40000410000 */
[----:B------:R-:W-:Y:S02]  /*3dc0*/  FADD.FTZ R5, R5, R6 ;  /* 0x0000000605057221 */ /* 0x000fe40000010000 */
[----:B------:R-:W-:Y:S02]  /*3dd0*/  FFMA.FTZ R118, R117, R104, R118 ;  /* 0x0000006875767223 */ /* 0x000fe40000010076 */
[----:B------:R-:W-:Y:S02]  /*3de0*/  FADD.FTZ R115, R115, R120 ;  /* 0x0000007873737221 */ /* 0x000fe40000010000 */
[----:B------:R-:W-:Y:S02]  /*3df0*/  FADD.FTZ R107, R5, R118 ;  /* 0x00000076056b7221 */ /* 0x000fe40000010000 */
[----:B------:R-:W-:Y:S01]  /*3e00*/  IMAD R119, R121, c[0x0][0x2d4], R4 ;  /* 0x0000b50079777a24 */ /* 0x000fe200078e0204 */
[----:B------:R-:W-:Y:S05]  /*3e10*/  @!P6 BRA `(.L_x_13945) ;  /* 0x000000300000e947 */ /* 0x000fea0003800000 */
[----:B0-----:R-:W-:-:S05]  /*3e20*/  IMAD.WIDE.U32 R4, R121, c[0x0][0x2d0], R20 ;  /* 0x0000b40079047a25 */ /* 0x001fca00078e0014 */
[----:B------:R-:W-:-:S05]  /*3e30*/  IADD3 R5, R5, R119, RZ ;  /* 0x0000007705057210 */ /* 0x000fca0007ffe0ff */
[----:B-1----:R0:W-:Y:S02]  /*3e40*/  RED.E.ADD.F32.FTZ.RN.STRONG.GPU [R4.64], R7 ;  /* 0x000000070400798e */ /* 0x0021e4000c10e786 */
.L_x_13945:
[----:B0-----:R-:W-:Y:S05]  /*3e50*/  BSYNC B0 ;  /* 0x0000000000007941 */ /* 0x001fea0003800000 */
.L_x_13944:
[----:B-1----:R0:W1:Y:S01]  /*3e60*/  LDS R7, [R72.X4+0x310] ;  /* 0x0003100048077984 */ /* 0x0020620000004800 */
[----:B------:R-:W-:Y:S01]  /*3e70*/  BSSY B0, `(.L_x_13946) ;  /* 0x0000005000007945 */ /* 0x000fe20003800000 */
[----:B------:R-:W-:Y:S05]  /*3e80*/  @!P0 BRA `(.L_x_13947) ;  /* 0x0000003000008947 */ /* 0x000fea0003800000 */
[----:B------:R-:W-:-:S05]  /*3e90*/  IMAD.WIDE.U32 R4, R121, c[0x0][0x2d0], R22 ;  /* 0x0000b40079047a25 */ /* 0x000fca00078e0016 */
[----:B------:R-:W-:-:S05]  /*3ea0*/  IADD3 R5, R119, R5, RZ ;  /* 0x0000000577057210 */ /* 0x000fca0007ffe0ff */
[----:B-1----:R1:W-:Y:S02]  /*3eb0*/  RED.E.ADD.F32.FTZ.RN.STRONG.GPU [R4.64], R7 ;  /* 0x000000070400798e */ /* 0x0023e4000c10e786 */
.L_x_13947:
[----:B------:R-:W-:Y:S05]  /*3ec0*/  BSYNC B0 ;  /* 0x0000000000007941 */ /* 0x000fea0003800000 */
.L_x_13946:
[----:B-1----:R1:W2:Y:S01]  /*3ed0*/  LDS R7, [R71.X4+0x390] ;  /* 0x0003900047077984 */ /* 0x0022a20000004800 */
[----:B------:R-:W-:Y:S01]  /*3ee0*/  BSSY B0, `(.L_x_13948) ;  /* 0x0000005000007945 */ /* 0x000fe20003800000 */
[----:B------:R-:W-:Y:S05]  /*3ef0*/  @!P1 BRA `(.L_x_13949) ;  /* 0x0000003000009947 */ /* 0x000fea0003800000 */
[----:B------:R-:W-:-:S05]  /*3f00*/  IMAD.WIDE.U32 R4, R121, c[0x0][0x2d0], R24 ;  /* 0x0000b40079047a25 */ /* 0x000fca00078e0018 */
[----:B------:R-:W-:-:S05]  /*3f10*/  IADD3 R5, R119, R5, RZ ;  /* 0x0000000577057210 */ /* 0x000fca0007ffe0ff */
[----:B--2---:R2:W-:Y:S02]  /*3f20*/  RED.E.ADD.F32.FTZ.RN.STRONG.GPU [R4.64], R7 ;  /* 0x000000070400798e */ /* 0x0045e4000c10e786 */
.L_x_13949:
[----:B------:R-:W-:Y:S05]  /*3f30*/  BSYNC B0 ;  /* 0x0000000000007941 */ /* 0x000fea0003800000 */
.L_x_13948:
[----:B--2---:R2:W3:Y:S01]  /*3f40*/  LDS R7, [R70.X4+0x410] ;  /* 0x0004100046077984 */ /* 0x0044e20000004800 */
[----:B------:R-:W-:Y:S01]  /*3f50*/  BSSY B0, `(.L_x_13950) ;  /* 0x0000005000007945 */ /* 0x000fe20003800000 */
[----:B------:R-:W-:Y:S05]  /*3f60*/  @!P2 BRA `(.L_x_13951) ;  /* 0x000000300000a947 */ /* 0x000fea0003800000 */
[----:B------:R-:W-:-:S05]  /*3f70*/  IMAD.WIDE.U32 R4, R121, c[0x0][0x2d0], R26 ;  /* 0x0000b40079047a25 */ /* 0x000fca00078e001a */
[----:B------:R-:W-:-:S05]  /*3f80*/  IADD3 R5, R119, R5, RZ ;  /* 0x0000000577057210 */ /* 0x000fca0007ffe0ff */
[----:B---3--:R3:W-:Y:S02]  /*3f90*/  RED.E.ADD.F32.FTZ.RN.STRONG.GPU [R4.64], R7 ;  /* 0x000000070400798e */ /* 0x0087e4000c10e786 */
.L_x_13951:
[----:B------:R-:W-:Y:S05]  /*3fa0*/  BSYNC B0 ;  /* 0x0000000000007941 */ /* 0x000fea0003800000 */
.L_x_13950:
[----:B---3--:R3:W4:Y:S01]  /*3fb0*/  LDS R7, [R69.X4+0x490] ;  /* 0x0004900045077984 */ /* 0x0087220000004800 */
[----:B------:R-:W-:Y:S01]  /*3fc0*/  BSSY B0, `(.L_x_13952) ;  /* 0x0000005000007945 */ /* 0x000fe20003800000 */
[----:B------:R-:W-:Y:S05]  /*3fd0*/  @!P3 BRA `(.L_x_13953) ;  /* 0x000000300000b947 */ /* 0x000fea0003800000 */
[----:B------:R-:W-:-:S05]  /*3fe0*/  IMAD.WIDE.U32 R4, R121, c[0x0][0x2d0], R28 ;  /* 0x0000b40079047a25 */ /* 0x000fca00078e001c */
[----:B------:R-:W-:-:S05]  /*3ff0*/  IADD3 R5, R119, R5, RZ ;  /* 0x0000000577057210 */ /* 0x000fca0007ffe0ff */
[----:B----4-:R4:W-:Y:S02]  /*4000*/  RED.E.ADD.F32.FTZ.RN.STRONG.GPU [R4.64], R7 ;  /* 0x000000070400798e */ /* 0x0109e4000c10e786 */
.L_x_13953:
[----:B------:R-:W-:Y:S05]  /*4010*/  BSYNC B0 ;  /* 0x0000000000007941 */ /* 0x000fea0003800000 */
.L_x_13952:
[----:B------:R0:W1:Y:S01]  /*4020*/  LDS R103, [R68.X4+0x510] ;  /* 0x0005100044677984 */ /* 0x0000620000004800 */
[----:B------:R-:W-:Y:S01]  /*4030*/  BSSY B0, `(.L_x_13954) ;  /* 0x0000006000007945 */ /* 0x000fe20003800000 */
[----:B----4-:R-:W-:Y:S01]  /*4040*/  IMAD.WIDE.U32 R4, R121, c[0x0][0x2d0], R32 ;  /* 0x0000b40079047a25 */ /* 0x010fe200078e0020 */
[----:B------:R-:W-:Y:S05]  /*4050*/  @!P4 BRA `(.L_x_13955) ;  /* 0x000000300000c947 */ /* 0x000fea0003800000 */
[----:B------:R-:W-:-:S05]  /*4060*/  IMAD.WIDE.U32 R6, R121, c[0x0][0x2d0], R30 ;  /* 0x0000b40079067a25 */ /* 0x000fca00078e001e */
[----:B------:R-:W-:-:S05]  /*4070*/  IADD3 R7, R119, R7, RZ ;  /* 0x0000000777077210 */ /* 0x000fca0007ffe0ff */
[----:B-1----:R1:W-:Y:S02]  /*4080*/  RED.E.ADD.F32.FTZ.RN.STRONG.GPU [R6.64], R103 ;  /* 0x000000670600798e */ /* 0x0023e4000c10e786 */
.L_x_13955:
[----:B------:R-:W-:Y:S05]  /*4090*/  BSYNC B0 ;  /* 0x0000000000007941 */ /* 0x000fea0003800000 */
.L_x_13954:
[----:B-1----:R1:W4:Y:S01]  /*40a0*/  LDS R7, [R67.X4+0x590] ;  /* 0x0005900043077984 */ /* 0x0023220000004800 */
[----:B------:R-:W-:Y:S01]  /*40b0*/  BSSY B0, `(.L_x_13956) ;  /* 0x0000004000007945 */ /* 0x000fe20003800000 */
[----:B------:R-:W-:Y:S05]  /*40c0*/  @!P5 BRA `(.L_x_13957) ;  /* 0x000000200000d947 */ /* 0x000fea0003800000 */
[----:B------:R-:W-:-:S05]  /*40d0*/  IADD3 R5, R119, R5, RZ ;  /* 0x0000000577057210 */ /* 0x000fca0007ffe0ff */
[----:B----4-:R4:W-:Y:S02]  /*40e0*/  RED.E.ADD.F32.FTZ.RN.STRONG.GPU [R4.64], R7 ;  /* 0x000000070400798e */ /* 0x0109e4000c10e786 */
.L_x_13957:
[----:B------:R-:W-:Y:S05]  /*40f0*/  BSYNC B0 ;  /* 0x0000000000007941 */ /* 0x000fea0003800000 */
.L_x_13956:
        /* <DEDUP_REMOVED lines=57> */
[----:B------:R-:W-:Y:S01]  /*4490*/  FFMA.FTZ R38, R117, R38, R43 ;  /* 0x0000002675267223 */ /* 0x000fe2000001002b */
[----:B------:R-:W1:Y:S01]  /*44a0*/  SHFL.DOWN PT, R120, R7, 0x10, 0x1f ;  /* 0x0a001f0007787f89 */ /* 0x000e6200000e0000 */
[C---:B------:R-:W-:Y:S02]  /*44b0*/  FMUL.FTZ R39, R35.reuse, R114 ;  /* 0x0000007223277220 */ /* 0x040fe40000410000 */
[----:B------:R-:W-:Y:S02]  /*44c0*/  FFMA.FTZ R38, R0, R37, R38 ;  /* 0x0000002500267223 */ /* 0x000fe40000010026 */
[----:B------:R-:W-:Y:S02]  /*44d0*/  FMUL.FTZ R37, R35, R106 ;  /* 0x0000006a23257220 */ /* 0x000fe40000410000 */
[C---:B------:R-:W-:Y:S02]  /*44e0*/  FFMA.FTZ R43, R34.reuse, R109, -R36 ;  /* 0x0000006d222b7223 */ /* 0x040fe40000010824 */
[----:B------:R-:W-:-:S02]  /*44f0*/  FFMA.FTZ R36, R34, R100, -R39 ;  /* 0x0000006422247223 */ /* 0x000fc40000010827 */
[C---:B------:R-:W-:Y:S02]  /*4500*/  FMUL.FTZ R109, R35.reuse, R109 ;  /* 0x0000006d236d7220 */ /* 0x040fe40000410000 */
[C---:B------:R-:W-:Y:S02]  /*4510*/  FMUL.FTZ R39, R35.reuse, R100 ;  /* 0x0000006423277220 */ /* 0x040fe40000410000 */
[-C--:B------:R-:W-:Y:S02]  /*4520*/  FMUL.FTZ R35, R35, R102.reuse ;  /* 0x0000006623237220 */ /* 0x080fe40000410000 */
[----:B------:R-:W-:Y:S02]  /*4530*/  FFMA.FTZ R37, R34, R102, -R37 ;  /* 0x0000006622257223 */ /* 0x000fe40000010825 */
[----:B------:R-:W-:Y:S02]  /*4540*/  FMUL.FTZ R43, R42, R43 ;  /* 0x0000002b2a2b7220 */ /* 0x000fe40000410000 */
        /* <DEDUP_REMOVED lines=32> */
.L_x_13959:
[----:B0-----:R-:W-:Y:S05]  /*4750*/  BSYNC B0 ;  /* 0x0000000000007941 */ /* 0x001fea0003800000 */
.L_x_13958:
[----:B------:R-:W-:Y:S02]  /*4760*/  IADD3 R49, R49, 0x1, RZ ;  /* 0x0000000131317810 */ /* 0x000fe40007ffe0ff */
[----:B------:R-:W-:-:S02]  /*4770*/  IADD3 R48, P1, R48, 0x1, RZ ;  /* 0x0000000130307810 */ /* 0x000fc40007f3e0ff */
[----:B------:R-:W-:Y:S02]  /*4780*/  ISETP.GE.AND P0, PT, R49, c[0x0][0x16c], PT ;  /* 0x00005b0031007a0c */ /* 0x000fe40003f06270 */
[----:B------:R-:W-:-:S11]  /*4790*/  IADD3.X R47, RZ, R47, RZ, P1, !PT ;  /* 0x0000002fff2f7210 */ /* 0x000fd60000ffe4ff */
[----:B------:R-:W-:Y:S01]  /*47a0*/  @P0 CALL.REL.NOINC `(.L_x_13929) ;  /* 0x0000001000000944 */ /* 0x000fe20003c00000 */
[----:B------:R-:W-:Y:S05]  /*47b0*/  BRA `(.L_x_13960) ;  /* 0xffffd0a000007947 */ /* 0x000fea000383ffff */
.L_x_13929:
[----:B------:R-:W1:Y:S01]  /*47c0*/  F2F.F16.F32 R4, R51 ;  /* 0x0000003300047304 */ /* 0x000e620000200800 */
[----:B------:R-:W-:Y:S01]  /*47d0*/  BAR.SYNC.DEFER_BLOCKING 0x0 ;  /* 0x0000000000007b1d */ /* 0x000fe20000010000 */
[----:B0-----:R-:W-:Y:S01]  /*47e0*/  IMAD R6, R92, c[0x0][0x2d8], RZ ;  /* 0x0000b6005c067a24 */ /* 0x001fe200078e02ff */
[----:B------:R-:W-:Y:S01]  /*47f0*/  MOV R22, R18 ;  /* 0x0000001200167202 */ /* 0x000fe20000000f00 */
[----:B------:R-:W-:Y:S01]  /*4800*/  IMAD R18, R96, c[0x0][0x2e0], RZ ;  /* 0x0000b80060127a24 */ /* 0x000fe200078e02ff */
[----:B------:R-:W-:Y:S01]  /*4810*/  MOV R23, R19 ;  /* 0x0000001300177202 */ /* 0x000fe20000000f00 */
[----:B------:R-:W-:Y:S01]  /*4820*/  IMAD R21, R93, c[0x0][0x2dc], R6 ;  /* 0x0000b7005d157a24 */ /* 0x000fe200078e0206 */
[----:B------:R-:W-:Y:S01]  /*4830*/  ISETP.GT.AND P4, PT, R76, 0x1, PT ;  /* 0x000000014c00780c */ /* 0x000fe20003f84270 */
[----:B------:R-:W-:Y:S01]  /*4840*/  F2F.F16.F32 R52, R52 ;  /* 0x0000003400347304 */ /* 0x000fe20000200800 */
[----:B------:R-:W-:Y:S01]  /*4850*/  FADD.FTZ R89, R89, R56 ;  /* 0x0000003859597221 */ /* 0x000fe20000010000 */
[----:B------:R-:W-:Y:S01]  /*4860*/  IADD3 R82, P1, R82, -0x100, RZ ;  /* 0xffffff0052527810 */ /* 0x000fe20007f3e0ff */
[----:B------:R-:W-:Y:S01]  /*4870*/  UIADD3 UR4, UR4, -0x100, URZ ;  /* 0xffffff0004047890 */ /* 0x000fe2000fffe03f */
[----:B------:R-:W-:Y:S01]  /*4880*/  IADD3 R84, P2, R84, -0x100, RZ ;  /* 0xffffff0054547810 */ /* 0x000fe20007f5e0ff */
[----:B------:R-:W-:Y:S01]  /*4890*/  FADD.FTZ R89, R89, R58 ;  /* 0x0000003a59597221 */ /* 0x000fe20000010000 */
[----:B------:R-:W-:-:S02]  /*48a0*/  IADD3 R80, P3, R80, -0x100, RZ ;  /* 0xffffff0050507810 */ /* 0x000fc40007f7e0ff */
[----:B------:R-:W0:Y:S01]  /*48b0*/  F2F.F16.F32 R7, R50 ;  /* 0x0000003200077304 */ /* 0x000e220000200800 */
[----:B-1----:R-:W-:Y:S01]  /*48c0*/  IMAD.WIDE.U32 R4, R4, 0x10000, RZ ;  /* 0x0001000004047825 */ /* 0x002fe200078e00ff */
[----:B------:R-:W-:Y:S02]  /*48d0*/  IADD3 R76, R76, -0x1, RZ ;  /* 0xffffffff4c4c7810 */ /* 0x000fe40007ffe0ff */
[----:B------:R-:W-:Y:S02]  /*48e0*/  IADD3.X R81, R81, -0x1, RZ, P1, !PT ;  /* 0xffffffff51517810 */ /* 0x000fe40000ffe4ff */
[----:B------:R-:W-:Y:S02]  /*48f0*/  IADD3.X R83, R83, -0x1, RZ, P2, !PT ;  /* 0xffffffff53537810 */ /* 0x000fe400017fe4ff */
[----:B------:R-:W1:Y:S01]  /*4900*/  F2F.F16.F32 R53, R53 ;  /* 0x0000003500357304 */ /* 0x000e620000200800 */
[----:B------:R-:W-:Y:S02]  /*4910*/  IADD3.X R79, R79, -0x1, RZ, P3, !PT ;  /* 0xffffffff4f4f7810 */ /* 0x000fe40001ffe4ff */
[----:B0-----:R-:W-:-:S05]  /*4920*/  PRMT R7, R52, 0x5410, R7 ;  /* 0x0000541034077816 */ /* 0x001fca0000000007 */
[----:B------:R-:W0:Y:S01]  /*4930*/  F2F.F16.F32 R0, R58 ;  /* 0x0000003a00007304 */ /* 0x000e220000200800 */
[----:B------:R-:W-:Y:S01]  /*4940*/  LOP3.LUT R17, R7, R5, RZ, 0xfc, !PT ;  /* 0x0000000507117212 */ /* 0x000fe200078efcff */
[----:B------:R-:W-:Y:S01]  /*4950*/  IMAD.WIDE.U32 R6, R93, c[0x0][0x2d8], R22 ;  /* 0x0000b6005d067a25 */ /* 0x000fe200078e0016 */
[----:B-1----:R-:W-:-:S05]  /*4960*/  LOP3.LUT R16, R4, R53, RZ, 0xfc, !PT ;  /* 0x0000003504107212 */ /* 0x002fca00078efcff */
[----:B------:R1:W-:Y:S01]  /*4970*/  F2F.F16.F32 R20, R60 ;  /* 0x0000003c00147304 */ /* 0x0003e20000200800 */
[----:B------:R-:W-:Y:S01]  /*4980*/  IADD3 R7, R7, R21, RZ ;  /* 0x0000001507077210 */ /* 0x000fe20007ffe0ff */
[----:B------:R-:W-:Y:S01]  /*4990*/  IMAD R21, R97, c[0x0][0x2e4], R18 ;  /* 0x0000b90061157a24 */ /* 0x000fe200078e0212 */
[----:B------:R4:W-:Y:S01]  /*49a0*/  STS.64 [R75.X8], R16 ;  /* 0x000000104b007388 */ /* 0x0009e20000008a00 */
[----:B------:R-:W-:-:S06]  /*49b0*/  NOP ;  /* 0x0000000000007918 */ /* 0x000fcc0000000000 */
[----:B------:R-:W5:Y:S01]  /*49c0*/  LDS.64 R4, [R75.X8] ;  /* 0x000000004b047984 */ /* 0x000f620000008a00 */
[----:B------:R-:W2:Y:S01]  /*49d0*/  F2F.F16.F32 R19, R61 ;  /* 0x0000003d00137304 */ /* 0x000ea20000200800 */
[----:B-1----:R-:W-:Y:S02]  /*49e0*/  FADD.FTZ R60, R89, R60 ;  /* 0x0000003c593c7221 */ /* 0x002fe40000010000 */
[----:B----4-:R-:W-:-:S05]  /*49f0*/  IMAD.WIDE.U32 R16, R97, c[0x0][0x2e0], R6 ;  /* 0x0000b80061107a25 */ /* 0x010fca00078e0006 */
[----:B------:R-:W1:Y:S01]  /*4a00*/  F2F.F16.F32 R25, R56 ;  /* 0x0000003800197304 */ /* 0x000e620000200800 */
[----:B------:R-:W-:Y:S01]  /*4a10*/  IADD3 R17, R17, R21, RZ ;  /* 0x0000001511117210 */ /* 0x000fe20007ffe0ff */
[----:B0-----:R-:W-:Y:S01]  /*4a20*/  IMAD.WIDE.U32 R6, R0, 0x10000, RZ ;  /* 0x0001000000067825 */ /* 0x001fe200078e00ff */
[----:B------:R-:W-:-:S03]  /*4a30*/  LEA R18, P0, R16, c[0x0][0x330], 0x1 ;  /* 0x0000cc0010127a11 */ /* 0x000fc600078008ff */
[----:B------:R-:W-:Y:S01]  /*4a40*/  IMAD R0, R92, c[0x0][0x2f8], RZ ;  /* 0x0000be005c007a24 */ /* 0x000fe200078e02ff */
[----:B--2---:R-:W-:Y:S01]  /*4a50*/  PRMT R21, R20, 0x5410, R19 ;  /* 0x0000541014157816 */ /* 0x004fe20000000013 */
[----:B------:R-:W-:Y:S01]  /*4a60*/  FADD.FTZ R89, R60, R61 ;  /* 0x0000003d3c597221 */ /* 0x000fe20000010000 */
[----:B------:R-:W-:Y:S02]  /*4a70*/  LEA.HI.X R19, R16, c[0x0][0x334], R17, 0x1, P0 ;  /* 0x0000cd0010137a11 */ /* 0x000fe400000f0c11 */
[----:B------:R-:W-:Y:S02]  /*4a80*/  LOP3.LUT R21, R21, R7, RZ, 0xfc, !PT ;  /* 0x0000000715157212 */ /* 0x000fe400078efcff */
[----:B-1----:R-:W-:Y:S01]  /*4a90*/  LOP3.LUT R20, R6, R25, RZ, 0xfc, !PT ;  /* 0x0000001906147212 */ /* 0x002fe200078efcff */
[----:B------:R-:W-:-:S04]  /*4aa0*/  IMAD.WIDE R6, R88, 0x8, R18 ;  /* 0x0000000858067825 */ /* 0x000fc800078e0212 */
[----:B------:R-:W-:-:S04]  /*4ab0*/  IMAD.WIDE.U32 R18, R93, c[0x0][0x2f8], R22 ;  /* 0x0000be005d127a25 */ /* 0x000fc800078e0016 */
[----:B------:R-:W-:Y:S02]  /*4ac0*/  IMAD R23, R93, c[0x0][0x2fc], R0 ;  /* 0x0000bf005d177a24 */ /* 0x000fe400078e0200 */
[----:B------:R-:W-:-:S03]  /*4ad0*/  IMAD R0, R96, c[0x0][0x300], RZ ;  /* 0x0000c00060007a24 */ /* 0x000fc600078e02ff */
[----:B------:R-:W-:Y:S01]  /*4ae0*/  IADD3 R19, R19, R23, RZ ;  /* 0x0000001713137210 */ /* 0x000fe20007ffe0ff */
[----:B-----5:R0:W-:Y:S01]  /*4af0*/  STG.E.64 [R6.64], R4 ;  /* 0x0000000406007986 */ /* 0x0201e2000c101b06 */
        /* <DEDUP_REMOVED lines=15> */
.L_x_13927:
        /* <DEDUP_REMOVED lines=24> */
.L_x_13963:
[----:B0-----:R-:W-:Y:S05]  /*4d70*/  BSYNC B0 ;  /* 0x0000000000007941 */ /* 0x001fea0003800000 */
.L_x_13962:
[----:B------:R-:W-:Y:S01]  /*4d80*/  BSSY B0, `(.L_x_13964) ;  /* 0x0000018000007945 */ /* 0x000fe20003800000 */
[----:B------:R-:W-:Y:S05]  /*4d90*/  @!P0 BRA `(.L_x_13965) ;  /* 0x0000015000008947 */ /* 0x000fea0003800000 */
[----:B------:R-:W-:Y:S06]  /*4da0*/  BAR.SYNC.DEFER_BLOCKING 0x0 ;  /* 0x0000000000007b1d */ /* 0x000fec0000010000 */
[----:B------:R-:W1:Y:S04]  /*4db0*/  SHFL.DOWN P0, R0, R89, 0x1, 0x1f ;  /* 0x08201f0059007f89 */ /* 0x000e680000000000 */
        /* <DEDUP_REMOVED lines=19> */
.L_x_13965:
[----:B------:R-:W1:Y:S02]  /*4ef0*/  S2R R15, SR_TID.X ;  /* 0x00000000000f7919 */ /* 0x000e640000002100 */
.L_x_13966:
[----:B0-----:R-:W-:Y:S05]  /*4f00*/  BSYNC B0 ;  /* 0x0000000000007941 */ /* 0x001fea0003800000 */
.L_x_13964:
        /* <DEDUP_REMOVED lines=10> */
.L_x_13967:
        /* <DEDUP_REMOVED lines=28> */
.L_x_13968:
        /* <DEDUP_REMOVED lines=9> */
.L_x_14773:


//--------------------- .text._Z25selective_scan_bwd_kernelI32Selective_Scan_bwd_kernel_traitsILi32ELi4ELb1ELb0ELb1ELb1ELb0EN3c104HalfENS1_7complexIfEEEEv12SSMParamsBwd --------------------------
	.section	.text._Z25selective_scan_bwd_kernelI32Selective_Scan_bwd_kernel_traitsILi32ELi4ELb1ELb0ELb1ELb1ELb0EN3c104HalfENS1_7complexIfEEEEv12SSMParamsBwd,"ax",@progbits
	.sectioninfo	@"SHI_REGISTERS=148"
	.align	128
        .global         _Z25selective_scan_bwd_kernelI32Selective_Scan_bwd_kernel_traitsILi32ELi4ELb1ELb0ELb1ELb1ELb0EN3c104HalfENS1_7complexIfEEEEv12SSMParamsBwd
        .type           _Z25selective_scan_bwd_kernelI32Selective_Scan_bwd_kernel_traitsILi32ELi4ELb1ELb0ELb1ELb1ELb0EN3c104HalfENS1_7complexIfEEEEv12SSMParamsBwd,@function
        .size           _Z25selective_scan_bwd_kernelI32Selective_Scan_bwd_kernel_traitsILi32ELi4ELb1ELb0ELb1ELb1ELb0EN3c104HalfENS1_7complexIfEEEEv12SSMParamsBwd,(.L_x_14774 - _Z25selective_scan_bwd_kernelI32Selective_Scan_bwd_kernel_traitsILi32ELi4ELb1ELb0ELb1ELb1ELb0EN3c104HalfENS1_7complexIfEEEEv12SSMParamsBwd)
        .other          _Z25selective_scan_bwd_kernelI32Selective_Scan_bwd_kernel_traitsILi32ELi4ELb1ELb0ELb1ELb1ELb0EN3c104HalfENS1_7complexIfEEEEv12SSMParamsBwd,@"STO_CUDA_ENTRY STV_DEFAULT"
_Z25selective_scan_bwd_kernelI32Selective_Scan_bwd_kernel_traitsILi32ELi4ELb1ELb0ELb1ELb1ELb0EN3c104HalfENS1_7complexIfEEEEv12SSMParamsBwd:
.text._Z25selective_scan_bwd_kernelI32Selective_Scan_bwd_kernel_traitsILi32ELi4ELb1ELb0ELb1ELb1ELb0EN3c104HalfENS1_7complexIfEEEEv12SSMParamsBwd:
        /* <DEDUP_REMOVED lines=16> */
[C---:B------:R-:W-:Y:S02]  /*0100*/  @P0 LEA.HI.X R3, R0.reuse, c[0x0][0x23c], R45, 0x2, P2 ;  /* 0x00008f0000030a11 */ /* 0x040fe400010f142d */
[----:B--2---:R-:W-:Y:S02]  /*0110*/  SHF.R.S32.HI R48, RZ, 0x1f, R47 ;  /* 0x0000001fff307819 */ /* 0x004fe4000001142f */
[----:B------:R-:W-:Y:S01]  /*0120*/  @P1 LEA.HI.X R5, R0, c[0x0][0x254], R45, 0x2, P3 ;  /* 0x0000950000051a11 */ /* 0x000fe200018f142d */
[----:B------:R0:W5:Y:S01]  /*0130*/  @P0 LDG.E R44, [R2.64] ;  /* 0x00000006022c0981 */ /* 0x000162000c1e1900 */
[----:B-1----:R-:W-:Y:S02]  /*0140*/  IADD3 R6, R8, 0xffffffe, RZ ;  /* 0x0ffffffe08067810 */ /* 0x002fe40007ffe0ff */
[----:B------:R-:W-:Y:S01]  /*0150*/  MOV R14, c[0x0][0x174] ;  /* 0x00005d00000e7a02 */ /* 0x000fe20000000f00 */
[----:B------:R1:W5:Y:S01]  /*0160*/  @P1 LDG.E R46, [R4.64] ;  /* 0x00000006042e1981 */ /* 0x000362000c1e1900 */
[----:B------:R2:W3:Y:S01]  /*0170*/  F2I.FTZ.U32.TRUNC.NTZ R7, R6 ;  /* 0x0000000600077305 */ /* 0x0004e2000021f000 */
[C---:B------:R-:W-:Y:S01]  /*0180*/  IMAD R8, R48.reuse, c[0x0][0x1d0], RZ ;  /* 0x0000740030087a24 */ /* 0x040fe200078e02ff */
[----:B------:R-:W-:Y:S01]  /*0190*/  ISETP.NE.AND P1, PT, RZ, c[0x0][0x178], PT ;  /* 0x00005e00ff007a0c */ /* 0x000fe20003f25270 */
[----:B------:R-:W-:Y:S01]  /*01a0*/  IMAD R13, R45, c[0x0][0x1d8], RZ ;  /* 0x000076002d0d7a24 */ /* 0x000fe200078e02ff */
[----:B------:R-:W-:Y:S01]  /*01b0*/  MOV R28, c[0x0][0x2b8] ;  /* 0x0000ae00001c7a02 */ /* 0x000fe20000000f00 */
[----:B------:R-:W-:Y:S01]  /*01c0*/  IMAD R12, R48, c[0x0][0x1b0], RZ ;  /* 0x00006c00300c7a24 */ /* 0x000fe200078e02ff */
[----:B0-----:R-:W-:Y:S01]  /*01d0*/  IABS R2, R0 ;  /* 0x0000000000027213 */ /* 0x001fe20000000000 */
[----:B------:R-:W-:Y:S01]  /*01e0*/  CS2R R32, SRZ ;  /* 0x0000000000207805 */ /* 0x000fe2000001ff00 */
[----:B------:R-:W-:Y:S01]  /*01f0*/  CS2R R30, SRZ ;  /* 0x00000000001e7805 */ /* 0x000fe2000001ff00 */
[----:B--2---:R-:W-:Y:S01]  /*0200*/  HFMA2.MMA R6, -RZ, RZ, 0, 0 ;  /* 0x00000000ff067435 */ /* 0x004fe200000001ff */
[----:B-1----:R-:W-:Y:S01]  /*0210*/  IMAD.WIDE.U32 R4, R47, c[0x0][0x1e0], RZ ;  /* 0x000078002f047a25 */ /* 0x002fe200078e00ff */
[----:B------:R-:W-:-:S03]  /*0220*/  CS2R R50, SRZ ;  /* 0x0000000000327805 */ /* 0x000fc6000001ff00 */
[----:B------:R-:W-:Y:S01]  /*0230*/  IMAD R19, R47, c[0x0][0x1b4], R12 ;  /* 0x00006d002f137a24 */ /* 0x000fe200078e020c */
[----:B---3--:R-:W-:-:S05]  /*0240*/  IADD3 R10, RZ, -R7, RZ ;  /* 0x80000007ff0a7210 */ /* 0x008fca0007ffe0ff */
[----:B------:R-:W-:Y:S02]  /*0250*/  IMAD R9, R10, R11, RZ ;  /* 0x0000000b0a097224 */ /* 0x000fe400078e02ff */
[----:B------:R-:W-:Y:S02]  /*0260*/  IMAD R10, R48, c[0x0][0x1e0], RZ ;  /* 0x00007800300a7a24 */ /* 0x000fe400078e02ff */
[----:B------:R-:W-:-:S04]  /*0270*/  IMAD.HI.U32 R7, R7, R9, R6 ;  /* 0x0000000907077227 */ /* 0x000fc800078e0006 */
[----:B------:R-:W-:Y:S02]  /*0280*/  IMAD R9, R47, c[0x0][0x1e4], R10 ;  /* 0x000079002f097a24 */ /* 0x000fe400078e020a */
[----:B------:R-:W-:-:S03]  /*0290*/  IMAD.HI.U32 R49, R7, R2, RZ ;  /* 0x0000000207317227 */ /* 0x000fc600078e00ff */
[----:B------:R-:W-:Y:S01]  /*02a0*/  IADD3 R5, R5, R9, RZ ;  /* 0x0000000905057210 */ /* 0x000fe20007ffe0ff */
[----:B------:R-:W-:Y:S01]  /*02b0*/  IMAD R7, R47, c[0x0][0x1d4], R8 ;  /* 0x000075002f077a24 */ /* 0x000fe200078e0208 */
[----:B------:R-:W-:Y:S01]  /*02c0*/  IADD3 R3, -R49, RZ, RZ ;  /* 0x000000ff31037210 */ /* 0x000fe20007ffe1ff */
[----:B------:R-:W-:Y:S01]  /*02d0*/  IMAD R10, R48, c[0x0][0x278], RZ ;  /* 0x00009e00300a7a24 */ /* 0x000fe200078e02ff */
[----:B------:R-:W-:-:S03]  /*02e0*/  LOP3.LUT R8, R0, c[0x0][0x178], RZ, 0x3c, !PT ;  /* 0x00005e0000087a12 */ /* 0x000fc600078e3cff */
[----:B------:R-:W-:Y:S01]  /*02f0*/  IMAD R6, R11, R3, R2 ;  /* 0x000000030b067224 */ /* 0x000fe200078e0202 */
[----:B------:R-:W-:Y:S01]  /*0300*/  ISETP.GE.AND P3, PT, R8, RZ, PT ;  /* 0x000000ff0800720c */ /* 0x000fe20003f66270 */
[----:B------:R-:W-:-:S03]  /*0310*/  IMAD.WIDE.U32 R2, R47, c[0x0][0x1d0], RZ ;  /* 0x000074002f027a25 */ /* 0x000fc600078e00ff */
[----:B------:R-:W-:Y:S01]  /*0320*/  ISETP.GT.U32.AND P2, PT, R11, R6, PT ;  /* 0x000000060b00720c */ /* 0x000fe20003f44070 */
[----:B------:R-:W-:Y:S01]  /*0330*/  IMAD R17, R47, c[0x0][0x27c], R10 ;  /* 0x00009f002f117a24 */ /* 0x000fe200078e020a */
[----:B------:R-:W-:Y:S01]  /*0340*/  IADD3 R3, R3, R7, RZ ;  /* 0x0000000703037210 */ /* 0x000fe20007ffe0ff */
[----:B------:R-:W-:Y:S01]  /*0350*/  IMAD R10, R0, c[0x0][0x1dc], R13 ;  /* 0x00007700000a7a24 */ /* 0x000fe200078e020d */
[----:B------:R-:W-:Y:S01]  /*0360*/  LEA R13, R14, 0xffffff00, 0x8 ;  /* 0xffffff000e0d7811 */ /* 0x000fe200078e40ff */
[----:B------:R-:W-:-:S04]  /*0370*/  IMAD.WIDE.U32 R8, R47, c[0x0][0x1b0], RZ ;  /* 0x00006c002f087a25 */ /* 0x000fc800078e00ff */
[----:B------:R-:W-:Y:S01]  /*0380*/  IMAD.WIDE.U32 R2, R0, c[0x0][0x1d8], R2 ;  /* 0x0000760000027a25 */ /* 0x000fe200078e0002 */
[----:B------:R-:W-:-:S03]  /*0390*/  IADD3 R9, R9, R19, RZ ;  /* 0x0000001309097210 */ /* 0x000fc60007ffe0ff */
[-C--:B------:R-:W-:Y:S02]  /*03a0*/  @!P2 IADD3 R6, R6, -R11.reuse, RZ ;  /* 0x8000000b0606a210 */ /* 0x080fe40007ffe0ff */
[----:B------:R-:W-:Y:S02]  /*03b0*/  @!P2 IADD3 R49, R49, 0x1, RZ ;  /* 0x000000013131a810 */ /* 0x000fe40007ffe0ff */
[----:B------:R-:W-:Y:S01]  /*03c0*/  ISETP.GE.U32.AND P0, PT, R6, R11, PT ;  /* 0x0000000b0600720c */ /* 0x000fe20003f06070 */
[----:B------:R-:W-:Y:S01]  /*03d0*/  IMAD.WIDE.U32 R6, R47, c[0x0][0x278], RZ ;  /* 0x00009e002f067a25 */ /* 0x000fe200078e00ff */
[----:B------:R-:W-:-:S04]  /*03e0*/  LEA R11, R14, 0xffffff80, 0x7 ;  /* 0xffffff800e0b7811 */ /* 0x000fc800078e38ff */
[----:B------:R-:W-:Y:S02]  /*03f0*/  SHF.R.S32.HI R15, RZ, 0x1f, R11 ;  /* 0x0000001fff0f7819 */ /* 0x000fe4000001140b */
[----:B------:R-:W-:Y:S01]  /*0400*/  IADD3 R7, R7, R17, RZ ;  /* 0x0000001107077210 */ /* 0x000fe20007ffe0ff */
[----:B------:R-:W-:-:S04]  /*0410*/  IMAD R17, R45, c[0x0][0x280], RZ ;  /* 0x0000a0002d117a24 */ /* 0x000fc800078e02ff */
[----:B------:R-:W-:Y:S01]  /*0420*/  @P0 IADD3 R49, R49, 0x1, RZ ;  /* 0x0000000131310810 */ /* 0x000fe20007ffe0ff */
[----:B------:R-:W-:Y:S01]  /*0430*/  IMAD R17, R0, c[0x0][0x284], R17 ;  /* 0x0000a10000117a24 */ /* 0x000fe200078e0211 */
        /* <DEDUP_REMOVED lines=28> */
[----:B------:R-:W-:Y:S02]  /*0600*/  LEA R60, P5, R61, c[0x0][0x230], 0x1 ;  /* 0x00008c003d3c7a11 */ /* 0x000fe400078a08ff */
[----:B------:R-:W-:Y:S02]  /*0610*/  ISETP.NE.AND.EX P1, PT, RZ, c[0x0][0x32c], PT, P1 ;  /* 0x0000cb00ff007a0c */ /* 0x000fe40003f25310 */
[----:B------:R-:W-:Y:S02]  /*0620*/  ISETP.NE.AND.EX P2, PT, RZ, c[0x0][0x34c], PT, P2 ;  /* 0x0000d300ff007a0c */ /* 0x000fe40003f45320 */
[----:B------:R-:W-:-:S02]  /*0630*/  LEA R58, P4, R11, c[0x0][0x308], 0x1 ;  /* 0x0000c2000b3a7a11 */ /* 0x000fc400078808ff */
[----:B------:R-:W-:Y:S01]  /*0640*/  LEA.HI.X R61, R61, c[0x0][0x234], R2, 0x1, P5 ;  /* 0x00008d003d3d7a11 */ /* 0x000fe200028f0c02 */
[----:B------:R-:W-:Y:S01]  /*0650*/  @P0 IMAD R2, R47, c[0x0][0x164], R0 ;  /* 0x000059002f020a24 */ /* 0x000fe200078e0200 */
[----:B------:R-:W-:Y:S02]  /*0660*/  MOV R3, c[0x0][0x2bc] ;  /* 0x0000af0000037a02 */ /* 0x000fe40000000f00 */
[----:B------:R-:W-:Y:S01]  /*0670*/  LEA.HI.X R59, R11, c[0x0][0x30c], R4, 0x1, P4 ;  /* 0x0000c3000b3b7a11 */ /* 0x000fe200020f0c04 */
[----:B------:R-:W-:Y:S01]  /*0680*/  @P0 IMAD R2, R2, c[0x0][0x174], RZ ;  /* 0x00005d0002020a24 */ /* 0x000fe200078e02ff */
[--C-:B------:R-:W-:Y:S02]  /*0690*/  SHF.R.U32.HI R4, RZ, 0x1, R3.reuse ;  /* 0x00000001ff047819 */ /* 0x100fe40000011603 */
[----:B------:R-:W-:Y:S01]  /*06a0*/  @P0 MOV R35, 0x10 ;  /* 0x0000001000230802 */ /* 0x000fe20000000f00 */
[----:B------:R-:W-:Y:S01]  /*06b0*/  @P0 IMAD R2, R2, c[0x0][0x16c], RZ ;  /* 0x00005b0002020a24 */ /* 0x000fe200078e02ff */
[----:B------:R-:W-:Y:S01]  /*06c0*/  SHF.R.U64 R28, R28, 0x1, R3 ;  /* 0x000000011c1c7819 */ /* 0x000fe20000001203 */
[----:B------:R-:W-:Y:S01]  /*06d0*/  IMAD R3, R4, R47, RZ ;  /* 0x0000002f04037224 */ /* 0x000fe200078e02ff */
        /* <DEDUP_REMOVED lines=15> */
[----:B------:R-:W-:Y:S01]  /*07d0*/  UMOV UR4, URZ ;  /* 0x0000003f00047c82 */ /* 0x000fe20008000000 */
[----:B------:R-:W-:Y:S01]  /*07e0*/  MOV R26, R28 ;  /* 0x0000001c001a7202 */ /* 0x000fe20000000f00 */
[----:B------:R-:W-:-:S04]  /*07f0*/  IMAD R55, R49, c[0x0][0x2c4], R2 ;  /* 0x0000b10031377a24 */ /* 0x000fc800078e0202 */
[----:B------:R-:W-:-:S05]  /*0800*/  IMAD.WIDE.U32 R2, R49, c[0x0][0x2c0], R26 ;  /* 0x0000b00031027a25 */ /* 0x000fca00078e001a */
[----:B------:R-:W-:Y:S02]  /*0810*/  IADD3 R55, R3, R55, RZ ;  /* 0x0000003703377210 */ /* 0x000fe40007ffe0ff */
[C---:B------:R-:W-:Y:S02]  /*0820*/  LEA R52, P0, R2.reuse, c[0x0][0x320], 0x3 ;  /* 0x0000c80002347a11 */ /* 0x040fe400078018ff */
[C---:B0-----:R-:W-:Y:S02]  /*0830*/  LOP3.LUT R54, R53.reuse, 0xffffffe0, RZ, 0xc0, !PT ;  /* 0xffffffe035367812 */ /* 0x041fe400078ec0ff */
[----:B------:R-:W-:Y:S02]  /*0840*/  LEA.HI.X R55, R2, c[0x0][0x324], R55, 0x3, P0 ;  /* 0x0000c90002377a11 */ /* 0x000fe400000f1c37 */
[----:B------:R-:W-:Y:S02]  /*0850*/  LOP3.LUT R5, R54, 0x1f, R53, 0xf8, !PT ;  /* 0x0000001f36057812 */ /* 0x000fe400078ef835 */
[----:B------:R-:W-:-:S02]  /*0860*/  SHF.L.U32 R64, R53, 0x3, RZ ;  /* 0x0000000335407819 */ /* 0x000fc400000006ff */
[----:B------:R-:W-:Y:S02]  /*0870*/  IADD3 R54, R54, R5, RZ ;  /* 0x0000000536367210 */ /* 0x000fe40007ffe0ff */
[C---:B------:R-:W-:Y:S02]  /*0880*/  IADD3 R2, R53.reuse, 0x20, RZ ;  /* 0x0000002035027810 */ /* 0x040fe40007ffe0ff */
[C---:B------:R-:W-:Y:S02]  /*0890*/  IADD3 R66, R53.reuse, 0x40, RZ ;  /* 0x0000004035427810 */ /* 0x040fe40007ffe0ff */
[C---:B------:R-:W-:Y:S02]  /*08a0*/  IADD3 R4, R53.reuse, 0x60, RZ ;  /* 0x0000006035047810 */ /* 0x040fe40007ffe0ff */
[C---:B------:R-:W-:Y:S02]  /*08b0*/  IADD3 R68, R53.reuse, 0x80, RZ ;  /* 0x0000008035447810 */ /* 0x040fe40007ffe0ff */
[----:B------:R-:W-:-:S02]  /*08c0*/  IADD3 R6, R53, 0xa0, RZ ;  /* 0x000000a035067810 */ /* 0x000fc40007ffe0ff */
[C---:B------:R-:W-:Y:S02]  /*08d0*/  IADD3 R70, R53.reuse, 0xc0, RZ ;  /* 0x000000c035467810 */ /* 0x040fe40007ffe0ff */
[C---:B------:R-:W-:Y:S02]  /*08e0*/  IADD3 R8, R53.reuse, 0xe0, RZ ;  /* 0x000000e035087810 */ /* 0x040fe40007ffe0ff */
[----:B------:R-:W-:Y:S02]  /*08f0*/  SHF.R.S32.HI R3, RZ, 0x1f, R54 ;  /* 0x0000001fff037819 */ /* 0x000fe40000011436 */
        /* <DEDUP_REMOVED lines=10> */
.L_x_14010:
[----:B------:R-:W-:Y:S01]  /*09a0*/  BAR.SYNC.DEFER_BLOCKING 0x0 ;  /* 0x0000000000007b1d */ /* 0x000fe20000010000 */
[----:B0-----:R-:W-:-:S06]  /*09b0*/  IMAD.WIDE R2, R53, 0x8, R56 ;  /* 0x0000000835027825 */ /* 0x001fcc00078e0238 */
        /* <DEDUP_REMOVED lines=10> */
[----:B------:R-:W1:Y:S04]  /*0a60*/  LDS.64 R12, [R63.X8] ;  /* 0x000000003f0c7984 */ /* 0x000e680000008a00 */
[----:B------:R-:W-:Y:S06]  /*0a70*/  BAR.SYNC.DEFER_BLOCKING 0x0 ;  /* 0x0000000000007b1d */ /* 0x000fec0000010000 */
[----:B------:R-:W2:Y:S01]  /*0a80*/  LDG.E.64 R6, [R6.64] ;  /* 0x0000000606067981 */ /* 0x000ea2000c1e1b00 */
[----:B0-----:R-:W-:Y:S01]  /*0a90*/  HADD2.F32 R2, -RZ, R22.H0_H0 ;  /* 0x20000016ff027230 */ /* 0x001fe20000004100 */
[----:B------:R-:W-:Y:S01]  /*0aa0*/  BSSY B0, `(.L_x_13970) ;  /* 0x000003c000007945 */ /* 0x000fe20003800000 */
[----:B-1----:R-:W-:Y:S01]  /*0ab0*/  HADD2.F32 R3, -RZ, R12.H0_H0 ;  /* 0x2000000cff037230 */ /* 0x002fe20000004100 */
[--C-:B------:R-:W-:Y:S01]  /*0ac0*/  SHF.R.U64 R8, R12, 0x10, R13.reuse ;  /* 0x000000100c087819 */ /* 0x100fe2000000120d */
[----:B------:R-:W-:Y:S01]  /*0ad0*/  HADD2.F32 R9, -RZ, R13.H0_H0 ;  /* 0x2000000dff097230 */ /* 0x000fe20000004100 */
[----:B------:R-:W-:-:S02]  /*0ae0*/  SHF.R.U32.HI R11, RZ, 0x10, R13 ;  /* 0x00000010ff0b7819 */ /* 0x000fc4000001160d */
[--C-:B-----5:R-:W-:Y:S01]  /*0af0*/  FADD.FTZ R74, R3, R46.reuse ;  /* 0x0000002e034a7221 */ /* 0x120fe20000010000 */
[----:B------:R-:W-:Y:S01]  /*0b00*/  HADD2.F32 R5, -RZ, R8.H0_H0 ;  /* 0x20000008ff057230 */ /* 0x000fe20000004100 */
[--C-:B------:R-:W-:Y:S01]  /*0b10*/  FADD.FTZ R76, R9, R46.reuse ;  /* 0x0000002e094c7221 */ /* 0x100fe20000010000 */
[----:B------:R-:W-:Y:S02]  /*0b20*/  HADD2.F32 R11, -RZ, R11.H0_H0 ;  /* 0x2000000bff0b7230 */ /* 0x000fe40000004100 */
[----:B------:R-:W-:Y:S01]  /*0b30*/  FSETP.GTU.FTZ.AND P2, PT, R74, 20, PT ;  /* 0x41a000004a00780b */ /* 0x000fe20003f5c000 */
[--C-:B------:R-:W-:Y:S01]  /*0b40*/  FADD.FTZ R78, R5, R46.reuse ;  /* 0x0000002e054e7221 */ /* 0x100fe20000010000 */
[----:B------:R-:W-:Y:S01]  /*0b50*/  SHF.R.U64 R5, R22, 0x10, R23 ;  /* 0x0000001016057819 */ /* 0x000fe20000001217 */
[----:B------:R-:W-:Y:S01]  /*0b60*/  FADD.FTZ R80, R11, R46 ;  /* 0x0000002e0b507221 */ /* 0x000fe20000010000 */
[----:B------:R-:W-:Y:S02]  /*0b70*/  FSETP.GTU.FTZ.AND P0, PT, R76, 20, PT ;  /* 0x41a000004c00780b */ /* 0x000fe40003f1c000 */
[----:B------:R-:W-:Y:S01]  /*0b80*/  FSETP.GTU.FTZ.AND P3, PT, R78, 20, PT ;  /* 0x41a000004e00780b */ /* 0x000fe20003f7c000 */
[----:B------:R-:W-:Y:S01]  /*0b90*/  HADD2.F32 R5, -RZ, R5.H0_H0 ;  /* 0x20000005ff057230 */ /* 0x000fe20000004100 */
[----:B------:R-:W-:Y:S01]  /*0ba0*/  FSETP.GTU.FTZ.AND P1, PT, R80, 20, PT ;  /* 0x41a000005000780b */ /* 0x000fe20003f3c000 */
[----:B--2---:R0:W-:Y:S01]  /*0bb0*/  STS.64 [R63.X8], R6 ;  /* 0x000000063f007388 */ /* 0x0041e20000008a00 */
[----:B------:R-:W-:-:S06]  /*0bc0*/  NOP ;  /* 0x0000000000007918 */ /* 0x000fcc0000000000 */
[----:B------:R-:W1:Y:S01]  /*0bd0*/  LDS.64 R14, [R63.X8] ;  /* 0x000000003f0e7984 */ /* 0x000e620000008a00 */
[----:B0-----:R-:W-:Y:S01]  /*0be0*/  HADD2.F32 R6, -RZ, R23.H0_H0 ;  /* 0x20000017ff067230 */ /* 0x001fe20000004100 */
[----:B------:R-:W-:Y:S01]  /*0bf0*/  SHF.R.U32.HI R7, RZ, 0x10, R23 ;  /* 0x00000010ff077819 */ /* 0x000fe20000011617 */
[----:B-1----:R-:W-:Y:S01]  /*0c00*/  HADD2.F32 R73, -RZ, R14.H0_H0 ;  /* 0x2000000eff497230 */ /* 0x002fe20000004100 */
[--C-:B------:R-:W-:Y:S01]  /*0c10*/  SHF.R.U64 R77, R14, 0x10, R15.reuse ;  /* 0x000000100e4d7819 */ /* 0x100fe2000000120f */
[----:B------:R-:W-:Y:S01]  /*0c20*/  HADD2.F32 R75, -RZ, R15.H0_H0 ;  /* 0x2000000fff4b7230 */ /* 0x000fe20000004100 */
[----:B------:R-:W-:Y:S02]  /*0c30*/  SHF.R.U32.HI R79, RZ, 0x10, R15 ;  /* 0x00000010ff4f7819 */ /* 0x000fe4000001160f */
        /* <DEDUP_REMOVED lines=34> */
.L_x_13971:
[----:B------:R-:W-:Y:S05]  /*0e60*/  BSYNC B0 ;  /* 0x0000000000007941 */ /* 0x000fea0003800000 */
.L_x_13970:
        /* <DEDUP_REMOVED lines=33> */
.L_x_13973:
[----:B------:R-:W-:Y:S05]  /*1080*/  BSYNC B0 ;  /* 0x0000000000007941 */ /* 0x000fea0003800000 */
.L_x_13972:
        /* <DEDUP_REMOVED lines=33> */
.L_x_13975:
[----:B------:R-:W-:Y:S05]  /*12a0*/  BSYNC B0 ;  /* 0x0000000000007941 */ /* 0x000fea0003800000 */
.L_x_13974:
        /* <DEDUP_REMOVED lines=33> */
.L_x_13977:
[----:B------:R-:W-:Y:S05]  /*14c0*/  BSYNC B0 ;  /* 0x0000000000007941 */ /* 0x000fea0003800000 */
.L_x_13976:
        /* <DEDUP_REMOVED lines=19> */
[----:B------:R-:W-:Y:S01]  /*1600*/  CS2R R90, SRZ ;  /* 0x00000000005a7805 */ /* 0x000fe2000001ff00 */
[----:B------:R-:W-:-:S02]  /*1610*/  MOV R89, RZ ;  /* 0x000000ff00597202 */ /* 0x000fc40000000f00 */
[----:B------:R-:W-:Y:S01]  /*1620*/  MOV R81, RZ ;  /* 0x000000ff00517202 */ /* 0x000fe20000000f00 */
[----:B------:R-:W-:-:S04]  /*1630*/  IMAD.WIDE.U32 R4, R49, c[0x0][0x2c0], R2 ;  /* 0x0000b00031047a25 */ /* 0x000fc800078e0002 */
        /* <DEDUP_REMOVED lines=22> */
.L_x_14009:
        /* <DEDUP_REMOVED lines=11> */
[----:B------:R-:W-:-:S04]  /*1850*/  IMAD R6, R92, c[0x0][0x1c0], RZ ;  /* 0x000070005c067a24 */ /* 0x000fc800078e02ff */
[----:B--2---:R0:W2:Y:S01]  /*1860*/  LDG.E.64 R2, [R36.64] ;  /* 0x0000000624027981 */ /* 0x0040a2000c1e1b00 */
        /* <DEDUP_REMOVED lines=10> */
[----:B------:R-:W-:Y:S01]  /*1910*/  IADD3 R94, R62, -0x1, RZ ;  /* 0xffffffff3e5e7810 */ /* 0x000fe20007ffe0ff */
[C---:B0-----:R-:W-:Y:S01]  /*1920*/  IMAD.WIDE.U32 R36, R0.reuse, c[0x0][0x198], RZ ;  /* 0x0000660000247a25 */ /* 0x041fe200078e00ff */
[C---:B------:R-:W-:Y:S02]  /*1930*/  ISETP.NE.AND P1, PT, R53.reuse, RZ, PT ;  /* 0x000000ff3500720c */ /* 0x040fe40003f25270 */
[----:B------:R-:W-:Y:S01]  /*1940*/  IADD3 R98, R53, 0x200, RZ ;  /* 0x0000020035627810 */ /* 0x000fe20007ffe0ff */
[----:B------:R-:W-:Y:S01]  /*1950*/  IMAD R43, R0, c[0x0][0x19c], R41 ;  /* 0x00006700002b7a24 */ /* 0x000fe200078e0229 */
[----:B------:R-:W-:Y:S01]  /*1960*/  ISETP.GT.AND P0, PT, R62, 0x1, PT ;  /* 0x000000013e00780c */ /* 0x000fe20003f04270 */
[----:B------:R-:W-:Y:S01]  /*1970*/  IMAD R96, R92, c[0x0][0x1a0], RZ ;  /* 0x000068005c607a24 */ /* 0x000fe200078e02ff */
[----:B-1----:R-:W-:-:S02]  /*1980*/  LEA.HI R6, R94, R94, RZ, 0x1 ;  /* 0x0000005e5e067211 */ /* 0x002fc400078f08ff */
[----:B------:R-:W-:Y:S01]  /*1990*/  IADD3 R37, R37, R43, RZ ;  /* 0x0000002b25257210 */ /* 0x000fe20007ffe0ff */
[----:B------:R-:W-:Y:S01]  /*19a0*/  IMAD R99, R89, c[0x0][0x1a4], R96 ;  /* 0x0000690059637a24 */ /* 0x000fe200078e0260 */
[----:B------:R-:W-:-:S13]  /*19b0*/  ISETP.EQ.AND P0, PT, R107, RZ, P0 ;  /* 0x000000ff6b00720c */ /* 0x000fda0000702270 */
[----:B------:R-:W-:Y:S01]  /*19c0*/  @P0 IADD3 R96, R62, -0x2, RZ ;  /* 0xfffffffe3e600810 */ /* 0x000fe20007ffe0ff */
[----:B------:R-:W-:Y:S01]  /*19d0*/  BSSY B0, `(.L_x_13979) ;  /* 0x0000065000007945 */ /* 0x000fe20003800000 */
[----:B--2---:R-:W-:Y:S02]  /*19e0*/  FMUL.FTZ R93, R2, 1.4426950216293334961 ;  /* 0x3fb8aa3b025d7820 */ /* 0x004fe40000410000 */
[-C--:B------:R-:W-:Y:S02]  /*19f0*/  FMUL.FTZ R41, R3, R74.reuse ;  /* 0x0000004a03297220 */ /* 0x080fe40000410000 */
[----:B------:R-:W-:Y:S02]  /*1a00*/  FMUL.FTZ R40, R93, R74 ;  /* 0x0000004a5d287220 */ /* 0x000fe40000410000 */
[----:B------:R-:W-:Y:S01]  /*1a10*/  FMUL.RZ R97, R41, 0.15915493667125701904 ;  /* 0x3e22f98329617820 */ /* 0x000fe2000040c000 */
[----:B------:R-:W-:Y:S01]  /*1a20*/  LOP3.LUT R41, R6, 0xfffffe, RZ, 0xc0, !PT ;  /* 0x00fffffe06297812 */ /* 0x000fe200078ec0ff */
[----:B------:R0:W-:Y:S01]  /*1a30*/  MUFU.EX2 R42, R40 ;  /* 0x00000028002a7308 */ /* 0x0001e20000000800 */
[----:B------:R-:W-:-:S05]  /*1a40*/  IMAD.WIDE.U32 R6, R89, c[0x0][0x1a0], R36 ;  /* 0x0000680059067a25 */ /* 0x000fca00078e0024 */
[----:B------:R-:W-:Y:S02]  /*1a50*/  IADD3 R7, R7, R99, RZ ;  /* 0x0000006307077210 */ /* 0x000fe40007ffe0ff */
[----:B------:R-:W1:Y:S01]  /*1a60*/  MUFU.COS R95, R97 ;  /* 0x00000061005f7308 */ /* 0x000e620000000000 */
[----:B0-----:R-:W-:Y:S02]  /*1a70*/  IADD3 R40, R94, -R41, RZ ;  /* 0x800000295e287210 */ /* 0x001fe40007ffe0ff */
[----:B------:R-:W-:Y:S02]  /*1a80*/  LEA R36, P2, R6, c[0x0][0x228], 0x3 ;  /* 0x00008a0006247a11 */ /* 0x000fe400078418ff */
[----:B------:R-:W-:Y:S02]  /*1a90*/  @!P1 LEA R98, R40, R89, 0x8 ;  /* 0x0000005928629211 */ /* 0x000fe400078e40ff */
[----:B------:R-:W-:Y:S01]  /*1aa0*/  LEA.HI.X R37, R6, c[0x0][0x22c], R7, 0x3, P2 ;  /* 0x00008b0006257a11 */ /* 0x000fe200010f1c07 */
[----:B------:R-:W0:Y:S01]  /*1ab0*/  MUFU.SIN R43, R97 ;  /* 0x00000061002b7308 */ /* 0x000e220000000400 */
[----:B------:R-:W-:Y:S01]  /*1ac0*/  SHF.L.U32 R98, R98, 0x3, RZ ;  /* 0x0000000362627819 */ /* 0x000fe200000006ff */
[----:B---3--:R-:W-:Y:S04]  /*1ad0*/  STS.64 [R63.X8], R4 ;  /* 0x000000043f007388 */ /* 0x008fe80000008a00 */
[----:B----4-:R2:W-:Y:S01]  /*1ae0*/  STS.64 [R63.X8+0x100], R38 ;  /* 0x000100263f007388 */ /* 0x0105e20000008a00 */
[----:B-1----:R-:W-:-:S03]  /*1af0*/  FMUL.FTZ R40, R42, R95 ;  /* 0x0000005f2a287220 */ /* 0x002fc60000410000 */
[----:B------:R-:W5:Y:S01]  /*1b00*/  LDG.E.64 R36, [R36.64] ;  /* 0x0000000624247981 */ /* 0x000f62000c1e1b00 */
[----:B------:R-:W-:-:S06]  /*1b10*/  NOP ;  /* 0x0000000000007918 */ /* 0x000fcc0000000000 */
[----:B0-----:R-:W-:Y:S01]  /*1b20*/  FMUL.FTZ R41, R42, R43 ;  /* 0x0000002b2a297220 */ /* 0x001fe20000410000 */
[----:B------:R-:W0:Y:S01]  /*1b30*/  LDS.128 R4, [R63.X16] ;  /* 0x000000003f047984 */ /* 0x000e22000000cc00 */
[-C--:B--2---:R-:W-:Y:S01]  /*1b40*/  FMUL.FTZ R38, R3, R78.reuse ;  /* 0x0000004e03267220 */ /* 0x084fe20000410000 */
[----:B------:R-:W-:Y:S01]  /*1b50*/  CS2R R42, SRZ ;  /* 0x00000000002a7805 */ /* 0x000fe2000001ff00 */
[----:B------:R-:W-:Y:S01]  /*1b60*/  @P0 IMAD R97, R96, c[0x0][0x16c], R89 ;  /* 0x00005b0060610a24 */ /* 0x000fe200078e0259 */
[----:B------:R1:W-:Y:S01]  /*1b70*/  STS.64 [R98+0xa80], R40 ;  /* 0x000a802862007388 */ /* 0x0003e20000000a00 */
[----:B------:R-:W-:Y:S02]  /*1b80*/  FMUL.RZ R99, R38, 0.15915493667125701904 ;  /* 0x3e22f98326637820 */ /* 0x000fe4000040c000 */
[----:B------:R-:W-:Y:S02]  /*1b90*/  FMUL.FTZ R38, R93, R78 ;  /* 0x0000004e5d267220 */ /* 0x000fe40000410000 */
[----:B------:R-:W-:Y:S01]  /*1ba0*/  MUFU.SIN R103, R99 ;  /* 0x0000006300677308 */ /* 0x000fe20000000400 */
[----:B------:R-:W-:Y:S01]  /*1bb0*/  @P0 IMAD.WIDE R96, R97, 0x10, R34 ;  /* 0x0000001061600825 */ /* 0x000fe200078e0222 */
[----:B------:R-:W-:Y:S03]  /*1bc0*/  BAR.SYNC.DEFER_BLOCKING 0x0 ;  /* 0x0000000000007b1d */ /* 0x000fe60000010000 */
[----:B------:R-:W-:-:S03]  /*1bd0*/  FMUL.FTZ R39, R93, R76 ;  /* 0x0000004c5d277220 */ /* 0x000fc60000410000 */
[----:B------:R-:W2:Y:S01]  /*1be0*/  MUFU.EX2 R38, R38 ;  /* 0x0000002600267308 */ /* 0x000ea20000000800 */
[----:B------:R-:W-:Y:S02]  /*1bf0*/  FMUL.FTZ R95, R93, R80 ;  /* 0x000000505d5f7220 */ /* 0x000fe40000410000 */
[----:B------:R-:W-:-:S05]  /*1c00*/  FMUL.FTZ R93, R3, R76 ;  /* 0x0000004c035d7220 */ /* 0x000fca0000410000 */
[----:B------:R3:W4:Y:S01]  /*1c10*/  MUFU.COS R101, R99 ;  /* 0x0000006300657308 */ /* 0x0007220000000000 */
[----:B------:R0:W5:Y:S01]  /*1c20*/  @P0 LDG.E.64 R42, [R96.64+0x8] ;  /* 0x00000806602a0981 */ /* 0x000162000c1e1b00 */
[----:B---3--:R-:W-:-:S06]  /*1c30*/  HADD2.F32 R99, -RZ, R22.H0_H0 ;  /* 0x20000016ff637230 */ /* 0x008fcc0000004100 */
[----:B------:R-:W-:Y:S01]  /*1c40*/  MUFU.EX2 R39, R39 ;  /* 0x0000002700277308 */ /* 0x000fe20000000800 */
[----:B0-----:R-:W-:-:S07]  /*1c50*/  FMUL.RZ R97, R93, 0.15915493667125701904 ;  /* 0x3e22f9835d617820 */ /* 0x001fce000040c000 */
[----:B-1----:R-:W0:Y:S01]  /*1c60*/  MUFU.SIN R98, R97 ;  /* 0x0000006100627308 */ /* 0x002e220000000400 */
[----:B------:R-:W-:Y:S02]  /*1c70*/  FMUL.FTZ R93, R3, R80 ;  /* 0x00000050035d7220 */ /* 0x000fe40000410000 */
[----:B------:R-:W-:Y:S02]  /*1c80*/  FMUL.FTZ R122, R99, R74 ;  /* 0x0000004a637a7220 */ /* 0x000fe40000410000 */
[----:B--2---:R-:W-:-:S03]  /*1c90*/  FMUL.FTZ R103, R38, R103 ;  /* 0x0000006726677220 */ /* 0x004fc60000410000 */
[----:B------:R-:W1:Y:S01]  /*1ca0*/  MUFU.COS R96, R97 ;  /* 0x0000006100607308 */ /* 0x000e620000000000 */
[----:B------:R-:W-:Y:S02]  /*1cb0*/  FMUL.RZ R104, R93, 0.15915493667125701904 ;  /* 0x3e22f9835d687820 */ /* 0x000fe4000040c000 */
[----:B----4-:R-:W-:Y:S02]  /*1cc0*/  FMUL.FTZ R101, R38, R101 ;  /* 0x0000006526657220 */ /* 0x010fe40000410000 */
[----:B------:R-:W-:-:S03]  /*1cd0*/  FMUL.FTZ R102, R103, R122 ;  /* 0x0000007a67667220 */ /* 0x000fc60000410000 */
[----:B------:R2:W-:Y:S01]  /*1ce0*/  MUFU.EX2 R111, R95 ;  /* 0x0000005f006f7308 */ /* 0x0005e20000000800 */
[----:B------:R-:W-:Y:S02]  /*1cf0*/  FMUL.FTZ R93, RZ, R103 ;  /* 0x00000067ff5d7220 */ /* 0x000fe40000410000 */
[----:B------:R-:W-:Y:S01]  /*1d00*/  FFMA.FTZ R102, RZ, R101, R102 ;  /* 0x00000065ff667223 */ /* 0x000fe20000010066 */
[----:B--2---:R-:W-:-:S04]  /*1d10*/  SHF.R.U64 R95, R22, 0x10, R23 ;  /* 0x00000010165f7819 */ /* 0x004fc80000001217 */
[----:B------:R-:W2:Y:S01]  /*1d20*/  MUFU.COS R100, R104 ;  /* 0x0000006800647308 */ /* 0x000ea20000000000 */
[----:B0-----:R-:W-:Y:S02]  /*1d30*/  FMUL.FTZ R98, R39, R98 ;  /* 0x0000006227627220 */ /* 0x001fe40000410000 */
[----:B------:R-:W-:Y:S01]  /*1d40*/  FFMA.FTZ R93, R101, R122, -R93 ;  /* 0x0000007a655d7223 */ /* 0x000fe2000001085d */
[----:B------:R-:W-:Y:S01]  /*1d50*/  HADD2.F32 R97, -RZ, R95.H0_H0 ;  /* 0x2000005fff617230 */ /* 0x000fe20000004100 */
[----:B------:R-:W-:-:S03]  /*1d60*/  FADD.FTZ R113, RZ, R102 ;  /* 0x00000066ff717221 */ /* 0x000fc60000010000 */
[----:B------:R0:W3:Y:S01]  /*1d70*/  MUFU.SIN R38, R104 ;  /* 0x0000006800267308 */ /* 0x0000e20000000400 */
[----:B-1----:R-:W-:Y:S02]  /*1d80*/  FMUL.FTZ R96, R39, R96 ;  /* 0x0000006027607220 */ /* 0x002fe40000410000 */
[----:B------:R-:W-:Y:S02]  /*1d90*/  FFMA.FTZ R105, R97, R78, R93 ;  /* 0x0000004e61697223 */ /* 0x000fe4000001005d */
[----:B------:R-:W-:Y:S02]  /*1da0*/  FMUL.FTZ R102, R40, R103 ;  /* 0x0000006728667220 */ /* 0x000fe40000410000 */
[----:B0-----:R-:W-:Y:S01]  /*1db0*/  FMUL.FTZ R104, R98, R113 ;  /* 0x0000007162687220 */ /* 0x001fe20000410000 */
[----:B------:R-:W-:Y:S01]  /*1dc0*/  HADD2.F32 R95, -RZ, R23.H0_H0 ;  /* 0x20000017ff5f7230 */ /* 0x000fe20000004100 */
[----:B------:R-:W-:Y:S02]  /*1dd0*/  FMUL.FTZ R39, R41, R103 ;  /* 0x0000006729277220 */ /* 0x000fe40000410000 */
[----:B------:R-:W-:-:S02]  /*1de0*/  FFMA.FTZ R104, R96, R105, -R104 ;  /* 0x0000006960687223 */ /* 0x000fc40000010868 */
[----:B------:R-:W-:Y:S02]  /*1df0*/  FFMA.FTZ R93, R41, R101, R102 ;  /* 0x00000065295d7223 */ /* 0x000fe40000010066 */
[----:B------:R-:W-:Y:S02]  /*1e00*/  FMUL.FTZ R105, R98, R105 ;  /* 0x0000006962697220 */ /* 0x000fe40000410000 */
[----:B--2---:R-:W-:Y:S02]  /*1e10*/  FMUL.FTZ R109, R111, R100 ;  /* 0x000000646f6d7220 */ /* 0x004fe40000410000 */
[----:B------:R-:W-:Y:S02]  /*1e20*/  FFMA.FTZ R39, R40, R101, -R39 ;  /* 0x0000006528277223 */ /* 0x000fe40000010827 */
[----:B------:R-:W-:Y:S02]  /*1e30*/  FMUL.FTZ R100, R98, R93 ;  /* 0x0000005d62647220 */ /* 0x000fe40000410000 */
[----:B------:R-:W-:-:S02]  /*1e40*/  FFMA.FTZ R105, R96, R113, R105 ;  /* 0x0000007160697223 */ /* 0x000fc40000010069 */
[----:B---3--:R-:W-:Y:S02]  /*1e50*/  FMUL.FTZ R111, R111, R38 ;  /* 0x000000266f6f7220 */ /* 0x008fe40000410000 */
[----:B------:R-:W-:Y:S01]  /*1e60*/  FFMA.FTZ R104, R95, R76, R104 ;  /* 0x0000004c5f687223 */ /* 0x000fe20000010068 */
[----:B------:R-:W-:Y:S01]  /*1e70*/  ISETP.NE.AND P2, PT, R53, 0x1f, PT ;  /* 0x0000001f3500780c */ /* 0x000fe20003f45270 */
[-C--:B------:R-:W-:Y:S02]  /*1e80*/  FFMA.FTZ R100, R96, R39.reuse, -R100 ;  /* 0x0000002760647223 */ /* 0x080fe40000010864 */
[----:B------:R-:W-:Y:S02]  /*1e90*/  FADD.FTZ R102, RZ, R105 ;  /* 0x00000069ff667221 */ /* 0x000fe40000010000 */
[----:B------:R-:W-:Y:S02]  /*1ea0*/  FMUL.FTZ R39, R98, R39 ;  /* 0x0000002762277220 */ /* 0x000fe40000410000 */
[----:B------:R-:W-:-:S02]  /*1eb0*/  FMUL.FTZ R105, R111, R104 ;  /* 0x000000686f697220 */ /* 0x000fc40000410000 */
[----:B------:R-:W-:Y:S02]  /*1ec0*/  FFMA.FTZ R38, R96, R93, R39 ;  /* 0x0000005d60267223 */ /* 0x000fe40000010027 */
[-C--:B------:R-:W-:Y:S02]  /*1ed0*/  FFMA.FTZ R110, R109, R102.reuse, R105 ;  /* 0x000000666d6e7223 */ /* 0x080fe40000010069 */
[C---:B------:R-:W-:Y:S02]  /*1ee0*/  FMUL.FTZ R105, R111.reuse, R102 ;  /* 0x000000666f697220 */ /* 0x040fe40000410000 */
[----:B------:R-:W-:Y:S02]  /*1ef0*/  FMUL.FTZ R39, R111, R100 ;  /* 0x000000646f277220 */ /* 0x000fe40000410000 */
[----:B------:R-:W-:Y:S02]  /*1f00*/  FFMA.FTZ R105, R109, R104, -R105 ;  /* 0x000000686d697223 */ /* 0x000fe40000010869 */
[----:B------:R-:W-:-:S02]  /*1f10*/  FMUL.FTZ R102, R111, R38 ;  /* 0x000000266f667220 */ /* 0x000fc40000410000 */
[----:B------:R-:W-:Y:S02]  /*1f20*/  FFMA.FTZ R104, R109, R38, R39 ;  /* 0x000000266d687223 */ /* 0x000fe40000010027 */
[----:B------:R0:W1:Y:S01]  /*1f30*/  @P2 LDS.64 R38, [R53.X8+0x1a88] ;  /* 0x001a880035262984 */ /* 0x0000620000008a00 */
[----:B------:R-:W-:-:S05]  /*1f40*/  SHF.R.U32.HI R93, RZ, 0x10, R23 ;  /* 0x00000010ff5d7819 */ /* 0x000fca0000011617 */
[----:B------:R-:W-:Y:S01]  /*1f50*/  HADD2.F32 R93, -RZ, R93.H0_H0 ;  /* 0x2000005dff5d7230 */ /* 0x000fe20000004100 */
        /* <DEDUP_REMOVED lines=12> */
.L_x_13980:
[----:B0-----:R-:W-:Y:S05]  /*2020*/  BSYNC B0 ;  /* 0x0000000000007941 */ /* 0x001fea0003800000 */
.L_x_13979:
[----:B------:R-:W0:Y:S01]  /*2030*/  SHFL.UP PT, R119, R110, 0x1, RZ ;  /* 0x042000006e777989 */ /* 0x000e2200000e00ff */
[----:B------:R-:W-:Y:S01]  /*2040*/  ISETP.GE.AND P0, PT, R63, 0x1, PT ;  /* 0x000000013f00780c */ /* 0x000fe20003f06270 */
[----:B------:R-:W-:Y:S01]  /*2050*/  HADD2.F32 R120, -RZ, R7.H0_H0 ;  /* 0x20000007ff787230 */ /* 0x000fe20000004100 */
[----:B------:R-:W-:Y:S01]  /*2060*/  SHF.R.U32.HI R118, RZ, 0x10, R7 ;  /* 0x00000010ff767819 */ /* 0x000fe20000011607 */
[----:B------:R-:W2:Y:S01]  /*2070*/  SHFL.UP PT, R115, R117, 0x1, RZ ;  /* 0x0420000075737989 */ /* 0x000ea200000e00ff */
[----:B------:R-:W-:Y:S01]  /*2080*/  SHF.R.U64 R125, R4, 0x10, R5 ;  /* 0x00000010047d7819 */ /* 0x000fe20000001205 */
[----:B------:R-:W-:Y:S01]  /*2090*/  HADD2.F32 R124, -RZ, R5.H0_H0 ;  /* 0x20000005ff7c7230 */ /* 0x000fe20000004100 */
[C---:B-1----:R-:W-:Y:S01]  /*20a0*/  FMUL.FTZ R132, R111.reuse, -R38 ;  /* 0x800000266f847220 */ /* 0x042fe20000410000 */
[----:B------:R-:W1:Y:S01]  /*20b0*/  SHFL.UP PT, R105, R102, 0x1, RZ ;  /* 0x0420000066697989 */ /* 0x000e6200000e00ff */
[----:B------:R-:W-:Y:S01]  /*20c0*/  HADD2.F32 R118, -RZ, R118.H0_H0 ;  /* 0x20000076ff767230 */ /* 0x000fe20000004100 */
[----:B------:R-:W-:Y:S01]  /*20d0*/  FMUL.FTZ R130, R111, R39 ;  /* 0x000000276f827220 */ /* 0x000fe20000410000 */
[----:B------:R-:W-:Y:S01]  /*20e0*/  BSSY B0, `(.L_x_13981) ;  /* 0x00000b3000007945 */ /* 0x000fe20003800000 */
[----:B------:R-:W3:Y:S04]  /*20f0*/  SHFL.UP PT, R113, R104, 0x1, RZ ;  /* 0x0420000068717989 */ /* 0x000ee800000e00ff */
[----:B-----5:R-:W-:Y:S04]  /*2100*/  SHFL.IDX PT, R43, R43, RZ, 0x1f ;  /* 0x00001fff2b2b7589 */ /* 0x020fe800000e0000 */
[----:B------:R-:W-:Y:S01]  /*2110*/  SHFL.IDX PT, R42, R42, RZ, 0x1f ;  /* 0x00001fff2a2a7589 */ /* 0x000fe200000e0000 */
[----:B0-----:R-:W-:-:S02]  /*2120*/  FMUL.FTZ R108, R104, R119 ;  /* 0x00000077686c7220 */ /* 0x001fc40000410000 */
[-C--:B--2---:R-:W-:Y:S02]  /*2130*/  FMUL.FTZ R112, R104, R115.reuse ;  /* 0x0000007368707220 */ /* 0x084fe40000410000 */
[----:B------:R-:W-:Y:S02]  /*2140*/  FFMA.FTZ R108, R102, R115, -R108 ;  /* 0x00000073666c7223 */ /* 0x000fe4000001086c */
[----:B-1----:R-:W-:Y:S02]  /*2150*/  FMUL.FTZ R100, R104, R105 ;  /* 0x0000006968647220 */ /* 0x002fe40000410000 */
[C---:B------:R-:W-:Y:S02]  /*2160*/  FFMA.FTZ R119, R102.reuse, R119, R112 ;  /* 0x0000007766777223 */ /* 0x040fe40000010070 */
[-C--:B---3--:R-:W-:Y:S02]  /*2170*/  FFMA.FTZ R115, R102, R113.reuse, R100 ;  /* 0x0000007166737223 */ /* 0x088fe40000010064 */
        /* <DEDUP_REMOVED lines=45> */
[----:B------:R-:W-:Y:S01]  /*2450*/  FFMA.FTZ R104, R102, R104, R119 ;  /* 0x0000006866687223 */ /* 0x000fe20000010077 */
[----:B------:R-:W-:Y:S01]  /*2460*/  SHF.R.U64 R119, R6, 0x10, R7 ;  /* 0x0000001006777819 */ /* 0x000fe20000001207 */
[CC--:B---3--:R-:W-:Y:S02]  /*2470*/  FMUL.FTZ R112, R115.reuse, R108.reuse ;  /* 0x0000006c73707220 */ /* 0x0c8fe40000410000 */
[C---:B------:R-:W-:Y:S01]  /*2480*/  FFMA.FTZ R121, R102.reuse, R108, R121 ;  /* 0x0000006c66797223 */ /* 0x040fe20000010079 */
[----:B------:R-:W-:Y:S01]  /*2490*/  FSEL R123, R115, R104, !P0 ;  /* 0x00000068737b7208 */ /* 0x000fe20004000000 */
[----:B------:R-:W-:Y:S01]  /*24a0*/  FFMA.FTZ R112, R102, R105, -R112 ;  /* 0x0000006966707223 */ /* 0x000fe20000010870 */
[----:B------:R-:W-:Y:S01]  /*24b0*/  HADD2.F32 R119, -RZ, R119.H0_H0 ;  /* 0x20000077ff777230 */ /* 0x000fe20000004100 */
[----:B------:R-:W-:Y:S01]  /*24c0*/  @P0 FADD.FTZ R110, R110, R121 ;  /* 0x000000796e6e0221 */ /* 0x000fe20000010000 */
[----:B------:R-:W-:Y:S01]  /*24d0*/  HADD2.F32 R115, -RZ, R6.H0_H0 ;  /* 0x20000006ff737230 */ /* 0x000fe20000004100 */
[----:B------:R-:W-:Y:S01]  /*24e0*/  FMUL.FTZ R104, R36, R118 ;  /* 0x0000007624687220 */ /* 0x000fe20000410000 */
[----:B------:R-:W-:Y:S01]  /*24f0*/  SHFL.UP PT, R126, R123, 0x10, RZ ;  /* 0x060000007b7e7989 */ /* 0x000fe200000e00ff */
[----:B------:R-:W-:Y:S01]  /*2500*/  @P0 FFMA.FTZ R102, R102, R100, -R113 ;  /* 0x0000006466660223 */ /* 0x000fe20000010871 */
[----:B------:R-:W-:Y:S01]  /*2510*/  HADD2.F32 R121, -RZ, R4.H0_H0 ;  /* 0x20000004ff797230 */ /* 0x000fe20000004100 */
[----:B------:R-:W-:Y:S01]  /*2520*/  @P0 FADD.FTZ R117, R117, R112 ;  /* 0x0000007075750221 */ /* 0x000fe20000010000 */
[----:B------:R-:W0:Y:S01]  /*2530*/  SHFL.UP PT, R128, R110, 0x10, RZ ;  /* 0x060000006e807989 */ /* 0x000e2200000e00ff */
[----:B------:R-:W-:Y:S01]  /*2540*/  FFMA.FTZ R105, R37, R120, R104 ;  /* 0x0000007825697223 */ /* 0x000fe20000010068 */
[----:B------:R-:W-:Y:S01]  /*2550*/  ISETP.GE.AND P0, PT, R63, 0x10, PT ;  /* 0x000000103f00780c */ /* 0x000fe20003f06270 */
[----:B------:R-:W-:Y:S01]  /*2560*/  FADD.FTZ R112, R79, R79 ;  /* 0x0000004f4f707221 */ /* 0x000fe20000010000 */
[----:B------:R-:W1:Y:S01]  /*2570*/  SHFL.UP PT, R104, R102, 0x10, RZ ;  /* 0x0600000066687989 */ /* 0x000e6200000e00ff */
[----:B------:R-:W-:-:S02]  /*2580*/  FMUL.FTZ R7, R37, R118 ;  /* 0x0000007625077220 */ /* 0x000fc40000410000 */
[C---:B------:R-:W-:Y:S01]  /*2590*/  FMUL.FTZ R100, R36.reuse, R119 ;  /* 0x0000007724647220 */ /* 0x040fe20000410000 */
[----:B------:R-:W2:Y:S01]  /*25a0*/  SHFL.UP PT, R127, R117, 0x10, RZ ;  /* 0x06000000757f7989 */ /* 0x000ea200000e00ff */
[----:B------:R-:W-:Y:S02]  /*25b0*/  FFMA.FTZ R7, R36, R120, -R7 ;  /* 0x0000007824077223 */ /* 0x000fe40000010807 */
[----:B------:R-:W-:Y:S02]  /*25c0*/  FMUL.FTZ R116, R112, R105 ;  /* 0x0000006970747220 */ /* 0x000fe40000410000 */
[----:B------:R-:W-:Y:S02]  /*25d0*/  FMUL.FTZ R6, R37, R119 ;  /* 0x0000007725067220 */ /* 0x000fe40000410000 */
[----:B------:R-:W-:Y:S02]  /*25e0*/  FADD.FTZ R113, R75, R75 ;  /* 0x0000004b4b717221 */ /* 0x000fe40000010000 */
[----:B------:R-:W-:-:S02]  /*25f0*/  FFMA.FTZ R100, R37, R115, R100 ;  /* 0x0000007325647223 */ /* 0x000fc40000010064 */
[----:B------:R-:W-:Y:S02]  /*2600*/  FMUL.FTZ R114, R112, R7 ;  /* 0x0000000770727220 */ /* 0x000fe40000410000 */
[-C--:B------:R-:W-:Y:S02]  /*2610*/  FMUL.FTZ R108, R109, R116.reuse ;  /* 0x000000746d6c7220 */ /* 0x080fe40000410000 */
[----:B------:R-:W-:Y:S02]  /*2620*/  FFMA.FTZ R6, R36, R115, -R6 ;  /* 0x0000007324067223 */ /* 0x000fe40000010806 */
[----:B------:R-:W-:Y:S02]  /*2630*/  FMUL.FTZ R7, R111, R116 ;  /* 0x000000746f077220 */ /* 0x000fe40000410000 */
[----:B------:R-:W-:Y:S02]  /*2640*/  FMUL.FTZ R105, R113, R100 ;  /* 0x0000006471697220 */ /* 0x000fe40000410000 */
[----:B------:R-:W-:-:S02]  /*2650*/  FFMA.FTZ R100, -R111, R114, -R108 ;  /* 0x000000726f647223 */ /* 0x000fc4000001096c */
[----:B------:R-:W-:Y:S02]  /*2660*/  FMUL.FTZ R108, R113, R6 ;  /* 0x00000006716c7220 */ /* 0x000fe40000410000 */
[----:B------:R-:W-:Y:S02]  /*2670*/  FFMA.FTZ R7, R109, R114, -R7 ;  /* 0x000000726d077223 */ /* 0x000fe40000010807 */
[C---:B0-----:R-:W-:Y:S02]  /*2680*/  FMUL.FTZ R4, R123.reuse, R128 ;  /* 0x000000807b047220 */ /* 0x041fe40000410000 */
[----:B------:R-:W-:Y:S02]  /*2690*/  FADD.FTZ R129, R108, R7 ;  /* 0x000000076c817221 */ /* 0x000fe40000010000 */
[----:B-1----:R-:W-:Y:S02]  /*26a0*/  FMUL.FTZ R7, R123, R104 ;  /* 0x000000687b077220 */ /* 0x002fe40000410000 */
[----:B------:R-:W-:Y:S01]  /*26b0*/  FADD.FTZ R131, -R105, R100 ;  /* 0x0000006469837221 */ /* 0x000fe20000010100 */
[----:B------:R-:W-:Y:S01]  /*26c0*/  SHF.R.U32.HI R100, RZ, 0x10, R5 ;  /* 0x00000010ff647819 */ /* 0x000fe20000011605 */
[----:B--2---:R-:W-:-:S02]  /*26d0*/  FFMA.FTZ R4, R102, R127, -R4 ;  /* 0x0000007f66047223 */ /* 0x004fc40000010804 */
[CC--:B------:R-:W-:Y:S02]  /*26e0*/  FMUL.FTZ R5, R123.reuse, R126.reuse ;  /* 0x0000007e7b057220 */ /* 0x0c0fe40000410000 */
[C---:B------:R-:W-:Y:S02]  /*26f0*/  FMUL.FTZ R127, R123.reuse, R127 ;  /* 0x0000007f7b7f7220 */ /* 0x040fe40000410000 */
[C---:B------:R-:W-:Y:S02]  /*2700*/  FFMA.FTZ R126, R102.reuse, R126, R7 ;  /* 0x0000007e667e7223 */ /* 0x040fe40000010007 */
[----:B------:R-:W-:Y:S02]  /*2710*/  FFMA.FTZ R127, R102, R128, R127 ;  /* 0x00000080667f7223 */ /* 0x000fe4000001007f */
[----:B------:R-:W-:Y:S01]  /*2720*/  FMUL.FTZ R6, R98, -R131 ;  /* 0x8000008362067220 */ /* 0x000fe20000410000 */
[----:B------:R-:W-:Y:S01]  /*2730*/  FSEL R128, R123, R126, !P0 ;  /* 0x0000007e7b807208 */ /* 0x000fe20004000000 */
[----:B------:R-:W-:Y:S01]  /*2740*/  HADD2.F32 R126, -RZ, R100.H0_H0 ;  /* 0x20000064ff7e7230 */ /* 0x000fe20000004100 */
[----:B------:R-:W-:Y:S01]  /*2750*/  @P0 FFMA.FTZ R102, R102, R104, -R5 ;  /* 0x0000006866660223 */ /* 0x000fe20000010805 */
[----:B------:R-:W-:Y:S01]  /*2760*/  HFMA2.MMA R5, -RZ, RZ, 0, 0 ;  /* 0x00000000ff057435 */ /* 0x000fe200000001ff */
[----:B------:R-:W-:-:S02]  /*2770*/  FFMA.FTZ R133, R96, R129, -R6 ;  /* 0x0000008160857223 */ /* 0x000fc40000010806 */
[-C--:B------:R-:W-:Y:S01]  /*2780*/  FMUL.FTZ R104, R36, R126.reuse ;  /* 0x0000007e24687220 */ /* 0x080fe20000410000 */
[----:B------:R-:W0:Y:S01]  /*2790*/  SHFL.UP PT, R128, R128, 0x1, RZ ;  /* 0x0420000080807989 */ /* 0x000e2200000e00ff */
[----:B------:R-:W-:Y:S01]  /*27a0*/  FMUL.FTZ R129, R98, -R129 ;  /* 0x8000008162817220 */ /* 0x000fe20000410000 */
[----:B------:R-:W-:Y:S01]  /*27b0*/  CS2R R6, SRZ ;  /* 0x0000000000067805 */ /* 0x000fe2000001ff00 */
[----:B------:R-:W-:Y:S01]  /*27c0*/  @P0 FADD.FTZ R110, R110, R127 ;  /* 0x0000007f6e6e0221 */ /* 0x000fe20000010000 */
[----:B------:R-:W1:Y:S01]  /*27d0*/  SHFL.UP PT, R102, R102, 0x1, RZ ;  /* 0x0420000066667989 */ /* 0x000e6200000e00ff */
[----:B------:R-:W-:Y:S02]  /*27e0*/  FADD.FTZ R123, R77, R77 ;  /* 0x0000004d4d7b7221 */ /* 0x000fe40000010000 */
[C---:B------:R-:W-:Y:S02]  /*27f0*/  FMUL.FTZ R127, R37.reuse, R126 ;  /* 0x0000007e257f7220 */ /* 0x040fe40000410000 */
[----:B------:R-:W-:-:S02]  /*2800*/  FFMA.FTZ R104, R37, R124, R104 ;  /* 0x0000007c25687223 */ /* 0x000fc40000010068 */
[----:B------:R-:W-:Y:S01]  /*2810*/  @P0 FADD.FTZ R117, R117, R4 ;  /* 0x0000000475750221 */ /* 0x000fe20000010000 */
[----:B------:R-:W-:Y:S01]  /*2820*/  ISETP.GE.AND P0, PT, R62, c[0x0][0x174], PT ;  /* 0x00005d003e007a0c */ /* 0x000fe20003f06270 */
[----:B------:R-:W-:Y:S01]  /*2830*/  FFMA.FTZ R129, R96, R131, R129 ;  /* 0x0000008360817223 */ /* 0x000fe20000010081 */
[----:B------:R-:W-:Y:S01]  /*2840*/  MOV R4, 0x3f800000 ;  /* 0x3f80000000047802 */ /* 0x000fe20000000f00 */
[----:B------:R-:W-:Y:S01]  /*2850*/  FMUL.FTZ R104, R123, R104 ;  /* 0x000000687b687220 */ /* 0x000fe20000410000 */
[----:B------:R-:W-:Y:S01]  /*2860*/  ISETP.NE.OR P0, PT, R107, RZ, P0 ;  /* 0x000000ff6b00720c */ /* 0x000fe20000705670 */
[----:B------:R-:W-:Y:S02]  /*2870*/  FFMA.FTZ R100, R36, R124, -R127 ;  /* 0x0000007c24647223 */ /* 0x000fe4000001087f */
[----:B------:R0:W2:Y:S01]  /*2880*/  SHFL.UP PT, R127, R117, 0x1, RZ ;  /* 0x04200000757f7989 */ /* 0x0000a200000e00ff */
[----:B------:R-:W-:Y:S02]  /*2890*/  FADD.FTZ R136, -R104, R129 ;  /* 0x0000008168887221 */ /* 0x000fe40000010100 */
[----:B------:R-:W-:Y:S01]  /*28a0*/  FMUL.FTZ R100, R123, R100 ;  /* 0x000000647b647220 */ /* 0x000fe20000410000 */
[----:B------:R1:W3:Y:S01]  /*28b0*/  SHFL.UP PT, R129, R110, 0x1, RZ ;  /* 0x042000006e817989 */ /* 0x0002e200000e00ff */
[----:B------:R-:W-:-:S02]  /*28c0*/  FFMA.FTZ R131, R109, R38, -R130 ;  /* 0x000000266d837223 */ /* 0x000fc40000010882 */
[----:B------:R-:W-:Y:S02]  /*28d0*/  FADD.FTZ R134, R100, R133 ;  /* 0x0000008564867221 */ /* 0x000fe40000010000 */
[----:B------:R-:W-:Y:S01]  /*28e0*/  FFMA.FTZ R133, R109, -R39, R132 ;  /* 0x800000276d857223 */ /* 0x000fe20000010084 */
[----:B------:R4:W4:Y:S01]  /*28f0*/  @!P0 LDS.128 R4, [R89.X16+0x1b80] ;  /* 0x001b800059048984 */ /* 0x000922000000cc00 */
[----:B0-----:R-:W-:Y:S01]  /*2900*/  FMUL.FTZ R117, R128, R43 ;  /* 0x0000002b80757220 */ /* 0x001fe20000410000 */
[----:B------:R-:W-:Y:S01]  /*2910*/  ISETP.NE.AND P0, PT, R107, 0x1f, PT ;  /* 0x0000001f6b00780c */ /* 0x000fe20003f05270 */
[C---:B------:R-:W-:Y:S02]  /*2920*/  FMUL.FTZ R130, R98.reuse, -R133 ;  /* 0x8000008562827220 */ /* 0x040fe40000410000 */
[-C--:B------:R-:W-:Y:S02]  /*2930*/  FMUL.FTZ R132, R98, -R131.reuse ;  /* 0x8000008362847220 */ /* 0x080fe40000410000 */
[----:B------:R-:W-:Y:S01]  /*2940*/  FFMA.FTZ R130, R96, R131, -R130 ;  /* 0x0000008360827223 */ /* 0x000fe20000010882 */
[----:B------:R-:W-:Y:S01]  /*2950*/  HADD2.F32 R131, -RZ, R125.H0_H0 ;  /* 0x2000007dff837230 */ /* 0x000fe20000004100 */
[----:B------:R-:W-:-:S02]  /*2960*/  FMUL.FTZ R128, R128, R42 ;  /* 0x0000002a80807220 */ /* 0x000fc40000410000 */
[C---:B-1----:R-:W-:Y:S02]  /*2970*/  FFMA.FTZ R110, R102.reuse, R42, -R117 ;  /* 0x0000002a666e7223 */ /* 0x042fe40000010875 */
[----:B------:R-:W-:Y:S02]  /*2980*/  FFMA.FTZ R128, R102, R43, R128 ;  /* 0x0000002b66807223 */ /* 0x000fe40000010080 */
[----:B--2---:R-:W-:Y:S02]  /*2990*/  @P1 FADD.FTZ R42, R127, R110 ;  /* 0x0000006e7f2a1221 */ /* 0x004fe40000010000 */
[-C--:B------:R-:W-:Y:S02]  /*29a0*/  FMUL.FTZ R102, R37, R131.reuse ;  /* 0x0000008325667220 */ /* 0x080fe40000410000 */
[----:B------:R-:W-:Y:S02]  /*29b0*/  FMUL.FTZ R110, R36, R131 ;  /* 0x00000083246e7220 */ /* 0x000fe40000410000 */
[----:B------:R-:W-:-:S02]  /*29c0*/  FFMA.FTZ R132, R96, R133, R132 ;  /* 0x0000008560847223 */ /* 0x000fc40000010084 */
[----:B---3--:R-:W-:Y:S02]  /*29d0*/  @P1 FADD.FTZ R43, R129, R128 ;  /* 0x00000080812b1221 */ /* 0x008fe40000010000 */
[----:B------:R-:W-:Y:S02]  /*29e0*/  FADD.FTZ R129, R73, R73 ;  /* 0x0000004949817221 */ /* 0x000fe40000010000 */
[-C--:B------:R-:W-:Y:S02]  /*29f0*/  FFMA.FTZ R102, R36, R121.reuse, -R102 ;  /* 0x0000007924667223 */ /* 0x080fe40000010866 */
[C---:B------:R-:W-:Y:S02]  /*2a00*/  FMUL.FTZ R135, R103.reuse, -R136 ;  /* 0x8000008867877220 */ /* 0x040fe40000410000 */
[----:B------:R-:W-:Y:S02]  /*2a10*/  FMUL.FTZ R137, R103, -R134 ;  /* 0x8000008667897220 */ /* 0x000fe40000410000 */
[----:B------:R-:W-:-:S02]  /*2a20*/  FFMA.FTZ R128, R37, R121, R110 ;  /* 0x0000007925807223 */ /* 0x000fc4000001006e */
[----:B------:R-:W-:Y:S02]  /*2a30*/  FMUL.FTZ R125, R103, -R132 ;  /* 0x80000084677d7220 */ /* 0x000fe40000410000 */
[----:B------:R-:W-:Y:S02]  /*2a40*/  FMUL.FTZ R127, R41, R43 ;  /* 0x0000002b297f7220 */ /* 0x000fe40000410000 */
[----:B------:R-:W-:Y:S02]  /*2a50*/  FMUL.FTZ R110, R129, R102 ;  /* 0x00000066816e7220 */ /* 0x000fe40000410000 */
[C---:B------:R-:W-:Y:S02]  /*2a60*/  FFMA.FTZ R135, R101.reuse, R134, -R135 ;  /* 0x0000008665877223 */ /* 0x040fe40000010887 */
[----:B------:R-:W-:Y:S02]  /*2a70*/  FFMA.FTZ R137, R101, R136, R137 ;  /* 0x0000008865897223 */ /* 0x000fe40000010089 */
[----:B------:R-:W-:-:S02]  /*2a80*/  FMUL.FTZ R133, R103, -R130 ;  /* 0x8000008267857220 */ /* 0x000fc40000410000 */
[----:B------:R-:W-:Y:S02]  /*2a90*/  FMUL.FTZ R102, R129, R128 ;  /* 0x0000008081667220 */ /* 0x000fe40000410000 */
[----:B------:R-:W-:Y:S02]  /*2aa0*/  FFMA.FTZ R117, R101, R130, -R125 ;  /* 0x0000008265757223 */ /* 0x000fe4000001087d */
[-C--:B------:R-:W-:Y:S02]  /*2ab0*/  FMUL.FTZ R130, R41, R42.reuse ;  /* 0x0000002a29827220 */ /* 0x080fe40000410000 */
[----:B------:R-:W-:Y:S01]  /*2ac0*/  FFMA.FTZ R41, R40, R42, -R127 ;  /* 0x0000002a28297223 */ /* 0x000fe2000001087f */
[----:B------:R0:W1:Y:S01]  /*2ad0*/  SHFL.DOWN PT, R136, R117, 0x1, 0x1f ;  /* 0x08201f0075887f89 */ /* 0x00006200000e0000 */
[----:B------:R-:W-:Y:S02]  /*2ae0*/  FFMA.FTZ R125, R101, R132, R133 ;  /* 0x00000084657d7223 */ /* 0x000fe40000010085 */
        /* <DEDUP_REMOVED lines=18> */
.L_x_13982:
[----:B----4-:R-:W-:Y:S05]  /*2c10*/  BSYNC B0 ;  /* 0x0000000000007941 */ /* 0x010fea0003800000 */
.L_x_13981:
        /* <DEDUP_REMOVED lines=22> */
.L_x_13984:
[----:B------:R-:W-:Y:S05]  /*2d80*/  BSYNC B0 ;  /* 0x0000000000007941 */ /* 0x000fea0003800000 */
.L_x_13983:
[----:B------:R-:W-:Y:S01]  /*2d90*/  FMUL.FTZ R42, R103, R122 ;  /* 0x0000007a672a7220 */ /* 0x000fe20000410000 */
[----:B------:R-:W-:Y:S01]  /*2da0*/  ISETP.GT.U32.AND P0, PT, R107, 0x1b, PT ;  /* 0x0000001b6b00780c */ /* 0x000fe20003f04070 */
[----:B------:R-:W-:Y:S01]  /*2db0*/  FMUL.FTZ R41, R103, R40 ;  /* 0x0000002867297220 */ /* 0x000fe20000410000 */
[----:B0-----:R0:W1:Y:S01]  /*2dc0*/  SHFL.DOWN PT, R140, R128, 0x4, 0x1f ;  /* 0x08801f00808c7f89 */ /* 0x00106200000e0000 */
[C---:B------:R-:W-:Y:S01]  /*2dd0*/  FFMA.FTZ R130, R121.reuse, R122, -R43 ;  /* 0x0000007a79827223 */ /* 0x040fe2000001082b */
[----:B------:R-:W-:Y:S01]  /*2de0*/  BSSY B0, `(.L_x_13985) ;  /* 0x0000021000007945 */ /* 0x000fe20003800000 */
[----:B---3--:R-:W-:-:S02]  /*2df0*/  FFMA.FTZ R132, R121, R40, R131 ;  /* 0x0000002879847223 */ /* 0x008fc40000010083 */
[C---:B------:R-:W-:Y:S02]  /*2e00*/  FFMA.FTZ R42, R101.reuse, R40, R42 ;  /* 0x00000028652a7223 */ /* 0x040fe4000001002a */
[----:B------:R-:W-:Y:S02]  /*2e10*/  FFMA.FTZ R121, R101, R122, -R41 ;  /* 0x0000007a65797223 */ /* 0x000fe40000010829 */
[----:B------:R-:W-:Y:S02]  /*2e20*/  FADD.FTZ R41, RZ, R42 ;  /* 0x0000002aff297221 */ /* 0x000fe40000010000 */
[-C--:B------:R-:W-:Y:S02]  /*2e30*/  FMUL.FTZ R43, R37, R40.reuse ;  /* 0x00000028252b7220 */ /* 0x080fe40000410000 */
[----:B------:R-:W-:Y:S02]  /*2e40*/  FMUL.FTZ R131, R36, R40 ;  /* 0x0000002824837220 */ /* 0x000fe40000410000 */
[----:B------:R-:W-:-:S02]  /*2e50*/  FFMA.FTZ R121, R97, R78, R121 ;  /* 0x0000004e61797223 */ /* 0x000fc40000010079 */
[----:B------:R-:W-:Y:S02]  /*2e60*/  FMUL.FTZ R42, R126, R41 ;  /* 0x000000297e2a7220 */ /* 0x000fe40000410000 */
[-C--:B----4-:R-:W-:Y:S02]  /*2e70*/  FFMA.FTZ R136, R36, R122.reuse, -R43 ;  /* 0x0000007a24887223 */ /* 0x090fe4000001082b */
[----:B--2---:R-:W-:Y:S02]  /*2e80*/  FFMA.FTZ R138, R37, R122, R131 ;  /* 0x0000007a258a7223 */ /* 0x004fe40000010083 */
[----:B------:R-:W-:Y:S02]  /*2e90*/  FMUL.FTZ R126, R126, R121 ;  /* 0x000000797e7e7220 */ /* 0x000fe40000410000 */
[C---:B------:R-:W-:Y:S02]  /*2ea0*/  FFMA.FTZ R134, R129.reuse, R130, RZ ;  /* 0x0000008281867223 */ /* 0x040fe400000100ff */
[----:B------:R-:W-:-:S02]  /*2eb0*/  FFMA.FTZ R132, -R129, R132, RZ ;  /* 0x0000008481847223 */ /* 0x000fc400000101ff */
[C---:B------:R-:W-:Y:S02]  /*2ec0*/  FMUL.FTZ R131, R129.reuse, R136 ;  /* 0x0000008881837220 */ /* 0x040fe40000410000 */
[----:B------:R-:W-:Y:S01]  /*2ed0*/  FFMA.FTZ R129, -R129, R138, -RZ ;  /* 0x0000008a81817223 */ /* 0x000fe200000109ff */
[----:B------:R0:W2:Y:S01]  /*2ee0*/  SHFL.DOWN PT, R136, R117, 0x4, 0x1f ;  /* 0x08801f0075887f89 */ /* 0x0000a200000e0000 */
[C---:B------:R-:W-:Y:S02]  /*2ef0*/  FFMA.FTZ R135, R124.reuse, R41, R126 ;  /* 0x000000297c877223 */ /* 0x040fe4000001007e */
[----:B------:R-:W-:Y:S01]  /*2f00*/  FFMA.FTZ R133, R124, R121, -R42 ;  /* 0x000000797c857223 */ /* 0x000fe2000001082a */
[----:B------:R0:W3:Y:S04]  /*2f10*/  SHFL.DOWN PT, R138, R125, 0x4, 0x1f ;  /* 0x08801f007d8a7f89 */ /* 0x0000e800000e0000 */
[----:B------:R0:W4:Y:S01]  /*2f20*/  SHFL.DOWN PT, R126, R127, 0x4, 0x1f ;  /* 0x08801f007f7e7f89 */ /* 0x00012200000e0000 */
        /* <DEDUP_REMOVED lines=12> */
.L_x_13986:
[----:B-1----:R-:W-:Y:S05]  /*2ff0*/  BSYNC B0 ;  /* 0x0000000000007941 */ /* 0x002fea0003800000 */
.L_x_13985:
[C---:B------:R-:W-:Y:S01]  /*3000*/  FMUL.FTZ R43, R98.reuse, R121 ;  /* 0x00000079622b7220 */ /* 0x040fe20000410000 */
[C---:B------:R-:W-:Y:S01]  /*3010*/  ISETP.GT.U32.AND P0, PT, R107.reuse, 0x17, PT ;  /* 0x000000176b00780c */ /* 0x040fe20003f04070 */
[-C--:B------:R-:W-:Y:S01]  /*3020*/  FMUL.FTZ R42, R98, R41.reuse ;  /* 0x00000029622a7220 */ /* 0x080fe20000410000 */
[----:B------:R1:W0:Y:S01]  /*3030*/  SHFL.DOWN PT, R140, R117, 0x8, 0x1f ;  /* 0x09001f00758c7f89 */ /* 0x00022200000e0000 */
[C---:B------:R-:W-:Y:S01]  /*3040*/  FFMA.FTZ R43, R96.reuse, R41, R43 ;  /* 0x00000029602b7223 */ /* 0x040fe2000001002b */
[----:B------:R-:W-:Y:S01]  /*3050*/  BSSY B0, `(.L_x_13987) ;  /* 0x0000020000007945 */ /* 0x000fe20003800000 */
[----:B------:R-:W-:Y:S01]  /*3060*/  FFMA.FTZ R124, R96, R121, -R42 ;  /* 0x00000079607c7223 */ /* 0x000fe2000001082a */
[----:B------:R1:W4:Y:S01]  /*3070*/  SHFL.DOWN PT, R142, R125, 0x8, 0x1f ;  /* 0x09001f007d8e7f89 */ /* 0x00032200000e0000 */
[----:B------:R-:W-:Y:S01]  /*3080*/  FADD.FTZ R42, RZ, R43 ;  /* 0x0000002bff2a7221 */ /* 0x000fe20000010000 */
[----:B------:R-:W-:Y:S01]  /*3090*/  ISETP.GT.U32.AND P1, PT, R107, 0xf, PT ;  /* 0x0000000f6b00780c */ /* 0x000fe20003f24070 */
[----:B------:R-:W-:Y:S01]  /*30a0*/  FFMA.FTZ R124, R95, R76, R124 ;  /* 0x0000004c5f7c7223 */ /* 0x000fe2000001007c */
[----:B------:R1:W3:Y:S02]  /*30b0*/  SHFL.DOWN PT, R144, R128, 0x8, 0x1f ;  /* 0x09001f0080907f89 */ /* 0x0002e400000e0000 */
[----:B---3--:R-:W-:-:S02]  /*30c0*/  FFMA.FTZ R138, R123, R133, R134 ;  /* 0x000000857b8a7223 */ /* 0x008fc40000010086 */
[----:B------:R-:W-:Y:S02]  /*30d0*/  FFMA.FTZ R130, -R123, R135, R132 ;  /* 0x000000877b827223 */ /* 0x000fe40000010184 */
[-C--:B----4-:R-:W-:Y:S02]  /*30e0*/  FMUL.FTZ R126, R37, R41.reuse ;  /* 0x00000029257e7220 */ /* 0x090fe40000410000 */
[C---:B------:R-:W-:Y:S02]  /*30f0*/  FMUL.FTZ R43, R119.reuse, R42 ;  /* 0x0000002a772b7220 */ /* 0x040fe40000410000 */
[----:B------:R-:W-:Y:S02]  /*3100*/  FMUL.FTZ R134, R119, R124 ;  /* 0x0000007c77867220 */ /* 0x000fe40000410000 */
[C---:B------:R-:W-:Y:S02]  /*3110*/  FMUL.FTZ R132, R36.reuse, R41 ;  /* 0x0000002924847220 */ /* 0x040fe40000410000 */
[----:B------:R-:W-:-:S02]  /*3120*/  FFMA.FTZ R126, R36, R121, -R126 ;  /* 0x00000079247e7223 */ /* 0x000fc4000001087e */
[----:B------:R-:W-:Y:S02]  /*3130*/  FFMA.FTZ R133, R115, R124, -R43 ;  /* 0x0000007c73857223 */ /* 0x000fe4000001082b */
[----:B------:R-:W-:Y:S02]  /*3140*/  FFMA.FTZ R132, R37, R121, R132 ;  /* 0x0000007925847223 */ /* 0x000fe40000010084 */
[----:B------:R-:W-:Y:S02]  /*3150*/  FFMA.FTZ R115, R115, R42, R134 ;  /* 0x0000002a73737223 */ /* 0x000fe40000010086 */
[----:B------:R1:W3:Y:S01]  /*3160*/  SHFL.DOWN PT, R134, R127, 0x8, 0x1f ;  /* 0x09001f007f867f89 */ /* 0x0002e200000e0000 */
[C---:B------:R-:W-:Y:S02]  /*3170*/  FMUL.FTZ R119, R123.reuse, R126 ;  /* 0x0000007e7b777220 */ /* 0x040fe40000410000 */
[----:B------:R-:W-:Y:S01]  /*3180*/  FFMA.FTZ R123, -R123, R132, -RZ ;  /* 0x000000847b7b7223 */ /* 0x000fe200000109ff */
[----:B------:R-:W-:Y:S05]  /*3190*/  @P0 BRA `(.L_x_13988) ;  /* 0x000000b000000947 */ /* 0x000fea0003800000 */
[C---:B0-----:R-:W-:Y:S02]  /*31a0*/  FMUL.FTZ R132, R125.reuse, R144 ;  /* 0x000000907d847220 */ /* 0x041fe40000410000 */
[----:B------:R-:W-:-:S02]  /*31b0*/  FMUL.FTZ R126, R125, R142 ;  /* 0x0000008e7d7e7220 */ /* 0x000fc40000410000 */
[-C--:B--23--:R-:W-:Y:S02]  /*31c0*/  FMUL.FTZ R136, R125, R134.reuse ;  /* 0x000000867d887220 */ /* 0x08cfe40000410000 */
        /* <DEDUP_REMOVED lines=8> */
.L_x_13988:
[----:B0-----:R-:W-:Y:S05]  /*3250*/  BSYNC B0 ;  /* 0x0000000000007941 */ /* 0x001fea0003800000 */
.L_x_13987:
[----:B------:R0:W4:Y:S01]  /*3260*/  SHFL.DOWN PT, R140, R117, 0x10, 0x1f ;  /* 0x0a001f00758c7f89 */ /* 0x00012200000e0000 */
[----:B------:R-:W-:Y:S01]  /*3270*/  BSSY B0, `(.L_x_13989) ;  /* 0x0000011000007945 */ /* 0x000fe20003800000 */
[----:B------:R-:W-:Y:S02]  /*3280*/  FFMA.FTZ R126, R113, R133, R138 ;  /* 0x00000085717e7223 */ /* 0x000fe4000001008a */
[----:B------:R0:W1:Y:S04]  /*3290*/  SHFL.DOWN PT, R142, R125, 0x10, 0x1f ;  /* 0x0a001f007d8e7f89 */ /* 0x00006800000e0000 */
[----:B--2---:R0:W2:Y:S04]  /*32a0*/  SHFL.DOWN PT, R136, R127, 0x10, 0x1f ;  /* 0x0a001f007f887f89 */ /* 0x0040a800000e0000 */
[----:B------:R0:W3:Y:S01]  /*32b0*/  SHFL.DOWN PT, R144, R128, 0x10, 0x1f ;  /* 0x0a001f0080907f89 */ /* 0x0000e200000e0000 */
[----:B------:R-:W-:Y:S05]  /*32c0*/  @P1 BRA `(.L_x_13990) ;  /* 0x000000b000001947 */ /* 0x000fea0003800000 */
[C---:B---3--:R-:W-:Y:S02]  /*32d0*/  FMUL.FTZ R134, R125.reuse, R144 ;  /* 0x000000907d867220 */ /* 0x048fe40000410000 */
[----:B-1----:R-:W-:-:S02]  /*32e0*/  FMUL.FTZ R132, R125, R142 ;  /* 0x0000008e7d847220 */ /* 0x002fc40000410000 */
[-C--:B--2---:R-:W-:Y:S02]  /*32f0*/  FMUL.FTZ R138, R125, R136.reuse ;  /* 0x000000887d8a7220 */ /* 0x084fe40000410000 */
        /* <DEDUP_REMOVED lines=8> */
.L_x_13990:
[----:B------:R-:W-:Y:S05]  /*3380*/  BSYNC B0 ;  /* 0x0000000000007941 */ /* 0x000fea0003800000 */
.L_x_13989:
[----:B------:R-:W-:Y:S01]  /*3390*/  SHFL.DOWN PT, R143, R125, 0x1, 0x1f ;  /* 0x08201f007d8f7f89 */ /* 0x000fe200000e0000 */
[----:B------:R-:W-:Y:S01]  /*33a0*/  FFMA.FTZ R130, -R113, R115, R130 ;  /* 0x0000007371827223 */ /* 0x000fe20000010182 */
[----:B------:R-:W-:Y:S01]  /*33b0*/  ISETP.NE.AND P0, PT, R53, RZ, PT ;  /* 0x000000ff3500720c */ /* 0x000fe20003f05270 */
[C---:B------:R-:W-:Y:S01]  /*33c0*/  FMUL.FTZ R115, R111.reuse, R124 ;  /* 0x0000007c6f737220 */ /* 0x040fe20000410000 */
[----:B---3--:R-:W3:Y:S01]  /*33d0*/  SHFL.IDX PT, R134, R7, RZ, 0x1f ;  /* 0x00001fff07867589 */ /* 0x008ee200000e0000 */
[-C--:B------:R-:W-:Y:S01]  /*33e0*/  FMUL.FTZ R43, R111, R42.reuse ;  /* 0x0000002a6f2b7220 */ /* 0x080fe20000410000 */
[----:B------:R-:W-:Y:S01]  /*33f0*/  BSSY B0, `(.L_x_13991) ;  /* 0x000008a000007945 */ /* 0x000fe20003800000 */
[-C--:B------:R-:W-:Y:S01]  /*3400*/  FMUL.FTZ R133, R37, R42.reuse ;  /* 0x0000002a25857220 */ /* 0x080fe20000410000 */
[----:B------:R-:W5:Y:S01]  /*3410*/  SHFL.IDX PT, R132, R6, RZ, 0x1f ;  /* 0x00001fff06847589 */ /* 0x000f6200000e0000 */
[C---:B------:R-:W-:Y:S02]  /*3420*/  FFMA.FTZ R137, R109.reuse, R42, R115 ;  /* 0x0000002a6d897223 */ /* 0x040fe40000010073 */
[----:B------:R-:W-:Y:S01]  /*3430*/  FFMA.FTZ R115, R109, R124, -R43 ;  /* 0x0000007c6d737223 */ /* 0x000fe2000001082b */
[----:B----4-:R-:W4:Y:S01]  /*3440*/  SHFL.DOWN PT, R140, R117, 0x1, 0x1f ;  /* 0x08201f00758c7f89 */ /* 0x010f2200000e0000 */
[----:B------:R-:W-:-:S02]  /*3450*/  FMUL.FTZ R135, R36, R42 ;  /* 0x0000002a24877220 */ /* 0x000fc40000410000 */
[----:B--2---:R-:W-:Y:S01]  /*3460*/  FFMA.FTZ R136, R36, R124, -R133 ;  /* 0x0000007c24887223 */ /* 0x004fe20000010885 */
[----:B-1----:R-:W1:Y:S01]  /*3470*/  SHFL.DOWN PT, R142, R127, 0x1, 0x1f ;  /* 0x08201f007f8e7f89 */ /* 0x002e6200000e0000 */
[----:B------:R-:W-:Y:S02]  /*3480*/  FADD.FTZ R43, RZ, R137 ;  /* 0x00000089ff2b7221 */ /* 0x000fe40000010000 */
[----:B------:R-:W-:Y:S01]  /*3490*/  FFMA.FTZ R115, R93, R80, R115 ;  /* 0x000000505d737223 */ /* 0x000fe20000010073 */
[----:B------:R-:W2:Y:S01]  /*34a0*/  SHFL.DOWN PT, R144, R128, 0x1, 0x1f ;  /* 0x08201f0080907f89 */ /* 0x000ea200000e0000 */
[----:B------:R-:W-:Y:S02]  /*34b0*/  FFMA.FTZ R138, R37, R124, R135 ;  /* 0x0000007c258a7223 */ /* 0x000fe40000010087 */
[----:B------:R-:W-:Y:S01]  /*34c0*/  FMUL.FTZ R133, R113, R136 ;  /* 0x0000008871857220 */ /* 0x000fe20000410000 */
[----:B0-----:R-:W-:Y:S01]  /*34d0*/  SHFL.IDX PT, R127, R127, RZ, 0x1f ;  /* 0x00001fff7f7f7589 */ /* 0x001fe200000e0000 */
[----:B------:R-:W-:-:S02]  /*34e0*/  FMUL.FTZ R135, R118, R43 ;  /* 0x0000002b76877220 */ /* 0x000fc40000410000 */
[-C--:B------:R-:W-:Y:S01]  /*34f0*/  FMUL.FTZ R136, R118, R115.reuse ;  /* 0x0000007376887220 */ /* 0x080fe20000410000 */
[----:B------:R-:W-:Y:S01]  /*3500*/  SHFL.IDX PT, R128, R128, RZ, 0x1f ;  /* 0x00001fff80807589 */ /* 0x000fe200000e0000 */
[C---:B------:R-:W-:Y:S02]  /*3510*/  FFMA.FTZ R139, R120.reuse, R115, -R135 ;  /* 0x00000073788b7223 */ /* 0x040fe40000010887 */
[----:B------:R-:W-:Y:S01]  /*3520*/  FFMA.FTZ R141, R120, R43, R136 ;  /* 0x0000002b788d7223 */ /* 0x000fe20000010088 */
[----:B------:R-:W0:Y:S01]  /*3530*/  SHFL.IDX PT, R118, R125, RZ, 0x1f ;  /* 0x00001fff7d767589 */ /* 0x000e2200000e0000 */
[C---:B---3--:R-:W-:Y:S02]  /*3540*/  @P2 FMUL.FTZ R135, R143.reuse, R134 ;  /* 0x000000868f872220 */ /* 0x048fe40000410000 */
[-C--:B-----5:R-:W-:Y:S01]  /*3550*/  @P2 FMUL.FTZ R137, R143, R132.reuse ;  /* 0x000000848f892220 */ /* 0x0a0fe20000410000 */
[----:B------:R-:W3:Y:S01]  /*3560*/  SHFL.IDX PT, R120, R117, RZ, 0x1f ;  /* 0x00001fff75787589 */ /* 0x000ee200000e0000 */
[----:B----4-:R-:W-:-:S02]  /*3570*/  @P2 FFMA.FTZ R135, R140, R132, -R135 ;  /* 0x000000848c872223 */ /* 0x010fc40000010887 */
[----:B------:R-:W-:Y:S02]  /*3580*/  @P2 FFMA.FTZ R137, R140, R134, R137 ;  /* 0x000000868c892223 */ /* 0x000fe40000010089 */
[----:B------:R-:W-:Y:S02]  /*3590*/  FFMA.FTZ R113, -R113, R138, -RZ ;  /* 0x0000008a71717223 */ /* 0x000fe400000109ff */
[-C--:B------:R-:W-:Y:S02]  /*35a0*/  FMUL.FTZ R138, R36, R43.reuse ;  /* 0x0000002b248a7220 */ /* 0x080fe40000410000 */
[----:B-1----:R-:W-:Y:S02]  /*35b0*/  @P2 FADD.FTZ R132, R142, R135 ;  /* 0x000000878e842221 */ /* 0x002fe40000010000 */
[----:B--2---:R-:W-:Y:S02]  /*35c0*/  @P2 FADD.FTZ R134, R144, R137 ;  /* 0x0000008990862221 */ /* 0x004fe40000010000 */
[----:B------:R-:W-:-:S02]  /*35d0*/  FMUL.FTZ R136, R37, R43 ;  /* 0x0000002b25887220 */ /* 0x000fc40000410000 */
[----:B------:R-:W-:Y:S02]  /*35e0*/  FFMA.FTZ R145, R37, R115, R138 ;  /* 0x0000007325917223 */ /* 0x000fe4000001008a */
[-C--:B------:R-:W-:Y:S02]  /*35f0*/  FMUL.FTZ R37, R132, -R39.reuse ;  /* 0x8000002784257220 */ /* 0x080fe40000410000 */
[C---:B------:R-:W-:Y:S02]  /*3600*/  FMUL.FTZ R39, R134.reuse, -R39 ;  /* 0x8000002786277220 */ /* 0x040fe40000410000 */
[-C--:B------:R-:W-:Y:S02]  /*3610*/  FFMA.FTZ R37, R134, R38.reuse, R37 ;  /* 0x0000002686257223 */ /* 0x080fe40000010025 */
[----:B------:R-:W-:Y:S02]  /*3620*/  FFMA.FTZ R135, R132, R38, -R39 ;  /* 0x0000002684877223 */ /* 0x000fe40000010827 */
[----:B0-----:R-:W-:-:S02]  /*3630*/  FMUL.FTZ R38, R118, R6 ;  /* 0x0000000676267220 */ /* 0x001fc40000410000 */
[----:B------:R-:W-:Y:S02]  /*3640*/  FFMA.FTZ R143, R36, R115, -R136 ;  /* 0x00000073248f7223 */ /* 0x000fe40000010888 */
[----:B------:R-:W-:Y:S02]  /*3650*/  FADD.FTZ R37, -R116, R37 ;  /* 0x0000002574257221 */ /* 0x000fe40000010100 */
[----:B------:R-:W-:Y:S02]  /*3660*/  FADD.FTZ R36, R114, R135 ;  /* 0x0000008772247221 */ /* 0x000fe40000010000 */
[-C--:B------:R-:W-:Y:S02]  /*3670*/  FMUL.FTZ R39, R118, R7.reuse ;  /* 0x0000000776277220 */ /* 0x080fe40000410000 */
[----:B---3--:R-:W-:Y:S02]  /*3680*/  FFMA.FTZ R135, R120, R7, R38 ;  /* 0x0000000778877223 */ /* 0x008fe40000010026 */
[----:B------:R-:W-:-:S02]  /*3690*/  FMUL.FTZ R139, R112, R139 ;  /* 0x0000008b708b7220 */ /* 0x000fc40000410000 */
[C---:B------:R-:W-:Y:S02]  /*36a0*/  FMUL.FTZ R141, R112.reuse, R141 ;  /* 0x0000008d708d7220 */ /* 0x040fe40000410000 */
[C---:B------:R-:W-:Y:S02]  /*36b0*/  FMUL.FTZ R125, R112.reuse, R143 ;  /* 0x0000008f707d7220 */ /* 0x040fe40000410000 */
[----:B------:R-:W-:Y:S02]  /*36c0*/  FFMA.FTZ R117, -R112, R145, -RZ ;  /* 0x0000009170757223 */ /* 0x000fe400000109ff */
[C---:B------:R-:W-:Y:S02]  /*36d0*/  FMUL.FTZ R38, R111.reuse, -R37 ;  /* 0x800000256f267220 */ /* 0x040fe40000410000 */
[----:B------:R-:W-:Y:S02]  /*36e0*/  FMUL.FTZ R112, R111, -R36 ;  /* 0x800000246f707220 */ /* 0x000fe40000410000 */
[----:B------:R-:W-:-:S02]  /*36f0*/  FFMA.FTZ R6, R120, R6, -R39 ;  /* 0x0000000678067223 */ /* 0x000fc40000010827 */
[C---:B------:R-:W-:Y:S02]  /*3700*/  FFMA.FTZ R39, R109.reuse, R36, -R38 ;  /* 0x000000246d277223 */ /* 0x040fe40000010826 */
[----:B------:R-:W-:Y:S02]  /*3710*/  FFMA.FTZ R112, R109, R37, R112 ;  /* 0x000000256d707223 */ /* 0x000fe40000010070 */
[----:B------:R-:W-:Y:S02]  /*3720*/  FADD.FTZ R39, R108, R39 ;  /* 0x000000276c277221 */ /* 0x000fe40000010000 */
[----:B------:R-:W-:Y:S01]  /*3730*/  FADD.FTZ R105, -R105, R112 ;  /* 0x0000007069697221 */ /* 0x000fe20000010100 */
[----:B------:R-:W-:Y:S01]  /*3740*/  LEA R112, R62, 0xffffff80, 0x7 ;  /* 0xffffff803e707811 */ /* 0x000fe200078e38ff */
[C---:B------:R-:W-:Y:S02]  /*3750*/  FMUL.FTZ R109, R98.reuse, -R39 ;  /* 0x80000027626d7220 */ /* 0x040fe40000410000 */
[-C--:B------:R-:W-:Y:S01]  /*3760*/  FMUL.FTZ R108, R98, -R105.reuse ;  /* 0x80000069626c7220 */ /* 0x080fe20000410000 */
[----:B------:R-:W-:Y:S01]  /*3770*/  IADD3 R112, -R112, c[0x0][0x168], RZ ;  /* 0x00005a0070707a10 */ /* 0x000fe20007ffe1ff */
[----:B------:R-:W-:-:S02]  /*3780*/  FFMA.FTZ R111, R96, R105, R109 ;  /* 0x00000069606f7223 */ /* 0x000fc4000001006d */
[----:B------:R-:W-:Y:S02]  /*3790*/  FFMA.FTZ R109, R96, R39, -R108 ;  /* 0x00000027606d7223 */ /* 0x000fe4000001086c */
[----:B------:R-:W-:Y:S02]  /*37a0*/  FADD.FTZ R104, -R104, R111 ;  /* 0x0000006f68687221 */ /* 0x000fe40000010100 */
[----:B------:R-:W-:Y:S02]  /*37b0*/  FADD.FTZ R100, R100, R109 ;  /* 0x0000006d64647221 */ /* 0x000fe40000010000 */
[C---:B------:R-:W-:Y:S02]  /*37c0*/  FMUL.FTZ R96, R103.reuse, -R104 ;  /* 0x8000006867607220 */ /* 0x040fe40000410000 */
[----:B------:R-:W-:Y:S02]  /*37d0*/  FMUL.FTZ R7, R118, R5 ;  /* 0x0000000576077220 */ /* 0x000fe40000410000 */
[----:B------:R-:W-:-:S02]  /*37e0*/  FMUL.FTZ R108, R103, -R100 ;  /* 0x80000064676c7220 */ /* 0x000fc40000410000 */
[----:B------:R-:W-:Y:S02]  /*37f0*/  FMUL.FTZ R118, R118, R4 ;  /* 0x0000000476767220 */ /* 0x000fe40000410000 */
[C---:B------:R-:W-:Y:S02]  /*3800*/  FFMA.FTZ R103, R101.reuse, R100, -R96 ;  /* 0x0000006465677223 */ /* 0x040fe40000010860 */
[C---:B------:R-:W-:Y:S01]  /*3810*/  FFMA.FTZ R4, R120.reuse, R4, -R7 ;  /* 0x0000000478047223 */ /* 0x040fe20000010807 */
[----:B------:R-:W-:Y:S01]  /*3820*/  P2R R7, PR, RZ, 0x1 ;  /* 0x00000001ff077803 */ /* 0x000fe20000000000 */
[----:B------:R-:W-:Y:S02]  /*3830*/  FFMA.FTZ R101, R101, R104, R108 ;  /* 0x0000006865657223 */ /* 0x000fe4000001006c */
[----:B------:R-:W-:Y:S01]  /*3840*/  FFMA.FTZ R5, R120, R5, R118 ;  /* 0x0000000578057223 */ /* 0x000fe20000010076 */
[----:B------:R-:W-:Y:S01]  /*3850*/  LEA R118, R112, -R53, 0x1 ;  /* 0x8000003570767211 */ /* 0x000fe200078e08ff */
[----:B------:R-:W-:-:S02]  /*3860*/  FADD.FTZ R6, R127, R6 ;  /* 0x000000067f067221 */ /* 0x000fc40000010000 */
[----:B------:R-:W-:Y:S02]  /*3870*/  FADD.FTZ R7, R128, R135 ;  /* 0x0000008780077221 */ /* 0x000fe40000010000 */
[----:B------:R-:W-:Y:S02]  /*3880*/  FADD.FTZ R110, R110, R103 ;  /* 0x000000676e6e7221 */ /* 0x000fe40000010000 */
[----:B------:R-:W-:Y:S01]  /*3890*/  FADD.FTZ R103, -R102, R101 ;  /* 0x0000006566677221 */ /* 0x000fe20000010100 */
[----:B------:R0:W-:Y:S01]  /*38a0*/  @!P0 STS.128 [R89.X16+0x1b80], R4 ;  /* 0x001b800459008388 */ /* 0x0001e2000000cc00 */
[----:B------:R-:W-:Y:S01]  /*38b0*/  FMUL.FTZ R102, R100, R78 ;  /* 0x0000004e64667220 */ /* 0x000fe20000410000 */
[----:B------:R-:W-:Y:S01]  /*38c0*/  ISETP.GE.AND P0, PT, R118, 0x1, PT ;  /* 0x000000017600780c */ /* 0x000fe20003f06270 */
[----:B------:R-:W-:Y:S01]  /*38d0*/  FMUL.FTZ R96, R110, R74 ;  /* 0x0000004a6e607220 */ /* 0x000fe20000410000 */
[----:B------:R-:W-:Y:S01]  /*38e0*/  STS [R64.X4+0x224], R113 ;  /* 0x0002247140007388 */ /* 0x000fe20000004800 */
[----:B------:R-:W-:-:S02]  /*38f0*/  FFMA.FTZ R121, R97, -R78, R121 ;  /* 0x8000004e61797223 */ /* 0x000fc40000010079 */
[----:B------:R-:W-:Y:S01]  /*3900*/  FMUL.FTZ R108, R104, R78 ;  /* 0x0000004e686c7220 */ /* 0x000fe20000410000 */
[----:B------:R-:W-:Y:S01]  /*3910*/  STS [R64.X4+0x218], R119 ;  /* 0x0002187740007388 */ /* 0x000fe20000004800 */
[----:B------:R-:W-:Y:S02]  /*3920*/  FFMA.FTZ R101, R99, -R74, R122 ;  /* 0x8000004a63657223 */ /* 0x000fe4000001007a */
[-C--:B------:R-:W-:Y:S01]  /*3930*/  FMUL.FTZ R109, R39, R76.reuse ;  /* 0x0000004c276d7220 */ /* 0x080fe20000410000 */
[----:B------:R-:W-:Y:S01]  /*3940*/  STS [R64.X4+0x210], R131 ;  /* 0x0002108340007388 */ /* 0x000fe20000004800 */
[-C--:B------:R-:W-:Y:S02]  /*3950*/  FFMA.FTZ R124, R95, -R76.reuse, R124 ;  /* 0x8000004c5f7c7223 */ /* 0x080fe4000001007c */
[----:B------:R-:W-:Y:S01]  /*3960*/  FMUL.FTZ R111, R105, R76 ;  /* 0x0000004c696f7220 */ /* 0x000fe20000410000 */
[----:B------:R-:W-:Y:S01]  /*3970*/  STS [R64.X4+0x214], R129 ;  /* 0x0002148140007388 */ /* 0x000fe20000004800 */
[----:B0-----:R-:W-:-:S02]  /*3980*/  FMUL.FTZ R4, R103, R74 ;  /* 0x0000004a67047220 */ /* 0x001fc40000410000 */
[----:B------:R-:W-:Y:S01]  /*3990*/  FMUL.FTZ R7, R41, R102 ;  /* 0x0000006629077220 */ /* 0x000fe20000410000 */
[----:B------:R0:W-:Y:S01]  /*39a0*/  STS [R64.X4+0x21c], R123 ;  /* 0x00021c7b40007388 */ /* 0x0001e20000004800 */
[C---:B------:R-:W-:Y:S02]  /*39b0*/  FMUL.FTZ R5, R40.reuse, R4 ;  /* 0x0000000428057220 */ /* 0x040fe40000410000 */
[----:B------:R-:W-:Y:S01]  /*39c0*/  FMUL.FTZ R6, R40, R96 ;  /* 0x0000006028067220 */ /* 0x000fe20000410000 */
[----:B------:R-:W-:Y:S01]  /*39d0*/  STS [R64.X4+0x220], R133 ;  /* 0x0002208540007388 */ /* 0x000fe20000004800 */
[-C--:B------:R-:W-:Y:S02]  /*39e0*/  FFMA.FTZ R7, R121, R108.reuse, -R7 ;  /* 0x0000006c79077223 */ /* 0x080fe40000010807 */
[----:B------:R-:W-:Y:S01]  /*39f0*/  FMUL.FTZ R108, R41, R108 ;  /* 0x0000006c296c7220 */ /* 0x000fe20000410000 */
[----:B------:R-:W-:Y:S01]  /*3a00*/  STS [R64.X4+0x228], R125 ;  /* 0x0002287d40007388 */ /* 0x000fe20000004800 */
[C---:B------:R-:W-:Y:S01]  /*3a10*/  FFMA.FTZ R5, R101.reuse, R96, R5 ;  /* 0x0000006065057223 */ /* 0x040fe20000010005 */
[----:B0-----:R-:W-:Y:S01]  /*3a20*/  SHF.L.U32 R123, R90, 0x2, RZ ;  /* 0x000000025a7b7819 */ /* 0x001fe200000006ff */
[----:B------:R-:W-:Y:S01]  /*3a30*/  FFMA.FTZ R6, R101, R4, -R6 ;  /* 0x0000000465067223 */ /* 0x000fe20000010806 */
[----:B------:R0:W-:Y:S01]  /*3a40*/  STS [R64.X4+0x22c], R117 ;  /* 0x00022c7540007388 */ /* 0x0001e20000004800 */
[----:B------:R-:W-:-:S02]  /*3a50*/  FMUL.FTZ R4, R42, R109 ;  /* 0x0000006d2a047220 */ /* 0x000fc40000410000 */
[----:B------:R-:W-:Y:S02]  /*3a60*/  FFMA.FTZ R108, R121, R102, R108 ;  /* 0x00000066796c7223 */ /* 0x000fe4000001006c */
[----:B------:R-:W-:Y:S02]  /*3a70*/  FADD.FTZ R5, RZ, R5 ;  /* 0x00000005ff057221 */ /* 0x000fe40000010000 */
[-C--:B------:R-:W-:Y:S02]  /*3a80*/  FFMA.FTZ R113, R124, R111.reuse, -R4 ;  /* 0x0000006f7c717223 */ /* 0x080fe40000010804 */
[----:B------:R-:W-:Y:S02]  /*3a90*/  FADD.FTZ R5, R5, R108 ;  /* 0x0000006c05057221 */ /* 0x000fe40000010000 */
[----:B------:R-:W-:Y:S02]  /*3aa0*/  FADD.FTZ R6, RZ, R6 ;  /* 0x00000006ff067221 */ /* 0x000fe40000010000 */
[----:B------:R-:W-:-:S02]  /*3ab0*/  FMUL.FTZ R111, R42, R111 ;  /* 0x0000006f2a6f7220 */ /* 0x000fc40000410000 */
[-C--:B------:R-:W-:Y:S02]  /*3ac0*/  FMUL.FTZ R108, R36, R80.reuse ;  /* 0x00000050246c7220 */ /* 0x080fe40000410000 */
[----:B------:R-:W-:Y:S02]  /*3ad0*/  FADD.FTZ R6, R6, R7 ;  /* 0x0000000706067221 */ /* 0x000fe40000010000 */
[----:B------:R-:W-:Y:S02]  /*3ae0*/  FFMA.FTZ R4, R124, R109, R111 ;  /* 0x0000006d7c047223 */ /* 0x000fe4000001006f */
[-C--:B------:R-:W-:Y:S02]  /*3af0*/  FFMA.FTZ R115, R93, -R80.reuse, R115 ;  /* 0x800000505d737223 */ /* 0x080fe40000010073 */
[----:B------:R-:W-:Y:S02]  /*3b00*/  FMUL.FTZ R112, R37, R80 ;  /* 0x0000005025707220 */ /* 0x000fe40000410000 */
[----:B------:R-:W-:-:S02]  /*3b10*/  FMUL.FTZ R7, R43, R108 ;  /* 0x0000006c2b077220 */ /* 0x000fc40000410000 */
[----:B------:R-:W-:Y:S01]  /*3b20*/  FADD.FTZ R114, R5, R4 ;  /* 0x0000000405727221 */ /* 0x000fe20000010000 */
[----:B------:R-:W-:Y:S01]  /*3b30*/  SHF.L.U64.HI R4, R90, 0x2, R91 ;  /* 0x000000025a047819 */ /* 0x000fe2000001025b */
[-C--:B------:R-:W-:Y:S02]  /*3b40*/  FFMA.FTZ R119, R115, R112.reuse, -R7 ;  /* 0x0000007073777223 */ /* 0x080fe40000010807 */
[----:B------:R-:W-:Y:S02]  /*3b50*/  FMUL.FTZ R112, R43, R112 ;  /* 0x000000702b707220 */ /* 0x000fe40000410000 */
[----:B------:R-:W-:Y:S02]  /*3b60*/  FADD.FTZ R116, R6, R113 ;  /* 0x0000007106747221 */ /* 0x000fe40000010000 */
[----:B------:R-:W-:Y:S02]  /*3b70*/  FADD.FTZ R98, R126, R139 ;  /* 0x0000008b7e627221 */ /* 0x000fe40000010000 */
[----:B------:R-:W-:-:S02]  /*3b80*/  FADD.FTZ R38, R130, -R141 ;  /* 0x8000008d82267221 */ /* 0x000fc40000010000 */
[----:B------:R-:W-:Y:S02]  /*3b90*/  IMAD R113, R4, c[0x0][0x2d0], RZ ;  /* 0x0000b40004717a24 */ /* 0x000fe400078e02ff */
[----:B0-----:R-:W-:Y:S01]  /*3ba0*/  FFMA.FTZ R117, R115, R108, R112 ;  /* 0x0000006c73757223 */ /* 0x001fe20000010070 */
        /* <DEDUP_REMOVED lines=14> */
.L_x_13992:
[----:B------:R-:W-:Y:S05]  /*3c90*/  BSYNC B0 ;  /* 0x0000000000007941 */ /* 0x000fea0003800000 */
.L_x_13991:
[----:B0-----:R0:W1:Y:S01]  /*3ca0*/  LDS R7, [R65.X4+0x290] ;  /* 0x0002900041077984 */ /* 0x0010620000004800 */
[----:B------:R-:W-:Y:S01]  /*3cb0*/  ISETP.GE.AND P6, PT, R118, 0x21, PT ;  /* 0x000000217600780c */ /* 0x000fe20003fc6270 */
[----:B------:R-:W-:Y:S01]  /*3cc0*/  BSSY B0, `(.L_x_13993) ;  /* 0x000000e000007945 */ /* 0x000fe20003800000 */
[----:B------:R-:W-:Y:S01]  /*3cd0*/  FADD.FTZ R92, R114, R117 ;  /* 0x00000075725c7221 */ /* 0x000fe20000010000 */
[----:B------:R-:W-:Y:S01]  /*3ce0*/  ISETP.GE.AND P0, PT, R118, 0x41, PT ;  /* 0x000000417600780c */ /* 0x000fe20003f06270 */
[----:B------:R-:W-:Y:S01]  /*3cf0*/  FADD.FTZ R94, R116, R119 ;  /* 0x00000077745e7221 */ /* 0x000fe20000010000 */
[C---:B------:R-:W-:Y:S01]  /*3d00*/  ISETP.GE.AND P1, PT, R118.reuse, 0x61, PT ;  /* 0x000000617600780c */ /* 0x040fe20003f26270 */
        /* <DEDUP_REMOVED lines=9> */
.L_x_13994:
[----:B0-----:R-:W-:Y:S05]  /*3da0*/  BSYNC B0 ;  /* 0x0000000000007941 */ /* 0x001fea0003800000 */
.L_x_13993:
[----:B-1----:R0:W1:Y:S01]  /*3db0*/  LDS R7, [R66.X4+0x310] ;  /* 0x0003100042077984 */ /* 0x0020620000004800 */
[----:B------:R-:W-:Y:S01]  /*3dc0*/  BSSY B0, `(.L_x_13995) ;  /* 0x0000005000007945 */ /* 0x000fe20003800000 */
[----:B------:R-:W-:Y:S05]  /*3dd0*/  @!P0 BRA `(.L_x_13996) ;  /* 0x0000003000008947 */ /* 0x000fea0003800000 */
[----:B------:R-:W-:-:S05]  /*3de0*/  IMAD.WIDE.U32 R4, R123, c[0x0][0x2d0], R18 ;  /* 0x0000b4007b047a25 */ /* 0x000fca00078e0012 */
[----:B------:R-:W-:-:S05]  /*3df0*/  IADD3 R5, R113, R5, RZ ;  /* 0x0000000571057210 */ /* 0x000fca0007ffe0ff */
[----:B-1----:R1:W-:Y:S02]  /*3e00*/  RED.E.ADD.F32.FTZ.RN.STRONG.GPU [R4.64], R7 ;  /* 0x000000070400798e */ /* 0x0023e4000c10e786 */
.L_x_13996:
[----:B------:R-:W-:Y:S05]  /*3e10*/  BSYNC B0 ;  /* 0x0000000000007941 */ /* 0x000fea0003800000 */
.L_x_13995:
[----:B-1----:R1:W2:Y:S01]  /*3e20*/  LDS R7, [R67.X4+0x390] ;  /* 0x0003900043077984 */ /* 0x0022a20000004800 */
[----:B------:R-:W-:Y:S01]  /*3e30*/  BSSY B0, `(.L_x_13997) ;  /* 0x0000005000007945 */ /* 0x000fe20003800000 */
[----:B------:R-:W-:Y:S05]  /*3e40*/  @!P1 BRA `(.L_x_13998) ;  /* 0x0000003000009947 */ /* 0x000fea0003800000 */
[----:B------:R-:W-:-:S05]  /*3e50*/  IMAD.WIDE.U32 R4, R123, c[0x0][0x2d0], R16 ;  /* 0x0000b4007b047a25 */ /* 0x000fca00078e0010 */
[----:B------:R-:W-:-:S05]  /*3e60*/  IADD3 R5, R113, R5, RZ ;  /* 0x0000000571057210 */ /* 0x000fca0007ffe0ff */
[----:B--2---:R2:W-:Y:S02]  /*3e70*/  RED.E.ADD.F32.FTZ.RN.STRONG.GPU [R4.64], R7 ;  /* 0x000000070400798e */ /* 0x0045e4000c10e786 */
.L_x_13998:
[----:B------:R-:W-:Y:S05]  /*3e80*/  BSYNC B0 ;  /* 0x0000000000007941 */ /* 0x000fea0003800000 */
.L_x_13997:
[----:B--2---:R2:W3:Y:S01]  /*3e90*/  LDS R7, [R68.X4+0x410] ;  /* 0x0004100044077984 */ /* 0x0044e20000004800 */
[----:B------:R-:W-:Y:S01]  /*3ea0*/  BSSY B0, `(.L_x_13999) ;  /* 0x0000005000007945 */ /* 0x000fe20003800000 */
[----:B------:R-:W-:Y:S05]  /*3eb0*/  @!P2 BRA `(.L_x_14000) ;  /* 0x000000300000a947 */ /* 0x000fea0003800000 */
[----:B------:R-:W-:-:S05]  /*3ec0*/  IMAD.WIDE.U32 R4, R123, c[0x0][0x2d0], R14 ;  /* 0x0000b4007b047a25 */ /* 0x000fca00078e000e */
[----:B------:R-:W-:-:S05]  /*3ed0*/  IADD3 R5, R113, R5, RZ ;  /* 0x0000000571057210 */ /* 0x000fca0007ffe0ff */
[----:B---3--:R3:W-:Y:S02]  /*3ee0*/  RED.E.ADD.F32.FTZ.RN.STRONG.GPU [R4.64], R7 ;  /* 0x000000070400798e */ /* 0x0087e4000c10e786 */
.L_x_14000:
[----:B------:R-:W-:Y:S05]  /*3ef0*/  BSYNC B0 ;  /* 0x0000000000007941 */ /* 0x000fea0003800000 */
.L_x_13999:
[----:B---3--:R3:W4:Y:S01]  /*3f00*/  LDS R7, [R69.X4+0x490] ;  /* 0x0004900045077984 */ /* 0x0087220000004800 */
[----:B------:R-:W-:Y:S01]  /*3f10*/  BSSY B0, `(.L_x_14001) ;  /* 0x0000005000007945 */ /* 0x000fe20003800000 */
[----:B------:R-:W-:Y:S05]  /*3f20*/  @!P3 BRA `(.L_x_14002) ;  /* 0x000000300000b947 */ /* 0x000fea0003800000 */
[----:B------:R-:W-:-:S05]  /*3f30*/  IMAD.WIDE.U32 R4, R123, c[0x0][0x2d0], R12 ;  /* 0x0000b4007b047a25 */ /* 0x000fca00078e000c */
[----:B------:R-:W-:-:S05]  /*3f40*/  IADD3 R5, R113, R5, RZ ;  /* 0x0000000571057210 */ /* 0x000fca0007ffe0ff */
[----:B----4-:R4:W-:Y:S02]  /*3f50*/  RED.E.ADD.F32.FTZ.RN.STRONG.GPU [R4.64], R7 ;  /* 0x000000070400798e */ /* 0x0109e4000c10e786 */
.L_x_14002:
[----:B------:R-:W-:Y:S05]  /*3f60*/  BSYNC B0 ;  /* 0x0000000000007941 */ /* 0x000fea0003800000 */
.L_x_14001:
[----:B------:R0:W1:Y:S01]  /*3f70*/  LDS R111, [R70.X4+0x510] ;  /* 0x00051000466f7984 */ /* 0x0000620000004800 */
[----:B------:R-:W-:Y:S01]  /*3f80*/  BSSY B0, `(.L_x_14003) ;  /* 0x0000006000007945 */ /* 0x000fe20003800000 */
[----:B----4-:R-:W-:Y:S01]  /*3f90*/  IMAD.WIDE.U32 R4, R123, c[0x0][0x2d0], R8 ;  /* 0x0000b4007b047a25 */ /* 0x010fe200078e0008 */
[----:B------:R-:W-:Y:S05]  /*3fa0*/  @!P4 BRA `(.L_x_14004) ;  /* 0x000000300000c947 */ /* 0x000fea0003800000 */
[----:B------:R-:W-:-:S05]  /*3fb0*/  IMAD.WIDE.U32 R6, R123, c[0x0][0x2d0], R10 ;  /* 0x0000b4007b067a25 */ /* 0x000fca00078e000a */
[----:B------:R-:W-:-:S05]  /*3fc0*/  IADD3 R7, R113, R7, RZ ;  /* 0x0000000771077210 */ /* 0x000fca0007ffe0ff */
[----:B-1----:R1:W-:Y:S02]  /*3fd0*/  RED.E.ADD.F32.FTZ.RN.STRONG.GPU [R6.64], R111 ;  /* 0x0000006f0600798e */ /* 0x0023e4000c10e786 */
.L_x_14004:
[----:B------:R-:W-:Y:S05]  /*3fe0*/  BSYNC B0 ;  /* 0x0000000000007941 */ /* 0x000fea0003800000 */
.L_x_14003:
[----:B-1----:R1:W4:Y:S01]  /*3ff0*/  LDS R7, [R71.X4+0x590] ;  /* 0x0005900047077984 */ /* 0x0023220000004800 */
[----:B------:R-:W-:Y:S01]  /*4000*/  BSSY B0, `(.L_x_14005) ;  /* 0x0000004000007945 */ /* 0x000fe20003800000 */
[----:B------:R-:W-:Y:S05]  /*4010*/  @!P5 BRA `(.L_x_14006) ;  /* 0x000000200000d947 */ /* 0x000fea0003800000 */
[----:B------:R-:W-:-:S05]  /*4020*/  IADD3 R5, R113, R5, RZ ;  /* 0x0000000571057210 */ /* 0x000fca0007ffe0ff */
[----:B----4-:R4:W-:Y:S02]  /*4030*/  RED.E.ADD.F32.FTZ.RN.STRONG.GPU [R4.64], R7 ;  /* 0x000000070400798e */ /* 0x0109e4000c10e786 */
.L_x_14006:
[----:B------:R-:W-:Y:S05]  /*4040*/  BSYNC B0 ;  /* 0x0000000000007941 */ /* 0x000fea0003800000 */
.L_x_14005:
        /* <DEDUP_REMOVED lines=45> */
[----:B-1----:R-:W-:Y:S01]  /*4320*/  @!P0 FADD.FTZ R6, R6, R113 ;  /* 0x0000007106068221 */ /* 0x002fe20000010000 */
[----:B------:R-:W0:Y:S01]  /*4330*/  SHFL.DOWN PT, R94, R5, 0x10, 0x1f ;  /* 0x0a001f00055e7f89 */ /* 0x000e2200000e0000 */
[-C--:B------:R-:W-:Y:S02]  /*4340*/  FFMA.FTZ R38, R2, R37.reuse, -R38 ;  /* 0x0000002502267223 */ /* 0x080fe40000010826 */
[----:B----4-:R-:W-:Y:S01]  /*4350*/  @!P0 FADD.FTZ R7, R7, R92 ;  /* 0x0000005c07078221 */ /* 0x010fe20000010000 */
[----:B------:R-:W1:Y:S01]  /*4360*/  SHFL.DOWN PT, R113, R6, 0x10, 0x1f ;  /* 0x0a001f0006717f89 */ /* 0x000e6200000e0000 */
[----:B------:R-:W-:Y:S02]  /*4370*/  FMUL.FTZ R37, R3, R37 ;  /* 0x0000002503257220 */ /* 0x000fe40000410000 */
[----:B-----5:R-:W-:Y:S01]  /*4380*/  @!P0 FADD.FTZ R4, R4, R111 ;  /* 0x0000006f04048221 */ /* 0x020fe20000010000 */
[----:B------:R-:W4:Y:S01]  /*4390*/  SHFL.DOWN PT, R98, R7, 0x10, 0x1f ;  /* 0x0a001f0007627f89 */ /* 0x000f2200000e0000 */
[----:B------:R-:W-:Y:S01]  /*43a0*/  FMUL.FTZ R43, R43, R38 ;  /* 0x000000262b2b7220 */ /* 0x000fe20000410000 */
[----:B------:R-:W-:Y:S01]  /*43b0*/  ISETP.GT.AND P0, PT, R63, 0xf, PT ;  /* 0x0000000f3f00780c */ /* 0x000fe20003f04270 */
[----:B------:R-:W-:Y:S01]  /*43c0*/  FFMA.FTZ R92, R2, R36, R37 ;  /* 0x00000024025c7223 */ /* 0x000fe20000010025 */
[----:B------:R-:W5:Y:S01]  /*43d0*/  SHFL.DOWN PT, R111, R4, 0x10, 0x1f ;  /* 0x0a001f00046f7f89 */ /* 0x000f6200000e0000 */
        /* <DEDUP_REMOVED lines=10> */
[C---:B------:R-:W-:Y:S02]  /*4480*/  FFMA.FTZ R103, R2.reuse, R103, -R36 ;  /* 0x0000006702677223 */ /* 0x040fe40000010824 */
[C---:B------:R-:W-:Y:S02]  /*4490*/  FFMA.FTZ R105, R2.reuse, R39, R105 ;  /* 0x0000002702697223 */ /* 0x040fe40000010069 */
[----:B------:R-:W-:-:S02]  /*44a0*/  FFMA.FTZ R36, R2, R100, R37 ;  /* 0x0000006402247223 */ /* 0x000fc40000010025 */
[----:B------:R-:W-:Y:S02]  /*44b0*/  FMUL.FTZ R43, R42, R43 ;  /* 0x0000002b2a2b7220 */ /* 0x000fe40000410000 */
[----:B------:R-:W-:Y:S02]  /*44c0*/  FMUL.FTZ R38, R41, R38 ;  /* 0x0000002629267220 */ /* 0x000fe40000410000 */
[----:B------:R-:W-:Y:S02]  /*44d0*/  FFMA.FTZ R2, R2, R110, R3 ;  /* 0x0000006e02027223 */ /* 0x000fe40000010003 */
[----:B------:R-:W-:Y:S02]  /*44e0*/  FMUL.FTZ R103, R40, R103 ;  /* 0x0000006728677220 */ /* 0x000fe40000410000 */
[----:B0-----:R-:W-:Y:S02]  /*44f0*/  @!P0 FADD.FTZ R5, R5, R94 ;  /* 0x0000005e05058221 */ /* 0x001fe40000010000 */
[----:B-1----:R-:W-:-:S02]  /*4500*/  @!P0 FADD.FTZ R6, R6, R113 ;  /* 0x0000007106068221 */ /* 0x002fc40000010000 */
[----:B----4-:R-:W-:Y:S02]  /*4510*/  @!P0 FADD.FTZ R7, R7, R98 ;  /* 0x0000006207078221 */ /* 0x010fe40000010000 */
[----:B-----5:R-:W-:Y:S02]  /*4520*/  @!P0 FADD.FTZ R4, R4, R111 ;  /* 0x0000006f04048221 */ /* 0x020fe40000010000 */
        /* <DEDUP_REMOVED lines=23> */
.L_x_14008:
[----:B0-----:R-:W-:Y:S05]  /*46a0*/  BSYNC B0 ;  /* 0x0000000000007941 */ /* 0x001fea0003800000 */
.L_x_14007:
[----:B------:R-:W-:Y:S02]  /*46b0*/  IADD3 R89, R89, 0x1, RZ ;  /* 0x0000000159597810 */ /* 0x000fe40007ffe0ff */
[----:B------:R-:W-:-:S02]  /*46c0*/  IADD3 R90, P1, R90, 0x1, RZ ;  /* 0x000000015a5a7810 */ /* 0x000fc40007f3e0ff */
[----:B------:R-:W-:Y:S02]  /*46d0*/  ISETP.GE.AND P0, PT, R89, c[0x0][0x16c], PT ;  /* 0x00005b0059007a0c */ /* 0x000fe40003f06270 */
[----:B------:R-:W-:-:S11]  /*46e0*/  IADD3.X R91, RZ, R91, RZ, P1, !PT ;  /* 0x0000005bff5b7210 */ /* 0x000fd60000ffe4ff */
[----:B------:R-:W-:Y:S01]  /*46f0*/  @P0 CALL.REL.NOINC `(.L_x_13978) ;  /* 0x0000001000000944 */ /* 0x000fe20003c00000 */
[----:B------:R-:W-:Y:S05]  /*4700*/  BRA `(.L_x_14009) ;  /* 0xffffd09000007947 */ /* 0x000fea000383ffff */
.L_x_13978:
[----:B------:R-:W-:Y:S01]  /*4710*/  BAR.SYNC.DEFER_BLOCKING 0x0 ;  /* 0x0000000000007b1d */ /* 0x000fe20000010000 */
[----:B------:R-:W-:-:S06]  /*4720*/  IMAD.WIDE R2, R53, 0x8, R24 ;  /* 0x0000000835027825 */ /* 0x000fcc00078e0218 */
[----:B------:R-:W4:Y:S01]  /*4730*/  LDG.E.64 R2, [R2.64] ;  /* 0x0000000602027981 */ /* 0x000f22000c1e1b00 */
[----:B------:R-:W-:Y:S01]  /*4740*/  F2F.F16.F32 R87, R87 ;  /* 0x0000005700577304 */ /* 0x000fe20000200800 */
[----:B------:R-:W-:Y:S01]  /*4750*/  IADD3 R17, R62, -0x1, RZ ;  /* 0xffffffff3e117810 */ /* 0x000fe20007ffe0ff */
[----:B------:R-:W-:Y:S01]  /*4760*/  IMAD R12, R48, c[0x0][0x2d8], RZ ;  /* 0x0000b600300c7a24 */ /* 0x000fe200078e02ff */
[----:B------:R-:W-:-:S05]  /*4770*/  UIADD3 UR4, UR4, -0x100, URZ ;  /* 0xffffff0004047890 */ /* 0x000fca000fffe03f */
[----:B------:R-:W-:Y:S08]  /*4780*/  F2F.F16.F32 R86, R86 ;  /* 0x0000005600567304 */ /* 0x000ff00000200800 */
[----:B------:R-:W0:Y:S08]  /*4790*/  F2F.F16.F32 R7, R88 ;  /* 0x0000005800077304 */ /* 0x000e300000200800 */
[----:B------:R-:W-:Y:S01]  /*47a0*/  F2F.F16.F32 R85, R85 ;  /* 0x0000005500557304 */ /* 0x000fe20000200800 */
[----:B0-----:R-:W-:Y:S01]  /*47b0*/  PRMT R7, R86, 0x5410, R7 ;  /* 0x0000541056077816 */ /* 0x001fe20000000007 */
[----:B----4-:R-:W-:Y:S01]  /*47c0*/  STS.64 [R63.X8], R2 ;  /* 0x000000023f007388 */ /* 0x010fe20000008a00 */
[----:B------:R-:W-:-:S06]  /*47d0*/  NOP ;  /* 0x0000000000007918 */ /* 0x000fcc0000000000 */
[----:B------:R-:W0:Y:S02]  /*47e0*/  LDS.64 R10, [R63.X8] ;  /* 0x000000003f0a7984 */ /* 0x000e240000008a00 */
        /* <DEDUP_REMOVED lines=30> */
[----:B------:R5:W2:Y:S01]  /*49d0*/  @!P2 MUFU.RCP R13, R8 ;  /* 0x00000008000da308 */ /* 0x000aa20000001000 */
[----:B------:R-:W3:Y:S01]  /*49e0*/  LDS.64 R2, [R63.X8] ;  /* 0x000000003f027984 */ /* 0x000ee20000008a00 */
[----:B0-----:R-:W-:Y:S02]  /*49f0*/  @!P0 FADD.FTZ R5, R4, 1 ;  /* 0x3f80000004058421 */ /* 0x001fe40000010000 */
[----:B-1----:R-:W-:Y:S02]  /*4a00*/  @!P3 FADD.FTZ R4, R9, 1 ;  /* 0x3f8000000904b421 */ /* 0x002fe40000010000 */
[----:B----4-:R-:W-:Y:S02]  /*4a10*/  IMAD R7, R45, c[0x0][0x2e0], RZ ;  /* 0x0000b8002d077a24 */ /* 0x010fe400078e02ff */
[----:B------:R-:W0:Y:S01]  /*4a20*/  @!P0 MUFU.RCP R11, R5 ;  /* 0x00000005000b8308 */ /* 0x000e220000001000 */
[----:B-----5:R-:W-:Y:S01]  /*4a30*/  SHF.L.U32 R8, R17, 0x7, RZ ;  /* 0x0000000711087819 */ /* 0x020fe200000006ff */
[----:B------:R-:W-:-:S03]  /*4a40*/  IMAD R7, R0, c[0x0][0x2e4], R7 ;  /* 0x0000b90000077a24 */ /* 0x000fc600078e0207 */
[----:B------:R-:W-:-:S03]  /*4a50*/  SHF.R.S32.HI R9, RZ, 0x1f, R8 ;  /* 0x0000001fff097819 */ /* 0x000fc60000011408 */
[----:B------:R-:W1:Y:S01]  /*4a60*/  @!P1 MUFU.RCP R10, R10 ;  /* 0x0000000a000a9308 */ /* 0x000e620000001000 */
[----:B--2---:R-:W-:Y:S01]  /*4a70*/  @!P2 FMUL.FTZ R82, R82, R13 ;  /* 0x0000000d5252a220 */ /* 0x004fe20000410000 */
[----:B------:R-:W-:Y:S01]  /*4a80*/  IADD3 R56, P2, R56, -0x100, RZ ;  /* 0xffffff0038387810 */ /* 0x000fe20007f5e0ff */
[----:B------:R-:W-:-:S03]  /*4a90*/  IMAD R13, R47, c[0x0][0x2dc], R12 ;  /* 0x0000b7002f0d7a24 */ /* 0x000fc600078e020c */
[----:B------:R-:W-:Y:S02]  /*4aa0*/  IADD3.X R57, R57, -0x1, RZ, P2, !PT ;  /* 0xffffffff39397810 */ /* 0x000fe400017fe4ff */
[----:B------:R2:W4:Y:S01]  /*4ab0*/  @!P3 MUFU.RCP R16, R4 ;  /* 0x000000040010b308 */ /* 0x0005220000001000 */
[----:B0-----:R-:W-:Y:S02]  /*4ac0*/  @!P0 FMUL.FTZ R84, R84, R11 ;  /* 0x0000000b54548220 */ /* 0x001fe40000410000 */
[----:B-1----:R-:W-:-:S05]  /*4ad0*/  @!P1 FMUL.FTZ R83, R83, R10 ;  /* 0x0000000a53539220 */ /* 0x002fca0000410000 */
[----:B------:R-:W-:Y:S01]  /*4ae0*/  F2F.F16.F32 R14, R82 ;  /* 0x00000052000e7304 */ /* 0x000fe20000200800 */
[----:B--2---:R-:W-:Y:S01]  /*4af0*/  IMAD.WIDE.U32 R4, R47, c[0x0][0x2d8], R8 ;  /* 0x0000b6002f047a25 */ /* 0x004fe200078e0008 */
[----:B------:R-:W-:-:S03]  /*4b00*/  IADD3 R58, P1, R58, -0x100, RZ ;  /* 0xffffff003a3a7810 */ /* 0x000fc60007f3e0ff */
[----:B------:R-:W-:Y:S01]  /*4b10*/  IMAD.WIDE.U32 R8, R47, c[0x0][0x2f8], R8 ;  /* 0x0000be002f087a25 */ /* 0x000fe200078e0008 */
[----:B------:R-:W-:Y:S02]  /*4b20*/  IADD3 R5, R5, R13, RZ ;  /* 0x0000000d05057210 */ /* 0x000fe40007ffe0ff */
[----:B------:R-:W0:Y:S01]  /*4b30*/  F2F.F16.F32 R12, R83 ;  /* 0x00000053000c7304 */ /* 0x000e220000200800 */
[----:B----4-:R-:W-:Y:S01]  /*4b40*/  @!P3 FMUL.FTZ R81, R81, R16 ;  /* 0x000000105151b220 */ /* 0x010fe20000410000 */
[----:B------:R-:W-:Y:S01]  /*4b50*/  ISETP.GT.AND P3, PT, R62, 0x1, PT ;  /* 0x000000013e00780c */ /* 0x000fe20003f64270 */
[----:B------:R-:W-:Y:S01]  /*4b60*/  IMAD.WIDE.U32 R4, R0, c[0x0][0x2e0], R4 ;  /* 0x0000b80000047a25 */ /* 0x000fe200078e0004 */
[----:B------:R-:W-:Y:S02]  /*4b70*/  MOV R62, R17 ;  /* 0x00000011003e7202 */ /* 0x000fe40000000f00 */
[----:B------:R-:W-:Y:S02]  /*4b80*/  IADD3.X R59, R59, -0x1, RZ, P1, !PT ;  /* 0xffffffff3b3b7810 */ /* 0x000fe40000ffe4ff */
[----:B------:R-:W-:Y:S01]  /*4b90*/  IADD3 R5, R5, R7, RZ ;  /* 0x0000000705057210 */ /* 0x000fe20007ffe0ff */
[----:B------:R-:W1:Y:S01]  /*4ba0*/  F2F.F16.F32 R15, R81 ;  /* 0x00000051000f7304 */ /* 0x000e620000200800 */
[----:B------:R-:W-:-:S04]  /*4bb0*/  LEA R10, P0, R4, c[0x0][0x330], 0x1 ;  /* 0x0000cc00040a7a11 */ /* 0x000fc800078008ff */
[----:B------:R-:W-:Y:S01]  /*4bc0*/  LEA.HI.X R11, R4, c[0x0][0x334], R5, 0x1, P0 ;  /* 0x0000cd00040b7a11 */ /* 0x000fe200000f0c05 */
[----:B0-----:R-:W-:Y:S02]  /*4bd0*/  IMAD.WIDE.U32 R6, R12, 0x10000, RZ ;  /* 0x000100000c067825 */ /* 0x001fe400078e00ff */
[----:B------:R0:W2:Y:S02]  /*4be0*/  F2F.F16.F32 R13, R84 ;  /* 0x00000054000d7304 */ /* 0x0000a40000200800 */
[----:B------:R-:W-:-:S04]  /*4bf0*/  IMAD.WIDE R4, R53, 0x8, R10 ;  /* 0x0000000835047825 */ /* 0x000fc800078e020a */
[----:B------:R-:W-:Y:S01]  /*4c00*/  IMAD R12, R48, c[0x0][0x2f8], RZ ;  /* 0x0000be00300c7a24 */ /* 0x000fe200078e02ff */
[----:B---3--:R3:W-:Y:S01]  /*4c10*/  STG.E.64 [R4.64], R2 ;  /* 0x0000000204007986 */ /* 0x0087e2000c101b06 */
[----:B-1----:R-:W-:Y:S01]  /*4c20*/  PRMT R15, R14, 0x5410, R15 ;  /* 0x000054100e0f7816 */ /* 0x002fe2000000000f */
[----:B0-----:R-:W-:-:S03]  /*4c30*/  FADD.FTZ R84, R84, R51 ;  /* 0x0000003354547221 */ /* 0x001fc60000010000 */
[----:B------:R-:W-:Y:S01]  /*4c40*/  LOP3.LUT R11, R15, R7, RZ, 0xfc, !PT ;  /* 0x000000070f0b7212 */ /* 0x000fe200078efcff */
[----:B------:R-:W-:Y:S01]  /*4c50*/  IMAD R15, R45, c[0x0][0x300], RZ ;  /* 0x0000c0002d0f7a24 */ /* 0x000fe200078e02ff */
[----:B--2---:R-:W-:Y:S01]  /*4c60*/  LOP3.LUT R10, R6, R13, RZ, 0xfc, !PT ;  /* 0x0000000d060a7212 */ /* 0x004fe200078efcff */
[----:B------:R-:W-:Y:S01]  /*4c70*/  BAR.SYNC.DEFER_BLOCKING 0x0 ;  /* 0x0000000000007b1d */ /* 0x000fe20000010000 */
[----:B------:R-:W-:Y:S02]  /*4c80*/  IMAD R13, R47, c[0x0][0x2fc], R12 ;  /* 0x0000bf002f0d7a24 */ /* 0x000fe400078e020c */
[----:B------:R-:W-:Y:S02]  /*4c90*/  IMAD R15, R0, c[0x0][0x304], R15 ;  /* 0x0000c100000f7a24 */ /* 0x000fe400078e020f */
[----:B------:R-:W-:Y:S01]  /*4ca0*/  FADD.FTZ R83, R84, R83 ;  /* 0x0000005354537221 */ /* 0x000fe20000010000 */
[----:B------:R-:W-:-:S03]  /*4cb0*/  IADD3 R9, R9, R13, RZ ;  /* 0x0000000d09097210 */ /* 0x000fc60007ffe0ff */
[----:B------:R-:W-:Y:S02]  /*4cc0*/  FADD.FTZ R82, R83, R82 ;  /* 0x0000005253527221 */ /* 0x000fe40000010000 */
[----:B---3--:R-:W-:-:S04]  /*4cd0*/  IMAD.WIDE.U32 R2, R0, c[0x0][0x300], R8 ;  /* 0x0000c00000027a25 */ /* 0x008fc800078e0008 */
[----:B------:R-:W-:Y:S01]  /*4ce0*/  FADD.FTZ R51, R82, R81 ;  /* 0x0000005152337221 */ /* 0x000fe20000010000 */
[----:B------:R-:W-:Y:S02]  /*4cf0*/  IADD3 R3, R3, R15, RZ ;  /* 0x0000000f03037210 */ /* 0x000fe40007ffe0ff */
[----:B------:R-:W-:-:S04]  /*4d00*/  LEA R4, P0, R2, c[0x0][0x340], 0x1 ;  /* 0x0000d00002047a11 */ /* 0x000fc800078008ff */
[----:B------:R-:W-:Y:S01]  /*4d10*/  LEA.HI.X R5, R2, c[0x0][0x344], R3, 0x1, P0 ;  /* 0x0000d10002057a11 */ /* 0x000fe200000f0c03 */
[----:B------:R-:W-:Y:S01]  /*4d20*/  STS.64 [R63.X8], R10 ;  /* 0x0000000a3f007388 */ /* 0x000fe20000008a00 */
[----:B------:R-:W-:-:S06]  /*4d30*/  NOP ;  /* 0x0000000000007918 */ /* 0x000fcc0000000000 */
[----:B------:R-:W0:Y:S01]  /*4d40*/  LDS.64 R6, [R63.X8] ;  /* 0x000000003f067984 */ /* 0x000e220000008a00 */
[----:B------:R-:W-:Y:S01]  /*4d50*/  IMAD.WIDE R2, R53, 0x8, R4 ;  /* 0x0000000835027825 */ /* 0x000fe200078e0204 */
[----:B------:R-:W-:-:S04]  /*4d60*/  IADD3 R24, P0, R24, -0x100, RZ ;  /* 0xffffff0018187810 */ /* 0x000fc80007f1e0ff */
[----:B------:R-:W-:Y:S02]  /*4d70*/  IADD3.X R25, R25, -0x1, RZ, P0, !PT ;  /* 0xffffffff19197810 */ /* 0x000fe400007fe4ff */
[----:B------:R-:W-:-:S04]  /*4d80*/  IADD3 R60, P0, R60, -0x200, RZ ;  /* 0xfffffe003c3c7810 */ /* 0x000fc80007f1e0ff */
[----:B------:R-:W-:Y:S01]  /*4d90*/  IADD3.X R61, R61, -0x1, RZ, P0, !PT ;  /* 0xffffffff3d3d7810 */ /* 0x000fe200007fe4ff */
[----:B0-----:R0:W-:Y:S01]  /*4da0*/  STG.E.64 [R2.64], R6 ;  /* 0x0000000602007986 */ /* 0x0011e2000c101b06 */
[----:B------:R-:W-:Y:S01]  /*4db0*/  @!P3 CALL.REL.NOINC `(.L_x_13969) ;  /* 0x000000100000b944 */ /* 0x000fe20003c00000 */
[----:B------:R-:W-:Y:S05]  /*4dc0*/  BRA `(.L_x_14010) ;  /* 0xffffbbd000007947 */ /* 0x000fea000383ffff */
.L_x_13969:
        /* <DEDUP_REMOVED lines=24> */
.L_x_14012:
[----:B0-----:R-:W-:Y:S05]  /*4f50*/  BSYNC B0 ;  /* 0x0000000000007941 */ /* 0x001fea0003800000 */
.L_x_14011:
        /* <DEDUP_REMOVED lines=23> */
.L_x_14014:
[----:B------:R-:W1:Y:S02]  /*50d0*/  S2R R15, SR_TID.X ;  /* 0x00000000000f7919 */ /* 0x000e640000002100 */
.L_x_14015:
[----:B0-----:R-:W-:Y:S05]  /*50e0*/  BSYNC B0 ;  /* 0x0000000000007941 */ /* 0x001fea0003800000 */
.L_x_14013:
        /* <DEDUP_REMOVED lines=10> */
.L_x_14016:
        /* <DEDUP_REMOVED lines=28> */
.L_x_14017:
        /* <DEDUP_REMOVED lines=11> */
.L_x_14774:


//--------------------- .text._Z25selective_scan_bwd_kernelI32Selective_Scan_bwd_kernel_traitsILi32ELi4ELb1ELb0ELb1ELb1ELb1EN3c104HalfENS1_7complexIfEEEEv12SSMParamsBwd --------------------------
	.section	.text._Z25selective_scan_bwd_kernelI32Selective_Scan_bwd_kernel_traitsILi32ELi4ELb1ELb0ELb1ELb1ELb1EN3c104HalfENS1_7complexIfEEEEv12SSMParamsBwd,"ax",@progbits
	.sectioninfo	@"SHI_REGISTERS=155"
	.align	128
        .global         _Z25selective_scan_bwd_kernelI32Selective_Scan_bwd_kernel_traitsILi32ELi4ELb1ELb0ELb1ELb1ELb1EN3c104HalfENS1_7complexIfEEEEv12SSMParamsBwd
        .type           _Z25selective_scan_bwd_kernelI32Selective_Scan_bwd_kernel_traitsILi32ELi4ELb1ELb0ELb1ELb1ELb1EN3c104HalfENS1_7complexIfEEEEv12SSMParamsBwd,@function
        .size           _Z25selective_scan_bwd_kernelI32Selective_Scan_bwd_kernel_traitsILi32ELi4ELb1ELb0ELb1ELb1ELb1EN3c104HalfENS1_7complexIfEEEEv12SSMParamsBwd,(.L_x_14775 - _Z25selective_scan_bwd_kernelI32Selective_Scan_bwd_kernel_traitsILi32ELi4ELb1ELb0ELb1ELb1ELb1EN3c104HalfENS1_7complexIfEEEEv12SSMParamsBwd)
        .other          _Z25selective_scan_bwd_kernelI32Selective_Scan_bwd_kernel_traitsILi32ELi4ELb1ELb0ELb1ELb1ELb1EN3c104HalfENS1_7complexIfEEEEv12SSMParamsBwd,@"STO_CUDA_ENTRY STV_DEFAULT"
_Z25selective_scan_bwd_kernelI32Selective_Scan_bwd_kernel_traitsILi32ELi4ELb1ELb0ELb1ELb1ELb1EN3c104HalfENS1_7complexIfEEEEv12SSMParamsBwd:
.text._Z25selective_scan_bwd_kernelI32Selective_Scan_bwd_kernel_traitsILi32ELi4ELb1ELb0ELb1ELb1ELb1EN3c104HalfENS1_7complexIfEEEEv12SSMParamsBwd:
        /* <DEDUP_REMOVED lines=41> */
[----:B------:R-:W-:Y:S01]  /*0290*/  IADD3 R3, R3, R7, RZ ;  /* 0x0000000703037210 */ /* 0x000fe20007ffe0ff */
[----:B------:R-:W-:Y:S01]  /*02a0*/  IMAD R9, R66, c[0x0][0x1e0], RZ ;  /* 0x0000780042097a24 */ /* 0x000fe200078e02ff */
[----:B------:R-:W-:Y:S02]  /*02b0*/  ISETP.GE.AND P3, PT, R6, RZ, PT ;  /* 0x000000ff0600720c */ /* 0x000fe40003f66270 */
[----:B------:R-:W-:Y:S01]  /*02c0*/  @!P2 IADD3 R67, R67, 0x1, RZ ;  /* 0x000000014343a810 */ /* 0x000fe20007ffe0ff */
[----:B------:R-:W-:Y:S01]  /*02d0*/  IMAD.WIDE.U32 R2, R72, c[0x0][0x1d8], R2 ;  /* 0x0000760048027a25 */ /* 0x000fe200078e0002 */
[----:B------:R-:W-:-:S03]  /*02e0*/  LEA R11, R10, 0xffffff80, 0x7 ;  /* 0xffffff800a0b7811 */ /* 0x000fc600078e38ff */
[----:B------:R-:W-:Y:S01]  /*02f0*/  IMAD.WIDE.U32 R6, R68, c[0x0][0x278], RZ ;  /* 0x00009e0044067a25 */ /* 0x000fe200078e00ff */
[----:B------:R-:W-:-:S03]  /*0300*/  @P0 IADD3 R67, R67, 0x1, RZ ;  /* 0x0000000143430810 */ /* 0x000fc60007ffe0ff */
[C---:B------:R-:W-:Y:S01]  /*0310*/  IMAD R17, R68.reuse, c[0x0][0x27c], R15 ;  /* 0x00009f0044117a24 */ /* 0x040fe200078e020f */
[----:B------:R-:W-:Y:S01]  /*0320*/  SHF.R.S32.HI R15, RZ, 0x1f, R11 ;  /* 0x0000001fff0f7819 */ /* 0x000fe2000001140b */
[----:B---3--:R-:W-:Y:S01]  /*0330*/  IMAD.WIDE.U32 R4, R68, c[0x0][0x1e0], RZ ;  /* 0x0000780044047a25 */ /* 0x008fe200078e00ff */
[----:B------:R-:W-:-:S03]  /*0340*/  IADD3 R0, P0, R11, R2, RZ ;  /* 0x000000020b007210 */ /* 0x000fc60007f1e0ff */
[----:B------:R-:W-:Y:S02]  /*0350*/  IMAD R9, R68, c[0x0][0x1e4], R9 ;  /* 0x0000790044097a24 */ /* 0x000fe400078e0209 */
[----:B------:R-:W-:Y:S01]  /*0360*/  IMAD R13, R72, c[0x0][0x1dc], R13 ;  /* 0x00007700480d7a24 */ /* 0x000fe200078e020d */
[----:B------:R-:W-:Y:S01]  /*0370*/  ISETP.NE.AND P1, PT, RZ, c[0x0][0x178], PT ;  /* 0x00005e00ff007a0c */ /* 0x000fe20003f25270 */
[----:B------:R-:W-:Y:S01]  /*0380*/  IMAD R19, R66, c[0x0][0x1b0], RZ ;  /* 0x00006c0042137a24 */ /* 0x000fe200078e02ff */
[----:B------:R-:W-:Y:S02]  /*0390*/  IADD3 R7, R7, R17, RZ ;  /* 0x0000001107077210 */ /* 0x000fe40007ffe0ff */
[----:B------:R-:W-:Y:S01]  /*03a0*/  IADD3 R5, R5, R9, RZ ;  /* 0x0000000905057210 */ /* 0x000fe20007ffe0ff */
[----:B------:R-:W-:Y:S01]  /*03b0*/  IMAD.WIDE.U32 R8, R68, c[0x0][0x1b0], RZ ;  /* 0x00006c0044087a25 */ /* 0x000fe200078e00ff */
[----:B------:R-:W-:-:S03]  /*03c0*/  IADD3.X R17, R15, R3, R13, P0, !PT ;  /* 0x000000030f117210 */ /* 0x000fc600007fe40d */
[----:B------:R-:W-:Y:S02]  /*03d0*/  IMAD R19, R68, c[0x0][0x1b4], R19 ;  /* 0x00006d0044137a24 */ /* 0x000fe400078e0213 */
[----:B------:R-:W-:Y:S01]  /*03e0*/  IMAD R3, R71, c[0x0][0x1e8], RZ ;  /* 0x00007a0047037a24 */ /* 0x000fe200078e02ff */
[----:B------:R-:W-:Y:S02]  /*03f0*/  @!P3 IADD3 R67, -R67, RZ, RZ ;  /* 0x000000ff4343b210 */ /* 0x000fe40007ffe1ff */
[C---:B------:R-:W-:Y:S02]  /*0400*/  ISETP.GE.AND P3, PT, R10.reuse, 0x1, PT ;  /* 0x000000010a00780c */ /* 0x040fe40003f66270 */
[----:B------:R-:W-:Y:S01]  /*0410*/  LEA R13, R10, 0xffffff00, 0x8 ;  /* 0xffffff000a0d7811 */ /* 0x000fe200078e40ff */
[C---:B------:R-:W-:Y:S01]  /*0420*/  IMAD R10, R72.reuse, c[0x0][0x1ec], R3 ;  /* 0x00007b00480a7a24 */ /* 0x040fe200078e0203 */
[----:B------:R-:W-:Y:S01]  /*0430*/  IADD3 R9, R9, R19, RZ ;  /* 0x0000001309097210 */ /* 0x000fe20007ffe0ff */
[----:B------:R-:W-:Y:S01]  /*0440*/  IMAD.WIDE.U32 R2, R72, c[0x0][0x1e8], R4 ;  /* 0x00007a0048027a25 */ /* 0x000fe200078e0004 */
[----:B------:R-:W-:-:S03]  /*0450*/  @!P1 LOP3.LUT R67, RZ, c[0x0][0x178], RZ, 0x33, !PT ;  /* 0x00005e00ff439a12 */ /* 0x000fc600078e33ff */
[----:B------:R-:W-:Y:S02]  /*0460*/  IMAD R19, R71, c[0x0][0x280], RZ ;  /* 0x0000a00047137a24 */ /* 0x000fe400078e02ff */
[----:B------:R-:W-:Y:S01]  /*0470*/  IMAD.WIDE.U32 R4, R72, c[0x0][0x280], R6 ;  /* 0x0000a00048047a25 */ /* 0x000fe200078e0006 */
[----:B------:R-:W-:-:S03]  /*0480*/  IADD3 R25, P1, R11, R2, RZ ;  /* 0x000000020b197210 */ /* 0x000fc60007f3e0ff */
[----:B------:R-:W-:Y:S01]  /*0490*/  IMAD R19, R72, c[0x0][0x284], R19 ;  /* 0x0000a10048137a24 */ /* 0x000fe200078e0213 */
[----:B------:R-:W-:Y:S02]  /*04a0*/  IADD3 R11, P2, R11, R4, RZ ;  /* 0x000000040b0b7210 */ /* 0x000fe40007f5e0ff */
[----:B------:R-:W-:Y:S02]  /*04b0*/  ISETP.NE.U32.AND P0, PT, RZ, c[0x0][0x260], PT ;  /* 0x00009800ff007a0c */ /* 0x000fe40003f05070 */
[----:B------:R-:W-:Y:S02]  /*04c0*/  SHF.R.S32.HI R107, RZ, 0x1f, R67 ;  /* 0x0000001fff6b7819 */ /* 0x000fe40000011443 */
[C---:B------:R-:W-:Y:S02]  /*04d0*/  IADD3.X R2, R15.reuse, R3, R10, P1, !PT ;  /* 0x000000030f027210 */ /* 0x040fe40000ffe40a */
[----:B------:R-:W-:Y:S02]  /*04e0*/  IADD3.X R4, R15, R5, R19, P2, !PT ;  /* 0x000000050f047210 */ /* 0x000fe400017fe413 */
[----:B------:R-:W-:-:S02]  /*04f0*/  ISETP.NE.AND.EX P0, PT, RZ, c[0x0][0x264], PT, P0 ;  /* 0x00009900ff007a0c */ /* 0x000fc40003f05300 */
[C---:B------:R-:W-:Y:S02]  /*0500*/  LEA R60, P1, R0.reuse, c[0x0][0x240], 0x1 ;  /* 0x00009000003c7a11 */ /* 0x040fe400078208ff */
[----:B------:R-:W-:Y:S01]  /*0510*/  LEA R24, P2, R25, c[0x0][0x248], 0x1 ;  /* 0x0000920019187a11 */ /* 0x000fe200078408ff */
[----:B------:R-:W-:Y:S01]  /*0520*/  IMAD R12, R107, c[0x0][0x1c8], RZ ;  /* 0x000072006b0c7a24 */ /* 0x000fe200078e02ff */
[----:B------:R-:W-:Y:S02]  /*0530*/  LEA.HI.X R5, R0, c[0x0][0x244], R17, 0x1, P1 ;  /* 0x0000910000057a11 */ /* 0x000fe400008f0c11 */
[----:B------:R-:W-:Y:S01]  /*0540*/  LEA.HI.X R25, R25, c[0x0][0x24c], R2, 0x1, P2 ;  /* 0x0000930019197a11 */ /* 0x000fe200010f0c02 */
[C---:B------:R-:W-:Y:S01]  /*0550*/  IMAD.WIDE.U32 R8, R67.reuse, c[0x0][0x1c8], R8 ;  /* 0x0000720043087a25 */ /* 0x040fe200078e0008 */
[----:B------:R-:W-:Y:S02]  /*0560*/  ISETP.NE.U32.AND P1, PT, RZ, c[0x0][0x328], PT ;  /* 0x0000ca00ff007a0c */ /* 0x000fe40003f25070 */
[----:B------:R-:W-:Y:S01]  /*0570*/  ISETP.NE.U32.AND P2, PT, RZ, c[0x0][0x348], PT ;  /* 0x0000d200ff007a0c */ /* 0x000fe20003f45070 */
[----:B------:R-:W-:Y:S01]  /*0580*/  IMAD R7, R67, c[0x0][0x1cc], R12 ;  /* 0x0000730043077a24 */ /* 0x000fe200078e020c */
[----:B------:R-:W-:-:S02]  /*0590*/  ISETP.NE.AND.EX P1, PT, RZ, c[0x0][0x32c], PT, P1 ;  /* 0x0000cb00ff007a0c */ /* 0x000fc40003f25310 */
[----:B------:R-:W-:Y:S02]  /*05a0*/  ISETP.NE.AND.EX P2, PT, RZ, c[0x0][0x34c], PT, P2 ;  /* 0x0000d300ff007a0c */ /* 0x000fe40003f45320 */
[----:B------:R-:W-:Y:S01]  /*05b0*/  IADD3 R54, P4, R13, R8, RZ ;  /* 0x000000080d367210 */ /* 0x000fe20007f9e0ff */
[----:B------:R-:W-:Y:S01]  /*05c0*/  @P0 IMAD R0, R68, c[0x0][0x164], R72 ;  /* 0x0000590044000a24 */ /* 0x000fe200078e0248 */
[----:B------:R-:W-:Y:S02]  /*05d0*/  IADD3 R8, R9, R7, RZ ;  /* 0x0000000709087210 */ /* 0x000fe40007ffe0ff */
[----:B------:R-:W-:Y:S01]  /*05e0*/  MOV R2, c[0x0][0x2bc] ;  /* 0x0000af0000027a02 */ /* 0x000fe20000000f00 */
[----:B------:R-:W-:Y:S01]  /*05f0*/  @P0 IMAD R0, R0, c[0x0][0x174], RZ ;  /* 0x00005d0000000a24 */ /* 0x000fe200078e02ff */
[----:B------:R-:W-:Y:S02]  /*0600*/  LEA.HI.X.SX32 R13, R13, R8, 0x1, P4 ;  /* 0x000000080d0d7211 */ /* 0x000fe400020f0eff */
[----:B------:R-:W-:-:S02]  /*0610*/  LEA R56, P4, R11, c[0x0][0x308], 0x1 ;  /* 0x0000c2000b387a11 */ /* 0x000fc400078808ff */
[----:B------:R-:W-:Y:S02]  /*0620*/  LEA R55, P5, R54, c[0x0][0x230], 0x1 ;  /* 0x00008c0036377a11 */ /* 0x000fe400078a08ff */
[----:B------:R-:W-:Y:S02]  /*0630*/  MOV R29, c[0x0][0x2b8] ;  /* 0x0000ae00001d7a02 */ /* 0x000fe40000000f00 */
[----:B------:R-:W-:Y:S01]  /*0640*/  SHF.R.U32.HI R3, RZ, 0x1, R2 ;  /* 0x00000001ff037819 */ /* 0x000fe20000011602 */
[----:B------:R-:W-:Y:S01]  /*0650*/  CS2R R32, SRZ ;  /* 0x0000000000207805 */ /* 0x000fe2000001ff00 */
[----:B------:R-:W-:Y:S01]  /*0660*/  CS2R R30, SRZ ;  /* 0x00000000001e7805 */ /* 0x000fe2000001ff00 */
[----:B------:R-:W-:Y:S01]  /*0670*/  @P0 MOV R35, 0x10 ;  /* 0x0000001000230802 */ /* 0x000fe20000000f00 */
[----:B------:R-:W-:Y:S01]  /*0680*/  @P0 IMAD R0, R0, c[0x0][0x16c], RZ ;  /* 0x00005b0000000a24 */ /* 0x000fe200078e02ff */
[----:B------:R-:W-:Y:S01]  /*0690*/  LEA.HI.X R57, R11, c[0x0][0x30c], R4, 0x1, P4 ;  /* 0x0000c3000b397a11 */ /* 0x000fe200020f0c04 */
[----:B------:R-:W-:Y:S01]  /*06a0*/  IMAD R3, R3, R68, RZ ;  /* 0x0000004403037224 */ /* 0x000fe200078e02ff */
[----:B------:R-:W-:-:S02]  /*06b0*/  LEA.HI.X R54, R54, c[0x0][0x234], R13, 0x1, P5 ;  /* 0x00008d0036367a11 */ /* 0x000fc400028f0c0d */
[----:B------:R-:W-:Y:S02]  /*06c0*/  SHF.R.U64 R29, R29, 0x1, R2 ;  /* 0x000000011d1d7819 */ /* 0x000fe40000001202 */
[C---:B------:R-:W-:Y:S02]  /*06d0*/  @P1 LEA R32, P4, R72.reuse, c[0x0][0x328], 0x2 ;  /* 0x0000ca0048201a11 */ /* 0x040fe400078810ff */
        /* <DEDUP_REMOVED lines=20> */
[----:B------:R-:W-:Y:S02]  /*0820*/  LEA R62, P0, R58, c[0x0][0x320], 0x3 ;  /* 0x0000c8003a3e7a11 */ /* 0x000fe400078018ff */
[----:B------:R-:W-:Y:S02]  /*0830*/  MOV R59, R5 ;  /* 0x00000005003b7202 */ /* 0x000fe40000000f00 */
[C---:B0-----:R-:W-:Y:S02]  /*0840*/  LOP3.LUT R0, R63.reuse, 0xffffffe0, RZ, 0xc0, !PT ;  /* 0xffffffe03f007812 */ /* 0x041fe400078ec0ff */
[----:B------:R-:W-:Y:S02]  /*0850*/  SHF.L.U32 R51, R63, 0x3, RZ ;  /* 0x000000033f337819 */ /* 0x000fe400000006ff */
[----:B------:R-:W-:-:S02]  /*0860*/  LOP3.LUT R61, R0, 0x1f, R63, 0xf8, !PT ;  /* 0x0000001f003d7812 */ /* 0x000fc400078ef83f */
[C---:B------:R-:W-:Y:S02]  /*0870*/  IADD3 R50, R63.reuse, 0x20, RZ ;  /* 0x000000203f327810 */ /* 0x040fe40007ffe0ff */
[----:B------:R-:W-:Y:S02]  /*0880*/  IADD3 R61, R0, R61, RZ ;  /* 0x0000003d003d7210 */ /* 0x000fe40007ffe0ff */
[C---:B------:R-:W-:Y:S02]  /*0890*/  IADD3 R0, R63.reuse, 0x40, RZ ;  /* 0x000000403f007810 */ /* 0x040fe40007ffe0ff */
[C---:B------:R-:W-:Y:S02]  /*08a0*/  IADD3 R48, R63.reuse, 0x60, RZ ;  /* 0x000000603f307810 */ /* 0x040fe40007ffe0ff */
[----:B------:R-:W-:Y:S02]  /*08b0*/  LEA.HI.SX32 R49, R0, R63, 0x1b ;  /* 0x0000003f00317211 */ /* 0x000fe400078fdaff */
[----:B------:R-:W-:-:S02]  /*08c0*/  IADD3 R2, R63, 0x80, RZ ;  /* 0x000000803f027810 */ /* 0x000fc40007ffe0ff */
[C---:B------:R-:W-:Y:S02]  /*08d0*/  IADD3 R46, R63.reuse, 0xa0, RZ ;  /* 0x000000a03f2e7810 */ /* 0x040fe40007ffe0ff */
[C---:B------:R-:W-:Y:S02]  /*08e0*/  IADD3 R4, R63.reuse, 0xc0, RZ ;  /* 0x000000c03f047810 */ /* 0x040fe40007ffe0ff */
[C---:B------:R-:W-:Y:S02]  /*08f0*/  IADD3 R44, R63.reuse, 0xe0, RZ ;  /* 0x000000e03f2c7810 */ /* 0x040fe40007ffe0ff */
[----:B------:R-:W-:Y:S02]  /*0900*/  SHF.R.S32.HI R0, RZ, 0x1f, R61 ;  /* 0x0000001fff007819 */ /* 0x000fe4000001143d */
[----:B------:R-:W-:Y:S02]  /*0910*/  LEA.HI.X R58, R58, c[0x0][0x324], R3, 0x3, P0 ;  /* 0x0000c9003a3a7a11 */ /* 0x000fe400000f1c03 */
[----:B------:R-:W-:-:S02]  /*0920*/  LOP3.LUT R106, R63, 0x1f, RZ, 0xc0, !PT ;  /* 0x0000001f3f6a7812 */ /* 0x000fc400078ec0ff */
[----:B------:R-:W-:Y:S02]  /*0930*/  LEA.HI.SX32 R51, R51, R51, 0x1b ;  /* 0x0000003333337211 */ /* 0x000fe400078fdaff */
[-C--:B------:R-:W-:Y:S02]  /*0940*/  LEA.HI.SX32 R50, R50, R63.reuse, 0x1b ;  /* 0x0000003f32327211 */ /* 0x080fe400078fdaff */
[-C--:B------:R-:W-:Y:S02]  /*0950*/  LEA.HI.SX32 R48, R48, R63.reuse, 0x1b ;  /* 0x0000003f30307211 */ /* 0x080fe400078fdaff */
[-C--:B------:R-:W-:Y:S02]  /*0960*/  LEA.HI.SX32 R47, R2, R63.reuse, 0x1b ;  /* 0x0000003f022f7211 */ /* 0x080fe400078fdaff */
[-C--:B------:R-:W-:Y:S02]  /*0970*/  LEA.HI.SX32 R46, R46, R63.reuse, 0x1b ;  /* 0x0000003f2e2e7211 */ /* 0x080fe400078fdaff */
[----:B------:R-:W-:-:S02]  /*0980*/  LEA.HI.SX32 R45, R4, R63, 0x1b ;  /* 0x0000003f042d7211 */ /* 0x000fc400078fdaff */
[----:B------:R-:W-:Y:S02]  /*0990*/  LEA.HI.SX32 R44, R44, R63, 0x1b ;  /* 0x0000003f2c2c7211 */ /* 0x000fe400078fdaff */
[----:B-1----:R-:W-:Y:S02]  /*09a0*/  SHF.L.U64.HI R0, R61, 0x3, R0 ;  /* 0x000000033d007819 */ /* 0x002fe40000010200 */
.L_x_14060:
[----:B------:R-:W-:Y:S01]  /*09b0*/  BAR.SYNC.DEFER_BLOCKING 0x0 ;  /* 0x0000000000007b1d */ /* 0x000fe20000010000 */
[----:B0-----:R-:W-:Y:S02]  /*09c0*/  MOV R2, R60 ;  /* 0x0000003c00027202 */ /* 0x001fe40000000f00 */
[----:B------:R-:W-:-:S05]  /*09d0*/  MOV R3, R59 ;  /* 0x0000003b00037202 */ /* 0x000fca0000000f00 */
[----:B------:R-:W-:-:S06]  /*09e0*/  IMAD.WIDE R2, R63, 0x8, R2 ;  /* 0x000000083f027825 */ /* 0x000fcc00078e0202 */
[----:B------:R-:W2:Y:S01]  /*09f0*/  LDG.E.64 R2, [R2.64] ;  /* 0x0000000602027981 */ /* 0x000ea2000c1e1b00 */
[----:B------:R-:W-:-:S03]  /*0a00*/  IMAD.WIDE R4, R63, 0x8, R24 ;  /* 0x000000083f047825 */ /* 0x000fc600078e0218 */
[----:B--2---:R0:W-:Y:S01]  /*0a10*/  STS.64 [R52.X8], R2 ;  /* 0x0000000234007388 */ /* 0x0041e20000008a00 */
[----:B------:R-:W-:-:S06]  /*0a20*/  NOP ;  /* 0x0000000000007918 */ /* 0x000fcc0000000000 */
[----:B------:R-:W-:Y:S04]  /*0a30*/  LDS.64 R22, [R52.X8] ;  /* 0x0000000034167984 */ /* 0x000fe80000008a00 */
        /* <DEDUP_REMOVED lines=8> */
[----:B0-----:R-:W-:Y:S01]  /*0ac0*/  LEA R2, R53, 0xffffff80, 0x7 ;  /* 0xffffff8035027811 */ /* 0x001fe200078e38ff */
[----:B------:R-:W-:Y:S01]  /*0ad0*/  IMAD R9, R66, c[0x0][0x1f0], RZ ;  /* 0x00007c0042097a24 */ /* 0x000fe200078e02ff */
[----:B------:R-:W-:Y:S01]  /*0ae0*/  BSSY B0, `(.L_x_14019) ;  /* 0x000003d000007945 */ /* 0x000fe20003800000 */
[----:B------:R-:W-:Y:S01]  /*0af0*/  IMAD R13, R71, c[0x0][0x1f8], RZ ;  /* 0x00007e00470d7a24 */ /* 0x000fe200078e02ff */
[----:B------:R-:W-:Y:S01]  /*0b00*/  SHF.R.S32.HI R3, RZ, 0x1f, R2 ;  /* 0x0000001fff037819 */ /* 0x000fe20000011402 */
[----:B------:R-:W-:-:S02]  /*0b10*/  IMAD R11, R68, c[0x0][0x1f4], R9 ;  /* 0x00007d00440b7a24 */ /* 0x000fc400078e0209 */
[----:B------:R-:W-:Y:S02]  /*0b20*/  IMAD R13, R72, c[0x0][0x1fc], R13 ;  /* 0x00007f00480d7a24 */ /* 0x000fe400078e020d */
[----:B------:R-:W-:Y:S01]  /*0b30*/  IMAD.WIDE.U32 R8, R68, c[0x0][0x1f0], R2 ;  /* 0x00007c0044087a25 */ /* 0x000fe200078e0002 */
[--C-:B-1----:R-:W-:Y:S01]  /*0b40*/  SHF.R.U64 R78, R74, 0x10, R75.reuse ;  /* 0x000000104a4e7819 */ /* 0x102fe2000000124b */
[----:B------:R-:W-:Y:S01]  /*0b50*/  HADD2.F32 R74, -RZ, R74.H0_H0 ;  /* 0x2000004aff4a7230 */ /* 0x000fe20000004100 */
[----:B------:R-:W-:Y:S01]  /*0b60*/  SHF.R.U32.HI R80, RZ, 0x10, R75 ;  /* 0x00000010ff507819 */ /* 0x000fe2000001164b */
[----:B------:R-:W-:Y:S01]  /*0b70*/  HADD2.F32 R76, -RZ, R75.H0_H0 ;  /* 0x2000004bff4c7230 */ /* 0x000fe20000004100 */
[----:B------:R-:W-:Y:S01]  /*0b80*/  IADD3 R9, R9, R11, RZ ;  /* 0x0000000b09097210 */ /* 0x000fe20007ffe0ff */
[----:B------:R-:W-:Y:S01]  /*0b90*/  HADD2.F32 R78, -RZ, R78.H0_H0 ;  /* 0x2000004eff4e7230 */ /* 0x000fe20000004100 */
[--C-:B-----5:R-:W-:Y:S01]  /*0ba0*/  FADD.FTZ R74, R74, R69.reuse ;  /* 0x000000454a4a7221 */ /* 0x120fe20000010000 */
[----:B------:R-:W-:Y:S01]  /*0bb0*/  HADD2.F32 R80, -RZ, R80.H0_H0 ;  /* 0x20000050ff507230 */ /* 0x000fe20000004100 */
[----:B------:R-:W-:-:S02]  /*0bc0*/  FADD.FTZ R76, R76, R69 ;  /* 0x000000454c4c7221 */ /* 0x000fc40000010000 */
[----:B------:R-:W-:Y:S01]  /*0bd0*/  IMAD.WIDE.U32 R8, R72, c[0x0][0x1f8], R8 ;  /* 0x00007e0048087a25 */ /* 0x000fe200078e0008 */
[----:B------:R-:W-:-:S03]  /*0be0*/  FSETP.GTU.FTZ.AND P2, PT, R74, 20, PT ;  /* 0x41a000004a00780b */ /* 0x000fc60003f5c000 */
[--C-:B------:R-:W-:Y:S02]  /*0bf0*/  FADD.FTZ R78, R78, R69.reuse ;  /* 0x000000454e4e7221 */ /* 0x100fe40000010000 */
[----:B------:R-:W-:-:S03]  /*0c00*/  FADD.FTZ R80, R80, R69 ;  /* 0x0000004550507221 */ /* 0x000fc60000010000 */
[----:B------:R-:W-:Y:S02]  /*0c10*/  FSETP.GTU.FTZ.AND P3, PT, R78, 20, PT ;  /* 0x41a000004e00780b */ /* 0x000fe40003f7c000 */
[----:B------:R-:W-:Y:S01]  /*0c20*/  FSETP.GTU.FTZ.AND P1, PT, R80, 20, PT ;  /* 0x41a000005000780b */ /* 0x000fe20003f3c000 */
[----:B--2---:R0:W-:Y:S01]  /*0c30*/  STS.64 [R52.X8], R6 ;  /* 0x0000000634007388 */ /* 0x0041e20000008a00 */
[----:B------:R-:W-:-:S06]  /*0c40*/  NOP ;  /* 0x0000000000007918 */ /* 0x000fcc0000000000 */
[----:B------:R1:W2:Y:S01]  /*0c50*/  LDS.64 R4, [R52.X8] ;  /* 0x0000000034047984 */ /* 0x0002a20000008a00 */
[----:B0-----:R-:W-:Y:S02]  /*0c60*/  IADD3 R7, R9, R13, RZ ;  /* 0x0000000d09077210 */ /* 0x001fe40007ffe0ff */
[----:B------:R-:W-:-:S04]  /*0c70*/  LEA R6, P0, R8, c[0x0][0x268], 0x1 ;  /* 0x00009a0008067a11 */ /* 0x000fc800078008ff */
[----:B------:R-:W-:Y:S02]  /*0c80*/  LEA.HI.X R7, R8, c[0x0][0x26c], R7, 0x1, P0 ;  /* 0x00009b0008077a11 */ /* 0x000fe400000f0c07 */
[----:B------:R-:W-:-:S03]  /*0c90*/  FSETP.GTU.FTZ.AND P0, PT, R76, 20, PT ;  /* 0x41a000004c00780b */ /* 0x000fc60003f1c000 */
[----:B------:R-:W-:Y:S01]  /*0ca0*/  IMAD.WIDE R6, R63, 0x8, R6 ;  /* 0x000000083f067825 */ /* 0x000fe200078e0206 */
        /* <DEDUP_REMOVED lines=32> */
.L_x_14020:
[----:B-1----:R-:W-:Y:S05]  /*0eb0*/  BSYNC B0 ;  /* 0x0000000000007941 */ /* 0x002fea0003800000 */
.L_x_14019:
        /* <DEDUP_REMOVED lines=33> */
.L_x_14022:
[----:B------:R-:W-:Y:S05]  /*10d0*/  BSYNC B0 ;  /* 0x0000000000007941 */ /* 0x000fea0003800000 */
.L_x_14021:
        /* <DEDUP_REMOVED lines=33> */
.L_x_14024:
[----:B------:R-:W-:Y:S05]  /*12f0*/  BSYNC B0 ;  /* 0x0000000000007941 */ /* 0x000fea0003800000 */
.L_x_14023:
        /* <DEDUP_REMOVED lines=33> */
.L_x_14026:
[----:B------:R-:W-:Y:S05]  /*1510*/  BSYNC B0 ;  /* 0x0000000000007941 */ /* 0x000fea0003800000 */
.L_x_14025:
[----:B------:R-:W-:Y:S06]  /*1520*/  BAR.SYNC.DEFER_BLOCKING 0x0 ;  /* 0x0000000000007b1d */ /* 0x000fec0000010000 */
[----:B------:R-:W3:Y:S01]  /*1530*/  LDG.E.64 R8, [R6.64] ;  /* 0x0000000606087981 */ /* 0x000ee2000c1e1b00 */
        /* <DEDUP_REMOVED lines=11> */
[----:B---3--:R-:W-:Y:S01]  /*15f0*/  STS.64 [R52.X8], R8 ;  /* 0x0000000834007388 */ /* 0x008fe20000008a00 */
[----:B------:R-:W-:-:S06]  /*1600*/  NOP ;  /* 0x0000000000007918 */ /* 0x000fcc0000000000 */
[----:B------:R-:W0:Y:S04]  /*1610*/  LDS.64 R12, [R52.X8] ;  /* 0x00000000340c7984 */ /* 0x000e280000008a00 */
[----:B------:R-:W-:Y:S06]  /*1620*/  BAR.SYNC.DEFER_BLOCKING 0x0 ;  /* 0x0000000000007b1d */ /* 0x000fec0000010000 */
[----:B------:R-:W3:Y:S01]  /*1630*/  LDG.E.64 R10, [R10.64] ;  /* 0x000000060a0a7981 */ /* 0x000ee2000c1e1b00 */
[--C-:B--2---:R-:W-:Y:S01]  /*1640*/  SHF.R.U32.HI R79, RZ, 0x10, R5.reuse ;  /* 0x00000010ff4f7819 */ /* 0x104fe20000011605 */
        /* <DEDUP_REMOVED lines=18> */
[----:B------:R-:W0:Y:S08]  /*1770*/  MUFU.EX2 R15, R15 ;  /* 0x0000000f000f7308 */ /* 0x000e300000000800 */
[----:B------:R-:W-:Y:S08]  /*1780*/  MUFU.EX2 R9, R9 ;  /* 0x0000000900097308 */ /* 0x000ff00000000800 */
[----:B------:R-:W1:Y:S01]  /*1790*/  MUFU.EX2 R8, R8 ;  /* 0x0000000800087308 */ /* 0x000e620000000800 */
[----:B0-----:R-:W-:-:S07]  /*17a0*/  FADD.FTZ R20, R15, 1 ;  /* 0x3f8000000f147421 */ /* 0x001fce0000010000 */
[----:B------:R-:W-:Y:S01]  /*17b0*/  MUFU.RCP R36, R20 ;  /* 0x0000001400247308 */ /* 0x000fe20000001000 */
[----:B-1----:R-:W-:Y:S01]  /*17c0*/  FADD.FTZ R8, R8, 1 ;  /* 0x3f80000008087421 */ /* 0x002fe20000010000 */
[----:B---3--:R0:W-:Y:S01]  /*17d0*/  STS.64 [R52.X8], R10 ;  /* 0x0000000a34007388 */ /* 0x0081e20000008a00 */
[----:B------:R-:W-:-:S06]  /*17e0*/  NOP ;  /* 0x0000000000007918 */ /* 0x000fcc0000000000 */
[----:B------:R-:W1:Y:S01]  /*17f0*/  LDS.64 R6, [R52.X8] ;  /* 0x0000000034067984 */ /* 0x000e620000008a00 */
[----:B0-----:R-:W-:Y:S02]  /*1800*/  FADD.FTZ R11, R14, 1 ;  /* 0x3f8000000e0b7421 */ /* 0x001fe40000010000 */
[----:B------:R-:W-:Y:S02]  /*1810*/  FADD.FTZ R10, R9, 1 ;  /* 0x3f800000090a7421 */ /* 0x000fe40000010000 */
[----:B------:R-:W0:Y:S08]  /*1820*/  MUFU.RCP R17, R11 ;  /* 0x0000000b00117308 */ /* 0x000e300000001000 */
[----:B------:R2:W3:Y:S01]  /*1830*/  MUFU.RCP R14, R10 ;  /* 0x0000000a000e7308 */ /* 0x0004e20000001000 */
[----:B0-----:R-:W-:-:S07]  /*1840*/  FADD.FTZ R5, -R17, 1 ;  /* 0x3f80000011057421 */ /* 0x001fce0000010100 */
[----:B------:R3:W0:Y:S01]  /*1850*/  MUFU.RCP R11, R8 ;  /* 0x00000008000b7308 */ /* 0x0006220000001000 */
[----:B--2---:R-:W-:Y:S02]  /*1860*/  FADD.FTZ R10, -R36, 1 ;  /* 0x3f800000240a7421 */ /* 0x004fe40000010100 */
[C---:B------:R-:W-:Y:S02]  /*1870*/  FFMA.FTZ R5, R16.reuse, R5, 1 ;  /* 0x3f80000010057423 */ /* 0x040fe40000010005 */
[----:B------:R-:W-:Y:S02]  /*1880*/  FFMA.FTZ R10, R19, R10, 1 ;  /* 0x3f800000130a7423 */ /* 0x000fe4000001000a */
[----:B------:R-:W-:Y:S02]  /*1890*/  FMUL.FTZ R16, R16, R17 ;  /* 0x0000001110107220 */ /* 0x000fe40000410000 */
[----:B---3--:R-:W-:Y:S01]  /*18a0*/  FADD.FTZ R8, -R14, 1 ;  /* 0x3f8000000e087421 */ /* 0x008fe20000010100 */
[--C-:B-1----:R-:W-:Y:S01]  /*18b0*/  SHF.R.U32.HI R21, RZ, 0x10, R7.reuse ;  /* 0x00000010ff157819 */ /* 0x102fe20000011607 */
[----:B------:R-:W-:Y:S01]  /*18c0*/  HADD2.F32 R18, -RZ, R7.H0_H0 ;  /* 0x20000007ff127230 */ /* 0x000fe20000004100 */
[----:B------:R-:W-:-:S03]  /*18d0*/  SHF.R.U64 R15, R6, 0x10, R7 ;  /* 0x00000010060f7819 */ /* 0x000fc60000001207 */
[----:B------:R-:W-:Y:S01]  /*18e0*/  HADD2.F32 R21, -RZ, R21.H0_H0 ;  /* 0x20000015ff157230 */ /* 0x000fe20000004100 */
[C---:B------:R-:W-:Y:S01]  /*18f0*/  FMUL.FTZ R20, R75.reuse, R18 ;  /* 0x000000124b147220 */ /* 0x040fe20000410000 */
[----:B------:R-:W-:Y:S01]  /*1900*/  HADD2.F32 R15, -RZ, R15.H0_H0 ;  /* 0x2000000fff0f7230 */ /* 0x000fe20000004100 */
[----:B------:R-:W-:Y:S02]  /*1910*/  FMUL.FTZ R75, R75, R16 ;  /* 0x000000104b4b7220 */ /* 0x000fe40000410000 */
[----:B------:R-:W-:Y:S02]  /*1920*/  FMUL.FTZ R7, R79, R21 ;  /* 0x000000154f077220 */ /* 0x000fe40000410000 */
[----:B------:R-:W-:Y:S02]  /*1930*/  FMUL.FTZ R20, R17, R20 ;  /* 0x0000001411147220 */ /* 0x000fe40000410000 */
[----:B------:R-:W-:Y:S02]  /*1940*/  FMUL.FTZ R7, R36, R7 ;  /* 0x0000000724077220 */ /* 0x000fe40000410000 */
[----:B------:R-:W-:-:S02]  /*1950*/  FMUL.FTZ R20, R20, R5 ;  /* 0x0000000514147220 */ /* 0x000fc40000410000 */
[----:B------:R-:W-:Y:S02]  /*1960*/  FMUL.FTZ R5, R77, R15 ;  /* 0x0000000f4d057220 */ /* 0x000fe40000410000 */
[----:B------:R-:W-:Y:S01]  /*1970*/  FMUL.FTZ R9, R7, R10 ;  /* 0x0000000a07097220 */ /* 0x000fe20000410000 */
[----:B------:R-:W-:Y:S01]  /*1980*/  HADD2.F32 R10, -RZ, R6.H0_H0 ;  /* 0x20000006ff0a7230 */ /* 0x000fe20000004100 */
[----:B------:R-:W-:Y:S01]  /*1990*/  FFMA.FTZ R7, R13, R8, 1 ;  /* 0x3f8000000d077423 */ /* 0x000fe20000010008 */
[----:B------:R-:W-:Y:S01]  /*19a0*/  F2F.F16.F32 R20, R20 ;  /* 0x0000001400147304 */ /* 0x000fe20000200800 */
[----:B------:R-:W-:Y:S02]  /*19b0*/  FMUL.FTZ R6, R14, R5 ;  /* 0x000000050e067220 */ /* 0x000fe40000410000 */
[----:B0-----:R-:W-:Y:S02]  /*19c0*/  FADD.FTZ R5, -R11, 1 ;  /* 0x3f8000000b057421 */ /* 0x001fe40000010100 */
[----:B------:R-:W-:-:S02]  /*19d0*/  FMUL.FTZ R4, R73, R10 ;  /* 0x0000000a49047220 */ /* 0x000fc40000410000 */
[----:B------:R-:W-:Y:S01]  /*19e0*/  FMUL.FTZ R7, R6, R7 ;  /* 0x0000000706077220 */ /* 0x000fe20000410000 */
[----:B------:R-:W0:Y:S01]  /*19f0*/  F2F.F16.F32 R9, R9 ;  /* 0x0000000900097304 */ /* 0x000e220000200800 */
[C---:B------:R-:W-:Y:S02]  /*1a00*/  FFMA.FTZ R5, R12.reuse, R5, 1 ;  /* 0x3f8000000c057423 */ /* 0x040fe40000010005 */
[----:B------:R-:W-:Y:S02]  /*1a10*/  FMUL.FTZ R4, R11, R4 ;  /* 0x000000040b047220 */ /* 0x000fe40000410000 */
[----:B------:R-:W-:Y:S01]  /*1a20*/  FMUL.FTZ R12, R12, R11 ;  /* 0x0000000b0c0c7220 */ /* 0x000fe20000410000 */
[----:B------:R-:W-:Y:S01]  /*1a30*/  SHF.R.U64 R11, R22, 0x10, R23 ;  /* 0x00000010160b7819 */ /* 0x000fe20000001217 */
[----:B------:R-:W-:Y:S01]  /*1a40*/  FMUL.FTZ R6, R4, R5 ;  /* 0x0000000504067220 */ /* 0x000fe20000410000 */
[----:B------:R-:W1:Y:S01]  /*1a50*/  F2F.F16.F32 R7, R7 ;  /* 0x0000000700077304 */ /* 0x000e620000200800 */
[----:B------:R-:W-:-:S02]  /*1a60*/  FMUL.FTZ R73, R73, R12 ;  /* 0x0000000c49497220 */ /* 0x000fc40000410000 */
[----:B------:R-:W-:Y:S02]  /*1a70*/  FMUL.FTZ R14, R13, R14 ;  /* 0x0000000e0d0e7220 */ /* 0x000fe40000410000 */
[----:B------:R-:W-:Y:S02]  /*1a80*/  FMUL.FTZ R36, R19, R36 ;  /* 0x0000002413247220 */ /* 0x000fe40000410000 */
[----:B------:R-:W-:Y:S01]  /*1a90*/  FMUL.FTZ R77, R77, R14 ;  /* 0x0000000e4d4d7220 */ /* 0x000fe20000410000 */
[----:B------:R2:W3:Y:S01]  /*1aa0*/  F2F.F16.F32 R37, R6 ;  /* 0x0000000600257304 */ /* 0x0004e20000200800 */
[----:B0-----:R-:W-:Y:S01]  /*1ab0*/  PRMT R39, R20, 0x5410, R9 ;  /* 0x0000541014277816 */ /* 0x001fe20000000009 */
[----:B------:R-:W-:-:S05]  /*1ac0*/  HADD2.F32 R20, -RZ, R22.H0_H0 ;  /* 0x20000016ff147230 */ /* 0x000fca0000004100 */
[----:B------:R-:W-:Y:S02]  /*1ad0*/  FFMA.FTZ R20, R73, R20, R65 ;  /* 0x0000001449147223 */ /* 0x000fe40000010041 */
[----:B-1----:R-:W-:-:S04]  /*1ae0*/  IMAD.WIDE.U32 R4, R7, 0x10000, RZ ;  /* 0x0001000007047825 */ /* 0x002fc800078e00ff */
[----:B--2---:R-:W-:Y:S01]  /*1af0*/  IMAD.WIDE.U32 R6, R68, c[0x0][0x2e8], R2 ;  /* 0x0000ba0044067a25 */ /* 0x004fe200078e0002 */
[----:B------:R-:W-:Y:S02]  /*1b00*/  LOP3.LUT R9, R39, R5, RZ, 0xfc, !PT ;  /* 0x0000000527097212 */ /* 0x000fe400078efcff */
[----:B---3--:R-:W-:Y:S01]  /*1b10*/  LOP3.LUT R8, R4, R37, RZ, 0xfc, !PT ;  /* 0x0000002504087212 */ /* 0x008fe200078efcff */
[----:B------:R-:W-:Y:S01]  /*1b20*/  BAR.SYNC.DEFER_BLOCKING 0x0 ;  /* 0x0000000000007b1d */ /* 0x000fe20000010000 */
[----:B------:R-:W-:Y:S02]  /*1b30*/  IMAD R37, R66, c[0x0][0x2e8], RZ ;  /* 0x0000ba0042257a24 */ /* 0x000fe400078e02ff */
[----:B------:R-:W-:Y:S02]  /*1b40*/  IMAD R39, R71, c[0x0][0x2f0], RZ ;  /* 0x0000bc0047277a24 */ /* 0x000fe400078e02ff */
[----:B------:R-:W-:Y:S02]  /*1b50*/  IMAD R37, R68, c[0x0][0x2ec], R37 ;  /* 0x0000bb0044257a24 */ /* 0x000fe400078e0225 */
[----:B------:R-:W-:-:S03]  /*1b60*/  IMAD R39, R72, c[0x0][0x2f4], R39 ;  /* 0x0000bd0048277a24 */ /* 0x000fc600078e0227 */
[----:B------:R-:W-:-:S05]  /*1b70*/  IADD3 R7, R7, R37, RZ ;  /* 0x0000002507077210 */ /* 0x000fca0007ffe0ff */
[----:B------:R-:W-:-:S05]  /*1b80*/  IMAD.WIDE.U32 R6, R72, c[0x0][0x2f0], R6 ;  /* 0x0000bc0048067a25 */ /* 0x000fca00078e0006 */
[----:B------:R-:W-:Y:S01]  /*1b90*/  IADD3 R7, R7, R39, RZ ;  /* 0x0000002707077210 */ /* 0x000fe20007ffe0ff */
[----:B------:R0:W-:Y:S01]  /*1ba0*/  STS.64 [R52.X8], R8 ;  /* 0x0000000834007388 */ /* 0x0001e20000008a00 */
[----:B------:R-:W-:-:S06]  /*1bb0*/  NOP ;  /* 0x0000000000007918 */ /* 0x000fcc0000000000 */
[----:B------:R-:W1:Y:S01]  /*1bc0*/  LDS.64 R4, [R52.X8] ;  /* 0x0000000034047984 */ /* 0x000e620000008a00 */
[----:B0-----:R-:W-:-:S04]  /*1bd0*/  LEA R8, P1, R6, c[0x0][0x338], 0x1 ;  /* 0x0000ce0006087a11 */ /* 0x001fc800078208ff */
[----:B------:R-:W-:-:S05]  /*1be0*/  LEA.HI.X R9, R6, c[0x0][0x33c], R7, 0x1, P1 ;  /* 0x0000cf0006097a11 */ /* 0x000fca00008f0c07 */
[----:B------:R-:W-:Y:S01]  /*1bf0*/  IMAD.WIDE R6, R63, 0x8, R8 ;  /* 0x000000083f067825 */ /* 0x000fe200078e0208 */
[----:B------:R-:W-:-:S04]  /*1c00*/  HADD2.F32 R8, -RZ, R11.H0_H0 ;  /* 0x2000000bff087230 */ /* 0x000fc80000004100 */
        /* <DEDUP_REMOVED lines=8> */
[----:B------:R-:W-:-:S04]  /*1c90*/  IMAD.WIDE.U32 R2, R68, c[0x0][0x210], R2 ;  /* 0x0000840044027a25 */ /* 0x000fc800078e0002 */
[----:B------:R-:W-:-:S03]  /*1ca0*/  IMAD R11, R71, c[0x0][0x218], RZ ;  /* 0x00008600470b7a24 */ /* 0x000fc600078e02ff */
[----:B0-----:R-:W0:Y:S01]  /*1cb0*/  F2F.F16.F32 R4, R14 ;  /* 0x0000000e00047304 */ /* 0x001e220000200800 */
[----:B------:R-:W-:-:S07]  /*1cc0*/  IMAD R11, R72, c[0x0][0x21c], R11 ;  /* 0x00008700480b7a24 */ /* 0x000fce00078e020b */
[----:B------:R-:W1:Y:S08]  /*1cd0*/  F2F.F16.F32 R21, R21 ;  /* 0x0000001500157304 */ /* 0x000e700000200800 */
[----:B------:R-:W2:Y:S01]  /*1ce0*/  F2F.F16.F32 R9, R10 ;  /* 0x0000000a00097304 */ /* 0x000ea20000200800 */
[----:B0-----:R-:W-:Y:S01]  /*1cf0*/  IMAD.WIDE.U32 R4, R4, 0x10000, RZ ;  /* 0x0001000004047825 */ /* 0x001fe200078e00ff */
[----:B-1----:R-:W-:-:S04]  /*1d00*/  PRMT R7, R16, 0x5410, R21 ;  /* 0x0000541010077816 */ /* 0x002fc80000000015 */
[----:B------:R-:W-:Y:S02]  /*1d10*/  LOP3.LUT R7, R7, R5, RZ, 0xfc, !PT ;  /* 0x0000000507077212 */ /* 0x000fe400078efcff */
[----:B--2---:R-:W-:Y:S01]  /*1d20*/  LOP3.LUT R6, R4, R9, RZ, 0xfc, !PT ;  /* 0x0000000904067212 */ /* 0x004fe200078efcff */
[----:B------:R-:W-:-:S04]  /*1d30*/  IMAD R9, R66, c[0x0][0x210], RZ ;  /* 0x0000840042097a24 */ /* 0x000fc800078e02ff */
[----:B------:R0:W-:Y:S01]  /*1d40*/  STS.64 [R52.X8], R6 ;  /* 0x0000000634007388 */ /* 0x0001e20000008a00 */
[----:B------:R-:W-:-:S06]  /*1d50*/  NOP ;  /* 0x0000000000007918 */ /* 0x000fcc0000000000 */
[----:B------:R-:W1:Y:S01]  /*1d60*/  LDS.64 R4, [R52.X8] ;  /* 0x0000000034047984 */ /* 0x000e620000008a00 */
[----:B------:R-:W-:-:S05]  /*1d70*/  IMAD R9, R68, c[0x0][0x214], R9 ;  /* 0x0000850044097a24 */ /* 0x000fca00078e0209 */
[----:B------:R-:W-:-:S05]  /*1d80*/  IADD3 R3, R3, R9, RZ ;  /* 0x0000000903037210 */ /* 0x000fca0007ffe0ff */
[----:B------:R-:W-:-:S05]  /*1d90*/  IMAD.WIDE.U32 R2, R72, c[0x0][0x218], R2 ;  /* 0x0000860048027a25 */ /* 0x000fca00078e0002 */
[----:B------:R-:W-:Y:S02]  /*1da0*/  IADD3 R3, R3, R11, RZ ;  /* 0x0000000b03037210 */ /* 0x000fe40007ffe0ff */
[----:B0-----:R-:W-:-:S04]  /*1db0*/  LEA R6, P0, R2, c[0x0][0x270], 0x1 ;  /* 0x00009c0002067a11 */ /* 0x001fc800078008ff */
[----:B------:R-:W-:-:S05]  /*1dc0*/  LEA.HI.X R7, R2, c[0x0][0x274], R3, 0x1, P0 ;  /* 0x00009d0002077a11 */ /* 0x000fca00000f0c03 */
[----:B------:R-:W-:-:S05]  /*1dd0*/  IMAD.WIDE R2, R63, 0x8, R6 ;  /* 0x000000083f027825 */ /* 0x000fca00078e0206 */
[----:B-1----:R0:W-:Y:S02]  /*1de0*/  STG.E.64 [R2.64], R4 ;  /* 0x0000000402007986 */ /* 0x0021e4000c101b06 */
.L_x_14027:
[----:B0-----:R-:W-:Y:S01]  /*1df0*/  MOV R3, c[0x0][0x16c] ;  /* 0x00005b0000037a02 */ /* 0x001fe20000000f00 */
[----:B------:R-:W-:Y:S01]  /*1e00*/  HADD2.F32 R2, -RZ, R23.H0_H0 ;  /* 0x20000017ff027230 */ /* 0x000fe20000004100 */
[----:B------:R-:W-:Y:S01]  /*1e10*/  SHF.R.U32.HI R65, RZ, 0x10, R23 ;  /* 0x00000010ff417819 */ /* 0x000fe20000011617 */
[----:B------:R-:W-:Y:S01]  /*1e20*/  FFMA.FTZ R8, R77, R8, R20 ;  /* 0x000000084d087223 */ /* 0x000fe20000010014 */
[----:B------:R-:W-:Y:S01]  /*1e30*/  ISETP.GE.AND P0, PT, R3, 0x1, PT ;  /* 0x000000010300780c */ /* 0x000fe20003f06270 */
[----:B------:R-:W-:Y:S01]  /*1e40*/  FMUL.FTZ R79, R79, R36 ;  /* 0x000000244f4f7220 */ /* 0x000fe20000410000 */
[----:B------:R-:W-:Y:S01]  /*1e50*/  BAR.SYNC.DEFER_BLOCKING 0x0 ;  /* 0x0000000000007b1d */ /* 0x000fe20000010000 */
        /* <DEDUP_REMOVED lines=40> */
.L_x_14059:
        /* <DEDUP_REMOVED lines=135> */
[----:B------:R0:W1:Y:S02]  /*2950*/  @P0 LDS.64 R38, [R100.X8+0xa80] ;  /* 0x000a800064260984 */ /* 0x0000640000008a00 */
.L_x_14030:
[----:B0-----:R-:W-:Y:S05]  /*2960*/  BSYNC B0 ;  /* 0x0000000000007941 */ /* 0x001fea0003800000 */
.L_x_14029:
        /* <DEDUP_REMOVED lines=130> */
[C---:B------:R-:W-:Y:S01]  /*3190*/  FMUL.FTZ R104, R123.reuse, R104 ;  /* 0x000000687b687220 */ /* 0x040fe20000410000 */
        /* <DEDUP_REMOVED lines=59> */
.L_x_14032:
[----:B----4-:R-:W-:Y:S05]  /*3550*/  BSYNC B0 ;  /* 0x0000000000007941 */ /* 0x010fea0003800000 */
.L_x_14031:
        /* <DEDUP_REMOVED lines=22> */
.L_x_14034:
[----:B------:R-:W-:Y:S05]  /*36c0*/  BSYNC B0 ;  /* 0x0000000000007941 */ /* 0x000fea0003800000 */
.L_x_14033:
[C---:B------:R-:W-:Y:S01]  /*36d0*/  FMUL.FTZ R42, R103.reuse, R122 ;  /* 0x0000007a672a7220 */ /* 0x040fe20000410000 */
[----:B------:R-:W-:Y:S01]  /*36e0*/  ISETP.GT.U32.AND P0, PT, R106, 0x1b, PT ;  /* 0x0000001b6a00780c */ /* 0x000fe20003f04070 */
[----:B------:R-:W-:Y:S01]  /*36f0*/  FMUL.FTZ R41, R103, R40 ;  /* 0x0000002867297220 */ /* 0x000fe20000410000 */
[----:B------:R1:W4:Y:S01]  /*3700*/  SHFL.DOWN PT, R142, R125, 0x4, 0x1f ;  /* 0x08801f007d8e7f89 */ /* 0x00032200000e0000 */
[C---:B------:R-:W-:Y:S01]  /*3710*/  FFMA.FTZ R130, R121.reuse, R122, -R43 ;  /* 0x0000007a79827223 */ /* 0x040fe2000001082b */
[----:B------:R-:W-:Y:S01]  /*3720*/  BSSY B0, `(.L_x_14035) ;  /* 0x0000021000007945 */ /* 0x000fe20003800000 */
[-C--:B---3--:R-:W-:Y:S01]  /*3730*/  FFMA.FTZ R132, R121, R40.reuse, R131 ;  /* 0x0000002879847223 */ /* 0x088fe20000010083 */
[----:B------:R1:W3:Y:S01]  /*3740*/  SHFL.DOWN PT, R144, R128, 0x4, 0x1f ;  /* 0x08801f0080907f89 */ /* 0x0002e200000e0000 */
[----:B------:R-:W-:-:S02]  /*3750*/  FMUL.FTZ R131, R36, R40 ;  /* 0x0000002824837220 */ /* 0x000fc40000410000 */
[C---:B------:R-:W-:Y:S02]  /*3760*/  FFMA.FTZ R42, R101.reuse, R40, R42 ;  /* 0x00000028652a7223 */ /* 0x040fe4000001002a */
[----:B------:R-:W-:Y:S02]  /*3770*/  FFMA.FTZ R121, R101, R122, -R41 ;  /* 0x0000007a65797223 */ /* 0x000fe40000010829 */
[C---:B------:R-:W-:Y:S02]  /*3780*/  FMUL.FTZ R43, R37.reuse, R40 ;  /* 0x00000028252b7220 */ /* 0x040fe40000410000 */
[----:B0-----:R-:W-:Y:S02]  /*3790*/  FFMA.FTZ R140, R37, R122, R131 ;  /* 0x0000007a258c7223 */ /* 0x001fe40000010083 */
[----:B------:R-:W-:Y:S02]  /*37a0*/  FADD.FTZ R41, RZ, R42 ;  /* 0x0000002aff297221 */ /* 0x000fe40000010000 */
[----:B------:R-:W-:-:S02]  /*37b0*/  FFMA.FTZ R121, R97, R78, R121 ;  /* 0x0000004e61797223 */ /* 0x000fc40000010079 */
[----:B------:R-:W-:Y:S02]  /*37c0*/  FFMA.FTZ R134, R36, R122, -R43 ;  /* 0x0000007a24867223 */ /* 0x000fe4000001082b */
[C---:B------:R-:W-:Y:S02]  /*37d0*/  FMUL.FTZ R42, R126.reuse, R41 ;  /* 0x000000297e2a7220 */ /* 0x040fe40000410000 */
[----:B------:R-:W-:Y:S02]  /*37e0*/  FMUL.FTZ R43, R126, R121 ;  /* 0x000000797e2b7220 */ /* 0x000fe40000410000 */
[C---:B--2---:R-:W-:Y:S02]  /*37f0*/  FFMA.FTZ R138, -R129.reuse, R132, RZ ;  /* 0x00000084818a7223 */ /* 0x044fe400000101ff */
[C---:B------:R-:W-:Y:S01]  /*3800*/  FFMA.FTZ R126, -R129.reuse, R140, -RZ ;  /* 0x0000008c817e7223 */ /* 0x040fe200000109ff */
[----:B------:R1:W0:Y:S01]  /*3810*/  SHFL.DOWN PT, R132, R127, 0x4, 0x1f ;  /* 0x08801f007f847f89 */ /* 0x00022200000e0000 */
[----:B----4-:R-:W-:-:S02]  /*3820*/  FFMA.FTZ R136, R129, R130, RZ ;  /* 0x0000008281887223 */ /* 0x010fc400000100ff */
[----:B------:R-:W-:Y:S01]  /*3830*/  FMUL.FTZ R130, R129, R134 ;  /* 0x0000008681827220 */ /* 0x000fe20000410000 */
[----:B------:R1:W2:Y:S01]  /*3840*/  SHFL.DOWN PT, R140, R117, 0x4, 0x1f ;  /* 0x08801f00758c7f89 */ /* 0x0002a200000e0000 */
[C---:B------:R-:W-:Y:S02]  /*3850*/  FFMA.FTZ R129, R124.reuse, R121, -R42 ;  /* 0x000000797c817223 */ /* 0x040fe4000001082a */
[----:B------:R-:W-:Y:S01]  /*3860*/  FFMA.FTZ R131, R124, R41, R43 ;  /* 0x000000297c837223 */ /* 0x000fe2000001002b */
[----:B------:R-:W-:Y:S05]  /*3870*/  @P0 BRA `(.L_x_14036) ;  /* 0x000000b000000947 */ /* 0x000fea0003800000 */
[C---:B---3--:R-:W-:Y:S02]  /*3880*/  FMUL.FTZ R124, R125.reuse, R144 ;  /* 0x000000907d7c7220 */ /* 0x048fe40000410000 */
[C---:B------:R-:W-:Y:S02]  /*3890*/  FMUL.FTZ R42, R125.reuse, R142 ;  /* 0x0000008e7d2a7220 */ /* 0x040fe40000410000 */
[-C--:B0-----:R-:W-:Y:S02]  /*38a0*/  FMUL.FTZ R134, R125, R132.reuse ;  /* 0x000000847d867220 */ /* 0x081fe40000410000 */
        /* <DEDUP_REMOVED lines=8> */
.L_x_14036:
[----:B---3--:R-:W-:Y:S05]  /*3930*/  BSYNC B0 ;  /* 0x0000000000007941 */ /* 0x008fea0003800000 */
.L_x_14035:
[----:B------:R-:W-:Y:S01]  /*3940*/  FMUL.FTZ R43, R98, R121 ;  /* 0x00000079622b7220 */ /* 0x000fe20000410000 */
[----:B------:R-:W-:Y:S01]  /*3950*/  ISETP.GT.U32.AND P0, PT, R106, 0x17, PT ;  /* 0x000000176a00780c */ /* 0x000fe20003f04070 */
[-C--:B------:R-:W-:Y:S01]  /*3960*/  FMUL.FTZ R42, R98, R41.reuse ;  /* 0x00000029622a7220 */ /* 0x080fe20000410000 */
[----:B------:R3:W4:Y:S01]  /*3970*/  SHFL.DOWN PT, R148, R117, 0x8, 0x1f ;  /* 0x09001f0075947f89 */ /* 0x00072200000e0000 */
[C---:B------:R-:W-:Y:S01]  /*3980*/  FFMA.FTZ R43, R96.reuse, R41, R43 ;  /* 0x00000029602b7223 */ /* 0x040fe2000001002b */
[----:B------:R-:W-:Y:S01]  /*3990*/  BSSY B0, `(.L_x_14037) ;  /* 0x0000020000007945 */ /* 0x000fe20003800000 */
[----:B------:R-:W-:Y:S01]  /*39a0*/  FFMA.FTZ R124, R96, R121, -R42 ;  /* 0x00000079607c7223 */ /* 0x000fe2000001082a */
[----:B------:R3:W1:Y:S01]  /*39b0*/  SHFL.DOWN PT, R150, R125, 0x8, 0x1f ;  /* 0x09001f007d967f89 */ /* 0x00066200000e0000 */
[----:B------:R-:W-:Y:S01]  /*39c0*/  FFMA.FTZ R146, R123, R129, R136 ;  /* 0x000000817b927223 */ /* 0x000fe20000010088 */
[----:B------:R-:W-:Y:S01]  /*39d0*/  ISETP.GT.U32.AND P1, PT, R106, 0xf, PT ;  /* 0x0000000f6a00780c */ /* 0x000fe20003f24070 */
[-C--:B------:R-:W-:Y:S01]  /*39e0*/  FMUL.FTZ R129, R37, R41.reuse ;  /* 0x0000002925817220 */ /* 0x080fe20000410000 */
[----:B------:R3:W2:Y:S01]  /*39f0*/  SHFL.DOWN PT, R142, R127, 0x8, 0x1f ;  /* 0x09001f007f8e7f89 */ /* 0x0006a200000e0000 */
[----:B------:R-:W-:-:S02]  /*3a00*/  FMUL.FTZ R134, R36, R41 ;  /* 0x0000002924867220 */ /* 0x000fc40000410000 */
[----:B------:R-:W-:Y:S01]  /*3a10*/  FADD.FTZ R42, RZ, R43 ;  /* 0x0000002bff2a7221 */ /* 0x000fe20000010000 */
[----:B------:R3:W0:Y:S01]  /*3a20*/  SHFL.DOWN PT, R152, R128, 0x8, 0x1f ;  /* 0x09001f0080987f89 */ /* 0x00062200000e0000 */
[----:B------:R-:W-:Y:S02]  /*3a30*/  FFMA.FTZ R124, R95, R76, R124 ;  /* 0x0000004c5f7c7223 */ /* 0x000fe4000001007c */
[-C--:B0-----:R-:W-:Y:S02]  /*3a40*/  FFMA.FTZ R132, R36, R121.reuse, -R129 ;  /* 0x0000007924847223 */ /* 0x081fe40000010881 */
[----:B------:R-:W-:Y:S02]  /*3a50*/  FFMA.FTZ R134, R37, R121, R134 ;  /* 0x0000007925867223 */ /* 0x000fe40000010086 */
[C---:B------:R-:W-:Y:S02]  /*3a60*/  FMUL.FTZ R43, R119.reuse, R42 ;  /* 0x0000002a772b7220 */ /* 0x040fe40000410000 */
[----:B------:R-:W-:-:S02]  /*3a70*/  FMUL.FTZ R129, R119, R124 ;  /* 0x0000007c77817220 */ /* 0x000fc40000410000 */
[C---:B------:R-:W-:Y:S02]  /*3a80*/  FFMA.FTZ R136, -R123.reuse, R131, R138 ;  /* 0x000000837b887223 */ /* 0x040fe4000001018a */
[C---:B------:R-:W-:Y:S02]  /*3a90*/  FMUL.FTZ R132, R123.reuse, R132 ;  /* 0x000000847b847220 */ /* 0x040fe40000410000 */
[----:B------:R-:W-:Y:S02]  /*3aa0*/  FFMA.FTZ R134, -R123, R134, -RZ ;  /* 0x000000867b867223 */ /* 0x000fe400000109ff */
[C---:B------:R-:W-:Y:S02]  /*3ab0*/  FFMA.FTZ R119, R115.reuse, R124, -R43 ;  /* 0x0000007c73777223 */ /* 0x040fe4000001082b */
[----:B------:R-:W-:Y:S01]  /*3ac0*/  FFMA.FTZ R123, R115, R42, R129 ;  /* 0x0000002a737b7223 */ /* 0x000fe20000010081 */
[----:B------:R-:W-:Y:S05]  /*3ad0*/  @P0 BRA `(.L_x_14038) ;  /* 0x000000b000000947 */ /* 0x000fea0003800000 */
[C---:B-1234-:R-:W-:Y:S02]  /*3ae0*/  FMUL.FTZ R140, R125.reuse, R152 ;  /* 0x000000987d8c7220 */ /* 0x05efe40000410000 */
        /* <DEDUP_REMOVED lines=10> */
.L_x_14038:
[----:B-1234-:R-:W-:Y:S05]  /*3b90*/  BSYNC B0 ;  /* 0x0000000000007941 */ /* 0x01efea0003800000 */
.L_x_14037:
[----:B------:R-:W-:Y:S01]  /*3ba0*/  FFMA.FTZ R119, R113, R119, R146 ;  /* 0x0000007771777223 */ /* 0x000fe20000010092 */
[----:B------:R0:W1:Y:S01]  /*3bb0*/  SHFL.DOWN PT, R148, R125, 0x10, 0x1f ;  /* 0x0a001f007d947f89 */ /* 0x00006200000e0000 */
[----:B------:R-:W-:Y:S03]  /*3bc0*/  BSSY B0, `(.L_x_14039) ;  /* 0x0000010000007945 */ /* 0x000fe60003800000 */
[----:B------:R0:W2:Y:S04]  /*3bd0*/  SHFL.DOWN PT, R146, R117, 0x10, 0x1f ;  /* 0x0a001f0075927f89 */ /* 0x0000a800000e0000 */
[----:B------:R0:W3:Y:S04]  /*3be0*/  SHFL.DOWN PT, R142, R127, 0x10, 0x1f ;  /* 0x0a001f007f8e7f89 */ /* 0x0000e800000e0000 */
[----:B------:R0:W4:Y:S01]  /*3bf0*/  SHFL.DOWN PT, R150, R128, 0x10, 0x1f ;  /* 0x0a001f0080967f89 */ /* 0x00012200000e0000 */
[----:B------:R-:W-:Y:S05]  /*3c00*/  @P1 BRA `(.L_x_14040) ;  /* 0x000000b000001947 */ /* 0x000fea0003800000 */
[C---:B----4-:R-:W-:Y:S02]  /*3c10*/  FMUL.FTZ R140, R125.reuse, R150 ;  /* 0x000000967d8c7220 */ /* 0x050fe40000410000 */
[----:B-1----:R-:W-:-:S02]  /*3c20*/  FMUL.FTZ R138, R125, R148 ;  /* 0x000000947d8a7220 */ /* 0x002fc40000410000 */
[-C--:B---3--:R-:W-:Y:S02]  /*3c30*/  FMUL.FTZ R144, R125, R142.reuse ;  /* 0x0000008e7d907220 */ /* 0x088fe40000410000 */
        /* <DEDUP_REMOVED lines=8> */
.L_x_14040:
[----:B------:R-:W-:Y:S05]  /*3cc0*/  BSYNC B0 ;  /* 0x0000000000007941 */ /* 0x000fea0003800000 */
.L_x_14039:
[----:B------:R-:W-:Y:S01]  /*3cd0*/  SHFL.DOWN PT, R140, R125, 0x1, 0x1f ;  /* 0x08201f007d8c7f89 */ /* 0x000fe200000e0000 */
[----:B------:R-:W-:Y:S01]  /*3ce0*/  FMUL.FTZ R115, R111, R124 ;  /* 0x0000007c6f737220 */ /* 0x000fe20000410000 */
[----:B------:R-:W-:Y:S01]  /*3cf0*/  ISETP.NE.AND P0, PT, R63, RZ, PT ;  /* 0x000000ff3f00720c */ /* 0x000fe20003f05270 */
[-C--:B------:R-:W-:Y:S01]  /*3d00*/  FMUL.FTZ R43, R111, R42.reuse ;  /* 0x0000002a6f2b7220 */ /* 0x080fe20000410000 */
[----:B------:R-:W5:Y:S01]  /*3d10*/  SHFL.IDX PT, R131, R7, RZ, 0x1f ;  /* 0x00001fff07837589 */ /* 0x000f6200000e0000 */
[C---:B------:R-:W-:Y:S01]  /*3d20*/  FFMA.FTZ R137, R109.reuse, R42, R115 ;  /* 0x0000002a6d897223 */ /* 0x040fe20000010073 */
[----:B------:R-:W-:Y:S01]  /*3d30*/  BSSY B0, `(.L_x_14041) ;  /* 0x000008a000007945 */ /* 0x000fe20003800000 */
[----:B------:R-:W-:Y:S01]  /*3d40*/  FFMA.FTZ R115, R109, R124, -R43 ;  /* 0x0000007c6d737223 */ /* 0x000fe2000001082b */
[----:B------:R-:W0:Y:S01]  /*3d50*/  SHFL.IDX PT, R129, R6, RZ, 0x1f ;  /* 0x00001fff06817589 */ /* 0x000e2200000e0000 */
[-C--:B------:R-:W-:Y:S02]  /*3d60*/  FMUL.FTZ R133, R37, R42.reuse ;  /* 0x0000002a25857220 */ /* 0x080fe40000410000 */
[----:B------:R-:W-:Y:S01]  /*3d70*/  FMUL.FTZ R135, R36, R42 ;  /* 0x0000002a24877220 */ /* 0x000fe20000410000 */
[----:B------:R-:W4:Y:S01]  /*3d80*/  SHFL.DOWN PT, R139, R117, 0x1, 0x1f ;  /* 0x08201f00758b7f89 */ /* 0x000f2200000e0000 */
[----:B------:R-:W-:-:S02]  /*3d90*/  FADD.FTZ R43, RZ, R137 ;  /* 0x00000089ff2b7221 */ /* 0x000fc40000010000 */
[----:B------:R-:W-:Y:S01]  /*3da0*/  FFMA.FTZ R115, R93, R80, R115 ;  /* 0x000000505d737223 */ /* 0x000fe20000010073 */
[----:B------:R-:W3:Y:S01]  /*3db0*/  SHFL.DOWN PT, R141, R127, 0x1, 0x1f ;  /* 0x08201f007f8d7f89 */ /* 0x000ee200000e0000 */
[----:B------:R-:W-:Y:S02]  /*3dc0*/  FFMA.FTZ R123, -R113, R123, R136 ;  /* 0x0000007b717b7223 */ /* 0x000fe40000010188 */
[-C--:B------:R-:W-:Y:S01]  /*3dd0*/  FFMA.FTZ R136, R36, R124.reuse, -R133 ;  /* 0x0000007c24887223 */ /* 0x080fe20000010885 */
[----:B------:R-:W2:Y:S01]  /*3de0*/  SHFL.DOWN PT, R143, R128, 0x1, 0x1f ;  /* 0x08201f00808f7f89 */ /* 0x000ea200000e0000 */
[----:B------:R-:W-:Y:S02]  /*3df0*/  FFMA.FTZ R138, R37, R124, R135 ;  /* 0x0000007c258a7223 */ /* 0x000fe40000010087 */
[C---:B------:R-:W-:Y:S01]  /*3e00*/  FMUL.FTZ R133, R118.reuse, R43 ;  /* 0x0000002b76857220 */ /* 0x040fe20000410000 */
[----:B0-----:R-:W0:Y:S01]  /*3e10*/  SHFL.IDX PT, R125, R125, RZ, 0x1f ;  /* 0x00001fff7d7d7589 */ /* 0x001e2200000e0000 */
[----:B------:R-:W-:-:S02]  /*3e20*/  FMUL.FTZ R135, R118, R115 ;  /* 0x0000007376877220 */ /* 0x000fc40000410000 */
[C---:B------:R-:W-:Y:S01]  /*3e30*/  FFMA.FTZ R133, R120.reuse, R115, -R133 ;  /* 0x0000007378857223 */ /* 0x040fe20000010885 */
[----:B------:R-:W1:Y:S01]  /*3e40*/  SHFL.IDX PT, R117, R117, RZ, 0x1f ;  /* 0x00001fff75757589 */ /* 0x000e6200000e0000 */
[----:B------:R-:W-:Y:S02]  /*3e50*/  FFMA.FTZ R135, R120, R43, R135 ;  /* 0x0000002b78877223 */ /* 0x000fe40000010087 */
[----:B------:R-:W-:Y:S01]  /*3e60*/  FFMA.FTZ R118, -R113, R138, -RZ ;  /* 0x0000008a71767223 */ /* 0x000fe200000109ff */
[----:B------:R-:W0:Y:S01]  /*3e70*/  SHFL.IDX PT, R127, R127, RZ, 0x1f ;  /* 0x00001fff7f7f7589 */ /* 0x000e2200000e0000 */
[C---:B-----5:R-:W-:Y:S02]  /*3e80*/  @P2 FMUL.FTZ R120, R140.reuse, R131 ;  /* 0x000000838c782220 */ /* 0x060fe40000410000 */
[-C--:B------:R-:W-:Y:S01]  /*3e90*/  @P2 FMUL.FTZ R138, R140, R129.reuse ;  /* 0x000000818c8a2220 */ /* 0x080fe20000410000 */
[----:B------:R-:W5:Y:S01]  /*3ea0*/  SHFL.IDX PT, R128, R128, RZ, 0x1f ;  /* 0x00001fff80807589 */ /* 0x000f6200000e0000 */
[----:B----4-:R-:W-:-:S02]  /*3eb0*/  @P2 FFMA.FTZ R120, R139, R129, -R120 ;  /* 0x000000818b782223 */ /* 0x010fc40000010878 */
[----:B------:R-:W-:Y:S02]  /*3ec0*/  FMUL.FTZ R136, R113, R136 ;  /* 0x0000008871887220 */ /* 0x000fe40000410000 */
[----:B------:R-:W-:Y:S02]  /*3ed0*/  @P2 FFMA.FTZ R138, R139, R131, R138 ;  /* 0x000000838b8a2223 */ /* 0x000fe4000001008a */
[-C--:B------:R-:W-:Y:S02]  /*3ee0*/  FMUL.FTZ R113, R37, R43.reuse ;  /* 0x0000002b25717220 */ /* 0x080fe40000410000 */
[----:B------:R-:W-:Y:S02]  /*3ef0*/  FMUL.FTZ R140, R36, R43 ;  /* 0x0000002b248c7220 */ /* 0x000fe40000410000 */
[----:B---3--:R-:W-:Y:S02]  /*3f00*/  @P2 FADD.FTZ R129, R141, R120 ;  /* 0x000000788d812221 */ /* 0x008fe40000010000 */
[----:B--2---:R-:W-:-:S02]  /*3f10*/  @P2 FADD.FTZ R131, R143, R138 ;  /* 0x0000008a8f832221 */ /* 0x004fc40000010000 */
[-C--:B------:R-:W-:Y:S02]  /*3f20*/  FFMA.FTZ R113, R36, R115.reuse, -R113 ;  /* 0x0000007324717223 */ /* 0x080fe40000010871 */
[----:B------:R-:W-:Y:S02]  /*3f30*/  FFMA.FTZ R37, R37, R115, R140 ;  /* 0x0000007325257223 */ /* 0x000fe4000001008c */
[-C--:B------:R-:W-:Y:S02]  /*3f40*/  FMUL.FTZ R36, R129, -R39.reuse ;  /* 0x8000002781247220 */ /* 0x080fe40000410000 */
[----:B------:R-:W-:Y:S02]  /*3f50*/  FMUL.FTZ R39, R131, -R39 ;  /* 0x8000002783277220 */ /* 0x000fe40000410000 */
[C---:B------:R-:W-:Y:S02]  /*3f60*/  FMUL.FTZ R140, R112.reuse, R133 ;  /* 0x00000085708c7220 */ /* 0x040fe40000410000 */
[----:B------:R-:W-:-:S02]  /*3f70*/  FMUL.FTZ R142, R112, R135 ;  /* 0x00000087708e7220 */ /* 0x000fc40000410000 */
[C---:B------:R-:W-:Y:S02]  /*3f80*/  FMUL.FTZ R120, R112.reuse, R113 ;  /* 0x0000007170787220 */ /* 0x040fe40000410000 */
[----:B------:R-:W-:Y:S02]  /*3f90*/  FFMA.FTZ R112, -R112, R37, -RZ ;  /* 0x0000002570707223 */ /* 0x000fe400000109ff */
[-C--:B------:R-:W-:Y:S02]  /*3fa0*/  FFMA.FTZ R37, R131, R38.reuse, R36 ;  /* 0x0000002683257223 */ /* 0x080fe40000010024 */
        /* <DEDUP_REMOVED lines=13> */
[----:B0-----:R-:W-:Y:S02]  /*4080*/  FMUL.FTZ R38, R125, R7 ;  /* 0x000000077d267220 */ /* 0x001fe40000410000 */
[----:B------:R-:W-:-:S02]  /*4090*/  FADD.FTZ R104, -R104, R111 ;  /* 0x0000006f68687221 */ /* 0x000fc40000010100 */
[----:B------:R-:W-:Y:S02]  /*40a0*/  FADD.FTZ R100, R100, R109 ;  /* 0x0000006d64647221 */ /* 0x000fe40000010000 */
[-C--:B------:R-:W-:Y:S02]  /*40b0*/  FMUL.FTZ R138, R125, R6.reuse ;  /* 0x000000067d8a7220 */ /* 0x080fe40000410000 */
[----:B-1----:R-:W-:Y:S02]  /*40c0*/  FFMA.FTZ R114, R117, R6, -R38 ;  /* 0x0000000675727223 */ /* 0x002fe40000010826 */
[----:B------:R-:W-:Y:S02]  /*40d0*/  FMUL.FTZ R96, R103, -R104 ;  /* 0x8000006867607220 */ /* 0x000fe40000410000 */
[----:B------:R-:W-:Y:S02]  /*40e0*/  FMUL.FTZ R6, R125, R5 ;  /* 0x000000057d067220 */ /* 0x000fe40000410000 */
[----:B------:R-:W-:-:S02]  /*40f0*/  FMUL.FTZ R108, R103, -R100 ;  /* 0x80000064676c7220 */ /* 0x000fc40000410000 */
[----:B------:R-:W-:Y:S02]  /*4100*/  FFMA.FTZ R7, R117, R7, R138 ;  /* 0x0000000775077223 */ /* 0x000fe4000001008a */
[----:B------:R-:W-:Y:S02]  /*4110*/  FMUL.FTZ R38, R125, R4 ;  /* 0x000000047d267220 */ /* 0x000fe40000410000 */
[----:B------:R-:W-:Y:S02]  /*4120*/  FFMA.FTZ R103, R101, R100, -R96 ;  /* 0x0000006465677223 */ /* 0x000fe40000010860 */
[----:B------:R-:W-:Y:S01]  /*4130*/  FFMA.FTZ R4, R117, R4, -R6 ;  /* 0x0000000475047223 */ /* 0x000fe20000010806 */
[----:B------:R-:W-:Y:S01]  /*4140*/  P2R R6, PR, RZ, 0x1 ;  /* 0x00000001ff067803 */ /* 0x000fe20000000000 */
[----:B------:R-:W-:Y:S01]  /*4150*/  FFMA.FTZ R101, R101, R104, R108 ;  /* 0x0000006865657223 */ /* 0x000fe2000001006c */
[----:B------:R-:W-:Y:S01]  /*4160*/  LEA R108, R53, 0xffffff80, 0x7 ;  /* 0xffffff80356c7811 */ /* 0x000fe200078e38ff */
[----:B------:R-:W-:-:S02]  /*4170*/  FFMA.FTZ R5, R117, R5, R38 ;  /* 0x0000000575057223 */ /* 0x000fc40000010026 */
[----:B------:R-:W-:Y:S01]  /*4180*/  FADD.FTZ R6, R127, R114 ;  /* 0x000000727f067221 */ /* 0x000fe20000010000 */
[----:B------:R-:W-:Y:S01]  /*4190*/  IADD3 R108, -R108, c[0x0][0x168], RZ ;  /* 0x00005a006c6c7a10 */ /* 0x000fe20007ffe1ff */
[----:B-----5:R-:W-:Y:S02]  /*41a0*/  FADD.FTZ R7, R128, R7 ;  /* 0x0000000780077221 */ /* 0x020fe40000010000 */
[----:B------:R-:W-:Y:S02]  /*41b0*/  FADD.FTZ R110, R110, R103 ;  /* 0x000000676e6e7221 */ /* 0x000fe40000010000 */
[----:B------:R-:W-:Y:S01]  /*41c0*/  FADD.FTZ R103, -R102, R101 ;  /* 0x0000006566677221 */ /* 0x000fe20000010100 */
[----:B------:R-:W-:Y:S01]  /*41d0*/  @!P0 STS.128 [R89.X16+0x1b80], R4 ;  /* 0x001b800459008388 */ /* 0x000fe2000000cc00 */
[-C--:B------:R-:W-:Y:S02]  /*41e0*/  FMUL.FTZ R96, R100, R78.reuse ;  /* 0x0000004e64607220 */ /* 0x080fe40000410000 */
[----:B------:R-:W-:Y:S01]  /*41f0*/  FFMA.FTZ R121, R97, -R78, R121 ;  /* 0x8000004e61797223 */ /* 0x000fe20000010079 */
[----:B------:R0:W-:Y:S01]  /*4200*/  STS [R51.X4+0x224], R118 ;  /* 0x0002247633007388 */ /* 0x0001e20000004800 */
[----:B------:R-:W-:-:S02]  /*4210*/  FMUL.FTZ R101, R110, R74 ;  /* 0x0000004a6e657220 */ /* 0x000fc40000410000 */
[----:B------:R-:W-:Y:S01]  /*4220*/  FMUL.FTZ R102, R104, R78 ;  /* 0x0000004e68667220 */ /* 0x000fe20000410000 */
[----:B------:R1:W-:Y:S01]  /*4230*/  STS [R51.X4+0x22c], R112 ;  /* 0x00022c7033007388 */ /* 0x0003e20000004800 */
[----:B------:R-:W-:Y:S02]  /*4240*/  FFMA.FTZ R122, R99, -R74, R122 ;  /* 0x8000004a637a7223 */ /* 0x000fe4000001007a */
[-C--:B------:R-:W-:Y:S01]  /*4250*/  FMUL.FTZ R109, R39, R76.reuse ;  /* 0x0000004c276d7220 */ /* 0x080fe20000410000 */
[----:B------:R2:W-:Y:S01]  /*4260*/  STS [R51.X4+0x210], R130 ;  /* 0x0002108233007388 */ /* 0x0005e20000004800 */
[-C--:B------:R-:W-:Y:S01]  /*4270*/  FFMA.FTZ R124, R95, -R76.reuse, R124 ;  /* 0x8000004c5f7c7223 */ /* 0x080fe2000001007c */
[----:B0-----:R-:W-:Y:S01]  /*4280*/  LEA R118, R108, -R63, 0x1 ;  /* 0x8000003f6c767211 */ /* 0x001fe200078e08ff */
[----:B------:R-:W-:Y:S01]  /*4290*/  FMUL.FTZ R111, R105, R76 ;  /* 0x0000004c696f7220 */ /* 0x000fe20000410000 */
[----:B------:R2:W-:Y:S01]  /*42a0*/  STS [R51.X4+0x214], R126 ;  /* 0x0002147e33007388 */ /* 0x0005e20000004800 */
[----:B------:R-:W-:Y:S01]  /*42b0*/  FMUL.FTZ R5, R103, R74 ;  /* 0x0000004a67057220 */ /* 0x000fe20000410000 */
[----:B------:R-:W-:Y:S01]  /*42c0*/  ISETP.GE.AND P0, PT, R118, 0x1, PT ;  /* 0x000000017600780c */ /* 0x000fe20003f06270 */
[----:B------:R-:W-:Y:S01]  /*42d0*/  FMUL.FTZ R7, R41, R96 ;  /* 0x0000006029077220 */ /* 0x000fe20000410000 */
[----:B-1----:R-:W-:Y:S01]  /*42e0*/  SHF.L.U64.HI R112, R90, 0x2, R91 ;  /* 0x000000025a707819 */ /* 0x002fe2000001025b */
[C---:B------:R-:W-:Y:S01]  /*42f0*/  FMUL.FTZ R4, R40.reuse, R5 ;  /* 0x0000000528047220 */ /* 0x040fe20000410000 */
[----:B------:R2:W-:Y:S01]  /*4300*/  STS [R51.X4+0x218], R132 ;  /* 0x0002188433007388 */ /* 0x0005e20000004800 */
[----:B------:R-:W-:-:S02]  /*4310*/  FMUL.FTZ R6, R40, R101 ;  /* 0x0000006528067220 */ /* 0x000fc40000410000 */
[-C--:B------:R-:W-:Y:S01]  /*4320*/  FFMA.FTZ R7, R121, R102.reuse, -R7 ;  /* 0x0000006679077223 */ /* 0x080fe20000010807 */
[----:B------:R2:W-:Y:S01]  /*4330*/  STS [R51.X4+0x21c], R134 ;  /* 0x00021c8633007388 */ /* 0x0005e20000004800 */
[----:B------:R-:W-:Y:S02]  /*4340*/  FMUL.FTZ R102, R41, R102 ;  /* 0x0000006629667220 */ /* 0x000fe40000410000 */
[C---:B------:R-:W-:Y:S01]  /*4350*/  FFMA.FTZ R4, R122.reuse, R101, R4 ;  /* 0x000000657a047223 */ /* 0x040fe20000010004 */
[----:B------:R2:W-:Y:S01]  /*4360*/  STS [R51.X4+0x220], R136 ;  /* 0x0002208833007388 */ /* 0x0005e20000004800 */
[----:B------:R-:W-:Y:S02]  /*4370*/  FFMA.FTZ R6, R122, R5, -R6 ;  /* 0x000000057a067223 */ /* 0x000fe40000010806 */
[----:B------:R-:W-:Y:S01]  /*4380*/  FFMA.FTZ R5, R121, R96, R102 ;  /* 0x0000006079057223 */ /* 0x000fe20000010066 */
[----:B------:R2:W-:Y:S01]  /*4390*/  STS [R51.X4+0x228], R120 ;  /* 0x0002287833007388 */ /* 0x0005e20000004800 */
[----:B------:R-:W-:-:S02]  /*43a0*/  FADD.FTZ R4, RZ, R4 ;  /* 0x00000004ff047221 */ /* 0x000fc40000010000 */
[----:B------:R-:W-:Y:S02]  /*43b0*/  FMUL.FTZ R102, R42, R109 ;  /* 0x0000006d2a667220 */ /* 0x000fe40000410000 */
[----:B------:R-:W-:Y:S02]  /*43c0*/  FADD.FTZ R4, R4, R5 ;  /* 0x0000000504047221 */ /* 0x000fe40000010000 */
[----:B------:R-:W-:Y:S02]  /*43d0*/  FADD.FTZ R6, RZ, R6 ;  /* 0x00000006ff067221 */ /* 0x000fe40000010000 */
[----:B------:R-:W-:Y:S02]  /*43e0*/  FFMA.FTZ R5, R124, R111, -R102 ;  /* 0x0000006f7c057223 */ /* 0x000fe40000010866 */
[----:B------:R-:W-:Y:S02]  /*43f0*/  FMUL.FTZ R102, R36, R80 ;  /* 0x0000005024667220 */ /* 0x000fe40000410000 */
[----:B------:R-:W-:-:S02]  /*4400*/  FADD.FTZ R6, R6, R7 ;  /* 0x0000000706067221 */ /* 0x000fc40000010000 */
        /* <DEDUP_REMOVED lines=8> */
[----:B------:R-:W-:Y:S01]  /*4490*/  SHF.L.U32 R119, R90, 0x2, RZ ;  /* 0x000000025a777819 */ /* 0x000fe200000006ff */
[----:B------:R-:W-:Y:S02]  /*44a0*/  FADD.FTZ R38, R123, -R142 ;  /* 0x8000008e7b267221 */ /* 0x000fe40000010000 */
[----:B------:R-:W-:Y:S02]  /*44b0*/  FADD.FTZ R113, R4, R111 ;  /* 0x0000006f04717221 */ /* 0x000fe40000010000 */
[----:B------:R-:W-:Y:S02]  /*44c0*/  FADD.FTZ R114, R6, R5 ;  /* 0x0000000506727221 */ /* 0x000fe40000010000 */
[----:B------:R-:W-:-:S02]  /*44d0*/  IMAD R112, R112, c[0x0][0x2d0], RZ ;  /* 0x0000b40070707a24 */ /* 0x000fc400078e02ff */
[----:B------:R-:W-:Y:S01]  /*44e0*/  FFMA.FTZ R116, R115, R102, R108 ;  /* 0x0000006673747223 */ /* 0x000fe2000001006c */
[----:B------:R-:W-:Y:S06]  /*44f0*/  BAR.SYNC.DEFER_BLOCKING 0x0 ;  /* 0x0000000000007b1d */ /* 0x000fec0000010000 */
[----:B------:R-:W-:Y:S05]  /*4500*/  @!P0 BRA `(.L_x_14042) ;  /* 0x000000c000008947 */ /* 0x000fea0003800000 */
[----:B--2---:R-:W-:Y:S01]  /*4510*/  LEA.HI.SX32 R108, R63, R63, 0x1b ;  /* 0x0000003f3f6c7211 */ /* 0x004fe200078fdaff */
[----:B------:R-:W-:Y:S01]  /*4520*/  IMAD R92, R92, c[0x0][0x2d0], RZ ;  /* 0x0000b4005c5c7a24 */ /* 0x000fe200078e02ff */
[----:B------:R-:W-:-:S03]  /*4530*/  SHF.L.U32 R94, R94, 0x8, RZ ;  /* 0x000000085e5e7819 */ /* 0x000fc600000006ff */
[----:B------:R-:W0:Y:S01]  /*4540*/  LDS R111, [R108.X4+0x210] ;  /* 0x000210006c6f7984 */ /* 0x000e220000004800 */
[----:B------:R-:W-:Y:S01]  /*4550*/  IADD3 R4, P0, R94, R63, RZ ;  /* 0x0000003f5e047210 */ /* 0x000fe20007f1e0ff */
[----:B------:R-:W-:-:S03]  /*4560*/  IMAD R7, R89, c[0x0][0x2d4], R92 ;  /* 0x0000b50059077a24 */ /* 0x000fc600078e025c */
[----:B------:R-:W-:-:S05]  /*4570*/  LEA.HI.X.SX32 R5, R94, RZ, 0x1, P0 ;  /* 0x000000ff5e057211 */ /* 0x000fca00000f0eff */
[----:B------:R-:W-:-:S05]  /*4580*/  IMAD.WIDE.U32 R4, R89, c[0x0][0x2d0], R4 ;  /* 0x0000b40059047a25 */ /* 0x000fca00078e0004 */
[----:B------:R-:W-:Y:S02]  /*4590*/  IADD3 R5, R5, R7, RZ ;  /* 0x0000000705057210 */ /* 0x000fe40007ffe0ff */
[----:B------:R-:W-:-:S04]  /*45a0*/  LEA R6, P0, R4, R62, 0x2 ;  /* 0x0000003e04067211 */ /* 0x000fc800078010ff */
[----:B------:R-:W-:-:S05]  /*45b0*/  LEA.HI.X R7, R4, R58, R5, 0x2, P0 ;  /* 0x0000003a04077211 */ /* 0x000fca00000f1405 */
[----:B0-----:R0:W-:Y:S04]  /*45c0*/  RED.E.ADD.F32.FTZ.RN.STRONG.GPU [R6.64], R111 ;  /* 0x0000006f0600798e */ /* 0x0011e8000c10e786 */
.L_x_14042:
[----:B--2---:R-:W-:Y:S05]  /*45d0*/  BSYNC B0 ;  /* 0x0000000000007941 */ /* 0x004fea0003800000 */
.L_x_14041:
[----:B0-----:R0:W1:Y:S01]  /*45e0*/  LDS R7, [R50.X4+0x290] ;  /* 0x0002900032077984 */ /* 0x0010620000004800 */
[C---:B------:R-:W-:Y:S01]  /*45f0*/  ISETP.GE.AND P6, PT, R118.reuse, 0x21, PT ;  /* 0x000000217600780c */ /* 0x040fe20003fc6270 */
        /* <DEDUP_REMOVED lines=14> */
.L_x_14044:
[----:B0-----:R-:W-:Y:S05]  /*46e0*/  BSYNC B0 ;  /* 0x0000000000007941 */ /* 0x001fea0003800000 */
.L_x_14043:
[----:B-1----:R0:W1:Y:S01]  /*46f0*/  LDS R7, [R49.X4+0x310] ;  /* 0x0003100031077984 */ /* 0x0020620000004800 */
[----:B------:R-:W-:Y:S01]  /*4700*/  BSSY B0, `(.L_x_14045) ;  /* 0x0000005000007945 */ /* 0x000fe20003800000 */
[----:B------:R-:W-:Y:S05]  /*4710*/  @!P0 BRA `(.L_x_14046) ;  /* 0x0000003000008947 */ /* 0x000fea0003800000 */
[----:B------:R-:W-:-:S05]  /*4720*/  IMAD.WIDE.U32 R4, R119, c[0x0][0x2d0], R18 ;  /* 0x0000b40077047a25 */ /* 0x000fca00078e0012 */
[----:B------:R-:W-:-:S05]  /*4730*/  IADD3 R5, R113, R5, RZ ;  /* 0x0000000571057210 */ /* 0x000fca0007ffe0ff */
[----:B-1----:R1:W-:Y:S02]  /*4740*/  RED.E.ADD.F32.FTZ.RN.STRONG.GPU [R4.64], R7 ;  /* 0x000000070400798e */ /* 0x0023e4000c10e786 */
.L_x_14046:
[----:B------:R-:W-:Y:S05]  /*4750*/  BSYNC B0 ;  /* 0x0000000000007941 */ /* 0x000fea0003800000 */
.L_x_14045:
[----:B-1----:R1:W2:Y:S01]  /*4760*/  LDS R7, [R48.X4+0x390] ;  /* 0x0003900030077984 */ /* 0x0022a20000004800 */
[----:B------:R-:W-:Y:S01]  /*4770*/  BSSY B0, `(.L_x_14047) ;  /* 0x0000005000007945 */ /* 0x000fe20003800000 */
[----:B------:R-:W-:Y:S05]  /*4780*/  @!P1 BRA `(.L_x_14048) ;  /* 0x0000003000009947 */ /* 0x000fea0003800000 */
[----:B------:R-:W-:-:S05]  /*4790*/  IMAD.WIDE.U32 R4, R119, c[0x0][0x2d0], R16 ;  /* 0x0000b40077047a25 */ /* 0x000fca00078e0010 */
[----:B------:R-:W-:-:S05]  /*47a0*/  IADD3 R5, R113, R5, RZ ;  /* 0x0000000571057210 */ /* 0x000fca0007ffe0ff */
[----:B--2---:R2:W-:Y:S02]  /*47b0*/  RED.E.ADD.F32.FTZ.RN.STRONG.GPU [R4.64], R7 ;  /* 0x000000070400798e */ /* 0x0045e4000c10e786 */
.L_x_14048:
[----:B------:R-:W-:Y:S05]  /*47c0*/  BSYNC B0 ;  /* 0x0000000000007941 */ /* 0x000fea0003800000 */
.L_x_14047:
[----:B--2---:R2:W3:Y:S01]  /*47d0*/  LDS R7, [R47.X4+0x410] ;  /* 0x000410002f077984 */ /* 0x0044e20000004800 */
[----:B------:R-:W-:Y:S01]  /*47e0*/  BSSY B0, `(.L_x_14049) ;  /* 0x0000005000007945 */ /* 0x000fe20003800000 */
[----:B------:R-:W-:Y:S05]  /*47f0*/  @!P2 BRA `(.L_x_14050) ;  /* 0x000000300000a947 */ /* 0x000fea0003800000 */
[----:B------:R-:W-:-:S05]  /*4800*/  IMAD.WIDE.U32 R4, R119, c[0x0][0x2d0], R14 ;  /* 0x0000b40077047a25 */ /* 0x000fca00078e000e */
[----:B------:R-:W-:-:S05]  /*4810*/  IADD3 R5, R113, R5, RZ ;  /* 0x0000000571057210 */ /* 0x000fca0007ffe0ff */
[----:B---3--:R3:W-:Y:S02]  /*4820*/  RED.E.ADD.F32.FTZ.RN.STRONG.GPU [R4.64], R7 ;  /* 0x000000070400798e */ /* 0x0087e4000c10e786 */
.L_x_14050:
[----:B------:R-:W-:Y:S05]  /*4830*/  BSYNC B0 ;  /* 0x0000000000007941 */ /* 0x000fea0003800000 */
.L_x_14049:
[----:B---3--:R3:W4:Y:S01]  /*4840*/  LDS R7, [R46.X4+0x490] ;  /* 0x000490002e077984 */ /* 0x0087220000004800 */
[----:B------:R-:W-:Y:S01]  /*4850*/  BSSY B0, `(.L_x_14051) ;  /* 0x0000005000007945 */ /* 0x000fe20003800000 */
[----:B------:R-:W-:Y:S05]  /*4860*/  @!P3 BRA `(.L_x_14052) ;  /* 0x000000300000b947 */ /* 0x000fea0003800000 */
[----:B------:R-:W-:-:S05]  /*4870*/  IMAD.WIDE.U32 R4, R119, c[0x0][0x2d0], R12 ;  /* 0x0000b40077047a25 */ /* 0x000fca00078e000c */
[----:B------:R-:W-:-:S05]  /*4880*/  IADD3 R5, R113, R5, RZ ;  /* 0x0000000571057210 */ /* 0x000fca0007ffe0ff */
[----:B----4-:R4:W-:Y:S02]  /*4890*/  RED.E.ADD.F32.FTZ.RN.STRONG.GPU [R4.64], R7 ;  /* 0x000000070400798e */ /* 0x0109e4000c10e786 */
.L_x_14052:
[----:B------:R-:W-:Y:S05]  /*48a0*/  BSYNC B0 ;  /* 0x0000000000007941 */ /* 0x000fea0003800000 */
.L_x_14051:
[----:B------:R0:W1:Y:S01]  /*48b0*/  LDS R111, [R45.X4+0x510] ;  /* 0x000510002d6f7984 */ /* 0x0000620000004800 */
[----:B------:R-:W-:Y:S01]  /*48c0*/  BSSY B0, `(.L_x_14053) ;  /* 0x0000006000007945 */ /* 0x000fe20003800000 */
[----:B----4-:R-:W-:Y:S01]  /*48d0*/  IMAD.WIDE.U32 R4, R119, c[0x0][0x2d0], R8 ;  /* 0x0000b40077047a25 */ /* 0x010fe200078e0008 */
[----:B------:R-:W-:Y:S05]  /*48e0*/  @!P4 BRA `(.L_x_14054) ;  /* 0x000000300000c947 */ /* 0x000fea0003800000 */
[----:B------:R-:W-:-:S05]  /*48f0*/  IMAD.WIDE.U32 R6, R119, c[0x0][0x2d0], R10 ;  /* 0x0000b40077067a25 */ /* 0x000fca00078e000a */
[----:B------:R-:W-:-:S05]  /*4900*/  IADD3 R7, R113, R7, RZ ;  /* 0x0000000771077210 */ /* 0x000fca0007ffe0ff */
[----:B-1----:R1:W-:Y:S02]  /*4910*/  RED.E.ADD.F32.FTZ.RN.STRONG.GPU [R6.64], R111 ;  /* 0x0000006f0600798e */ /* 0x0023e4000c10e786 */
.L_x_14054:
[----:B------:R-:W-:Y:S05]  /*4920*/  BSYNC B0 ;  /* 0x0000000000007941 */ /* 0x000fea0003800000 */
.L_x_14053:
[----:B-1----:R1:W4:Y:S01]  /*4930*/  LDS R7, [R44.X4+0x590] ;  /* 0x000590002c077984 */ /* 0x0023220000004800 */
[----:B------:R-:W-:Y:S01]  /*4940*/  BSSY B0, `(.L_x_14055) ;  /* 0x0000004000007945 */ /* 0x000fe20003800000 */
[----:B------:R-:W-:Y:S05]  /*4950*/  @!P5 BRA `(.L_x_14056) ;  /* 0x000000200000d947 */ /* 0x000fea0003800000 */
[----:B------:R-:W-:-:S05]  /*4960*/  IADD3 R5, R113, R5, RZ ;  /* 0x0000000571057210 */ /* 0x000fca0007ffe0ff */
[----:B----4-:R4:W-:Y:S02]  /*4970*/  RED.E.ADD.F32.FTZ.RN.STRONG.GPU [R4.64], R7 ;  /* 0x000000070400798e */ /* 0x0109e4000c10e786 */
.L_x_14056:
[----:B------:R-:W-:Y:S05]  /*4980*/  BSYNC B0 ;  /* 0x0000000000007941 */ /* 0x000fea0003800000 */
.L_x_14055:
        /* <DEDUP_REMOVED lines=101> */
.L_x_14058:
[----:B0-----:R-:W-:Y:S05]  /*4fe0*/  BSYNC B0 ;  /* 0x0000000000007941 */ /* 0x001fea0003800000 */
.L_x_14057:
[----:B------:R-:W-:Y:S02]  /*4ff0*/  IADD3 R89, R89, 0x1, RZ ;  /* 0x0000000159597810 */ /* 0x000fe40007ffe0ff */
[----:B------:R-:W-:-:S02]  /*5000*/  IADD3 R90, P1, R90, 0x1, RZ ;  /* 0x000000015a5a7810 */ /* 0x000fc40007f3e0ff */
[----:B------:R-:W-:Y:S02]  /*5010*/  ISETP.GE.AND P0, PT, R89, c[0x0][0x16c], PT ;  /* 0x00005b0059007a0c */ /* 0x000fe40003f06270 */
[----:B------:R-:W-:-:S11]  /*5020*/  IADD3.X R91, RZ, R91, RZ, P1, !PT ;  /* 0x0000005bff5b7210 */ /* 0x000fd60000ffe4ff */
[----:B------:R-:W-:Y:S01]  /*5030*/  @P0 CALL.REL.NOINC `(.L_x_14028) ;  /* 0x0000001000000944 */ /* 0x000fe20003c00000 */
[----:B------:R-:W-:Y:S05]  /*5040*/  BRA `(.L_x_14059) ;  /* 0xffffd09000007947 */ /* 0x000fea000383ffff */
.L_x_14028:
[----:B------:R-:W-:Y:S01]  /*5050*/  BAR.SYNC.DEFER_BLOCKING 0x0 ;  /* 0x0000000000007b1d */ /* 0x000fe20000010000 */
[----:B------:R-:W-:-:S06]  /*5060*/  IMAD.WIDE R2, R63, 0x8, R24 ;  /* 0x000000083f027825 */ /* 0x000fcc00078e0218 */
[----:B------:R-:W4:Y:S01]  /*5070*/  LDG.E.64 R2, [R2.64] ;  /* 0x0000000602027981 */ /* 0x000f22000c1e1b00 */
[----:B------:R-:W-:Y:S01]  /*5080*/  F2F.F16.F32 R87, R87 ;  /* 0x0000005700577304 */ /* 0x000fe20000200800 */
[----:B------:R-:W-:Y:S01]  /*5090*/  IADD3 R17, R53, -0x1, RZ ;  /* 0xffffffff35117810 */ /* 0x000fe20007ffe0ff */
[----:B------:R-:W-:-:S06]  /*50a0*/  UIADD3 UR4, UR4, -0x100, URZ ;  /* 0xffffff0004047890 */ /* 0x000fcc000fffe03f */
        /* <DEDUP_REMOVED lines=15> */
[----:B------:R-:W-:-:S02]  /*51a0*/  FADD.FTZ R6, R2, R69 ;  /* 0x0000004502067221 */ /* 0x000fc40000010000 */
[--C-:B------:R-:W-:Y:S01]  /*51b0*/  FADD.FTZ R3, R4, R69.reuse ;  /* 0x0000004504037221 */ /* 0x100fe20000010000 */
[----:B------:R-:W-:Y:S02]  /*51c0*/  HADD2.F32 R4, -RZ, R5.H0_H0 ;  /* 0x20000005ff047230 */ /* 0x000fe40000004100 */
[----:B------:R-:W-:Y:S02]  /*51d0*/  FSETP.GTU.FTZ.AND P1, PT, R6, 20, PT ;  /* 0x41a000000600780b */ /* 0x000fe40003f3c000 */
[----:B------:R-:W-:Y:S01]  /*51e0*/  FSETP.GTU.FTZ.AND P0, PT, R3, 20, PT ;  /* 0x41a000000300780b */ /* 0x000fe20003f1c000 */
[----:B------:R-:W-:-:S04]  /*51f0*/  FADD.FTZ R9, R4, R69 ;  /* 0x0000004504097221 */ /* 0x000fc80000010000 */
[----:B------:R-:W-:Y:S01]  /*5200*/  @!P2 FMUL.FTZ R2, R8, -1.4426950216293334961 ;  /* 0xbfb8aa3b0802a820 */ /* 0x000fe20000410000 */
[----:B------:R-:W-:-:S05]  /*5210*/  FSETP.GTU.FTZ.AND P3, PT, R9, 20, PT ;  /* 0x41a000000900780b */ /* 0x000fca0003f7c000 */
[----:B------:R-:W-:Y:S01]  /*5220*/  @!P1 FMUL.FTZ R6, R6, -1.4426950216293334961 ;  /* 0xbfb8aa3b06069820 */ /* 0x000fe20000410000 */
[----:B------:R-:W0:Y:S01]  /*5230*/  @!P2 MUFU.EX2 R2, R2 ;  /* 0x000000020002a308 */ /* 0x000e220000000800 */
[----:B------:R-:W-:-:S06]  /*5240*/  @!P0 FMUL.FTZ R4, R3, -1.4426950216293334961 ;  /* 0xbfb8aa3b03048820 */ /* 0x000fcc0000410000 */
[----:B------:R-:W-:Y:S01]  /*5250*/  @!P3 FMUL.FTZ R9, R9, -1.4426950216293334961 ;  /* 0xbfb8aa3b0909b820 */ /* 0x000fe20000410000 */
[----:B------:R-:W1:Y:S08]  /*5260*/  @!P1 MUFU.EX2 R6, R6 ;  /* 0x0000000600069308 */ /* 0x000e700000000800 */
[----:B------:R-:W4:Y:S01]  /*5270*/  @!P0 MUFU.EX2 R4, R4 ;  /* 0x0000000400048308 */ /* 0x000f220000000800 */
[----:B0-----:R-:W-:-:S02]  /*5280*/  @!P2 FADD.FTZ R8, R2, 1 ;  /* 0x3f8000000208a421 */ /* 0x001fc40000010000 */
[----:B------:R-:W-:-:S05]  /*5290*/  IMAD.WIDE.U32 R2, R87, 0x10000, RZ ;  /* 0x0001000057027825 */ /* 0x000fca00078e00ff */
[----:B------:R-:W0:Y:S01]  /*52a0*/  @!P3 MUFU.EX2 R9, R9 ;  /* 0x000000090009b308 */ /* 0x000e220000000800 */
[----:B-1----:R-:W-:Y:S01]  /*52b0*/  @!P1 FADD.FTZ R10, R6, 1 ;  /* 0x3f800000060a9421 */ /* 0x002fe20000010000 */
[----:B------:R-:W-:Y:S02]  /*52c0*/  LOP3.LUT R7, R7, R3, RZ, 0xfc, !PT ;  /* 0x0000000307077212 */ /* 0x000fe400078efcff */
[----:B------:R-:W-:-:S04]  /*52d0*/  LOP3.LUT R6, R2, R11, RZ, 0xfc, !PT ;  /* 0x0000000b02067212 */ /* 0x000fc800078efcff */
[----:B------:R1:W5:Y:S01]  /*52e0*/  @!P2 MUFU.RCP R13, R8 ;  /* 0x00000008000da308 */ /* 0x0003620000001000 */
[----:B------:R2:W-:Y:S01]  /*52f0*/  STS.64 [R52.X8], R6 ;  /* 0x0000000634007388 */ /* 0x0005e20000008a00 */
[----:B------:R-:W-:-:S06]  /*5300*/  NOP ;  /* 0x0000000000007918 */ /* 0x000fcc0000000000 */
[----:B------:R-:W3:Y:S01]  /*5310*/  LDS.64 R2, [R52.X8] ;  /* 0x0000000034027984 */ /* 0x000ee20000008a00 */
[----:B----4-:R-:W-:Y:S01]  /*5320*/  @!P0 FADD.FTZ R5, R4, 1 ;  /* 0x3f80000004058421 */ /* 0x010fe20000010000 */
[----:B-1----:R-:W-:Y:S01]  /*5330*/  SHF.L.U32 R8, R17, 0x7, RZ ;  /* 0x0000000711087819 */ /* 0x002fe200000006ff */
[----:B0-----:R-:W-:Y:S01]  /*5340*/  @!P3 FADD.FTZ R4, R9, 1 ;  /* 0x3f8000000904b421 */ /* 0x001fe20000010000 */
[----:B------:R-:W0:Y:S01]  /*5350*/  @!P1 MUFU.RCP R10, R10 ;  /* 0x0000000a000a9308 */ /* 0x000e220000001000 */
[----:B--2---:R-:W-:Y:S01]  /*5360*/  IMAD R7, R71, c[0x0][0x2e0], RZ ;  /* 0x0000b80047077a24 */ /* 0x004fe200078e02ff */
[----:B------:R-:W-:Y:S01]  /*5370*/  SHF.R.S32.HI R9, RZ, 0x1f, R8 ;  /* 0x0000001fff097819 */ /* 0x000fe20000011408 */
[----:B-----5:R-:W-:Y:S01]  /*5380*/  @!P2 FMUL.FTZ R82, R82, R13 ;  /* 0x0000000d5252a220 */ /* 0x020fe20000410000 */
[----:B------:R-:W-:Y:S01]  /*5390*/  IADD3 R56, P2, R56, -0x100, RZ ;  /* 0xffffff0038387810 */ /* 0x000fe20007f5e0ff */
[----:B------:R-:W-:-:S03]  /*53a0*/  IMAD R7, R72, c[0x0][0x2e4], R7 ;  /* 0x0000b90048077a24 */ /* 0x000fc600078e0207 */
[----:B------:R1:W2:Y:S01]  /*53b0*/  @!P0 MUFU.RCP R16, R5 ;  /* 0x0000000500108308 */ /* 0x0002a20000001000 */
[----:B------:R-:W-:-:S07]  /*53c0*/  IADD3.X R57, R57, -0x1, RZ, P2, !PT ;  /* 0xffffffff39397810 */ /* 0x000fce00017fe4ff */
[----:B------:R4:W5:Y:S01]  /*53d0*/  @!P3 MUFU.RCP R18, R4 ;  /* 0x000000040012b308 */ /* 0x0009620000001000 */
[----:B-1----:R-:W-:Y:S02]  /*53e0*/  IMAD R5, R66, c[0x0][0x2d8], RZ ;  /* 0x0000b60042057a24 */ /* 0x002fe400078e02ff */
[----:B0-----:R-:W-:Y:S01]  /*53f0*/  @!P1 FMUL.FTZ R83, R83, R10 ;  /* 0x0000000a53539220 */ /* 0x001fe20000410000 */
[----:B------:R-:W-:Y:S01]  /*5400*/  IADD3 R60, P1, R60, -0x100, RZ ;  /* 0xffffff003c3c7810 */ /* 0x000fe20007f3e0ff */
[C---:B------:R-:W-:Y:S02]  /*5410*/  IMAD R11, R68.reuse, c[0x0][0x2dc], R5 ;  /* 0x0000b700440b7a24 */ /* 0x040fe400078e0205 */
[----:B--2---:R-:W-:Y:S01]  /*5420*/  @!P0 FMUL.FTZ R85, R85, R16 ;  /* 0x0000001055558220 */ /* 0x004fe20000410000 */
[----:B------:R-:W0:Y:S01]  /*5430*/  F2F.F16.F32 R12, R83 ;  /* 0x00000053000c7304 */ /* 0x000e220000200800 */
[----:B----4-:R-:W-:Y:S01]  /*5440*/  IMAD.WIDE.U32 R4, R68, c[0x0][0x2d8], R8 ;  /* 0x0000b60044047a25 */ /* 0x010fe200078e0008 */
[----:B------:R-:W-:-:S03]  /*5450*/  IADD3.X R59, R59, -0x1, RZ, P1, !PT ;  /* 0xffffffff3b3b7810 */ /* 0x000fc60000ffe4ff */
[----:B------:R-:W-:Y:S01]  /*5460*/  IMAD.WIDE.U32 R8, R68, c[0x0][0x2f8], R8 ;  /* 0x0000be0044087a25 */ /* 0x000fe200078e0008 */
[----:B------:R-:W-:Y:S02]  /*5470*/  IADD3 R5, R5, R11, RZ ;  /* 0x0000000b05057210 */ /* 0x000fe40007ffe0ff */
[----:B------:R-:W-:Y:S01]  /*5480*/  F2F.F16.F32 R14, R82 ;  /* 0x00000052000e7304 */ /* 0x000fe20000200800 */
[----:B-----5:R-:W-:Y:S01]  /*5490*/  @!P3 FMUL.FTZ R81, R81, R18 ;  /* 0x000000125151b220 */ /* 0x020fe20000410000 */
[----:B------:R-:W-:Y:S01]  /*54a0*/  ISETP.GT.AND P3, PT, R53, 0x1, PT ;  /* 0x000000013500780c */ /* 0x000fe20003f64270 */
[----:B------:R-:W-:Y:S01]  /*54b0*/  IMAD.WIDE.U32 R4, R72, c[0x0][0x2e0], R4 ;  /* 0x0000b80048047a25 */ /* 0x000fe200078e0004 */
[----:B------:R-:W-:-:S03]  /*54c0*/  MOV R53, R17 ;  /* 0x0000001100357202 */ /* 0x000fc60000000f00 */
[----:B------:R-:W-:Y:S01]  /*54d0*/  FADD.FTZ R64, R85, R64 ;  /* 0x0000004055407221 */ /* 0x000fe20000010000 */
[----:B------:R-:W-:Y:S01]  /*54e0*/  IADD3 R5, R5, R7, RZ ;  /* 0x0000000705057210 */ /* 0x000fe20007ffe0ff */
[----:B------:R-:W1:Y:S01]  /*54f0*/  F2F.F16.F32 R15, R81 ;  /* 0x00000051000f7304 */ /* 0x000e620000200800 */
[----:B------:R-:W-:Y:S01]  /*5500*/  LEA R10, P0, R4, c[0x0][0x330], 0x1 ;  /* 0x0000cc00040a7a11 */ /* 0x000fe200078008ff */
[----:B0-----:R-:W-:-:S03]  /*5510*/  IMAD.WIDE.U32 R6, R12, 0x10000, RZ ;  /* 0x000100000c067825 */ /* 0x001fc600078e00ff */
[----:B------:R-:W-:Y:S01]  /*5520*/  LEA.HI.X R11, R4, c[0x0][0x334], R5, 0x1, P0 ;  /* 0x0000cd00040b7a11 */ /* 0x000fe200000f0c05 */
[----:B------:R-:W-:Y:S02]  /*5530*/  FADD.FTZ R83, R64, R83 ;  /* 0x0000005340537221 */ /* 0x000fe40000010000 */
[----:B------:R-:W0:Y:S02]  /*5540*/  F2F.F16.F32 R13, R85 ;  /* 0x00000055000d7304 */ /* 0x000e240000200800 */
[----:B------:R-:W-:-:S04]  /*5550*/  IMAD.WIDE R4, R63, 0x8, R10 ;  /* 0x000000083f047825 */ /* 0x000fc800078e020a */
[----:B------:R-:W-:Y:S01]  /*5560*/  FADD.FTZ R64, R83, R82 ;  /* 0x0000005253407221 */ /* 0x000fe20000010000 */
[----:B---3--:R2:W-:Y:S01]  /*5570*/  STG.E.64 [R4.64], R2 ;  /* 0x0000000204007986 */ /* 0x0085e2000c101b06 */
[----:B-1----:R-:W-:Y:S02]  /*5580*/  PRMT R15, R14, 0x5410, R15 ;  /* 0x000054100e0f7816 */ /* 0x002fe4000000000f */
[----:B------:R-:W-:Y:S02]  /*5590*/  FADD.FTZ R64, R64, R81 ;  /* 0x0000005140407221 */ /* 0x000fe40000010000 */
[----:B------:R-:W-:Y:S01]  /*55a0*/  LOP3.LUT R11, R15, R7, RZ, 0xfc, !PT ;  /* 0x000000070f0b7212 */ /* 0x000fe200078efcff */
[----:B------:R-:W-:Y:S01]  /*55b0*/  IMAD R15, R71, c[0x0][0x300], RZ ;  /* 0x0000c000470f7a24 */ /* 0x000fe200078e02ff */
[----:B0-----:R-:W-:Y:S01]  /*55c0*/  LOP3.LUT R10, R6, R13, RZ, 0xfc, !PT ;  /* 0x0000000d060a7212 */ /* 0x001fe200078efcff */
[----:B------:R-:W-:Y:S01]  /*55d0*/  BAR.SYNC.DEFER_BLOCKING 0x0 ;  /* 0x0000000000007b1d */ /* 0x000fe20000010000 */
[----:B------:R-:W-:-:S02]  /*55e0*/  IMAD R13, R66, c[0x0][0x2f8], RZ ;  /* 0x0000be00420d7a24 */ /* 0x000fc400078e02ff */
[----:B------:R-:W-:Y:S02]  /*55f0*/  IMAD R15, R72, c[0x0][0x304], R15 ;  /* 0x0000c100480f7a24 */ /* 0x000fe400078e020f */
[----:B------:R-:W-:-:S05]  /*5600*/  IMAD R13, R68, c[0x0][0x2fc], R13 ;  /* 0x0000bf00440d7a24 */ /* 0x000fca00078e020d */
[----:B------:R-:W-:-:S05]  /*5610*/  IADD3 R9, R9, R13, RZ ;  /* 0x0000000d09097210 */ /* 0x000fca0007ffe0ff */
[----:B--2---:R-:W-:-:S05]  /*5620*/  IMAD.WIDE.U32 R2, R72, c[0x0][0x300], R8 ;  /* 0x0000c00048027a25 */ /* 0x004fca00078e0008 */
[----:B------:R-:W-:Y:S02]  /*5630*/  IADD3 R3, R3, R15, RZ ;  /* 0x0000000f03037210 */ /* 0x000fe40007ffe0ff */
[----:B------:R-:W-:Y:S01]  /*5640*/  LEA R4, P0, R2, c[0x0][0x340], 0x1 ;  /* 0x0000d00002047a11 */ /* 0x000fe200078008ff */
[----:B------:R-:W-:Y:S01]  /*5650*/  STS.64 [R52.X8], R10 ;  /* 0x0000000a34007388 */ /* 0x000fe20000008a00 */
[----:B------:R-:W-:-:S06]  /*5660*/  NOP ;  /* 0x0000000000007918 */ /* 0x000fcc0000000000 */
[----:B------:R-:W0:Y:S01]  /*5670*/  LDS.64 R6, [R52.X8] ;  /* 0x0000000034067984 */ /* 0x000e220000008a00 */
[----:B------:R-:W-:Y:S02]  /*5680*/  LEA.HI.X R5, R2, c[0x0][0x344], R3, 0x1, P0 ;  /* 0x0000d10002057a11 */ /* 0x000fe400000f0c03 */
[----:B------:R-:W-:-:S03]  /*5690*/  IADD3 R24, P0, R24, -0x100, RZ ;  /* 0xffffff0018187810 */ /* 0x000fc60007f1e0ff */
[----:B------:R-:W-:Y:S01]  /*56a0*/  IMAD.WIDE R2, R63, 0x8, R4 ;  /* 0x000000083f027825 */ /* 0x000fe200078e0204 */
[----:B------:R-:W-:Y:S02]  /*56b0*/  IADD3.X R25, R25, -0x1, RZ, P0, !PT ;  /* 0xffffffff19197810 */ /* 0x000fe400007fe4ff */
[----:B------:R-:W-:-:S04]  /*56c0*/  IADD3 R55, P0, R55, -0x200, RZ ;  /* 0xfffffe0037377810 */ /* 0x000fc80007f1e0ff */
[----:B------:R-:W-:Y:S01]  /*56d0*/  IADD3.X R54, R54, -0x1, RZ, P0, !PT ;  /* 0xffffffff36367810 */ /* 0x000fe200007fe4ff */
[----:B0-----:R0:W-:Y:S01]  /*56e0*/  STG.E.64 [R2.64], R6 ;  /* 0x0000000602007986 */ /* 0x0011e2000c101b06 */
[----:B------:R-:W-:Y:S01]  /*56f0*/  @!P3 CALL.REL.NOINC `(.L_x_14018) ;  /* 0x000000100000b944 */ /* 0x000fe20003c00000 */
[----:B------:R-:W-:Y:S05]  /*5700*/  BRA `(.L_x_14060) ;  /* 0xffffb2a000007947 */ /* 0x000fea000383ffff */
.L_x_14018:
        /* <DEDUP_REMOVED lines=24> */
.L_x_14062:
[----:B0-----:R-:W-:Y:S05]  /*5890*/  BSYNC B0 ;  /* 0x0000000000007941 */ /* 0x001fea0003800000 */
.L_x_14061:
        /* <DEDUP_REMOVED lines=23> */
.L_x_14064:
[----:B------:R-:W1:Y:S02]  /*5a10*/  S2R R13, SR_TID.X ;  /* 0x00000000000d7919 */ /* 0x000e640000002100 */
.L_x_14065:
[----:B0-----:R-:W-:Y:S05]  /*5a20*/  BSYNC B0 ;  /* 0x0000000000007941 */ /* 0x001fea0003800000 */
.L_x_14063:
        /* <DEDUP_REMOVED lines=10> */
.L_x_14066:
        /* <DEDUP_REMOVED lines=28> */
.L_x_14067:
        /* <DEDUP_REMOVED lines=15> */
.L_x_14775:


//--------------------- .text._Z25selective_scan_bwd_kernelI32Selective_Scan_bwd_kernel_traitsILi32ELi4ELb1ELb1ELb0ELb0ELb0EN3c104HalfENS1_7complexIfEEEEv12SSMParamsBwd --------------------------
	.section	.text._Z25selective_scan_bwd_kernelI32Selective_Scan_bwd_kernel_traitsILi32ELi4ELb1ELb1ELb0ELb0ELb0EN3c104HalfENS1_7complexIfEEEEv12SSMParamsBwd,"ax",@progbits
	.sectioninfo	@"SHI_REGISTERS=155"
	.align	128
        .global         _Z25selective_scan_bwd_kernelI32Selective_Scan_bwd_kernel_traitsILi32ELi4ELb1ELb1ELb0ELb0ELb0EN3c104HalfENS1_7complexIfEEEEv12SSMParamsBwd
        .type           _Z25selective_scan_bwd_kernelI32Selective_Scan_bwd_kernel_traitsILi32ELi4ELb1ELb1ELb0ELb0ELb0EN3c104HalfENS1_7complexIfEEEEv12SSMParamsBwd,@function
        .size           _Z25selective_scan_bwd_kernelI32Selective_Scan_bwd_kernel_traitsILi32ELi4ELb1ELb1ELb0ELb0ELb0EN3c104HalfENS1_7complexIfEEEEv12SSMParamsBwd,(.L_x_14776 - _Z25selective_scan_bwd_kernelI32Selective_Scan_bwd_kernel_traitsILi32ELi4ELb1ELb1ELb0ELb0ELb0EN3c104HalfENS1_7complexIfEEEEv12SSMParamsBwd)
        .other          _Z25selective_scan_bwd_kernelI32Selective_Scan_bwd_kernel_traitsILi32ELi4ELb1ELb1ELb0ELb0ELb0EN3c104HalfENS1_7complexIfEEEEv12SSMParamsBwd,@"STO_CUDA_ENTRY STV_DEFAULT"
_Z25selective_scan_bwd_kernelI32Selective_Scan_bwd_kernel_traitsILi32ELi4ELb1ELb1ELb0ELb0ELb0EN3c104HalfENS1_7complexIfEEEEv12SSMParamsBwd:
.text._Z25selective_scan_bwd_kernelI32Selective_Scan_bwd_kernel_traitsILi32ELi4ELb1ELb1ELb0ELb0ELb0EN3c104HalfENS1_7complexIfEEEEv12SSMParamsBwd:
        /* <DEDUP_REMOVED lines=106> */
[----:B------:R-:W-:Y:S01]  /*06a0*/  CS2R R10, SRZ ;  /* 0x00000000000a7805 */ /* 0x000fe2000001ff00 */
[----:B------:R-:W-:Y:S02]  /*06b0*/  @P0 MOV R15, 0x10 ;  /* 0x00000010000f0802 */ /* 0x000fe40000000f00 */
[----:B------:R-:W-:Y:S01]  /*06c0*/  SHF.R.U64 R8, R8, 0x1, R3 ;  /* 0x0000000108087819 */ /* 0x000fe20000001203 */
[----:B------:R-:W-:Y:S01]  /*06d0*/  IMAD R3, R2, R95, RZ ;  /* 0x0000005f02037224 */ /* 0x000fe200078e02ff */
[C---:B------:R-:W-:Y:S01]  /*06e0*/  @P1 LEA R12, P4, R99.reuse, c[0x0][0x328], 0x2 ;  /* 0x0000ca00630c1a11 */ /* 0x040fe200078810ff */
[----:B------:R-:W-:Y:S01]  /*06f0*/  @P0 IMAD.WIDE R14, R0, R15, c[0x0][0x260] ;  /* 0x00009800000e0625 */ /* 0x000fe200078e020f */
[C---:B------:R-:W-:Y:S01]  /*0700*/  @P2 LEA R10, P5, R99.reuse, c[0x0][0x348], 0x2 ;  /* 0x0000d200630a2a11 */ /* 0x040fe200078a10ff */
[----:B------:R-:W-:Y:S01]  /*0710*/  @!P0 CS2R R14, SRZ ;  /* 0x00000000000e8805 */ /* 0x000fe2000001ff00 */
[C-C-:B------:R-:W-:Y:S01]  /*0720*/  @P1 LEA.HI.X R13, R99.reuse, c[0x0][0x32c], R98.reuse, 0x2, P4 ;  /* 0x0000cb00630d1a11 */ /* 0x140fe200020f1462 */
[----:B------:R-:W-:Y:S01]  /*0730*/  IMAD R3, R94, R8, R3 ;  /* 0x000000085e037224 */ /* 0x000fe200078e0203 */
[----:B------:R-:W-:Y:S01]  /*0740*/  @P2 LEA.HI.X R11, R99, c[0x0][0x34c], R98, 0x2, P5 ;  /* 0x0000d300630b2a11 */ /* 0x000fe200028f1462 */
[----:B------:R-:W-:Y:S05]  /*0750*/  @!P3 BRA `(.L_x_14068) ;  /* 0x00003aa00000b947 */ /* 0x000fea0003800000 */
[----:B------:R-:W0:Y:S01]  /*0760*/  S2R R90, SR_TID.X ;  /* 0x00000000005a7919 */ /* 0x000e220000002100 */
[----:B------:R-:W-:Y:S01]  /*0770*/  IMAD.WIDE.U32 R8, R8, R95, RZ ;  /* 0x0000005f08087225 */ /* 0x000fe200078e00ff */
[----:B------:R-:W-:Y:S01]  /*0780*/  MOV R78, c[0x0][0x174] ;  /* 0x00005d00004e7a02 */ /* 0x000fe20000000f00 */
[----:B------:R-:W-:Y:S01]  /*0790*/  UMOV UR4, URZ ;  /* 0x0000003f00047c82 */ /* 0x000fe20008000000 */
[----:B------:R-:W1:Y:S01]  /*07a0*/  S2R R76, SR_LANEID ;  /* 0x00000000004c7919 */ /* 0x000e620000000000 */
[----:B------:R-:W-:Y:S01]  /*07b0*/  IMAD R0, R106, c[0x0][0x2a0], RZ ;  /* 0x0000a8006a007a24 */ /* 0x000fe200078e02ff */
[----:B------:R-:W-:Y:S01]  /*07c0*/  IADD3 R3, R9, R3, RZ ;  /* 0x0000000309037210 */ /* 0x000fe20007ffe0ff */
[----:B------:R-:W-:Y:S01]  /*07d0*/  IMAD.WIDE.U32 R16, R99, c[0x0][0x180], RZ ;  /* 0x0000600063107a25 */ /* 0x000fe200078e00ff */
[----:B------:R-:W-:-:S02]  /*07e0*/  MOV R2, R8 ;  /* 0x0000000800027202 */ /* 0x000fc40000000f00 */
[----:B------:R-:W-:Y:S01]  /*07f0*/  MOV R91, RZ ;  /* 0x000000ff005b7202 */ /* 0x000fe20000000f00 */
[C---:B------:R-:W-:Y:S01]  /*0800*/  IMAD R87, R93.reuse, c[0x0][0x2a4], R0 ;  /* 0x0000a9005d577a24 */ /* 0x040fe200078e0200 */
[----:B------:R-:W-:Y:S01]  /*0810*/  MOV R92, RZ ;  /* 0x000000ff005c7202 */ /* 0x000fe20000000f00 */
[----:B------:R-:W-:-:S04]  /*0820*/  IMAD.WIDE.U32 R4, R93, c[0x0][0x2a0], R2 ;  /* 0x0000a8005d047a25 */ /* 0x000fc800078e0002 */
[----:B------:R-:W-:Y:S01]  /*0830*/  IMAD R0, R98, c[0x0][0x180], RZ ;  /* 0x0000600062007a24 */ /* 0x000fe200078e02ff */
[----:B------:R-:W-:Y:S01]  /*0840*/  IADD3 R87, R5, R87, RZ ;  /* 0x0000005705577210 */ /* 0x000fe20007ffe0ff */
[----:B------:R-:W-:Y:S01]  /*0850*/  IMAD.WIDE.U32 R18, R99, c[0x0][0x1b8], RZ ;  /* 0x00006e0063127a25 */ /* 0x000fe200078e00ff */
[----:B------:R-:W-:-:S03]  /*0860*/  LEA R89, P0, R4, c[0x0][0x318], 0x3 ;  /* 0x0000c60004597a11 */ /* 0x000fc600078018ff */
[----:B------:R-:W-:Y:S01]  /*0870*/  IMAD R77, R99, c[0x0][0x184], R0 ;  /* 0x00006100634d7a24 */ /* 0x000fe200078e0200 */
[----:B0-----:R-:W-:Y:S02]  /*0880*/  LOP3.LUT R7, R90, 0xffffffe0, RZ, 0xc0, !PT ;  /* 0xffffffe05a077812 */ /* 0x001fe400078ec0ff */
[----:B------:R-:W-:Y:S01]  /*0890*/  LEA.HI.X R87, R4, c[0x0][0x31c], R87, 0x3, P0 ;  /* 0x0000c70004577a11 */ /* 0x000fe200000f1c57 */
[----:B------:R-:W-:Y:S01]  /*08a0*/  IMAD R4, R98, c[0x0][0x1b8], RZ ;  /* 0x00006e0062047a24 */ /* 0x000fe200078e02ff */
[----:B------:R-:W-:Y:S02]  /*08b0*/  LOP3.LUT R88, R7, 0x1f, R90, 0xf8, !PT ;  /* 0x0000001f07587812 */ /* 0x000fe400078ef85a */
[C---:B------:R-:W-:Y:S01]  /*08c0*/  SHF.L.U32 R73, R90.reuse, 0x3, RZ ;  /* 0x000000035a497819 */ /* 0x040fe200000006ff */
[----:B------:R-:W-:Y:S01]  /*08d0*/  IMAD R75, R99, c[0x0][0x1bc], R4 ;  /* 0x00006f00634b7a24 */ /* 0x000fe200078e0204 */
[----:B------:R-:W-:Y:S02]  /*08e0*/  IADD3 R88, R7, R88, RZ ;  /* 0x0000005807587210 */ /* 0x000fe40007ffe0ff */
[----:B------:R-:W-:-:S02]  /*08f0*/  IADD3 R5, R90, 0x20, RZ ;  /* 0x000000205a057810 */ /* 0x000fc40007ffe0ff */
[C---:B------:R-:W-:Y:S02]  /*0900*/  IADD3 R71, R90.reuse, 0x40, RZ ;  /* 0x000000405a477810 */ /* 0x040fe40007ffe0ff */
[C---:B------:R-:W-:Y:S02]  /*0910*/  IADD3 R7, R90.reuse, 0x60, RZ ;  /* 0x000000605a077810 */ /* 0x040fe40007ffe0ff */
[C---:B------:R-:W-:Y:S02]  /*0920*/  IADD3 R69, R90.reuse, 0x80, RZ ;  /* 0x000000805a457810 */ /* 0x040fe40007ffe0ff */
[C---:B------:R-:W-:Y:S02]  /*0930*/  IADD3 R21, R90.reuse, 0xa0, RZ ;  /* 0x000000a05a157810 */ /* 0x040fe40007ffe0ff */
[C---:B------:R-:W-:Y:S02]  /*0940*/  IADD3 R67, R90.reuse, 0xc0, RZ ;  /* 0x000000c05a437810 */ /* 0x040fe40007ffe0ff */
[----:B------:R-:W-:-:S02]  /*0950*/  IADD3 R23, R90, 0xe0, RZ ;  /* 0x000000e05a177810 */ /* 0x000fc40007ffe0ff */
[----:B------:R-:W-:Y:S02]  /*0960*/  SHF.R.S32.HI R65, RZ, 0x1f, R88 ;  /* 0x0000001fff417819 */ /* 0x000fe40000011458 */
[C---:B------:R-:W-:Y:S02]  /*0970*/  LOP3.LUT R104, R90.reuse, 0x1f, RZ, 0xc0, !PT ;  /* 0x0000001f5a687812 */ /* 0x040fe400078ec0ff */
[----:B------:R-:W-:Y:S02]  /*0980*/  LEA.HI.SX32 R74, R90, R90, 0x1b ;  /* 0x0000005a5a4a7211 */ /* 0x000fe400078fdaff */
[----:B------:R-:W-:Y:S02]  /*0990*/  IADD3 R77, R17, R77, RZ ;  /* 0x0000004d114d7210 */ /* 0x000fe40007ffe0ff */
[----:B------:R-:W-:Y:S02]  /*09a0*/  IADD3 R75, R19, R75, RZ ;  /* 0x0000004b134b7210 */ /* 0x000fe40007ffe0ff */
[----:B------:R-:W-:-:S02]  /*09b0*/  LEA.HI.SX32 R73, R73, R73, 0x1b ;  /* 0x0000004949497211 */ /* 0x000fc400078fdaff */
[-C--:B------:R-:W-:Y:S02]  /*09c0*/  LEA.HI.SX32 R72, R5, R90.reuse, 0x1b ;  /* 0x0000005a05487211 */ /* 0x080fe400078fdaff */
[-C--:B------:R-:W-:Y:S02]  /*09d0*/  LEA.HI.SX32 R71, R71, R90.reuse, 0x1b ;  /* 0x0000005a47477211 */ /* 0x080fe400078fdaff */
[-C--:B------:R-:W-:Y:S02]  /*09e0*/  LEA.HI.SX32 R70, R7, R90.reuse, 0x1b ;  /* 0x0000005a07467211 */ /* 0x080fe400078fdaff */
[-C--:B------:R-:W-:Y:S02]  /*09f0*/  LEA.HI.SX32 R69, R69, R90.reuse, 0x1b ;  /* 0x0000005a45457211 */ /* 0x080fe400078fdaff */
[-C--:B------:R-:W-:Y:S02]  /*0a00*/  LEA.HI.SX32 R68, R21, R90.reuse, 0x1b ;  /* 0x0000005a15447211 */ /* 0x080fe400078fdaff */
[----:B------:R-:W-:-:S02]  /*0a10*/  LEA.HI.SX32 R67, R67, R90, 0x1b ;  /* 0x0000005a43437211 */ /* 0x000fc400078fdaff */
[----:B------:R-:W-:Y:S02]  /*0a20*/  LEA.HI.SX32 R66, R23, R90, 0x1b ;  /* 0x0000005a17427211 */ /* 0x000fe400078fdaff */
[----:B-1----:R-:W-:Y:S02]  /*0a30*/  SHF.L.U64.HI R65, R88, 0x3, R65 ;  /* 0x0000000358417819 */ /* 0x002fe40000010241 */
.L_x_14101:
        /* <DEDUP_REMOVED lines=8> */
[----:B--2---:R-:W-:Y:S01]  /*0ac0*/  STS.64 [R76.X8], R6 ;  /* 0x000000064c007388 */ /* 0x004fe20000008a00 */
[----:B------:R-:W-:-:S06]  /*0ad0*/  NOP ;  /* 0x0000000000007918 */ /* 0x000fcc0000000000 */
[----:B------:R-:W0:Y:S04]  /*0ae0*/  LDS.64 R20, [R76.X8] ;  /* 0x000000004c147984 */ /* 0x000e280000008a00 */
        /* <DEDUP_REMOVED lines=10> */
[----:B0-----:R-:W-:Y:S01]  /*0b90*/  SHF.R.U64 R6, R20, 0x10, R21 ;  /* 0x0000001014067819 */ /* 0x001fe20000001215 */
[----:B------:R-:W-:Y:S01]  /*0ba0*/  HADD2.F32 R7, -RZ, R20.H0_H0 ;  /* 0x20000014ff077230 */ /* 0x000fe20000004100 */
[----:B------:R-:W-:Y:S01]  /*0bb0*/  ISETP.LT.AND P0, PT, RZ, c[0x0][0x16c], PT ;  /* 0x00005b00ff007a0c */ /* 0x000fe20003f01270 */
[----:B-1----:R-:W-:-:S02]  /*0bc0*/  HADD2.F32 R22, -RZ, R21.H0_H0 ;  /* 0x20000015ff167230 */ /* 0x002fc40000004100 */
[----:B------:R-:W-:-:S10]  /*0bd0*/  HADD2.F32 R6, -RZ, R6.H0_H0 ;  /* 0x20000006ff067230 */ /* 0x000fd40000004100 */
[----:B------:R-:W-:Y:S01]  /*0be0*/  @!P0 MOV R64, RZ ;  /* 0x000000ff00408202 */ /* 0x000fe20000000f00 */
[----:B------:R-:W-:Y:S01]  /*0bf0*/  @!P0 CS2R R62, SRZ ;  /* 0x00000000003e8805 */ /* 0x000fe2000001ff00 */
[----:B------:R-:W-:Y:S01]  /*0c00*/  @!P0 MOV R60, RZ ;  /* 0x000000ff003c8202 */ /* 0x000fe20000000f00 */
[----:B--2---:R-:W-:Y:S01]  /*0c10*/  STS.64 [R76.X8], R24 ;  /* 0x000000184c007388 */ /* 0x004fe20000008a00 */
[----:B------:R-:W-:-:S06]  /*0c20*/  NOP ;  /* 0x0000000000007918 */ /* 0x000fcc0000000000 */
[----:B------:R-:W0:Y:S02]  /*0c30*/  LDS.64 R26, [R76.X8] ;  /* 0x000000004c1a7984 */ /* 0x000e240000008a00 */
[--C-:B0-----:R-:W-:Y:S01]  /*0c40*/  SHF.R.U64 R0, R26, 0x10, R27.reuse ;  /* 0x000000101a007819 */ /* 0x101fe2000000121b */
[----:B------:R-:W-:Y:S01]  /*0c50*/  HADD2.F32 R56, -RZ, R26.H0_H0 ;  /* 0x2000001aff387230 */ /* 0x000fe20000004100 */
[----:B------:R-:W-:Y:S01]  /*0c60*/  SHF.R.U32.HI R36, RZ, 0x10, R27 ;  /* 0x00000010ff247819 */ /* 0x000fe2000001161b */
[----:B------:R-:W-:Y:S02]  /*0c70*/  HADD2.F32 R54, -RZ, R27.H0_H0 ;  /* 0x2000001bff367230 */ /* 0x000fe40000004100 */
[----:B------:R-:W-:Y:S01]  /*0c80*/  HADD2.F32 R0, -RZ, R0.H0_H0 ;  /* 0x20000000ff007230 */ /* 0x000fe20000004100 */
[C---:B------:R-:W-:Y:S01]  /*0c90*/  FFMA.FTZ R7, R56.reuse, R7, R92 ;  /* 0x0000000738077223 */ /* 0x040fe2000001005c */
[----:B------:R-:W-:Y:S01]  /*0ca0*/  SHF.R.U32.HI R92, RZ, 0x10, R21 ;  /* 0x00000010ff5c7819 */ /* 0x000fe20000011615 */
[----:B------:R-:W-:Y:S01]  /*0cb0*/  HADD2.F32 R36, -RZ, R36.H0_H0 ;  /* 0x20000024ff247230 */ /* 0x000fe20000004100 */
[----:B-----5:R-:W-:-:S02]  /*0cc0*/  FMUL.FTZ R58, R56, R97 ;  /* 0x00000061383a7220 */ /* 0x020fc40000410000 */
[----:B------:R-:W-:Y:S01]  /*0cd0*/  FFMA.FTZ R7, R0, R6, R7 ;  /* 0x0000000600077223 */ /* 0x000fe20000010007 */
[----:B------:R-:W-:Y:S01]  /*0ce0*/  HADD2.F32 R92, -RZ, R92.H0_H0 ;  /* 0x2000005cff5c7230 */ /* 0x000fe20000004100 */
[CC--:B------:R-:W-:Y:S02]  /*0cf0*/  FMUL.FTZ R61, R54.reuse, R97.reuse ;  /* 0x00000061363d7220 */ /* 0x0c0fe40000410000 */
[----:B------:R-:W-:Y:S02]  /*0d00*/  FFMA.FTZ R7, R54, R22, R7 ;  /* 0x0000001636077223 */ /* 0x000fe40000010007 */
[-C--:B------:R-:W-:Y:S02]  /*0d10*/  FMUL.FTZ R59, R0, R97.reuse ;  /* 0x00000061003b7220 */ /* 0x080fe40000410000 */
[C---:B------:R-:W-:Y:S02]  /*0d20*/  FFMA.FTZ R92, R36.reuse, R92, R7 ;  /* 0x0000005c245c7223 */ /* 0x040fe40000010007 */
[----:B------:R-:W-:Y:S01]  /*0d30*/  FMUL.FTZ R57, R36, R97 ;  /* 0x0000006124397220 */ /* 0x000fe20000410000 */
[----:B------:R-:W-:Y:S06]  /*0d40*/  BAR.SYNC.DEFER_BLOCKING 0x0 ;  /* 0x0000000000007b1d */ /* 0x000fec0000010000 */
[----:B---3--:R-:W-:Y:S05]  /*0d50*/  @!P0 BRA `(.L_x_14069) ;  /* 0x0000306000008947 */ /* 0x008fea0003800000 */
[----:B------:R-:W-:Y:S01]  /*0d60*/  MOV R6, R8 ;  /* 0x0000000800067202 */ /* 0x000fe20000000f00 */
[----:B------:R-:W-:Y:S01]  /*0d70*/  IMAD R24, R106, c[0x0][0x2a0], RZ ;  /* 0x0000a8006a187a24 */ /* 0x000fe200078e02ff */
[----:B------:R-:W-:Y:S01]  /*0d80*/  MOV R7, R3 ;  /* 0x0000000300077202 */ /* 0x000fe20000000f00 */
[----:B------:R-:W-:Y:S01]  /*0d90*/  HADD2.F32 R47, -RZ, R4.H0_H0 ;  /* 0x20000004ff2f7230 */ /* 0x000fe20000004100 */
[----:B------:R-:W-:Y:S01]  /*0da0*/  SHF.R.U32.HI R37, RZ, 0x10, R5 ;  /* 0x00000010ff257819 */ /* 0x000fe20000011605 */
[----:B------:R-:W-:Y:S01]  /*0db0*/  HFMA2.MMA R51, -RZ, RZ, 0, 0 ;  /* 0x00000000ff337435 */ /* 0x000fe200000001ff */
[----:B------:R-:W-:Y:S01]  /*0dc0*/  FADD.FTZ R56, R56, R56 ;  /* 0x0000003838387221 */ /* 0x000fe20000010000 */
[----:B------:R-:W-:Y:S01]  /*0dd0*/  HFMA2.MMA R52, -RZ, RZ, 0, 0 ;  /* 0x00000000ff347435 */ /* 0x000fe200000001ff */
[C---:B------:R-:W-:Y:S01]  /*0de0*/  IMAD.WIDE.U32 R22, R93.reuse, c[0x0][0x2a0], R6 ;  /* 0x0000a8005d167a25 */ /* 0x040fe200078e0006 */
[----:B------:R-:W-:Y:S01]  /*0df0*/  HADD2.F32 R37, -RZ, R37.H0_H0 ;  /* 0x20000025ff257230 */ /* 0x000fe20000004100 */
[----:B------:R-:W-:Y:S01]  /*0e00*/  HFMA2.MMA R60, -RZ, RZ, 0, 0 ;  /* 0x00000000ff3c7435 */ /* 0x000fe200000001ff */
[----:B------:R-:W-:Y:S01]  /*0e10*/  MOV R64, RZ ;  /* 0x000000ff00407202 */ /* 0x000fe20000000f00 */
[----:B------:R-:W-:Y:S01]  /*0e20*/  IMAD R7, R93, c[0x0][0x2a4], R24 ;  /* 0x0000a9005d077a24 */ /* 0x000fe200078e0218 */
[----:B------:R-:W-:Y:S01]  /*0e30*/  LEA R6, P0, R22, c[0x0][0x318], 0x3 ;  /* 0x0000c60016067a11 */ /* 0x000fe200078018ff */
[----:B------:R-:W-:Y:S01]  /*0e40*/  FADD.FTZ R55, R0, R0 ;  /* 0x0000000000377221 */ /* 0x000fe20000010000 */
[----:B------:R-:W-:Y:S01]  /*0e50*/  MOV R49, RZ ;  /* 0x000000ff00317202 */ /* 0x000fe20000000f00 */
[----:B------:R-:W-:Y:S01]  /*0e60*/  FADD.FTZ R54, R54, R54 ;  /* 0x0000003636367221 */ /* 0x000fe20000010000 */
[----:B------:R-:W-:Y:S01]  /*0e70*/  IADD3 R7, R23, R7, RZ ;  /* 0x0000000717077210 */ /* 0x000fe20007ffe0ff */
[----:B------:R-:W-:Y:S01]  /*0e80*/  FADD.FTZ R53, R36, R36 ;  /* 0x0000002424357221 */ /* 0x000fe20000010000 */
[----:B------:R-:W-:Y:S01]  /*0e90*/  MOV R23, c[0x0][0x174] ;  /* 0x00005d0000177a02 */ /* 0x000fe20000000f00 */
[----:B------:R-:W-:Y:S01]  /*0ea0*/  CS2R R62, SRZ ;  /* 0x00000000003e7805 */ /* 0x000fe2000001ff00 */
[----:B------:R-:W-:Y:S01]  /*0eb0*/  LEA.HI.X R7, R22, c[0x0][0x31c], R7, 0x3, P0 ;  /* 0x0000c70016077a11 */ /* 0x000fe200000f1c07 */
[--C-:B------:R-:W-:Y:S01]  /*0ec0*/  FADD.FTZ R47, R47, R96.reuse ;  /* 0x000000602f2f7221 */ /* 0x100fe20000010000 */
[----:B------:R-:W-:Y:S01]  /*0ed0*/  LEA R23, R23, UR4, 0x8 ;  /* 0x0000000417177c11 */ /* 0x000fe2000f8e40ff */
[----:B------:R-:W-:-:S02]  /*0ee0*/  FADD.FTZ R46, R37, R96 ;  /* 0x00000060252e7221 */ /* 0x000fc40000010000 */
        /* <DEDUP_REMOVED lines=9> */
[----:B------:R-:W-:Y:S02]  /*0f80*/  SHF.R.U64 R6, R4, 0x10, R5 ;  /* 0x0000001004067819 */ /* 0x000fe40000001205 */
[C---:B------:R-:W-:Y:S02]  /*0f90*/  IADD3.X R23, R7.reuse, -0x1, RZ, P0, !PT ;  /* 0xffffffff07177810 */ /* 0x040fe400007fe4ff */
[C---:B------:R-:W-:Y:S02]  /*0fa0*/  IADD3.X R25, R7.reuse, -0x1, RZ, P1, !PT ;  /* 0xffffffff07197810 */ /* 0x040fe40000ffe4ff */
[C---:B------:R-:W-:Y:S02]  /*0fb0*/  IADD3.X R27, R7.reuse, -0x1, RZ, P2, !PT ;  /* 0xffffffff071b7810 */ /* 0x040fe400017fe4ff */
[----:B------:R-:W-:-:S02]  /*0fc0*/  IADD3.X R29, R7, -0x1, RZ, P3, !PT ;  /* 0xffffffff071d7810 */ /* 0x000fc40001ffe4ff */
[C---:B------:R-:W-:Y:S02]  /*0fd0*/  IADD3.X R31, R7.reuse, -0x1, RZ, P4, !PT ;  /* 0xffffffff071f7810 */ /* 0x040fe400027fe4ff */
[C---:B------:R-:W-:Y:S02]  /*0fe0*/  IADD3.X R33, R7.reuse, -0x1, RZ, P5, !PT ;  /* 0xffffffff07217810 */ /* 0x040fe40002ffe4ff */
[----:B------:R-:W-:Y:S01]  /*0ff0*/  IADD3.X R35, R7, -0x1, RZ, P6, !PT ;  /* 0xffffffff07237810 */ /* 0x000fe200037fe4ff */
[----:B------:R-:W-:Y:S02]  /*1000*/  HADD2.F32 R7, -RZ, R5.H0_H0 ;  /* 0x20000005ff077230 */ /* 0x000fe40000004100 */
[----:B------:R-:W-:-:S03]  /*1010*/  HADD2.F32 R5, -RZ, R6.H0_H0 ;  /* 0x20000006ff057230 */ /* 0x000fc60000004100 */
[--C-:B------:R-:W-:Y:S02]  /*1020*/  FADD.FTZ R50, R7, R96.reuse ;  /* 0x0000006007327221 */ /* 0x100fe40000010000 */
[----:B------:R-:W-:Y:S02]  /*1030*/  FADD.FTZ R48, R5, R96 ;  /* 0x0000006005307221 */ /* 0x000fe40000010000 */
.L_x_14100:
[----:B------:R-:W-:Y:S02]  /*1040*/  SHF.R.S32.HI R116, RZ, 0x1f, R51 ;  /* 0x0000001fff747819 */ /* 0x000fe40000011433 */
[----:B------:R-:W-:Y:S02]  /*1050*/  MOV R4, R16 ;  /* 0x0000001000047202 */ /* 0x000fe40000000f00 */
[----:B------:R-:W-:Y:S01]  /*1060*/  MOV R5, R77 ;  /* 0x0000004d00057202 */ /* 0x000fe20000000f00 */
[----:B------:R-:W-:-:S04]  /*1070*/  IMAD R0, R116, c[0x0][0x188], RZ ;  /* 0x0000620074007a24 */ /* 0x000fc800078e02ff */
[----:B------:R-:W-:-:S04]  /*1080*/  IMAD.WIDE.U32 R4, R51, c[0x0][0x188], R4 ;  /* 0x0000620033047a25 */ /* 0x000fc800078e0004 */
[----:B------:R-:W-:Y:S01]  /*1090*/  IMAD R7, R51, c[0x0][0x18c], R0 ;  /* 0x0000630033077a24 */ /* 0x000fe200078e0200 */
[----:B------:R-:W-:-:S04]  /*10a0*/  LEA R36, P0, R4, c[0x0][0x220], 0x3 ;  /* 0x0000880004247a11 */ /* 0x000fc800078018ff */
[----:B------:R-:W-:-:S04]  /*10b0*/  IADD3 R5, R5, R7, RZ ;  /* 0x0000000705057210 */ /* 0x000fc80007ffe0ff */
        /* <DEDUP_REMOVED lines=12> */
[----:B------:R-:W-:Y:S01]  /*1180*/  ISETP.GT.AND P0, PT, R78, 0x1, PT ;  /* 0x000000014e00780c */ /* 0x000fe20003f04270 */
[----:B------:R-:W-:Y:S01]  /*1190*/  IMAD R38, R116, c[0x0][0x1c0], RZ ;  /* 0x0000700074267a24 */ /* 0x000fe200078e02ff */
[----:B------:R-:W-:Y:S02]  /*11a0*/  IADD3 R118, R78, -0x1, RZ ;  /* 0xffffffff4e767810 */ /* 0x000fe40007ffe0ff */
[----:B------:R-:W-:Y:S01]  /*11b0*/  ISETP.EQ.AND P0, PT, R104, RZ, P0 ;  /* 0x000000ff6800720c */ /* 0x000fe20000702270 */
[----:B------:R-:W-:Y:S01]  /*11c0*/  IMAD R39, R51, c[0x0][0x1c4], R38 ;  /* 0x0000710033277a24 */ /* 0x000fe200078e0226 */
[----:B------:R-:W-:-:S02]  /*11d0*/  ISETP.NE.AND P1, PT, R90, RZ, PT ;  /* 0x000000ff5a00720c */ /* 0x000fc40003f25270 */
[----:B------:R-:W-:Y:S02]  /*11e0*/  IADD3 R107, R90, 0x200, RZ ;  /* 0x000002005a6b7810 */ /* 0x000fe40007ffe0ff */
[----:B0-----:R-:W-:Y:S02]  /*11f0*/  MOV R4, R18 ;  /* 0x0000001200047202 */ /* 0x001fe40000000f00 */
[----:B------:R-:W-:-:S05]  /*1200*/  MOV R5, R75 ;  /* 0x0000004b00057202 */ /* 0x000fca0000000f00 */
[----:B------:R-:W-:Y:S01]  /*1210*/  IMAD.WIDE.U32 R4, R51, c[0x0][0x1c0], R4 ;  /* 0x0000700033047a25 */ /* 0x000fe200078e0004 */
[----:B------:R-:W-:-:S04]  /*1220*/  @P0 IADD3 R40, R78, -0x2, RZ ;  /* 0xfffffffe4e280810 */ /* 0x000fc80007ffe0ff */
[----:B------:R-:W-:Y:S01]  /*1230*/  IADD3 R5, R5, R39, RZ ;  /* 0x0000002705057210 */ /* 0x000fe20007ffe0ff */
[----:B------:R-:W-:Y:S01]  /*1240*/  @P0 IMAD R103, R40, c[0x0][0x16c], R51 ;  /* 0x00005b0028670a24 */ /* 0x000fe200078e0233 */
[----:B------:R-:W-:-:S03]  /*1250*/  LEA R38, P2, R4, c[0x0][0x230], 0x3 ;  /* 0x00008c0004267a11 */ /* 0x000fc600078418ff */
[----:B------:R-:W-:Y:S01]  /*1260*/  @P0 IMAD.WIDE R102, R103, 0x10, R14 ;  /* 0x0000001067660825 */ /* 0x000fe200078e020e */
[----:B------:R-:W-:Y:S02]  /*1270*/  LEA.HI.X R39, R4, c[0x0][0x234], R5, 0x3, P2 ;  /* 0x00008d0004277a11 */ /* 0x000fe400010f1c05 */
[--C-:B------:R-:W-:Y:S02]  /*1280*/  SHF.R.U64 R109, R20, 0x10, R21.reuse ;  /* 0x00000010146d7819 */ /* 0x100fe40000001215 */
[----:B------:R-:W-:Y:S02]  /*1290*/  ISETP.NE.AND P2, PT, R90, 0x1f, PT ;  /* 0x0000001f5a00780c */ /* 0x000fe40003f45270 */
[----:B------:R-:W-:Y:S01]  /*12a0*/  SHF.R.U32.HI R115, RZ, 0x10, R21 ;  /* 0x00000010ff737819 */ /* 0x000fe20000011615 */
[----:B------:R-:W-:Y:S04]  /*12b0*/  BSSY B0, `(.L_x_14070) ;  /* 0x000006e000007945 */ /* 0x000fe80003800000 */
[----:B------:R-:W-:Y:S01]  /*12c0*/  HADD2.F32 R115, -RZ, R115.H0_H0 ;  /* 0x20000073ff737230 */ /* 0x000fe20000004100 */
[----:B--2---:R-:W-:-:S02]  /*12d0*/  FMUL.FTZ R105, R36, 1.4426950216293334961 ;  /* 0x3fb8aa3b24697820 */ /* 0x004fc40000410000 */
[C---:B------:R-:W-:Y:S02]  /*12e0*/  FMUL.FTZ R0, R47.reuse, R37 ;  /* 0x000000252f007220 */ /* 0x040fe40000410000 */
[----:B------:R-:W-:Y:S02]  /*12f0*/  FMUL.FTZ R6, R47, R105 ;  /* 0x000000692f067220 */ /* 0x000fe40000410000 */
[----:B------:R-:W-:Y:S01]  /*1300*/  FMUL.RZ R44, R0, 0.15915493667125701904 ;  /* 0x3e22f983002c7820 */ /* 0x000fe2000040c000 */
[----:B------:R-:W-:-:S03]  /*1310*/  LEA.HI R0, R118, R118, RZ, 0x1 ;  /* 0x0000007676007211 */ /* 0x000fc600078f08ff */
[----:B------:R-:W-:Y:S01]  /*1320*/  MUFU.EX2 R6, R6 ;  /* 0x0000000600067308 */ /* 0x000fe20000000800 */
[----:B------:R-:W-:-:S04]  /*1330*/  LOP3.LUT R7, R0, 0xfffffe, RZ, 0xc0, !PT ;  /* 0x00fffffe00077812 */ /* 0x000fc800078ec0ff */
[----:B------:R-:W-:-:S03]  /*1340*/  IADD3 R0, R118, -R7, RZ ;  /* 0x8000000776007210 */ /* 0x000fc60007ffe0ff */
[----:B------:R-:W0:Y:S01]  /*1350*/  MUFU.COS R45, R44 ;  /* 0x0000002c002d7308 */ /* 0x000e220000000000 */
[----:B------:R-:W-:Y:S01]  /*1360*/  @!P1 LEA R107, R0, R51, 0x8 ;  /* 0x00000033006b9211 */ /* 0x000fe200078e40ff */
[----:B---3--:R-:W-:Y:S03]  /*1370*/  STS.64 [R76.X8], R42 ;  /* 0x0000002a4c007388 */ /* 0x008fe60000008a00 */
[----:B------:R-:W-:-:S03]  /*1380*/  SHF.L.U32 R107, R107, 0x3, RZ ;  /* 0x000000036b6b7819 */ /* 0x000fc600000006ff */
[----:B------:R1:W2:Y:S01]  /*1390*/  MUFU.SIN R41, R44 ;  /* 0x0000002c00297308 */ /* 0x0002a20000000400 */
[----:B----4-:R3:W-:Y:S01]  /*13a0*/  STS.64 [R76.X8+0x100], R100 ;  /* 0x000100644c007388 */ /* 0x0107e20000008a00 */
[----:B------:R-:W-:-:S06]  /*13b0*/  NOP ;  /* 0x0000000000007918 */ /* 0x000fcc0000000000 */
[----:B0-----:R-:W-:Y:S01]  /*13c0*/  FMUL.FTZ R40, R6, R45 ;  /* 0x0000002d06287220 */ /* 0x001fe20000410000 */
[----:B------:R-:W5:Y:S01]  /*13d0*/  LDG.E.64 R38, [R38.64] ;  /* 0x0000000626267981 */ /* 0x000f62000c1e1b00 */
[----:B------:R-:W-:Y:S01]  /*13e0*/  FMUL.FTZ R0, R48, R37 ;  /* 0x0000002530007220 */ /* 0x000fe20000410000 */
[----:B-1----:R-:W-:Y:S01]  /*13f0*/  CS2R R44, SRZ ;  /* 0x00000000002c7805 */ /* 0x002fe2000001ff00 */
[----:B--2---:R-:W-:Y:S02]  /*1400*/  FMUL.FTZ R41, R6, R41 ;  /* 0x0000002906297220 */ /* 0x004fe40000410000 */
[----:B------:R-:W0:Y:S04]  /*1410*/  LDS.128 R4, [R76.X16] ;  /* 0x000000004c047984 */ /* 0x000e28000000cc00 */
[----:B------:R1:W-:Y:S04]  /*1420*/  STS.64 [R107+0xa80], R40 ;  /* 0x000a80286b007388 */ /* 0x0003e80000000a00 */
[----:B------:R-:W-:Y:S01]  /*1430*/  BAR.SYNC.DEFER_BLOCKING 0x0 ;  /* 0x0000000000007b1d */ /* 0x000fe20000010000 */
[----:B---3--:R-:W-:-:S02]  /*1440*/  FMUL.RZ R101, R0, 0.15915493667125701904 ;  /* 0x3e22f98300657820 */ /* 0x008fc4000040c000 */
[----:B------:R-:W-:Y:S02]  /*1450*/  FMUL.FTZ R0, R48, R105 ;  /* 0x0000006930007220 */ /* 0x000fe40000410000 */
[C---:B------:R-:W-:Y:S01]  /*1460*/  FMUL.FTZ R100, R50.reuse, R37 ;  /* 0x0000002532647220 */ /* 0x040fe20000410000 */
[----:B------:R-:W-:Y:S01]  /*1470*/  MUFU.COS R120, R101 ;  /* 0x0000006500787308 */ /* 0x000fe20000000000 */
[----:B------:R-:W-:-:S07]  /*1480*/  FMUL.FTZ R43, R50, R105 ;  /* 0x00000069322b7220 */ /* 0x000fce0000410000 */
[----:B------:R2:W3:Y:S08]  /*1490*/  MUFU.EX2 R119, R0 ;  /* 0x0000000000777308 */ /* 0x0004f00000000800 */
[----:B------:R4:W1:Y:S01]  /*14a0*/  MUFU.SIN R42, R101 ;  /* 0x00000065002a7308 */ /* 0x0008620000000400 */
[----:B------:R0:W5:Y:S02]  /*14b0*/  @P0 LDG.E.64 R44, [R102.64+0x8] ;  /* 0x00000806662c0981 */ /* 0x000164000c1e1b00 */
[----:B0-----:R-:W-:-:S02]  /*14c0*/  FMUL.RZ R103, R100, 0.15915493667125701904 ;  /* 0x3e22f98364677820 */ /* 0x001fc4000040c000 */
[----:B------:R-:W-:Y:S01]  /*14d0*/  FMUL.FTZ R100, R46, R37 ;  /* 0x000000252e647220 */ /* 0x000fe20000410000 */
[----:B------:R-:W-:-:S03]  /*14e0*/  HADD2.F32 R102, -RZ, R4.H0_H0 ;  /* 0x20000004ff667230 */ /* 0x000fc60000004100 */
[----:B-1----:R-:W-:Y:S01]  /*14f0*/  FMUL.RZ R107, R100, 0.15915493667125701904 ;  /* 0x3e22f983646b7820 */ /* 0x002fe2000040c000 */
[--C-:B------:R-:W-:Y:S01]  /*1500*/  SHF.R.U64 R100, R4, 0x10, R5.reuse ;  /* 0x0000001004647819 */ /* 0x100fe20000001205 */
[----:B--2---:R-:W-:Y:S01]  /*1510*/  HADD2.F32 R0, -RZ, R20.H0_H0 ;  /* 0x20000014ff007230 */ /* 0x004fe20000004100 */
[----:B------:R-:W-:Y:S01]  /*1520*/  MUFU.EX2 R43, R43 ;  /* 0x0000002b002b7308 */ /* 0x000fe20000000800 */
[----:B----4-:R-:W-:Y:S02]  /*1530*/  FMUL.FTZ R101, R47, R102 ;  /* 0x000000662f657220 */ /* 0x010fe40000410000 */
[----:B------:R-:W-:Y:S01]  /*1540*/  HADD2.F32 R100, -RZ, R100.H0_H0 ;  /* 0x20000064ff647230 */ /* 0x000fe20000004100 */
[----:B------:R-:W-:Y:S01]  /*1550*/  SHF.R.U32.HI R4, RZ, 0x10, R5 ;  /* 0x00000010ff047819 */ /* 0x000fe20000011605 */
[----:B---3--:R-:W-:-:S03]  /*1560*/  FMUL.FTZ R120, R119, R120 ;  /* 0x0000007877787220 */ /* 0x008fc60000410000 */
[----:B------:R-:W0:Y:S01]  /*1570*/  MUFU.SIN R122, R103 ;  /* 0x00000067007a7308 */ /* 0x000e220000000400 */
[----:B------:R-:W-:Y:S02]  /*1580*/  FMUL.FTZ R119, R119, R42 ;  /* 0x0000002a77777220 */ /* 0x000fe40000410000 */
[----:B------:R-:W-:Y:S02]  /*1590*/  FMUL.FTZ R133, R47, R100 ;  /* 0x000000642f857220 */ /* 0x000fe40000410000 */
[----:B------:R-:W-:-:S03]  /*15a0*/  FMUL.FTZ R132, R0, R101 ;  /* 0x0000006500847220 */ /* 0x000fc60000410000 */
[----:B------:R1:W2:Y:S01]  /*15b0*/  MUFU.COS R108, R103 ;  /* 0x00000067006c7308 */ /* 0x0002a20000000000 */
[----:B------:R-:W-:Y:S01]  /*15c0*/  FMUL.FTZ R105, R46, R105 ;  /* 0x000000692e697220 */ /* 0x000fe20000410000 */
[----:B------:R-:W-:Y:S01]  /*15d0*/  HADD2.F32 R101, -RZ, R4.H0_H0 ;  /* 0x20000004ff657230 */ /* 0x000fe20000004100 */
[----:B------:R-:W-:Y:S02]  /*15e0*/  FMUL.FTZ R133, R0, R133 ;  /* 0x0000008500857220 */ /* 0x000fe40000410000 */
[----:B------:R-:W-:-:S03]  /*15f0*/  FMUL.FTZ R42, R119, R132 ;  /* 0x00000084772a7220 */ /* 0x000fc60000410000 */
[----:B------:R3:W-:Y:S01]  /*1600*/  MUFU.EX2 R123, R105 ;  /* 0x00000069007b7308 */ /* 0x0007e20000000800 */
[----:B-1----:R-:W-:Y:S01]  /*1610*/  HADD2.F32 R103, -RZ, R109.H0_H0 ;  /* 0x2000006dff677230 */ /* 0x002fe20000004100 */
[----:B------:R-:W-:Y:S02]  /*1620*/  FMUL.FTZ R134, R48, R101 ;  /* 0x0000006530867220 */ /* 0x000fe40000410000 */
[-C--:B------:R-:W-:Y:S01]  /*1630*/  FFMA.FTZ R42, R120, R133.reuse, R42 ;  /* 0x00000085782a7223 */ /* 0x080fe2000001002a */
[----:B---3--:R-:W-:Y:S01]  /*1640*/  HADD2.F32 R105, -RZ, R5.H0_H0 ;  /* 0x20000005ff697230 */ /* 0x008fe20000004100 */
[----:B------:R-:W-:Y:S02]  /*1650*/  FMUL.FTZ R5, R119, R133 ;  /* 0x0000008577057220 */ /* 0x000fe40000410000 */
[----:B0-----:R-:W-:Y:S02]  /*1660*/  FMUL.FTZ R122, R43, R122 ;  /* 0x0000007a2b7a7220 */ /* 0x001fe40000410000 */
[----:B------:R-:W-:-:S02]  /*1670*/  FMUL.FTZ R136, R48, R105 ;  /* 0x0000006930887220 */ /* 0x000fc40000410000 */
[----:B------:R-:W-:Y:S02]  /*1680*/  FFMA.FTZ R5, R120, R132, -R5 ;  /* 0x0000008478057223 */ /* 0x000fe40000010805 */
[----:B------:R-:W-:Y:S02]  /*1690*/  FFMA.FTZ R42, R103, R134, R42 ;  /* 0x00000086672a7223 */ /* 0x000fe4000001002a */
[----:B--2---:R-:W-:Y:S02]  /*16a0*/  FMUL.FTZ R121, R43, R108 ;  /* 0x0000006c2b797220 */ /* 0x004fe40000410000 */
[----:B------:R-:W-:Y:S02]  /*16b0*/  FFMA.FTZ R5, R103, R136, R5 ;  /* 0x0000008867057223 */ /* 0x000fe40000010005 */
[----:B------:R-:W-:-:S04]  /*16c0*/  FMUL.FTZ R108, R122, R42 ;  /* 0x0000002a7a6c7220 */ /* 0x000fc80000410000 */
[CC--:B------:R-:W-:Y:S02]  /*16d0*/  FFMA.FTZ R108, R121.reuse, R5.reuse, -R108 ;  /* 0x00000005796c7223 */ /* 0x0c0fe4000001086c */
[----:B------:R-:W-:Y:S01]  /*16e0*/  FMUL.FTZ R5, R122, R5 ;  /* 0x000000057a057220 */ /* 0x000fe20000410000 */
[----:B------:R-:W0:Y:S03]  /*16f0*/  MUFU.COS R110, R107 ;  /* 0x0000006b006e7308 */ /* 0x000e260000000000 */
[----:B------:R-:W-:Y:S02]  /*1700*/  FFMA.FTZ R5, R121, R42, R5 ;  /* 0x0000002a79057223 */ /* 0x000fe40000010005 */
[----:B------:R1:W2:Y:S03]  /*1710*/  @P2 LDS.64 R42, [R90.X8+0x1a88] ;  /* 0x001a88005a2a2984 */ /* 0x0002a60000008a00 */
[----:B------:R-:W3:Y:S01]  /*1720*/  MUFU.SIN R4, R107 ;  /* 0x0000006b00047308 */ /* 0x000ee20000000400 */
[----:B------:R-:W-:Y:S01]  /*1730*/  SHF.R.U64 R111, R6, 0x10, R7 ;  /* 0x00000010066f7819 */ /* 0x000fe20000001207 */
[----:B------:R-:W-:-:S02]  /*1740*/  HADD2.F32 R113, -RZ, R6.H0_H0 ;  /* 0x20000006ff717230 */ /* 0x000fc40000004100 */
[----:B------:R-:W-:Y:S02]  /*1750*/  HADD2.F32 R109, -RZ, R21.H0_H0 ;  /* 0x20000015ff6d7230 */ /* 0x000fe40000004100 */
[----:B------:R-:W-:Y:S01]  /*1760*/  HADD2.F32 R111, -RZ, R111.H0_H0 ;  /* 0x2000006fff6f7230 */ /* 0x000fe20000004100 */
[C---:B------:R-:W-:Y:S02]  /*1770*/  FMUL.FTZ R138, R50.reuse, R113 ;  /* 0x00000071328a7220 */ /* 0x040fe40000410000 */
[----:B0-----:R-:W-:Y:S02]  /*1780*/  FMUL.FTZ R125, R123, R110 ;  /* 0x0000006e7b7d7220 */ /* 0x001fe40000410000 */
[----:B------:R-:W-:Y:S02]  /*1790*/  FMUL.FTZ R140, R50, R111 ;  /* 0x0000006f328c7220 */ /* 0x000fe40000410000 */
[----:B------:R-:W-:Y:S02]  /*17a0*/  FFMA.FTZ R108, R109, R138, R108 ;  /* 0x0000008a6d6c7223 */ /* 0x000fe4000001006c */
[----:B---3--:R-:W-:Y:S01]  /*17b0*/  FMUL.FTZ R123, R123, R4 ;  /* 0x000000047b7b7220 */ /* 0x008fe20000410000 */
[----:B------:R-:W-:Y:S01]  /*17c0*/  HADD2.F32 R107, -RZ, R7.H0_H0 ;  /* 0x20000007ff6b7230 */ /* 0x000fe20000004100 */
[----:B------:R-:W-:Y:S01]  /*17d0*/  SHF.R.U32.HI R117, RZ, 0x10, R7 ;  /* 0x00000010ff757819 */ /* 0x000fe20000011607 */
[----:B------:R-:W-:-:S02]  /*17e0*/  FFMA.FTZ R6, R109, R140, R5 ;  /* 0x0000008c6d067223 */ /* 0x000fc40000010005 */
[----:B------:R-:W-:Y:S02]  /*17f0*/  FMUL.FTZ R7, R123, R108 ;  /* 0x0000006c7b077220 */ /* 0x000fe40000410000 */
[-C--:B------:R-:W-:Y:S02]  /*1800*/  FMUL.FTZ R5, R41, R119.reuse ;  /* 0x0000007729057220 */ /* 0x080fe40000410000 */
[C---:B------:R-:W-:Y:S01]  /*1810*/  FMUL.FTZ R4, R40.reuse, R119 ;  /* 0x0000007728047220 */ /* 0x040fe20000410000 */
[----:B------:R-:W-:Y:S01]  /*1820*/  HADD2.F32 R117, -RZ, R117.H0_H0 ;  /* 0x20000075ff757230 */ /* 0x000fe20000004100 */
[-C--:B------:R-:W-:Y:S02]  /*1830*/  FFMA.FTZ R129, R125, R6.reuse, R7 ;  /* 0x000000067d817223 */ /* 0x080fe40000010007 */
[----:B------:R-:W-:Y:S02]  /*1840*/  FMUL.FTZ R6, R123, R6 ;  /* 0x000000067b067220 */ /* 0x000fe40000410000 */
[----:B------:R-:W-:-:S02]  /*1850*/  FFMA.FTZ R5, R40, R120, -R5 ;  /* 0x0000007828057223 */ /* 0x000fc40000010805 */
        /* <DEDUP_REMOVED lines=8> */
[C---:B------:R-:W-:Y:S02]  /*18e0*/  FFMA.FTZ R129, R115.reuse, R112, R129 ;  /* 0x0000007073817223 */ /* 0x040fe40000010081 */
[----:B------:R-:W-:Y:S01]  /*18f0*/  FFMA.FTZ R131, R115, R114, R131 ;  /* 0x0000007273837223 */ /* 0x000fe20000010083 */
[----:B------:R-:W-:Y:S05]  /*1900*/  @P2 BRA `(.L_x_14071) ;  /* 0x0000008000002947 */ /* 0x000fea0003800000 */
[----:B-12---:R-:W-:Y:S01]  /*1910*/  ISETP.NE.AND P0, PT, R78, c[0x0][0x174], PT ;  /* 0x00005d004e007a0c */ /* 0x006fe20003f05270 */
[----:B------:R-:W-:Y:S01]  /*1920*/  HFMA2.MMA R42, -RZ, RZ, 1.875, 0 ;  /* 0x3f800000ff2a7435 */ /* 0x000fe200000001ff */
[----:B------:R-:W-:-:S11]  /*1930*/  MOV R43, RZ ;  /* 0x000000ff002b7202 */ /* 0x000fd60000000f00 */
[----:B------:R-:W-:-:S04]  /*1940*/  @P0 LEA.HI R4, R78, R78, RZ, 0x1 ;  /* 0x0000004e4e040211 */ /* 0x000fc800078f08ff */
[----:B------:R-:W-:-:S04]  /*1950*/  @P0 LOP3.LUT R5, R4, 0xfffffe, RZ, 0xc0, !PT ;  /* 0x00fffffe04050812 */ /* 0x000fc800078ec0ff */
[----:B------:R-:W-:-:S04]  /*1960*/  @P0 IADD3 R4, -R5, R78, RZ ;  /* 0x0000004e05040210 */ /* 0x000fc80007ffe1ff */
[----:B------:R-:W-:-:S05]  /*1970*/  @P0 LEA R4, R4, R51, 0x8 ;  /* 0x0000003304040211 */ /* 0x000fca00078e40ff */
[----:B------:R0:W1:Y:S02]  /*1980*/  @P0 LDS.64 R42, [R4.X8+0xa80] ;  /* 0x000a8000042a0984 */ /* 0x0000640000008a00 */
.L_x_14071:
[----:B-12---:R-:W-:Y:S05]  /*1990*/  BSYNC B0 ;  /* 0x0000000000007941 */ /* 0x006fea0003800000 */
.L_x_14070:
[----:B------:R-:W1:Y:S01]  /*19a0*/  SHFL.UP PT, R110, R129, 0x1, RZ ;  /* 0x04200000816e7989 */ /* 0x000e6200000e00ff */
[C---:B------:R-:W-:Y:S01]  /*19b0*/  FMUL.FTZ R135, R123.reuse, R108 ;  /* 0x0000006c7b877220 */ /* 0x040fe20000410000 */
[----:B------:R-:W-:Y:S01]  /*19c0*/  ISETP.GE.AND P0, PT, R76, 0x1, PT ;  /* 0x000000014c00780c */ /* 0x000fe20003f06270 */
[-C--:B0-----:R-:W-:Y:S01]  /*19d0*/  FMUL.FTZ R4, R123, R6.reuse ;  /* 0x000000067b047220 */ /* 0x081fe20000410000 */
[----:B------:R-:W0:Y:S01]  /*19e0*/  SHFL.UP PT, R7, R131, 0x1, RZ ;  /* 0x0420000083077989 */ /* 0x000e2200000e00ff */
[C---:B------:R-:W-:Y:S01]  /*19f0*/  FFMA.FTZ R135, R125.reuse, R6, -R135 ;  /* 0x000000067d877223 */ /* 0x040fe20000010887 */
[----:B------:R-:W-:Y:S01]  /*1a00*/  BSSY B0, `(.L_x_14072) ;  /* 0x000009d000007945 */ /* 0x000fe20003800000 */
[----:B------:R-:W-:Y:S01]  /*1a10*/  FFMA.FTZ R4, R125, R108, R4 ;  /* 0x0000006c7d047223 */ /* 0x000fe20000010004 */
[----:B-----5:R-:W-:Y:S04]  /*1a20*/  SHFL.IDX PT, R44, R44, RZ, 0x1f ;  /* 0x00001fff2c2c7589 */ /* 0x020fe800000e0000 */
[----:B------:R-:W2:Y:S04]  /*1a30*/  SHFL.UP PT, R5, R135, 0x1, RZ ;  /* 0x0420000087057989 */ /* 0x000ea800000e00ff */
[----:B------:R-:W3:Y:S01]  /*1a40*/  SHFL.UP PT, R6, R4, 0x1, RZ ;  /* 0x0420000004067989 */ /* 0x000ee200000e00ff */
[----:B-1----:R-:W-:-:S02]  /*1a50*/  FMUL.FTZ R108, R4, R110 ;  /* 0x0000006e046c7220 */ /* 0x002fc40000410000 */
[CC--:B0-----:R-:W-:Y:S02]  /*1a60*/  FMUL.FTZ R124, R4.reuse, R7.reuse ;  /* 0x00000007047c7220 */ /* 0x0c1fe40000410000 */
[C---:B------:R-:W-:Y:S02]  /*1a70*/  FFMA.FTZ R108, R135.reuse, R7, -R108 ;  /* 0x00000007876c7223 */ /* 0x040fe4000001086c */
[----:B------:R-:W-:Y:S02]  /*1a80*/  FFMA.FTZ R124, R135, R110, R124 ;  /* 0x0000006e877c7223 */ /* 0x000fe4000001007c */
[----:B------:R-:W-:Y:S02]  /*1a90*/  @P0 FADD.FTZ R131, R131, R108 ;  /* 0x0000006c83830221 */ /* 0x000fe40000010000 */
[----:B------:R-:W-:Y:S02]  /*1aa0*/  @P0 FADD.FTZ R129, R129, R124 ;  /* 0x0000007c81810221 */ /* 0x000fe40000010000 */
[C---:B--2---:R-:W-:Y:S01]  /*1ab0*/  FMUL.FTZ R7, R4.reuse, R5 ;  /* 0x0000000504077220 */ /* 0x044fe20000410000 */
[----:B------:R-:W0:Y:S01]  /*1ac0*/  SHFL.UP PT, R110, R131, 0x2, RZ ;  /* 0x04400000836e7989 */ /* 0x000e2200000e00ff */
[----:B---3--:R-:W-:-:S02]  /*1ad0*/  FMUL.FTZ R108, R4, R6 ;  /* 0x00000006046c7220 */ /* 0x008fc40000410000 */
[C---:B------:R-:W-:Y:S01]  /*1ae0*/  FFMA.FTZ R7, R135.reuse, R6, R7 ;  /* 0x0000000687077223 */ /* 0x040fe20000010007 */
[----:B------:R-:W1:Y:S01]  /*1af0*/  SHFL.UP PT, R124, R129, 0x2, RZ ;  /* 0x04400000817c7989 */ /* 0x000e6200000e00ff */
[----:B------:R-:W-:-:S03]  /*1b00*/  @P0 FFMA.FTZ R135, R135, R5, -R108 ;  /* 0x0000000587870223 */ /* 0x000fc6000001086c */
[----:B------:R-:W-:Y:S02]  /*1b10*/  FSEL R7, R4, R7, !P0 ;  /* 0x0000000704077208 */ /* 0x000fe40004000000 */
[----:B------:R-:W2:Y:S01]  /*1b20*/  SHFL.UP PT, R4, R135, 0x2, RZ ;  /* 0x0440000087047989 */ /* 0x000ea200000e00ff */
[----:B------:R-:W-:-:S03]  /*1b30*/  ISETP.GE.AND P0, PT, R76, 0x2, PT ;  /* 0x000000024c00780c */ /* 0x000fc60003f06270 */
[----:B------:R-:W3:Y:S01]  /*1b40*/  SHFL.UP PT, R6, R7, 0x2, RZ ;  /* 0x0440000007067989 */ /* 0x000ee200000e00ff */
[C---:B0-----:R-:W-:Y:S02]  /*1b50*/  FMUL.FTZ R108, R7.reuse, R110 ;  /* 0x0000006e076c7220 */ /* 0x041fe40000410000 */
[-C--:B-1----:R-:W-:Y:S02]  /*1b60*/  FMUL.FTZ R5, R7, R124.reuse ;  /* 0x0000007c07057220 */ /* 0x082fe40000410000 */
[C---:B------:R-:W-:Y:S02]  /*1b70*/  FFMA.FTZ R108, R135.reuse, R124, R108 ;  /* 0x0000007c876c7223 */ /* 0x040fe4000001006c */
[----:B------:R-:W-:-:S03]  /*1b80*/  FFMA.FTZ R110, R135, R110, -R5 ;  /* 0x0000006e876e7223 */ /* 0x000fc60000010805 */
[----:B------:R-:W-:Y:S02]  /*1b90*/  @P0 FADD.FTZ R129, R129, R108 ;  /* 0x0000006c81810221 */ /* 0x000fe40000010000 */
[----:B--2---:R-:W-:Y:S02]  /*1ba0*/  FMUL.FTZ R108, R7, R4 ;  /* 0x00000004076c7220 */ /* 0x004fe40000410000 */
[----:B------:R-:W-:Y:S02]  /*1bb0*/  @P0 FADD.FTZ R131, R131, R110 ;  /* 0x0000006e83830221 */ /* 0x000fe40000010000 */
[-C--:B---3--:R-:W-:Y:S01]  /*1bc0*/  FMUL.FTZ R5, R7, R6.reuse ;  /* 0x0000000607057220 */ /* 0x088fe20000410000 */
[----:B------:R-:W0:Y:S01]  /*1bd0*/  SHFL.UP PT, R110, R129, 0x4, RZ ;  /* 0x04800000816e7989 */ /* 0x000e2200000e00ff */
[C---:B------:R-:W-:Y:S02]  /*1be0*/  FFMA.FTZ R108, R135.reuse, R6, R108 ;  /* 0x00000006876c7223 */ /* 0x040fe4000001006c */
[----:B------:R-:W-:Y:S01]  /*1bf0*/  @P0 FFMA.FTZ R135, R135, R4, -R5 ;  /* 0x0000000487870223 */ /* 0x000fe20000010805 */
[----:B------:R-:W1:Y:S02]  /*1c00*/  SHFL.UP PT, R6, R131, 0x4, RZ ;  /* 0x0480000083067989 */ /* 0x000e6400000e00ff */
[----:B------:R-:W-:-:S02]  /*1c10*/  FSEL R108, R7, R108, !P0 ;  /* 0x0000006c076c7208 */ /* 0x000fc40004000000 */
[----:B------:R-:W2:Y:S01]  /*1c20*/  SHFL.UP PT, R4, R135, 0x4, RZ ;  /* 0x0480000087047989 */ /* 0x000ea200000e00ff */
[----:B------:R-:W-:-:S03]  /*1c30*/  ISETP.GE.AND P0, PT, R76, 0x4, PT ;  /* 0x000000044c00780c */ /* 0x000fc60003f06270 */
[----:B------:R-:W3:Y:S01]  /*1c40*/  SHFL.UP PT, R5, R108, 0x4, RZ ;  /* 0x048000006c057989 */ /* 0x000ee200000e00ff */
[C---:B0-----:R-:W-:Y:S02]  /*1c50*/  FMUL.FTZ R7, R108.reuse, R110 ;  /* 0x0000006e6c077220 */ /* 0x041fe40000410000 */
[CC--:B-1----:R-:W-:Y:S02]  /*1c60*/  FMUL.FTZ R124, R108.reuse, R6.reuse ;  /* 0x000000066c7c7220 */ /* 0x0c2fe40000410000 */
[C---:B------:R-:W-:Y:S02]  /*1c70*/  FFMA.FTZ R6, R135.reuse, R6, -R7 ;  /* 0x0000000687067223 */ /* 0x040fe40000010807 */
[----:B------:R-:W-:Y:S02]  /*1c80*/  FFMA.FTZ R124, R135, R110, R124 ;  /* 0x0000006e877c7223 */ /* 0x000fe4000001007c */
[----:B--2---:R-:W-:Y:S02]  /*1c90*/  FMUL.FTZ R110, R108, R4 ;  /* 0x000000046c6e7220 */ /* 0x004fe40000410000 */
[----:B------:R-:W-:-:S02]  /*1ca0*/  @P0 FADD.FTZ R131, R131, R6 ;  /* 0x0000000683830221 */ /* 0x000fc40000010000 */
[CC--:B---3--:R-:W-:Y:S02]  /*1cb0*/  FMUL.FTZ R6, R108.reuse, R5.reuse ;  /* 0x000000056c067220 */ /* 0x0c8fe40000410000 */
[----:B------:R-:W-:Y:S02]  /*1cc0*/  @P0 FADD.FTZ R129, R129, R124 ;  /* 0x0000007c81810221 */ /* 0x000fe40000010000 */
[C---:B------:R-:W-:Y:S02]  /*1cd0*/  FFMA.FTZ R5, R135.reuse, R5, R110 ;  /* 0x0000000587057223 */ /* 0x040fe4000001006e */
[----:B------:R-:W0:Y:S01]  /*1ce0*/  SHFL.UP PT, R110, R131, 0x8, RZ ;  /* 0x05000000836e7989 */ /* 0x000e2200000e00ff */
[----:B------:R-:W-:Y:S02]  /*1cf0*/  @P0 FFMA.FTZ R135, R135, R4, -R6 ;  /* 0x0000000487870223 */ /* 0x000fe40000010806 */
[----:B------:R-:W-:Y:S01]  /*1d00*/  FSEL R5, R108, R5, !P0 ;  /* 0x000000056c057208 */ /* 0x000fe20004000000 */
[----:B------:R-:W1:Y:S01]  /*1d10*/  SHFL.UP PT, R124, R129, 0x8, RZ ;  /* 0x05000000817c7989 */ /* 0x000e6200000e00ff */
[----:B------:R-:W-:-:S03]  /*1d20*/  ISETP.GE.AND P0, PT, R76, 0x8, PT ;  /* 0x000000084c00780c */ /* 0x000fc60003f06270 */
[----:B------:R-:W2:Y:S04]  /*1d30*/  SHFL.UP PT, R4, R135, 0x8, RZ ;  /* 0x0500000087047989 */ /* 0x000ea800000e00ff */
[----:B------:R-:W3:Y:S01]  /*1d40*/  SHFL.UP PT, R6, R5, 0x8, RZ ;  /* 0x0500000005067989 */ /* 0x000ee200000e00ff */
[C---:B0-----:R-:W-:Y:S02]  /*1d50*/  FMUL.FTZ R7, R5.reuse, R110 ;  /* 0x0000006e05077220 */ /* 0x041fe40000410000 */
[-C--:B-1----:R-:W-:Y:S02]  /*1d60*/  FMUL.FTZ R108, R5, R124.reuse ;  /* 0x0000007c056c7220 */ /* 0x082fe40000410000 */
[----:B------:R-:W-:Y:S02]  /*1d70*/  FFMA.FTZ R124, R135, R124, R7 ;  /* 0x0000007c877c7223 */ /* 0x000fe40000010007 */
[----:B--2---:R-:W-:-:S02]  /*1d80*/  FMUL.FTZ R7, R5, R4 ;  /* 0x0000000405077220 */ /* 0x004fc40000410000 */
[----:B------:R-:W-:Y:S02]  /*1d90*/  FFMA.FTZ R108, R135, R110, -R108 ;  /* 0x0000006e876c7223 */ /* 0x000fe4000001086c */
[----:B------:R-:W-:Y:S02]  /*1da0*/  @P0 FADD.FTZ R129, R129, R124 ;  /* 0x0000007c81810221 */ /* 0x000fe40000010000 */
[-C--:B---3--:R-:W-:Y:S02]  /*1db0*/  FFMA.FTZ R110, R135, R6.reuse, R7 ;  /* 0x00000006876e7223 */ /* 0x088fe40000010007 */
[----:B------:R-:W-:Y:S01]  /*1dc0*/  FMUL.FTZ R6, R5, R6 ;  /* 0x0000000605067220 */ /* 0x000fe20000410000 */
[----:B------:R-:W0:Y:S01]  /*1dd0*/  SHFL.UP PT, R128, R129, 0x10, RZ ;  /* 0x0600000081807989 */ /* 0x000e2200000e00ff */
[----:B------:R-:W-:Y:S01]  /*1de0*/  @P0 FADD.FTZ R131, R131, R108 ;  /* 0x0000006c83830221 */ /* 0x000fe20000010000 */
[----:B------:R-:W-:Y:S01]  /*1df0*/  FSEL R5, R5, R110, !P0 ;  /* 0x0000006e05057208 */ /* 0x000fe20004000000 */
[----:B------:R-:W-:Y:S01]  /*1e00*/  @P0 FFMA.FTZ R135, R135, R4, -R6 ;  /* 0x0000000487870223 */ /* 0x000fe20000010806 */
[----:B------:R-:W-:Y:S01]  /*1e10*/  ISETP.GE.AND P0, PT, R76, 0x10, PT ;  /* 0x000000104c00780c */ /* 0x000fe20003f06270 */
[C---:B------:R-:W-:Y:S01]  /*1e20*/  FMUL.FTZ R108, R53.reuse, R39 ;  /* 0x00000027356c7220 */ /* 0x040fe20000410000 */
[----:B------:R-:W1:Y:S01]  /*1e30*/  SHFL.UP PT, R126, R131, 0x10, RZ ;  /* 0x06000000837e7989 */ /* 0x000e6200000e00ff */
[----:B------:R-:W-:-:S02]  /*1e40*/  FMUL.FTZ R110, R53, R38 ;  /* 0x00000026356e7220 */ /* 0x000fc40000410000 */
[-C--:B------:R-:W-:Y:S01]  /*1e50*/  FMUL.FTZ R127, R125, R108.reuse ;  /* 0x0000006c7d7f7220 */ /* 0x080fe20000410000 */
[----:B------:R-:W2:Y:S01]  /*1e60*/  SHFL.UP PT, R4, R135, 0x10, RZ ;  /* 0x0600000087047989 */ /* 0x000ea200000e00ff */
[C---:B------:R-:W-:Y:S02]  /*1e70*/  FMUL.FTZ R7, R123.reuse, R108 ;  /* 0x0000006c7b077220 */ /* 0x040fe40000410000 */
[C---:B------:R-:W-:Y:S01]  /*1e80*/  FMUL.FTZ R124, R54.reuse, R39 ;  /* 0x00000027367c7220 */ /* 0x040fe20000410000 */
[----:B------:R-:W3:Y:S01]  /*1e90*/  SHFL.UP PT, R6, R5, 0x10, RZ ;  /* 0x0600000005067989 */ /* 0x000ee200000e00ff */
[----:B------:R-:W-:Y:S02]  /*1ea0*/  FFMA.FTZ R137, -R123, R110, -R127 ;  /* 0x0000006e7b897223 */ /* 0x000fe4000001097f */
[----:B------:R-:W-:Y:S02]  /*1eb0*/  FMUL.FTZ R127, R54, R38 ;  /* 0x00000026367f7220 */ /* 0x000fe40000410000 */
[----:B------:R-:W-:-:S02]  /*1ec0*/  FFMA.FTZ R130, R125, R110, -R7 ;  /* 0x0000006e7d827223 */ /* 0x000fc40000010807 */
[----:B------:R-:W-:Y:S02]  /*1ed0*/  FADD.FTZ R139, -R124, R137 ;  /* 0x000000897c8b7221 */ /* 0x000fe40000010100 */
[----:B------:R-:W-:Y:S02]  /*1ee0*/  FADD.FTZ R137, R127, R130 ;  /* 0x000000827f897221 */ /* 0x000fe40000010000 */
[----:B0-----:R-:W-:Y:S02]  /*1ef0*/  FMUL.FTZ R7, R5, R128 ;  /* 0x0000008005077220 */ /* 0x001fe40000410000 */
[----:B------:R-:W-:Y:S02]  /*1f00*/  FMUL.FTZ R142, R122, -R139 ;  /* 0x8000008b7a8e7220 */ /* 0x000fe40000410000 */
[-C--:B-1----:R-:W-:Y:S02]  /*1f10*/  FFMA.FTZ R130, R135, R126.reuse, -R7 ;  /* 0x0000007e87827223 */ /* 0x082fe40000010807 */
[----:B------:R-:W-:-:S02]  /*1f20*/  FMUL.FTZ R7, R5, R126 ;  /* 0x0000007e05077220 */ /* 0x000fc40000410000 */
[----:B--2---:R-:W-:Y:S02]  /*1f30*/  FMUL.FTZ R126, R5, R4 ;  /* 0x00000004057e7220 */ /* 0x004fe40000410000 */
[-C--:B------:R-:W-:Y:S02]  /*1f40*/  FFMA.FTZ R141, R121, R137.reuse, -R142 ;  /* 0x00000089798d7223 */ /* 0x080fe4000001088e */
[C---:B---3--:R-:W-:Y:S02]  /*1f50*/  FFMA.FTZ R126, R135.reuse, R6, R126 ;  /* 0x00000006877e7223 */ /* 0x048fe4000001007e */
[----:B------:R-:W-:Y:S02]  /*1f60*/  FMUL.FTZ R142, R122, -R137 ;  /* 0x800000897a8e7220 */ /* 0x000fe40000410000 */
[----:B------:R-:W-:Y:S01]  /*1f70*/  FFMA.FTZ R128, R135, R128, R7 ;  /* 0x0000008087807223 */ /* 0x000fe20000010007 */
[C---:B------:R-:W-:Y:S01]  /*1f80*/  FSEL R137, R5.reuse, R126, !P0 ;  /* 0x0000007e05897208 */ /* 0x040fe20004000000 */
[----:B------:R-:W-:Y:S01]  /*1f90*/  FMUL.FTZ R7, R5, R6 ;  /* 0x0000000605077220 */ /* 0x000fe20000410000 */
[----:B------:R-:W-:Y:S01]  /*1fa0*/  MOV R5, RZ ;  /* 0x000000ff00057202 */ /* 0x000fe20000000f00 */
[----:B------:R-:W-:-:S02]  /*1fb0*/  FFMA.FTZ R143, R121, R139, R142 ;  /* 0x0000008b798f7223 */ /* 0x000fc4000001008e */
[----:B------:R-:W-:Y:S01]  /*1fc0*/  @P0 FFMA.FTZ R135, R135, R4, -R7 ;  /* 0x0000000487870223 */ /* 0x000fe20000010807 */
[----:B------:R0:W-:Y:S01]  /*1fd0*/  SHFL.IDX PT, R139, R45, RZ, 0x1f ;  /* 0x00001fff2d8b7589 */ /* 0x0001e200000e0000 */
[----:B------:R-:W-:Y:S01]  /*1fe0*/  @P0 FADD.FTZ R131, R131, R130 ;  /* 0x0000008283830221 */ /* 0x000fe20000010000 */
[----:B------:R-:W-:Y:S01]  /*1ff0*/  HFMA2.MMA R4, -RZ, RZ, 1.875, 0 ;  /* 0x3f800000ff047435 */ /* 0x000fe200000001ff */
[----:B------:R-:W-:Y:S01]  /*2000*/  @P0 FADD.FTZ R129, R129, R128 ;  /* 0x0000008081810221 */ /* 0x000fe20000010000 */
[----:B------:R-:W1:Y:S01]  /*2010*/  SHFL.UP PT, R137, R137, 0x1, RZ ;  /* 0x0420000089897989 */ /* 0x000e6200000e00ff */
[C---:B------:R-:W-:Y:S01]  /*2020*/  FMUL.FTZ R128, R55.reuse, R38 ;  /* 0x0000002637807220 */ /* 0x040fe20000410000 */
[----:B------:R-:W-:Y:S01]  /*2030*/  ISETP.GE.AND P0, PT, R78, c[0x0][0x174], PT ;  /* 0x00005d004e007a0c */ /* 0x000fe20003f06270 */
[----:B------:R-:W-:Y:S01]  /*2040*/  FMUL.FTZ R126, R55, R39 ;  /* 0x00000027377e7220 */ /* 0x000fe20000410000 */
[----:B------:R-:W2:Y:S01]  /*2050*/  SHFL.UP PT, R135, R135, 0x1, RZ ;  /* 0x0420000087877989 */ /* 0x000ea200000e00ff */
[----:B------:R-:W-:Y:S01]  /*2060*/  FADD.FTZ R141, R128, R141 ;  /* 0x0000008d808d7221 */ /* 0x000fe20000010000 */
[----:B------:R-:W-:Y:S01]  /*2070*/  ISETP.NE.OR P0, PT, R104, RZ, P0 ;  /* 0x000000ff6800720c */ /* 0x000fe20000705670 */
[----:B------:R-:W-:Y:S01]  /*2080*/  FADD.FTZ R143, -R126, R143 ;  /* 0x0000008f7e8f7221 */ /* 0x000fe20000010100 */
[----:B------:R-:W3:Y:S01]  /*2090*/  SHFL.UP PT, R131, R131, 0x1, RZ ;  /* 0x0420000083837989 */ /* 0x000ee200000e00ff */
[C---:B------:R-:W-:Y:S01]  /*20a0*/  FMUL.FTZ R145, R119.reuse, -R141 ;  /* 0x8000008d77917220 */ /* 0x040fe20000410000 */
[----:B------:R-:W-:Y:S01]  /*20b0*/  CS2R R6, SRZ ;  /* 0x0000000000067805 */ /* 0x000fe2000001ff00 */
[----:B------:R-:W-:Y:S01]  /*20c0*/  FMUL.FTZ R144, R119, -R143 ;  /* 0x8000008f77907220 */ /* 0x000fe20000410000 */
[----:B------:R-:W4:Y:S01]  /*20d0*/  SHFL.UP PT, R129, R129, 0x1, RZ ;  /* 0x0420000081817989 */ /* 0x000f2200000e00ff */
[----:B------:R-:W-:Y:S01]  /*20e0*/  FMUL.FTZ R142, R123, -R42 ;  /* 0x8000002a7b8e7220 */ /* 0x000fe20000410000 */
[----:B------:R-:W-:Y:S01]  /*20f0*/  SHF.L.U32 R130, R51, 0x4, RZ ;  /* 0x0000000433827819 */ /* 0x000fe200000006ff */
[----:B0-----:R-:W-:-:S02]  /*2100*/  FMUL.FTZ R45, R123, R43 ;  /* 0x0000002b7b2d7220 */ /* 0x001fc40000410000 */
[C---:B------:R-:W-:Y:S02]  /*2110*/  FFMA.FTZ R150, R120.reuse, R141, -R144 ;  /* 0x0000008d78967223 */ /* 0x040fe40000010890 */
[----:B------:R-:W-:Y:S01]  /*2120*/  FFMA.FTZ R152, R120, R143, R145 ;  /* 0x0000008f78987223 */ /* 0x000fe20000010091 */
[----:B------:R0:W0:Y:S01]  /*2130*/  @!P0 LDS.128 R4, [R130+0x1b80] ;  /* 0x001b800082048984 */ /* 0x0000220000000c00 */
[C---:B------:R-:W-:Y:S01]  /*2140*/  FFMA.FTZ R143, R125.reuse, -R43, R142 ;  /* 0x8000002b7d8f7223 */ /* 0x040fe2000001008e */
[----:B------:R-:W-:Y:S01]  /*2150*/  ISETP.NE.AND P0, PT, R104, 0x1f, PT ;  /* 0x0000001f6800780c */ /* 0x000fe20003f05270 */
[----:B------:R-:W-:Y:S02]  /*2160*/  FFMA.FTZ R141, R125, R42, -R45 ;  /* 0x0000002a7d8d7223 */ /* 0x000fe4000001082d */
[C---:B-1----:R-:W-:Y:S02]  /*2170*/  FMUL.FTZ R45, R137.reuse, R139 ;  /* 0x0000008b892d7220 */ /* 0x042fe40000410000 */
[----:B------:R-:W-:-:S02]  /*2180*/  FMUL.FTZ R144, R137, R44 ;  /* 0x0000002c89907220 */ /* 0x000fc40000410000 */
[C---:B------:R-:W-:Y:S02]  /*2190*/  FMUL.FTZ R146, R122.reuse, -R143 ;  /* 0x8000008f7a927220 */ /* 0x040fe40000410000 */
[----:B------:R-:W-:Y:S02]  /*21a0*/  FMUL.FTZ R148, R122, -R141 ;  /* 0x8000008d7a947220 */ /* 0x000fe40000410000 */
[C---:B--2---:R-:W-:Y:S02]  /*21b0*/  FFMA.FTZ R142, R135.reuse, R44, -R45 ;  /* 0x0000002c878e7223 */ /* 0x044fe4000001082d */
[----:B------:R-:W-:Y:S02]  /*21c0*/  FFMA.FTZ R144, R135, R139, R144 ;  /* 0x0000008b87907223 */ /* 0x000fe40000010090 */
[C---:B------:R-:W-:Y:S02]  /*21d0*/  FFMA.FTZ R146, R121.reuse, R141, -R146 ;  /* 0x0000008d79927223 */ /* 0x040fe40000010892 */
[----:B------:R-:W-:-:S02]  /*21e0*/  FFMA.FTZ R148, R121, R143, R148 ;  /* 0x0000008f79947223 */ /* 0x000fc40000010094 */
[----:B---3--:R-:W-:Y:S02]  /*21f0*/  @P1 FADD.FTZ R44, R131, R142 ;  /* 0x0000008e832c1221 */ /* 0x008fe40000010000 */
[----:B----4-:R-:W-:Y:S02]  /*2200*/  @P1 FADD.FTZ R139, R129, R144 ;  /* 0x00000090818b1221 */ /* 0x010fe40000010000 */
[C---:B------:R-:W-:Y:S02]  /*2210*/  FMUL.FTZ R129, R56.reuse, R38 ;  /* 0x0000002638817220 */ /* 0x040fe40000410000 */
[C---:B------:R-:W-:Y:S02]  /*2220*/  FMUL.FTZ R45, R119.reuse, -R148 ;  /* 0x80000094772d7220 */ /* 0x040fe40000410000 */
[----:B------:R-:W-:Y:S02]  /*2230*/  FMUL.FTZ R131, R56, R39 ;  /* 0x0000002738837220 */ /* 0x000fe40000410000 */
[----:B------:R-:W-:-:S02]  /*2240*/  FMUL.FTZ R141, R119, -R146 ;  /* 0x80000092778d7220 */ /* 0x000fc40000410000 */
[----:B------:R-:W-:Y:S02]  /*2250*/  FADD.FTZ R135, R129, R150 ;  /* 0x0000009681877221 */ /* 0x000fe40000010000 */
[C---:B------:R-:W-:Y:S02]  /*2260*/  FFMA.FTZ R45, R120.reuse, R146, -R45 ;  /* 0x00000092782d7223 */ /* 0x040fe4000001082d */
[----:B------:R-:W-:Y:S01]  /*2270*/  FADD.FTZ R137, -R131, R152 ;  /* 0x0000009883897221 */ /* 0x000fe20000010100 */
[----:B------:R1:W2:Y:S01]  /*2280*/  SHFL.DOWN PT, R142, R135, 0x1, 0x1f ;  /* 0x08201f00878e7f89 */ /* 0x0002a200000e0000 */
[----:B------:R-:W-:Y:S02]  /*2290*/  FFMA.FTZ R141, R120, R148, R141 ;  /* 0x00000094788d7223 */ /* 0x000fe4000001008d */
[C---:B------:R-:W-:Y:S01]  /*22a0*/  FMUL.FTZ R39, R41.reuse, R139 ;  /* 0x0000008b29277220 */ /* 0x040fe20000410000 */
[----:B------:R1:W3:Y:S01]  /*22b0*/  SHFL.DOWN PT, R150, R137, 0x1, 0x1f ;  /* 0x08201f0089967f89 */ /* 0x0002e200000e0000 */
[----:B------:R-:W-:-:S02]  /*22c0*/  FMUL.FTZ R41, R41, R44 ;  /* 0x0000002c29297220 */ /* 0x000fc40000410000 */
[C---:B------:R-:W-:Y:S01]  /*22d0*/  FFMA.FTZ R39, R40.reuse, R44, -R39 ;  /* 0x0000002c28277223 */ /* 0x040fe20000010827 */
[----:B------:R1:W4:Y:S01]  /*22e0*/  SHFL.DOWN PT, R146, R45, 0x1, 0x1f ;  /* 0x08201f002d927f89 */ /* 0x00032200000e0000 */
[----:B------:R-:W-:-:S03]  /*22f0*/  FFMA.FTZ R40, R40, R139, R41 ;  /* 0x0000008b28287223 */ /* 0x000fc60000010029 */
[----:B------:R1:W0:Y:S01]  /*2300*/  SHFL.DOWN PT, R148, R141, 0x1, 0x1f ;  /* 0x08201f008d947f89 */ /* 0x00022200000e0000 */
[----:B------:R-:W-:Y:S05]  /*2310*/  @!P0 BRA `(.L_x_14073) ;  /* 0x000000b000008947 */ /* 0x000fea0003800000 */
        /* <DEDUP_REMOVED lines=11> */
.L_x_14073:
[----:B------:R-:W-:Y:S05]  /*23d0*/  BSYNC B0 ;  /* 0x0000000000007941 */ /* 0x000fea0003800000 */
.L_x_14072:
[----:B------:R-:W-:Y:S01]  /*23e0*/  ISETP.GT.U32.AND P0, PT, R104, 0x1d, PT ;  /* 0x0000001d6800780c */ /* 0x000fe20003f04070 */
[----:B------:R-:W-:Y:S01]  /*23f0*/  FADD.FTZ R133, R133, R40 ;  /* 0x0000002885857221 */ /* 0x000fe20000010000 */
[----:B------:R1:W4:Y:S01]  /*2400*/  SHFL.DOWN PT, R144, R45, 0x2, 0x1f ;  /* 0x08401f002d907f89 */ /* 0x00032200000e0000 */
[----:B------:R-:W-:Y:S01]  /*2410*/  FADD.FTZ R39, R132, R39 ;  /* 0x0000002784277221 */ /* 0x000fe20000010000 */
[----:B------:R-:W-:Y:S01]  /*2420*/  BSSY B0, `(.L_x_14074) ;  /* 0x0000014000007945 */ /* 0x000fe20003800000 */
[C---:B------:R-:W-:Y:S01]  /*2430*/  FMUL.FTZ R38, R119.reuse, R133 ;  /* 0x0000008577267220 */ /* 0x040fe20000410000 */
[----:B----4-:R1:W4:Y:S01]  /*2440*/  SHFL.DOWN PT, R146, R141, 0x2, 0x1f ;  /* 0x08401f008d927f89 */ /* 0x01032200000e0000 */
[----:B------:R-:W-:-:S02]  /*2450*/  FMUL.FTZ R40, R119, R39 ;  /* 0x0000002777287220 */ /* 0x000fc40000410000 */
[C---:B------:R-:W-:Y:S01]  /*2460*/  FFMA.FTZ R38, R120.reuse, R39, -R38 ;  /* 0x0000002778267223 */ /* 0x040fe20000010826 */
[----:B------:R1:W3:Y:S01]  /*2470*/  SHFL.DOWN PT, R132, R135, 0x2, 0x1f ;  /* 0x08401f0087847f89 */ /* 0x0002e200000e0000 */
[----:B------:R-:W-:-:S03]  /*2480*/  FFMA.FTZ R41, R120, R133, R40 ;  /* 0x0000008578297223 */ /* 0x000fc60000010028 */
[----:B0-----:R1:W0:Y:S01]  /*2490*/  SHFL.DOWN PT, R148, R137, 0x2, 0x1f ;  /* 0x08401f0089947f89 */ /* 0x00122200000e0000 */
[----:B------:R-:W-:Y:S05]  /*24a0*/  @P0 BRA `(.L_x_14075) ;  /* 0x000000b000000947 */ /* 0x000fea0003800000 */
[C---:B0-----:R-:W-:Y:S02]  /*24b0*/  FMUL.FTZ R44, R141.reuse, R148 ;  /* 0x000000948d2c7220 */ /* 0x041fe40000410000 */
[C---:B----4-:R-:W-:Y:S02]  /*24c0*/  FMUL.FTZ R40, R141.reuse, R146 ;  /* 0x000000928d287220 */ /* 0x050fe40000410000 */
[-C--:B--23--:R-:W-:Y:S02]  /*24d0*/  FMUL.FTZ R142, R141, R132.reuse ;  /* 0x000000848d8e7220 */ /* 0x08cfe40000410000 */
[----:B------:R-:W-:Y:S02]  /*24e0*/  FFMA.FTZ R132, R45, R132, -R44 ;  /* 0x000000842d847223 */ /* 0x000fe4000001082c */
[-C--:B------:R-:W-:Y:S02]  /*24f0*/  FMUL.FTZ R44, R141, R144.reuse ;  /* 0x000000908d2c7220 */ /* 0x080fe40000410000 */
[----:B------:R-:W-:-:S02]  /*2500*/  FFMA.FTZ R40, R45, R144, -R40 ;  /* 0x000000902d287223 */ /* 0x000fc40000010828 */
[C---:B------:R-:W-:Y:S02]  /*2510*/  FFMA.FTZ R142, R45.reuse, R148, R142 ;  /* 0x000000942d8e7223 */ /* 0x040fe4000001008e */
[----:B-1----:R-:W-:Y:S01]  /*2520*/  FFMA.FTZ R141, R45, R146, R44 ;  /* 0x000000922d8d7223 */ /* 0x002fe2000001002c */
[----:B------:R-:W-:Y:S01]  /*2530*/  MOV R45, R40 ;  /* 0x00000028002d7202 */ /* 0x000fe20000000f00 */
[----:B------:R-:W-:Y:S02]  /*2540*/  FADD.FTZ R135, R135, R132 ;  /* 0x0000008487877221 */ /* 0x000fe40000010000 */
[----:B------:R-:W-:Y:S02]  /*2550*/  FADD.FTZ R137, R137, R142 ;  /* 0x0000008e89897221 */ /* 0x000fe40000010000 */
.L_x_14075:
[----:B------:R-:W-:Y:S05]  /*2560*/  BSYNC B0 ;  /* 0x0000000000007941 */ /* 0x000fea0003800000 */
.L_x_14074:
[----:B------:R-:W-:Y:S01]  /*2570*/  ISETP.GT.U32.AND P0, PT, R104, 0x1b, PT ;  /* 0x0000001b6800780c */ /* 0x000fe20003f04070 */
[C---:B------:R-:W-:Y:S01]  /*2580*/  FFMA.FTZ R40, R103.reuse, R136, R38 ;  /* 0x0000008867287223 */ /* 0x040fe20000010026 */
[----:B------:R1:W4:Y:S01]  /*2590*/  SHFL.DOWN PT, R144, R45, 0x4, 0x1f ;  /* 0x08801f002d907f89 */ /* 0x00032200000e0000 */
[----:B------:R-:W-:Y:S01]  /*25a0*/  FFMA.FTZ R134, R103, R134, R41 ;  /* 0x0000008667867223 */ /* 0x000fe20000010029 */
[----:B------:R-:W-:Y:S01]  /*25b0*/  BSSY B0, `(.L_x_14076) ;  /* 0x0000016000007945 */ /* 0x000fe20003800000 */
[C---:B------:R-:W-:Y:S01]  /*25c0*/  FMUL.FTZ R41, R122.reuse, R40 ;  /* 0x000000287a297220 */ /* 0x040fe20000410000 */
[----:B----4-:R1:W4:Y:S01]  /*25d0*/  SHFL.DOWN PT, R146, R141, 0x4, 0x1f ;  /* 0x08801f008d927f89 */ /* 0x01032200000e0000 */
[-C--:B------:R-:W-:Y:S01]  /*25e0*/  FMUL.FTZ R38, R122, R134.reuse ;  /* 0x000000867a267220 */ /* 0x080fe20000410000 */
[C---:B------:R-:W-:Y:S01]  /*25f0*/  ISETP.GT.U32.AND P1, PT, R104.reuse, 0x17, PT ;  /* 0x000000176800780c */ /* 0x040fe20003f24070 */
[C---:B------:R-:W-:Y:S01]  /*2600*/  FFMA.FTZ R41, R121.reuse, R134, R41 ;  /* 0x0000008679297223 */ /* 0x040fe20000010029 */
[----:B------:R1:W3:Y:S01]  /*2610*/  SHFL.DOWN PT, R136, R135, 0x4, 0x1f ;  /* 0x08801f0087887f89 */ /* 0x0002e200000e0000 */
[----:B------:R-:W-:Y:S01]  /*2620*/  ISETP.GT.U32.AND P3, PT, R104, 0xf, PT ;  /* 0x0000000f6800780c */ /* 0x000fe20003f64070 */
[----:B------:R-:W-:-:S02]  /*2630*/  FFMA.FTZ R38, R121, R40, -R38 ;  /* 0x0000002879267223 */ /* 0x000fc40000010826 */
[----:B0-----:R1:W0:Y:S01]  /*2640*/  SHFL.DOWN PT, R148, R137, 0x4, 0x1f ;  /* 0x08801f0089947f89 */ /* 0x00122200000e0000 */
[----:B------:R-:W-:Y:S05]  /*2650*/  @P0 BRA `(.L_x_14077) ;  /* 0x000000b000000947 */ /* 0x000fea0003800000 */
[C---:B0--3--:R-:W-:Y:S02]  /*2660*/  FMUL.FTZ R132, R141.reuse, R148 ;  /* 0x000000948d847220 */ /* 0x049fe40000410000 */
[C---:B----4-:R-:W-:Y:S02]  /*2670*/  FMUL.FTZ R44, R141.reuse, R146 ;  /* 0x000000928d2c7220 */ /* 0x050fe40000410000 */
[-C--:B--2---:R-:W-:Y:S02]  /*2680*/  FMUL.FTZ R142, R141, R136.reuse ;  /* 0x000000888d8e7220 */ /* 0x084fe40000410000 */
        /* <DEDUP_REMOVED lines=8> */
.L_x_14077:
[----:B------:R-:W-:Y:S05]  /*2710*/  BSYNC B0 ;  /* 0x0000000000007941 */ /* 0x000fea0003800000 */
.L_x_14076:
[----:B--2---:R2:W1:Y:S01]  /*2720*/  SHFL.DOWN PT, R142, R45, 0x8, 0x1f ;  /* 0x09001f002d8e7f89 */ /* 0x00446200000e0000 */
[----:B------:R-:W-:Y:S01]  /*2730*/  BSSY B0, `(.L_x_14078) ;  /* 0x0000012000007945 */ /* 0x000fe20003800000 */
[C---:B------:R-:W-:Y:S02]  /*2740*/  FFMA.FTZ R44, R109.reuse, R138, R38 ;  /* 0x0000008a6d2c7223 */ /* 0x040fe40000010026 */
[----:B------:R2:W4:Y:S01]  /*2750*/  SHFL.DOWN PT, R144, R141, 0x8, 0x1f ;  /* 0x09001f008d907f89 */ /* 0x00052200000e0000 */
[----:B------:R-:W-:-:S03]  /*2760*/  FFMA.FTZ R140, R109, R140, R41 ;  /* 0x0000008c6d8c7223 */ /* 0x000fc60000010029 */
[----:B---3--:R2:W3:Y:S04]  /*2770*/  SHFL.DOWN PT, R136, R135, 0x8, 0x1f ;  /* 0x09001f0087887f89 */ /* 0x0084e800000e0000 */
[----:B----4-:R2:W4:Y:S01]  /*2780*/  SHFL.DOWN PT, R146, R137, 0x8, 0x1f ;  /* 0x09001f0089927f89 */ /* 0x01052200000e0000 */
[----:B------:R-:W-:Y:S05]  /*2790*/  @P1 BRA `(.L_x_14079) ;  /* 0x000000b000001947 */ /* 0x000fea0003800000 */
[C---:B----4-:R-:W-:Y:S02]  /*27a0*/  FMUL.FTZ R132, R141.reuse, R146 ;  /* 0x000000928d847220 */ /* 0x050fe40000410000 */
[C---:B------:R-:W-:Y:S02]  /*27b0*/  FMUL.FTZ R38, R141.reuse, R144 ;  /* 0x000000908d267220 */ /* 0x040fe40000410000 */
[-C--:B---3--:R-:W-:Y:S02]  /*27c0*/  FMUL.FTZ R138, R141, R136.reuse ;  /* 0x000000888d8a7220 */ /* 0x088fe40000410000 */
        /* <DEDUP_REMOVED lines=8> */
.L_x_14079:
[----:B------:R-:W-:Y:S05]  /*2850*/  BSYNC B0 ;  /* 0x0000000000007941 */ /* 0x000fea0003800000 */
.L_x_14078:
[----:B-1----:R1:W2:Y:S01]  /*2860*/  SHFL.DOWN PT, R142, R45, 0x10, 0x1f ;  /* 0x0a001f002d8e7f89 */ /* 0x0022a200000e0000 */
[----:B------:R-:W-:Y:S01]  /*2870*/  BSSY B0, `(.L_x_14080) ;  /* 0x0000011000007945 */ /* 0x000fe20003800000 */
[----:B------:R-:W-:-:S02]  /*2880*/  FMUL.FTZ R139, R47, R0 ;  /* 0x000000002f8b7220 */ /* 0x000fc40000410000 */
[----:B------:R1:W4:Y:S04]  /*2890*/  SHFL.DOWN PT, R144, R141, 0x10, 0x1f ;  /* 0x0a001f008d907f89 */ /* 0x00032800000e0000 */
[----:B---3--:R1:W3:Y:S04]  /*28a0*/  SHFL.DOWN PT, R136, R135, 0x10, 0x1f ;  /* 0x0a001f0087887f89 */ /* 0x0082e800000e0000 */
[----:B----4-:R1:W4:Y:S01]  /*28b0*/  SHFL.DOWN PT, R146, R137, 0x10, 0x1f ;  /* 0x0a001f0089927f89 */ /* 0x01032200000e0000 */
[----:B------:R-:W-:Y:S05]  /*28c0*/  @P3 BRA `(.L_x_14081) ;  /* 0x000000b000003947 */ /* 0x000fea0003800000 */
[C---:B----4-:R-:W-:Y:S02]  /*28d0*/  FMUL.FTZ R132, R141.reuse, R146 ;  /* 0x000000928d847220 */ /* 0x050fe40000410000 */
[----:B------:R-:W-:-:S02]  /*28e0*/  FMUL.FTZ R38, R141, R144 ;  /* 0x000000908d267220 */ /* 0x000fc40000410000 */
        /* <DEDUP_REMOVED lines=9> */
.L_x_14081:
[----:B------:R-:W-:Y:S05]  /*2980*/  BSYNC B0 ;  /* 0x0000000000007941 */ /* 0x000fea0003800000 */
.L_x_14080:
[----:B------:R-:W-:Y:S01]  /*2990*/  SHFL.DOWN PT, R145, R141, 0x1, 0x1f ;  /* 0x08201f008d917f89 */ /* 0x000fe200000e0000 */
[----:B------:R-:W-:Y:S01]  /*29a0*/  FFMA.FTZ R41, R56, R39, RZ ;  /* 0x0000002738297223 */ /* 0x000fe200000100ff */
[----:B------:R-:W-:Y:S01]  /*29b0*/  ISETP.NE.AND P0, PT, R90, RZ, PT ;  /* 0x000000ff5a00720c */ /* 0x000fe20003f05270 */
[-C--:B------:R-:W-:Y:S01]  /*29c0*/  FFMA.FTZ R38, R102, -R139.reuse, R39 ;  /* 0x8000008b66267223 */ /* 0x080fe20000010027 */
[----:B------:R-:W5:Y:S01]  /*29d0*/  SHFL.IDX PT, R138, R7, RZ, 0x1f ;  /* 0x00001fff078a7589 */ /* 0x000f6200000e0000 */
[----:B------:R-:W-:Y:S01]  /*29e0*/  FFMA.FTZ R39, R100, -R139, R133 ;  /* 0x8000008b64277223 */ /* 0x000fe20000010085 */
[----:B------:R-:W-:Y:S01]  /*29f0*/  BSSY B0, `(.L_x_14082) ;  /* 0x000008d000007945 */ /* 0x000fe20003800000 */
[----:B------:R-:W-:Y:S01]  /*2a00*/  FFMA.FTZ R133, R56, -R133, RZ ;  /* 0x8000008538857223 */ /* 0x000fe200000100ff */
[----:B---3--:R-:W3:Y:S01]  /*2a10*/  SHFL.IDX PT, R136, R6, RZ, 0x1f ;  /* 0x00001fff06887589 */ /* 0x008ee200000e0000 */
[----:B------:R-:W-:Y:S02]  /*2a20*/  FMUL.FTZ R132, R48, R103 ;  /* 0x0000006730847220 */ /* 0x000fe40000410000 */
[----:B------:R-:W-:Y:S01]  /*2a30*/  FFMA.FTZ R149, R55, -R134, R133 ;  /* 0x8000008637957223 */ /* 0x000fe20000010085 */
[----:B------:R-:W1:Y:S01]  /*2a40*/  SHFL.DOWN PT, R143, R45, 0x1, 0x1f ;  /* 0x08201f002d8f7f89 */ /* 0x000e6200000e0000 */
[----:B0-----:R-:W-:-:S02]  /*2a50*/  FMUL.FTZ R148, R50, R109 ;  /* 0x0000006d32947220 */ /* 0x001fc40000410000 */
[----:B------:R-:W-:Y:S01]  /*2a60*/  FFMA.FTZ R147, R55, R40, R41 ;  /* 0x0000002837937223 */ /* 0x000fe20000010029 */
[----:B--2---:R0:W2:Y:S01]  /*2a70*/  SHFL.IDX PT, R142, R141, RZ, 0x1f ;  /* 0x00001fff8d8e7589 */ /* 0x0040a200000e0000 */
[-C--:B------:R-:W-:Y:S02]  /*2a80*/  FFMA.FTZ R40, R105, -R132.reuse, R40 ;  /* 0x8000008469287223 */ /* 0x080fe40000010028 */
[----:B------:R-:W-:Y:S01]  /*2a90*/  FFMA.FTZ R41, R101, -R132, R134 ;  /* 0x8000008465297223 */ /* 0x000fe20000010086 */
[----:B------:R-:W4:Y:S01]  /*2aa0*/  SHFL.DOWN PT, R144, R135, 0x1, 0x1f ;  /* 0x08201f0087907f89 */ /* 0x000f2200000e0000 */
[CC--:B------:R-:W-:Y:S02]  /*2ab0*/  FMUL.FTZ R134, R123.reuse, R140.reuse ;  /* 0x0000008c7b867220 */ /* 0x0c0fe40000410000 */
[----:B------:R-:W-:Y:S01]  /*2ac0*/  FFMA.FTZ R132, R54, -R140, R149 ;  /* 0x8000008c36847223 */ /* 0x000fe20000010095 */
[----:B------:R3:W4:Y:S01]  /*2ad0*/  SHFL.IDX PT, R139, R45, RZ, 0x1f ;  /* 0x00001fff2d8b7589 */ /* 0x00072200000e0000 */
[----:B01----:R-:W-:-:S02]  /*2ae0*/  FMUL.FTZ R141, R123, R44 ;  /* 0x0000002c7b8d7220 */ /* 0x003fc40000410000 */
[C---:B------:R-:W-:Y:S01]  /*2af0*/  FFMA.FTZ R134, R125.reuse, R44, -R134 ;  /* 0x0000002c7d867223 */ /* 0x040fe20000010886 */
[----:B----4-:R-:W0:Y:S01]  /*2b00*/  SHFL.DOWN PT, R146, R137, 0x1, 0x1f ;  /* 0x08201f0089927f89 */ /* 0x010e2200000e0000 */
[----:B------:R-:W-:Y:S02]  /*2b10*/  FFMA.FTZ R141, R125, R140, R141 ;  /* 0x0000008c7d8d7223 */ /* 0x000fe4000001008d */
[----:B------:R-:W-:Y:S01]  /*2b20*/  FFMA.FTZ R114, R115, R114, R134 ;  /* 0x0000007273727223 */ /* 0x000fe20000010086 */
[----:B------:R-:W1:Y:S01]  /*2b30*/  SHFL.IDX PT, R135, R135, RZ, 0x1f ;  /* 0x00001fff87877589 */ /* 0x000e6200000e0000 */
[----:B---3--:R-:W-:Y:S02]  /*2b40*/  FFMA.FTZ R45, R111, -R148, R140 ;  /* 0x800000946f2d7223 */ /* 0x008fe4000001008c */
[----:B-----5:R-:W-:Y:S01]  /*2b50*/  @P2 FMUL.FTZ R140, R145, R138 ;  /* 0x0000008a918c2220 */ /* 0x020fe20000410000 */
[----:B------:R-:W3:Y:S01]  /*2b60*/  SHFL.IDX PT, R137, R137, RZ, 0x1f ;  /* 0x00001fff89897589 */ /* 0x000ee200000e0000 */
[----:B------:R-:W-:-:S02]  /*2b70*/  FFMA.FTZ R112, R115, R112, R141 ;  /* 0x0000007073707223 */ /* 0x000fc4000001008d */
[-C--:B------:R-:W-:Y:S02]  /*2b80*/  @P2 FMUL.FTZ R145, R145, R136.reuse ;  /* 0x0000008891912220 */ /* 0x080fe40000410000 */
[C---:B------:R-:W-:Y:S02]  /*2b90*/  @P2 FFMA.FTZ R141, R143.reuse, R136, -R140 ;  /* 0x000000888f8d2223 */ /* 0x040fe4000001088c */
[C---:B--2---:R-:W-:Y:S02]  /*2ba0*/  FMUL.FTZ R140, R142.reuse, R6 ;  /* 0x000000068e8c7220 */ /* 0x044fe40000410000 */
[----:B------:R-:W-:Y:S02]  /*2bb0*/  @P2 FFMA.FTZ R145, R143, R138, R145 ;  /* 0x0000008a8f912223 */ /* 0x000fe40000010091 */
[----:B------:R-:W-:Y:S02]  /*2bc0*/  FMUL.FTZ R134, R142, R7 ;  /* 0x000000078e867220 */ /* 0x000fe40000410000 */
[----:B------:R-:W-:-:S02]  /*2bd0*/  @P2 FADD.FTZ R136, R144, R141 ;  /* 0x0000008d90882221 */ /* 0x000fc40000010000 */
[C---:B------:R-:W-:Y:S02]  /*2be0*/  FFMA.FTZ R140, R139.reuse, R7, R140 ;  /* 0x000000078b8c7223 */ /* 0x040fe4000001008c */
[----:B0-----:R-:W-:Y:S02]  /*2bf0*/  @P2 FADD.FTZ R138, R146, R145 ;  /* 0x00000091928a2221 */ /* 0x001fe40000010000 */
[----:B------:R-:W-:Y:S02]  /*2c00*/  FFMA.FTZ R134, R139, R6, -R134 ;  /* 0x000000068b867223 */ /* 0x000fe40000010886 */
[----:B------:R-:W-:Y:S02]  /*2c10*/  FMUL.FTZ R7, R136, -R43 ;  /* 0x8000002b88077220 */ /* 0x000fe40000410000 */
[C---:B------:R-:W-:Y:S02]  /*2c20*/  FMUL.FTZ R6, R142.reuse, R5 ;  /* 0x000000058e067220 */ /* 0x040fe40000410000 */
[----:B------:R-:W-:-:S02]  /*2c30*/  FMUL.FTZ R142, R142, R4 ;  /* 0x000000048e8e7220 */ /* 0x000fc40000410000 */
[C---:B------:R-:W-:Y:S02]  /*2c40*/  FMUL.FTZ R43, R138.reuse, -R43 ;  /* 0x8000002b8a2b7220 */ /* 0x040fe40000410000 */
[----:B------:R-:W-:Y:S02]  /*2c50*/  FFMA.FTZ R7, R138, R42, R7 ;  /* 0x0000002a8a077223 */ /* 0x000fe40000010007 */
[C---:B------:R-:W-:Y:S02]  /*2c60*/  FFMA.FTZ R4, R139.reuse, R4, -R6 ;  /* 0x000000048b047223 */ /* 0x040fe40000010806 */
[----:B------:R-:W-:Y:S02]  /*2c70*/  FFMA.FTZ R5, R139, R5, R142 ;  /* 0x000000058b057223 */ /* 0x000fe4000001008e */
[----:B------:R-:W-:Y:S02]  /*2c80*/  FFMA.FTZ R139, R136, R42, -R43 ;  /* 0x0000002a888b7223 */ /* 0x000fe4000001082b */
[----:B------:R-:W-:Y:S01]  /*2c90*/  FADD.FTZ R42, -R108, R7 ;  /* 0x000000076c2a7221 */ /* 0x000fe20000010100 */
[----:B------:R-:W-:Y:S01]  /*2ca0*/  P2R R7, PR, RZ, 0x1 ;  /* 0x00000001ff077803 */ /* 0x000fe20000000000 */
[----:B------:R-:W-:-:S02]  /*2cb0*/  FMUL.FTZ R108, R46, R115 ;  /* 0x000000732e6c7220 */ /* 0x000fc40000410000 */
[----:B-1----:R-:W-:Y:S02]  /*2cc0*/  FADD.FTZ R6, R135, R134 ;  /* 0x0000008687067221 */ /* 0x002fe40000010000 */
[----:B------:R-:W-:Y:S02]  /*2cd0*/  FFMA.FTZ R133, R54, R44, R147 ;  /* 0x0000002c36857223 */ /* 0x000fe40000010093 */
[----:B------:R-:W-:Y:S02]  /*2ce0*/  FMUL.FTZ R134, R53, R114 ;  /* 0x0000007235867220 */ /* 0x000fe40000410000 */
[----:B------:R-:W-:Y:S02]  /*2cf0*/  FADD.FTZ R110, R110, R139 ;  /* 0x0000008b6e6e7221 */ /* 0x000fe40000010000 */
[----:B------:R-:W-:Y:S02]  /*2d00*/  FFMA.FTZ R43, R107, -R108, R114 ;  /* 0x8000006c6b2b7223 */ /* 0x000fe40000010072 */
[----:B------:R-:W-:-:S02]  /*2d10*/  FADD.FTZ R114, R133, R134 ;  /* 0x0000008685727221 */ /* 0x000fc40000010000 */
[C---:B------:R-:W-:Y:S02]  /*2d20*/  FMUL.FTZ R133, R123.reuse, -R42 ;  /* 0x8000002a7b857220 */ /* 0x040fe40000410000 */
[----:B------:R-:W-:Y:S02]  /*2d30*/  FMUL.FTZ R123, R123, -R110 ;  /* 0x8000006e7b7b7220 */ /* 0x000fe40000410000 */
[----:B------:R-:W-:Y:S02]  /*2d40*/  FMUL.FTZ R135, R53, R112 ;  /* 0x0000007035877220 */ /* 0x000fe40000410000 */
[----:B------:R-:W-:Y:S02]  /*2d50*/  FFMA.FTZ R108, R117, -R108, R112 ;  /* 0x8000006c756c7223 */ /* 0x000fe40000010070 */
[----:B------:R-:W-:Y:S02]  /*2d60*/  FFMA.FTZ R123, R125, R42, R123 ;  /* 0x0000002a7d7b7223 */ /* 0x000fe4000001007b */
[----:B------:R-:W-:-:S02]  /*2d70*/  FADD.FTZ R112, R132, -R135 ;  /* 0x8000008784707221 */ /* 0x000fc40000010000 */
[----:B---3--:R-:W-:Y:S01]  /*2d80*/  FADD.FTZ R7, R137, R140 ;  /* 0x0000008c89077221 */ /* 0x008fe20000010000 */
[----:B------:R-:W-:Y:S01]  /*2d90*/  MOV R137, 0xffffff80 ;  /* 0xffffff8000897802 */ /* 0x000fe20000000f00 */
[----:B------:R-:W-:Y:S02]  /*2da0*/  FFMA.FTZ R132, R125, R110, -R133 ;  /* 0x0000006e7d847223 */ /* 0x000fe40000010885 */
[----:B------:R-:W-:Y:S01]  /*2db0*/  FADD.FTZ R124, -R124, R123 ;  /* 0x0000007b7c7c7221 */ /* 0x000fe20000010100 */
[----:B------:R0:W-:Y:S01]  /*2dc0*/  @!P0 STS.128 [R130+0x1b80], R4 ;  /* 0x001b800482008388 */ /* 0x0001e20000000c00 */
[----:B------:R-:W-:Y:S02]  /*2dd0*/  FADD.FTZ R127, R127, R132 ;  /* 0x000000847f7f7221 */ /* 0x000fe40000010000 */
[----:B------:R-:W-:Y:S02]  /*2de0*/  FFMA.FTZ R44, R113, -R148, R44 ;  /* 0x80000094712c7223 */ /* 0x000fe4000001002c */
[----:B------:R-:W-:-:S02]  /*2df0*/  FMUL.FTZ R134, R46, R110 ;  /* 0x0000006e2e867220 */ /* 0x000fc40000410000 */
[----:B------:R-:W-:Y:S02]  /*2e00*/  FMUL.FTZ R136, R46, R42 ;  /* 0x0000002a2e887220 */ /* 0x000fe40000410000 */
[C---:B------:R-:W-:Y:S02]  /*2e10*/  FMUL.FTZ R132, R108.reuse, R134 ;  /* 0x000000866c847220 */ /* 0x040fe40000410000 */
[-C--:B------:R-:W-:Y:S02]  /*2e20*/  FMUL.FTZ R125, R108, R136.reuse ;  /* 0x000000886c7d7220 */ /* 0x080fe40000410000 */
[----:B------:R-:W-:Y:S02]  /*2e30*/  FFMA.FTZ R123, R43, R136, -R132 ;  /* 0x000000882b7b7223 */ /* 0x000fe40000010884 */
[----:B------:R-:W-:Y:S02]  /*2e40*/  FMUL.FTZ R138, R115, R134 ;  /* 0x00000086738a7220 */ /* 0x000fe40000410000 */
[----:B0-----:R-:W-:-:S02]  /*2e50*/  FMUL.FTZ R4, R122, -R124 ;  /* 0x8000007c7a047220 */ /* 0x001fc40000410000 */
[-C--:B------:R-:W-:Y:S01]  /*2e60*/  FMUL.FTZ R122, R122, -R127.reuse ;  /* 0x8000007f7a7a7220 */ /* 0x080fe20000410000 */
[----:B------:R-:W-:Y:S01]  /*2e70*/  STS [R73.X4+0x228], R138 ;  /* 0x0002288a49007388 */ /* 0x000fe20000004800 */
[CC--:B------:R-:W-:Y:S02]  /*2e80*/  FFMA.FTZ R5, R121.reuse, R127.reuse, -R4 ;  /* 0x0000007f79057223 */ /* 0x0c0fe40000010804 */
[----:B------:R-:W-:Y:S02]  /*2e90*/  FMUL.FTZ R6, R50, R127 ;  /* 0x0000007f32067220 */ /* 0x000fe40000410000 */
[-C--:B------:R-:W-:Y:S02]  /*2ea0*/  FFMA.FTZ R121, R121, R124.reuse, R122 ;  /* 0x0000007c79797223 */ /* 0x080fe4000001007a */
[----:B------:R-:W-:Y:S02]  /*2eb0*/  FADD.FTZ R128, R128, R5 ;  /* 0x0000000580807221 */ /* 0x000fe40000010000 */
[----:B------:R-:W-:-:S02]  /*2ec0*/  FMUL.FTZ R130, R50, R124 ;  /* 0x0000007c32827220 */ /* 0x000fc40000410000 */
[----:B------:R-:W-:Y:S02]  /*2ed0*/  FMUL.FTZ R5, R45, R6 ;  /* 0x000000062d057220 */ /* 0x000fe40000410000 */
[----:B------:R-:W-:Y:S02]  /*2ee0*/  FADD.FTZ R126, -R126, R121 ;  /* 0x000000797e7e7221 */ /* 0x000fe40000010100 */
[----:B------:R-:W-:Y:S02]  /*2ef0*/  FFMA.FTZ R135, R44, R130, -R5 ;  /* 0x000000822c877223 */ /* 0x000fe40000010805 */
[C---:B------:R-:W-:Y:S02]  /*2f00*/  FMUL.FTZ R5, R119.reuse, -R126 ;  /* 0x8000007e77057220 */ /* 0x040fe40000410000 */
[-C--:B------:R-:W-:Y:S02]  /*2f10*/  FMUL.FTZ R119, R119, -R128.reuse ;  /* 0x8000008077777220 */ /* 0x080fe40000410000 */
[----:B------:R-:W-:-:S02]  /*2f20*/  FFMA.FTZ R4, R120, R128, -R5 ;  /* 0x0000008078047223 */ /* 0x000fc40000010805 */
[----:B------:R-:W-:Y:S02]  /*2f30*/  FFMA.FTZ R120, R120, R126, R119 ;  /* 0x0000007e78787223 */ /* 0x000fe40000010077 */
[----:B------:R-:W-:Y:S02]  /*2f40*/  FMUL.FTZ R7, R45, R130 ;  /* 0x000000822d077220 */ /* 0x000fe40000410000 */
[----:B------:R-:W-:Y:S02]  /*2f50*/  FMUL.FTZ R122, R48, R126 ;  /* 0x0000007e307a7220 */ /* 0x000fe40000410000 */
[----:B------:R-:W-:Y:S02]  /*2f60*/  FADD.FTZ R131, -R131, R120 ;  /* 0x0000007883837221 */ /* 0x000fe40000010100 */
[-C--:B------:R-:W-:Y:S02]  /*2f70*/  FMUL.FTZ R132, R109, R6.reuse ;  /* 0x000000066d847220 */ /* 0x080fe40000410000 */
[----:B------:R-:W-:-:S02]  /*2f80*/  FFMA.FTZ R133, R44, R6, R7 ;  /* 0x000000062c857223 */ /* 0x000fc40000010007 */
[----:B------:R-:W-:Y:S01]  /*2f90*/  FMUL.FTZ R6, R48, R128 ;  /* 0x0000008030067220 */ /* 0x000fe20000410000 */
[----:B------:R-:W-:Y:S01]  /*2fa0*/  STS [R73.X4+0x220], R132 ;  /* 0x0002208449007388 */ /* 0x000fe20000004800 */
[----:B------:R-:W-:Y:S02]  /*2fb0*/  FMUL.FTZ R5, R41, R122 ;  /* 0x0000007a29057220 */ /* 0x000fe40000410000 */
[----:B------:R-:W-:Y:S02]  /*2fc0*/  FADD.FTZ R129, R129, R4 ;  /* 0x0000000481817221 */ /* 0x000fe40000010000 */
[C---:B------:R-:W-:Y:S02]  /*2fd0*/  FMUL.FTZ R7, R47.reuse, R131 ;  /* 0x000000832f077220 */ /* 0x040fe40000410000 */
[----:B------:R-:W-:Y:S02]  /*2fe0*/  FFMA.FTZ R119, R40, R6, R5 ;  /* 0x0000000628777223 */ /* 0x000fe40000010005 */
[----:B------:R-:W-:-:S02]  /*2ff0*/  FMUL.FTZ R5, R47, R129 ;  /* 0x000000812f057220 */ /* 0x000fc40000410000 */
[----:B------:R-:W-:Y:S02]  /*3000*/  FMUL.FTZ R4, R39, R7 ;  /* 0x0000000727047220 */ /* 0x000fe40000410000 */
[----:B------:R-:W-:Y:S02]  /*3010*/  FFMA.FTZ R125, R43, R134, R125 ;  /* 0x000000862b7d7223 */ /* 0x000fe4000001007d */
[----:B------:R-:W-:Y:S02]  /*3020*/  FMUL.FTZ R134, R109, R130 ;  /* 0x000000826d867220 */ /* 0x000fe40000410000 */
[-C--:B------:R-:W-:Y:S02]  /*3030*/  FMUL.FTZ R130, R103, R6.reuse ;  /* 0x0000000667827220 */ /* 0x080fe40000410000 */
[----:B------:R-:W-:Y:S01]  /*3040*/  FMUL.FTZ R121, R41, R6 ;  /* 0x0000000629797220 */ /* 0x000fe20000410000 */
[----:B------:R0:W-:Y:S01]  /*3050*/  STS [R73.X4+0x224], R134 ;  /* 0x0002248649007388 */ /* 0x0001e20000004800 */
[----:B------:R-:W-:-:S02]  /*3060*/  FMUL.FTZ R6, R39, R5 ;  /* 0x0000000527067220 */ /* 0x000fc40000410000 */
[-C--:B------:R-:W-:Y:S01]  /*3070*/  FMUL.FTZ R120, R0, R5.reuse ;  /* 0x0000000500787220 */ /* 0x080fe20000410000 */
[----:B------:R1:W-:Y:S01]  /*3080*/  STS [R73.X4+0x218], R130 ;  /* 0x0002188249007388 */ /* 0x0003e20000004800 */
[----:B------:R-:W-:Y:S02]  /*3090*/  FFMA.FTZ R4, R38, R5, R4 ;  /* 0x0000000526047223 */ /* 0x000fe40000010004 */
[----:B------:R-:W-:Y:S01]  /*30a0*/  IMAD R5, R118, R137, c[0x0][0x168] ;  /* 0x00005a0076057624 */ /* 0x000fe200078e0289 */
[----:B------:R-:W-:Y:S01]  /*30b0*/  STS [R73.X4+0x210], R120 ;  /* 0x0002107849007388 */ /* 0x000fe20000004800 */
[-C--:B------:R-:W-:Y:S02]  /*30c0*/  FFMA.FTZ R6, R38, R7.reuse, -R6 ;  /* 0x0000000726067223 */ /* 0x080fe40000010806 */
[----:B------:R-:W-:Y:S01]  /*30d0*/  FFMA.FTZ R121, R40, R122, -R121 ;  /* 0x0000007a28797223 */ /* 0x000fe20000010879 */
[----:B0-----:R-:W-:Y:S01]  /*30e0*/  LEA R134, R5, -R90, 0x1 ;  /* 0x8000005a05867211 */ /* 0x001fe200078e08ff */
[----:B------:R-:W-:Y:S01]  /*30f0*/  FMUL.FTZ R132, R103, R122 ;  /* 0x0000007a67847220 */ /* 0x000fe20000410000 */
[----:B------:R-:W-:Y:S01]  /*3100*/  SHF.L.U64.HI R5, R52, 0x2, R49 ;  /* 0x0000000234057819 */ /* 0x000fe20000010231 */
[----:B------:R-:W-:Y:S01]  /*3110*/  FMUL.FTZ R140, R115, R136 ;  /* 0x00000088738c7220 */ /* 0x000fe20000410000 */
[----:B------:R-:W-:Y:S01]  /*3120*/  ISETP.GE.AND P0, PT, R134, 0x1, PT ;  /* 0x000000018600780c */ /* 0x000fe20003f06270 */
[----:B------:R-:W-:Y:S01]  /*3130*/  FMUL.FTZ R122, R0, R7 ;  /* 0x00000007007a7220 */ /* 0x000fe20000410000 */
[----:B------:R0:W-:Y:S01]  /*3140*/  STS [R73.X4+0x21c], R132 ;  /* 0x00021c8449007388 */ /* 0x0001e20000004800 */
[----:B------:R-:W-:-:S02]  /*3150*/  FADD.FTZ R4, RZ, R4 ;  /* 0x00000004ff047221 */ /* 0x000fc40000010000 */
[----:B------:R-:W-:Y:S01]  /*3160*/  FADD.FTZ R6, RZ, R6 ;  /* 0x00000006ff067221 */ /* 0x000fe20000010000 */
[----:B------:R2:W-:Y:S01]  /*3170*/  STS [R73.X4+0x22c], R140 ;  /* 0x00022c8c49007388 */ /* 0x0005e20000004800 */
[----:B------:R-:W-:Y:S01]  /*3180*/  FADD.FTZ R4, R4, R119 ;  /* 0x0000007704047221 */ /* 0x000fe20000010000 */
[----:B------:R-:W-:Y:S01]  /*3190*/  SHF.L.U32 R119, R52, 0x2, RZ ;  /* 0x0000000234777819 */ /* 0x000fe200000006ff */
[----:B------:R-:W-:Y:S01]  /*31a0*/  FADD.FTZ R6, R6, R121 ;  /* 0x0000007906067221 */ /* 0x000fe20000010000 */
[----:B------:R2:W-:Y:S01]  /*31b0*/  STS [R73.X4+0x214], R122 ;  /* 0x0002147a49007388 */ /* 0x0005e20000004800 */
[----:B-1----:R-:W-:Y:S02]  /*31c0*/  FADD.FTZ R130, R4, R133 ;  /* 0x0000008504827221 */ /* 0x002fe40000010000 */
[----:B0-----:R-:W-:Y:S02]  /*31d0*/  FADD.FTZ R132, R6, R135 ;  /* 0x0000008706847221 */ /* 0x001fe40000010000 */
[----:B------:R-:W-:Y:S01]  /*31e0*/  IMAD R120, R5, c[0x0][0x2b0], RZ ;  /* 0x0000ac0005787a24 */ /* 0x000fe200078e02ff */
[----:B------:R-:W-:Y:S06]  /*31f0*/  BAR.SYNC.DEFER_BLOCKING 0x0 ;  /* 0x0000000000007b1d */ /* 0x000fec0000010000 */
[----:B------:R-:W-:Y:S05]  /*3200*/  @!P0 BRA `(.L_x_14083) ;  /* 0x000000b000008947 */ /* 0x000fea0003800000 */
[----:B--2---:R-:W0:Y:S01]  /*3210*/  LDS R121, [R74.X4+0x210] ;  /* 0x000210004a797984 */ /* 0x004e220000004800 */
[----:B------:R-:W-:Y:S01]  /*3220*/  SHF.L.U32 R5, R118, 0x8, RZ ;  /* 0x0000000876057819 */ /* 0x000fe200000006ff */
[----:B------:R-:W-:-:S03]  /*3230*/  IMAD R116, R116, c[0x0][0x2b0], RZ ;  /* 0x0000ac0074747a24 */ /* 0x000fc600078e02ff */
        /* <DEDUP_REMOVED lines=8> */
.L_x_14083:
[----:B--2---:R-:W-:Y:S05]  /*32c0*/  BSYNC B0 ;  /* 0x0000000000007941 */ /* 0x004fea0003800000 */
.L_x_14082:
        /* <DEDUP_REMOVED lines=16> */
.L_x_14085:
[----:B0-----:R-:W-:Y:S05]  /*33d0*/  BSYNC B0 ;  /* 0x0000000000007941 */ /* 0x001fea0003800000 */
.L_x_14084:
[----:B-1----:R0:W1:Y:S01]  /*33e0*/  LDS R7, [R71.X4+0x310] ;  /* 0x0003100047077984 */ /* 0x0020620000004800 */
[----:B------:R-:W-:Y:S01]  /*33f0*/  BSSY B0, `(.L_x_14086) ;  /* 0x0000005000007945 */ /* 0x000fe20003800000 */
[----:B------:R-:W-:Y:S05]  /*3400*/  @!P0 BRA `(.L_x_14087) ;  /* 0x0000003000008947 */ /* 0x000fea0003800000 */
[----:B------:R-:W-:-:S05]  /*3410*/  IMAD.WIDE.U32 R4, R119, c[0x0][0x2b0], R24 ;  /* 0x0000ac0077047a25 */ /* 0x000fca00078e0018 */
[----:B------:R-:W-:-:S05]  /*3420*/  IADD3 R5, R133, R5, RZ ;  /* 0x0000000585057210 */ /* 0x000fca0007ffe0ff */
[----:B-1----:R1:W-:Y:S02]  /*3430*/  RED.E.ADD.F32.FTZ.RN.STRONG.GPU [R4.64], R7 ;  /* 0x000000070400798e */ /* 0x0023e4000c10e786 */
.L_x_14087:
[----:B------:R-:W-:Y:S05]  /*3440*/  BSYNC B0 ;  /* 0x0000000000007941 */ /* 0x000fea0003800000 */
.L_x_14086:
[----:B-1----:R1:W2:Y:S01]  /*3450*/  LDS R7, [R70.X4+0x390] ;  /* 0x0003900046077984 */ /* 0x0022a20000004800 */
[----:B------:R-:W-:Y:S01]  /*3460*/  BSSY B0, `(.L_x_14088) ;  /* 0x0000005000007945 */ /* 0x000fe20003800000 */
[----:B------:R-:W-:Y:S05]  /*3470*/  @!P1 BRA `(.L_x_14089) ;  /* 0x0000003000009947 */ /* 0x000fea0003800000 */
[----:B------:R-:W-:-:S05]  /*3480*/  IMAD.WIDE.U32 R4, R119, c[0x0][0x2b0], R26 ;  /* 0x0000ac0077047a25 */ /* 0x000fca00078e001a */
[----:B------:R-:W-:-:S05]  /*3490*/  IADD3 R5, R133, R5, RZ ;  /* 0x0000000585057210 */ /* 0x000fca0007ffe0ff */
[----:B--2---:R2:W-:Y:S02]  /*34a0*/  RED.E.ADD.F32.FTZ.RN.STRONG.GPU [R4.64], R7 ;  /* 0x000000070400798e */ /* 0x0045e4000c10e786 */
.L_x_14089:
[----:B------:R-:W-:Y:S05]  /*34b0*/  BSYNC B0 ;  /* 0x0000000000007941 */ /* 0x000fea0003800000 */
.L_x_14088:
[----:B--2---:R2:W3:Y:S01]  /*34c0*/  LDS R7, [R69.X4+0x410] ;  /* 0x0004100045077984 */ /* 0x0044e20000004800 */
[----:B------:R-:W-:Y:S01]  /*34d0*/  BSSY B0, `(.L_x_14090) ;  /* 0x0000005000007945 */ /* 0x000fe20003800000 */
[----:B------:R-:W-:Y:S05]  /*34e0*/  @!P2 BRA `(.L_x_14091) ;  /* 0x000000300000a947 */ /* 0x000fea0003800000 */
[----:B------:R-:W-:-:S05]  /*34f0*/  IMAD.WIDE.U32 R4, R119, c[0x0][0x2b0], R28 ;  /* 0x0000ac0077047a25 */ /* 0x000fca00078e001c */
[----:B------:R-:W-:-:S05]  /*3500*/  IADD3 R5, R133, R5, RZ ;  /* 0x0000000585057210 */ /* 0x000fca0007ffe0ff */
[----:B---3--:R3:W-:Y:S02]  /*3510*/  RED.E.ADD.F32.FTZ.RN.STRONG.GPU [R4.64], R7 ;  /* 0x000000070400798e */ /* 0x0087e4000c10e786 */
.L_x_14091:
[----:B------:R-:W-:Y:S05]  /*3520*/  BSYNC B0 ;  /* 0x0000000000007941 */ /* 0x000fea0003800000 */
.L_x_14090:
[----:B---3--:R3:W4:Y:S01]  /*3530*/  LDS R7, [R68.X4+0x490] ;  /* 0x0004900044077984 */ /* 0x0087220000004800 */
[----:B------:R-:W-:Y:S01]  /*3540*/  BSSY B0, `(.L_x_14092) ;  /* 0x0000005000007945 */ /* 0x000fe20003800000 */
[----:B------:R-:W-:Y:S05]  /*3550*/  @!P3 BRA `(.L_x_14093) ;  /* 0x000000300000b947 */ /* 0x000fea0003800000 */
[----:B------:R-:W-:-:S05]  /*3560*/  IMAD.WIDE.U32 R4, R119, c[0x0][0x2b0], R30 ;  /* 0x0000ac0077047a25 */ /* 0x000fca00078e001e */
[----:B------:R-:W-:-:S05]  /*3570*/  IADD3 R5, R133, R5, RZ ;  /* 0x0000000585057210 */ /* 0x000fca0007ffe0ff */
[----:B----4-:R4:W-:Y:S02]  /*3580*/  RED.E.ADD.F32.FTZ.RN.STRONG.GPU [R4.64], R7 ;  /* 0x000000070400798e */ /* 0x0109e4000c10e786 */
.L_x_14093:
[----:B------:R-:W-:Y:S05]  /*3590*/  BSYNC B0 ;  /* 0x0000000000007941 */ /* 0x000fea0003800000 */
.L_x_14092:
[----:B------:R0:W1:Y:S01]  /*35a0*/  LDS R121, [R67.X4+0x510] ;  /* 0x0005100043797984 */ /* 0x0000620000004800 */
[----:B------:R-:W-:Y:S01]  /*35b0*/  BSSY B0, `(.L_x_14094) ;  /* 0x0000006000007945 */ /* 0x000fe20003800000 */
[----:B----4-:R-:W-:Y:S01]  /*35c0*/  IMAD.WIDE.U32 R4, R119, c[0x0][0x2b0], R34 ;  /* 0x0000ac0077047a25 */ /* 0x010fe200078e0022 */
[----:B------:R-:W-:Y:S05]  /*35d0*/  @!P4 BRA `(.L_x_14095) ;  /* 0x000000300000c947 */ /* 0x000fea0003800000 */
[----:B------:R-:W-:-:S05]  /*35e0*/  IMAD.WIDE.U32 R6, R119, c[0x0][0x2b0], R32 ;  /* 0x0000ac0077067a25 */ /* 0x000fca00078e0020 */
[----:B------:R-:W-:-:S05]  /*35f0*/  IADD3 R7, R133, R7, RZ ;  /* 0x0000000785077210 */ /* 0x000fca0007ffe0ff */
[----:B-1----:R1:W-:Y:S02]  /*3600*/  RED.E.ADD.F32.FTZ.RN.STRONG.GPU [R6.64], R121 ;  /* 0x000000790600798e */ /* 0x0023e4000c10e786 */
.L_x_14095:
[----:B------:R-:W-:Y:S05]  /*3610*/  BSYNC B0 ;  /* 0x0000000000007941 */ /* 0x000fea0003800000 */
.L_x_14094:
[----:B-1----:R1:W4:Y:S01]  /*3620*/  LDS R7, [R66.X4+0x590] ;  /* 0x0005900042077984 */ /* 0x0023220000004800 */
[----:B------:R-:W-:Y:S01]  /*3630*/  BSSY B0, `(.L_x_14096) ;  /* 0x0000004000007945 */ /* 0x000fe20003800000 */
[----:B------:R-:W-:Y:S05]  /*3640*/  @!P5 BRA `(.L_x_14097) ;  /* 0x000000200000d947 */ /* 0x000fea0003800000 */
[----:B------:R-:W-:-:S05]  /*3650*/  IADD3 R5, R133, R5, RZ ;  /* 0x0000000585057210 */ /* 0x000fca0007ffe0ff */
[----:B----4-:R4:W-:Y:S02]  /*3660*/  RED.E.ADD.F32.FTZ.RN.STRONG.GPU [R4.64], R7 ;  /* 0x000000070400798e */ /* 0x0109e4000c10e786 */
.L_x_14097:
[----:B------:R-:W-:Y:S05]  /*3670*/  BSYNC B0 ;  /* 0x0000000000007941 */ /* 0x000fea0003800000 */
.L_x_14096:
        /* <DEDUP_REMOVED lines=40> */
[----:B------:R-:W-:Y:S01]  /*3900*/  FMUL.FTZ R119, R37, R110 ;  /* 0x0000006e25777220 */ /* 0x000fe20000410000 */
[----:B------:R-:W-:Y:S02]  /*3910*/  ISETP.GT.AND P0, PT, R76, 0x17, PT ;  /* 0x000000174c00780c */ /* 0x000fe40003f04270 */
[----:B------:R-:W5:Y:S01]  /*3920*/  SHFL.DOWN PT, R121, R4, 0x8, 0x1f ;  /* 0x09001f0004797f89 */ /* 0x000f6200000e0000 */
[----:B------:R-:W-:-:S04]  /*3930*/  FFMA.FTZ R119, R36, R42, -R119 ;  /* 0x0000002a24777223 */ /* 0x000fc80000010877 */
[----:B------:R-:W-:Y:S02]  /*3940*/  FMUL.FTZ R108, R108, R119 ;  /* 0x000000776c6c7220 */ /* 0x000fe40000410000 */
[----:B------:R-:W-:-:S04]  /*3950*/  FMUL.FTZ R119, R37, R42 ;  /* 0x0000002a25777220 */ /* 0x000fc80000410000 */
[-C--:B------:R-:W-:Y:S02]  /*3960*/  FFMA.FTZ R42, R36, R110.reuse, R119 ;  /* 0x0000006e242a7223 */ /* 0x080fe40000010077 */
[----:B0-----:R-:W-:Y:S02]  /*3970*/  @!P0 FADD.FTZ R5, R5, R112 ;  /* 0x0000007005058221 */ /* 0x001fe40000010000 */
[----:B------:R-:W-:Y:S02]  /*3980*/  FFMA.FTZ R110, R107, R110, R117 ;  /* 0x0000006e6b6e7223 */ /* 0x000fe40000010075 */
[----:B-1----:R-:W-:Y:S01]  /*3990*/  @!P0 FADD.FTZ R6, R6, R123 ;  /* 0x0000007b06068221 */ /* 0x002fe20000010000 */
[----:B------:R-:W0:Y:S01]  /*39a0*/  SHFL.DOWN PT, R112, R5, 0x10, 0x1f ;  /* 0x0a001f0005707f89 */ /* 0x000e2200000e0000 */
[----:B------:R-:W-:Y:S02]  /*39b0*/  FFMA.FTZ R42, R43, R42, R108 ;  /* 0x0000002a2b2a7223 */ /* 0x000fe4000001006c */
[----:B----4-:R-:W-:-:S02]  /*39c0*/  @!P0 FADD.FTZ R7, R7, R114 ;  /* 0x0000007207078221 */ /* 0x010fc40000010000 */
[----:B------:R-:W-:Y:S02]  /*39d0*/  FMUL.FTZ R43, R37, R127 ;  /* 0x0000007f252b7220 */ /* 0x000fe40000410000 */
[----:B-----5:R-:W-:Y:S01]  /*39e0*/  @!P0 FADD.FTZ R4, R4, R121 ;  /* 0x0000007904048221 */ /* 0x020fe20000010000 */
[----:B------:R-:W-:Y:S01]  /*39f0*/  SHFL.DOWN PT, R114, R7, 0x10, 0x1f ;  /* 0x0a001f0007727f89 */ /* 0x000fe200000e0000 */
[----:B------:R-:W-:Y:S01]  /*3a00*/  FFMA.FTZ R115, R115, R110, R42 ;  /* 0x0000006e73737223 */ /* 0x000fe2000001002a */
[----:B------:R-:W-:Y:S01]  /*3a10*/  ISETP.GT.AND P0, PT, R76, 0xf, PT ;  /* 0x0000000f4c00780c */ /* 0x000fe20003f04270 */
[-C--:B------:R-:W-:Y:S01]  /*3a20*/  FMUL.FTZ R42, R111, R124.reuse ;  /* 0x0000007c6f2a7220 */ /* 0x080fe20000410000 */
[----:B------:R-:W1:Y:S01]  /*3a30*/  SHFL.DOWN PT, R121, R6, 0x10, 0x1f ;  /* 0x0a001f0006797f89 */ /* 0x000e6200000e0000 */
[CC--:B------:R-:W-:Y:S02]  /*3a40*/  FMUL.FTZ R107, R37.reuse, R124.reuse ;  /* 0x0000007c256b7220 */ /* 0x0c0fe40000410000 */
[----:B------:R-:W-:Y:S01]  /*3a50*/  FFMA.FTZ R124, R36, R124, -R43 ;  /* 0x0000007c247c7223 */ /* 0x000fe2000001082b */
[----:B------:R-:W4:Y:S01]  /*3a60*/  SHFL.DOWN PT, R119, R4, 0x10, 0x1f ;  /* 0x0a001f0004777f89 */ /* 0x000f2200000e0000 */
[----:B------:R-:W-:-:S02]  /*3a70*/  FMUL.FTZ R43, R37, R128 ;  /* 0x00000080252b7220 */ /* 0x000fc40000410000 */
[-C--:B------:R-:W-:Y:S02]  /*3a80*/  FFMA.FTZ R108, R113, R127.reuse, R42 ;  /* 0x0000007f716c7223 */ /* 0x080fe4000001002a */
[C---:B------:R-:W-:Y:S02]  /*3a90*/  FFMA.FTZ R107, R36.reuse, R127, R107 ;  /* 0x0000007f246b7223 */ /* 0x040fe4000001006b */
[----:B------:R-:W-:Y:S02]  /*3aa0*/  FMUL.FTZ R124, R45, R124 ;  /* 0x0000007c2d7c7220 */ /* 0x000fe40000410000 */
[----:B------:R-:W-:Y:S02]  /*3ab0*/  FFMA.FTZ R42, R36, R126, -R43 ;  /* 0x0000007e242a7223 */ /* 0x000fe4000001082b */
[----:B------:R-:W-:Y:S02]  /*3ac0*/  FFMA.FTZ R107, R44, R107, R124 ;  /* 0x0000006b2c6b7223 */ /* 0x000fe4000001007c */
[----:B------:R-:W-:-:S02]  /*3ad0*/  FMUL.FTZ R44, R41, R42 ;  /* 0x0000002a292c7220 */ /* 0x000fc40000410000 */
[C---:B------:R-:W-:Y:S02]  /*3ae0*/  FMUL.FTZ R41, R37.reuse, R129 ;  /* 0x0000008125297220 */ /* 0x040fe40000410000 */
[C---:B------:R-:W-:Y:S02]  /*3af0*/  FMUL.FTZ R43, R37.reuse, R126 ;  /* 0x0000007e252b7220 */ /* 0x040fe40000410000 */
[-C--:B------:R-:W-:Y:S02]  /*3b00*/  FMUL.FTZ R37, R37, R131.reuse ;  /* 0x0000008325257220 */ /* 0x080fe40000410000 */
[C---:B------:R-:W-:Y:S02]  /*3b10*/  FFMA.FTZ R42, R36.reuse, R131, -R41 ;  /* 0x00000083242a7223 */ /* 0x040fe40000010829 */
[C---:B------:R-:W-:Y:S02]  /*3b20*/  FFMA.FTZ R43, R36.reuse, R128, R43 ;  /* 0x00000080242b7223 */ /* 0x040fe4000001002b */
[----:B------:R-:W-:-:S02]  /*3b30*/  FFMA.FTZ R37, R36, R129, R37 ;  /* 0x0000008124257223 */ /* 0x000fc40000010025 */
[----:B------:R-:W-:Y:S02]  /*3b40*/  FMUL.FTZ R42, R39, R42 ;  /* 0x0000002a272a7220 */ /* 0x000fe40000410000 */
[----:B0-----:R-:W-:Y:S02]  /*3b50*/  @!P0 FADD.FTZ R5, R5, R112 ;  /* 0x0000007005058221 */ /* 0x001fe40000010000 */
[----:B-1----:R-:W-:Y:S02]  /*3b60*/  @!P0 FADD.FTZ R6, R6, R121 ;  /* 0x0000007906068221 */ /* 0x002fe40000010000 */
[----:B------:R-:W-:Y:S02]  /*3b70*/  @!P0 FADD.FTZ R7, R7, R114 ;  /* 0x0000007207078221 */ /* 0x000fe40000010000 */
[----:B----4-:R-:W-:Y:S02]  /*3b80*/  @!P0 FADD.FTZ R4, R4, R119 ;  /* 0x0000007704048221 */ /* 0x010fe40000010000 */
[----:B------:R-:W-:-:S02]  /*3b90*/  FFMA.FTZ R128, R105, R128, R101 ;  /* 0x0000008069807223 */ /* 0x000fc40000010065 */
[----:B------:R-:W-:Y:S01]  /*3ba0*/  FFMA.FTZ R43, R40, R43, R44 ;  /* 0x0000002b282b7223 */ /* 0x000fe2000001002c */
[----:B------:R0:W-:Y:S01]  /*3bb0*/  @!P1 STS.128 [0x640], R4 ;  /* 0x00064004ff009388 */ /* 0x0001e20000000c00 */
[----:B------:R-:W-:Y:S02]  /*3bc0*/  FFMA.FTZ R129, R102, R129, R100 ;  /* 0x0000008166817223 */ /* 0x000fe40000010064 */
[----:B------:R-:W-:Y:S02]  /*3bd0*/  FFMA.FTZ R37, R38, R37, R42 ;  /* 0x0000002526257223 */ /* 0x000fe4000001002a */
[-C--:B------:R-:W-:Y:S02]  /*3be0*/  FFMA.FTZ R61, R50, R108.reuse, R61 ;  /* 0x0000006c323d7223 */ /* 0x080fe4000001003d */
[----:B------:R-:W-:Y:S02]  /*3bf0*/  FFMA.FTZ R108, R109, R108, R107 ;  /* 0x0000006c6d6c7223 */ /* 0x000fe4000001006b */
[----:B------:R-:W-:-:S02]  /*3c00*/  FFMA.FTZ R43, R103, R128, R43 ;  /* 0x00000080672b7223 */ /* 0x000fc4000001002b */
[-C--:B------:R-:W-:Y:S02]  /*3c10*/  FFMA.FTZ R37, R0, R129.reuse, R37 ;  /* 0x0000008100257223 */ /* 0x080fe40000010025 */
[----:B------:R-:W-:Y:S02]  /*3c20*/  FFMA.FTZ R57, R46, R110, R57 ;  /* 0x0000006e2e397223 */ /* 0x000fe40000010039 */
        /* <DEDUP_REMOVED lines=18> */
.L_x_14099:
[----:B0-----:R-:W-:Y:S05]  /*3d50*/  BSYNC B0 ;  /* 0x0000000000007941 */ /* 0x001fea0003800000 */
.L_x_14098:
[----:B------:R-:W-:Y:S02]  /*3d60*/  IADD3 R51, R51, 0x1, RZ ;  /* 0x0000000133337810 */ /* 0x000fe40007ffe0ff */
[----:B------:R-:W-:-:S02]  /*3d70*/  IADD3 R52, P1, R52, 0x1, RZ ;  /* 0x0000000134347810 */ /* 0x000fc40007f3e0ff */
[----:B------:R-:W-:Y:S02]  /*3d80*/  ISETP.GE.AND P0, PT, R51, c[0x0][0x16c], PT ;  /* 0x00005b0033007a0c */ /* 0x000fe40003f06270 */
[----:B------:R-:W-:-:S11]  /*3d90*/  IADD3.X R49, RZ, R49, RZ, P1, !PT ;  /* 0x00000031ff317210 */ /* 0x000fd60000ffe4ff */
[----:B------:R-:W-:Y:S01]  /*3da0*/  @P0 CALL.REL.NOINC `(.L_x_14069) ;  /* 0x0000001000000944 */ /* 0x000fe20003c00000 */
[----:B------:R-:W-:Y:S05]  /*3db0*/  BRA `(.L_x_14100) ;  /* 0xffffd28000007947 */ /* 0x000fea000383ffff */
.L_x_14069:
[----:B------:R-:W0:Y:S01]  /*3dc0*/  F2F.F16.F32 R4, R59 ;  /* 0x0000003b00047304 */ /* 0x000e220000200800 */
[----:B------:R-:W-:Y:S01]  /*3dd0*/  BAR.SYNC.DEFER_BLOCKING 0x0 ;  /* 0x0000000000007b1d */ /* 0x000fe20000010000 */
[----:B------:R-:W-:Y:S01]  /*3de0*/  IADD3 R28, R78, -0x1, RZ ;  /* 0xffffffff4e1c7810 */ /* 0x000fe20007ffe0ff */
[----:B------:R-:W-:Y:S01]  /*3df0*/  IMAD R6, R94, c[0x0][0x2d8], RZ ;  /* 0x0000b6005e067a24 */ /* 0x000fe200078e02ff */
[----:B------:R-:W-:Y:S01]  /*3e00*/  ISETP.GT.AND P4, PT, R78, 0x1, PT ;  /* 0x000000014e00780c */ /* 0x000fe20003f84270 */
[----:B------:R-:W-:Y:S01]  /*3e10*/  IMAD R24, R98, c[0x0][0x2e0], RZ ;  /* 0x0000b80062187a24 */ /* 0x000fe200078e02ff */
[----:B------:R-:W-:Y:S01]  /*3e20*/  SHF.L.U32 R22, R28, 0x7, RZ ;  /* 0x000000071c167819 */ /* 0x000fe200000006ff */
[----:B------:R-:W-:Y:S01]  /*3e30*/  IMAD R27, R95, c[0x0][0x2dc], R6 ;  /* 0x0000b7005f1b7a24 */ /* 0x000fe200078e0206 */
[----:B------:R-:W-:Y:S01]  /*3e40*/  F2F.F16.F32 R61, R61 ;  /* 0x0000003d003d7304 */ /* 0x000fe20000200800 */
[----:B------:R-:W-:Y:S01]  /*3e50*/  FADD.FTZ R91, R91, R60 ;  /* 0x0000003c5b5b7221 */ /* 0x000fe20000010000 */
[----:B------:R-:W-:Y:S01]  /*3e60*/  SHF.R.S32.HI R23, RZ, 0x1f, R22 ;  /* 0x0000001fff177819 */ /* 0x000fe20000011416 */
[----:B------:R-:W-:Y:S01]  /*3e70*/  UIADD3 UR4, UR4, -0x100, URZ ;  /* 0xffffff0004047890 */ /* 0x000fe2000fffe03f */
[----:B------:R-:W-:-:S02]  /*3e80*/  IADD3 R82, P1, R82, -0x100, RZ ;  /* 0xffffff0052527810 */ /* 0x000fc40007f3e0ff */
[----:B------:R-:W-:Y:S02]  /*3e90*/  IADD3 R86, P2, R86, -0x100, RZ ;  /* 0xffffff0056567810 */ /* 0x000fe40007f5e0ff */
[----:B------:R-:W1:Y:S01]  /*3ea0*/  F2F.F16.F32 R0, R57 ;  /* 0x0000003900007304 */ /* 0x000e620000200800 */
[----:B0-----:R-:W-:Y:S01]  /*3eb0*/  IMAD.WIDE.U32 R4, R4, 0x10000, RZ ;  /* 0x0001000004047825 */ /* 0x001fe200078e00ff */
[----:B------:R-:W-:Y:S02]  /*3ec0*/  IADD3 R84, P3, R84, -0x100, RZ ;  /* 0xffffff0054547810 */ /* 0x000fe40007f7e0ff */
[----:B------:R-:W-:Y:S02]  /*3ed0*/  IADD3.X R81, R81, -0x1, RZ, P1, !PT ;  /* 0xffffffff51517810 */ /* 0x000fe40000ffe4ff */
[----:B------:R-:W-:Y:S02]  /*3ee0*/  IADD3.X R85, R85, -0x1, RZ, P2, !PT ;  /* 0xffffffff55557810 */ /* 0x000fe400017fe4ff */
[----:B------:R-:W0:Y:S01]  /*3ef0*/  F2F.F16.F32 R7, R58 ;  /* 0x0000003a00077304 */ /* 0x000e220000200800 */
[----:B------:R-:W-:-:S02]  /*3f00*/  IADD3.X R83, R83, -0x1, RZ, P3, !PT ;  /* 0xffffffff53537810 */ /* 0x000fc40001ffe4ff */
[----:B------:R-:W-:Y:S02]  /*3f10*/  MOV R78, R28 ;  /* 0x0000001c004e7202 */ /* 0x000fe40000000f00 */
[----:B-1----:R-:W-:-:S03]  /*3f20*/  PRMT R21, R61, 0x5410, R0 ;  /* 0x000054103d157816 */ /* 0x002fc60000000000 */
[----:B------:R-:W-:Y:S01]  /*3f30*/  F2F.F16.F32 R25, R63 ;  /* 0x0000003f00197304 */ /* 0x000fe20000200800 */
[----:B------:R-:W-:Y:S02]  /*3f40*/  LOP3.LUT R21, R21, R5, RZ, 0xfc, !PT ;  /* 0x0000000515157212 */ /* 0x000fe400078efcff */
[----:B0-----:R-:W-:Y:S01]  /*3f50*/  LOP3.LUT R20, R4, R7, RZ, 0xfc, !PT ;  /* 0x0000000704147212 */ /* 0x001fe200078efcff */
[----:B------:R-:W-:-:S04]  /*3f60*/  IMAD.WIDE.U32 R6, R95, c[0x0][0x2d8], R22 ;  /* 0x0000b6005f067a25 */ /* 0x000fc800078e0016 */
[----:B------:R-:W0:Y:S01]  /*3f70*/  F2F.F16.F32 R0, R62 ;  /* 0x0000003e00007304 */ /* 0x000e220000200800 */
[----:B------:R1:W-:Y:S01]  /*3f80*/  STS.64 [R76.X8], R20 ;  /* 0x000000144c007388 */ /* 0x0003e20000008a00 */
[----:B------:R-:W-:-:S06]  /*3f90*/  NOP ;  /* 0x0000000000007918 */ /* 0x000fcc0000000000 */
[----:B------:R-:W4:Y:S01]  /*3fa0*/  LDS.64 R4, [R76.X8] ;  /* 0x000000004c047984 */ /* 0x000f220000008a00 */
[----:B------:R-:W5:Y:S01]  /*3fb0*/  F2F.F16.F32 R26, R64 ;  /* 0x00000040001a7304 */ /* 0x000f620000200800 */
[----:B------:R-:W-:Y:S01]  /*3fc0*/  IADD3 R7, R7, R27, RZ ;  /* 0x0000001b07077210 */ /* 0x000fe20007ffe0ff */
[----:B------:R-:W-:Y:S02]  /*3fd0*/  IMAD R27, R99, c[0x0][0x2e4], R24 ;  /* 0x0000b900631b7a24 */ /* 0x000fe400078e0218 */
[----:B------:R-:W-:-:S04]  /*3fe0*/  IMAD.WIDE.U32 R22, R95, c[0x0][0x2f8], R22 ;  /* 0x0000be005f167a25 */ /* 0x000fc800078e0016 */
[----:B------:R-:W2:Y:S01]  /*3ff0*/  F2F.F16.F32 R29, R60 ;  /* 0x0000003c001d7304 */ /* 0x000ea20000200800 */
[----:B-1----:R-:W-:-:S04]  /*4000*/  IMAD.WIDE.U32 R20, R99, c[0x0][0x2e0], R6 ;  /* 0x0000b80063147a25 */ /* 0x002fc800078e0006 */
[----:B0-----:R-:W-:Y:S01]  /*4010*/  IMAD.WIDE.U32 R6, R0, 0x10000, RZ ;  /* 0x0001000000067825 */ /* 0x001fe200078e00ff */
[----:B------:R-:W-:Y:S02]  /*4020*/  IADD3 R21, R21, R27, RZ ;  /* 0x0000001b15157210 */ /* 0x000fe40007ffe0ff */
[----:B------:R-:W-:Y:S01]  /*4030*/  LEA R24, P0, R20, c[0x0][0x330], 0x1 ;  /* 0x0000cc0014187a11 */ /* 0x000fe200078008ff */
[----:B------:R-:W-:Y:S01]  /*4040*/  IMAD R0, R94, c[0x0][0x2f8], RZ ;  /* 0x0000be005e007a24 */ /* 0x000fe200078e02ff */
[----:B-----5:R-:W-:Y:S01]  /*4050*/  PRMT R27, R25, 0x5410, R26 ;  /* 0x00005410191b7816 */ /* 0x020fe2000000001a */
[----:B------:R-:W-:Y:S01]  /*4060*/  FADD.FTZ R62, R91, R62 ;  /* 0x0000003e5b3e7221 */ /* 0x000fe20000010000 */
[----:B------:R-:W-:Y:S02]  /*4070*/  LEA.HI.X R25, R20, c[0x0][0x334], R21, 0x1, P0 ;  /* 0x0000cd0014197a11 */ /* 0x000fe400000f0c15 */
[----:B------:R-:W-:Y:S01]  /*4080*/  LOP3.LUT R27, R27, R7, RZ, 0xfc, !PT ;  /* 0x000000071b1b7212 */ /* 0x000fe200078efcff */
[----:B------:R-:W-:Y:S01]  /*4090*/  FADD.FTZ R63, R62, R63 ;  /* 0x0000003f3e3f7221 */ /* 0x000fe20000010000 */
[----:B--2---:R-:W-:Y:S01]  /*40a0*/  LOP3.LUT R26, R6, R29, RZ, 0xfc, !PT ;  /* 0x0000001d061a7212 */ /* 0x004fe200078efcff */
[----:B------:R-:W-:-:S04]  /*40b0*/  IMAD.WIDE R6, R90, 0x8, R24 ;  /* 0x000000085a067825 */ /* 0x000fc800078e0218 */
[----:B------:R-:W-:Y:S02]  /*40c0*/  IMAD R25, R95, c[0x0][0x2fc], R0 ;  /* 0x0000bf005f197a24 */ /* 0x000fe400078e0200 */
[----:B------:R-:W-:Y:S02]  /*40d0*/  IMAD R0, R98, c[0x0][0x300], RZ ;  /* 0x0000c00062007a24 */ /* 0x000fe400078e02ff */
[----:B------:R-:W-:Y:S01]  /*40e0*/  FADD.FTZ R91, R63, R64 ;  /* 0x000000403f5b7221 */ /* 0x000fe20000010000 */
[----:B------:R-:W-:Y:S01]  /*40f0*/  IADD3 R23, R23, R25, RZ ;  /* 0x0000001917177210 */ /* 0x000fe20007ffe0ff */
[C---:B------:R-:W-:Y:S01]  /*4100*/  IMAD R25, R99.reuse, c[0x0][0x304], R0 ;  /* 0x0000c10063197a24 */ /* 0x040fe200078e0200 */
[----:B----4-:R0:W-:Y:S04]  /*4110*/  STG.E.64 [R6.64], R4 ;  /* 0x0000000406007986 */ /* 0x0101e8000c101b06 */
        /* <DEDUP_REMOVED lines=14> */
.L_x_14068:
        /* <DEDUP_REMOVED lines=24> */
.L_x_14103:
[----:B0-----:R-:W-:Y:S05]  /*4380*/  BSYNC B0 ;  /* 0x0000000000007941 */ /* 0x001fea0003800000 */
.L_x_14102:
        /* <DEDUP_REMOVED lines=23> */
.L_x_14105:
[----:B------:R-:W1:Y:S02]  /*4500*/  S2R R15, SR_TID.X ;  /* 0x00000000000f7919 */ /* 0x000e640000002100 */
.L_x_14106:
[----:B0-----:R-:W-:Y:S05]  /*4510*/  BSYNC B0 ;  /* 0x0000000000007941 */ /* 0x001fea0003800000 */
.L_x_14104:
        /* <DEDUP_REMOVED lines=10> */
.L_x_14107:
        /* <DEDUP_REMOVED lines=28> */
.L_x_14108:
        /* <DEDUP_REMOVED lines=16> */
.L_x_14776:


//--------------------- .text._Z25selective_scan_bwd_kernelI32Selective_Scan_bwd_kernel_traitsILi32ELi4ELb1ELb1ELb0ELb0ELb1EN3c104HalfENS1_7complexIfEEEEv12SSMParamsBwd --------------------------
	.section	.text._Z25selective_scan_bwd_kernelI32Selective_Scan_bwd_kernel_traitsILi32ELi4ELb1ELb1ELb0ELb0ELb1EN3c104HalfENS1_7complexIfEEEEv12SSMParamsBwd,"ax",@progbits
	.sectioninfo	@"SHI_REGISTERS=154"
	.align	128
        .global         _Z25selective_scan_bwd_kernelI32Selective_Scan_bwd_kernel_traitsILi32ELi4ELb1ELb1ELb0ELb0ELb1EN3c104HalfENS1_7complexIfEEEEv12SSMParamsBwd
        .type           _Z25selective_scan_bwd_kernelI32Selective_Scan_bwd_kernel_traitsILi32ELi4ELb1ELb1ELb0ELb0ELb1EN3c104HalfENS1_7complexIfEEEEv12SSMParamsBwd,@function
        .size           _Z25selective_scan_bwd_kernelI32Selective_Scan_bwd_kernel_traitsILi32ELi4ELb1ELb1ELb0ELb0ELb1EN3c104HalfENS1_7complexIfEEEEv12SSMParamsBwd,(.L_x_14777 - _Z25selective_scan_bwd_kernelI32Selective_Scan_bwd_kernel_traitsILi32ELi4ELb1ELb1ELb0ELb0ELb1EN3c104HalfENS1_7complexIfEEEEv12SSMParamsBwd)
        .other          _Z25selective_scan_bwd_kernelI32Selective_Scan_bwd_kernel_traitsILi32ELi4ELb1ELb1ELb0ELb0ELb1EN3c104HalfENS1_7complexIfEEEEv12SSMParamsBwd,@"STO_CUDA_ENTRY STV_DEFAULT"
_Z25selective_scan_bwd_kernelI32Selective_Scan_bwd_kernel_traitsILi32ELi4ELb1ELb1ELb0ELb0ELb1EN3c104HalfENS1_7complexIfEEEEv12SSMParamsBwd:
.text._Z25selective_scan_bwd_kernelI32Selective_Scan_bwd_kernel_traitsILi32ELi4ELb1ELb1ELb0ELb0ELb1EN3c104HalfENS1_7complexIfEEEEv12SSMParamsBwd:
        /* <DEDUP_REMOVED lines=164> */
.L_x_14143:
        /* <DEDUP_REMOVED lines=55> */
[----:B-1----:R-:W-:Y:S01]  /*0db0*/  SHF.R.U64 R37, R6, 0x10, R7 ;  /* 0x0000001006257819 */ /* 0x002fe20000001207 */
[----:B------:R-:W-:Y:S01]  /*0dc0*/  HADD2.F32 R54, -RZ, R6.H0_H0 ;  /* 0x20000006ff367230 */ /* 0x000fe20000004100 */
[----:B------:R-:W-:-:S04]  /*0dd0*/  ISETP.NE.U32.AND P0, PT, RZ, c[0x0][0x270], PT ;  /* 0x00009c00ff007a0c */ /* 0x000fc80003f05070 */
        /* <DEDUP_REMOVED lines=10> */
[----:B------:R-:W0:Y:S08]  /*0e80*/  MUFU.EX2 R28, R28 ;  /* 0x0000001c001c7308 */ /* 0x000e300000000800 */
[----:B------:R-:W1:Y:S01]  /*0e90*/  MUFU.EX2 R31, R31 ;  /* 0x0000001f001f7308 */ /* 0x000e620000000800 */
[----:B0-----:R-:W-:-:S07]  /*0ea0*/  FADD.FTZ R29, R28, 1 ;  /* 0x3f8000001c1d7421 */ /* 0x001fce0000010000 */
[----:B------:R-:W0:Y:S01]  /*0eb0*/  MUFU.EX2 R0, R0 ;  /* 0x0000000000007308 */ /* 0x000e220000000800 */
[----:B------:R-:W-:Y:S01]  /*0ec0*/  HADD2.F32 R28, -RZ, R7.H0_H0 ;  /* 0x20000007ff1c7230 */ /* 0x000fe20000004100 */
[----:B-1----:R-:W-:-:S06]  /*0ed0*/  FADD.FTZ R32, R31, 1 ;  /* 0x3f8000001f207421 */ /* 0x002fcc0000010000 */
[----:B---3--:R1:W3:Y:S01]  /*0ee0*/  MUFU.RCP R39, R29 ;  /* 0x0000001d00277308 */ /* 0x0082e20000001000 */
[----:B------:R-:W-:-:S07]  /*0ef0*/  SHF.R.U32.HI R31, RZ, 0x10, R7 ;  /* 0x00000010ff1f7819 */ /* 0x000fce0000011607 */
[----:B------:R-:W-:Y:S01]  /*0f00*/  MUFU.RCP R42, R32 ;  /* 0x00000020002a7308 */ /* 0x000fe20000001000 */
[----:B0-----:R-:W-:Y:S01]  /*0f10*/  FADD.FTZ R7, R0, 1 ;  /* 0x3f80000000077421 */ /* 0x001fe20000010000 */
[----:B-1----:R-:W-:Y:S01]  /*0f20*/  HADD2.F32 R29, -RZ, R31.H0_H0 ;  /* 0x2000001fff1d7230 */ /* 0x002fe20000004100 */
[----:B---3--:R-:W-:-:S05]  /*0f30*/  FADD.FTZ R33, -R39, 1 ;  /* 0x3f80000027217421 */ /* 0x008fca0000010100 */
[----:B------:R-:W-:Y:S01]  /*0f40*/  MUFU.RCP R31, R7 ;  /* 0x00000007001f7308 */ /* 0x000fe20000001000 */
[----:B------:R-:W-:Y:S01]  /*0f50*/  FFMA.FTZ R33, R38, R33, 1 ;  /* 0x3f80000026217423 */ /* 0x000fe20000010021 */
[----:B--2---:R0:W-:Y:S01]  /*0f60*/  STS.64 [R78.X8], R26 ;  /* 0x0000001a4e007388 */ /* 0x0041e20000008a00 */
[----:B------:R-:W-:-:S06]  /*0f70*/  NOP ;  /* 0x0000000000007918 */ /* 0x000fcc0000000000 */
[----:B------:R-:W1:Y:S01]  /*0f80*/  LDS.64 R24, [R78.X8] ;  /* 0x000000004e187984 */ /* 0x000e620000008a00 */
[----:B0-----:R-:W-:-:S06]  /*0f90*/  FMUL.FTZ R26, R34, -1.4426950216293334961 ;  /* 0xbfb8aa3b221a7820 */ /* 0x001fcc0000410000 */
[----:B------:R-:W0:Y:S02]  /*0fa0*/  MUFU.EX2 R26, R26 ;  /* 0x0000001a001a7308 */ /* 0x000e240000000800 */
[----:B0-----:R-:W-:Y:S02]  /*0fb0*/  FADD.FTZ R27, R26, 1 ;  /* 0x3f8000001a1b7421 */ /* 0x001fe40000010000 */
[----:B------:R-:W-:-:S04]  /*0fc0*/  FADD.FTZ R26, -R42, 1 ;  /* 0x3f8000002a1a7421 */ /* 0x000fc80000010100 */
[----:B------:R-:W0:Y:S01]  /*0fd0*/  MUFU.RCP R35, R27 ;  /* 0x0000001b00237308 */ /* 0x000e220000001000 */
[----:B------:R-:W-:Y:S01]  /*0fe0*/  FFMA.FTZ R26, R41, R26, 1 ;  /* 0x3f800000291a7423 */ /* 0x000fe2000001001a */
[----:B-1----:R-:W-:Y:S01]  /*0ff0*/  HADD2.F32 R40, -RZ, R25.H0_H0 ;  /* 0x20000019ff287230 */ /* 0x002fe20000004100 */
[--C-:B------:R-:W-:Y:S01]  /*1000*/  SHF.R.U32.HI R43, RZ, 0x10, R25.reuse ;  /* 0x00000010ff2b7819 */ /* 0x100fe20000011619 */
[----:B------:R-:W-:Y:S01]  /*1010*/  HADD2.F32 R32, -RZ, R24.H0_H0 ;  /* 0x20000018ff207230 */ /* 0x000fe20000004100 */
[----:B------:R-:W-:Y:S01]  /*1020*/  SHF.R.U64 R36, R24, 0x10, R25 ;  /* 0x0000001018247819 */ /* 0x000fe20000001219 */
[----:B------:R-:W-:Y:S02]  /*1030*/  IMAD R24, R96, c[0x0][0x2e8], RZ ;  /* 0x0000ba0060187a24 */ /* 0x000fe400078e02ff */
[----:B------:R-:W-:Y:S01]  /*1040*/  FMUL.FTZ R0, R28, R40 ;  /* 0x000000281c007220 */ /* 0x000fe20000410000 */
[----:B------:R-:W-:Y:S01]  /*1050*/  HADD2.F32 R43, -RZ, R43.H0_H0 ;  /* 0x2000002bff2b7230 */ /* 0x000fe20000004100 */
[----:B0-----:R-:W-:Y:S01]  /*1060*/  FADD.FTZ R7, -R35, 1 ;  /* 0x3f80000023077421 */ /* 0x001fe20000010100 */
[----:B------:R-:W-:Y:S01]  /*1070*/  HADD2.F32 R36, -RZ, R36.H0_H0 ;  /* 0x20000024ff247230 */ /* 0x000fe20000004100 */
[----:B------:R-:W-:-:S02]  /*1080*/  FMUL.FTZ R0, R39, R0 ;  /* 0x0000000027007220 */ /* 0x000fc40000410000 */
[----:B------:R-:W-:Y:S02]  /*1090*/  FMUL.FTZ R25, R29, R43 ;  /* 0x0000002b1d197220 */ /* 0x000fe40000410000 */
[----:B------:R-:W-:Y:S01]  /*10a0*/  FMUL.FTZ R33, R0, R33 ;  /* 0x0000002100217220 */ /* 0x000fe20000410000 */
[----:B------:R-:W-:Y:S01]  /*10b0*/  HADD2.F32 R0, -RZ, R37.H0_H0 ;  /* 0x20000025ff007230 */ /* 0x000fe20000004100 */
[----:B------:R-:W-:Y:S02]  /*10c0*/  FMUL.FTZ R25, R42, R25 ;  /* 0x000000192a197220 */ /* 0x000fe40000410000 */
[----:B------:R-:W-:Y:S01]  /*10d0*/  FMUL.FTZ R6, R54, R32 ;  /* 0x0000002036067220 */ /* 0x000fe20000410000 */
[----:B------:R0:W-:Y:S01]  /*10e0*/  F2F.F16.F32 R44, R33 ;  /* 0x00000021002c7304 */ /* 0x0001e20000200800 */
[----:B------:R-:W-:Y:S02]  /*10f0*/  FMUL.FTZ R27, R25, R26 ;  /* 0x0000001a191b7220 */ /* 0x000fe40000410000 */
[----:B------:R-:W-:-:S02]  /*1100*/  FMUL.FTZ R26, R0, R36 ;  /* 0x00000024001a7220 */ /* 0x000fc40000410000 */
[----:B------:R-:W-:Y:S02]  /*1110*/  FFMA.FTZ R25, R34, R7, 1 ;  /* 0x3f80000022197423 */ /* 0x000fe40000010007 */
[----:B------:R-:W-:Y:S01]  /*1120*/  FMUL.FTZ R26, R35, R26 ;  /* 0x0000001a231a7220 */ /* 0x000fe20000410000 */
[----:B------:R-:W1:Y:S01]  /*1130*/  F2F.F16.F32 R27, R27 ;  /* 0x0000001b001b7304 */ /* 0x000e620000200800 */
[C---:B------:R-:W-:Y:S02]  /*1140*/  FADD.FTZ R7, -R31.reuse, 1 ;  /* 0x3f8000001f077421 */ /* 0x040fe40000010100 */
[----:B------:R-:W-:Y:S02]  /*1150*/  FMUL.FTZ R37, R26, R25 ;  /* 0x000000191a257220 */ /* 0x000fe40000410000 */
[----:B------:R-:W-:Y:S02]  /*1160*/  FFMA.FTZ R7, R30, R7, 1 ;  /* 0x3f8000001e077423 */ /* 0x000fe40000010007 */
[----:B------:R-:W-:-:S02]  /*1170*/  FMUL.FTZ R6, R31, R6 ;  /* 0x000000061f067220 */ /* 0x000fc40000410000 */
[----:B------:R-:W2:Y:S01]  /*1180*/  F2F.F16.F32 R37, R37 ;  /* 0x0000002500257304 */ /* 0x000ea20000200800 */
[----:B------:R-:W-:Y:S02]  /*1190*/  IMAD R45, R97, c[0x0][0x2ec], R24 ;  /* 0x0000bb00612d7a24 */ /* 0x000fe400078e0218 */
[----:B0-----:R-:W-:Y:S02]  /*11a0*/  FMUL.FTZ R33, R6, R7 ;  /* 0x0000000706217220 */ /* 0x001fe40000410000 */
[----:B------:R-:W-:Y:S01]  /*11b0*/  FMUL.FTZ R31, R30, R31 ;  /* 0x0000001f1e1f7220 */ /* 0x000fe20000410000 */
[----:B------:R-:W-:Y:S01]  /*11c0*/  HADD2.F32 R30, -RZ, R20.H0_H0 ;  /* 0x20000014ff1e7230 */ /* 0x000fe20000004100 */
[----:B-1----:R-:W-:Y:S01]  /*11d0*/  PRMT R25, R44, 0x5410, R27 ;  /* 0x000054102c197816 */ /* 0x002fe2000000001b */
[----:B------:R-:W-:Y:S01]  /*11e0*/  IMAD R44, R100, c[0x0][0x2f0], RZ ;  /* 0x0000bc00642c7a24 */ /* 0x000fe200078e02ff */
[----:B------:R-:W0:Y:S01]  /*11f0*/  F2F.F16.F32 R33, R33 ;  /* 0x0000002100217304 */ /* 0x000e220000200800 */
[----:B------:R-:W-:-:S02]  /*1200*/  FMUL.FTZ R54, R54, R31 ;  /* 0x0000001f36367220 */ /* 0x000fc40000410000 */
[----:B------:R-:W-:Y:S02]  /*1210*/  FMUL.FTZ R35, R34, R35 ;  /* 0x0000002322237220 */ /* 0x000fe40000410000 */
[----:B------:R-:W-:Y:S01]  /*1220*/  FFMA.FTZ R93, R54, R30, R93 ;  /* 0x0000001e365d7223 */ /* 0x000fe2000001005d */
[----:B------:R-:W-:Y:S01]  /*1230*/  MOV R30, c[0x0][0x16c] ;  /* 0x00005b00001e7a02 */ /* 0x000fe20000000f00 */
[----:B--2---:R-:W-:Y:S01]  /*1240*/  IMAD.WIDE.U32 R6, R37, 0x10000, RZ ;  /* 0x0001000025067825 */ /* 0x004fe200078e00ff */
[----:B------:R-:W-:Y:S02]  /*1250*/  BAR.SYNC.DEFER_BLOCKING 0x0 ;  /* 0x0000000000007b1d */ /* 0x000fe40000010000 */
[----:B------:R-:W-:Y:S01]  /*1260*/  ISETP.GE.AND P1, PT, R30, 0x1, PT ;  /* 0x000000011e00780c */ /* 0x000fe20003f26270 */
[----:B------:R-:W-:Y:S01]  /*1270*/  FMUL.FTZ R0, R0, R35 ;  /* 0x0000002300007220 */ /* 0x000fe20000410000 */
[----:B------:R-:W-:Y:S01]  /*1280*/  LOP3.LUT R27, R25, R7, RZ, 0xfc, !PT ;  /* 0x00000007191b7212 */ /* 0x000fe200078efcff */
[----:B------:R-:W-:Y:S01]  /*1290*/  IMAD.WIDE.U32 R24, R97, c[0x0][0x2e8], R22 ;  /* 0x0000ba0061187a25 */ /* 0x000fe200078e0016 */
[----:B0-----:R-:W-:-:S03]  /*12a0*/  LOP3.LUT R26, R6, R33, RZ, 0xfc, !PT ;  /* 0x00000021061a7212 */ /* 0x001fc600078efcff */
[----:B------:R-:W-:Y:S01]  /*12b0*/  FMUL.FTZ R39, R38, R39 ;  /* 0x0000002726277220 */ /* 0x000fe20000410000 */
[--C-:B------:R-:W-:Y:S01]  /*12c0*/  SHF.R.U64 R33, R20, 0x10, R21.reuse ;  /* 0x0000001014217819 */ /* 0x100fe20000001215 */
[----:B------:R-:W-:Y:S01]  /*12d0*/  FMUL.FTZ R42, R41, R42 ;  /* 0x0000002a292a7220 */ /* 0x000fe20000410000 */
[----:B------:R-:W-:Y:S01]  /*12e0*/  IADD3 R25, R25, R45, RZ ;  /* 0x0000002d19197210 */ /* 0x000fe20007ffe0ff */
[----:B------:R-:W-:Y:S01]  /*12f0*/  FMUL.FTZ R52, R28, R39 ;  /* 0x000000271c347220 */ /* 0x000fe20000410000 */
[----:B------:R-:W-:Y:S01]  /*1300*/  SHF.R.U32.HI R28, RZ, 0x10, R21 ;  /* 0x00000010ff1c7819 */ /* 0x000fe20000011615 */
[----:B------:R-:W-:Y:S02]  /*1310*/  FMUL.FTZ R50, R29, R42 ;  /* 0x0000002a1d327220 */ /* 0x000fe40000410000 */
[----:B------:R-:W-:Y:S02]  /*1320*/  IMAD.WIDE.U32 R24, R101, c[0x0][0x2f0], R24 ;  /* 0x0000bc0065187a25 */ /* 0x000fe400078e0018 */
[----:B------:R-:W-:Y:S01]  /*1330*/  HADD2.F32 R28, -RZ, R28.H0_H0 ;  /* 0x2000001cff1c7230 */ /* 0x000fe20000004100 */
        /* <DEDUP_REMOVED lines=21> */
[----:B------:R-:W-:-:S02]  /*1490*/  IMAD R28, R96, c[0x0][0x210], RZ ;  /* 0x00008400601c7a24 */ /* 0x000fc400078e02ff */
[----:B0-----:R-:W-:-:S04]  /*14a0*/  IMAD.WIDE.U32 R24, R97, c[0x0][0x210], R22 ;  /* 0x0000840061187a25 */ /* 0x001fc800078e0016 */
[----:B------:R-:W-:Y:S01]  /*14b0*/  IMAD R29, R97, c[0x0][0x214], R28 ;  /* 0x00008500611d7a24 */ /* 0x000fe200078e021c */
[----:B------:R-:W0:Y:S01]  /*14c0*/  F2F.F16.F32 R6, R35 ;  /* 0x0000002300067304 */ /* 0x000e220000200800 */
[----:B------:R-:W-:-:S03]  /*14d0*/  IMAD R28, R100, c[0x0][0x218], RZ ;  /* 0x00008600641c7a24 */ /* 0x000fc600078e02ff */
[----:B------:R-:W-:Y:S01]  /*14e0*/  IADD3 R25, R25, R29, RZ ;  /* 0x0000001d19197210 */ /* 0x000fe20007ffe0ff */
[----:B------:R-:W-:-:S03]  /*14f0*/  IMAD R29, R101, c[0x0][0x21c], R28 ;  /* 0x00008700651d7a24 */ /* 0x000fc600078e021c */
[----:B------:R-:W1:Y:S01]  /*1500*/  F2F.F16.F32 R42, R42 ;  /* 0x0000002a002a7304 */ /* 0x000e620000200800 */
[----:B------:R-:W-:-:S05]  /*1510*/  IMAD.WIDE.U32 R24, R101, c[0x0][0x218], R24 ;  /* 0x0000860065187a25 */ /* 0x000fca00078e0018 */
[----:B------:R-:W-:Y:S02]  /*1520*/  IADD3 R25, R25, R29, RZ ;  /* 0x0000001d19197210 */ /* 0x000fe40007ffe0ff */
[----:B------:R-:W2:Y:S01]  /*1530*/  F2F.F16.F32 R31, R31 ;  /* 0x0000001f001f7304 */ /* 0x000ea20000200800 */
[----:B0-----:R-:W-:Y:S01]  /*1540*/  IMAD.WIDE.U32 R6, R6, 0x10000, RZ ;  /* 0x0001000006067825 */ /* 0x001fe200078e00ff */
[----:B-1----:R-:W-:-:S04]  /*1550*/  PRMT R27, R39, 0x5410, R42 ;  /* 0x00005410271b7816 */ /* 0x002fc8000000002a */
[----:B------:R-:W-:Y:S02]  /*1560*/  LOP3.LUT R27, R27, R7, RZ, 0xfc, !PT ;  /* 0x000000071b1b7212 */ /* 0x000fe400078efcff */
[----:B--2---:R-:W-:-:S05]  /*1570*/  LOP3.LUT R26, R6, R31, RZ, 0xfc, !PT ;  /* 0x0000001f061a7212 */ /* 0x004fca00078efcff */
[----:B------:R0:W-:Y:S01]  /*1580*/  STS.64 [R78.X8], R26 ;  /* 0x0000001a4e007388 */ /* 0x0001e20000008a00 */
[----:B------:R-:W-:-:S06]  /*1590*/  NOP ;  /* 0x0000000000007918 */ /* 0x000fcc0000000000 */
[----:B------:R-:W1:Y:S01]  /*15a0*/  LDS.64 R6, [R78.X8] ;  /* 0x000000004e067984 */ /* 0x000e620000008a00 */
[----:B0-----:R-:W-:-:S04]  /*15b0*/  LEA R26, P0, R24, c[0x0][0x270], 0x1 ;  /* 0x00009c00181a7a11 */ /* 0x001fc800078008ff */
[----:B------:R-:W-:-:S05]  /*15c0*/  LEA.HI.X R27, R24, c[0x0][0x274], R25, 0x1, P0 ;  /* 0x00009d00181b7a11 */ /* 0x000fca00000f0c19 */
[----:B------:R-:W-:-:S05]  /*15d0*/  IMAD.WIDE R24, R92, 0x8, R26 ;  /* 0x000000085c187825 */ /* 0x000fca00078e021a */
[----:B-1----:R0:W-:Y:S02]  /*15e0*/  STG.E.64 [R24.64], R6 ;  /* 0x0000000618007986 */ /* 0x0021e4000c101b06 */
.L_x_14110:
[--C-:B------:R-:W-:Y:S01]  /*15f0*/  SHF.R.U64 R59, R4, 0x10, R5.reuse ;  /* 0x00000010043b7819 */ /* 0x100fe20000001205 */
[----:B------:R-:W-:Y:S01]  /*1600*/  HADD2.F32 R61, -RZ, R4.H0_H0 ;  /* 0x20000004ff3d7230 */ /* 0x000fe20000004100 */
[----:B0-----:R-:W-:Y:S01]  /*1610*/  SHF.R.U32.HI R7, RZ, 0x10, R5 ;  /* 0x00000010ff077819 */ /* 0x001fe20000011605 */
        /* <DEDUP_REMOVED lines=19> */
[----:B------:R-:W-:Y:S01]  /*1750*/  FADD.FTZ R54, R54, R54 ;  /* 0x0000003636367221 */ /* 0x000fe20000010000 */
[----:B------:R-:W-:Y:S01]  /*1760*/  MOV R51, RZ ;  /* 0x000000ff00337202 */ /* 0x000fe20000000f00 */
[----:B------:R-:W-:Y:S01]  /*1770*/  FADD.FTZ R53, R0, R0 ;  /* 0x0000000000357221 */ /* 0x000fe20000010000 */
[----:B------:R-:W-:Y:S01]  /*1780*/  MOV R66, RZ ;  /* 0x000000ff00427202 */ /* 0x000fe20000000f00 */
[----:B------:R-:W-:Y:S01]  /*1790*/  IMAD.WIDE.U32 R6, R95, c[0x0][0x2a0], R4 ;  /* 0x0000a8005f067a25 */ /* 0x000fe200078e0004 */
[----:B------:R-:W-:-:S03]  /*17a0*/  CS2R R48, SRZ ;  /* 0x0000000000307805 */ /* 0x000fc6000001ff00 */
[----:B------:R-:W-:Y:S01]  /*17b0*/  IMAD R5, R95, c[0x0][0x2a4], R24 ;  /* 0x0000a9005f057a24 */ /* 0x000fe200078e0218 */
[----:B------:R-:W-:Y:S01]  /*17c0*/  LEA R4, P0, R6, c[0x0][0x318], 0x3 ;  /* 0x0000c60006047a11 */ /* 0x000fe200078018ff */
[----:B------:R-:W-:Y:S02]  /*17d0*/  FADD.FTZ R52, R52, R52 ;  /* 0x0000003434347221 */ /* 0x000fe40000010000 */
[----:B------:R-:W-:Y:S01]  /*17e0*/  FADD.FTZ R50, R50, R50 ;  /* 0x0000003232327221 */ /* 0x000fe20000010000 */
        /* <DEDUP_REMOVED lines=20> */
.L_x_14142:
        /* <DEDUP_REMOVED lines=20> */
[C---:B------:R-:W-:Y:S01]  /*1a70*/  ISETP.GT.AND P0, PT, R80.reuse, 0x1, PT ;  /* 0x000000015000780c */ /* 0x040fe20003f04270 */
        /* <DEDUP_REMOVED lines=15> */
[----:B------:R-:W-:Y:S02]  /*1b70*/  ISETP.NE.AND P2, PT, R92, 0x1f, PT ;  /* 0x0000001f5c00780c */ /* 0x000fe40003f45270 */
[----:B------:R-:W-:-:S05]  /*1b80*/  SHF.R.U32.HI R111, RZ, 0x10, R21 ;  /* 0x00000010ff6f7819 */ /* 0x000fca0000011615 */
[----:B------:R-:W-:Y:S01]  /*1b90*/  HADD2.F32 R111, -RZ, R111.H0_H0 ;  /* 0x2000006fff6f7230 */ /* 0x000fe20000004100 */
[----:B------:R-:W-:Y:S01]  /*1ba0*/  BSSY B0, `(.L_x_14112) ;  /* 0x000006e000007945 */ /* 0x000fe20003800000 */
[----:B--2---:R-:W-:Y:S02]  /*1bb0*/  FMUL.FTZ R106, R38, 1.4426950216293334961 ;  /* 0x3fb8aa3b266a7820 */ /* 0x004fe40000410000 */
        /* <DEDUP_REMOVED lines=14> */
[C---:B0-----:R-:W-:Y:S01]  /*1ca0*/  FMUL.FTZ R42, R6.reuse, R45 ;  /* 0x0000002d062a7220 */ /* 0x041fe20000410000 */
        /* <DEDUP_REMOVED lines=8> */
[-C--:B------:R-:W-:Y:S02]  /*1d30*/  FMUL.FTZ R0, R59, R106.reuse ;  /* 0x0000006a3b007220 */ /* 0x080fe40000410000 */
[C---:B------:R-:W-:Y:S01]  /*1d40*/  FMUL.FTZ R102, R62.reuse, R39 ;  /* 0x000000273e667220 */ /* 0x040fe20000410000 */
[----:B------:R-:W-:Y:S01]  /*1d50*/  MUFU.COS R124, R103 ;  /* 0x00000067007c7308 */ /* 0x000fe20000000000 */
[----:B------:R-:W-:-:S07]  /*1d60*/  FMUL.FTZ R47, R62, R106 ;  /* 0x0000006a3e2f7220 */ /* 0x000fce0000410000 */
[----:B------:R2:W3:Y:S01]  /*1d70*/  MUFU.EX2 R123, R0 ;  /* 0x00000000007b7308 */ /* 0x0004e20000000800 */
[----:B------:R-:W-:-:S07]  /*1d80*/  FMUL.FTZ R106, R60, R106 ;  /* 0x0000006a3c6a7220 */ /* 0x000fce0000410000 */
[----:B------:R-:W4:Y:S01]  /*1d90*/  MUFU.SIN R46, R103 ;  /* 0x00000067002e7308 */ /* 0x000f220000000400 */
[----:B------:R0:W5:Y:S02]  /*1da0*/  @P0 LDG.E.64 R44, [R104.64+0x8] ;  /* 0x00000806682c0981 */ /* 0x000164000c1e1b00 */
[----:B0-----:R-:W-:Y:S02]  /*1db0*/  FMUL.RZ R104, R102, 0.15915493667125701904 ;  /* 0x3e22f98366687820 */ /* 0x001fe4000040c000 */
[----:B------:R-:W-:Y:S01]  /*1dc0*/  FMUL.FTZ R102, R60, R39 ;  /* 0x000000273c667220 */ /* 0x000fe20000410000 */
[----:B------:R-:W-:-:S03]  /*1dd0*/  HADD2.F32 R108, -RZ, R4.H0_H0 ;  /* 0x20000004ff6c7230 */ /* 0x000fc60000004100 */
[----:B------:R-:W-:Y:S01]  /*1de0*/  FMUL.RZ R105, R102, 0.15915493667125701904 ;  /* 0x3e22f98366697820 */ /* 0x000fe2000040c000 */
[----:B------:R-:W-:Y:S01]  /*1df0*/  SHF.R.U64 R102, R4, 0x10, R5 ;  /* 0x0000001004667819 */ /* 0x000fe20000001205 */
[----:B------:R0:W-:Y:S01]  /*1e00*/  MUFU.EX2 R118, R106 ;  /* 0x0000006a00767308 */ /* 0x0001e20000000800 */
[----:B--2---:R-:W-:Y:S01]  /*1e10*/  HADD2.F32 R0, -RZ, R20.H0_H0 ;  /* 0x20000014ff007230 */ /* 0x004fe20000004100 */
[----:B------:R-:W-:Y:S02]  /*1e20*/  FMUL.FTZ R117, R61, R108 ;  /* 0x0000006c3d757220 */ /* 0x000fe40000410000 */
[----:B---3--:R-:W-:-:S04]  /*1e30*/  FMUL.FTZ R124, R123, R124 ;  /* 0x0000007c7b7c7220 */ /* 0x008fc80000410000 */
[----:B------:R-:W-:Y:S01]  /*1e40*/  MUFU.EX2 R47, R47 ;  /* 0x0000002f002f7308 */ /* 0x000fe20000000800 */
[----:B0-----:R-:W-:Y:S01]  /*1e50*/  HADD2.F32 R106, -RZ, R102.H0_H0 ;  /* 0x20000066ff6a7230 */ /* 0x001fe20000004100 */
[----:B------:R-:W-:Y:S01]  /*1e60*/  SHF.R.U32.HI R102, RZ, 0x10, R5 ;  /* 0x00000010ff667819 */ /* 0x000fe20000011605 */
[----:B----4-:R-:W-:-:S05]  /*1e70*/  FMUL.FTZ R123, R123, R46 ;  /* 0x0000002e7b7b7220 */ /* 0x010fca0000410000 */
[----:B------:R-:W0:Y:S01]  /*1e80*/  MUFU.SIN R116, R104 ;  /* 0x0000006800747308 */ /* 0x000e220000000400 */
[----:B------:R-:W-:Y:S02]  /*1e90*/  FMUL.FTZ R137, R61, R106 ;  /* 0x0000006a3d897220 */ /* 0x000fe40000410000 */
[----:B------:R-:W-:Y:S01]  /*1ea0*/  FMUL.FTZ R117, R0, R117 ;  /* 0x0000007500757220 */ /* 0x000fe20000410000 */
[----:B------:R-:W-:Y:S01]  /*1eb0*/  SHF.R.U64 R103, R20, 0x10, R21 ;  /* 0x0000001014677819 */ /* 0x000fe20000001215 */
[----:B------:R-:W-:-:S03]  /*1ec0*/  HADD2.F32 R102, -RZ, R102.H0_H0 ;  /* 0x20000066ff667230 */ /* 0x000fc60000004100 */
[----:B------:R2:W3:Y:S01]  /*1ed0*/  MUFU.COS R126, R104 ;  /* 0x00000068007e7308 */ /* 0x0004e20000000000 */
[----:B------:R-:W-:Y:S02]  /*1ee0*/  FMUL.FTZ R137, R0, R137 ;  /* 0x0000008900897220 */ /* 0x000fe40000410000 */
[----:B------:R-:W-:Y:S01]  /*1ef0*/  FMUL.FTZ R46, R123, R117 ;  /* 0x000000757b2e7220 */ /* 0x000fe20000410000 */
[----:B------:R-:W-:Y:S01]  /*1f00*/  HADD2.F32 R110, -RZ, R5.H0_H0 ;  /* 0x20000005ff6e7230 */ /* 0x000fe20000004100 */
[----:B------:R-:W-:Y:S02]  /*1f10*/  FMUL.FTZ R133, R59, R102 ;  /* 0x000000663b857220 */ /* 0x000fe40000410000 */
[-C--:B------:R-:W-:Y:S01]  /*1f20*/  FMUL.FTZ R4, R123, R137.reuse ;  /* 0x000000897b047220 */ /* 0x080fe20000410000 */
[----:B------:R-:W4:Y:S01]  /*1f30*/  MUFU.COS R119, R105 ;  /* 0x0000006900777308 */ /* 0x000f220000000000 */
[----:B--2---:R-:W-:Y:S01]  /*1f40*/  HADD2.F32 R104, -RZ, R103.H0_H0 ;  /* 0x20000067ff687230 */ /* 0x004fe20000004100 */
[----:B------:R-:W-:-:S02]  /*1f50*/  FFMA.FTZ R46, R124, R137, R46 ;  /* 0x000000897c2e7223 */ /* 0x000fc4000001002e */
[----:B0-----:R-:W-:-:S04]  /*1f60*/  FMUL.FTZ R125, R47, R116 ;  /* 0x000000742f7d7220 */ /* 0x001fc80000410000 */
[----:B------:R0:W2:Y:S01]  /*1f70*/  MUFU.SIN R103, R105 ;  /* 0x0000006900677308 */ /* 0x0000a20000000400 */
[----:B------:R-:W-:Y:S02]  /*1f80*/  FMUL.FTZ R135, R59, R110 ;  /* 0x0000006e3b877220 */ /* 0x000fe40000410000 */
[----:B------:R-:W-:Y:S02]  /*1f90*/  FFMA.FTZ R4, R124, R117, -R4 ;  /* 0x000000757c047223 */ /* 0x000fe40000010804 */
[----:B------:R-:W-:Y:S01]  /*1fa0*/  FFMA.FTZ R46, R104, R133, R46 ;  /* 0x00000085682e7223 */ /* 0x000fe2000001002e */
[----:B-1----:R-:W-:Y:S01]  /*1fb0*/  SHF.R.U64 R107, R6, 0x10, R7 ;  /* 0x00000010066b7819 */ /* 0x002fe20000001207 */
[----:B------:R-:W-:Y:S01]  /*1fc0*/  HADD2.F32 R109, -RZ, R6.H0_H0 ;  /* 0x20000006ff6d7230 */ /* 0x000fe20000004100 */
[----:B---3--:R-:W-:Y:S02]  /*1fd0*/  FMUL.FTZ R126, R47, R126 ;  /* 0x0000007e2f7e7220 */ /* 0x008fe40000410000 */
[----:B------:R-:W-:-:S02]  /*1fe0*/  FFMA.FTZ R4, R104, R135, R4 ;  /* 0x0000008768047223 */ /* 0x000fc40000010004 */
[C---:B------:R-:W-:Y:S01]  /*1ff0*/  FMUL.FTZ R5, R125.reuse, R46 ;  /* 0x0000002e7d057220 */ /* 0x040fe20000410000 */
[----:B------:R-:W-:Y:S01]  /*2000*/  HADD2.F32 R107, -RZ, R107.H0_H0 ;  /* 0x2000006bff6b7230 */ /* 0x000fe20000004100 */
[-C--:B------:R-:W-:Y:S01]  /*2010*/  FMUL.FTZ R47, R125, R4.reuse ;  /* 0x000000047d2f7220 */ /* 0x080fe20000410000 */
[----:B0-----:R-:W-:Y:S01]  /*2020*/  HADD2.F32 R105, -RZ, R21.H0_H0 ;  /* 0x20000015ff697230 */ /* 0x001fe20000004100 */
[----:B------:R-:W-:Y:S02]  /*2030*/  FFMA.FTZ R5, R126, R4, -R5 ;  /* 0x000000047e057223 */ /* 0x000fe40000010805 */
[----:B------:R-:W-:Y:S02]  /*2040*/  FMUL.FTZ R140, R62, R109 ;  /* 0x0000006d3e8c7220 */ /* 0x000fe40000410000 */
[C---:B----4-:R-:W-:Y:S02]  /*2050*/  FMUL.FTZ R119, R118.reuse, R119 ;  /* 0x0000007776777220 */ /* 0x050fe40000410000 */
[----:B--2---:R-:W-:-:S02]  /*2060*/  FMUL.FTZ R118, R118, R103 ;  /* 0x0000006776767220 */ /* 0x004fc40000410000 */
[----:B------:R-:W-:Y:S02]  /*2070*/  FFMA.FTZ R47, R126, R46, R47 ;  /* 0x0000002e7e2f7223 */ /* 0x000fe4000001002f */
[----:B------:R-:W-:Y:S02]  /*2080*/  FMUL.FTZ R138, R62, R107 ;  /* 0x0000006b3e8a7220 */ /* 0x000fe40000410000 */
[C---:B------:R-:W-:Y:S01]  /*2090*/  FFMA.FTZ R6, R105.reuse, R140, R5 ;  /* 0x0000008c69067223 */ /* 0x040fe20000010005 */
[----:B------:R-:W-:Y:S01]  /*20a0*/  SHF.R.U32.HI R113, RZ, 0x10, R7 ;  /* 0x00000010ff717819 */ /* 0x000fe20000011607 */
[----:B------:R-:W-:Y:S02]  /*20b0*/  FFMA.FTZ R47, R105, R138, R47 ;  /* 0x0000008a692f7223 */ /* 0x000fe4000001002f */
[----:B------:R-:W-:Y:S01]  /*20c0*/  FMUL.FTZ R46, R118, R6 ;  /* 0x00000006762e7220 */ /* 0x000fe20000410000 */
[----:B------:R-:W-:Y:S02]  /*20d0*/  HADD2.F32 R103, -RZ, R7.H0_H0 ;  /* 0x20000007ff677230 */ /* 0x000fe40000004100 */
[----:B------:R-:W-:Y:S01]  /*20e0*/  HADD2.F32 R113, -RZ, R113.H0_H0 ;  /* 0x20000071ff717230 */ /* 0x000fe20000004100 */
[----:B------:R-:W-:-:S02]  /*20f0*/  FFMA.FTZ R46, R119, R47, R46 ;  /* 0x0000002f772e7223 */ /* 0x000fc4000001002e */
[----:B------:R-:W-:Y:S02]  /*2100*/  FMUL.FTZ R47, R118, R47 ;  /* 0x0000002f762f7220 */ /* 0x000fe40000410000 */
[C---:B------:R-:W-:Y:S02]  /*2110*/  FMUL.FTZ R134, R60.reuse, R113 ;  /* 0x000000713c867220 */ /* 0x040fe40000410000 */
[----:B------:R-:W-:Y:S02]  /*2120*/  FFMA.FTZ R47, R119, R6, -R47 ;  /* 0x00000006772f7223 */ /* 0x000fe4000001082f */
[----:B------:R-:W-:Y:S02]  /*2130*/  FMUL.FTZ R136, R60, R103 ;  /* 0x000000673c887220 */ /* 0x000fe40000410000 */
[C---:B------:R-:W-:Y:S02]  /*2140*/  FFMA.FTZ R130, R111.reuse, R134, R46 ;  /* 0x000000866f827223 */ /* 0x040fe4000001002e */
[----:B------:R-:W-:-:S02]  /*2150*/  FFMA.FTZ R132, R111, R136, R47 ;  /* 0x000000886f847223 */ /* 0x000fc4000001002f */
[----:B------:R0:W1:Y:S01]  /*2160*/  @P2 LDS.64 R46, [R92.X8+0x1a88] ;  /* 0x001a88005c2e2984 */ /* 0x0000620000008a00 */
[CC--:B------:R-:W-:Y:S02]  /*2170*/  FMUL.FTZ R5, R43.reuse, R123.reuse ;  /* 0x0000007b2b057220 */ /* 0x0c0fe40000410000 */
[C---:B------:R-:W-:Y:S02]  /*2180*/  FMUL.FTZ R4, R42.reuse, R123 ;  /* 0x0000007b2a047220 */ /* 0x040fe40000410000 */
[-C--:B------:R-:W-:Y:S02]  /*2190*/  FFMA.FTZ R5, R42, R124.reuse, -R5 ;  /* 0x0000007c2a057223 */ /* 0x080fe40000010805 */
[----:B------:R-:W-:Y:S02]  /*21a0*/  FFMA.FTZ R4, R43, R124, R4 ;  /* 0x0000007c2b047223 */ /* 0x000fe40000010004 */
[C---:B------:R-:W-:Y:S02]  /*21b0*/  FMUL.FTZ R7, R125.reuse, R5 ;  /* 0x000000057d077220 */ /* 0x040fe40000410000 */
[----:B------:R-:W-:-:S02]  /*21c0*/  FMUL.FTZ R6, R125, R4 ;  /* 0x000000047d067220 */ /* 0x000fc40000410000 */
[C---:B------:R-:W-:Y:S02]  /*21d0*/  FFMA.FTZ R7, R126.reuse, R4, R7 ;  /* 0x000000047e077223 */ /* 0x040fe40000010007 */
[----:B------:R-:W-:Y:S01]  /*21e0*/  FFMA.FTZ R6, R126, R5, -R6 ;  /* 0x000000057e067223 */ /* 0x000fe20000010806 */
[----:B------:R-:W-:Y:S05]  /*21f0*/  @P2 BRA `(.L_x_14113) ;  /* 0x0000008000002947 */ /* 0x000fea0003800000 */
[----:B0-----:R-:W-:Y:S01]  /*2200*/  ISETP.NE.AND P0, PT, R80, c[0x0][0x174], PT ;  /* 0x00005d0050007a0c */ /* 0x001fe20003f05270 */
[----:B-1----:R-:W-:Y:S01]  /*2210*/  HFMA2.MMA R47, -RZ, RZ, 0, 0 ;  /* 0x00000000ff2f7435 */ /* 0x002fe200000001ff */
[----:B------:R-:W-:-:S11]  /*2220*/  MOV R46, 0x3f800000 ;  /* 0x3f800000002e7802 */ /* 0x000fd60000000f00 */
[----:B------:R-:W-:-:S04]  /*2230*/  @P0 LEA.HI R4, R80, R80, RZ, 0x1 ;  /* 0x0000005050040211 */ /* 0x000fc800078f08ff */
[----:B------:R-:W-:-:S04]  /*2240*/  @P0 LOP3.LUT R5, R4, 0xfffffe, RZ, 0xc0, !PT ;  /* 0x00fffffe04050812 */ /* 0x000fc800078ec0ff */
[----:B------:R-:W-:-:S04]  /*2250*/  @P0 IADD3 R4, -R5, R80, RZ ;  /* 0x0000005005040210 */ /* 0x000fc80007ffe1ff */
[----:B------:R-:W-:-:S05]  /*2260*/  @P0 LEA R4, R4, R51, 0x8 ;  /* 0x0000003304040211 */ /* 0x000fca00078e40ff */
[----:B------:R0:W1:Y:S02]  /*2270*/  @P0 LDS.64 R46, [R4.X8+0xa80] ;  /* 0x000a8000042e0984 */ /* 0x0000640000008a00 */
.L_x_14113:
[----:B0-----:R-:W-:Y:S05]  /*2280*/  BSYNC B0 ;  /* 0x0000000000007941 */ /* 0x001fea0003800000 */
.L_x_14112:
[----:B------:R-:W0:Y:S01]  /*2290*/  SHFL.UP PT, R116, R130, 0x1, RZ ;  /* 0x0420000082747989 */ /* 0x000e2200000e00ff */
[-C--:B------:R-:W-:Y:S01]  /*22a0*/  FMUL.FTZ R139, R118, R7.reuse ;  /* 0x00000007768b7220 */ /* 0x080fe20000410000 */
        /* <DEDUP_REMOVED lines=31> */
[C---:B---3--:R-:W-:Y:S02]  /*24a0*/  FMUL.FTZ R115, R7.reuse, R4 ;  /* 0x0000000407737220 */ /* 0x048fe40000410000 */
[----:B------:R-:W-:Y:S01]  /*24b0*/  @P0 FADD.FTZ R132, R132, R5 ;  /* 0x0000000584840221 */ /* 0x000fe20000010000 */
[----:B------:R-:W0:Y:S01]  /*24c0*/  SHFL.UP PT, R116, R130, 0x4, RZ ;  /* 0x0480000082747989 */ /* 0x000e2200000e00ff */
[-C--:B----4-:R-:W-:Y:S02]  /*24d0*/  FMUL.FTZ R5, R7, R6.reuse ;  /* 0x0000000607057220 */ /* 0x090fe40000410000 */
[C---:B------:R-:W-:Y:S02]  /*24e0*/  FFMA.FTZ R6, R139.reuse, R6, R115 ;  /* 0x000000068b067223 */ /* 0x040fe40000010073 */
[----:B------:R-:W2:Y:S01]  /*24f0*/  SHFL.UP PT, R115, R132, 0x4, RZ ;  /* 0x0480000084737989 */ /* 0x000ea200000e00ff */
[----:B------:R-:W-:-:S02]  /*2500*/  @P0 FFMA.FTZ R139, R139, R4, -R5 ;  /* 0x000000048b8b0223 */ /* 0x000fc40000010805 */
[----:B------:R-:W-:Y:S01]  /*2510*/  FSEL R6, R7, R6, !P0 ;  /* 0x0000000607067208 */ /* 0x000fe20004000000 */
[----:B------:R-:W-:Y:S01]  /*2520*/  FMUL.FTZ R128, R52, R40 ;  /* 0x0000002834807220 */ /* 0x000fe20000410000 */
[----:B------:R-:W-:Y:S01]  /*2530*/  ISETP.GE.AND P0, PT, R78, 0x4, PT ;  /* 0x000000044e00780c */ /* 0x000fe20003f06270 */
[----:B------:R-:W3:Y:S04]  /*2540*/  SHFL.UP PT, R4, R139, 0x4, RZ ;  /* 0x048000008b047989 */ /* 0x000ee800000e00ff */
[----:B------:R-:W4:Y:S01]  /*2550*/  SHFL.UP PT, R5, R6, 0x4, RZ ;  /* 0x0480000006057989 */ /* 0x000f2200000e00ff */
[C---:B0-----:R-:W-:Y:S02]  /*2560*/  FMUL.FTZ R120, R6.reuse, R116 ;  /* 0x0000007406787220 */ /* 0x041fe40000410000 */
[----:B--2---:R-:W-:-:S02]  /*2570*/  FMUL.FTZ R7, R6, R115 ;  /* 0x0000007306077220 */ /* 0x004fc40000410000 */
[C---:B------:R-:W-:Y:S02]  /*2580*/  FFMA.FTZ R115, R139.reuse, R115, -R120 ;  /* 0x000000738b737223 */ /* 0x040fe40000010878 */
[----:B------:R-:W-:Y:S02]  /*2590*/  FFMA.FTZ R127, R139, R116, R7 ;  /* 0x000000748b7f7223 */ /* 0x000fe40000010007 */
[----:B---3--:R-:W-:Y:S02]  /*25a0*/  FMUL.FTZ R116, R6, R4 ;  /* 0x0000000406747220 */ /* 0x008fe40000410000 */
[----:B------:R-:W-:Y:S02]  /*25b0*/  @P0 FADD.FTZ R132, R132, R115 ;  /* 0x0000007384840221 */ /* 0x000fe40000010000 */
[----:B----4-:R-:W-:Y:S02]  /*25c0*/  FMUL.FTZ R7, R6, R5 ;  /* 0x0000000506077220 */ /* 0x010fe40000410000 */
[----:B------:R-:W-:-:S02]  /*25d0*/  @P0 FADD.FTZ R130, R130, R127 ;  /* 0x0000007f82820221 */ /* 0x000fc40000010000 */
        /* <DEDUP_REMOVED lines=9> */
[-C--:B--2---:R-:W-:Y:S02]  /*2670*/  FMUL.FTZ R115, R5, R120.reuse ;  /* 0x0000007805737220 */ /* 0x084fe40000410000 */
[----:B------:R-:W-:Y:S02]  /*2680*/  FFMA.FTZ R127, R139, R120, R7 ;  /* 0x000000788b7f7223 */ /* 0x000fe40000010007 */
[----:B---3--:R-:W-:-:S02]  /*2690*/  FMUL.FTZ R7, R5, R4 ;  /* 0x0000000405077220 */ /* 0x008fc40000410000 */
[C---:B------:R-:W-:Y:S02]  /*26a0*/  FFMA.FTZ R115, R139.reuse, R116, -R115 ;  /* 0x000000748b737223 */ /* 0x040fe40000010873 */
[-C--:B----4-:R-:W-:Y:S02]  /*26b0*/  FFMA.FTZ R116, R139, R6.reuse, R7 ;  /* 0x000000068b747223 */ /* 0x090fe40000010007 */
[C---:B------:R-:W-:Y:S02]  /*26c0*/  FMUL.FTZ R6, R5.reuse, R6 ;  /* 0x0000000605067220 */ /* 0x040fe40000410000 */
[----:B------:R-:W-:Y:S01]  /*26d0*/  @P0 FADD.FTZ R130, R130, R127 ;  /* 0x0000007f82820221 */ /* 0x000fe20000010000 */
[----:B------:R-:W-:Y:S01]  /*26e0*/  FSEL R5, R5, R116, !P0 ;  /* 0x0000007405057208 */ /* 0x000fe20004000000 */
[----:B------:R-:W-:Y:S02]  /*26f0*/  @P0 FFMA.FTZ R139, R139, R4, -R6 ;  /* 0x000000048b8b0223 */ /* 0x000fe40000010806 */
[----:B------:R-:W-:Y:S01]  /*2700*/  @P0 FADD.FTZ R132, R132, R115 ;  /* 0x0000007384840221 */ /* 0x000fe20000010000 */
[----:B------:R-:W0:Y:S01]  /*2710*/  SHFL.UP PT, R144, R130, 0x10, RZ ;  /* 0x0600000082907989 */ /* 0x000e2200000e00ff */
[----:B------:R-:W-:Y:S01]  /*2720*/  FMUL.FTZ R115, R50, R41 ;  /* 0x0000002932737220 */ /* 0x000fe20000410000 */
[----:B------:R-:W-:Y:S01]  /*2730*/  ISETP.GE.AND P0, PT, R78, 0x10, PT ;  /* 0x000000104e00780c */ /* 0x000fe20003f06270 */
[----:B------:R-:W-:Y:S01]  /*2740*/  FMUL.FTZ R116, R50, R40 ;  /* 0x0000002832747220 */ /* 0x000fe20000410000 */
[----:B------:R-:W2:Y:S01]  /*2750*/  SHFL.UP PT, R4, R139, 0x10, RZ ;  /* 0x060000008b047989 */ /* 0x000ea200000e00ff */
[----:B------:R-:W-:-:S02]  /*2760*/  FMUL.FTZ R127, R119, R115 ;  /* 0x00000073777f7220 */ /* 0x000fc40000410000 */
[----:B------:R-:W-:Y:S01]  /*2770*/  FMUL.FTZ R7, R118, R115 ;  /* 0x0000007376077220 */ /* 0x000fe20000410000 */
[----:B------:R-:W3:Y:S01]  /*2780*/  SHFL.UP PT, R142, R132, 0x10, RZ ;  /* 0x06000000848e7989 */ /* 0x000ee200000e00ff */
[----:B------:R-:W-:Y:S02]  /*2790*/  FMUL.FTZ R120, R52, R41 ;  /* 0x0000002934787220 */ /* 0x000fe40000410000 */
[-C--:B------:R-:W-:Y:S01]  /*27a0*/  FFMA.FTZ R129, -R118, R116.reuse, -R127 ;  /* 0x0000007476817223 */ /* 0x080fe2000001097f */
[----:B------:R-:W4:Y:S01]  /*27b0*/  SHFL.UP PT, R6, R5, 0x10, RZ ;  /* 0x0600000005067989 */ /* 0x000f2200000e00ff */
[----:B------:R-:W-:Y:S02]  /*27c0*/  FFMA.FTZ R127, R119, R116, -R7 ;  /* 0x00000074777f7223 */ /* 0x000fe40000010807 */
[----:B------:R-:W-:Y:S02]  /*27d0*/  FADD.FTZ R141, -R120, R129 ;  /* 0x00000081788d7221 */ /* 0x000fe40000010100 */
[----:B------:R-:W-:-:S02]  /*27e0*/  FADD.FTZ R131, R128, R127 ;  /* 0x0000007f80837221 */ /* 0x000fc40000010000 */
[C---:B------:R-:W-:Y:S02]  /*27f0*/  FMUL.FTZ R127, R125.reuse, -R141 ;  /* 0x8000008d7d7f7220 */ /* 0x040fe40000410000 */
[-C--:B------:R-:W-:Y:S02]  /*2800*/  FMUL.FTZ R143, R125, -R131.reuse ;  /* 0x800000837d8f7220 */ /* 0x080fe40000410000 */
[----:B------:R-:W-:Y:S02]  /*2810*/  FFMA.FTZ R146, R126, R131, -R127 ;  /* 0x000000837e927223 */ /* 0x000fe4000001087f */
[C---:B0-----:R-:W-:Y:S02]  /*2820*/  FMUL.FTZ R7, R5.reuse, R144 ;  /* 0x0000009005077220 */ /* 0x041fe40000410000 */
[----:B--2---:R-:W-:Y:S02]  /*2830*/  FMUL.FTZ R127, R5, R4 ;  /* 0x00000004057f7220 */ /* 0x004fe40000410000 */
[----:B---3--:R-:W-:-:S02]  /*2840*/  FFMA.FTZ R129, R139, R142, -R7 ;  /* 0x0000008e8b817223 */ /* 0x008fc40000010807 */
[C---:B------:R-:W-:Y:S02]  /*2850*/  FMUL.FTZ R142, R5.reuse, R142 ;  /* 0x0000008e058e7220 */ /* 0x040fe40000410000 */
[-C--:B----4-:R-:W-:Y:S02]  /*2860*/  FMUL.FTZ R7, R5, R6.reuse ;  /* 0x0000000605077220 */ /* 0x090fe40000410000 */
[C---:B------:R-:W-:Y:S02]  /*2870*/  FFMA.FTZ R6, R139.reuse, R6, R127 ;  /* 0x000000068b067223 */ /* 0x040fe4000001007f */
[----:B------:R-:W-:Y:S02]  /*2880*/  FFMA.FTZ R131, R139, R144, R142 ;  /* 0x000000908b837223 */ /* 0x000fe4000001008e */
[----:B------:R-:W-:Y:S01]  /*2890*/  FFMA.FTZ R142, R126, R141, R143 ;  /* 0x0000008d7e8e7223 */ /* 0x000fe2000001008f */
[----:B------:R-:W-:Y:S01]  /*28a0*/  FSEL R141, R5, R6, !P0 ;  /* 0x00000006058d7208 */ /* 0x000fe20004000000 */
[----:B------:R-:W-:Y:S01]  /*28b0*/  @P0 FFMA.FTZ R139, R139, R4, -R7 ;  /* 0x000000048b8b0223 */ /* 0x000fe20000010807 */
        /* <DEDUP_REMOVED lines=17> */
[C---:B-1----:R-:W-:Y:S01]  /*29d0*/  FMUL.FTZ R142, R118.reuse, R47 ;  /* 0x0000002f768e7220 */ /* 0x042fe20000410000 */
[----:B------:R-:W-:Y:S01]  /*29e0*/  SHF.L.U32 R131, R51, 0x4, RZ ;  /* 0x0000000433837819 */ /* 0x000fe200000006ff */
[----:B------:R-:W-:-:S02]  /*29f0*/  FMUL.FTZ R144, R118, -R46 ;  /* 0x8000002e76907220 */ /* 0x000fc40000410000 */
[C---:B------:R-:W-:Y:S02]  /*2a00*/  FFMA.FTZ R151, R124.reuse, R143, R147 ;  /* 0x0000008f7c977223 */ /* 0x040fe40000010093 */
[----:B------:R-:W-:Y:S01]  /*2a10*/  FFMA.FTZ R149, R124, R146, -R145 ;  /* 0x000000927c957223 */ /* 0x000fe20000010891 */
[----:B------:R1:W1:Y:S01]  /*2a20*/  @!P0 LDS.128 R4, [R131+0x1b80] ;  /* 0x001b800083048984 */ /* 0x0002620000000c00 */
[C---:B------:R-:W-:Y:S01]  /*2a30*/  FFMA.FTZ R143, R119.reuse, R46, -R142 ;  /* 0x0000002e778f7223 */ /* 0x040fe2000001088e */
[----:B------:R-:W-:Y:S01]  /*2a40*/  ISETP.NE.AND P0, PT, R112, 0x1f, PT ;  /* 0x0000001f7000780c */ /* 0x000fe20003f05270 */
[----:B------:R-:W-:Y:S02]  /*2a50*/  FFMA.FTZ R145, R119, -R47, R144 ;  /* 0x8000002f77917223 */ /* 0x000fe40000010090 */
[C---:B0-----:R-:W-:Y:S02]  /*2a60*/  FMUL.FTZ R142, R141.reuse, R45 ;  /* 0x0000002d8d8e7220 */ /* 0x041fe40000410000 */
[----:B------:R-:W-:-:S02]  /*2a70*/  FMUL.FTZ R144, R141, R44 ;  /* 0x0000002c8d907220 */ /* 0x000fc40000410000 */
[C---:B------:R-:W-:Y:S02]  /*2a80*/  FMUL.FTZ R147, R125.reuse, -R143 ;  /* 0x8000008f7d937220 */ /* 0x040fe40000410000 */
[----:B------:R-:W-:Y:S02]  /*2a90*/  FMUL.FTZ R146, R125, -R145 ;  /* 0x800000917d927220 */ /* 0x000fe40000410000 */
[C---:B--2---:R-:W-:Y:S02]  /*2aa0*/  FFMA.FTZ R141, R139.reuse, R44, -R142 ;  /* 0x0000002c8b8d7223 */ /* 0x044fe4000001088e */
[----:B------:R-:W-:Y:S02]  /*2ab0*/  FFMA.FTZ R139, R139, R45, R144 ;  /* 0x0000002d8b8b7223 */ /* 0x000fe40000010090 */
[C---:B------:R-:W-:Y:S02]  /*2ac0*/  FFMA.FTZ R147, R126.reuse, R145, R147 ;  /* 0x000000917e937223 */ /* 0x040fe40000010093 */
[----:B------:R-:W-:-:S02]  /*2ad0*/  FFMA.FTZ R146, R126, R143, -R146 ;  /* 0x0000008f7e927223 */ /* 0x000fc40000010892 */
[----:B---3--:R-:W-:Y:S02]  /*2ae0*/  @P1 FADD.FTZ R45, R130, R139 ;  /* 0x0000008b822d1221 */ /* 0x008fe40000010000 */
[----:B----4-:R-:W-:Y:S02]  /*2af0*/  @P1 FADD.FTZ R44, R132, R141 ;  /* 0x0000008d842c1221 */ /* 0x010fe40000010000 */
[C---:B------:R-:W-:Y:S02]  /*2b00*/  FMUL.FTZ R139, R123.reuse, -R147 ;  /* 0x800000937b8b7220 */ /* 0x040fe40000410000 */
[C---:B------:R-:W-:Y:S02]  /*2b10*/  FMUL.FTZ R130, R54.reuse, R40 ;  /* 0x0000002836827220 */ /* 0x040fe40000410000 */
[----:B------:R-:W-:Y:S02]  /*2b20*/  FMUL.FTZ R132, R54, R41 ;  /* 0x0000002936847220 */ /* 0x000fe40000410000 */
[----:B------:R-:W-:-:S02]  /*2b30*/  FMUL.FTZ R143, R123, -R146 ;  /* 0x800000927b8f7220 */ /* 0x000fc40000410000 */
[----:B------:R-:W-:Y:S02]  /*2b40*/  FFMA.FTZ R142, R124, R146, -R139 ;  /* 0x000000927c8e7223 */ /* 0x000fe4000001088b */
[----:B------:R-:W-:Y:S02]  /*2b50*/  FADD.FTZ R141, R130, R149 ;  /* 0x00000095828d7221 */ /* 0x000fe40000010000 */
        /* <DEDUP_REMOVED lines=11> */
[C---:B01----:R-:W-:Y:S02]  /*2c10*/  FMUL.FTZ R41, R143.reuse, R148 ;  /* 0x000000948f297220 */ /* 0x043fe40000410000 */
[C---:B----4-:R-:W-:Y:S02]  /*2c20*/  FMUL.FTZ R43, R143.reuse, R144 ;  /* 0x000000908f2b7220 */ /* 0x050fe40000410000 */
[C---:B---3--:R-:W-:Y:S02]  /*2c30*/  FMUL.FTZ R45, R143.reuse, R40 ;  /* 0x000000288f2d7220 */ /* 0x048fe40000410000 */
        /* <DEDUP_REMOVED lines=8> */
.L_x_14115:
[----:B-1----:R-:W-:Y:S05]  /*2cc0*/  BSYNC B0 ;  /* 0x0000000000007941 */ /* 0x002fea0003800000 */
.L_x_14114:
[----:B------:R-:W-:Y:S01]  /*2cd0*/  ISETP.GT.U32.AND P0, PT, R112, 0x1d, PT ;  /* 0x0000001d7000780c */ /* 0x000fe20003f04070 */
[----:B------:R-:W-:Y:S01]  /*2ce0*/  FADD.FTZ R137, R137, R42 ;  /* 0x0000002a89897221 */ /* 0x000fe20000010000 */
[----:B----4-:R1:W4:Y:S01]  /*2cf0*/  SHFL.DOWN PT, R144, R142, 0x2, 0x1f ;  /* 0x08401f008e907f89 */ /* 0x01032200000e0000 */
[----:B------:R-:W-:Y:S01]  /*2d00*/  FADD.FTZ R117, R117, R44 ;  /* 0x0000002c75757221 */ /* 0x000fe20000010000 */
[----:B------:R-:W-:Y:S01]  /*2d10*/  BSSY B0, `(.L_x_14116) ;  /* 0x0000014000007945 */ /* 0x000fe20003800000 */
[C---:B---3--:R-:W-:Y:S01]  /*2d20*/  FMUL.FTZ R40, R123.reuse, R137 ;  /* 0x000000897b287220 */ /* 0x048fe20000410000 */
[----:B--2---:R1:W2:Y:S01]  /*2d30*/  SHFL.DOWN PT, R146, R143, 0x2, 0x1f ;  /* 0x08401f008f927f89 */ /* 0x0042a200000e0000 */
[----:B------:R-:W-:-:S02]  /*2d40*/  FMUL.FTZ R41, R123, R117 ;  /* 0x000000757b297220 */ /* 0x000fc40000410000 */
[C---:B------:R-:W-:Y:S01]  /*2d50*/  FFMA.FTZ R40, R124.reuse, R117, -R40 ;  /* 0x000000757c287223 */ /* 0x040fe20000010828 */
[----:B------:R1:W3:Y:S01]  /*2d60*/  SHFL.DOWN PT, R42, R141, 0x2, 0x1f ;  /* 0x08401f008d2a7f89 */ /* 0x0002e200000e0000 */
[----:B------:R-:W-:-:S03]  /*2d70*/  FFMA.FTZ R41, R124, R137, R41 ;  /* 0x000000897c297223 */ /* 0x000fc60000010029 */
[----:B------:R1:W0:Y:S01]  /*2d80*/  SHFL.DOWN PT, R44, R139, 0x2, 0x1f ;  /* 0x08401f008b2c7f89 */ /* 0x00022200000e0000 */
[----:B------:R-:W-:Y:S05]  /*2d90*/  @P0 BRA `(.L_x_14117) ;  /* 0x000000b000000947 */ /* 0x000fea0003800000 */
[C---:B--2---:R-:W-:Y:S02]  /*2da0*/  FMUL.FTZ R43, R143.reuse, R146 ;  /* 0x000000928f2b7220 */ /* 0x044fe40000410000 */
[C---:B0-----:R-:W-:Y:S02]  /*2db0*/  FMUL.FTZ R45, R143.reuse, R44 ;  /* 0x0000002c8f2d7220 */ /* 0x041fe40000410000 */
[C---:B---3--:R-:W-:Y:S02]  /*2dc0*/  FMUL.FTZ R145, R143.reuse, R42 ;  /* 0x0000002a8f917220 */ /* 0x048fe40000410000 */
[-C--:B-1--4-:R-:W-:Y:S02]  /*2dd0*/  FMUL.FTZ R143, R143, R144.reuse ;  /* 0x000000908f8f7220 */ /* 0x092fe40000410000 */
[C---:B------:R-:W-:Y:S02]  /*2de0*/  FFMA.FTZ R43, R142.reuse, R144, -R43 ;  /* 0x000000908e2b7223 */ /* 0x040fe4000001082b */
[----:B------:R-:W-:-:S02]  /*2df0*/  FFMA.FTZ R42, R142, R42, -R45 ;  /* 0x0000002a8e2a7223 */ /* 0x000fc4000001082d */
[C---:B------:R-:W-:Y:S02]  /*2e00*/  FFMA.FTZ R44, R142.reuse, R44, R145 ;  /* 0x0000002c8e2c7223 */ /* 0x040fe40000010091 */
[----:B------:R-:W-:Y:S01]  /*2e10*/  FFMA.FTZ R143, R142, R146, R143 ;  /* 0x000000928e8f7223 */ /* 0x000fe2000001008f */
[----:B------:R-:W-:Y:S01]  /*2e20*/  MOV R142, R43 ;  /* 0x0000002b008e7202 */ /* 0x000fe20000000f00 */
[----:B------:R-:W-:Y:S02]  /*2e30*/  FADD.FTZ R141, R141, R42 ;  /* 0x0000002a8d8d7221 */ /* 0x000fe40000010000 */
[----:B------:R-:W-:Y:S02]  /*2e40*/  FADD.FTZ R139, R139, R44 ;  /* 0x0000002c8b8b7221 */ /* 0x000fe40000010000 */
.L_x_14117:
[----:B------:R-:W-:Y:S05]  /*2e50*/  BSYNC B0 ;  /* 0x0000000000007941 */ /* 0x000fea0003800000 */
.L_x_14116:
[----:B------:R-:W-:Y:S01]  /*2e60*/  ISETP.GT.U32.AND P0, PT, R112, 0x1b, PT ;  /* 0x0000001b7000780c */ /* 0x000fe20003f04070 */
[C---:B---3--:R-:W-:Y:S01]  /*2e70*/  FFMA.FTZ R42, R104.reuse, R135, R40 ;  /* 0x00000087682a7223 */ /* 0x048fe20000010028 */
[----:B--2---:R2:W3:Y:S01]  /*2e80*/  SHFL.DOWN PT, R146, R142, 0x4, 0x1f ;  /* 0x08801f008e927f89 */ /* 0x0044e200000e0000 */
[----:B------:R-:W-:Y:S01]  /*2e90*/  FFMA.FTZ R43, R104, R133, R41 ;  /* 0x00000085682b7223 */ /* 0x000fe20000010029 */
[----:B------:R-:W-:Y:S01]  /*2ea0*/  BSSY B0, `(.L_x_14118) ;  /* 0x0000016000007945 */ /* 0x000fe20003800000 */
[CC--:B------:R-:W-:Y:S01]  /*2eb0*/  FMUL.FTZ R40, R125.reuse, R42.reuse ;  /* 0x0000002a7d287220 */ /* 0x0c0fe20000410000 */
[----:B0-----:R2:W0:Y:S01]  /*2ec0*/  SHFL.DOWN PT, R148, R143, 0x4, 0x1f ;  /* 0x08801f008f947f89 */ /* 0x00142200000e0000 */
[-C--:B------:R-:W-:Y:S01]  /*2ed0*/  FMUL.FTZ R41, R125, R43.reuse ;  /* 0x0000002b7d297220 */ /* 0x080fe20000410000 */
[----:B------:R-:W-:Y:S01]  /*2ee0*/  ISETP.GT.U32.AND P1, PT, R112, 0x17, PT ;  /* 0x000000177000780c */ /* 0x000fe20003f24070 */
[----:B------:R-:W-:Y:S01]  /*2ef0*/  FFMA.FTZ R40, R126, R43, R40 ;  /* 0x0000002b7e287223 */ /* 0x000fe20000010028 */
[----:B------:R2:W1:Y:S01]  /*2f00*/  SHFL.DOWN PT, R44, R141, 0x4, 0x1f ;  /* 0x08801f008d2c7f89 */ /* 0x00046200000e0000 */
[----:B------:R-:W-:Y:S01]  /*2f10*/  ISETP.GT.U32.AND P3, PT, R112, 0xf, PT ;  /* 0x0000000f7000780c */ /* 0x000fe20003f64070 */
[----:B------:R-:W-:-:S02]  /*2f20*/  FFMA.FTZ R41, R126, R42, -R41 ;  /* 0x0000002a7e297223 */ /* 0x000fc40000010829 */
[----:B----4-:R2:W4:Y:S01]  /*2f30*/  SHFL.DOWN PT, R144, R139, 0x4, 0x1f ;  /* 0x08801f008b907f89 */ /* 0x01052200000e0000 */
[----:B------:R-:W-:Y:S05]  /*2f40*/  @P0 BRA `(.L_x_14119) ;  /* 0x000000b000000947 */ /* 0x000fea0003800000 */
[C---:B0-----:R-:W-:Y:S02]  /*2f50*/  FMUL.FTZ R45, R143.reuse, R148 ;  /* 0x000000948f2d7220 */ /* 0x041fe40000410000 */
[C---:B----4-:R-:W-:Y:S02]  /*2f60*/  FMUL.FTZ R133, R143.reuse, R144 ;  /* 0x000000908f857220 */ /* 0x050fe40000410000 */
        /* <DEDUP_REMOVED lines=9> */
.L_x_14119:
[----:B------:R-:W-:Y:S05]  /*3000*/  BSYNC B0 ;  /* 0x0000000000007941 */ /* 0x000fea0003800000 */
.L_x_14118:
[C---:B-1----:R-:W-:Y:S01]  /*3010*/  FFMA.FTZ R44, R105.reuse, R140, R41 ;  /* 0x0000008c692c7223 */ /* 0x042fe20000010029 */
[----:B----4-:R1:W4:Y:S01]  /*3020*/  SHFL.DOWN PT, R144, R142, 0x8, 0x1f ;  /* 0x09001f008e907f89 */ /* 0x01032200000e0000 */
[----:B------:R-:W-:Y:S01]  /*3030*/  FFMA.FTZ R138, R105, R138, R40 ;  /* 0x0000008a698a7223 */ /* 0x000fe20000010028 */
[----:B------:R-:W-:Y:S02]  /*3040*/  BSSY B0, `(.L_x_14120) ;  /* 0x0000010000007945 */ /* 0x000fe40003800000 */
[----:B---3--:R1:W3:Y:S04]  /*3050*/  SHFL.DOWN PT, R146, R143, 0x8, 0x1f ;  /* 0x09001f008f927f89 */ /* 0x0082e800000e0000 */
[----:B------:R1:W2:Y:S04]  /*3060*/  SHFL.DOWN PT, R40, R141, 0x8, 0x1f ;  /* 0x09001f008d287f89 */ /* 0x0002a800000e0000 */
[----:B------:R1:W0:Y:S01]  /*3070*/  SHFL.DOWN PT, R140, R139, 0x8, 0x1f ;  /* 0x09001f008b8c7f89 */ /* 0x00022200000e0000 */
[----:B------:R-:W-:Y:S05]  /*3080*/  @P1 BRA `(.L_x_14121) ;  /* 0x000000b000001947 */ /* 0x000fea0003800000 */
[C---:B---3--:R-:W-:Y:S02]  /*3090*/  FMUL.FTZ R41, R143.reuse, R146 ;  /* 0x000000928f297220 */ /* 0x048fe40000410000 */
[----:B0-----:R-:W-:-:S02]  /*30a0*/  FMUL.FTZ R45, R143, R140 ;  /* 0x0000008c8f2d7220 */ /* 0x001fc40000410000 */
[C---:B--2---:R-:W-:Y:S02]  /*30b0*/  FMUL.FTZ R133, R143.reuse, R40 ;  /* 0x000000288f857220 */ /* 0x044fe40000410000 */
        /* <DEDUP_REMOVED lines=8> */
.L_x_14121:
[----:B------:R-:W-:Y:S05]  /*3140*/  BSYNC B0 ;  /* 0x0000000000007941 */ /* 0x000fea0003800000 */
.L_x_14120:
[----:B---3--:R3:W1:Y:S01]  /*3150*/  SHFL.DOWN PT, R146, R142, 0x10, 0x1f ;  /* 0x0a001f008e927f89 */ /* 0x00866200000e0000 */
[----:B------:R-:W-:Y:S01]  /*3160*/  BSSY B0, `(.L_x_14122) ;  /* 0x0000011000007945 */ /* 0x000fe20003800000 */
[----:B----4-:R-:W-:Y:S02]  /*3170*/  FMUL.FTZ R144, R61, R0 ;  /* 0x000000003d907220 */ /* 0x010fe40000410000 */
[----:B0-----:R3:W0:Y:S04]  /*3180*/  SHFL.DOWN PT, R148, R143, 0x10, 0x1f ;  /* 0x0a001f008f947f89 */ /* 0x00162800000e0000 */
[----:B--2---:R3:W2:Y:S04]  /*3190*/  SHFL.DOWN PT, R40, R141, 0x10, 0x1f ;  /* 0x0a001f008d287f89 */ /* 0x0046a800000e0000 */
[----:B------:R3:W4:Y:S01]  /*31a0*/  SHFL.DOWN PT, R140, R139, 0x10, 0x1f ;  /* 0x0a001f008b8c7f89 */ /* 0x00072200000e0000 */
[----:B------:R-:W-:Y:S05]  /*31b0*/  @P3 BRA `(.L_x_14123) ;  /* 0x000000b000003947 */ /* 0x000fea0003800000 */
[C---:B0-----:R-:W-:Y:S02]  /*31c0*/  FMUL.FTZ R41, R143.reuse, R148 ;  /* 0x000000948f297220 */ /* 0x041fe40000410000 */
[----:B----4-:R-:W-:-:S02]  /*31d0*/  FMUL.FTZ R45, R143, R140 ;  /* 0x0000008c8f2d7220 */ /* 0x010fc40000410000 */
[C---:B--2---:R-:W-:Y:S02]  /*31e0*/  FMUL.FTZ R133, R143.reuse, R40 ;  /* 0x000000288f857220 */ /* 0x044fe40000410000 */
        /* <DEDUP_REMOVED lines=8> */
.L_x_14123:
[----:B------:R-:W-:Y:S05]  /*3270*/  BSYNC B0 ;  /* 0x0000000000007941 */ /* 0x000fea0003800000 */
.L_x_14122:
[----:B0-----:R-:W-:Y:S01]  /*3280*/  SHFL.DOWN PT, R148, R143, 0x1, 0x1f ;  /* 0x08201f008f947f89 */ /* 0x001fe200000e0000 */
[----:B-1----:R-:W-:Y:S01]  /*3290*/  FFMA.FTZ R146, R54, -R137, RZ ;  /* 0x8000008936927223 */ /* 0x002fe200000100ff */
[----:B------:R-:W-:Y:S01]  /*32a0*/  ISETP.NE.AND P0, PT, R92, RZ, PT ;  /* 0x000000ff5c00720c */ /* 0x000fe20003f05270 */
[-C--:B--2---:R-:W-:Y:S01]  /*32b0*/  FFMA.FTZ R40, R108, -R144.reuse, R117 ;  /* 0x800000906c287223 */ /* 0x084fe20000010075 */
[----:B------:R-:W0:Y:S01]  /*32c0*/  SHFL.IDX PT, R135, R6, RZ, 0x1f ;  /* 0x00001fff06877589 */ /* 0x000e2200000e0000 */
[----:B------:R-:W-:Y:S01]  /*32d0*/  FFMA.FTZ R41, R106, -R144, R137 ;  /* 0x800000906a297223 */ /* 0x000fe20000010089 */
[----:B------:R-:W-:Y:S01]  /*32e0*/  BSSY B0, `(.L_x_14124) ;  /* 0x000008a000007945 */ /* 0x000fe20003800000 */
[----:B------:R-:W-:Y:S01]  /*32f0*/  FFMA.FTZ R133, R53, -R43, R146 ;  /* 0x8000002b35857223 */ /* 0x000fe20000010092 */
[----:B----4-:R-:W1:Y:S01]  /*3300*/  SHFL.IDX PT, R140, R7, RZ, 0x1f ;  /* 0x00001fff078c7589 */ /* 0x010e6200000e0000 */
[----:B------:R-:W-:Y:S02]  /*3310*/  FFMA.FTZ R45, R54, R117, RZ ;  /* 0x00000075362d7223 */ /* 0x000fe400000100ff */
[----:B------:R-:W-:Y:S01]  /*3320*/  FMUL.FTZ R149, R59, R104 ;  /* 0x000000683b957220 */ /* 0x000fe20000410000 */
[----:B------:R-:W2:Y:S01]  /*3330*/  SHFL.DOWN PT, R145, R142, 0x1, 0x1f ;  /* 0x08201f008e917f89 */ /* 0x000ea200000e0000 */
[----:B------:R-:W-:-:S02]  /*3340*/  FFMA.FTZ R117, R53, R42, R45 ;  /* 0x0000002a35757223 */ /* 0x000fc4000001002d */
[-C--:B------:R-:W-:Y:S01]  /*3350*/  FFMA.FTZ R42, R110, -R149.reuse, R42 ;  /* 0x800000956e2a7223 */ /* 0x080fe2000001002a */
[----:B------:R4:W5:Y:S01]  /*3360*/  SHFL.IDX PT, R144, R143, RZ, 0x1f ;  /* 0x00001fff8f907589 */ /* 0x00096200000e0000 */
[----:B------:R-:W-:Y:S02]  /*3370*/  FFMA.FTZ R43, R102, -R149, R43 ;  /* 0x80000095662b7223 */ /* 0x000fe4000001002b */
[----:B------:R-:W-:Y:S01]  /*3380*/  FMUL.FTZ R45, R118, R138 ;  /* 0x0000008a762d7220 */ /* 0x000fe20000410000 */
[----:B------:R-:W3:Y:S01]  /*3390*/  SHFL.DOWN PT, R146, R139, 0x1, 0x1f ;  /* 0x08201f008b927f89 */ /* 0x000ee200000e0000 */
[----:B------:R-:W-:Y:S02]  /*33a0*/  FMUL.FTZ R150, R62, R105 ;  /* 0x000000693e967220 */ /* 0x000fe40000410000 */
[-C--:B------:R-:W-:Y:S01]  /*33b0*/  FMUL.FTZ R149, R118, R44.reuse ;  /* 0x0000002c76957220 */ /* 0x080fe20000410000 */
[----:B------:R-:W3:Y:S02]  /*33c0*/  SHFL.DOWN PT, R147, R141, 0x1, 0x1f ;  /* 0x08201f008d937f89 */ /* 0x000ee400000e0000 */
[----:B---34-:R-:W-:-:S02]  /*33d0*/  FFMA.FTZ R143, R119, R44, -R45 ;  /* 0x0000002c778f7223 */ /* 0x018fc4000001082d */
[----:B------:R-:W-:Y:S01]  /*33e0*/  FFMA.FTZ R133, R52, -R138, R133 ;  /* 0x8000008a34857223 */ /* 0x000fe20000010085 */
[----:B------:R5:W3:Y:S01]  /*33f0*/  SHFL.IDX PT, R137, R142, RZ, 0x1f ;  /* 0x00001fff8e897589 */ /* 0x000ae200000e0000 */
[----:B------:R-:W-:Y:S02]  /*3400*/  FFMA.FTZ R45, R107, -R150, R138 ;  /* 0x800000966b2d7223 */ /* 0x000fe4000001008a */
[----:B------:R-:W-:Y:S01]  /*3410*/  FFMA.FTZ R149, R119, R138, R149 ;  /* 0x0000008a77957223 */ /* 0x000fe20000010095 */
[----:B------:R-:W4:Y:S01]  /*3420*/  SHFL.IDX PT, R141, R141, RZ, 0x1f ;  /* 0x00001fff8d8d7589 */ /* 0x000f2200000e0000 */
[C---:B0-----:R-:W-:Y:S02]  /*3430*/  @P2 FMUL.FTZ R138, R148.reuse, R135 ;  /* 0x00000087948a2220 */ /* 0x041fe40000410000 */
[----:B-1----:R-:W-:Y:S01]  /*3440*/  @P2 FMUL.FTZ R148, R148, R140 ;  /* 0x0000008c94942220 */ /* 0x002fe20000410000 */
[----:B------:R-:W0:Y:S01]  /*3450*/  SHFL.IDX PT, R139, R139, RZ, 0x1f ;  /* 0x00001fff8b8b7589 */ /* 0x000e2200000e0000 */
[----:B------:R-:W-:-:S02]  /*3460*/  FFMA.FTZ R136, R111, R136, R143 ;  /* 0x000000886f887223 */ /* 0x000fc4000001008f */
[C---:B--2---:R-:W-:Y:S02]  /*3470*/  @P2 FFMA.FTZ R143, R145.reuse, R140, R138 ;  /* 0x0000008c918f2223 */ /* 0x044fe4000001008a */
[----:B------:R-:W-:Y:S02]  /*3480*/  @P2 FFMA.FTZ R148, R145, R135, -R148 ;  /* 0x0000008791942223 */ /* 0x000fe40000010894 */
[----:B-----5:R-:W-:Y:S02]  /*3490*/  FMUL.FTZ R142, R144, R6 ;  /* 0x00000006908e7220 */ /* 0x020fe40000410000 */
[----:B------:R-:W-:Y:S02]  /*34a0*/  @P2 FADD.FTZ R140, R146, R143 ;  /* 0x0000008f928c2221 */ /* 0x000fe40000010000 */
[----:B------:R-:W-:Y:S02]  /*34b0*/  FMUL.FTZ R138, R144, R7 ;  /* 0x00000007908a7220 */ /* 0x000fe40000410000 */
[----:B------:R-:W-:-:S02]  /*34c0*/  @P2 FADD.FTZ R135, R147, R148 ;  /* 0x0000009493872221 */ /* 0x000fc40000010000 */
[----:B------:R-:W-:Y:S02]  /*34d0*/  FFMA.FTZ R134, R111, R134, R149 ;  /* 0x000000866f867223 */ /* 0x000fe40000010095 */
[----:B---3--:R-:W-:Y:S02]  /*34e0*/  FFMA.FTZ R142, R137, R7, R142 ;  /* 0x00000007898e7223 */ /* 0x008fe4000001008e */
[-C--:B------:R-:W-:Y:S02]  /*34f0*/  FMUL.FTZ R7, R140, -R47.reuse ;  /* 0x8000002f8c077220 */ /* 0x080fe40000410000 */
[C---:B------:R-:W-:Y:S02]  /*3500*/  FMUL.FTZ R47, R135.reuse, -R47 ;  /* 0x8000002f872f7220 */ /* 0x040fe40000410000 */
[----:B------:R-:W-:Y:S02]  /*3510*/  FFMA.FTZ R7, R135, R46, -R7 ;  /* 0x0000002e87077223 */ /* 0x000fe40000010807 */
[----:B------:R-:W-:-:S02]  /*3520*/  FFMA.FTZ R138, R137, R6, -R138 ;  /* 0x00000006898a7223 */ /* 0x000fc4000001088a */
[----:B------:R-:W-:Y:S02]  /*3530*/  FMUL.FTZ R6, R144, R5 ;  /* 0x0000000590067220 */ /* 0x000fe40000410000 */
[----:B------:R-:W-:Y:S02]  /*3540*/  FFMA.FTZ R140, R140, R46, R47 ;  /* 0x0000002e8c8c7223 */ /* 0x000fe4000001002f */
[----:B------:R-:W-:Y:S01]  /*3550*/  FADD.FTZ R46, R116, R7 ;  /* 0x00000007742e7221 */ /* 0x000fe20000010000 */
[----:B------:R-:W-:Y:S01]  /*3560*/  P2R R7, PR, RZ, 0x1 ;  /* 0x00000001ff077803 */ /* 0x000fe20000000000 */
[----:B------:R-:W-:Y:S02]  /*3570*/  FMUL.FTZ R116, R60, R111 ;  /* 0x0000006f3c747220 */ /* 0x000fe40000410000 */
[-C--:B------:R-:W-:Y:S02]  /*3580*/  FMUL.FTZ R144, R144, R4.reuse ;  /* 0x0000000490907220 */ /* 0x080fe40000410000 */
[----:B------:R-:W-:-:S02]  /*3590*/  FFMA.FTZ R4, R137, R4, -R6 ;  /* 0x0000000489047223 */ /* 0x000fc40000010806 */
[----:B------:R-:W-:Y:S02]  /*35a0*/  FADD.FTZ R47, -R115, R140 ;  /* 0x0000008c732f7221 */ /* 0x000fe40000010100 */
[----:B----4-:R-:W-:Y:S02]  /*35b0*/  FADD.FTZ R6, R141, R138 ;  /* 0x0000008a8d067221 */ /* 0x010fe40000010000 */
[C---:B------:R-:W-:Y:S02]  /*35c0*/  FMUL.FTZ R138, R50.reuse, R136 ;  /* 0x00000088328a7220 */ /* 0x040fe40000410000 */
[-C--:B------:R-:W-:Y:S02]  /*35d0*/  FFMA.FTZ R115, R103, -R116.reuse, R136 ;  /* 0x8000007467737223 */ /* 0x080fe40000010088 */
[----:B------:R-:W-:Y:S02]  /*35e0*/  FFMA.FTZ R116, R113, -R116, R134 ;  /* 0x8000007471747223 */ /* 0x000fe40000010086 */
[----:B------:R-:W-:-:S02]  /*35f0*/  FMUL.FTZ R140, R50, R134 ;  /* 0x00000086328c7220 */ /* 0x000fc40000410000 */
[CC--:B------:R-:W-:Y:S02]  /*3600*/  FMUL.FTZ R136, R118.reuse, -R46.reuse ;  /* 0x8000002e76887220 */ /* 0x0c0fe40000410000 */
[-C--:B------:R-:W-:Y:S02]  /*3610*/  FMUL.FTZ R134, R118, -R47.reuse ;  /* 0x8000002f76867220 */ /* 0x080fe40000410000 */
[----:B------:R-:W-:Y:S02]  /*3620*/  FADD.FTZ R118, R133, -R140 ;  /* 0x8000008c85767221 */ /* 0x000fe40000010000 */
[C---:B------:R-:W-:Y:S02]  /*3630*/  FFMA.FTZ R135, R119.reuse, R47, R136 ;  /* 0x0000002f77877223 */ /* 0x040fe40000010088 */
[----:B------:R-:W-:Y:S02]  /*3640*/  FFMA.FTZ R133, R119, R46, -R134 ;  /* 0x0000002e77857223 */ /* 0x000fe40000010886 */
[----:B------:R-:W-:-:S02]  /*3650*/  FFMA.FTZ R5, R137, R5, R144 ;  /* 0x0000000589057223 */ /* 0x000fc40000010090 */
[----:B0-----:R-:W-:Y:S02]  /*3660*/  FADD.FTZ R7, R139, R142 ;  /* 0x0000008e8b077221 */ /* 0x001fe40000010000 */
[----:B------:R-:W-:Y:S02]  /*3670*/  FADD.FTZ R120, -R120, R135 ;  /* 0x0000008778787221 */ /* 0x000fe40000010100 */
[----:B------:R-:W-:Y:S01]  /*3680*/  FADD.FTZ R119, R128, R133 ;  /* 0x0000008580777221 */ /* 0x000fe20000010000 */
[----:B------:R0:W-:Y:S01]  /*3690*/  @!P0 STS.128 [R131+0x1b80], R4 ;  /* 0x001b800483008388 */ /* 0x0001e20000000c00 */
[----:B------:R-:W-:Y:S02]  /*36a0*/  FMUL.FTZ R136, R60, R47 ;  /* 0x0000002f3c887220 */ /* 0x000fe40000410000 */
[----:B------:R-:W-:Y:S02]  /*36b0*/  FFMA.FTZ R117, R52, R44, R117 ;  /* 0x0000002c34757223 */ /* 0x000fe40000010075 */
[----:B------:R-:W-:-:S02]  /*36c0*/  FMUL.FTZ R134, R60, R46 ;  /* 0x0000002e3c867220 */ /* 0x000fc40000410000 */
[C---:B------:R-:W-:Y:S02]  /*36d0*/  FMUL.FTZ R128, R116.reuse, R136 ;  /* 0x0000008874807220 */ /* 0x040fe40000410000 */
[----:B------:R-:W-:Y:S02]  /*36e0*/  FADD.FTZ R117, R117, R138 ;  /* 0x0000008a75757221 */ /* 0x000fe40000010000 */
[-C--:B------:R-:W-:Y:S02]  /*36f0*/  FMUL.FTZ R133, R116, R134.reuse ;  /* 0x0000008674857220 */ /* 0x080fe40000410000 */
[----:B------:R-:W-:Y:S02]  /*3700*/  FMUL.FTZ R138, R111, R134 ;  /* 0x000000866f8a7220 */ /* 0x000fe40000410000 */
[----:B------:R-:W-:Y:S02]  /*3710*/  FFMA.FTZ R44, R109, -R150, R44 ;  /* 0x800000966d2c7223 */ /* 0x000fe4000001002c */
[C---:B0-----:R-:W-:Y:S01]  /*3720*/  FMUL.FTZ R4, R125.reuse, -R120 ;  /* 0x800000787d047220 */ /* 0x041fe20000410000 */
[----:B------:R-:W-:Y:S01]  /*3730*/  STS [R75.X4+0x228], R138 ;  /* 0x0002288a4b007388 */ /* 0x000fe20000004800 */
[----:B------:R-:W-:-:S02]  /*3740*/  FMUL.FTZ R125, R125, -R119 ;  /* 0x800000777d7d7220 */ /* 0x000fc40000410000 */
[CC--:B------:R-:W-:Y:S02]  /*3750*/  FFMA.FTZ R4, R126.reuse, R119.reuse, -R4 ;  /* 0x000000777e047223 */ /* 0x0c0fe40000010804 */
[----:B------:R-:W-:Y:S02]  /*3760*/  FFMA.FTZ R126, R126, R120, R125 ;  /* 0x000000787e7e7223 */ /* 0x000fe4000001007d */
[----:B------:R-:W-:Y:S02]  /*3770*/  FFMA.FTZ R131, R115, R134, R128 ;  /* 0x0000008673837223 */ /* 0x000fe40000010080 */
[C---:B------:R-:W-:Y:S02]  /*3780*/  FMUL.FTZ R134, R62.reuse, R120 ;  /* 0x000000783e867220 */ /* 0x040fe40000410000 */
[----:B------:R-:W-:Y:S02]  /*3790*/  FMUL.FTZ R6, R62, R119 ;  /* 0x000000773e067220 */ /* 0x000fe40000410000 */
[----:B------:R-:W-:-:S02]  /*37a0*/  FADD.FTZ R127, -R127, R126 ;  /* 0x0000007e7f7f7221 */ /* 0x000fc40000010100 */
[----:B------:R-:W-:Y:S02]  /*37b0*/  FADD.FTZ R129, R129, R4 ;  /* 0x0000000481817221 */ /* 0x000fe40000010000 */
[C---:B------:R-:W-:Y:S02]  /*37c0*/  FMUL.FTZ R5, R45.reuse, R134 ;  /* 0x000000862d057220 */ /* 0x040fe40000410000 */
[-C--:B------:R-:W-:Y:S02]  /*37d0*/  FMUL.FTZ R7, R45, R6.reuse ;  /* 0x000000062d077220 */ /* 0x080fe40000410000 */
[----:B------:R-:W-:Y:S02]  /*37e0*/  FMUL.FTZ R4, R123, -R127 ;  /* 0x8000007f7b047220 */ /* 0x000fe40000410000 */
[C---:B------:R-:W-:Y:S02]  /*37f0*/  FFMA.FTZ R135, R44.reuse, R6, R5 ;  /* 0x000000062c877223 */ /* 0x040fe40000010005 */
[----:B------:R-:W-:-:S02]  /*3800*/  FFMA.FTZ R137, R44, R134, -R7 ;  /* 0x000000862c897223 */ /* 0x000fc40000010807 */
[-C--:B------:R-:W-:Y:S02]  /*3810*/  FFMA.FTZ R5, R124, R129.reuse, -R4 ;  /* 0x000000817c057223 */ /* 0x080fe40000010804 */
[-C--:B------:R-:W-:Y:S02]  /*3820*/  FMUL.FTZ R123, R123, -R129.reuse ;  /* 0x800000817b7b7220 */ /* 0x080fe40000410000 */
[C---:B------:R-:W-:Y:S02]  /*3830*/  FMUL.FTZ R7, R59.reuse, R129 ;  /* 0x000000813b077220 */ /* 0x040fe40000410000 */
[-C--:B------:R-:W-:Y:S02]  /*3840*/  FMUL.FTZ R125, R59, R127.reuse ;  /* 0x0000007f3b7d7220 */ /* 0x080fe40000410000 */
[----:B------:R-:W-:Y:S02]  /*3850*/  FADD.FTZ R130, R130, R5 ;  /* 0x0000000582827221 */ /* 0x000fe40000010000 */
[----:B------:R-:W-:-:S02]  /*3860*/  FFMA.FTZ R123, R124, R127, R123 ;  /* 0x0000007f7c7b7223 */ /* 0x000fc4000001007b */
[----:B------:R-:W-:Y:S02]  /*3870*/  FMUL.FTZ R5, R43, R7 ;  /* 0x000000072b057220 */ /* 0x000fe40000410000 */
[----:B------:R-:W-:Y:S02]  /*3880*/  FMUL.FTZ R126, R105, R134 ;  /* 0x00000086697e7220 */ /* 0x000fe40000410000 */
[----:B------:R-:W-:Y:S02]  /*3890*/  FFMA.FTZ R128, R115, R136, -R133 ;  /* 0x0000008873807223 */ /* 0x000fe40000010885 */
[-C--:B------:R-:W-:Y:S01]  /*38a0*/  FMUL.FTZ R4, R43, R125.reuse ;  /* 0x0000007d2b047220 */ /* 0x080fe20000410000 */
[----:B------:R0:W-:Y:S01]  /*38b0*/  STS [R75.X4+0x224], R126 ;  /* 0x0002247e4b007388 */ /* 0x0001e20000004800 */
[----:B------:R-:W-:Y:S02]  /*38c0*/  FADD.FTZ R132, -R132, R123 ;  /* 0x0000007b84847221 */ /* 0x000fe40000010100 */
[----:B------:R-:W-:-:S02]  /*38d0*/  FFMA.FTZ R133, R42, R125, -R5 ;  /* 0x0000007d2a857223 */ /* 0x000fc40000010805 */
[----:B------:R-:W-:Y:S01]  /*38e0*/  FMUL.FTZ R134, R104, R125 ;  /* 0x0000007d68867220 */ /* 0x000fe20000410000 */
[----:B------:R-:W-:Y:S01]  /*38f0*/  IADD3 R125, -R22, c[0x0][0x168], RZ ;  /* 0x00005a00167d7a10 */ /* 0x000fe20007ffe1ff */
[-C--:B------:R-:W-:Y:S02]  /*3900*/  FFMA.FTZ R123, R42, R7.reuse, R4 ;  /* 0x000000072a7b7223 */ /* 0x080fe40000010004 */
[----:B------:R-:W-:Y:S01]  /*3910*/  FMUL.FTZ R5, R61, R130 ;  /* 0x000000823d057220 */ /* 0x000fe20000410000 */
[----:B------:R-:W-:Y:S01]  /*3920*/  LEA R125, R125, -R92, 0x1 ;  /* 0x8000005c7d7d7211 */ /* 0x000fe200078e08ff */
[----:B0-----:R-:W-:Y:S01]  /*3930*/  FMUL.FTZ R126, R104, R7 ;  /* 0x00000007687e7220 */ /* 0x001fe20000410000 */
[----:B------:R-:W-:Y:S01]  /*3940*/  STS [R75.X4+0x21c], R134 ;  /* 0x00021c864b007388 */ /* 0x000fe20000004800 */
[----:B------:R-:W-:Y:S01]  /*3950*/  FMUL.FTZ R7, R61, R132 ;  /* 0x000000843d077220 */ /* 0x000fe20000410000 */
[----:B------:R-:W-:Y:S01]  /*3960*/  ISETP.GE.AND P0, PT, R125, 0x1, PT ;  /* 0x000000017d00780c */ /* 0x000fe20003f06270 */
[----:B------:R-:W-:Y:S01]  /*3970*/  FMUL.FTZ R140, R111, R136 ;  /* 0x000000886f8c7220 */ /* 0x000fe20000410000 */
[----:B------:R0:W-:Y:S01]  /*3980*/  STS [R75.X4+0x218], R126 ;  /* 0x0002187e4b007388 */ /* 0x0001e20000004800 */
[----:B------:R-:W-:-:S02]  /*3990*/  FMUL.FTZ R136, R105, R6 ;  /* 0x0000000669887220 */ /* 0x000fc40000410000 */
[C---:B------:R-:W-:Y:S01]  /*39a0*/  FMUL.FTZ R4, R41.reuse, R7 ;  /* 0x0000000729047220 */ /* 0x040fe20000410000 */
[----:B------:R1:W-:Y:S01]  /*39b0*/  STS [R75.X4+0x22c], R140 ;  /* 0x00022c8c4b007388 */ /* 0x0003e20000004800 */
[-C--:B------:R-:W-:Y:S02]  /*39c0*/  FMUL.FTZ R6, R41, R5.reuse ;  /* 0x0000000529067220 */ /* 0x080fe40000410000 */
[C---:B------:R-:W-:Y:S01]  /*39d0*/  FFMA.FTZ R4, R40.reuse, R5, R4 ;  /* 0x0000000528047223 */ /* 0x040fe20000010004 */
[----:B------:R1:W-:Y:S01]  /*39e0*/  STS [R75.X4+0x220], R136 ;  /* 0x000220884b007388 */ /* 0x0003e20000004800 */
[----:B------:R-:W-:Y:S02]  /*39f0*/  FFMA.FTZ R6, R40, R7, -R6 ;  /* 0x0000000728067223 */ /* 0x000fe40000010806 */
[C---:B------:R-:W-:Y:S02]  /*3a00*/  FMUL.FTZ R124, R0.reuse, R5 ;  /* 0x00000005007c7220 */ /* 0x040fe40000410000 */
[----:B0-----:R-:W-:-:S02]  /*3a10*/  FMUL.FTZ R126, R0, R7 ;  /* 0x00000007007e7220 */ /* 0x001fc40000410000 */
[----:B------:R-:W-:Y:S01]  /*3a20*/  FADD.FTZ R4, RZ, R4 ;  /* 0x00000004ff047221 */ /* 0x000fe20000010000 */
[----:B------:R1:W-:Y:S01]  /*3a30*/  STS [R75.X4+0x210], R124 ;  /* 0x0002107c4b007388 */ /* 0x0003e20000004800 */
[----:B------:R-:W-:Y:S02]  /*3a40*/  FADD.FTZ R6, RZ, R6 ;  /* 0x00000006ff067221 */ /* 0x000fe40000010000 */
[----:B------:R-:W-:Y:S01]  /*3a50*/  FADD.FTZ R4, R4, R123 ;  /* 0x0000007b04047221 */ /* 0x000fe20000010000 */
[----:B------:R1:W-:Y:S01]  /*3a60*/  STS [R75.X4+0x214], R126 ;  /* 0x0002147e4b007388 */ /* 0x0003e20000004800 */
[----:B------:R-:W-:Y:S01]  /*3a70*/  FADD.FTZ R6, R6, R133 ;  /* 0x0000008506067221 */ /* 0x000fe20000010000 */
[----:B------:R-:W-:Y:S01]  /*3a80*/  SHF.L.U64.HI R133, R49, 0x2, R48 ;  /* 0x0000000231857819 */ /* 0x000fe20000010230 */
[----:B------:R-:W-:Y:S02]  /*3a90*/  FADD.FTZ R134, R4, R135 ;  /* 0x0000008704867221 */ /* 0x000fe40000010000 */
[----:B------:R-:W-:Y:S01]  /*3aa0*/  FADD.FTZ R137, R6, R137 ;  /* 0x0000008906897221 */ /* 0x000fe20000010000 */
[----:B------:R-:W-:Y:S06]  /*3ab0*/  BAR.SYNC.DEFER_BLOCKING 0x0 ;  /* 0x0000000000007b1d */ /* 0x000fec0000010000 */
[----:B------:R-:W-:Y:S05]  /*3ac0*/  @!P0 BRA `(.L_x_14125) ;  /* 0x000000b000008947 */ /* 0x000fea0003800000 */
[----:B-1----:R-:W0:Y:S01]  /*3ad0*/  LDS R123, [R76.X4+0x210] ;  /* 0x000210004c7b7984 */ /* 0x002e220000004800 */
        /* <DEDUP_REMOVED lines=10> */
.L_x_14125:
[----:B-1----:R-:W-:Y:S05]  /*3b80*/  BSYNC B0 ;  /* 0x0000000000007941 */ /* 0x002fea0003800000 */
.L_x_14124:
[----:B0-----:R0:W1:Y:S01]  /*3b90*/  LDS R7, [R74.X4+0x290] ;  /* 0x000290004a077984 */ /* 0x0010620000004800 */
[----:B------:R-:W-:Y:S01]  /*3ba0*/  ISETP.GE.AND P6, PT, R125, 0x21, PT ;  /* 0x000000217d00780c */ /* 0x000fe20003fc6270 */
[----:B------:R-:W-:Y:S01]  /*3bb0*/  IMAD R4, R133, c[0x0][0x2b0], RZ ;  /* 0x0000ac0085047a24 */ /* 0x000fe200078e02ff */
[----:B------:R-:W-:Y:S01]  /*3bc0*/  SHF.L.U32 R135, R49, 0x2, RZ ;  /* 0x0000000231877819 */ /* 0x000fe200000006ff */
[----:B------:R-:W-:Y:S01]  /*3bd0*/  BSSY B0, `(.L_x_14126) ;  /* 0x000000e000007945 */ /* 0x000fe20003800000 */
[----:B------:R-:W-:Y:S01]  /*3be0*/  FADD.FTZ R131, R134, R131 ;  /* 0x0000008386837221 */ /* 0x000fe20000010000 */
[----:B------:R-:W-:Y:S01]  /*3bf0*/  ISETP.GE.AND P0, PT, R125, 0x41, PT ;  /* 0x000000417d00780c */ /* 0x000fe20003f06270 */
[----:B------:R-:W-:Y:S01]  /*3c00*/  FADD.FTZ R128, R137, R128 ;  /* 0x0000008089807221 */ /* 0x000fe20000010000 */
        /* <DEDUP_REMOVED lines=10> */
.L_x_14127:
[----:B0-----:R-:W-:Y:S05]  /*3cb0*/  BSYNC B0 ;  /* 0x0000000000007941 */ /* 0x001fea0003800000 */
.L_x_14126:
[----:B-1----:R0:W1:Y:S01]  /*3cc0*/  LDS R7, [R73.X4+0x310] ;  /* 0x0003100049077984 */ /* 0x0020620000004800 */
[----:B------:R-:W-:Y:S01]  /*3cd0*/  BSSY B0, `(.L_x_14128) ;  /* 0x0000005000007945 */ /* 0x000fe20003800000 */
[----:B------:R-:W-:Y:S05]  /*3ce0*/  @!P0 BRA `(.L_x_14129) ;  /* 0x0000003000008947 */ /* 0x000fea0003800000 */
[----:B------:R-:W-:-:S05]  /*3cf0*/  IMAD.WIDE.U32 R4, R135, c[0x0][0x2b0], R26 ;  /* 0x0000ac0087047a25 */ /* 0x000fca00078e001a */
[----:B------:R-:W-:-:S05]  /*3d00*/  IADD3 R5, R123, R5, RZ ;  /* 0x000000057b057210 */ /* 0x000fca0007ffe0ff */
[----:B-1----:R1:W-:Y:S02]  /*3d10*/  RED.E.ADD.F32.FTZ.RN.STRONG.GPU [R4.64], R7 ;  /* 0x000000070400798e */ /* 0x0023e4000c10e786 */
.L_x_14129:
[----:B------:R-:W-:Y:S05]  /*3d20*/  BSYNC B0 ;  /* 0x0000000000007941 */ /* 0x000fea0003800000 */
.L_x_14128:
[----:B-1----:R1:W2:Y:S01]  /*3d30*/  LDS R7, [R72.X4+0x390] ;  /* 0x0003900048077984 */ /* 0x0022a20000004800 */
[----:B------:R-:W-:Y:S01]  /*3d40*/  BSSY B0, `(.L_x_14130) ;  /* 0x0000005000007945 */ /* 0x000fe20003800000 */
[----:B------:R-:W-:Y:S05]  /*3d50*/  @!P1 BRA `(.L_x_14131) ;  /* 0x0000003000009947 */ /* 0x000fea0003800000 */
[----:B------:R-:W-:-:S05]  /*3d60*/  IMAD.WIDE.U32 R4, R135, c[0x0][0x2b0], R28 ;  /* 0x0000ac0087047a25 */ /* 0x000fca00078e001c */
[----:B------:R-:W-:-:S05]  /*3d70*/  IADD3 R5, R123, R5, RZ ;  /* 0x000000057b057210 */ /* 0x000fca0007ffe0ff */
[----:B--2---:R2:W-:Y:S02]  /*3d80*/  RED.E.ADD.F32.FTZ.RN.STRONG.GPU [R4.64], R7 ;  /* 0x000000070400798e */ /* 0x0045e4000c10e786 */
.L_x_14131:
[----:B------:R-:W-:Y:S05]  /*3d90*/  BSYNC B0 ;  /* 0x0000000000007941 */ /* 0x000fea0003800000 */
.L_x_14130:
[----:B--2---:R2:W3:Y:S01]  /*3da0*/  LDS R7, [R71.X4+0x410] ;  /* 0x0004100047077984 */ /* 0x0044e20000004800 */
[----:B------:R-:W-:Y:S01]  /*3db0*/  BSSY B0, `(.L_x_14132) ;  /* 0x0000005000007945 */ /* 0x000fe20003800000 */
[----:B------:R-:W-:Y:S05]  /*3dc0*/  @!P2 BRA `(.L_x_14133) ;  /* 0x000000300000a947 */ /* 0x000fea0003800000 */
[----:B------:R-:W-:-:S05]  /*3dd0*/  IMAD.WIDE.U32 R4, R135, c[0x0][0x2b0], R30 ;  /* 0x0000ac0087047a25 */ /* 0x000fca00078e001e */
[----:B------:R-:W-:-:S05]  /*3de0*/  IADD3 R5, R123, R5, RZ ;  /* 0x000000057b057210 */ /* 0x000fca0007ffe0ff */
[----:B---3--:R3:W-:Y:S02]  /*3df0*/  RED.E.ADD.F32.FTZ.RN.STRONG.GPU [R4.64], R7 ;  /* 0x000000070400798e */ /* 0x0087e4000c10e786 */
.L_x_14133:
[----:B------:R-:W-:Y:S05]  /*3e00*/  BSYNC B0 ;  /* 0x0000000000007941 */ /* 0x000fea0003800000 */
.L_x_14132:
[----:B---3--:R3:W4:Y:S01]  /*3e10*/  LDS R7, [R70.X4+0x490] ;  /* 0x0004900046077984 */ /* 0x0087220000004800 */
[----:B------:R-:W-:Y:S01]  /*3e20*/  BSSY B0, `(.L_x_14134) ;  /* 0x0000005000007945 */ /* 0x000fe20003800000 */
[----:B------:R-:W-:Y:S05]  /*3e30*/  @!P3 BRA `(.L_x_14135) ;  /* 0x000000300000b947 */ /* 0x000fea0003800000 */
[----:B------:R-:W-:-:S05]  /*3e40*/  IMAD.WIDE.U32 R4, R135, c[0x0][0x2b0], R32 ;  /* 0x0000ac0087047a25 */ /* 0x000fca00078e0020 */
[----:B------:R-:W-:-:S05]  /*3e50*/  IADD3 R5, R123, R5, RZ ;  /* 0x000000057b057210 */ /* 0x000fca0007ffe0ff */
[----:B----4-:R4:W-:Y:S02]  /*3e60*/  RED.E.ADD.F32.FTZ.RN.STRONG.GPU [R4.64], R7 ;  /* 0x000000070400798e */ /* 0x0109e4000c10e786 */
.L_x_14135:
[----:B------:R-:W-:Y:S05]  /*3e70*/  BSYNC B0 ;  /* 0x0000000000007941 */ /* 0x000fea0003800000 */
.L_x_14134:
[----:B------:R0:W1:Y:S01]  /*3e80*/  LDS R121, [R69.X4+0x510] ;  /* 0x0005100045797984 */ /* 0x0000620000004800 */
[----:B------:R-:W-:Y:S01]  /*3e90*/  BSSY B0, `(.L_x_14136) ;  /* 0x0000006000007945 */ /* 0x000fe20003800000 */
[----:B----4-:R-:W-:Y:S01]  /*3ea0*/  IMAD.WIDE.U32 R4, R135, c[0x0][0x2b0], R36 ;  /* 0x0000ac0087047a25 */ /* 0x010fe200078e0024 */
[----:B------:R-:W-:Y:S05]  /*3eb0*/  @!P4 BRA `(.L_x_14137) ;  /* 0x000000300000c947 */ /* 0x000fea0003800000 */
[----:B------:R-:W-:-:S05]  /*3ec0*/  IMAD.WIDE.U32 R6, R135, c[0x0][0x2b0], R34 ;  /* 0x0000ac0087067a25 */ /* 0x000fca00078e0022 */
[----:B------:R-:W-:-:S05]  /*3ed0*/  IADD3 R7, R123, R7, RZ ;  /* 0x000000077b077210 */ /* 0x000fca0007ffe0ff */
[----:B-1----:R1:W-:Y:S02]  /*3ee0*/  RED.E.ADD.F32.FTZ.RN.STRONG.GPU [R6.64], R121 ;  /* 0x000000790600798e */ /* 0x0023e4000c10e786 */
.L_x_14137:
[----:B------:R-:W-:Y:S05]  /*3ef0*/  BSYNC B0 ;  /* 0x0000000000007941 */ /* 0x000fea0003800000 */
.L_x_14136:
[----:B-1----:R1:W4:Y:S01]  /*3f00*/  LDS R7, [R68.X4+0x590] ;  /* 0x0005900044077984 */ /* 0x0023220000004800 */
[----:B------:R-:W-:Y:S01]  /*3f10*/  BSSY B0, `(.L_x_14138) ;  /* 0x0000004000007945 */ /* 0x000fe20003800000 */
[----:B------:R-:W-:Y:S05]  /*3f20*/  @!P5 BRA `(.L_x_14139) ;  /* 0x000000200000d947 */ /* 0x000fea0003800000 */
[----:B------:R-:W-:-:S05]  /*3f30*/  IADD3 R5, R123, R5, RZ ;  /* 0x000000057b057210 */ /* 0x000fca0007ffe0ff */
[----:B----4-:R4:W-:Y:S02]  /*3f40*/  RED.E.ADD.F32.FTZ.RN.STRONG.GPU [R4.64], R7 ;  /* 0x000000070400798e */ /* 0x0109e4000c10e786 */
.L_x_14139:
[----:B------:R-:W-:Y:S05]  /*3f50*/  BSYNC B0 ;  /* 0x0000000000007941 */ /* 0x000fea0003800000 */
.L_x_14138:
        /* <DEDUP_REMOVED lines=10> */
[----:B------:R-:W-:Y:S01]  /*4000*/  BSSY B0, `(.L_x_14140) ;  /* 0x0000063000007945 */ /* 0x000fe20003800000 */
[----:B------:R-:W-:Y:S01]  /*4010*/  ISETP.NE.AND P1, PT, R78, RZ, PT ;  /* 0x000000ff4e00720c */ /* 0x000fe20003f25270 */
[----:B------:R-:W1:Y:S01]  /*4020*/  SHFL.DOWN PT, R121, R131, 0x1, 0x1f ;  /* 0x08201f0083797f89 */ /* 0x000e6200000e0000 */
[----:B------:R-:W-:Y:S01]  /*4030*/  ISETP.NE.AND P2, PT, R92, RZ, PT ;  /* 0x000000ff5c00720c */ /* 0x000fe20003f45270 */
        /* <DEDUP_REMOVED lines=18> */
[----:B----4-:R-:W-:-:S05]  /*4160*/  @!P0 FADD.FTZ R5, R5, R118 ;  /* 0x0000007605058221 */ /* 0x010fca0000010000 */
[----:B------:R-:W4:Y:S01]  /*4170*/  SHFL.DOWN PT, R118, R5, 0x8, 0x1f ;  /* 0x09001f0005767f89 */ /* 0x000f2200000e0000 */
[----:B0-----:R-:W-:Y:S02]  /*4180*/  @!P0 FADD.FTZ R7, R7, R122 ;  /* 0x0000007a07078221 */ /* 0x001fe40000010000 */
[----:B-1----:R-:W-:-:S03]  /*4190*/  @!P0 FADD.FTZ R6, R6, R121 ;  /* 0x0000007906068221 */ /* 0x002fc60000010000 */
[----:B------:R-:W0:Y:S01]  /*41a0*/  SHFL.DOWN PT, R122, R7, 0x8, 0x1f ;  /* 0x09001f00077a7f89 */ /* 0x000e2200000e0000 */
[----:B-----5:R-:W-:-:S03]  /*41b0*/  @!P0 FADD.FTZ R4, R4, R117 ;  /* 0x0000007504048221 */ /* 0x020fc60000010000 */
[----:B------:R-:W1:Y:S01]  /*41c0*/  SHFL.DOWN PT, R123, R6, 0x8, 0x1f ;  /* 0x09001f00067b7f89 */ /* 0x000e6200000e0000 */
[----:B------:R-:W-:Y:S01]  /*41d0*/  ISETP.GT.AND P0, PT, R78, 0x17, PT ;  /* 0x000000174e00780c */ /* 0x000fe20003f04270 */
[C---:B------:R-:W-:Y:S02]  /*41e0*/  FMUL.FTZ R117, R39.reuse, R46 ;  /* 0x0000002e27757220 */ /* 0x040fe40000410000 */
[----:B------:R-:W5:Y:S02]  /*41f0*/  SHFL.DOWN PT, R121, R4, 0x8, 0x1f ;  /* 0x09001f0004797f89 */ /* 0x000f6400000e0000 */
[-C--:B------:R-:W-:Y:S02]  /*4200*/  FFMA.FTZ R117, R38, R47.reuse, -R117 ;  /* 0x0000002f26757223 */ /* 0x080fe40000010875 */
[----:B------:R-:W-:Y:S02]  /*4210*/  FMUL.FTZ R47, R39, R47 ;  /* 0x0000002f272f7220 */ /* 0x000fe40000410000 */
[----:B------:R-:W-:-:S02]  /*4220*/  FMUL.FTZ R117, R116, R117 ;  /* 0x0000007574757220 */ /* 0x000fc40000410000 */
[-C--:B------:R-:W-:Y:S02]  /*4230*/  FFMA.FTZ R116, R38, R46.reuse, R47 ;  /* 0x0000002e26747223 */ /* 0x080fe4000001002f */
[----:B----4-:R-:W-:Y:S02]  /*4240*/  @!P0 FADD.FTZ R5, R5, R118 ;  /* 0x0000007605058221 */ /* 0x010fe40000010000 */
[----:B------:R-:W-:Y:S02]  /*4250*/  FFMA.FTZ R46, R103, R46, R113 ;  /* 0x0000002e672e7223 */ /* 0x000fe40000010071 */
[----:B------:R-:W-:Y:S01]  /*4260*/  FFMA.FTZ R116, R115, R116, R117 ;  /* 0x0000007473747223 */ /* 0x000fe20000010075 */
[----:B------:R-:W4:Y:S01]  /*4270*/  SHFL.DOWN PT, R118, R5, 0x10, 0x1f ;  /* 0x0a001f0005767f89 */ /* 0x000f2200000e0000 */
[----:B0-----:R-:W-:Y:S02]  /*4280*/  @!P0 FADD.FTZ R7, R7, R122 ;  /* 0x0000007a07078221 */ /* 0x001fe40000010000 */
[----:B------:R-:W-:-:S02]  /*4290*/  FMUL.FTZ R103, R39, R119 ;  /* 0x0000007727677220 */ /* 0x000fc40000410000 */
[----:B-1----:R-:W-:Y:S01]  /*42a0*/  @!P0 FADD.FTZ R6, R6, R123 ;  /* 0x0000007b06068221 */ /* 0x002fe20000010000 */
[----:B------:R-:W-:Y:S01]  /*42b0*/  SHFL.DOWN PT, R122, R7, 0x10, 0x1f ;  /* 0x0a001f00077a7f89 */ /* 0x000fe200000e0000 */
[-C--:B------:R-:W-:Y:S02]  /*42c0*/  FFMA.FTZ R111, R111, R46.reuse, R116 ;  /* 0x0000002e6f6f7223 */ /* 0x080fe40000010074 */
[----:B-----5:R-:W-:Y:S01]  /*42d0*/  @!P0 FADD.FTZ R4, R4, R121 ;  /* 0x0000007904048221 */ /* 0x020fe20000010000 */
[----:B------:R-:W0:Y:S01]  /*42e0*/  SHFL.DOWN PT, R123, R6, 0x10, 0x1f ;  /* 0x0a001f00067b7f89 */ /* 0x000e2200000e0000 */
[----:B------:R-:W-:Y:S01]  /*42f0*/  FFMA.FTZ R55, R60, R46, R55 ;  /* 0x0000002e3c377223 */ /* 0x000fe20000010037 */
[----:B------:R-:W-:Y:S01]  /*4300*/  ISETP.GT.AND P0, PT, R78, 0xf, PT ;  /* 0x0000000f4e00780c */ /* 0x000fe20003f04270 */
[-C--:B------:R-:W-:Y:S01]  /*4310*/  FMUL.FTZ R116, R107, R120.reuse ;  /* 0x000000786b747220 */ /* 0x080fe20000410000 */
[----:B------:R-:W1:Y:S01]  /*4320*/  SHFL.DOWN PT, R121, R4, 0x10, 0x1f ;  /* 0x0a001f0004797f89 */ /* 0x000e6200000e0000 */
[----:B------:R-:W-:-:S02]  /*4330*/  FMUL.FTZ R47, R39, R120 ;  /* 0x00000078272f7220 */ /* 0x000fc40000410000 */
[C---:B------:R-:W-:Y:S02]  /*4340*/  FFMA.FTZ R120, R38.reuse, R120, -R103 ;  /* 0x0000007826787223 */ /* 0x040fe40000010867 */
[----:B------:R-:W-:Y:S02]  /*4350*/  FMUL.FTZ R46, R39, R129 ;  /* 0x00000081272e7220 */ /* 0x000fe40000410000 */
[C---:B------:R-:W-:Y:S02]  /*4360*/  FFMA.FTZ R47, R38.reuse, R119, R47 ;  /* 0x00000077262f7223 */ /* 0x040fe4000001002f */
[----:B------:R-:W-:Y:S02]  /*4370*/  FMUL.FTZ R120, R45, R120 ;  /* 0x000000782d787220 */ /* 0x000fe40000410000 */
[----:B------:R-:W-:Y:S02]  /*4380*/  FFMA.FTZ R46, R38, R127, -R46 ;  /* 0x0000007f262e7223 */ /* 0x000fe4000001082e */
[----:B------:R-:W-:-:S02]  /*4390*/  FMUL.FTZ R45, R39, R130 ;  /* 0x00000082272d7220 */ /* 0x000fc40000410000 */
[----:B------:R-:W-:Y:S02]  /*43a0*/  FFMA.FTZ R47, R44, R47, R120 ;  /* 0x0000002f2c2f7223 */ /* 0x000fe40000010078 */
[----:B------:R-:W-:Y:S02]  /*43b0*/  FMUL.FTZ R46, R43, R46 ;  /* 0x0000002e2b2e7220 */ /* 0x000fe40000410000 */
[C---:B------:R-:W-:Y:S02]  /*43c0*/  FMUL.FTZ R127, R39.reuse, R127 ;  /* 0x0000007f277f7220 */ /* 0x040fe40000410000 */
[-C--:B------:R-:W-:Y:S02]  /*43d0*/  FMUL.FTZ R43, R39, R132.reuse ;  /* 0x00000084272b7220 */ /* 0x080fe40000410000 */
[-C--:B------:R-:W-:Y:S02]  /*43e0*/  FFMA.FTZ R44, R38, R132.reuse, -R45 ;  /* 0x00000084262c7223 */ /* 0x080fe4000001082d */
[----:B------:R-:W-:-:S02]  /*43f0*/  FMUL.FTZ R39, R106, R132 ;  /* 0x000000846a277220 */ /* 0x000fc40000410000 */
[C---:B------:R-:W-:Y:S02]  /*4400*/  FFMA.FTZ R127, R38.reuse, R129, R127 ;  /* 0x00000081267f7223 */ /* 0x040fe4000001007f */
[----:B------:R-:W-:Y:S02]  /*4410*/  FFMA.FTZ R43, R38, R130, R43 ;  /* 0x00000082262b7223 */ /* 0x000fe4000001002b */
[----:B------:R-:W-:Y:S02]  /*4420*/  FMUL.FTZ R44, R41, R44 ;  /* 0x0000002c292c7220 */ /* 0x000fe40000410000 */
[----:B------:R-:W-:Y:S02]  /*4430*/  FFMA.FTZ R116, R109, R119, R116 ;  /* 0x000000776d747223 */ /* 0x000fe40000010074 */
[----:B----4-:R-:W-:Y:S02]  /*4440*/  @!P0 FADD.FTZ R5, R5, R118 ;  /* 0x0000007605058221 */ /* 0x010fe40000010000 */
[----:B0-----:R-:W-:-:S02]  /*4450*/  @!P0 FADD.FTZ R6, R6, R123 ;  /* 0x0000007b06068221 */ /* 0x001fc40000010000 */
[----:B------:R-:W-:Y:S02]  /*4460*/  @!P0 FADD.FTZ R7, R7, R122 ;  /* 0x0000007a07078221 */ /* 0x000fe40000010000 */
[----:B-1----:R-:W-:Y:S02]  /*4470*/  @!P0 FADD.FTZ R4, R4, R121 ;  /* 0x0000007904048221 */ /* 0x002fe40000010000 */
[----:B------:R-:W-:Y:S02]  /*4480*/  FFMA.FTZ R129, R110, R129, R102 ;  /* 0x000000816e817223 */ /* 0x000fe40000010066 */
[----:B------:R-:W-:Y:S01]  /*4490*/  FFMA.FTZ R46, R42, R127, R46 ;  /* 0x0000007f2a2e7223 */ /* 0x000fe2000001002e */
[----:B------:R0:W-:Y:S01]  /*44a0*/  @!P1 STS.128 [0x640], R4 ;  /* 0x00064004ff009388 */ /* 0x0001e20000000c00 */
[----:B------:R-:W-:Y:S02]  /*44b0*/  FFMA.FTZ R39, R108, R130, R39 ;  /* 0x000000826c277223 */ /* 0x000fe40000010027 */
[----:B------:R-:W-:-:S02]  /*44c0*/  FFMA.FTZ R43, R40, R43, R44 ;  /* 0x0000002b282b7223 */ /* 0x000fc4000001002c */
[-C--:B------:R-:W-:Y:S02]  /*44d0*/  FFMA.FTZ R57, R62, R116.reuse, R57 ;  /* 0x000000743e397223 */ /* 0x080fe40000010039 */
[-C--:B------:R-:W-:Y:S02]  /*44e0*/  FFMA.FTZ R56, R59, R129.reuse, R56 ;  /* 0x000000813b387223 */ /* 0x080fe40000010038 */
[----:B------:R-:W-:Y:S02]  /*44f0*/  FFMA.FTZ R116, R105, R116, R47 ;  /* 0x0000007469747223 */ /* 0x000fe4000001002f */
[----:B------:R-:W-:Y:S02]  /*4500*/  FFMA.FTZ R129, R104, R129, R46 ;  /* 0x0000008168817223 */ /* 0x000fe4000001002e */
[----:B------:R-:W-:Y:S02]  /*4510*/  FFMA.FTZ R0, R0, R39, R43 ;  /* 0x0000002700007223 */ /* 0x000fe4000001002b */
[----:B------:R-:W-:-:S02]  /*4520*/  FADD.FTZ R66, R111, R66 ;  /* 0x000000426f427221 */ /* 0x000fc40000010000 */
        /* <DEDUP_REMOVED lines=16> */
.L_x_14141:
[----:B0-----:R-:W-:Y:S05]  /*4630*/  BSYNC B0 ;  /* 0x0000000000007941 */ /* 0x001fea0003800000 */
.L_x_14140:
[----:B------:R-:W-:Y:S02]  /*4640*/  IADD3 R51, R51, 0x1, RZ ;  /* 0x0000000133337810 */ /* 0x000fe40007ffe0ff */
[----:B------:R-:W-:-:S02]  /*4650*/  IADD3 R49, P1, R49, 0x1, RZ ;  /* 0x0000000131317810 */ /* 0x000fc40007f3e0ff */
[----:B------:R-:W-:Y:S02]  /*4660*/  ISETP.GE.AND P0, PT, R51, c[0x0][0x16c], PT ;  /* 0x00005b0033007a0c */ /* 0x000fe40003f06270 */
[----:B------:R-:W-:-:S11]  /*4670*/  IADD3.X R48, RZ, R48, RZ, P1, !PT ;  /* 0x00000030ff307210 */ /* 0x000fd60000ffe4ff */
[----:B------:R-:W-:Y:S01]  /*4680*/  @P0 CALL.REL.NOINC `(.L_x_14111) ;  /* 0x0000001000000944 */ /* 0x000fe20003c00000 */
[----:B------:R-:W-:Y:S05]  /*4690*/  BRA `(.L_x_14142) ;  /* 0xffffd29000007947 */ /* 0x000fea000383ffff */
.L_x_14111:
[----:B------:R-:W0:Y:S01]  /*46a0*/  F2F.F16.F32 R4, R56 ;  /* 0x0000003800047304 */ /* 0x000e220000200800 */
[----:B------:R-:W-:Y:S01]  /*46b0*/  BAR.SYNC.DEFER_BLOCKING 0x0 ;  /* 0x0000000000007b1d */ /* 0x000fe20000010000 */
[----:B------:R-:W-:Y:S01]  /*46c0*/  IMAD R6, R96, c[0x0][0x2d8], RZ ;  /* 0x0000b60060067a24 */ /* 0x000fe200078e02ff */
[----:B------:R-:W-:Y:S01]  /*46d0*/  MOV R26, R22 ;  /* 0x00000016001a7202 */ /* 0x000fe20000000f00 */
[----:B------:R-:W-:Y:S01]  /*46e0*/  IMAD R22, R100, c[0x0][0x2e0], RZ ;  /* 0x0000b80064167a24 */ /* 0x000fe200078e02ff */
[----:B------:R-:W-:Y:S01]  /*46f0*/  MOV R27, R23 ;  /* 0x00000017001b7202 */ /* 0x000fe20000000f00 */
[----:B------:R-:W-:Y:S01]  /*4700*/  IMAD R25, R97, c[0x0][0x2dc], R6 ;  /* 0x0000b70061197a24 */ /* 0x000fe200078e0206 */
[----:B------:R-:W-:Y:S01]  /*4710*/  ISETP.GT.AND P4, PT, R80, 0x1, PT ;  /* 0x000000015000780c */ /* 0x000fe20003f84270 */
[----:B------:R-:W-:Y:S01]  /*4720*/  F2F.F16.F32 R57, R57 ;  /* 0x0000003900397304 */ /* 0x000fe20000200800 */
[----:B------:R-:W-:Y:S01]  /*4730*/  IADD3 R86, P1, R86, -0x100, RZ ;  /* 0xffffff0056567810 */ /* 0x000fe20007f3e0ff */
[----:B------:R-:W-:Y:S01]  /*4740*/  UIADD3 UR4, UR4, -0x100, URZ ;  /* 0xffffff0004047890 */ /* 0x000fe2000fffe03f */
[----:B------:R-:W-:-:S02]  /*4750*/  IADD3 R88, P2, R88, -0x100, RZ ;  /* 0xffffff0058587810 */ /* 0x000fc40007f5e0ff */
[----:B------:R-:W-:Y:S02]  /*4760*/  IADD3 R84, P3, R84, -0x100, RZ ;  /* 0xffffff0054547810 */ /* 0x000fe40007f7e0ff */
[----:B------:R-:W-:Y:S01]  /*4770*/  IADD3 R80, R80, -0x1, RZ ;  /* 0xffffffff50507810 */ /* 0x000fe20007ffe0ff */
[----:B------:R-:W1:Y:S01]  /*4780*/  F2F.F16.F32 R0, R55 ;  /* 0x0000003700007304 */ /* 0x000e620000200800 */
[----:B0-----:R-:W-:Y:S01]  /*4790*/  IMAD.WIDE.U32 R4, R4, 0x10000, RZ ;  /* 0x0001000004047825 */ /* 0x001fe200078e00ff */
[----:B------:R-:W-:Y:S02]  /*47a0*/  IADD3.X R85, R85, -0x1, RZ, P1, !PT ;  /* 0xffffffff55557810 */ /* 0x000fe40000ffe4ff */
[----:B------:R-:W-:Y:S02]  /*47b0*/  IADD3.X R87, R87, -0x1, RZ, P2, !PT ;  /* 0xffffffff57577810 */ /* 0x000fe400017fe4ff */
[----:B------:R-:W-:Y:S02]  /*47c0*/  IADD3.X R83, R83, -0x1, RZ, P3, !PT ;  /* 0xffffffff53537810 */ /* 0x000fe40001ffe4ff */
[----:B------:R-:W0:Y:S01]  /*47d0*/  F2F.F16.F32 R7, R58 ;  /* 0x0000003a00077304 */ /* 0x000e220000200800 */
[----:B-1----:R-:W-:-:S07]  /*47e0*/  PRMT R21, R57, 0x5410, R0 ;  /* 0x0000541039157816 */ /* 0x002fce0000000000 */
        /* <DEDUP_REMOVED lines=10> */
[----:B------:R-:W-:-:S04]  /*4890*/  IMAD R25, R101, c[0x0][0x2e4], R22 ;  /* 0x0000b90065197a24 */ /* 0x000fc800078e0216 */
[----:B-1----:R-:W-:Y:S02]  /*48a0*/  IMAD.WIDE.U32 R20, R101, c[0x0][0x2e0], R6 ;  /* 0x0000b80065147a25 */ /* 0x002fe400078e0006 */
[----:B------:R1:W2:Y:S02]  /*48b0*/  F2F.F16.F32 R29, R63 ;  /* 0x0000003f001d7304 */ /* 0x0002a40000200800 */
[----:B0-----:R-:W-:Y:S01]  /*48c0*/  IMAD.WIDE.U32 R6, R0, 0x10000, RZ ;  /* 0x0001000000067825 */ /* 0x001fe200078e00ff */
[----:B------:R-:W-:Y:S02]  /*48d0*/  IADD3 R21, R21, R25, RZ ;  /* 0x0000001915157210 */ /* 0x000fe40007ffe0ff */
[----:B------:R-:W-:Y:S01]  /*48e0*/  LEA R22, P0, R20, c[0x0][0x330], 0x1 ;  /* 0x0000cc0014167a11 */ /* 0x000fe200078008ff */
[----:B------:R-:W-:Y:S01]  /*48f0*/  IMAD R0, R96, c[0x0][0x2f8], RZ ;  /* 0x0000be0060007a24 */ /* 0x000fe200078e02ff */
[----:B-----5:R-:W-:Y:S01]  /*4900*/  PRMT R25, R24, 0x5410, R23 ;  /* 0x0000541018197816 */ /* 0x020fe20000000017 */
[----:B-1----:R-:W-:Y:S01]  /*4910*/  FADD.FTZ R63, R94, R63 ;  /* 0x0000003f5e3f7221 */ /* 0x002fe20000010000 */
[----:B------:R-:W-:-:S02]  /*4920*/  LEA.HI.X R23, R20, c[0x0][0x334], R21, 0x1, P0 ;  /* 0x0000cd0014177a11 */ /* 0x000fc400000f0c15 */
[----:B------:R-:W-:Y:S01]  /*4930*/  LOP3.LUT R25, R25, R7, RZ, 0xfc, !PT ;  /* 0x0000000719197212 */ /* 0x000fe200078efcff */
[----:B------:R-:W-:Y:S01]  /*4940*/  FADD.FTZ R64, R63, R64 ;  /* 0x000000403f407221 */ /* 0x000fe20000010000 */
[----:B--2---:R-:W-:Y:S01]  /*4950*/  LOP3.LUT R24, R6, R29, RZ, 0xfc, !PT ;  /* 0x0000001d06187212 */ /* 0x004fe200078efcff */
[----:B------:R-:W-:-:S04]  /*4960*/  IMAD.WIDE R6, R92, 0x8, R22 ;  /* 0x000000085c067825 */ /* 0x000fc800078e0216 */
[----:B------:R-:W-:-:S04]  /*4970*/  IMAD.WIDE.U32 R22, R97, c[0x0][0x2f8], R26 ;  /* 0x0000be0061167a25 */ /* 0x000fc800078e001a */
[----:B------:R-:W-:Y:S02]  /*4980*/  IMAD R27, R97, c[0x0][0x2fc], R0 ;  /* 0x0000bf00611b7a24 */ /* 0x000fe400078e0200 */
[----:B------:R-:W-:Y:S02]  /*4990*/  IMAD R0, R100, c[0x0][0x300], RZ ;  /* 0x0000c00064007a24 */ /* 0x000fe400078e02ff */
[----:B------:R-:W-:Y:S01]  /*49a0*/  FADD.FTZ R65, R64, R65 ;  /* 0x0000004140417221 */ /* 0x000fe20000010000 */
[----:B------:R-:W-:Y:S01]  /*49b0*/  IADD3 R23, R23, R27, RZ ;  /* 0x0000001b17177210 */ /* 0x000fe20007ffe0ff */
[----:B----4-:R0:W-:Y:S01]  /*49c0*/  STG.E.64 [R6.64], R4 ;  /* 0x0000000406007986 */ /* 0x0101e2000c101b06 */
[----:B------:R-:W-:Y:S02]  /*49d0*/  IMAD R27, R101, c[0x0][0x304], R0 ;  /* 0x0000c100651b7a24 */ /* 0x000fe400078e0200 */
[----:B------:R-:W-:Y:S01]  /*49e0*/  FADD.FTZ R94, R65, R66 ;  /* 0x00000042415e7221 */ /* 0x000fe20000010000 */
        /* <DEDUP_REMOVED lines=14> */
.L_x_14109:
        /* <DEDUP_REMOVED lines=24> */
.L_x_14145:
[----:B0-----:R-:W-:Y:S05]  /*4c50*/  BSYNC B0 ;  /* 0x0000000000007941 */ /* 0x001fea0003800000 */
.L_x_14144:
        /* <DEDUP_REMOVED lines=23> */
.L_x_14147:
[----:B------:R-:W1:Y:S02]  /*4dd0*/  S2R R15, SR_TID.X ;  /* 0x00000000000f7919 */ /* 0x000e640000002100 */
.L_x_14148:
[----:B0-----:R-:W-:Y:S05]  /*4de0*/  BSYNC B0 ;  /* 0x0000000000007941 */ /* 0x001fea0003800000 */
.L_x_14146:
        /* <DEDUP_REMOVED lines=10> */
.L_x_14149:
        /* <DEDUP_REMOVED lines=28> */
.L_x_14150:
        /* <DEDUP_REMOVED lines=11> */
.L_x_14777:


//--------------------- .text._Z25selective_scan_bwd_kernelI32Selective_Scan_bwd_kernel_traitsILi32ELi4ELb1ELb1ELb0ELb1ELb0EN3c104HalfENS1_7complexIfEEEEv12SSMParamsBwd --------------------------
	.section	.text._Z25selective_scan_bwd_kernelI32Selective_Scan_bwd_kernel_traitsILi32ELi4ELb1ELb1ELb0ELb1ELb0EN3c104HalfENS1_7complexIfEEEEv12SSMParamsBwd,"ax",@progbits
	.sectioninfo	@"SHI_REGISTERS=154"
	.align	128
        .global         _Z25selective_scan_bwd_kernelI32Selective_Scan_bwd_kernel_traitsILi32ELi4ELb1ELb1ELb0ELb1ELb0EN3c104HalfENS1_7complexIfEEEEv12SSMParamsBwd
        .type           _Z25selective_scan_bwd_kernelI32Selective_Scan_bwd_kernel_traitsILi32ELi4ELb1ELb1ELb0ELb1ELb0EN3c104HalfENS1_7complexIfEEEEv12SSMParamsBwd,@function
        .size           _Z25selective_scan_bwd_kernelI32Selective_Scan_bwd_kernel_traitsILi32ELi4ELb1ELb1ELb0ELb1ELb0EN3c104HalfENS1_7complexIfEEEEv12SSMParamsBwd,(.L_x_14778 - _Z25selective_scan_bwd_kernelI32Selective_Scan_bwd_kernel_traitsILi32ELi4ELb1ELb1ELb0ELb1ELb0EN3c104HalfENS1_7complexIfEEEEv12SSMParamsBwd)
        .other          _Z25selective_scan_bwd_kernelI32Selective_Scan_bwd_kernel_traitsILi32ELi4ELb1ELb1ELb0ELb1ELb0EN3c104HalfENS1_7complexIfEEEEv12SSMParamsBwd,@"STO_CUDA_ENTRY STV_DEFAULT"
_Z25selective_scan_bwd_kernelI32Selective_Scan_bwd_kernel_traitsILi32ELi4ELb1ELb1ELb0ELb1ELb0EN3c104HalfENS1_7complexIfEEEEv12SSMParamsBwd:
.text._Z25selective_scan_bwd_kernelI32Selective_Scan_bwd_kernel_traitsILi32ELi4ELb1ELb1ELb0ELb1ELb0EN3c104HalfENS1_7complexIfEEEEv12SSMParamsBwd:
        /* <DEDUP_REMOVED lines=111> */
[----:B------:R-:W-:Y:S01]  /*06f0*/  HFMA2.MMA R90, -RZ, RZ, 0, 0 ;  /* 0x00000000ff5a7435 */ /* 0x000fe200000001ff */
[----:B------:R-:W-:Y:S01]  /*0700*/  @P0 IMAD.WIDE R14, R0, R15, c[0x0][0x260] ;  /* 0x00009800000e0625 */ /* 0x000fe200078e020f */
[----:B------:R-:W-:Y:S01]  /*0710*/  HFMA2.MMA R88, -RZ, RZ, 0, 0 ;  /* 0x00000000ff587435 */ /* 0x000fe200000001ff */
        /* <DEDUP_REMOVED lines=18> */
[----:B------:R-:W-:Y:S01]  /*0840*/  IMAD.WIDE.U32 R18, R98, c[0x0][0x1b8], RZ ;  /* 0x00006e0062127a25 */ /* 0x000fe200078e00ff */
[----:B------:R-:W-:Y:S02]  /*0850*/  IADD3 R87, R5, R87, RZ ;  /* 0x0000005705577210 */ /* 0x000fe40007ffe0ff */
[----:B------:R-:W-:Y:S01]  /*0860*/  LEA R89, P0, R4, c[0x0][0x318], 0x3 ;  /* 0x0000c60004597a11 */ /* 0x000fe200078018ff */
[----:B------:R-:W-:Y:S01]  /*0870*/  IMAD R5, R97, c[0x0][0x180], RZ ;  /* 0x0000600061057a24 */ /* 0x000fe200078e02ff */
[----:B0-----:R-:W-:-:S03]  /*0880*/  LOP3.LUT R86, R91, 0xffffffe0, RZ, 0xc0, !PT ;  /* 0xffffffe05b567812 */ /* 0x001fc600078ec0ff */
[----:B------:R-:W-:Y:S01]  /*0890*/  IMAD R5, R98, c[0x0][0x184], R5 ;  /* 0x0000610062057a24 */ /* 0x000fe200078e0205 */
[----:B------:R-:W-:Y:S02]  /*08a0*/  LEA.HI.X R87, R4, c[0x0][0x31c], R87, 0x3, P0 ;  /* 0x0000c70004577a11 */ /* 0x000fe400000f1c57 */
[C---:B------:R-:W-:Y:S02]  /*08b0*/  LOP3.LUT R7, R86.reuse, 0x1f, R91, 0xf8, !PT ;  /* 0x0000001f56077812 */ /* 0x040fe400078ef85b */
[----:B------:R-:W-:Y:S02]  /*08c0*/  SHF.L.U32 R75, R91, 0x3, RZ ;  /* 0x000000035b4b7819 */ /* 0x000fe400000006ff */
[----:B------:R-:W-:Y:S01]  /*08d0*/  IADD3 R86, R86, R7, RZ ;  /* 0x0000000756567210 */ /* 0x000fe20007ffe0ff */
[----:B------:R-:W-:Y:S01]  /*08e0*/  IMAD R7, R97, c[0x0][0x1b8], RZ ;  /* 0x00006e0061077a24 */ /* 0x000fe200078e02ff */
[C---:B------:R-:W-:Y:S02]  /*08f0*/  IADD3 R74, R91.reuse, 0x20, RZ ;  /* 0x000000205b4a7810 */ /* 0x040fe40007ffe0ff */
[C---:B------:R-:W-:Y:S01]  /*0900*/  IADD3 R0, R91.reuse, 0x40, RZ ;  /* 0x000000405b007810 */ /* 0x040fe20007ffe0ff */
[----:B------:R-:W-:Y:S01]  /*0910*/  IMAD R7, R98, c[0x0][0x1bc], R7 ;  /* 0x00006f0062077a24 */ /* 0x000fe200078e0207 */
[----:B------:R-:W-:-:S02]  /*0920*/  IADD3 R72, R91, 0x60, RZ ;  /* 0x000000605b487810 */ /* 0x000fc40007ffe0ff */
[C---:B------:R-:W-:Y:S02]  /*0930*/  IADD3 R4, R91.reuse, 0x80, RZ ;  /* 0x000000805b047810 */ /* 0x040fe40007ffe0ff */
[C---:B------:R-:W-:Y:S02]  /*0940*/  IADD3 R70, R91.reuse, 0xa0, RZ ;  /* 0x000000a05b467810 */ /* 0x040fe40007ffe0ff */
[C---:B------:R-:W-:Y:S02]  /*0950*/  IADD3 R6, R91.reuse, 0xc0, RZ ;  /* 0x000000c05b067810 */ /* 0x040fe40007ffe0ff */
[C---:B------:R-:W-:Y:S02]  /*0960*/  IADD3 R68, R91.reuse, 0xe0, RZ ;  /* 0x000000e05b447810 */ /* 0x040fe40007ffe0ff */
[----:B------:R-:W-:Y:S02]  /*0970*/  SHF.R.S32.HI R67, RZ, 0x1f, R86 ;  /* 0x0000001fff437819 */ /* 0x000fe40000011456 */
[----:B------:R-:W-:-:S02]  /*0980*/  LOP3.LUT R110, R91, 0x1f, RZ, 0xc0, !PT ;  /* 0x0000001f5b6e7812 */ /* 0x000fc400078ec0ff */
[----:B------:R-:W-:Y:S02]  /*0990*/  IADD3 R79, R17, R5, RZ ;  /* 0x00000005114f7210 */ /* 0x000fe40007ffe0ff */
[----:B------:R-:W-:Y:S02]  /*09a0*/  IADD3 R77, R19, R7, RZ ;  /* 0x00000007134d7210 */ /* 0x000fe40007ffe0ff */
[----:B------:R-:W-:Y:S02]  /*09b0*/  LEA.HI.SX32 R75, R75, R75, 0x1b ;  /* 0x0000004b4b4b7211 */ /* 0x000fe400078fdaff */
[-C--:B------:R-:W-:Y:S02]  /*09c0*/  LEA.HI.SX32 R74, R74, R91.reuse, 0x1b ;  /* 0x0000005b4a4a7211 */ /* 0x080fe400078fdaff */
[-C--:B------:R-:W-:Y:S02]  /*09d0*/  LEA.HI.SX32 R73, R0, R91.reuse, 0x1b ;  /* 0x0000005b00497211 */ /* 0x080fe400078fdaff */
[----:B------:R-:W-:-:S02]  /*09e0*/  LEA.HI.SX32 R72, R72, R91, 0x1b ;  /* 0x0000005b48487211 */ /* 0x000fc400078fdaff */
[-C--:B------:R-:W-:Y:S02]  /*09f0*/  LEA.HI.SX32 R71, R4, R91.reuse, 0x1b ;  /* 0x0000005b04477211 */ /* 0x080fe400078fdaff */
[-C--:B------:R-:W-:Y:S02]  /*0a00*/  LEA.HI.SX32 R70, R70, R91.reuse, 0x1b ;  /* 0x0000005b46467211 */ /* 0x080fe400078fdaff */
[-C--:B------:R-:W-:Y:S02]  /*0a10*/  LEA.HI.SX32 R69, R6, R91.reuse, 0x1b ;  /* 0x0000005b06457211 */ /* 0x080fe400078fdaff */
[----:B------:R-:W-:Y:S02]  /*0a20*/  LEA.HI.SX32 R68, R68, R91, 0x1b ;  /* 0x0000005b44447211 */ /* 0x000fe400078fdaff */
[----:B-1----:R-:W-:Y:S02]  /*0a30*/  SHF.L.U64.HI R67, R86, 0x3, R67 ;  /* 0x0000000356437819 */ /* 0x002fe40000010243 */
.L_x_14192:
        /* <DEDUP_REMOVED lines=17> */
[----:B------:R-:W-:Y:S01]  /*0b50*/  SHF.R.U32.HI R27, RZ, 0x10, R23 ;  /* 0x00000010ff1b7819 */ /* 0x000fe20000011617 */
        /* <DEDUP_REMOVED lines=10> */
[----:B------:R-:W-:Y:S01]  /*0c00*/  FSETP.GTU.FTZ.AND P0, PT, R66, 20, PT ;  /* 0x41a000004200780b */ /* 0x000fe20003f1c000 */
[----:B------:R-:W-:-:S03]  /*0c10*/  FADD.FTZ R64, R64, R95 ;  /* 0x0000005f40407221 */ /* 0x000fc60000010000 */
[----:B------:R-:W-:Y:S02]  /*0c20*/  FSETP.GTU.FTZ.AND P3, PT, R63, 20, PT ;  /* 0x41a000003f00780b */ /* 0x000fe40003f7c000 */
[----:B------:R-:W-:Y:S01]  /*0c30*/  FSETP.GTU.FTZ.AND P1, PT, R64, 20, PT ;  /* 0x41a000004000780b */ /* 0x000fe20003f3c000 */
[----:B--2---:R0:W-:Y:S01]  /*0c40*/  STS.64 [R76.X8], R24 ;  /* 0x000000184c007388 */ /* 0x0041e20000008a00 */
[----:B------:R-:W-:-:S06]  /*0c50*/  NOP ;  /* 0x0000000000007918 */ /* 0x000fcc0000000000 */
[----:B------:R-:W1:Y:S01]  /*0c60*/  LDS.64 R38, [R76.X8] ;  /* 0x000000004c267984 */ /* 0x000e620000008a00 */
[----:B0-----:R-:W-:-:S05]  /*0c70*/  SHF.R.U64 R24, R22, 0x10, R23 ;  /* 0x0000001016187819 */ /* 0x001fca0000001217 */
[----:B------:R-:W-:Y:S02]  /*0c80*/  HADD2.F32 R24, -RZ, R24.H0_H0 ;  /* 0x20000018ff187230 */ /* 0x000fe40000004100 */
[----:B-1----:R-:W-:Y:S01]  /*0c90*/  HADD2.F32 R5, -RZ, R38.H0_H0 ;  /* 0x20000026ff057230 */ /* 0x002fe20000004100 */
[--C-:B------:R-:W-:Y:S01]  /*0ca0*/  SHF.R.U64 R53, R38, 0x10, R39.reuse ;  /* 0x0000001026357819 */ /* 0x100fe20000001227 */
[----:B------:R-:W-:Y:S01]  /*0cb0*/  HADD2.F32 R7, -RZ, R39.H0_H0 ;  /* 0x20000027ff077230 */ /* 0x000fe20000004100 */
[----:B------:R-:W-:Y:S02]  /*0cc0*/  SHF.R.U32.HI R39, RZ, 0x10, R39 ;  /* 0x00000010ff277819 */ /* 0x000fe40000011627 */
[----:B------:R-:W-:Y:S01]  /*0cd0*/  FFMA.FTZ R90, R5, R26, R90 ;  /* 0x0000001a055a7223 */ /* 0x000fe2000001005a */
[----:B------:R-:W-:Y:S02]  /*0ce0*/  HADD2.F32 R26, -RZ, R23.H0_H0 ;  /* 0x20000017ff1a7230 */ /* 0x000fe40000004100 */
[----:B------:R-:W-:Y:S01]  /*0cf0*/  HADD2.F32 R53, -RZ, R53.H0_H0 ;  /* 0x20000035ff357230 */ /* 0x000fe20000004100 */
[----:B---3--:R-:W-:Y:S05]  /*0d00*/  @P2 BRA `(.L_x_14153) ;  /* 0x000001f000002947 */ /* 0x008fea0003800000 */
        /* <DEDUP_REMOVED lines=31> */
.L_x_14153:
[----:B------:R-:W-:Y:S05]  /*0f00*/  BSYNC B0 ;  /* 0x0000000000007941 */ /* 0x000fea0003800000 */
.L_x_14152:
        /* <DEDUP_REMOVED lines=33> */
.L_x_14155:
[----:B------:R-:W-:Y:S05]  /*1120*/  BSYNC B0 ;  /* 0x0000000000007941 */ /* 0x000fea0003800000 */
.L_x_14154:
        /* <DEDUP_REMOVED lines=33> */
.L_x_14157:
[----:B------:R-:W-:Y:S05]  /*1340*/  BSYNC B0 ;  /* 0x0000000000007941 */ /* 0x000fea0003800000 */
.L_x_14156:
        /* <DEDUP_REMOVED lines=33> */
.L_x_14159:
[----:B------:R-:W-:Y:S05]  /*1560*/  BSYNC B0 ;  /* 0x0000000000007941 */ /* 0x000fea0003800000 */
.L_x_14158:
        /* <DEDUP_REMOVED lines=20> */
[----:B------:R-:W-:Y:S01]  /*16b0*/  MOV R37, c[0x0][0x174] ;  /* 0x00005d0000257a02 */ /* 0x000fe20000000f00 */
[----:B------:R-:W-:Y:S01]  /*16c0*/  FADD.FTZ R53, R53, R53 ;  /* 0x0000003535357221 */ /* 0x000fe20000010000 */
[----:B------:R-:W-:Y:S01]  /*16d0*/  MOV R51, RZ ;  /* 0x000000ff00337202 */ /* 0x000fe20000000f00 */
[----:B------:R-:W-:Y:S01]  /*16e0*/  IMAD.WIDE.U32 R26, R93, c[0x0][0x2a0], R24 ;  /* 0x0000a8005d1a7a25 */ /* 0x000fe200078e0018 */
[----:B------:R-:W-:Y:S01]  /*16f0*/  LEA R37, R37, UR4, 0x8 ;  /* 0x0000000425257c11 */ /* 0x000fe2000f8e40ff */
[----:B------:R-:W-:Y:S01]  /*1700*/  CS2R R48, SRZ ;  /* 0x0000000000307805 */ /* 0x000fe2000001ff00 */
[----:B------:R-:W-:Y:S01]  /*1710*/  MOV R62, RZ ;  /* 0x000000ff003e7202 */ /* 0x000fe20000000f00 */
[----:B------:R-:W-:Y:S01]  /*1720*/  IMAD R25, R93, c[0x0][0x2a4], R0 ;  /* 0x0000a9005d197a24 */ /* 0x000fe200078e0200 */
[----:B------:R-:W-:Y:S01]  /*1730*/  LEA R24, P0, R26, c[0x0][0x318], 0x3 ;  /* 0x0000c6001a187a11 */ /* 0x000fe200078018ff */
[----:B------:R-:W-:-:S02]  /*1740*/  FADD.FTZ R52, R7, R7 ;  /* 0x0000000707347221 */ /* 0x000fc40000010000 */
[----:B------:R-:W-:Y:S01]  /*1750*/  FADD.FTZ R50, R39, R39 ;  /* 0x0000002727327221 */ /* 0x000fe20000010000 */
[----:B------:R-:W-:-:S04]  /*1760*/  IADD3 R25, R27, R25, RZ ;  /* 0x000000191b197210 */ /* 0x000fc80007ffe0ff */
[----:B------:R-:W-:-:S05]  /*1770*/  LEA.HI.X R25, R26, c[0x0][0x31c], R25, 0x3, P0 ;  /* 0x0000c7001a197a11 */ /* 0x000fca00000f1c19 */
        /* <DEDUP_REMOVED lines=16> */
.L_x_14191:
        /* <DEDUP_REMOVED lines=41> */
[-C--:B------:R-:W-:Y:S02]  /*1b10*/  FMUL.FTZ R0, R39, R65.reuse ;  /* 0x0000004127007220 */ /* 0x080fe40000410000 */
        /* <DEDUP_REMOVED lines=8> */
[----:B---3--:R1:W-:Y:S03]  /*1ba0*/  STS.64 [R76.X8], R46 ;  /* 0x0000002e4c007388 */ /* 0x0083e60000008a00 */
[----:B------:R-:W-:-:S03]  /*1bb0*/  SHF.L.U32 R104, R104, 0x3, RZ ;  /* 0x0000000368687819 */ /* 0x000fc600000006ff */
[----:B------:R2:W3:Y:S01]  /*1bc0*/  MUFU.SIN R43, R44 ;  /* 0x0000002c002b7308 */ /* 0x0004e20000000400 */
[----:B----4-:R4:W-:Y:S01]  /*1bd0*/  STS.64 [R76.X8+0x100], R100 ;  /* 0x000100644c007388 */ /* 0x0109e20000008a00 */
[----:B------:R-:W-:-:S06]  /*1be0*/  NOP ;  /* 0x0000000000007918 */ /* 0x000fcc0000000000 */
[C---:B0-----:R-:W-:Y:S01]  /*1bf0*/  FMUL.FTZ R42, R6.reuse, R7 ;  /* 0x00000007062a7220 */ /* 0x041fe20000410000 */
[----:B------:R-:W5:Y:S01]  /*1c00*/  LDG.E.64 R40, [R40.64] ;  /* 0x0000000628287981 */ /* 0x000f62000c1e1b00 */
[----:B------:R-:W-:Y:S01]  /*1c10*/  FMUL.FTZ R0, R39, R63 ;  /* 0x0000003f27007220 */ /* 0x000fe20000410000 */
[----:B--2---:R-:W-:Y:S01]  /*1c20*/  CS2R R44, SRZ ;  /* 0x00000000002c7805 */ /* 0x004fe2000001ff00 */
[----:B---3--:R-:W-:Y:S02]  /*1c30*/  FMUL.FTZ R43, R6, R43 ;  /* 0x0000002b062b7220 */ /* 0x008fe40000410000 */
[----:B------:R-:W0:Y:S04]  /*1c40*/  LDS.128 R4, [R76.X16] ;  /* 0x000000004c047984 */ /* 0x000e28000000cc00 */
[----:B------:R0:W-:Y:S04]  /*1c50*/  STS.64 [R104+0xa80], R42 ;  /* 0x000a802a68007388 */ /* 0x0001e80000000a00 */
[----:B------:R-:W-:Y:S01]  /*1c60*/  BAR.SYNC.DEFER_BLOCKING 0x0 ;  /* 0x0000000000007b1d */ /* 0x000fe20000010000 */
[----:B------:R-:W-:-:S02]  /*1c70*/  FMUL.RZ R105, R0, 0.15915493667125701904 ;  /* 0x3e22f98300697820 */ /* 0x000fc4000040c000 */
[----:B------:R-:W-:-:S03]  /*1c80*/  FMUL.FTZ R0, R99, R63 ;  /* 0x0000003f63007220 */ /* 0x000fc60000410000 */
[----:B------:R-:W-:Y:S01]  /*1c90*/  MUFU.COS R119, R105 ;  /* 0x0000006900777308 */ /* 0x000fe20000000000 */
[C---:B-1----:R-:W-:Y:S02]  /*1ca0*/  FMUL.FTZ R46, R99.reuse, R66 ;  /* 0x00000042632e7220 */ /* 0x042fe40000410000 */
[----:B----4-:R-:W-:-:S05]  /*1cb0*/  FMUL.FTZ R100, R99, R64 ;  /* 0x0000004063647220 */ /* 0x010fca0000410000 */
[----:B------:R1:W2:Y:S01]  /*1cc0*/  MUFU.EX2 R118, R0 ;  /* 0x0000000000767308 */ /* 0x0002a20000000800 */
[----:B------:R-:W-:-:S07]  /*1cd0*/  FMUL.FTZ R99, R39, R66 ;  /* 0x0000004227637220 */ /* 0x000fce0000410000 */
[----:B------:R3:W4:Y:S01]  /*1ce0*/  MUFU.SIN R47, R105 ;  /* 0x00000069002f7308 */ /* 0x0007220000000400 */
[----:B------:R2:W5:Y:S01]  /*1cf0*/  @P0 LDG.E.64 R44, [R102.64+0x8] ;  /* 0x00000806662c0981 */ /* 0x000562000c1e1b00 */
[----:B-1----:R-:W-:Y:S01]  /*1d00*/  HADD2.F32 R0, -RZ, R22.H0_H0 ;  /* 0x20000016ff007230 */ /* 0x002fe20000004100 */
[----:B0-----:R-:W-:Y:S01]  /*1d10*/  SHF.R.U64 R104, R4, 0x10, R5 ;  /* 0x0000001004687819 */ /* 0x001fe20000001205 */
[----:B------:R-:W-:Y:S01]  /*1d20*/  HADD2.F32 R106, -RZ, R4.H0_H0 ;  /* 0x20000004ff6a7230 */ /* 0x000fe20000004100 */
[----:B--2---:R-:W-:Y:S01]  /*1d30*/  FMUL.RZ R102, R99, 0.15915493667125701904 ;  /* 0x3e22f98363667820 */ /* 0x004fe2000040c000 */
[----:B------:R-:W-:Y:S02]  /*1d40*/  SHF.R.U64 R103, R22, 0x10, R23 ;  /* 0x0000001016677819 */ /* 0x000fe40000001217 */
[----:B------:R-:W-:Y:S01]  /*1d50*/  HADD2.F32 R104, -RZ, R104.H0_H0 ;  /* 0x20000068ff687230 */ /* 0x000fe20000004100 */
[----:B------:R-:W-:Y:S01]  /*1d60*/  MUFU.EX2 R46, R46 ;  /* 0x0000002e002e7308 */ /* 0x000fe20000000800 */
[----:B------:R-:W-:-:S02]  /*1d70*/  FMUL.FTZ R101, R39, R64 ;  /* 0x0000004027657220 */ /* 0x000fc40000410000 */
[----:B------:R-:W-:Y:S02]  /*1d80*/  FMUL.FTZ R131, R106, R65 ;  /* 0x000000416a837220 */ /* 0x000fe40000410000 */
[----:B------:R-:W-:-:S03]  /*1d90*/  FMUL.FTZ R119, R118, R119 ;  /* 0x0000007776777220 */ /* 0x000fc60000410000 */
[----:B------:R-:W0:Y:S01]  /*1da0*/  MUFU.SIN R121, R102 ;  /* 0x0000006600797308 */ /* 0x000e220000000400 */
[----:B---3--:R-:W-:Y:S02]  /*1db0*/  FMUL.RZ R105, R101, 0.15915493667125701904 ;  /* 0x3e22f98365697820 */ /* 0x008fe4000040c000 */
[----:B----4-:R-:W-:Y:S02]  /*1dc0*/  FMUL.FTZ R118, R118, R47 ;  /* 0x0000002f76767220 */ /* 0x010fe40000410000 */
[----:B------:R-:W-:-:S03]  /*1dd0*/  FMUL.FTZ R131, R0, R131 ;  /* 0x0000008300837220 */ /* 0x000fc60000410000 */
[----:B------:R1:W-:Y:S08]  /*1de0*/  MUFU.EX2 R114, R100 ;  /* 0x0000006400727308 */ /* 0x0003f00000000800 */
[----:B------:R2:W3:Y:S01]  /*1df0*/  MUFU.COS R99, R102 ;  /* 0x0000006600637308 */ /* 0x0004e20000000000 */
[----:B-1----:R-:W-:Y:S01]  /*1e00*/  SHF.R.U32.HI R100, RZ, 0x10, R5 ;  /* 0x00000010ff647819 */ /* 0x002fe20000011605 */
[----:B--2---:R-:W-:Y:S01]  /*1e10*/  HADD2.F32 R102, -RZ, R103.H0_H0 ;  /* 0x20000067ff667230 */ /* 0x004fe20000004100 */
[----:B------:R-:W-:-:S03]  /*1e20*/  FMUL.FTZ R103, R104, R65 ;  /* 0x0000004168677220 */ /* 0x000fc60000410000 */
[----:B------:R-:W-:Y:S02]  /*1e30*/  HADD2.F32 R100, -RZ, R100.H0_H0 ;  /* 0x20000064ff647230 */ /* 0x000fe40000004100 */
[----:B------:R-:W1:Y:S01]  /*1e40*/  MUFU.COS R101, R105 ;  /* 0x0000006900657308 */ /* 0x000e620000000000 */
[----:B------:R-:W-:Y:S02]  /*1e50*/  FMUL.FTZ R132, R0, R103 ;  /* 0x0000006700847220 */ /* 0x000fe40000410000 */
[----:B------:R-:W-:Y:S01]  /*1e60*/  FMUL.FTZ R103, R118, R131 ;  /* 0x0000008376677220 */ /* 0x000fe20000410000 */
[----:B------:R-:W-:Y:S01]  /*1e70*/  HADD2.F32 R108, -RZ, R5.H0_H0 ;  /* 0x20000005ff6c7230 */ /* 0x000fe20000004100 */
[----:B------:R-:W-:Y:S02]  /*1e80*/  FMUL.FTZ R133, R100, R63 ;  /* 0x0000003f64857220 */ /* 0x000fe40000410000 */
[-C--:B------:R-:W-:Y:S02]  /*1e90*/  FMUL.FTZ R4, R118, R132.reuse ;  /* 0x0000008476047220 */ /* 0x080fe40000410000 */
[----:B------:R-:W-:Y:S01]  /*1ea0*/  FFMA.FTZ R103, R119, R132, R103 ;  /* 0x0000008477677223 */ /* 0x000fe20000010067 */
[----:B------:R2:W4:Y:S01]  /*1eb0*/  MUFU.SIN R47, R105 ;  /* 0x00000069002f7308 */ /* 0x0005220000000400 */
[----:B0-----:R-:W-:-:S02]  /*1ec0*/  FMUL.FTZ R121, R46, R121 ;  /* 0x000000792e797220 */ /* 0x001fc40000410000 */
[----:B------:R-:W-:Y:S02]  /*1ed0*/  FMUL.FTZ R135, R108, R63 ;  /* 0x0000003f6c877220 */ /* 0x000fe40000410000 */
[----:B------:R-:W-:Y:S02]  /*1ee0*/  FFMA.FTZ R4, R119, R131, -R4 ;  /* 0x0000008377047223 */ /* 0x000fe40000010804 */
[----:B------:R-:W-:Y:S01]  /*1ef0*/  FFMA.FTZ R5, R102, R133, R103 ;  /* 0x0000008566057223 */ /* 0x000fe20000010067 */
[----:B------:R-:W-:Y:S01]  /*1f00*/  SHF.R.U64 R103, R6, 0x10, R7 ;  /* 0x0000001006677819 */ /* 0x000fe20000001207 */
[----:B---3--:R-:W-:Y:S01]  /*1f10*/  FMUL.FTZ R120, R46, R99 ;  /* 0x000000632e787220 */ /* 0x008fe20000410000 */
[----:B--2---:R-:W-:Y:S01]  /*1f20*/  HADD2.F32 R105, -RZ, R6.H0_H0 ;  /* 0x20000006ff697230 */ /* 0x004fe20000004100 */
[----:B------:R-:W-:Y:S02]  /*1f30*/  FFMA.FTZ R4, R102, R135, R4 ;  /* 0x0000008766047223 */ /* 0x000fe40000010004 */
[----:B------:R-:W-:Y:S01]  /*1f40*/  FMUL.FTZ R99, R121, R5 ;  /* 0x0000000579637220 */ /* 0x000fe20000410000 */
[----:B------:R-:W-:Y:S01]  /*1f50*/  HADD2.F32 R103, -RZ, R103.H0_H0 ;  /* 0x20000067ff677230 */ /* 0x000fe20000004100 */
[----:B-1----:R-:W-:Y:S01]  /*1f60*/  FMUL.FTZ R122, R114, R101 ;  /* 0x00000065727a7220 */ /* 0x002fe20000410000 */
[----:B------:R-:W-:Y:S01]  /*1f70*/  HADD2.F32 R101, -RZ, R23.H0_H0 ;  /* 0x20000017ff657230 */ /* 0x000fe20000004100 */
[----:B------:R-:W-:-:S02]  /*1f80*/  FFMA.FTZ R6, R120, R4, -R99 ;  /* 0x0000000478067223 */ /* 0x000fc40000010863 */
[----:B------:R-:W-:Y:S02]  /*1f90*/  FMUL.FTZ R4, R121, R4 ;  /* 0x0000000479047220 */ /* 0x000fe40000410000 */
[-C--:B------:R-:W-:Y:S01]  /*1fa0*/  FMUL.FTZ R134, R105, R66.reuse ;  /* 0x0000004269867220 */ /* 0x080fe20000410000 */
[----:B------:R-:W-:Y:S01]  /*1fb0*/  SHF.R.U32.HI R107, RZ, 0x10, R7 ;  /* 0x00000010ff6b7819 */ /* 0x000fe20000011607 */
[----:B------:R-:W-:Y:S02]  /*1fc0*/  FFMA.FTZ R4, R120, R5, R4 ;  /* 0x0000000578047223 */ /* 0x000fe40000010004 */
[----:B----4-:R-:W-:Y:S02]  /*1fd0*/  FMUL.FTZ R114, R114, R47 ;  /* 0x0000002f72727220 */ /* 0x010fe40000410000 */
[----:B------:R-:W-:Y:S02]  /*1fe0*/  FMUL.FTZ R136, R103, R66 ;  /* 0x0000004267887220 */ /* 0x000fe40000410000 */
[C---:B------:R-:W-:Y:S01]  /*1ff0*/  FFMA.FTZ R5, R101.reuse, R134, R6 ;  /* 0x0000008665057223 */ /* 0x040fe20000010006 */
[----:B------:R-:W-:Y:S01]  /*2000*/  HADD2.F32 R99, -RZ, R7.H0_H0 ;  /* 0x20000007ff637230 */ /* 0x000fe20000004100 */
[----:B------:R-:W-:Y:S01]  /*2010*/  FFMA.FTZ R7, R101, R136, R4 ;  /* 0x0000008865077223 */ /* 0x000fe20000010004 */
[----:B------:R-:W-:Y:S01]  /*2020*/  HADD2.F32 R107, -RZ, R107.H0_H0 ;  /* 0x2000006bff6b7230 */ /* 0x000fe20000004100 */
[----:B------:R-:W-:-:S04]  /*2030*/  FMUL.FTZ R46, R114, R5 ;  /* 0x00000005722e7220 */ /* 0x000fc80000410000 */
[----:B------:R-:W-:Y:S02]  /*2040*/  FFMA.FTZ R46, R122, R7, R46 ;  /* 0x000000077a2e7223 */ /* 0x000fe4000001002e */
[----:B------:R-:W-:-:S04]  /*2050*/  FMUL.FTZ R112, R107, R64 ;  /* 0x000000406b707220 */ /* 0x000fc80000410000 */
[----:B------:R-:W-:Y:S02]  /*2060*/  FFMA.FTZ R128, R109, R112, R46 ;  /* 0x000000706d807223 */ /* 0x000fe4000001002e */
[----:B------:R0:W1:Y:S01]  /*2070*/  @P2 LDS.64 R46, [R91.X8+0x1a88] ;  /* 0x001a88005b2e2984 */ /* 0x0000620000008a00 */
[CC--:B------:R-:W-:Y:S02]  /*2080*/  FMUL.FTZ R4, R43.reuse, R118.reuse ;  /* 0x000000762b047220 */ /* 0x0c0fe40000410000 */
[----:B------:R-:W-:Y:S02]  /*2090*/  FMUL.FTZ R6, R42, R118 ;  /* 0x000000762a067220 */ /* 0x000fe40000410000 */
[----:B------:R-:W-:Y:S02]  /*20a0*/  FMUL.FTZ R7, R114, R7 ;  /* 0x0000000772077220 */ /* 0x000fe40000410000 */
[-C--:B------:R-:W-:Y:S02]  /*20b0*/  FFMA.FTZ R4, R42, R119.reuse, -R4 ;  /* 0x000000772a047223 */ /* 0x080fe40000010804 */
[----:B------:R-:W-:-:S02]  /*20c0*/  FFMA.FTZ R6, R43, R119, R6 ;  /* 0x000000772b067223 */ /* 0x000fc40000010006 */
[----:B------:R-:W-:Y:S02]  /*20d0*/  FFMA.FTZ R129, R122, R5, -R7 ;  /* 0x000000057a817223 */ /* 0x000fe40000010807 */
        /* <DEDUP_REMOVED lines=15> */
.L_x_14162:
[----:B0-----:R-:W-:Y:S05]  /*21d0*/  BSYNC B0 ;  /* 0x0000000000007941 */ /* 0x001fea0003800000 */
.L_x_14161:
        /* <DEDUP_REMOVED lines=8> */
[----:B-----5:R-:W-:Y:S01]  /*2260*/  SHFL.IDX PT, R45, R45, RZ, 0x1f ;  /* 0x00001fff2d2d7589 */ /* 0x020fe200000e0000 */
[----:B------:R-:W-:-:S03]  /*2270*/  FMUL.FTZ R123, R52, R41 ;  /* 0x00000029347b7220 */ /* 0x000fc60000410000 */
[----:B------:R-:W3:Y:S04]  /*2280*/  SHFL.UP PT, R4, R137, 0x1, RZ ;  /* 0x0420000089047989 */ /* 0x000ee800000e00ff */
[----:B------:R-:W4:Y:S04]  /*2290*/  SHFL.UP PT, R6, R5, 0x1, RZ ;  /* 0x0420000005067989 */ /* 0x000f2800000e00ff */
[----:B------:R-:W-:Y:S01]  /*22a0*/  SHFL.IDX PT, R44, R44, RZ, 0x1f ;  /* 0x00001fff2c2c7589 */ /* 0x000fe200000e0000 */
[C---:B0-----:R-:W-:Y:S02]  /*22b0*/  FMUL.FTZ R7, R5.reuse, R126 ;  /* 0x0000007e05077220 */ /* 0x041fe40000410000 */
[----:B--2---:R-:W-:-:S02]  /*22c0*/  FMUL.FTZ R113, R5, R124 ;  /* 0x0000007c05717220 */ /* 0x004fc40000410000 */
[C---:B------:R-:W-:Y:S02]  /*22d0*/  FFMA.FTZ R124, R137.reuse, R124, -R7 ;  /* 0x0000007c897c7223 */ /* 0x040fe40000010807 */
[----:B------:R-:W-:Y:S02]  /*22e0*/  FFMA.FTZ R113, R137, R126, R113 ;  /* 0x0000007e89717223 */ /* 0x000fe40000010071 */
[----:B------:R-:W-:Y:S02]  /*22f0*/  @P0 FADD.FTZ R129, R129, R124 ;  /* 0x0000007c81810221 */ /* 0x000fe40000010000 */
[----:B------:R-:W-:Y:S02]  /*2300*/  @P0 FADD.FTZ R128, R128, R113 ;  /* 0x0000007180800221 */ /* 0x000fe40000010000 */
[C---:B---3--:R-:W-:Y:S01]  /*2310*/  FMUL.FTZ R113, R5.reuse, R4 ;  /* 0x0000000405717220 */ /* 0x048fe20000410000 */
        /* <DEDUP_REMOVED lines=11> */
[C---:B------:R-:W-:Y:S02]  /*23d0*/  FFMA.FTZ R113, R137.reuse, R113, R126 ;  /* 0x0000007189717223 */ /* 0x040fe4000001007e */
[----:B------:R-:W-:Y:S02]  /*23e0*/  FFMA.FTZ R126, R137, R115, -R124 ;  /* 0x00000073897e7223 */ /* 0x000fe4000001087c */
[----:B------:R-:W-:Y:S02]  /*23f0*/  @P0 FADD.FTZ R128, R128, R113 ;  /* 0x0000007180800221 */ /* 0x000fe40000010000 */
[----:B---3--:R-:W-:Y:S02]  /*2400*/  FMUL.FTZ R124, R6, R4 ;  /* 0x00000004067c7220 */ /* 0x008fe40000410000 */
[----:B------:R-:W-:-:S02]  /*2410*/  @P0 FADD.FTZ R129, R129, R126 ;  /* 0x0000007e81810221 */ /* 0x000fc40000010000 */
[CC--:B----4-:R-:W-:Y:S01]  /*2420*/  FMUL.FTZ R7, R6.reuse, R5.reuse ;  /* 0x0000000506077220 */ /* 0x0d0fe20000410000 */
[----:B------:R-:W0:Y:S01]  /*2430*/  SHFL.UP PT, R126, R128, 0x4, RZ ;  /* 0x04800000807e7989 */ /* 0x000e2200000e00ff */
[C---:B------:R-:W-:Y:S02]  /*2440*/  FFMA.FTZ R5, R137.reuse, R5, R124 ;  /* 0x0000000589057223 */ /* 0x040fe4000001007c */
[----:B------:R-:W-:Y:S01]  /*2450*/  @P0 FFMA.FTZ R137, R137, R4, -R7 ;  /* 0x0000000489890223 */ /* 0x000fe20000010807 */
[----:B------:R-:W2:Y:S02]  /*2460*/  SHFL.UP PT, R124, R129, 0x4, RZ ;  /* 0x04800000817c7989 */ /* 0x000ea400000e00ff */
        /* <DEDUP_REMOVED lines=17> */
[----:B------:R-:W-:Y:S01]  /*2580*/  ISETP.GE.AND P0, PT, R76, 0x8, PT ;  /* 0x000000084c00780c */ /* 0x000fe20003f06270 */
[----:B------:R-:W-:-:S02]  /*2590*/  FMUL.FTZ R115, R50, R40 ;  /* 0x0000002832737220 */ /* 0x000fc40000410000 */
[----:B------:R-:W3:Y:S04]  /*25a0*/  SHFL.UP PT, R4, R137, 0x8, RZ ;  /* 0x0500000089047989 */ /* 0x000ee800000e00ff */
[----:B------:R-:W4:Y:S01]  /*25b0*/  SHFL.UP PT, R5, R6, 0x8, RZ ;  /* 0x0500000006057989 */ /* 0x000f2200000e00ff */
[C---:B0-----:R-:W-:Y:S02]  /*25c0*/  FMUL.FTZ R124, R6.reuse, R113 ;  /* 0x00000071067c7220 */ /* 0x041fe40000410000 */
[CC--:B--2---:R-:W-:Y:S02]  /*25d0*/  FMUL.FTZ R126, R6.reuse, R7.reuse ;  /* 0x00000007067e7220 */ /* 0x0c4fe40000410000 */
[----:B------:R-:W-:Y:S02]  /*25e0*/  FFMA.FTZ R7, R137, R7, R124 ;  /* 0x0000000789077223 */ /* 0x000fe4000001007c */
[----:B---3--:R-:W-:-:S02]  /*25f0*/  FMUL.FTZ R124, R6, R4 ;  /* 0x00000004067c7220 */ /* 0x008fc40000410000 */
[----:B------:R-:W-:Y:S02]  /*2600*/  @P0 FADD.FTZ R128, R128, R7 ;  /* 0x0000000780800221 */ /* 0x000fe40000010000 */
[CC--:B----4-:R-:W-:Y:S02]  /*2610*/  FFMA.FTZ R7, R137.reuse, R5.reuse, R124 ;  /* 0x0000000589077223 */ /* 0x0d0fe4000001007c */
[C---:B------:R-:W-:Y:S01]  /*2620*/  FMUL.FTZ R5, R6.reuse, R5 ;  /* 0x0000000506057220 */ /* 0x040fe20000410000 */
[----:B------:R-:W0:Y:S01]  /*2630*/  SHFL.UP PT, R138, R128, 0x10, RZ ;  /* 0x06000000808a7989 */ /* 0x000e2200000e00ff */
[C---:B------:R-:W-:Y:S01]  /*2640*/  FFMA.FTZ R126, R137.reuse, R113, -R126 ;  /* 0x00000071897e7223 */ /* 0x040fe2000001087e */
[----:B------:R-:W-:Y:S01]  /*2650*/  FSEL R7, R6, R7, !P0 ;  /* 0x0000000706077208 */ /* 0x000fe20004000000 */
[----:B------:R-:W-:Y:S02]  /*2660*/  @P0 FFMA.FTZ R137, R137, R4, -R5 ;  /* 0x0000000489890223 */ /* 0x000fe40000010805 */
[----:B------:R-:W-:Y:S01]  /*2670*/  @P0 FADD.FTZ R129, R129, R126 ;  /* 0x0000007e81810221 */ /* 0x000fe20000010000 */
[----:B------:R-:W-:Y:S01]  /*2680*/  ISETP.GE.AND P0, PT, R76, 0x10, PT ;  /* 0x000000104c00780c */ /* 0x000fe20003f06270 */
[----:B------:R-:W-:Y:S01]  /*2690*/  FMUL.FTZ R113, R50, R41 ;  /* 0x0000002932717220 */ /* 0x000fe20000410000 */
[----:B------:R-:W2:Y:S03]  /*26a0*/  SHFL.UP PT, R4, R137, 0x10, RZ ;  /* 0x0600000089047989 */ /* 0x000ea600000e00ff */
[-C--:B------:R-:W-:Y:S01]  /*26b0*/  FMUL.FTZ R124, R122, R113.reuse ;  /* 0x000000717a7c7220 */ /* 0x080fe20000410000 */
[----:B------:R-:W3:Y:S01]  /*26c0*/  SHFL.UP PT, R126, R129, 0x10, RZ ;  /* 0x06000000817e7989 */ /* 0x000ee200000e00ff */
[----:B------:R-:W-:-:S02]  /*26d0*/  FMUL.FTZ R5, R114, R113 ;  /* 0x0000007172057220 */ /* 0x000fc40000410000 */
[-C--:B------:R-:W-:Y:S01]  /*26e0*/  FFMA.FTZ R140, -R114, R115.reuse, -R124 ;  /* 0x00000073728c7223 */ /* 0x080fe2000001097c */
[----:B------:R-:W4:Y:S01]  /*26f0*/  SHFL.UP PT, R6, R7, 0x10, RZ ;  /* 0x0600000007067989 */ /* 0x000f2200000e00ff */
[----:B------:R-:W-:Y:S02]  /*2700*/  FMUL.FTZ R124, R52, R40 ;  /* 0x00000028347c7220 */ /* 0x000fe40000410000 */
[----:B------:R-:W-:Y:S02]  /*2710*/  FFMA.FTZ R125, R122, R115, -R5 ;  /* 0x000000737a7d7223 */ /* 0x000fe40000010805 */
[----:B------:R-:W-:Y:S02]  /*2720*/  FADD.FTZ R139, -R123, R140 ;  /* 0x0000008c7b8b7221 */ /* 0x000fe40000010100 */
[----:B------:R-:W-:Y:S02]  /*2730*/  FADD.FTZ R127, R124, R125 ;  /* 0x0000007d7c7f7221 */ /* 0x000fe40000010000 */
[----:B------:R-:W-:-:S02]  /*2740*/  FMUL.FTZ R125, R121, -R139 ;  /* 0x8000008b797d7220 */ /* 0x000fc40000410000 */
[----:B0-----:R-:W-:Y:S02]  /*2750*/  FMUL.FTZ R5, R7, R138 ;  /* 0x0000008a07057220 */ /* 0x001fe40000410000 */
[CC--:B------:R-:W-:Y:S02]  /*2760*/  FFMA.FTZ R141, R120.reuse, R127.reuse, -R125 ;  /* 0x0000007f788d7223 */ /* 0x0c0fe4000001087d */
[----:B------:R-:W-:Y:S02]  /*2770*/  FMUL.FTZ R142, R121, -R127 ;  /* 0x8000007f798e7220 */ /* 0x000fe40000410000 */
[----:B--2---:R-:W-:Y:S02]  /*2780*/  FMUL.FTZ R125, R7, R4 ;  /* 0x00000004077d7220 */ /* 0x004fe40000410000 */
[----:B------:R-:W-:Y:S02]  /*2790*/  FFMA.FTZ R142, R120, R139, R142 ;  /* 0x0000008b788e7223 */ /* 0x000fe4000001008e */
[----:B---3--:R-:W-:-:S02]  /*27a0*/  FFMA.FTZ R140, R137, R126, -R5 ;  /* 0x0000007e898c7223 */ /* 0x008fc40000010805 */
[C---:B------:R-:W-:Y:S02]  /*27b0*/  FMUL.FTZ R126, R7.reuse, R126 ;  /* 0x0000007e077e7220 */ /* 0x040fe40000410000 */
[-C--:B----4-:R-:W-:Y:S02]  /*27c0*/  FMUL.FTZ R5, R7, R6.reuse ;  /* 0x0000000607057220 */ /* 0x090fe40000410000 */
[C---:B------:R-:W-:Y:S02]  /*27d0*/  FFMA.FTZ R6, R137.reuse, R6, R125 ;  /* 0x0000000689067223 */ /* 0x040fe4000001007d */
[C---:B------:R-:W-:Y:S02]  /*27e0*/  FFMA.FTZ R127, R137.reuse, R138, R126 ;  /* 0x0000008a897f7223 */ /* 0x040fe4000001007e */
[----:B------:R-:W-:Y:S01]  /*27f0*/  @P0 FFMA.FTZ R137, R137, R4, -R5 ;  /* 0x0000000489890223 */ /* 0x000fe20000010805 */
[----:B------:R-:W-:Y:S01]  /*2800*/  FSEL R138, R7, R6, !P0 ;  /* 0x00000006078a7208 */ /* 0x000fe20004000000 */
[----:B------:R-:W-:Y:S01]  /*2810*/  @P0 FADD.FTZ R128, R128, R127 ;  /* 0x0000007f80800221 */ /* 0x000fe20000010000 */
[----:B------:R-:W-:Y:S01]  /*2820*/  HFMA2.MMA R5, -RZ, RZ, 0, 0 ;  /* 0x00000000ff057435 */ /* 0x000fe200000001ff */
[----:B------:R-:W-:Y:S01]  /*2830*/  @P0 FADD.FTZ R129, R129, R140 ;  /* 0x0000008c81810221 */ /* 0x000fe20000010000 */
[----:B------:R-:W-:Y:S01]  /*2840*/  ISETP.GE.AND P0, PT, R78, c[0x0][0x174], PT ;  /* 0x00005d004e007a0c */ /* 0x000fe20003f06270 */
[----:B------:R-:W-:Y:S01]  /*2850*/  SHFL.UP PT, R137, R137, 0x1, RZ ;  /* 0x0420000089897989 */ /* 0x000fe200000e00ff */
[C---:B------:R-:W-:Y:S01]  /*2860*/  FMUL.FTZ R125, R53.reuse, R41 ;  /* 0x00000029357d7220 */ /* 0x040fe20000410000 */
[----:B------:R-:W-:Y:S01]  /*2870*/  MOV R4, 0x3f800000 ;  /* 0x3f80000000047802 */ /* 0x000fe20000000f00 */
[----:B------:R-:W-:Y:S01]  /*2880*/  FMUL.FTZ R126, R53, R40 ;  /* 0x00000028357e7220 */ /* 0x000fe20000410000 */
[----:B------:R-:W0:Y:S01]  /*2890*/  SHFL.UP PT, R138, R138, 0x1, RZ ;  /* 0x042000008a8a7989 */ /* 0x000e2200000e00ff */
[----:B------:R-:W-:Y:S01]  /*28a0*/  FADD.FTZ R142, -R125, R142 ;  /* 0x0000008e7d8e7221 */ /* 0x000fe20000010100 */
[----:B------:R-:W-:Y:S01]  /*28b0*/  ISETP.NE.OR P0, PT, R110, RZ, P0 ;  /* 0x000000ff6e00720c */ /* 0x000fe20000705670 */
[----:B------:R-:W-:Y:S01]  /*28c0*/  FADD.FTZ R141, R126, R141 ;  /* 0x0000008d7e8d7221 */ /* 0x000fe20000010000 */
[----:B------:R-:W2:Y:S01]  /*28d0*/  SHFL.UP PT, R128, R128, 0x1, RZ ;  /* 0x0420000080807989 */ /* 0x000ea200000e00ff */
[C---:B------:R-:W-:Y:S01]  /*28e0*/  FMUL.FTZ R144, R118.reuse, -R142 ;  /* 0x8000008e76907220 */ /* 0x040fe20000410000 */
[----:B------:R-:W-:Y:S01]  /*28f0*/  CS2R R6, SRZ ;  /* 0x0000000000067805 */ /* 0x000fe2000001ff00 */
[----:B------:R-:W-:Y:S01]  /*2900*/  FMUL.FTZ R143, R118, -R141 ;  /* 0x8000008d768f7220 */ /* 0x000fe20000410000 */
[----:B------:R-:W3:Y:S01]  /*2910*/  SHFL.UP PT, R129, R129, 0x1, RZ ;  /* 0x0420000081817989 */ /* 0x000ee200000e00ff */
[C---:B-1----:R-:W-:Y:S01]  /*2920*/  FMUL.FTZ R140, R114.reuse, -R46 ;  /* 0x8000002e728c7220 */ /* 0x042fe20000410000 */
[----:B------:R-:W-:Y:S01]  /*2930*/  SHF.L.U32 R127, R51, 0x4, RZ ;  /* 0x00000004337f7819 */ /* 0x000fe200000006ff */
[----:B------:R-:W-:-:S02]  /*2940*/  FMUL.FTZ R139, R114, R47 ;  /* 0x0000002f728b7220 */ /* 0x000fc40000410000 */
[C---:B------:R-:W-:Y:S02]  /*2950*/  FFMA.FTZ R147, R119.reuse, R141, -R144 ;  /* 0x0000008d77937223 */ /* 0x040fe40000010890 */
[----:B------:R-:W-:Y:S01]  /*2960*/  FFMA.FTZ R144, R119, R142, R143 ;  /* 0x0000008e77907223 */ /* 0x000fe2000001008f */
[----:B------:R1:W4:Y:S01]  /*2970*/  @!P0 LDS.128 R4, [R127+0x1b80] ;  /* 0x001b80007f048984 */ /* 0x0003220000000c00 */
[----:B------:R-:W-:Y:S01]  /*2980*/  FFMA.FTZ R142, R122, -R47, R140 ;  /* 0x8000002f7a8e7223 */ /* 0x000fe2000001008c */
[----:B------:R-:W-:Y:S01]  /*2990*/  ISETP.NE.AND P0, PT, R110, 0x1f, PT ;  /* 0x0000001f6e00780c */ /* 0x000fe20003f05270 */
[----:B------:R-:W-:Y:S02]  /*29a0*/  FFMA.FTZ R141, R122, R46, -R139 ;  /* 0x0000002e7a8d7223 */ /* 0x000fe4000001088b */
[C---:B------:R-:W-:Y:S02]  /*29b0*/  FMUL.FTZ R143, R121.reuse, -R142 ;  /* 0x8000008e798f7220 */ /* 0x040fe40000410000 */
[----:B------:R-:W-:-:S02]  /*29c0*/  FMUL.FTZ R145, R121, -R141 ;  /* 0x8000008d79917220 */ /* 0x000fc40000410000 */
[CC--:B0-----:R-:W-:Y:S02]  /*29d0*/  FMUL.FTZ R139, R138.reuse, R45.reuse ;  /* 0x0000002d8a8b7220 */ /* 0x0c1fe40000410000 */
[-C--:B------:R-:W-:Y:S02]  /*29e0*/  FMUL.FTZ R140, R138, R44.reuse ;  /* 0x0000002c8a8c7220 */ /* 0x080fe40000410000 */
[C---:B------:R-:W-:Y:S02]  /*29f0*/  FFMA.FTZ R138, R137.reuse, R44, -R139 ;  /* 0x0000002c898a7223 */ /* 0x040fe4000001088b */
[----:B------:R-:W-:Y:S02]  /*2a00*/  FFMA.FTZ R137, R137, R45, R140 ;  /* 0x0000002d89897223 */ /* 0x000fe4000001008c */
[C---:B------:R-:W-:Y:S02]  /*2a10*/  FFMA.FTZ R143, R120.reuse, R141, -R143 ;  /* 0x0000008d788f7223 */ /* 0x040fe4000001088f */
[----:B------:R-:W-:-:S02]  /*2a20*/  FFMA.FTZ R145, R120, R142, R145 ;  /* 0x0000008e78917223 */ /* 0x000fc40000010091 */
[----:B--2---:R-:W-:Y:S02]  /*2a30*/  @P1 FADD.FTZ R45, R128, R137 ;  /* 0x00000089802d1221 */ /* 0x004fe40000010000 */
[----:B---3--:R-:W-:Y:S02]  /*2a40*/  @P1 FADD.FTZ R44, R129, R138 ;  /* 0x0000008a812c1221 */ /* 0x008fe40000010000 */
[----:B------:R-:W-:Y:S02]  /*2a50*/  FMUL.FTZ R128, R54, R40 ;  /* 0x0000002836807220 */ /* 0x000fe40000410000 */
[----:B------:R-:W-:Y:S02]  /*2a60*/  FMUL.FTZ R40, R118, -R145 ;  /* 0x8000009176287220 */ /* 0x000fe40000410000 */
[----:B------:R-:W-:Y:S02]  /*2a70*/  FMUL.FTZ R129, R54, R41 ;  /* 0x0000002936817220 */ /* 0x000fe40000410000 */
[----:B------:R-:W-:-:S02]  /*2a80*/  FMUL.FTZ R140, R118, -R143 ;  /* 0x8000008f768c7220 */ /* 0x000fc40000410000 */
[----:B------:R-:W-:Y:S02]  /*2a90*/  FMUL.FTZ R41, R43, R45 ;  /* 0x0000002d2b297220 */ /* 0x000fe40000410000 */
[----:B------:R-:W-:Y:S02]  /*2aa0*/  FADD.FTZ R138, R128, R147 ;  /* 0x00000093808a7221 */ /* 0x000fe40000010000 */
[----:B------:R-:W-:Y:S02]  /*2ab0*/  FFMA.FTZ R139, R119, R143, -R40 ;  /* 0x0000008f778b7223 */ /* 0x000fe40000010828 */
[----:B------:R-:W-:Y:S02]  /*2ac0*/  FMUL.FTZ R43, R43, R44 ;  /* 0x0000002c2b2b7220 */ /* 0x000fe40000410000 */
[----:B------:R-:W-:Y:S02]  /*2ad0*/  FADD.FTZ R137, -R129, R144 ;  /* 0x0000009081897221 */ /* 0x000fe40000010100 */
[----:B------:R-:W-:-:S02]  /*2ae0*/  FFMA.FTZ R140, R119, R145, R140 ;  /* 0x00000091778c7223 */ /* 0x000fc4000001008c */
[C---:B------:R-:W-:Y:S01]  /*2af0*/  FFMA.FTZ R44, R42.reuse, R44, -R41 ;  /* 0x0000002c2a2c7223 */ /* 0x040fe20000010829 */
[----:B------:R1:W0:Y:S01]  /*2b00*/  SHFL.DOWN PT, R143, R137, 0x1, 0x1f ;  /* 0x08201f00898f7f89 */ /* 0x00022200000e0000 */
[----:B------:R-:W-:-:S03]  /*2b10*/  FFMA.FTZ R43, R42, R45, R43 ;  /* 0x0000002d2a2b7223 */ /* 0x000fc6000001002b */
[----:B------:R1:W2:Y:S04]  /*2b20*/  SHFL.DOWN PT, R41, R138, 0x1, 0x1f ;  /* 0x08201f008a297f89 */ /* 0x0002a800000e0000 */
[----:B------:R1:W3:Y:S04]  /*2b30*/  SHFL.DOWN PT, R45, R139, 0x1, 0x1f ;  /* 0x08201f008b2d7f89 */ /* 0x0002e800000e0000 */
[----:B------:R1:W0:Y:S01]  /*2b40*/  SHFL.DOWN PT, R141, R140, 0x1, 0x1f ;  /* 0x08201f008c8d7f89 */ /* 0x00022200000e0000 */
[----:B------:R-:W-:Y:S05]  /*2b50*/  @!P0 BRA `(.L_x_14164) ;  /* 0x000000b000008947 */ /* 0x000fea0003800000 */
[C---:B0---4-:R-:W-:Y:S02]  /*2b60*/  FMUL.FTZ R40, R140.reuse, R141 ;  /* 0x0000008d8c287220 */ /* 0x051fe40000410000 */
[----:B------:R-:W-:-:S02]  /*2b70*/  FMUL.FTZ R42, R140, R143 ;  /* 0x0000008f8c2a7220 */ /* 0x000fc40000410000 */
        /* <DEDUP_REMOVED lines=9> */
.L_x_14164:
[----:B----4-:R-:W-:Y:S05]  /*2c10*/  BSYNC B0 ;  /* 0x0000000000007941 */ /* 0x010fea0003800000 */
.L_x_14163:
[----:B------:R-:W-:Y:S01]  /*2c20*/  ISETP.GT.U32.AND P0, PT, R110, 0x1d, PT ;  /* 0x0000001d6e00780c */ /* 0x000fe20003f04070 */
[----:B------:R-:W-:Y:S01]  /*2c30*/  FADD.FTZ R43, R132, R43 ;  /* 0x0000002b842b7221 */ /* 0x000fe20000010000 */
[----:B0-----:R0:W4:Y:S01]  /*2c40*/  SHFL.DOWN PT, R141, R139, 0x2, 0x1f ;  /* 0x08401f008b8d7f89 */ /* 0x00112200000e0000 */
[----:B------:R-:W-:Y:S01]  /*2c50*/  FADD.FTZ R131, R131, R44 ;  /* 0x0000002c83837221 */ /* 0x000fe20000010000 */
[----:B------:R-:W-:Y:S01]  /*2c60*/  BSSY B0, `(.L_x_14165) ;  /* 0x0000014000007945 */ /* 0x000fe20003800000 */
[C---:B------:R-:W-:Y:S01]  /*2c70*/  FMUL.FTZ R40, R118.reuse, R43 ;  /* 0x0000002b76287220 */ /* 0x040fe20000410000 */
[----:B------:R0:W1:Y:S01]  /*2c80*/  SHFL.DOWN PT, R143, R140, 0x2, 0x1f ;  /* 0x08401f008c8f7f89 */ /* 0x00006200000e0000 */
[-C--:B------:R-:W-:Y:S02]  /*2c90*/  FMUL.FTZ R42, R118, R131.reuse ;  /* 0x00000083762a7220 */ /* 0x080fe40000410000 */
[C---:B------:R-:W-:Y:S01]  /*2ca0*/  FFMA.FTZ R40, R119.reuse, R131, -R40 ;  /* 0x0000008377287223 */ /* 0x040fe20000010828 */
[----:B---3--:R0:W3:Y:S01]  /*2cb0*/  SHFL.DOWN PT, R45, R138, 0x2, 0x1f ;  /* 0x08401f008a2d7f89 */ /* 0x0080e200000e0000 */
[----:B--2---:R-:W-:-:S03]  /*2cc0*/  FFMA.FTZ R41, R119, R43, R42 ;  /* 0x0000002b77297223 */ /* 0x004fc6000001002a */
[----:B------:R0:W2:Y:S01]  /*2cd0*/  SHFL.DOWN PT, R145, R137, 0x2, 0x1f ;  /* 0x08401f0089917f89 */ /* 0x0000a200000e0000 */
        /* <DEDUP_REMOVED lines=12> */
.L_x_14166:
[----:B------:R-:W-:Y:S05]  /*2da0*/  BSYNC B0 ;  /* 0x0000000000007941 */ /* 0x000fea0003800000 */
.L_x_14165:
[----:B------:R-:W-:Y:S01]  /*2db0*/  ISETP.GT.U32.AND P0, PT, R110, 0x1b, PT ;  /* 0x0000001b6e00780c */ /* 0x000fe20003f04070 */
[C---:B------:R-:W-:Y:S01]  /*2dc0*/  FFMA.FTZ R42, R102.reuse, R135, R40 ;  /* 0x00000087662a7223 */ /* 0x040fe20000010028 */
[----:B----4-:R4:W0:Y:S01]  /*2dd0*/  SHFL.DOWN PT, R141, R140, 0x4, 0x1f ;  /* 0x08801f008c8d7f89 */ /* 0x01082200000e0000 */
[----:B------:R-:W-:Y:S01]  /*2de0*/  FFMA.FTZ R133, R102, R133, R41 ;  /* 0x0000008566857223 */ /* 0x000fe20000010029 */
[----:B------:R-:W-:Y:S01]  /*2df0*/  BSSY B0, `(.L_x_14167) ;  /* 0x0000016000007945 */ /* 0x000fe20003800000 */
[CC--:B------:R-:W-:Y:S01]  /*2e00*/  FMUL.FTZ R40, R121.reuse, R42.reuse ;  /* 0x0000002a79287220 */ /* 0x0c0fe20000410000 */
[----:B------:R4:W3:Y:S01]  /*2e10*/  SHFL.DOWN PT, R135, R139, 0x4, 0x1f ;  /* 0x08801f008b877f89 */ /* 0x0008e200000e0000 */
[-C--:B------:R-:W-:Y:S01]  /*2e20*/  FMUL.FTZ R41, R121, R133.reuse ;  /* 0x0000008579297220 */ /* 0x080fe20000410000 */
[----:B------:R-:W-:Y:S01]  /*2e30*/  ISETP.GT.U32.AND P1, PT, R110, 0x17, PT ;  /* 0x000000176e00780c */ /* 0x000fe20003f24070 */
[----:B------:R-:W-:Y:S01]  /*2e40*/  FFMA.FTZ R40, R120, R133, R40 ;  /* 0x0000008578287223 */ /* 0x000fe20000010028 */
[----:B---3--:R4:W3:Y:S01]  /*2e50*/  SHFL.DOWN PT, R45, R138, 0x4, 0x1f ;  /* 0x08801f008a2d7f89 */ /* 0x0088e200000e0000 */
[----:B------:R-:W-:Y:S01]  /*2e60*/  ISETP.GT.U32.AND P3, PT, R110, 0xf, PT ;  /* 0x0000000f6e00780c */ /* 0x000fe20003f64070 */
[----:B------:R-:W-:-:S02]  /*2e70*/  FFMA.FTZ R41, R120, R42, -R41 ;  /* 0x0000002a78297223 */ /* 0x000fc40000010829 */
[----:B-1----:R4:W1:Y:S01]  /*2e80*/  SHFL.DOWN PT, R143, R137, 0x4, 0x1f ;  /* 0x08801f00898f7f89 */ /* 0x00286200000e0000 */
[----:B------:R-:W-:Y:S05]  /*2e90*/  @P0 BRA `(.L_x_14168) ;  /* 0x000000b000000947 */ /* 0x000fea0003800000 */
[C---:B0-----:R-:W-:Y:S02]  /*2ea0*/  FMUL.FTZ R44, R140.reuse, R141 ;  /* 0x0000008d8c2c7220 */ /* 0x041fe40000410000 */
[C---:B-1----:R-:W-:Y:S02]  /*2eb0*/  FMUL.FTZ R132, R140.reuse, R143 ;  /* 0x0000008f8c847220 */ /* 0x042fe40000410000 */
[C---:B---3--:R-:W-:Y:S02]  /*2ec0*/  FMUL.FTZ R142, R140.reuse, R45 ;  /* 0x0000002d8c8e7220 */ /* 0x048fe40000410000 */
        /* <DEDUP_REMOVED lines=8> */
.L_x_14168:
[----:B------:R-:W-:Y:S05]  /*2f50*/  BSYNC B0 ;  /* 0x0000000000007941 */ /* 0x000fea0003800000 */
.L_x_14167:
[C---:B---3--:R-:W-:Y:S01]  /*2f60*/  FFMA.FTZ R45, R101.reuse, R134, R41 ;  /* 0x00000086652d7223 */ /* 0x048fe20000010029 */
[----:B------:R3:W4:Y:S01]  /*2f70*/  SHFL.DOWN PT, R135, R139, 0x8, 0x1f ;  /* 0x09001f008b877f89 */ /* 0x00072200000e0000 */
[----:B------:R-:W-:Y:S01]  /*2f80*/  BSSY B0, `(.L_x_14169) ;  /* 0x0000011000007945 */ /* 0x000fe20003800000 */
[----:B0-----:R-:W-:Y:S02]  /*2f90*/  FFMA.FTZ R141, R101, R136, R40 ;  /* 0x00000088658d7223 */ /* 0x001fe40000010028 */
[----:B-1----:R3:W0:Y:S04]  /*2fa0*/  SHFL.DOWN PT, R143, R140, 0x8, 0x1f ;  /* 0x09001f008c8f7f89 */ /* 0x00262800000e0000 */
[----:B------:R3:W1:Y:S04]  /*2fb0*/  SHFL.DOWN PT, R41, R138, 0x8, 0x1f ;  /* 0x09001f008a297f89 */ /* 0x00066800000e0000 */
[----:B--2---:R3:W2:Y:S01]  /*2fc0*/  SHFL.DOWN PT, R145, R137, 0x8, 0x1f ;  /* 0x09001f0089917f89 */ /* 0x0046a200000e0000 */
[----:B------:R-:W-:Y:S05]  /*2fd0*/  @P1 BRA `(.L_x_14170) ;  /* 0x000000b000001947 */ /* 0x000fea0003800000 */
[C---:B0-----:R-:W-:Y:S02]  /*2fe0*/  FMUL.FTZ R40, R140.reuse, R143 ;  /* 0x0000008f8c287220 */ /* 0x041fe40000410000 */
[----:B--2---:R-:W-:-:S02]  /*2ff0*/  FMUL.FTZ R44, R140, R145 ;  /* 0x000000918c2c7220 */ /* 0x004fc40000410000 */
[C---:B-1----:R-:W-:Y:S02]  /*3000*/  FMUL.FTZ R132, R140.reuse, R41 ;  /* 0x000000298c847220 */ /* 0x042fe40000410000 */
[-C--:B---34-:R-:W-:Y:S02]  /*3010*/  FMUL.FTZ R140, R140, R135.reuse ;  /* 0x000000878c8c7220 */ /* 0x098fe40000410000 */
[C---:B------:R-:W-:Y:S02]  /*3020*/  FFMA.FTZ R40, R139.reuse, R135, -R40 ;  /* 0x000000878b287223 */ /* 0x040fe40000010828 */
[C---:B------:R-:W-:Y:S02]  /*3030*/  FFMA.FTZ R41, R139.reuse, R41, -R44 ;  /* 0x000000298b297223 */ /* 0x040fe4000001082c */
[C---:B------:R-:W-:Y:S02]  /*3040*/  FFMA.FTZ R132, R139.reuse, R145, R132 ;  /* 0x000000918b847223 */ /* 0x040fe40000010084 */
[----:B------:R-:W-:Y:S01]  /*3050*/  FFMA.FTZ R140, R139, R143, R140 ;  /* 0x0000008f8b8c7223 */ /* 0x000fe2000001008c */
[----:B------:R-:W-:Y:S01]  /*3060*/  MOV R139, R40 ;  /* 0x00000028008b7202 */ /* 0x000fe20000000f00 */
[----:B------:R-:W-:-:S02]  /*3070*/  FADD.FTZ R138, R138, R41 ;  /* 0x000000298a8a7221 */ /* 0x000fc40000010000 */
[----:B------:R-:W-:Y:S02]  /*3080*/  FADD.FTZ R137, R137, R132 ;  /* 0x0000008489897221 */ /* 0x000fe40000010000 */
.L_x_14170:
[----:B------:R-:W-:Y:S05]  /*3090*/  BSYNC B0 ;  /* 0x0000000000007941 */ /* 0x000fea0003800000 */
.L_x_14169:
[----:B----4-:R4:W3:Y:S01]  /*30a0*/  SHFL.DOWN PT, R135, R139, 0x10, 0x1f ;  /* 0x0a001f008b877f89 */ /* 0x0108e200000e0000 */
[----:B------:R-:W-:Y:S01]  /*30b0*/  BSSY B0, `(.L_x_14171) ;  /* 0x0000011000007945 */ /* 0x000fe20003800000 */
[----:B------:R-:W-:Y:S02]  /*30c0*/  FMUL.FTZ R136, R0, R65 ;  /* 0x0000004100887220 */ /* 0x000fe40000410000 */
[----:B0-----:R4:W0:Y:S04]  /*30d0*/  SHFL.DOWN PT, R143, R140, 0x10, 0x1f ;  /* 0x0a001f008c8f7f89 */ /* 0x00182800000e0000 */
[----:B-1----:R4:W1:Y:S04]  /*30e0*/  SHFL.DOWN PT, R41, R138, 0x10, 0x1f ;  /* 0x0a001f008a297f89 */ /* 0x00286800000e0000 */
        /* <DEDUP_REMOVED lines=13> */
.L_x_14172:
[----:B------:R-:W-:Y:S05]  /*31c0*/  BSYNC B0 ;  /* 0x0000000000007941 */ /* 0x000fea0003800000 */
.L_x_14171:
[----:B------:R-:W-:Y:S01]  /*31d0*/  SHFL.DOWN PT, R147, R140, 0x1, 0x1f ;  /* 0x08201f008c937f89 */ /* 0x000fe200000e0000 */
[-C--:B------:R-:W-:Y:S01]  /*31e0*/  FFMA.FTZ R40, R106, -R136.reuse, R131 ;  /* 0x800000886a287223 */ /* 0x080fe20000010083 */
[----:B------:R-:W-:Y:S01]  /*31f0*/  ISETP.NE.AND P0, PT, R91, RZ, PT ;  /* 0x000000ff5b00720c */ /* 0x000fe20003f05270 */
[----:B-1----:R-:W-:Y:S01]  /*3200*/  FFMA.FTZ R41, R104, -R136, R43 ;  /* 0x8000008868297223 */ /* 0x002fe2000001002b */
[----:B---3--:R-:W-:Y:S01]  /*3210*/  SHFL.IDX PT, R135, R6, RZ, 0x1f ;  /* 0x00001fff06877589 */ /* 0x008fe200000e0000 */
[----:B------:R-:W-:Y:S01]  /*3220*/  FFMA.FTZ R44, R54, R131, RZ ;  /* 0x00000083362c7223 */ /* 0x000fe200000100ff */
[----:B------:R-:W-:Y:S01]  /*3230*/  BSSY B0, `(.L_x_14173) ;  /* 0x000008e000007945 */ /* 0x000fe20003800000 */
[----:B--2---:R-:W-:Y:S01]  /*3240*/  FMUL.FTZ R145, R102, R63 ;  /* 0x0000003f66917220 */ /* 0x004fe20000410000 */
[----:B------:R-:W1:Y:S01]  /*3250*/  SHFL.IDX PT, R134, R7, RZ, 0x1f ;  /* 0x00001fff07867589 */ /* 0x000e6200000e0000 */
[----:B------:R-:W-:Y:S02]  /*3260*/  FFMA.FTZ R132, R54, -R43, RZ ;  /* 0x8000002b36847223 */ /* 0x000fe400000100ff */
[----:B------:R-:W-:Y:S01]  /*3270*/  FFMA.FTZ R131, R53, R42, R44 ;  /* 0x0000002a35837223 */ /* 0x000fe2000001002c */
[----:B------:R-:W2:Y:S01]  /*3280*/  SHFL.DOWN PT, R146, R139, 0x1, 0x1f ;  /* 0x08201f008b927f89 */ /* 0x000ea200000e0000 */
[----:B------:R-:W-:-:S02]  /*3290*/  FMUL.FTZ R44, R114, R141 ;  /* 0x0000008d722c7220 */ /* 0x000fc40000410000 */
[----:B------:R-:W-:Y:S01]  /*32a0*/  FMUL.FTZ R144, R101, R66 ;  /* 0x0000004265907220 */ /* 0x000fe20000410000 */
[----:B------:R3:W5:Y:S01]  /*32b0*/  SHFL.IDX PT, R142, R140, RZ, 0x1f ;  /* 0x00001fff8c8e7589 */ /* 0x00076200000e0000 */
[----:B0-----:R-:W-:Y:S02]  /*32c0*/  FFMA.FTZ R143, R53, -R133, R132 ;  /* 0x80000085358f7223 */ /* 0x001fe40000010084 */
[----:B------:R-:W-:Y:S01]  /*32d0*/  FFMA.FTZ R43, R100, -R145, R133 ;  /* 0x80000091642b7223 */ /* 0x000fe20000010085 */
[----:B------:R-:W0:Y:S01]  /*32e0*/  SHFL.DOWN PT, R151, R137, 0x1, 0x1f ;  /* 0x08201f0089977f89 */ /* 0x000e2200000e0000 */
[-C--:B------:R-:W-:Y:S02]  /*32f0*/  FFMA.FTZ R133, R122, R45.reuse, -R44 ;  /* 0x0000002d7a857223 */ /* 0x080fe4000001082c */
[-C--:B------:R-:W-:Y:S01]  /*3300*/  FFMA.FTZ R132, R52, R45.reuse, R131 ;  /* 0x0000002d34847223 */ /* 0x080fe20000010083 */
[----:B------:R-:W4:Y:S02]  /*3310*/  SHFL.DOWN PT, R149, R138, 0x1, 0x1f ;  /* 0x08201f008a957f89 */ /* 0x000f2400000e0000 */
[----:B---34-:R-:W-:-:S02]  /*3320*/  FMUL.FTZ R140, R114, R45 ;  /* 0x0000002d728c7220 */ /* 0x018fc40000410000 */
[-C--:B------:R-:W-:Y:S01]  /*3330*/  FFMA.FTZ R44, R105, -R144.reuse, R45 ;  /* 0x80000090692c7223 */ /* 0x080fe2000001002d */
[----:B------:R3:W4:Y:S01]  /*3340*/  SHFL.IDX PT, R136, R139, RZ, 0x1f ;  /* 0x00001fff8b887589 */ /* 0x00072200000e0000 */
[----:B------:R-:W-:Y:S02]  /*3350*/  FFMA.FTZ R140, R122, R141, R140 ;  /* 0x0000008d7a8c7223 */ /* 0x000fe4000001008c */
[----:B------:R-:W-:Y:S01]  /*3360*/  FFMA.FTZ R45, R103, -R144, R141 ;  /* 0x80000090672d7223 */ /* 0x000fe2000001008d */
[----:B------:R-:W4:Y:S01]  /*3370*/  SHFL.IDX PT, R137, R137, RZ, 0x1f ;  /* 0x00001fff89897589 */ /* 0x000f2200000e0000 */
[----:B-1----:R-:W-:Y:S02]  /*3380*/  @P2 FMUL.FTZ R144, R147, R134 ;  /* 0x0000008693902220 */ /* 0x002fe40000410000 */
[----:B------:R-:W-:Y:S01]  /*3390*/  FFMA.FTZ R133, R109, R130, R133 ;  /* 0x000000826d857223 */ /* 0x000fe20000010085 */
[----:B------:R-:W1:Y:S01]  /*33a0*/  SHFL.IDX PT, R138, R138, RZ, 0x1f ;  /* 0x00001fff8a8a7589 */ /* 0x000e6200000e0000 */
[----:B---3--:R-:W-:-:S02]  /*33b0*/  @P2 FMUL.FTZ R139, R147, R135 ;  /* 0x00000087938b2220 */ /* 0x008fc40000410000 */
[----:B------:R-:W-:Y:S02]  /*33c0*/  FFMA.FTZ R130, R109, R112, R140 ;  /* 0x000000706d827223 */ /* 0x000fe4000001008c */
[C---:B--2---:R-:W-:Y:S02]  /*33d0*/  @P2 FFMA.FTZ R140, R146.reuse, R134, R139 ;  /* 0x00000086928c2223 */ /* 0x044fe4000001008b */
[----:B------:R-:W-:Y:S02]  /*33e0*/  @P2 FFMA.FTZ R144, R146, R135, -R144 ;  /* 0x0000008792902223 */ /* 0x000fe40000010890 */
[----:B-----5:R-:W-:Y:S02]  /*33f0*/  FMUL.FTZ R139, R142, R7 ;  /* 0x000000078e8b7220 */ /* 0x020fe40000410000 */
[----:B0-----:R-:W-:Y:S02]  /*3400*/  @P2 FADD.FTZ R134, R151, R140 ;  /* 0x0000008c97862221 */ /* 0x001fe40000010000 */
[----:B------:R-:W-:-:S02]  /*3410*/  @P2 FADD.FTZ R135, R149, R144 ;  /* 0x0000009095872221 */ /* 0x000fc40000010000 */
[-C--:B------:R-:W-:Y:S02]  /*3420*/  FMUL.FTZ R112, R142, R6.reuse ;  /* 0x000000068e707220 */ /* 0x080fe40000410000 */
[----:B----4-:R-:W-:Y:S02]  /*3430*/  FFMA.FTZ R139, R136, R6, -R139 ;  /* 0x00000006888b7223 */ /* 0x010fe4000001088b */
[-C--:B------:R-:W-:Y:S02]  /*3440*/  FMUL.FTZ R6, R134, -R47.reuse ;  /* 0x8000002f86067220 */ /* 0x080fe40000410000 */
[----:B------:R-:W-:Y:S02]  /*3450*/  FMUL.FTZ R47, R135, -R47 ;  /* 0x8000002f872f7220 */ /* 0x000fe40000410000 */
[----:B------:R-:W-:Y:S02]  /*3460*/  FFMA.FTZ R112, R136, R7, R112 ;  /* 0x0000000788707223 */ /* 0x000fe40000010070 */
[----:B------:R-:W-:-:S02]  /*3470*/  FFMA.FTZ R134, R134, R46, R47 ;  /* 0x0000002e86867223 */ /* 0x000fc4000001002f */
[C---:B------:R-:W-:Y:S02]  /*3480*/  FMUL.FTZ R7, R142.reuse, R5 ;  /* 0x000000058e077220 */ /* 0x040fe40000410000 */
[----:B------:R-:W-:Y:S02]  /*3490*/  FFMA.FTZ R6, R135, R46, -R6 ;  /* 0x0000002e87067223 */ /* 0x000fe40000010806 */
[----:B------:R-:W-:Y:S02]  /*34a0*/  FADD.FTZ R47, -R113, R134 ;  /* 0x00000086712f7221 */ /* 0x000fe40000010100 */
[----:B------:R-:W-:Y:S02]  /*34b0*/  FMUL.FTZ R142, R142, R4 ;  /* 0x000000048e8e7220 */ /* 0x000fe40000410000 */
[----:B------:R-:W-:Y:S02]  /*34c0*/  FMUL.FTZ R134, R109, R64 ;  /* 0x000000406d867220 */ /* 0x000fe40000410000 */
[----:B------:R-:W-:Y:S01]  /*34d0*/  FFMA.FTZ R4, R136, R4, -R7 ;  /* 0x0000000488047223 */ /* 0x000fe20000010807 */
[----:B------:R-:W-:Y:S01]  /*34e0*/  P2R R7, PR, RZ, 0x1 ;  /* 0x00000001ff077803 */ /* 0x000fe20000000000 */
[----:B------:R-:W-:-:S02]  /*34f0*/  FADD.FTZ R46, R115, R6 ;  /* 0x00000006732e7221 */ /* 0x000fc40000010000 */
[----:B------:R-:W-:Y:S02]  /*3500*/  FADD.FTZ R7, R137, R112 ;  /* 0x0000007089077221 */ /* 0x000fe40000010000 */
[-C--:B------:R-:W-:Y:S02]  /*3510*/  FFMA.FTZ R112, R99, -R134.reuse, R133 ;  /* 0x8000008663707223 */ /* 0x080fe40000010085 */
[----:B------:R-:W-:Y:S02]  /*3520*/  FFMA.FTZ R113, R107, -R134, R130 ;  /* 0x800000866b717223 */ /* 0x000fe40000010082 */
[----:B------:R-:W-:Y:S02]  /*3530*/  FMUL.FTZ R134, R50, R130 ;  /* 0x0000008232867220 */ /* 0x000fe40000410000 */
[----:B------:R-:W-:Y:S02]  /*3540*/  FMUL.FTZ R130, R114, -R46 ;  /* 0x8000002e72827220 */ /* 0x000fe40000410000 */
[----:B------:R-:W-:-:S02]  /*3550*/  FMUL.FTZ R115, R50, R133 ;  /* 0x0000008532737220 */ /* 0x000fc40000410000 */
[-C--:B------:R-:W-:Y:S02]  /*3560*/  FMUL.FTZ R133, R114, -R47.reuse ;  /* 0x8000002f72857220 */ /* 0x080fe40000410000 */
[----:B------:R-:W-:Y:S02]  /*3570*/  FFMA.FTZ R130, R122, R47, R130 ;  /* 0x0000002f7a827223 */ /* 0x000fe40000010082 */
[----:B------:R-:W-:Y:S02]  /*3580*/  FFMA.FTZ R5, R136, R5, R142 ;  /* 0x0000000588057223 */ /* 0x000fe4000001008e */
[----:B-1----:R-:W-:Y:S02]  /*3590*/  FADD.FTZ R6, R138, R139 ;  /* 0x0000008b8a067221 */ /* 0x002fe40000010000 */
[----:B------:R-:W-:Y:S02]  /*35a0*/  FFMA.FTZ R133, R122, R46, -R133 ;  /* 0x0000002e7a857223 */ /* 0x000fe40000010885 */
[----:B------:R-:W-:Y:S01]  /*35b0*/  FADD.FTZ R123, -R123, R130 ;  /* 0x000000827b7b7221 */ /* 0x000fe20000010100 */
[----:B------:R0:W-:Y:S01]  /*35c0*/  @!P0 STS.128 [R127+0x1b80], R4 ;  /* 0x001b80047f008388 */ /* 0x0001e20000000c00 */
[----:B------:R-:W-:-:S02]  /*35d0*/  FADD.FTZ R124, R124, R133 ;  /* 0x000000857c7c7221 */ /* 0x000fc40000010000 */
[----:B------:R-:W-:Y:S02]  /*35e0*/  FFMA.FTZ R131, R52, -R141, R143 ;  /* 0x8000008d34837223 */ /* 0x000fe4000001008f */
[----:B------:R-:W-:Y:S02]  /*35f0*/  FADD.FTZ R115, R132, R115 ;  /* 0x0000007384737221 */ /* 0x000fe40000010000 */
[-C--:B------:R-:W-:Y:S02]  /*3600*/  FMUL.FTZ R132, R47, R64.reuse ;  /* 0x000000402f847220 */ /* 0x080fe40000410000 */
[----:B------:R-:W-:Y:S02]  /*3610*/  FMUL.FTZ R122, R46, R64 ;  /* 0x000000402e7a7220 */ /* 0x000fe40000410000 */
[----:B------:R-:W-:Y:S02]  /*3620*/  FADD.FTZ R114, R131, -R134 ;  /* 0x8000008683727221 */ /* 0x000fe40000010000 */
[----:B------:R-:W-:-:S02]  /*3630*/  FMUL.FTZ R131, R113, R132 ;  /* 0x0000008471837220 */ /* 0x000fc40000410000 */
[----:B------:R-:W-:Y:S02]  /*3640*/  FMUL.FTZ R133, R113, R122 ;  /* 0x0000007a71857220 */ /* 0x000fe40000410000 */
[CC--:B0-----:R-:W-:Y:S02]  /*3650*/  FMUL.FTZ R5, R121.reuse, -R123.reuse ;  /* 0x8000007b79057220 */ /* 0x0c1fe40000410000 */
[-C--:B------:R-:W-:Y:S02]  /*3660*/  FMUL.FTZ R121, R121, -R124.reuse ;  /* 0x8000007c79797220 */ /* 0x080fe40000410000 */
[C---:B------:R-:W-:Y:S02]  /*3670*/  FFMA.FTZ R5, R120.reuse, R124, -R5 ;  /* 0x0000007c78057223 */ /* 0x040fe40000010805 */
[----:B------:R-:W-:Y:S02]  /*3680*/  FMUL.FTZ R6, R123, R66 ;  /* 0x000000427b067220 */ /* 0x000fe40000410000 */
[----:B------:R-:W-:-:S02]  /*3690*/  FFMA.FTZ R120, R120, R123, R121 ;  /* 0x0000007b78787223 */ /* 0x000fc40000010079 */
[----:B------:R-:W-:Y:S02]  /*36a0*/  FADD.FTZ R126, R126, R5 ;  /* 0x000000057e7e7221 */ /* 0x000fe40000010000 */
[----:B------:R-:W-:Y:S02]  /*36b0*/  FMUL.FTZ R4, R124, R66 ;  /* 0x000000427c047220 */ /* 0x000fe40000410000 */
[----:B------:R-:W-:Y:S02]  /*36c0*/  FMUL.FTZ R5, R45, R6 ;  /* 0x000000062d057220 */ /* 0x000fe40000410000 */
[----:B------:R-:W-:Y:S02]  /*36d0*/  FADD.FTZ R125, -R125, R120 ;  /* 0x000000787d7d7221 */ /* 0x000fe40000010100 */
[-C--:B------:R-:W-:Y:S02]  /*36e0*/  FMUL.FTZ R134, R109, R122.reuse ;  /* 0x0000007a6d867220 */ /* 0x080fe40000410000 */
[----:B------:R-:W-:-:S02]  /*36f0*/  FFMA.FTZ R127, R112, R122, R131 ;  /* 0x0000007a707f7223 */ /* 0x000fc40000010083 */
[----:B------:R-:W-:Y:S01]  /*3700*/  FFMA.FTZ R122, R112, R132, -R133 ;  /* 0x00000084707a7223 */ /* 0x000fe20000010885 */
[----:B------:R-:W-:Y:S01]  /*3710*/  STS [R75.X4+0x228], R134 ;  /* 0x000228864b007388 */ /* 0x000fe20000004800 */
[-C--:B------:R-:W-:Y:S02]  /*3720*/  FMUL.FTZ R7, R45, R4.reuse ;  /* 0x000000042d077220 */ /* 0x080fe40000410000 */
[-C--:B------:R-:W-:Y:S02]  /*3730*/  FMUL.FTZ R130, R101, R4.reuse ;  /* 0x0000000465827220 */ /* 0x080fe40000410000 */
[----:B------:R-:W-:Y:S02]  /*3740*/  FFMA.FTZ R133, R44, R4, R5 ;  /* 0x000000042c857223 */ /* 0x000fe40000010005 */
[----:B------:R-:W-:Y:S01]  /*3750*/  FMUL.FTZ R4, R118, -R125 ;  /* 0x8000007d76047220 */ /* 0x000fe20000410000 */
[----:B------:R0:W-:Y:S01]  /*3760*/  STS [R75.X4+0x220], R130 ;  /* 0x000220824b007388 */ /* 0x0001e20000004800 */
[----:B------:R-:W-:-:S02]  /*3770*/  FFMA.FTZ R135, R44, R6, -R7 ;  /* 0x000000062c877223 */ /* 0x000fc40000010807 */
[-C--:B------:R-:W-:Y:S02]  /*3780*/  FFMA.FTZ R5, R119, R126.reuse, -R4 ;  /* 0x0000007e77057223 */ /* 0x080fe40000010804 */
[----:B------:R-:W-:Y:S02]  /*3790*/  FMUL.FTZ R7, R126, R63 ;  /* 0x0000003f7e077220 */ /* 0x000fe40000410000 */
[----:B------:R-:W-:Y:S02]  /*37a0*/  FADD.FTZ R128, R128, R5 ;  /* 0x0000000580807221 */ /* 0x000fe40000010000 */
[----:B------:R-:W-:Y:S02]  /*37b0*/  FFMA.FTZ R42, R108, -R145, R42 ;  /* 0x800000916c2a7223 */ /* 0x000fe4000001002a */
[----:B------:R-:W-:Y:S02]  /*37c0*/  FMUL.FTZ R118, R118, -R126 ;  /* 0x8000007e76767220 */ /* 0x000fe40000410000 */
[----:B------:R-:W-:-:S02]  /*37d0*/  FMUL.FTZ R121, R125, R63 ;  /* 0x0000003f7d797220 */ /* 0x000fc40000410000 */
[-C--:B------:R-:W-:Y:S02]  /*37e0*/  FMUL.FTZ R5, R43, R7.reuse ;  /* 0x000000072b057220 */ /* 0x080fe40000410000 */
[----:B------:R-:W-:Y:S02]  /*37f0*/  FMUL.FTZ R120, R102, R7 ;  /* 0x0000000766787220 */ /* 0x000fe40000410000 */
[----:B------:R-:W-:Y:S02]  /*3800*/  FFMA.FTZ R118, R119, R125, R118 ;  /* 0x0000007d77767223 */ /* 0x000fe40000010076 */
[-C--:B------:R-:W-:Y:S01]  /*3810*/  FMUL.FTZ R4, R43, R121.reuse ;  /* 0x000000792b047220 */ /* 0x080fe20000410000 */
[----:B------:R1:W-:Y:S01]  /*3820*/  STS [R75.X4+0x218], R120 ;  /* 0x000218784b007388 */ /* 0x0003e20000004800 */
[-C--:B------:R-:W-:Y:S02]  /*3830*/  FFMA.FTZ R131, R42, R121.reuse, -R5 ;  /* 0x000000792a837223 */ /* 0x080fe40000010805 */
[----:B0-----:R-:W-:Y:S01]  /*3840*/  FMUL.FTZ R130, R102, R121 ;  /* 0x0000007966827220 */ /* 0x001fe20000410000 */
[----:B------:R-:W-:Y:S01]  /*3850*/  LEA R121, R78, 0xffffff80, 0x7 ;  /* 0xffffff804e797811 */ /* 0x000fe200078e38ff */
[----:B------:R-:W-:-:S02]  /*3860*/  FADD.FTZ R129, -R129, R118 ;  /* 0x0000007681817221 */ /* 0x000fc40000010100 */
[----:B------:R-:W-:Y:S01]  /*3870*/  FFMA.FTZ R119, R42, R7, R4 ;  /* 0x000000072a777223 */ /* 0x000fe20000010004 */
[----:B------:R0:W-:Y:S01]  /*3880*/  STS [R75.X4+0x21c], R130 ;  /* 0x00021c824b007388 */ /* 0x0001e20000004800 */
[-C--:B------:R-:W-:Y:S01]  /*3890*/  FMUL.FTZ R7, R129, R65.reuse ;  /* 0x0000004181077220 */ /* 0x080fe20000410000 */
[----:B-1----:R-:W-:Y:S01]  /*38a0*/  IADD3 R120, -R121, c[0x0][0x168], RZ ;  /* 0x00005a0079787a10 */ /* 0x002fe20007ffe1ff */
[----:B------:R-:W-:Y:S02]  /*38b0*/  FMUL.FTZ R5, R128, R65 ;  /* 0x0000004180057220 */ /* 0x000fe40000410000 */
[----:B------:R-:W-:Y:S01]  /*38c0*/  FMUL.FTZ R136, R109, R132 ;  /* 0x000000846d887220 */ /* 0x000fe20000410000 */
[----:B------:R-:W-:Y:S01]  /*38d0*/  LEA R134, R120, -R91, 0x1 ;  /* 0x8000005b78867211 */ /* 0x000fe200078e08ff */
[----:B------:R-:W-:Y:S02]  /*38e0*/  FMUL.FTZ R132, R101, R6 ;  /* 0x0000000665847220 */ /* 0x000fe40000410000 */
[C---:B------:R-:W-:Y:S01]  /*38f0*/  FMUL.FTZ R4, R41.reuse, R7 ;  /* 0x0000000729047220 */ /* 0x040fe20000410000 */
[----:B------:R-:W-:Y:S01]  /*3900*/  ISETP.GE.AND P0, PT, R134, 0x1, PT ;  /* 0x000000018600780c */ /* 0x000fe20003f06270 */
[-C--:B------:R-:W-:Y:S01]  /*3910*/  FMUL.FTZ R6, R41, R5.reuse ;  /* 0x0000000529067220 */ /* 0x080fe20000410000 */
[----:B0-----:R-:W-:Y:S01]  /*3920*/  SHF.L.U64.HI R130, R49, 0x2, R48 ;  /* 0x0000000231827819 */ /* 0x001fe20000010230 */
[C---:B------:R-:W-:Y:S01]  /*3930*/  FFMA.FTZ R4, R40.reuse, R5, R4 ;  /* 0x0000000528047223 */ /* 0x040fe20000010004 */
[----:B------:R-:W-:Y:S01]  /*3940*/  STS [R75.X4+0x22c], R136 ;  /* 0x00022c884b007388 */ /* 0x000fe20000004800 */
[----:B------:R-:W-:-:S02]  /*3950*/  FFMA.FTZ R6, R40, R7, -R6 ;  /* 0x0000000728067223 */ /* 0x000fc40000010806 */
[C---:B------:R-:W-:Y:S01]  /*3960*/  FMUL.FTZ R118, R0.reuse, R5 ;  /* 0x0000000500767220 */ /* 0x040fe20000410000 */
[----:B------:R0:W-:Y:S01]  /*3970*/  STS [R75.X4+0x224], R132 ;  /* 0x000224844b007388 */ /* 0x0001e20000004800 */
[----:B------:R-:W-:Y:S02]  /*3980*/  FMUL.FTZ R120, R0, R7 ;  /* 0x0000000700787220 */ /* 0x000fe40000410000 */
[----:B------:R-:W-:Y:S01]  /*3990*/  FADD.FTZ R4, RZ, R4 ;  /* 0x00000004ff047221 */ /* 0x000fe20000010000 */
[----:B------:R1:W-:Y:S01]  /*39a0*/  STS [R75.X4+0x210], R118 ;  /* 0x000210764b007388 */ /* 0x0003e20000004800 */
[----:B------:R-:W-:Y:S02]  /*39b0*/  FADD.FTZ R6, RZ, R6 ;  /* 0x00000006ff067221 */ /* 0x000fe40000010000 */
[----:B------:R-:W-:Y:S01]  /*39c0*/  FADD.FTZ R4, R4, R119 ;  /* 0x0000007704047221 */ /* 0x000fe20000010000 */
[----:B------:R1:W-:Y:S01]  /*39d0*/  STS [R75.X4+0x214], R120 ;  /* 0x000214784b007388 */ /* 0x0003e20000004800 */
[----:B------:R-:W-:Y:S01]  /*39e0*/  FADD.FTZ R6, R6, R131 ;  /* 0x0000008306067221 */ /* 0x000fe20000010000 */
[----:B------:R-:W-:Y:S01]  /*39f0*/  SHF.L.U32 R119, R49, 0x2, RZ ;  /* 0x0000000231777819 */ /* 0x000fe200000006ff */
[----:B0-----:R-:W-:-:S02]  /*3a00*/  FADD.FTZ R132, R4, R133 ;  /* 0x0000008504847221 */ /* 0x001fc40000010000 */
[----:B------:R-:W-:Y:S02]  /*3a10*/  FADD.FTZ R135, R6, R135 ;  /* 0x0000008706877221 */ /* 0x000fe40000010000 */
[----:B------:R-:W-:Y:S01]  /*3a20*/  IMAD R130, R130, c[0x0][0x2b0], RZ ;  /* 0x0000ac0082827a24 */ /* 0x000fe200078e02ff */
[----:B------:R-:W-:Y:S06]  /*3a30*/  BAR.SYNC.DEFER_BLOCKING 0x0 ;  /* 0x0000000000007b1d */ /* 0x000fec0000010000 */
[----:B------:R-:W-:Y:S05]  /*3a40*/  @!P0 BRA `(.L_x_14174) ;  /* 0x000000c000008947 */ /* 0x000fea0003800000 */
[----:B-1----:R-:W-:Y:S01]  /*3a50*/  LEA.HI.SX32 R118, R91, R91, 0x1b ;  /* 0x0000005b5b767211 */ /* 0x002fe200078fdaff */
        /* <DEDUP_REMOVED lines=11> */
.L_x_14174:
[----:B-1----:R-:W-:Y:S05]  /*3b10*/  BSYNC B0 ;  /* 0x0000000000007941 */ /* 0x002fea0003800000 */
.L_x_14173:
[----:B0-----:R0:W1:Y:S01]  /*3b20*/  LDS R7, [R74.X4+0x290] ;  /* 0x000290004a077984 */ /* 0x0010620000004800 */
[----:B------:R-:W-:Y:S01]  /*3b30*/  ISETP.GE.AND P6, PT, R134, 0x21, PT ;  /* 0x000000218600780c */ /* 0x000fe20003fc6270 */
[----:B------:R-:W-:Y:S01]  /*3b40*/  BSSY B0, `(.L_x_14175) ;  /* 0x000000e000007945 */ /* 0x000fe20003800000 */
[----:B------:R-:W-:Y:S01]  /*3b50*/  FADD.FTZ R127, R132, R127 ;  /* 0x0000007f847f7221 */ /* 0x000fe20000010000 */
[C---:B------:R-:W-:Y:S01]  /*3b60*/  ISETP.GE.AND P0, PT, R134.reuse, 0x41, PT ;  /* 0x000000418600780c */ /* 0x040fe20003f06270 */
        /* <DEDUP_REMOVED lines=11> */
.L_x_14176:
[----:B0-----:R-:W-:Y:S05]  /*3c20*/  BSYNC B0 ;  /* 0x0000000000007941 */ /* 0x001fea0003800000 */
.L_x_14175:
[----:B-1----:R0:W1:Y:S01]  /*3c30*/  LDS R7, [R73.X4+0x310] ;  /* 0x0003100049077984 */ /* 0x0020620000004800 */
[----:B------:R-:W-:Y:S01]  /*3c40*/  BSSY B0, `(.L_x_14177) ;  /* 0x0000005000007945 */ /* 0x000fe20003800000 */
[----:B------:R-:W-:Y:S05]  /*3c50*/  @!P0 BRA `(.L_x_14178) ;  /* 0x0000003000008947 */ /* 0x000fea0003800000 */
[----:B------:R-:W-:-:S05]  /*3c60*/  IMAD.WIDE.U32 R4, R119, c[0x0][0x2b0], R26 ;  /* 0x0000ac0077047a25 */ /* 0x000fca00078e001a */
[----:B------:R-:W-:-:S05]  /*3c70*/  IADD3 R5, R121, R5, RZ ;  /* 0x0000000579057210 */ /* 0x000fca0007ffe0ff */
[----:B-1----:R1:W-:Y:S02]  /*3c80*/  RED.E.ADD.F32.FTZ.RN.STRONG.GPU [R4.64], R7 ;  /* 0x000000070400798e */ /* 0x0023e4000c10e786 */
.L_x_14178:
[----:B------:R-:W-:Y:S05]  /*3c90*/  BSYNC B0 ;  /* 0x0000000000007941 */ /* 0x000fea0003800000 */
.L_x_14177:
[----:B-1----:R1:W2:Y:S01]  /*3ca0*/  LDS R7, [R72.X4+0x390] ;  /* 0x0003900048077984 */ /* 0x0022a20000004800 */
[----:B------:R-:W-:Y:S01]  /*3cb0*/  BSSY B0, `(.L_x_14179) ;  /* 0x0000005000007945 */ /* 0x000fe20003800000 */
[----:B------:R-:W-:Y:S05]  /*3cc0*/  @!P1 BRA `(.L_x_14180) ;  /* 0x0000003000009947 */ /* 0x000fea0003800000 */
[----:B------:R-:W-:-:S05]  /*3cd0*/  IMAD.WIDE.U32 R4, R119, c[0x0][0x2b0], R28 ;  /* 0x0000ac0077047a25 */ /* 0x000fca00078e001c */
[----:B------:R-:W-:-:S05]  /*3ce0*/  IADD3 R5, R121, R5, RZ ;  /* 0x0000000579057210 */ /* 0x000fca0007ffe0ff */
[----:B--2---:R2:W-:Y:S02]  /*3cf0*/  RED.E.ADD.F32.FTZ.RN.STRONG.GPU [R4.64], R7 ;  /* 0x000000070400798e */ /* 0x0045e4000c10e786 */
.L_x_14180:
[----:B------:R-:W-:Y:S05]  /*3d00*/  BSYNC B0 ;  /* 0x0000000000007941 */ /* 0x000fea0003800000 */
.L_x_14179:
[----:B--2---:R2:W3:Y:S01]  /*3d10*/  LDS R7, [R71.X4+0x410] ;  /* 0x0004100047077984 */ /* 0x0044e20000004800 */
[----:B------:R-:W-:Y:S01]  /*3d20*/  BSSY B0, `(.L_x_14181) ;  /* 0x0000005000007945 */ /* 0x000fe20003800000 */
[----:B------:R-:W-:Y:S05]  /*3d30*/  @!P2 BRA `(.L_x_14182) ;  /* 0x000000300000a947 */ /* 0x000fea0003800000 */
[----:B------:R-:W-:-:S05]  /*3d40*/  IMAD.WIDE.U32 R4, R119, c[0x0][0x2b0], R30 ;  /* 0x0000ac0077047a25 */ /* 0x000fca00078e001e */
[----:B------:R-:W-:-:S05]  /*3d50*/  IADD3 R5, R121, R5, RZ ;  /* 0x0000000579057210 */ /* 0x000fca0007ffe0ff */
[----:B---3--:R3:W-:Y:S02]  /*3d60*/  RED.E.ADD.F32.FTZ.RN.STRONG.GPU [R4.64], R7 ;  /* 0x000000070400798e */ /* 0x0087e4000c10e786 */
.L_x_14182:
[----:B------:R-:W-:Y:S05]  /*3d70*/  BSYNC B0 ;  /* 0x0000000000007941 */ /* 0x000fea0003800000 */
.L_x_14181:
[----:B---3--:R3:W4:Y:S01]  /*3d80*/  LDS R7, [R70.X4+0x490] ;  /* 0x0004900046077984 */ /* 0x0087220000004800 */
[----:B------:R-:W-:Y:S01]  /*3d90*/  BSSY B0, `(.L_x_14183) ;  /* 0x0000005000007945 */ /* 0x000fe20003800000 */
[----:B------:R-:W-:Y:S05]  /*3da0*/  @!P3 BRA `(.L_x_14184) ;  /* 0x000000300000b947 */ /* 0x000fea0003800000 */
[----:B------:R-:W-:-:S05]  /*3db0*/  IMAD.WIDE.U32 R4, R119, c[0x0][0x2b0], R32 ;  /* 0x0000ac0077047a25 */ /* 0x000fca00078e0020 */
[----:B------:R-:W-:-:S05]  /*3dc0*/  IADD3 R5, R121, R5, RZ ;  /* 0x0000000579057210 */ /* 0x000fca0007ffe0ff */
[----:B----4-:R4:W-:Y:S02]  /*3dd0*/  RED.E.ADD.F32.FTZ.RN.STRONG.GPU [R4.64], R7 ;  /* 0x000000070400798e */ /* 0x0109e4000c10e786 */
.L_x_14184:
[----:B------:R-:W-:Y:S05]  /*3de0*/  BSYNC B0 ;  /* 0x0000000000007941 */ /* 0x000fea0003800000 */
.L_x_14183:
[----:B------:R0:W1:Y:S01]  /*3df0*/  LDS R117, [R69.X4+0x510] ;  /* 0x0005100045757984 */ /* 0x0000620000004800 */
[----:B------:R-:W-:Y:S01]  /*3e00*/  BSSY B0, `(.L_x_14185) ;  /* 0x0000006000007945 */ /* 0x000fe20003800000 */
[----:B----4-:R-:W-:Y:S01]  /*3e10*/  IMAD.WIDE.U32 R4, R119, c[0x0][0x2b0], R36 ;  /* 0x0000ac0077047a25 */ /* 0x010fe200078e0024 */
[----:B------:R-:W-:Y:S05]  /*3e20*/  @!P4 BRA `(.L_x_14186) ;  /* 0x000000300000c947 */ /* 0x000fea0003800000 */
[----:B------:R-:W-:-:S05]  /*3e30*/  IMAD.WIDE.U32 R6, R119, c[0x0][0x2b0], R34 ;  /* 0x0000ac0077067a25 */ /* 0x000fca00078e0022 */
[----:B------:R-:W-:-:S05]  /*3e40*/  IADD3 R7, R121, R7, RZ ;  /* 0x0000000779077210 */ /* 0x000fca0007ffe0ff */
[----:B-1----:R1:W-:Y:S02]  /*3e50*/  RED.E.ADD.F32.FTZ.RN.STRONG.GPU [R6.64], R117 ;  /* 0x000000750600798e */ /* 0x0023e4000c10e786 */
.L_x_14186:
[----:B------:R-:W-:Y:S05]  /*3e60*/  BSYNC B0 ;  /* 0x0000000000007941 */ /* 0x000fea0003800000 */
.L_x_14185:
[----:B-1----:R1:W4:Y:S01]  /*3e70*/  LDS R7, [R68.X4+0x590] ;  /* 0x0005900044077984 */ /* 0x0023220000004800 */
[----:B------:R-:W-:Y:S01]  /*3e80*/  BSSY B0, `(.L_x_14187) ;  /* 0x0000004000007945 */ /* 0x000fe20003800000 */
[----:B------:R-:W-:Y:S05]  /*3e90*/  @!P5 BRA `(.L_x_14188) ;  /* 0x000000200000d947 */ /* 0x000fea0003800000 */
[----:B------:R-:W-:-:S05]  /*3ea0*/  IADD3 R5, R121, R5, RZ ;  /* 0x0000000579057210 */ /* 0x000fca0007ffe0ff */
[----:B----4-:R4:W-:Y:S02]  /*3eb0*/  RED.E.ADD.F32.FTZ.RN.STRONG.GPU [R4.64], R7 ;  /* 0x000000070400798e */ /* 0x0109e4000c10e786 */
.L_x_14188:
[----:B------:R-:W-:Y:S05]  /*3ec0*/  BSYNC B0 ;  /* 0x0000000000007941 */ /* 0x000fea0003800000 */
.L_x_14187:
        /* <DEDUP_REMOVED lines=52> */
[-C--:B------:R-:W-:Y:S02]  /*4210*/  FFMA.FTZ R114, R38, R123.reuse, -R46 ;  /* 0x0000007b26727223 */ /* 0x080fe4000001082e */
[----:B-1----:R-:W-:Y:S01]  /*4220*/  @!P0 FADD.FTZ R7, R7, R118 ;  /* 0x0000007607078221 */ /* 0x002fe20000010000 */
[----:B------:R-:W0:Y:S01]  /*4230*/  SHFL.DOWN PT, R116, R5, 0x10, 0x1f ;  /* 0x0a001f0005747f89 */ /* 0x000e2200000e0000 */
[C---:B------:R-:W-:Y:S02]  /*4240*/  FMUL.FTZ R46, R39.reuse, R126 ;  /* 0x0000007e272e7220 */ /* 0x040fe40000410000 */
[----:B----4-:R-:W-:Y:S01]  /*4250*/  @!P0 FADD.FTZ R6, R6, R117 ;  /* 0x0000007506068221 */ /* 0x010fe20000010000 */
[----:B------:R-:W-:Y:S01]  /*4260*/  SHFL.DOWN PT, R118, R7, 0x10, 0x1f ;  /* 0x0a001f0007767f89 */ /* 0x000fe200000e0000 */
[----:B------:R-:W-:-:S02]  /*4270*/  FMUL.FTZ R47, R39, R123 ;  /* 0x0000007b272f7220 */ /* 0x000fc40000410000 */
[----:B-----5:R-:W-:Y:S01]  /*4280*/  @!P0 FADD.FTZ R4, R4, R115 ;  /* 0x0000007304048221 */ /* 0x020fe20000010000 */
[----:B------:R-:W-:Y:S01]  /*4290*/  ISETP.GT.AND P0, PT, R76, 0xf, PT ;  /* 0x0000000f4c00780c */ /* 0x000fe20003f04270 */
[----:B------:R-:W1:Y:S01]  /*42a0*/  SHFL.DOWN PT, R115, R6, 0x10, 0x1f ;  /* 0x0a001f0006737f89 */ /* 0x000e6200000e0000 */
[C---:B------:R-:W-:Y:S02]  /*42b0*/  FFMA.FTZ R46, R38.reuse, R125, -R46 ;  /* 0x0000007d262e7223 */ /* 0x040fe4000001082e */
[----:B------:R-:W-:Y:S01]  /*42c0*/  FFMA.FTZ R47, R38, R124, R47 ;  /* 0x0000007c262f7223 */ /* 0x000fe2000001002f */
[----:B------:R-:W4:Y:S01]  /*42d0*/  SHFL.DOWN PT, R113, R4, 0x10, 0x1f ;  /* 0x0a001f0004717f89 */ /* 0x000f2200000e0000 */
[----:B------:R-:W-:Y:S02]  /*42e0*/  FMUL.FTZ R114, R45, R114 ;  /* 0x000000722d727220 */ /* 0x000fe40000410000 */
[----:B------:R-:W-:Y:S02]  /*42f0*/  FMUL.FTZ R46, R43, R46 ;  /* 0x0000002e2b2e7220 */ /* 0x000fe40000410000 */
[----:B------:R-:W-:-:S02]  /*4300*/  FMUL.FTZ R43, R39, R128 ;  /* 0x00000080272b7220 */ /* 0x000fc40000410000 */
[----:B------:R-:W-:Y:S02]  /*4310*/  FMUL.FTZ R45, R100, R125 ;  /* 0x0000007d642d7220 */ /* 0x000fe40000410000 */
[----:B------:R-:W-:Y:S02]  /*4320*/  FFMA.FTZ R47, R44, R47, R114 ;  /* 0x0000002f2c2f7223 */ /* 0x000fe40000010072 */
        /* <DEDUP_REMOVED lines=8> */
[----:B0-----:R-:W-:Y:S02]  /*43b0*/  @!P0 FADD.FTZ R5, R5, R116 ;  /* 0x0000007405058221 */ /* 0x001fe40000010000 */
[----:B-1----:R-:W-:-:S02]  /*43c0*/  @!P0 FADD.FTZ R6, R6, R115 ;  /* 0x0000007306068221 */ /* 0x002fc40000010000 */
[----:B------:R-:W-:Y:S02]  /*43d0*/  @!P0 FADD.FTZ R7, R7, R118 ;  /* 0x0000007607078221 */ /* 0x000fe40000010000 */
[----:B----4-:R-:W-:Y:S02]  /*43e0*/  @!P0 FADD.FTZ R4, R4, R113 ;  /* 0x0000007104048221 */ /* 0x010fe40000010000 */
        /* <DEDUP_REMOVED lines=27> */
.L_x_14190:
[----:B0-----:R-:W-:Y:S05]  /*45a0*/  BSYNC B0 ;  /* 0x0000000000007941 */ /* 0x001fea0003800000 */
.L_x_14189:
[----:B------:R-:W-:Y:S02]  /*45b0*/  IADD3 R51, R51, 0x1, RZ ;  /* 0x0000000133337810 */ /* 0x000fe40007ffe0ff */
[----:B------:R-:W-:-:S02]  /*45c0*/  IADD3 R49, P1, R49, 0x1, RZ ;  /* 0x0000000131317810 */ /* 0x000fc40007f3e0ff */
[----:B------:R-:W-:Y:S02]  /*45d0*/  ISETP.GE.AND P0, PT, R51, c[0x0][0x16c], PT ;  /* 0x00005b0033007a0c */ /* 0x000fe40003f06270 */
[----:B------:R-:W-:-:S11]  /*45e0*/  IADD3.X R48, RZ, R48, RZ, P1, !PT ;  /* 0x00000030ff307210 */ /* 0x000fd60000ffe4ff */
[----:B------:R-:W-:Y:S01]  /*45f0*/  @P0 CALL.REL.NOINC `(.L_x_14160) ;  /* 0x0000001000000944 */ /* 0x000fe20003c00000 */
[----:B------:R-:W-:Y:S05]  /*4600*/  BRA `(.L_x_14191) ;  /* 0xffffd27000007947 */ /* 0x000fea000383ffff */
.L_x_14160:
        /* <DEDUP_REMOVED lines=29> */
[----:B------:R-:W0:Y:S01]  /*47e0*/  @!P2 MUFU.EX2 R4, R4 ;  /* 0x000000040004a308 */ /* 0x000e220000000800 */
[----:B------:R-:W-:Y:S02]  /*47f0*/  @!P1 FMUL.FTZ R7, R7, -1.4426950216293334961 ;  /* 0xbfb8aa3b07079820 */ /* 0x000fe40000410000 */
[----:B------:R-:W-:-:S05]  /*4800*/  @!P0 FMUL.FTZ R0, R5, -1.4426950216293334961 ;  /* 0xbfb8aa3b05008820 */ /* 0x000fca0000410000 */
[----:B------:R-:W1:Y:S01]  /*4810*/  @!P1 MUFU.EX2 R7, R7 ;  /* 0x0000000700079308 */ /* 0x000e620000000800 */
[----:B------:R-:W-:Y:S02]  /*4820*/  @!P3 FMUL.FTZ R25, R25, -1.4426950216293334961 ;  /* 0xbfb8aa3b1919b820 */ /* 0x000fe40000410000 */
[----:B0-----:R-:W-:-:S05]  /*4830*/  @!P2 FADD.FTZ R24, R4, 1 ;  /* 0x3f8000000418a421 */ /* 0x001fca0000010000 */
[----:B------:R-:W0:Y:S01]  /*4840*/  @!P0 MUFU.EX2 R0, R0 ;  /* 0x0000000000008308 */ /* 0x000e220000000800 */
[----:B------:R-:W-:-:S05]  /*4850*/  IMAD.WIDE.U32 R4, R56, 0x10000, RZ ;  /* 0x0001000038047825 */ /* 0x000fca00078e00ff */
[----:B------:R-:W-:Y:S01]  /*4860*/  LOP3.LUT R23, R57, R5, RZ, 0xfc, !PT ;  /* 0x0000000539177212 */ /* 0x000fe200078efcff */
[----:B-1----:R-:W-:Y:S01]  /*4870*/  @!P1 FADD.FTZ R26, R7, 1 ;  /* 0x3f800000071a9421 */ /* 0x002fe20000010000 */
[----:B------:R-:W1:Y:S01]  /*4880*/  @!P2 MUFU.RCP R24, R24 ;  /* 0x000000180018a308 */ /* 0x000e620000001000 */
[----:B------:R-:W-:Y:S01]  /*4890*/  LOP3.LUT R22, R4, R27, RZ, 0xfc, !PT ;  /* 0x0000001b04167212 */ /* 0x000fe200078efcff */
[----:B------:R-:W-:-:S04]  /*48a0*/  IMAD R7, R92, c[0x0][0x2d8], RZ ;  /* 0x0000b6005c077a24 */ /* 0x000fc800078e02ff */
[----:B------:R4:W-:Y:S01]  /*48b0*/  STS.64 [R76.X8], R22 ;  /* 0x000000164c007388 */ /* 0x0009e20000008a00 */
[----:B------:R-:W-:-:S06]  /*48c0*/  NOP ;  /* 0x0000000000007918 */ /* 0x000fcc0000000000 */
[----:B------:R-:W5:Y:S01]  /*48d0*/  @!P3 MUFU.EX2 R25, R25 ;  /* 0x000000190019b308 */ /* 0x000f620000000800 */
[----:B------:R-:W2:Y:S01]  /*48e0*/  LDS.64 R4, [R76.X8] ;  /* 0x000000004c047984 */ /* 0x000ea20000008a00 */
[----:B0-----:R-:W-:Y:S02]  /*48f0*/  @!P0 FADD.FTZ R6, R0, 1 ;  /* 0x3f80000000068421 */ /* 0x001fe40000010000 */
[----:B-1----:R-:W-:Y:S01]  /*4900*/  @!P2 FMUL.FTZ R61, R61, R24 ;  /* 0x000000183d3da220 */ /* 0x002fe20000410000 */
[----:B------:R-:W-:Y:S01]  /*4910*/  SHF.L.U32 R24, R32, 0x7, RZ ;  /* 0x0000000720187819 */ /* 0x000fe200000006ff */
[----:B----4-:R-:W-:Y:S01]  /*4920*/  IMAD R23, R97, c[0x0][0x2e0], RZ ;  /* 0x0000b80061177a24 */ /* 0x010fe200078e02ff */
[----:B------:R-:W-:Y:S01]  /*4930*/  IADD3 R84, P2, R84, -0x100, RZ ;  /* 0xffffff0054547810 */ /* 0x000fe20007f5e0ff */
[----:B------:R-:W0:Y:S02]  /*4940*/  @!P1 MUFU.RCP R29, R26 ;  /* 0x0000001a001d9308 */ /* 0x000e240000001000 */
[----:B------:R-:W-:Y:S01]  /*4950*/  IMAD R23, R98, c[0x0][0x2e4], R23 ;  /* 0x0000b90062177a24 */ /* 0x000fe200078e0217 */
[----:B------:R-:W-:Y:S01]  /*4960*/  IADD3.X R85, R85, -0x1, RZ, P2, !PT ;  /* 0xffffffff55557810 */ /* 0x000fe200017fe4ff */
[----:B-----5:R-:W-:Y:S01]  /*4970*/  @!P3 FADD.FTZ R0, R25, 1 ;  /* 0x3f8000001900b421 */ /* 0x020fe20000010000 */
[----:B------:R-:W-:-:S03]  /*4980*/  SHF.R.S32.HI R25, RZ, 0x1f, R24 ;  /* 0x0000001fff197819 */ /* 0x000fc60000011418 */
[----:B------:R1:W4:Y:S01]  /*4990*/  @!P0 MUFU.RCP R30, R6 ;  /* 0x00000006001e8308 */ /* 0x0003220000001000 */
[----:B0-----:R-:W-:Y:S01]  /*49a0*/  @!P1 FMUL.FTZ R60, R60, R29 ;  /* 0x0000001d3c3c9220 */ /* 0x001fe20000410000 */
[----:B------:R-:W-:Y:S01]  /*49b0*/  IADD3 R82, P1, R82, -0x100, RZ ;  /* 0xffffff0052527810 */ /* 0x000fe20007f3e0ff */
[----:B------:R-:W-:-:S05]  /*49c0*/  IMAD R29, R94, c[0x0][0x2dc], R7 ;  /* 0x0000b7005e1d7a24 */ /* 0x000fca00078e0207 */
[----:B------:R-:W0:Y:S01]  /*49d0*/  @!P3 MUFU.RCP R27, R0 ;  /* 0x00000000001bb308 */ /* 0x000e220000001000 */
[----:B-1----:R-:W-:Y:S01]  /*49e0*/  IMAD.WIDE.U32 R6, R94, c[0x0][0x2d8], R24 ;  /* 0x0000b6005e067a25 */ /* 0x002fe200078e0018 */
[----:B------:R-:W-:-:S03]  /*49f0*/  IADD3.X R83, R83, -0x1, RZ, P1, !PT ;  /* 0xffffffff53537810 */ /* 0x000fc60000ffe4ff */
[----:B------:R-:W-:Y:S01]  /*4a00*/  IMAD.WIDE.U32 R24, R94, c[0x0][0x2f8], R24 ;  /* 0x0000be005e187a25 */ /* 0x000fe200078e0018 */
[----:B------:R-:W-:Y:S02]  /*4a10*/  IADD3 R7, R7, R29, RZ ;  /* 0x0000001d07077210 */ /* 0x000fe40007ffe0ff */
[----:B------:R-:W1:Y:S01]  /*4a20*/  F2F.F16.F32 R0, R60 ;  /* 0x0000003c00007304 */ /* 0x000e620000200800 */
[----:B----4-:R-:W-:Y:S02]  /*4a30*/  @!P0 FMUL.FTZ R59, R59, R30 ;  /* 0x0000001e3b3b8220 */ /* 0x010fe40000410000 */
[----:B------:R-:W-:-:S05]  /*4a40*/  IMAD.WIDE.U32 R6, R98, c[0x0][0x2e0], R6 ;  /* 0x0000b80062067a25 */ /* 0x000fca00078e0006 */
[----:B------:R-:W-:Y:S01]  /*4a50*/  IADD3 R7, R7, R23, RZ ;  /* 0x0000001707077210 */ /* 0x000fe20007ffe0ff */
[----:B0-----:R-:W-:Y:S01]  /*4a60*/  @!P3 FMUL.FTZ R62, R62, R27 ;  /* 0x0000001b3e3eb220 */ /* 0x001fe20000410000 */
[----:B------:R-:W-:Y:S01]  /*4a70*/  LEA R26, P0, R6, c[0x0][0x330], 0x1 ;  /* 0x0000cc00061a7a11 */ /* 0x000fe200078008ff */
[----:B------:R-:W-:Y:S01]  /*4a80*/  F2F.F16.F32 R28, R61 ;  /* 0x0000003d001c7304 */ /* 0x000fe20000200800 */
[----:B------:R-:W-:Y:S02]  /*4a90*/  ISETP.GT.AND P3, PT, R78, 0x1, PT ;  /* 0x000000014e00780c */ /* 0x000fe40003f64270 */
[----:B------:R-:W-:Y:S01]  /*4aa0*/  LEA.HI.X R27, R6, c[0x0][0x334], R7, 0x1, P0 ;  /* 0x0000cd00061b7a11 */ /* 0x000fe200000f0c07 */
[----:B-1----:R-:W-:Y:S01]  /*4ab0*/  IMAD.WIDE.U32 R22, R0, 0x10000, RZ ;  /* 0x0001000000167825 */ /* 0x002fe200078e00ff */
[----:B------:R-:W-:-:S03]  /*4ac0*/  MOV R78, R32 ;  /* 0x00000020004e7202 */ /* 0x000fc60000000f00 */
[----:B------:R-:W0:Y:S01]  /*4ad0*/  F2F.F16.F32 R31, R62 ;  /* 0x0000003e001f7304 */ /* 0x000e220000200800 */
[----:B------:R-:W-:-:S05]  /*4ae0*/  IMAD.WIDE R6, R91, 0x8, R26 ;  /* 0x000000085b067825 */ /* 0x000fca00078e021a */
[----:B--2---:R1:W-:Y:S02]  /*4af0*/  STG.E.64 [R6.64], R4 ;  /* 0x0000000406007986 */ /* 0x0043e4000c101b06 */
[----:B------:R2:W4:Y:S01]  /*4b00*/  F2F.F16.F32 R29, R59 ;  /* 0x0000003b001d7304 */ /* 0x0005220000200800 */
[----:B0-----:R-:W-:Y:S01]  /*4b10*/  PRMT R31, R28, 0x5410, R31 ;  /* 0x000054101c1f7816 */ /* 0x001fe2000000001f */
[----:B--2---:R-:W-:-:S03]  /*4b20*/  FADD.FTZ R59, R59, R88 ;  /* 0x000000583b3b7221 */ /* 0x004fc60000010000 */
[----:B------:R-:W-:Y:S01]  /*4b30*/  LOP3.LUT R27, R31, R23, RZ, 0xfc, !PT ;  /* 0x000000171f1b7212 */ /* 0x000fe200078efcff */
[----:B------:R-:W-:Y:S02]  /*4b40*/  IMAD R31, R97, c[0x0][0x300], RZ ;  /* 0x0000c000611f7a24 */ /* 0x000fe400078e02ff */
[----:B------:R-:W-:Y:S01]  /*4b50*/  FADD.FTZ R60, R59, R60 ;  /* 0x0000003c3b3c7221 */ /* 0x000fe20000010000 */
[----:B----4-:R-:W-:Y:S01]  /*4b60*/  LOP3.LUT R26, R22, R29, RZ, 0xfc, !PT ;  /* 0x0000001d161a7212 */ /* 0x010fe200078efcff */
[----:B------:R-:W-:Y:S01]  /*4b70*/  BAR.SYNC.DEFER_BLOCKING 0x0 ;  /* 0x0000000000007b1d */ /* 0x000fe20000010000 */
[----:B------:R-:W-:Y:S02]  /*4b80*/  IMAD R29, R92, c[0x0][0x2f8], RZ ;  /* 0x0000be005c1d7a24 */ /* 0x000fe400078e02ff */
[----:B------:R-:W-:Y:S02]  /*4b90*/  IMAD R31, R98, c[0x0][0x304], R31 ;  /* 0x0000c100621f7a24 */ /* 0x000fe400078e021f */
[----:B------:R-:W-:-:S02]  /*4ba0*/  IMAD R29, R94, c[0x0][0x2fc], R29 ;  /* 0x0000bf005e1d7a24 */ /* 0x000fc400078e021d */
[----:B------:R-:W-:-:S03]  /*4bb0*/  FADD.FTZ R61, R60, R61 ;  /* 0x0000003d3c3d7221 */ /* 0x000fc60000010000 */
[----:B------:R-:W-:Y:S01]  /*4bc0*/  IADD3 R25, R25, R29, RZ ;  /* 0x0000001d19197210 */ /* 0x000fe20007ffe0ff */
[----:B------:R-:W-:-:S04]  /*4bd0*/  FADD.FTZ R88, R61, R62 ;  /* 0x0000003e3d587221 */ /* 0x000fc80000010000 */
[----:B-1----:R-:W-:-:S05]  /*4be0*/  IMAD.WIDE.U32 R4, R98, c[0x0][0x300], R24 ;  /* 0x0000c00062047a25 */ /* 0x002fca00078e0018 */
        /* <DEDUP_REMOVED lines=14> */
.L_x_14151:
        /* <DEDUP_REMOVED lines=24> */
.L_x_14194:
[----:B0-----:R-:W-:Y:S05]  /*4e50*/  BSYNC B0 ;  /* 0x0000000000007941 */ /* 0x001fea0003800000 */
.L_x_14193:
        /* <DEDUP_REMOVED lines=23> */
.L_x_14196:
[----:B------:R-:W1:Y:S02]  /*4fd0*/  S2R R13, SR_TID.X ;  /* 0x00000000000d7919 */ /* 0x000e640000002100 */
.L_x_14197:
[----:B0-----:R-:W-:Y:S05]  /*4fe0*/  BSYNC B0 ;  /* 0x0000000000007941 */ /* 0x001fea0003800000 */
.L_x_14195:
        /* <DEDUP_REMOVED lines=10> */
.L_x_14198:
        /* <DEDUP_REMOVED lines=28> */
.L_x_14199:
        /* <DEDUP_REMOVED lines=11> */
.L_x_14778:


//--------------------- .text._Z25selective_scan_bwd_kernelI32Selective_Scan_bwd_kernel_traitsILi32ELi4ELb1ELb1ELb0ELb1ELb1EN3c104HalfENS1_7complexIfEEEEv12SSMParamsBwd --------------------------
	.section	.text._Z25selective_scan_bwd_kernelI32Selective_Scan_bwd_kernel_traitsILi32ELi4ELb1ELb1ELb0ELb1ELb1EN3c104HalfENS1_7complexIfEEEEv12SSMParamsBwd,"ax",@progbits
	.sectioninfo	@"SHI_REGISTERS=153"
	.align	128
        .global         _Z25selective_scan_bwd_kernelI32Selective_Scan_bwd_kernel_traitsILi32ELi4ELb1ELb1ELb0ELb1ELb1EN3c104HalfENS1_7complexIfEEEEv12SSMParamsBwd
        .type           _Z25selective_scan_bwd_kernelI32Selective_Scan_bwd_kernel_traitsILi32ELi4ELb1ELb1ELb0ELb1ELb1EN3c104HalfENS1_7complexIfEEEEv12SSMParamsBwd,@function
        .size           _Z25selective_scan_bwd_kernelI32Selective_Scan_bwd_kernel_traitsILi32ELi4ELb1ELb1ELb0ELb1ELb1EN3c104HalfENS1_7complexIfEEEEv12SSMParamsBwd,(.L_x_14779 - _Z25selective_scan_bwd_kernelI32Selective_Scan_bwd_kernel_traitsILi32ELi4ELb1ELb1ELb0ELb1ELb1EN3c104HalfENS1_7complexIfEEEEv12SSMParamsBwd)
        .other          _Z25selective_scan_bwd_kernelI32Selective_Scan_bwd_kernel_traitsILi32ELi4ELb1ELb1ELb0ELb1ELb1EN3c104HalfENS1_7complexIfEEEEv12SSMParamsBwd,@"STO_CUDA_ENTRY STV_DEFAULT"
_Z25selective_scan_bwd_kernelI32Selective_Scan_bwd_kernel_traitsILi32ELi4ELb1ELb1ELb0ELb1ELb1EN3c104HalfENS1_7complexIfEEEEv12SSMParamsBwd:
.text._Z25selective_scan_bwd_kernelI32Selective_Scan_bwd_kernel_traitsILi32ELi4ELb1ELb1ELb0ELb1ELb1EN3c104HalfENS1_7complexIfEEEEv12SSMParamsBwd:
        /* <DEDUP_REMOVED lines=16> */
[----:B------:R-:W-:Y:S02]  /*0100*/  @P0 LEA.HI.X R3, R100, c[0x0][0x23c], R99, 0x2, P2 ;  /* 0x00008f0064030a11 */ /* 0x000fe400010f1463 */
[----:B-1----:R-:W-:-:S03]  /*0110*/  IADD3 R6, R0, 0xffffffe, RZ ;  /* 0x0ffffffe00067810 */ /* 0x002fc60007ffe0ff */
[----:B------:R0:W5:Y:S01]  /*0120*/  @P0 LDG.E R98, [R2.64] ;  /* 0x0000000602620981 */ /* 0x000162000c1e1900 */
[----:B--2---:R-:W-:Y:S01]  /*0130*/  SHF.R.S32.HI R94, RZ, 0x1f, R97 ;  /* 0x0000001fff5e7819 */ /* 0x004fe20000011461 */
[----:B------:R1:W2:Y:S01]  /*0140*/  F2I.FTZ.U32.TRUNC.NTZ R7, R6 ;  /* 0x0000000600077305 */ /* 0x0002a2000021f000 */
[----:B------:R-:W-:Y:S01]  /*0150*/  MOV R12, c[0x0][0x174] ;  /* 0x00005d00000c7a02 */ /* 0x000fe20000000f00 */
[----:B------:R-:W-:Y:S01]  /*0160*/  IMAD R13, R99, c[0x0][0x1d8], RZ ;  /* 0x00007600630d7a24 */ /* 0x000fe200078e02ff */
[----:B------:R-:W-:Y:S02]  /*0170*/  @P1 LEA.HI.X R5, R100, c[0x0][0x254], R99, 0x2, P3 ;  /* 0x0000950064051a11 */ /* 0x000fe400018f1463 */
[----:B0-----:R-:W-:-:S03]  /*0180*/  IABS R2, R100 ;  /* 0x0000006400027213 */ /* 0x001fc60000000000 */
[----:B------:R0:W5:Y:S01]  /*0190*/  @P1 LDG.E R96, [R4.64] ;  /* 0x0000000604601981 */ /* 0x000162000c1e1900 */
[----:B-1----:R-:W-:Y:S01]  /*01a0*/  HFMA2.MMA R6, -RZ, RZ, 0, 0 ;  /* 0x00000000ff067435 */ /* 0x002fe200000001ff */
[----:B--2---:R-:W-:-:S05]  /*01b0*/  IADD3 R8, RZ, -R7, RZ ;  /* 0x80000007ff087210 */ /* 0x004fca0007ffe0ff */
[----:B------:R-:W-:-:S04]  /*01c0*/  IMAD R9, R8, R11, RZ ;  /* 0x0000000b08097224 */ /* 0x000fc800078e02ff */
        /* <DEDUP_REMOVED lines=10> */
[----:B------:R-:W-:Y:S01]  /*0270*/  IADD3 R3, R3, R7, RZ ;  /* 0x0000000703037210 */ /* 0x000fe20007ffe0ff */
[----:B------:R-:W-:Y:S01]  /*0280*/  IMAD R0, R94, c[0x0][0x278], RZ ;  /* 0x00009e005e007a24 */ /* 0x000fe200078e02ff */
[----:B------:R-:W-:Y:S01]  /*0290*/  LOP3.LUT R6, R100, c[0x0][0x178], RZ, 0x3c, !PT ;  /* 0x00005e0064067a12 */ /* 0x000fe200078e3cff */
[----:B------:R-:W-:Y:S01]  /*02a0*/  IMAD R8, R94, c[0x0][0x1e0], RZ ;  /* 0x000078005e087a24 */ /* 0x000fe200078e02ff */
[----:B------:R-:W-:Y:S01]  /*02b0*/  @!P2 IADD3 R95, R95, 0x1, RZ ;  /* 0x000000015f5fa810 */ /* 0x000fe20007ffe0ff */
[----:B------:R-:W-:Y:S01]  /*02c0*/  IMAD.WIDE.U32 R2, R100, c[0x0][0x1d8], R2 ;  /* 0x0000760064027a25 */ /* 0x000fe200078e0002 */
[----:B------:R-:W-:Y:S02]  /*02d0*/  LEA R11, R12, 0xffffff80, 0x7 ;  /* 0xffffff800c0b7811 */ /* 0x000fe400078e38ff */
[----:B------:R-:W-:Y:S01]  /*02e0*/  ISETP.GE.AND P3, PT, R6, RZ, PT ;  /* 0x000000ff0600720c */ /* 0x000fe20003f66270 */
[----:B------:R-:W-:Y:S01]  /*02f0*/  IMAD R17, R97, c[0x0][0x27c], R0 ;  /* 0x00009f0061117a24 */ /* 0x000fe200078e0200 */
[----:B------:R-:W-:Y:S01]  /*0300*/  ISETP.NE.AND P1, PT, RZ, c[0x0][0x178], PT ;  /* 0x00005e00ff007a0c */ /* 0x000fe20003f25270 */
[----:B------:R-:W-:Y:S01]  /*0310*/  IMAD R0, R100, c[0x0][0x1dc], R13 ;  /* 0x0000770064007a24 */ /* 0x000fe200078e020d */
[----:B------:R-:W-:Y:S01]  /*0320*/  @P0 IADD3 R95, R95, 0x1, RZ ;  /* 0x000000015f5f0810 */ /* 0x000fe20007ffe0ff */
[----:B0-----:R-:W-:Y:S01]  /*0330*/  IMAD.WIDE.U32 R4, R97, c[0x0][0x1e0], RZ ;  /* 0x0000780061047a25 */ /* 0x001fe200078e00ff */
[----:B------:R-:W-:-:S02]  /*0340*/  SHF.R.S32.HI R15, RZ, 0x1f, R11 ;  /* 0x0000001fff0f7819 */ /* 0x000fc4000001140b */
[----:B------:R-:W-:Y:S01]  /*0350*/  IADD3 R87, P0, R11, R2, RZ ;  /* 0x000000020b577210 */ /* 0x000fe20007f1e0ff */
[C---:B------:R-:W-:Y:S02]  /*0360*/  IMAD R9, R97.reuse, c[0x0][0x1e4], R8 ;  /* 0x0000790061097a24 */ /* 0x040fe400078e0208 */
[----:B------:R-:W-:Y:S01]  /*0370*/  IMAD.WIDE.U32 R6, R97, c[0x0][0x278], RZ ;  /* 0x00009e0061067a25 */ /* 0x000fe200078e00ff */
[----:B------:R-:W-:Y:S02]  /*0380*/  IADD3.X R0, R15, R3, R0, P0, !PT ;  /* 0x000000030f007210 */ /* 0x000fe400007fe400 */
[----:B------:R-:W-:Y:S01]  /*0390*/  IADD3 R5, R5, R9, RZ ;  /* 0x0000000905057210 */ /* 0x000fe20007ffe0ff */
[----:B------:R-:W-:Y:S01]  /*03a0*/  IMAD R10, R94, c[0x0][0x190], RZ ;  /* 0x000064005e0a7a24 */ /* 0x000fe200078e02ff */
[----:B------:R-:W-:Y:S01]  /*03b0*/  IADD3 R7, R7, R17, RZ ;  /* 0x0000001107077210 */ /* 0x000fe20007ffe0ff */
[----:B------:R-:W-:Y:S02]  /*03c0*/  IMAD R3, R99, c[0x0][0x1e8], RZ ;  /* 0x00007a0063037a24 */ /* 0x000fe400078e02ff */
[----:B------:R-:W-:-:S02]  /*03d0*/  IMAD R19, R97, c[0x0][0x194], R10 ;  /* 0x0000650061137a24 */ /* 0x000fc400078e020a */
[C---:B------:R-:W-:Y:S02]  /*03e0*/  IMAD R10, R100.reuse, c[0x0][0x1ec], R3 ;  /* 0x00007b00640a7a24 */ /* 0x040fe400078e0203 */
[----:B------:R-:W-:Y:S01]  /*03f0*/  IMAD.WIDE.U32 R2, R100, c[0x0][0x1e8], R4 ;  /* 0x00007a0064027a25 */ /* 0x000fe200078e0004 */
[----:B------:R-:W-:-:S03]  /*0400*/  @!P3 IADD3 R95, -R95, RZ, RZ ;  /* 0x000000ff5f5fb210 */ /* 0x000fc60007ffe1ff */
[----:B------:R-:W-:Y:S02]  /*0410*/  IMAD R17, R99, c[0x0][0x280], RZ ;  /* 0x0000a00063117a24 */ /* 0x000fe400078e02ff */
[----:B------:R-:W-:Y:S01]  /*0420*/  IMAD.WIDE.U32 R4, R100, c[0x0][0x280], R6 ;  /* 0x0000a00064047a25 */ /* 0x000fe200078e0006 */
[----:B------:R-:W-:Y:S02]  /*0430*/  @!P1 LOP3.LUT R95, RZ, c[0x0][0x178], RZ, 0x33, !PT ;  /* 0x00005e00ff5f9a12 */ /* 0x000fe400078e33ff */
[----:B------:R-:W-:Y:S01]  /*0440*/  IADD3 R21, P1, R11, R2, RZ ;  /* 0x000000020b157210 */ /* 0x000fe20007f3e0ff */
[----:B------:R-:W-:Y:S01]  /*0450*/  IMAD.WIDE.U32 R8, R97, c[0x0][0x190], RZ ;  /* 0x0000640061087a25 */ /* 0x000fe200078e00ff */
[----:B------:R-:W-:-:S03]  /*0460*/  IADD3 R11, P2, R11, R4, RZ ;  /* 0x000000040b0b7210 */ /* 0x000fc60007f5e0ff */
[----:B------:R-:W-:Y:S01]  /*0470*/  IMAD R17, R100, c[0x0][0x284], R17 ;  /* 0x0000a10064117a24 */ /* 0x000fe200078e0211 */
[----:B------:R-:W-:Y:S02]  /*0480*/  SHF.R.S32.HI R113, RZ, 0x1f, R95 ;  /* 0x0000001fff717819 */ /* 0x000fe4000001145f */
[----:B------:R-:W-:Y:S02]  /*0490*/  ISETP.NE.U32.AND P0, PT, RZ, c[0x0][0x260], PT ;  /* 0x00009800ff007a0c */ /* 0x000fe40003f05070 */
[----:B------:R-:W-:Y:S02]  /*04a0*/  IADD3 R9, R9, R19, RZ ;  /* 0x0000001309097210 */ /* 0x000fe40007ffe0ff */
[C---:B------:R-:W-:Y:S02]  /*04b0*/  IADD3.X R2, R15.reuse, R3, R10, P1, !PT ;  /* 0x000000030f027210 */ /* 0x040fe40000ffe40a */
[----:B------:R-:W-:Y:S02]  /*04c0*/  IADD3.X R4, R15, R5, R17, P2, !PT ;  /* 0x000000050f047210 */ /* 0x000fe400017fe411 */
[----:B------:R-:W-:-:S02]  /*04d0*/  ISETP.GE.AND P3, PT, R12, 0x1, PT ;  /* 0x000000010c00780c */ /* 0x000fc40003f66270 */
[----:B------:R-:W-:Y:S01]  /*04e0*/  LEA R13, R12, 0xffffff00, 0x8 ;  /* 0xffffff000c0d7811 */ /* 0x000fe200078e40ff */
[----:B------:R-:W-:Y:S01]  /*04f0*/  IMAD R12, R113, c[0x0][0x1a8], RZ ;  /* 0x00006a00710c7a24 */ /* 0x000fe200078e02ff */
[----:B------:R-:W-:Y:S02]  /*0500*/  ISETP.NE.AND.EX P0, PT, RZ, c[0x0][0x264], PT, P0 ;  /* 0x00009900ff007a0c */ /* 0x000fe40003f05300 */
[----:B------:R-:W-:Y:S02]  /*0510*/  LEA R86, P1, R87, c[0x0][0x240], 0x1 ;  /* 0x0000900057567a11 */ /* 0x000fe400078208ff */
[----:B------:R-:W-:Y:S01]  /*0520*/  LEA R20, P2, R21, c[0x0][0x248], 0x1 ;  /* 0x0000920015147a11 */ /* 0x000fe200078408ff */
[----:B------:R-:W-:Y:S01]  /*0530*/  IMAD.WIDE.U32 R8, R95, c[0x0][0x1a8], R8 ;  /* 0x00006a005f087a25 */ /* 0x000fe200078e0008 */
[----:B------:R-:W-:Y:S02]  /*0540*/  LEA.HI.X R87, R87, c[0x0][0x244], R0, 0x1, P1 ;  /* 0x0000910057577a11 */ /* 0x000fe400008f0c00 */
[----:B------:R-:W-:Y:S01]  /*0550*/  LEA.HI.X R21, R21, c[0x0][0x24c], R2, 0x1, P2 ;  /* 0x0000930015157a11 */ /* 0x000fe200010f0c02 */
[----:B------:R-:W-:Y:S01]  /*0560*/  IMAD R7, R95, c[0x0][0x1ac], R12 ;  /* 0x00006b005f077a24 */ /* 0x000fe200078e020c */
[----:B------:R-:W-:-:S02]  /*0570*/  ISETP.NE.U32.AND P1, PT, RZ, c[0x0][0x328], PT ;  /* 0x0000ca00ff007a0c */ /* 0x000fc40003f25070 */
[----:B------:R-:W-:Y:S02]  /*0580*/  ISETP.NE.U32.AND P2, PT, RZ, c[0x0][0x348], PT ;  /* 0x0000d200ff007a0c */ /* 0x000fe40003f45070 */
[----:B------:R-:W-:Y:S02]  /*0590*/  IADD3 R82, P4, R13, R8, RZ ;  /* 0x000000080d527210 */ /* 0x000fe40007f9e0ff */
[----:B------:R-:W-:Y:S02]  /*05a0*/  ISETP.NE.AND.EX P1, PT, RZ, c[0x0][0x32c], PT, P1 ;  /* 0x0000cb00ff007a0c */ /* 0x000fe40003f25310 */
[----:B------:R-:W-:Y:S02]  /*05b0*/  ISETP.NE.AND.EX P2, PT, RZ, c[0x0][0x34c], PT, P2 ;  /* 0x0000d300ff007a0c */ /* 0x000fe40003f45320 */
[----:B------:R-:W-:Y:S01]  /*05c0*/  IADD3 R8, R9, R7, RZ ;  /* 0x0000000709087210 */ /* 0x000fe20007ffe0ff */
[----:B------:R-:W-:Y:S01]  /*05d0*/  @P0 IMAD R0, R97, c[0x0][0x164], R100 ;  /* 0x0000590061000a24 */ /* 0x000fe200078e0264 */
[----:B------:R-:W-:-:S02]  /*05e0*/  MOV R3, c[0x0][0x29c] ;  /* 0x0000a70000037a02 */ /* 0x000fc40000000f00 */
[----:B------:R-:W-:Y:S02]  /*05f0*/  LEA.HI.X.SX32 R13, R13, R8, 0x1, P4 ;  /* 0x000000080d0d7211 */ /* 0x000fe400020f0eff */
[C---:B------:R-:W-:Y:S02]  /*0600*/  LEA R84, P4, R11.reuse, c[0x0][0x308], 0x1 ;  /* 0x0000c2000b547a11 */ /* 0x040fe400078808ff */
[----:B------:R-:W-:Y:S01]  /*0610*/  LEA R83, P5, R82, c[0x0][0x228], 0x1 ;  /* 0x00008a0052537a11 */ /* 0x000fe200078a08ff */
[----:B------:R-:W-:Y:S01]  /*0620*/  @P0 IMAD R0, R0, c[0x0][0x174], RZ ;  /* 0x00005d0000000a24 */ /* 0x000fe200078e02ff */
[----:B------:R-:W-:Y:S02]  /*0630*/  MOV R8, c[0x0][0x298] ;  /* 0x0000a60000087a02 */ /* 0x000fe40000000f00 */
[----:B------:R-:W-:Y:S02]  /*0640*/  SHF.R.U32.HI R2, RZ, 0x1, R3 ;  /* 0x00000001ff027819 */ /* 0x000fe40000011603 */
[----:B------:R-:W-:-:S02]  /*0650*/  LEA.HI.X R85, R11, c[0x0][0x30c], R4, 0x1, P4 ;  /* 0x0000c3000b557a11 */ /* 0x000fc400020f0c04 */
[----:B------:R-:W-:Y:S01]  /*0660*/  LEA.HI.X R82, R82, c[0x0][0x22c], R13, 0x1, P5 ;  /* 0x00008b0052527a11 */ /* 0x000fe200028f0c0d */
[----:B------:R-:W-:Y:S01]  /*0670*/  CS2R R10, SRZ ;  /* 0x00000000000a7805 */ /* 0x000fe2000001ff00 */
[----:B------:R-:W-:Y:S01]  /*0680*/  CS2R R12, SRZ ;  /* 0x00000000000c7805 */ /* 0x000fe2000001ff00 */
[----:B------:R-:W-:Y:S01]  /*0690*/  @P0 MOV R15, 0x10 ;  /* 0x00000010000f0802 */ /* 0x000fe20000000f00 */
[----:B------:R-:W-:Y:S01]  /*06a0*/  @P0 IMAD R0, R0, c[0x0][0x16c], RZ ;  /* 0x00005b0000000a24 */ /* 0x000fe200078e02ff */
[----:B------:R-:W-:Y:S01]  /*06b0*/  SHF.R.U64 R8, R8, 0x1, R3 ;  /* 0x0000000108087819 */ /* 0x000fe20000001203 */
[----:B------:R-:W-:Y:S01]  /*06c0*/  IMAD R3, R2, R97, RZ ;  /* 0x0000006102037224 */ /* 0x000fe200078e02ff */
[C---:B------:R-:W-:Y:S02]  /*06d0*/  @P1 LEA R12, P4, R100.reuse, c[0x0][0x328], 0x2 ;  /* 0x0000ca00640c1a11 */ /* 0x040fe400078810ff */
        /* <DEDUP_REMOVED lines=54> */
.L_x_14242:
[----:B------:R-:W-:Y:S01]  /*0a40*/  BAR.SYNC.DEFER_BLOCKING 0x0 ;  /* 0x0000000000007b1d */ /* 0x000fe20000010000 */
[----:B0-----:R-:W-:-:S06]  /*0a50*/  IMAD.WIDE R4, R93, 0x8, R86 ;  /* 0x000000085d047825 */ /* 0x001fcc00078e0256 */
[----:B------:R-:W2:Y:S01]  /*0a60*/  LDG.E.64 R4, [R4.64] ;  /* 0x0000000604047981 */ /* 0x000ea2000c1e1b00 */
[----:B------:R-:W-:-:S03]  /*0a70*/  IMAD.WIDE R6, R93, 0x8, R20 ;  /* 0x000000085d067825 */ /* 0x000fc600078e0214 */
[----:B--2---:R-:W-:Y:S01]  /*0a80*/  STS.64 [R78.X8], R4 ;  /* 0x000000044e007388 */ /* 0x004fe20000008a00 */
[----:B------:R-:W-:-:S06]  /*0a90*/  NOP ;  /* 0x0000000000007918 */ /* 0x000fcc0000000000 */
[----:B------:R-:W-:Y:S04]  /*0aa0*/  LDS.64 R22, [R78.X8] ;  /* 0x000000004e167984 */ /* 0x000fe80000008a00 */
[----:B------:R-:W-:Y:S06]  /*0ab0*/  BAR.SYNC.DEFER_BLOCKING 0x0 ;  /* 0x0000000000007b1d */ /* 0x000fec0000010000 */
[----:B------:R-:W2:Y:S01]  /*0ac0*/  LDG.E.64 R6, [R6.64] ;  /* 0x0000000606067981 */ /* 0x000ea2000c1e1b00 */
[----:B------:R-:W-:-:S03]  /*0ad0*/  IMAD.WIDE R26, R93, 0x8, R84 ;  /* 0x000000085d1a7825 */ /* 0x000fc600078e0254 */
[----:B--2---:R0:W-:Y:S01]  /*0ae0*/  STS.64 [R78.X8], R6 ;  /* 0x000000064e007388 */ /* 0x0041e20000008a00 */
[----:B------:R-:W-:-:S06]  /*0af0*/  NOP ;  /* 0x0000000000007918 */ /* 0x000fcc0000000000 */
[----:B------:R-:W1:Y:S04]  /*0b00*/  LDS.64 R32, [R78.X8] ;  /* 0x000000004e207984 */ /* 0x000e680000008a00 */
[----:B------:R-:W-:Y:S06]  /*0b10*/  BAR.SYNC.DEFER_BLOCKING 0x0 ;  /* 0x0000000000007b1d */ /* 0x000fec0000010000 */
[----:B------:R-:W2:Y:S01]  /*0b20*/  LDG.E.64 R26, [R26.64] ;  /* 0x000000061a1a7981 */ /* 0x000ea2000c1e1b00 */
[----:B------:R-:W-:Y:S01]  /*0b30*/  LEA R24, R80, 0xffffff80, 0x7 ;  /* 0xffffff8050187811 */ /* 0x000fe200078e38ff */
[----:B------:R-:W-:Y:S01]  /*0b40*/  IMAD R0, R94, c[0x0][0x1f0], RZ ;  /* 0x00007c005e007a24 */ /* 0x000fe200078e02ff */
[----:B------:R-:W-:Y:S01]  /*0b50*/  BSSY B0, `(.L_x_14201) ;  /* 0x000003d000007945 */ /* 0x000fe20003800000 */
[----:B0-----:R-:W-:Y:S01]  /*0b60*/  IMAD R7, R99, c[0x0][0x1f8], RZ ;  /* 0x00007e0063077a24 */ /* 0x001fe200078e02ff */
[----:B------:R-:W-:Y:S01]  /*0b70*/  SHF.R.S32.HI R25, RZ, 0x1f, R24 ;  /* 0x0000001fff197819 */ /* 0x000fe20000011418 */
[----:B------:R-:W-:-:S04]  /*0b80*/  IMAD R31, R97, c[0x0][0x1f4], R0 ;  /* 0x00007d00611f7a24 */ /* 0x000fc800078e0200 */
[----:B------:R-:W-:Y:S01]  /*0b90*/  IMAD.WIDE.U32 R28, R97, c[0x0][0x1f0], R24 ;  /* 0x00007c00611c7a25 */ /* 0x000fe200078e0018 */
[----:B-1----:R-:W-:Y:S01]  /*0ba0*/  HADD2.F32 R67, -RZ, R32.H0_H0 ;  /* 0x20000020ff437230 */ /* 0x002fe20000004100 */
[----:B------:R-:W-:-:S03]  /*0bb0*/  SHF.R.U64 R65, R32, 0x10, R33 ;  /* 0x0000001020417819 */ /* 0x000fc60000001221 */
[----:B------:R-:W-:Y:S01]  /*0bc0*/  IADD3 R29, R29, R31, RZ ;  /* 0x0000001f1d1d7210 */ /* 0x000fe20007ffe0ff */
[C---:B------:R-:W-:Y:S01]  /*0bd0*/  IMAD R31, R100.reuse, c[0x0][0x1fc], R7 ;  /* 0x00007f00641f7a24 */ /* 0x040fe200078e0207 */
[----:B------:R-:W-:Y:S01]  /*0be0*/  SHF.R.U32.HI R0, RZ, 0x10, R33 ;  /* 0x00000010ff007819 */ /* 0x000fe20000011621 */
[----:B-----5:R-:W-:Y:S01]  /*0bf0*/  FADD.FTZ R67, R67, R96 ;  /* 0x0000006043437221 */ /* 0x020fe20000010000 */
[----:B------:R-:W-:Y:S01]  /*0c00*/  HADD2.F32 R65, -RZ, R65.H0_H0 ;  /* 0x20000041ff417230 */ /* 0x000fe20000004100 */
[----:B------:R-:W-:-:S03]  /*0c10*/  IMAD.WIDE.U32 R6, R100, c[0x0][0x1f8], R28 ;  /* 0x00007e0064067a25 */ /* 0x000fc600078e001c */
[----:B------:R-:W-:Y:S01]  /*0c20*/  FSETP.GTU.FTZ.AND P2, PT, R67, 20, PT ;  /* 0x41a000004300780b */ /* 0x000fe20003f5c000 */
[----:B------:R-:W-:Y:S01]  /*0c30*/  FADD.FTZ R65, R65, R96 ;  /* 0x0000006041417221 */ /* 0x000fe20000010000 */
[----:B------:R-:W-:Y:S01]  /*0c40*/  IADD3 R29, R7, R31, RZ ;  /* 0x0000001f071d7210 */ /* 0x000fe20007ffe0ff */
[----:B------:R-:W-:-:S03]  /*0c50*/  HADD2.F32 R7, -RZ, R0.H0_H0 ;  /* 0x20000000ff077230 */ /* 0x000fc60000004100 */
[----:B------:R-:W-:Y:S02]  /*0c60*/  FSETP.GTU.FTZ.AND P3, PT, R65, 20, PT ;  /* 0x41a000004100780b */ /* 0x000fe40003f7c000 */
[----:B------:R-:W-:-:S05]  /*0c70*/  FADD.FTZ R66, R7, R96 ;  /* 0x0000006007427221 */ /* 0x000fca0000010000 */
[----:B------:R-:W-:Y:S01]  /*0c80*/  FSETP.GTU.FTZ.AND P1, PT, R66, 20, PT ;  /* 0x41a000004200780b */ /* 0x000fe20003f3c000 */
[----:B--2---:R0:W-:Y:S01]  /*0c90*/  STS.64 [R78.X8], R26 ;  /* 0x0000001a4e007388 */ /* 0x0041e20000008a00 */
[----:B------:R-:W-:-:S06]  /*0ca0*/  NOP ;  /* 0x0000000000007918 */ /* 0x000fcc0000000000 */
[----:B------:R1:W2:Y:S01]  /*0cb0*/  LDS.64 R4, [R78.X8] ;  /* 0x000000004e047984 */ /* 0x0002a20000008a00 */
[----:B0-----:R-:W-:Y:S01]  /*0cc0*/  HADD2.F32 R27, -RZ, R33.H0_H0 ;  /* 0x20000021ff1b7230 */ /* 0x001fe20000004100 */
[----:B------:R-:W-:-:S04]  /*0cd0*/  LEA R26, P0, R6, c[0x0][0x268], 0x1 ;  /* 0x00009a00061a7a11 */ /* 0x000fc800078008ff */
[----:B------:R-:W-:Y:S01]  /*0ce0*/  FADD.FTZ R68, R27, R96 ;  /* 0x000000601b447221 */ /* 0x000fe20000010000 */
[----:B------:R-:W-:-:S04]  /*0cf0*/  LEA.HI.X R27, R6, c[0x0][0x26c], R29, 0x1, P0 ;  /* 0x00009b00061b7a11 */ /* 0x000fc800000f0c1d */
[----:B------:R-:W-:Y:S01]  /*0d00*/  FSETP.GTU.FTZ.AND P0, PT, R68, 20, PT ;  /* 0x41a000004400780b */ /* 0x000fe20003f1c000 */
[----:B------:R-:W-:Y:S01]  /*0d10*/  IMAD.WIDE R6, R93, 0x8, R26 ;  /* 0x000000085d067825 */ /* 0x000fe200078e021a */
[----:B------:R-:W-:Y:S06]  /*0d20*/  @P2 BRA `(.L_x_14202) ;  /* 0x000001f000002947 */ /* 0x000fec0003800000 */
[----:B-1----:R-:W-:Y:S01]  /*0d30*/  FMUL.FTZ R67, R67, 1.4426950216293334961 ;  /* 0x3fb8aa3b43437820 */ /* 0x002fe20000410000 */
        /* <DEDUP_REMOVED lines=30> */
.L_x_14202:
[----:B-1----:R-:W-:Y:S05]  /*0f20*/  BSYNC B0 ;  /* 0x0000000000007941 */ /* 0x002fea0003800000 */
.L_x_14201:
        /* <DEDUP_REMOVED lines=33> */
.L_x_14204:
[----:B------:R-:W-:Y:S05]  /*1140*/  BSYNC B0 ;  /* 0x0000000000007941 */ /* 0x000fea0003800000 */
.L_x_14203:
        /* <DEDUP_REMOVED lines=33> */
.L_x_14206:
[----:B------:R-:W-:Y:S05]  /*1360*/  BSYNC B0 ;  /* 0x0000000000007941 */ /* 0x000fea0003800000 */
.L_x_14205:
        /* <DEDUP_REMOVED lines=33> */
.L_x_14208:
[----:B------:R-:W-:Y:S05]  /*1580*/  BSYNC B0 ;  /* 0x0000000000007941 */ /* 0x000fea0003800000 */
.L_x_14207:
[----:B------:R-:W-:Y:S06]  /*1590*/  BAR.SYNC.DEFER_BLOCKING 0x0 ;  /* 0x0000000000007b1d */ /* 0x000fec0000010000 */
[----:B------:R-:W3:Y:S01]  /*15a0*/  LDG.E.64 R26, [R6.64] ;  /* 0x00000006061a7981 */ /* 0x000ee2000c1e1b00 */
[----:B------:R-:W-:Y:S02]  /*15b0*/  IMAD R0, R94, c[0x0][0x200], RZ ;  /* 0x000080005e007a24 */ /* 0x000fe400078e02ff */
[----:B------:R-:W-:-:S04]  /*15c0*/  IMAD.WIDE.U32 R28, R97, c[0x0][0x200], R24 ;  /* 0x00008000611c7a25 */ /* 0x000fc800078e0018 */
        /* <DEDUP_REMOVED lines=14> */
[----:B------:R-:W-:-:S04]  /*16b0*/  ISETP.NE.U32.AND P0, PT, RZ, c[0x0][0x270], PT ;  /* 0x00009c00ff007a0c */ /* 0x000fc80003f05070 */
[----:B------:R-:W-:Y:S01]  /*16c0*/  ISETP.NE.AND.EX P0, PT, RZ, c[0x0][0x274], PT, P0 ;  /* 0x00009d00ff007a0c */ /* 0x000fe20003f05300 */
[----:B0-----:R-:W-:Y:S01]  /*16d0*/  HADD2.F32 R37, -RZ, R33.H0_H0 ;  /* 0x20000021ff257230 */ /* 0x001fe20000004100 */
[--C-:B------:R-:W-:Y:S01]  /*16e0*/  SHF.R.U32.HI R40, RZ, 0x10, R33.reuse ;  /* 0x00000010ff287819 */ /* 0x100fe20000011621 */
[----:B------:R-:W-:Y:S01]  /*16f0*/  HADD2.F32 R31, -RZ, R32.H0_H0 ;  /* 0x20000020ff1f7230 */ /* 0x000fe20000004100 */
[----:B------:R-:W-:Y:S02]  /*1700*/  SHF.R.U64 R34, R32, 0x10, R33 ;  /* 0x0000001020227819 */ /* 0x000fe40000001221 */
[----:B------:R-:W-:Y:S01]  /*1710*/  FMUL.FTZ R27, R37, -1.4426950216293334961 ;  /* 0xbfb8aa3b251b7820 */ /* 0x000fe20000410000 */
[----:B------:R-:W-:Y:S01]  /*1720*/  HADD2.F32 R40, -RZ, R40.H0_H0 ;  /* 0x20000028ff287230 */ /* 0x000fe20000004100 */
[----:B------:R-:W-:Y:S01]  /*1730*/  FMUL.FTZ R0, R31, -1.4426950216293334961 ;  /* 0xbfb8aa3b1f007820 */ /* 0x000fe20000410000 */
[----:B------:R-:W-:Y:S01]  /*1740*/  HADD2.F32 R34, -RZ, R34.H0_H0 ;  /* 0x20000022ff227230 */ /* 0x000fe20000004100 */
[----:B--2---:R-:W-:-:S02]  /*1750*/  SHF.R.U32.HI R32, RZ, 0x10, R5 ;  /* 0x00000010ff207819 */ /* 0x004fc40000011605 */
[----:B------:R-:W0:Y:S01]  /*1760*/  MUFU.EX2 R27, R27 ;  /* 0x0000001b001b7308 */ /* 0x000e220000000800 */
[----:B------:R-:W-:Y:S01]  /*1770*/  FMUL.FTZ R30, R40, -1.4426950216293334961 ;  /* 0xbfb8aa3b281e7820 */ /* 0x000fe20000410000 */
[----:B------:R-:W-:Y:S01]  /*1780*/  SHF.R.U64 R33, R4, 0x10, R5 ;  /* 0x0000001004217819 */ /* 0x000fe20000001205 */
[----:B------:R-:W-:-:S05]  /*1790*/  FMUL.FTZ R26, R34, -1.4426950216293334961 ;  /* 0xbfb8aa3b221a7820 */ /* 0x000fca0000410000 */
[----:B------:R-:W1:Y:S08]  /*17a0*/  MUFU.EX2 R30, R30 ;  /* 0x0000001e001e7308 */ /* 0x000e700000000800 */
[----:B------:R-:W2:Y:S08]  /*17b0*/  MUFU.EX2 R26, R26 ;  /* 0x0000001a001a7308 */ /* 0x000eb00000000800 */
[----:B------:R-:W4:Y:S01]  /*17c0*/  MUFU.EX2 R0, R0 ;  /* 0x0000000000007308 */ /* 0x000f220000000800 */
[----:B---3--:R0:W-:Y:S01]  /*17d0*/  STS.64 [R78.X8], R28 ;  /* 0x0000001c4e007388 */ /* 0x0081e20000008a00 */
[----:B------:R-:W-:-:S06]  /*17e0*/  NOP ;  /* 0x0000000000007918 */ /* 0x000fcc0000000000 */
[----:B------:R-:W3:Y:S01]  /*17f0*/  LDS.64 R6, [R78.X8] ;  /* 0x000000004e067984 */ /* 0x000ee20000008a00 */
[----:B0-----:R-:W-:Y:S02]  /*1800*/  FADD.FTZ R28, R27, 1 ;  /* 0x3f8000001b1c7421 */ /* 0x001fe40000010000 */
[----:B-1----:R-:W-:Y:S01]  /*1810*/  FADD.FTZ R29, R30, 1 ;  /* 0x3f8000001e1d7421 */ /* 0x002fe20000010000 */
[----:B------:R-:W-:Y:S01]  /*1820*/  HADD2.F32 R30, -RZ, R5.H0_H0 ;  /* 0x20000005ff1e7230 */ /* 0x000fe20000004100 */
[----:B------:R-:W0:Y:S01]  /*1830*/  MUFU.RCP R38, R28 ;  /* 0x0000001c00267308 */ /* 0x000e220000001000 */
[----:B--2---:R-:W-:Y:S02]  /*1840*/  FADD.FTZ R27, R26, 1 ;  /* 0x3f8000001a1b7421 */ /* 0x004fe40000010000 */
[----:B----4-:R-:W-:Y:S01]  /*1850*/  FADD.FTZ R5, R0, 1 ;  /* 0x3f80000000057421 */ /* 0x010fe20000010000 */
[----:B------:R-:W-:-:S04]  /*1860*/  HADD2.F32 R0, -RZ, R32.H0_H0 ;  /* 0x20000020ff007230 */ /* 0x000fc80000004100 */
[----:B------:R-:W-:Y:S08]  /*1870*/  MUFU.RCP R41, R29 ;  /* 0x0000001d00297308 */ /* 0x000ff00000001000 */
[----:B------:R-:W1:Y:S01]  /*1880*/  MUFU.RCP R35, R27 ;  /* 0x0000001b00237308 */ /* 0x000e620000001000 */
[----:B0-----:R-:W-:-:S04]  /*1890*/  FADD.FTZ R26, -R38, 1 ;  /* 0x3f800000261a7421 */ /* 0x001fc80000010100 */
[C---:B------:R-:W-:Y:S02]  /*18a0*/  FFMA.FTZ R26, R37.reuse, R26, 1 ;  /* 0x3f800000251a7423 */ /* 0x040fe4000001001a */
[----:B------:R-:W-:Y:S01]  /*18b0*/  FMUL.FTZ R37, R37, R38 ;  /* 0x0000002625257220 */ /* 0x000fe20000410000 */
[----:B------:R1:W0:Y:S01]  /*18c0*/  MUFU.RCP R32, R5 ;  /* 0x0000000500207308 */ /* 0x0002220000001000 */
[----:B---3--:R-:W-:Y:S01]  /*18d0*/  HADD2.F32 R39, -RZ, R7.H0_H0 ;  /* 0x20000007ff277230 */ /* 0x008fe20000004100 */
[--C-:B------:R-:W-:Y:S01]  /*18e0*/  SHF.R.U32.HI R42, RZ, 0x10, R7.reuse ;  /* 0x00000010ff2a7819 */ /* 0x100fe20000011607 */
[----:B-1----:R-:W-:Y:S01]  /*18f0*/  FADD.FTZ R5, -R35, 1 ;  /* 0x3f80000023057421 */ /* 0x002fe20000010100 */
[----:B------:R-:W-:Y:S01]  /*1900*/  SHF.R.U64 R36, R6, 0x10, R7 ;  /* 0x0000001006247819 */ /* 0x000fe20000001207 */
[----:B------:R-:W-:Y:S02]  /*1910*/  FADD.FTZ R7, -R41, 1 ;  /* 0x3f80000029077421 */ /* 0x000fe40000010100 */
[----:B------:R-:W-:Y:S01]  /*1920*/  FMUL.FTZ R29, R30, R39 ;  /* 0x000000271e1d7220 */ /* 0x000fe20000410000 */
[----:B------:R-:W-:Y:S01]  /*1930*/  HADD2.F32 R42, -RZ, R42.H0_H0 ;  /* 0x2000002aff2a7230 */ /* 0x000fe20000004100 */
[----:B------:R-:W-:Y:S01]  /*1940*/  FFMA.FTZ R7, R40, R7, 1 ;  /* 0x3f80000028077423 */ /* 0x000fe20000010007 */
[----:B------:R-:W-:Y:S01]  /*1950*/  HADD2.F32 R36, -RZ, R36.H0_H0 ;  /* 0x20000024ff247230 */ /* 0x000fe20000004100 */
[----:B------:R-:W-:Y:S01]  /*1960*/  FMUL.FTZ R29, R38, R29 ;  /* 0x0000001d261d7220 */ /* 0x000fe20000410000 */
[----:B------:R-:W-:Y:S01]  /*1970*/  SHF.R.U64 R38, R22, 0x10, R23 ;  /* 0x0000001016267819 */ /* 0x000fe20000001217 */
[----:B------:R-:W-:-:S02]  /*1980*/  FMUL.FTZ R28, R0, R42 ;  /* 0x0000002a001c7220 */ /* 0x000fc40000410000 */
[----:B------:R-:W-:Y:S01]  /*1990*/  FMUL.FTZ R27, R29, R26 ;  /* 0x0000001a1d1b7220 */ /* 0x000fe20000410000 */
[----:B------:R-:W-:Y:S01]  /*19a0*/  HADD2.F32 R29, -RZ, R33.H0_H0 ;  /* 0x20000021ff1d7230 */ /* 0x000fe20000004100 */
[----:B------:R-:W-:Y:S01]  /*19b0*/  FMUL.FTZ R28, R41, R28 ;  /* 0x0000001c291c7220 */ /* 0x000fe20000410000 */
[----:B------:R-:W-:-:S03]  /*19c0*/  HADD2.F32 R33, -RZ, R6.H0_H0 ;  /* 0x20000006ff217230 */ /* 0x000fc60000004100 */
[----:B------:R-:W-:Y:S01]  /*19d0*/  FMUL.FTZ R26, R29, R36 ;  /* 0x000000241d1a7220 */ /* 0x000fe20000410000 */
[----:B------:R-:W-:Y:S01]  /*19e0*/  F2F.F16.F32 R27, R27 ;  /* 0x0000001b001b7304 */ /* 0x000fe20000200800 */
[----:B------:R-:W-:Y:S01]  /*19f0*/  FMUL.FTZ R43, R28, R7 ;  /* 0x000000071c2b7220 */ /* 0x000fe20000410000 */
[----:B------:R-:W-:Y:S01]  /*1a00*/  HADD2.F32 R28, -RZ, R4.H0_H0 ;  /* 0x20000004ff1c7230 */ /* 0x000fe20000004100 */
[----:B------:R-:W-:Y:S02]  /*1a10*/  FFMA.FTZ R7, R34, R5, 1 ;  /* 0x3f80000022077423 */ /* 0x000fe40000010005 */
[----:B------:R-:W-:Y:S02]  /*1a20*/  FMUL.FTZ R26, R35, R26 ;  /* 0x0000001a231a7220 */ /* 0x000fe40000410000 */
[----:B0-----:R-:W-:Y:S01]  /*1a30*/  FADD.FTZ R4, -R32, 1 ;  /* 0x3f80000020047421 */ /* 0x001fe20000010100 */
[----:B------:R-:W0:Y:S01]  /*1a40*/  F2F.F16.F32 R44, R43 ;  /* 0x0000002b002c7304 */ /* 0x000e220000200800 */
[----:B------:R-:W-:-:S02]  /*1a50*/  FMUL.FTZ R5, R28, R33 ;  /* 0x000000211c057220 */ /* 0x000fc40000410000 */
[----:B------:R-:W-:Y:S02]  /*1a60*/  FMUL.FTZ R7, R26, R7 ;  /* 0x000000071a077220 */ /* 0x000fe40000410000 */
[C---:B------:R-:W-:Y:S02]  /*1a70*/  FFMA.FTZ R4, R31.reuse, R4, 1 ;  /* 0x3f8000001f047423 */ /* 0x040fe40000010004 */
[----:B------:R-:W-:Y:S02]  /*1a80*/  FMUL.FTZ R5, R32, R5 ;  /* 0x0000000520057220 */ /* 0x000fe40000410000 */
[----:B------:R-:W1:Y:S01]  /*1a90*/  F2F.F16.F32 R7, R7 ;  /* 0x0000000700077304 */ /* 0x000e620000200800 */
[----:B------:R-:W-:Y:S01]  /*1aa0*/  FMUL.FTZ R31, R31, R32 ;  /* 0x000000201f1f7220 */ /* 0x000fe20000410000 */
[----:B------:R-:W-:Y:S01]  /*1ab0*/  HADD2.F32 R32, -RZ, R22.H0_H0 ;  /* 0x20000016ff207230 */ /* 0x000fe20000004100 */
[----:B------:R-:W-:Y:S02]  /*1ac0*/  FMUL.FTZ R6, R5, R4 ;  /* 0x0000000405067220 */ /* 0x000fe40000410000 */
[----:B------:R-:W-:Y:S01]  /*1ad0*/  FMUL.FTZ R34, R34, R35 ;  /* 0x0000002322227220 */ /* 0x000fe20000410000 */
[----:B0-----:R-:W-:-:S02]  /*1ae0*/  PRMT R27, R27, 0x5410, R44 ;  /* 0x000054101b1b7816 */ /* 0x001fc4000000002c */
[----:B------:R0:W2:Y:S01]  /*1af0*/  F2F.F16.F32 R45, R6 ;  /* 0x00000006002d7304 */ /* 0x0000a20000200800 */
[----:B------:R-:W-:Y:S02]  /*1b00*/  IMAD R44, R94, c[0x0][0x2e8], RZ ;  /* 0x0000ba005e2c7a24 */ /* 0x000fe400078e02ff */
[----:B------:R-:W-:Y:S02]  /*1b10*/  FMUL.FTZ R55, R29, R34 ;  /* 0x000000221d377220 */ /* 0x000fe40000410000 */
[----:B------:R-:W-:Y:S02]  /*1b20*/  IMAD R43, R97, c[0x0][0x2ec], R44 ;  /* 0x0000bb00612b7a24 */ /* 0x000fe400078e022c */
[----:B-1----:R-:W-:-:S04]  /*1b30*/  IMAD.WIDE.U32 R4, R7, 0x10000, RZ ;  /* 0x0001000007047825 */ /* 0x002fc800078e00ff */
[----:B0-----:R-:W-:Y:S01]  /*1b40*/  IMAD.WIDE.U32 R6, R97, c[0x0][0x2e8], R24 ;  /* 0x0000ba0061067a25 */ /* 0x001fe200078e0018 */
[----:B------:R-:W-:Y:S02]  /*1b50*/  LOP3.LUT R27, R27, R5, RZ, 0xfc, !PT ;  /* 0x000000051b1b7212 */ /* 0x000fe400078efcff */
[----:B--2---:R-:W-:Y:S01]  /*1b60*/  LOP3.LUT R26, R4, R45, RZ, 0xfc, !PT ;  /* 0x0000002d041a7212 */ /* 0x004fe200078efcff */
[----:B------:R-:W-:Y:S01]  /*1b70*/  BAR.SYNC.DEFER_BLOCKING 0x0 ;  /* 0x0000000000007b1d */ /* 0x000fe20000010000 */
[----:B------:R-:W-:Y:S01]  /*1b80*/  IADD3 R7, R7, R43, RZ ;  /* 0x0000002b07077210 */ /* 0x000fe20007ffe0ff */
[----:B------:R-:W-:Y:S02]  /*1b90*/  IMAD R45, R99, c[0x0][0x2f0], RZ ;  /* 0x0000bc00632d7a24 */ /* 0x000fe400078e02ff */
[----:B------:R-:W-:Y:S02]  /*1ba0*/  FMUL.FTZ R43, R30, R37 ;  /* 0x000000251e2b7220 */ /* 0x000fe40000410000 */
[----:B------:R-:W-:-:S02]  /*1bb0*/  IMAD R45, R100, c[0x0][0x2f4], R45 ;  /* 0x0000bd00642d7a24 */ /* 0x000fc400078e022d */
[----:B------:R-:W-:-:S05]  /*1bc0*/  IMAD.WIDE.U32 R6, R100, c[0x0][0x2f0], R6 ;  /* 0x0000bc0064067a25 */ /* 0x000fca00078e0006 */
[----:B------:R-:W-:Y:S01]  /*1bd0*/  IADD3 R7, R7, R45, RZ ;  /* 0x0000002d07077210 */ /* 0x000fe20007ffe0ff */
[----:B------:R-:W-:Y:S02]  /*1be0*/  FMUL.FTZ R45, R40, R41 ;  /* 0x00000029282d7220 */ /* 0x000fe40000410000 */
[----:B------:R-:W-:Y:S01]  /*1bf0*/  FMUL.FTZ R41, R28, R31 ;  /* 0x0000001f1c297220 */ /* 0x000fe20000410000 */
[----:B------:R-:W-:-:S03]  /*1c00*/  HADD2.F32 R28, -RZ, R38.H0_H0 ;  /* 0x20000026ff1c7230 */ /* 0x000fc60000004100 */
[----:B------:R-:W-:Y:S01]  /*1c10*/  FFMA.FTZ R32, R41, R32, R92 ;  /* 0x0000002029207223 */ /* 0x000fe2000001005c */
[----:B------:R0:W-:Y:S01]  /*1c20*/  STS.64 [R78.X8], R26 ;  /* 0x0000001a4e007388 */ /* 0x0001e20000008a00 */
[----:B------:R-:W-:-:S06]  /*1c30*/  NOP ;  /* 0x0000000000007918 */ /* 0x000fcc0000000000 */
[----:B------:R-:W1:Y:S01]  /*1c40*/  LDS.64 R4, [R78.X8] ;  /* 0x000000004e047984 */ /* 0x000e620000008a00 */
[----:B0-----:R-:W-:-:S04]  /*1c50*/  LEA R26, P1, R6, c[0x0][0x338], 0x1 ;  /* 0x0000ce00061a7a11 */ /* 0x001fc800078208ff */
[----:B------:R-:W-:-:S05]  /*1c60*/  LEA.HI.X R27, R6, c[0x0][0x33c], R7, 0x1, P1 ;  /* 0x0000cf00061b7a11 */ /* 0x000fca00008f0c07 */
[----:B------:R-:W-:-:S05]  /*1c70*/  IMAD.WIDE R6, R93, 0x8, R26 ;  /* 0x000000085d067825 */ /* 0x000fca00078e021a */
        /* <DEDUP_REMOVED lines=8> */
[----:B------:R-:W-:Y:S02]  /*1d00*/  IMAD R30, R94, c[0x0][0x210], RZ ;  /* 0x000084005e1e7a24 */ /* 0x000fe400078e02ff */
[----:B0-----:R-:W-:-:S04]  /*1d10*/  IMAD.WIDE.U32 R6, R97, c[0x0][0x210], R24 ;  /* 0x0000840061067a25 */ /* 0x001fc800078e0018 */
[----:B------:R-:W-:Y:S01]  /*1d20*/  IMAD R29, R97, c[0x0][0x214], R30 ;  /* 0x00008500611d7a24 */ /* 0x000fe200078e021e */
[----:B------:R-:W0:Y:S04]  /*1d30*/  F2F.F16.F32 R4, R34 ;  /* 0x0000002200047304 */ /* 0x000e280000200800 */
[----:B------:R-:W-:-:S04]  /*1d40*/  IADD3 R7, R7, R29, RZ ;  /* 0x0000001d07077210 */ /* 0x000fc80007ffe0ff */
[----:B------:R-:W1:Y:S01]  /*1d50*/  F2F.F16.F32 R42, R42 ;  /* 0x0000002a002a7304 */ /* 0x000e620000200800 */
[----:B------:R-:W-:-:S07]  /*1d60*/  IMAD.WIDE.U32 R6, R100, c[0x0][0x218], R6 ;  /* 0x0000860064067a25 */ /* 0x000fce00078e0006 */
        /* <DEDUP_REMOVED lines=9> */
[----:B------:R-:W-:Y:S01]  /*1e00*/  IMAD R31, R100, c[0x0][0x21c], R31 ;  /* 0x00008700641f7a24 */ /* 0x000fe200078e021f */
[----:B0-----:R-:W-:-:S04]  /*1e10*/  LEA R26, P0, R6, c[0x0][0x270], 0x1 ;  /* 0x00009c00061a7a11 */ /* 0x001fc800078008ff */
[----:B------:R-:W-:-:S04]  /*1e20*/  IADD3 R7, R7, R31, RZ ;  /* 0x0000001f07077210 */ /* 0x000fc80007ffe0ff */
[----:B------:R-:W-:-:S05]  /*1e30*/  LEA.HI.X R27, R6, c[0x0][0x274], R7, 0x1, P0 ;  /* 0x00009d00061b7a11 */ /* 0x000fca00000f0c07 */
[----:B------:R-:W-:-:S05]  /*1e40*/  IMAD.WIDE R6, R93, 0x8, R26 ;  /* 0x000000085d067825 */ /* 0x000fca00078e021a */
[----:B-1----:R0:W-:Y:S02]  /*1e50*/  STG.E.64 [R6.64], R4 ;  /* 0x0000000406007986 */ /* 0x0021e4000c101b06 */
.L_x_14209:
[----:B------:R-:W-:Y:S01]  /*1e60*/  FMUL.FTZ R45, R0, R45 ;  /* 0x0000002d002d7220 */ /* 0x000fe20000410000 */
[----:B------:R-:W-:Y:S01]  /*1e70*/  MOV R0, c[0x0][0x16c] ;  /* 0x00005b0000007a02 */ /* 0x000fe20000000f00 */
[----:B0-----:R-:W-:Y:S01]  /*1e80*/  HADD2.F32 R4, -RZ, R23.H0_H0 ;  /* 0x20000017ff047230 */ /* 0x001fe20000004100 */
[----:B------:R-:W-:Y:S01]  /*1e90*/  SHF.R.U32.HI R92, RZ, 0x10, R23 ;  /* 0x00000010ff5c7819 */ /* 0x000fe20000011617 */
[----:B------:R-:W-:Y:S01]  /*1ea0*/  FFMA.FTZ R28, R55, R28, R32 ;  /* 0x0000001c371c7223 */ /* 0x000fe20000010020 */
[----:B------:R-:W-:Y:S01]  /*1eb0*/  ISETP.GE.AND P0, PT, R0, 0x1, PT ;  /* 0x000000010000780c */ /* 0x000fe20003f06270 */
[----:B------:R-:W-:Y:S01]  /*1ec0*/  BAR.SYNC.DEFER_BLOCKING 0x0 ;  /* 0x0000000000007b1d */ /* 0x000fe20000010000 */
[----:B------:R-:W-:Y:S01]  /*1ed0*/  HFMA2.MMA R64, -RZ, RZ, 0, 0 ;  /* 0x00000000ff407435 */ /* 0x000fe200000001ff */
[----:B------:R-:W-:Y:S01]  /*1ee0*/  HADD2.F32 R92, -RZ, R92.H0_H0 ;  /* 0x2000005cff5c7230 */ /* 0x000fe20000004100 */
[----:B------:R-:W-:Y:S01]  /*1ef0*/  FFMA.FTZ R4, R43, R4, R28 ;  /* 0x000000042b047223 */ /* 0x000fe2000001001c */
[----:B------:R-:W-:Y:S01]  /*1f00*/  CS2R R62, SRZ ;  /* 0x00000000003e7805 */ /* 0x000fe2000001ff00 */
[----:B------:R-:W-:Y:S01]  /*1f10*/  MOV R61, RZ ;  /* 0x000000ff003d7202 */ /* 0x000fe20000000f00 */
[----:B------:R-:W-:-:S02]  /*1f20*/  FMUL.FTZ R60, R41, R98 ;  /* 0x00000062293c7220 */ /* 0x000fc40000410000 */
[----:B------:R-:W-:Y:S02]  /*1f30*/  FFMA.FTZ R92, R45, R92, R4 ;  /* 0x0000005c2d5c7223 */ /* 0x000fe40000010004 */
        /* <DEDUP_REMOVED lines=14> */
[C---:B------:R-:W-:Y:S01]  /*2020*/  LEA R4, P0, R6.reuse, c[0x0][0x318], 0x3 ;  /* 0x0000c60006047a11 */ /* 0x040fe200078018ff */
        /* <DEDUP_REMOVED lines=22> */
.L_x_14241:
        /* <DEDUP_REMOVED lines=64> */
[----:B------:R-:W-:-:S03]  /*2590*/  FMUL.FTZ R0, R101, R65 ;  /* 0x0000004165007220 */ /* 0x000fc60000410000 */
[----:B------:R-:W-:Y:S01]  /*25a0*/  MUFU.COS R122, R103 ;  /* 0x00000067007a7308 */ /* 0x000fe20000000000 */
[C---:B------:R-:W-:Y:S02]  /*25b0*/  FMUL.FTZ R49, R101.reuse, R68 ;  /* 0x0000004465317220 */ /* 0x040fe40000410000 */
[----:B------:R-:W-:-:S05]  /*25c0*/  FMUL.FTZ R102, R101, R66 ;  /* 0x0000004265667220 */ /* 0x000fca0000410000 */
[----:B------:R1:W2:Y:S01]  /*25d0*/  MUFU.EX2 R121, R0 ;  /* 0x0000000000797308 */ /* 0x0002a20000000800 */
[----:B------:R-:W-:-:S07]  /*25e0*/  FMUL.FTZ R101, R41, R68 ;  /* 0x0000004429657220 */ /* 0x000fce0000410000 */
[----:B------:R3:W4:Y:S01]  /*25f0*/  MUFU.SIN R48, R103 ;  /* 0x0000006700307308 */ /* 0x0007220000000400 */
[----:B------:R2:W5:Y:S01]  /*2600*/  @P0 LDG.E.64 R46, [R104.64+0x8] ;  /* 0x00000806682e0981 */ /* 0x000562000c1e1b00 */
[----:B-1----:R-:W-:Y:S01]  /*2610*/  HADD2.F32 R0, -RZ, R22.H0_H0 ;  /* 0x20000016ff007230 */ /* 0x002fe20000004100 */
[----:B0-----:R-:W-:Y:S01]  /*2620*/  SHF.R.U64 R106, R4, 0x10, R5 ;  /* 0x00000010046a7819 */ /* 0x001fe20000001205 */
[----:B------:R-:W-:Y:S01]  /*2630*/  HADD2.F32 R108, -RZ, R4.H0_H0 ;  /* 0x20000004ff6c7230 */ /* 0x000fe20000004100 */
[----:B--2---:R-:W-:-:S03]  /*2640*/  FMUL.RZ R104, R101, 0.15915493667125701904 ;  /* 0x3e22f98365687820 */ /* 0x004fc6000040c000 */
[----:B------:R-:W-:Y:S01]  /*2650*/  MUFU.EX2 R49, R49 ;  /* 0x0000003100317308 */ /* 0x000fe20000000800 */
[----:B------:R-:W-:Y:S01]  /*2660*/  FMUL.FTZ R101, R41, R66 ;  /* 0x0000004229657220 */ /* 0x000fe20000410000 */
[----:B------:R-:W-:Y:S01]  /*2670*/  HADD2.F32 R106, -RZ, R106.H0_H0 ;  /* 0x2000006aff6a7230 */ /* 0x000fe20000004100 */
[----:B------:R-:W-:Y:S02]  /*2680*/  FMUL.FTZ R133, R108, R67 ;  /* 0x000000436c857220 */ /* 0x000fe40000410000 */
[----:B---3--:R-:W-:-:S03]  /*2690*/  FMUL.RZ R103, R101, 0.15915493667125701904 ;  /* 0x3e22f98365677820 */ /* 0x008fc6000040c000 */
[----:B------:R-:W0:Y:S01]  /*26a0*/  MUFU.SIN R114, R104 ;  /* 0x0000006800727308 */ /* 0x000e220000000400 */
[C---:B------:R-:W-:Y:S02]  /*26b0*/  FMUL.FTZ R122, R121.reuse, R122 ;  /* 0x0000007a797a7220 */ /* 0x040fe40000410000 */
[----:B------:R-:W-:Y:S02]  /*26c0*/  FMUL.FTZ R101, R106, R67 ;  /* 0x000000436a657220 */ /* 0x000fe40000410000 */
[----:B----4-:R-:W-:-:S03]  /*26d0*/  FMUL.FTZ R121, R121, R48 ;  /* 0x0000003079797220 */ /* 0x010fc60000410000 */
[----:B------:R1:W-:Y:S01]  /*26e0*/  MUFU.EX2 R117, R102 ;  /* 0x0000006600757308 */ /* 0x0003e20000000800 */
[----:B------:R-:W-:Y:S01]  /*26f0*/  FMUL.FTZ R133, R0, R133 ;  /* 0x0000008500857220 */ /* 0x000fe20000410000 */
[----:B------:R-:W-:Y:S01]  /*2700*/  SHF.R.U64 R105, R22, 0x10, R23 ;  /* 0x0000001016697819 */ /* 0x000fe20000001217 */
[----:B------:R-:W-:Y:S01]  /*2710*/  FMUL.FTZ R134, R0, R101 ;  /* 0x0000006500867220 */ /* 0x000fe20000410000 */
[----:B-1----:R-:W-:-:S04]  /*2720*/  SHF.R.U32.HI R102, RZ, 0x10, R5 ;  /* 0x00000010ff667819 */ /* 0x002fc80000011605 */
[----:B------:R1:W2:Y:S01]  /*2730*/  MUFU.COS R116, R104 ;  /* 0x0000006800747308 */ /* 0x0002a20000000000 */
[C---:B------:R-:W-:Y:S01]  /*2740*/  FMUL.FTZ R101, R121.reuse, R133 ;  /* 0x0000008579657220 */ /* 0x040fe20000410000 */
[----:B------:R-:W-:Y:S02]  /*2750*/  HADD2.F32 R102, -RZ, R102.H0_H0 ;  /* 0x20000066ff667230 */ /* 0x000fe40000004100 */
[----:B------:R-:W-:Y:S01]  /*2760*/  HADD2.F32 R110, -RZ, R5.H0_H0 ;  /* 0x20000005ff6e7230 */ /* 0x000fe20000004100 */
[----:B------:R-:W-:-:S03]  /*2770*/  FMUL.FTZ R5, R121, R134 ;  /* 0x0000008679057220 */ /* 0x000fc60000410000 */
[----:B------:R-:W3:Y:S01]  /*2780*/  MUFU.COS R118, R103 ;  /* 0x0000006700767308 */ /* 0x000ee20000000000 */
[----:B-1----:R-:W-:Y:S01]  /*2790*/  HADD2.F32 R104, -RZ, R105.H0_H0 ;  /* 0x20000069ff687230 */ /* 0x002fe20000004100 */
[-C--:B------:R-:W-:Y:S02]  /*27a0*/  FMUL.FTZ R135, R102, R65.reuse ;  /* 0x0000004166877220 */ /* 0x080fe40000410000 */
[----:B------:R-:W-:Y:S02]  /*27b0*/  FFMA.FTZ R101, R122, R134, R101 ;  /* 0x000000867a657223 */ /* 0x000fe40000010065 */
[----:B0-----:R-:W-:Y:S02]  /*27c0*/  FMUL.FTZ R123, R49, R114 ;  /* 0x00000072317b7220 */ /* 0x001fe40000410000 */
[----:B------:R0:W1:Y:S01]  /*27d0*/  MUFU.SIN R4, R103 ;  /* 0x0000006700047308 */ /* 0x0000620000000400 */
[----:B------:R-:W-:Y:S02]  /*27e0*/  FMUL.FTZ R137, R110, R65 ;  /* 0x000000416e897220 */ /* 0x000fe40000410000 */
[----:B------:R-:W-:-:S02]  /*27f0*/  FFMA.FTZ R5, R122, R133, -R5 ;  /* 0x000000857a057223 */ /* 0x000fc40000010805 */
[----:B------:R-:W-:Y:S01]  /*2800*/  FFMA.FTZ R114, R104, R135, R101 ;  /* 0x0000008768727223 */ /* 0x000fe20000010065 */
[----:B------:R-:W-:Y:S01]  /*2810*/  SHF.R.U64 R105, R6, 0x10, R7 ;  /* 0x0000001006697819 */ /* 0x000fe20000001207 */
[----:B------:R-:W-:Y:S01]  /*2820*/  FFMA.FTZ R48, R104, R137, R5 ;  /* 0x0000008968307223 */ /* 0x000fe20000010005 */
[----:B------:R-:W-:Y:S01]  /*2830*/  HADD2.F32 R107, -RZ, R6.H0_H0 ;  /* 0x20000006ff6b7230 */ /* 0x000fe20000004100 */
[----:B--2---:R-:W-:Y:S02]  /*2840*/  FMUL.FTZ R125, R49, R116 ;  /* 0x00000074317d7220 */ /* 0x004fe40000410000 */
[----:B------:R-:W-:Y:S01]  /*2850*/  FMUL.FTZ R5, R123, R114 ;  /* 0x000000727b057220 */ /* 0x000fe20000410000 */
[----:B------:R-:W-:Y:S01]  /*2860*/  HADD2.F32 R105, -RZ, R105.H0_H0 ;  /* 0x20000069ff697230 */ /* 0x000fe20000004100 */
[----:B------:R-:W-:Y:S01]  /*2870*/  FMUL.FTZ R138, R107, R68 ;  /* 0x000000446b8a7220 */ /* 0x000fe20000410000 */
[----:B0-----:R-:W-:Y:S01]  /*2880*/  HADD2.F32 R103, -RZ, R23.H0_H0 ;  /* 0x20000017ff677230 */ /* 0x001fe20000004100 */
[----:B------:R-:W-:-:S02]  /*2890*/  FFMA.FTZ R5, R125, R48, -R5 ;  /* 0x000000307d057223 */ /* 0x000fc40000010805 */
[----:B------:R-:W-:Y:S02]  /*28a0*/  FMUL.FTZ R48, R123, R48 ;  /* 0x000000307b307220 */ /* 0x000fe40000410000 */
[C---:B---3--:R-:W-:Y:S02]  /*28b0*/  FMUL.FTZ R118, R117.reuse, R118 ;  /* 0x0000007675767220 */ /* 0x048fe40000410000 */
[----:B-1----:R-:W-:Y:S02]  /*28c0*/  FMUL.FTZ R117, R117, R4 ;  /* 0x0000000475757220 */ /* 0x002fe40000410000 */
[----:B------:R-:W-:Y:S02]  /*28d0*/  FFMA.FTZ R48, R125, R114, R48 ;  /* 0x000000727d307223 */ /* 0x000fe40000010030 */
[----:B------:R-:W-:Y:S02]  /*28e0*/  FMUL.FTZ R136, R105, R68 ;  /* 0x0000004469887220 */ /* 0x000fe40000410000 */
[C---:B------:R-:W-:Y:S01]  /*28f0*/  FFMA.FTZ R49, R103.reuse, R138, R5 ;  /* 0x0000008a67317223 */ /* 0x040fe20000010005 */
[----:B------:R-:W-:Y:S01]  /*2900*/  HADD2.F32 R101, -RZ, R7.H0_H0 ;  /* 0x20000007ff657230 */ /* 0x000fe20000004100 */
[----:B------:R-:W-:Y:S01]  /*2910*/  SHF.R.U32.HI R111, RZ, 0x10, R7 ;  /* 0x00000010ff6f7819 */ /* 0x000fe20000011607 */
[----:B------:R-:W-:-:S02]  /*2920*/  FFMA.FTZ R48, R103, R136, R48 ;  /* 0x0000008867307223 */ /* 0x000fc40000010030 */
[----:B------:R-:W-:-:S04]  /*2930*/  FMUL.FTZ R7, R117, R49 ;  /* 0x0000003175077220 */ /* 0x000fc80000410000 */
[CC--:B------:R-:W-:Y:S02]  /*2940*/  FFMA.FTZ R129, R118.reuse, R48.reuse, R7 ;  /* 0x0000003076817223 */ /* 0x0c0fe40000010007 */
[----:B------:R-:W-:Y:S02]  /*2950*/  FMUL.FTZ R48, R117, R48 ;  /* 0x0000003075307220 */ /* 0x000fe40000410000 */
[----:B------:R-:W-:Y:S02]  /*2960*/  FMUL.FTZ R116, R101, R66 ;  /* 0x0000004265747220 */ /* 0x000fe40000410000 */
[----:B------:R-:W-:-:S04]  /*2970*/  FFMA.FTZ R48, R118, R49, -R48 ;  /* 0x0000003176307223 */ /* 0x000fc80000010830 */
[----:B------:R-:W-:Y:S02]  /*2980*/  FFMA.FTZ R131, R109, R116, R48 ;  /* 0x000000746d837223 */ /* 0x000fe40000010030 */
[----:B------:R0:W1:Y:S01]  /*2990*/  @P2 LDS.64 R48, [R93.X8+0x1a88] ;  /* 0x001a88005d302984 */ /* 0x0000620000008a00 */
[CC--:B------:R-:W-:Y:S02]  /*29a0*/  FMUL.FTZ R5, R45.reuse, R121.reuse ;  /* 0x000000792d057220 */ /* 0x0c0fe40000410000 */
[C---:B------:R-:W-:Y:S01]  /*29b0*/  FMUL.FTZ R6, R44.reuse, R121 ;  /* 0x000000792c067220 */ /* 0x040fe20000410000 */
[----:B------:R-:W-:Y:S01]  /*29c0*/  HADD2.F32 R111, -RZ, R111.H0_H0 ;  /* 0x2000006fff6f7230 */ /* 0x000fe20000004100 */
[-C--:B------:R-:W-:Y:S02]  /*29d0*/  FFMA.FTZ R4, R44, R122.reuse, -R5 ;  /* 0x0000007a2c047223 */ /* 0x080fe40000010805 */
[----:B------:R-:W-:Y:S02]  /*29e0*/  FFMA.FTZ R6, R45, R122, R6 ;  /* 0x0000007a2d067223 */ /* 0x000fe40000010006 */
[----:B------:R-:W-:-:S02]  /*29f0*/  FMUL.FTZ R7, R123, R4 ;  /* 0x000000047b077220 */ /* 0x000fc40000410000 */
[----:B------:R-:W-:Y:S02]  /*2a00*/  FMUL.FTZ R5, R123, R6 ;  /* 0x000000067b057220 */ /* 0x000fe40000410000 */
        /* <DEDUP_REMOVED lines=13> */
.L_x_14212:
[----:B0-----:R-:W-:Y:S05]  /*2ae0*/  BSYNC B0 ;  /* 0x0000000000007941 */ /* 0x001fea0003800000 */
.L_x_14211:
[----:B------:R-:W0:Y:S01]  /*2af0*/  SHFL.UP PT, R124, R129, 0x1, RZ ;  /* 0x04200000817c7989 */ /* 0x000e2200000e00ff */
[C---:B------:R-:W-:Y:S01]  /*2b00*/  FMUL.FTZ R4, R117.reuse, R7 ;  /* 0x0000000775047220 */ /* 0x040fe20000410000 */
        /* <DEDUP_REMOVED lines=28> */
[CC--:B--2---:R-:W-:Y:S02]  /*2cd0*/  FMUL.FTZ R124, R114.reuse, R6.reuse ;  /* 0x00000006727c7220 */ /* 0x0c4fe40000410000 */
        /* <DEDUP_REMOVED lines=20> */
[----:B----4-:R-:W-:-:S02]  /*2e20*/  FMUL.FTZ R7, R5, R6 ;  /* 0x0000000605077220 */ /* 0x010fc40000410000 */
        /* <DEDUP_REMOVED lines=15> */
[-C--:B----4-:R-:W-:Y:S02]  /*2f20*/  FFMA.FTZ R7, R139, R5.reuse, R124 ;  /* 0x000000058b077223 */ /* 0x090fe4000001007c */
[C---:B------:R-:W-:Y:S01]  /*2f30*/  FMUL.FTZ R5, R114.reuse, R5 ;  /* 0x0000000572057220 */ /* 0x040fe20000410000 */
[----:B------:R-:W0:Y:S01]  /*2f40*/  SHFL.UP PT, R128, R129, 0x10, RZ ;  /* 0x0600000081807989 */ /* 0x000e2200000e00ff */
[----:B------:R-:W-:Y:S01]  /*2f50*/  @P0 FADD.FTZ R131, R131, R6 ;  /* 0x0000000683830221 */ /* 0x000fe20000010000 */
[----:B------:R-:W-:Y:S01]  /*2f60*/  FSEL R7, R114, R7, !P0 ;  /* 0x0000000772077208 */ /* 0x000fe20004000000 */
[----:B------:R-:W-:Y:S01]  /*2f70*/  @P0 FFMA.FTZ R139, R139, R4, -R5 ;  /* 0x000000048b8b0223 */ /* 0x000fe20000010805 */
[----:B------:R-:W-:Y:S01]  /*2f80*/  ISETP.GE.AND P0, PT, R78, 0x10, PT ;  /* 0x000000104e00780c */ /* 0x000fe20003f06270 */
[C---:B------:R-:W-:Y:S01]  /*2f90*/  FMUL.FTZ R114, R52.reuse, R43 ;  /* 0x0000002b34727220 */ /* 0x040fe20000410000 */
[----:B------:R-:W2:Y:S01]  /*2fa0*/  SHFL.UP PT, R126, R131, 0x10, RZ ;  /* 0x06000000837e7989 */ /* 0x000ea200000e00ff */
[----:B------:R-:W-:-:S02]  /*2fb0*/  FMUL.FTZ R115, R52, R42 ;  /* 0x0000002a34737220 */ /* 0x000fc40000410000 */
[-C--:B------:R-:W-:Y:S01]  /*2fc0*/  FMUL.FTZ R130, R118, R114.reuse ;  /* 0x0000007276827220 */ /* 0x080fe20000410000 */
[----:B------:R-:W3:Y:S01]  /*2fd0*/  SHFL.UP PT, R4, R139, 0x10, RZ ;  /* 0x060000008b047989 */ /* 0x000ee200000e00ff */
[C---:B------:R-:W-:Y:S02]  /*2fe0*/  FMUL.FTZ R5, R117.reuse, R114 ;  /* 0x0000007275057220 */ /* 0x040fe40000410000 */
[----:B------:R-:W-:Y:S01]  /*2ff0*/  FMUL.FTZ R124, R54, R43 ;  /* 0x0000002b367c7220 */ /* 0x000fe20000410000 */
[----:B------:R-:W4:Y:S01]  /*3000*/  SHFL.UP PT, R6, R7, 0x10, RZ ;  /* 0x0600000007067989 */ /* 0x000f2200000e00ff */
[-C--:B------:R-:W-:Y:S02]  /*3010*/  FFMA.FTZ R141, -R117, R115.reuse, -R130 ;  /* 0x00000073758d7223 */ /* 0x080fe40000010982 */
[----:B------:R-:W-:Y:S02]  /*3020*/  FFMA.FTZ R130, R118, R115, -R5 ;  /* 0x0000007376827223 */ /* 0x000fe40000010805 */
[----:B------:R-:W-:-:S02]  /*3030*/  FADD.FTZ R142, -R124, R141 ;  /* 0x0000008d7c8e7221 */ /* 0x000fc40000010100 */
[----:B------:R-:W-:Y:S02]  /*3040*/  FADD.FTZ R140, R127, R130 ;  /* 0x000000827f8c7221 */ /* 0x000fe40000010000 */
[----:B------:R-:W-:Y:S02]  /*3050*/  FMUL.FTZ R141, R123, -R142 ;  /* 0x8000008e7b8d7220 */ /* 0x000fe40000410000 */
[----:B0-----:R-:W-:Y:S02]  /*3060*/  FMUL.FTZ R5, R7, R128 ;  /* 0x0000008007057220 */ /* 0x001fe40000410000 */
[-C--:B------:R-:W-:Y:S02]  /*3070*/  FFMA.FTZ R141, R125, R140.reuse, -R141 ;  /* 0x0000008c7d8d7223 */ /* 0x080fe4000001088d */
[----:B------:R-:W-:Y:S02]  /*3080*/  FMUL.FTZ R140, R123, -R140 ;  /* 0x8000008c7b8c7220 */ /* 0x000fe40000410000 */
[----:B--2---:R-:W-:-:S02]  /*3090*/  FFMA.FTZ R130, R139, R126, -R5 ;  /* 0x0000007e8b827223 */ /* 0x004fc40000010805 */
[C---:B------:R-:W-:Y:S02]  /*30a0*/  FMUL.FTZ R5, R7.reuse, R126 ;  /* 0x0000007e07057220 */ /* 0x040fe40000410000 */
[----:B---3--:R-:W-:Y:S02]  /*30b0*/  FMUL.FTZ R126, R7, R4 ;  /* 0x00000004077e7220 */ /* 0x008fe40000410000 */
[C---:B------:R-:W-:Y:S02]  /*30c0*/  FFMA.FTZ R128, R139.reuse, R128, R5 ;  /* 0x000000808b807223 */ /* 0x040fe40000010005 */
[----:B----4-:R-:W-:Y:S02]  /*30d0*/  FFMA.FTZ R126, R139, R6, R126 ;  /* 0x000000068b7e7223 */ /* 0x010fe4000001007e */
[----:B------:R-:W-:Y:S02]  /*30e0*/  FFMA.FTZ R143, R125, R142, R140 ;  /* 0x0000008e7d8f7223 */ /* 0x000fe4000001008c */
[C---:B------:R-:W-:Y:S01]  /*30f0*/  FMUL.FTZ R5, R7.reuse, R6 ;  /* 0x0000000607057220 */ /* 0x040fe20000410000 */
[----:B------:R-:W-:Y:S01]  /*3100*/  FSEL R140, R7, R126, !P0 ;  /* 0x0000007e078c7208 */ /* 0x000fe20004000000 */
[----:B------:R-:W-:Y:S01]  /*3110*/  @P0 FADD.FTZ R131, R131, R130 ;  /* 0x0000008283830221 */ /* 0x000fe20000010000 */
[----:B------:R-:W-:Y:S01]  /*3120*/  CS2R R6, SRZ ;  /* 0x0000000000067805 */ /* 0x000fe2000001ff00 */
[----:B------:R-:W-:Y:S01]  /*3130*/  @P0 FFMA.FTZ R139, R139, R4, -R5 ;  /* 0x000000048b8b0223 */ /* 0x000fe20000010805 */
[----:B------:R-:W-:Y:S01]  /*3140*/  HFMA2.MMA R5, -RZ, RZ, 0, 0 ;  /* 0x00000000ff057435 */ /* 0x000fe200000001ff */
        /* <DEDUP_REMOVED lines=10> */
[----:B-1----:R-:W-:Y:S01]  /*31f0*/  FMUL.FTZ R142, R117, -R48 ;  /* 0x80000030758e7220 */ /* 0x002fe20000410000 */
[----:B------:R-:W-:Y:S01]  /*3200*/  MOV R4, 0x3f800000 ;  /* 0x3f80000000047802 */ /* 0x000fe20000000f00 */
[----:B------:R-:W-:Y:S01]  /*3210*/  FMUL.FTZ R147, R121, -R143 ;  /* 0x8000008f79937220 */ /* 0x000fe20000410000 */
[----:B------:R-:W1:Y:S01]  /*3220*/  SHFL.UP PT, R129, R129, 0x1, RZ ;  /* 0x0420000081817989 */ /* 0x000e6200000e00ff */
[----:B------:R-:W-:Y:S01]  /*3230*/  FMUL.FTZ R141, R117, R49 ;  /* 0x00000031758d7220 */ /* 0x000fe20000410000 */
[----:B------:R-:W-:Y:S01]  /*3240*/  SHF.L.U32 R130, R53, 0x4, RZ ;  /* 0x0000000435827819 */ /* 0x000fe200000006ff */
[----:B------:R-:W-:-:S02]  /*3250*/  FMUL.FTZ R145, R121, -R144 ;  /* 0x8000009079917220 */ /* 0x000fc40000410000 */
[----:B------:R-:W-:Y:S02]  /*3260*/  FFMA.FTZ R150, R122, R144, R147 ;  /* 0x000000907a967223 */ /* 0x000fe40000010093 */
[C---:B------:R-:W-:Y:S01]  /*3270*/  FFMA.FTZ R146, R118.reuse, -R49, R142 ;  /* 0x8000003176927223 */ /* 0x040fe2000001008e */
[----:B------:R4:W4:Y:S01]  /*3280*/  @!P0 LDS.128 R4, [R130+0x1b80] ;  /* 0x001b800082048984 */ /* 0x0009220000000c00 */
[----:B------:R-:W-:Y:S01]  /*3290*/  FFMA.FTZ R144, R118, R48, -R141 ;  /* 0x0000003076907223 */ /* 0x000fe2000001088d */
[----:B------:R-:W-:Y:S01]  /*32a0*/  ISETP.NE.AND P0, PT, R112, 0x1f, PT ;  /* 0x0000001f7000780c */ /* 0x000fe20003f05270 */
[----:B------:R-:W-:Y:S02]  /*32b0*/  FFMA.FTZ R148, R122, R143, -R145 ;  /* 0x0000008f7a947223 */ /* 0x000fe40000010891 */
[C---:B0-----:R-:W-:Y:S02]  /*32c0*/  FMUL.FTZ R141, R140.reuse, R47 ;  /* 0x0000002f8c8d7220 */ /* 0x041fe40000410000 */
        /* <DEDUP_REMOVED lines=8> */
[----:B-1----:R-:W-:Y:S02]  /*3350*/  @P1 FADD.FTZ R47, R129, R142 ;  /* 0x0000008e812f1221 */ /* 0x002fe40000010000 */
[C---:B------:R-:W-:Y:S02]  /*3360*/  FMUL.FTZ R129, R56.reuse, R42 ;  /* 0x0000002a38817220 */ /* 0x040fe40000410000 */
[C---:B------:R-:W-:Y:S02]  /*3370*/  FMUL.FTZ R141, R121.reuse, -R145 ;  /* 0x80000091798d7220 */ /* 0x040fe40000410000 */
[----:B------:R-:W-:Y:S02]  /*3380*/  FMUL.FTZ R131, R56, R43 ;  /* 0x0000002b38837220 */ /* 0x000fe40000410000 */
[----:B------:R-:W-:-:S02]  /*3390*/  FMUL.FTZ R142, R121, -R143 ;  /* 0x8000008f798e7220 */ /* 0x000fc40000410000 */
[----:B------:R-:W-:Y:S02]  /*33a0*/  FMUL.FTZ R43, R45, R47 ;  /* 0x0000002f2d2b7220 */ /* 0x000fe40000410000 */
[----:B------:R-:W-:Y:S02]  /*33b0*/  FADD.FTZ R139, R129, R148 ;  /* 0x00000094818b7221 */ /* 0x000fe40000010000 */
[C---:B------:R-:W-:Y:S02]  /*33c0*/  FFMA.FTZ R141, R122.reuse, R143, -R141 ;  /* 0x0000008f7a8d7223 */ /* 0x040fe4000001088d */
[----:B------:R-:W-:Y:S02]  /*33d0*/  FMUL.FTZ R45, R45, R46 ;  /* 0x0000002e2d2d7220 */ /* 0x000fe40000410000 */
[----:B------:R-:W-:Y:S02]  /*33e0*/  FADD.FTZ R140, -R131, R150 ;  /* 0x00000096838c7221 */ /* 0x000fe40000010100 */
[----:B------:R-:W-:-:S02]  /*33f0*/  FFMA.FTZ R142, R122, R145, R142 ;  /* 0x000000917a8e7223 */ /* 0x000fc4000001008e */
[C---:B------:R-:W-:Y:S01]  /*3400*/  FFMA.FTZ R46, R44.reuse, R46, -R43 ;  /* 0x0000002e2c2e7223 */ /* 0x040fe2000001082b */
[----:B------:R0:W1:Y:S01]  /*3410*/  SHFL.DOWN PT, R145, R140, 0x1, 0x1f ;  /* 0x08201f008c917f89 */ /* 0x00006200000e0000 */
[----:B------:R-:W-:-:S03]  /*3420*/  FFMA.FTZ R45, R44, R47, R45 ;  /* 0x0000002f2c2d7223 */ /* 0x000fc6000001002d */
[----:B------:R0:W2:Y:S04]  /*3430*/  SHFL.DOWN PT, R43, R139, 0x1, 0x1f ;  /* 0x08201f008b2b7f89 */ /* 0x0000a800000e0000 */
[----:B------:R0:W3:Y:S04]  /*3440*/  SHFL.DOWN PT, R47, R141, 0x1, 0x1f ;  /* 0x08201f008d2f7f89 */ /* 0x0000e800000e0000 */
[----:B------:R0:W0:Y:S01]  /*3450*/  SHFL.DOWN PT, R143, R142, 0x1, 0x1f ;  /* 0x08201f008e8f7f89 */ /* 0x00002200000e0000 */
[----:B------:R-:W-:Y:S05]  /*3460*/  @!P0 BRA `(.L_x_14214) ;  /* 0x000000b000008947 */ /* 0x000fea0003800000 */
[C---:B-1--4-:R-:W-:Y:S02]  /*3470*/  FMUL.FTZ R44, R142.reuse, R145 ;  /* 0x000000918e2c7220 */ /* 0x052fe40000410000 */
[----:B0-----:R-:W-:-:S02]  /*3480*/  FMUL.FTZ R42, R142, R143 ;  /* 0x0000008f8e2a7220 */ /* 0x001fc40000410000 */
[CC--:B--2---:R-:W-:Y:S02]  /*3490*/  FMUL.FTZ R144, R142.reuse, R43.reuse ;  /* 0x0000002b8e907220 */ /* 0x0c4fe40000410000 */
        /* <DEDUP_REMOVED lines=8> */
.L_x_14214:
[----:B----4-:R-:W-:Y:S05]  /*3520*/  BSYNC B0 ;  /* 0x0000000000007941 */ /* 0x010fea0003800000 */
.L_x_14213:
[----:B------:R-:W-:Y:S01]  /*3530*/  ISETP.GT.U32.AND P0, PT, R112, 0x1d, PT ;  /* 0x0000001d7000780c */ /* 0x000fe20003f04070 */
[----:B------:R-:W-:Y:S01]  /*3540*/  FADD.FTZ R45, R134, R45 ;  /* 0x0000002d862d7221 */ /* 0x000fe20000010000 */
[----:B0-----:R0:W4:Y:S01]  /*3550*/  SHFL.DOWN PT, R143, R141, 0x2, 0x1f ;  /* 0x08401f008d8f7f89 */ /* 0x00112200000e0000 */
[----:B------:R-:W-:Y:S01]  /*3560*/  FADD.FTZ R133, R133, R46 ;  /* 0x0000002e85857221 */ /* 0x000fe20000010000 */
[----:B------:R-:W-:Y:S01]  /*3570*/  BSSY B0, `(.L_x_14215) ;  /* 0x0000014000007945 */ /* 0x000fe20003800000 */
[C---:B------:R-:W-:Y:S01]  /*3580*/  FMUL.FTZ R42, R121.reuse, R45 ;  /* 0x0000002d792a7220 */ /* 0x040fe20000410000 */
[----:B-1----:R0:W1:Y:S01]  /*3590*/  SHFL.DOWN PT, R145, R142, 0x2, 0x1f ;  /* 0x08401f008e917f89 */ /* 0x00206200000e0000 */
[-C--:B--2---:R-:W-:Y:S02]  /*35a0*/  FMUL.FTZ R43, R121, R133.reuse ;  /* 0x00000085792b7220 */ /* 0x084fe40000410000 */
[C---:B------:R-:W-:Y:S01]  /*35b0*/  FFMA.FTZ R42, R122.reuse, R133, -R42 ;  /* 0x000000857a2a7223 */ /* 0x040fe2000001082a */
[----:B---3--:R0:W2:Y:S01]  /*35c0*/  SHFL.DOWN PT, R47, R139, 0x2, 0x1f ;  /* 0x08401f008b2f7f89 */ /* 0x0080a200000e0000 */
[----:B------:R-:W-:-:S03]  /*35d0*/  FFMA.FTZ R43, R122, R45, R43 ;  /* 0x0000002d7a2b7223 */ /* 0x000fc6000001002b */
[----:B------:R0:W3:Y:S01]  /*35e0*/  SHFL.DOWN PT, R147, R140, 0x2, 0x1f ;  /* 0x08401f008c937f89 */ /* 0x0000e200000e0000 */
[----:B------:R-:W-:Y:S05]  /*35f0*/  @P0 BRA `(.L_x_14216) ;  /* 0x000000b000000947 */ /* 0x000fea0003800000 */
[C---:B---3--:R-:W-:Y:S02]  /*3600*/  FMUL.FTZ R46, R142.reuse, R147 ;  /* 0x000000938e2e7220 */ /* 0x048fe40000410000 */
[C---:B-1----:R-:W-:Y:S02]  /*3610*/  FMUL.FTZ R44, R142.reuse, R145 ;  /* 0x000000918e2c7220 */ /* 0x042fe40000410000 */
[CC--:B--2---:R-:W-:Y:S02]  /*3620*/  FMUL.FTZ R134, R142.reuse, R47.reuse ;  /* 0x0000002f8e867220 */ /* 0x0c4fe40000410000 */
[C---:B------:R-:W-:Y:S02]  /*3630*/  FFMA.FTZ R46, R141.reuse, R47, -R46 ;  /* 0x0000002f8d2e7223 */ /* 0x040fe4000001082e */
[-C--:B0---4-:R-:W-:Y:S02]  /*3640*/  FMUL.FTZ R142, R142, R143.reuse ;  /* 0x0000008f8e8e7220 */ /* 0x091fe40000410000 */
[----:B------:R-:W-:-:S02]  /*3650*/  FFMA.FTZ R44, R141, R143, -R44 ;  /* 0x0000008f8d2c7223 */ /* 0x000fc4000001082c */
[C---:B------:R-:W-:Y:S02]  /*3660*/  FFMA.FTZ R47, R141.reuse, R147, R134 ;  /* 0x000000938d2f7223 */ /* 0x040fe40000010086 */
[----:B------:R-:W-:Y:S01]  /*3670*/  FFMA.FTZ R142, R141, R145, R142 ;  /* 0x000000918d8e7223 */ /* 0x000fe2000001008e */
[----:B------:R-:W-:Y:S01]  /*3680*/  MOV R141, R44 ;  /* 0x0000002c008d7202 */ /* 0x000fe20000000f00 */
[----:B------:R-:W-:Y:S02]  /*3690*/  FADD.FTZ R139, R139, R46 ;  /* 0x0000002e8b8b7221 */ /* 0x000fe40000010000 */
[----:B------:R-:W-:Y:S02]  /*36a0*/  FADD.FTZ R140, R140, R47 ;  /* 0x0000002f8c8c7221 */ /* 0x000fe40000010000 */
.L_x_14216:
[----:B------:R-:W-:Y:S05]  /*36b0*/  BSYNC B0 ;  /* 0x0000000000007941 */ /* 0x000fea0003800000 */
.L_x_14215:
[----:B------:R-:W-:Y:S01]  /*36c0*/  ISETP.GT.U32.AND P0, PT, R112, 0x1b, PT ;  /* 0x0000001b7000780c */ /* 0x000fe20003f04070 */
[C---:B------:R-:W-:Y:S01]  /*36d0*/  FFMA.FTZ R44, R104.reuse, R137, R42 ;  /* 0x00000089682c7223 */ /* 0x040fe2000001002a */
[----:B--2---:R2:W0:Y:S01]  /*36e0*/  SHFL.DOWN PT, R47, R139, 0x4, 0x1f ;  /* 0x08801f008b2f7f89 */ /* 0x00442200000e0000 */
[----:B------:R-:W-:Y:S01]  /*36f0*/  FFMA.FTZ R46, R104, R135, R43 ;  /* 0x00000087682e7223 */ /* 0x000fe2000001002b */
[----:B------:R-:W-:Y:S01]  /*3700*/  BSSY B0, `(.L_x_14217) ;  /* 0x0000016000007945 */ /* 0x000fe20003800000 */
[C---:B------:R-:W-:Y:S01]  /*3710*/  FMUL.FTZ R43, R123.reuse, R44 ;  /* 0x0000002c7b2b7220 */ /* 0x040fe20000410000 */
[----:B------:R2:W4:Y:S01]  /*3720*/  SHFL.DOWN PT, R135, R141, 0x4, 0x1f ;  /* 0x08801f008d877f89 */ /* 0x00052200000e0000 */
[-C--:B------:R-:W-:Y:S01]  /*3730*/  FMUL.FTZ R42, R123, R46.reuse ;  /* 0x0000002e7b2a7220 */ /* 0x080fe20000410000 */
[C---:B------:R-:W-:Y:S01]  /*3740*/  ISETP.GT.U32.AND P1, PT, R112.reuse, 0x17, PT ;  /* 0x000000177000780c */ /* 0x040fe20003f24070 */
[C---:B------:R-:W-:Y:S01]  /*3750*/  FFMA.FTZ R43, R125.reuse, R46, R43 ;  /* 0x0000002e7d2b7223 */ /* 0x040fe2000001002b */
[----:B------:R2:W3:Y:S01]  /*3760*/  SHFL.DOWN PT, R137, R142, 0x4, 0x1f ;  /* 0x08801f008e897f89 */ /* 0x0004e200000e0000 */
[----:B------:R-:W-:Y:S01]  /*3770*/  ISETP.GT.U32.AND P3, PT, R112, 0xf, PT ;  /* 0x0000000f7000780c */ /* 0x000fe20003f64070 */
[----:B------:R-:W-:-:S02]  /*3780*/  FFMA.FTZ R42, R125, R44, -R42 ;  /* 0x0000002c7d2a7223 */ /* 0x000fc4000001082a */
[----:B----4-:R2:W4:Y:S01]  /*3790*/  SHFL.DOWN PT, R143, R140, 0x4, 0x1f ;  /* 0x08801f008c8f7f89 */ /* 0x01052200000e0000 */
[----:B------:R-:W-:Y:S05]  /*37a0*/  @P0 BRA `(.L_x_14218) ;  /* 0x000000b000000947 */ /* 0x000fea0003800000 */
[C---:B----4-:R-:W-:Y:S02]  /*37b0*/  FMUL.FTZ R144, R142.reuse, R143 ;  /* 0x0000008f8e907220 */ /* 0x050fe40000410000 */
[C---:B---3--:R-:W-:Y:S02]  /*37c0*/  FMUL.FTZ R134, R142.reuse, R137 ;  /* 0x000000898e867220 */ /* 0x048fe40000410000 */
[CC--:B0-----:R-:W-:Y:S02]  /*37d0*/  FMUL.FTZ R146, R142.reuse, R47.reuse ;  /* 0x0000002f8e927220 */ /* 0x0c1fe40000410000 */
[C---:B------:R-:W-:Y:S02]  /*37e0*/  FFMA.FTZ R144, R141.reuse, R47, -R144 ;  /* 0x0000002f8d907223 */ /* 0x040fe40000010890 */
[-C--:B--2---:R-:W-:Y:S02]  /*37f0*/  FMUL.FTZ R142, R142, R135.reuse ;  /* 0x000000878e8e7220 */ /* 0x084fe40000410000 */
[----:B------:R-:W-:-:S02]  /*3800*/  FFMA.FTZ R134, R141, R135, -R134 ;  /* 0x000000878d867223 */ /* 0x000fc40000010886 */
[C---:B------:R-:W-:Y:S02]  /*3810*/  FFMA.FTZ R47, R141.reuse, R143, R146 ;  /* 0x0000008f8d2f7223 */ /* 0x040fe40000010092 */
[----:B------:R-:W-:Y:S01]  /*3820*/  FFMA.FTZ R142, R141, R137, R142 ;  /* 0x000000898d8e7223 */ /* 0x000fe2000001008e */
[----:B------:R-:W-:Y:S01]  /*3830*/  MOV R141, R134 ;  /* 0x00000086008d7202 */ /* 0x000fe20000000f00 */
[----:B------:R-:W-:Y:S02]  /*3840*/  FADD.FTZ R139, R139, R144 ;  /* 0x000000908b8b7221 */ /* 0x000fe40000010000 */
[----:B------:R-:W-:Y:S02]  /*3850*/  FADD.FTZ R140, R140, R47 ;  /* 0x0000002f8c8c7221 */ /* 0x000fe40000010000 */
.L_x_14218:
[----:B------:R-:W-:Y:S05]  /*3860*/  BSYNC B0 ;  /* 0x0000000000007941 */ /* 0x000fea0003800000 */
.L_x_14217:
[C---:B------:R-:W-:Y:S01]  /*3870*/  FFMA.FTZ R136, R103.reuse, R136, R43 ;  /* 0x0000008867887223 */ /* 0x040fe2000001002b */
[----:B0-----:R0:W2:Y:S01]  /*3880*/  SHFL.DOWN PT, R47, R141, 0x8, 0x1f ;  /* 0x09001f008d2f7f89 */ /* 0x0010a200000e0000 */
[----:B------:R-:W-:Y:S01]  /*3890*/  BSSY B0, `(.L_x_14219) ;  /* 0x0000011000007945 */ /* 0x000fe20003800000 */
[----:B------:R-:W-:Y:S02]  /*38a0*/  FFMA.FTZ R138, R103, R138, R42 ;  /* 0x0000008a678a7223 */ /* 0x000fe4000001002a */
[----:B------:R0:W4:Y:S04]  /*38b0*/  SHFL.DOWN PT, R135, R142, 0x8, 0x1f ;  /* 0x09001f008e877f89 */ /* 0x00012800000e0000 */
[----:B------:R0:W3:Y:S04]  /*38c0*/  SHFL.DOWN PT, R43, R139, 0x8, 0x1f ;  /* 0x09001f008b2b7f89 */ /* 0x0000e800000e0000 */
[----:B---3--:R0:W3:Y:S01]  /*38d0*/  SHFL.DOWN PT, R137, R140, 0x8, 0x1f ;  /* 0x09001f008c897f89 */ /* 0x0080e200000e0000 */
[----:B------:R-:W-:Y:S05]  /*38e0*/  @P1 BRA `(.L_x_14220) ;  /* 0x000000b000001947 */ /* 0x000fea0003800000 */
[C---:B---3--:R-:W-:Y:S02]  /*38f0*/  FMUL.FTZ R134, R142.reuse, R137 ;  /* 0x000000898e867220 */ /* 0x048fe40000410000 */
[----:B----4-:R-:W-:-:S02]  /*3900*/  FMUL.FTZ R42, R142, R135 ;  /* 0x000000878e2a7220 */ /* 0x010fc40000410000 */
[CC--:B------:R-:W-:Y:S02]  /*3910*/  FMUL.FTZ R144, R142.reuse, R43.reuse ;  /* 0x0000002b8e907220 */ /* 0x0c0fe40000410000 */
        /* <DEDUP_REMOVED lines=8> */
.L_x_14220:
[----:B------:R-:W-:Y:S05]  /*39a0*/  BSYNC B0 ;  /* 0x0000000000007941 */ /* 0x000fea0003800000 */
.L_x_14219:
[----:B--2---:R2:W0:Y:S01]  /*39b0*/  SHFL.DOWN PT, R47, R141, 0x10, 0x1f ;  /* 0x0a001f008d2f7f89 */ /* 0x00442200000e0000 */
[----:B------:R-:W-:Y:S01]  /*39c0*/  BSSY B0, `(.L_x_14221) ;  /* 0x0000011000007945 */ /* 0x000fe20003800000 */
[----:B----4-:R-:W-:Y:S02]  /*39d0*/  FMUL.FTZ R143, R0, R67 ;  /* 0x00000043008f7220 */ /* 0x010fe40000410000 */
        /* <DEDUP_REMOVED lines=15> */
.L_x_14222:
[----:B------:R-:W-:Y:S05]  /*3ad0*/  BSYNC B0 ;  /* 0x0000000000007941 */ /* 0x000fea0003800000 */
.L_x_14221:
[----:B------:R-:W-:Y:S01]  /*3ae0*/  SHFL.DOWN PT, R150, R142, 0x1, 0x1f ;  /* 0x08201f008e967f89 */ /* 0x000fe200000e0000 */
[-C--:B------:R-:W-:Y:S01]  /*3af0*/  FFMA.FTZ R42, R108, -R143.reuse, R133 ;  /* 0x8000008f6c2a7223 */ /* 0x080fe20000010085 */
[----:B------:R-:W-:Y:S01]  /*3b00*/  ISETP.NE.AND P0, PT, R93, RZ, PT ;  /* 0x000000ff5d00720c */ /* 0x000fe20003f05270 */
[----:B------:R-:W-:Y:S01]  /*3b10*/  FFMA.FTZ R43, R106, -R143, R45 ;  /* 0x8000008f6a2b7223 */ /* 0x000fe2000001002d */
[----:B---3--:R-:W3:Y:S01]  /*3b20*/  SHFL.IDX PT, R137, R6, RZ, 0x1f ;  /* 0x00001fff06897589 */ /* 0x008ee200000e0000 */
[C---:B0-----:R-:W-:Y:S01]  /*3b30*/  FFMA.FTZ R47, R56.reuse, R133, RZ ;  /* 0x00000085382f7223 */ /* 0x041fe200000100ff */
[----:B------:R-:W-:Y:S01]  /*3b40*/  BSSY B0, `(.L_x_14223) ;  /* 0x000008b000007945 */ /* 0x000fe20003800000 */
[----:B------:R-:W-:Y:S01]  /*3b50*/  FFMA.FTZ R45, R56, -R45, RZ ;  /* 0x8000002d382d7223 */ /* 0x000fe200000100ff */
[----:B----4-:R-:W0:Y:S01]  /*3b60*/  SHFL.IDX PT, R135, R7, RZ, 0x1f ;  /* 0x00001fff07877589 */ /* 0x010e2200000e0000 */
[----:B------:R-:W-:Y:S02]  /*3b70*/  FMUL.FTZ R149, R104, R65 ;  /* 0x0000004168957220 */ /* 0x000fe40000410000 */
[C---:B------:R-:W-:Y:S01]  /*3b80*/  FFMA.FTZ R133, R55.reuse, R44, R47 ;  /* 0x0000002c37857223 */ /* 0x040fe2000001002f */
[----:B------:R-:W4:Y:S01]  /*3b90*/  SHFL.DOWN PT, R148, R141, 0x1, 0x1f ;  /* 0x08201f008d947f89 */ /* 0x000f2200000e0000 */
[----:B------:R-:W-:-:S02]  /*3ba0*/  FFMA.FTZ R147, R55, -R46, R45 ;  /* 0x8000002e37937223 */ /* 0x000fc4000001002d */
[-C--:B------:R-:W-:Y:S01]  /*3bb0*/  FFMA.FTZ R44, R110, -R149.reuse, R44 ;  /* 0x800000956e2c7223 */ /* 0x080fe2000001002c */
[----:B------:R5:W2:Y:S01]  /*3bc0*/  SHFL.IDX PT, R144, R142, RZ, 0x1f ;  /* 0x00001fff8e907589 */ /* 0x000aa200000e0000 */
[----:B------:R-:W-:Y:S02]  /*3bd0*/  FFMA.FTZ R45, R102, -R149, R46 ;  /* 0x80000095662d7223 */ /* 0x000fe4000001002e */
[----:B------:R-:W-:Y:S01]  /*3be0*/  FMUL.FTZ R149, R103, R68 ;  /* 0x0000004467957220 */ /* 0x000fe20000410000 */
[----:B-1----:R-:W1:Y:S01]  /*3bf0*/  SHFL.DOWN PT, R145, R140, 0x1, 0x1f ;  /* 0x08201f008c917f89 */ /* 0x002e6200000e0000 */
[----:B------:R-:W-:Y:S02]  /*3c00*/  FMUL.FTZ R47, R117, R136 ;  /* 0x00000088752f7220 */ /* 0x000fe40000410000 */
[C---:B------:R-:W-:Y:S01]  /*3c10*/  FFMA.FTZ R134, R54.reuse, R138, R133 ;  /* 0x0000008a36867223 */ /* 0x040fe20000010085 */
[----:B------:R-:W1:Y:S01]  /*3c20*/  SHFL.DOWN PT, R146, R139, 0x1, 0x1f ;  /* 0x08201f008b927f89 */ /* 0x000e6200000e0000 */
[----:B------:R-:W-:-:S02]  /*3c30*/  FFMA.FTZ R133, R54, -R136, R147 ;  /* 0x8000008836857223 */ /* 0x000fc40000010093 */
[-C--:B------:R-:W-:Y:S01]  /*3c40*/  FMUL.FTZ R147, R117, R138.reuse ;  /* 0x0000008a75937220 */ /* 0x080fe20000410000 */
[----:B------:R0:W1:Y:S01]  /*3c50*/  SHFL.IDX PT, R143, R141, RZ, 0x1f ;  /* 0x00001fff8d8f7589 */ /* 0x00006200000e0000 */
[----:B--2--5:R-:W-:Y:S02]  /*3c60*/  FFMA.FTZ R142, R118, R138, -R47 ;  /* 0x0000008a768e7223 */ /* 0x024fe4000001082f */
[----:B------:R-:W-:Y:S01]  /*3c70*/  FFMA.FTZ R46, R107, -R149, R138 ;  /* 0x800000956b2e7223 */ /* 0x000fe2000001008a */
[----:B------:R-:W2:Y:S01]  /*3c80*/  SHFL.IDX PT, R139, R139, RZ, 0x1f ;  /* 0x00001fff8b8b7589 */ /* 0x000ea200000e0000 */
[----:B---3--:R-:W-:Y:S02]  /*3c90*/  @P2 FMUL.FTZ R138, R150, R137 ;  /* 0x00000089968a2220 */ /* 0x008fe40000410000 */
[----:B------:R-:W-:Y:S01]  /*3ca0*/  FFMA.FTZ R47, R105, -R149, R136 ;  /* 0x80000095692f7223 */ /* 0x000fe20000010088 */
[----:B------:R-:W3:Y:S01]  /*3cb0*/  SHFL.IDX PT, R140, R140, RZ, 0x1f ;  /* 0x00001fff8c8c7589 */ /* 0x000ee200000e0000 */
[----:B------:R-:W-:-:S02]  /*3cc0*/  FFMA.FTZ R147, R118, R136, R147 ;  /* 0x0000008876937223 */ /* 0x000fc40000010093 */
[-C--:B0-----:R-:W-:Y:S02]  /*3cd0*/  @P2 FMUL.FTZ R136, R150, R135.reuse ;  /* 0x0000008796882220 */ /* 0x081fe40000410000 */
[----:B------:R-:W-:Y:S02]  /*3ce0*/  FFMA.FTZ R116, R109, R116, R142 ;  /* 0x000000746d747223 */ /* 0x000fe4000001008e */
[C---:B----4-:R-:W-:Y:S02]  /*3cf0*/  @P2 FFMA.FTZ R142, R148.reuse, R135, R138 ;  /* 0x00000087948e2223 */ /* 0x050fe4000001008a */
[----:B------:R-:W-:Y:S02]  /*3d00*/  @P2 FFMA.FTZ R141, R148, R137, -R136 ;  /* 0x00000089948d2223 */ /* 0x000fe40000010888 */
[----:B------:R-:W-:Y:S02]  /*3d10*/  FMUL.FTZ R138, R144, R6 ;  /* 0x00000006908a7220 */ /* 0x000fe40000410000 */
[----:B-1----:R-:W-:-:S02]  /*3d20*/  @P2 FADD.FTZ R135, R145, R142 ;  /* 0x0000008e91872221 */ /* 0x002fc40000010000 */
[-C--:B------:R-:W-:Y:S02]  /*3d30*/  FMUL.FTZ R136, R144, R7.reuse ;  /* 0x0000000790887220 */ /* 0x080fe40000410000 */
[----:B------:R-:W-:Y:S02]  /*3d40*/  @P2 FADD.FTZ R137, R146, R141 ;  /* 0x0000008d92892221 */ /* 0x000fe40000010000 */
[----:B------:R-:W-:Y:S02]  /*3d50*/  FFMA.FTZ R7, R143, R7, R138 ;  /* 0x000000078f077223 */ /* 0x000fe4000001008a */
[-C--:B------:R-:W-:Y:S02]  /*3d60*/  FMUL.FTZ R138, R135, -R49.reuse ;  /* 0x80000031878a7220 */ /* 0x080fe40000410000 */
[C---:B------:R-:W-:Y:S02]  /*3d70*/  FMUL.FTZ R49, R137.reuse, -R49 ;  /* 0x8000003189317220 */ /* 0x040fe40000410000 */
[----:B------:R-:W-:-:S02]  /*3d80*/  FFMA.FTZ R138, R137, R48, -R138 ;  /* 0x00000030898a7223 */ /* 0x000fc4000001088a */
[----:B------:R-:W-:Y:S02]  /*3d90*/  FFMA.FTZ R49, R135, R48, R49 ;  /* 0x0000003087317223 */ /* 0x000fe40000010031 */
[----:B------:R-:W-:Y:S02]  /*3da0*/  FADD.FTZ R48, R115, R138 ;  /* 0x0000008a73307221 */ /* 0x000fe40000010000 */
[C---:B------:R-:W-:Y:S02]  /*3db0*/  FMUL.FTZ R115, R109.reuse, R66 ;  /* 0x000000426d737220 */ /* 0x040fe40000410000 */
[----:B------:R-:W-:Y:S02]  /*3dc0*/  FFMA.FTZ R132, R109, R132, R147 ;  /* 0x000000846d847223 */ /* 0x000fe40000010093 */
[----:B------:R-:W-:Y:S01]  /*3dd0*/  FADD.FTZ R49, -R114, R49 ;  /* 0x0000003172317221 */ /* 0x000fe20000010100 */
[----:B------:R-:W-:Y:S01]  /*3de0*/  P2R R114, PR, RZ, 0x1 ;  /* 0x00000001ff727803 */ /* 0x000fe20000000000 */
[----:B------:R-:W-:-:S02]  /*3df0*/  FMUL.FTZ R135, R52, R116 ;  /* 0x0000007434877220 */ /* 0x000fc40000410000 */
[-C--:B------:R-:W-:Y:S02]  /*3e00*/  FFMA.FTZ R114, R101, -R115.reuse, R116 ;  /* 0x8000007365727223 */ /* 0x080fe40000010074 */
[----:B------:R-:W-:Y:S02]  /*3e10*/  FFMA.FTZ R115, R111, -R115, R132 ;  /* 0x800000736f737223 */ /* 0x000fe40000010084 */
[----:B------:R-:W-:Y:S02]  /*3e20*/  FMUL.FTZ R132, R52, R132 ;  /* 0x0000008434847220 */ /* 0x000fe40000410000 */
[----:B------:R-:W-:Y:S02]  /*3e30*/  FADD.FTZ R116, R134, R135 ;  /* 0x0000008786747221 */ /* 0x000fe40000010000 */
[----:B------:R-:W-:Y:S02]  /*3e40*/  FFMA.FTZ R136, R143, R6, -R136 ;  /* 0x000000068f887223 */ /* 0x000fe40000010888 */
[----:B------:R-:W-:-:S02]  /*3e50*/  FMUL.FTZ R134, R117, -R48 ;  /* 0x8000003075867220 */ /* 0x000fc40000410000 */
[C---:B------:R-:W-:Y:S02]  /*3e60*/  FMUL.FTZ R6, R144.reuse, R5 ;  /* 0x0000000590067220 */ /* 0x040fe40000410000 */
[-C--:B------:R-:W-:Y:S02]  /*3e70*/  FMUL.FTZ R144, R144, R4.reuse ;  /* 0x0000000490907220 */ /* 0x080fe40000410000 */
[-C--:B------:R-:W-:Y:S02]  /*3e80*/  FMUL.FTZ R135, R117, -R49.reuse ;  /* 0x8000003175877220 */ /* 0x080fe40000410000 */
[----:B------:R-:W-:Y:S02]  /*3e90*/  FADD.FTZ R117, R133, -R132 ;  /* 0x8000008485757221 */ /* 0x000fe40000010000 */
[----:B------:R-:W-:Y:S02]  /*3ea0*/  FFMA.FTZ R133, R118, R49, R134 ;  /* 0x0000003176857223 */ /* 0x000fe40000010086 */
[----:B------:R-:W-:-:S02]  /*3eb0*/  FFMA.FTZ R4, R143, R4, -R6 ;  /* 0x000000048f047223 */ /* 0x000fc40000010806 */
[----:B------:R-:W-:Y:S02]  /*3ec0*/  FFMA.FTZ R5, R143, R5, R144 ;  /* 0x000000058f057223 */ /* 0x000fe40000010090 */
[----:B--2---:R-:W-:Y:S02]  /*3ed0*/  FADD.FTZ R6, R139, R136 ;  /* 0x000000888b067221 */ /* 0x004fe40000010000 */
[----:B---3--:R-:W-:Y:S02]  /*3ee0*/  FADD.FTZ R7, R140, R7 ;  /* 0x000000078c077221 */ /* 0x008fe40000010000 */
[----:B------:R-:W-:Y:S02]  /*3ef0*/  FFMA.FTZ R132, R118, R48, -R135 ;  /* 0x0000003076847223 */ /* 0x000fe40000010887 */
[----:B------:R-:W-:Y:S01]  /*3f00*/  FADD.FTZ R124, -R124, R133 ;  /* 0x000000857c7c7221 */ /* 0x000fe20000010100 */
[----:B------:R0:W-:Y:S01]  /*3f10*/  @!P0 STS.128 [R130+0x1b80], R4 ;  /* 0x001b800482008388 */ /* 0x0001e20000000c00 */
[----:B------:R-:W-:-:S02]  /*3f20*/  FADD.FTZ R118, R127, R132 ;  /* 0x000000847f767221 */ /* 0x000fc40000010000 */
[-C--:B------:R-:W-:Y:S02]  /*3f30*/  FMUL.FTZ R136, R49, R66.reuse ;  /* 0x0000004231887220 */ /* 0x080fe40000410000 */
[----:B------:R-:W-:Y:S02]  /*3f40*/  FMUL.FTZ R134, R48, R66 ;  /* 0x0000004230867220 */ /* 0x000fe40000410000 */
[C---:B------:R-:W-:Y:S02]  /*3f50*/  FMUL.FTZ R127, R115.reuse, R136 ;  /* 0x00000088737f7220 */ /* 0x040fe40000410000 */
[-C--:B------:R-:W-:Y:S02]  /*3f60*/  FMUL.FTZ R133, R115, R134.reuse ;  /* 0x0000008673857220 */ /* 0x080fe40000410000 */
[C---:B------:R-:W-:Y:S02]  /*3f70*/  FMUL.FTZ R138, R109.reuse, R134 ;  /* 0x000000866d8a7220 */ /* 0x040fe40000410000 */
[----:B------:R-:W-:-:S02]  /*3f80*/  FMUL.FTZ R140, R109, R136 ;  /* 0x000000886d8c7220 */ /* 0x000fc40000410000 */
[C---:B0-----:R-:W-:Y:S01]  /*3f90*/  FMUL.FTZ R4, R123.reuse, -R124 ;  /* 0x8000007c7b047220 */ /* 0x041fe20000410000 */
[----:B------:R-:W-:Y:S01]  /*3fa0*/  STS [R77.X4+0x228], R138 ;  /* 0x0002288a4d007388 */ /* 0x000fe20000004800 */
[-C--:B------:R-:W-:Y:S02]  /*3fb0*/  FMUL.FTZ R123, R123, -R118.reuse ;  /* 0x800000767b7b7220 */ /* 0x080fe40000410000 */
[C---:B------:R-:W-:Y:S01]  /*3fc0*/  FFMA.FTZ R5, R125.reuse, R118, -R4 ;  /* 0x000000767d057223 */ /* 0x040fe20000010804 */
[----:B------:R-:W-:Y:S01]  /*3fd0*/  STS [R77.X4+0x22c], R140 ;  /* 0x00022c8c4d007388 */ /* 0x000fe20000004800 */
[----:B------:R-:W-:Y:S02]  /*3fe0*/  FMUL.FTZ R6, R124, R68 ;  /* 0x000000447c067220 */ /* 0x000fe40000410000 */
[----:B------:R-:W-:Y:S02]  /*3ff0*/  FFMA.FTZ R123, R125, R124, R123 ;  /* 0x0000007c7d7b7223 */ /* 0x000fe4000001007b */
[----:B------:R-:W-:-:S02]  /*4000*/  FADD.FTZ R128, R128, R5 ;  /* 0x0000000580807221 */ /* 0x000fc40000010000 */
[----:B------:R-:W-:Y:S02]  /*4010*/  FMUL.FTZ R4, R118, R68 ;  /* 0x0000004476047220 */ /* 0x000fe40000410000 */
[----:B------:R-:W-:Y:S02]  /*4020*/  FMUL.FTZ R5, R47, R6 ;  /* 0x000000062f057220 */ /* 0x000fe40000410000 */
[----:B------:R-:W-:Y:S02]  /*4030*/  FADD.FTZ R126, -R126, R123 ;  /* 0x0000007b7e7e7221 */ /* 0x000fe40000010100 */
[C---:B------:R-:W-:Y:S02]  /*4040*/  FFMA.FTZ R130, R114.reuse, R134, R127 ;  /* 0x0000008672827223 */ /* 0x040fe4000001007f */
[----:B------:R-:W-:Y:S02]  /*4050*/  FFMA.FTZ R127, R114, R136, -R133 ;  /* 0x00000088727f7223 */ /* 0x000fe40000010885 */
[----:B------:R-:W-:-:S02]  /*4060*/  FFMA.FTZ R133, R46, R4, R5 ;  /* 0x000000042e857223 */ /* 0x000fc40000010005 */
[C---:B------:R-:W-:Y:S02]  /*4070*/  FMUL.FTZ R5, R121.reuse, -R126 ;  /* 0x8000007e79057220 */ /* 0x040fe40000410000 */
[----:B------:R-:W-:Y:S02]  /*4080*/  FMUL.FTZ R121, R121, -R128 ;  /* 0x8000008079797220 */ /* 0x000fe40000410000 */
[-C--:B------:R-:W-:Y:S02]  /*4090*/  FMUL.FTZ R7, R47, R4.reuse ;  /* 0x000000042f077220 */ /* 0x080fe40000410000 */
[----:B------:R-:W-:Y:S02]  /*40a0*/  FMUL.FTZ R132, R103, R4 ;  /* 0x0000000467847220 */ /* 0x000fe40000410000 */
[-C--:B------:R-:W-:Y:S02]  /*40b0*/  FMUL.FTZ R123, R126, R65.reuse ;  /* 0x000000417e7b7220 */ /* 0x080fe40000410000 */
[----:B------:R-:W-:Y:S01]  /*40c0*/  FFMA.FTZ R4, R122, R128, -R5 ;  /* 0x000000807a047223 */ /* 0x000fe20000010805 */
[----:B------:R0:W-:Y:S01]  /*40d0*/  STS [R77.X4+0x220], R132 ;  /* 0x000220844d007388 */ /* 0x0001e20000004800 */
[----:B------:R-:W-:-:S02]  /*40e0*/  FMUL.FTZ R5, R128, R65 ;  /* 0x0000004180057220 */ /* 0x000fc40000410000 */
[----:B------:R-:W-:Y:S02]  /*40f0*/  FFMA.FTZ R122, R122, R126, R121 ;  /* 0x0000007e7a7a7223 */ /* 0x000fe40000010079 */
[-C--:B------:R-:W-:Y:S02]  /*4100*/  FMUL.FTZ R134, R103, R6.reuse ;  /* 0x0000000667867220 */ /* 0x080fe40000410000 */
[----:B------:R-:W-:Y:S02]  /*4110*/  FFMA.FTZ R135, R46, R6, -R7 ;  /* 0x000000062e877223 */ /* 0x000fe40000010807 */
[----:B------:R-:W-:Y:S01]  /*4120*/  FMUL.FTZ R6, R45, R123 ;  /* 0x0000007b2d067220 */ /* 0x000fe20000410000 */
[----:B------:R1:W-:Y:S01]  /*4130*/  STS [R77.X4+0x224], R134 ;  /* 0x000224864d007388 */ /* 0x0003e20000004800 */
[----:B------:R-:W-:Y:S02]  /*4140*/  FADD.FTZ R129, R129, R4 ;  /* 0x0000000481817221 */ /* 0x000fe40000010000 */
[----:B------:R-:W-:-:S02]  /*4150*/  FMUL.FTZ R4, R45, R5 ;  /* 0x000000052d047220 */ /* 0x000fc40000410000 */
[----:B------:R-:W-:Y:S01]  /*4160*/  FADD.FTZ R131, -R131, R122 ;  /* 0x0000007a83837221 */ /* 0x000fe20000010100 */
[----:B------:R-:W-:Y:S01]  /*4170*/  IADD3 R122, -R24, c[0x0][0x168], RZ ;  /* 0x00005a00187a7a10 */ /* 0x000fe20007ffe1ff */
[-C--:B------:R-:W-:Y:S02]  /*4180*/  FFMA.FTZ R121, R44, R5.reuse, R6 ;  /* 0x000000052c797223 */ /* 0x080fe40000010006 */
[----:B0-----:R-:W-:Y:S02]  /*4190*/  FMUL.FTZ R132, R104, R5 ;  /* 0x0000000568847220 */ /* 0x001fe40000410000 */
[----:B------:R-:W-:Y:S02]  /*41a0*/  FFMA.FTZ R125, R44, R123, -R4 ;  /* 0x0000007b2c7d7223 */ /* 0x000fe40000010804 */
[-C--:B------:R-:W-:Y:S01]  /*41b0*/  FMUL.FTZ R7, R131, R67.reuse ;  /* 0x0000004383077220 */ /* 0x080fe20000410000 */
[----:B------:R0:W-:Y:S01]  /*41c0*/  STS [R77.X4+0x218], R132 ;  /* 0x000218844d007388 */ /* 0x0001e20000004800 */
[----:B------:R-:W-:-:S02]  /*41d0*/  FMUL.FTZ R5, R129, R67 ;  /* 0x0000004381057220 */ /* 0x000fc40000410000 */
[----:B-1----:R-:W-:Y:S01]  /*41e0*/  FMUL.FTZ R134, R104, R123 ;  /* 0x0000007b68867220 */ /* 0x002fe20000410000 */
[----:B------:R-:W-:Y:S01]  /*41f0*/  LEA R123, R122, -R93, 0x1 ;  /* 0x8000005d7a7b7211 */ /* 0x000fe200078e08ff */
[C---:B------:R-:W-:Y:S02]  /*4200*/  FMUL.FTZ R4, R43.reuse, R7 ;  /* 0x000000072b047220 */ /* 0x040fe40000410000 */
[-C--:B------:R-:W-:Y:S01]  /*4210*/  FMUL.FTZ R6, R43, R5.reuse ;  /* 0x000000052b067220 */ /* 0x080fe20000410000 */
[----:B------:R-:W-:Y:S01]  /*4220*/  ISETP.GE.AND P0, PT, R123, 0x1, PT ;  /* 0x000000017b00780c */ /* 0x000fe20003f06270 */
[C---:B------:R-:W-:Y:S01]  /*4230*/  FFMA.FTZ R4, R42.reuse, R5, R4 ;  /* 0x000000052a047223 */ /* 0x040fe20000010004 */
[----:B------:R1:W-:Y:S01]  /*4240*/  STS [R77.X4+0x21c], R134 ;  /* 0x00021c864d007388 */ /* 0x0003e20000004800 */
[----:B------:R-:W-:Y:S02]  /*4250*/  FFMA.FTZ R6, R42, R7, -R6 ;  /* 0x000000072a067223 */ /* 0x000fe40000010806 */
[----:B------:R-:W-:-:S02]  /*4260*/  FMUL.FTZ R122, R0, R5 ;  /* 0x00000005007a7220 */ /* 0x000fc40000410000 */
[----:B0-----:R-:W-:Y:S02]  /*4270*/  FMUL.FTZ R132, R0, R7 ;  /* 0x0000000700847220 */ /* 0x001fe40000410000 */
[----:B------:R-:W-:Y:S01]  /*4280*/  FADD.FTZ R4, RZ, R4 ;  /* 0x00000004ff047221 */ /* 0x000fe20000010000 */
[----:B------:R0:W-:Y:S01]  /*4290*/  STS [R77.X4+0x210], R122 ;  /* 0x0002107a4d007388 */ /* 0x0001e20000004800 */
[----:B------:R-:W-:Y:S02]  /*42a0*/  FADD.FTZ R6, RZ, R6 ;  /* 0x00000006ff067221 */ /* 0x000fe40000010000 */
[----:B------:R-:W-:Y:S01]  /*42b0*/  FADD.FTZ R4, R4, R121 ;  /* 0x0000007904047221 */ /* 0x000fe20000010000 */
[----:B------:R0:W-:Y:S01]  /*42c0*/  STS [R77.X4+0x214], R132 ;  /* 0x000214844d007388 */ /* 0x0001e20000004800 */
[----:B------:R-:W-:Y:S01]  /*42d0*/  FADD.FTZ R6, R6, R125 ;  /* 0x0000007d06067221 */ /* 0x000fe20000010000 */
[----:B------:R-:W-:Y:S01]  /*42e0*/  SHF.L.U64.HI R125, R51, 0x2, R50 ;  /* 0x00000002337d7819 */ /* 0x000fe20000010232 */
[----:B------:R-:W-:-:S02]  /*42f0*/  FADD.FTZ R133, R4, R133 ;  /* 0x0000008504857221 */ /* 0x000fc40000010000 */
[----:B-1----:R-:W-:Y:S01]  /*4300*/  FADD.FTZ R134, R6, R135 ;  /* 0x0000008706867221 */ /* 0x002fe20000010000 */
[----:B------:R-:W-:Y:S06]  /*4310*/  BAR.SYNC.DEFER_BLOCKING 0x0 ;  /* 0x0000000000007b1d */ /* 0x000fec0000010000 */
[----:B------:R-:W-:Y:S05]  /*4320*/  @!P0 BRA `(.L_x_14224) ;  /* 0x000000c000008947 */ /* 0x000fea0003800000 */
[----:B0-----:R-:W-:Y:S01]  /*4330*/  LEA.HI.SX32 R121, R93, R93, 0x1b ;  /* 0x0000005d5d797211 */ /* 0x001fe200078fdaff */
        /* <DEDUP_REMOVED lines=11> */
.L_x_14224:
[----:B0-----:R-:W-:Y:S05]  /*43f0*/  BSYNC B0 ;  /* 0x0000000000007941 */ /* 0x001fea0003800000 */
.L_x_14223:
[----:B------:R0:W1:Y:S01]  /*4400*/  LDS R7, [R76.X4+0x290] ;  /* 0x000290004c077984 */ /* 0x0000620000004800 */
[----:B------:R-:W-:Y:S01]  /*4410*/  ISETP.GE.AND P6, PT, R123, 0x21, PT ;  /* 0x000000217b00780c */ /* 0x000fe20003fc6270 */
[----:B------:R-:W-:Y:S01]  /*4420*/  IMAD R4, R125, c[0x0][0x2b0], RZ ;  /* 0x0000ac007d047a24 */ /* 0x000fe200078e02ff */
[----:B------:R-:W-:Y:S01]  /*4430*/  SHF.L.U32 R135, R51, 0x2, RZ ;  /* 0x0000000233877819 */ /* 0x000fe200000006ff */
[----:B------:R-:W-:Y:S01]  /*4440*/  BSSY B0, `(.L_x_14225) ;  /* 0x000000e000007945 */ /* 0x000fe20003800000 */
[----:B------:R-:W-:Y:S01]  /*4450*/  FADD.FTZ R130, R133, R130 ;  /* 0x0000008285827221 */ /* 0x000fe20000010000 */
[C---:B------:R-:W-:Y:S01]  /*4460*/  ISETP.GE.AND P0, PT, R123.reuse, 0x41, PT ;  /* 0x000000417b00780c */ /* 0x040fe20003f06270 */
        /* <DEDUP_REMOVED lines=11> */
.L_x_14226:
[----:B0-----:R-:W-:Y:S05]  /*4520*/  BSYNC B0 ;  /* 0x0000000000007941 */ /* 0x001fea0003800000 */
.L_x_14225:
[----:B-1----:R0:W1:Y:S01]  /*4530*/  LDS R7, [R75.X4+0x310] ;  /* 0x000310004b077984 */ /* 0x0020620000004800 */
[----:B------:R-:W-:Y:S01]  /*4540*/  BSSY B0, `(.L_x_14227) ;  /* 0x0000005000007945 */ /* 0x000fe20003800000 */
[----:B------:R-:W-:Y:S05]  /*4550*/  @!P0 BRA `(.L_x_14228) ;  /* 0x0000003000008947 */ /* 0x000fea0003800000 */
[----:B------:R-:W-:-:S05]  /*4560*/  IMAD.WIDE.U32 R4, R135, c[0x0][0x2b0], R28 ;  /* 0x0000ac0087047a25 */ /* 0x000fca00078e001c */
[----:B------:R-:W-:-:S05]  /*4570*/  IADD3 R5, R121, R5, RZ ;  /* 0x0000000579057210 */ /* 0x000fca0007ffe0ff */
[----:B-1----:R1:W-:Y:S02]  /*4580*/  RED.E.ADD.F32.FTZ.RN.STRONG.GPU [R4.64], R7 ;  /* 0x000000070400798e */ /* 0x0023e4000c10e786 */
.L_x_14228:
[----:B------:R-:W-:Y:S05]  /*4590*/  BSYNC B0 ;  /* 0x0000000000007941 */ /* 0x000fea0003800000 */
.L_x_14227:
[----:B-1----:R1:W2:Y:S01]  /*45a0*/  LDS R7, [R74.X4+0x390] ;  /* 0x000390004a077984 */ /* 0x0022a20000004800 */
[----:B------:R-:W-:Y:S01]  /*45b0*/  BSSY B0, `(.L_x_14229) ;  /* 0x0000005000007945 */ /* 0x000fe20003800000 */
[----:B------:R-:W-:Y:S05]  /*45c0*/  @!P1 BRA `(.L_x_14230) ;  /* 0x0000003000009947 */ /* 0x000fea0003800000 */
[----:B------:R-:W-:-:S05]  /*45d0*/  IMAD.WIDE.U32 R4, R135, c[0x0][0x2b0], R30 ;  /* 0x0000ac0087047a25 */ /* 0x000fca00078e001e */
[----:B------:R-:W-:-:S05]  /*45e0*/  IADD3 R5, R121, R5, RZ ;  /* 0x0000000579057210 */ /* 0x000fca0007ffe0ff */
[----:B--2---:R2:W-:Y:S02]  /*45f0*/  RED.E.ADD.F32.FTZ.RN.STRONG.GPU [R4.64], R7 ;  /* 0x000000070400798e */ /* 0x0045e4000c10e786 */
.L_x_14230:
[----:B------:R-:W-:Y:S05]  /*4600*/  BSYNC B0 ;  /* 0x0000000000007941 */ /* 0x000fea0003800000 */
.L_x_14229:
[----:B--2---:R2:W3:Y:S01]  /*4610*/  LDS R7, [R73.X4+0x410] ;  /* 0x0004100049077984 */ /* 0x0044e20000004800 */
[----:B------:R-:W-:Y:S01]  /*4620*/  BSSY B0, `(.L_x_14231) ;  /* 0x0000005000007945 */ /* 0x000fe20003800000 */
[----:B------:R-:W-:Y:S05]  /*4630*/  @!P2 BRA `(.L_x_14232) ;  /* 0x000000300000a947 */ /* 0x000fea0003800000 */
[----:B------:R-:W-:-:S05]  /*4640*/  IMAD.WIDE.U32 R4, R135, c[0x0][0x2b0], R32 ;  /* 0x0000ac0087047a25 */ /* 0x000fca00078e0020 */
[----:B------:R-:W-:-:S05]  /*4650*/  IADD3 R5, R121, R5, RZ ;  /* 0x0000000579057210 */ /* 0x000fca0007ffe0ff */
[----:B---3--:R3:W-:Y:S02]  /*4660*/  RED.E.ADD.F32.FTZ.RN.STRONG.GPU [R4.64], R7 ;  /* 0x000000070400798e */ /* 0x0087e4000c10e786 */
.L_x_14232:
[----:B------:R-:W-:Y:S05]  /*4670*/  BSYNC B0 ;  /* 0x0000000000007941 */ /* 0x000fea0003800000 */
.L_x_14231:
[----:B---3--:R3:W4:Y:S01]  /*4680*/  LDS R7, [R72.X4+0x490] ;  /* 0x0004900048077984 */ /* 0x0087220000004800 */
[----:B------:R-:W-:Y:S01]  /*4690*/  BSSY B0, `(.L_x_14233) ;  /* 0x0000005000007945 */ /* 0x000fe20003800000 */
[----:B------:R-:W-:Y:S05]  /*46a0*/  @!P3 BRA `(.L_x_14234) ;  /* 0x000000300000b947 */ /* 0x000fea0003800000 */
[----:B------:R-:W-:-:S05]  /*46b0*/  IMAD.WIDE.U32 R4, R135, c[0x0][0x2b0], R34 ;  /* 0x0000ac0087047a25 */ /* 0x000fca00078e0022 */
[----:B------:R-:W-:-:S05]  /*46c0*/  IADD3 R5, R121, R5, RZ ;  /* 0x0000000579057210 */ /* 0x000fca0007ffe0ff */
[----:B----4-:R4:W-:Y:S02]  /*46d0*/  RED.E.ADD.F32.FTZ.RN.STRONG.GPU [R4.64], R7 ;  /* 0x000000070400798e */ /* 0x0109e4000c10e786 */
.L_x_14234:
[----:B------:R-:W-:Y:S05]  /*46e0*/  BSYNC B0 ;  /* 0x0000000000007941 */ /* 0x000fea0003800000 */
.L_x_14233:
[----:B------:R0:W1:Y:S01]  /*46f0*/  LDS R119, [R71.X4+0x510] ;  /* 0x0005100047777984 */ /* 0x0000620000004800 */
[----:B------:R-:W-:Y:S01]  /*4700*/  BSSY B0, `(.L_x_14235) ;  /* 0x0000006000007945 */ /* 0x000fe20003800000 */
[----:B----4-:R-:W-:Y:S01]  /*4710*/  IMAD.WIDE.U32 R4, R135, c[0x0][0x2b0], R38 ;  /* 0x0000ac0087047a25 */ /* 0x010fe200078e0026 */
[----:B------:R-:W-:Y:S05]  /*4720*/  @!P4 BRA `(.L_x_14236) ;  /* 0x000000300000c947 */ /* 0x000fea0003800000 */
[----:B------:R-:W-:-:S05]  /*4730*/  IMAD.WIDE.U32 R6, R135, c[0x0][0x2b0], R36 ;  /* 0x0000ac0087067a25 */ /* 0x000fca00078e0024 */
[----:B------:R-:W-:-:S05]  /*4740*/  IADD3 R7, R121, R7, RZ ;  /* 0x0000000779077210 */ /* 0x000fca0007ffe0ff */
[----:B-1----:R1:W-:Y:S02]  /*4750*/  RED.E.ADD.F32.FTZ.RN.STRONG.GPU [R6.64], R119 ;  /* 0x000000770600798e */ /* 0x0023e4000c10e786 */
.L_x_14236:
[----:B------:R-:W-:Y:S05]  /*4760*/  BSYNC B0 ;  /* 0x0000000000007941 */ /* 0x000fea0003800000 */
.L_x_14235:
[----:B-1----:R1:W4:Y:S01]  /*4770*/  LDS R7, [R70.X4+0x590] ;  /* 0x0005900046077984 */ /* 0x0023220000004800 */
[----:B------:R-:W-:Y:S01]  /*4780*/  BSSY B0, `(.L_x_14237) ;  /* 0x0000004000007945 */ /* 0x000fe20003800000 */
[----:B------:R-:W-:Y:S05]  /*4790*/  @!P5 BRA `(.L_x_14238) ;  /* 0x000000200000d947 */ /* 0x000fea0003800000 */
[----:B------:R-:W-:-:S05]  /*47a0*/  IADD3 R5, R121, R5, RZ ;  /* 0x0000000579057210 */ /* 0x000fca0007ffe0ff */
[----:B----4-:R4:W-:Y:S02]  /*47b0*/  RED.E.ADD.F32.FTZ.RN.STRONG.GPU [R4.64], R7 ;  /* 0x000000070400798e */ /* 0x0109e4000c10e786 */
.L_x_14238:
[----:B------:R-:W-:Y:S05]  /*47c0*/  BSYNC B0 ;  /* 0x0000000000007941 */ /* 0x000fea0003800000 */
.L_x_14237:
        /* <DEDUP_REMOVED lines=49> */
[----:B------:R-:W-:Y:S02]  /*4ae0*/  FMUL.FTZ R101, R41, R124 ;  /* 0x0000007c29657220 */ /* 0x000fe40000410000 */
[----:B------:R-:W-:Y:S02]  /*4af0*/  FFMA.FTZ R109, R109, R48, R49 ;  /* 0x000000306d6d7223 */ /* 0x000fe40000010031 */
[----:B------:R-:W-:-:S02]  /*4b00*/  FMUL.FTZ R49, R41, R118 ;  /* 0x0000007629317220 */ /* 0x000fc40000410000 */
[----:B0-----:R-:W-:Y:S02]  /*4b10*/  @!P0 FADD.FTZ R5, R5, R120 ;  /* 0x0000007805058221 */ /* 0x001fe40000010000 */
[----:B------:R-:W-:Y:S02]  /*4b20*/  FFMA.FTZ R124, R40, R124, -R49 ;  /* 0x0000007c287c7223 */ /* 0x000fe40000010831 */
[----:B-1----:R-:W-:Y:S01]  /*4b30*/  @!P0 FADD.FTZ R7, R7, R122 ;  /* 0x0000007a07078221 */ /* 0x002fe20000010000 */
[----:B------:R-:W0:Y:S01]  /*4b40*/  SHFL.DOWN PT, R120, R5, 0x10, 0x1f ;  /* 0x0a001f0005787f89 */ /* 0x000e2200000e0000 */
[----:B------:R-:W-:Y:S02]  /*4b50*/  FMUL.FTZ R49, R41, R128 ;  /* 0x0000008029317220 */ /* 0x000fe40000410000 */
[----:B----4-:R-:W-:Y:S01]  /*4b60*/  @!P0 FADD.FTZ R6, R6, R119 ;  /* 0x0000007706068221 */ /* 0x010fe20000010000 */
[----:B------:R-:W-:Y:S01]  /*4b70*/  SHFL.DOWN PT, R122, R7, 0x10, 0x1f ;  /* 0x0a001f00077a7f89 */ /* 0x000fe200000e0000 */
[----:B------:R-:W-:-:S02]  /*4b80*/  FFMA.FTZ R57, R48, R66, R57 ;  /* 0x0000004230397223 */ /* 0x000fc40000010039 */
        /* <DEDUP_REMOVED lines=9> */
[----:B------:R-:W-:Y:S02]  /*4c20*/  FFMA.FTZ R101, R46, R101, R124 ;  /* 0x000000652e657223 */ /* 0x000fe4000001007c */
[CC--:B------:R-:W-:Y:S02]  /*4c30*/  FMUL.FTZ R49, R41.reuse, R126.reuse ;  /* 0x0000007e29317220 */ /* 0x0c0fe40000410000 */
[-C--:B------:R-:W-:Y:S02]  /*4c40*/  FMUL.FTZ R41, R41, R131.reuse ;  /* 0x0000008329297220 */ /* 0x080fe40000410000 */
[----:B------:R-:W-:Y:S02]  /*4c50*/  FFMA.FTZ R46, R40, R131, -R45 ;  /* 0x00000083282e7223 */ /* 0x000fe4000001082d */
[----:B------:R-:W-:Y:S02]  /*4c60*/  FMUL.FTZ R47, R102, R126 ;  /* 0x0000007e662f7220 */ /* 0x000fe40000410000 */
[----:B------:R-:W-:-:S02]  /*4c70*/  FFMA.FTZ R49, R40, R128, R49 ;  /* 0x0000008028317223 */ /* 0x000fc40000010031 */
[----:B------:R-:W-:Y:S02]  /*4c80*/  FFMA.FTZ R41, R40, R129, R41 ;  /* 0x0000008128297223 */ /* 0x000fe40000010029 */
[----:B------:R-:W-:Y:S02]  /*4c90*/  FMUL.FTZ R46, R43, R46 ;  /* 0x0000002e2b2e7220 */ /* 0x000fe40000410000 */
[----:B------:R-:W-:Y:S02]  /*4ca0*/  FFMA.FTZ R114, R107, R118, R105 ;  /* 0x000000766b727223 */ /* 0x000fe40000010069 */
        /* <DEDUP_REMOVED lines=31> */
.L_x_14240:
[----:B0-----:R-:W-:Y:S05]  /*4ea0*/  BSYNC B0 ;  /* 0x0000000000007941 */ /* 0x001fea0003800000 */
.L_x_14239:
[----:B------:R-:W-:Y:S02]  /*4eb0*/  IADD3 R53, R53, 0x1, RZ ;  /* 0x0000000135357810 */ /* 0x000fe40007ffe0ff */
[----:B------:R-:W-:-:S02]  /*4ec0*/  IADD3 R51, P1, R51, 0x1, RZ ;  /* 0x0000000133337810 */ /* 0x000fc40007f3e0ff */
[----:B------:R-:W-:Y:S02]  /*4ed0*/  ISETP.GE.AND P0, PT, R53, c[0x0][0x16c], PT ;  /* 0x00005b0035007a0c */ /* 0x000fe40003f06270 */
[----:B------:R-:W-:-:S11]  /*4ee0*/  IADD3.X R50, RZ, R50, RZ, P1, !PT ;  /* 0x00000032ff327210 */ /* 0x000fd60000ffe4ff */
[----:B------:R-:W-:Y:S01]  /*4ef0*/  @P0 CALL.REL.NOINC `(.L_x_14210) ;  /* 0x0000001000000944 */ /* 0x000fe20003c00000 */
[----:B------:R-:W-:Y:S05]  /*4f00*/  BRA `(.L_x_14241) ;  /* 0xffffd28000007947 */ /* 0x000fea000383ffff */
.L_x_14210:
[----:B------:R-:W-:Y:S01]  /*4f10*/  BAR.SYNC.DEFER_BLOCKING 0x0 ;  /* 0x0000000000007b1d */ /* 0x000fe20000010000 */
[----:B------:R-:W-:-:S06]  /*4f20*/  IMAD.WIDE R4, R93, 0x8, R20 ;  /* 0x000000085d047825 */ /* 0x000fcc00078e0214 */
[----:B------:R-:W4:Y:S01]  /*4f30*/  LDG.E.64 R4, [R4.64] ;  /* 0x0000000604047981 */ /* 0x000f22000c1e1b00 */
[----:B------:R-:W-:Y:S01]  /*4f40*/  F2F.F16.F32 R58, R58 ;  /* 0x0000003a003a7304 */ /* 0x000fe20000200800 */
[----:B------:R-:W-:-:S07]  /*4f50*/  UIADD3 UR4, UR4, -0x100, URZ ;  /* 0xffffff0004047890 */ /* 0x000fce000fffe03f */
        /* <DEDUP_REMOVED lines=23> */
[----:B------:R-:W0:Y:S01]  /*50d0*/  @!P2 MUFU.EX2 R4, R4 ;  /* 0x000000040004a308 */ /* 0x000e220000000800 */
[----:B------:R-:W-:Y:S02]  /*50e0*/  @!P0 FMUL.FTZ R0, R6, -1.4426950216293334961 ;  /* 0xbfb8aa3b06008820 */ /* 0x000fe40000410000 */
[----:B------:R-:W-:-:S03]  /*50f0*/  @!P1 FMUL.FTZ R7, R5, -1.4426950216293334961 ;  /* 0xbfb8aa3b05079820 */ /* 0x000fc60000410000 */
[----:B------:R-:W-:Y:S02]  /*5100*/  @!P3 FMUL.FTZ R28, R28, -1.4426950216293334961 ;  /* 0xbfb8aa3b1c1cb820 */ /* 0x000fe40000410000 */
[----:B------:R-:W1:Y:S01]  /*5110*/  @!P0 MUFU.EX2 R0, R0 ;  /* 0x0000000000008308 */ /* 0x000e620000000800 */
[----:B0-----:R-:W-:-:S07]  /*5120*/  @!P2 FADD.FTZ R27, R4, 1 ;  /* 0x3f800000041ba421 */ /* 0x001fce0000010000 */
[----:B------:R-:W0:Y:S01]  /*5130*/  @!P3 MUFU.EX2 R28, R28 ;  /* 0x0000001c001cb308 */ /* 0x000e220000000800 */
[----:B------:R-:W-:-:S05]  /*5140*/  IMAD.WIDE.U32 R4, R58, 0x10000, RZ ;  /* 0x000100003a047825 */ /* 0x000fca00078e00ff */
[----:B------:R-:W-:Y:S01]  /*5150*/  LOP3.LUT R23, R59, R5, RZ, 0xfc, !PT ;  /* 0x000000053b177212 */ /* 0x000fe200078efcff */
[----:B-1----:R-:W-:Y:S01]  /*5160*/  @!P0 FADD.FTZ R6, R0, 1 ;  /* 0x3f80000000068421 */ /* 0x002fe20000010000 */
[----:B------:R-:W-:Y:S01]  /*5170*/  LOP3.LUT R22, R4, R29, RZ, 0xfc, !PT ;  /* 0x0000001d04167212 */ /* 0x000fe200078efcff */
[----:B------:R-:W1:Y:S01]  /*5180*/  @!P1 MUFU.EX2 R7, R7 ;  /* 0x0000000700079308 */ /* 0x000e620000000800 */
[----:B------:R-:W-:-:S03]  /*5190*/  MOV R29, R25 ;  /* 0x00000019001d7202 */ /* 0x000fc60000000f00 */
[----:B------:R4:W-:Y:S01]  /*51a0*/  STS.64 [R78.X8], R22 ;  /* 0x000000164e007388 */ /* 0x0009e20000008a00 */
[----:B------:R-:W-:-:S06]  /*51b0*/  NOP ;  /* 0x0000000000007918 */ /* 0x000fcc0000000000 */
[----:B------:R-:W5:Y:S01]  /*51c0*/  LDS.64 R4, [R78.X8] ;  /* 0x000000004e047984 */ /* 0x000f620000008a00 */
[----:B------:R2:W3:Y:S01]  /*51d0*/  @!P0 MUFU.RCP R30, R6 ;  /* 0x00000006001e8308 */ /* 0x0004e20000001000 */
[----:B0-----:R-:W-:Y:S01]  /*51e0*/  @!P3 FADD.FTZ R0, R28, 1 ;  /* 0x3f8000001c00b421 */ /* 0x001fe20000010000 */
[----:B------:R-:W-:Y:S01]  /*51f0*/  MOV R28, R24 ;  /* 0x00000018001c7202 */ /* 0x000fe20000000f00 */
[----:B-1----:R-:W-:Y:S02]  /*5200*/  @!P1 FADD.FTZ R26, R7, 1 ;  /* 0x3f800000071a9421 */ /* 0x002fe40000010000 */
[----:B----4-:R-:W-:-:S03]  /*5210*/  IMAD R23, R99, c[0x0][0x2e0], RZ ;  /* 0x0000b80063177a24 */ /* 0x010fc600078e02ff */
[----:B------:R-:W0:Y:S01]  /*5220*/  @!P1 MUFU.RCP R31, R26 ;  /* 0x0000001a001f9308 */ /* 0x000e220000001000 */
[----:B--2---:R-:W-:Y:S02]  /*5230*/  IMAD R6, R94, c[0x0][0x2d8], RZ ;  /* 0x0000b6005e067a24 */ /* 0x004fe400078e02ff */
[----:B------:R-:W-:Y:S02]  /*5240*/  IMAD R23, R100, c[0x0][0x2e4], R23 ;  /* 0x0000b90064177a24 */ /* 0x000fe400078e0217 */
[C---:B------:R-:W-:Y:S02]  /*5250*/  IMAD R25, R97.reuse, c[0x0][0x2dc], R6 ;  /* 0x0000b70061197a24 */ /* 0x040fe400078e0206 */
[----:B------:R-:W-:Y:S01]  /*5260*/  IMAD.WIDE.U32 R6, R97, c[0x0][0x2d8], R28 ;  /* 0x0000b60061067a25 */ /* 0x000fe200078e001c */
[----:B------:R-:W1:Y:S03]  /*5270*/  @!P2 MUFU.RCP R32, R27 ;  /* 0x0000001b0020a308 */ /* 0x000e660000001000 */
[----:B---3--:R-:W-:Y:S01]  /*5280*/  @!P0 FMUL.FTZ R61, R61, R30 ;  /* 0x0000001e3d3d8220 */ /* 0x008fe20000410000 */
[----:B------:R-:W-:-:S04]  /*5290*/  IADD3 R7, R7, R25, RZ ;  /* 0x0000001907077210 */ /* 0x000fc80007ffe0ff */
[----:B------:R-:W2:Y:S01]  /*52a0*/  @!P3 MUFU.RCP R33, R0 ;  /* 0x000000000021b308 */ /* 0x000ea20000001000 */
[----:B------:R-:W-:-:S04]  /*52b0*/  IMAD.WIDE.U32 R6, R100, c[0x0][0x2e0], R6 ;  /* 0x0000b80064067a25 */ /* 0x000fc800078e0006 */
[----:B0-----:R-:W-:Y:S01]  /*52c0*/  @!P1 FMUL.FTZ R62, R62, R31 ;  /* 0x0000001f3e3e9220 */ /* 0x001fe20000410000 */
[----:B------:R-:W-:Y:S02]  /*52d0*/  IADD3 R7, R7, R23, RZ ;  /* 0x0000001707077210 */ /* 0x000fe40007ffe0ff */
[----:B------:R-:W-:Y:S01]  /*52e0*/  LEA R24, P0, R6, c[0x0][0x330], 0x1 ;  /* 0x0000cc0006187a11 */ /* 0x000fe200078008ff */
[----:B-1----:R-:W-:Y:S01]  /*52f0*/  @!P2 FMUL.FTZ R63, R63, R32 ;  /* 0x000000203f3fa220 */ /* 0x002fe20000410000 */
[----:B------:R-:W0:Y:S01]  /*5300*/  F2F.F16.F32 R0, R62 ;  /* 0x0000003e00007304 */ /* 0x000e220000200800 */
[----:B------:R-:W-:Y:S02]  /*5310*/  IADD3 R86, P1, R86, -0x100, RZ ;  /* 0xffffff0056567810 */ /* 0x000fe40007f3e0ff */
[----:B------:R-:W-:Y:S02]  /*5320*/  LEA.HI.X R25, R6, c[0x0][0x334], R7, 0x1, P0 ;  /* 0x0000cd0006197a11 */ /* 0x000fe400000f0c07 */
[----:B------:R-:W-:Y:S01]  /*5330*/  IADD3 R84, P2, R84, -0x100, RZ ;  /* 0xffffff0054547810 */ /* 0x000fe20007f5e0ff */
[----:B--2---:R-:W-:Y:S01]  /*5340*/  @!P3 FMUL.FTZ R64, R64, R33 ;  /* 0x000000214040b220 */ /* 0x004fe20000410000 */
[C---:B------:R-:W-:Y:S01]  /*5350*/  ISETP.GT.AND P3, PT, R80.reuse, 0x1, PT ;  /* 0x000000015000780c */ /* 0x040fe20003f64270 */
[----:B------:R-:W-:Y:S01]  /*5360*/  IMAD.WIDE R6, R93, 0x8, R24 ;  /* 0x000000085d067825 */ /* 0x000fe200078e0218 */
[----:B------:R-:W-:Y:S01]  /*5370*/  F2F.F16.F32 R27, R63 ;  /* 0x0000003f001b7304 */ /* 0x000fe20000200800 */
[----:B------:R-:W-:-:S02]  /*5380*/  IADD3 R80, R80, -0x1, RZ ;  /* 0xffffffff50507810 */ /* 0x000fc40007ffe0ff */
[----:B------:R-:W-:Y:S01]  /*5390*/  IMAD.WIDE.U32 R24, R97, c[0x0][0x2f8], R28 ;  /* 0x0000be0061187a25 */ /* 0x000fe200078e001c */
[----:B-----5:R1:W-:Y:S01]  /*53a0*/  STG.E.64 [R6.64], R4 ;  /* 0x0000000406007986 */ /* 0x0203e2000c101b06 */
[----:B------:R-:W-:Y:S02]  /*53b0*/  IADD3.X R87, R87, -0x1, RZ, P1, !PT ;  /* 0xffffffff57577810 */ /* 0x000fe40000ffe4ff */
[----:B0-----:R-:W-:Y:S01]  /*53c0*/  IMAD.WIDE.U32 R22, R0, 0x10000, RZ ;  /* 0x0001000000167825 */ /* 0x001fe200078e00ff */
[----:B------:R-:W0:Y:S01]  /*53d0*/  F2F.F16.F32 R26, R64 ;  /* 0x00000040001a7304 */ /* 0x000e220000200800 */
[----:B------:R-:W-:Y:S02]  /*53e0*/  IADD3.X R85, R85, -0x1, RZ, P2, !PT ;  /* 0xffffffff55557810 */ /* 0x000fe400017fe4ff */
[----:B------:R-:W-:-:S04]  /*53f0*/  IMAD R0, R94, c[0x0][0x2f8], RZ ;  /* 0x0000be005e007a24 */ /* 0x000fc800078e02ff */
[----:B------:R-:W-:Y:S01]  /*5400*/  IMAD R29, R97, c[0x0][0x2fc], R0 ;  /* 0x0000bf00611d7a24 */ /* 0x000fe200078e0200 */
[----:B------:R2:W3:Y:S04]  /*5410*/  F2F.F16.F32 R31, R61 ;  /* 0x0000003d001f7304 */ /* 0x0004e80000200800 */
[----:B------:R-:W-:Y:S02]  /*5420*/  IADD3 R25, R25, R29, RZ ;  /* 0x0000001d19197210 */ /* 0x000fe40007ffe0ff */
[----:B0-----:R-:W-:-:S03]  /*5430*/  PRMT R27, R27, 0x5410, R26 ;  /* 0x000054101b1b7816 */ /* 0x001fc6000000001a */
[----:B-1----:R-:W-:Y:S01]  /*5440*/  IMAD.WIDE.U32 R4, R100, c[0x0][0x300], R24 ;  /* 0x0000c00064047a25 */ /* 0x002fe200078e0018 */
[----:B------:R-:W-:-:S03]  /*5450*/  LOP3.LUT R27, R27, R23, RZ, 0xfc, !PT ;  /* 0x000000171b1b7212 */ /* 0x000fc600078efcff */
[----:B--2---:R-:W-:Y:S01]  /*5460*/  FADD.FTZ R61, R61, R90 ;  /* 0x0000005a3d3d7221 */ /* 0x004fe20000010000 */
[----:B------:R-:W-:Y:S01]  /*5470*/  BAR.SYNC.DEFER_BLOCKING 0x0 ;  /* 0x0000000000007b1d */ /* 0x000fe20000010000 */
[----:B------:R-:W-:Y:S02]  /*5480*/  LEA R6, P0, R4, c[0x0][0x340], 0x1 ;  /* 0x0000d00004067a11 */ /* 0x000fe400078008ff */
[----:B---3--:R-:W-:Y:S01]  /*5490*/  LOP3.LUT R26, R22, R31, RZ, 0xfc, !PT ;  /* 0x0000001f161a7212 */ /* 0x008fe200078efcff */
[----:B------:R-:W-:Y:S02]  /*54a0*/  IMAD R31, R99, c[0x0][0x300], RZ ;  /* 0x0000c000631f7a24 */ /* 0x000fe400078e02ff */
[----:B------:R-:W-:Y:S02]  /*54b0*/  FADD.FTZ R62, R61, R62 ;  /* 0x0000003e3d3e7221 */ /* 0x000fe40000010000 */
[----:B------:R-:W-:Y:S02]  /*54c0*/  IMAD R31, R100, c[0x0][0x304], R31 ;  /* 0x0000c100641f7a24 */ /* 0x000fe400078e021f */
[----:B------:R-:W-:-:S03]  /*54d0*/  FADD.FTZ R63, R62, R63 ;  /* 0x0000003f3e3f7221 */ /* 0x000fc60000010000 */
[----:B------:R-:W-:Y:S01]  /*54e0*/  IADD3 R5, R5, R31, RZ ;  /* 0x0000001f05057210 */ /* 0x000fe20007ffe0ff */
[----:B------:R-:W-:-:S03]  /*54f0*/  FADD.FTZ R90, R63, R64 ;  /* 0x000000403f5a7221 */ /* 0x000fc60000010000 */
[----:B------:R-:W-:Y:S02]  /*5500*/  LEA.HI.X R7, R4, c[0x0][0x344], R5, 0x1, P0 ;  /* 0x0000d10004077a11 */ /* 0x000fe400000f0c05 */
[----:B------:R-:W-:-:S03]  /*5510*/  IADD3 R20, P0, R20, -0x100, RZ ;  /* 0xffffff0014147810 */ /* 0x000fc60007f1e0ff */
[----:B------:R-:W-:Y:S01]  /*5520*/  IMAD.WIDE R4, R93, 0x8, R6 ;  /* 0x000000085d047825 */ /* 0x000fe200078e0206 */
[----:B------:R-:W-:Y:S01]  /*5530*/  IADD3.X R21, R21, -0x1, RZ, P0, !PT ;  /* 0xffffffff15157810 */ /* 0x000fe200007fe4ff */
[----:B------:R-:W-:Y:S01]  /*5540*/  STS.64 [R78.X8], R26 ;  /* 0x0000001a4e007388 */ /* 0x000fe20000008a00 */
[----:B------:R-:W-:-:S06]  /*5550*/  NOP ;  /* 0x0000000000007918 */ /* 0x000fcc0000000000 */
[----:B------:R-:W0:Y:S01]  /*5560*/  LDS.64 R22, [R78.X8] ;  /* 0x000000004e167984 */ /* 0x000e220000008a00 */
[----:B------:R-:W-:-:S04]  /*5570*/  IADD3 R83, P0, R83, -0x200, RZ ;  /* 0xfffffe0053537810 */ /* 0x000fc80007f1e0ff */
[----:B------:R-:W-:Y:S01]  /*5580*/  IADD3.X R82, R82, -0x1, RZ, P0, !PT ;  /* 0xffffffff52527810 */ /* 0x000fe200007fe4ff */
[----:B0-----:R0:W-:Y:S01]  /*5590*/  STG.E.64 [R4.64], R22 ;  /* 0x0000001604007986 */ /* 0x0011e2000c101b06 */
[----:B------:R-:W-:Y:S01]  /*55a0*/  @!P3 CALL.REL.NOINC `(.L_x_14200) ;  /* 0x000000100000b944 */ /* 0x000fe20003c00000 */
[----:B------:R-:W-:Y:S05]  /*55b0*/  BRA `(.L_x_14242) ;  /* 0xffffb48000007947 */ /* 0x000fea000383ffff */
.L_x_14200:
        /* <DEDUP_REMOVED lines=24> */
.L_x_14244:
[----:B0-----:R-:W-:Y:S05]  /*5740*/  BSYNC B0 ;  /* 0x0000000000007941 */ /* 0x001fea0003800000 */
.L_x_14243:
        /* <DEDUP_REMOVED lines=23> */
.L_x_14246:
[----:B------:R-:W1:Y:S02]  /*58c0*/  S2R R13, SR_TID.X ;  /* 0x00000000000d7919 */ /* 0x000e640000002100 */
.L_x_14247:
[----:B0-----:R-:W-:Y:S05]  /*58d0*/  BSYNC B0 ;  /* 0x0000000000007941 */ /* 0x001fea0003800000 */
.L_x_14245:
        /* <DEDUP_REMOVED lines=10> */
.L_x_14248:
        /* <DEDUP_REMOVED lines=28> */
.L_x_14249:
        /* <DEDUP_REMOVED lines=12> */
.L_x_14779:


//--------------------- .text._Z25selective_scan_bwd_kernelI32Selective_Scan_bwd_kernel_traitsILi32ELi4ELb1ELb1ELb1ELb0ELb0EN3c104HalfENS1_7complexIfEEEEv12SSMParamsBwd --------------------------
	.section	.text._Z25selective_scan_bwd_kernelI32Selective_Scan_bwd_kernel_traitsILi32ELi4ELb1ELb1ELb1ELb0ELb0EN3c104HalfENS1_7complexIfEEEEv12SSMParamsBwd,"ax",@progbits
	.sectioninfo	@"SHI_REGISTERS=157"
	.align	128
        .global         _Z25selective_scan_bwd_kernelI32Selective_Scan_bwd_kernel_traitsILi32ELi4ELb1ELb1ELb1ELb0ELb0EN3c104HalfENS1_7complexIfEEEEv12SSMParamsBwd
        .type           _Z25selective_scan_bwd_kernelI32Selective_Scan_bwd_kernel_traitsILi32ELi4ELb1ELb1ELb1ELb0ELb0EN3c104HalfENS1_7complexIfEEEEv12SSMParamsBwd,@function
        .size           _Z25selective_scan_bwd_kernelI32Selective_Scan_bwd_kernel_traitsILi32ELi4ELb1ELb1ELb1ELb0ELb0EN3c104HalfENS1_7complexIfEEEEv12SSMParamsBwd,(.L_x_14780 - _Z25selective_scan_bwd_kernelI32Selective_Scan_bwd_kernel_traitsILi32ELi4ELb1ELb1ELb1ELb0ELb0EN3c104HalfENS1_7complexIfEEEEv12SSMParamsBwd)
        .other          _Z25selective_scan_bwd_kernelI32Selective_Scan_bwd_kernel_traitsILi32ELi4ELb1ELb1ELb1ELb0ELb0EN3c104HalfENS1_7complexIfEEEEv12SSMParamsBwd,@"STO_CUDA_ENTRY STV_DEFAULT"
_Z25selective_scan_bwd_kernelI32Selective_Scan_bwd_kernel_traitsILi32ELi4ELb1ELb1ELb1ELb0ELb0EN3c104HalfENS1_7complexIfEEEEv12SSMParamsBwd:
.text._Z25selective_scan_bwd_kernelI32Selective_Scan_bwd_kernel_traitsILi32ELi4ELb1ELb1ELb1ELb0ELb0EN3c104HalfENS1_7complexIfEEEEv12SSMParamsBwd:
        /* <DEDUP_REMOVED lines=53> */
[C---:B------:R-:W-:Y:S02]  /*0350*/  IMAD R13, R56.reuse, c[0x0][0x27c], R11 ;  /* 0x00009f00380d7a24 */ /* 0x040fe400078e020b */
[----:B------:R-:W-:Y:S02]  /*0360*/  IMAD R17, R55, c[0x0][0x1b0], RZ ;  /* 0x00006c0037117a24 */ /* 0x000fe400078e02ff */
[----:B------:R-:W-:Y:S01]  /*0370*/  IMAD.WIDE.U32 R8, R56, c[0x0][0x190], RZ ;  /* 0x0000640038087a25 */ /* 0x000fe200078e00ff */
[----:B------:R-:W-:Y:S02]  /*0380*/  IADD3 R7, R7, R13, RZ ;  /* 0x0000000d07077210 */ /* 0x000fe40007ffe0ff */
[----:B------:R-:W-:Y:S01]  /*0390*/  LEA R13, R12, 0xffffff80, 0x7 ;  /* 0xffffff800c0d7811 */ /* 0x000fe200078e38ff */
[----:B------:R-:W-:Y:S01]  /*03a0*/  IMAD R15, R56, c[0x0][0x194], R15 ;  /* 0x00006500380f7a24 */ /* 0x000fe200078e020f */
[----:B------:R-:W-:Y:S01]  /*03b0*/  @!P2 IADD3 R0, R0, -R19, RZ ;  /* 0x800000130000a210 */ /* 0x000fe20007ffe0ff */
[----:B------:R-:W-:Y:S01]  /*03c0*/  IMAD.WIDE.U32 R4, R60, c[0x0][0x1e8], R4 ;  /* 0x00007a003c047a25 */ /* 0x000fe200078e0004 */
[----:B------:R-:W-:-:S02]  /*03d0*/  @!P2 IADD3 R54, R54, 0x1, RZ ;  /* 0x000000013636a810 */ /* 0x000fc40007ffe0ff */
[----:B------:R-:W-:Y:S01]  /*03e0*/  ISETP.GE.U32.AND P1, PT, R0, R19, PT ;  /* 0x000000130000720c */ /* 0x000fe20003f26070 */
[----:B------:R-:W-:Y:S01]  /*03f0*/  IMAD R19, R59, c[0x0][0x1e8], RZ ;  /* 0x00007a003b137a24 */ /* 0x000fe200078e02ff */
[----:B------:R-:W-:Y:S01]  /*0400*/  IADD3 R9, R9, R15, RZ ;  /* 0x0000000f09097210 */ /* 0x000fe20007ffe0ff */
[C---:B------:R-:W-:Y:S01]  /*0410*/  IMAD.WIDE.U32 R10, R56.reuse, c[0x0][0x1b0], RZ ;  /* 0x00006c00380a7a25 */ /* 0x040fe200078e00ff */
[----:B------:R-:W-:Y:S02]  /*0420*/  SHF.R.S32.HI R15, RZ, 0x1f, R13 ;  /* 0x0000001fff0f7819 */ /* 0x000fe4000001140d */
[----:B------:R-:W-:Y:S01]  /*0430*/  IADD3 R39, P2, R13, R4, RZ ;  /* 0x000000040d277210 */ /* 0x000fe20007f5e0ff */
[----:B------:R-:W-:Y:S02]  /*0440*/  IMAD R17, R56, c[0x0][0x1b4], R17 ;  /* 0x00006d0038117a24 */ /* 0x000fe400078e0211 */
[C---:B------:R-:W-:Y:S02]  /*0450*/  IMAD R19, R60.reuse, c[0x0][0x1ec], R19 ;  /* 0x00007b003c137a24 */ /* 0x040fe400078e0213 */
[----:B------:R-:W-:Y:S01]  /*0460*/  IMAD.WIDE.U32 R2, R60, c[0x0][0x1d8], R2 ;  /* 0x000076003c027a25 */ /* 0x000fe200078e0002 */
[----:B------:R-:W-:-:S02]  /*0470*/  IADD3 R11, R11, R17, RZ ;  /* 0x000000110b0b7210 */ /* 0x000fc40007ffe0ff */
[----:B------:R-:W-:Y:S01]  /*0480*/  @P1 IADD3 R54, R54, 0x1, RZ ;  /* 0x0000000136361810 */ /* 0x000fe20007ffe0ff */
[----:B------:R-:W-:Y:S01]  /*0490*/  IMAD.WIDE.U32 R6, R60, c[0x0][0x280], R6 ;  /* 0x0000a0003c067a25 */ /* 0x000fe200078e0006 */
[----:B------:R-:W-:Y:S02]  /*04a0*/  IADD3.X R4, R15, R5, R19, P2, !PT ;  /* 0x000000050f047210 */ /* 0x000fe400017fe413 */
[----:B------:R-:W-:Y:S01]  /*04b0*/  @!P3 IADD3 R54, -R54, RZ, RZ ;  /* 0x000000ff3636b210 */ /* 0x000fe20007ffe1ff */
[----:B------:R-:W-:Y:S01]  /*04c0*/  IMAD R17, R59, c[0x0][0x1d8], RZ ;  /* 0x000076003b117a24 */ /* 0x000fe200078e02ff */
[----:B------:R-:W-:Y:S02]  /*04d0*/  @!P0 LOP3.LUT R54, RZ, c[0x0][0x178], RZ, 0x33, !PT ;  /* 0x00005e00ff368a12 */ /* 0x000fe400078e33ff */
[----:B------:R-:W-:Y:S01]  /*04e0*/  LEA R38, P0, R39, c[0x0][0x248], 0x1 ;  /* 0x0000920027267a11 */ /* 0x000fe200078008ff */
[----:B------:R-:W-:Y:S01]  /*04f0*/  IMAD R17, R60, c[0x0][0x1dc], R17 ;  /* 0x000077003c117a24 */ /* 0x000fe200078e0211 */
[C---:B------:R-:W-:Y:S01]  /*0500*/  IADD3 R49, P1, R13.reuse, R2, RZ ;  /* 0x000000020d317210 */ /* 0x040fe20007f3e0ff */
[----:B------:R-:W-:Y:S01]  /*0510*/  IMAD.WIDE.U32 R8, R54, c[0x0][0x1a8], R8 ;  /* 0x00006a0036087a25 */ /* 0x000fe200078e0008 */
[----:B------:R-:W-:-:S02]  /*0520*/  IADD3 R13, P4, R13, R6, RZ ;  /* 0x000000060d0d7210 */ /* 0x000fc40007f9e0ff */
[----:B------:R-:W-:Y:S01]  /*0530*/  SHF.R.S32.HI R53, RZ, 0x1f, R54 ;  /* 0x0000001fff357819 */ /* 0x000fe20000011436 */
[C---:B------:R-:W-:Y:S01]  /*0540*/  IMAD.WIDE.U32 R10, R54.reuse, c[0x0][0x1c8], R10 ;  /* 0x00007200360a7a25 */ /* 0x040fe200078e000a */
[----:B------:R-:W-:Y:S02]  /*0550*/  LEA.HI.X R39, R39, c[0x0][0x24c], R4, 0x1, P0 ;  /* 0x0000930027277a11 */ /* 0x000fe400000f0c04 */
[----:B------:R-:W-:Y:S01]  /*0560*/  ISETP.NE.U32.AND P0, PT, RZ, c[0x0][0x260], PT ;  /* 0x00009800ff007a0c */ /* 0x000fe20003f05070 */
[----:B------:R-:W-:Y:S01]  /*0570*/  IMAD R5, R53, c[0x0][0x1a8], RZ ;  /* 0x00006a0035057a24 */ /* 0x000fe200078e02ff */
[----:B------:R-:W-:Y:S01]  /*0580*/  IADD3.X R6, R15, R7, R21, P4, !PT ;  /* 0x000000070f067210 */ /* 0x000fe200027fe415 */
        /* <DEDUP_REMOVED lines=23> */
[----:B------:R-:W-:Y:S02]  /*0700*/  LEA R35, P5, R34, c[0x0][0x228], 0x1 ;  /* 0x00008a0022237a11 */ /* 0x000fe400078a08ff */
        /* <DEDUP_REMOVED lines=15> */
[----:B------:R-:W-:Y:S01]  /*0800*/  UMOV UR4, URZ ;  /* 0x0000003f00047c82 */ /* 0x000fe20008000000 */
[----:B------:R-:W-:Y:S01]  /*0810*/  MOV R52, RZ ;  /* 0x000000ff00347202 */ /* 0x000fe20000000f00 */
[----:B------:R-:W1:Y:S01]  /*0820*/  S2R R30, SR_LANEID ;  /* 0x00000000001e7919 */ /* 0x000e620000000000 */
[----:B------:R-:W-:-:S02]  /*0830*/  MOV R51, RZ ;  /* 0x000000ff00337202 */ /* 0x000fc40000000f00 */
[C---:B0-----:R-:W-:Y:S02]  /*0840*/  LOP3.LUT R3, R50.reuse, 0xffffffe0, RZ, 0xc0, !PT ;  /* 0xffffffe032037812 */ /* 0x041fe400078ec0ff */
[C---:B------:R-:W-:Y:S02]  /*0850*/  SHF.L.U32 R27, R50.reuse, 0x3, RZ ;  /* 0x00000003321b7819 */ /* 0x040fe400000006ff */
[C---:B------:R-:W-:Y:S02]  /*0860*/  LOP3.LUT R0, R3.reuse, 0x1f, R50, 0xf8, !PT ;  /* 0x0000001f03007812 */ /* 0x040fe400078ef832 */
[C---:B------:R-:W-:Y:S02]  /*0870*/  IADD3 R25, R50.reuse, 0x80, RZ ;  /* 0x0000008032197810 */ /* 0x040fe40007ffe0ff */
[----:B------:R-:W-:Y:S02]  /*0880*/  IADD3 R0, R3, R0, RZ ;  /* 0x0000000003007210 */ /* 0x000fe40007ffe0ff */
[----:B------:R-:W-:-:S02]  /*0890*/  IADD3 R3, R50, 0x60, RZ ;  /* 0x0000006032037810 */ /* 0x000fc40007ffe0ff */
[C---:B------:R-:W-:Y:S02]  /*08a0*/  IADD3 R5, R50.reuse, 0xa0, RZ ;  /* 0x000000a032057810 */ /* 0x040fe40007ffe0ff */
[C---:B------:R-:W-:Y:S02]  /*08b0*/  IADD3 R23, R50.reuse, 0xc0, RZ ;  /* 0x000000c032177810 */ /* 0x040fe40007ffe0ff */
[C---:B------:R-:W-:Y:S02]  /*08c0*/  IADD3 R7, R50.reuse, 0xe0, RZ ;  /* 0x000000e032077810 */ /* 0x040fe40007ffe0ff */
[----:B------:R-:W-:Y:S02]  /*08d0*/  SHF.R.S32.HI R21, RZ, 0x1f, R0 ;  /* 0x0000001fff157819 */ /* 0x000fe40000011400 */
[C---:B------:R-:W-:Y:S02]  /*08e0*/  LOP3.LUT R29, R50.reuse, 0x1f, RZ, 0xc0, !PT ;  /* 0x0000001f321d7812 */ /* 0x040fe400078ec0ff */
[----:B------:R-:W-:-:S02]  /*08f0*/  LEA.HI.SX32 R28, R50, R50, 0x1b ;  /* 0x00000032321c7211 */ /* 0x000fc400078fdaff */
[----:B------:R-:W-:Y:S02]  /*0900*/  LEA.HI.SX32 R27, R27, R27, 0x1b ;  /* 0x0000001b1b1b7211 */ /* 0x000fe400078fdaff */
[-C--:B------:R-:W-:Y:S02]  /*0910*/  LEA.HI.SX32 R26, R3, R50.reuse, 0x1b ;  /* 0x00000032031a7211 */ /* 0x080fe400078fdaff */
[-C--:B------:R-:W-:Y:S02]  /*0920*/  LEA.HI.SX32 R25, R25, R50.reuse, 0x1b ;  /* 0x0000003219197211 */ /* 0x080fe400078fdaff */
[-C--:B------:R-:W-:Y:S02]  /*0930*/  LEA.HI.SX32 R24, R5, R50.reuse, 0x1b ;  /* 0x0000003205187211 */ /* 0x080fe400078fdaff */
[-C--:B------:R-:W-:Y:S02]  /*0940*/  LEA.HI.SX32 R23, R23, R50.reuse, 0x1b ;  /* 0x0000003217177211 */ /* 0x080fe400078fdaff */
[----:B------:R-:W-:-:S02]  /*0950*/  LEA.HI.SX32 R22, R7, R50, 0x1b ;  /* 0x0000003207167211 */ /* 0x000fc400078fdaff */
[C---:B------:R-:W-:Y:S02]  /*0960*/  SHF.L.U64.HI R21, R0.reuse, 0x3, R21 ;  /* 0x0000000300157819 */ /* 0x040fe40000010215 */
[----:B-1----:R-:W-:Y:S02]  /*0970*/  SHF.L.U32 R20, R0, 0x3, RZ ;  /* 0x0000000300147819 */ /* 0x002fe400000006ff */
.L_x_14283:
[----:B------:R-:W-:Y:S01]  /*0980*/  BAR.SYNC.DEFER_BLOCKING 0x0 ;  /* 0x0000000000007b1d */ /* 0x000fe20000010000 */
[----:B-1----:R-:W-:-:S05]  /*0990*/  IMAD.WIDE R2, R50, 0x8, R48 ;  /* 0x0000000832027825 */ /* 0x002fca00078e0230 */
[----:B------:R-:W2:Y:S01]  /*09a0*/  LDG.E.64 R4, [R2.64] ;  /* 0x0000000a02047981 */ /* 0x000ea2000c1e1b00 */
[----:B------:R-:W-:-:S03]  /*09b0*/  IMAD.WIDE R6, R50, 0x8, R38 ;  /* 0x0000000832067825 */ /* 0x000fc600078e0226 */
[----:B--2---:R-:W-:Y:S01]  /*09c0*/  STS.64 [R30.X8], R4 ;  /* 0x000000041e007388 */ /* 0x004fe20000008a00 */
[----:B------:R-:W-:-:S06]  /*09d0*/  NOP ;  /* 0x0000000000007918 */ /* 0x000fcc0000000000 */
[----:B0-----:R-:W0:Y:S04]  /*09e0*/  LDS.64 R94, [R30.X8] ;  /* 0x000000001e5e7984 */ /* 0x001e280000008a00 */
        /* <DEDUP_REMOVED lines=13> */
[----:B------:R-:W-:Y:S01]  /*0ac0*/  @!P0 CS2R R18, SRZ ;  /* 0x0000000000128805 */ /* 0x000fe2000001ff00 */
[----:B------:R-:W-:Y:S02]  /*0ad0*/  @!P0 MOV R16, RZ ;  /* 0x000000ff00108202 */ /* 0x000fe40000000f00 */
        /* <DEDUP_REMOVED lines=15> */
[C---:B------:R-:W-:Y:S02]  /*0bd0*/  FMUL.FTZ R12, R43.reuse, R58 ;  /* 0x0000003a2b0c7220 */ /* 0x040fe40000410000 */
[----:B------:R-:W-:Y:S02]  /*0be0*/  FFMA.FTZ R4, R43, R6, R4 ;  /* 0x000000062b047223 */ /* 0x000fe40000010004 */
[-C--:B------:R-:W-:Y:S02]  /*0bf0*/  FMUL.FTZ R15, R41, R58.reuse ;  /* 0x0000003a290f7220 */ /* 0x080fe40000410000 */
[C---:B------:R-:W-:Y:S02]  /*0c00*/  FFMA.FTZ R51, R45.reuse, R51, R4 ;  /* 0x000000332d337223 */ /* 0x040fe40000010004 */
[----:B------:R-:W-:Y:S01]  /*0c10*/  FMUL.FTZ R13, R45, R58 ;  /* 0x0000003a2d0d7220 */ /* 0x000fe20000410000 */
[----:B------:R-:W-:Y:S06]  /*0c20*/  BAR.SYNC.DEFER_BLOCKING 0x0 ;  /* 0x0000000000007b1d */ /* 0x000fec0000010000 */
[----:B------:R-:W-:Y:S05]  /*0c30*/  @!P0 BRA `(.L_x_14251) ;  /* 0x000036d000008947 */ /* 0x000fea0003800000 */
[----:B------:R-:W-:Y:S01]  /*0c40*/  MOV R9, c[0x0][0x29c] ;  /* 0x0000a70000097a02 */ /* 0x000fe20000000f00 */
[----:B------:R-:W-:Y:S01]  /*0c50*/  IMAD R19, R53, c[0x0][0x2c0], RZ ;  /* 0x0000b00035137a24 */ /* 0x000fe200078e02ff */
[----:B------:R-:W-:Y:S01]  /*0c60*/  MOV R4, c[0x0][0x298] ;  /* 0x0000a60000047a02 */ /* 0x000fe20000000f00 */
[----:B------:R-:W-:Y:S01]  /*0c70*/  HADD2.F32 R40, -RZ, R3.H0_H0 ;  /* 0x20000003ff287230 */ /* 0x000fe20000004100 */
[----:B------:R-:W-:Y:S01]  /*0c80*/  MOV R11, c[0x0][0x2bc] ;  /* 0x0000af00000b7a02 */ /* 0x000fe20000000f00 */
[----:B------:R-:W-:Y:S01]  /*0c90*/  IMAD R19, R54, c[0x0][0x2c4], R19 ;  /* 0x0000b10036137a24 */ /* 0x000fe200078e0213 */
[----:B------:R-:W-:-:S02]  /*0ca0*/  SHF.R.U32.HI R7, RZ, 0x1, R9 ;  /* 0x00000001ff077819 */ /* 0x000fc40000011609 */
[----:B------:R-:W-:Y:S02]  /*0cb0*/  MOV R6, c[0x0][0x2b8] ;  /* 0x0000ae0000067a02 */ /* 0x000fe40000000f00 */
[----:B------:R-:W-:Y:S01]  /*0cc0*/  SHF.R.U32.HI R5, RZ, 0x1, R11 ;  /* 0x00000001ff057819 */ /* 0x000fe2000001160b */
[-C--:B------:R-:W-:Y:S01]  /*0cd0*/  IMAD R7, R7, R56.reuse, RZ ;  /* 0x0000003807077224 */ /* 0x080fe200078e02ff */
[----:B------:R-:W-:Y:S02]  /*0ce0*/  SHF.R.U64 R4, R4, 0x1, R9 ;  /* 0x0000000104047819 */ /* 0x000fe40000001209 */
[----:B------:R-:W-:Y:S01]  /*0cf0*/  SHF.R.U64 R6, R6, 0x1, R11 ;  /* 0x0000000106067819 */ /* 0x000fe2000000120b */
[----:B------:R-:W-:Y:S01]  /*0d00*/  IMAD R8, R5, R56, RZ ;  /* 0x0000003805087224 */ /* 0x000fe200078e02ff */
[----:B------:R-:W-:Y:S01]  /*0d10*/  SHF.R.U64 R42, R2, 0x10, R3 ;  /* 0x00000010022a7819 */ /* 0x000fe20000001203 */
[----:B------:R-:W-:Y:S01]  /*0d20*/  IMAD R9, R55, R4, R7 ;  /* 0x0000000437097224 */ /* 0x000fe200078e0207 */
[----:B------:R-:W-:Y:S01]  /*0d30*/  SHF.R.U32.HI R14, RZ, 0x10, R3 ;  /* 0x00000010ff0e7819 */ /* 0x000fe20000011603 */
[----:B------:R-:W-:Y:S01]  /*0d40*/  IMAD.WIDE.U32 R4, R4, R56, RZ ;  /* 0x0000003804047225 */ /* 0x000fe200078e00ff */
[----:B------:R-:W-:-:S03]  /*0d50*/  MOV R16, RZ ;  /* 0x000000ff00107202 */ /* 0x000fc60000000f00 */
[----:B------:R-:W-:Y:S01]  /*0d60*/  IMAD R11, R55, R6, R8 ;  /* 0x00000006370b7224 */ /* 0x000fe200078e0208 */
[----:B------:R-:W-:Y:S01]  /*0d70*/  IADD3 R5, R5, R9, RZ ;  /* 0x0000000905057210 */ /* 0x000fe20007ffe0ff */
[----:B------:R-:W-:-:S04]  /*0d80*/  IMAD.WIDE.U32 R6, R6, R56, RZ ;  /* 0x0000003806067225 */ /* 0x000fc800078e00ff */
[----:B------:R-:W-:Y:S01]  /*0d90*/  IMAD R9, R53, c[0x0][0x2a0], RZ ;  /* 0x0000a80035097a24 */ /* 0x000fe200078e02ff */
[----:B------:R-:W-:Y:S01]  /*0da0*/  IADD3 R7, R7, R11, RZ ;  /* 0x0000000b07077210 */ /* 0x000fe20007ffe0ff */
[----:B------:R-:W-:-:S04]  /*0db0*/  IMAD.WIDE.U32 R4, R54, c[0x0][0x2a0], R4 ;  /* 0x0000a80036047a25 */ /* 0x000fc800078e0004 */
[C---:B------:R-:W-:Y:S02]  /*0dc0*/  IMAD R11, R54.reuse, c[0x0][0x2a4], R9 ;  /* 0x0000a900360b7a24 */ /* 0x040fe400078e0209 */
[----:B------:R-:W-:Y:S01]  /*0dd0*/  IMAD.WIDE.U32 R8, R54, c[0x0][0x2c0], R6 ;  /* 0x0000b00036087a25 */ /* 0x000fe200078e0006 */
[----:B------:R-:W-:Y:S02]  /*0de0*/  LEA R6, P0, R4, c[0x0][0x318], 0x3 ;  /* 0x0000c60004067a11 */ /* 0x000fe400078018ff */
[----:B------:R-:W-:Y:S01]  /*0df0*/  IADD3 R7, R5, R11, RZ ;  /* 0x0000000b05077210 */ /* 0x000fe20007ffe0ff */
[----:B------:R-:W-:Y:S01]  /*0e00*/  FADD.FTZ R3, R40, R57 ;  /* 0x0000003928037221 */ /* 0x000fe20000010000 */
[----:B------:R-:W-:Y:S02]  /*0e10*/  IADD3 R5, R9, R19, RZ ;  /* 0x0000001309057210 */ /* 0x000fe40007ffe0ff */
[----:B------:R-:W-:Y:S01]  /*0e20*/  LEA R10, P1, R8, c[0x0][0x320], 0x3 ;  /* 0x0000c800080a7a11 */ /* 0x000fe200078218ff */
[----:B------:R-:W-:Y:S01]  /*0e30*/  CS2R R18, SRZ ;  /* 0x0000000000127805 */ /* 0x000fe2000001ff00 */
[----:B------:R-:W-:-:S02]  /*0e40*/  LEA.HI.X R7, R4, c[0x0][0x31c], R7, 0x3, P0 ;  /* 0x0000c70004077a11 */ /* 0x000fc400000f1c07 */
[----:B------:R-:W-:Y:S02]  /*0e50*/  MOV R9, c[0x0][0x174] ;  /* 0x00005d0000097a02 */ /* 0x000fe40000000f00 */
[----:B------:R-:W-:Y:S01]  /*0e60*/  LEA.HI.X R11, R8, c[0x0][0x324], R5, 0x3, P1 ;  /* 0x0000c900080b7a11 */ /* 0x000fe200008f1c05 */
[----:B------:R-:W-:Y:S01]  /*0e70*/  IMAD.WIDE.U32 R4, R50, 0x4, R6 ;  /* 0x0000000432047825 */ /* 0x000fe200078e0006 */
[----:B------:R-:W-:-:S03]  /*0e80*/  LEA R9, R9, UR4, 0x8 ;  /* 0x0000000409097c11 */ /* 0x000fc6000f8e40ff */
[----:B------:R-:W-:-:S04]  /*0e90*/  IMAD.WIDE.U32 R6, R50, 0x4, R10 ;  /* 0x0000000432067825 */ /* 0x000fc800078e000a */
[----:B------:R-:W-:-:S04]  /*0ea0*/  IMAD.WIDE R4, R9, 0x4, R4 ;  /* 0x0000000409047825 */ /* 0x000fc800078e0204 */
[----:B------:R-:W-:Y:S01]  /*0eb0*/  IMAD.WIDE R6, R9, 0x4, R6 ;  /* 0x0000000409067825 */ /* 0x000fe200078e0206 */
[C---:B------:R-:W-:Y:S02]  /*0ec0*/  IADD3 R92, P0, R4.reuse, -0x380, RZ ;  /* 0xfffffc80045c7810 */ /* 0x040fe40007f1e0ff */
[----:B------:R-:W-:Y:S01]  /*0ed0*/  IADD3 R90, P1, R4, -0x300, RZ ;  /* 0xfffffd00045a7810 */ /* 0x000fe20007f3e0ff */
[----:B------:R-:W-:Y:S01]  /*0ee0*/  FADD.FTZ R11, R0, R0 ;  /* 0x00000000000b7221 */ /* 0x000fe20000010000 */
[C---:B------:R-:W-:Y:S01]  /*0ef0*/  IADD3 R88, P2, R4.reuse, -0x280, RZ ;  /* 0xfffffd8004587810 */ /* 0x040fe20007f5e0ff */
[----:B------:R-:W-:Y:S01]  /*0f00*/  HADD2.F32 R0, -RZ, R14.H0_H0 ;  /* 0x2000000eff007230 */ /* 0x000fe20000004100 */
[C---:B------:R-:W-:Y:S01]  /*0f10*/  IADD3 R86, P3, R4.reuse, -0x200, RZ ;  /* 0xfffffe0004567810 */ /* 0x040fe20007f7e0ff */
[----:B------:R-:W-:Y:S01]  /*0f20*/  HFMA2.MMA R14, -RZ, RZ, 0, 0 ;  /* 0x00000000ff0e7435 */ /* 0x000fe200000001ff */
[C---:B------:R-:W-:Y:S01]  /*0f30*/  IADD3 R84, P4, R4.reuse, -0x180, RZ ;  /* 0xfffffe8004547810 */ /* 0x040fe20007f9e0ff */
[----:B------:R-:W-:Y:S01]  /*0f40*/  FADD.FTZ R10, R41, R41 ;  /* 0x00000029290a7221 */ /* 0x000fe20000010000 */
[C---:B------:R-:W-:Y:S01]  /*0f50*/  IADD3 R82, P5, R4.reuse, -0x100, RZ ;  /* 0xffffff0004527810 */ /* 0x040fe20007fbe0ff */
[----:B------:R-:W-:Y:S01]  /*0f60*/  FADD.FTZ R9, R43, R43 ;  /* 0x0000002b2b097221 */ /* 0x000fe20000010000 */
[----:B------:R-:W-:Y:S01]  /*0f70*/  IADD3 R80, P6, R4, -0x80, RZ ;  /* 0xffffff8004507810 */ /* 0x000fe20007fde0ff */
[----:B------:R-:W-:Y:S01]  /*0f80*/  HADD2.F32 R4, -RZ, R2.H0_H0 ;  /* 0x20000002ff047230 */ /* 0x000fe20000004100 */
[C---:B------:R-:W-:Y:S01]  /*0f90*/  IADD3.X R93, R5.reuse, -0x1, RZ, P0, !PT ;  /* 0xffffffff055d7810 */ /* 0x040fe200007fe4ff */
[----:B------:R-:W-:Y:S01]  /*0fa0*/  HADD2.F32 R2, -RZ, R42.H0_H0 ;  /* 0x2000002aff027230 */ /* 0x000fe20000004100 */
[----:B------:R-:W-:Y:S01]  /*0fb0*/  IADD3.X R91, R5, -0x1, RZ, P1, !PT ;  /* 0xffffffff055b7810 */ /* 0x000fe20000ffe4ff */
[----:B------:R-:W-:Y:S01]  /*0fc0*/  FADD.FTZ R8, R45, R45 ;  /* 0x0000002d2d087221 */ /* 0x000fe20000010000 */
[C---:B------:R-:W-:Y:S01]  /*0fd0*/  IADD3.X R89, R5.reuse, -0x1, RZ, P2, !PT ;  /* 0xffffffff05597810 */ /* 0x040fe200017fe4ff */
[--C-:B------:R-:W-:Y:S01]  /*0fe0*/  FADD.FTZ R4, R4, R57.reuse ;  /* 0x0000003904047221 */ /* 0x100fe20000010000 */
[C---:B------:R-:W-:Y:S01]  /*0ff0*/  IADD3.X R87, R5.reuse, -0x1, RZ, P3, !PT ;  /* 0xffffffff05577810 */ /* 0x040fe20001ffe4ff */
[--C-:B------:R-:W-:Y:S01]  /*1000*/  FADD.FTZ R2, R2, R57.reuse ;  /* 0x0000003902027221 */ /* 0x100fe20000010000 */
[C---:B------:R-:W-:Y:S01]  /*1010*/  IADD3.X R85, R5.reuse, -0x1, RZ, P4, !PT ;  /* 0xffffffff05557810 */ /* 0x040fe200027fe4ff */
[----:B------:R-:W-:Y:S01]  /*1020*/  FADD.FTZ R0, R0, R57 ;  /* 0x0000003900007221 */ /* 0x000fe20000010000 */
[----:B------:R-:W-:-:S02]  /*1030*/  IADD3.X R83, R5, -0x1, RZ, P5, !PT ;  /* 0xffffffff05537810 */ /* 0x000fc40002ffe4ff */
[----:B------:R-:W-:Y:S01]  /*1040*/  IADD3.X R81, R5, -0x1, RZ, P6, !PT ;  /* 0xffffffff05517810 */ /* 0x000fe200037fe4ff */
[----:B------:R-:W-:Y:S01]  /*1050*/  HFMA2.MMA R5, -RZ, RZ, 0, 0 ;  /* 0x00000000ff057435 */ /* 0x000fe200000001ff */
[C---:B------:R-:W-:Y:S02]  /*1060*/  IADD3 R78, P0, R6.reuse, -0x380, RZ ;  /* 0xfffffc80064e7810 */ /* 0x040fe40007f1e0ff */
[C---:B------:R-:W-:Y:S02]  /*1070*/  IADD3 R76, P1, R6.reuse, -0x300, RZ ;  /* 0xfffffd00064c7810 */ /* 0x040fe40007f3e0ff */
        /* <DEDUP_REMOVED lines=12> */
[----:B------:R-:W-:-:S06]  /*1140*/  CS2R R6, SRZ ;  /* 0x0000000000067805 */ /* 0x000fcc000001ff00 */
.L_x_14282:
[----:B------:R-:W-:Y:S01]  /*1150*/  SHF.R.S32.HI R138, RZ, 0x1f, R7 ;  /* 0x0000001fff8a7819 */ /* 0x000fe20000011407 */
[----:B------:R-:W-:-:S04]  /*1160*/  IMAD.WIDE.U32 R42, R7, c[0x0][0x1a0], RZ ;  /* 0x00006800072a7a25 */ /* 0x000fc800078e00ff */
[----:B------:R-:W-:Y:S01]  /*1170*/  IMAD R40, R138, c[0x0][0x1a0], RZ ;  /* 0x000068008a287a24 */ /* 0x000fe200078e02ff */
[----:B------:R-:W-:-:S03]  /*1180*/  LEA R41, P0, R42, R35, 0x1 ;  /* 0x000000232a297211 */ /* 0x000fc600078008ff */
[----:B------:R-:W-:Y:S01]  /*1190*/  IMAD R45, R7, c[0x0][0x1a4], R40 ;  /* 0x00006900072d7a24 */ /* 0x000fe200078e0228 */
[----:B------:R-:W-:-:S04]  /*11a0*/  IADD3 R40, P1, R41, R20, RZ ;  /* 0x0000001429287210 */ /* 0x000fc80007f3e0ff */
[----:B------:R-:W-:-:S04]  /*11b0*/  IADD3 R43, R43, R45, RZ ;  /* 0x0000002d2b2b7210 */ /* 0x000fc80007ffe0ff */
[----:B------:R-:W-:-:S04]  /*11c0*/  LEA.HI.X R42, R42, R34, R43, 0x1, P0 ;  /* 0x000000222a2a7211 */ /* 0x000fc800000f0c2b */
[----:B------:R-:W-:-:S05]  /*11d0*/  IADD3.X R41, R42, R21, RZ, P1, !PT ;  /* 0x000000152a297210 */ /* 0x000fca0000ffe4ff */
[----:B0-2---:R0:W2:Y:S04]  /*11e0*/  LDG.E.64 R42, [R40.64] ;  /* 0x0000000a282a7981 */ /* 0x0050a8000c1e1b00 */
[----:B---3--:R0:W3:Y:S01]  /*11f0*/  LDG.E.64 R44, [R40.64+0x100] ;  /* 0x0001000a282c7981 */ /* 0x0080e2000c1e1b00 */
[----:B------:R-:W-:Y:S02]  /*1200*/  IMAD R61, R59, c[0x0][0x180], RZ ;  /* 0x000060003b3d7a24 */ /* 0x000fe400078e02ff */
        /* <DEDUP_REMOVED lines=10> */
[----:B----4-:R-:W4:Y:S01]  /*12b0*/  LDG.E.64 R64, [R64.64] ;  /* 0x0000000a40407981 */ /* 0x010f22000c1e1b00 */
[----:B0-----:R-:W-:-:S04]  /*12c0*/  IMAD.WIDE.U32 R40, R7, c[0x0][0x1c0], RZ ;  /* 0x0000700007287a25 */ /* 0x001fc800078e00ff */
[----:B------:R-:W-:Y:S01]  /*12d0*/  IMAD R61, R7, c[0x0][0x1c4], R46 ;  /* 0x00007100073d7a24 */ /* 0x000fe200078e022e */
[----:B------:R-:W-:-:S04]  /*12e0*/  LEA R47, P0, R40, R33, 0x1 ;  /* 0x00000021282f7211 */ /* 0x000fc800078008ff */
[----:B------:R-:W-:-:S04]  /*12f0*/  IADD3 R41, R41, R61, RZ ;  /* 0x0000003d29297210 */ /* 0x000fc80007ffe0ff */
[----:B------:R-:W-:Y:S02]  /*1300*/  LEA.HI.X R40, R40, R32, R41, 0x1, P0 ;  /* 0x0000002028287211 */ /* 0x000fe400000f0c29 */
[----:B------:R-:W-:-:S04]  /*1310*/  IADD3 R46, P0, R47, R20, RZ ;  /* 0x000000142f2e7210 */ /* 0x000fc80007f1e0ff */
[----:B------:R-:W-:Y:S01]  /*1320*/  IADD3.X R47, R40, R21, RZ, P0, !PT ;  /* 0x00000015282f7210 */ /* 0x000fe200007fe4ff */
[----:B--2---:R0:W-:Y:S04]  /*1330*/  STS.64 [R30.X8], R42 ;  /* 0x0000002a1e007388 */ /* 0x0041e80000008a00 */
[----:B---3--:R1:W-:Y:S01]  /*1340*/  STS.64 [R30.X8+0x100], R44 ;  /* 0x0001002c1e007388 */ /* 0x0083e20000008a00 */
[----:B------:R-:W-:-:S06]  /*1350*/  NOP ;  /* 0x0000000000007918 */ /* 0x000fcc0000000000 */
[----:B------:R2:W3:Y:S04]  /*1360*/  LDG.E.64 R40, [R46.64] ;  /* 0x0000000a2e287981 */ /* 0x0004e8000c1e1b00 */
[----:B------:R2:W3:Y:S01]  /*1370*/  LDG.E.64 R62, [R46.64+0x100] ;  /* 0x0001000a2e3e7981 */ /* 0x0004e2000c1e1b00 */
[C---:B------:R-:W-:Y:S02]  /*1380*/  ISETP.GT.AND P0, PT, R31.reuse, 0x1, PT ;  /* 0x000000011f00780c */ /* 0x040fe40003f04270 */
[----:B------:R-:W-:Y:S02]  /*1390*/  IADD3 R136, R31, -0x1, RZ ;  /* 0xffffffff1f887810 */ /* 0x000fe40007ffe0ff */
[----:B------:R-:W-:Y:S02]  /*13a0*/  ISETP.EQ.AND P0, PT, R29, RZ, P0 ;  /* 0x000000ff1d00720c */ /* 0x000fe40000702270 */
[----:B------:R-:W-:-:S02]  /*13b0*/  ISETP.NE.AND P1, PT, R50, RZ, PT ;  /* 0x000000ff3200720c */ /* 0x000fc40003f25270 */
[----:B0-----:R-:W-:Y:S02]  /*13c0*/  LEA.HI R42, R136, R136, RZ, 0x1 ;  /* 0x00000088882a7211 */ /* 0x001fe400078f08ff */
[----:B-1----:R-:W-:Y:S02]  /*13d0*/  IADD3 R44, R50, 0x200, RZ ;  /* 0x00000200322c7810 */ /* 0x002fe40007ffe0ff */
[----:B------:R-:W-:-:S04]  /*13e0*/  LOP3.LUT R43, R42, 0xfffffe, RZ, 0xc0, !PT ;  /* 0x00fffffe2a2b7812 */ /* 0x000fc800078ec0ff */
[----:B------:R-:W-:Y:S02]  /*13f0*/  IADD3 R42, R136, -R43, RZ ;  /* 0x8000002b882a7210 */ /* 0x000fe40007ffe0ff */
[----:B--2---:R-:W-:Y:S02]  /*1400*/  @P0 IADD3 R46, R31, -0x2, RZ ;  /* 0xfffffffe1f2e0810 */ /* 0x004fe40007ffe0ff */
[----:B------:R-:W-:Y:S01]  /*1410*/  @!P1 LEA R44, R42, R7, 0x8 ;  /* 0x000000072a2c9211 */ /* 0x000fe200078e40ff */
[----:B----4-:R-:W-:Y:S02]  /*1420*/  FMUL.FTZ R61, R64, 1.4426950216293334961 ;  /* 0x3fb8aa3b403d7820 */ /* 0x010fe40000410000 */
[----:B------:R-:W-:Y:S01]  /*1430*/  FMUL.FTZ R103, R4, R65 ;  /* 0x0000004104677220 */ /* 0x000fe20000410000 */
[----:B------:R-:W-:Y:S01]  /*1440*/  SHF.L.U32 R108, R44, 0x3, RZ ;  /* 0x000000032c6c7819 */ /* 0x000fe200000006ff */
[----:B------:R-:W-:Y:S02]  /*1450*/  FMUL.FTZ R102, R4, R61 ;  /* 0x0000003d04667220 */ /* 0x000fe40000410000 */
[----:B------:R-:W-:-:S02]  /*1460*/  FMUL.RZ R106, R103, 0.15915493667125701904 ;  /* 0x3e22f983676a7820 */ /* 0x000fc4000040c000 */
[----:B------:R-:W-:Y:S02]  /*1470*/  @P0 IMAD R43, R46, c[0x0][0x16c], R7 ;  /* 0x00005b002e2b0a24 */ /* 0x000fe400078e0207 */
[----:B------:R-:W-:Y:S01]  /*1480*/  MUFU.EX2 R102, R102 ;  /* 0x0000006600667308 */ /* 0x000fe20000000800 */
[----:B------:R-:W0:Y:S07]  /*1490*/  LDS.128 R44, [R30.X16] ;  /* 0x000000001e2c7984 */ /* 0x000e2e000000cc00 */
[----:B------:R-:W1:Y:S08]  /*14a0*/  MUFU.COS R103, R106 ;  /* 0x0000006a00677308 */ /* 0x000e700000000000 */
[----:B------:R2:W4:Y:S01]  /*14b0*/  MUFU.SIN R105, R106 ;  /* 0x0000006a00697308 */ /* 0x0005220000000400 */
[C---:B-1----:R-:W-:Y:S01]  /*14c0*/  FMUL.FTZ R104, R102.reuse, R103 ;  /* 0x0000006766687220 */ /* 0x042fe20000410000 */
[----:B--2---:R-:W-:Y:S01]  /*14d0*/  CS2R R106, SRZ ;  /* 0x00000000006a7805 */ /* 0x004fe2000001ff00 */
[----:B----4-:R-:W-:-:S02]  /*14e0*/  FMUL.FTZ R105, R102, R105 ;  /* 0x0000006966697220 */ /* 0x010fc40000410000 */
[----:B------:R-:W-:-:S04]  /*14f0*/  @P0 IMAD.WIDE R102, R43, 0x10, R100 ;  /* 0x000000102b660825 */ /* 0x000fc800078e0264 */
[----:B------:R-:W-:-:S06]  /*1500*/  FMUL.FTZ R109, R0, R61 ;  /* 0x0000003d006d7220 */ /* 0x000fcc0000410000 */
[----:B------:R-:W-:Y:S01]  /*1510*/  MUFU.EX2 R109, R109 ;  /* 0x0000006d006d7308 */ /* 0x000fe20000000800 */
[----:B0-----:R-:W-:Y:S02]  /*1520*/  SHF.R.U64 R114, R46, 0x10, R47 ;  /* 0x000000102e727819 */ /* 0x001fe4000000122f */
[----:B------:R-:W-:Y:S02]  /*1530*/  ISETP.NE.AND P2, PT, R50, 0x1f, PT ;  /* 0x0000001f3200780c */ /* 0x000fe40003f45270 */
[----:B------:R-:W-:Y:S01]  /*1540*/  SHF.R.U32.HI R118, RZ, 0x10, R95 ;  /* 0x00000010ff767819 */ /* 0x000fe2000001165f */
[----:B------:R-:W-:Y:S01]  /*1550*/  BSSY B0, `(.L_x_14252) ;  /* 0x0000060000007945 */ /* 0x000fe20003800000 */
[----:B---3--:R-:W-:Y:S04]  /*1560*/  STS.64 [R30.X8+0x210], R40 ;  /* 0x000210281e007388 */ /* 0x008fe80000008a00 */
[----:B------:R0:W-:Y:S01]  /*1570*/  STS.64 [R30.X8+0x310], R62 ;  /* 0x0003103e1e007388 */ /* 0x0001e20000008a00 */
[----:B------:R-:W-:-:S06]  /*1580*/  NOP ;  /* 0x0000000000007918 */ /* 0x000fcc0000000000 */
[----:B------:R-:W1:Y:S04]  /*1590*/  LDS.128 R40, [R30.X16+0x210] ;  /* 0x000210001e287984 */ /* 0x000e68000000cc00 */
[----:B------:R2:W-:Y:S04]  /*15a0*/  STS.64 [R108+0x10b0], R104 ;  /* 0x0010b0686c007388 */ /* 0x0005e80000000a00 */
[----:B------:R-:W-:Y:S01]  /*15b0*/  BAR.SYNC.DEFER_BLOCKING 0x0 ;  /* 0x0000000000007b1d */ /* 0x000fe20000010000 */
[----:B0-----:R-:W-:Y:S02]  /*15c0*/  FMUL.FTZ R62, R2, R65 ;  /* 0x00000041023e7220 */ /* 0x001fe40000410000 */
[----:B------:R-:W-:-:S02]  /*15d0*/  FMUL.FTZ R63, R3, R61 ;  /* 0x0000003d033f7220 */ /* 0x000fc40000410000 */
[----:B------:R-:W-:Y:S02]  /*15e0*/  FMUL.RZ R111, R62, 0.15915493667125701904 ;  /* 0x3e22f9833e6f7820 */ /* 0x000fe4000040c000 */
[----:B------:R-:W-:Y:S02]  /*15f0*/  FMUL.FTZ R62, R2, R61 ;  /* 0x0000003d023e7220 */ /* 0x000fe40000410000 */
[----:B------:R-:W-:Y:S01]  /*1600*/  FMUL.FTZ R61, R3, R65 ;  /* 0x00000041033d7220 */ /* 0x000fe20000410000 */
[----:B------:R-:W-:Y:S01]  /*1610*/  MUFU.EX2 R63, R63 ;  /* 0x0000003f003f7308 */ /* 0x000fe20000000800 */
[----:B------:R0:W5:Y:S07]  /*1620*/  @P0 LDG.E.64 R106, [R102.64+0x8] ;  /* 0x0000080a666a0981 */ /* 0x00016e000c1e1b00 */
[----:B------:R-:W-:Y:S08]  /*1630*/  MUFU.SIN R127, R111 ;  /* 0x0000006f007f7308 */ /* 0x000ff00000000400 */
[----:B------:R3:W-:Y:S01]  /*1640*/  MUFU.COS R129, R111 ;  /* 0x0000006f00817308 */ /* 0x0007e20000000000 */
[----:B0-----:R-:W-:-:S02]  /*1650*/  FMUL.RZ R103, R61, 0.15915493667125701904 ;  /* 0x3e22f9833d677820 */ /* 0x001fc4000040c000 */
[----:B------:R-:W-:-:S04]  /*1660*/  FMUL.FTZ R61, R0, R65 ;  /* 0x00000041003d7220 */ /* 0x000fc80000410000 */
[----:B------:R-:W-:Y:S01]  /*1670*/  FMUL.RZ R61, R61, 0.15915493667125701904 ;  /* 0x3e22f9833d3d7820 */ /* 0x000fe2000040c000 */
[----:B------:R-:W0:Y:S01]  /*1680*/  MUFU.SIN R110, R103 ;  /* 0x00000067006e7308 */ /* 0x000e220000000400 */
[----:B---3--:R-:W-:-:S05]  /*1690*/  HADD2.F32 R111, -RZ, R45.H0_H0 ;  /* 0x2000002dff6f7230 */ /* 0x008fca0000004100 */
[----:B------:R-:W-:Y:S02]  /*16a0*/  FMUL.FTZ R134, R2, R111 ;  /* 0x0000006f02867220 */ /* 0x000fe40000410000 */
[----:B--2---:R2:W3:Y:S08]  /*16b0*/  MUFU.COS R108, R103 ;  /* 0x00000067006c7308 */ /* 0x0044f00000000000 */
[----:B------:R-:W4:Y:S01]  /*16c0*/  MUFU.COS R112, R61 ;  /* 0x0000003d00707308 */ /* 0x000f220000000000 */
[----:B0-----:R-:W-:Y:S01]  /*16d0*/  FMUL.FTZ R110, R63, R110 ;  /* 0x0000006e3f6e7220 */ /* 0x001fe20000410000 */
[----:B--2---:R-:W-:-:S06]  /*16e0*/  HADD2.F32 R103, -RZ, R94.H0_H0 ;  /* 0x2000005eff677230 */ /* 0x004fcc0000004100 */
[----:B------:R-:W0:Y:S01]  /*16f0*/  MUFU.SIN R102, R61 ;  /* 0x0000003d00667308 */ /* 0x000e220000000400 */
[----:B---3--:R-:W-:Y:S01]  /*1700*/  FMUL.FTZ R108, R63, R108 ;  /* 0x0000006c3f6c7220 */ /* 0x008fe20000410000 */
[----:B------:R-:W-:-:S05]  /*1710*/  SHF.R.U64 R63, R44, 0x10, R45 ;  /* 0x000000102c3f7819 */ /* 0x000fca000000122d */
[----:B------:R-:W-:Y:S01]  /*1720*/  HADD2.F32 R63, -RZ, R63.H0_H0 ;  /* 0x2000003fff3f7230 */ /* 0x000fe20000004100 */
[----:B------:R-:W2:Y:S01]  /*1730*/  MUFU.EX2 R62, R62 ;  /* 0x0000003e003e7308 */ /* 0x000ea20000000800 */
[----:B----4-:R-:W-:-:S03]  /*1740*/  FMUL.FTZ R121, R109, R112 ;  /* 0x000000706d797220 */ /* 0x010fc60000410000 */
[----:B------:R-:W-:Y:S02]  /*1750*/  FMUL.FTZ R142, R4, R63 ;  /* 0x0000003f048e7220 */ /* 0x000fe40000410000 */
[----:B0-----:R-:W-:Y:S01]  /*1760*/  FMUL.FTZ R119, R109, R102 ;  /* 0x000000666d777220 */ /* 0x001fe20000410000 */
[----:B------:R-:W-:Y:S01]  /*1770*/  HADD2.F32 R109, -RZ, R44.H0_H0 ;  /* 0x2000002cff6d7230 */ /* 0x000fe20000004100 */
[----:B------:R-:W-:Y:S01]  /*1780*/  SHF.R.U64 R102, R94, 0x10, R95 ;  /* 0x000000105e667819 */ /* 0x000fe2000000125f */
[----:B------:R-:W-:Y:S01]  /*1790*/  FMUL.FTZ R142, R103, R142 ;  /* 0x0000008e678e7220 */ /* 0x000fe20000410000 */
[----:B------:R-:W-:Y:S02]  /*17a0*/  HADD2.F32 R44, -RZ, R95.H0_H0 ;  /* 0x2000005fff2c7230 */ /* 0x000fe40000004100 */
[----:B------:R-:W-:Y:S01]  /*17b0*/  FMUL.FTZ R128, R4, R109 ;  /* 0x0000006d04807220 */ /* 0x000fe20000410000 */
[----:B------:R-:W-:Y:S01]  /*17c0*/  HADD2.F32 R61, -RZ, R102.H0_H0 ;  /* 0x20000066ff3d7230 */ /* 0x000fe20000004100 */
[----:B--2---:R-:W-:-:S02]  /*17d0*/  FMUL.FTZ R129, R62, R129 ;  /* 0x000000813e817220 */ /* 0x004fc40000410000 */
[----:B------:R-:W-:Y:S01]  /*17e0*/  FMUL.FTZ R127, R62, R127 ;  /* 0x0000007f3e7f7220 */ /* 0x000fe20000410000 */
[----:B------:R-:W-:Y:S01]  /*17f0*/  SHF.R.U32.HI R62, RZ, 0x10, R45 ;  /* 0x00000010ff3e7819 */ /* 0x000fe2000001162d */
[----:B------:R-:W-:-:S04]  /*1800*/  FMUL.FTZ R128, R103, R128 ;  /* 0x0000008067807220 */ /* 0x000fc80000410000 */
[----:B------:R-:W-:Y:S01]  /*1810*/  HADD2.F32 R45, -RZ, R62.H0_H0 ;  /* 0x2000003eff2d7230 */ /* 0x000fe20000004100 */
[C---:B------:R-:W-:Y:S01]  /*1820*/  FMUL.FTZ R102, R127.reuse, R128 ;  /* 0x000000807f667220 */ /* 0x040fe20000410000 */
[----:B------:R-:W-:Y:S01]  /*1830*/  HADD2.F32 R62, -RZ, R46.H0_H0 ;  /* 0x2000002eff3e7230 */ /* 0x000fe20000004100 */
[-C--:B------:R-:W-:Y:S02]  /*1840*/  FMUL.FTZ R46, R127, R142.reuse ;  /* 0x0000008e7f2e7220 */ /* 0x080fe40000410000 */
[----:B------:R-:W-:Y:S02]  /*1850*/  FMUL.FTZ R140, R2, R45 ;  /* 0x0000002d028c7220 */ /* 0x000fe40000410000 */
[C---:B------:R-:W-:Y:S02]  /*1860*/  FFMA.FTZ R113, R129.reuse, R142, R102 ;  /* 0x0000008e81717223 */ /* 0x040fe40000010066 */
[----:B------:R-:W-:Y:S02]  /*1870*/  FFMA.FTZ R112, R129, R128, -R46 ;  /* 0x0000008081707223 */ /* 0x000fe4000001082e */
[----:B------:R-:W-:-:S02]  /*1880*/  FFMA.FTZ R125, R61, R140, R113 ;  /* 0x0000008c3d7d7223 */ /* 0x000fc40000010071 */
[----:B------:R-:W-:Y:S02]  /*1890*/  FMUL.FTZ R102, R104, R127 ;  /* 0x0000007f68667220 */ /* 0x000fe40000410000 */
[----:B------:R-:W-:Y:S02]  /*18a0*/  FFMA.FTZ R117, R61, R134, R112 ;  /* 0x000000863d757223 */ /* 0x000fe40000010070 */
[----:B------:R-:W-:Y:S02]  /*18b0*/  FMUL.FTZ R112, R110, R125 ;  /* 0x0000007d6e707220 */ /* 0x000fe40000410000 */
[C---:B------:R-:W-:Y:S02]  /*18c0*/  FMUL.FTZ R46, R105.reuse, R127 ;  /* 0x0000007f692e7220 */ /* 0x040fe40000410000 */
[----:B------:R-:W-:Y:S01]  /*18d0*/  FFMA.FTZ R115, R105, R129, R102 ;  /* 0x0000008169737223 */ /* 0x000fe20000010066 */
[----:B------:R-:W-:Y:S01]  /*18e0*/  HADD2.F32 R102, -RZ, R114.H0_H0 ;  /* 0x20000072ff667230 */ /* 0x000fe20000004100 */
[----:B------:R-:W-:-:S02]  /*18f0*/  FFMA.FTZ R112, R108, R117, -R112 ;  /* 0x000000756c707223 */ /* 0x000fc40000010870 */
[----:B------:R-:W-:Y:S02]  /*1900*/  FMUL.FTZ R117, R110, R117 ;  /* 0x000000756e757220 */ /* 0x000fe40000410000 */
[----:B------:R-:W-:Y:S02]  /*1910*/  FFMA.FTZ R113, R104, R129, -R46 ;  /* 0x0000008168717223 */ /* 0x000fe4000001082e */
[----:B------:R-:W-:Y:S02]  /*1920*/  FMUL.FTZ R46, R110, R115 ;  /* 0x000000736e2e7220 */ /* 0x000fe40000410000 */
[C---:B------:R-:W-:Y:S02]  /*1930*/  FFMA.FTZ R117, R108.reuse, R125, R117 ;  /* 0x0000007d6c757223 */ /* 0x040fe40000010075 */
[----:B------:R-:W-:Y:S02]  /*1940*/  FMUL.FTZ R125, R3, R102 ;  /* 0x00000066037d7220 */ /* 0x000fe40000410000 */
[----:B------:R-:W-:-:S02]  /*1950*/  FFMA.FTZ R46, R108, R113, -R46 ;  /* 0x000000716c2e7223 */ /* 0x000fc4000001082e */
[----:B------:R-:W-:Y:S02]  /*1960*/  FMUL.FTZ R123, R3, R62 ;  /* 0x0000003e037b7220 */ /* 0x000fe40000410000 */
[----:B------:R-:W-:Y:S02]  /*1970*/  FMUL.FTZ R113, R110, R113 ;  /* 0x000000716e717220 */ /* 0x000fe40000410000 */
[C---:B------:R-:W-:Y:S01]  /*1980*/  FFMA.FTZ R116, R44.reuse, R125, R117 ;  /* 0x0000007d2c747223 */ /* 0x040fe20000010075 */
[----:B------:R-:W-:Y:S01]  /*1990*/  SHF.R.U32.HI R117, RZ, 0x10, R47 ;  /* 0x00000010ff757819 */ /* 0x000fe2000001162f */
[----:B------:R-:W-:Y:S02]  /*19a0*/  FFMA.FTZ R112, R44, R123, R112 ;  /* 0x0000007b2c707223 */ /* 0x000fe40000010070 */
[----:B------:R-:W-:Y:S01]  /*19b0*/  FFMA.FTZ R114, R108, R115, R113 ;  /* 0x000000736c727223 */ /* 0x000fe20000010071 */
[----:B------:R-:W-:Y:S01]  /*19c0*/  HADD2.F32 R113, -RZ, R47.H0_H0 ;  /* 0x2000002fff717230 */ /* 0x000fe20000004100 */
[C---:B------:R-:W-:Y:S01]  /*19d0*/  FMUL.FTZ R47, R119.reuse, R116 ;  /* 0x00000074772f7220 */ /* 0x040fe20000410000 */
[----:B------:R-:W-:Y:S01]  /*19e0*/  HADD2.F32 R117, -RZ, R117.H0_H0 ;  /* 0x20000075ff757230 */ /* 0x000fe20000004100 */
[----:B------:R-:W-:-:S02]  /*19f0*/  FMUL.FTZ R115, R119, R112 ;  /* 0x0000007077737220 */ /* 0x000fc40000410000 */
[C---:B------:R-:W-:Y:S02]  /*1a00*/  FFMA.FTZ R131, R121.reuse, R112, -R47 ;  /* 0x0000007079837223 */ /* 0x040fe4000001082f */
[----:B------:R-:W-:Y:S01]  /*1a10*/  FFMA.FTZ R120, R121, R116, R115 ;  /* 0x0000007479787223 */ /* 0x000fe20000010073 */
[----:B------:R-:W-:Y:S01]  /*1a20*/  HADD2.F32 R115, -RZ, R118.H0_H0 ;  /* 0x20000076ff737230 */ /* 0x000fe20000004100 */
[C---:B------:R-:W-:Y:S02]  /*1a30*/  FMUL.FTZ R47, R119.reuse, R46 ;  /* 0x0000002e772f7220 */ /* 0x040fe40000410000 */
[-C--:B------:R-:W-:Y:S02]  /*1a40*/  FMUL.FTZ R116, R119, R114.reuse ;  /* 0x0000007277747220 */ /* 0x080fe40000410000 */
[C---:B------:R-:W-:Y:S02]  /*1a50*/  FFMA.FTZ R118, R121.reuse, R114, R47 ;  /* 0x0000007279767223 */ /* 0x040fe4000001002f */
[----:B------:R-:W-:-:S02]  /*1a60*/  FFMA.FTZ R116, R121, R46, -R116 ;  /* 0x0000002e79747223 */ /* 0x000fc40000010874 */
[----:B------:R0:W2:Y:S01]  /*1a70*/  @P2 LDS.64 R46, [R50.X8+0x20b8] ;  /* 0x0020b800322e2984 */ /* 0x0000a20000008a00 */
[C---:B------:R-:W-:Y:S02]  /*1a80*/  FMUL.FTZ R112, R0.reuse, R117 ;  /* 0x0000007500707220 */ /* 0x040fe40000410000 */
[----:B------:R-:W-:Y:S02]  /*1a90*/  FMUL.FTZ R132, R0, R113 ;  /* 0x0000007100847220 */ /* 0x000fe40000410000 */
[C---:B------:R-:W-:Y:S02]  /*1aa0*/  FFMA.FTZ R120, R115.reuse, R112, R120 ;  /* 0x0000007073787223 */ /* 0x040fe40000010078 */
[----:B------:R-:W-:Y:S01]  /*1ab0*/  FFMA.FTZ R131, R115, R132, R131 ;  /* 0x0000008473837223 */ /* 0x000fe20000010083 */
[----:B------:R-:W-:Y:S05]  /*1ac0*/  @P2 BRA `(.L_x_14253) ;  /* 0x0000008000002947 */ /* 0x000fea0003800000 */
[----:B01----:R-:W-:Y:S02]  /*1ad0*/  ISETP.NE.AND P0, PT, R31, c[0x0][0x174], PT ;  /* 0x00005d001f007a0c */ /* 0x003fe40003f05270 */
[----:B--2---:R-:W-:-:S11]  /*1ae0*/  MOV R47, RZ ;  /* 0x000000ff002f7202 */ /* 0x004fd60000000f00 */
[----:B------:R-:W-:-:S04]  /*1af0*/  @P0 LEA.HI R46, R31, R31, RZ, 0x1 ;  /* 0x0000001f1f2e0211 */ /* 0x000fc800078f08ff */
[----:B------:R-:W-:-:S04]  /*1b00*/  @P0 LOP3.LUT R46, R46, 0xfffffe, RZ, 0xc0, !PT ;  /* 0x00fffffe2e2e0812 */ /* 0x000fc800078ec0ff */
[----:B------:R-:W-:Y:S01]  /*1b10*/  @P0 IADD3 R114, -R46, R31, RZ ;  /* 0x0000001f2e720210 */ /* 0x000fe20007ffe1ff */
[----:B------:R-:W-:-:S03]  /*1b20*/  HFMA2.MMA R46, -RZ, RZ, 1.875, 0 ;  /* 0x3f800000ff2e7435 */ /* 0x000fc600000001ff */
[----:B------:R-:W-:-:S07]  /*1b30*/  @P0 LEA R114, R114, R7, 0x8 ;  /* 0x0000000772720211 */ /* 0x000fce00078e40ff */
[----:B------:R0:W1:Y:S02]  /*1b40*/  @P0 LDS.64 R46, [R114.X8+0x10b0] ;  /* 0x0010b000722e0984 */ /* 0x0000640000008a00 */
.L_x_14253:
[----:B01----:R-:W-:Y:S05]  /*1b50*/  BSYNC B0 ;  /* 0x0000000000007941 */ /* 0x003fea0003800000 */
.L_x_14252:
[----:B------:R-:W0:Y:S01]  /*1b60*/  SHFL.UP PT, R139, R120, 0x1, RZ ;  /* 0x04200000788b7989 */ /* 0x000e2200000e00ff */
[----:B------:R-:W-:Y:S01]  /*1b70*/  ISETP.GE.AND P0, PT, R30, 0x1, PT ;  /* 0x000000011e00780c */ /* 0x000fe20003f06270 */
[----:B------:R-:W-:Y:S01]  /*1b80*/  HADD2.F32 R144, -RZ, R40.H0_H0 ;  /* 0x20000028ff907230 */ /* 0x000fe20000004100 */
[----:B--2---:R-:W-:Y:S01]  /*1b90*/  FMUL.FTZ R146, R119, -R46 ;  /* 0x8000002e77927220 */ /* 0x004fe20000410000 */
[----:B------:R-:W1:Y:S01]  /*1ba0*/  SHFL.UP PT, R137, R131, 0x1, RZ ;  /* 0x0420000083897989 */ /* 0x000e6200000e00ff */
[----:B------:R-:W-:Y:S01]  /*1bb0*/  BSSY B0, `(.L_x_14254) ;  /* 0x00000a9000007945 */ /* 0x000fe20003800000 */
[C---:B------:R-:W-:Y:S02]  /*1bc0*/  ISETP.GT.U32.AND P3, PT, R29.reuse, 0x1b, PT ;  /* 0x0000001b1d00780c */ /* 0x040fe40003f64070 */
[----:B------:R-:W2:Y:S01]  /*1bd0*/  SHFL.UP PT, R133, R116, 0x1, RZ ;  /* 0x0420000074857989 */ /* 0x000ea200000e00ff */
[C---:B------:R-:W-:Y:S02]  /*1be0*/  ISETP.GT.U32.AND P4, PT, R29.reuse, 0x17, PT ;  /* 0x000000171d00780c */ /* 0x040fe40003f84070 */
[----:B------:R-:W-:Y:S01]  /*1bf0*/  ISETP.GT.U32.AND P5, PT, R29, 0xf, PT ;  /* 0x0000000f1d00780c */ /* 0x000fe20003fa4070 */
[----:B------:R-:W3:Y:S04]  /*1c00*/  SHFL.UP PT, R135, R118, 0x1, RZ ;  /* 0x0420000076877989 */ /* 0x000ee800000e00ff */
[----:B-----5:R-:W-:Y:S04]  /*1c10*/  SHFL.IDX PT, R106, R106, RZ, 0x1f ;  /* 0x00001fff6a6a7589 */ /* 0x020fe800000e0000 */
[----:B------:R-:W-:Y:S01]  /*1c20*/  SHFL.IDX PT, R107, R107, RZ, 0x1f ;  /* 0x00001fff6b6b7589 */ /* 0x000fe200000e0000 */
[----:B0-----:R-:W-:-:S02]  /*1c30*/  FMUL.FTZ R122, R118, R139 ;  /* 0x0000008b767a7220 */ /* 0x001fc40000410000 */
[-C--:B-1----:R-:W-:Y:S02]  /*1c40*/  FMUL.FTZ R124, R118, R137.reuse ;  /* 0x00000089767c7220 */ /* 0x082fe40000410000 */
[----:B------:R-:W-:Y:S02]  /*1c50*/  FFMA.FTZ R122, R116, R137, -R122 ;  /* 0x00000089747a7223 */ /* 0x000fe4000001087a */
[----:B--2---:R-:W-:Y:S02]  /*1c60*/  FMUL.FTZ R114, R118, R133 ;  /* 0x0000008576727220 */ /* 0x004fe40000410000 */
[C---:B------:R-:W-:Y:S02]  /*1c70*/  FFMA.FTZ R139, R116.reuse, R139, R124 ;  /* 0x0000008b748b7223 */ /* 0x040fe4000001007c */
[-C--:B---3--:R-:W-:Y:S02]  /*1c80*/  FFMA.FTZ R137, R116, R135.reuse, R114 ;  /* 0x0000008774897223 */ /* 0x088fe40000010072 */
[----:B------:R-:W-:-:S02]  /*1c90*/  FMUL.FTZ R135, R118, R135 ;  /* 0x0000008776877220 */ /* 0x000fc40000410000 */
        /* <DEDUP_REMOVED lines=12> */
[C---:B--2---:R-:W-:Y:S02]  /*1d60*/  FMUL.FTZ R135, R137.reuse, R114 ;  /* 0x0000007289877220 */ /* 0x044fe40000410000 */
[C---:B------:R-:W-:Y:S02]  /*1d70*/  FFMA.FTZ R122, R116.reuse, R122, -R133 ;  /* 0x0000007a747a7223 */ /* 0x040fe40000010885 */
        /* <DEDUP_REMOVED lines=15> */
[C---:B------:R-:W-:Y:S02]  /*1e70*/  FFMA.FTZ R139, R116.reuse, R139, R124 ;  /* 0x0000008b748b7223 */ /* 0x040fe4000001007c */
[-C--:B---3--:R-:W-:Y:S02]  /*1e80*/  FFMA.FTZ R137, R116, R135.reuse, R114 ;  /* 0x0000008774897223 */ /* 0x088fe40000010072 */
[C---:B------:R-:W-:Y:S02]  /*1e90*/  FMUL.FTZ R135, R118.reuse, R135 ;  /* 0x0000008776877220 */ /* 0x040fe40000410000 */
[----:B------:R-:W-:Y:S01]  /*1ea0*/  @P0 FADD.FTZ R131, R131, R122 ;  /* 0x0000007a83830221 */ /* 0x000fe20000010000 */
[----:B------:R-:W-:Y:S01]  /*1eb0*/  FSEL R137, R118, R137, !P0 ;  /* 0x0000008976897208 */ /* 0x000fe20004000000 */
[----:B------:R-:W-:-:S02]  /*1ec0*/  @P0 FADD.FTZ R120, R120, R139 ;  /* 0x0000008b78780221 */ /* 0x000fc40000010000 */
        /* <DEDUP_REMOVED lines=8> */
[----:B------:R-:W-:Y:S01]  /*1f50*/  FFMA.FTZ R139, R116, R124, R139 ;  /* 0x0000007c748b7223 */ /* 0x000fe2000001008b */
[----:B------:R-:W-:Y:S01]  /*1f60*/  SHF.R.U64 R124, R42, 0x10, R43 ;  /* 0x000000102a7c7819 */ /* 0x000fe2000000122b */
[C---:B--2---:R-:W-:Y:S02]  /*1f70*/  FMUL.FTZ R135, R137.reuse, R114 ;  /* 0x0000007289877220 */ /* 0x044fe40000410000 */
[C---:B------:R-:W-:Y:S02]  /*1f80*/  FFMA.FTZ R122, R116.reuse, R122, -R133 ;  /* 0x0000007a747a7223 */ /* 0x040fe40000010885 */
[-C--:B---3--:R-:W-:Y:S01]  /*1f90*/  FMUL.FTZ R133, R137, R118.reuse ;  /* 0x0000007689857220 */ /* 0x088fe20000410000 */
[----:B------:R-:W-:Y:S01]  /*1fa0*/  HADD2.F32 R124, -RZ, R124.H0_H0 ;  /* 0x2000007cff7c7230 */ /* 0x000fe20000004100 */
[----:B------:R-:W-:Y:S01]  /*1fb0*/  FFMA.FTZ R118, R116, R118, R135 ;  /* 0x0000007674767223 */ /* 0x000fe20000010087 */
[----:B------:R-:W-:Y:S01]  /*1fc0*/  SHF.R.U32.HI R135, RZ, 0x10, R43 ;  /* 0x00000010ff877819 */ /* 0x000fe2000001162b */
[----:B------:R-:W-:-:S02]  /*1fd0*/  @P0 FADD.FTZ R120, R120, R139 ;  /* 0x0000008b78780221 */ /* 0x000fc40000010000 */
[----:B------:R-:W-:Y:S01]  /*1fe0*/  @P0 FFMA.FTZ R116, R116, R114, -R133 ;  /* 0x0000007274740223 */ /* 0x000fe20000010885 */
[----:B------:R-:W-:Y:S01]  /*1ff0*/  FSEL R114, R137, R118, !P0 ;  /* 0x0000007689727208 */ /* 0x000fe20004000000 */
[----:B------:R-:W-:Y:S01]  /*2000*/  @P0 FADD.FTZ R131, R131, R122 ;  /* 0x0000007a83830221 */ /* 0x000fe20000010000 */
[----:B------:R-:W0:Y:S01]  /*2010*/  SHFL.UP PT, R143, R120, 0x10, RZ ;  /* 0x06000000788f7989 */ /* 0x000e2200000e00ff */
[----:B------:R-:W-:Y:S01]  /*2020*/  HADD2.F32 R133, -RZ, R43.H0_H0 ;  /* 0x2000002bff857230 */ /* 0x000fe20000004100 */
[----:B------:R-:W-:Y:S01]  /*2030*/  FMUL.FTZ R124, R9, R124 ;  /* 0x0000007c097c7220 */ /* 0x000fe20000410000 */
[----:B------:R-:W-:Y:S01]  /*2040*/  HADD2.F32 R135, -RZ, R135.H0_H0 ;  /* 0x20000087ff877230 */ /* 0x000fe20000004100 */
[----:B------:R-:W1:Y:S01]  /*2050*/  SHFL.UP PT, R43, R116, 0x10, RZ ;  /* 0x06000000742b7989 */ /* 0x000e6200000e00ff */
[----:B------:R-:W-:Y:S01]  /*2060*/  ISETP.GE.AND P0, PT, R30, 0x10, PT ;  /* 0x000000101e00780c */ /* 0x000fe20003f06270 */
[C---:B------:R-:W-:Y:S01]  /*2070*/  FMUL.FTZ R130, R8.reuse, R133 ;  /* 0x0000008508827220 */ /* 0x040fe20000410000 */
[----:B------:R-:W-:Y:S01]  /*2080*/  HADD2.F32 R122, -RZ, R42.H0_H0 ;  /* 0x2000002aff7a7230 */ /* 0x000fe20000004100 */
[----:B------:R-:W2:Y:S01]  /*2090*/  SHFL.UP PT, R141, R131, 0x10, RZ ;  /* 0x06000000838d7989 */ /* 0x000ea200000e00ff */
[----:B------:R-:W-:Y:S01]  /*20a0*/  FMUL.FTZ R126, R8, R135 ;  /* 0x00000087087e7220 */ /* 0x000fe20000410000 */
[----:B------:R-:W-:-:S02]  /*20b0*/  HADD2.F32 R137, -RZ, R41.H0_H0 ;  /* 0x20000029ff897230 */ /* 0x000fc40000004100 */
[----:B------:R-:W3:Y:S01]  /*20c0*/  SHFL.UP PT, R139, R114, 0x10, RZ ;  /* 0x06000000728b7989 */ /* 0x000ee200000e00ff */
[-C--:B------:R-:W-:Y:S02]  /*20d0*/  FMUL.FTZ R118, R121, R126.reuse ;  /* 0x0000007e79767220 */ /* 0x080fe40000410000 */
[C---:B------:R-:W-:Y:S02]  /*20e0*/  FMUL.FTZ R42, R119.reuse, R126 ;  /* 0x0000007e772a7220 */ /* 0x040fe40000410000 */
[-C--:B------:R-:W-:Y:S01]  /*20f0*/  FFMA.FTZ R133, -R119, R130.reuse, -R118 ;  /* 0x0000008277857223 */ /* 0x080fe20000010976 */
[----:B------:R-:W-:Y:S01]  /*2100*/  SHF.R.U32.HI R118, RZ, 0x10, R41 ;  /* 0x00000010ff767819 */ /* 0x000fe20000011629 */
[----:B------:R-:W-:Y:S02]  /*2110*/  FFMA.FTZ R135, R121, R130, -R42 ;  /* 0x0000008279877223 */ /* 0x000fe4000001082a */
[----:B------:R-:W-:Y:S01]  /*2120*/  FADD.FTZ R147, -R124, R133 ;  /* 0x000000857c937221 */ /* 0x000fe20000010100 */
[----:B------:R-:W-:Y:S01]  /*2130*/  SHF.R.U64 R133, R40, 0x10, R41 ;  /* 0x0000001028857819 */ /* 0x000fe20000001229 */
[----:B------:R-:W-:-:S02]  /*2140*/  FMUL.FTZ R122, R9, R122 ;  /* 0x0000007a097a7220 */ /* 0x000fc40000410000 */
[----:B0-----:R-:W-:Y:S02]  /*2150*/  FMUL.FTZ R41, R114, R143 ;  /* 0x0000008f72297220 */ /* 0x001fe40000410000 */
[----:B------:R-:W-:Y:S02]  /*2160*/  FADD.FTZ R145, R122, R135 ;  /* 0x000000877a917221 */ /* 0x000fe40000010000 */
[----:B-1----:R-:W-:Y:S02]  /*2170*/  FMUL.FTZ R40, R114, R43 ;  /* 0x0000002b72287220 */ /* 0x002fe40000410000 */
[----:B------:R-:W-:Y:S02]  /*2180*/  FMUL.FTZ R135, R110, -R147 ;  /* 0x800000936e877220 */ /* 0x000fe40000410000 */
[-C--:B--2---:R-:W-:Y:S02]  /*2190*/  FFMA.FTZ R42, R116, R141.reuse, -R41 ;  /* 0x0000008d742a7223 */ /* 0x084fe40000010829 */
[----:B------:R-:W-:-:S02]  /*21a0*/  FMUL.FTZ R141, R114, R141 ;  /* 0x0000008d728d7220 */ /* 0x000fc40000410000 */
[-C--:B---3--:R-:W-:Y:S01]  /*21b0*/  FFMA.FTZ R41, R116, R139.reuse, R40 ;  /* 0x0000008b74297223 */ /* 0x088fe20000010028 */
[----:B------:R-:W-:Y:S01]  /*21c0*/  HFMA2.MMA R40, -RZ, RZ, 1.875, 0 ;  /* 0x3f800000ff287435 */ /* 0x000fe200000001ff */
[C---:B------:R-:W-:Y:S02]  /*21d0*/  FMUL.FTZ R139, R114.reuse, R139 ;  /* 0x0000008b728b7220 */ /* 0x040fe40000410000 */
[----:B------:R-:W-:Y:S01]  /*21e0*/  @P0 FADD.FTZ R131, R131, R42 ;  /* 0x0000002a83830221 */ /* 0x000fe20000010000 */
[----:B------:R-:W-:Y:S01]  /*21f0*/  FSEL R42, R114, R41, !P0 ;  /* 0x00000029722a7208 */ /* 0x000fe20004000000 */
[C---:B------:R-:W-:Y:S01]  /*2200*/  FFMA.FTZ R141, R116.reuse, R143, R141 ;  /* 0x0000008f748d7223 */ /* 0x040fe2000001008d */
[----:B------:R-:W-:Y:S01]  /*2210*/  MOV R41, RZ ;  /* 0x000000ff00297202 */ /* 0x000fe20000000f00 */
[----:B------:R-:W-:Y:S01]  /*2220*/  @P0 FFMA.FTZ R116, R116, R43, -R139 ;  /* 0x0000002b74740223 */ /* 0x000fe2000001088b */
[----:B------:R-:W-:Y:S01]  /*2230*/  HADD2.F32 R43, -RZ, R118.H0_H0 ;  /* 0x20000076ff2b7230 */ /* 0x000fe20000004100 */
[----:B------:R0:W1:Y:S01]  /*2240*/  SHFL.UP PT, R139, R42, 0x1, RZ ;  /* 0x042000002a8b7989 */ /* 0x00006200000e00ff */
[----:B------:R-:W-:Y:S01]  /*2250*/  @P0 FADD.FTZ R120, R120, R141 ;  /* 0x0000008d78780221 */ /* 0x000fe20000010000 */
[----:B------:R-:W-:Y:S01]  /*2260*/  ISETP.GE.AND P0, PT, R31, c[0x0][0x174], PT ;  /* 0x00005d001f007a0c */ /* 0x000fe20003f06270 */
[-C--:B------:R-:W-:Y:S01]  /*2270*/  FFMA.FTZ R135, R108, R145.reuse, -R135 ;  /* 0x000000916c877223 */ /* 0x080fe20000010887 */
[----:B------:R-:W2:Y:S01]  /*2280*/  SHFL.UP PT, R116, R116, 0x1, RZ ;  /* 0x0420000074747989 */ /* 0x000ea200000e00ff */
[----:B------:R-:W-:Y:S01]  /*2290*/  FMUL.FTZ R145, R110, -R145 ;  /* 0x800000916e917220 */ /* 0x000fe20000410000 */
[----:B------:R-:W-:Y:S01]  /*22a0*/  ISETP.NE.OR P0, PT, R29, RZ, P0 ;  /* 0x000000ff1d00720c */ /* 0x000fe20000705670 */
[----:B------:R-:W-:Y:S01]  /*22b0*/  FMUL.FTZ R118, R10, R43 ;  /* 0x0000002b0a767220 */ /* 0x000fe20000410000 */
[----:B------:R-:W3:Y:S01]  /*22c0*/  SHFL.UP PT, R120, R120, 0x1, RZ ;  /* 0x0420000078787989 */ /* 0x000ee200000e00ff */
[----:B------:R-:W-:Y:S01]  /*22d0*/  FFMA.FTZ R145, R108, R147, R145 ;  /* 0x000000936c917223 */ /* 0x000fe20000010091 */
[----:B0-----:R-:W-:Y:S01]  /*22e0*/  CS2R R42, SRZ ;  /* 0x00000000002a7805 */ /* 0x001fe2000001ff00 */
[----:B------:R-:W-:Y:S01]  /*22f0*/  FMUL.FTZ R114, R10, R137 ;  /* 0x000000890a727220 */ /* 0x000fe20000410000 */
[----:B------:R-:W0:Y:S01]  /*2300*/  SHFL.UP PT, R131, R131, 0x1, RZ ;  /* 0x0420000083837989 */ /* 0x000e2200000e00ff */
[----:B------:R-:W-:-:S02]  /*2310*/  FADD.FTZ R150, -R118, R145 ;  /* 0x0000009176967221 */ /* 0x000fc40000010100 */
[----:B------:R-:W-:Y:S02]  /*2320*/  FMUL.FTZ R137, R119, R47 ;  /* 0x0000002f77897220 */ /* 0x000fe40000410000 */
[----:B------:R-:W-:Y:S02]  /*2330*/  FADD.FTZ R148, R114, R135 ;  /* 0x0000008772947221 */ /* 0x000fe40000010000 */
[----:B------:R-:W-:Y:S01]  /*2340*/  FMUL.FTZ R135, R127, -R150 ;  /* 0x800000967f877220 */ /* 0x000fe20000410000 */
[----:B------:R4:W4:Y:S01]  /*2350*/  @!P0 LDS.128 R40, [R7.X16+0x21b0] ;  /* 0x0021b00007288984 */ /* 0x000922000000cc00 */
[----:B------:R-:W-:Y:S01]  /*2360*/  FFMA.FTZ R141, R121, R46, -R137 ;  /* 0x0000002e798d7223 */ /* 0x000fe20000010889 */
[----:B------:R-:W-:Y:S01]  /*2370*/  ISETP.NE.AND P0, PT, R29, 0x1f, PT ;  /* 0x0000001f1d00780c */ /* 0x000fe20003f05270 */
[-C--:B------:R-:W-:Y:S02]  /*2380*/  FFMA.FTZ R135, R129, R148.reuse, -R135 ;  /* 0x0000009481877223 */ /* 0x080fe40000010887 */
[----:B------:R-:W-:-:S02]  /*2390*/  FMUL.FTZ R148, R127, -R148 ;  /* 0x800000947f947220 */ /* 0x000fc40000410000 */
[----:B------:R-:W-:Y:S02]  /*23a0*/  FFMA.FTZ R143, R121, -R47, R146 ;  /* 0x8000002f798f7223 */ /* 0x000fe40000010092 */
[----:B-1----:R-:W-:Y:S02]  /*23b0*/  FMUL.FTZ R137, R139, R106 ;  /* 0x0000006a8b897220 */ /* 0x002fe40000410000 */
[----:B------:R-:W-:Y:S02]  /*23c0*/  FMUL.FTZ R146, R110, -R141 ;  /* 0x8000008d6e927220 */ /* 0x000fe40000410000 */
[----:B------:R-:W-:Y:S02]  /*23d0*/  FFMA.FTZ R147, R129, R150, R148 ;  /* 0x0000009681937223 */ /* 0x000fe40000010094 */
[-C--:B------:R-:W-:Y:S02]  /*23e0*/  FMUL.FTZ R139, R139, R107.reuse ;  /* 0x0000006b8b8b7220 */ /* 0x080fe40000410000 */
[----:B--2---:R-:W-:-:S02]  /*23f0*/  FFMA.FTZ R137, R116, R107, R137 ;  /* 0x0000006b74897223 */ /* 0x004fc40000010089 */
[-C--:B------:R-:W-:Y:S02]  /*2400*/  FMUL.FTZ R145, R110, -R143.reuse ;  /* 0x8000008f6e917220 */ /* 0x080fe40000410000 */
[----:B------:R-:W-:Y:S02]  /*2410*/  FFMA.FTZ R148, R108, R143, R146 ;  /* 0x0000008f6c947223 */ /* 0x000fe40000010092 */
[----:B------:R-:W-:Y:S02]  /*2420*/  FFMA.FTZ R116, R116, R106, -R139 ;  /* 0x0000006a74747223 */ /* 0x000fe4000001088b */
[----:B---3--:R-:W-:Y:S02]  /*2430*/  @P1 FADD.FTZ R107, R120, R137 ;  /* 0x00000089786b1221 */ /* 0x008fe40000010000 */
[----:B------:R-:W-:Y:S02]  /*2440*/  FFMA.FTZ R146, R108, R141, -R145 ;  /* 0x0000008d6c927223 */ /* 0x000fe40000010891 */
[----:B------:R-:W-:-:S02]  /*2450*/  FMUL.FTZ R120, R127, -R148 ;  /* 0x800000947f787220 */ /* 0x000fc40000410000 */
[----:B0-----:R-:W-:Y:S01]  /*2460*/  @P1 FADD.FTZ R106, R131, R116 ;  /* 0x00000074836a1221 */ /* 0x001fe20000010000 */
[----:B------:R-:W-:Y:S01]  /*2470*/  ISETP.GT.U32.AND P1, PT, R29, 0x1d, PT ;  /* 0x0000001d1d00780c */ /* 0x000fe20003f24070 */
[-C--:B------:R-:W-:Y:S01]  /*2480*/  FFMA.FTZ R131, R129, R146.reuse, -R120 ;  /* 0x0000009281837223 */ /* 0x080fe20000010878 */
[----:B------:R-:W-:Y:S01]  /*2490*/  HADD2.F32 R120, -RZ, R133.H0_H0 ;  /* 0x20000085ff787230 */ /* 0x000fe20000004100 */
[----:B------:R-:W-:Y:S02]  /*24a0*/  FMUL.FTZ R139, R105, R107 ;  /* 0x0000006b698b7220 */ /* 0x000fe40000410000 */
[----:B------:R-:W-:Y:S02]  /*24b0*/  FMUL.FTZ R137, R127, -R146 ;  /* 0x800000927f897220 */ /* 0x000fe40000410000 */
[C---:B------:R-:W-:Y:S02]  /*24c0*/  FMUL.FTZ R116, R11.reuse, R144 ;  /* 0x000000900b747220 */ /* 0x040fe40000410000 */
[----:B------:R-:W-:-:S02]  /*24d0*/  FMUL.FTZ R120, R11, R120 ;  /* 0x000000780b787220 */ /* 0x000fc40000410000 */
[-C--:B------:R-:W-:Y:S02]  /*24e0*/  FMUL.FTZ R105, R105, R106.reuse ;  /* 0x0000006a69697220 */ /* 0x080fe40000410000 */
[----:B------:R-:W-:Y:S02]  /*24f0*/  FFMA.FTZ R139, R104, R106, -R139 ;  /* 0x0000006a688b7223 */ /* 0x000fe4000001088b */
        /* <DEDUP_REMOVED lines=20> */
.L_x_14255:
[----:B----4-:R-:W-:Y:S05]  /*2640*/  BSYNC B0 ;  /* 0x0000000000007941 */ /* 0x010fea0003800000 */
.L_x_14254:
[----:B-1----:R1:W4:Y:S01]  /*2650*/  SHFL.DOWN PT, R148, R131, 0x2, 0x1f ;  /* 0x08401f0083947f89 */ /* 0x00232200000e0000 */
[----:B------:R-:W-:Y:S01]  /*2660*/  BSSY B0, `(.L_x_14256) ;  /* 0x0000012000007945 */ /* 0x000fe20003800000 */
[----:B------:R-:W-:Y:S02]  /*2670*/  FADD.FTZ R128, R128, R139 ;  /* 0x0000008b80807221 */ /* 0x000fe40000010000 */
[----:B--2---:R1:W2:Y:S01]  /*2680*/  SHFL.DOWN PT, R150, R137, 0x2, 0x1f ;  /* 0x08401f0089967f89 */ /* 0x0042a200000e0000 */
[----:B------:R-:W-:-:S03]  /*2690*/  FADD.FTZ R104, R142, R105 ;  /* 0x000000698e687221 */ /* 0x000fc60000010000 */
        /* <DEDUP_REMOVED lines=14> */
.L_x_14257:
[----:B------:R-:W-:Y:S05]  /*2780*/  BSYNC B0 ;  /* 0x0000000000007941 */ /* 0x000fea0003800000 */
.L_x_14256:
        /* <DEDUP_REMOVED lines=17> */
.L_x_14259:
[----:B------:R-:W-:Y:S05]  /*28a0*/  BSYNC B0 ;  /* 0x0000000000007941 */ /* 0x000fea0003800000 */
.L_x_14258:
[----:B-1----:R1:W4:Y:S01]  /*28b0*/  SHFL.DOWN PT, R148, R131, 0x8, 0x1f ;  /* 0x09001f0083947f89 */ /* 0x00232200000e0000 */
        /* <DEDUP_REMOVED lines=16> */
.L_x_14261:
[----:B------:R-:W-:Y:S05]  /*29c0*/  BSYNC B0 ;  /* 0x0000000000007941 */ /* 0x000fea0003800000 */
.L_x_14260:
[----:B----4-:R4:W1:Y:S01]  /*29d0*/  SHFL.DOWN PT, R148, R131, 0x10, 0x1f ;  /* 0x0a001f0083947f89 */ /* 0x01086200000e0000 */
[----:B------:R-:W-:Y:S01]  /*29e0*/  BSSY B0, `(.L_x_14262) ;  /* 0x0000012000007945 */ /* 0x000fe20003800000 */
[C---:B------:R-:W-:Y:S02]  /*29f0*/  FMUL.FTZ R105, R127.reuse, R104 ;  /* 0x000000687f697220 */ /* 0x040fe40000410000 */
        /* <DEDUP_REMOVED lines=9> */
[-C--:B-1----:R-:W-:Y:S02]  /*2a90*/  FMUL.FTZ R144, R137, R148.reuse ;  /* 0x0000009489907220 */ /* 0x082fe40000410000 */
[C---:B------:R-:W-:Y:S02]  /*2aa0*/  FFMA.FTZ R142, R131.reuse, R148, -R142 ;  /* 0x00000094838e7223 */ /* 0x040fe4000001088e */
[C---:B------:R-:W-:Y:S02]  /*2ab0*/  FFMA.FTZ R146, R131.reuse, R154, R146 ;  /* 0x0000009a83927223 */ /* 0x040fe40000010092 */
[----:B----4-:R-:W-:Y:S01]  /*2ac0*/  FFMA.FTZ R137, R131, R150, R144 ;  /* 0x0000009683897223 */ /* 0x010fe20000010090 */
[----:B------:R-:W-:Y:S01]  /*2ad0*/  MOV R131, R142 ;  /* 0x0000008e00837202 */ /* 0x000fe20000000f00 */
[----:B------:R-:W-:Y:S02]  /*2ae0*/  FADD.FTZ R106, R106, R135 ;  /* 0x000000876a6a7221 */ /* 0x000fe40000010000 */
[----:B------:R-:W-:-:S02]  /*2af0*/  FADD.FTZ R133, R133, R146 ;  /* 0x0000009285857221 */ /* 0x000fc40000010000 */
.L_x_14263:
[----:B------:R-:W-:Y:S05]  /*2b00*/  BSYNC B0 ;  /* 0x0000000000007941 */ /* 0x000fea0003800000 */
.L_x_14262:
[C---:B------:R-:W-:Y:S01]  /*2b10*/  FFMA.FTZ R135, R129.reuse, R128, -R105 ;  /* 0x0000008081877223 */ /* 0x040fe20000010869 */
[----:B------:R-:W-:Y:S01]  /*2b20*/  SHFL.DOWN PT, R144, R137, 0x1, 0x1f ;  /* 0x08201f0089907f89 */ /* 0x000fe200000e0000 */
[----:B------:R-:W-:Y:S01]  /*2b30*/  FFMA.FTZ R105, R129, R104, R107 ;  /* 0x0000006881697223 */ /* 0x000fe2000001006b */
[----:B------:R-:W-:Y:S01]  /*2b40*/  ISETP.NE.AND P0, PT, R50, RZ, PT ;  /* 0x000000ff3200720c */ /* 0x000fe20003f05270 */
[C---:B------:R-:W-:Y:S01]  /*2b50*/  FFMA.FTZ R135, R61.reuse, R134, R135 ;  /* 0x000000863d877223 */ /* 0x040fe20000010087 */
[----:B------:R-:W5:Y:S01]  /*2b60*/  SHFL.IDX PT, R139, R42, RZ, 0x1f ;  /* 0x00001fff2a8b7589 */ /* 0x000f6200000e0000 */
[----:B------:R-:W-:Y:S01]  /*2b70*/  FFMA.FTZ R105, R61, R140, R105 ;  /* 0x0000008c3d697223 */ /* 0x000fe20000010069 */
[----:B------:R-:W-:Y:S01]  /*2b80*/  BSSY B0, `(.L_x_14264) ;  /* 0x00000cf000007945 */ /* 0x000fe20003800000 */
[C---:B------:R-:W-:Y:S01]  /*2b90*/  FMUL.FTZ R141, R110.reuse, R135 ;  /* 0x000000876e8d7220 */ /* 0x040fe20000410000 */
[----:B------:R-:W4:Y:S01]  /*2ba0*/  SHFL.IDX PT, R107, R43, RZ, 0x1f ;  /* 0x00001fff2b6b7589 */ /* 0x000f2200000e0000 */
[----:B------:R-:W-:-:S02]  /*2bb0*/  FMUL.FTZ R140, R110, R105 ;  /* 0x000000696e8c7220 */ /* 0x000fc40000410000 */
[C---:B------:R-:W-:Y:S01]  /*2bc0*/  FFMA.FTZ R141, R108.reuse, R105, R141 ;  /* 0x000000696c8d7223 */ /* 0x040fe2000001008d */
[----:B------:R-:W3:Y:S01]  /*2bd0*/  SHFL.DOWN PT, R145, R131, 0x1, 0x1f ;  /* 0x08201f0083917f89 */ /* 0x000ee200000e0000 */
[----:B------:R-:W-:Y:S02]  /*2be0*/  FFMA.FTZ R142, R108, R135, -R140 ;  /* 0x000000876c8e7223 */ /* 0x000fe4000001088c */
[C---:B------:R-:W-:Y:S01]  /*2bf0*/  FFMA.FTZ R140, R44.reuse, R125, R141 ;  /* 0x0000007d2c8c7223 */ /* 0x040fe2000001008d */
[----:B------:R-:W2:Y:S01]  /*2c00*/  SHFL.DOWN PT, R149, R133, 0x1, 0x1f ;  /* 0x08201f0085957f89 */ /* 0x000ea200000e0000 */
[----:B------:R-:W-:Y:S02]  /*2c10*/  FFMA.FTZ R142, R44, R123, R142 ;  /* 0x0000007b2c8e7223 */ /* 0x000fe4000001008e */
[----:B------:R-:W-:Y:S01]  /*2c20*/  FMUL.FTZ R123, R119, R140 ;  /* 0x0000008c777b7220 */ /* 0x000fe20000410000 */
[----:B------:R-:W1:Y:S03]  /*2c30*/  SHFL.DOWN PT, R147, R106, 0x1, 0x1f ;  /* 0x08201f006a937f89 */ /* 0x000e6600000e0000 */
[----:B------:R-:W-:Y:S01]  /*2c40*/  FFMA.FTZ R123, R121, R142, -R123 ;  /* 0x0000008e797b7223 */ /* 0x000fe2000001087b */
[----:B------:R-:W0:Y:S03]  /*2c50*/  SHFL.IDX PT, R134, R137, RZ, 0x1f ;  /* 0x00001fff89867589 */ /* 0x000e2600000e0000 */
[----:B------:R-:W-:Y:S01]  /*2c60*/  FFMA.FTZ R141, R115, R132, R123 ;  /* 0x00000084738d7223 */ /* 0x000fe2000001007b */
[----:B------:R1:W0:Y:S01]  /*2c70*/  SHFL.IDX PT, R143, R131, RZ, 0x1f ;  /* 0x00001fff838f7589 */ /* 0x00022200000e0000 */
[----:B-----5:R-:W-:-:S02]  /*2c80*/  @P2 FMUL.FTZ R146, R144, R139 ;  /* 0x0000008b90922220 */ /* 0x020fc40000410000 */
[----:B-1----:R-:W-:Y:S01]  /*2c90*/  FMUL.FTZ R148, R8, R141 ;  /* 0x0000008d08947220 */ /* 0x002fe20000410000 */
[----:B------:R1:W5:Y:S01]  /*2ca0*/  SHFL.IDX PT, R125, R106, RZ, 0x1f ;  /* 0x00001fff6a7d7589 */ /* 0x00036200000e0000 */
[-C--:B----4-:R-:W-:Y:S02]  /*2cb0*/  @P2 FMUL.FTZ R144, R144, R107.reuse ;  /* 0x0000006b90902220 */ /* 0x090fe40000410000 */
[C---:B---3--:R-:W-:Y:S01]  /*2cc0*/  @P2 FFMA.FTZ R146, R145.reuse, R107, R146 ;  /* 0x0000006b91922223 */ /* 0x048fe20000010092 */
[----:B------:R-:W3:Y:S01]  /*2cd0*/  SHFL.IDX PT, R133, R133, RZ, 0x1f ;  /* 0x00001fff85857589 */ /* 0x000ee200000e0000 */
[----:B------:R-:W-:Y:S02]  /*2ce0*/  @P2 FFMA.FTZ R144, R145, R139, -R144 ;  /* 0x0000008b91902223 */ /* 0x000fe40000010890 */
[----:B--2---:R-:W-:Y:S02]  /*2cf0*/  @P2 FADD.FTZ R107, R149, R146 ;  /* 0x00000092956b2221 */ /* 0x004fe40000010000 */
[----:B------:R-:W-:-:S02]  /*2d00*/  @P2 FADD.FTZ R139, R147, R144 ;  /* 0x00000090938b2221 */ /* 0x000fc40000010000 */
[----:B------:R-:W-:Y:S02]  /*2d10*/  FMUL.FTZ R131, R107, -R47 ;  /* 0x8000002f6b837220 */ /* 0x000fe40000410000 */
[C---:B0-----:R-:W-:Y:S02]  /*2d20*/  FMUL.FTZ R123, R134.reuse, R43 ;  /* 0x0000002b867b7220 */ /* 0x041fe40000410000 */
[----:B------:R-:W-:Y:S02]  /*2d30*/  FMUL.FTZ R47, R139, -R47 ;  /* 0x8000002f8b2f7220 */ /* 0x000fe40000410000 */
[-C--:B------:R-:W-:Y:S02]  /*2d40*/  FMUL.FTZ R144, R134, R42.reuse ;  /* 0x0000002a86907220 */ /* 0x080fe40000410000 */
[----:B------:R-:W-:Y:S02]  /*2d50*/  FFMA.FTZ R132, R143, R42, -R123 ;  /* 0x0000002a8f847223 */ /* 0x000fe4000001087b */
[----:B------:R-:W-:-:S02]  /*2d60*/  FMUL.FTZ R42, R119, R142 ;  /* 0x0000008e772a7220 */ /* 0x000fc40000410000 */
[-C--:B------:R-:W-:Y:S02]  /*2d70*/  FFMA.FTZ R47, R107, R46.reuse, R47 ;  /* 0x0000002e6b2f7223 */ /* 0x080fe4000001002f */
[----:B------:R-:W-:Y:S02]  /*2d80*/  FFMA.FTZ R131, R139, R46, -R131 ;  /* 0x0000002e8b837223 */ /* 0x000fe40000010883 */
[----:B------:R-:W-:Y:S02]  /*2d90*/  FFMA.FTZ R46, R121, R140, R42 ;  /* 0x0000008c792e7223 */ /* 0x000fe4000001002a */
[----:B-1----:R-:W-:Y:S02]  /*2da0*/  FADD.FTZ R106, -R126, R47 ;  /* 0x0000002f7e6a7221 */ /* 0x002fe40000010100 */
[----:B------:R-:W-:Y:S02]  /*2db0*/  FADD.FTZ R107, R130, R131 ;  /* 0x00000083826b7221 */ /* 0x000fe40000010000 */
[----:B------:R-:W-:-:S02]  /*2dc0*/  FFMA.FTZ R46, R115, R112, R46 ;  /* 0x00000070732e7223 */ /* 0x000fc4000001002e */
[----:B------:R-:W-:Y:S02]  /*2dd0*/  FMUL.FTZ R112, R119, -R106 ;  /* 0x8000006a77707220 */ /* 0x000fe40000410000 */
[----:B------:R-:W-:Y:S02]  /*2de0*/  FFMA.FTZ R144, R143, R43, R144 ;  /* 0x0000002b8f907223 */ /* 0x000fe40000010090 */
[----:B------:R-:W-:Y:S02]  /*2df0*/  FMUL.FTZ R119, R119, -R107 ;  /* 0x8000006b77777220 */ /* 0x000fe40000410000 */
[----:B------:R-:W-:Y:S02]  /*2e00*/  FMUL.FTZ R43, R134, R41 ;  /* 0x00000029862b7220 */ /* 0x000fe40000410000 */
[----:B------:R-:W-:Y:S02]  /*2e10*/  FMUL.FTZ R126, R0, R115 ;  /* 0x00000073007e7220 */ /* 0x000fe40000410000 */
[----:B------:R-:W-:-:S02]  /*2e20*/  FMUL.FTZ R134, R134, R40 ;  /* 0x0000002886867220 */ /* 0x000fc40000410000 */
[CC--:B------:R-:W-:Y:S02]  /*2e30*/  FFMA.FTZ R47, R121.reuse, R107.reuse, -R112 ;  /* 0x0000006b792f7223 */ /* 0x0c0fe40000010870 */
[----:B------:R-:W-:Y:S02]  /*2e40*/  FFMA.FTZ R119, R121, R106, R119 ;  /* 0x0000006a79777223 */ /* 0x000fe40000010077 */
[----:B------:R-:W-:Y:S01]  /*2e50*/  FFMA.FTZ R40, R143, R40, -R43 ;  /* 0x000000288f287223 */ /* 0x000fe2000001082b */
[----:B------:R-:W-:Y:S01]  /*2e60*/  P2R R43, PR, RZ, 0x1 ;  /* 0x00000001ff2b7803 */ /* 0x000fe20000000000 */
[----:B------:R-:W-:Y:S02]  /*2e70*/  FFMA.FTZ R121, R117, -R126, R46 ;  /* 0x8000007e75797223 */ /* 0x000fe4000001002e */
[----:B------:R-:W-:Y:S02]  /*2e80*/  FMUL.FTZ R112, R0, R107 ;  /* 0x0000006b00707220 */ /* 0x000fe40000410000 */
[----:B------:R-:W-:Y:S01]  /*2e90*/  FFMA.FTZ R41, R143, R41, R134 ;  /* 0x000000298f297223 */ /* 0x000fe20000010086 */
[----:B------:R-:W-:Y:S01]  /*2ea0*/  IADD3 R143, R50, 0x20, RZ ;  /* 0x00000020328f7810 */ /* 0x000fe20007ffe0ff */
[----:B-----5:R-:W-:-:S02]  /*2eb0*/  FADD.FTZ R42, R125, R132 ;  /* 0x000000847d2a7221 */ /* 0x020fc40000010000 */
[----:B---3--:R-:W-:Y:S01]  /*2ec0*/  FADD.FTZ R43, R133, R144 ;  /* 0x00000090852b7221 */ /* 0x008fe20000010000 */
[----:B------:R-:W-:Y:S01]  /*2ed0*/  LEA.HI.SX32 R143, R143, R50, 0x1b ;  /* 0x000000328f8f7211 */ /* 0x000fe200078fdaff */
[----:B------:R-:W-:Y:S02]  /*2ee0*/  FADD.FTZ R122, R122, R47 ;  /* 0x0000002f7a7a7221 */ /* 0x000fe40000010000 */
[----:B------:R-:W-:Y:S01]  /*2ef0*/  FMUL.FTZ R130, R0, R106 ;  /* 0x0000006a00827220 */ /* 0x000fe20000410000 */
[----:B------:R0:W-:Y:S01]  /*2f00*/  @!P0 STS.128 [R7.X16+0x21b0], R40 ;  /* 0x0021b02807008388 */ /* 0x0001e2000000cc00 */
[----:B------:R-:W-:Y:S02]  /*2f10*/  FFMA.FTZ R123, R113, -R126, R141 ;  /* 0x8000007e717b7223 */ /* 0x000fe4000001008d */
[----:B------:R-:W-:Y:S02]  /*2f20*/  FMUL.FTZ R47, R121, R112 ;  /* 0x00000070792f7220 */ /* 0x000fe40000410000 */
[----:B------:R-:W-:-:S02]  /*2f30*/  FADD.FTZ R124, -R124, R119 ;  /* 0x000000777c7c7221 */ /* 0x000fc40000010100 */
[----:B------:R-:W-:Y:S02]  /*2f40*/  FMUL.FTZ R132, R115, R112 ;  /* 0x0000007073847220 */ /* 0x000fe40000410000 */
[----:B------:R-:W-:Y:S02]  /*2f50*/  FMUL.FTZ R131, R3, R124 ;  /* 0x0000007c03837220 */ /* 0x000fe40000410000 */
[-C--:B------:R-:W-:Y:S01]  /*2f60*/  FMUL.FTZ R133, R121, R130.reuse ;  /* 0x0000008279857220 */ /* 0x080fe20000410000 */
[----:B------:R1:W-:Y:S01]  /*2f70*/  STS [R27.X4+0x438], R132 ;  /* 0x000438841b007388 */ /* 0x0003e20000004800 */
[----:B------:R-:W-:Y:S02]  /*2f80*/  FMUL.FTZ R134, R115, R130 ;  /* 0x0000008273867220 */ /* 0x000fe40000410000 */
[C---:B------:R-:W-:Y:S02]  /*2f90*/  FFMA.FTZ R133, R123.reuse, R112, R133 ;  /* 0x000000707b857223 */ /* 0x040fe40000010085 */
[----:B0-----:R-:W-:Y:S01]  /*2fa0*/  FFMA.FTZ R40, R123, R130, -R47 ;  /* 0x000000827b287223 */ /* 0x001fe2000001082f */
[----:B------:R0:W-:Y:S01]  /*2fb0*/  STS [R27.X4+0x43c], R134 ;  /* 0x00043c861b007388 */ /* 0x0001e20000004800 */
[----:B------:R-:W-:-:S02]  /*2fc0*/  FMUL.FTZ R47, R3, R44 ;  /* 0x0000002c032f7220 */ /* 0x000fc40000410000 */
[C---:B------:R-:W-:Y:S02]  /*2fd0*/  FMUL.FTZ R43, R110.reuse, -R122 ;  /* 0x8000007a6e2b7220 */ /* 0x040fe40000410000 */
[-C--:B------:R-:W-:Y:S02]  /*2fe0*/  FMUL.FTZ R41, R110, -R124.reuse ;  /* 0x8000007c6e297220 */ /* 0x080fe40000410000 */
[-C--:B------:R-:W-:Y:S02]  /*2ff0*/  FFMA.FTZ R125, R102, -R47.reuse, R140 ;  /* 0x8000002f667d7223 */ /* 0x080fe4000001008c */
[C---:B------:R-:W-:Y:S02]  /*3000*/  FFMA.FTZ R43, R108.reuse, R124, R43 ;  /* 0x0000007c6c2b7223 */ /* 0x040fe4000001002b */
[----:B------:R-:W-:Y:S02]  /*3010*/  FFMA.FTZ R41, R108, R122, -R41 ;  /* 0x0000007a6c297223 */ /* 0x000fe40000010829 */
[----:B------:R-:W-:-:S02]  /*3020*/  FFMA.FTZ R126, R62, -R47, R142 ;  /* 0x8000002f3e7e7223 */ /* 0x000fc4000001008e */
[----:B------:R-:W-:Y:S02]  /*3030*/  FMUL.FTZ R47, R3, R122 ;  /* 0x0000007a032f7220 */ /* 0x000fe40000410000 */
[----:B------:R-:W-:Y:S02]  /*3040*/  FMUL.FTZ R42, R125, R131 ;  /* 0x000000837d2a7220 */ /* 0x000fe40000410000 */
[----:B------:R-:W-:Y:S02]  /*3050*/  FADD.FTZ R118, -R118, R43 ;  /* 0x0000002b76767221 */ /* 0x000fe40000010100 */
[----:B------:R-:W-:Y:S02]  /*3060*/  FADD.FTZ R119, R114, R41 ;  /* 0x0000002972777221 */ /* 0x000fe40000010000 */
[----:B------:R-:W-:Y:S02]  /*3070*/  FFMA.FTZ R41, R126, R47, R42 ;  /* 0x0000002f7e297223 */ /* 0x000fe4000001002a */
[----:B------:R-:W-:-:S02]  /*3080*/  FMUL.FTZ R42, R127, -R118 ;  /* 0x800000767f2a7220 */ /* 0x000fc40000410000 */
[----:B------:R-:W-:Y:S02]  /*3090*/  FMUL.FTZ R127, R127, -R119 ;  /* 0x800000777f7f7220 */ /* 0x000fe40000410000 */
[----:B------:R-:W-:Y:S02]  /*30a0*/  FMUL.FTZ R110, R2, R61 ;  /* 0x0000003d026e7220 */ /* 0x000fe40000410000 */
[----:B------:R-:W-:Y:S02]  /*30b0*/  FFMA.FTZ R127, R129, R118, R127 ;  /* 0x00000076817f7223 */ /* 0x000fe4000001007f */
[----:B------:R-:W-:Y:S02]  /*30c0*/  FMUL.FTZ R43, R125, R47 ;  /* 0x0000002f7d2b7220 */ /* 0x000fe40000410000 */
[----:B------:R-:W-:Y:S02]  /*30d0*/  FADD.FTZ R114, -R120, R127 ;  /* 0x0000007f78727221 */ /* 0x000fe40000010100 */
[----:B------:R-:W-:-:S02]  /*30e0*/  FFMA.FTZ R127, R45, -R110, R105 ;  /* 0x8000006e2d7f7223 */ /* 0x000fc40000010069 */
[----:B------:R-:W-:Y:S02]  /*30f0*/  FMUL.FTZ R130, R2, R118 ;  /* 0x0000007602827220 */ /* 0x000fe40000410000 */
[----:B------:R-:W-:Y:S02]  /*3100*/  FFMA.FTZ R137, R126, R131, -R43 ;  /* 0x000000837e897223 */ /* 0x000fe4000001082b */
[----:B-1----:R-:W-:Y:S02]  /*3110*/  FMUL.FTZ R132, R44, R47 ;  /* 0x0000002f2c847220 */ /* 0x002fe40000410000 */
[----:B------:R-:W-:Y:S02]  /*3120*/  FFMA.FTZ R43, R129, R119, -R42 ;  /* 0x00000077812b7223 */ /* 0x000fe4000001082a */
[----:B------:R-:W-:Y:S01]  /*3130*/  FMUL.FTZ R108, R4, R103 ;  /* 0x00000067046c7220 */ /* 0x000fe20000410000 */
[----:B------:R-:W-:Y:S01]  /*3140*/  STS [R27.X4+0x430], R132 ;  /* 0x000430841b007388 */ /* 0x000fe20000004800 */
[----:B------:R-:W-:-:S02]  /*3150*/  FMUL.FTZ R42, R2, R119 ;  /* 0x00000077022a7220 */ /* 0x000fc40000410000 */
[----:B------:R-:W-:Y:S02]  /*3160*/  FFMA.FTZ R110, R111, -R110, R135 ;  /* 0x8000006e6f6e7223 */ /* 0x000fe40000010087 */
[----:B------:R-:W-:Y:S02]  /*3170*/  FMUL.FTZ R47, R127, R130 ;  /* 0x000000827f2f7220 */ /* 0x000fe40000410000 */
[----:B0-----:R-:W-:Y:S02]  /*3180*/  FMUL.FTZ R134, R44, R131 ;  /* 0x000000832c867220 */ /* 0x001fe40000410000 */
[----:B------:R-:W-:Y:S02]  /*3190*/  FADD.FTZ R116, R116, R43 ;  /* 0x0000002b74747221 */ /* 0x000fe40000010000 */
[----:B------:R-:W-:Y:S01]  /*31a0*/  FFMA.FTZ R112, R109, -R108, R128 ;  /* 0x8000006c6d707223 */ /* 0x000fe20000010080 */
[----:B------:R0:W-:Y:S01]  /*31b0*/  STS [R27.X4+0x434], R134 ;  /* 0x000434861b007388 */ /* 0x0001e20000004800 */
[----:B------:R-:W-:-:S02]  /*31c0*/  FFMA.FTZ R129, R110, R42, R47 ;  /* 0x0000002a6e817223 */ /* 0x000fc4000001002f */
[----:B------:R-:W-:Y:S02]  /*31d0*/  FFMA.FTZ R108, R63, -R108, R104 ;  /* 0x8000006c3f6c7223 */ /* 0x000fe40000010068 */
[C---:B------:R-:W-:Y:S02]  /*31e0*/  FMUL.FTZ R47, R4.reuse, R114 ;  /* 0x00000072042f7220 */ /* 0x040fe40000410000 */
[----:B------:R-:W-:Y:S02]  /*31f0*/  FMUL.FTZ R131, R127, R42 ;  /* 0x0000002a7f837220 */ /* 0x000fe40000410000 */
[----:B------:R-:W-:Y:S02]  /*3200*/  FMUL.FTZ R43, R4, R116 ;  /* 0x00000074042b7220 */ /* 0x000fe40000410000 */
[----:B0-----:R-:W-:Y:S02]  /*3210*/  FMUL.FTZ R134, R61, R42 ;  /* 0x0000002a3d867220 */ /* 0x001fe40000410000 */
[----:B------:R-:W-:-:S02]  /*3220*/  FMUL.FTZ R42, R108, R47 ;  /* 0x0000002f6c2a7220 */ /* 0x000fc40000410000 */
[-C--:B------:R-:W-:Y:S01]  /*3230*/  FFMA.FTZ R131, R110, R130.reuse, -R131 ;  /* 0x000000826e837223 */ /* 0x080fe20000010883 */
[----:B------:R0:W-:Y:S01]  /*3240*/  STS [R27.X4+0x428], R134 ;  /* 0x000428861b007388 */ /* 0x0001e20000004800 */
[----:B------:R-:W-:Y:S02]  /*3250*/  FMUL.FTZ R144, R61, R130 ;  /* 0x000000823d907220 */ /* 0x000fe40000410000 */
[C---:B------:R-:W-:Y:S02]  /*3260*/  FMUL.FTZ R130, R103.reuse, R43 ;  /* 0x0000002b67827220 */ /* 0x040fe40000410000 */
[----:B------:R-:W-:Y:S01]  /*3270*/  FMUL.FTZ R132, R103, R47 ;  /* 0x0000002f67847220 */ /* 0x000fe20000410000 */
[----:B------:R1:W-:Y:S01]  /*3280*/  STS [R27.X4+0x42c], R144 ;  /* 0x00042c901b007388 */ /* 0x0003e20000004800 */
[-C--:B------:R-:W-:Y:S02]  /*3290*/  FFMA.FTZ R42, R112, R43.reuse, R42 ;  /* 0x0000002b702a7223 */ /* 0x080fe4000001002a */
[----:B------:R-:W-:Y:S01]  /*32a0*/  FMUL.FTZ R120, R108, R43 ;  /* 0x0000002b6c787220 */ /* 0x000fe20000410000 */
[----:B------:R-:W-:Y:S01]  /*32b0*/  STS [R27.X4+0x420], R130 ;  /* 0x000420821b007388 */ /* 0x000fe20000004800 */
[----:B------:R-:W-:Y:S01]  /*32c0*/  FADD.FTZ R42, RZ, R42 ;  /* 0x0000002aff2a7221 */ /* 0x000fe20000010000 */
[----:B------:R-:W-:Y:S01]  /*32d0*/  IADD3 R43, R50, 0x40, RZ ;  /* 0x00000040322b7810 */ /* 0x000fe20007ffe0ff */
[----:B------:R-:W-:Y:S01]  /*32e0*/  FFMA.FTZ R120, R112, R47, -R120 ;  /* 0x0000002f70787223 */ /* 0x000fe20000010878 */
[----:B------:R-:W-:Y:S01]  /*32f0*/  STS [R27.X4+0x424], R132 ;  /* 0x000424841b007388 */ /* 0x000fe20000004800 */
[----:B------:R-:W-:Y:S01]  /*3300*/  FADD.FTZ R42, R42, R129 ;  /* 0x000000812a2a7221 */ /* 0x000fe20000010000 */
[----:B0-----:R-:W-:Y:S01]  /*3310*/  LEA.HI.SX32 R134, R43, R50, 0x1b ;  /* 0x000000322b867211 */ /* 0x001fe200078fdaff */
[----:B------:R-:W-:Y:S01]  /*3320*/  FADD.FTZ R120, RZ, R120 ;  /* 0x00000078ff787221 */ /* 0x000fe20000010000 */
[----:B------:R-:W-:Y:S01]  /*3330*/  BAR.SYNC.DEFER_BLOCKING 0x0 ;  /* 0x0000000000007b1d */ /* 0x000fe20000010000 */
[----:B------:R-:W-:Y:S01]  /*3340*/  FADD.FTZ R146, R42, R41 ;  /* 0x000000292a927221 */ /* 0x000fe20000010000 */
[----:B------:R-:W-:Y:S01]  /*3350*/  LEA R41, R31, 0xffffff80, 0x7 ;  /* 0xffffff801f297811 */ /* 0x000fe200078e38ff */
[----:B------:R-:W-:-:S02]  /*3360*/  FADD.FTZ R120, R120, R131 ;  /* 0x0000008378787221 */ /* 0x000fc40000010000 */
[----:B------:R-:W-:Y:S01]  /*3370*/  FADD.FTZ R133, R146, R133 ;  /* 0x0000008592857221 */ /* 0x000fe20000010000 */
[----:B------:R-:W-:Y:S01]  /*3380*/  IADD3 R41, -R41, c[0x0][0x168], RZ ;  /* 0x00005a0029297a10 */ /* 0x000fe20007ffe1ff */
[----:B------:R-:W-:Y:S02]  /*3390*/  FMUL.FTZ R146, R9, R142 ;  /* 0x0000008e09927220 */ /* 0x000fe40000410000 */
[----:B------:R-:W-:Y:S01]  /*33a0*/  FADD.FTZ R137, R120, R137 ;  /* 0x0000008978897221 */ /* 0x000fe20000010000 */
[----:B------:R-:W-:Y:S01]  /*33b0*/  LEA R142, R41, -R50, 0x1 ;  /* 0x80000032298e7211 */ /* 0x000fe200078e08ff */
[----:B------:R-:W-:Y:S02]  /*33c0*/  FMUL.FTZ R42, R11, R128 ;  /* 0x000000800b2a7220 */ /* 0x000fe40000410000 */
[----:B------:R-:W-:Y:S01]  /*33d0*/  FADD.FTZ R120, R137, R40 ;  /* 0x0000002889787221 */ /* 0x000fe20000010000 */
[----:B------:R-:W-:Y:S01]  /*33e0*/  ISETP.GE.AND P0, PT, R142, 0x1, PT ;  /* 0x000000018e00780c */ /* 0x000fe20003f06270 */
[----:B------:R-:W-:-:S02]  /*33f0*/  FFMA.FTZ R104, -R11, R104, -RZ ;  /* 0x000000680b687223 */ /* 0x000fc400000109ff */
[----:B-1----:R-:W-:Y:S01]  /*3400*/  FMUL.FTZ R144, R10, R135 ;  /* 0x000000870a907220 */ /* 0x002fe20000410000 */
[----:B------:R-:W-:Y:S01]  /*3410*/  SHF.L.U32 R135, R6, 0x2, RZ ;  /* 0x0000000206877819 */ /* 0x000fe200000006ff */
[----:B------:R-:W-:Y:S02]  /*3420*/  FFMA.FTZ R40, -R10, R105, -RZ ;  /* 0x000000690a287223 */ /* 0x000fe400000109ff */
        /* <DEDUP_REMOVED lines=10> */
[----:B------:R-:W-:Y:S04]  /*34d0*/  STS [R27.X4+0x844], R104 ;  /* 0x000844681b007388 */ /* 0x000fe80000004800 */
[----:B------:R1:W-:Y:S01]  /*34e0*/  STS [R27.X4+0x848], R144 ;  /* 0x000848901b007388 */ /* 0x0003e20000004800 */
[----:B-----5:R-:W-:Y:S01]  /*34f0*/  FFMA.FTZ R42, -R9, R140, -RZ ;  /* 0x0000008c092a7223 */ /* 0x020fe200000109ff */
[----:B------:R-:W-:-:S02]  /*3500*/  SHF.L.U64.HI R140, R6, 0x2, R5 ;  /* 0x00000002068c7819 */ /* 0x000fc40000010205 */
[----:B------:R0:W-:Y:S04]  /*3510*/  STS [R27.X4+0x84c], R40 ;  /* 0x00084c281b007388 */ /* 0x0001e80000004800 */
[----:B------:R0:W-:Y:S01]  /*3520*/  STS [R27.X4+0x850], R146 ;  /* 0x000850921b007388 */ /* 0x0001e20000004800 */
[----:B-1----:R-:W-:-:S03]  /*3530*/  IMAD R144, R140, c[0x0][0x2b0], RZ ;  /* 0x0000ac008c907a24 */ /* 0x002fc600078e02ff */
[----:B------:R1:W-:Y:S01]  /*3540*/  STS [R27.X4+0x854], R42 ;  /* 0x0008542a1b007388 */ /* 0x0003e20000004800 */
[----:B------:R-:W-:-:S03]  /*3550*/  IMAD R140, R140, c[0x0][0x2d0], RZ ;  /* 0x0000b4008c8c7a24 */ /* 0x000fc600078e02ff */
[----:B------:R1:W-:Y:S04]  /*3560*/  STS [R27.X4+0x858], R148 ;  /* 0x000858941b007388 */ /* 0x0003e80000004800 */
[----:B------:R1:W-:Y:S04]  /*3570*/  STS [R27.X4+0x85c], R46 ;  /* 0x00085c2e1b007388 */ /* 0x0003e80000004800 */
[----:B------:R-:W-:Y:S06]  /*3580*/  BAR.SYNC.DEFER_BLOCKING 0x0 ;  /* 0x0000000000007b1d */ /* 0x000fec0000010000 */
[----:B------:R-:W-:Y:S05]  /*3590*/  @!P0 BRA `(.L_x_14265) ;  /* 0x000002d000008947 */ /* 0x000fea0003800000 */
[----:B01234-:R-:W-:Y:S01]  /*35a0*/  SHF.R.S32.HI R47, RZ, 0x1f, R54 ;  /* 0x0000001fff2f7819 */ /* 0x01ffe20000011436 */
[----:B------:R-:W0:Y:S01]  /*35b0*/  LDS R141, [R28.X4+0x840] ;  /* 0x000840001c8d7984 */ /* 0x000e220000004800 */
[----:B------:R-:W-:Y:S01]  /*35c0*/  ULDC.64 UR6, c[0x0][0x2b8] ;  /* 0x0000ae0000067ab9 */ /* 0x000fe20000000a00 */
[----:B------:R-:W-:Y:S01]  /*35d0*/  IMAD.WIDE.U32 R40, R54, c[0x0][0x2a0], RZ ;  /* 0x0000a80036287a25 */ /* 0x000fe200078e00ff */
[----:B------:R-:W-:-:S02]  /*35e0*/  USHF.R.U64 UR6, UR6, 0x1, UR7 ;  /* 0x0000000106067899 */ /* 0x000fc40008001207 */
[----:B------:R-:W-:Y:S01]  /*35f0*/  ULDC.64 UR8, c[0x0][0x298] ;  /* 0x0000a60000087ab9 */ /* 0x000fe20000000a00 */
[C---:B------:R-:W-:Y:S01]  /*3600*/  IMAD R43, R47.reuse, c[0x0][0x2a0], RZ ;  /* 0x0000a8002f2b7a24 */ /* 0x040fe200078e02ff */
[----:B------:R-:W-:Y:S01]  /*3610*/  USHF.R.U32.HI UR7, URZ, 0x1, UR7 ;  /* 0x000000013f077899 */ /* 0x000fe20008011607 */
[----:B------:R-:W-:Y:S01]  /*3620*/  IMAD R47, R47, c[0x0][0x2c0], RZ ;  /* 0x0000b0002f2f7a24 */ /* 0x000fe200078e02ff */
[----:B------:R-:W-:Y:S01]  /*3630*/  USHF.R.U32.HI UR5, URZ, 0x1, UR9 ;  /* 0x000000013f057899 */ /* 0x000fe20008011609 */
[C---:B------:R-:W-:Y:S01]  /*3640*/  IMAD R105, R54.reuse, c[0x0][0x2a4], R43 ;  /* 0x0000a90036697a24 */ /* 0x040fe200078e022b */
[----:B------:R-:W-:Y:S01]  /*3650*/  USHF.R.U64 UR8, UR8, 0x1, UR9 ;  /* 0x0000000108087899 */ /* 0x000fe20008001209 */
[----:B------:R-:W-:-:S03]  /*3660*/  IMAD.WIDE.U32 R42, R54, c[0x0][0x2c0], RZ ;  /* 0x0000b000362a7a25 */ /* 0x000fc600078e00ff */
[----:B------:R-:W-:Y:S01]  /*3670*/  IADD3 R41, R41, R105, RZ ;  /* 0x0000006929297210 */ /* 0x000fe20007ffe0ff */
[----:B------:R-:W-:Y:S02]  /*3680*/  IMAD R47, R54, c[0x0][0x2c4], R47 ;  /* 0x0000b100362f7a24 */ /* 0x000fe400078e022f */
[----:B------:R-:W-:Y:S02]  /*3690*/  IMAD R146, R56, UR7, RZ ;  /* 0x0000000738927c24 */ /* 0x000fe4000f8e02ff */
[----:B------:R-:W-:Y:S01]  /*36a0*/  IMAD R46, R138, c[0x0][0x2b0], RZ ;  /* 0x0000ac008a2e7a24 */ /* 0x000fe200078e02ff */
[----:B------:R-:W-:Y:S01]  /*36b0*/  IADD3 R43, R43, R47, RZ ;  /* 0x0000002f2b2b7210 */ /* 0x000fe20007ffe0ff */
[----:B------:R-:W-:Y:S01]  /*36c0*/  IMAD R147, R55, UR6, R146 ;  /* 0x0000000637937c24 */ /* 0x000fe2000f8e0292 */
[----:B------:R-:W-:Y:S01]  /*36d0*/  SHF.L.U32 R47, R136, 0x8, RZ ;  /* 0x00000008882f7819 */ /* 0x000fe200000006ff */
[C---:B------:R-:W-:Y:S02]  /*36e0*/  IMAD R136, R56.reuse, UR5, RZ ;  /* 0x0000000538887c24 */ /* 0x040fe4000f8e02ff */
[----:B------:R-:W-:Y:S01]  /*36f0*/  IMAD.WIDE.U32 R42, R56, UR6, R42 ;  /* 0x00000006382a7c25 */ /* 0x000fe2000f8e002a */
[----:B------:R-:W-:-:S03]  /*3700*/  IADD3 R104, P0, R47, R50, RZ ;  /* 0x000000322f687210 */ /* 0x000fc60007f1e0ff */
[----:B------:R-:W-:Y:S01]  /*3710*/  IMAD R149, R55, UR8, R136 ;  /* 0x0000000837957c24 */ /* 0x000fe2000f8e0288 */
[----:B------:R-:W-:Y:S01]  /*3720*/  LEA.HI.X.SX32 R105, R47, RZ, 0x1, P0 ;  /* 0x000000ff2f697211 */ /* 0x000fe200000f0eff */
[----:B------:R-:W-:Y:S01]  /*3730*/  IMAD.WIDE.U32 R40, R56, UR8, R40 ;  /* 0x0000000838287c25 */ /* 0x000fe2000f8e0028 */
[----:B------:R-:W-:-:S03]  /*3740*/  IADD3 R43, R147, R43, RZ ;  /* 0x0000002b932b7210 */ /* 0x000fc60007ffe0ff */
[----:B------:R-:W-:Y:S01]  /*3750*/  IMAD R138, R138, c[0x0][0x2d0], RZ ;  /* 0x0000b4008a8a7a24 */ /* 0x000fe200078e02ff */
[----:B------:R-:W-:Y:S01]  /*3760*/  IADD3 R149, R149, R41, RZ ;  /* 0x0000002995957210 */ /* 0x000fe20007ffe0ff */
[C---:B------:R-:W-:Y:S01]  /*3770*/  IMAD R151, R7.reuse, c[0x0][0x2b4], R46 ;  /* 0x0000ad0007977a24 */ /* 0x040fe200078e022e */
[----:B------:R-:W-:Y:S01]  /*3780*/  LEA R147, P0, R40, c[0x0][0x318], 0x3 ;  /* 0x0000c60028937a11 */ /* 0x000fe200078018ff */
[----:B------:R-:W-:Y:S01]  /*3790*/  IMAD.WIDE.U32 R46, R7, c[0x0][0x2b0], R104 ;  /* 0x0000ac00072e7a25 */ /* 0x000fe200078e0068 */
[----:B------:R-:W-:-:S03]  /*37a0*/  LEA R41, P1, R42, c[0x0][0x320], 0x3 ;  /* 0x0000c8002a297a11 */ /* 0x000fc600078218ff */
[C---:B------:R-:W-:Y:S01]  /*37b0*/  IMAD R153, R7.reuse, c[0x0][0x2d4], R138 ;  /* 0x0000b50007997a24 */ /* 0x040fe200078e028a */
[----:B------:R-:W-:Y:S01]  /*37c0*/  LEA.HI.X R138, R40, c[0x0][0x31c], R149, 0x3, P0 ;  /* 0x0000c700288a7a11 */ /* 0x000fe200000f1c95 */
[----:B------:R-:W-:Y:S01]  /*37d0*/  IMAD.WIDE.U32 R104, R7, c[0x0][0x2d0], R104 ;  /* 0x0000b40007687a25 */ /* 0x000fe200078e0068 */
[----:B------:R-:W-:Y:S02]  /*37e0*/  LEA.HI.X R136, R42, c[0x0][0x324], R43, 0x3, P1 ;  /* 0x0000c9002a887a11 */ /* 0x000fe400008f1c2b */
[----:B------:R-:W-:Y:S02]  /*37f0*/  IADD3 R47, R47, R151, RZ ;  /* 0x000000972f2f7210 */ /* 0x000fe40007ffe0ff */
[----:B------:R-:W-:Y:S02]  /*3800*/  LEA R40, P0, R46, R147, 0x2 ;  /* 0x000000932e287211 */ /* 0x000fe400078010ff */
[----:B------:R-:W-:Y:S02]  /*3810*/  IADD3 R43, R105, R153, RZ ;  /* 0x00000099692b7210 */ /* 0x000fe40007ffe0ff */
[----:B------:R-:W-:-:S02]  /*3820*/  LEA R42, P1, R104, R41, 0x2 ;  /* 0x00000029682a7211 */ /* 0x000fc400078210ff */
[----:B------:R-:W-:Y:S02]  /*3830*/  LEA.HI.X R41, R46, R138, R47, 0x2, P0 ;  /* 0x0000008a2e297211 */ /* 0x000fe400000f142f */
[----:B------:R-:W-:-:S03]  /*3840*/  LEA.HI.X R43, R104, R136, R43, 0x2, P1 ;  /* 0x00000088682b7211 */ /* 0x000fc600008f142b */
[----:B------:R1:W-:Y:S04]  /*3850*/  RED.E.ADD.F32.FTZ.RN.STRONG.GPU [R40.64], R145 ;  /* 0x000000912800798e */ /* 0x0003e8000c10e78a */
[----:B0-----:R1:W-:Y:S02]  /*3860*/  RED.E.ADD.F32.FTZ.RN.STRONG.GPU [R42.64], R141 ;  /* 0x0000008d2a00798e */ /* 0x0013e4000c10e78a */
.L_x_14265:
[----:B01234-:R-:W-:Y:S05]  /*3870*/  BSYNC B0 ;  /* 0x0000000000007941 */ /* 0x01ffea0003800000 */
.L_x_14264:
[----:B------:R-:W0:Y:S01]  /*3880*/  LDS R143, [R143.X4+0x8c0] ;  /* 0x0008c0008f8f7984 */ /* 0x000e220000004800 */
        /* <DEDUP_REMOVED lines=17> */
.L_x_14267:
[----:B------:R-:W-:Y:S05]  /*39a0*/  BSYNC B0 ;  /* 0x0000000000007941 */ /* 0x000fea0003800000 */
.L_x_14266:
[----:B-1----:R1:W2:Y:S01]  /*39b0*/  LDS R139, [R134.X4+0x940] ;  /* 0x00094000868b7984 */ /* 0x0022a20000004800 */
        /* <DEDUP_REMOVED lines=8> */
.L_x_14269:
[----:B------:R-:W-:Y:S05]  /*3a40*/  BSYNC B0 ;  /* 0x0000000000007941 */ /* 0x000fea0003800000 */
.L_x_14268:
[----:B---3--:R3:W4:Y:S01]  /*3a50*/  LDS R137, [R26.X4+0x9c0] ;  /* 0x0009c0001a897984 */ /* 0x0087220000004800 */
        /* <DEDUP_REMOVED lines=8> */
.L_x_14271:
[----:B------:R-:W-:Y:S05]  /*3ae0*/  BSYNC B0 ;  /* 0x0000000000007941 */ /* 0x000fea0003800000 */
.L_x_14270:
[----:B-1----:R1:W3:Y:S01]  /*3af0*/  LDS R129, [R25.X4+0xa40] ;  /* 0x000a400019817984 */ /* 0x0022e20000004800 */
        /* <DEDUP_REMOVED lines=8> */
.L_x_14273:
[----:B------:R-:W-:Y:S05]  /*3b80*/  BSYNC B0 ;  /* 0x0000000000007941 */ /* 0x000fea0003800000 */
.L_x_14272:
[----:B-1-3--:R1:W3:Y:S01]  /*3b90*/  LDS R129, [R24.X4+0xac0] ;  /* 0x000ac00018817984 */ /* 0x00a2e20000004800 */
        /* <DEDUP_REMOVED lines=8> */
.L_x_14275:
[----:B------:R-:W-:Y:S05]  /*3c20*/  BSYNC B0 ;  /* 0x0000000000007941 */ /* 0x000fea0003800000 */
.L_x_14274:
        /* <DEDUP_REMOVED lines=9> */
.L_x_14277:
[----:B------:R-:W-:Y:S05]  /*3cc0*/  BSYNC B0 ;  /* 0x0000000000007941 */ /* 0x000fea0003800000 */
.L_x_14276:
        /* <DEDUP_REMOVED lines=9> */
.L_x_14279:
[----:B------:R-:W-:Y:S05]  /*3d60*/  BSYNC B0 ;  /* 0x0000000000007941 */ /* 0x000fea0003800000 */
.L_x_14278:
[----:B-1----:R-:W1:Y:S01]  /*3d70*/  SHFL.DOWN PT, R40, R133, 0x1, 0x1f ;  /* 0x08201f0085287f89 */ /* 0x002e6200000e0000 */
[C---:B------:R-:W-:Y:S01]  /*3d80*/  ISETP.GT.AND P0, PT, R30.reuse, 0x1e, PT ;  /* 0x0000001e1e00780c */ /* 0x040fe20003f04270 */
[----:B------:R-:W-:Y:S01]  /*3d90*/  FMUL.FTZ R47, R65, R122 ;  /* 0x0000007a412f7220 */ /* 0x000fe20000410000 */
[----:B------:R-:W-:Y:S01]  /*3da0*/  ISETP.NE.AND P1, PT, R30, RZ, PT ;  /* 0x000000ff1e00720c */ /* 0x000fe20003f25270 */
[----:B------:R-:W5:Y:S01]  /*3db0*/  SHFL.DOWN PT, R41, R120, 0x1, 0x1f ;  /* 0x08201f0078297f89 */ /* 0x000f6200000e0000 */
[----:B------:R-:W-:Y:S01]  /*3dc0*/  ISETP.NE.AND P2, PT, R50, RZ, PT ;  /* 0x000000ff3200720c */ /* 0x000fe20003f45270 */
[----:B------:R-:W-:Y:S01]  /*3dd0*/  FMUL.FTZ R63, R63, R114 ;  /* 0x000000723f3f7220 */ /* 0x000fe20000410000 */
[----:B------:R-:W-:Y:S07]  /*3de0*/  BSSY B0, `(.L_x_14280) ;  /* 0x000004c000007945 */ /* 0x000fee0003800000 */
        /* <DEDUP_REMOVED lines=13> */
[----:B------:R-:W-:Y:S01]  /*3ec0*/  ISETP.GT.AND P0, PT, R30, 0x17, PT ;  /* 0x000000171e00780c */ /* 0x000fe20003f04270 */
[----:B------:R-:W-:Y:S02]  /*3ed0*/  FMUL.FTZ R41, R65, R107 ;  /* 0x0000006b41297220 */ /* 0x000fe40000410000 */
[----:B------:R-:W5:Y:S02]  /*3ee0*/  SHFL.DOWN PT, R43, R120, 0x8, 0x1f ;  /* 0x09001f00782b7f89 */ /* 0x000f6400000e0000 */
[----:B------:R-:W-:Y:S02]  /*3ef0*/  FFMA.FTZ R42, R64, R106, -R41 ;  /* 0x0000006a402a7223 */ /* 0x000fe40000010829 */
[----:B------:R-:W-:Y:S02]  /*3f00*/  FMUL.FTZ R41, R102, R124 ;  /* 0x0000007c66297220 */ /* 0x000fe40000410000 */
[----:B------:R-:W-:-:S04]  /*3f10*/  FMUL.FTZ R42, R121, R42 ;  /* 0x0000002a792a7220 */ /* 0x000fc80000410000 */
[----:B-1----:R-:W-:Y:S02]  /*3f20*/  @!P0 FADD.FTZ R133, R133, R40 ;  /* 0x0000002885858221 */ /* 0x002fe40000010000 */
[C---:B------:R-:W-:Y:S02]  /*3f30*/  FMUL.FTZ R40, R65.reuse, R106 ;  /* 0x0000006a41287220 */ /* 0x040fe40000410000 */
[----:B-----5:R-:W-:Y:S01]  /*3f40*/  @!P0 FADD.FTZ R120, R120, R43 ;  /* 0x0000002b78788221 */ /* 0x020fe20000010000 */
[----:B------:R-:W1:Y:S01]  /*3f50*/  SHFL.DOWN PT, R46, R133, 0x10, 0x1f ;  /* 0x0a001f00852e7f89 */ /* 0x000e6200000e0000 */
[-C--:B------:R-:W-:Y:S01]  /*3f60*/  FMUL.FTZ R43, R65, R124.reuse ;  /* 0x0000007c412b7220 */ /* 0x080fe20000410000 */
[----:B------:R-:W-:Y:S01]  /*3f70*/  ISETP.GT.AND P0, PT, R30, 0xf, PT ;  /* 0x0000000f1e00780c */ /* 0x000fe20003f04270 */
[----:B------:R-:W-:Y:S01]  /*3f80*/  FFMA.FTZ R124, R64, R124, -R47 ;  /* 0x0000007c407c7223 */ /* 0x000fe2000001082f */
[----:B------:R-:W5:Y:S01]  /*3f90*/  SHFL.DOWN PT, R105, R120, 0x10, 0x1f ;  /* 0x0a001f0078697f89 */ /* 0x000f6200000e0000 */
[----:B------:R-:W-:-:S02]  /*3fa0*/  FMUL.FTZ R106, R117, R106 ;  /* 0x0000006a756a7220 */ /* 0x000fc40000410000 */
[CC--:B------:R-:W-:Y:S02]  /*3fb0*/  FFMA.FTZ R40, R64.reuse, R107.reuse, R40 ;  /* 0x0000006b40287223 */ /* 0x0c0fe40000010028 */
[----:B------:R-:W-:Y:S02]  /*3fc0*/  FFMA.FTZ R43, R64, R122, R43 ;  /* 0x0000007a402b7223 */ /* 0x000fe4000001002b */
[----:B------:R-:W-:Y:S02]  /*3fd0*/  FMUL.FTZ R124, R125, R124 ;  /* 0x0000007c7d7c7220 */ /* 0x000fe40000410000 */
[----:B------:R-:W-:Y:S02]  /*3fe0*/  FFMA.FTZ R106, R113, R107, R106 ;  /* 0x0000006b716a7223 */ /* 0x000fe4000001006a */
[----:B------:R-:W-:Y:S02]  /*3ff0*/  FFMA.FTZ R40, R123, R40, R42 ;  /* 0x000000287b287223 */ /* 0x000fe4000001002a */
[----:B------:R-:W-:-:S02]  /*4000*/  FFMA.FTZ R47, R62, R122, R41 ;  /* 0x0000007a3e2f7223 */ /* 0x000fc40000010029 */
[C---:B------:R-:W-:Y:S02]  /*4010*/  FMUL.FTZ R41, R65.reuse, R119 ;  /* 0x0000007741297220 */ /* 0x040fe40000410000 */
[----:B------:R-:W-:Y:S02]  /*4020*/  FFMA.FTZ R124, R126, R43, R124 ;  /* 0x0000002b7e7c7223 */ /* 0x000fe4000001007c */
[----:B------:R-:W-:Y:S02]  /*4030*/  FMUL.FTZ R43, R65, R116 ;  /* 0x00000074412b7220 */ /* 0x000fe40000410000 */
[----:B------:R-:W-:Y:S02]  /*4040*/  FFMA.FTZ R115, R115, R106, R40 ;  /* 0x0000006a73737223 */ /* 0x000fe40000010028 */
[-C--:B------:R-:W-:Y:S02]  /*4050*/  FFMA.FTZ R40, R64, R118.reuse, -R41 ;  /* 0x0000007640287223 */ /* 0x080fe40000010829 */
[----:B------:R-:W-:-:S02]  /*4060*/  FMUL.FTZ R42, R45, R118 ;  /* 0x000000762d2a7220 */ /* 0x000fc40000410000 */
[C---:B------:R-:W-:Y:S02]  /*4070*/  FMUL.FTZ R118, R65.reuse, R118 ;  /* 0x0000007641767220 */ /* 0x040fe40000410000 */
[-C--:B------:R-:W-:Y:S02]  /*4080*/  FMUL.FTZ R65, R65, R114.reuse ;  /* 0x0000007241417220 */ /* 0x080fe40000410000 */
[----:B------:R-:W-:Y:S02]  /*4090*/  FFMA.FTZ R43, R64, R114, -R43 ;  /* 0x00000072402b7223 */ /* 0x000fe4000001082b */
[----:B-1----:R-:W-:Y:S02]  /*40a0*/  @!P0 FADD.FTZ R133, R133, R46 ;  /* 0x0000002e85858221 */ /* 0x002fe40000010000 */
[----:B-----5:R-:W-:Y:S02]  /*40b0*/  @!P0 FADD.FTZ R120, R120, R105 ;  /* 0x0000006978788221 */ /* 0x020fe40000010000 */
[----:B------:R-:W-:Y:S01]  /*40c0*/  FMUL.FTZ R127, R127, R40 ;  /* 0x000000287f7f7220 */ /* 0x000fe20000410000 */
[----:B------:R-:W-:Y:S01]  /*40d0*/  MOV R40, R133 ;  /* 0x0000008500287202 */ /* 0x000fe20000000f00 */
[C---:B------:R-:W-:Y:S01]  /*40e0*/  FFMA.FTZ R45, R64.reuse, R119, R118 ;  /* 0x00000077402d7223 */ /* 0x040fe20000010076 */
[----:B------:R-:W-:Y:S01]  /*40f0*/  MOV R41, R120 ;  /* 0x0000007800297202 */ /* 0x000fe20000000f00 */
[----:B------:R-:W-:-:S02]  /*4100*/  FFMA.FTZ R65, R64, R116, R65 ;  /* 0x0000007440417223 */ /* 0x000fc40000010041 */
[----:B------:R-:W-:Y:S02]  /*4110*/  FMUL.FTZ R43, R108, R43 ;  /* 0x0000002b6c2b7220 */ /* 0x000fe40000410000 */
[----:B------:R-:W-:Y:S01]  /*4120*/  FFMA.FTZ R42, R111, R119, R42 ;  /* 0x000000776f2a7223 */ /* 0x000fe2000001002a */
[----:B------:R1:W-:Y:S01]  /*4130*/  @!P1 STS.64 [0xc68], R40 ;  /* 0x000c6828ff009388 */ /* 0x0003e20000000a00 */
[----:B------:R-:W-:Y:S02]  /*4140*/  FFMA.FTZ R45, R110, R45, R127 ;  /* 0x0000002d6e2d7223 */ /* 0x000fe4000001007f */
        /* <DEDUP_REMOVED lines=21> */
.L_x_14281:
[----:B-1----:R-:W-:Y:S05]  /*42a0*/  BSYNC B0 ;  /* 0x0000000000007941 */ /* 0x002fea0003800000 */
.L_x_14280:
[----:B------:R-:W-:Y:S02]  /*42b0*/  IADD3 R7, R7, 0x1, RZ ;  /* 0x0000000107077810 */ /* 0x000fe40007ffe0ff */
[----:B------:R-:W-:Y:S02]  /*42c0*/  IADD3 R6, P1, R6, 0x1, RZ ;  /* 0x0000000106067810 */ /* 0x000fe40007f3e0ff */
[----:B------:R-:W-:Y:S02]  /*42d0*/  ISETP.GE.AND P0, PT, R7, c[0x0][0x16c], PT ;  /* 0x00005b0007007a0c */ /* 0x000fe40003f06270 */
[----:B------:R-:W-:-:S11]  /*42e0*/  IADD3.X R5, RZ, R5, RZ, P1, !PT ;  /* 0x00000005ff057210 */ /* 0x000fd60000ffe4ff */
[----:B------:R-:W-:Y:S01]  /*42f0*/  @P0 CALL.REL.NOINC `(.L_x_14251) ;  /* 0x0000001000000944 */ /* 0x000fe20003c00000 */
[----:B------:R-:W-:Y:S05]  /*4300*/  BRA `(.L_x_14282) ;  /* 0xffffce4000007947 */ /* 0x000fea000383ffff */
.L_x_14251:
[----:B------:R-:W1:Y:S01]  /*4310*/  F2F.F16.F32 R2, R15 ;  /* 0x0000000f00027304 */ /* 0x000e620000200800 */
[----:B------:R-:W-:Y:S01]  /*4320*/  BAR.SYNC.DEFER_BLOCKING 0x0 ;  /* 0x0000000000007b1d */ /* 0x000fe20000010000 */
[----:B------:R-:W-:Y:S01]  /*4330*/  IADD3 R40, R31, -0x1, RZ ;  /* 0xffffffff1f287810 */ /* 0x000fe20007ffe0ff */
[----:B------:R-:W-:Y:S01]  /*4340*/  IMAD R5, R55, c[0x0][0x2d8], RZ ;  /* 0x0000b60037057a24 */ /* 0x000fe200078e02ff */
[----:B------:R-:W-:Y:S01]  /*4350*/  ISETP.GT.AND P5, PT, R31, 0x1, PT ;  /* 0x000000011f00780c */ /* 0x000fe20003fa4270 */
[----:B------:R-:W-:Y:S01]  /*4360*/  UIADD3 UR4, UR4, -0x100, URZ ;  /* 0xffffff0004047890 */ /* 0x000fe2000fffe03f */
[----:B------:R-:W-:Y:S02]  /*4370*/  SHF.L.U32 R8, R40, 0x7, RZ ;  /* 0x0000000728087819 */ /* 0x000fe400000006ff */
[----:B------:R-:W-:Y:S01]  /*4380*/  F2F.F16.F32 R12, R12 ;  /* 0x0000000c000c7304 */ /* 0x000fe20000200800 */
[----:B------:R-:W-:Y:S02]  /*4390*/  IADD3 R33, P1, R33, -0x200, RZ ;  /* 0xfffffe0021217810 */ /* 0x000fe40007f3e0ff */
[----:B------:R-:W-:-:S02]  /*43a0*/  SHF.R.S32.HI R9, RZ, 0x1f, R8 ;  /* 0x0000001fff097819 */ /* 0x000fc40000011408 */
[----:B------:R-:W-:Y:S02]  /*43b0*/  IADD3 R36, P2, R36, -0x100, RZ ;  /* 0xffffff0024247810 */ /* 0x000fe40007f5e0ff */
[----:B------:R-:W-:Y:S01]  /*43c0*/  IADD3 R48, P3, R48, -0x100, RZ ;  /* 0xffffff0030307810 */ /* 0x000fe20007f7e0ff */
[----:B------:R-:W5:Y:S01]  /*43d0*/  F2F.F16.F32 R13, R13 ;  /* 0x0000000d000d7304 */ /* 0x000f620000200800 */
[----:B-1----:R-:W-:Y:S01]  /*43e0*/  IMAD.WIDE.U32 R2, R2, 0x10000, RZ ;  /* 0x0001000002027825 */ /* 0x002fe200078e00ff */
[----:B------:R-:W-:Y:S02]  /*43f0*/  IADD3 R38, P4, R38, -0x100, RZ ;  /* 0xffffff0026267810 */ /* 0x000fe40007f9e0ff */
[----:B------:R-:W-:Y:S02]  /*4400*/  MOV R31, R40 ;  /* 0x00000028001f7202 */ /* 0x000fe40000000f00 */
[----:B------:R-:W-:Y:S02]  /*4410*/  IADD3.X R32, R32, -0x1, RZ, P1, !PT ;  /* 0xffffffff20207810 */ /* 0x000fe40000ffe4ff */
[----:B------:R-:W1:Y:S01]  /*4420*/  F2F.F16.F32 R17, R17 ;  /* 0x0000001100117304 */ /* 0x000e620000200800 */
[----:B------:R-:W-:-:S02]  /*4430*/  IADD3.X R37, R37, -0x1, RZ, P2, !PT ;  /* 0xffffffff25257810 */ /* 0x000fc400017fe4ff */
[----:B------:R-:W-:Y:S02]  /*4440*/  IADD3.X R49, R49, -0x1, RZ, P3, !PT ;  /* 0xffffffff31317810 */ /* 0x000fe40001ffe4ff */
[----:B------:R-:W-:Y:S02]  /*4450*/  IADD3.X R39, R39, -0x1, RZ, P4, !PT ;  /* 0xffffffff27277810 */ /* 0x000fe400027fe4ff */
[----:B-----5:R-:W-:Y:S01]  /*4460*/  PRMT R7, R12, 0x5410, R13 ;  /* 0x000054100c077816 */ /* 0x020fe2000000000d */
[C---:B------:R-:W-:Y:S01]  /*4470*/  IMAD R13, R56.reuse, c[0x0][0x2dc], R5 ;  /* 0x0000b700380d7a24 */ /* 0x040fe200078e0205 */
[----:B------:R-:W5:Y:S01]  /*4480*/  F2F.F16.F32 R0, R18 ;  /* 0x0000001200007304 */ /* 0x000f620000200800 */
[----:B------:R-:W-:Y:S01]  /*4490*/  IMAD.WIDE.U32 R4, R56, c[0x0][0x2d8], R8 ;  /* 0x0000b60038047a25 */ /* 0x000fe200078e0008 */
[----:B------:R-:W-:-:S03]  /*44a0*/  LOP3.LUT R7, R7, R3, RZ, 0xfc, !PT ;  /* 0x0000000307077212 */ /* 0x000fc600078efcff */
[----:B------:R-:W-:Y:S01]  /*44b0*/  IMAD.WIDE.U32 R8, R56, c[0x0][0x2f8], R8 ;  /* 0x0000be0038087a25 */ /* 0x000fe200078e0008 */
[----:B-1----:R-:W-:Y:S02]  /*44c0*/  LOP3.LUT R6, R2, R17, RZ, 0xfc, !PT ;  /* 0x0000001102067212 */ /* 0x002fe400078efcff */
[----:B------:R-:W-:Y:S01]  /*44d0*/  F2F.F16.F32 R11, R16 ;  /* 0x00000010000b7304 */ /* 0x000fe20000200800 */
[----:B------:R-:W-:Y:S01]  /*44e0*/  IADD3 R5, R5, R13, RZ ;  /* 0x0000000d05057210 */ /* 0x000fe20007ffe0ff */
[----:B------:R-:W-:Y:S01]  /*44f0*/  IMAD R13, R59, c[0x0][0x2e0], RZ ;  /* 0x0000b8003b0d7a24 */ /* 0x000fe200078e02ff */
[----:B------:R1:W-:Y:S01]  /*4500*/  STS.64 [R30.X8], R6 ;  /* 0x000000061e007388 */ /* 0x0003e20000008a00 */
[----:B------:R-:W-:-:S06]  /*4510*/  NOP ;  /* 0x0000000000007918 */ /* 0x000fcc0000000000 */
[----:B------:R-:W4:Y:S01]  /*4520*/  LDS.64 R2, [R30.X8] ;  /* 0x000000001e027984 */ /* 0x000f220000008a00 */
[----:B------:R-:W3:Y:S01]  /*4530*/  F2F.F16.F32 R12, R14 ;  /* 0x0000000e000c7304 */ /* 0x000ee20000200800 */
[C---:B------:R-:W-:Y:S02]  /*4540*/  IMAD R13, R60.reuse, c[0x0][0x2e4], R13 ;  /* 0x0000b9003c0d7a24 */ /* 0x040fe400078e020d */
[----:B-1----:R-:W-:-:S05]  /*4550*/  IMAD.WIDE.U32 R6, R60, c[0x0][0x2e0], R4 ;  /* 0x0000b8003c067a25 */ /* 0x002fca00078e0004 */
[----:B------:R1:W2:Y:S01]  /*4560*/  F2F.F16.F32 R15, R19 ;  /* 0x00000013000f7304 */ /* 0x0002a20000200800 */
[----:B------:R-:W-:Y:S01]  /*4570*/  IADD3 R7, R7, R13, RZ ;  /* 0x0000000d07077210 */ /* 0x000fe20007ffe0ff */
[----:B-----5:R-:W-:Y:S01]  /*4580*/  IMAD.WIDE.U32 R4, R0, 0x10000, RZ ;  /* 0x0001000000047825 */ /* 0x020fe200078e00ff */
[----:B------:R-:W-:Y:S02]  /*4590*/  LEA R10, P0, R6, c[0x0][0x330], 0x1 ;  /* 0x0000cc00060a7a11 */ /* 0x000fe400078008ff */
[----:B---3--:R-:W-:Y:S01]  /*45a0*/  PRMT R13, R11, 0x5410, R12 ;  /* 0x000054100b0d7816 */ /* 0x008fe2000000000c */
[----:B-1----:R-:W-:Y:S01]  /*45b0*/  FADD.FTZ R19, R52, R19 ;  /* 0x0000001334137221 */ /* 0x002fe20000010000 */
[----:B------:R-:W-:Y:S02]  /*45c0*/  LEA.HI.X R11, R6, c[0x0][0x334], R7, 0x1, P0 ;  /* 0x0000cd00060b7a11 */ /* 0x000fe400000f0c07 */
[----:B------:R-:W-:Y:S01]  /*45d0*/  LOP3.LUT R13, R13, R5, RZ, 0xfc, !PT ;  /* 0x000000050d0d7212 */ /* 0x000fe200078efcff */
[----:B------:R-:W-:Y:S01]  /*45e0*/  FADD.FTZ R19, R19, R18 ;  /* 0x0000001213137221 */ /* 0x000fe20000010000 */
[----:B--2---:R-:W-:Y:S01]  /*45f0*/  LOP3.LUT R12, R4, R15, RZ, 0xfc, !PT ;  /* 0x0000000f040c7212 */ /* 0x004fe200078efcff */
[----:B------:R-:W-:-:S04]  /*4600*/  IMAD.WIDE R4, R50, 0x8, R10 ;  /* 0x0000000832047825 */ /* 0x000fc800078e020a */
[----:B------:R-:W-:Y:S02]  /*4610*/  IMAD R11, R55, c[0x0][0x2f8], RZ ;  /* 0x0000be00370b7a24 */ /* 0x000fe400078e02ff */
[----:B------:R-:W-:Y:S02]  /*4620*/  IMAD R15, R59, c[0x0][0x300], RZ ;  /* 0x0000c0003b0f7a24 */ /* 0x000fe400078e02ff */
[----:B------:R-:W-:Y:S02]  /*4630*/  IMAD R11, R56, c[0x0][0x2fc], R11 ;  /* 0x0000bf00380b7a24 */ /* 0x000fe400078e020b */
[----:B------:R-:W-:Y:S02]  /*4640*/  IMAD R15, R60, c[0x0][0x304], R15 ;  /* 0x0000c1003c0f7a24 */ /* 0x000fe400078e020f */
[----:B------:R-:W-:Y:S01]  /*4650*/  FADD.FTZ R19, R19, R16 ;  /* 0x0000001013137221 */ /* 0x000fe20000010000 */
[----:B------:R-:W-:Y:S01]  /*4660*/  IADD3 R9, R9, R11, RZ ;  /* 0x0000000b09097210 */ /* 0x000fe20007ffe0ff */
[----:B----4-:R1:W-:Y:S02]  /*4670*/  STG.E.64 [R4.64], R2 ;  /* 0x0000000204007986 */ /* 0x0103e4000c101b0a */
[----:B------:R-:W-:-:S02]  /*4680*/  FADD.FTZ R52, R19, R14 ;  /* 0x0000000e13347221 */ /* 0x000fc40000010000 */
[----:B------:R-:W-:Y:S01]  /*4690*/  BAR.SYNC.DEFER_BLOCKING 0x0 ;  /* 0x0000000000007b1d */ /* 0x000fe20000010000 */
[----:B-1----:R-:W-:-:S05]  /*46a0*/  IMAD.WIDE.U32 R2, R60, c[0x0][0x300], R8 ;  /* 0x0000c0003c027a25 */ /* 0x002fca00078e0008 */
[----:B------:R-:W-:Y:S02]  /*46b0*/  IADD3 R3, R3, R15, RZ ;  /* 0x0000000f03037210 */ /* 0x000fe40007ffe0ff */
[----:B------:R-:W-:-:S04]  /*46c0*/  LEA R4, P0, R2, c[0x0][0x340], 0x1 ;  /* 0x0000d00002047a11 */ /* 0x000fc800078008ff */
[----:B------:R-:W-:Y:S02]  /*46d0*/  LEA.HI.X R5, R2, c[0x0][0x344], R3, 0x1, P0 ;  /* 0x0000d10002057a11 */ /* 0x000fe400000f0c03 */
[----:B------:R-:W-:Y:S01]  /*46e0*/  IADD3 R35, P0, R35, -0x200, RZ ;  /* 0xfffffe0023237810 */ /* 0x000fe20007f1e0ff */
[----:B------:R-:W-:Y:S01]  /*46f0*/  STS.64 [R30.X8], R12 ;  /* 0x0000000c1e007388 */ /* 0x000fe20000008a00 */
[----:B------:R-:W-:-:S06]  /*4700*/  NOP ;  /* 0x0000000000007918 */ /* 0x000fcc0000000000 */
[----:B------:R-:W1:Y:S01]  /*4710*/  LDS.64 R6, [R30.X8] ;  /* 0x000000001e067984 */ /* 0x000e620000008a00 */
[----:B------:R-:W-:Y:S01]  /*4720*/  IMAD.WIDE R2, R50, 0x8, R4 ;  /* 0x0000000832027825 */ /* 0x000fe200078e0204 */
[----:B------:R-:W-:-:S04]  /*4730*/  IADD3.X R34, R34, -0x1, RZ, P0, !PT ;  /* 0xffffffff22227810 */ /* 0x000fc800007fe4ff */
[----:B-1----:R1:W-:Y:S01]  /*4740*/  STG.E.64 [R2.64], R6 ;  /* 0x0000000602007986 */ /* 0x0023e2000c101b0a */
[----:B------:R-:W-:Y:S01]  /*4750*/  @!P5 CALL.REL.NOINC `(.L_x_14250) ;  /* 0x000000100000d944 */ /* 0x000fe20003c00000 */
[----:B------:R-:W-:Y:S05]  /*4760*/  BRA `(.L_x_14283) ;  /* 0xffffc21000007947 */ /* 0x000fea000383ffff */
.L_x_14250:
        /* <DEDUP_REMOVED lines=24> */
.L_x_14285:
[----:B-1----:R-:W-:Y:S05]  /*48f0*/  BSYNC B0 ;  /* 0x0000000000007941 */ /* 0x002fea0003800000 */
.L_x_14284:
        /* <DEDUP_REMOVED lines=23> */
.L_x_14287:
[----:B------:R-:W2:Y:S02]  /*4a70*/  S2R R9, SR_TID.X ;  /* 0x0000000000097919 */ /* 0x000ea40000002100 */
.L_x_14288:
[----:B-1----:R-:W-:Y:S05]  /*4a80*/  BSYNC B0 ;  /* 0x0000000000007941 */ /* 0x002fea0003800000 */
.L_x_14286:
[----:B--2---:R-:W-:-:S13]  /*4a90*/  ISETP.GE.AND P0, PT, R9, c[0x0][0x16c], PT ;  /* 0x00005b0009007a0c */ /* 0x004fda0003f06270 */
[----:B------:R-:W-:Y:S05]  /*4aa0*/  @P0 EXIT ;  /* 0x000000000000094d */ /* 0x000fea0003800000 */
[----:B------:R-:W-:Y:S02]  /*4ab0*/  IMAD R59, R59, c[0x0][0x288], RZ ;  /* 0x0000a2003b3b7a24 */ /* 0x000fe400078e02ff */
[----:B------:R-:W-:-:S04]  /*4ac0*/  IMAD.WIDE.U32 R4, R60, c[0x0][0x288], RZ ;  /* 0x0000a2003c047a25 */ /* 0x000fc800078e00ff */
[----:B------:R-:W-:-:S05]  /*4ad0*/  IMAD R13, R60, c[0x0][0x28c], R59 ;  /* 0x0000a3003c0d7a24 */ /* 0x000fca00078e023b */
[----:B------:R-:W-:Y:S02]  /*4ae0*/  IADD3 R13, R5, R13, RZ ;  /* 0x0000000d050d7210 */ /* 0x000fe40007ffe0ff */
.L_x_14289:
        /* <DEDUP_REMOVED lines=17> */
.L_x_14290:
        /* <DEDUP_REMOVED lines=16> */
.L_x_14780:


//--------------------- .text._Z25selective_scan_bwd_kernelI32Selective_Scan_bwd_kernel_traitsILi32ELi4ELb1ELb1ELb1ELb0ELb1EN3c104HalfENS1_7complexIfEEEEv12SSMParamsBwd --------------------------
	.section	.text._Z25selective_scan_bwd_kernelI32Selective_Scan_bwd_kernel_traitsILi32ELi4ELb1ELb1ELb1ELb0ELb1EN3c104HalfENS1_7complexIfEEEEv12SSMParamsBwd,"ax",@progbits
	.sectioninfo	@"SHI_REGISTERS=160"
	.align	128
        .global         _Z25selective_scan_bwd_kernelI32Selective_Scan_bwd_kernel_traitsILi32ELi4ELb1ELb1ELb1ELb0ELb1EN3c104HalfENS1_7complexIfEEEEv12SSMParamsBwd
        .type           _Z25selective_scan_bwd_kernelI32Selective_Scan_bwd_kernel_traitsILi32ELi4ELb1ELb1ELb1ELb0ELb1EN3c104HalfENS1_7complexIfEEEEv12SSMParamsBwd,@function
        .size           _Z25selective_scan_bwd_kernelI32Selective_Scan_bwd_kernel_traitsILi32ELi4ELb1ELb1ELb1ELb0ELb1EN3c104HalfENS1_7complexIfEEEEv12SSMParamsBwd,(.L_x_14781 - _Z25selective_scan_bwd_kernelI32Selective_Scan_bwd_kernel_traitsILi32ELi4ELb1ELb1ELb1ELb0ELb1EN3c104HalfENS1_7complexIfEEEEv12SSMParamsBwd)
        .other          _Z25selective_scan_bwd_kernelI32Selective_Scan_bwd_kernel_traitsILi32ELi4ELb1ELb1ELb1ELb0ELb1EN3c104HalfENS1_7complexIfEEEEv12SSMParamsBwd,@"STO_CUDA_ENTRY STV_DEFAULT"
_Z25selective_scan_bwd_kernelI32Selective_Scan_bwd_kernel_traitsILi32ELi4ELb1ELb1ELb1ELb0ELb1EN3c104HalfENS1_7complexIfEEEEv12SSMParamsBwd:
.text._Z25selective_scan_bwd_kernelI32Selective_Scan_bwd_kernel_traitsILi32ELi4ELb1ELb1ELb1ELb0ELb1EN3c104HalfENS1_7complexIfEEEEv12SSMParamsBwd:
        /* <DEDUP_REMOVED lines=141> */
[C---:B------:R-:W-:Y:S02]  /*08d0*/  IADD3 R23, R52.reuse, 0xc0, RZ ;  /* 0x000000c034177810 */ /* 0x040fe40007ffe0ff */
[----:B------:R-:W-:Y:S02]  /*08e0*/  IADD3 R9, R52, 0xe0, RZ ;  /* 0x000000e034097810 */ /* 0x000fe40007ffe0ff */
[----:B------:R-:W-:-:S02]  /*08f0*/  SHF.R.S32.HI R21, RZ, 0x1f, R0 ;  /* 0x0000001fff157819 */ /* 0x000fc40000011400 */
[C---:B------:R-:W-:Y:S02]  /*0900*/  LOP3.LUT R31, R52.reuse, 0x1f, RZ, 0xc0, !PT ;  /* 0x0000001f341f7812 */ /* 0x040fe400078ec0ff */
[-C--:B------:R-:W-:Y:S02]  /*0910*/  LEA.HI.SX32 R30, R52, R52.reuse, 0x1b ;  /* 0x00000034341e7211 */ /* 0x080fe400078fdaff */
        /* <DEDUP_REMOVED lines=8> */
[C---:B------:R-:W-:Y:S02]  /*09a0*/  SHF.L.U64.HI R21, R0.reuse, 0x3, R21 ;  /* 0x0000000300157819 */ /* 0x040fe40000010215 */
[----:B-1----:R-:W-:-:S02]  /*09b0*/  SHF.L.U32 R20, R0, 0x3, RZ ;  /* 0x0000000300147819 */ /* 0x002fc400000006ff */
.L_x_14325:
[----:B------:R-:W-:Y:S01]  /*09c0*/  BAR.SYNC.DEFER_BLOCKING 0x0 ;  /* 0x0000000000007b1d */ /* 0x000fe20000010000 */
[----:B0-----:R-:W-:-:S05]  /*09d0*/  IMAD.WIDE R2, R52, 0x8, R50 ;  /* 0x0000000834027825 */ /* 0x001fca00078e0232 */
        /* <DEDUP_REMOVED lines=16> */
[--C-:B------:R-:W-:Y:S01]  /*0ae0*/  SHF.R.S32.HI R95, RZ, 0x1f, R94.reuse ;  /* 0x0000001fff5f7819 */ /* 0x100fe2000001145e */
[----:B------:R-:W-:Y:S02]  /*0af0*/  IMAD R11, R58, c[0x0][0x1f4], R5 ;  /* 0x00007d003a0b7a24 */ /* 0x000fe400078e0205 */
        /* <DEDUP_REMOVED lines=29> */
[----:B-1----:R-:W-:Y:S01]  /*0cd0*/  SHF.R.U32.HI R43, RZ, 0x10, R5 ;  /* 0x00000010ff2b7819 */ /* 0x002fe20000011605 */
        /* <DEDUP_REMOVED lines=19> */
[----:B-1----:R-:W-:-:S07]  /*0e10*/  FADD.FTZ R11, R13, 1 ;  /* 0x3f8000000d0b7421 */ /* 0x002fce0000010000 */
[----:B------:R-:W1:Y:S01]  /*0e20*/  MUFU.RCP R40, R12 ;  /* 0x0000000c00287308 */ /* 0x000e620000001000 */
[----:B------:R-:W-:-:S07]  /*0e30*/  SHF.R.U64 R13, R4, 0x10, R5 ;  /* 0x00000010040d7819 */ /* 0x000fce0000001205 */
[----:B------:R-:W-:Y:S01]  /*0e40*/  MUFU.RCP R45, R11 ;  /* 0x0000000b002d7308 */ /* 0x000fe20000001000 */
[----:B0-----:R-:W-:Y:S02]  /*0e50*/  FADD.FTZ R5, R0, 1 ;  /* 0x3f80000000057421 */ /* 0x001fe40000010000 */
[----:B-1----:R-:W-:-:S05]  /*0e60*/  FADD.FTZ R0, -R40, 1 ;  /* 0x3f80000028007421 */ /* 0x002fca0000010100 */
[----:B------:R-:W-:Y:S01]  /*0e70*/  MUFU.RCP R15, R5 ;  /* 0x00000005000f7308 */ /* 0x000fe20000001000 */
[----:B------:R-:W-:Y:S01]  /*0e80*/  FFMA.FTZ R0, R19, R0, 1 ;  /* 0x3f80000013007423 */ /* 0x000fe20000010000 */
[----:B--2---:R0:W-:Y:S01]  /*0e90*/  STS.64 [R32.X8], R8 ;  /* 0x0000000820007388 */ /* 0x0041e20000008a00 */
[----:B------:R-:W-:-:S06]  /*0ea0*/  NOP ;  /* 0x0000000000007918 */ /* 0x000fcc0000000000 */
[----:B------:R-:W1:Y:S01]  /*0eb0*/  LDS.64 R6, [R32.X8] ;  /* 0x0000000020067984 */ /* 0x000e620000008a00 */
[----:B0-----:R-:W-:-:S06]  /*0ec0*/  FMUL.FTZ R8, R16, -1.4426950216293334961 ;  /* 0xbfb8aa3b10087820 */ /* 0x001fcc0000410000 */
[----:B------:R-:W0:Y:S02]  /*0ed0*/  MUFU.EX2 R8, R8 ;  /* 0x0000000800087308 */ /* 0x000e240000000800 */
[----:B0-----:R-:W-:-:S06]  /*0ee0*/  FADD.FTZ R9, R8, 1 ;  /* 0x3f80000008097421 */ /* 0x001fcc0000010000 */
[----:B------:R-:W0:Y:S01]  /*0ef0*/  MUFU.RCP R17, R9 ;  /* 0x0000000900117308 */ /* 0x000e220000001000 */
[----:B-1----:R-:W-:Y:S01]  /*0f00*/  HADD2.F32 R42, -RZ, R7.H0_H0 ;  /* 0x20000007ff2a7230 */ /* 0x002fe20000004100 */
[--C-:B------:R-:W-:Y:S01]  /*0f10*/  SHF.R.U32.HI R46, RZ, 0x10, R7.reuse ;  /* 0x00000010ff2e7819 */ /* 0x100fe20000011607 */
[----:B------:R-:W-:Y:S01]  /*0f20*/  HADD2.F32 R14, -RZ, R6.H0_H0 ;  /* 0x20000006ff0e7230 */ /* 0x000fe20000004100 */
[----:B------:R-:W-:Y:S01]  /*0f30*/  SHF.R.U64 R18, R6, 0x10, R7 ;  /* 0x0000001006127819 */ /* 0x000fe20000001207 */
[----:B------:R-:W-:Y:S02]  /*0f40*/  FADD.FTZ R7, -R45, 1 ;  /* 0x3f8000002d077421 */ /* 0x000fe40000010100 */
[----:B------:R-:W-:Y:S01]  /*0f50*/  FMUL.FTZ R11, R41, R42 ;  /* 0x0000002a290b7220 */ /* 0x000fe20000410000 */
[----:B------:R-:W-:Y:S01]  /*0f60*/  HADD2.F32 R46, -RZ, R46.H0_H0 ;  /* 0x2000002eff2e7230 */ /* 0x000fe20000004100 */
[----:B------:R-:W-:Y:S01]  /*0f70*/  FFMA.FTZ R7, R44, R7, 1 ;  /* 0x3f8000002c077423 */ /* 0x000fe20000010007 */
[----:B------:R-:W-:Y:S01]  /*0f80*/  HADD2.F32 R18, -RZ, R18.H0_H0 ;  /* 0x20000012ff127230 */ /* 0x000fe20000004100 */
[----:B------:R-:W-:-:S02]  /*0f90*/  FMUL.FTZ R11, R40, R11 ;  /* 0x0000000b280b7220 */ /* 0x000fc40000410000 */
[----:B------:R-:W-:Y:S02]  /*0fa0*/  FMUL.FTZ R8, R43, R46 ;  /* 0x0000002e2b087220 */ /* 0x000fe40000410000 */
[----:B------:R-:W-:Y:S01]  /*0fb0*/  FMUL.FTZ R11, R11, R0 ;  /* 0x000000000b0b7220 */ /* 0x000fe20000410000 */
[----:B------:R-:W-:Y:S01]  /*0fc0*/  HADD2.F32 R0, -RZ, R13.H0_H0 ;  /* 0x2000000dff007230 */ /* 0x000fe20000004100 */
[----:B------:R-:W-:Y:S02]  /*0fd0*/  FMUL.FTZ R8, R45, R8 ;  /* 0x000000082d087220 */ /* 0x000fe40000410000 */
[----:B0-----:R-:W-:Y:S02]  /*0fe0*/  FADD.FTZ R5, -R17, 1 ;  /* 0x3f80000011057421 */ /* 0x001fe40000010100 */
[----:B------:R-:W-:Y:S01]  /*0ff0*/  FMUL.FTZ R12, R8, R7 ;  /* 0x00000007080c7220 */ /* 0x000fe20000410000 */
[----:B------:R-:W-:Y:S01]  /*1000*/  HADD2.F32 R7, -RZ, R4.H0_H0 ;  /* 0x20000004ff077230 */ /* 0x000fe20000004100 */
[----:B------:R-:W-:Y:S01]  /*1010*/  FMUL.FTZ R8, R0, R18 ;  /* 0x0000001200087220 */ /* 0x000fe20000410000 */
[----:B------:R-:W-:Y:S01]  /*1020*/  F2F.F16.F32 R11, R11 ;  /* 0x0000000b000b7304 */ /* 0x000fe20000200800 */
[----:B------:R-:W-:-:S02]  /*1030*/  FFMA.FTZ R9, R16, R5, 1 ;  /* 0x3f80000010097423 */ /* 0x000fc40000010005 */
[----:B------:R-:W-:Y:S02]  /*1040*/  FMUL.FTZ R8, R17, R8 ;  /* 0x0000000811087220 */ /* 0x000fe40000410000 */
[----:B------:R-:W-:Y:S02]  /*1050*/  FADD.FTZ R5, -R15, 1 ;  /* 0x3f8000000f057421 */ /* 0x000fe40000010100 */
[----:B------:R-:W-:Y:S01]  /*1060*/  FMUL.FTZ R4, R7, R14 ;  /* 0x0000000e07047220 */ /* 0x000fe20000410000 */
[----:B------:R-:W0:Y:S01]  /*1070*/  F2F.F16.F32 R12, R12 ;  /* 0x0000000c000c7304 */ /* 0x000e220000200800 */
[----:B------:R-:W-:Y:S02]  /*1080*/  FMUL.FTZ R8, R8, R9 ;  /* 0x0000000908087220 */ /* 0x000fe40000410000 */
[----:B------:R-:W-:Y:S02]  /*1090*/  FFMA.FTZ R5, R10, R5, 1 ;  /* 0x3f8000000a057423 */ /* 0x000fe40000010005 */
[----:B------:R-:W-:-:S02]  /*10a0*/  FMUL.FTZ R4, R15, R4 ;  /* 0x000000040f047220 */ /* 0x000fc40000410000 */
[----:B------:R-:W-:Y:S01]  /*10b0*/  FMUL.FTZ R17, R16, R17 ;  /* 0x0000001110117220 */ /* 0x000fe20000410000 */
[----:B------:R-:W1:Y:S01]  /*10c0*/  F2F.F16.F32 R8, R8 ;  /* 0x0000000800087304 */ /* 0x000e620000200800 */
[----:B------:R-:W-:Y:S02]  /*10d0*/  FMUL.FTZ R6, R4, R5 ;  /* 0x0000000504067220 */ /* 0x000fe40000410000 */
[----:B------:R-:W-:Y:S02]  /*10e0*/  FMUL.FTZ R40, R19, R40 ;  /* 0x0000002813287220 */ /* 0x000fe40000410000 */
[----:B------:R-:W-:Y:S02]  /*10f0*/  FMUL.FTZ R44, R44, R45 ;  /* 0x0000002d2c2c7220 */ /* 0x000fe40000410000 */
[----:B------:R-:W-:Y:S01]  /*1100*/  FMUL.FTZ R41, R41, R40 ;  /* 0x0000002829297220 */ /* 0x000fe20000410000 */
[----:B------:R2:W3:Y:S01]  /*1110*/  F2F.F16.F32 R9, R6 ;  /* 0x0000000600097304 */ /* 0x0004e20000200800 */
[----:B0-----:R-:W-:Y:S01]  /*1120*/  PRMT R11, R11, 0x5410, R12 ;  /* 0x000054100b0b7816 */ /* 0x001fe2000000000c */
[----:B------:R-:W-:-:S02]  /*1130*/  FMUL.FTZ R43, R43, R44 ;  /* 0x0000002c2b2b7220 */ /* 0x000fc40000410000 */
[----:B-1----:R-:W-:-:S04]  /*1140*/  IMAD.WIDE.U32 R4, R8, 0x10000, RZ ;  /* 0x0001000008047825 */ /* 0x002fc800078e00ff */
[----:B--2---:R-:W-:Y:S01]  /*1150*/  FMUL.FTZ R6, R10, R15 ;  /* 0x0000000f0a067220 */ /* 0x004fe20000410000 */
[----:B------:R-:W-:Y:S01]  /*1160*/  LOP3.LUT R13, R11, R5, RZ, 0xfc, !PT ;  /* 0x000000050b0d7212 */ /* 0x000fe200078efcff */
[----:B------:R-:W-:Y:S01]  /*1170*/  IMAD R15, R61, c[0x0][0x2f0], RZ ;  /* 0x0000bc003d0f7a24 */ /* 0x000fe200078e02ff */
[----:B---3--:R-:W-:Y:S01]  /*1180*/  LOP3.LUT R12, R4, R9, RZ, 0xfc, !PT ;  /* 0x00000009040c7212 */ /* 0x008fe200078efcff */
[----:B------:R-:W-:Y:S01]  /*1190*/  BAR.SYNC.DEFER_BLOCKING 0x0 ;  /* 0x0000000000007b1d */ /* 0x000fe20000010000 */
[----:B------:R-:W-:-:S04]  /*11a0*/  IMAD.WIDE.U32 R4, R58, c[0x0][0x2e8], R94 ;  /* 0x0000ba003a047a25 */ /* 0x000fc800078e005e */
[----:B------:R-:W-:Y:S01]  /*11b0*/  FMUL.FTZ R7, R7, R6 ;  /* 0x0000000607077220 */ /* 0x000fe20000410000 */
[----:B------:R-:W-:Y:S01]  /*11c0*/  IADD3 R11, R5, R47, RZ ;  /* 0x0000002f050b7210 */ /* 0x000fe20007ffe0ff */
[----:B------:R-:W-:Y:S01]  /*11d0*/  IMAD R15, R62, c[0x0][0x2f4], R15 ;  /* 0x0000bd003e0f7a24 */ /* 0x000fe200078e020f */
[----:B------:R-:W-:Y:S01]  /*11e0*/  MOV R10, R4 ;  /* 0x00000004000a7202 */ /* 0x000fe20000000f00 */
[----:B------:R-:W-:Y:S01]  /*11f0*/  HADD2.F32 R4, -RZ, R96.H0_H0 ;  /* 0x20000060ff047230 */ /* 0x000fe20000004100 */
[----:B------:R-:W-:-:S03]  /*1200*/  SHF.R.U64 R5, R96, 0x10, R97 ;  /* 0x0000001060057819 */ /* 0x000fc60000001261 */
[----:B------:R-:W-:-:S04]  /*1210*/  IMAD.WIDE.U32 R10, R62, c[0x0][0x2f0], R10 ;  /* 0x0000bc003e0a7a25 */ /* 0x000fc800078e000a */
[----:B------:R-:W-:Y:S01]  /*1220*/  FFMA.FTZ R4, R7, R4, R53 ;  /* 0x0000000407047223 */ /* 0x000fe20000010035 */
[----:B------:R-:W-:Y:S02]  /*1230*/  IADD3 R11, R11, R15, RZ ;  /* 0x0000000f0b0b7210 */ /* 0x000fe40007ffe0ff */
[----:B------:R-:W-:Y:S01]  /*1240*/  SHF.R.U32.HI R53, RZ, 0x10, R97 ;  /* 0x00000010ff357819 */ /* 0x000fe20000011661 */
[----:B------:R0:W-:Y:S01]  /*1250*/  STS.64 [R32.X8], R12 ;  /* 0x0000000c20007388 */ /* 0x0001e20000008a00 */
[----:B------:R-:W-:-:S06]  /*1260*/  NOP ;  /* 0x0000000000007918 */ /* 0x000fcc0000000000 */
[----:B------:R-:W1:Y:S01]  /*1270*/  LDS.64 R8, [R32.X8] ;  /* 0x0000000020087984 */ /* 0x000e620000008a00 */
[----:B------:R-:W-:Y:S02]  /*1280*/  HADD2.F32 R53, -RZ, R53.H0_H0 ;  /* 0x20000035ff357230 */ /* 0x000fe40000004100 */
[----:B0-----:R-:W-:Y:S01]  /*1290*/  HADD2.F32 R12, -RZ, R5.H0_H0 ;  /* 0x20000005ff0c7230 */ /* 0x001fe20000004100 */
[----:B------:R-:W-:Y:S01]  /*12a0*/  FMUL.FTZ R5, R0, R17 ;  /* 0x0000001100057220 */ /* 0x000fe20000410000 */
[----:B------:R-:W-:Y:S01]  /*12b0*/  MOV R13, c[0x0][0x16c] ;  /* 0x00005b00000d7a02 */ /* 0x000fe20000000f00 */
[----:B------:R-:W-:Y:S02]  /*12c0*/  HADD2.F32 R0, -RZ, R97.H0_H0 ;  /* 0x20000061ff007230 */ /* 0x000fe40000004100 */
[----:B------:R-:W-:Y:S01]  /*12d0*/  FFMA.FTZ R4, R5, R12, R4 ;  /* 0x0000000c05047223 */ /* 0x000fe20000010004 */
[C---:B------:R-:W-:Y:S02]  /*12e0*/  LEA R12, P2, R10.reuse, c[0x0][0x338], 0x1 ;  /* 0x0000ce000a0c7a11 */ /* 0x040fe400078408ff */
[----:B------:R-:W-:Y:S01]  /*12f0*/  ISETP.GE.AND P1, PT, R13, 0x1, PT ;  /* 0x000000010d00780c */ /* 0x000fe20003f26270 */
[----:B------:R-:W-:Y:S01]  /*1300*/  FFMA.FTZ R0, R41, R0, R4 ;  /* 0x0000000029007223 */ /* 0x000fe20000010004 */
[----:B------:R-:W-:-:S03]  /*1310*/  LEA.HI.X R13, R10, c[0x0][0x33c], R11, 0x1, P2 ;  /* 0x0000cf000a0d7a11 */ /* 0x000fc600010f0c0b */
[----:B------:R-:W-:Y:S02]  /*1320*/  FFMA.FTZ R53, R43, R53, R0 ;  /* 0x000000352b357223 */ /* 0x000fe40000010000 */
        /* <DEDUP_REMOVED lines=8> */
[----:B0-----:R0:W1:Y:S01]  /*13b0*/  F2F.F16.F32 R8, R17 ;  /* 0x0000001100087304 */ /* 0x0010620000200800 */
[----:B------:R-:W-:-:S04]  /*13c0*/  IMAD R15, R57, c[0x0][0x210], RZ ;  /* 0x00008400390f7a24 */ /* 0x000fc800078e02ff */
[----:B------:R-:W-:-:S03]  /*13d0*/  IMAD R15, R58, c[0x0][0x214], R15 ;  /* 0x000085003a0f7a24 */ /* 0x000fc600078e020f */
[----:B------:R-:W-:Y:S01]  /*13e0*/  F2F.F16.F32 R40, R40 ;  /* 0x0000002800287304 */ /* 0x000fe20000200800 */
[----:B0-----:R-:W-:-:S04]  /*13f0*/  IMAD R17, R61, c[0x0][0x218], RZ ;  /* 0x000086003d117a24 */ /* 0x001fc800078e02ff */
[----:B------:R-:W-:-:S03]  /*1400*/  IMAD R17, R62, c[0x0][0x21c], R17 ;  /* 0x000087003e117a24 */ /* 0x000fc600078e0211 */
[----:B------:R-:W0:Y:S01]  /*1410*/  F2F.F16.F32 R13, R44 ;  /* 0x0000002c000d7304 */ /* 0x000e220000200800 */
[----:B-1----:R-:W-:-:S07]  /*1420*/  IMAD.WIDE.U32 R8, R8, 0x10000, RZ ;  /* 0x0001000008087825 */ /* 0x002fce00078e00ff */
[----:B------:R-:W1:Y:S01]  /*1430*/  F2F.F16.F32 R11, R6 ;  /* 0x00000006000b7304 */ /* 0x000e620000200800 */
[----:B0-----:R-:W-:-:S04]  /*1440*/  PRMT R13, R40, 0x5410, R13 ;  /* 0x00005410280d7816 */ /* 0x001fc8000000000d */
[----:B------:R-:W-:Y:S02]  /*1450*/  LOP3.LUT R13, R13, R9, RZ, 0xfc, !PT ;  /* 0x000000090d0d7212 */ /* 0x000fe400078efcff */
[----:B-1----:R-:W-:Y:S01]  /*1460*/  LOP3.LUT R12, R8, R11, RZ, 0xfc, !PT ;  /* 0x0000000b080c7212 */ /* 0x002fe200078efcff */
        /* <DEDUP_REMOVED lines=11> */
.L_x_14292:
[--C-:B------:R-:W-:Y:S01]  /*1520*/  SHF.R.U64 R12, R2, 0x10, R3.reuse ;  /* 0x00000010020c7819 */ /* 0x100fe20000001203 */
[----:B------:R-:W-:Y:S01]  /*1530*/  HADD2.F32 R14, -RZ, R2.H0_H0 ;  /* 0x20000002ff0e7230 */ /* 0x000fe20000004100 */
[----:B------:R-:W-:Y:S01]  /*1540*/  SHF.R.U32.HI R2, RZ, 0x10, R3 ;  /* 0x00000010ff027819 */ /* 0x000fe20000011603 */
[----:B------:R-:W-:Y:S01]  /*1550*/  HADD2.F32 R0, -RZ, R3.H0_H0 ;  /* 0x20000003ff007230 */ /* 0x000fe20000004100 */
[----:B------:R-:W-:Y:S01]  /*1560*/  BAR.SYNC.DEFER_BLOCKING 0x0 ;  /* 0x0000000000007b1d */ /* 0x000fe20000010000 */
[----:B------:R-:W-:Y:S01]  /*1570*/  HADD2.F32 R12, -RZ, R12.H0_H0 ;  /* 0x2000000cff0c7230 */ /* 0x000fe20000004100 */
[----:B------:R-:W-:Y:S01]  /*1580*/  CS2R R18, SRZ ;  /* 0x0000000000127805 */ /* 0x000fe2000001ff00 */
[----:B------:R-:W-:Y:S01]  /*1590*/  HADD2.F32 R2, -RZ, R2.H0_H0 ;  /* 0x20000002ff027230 */ /* 0x000fe20000004100 */
[----:B------:R-:W-:Y:S01]  /*15a0*/  CS2R R16, SRZ ;  /* 0x0000000000107805 */ /* 0x000fe2000001ff00 */
[--C-:B-----5:R-:W-:Y:S02]  /*15b0*/  FADD.FTZ R14, R14, R59.reuse ;  /* 0x0000003b0e0e7221 */ /* 0x120fe40000010000 */
[----:B------:R-:W-:-:S02]  /*15c0*/  FADD.FTZ R15, R0, R59 ;  /* 0x0000003b000f7221 */ /* 0x000fc40000010000 */
[--C-:B------:R-:W-:Y:S02]  /*15d0*/  FADD.FTZ R12, R12, R59.reuse ;  /* 0x0000003b0c0c7221 */ /* 0x100fe40000010000 */
[----:B------:R-:W-:Y:S02]  /*15e0*/  FADD.FTZ R13, R2, R59 ;  /* 0x0000003b020d7221 */ /* 0x000fe40000010000 */
[-C--:B0-----:R-:W-:Y:S02]  /*15f0*/  FMUL.FTZ R11, R7, R60.reuse ;  /* 0x0000003c070b7220 */ /* 0x081fe40000410000 */
        /* <DEDUP_REMOVED lines=12> */
[----:B------:R-:W-:-:S02]  /*16c0*/  MOV R44, c[0x0][0x2b8] ;  /* 0x0000ae00002c7a02 */ /* 0x000fc40000000f00 */
[----:B------:R-:W-:Y:S01]  /*16d0*/  SHF.R.U32.HI R3, RZ, 0x1, R47 ;  /* 0x00000001ff037819 */ /* 0x000fe2000001162f */
[-C--:B------:R-:W-:Y:S01]  /*16e0*/  IMAD R19, R19, R58.reuse, RZ ;  /* 0x0000003a13137224 */ /* 0x080fe200078e02ff */
[----:B------:R-:W-:Y:S02]  /*16f0*/  SHF.R.U64 R2, R2, 0x1, R45 ;  /* 0x0000000102027819 */ /* 0x000fe4000000122d */
[----:B------:R-:W-:Y:S01]  /*1700*/  SHF.R.U64 R44, R44, 0x1, R47 ;  /* 0x000000012c2c7819 */ /* 0x000fe2000000122f */
[----:B------:R-:W-:Y:S02]  /*1710*/  IMAD R0, R3, R58, RZ ;  /* 0x0000003a03007224 */ /* 0x000fe400078e02ff */
[----:B------:R-:W-:Y:S02]  /*1720*/  IMAD R19, R57, R2, R19 ;  /* 0x0000000239137224 */ /* 0x000fe400078e0213 */
[----:B------:R-:W-:-:S04]  /*1730*/  IMAD.WIDE.U32 R2, R2, R58, RZ ;  /* 0x0000003a02027225 */ /* 0x000fc800078e00ff */
[----:B------:R-:W-:Y:S01]  /*1740*/  IMAD R47, R57, R44, R0 ;  /* 0x0000002c392f7224 */ /* 0x000fe200078e0200 */
[----:B------:R-:W-:Y:S01]  /*1750*/  IADD3 R3, R3, R19, RZ ;  /* 0x0000001303037210 */ /* 0x000fe20007ffe0ff */
[----:B------:R-:W-:Y:S01]  /*1760*/  IMAD.WIDE.U32 R44, R44, R58, RZ ;  /* 0x0000003a2c2c7225 */ /* 0x000fe200078e00ff */
[----:B------:R-:W-:-:S03]  /*1770*/  MOV R0, RZ ;  /* 0x000000ff00007202 */ /* 0x000fc60000000f00 */
        /* <DEDUP_REMOVED lines=8> */
[----:B------:R-:W-:-:S04]  /*1800*/  LEA R44, P0, R2, c[0x0][0x318], 0x3 ;  /* 0x0000c600022c7a11 */ /* 0x000fc800078018ff */
[----:B------:R-:W-:Y:S02]  /*1810*/  IADD3 R3, R47, R63, RZ ;  /* 0x0000003f2f037210 */ /* 0x000fe40007ffe0ff */
[----:B------:R-:W-:Y:S02]  /*1820*/  LEA R64, P1, R46, c[0x0][0x320], 0x3 ;  /* 0x0000c8002e407a11 */ /* 0x000fe400078218ff */
[----:B------:R-:W-:Y:S02]  /*1830*/  LEA.HI.X R45, R2, c[0x0][0x31c], R19, 0x3, P0 ;  /* 0x0000c700022d7a11 */ /* 0x000fe400000f1c13 */
[----:B------:R-:W-:Y:S02]  /*1840*/  MOV R19, c[0x0][0x174] ;  /* 0x00005d0000137a02 */ /* 0x000fe40000000f00 */
[----:B------:R-:W-:Y:S01]  /*1850*/  LEA.HI.X R65, R46, c[0x0][0x324], R3, 0x3, P1 ;  /* 0x0000c9002e417a11 */ /* 0x000fe200008f1c03 */
[----:B------:R-:W-:Y:S01]  /*1860*/  IMAD.WIDE.U32 R2, R52, 0x4, R44 ;  /* 0x0000000434027825 */ /* 0x000fe200078e002c */
[----:B------:R-:W-:-:S03]  /*1870*/  LEA R19, R19, UR4, 0x8 ;  /* 0x0000000413137c11 */ /* 0x000fc6000f8e40ff */
[----:B------:R-:W-:-:S04]  /*1880*/  IMAD.WIDE.U32 R44, R52, 0x4, R64 ;  /* 0x00000004342c7825 */ /* 0x000fc800078e0040 */
[----:B------:R-:W-:-:S04]  /*1890*/  IMAD.WIDE R2, R19, 0x4, R2 ;  /* 0x0000000413027825 */ /* 0x000fc800078e0202 */
[----:B------:R-:W-:Y:S01]  /*18a0*/  IMAD.WIDE R44, R19, 0x4, R44 ;  /* 0x00000004132c7825 */ /* 0x000fe200078e022c */
[C---:B------:R-:W-:Y:S01]  /*18b0*/  IADD3 R92, P0, R2.reuse, -0x380, RZ ;  /* 0xfffffc80025c7810 */ /* 0x040fe20007f1e0ff */
[----:B------:R-:W-:Y:S01]  /*18c0*/  HFMA2.MMA R19, -RZ, RZ, 0, 0 ;  /* 0x00000000ff137435 */ /* 0x000fe200000001ff */
        /* <DEDUP_REMOVED lines=13> */
[C---:B------:R-:W-:Y:S01]  /*19a0*/  IADD3 R78, P0, R44.reuse, -0x380, RZ ;  /* 0xfffffc802c4e7810 */ /* 0x040fe20007f1e0ff */
[----:B------:R-:W-:Y:S01]  /*19b0*/  CS2R R2, SRZ ;  /* 0x0000000000027805 */ /* 0x000fe2000001ff00 */
[C---:B------:R-:W-:Y:S02]  /*19c0*/  IADD3 R76, P1, R44.reuse, -0x300, RZ ;  /* 0xfffffd002c4c7810 */ /* 0x040fe40007f3e0ff */
        /* <DEDUP_REMOVED lines=12> */
.L_x_14324:
        /* <DEDUP_REMOVED lines=9> */
[----:B--2---:R0:W2:Y:S04]  /*1b20*/  LDG.E.64 R40, [R44.64] ;  /* 0x0000000a2c287981 */ /* 0x0040a8000c1e1b00 */
[----:B---3--:R0:W3:Y:S01]  /*1b30*/  LDG.E.64 R42, [R44.64+0x100] ;  /* 0x0001000a2c2a7981 */ /* 0x0080e2000c1e1b00 */
        /* <DEDUP_REMOVED lines=10> */
[----:B------:R-:W-:-:S05]  /*1be0*/  IMAD R47, R140, c[0x0][0x1c0], RZ ;  /* 0x000070008c2f7a24 */ /* 0x000fca00078e02ff */
[----:B------:R-:W4:Y:S01]  /*1bf0*/  LDG.E.64 R64, [R64.64] ;  /* 0x0000000a40407981 */ /* 0x000f22000c1e1b00 */
        /* <DEDUP_REMOVED lines=8> */
[----:B-1-3--:R1:W-:Y:S01]  /*1c80*/  STS.64 [R32.X8+0x100], R42 ;  /* 0x0001002a20007388 */ /* 0x00a3e20000008a00 */
[----:B------:R-:W-:-:S06]  /*1c90*/  NOP ;  /* 0x0000000000007918 */ /* 0x000fcc0000000000 */
[----:B------:R2:W3:Y:S04]  /*1ca0*/  LDG.E.64 R110, [R44.64] ;  /* 0x0000000a2c6e7981 */ /* 0x0004e8000c1e1b00 */
[----:B------:R2:W3:Y:S01]  /*1cb0*/  LDG.E.64 R112, [R44.64+0x100] ;  /* 0x0001000a2c707981 */ /* 0x0004e2000c1e1b00 */
[C---:B------:R-:W-:Y:S02]  /*1cc0*/  ISETP.GT.AND P0, PT, R33.reuse, 0x1, PT ;  /* 0x000000012100780c */ /* 0x040fe40003f04270 */
[----:B------:R-:W-:Y:S02]  /*1cd0*/  IADD3 R142, R33, -0x1, RZ ;  /* 0xffffffff218e7810 */ /* 0x000fe40007ffe0ff */
[----:B------:R-:W-:Y:S02]  /*1ce0*/  ISETP.EQ.AND P0, PT, R31, RZ, P0 ;  /* 0x000000ff1f00720c */ /* 0x000fe40000702270 */
[----:B------:R-:W-:-:S02]  /*1cf0*/  ISETP.NE.AND P1, PT, R52, RZ, PT ;  /* 0x000000ff3400720c */ /* 0x000fc40003f25270 */
[----:B0-----:R-:W-:-:S04]  /*1d00*/  LEA.HI R40, R142, R142, RZ, 0x1 ;  /* 0x0000008e8e287211 */ /* 0x001fc800078f08ff */
[----:B------:R-:W-:Y:S02]  /*1d10*/  LOP3.LUT R41, R40, 0xfffffe, RZ, 0xc0, !PT ;  /* 0x00fffffe28297812 */ /* 0x000fe400078ec0ff */
[----:B------:R-:W-:Y:S02]  /*1d20*/  IADD3 R40, R52, 0x200, RZ ;  /* 0x0000020034287810 */ /* 0x000fe40007ffe0ff */
[----:B------:R-:W-:Y:S02]  /*1d30*/  IADD3 R41, R142, -R41, RZ ;  /* 0x800000298e297210 */ /* 0x000fe40007ffe0ff */
[----:B-1----:R-:W-:Y:S02]  /*1d40*/  @P0 IADD3 R43, R33, -0x2, RZ ;  /* 0xfffffffe212b0810 */ /* 0x002fe40007ffe0ff */
[----:B------:R-:W-:-:S03]  /*1d50*/  @!P1 LEA R40, R41, R2, 0x8 ;  /* 0x0000000229289211 */ /* 0x000fc600078e40ff */
[----:B------:R-:W-:Y:S01]  /*1d60*/  @P0 IMAD R43, R43, c[0x0][0x16c], R2 ;  /* 0x00005b002b2b0a24 */ /* 0x000fe200078e0202 */
[----:B------:R-:W-:Y:S01]  /*1d70*/  SHF.L.U32 R114, R40, 0x3, RZ ;  /* 0x0000000328727819 */ /* 0x000fe200000006ff */
[----:B----4-:R-:W-:Y:S02]  /*1d80*/  FMUL.FTZ R63, R64, 1.4426950216293334961 ;  /* 0x3fb8aa3b403f7820 */ /* 0x010fe40000410000 */
[C---:B------:R-:W-:Y:S02]  /*1d90*/  FMUL.FTZ R47, R14.reuse, R65 ;  /* 0x000000410e2f7220 */ /* 0x040fe40000410000 */
[----:B------:R-:W-:Y:S02]  /*1da0*/  FMUL.FTZ R46, R14, R63 ;  /* 0x0000003f0e2e7220 */ /* 0x000fe40000410000 */
[----:B------:R-:W-:Y:S02]  /*1db0*/  FMUL.RZ R106, R47, 0.15915493667125701904 ;  /* 0x3e22f9832f6a7820 */ /* 0x000fe4000040c000 */
[----:B------:R-:W-:-:S02]  /*1dc0*/  @P0 IMAD.WIDE R108, R43, 0x10, R102 ;  /* 0x000000102b6c0825 */ /* 0x000fc400078e0266 */
[----:B------:R-:W-:Y:S08]  /*1dd0*/  MUFU.EX2 R46, R46 ;  /* 0x0000002e002e7308 */ /* 0x000ff00000000800 */
[----:B------:R-:W0:Y:S08]  /*1de0*/  MUFU.COS R47, R106 ;  /* 0x0000006a002f7308 */ /* 0x000e300000000000 */
[----:B------:R1:W4:Y:S01]  /*1df0*/  MUFU.SIN R105, R106 ;  /* 0x0000006a00697308 */ /* 0x0003220000000400 */
[C---:B0-----:R-:W-:Y:S01]  /*1e00*/  FMUL.FTZ R104, R46.reuse, R47 ;  /* 0x0000002f2e687220 */ /* 0x041fe20000410000 */
[----:B-1----:R-:W-:Y:S01]  /*1e10*/  CS2R R106, SRZ ;  /* 0x00000000006a7805 */ /* 0x002fe2000001ff00 */
[----:B----4-:R-:W-:-:S02]  /*1e20*/  FMUL.FTZ R105, R46, R105 ;  /* 0x000000692e697220 */ /* 0x010fc40000410000 */
[----:B--2---:R-:W0:Y:S01]  /*1e30*/  LDS.128 R44, [R32.X16] ;  /* 0x00000000202c7984 */ /* 0x004e22000000cc00 */
[----:B------:R-:W-:Y:S01]  /*1e40*/  ISETP.NE.AND P2, PT, R52, 0x1f, PT ;  /* 0x0000001f3400780c */ /* 0x000fe20003f45270 */
[----:B0-----:R-:W-:Y:S01]  /*1e50*/  HADD2.F32 R117, -RZ, R45.H0_H0 ;  /* 0x2000002dff757230 */ /* 0x001fe20000004100 */
[----:B------:R-:W-:-:S04]  /*1e60*/  SHF.R.U64 R126, R46, 0x10, R47 ;  /* 0x000000102e7e7819 */ /* 0x000fc8000000122f */
[----:B------:R-:W-:Y:S01]  /*1e70*/  FMUL.FTZ R130, R12, R117 ;  /* 0x000000750c827220 */ /* 0x000fe20000410000 */
[----:B------:R-:W-:Y:S01]  /*1e80*/  BSSY B0, `(.L_x_14294) ;  /* 0x0000061000007945 */ /* 0x000fe20003800000 */
[----:B---3--:R0:W-:Y:S04]  /*1e90*/  STS.64 [R32.X8+0x210], R110 ;  /* 0x0002106e20007388 */ /* 0x0081e80000008a00 */
[----:B------:R1:W-:Y:S01]  /*1ea0*/  STS.64 [R32.X8+0x310], R112 ;  /* 0x0003107020007388 */ /* 0x0003e20000008a00 */
[----:B------:R-:W-:-:S06]  /*1eb0*/  NOP ;  /* 0x0000000000007918 */ /* 0x000fcc0000000000 */
[----:B------:R-:W2:Y:S04]  /*1ec0*/  LDS.128 R40, [R32.X16+0x210] ;  /* 0x0002100020287984 */ /* 0x000ea8000000cc00 */
[----:B------:R3:W-:Y:S04]  /*1ed0*/  STS.64 [R114+0x10b0], R104 ;  /* 0x0010b06872007388 */ /* 0x0007e80000000a00 */
[----:B------:R-:W-:Y:S01]  /*1ee0*/  BAR.SYNC.DEFER_BLOCKING 0x0 ;  /* 0x0000000000007b1d */ /* 0x000fe20000010000 */
[----:B0-----:R-:W-:Y:S02]  /*1ef0*/  FMUL.FTZ R110, R12, R65 ;  /* 0x000000410c6e7220 */ /* 0x001fe40000410000 */
[----:B-1----:R-:W-:-:S02]  /*1f00*/  FMUL.FTZ R112, R15, R63 ;  /* 0x0000003f0f707220 */ /* 0x002fc40000410000 */
[----:B------:R-:W-:Y:S02]  /*1f10*/  FMUL.RZ R115, R110, 0.15915493667125701904 ;  /* 0x3e22f9836e737820 */ /* 0x000fe4000040c000 */
[-C--:B------:R-:W-:Y:S02]  /*1f20*/  FMUL.FTZ R110, R12, R63.reuse ;  /* 0x0000003f0c6e7220 */ /* 0x080fe40000410000 */
[----:B------:R-:W-:Y:S02]  /*1f30*/  FMUL.FTZ R113, R13, R63 ;  /* 0x0000003f0d717220 */ /* 0x000fe40000410000 */
[-C--:B------:R-:W-:Y:S01]  /*1f40*/  FMUL.FTZ R63, R15, R65.reuse ;  /* 0x000000410f3f7220 */ /* 0x080fe20000410000 */
[----:B------:R0:W5:Y:S03]  /*1f50*/  @P0 LDG.E.64 R106, [R108.64+0x8] ;  /* 0x0000080a6c6a0981 */ /* 0x000166000c1e1b00 */
[----:B------:R-:W-:Y:S08]  /*1f60*/  MUFU.EX2 R113, R113 ;  /* 0x0000007100717308 */ /* 0x000ff00000000800 */
[----:B------:R-:W-:Y:S01]  /*1f70*/  MUFU.COS R111, R115 ;  /* 0x00000073006f7308 */ /* 0x000fe20000000000 */
[----:B0-----:R-:W-:Y:S01]  /*1f80*/  FMUL.RZ R108, R63, 0.15915493667125701904 ;  /* 0x3e22f9833f6c7820 */ /* 0x001fe2000040c000 */
[----:B------:R-:W-:Y:S01]  /*1f90*/  SHF.R.U64 R109, R44, 0x10, R45 ;  /* 0x000000102c6d7819 */ /* 0x000fe2000000122d */
[----:B------:R-:W-:-:S04]  /*1fa0*/  FMUL.FTZ R63, R13, R65 ;  /* 0x000000410d3f7220 */ /* 0x000fc80000410000 */
[----:B------:R-:W-:Y:S01]  /*1fb0*/  FMUL.RZ R63, R63, 0.15915493667125701904 ;  /* 0x3e22f9833f3f7820 */ /* 0x000fe2000040c000 */
[----:B------:R-:W0:Y:S01]  /*1fc0*/  MUFU.EX2 R110, R110 ;  /* 0x0000006e006e7308 */ /* 0x000e220000000800 */
[----:B------:R-:W-:-:S05]  /*1fd0*/  HADD2.F32 R109, -RZ, R109.H0_H0 ;  /* 0x2000006dff6d7230 */ /* 0x000fca0000004100 */
[----:B------:R-:W-:Y:S02]  /*1fe0*/  FMUL.FTZ R136, R14, R109 ;  /* 0x0000006d0e887220 */ /* 0x000fe40000410000 */
[----:B------:R-:W1:Y:S08]  /*1ff0*/  MUFU.COS R122, R63 ;  /* 0x0000003f007a7308 */ /* 0x000e700000000000 */
[----:B------:R-:W4:Y:S01]  /*2000*/  MUFU.SIN R124, R63 ;  /* 0x0000003f007c7308 */ /* 0x000f220000000400 */
[----:B0-----:R-:W-:Y:S01]  /*2010*/  FMUL.FTZ R120, R110, R111 ;  /* 0x0000006f6e787220 */ /* 0x001fe20000410000 */
[----:B------:R-:W-:-:S05]  /*2020*/  HADD2.F32 R111, -RZ, R96.H0_H0 ;  /* 0x20000060ff6f7230 */ /* 0x000fca0000004100 */
[----:B------:R-:W-:Y:S01]  /*2030*/  FMUL.FTZ R136, R111, R136 ;  /* 0x000000886f887220 */ /* 0x000fe20000410000 */
[----:B------:R0:W2:Y:S01]  /*2040*/  MUFU.SIN R119, R115 ;  /* 0x0000007300777308 */ /* 0x0000a20000000400 */
[C---:B-1----:R-:W-:Y:S02]  /*2050*/  FMUL.FTZ R122, R113.reuse, R122 ;  /* 0x0000007a717a7220 */ /* 0x042fe40000410000 */
[----:B----4-:R-:W-:Y:S01]  /*2060*/  FMUL.FTZ R124, R113, R124 ;  /* 0x0000007c717c7220 */ /* 0x010fe20000410000 */
[----:B------:R-:W-:-:S04]  /*2070*/  HADD2.F32 R113, -RZ, R44.H0_H0 ;  /* 0x2000002cff717230 */ /* 0x000fc80000004100 */
[----:B------:R-:W-:Y:S01]  /*2080*/  MUFU.EX2 R112, R112 ;  /* 0x0000007000707308 */ /* 0x000fe20000000800 */
[----:B0-----:R-:W-:Y:S01]  /*2090*/  SHF.R.U32.HI R115, RZ, 0x10, R45 ;  /* 0x00000010ff737819 */ /* 0x001fe2000001162d */
[----:B------:R-:W-:Y:S02]  /*20a0*/  FMUL.FTZ R134, R14, R113 ;  /* 0x000000710e867220 */ /* 0x000fe40000410000 */
[----:B--2---:R-:W-:Y:S01]  /*20b0*/  FMUL.FTZ R119, R110, R119 ;  /* 0x000000776e777220 */ /* 0x004fe20000410000 */
[----:B------:R-:W-:-:S03]  /*20c0*/  SHF.R.U64 R110, R96, 0x10, R97 ;  /* 0x00000010606e7819 */ /* 0x000fc60000001261 */
[----:B------:R-:W0:Y:S01]  /*20d0*/  MUFU.SIN R123, R108 ;  /* 0x0000006c007b7308 */ /* 0x000e220000000400 */
[----:B------:R-:W-:Y:S01]  /*20e0*/  FMUL.FTZ R134, R111, R134 ;  /* 0x000000866f867220 */ /* 0x000fe20000410000 */
[----:B------:R-:W-:Y:S01]  /*20f0*/  HADD2.F32 R115, -RZ, R115.H0_H0 ;  /* 0x20000073ff737230 */ /* 0x000fe20000004100 */
[C---:B------:R-:W-:Y:S01]  /*2100*/  FMUL.FTZ R45, R119.reuse, R136 ;  /* 0x00000088772d7220 */ /* 0x040fe20000410000 */
[----:B------:R-:W-:Y:S01]  /*2110*/  HADD2.F32 R63, -RZ, R110.H0_H0 ;  /* 0x2000006eff3f7230 */ /* 0x000fe20000004100 */
[----:B------:R-:W-:Y:S01]  /*2120*/  FMUL.FTZ R125, R119, R134 ;  /* 0x00000086777d7220 */ /* 0x000fe20000410000 */
[----:B------:R-:W-:Y:S01]  /*2130*/  HADD2.F32 R110, -RZ, R46.H0_H0 ;  /* 0x2000002eff6e7230 */ /* 0x000fe20000004100 */
[----:B------:R-:W-:Y:S01]  /*2140*/  FMUL.FTZ R46, R12, R115 ;  /* 0x000000730c2e7220 */ /* 0x000fe20000410000 */
[----:B------:R1:W2:Y:S01]  /*2150*/  MUFU.COS R121, R108 ;  /* 0x0000006c00797308 */ /* 0x0002a20000000000 */
[C---:B------:R-:W-:Y:S02]  /*2160*/  FFMA.FTZ R125, R120.reuse, R136, R125 ;  /* 0x00000088787d7223 */ /* 0x040fe4000001007d */
[----:B---3--:R-:W-:-:S02]  /*2170*/  FFMA.FTZ R114, R120, R134, -R45 ;  /* 0x0000008678727223 */ /* 0x008fc4000001082d */
[----:B------:R-:W-:Y:S02]  /*2180*/  FFMA.FTZ R118, R63, R46, R125 ;  /* 0x0000002e3f767223 */ /* 0x000fe4000001007d */
[----:B------:R-:W-:Y:S02]  /*2190*/  FMUL.FTZ R44, R104, R119 ;  /* 0x00000077682c7220 */ /* 0x000fe40000410000 */
[----:B0-----:R-:W-:Y:S01]  /*21a0*/  FMUL.FTZ R123, R112, R123 ;  /* 0x0000007b707b7220 */ /* 0x001fe20000410000 */
[----:B-1----:R-:W-:Y:S01]  /*21b0*/  HADD2.F32 R108, -RZ, R97.H0_H0 ;  /* 0x20000061ff6c7230 */ /* 0x002fe20000004100 */
[----:B------:R-:W-:Y:S02]  /*21c0*/  FMUL.FTZ R45, R105, R119 ;  /* 0x00000077692d7220 */ /* 0x000fe40000410000 */
[----:B------:R-:W-:Y:S01]  /*21d0*/  FFMA.FTZ R116, R63, R130, R114 ;  /* 0x000000823f747223 */ /* 0x000fe20000010072 */
[----:B------:R-:W-:Y:S01]  /*21e0*/  HADD2.F32 R114, -RZ, R126.H0_H0 ;  /* 0x2000007eff727230 */ /* 0x000fe20000004100 */
[----:B------:R-:W-:-:S02]  /*21f0*/  FMUL.FTZ R125, R123, R118 ;  /* 0x000000767b7d7220 */ /* 0x000fc40000410000 */
[----:B--2---:R-:W-:Y:S02]  /*2200*/  FMUL.FTZ R121, R112, R121 ;  /* 0x0000007970797220 */ /* 0x004fe40000410000 */
[-C--:B------:R-:W-:Y:S02]  /*2210*/  FFMA.FTZ R112, R105, R120.reuse, R44 ;  /* 0x0000007869707223 */ /* 0x080fe4000001002c */
[----:B------:R-:W-:Y:S02]  /*2220*/  FFMA.FTZ R44, R104, R120, -R45 ;  /* 0x00000078682c7223 */ /* 0x000fe4000001082d */
[----:B------:R-:W-:Y:S02]  /*2230*/  FFMA.FTZ R125, R121, R116, -R125 ;  /* 0x00000074797d7223 */ /* 0x000fe4000001087d */
[C---:B------:R-:W-:Y:S02]  /*2240*/  FMUL.FTZ R45, R123.reuse, R112 ;  /* 0x000000707b2d7220 */ /* 0x040fe40000410000 */
[----:B------:R-:W-:-:S02]  /*2250*/  FMUL.FTZ R116, R123, R116 ;  /* 0x000000747b747220 */ /* 0x000fc40000410000 */
[----:B------:R-:W-:Y:S02]  /*2260*/  FMUL.FTZ R143, R15, R110 ;  /* 0x0000006e0f8f7220 */ /* 0x000fe40000410000 */
[C---:B------:R-:W-:Y:S02]  /*2270*/  FFMA.FTZ R45, R121.reuse, R44, -R45 ;  /* 0x0000002c792d7223 */ /* 0x040fe4000001082d */
[----:B------:R-:W-:Y:S01]  /*2280*/  FFMA.FTZ R116, R121, R118, R116 ;  /* 0x0000007679747223 */ /* 0x000fe20000010074 */
[----:B------:R-:W-:Y:S01]  /*2290*/  SHF.R.U32.HI R118, RZ, 0x10, R47 ;  /* 0x00000010ff767819 */ /* 0x000fe2000001162f */
[----:B------:R-:W-:Y:S02]  /*22a0*/  FMUL.FTZ R139, R15, R114 ;  /* 0x000000720f8b7220 */ /* 0x000fe40000410000 */
[----:B------:R-:W-:Y:S02]  /*22b0*/  FMUL.FTZ R44, R123, R44 ;  /* 0x0000002c7b2c7220 */ /* 0x000fe40000410000 */
[C---:B------:R-:W-:Y:S01]  /*22c0*/  FFMA.FTZ R125, R108.reuse, R143, R125 ;  /* 0x0000008f6c7d7223 */ /* 0x040fe2000001007d */
[----:B------:R-:W-:Y:S01]  /*22d0*/  HADD2.F32 R118, -RZ, R118.H0_H0 ;  /* 0x20000076ff767230 */ /* 0x000fe20000004100 */
[----:B------:R-:W-:Y:S01]  /*22e0*/  FFMA.FTZ R129, R108, R139, R116 ;  /* 0x0000008b6c817223 */ /* 0x000fe20000010074 */
[----:B------:R-:W-:Y:S01]  /*22f0*/  SHF.R.U32.HI R116, RZ, 0x10, R97 ;  /* 0x00000010ff747819 */ /* 0x000fe20000011661 */
[----:B------:R-:W-:Y:S01]  /*2300*/  FFMA.FTZ R127, R121, R112, R44 ;  /* 0x00000070797f7223 */ /* 0x000fe2000001002c */
[----:B------:R-:W-:Y:S01]  /*2310*/  HADD2.F32 R112, -RZ, R47.H0_H0 ;  /* 0x2000002fff707230 */ /* 0x000fe20000004100 */
[----:B------:R-:W-:-:S02]  /*2320*/  FMUL.FTZ R47, R124, R125 ;  /* 0x0000007d7c2f7220 */ /* 0x000fc40000410000 */
[-C--:B------:R-:W-:Y:S01]  /*2330*/  FMUL.FTZ R44, R124, R129.reuse ;  /* 0x000000817c2c7220 */ /* 0x080fe20000410000 */
[----:B------:R-:W-:Y:S01]  /*2340*/  HADD2.F32 R116, -RZ, R116.H0_H0 ;  /* 0x20000074ff747230 */ /* 0x000fe20000004100 */
[C---:B------:R-:W-:Y:S02]  /*2350*/  FFMA.FTZ R129, R122.reuse, R129, R47 ;  /* 0x000000817a817223 */ /* 0x040fe4000001002f */
[----:B------:R-:W-:Y:S02]  /*2360*/  FFMA.FTZ R47, R122, R125, -R44 ;  /* 0x0000007d7a2f7223 */ /* 0x000fe4000001082c */
[C---:B------:R-:W-:Y:S02]  /*2370*/  FMUL.FTZ R44, R124.reuse, R45 ;  /* 0x0000002d7c2c7220 */ /* 0x040fe40000410000 */
[-C--:B------:R-:W-:Y:S02]  /*2380*/  FMUL.FTZ R132, R124, R127.reuse ;  /* 0x0000007f7c847220 */ /* 0x080fe40000410000 */
[----:B------:R-:W-:-:S02]  /*2390*/  FFMA.FTZ R126, R122, R127, R44 ;  /* 0x0000007f7a7e7223 */ /* 0x000fc4000001002c */
[----:B------:R-:W-:Y:S02]  /*23a0*/  FFMA.FTZ R132, R122, R45, -R132 ;  /* 0x0000002d7a847223 */ /* 0x000fe40000010884 */
[----:B------:R0:W1:Y:S01]  /*23b0*/  @P2 LDS.64 R44, [R52.X8+0x20b8] ;  /* 0x0020b800342c2984 */ /* 0x0000620000008a00 */
[C---:B------:R-:W-:Y:S02]  /*23c0*/  FMUL.FTZ R125, R13.reuse, R118 ;  /* 0x000000760d7d7220 */ /* 0x040fe40000410000 */
[----:B------:R-:W-:Y:S02]  /*23d0*/  FMUL.FTZ R145, R13, R112 ;  /* 0x000000700d917220 */ /* 0x000fe40000410000 */
[C---:B------:R-:W-:Y:S02]  /*23e0*/  FFMA.FTZ R133, R116.reuse, R125, R129 ;  /* 0x0000007d74857223 */ /* 0x040fe40000010081 */
        /* <DEDUP_REMOVED lines=10> */
.L_x_14295:
[----:B0-----:R-:W-:Y:S05]  /*2490*/  BSYNC B0 ;  /* 0x0000000000007941 */ /* 0x001fea0003800000 */
.L_x_14294:
[----:B------:R-:W0:Y:S01]  /*24a0*/  SHFL.UP PT, R135, R133, 0x1, RZ ;  /* 0x0420000085877989 */ /* 0x000e2200000e00ff */
[----:B------:R-:W-:Y:S01]  /*24b0*/  ISETP.GE.AND P0, PT, R32, 0x1, PT ;  /* 0x000000012000780c */ /* 0x000fe20003f06270 */
[----:B------:R-:W-:Y:S01]  /*24c0*/  HADD2.F32 R147, -RZ, R41.H0_H0 ;  /* 0x20000029ff937230 */ /* 0x000fe20000004100 */
[----:B------:R-:W-:Y:S01]  /*24d0*/  SHF.R.U32.HI R150, RZ, 0x10, R41 ;  /* 0x00000010ff967819 */ /* 0x000fe20000011629 */
[----:B------:R-:W2:Y:S01]  /*24e0*/  SHFL.UP PT, R131, R47, 0x1, RZ ;  /* 0x042000002f837989 */ /* 0x000ea200000e00ff */
[----:B------:R-:W-:Y:S01]  /*24f0*/  BSSY B0, `(.L_x_14296) ;  /* 0x00000a9000007945 */ /* 0x000fe20003800000 */
[C---:B------:R-:W-:Y:S02]  /*2500*/  ISETP.GT.U32.AND P3, PT, R31.reuse, 0x1b, PT ;  /* 0x0000001b1f00780c */ /* 0x040fe40003f64070 */
[----:B------:R-:W3:Y:S01]  /*2510*/  SHFL.UP PT, R127, R132, 0x1, RZ ;  /* 0x04200000847f7989 */ /* 0x000ee200000e00ff */
[C---:B------:R-:W-:Y:S02]  /*2520*/  ISETP.GT.U32.AND P4, PT, R31.reuse, 0x17, PT ;  /* 0x000000171f00780c */ /* 0x040fe40003f84070 */
[----:B------:R-:W-:Y:S01]  /*2530*/  ISETP.GT.U32.AND P5, PT, R31, 0xf, PT ;  /* 0x0000000f1f00780c */ /* 0x000fe20003fa4070 */
[----:B------:R-:W4:Y:S01]  /*2540*/  SHFL.UP PT, R129, R126, 0x1, RZ ;  /* 0x042000007e817989 */ /* 0x000f2200000e00ff */
[----:B0-----:R-:W-:-:S02]  /*2550*/  FMUL.FTZ R137, R126, R135 ;  /* 0x000000877e897220 */ /* 0x001fc40000410000 */
[-C--:B--2---:R-:W-:Y:S02]  /*2560*/  FMUL.FTZ R141, R126, R131.reuse ;  /* 0x000000837e8d7220 */ /* 0x084fe40000410000 */
[----:B------:R-:W-:Y:S02]  /*2570*/  FFMA.FTZ R138, R132, R131, -R137 ;  /* 0x00000083848a7223 */ /* 0x000fe40000010889 */
        /* <DEDUP_REMOVED lines=10> */
[----:B------:R-:W2:Y:S04]  /*2620*/  SHFL.UP PT, R129, R133, 0x2, RZ ;  /* 0x0440000085817989 */ /* 0x000ea800000e00ff */
[----:B------:R-:W3:Y:S04]  /*2630*/  SHFL.UP PT, R126, R132, 0x2, RZ ;  /* 0x04400000847e7989 */ /* 0x000ee800000e00ff */
[----:B------:R-:W4:Y:S01]  /*2640*/  SHFL.UP PT, R127, R131, 0x2, RZ ;  /* 0x04400000837f7989 */ /* 0x000f2200000e00ff */
[----:B0-----:R-:W-:-:S02]  /*2650*/  FMUL.FTZ R138, R131, R128 ;  /* 0x00000080838a7220 */ /* 0x001fc40000410000 */
[CC--:B--2---:R-:W-:Y:S02]  /*2660*/  FMUL.FTZ R137, R131.reuse, R129.reuse ;  /* 0x0000008183897220 */ /* 0x0c4fe40000410000 */
[C---:B------:R-:W-:Y:S02]  /*2670*/  FFMA.FTZ R138, R132.reuse, R129, R138 ;  /* 0x00000081848a7223 */ /* 0x040fe4000001008a */
[C---:B---3--:R-:W-:Y:S02]  /*2680*/  FMUL.FTZ R135, R131.reuse, R126 ;  /* 0x0000007e83877220 */ /* 0x048fe40000410000 */
[----:B------:R-:W-:Y:S02]  /*2690*/  FFMA.FTZ R128, R132, R128, -R137 ;  /* 0x0000008084807223 */ /* 0x000fe40000010889 */
[----:B----4-:R-:W-:Y:S02]  /*26a0*/  FMUL.FTZ R129, R131, R127 ;  /* 0x0000007f83817220 */ /* 0x010fe40000410000 */
[----:B------:R-:W-:-:S02]  /*26b0*/  @P0 FADD.FTZ R133, R133, R138 ;  /* 0x0000008a85850221 */ /* 0x000fc40000010000 */
[C---:B------:R-:W-:Y:S02]  /*26c0*/  FFMA.FTZ R144, R132.reuse, R127, R135 ;  /* 0x0000007f84907223 */ /* 0x040fe40000010087 */
[----:B------:R-:W-:Y:S01]  /*26d0*/  @P0 FFMA.FTZ R132, R132, R126, -R129 ;  /* 0x0000007e84840223 */ /* 0x000fe20000010881 */
[----:B------:R-:W0:Y:S01]  /*26e0*/  SHFL.UP PT, R135, R133, 0x4, RZ ;  /* 0x0480000085877989 */ /* 0x000e2200000e00ff */
[----:B------:R-:W-:Y:S01]  /*26f0*/  @P0 FADD.FTZ R47, R47, R128 ;  /* 0x000000802f2f0221 */ /* 0x000fe20000010000 */
[----:B------:R-:W-:Y:S02]  /*2700*/  FSEL R144, R131, R144, !P0 ;  /* 0x0000009083907208 */ /* 0x000fe40004000000 */
[----:B------:R-:W2:Y:S01]  /*2710*/  SHFL.UP PT, R127, R132, 0x4, RZ ;  /* 0x04800000847f7989 */ /* 0x000ea200000e00ff */
[----:B------:R-:W-:-:S03]  /*2720*/  ISETP.GE.AND P0, PT, R32, 0x4, PT ;  /* 0x000000042000780c */ /* 0x000fc60003f06270 */
[----:B------:R-:W3:Y:S04]  /*2730*/  SHFL.UP PT, R131, R47, 0x4, RZ ;  /* 0x048000002f837989 */ /* 0x000ee800000e00ff */
[----:B------:R-:W4:Y:S01]  /*2740*/  SHFL.UP PT, R129, R144, 0x4, RZ ;  /* 0x0480000090817989 */ /* 0x000f2200000e00ff */
[C---:B0-----:R-:W-:Y:S02]  /*2750*/  FMUL.FTZ R128, R144.reuse, R135 ;  /* 0x0000008790807220 */ /* 0x041fe40000410000 */
[C---:B--2---:R-:W-:Y:S02]  /*2760*/  FMUL.FTZ R126, R144.reuse, R127 ;  /* 0x0000007f907e7220 */ /* 0x044fe40000410000 */
[-C--:B---3--:R-:W-:Y:S02]  /*2770*/  FMUL.FTZ R137, R144, R131.reuse ;  /* 0x0000008390897220 */ /* 0x088fe40000410000 */
[----:B------:R-:W-:-:S02]  /*2780*/  FFMA.FTZ R128, R132, R131, -R128 ;  /* 0x0000008384807223 */ /* 0x000fc40000010880 */
[C---:B----4-:R-:W-:Y:S02]  /*2790*/  FFMA.FTZ R131, R132.reuse, R129, R126 ;  /* 0x0000008184837223 */ /* 0x050fe4000001007e */
[----:B------:R-:W-:Y:S02]  /*27a0*/  FFMA.FTZ R138, R132, R135, R137 ;  /* 0x00000087848a7223 */ /* 0x000fe40000010089 */
[C---:B------:R-:W-:Y:S01]  /*27b0*/  FMUL.FTZ R129, R144.reuse, R129 ;  /* 0x0000008190817220 */ /* 0x040fe20000410000 */
[----:B------:R-:W-:Y:S01]  /*27c0*/  FSEL R131, R144, R131, !P0 ;  /* 0x0000008390837208 */ /* 0x000fe20004000000 */
[----:B------:R-:W-:Y:S02]  /*27d0*/  @P0 FADD.FTZ R47, R47, R128 ;  /* 0x000000802f2f0221 */ /* 0x000fe40000010000 */
        /* <DEDUP_REMOVED lines=13> */
[C---:B------:R-:W-:Y:S01]  /*28b0*/  FFMA.FTZ R144, R132.reuse, R127, R135 ;  /* 0x0000007f84907223 */ /* 0x040fe20000010087 */
[----:B------:R-:W-:Y:S01]  /*28c0*/  SHF.R.U32.HI R127, RZ, 0x10, R43 ;  /* 0x00000010ff7f7819 */ /* 0x000fe2000001162b */
[----:B------:R-:W-:Y:S01]  /*28d0*/  @P0 FADD.FTZ R133, R133, R138 ;  /* 0x0000008a85850221 */ /* 0x000fe20000010000 */
[----:B------:R-:W-:Y:S01]  /*28e0*/  HADD2.F32 R138, -RZ, R40.H0_H0 ;  /* 0x20000028ff8a7230 */ /* 0x000fe20000004100 */
[----:B------:R-:W-:Y:S01]  /*28f0*/  @P0 FFMA.FTZ R132, R132, R126, -R129 ;  /* 0x0000007e84840223 */ /* 0x000fe20000010881 */
[----:B------:R-:W-:Y:S01]  /*2900*/  FSEL R144, R131, R144, !P0 ;  /* 0x0000009083907208 */ /* 0x000fe20004000000 */
[----:B------:R-:W-:Y:S01]  /*2910*/  @P0 FADD.FTZ R47, R47, R128 ;  /* 0x000000802f2f0221 */ /* 0x000fe20000010000 */
[----:B------:R-:W0:Y:S01]  /*2920*/  SHFL.UP PT, R137, R133, 0x10, RZ ;  /* 0x0600000085897989 */ /* 0x000e2200000e00ff */
[----:B------:R-:W-:Y:S01]  /*2930*/  HADD2.F32 R127, -RZ, R127.H0_H0 ;  /* 0x2000007fff7f7230 */ /* 0x000fe20000004100 */
[----:B------:R-:W-:Y:S01]  /*2940*/  SHF.R.U64 R128, R42, 0x10, R43 ;  /* 0x000000102a807819 */ /* 0x000fe2000000122b */
[----:B------:R-:W-:Y:S01]  /*2950*/  HADD2.F32 R129, -RZ, R43.H0_H0 ;  /* 0x2000002bff817230 */ /* 0x000fe20000004100 */
[----:B------:R-:W2:Y:S01]  /*2960*/  SHFL.UP PT, R131, R132, 0x10, RZ ;  /* 0x0600000084837989 */ /* 0x000ea200000e00ff */
[----:B------:R-:W-:Y:S01]  /*2970*/  HADD2.F32 R126, -RZ, R42.H0_H0 ;  /* 0x2000002aff7e7230 */ /* 0x000fe20000004100 */
[C---:B------:R-:W-:Y:S01]  /*2980*/  FMUL.FTZ R127, R4.reuse, R127 ;  /* 0x0000007f047f7220 */ /* 0x040fe20000410000 */
[----:B------:R-:W-:Y:S01]  /*2990*/  HADD2.F32 R128, -RZ, R128.H0_H0 ;  /* 0x20000080ff807230 */ /* 0x000fe20000004100 */
[----:B------:R-:W3:Y:S01]  /*29a0*/  SHFL.UP PT, R149, R47, 0x10, RZ ;  /* 0x060000002f957989 */ /* 0x000ee200000e00ff */
[----:B------:R-:W-:Y:S01]  /*29b0*/  FMUL.FTZ R129, R4, R129 ;  /* 0x0000008104817220 */ /* 0x000fe20000410000 */
[----:B------:R-:W-:Y:S01]  /*29c0*/  ISETP.GE.AND P0, PT, R32, 0x10, PT ;  /* 0x000000102000780c */ /* 0x000fe20003f06270 */
[-C--:B------:R-:W-:Y:S01]  /*29d0*/  FMUL.FTZ R43, R122, R127.reuse ;  /* 0x0000007f7a2b7220 */ /* 0x080fe20000410000 */
[----:B------:R-:W4:Y:S01]  /*29e0*/  SHFL.UP PT, R141, R144, 0x10, RZ ;  /* 0x06000000908d7989 */ /* 0x000f2200000e00ff */
[----:B------:R-:W-:-:S02]  /*29f0*/  FMUL.FTZ R42, R124, R127 ;  /* 0x0000007f7c2a7220 */ /* 0x000fc40000410000 */
[C---:B------:R-:W-:Y:S02]  /*2a00*/  FMUL.FTZ R128, R5.reuse, R128 ;  /* 0x0000008005807220 */ /* 0x040fe40000410000 */
[-C--:B------:R-:W-:Y:S02]  /*2a10*/  FFMA.FTZ R135, -R124, R129.reuse, -R43 ;  /* 0x000000817c877223 */ /* 0x080fe4000001092b */
[----:B------:R-:W-:Y:S02]  /*2a20*/  FMUL.FTZ R126, R5, R126 ;  /* 0x0000007e057e7220 */ /* 0x000fe40000410000 */
[----:B------:R-:W-:Y:S02]  /*2a30*/  FFMA.FTZ R43, R122, R129, -R42 ;  /* 0x000000817a2b7223 */ /* 0x000fe4000001082a */
[----:B------:R-:W-:Y:S01]  /*2a40*/  FADD.FTZ R146, -R128, R135 ;  /* 0x0000008780927221 */ /* 0x000fe20000010100 */
[----:B------:R-:W-:Y:S01]  /*2a50*/  SHF.R.U64 R135, R40, 0x10, R41 ;  /* 0x0000001028877819 */ /* 0x000fe20000001229 */
[----:B------:R-:W-:-:S02]  /*2a60*/  FADD.FTZ R42, R126, R43 ;  /* 0x0000002b7e2a7221 */ /* 0x000fc40000010000 */
[----:B------:R-:W-:Y:S02]  /*2a70*/  FMUL.FTZ R43, R123, -R146 ;  /* 0x800000927b2b7220 */ /* 0x000fe40000410000 */
[C---:B0-----:R-:W-:Y:S02]  /*2a80*/  FMUL.FTZ R41, R144.reuse, R137 ;  /* 0x0000008990297220 */ /* 0x041fe40000410000 */
[----:B--2---:R-:W-:Y:S02]  /*2a90*/  FMUL.FTZ R40, R144, R131 ;  /* 0x0000008390287220 */ /* 0x004fe40000410000 */
[-C--:B------:R-:W-:Y:S02]  /*2aa0*/  FFMA.FTZ R43, R121, R42.reuse, -R43 ;  /* 0x0000002a792b7223 */ /* 0x080fe4000001082b */
[----:B------:R-:W-:Y:S02]  /*2ab0*/  FMUL.FTZ R148, R123, -R42 ;  /* 0x8000002a7b947220 */ /* 0x000fe40000410000 */
[----:B---3--:R-:W-:-:S02]  /*2ac0*/  FFMA.FTZ R42, R132, R149, -R41 ;  /* 0x00000095842a7223 */ /* 0x008fc40000010829 */
[----:B----4-:R-:W-:Y:S02]  /*2ad0*/  FFMA.FTZ R41, R132, R141, R40 ;  /* 0x0000008d84297223 */ /* 0x010fe40000010028 */
[C---:B------:R-:W-:Y:S02]  /*2ae0*/  FMUL.FTZ R149, R144.reuse, R149 ;  /* 0x0000009590957220 */ /* 0x040fe40000410000 */
[C---:B------:R-:W-:Y:S01]  /*2af0*/  FMUL.FTZ R141, R144.reuse, R141 ;  /* 0x0000008d908d7220 */ /* 0x040fe20000410000 */
[----:B------:R-:W-:Y:S01]  /*2b00*/  FSEL R144, R144, R41, !P0 ;  /* 0x0000002990907208 */ /* 0x000fe20004000000 */
[C---:B------:R-:W-:Y:S01]  /*2b10*/  FFMA.FTZ R40, R132.reuse, R137, R149 ;  /* 0x0000008984287223 */ /* 0x040fe20000010095 */
[----:B------:R-:W-:Y:S01]  /*2b20*/  HFMA2.MMA R41, -RZ, RZ, 0, 0 ;  /* 0x00000000ff297435 */ /* 0x000fe200000001ff */
[----:B------:R-:W-:Y:S01]  /*2b30*/  @P0 FFMA.FTZ R132, R132, R131, -R141 ;  /* 0x0000008384840223 */ /* 0x000fe2000001088d */
[----:B------:R-:W-:Y:S01]  /*2b40*/  HADD2.F32 R131, -RZ, R150.H0_H0 ;  /* 0x20000096ff837230 */ /* 0x000fe20000004100 */
[----:B------:R-:W-:Y:S01]  /*2b50*/  FFMA.FTZ R148, R121, R146, R148 ;  /* 0x0000009279947223 */ /* 0x000fe20000010094 */
[----:B-----5:R0:W-:Y:S01]  /*2b60*/  SHFL.IDX PT, R141, R106, RZ, 0x1f ;  /* 0x00001fff6a8d7589 */ /* 0x0201e200000e0000 */
[----:B------:R-:W-:Y:S01]  /*2b70*/  @P0 FADD.FTZ R133, R133, R40 ;  /* 0x0000002885850221 */ /* 0x000fe20000010000 */
[----:B------:R-:W-:Y:S01]  /*2b80*/  MOV R40, 0x3f800000 ;  /* 0x3f80000000287802 */ /* 0x000fe20000000f00 */
[----:B------:R-:W-:Y:S01]  /*2b90*/  @P0 FADD.FTZ R47, R47, R42 ;  /* 0x0000002a2f2f0221 */ /* 0x000fe20000010000 */
[----:B------:R2:W3:Y:S01]  /*2ba0*/  SHFL.UP PT, R146, R144, 0x1, RZ ;  /* 0x0420000090927989 */ /* 0x0004e200000e00ff */
[----:B------:R-:W-:Y:S01]  /*2bb0*/  FMUL.FTZ R131, R6, R131 ;  /* 0x0000008306837220 */ /* 0x000fe20000410000 */
[----:B------:R-:W-:-:S02]  /*2bc0*/  ISETP.GE.AND P0, PT, R33, c[0x0][0x174], PT ;  /* 0x00005d0021007a0c */ /* 0x000fc40003f06270 */
[----:B------:R4:W1:Y:S01]  /*2bd0*/  SHFL.IDX PT, R137, R107, RZ, 0x1f ;  /* 0x00001fff6b897589 */ /* 0x00086200000e0000 */
[----:B0-----:R-:W-:Y:S01]  /*2be0*/  FMUL.FTZ R106, R6, R147 ;  /* 0x00000093066a7220 */ /* 0x001fe20000410000 */
[----:B------:R-:W-:Y:S01]  /*2bf0*/  ISETP.NE.OR P0, PT, R31, RZ, P0 ;  /* 0x000000ff1f00720c */ /* 0x000fe20000705670 */
[----:B------:R-:W-:Y:S01]  /*2c00*/  FADD.FTZ R149, -R131, R148 ;  /* 0x0000009483957221 */ /* 0x000fe20000010100 */
[----:B------:R-:W0:Y:S01]  /*2c10*/  SHFL.UP PT, R132, R132, 0x1, RZ ;  /* 0x0420000084847989 */ /* 0x000e2200000e00ff */
[----:B------:R-:W-:Y:S02]  /*2c20*/  FADD.FTZ R148, R106, R43 ;  /* 0x0000002b6a947221 */ /* 0x000fe40000010000 */
[----:B------:R-:W-:Y:S01]  /*2c30*/  FMUL.FTZ R147, R119, -R149 ;  /* 0x8000009577937220 */ /* 0x000fe20000410000 */
[----:B------:R-:W0:Y:S01]  /*2c40*/  SHFL.UP PT, R133, R133, 0x1, RZ ;  /* 0x0420000085857989 */ /* 0x000e2200000e00ff */
[C---:B-12---:R-:W-:Y:S01]  /*2c50*/  FMUL.FTZ R144, R124.reuse, -R44 ;  /* 0x8000002c7c907220 */ /* 0x046fe20000410000 */
[----:B------:R-:W-:Y:S01]  /*2c60*/  CS2R R42, SRZ ;  /* 0x00000000002a7805 */ /* 0x000fe2000001ff00 */
[----:B----4-:R-:W-:Y:S01]  /*2c70*/  FMUL.FTZ R107, R124, R45 ;  /* 0x0000002d7c6b7220 */ /* 0x010fe20000410000 */
[----:B------:R-:W1:Y:S01]  /*2c80*/  SHFL.UP PT, R47, R47, 0x1, RZ ;  /* 0x042000002f2f7989 */ /* 0x000e6200000e00ff */
[----:B------:R-:W-:-:S02]  /*2c90*/  FFMA.FTZ R147, R120, R148, -R147 ;  /* 0x0000009478937223 */ /* 0x000fc40000010893 */
[----:B------:R-:W-:Y:S01]  /*2ca0*/  FMUL.FTZ R148, R119, -R148 ;  /* 0x8000009477947220 */ /* 0x000fe20000410000 */
[----:B------:R2:W4:Y:S01]  /*2cb0*/  @!P0 LDS.128 R40, [R2.X16+0x21b0] ;  /* 0x0021b00002288984 */ /* 0x000522000000cc00 */
[C---:B------:R-:W-:Y:S01]  /*2cc0*/  FFMA.FTZ R152, R122.reuse, -R45, R144 ;  /* 0x8000002d7a987223 */ /* 0x040fe20000010090 */
[----:B------:R-:W-:Y:S01]  /*2cd0*/  ISETP.NE.AND P0, PT, R31, 0x1f, PT ;  /* 0x0000001f1f00780c */ /* 0x000fe20003f05270 */
[----:B------:R-:W-:Y:S02]  /*2ce0*/  FFMA.FTZ R150, R122, R44, -R107 ;  /* 0x0000002c7a967223 */ /* 0x000fe4000001086b */
[----:B------:R-:W-:Y:S02]  /*2cf0*/  FFMA.FTZ R144, R120, R149, R148 ;  /* 0x0000009578907223 */ /* 0x000fe40000010094 */
[----:B---3--:R-:W-:Y:S02]  /*2d00*/  FMUL.FTZ R107, R146, R141 ;  /* 0x0000008d926b7220 */ /* 0x008fe40000410000 */
[----:B------:R-:W-:-:S02]  /*2d10*/  FMUL.FTZ R149, R123, -R152 ;  /* 0x800000987b957220 */ /* 0x000fc40000410000 */
[-C--:B------:R-:W-:Y:S02]  /*2d20*/  FMUL.FTZ R151, R123, -R150.reuse ;  /* 0x800000967b977220 */ /* 0x080fe40000410000 */
[-C--:B------:R-:W-:Y:S02]  /*2d30*/  FMUL.FTZ R146, R146, R137.reuse ;  /* 0x0000008992927220 */ /* 0x080fe40000410000 */
[C---:B0-----:R-:W-:Y:S02]  /*2d40*/  FFMA.FTZ R148, R132.reuse, R137, R107 ;  /* 0x0000008984947223 */ /* 0x041fe4000001006b */
[C---:B------:R-:W-:Y:S02]  /*2d50*/  FFMA.FTZ R149, R121.reuse, R150, -R149 ;  /* 0x0000009679957223 */ /* 0x040fe40000010895 */
[----:B------:R-:W-:Y:S02]  /*2d60*/  FFMA.FTZ R151, R121, R152, R151 ;  /* 0x0000009879977223 */ /* 0x000fe40000010097 */
[----:B------:R-:W-:-:S02]  /*2d70*/  FFMA.FTZ R146, R132, R141, -R146 ;  /* 0x0000008d84927223 */ /* 0x000fc40000010892 */
[----:B------:R-:W-:Y:S01]  /*2d80*/  @P1 FADD.FTZ R137, R133, R148 ;  /* 0x0000009485891221 */ /* 0x000fe20000010000 */
[----:B------:R-:W-:Y:S01]  /*2d90*/  HADD2.F32 R148, -RZ, R135.H0_H0 ;  /* 0x20000087ff947230 */ /* 0x000fe20000004100 */
[C---:B------:R-:W-:Y:S02]  /*2da0*/  FMUL.FTZ R107, R119.reuse, -R149 ;  /* 0x80000095776b7220 */ /* 0x040fe40000410000 */
[-C--:B------:R-:W-:Y:S02]  /*2db0*/  FMUL.FTZ R133, R119, -R151.reuse ;  /* 0x8000009777857220 */ /* 0x080fe40000410000 */
[----:B-1----:R-:W-:Y:S01]  /*2dc0*/  @P1 FADD.FTZ R141, R47, R146 ;  /* 0x000000922f8d1221 */ /* 0x002fe20000010000 */
[----:B------:R-:W-:Y:S01]  /*2dd0*/  ISETP.GT.U32.AND P1, PT, R31, 0x1d, PT ;  /* 0x0000001d1f00780c */ /* 0x000fe20003f24070 */
[----:B------:R-:W-:Y:S02]  /*2de0*/  FFMA.FTZ R146, R120, R151, R107 ;  /* 0x0000009778927223 */ /* 0x000fe4000001006b */
[----:B------:R-:W-:-:S02]  /*2df0*/  FMUL.FTZ R132, R7, R138 ;  /* 0x0000008a07847220 */ /* 0x000fc40000410000 */
[----:B------:R-:W-:Y:S02]  /*2e00*/  FMUL.FTZ R107, R7, R148 ;  /* 0x00000094076b7220 */ /* 0x000fe40000410000 */
[----:B------:R-:W-:Y:S02]  /*2e10*/  FFMA.FTZ R133, R120, R149, -R133 ;  /* 0x0000009578857223 */ /* 0x000fe40000010885 */
[C---:B------:R-:W-:Y:S02]  /*2e20*/  FMUL.FTZ R47, R105.reuse, R137 ;  /* 0x00000089692f7220 */ /* 0x040fe40000410000 */
[----:B------:R-:W-:Y:S02]  /*2e30*/  FMUL.FTZ R149, R105, R141 ;  /* 0x0000008d69957220 */ /* 0x000fe40000410000 */
[----:B------:R-:W-:Y:S02]  /*2e40*/  FADD.FTZ R105, R132, R147 ;  /* 0x0000009384697221 */ /* 0x000fe40000010000 */
[----:B------:R-:W-:-:S02]  /*2e50*/  FADD.FTZ R135, -R107, R144 ;  /* 0x000000906b877221 */ /* 0x000fc40000010100 */
[C---:B------:R-:W-:Y:S01]  /*2e60*/  FFMA.FTZ R47, R104.reuse, R141, -R47 ;  /* 0x0000008d682f7223 */ /* 0x040fe2000001082f */
[----:B------:R2:W0:Y:S01]  /*2e70*/  SHFL.DOWN PT, R147, R105, 0x1, 0x1f ;  /* 0x08201f0069937f89 */ /* 0x00042200000e0000 */
[----:B------:R-:W-:-:S03]  /*2e80*/  FFMA.FTZ R149, R104, R137, R149 ;  /* 0x0000008968957223 */ /* 0x000fc60000010095 */
[----:B------:R2:W1:Y:S04]  /*2e90*/  SHFL.DOWN PT, R137, R133, 0x1, 0x1f ;  /* 0x08201f0085897f89 */ /* 0x00046800000e0000 */
[----:B------:R2:W3:Y:S04]  /*2ea0*/  SHFL.DOWN PT, R141, R146, 0x1, 0x1f ;  /* 0x08201f00928d7f89 */ /* 0x0004e800000e0000 */
[----:B------:R2:W0:Y:S01]  /*2eb0*/  SHFL.DOWN PT, R151, R135, 0x1, 0x1f ;  /* 0x08201f0087977f89 */ /* 0x00042200000e0000 */
[----:B------:R-:W-:Y:S05]  /*2ec0*/  @!P0 BRA `(.L_x_14297) ;  /* 0x000000b000008947 */ /* 0x000fea0003800000 */
[C---:B---34-:R-:W-:Y:S02]  /*2ed0*/  FMUL.FTZ R104, R146.reuse, R141 ;  /* 0x0000008d92687220 */ /* 0x058fe40000410000 */
[----:B0-----:R-:W-:-:S02]  /*2ee0*/  FMUL.FTZ R138, R146, R151 ;  /* 0x00000097928a7220 */ /* 0x001fc40000410000 */
[C---:B------:R-:W-:Y:S02]  /*2ef0*/  FMUL.FTZ R144, R146.reuse, R147 ;  /* 0x0000009392907220 */ /* 0x040fe40000410000 */
        /* <DEDUP_REMOVED lines=8> */
.L_x_14297:
[----:B----4-:R-:W-:Y:S05]  /*2f80*/  BSYNC B0 ;  /* 0x0000000000007941 */ /* 0x010fea0003800000 */
.L_x_14296:
[----:B------:R-:W-:Y:S01]  /*2f90*/  FADD.FTZ R134, R134, R47 ;  /* 0x0000002f86867221 */ /* 0x000fe20000010000 */
[----:B-1----:R1:W4:Y:S01]  /*2fa0*/  SHFL.DOWN PT, R137, R146, 0x2, 0x1f ;  /* 0x08401f0092897f89 */ /* 0x00232200000e0000 */
[----:B------:R-:W-:Y:S01]  /*2fb0*/  BSSY B0, `(.L_x_14298) ;  /* 0x0000011000007945 */ /* 0x000fe20003800000 */
[----:B------:R-:W-:Y:S02]  /*2fc0*/  FADD.FTZ R136, R136, R149 ;  /* 0x0000009588887221 */ /* 0x000fe40000010000 */
[----:B------:R1:W2:Y:S04]  /*2fd0*/  SHFL.DOWN PT, R47, R133, 0x2, 0x1f ;  /* 0x08401f00852f7f89 */ /* 0x0002a800000e0000 */
[----:B---3--:R1:W3:Y:S04]  /*2fe0*/  SHFL.DOWN PT, R141, R105, 0x2, 0x1f ;  /* 0x08401f00698d7f89 */ /* 0x0082e800000e0000 */
[----:B0-----:R1:W0:Y:S01]  /*2ff0*/  SHFL.DOWN PT, R147, R135, 0x2, 0x1f ;  /* 0x08401f0087937f89 */ /* 0x00122200000e0000 */
[----:B------:R-:W-:Y:S05]  /*3000*/  @P1 BRA `(.L_x_14299) ;  /* 0x000000b000001947 */ /* 0x000fea0003800000 */
[C---:B----4-:R-:W-:Y:S02]  /*3010*/  FMUL.FTZ R104, R146.reuse, R137 ;  /* 0x0000008992687220 */ /* 0x050fe40000410000 */
[----:B0-----:R-:W-:-:S02]  /*3020*/  FMUL.FTZ R138, R146, R147 ;  /* 0x00000093928a7220 */ /* 0x001fc40000410000 */
        /* <DEDUP_REMOVED lines=9> */
.L_x_14299:
[----:B------:R-:W-:Y:S05]  /*30c0*/  BSYNC B0 ;  /* 0x0000000000007941 */ /* 0x000fea0003800000 */
.L_x_14298:
[----:B--2---:R2:W1:Y:S01]  /*30d0*/  SHFL.DOWN PT, R47, R133, 0x4, 0x1f ;  /* 0x08801f00852f7f89 */ /* 0x00446200000e0000 */
[----:B------:R-:W-:Y:S03]  /*30e0*/  BSSY B0, `(.L_x_14300) ;  /* 0x0000010000007945 */ /* 0x000fe60003800000 */
[----:B----4-:R2:W4:Y:S04]  /*30f0*/  SHFL.DOWN PT, R137, R146, 0x4, 0x1f ;  /* 0x08801f0092897f89 */ /* 0x01052800000e0000 */
        /* <DEDUP_REMOVED lines=14> */
.L_x_14301:
[----:B------:R-:W-:Y:S05]  /*31e0*/  BSYNC B0 ;  /* 0x0000000000007941 */ /* 0x000fea0003800000 */
.L_x_14300:
[----:B-1----:R1:W2:Y:S01]  /*31f0*/  SHFL.DOWN PT, R47, R133, 0x8, 0x1f ;  /* 0x09001f00852f7f89 */ /* 0x0022a200000e0000 */
        /* <DEDUP_REMOVED lines=16> */
.L_x_14303:
[----:B------:R-:W-:Y:S05]  /*3300*/  BSYNC B0 ;  /* 0x0000000000007941 */ /* 0x000fea0003800000 */
.L_x_14302:
[----:B---3--:R3:W1:Y:S01]  /*3310*/  SHFL.DOWN PT, R141, R133, 0x10, 0x1f ;  /* 0x0a001f00858d7f89 */ /* 0x00866200000e0000 */
[----:B------:R-:W-:Y:S01]  /*3320*/  BSSY B0, `(.L_x_14304) ;  /* 0x0000012000007945 */ /* 0x000fe20003800000 */
[C---:B--2---:R-:W-:Y:S02]  /*3330*/  FMUL.FTZ R47, R119.reuse, R136 ;  /* 0x00000088772f7220 */ /* 0x044fe40000410000 */
[----:B0-----:R3:W0:Y:S01]  /*3340*/  SHFL.DOWN PT, R147, R146, 0x10, 0x1f ;  /* 0x0a001f0092937f89 */ /* 0x00162200000e0000 */
[----:B----4-:R-:W-:-:S03]  /*3350*/  FMUL.FTZ R137, R119, R134 ;  /* 0x0000008677897220 */ /* 0x010fc60000410000 */
[----:B------:R3:W2:Y:S04]  /*3360*/  SHFL.DOWN PT, R149, R105, 0x10, 0x1f ;  /* 0x0a001f0069957f89 */ /* 0x0006a800000e0000 */
[----:B------:R3:W4:Y:S01]  /*3370*/  SHFL.DOWN PT, R151, R135, 0x10, 0x1f ;  /* 0x0a001f0087977f89 */ /* 0x00072200000e0000 */
[----:B------:R-:W-:Y:S05]  /*3380*/  @P5 BRA `(.L_x_14305) ;  /* 0x000000b000005947 */ /* 0x000fea0003800000 */
[C---:B0-----:R-:W-:Y:S02]  /*3390*/  FMUL.FTZ R104, R146.reuse, R147 ;  /* 0x0000009392687220 */ /* 0x041fe40000410000 */
[C---:B----4-:R-:W-:Y:S02]  /*33a0*/  FMUL.FTZ R138, R146.reuse, R151 ;  /* 0x00000097928a7220 */ /* 0x050fe40000410000 */
[C---:B--2---:R-:W-:Y:S02]  /*33b0*/  FMUL.FTZ R144, R146.reuse, R149 ;  /* 0x0000009592907220 */ /* 0x044fe40000410000 */
        /* <DEDUP_REMOVED lines=8> */
.L_x_14305:
[----:B------:R-:W-:Y:S05]  /*3440*/  BSYNC B0 ;  /* 0x0000000000007941 */ /* 0x000fea0003800000 */
.L_x_14304:
[C---:B------:R-:W-:Y:S01]  /*3450*/  FFMA.FTZ R138, R120.reuse, R136, R137 ;  /* 0x00000088788a7223 */ /* 0x040fe20000010089 */
[----:B------:R-:W-:Y:S01]  /*3460*/  SHFL.DOWN PT, R148, R146, 0x1, 0x1f ;  /* 0x08201f0092947f89 */ /* 0x000fe200000e0000 */
[----:B------:R-:W-:Y:S01]  /*3470*/  FFMA.FTZ R47, R120, R134, -R47 ;  /* 0x00000086782f7223 */ /* 0x000fe2000001082f */
[----:B------:R-:W-:Y:S01]  /*3480*/  ISETP.NE.AND P0, PT, R52, RZ, PT ;  /* 0x000000ff3400720c */ /* 0x000fe20003f05270 */
[C---:B------:R-:W-:Y:S01]  /*3490*/  FFMA.FTZ R46, R63.reuse, R46, R138 ;  /* 0x0000002e3f2e7223 */ /* 0x040fe2000001008a */
[----:B------:R-:W5:Y:S01]  /*34a0*/  SHFL.IDX PT, R137, R42, RZ, 0x1f ;  /* 0x00001fff2a897589 */ /* 0x000f6200000e0000 */
[----:B------:R-:W-:Y:S01]  /*34b0*/  FFMA.FTZ R47, R63, R130, R47 ;  /* 0x000000823f2f7223 */ /* 0x000fe2000001002f */
[----:B------:R-:W-:Y:S01]  /*34c0*/  BSSY B0, `(.L_x_14306) ;  /* 0x00000ca000007945 */ /* 0x000fe20003800000 */
[C---:B------:R-:W-:Y:S01]  /*34d0*/  FMUL.FTZ R138, R123.reuse, R46 ;  /* 0x0000002e7b8a7220 */ /* 0x040fe20000410000 */
[----:B------:R-:W3:Y:S01]  /*34e0*/  SHFL.IDX PT, R104, R43, RZ, 0x1f ;  /* 0x00001fff2b687589 */ /* 0x000ee200000e0000 */
[----:B-1----:R-:W-:-:S03]  /*34f0*/  FMUL.FTZ R141, R123, R47 ;  /* 0x0000002f7b8d7220 */ /* 0x002fc60000410000 */
[----:B--2---:R-:W1:Y:S01]  /*3500*/  SHFL.DOWN PT, R149, R133, 0x1, 0x1f ;  /* 0x08201f0085957f89 */ /* 0x004e6200000e0000 */
[C---:B------:R-:W-:Y:S02]  /*3510*/  FFMA.FTZ R144, R121.reuse, R46, R141 ;  /* 0x0000002e79907223 */ /* 0x040fe4000001008d */
[----:B------:R-:W-:Y:S01]  /*3520*/  FFMA.FTZ R141, R121, R47, -R138 ;  /* 0x0000002f798d7223 */ /* 0x000fe2000001088a */
[----:B------:R-:W2:Y:S01]  /*3530*/  SHFL.DOWN PT, R150, R135, 0x1, 0x1f ;  /* 0x08201f0087967f89 */ /* 0x000ea200000e0000 */
[C---:B------:R-:W-:Y:S02]  /*3540*/  FFMA.FTZ R139, R108.reuse, R139, R144 ;  /* 0x0000008b6c8b7223 */ /* 0x040fe40000010090 */
[----:B------:R-:W-:Y:S01]  /*3550*/  FFMA.FTZ R143, R108, R143, R141 ;  /* 0x0000008f6c8f7223 */ /* 0x000fe2000001008d */
[----:B----4-:R-:W4:Y:S01]  /*3560*/  SHFL.DOWN PT, R151, R105, 0x1, 0x1f ;  /* 0x08201f0069977f89 */ /* 0x010f2200000e0000 */
[----:B------:R-:W-:-:S03]  /*3570*/  FMUL.FTZ R141, R124, R139 ;  /* 0x0000008b7c8d7220 */ /* 0x000fc60000410000 */
[----:B------:R-:W0:Y:S01]  /*3580*/  SHFL.IDX PT, R130, R146, RZ, 0x1f ;  /* 0x00001fff92827589 */ /* 0x000e2200000e0000 */
[----:B------:R-:W-:-:S03]  /*3590*/  FFMA.FTZ R144, R122, R143, -R141 ;  /* 0x0000008f7a907223 */ /* 0x000fc6000001088d */
[----:B------:R0:W0:Y:S02]  /*35a0*/  SHFL.IDX PT, R138, R133, RZ, 0x1f ;  /* 0x00001fff858a7589 */ /* 0x00002400000e0000 */
[----:B0----5:R-:W-:Y:S02]  /*35b0*/  @P2 FMUL.FTZ R147, R148, R137 ;  /* 0x0000008994932220 */ /* 0x021fe40000410000 */
[----:B------:R-:W-:Y:S01]  /*35c0*/  FFMA.FTZ R145, R116, R145, R144 ;  /* 0x0000009174917223 */ /* 0x000fe20000010090 */
[----:B------:R0:W5:Y:S01]  /*35d0*/  SHFL.IDX PT, R141, R105, RZ, 0x1f ;  /* 0x00001fff698d7589 */ /* 0x00016200000e0000 */
[-C--:B---3--:R-:W-:Y:S02]  /*35e0*/  @P2 FMUL.FTZ R148, R148, R104.reuse ;  /* 0x0000006894942220 */ /* 0x088fe40000410000 */
[C---:B-1----:R-:W-:Y:S01]  /*35f0*/  @P2 FFMA.FTZ R147, R149.reuse, R104, R147 ;  /* 0x0000006895932223 */ /* 0x042fe20000010093 */
[----:B------:R-:W1:Y:S01]  /*3600*/  SHFL.IDX PT, R135, R135, RZ, 0x1f ;  /* 0x00001fff87877589 */ /* 0x000e6200000e0000 */
[----:B------:R-:W-:-:S02]  /*3610*/  @P2 FFMA.FTZ R148, R149, R137, -R148 ;  /* 0x0000008995942223 */ /* 0x000fc40000010894 */
[----:B--2---:R-:W-:Y:S02]  /*3620*/  @P2 FADD.FTZ R104, R150, R147 ;  /* 0x0000009396682221 */ /* 0x004fe40000010000 */
[----:B----4-:R-:W-:Y:S02]  /*3630*/  @P2 FADD.FTZ R137, R151, R148 ;  /* 0x0000009497892221 */ /* 0x010fe40000010000 */
[----:B------:R-:W-:Y:S02]  /*3640*/  FMUL.FTZ R147, R104, -R45 ;  /* 0x8000002d68937220 */ /* 0x000fe40000410000 */
[C---:B------:R-:W-:Y:S02]  /*3650*/  FMUL.FTZ R133, R130.reuse, R43 ;  /* 0x0000002b82857220 */ /* 0x040fe40000410000 */
[----:B------:R-:W-:Y:S02]  /*3660*/  FMUL.FTZ R45, R137, -R45 ;  /* 0x8000002d892d7220 */ /* 0x000fe40000410000 */
[----:B------:R-:W-:-:S02]  /*3670*/  FMUL.FTZ R146, R130, R42 ;  /* 0x0000002a82927220 */ /* 0x000fc40000410000 */
[----:B------:R-:W-:Y:S02]  /*3680*/  FFMA.FTZ R144, R138, R42, -R133 ;  /* 0x0000002a8a907223 */ /* 0x000fe40000010885 */
[-C--:B------:R-:W-:Y:S02]  /*3690*/  FFMA.FTZ R104, R104, R44.reuse, R45 ;  /* 0x0000002c68687223 */ /* 0x080fe4000001002d */
[----:B------:R-:W-:Y:S02]  /*36a0*/  FMUL.FTZ R42, R124, R143 ;  /* 0x0000008f7c2a7220 */ /* 0x000fe40000410000 */
[----:B------:R-:W-:Y:S02]  /*36b0*/  FFMA.FTZ R148, R137, R44, -R147 ;  /* 0x0000002c89947223 */ /* 0x000fe40000010893 */
[----:B------:R-:W-:Y:S02]  /*36c0*/  FFMA.FTZ R45, R122, R139, R42 ;  /* 0x0000008b7a2d7223 */ /* 0x000fe4000001002a */
[----:B------:R-:W-:-:S02]  /*36d0*/  FADD.FTZ R104, -R127, R104 ;  /* 0x000000687f687221 */ /* 0x000fc40000010100 */
[----:B0-----:R-:W-:Y:S02]  /*36e0*/  FADD.FTZ R105, R129, R148 ;  /* 0x0000009481697221 */ /* 0x001fe40000010000 */
[----:B------:R-:W-:Y:S02]  /*36f0*/  FFMA.FTZ R45, R116, R125, R45 ;  /* 0x0000007d742d7223 */ /* 0x000fe4000001002d */
[----:B------:R-:W-:Y:S02]  /*3700*/  FMUL.FTZ R44, R124, -R104 ;  /* 0x800000687c2c7220 */ /* 0x000fe40000410000 */
[----:B------:R-:W-:Y:S02]  /*3710*/  FFMA.FTZ R146, R138, R43, R146 ;  /* 0x0000002b8a927223 */ /* 0x000fe40000010092 */
[----:B------:R-:W-:Y:S02]  /*3720*/  FMUL.FTZ R125, R124, -R105 ;  /* 0x800000697c7d7220 */ /* 0x000fe40000410000 */
[----:B------:R-:W-:-:S02]  /*3730*/  FMUL.FTZ R43, R130, R41 ;  /* 0x00000029822b7220 */ /* 0x000fc40000410000 */
[----:B------:R-:W-:Y:S02]  /*3740*/  FMUL.FTZ R124, R13, R116 ;  /* 0x000000740d7c7220 */ /* 0x000fe40000410000 */
[----:B------:R-:W-:Y:S02]  /*3750*/  FMUL.FTZ R130, R130, R40 ;  /* 0x0000002882827220 */ /* 0x000fe40000410000 */
[C---:B------:R-:W-:Y:S02]  /*3760*/  FFMA.FTZ R127, R122.reuse, R105, -R44 ;  /* 0x000000697a7f7223 */ /* 0x040fe4000001082c */
[----:B------:R-:W-:Y:S02]  /*3770*/  FFMA.FTZ R129, R122, R104, R125 ;  /* 0x000000687a817223 */ /* 0x000fe4000001007d */
[----:B------:R-:W-:Y:S01]  /*3780*/  FFMA.FTZ R40, R138, R40, -R43 ;  /* 0x000000288a287223 */ /* 0x000fe2000001082b */
[----:B------:R-:W-:Y:S01]  /*3790*/  P2R R43, PR, RZ, 0x1 ;  /* 0x00000001ff2b7803 */ /* 0x000fe20000000000 */
[----:B------:R-:W-:-:S02]  /*37a0*/  FFMA.FTZ R125, R118, -R124, R45 ;  /* 0x8000007c767d7223 */ /* 0x000fc4000001002d */
[C---:B------:R-:W-:Y:S02]  /*37b0*/  FMUL.FTZ R122, R13.reuse, R104 ;  /* 0x000000680d7a7220 */ /* 0x040fe40000410000 */
[----:B------:R-:W-:Y:S02]  /*37c0*/  FMUL.FTZ R44, R13, R105 ;  /* 0x000000690d2c7220 */ /* 0x000fe40000410000 */
[----:B------:R-:W-:Y:S02]  /*37d0*/  FFMA.FTZ R41, R138, R41, R130 ;  /* 0x000000298a297223 */ /* 0x000fe40000010082 */
[----:B-----5:R-:W-:Y:S02]  /*37e0*/  FADD.FTZ R42, R141, R144 ;  /* 0x000000908d2a7221 */ /* 0x020fe40000010000 */
[----:B-1----:R-:W-:Y:S02]  /*37f0*/  FADD.FTZ R43, R135, R146 ;  /* 0x00000092872b7221 */ /* 0x002fe40000010000 */
[----:B------:R-:W-:-:S02]  /*3800*/  FADD.FTZ R126, R126, R127 ;  /* 0x0000007f7e7e7221 */ /* 0x000fc40000010000 */
[----:B------:R-:W-:Y:S01]  /*3810*/  FFMA.FTZ R127, R112, -R124, R145 ;  /* 0x8000007c707f7223 */ /* 0x000fe20000010091 */
[----:B------:R0:W-:Y:S01]  /*3820*/  @!P0 STS.128 [R2.X16+0x21b0], R40 ;  /* 0x0021b02802008388 */ /* 0x0001e2000000cc00 */
[C---:B------:R-:W-:Y:S02]  /*3830*/  FMUL.FTZ R124, R125.reuse, R122 ;  /* 0x0000007a7d7c7220 */ /* 0x040fe40000410000 */
[----:B------:R-:W-:Y:S02]  /*3840*/  FMUL.FTZ R130, R125, R44 ;  /* 0x0000002c7d827220 */ /* 0x000fe40000410000 */
[----:B------:R-:W-:Y:S02]  /*3850*/  FADD.FTZ R128, -R128, R129 ;  /* 0x0000008180807221 */ /* 0x000fe40000010100 */
[----:B------:R-:W-:Y:S02]  /*3860*/  FMUL.FTZ R144, R116, R122 ;  /* 0x0000007a74907220 */ /* 0x000fe40000410000 */
[----:B------:R-:W-:-:S02]  /*3870*/  FMUL.FTZ R133, R15, R128 ;  /* 0x000000800f857220 */ /* 0x000fc40000410000 */
[-C--:B------:R-:W-:Y:S01]  /*3880*/  FMUL.FTZ R138, R116, R44.reuse ;  /* 0x0000002c748a7220 */ /* 0x080fe20000410000 */
[----:B------:R-:W-:Y:S01]  /*3890*/  STS [R29.X4+0x43c], R144 ;  /* 0x00043c901d007388 */ /* 0x000fe20000004800 */
[----:B------:R-:W-:Y:S02]  /*38a0*/  FMUL.FTZ R146, R108, R133 ;  /* 0x000000856c927220 */ /* 0x000fe40000410000 */
[C---:B0-----:R-:W-:Y:S01]  /*38b0*/  FFMA.FTZ R40, R127.reuse, R44, R124 ;  /* 0x0000002c7f287223 */ /* 0x041fe2000001007c */
[----:B------:R0:W-:Y:S01]  /*38c0*/  STS [R29.X4+0x438], R138 ;  /* 0x0004388a1d007388 */ /* 0x0001e20000004800 */
[----:B------:R-:W-:Y:S02]  /*38d0*/  FFMA.FTZ R124, R127, R122, -R130 ;  /* 0x0000007a7f7c7223 */ /* 0x000fe40000010882 */
[----:B------:R-:W-:Y:S01]  /*38e0*/  FMUL.FTZ R130, R15, R108 ;  /* 0x0000006c0f827220 */ /* 0x000fe20000410000 */
[----:B------:R-:W-:Y:S01]  /*38f0*/  STS [R29.X4+0x434], R146 ;  /* 0x000434921d007388 */ /* 0x000fe20000004800 */
[----:B------:R-:W-:-:S02]  /*3900*/  FMUL.FTZ R41, R123, -R128 ;  /* 0x800000807b297220 */ /* 0x000fc40000410000 */
[----:B------:R-:W-:Y:S02]  /*3910*/  FMUL.FTZ R123, R123, -R126 ;  /* 0x8000007e7b7b7220 */ /* 0x000fe40000410000 */
[----:B------:R-:W-:Y:S02]  /*3920*/  FFMA.FTZ R129, R114, -R130, R139 ;  /* 0x8000008272817223 */ /* 0x000fe4000001008b */
[C---:B------:R-:W-:Y:S02]  /*3930*/  FFMA.FTZ R122, R121.reuse, R128, R123 ;  /* 0x00000080797a7223 */ /* 0x040fe4000001007b */
[----:B------:R-:W-:Y:S02]  /*3940*/  FFMA.FTZ R41, R121, R126, -R41 ;  /* 0x0000007e79297223 */ /* 0x000fe40000010829 */
[----:B------:R-:W-:Y:S02]  /*3950*/  FFMA.FTZ R130, R110, -R130, R143 ;  /* 0x800000826e827223 */ /* 0x000fe4000001008f */
[----:B------:R-:W-:-:S02]  /*3960*/  FMUL.FTZ R43, R15, R126 ;  /* 0x0000007e0f2b7220 */ /* 0x000fc40000410000 */
[----:B------:R-:W-:Y:S02]  /*3970*/  FMUL.FTZ R42, R129, R133 ;  /* 0x00000085812a7220 */ /* 0x000fe40000410000 */
[----:B------:R-:W-:Y:S02]  /*3980*/  FADD.FTZ R122, -R131, R122 ;  /* 0x0000007a837a7221 */ /* 0x000fe40000010100 */
[----:B------:R-:W-:Y:S02]  /*3990*/  FADD.FTZ R123, R106, R41 ;  /* 0x000000296a7b7221 */ /* 0x000fe40000010000 */
[-C--:B------:R-:W-:Y:S02]  /*39a0*/  FMUL.FTZ R44, R129, R43.reuse ;  /* 0x0000002b812c7220 */ /* 0x080fe40000410000 */
[-C--:B------:R-:W-:Y:S02]  /*39b0*/  FFMA.FTZ R41, R130, R43.reuse, R42 ;  /* 0x0000002b82297223 */ /* 0x080fe4000001002a */
[----:B0-----:R-:W-:-:S02]  /*39c0*/  FMUL.FTZ R138, R108, R43 ;  /* 0x0000002b6c8a7220 */ /* 0x001fc40000410000 */
[CC--:B------:R-:W-:Y:S02]  /*39d0*/  FMUL.FTZ R43, R119.reuse, -R122.reuse ;  /* 0x8000007a772b7220 */ /* 0x0c0fe40000410000 */
[-C--:B------:R-:W-:Y:S01]  /*39e0*/  FMUL.FTZ R119, R119, -R123.reuse ;  /* 0x8000007b77777220 */ /* 0x080fe20000410000 */
[----:B------:R0:W-:Y:S01]  /*39f0*/  STS [R29.X4+0x430], R138 ;  /* 0x0004308a1d007388 */ /* 0x0001e20000004800 */
[C---:B------:R-:W-:Y:S02]  /*3a00*/  FFMA.FTZ R43, R120.reuse, R123, -R43 ;  /* 0x0000007b782b7223 */ /* 0x040fe4000001082b */
[----:B------:R-:W-:Y:S02]  /*3a10*/  FFMA.FTZ R120, R120, R122, R119 ;  /* 0x0000007a78787223 */ /* 0x000fe40000010077 */
[----:B------:R-:W-:Y:S02]  /*3a20*/  FADD.FTZ R121, R132, R43 ;  /* 0x0000002b84797221 */ /* 0x000fe40000010000 */
[----:B------:R-:W-:-:S02]  /*3a30*/  FFMA.FTZ R42, R130, R133, -R44 ;  /* 0x00000085822a7223 */ /* 0x000fc4000001082c */
[----:B------:R-:W-:Y:S02]  /*3a40*/  FMUL.FTZ R132, R12, R63 ;  /* 0x0000003f0c847220 */ /* 0x000fe40000410000 */
[----:B------:R-:W-:Y:S02]  /*3a50*/  FMUL.FTZ R44, R14, R111 ;  /* 0x0000006f0e2c7220 */ /* 0x000fe40000410000 */
[----:B------:R-:W-:Y:S02]  /*3a60*/  FADD.FTZ R120, -R107, R120 ;  /* 0x000000786b787221 */ /* 0x000fe40000010100 */
[-C--:B------:R-:W-:Y:S02]  /*3a70*/  FFMA.FTZ R106, R117, -R132.reuse, R47 ;  /* 0x80000084756a7223 */ /* 0x080fe4000001002f */
[----:B------:R-:W-:Y:S02]  /*3a80*/  FFMA.FTZ R131, R115, -R132, R46 ;  /* 0x8000008473837223 */ /* 0x000fe4000001002e */
[----:B------:R-:W-:-:S02]  /*3a90*/  FFMA.FTZ R107, R109, -R44, R136 ;  /* 0x8000002c6d6b7223 */ /* 0x000fc40000010088 */
[----:B------:R-:W-:Y:S02]  /*3aa0*/  FMUL.FTZ R132, R14, R120 ;  /* 0x000000780e847220 */ /* 0x000fe40000410000 */
[----:B------:R-:W-:Y:S02]  /*3ab0*/  FFMA.FTZ R119, R113, -R44, R134 ;  /* 0x8000002c71777223 */ /* 0x000fe40000010086 */
[----:B------:R-:W-:Y:S02]  /*3ac0*/  FMUL.FTZ R144, R12, R122 ;  /* 0x0000007a0c907220 */ /* 0x000fe40000410000 */
[----:B------:R-:W-:Y:S02]  /*3ad0*/  FMUL.FTZ R44, R14, R121 ;  /* 0x000000790e2c7220 */ /* 0x000fe40000410000 */
[----:B------:R-:W-:Y:S02]  /*3ae0*/  FMUL.FTZ R43, R107, R132 ;  /* 0x000000846b2b7220 */ /* 0x000fe40000410000 */
[----:B0-----:R-:W-:-:S02]  /*3af0*/  FMUL.FTZ R138, R12, R123 ;  /* 0x0000007b0c8a7220 */ /* 0x001fc40000410000 */
[----:B------:R-:W-:Y:S02]  /*3b00*/  FMUL.FTZ R135, R131, R144 ;  /* 0x0000009083877220 */ /* 0x000fe40000410000 */
[----:B------:R-:W-:Y:S02]  /*3b10*/  FFMA.FTZ R43, R119, R44, R43 ;  /* 0x0000002c772b7223 */ /* 0x000fe4000001002b */
[-C--:B------:R-:W-:Y:S02]  /*3b20*/  FMUL.FTZ R137, R131, R138.reuse ;  /* 0x0000008a83897220 */ /* 0x080fe40000410000 */
[-C--:B------:R-:W-:Y:S02]  /*3b30*/  FMUL.FTZ R148, R63, R138.reuse ;  /* 0x0000008a3f947220 */ /* 0x080fe40000410000 */
[C---:B------:R-:W-:Y:S02]  /*3b40*/  FFMA.FTZ R138, R106.reuse, R138, R135 ;  /* 0x0000008a6a8a7223 */ /* 0x040fe40000010087 */
[----:B------:R-:W-:Y:S01]  /*3b50*/  FADD.FTZ R43, RZ, R43 ;  /* 0x0000002bff2b7221 */ /* 0x000fe20000010000 */
[----:B------:R0:W-:Y:S01]  /*3b60*/  STS [R29.X4+0x428], R148 ;  /* 0x000428941d007388 */ /* 0x0001e20000004800 */
[----:B------:R-:W-:-:S02]  /*3b70*/  FFMA.FTZ R146, R106, R144, -R137 ;  /* 0x000000906a927223 */ /* 0x000fc40000010889 */
[----:B------:R-:W-:Y:S02]  /*3b80*/  FMUL.FTZ R150, R63, R144 ;  /* 0x000000903f967220 */ /* 0x000fe40000410000 */
[-C--:B------:R-:W-:Y:S02]  /*3b90*/  FMUL.FTZ R133, R107, R44.reuse ;  /* 0x0000002c6b857220 */ /* 0x080fe40000410000 */
[----:B------:R-:W-:Y:S01]  /*3ba0*/  FADD.FTZ R144, R43, R138 ;  /* 0x0000008a2b907221 */ /* 0x000fe20000010000 */
[----:B------:R1:W-:Y:S01]  /*3bb0*/  STS [R29.X4+0x42c], R150 ;  /* 0x00042c961d007388 */ /* 0x0003e20000004800 */
[C---:B------:R-:W-:Y:S02]  /*3bc0*/  FMUL.FTZ R44, R111.reuse, R44 ;  /* 0x0000002c6f2c7220 */ /* 0x040fe40000410000 */
[-C--:B------:R-:W-:Y:S02]  /*3bd0*/  FMUL.FTZ R138, R111, R132.reuse ;  /* 0x000000846f8a7220 */ /* 0x080fe40000410000 */
[----:B------:R-:W-:Y:S01]  /*3be0*/  FFMA.FTZ R133, R119, R132, -R133 ;  /* 0x0000008477857223 */ /* 0x000fe20000010885 */
[----:B------:R2:W-:Y:S01]  /*3bf0*/  STS [R29.X4+0x420], R44 ;  /* 0x0004202c1d007388 */ /* 0x0005e20000004800 */
[----:B0-----:R-:W-:Y:S01]  /*3c00*/  FMUL.FTZ R148, R5, R143 ;  /* 0x0000008f05947220 */ /* 0x001fe20000410000 */
[----:B------:R-:W-:Y:S01]  /*3c10*/  IADD3 R143, -R94, c[0x0][0x168], RZ ;  /* 0x00005a005e8f7a10 */ /* 0x000fe20007ffe1ff */
[----:B------:R-:W-:Y:S01]  /*3c20*/  FADD.FTZ R133, RZ, R133 ;  /* 0x00000085ff857221 */ /* 0x000fe20000010000 */
[----:B------:R-:W-:Y:S01]  /*3c30*/  STS [R29.X4+0x424], R138 ;  /* 0x0004248a1d007388 */ /* 0x000fe20000004800 */
[----:B------:R-:W-:Y:S01]  /*3c40*/  FADD.FTZ R41, R144, R41 ;  /* 0x0000002990297221 */ /* 0x000fe20000010000 */
[----:B------:R-:W-:Y:S01]  /*3c50*/  LEA R143, R143, -R52, 0x1 ;  /* 0x800000348f8f7211 */ /* 0x000fe200078e08ff */
[----:B------:R-:W-:Y:S01]  /*3c60*/  FADD.FTZ R133, R133, R146 ;  /* 0x0000009285857221 */ /* 0x000fe20000010000 */
[----:B------:R-:W-:Y:S01]  /*3c70*/  BAR.SYNC.DEFER_BLOCKING 0x0 ;  /* 0x0000000000007b1d */ /* 0x000fe20000010000 */
[----:B------:R-:W-:Y:S01]  /*3c80*/  FMUL.FTZ R144, R7, R134 ;  /* 0x0000008607907220 */ /* 0x000fe20000410000 */
[----:B------:R-:W-:Y:S01]  /*3c90*/  ISETP.GE.AND P0, PT, R143, 0x1, PT ;  /* 0x000000018f00780c */ /* 0x000fe20003f06270 */
[----:B------:R-:W-:-:S02]  /*3ca0*/  FADD.FTZ R133, R133, R42 ;  /* 0x0000002a85857221 */ /* 0x000fc40000010000 */
[----:B------:R-:W-:Y:S02]  /*3cb0*/  FADD.FTZ R132, R41, R40 ;  /* 0x0000002829847221 */ /* 0x000fe40000010000 */
[----:B------:R-:W-:Y:S02]  /*3cc0*/  FADD.FTZ R124, R133, R124 ;  /* 0x0000007c857c7221 */ /* 0x000fe40000010000 */
[----:B------:R-:W-:Y:S02]  /*3cd0*/  FFMA.FTZ R40, -R7, R136, -RZ ;  /* 0x0000008807287223 */ /* 0x000fe400000109ff */
[C---:B------:R-:W-:Y:S02]  /*3ce0*/  FMUL.FTZ R146, R6.reuse, R47 ;  /* 0x0000002f06927220 */ /* 0x040fe40000410000 */
[----:B------:R-:W-:Y:S02]  /*3cf0*/  FFMA.FTZ R46, -R6, R46, -RZ ;  /* 0x0000002e062e7223 */ /* 0x000fe400000109ff */
[----:B------:R-:W-:Y:S01]  /*3d00*/  FFMA.FTZ R42, -R5, R139, -RZ ;  /* 0x0000008b052a7223 */ /* 0x000fe200000109ff */
[----:B------:R-:W-:Y:S01]  /*3d10*/  SHF.L.U32 R139, R3, 0x2, RZ ;  /* 0x00000002038b7819 */ /* 0x000fe200000006ff */
[----:B-1----:R-:W-:-:S02]  /*3d20*/  FMUL.FTZ R150, R4, R145 ;  /* 0x0000009104967220 */ /* 0x002fc40000410000 */
[----:B--2---:R-:W-:Y:S01]  /*3d30*/  FFMA.FTZ R44, -R4, R45, -RZ ;  /* 0x0000002d042c7223 */ /* 0x004fe200000109ff */
        /* <DEDUP_REMOVED lines=11> */
[----:B-----5:R-:W-:-:S03]  /*3df0*/  SHF.L.U64.HI R144, R3, 0x2, R0 ;  /* 0x0000000203907819 */ /* 0x020fc60000010200 */
        /* <DEDUP_REMOVED lines=13> */
[----:B------:R-:W-:-:S02]  /*3ed0*/  ULDC.64 UR8, c[0x0][0x298] ;  /* 0x0000a60000087ab9 */ /* 0x000fc40000000a00 */
[----:B------:R-:W-:Y:S01]  /*3ee0*/  USHF.R.U64 UR6, UR6, 0x1, UR7 ;  /* 0x0000000106067899 */ /* 0x000fe20008001207 */
        /* <DEDUP_REMOVED lines=9> */
[C---:B------:R-:W-:Y:S02]  /*3f80*/  IMAD R47, R140.reuse, c[0x0][0x2b0], RZ ;  /* 0x0000ac008c2f7a24 */ /* 0x040fe400078e02ff */
[----:B------:R-:W-:Y:S01]  /*3f90*/  IMAD R149, R140, c[0x0][0x2d0], RZ ;  /* 0x0000b4008c957a24 */ /* 0x000fe200078e02ff */
[----:B------:R-:W-:Y:S01]  /*3fa0*/  IADD3 R43, R43, R45, RZ ;  /* 0x0000002d2b2b7210 */ /* 0x000fe20007ffe0ff */
[----:B------:R-:W-:Y:S01]  /*3fb0*/  IMAD R44, R58, UR5, RZ ;  /* 0x000000053a2c7c24 */ /* 0x000fe2000f8e02ff */
[----:B------:R-:W-:Y:S01]  /*3fc0*/  SHF.L.U32 R45, R142, 0x8, RZ ;  /* 0x000000088e2d7819 */ /* 0x000fe200000006ff */
[----:B------:R-:W-:Y:S02]  /*3fd0*/  IMAD R140, R58, UR7, RZ ;  /* 0x000000073a8c7c24 */ /* 0x000fe4000f8e02ff */
[----:B------:R-:W-:Y:S01]  /*3fe0*/  IMAD R153, R2, c[0x0][0x2b4], R47 ;  /* 0x0000ad0002997a24 */ /* 0x000fe200078e022f */
[----:B------:R-:W-:Y:S01]  /*3ff0*/  IADD3 R46, P0, R45, R52, RZ ;  /* 0x000000342d2e7210 */ /* 0x000fe20007f1e0ff */
[----:B------:R-:W-:-:S02]  /*4000*/  IMAD R151, R57, UR8, R44 ;  /* 0x0000000839977c24 */ /* 0x000fc4000f8e022c */
[----:B------:R-:W-:Y:S01]  /*4010*/  IMAD.WIDE.U32 R40, R58, UR8, R40 ;  /* 0x000000083a287c25 */ /* 0x000fe2000f8e0028 */
[----:B------:R-:W-:-:S03]  /*4020*/  LEA.HI.X.SX32 R47, R45, RZ, 0x1, P0 ;  /* 0x000000ff2d2f7211 */ /* 0x000fc600000f0eff */
[----:B------:R-:W-:Y:S01]  /*4030*/  IMAD R157, R57, UR6, R140 ;  /* 0x00000006399d7c24 */ /* 0x000fe2000f8e028c */
[----:B------:R-:W-:Y:S01]  /*4040*/  IADD3 R151, R151, R41, RZ ;  /* 0x0000002997977210 */ /* 0x000fe20007ffe0ff */
[----:B------:R-:W-:-:S04]  /*4050*/  IMAD.WIDE.U32 R42, R58, UR6, R42 ;  /* 0x000000063a2a7c25 */ /* 0x000fc8000f8e002a */
[----:B------:R-:W-:Y:S01]  /*4060*/  IMAD R155, R2, c[0x0][0x2d4], R149 ;  /* 0x0000b500029b7a24 */ /* 0x000fe200078e0295 */
[----:B------:R-:W-:Y:S01]  /*4070*/  LEA R149, P0, R40, c[0x0][0x318], 0x3 ;  /* 0x0000c60028957a11 */ /* 0x000fe200078018ff */
[--C-:B------:R-:W-:Y:S01]  /*4080*/  IMAD.WIDE.U32 R44, R2, c[0x0][0x2b0], R46.reuse ;  /* 0x0000ac00022c7a25 */ /* 0x100fe200078e002e */
[----:B------:R-:W-:Y:S02]  /*4090*/  IADD3 R43, R157, R43, RZ ;  /* 0x0000002b9d2b7210 */ /* 0x000fe40007ffe0ff */
        /* <DEDUP_REMOVED lines=12> */
.L_x_14307:
[----:B01234-:R-:W-:Y:S05]  /*4160*/  BSYNC B0 ;  /* 0x0000000000007941 */ /* 0x01ffea0003800000 */
.L_x_14306:
[----:B------:R0:W1:Y:S01]  /*4170*/  LDS R145, [R28.X4+0x8c0] ;  /* 0x0008c0001c917984 */ /* 0x0000620000004800 */
        /* <DEDUP_REMOVED lines=17> */
.L_x_14309:
[----:B0-----:R-:W-:Y:S05]  /*4290*/  BSYNC B0 ;  /* 0x0000000000007941 */ /* 0x001fea0003800000 */
.L_x_14308:
[----:B------:R0:W2:Y:S01]  /*42a0*/  LDS R141, [R27.X4+0x940] ;  /* 0x000940001b8d7984 */ /* 0x0000a20000004800 */
        /* <DEDUP_REMOVED lines=8> */
.L_x_14311:
[----:B------:R-:W-:Y:S05]  /*4330*/  BSYNC B0 ;  /* 0x0000000000007941 */ /* 0x000fea0003800000 */
.L_x_14310:
        /* <DEDUP_REMOVED lines=9> */
.L_x_14313:
[----:B------:R-:W-:Y:S05]  /*43d0*/  BSYNC B0 ;  /* 0x0000000000007941 */ /* 0x000fea0003800000 */
.L_x_14312:
        /* <DEDUP_REMOVED lines=9> */
.L_x_14315:
[----:B------:R-:W-:Y:S05]  /*4470*/  BSYNC B0 ;  /* 0x0000000000007941 */ /* 0x000fea0003800000 */
.L_x_14314:
        /* <DEDUP_REMOVED lines=9> */
.L_x_14317:
[----:B------:R-:W-:Y:S05]  /*4510*/  BSYNC B0 ;  /* 0x0000000000007941 */ /* 0x000fea0003800000 */
.L_x_14316:
        /* <DEDUP_REMOVED lines=9> */
.L_x_14319:
[----:B------:R-:W-:Y:S05]  /*45b0*/  BSYNC B0 ;  /* 0x0000000000007941 */ /* 0x000fea0003800000 */
.L_x_14318:
        /* <DEDUP_REMOVED lines=9> */
.L_x_14321:
[----:B------:R-:W-:Y:S05]  /*4650*/  BSYNC B0 ;  /* 0x0000000000007941 */ /* 0x000fea0003800000 */
.L_x_14320:
[----:B0-----:R-:W0:Y:S01]  /*4660*/  SHFL.DOWN PT, R41, R132, 0x1, 0x1f ;  /* 0x08201f0084297f89 */ /* 0x001e2200000e0000 */
        /* <DEDUP_REMOVED lines=21> */
[----:B------:R-:W-:Y:S02]  /*47c0*/  FMUL.FTZ R41, R65, R105 ;  /* 0x0000006941297220 */ /* 0x000fe40000410000 */
[----:B-----5:R-:W-:Y:S01]  /*47d0*/  @!P0 FADD.FTZ R124, R124, R43 ;  /* 0x0000002b7c7c8221 */ /* 0x020fe20000010000 */
[----:B------:R-:W-:Y:S01]  /*47e0*/  ISETP.GT.AND P0, PT, R32, 0x17, PT ;  /* 0x000000172000780c */ /* 0x000fe20003f04270 */
[----:B------:R-:W0:Y:S01]  /*47f0*/  SHFL.DOWN PT, R43, R132, 0x8, 0x1f ;  /* 0x09001f00842b7f89 */ /* 0x000e2200000e0000 */
[----:B------:R-:W-:Y:S02]  /*4800*/  FFMA.FTZ R42, R64, R104, -R41 ;  /* 0x00000068402a7223 */ /* 0x000fe40000010829 */
[----:B------:R-:W-:Y:S01]  /*4810*/  FMUL.FTZ R41, R114, R128 ;  /* 0x0000008072297220 */ /* 0x000fe20000410000 */
[----:B------:R-:W5:Y:S01]  /*4820*/  SHFL.DOWN PT, R45, R124, 0x8, 0x1f ;  /* 0x09001f007c2d7f89 */ /* 0x000f6200000e0000 */
[----:B------:R-:W-:Y:S02]  /*4830*/  FMUL.FTZ R104, R118, R104 ;  /* 0x0000006876687220 */ /* 0x000fe40000410000 */
[----:B------:R-:W-:-:S02]  /*4840*/  FMUL.FTZ R42, R125, R42 ;  /* 0x0000002a7d2a7220 */ /* 0x000fc40000410000 */
[----:B------:R-:W-:Y:S02]  /*4850*/  FFMA.FTZ R105, R112, R105, R104 ;  /* 0x0000006970697223 */ /* 0x000fe40000010068 */
[----:B------:R-:W-:Y:S02]  /*4860*/  FFMA.FTZ R40, R127, R40, R42 ;  /* 0x000000287f287223 */ /* 0x000fe4000001002a */
[-C--:B------:R-:W-:Y:S02]  /*4870*/  FFMA.FTZ R8, R13, R105.reuse, R8 ;  /* 0x000000690d087223 */ /* 0x080fe40000010008 */
[----:B------:R-:W-:-:S04]  /*4880*/  FFMA.FTZ R105, R116, R105, R40 ;  /* 0x0000006974697223 */ /* 0x000fc80000010028 */
[----:B------:R-:W-:Y:S02]  /*4890*/  FADD.FTZ R16, R105, R16 ;  /* 0x0000001069107221 */ /* 0x000fe40000010000 */
[----:B0-----:R-:W-:Y:S02]  /*48a0*/  @!P0 FADD.FTZ R132, R132, R43 ;  /* 0x0000002b84848221 */ /* 0x001fe40000010000 */
[C---:B------:R-:W-:Y:S02]  /*48b0*/  FMUL.FTZ R43, R65.reuse, R128 ;  /* 0x00000080412b7220 */ /* 0x040fe40000410000 */
[----:B-----5:R-:W-:Y:S01]  /*48c0*/  @!P0 FADD.FTZ R124, R124, R45 ;  /* 0x0000002d7c7c8221 */ /* 0x020fe20000010000 */
[----:B------:R-:W0:Y:S01]  /*48d0*/  SHFL.DOWN PT, R47, R132, 0x10, 0x1f ;  /* 0x0a001f00842f7f89 */ /* 0x000e2200000e0000 */
[-C--:B------:R-:W-:Y:S01]  /*48e0*/  FMUL.FTZ R45, R65, R126.reuse ;  /* 0x0000007e412d7220 */ /* 0x080fe20000410000 */
[----:B------:R-:W-:Y:S01]  /*48f0*/  ISETP.GT.AND P0, PT, R32, 0xf, PT ;  /* 0x0000000f2000780c */ /* 0x000fe20003f04270 */
[C---:B------:R-:W-:Y:S01]  /*4900*/  FFMA.FTZ R43, R64.reuse, R126, R43 ;  /* 0x0000007e402b7223 */ /* 0x040fe2000001002b */
[----:B----4-:R-:W4:Y:S01]  /*4910*/  SHFL.DOWN PT, R133, R124, 0x10, 0x1f ;  /* 0x0a001f007c857f89 */ /* 0x010f2200000e0000 */
[----:B------:R-:W-:-:S02]  /*4920*/  FFMA.FTZ R128, R64, R128, -R45 ;  /* 0x0000008040807223 */ /* 0x000fc4000001082d */
[----:B------:R-:W-:Y:S02]  /*4930*/  FFMA.FTZ R45, R110, R126, R41 ;  /* 0x0000007e6e2d7223 */ /* 0x000fe40000010029 */
[----:B------:R-:W-:Y:S02]  /*4940*/  FMUL.FTZ R128, R129, R128 ;  /* 0x0000008081807220 */ /* 0x000fe40000410000 */
[C---:B------:R-:W-:Y:S02]  /*4950*/  FMUL.FTZ R41, R65.reuse, R123 ;  /* 0x0000007b41297220 */ /* 0x040fe40000410000 */
[----:B------:R-:W-:Y:S02]  /*4960*/  FFMA.FTZ R128, R130, R43, R128 ;  /* 0x0000002b82807223 */ /* 0x000fe40000010080 */
[----:B------:R-:W-:Y:S02]  /*4970*/  FMUL.FTZ R43, R65, R121 ;  /* 0x00000079412b7220 */ /* 0x000fe40000410000 */
[----:B------:R-:W-:-:S02]  /*4980*/  FFMA.FTZ R40, R64, R122, -R41 ;  /* 0x0000007a40287223 */ /* 0x000fc40000010829 */
[C---:B------:R-:W-:Y:S02]  /*4990*/  FMUL.FTZ R122, R65.reuse, R122 ;  /* 0x0000007a417a7220 */ /* 0x040fe40000410000 */
[-C--:B------:R-:W-:Y:S02]  /*49a0*/  FMUL.FTZ R65, R65, R120.reuse ;  /* 0x0000007841417220 */ /* 0x080fe40000410000 */
[----:B------:R-:W-:Y:S02]  /*49b0*/  FFMA.FTZ R42, R64, R120, -R43 ;  /* 0x00000078402a7223 */ /* 0x000fe4000001082b */
[----:B0-----:R-:W-:Y:S02]  /*49c0*/  @!P0 FADD.FTZ R132, R132, R47 ;  /* 0x0000002f84848221 */ /* 0x001fe40000010000 */
[----:B------:R-:W-:Y:S02]  /*49d0*/  FFMA.FTZ R43, R64, R123, R122 ;  /* 0x0000007b402b7223 */ /* 0x000fe4000001007a */
[----:B----4-:R-:W-:-:S02]  /*49e0*/  @!P0 FADD.FTZ R124, R124, R133 ;  /* 0x000000857c7c8221 */ /* 0x010fc40000010000 */
[----:B------:R-:W-:Y:S01]  /*49f0*/  FMUL.FTZ R131, R131, R40 ;  /* 0x0000002883837220 */ /* 0x000fe20000410000 */
[----:B------:R-:W-:Y:S01]  /*4a00*/  MOV R40, R132 ;  /* 0x0000008400287202 */ /* 0x000fe20000000f00 */
[----:B------:R-:W-:Y:S01]  /*4a10*/  FMUL.FTZ R120, R109, R120 ;  /* 0x000000786d787220 */ /* 0x000fe20000410000 */
[----:B------:R-:W-:Y:S01]  /*4a20*/  MOV R41, R124 ;  /* 0x0000007c00297202 */ /* 0x000fe20000000f00 */
[----:B------:R-:W-:Y:S02]  /*4a30*/  FFMA.FTZ R64, R64, R121, R65 ;  /* 0x0000007940407223 */ /* 0x000fe40000010041 */
[----:B------:R-:W-:Y:S02]  /*4a40*/  FMUL.FTZ R42, R107, R42 ;  /* 0x0000002a6b2a7220 */ /* 0x000fe40000410000 */
        /* <DEDUP_REMOVED lines=20> */
.L_x_14323:
[----:B0-----:R-:W-:Y:S05]  /*4b90*/  BSYNC B0 ;  /* 0x0000000000007941 */ /* 0x001fea0003800000 */
.L_x_14322:
[----:B------:R-:W-:Y:S02]  /*4ba0*/  IADD3 R2, R2, 0x1, RZ ;  /* 0x0000000102027810 */ /* 0x000fe40007ffe0ff */
[----:B------:R-:W-:Y:S02]  /*4bb0*/  IADD3 R3, P1, R3, 0x1, RZ ;  /* 0x0000000103037810 */ /* 0x000fe40007f3e0ff */
[----:B------:R-:W-:Y:S02]  /*4bc0*/  ISETP.GE.AND P0, PT, R2, c[0x0][0x16c], PT ;  /* 0x00005b0002007a0c */ /* 0x000fe40003f06270 */
[----:B------:R-:W-:-:S11]  /*4bd0*/  IADD3.X R0, RZ, R0, RZ, P1, !PT ;  /* 0x00000000ff007210 */ /* 0x000fd60000ffe4ff */
[----:B------:R-:W-:Y:S01]  /*4be0*/  @P0 CALL.REL.NOINC `(.L_x_14293) ;  /* 0x0000001000000944 */ /* 0x000fe20003c00000 */
[----:B------:R-:W-:Y:S05]  /*4bf0*/  BRA `(.L_x_14324) ;  /* 0xffffce9000007947 */ /* 0x000fea000383ffff */
.L_x_14293:
[----:B------:R-:W0:Y:S01]  /*4c00*/  F2F.F16.F32 R2, R9 ;  /* 0x0000000900027304 */ /* 0x000e220000200800 */
[----:B------:R-:W-:Y:S01]  /*4c10*/  BAR.SYNC.DEFER_BLOCKING 0x0 ;  /* 0x0000000000007b1d */ /* 0x000fe20000010000 */
[----:B------:R-:W-:Y:S01]  /*4c20*/  IMAD R15, R61, c[0x0][0x300], RZ ;  /* 0x0000c0003d0f7a24 */ /* 0x000fe200078e02ff */
[----:B------:R-:W-:Y:S01]  /*4c30*/  ISETP.GT.AND P5, PT, R33, 0x1, PT ;  /* 0x000000012100780c */ /* 0x000fe20003fa4270 */
[----:B------:R-:W-:Y:S01]  /*4c40*/  UIADD3 UR4, UR4, -0x100, URZ ;  /* 0xffffff0004047890 */ /* 0x000fe2000fffe03f */
[----:B------:R-:W-:Y:S01]  /*4c50*/  IADD3 R35, P1, R35, -0x200, RZ ;  /* 0xfffffe0023237810 */ /* 0x000fe20007f3e0ff */
[----:B------:R-:W-:Y:S01]  /*4c60*/  IMAD R15, R62, c[0x0][0x304], R15 ;  /* 0x0000c1003e0f7a24 */ /* 0x000fe200078e020f */
[----:B------:R-:W-:Y:S01]  /*4c70*/  IADD3 R48, P2, R48, -0x100, RZ ;  /* 0xffffff0030307810 */ /* 0x000fe20007f5e0ff */
[----:B------:R-:W-:Y:S01]  /*4c80*/  F2F.F16.F32 R10, R10 ;  /* 0x0000000a000a7304 */ /* 0x000fe20000200800 */
[----:B------:R-:W-:Y:S02]  /*4c90*/  IADD3 R50, P3, R50, -0x100, RZ ;  /* 0xffffff0032327810 */ /* 0x000fe40007f7e0ff */
[----:B------:R-:W-:-:S02]  /*4ca0*/  IADD3 R38, P4, R38, -0x100, RZ ;  /* 0xffffff0026267810 */ /* 0x000fc40007f9e0ff */
[----:B------:R-:W-:Y:S02]  /*4cb0*/  IADD3 R33, R33, -0x1, RZ ;  /* 0xffffffff21217810 */ /* 0x000fe40007ffe0ff */
[----:B------:R-:W-:Y:S01]  /*4cc0*/  IADD3.X R34, R34, -0x1, RZ, P1, !PT ;  /* 0xffffffff22227810 */ /* 0x000fe20000ffe4ff */
[----:B------:R-:W4:Y:S01]  /*4cd0*/  F2F.F16.F32 R5, R8 ;  /* 0x0000000800057304 */ /* 0x000f220000200800 */
[----:B0-----:R-:W-:Y:S01]  /*4ce0*/  IMAD.WIDE.U32 R2, R2, 0x10000, RZ ;  /* 0x0001000002027825 */ /* 0x001fe200078e00ff */
[----:B------:R-:W-:Y:S02]  /*4cf0*/  IADD3.X R49, R49, -0x1, RZ, P2, !PT ;  /* 0xffffffff31317810 */ /* 0x000fe400017fe4ff */
[----:B------:R-:W-:Y:S02]  /*4d00*/  IADD3.X R51, R51, -0x1, RZ, P3, !PT ;  /* 0xffffffff33337810 */ /* 0x000fe40001ffe4ff */
[----:B------:R-:W-:Y:S02]  /*4d10*/  IADD3.X R39, R39, -0x1, RZ, P4, !PT ;  /* 0xffffffff27277810 */ /* 0x000fe400027fe4ff */
[----:B------:R-:W0:Y:S01]  /*4d20*/  F2F.F16.F32 R11, R11 ;  /* 0x0000000b000b7304 */ /* 0x000e220000200800 */
[----:B----4-:R-:W-:-:S07]  /*4d30*/  PRMT R5, R10, 0x5410, R5 ;  /* 0x000054100a057816 */ /* 0x010fce0000000005 */
[----:B------:R-:W4:Y:S01]  /*4d40*/  F2F.F16.F32 R0, R18 ;  /* 0x0000001200007304 */ /* 0x000f220000200800 */
        /* <DEDUP_REMOVED lines=8> */
[----:B------:R-:W5:Y:S01]  /*4dd0*/  LDS.64 R2, [R32.X8] ;  /* 0x0000000020027984 */ /* 0x000f620000008a00 */
[----:B------:R-:W3:Y:S01]  /*4de0*/  F2F.F16.F32 R10, R16 ;  /* 0x00000010000a7304 */ /* 0x000ee20000200800 */
[----:B------:R-:W-:Y:S01]  /*4df0*/  IADD3 R5, R5, R11, RZ ;  /* 0x0000000b05057210 */ /* 0x000fe20007ffe0ff */
[----:B------:R-:W-:-:S04]  /*4e00*/  IMAD R11, R61, c[0x0][0x2e0], RZ ;  /* 0x0000b8003d0b7a24 */ /* 0x000fc800078e02ff */
[C---:B------:R-:W-:Y:S02]  /*4e10*/  IMAD R11, R62.reuse, c[0x0][0x2e4], R11 ;  /* 0x0000b9003e0b7a24 */ /* 0x040fe400078e020b */
[----:B------:R2:W1:Y:S01]  /*4e20*/  F2F.F16.F32 R13, R19 ;  /* 0x00000013000d7304 */ /* 0x0004620000200800 */
[----:B0-----:R-:W-:-:S04]  /*4e30*/  IMAD.WIDE.U32 R6, R62, c[0x0][0x2e0], R4 ;  /* 0x0000b8003e067a25 */ /* 0x001fc800078e0004 */
[----:B----4-:R-:W-:Y:S01]  /*4e40*/  IMAD.WIDE.U32 R4, R0, 0x10000, RZ ;  /* 0x0001000000047825 */ /* 0x010fe200078e00ff */
[----:B------:R-:W-:Y:S02]  /*4e50*/  IADD3 R7, R7, R11, RZ ;  /* 0x0000000b07077210 */ /* 0x000fe40007ffe0ff */
[----:B------:R-:W-:Y:S01]  /*4e60*/  LEA R8, P0, R6, c[0x0][0x330], 0x1 ;  /* 0x0000cc0006087a11 */ /* 0x000fe200078008ff */
[----:B--2---:R-:W-:Y:S01]  /*4e70*/  FADD.FTZ R19, R54, R19 ;  /* 0x0000001336137221 */ /* 0x004fe20000010000 */
[----:B---3--:R-:W-:Y:S02]  /*4e80*/  PRMT R11, R9, 0x5410, R10 ;  /* 0x00005410090b7816 */ /* 0x008fe4000000000a */
[----:B------:R-:W-:Y:S01]  /*4e90*/  LEA.HI.X R9, R6, c[0x0][0x334], R7, 0x1, P0 ;  /* 0x0000cd0006097a11 */ /* 0x000fe200000f0c07 */
[----:B------:R-:W-:Y:S01]  /*4ea0*/  FADD.FTZ R18, R19, R18 ;  /* 0x0000001213127221 */ /* 0x000fe20000010000 */
[----:B------:R-:W-:Y:S02]  /*4eb0*/  LOP3.LUT R11, R11, R5, RZ, 0xfc, !PT ;  /* 0x000000050b0b7212 */ /* 0x000fe400078efcff */
[----:B-1----:R-:W-:Y:S01]  /*4ec0*/  LOP3.LUT R10, R4, R13, RZ, 0xfc, !PT ;  /* 0x0000000d040a7212 */ /* 0x002fe200078efcff */
[----:B------:R-:W-:-:S04]  /*4ed0*/  IMAD.WIDE R4, R52, 0x8, R8 ;  /* 0x0000000834047825 */ /* 0x000fc800078e0208 */
[----:B------:R-:W-:Y:S02]  /*4ee0*/  IMAD R13, R57, c[0x0][0x2f8], RZ ;  /* 0x0000be00390d7a24 */ /* 0x000fe400078e02ff */
[----:B------:R-:W-:-:S04]  /*4ef0*/  IMAD.WIDE.U32 R8, R58, c[0x0][0x2f8], R94 ;  /* 0x0000be003a087a25 */ /* 0x000fc800078e005e */
[----:B------:R-:W-:Y:S02]  /*4f00*/  IMAD R13, R58, c[0x0][0x2fc], R13 ;  /* 0x0000bf003a0d7a24 */ /* 0x000fe400078e020d */
[----:B------:R-:W-:Y:S01]  /*4f10*/  FADD.FTZ R17, R18, R17 ;  /* 0x0000001112117221 */ /* 0x000fe20000010000 */
[----:B-----5:R0:W-:Y:S02]  /*4f20*/  STG.E.64 [R4.64], R2 ;  /* 0x0000000204007986 */ /* 0x0201e4000c101b0a */
[----:B------:R-:W-:Y:S01]  /*4f30*/  IADD3 R9, R9, R13, RZ ;  /* 0x0000000d09097210 */ /* 0x000fe20007ffe0ff */
[----:B------:R-:W-:Y:S01]  /*4f40*/  FADD.FTZ R54, R17, R16 ;  /* 0x0000001011367221 */ /* 0x000fe20000010000 */
        /* <DEDUP_REMOVED lines=14> */
.L_x_14291:
        /* <DEDUP_REMOVED lines=24> */
.L_x_14327:
[----:B0-----:R-:W-:Y:S05]  /*51b0*/  BSYNC B0 ;  /* 0x0000000000007941 */ /* 0x001fea0003800000 */
.L_x_14326:
        /* <DEDUP_REMOVED lines=23> */
.L_x_14329:
[----:B------:R-:W1:Y:S02]  /*5330*/  S2R R9, SR_TID.X ;  /* 0x0000000000097919 */ /* 0x000e640000002100 */
.L_x_14330:
[----:B0-----:R-:W-:Y:S05]  /*5340*/  BSYNC B0 ;  /* 0x0000000000007941 */ /* 0x001fea0003800000 */
.L_x_14328:
[----:B-1----:R-:W-:-:S13]  /*5350*/  ISETP.GE.AND P0, PT, R9, c[0x0][0x16c], PT ;  /* 0x00005b0009007a0c */ /* 0x002fda0003f06270 */
[----:B------:R-:W-:Y:S05]  /*5360*/  @P0 EXIT ;  /* 0x000000000000094d */ /* 0x000fea0003800000 */
[----:B------:R-:W-:Y:S02]  /*5370*/  IMAD R61, R61, c[0x0][0x288], RZ ;  /* 0x0000a2003d3d7a24 */ /* 0x000fe400078e02ff */
[----:B------:R-:W-:-:S04]  /*5380*/  IMAD.WIDE.U32 R4, R62, c[0x0][0x288], RZ ;  /* 0x0000a2003e047a25 */ /* 0x000fc800078e00ff */
[----:B------:R-:W-:-:S05]  /*5390*/  IMAD R13, R62, c[0x0][0x28c], R61 ;  /* 0x0000a3003e0d7a24 */ /* 0x000fca00078e023d */
[----:B------:R-:W-:Y:S02]  /*53a0*/  IADD3 R13, R5, R13, RZ ;  /* 0x0000000d050d7210 */ /* 0x000fe40007ffe0ff */
.L_x_14331:
        /* <DEDUP_REMOVED lines=17> */
.L_x_14332:
        /* <DEDUP_REMOVED lines=12> */
.L_x_14781:


//--------------------- .text._Z25selective_scan_bwd_kernelI32Selective_Scan_bwd_kernel_traitsILi32ELi4ELb1ELb1ELb1ELb1ELb0EN3c104HalfENS1_7complexIfEEEEv12SSMParamsBwd --------------------------
	.section	.text._Z25selective_scan_bwd_kernelI32Selective_Scan_bwd_kernel_traitsILi32ELi4ELb1ELb1ELb1ELb1ELb0EN3c104HalfENS1_7complexIfEEEEv12SSMParamsBwd,"ax",@progbits
	.sectioninfo	@"SHI_REGISTERS=158"
	.align	128
        .global         _Z25selective_scan_bwd_kernelI32Selective_Scan_bwd_kernel_traitsILi32ELi4ELb1ELb1ELb1ELb1ELb0EN3c104HalfENS1_7complexIfEEEEv12SSMParamsBwd
        .type           _Z25selective_scan_bwd_kernelI32Selective_Scan_bwd_kernel_traitsILi32ELi4ELb1ELb1ELb1ELb1ELb0EN3c104HalfENS1_7complexIfEEEEv12SSMParamsBwd,@function
        .size           _Z25selective_scan_bwd_kernelI32Selective_Scan_bwd_kernel_traitsILi32ELi4ELb1ELb1ELb1ELb1ELb0EN3c104HalfENS1_7complexIfEEEEv12SSMParamsBwd,(.L_x_14782 - _Z25selective_scan_bwd_kernelI32Selective_Scan_bwd_kernel_traitsILi32ELi4ELb1ELb1ELb1ELb1ELb0EN3c104HalfENS1_7complexIfEEEEv12SSMParamsBwd)
        .other          _Z25selective_scan_bwd_kernelI32Selective_Scan_bwd_kernel_traitsILi32ELi4ELb1ELb1ELb1ELb1ELb0EN3c104HalfENS1_7complexIfEEEEv12SSMParamsBwd,@"STO_CUDA_ENTRY STV_DEFAULT"
_Z25selective_scan_bwd_kernelI32Selective_Scan_bwd_kernel_traitsILi32ELi4ELb1ELb1ELb1ELb1ELb0EN3c104HalfENS1_7complexIfEEEEv12SSMParamsBwd:
.text._Z25selective_scan_bwd_kernelI32Selective_Scan_bwd_kernel_traitsILi32ELi4ELb1ELb1ELb1ELb1ELb0EN3c104HalfENS1_7complexIfEEEEv12SSMParamsBwd:
        /* <DEDUP_REMOVED lines=127> */
[----:B------:R-:W-:Y:S01]  /*07f0*/  UMOV UR4, URZ ;  /* 0x0000003f00047c82 */ /* 0x000fe20008000000 */
[----:B------:R-:W1:Y:S01]  /*0800*/  S2R R31, SR_LANEID ;  /* 0x00000000001f7919 */ /* 0x000e620000000000 */
[----:B0-----:R-:W-:-:S02]  /*0810*/  LOP3.LUT R0, R49, 0xffffffe0, RZ, 0xc0, !PT ;  /* 0xffffffe031007812 */ /* 0x001fc400078ec0ff */
[C---:B------:R-:W-:Y:S02]  /*0820*/  SHF.L.U32 R28, R49.reuse, 0x3, RZ ;  /* 0x00000003311c7819 */ /* 0x040fe400000006ff */
[C---:B------:R-:W-:Y:S02]  /*0830*/  LOP3.LUT R3, R0.reuse, 0x1f, R49, 0xf8, !PT ;  /* 0x0000001f00037812 */ /* 0x040fe400078ef831 */
[C---:B------:R-:W-:Y:S02]  /*0840*/  IADD3 R26, R49.reuse, 0x60, RZ ;  /* 0x00000060311a7810 */ /* 0x040fe40007ffe0ff */
[----:B------:R-:W-:Y:S02]  /*0850*/  IADD3 R3, R0, R3, RZ ;  /* 0x0000000300037210 */ /* 0x000fe40007ffe0ff */
[C---:B------:R-:W-:Y:S02]  /*0860*/  IADD3 R0, R49.reuse, 0x40, RZ ;  /* 0x0000004031007810 */ /* 0x040fe40007ffe0ff */
[----:B------:R-:W-:-:S02]  /*0870*/  IADD3 R2, R49, 0x80, RZ ;  /* 0x0000008031027810 */ /* 0x000fc40007ffe0ff */
[----:B------:R-:W-:Y:S02]  /*0880*/  LEA.HI.SX32 R27, R0, R49, 0x1b ;  /* 0x00000031001b7211 */ /* 0x000fe400078fdaff */
[C---:B------:R-:W-:Y:S02]  /*0890*/  IADD3 R24, R49.reuse, 0xa0, RZ ;  /* 0x000000a031187810 */ /* 0x040fe40007ffe0ff */
[C---:B------:R-:W-:Y:S02]  /*08a0*/  IADD3 R4, R49.reuse, 0xc0, RZ ;  /* 0x000000c031047810 */ /* 0x040fe40007ffe0ff */
[C---:B------:R-:W-:Y:S02]  /*08b0*/  IADD3 R22, R49.reuse, 0xe0, RZ ;  /* 0x000000e031167810 */ /* 0x040fe40007ffe0ff */
[----:B------:R-:W-:Y:S02]  /*08c0*/  SHF.R.S32.HI R0, RZ, 0x1f, R3 ;  /* 0x0000001fff007819 */ /* 0x000fe40000011403 */
[----:B------:R-:W-:-:S02]  /*08d0*/  LOP3.LUT R30, R49, 0x1f, RZ, 0xc0, !PT ;  /* 0x0000001f311e7812 */ /* 0x000fc400078ec0ff */
[-C--:B------:R-:W-:Y:S02]  /*08e0*/  LEA.HI.SX32 R29, R49, R49.reuse, 0x1b ;  /* 0x00000031311d7211 */ /* 0x080fe400078fdaff */
[----:B------:R-:W-:Y:S02]  /*08f0*/  LEA.HI.SX32 R28, R28, R28, 0x1b ;  /* 0x0000001c1c1c7211 */ /* 0x000fe400078fdaff */
[-C--:B------:R-:W-:Y:S02]  /*0900*/  LEA.HI.SX32 R26, R26, R49.reuse, 0x1b ;  /* 0x000000311a1a7211 */ /* 0x080fe400078fdaff */
[-C--:B------:R-:W-:Y:S02]  /*0910*/  LEA.HI.SX32 R25, R2, R49.reuse, 0x1b ;  /* 0x0000003102197211 */ /* 0x080fe400078fdaff */
[-C--:B------:R-:W-:Y:S02]  /*0920*/  LEA.HI.SX32 R24, R24, R49.reuse, 0x1b ;  /* 0x0000003118187211 */ /* 0x080fe400078fdaff */
[----:B------:R-:W-:-:S02]  /*0930*/  LEA.HI.SX32 R23, R4, R49, 0x1b ;  /* 0x0000003104177211 */ /* 0x000fc400078fdaff */
[----:B------:R-:W-:Y:S02]  /*0940*/  LEA.HI.SX32 R22, R22, R49, 0x1b ;  /* 0x0000003116167211 */ /* 0x000fe400078fdaff */
[C---:B------:R-:W-:Y:S02]  /*0950*/  SHF.L.U64.HI R21, R3.reuse, 0x3, R0 ;  /* 0x0000000303157819 */ /* 0x040fe40000010200 */
[----:B-1----:R-:W-:Y:S02]  /*0960*/  SHF.L.U32 R20, R3, 0x3, RZ ;  /* 0x0000000303147819 */ /* 0x002fe400000006ff */
.L_x_14374:
        /* <DEDUP_REMOVED lines=8> */
[----:B------:R-:W1:Y:S04]  /*09f0*/  LDS.64 R94, [R31.X8] ;  /* 0x000000001f5e7984 */ /* 0x000e680000008a00 */
[----:B------:R-:W-:Y:S06]  /*0a00*/  BAR.SYNC.DEFER_BLOCKING 0x0 ;  /* 0x0000000000007b1d */ /* 0x000fec0000010000 */
[----:B------:R-:W2:Y:S01]  /*0a10*/  LDG.E.64 R4, [R4.64] ;  /* 0x0000000a04047981 */ /* 0x000ea2000c1e1b00 */
[----:B0-----:R-:W-:-:S02]  /*0a20*/  MOV R2, R38 ;  /* 0x0000002600027202 */ /* 0x001fc40000000f00 */
[----:B------:R-:W-:-:S05]  /*0a30*/  MOV R3, R37 ;  /* 0x0000002500037202 */ /* 0x000fca0000000f00 */
[----:B------:R-:W-:Y:S01]  /*0a40*/  IMAD.WIDE R8, R49, 0x8, R2 ;  /* 0x0000000831087825 */ /* 0x000fe200078e0202 */
[----:B--2---:R-:W-:Y:S01]  /*0a50*/  STS.64 [R31.X8], R4 ;  /* 0x000000041f007388 */ /* 0x004fe20000008a00 */
[----:B------:R-:W-:-:S06]  /*0a60*/  NOP ;  /* 0x0000000000007918 */ /* 0x000fcc0000000000 */
[----:B------:R-:W0:Y:S04]  /*0a70*/  LDS.64 R18, [R31.X8] ;  /* 0x000000001f127984 */ /* 0x000e280000008a00 */
[----:B------:R-:W-:Y:S06]  /*0a80*/  BAR.SYNC.DEFER_BLOCKING 0x0 ;  /* 0x0000000000007b1d */ /* 0x000fec0000010000 */
[----:B------:R-:W2:Y:S01]  /*0a90*/  LDG.E.64 R8, [R8.64] ;  /* 0x0000000a08087981 */ /* 0x000ea2000c1e1b00 */
[----:B-1----:R-:W-:Y:S01]  /*0aa0*/  HADD2.F32 R0, -RZ, R94.H0_H0 ;  /* 0x2000005eff007230 */ /* 0x002fe20000004100 */
[----:B------:R-:W-:Y:S01]  /*0ab0*/  BSSY B0, `(.L_x_14334) ;  /* 0x000003c000007945 */ /* 0x000fe20003800000 */
[----:B0-----:R-:W-:Y:S01]  /*0ac0*/  HADD2.F32 R3, -RZ, R18.H0_H0 ;  /* 0x20000012ff037230 */ /* 0x001fe20000004100 */
[----:B------:R-:W-:-:S02]  /*0ad0*/  SHF.R.U64 R2, R18, 0x10, R19 ;  /* 0x0000001012027819 */ /* 0x000fc40000001213 */
[----:B------:R-:W-:Y:S01]  /*0ae0*/  SHF.R.U32.HI R17, RZ, 0x10, R19 ;  /* 0x00000010ff117819 */ /* 0x000fe20000011613 */
[----:B------:R-:W-:Y:S01]  /*0af0*/  HADD2.F32 R19, -RZ, R19.H0_H0 ;  /* 0x20000013ff137230 */ /* 0x000fe20000004100 */
[--C-:B-----5:R-:W-:Y:S01]  /*0b00*/  FADD.FTZ R18, R3, R56.reuse ;  /* 0x0000003803127221 */ /* 0x120fe20000010000 */
[----:B------:R-:W-:Y:S02]  /*0b10*/  HADD2.F32 R5, -RZ, R2.H0_H0 ;  /* 0x20000002ff057230 */ /* 0x000fe40000004100 */
[----:B------:R-:W-:Y:S01]  /*0b20*/  HADD2.F32 R17, -RZ, R17.H0_H0 ;  /* 0x20000011ff117230 */ /* 0x000fe20000004100 */
[--C-:B------:R-:W-:Y:S01]  /*0b30*/  FADD.FTZ R19, R19, R56.reuse ;  /* 0x0000003813137221 */ /* 0x100fe20000010000 */
[----:B------:R-:W-:Y:S01]  /*0b40*/  FSETP.GTU.FTZ.AND P2, PT, R18, 20, PT ;  /* 0x41a000001200780b */ /* 0x000fe20003f5c000 */
[--C-:B------:R-:W-:Y:S01]  /*0b50*/  FADD.FTZ R16, R5, R56.reuse ;  /* 0x0000003805107221 */ /* 0x100fe20000010000 */
[----:B------:R-:W-:Y:S01]  /*0b60*/  SHF.R.U64 R5, R94, 0x10, R95 ;  /* 0x000000105e057819 */ /* 0x000fe2000000125f */
[----:B------:R-:W-:Y:S01]  /*0b70*/  FADD.FTZ R17, R17, R56 ;  /* 0x0000003811117221 */ /* 0x000fe20000010000 */
[----:B------:R-:W-:-:S02]  /*0b80*/  FSETP.GTU.FTZ.AND P0, PT, R19, 20, PT ;  /* 0x41a000001300780b */ /* 0x000fc40003f1c000 */
[----:B------:R-:W-:Y:S01]  /*0b90*/  FSETP.GTU.FTZ.AND P3, PT, R16, 20, PT ;  /* 0x41a000001000780b */ /* 0x000fe20003f7c000 */
[----:B------:R-:W-:Y:S01]  /*0ba0*/  HADD2.F32 R5, -RZ, R5.H0_H0 ;  /* 0x20000005ff057230 */ /* 0x000fe20000004100 */
[----:B------:R-:W-:Y:S01]  /*0bb0*/  FSETP.GTU.FTZ.AND P1, PT, R17, 20, PT ;  /* 0x41a000001100780b */ /* 0x000fe20003f3c000 */
[----:B--2---:R0:W-:Y:S01]  /*0bc0*/  STS.64 [R31.X8], R8 ;  /* 0x000000081f007388 */ /* 0x0041e20000008a00 */
[----:B------:R-:W-:-:S06]  /*0bd0*/  NOP ;  /* 0x0000000000007918 */ /* 0x000fcc0000000000 */
[----:B------:R-:W1:Y:S01]  /*0be0*/  LDS.64 R10, [R31.X8] ;  /* 0x000000001f0a7984 */ /* 0x000e620000008a00 */
[----:B0-----:R-:W-:Y:S02]  /*0bf0*/  HADD2.F32 R8, -RZ, R95.H0_H0 ;  /* 0x2000005fff087230 */ /* 0x001fe40000004100 */
[----:B-1----:R-:W-:Y:S01]  /*0c00*/  HADD2.F32 R7, -RZ, R10.H0_H0 ;  /* 0x2000000aff077230 */ /* 0x002fe20000004100 */
[--C-:B------:R-:W-:Y:S02]  /*0c10*/  SHF.R.U64 R6, R10, 0x10, R11.reuse ;  /* 0x000000100a067819 */ /* 0x100fe4000000120b */
[----:B------:R-:W-:Y:S02]  /*0c20*/  SHF.R.U32.HI R44, RZ, 0x10, R11 ;  /* 0x00000010ff2c7819 */ /* 0x000fe4000001160b */
[----:B------:R-:W-:Y:S01]  /*0c30*/  FFMA.FTZ R9, R7, R0, R50 ;  /* 0x0000000007097223 */ /* 0x000fe20000010032 */
[----:B------:R-:W-:Y:S01]  /*0c40*/  HADD2.F32 R0, -RZ, R11.H0_H0 ;  /* 0x2000000bff007230 */ /* 0x000fe20000004100 */
[----:B------:R-:W-:Y:S01]  /*0c50*/  SHF.R.U32.HI R50, RZ, 0x10, R95 ;  /* 0x00000010ff327819 */ /* 0x000fe2000001165f */
        /* <DEDUP_REMOVED lines=33> */
.L_x_14335:
[----:B------:R-:W-:Y:S05]  /*0e70*/  BSYNC B0 ;  /* 0x0000000000007941 */ /* 0x000fea0003800000 */
.L_x_14334:
        /* <DEDUP_REMOVED lines=33> */
.L_x_14337:
[----:B------:R-:W-:Y:S05]  /*1090*/  BSYNC B0 ;  /* 0x0000000000007941 */ /* 0x000fea0003800000 */
.L_x_14336:
        /* <DEDUP_REMOVED lines=33> */
.L_x_14339:
[----:B------:R-:W-:Y:S05]  /*12b0*/  BSYNC B0 ;  /* 0x0000000000007941 */ /* 0x000fea0003800000 */
.L_x_14338:
        /* <DEDUP_REMOVED lines=33> */
.L_x_14341:
[----:B------:R-:W-:Y:S05]  /*14d0*/  BSYNC B0 ;  /* 0x0000000000007941 */ /* 0x000fea0003800000 */
.L_x_14340:
[----:B------:R-:W-:Y:S01]  /*14e0*/  MOV R2, c[0x0][0x16c] ;  /* 0x00005b0000027a02 */ /* 0x000fe20000000f00 */
[----:B------:R-:W-:Y:S01]  /*14f0*/  FFMA.FTZ R5, R6, R5, R9 ;  /* 0x0000000506057223 */ /* 0x000fe20000010009 */
[----:B------:R-:W-:Y:S01]  /*1500*/  HADD2.F32 R50, -RZ, R50.H0_H0 ;  /* 0x20000032ff327230 */ /* 0x000fe20000004100 */
[----:B------:R-:W-:Y:S01]  /*1510*/  BAR.SYNC.DEFER_BLOCKING 0x0 ;  /* 0x0000000000007b1d */ /* 0x000fe20000010000 */
[----:B------:R-:W-:Y:S01]  /*1520*/  ISETP.GE.AND P0, PT, R2, 0x1, PT ;  /* 0x000000010200780c */ /* 0x000fe20003f06270 */
[----:B------:R-:W-:Y:S01]  /*1530*/  HADD2.F32 R44, -RZ, R44.H0_H0 ;  /* 0x2000002cff2c7230 */ /* 0x000fe20000004100 */
        /* <DEDUP_REMOVED lines=13> */
[----:B------:R-:W-:Y:S02]  /*1610*/  MOV R42, c[0x0][0x2bc] ;  /* 0x0000af00002a7a02 */ /* 0x000fe40000000f00 */
[----:B------:R-:W-:-:S02]  /*1620*/  SHF.R.U32.HI R4, RZ, 0x1, R40 ;  /* 0x00000001ff047819 */ /* 0x000fc40000011628 */
[----:B------:R-:W-:Y:S02]  /*1630*/  MOV R15, c[0x0][0x2b8] ;  /* 0x0000ae00000f7a02 */ /* 0x000fe40000000f00 */
[----:B------:R-:W-:Y:S01]  /*1640*/  SHF.R.U32.HI R2, RZ, 0x1, R42 ;  /* 0x00000001ff027819 */ /* 0x000fe2000001162a */
[-C--:B------:R-:W-:Y:S01]  /*1650*/  IMAD R5, R4, R55.reuse, RZ ;  /* 0x0000003704057224 */ /* 0x080fe200078e02ff */
[----:B------:R-:W-:Y:S01]  /*1660*/  SHF.R.U64 R3, R3, 0x1, R40 ;  /* 0x0000000103037819 */ /* 0x000fe20000001228 */
[----:B------:R-:W-:Y:S01]  /*1670*/  IMAD R40, R52, c[0x0][0x2a0], RZ ;  /* 0x0000a80034287a24 */ /* 0x000fe200078e02ff */
[----:B------:R-:W-:Y:S01]  /*1680*/  SHF.R.U64 R4, R15, 0x1, R42 ;  /* 0x000000010f047819 */ /* 0x000fe2000000122a */
[----:B------:R-:W-:Y:S02]  /*1690*/  IMAD R41, R2, R55, RZ ;  /* 0x0000003702297224 */ /* 0x000fe400078e02ff */
[----:B------:R-:W-:Y:S02]  /*16a0*/  IMAD R15, R54, R3, R5 ;  /* 0x00000003360f7224 */ /* 0x000fe400078e0205 */
[----:B------:R-:W-:-:S04]  /*16b0*/  IMAD.WIDE.U32 R2, R3, R55, RZ ;  /* 0x0000003703027225 */ /* 0x000fc800078e00ff */
[----:B------:R-:W-:Y:S01]  /*16c0*/  IMAD R41, R54, R4, R41 ;  /* 0x0000000436297224 */ /* 0x000fe200078e0229 */
[----:B------:R-:W-:Y:S01]  /*16d0*/  IADD3 R3, R3, R15, RZ ;  /* 0x0000000f03037210 */ /* 0x000fe20007ffe0ff */
[----:B------:R-:W-:-:S04]  /*16e0*/  IMAD.WIDE.U32 R4, R4, R55, RZ ;  /* 0x0000003704047225 */ /* 0x000fc800078e00ff */
[----:B------:R-:W-:Y:S01]  /*16f0*/  IMAD R42, R52, c[0x0][0x2c0], RZ ;  /* 0x0000b000342a7a24 */ /* 0x000fe200078e02ff */
[----:B------:R-:W-:Y:S01]  /*1700*/  IADD3 R5, R5, R41, RZ ;  /* 0x0000002905057210 */ /* 0x000fe20007ffe0ff */
        /* <DEDUP_REMOVED lines=38> */
[----:B------:R-:W-:Y:S01]  /*1970*/  IADD3 R66, P6, R4, -0x80, RZ ;  /* 0xffffff8004427810 */ /* 0x000fe20007fde0ff */
[----:B------:R-:W-:Y:S01]  /*1980*/  FADD.FTZ R4, R44, R44 ;  /* 0x0000002c2c047221 */ /* 0x000fe20000010000 */
[C---:B------:R-:W-:Y:S02]  /*1990*/  IADD3.X R79, R5.reuse, -0x1, RZ, P0, !PT ;  /* 0xffffffff054f7810 */ /* 0x040fe400007fe4ff */
[C---:B------:R-:W-:Y:S02]  /*19a0*/  IADD3.X R77, R5.reuse, -0x1, RZ, P1, !PT ;  /* 0xffffffff054d7810 */ /* 0x040fe40000ffe4ff */
[----:B------:R-:W-:-:S02]  /*19b0*/  IADD3.X R75, R5, -0x1, RZ, P2, !PT ;  /* 0xffffffff054b7810 */ /* 0x000fc400017fe4ff */
[C---:B------:R-:W-:Y:S02]  /*19c0*/  IADD3.X R73, R5.reuse, -0x1, RZ, P3, !PT ;  /* 0xffffffff05497810 */ /* 0x040fe40001ffe4ff */
[C---:B------:R-:W-:Y:S02]  /*19d0*/  IADD3.X R71, R5.reuse, -0x1, RZ, P4, !PT ;  /* 0xffffffff05477810 */ /* 0x040fe400027fe4ff */
[C---:B------:R-:W-:Y:S02]  /*19e0*/  IADD3.X R69, R5.reuse, -0x1, RZ, P5, !PT ;  /* 0xffffffff05457810 */ /* 0x040fe40002ffe4ff */
[----:B------:R-:W-:Y:S01]  /*19f0*/  IADD3.X R67, R5, -0x1, RZ, P6, !PT ;  /* 0xffffffff05437810 */ /* 0x000fe200037fe4ff */
[----:B------:R-:W-:Y:S01]  /*1a00*/  FADD.FTZ R5, R0, R0 ;  /* 0x0000000000057221 */ /* 0x000fe20000010000 */
[----:B------:R-:W-:Y:S02]  /*1a10*/  MOV R0, RZ ;  /* 0x000000ff00007202 */ /* 0x000fe40000000f00 */
.L_x_14373:
[----:B------:R-:W-:Y:S01]  /*1a20*/  SHF.R.S32.HI R138, RZ, 0x1f, R2 ;  /* 0x0000001fff8a7819 */ /* 0x000fe20000011402 */
[----:B------:R-:W-:-:S04]  /*1a30*/  IMAD.WIDE.U32 R42, R2, c[0x0][0x1a0], RZ ;  /* 0x00006800022a7a25 */ /* 0x000fc800078e00ff */
[----:B------:R-:W-:-:S04]  /*1a40*/  IMAD R41, R138, c[0x0][0x1a0], RZ ;  /* 0x000068008a297a24 */ /* 0x000fc800078e02ff */
[----:B------:R-:W-:Y:S01]  /*1a50*/  IMAD R45, R2, c[0x0][0x1a4], R41 ;  /* 0x00006900022d7a24 */ /* 0x000fe200078e0229 */
[----:B------:R-:W-:-:S04]  /*1a60*/  LEA R41, P0, R42, R36, 0x1 ;  /* 0x000000242a297211 */ /* 0x000fc800078008ff */
[----:B------:R-:W-:Y:S02]  /*1a70*/  IADD3 R43, R43, R45, RZ ;  /* 0x0000002d2b2b7210 */ /* 0x000fe40007ffe0ff */
[----:B------:R-:W-:Y:S02]  /*1a80*/  IADD3 R40, P1, R41, R20, RZ ;  /* 0x0000001429287210 */ /* 0x000fe40007f3e0ff */
[----:B------:R-:W-:-:S04]  /*1a90*/  LEA.HI.X R42, R42, R35, R43, 0x1, P0 ;  /* 0x000000232a2a7211 */ /* 0x000fc800000f0c2b */
[----:B------:R-:W-:-:S05]  /*1aa0*/  IADD3.X R41, R42, R21, RZ, P1, !PT ;  /* 0x000000152a297210 */ /* 0x000fca0000ffe4ff */
[----:B0-2---:R0:W2:Y:S04]  /*1ab0*/  LDG.E.64 R42, [R40.64] ;  /* 0x0000000a282a7981 */ /* 0x0050a8000c1e1b00 */
        /* <DEDUP_REMOVED lines=25> */
[C---:B------:R-:W-:Y:S01]  /*1c50*/  ISETP.GT.AND P0, PT, R32.reuse, 0x1, PT ;  /* 0x000000012000780c */ /* 0x040fe20003f04270 */
[----:B------:R-:W-:Y:S01]  /*1c60*/  CS2R R108, SRZ ;  /* 0x00000000006c7805 */ /* 0x000fe2000001ff00 */
        /* <DEDUP_REMOVED lines=9> */
[----:B------:R-:W-:Y:S02]  /*1d00*/  @P0 IMAD R45, R45, c[0x0][0x16c], R2 ;  /* 0x00005b002d2d0a24 */ /* 0x000fe400078e0202 */
[----:B----4-:R-:W-:Y:S02]  /*1d10*/  FMUL.FTZ R104, R64, 1.4426950216293334961 ;  /* 0x3fb8aa3b40687820 */ /* 0x010fe40000410000 */
[-C--:B------:R-:W-:Y:S02]  /*1d20*/  FMUL.FTZ R63, R65, R18.reuse ;  /* 0x00000012413f7220 */ /* 0x080fe40000410000 */
[----:B------:R-:W-:Y:S02]  /*1d30*/  FMUL.FTZ R62, R104, R18 ;  /* 0x00000012683e7220 */ /* 0x000fe40000410000 */
[----:B------:R-:W-:-:S04]  /*1d40*/  FMUL.RZ R105, R63, 0.15915493667125701904 ;  /* 0x3e22f9833f697820 */ /* 0x000fc8000040c000 */
[----:B------:R-:W-:Y:S08]  /*1d50*/  MUFU.EX2 R62, R62 ;  /* 0x0000003e003e7308 */ /* 0x000ff00000000800 */
[----:B------:R-:W0:Y:S08]  /*1d60*/  MUFU.COS R63, R105 ;  /* 0x00000069003f7308 */ /* 0x000e300000000000 */
[----:B------:R1:W4:Y:S01]  /*1d70*/  MUFU.SIN R107, R105 ;  /* 0x00000069006b7308 */ /* 0x0003220000000400 */
[----:B0-----:R-:W-:Y:S01]  /*1d80*/  FMUL.FTZ R106, R62, R63 ;  /* 0x0000003f3e6a7220 */ /* 0x001fe20000410000 */
[----:B-1----:R-:W-:Y:S01]  /*1d90*/  SHF.L.U32 R105, R42, 0x3, RZ ;  /* 0x000000032a697819 */ /* 0x002fe200000006ff */
[----:B----4-:R-:W-:-:S02]  /*1da0*/  FMUL.FTZ R107, R62, R107 ;  /* 0x0000006b3e6b7220 */ /* 0x010fc40000410000 */
[----:B------:R-:W-:Y:S02]  /*1db0*/  @P0 IMAD.WIDE R62, R45, 0x10, R102 ;  /* 0x000000102d3e0825 */ /* 0x000fe400078e0266 */
[----:B--2---:R-:W0:Y:S01]  /*1dc0*/  LDS.128 R44, [R31.X16] ;  /* 0x000000001f2c7984 */ /* 0x004e22000000cc00 */
[----:B------:R-:W-:Y:S01]  /*1dd0*/  ISETP.NE.AND P2, PT, R49, 0x1f, PT ;  /* 0x0000001f3100780c */ /* 0x000fe20003f45270 */
[----:B0-----:R-:W-:-:S05]  /*1de0*/  HADD2.F32 R111, -RZ, R44.H0_H0 ;  /* 0x2000002cff6f7230 */ /* 0x001fca0000004100 */
[----:B------:R-:W-:Y:S01]  /*1df0*/  FMUL.FTZ R130, R111, R18 ;  /* 0x000000126f827220 */ /* 0x000fe20000410000 */
[----:B------:R-:W-:Y:S01]  /*1e00*/  HADD2.F32 R113, -RZ, R45.H0_H0 ;  /* 0x2000002dff717230 */ /* 0x000fe20000004100 */
[----:B------:R-:W-:-:S04]  /*1e10*/  SHF.R.U64 R112, R46, 0x10, R47 ;  /* 0x000000102e707819 */ /* 0x000fc8000000122f */
[----:B------:R-:W-:Y:S01]  /*1e20*/  FMUL.FTZ R126, R113, R16 ;  /* 0x00000010717e7220 */ /* 0x000fe20000410000 */
        /* <DEDUP_REMOVED lines=8> */
[----:B0-----:R-:W-:-:S04]  /*1eb0*/  FMUL.FTZ R60, R65, R16 ;  /* 0x00000010413c7220 */ /* 0x001fc80000410000 */
[----:B------:R-:W-:Y:S02]  /*1ec0*/  FMUL.RZ R110, R60, 0.15915493667125701904 ;  /* 0x3e22f9833c6e7820 */ /* 0x000fe4000040c000 */
[C---:B------:R-:W-:Y:S02]  /*1ed0*/  FMUL.FTZ R60, R104.reuse, R16 ;  /* 0x00000010683c7220 */ /* 0x040fe40000410000 */
[----:B------:R-:W-:Y:S01]  /*1ee0*/  MUFU.SIN R115, R110 ;  /* 0x0000006e00737308 */ /* 0x000fe20000000400 */
[C---:B------:R-:W-:Y:S02]  /*1ef0*/  FMUL.FTZ R61, R104.reuse, R19 ;  /* 0x00000013683d7220 */ /* 0x040fe40000410000 */
[----:B--2---:R-:W-:Y:S02]  /*1f00*/  FMUL.FTZ R105, R104, R17 ;  /* 0x0000001168697220 */ /* 0x004fe40000410000 */
[----:B------:R-:W-:-:S03]  /*1f10*/  FMUL.FTZ R104, R65, R19 ;  /* 0x0000001341687220 */ /* 0x000fc60000410000 */
[----:B------:R0:W-:Y:S01]  /*1f20*/  MUFU.COS R117, R110 ;  /* 0x0000006e00757308 */ /* 0x0001e20000000000 */
[----:B------:R2:W5:Y:S07]  /*1f30*/  @P0 LDG.E.64 R108, [R62.64+0x8] ;  /* 0x0000080a3e6c0981 */ /* 0x00056e000c1e1b00 */
[----:B------:R-:W3:Y:S08]  /*1f40*/  MUFU.EX2 R60, R60 ;  /* 0x0000003c003c7308 */ /* 0x000ef00000000800 */
[----:B------:R-:W-:Y:S01]  /*1f50*/  MUFU.EX2 R105, R105 ;  /* 0x0000006900697308 */ /* 0x000fe20000000800 */
[----:B--2---:R-:W-:-:S02]  /*1f60*/  FMUL.FTZ R62, R65, R17 ;  /* 0x00000011413e7220 */ /* 0x004fc40000410000 */
[----:B------:R-:W-:Y:S02]  /*1f70*/  FMUL.RZ R63, R104, 0.15915493667125701904 ;  /* 0x3e22f983683f7820 */ /* 0x000fe4000040c000 */
[----:B0-----:R-:W-:-:S03]  /*1f80*/  FMUL.RZ R110, R62, 0.15915493667125701904 ;  /* 0x3e22f9833e6e7820 */ /* 0x001fc6000040c000 */
[----:B------:R-:W-:Y:S01]  /*1f90*/  MUFU.EX2 R61, R61 ;  /* 0x0000003d003d7308 */ /* 0x000fe20000000800 */
[C---:B---3--:R-:W-:Y:S02]  /*1fa0*/  FMUL.FTZ R117, R60.reuse, R117 ;  /* 0x000000753c757220 */ /* 0x048fe40000410000 */
[----:B------:R-:W-:Y:S01]  /*1fb0*/  FMUL.FTZ R115, R60, R115 ;  /* 0x000000733c737220 */ /* 0x000fe20000410000 */
[----:B------:R-:W-:Y:S01]  /*1fc0*/  SHF.R.U64 R60, R44, 0x10, R45 ;  /* 0x000000102c3c7819 */ /* 0x000fe2000000122d */
[----:B------:R-:W-:-:S03]  /*1fd0*/  HADD2.F32 R44, -RZ, R95.H0_H0 ;  /* 0x2000005fff2c7230 */ /* 0x000fc60000004100 */
[----:B------:R-:W0:Y:S08]  /*1fe0*/  MUFU.COS R104, R110 ;  /* 0x0000006e00687308 */ /* 0x000e300000000000 */
[----:B------:R-:W2:Y:S08]  /*1ff0*/  MUFU.SIN R62, R110 ;  /* 0x0000006e003e7308 */ /* 0x000eb00000000400 */
[----:B------:R-:W3:Y:S01]  /*2000*/  MUFU.SIN R116, R63 ;  /* 0x0000003f00747308 */ /* 0x000ee20000000400 */
[----:B0-----:R-:W-:-:S07]  /*2010*/  FMUL.FTZ R119, R105, R104 ;  /* 0x0000006869777220 */ /* 0x001fce0000410000 */
[----:B------:R0:W4:Y:S01]  /*2020*/  MUFU.COS R114, R63 ;  /* 0x0000003f00727308 */ /* 0x0001220000000000 */
[----:B--2---:R-:W-:Y:S01]  /*2030*/  FMUL.FTZ R121, R105, R62 ;  /* 0x0000003e69797220 */ /* 0x004fe20000410000 */
[----:B------:R-:W-:-:S05]  /*2040*/  HADD2.F32 R105, -RZ, R94.H0_H0 ;  /* 0x2000005eff697230 */ /* 0x000fca0000004100 */
[----:B------:R-:W-:Y:S01]  /*2050*/  FMUL.FTZ R130, R105, R130 ;  /* 0x0000008269827220 */ /* 0x000fe20000410000 */
[----:B0-----:R-:W-:Y:S01]  /*2060*/  HADD2.F32 R63, -RZ, R60.H0_H0 ;  /* 0x2000003cff3f7230 */ /* 0x001fe20000004100 */
[----:B------:R-:W-:Y:S01]  /*2070*/  SHF.R.U32.HI R60, RZ, 0x10, R45 ;  /* 0x00000010ff3c7819 */ /* 0x000fe2000001162d */
[----:B---3--:R-:W-:Y:S02]  /*2080*/  FMUL.FTZ R116, R61, R116 ;  /* 0x000000743d747220 */ /* 0x008fe40000410000 */
[----:B------:R-:W-:Y:S02]  /*2090*/  FMUL.FTZ R62, R115, R130 ;  /* 0x00000082733e7220 */ /* 0x000fe40000410000 */
[----:B------:R-:W-:Y:S01]  /*20a0*/  FMUL.FTZ R134, R63, R18 ;  /* 0x000000123f867220 */ /* 0x000fe20000410000 */
[----:B------:R-:W-:Y:S01]  /*20b0*/  HADD2.F32 R45, -RZ, R60.H0_H0 ;  /* 0x2000003cff2d7230 */ /* 0x000fe20000004100 */
[----:B----4-:R-:W-:Y:S01]  /*20c0*/  FMUL.FTZ R114, R61, R114 ;  /* 0x000000723d727220 */ /* 0x010fe20000410000 */
[----:B------:R-:W-:Y:S01]  /*20d0*/  SHF.R.U64 R61, R94, 0x10, R95 ;  /* 0x000000105e3d7819 */ /* 0x000fe2000000125f */
[----:B------:R-:W-:Y:S01]  /*20e0*/  FMUL.FTZ R134, R105, R134 ;  /* 0x0000008669867220 */ /* 0x000fe20000410000 */
[----:B------:R-:W-:Y:S01]  /*20f0*/  HADD2.F32 R60, -RZ, R46.H0_H0 ;  /* 0x2000002eff3c7230 */ /* 0x000fe20000004100 */
[----:B------:R-:W-:-:S02]  /*2100*/  FMUL.FTZ R132, R45, R16 ;  /* 0x000000102d847220 */ /* 0x000fc40000410000 */
[-C--:B------:R-:W-:Y:S01]  /*2110*/  FMUL.FTZ R46, R115, R134.reuse ;  /* 0x00000086732e7220 */ /* 0x080fe20000410000 */
[----:B------:R-:W-:Y:S01]  /*2120*/  HADD2.F32 R61, -RZ, R61.H0_H0 ;  /* 0x2000003dff3d7230 */ /* 0x000fe20000004100 */
[C---:B------:R-:W-:Y:S02]  /*2130*/  FFMA.FTZ R110, R117.reuse, R134, R62 ;  /* 0x00000086756e7223 */ /* 0x040fe4000001003e */
[----:B------:R-:W-:Y:S02]  /*2140*/  FFMA.FTZ R104, R117, R130, -R46 ;  /* 0x0000008275687223 */ /* 0x000fe4000001082e */
[----:B------:R-:W-:Y:S02]  /*2150*/  FMUL.FTZ R62, R106, R115 ;  /* 0x000000736a3e7220 */ /* 0x000fe40000410000 */
[C---:B------:R-:W-:Y:S01]  /*2160*/  FFMA.FTZ R127, R61.reuse, R126, R104 ;  /* 0x0000007e3d7f7223 */ /* 0x040fe20000010068 */
[----:B------:R-:W-:Y:S01]  /*2170*/  HADD2.F32 R104, -RZ, R112.H0_H0 ;  /* 0x20000070ff687230 */ /* 0x000fe20000004100 */
[----:B------:R-:W-:-:S02]  /*2180*/  FFMA.FTZ R129, R61, R132, R110 ;  /* 0x000000843d817223 */ /* 0x000fc4000001006e */
[C---:B------:R-:W-:Y:S02]  /*2190*/  FMUL.FTZ R46, R107.reuse, R115 ;  /* 0x000000736b2e7220 */ /* 0x040fe40000410000 */
[----:B------:R-:W-:Y:S02]  /*21a0*/  FFMA.FTZ R125, R107, R117, R62 ;  /* 0x000000756b7d7223 */ /* 0x000fe4000001003e */
[C---:B------:R-:W-:Y:S02]  /*21b0*/  FMUL.FTZ R110, R116.reuse, R127 ;  /* 0x0000007f746e7220 */ /* 0x040fe40000410000 */
[----:B------:R-:W-:Y:S02]  /*21c0*/  FMUL.FTZ R62, R116, R129 ;  /* 0x00000081743e7220 */ /* 0x000fe40000410000 */
[----:B------:R-:W-:Y:S02]  /*21d0*/  FFMA.FTZ R123, R106, R117, -R46 ;  /* 0x000000756a7b7223 */ /* 0x000fe4000001082e */
[----:B------:R-:W-:-:S02]  /*21e0*/  FFMA.FTZ R110, R114, R129, R110 ;  /* 0x00000081726e7223 */ /* 0x000fc4000001006e */
[----:B------:R-:W-:Y:S02]  /*21f0*/  FMUL.FTZ R133, R104, R19 ;  /* 0x0000001368857220 */ /* 0x000fe40000410000 */
[----:B------:R-:W-:Y:S02]  /*2200*/  FMUL.FTZ R46, R116, R125 ;  /* 0x0000007d742e7220 */ /* 0x000fe40000410000 */
[----:B------:R-:W-:Y:S02]  /*2210*/  FFMA.FTZ R62, R114, R127, -R62 ;  /* 0x0000007f723e7223 */ /* 0x000fe4000001083e */
[----:B------:R-:W-:Y:S02]  /*2220*/  FMUL.FTZ R127, R60, R19 ;  /* 0x000000133c7f7220 */ /* 0x000fe40000410000 */
[----:B------:R-:W-:Y:S02]  /*2230*/  FFMA.FTZ R110, R44, R133, R110 ;  /* 0x000000852c6e7223 */ /* 0x000fe4000001006e */
[----:B------:R-:W-:-:S02]  /*2240*/  FFMA.FTZ R46, R114, R123, -R46 ;  /* 0x0000007b722e7223 */ /* 0x000fc4000001082e */
[----:B------:R-:W-:Y:S02]  /*2250*/  FMUL.FTZ R123, R116, R123 ;  /* 0x0000007b747b7220 */ /* 0x000fe40000410000 */
[----:B------:R-:W-:Y:S01]  /*2260*/  FFMA.FTZ R120, R44, R127, R62 ;  /* 0x0000007f2c787223 */ /* 0x000fe2000001003e */
[----:B------:R-:W-:Y:S01]  /*2270*/  HADD2.F32 R62, -RZ, R47.H0_H0 ;  /* 0x2000002fff3e7230 */ /* 0x000fe20000004100 */
[C---:B------:R-:W-:Y:S02]  /*2280*/  FMUL.FTZ R47, R121.reuse, R110 ;  /* 0x0000006e792f7220 */ /* 0x040fe40000410000 */
[----:B------:R-:W-:Y:S01]  /*2290*/  FFMA.FTZ R118, R114, R125, R123 ;  /* 0x0000007d72767223 */ /* 0x000fe2000001007b */
[----:B------:R-:W-:Y:S01]  /*22a0*/  SHF.R.U32.HI R123, RZ, 0x10, R95 ;  /* 0x00000010ff7b7819 */ /* 0x000fe2000001165f */
[-C--:B------:R-:W-:Y:S02]  /*22b0*/  FMUL.FTZ R112, R121, R120.reuse ;  /* 0x0000007879707220 */ /* 0x080fe40000410000 */
[----:B------:R-:W-:-:S02]  /*22c0*/  FFMA.FTZ R120, R119, R120, -R47 ;  /* 0x0000007877787223 */ /* 0x000fc4000001082f */
[C---:B------:R-:W-:Y:S02]  /*22d0*/  FMUL.FTZ R47, R121.reuse, R46 ;  /* 0x0000002e792f7220 */ /* 0x040fe40000410000 */
[-C--:B------:R-:W-:Y:S02]  /*22e0*/  FMUL.FTZ R129, R121, R118.reuse ;  /* 0x0000007679817220 */ /* 0x080fe40000410000 */
[C---:B------:R-:W-:Y:S02]  /*22f0*/  FFMA.FTZ R118, R119.reuse, R118, R47 ;  /* 0x0000007677767223 */ /* 0x040fe4000001002f */
[C---:B------:R-:W-:Y:S02]  /*2300*/  FFMA.FTZ R129, R119.reuse, R46, -R129 ;  /* 0x0000002e77817223 */ /* 0x040fe40000010881 */
[----:B------:R0:W2:Y:S01]  /*2310*/  @P2 LDS.64 R46, [R49.X8+0x20b8] ;  /* 0x0020b800312e2984 */ /* 0x0000a20000008a00 */
[----:B------:R-:W-:Y:S01]  /*2320*/  FFMA.FTZ R131, R119, R110, R112 ;  /* 0x0000006e77837223 */ /* 0x000fe20000010070 */
[----:B------:R-:W-:Y:S01]  /*2330*/  HADD2.F32 R112, -RZ, R122.H0_H0 ;  /* 0x2000007aff707230 */ /* 0x000fe20000004100 */
[----:B------:R-:W-:Y:S01]  /*2340*/  FMUL.FTZ R141, R62, R17 ;  /* 0x000000113e8d7220 */ /* 0x000fe20000410000 */
[----:B------:R-:W-:-:S03]  /*2350*/  HADD2.F32 R110, -RZ, R123.H0_H0 ;  /* 0x2000007bff6e7230 */ /* 0x000fc60000004100 */
[----:B------:R-:W-:Y:S02]  /*2360*/  FMUL.FTZ R123, R112, R17 ;  /* 0x00000011707b7220 */ /* 0x000fe40000410000 */
[C---:B------:R-:W-:Y:S02]  /*2370*/  FFMA.FTZ R135, R110.reuse, R141, R120 ;  /* 0x0000008d6e877223 */ /* 0x040fe40000010078 */
[----:B------:R-:W-:Y:S01]  /*2380*/  FFMA.FTZ R131, R110, R123, R131 ;  /* 0x0000007b6e837223 */ /* 0x000fe20000010083 */
[----:B------:R-:W-:Y:S05]  /*2390*/  @P2 BRA `(.L_x_14344) ;  /* 0x0000008000002947 */ /* 0x000fea0003800000 */
[----:B01----:R-:W-:-:S13]  /*23a0*/  ISETP.NE.AND P0, PT, R32, c[0x0][0x174], PT ;  /* 0x00005d0020007a0c */ /* 0x003fda0003f05270 */
[----:B--2---:R-:W-:-:S04]  /*23b0*/  @P0 LEA.HI R46, R32, R32, RZ, 0x1 ;  /* 0x00000020202e0211 */ /* 0x004fc800078f08ff */
[----:B------:R-:W-:Y:S02]  /*23c0*/  @P0 LOP3.LUT R47, R46, 0xfffffe, RZ, 0xc0, !PT ;  /* 0x00fffffe2e2f0812 */ /* 0x000fe400078ec0ff */
[----:B------:R-:W-:Y:S02]  /*23d0*/  MOV R46, 0x3f800000 ;  /* 0x3f800000002e7802 */ /* 0x000fe40000000f00 */
[----:B------:R-:W-:Y:S01]  /*23e0*/  @P0 IADD3 R125, -R47, R32, RZ ;  /* 0x000000202f7d0210 */ /* 0x000fe20007ffe1ff */
[----:B------:R-:W-:-:S03]  /*23f0*/  HFMA2.MMA R47, -RZ, RZ, 0, 0 ;  /* 0x00000000ff2f7435 */ /* 0x000fc600000001ff */
[----:B------:R-:W-:-:S07]  /*2400*/  @P0 LEA R125, R125, R2, 0x8 ;  /* 0x000000027d7d0211 */ /* 0x000fce00078e40ff */
[----:B------:R0:W1:Y:S02]  /*2410*/  @P0 LDS.64 R46, [R125.X8+0x10b0] ;  /* 0x0010b0007d2e0984 */ /* 0x0000640000008a00 */
.L_x_14344:
[----:B01----:R-:W-:Y:S05]  /*2420*/  BSYNC B0 ;  /* 0x0000000000007941 */ /* 0x003fea0003800000 */
.L_x_14343:
[----:B------:R-:W0:Y:S01]  /*2430*/  SHFL.UP PT, R125, R131, 0x1, RZ ;  /* 0x04200000837d7989 */ /* 0x000e2200000e00ff */
[----:B------:R-:W-:Y:S01]  /*2440*/  ISETP.GE.AND P0, PT, R31, 0x1, PT ;  /* 0x000000011f00780c */ /* 0x000fe20003f06270 */
[----:B------:R-:W-:Y:S01]  /*2450*/  HADD2.F32 R143, -RZ, R41.H0_H0 ;  /* 0x20000029ff8f7230 */ /* 0x000fe20000004100 */
[----:B------:R-:W-:Y:S01]  /*2460*/  SHF.R.U32.HI R146, RZ, 0x10, R41 ;  /* 0x00000010ff927819 */ /* 0x000fe20000011629 */
[----:B------:R-:W1:Y:S01]  /*2470*/  SHFL.UP PT, R124, R135, 0x1, RZ ;  /* 0x04200000877c7989 */ /* 0x000e6200000e00ff */
[----:B------:R-:W-:Y:S01]  /*2480*/  BSSY B0, `(.L_x_14345) ;  /* 0x00000a9000007945 */ /* 0x000fe20003800000 */
[C---:B------:R-:W-:Y:S02]  /*2490*/  ISETP.GT.U32.AND P3, PT, R30.reuse, 0x1b, PT ;  /* 0x0000001b1e00780c */ /* 0x040fe40003f64070 */
[----:B------:R-:W3:Y:S01]  /*24a0*/  SHFL.UP PT, R120, R129, 0x1, RZ ;  /* 0x0420000081787989 */ /* 0x000ee200000e00ff */
[C---:B------:R-:W-:Y:S02]  /*24b0*/  ISETP.GT.U32.AND P4, PT, R30.reuse, 0x17, PT ;  /* 0x000000171e00780c */ /* 0x040fe40003f84070 */
[----:B------:R-:W-:Y:S01]  /*24c0*/  ISETP.GT.U32.AND P5, PT, R30, 0xf, PT ;  /* 0x0000000f1e00780c */ /* 0x000fe20003fa4070 */
[----:B------:R-:W4:Y:S04]  /*24d0*/  SHFL.UP PT, R122, R118, 0x1, RZ ;  /* 0x04200000767a7989 */ /* 0x000f2800000e00ff */
[----:B-----5:R-:W-:Y:S04]  /*24e0*/  SHFL.IDX PT, R108, R108, RZ, 0x1f ;  /* 0x00001fff6c6c7589 */ /* 0x020fe800000e0000 */
[----:B------:R-:W-:Y:S01]  /*24f0*/  SHFL.IDX PT, R109, R109, RZ, 0x1f ;  /* 0x00001fff6d6d7589 */ /* 0x000fe200000e0000 */
[----:B0-----:R-:W-:-:S02]  /*2500*/  FMUL.FTZ R137, R118, R125 ;  /* 0x0000007d76897220 */ /* 0x001fc40000410000 */
[CC--:B-1----:R-:W-:Y:S02]  /*2510*/  FMUL.FTZ R140, R118.reuse, R124.reuse ;  /* 0x0000007c768c7220 */ /* 0x0c2fe40000410000 */
        /* <DEDUP_REMOVED lines=15> */
[-C--:B-1----:R-:W-:Y:S02]  /*2610*/  FMUL.FTZ R137, R125, R124.reuse ;  /* 0x0000007c7d897220 */ /* 0x082fe40000410000 */
[C---:B------:R-:W-:Y:S02]  /*2620*/  FFMA.FTZ R140, R129.reuse, R124, R139 ;  /* 0x0000007c818c7223 */ /* 0x040fe4000001008b */
[----:B------:R-:W-:Y:S02]  /*2630*/  FFMA.FTZ R124, R129, R122, -R137 ;  /* 0x0000007a817c7223 */ /* 0x000fe40000010889 */
[C---:B---3--:R-:W-:Y:S02]  /*2640*/  FMUL.FTZ R128, R125.reuse, R118 ;  /* 0x000000767d807220 */ /* 0x048fe40000410000 */
[----:B----4-:R-:W-:Y:S02]  /*2650*/  FMUL.FTZ R122, R125, R120 ;  /* 0x000000787d7a7220 */ /* 0x010fe40000410000 */
[----:B------:R-:W-:-:S02]  /*2660*/  @P0 FADD.FTZ R131, R131, R140 ;  /* 0x0000008c83830221 */ /* 0x000fc40000010000 */
[----:B------:R-:W-:Y:S02]  /*2670*/  @P0 FADD.FTZ R135, R135, R124 ;  /* 0x0000007c87870221 */ /* 0x000fe40000010000 */
        /* <DEDUP_REMOVED lines=11> */
[C---:B---3--:R-:W-:Y:S02]  /*2730*/  FMUL.FTZ R125, R128.reuse, R118 ;  /* 0x00000076807d7220 */ /* 0x048fe40000410000 */
[C---:B------:R-:W-:Y:S02]  /*2740*/  FFMA.FTZ R124, R129.reuse, R124, R139 ;  /* 0x0000007c817c7223 */ /* 0x040fe4000001008b */
[-C--:B----4-:R-:W-:Y:S02]  /*2750*/  FFMA.FTZ R125, R129, R120.reuse, R125 ;  /* 0x00000078817d7223 */ /* 0x090fe4000001007d */
[----:B------:R-:W-:Y:S02]  /*2760*/  @P0 FADD.FTZ R135, R135, R122 ;  /* 0x0000007a87870221 */ /* 0x000fe40000010000 */
[C---:B------:R-:W-:Y:S01]  /*2770*/  FMUL.FTZ R120, R128.reuse, R120 ;  /* 0x0000007880787220 */ /* 0x040fe20000410000 */
[----:B------:R-:W-:Y:S01]  /*2780*/  FSEL R125, R128, R125, !P0 ;  /* 0x0000007d807d7208 */ /* 0x000fe20004000000 */
[----:B------:R-:W-:Y:S01]  /*2790*/  @P0 FADD.FTZ R131, R131, R124 ;  /* 0x0000007c83830221 */ /* 0x000fe20000010000 */
[----:B------:R-:W0:Y:S01]  /*27a0*/  SHFL.UP PT, R122, R135, 0x8, RZ ;  /* 0x05000000877a7989 */ /* 0x000e2200000e00ff */
[----:B------:R-:W-:Y:S01]  /*27b0*/  @P0 FFMA.FTZ R129, R129, R118, -R120 ;  /* 0x0000007681810223 */ /* 0x000fe20000010878 */
[----:B------:R-:W-:-:S02]  /*27c0*/  ISETP.GE.AND P0, PT, R31, 0x8, PT ;  /* 0x000000081f00780c */ /* 0x000fc40003f06270 */
[----:B------:R-:W1:Y:S04]  /*27d0*/  SHFL.UP PT, R124, R131, 0x8, RZ ;  /* 0x05000000837c7989 */ /* 0x000e6800000e00ff */
[----:B------:R-:W3:Y:S04]  /*27e0*/  SHFL.UP PT, R118, R129, 0x8, RZ ;  /* 0x0500000081767989 */ /* 0x000ee800000e00ff */
[----:B------:R-:W4:Y:S01]  /*27f0*/  SHFL.UP PT, R120, R125, 0x8, RZ ;  /* 0x050000007d787989 */ /* 0x000f2200000e00ff */
[C---:B0-----:R-:W-:Y:S02]  /*2800*/  FMUL.FTZ R139, R125.reuse, R122 ;  /* 0x0000007a7d8b7220 */ /* 0x041fe40000410000 */
[----:B-1----:R-:W-:-:S02]  /*2810*/  FMUL.FTZ R137, R125, R124 ;  /* 0x0000007c7d897220 */ /* 0x002fc40000410000 */
[----:B------:R-:W-:Y:S02]  /*2820*/  FFMA.FTZ R140, R129, R124, R139 ;  /* 0x0000007c818c7223 */ /* 0x000fe4000001008b */
[----:B---3--:R-:W-:Y:S02]  /*2830*/  FMUL.FTZ R128, R125, R118 ;  /* 0x000000767d807220 */ /* 0x008fe40000410000 */
[----:B------:R-:W-:Y:S01]  /*2840*/  FFMA.FTZ R124, R129, R122, -R137 ;  /* 0x0000007a817c7223 */ /* 0x000fe20000010889 */
[----:B------:R-:W-:Y:S01]  /*2850*/  SHF.R.U64 R137, R40, 0x10, R41 ;  /* 0x0000001028897819 */ /* 0x000fe20000001229 */
[-C--:B----4-:R-:W-:Y:S02]  /*2860*/  FMUL.FTZ R122, R125, R120.reuse ;  /* 0x000000787d7a7220 */ /* 0x090fe40000410000 */
[----:B------:R-:W-:Y:S01]  /*2870*/  FFMA.FTZ R128, R129, R120, R128 ;  /* 0x0000007881807223 */ /* 0x000fe20000010080 */
[--C-:B------:R-:W-:Y:S01]  /*2880*/  SHF.R.U32.HI R120, RZ, 0x10, R43.reuse ;  /* 0x00000010ff787819 */ /* 0x100fe2000001162b */
[----:B------:R-:W-:Y:S01]  /*2890*/  @P0 FADD.FTZ R131, R131, R140 ;  /* 0x0000008c83830221 */ /* 0x000fe20000010000 */
[----:B------:R-:W-:Y:S01]  /*28a0*/  SHF.R.U64 R140, R42, 0x10, R43 ;  /* 0x000000102a8c7819 */ /* 0x000fe2000000122b */
[----:B------:R-:W-:Y:S01]  /*28b0*/  @P0 FFMA.FTZ R129, R129, R118, -R122 ;  /* 0x0000007681810223 */ /* 0x000fe2000001087a */
[----:B------:R-:W-:Y:S01]  /*28c0*/  FSEL R118, R125, R128, !P0 ;  /* 0x000000807d767208 */ /* 0x000fe20004000000 */
[----:B------:R-:W-:Y:S01]  /*28d0*/  @P0 FADD.FTZ R135, R135, R124 ;  /* 0x0000007c87870221 */ /* 0x000fe20000010000 */
[----:B------:R-:W0:Y:S01]  /*28e0*/  SHFL.UP PT, R139, R131, 0x10, RZ ;  /* 0x06000000838b7989 */ /* 0x000e2200000e00ff */
[----:B------:R-:W-:Y:S01]  /*28f0*/  HADD2.F32 R125, -RZ, R120.H0_H0 ;  /* 0x20000078ff7d7230 */ /* 0x000fe20000004100 */
[----:B------:R-:W-:Y:S01]  /*2900*/  ISETP.GE.AND P0, PT, R31, 0x10, PT ;  /* 0x000000101f00780c */ /* 0x000fe20003f06270 */
[----:B------:R-:W-:Y:S01]  /*2910*/  HADD2.F32 R43, -RZ, R43.H0_H0 ;  /* 0x2000002bff2b7230 */ /* 0x000fe20000004100 */
[----:B------:R-:W1:Y:S01]  /*2920*/  SHFL.UP PT, R128, R129, 0x10, RZ ;  /* 0x0600000081807989 */ /* 0x000e6200000e00ff */
[----:B------:R-:W-:Y:S01]  /*2930*/  HADD2.F32 R140, -RZ, R140.H0_H0 ;  /* 0x2000008cff8c7230 */ /* 0x000fe20000004100 */
[C---:B------:R-:W-:Y:S01]  /*2940*/  FMUL.FTZ R122, R4.reuse, R125 ;  /* 0x0000007d047a7220 */ /* 0x040fe20000410000 */
[----:B------:R-:W-:Y:S01]  /*2950*/  HADD2.F32 R120, -RZ, R42.H0_H0 ;  /* 0x2000002aff787230 */ /* 0x000fe20000004100 */
[----:B------:R-:W3:Y:S01]  /*2960*/  SHFL.UP PT, R144, R135, 0x10, RZ ;  /* 0x0600000087907989 */ /* 0x000ee200000e00ff */
[----:B------:R-:W-:-:S02]  /*2970*/  FMUL.FTZ R124, R4, R43 ;  /* 0x0000002b047c7220 */ /* 0x000fc40000410000 */
[----:B------:R-:W-:Y:S01]  /*2980*/  FMUL.FTZ R43, R119, R122 ;  /* 0x0000007a772b7220 */ /* 0x000fe20000410000 */
[----:B------:R-:W4:Y:S01]  /*2990*/  SHFL.UP PT, R142, R118, 0x10, RZ ;  /* 0x06000000768e7989 */ /* 0x000f2200000e00ff */
[----:B------:R-:W-:Y:S02]  /*29a0*/  FMUL.FTZ R125, R5, R140 ;  /* 0x0000008c057d7220 */ /* 0x000fe40000410000 */
[C---:B------:R-:W-:Y:S02]  /*29b0*/  FFMA.FTZ R140, -R121.reuse, R124, -R43 ;  /* 0x0000007c798c7223 */ /* 0x040fe4000001092b */
[----:B------:R-:W-:Y:S02]  /*29c0*/  FMUL.FTZ R42, R121, R122 ;  /* 0x0000007a792a7220 */ /* 0x000fe40000410000 */
[----:B------:R-:W-:Y:S01]  /*29d0*/  FADD.FTZ R147, -R125, R140 ;  /* 0x0000008c7d937221 */ /* 0x000fe20000010100 */
[----:B------:R-:W-:Y:S01]  /*29e0*/  HADD2.F32 R140, -RZ, R40.H0_H0 ;  /* 0x20000028ff8c7230 */ /* 0x000fe20000004100 */
[----:B------:R-:W-:-:S02]  /*29f0*/  FFMA.FTZ R43, R119, R124, -R42 ;  /* 0x0000007c772b7223 */ /* 0x000fc4000001082a */
[----:B------:R-:W-:Y:S02]  /*2a00*/  FMUL.FTZ R120, R5, R120 ;  /* 0x0000007805787220 */ /* 0x000fe40000410000 */
[----:B0-----:R-:W-:Y:S02]  /*2a10*/  FMUL.FTZ R41, R118, R139 ;  /* 0x0000008b76297220 */ /* 0x001fe40000410000 */
[----:B------:R-:W-:Y:S02]  /*2a20*/  FADD.FTZ R145, R120, R43 ;  /* 0x0000002b78917221 */ /* 0x000fe40000010000 */
[----:B-1----:R-:W-:Y:S02]  /*2a30*/  FMUL.FTZ R40, R118, R128 ;  /* 0x0000008076287220 */ /* 0x002fe40000410000 */
[----:B------:R-:W-:Y:S02]  /*2a40*/  FMUL.FTZ R43, R116, -R147 ;  /* 0x80000093742b7220 */ /* 0x000fe40000410000 */
[----:B---3--:R-:W-:-:S02]  /*2a50*/  FFMA.FTZ R42, R129, R144, -R41 ;  /* 0x00000090812a7223 */ /* 0x008fc40000010829 */
[C---:B------:R-:W-:Y:S02]  /*2a60*/  FMUL.FTZ R144, R118.reuse, R144 ;  /* 0x0000009076907220 */ /* 0x040fe40000410000 */
[CC--:B----4-:R-:W-:Y:S01]  /*2a70*/  FFMA.FTZ R41, R129.reuse, R142.reuse, R40 ;  /* 0x0000008e81297223 */ /* 0x0d0fe20000010028 */
[----:B------:R-:W-:Y:S01]  /*2a80*/  MOV R40, 0x3f800000 ;  /* 0x3f80000000287802 */ /* 0x000fe20000000f00 */
[C---:B------:R-:W-:Y:S02]  /*2a90*/  FMUL.FTZ R142, R118.reuse, R142 ;  /* 0x0000008e768e7220 */ /* 0x040fe40000410000 */
[----:B------:R-:W-:Y:S01]  /*2aa0*/  FFMA.FTZ R144, R129, R139, R144 ;  /* 0x0000008b81907223 */ /* 0x000fe20000010090 */
[----:B------:R-:W-:Y:S01]  /*2ab0*/  HADD2.F32 R139, -RZ, R146.H0_H0 ;  /* 0x20000092ff8b7230 */ /* 0x000fe20000004100 */
[----:B------:R-:W-:Y:S01]  /*2ac0*/  @P0 FADD.FTZ R135, R135, R42 ;  /* 0x0000002a87870221 */ /* 0x000fe20000010000 */
[----:B------:R-:W-:Y:S01]  /*2ad0*/  FSEL R42, R118, R41, !P0 ;  /* 0x00000029762a7208 */ /* 0x000fe20004000000 */
[----:B------:R-:W-:Y:S01]  /*2ae0*/  @P0 FFMA.FTZ R129, R129, R128, -R142 ;  /* 0x0000008081810223 */ /* 0x000fe2000001088e */
[----:B------:R-:W-:Y:S01]  /*2af0*/  HFMA2.MMA R41, -RZ, RZ, 0, 0 ;  /* 0x00000000ff297435 */ /* 0x000fe200000001ff */
[----:B------:R-:W-:Y:S01]  /*2b00*/  @P0 FADD.FTZ R131, R131, R144 ;  /* 0x0000009083830221 */ /* 0x000fe20000010000 */
[----:B------:R-:W-:Y:S01]  /*2b10*/  ISETP.GE.AND P0, PT, R32, c[0x0][0x174], PT ;  /* 0x00005d0020007a0c */ /* 0x000fe20003f06270 */
[----:B------:R0:W1:Y:S01]  /*2b20*/  SHFL.UP PT, R144, R42, 0x1, RZ ;  /* 0x042000002a907989 */ /* 0x00006200000e00ff */
[----:B------:R-:W-:-:S02]  /*2b30*/  FFMA.FTZ R43, R114, R145, -R43 ;  /* 0x00000091722b7223 */ /* 0x000fc4000001082b */
[----:B------:R-:W-:Y:S01]  /*2b40*/  FMUL.FTZ R145, R116, -R145 ;  /* 0x8000009174917220 */ /* 0x000fe20000410000 */
[----:B------:R-:W3:Y:S01]  /*2b50*/  SHFL.UP PT, R129, R129, 0x1, RZ ;  /* 0x0420000081817989 */ /* 0x000ee200000e00ff */
[----:B------:R-:W-:Y:S01]  /*2b60*/  FMUL.FTZ R118, R6, R139 ;  /* 0x0000008b06767220 */ /* 0x000fe20000410000 */
[----:B------:R-:W-:Y:S01]  /*2b70*/  ISETP.NE.OR P0, PT, R30, RZ, P0 ;  /* 0x000000ff1e00720c */ /* 0x000fe20000705670 */
[----:B------:R-:W-:Y:S01]  /*2b80*/  FFMA.FTZ R145, R114, R147, R145 ;  /* 0x0000009372917223 */ /* 0x000fe20000010091 */
[----:B------:R-:W4:Y:S01]  /*2b90*/  SHFL.UP PT, R131, R131, 0x1, RZ ;  /* 0x0420000083837989 */ /* 0x000f2200000e00ff */
[----:B--2---:R-:W-:Y:S02]  /*2ba0*/  FMUL.FTZ R146, R121, -R46 ;  /* 0x8000002e79927220 */ /* 0x004fe40000410000 */
[----:B------:R-:W-:Y:S01]  /*2bb0*/  FMUL.FTZ R128, R6, R143 ;  /* 0x0000008f06807220 */ /* 0x000fe20000410000 */
[----:B------:R-:W2:Y:S01]  /*2bc0*/  SHFL.UP PT, R135, R135, 0x1, RZ ;  /* 0x0420000087877989 */ /* 0x000ea200000e00ff */
[----:B------:R-:W-:-:S02]  /*2bd0*/  FADD.FTZ R150, -R118, R145 ;  /* 0x0000009176967221 */ /* 0x000fc40000010100 */
[-C--:B------:R-:W-:Y:S02]  /*2be0*/  FFMA.FTZ R143, R119, -R47.reuse, R146 ;  /* 0x8000002f778f7223 */ /* 0x080fe40000010092 */
[----:B------:R-:W-:Y:S02]  /*2bf0*/  FMUL.FTZ R139, R121, R47 ;  /* 0x0000002f798b7220 */ /* 0x000fe40000410000 */
[----:B------:R-:W-:Y:S02]  /*2c00*/  FADD.FTZ R148, R128, R43 ;  /* 0x0000002b80947221 */ /* 0x000fe40000010000 */
[----:B------:R-:W-:Y:S01]  /*2c10*/  FMUL.FTZ R142, R115, -R150 ;  /* 0x80000096738e7220 */ /* 0x000fe20000410000 */
[----:B0-----:R-:W-:Y:S01]  /*2c20*/  CS2R R42, SRZ ;  /* 0x00000000002a7805 */ /* 0x001fe2000001ff00 */
[----:B------:R-:W-:Y:S02]  /*2c30*/  FFMA.FTZ R139, R119, R46, -R139 ;  /* 0x0000002e778b7223 */ /* 0x000fe4000001088b */
[----:B-1----:R-:W-:-:S02]  /*2c40*/  FMUL.FTZ R146, R144, R108 ;  /* 0x0000006c90927220 */ /* 0x002fc40000410000 */
[-C--:B------:R-:W-:Y:S01]  /*2c50*/  FMUL.FTZ R144, R144, R109.reuse ;  /* 0x0000006d90907220 */ /* 0x080fe20000410000 */
[----:B------:R0:W1:Y:S01]  /*2c60*/  @!P0 LDS.128 R40, [R2.X16+0x21b0] ;  /* 0x0021b00002288984 */ /* 0x000062000000cc00 */
[----:B---3--:R-:W-:Y:S01]  /*2c70*/  FFMA.FTZ R146, R129, R109, R146 ;  /* 0x0000006d81927223 */ /* 0x008fe20000010092 */
[----:B------:R-:W-:Y:S01]  /*2c80*/  ISETP.NE.AND P0, PT, R30, 0x1f, PT ;  /* 0x0000001f1e00780c */ /* 0x000fe20003f05270 */
[----:B------:R-:W-:Y:S02]  /*2c90*/  FFMA.FTZ R142, R117, R148, -R142 ;  /* 0x00000094758e7223 */ /* 0x000fe4000001088e */
[----:B------:R-:W-:Y:S02]  /*2ca0*/  FFMA.FTZ R144, R129, R108, -R144 ;  /* 0x0000006c81907223 */ /* 0x000fe40000010890 */
[----:B------:R-:W-:Y:S02]  /*2cb0*/  FMUL.FTZ R148, R115, -R148 ;  /* 0x8000009473947220 */ /* 0x000fe40000410000 */
[----:B----4-:R-:W-:-:S02]  /*2cc0*/  @P1 FADD.FTZ R109, R131, R146 ;  /* 0x00000092836d1221 */ /* 0x010fc40000010000 */
[----:B------:R-:W-:Y:S02]  /*2cd0*/  FMUL.FTZ R147, R116, -R139 ;  /* 0x8000008b74937220 */ /* 0x000fe40000410000 */
[----:B--2---:R-:W-:Y:S01]  /*2ce0*/  @P1 FADD.FTZ R108, R135, R144 ;  /* 0x00000090876c1221 */ /* 0x004fe20000010000 */
[----:B------:R-:W-:Y:S01]  /*2cf0*/  ISETP.GT.U32.AND P1, PT, R30, 0x1d, PT ;  /* 0x0000001d1e00780c */ /* 0x000fe20003f24070 */
[----:B------:R-:W-:Y:S02]  /*2d00*/  FFMA.FTZ R152, R117, R150, R148 ;  /* 0x0000009675987223 */ /* 0x000fe40000010094 */
[----:B------:R-:W-:Y:S02]  /*2d10*/  FMUL.FTZ R129, R107, R109 ;  /* 0x0000006d6b817220 */ /* 0x000fe40000410000 */
[-C--:B------:R-:W-:Y:S02]  /*2d20*/  FMUL.FTZ R145, R116, -R143.reuse ;  /* 0x8000008f74917220 */ /* 0x080fe40000410000 */
[----:B------:R-:W-:-:S02]  /*2d30*/  FFMA.FTZ R150, R114, R143, R147 ;  /* 0x0000008f72967223 */ /* 0x000fc40000010093 */
[-C--:B------:R-:W-:Y:S02]  /*2d40*/  FMUL.FTZ R144, R107, R108.reuse ;  /* 0x0000006c6b907220 */ /* 0x080fe40000410000 */
[----:B------:R-:W-:Y:S01]  /*2d50*/  FFMA.FTZ R107, R106, R108, -R129 ;  /* 0x0000006c6a6b7223 */ /* 0x000fe20000010881 */
[----:B------:R-:W-:Y:S01]  /*2d60*/  HADD2.F32 R108, -RZ, R137.H0_H0 ;  /* 0x20000089ff6c7230 */ /* 0x000fe20000004100 */
[----:B------:R-:W-:Y:S02]  /*2d70*/  FFMA.FTZ R148, R114, R139, -R145 ;  /* 0x0000008b72947223 */ /* 0x000fe40000010891 */
[C---:B------:R-:W-:Y:S02]  /*2d80*/  FMUL.FTZ R131, R115.reuse, -R150 ;  /* 0x8000009673837220 */ /* 0x040fe40000410000 */
[-C--:B------:R-:W-:Y:S02]  /*2d90*/  FMUL.FTZ R143, R115, -R148.reuse ;  /* 0x80000094738f7220 */ /* 0x080fe40000410000 */
[----:B------:R-:W-:-:S02]  /*2da0*/  FFMA.FTZ R135, R117, R148, -R131 ;  /* 0x0000009475877223 */ /* 0x000fc40000010883 */
[C---:B------:R-:W-:Y:S02]  /*2db0*/  FMUL.FTZ R131, R7.reuse, R140 ;  /* 0x0000008c07837220 */ /* 0x040fe40000410000 */
[----:B------:R-:W-:Y:S01]  /*2dc0*/  FMUL.FTZ R129, R7, R108 ;  /* 0x0000006c07817220 */ /* 0x000fe20000410000 */
[----:B------:R0:W2:Y:S01]  /*2dd0*/  SHFL.DOWN PT, R146, R135, 0x1, 0x1f ;  /* 0x08201f0087927f89 */ /* 0x0000a200000e0000 */
[----:B------:R-:W-:Y:S02]  /*2de0*/  FFMA.FTZ R143, R117, R150, R143 ;  /* 0x00000096758f7223 */ /* 0x000fe4000001008f */
[----:B------:R-:W-:Y:S02]  /*2df0*/  FADD.FTZ R139, R131, R142 ;  /* 0x0000008e838b7221 */ /* 0x000fe40000010000 */
[----:B------:R-:W-:Y:S01]  /*2e00*/  FADD.FTZ R108, -R129, R152 ;  /* 0x00000098816c7221 */ /* 0x000fe20000010100 */
[----:B------:R0:W3:Y:S01]  /*2e10*/  SHFL.DOWN PT, R148, R143, 0x1, 0x1f ;  /* 0x08201f008f947f89 */ /* 0x0000e200000e0000 */
[----:B------:R-:W-:-:S03]  /*2e20*/  FFMA.FTZ R109, R106, R109, R144 ;  /* 0x0000006d6a6d7223 */ /* 0x000fc60000010090 */
[----:B------:R0:W4:Y:S04]  /*2e30*/  SHFL.DOWN PT, R142, R139, 0x1, 0x1f ;  /* 0x08201f008b8e7f89 */ /* 0x00012800000e0000 */
[----:B------:R0:W0:Y:S01]  /*2e40*/  SHFL.DOWN PT, R150, R108, 0x1, 0x1f ;  /* 0x08201f006c967f89 */ /* 0x00002200000e0000 */
[----:B------:R-:W-:Y:S05]  /*2e50*/  @!P0 BRA `(.L_x_14346) ;  /* 0x000000b000008947 */ /* 0x000fea0003800000 */
[C---:B01----:R-:W-:Y:S02]  /*2e60*/  FMUL.FTZ R140, R143.reuse, R150 ;  /* 0x000000968f8c7220 */ /* 0x043fe40000410000 */
[C---:B---3--:R-:W-:Y:S02]  /*2e70*/  FMUL.FTZ R106, R143.reuse, R148 ;  /* 0x000000948f6a7220 */ /* 0x048fe40000410000 */
[-C--:B----4-:R-:W-:Y:S02]  /*2e80*/  FMUL.FTZ R144, R143, R142.reuse ;  /* 0x0000008e8f907220 */ /* 0x090fe40000410000 */
[----:B------:R-:W-:-:S02]  /*2e90*/  FFMA.FTZ R142, R135, R142, -R140 ;  /* 0x0000008e878e7223 */ /* 0x000fc4000001088c */
[-C--:B--2---:R-:W-:Y:S02]  /*2ea0*/  FMUL.FTZ R140, R143, R146.reuse ;  /* 0x000000928f8c7220 */ /* 0x084fe40000410000 */
[C---:B------:R-:W-:Y:S02]  /*2eb0*/  FFMA.FTZ R106, R135.reuse, R146, -R106 ;  /* 0x00000092876a7223 */ /* 0x040fe4000001086a */
[C---:B------:R-:W-:Y:S02]  /*2ec0*/  FFMA.FTZ R137, R135.reuse, R150, R144 ;  /* 0x0000009687897223 */ /* 0x040fe40000010090 */
[----:B------:R-:W-:Y:S01]  /*2ed0*/  FFMA.FTZ R143, R135, R148, R140 ;  /* 0x00000094878f7223 */ /* 0x000fe2000001008c */
[----:B------:R-:W-:Y:S01]  /*2ee0*/  MOV R135, R106 ;  /* 0x0000006a00877202 */ /* 0x000fe20000000f00 */
[----:B------:R-:W-:Y:S02]  /*2ef0*/  FADD.FTZ R139, R139, R142 ;  /* 0x0000008e8b8b7221 */ /* 0x000fe40000010000 */
[----:B------:R-:W-:-:S02]  /*2f00*/  FADD.FTZ R108, R108, R137 ;  /* 0x000000896c6c7221 */ /* 0x000fc40000010000 */
.L_x_14346:
[----:B-1----:R-:W-:Y:S05]  /*2f10*/  BSYNC B0 ;  /* 0x0000000000007941 */ /* 0x002fea0003800000 */
.L_x_14345:
[----:B--2---:R1:W2:Y:S01]  /*2f20*/  SHFL.DOWN PT, R146, R135, 0x2, 0x1f ;  /* 0x08401f0087927f89 */ /* 0x0042a200000e0000 */
[----:B------:R-:W-:Y:S01]  /*2f30*/  BSSY B0, `(.L_x_14347) ;  /* 0x0000012000007945 */ /* 0x000fe20003800000 */
[----:B------:R-:W-:-:S02]  /*2f40*/  FADD.FTZ R130, R130, R107 ;  /* 0x0000006b82827221 */ /* 0x000fc40000010000 */
[----:B---3--:R1:W3:Y:S01]  /*2f50*/  SHFL.DOWN PT, R148, R143, 0x2, 0x1f ;  /* 0x08401f008f947f89 */ /* 0x0082e200000e0000 */
[----:B------:R-:W-:-:S03]  /*2f60*/  FADD.FTZ R106, R134, R109 ;  /* 0x0000006d866a7221 */ /* 0x000fc60000010000 */
[----:B----4-:R1:W4:Y:S04]  /*2f70*/  SHFL.DOWN PT, R142, R139, 0x2, 0x1f ;  /* 0x08401f008b8e7f89 */ /* 0x01032800000e0000 */
        /* <DEDUP_REMOVED lines=13> */
.L_x_14348:
[----:B------:R-:W-:Y:S05]  /*3050*/  BSYNC B0 ;  /* 0x0000000000007941 */ /* 0x000fea0003800000 */
.L_x_14347:
[----:B--2---:R2:W1:Y:S01]  /*3060*/  SHFL.DOWN PT, R146, R135, 0x4, 0x1f ;  /* 0x08801f0087927f89 */ /* 0x00446200000e0000 */
[----:B------:R-:W-:Y:S03]  /*3070*/  BSSY B0, `(.L_x_14349) ;  /* 0x0000010000007945 */ /* 0x000fe60003800000 */
[----:B---3--:R2:W3:Y:S04]  /*3080*/  SHFL.DOWN PT, R148, R143, 0x4, 0x1f ;  /* 0x08801f008f947f89 */ /* 0x0084e800000e0000 */
[----:B----4-:R2:W4:Y:S04]  /*3090*/  SHFL.DOWN PT, R142, R139, 0x4, 0x1f ;  /* 0x08801f008b8e7f89 */ /* 0x01052800000e0000 */
[----:B0-----:R2:W0:Y:S01]  /*30a0*/  SHFL.DOWN PT, R150, R108, 0x4, 0x1f ;  /* 0x08801f006c967f89 */ /* 0x00142200000e0000 */
[----:B------:R-:W-:Y:S05]  /*30b0*/  @P3 BRA `(.L_x_14350) ;  /* 0x000000b000003947 */ /* 0x000fea0003800000 */
[C---:B0-----:R-:W-:Y:S02]  /*30c0*/  FMUL.FTZ R140, R143.reuse, R150 ;  /* 0x000000968f8c7220 */ /* 0x041fe40000410000 */
[----:B---3--:R-:W-:-:S02]  /*30d0*/  FMUL.FTZ R134, R143, R148 ;  /* 0x000000948f867220 */ /* 0x008fc40000410000 */
        /* <DEDUP_REMOVED lines=9> */
.L_x_14350:
[----:B------:R-:W-:Y:S05]  /*3170*/  BSYNC B0 ;  /* 0x0000000000007941 */ /* 0x000fea0003800000 */
.L_x_14349:
[----:B-1----:R1:W2:Y:S01]  /*3180*/  SHFL.DOWN PT, R146, R135, 0x8, 0x1f ;  /* 0x09001f0087927f89 */ /* 0x0022a200000e0000 */
        /* <DEDUP_REMOVED lines=16> */
.L_x_14352:
[----:B------:R-:W-:Y:S05]  /*3290*/  BSYNC B0 ;  /* 0x0000000000007941 */ /* 0x000fea0003800000 */
.L_x_14351:
[----:B--2---:R2:W1:Y:S01]  /*32a0*/  SHFL.DOWN PT, R146, R135, 0x10, 0x1f ;  /* 0x0a001f0087927f89 */ /* 0x00446200000e0000 */
[----:B------:R-:W-:Y:S01]  /*32b0*/  BSSY B0, `(.L_x_14353) ;  /* 0x0000012000007945 */ /* 0x000fe20003800000 */
[C---:B------:R-:W-:Y:S02]  /*32c0*/  FMUL.FTZ R107, R115.reuse, R106 ;  /* 0x0000006a736b7220 */ /* 0x040fe40000410000 */
[----:B---3--:R2:W3:Y:S01]  /*32d0*/  SHFL.DOWN PT, R148, R143, 0x10, 0x1f ;  /* 0x0a001f008f947f89 */ /* 0x0084e200000e0000 */
[----:B------:R-:W-:-:S03]  /*32e0*/  FMUL.FTZ R109, R115, R130 ;  /* 0x00000082736d7220 */ /* 0x000fc60000410000 */
[----:B----4-:R2:W4:Y:S04]  /*32f0*/  SHFL.DOWN PT, R142, R139, 0x10, 0x1f ;  /* 0x0a001f008b8e7f89 */ /* 0x01052800000e0000 */
[----:B0-----:R2:W0:Y:S01]  /*3300*/  SHFL.DOWN PT, R150, R108, 0x10, 0x1f ;  /* 0x0a001f006c967f89 */ /* 0x00142200000e0000 */
[----:B------:R-:W-:Y:S05]  /*3310*/  @P5 BRA `(.L_x_14354) ;  /* 0x000000b000005947 */ /* 0x000fea0003800000 */
[C---:B0-----:R-:W-:Y:S02]  /*3320*/  FMUL.FTZ R140, R143.reuse, R150 ;  /* 0x000000968f8c7220 */ /* 0x041fe40000410000 */
[C---:B---3--:R-:W-:Y:S02]  /*3330*/  FMUL.FTZ R134, R143.reuse, R148 ;  /* 0x000000948f867220 */ /* 0x048fe40000410000 */
[-C--:B----4-:R-:W-:Y:S02]  /*3340*/  FMUL.FTZ R144, R143, R142.reuse ;  /* 0x0000008e8f907220 */ /* 0x090fe40000410000 */
        /* <DEDUP_REMOVED lines=8> */
.L_x_14354:
[----:B------:R-:W-:Y:S05]  /*33d0*/  BSYNC B0 ;  /* 0x0000000000007941 */ /* 0x000fea0003800000 */
.L_x_14353:
        /* <DEDUP_REMOVED lines=9> */
[----:B------:R-:W2:Y:S01]  /*3470*/  SHFL.IDX PT, R109, R43, RZ, 0x1f ;  /* 0x00001fff2b6d7589 */ /* 0x000ea200000e0000 */
[----:B------:R-:W-:-:S02]  /*3480*/  FMUL.FTZ R132, R116, R107 ;  /* 0x0000006b74847220 */ /* 0x000fc40000410000 */
[C---:B------:R-:W-:Y:S01]  /*3490*/  FFMA.FTZ R140, R114.reuse, R107, R140 ;  /* 0x0000006b728c7223 */ /* 0x040fe2000001008c */
[----:B-1----:R-:W1:Y:S01]  /*34a0*/  SHFL.DOWN PT, R146, R135, 0x1, 0x1f ;  /* 0x08201f0087927f89 */ /* 0x002e6200000e0000 */
[----:B----4-:R-:W-:Y:S02]  /*34b0*/  FFMA.FTZ R142, R114, R137, -R132 ;  /* 0x00000089728e7223 */ /* 0x010fe40000010884 */
[C---:B------:R-:W-:Y:S01]  /*34c0*/  FFMA.FTZ R140, R44.reuse, R133, R140 ;  /* 0x000000852c8c7223 */ /* 0x040fe2000001008c */
[----:B------:R-:W4:Y:S01]  /*34d0*/  SHFL.DOWN PT, R147, R108, 0x1, 0x1f ;  /* 0x08201f006c937f89 */ /* 0x000f2200000e0000 */
[----:B------:R-:W-:Y:S02]  /*34e0*/  FFMA.FTZ R142, R44, R127, R142 ;  /* 0x0000007f2c8e7223 */ /* 0x000fe4000001008e */
[----:B------:R-:W-:Y:S01]  /*34f0*/  FMUL.FTZ R127, R121, R140 ;  /* 0x0000008c797f7220 */ /* 0x000fe20000410000 */
[----:B---3--:R-:W3:Y:S01]  /*3500*/  SHFL.DOWN PT, R148, R139, 0x1, 0x1f ;  /* 0x08201f008b947f89 */ /* 0x008ee200000e0000 */
[----:B------:R-:W-:-:S02]  /*3510*/  FMUL.FTZ R149, R5, R142 ;  /* 0x0000008e05957220 */ /* 0x000fc40000410000 */
[----:B------:R-:W-:Y:S01]  /*3520*/  FFMA.FTZ R133, R119, R142, -R127 ;  /* 0x0000008e77857223 */ /* 0x000fe2000001087f */
[----:B------:R0:W0:Y:S03]  /*3530*/  SHFL.IDX PT, R126, R143, RZ, 0x1f ;  /* 0x00001fff8f7e7589 */ /* 0x00002600000e0000 */
[----:B------:R-:W-:Y:S01]  /*3540*/  FFMA.FTZ R141, R110, R141, R133 ;  /* 0x0000008d6e8d7223 */ /* 0x000fe20000010085 */
[----:B------:R-:W0:Y:S01]  /*3550*/  SHFL.IDX PT, R132, R135, RZ, 0x1f ;  /* 0x00001fff87847589 */ /* 0x000e2200000e0000 */
[C---:B-----5:R-:W-:Y:S02]  /*3560*/  @P2 FMUL.FTZ R144, R145.reuse, R134 ;  /* 0x0000008691902220 */ /* 0x060fe40000410000 */
[-C--:B--2---:R-:W-:Y:S01]  /*3570*/  @P2 FMUL.FTZ R145, R145, R109.reuse ;  /* 0x0000006d91912220 */ /* 0x084fe20000410000 */
[----:B------:R-:W2:Y:S01]  /*3580*/  SHFL.IDX PT, R139, R139, RZ, 0x1f ;  /* 0x00001fff8b8b7589 */ /* 0x000ea200000e0000 */
[----:B-1----:R-:W-:-:S03]  /*3590*/  @P2 FFMA.FTZ R144, R146, R109, R144 ;  /* 0x0000006d92902223 */ /* 0x002fc60000010090 */
[----:B------:R1:W5:Y:S01]  /*35a0*/  SHFL.IDX PT, R127, R108, RZ, 0x1f ;  /* 0x00001fff6c7f7589 */ /* 0x00036200000e0000 */
[----:B------:R-:W-:Y:S02]  /*35b0*/  @P2 FFMA.FTZ R145, R146, R134, -R145 ;  /* 0x0000008692912223 */ /* 0x000fe40000010891 */
[----:B----4-:R-:W-:Y:S02]  /*35c0*/  @P2 FADD.FTZ R109, R147, R144 ;  /* 0x00000090936d2221 */ /* 0x010fe40000010000 */
[----:B------:R-:W-:Y:S02]  /*35d0*/  FMUL.FTZ R147, R7, R130 ;  /* 0x0000008207937220 */ /* 0x000fe40000410000 */
[----:B---3--:R-:W-:Y:S02]  /*35e0*/  @P2 FADD.FTZ R134, R148, R145 ;  /* 0x0000009194862221 */ /* 0x008fe40000010000 */
[----:B0-----:R-:W-:Y:S02]  /*35f0*/  FMUL.FTZ R143, R109, -R47 ;  /* 0x8000002f6d8f7220 */ /* 0x001fe40000410000 */
[----:B------:R-:W-:-:S02]  /*3600*/  FMUL.FTZ R133, R126, R43 ;  /* 0x0000002b7e857220 */ /* 0x000fc40000410000 */
[----:B------:R-:W-:Y:S02]  /*3610*/  FMUL.FTZ R47, R134, -R47 ;  /* 0x8000002f862f7220 */ /* 0x000fe40000410000 */
[----:B------:R-:W-:Y:S02]  /*3620*/  FFMA.FTZ R144, R132, R42, -R133 ;  /* 0x0000002a84907223 */ /* 0x000fe40000010885 */
[-C--:B------:R-:W-:Y:S02]  /*3630*/  FFMA.FTZ R133, R109, R46.reuse, R47 ;  /* 0x0000002e6d857223 */ /* 0x080fe4000001002f */
[----:B------:R-:W-:Y:S02]  /*3640*/  FFMA.FTZ R143, R134, R46, -R143 ;  /* 0x0000002e868f7223 */ /* 0x000fe4000001088f */
[----:B------:R-:W-:Y:S02]  /*3650*/  FMUL.FTZ R135, R126, R42 ;  /* 0x0000002a7e877220 */ /* 0x000fe40000410000 */
[----:B------:R-:W-:-:S02]  /*3660*/  FMUL.FTZ R42, R121, R142 ;  /* 0x0000008e792a7220 */ /* 0x000fc40000410000 */
[----:B-1----:R-:W-:Y:S02]  /*3670*/  FADD.FTZ R108, -R122, R133 ;  /* 0x000000857a6c7221 */ /* 0x002fe40000010100 */
[----:B------:R-:W-:Y:S02]  /*3680*/  FADD.FTZ R109, R124, R143 ;  /* 0x0000008f7c6d7221 */ /* 0x000fe40000010000 */
[----:B------:R-:W-:Y:S02]  /*3690*/  FFMA.FTZ R47, R119, R140, R42 ;  /* 0x0000008c772f7223 */ /* 0x000fe4000001002a */
[----:B------:R-:W-:Y:S02]  /*36a0*/  FFMA.FTZ R146, R132, R43, R135 ;  /* 0x0000002b84927223 */ /* 0x000fe40000010087 */
[----:B------:R-:W-:Y:S02]  /*36b0*/  FMUL.FTZ R46, R121, -R108 ;  /* 0x8000006c792e7220 */ /* 0x000fe40000410000 */
[----:B------:R-:W-:-:S02]  /*36c0*/  FMUL.FTZ R43, R126, R41 ;  /* 0x000000297e2b7220 */ /* 0x000fc40000410000 */
[----:B------:R-:W-:Y:S02]  /*36d0*/  FMUL.FTZ R121, R121, -R109 ;  /* 0x8000006d79797220 */ /* 0x000fe40000410000 */
[-C--:B------:R-:W-:Y:S02]  /*36e0*/  FMUL.FTZ R126, R126, R40.reuse ;  /* 0x000000287e7e7220 */ /* 0x080fe40000410000 */
[----:B------:R-:W-:Y:S02]  /*36f0*/  FFMA.FTZ R47, R110, R123, R47 ;  /* 0x0000007b6e2f7223 */ /* 0x000fe4000001002f */
[----:B------:R-:W-:Y:S02]  /*3700*/  FFMA.FTZ R123, R119, R109, -R46 ;  /* 0x0000006d777b7223 */ /* 0x000fe4000001082e */
[----:B------:R-:W-:Y:S01]  /*3710*/  FFMA.FTZ R40, R132, R40, -R43 ;  /* 0x0000002884287223 */ /* 0x000fe2000001082b */
[----:B------:R-:W-:Y:S01]  /*3720*/  P2R R43, PR, RZ, 0x1 ;  /* 0x00000001ff2b7803 */ /* 0x000fe20000000000 */
[----:B------:R-:W-:-:S02]  /*3730*/  FMUL.FTZ R124, R110, R17 ;  /* 0x000000116e7c7220 */ /* 0x000fc40000410000 */
[----:B------:R-:W-:Y:S02]  /*3740*/  FFMA.FTZ R46, R119, R108, R121 ;  /* 0x0000006c772e7223 */ /* 0x000fe40000010079 */
[----:B------:R-:W-:Y:S02]  /*3750*/  FFMA.FTZ R41, R132, R41, R126 ;  /* 0x0000002984297223 */ /* 0x000fe4000001007e */
[----:B--2---:R-:W-:Y:S02]  /*3760*/  FADD.FTZ R42, R139, R144 ;  /* 0x000000908b2a7221 */ /* 0x004fe40000010000 */
[----:B-----5:R-:W-:Y:S02]  /*3770*/  FADD.FTZ R43, R127, R146 ;  /* 0x000000927f2b7221 */ /* 0x020fe40000010000 */
[----:B------:R-:W-:Y:S02]  /*3780*/  FFMA.FTZ R122, R112, -R124, R47 ;  /* 0x8000007c707a7223 */ /* 0x000fe4000001002f */
[----:B------:R-:W-:Y:S01]  /*3790*/  FMUL.FTZ R121, R108, R17 ;  /* 0x000000116c797220 */ /* 0x000fe20000410000 */
[----:B------:R0:W-:Y:S01]  /*37a0*/  @!P0 STS.128 [R2.X16+0x21b0], R40 ;  /* 0x0021b02802008388 */ /* 0x0001e2000000cc00 */
[----:B------:R-:W-:-:S02]  /*37b0*/  FADD.FTZ R125, -R125, R46 ;  /* 0x0000002e7d7d7221 */ /* 0x000fc40000010100 */
[----:B------:R-:W-:Y:S02]  /*37c0*/  FADD.FTZ R123, R120, R123 ;  /* 0x0000007b787b7221 */ /* 0x000fe40000010000 */
[----:B------:R-:W-:Y:S02]  /*37d0*/  FMUL.FTZ R135, R109, R17 ;  /* 0x000000116d877220 */ /* 0x000fe40000410000 */
[----:B------:R-:W-:Y:S02]  /*37e0*/  FFMA.FTZ R124, R62, -R124, R141 ;  /* 0x8000007c3e7c7223 */ /* 0x000fe4000001008d */
[----:B------:R-:W-:Y:S02]  /*37f0*/  FMUL.FTZ R119, R122, R121 ;  /* 0x000000797a777220 */ /* 0x000fe40000410000 */
[----:B------:R-:W-:Y:S02]  /*3800*/  FMUL.FTZ R127, R44, R19 ;  /* 0x000000132c7f7220 */ /* 0x000fe40000410000 */
[----:B------:R-:W-:-:S02]  /*3810*/  FMUL.FTZ R120, R122, R135 ;  /* 0x000000877a787220 */ /* 0x000fc40000410000 */
[----:B------:R-:W-:Y:S02]  /*3820*/  FMUL.FTZ R139, R110, R135 ;  /* 0x000000876e8b7220 */ /* 0x000fe40000410000 */
[C---:B0-----:R-:W-:Y:S02]  /*3830*/  FMUL.FTZ R40, R116.reuse, -R125 ;  /* 0x8000007d74287220 */ /* 0x041fe40000410000 */
[----:B------:R-:W-:Y:S01]  /*3840*/  FMUL.FTZ R116, R116, -R123 ;  /* 0x8000007b74747220 */ /* 0x000fe20000410000 */
[----:B------:R0:W-:Y:S01]  /*3850*/  STS [R28.X4+0x438], R139 ;  /* 0x0004388b1c007388 */ /* 0x0001e20000004800 */
[----:B------:R-:W-:Y:S02]  /*3860*/  FFMA.FTZ R135, R124, R135, R119 ;  /* 0x000000877c877223 */ /* 0x000fe40000010077 */
[----:B------:R-:W-:Y:S02]  /*3870*/  FFMA.FTZ R126, R104, -R127, R140 ;  /* 0x8000007f687e7223 */ /* 0x000fe4000001008c */
[----:B------:R-:W-:-:S02]  /*3880*/  FMUL.FTZ R43, R123, R19 ;  /* 0x000000137b2b7220 */ /* 0x000fc40000410000 */
[C---:B------:R-:W-:Y:S02]  /*3890*/  FFMA.FTZ R41, R114.reuse, R123, -R40 ;  /* 0x0000007b72297223 */ /* 0x040fe40000010828 */
[----:B------:R-:W-:Y:S02]  /*38a0*/  FFMA.FTZ R119, R114, R125, R116 ;  /* 0x0000007d72777223 */ /* 0x000fe40000010074 */
[-C--:B------:R-:W-:Y:S02]  /*38b0*/  FMUL.FTZ R143, R110, R121.reuse ;  /* 0x000000796e8f7220 */ /* 0x080fe40000410000 */
[----:B------:R-:W-:Y:S02]  /*38c0*/  FFMA.FTZ R121, R124, R121, -R120 ;  /* 0x000000797c797223 */ /* 0x000fe40000010878 */
[----:B------:R-:W-:Y:S01]  /*38d0*/  FMUL.FTZ R133, R125, R19 ;  /* 0x000000137d857220 */ /* 0x000fe20000410000 */
[----:B------:R-:W-:Y:S01]  /*38e0*/  STS [R28.X4+0x43c], R143 ;  /* 0x00043c8f1c007388 */ /* 0x000fe20000004800 */
[----:B------:R-:W-:-:S02]  /*38f0*/  FFMA.FTZ R127, R60, -R127, R142 ;  /* 0x8000007f3c7f7223 */ /* 0x000fc4000001008e */
[----:B------:R-:W-:Y:S02]  /*3900*/  FMUL.FTZ R46, R126, R43 ;  /* 0x0000002b7e2e7220 */ /* 0x000fe40000410000 */
[----:B------:R-:W-:Y:S02]  /*3910*/  FADD.FTZ R120, R128, R41 ;  /* 0x0000002980787221 */ /* 0x000fe40000010000 */
[----:B------:R-:W-:Y:S02]  /*3920*/  FADD.FTZ R119, -R118, R119 ;  /* 0x0000007776777221 */ /* 0x000fe40000010100 */
[----:B------:R-:W-:Y:S02]  /*3930*/  FFMA.FTZ R41, R127, R133, -R46 ;  /* 0x000000857f297223 */ /* 0x000fe4000001082e */
[C---:B------:R-:W-:Y:S02]  /*3940*/  FMUL.FTZ R42, R115.reuse, -R119 ;  /* 0x80000077732a7220 */ /* 0x040fe40000410000 */
[----:B------:R-:W-:-:S02]  /*3950*/  FMUL.FTZ R46, R115, -R120 ;  /* 0x80000078732e7220 */ /* 0x000fc40000410000 */
[----:B------:R-:W-:Y:S02]  /*3960*/  FMUL.FTZ R40, R126, R133 ;  /* 0x000000857e287220 */ /* 0x000fe40000410000 */
[----:B------:R-:W-:Y:S02]  /*3970*/  FMUL.FTZ R132, R61, R16 ;  /* 0x000000103d847220 */ /* 0x000fe40000410000 */
[C---:B------:R-:W-:Y:S02]  /*3980*/  FFMA.FTZ R42, R117.reuse, R120, -R42 ;  /* 0x00000078752a7223 */ /* 0x040fe4000001082a */
[----:B------:R-:W-:Y:S02]  /*3990*/  FFMA.FTZ R46, R117, R119, R46 ;  /* 0x00000077752e7223 */ /* 0x000fe4000001002e */
[-C--:B------:R-:W-:Y:S02]  /*39a0*/  FFMA.FTZ R40, R127, R43.reuse, R40 ;  /* 0x0000002b7f287223 */ /* 0x080fe40000010028 */
[----:B------:R-:W-:-:S02]  /*39b0*/  FMUL.FTZ R43, R44, R43 ;  /* 0x0000002b2c2b7220 */ /* 0x000fc40000410000 */
[----:B------:R-:W-:Y:S02]  /*39c0*/  FMUL.FTZ R114, R105, R18 ;  /* 0x0000001269727220 */ /* 0x000fe40000410000 */
[----:B------:R-:W-:Y:S01]  /*39d0*/  FFMA.FTZ R128, R45, -R132, R107 ;  /* 0x800000842d807223 */ /* 0x000fe2000001006b */
[----:B------:R1:W-:Y:S01]  /*39e0*/  STS [R28.X4+0x430], R43 ;  /* 0x0004302b1c007388 */ /* 0x0003e20000004800 */
[----:B------:R-:W-:Y:S02]  /*39f0*/  FMUL.FTZ R134, R119, R16 ;  /* 0x0000001077867220 */ /* 0x000fe40000410000 */
[----:B------:R-:W-:Y:S02]  /*3a00*/  FADD.FTZ R118, R131, R42 ;  /* 0x0000002a83767221 */ /* 0x000fe40000010000 */
[----:B------:R-:W-:Y:S02]  /*3a10*/  FADD.FTZ R117, -R129, R46 ;  /* 0x0000002e81757221 */ /* 0x000fe40000010100 */
[----:B0-----:R-:W-:-:S02]  /*3a20*/  FMUL.FTZ R139, R44, R133 ;  /* 0x000000852c8b7220 */ /* 0x001fc40000410000 */
[----:B------:R-:W-:Y:S02]  /*3a30*/  FFMA.FTZ R116, R111, -R114, R130 ;  /* 0x800000726f747223 */ /* 0x000fe40000010082 */
[----:B------:R-:W-:Y:S01]  /*3a40*/  FFMA.FTZ R115, R113, -R132, R137 ;  /* 0x8000008471737223 */ /* 0x000fe20000010089 */
[----:B------:R0:W-:Y:S01]  /*3a50*/  STS [R28.X4+0x434], R139 ;  /* 0x0004348b1c007388 */ /* 0x0001e20000004800 */
[----:B------:R-:W-:Y:S02]  /*3a60*/  FMUL.FTZ R42, R120, R16 ;  /* 0x00000010782a7220 */ /* 0x000fe40000410000 */
[----:B------:R-:W-:Y:S02]  /*3a70*/  FMUL.FTZ R46, R128, R134 ;  /* 0x00000086802e7220 */ /* 0x000fe40000410000 */
[----:B------:R-:W-:Y:S02]  /*3a80*/  FFMA.FTZ R114, R63, -R114, R106 ;  /* 0x800000723f727223 */ /* 0x000fe4000001006a */
[----:B-1----:R-:W-:-:S02]  /*3a90*/  FMUL.FTZ R43, R118, R18 ;  /* 0x00000012762b7220 */ /* 0x002fc40000410000 */
[----:B------:R-:W-:Y:S02]  /*3aa0*/  FMUL.FTZ R129, R117, R18 ;  /* 0x0000001275817220 */ /* 0x000fe40000410000 */
[-C--:B------:R-:W-:Y:S02]  /*3ab0*/  FMUL.FTZ R132, R128, R42.reuse ;  /* 0x0000002a80847220 */ /* 0x080fe40000410000 */
[-C--:B------:R-:W-:Y:S02]  /*3ac0*/  FFMA.FTZ R131, R115, R42.reuse, R46 ;  /* 0x0000002a73837223 */ /* 0x080fe4000001002e */
[----:B0-----:R-:W-:Y:S02]  /*3ad0*/  FMUL.FTZ R139, R61, R42 ;  /* 0x0000002a3d8b7220 */ /* 0x001fe40000410000 */
[C---:B------:R-:W-:Y:S02]  /*3ae0*/  FMUL.FTZ R46, R114.reuse, R43 ;  /* 0x0000002b722e7220 */ /* 0x040fe40000410000 */
[-C--:B------:R-:W-:Y:S01]  /*3af0*/  FMUL.FTZ R42, R114, R129.reuse ;  /* 0x00000081722a7220 */ /* 0x080fe20000410000 */
[----:B------:R-:W-:Y:S01]  /*3b00*/  STS [R28.X4+0x428], R139 ;  /* 0x0004288b1c007388 */ /* 0x000fe20000004800 */
[----:B------:R-:W-:-:S02]  /*3b10*/  FFMA.FTZ R46, R116, R129, -R46 ;  /* 0x00000081742e7223 */ /* 0x000fc4000001082e */
[----:B------:R-:W-:Y:S02]  /*3b20*/  FFMA.FTZ R42, R116, R43, R42 ;  /* 0x0000002b742a7223 */ /* 0x000fe4000001002a */
[-C--:B------:R-:W-:Y:S02]  /*3b30*/  FFMA.FTZ R133, R115, R134.reuse, -R132 ;  /* 0x0000008673857223 */ /* 0x080fe40000010884 */
[----:B------:R-:W-:Y:S02]  /*3b40*/  FADD.FTZ R46, RZ, R46 ;  /* 0x0000002eff2e7221 */ /* 0x000fe40000010000 */
[----:B------:R-:W-:Y:S02]  /*3b50*/  FADD.FTZ R42, RZ, R42 ;  /* 0x0000002aff2a7221 */ /* 0x000fe40000010000 */
[----:B------:R-:W-:Y:S02]  /*3b60*/  FADD.FTZ R46, R46, R133 ;  /* 0x000000852e2e7221 */ /* 0x000fe40000010000 */
[----:B------:R-:W-:Y:S01]  /*3b70*/  FADD.FTZ R131, R42, R131 ;  /* 0x000000832a837221 */ /* 0x000fe20000010000 */
[----:B------:R-:W-:Y:S01]  /*3b80*/  IADD3 R42, R49, 0x20, RZ ;  /* 0x00000020312a7810 */ /* 0x000fe20007ffe0ff */
[----:B------:R-:W-:-:S02]  /*3b90*/  FMUL.FTZ R145, R61, R134 ;  /* 0x000000863d917220 */ /* 0x000fc40000410000 */
[C---:B------:R-:W-:Y:S01]  /*3ba0*/  FMUL.FTZ R43, R105.reuse, R43 ;  /* 0x0000002b692b7220 */ /* 0x040fe20000410000 */
[----:B------:R-:W-:Y:S01]  /*3bb0*/  LEA.HI.SX32 R143, R42, R49, 0x1b ;  /* 0x000000312a8f7211 */ /* 0x000fe200078fdaff */
[----:B------:R-:W-:Y:S01]  /*3bc0*/  FMUL.FTZ R133, R105, R129 ;  /* 0x0000008169857220 */ /* 0x000fe20000410000 */
[----:B------:R-:W-:Y:S01]  /*3bd0*/  STS [R28.X4+0x42c], R145 ;  /* 0x00042c911c007388 */ /* 0x000fe20000004800 */
[----:B------:R-:W-:Y:S02]  /*3be0*/  FADD.FTZ R40, R131, R40 ;  /* 0x0000002883287221 */ /* 0x000fe40000010000 */
[----:B------:R-:W-:Y:S01]  /*3bf0*/  FADD.FTZ R46, R46, R41 ;  /* 0x000000292e2e7221 */ /* 0x000fe20000010000 */
[----:B------:R0:W-:Y:S01]  /*3c00*/  STS [R28.X4+0x420], R43 ;  /* 0x0004202b1c007388 */ /* 0x0001e20000004800 */
[----:B------:R-:W-:Y:S01]  /*3c10*/  FADD.FTZ R135, R40, R135 ;  /* 0x0000008728877221 */ /* 0x000fe20000010000 */
[----:B------:R-:W-:Y:S01]  /*3c20*/  LEA R40, R32, 0xffffff80, 0x7 ;  /* 0xffffff8020287811 */ /* 0x000fe200078e38ff */
[----:B------:R-:W-:Y:S01]  /*3c30*/  FFMA.FTZ R41, -R7, R106, -RZ ;  /* 0x0000006a07297223 */ /* 0x000fe200000109ff */
[----:B------:R-:W-:Y:S01]  /*3c40*/  STS [R28.X4+0x424], R133 ;  /* 0x000424851c007388 */ /* 0x000fe20000004800 */
[----:B------:R-:W-:Y:S01]  /*3c50*/  FMUL.FTZ R137, R6, R137 ;  /* 0x0000008906897220 */ /* 0x000fe20000410000 */
[----:B------:R-:W-:Y:S01]  /*3c60*/  IADD3 R40, -R40, c[0x0][0x168], RZ ;  /* 0x00005a0028287a10 */ /* 0x000fe20007ffe1ff */
[----:B------:R-:W-:Y:S01]  /*3c70*/  FFMA.FTZ R107, -R6, R107, -RZ ;  /* 0x0000006b066b7223 */ /* 0x000fe200000109ff */
[----:B------:R-:W-:Y:S01]  /*3c80*/  BAR.SYNC.DEFER_BLOCKING 0x0 ;  /* 0x0000000000007b1d */ /* 0x000fe20000010000 */
[----:B------:R-:W-:Y:S01]  /*3c90*/  FMUL.FTZ R141, R4, R141 ;  /* 0x0000008d048d7220 */ /* 0x000fe20000410000 */
[----:B------:R-:W-:Y:S01]  /*3ca0*/  LEA R142, R40, -R49, 0x1 ;  /* 0x80000031288e7211 */ /* 0x000fe200078e08ff */
[----:B0-----:R-:W-:Y:S01]  /*3cb0*/  FFMA.FTZ R43, -R5, R140, -RZ ;  /* 0x0000008c052b7223 */ /* 0x001fe200000109ff */
[----:B------:R-:W-:Y:S01]  /*3cc0*/  SHF.L.U64.HI R140, R3, 0x2, R0 ;  /* 0x00000002038c7819 */ /* 0x000fe20000010200 */
[----:B------:R-:W-:Y:S01]  /*3cd0*/  FFMA.FTZ R47, -R4, R47, -RZ ;  /* 0x0000002f042f7223 */ /* 0x000fe200000109ff */
[----:B------:R-:W-:Y:S01]  /*3ce0*/  ISETP.GE.AND P0, PT, R142, 0x1, PT ;  /* 0x000000018e00780c */ /* 0x000fe20003f06270 */
[----:B------:R-:W-:-:S02]  /*3cf0*/  FADD.FTZ R121, R46, R121 ;  /* 0x000000792e797221 */ /* 0x000fc40000010000 */
        /* <DEDUP_REMOVED lines=19> */
[----:B------:R-:W-:Y:S06]  /*3e30*/  BAR.SYNC.DEFER_BLOCKING 0x0 ;  /* 0x0000000000007b1d */ /* 0x000fec0000010000 */
[----:B------:R-:W-:Y:S05]  /*3e40*/  @!P0 BRA `(.L_x_14356) ;  /* 0x000002d000008947 */ /* 0x000fea0003800000 */
[----:B01234-:R-:W0:Y:S01]  /*3e50*/  LDS R141, [R29.X4+0x840] ;  /* 0x000840001d8d7984 */ /* 0x01fe220000004800 */
[----:B------:R-:W-:Y:S01]  /*3e60*/  SHF.R.S32.HI R46, RZ, 0x1f, R53 ;  /* 0x0000001fff2e7819 */ /* 0x000fe20000011435 */
[----:B------:R-:W-:Y:S01]  /*3e70*/  ULDC.64 UR6, c[0x0][0x2b8] ;  /* 0x0000ae0000067ab9 */ /* 0x000fe20000000a00 */
[C---:B------:R-:W-:Y:S01]  /*3e80*/  IMAD.WIDE.U32 R40, R53.reuse, c[0x0][0x2a0], RZ ;  /* 0x0000a80035287a25 */ /* 0x040fe200078e00ff */
[----:B------:R-:W-:Y:S01]  /*3e90*/  ULDC.64 UR8, c[0x0][0x298] ;  /* 0x0000a60000087ab9 */ /* 0x000fe20000000a00 */
[----:B------:R-:W-:Y:S01]  /*3ea0*/  SHF.L.U32 R136, R136, 0x8, RZ ;  /* 0x0000000888887819 */ /* 0x000fe200000006ff */
[----:B------:R-:W-:Y:S01]  /*3eb0*/  USHF.R.U64 UR6, UR6, 0x1, UR7 ;  /* 0x0000000106067899 */ /* 0x000fe20008001207 */
[C---:B------:R-:W-:Y:S01]  /*3ec0*/  IMAD R42, R46.reuse, c[0x0][0x2a0], RZ ;  /* 0x0000a8002e2a7a24 */ /* 0x040fe200078e02ff */
[----:B------:R-:W-:Y:S01]  /*3ed0*/  USHF.R.U32.HI UR5, URZ, 0x1, UR9 ;  /* 0x000000013f057899 */ /* 0x000fe20008011609 */
[----:B------:R-:W-:Y:S01]  /*3ee0*/  IMAD R46, R46, c[0x0][0x2c0], RZ ;  /* 0x0000b0002e2e7a24 */ /* 0x000fe200078e02ff */
[----:B------:R-:W-:Y:S01]  /*3ef0*/  USHF.R.U32.HI UR7, URZ, 0x1, UR7 ;  /* 0x000000013f077899 */ /* 0x000fe20008011607 */
[C---:B------:R-:W-:Y:S01]  /*3f00*/  IMAD R107, R53.reuse, c[0x0][0x2a4], R42 ;  /* 0x0000a900356b7a24 */ /* 0x040fe200078e022a */
[----:B------:R-:W-:Y:S01]  /*3f10*/  USHF.R.U64 UR8, UR8, 0x1, UR9 ;  /* 0x0000000108087899 */ /* 0x000fe20008001209 */
[----:B------:R-:W-:Y:S01]  /*3f20*/  IMAD.WIDE.U32 R42, R53, c[0x0][0x2c0], RZ ;  /* 0x0000b000352a7a25 */ /* 0x000fe200078e00ff */
[----:B------:R-:W-:-:S02]  /*3f30*/  IADD3 R106, P0, R136, R49, RZ ;  /* 0x00000031886a7210 */ /* 0x000fc40007f1e0ff */
[----:B------:R-:W-:Y:S01]  /*3f40*/  IADD3 R41, R41, R107, RZ ;  /* 0x0000006b29297210 */ /* 0x000fe20007ffe0ff */
[----:B------:R-:W-:Y:S01]  /*3f50*/  IMAD R47, R53, c[0x0][0x2c4], R46 ;  /* 0x0000b100352f7a24 */ /* 0x000fe200078e022e */
[----:B------:R-:W-:Y:S01]  /*3f60*/  LEA.HI.X.SX32 R107, R136, RZ, 0x1, P0 ;  /* 0x000000ff886b7211 */ /* 0x000fe200000f0eff */
[C---:B------:R-:W-:Y:S02]  /*3f70*/  IMAD R149, R55.reuse, UR5, RZ ;  /* 0x0000000537957c24 */ /* 0x040fe4000f8e02ff */
[----:B------:R-:W-:Y:S01]  /*3f80*/  IMAD R153, R55, UR7, RZ ;  /* 0x0000000737997c24 */ /* 0x000fe2000f8e02ff */
[----:B------:R-:W-:Y:S01]  /*3f90*/  IADD3 R43, R43, R47, RZ ;  /* 0x0000002f2b2b7210 */ /* 0x000fe20007ffe0ff */
[C---:B------:R-:W-:Y:S02]  /*3fa0*/  IMAD R47, R138.reuse, c[0x0][0x2b0], RZ ;  /* 0x0000ac008a2f7a24 */ /* 0x040fe400078e02ff */
[----:B------:R-:W-:Y:S02]  /*3fb0*/  IMAD R147, R138, c[0x0][0x2d0], RZ ;  /* 0x0000b4008a937a24 */ /* 0x000fe400078e02ff */
[----:B------:R-:W-:-:S02]  /*3fc0*/  IMAD R149, R54, UR8, R149 ;  /* 0x0000000836957c24 */ /* 0x000fc4000f8e0295 */
[----:B------:R-:W-:-:S04]  /*3fd0*/  IMAD.WIDE.U32 R40, R55, UR8, R40 ;  /* 0x0000000837287c25 */ /* 0x000fc8000f8e0028 */
[----:B------:R-:W-:Y:S01]  /*3fe0*/  IMAD R155, R54, UR6, R153 ;  /* 0x00000006369b7c24 */ /* 0x000fe2000f8e0299 */
[----:B------:R-:W-:Y:S01]  /*3ff0*/  IADD3 R149, R149, R41, RZ ;  /* 0x0000002995957210 */ /* 0x000fe20007ffe0ff */
[----:B------:R-:W-:-:S04]  /*4000*/  IMAD.WIDE.U32 R42, R55, UR6, R42 ;  /* 0x00000006372a7c25 */ /* 0x000fc8000f8e002a */
[C---:B------:R-:W-:Y:S01]  /*4010*/  IMAD R151, R2.reuse, c[0x0][0x2b4], R47 ;  /* 0x0000ad0002977a24 */ /* 0x040fe200078e022f */
[----:B------:R-:W-:Y:S01]  /*4020*/  IADD3 R43, R155, R43, RZ ;  /* 0x0000002b9b2b7210 */ /* 0x000fe20007ffe0ff */
[----:B------:R-:W-:Y:S01]  /*4030*/  IMAD R153, R2, c[0x0][0x2d4], R147 ;  /* 0x0000b50002997a24 */ /* 0x000fe200078e0293 */
[----:B------:R-:W-:Y:S01]  /*4040*/  LEA R147, P0, R40, c[0x0][0x318], 0x3 ;  /* 0x0000c60028937a11 */ /* 0x000fe200078018ff */
[----:B------:R-:W-:Y:S01]  /*4050*/  IMAD.WIDE.U32 R46, R2, c[0x0][0x2b0], R106 ;  /* 0x0000ac00022e7a25 */ /* 0x000fe200078e006a */
[----:B------:R-:W-:Y:S02]  /*4060*/  LEA R41, P1, R42, c[0x0][0x320], 0x3 ;  /* 0x0000c8002a297a11 */ /* 0x000fe400078218ff */
        /* <DEDUP_REMOVED lines=11> */
.L_x_14356:
[----:B01234-:R-:W-:Y:S05]  /*4120*/  BSYNC B0 ;  /* 0x0000000000007941 */ /* 0x01ffea0003800000 */
.L_x_14355:
        /* <DEDUP_REMOVED lines=18> */
.L_x_14358:
[----:B------:R-:W-:Y:S05]  /*4250*/  BSYNC B0 ;  /* 0x0000000000007941 */ /* 0x000fea0003800000 */
.L_x_14357:
        /* <DEDUP_REMOVED lines=9> */
.L_x_14360:
[----:B------:R-:W-:Y:S05]  /*42f0*/  BSYNC B0 ;  /* 0x0000000000007941 */ /* 0x000fea0003800000 */
.L_x_14359:
        /* <DEDUP_REMOVED lines=9> */
.L_x_14362:
[----:B------:R-:W-:Y:S05]  /*4390*/  BSYNC B0 ;  /* 0x0000000000007941 */ /* 0x000fea0003800000 */
.L_x_14361:
        /* <DEDUP_REMOVED lines=9> */
.L_x_14364:
[----:B------:R-:W-:Y:S05]  /*4430*/  BSYNC B0 ;  /* 0x0000000000007941 */ /* 0x000fea0003800000 */
.L_x_14363:
        /* <DEDUP_REMOVED lines=9> */
.L_x_14366:
[----:B------:R-:W-:Y:S05]  /*44d0*/  BSYNC B0 ;  /* 0x0000000000007941 */ /* 0x000fea0003800000 */
.L_x_14365:
        /* <DEDUP_REMOVED lines=9> */
.L_x_14368:
[----:B------:R-:W-:Y:S05]  /*4570*/  BSYNC B0 ;  /* 0x0000000000007941 */ /* 0x000fea0003800000 */
.L_x_14367:
        /* <DEDUP_REMOVED lines=9> */
.L_x_14370:
[----:B------:R-:W-:Y:S05]  /*4610*/  BSYNC B0 ;  /* 0x0000000000007941 */ /* 0x000fea0003800000 */
.L_x_14369:
[----:B-1----:R-:W1:Y:S01]  /*4620*/  SHFL.DOWN PT, R40, R135, 0x1, 0x1f ;  /* 0x08201f0087287f89 */ /* 0x002e6200000e0000 */
[----:B------:R-:W-:Y:S01]  /*4630*/  ISETP.GT.AND P0, PT, R31, 0x1e, PT ;  /* 0x0000001e1f00780c */ /* 0x000fe20003f04270 */
[----:B------:R-:W-:Y:S01]  /*4640*/  FMUL.FTZ R41, R65, R109 ;  /* 0x0000006d41297220 */ /* 0x000fe20000410000 */
[----:B------:R-:W-:Y:S01]  /*4650*/  ISETP.NE.AND P1, PT, R31, RZ, PT ;  /* 0x000000ff1f00720c */ /* 0x000fe20003f25270 */
[----:B------:R-:W5:Y:S01]  /*4660*/  SHFL.DOWN PT, R42, R121, 0x1, 0x1f ;  /* 0x08201f00792a7f89 */ /* 0x000f6200000e0000 */
[----:B------:R-:W-:Y:S01]  /*4670*/  FMUL.FTZ R45, R45, R119 ;  /* 0x000000772d2d7220 */ /* 0x000fe20000410000 */
[----:B------:R-:W-:Y:S01]  /*4680*/  ISETP.NE.AND P2, PT, R49, RZ, PT ;  /* 0x000000ff3100720c */ /* 0x000fe20003f45270 */
[----:B------:R-:W-:Y:S01]  /*4690*/  FFMA.FTZ R41, R64, R108, -R41 ;  /* 0x0000006c40297223 */ /* 0x000fe20000010829 */
[----:B------:R-:W-:Y:S01]  /*46a0*/  BSSY B0, `(.L_x_14371) ;  /* 0x000004b000007945 */ /* 0x000fe20003800000 */
[----:B------:R-:W-:-:S02]  /*46b0*/  FMUL.FTZ R104, R104, R125 ;  /* 0x0000007d68687220 */ /* 0x000fc40000410000 */
[----:B------:R-:W-:Y:S02]  /*46c0*/  FMUL.FTZ R122, R122, R41 ;  /* 0x000000297a7a7220 */ /* 0x000fe40000410000 */
[----:B------:R-:W-:Y:S02]  /*46d0*/  FMUL.FTZ R63, R63, R117 ;  /* 0x000000753f3f7220 */ /* 0x000fe40000410000 */
[----:B------:R-:W-:-:S04]  /*46e0*/  FFMA.FTZ R47, R60, R123, R104 ;  /* 0x0000007b3c2f7223 */ /* 0x000fc80000010068 */
[----:B------:R-:W-:Y:S02]  /*46f0*/  FFMA.FTZ R10, R47, R19, R10 ;  /* 0x000000132f0a7223 */ /* 0x000fe4000001000a */
[----:B-1----:R-:W-:Y:S02]  /*4700*/  @!P0 FADD.FTZ R135, R135, R40 ;  /* 0x0000002887878221 */ /* 0x002fe40000010000 */
        /* <DEDUP_REMOVED lines=17> */
[----:B------:R-:W1:Y:S01]  /*4820*/  SHFL.DOWN PT, R46, R135, 0x10, 0x1f ;  /* 0x0a001f00872e7f89 */ /* 0x000e6200000e0000 */
[----:B------:R-:W-:Y:S01]  /*4830*/  FFMA.FTZ R41, R64, R109, R40 ;  /* 0x0000006d40297223 */ /* 0x000fe20000010028 */
[----:B------:R-:W-:Y:S01]  /*4840*/  ISETP.GT.AND P0, PT, R31, 0xf, PT ;  /* 0x0000000f1f00780c */ /* 0x000fe20003f04270 */
[C---:B------:R-:W-:Y:S01]  /*4850*/  FMUL.FTZ R40, R65.reuse, R125 ;  /* 0x0000007d41287220 */ /* 0x040fe20000410000 */
[----:B------:R-:W5:Y:S01]  /*4860*/  SHFL.DOWN PT, R106, R121, 0x10, 0x1f ;  /* 0x0a001f00796a7f89 */ /* 0x000f6200000e0000 */
[----:B------:R-:W-:Y:S02]  /*4870*/  FFMA.FTZ R122, R124, R41, R122 ;  /* 0x000000297c7a7223 */ /* 0x000fe4000001007a */
[----:B------:R-:W-:-:S02]  /*4880*/  FMUL.FTZ R41, R65, R123 ;  /* 0x0000007b41297220 */ /* 0x000fc40000410000 */
[C---:B------:R-:W-:Y:S02]  /*4890*/  FFMA.FTZ R42, R64.reuse, R123, R40 ;  /* 0x0000007b402a7223 */ /* 0x040fe40000010028 */
[----:B------:R-:W-:Y:S02]  /*48a0*/  FFMA.FTZ R41, R64, R125, -R41 ;  /* 0x0000007d40297223 */ /* 0x000fe40000010829 */
[----:B------:R-:W-:Y:S02]  /*48b0*/  FMUL.FTZ R40, R65, R120 ;  /* 0x0000007841287220 */ /* 0x000fe40000410000 */
[----:B------:R-:W-:Y:S02]  /*48c0*/  FMUL.FTZ R126, R126, R41 ;  /* 0x000000297e7e7220 */ /* 0x000fe40000410000 */
[----:B------:R-:W-:Y:S02]  /*48d0*/  FFMA.FTZ R41, R64, R119, -R40 ;  /* 0x0000007740297223 */ /* 0x000fe40000010828 */
[----:B------:R-:W-:-:S02]  /*48e0*/  FFMA.FTZ R126, R127, R42, R126 ;  /* 0x0000002a7f7e7223 */ /* 0x000fc4000001007e */
[C---:B------:R-:W-:Y:S02]  /*48f0*/  FMUL.FTZ R42, R65.reuse, R118 ;  /* 0x00000076412a7220 */ /* 0x040fe40000410000 */
[C---:B------:R-:W-:Y:S02]  /*4900*/  FMUL.FTZ R119, R65.reuse, R119 ;  /* 0x0000007741777220 */ /* 0x040fe40000410000 */
[-C--:B------:R-:W-:Y:S02]  /*4910*/  FMUL.FTZ R65, R65, R117.reuse ;  /* 0x0000007541417220 */ /* 0x080fe40000410000 */
[----:B------:R-:W-:Y:S02]  /*4920*/  FFMA.FTZ R43, R64, R117, -R42 ;  /* 0x00000075402b7223 */ /* 0x000fe4000001082a */
[----:B-1----:R-:W-:Y:S02]  /*4930*/  @!P0 FADD.FTZ R135, R135, R46 ;  /* 0x0000002e87878221 */ /* 0x002fe40000010000 */
[----:B-----5:R-:W-:-:S02]  /*4940*/  @!P0 FADD.FTZ R121, R121, R106 ;  /* 0x0000006a79798221 */ /* 0x020fc40000010000 */
[----:B------:R-:W-:Y:S01]  /*4950*/  FMUL.FTZ R108, R112, R108 ;  /* 0x0000006c706c7220 */ /* 0x000fe20000410000 */
[----:B------:R-:W-:Y:S01]  /*4960*/  MOV R40, R135 ;  /* 0x0000008700287202 */ /* 0x000fe20000000f00 */
[----:B------:R-:W-:Y:S01]  /*4970*/  FMUL.FTZ R128, R128, R41 ;  /* 0x0000002980807220 */ /* 0x000fe20000410000 */
[----:B------:R-:W-:Y:S01]  /*4980*/  MOV R41, R121 ;  /* 0x0000007900297202 */ /* 0x000fe20000000f00 */
[C---:B------:R-:W-:Y:S02]  /*4990*/  FFMA.FTZ R42, R64.reuse, R120, R119 ;  /* 0x00000078402a7223 */ /* 0x040fe40000010077 */
[----:B------:R-:W-:Y:S02]  /*49a0*/  FFMA.FTZ R65, R64, R118, R65 ;  /* 0x0000007640417223 */ /* 0x000fe40000010041 */
[----:B------:R-:W-:Y:S01]  /*49b0*/  FMUL.FTZ R43, R114, R43 ;  /* 0x0000002b722b7220 */ /* 0x000fe20000410000 */
        /* <DEDUP_REMOVED lines=25> */
.L_x_14372:
[----:B-1----:R-:W-:Y:S05]  /*4b50*/  BSYNC B0 ;  /* 0x0000000000007941 */ /* 0x002fea0003800000 */
.L_x_14371:
[----:B------:R-:W-:Y:S02]  /*4b60*/  IADD3 R2, R2, 0x1, RZ ;  /* 0x0000000102027810 */ /* 0x000fe40007ffe0ff */
[----:B------:R-:W-:Y:S02]  /*4b70*/  IADD3 R3, P1, R3, 0x1, RZ ;  /* 0x0000000103037810 */ /* 0x000fe40007f3e0ff */
[----:B------:R-:W-:Y:S02]  /*4b80*/  ISETP.GE.AND P0, PT, R2, c[0x0][0x16c], PT ;  /* 0x00005b0002007a0c */ /* 0x000fe40003f06270 */
[----:B------:R-:W-:-:S11]  /*4b90*/  IADD3.X R0, RZ, R0, RZ, P1, !PT ;  /* 0x00000000ff007210 */ /* 0x000fd60000ffe4ff */
[----:B------:R-:W-:Y:S01]  /*4ba0*/  @P0 CALL.REL.NOINC `(.L_x_14342) ;  /* 0x0000001000000944 */ /* 0x000fe20003c00000 */
[----:B------:R-:W-:Y:S05]  /*4bb0*/  BRA `(.L_x_14373) ;  /* 0xffffce6000007947 */ /* 0x000fea000383ffff */
.L_x_14342:
[----:B------:R-:W-:Y:S01]  /*4bc0*/  BAR.SYNC.DEFER_BLOCKING 0x0 ;  /* 0x0000000000007b1d */ /* 0x000fe20000010000 */
[----:B------:R-:W-:-:S06]  /*4bd0*/  IMAD.WIDE R2, R49, 0x8, R96 ;  /* 0x0000000831027825 */ /* 0x000fcc00078e0260 */
[----:B------:R-:W5:Y:S01]  /*4be0*/  LDG.E.64 R2, [R2.64] ;  /* 0x0000000a02027981 */ /* 0x000f62000c1e1b00 */
[----:B------:R-:W-:Y:S01]  /*4bf0*/  F2F.F16.F32 R6, R9 ;  /* 0x0000000900067304 */ /* 0x000fe20000200800 */
[C---:B------:R-:W-:Y:S01]  /*4c00*/  IADD3 R40, R32.reuse, -0x1, RZ ;  /* 0xffffffff20287810 */ /* 0x040fe20007ffe0ff */
[----:B------:R-:W-:Y:S01]  /*4c10*/  UIADD3 UR4, UR4, -0x100, URZ ;  /* 0xffffff0004047890 */ /* 0x000fe2000fffe03f */
[----:B------:R-:W-:Y:S02]  /*4c20*/  ISETP.GT.AND P4, PT, R32, 0x1, PT ;  /* 0x000000012000780c */ /* 0x000fe40003f84270 */
[----:B------:R-:W-:-:S03]  /*4c30*/  MOV R32, R40 ;  /* 0x0000002800207202 */ /* 0x000fc60000000f00 */
[----:B------:R-:W-:Y:S08]  /*4c40*/  F2F.F16.F32 R7, R10 ;  /* 0x0000000a00077304 */ /* 0x000ff00000200800 */
[----:B------:R-:W1:Y:S08]  /*4c50*/  F2F.F16.F32 R16, R8 ;  /* 0x0000000800107304 */ /* 0x000e700000200800 */
[----:B------:R-:W-:Y:S01]  /*4c60*/  F2F.F16.F32 R11, R11 ;  /* 0x0000000b000b7304 */ /* 0x000fe20000200800 */
[----:B-1----:R-:W-:Y:S01]  /*4c70*/  PRMT R7, R7, 0x5410, R16 ;  /* 0x0000541007077816 */ /* 0x002fe20000000010 */
[----:B-----5:R-:W-:Y:S01]  /*4c80*/  STS.64 [R31.X8], R2 ;  /* 0x000000021f007388 */ /* 0x020fe20000008a00 */
[----:B------:R-:W-:-:S06]  /*4c90*/  NOP ;  /* 0x0000000000007918 */ /* 0x000fcc0000000000 */
[----:B------:R-:W1:Y:S02]  /*4ca0*/  LDS.64 R18, [R31.X8] ;  /* 0x000000001f127984 */ /* 0x000e640000008a00 */
[----:B-1----:R-:W-:Y:S01]  /*4cb0*/  HADD2.F32 R5, -RZ, R19.H0_H0 ;  /* 0x20000013ff057230 */ /* 0x002fe20000004100 */
        /* <DEDUP_REMOVED lines=15> */
[----:B------:R-:W1:Y:S01]  /*4db0*/  @!P2 MUFU.EX2 R2, R2 ;  /* 0x000000020002a308 */ /* 0x000e620000000800 */
[----:B------:R-:W-:Y:S02]  /*4dc0*/  @!P0 FMUL.FTZ R0, R4, -1.4426950216293334961 ;  /* 0xbfb8aa3b04008820 */ /* 0x000fe40000410000 */
[----:B------:R-:W-:-:S03]  /*4dd0*/  @!P1 FMUL.FTZ R5, R3, -1.4426950216293334961 ;  /* 0xbfb8aa3b03059820 */ /* 0x000fc60000410000 */
[----:B------:R-:W-:Y:S02]  /*4de0*/  @!P3 FMUL.FTZ R9, R9, -1.4426950216293334961 ;  /* 0xbfb8aa3b0909b820 */ /* 0x000fe40000410000 */
[----:B------:R-:W5:Y:S08]  /*4df0*/  @!P0 MUFU.EX2 R0, R0 ;  /* 0x0000000000008308 */ /* 0x000f700000000800 */
[----:B------:R-:W3:Y:S01]  /*4e00*/  @!P1 MUFU.EX2 R5, R5 ;  /* 0x0000000500059308 */ /* 0x000ee20000000800 */
[----:B-1----:R-:W-:-:S02]  /*4e10*/  @!P2 FADD.FTZ R8, R2, 1 ;  /* 0x3f8000000208a421 */ /* 0x002fc40000010000 */
[----:B------:R-:W-:-:S05]  /*4e20*/  IMAD.WIDE.U32 R2, R6, 0x10000, RZ ;  /* 0x0001000006027825 */ /* 0x000fca00078e00ff */
[----:B------:R-:W1:Y:S01]  /*4e30*/  @!P3 MUFU.EX2 R9, R9 ;  /* 0x000000090009b308 */ /* 0x000e620000000800 */
[----:B------:R-:W-:Y:S01]  /*4e40*/  LOP3.LUT R7, R7, R3, RZ, 0xfc, !PT ;  /* 0x0000000307077212 */ /* 0x000fe200078efcff */
[----:B-----5:R-:W-:Y:S01]  /*4e50*/  @!P0 FADD.FTZ R4, R0, 1 ;  /* 0x3f80000000048421 */ /* 0x020fe20000010000 */
[----:B------:R-:W-:-:S05]  /*4e60*/  LOP3.LUT R6, R2, R11, RZ, 0xfc, !PT ;  /* 0x0000000b02067212 */ /* 0x000fca00078efcff */
[----:B------:R5:W-:Y:S01]  /*4e70*/  STS.64 [R31.X8], R6 ;  /* 0x000000061f007388 */ /* 0x000be20000008a00 */
[----:B------:R-:W-:-:S06]  /*4e80*/  NOP ;  /* 0x0000000000007918 */ /* 0x000fcc0000000000 */
[----:B------:R-:W4:Y:S01]  /*4e90*/  LDS.64 R2, [R31.X8] ;  /* 0x000000001f027984 */ /* 0x000f220000008a00 */
[----:B------:R2:W0:Y:S01]  /*4ea0*/  @!P2 MUFU.RCP R19, R8 ;  /* 0x000000080013a308 */ /* 0x0004220000001000 */
[----:B---3--:R-:W-:Y:S02]  /*4eb0*/  @!P1 FADD.FTZ R10, R5, 1 ;  /* 0x3f800000050a9421 */ /* 0x008fe40000010000 */
[----:B-1----:R-:W-:Y:S02]  /*4ec0*/  @!P3 FADD.FTZ R0, R9, 1 ;  /* 0x3f8000000900b421 */ /* 0x002fe40000010000 */
[----:B-----5:R-:W-:-:S03]  /*4ed0*/  IMAD R6, R58, c[0x0][0x2e0], RZ ;  /* 0x0000b8003a067a24 */ /* 0x020fc600078e02ff */
[----:B------:R1:W3:Y:S01]  /*4ee0*/  @!P0 MUFU.RCP R17, R4 ;  /* 0x0000000400118308 */ /* 0x0002e20000001000 */
[----:B--2---:R-:W-:Y:S01]  /*4ef0*/  SHF.L.U32 R8, R40, 0x7, RZ ;  /* 0x0000000728087819 */ /* 0x004fe200000006ff */
[----:B------:R-:W-:-:S03]  /*4f00*/  IMAD R7, R59, c[0x0][0x2e4], R6 ;  /* 0x0000b9003b077a24 */ /* 0x000fc600078e0206 */
[----:B------:R-:W-:-:S03]  /*4f10*/  SHF.R.S32.HI R9, RZ, 0x1f, R8 ;  /* 0x0000001fff097819 */ /* 0x000fc60000011408 */
[----:B------:R-:W2:Y:S01]  /*4f20*/  @!P1 MUFU.RCP R10, R10 ;  /* 0x0000000a000a9308 */ /* 0x000ea20000001000 */
[----:B-1----:R-:W-:Y:S02]  /*4f30*/  IMAD R4, R54, c[0x0][0x2d8], RZ ;  /* 0x0000b60036047a24 */ /* 0x002fe400078e02ff */
[----:B0-----:R-:W-:Y:S01]  /*4f40*/  @!P2 FMUL.FTZ R14, R14, R19 ;  /* 0x000000130e0ea220 */ /* 0x001fe20000410000 */
[----:B------:R-:W-:Y:S01]  /*4f50*/  IADD3 R38, P2, R38, -0x100, RZ ;  /* 0xffffff0026267810 */ /* 0x000fe20007f5e0ff */
[C---:B------:R-:W-:Y:S02]  /*4f60*/  IMAD R11, R55.reuse, c[0x0][0x2dc], R4 ;  /* 0x0000b700370b7a24 */ /* 0x040fe400078e0204 */
[--C-:B------:R-:W-:Y:S01]  /*4f70*/  IMAD.WIDE.U32 R4, R55, c[0x0][0x2d8], R8.reuse ;  /* 0x0000b60037047a25 */ /* 0x100fe200078e0008 */
[----:B------:R-:W0:Y:S01]  /*4f80*/  @!P3 MUFU.RCP R18, R0 ;  /* 0x000000000012b308 */ /* 0x000e220000001000 */
[----:B------:R-:W-:Y:S02]  /*4f90*/  IADD3.X R37, R37, -0x1, RZ, P2, !PT ;  /* 0xffffffff25257810 */ /* 0x000fe400017fe4ff */
[----:B---3--:R-:W-:Y:S01]  /*4fa0*/  @!P0 FMUL.FTZ R12, R12, R17 ;  /* 0x000000110c0c8220 */ /* 0x008fe20000410000 */
[----:B------:R-:W-:Y:S01]  /*4fb0*/  IADD3 R5, R5, R11, RZ ;  /* 0x0000000b05057210 */ /* 0x000fe20007ffe0ff */
[----:B------:R-:W-:-:S03]  /*4fc0*/  IMAD.WIDE.U32 R8, R55, c[0x0][0x2f8], R8 ;  /* 0x0000be0037087a25 */ /* 0x000fc600078e0008 */
[----:B------:R-:W-:Y:S01]  /*4fd0*/  F2F.F16.F32 R16, R14 ;  /* 0x0000000e00107304 */ /* 0x000fe20000200800 */
[----:B------:R-:W-:-:S04]  /*4fe0*/  IMAD.WIDE.U32 R4, R59, c[0x0][0x2e0], R4 ;  /* 0x0000b8003b047a25 */ /* 0x000fc800078e0004 */
[----:B--2---:R-:W-:Y:S01]  /*4ff0*/  @!P1 FMUL.FTZ R13, R13, R10 ;  /* 0x0000000a0d0d9220 */ /* 0x004fe20000410000 */
[----:B------:R-:W-:Y:S02]  /*5000*/  IADD3 R5, R5, R7, RZ ;  /* 0x0000000705057210 */ /* 0x000fe40007ffe0ff */
[----:B------:R-:W-:Y:S01]  /*5010*/  LEA R10, P0, R4, c[0x0][0x330], 0x1 ;  /* 0x0000cc00040a7a11 */ /* 0x000fe200078008ff */
[----:B0-----:R-:W-:Y:S01]  /*5020*/  @!P3 FMUL.FTZ R15, R15, R18 ;  /* 0x000000120f0fb220 */ /* 0x001fe20000410000 */
[----:B------:R-:W0:Y:S01]  /*5030*/  F2F.F16.F32 R0, R13 ;  /* 0x0000000d00007304 */ /* 0x000e220000200800 */
[----:B------:R-:W-:Y:S02]  /*5040*/  IADD3 R34, P1, R34, -0x200, RZ ;  /* 0xfffffe0022227810 */ /* 0x000fe40007f3e0ff */
[----:B------:R-:W-:Y:S02]  /*5050*/  LEA.HI.X R11, R4, c[0x0][0x334], R5, 0x1, P0 ;  /* 0x0000cd00040b7a11 */ /* 0x000fe400000f0c05 */
[----:B------:R-:W-:-:S02]  /*5060*/  IADD3 R48, P3, R48, -0x100, RZ ;  /* 0xffffff0030307810 */ /* 0x000fc40007f7e0ff */
[----:B------:R-:W-:Y:S01]  /*5070*/  IADD3.X R33, R33, -0x1, RZ, P1, !PT ;  /* 0xffffffff21217810 */ /* 0x000fe20000ffe4ff */
[----:B------:R-:W-:Y:S01]  /*5080*/  IMAD.WIDE R4, R49, 0x8, R10 ;  /* 0x0000000831047825 */ /* 0x000fe200078e020a */
[----:B------:R-:W1:Y:S01]  /*5090*/  F2F.F16.F32 R19, R15 ;  /* 0x0000000f00137304 */ /* 0x000e620000200800 */
[----:B------:R-:W-:-:S03]  /*50a0*/  IADD3.X R39, R39, -0x1, RZ, P3, !PT ;  /* 0xffffffff27277810 */ /* 0x000fc60001ffe4ff */
[----:B----4-:R2:W-:Y:S01]  /*50b0*/  STG.E.64 [R4.64], R2 ;  /* 0x0000000204007986 */ /* 0x0105e2000c101b0a */
[----:B0-----:R-:W-:-:S03]  /*50c0*/  IMAD.WIDE.U32 R6, R0, 0x10000, RZ ;  /* 0x0001000000067825 */ /* 0x001fc600078e00ff */
[----:B------:R0:W3:Y:S01]  /*50d0*/  F2F.F16.F32 R17, R12 ;  /* 0x0000000c00117304 */ /* 0x0000e20000200800 */
[----:B------:R-:W-:Y:S01]  /*50e0*/  IMAD R0, R54, c[0x0][0x2f8], RZ ;  /* 0x0000be0036007a24 */ /* 0x000fe200078e02ff */
[----:B-1----:R-:W-:Y:S01]  /*50f0*/  PRMT R19, R16, 0x5410, R19 ;  /* 0x0000541010137816 */ /* 0x002fe20000000013 */
[----:B0-----:R-:W-:-:S03]  /*5100*/  FADD.FTZ R12, R12, R51 ;  /* 0x000000330c0c7221 */ /* 0x001fc60000010000 */
[----:B------:R-:W-:Y:S01]  /*5110*/  LOP3.LUT R11, R19, R7, RZ, 0xfc, !PT ;  /* 0x00000007130b7212 */ /* 0x000fe200078efcff */
[----:B------:R-:W-:Y:S01]  /*5120*/  FADD.FTZ R13, R12, R13 ;  /* 0x0000000d0c0d7221 */ /* 0x000fe20000010000 */
[----:B---3--:R-:W-:Y:S01]  /*5130*/  LOP3.LUT R10, R6, R17, RZ, 0xfc, !PT ;  /* 0x00000011060a7212 */ /* 0x008fe200078efcff */
[----:B------:R-:W-:Y:S01]  /*5140*/  BAR.SYNC.DEFER_BLOCKING 0x0 ;  /* 0x0000000000007b1d */ /* 0x000fe20000010000 */
[----:B------:R-:W-:Y:S02]  /*5150*/  IMAD R17, R55, c[0x0][0x2fc], R0 ;  /* 0x0000bf0037117a24 */ /* 0x000fe400078e0200 */
[----:B------:R-:W-:Y:S02]  /*5160*/  IMAD R0, R58, c[0x0][0x300], RZ ;  /* 0x0000c0003a007a24 */ /* 0x000fe400078e02ff */
[----:B------:R-:W-:Y:S01]  /*5170*/  FADD.FTZ R14, R13, R14 ;  /* 0x0000000e0d0e7221 */ /* 0x000fe20000010000 */
[----:B------:R-:W-:Y:S01]  /*5180*/  IADD3 R9, R9, R17, RZ ;  /* 0x0000001109097210 */ /* 0x000fe20007ffe0ff */
[----:B------:R-:W-:-:S02]  /*5190*/  IMAD R17, R59, c[0x0][0x304], R0 ;  /* 0x0000c1003b117a24 */ /* 0x000fc400078e0200 */
[----:B------:R-:W-:Y:S02]  /*51a0*/  FADD.FTZ R51, R14, R15 ;  /* 0x0000000f0e337221 */ /* 0x000fe40000010000 */
[----:B--2---:R-:W-:-:S05]  /*51b0*/  IMAD.WIDE.U32 R2, R59, c[0x0][0x300], R8 ;  /* 0x0000c0003b027a25 */ /* 0x004fca00078e0008 */
        /* <DEDUP_REMOVED lines=14> */
.L_x_14333:
        /* <DEDUP_REMOVED lines=24> */
.L_x_14376:
[----:B0-----:R-:W-:Y:S05]  /*5420*/  BSYNC B0 ;  /* 0x0000000000007941 */ /* 0x001fea0003800000 */
.L_x_14375:
        /* <DEDUP_REMOVED lines=23> */
.L_x_14378:
[----:B------:R-:W1:Y:S02]  /*55a0*/  S2R R9, SR_TID.X ;  /* 0x0000000000097919 */ /* 0x000e640000002100 */
.L_x_14379:
[----:B0-----:R-:W-:Y:S05]  /*55b0*/  BSYNC B0 ;  /* 0x0000000000007941 */ /* 0x001fea0003800000 */
.L_x_14377:
[----:B-1----:R-:W-:-:S13]  /*55c0*/  ISETP.GE.AND P0, PT, R9, c[0x0][0x16c], PT ;  /* 0x00005b0009007a0c */ /* 0x002fda0003f06270 */
[----:B------:R-:W-:Y:S05]  /*55d0*/  @P0 EXIT ;  /* 0x000000000000094d */ /* 0x000fea0003800000 */
[----:B------:R-:W-:Y:S02]  /*55e0*/  IMAD R58, R58, c[0x0][0x288], RZ ;  /* 0x0000a2003a3a7a24 */ /* 0x000fe400078e02ff */
[----:B------:R-:W-:-:S04]  /*55f0*/  IMAD.WIDE.U32 R4, R59, c[0x0][0x288], RZ ;  /* 0x0000a2003b047a25 */ /* 0x000fc800078e00ff */
[----:B------:R-:W-:-:S05]  /*5600*/  IMAD R13, R59, c[0x0][0x28c], R58 ;  /* 0x0000a3003b0d7a24 */ /* 0x000fca00078e023a */
[----:B------:R-:W-:Y:S02]  /*5610*/  IADD3 R13, R5, R13, RZ ;  /* 0x0000000d050d7210 */ /* 0x000fe40007ffe0ff */
.L_x_14380:
        /* <DEDUP_REMOVED lines=17> */
.L_x_14381:
        /* <DEDUP_REMOVED lines=13> */
.L_x_14782:


//--------------------- .text._Z25selective_scan_bwd_kernelI32Selective_Scan_bwd_kernel_traitsILi32ELi4ELb1ELb1ELb1ELb1ELb1EN3c104HalfENS1_7complexIfEEEEv12SSMParamsBwd --------------------------
	.section	.text._Z25selective_scan_bwd_kernelI32Selective_Scan_bwd_kernel_traitsILi32ELi4ELb1ELb1ELb1ELb1ELb1EN3c104HalfENS1_7complexIfEEEEv12SSMParamsBwd,"ax",@progbits
	.sectioninfo	@"SHI_REGISTERS=158"
	.align	128
        .global         _Z25selective_scan_bwd_kernelI32Selective_Scan_bwd_kernel_traitsILi32ELi4ELb1ELb1ELb1ELb1ELb1EN3c104HalfENS1_7complexIfEEEEv12SSMParamsBwd
        .type           _Z25selective_scan_bwd_kernelI32Selective_Scan_bwd_kernel_traitsILi32ELi4ELb1ELb1ELb1ELb1ELb1EN3c104HalfENS1_7complexIfEEEEv12SSMParamsBwd,@function
        .size           _Z25selective_scan_bwd_kernelI32Selective_Scan_bwd_kernel_traitsILi32ELi4ELb1ELb1ELb1ELb1ELb1EN3c104HalfENS1_7complexIfEEEEv12SSMParamsBwd,(.L_x_14783 - _Z25selective_scan_bwd_kernelI32Selective_Scan_bwd_kernel_traitsILi32ELi4ELb1ELb1ELb1ELb1ELb1EN3c104HalfENS1_7complexIfEEEEv12SSMParamsBwd)
        .other          _Z25selective_scan_bwd_kernelI32Selective_Scan_bwd_kernel_traitsILi32ELi4ELb1ELb1ELb1ELb1ELb1EN3c104HalfENS1_7complexIfEEEEv12SSMParamsBwd,@"STO_CUDA_ENTRY STV_DEFAULT"
_Z25selective_scan_bwd_kernelI32Selective_Scan_bwd_kernel_traitsILi32ELi4ELb1ELb1ELb1ELb1ELb1EN3c104HalfENS1_7complexIfEEEEv12SSMParamsBwd:
.text._Z25selective_scan_bwd_kernelI32Selective_Scan_bwd_kernel_traitsILi32ELi4ELb1ELb1ELb1ELb1ELb1EN3c104HalfENS1_7complexIfEEEEv12SSMParamsBwd:
        /* <DEDUP_REMOVED lines=151> */
.L_x_14424:
[----:B------:R-:W-:Y:S01]  /*0970*/  BAR.SYNC.DEFER_BLOCKING 0x0 ;  /* 0x0000000000007b1d */ /* 0x000fe20000010000 */
[----:B-1----:R-:W-:Y:S02]  /*0980*/  MOV R2, R48 ;  /* 0x0000003000027202 */ /* 0x002fe40000000f00 */
[----:B------:R-:W-:-:S05]  /*0990*/  MOV R3, R39 ;  /* 0x0000002700037202 */ /* 0x000fca0000000f00 */
[----:B------:R-:W-:-:S06]  /*09a0*/  IMAD.WIDE R2, R49, 0x8, R2 ;  /* 0x0000000831027825 */ /* 0x000fcc00078e0202 */
[----:B------:R-:W2:Y:S01]  /*09b0*/  LDG.E.64 R2, [R2.64] ;  /* 0x0000000a02027981 */ /* 0x000ea2000c1e1b00 */
[----:B------:R-:W-:-:S03]  /*09c0*/  IMAD.WIDE R4, R49, 0x8, R96 ;  /* 0x0000000831047825 */ /* 0x000fc600078e0260 */
[----:B0-2---:R0:W-:Y:S01]  /*09d0*/  STS.64 [R31.X8], R2 ;  /* 0x000000021f007388 */ /* 0x0051e20000008a00 */
[----:B------:R-:W-:-:S06]  /*09e0*/  NOP ;  /* 0x0000000000007918 */ /* 0x000fcc0000000000 */
[----:B------:R-:W-:Y:S04]  /*09f0*/  LDS.64 R94, [R31.X8] ;  /* 0x000000001f5e7984 */ /* 0x000fe80000008a00 */
        /* <DEDUP_REMOVED lines=10> */
[----:B------:R-:W-:Y:S01]  /*0aa0*/  LEA R2, R32, 0xffffff80, 0x7 ;  /* 0xffffff8020027811 */ /* 0x000fe200078e38ff */
[----:B------:R-:W-:Y:S01]  /*0ab0*/  IMAD R0, R54, c[0x0][0x1f0], RZ ;  /* 0x00007c0036007a24 */ /* 0x000fe200078e02ff */
[----:B------:R-:W-:Y:S02]  /*0ac0*/  BSSY B0, `(.L_x_14383) ;  /* 0x000003d000007945 */ /* 0x000fe40003800000 */
[----:B------:R-:W-:Y:S01]  /*0ad0*/  SHF.R.S32.HI R3, RZ, 0x1f, R2 ;  /* 0x0000001fff037819 */ /* 0x000fe20000011402 */
[----:B------:R-:W-:-:S02]  /*0ae0*/  IMAD R11, R55, c[0x0][0x1f4], R0 ;  /* 0x00007d00370b7a24 */ /* 0x000fc400078e0200 */
[----:B------:R-:W-:Y:S02]  /*0af0*/  IMAD R0, R58, c[0x0][0x1f8], RZ ;  /* 0x00007e003a007a24 */ /* 0x000fe400078e02ff */
[----:B------:R-:W-:Y:S01]  /*0b00*/  IMAD.WIDE.U32 R8, R55, c[0x0][0x1f0], R2 ;  /* 0x00007c0037087a25 */ /* 0x000fe200078e0002 */
[----:B0-----:R-:W-:-:S03]  /*0b10*/  SHF.R.U32.HI R17, RZ, 0x10, R19 ;  /* 0x00000010ff117819 */ /* 0x001fc60000011613 */
[----:B------:R-:W-:Y:S01]  /*0b20*/  IMAD R13, R59, c[0x0][0x1fc], R0 ;  /* 0x00007f003b0d7a24 */ /* 0x000fe200078e0200 */
[----:B------:R-:W-:Y:S01]  /*0b30*/  IADD3 R9, R9, R11, RZ ;  /* 0x0000000b09097210 */ /* 0x000fe20007ffe0ff */
[----:B------:R-:W-:Y:S01]  /*0b40*/  HADD2.F32 R11, -RZ, R18.H0_H0 ;  /* 0x20000012ff0b7230 */ /* 0x000fe20000004100 */
[----:B------:R-:W-:Y:S01]  /*0b50*/  SHF.R.U64 R0, R18, 0x10, R19 ;  /* 0x0000001012007819 */ /* 0x000fe20000001213 */
[----:B------:R-:W-:Y:S02]  /*0b60*/  HADD2.F32 R19, -RZ, R19.H0_H0 ;  /* 0x20000013ff137230 */ /* 0x000fe40000004100 */
[----:B------:R-:W-:Y:S01]  /*0b70*/  IMAD.WIDE.U32 R8, R59, c[0x0][0x1f8], R8 ;  /* 0x00007e003b087a25 */ /* 0x000fe200078e0008 */
[----:B------:R-:W-:-:S03]  /*0b80*/  HADD2.F32 R17, -RZ, R17.H0_H0 ;  /* 0x20000011ff117230 */ /* 0x000fc60000004100 */
[--C-:B-----5:R-:W-:Y:S01]  /*0b90*/  FADD.FTZ R18, R11, R56.reuse ;  /* 0x000000380b127221 */ /* 0x120fe20000010000 */
[----:B------:R-:W-:Y:S01]  /*0ba0*/  IADD3 R9, R9, R13, RZ ;  /* 0x0000000d09097210 */ /* 0x000fe20007ffe0ff */
[--C-:B------:R-:W-:Y:S02]  /*0bb0*/  FADD.FTZ R19, R19, R56.reuse ;  /* 0x0000003813137221 */ /* 0x100fe40000010000 */
[----:B------:R-:W-:Y:S01]  /*0bc0*/  FADD.FTZ R17, R17, R56 ;  /* 0x0000003811117221 */ /* 0x000fe20000010000 */
[----:B------:R-:W-:-:S04]  /*0bd0*/  FSETP.GTU.FTZ.AND P2, PT, R18, 20, PT ;  /* 0x41a000001200780b */ /* 0x000fc80003f5c000 */
[----:B------:R-:W-:Y:S01]  /*0be0*/  FSETP.GTU.FTZ.AND P1, PT, R17, 20, PT ;  /* 0x41a000001100780b */ /* 0x000fe20003f3c000 */
[----:B--2---:R0:W-:Y:S01]  /*0bf0*/  STS.64 [R31.X8], R6 ;  /* 0x000000061f007388 */ /* 0x0041e20000008a00 */
[----:B------:R-:W-:-:S06]  /*0c00*/  NOP ;  /* 0x0000000000007918 */ /* 0x000fcc0000000000 */
[----:B------:R1:W2:Y:S01]  /*0c10*/  LDS.64 R4, [R31.X8] ;  /* 0x000000001f047984 */ /* 0x0002a20000008a00 */
[----:B0-----:R-:W-:Y:S01]  /*0c20*/  HADD2.F32 R7, -RZ, R0.H0_H0 ;  /* 0x20000000ff077230 */ /* 0x001fe20000004100 */
[----:B------:R-:W-:-:S04]  /*0c30*/  LEA R6, P0, R8, c[0x0][0x268], 0x1 ;  /* 0x00009a0008067a11 */ /* 0x000fc800078008ff */
[----:B------:R-:W-:Y:S01]  /*0c40*/  FADD.FTZ R16, R7, R56 ;  /* 0x0000003807107221 */ /* 0x000fe20000010000 */
[----:B------:R-:W-:Y:S02]  /*0c50*/  LEA.HI.X R7, R8, c[0x0][0x26c], R9, 0x1, P0 ;  /* 0x00009b0008077a11 */ /* 0x000fe400000f0c09 */
[----:B------:R-:W-:Y:S02]  /*0c60*/  FSETP.GTU.FTZ.AND P0, PT, R19, 20, PT ;  /* 0x41a000001300780b */ /* 0x000fe40003f1c000 */
[----:B------:R-:W-:Y:S01]  /*0c70*/  FSETP.GTU.FTZ.AND P3, PT, R16, 20, PT ;  /* 0x41a000001000780b */ /* 0x000fe20003f7c000 */
[----:B------:R-:W-:Y:S01]  /*0c80*/  IMAD.WIDE R6, R49, 0x8, R6 ;  /* 0x0000000831067825 */ /* 0x000fe200078e0206 */
[----:B------:R-:W-:Y:S06]  /*0c90*/  @P2 BRA `(.L_x_14384) ;  /* 0x000001f000002947 */ /* 0x000fec0003800000 */
        /* <DEDUP_REMOVED lines=31> */
.L_x_14384:
[----:B-1----:R-:W-:Y:S05]  /*0e90*/  BSYNC B0 ;  /* 0x0000000000007941 */ /* 0x002fea0003800000 */
.L_x_14383:
        /* <DEDUP_REMOVED lines=33> */
.L_x_14386:
[----:B------:R-:W-:Y:S05]  /*10b0*/  BSYNC B0 ;  /* 0x0000000000007941 */ /* 0x000fea0003800000 */
.L_x_14385:
        /* <DEDUP_REMOVED lines=33> */
.L_x_14388:
[----:B------:R-:W-:Y:S05]  /*12d0*/  BSYNC B0 ;  /* 0x0000000000007941 */ /* 0x000fea0003800000 */
.L_x_14387:
        /* <DEDUP_REMOVED lines=33> */
.L_x_14390:
[----:B------:R-:W-:Y:S05]  /*14f0*/  BSYNC B0 ;  /* 0x0000000000007941 */ /* 0x000fea0003800000 */
.L_x_14389:
        /* <DEDUP_REMOVED lines=18> */
[----:B--2---:R-:W-:Y:S01]  /*1620*/  HADD2.F32 R13, -RZ, R5.H0_H0 ;  /* 0x20000005ff0d7230 */ /* 0x004fe20000004100 */
[----:B------:R-:W-:-:S04]  /*1630*/  ISETP.NE.U32.AND P0, PT, RZ, c[0x0][0x270], PT ;  /* 0x00009c00ff007a0c */ /* 0x000fc80003f05070 */
[----:B------:R-:W-:Y:S02]  /*1640*/  ISETP.NE.AND.EX P0, PT, RZ, c[0x0][0x274], PT, P0 ;  /* 0x00009d00ff007a0c */ /* 0x000fe40003f05300 */
[--C-:B0-----:R-:W-:Y:S01]  /*1650*/  SHF.R.U32.HI R60, RZ, 0x10, R15.reuse ;  /* 0x00000010ff3c7819 */ /* 0x101fe2000001160f */
[----:B------:R-:W-:Y:S01]  /*1660*/  HADD2.F32 R45, -RZ, R15.H0_H0 ;  /* 0x2000000fff2d7230 */ /* 0x000fe20000004100 */
[----:B------:R-:W-:Y:S01]  /*1670*/  SHF.R.U64 R42, R14, 0x10, R15 ;  /* 0x000000100e2a7819 */ /* 0x000fe2000000120f */
[----:B------:R-:W-:Y:S01]  /*1680*/  HADD2.F32 R15, -RZ, R14.H0_H0 ;  /* 0x2000000eff0f7230 */ /* 0x000fe20000004100 */
[----:B------:R-:W-:Y:S01]  /*1690*/  SHF.R.U32.HI R14, RZ, 0x10, R5 ;  /* 0x00000010ff0e7819 */ /* 0x000fe20000011605 */
[----:B------:R-:W-:Y:S01]  /*16a0*/  HADD2.F32 R60, -RZ, R60.H0_H0 ;  /* 0x2000003cff3c7230 */ /* 0x000fe20000004100 */
[----:B------:R-:W-:Y:S01]  /*16b0*/  FMUL.FTZ R9, R45, -1.4426950216293334961 ;  /* 0xbfb8aa3b2d097820 */ /* 0x000fe20000410000 */
[----:B------:R-:W-:Y:S01]  /*16c0*/  HADD2.F32 R42, -RZ, R42.H0_H0 ;  /* 0x2000002aff2a7230 */ /* 0x000fe20000004100 */
[----:B------:R-:W-:Y:S01]  /*16d0*/  FMUL.FTZ R0, R15, -1.4426950216293334961 ;  /* 0xbfb8aa3b0f007820 */ /* 0x000fe20000410000 */
[----:B------:R-:W-:Y:S01]  /*16e0*/  HADD2.F32 R14, -RZ, R14.H0_H0 ;  /* 0x2000000eff0e7230 */ /* 0x000fe20000004100 */
[----:B------:R-:W-:-:S02]  /*16f0*/  FMUL.FTZ R12, R60, -1.4426950216293334961 ;  /* 0xbfb8aa3b3c0c7820 */ /* 0x000fc40000410000 */
[----:B------:R-:W-:Y:S01]  /*1700*/  MUFU.EX2 R9, R9 ;  /* 0x0000000900097308 */ /* 0x000fe20000000800 */
[----:B------:R-:W-:-:S07]  /*1710*/  FMUL.FTZ R8, R42, -1.4426950216293334961 ;  /* 0xbfb8aa3b2a087820 */ /* 0x000fce0000410000 */
[----:B------:R-:W-:Y:S08]  /*1720*/  MUFU.EX2 R12, R12 ;  /* 0x0000000c000c7308 */ /* 0x000ff00000000800 */
[----:B------:R-:W-:Y:S08]  /*1730*/  MUFU.EX2 R8, R8 ;  /* 0x0000000800087308 */ /* 0x000ff00000000800 */
[----:B------:R-:W0:Y:S02]  /*1740*/  MUFU.EX2 R0, R0 ;  /* 0x0000000000007308 */ /* 0x000e240000000800 */
[----:B0-----:R-:W-:-:S06]  /*1750*/  FADD.FTZ R0, R0, 1 ;  /* 0x3f80000000007421 */ /* 0x001fcc0000010000 */
[----:B------:R0:W1:Y:S02]  /*1760*/  MUFU.RCP R40, R0 ;  /* 0x0000000000287308 */ /* 0x0000640000001000 */
[----:B0-----:R-:W-:Y:S01]  /*1770*/  HADD2.F32 R0, -RZ, R4.H0_H0 ;  /* 0x20000004ff007230 */ /* 0x001fe20000004100 */
[----:B---3--:R0:W-:Y:S01]  /*1780*/  STS.64 [R31.X8], R10 ;  /* 0x0000000a1f007388 */ /* 0x0081e20000008a00 */
[----:B------:R-:W-:-:S06]  /*1790*/  NOP ;  /* 0x0000000000007918 */ /* 0x000fcc0000000000 */
[----:B------:R-:W2:Y:S01]  /*17a0*/  LDS.64 R6, [R31.X8] ;  /* 0x000000001f067984 */ /* 0x000ea20000008a00 */
[----:B0-----:R-:W-:Y:S02]  /*17b0*/  FADD.FTZ R10, R9, 1 ;  /* 0x3f800000090a7421 */ /* 0x001fe40000010000 */
[----:B------:R-:W-:Y:S01]  /*17c0*/  FADD.FTZ R11, R12, 1 ;  /* 0x3f8000000c0b7421 */ /* 0x000fe20000010000 */
[----:B------:R-:W-:Y:S01]  /*17d0*/  SHF.R.U64 R12, R4, 0x10, R5 ;  /* 0x00000010040c7819 */ /* 0x000fe20000001205 */
[----:B------:R-:W0:Y:S01]  /*17e0*/  MUFU.RCP R46, R10 ;  /* 0x0000000a002e7308 */ /* 0x000e220000001000 */
[----:B------:R-:W-:Y:S02]  /*17f0*/  FADD.FTZ R9, R8, 1 ;  /* 0x3f80000008097421 */ /* 0x000fe40000010000 */
[----:B-1----:R-:W-:Y:S01]  /*1800*/  FADD.FTZ R4, -R40, 1 ;  /* 0x3f80000028047421 */ /* 0x002fe20000010100 */
[----:B------:R-:W-:-:S03]  /*1810*/  HADD2.F32 R12, -RZ, R12.H0_H0 ;  /* 0x2000000cff0c7230 */ /* 0x000fc60000004100 */
[C---:B------:R-:W-:Y:S01]  /*1820*/  FFMA.FTZ R4, R15.reuse, R4, 1 ;  /* 0x3f8000000f047423 */ /* 0x040fe20000010004 */
[----:B------:R-:W1:Y:S01]  /*1830*/  MUFU.RCP R61, R11 ;  /* 0x0000000b003d7308 */ /* 0x000e620000001000 */
[----:B------:R-:W-:-:S07]  /*1840*/  FMUL.FTZ R15, R15, R40 ;  /* 0x000000280f0f7220 */ /* 0x000fce0000410000 */
[----:B------:R3:W4:Y:S01]  /*1850*/  MUFU.RCP R43, R9 ;  /* 0x00000009002b7308 */ /* 0x0007220000001000 */
[----:B0-----:R-:W-:-:S04]  /*1860*/  FADD.FTZ R8, -R46, 1 ;  /* 0x3f8000002e087421 */ /* 0x001fc80000010100 */
[----:B------:R-:W-:Y:S01]  /*1870*/  FFMA.FTZ R8, R45, R8, 1 ;  /* 0x3f8000002d087423 */ /* 0x000fe20000010008 */
[--C-:B--2---:R-:W-:Y:S01]  /*1880*/  SHF.R.U32.HI R62, RZ, 0x10, R7.reuse ;  /* 0x00000010ff3e7819 */ /* 0x104fe20000011607 */
[----:B------:R-:W-:Y:S01]  /*1890*/  HADD2.F32 R47, -RZ, R7.H0_H0 ;  /* 0x20000007ff2f7230 */ /* 0x000fe20000004100 */
[----:B------:R-:W-:Y:S01]  /*18a0*/  SHF.R.U64 R44, R6, 0x10, R7 ;  /* 0x00000010062c7819 */ /* 0x000fe20000001207 */
[----:B-1----:R-:W-:Y:S01]  /*18b0*/  FADD.FTZ R7, -R61, 1 ;  /* 0x3f8000003d077421 */ /* 0x002fe20000010100 */
[----:B------:R-:W-:Y:S02]  /*18c0*/  HADD2.F32 R41, -RZ, R6.H0_H0 ;  /* 0x20000006ff297230 */ /* 0x000fe40000004100 */
[----:B------:R-:W-:Y:S01]  /*18d0*/  HADD2.F32 R62, -RZ, R62.H0_H0 ;  /* 0x2000003eff3e7230 */ /* 0x000fe20000004100 */
[----:B------:R-:W-:Y:S01]  /*18e0*/  FMUL.FTZ R5, R13, R47 ;  /* 0x0000002f0d057220 */ /* 0x000fe20000410000 */
[----:B------:R-:W-:Y:S01]  /*18f0*/  HADD2.F32 R44, -RZ, R44.H0_H0 ;  /* 0x2000002cff2c7230 */ /* 0x000fe20000004100 */
[----:B------:R-:W-:-:S02]  /*1900*/  FFMA.FTZ R7, R60, R7, 1 ;  /* 0x3f8000003c077423 */ /* 0x000fc40000010007 */
[----:B------:R-:W-:Y:S02]  /*1910*/  FMUL.FTZ R5, R46, R5 ;  /* 0x000000052e057220 */ /* 0x000fe40000410000 */
[----:B------:R-:W-:Y:S02]  /*1920*/  FMUL.FTZ R10, R14, R62 ;  /* 0x0000003e0e0a7220 */ /* 0x000fe40000410000 */
[----:B---3--:R-:W-:Y:S02]  /*1930*/  FMUL.FTZ R9, R5, R8 ;  /* 0x0000000805097220 */ /* 0x008fe40000410000 */
[----:B------:R-:W-:Y:S02]  /*1940*/  FMUL.FTZ R10, R61, R10 ;  /* 0x0000000a3d0a7220 */ /* 0x000fe40000410000 */
[----:B----4-:R-:W-:Y:S01]  /*1950*/  FADD.FTZ R5, -R43, 1 ;  /* 0x3f8000002b057421 */ /* 0x010fe20000010100 */
[----:B------:R-:W-:Y:S01]  /*1960*/  F2F.F16.F32 R63, R9 ;  /* 0x00000009003f7304 */ /* 0x000fe20000200800 */
[----:B------:R-:W-:-:S02]  /*1970*/  FMUL.FTZ R8, R12, R44 ;  /* 0x0000002c0c087220 */ /* 0x000fc40000410000 */
[----:B------:R-:W-:Y:S02]  /*1980*/  FMUL.FTZ R11, R10, R7 ;  /* 0x000000070a0b7220 */ /* 0x000fe40000410000 */
[----:B------:R-:W-:Y:S02]  /*1990*/  FFMA.FTZ R7, R42, R5, 1 ;  /* 0x3f8000002a077423 */ /* 0x000fe40000010005 */
[----:B------:R-:W-:Y:S01]  /*19a0*/  FMUL.FTZ R8, R43, R8 ;  /* 0x000000082b087220 */ /* 0x000fe20000410000 */
[----:B------:R-:W0:Y:S01]  /*19b0*/  F2F.F16.F32 R6, R11 ;  /* 0x0000000b00067304 */ /* 0x000e220000200800 */
[----:B------:R-:W-:Y:S02]  /*19c0*/  FMUL.FTZ R5, R0, R41 ;  /* 0x0000002900057220 */ /* 0x000fe40000410000 */
[----:B------:R-:W-:Y:S02]  /*19d0*/  FMUL.FTZ R8, R8, R7 ;  /* 0x0000000708087220 */ /* 0x000fe40000410000 */
[----:B------:R-:W-:-:S02]  /*19e0*/  FMUL.FTZ R5, R40, R5 ;  /* 0x0000000528057220 */ /* 0x000fc40000410000 */
[----:B------:R-:W-:Y:S02]  /*19f0*/  FMUL.FTZ R0, R0, R15 ;  /* 0x0000000f00007220 */ /* 0x000fe40000410000 */
[----:B------:R-:W1:Y:S01]  /*1a00*/  F2F.F16.F32 R8, R8 ;  /* 0x0000000800087304 */ /* 0x000e620000200800 */
[----:B------:R-:W-:Y:S02]  /*1a10*/  FMUL.FTZ R10, R5, R4 ;  /* 0x00000004050a7220 */ /* 0x000fe40000410000 */
[----:B------:R-:W-:Y:S02]  /*1a20*/  FMUL.FTZ R46, R45, R46 ;  /* 0x0000002e2d2e7220 */ /* 0x000fe40000410000 */
[----:B------:R-:W-:Y:S01]  /*1a30*/  FMUL.FTZ R43, R42, R43 ;  /* 0x0000002b2a2b7220 */ /* 0x000fe20000410000 */
[----:B0-----:R-:W-:Y:S02]  /*1a40*/  PRMT R63, R63, 0x5410, R6 ;  /* 0x000054103f3f7816 */ /* 0x001fe40000000006 */
[----:B------:R0:W2:Y:S01]  /*1a50*/  F2F.F16.F32 R9, R10 ;  /* 0x0000000a00097304 */ /* 0x0000a20000200800 */
[----:B------:R-:W-:-:S02]  /*1a60*/  FMUL.FTZ R61, R60, R61 ;  /* 0x0000003d3c3d7220 */ /* 0x000fc40000410000 */
[----:B-1----:R-:W-:-:S04]  /*1a70*/  IMAD.WIDE.U32 R4, R8, 0x10000, RZ ;  /* 0x0001000008047825 */ /* 0x002fc800078e00ff */
[----:B0-----:R-:W-:Y:S01]  /*1a80*/  IMAD R10, R58, c[0x0][0x2f0], RZ ;  /* 0x0000bc003a0a7a24 */ /* 0x001fe200078e02ff */
[----:B------:R-:W-:Y:S02]  /*1a90*/  LOP3.LUT R7, R63, R5, RZ, 0xfc, !PT ;  /* 0x000000053f077212 */ /* 0x000fe400078efcff */
[----:B--2---:R-:W-:Y:S01]  /*1aa0*/  LOP3.LUT R6, R4, R9, RZ, 0xfc, !PT ;  /* 0x0000000904067212 */ /* 0x004fe200078efcff */
[----:B------:R-:W-:Y:S01]  /*1ab0*/  BAR.SYNC.DEFER_BLOCKING 0x0 ;  /* 0x0000000000007b1d */ /* 0x000fe20000010000 */
[----:B------:R-:W-:-:S04]  /*1ac0*/  IMAD R4, R54, c[0x0][0x2e8], RZ ;  /* 0x0000ba0036047a24 */ /* 0x000fc800078e02ff */
[C---:B------:R-:W-:Y:S02]  /*1ad0*/  IMAD R11, R55.reuse, c[0x0][0x2ec], R4 ;  /* 0x0000bb00370b7a24 */ /* 0x040fe400078e0204 */
[----:B------:R-:W-:-:S05]  /*1ae0*/  IMAD.WIDE.U32 R4, R55, c[0x0][0x2e8], R2 ;  /* 0x0000ba0037047a25 */ /* 0x000fca00078e0002 */
[----:B------:R-:W-:Y:S01]  /*1af0*/  IADD3 R5, R5, R11, RZ ;  /* 0x0000000b05057210 */ /* 0x000fe20007ffe0ff */
[----:B------:R-:W-:-:S04]  /*1b00*/  IMAD R11, R59, c[0x0][0x2f4], R10 ;  /* 0x0000bd003b0b7a24 */ /* 0x000fc800078e020a */
[----:B------:R-:W-:-:S05]  /*1b10*/  IMAD.WIDE.U32 R4, R59, c[0x0][0x2f0], R4 ;  /* 0x0000bc003b047a25 */ /* 0x000fca00078e0004 */
[----:B------:R-:W-:Y:S01]  /*1b20*/  IADD3 R5, R5, R11, RZ ;  /* 0x0000000b05057210 */ /* 0x000fe20007ffe0ff */
[----:B------:R0:W-:Y:S01]  /*1b30*/  STS.64 [R31.X8], R6 ;  /* 0x000000061f007388 */ /* 0x0001e20000008a00 */
[----:B------:R-:W-:-:S06]  /*1b40*/  NOP ;  /* 0x0000000000007918 */ /* 0x000fcc0000000000 */
[----:B------:R-:W1:Y:S01]  /*1b50*/  LDS.64 R8, [R31.X8] ;  /* 0x000000001f087984 */ /* 0x000e620000008a00 */
[----:B------:R-:W-:-:S04]  /*1b60*/  LEA R10, P1, R4, c[0x0][0x338], 0x1 ;  /* 0x0000ce00040a7a11 */ /* 0x000fc800078208ff */
[----:B------:R-:W-:Y:S01]  /*1b70*/  LEA.HI.X R11, R4, c[0x0][0x33c], R5, 0x1, P1 ;  /* 0x0000cf00040b7a11 */ /* 0x000fe200008f0c05 */
[----:B------:R-:W-:Y:S01]  /*1b80*/  HADD2.F32 R4, -RZ, R94.H0_H0 ;  /* 0x2000005eff047230 */ /* 0x000fe20000004100 */
[----:B0-----:R-:W-:Y:S01]  /*1b90*/  SHF.R.U64 R7, R94, 0x10, R95 ;  /* 0x000000105e077819 */ /* 0x001fe2000000125f */
[----:B------:R-:W-:Y:S02]  /*1ba0*/  FMUL.FTZ R6, R12, R43 ;  /* 0x0000002b0c067220 */ /* 0x000fe40000410000 */
[----:B------:R-:W-:Y:S02]  /*1bb0*/  IMAD.WIDE R10, R49, 0x8, R10 ;  /* 0x00000008310a7825 */ /* 0x000fe400078e020a */
[----:B------:R-:W-:Y:S02]  /*1bc0*/  HADD2.F32 R7, -RZ, R7.H0_H0 ;  /* 0x20000007ff077230 */ /* 0x000fe40000004100 */
[----:B------:R-:W-:Y:S02]  /*1bd0*/  FFMA.FTZ R51, R0, R4, R51 ;  /* 0x0000000400337223 */ /* 0x000fe40000010033 */
[----:B------:R-:W-:Y:S01]  /*1be0*/  FMUL.FTZ R4, R13, R46 ;  /* 0x0000002e0d047220 */ /* 0x000fe20000410000 */
[----:B-1----:R0:W-:Y:S01]  /*1bf0*/  STG.E.64 [R10.64], R8 ;  /* 0x000000080a007986 */ /* 0x0021e2000c101b0a */
[----:B------:R-:W-:Y:S05]  /*1c00*/  @!P0 BRA `(.L_x_14391) ;  /* 0x000001c000008947 */ /* 0x000fea0003800000 */
[----:B------:R-:W-:Y:S01]  /*1c10*/  FMUL.FTZ R46, R46, R47 ;  /* 0x0000002f2e2e7220 */ /* 0x000fe20000410000 */
[----:B------:R-:W-:Y:S01]  /*1c20*/  BAR.SYNC.DEFER_BLOCKING 0x0 ;  /* 0x0000000000007b1d */ /* 0x000fe20000010000 */
[----:B------:R-:W-:-:S02]  /*1c30*/  FMUL.FTZ R43, R43, R44 ;  /* 0x0000002c2b2b7220 */ /* 0x000fc40000410000 */
[----:B------:R-:W-:Y:S02]  /*1c40*/  FMUL.FTZ R62, R61, R62 ;  /* 0x0000003e3d3e7220 */ /* 0x000fe40000410000 */
[----:B------:R-:W-:Y:S01]  /*1c50*/  FMUL.FTZ R15, R15, R41 ;  /* 0x000000290f0f7220 */ /* 0x000fe20000410000 */
[----:B0-----:R-:W0:Y:S01]  /*1c60*/  F2F.F16.F32 R8, R43 ;  /* 0x0000002b00087304 */ /* 0x001e220000200800 */
[----:B------:R-:W-:Y:S02]  /*1c70*/  IMAD R12, R54, c[0x0][0x210], RZ ;  /* 0x00008400360c7a24 */ /* 0x000fe400078e02ff */
[----:B------:R-:W-:-:S05]  /*1c80*/  IMAD.WIDE.U32 R2, R55, c[0x0][0x210], R2 ;  /* 0x0000840037027a25 */ /* 0x000fca00078e0002 */
[----:B------:R-:W-:Y:S08]  /*1c90*/  F2F.F16.F32 R46, R46 ;  /* 0x0000002e002e7304 */ /* 0x000ff00000200800 */
[----:B------:R-:W1:Y:S01]  /*1ca0*/  F2F.F16.F32 R5, R62 ;  /* 0x0000003e00057304 */ /* 0x000e620000200800 */
[----:B0-----:R-:W-:-:S07]  /*1cb0*/  IMAD.WIDE.U32 R8, R8, 0x10000, RZ ;  /* 0x0001000008087825 */ /* 0x001fce00078e00ff */
[----:B------:R-:W0:Y:S01]  /*1cc0*/  F2F.F16.F32 R15, R15 ;  /* 0x0000000f000f7304 */ /* 0x000e220000200800 */
[----:B-1----:R-:W-:-:S04]  /*1cd0*/  PRMT R5, R46, 0x5410, R5 ;  /* 0x000054102e057816 */ /* 0x002fc80000000005 */
[----:B------:R-:W-:Y:S01]  /*1ce0*/  LOP3.LUT R11, R5, R9, RZ, 0xfc, !PT ;  /* 0x00000009050b7212 */ /* 0x000fe200078efcff */
[----:B------:R-:W-:Y:S02]  /*1cf0*/  IMAD R5, R55, c[0x0][0x214], R12 ;  /* 0x0000850037057a24 */ /* 0x000fe400078e020c */
[----:B------:R-:W-:Y:S01]  /*1d00*/  IMAD R12, R58, c[0x0][0x218], RZ ;  /* 0x000086003a0c7a24 */ /* 0x000fe200078e02ff */
[----:B0-----:R-:W-:Y:S02]  /*1d10*/  LOP3.LUT R10, R8, R15, RZ, 0xfc, !PT ;  /* 0x0000000f080a7212 */ /* 0x001fe400078efcff */
[----:B------:R-:W-:Y:S01]  /*1d20*/  IADD3 R3, R3, R5, RZ ;  /* 0x0000000503037210 */ /* 0x000fe20007ffe0ff */
[----:B------:R-:W-:Y:S02]  /*1d30*/  IMAD R5, R59, c[0x0][0x21c], R12 ;  /* 0x000087003b057a24 */ /* 0x000fe400078e020c */
[----:B------:R0:W-:Y:S01]  /*1d40*/  STS.64 [R31.X8], R10 ;  /* 0x0000000a1f007388 */ /* 0x0001e20000008a00 */
[----:B------:R-:W-:-:S06]  /*1d50*/  NOP ;  /* 0x0000000000007918 */ /* 0x000fcc0000000000 */
[----:B------:R-:W1:Y:S01]  /*1d60*/  LDS.64 R8, [R31.X8] ;  /* 0x000000001f087984 */ /* 0x000e620000008a00 */
[----:B------:R-:W-:-:S05]  /*1d70*/  IMAD.WIDE.U32 R2, R59, c[0x0][0x218], R2 ;  /* 0x000086003b027a25 */ /* 0x000fca00078e0002 */
[----:B------:R-:W-:Y:S02]  /*1d80*/  IADD3 R3, R3, R5, RZ ;  /* 0x0000000503037210 */ /* 0x000fe40007ffe0ff */
[----:B0-----:R-:W-:-:S04]  /*1d90*/  LEA R10, P0, R2, c[0x0][0x270], 0x1 ;  /* 0x00009c00020a7a11 */ /* 0x001fc800078008ff */
[----:B------:R-:W-:-:S05]  /*1da0*/  LEA.HI.X R11, R2, c[0x0][0x274], R3, 0x1, P0 ;  /* 0x00009d00020b7a11 */ /* 0x000fca00000f0c03 */
[----:B------:R-:W-:-:S05]  /*1db0*/  IMAD.WIDE R2, R49, 0x8, R10 ;  /* 0x0000000831027825 */ /* 0x000fca00078e020a */
[----:B-1----:R0:W-:Y:S02]  /*1dc0*/  STG.E.64 [R2.64], R8 ;  /* 0x0000000802007986 */ /* 0x0021e4000c101b0a */
.L_x_14391:
[----:B------:R-:W-:Y:S01]  /*1dd0*/  MOV R5, c[0x0][0x16c] ;  /* 0x00005b0000057a02 */ /* 0x000fe20000000f00 */
[----:B0-----:R-:W-:Y:S01]  /*1de0*/  HADD2.F32 R2, -RZ, R95.H0_H0 ;  /* 0x2000005fff027230 */ /* 0x001fe20000004100 */
[----:B------:R-:W-:Y:S01]  /*1df0*/  SHF.R.U32.HI R3, RZ, 0x10, R95 ;  /* 0x00000010ff037819 */ /* 0x000fe2000001165f */
[----:B------:R-:W-:Y:S01]  /*1e00*/  FFMA.FTZ R7, R6, R7, R51 ;  /* 0x0000000706077223 */ /* 0x000fe20000010033 */
[----:B------:R-:W-:Y:S01]  /*1e10*/  ISETP.GE.AND P0, PT, R5, 0x1, PT ;  /* 0x000000010500780c */ /* 0x000fe20003f06270 */
[----:B------:R-:W-:Y:S01]  /*1e20*/  FMUL.FTZ R46, R14, R61 ;  /* 0x0000003d0e2e7220 */ /* 0x000fe20000410000 */
[----:B------:R-:W-:Y:S01]  /*1e30*/  BAR.SYNC.DEFER_BLOCKING 0x0 ;  /* 0x0000000000007b1d */ /* 0x000fe20000010000 */
[----:B------:R-:W-:Y:S01]  /*1e40*/  HADD2.F32 R51, -RZ, R3.H0_H0 ;  /* 0x20000003ff337230 */ /* 0x000fe20000004100 */
[----:B------:R-:W-:Y:S01]  /*1e50*/  FFMA.FTZ R7, R4, R2, R7 ;  /* 0x0000000204077223 */ /* 0x000fe20000010007 */
[----:B------:R-:W-:Y:S01]  /*1e60*/  CS2R R14, SRZ ;  /* 0x00000000000e7805 */ /* 0x000fe2000001ff00 */
[----:B------:R-:W-:Y:S01]  /*1e70*/  CS2R R12, SRZ ;  /* 0x00000000000c7805 */ /* 0x000fe2000001ff00 */
[----:B------:R-:W-:-:S02]  /*1e80*/  FMUL.FTZ R11, R0, R57 ;  /* 0x00000039000b7220 */ /* 0x000fc40000410000 */
[----:B------:R-:W-:Y:S02]  /*1e90*/  FFMA.FTZ R51, R46, R51, R7 ;  /* 0x000000332e337223 */ /* 0x000fe40000010007 */
[-C--:B------:R-:W-:Y:S02]  /*1ea0*/  FMUL.FTZ R10, R4, R57.reuse ;  /* 0x00000039040a7220 */ /* 0x080fe40000410000 */
[-C--:B------:R-:W-:Y:S02]  /*1eb0*/  FMUL.FTZ R9, R6, R57.reuse ;  /* 0x0000003906097220 */ /* 0x080fe40000410000 */
[----:B------:R-:W-:Y:S01]  /*1ec0*/  FMUL.FTZ R8, R46, R57 ;  /* 0x000000392e087220 */ /* 0x000fe20000410000 */
[----:B------:R-:W-:Y:S05]  /*1ed0*/  @!P0 BRA `(.L_x_14392) ;  /* 0x000035f000008947 */ /* 0x000fea0003800000 */
[----:B------:R-:W-:Y:S01]  /*1ee0*/  MOV R42, c[0x0][0x29c] ;  /* 0x0000a700002a7a02 */ /* 0x000fe20000000f00 */
[----:B------:R-:W-:Y:S01]  /*1ef0*/  HFMA2.MMA R15, -RZ, RZ, 0, 0 ;  /* 0x00000000ff0f7435 */ /* 0x000fe200000001ff */
[----:B------:R-:W-:Y:S01]  /*1f00*/  MOV R3, c[0x0][0x298] ;  /* 0x0000a60000037a02 */ /* 0x000fe20000000f00 */
[----:B------:R-:W-:Y:S01]  /*1f10*/  FADD.FTZ R6, R6, R6 ;  /* 0x0000000606067221 */ /* 0x000fe20000010000 */
[----:B------:R-:W-:-:S02]  /*1f20*/  MOV R44, c[0x0][0x2bc] ;  /* 0x0000af00002c7a02 */ /* 0x000fc40000000f00 */
[----:B------:R-:W-:Y:S02]  /*1f30*/  SHF.R.U32.HI R40, RZ, 0x1, R42 ;  /* 0x00000001ff287819 */ /* 0x000fe4000001162a */
[----:B------:R-:W-:Y:S02]  /*1f40*/  MOV R7, c[0x0][0x2b8] ;  /* 0x0000ae0000077a02 */ /* 0x000fe40000000f00 */
[----:B------:R-:W-:Y:S01]  /*1f50*/  SHF.R.U32.HI R2, RZ, 0x1, R44 ;  /* 0x00000001ff027819 */ /* 0x000fe2000001162c */
[-C--:B------:R-:W-:Y:S01]  /*1f60*/  IMAD R5, R40, R55.reuse, RZ ;  /* 0x0000003728057224 */ /* 0x080fe200078e02ff */
[----:B------:R-:W-:Y:S01]  /*1f70*/  SHF.R.U64 R3, R3, 0x1, R42 ;  /* 0x0000000103037819 */ /* 0x000fe2000000122a */
[----:B------:R-:W-:Y:S01]  /*1f80*/  IMAD R42, R52, c[0x0][0x2a0], RZ ;  /* 0x0000a800342a7a24 */ /* 0x000fe200078e02ff */
[----:B------:R-:W-:Y:S01]  /*1f90*/  SHF.R.U64 R40, R7, 0x1, R44 ;  /* 0x0000000107287819 */ /* 0x000fe2000000122c */
[----:B------:R-:W-:Y:S02]  /*1fa0*/  IMAD R7, R2, R55, RZ ;  /* 0x0000003702077224 */ /* 0x000fe400078e02ff */
[----:B------:R-:W-:-:S02]  /*1fb0*/  IMAD R5, R54, R3, R5 ;  /* 0x0000000336057224 */ /* 0x000fc400078e0205 */
        /* <DEDUP_REMOVED lines=12> */
[----:B------:R-:W-:Y:S01]  /*2080*/  IADD3 R3, R43, R7, RZ ;  /* 0x000000072b037210 */ /* 0x000fe20007ffe0ff */
[----:B------:R-:W-:Y:S01]  /*2090*/  FADD.FTZ R7, R0, R0 ;  /* 0x0000000000077221 */ /* 0x000fe20000010000 */
[----:B------:R-:W-:Y:S02]  /*20a0*/  LEA R44, P1, R42, c[0x0][0x320], 0x3 ;  /* 0x0000c8002a2c7a11 */ /* 0x000fe400078218ff */
[----:B------:R-:W-:Y:S02]  /*20b0*/  LEA.HI.X R41, R2, c[0x0][0x31c], R5, 0x3, P0 ;  /* 0x0000c70002297a11 */ /* 0x000fe400000f1c05 */
[----:B------:R-:W-:Y:S02]  /*20c0*/  MOV R5, c[0x0][0x174] ;  /* 0x00005d0000057a02 */ /* 0x000fe40000000f00 */
[----:B------:R-:W-:Y:S01]  /*20d0*/  LEA.HI.X R45, R42, c[0x0][0x324], R3, 0x3, P1 ;  /* 0x0000c9002a2d7a11 */ /* 0x000fe200008f1c03 */
[----:B------:R-:W-:Y:S01]  /*20e0*/  IMAD.WIDE.U32 R2, R49, 0x4, R40 ;  /* 0x0000000431027825 */ /* 0x000fe200078e0028 */
[----:B------:R-:W-:-:S02]  /*20f0*/  LEA R5, R5, UR4, 0x8 ;  /* 0x0000000405057c11 */ /* 0x000fc4000f8e40ff */
[----:B------:R-:W-:Y:S01]  /*2100*/  MOV R0, RZ ;  /* 0x000000ff00007202 */ /* 0x000fe20000000f00 */
[----:B------:R-:W-:-:S04]  /*2110*/  IMAD.WIDE.U32 R40, R49, 0x4, R44 ;  /* 0x0000000431287825 */ /* 0x000fc800078e002c */
[----:B------:R-:W-:-:S04]  /*2120*/  IMAD.WIDE R2, R5, 0x4, R2 ;  /* 0x0000000405027825 */ /* 0x000fc800078e0202 */
[----:B------:R-:W-:Y:S01]  /*2130*/  IMAD.WIDE R40, R5, 0x4, R40 ;  /* 0x0000000405287825 */ /* 0x000fe200078e0228 */
[C---:B------:R-:W-:Y:S02]  /*2140*/  IADD3 R92, P0, R2.reuse, -0x380, RZ ;  /* 0xfffffc80025c7810 */ /* 0x040fe40007f1e0ff */
[----:B------:R-:W-:Y:S01]  /*2150*/  IADD3 R90, P1, R2, -0x300, RZ ;  /* 0xfffffd00025a7810 */ /* 0x000fe20007f3e0ff */
[----:B------:R-:W-:Y:S01]  /*2160*/  FADD.FTZ R5, R4, R4 ;  /* 0x0000000404057221 */ /* 0x000fe20000010000 */
[----:B------:R-:W-:Y:S01]  /*2170*/  IADD3 R88, P2, R2, -0x280, RZ ;  /* 0xfffffd8002587810 */ /* 0x000fe20007f5e0ff */
[----:B------:R-:W-:Y:S01]  /*2180*/  FADD.FTZ R4, R46, R46 ;  /* 0x0000002e2e047221 */ /* 0x000fe20000010000 */
        /* <DEDUP_REMOVED lines=26> */
.L_x_14423:
        /* <DEDUP_REMOVED lines=160> */
.L_x_14394:
[----:B01----:R-:W-:Y:S05]  /*2d30*/  BSYNC B0 ;  /* 0x0000000000007941 */ /* 0x003fea0003800000 */
.L_x_14393:
        /* <DEDUP_REMOVED lines=174> */
.L_x_14396:
[----:B-1----:R-:W-:Y:S05]  /*3820*/  BSYNC B0 ;  /* 0x0000000000007941 */ /* 0x002fea0003800000 */
.L_x_14395:
        /* <DEDUP_REMOVED lines=19> */
.L_x_14398:
[----:B------:R-:W-:Y:S05]  /*3960*/  BSYNC B0 ;  /* 0x0000000000007941 */ /* 0x000fea0003800000 */
.L_x_14397:
        /* <DEDUP_REMOVED lines=17> */
.L_x_14400:
[----:B------:R-:W-:Y:S05]  /*3a80*/  BSYNC B0 ;  /* 0x0000000000007941 */ /* 0x000fea0003800000 */
.L_x_14399:
        /* <DEDUP_REMOVED lines=17> */
.L_x_14402:
[----:B------:R-:W-:Y:S05]  /*3ba0*/  BSYNC B0 ;  /* 0x0000000000007941 */ /* 0x000fea0003800000 */
.L_x_14401:
        /* <DEDUP_REMOVED lines=19> */
.L_x_14404:
[----:B------:R-:W-:Y:S05]  /*3ce0*/  BSYNC B0 ;  /* 0x0000000000007941 */ /* 0x000fea0003800000 */
.L_x_14403:
        /* <DEDUP_REMOVED lines=212> */
.L_x_14406:
[----:B01234-:R-:W-:Y:S05]  /*4a30*/  BSYNC B0 ;  /* 0x0000000000007941 */ /* 0x01ffea0003800000 */
.L_x_14405:
        /* <DEDUP_REMOVED lines=18> */
.L_x_14408:
[----:B------:R-:W-:Y:S05]  /*4b60*/  BSYNC B0 ;  /* 0x0000000000007941 */ /* 0x000fea0003800000 */
.L_x_14407:
        /* <DEDUP_REMOVED lines=9> */
.L_x_14410:
[----:B------:R-:W-:Y:S05]  /*4c00*/  BSYNC B0 ;  /* 0x0000000000007941 */ /* 0x000fea0003800000 */
.L_x_14409:
        /* <DEDUP_REMOVED lines=9> */
.L_x_14412:
[----:B------:R-:W-:Y:S05]  /*4ca0*/  BSYNC B0 ;  /* 0x0000000000007941 */ /* 0x000fea0003800000 */
.L_x_14411:
        /* <DEDUP_REMOVED lines=9> */
.L_x_14414:
[----:B------:R-:W-:Y:S05]  /*4d40*/  BSYNC B0 ;  /* 0x0000000000007941 */ /* 0x000fea0003800000 */
.L_x_14413:
        /* <DEDUP_REMOVED lines=9> */
.L_x_14416:
[----:B------:R-:W-:Y:S05]  /*4de0*/  BSYNC B0 ;  /* 0x0000000000007941 */ /* 0x000fea0003800000 */
.L_x_14415:
        /* <DEDUP_REMOVED lines=9> */
.L_x_14418:
[----:B------:R-:W-:Y:S05]  /*4e80*/  BSYNC B0 ;  /* 0x0000000000007941 */ /* 0x000fea0003800000 */
.L_x_14417:
        /* <DEDUP_REMOVED lines=9> */
.L_x_14420:
[----:B------:R-:W-:Y:S05]  /*4f20*/  BSYNC B0 ;  /* 0x0000000000007941 */ /* 0x000fea0003800000 */
.L_x_14419:
        /* <DEDUP_REMOVED lines=83> */
.L_x_14422:
[----:B-1----:R-:W-:Y:S05]  /*5460*/  BSYNC B0 ;  /* 0x0000000000007941 */ /* 0x002fea0003800000 */
.L_x_14421:
[----:B------:R-:W-:Y:S02]  /*5470*/  IADD3 R2, R2, 0x1, RZ ;  /* 0x0000000102027810 */ /* 0x000fe40007ffe0ff */
[----:B------:R-:W-:Y:S02]  /*5480*/  IADD3 R3, P1, R3, 0x1, RZ ;  /* 0x0000000103037810 */ /* 0x000fe40007f3e0ff */
[----:B------:R-:W-:Y:S02]  /*5490*/  ISETP.GE.AND P0, PT, R2, c[0x0][0x16c], PT ;  /* 0x00005b0002007a0c */ /* 0x000fe40003f06270 */
[----:B------:R-:W-:-:S11]  /*54a0*/  IADD3.X R0, RZ, R0, RZ, P1, !PT ;  /* 0x00000000ff007210 */ /* 0x000fd60000ffe4ff */
[----:B------:R-:W-:Y:S01]  /*54b0*/  @P0 CALL.REL.NOINC `(.L_x_14392) ;  /* 0x0000001000000944 */ /* 0x000fe20003c00000 */
[----:B------:R-:W-:Y:S05]  /*54c0*/  BRA `(.L_x_14423) ;  /* 0xffffce6000007947 */ /* 0x000fea000383ffff */
.L_x_14392:
        /* <DEDUP_REMOVED lines=31> */
[----:B------:R-:W1:Y:S01]  /*56c0*/  @!P2 MUFU.EX2 R2, R2 ;  /* 0x000000020002a308 */ /* 0x000e620000000800 */
[----:B------:R-:W-:Y:S02]  /*56d0*/  @!P1 FMUL.FTZ R5, R3, -1.4426950216293334961 ;  /* 0xbfb8aa3b03059820 */ /* 0x000fe40000410000 */
[----:B------:R-:W-:-:S05]  /*56e0*/  @!P0 FMUL.FTZ R0, R4, -1.4426950216293334961 ;  /* 0xbfb8aa3b04008820 */ /* 0x000fca0000410000 */
[----:B------:R-:W5:Y:S01]  /*56f0*/  @!P1 MUFU.EX2 R5, R5 ;  /* 0x0000000500059308 */ /* 0x000f620000000800 */
[----:B------:R-:W-:Y:S02]  /*5700*/  @!P3 FMUL.FTZ R9, R9, -1.4426950216293334961 ;  /* 0xbfb8aa3b0909b820 */ /* 0x000fe40000410000 */
[----:B-1----:R-:W-:-:S05]  /*5710*/  @!P2 FADD.FTZ R8, R2, 1 ;  /* 0x3f8000000208a421 */ /* 0x002fca0000010000 */
[----:B------:R-:W1:Y:S01]  /*5720*/  @!P0 MUFU.EX2 R0, R0 ;  /* 0x0000000000008308 */ /* 0x000e620000000800 */
[----:B------:R-:W-:-:S05]  /*5730*/  IMAD.WIDE.U32 R2, R6, 0x10000, RZ ;  /* 0x0001000006027825 */ /* 0x000fca00078e00ff */
[----:B------:R-:W-:Y:S01]  /*5740*/  LOP3.LUT R7, R7, R3, RZ, 0xfc, !PT ;  /* 0x0000000307077212 */ /* 0x000fe200078efcff */
[----:B-----5:R-:W-:Y:S01]  /*5750*/  @!P1 FADD.FTZ R10, R5, 1 ;  /* 0x3f800000050a9421 */ /* 0x020fe20000010000 */
[----:B------:R-:W5:Y:S01]  /*5760*/  @!P2 MUFU.RCP R8, R8 ;  /* 0x000000080008a308 */ /* 0x000f620000001000 */
[----:B------:R-:W-:-:S05]  /*5770*/  LOP3.LUT R6, R2, R11, RZ, 0xfc, !PT ;  /* 0x0000000b02067212 */ /* 0x000fca00078efcff */
[----:B------:R3:W-:Y:S01]  /*5780*/  STS.64 [R31.X8], R6 ;  /* 0x000000061f007388 */ /* 0x0007e20000008a00 */
[----:B------:R-:W-:-:S06]  /*5790*/  NOP ;  /* 0x0000000000007918 */ /* 0x000fcc0000000000 */
[----:B------:R-:W4:Y:S01]  /*57a0*/  @!P3 MUFU.EX2 R9, R9 ;  /* 0x000000090009b308 */ /* 0x000f220000000800 */
[----:B------:R-:W2:Y:S01]  /*57b0*/  LDS.64 R2, [R31.X8] ;  /* 0x000000001f027984 */ /* 0x000ea20000008a00 */
[----:B-1----:R-:W-:Y:S02]  /*57c0*/  @!P0 FADD.FTZ R4, R0, 1 ;  /* 0x3f80000000048421 */ /* 0x002fe40000010000 */
[----:B-----5:R-:W-:Y:S01]  /*57d0*/  @!P2 FMUL.FTZ R13, R13, R8 ;  /* 0x000000080d0da220 */ /* 0x020fe20000410000 */
[----:B------:R-:W-:Y:S01]  /*57e0*/  SHF.L.U32 R8, R40, 0x7, RZ ;  /* 0x0000000728087819 */ /* 0x000fe200000006ff */
[----:B---3--:R-:W-:Y:S01]  /*57f0*/  IMAD R6, R58, c[0x0][0x2e0], RZ ;  /* 0x0000b8003a067a24 */ /* 0x008fe200078e02ff */
[----:B------:R-:W-:Y:S01]  /*5800*/  IADD3 R48, P2, R48, -0x100, RZ ;  /* 0xffffff0030307810 */ /* 0x000fe20007f5e0ff */
[----:B------:R-:W1:Y:S02]  /*5810*/  @!P1 MUFU.RCP R17, R10 ;  /* 0x0000000a00119308 */ /* 0x000e640000001000 */
[----:B------:R-:W-:Y:S01]  /*5820*/  IMAD R7, R59, c[0x0][0x2e4], R6 ;  /* 0x0000b9003b077a24 */ /* 0x000fe200078e0206 */
[----:B------:R-:W-:-:S05]  /*5830*/  IADD3.X R39, R39, -0x1, RZ, P2, !PT ;  /* 0xffffffff27277810 */ /* 0x000fca00017fe4ff */
[----:B------:R3:W5:Y:S01]  /*5840*/  @!P0 MUFU.RCP R18, R4 ;  /* 0x0000000400128308 */ /* 0x0007620000001000 */
[----:B----4-:R-:W-:Y:S01]  /*5850*/  @!P3 FADD.FTZ R0, R9, 1 ;  /* 0x3f8000000900b421 */ /* 0x010fe20000010000 */
[----:B------:R-:W-:Y:S01]  /*5860*/  SHF.R.S32.HI R9, RZ, 0x1f, R8 ;  /* 0x0000001fff097819 */ /* 0x000fe20000011408 */
[----:B-1----:R-:W-:-:S05]  /*5870*/  @!P1 FMUL.FTZ R14, R14, R17 ;  /* 0x000000110e0e9220 */ /* 0x002fca0000410000 */
[----:B------:R-:W1:Y:S01]  /*5880*/  @!P3 MUFU.RCP R11, R0 ;  /* 0x00000000000bb308 */ /* 0x000e620000001000 */
[----:B---3--:R-:W-:Y:S01]  /*5890*/  IMAD R4, R54, c[0x0][0x2d8], RZ ;  /* 0x0000b60036047a24 */ /* 0x008fe200078e02ff */
[----:B------:R-:W-:-:S03]  /*58a0*/  IADD3 R34, P1, R34, -0x200, RZ ;  /* 0xfffffe0022227810 */ /* 0x000fc60007f3e0ff */
[----:B------:R-:W-:Y:S01]  /*58b0*/  IMAD R17, R55, c[0x0][0x2dc], R4 ;  /* 0x0000b70037117a24 */ /* 0x000fe200078e0204 */
[----:B------:R-:W-:Y:S01]  /*58c0*/  IADD3.X R33, R33, -0x1, RZ, P1, !PT ;  /* 0xffffffff21217810 */ /* 0x000fe20000ffe4ff */
[--C-:B------:R-:W-:Y:S01]  /*58d0*/  IMAD.WIDE.U32 R4, R55, c[0x0][0x2d8], R8.reuse ;  /* 0x0000b60037047a25 */ /* 0x100fe200078e0008 */
[----:B------:R-:W3:Y:S03]  /*58e0*/  F2F.F16.F32 R0, R14 ;  /* 0x0000000e00007304 */ /* 0x000ee60000200800 */
[----:B-----5:R-:W-:Y:S01]  /*58f0*/  @!P0 FMUL.FTZ R15, R15, R18 ;  /* 0x000000120f0f8220 */ /* 0x020fe20000410000 */
[----:B------:R-:W-:Y:S01]  /*5900*/  IADD3 R5, R5, R17, RZ ;  /* 0x0000001105057210 */ /* 0x000fe20007ffe0ff */
[----:B------:R-:W-:-:S03]  /*5910*/  IMAD.WIDE.U32 R8, R55, c[0x0][0x2f8], R8 ;  /* 0x0000be0037087a25 */ /* 0x000fc600078e0008 */
[----:B------:R-:W-:Y:S01]  /*5920*/  F2F.F16.F32 R16, R13 ;  /* 0x0000000d00107304 */ /* 0x000fe20000200800 */
[----:B------:R-:W-:-:S04]  /*5930*/  IMAD.WIDE.U32 R4, R59, c[0x0][0x2e0], R4 ;  /* 0x0000b8003b047a25 */ /* 0x000fc800078e0004 */
[----:B-1----:R-:W-:Y:S01]  /*5940*/  @!P3 FMUL.FTZ R12, R12, R11 ;  /* 0x0000000b0c0cb220 */ /* 0x002fe20000410000 */
[----:B------:R-:W-:Y:S02]  /*5950*/  IADD3 R5, R5, R7, RZ ;  /* 0x0000000705057210 */ /* 0x000fe40007ffe0ff */
[----:B------:R-:W-:Y:S01]  /*5960*/  LEA R10, P0, R4, c[0x0][0x330], 0x1 ;  /* 0x0000cc00040a7a11 */ /* 0x000fe200078008ff */
[----:B------:R-:W1:Y:S01]  /*5970*/  F2F.F16.F32 R19, R12 ;  /* 0x0000000c00137304 */ /* 0x000e620000200800 */
[----:B---3--:R-:W-:Y:S01]  /*5980*/  IMAD.WIDE.U32 R6, R0, 0x10000, RZ ;  /* 0x0001000000067825 */ /* 0x008fe200078e00ff */
[----:B------:R-:W-:Y:S02]  /*5990*/  IADD3 R38, P3, R38, -0x100, RZ ;  /* 0xffffff0026267810 */ /* 0x000fe40007f7e0ff */
[----:B------:R-:W-:Y:S01]  /*59a0*/  LEA.HI.X R11, R4, c[0x0][0x334], R5, 0x1, P0 ;  /* 0x0000cd00040b7a11 */ /* 0x000fe200000f0c05 */
[----:B------:R-:W-:Y:S01]  /*59b0*/  IMAD R0, R54, c[0x0][0x2f8], RZ ;  /* 0x0000be0036007a24 */ /* 0x000fe200078e02ff */
[----:B------:R-:W-:-:S02]  /*59c0*/  IADD3.X R37, R37, -0x1, RZ, P3, !PT ;  /* 0xffffffff25257810 */ /* 0x000fc40001ffe4ff */
[----:B------:R3:W4:Y:S01]  /*59d0*/  F2F.F16.F32 R17, R15 ;  /* 0x0000000f00117304 */ /* 0x0007220000200800 */
[----:B------:R-:W-:-:S05]  /*59e0*/  IMAD.WIDE R4, R49, 0x8, R10 ;  /* 0x0000000831047825 */ /* 0x000fca00078e020a */
[----:B--2---:R2:W-:Y:S01]  /*59f0*/  STG.E.64 [R4.64], R2 ;  /* 0x0000000204007986 */ /* 0x0045e2000c101b0a */
[----:B-1----:R-:W-:Y:S01]  /*5a00*/  PRMT R19, R16, 0x5410, R19 ;  /* 0x0000541010137816 */ /* 0x002fe20000000013 */
[----:B---3--:R-:W-:-:S03]  /*5a10*/  FADD.FTZ R15, R15, R50 ;  /* 0x000000320f0f7221 */ /* 0x008fc60000010000 */
[----:B------:R-:W-:Y:S01]  /*5a20*/  LOP3.LUT R11, R19, R7, RZ, 0xfc, !PT ;  /* 0x00000007130b7212 */ /* 0x000fe200078efcff */
[----:B------:R-:W-:Y:S01]  /*5a30*/  FADD.FTZ R14, R15, R14 ;  /* 0x0000000e0f0e7221 */ /* 0x000fe20000010000 */
[----:B----4-:R-:W-:Y:S01]  /*5a40*/  LOP3.LUT R10, R6, R17, RZ, 0xfc, !PT ;  /* 0x00000011060a7212 */ /* 0x010fe200078efcff */
        /* <DEDUP_REMOVED lines=13> */
[----:B------:R-:W1:Y:S01]  /*5b20*/  LDS.64 R6, [R31.X8] ;  /* 0x000000001f067984 */ /* 0x000e620000008a00 */
[----:B------:R-:W-:Y:S01]  /*5b30*/  IMAD.WIDE R2, R49, 0x8, R4 ;  /* 0x0000000831027825 */ /* 0x000fe200078e0204 */
[----:B------:R-:W-:-:S04]  /*5b40*/  IADD3 R96, P0, R96, -0x100, RZ ;  /* 0xffffff0060607810 */ /* 0x000fc80007f1e0ff */
[----:B------:R-:W-:Y:S02]  /*5b50*/  IADD3.X R97, R97, -0x1, RZ, P0, !PT ;  /* 0xffffffff61617810 */ /* 0x000fe400007fe4ff */
[----:B------:R-:W-:-:S04]  /*5b60*/  IADD3 R36, P0, R36, -0x200, RZ ;  /* 0xfffffe0024247810 */ /* 0x000fc80007f1e0ff */
[----:B------:R-:W-:Y:S01]  /*5b70*/  IADD3.X R35, R35, -0x1, RZ, P0, !PT ;  /* 0xffffffff23237810 */ /* 0x000fe200007fe4ff */
[----:B-1----:R1:W-:Y:S01]  /*5b80*/  STG.E.64 [R2.64], R6 ;  /* 0x0000000602007986 */ /* 0x0023e2000c101b0a */
[----:B------:R-:W-:Y:S01]  /*5b90*/  @!P4 CALL.REL.NOINC `(.L_x_14382) ;  /* 0x000000100000c944 */ /* 0x000fe20003c00000 */
[----:B------:R-:W-:Y:S05]  /*5ba0*/  BRA `(.L_x_14424) ;  /* 0xffffadc000007947 */ /* 0x000fea000383ffff */
.L_x_14382:
        /* <DEDUP_REMOVED lines=24> */
.L_x_14426:
[----:B-1----:R-:W-:Y:S05]  /*5d30*/  BSYNC B0 ;  /* 0x0000000000007941 */ /* 0x002fea0003800000 */
.L_x_14425:
        /* <DEDUP_REMOVED lines=23> */
.L_x_14428:
[----:B------:R-:W2:Y:S02]  /*5eb0*/  S2R R9, SR_TID.X ;  /* 0x0000000000097919 */ /* 0x000ea40000002100 */
.L_x_14429:
[----:B-1----:R-:W-:Y:S05]  /*5ec0*/  BSYNC B0 ;  /* 0x0000000000007941 */ /* 0x002fea0003800000 */
.L_x_14427:
[----:B--2---:R-:W-:-:S13]  /*5ed0*/  ISETP.GE.AND P0, PT, R9, c[0x0][0x16c], PT ;  /* 0x00005b0009007a0c */ /* 0x004fda0003f06270 */
[----:B------:R-:W-:Y:S05]  /*5ee0*/  @P0 EXIT ;  /* 0x000000000000094d */ /* 0x000fea0003800000 */
[----:B------:R-:W-:Y:S02]  /*5ef0*/  IMAD R58, R58, c[0x0][0x288], RZ ;  /* 0x0000a2003a3a7a24 */ /* 0x000fe400078e02ff */
[----:B------:R-:W-:-:S04]  /*5f00*/  IMAD.WIDE.U32 R4, R59, c[0x0][0x288], RZ ;  /* 0x0000a2003b047a25 */ /* 0x000fc800078e00ff */
[----:B------:R-:W-:-:S05]  /*5f10*/  IMAD R13, R59, c[0x0][0x28c], R58 ;  /* 0x0000a3003b0d7a24 */ /* 0x000fca00078e023a */
[----:B------:R-:W-:Y:S02]  /*5f20*/  IADD3 R13, R5, R13, RZ ;  /* 0x0000000d050d7210 */ /* 0x000fe40007ffe0ff */
.L_x_14430:
        /* <DEDUP_REMOVED lines=17> */
.L_x_14431:
        /* <DEDUP_REMOVED lines=12> */
.L_x_14783:


//--------------------- .nv.shared._Z25selective_scan_bwd_kernelI32Selective_Scan_bwd_kernel_traitsILi128ELi16ELb0ELb0ELb0ELb0ELb0EN3c104HalfENS1_7complexIfEEEEv12SSMParamsBwd --------------------------
	.section	.nv.shared._Z25selective_scan_bwd_kernelI32Selective_Scan_bwd_kernel_traitsILi128ELi16ELb0ELb0ELb0ELb0ELb0EN3c104HalfENS1_7complexIfEEEEv12SSMParamsBwd,"aw",@nobits
	.sectionflags	@""
	.align	16


//--------------------- .nv.global                --------------------------
	.section	.nv.global,"aw",@nobits
.nv.global:
	.type		_ZN70_INTERNAL_a20d9429_34_selective_scan_bwd_fp16_complex_cu_100dae4a_30104cuda3std3__48in_placeE,@object
	.size		_ZN70_INTERNAL_a20d9429_34_selective_scan_bwd_fp16_complex_cu_100dae4a_30104cuda3std3__48in_placeE,(_ZN70_INTERNAL_a20d9429_34_selective_scan_bwd_fp16_complex_cu_100dae4a_30104cuda3std6ranges3__45__cpo8distanceE - _ZN70_INTERNAL_a20d9429_34_selective_scan_bwd_fp16_complex_cu_100dae4a_30104cuda3std3__48in_placeE)
_ZN70_INTERNAL_a20d9429_34_selective_scan_bwd_fp16_complex_cu_100dae4a_30104cuda3std3__48in_placeE:
	.zero		1
	.type		_ZN70_INTERNAL_a20d9429_34_selective_scan_bwd_fp16_complex_cu_100dae4a_30104cuda3std6ranges3__45__cpo8distanceE,@object
	.size		_ZN70_INTERNAL_a20d9429_34_selective_scan_bwd_fp16_complex_cu_100dae4a_30104cuda3std6ranges3__45__cpo8distanceE,(_ZN70_INTERNAL_a20d9429_34_selective_scan_bwd_fp16_complex_cu_100dae4a_30104cuda3std3__45__cpo6cbeginE - _ZN70_INTERNAL_a20d9429_34_selective_scan_bwd_fp16_complex_cu_100dae4a_30104cuda3std6ranges3__45__cpo8distanceE)
_ZN70_INTERNAL_a20d9429_34_selective_scan_bwd_fp16_complex_cu_100dae4a_30104cuda3std6ranges3__45__cpo8distanceE:
	.zero		1
	.type		_ZN70_INTERNAL_a20d9429_34_selective_scan_bwd_fp16_complex_cu_100dae4a_30104cuda3std3__45__cpo6cbeginE,@object
	.size		_ZN70_INTERNAL_a20d9429_34_selective_scan_bwd_fp16_complex_cu_100dae4a_30104cuda3std3__45__cpo6cbeginE,(_ZN70_INTERNAL_a20d9429_34_selective_scan_bwd_fp16_complex_cu_100dae4a_30104cuda3std6ranges3__45__cpo7advanceE - _ZN70_INTERNAL_a20d9429_34_selective_scan_bwd_fp16_complex_cu_100dae4a_30104cuda3std3__45__cpo6cbeginE)
_ZN70_INTERNAL_a20d9429_34_selective_scan_bwd_fp16_complex_cu_100dae4a_30104cuda3std3__45__cpo6cbeginE:
	.zero		1
	.type		_ZN70_INTERNAL_a20d9429_34_selective_scan_bwd_fp16_complex_cu_100dae4a_30104cuda3std6ranges3__45__cpo7advanceE,@object
	.size		_ZN70_INTERNAL_a20d9429_34_selective_scan_bwd_fp16_complex_cu_100dae4a_30104cuda3std6ranges3__45__cpo7advanceE,(_ZN70_INTERNAL_a20d9429_34_selective_scan_bwd_fp16_complex_cu_100dae4a_30104cuda3std3__45__cpo7crbeginE - _ZN70_INTERNAL_a20d9429_34_selective_scan_bwd_fp16_complex_cu_100dae4a_30104cuda3std6ranges3__45__cpo7advanceE)
_ZN70_INTERNAL_a20d9429_34_selective_scan_bwd_fp16_complex_cu_100dae4a_30104cuda3std6ranges3__45__cpo7advanceE:
	.zero		1
	.type		_ZN70_INTERNAL_a20d9429_34_selective_scan_bwd_fp16_complex_cu_100dae4a_30104cuda3std3__45__cpo7crbeginE,@object
	.size		_ZN70_INTERNAL_a20d9429_34_selective_scan_bwd_fp16_complex_cu_100dae4a_30104cuda3std3__45__cpo7crbeginE,(_ZN70_INTERNAL_a20d9429_34_selective_scan_bwd_fp16_complex_cu_100dae4a_30104cuda3std6ranges3__45__cpo4dataE - _ZN70_INTERNAL_a20d9429_34_selective_scan_bwd_fp16_complex_cu_100dae4a_30104cuda3std3__45__cpo7crbeginE)
_ZN70_INTERNAL_a20d9429_34_selective_scan_bwd_fp16_complex_cu_100dae4a_30104cuda3std3__45__cpo7crbeginE:
	.zero		1
	.type		_ZN70_INTERNAL_a20d9429_34_selective_scan_bwd_fp16_complex_cu_100dae4a_30104cuda3std6ranges3__45__cpo4dataE,@object
	.size		_ZN70_INTERNAL_a20d9429_34_selective_scan_bwd_fp16_complex_cu_100dae4a_30104cuda3std6ranges3__45__cpo4dataE,(_ZN70_INTERNAL_a20d9429_34_selective_scan_bwd_fp16_complex_cu_100dae4a_30104cuda3std6ranges3__45__cpo5beginE - _ZN70_INTERNAL_a20d9429_34_selective_scan_bwd_fp16_complex_cu_100dae4a_30104cuda3std6ranges3__45__cpo4dataE)
_ZN70_INTERNAL_a20d9429_34_selective_scan_bwd_fp16_complex_cu_100dae4a_30104cuda3std6ranges3__45__cpo4dataE:
	.zero		1
	.type		_ZN70_INTERNAL_a20d9429_34_selective_scan_bwd_fp16_complex_cu_100dae4a_30104cuda3std6ranges3__45__cpo5beginE,@object
	.size		_ZN70_INTERNAL_a20d9429_34_selective_scan_bwd_fp16_complex_cu_100dae4a_30104cuda3std6ranges3__45__cpo5beginE,(_ZN70_INTERNAL_a20d9429_34_selective_scan_bwd_fp16_complex_cu_100dae4a_30104cuda3std3__472_GLOBAL__N__a20d9429_34_selective_scan_bwd_fp16_complex_cu_100dae4a_30106ignoreE - _ZN70_INTERNAL_a20d9429_34_selective_scan_bwd_fp16_complex_cu_100dae4a_30104cuda3std6ranges3__45__cpo5beginE)
_ZN70_INTERNAL_a20d9429_34_selective_scan_bwd_fp16_complex_cu_100dae4a_30104cuda3std6ranges3__45__cpo5beginE:
	.zero		1
	.type		_ZN70_INTERNAL_a20d9429_34_selective_scan_bwd_fp16_complex_cu_100dae4a_30104cuda3std3__472_GLOBAL__N__a20d9429_34_selective_scan_bwd_fp16_complex_cu_100dae4a_30106ignoreE,@object
	.size		_ZN70_INTERNAL_a20d9429_34_selective_scan_bwd_fp16_complex_cu_100dae4a_30104cuda3std3__472_GLOBAL__N__a20d9429_34_selective_scan_bwd_fp16_complex_cu_100dae4a_30106ignoreE,(_ZN70_INTERNAL_a20d9429_34_selective_scan_bwd_fp16_complex_cu_100dae4a_30104cuda3std6ranges3__45__cpo4sizeE - _ZN70_INTERNAL_a20d9429_34_selective_scan_bwd_fp16_complex_cu_100dae4a_30104cuda3std3__472_GLOBAL__N__a20d9429_34_selective_scan_bwd_fp16_complex_cu_100dae4a_30106ignoreE)
_ZN70_INTERNAL_a20d9429_34_selective_scan_bwd_fp16_complex_cu_100dae4a_30104cuda3std3__472_GLOBAL__N__a20d9429_34_selective_scan_bwd_fp16_complex_cu_100dae4a_30106ignoreE:
	.zero		1
	.type		_ZN70_INTERNAL_a20d9429_34_selective_scan_bwd_fp16_complex_cu_100dae4a_30104cuda3std6ranges3__45__cpo4sizeE,@object
	.size		_ZN70_INTERNAL_a20d9429_34_selective_scan_bwd_fp16_complex_cu_100dae4a_30104cuda3std6ranges3__45__cpo4sizeE,(_ZN70_INTERNAL_a20d9429_34_selective_scan_bwd_fp16_complex_cu_100dae4a_30104cuda3std3__45__cpo5beginE - _ZN70_INTERNAL_a20d9429_34_selective_scan_bwd_fp16_complex_cu_100dae4a_30104cuda3std6ranges3__45__cpo4sizeE)
_ZN70_INTERNAL_a20d9429_34_selective_scan_bwd_fp16_complex_cu_100dae4a_30104cuda3std6ranges3__45__cpo4sizeE:
	.zero		1
	.type		_ZN70_INTERNAL_a20d9429_34_selective_scan_bwd_fp16_complex_cu_100dae4a_30104cuda3std3__45__cpo5beginE,@object
	.size		_ZN70_INTERNAL_a20d9429_34_selective_scan_bwd_fp16_complex_cu_100dae4a_30104cuda3std3__45__cpo5beginE,(_ZN70_INTERNAL_a20d9429_34_selective_scan_bwd_fp16_complex_cu_100dae4a_30104cuda3std6ranges3__45__cpo6cbeginE - _ZN70_INTERNAL_a20d9429_34_selective_scan_bwd_fp16_complex_cu_100dae4a_30104cuda3std3__45__cpo5beginE)
_ZN70_INTERNAL_a20d9429_34_selective_scan_bwd_fp16_complex_cu_100dae4a_30104cuda3std3__45__cpo5beginE:
	.zero		1
	.type		_ZN70_INTERNAL_a20d9429_34_selective_scan_bwd_fp16_complex_cu_100dae4a_30104cuda3std6ranges3__45__cpo6cbeginE,@object
	.size		_ZN70_INTERNAL_a20d9429_34_selective_scan_bwd_fp16_complex_cu_100dae4a_30104cuda3std6ranges3__45__cpo6cbeginE,(_ZN70_INTERNAL_a20d9429_34_selective_scan_bwd_fp16_complex_cu_100dae4a_30104cuda3std3__45__cpo6rbeginE - _ZN70_INTERNAL_a20d9429_34_selective_scan_bwd_fp16_complex_cu_100dae4a_30104cuda3std6ranges3__45__cpo6cbeginE)
_ZN70_INTERNAL_a20d9429_34_selective_scan_bwd_fp16_complex_cu_100dae4a_30104cuda3std6ranges3__45__cpo6cbeginE:
	.zero		1
	.type		_ZN70_INTERNAL_a20d9429_34_selective_scan_bwd_fp16_complex_cu_100dae4a_30104cuda3std3__45__cpo6rbeginE,@object
	.size		_ZN70_INTERNAL_a20d9429_34_selective_scan_bwd_fp16_complex_cu_100dae4a_30104cuda3std3__45__cpo6rbeginE,(_ZN70_INTERNAL_a20d9429_34_selective_scan_bwd_fp16_complex_cu_100dae4a_30104cuda3std6ranges3__45__cpo4nextE - _ZN70_INTERNAL_a20d9429_34_selective_scan_bwd_fp16_complex_cu_100dae4a_30104cuda3std3__45__cpo6rbeginE)
_ZN70_INTERNAL_a20d9429_34_selective_scan_bwd_fp16_complex_cu_100dae4a_30104cuda3std3__45__cpo6rbeginE:
	.zero		1
	.type		_ZN70_INTERNAL_a20d9429_34_selective_scan_bwd_fp16_complex_cu_100dae4a_30104cuda3std6ranges3__45__cpo4nextE,@object
	.size		_ZN70_INTERNAL_a20d9429_34_selective_scan_bwd_fp16_complex_cu_100dae4a_30104cuda3std6ranges3__45__cpo4nextE,(_ZN70_INTERNAL_a20d9429_34_selective_scan_bwd_fp16_complex_cu_100dae4a_30104cuda3std6ranges3__45__cpo4swapE - _ZN70_INTERNAL_a20d9429_34_selective_scan_bwd_fp16_complex_cu_100dae4a_30104cuda3std6ranges3__45__cpo4nextE)
_ZN70_INTERNAL_a20d9429_34_selective_scan_bwd_fp16_complex_cu_100dae4a_30104cuda3std6ranges3__45__cpo4nextE:
	.zero		1
	.type		_ZN70_INTERNAL_a20d9429_34_selective_scan_bwd_fp16_complex_cu_100dae4a_30104cuda3std6ranges3__45__cpo4swapE,@object
	.size		_ZN70_INTERNAL_a20d9429_34_selective_scan_bwd_fp16_complex_cu_100dae4a_30104cuda3std6ranges3__45__cpo4swapE,(_ZN70_INTERNAL_a20d9429_34_selective_scan_bwd_fp16_complex_cu_100dae4a_30104cuda3std3__420unreachable_sentinelE - _ZN70_INTERNAL_a20d9429_34_selective_scan_bwd_fp16_complex_cu_100dae4a_30104cuda3std6ranges3__45__cpo4swapE)
_ZN70_INTERNAL_a20d9429_34_selective_scan_bwd_fp16_complex_cu_100dae4a_30104cuda3std6ranges3__45__cpo4swapE:
	.zero		1
	.type		_ZN70_INTERNAL_a20d9429_34_selective_scan_bwd_fp16_complex_cu_100dae4a_30104cuda3std3__420unreachable_sentinelE,@object
	.size		_ZN70_INTERNAL_a20d9429_34_selective_scan_bwd_fp16_complex_cu_100dae4a_30104cuda3std3__420unreachable_sentinelE,(_ZN70_INTERNAL_a20d9429_34_selective_scan_bwd_fp16_complex_cu_100dae4a_30106thrust23THRUST_300001_SM_800_NS6system6detail10sequential3seqE - _ZN70_INTERNAL_a20d9429_34_selective_scan_bwd_fp16_complex_cu_100dae4a_30104cuda3std3__420unreachable_sentinelE)
_ZN70_INTERNAL_a20d9429_34_selective_scan_bwd_fp16_complex_cu_100dae4a_30104cuda3std3__420unreachable_sentinelE:
	.zero		1
	.type		_ZN70_INTERNAL_a20d9429_34_selective_scan_bwd_fp16_complex_cu_100dae4a_30106thrust23THRUST_300001_SM_800_NS6system6detail10sequential3seqE,@object
	.size		_ZN70_INTERNAL_a20d9429_34_selective_scan_bwd_fp16_complex_cu_100dae4a_30106thrust23THRUST_300001_SM_800_NS6system6detail10sequential3seqE,(_ZN70_INTERNAL_a20d9429_34_selective_scan_bwd_fp16_complex_cu_100dae4a_30104cuda3std3__45__cpo4cendE - _ZN70_INTERNAL_a20d9429_34_selective_scan_bwd_fp16_complex_cu_100dae4a_30106thrust23THRUST_300001_SM_800_NS6system6detail10sequential3seqE)
_ZN70_INTERNAL_a20d9429_34_selective_scan_bwd_fp16_complex_cu_100dae4a_30106thrust23THRUST_300001_SM_800_NS6system6detail10sequential3seqE:
	.zero		1
	.type		_ZN70_INTERNAL_a20d9429_34_selective_scan_bwd_fp16_complex_cu_100dae4a_30104cuda3std3__45__cpo4cendE,@object
	.size		_ZN70_INTERNAL_a20d9429_34_selective_scan_bwd_fp16_complex_cu_100dae4a_30104cuda3std3__45__cpo4cendE,(_ZN70_INTERNAL_a20d9429_34_selective_scan_bwd_fp16_complex_cu_100dae4a_30104cuda3std6ranges3__45__cpo9iter_swapE - _ZN70_INTERNAL_a20d9429_34_selective_scan_bwd_fp16_complex_cu_100dae4a_30104cuda3std3__45__cpo4cendE)
_ZN70_INTERNAL_a20d9429_34_selective_scan_bwd_fp16_complex_cu_100dae4a_30104cuda3std3__45__cpo4cendE:
	.zero		1
	.type		_ZN70_INTERNAL_a20d9429_34_selective_scan_bwd_fp16_complex_cu_100dae4a_30104cuda3std6ranges3__45__cpo9iter_swapE,@object
	.size		_ZN70_INTERNAL_a20d9429_34_selective_scan_bwd_fp16_complex_cu_100dae4a_30104cuda3std6ranges3__45__cpo9iter_swapE,(_ZN70_INTERNAL_a20d9429_34_selective_scan_bwd_fp16_complex_cu_100dae4a_30104cuda3std3__45__cpo5crendE - _ZN70_INTERNAL_a20d9429_34_selective_scan_bwd_fp16_complex_cu_100dae4a_30104cuda3std6ranges3__45__cpo9iter_swapE)
_ZN70_INTERNAL_a20d9429_34_selective_scan_bwd_fp16_complex_cu_100dae4a_30104cuda3std6ranges3__45__cpo9iter_swapE:
	.zero		1
	.type		_ZN70_INTERNAL_a20d9429_34_selective_scan_bwd_fp16_complex_cu_100dae4a_30104cuda3std3__45__cpo5crendE,@object
	.size		_ZN70_INTERNAL_a20d9429_34_selective_scan_bwd_fp16_complex_cu_100dae4a_30104cuda3std3__45__cpo5crendE,(_ZN70_INTERNAL_a20d9429_34_selective_scan_bwd_fp16_complex_cu_100dae4a_30104cuda3std6ranges3__45__cpo5cdataE - _ZN70_INTERNAL_a20d9429_34_selective_scan_bwd_fp16_complex_cu_100dae4a_30104cuda3std3__45__cpo5crendE)
_ZN70_INTERNAL_a20d9429_34_selective_scan_bwd_fp16_complex_cu_100dae4a_30104cuda3std3__45__cpo5crendE:
	.zero		1
	.type		_ZN70_INTERNAL_a20d9429_34_selective_scan_bwd_fp16_complex_cu_100dae4a_30104cuda3std6ranges3__45__cpo5cdataE,@object
	.size		_ZN70_INTERNAL_a20d9429_34_selective_scan_bwd_fp16_complex_cu_100dae4a_30104cuda3std6ranges3__45__cpo5cdataE,(_ZN70_INTERNAL_a20d9429_34_selective_scan_bwd_fp16_complex_cu_100dae4a_30104cuda3std6ranges3__45__cpo3endE - _ZN70_INTERNAL_a20d9429_34_selective_scan_bwd_fp16_complex_cu_100dae4a_30104cuda3std6ranges3__45__cpo5cdataE)
_ZN70_INTERNAL_a20d9429_34_selective_scan_bwd_fp16_complex_cu_100dae4a_30104cuda3std6ranges3__45__cpo5cdataE:
	.zero		1
	.type		_ZN70_INTERNAL_a20d9429_34_selective_scan_bwd_fp16_complex_cu_100dae4a_30104cuda3std6ranges3__45__cpo3endE,@object
	.size		_ZN70_INTERNAL_a20d9429_34_selective_scan_bwd_fp16_complex_cu_100dae4a_30104cuda3std6ranges3__45__cpo3endE,(_ZN70_INTERNAL_a20d9429_34_selective_scan_bwd_fp16_complex_cu_100dae4a_30104cuda3std3__419piecewise_constructE - _ZN70_INTERNAL_a20d9429_34_selective_scan_bwd_fp16_complex_cu_100dae4a_30104cuda3std6ranges3__45__cpo3endE)
_ZN70_INTERNAL_a20d9429_34_selective_scan_bwd_fp16_complex_cu_100dae4a_30104cuda3std6ranges3__45__cpo3endE:
	.zero		1
	.type		_ZN70_INTERNAL_a20d9429_34_selective_scan_bwd_fp16_complex_cu_100dae4a_30104cuda3std3__419piecewise_constructE,@object
	.size		_ZN70_INTERNAL_a20d9429_34_selective_scan_bwd_fp16_complex_cu_100dae4a_30104cuda3std3__419piecewise_constructE,(_ZN70_INTERNAL_a20d9429_34_selective_scan_bwd_fp16_complex_cu_100dae4a_30104cuda3std6ranges3__45__cpo5ssizeE - _ZN70_INTERNAL_a20d9429_34_selective_scan_bwd_fp16_complex_cu_100dae4a_30104cuda3std3__419piecewise_constructE)
_ZN70_INTERNAL_a20d9429_34_selective_scan_bwd_fp16_complex_cu_100dae4a_30104cuda3std3__419piecewise_constructE:
	.zero		1
	.type		_ZN70_INTERNAL_a20d9429_34_selective_scan_bwd_fp16_complex_cu_100dae4a_30104cuda3std6ranges3__45__cpo5ssizeE,@object
	.size		_ZN70_INTERNAL_a20d9429_34_selective_scan_bwd_fp16_complex_cu_100dae4a_30104cuda3std6ranges3__45__cpo5ssizeE,(_ZN70_INTERNAL_a20d9429_34_selective_scan_bwd_fp16_complex_cu_100dae4a_30104cuda3std3__45__cpo3endE - _ZN70_INTERNAL_a20d9429_34_selective_scan_bwd_fp16_complex_cu_100dae4a_30104cuda3std6ranges3__45__cpo5ssizeE)
_ZN70_INTERNAL_a20d9429_34_selective_scan_bwd_fp16_complex_cu_100dae4a_30104cuda3std6ranges3__45__cpo5ssizeE:
	.zero		1
	.type		_ZN70_INTERNAL_a20d9429_34_selective_scan_bwd_fp16_complex_cu_100dae4a_30104cuda3std3__45__cpo3endE,@object
	.size		_ZN70_INTERNAL_a20d9429_34_selective_scan_bwd_fp16_complex_cu_100dae4a_30104cuda3std3__45__cpo3endE,(_ZN70_INTERNAL_a20d9429_34_selective_scan_bwd_fp16_complex_cu_100dae4a_30104cuda3std6ranges3__45__cpo4cendE - _ZN70_INTERNAL_a20d9429_34_selective_scan_bwd_fp16_complex_cu_100dae4a_30104cuda3std3__45__cpo3endE)
_ZN70_INTERNAL_a20d9429_34_selective_scan_bwd_fp16_complex_cu_100dae4a_30104cuda3std3__45__cpo3endE:
	.zero		1
	.type		_ZN70_INTERNAL_a20d9429_34_selective_scan_bwd_fp16_complex_cu_100dae4a_30104cuda3std6ranges3__45__cpo4cendE,@object
	.size		_ZN70_INTERNAL_a20d9429_34_selective_scan_bwd_fp16_complex_cu_100dae4a_30104cuda3std6ranges3__45__cpo4cendE,(_ZN70_INTERNAL_a20d9429_34_selective_scan_bwd_fp16_complex_cu_100dae4a_30104cuda3std3__45__cpo4rendE - _ZN70_INTERNAL_a20d9429_34_selective_scan_bwd_fp16_complex_cu_100dae4a_30104cuda3std6ranges3__45__cpo4cendE)
_ZN70_INTERNAL_a20d9429_34_selective_scan_bwd_fp16_complex_cu_100dae4a_30104cuda3std6ranges3__45__cpo4cendE:
	.zero		1
	.type		_ZN70_INTERNAL_a20d9429_34_selective_scan_bwd_fp16_complex_cu_100dae4a_30104cuda3std3__45__cpo4rendE,@object
	.size		_ZN70_INTERNAL_a20d9429_34_selective_scan_bwd_fp16_complex_cu_100dae4a_30104cuda3std3__45__cpo4rendE,(_ZN70_INTERNAL_a20d9429_34_selective_scan_bwd_fp16_complex_cu_100dae4a_30104cuda3std6ranges3__45__cpo4prevE - _ZN70_INTERNAL_a20d9429_34_selective_scan_bwd_fp16_complex_cu_100dae4a_30104cuda3std3__45__cpo4rendE)
_ZN70_INTERNAL_a20d9429_34_selective_scan_bwd_fp16_complex_cu_100dae4a_30104cuda3std3__45__cpo4rendE:
	.zero		1
	.type		_ZN70_INTERNAL_a20d9429_34_selective_scan_bwd_fp16_complex_cu_100dae4a_30104cuda3std6ranges3__45__cpo4prevE,@object
	.size		_ZN70_INTERNAL_a20d9429_34_selective_scan_bwd_fp16_complex_cu_100dae4a_30104cuda3std6ranges3__45__cpo4prevE,(_ZN70_INTERNAL_a20d9429_34_selective_scan_bwd_fp16_complex_cu_100dae4a_30104cuda3std6ranges3__45__cpo9iter_moveE - _ZN70_INTERNAL_a20d9429_34_selective_scan_bwd_fp16_complex_cu_100dae4a_30104cuda3std6ranges3__45__cpo4prevE)
_ZN70_INTERNAL_a20d9429_34_selective_scan_bwd_fp16_complex_cu_100dae4a_30104cuda3std6ranges3__45__cpo4prevE:
	.zero		1
	.type		_ZN70_INTERNAL_a20d9429_34_selective_scan_bwd_fp16_complex_cu_100dae4a_30104cuda3std6ranges3__45__cpo9iter_moveE,@object
	.size		_ZN70_INTERNAL_a20d9429_34_selective_scan_bwd_fp16_complex_cu_100dae4a_30104cuda3std6ranges3__45__cpo9iter_moveE,(.L_13 - _ZN70_INTERNAL_a20d9429_34_selective_scan_bwd_fp16_complex_cu_100dae4a_30104cuda3std6ranges3__45__cpo9iter_moveE)
_ZN70_INTERNAL_a20d9429_34_selective_scan_bwd_fp16_complex_cu_100dae4a_30104cuda3std6ranges3__45__cpo9iter_moveE:
	.zero		1
.L_13:


//--------------------- .nv.shared._Z25selective_scan_bwd_kernelI32Selective_Scan_bwd_kernel_traitsILi128ELi16ELb0ELb0ELb0ELb0ELb1EN3c104HalfENS1_7complexIfEEEEv12SSMParamsBwd --------------------------
	.section	.nv.shared._Z25selective_scan_bwd_kernelI32Selective_Scan_bwd_kernel_traitsILi128ELi16ELb0ELb0ELb0ELb0ELb1EN3c104HalfENS1_7complexIfEEEEv12SSMParamsBwd,"aw",@nobits
	.sectionflags	@""
	.align	16


//--------------------- .nv.shared._Z25selective_scan_bwd_kernelI32Selective_Scan_bwd_kernel_traitsILi128ELi16ELb0ELb0ELb0ELb1ELb0EN3c104HalfENS1_7complexIfEEEEv12SSMParamsBwd --------------------------
	.section	.nv.shared._Z25selective_scan_bwd_kernelI32Selective_Scan_bwd_kernel_traitsILi128ELi16ELb0ELb0ELb0ELb1ELb0EN3c104HalfENS1_7complexIfEEEEv12SSMParamsBwd,"aw",@nobits
	.sectionflags	@""
	.align	16


//--------------------- .nv.shared._Z25selective_scan_bwd_kernelI32Selective_Scan_bwd_kernel_traitsILi128ELi16ELb0ELb0ELb0ELb1ELb1EN3c104HalfENS1_7complexIfEEEEv12SSMParamsBwd --------------------------
	.section	.nv.shared._Z25selective_scan_bwd_kernelI32Selective_Scan_bwd_kernel_traitsILi128ELi16ELb0ELb0ELb0ELb1ELb1EN3c104HalfENS1_7complexIfEEEEv12SSMParamsBwd,"aw",@nobits
	.sectionflags	@""
	.align	16


//--------------------- .nv.shared._Z25selective_scan_bwd_kernelI32Selective_Scan_bwd_kernel_traitsILi128ELi16ELb0ELb0ELb1ELb0ELb0EN3c104HalfENS1_7complexIfEEEEv12SSMParamsBwd --------------------------
	.section	.nv.shared._Z25selective_scan_bwd_kernelI32Selective_Scan_bwd_kernel_traitsILi128ELi16ELb0ELb0ELb1ELb0ELb0EN3c104HalfENS1_7complexIfEEEEv12SSMParamsBwd,"aw",@nobits
	.sectionflags	@""
	.align	16


//--------------------- .nv.shared._Z25selective_scan_bwd_kernelI32Selective_Scan_bwd_kernel_traitsILi128ELi16ELb0ELb0ELb1ELb0ELb1EN3c104HalfENS1_7complexIfEEEEv12SSMParamsBwd --------------------------
	.section	.nv.shared._Z25selective_scan_bwd_kernelI32Selective_Scan_bwd_kernel_traitsILi128ELi16ELb0ELb0ELb1ELb0ELb1EN3c104HalfENS1_7complexIfEEEEv12SSMParamsBwd,"aw",@nobits
	.sectionflags	@""
	.align	16


//--------------------- .nv.shared._Z25selective_scan_bwd_kernelI32Selective_Scan_bwd_kernel_traitsILi128ELi16ELb0ELb0ELb1ELb1ELb0EN3c104HalfENS1_7complexIfEEEEv12SSMParamsBwd --------------------------
	.section	.nv.shared._Z25selective_scan_bwd_kernelI32Selective_Scan_bwd_kernel_traitsILi128ELi16ELb0ELb0ELb1ELb1ELb0EN3c104HalfENS1_7complexIfEEEEv12SSMParamsBwd,"aw",@nobits
	.sectionflags	@""
	.align	16


//--------------------- .nv.shared._Z25selective_scan_bwd_kernelI32Selective_Scan_bwd_kernel_traitsILi128ELi16ELb0ELb0ELb1ELb1ELb1EN3c104HalfENS1_7complexIfEEEEv12SSMParamsBwd --------------------------
	.section	.nv.shared._Z25selective_scan_bwd_kernelI32Selective_Scan_bwd_kernel_traitsILi128ELi16ELb0ELb0ELb1ELb1ELb1EN3c104HalfENS1_7complexIfEEEEv12SSMParamsBwd,"aw",@nobits
	.sectionflags	@""
	.align	16


//--------------------- .nv.shared._Z25selective_scan_bwd_kernelI32Selective_Scan_bwd_kernel_traitsILi128ELi16ELb0ELb1ELb0ELb0ELb0EN3c104HalfENS1_7complexIfEEEEv12SSMParamsBwd --------------------------
	.section	.nv.shared._Z25selective_scan_bwd_kernelI32Selective_Scan_bwd_kernel_traitsILi128ELi16ELb0ELb1ELb0ELb0ELb0EN3c104HalfENS1_7complexIfEEEEv12SSMParamsBwd,"aw",@nobits
	.sectionflags	@""
	.align	16


//--------------------- .nv.shared._Z25selective_scan_bwd_kernelI32Selective_Scan_bwd_kernel_traitsILi128ELi16ELb0ELb1ELb0ELb0ELb1EN3c104HalfENS1_7complexIfEEEEv12SSMParamsBwd --------------------------
	.section	.nv.shared._Z25selective_scan_bwd_kernelI32Selective_Scan_bwd_kernel_traitsILi128ELi16ELb0ELb1ELb0ELb0ELb1EN3c104HalfENS1_7complexIfEEEEv12SSMParamsBwd,"aw",@nobits
	.sectionflags	@""
	.align	16


//--------------------- .nv.shared._Z25selective_scan_bwd_kernelI32Selective_Scan_bwd_kernel_traitsILi128ELi16ELb0ELb1ELb0ELb1ELb0EN3c104HalfENS1_7complexIfEEEEv12SSMParamsBwd --------------------------
	.section	.nv.shared._Z25selective_scan_bwd_kernelI32Selective_Scan_bwd_kernel_traitsILi128ELi16ELb0ELb1ELb0ELb1ELb0EN3c104HalfENS1_7complexIfEEEEv12SSMParamsBwd,"aw",@nobits
	.sectionflags	@""
	.align	16


//--------------------- .nv.shared._Z25selective_scan_bwd_kernelI32Selective_Scan_bwd_kernel_traitsILi128ELi16ELb0ELb1ELb0ELb1ELb1EN3c104HalfENS1_7complexIfEEEEv12SSMParamsBwd --------------------------
	.section	.nv.shared._Z25selective_scan_bwd_kernelI32Selective_Scan_bwd_kernel_traitsILi128ELi16ELb0ELb1ELb0ELb1ELb1EN3c104HalfENS1_7complexIfEEEEv12SSMParamsBwd,"aw",@nobits
	.sectionflags	@""
	.align	16


//--------------------- .nv.shared._Z25selective_scan_bwd_kernelI32Selective_Scan_bwd_kernel_traitsILi128ELi16ELb0ELb1ELb1ELb0ELb0EN3c104HalfENS1_7complexIfEEEEv12SSMParamsBwd --------------------------
	.section	.nv.shared._Z25selective_scan_bwd_kernelI32Selective_Scan_bwd_kernel_traitsILi128ELi16ELb0ELb1ELb1ELb0ELb0EN3c104HalfENS1_7complexIfEEEEv12SSMParamsBwd,"aw",@nobits
	.sectionflags	@""
	.align	16


//--------------------- .nv.shared._Z25selective_scan_bwd_kernelI32Selective_Scan_bwd_kernel_traitsILi128ELi16ELb0ELb1ELb1ELb0ELb1EN3c104HalfENS1_7complexIfEEEEv12SSMParamsBwd --------------------------
	.section	.nv.shared._Z25selective_scan_bwd_kernelI32Selective_Scan_bwd_kernel_traitsILi128ELi16ELb0ELb1ELb1ELb0ELb1EN3c104HalfENS1_7complexIfEEEEv12SSMParamsBwd,"aw",@nobits
	.sectionflags	@""
	.align	16


//--------------------- .nv.shared._Z25selective_scan_bwd_kernelI32Selective_Scan_bwd_kernel_traitsILi128ELi16ELb0ELb1ELb1ELb1ELb0EN3c104HalfENS1_7complexIfEEEEv12SSMParamsBwd --------------------------
	.section	.nv.shared._Z25selective_scan_bwd_kernelI32Selective_Scan_bwd_kernel_traitsILi128ELi16ELb0ELb1ELb1ELb1ELb0EN3c104HalfENS1_7complexIfEEEEv12SSMParamsBwd,"aw",@nobits
	.sectionflags	@""
	.align	16


//--------------------- .nv.shared._Z25selective_scan_bwd_kernelI32Selective_Scan_bwd_kernel_traitsILi128ELi16ELb0ELb1ELb1ELb1ELb1EN3c104HalfENS1_7complexIfEEEEv12SSMParamsBwd --------------------------
	.section	.nv.shared._Z25selective_scan_bwd_kernelI32Selective_Scan_bwd_kernel_traitsILi128ELi16ELb0ELb1ELb1ELb1ELb1EN3c104HalfENS1_7complexIfEEEEv12SSMParamsBwd,"aw",@nobits
	.sectionflags	@""
	.align	16


//--------------------- .nv.shared._Z25selective_scan_bwd_kernelI32Selective_Scan_bwd_kernel_traitsILi128ELi16ELb1ELb0ELb0ELb0ELb0EN3c104HalfENS1_7complexIfEEEEv12SSMParamsBwd --------------------------
	.section	.nv.shared._Z25selective_scan_bwd_kernelI32Selective_Scan_bwd_kernel_traitsILi128ELi16ELb1ELb0ELb0ELb0ELb0EN3c104HalfENS1_7complexIfEEEEv12SSMParamsBwd,"aw",@nobits
	.sectionflags	@""
	.align	16


//--------------------- .nv.shared._Z25selective_scan_bwd_kernelI32Selective_Scan_bwd_kernel_traitsILi128ELi16ELb1ELb0ELb0ELb0ELb1EN3c104HalfENS1_7complexIfEEEEv12SSMParamsBwd --------------------------
	.section	.nv.shared._Z25selective_scan_bwd_kernelI32Selective_Scan_bwd_kernel_traitsILi128ELi16ELb1ELb0ELb0ELb0ELb1EN3c104HalfENS1_7complexIfEEEEv12SSMParamsBwd,"aw",@nobits
	.sectionflags	@""
	.align	16


//--------------------- .nv.shared._Z25selective_scan_bwd_kernelI32Selective_Scan_bwd_kernel_traitsILi128ELi16ELb1ELb0ELb0ELb1ELb0EN3c104HalfENS1_7complexIfEEEEv12SSMParamsBwd --------------------------
	.section	.nv.shared._Z25selective_scan_bwd_kernelI32Selective_Scan_bwd_kernel_traitsILi128ELi16ELb1ELb0ELb0ELb1ELb0EN3c104HalfENS1_7complexIfEEEEv12SSMParamsBwd,"aw",@nobits
	.sectionflags	@""
	.align	16


//--------------------- .nv.shared._Z25selective_scan_bwd_kernelI32Selective_Scan_bwd_kernel_traitsILi128ELi16ELb1ELb0ELb0ELb1ELb1EN3c104HalfENS1_7complexIfEEEEv12SSMParamsBwd --------------------------
	.section	.nv.shared._Z25selective_scan_bwd_kernelI32Selective_Scan_bwd_kernel_traitsILi128ELi16ELb1ELb0ELb0ELb1ELb1EN3c104HalfENS1_7complexIfEEEEv12SSMParamsBwd,"aw",@nobits
	.sectionflags	@""
	.align	16


//--------------------- .nv.shared._Z25selective_scan_bwd_kernelI32Selective_Scan_bwd_kernel_traitsILi128ELi16ELb1ELb0ELb1ELb0ELb0EN3c104HalfENS1_7complexIfEEEEv12SSMParamsBwd --------------------------
	.section	.nv.shared._Z25selective_scan_bwd_kernelI32Selective_Scan_bwd_kernel_traitsILi128ELi16ELb1ELb0ELb1ELb0ELb0EN3c104HalfENS1_7complexIfEEEEv12SSMParamsBwd,"aw",@nobits
	.sectionflags	@""
	.align	16


//--------------------- .nv.shared._Z25selective_scan_bwd_kernelI32Selective_Scan_bwd_kernel_traitsILi128ELi16ELb1ELb0ELb1ELb0ELb1EN3c104HalfENS1_7complexIfEEEEv12SSMParamsBwd --------------------------
	.section	.nv.shared._Z25selective_scan_bwd_kernelI32Selective_Scan_bwd_kernel_traitsILi128ELi16ELb1ELb0ELb1ELb0ELb1EN3c104HalfENS1_7complexIfEEEEv12SSMParamsBwd,"aw",@nobits
	.sectionflags	@""
	.align	16


//--------------------- .nv.shared._Z25selective_scan_bwd_kernelI32Selective_Scan_bwd_kernel_traitsILi128ELi16ELb1ELb0ELb1ELb1ELb0EN3c104HalfENS1_7complexIfEEEEv12SSMParamsBwd --------------------------
	.section	.nv.shared._Z25selective_scan_bwd_kernelI32Selective_Scan_bwd_kernel_traitsILi128ELi16ELb1ELb0ELb1ELb1ELb0EN3c104HalfENS1_7complexIfEEEEv12SSMParamsBwd,"aw",@nobits
	.sectionflags	@""
	.align	16


//--------------------- .nv.shared._Z25selective_scan_bwd_kernelI32Selective_Scan_bwd_kernel_traitsILi128ELi16ELb1ELb0ELb1ELb1ELb1EN3c104HalfENS1_7complexIfEEEEv12SSMParamsBwd --------------------------
	.section	.nv.shared._Z25selective_scan_bwd_kernelI32Selective_Scan_bwd_kernel_traitsILi128ELi16ELb1ELb0ELb1ELb1ELb1EN3c104HalfENS1_7complexIfEEEEv12SSMParamsBwd,"aw",@nobits
	.sectionflags	@""
	.align	16


//--------------------- .nv.shared._Z25selective_scan_bwd_kernelI32Selective_Scan_bwd_kernel_traitsILi128ELi16ELb1ELb1ELb0ELb0ELb0EN3c104HalfENS1_7complexIfEEEEv12SSMParamsBwd --------------------------
	.section	.nv.shared._Z25selective_scan_bwd_kernelI32Selective_Scan_bwd_kernel_traitsILi128ELi16ELb1ELb1ELb0ELb0ELb0EN3c104HalfENS1_7complexIfEEEEv12SSMParamsBwd,"aw",@nobits
	.sectionflags	@""
	.align	16


//--------------------- .nv.shared._Z25selective_scan_bwd_kernelI32Selective_Scan_bwd_kernel_traitsILi128ELi16ELb1ELb1ELb0ELb0ELb1EN3c104HalfENS1_7complexIfEEEEv12SSMParamsBwd --------------------------
	.section	.nv.shared._Z25selective_scan_bwd_kernelI32Selective_Scan_bwd_kernel_traitsILi128ELi16ELb1ELb1ELb0ELb0ELb1EN3c104HalfENS1_7complexIfEEEEv12SSMParamsBwd,"aw",@nobits
	.sectionflags	@""
	.align	16


//--------------------- .nv.shared._Z25selective_scan_bwd_kernelI32Selective_Scan_bwd_kernel_traitsILi128ELi16ELb1ELb1ELb0ELb1ELb0EN3c104HalfENS1_7complexIfEEEEv12SSMParamsBwd --------------------------
	.section	.nv.shared._Z25selective_scan_bwd_kernelI32Selective_Scan_bwd_kernel_traitsILi128ELi16ELb1ELb1ELb0ELb1ELb0EN3c104HalfENS1_7complexIfEEEEv12SSMParamsBwd,"aw",@nobits
	.sectionflags	@""
	.align	16


//--------------------- .nv.shared._Z25selective_scan_bwd_kernelI32Selective_Scan_bwd_kernel_traitsILi128ELi16ELb1ELb1ELb0ELb1ELb1EN3c104HalfENS1_7complexIfEEEEv12SSMParamsBwd --------------------------
	.section	.nv.shared._Z25selective_scan_bwd_kernelI32Selective_Scan_bwd_kernel_traitsILi128ELi16ELb1ELb1ELb0ELb1ELb1EN3c104HalfENS1_7complexIfEEEEv12SSMParamsBwd,"aw",@nobits
	.sectionflags	@""
	.align	16


//--------------------- .nv.shared._Z25selective_scan_bwd_kernelI32Selective_Scan_bwd_kernel_traitsILi128ELi16ELb1ELb1ELb1ELb0ELb0EN3c104HalfENS1_7complexIfEEEEv12SSMParamsBwd --------------------------
	.section	.nv.shared._Z25selective_scan_bwd_kernelI32Selective_Scan_bwd_kernel_traitsILi128ELi16ELb1ELb1ELb1ELb0ELb0EN3c104HalfENS1_7complexIfEEEEv12SSMParamsBwd,"aw",@nobits
	.sectionflags	@""
	.align	16


//--------------------- .nv.shared._Z25selective_scan_bwd_kernelI32Selective_Scan_bwd_kernel_traitsILi128ELi16ELb1ELb1ELb1ELb0ELb1EN3c104HalfENS1_7complexIfEEEEv12SSMParamsBwd --------------------------
	.section	.nv.shared._Z25selective_scan_bwd_kernelI32Selective_Scan_bwd_kernel_traitsILi128ELi16ELb1ELb1ELb1ELb0ELb1EN3c104HalfENS1_7complexIfEEEEv12SSMParamsBwd,"aw",@nobits
	.sectionflags	@""
	.align	16


//--------------------- .nv.shared._Z25selective_scan_bwd_kernelI32Selective_Scan_bwd_kernel_traitsILi128ELi16ELb1ELb1ELb1ELb1ELb0EN3c104HalfENS1_7complexIfEEEEv12SSMParamsBwd --------------------------
	.section	.nv.shared._Z25selective_scan_bwd_kernelI32Selective_Scan_bwd_kernel_traitsILi128ELi16ELb1ELb1ELb1ELb1ELb0EN3c104HalfENS1_7complexIfEEEEv12SSMParamsBwd,"aw",@nobits
	.sectionflags	@""
	.align	16


//--------------------- .nv.shared._Z25selective_scan_bwd_kernelI32Selective_Scan_bwd_kernel_traitsILi128ELi16ELb1ELb1ELb1ELb1ELb1EN3c104HalfENS1_7complexIfEEEEv12SSMParamsBwd --------------------------
	.section	.nv.shared._Z25selective_scan_bwd_kernelI32Selective_Scan_bwd_kernel_traitsILi128ELi16ELb1ELb1ELb1ELb1ELb1EN3c104HalfENS1_7complexIfEEEEv12SSMParamsBwd,"aw",@nobits
	.sectionflags	@""
	.align	16


//--------------------- .nv.shared._Z25selective_scan_bwd_kernelI32Selective_Scan_bwd_kernel_traitsILi64ELi16ELb0ELb0ELb0ELb0ELb0EN3c104HalfENS1_7complexIfEEEEv12SSMParamsBwd --------------------------
	.section	.nv.shared._Z25selective_scan_bwd_kernelI32Selective_Scan_bwd_kernel_traitsILi64ELi16ELb0ELb0ELb0ELb0ELb0EN3c104HalfENS1_7complexIfEEEEv12SSMParamsBwd,"aw",@nobits
	.sectionflags	@""
	.align	16


//--------------------- .nv.shared._Z25selective_scan_bwd_kernelI32Selective_Scan_bwd_kernel_traitsILi64ELi16ELb0ELb0ELb0ELb0ELb1EN3c104HalfENS1_7complexIfEEEEv12SSMParamsBwd --------------------------
	.section	.nv.shared._Z25selective_scan_bwd_kernelI32Selective_Scan_bwd_kernel_traitsILi64ELi16ELb0ELb0ELb0ELb0ELb1EN3c104HalfENS1_7complexIfEEEEv12SSMParamsBwd,"aw",@nobits
	.sectionflags	@""
	.align	16


//--------------------- .nv.shared._Z25selective_scan_bwd_kernelI32Selective_Scan_bwd_kernel_traitsILi64ELi16ELb0ELb0ELb0ELb1ELb0EN3c104HalfENS1_7complexIfEEEEv12SSMParamsBwd --------------------------
	.section	.nv.shared._Z25selective_scan_bwd_kernelI32Selective_Scan_bwd_kernel_traitsILi64ELi16ELb0ELb0ELb0ELb1ELb0EN3c104HalfENS1_7complexIfEEEEv12SSMParamsBwd,"aw",@nobits
	.sectionflags	@""
	.align	16


//--------------------- .nv.shared._Z25selective_scan_bwd_kernelI32Selective_Scan_bwd_kernel_traitsILi64ELi16ELb0ELb0ELb0ELb1ELb1EN3c104HalfENS1_7complexIfEEEEv12SSMParamsBwd --------------------------
	.section	.nv.shared._Z25selective_scan_bwd_kernelI32Selective_Scan_bwd_kernel_traitsILi64ELi16ELb0ELb0ELb0ELb1ELb1EN3c104HalfENS1_7complexIfEEEEv12SSMParamsBwd,"aw",@nobits
	.sectionflags	@""
	.align	16


//--------------------- .nv.shared._Z25selective_scan_bwd_kernelI32Selective_Scan_bwd_kernel_traitsILi64ELi16ELb0ELb0ELb1ELb0ELb0EN3c104HalfENS1_7complexIfEEEEv12SSMParamsBwd --------------------------
	.section	.nv.shared._Z25selective_scan_bwd_kernelI32Selective_Scan_bwd_kernel_traitsILi64ELi16ELb0ELb0ELb1ELb0ELb0EN3c104HalfENS1_7complexIfEEEEv12SSMParamsBwd,"aw",@nobits
	.sectionflags	@""
	.align	16


//--------------------- .nv.shared._Z25selective_scan_bwd_kernelI32Selective_Scan_bwd_kernel_traitsILi64ELi16ELb0ELb0ELb1ELb0ELb1EN3c104HalfENS1_7complexIfEEEEv12SSMParamsBwd --------------------------
	.section	.nv.shared._Z25selective_scan_bwd_kernelI32Selective_Scan_bwd_kernel_traitsILi64ELi16ELb0ELb0ELb1ELb0ELb1EN3c104HalfENS1_7complexIfEEEEv12SSMParamsBwd,"aw",@nobits
	.sectionflags	@""
	.align	16


//--------------------- .nv.shared._Z25selective_scan_bwd_kernelI32Selective_Scan_bwd_kernel_traitsILi64ELi16ELb0ELb0ELb1ELb1ELb0EN3c104HalfENS1_7complexIfEEEEv12SSMParamsBwd --------------------------
	.section	.nv.shared._Z25selective_scan_bwd_kernelI32Selective_Scan_bwd_kernel_traitsILi64ELi16ELb0ELb0ELb1ELb1ELb0EN3c104HalfENS1_7complexIfEEEEv12SSMParamsBwd,"aw",@nobits
	.sectionflags	@""
	.align	16


//--------------------- .nv.shared._Z25selective_scan_bwd_kernelI32Selective_Scan_bwd_kernel_traitsILi64ELi16ELb0ELb0ELb1ELb1ELb1EN3c104HalfENS1_7complexIfEEEEv12SSMParamsBwd --------------------------
	.section	.nv.shared._Z25selective_scan_bwd_kernelI32Selective_Scan_bwd_kernel_traitsILi64ELi16ELb0ELb0ELb1ELb1ELb1EN3c104HalfENS1_7complexIfEEEEv12SSMParamsBwd,"aw",@nobits
	.sectionflags	@""
	.align	16


//--------------------- .nv.shared._Z25selective_scan_bwd_kernelI32Selective_Scan_bwd_kernel_traitsILi64ELi16ELb0ELb1ELb0ELb0ELb0EN3c104HalfENS1_7complexIfEEEEv12SSMParamsBwd --------------------------
	.section	.nv.shared._Z25selective_scan_bwd_kernelI32Selective_Scan_bwd_kernel_traitsILi64ELi16ELb0ELb1ELb0ELb0ELb0EN3c104HalfENS1_7complexIfEEEEv12SSMParamsBwd,"aw",@nobits
	.sectionflags	@""
	.align	16


//--------------------- .nv.shared._Z25selective_scan_bwd_kernelI32Selective_Scan_bwd_kernel_traitsILi64ELi16ELb0ELb1ELb0ELb0ELb1EN3c104HalfENS1_7complexIfEEEEv12SSMParamsBwd --------------------------
	.section	.nv.shared._Z25selective_scan_bwd_kernelI32Selective_Scan_bwd_kernel_traitsILi64ELi16ELb0ELb1ELb0ELb0ELb1EN3c104HalfENS1_7complexIfEEEEv12SSMParamsBwd,"aw",@nobits
	.sectionflags	@""
	.align	16


//--------------------- .nv.shared._Z25selective_scan_bwd_kernelI32Selective_Scan_bwd_kernel_traitsILi64ELi16ELb0ELb1ELb0ELb1ELb0EN3c104HalfENS1_7complexIfEEEEv12SSMParamsBwd --------------------------
	.section	.nv.shared._Z25selective_scan_bwd_kernelI32Selective_Scan_bwd_kernel_traitsILi64ELi16ELb0ELb1ELb0ELb1ELb0EN3c104HalfENS1_7complexIfEEEEv12SSMParamsBwd,"aw",@nobits
	.sectionflags	@""
	.align	16


//--------------------- .nv.shared._Z25selective_scan_bwd_kernelI32Selective_Scan_bwd_kernel_traitsILi64ELi16ELb0ELb1ELb0ELb1ELb1EN3c104HalfENS1_7complexIfEEEEv12SSMParamsBwd --------------------------
	.section	.nv.shared._Z25selective_scan_bwd_kernelI32Selective_Scan_bwd_kernel_traitsILi64ELi16ELb0ELb1ELb0ELb1ELb1EN3c104HalfENS1_7complexIfEEEEv12SSMParamsBwd,"aw",@nobits
	.sectionflags	@""
	.align	16


//--------------------- .nv.shared._Z25selective_scan_bwd_kernelI32Selective_Scan_bwd_kernel_traitsILi64ELi16ELb0ELb1ELb1ELb0ELb0EN3c104HalfENS1_7complexIfEEEEv12SSMParamsBwd --------------------------
	.section	.nv.shared._Z25selective_scan_bwd_kernelI32Selective_Scan_bwd_kernel_traitsILi64ELi16ELb0ELb1ELb1ELb0ELb0EN3c104HalfENS1_7complexIfEEEEv12SSMParamsBwd,"aw",@nobits
	.sectionflags	@""
	.align	16


//--------------------- .nv.shared._Z25selective_scan_bwd_kernelI32Selective_Scan_bwd_kernel_traitsILi64ELi16ELb0ELb1ELb1ELb0ELb1EN3c104HalfENS1_7complexIfEEEEv12SSMParamsBwd --------------------------
	.section	.nv.shared._Z25selective_scan_bwd_kernelI32Selective_Scan_bwd_kernel_traitsILi64ELi16ELb0ELb1ELb1ELb0ELb1EN3c104HalfENS1_7complexIfEEEEv12SSMParamsBwd,"aw",@nobits
	.sectionflags	@""
	.align	16


//--------------------- .nv.shared._Z25selective_scan_bwd_kernelI32Selective_Scan_bwd_kernel_traitsILi64ELi16ELb0ELb1ELb1ELb1ELb0EN3c104HalfENS1_7complexIfEEEEv12SSMParamsBwd --------------------------
	.section	.nv.shared._Z25selective_scan_bwd_kernelI32Selective_Scan_bwd_kernel_traitsILi64ELi16ELb0ELb1ELb1ELb1ELb0EN3c104HalfENS1_7complexIfEEEEv12SSMParamsBwd,"aw",@nobits
	.sectionflags	@""
	.align	16


//--------------------- .nv.shared._Z25selective_scan_bwd_kernelI32Selective_Scan_bwd_kernel_traitsILi64ELi16ELb0ELb1ELb1ELb1ELb1EN3c104HalfENS1_7complexIfEEEEv12SSMParamsBwd --------------------------
	.section	.nv.shared._Z25selective_scan_bwd_kernelI32Selective_Scan_bwd_kernel_traitsILi64ELi16ELb0ELb1ELb1ELb1ELb1EN3c104HalfENS1_7complexIfEEEEv12SSMParamsBwd,"aw",@nobits
	.sectionflags	@""
	.align	16


//--------------------- .nv.shared._Z25selective_scan_bwd_kernelI32Selective_Scan_bwd_kernel_traitsILi64ELi16ELb1ELb0ELb0ELb0ELb0EN3c104HalfENS1_7complexIfEEEEv12SSMParamsBwd --------------------------
	.section	.nv.shared._Z25selective_scan_bwd_kernelI32Selective_Scan_bwd_kernel_traitsILi64ELi16ELb1ELb0ELb0ELb0ELb0EN3c104HalfENS1_7complexIfEEEEv12SSMParamsBwd,"aw",@nobits
	.sectionflags	@""
	.align	16


//--------------------- .nv.shared._Z25selective_scan_bwd_kernelI32Selective_Scan_bwd_kernel_traitsILi64ELi16ELb1ELb0ELb0ELb0ELb1EN3c104HalfENS1_7complexIfEEEEv12SSMParamsBwd --------------------------
	.section	.nv.shared._Z25selective_scan_bwd_kernelI32Selective_Scan_bwd_kernel_traitsILi64ELi16ELb1ELb0ELb0ELb0ELb1EN3c104HalfENS1_7complexIfEEEEv12SSMParamsBwd,"aw",@nobits
	.sectionflags	@""
	.align	16


//--------------------- .nv.shared._Z25selective_scan_bwd_kernelI32Selective_Scan_bwd_kernel_traitsILi64ELi16ELb1ELb0ELb0ELb1ELb0EN3c104HalfENS1_7complexIfEEEEv12SSMParamsBwd --------------------------
	.section	.nv.shared._Z25selective_scan_bwd_kernelI32Selective_Scan_bwd_kernel_traitsILi64ELi16ELb1ELb0ELb0ELb1ELb0EN3c104HalfENS1_7complexIfEEEEv12SSMParamsBwd,"aw",@nobits
	.sectionflags	@""
	.align	16


//--------------------- .nv.shared._Z25selective_scan_bwd_kernelI32Selective_Scan_bwd_kernel_traitsILi64ELi16ELb1ELb0ELb0ELb1ELb1EN3c104HalfENS1_7complexIfEEEEv12SSMParamsBwd --------------------------
	.section	.nv.shared._Z25selective_scan_bwd_kernelI32Selective_Scan_bwd_kernel_traitsILi64ELi16ELb1ELb0ELb0ELb1ELb1EN3c104HalfENS1_7complexIfEEEEv12SSMParamsBwd,"aw",@nobits
	.sectionflags	@""
	.align	16


//--------------------- .nv.shared._Z25selective_scan_bwd_kernelI32Selective_Scan_bwd_kernel_traitsILi64ELi16ELb1ELb0ELb1ELb0ELb0EN3c104HalfENS1_7complexIfEEEEv12SSMParamsBwd --------------------------
	.section	.nv.shared._Z25selective_scan_bwd_kernelI32Selective_Scan_bwd_kernel_traitsILi64ELi16ELb1ELb0ELb1ELb0ELb0EN3c104HalfENS1_7complexIfEEEEv12SSMParamsBwd,"aw",@nobits
	.sectionflags	@""
	.align	16


//--------------------- .nv.shared._Z25selective_scan_bwd_kernelI32Selective_Scan_bwd_kernel_traitsILi64ELi16ELb1ELb0ELb1ELb0ELb1EN3c104HalfENS1_7complexIfEEEEv12SSMParamsBwd --------------------------
	.section	.nv.shared._Z25selective_scan_bwd_kernelI32Selective_Scan_bwd_kernel_traitsILi64ELi16ELb1ELb0ELb1ELb0ELb1EN3c104HalfENS1_7complexIfEEEEv12SSMParamsBwd,"aw",@nobits
	.sectionflags	@""
	.align	16


//--------------------- .nv.shared._Z25selective_scan_bwd_kernelI32Selective_Scan_bwd_kernel_traitsILi64ELi16ELb1ELb0ELb1ELb1ELb0EN3c104HalfENS1_7complexIfEEEEv12SSMParamsBwd --------------------------
	.section	.nv.shared._Z25selective_scan_bwd_kernelI32Selective_Scan_bwd_kernel_traitsILi64ELi16ELb1ELb0ELb1ELb1ELb0EN3c104HalfENS1_7complexIfEEEEv12SSMParamsBwd,"aw",@nobits
	.sectionflags	@""
	.align	16


//--------------------- .nv.shared._Z25selective_scan_bwd_kernelI32Selective_Scan_bwd_kernel_traitsILi64ELi16ELb1ELb0ELb1ELb1ELb1EN3c104HalfENS1_7complexIfEEEEv12SSMParamsBwd --------------------------
	.section	.nv.shared._Z25selective_scan_bwd_kernelI32Selective_Scan_bwd_kernel_traitsILi64ELi16ELb1ELb0ELb1ELb1ELb1EN3c104HalfENS1_7complexIfEEEEv12SSMParamsBwd,"aw",@nobits
	.sectionflags	@""
	.align	16


//--------------------- .nv.shared._Z25selective_scan_bwd_kernelI32Selective_Scan_bwd_kernel_traitsILi64ELi16ELb1ELb1ELb0ELb0ELb0EN3c104HalfENS1_7complexIfEEEEv12SSMParamsBwd --------------------------
	.section	.nv.shared._Z25selective_scan_bwd_kernelI32Selective_Scan_bwd_kernel_traitsILi64ELi16ELb1ELb1ELb0ELb0ELb0EN3c104HalfENS1_7complexIfEEEEv12SSMParamsBwd,"aw",@nobits
	.sectionflags	@""
	.align	16


//--------------------- .nv.shared._Z25selective_scan_bwd_kernelI32Selective_Scan_bwd_kernel_traitsILi64ELi16ELb1ELb1ELb0ELb0ELb1EN3c104HalfENS1_7complexIfEEEEv12SSMParamsBwd --------------------------
	.section	.nv.shared._Z25selective_scan_bwd_kernelI32Selective_Scan_bwd_kernel_traitsILi64ELi16ELb1ELb1ELb0ELb0ELb1EN3c104HalfENS1_7complexIfEEEEv12SSMParamsBwd,"aw",@nobits
	.sectionflags	@""
	.align	16


//--------------------- .nv.shared._Z25selective_scan_bwd_kernelI32Selective_Scan_bwd_kernel_traitsILi64ELi16ELb1ELb1ELb0ELb1ELb0EN3c104HalfENS1_7complexIfEEEEv12SSMParamsBwd --------------------------
	.section	.nv.shared._Z25selective_scan_bwd_kernelI32Selective_Scan_bwd_kernel_traitsILi64ELi16ELb1ELb1ELb0ELb1ELb0EN3c104HalfENS1_7complexIfEEEEv12SSMParamsBwd,"aw",@nobits
	.sectionflags	@""
	.align	16


//--------------------- .nv.shared._Z25selective_scan_bwd_kernelI32Selective_Scan_bwd_kernel_traitsILi64ELi16ELb1ELb1ELb0ELb1ELb1EN3c104HalfENS1_7complexIfEEEEv12SSMParamsBwd --------------------------
	.section	.nv.shared._Z25selective_scan_bwd_kernelI32Selective_Scan_bwd_kernel_traitsILi64ELi16ELb1ELb1ELb0ELb1ELb1EN3c104HalfENS1_7complexIfEEEEv12SSMParamsBwd,"aw",@nobits
	.sectionflags	@""
	.align	16


//--------------------- .nv.shared._Z25selective_scan_bwd_kernelI32Selective_Scan_bwd_kernel_traitsILi64ELi16ELb1ELb1ELb1ELb0ELb0EN3c104HalfENS1_7complexIfEEEEv12SSMParamsBwd --------------------------
	.section	.nv.shared._Z25selective_scan_bwd_kernelI32Selective_Scan_bwd_kernel_traitsILi64ELi16ELb1ELb1ELb1ELb0ELb0EN3c104HalfENS1_7complexIfEEEEv12SSMParamsBwd,"aw",@nobits
	.sectionflags	@""
	.align	16


//--------------------- .nv.shared._Z25selective_scan_bwd_kernelI32Selective_Scan_bwd_kernel_traitsILi64ELi16ELb1ELb1ELb1ELb0ELb1EN3c104HalfENS1_7complexIfEEEEv12SSMParamsBwd --------------------------
	.section	.nv.shared._Z25selective_scan_bwd_kernelI32Selective_Scan_bwd_kernel_traitsILi64ELi16ELb1ELb1ELb1ELb0ELb1EN3c104HalfENS1_7complexIfEEEEv12SSMParamsBwd,"aw",@nobits
	.sectionflags	@""
	.align	16


//--------------------- .nv.shared._Z25selective_scan_bwd_kernelI32Selective_Scan_bwd_kernel_traitsILi64ELi16ELb1ELb1ELb1ELb1ELb0EN3c104HalfENS1_7complexIfEEEEv12SSMParamsBwd --------------------------
	.section	.nv.shared._Z25selective_scan_bwd_kernelI32Selective_Scan_bwd_kernel_traitsILi64ELi16ELb1ELb1ELb1ELb1ELb0EN3c104HalfENS1_7complexIfEEEEv12SSMParamsBwd,"aw",@nobits
	.sectionflags	@""
	.align	16


//--------------------- .nv.shared._Z25selective_scan_bwd_kernelI32Selective_Scan_bwd_kernel_traitsILi64ELi16ELb1ELb1ELb1ELb1ELb1EN3c104HalfENS1_7complexIfEEEEv12SSMParamsBwd --------------------------
	.section	.nv.shared._Z25selective_scan_bwd_kernelI32Selective_Scan_bwd_kernel_traitsILi64ELi16ELb1ELb1ELb1ELb1ELb1EN3c104HalfENS1_7complexIfEEEEv12SSMParamsBwd,"aw",@nobits
	.sectionflags	@""
	.align	16


//--------------------- .nv.shared._Z25selective_scan_bwd_kernelI32Selective_Scan_bwd_kernel_traitsILi32ELi16ELb0ELb0ELb0ELb0ELb0EN3c104HalfENS1_7complexIfEEEEv12SSMParamsBwd --------------------------
	.section	.nv.shared._Z25selective_scan_bwd_kernelI32Selective_Scan_bwd_kernel_traitsILi32ELi16ELb0ELb0ELb0ELb0ELb0EN3c104HalfENS1_7complexIfEEEEv12SSMParamsBwd,"aw",@nobits
	.sectionflags	@""
	.align	16


//--------------------- .nv.shared._Z25selective_scan_bwd_kernelI32Selective_Scan_bwd_kernel_traitsILi32ELi16ELb0ELb0ELb0ELb0ELb1EN3c104HalfENS1_7complexIfEEEEv12SSMParamsBwd --------------------------
	.section	.nv.shared._Z25selective_scan_bwd_kernelI32Selective_Scan_bwd_kernel_traitsILi32ELi16ELb0ELb0ELb0ELb0ELb1EN3c104HalfENS1_7complexIfEEEEv12SSMParamsBwd,"aw",@nobits
	.sectionflags	@""
	.align	16


//--------------------- .nv.shared._Z25selective_scan_bwd_kernelI32Selective_Scan_bwd_kernel_traitsILi32ELi16ELb0ELb0ELb0ELb1ELb0EN3c104HalfENS1_7complexIfEEEEv12SSMParamsBwd --------------------------
	.section	.nv.shared._Z25selective_scan_bwd_kernelI32Selective_Scan_bwd_kernel_traitsILi32ELi16ELb0ELb0ELb0ELb1ELb0EN3c104HalfENS1_7complexIfEEEEv12SSMParamsBwd,"aw",@nobits
	.sectionflags	@""
	.align	16


//--------------------- .nv.shared._Z25selective_scan_bwd_kernelI32Selective_Scan_bwd_kernel_traitsILi32ELi16ELb0ELb0ELb0ELb1ELb1EN3c104HalfENS1_7complexIfEEEEv12SSMParamsBwd --------------------------
	.section	.nv.shared._Z25selective_scan_bwd_kernelI32Selective_Scan_bwd_kernel_traitsILi32ELi16ELb0ELb0ELb0ELb1ELb1EN3c104HalfENS1_7complexIfEEEEv12SSMParamsBwd,"aw",@nobits
	.sectionflags	@""
	.align	16


//--------------------- .nv.shared._Z25selective_scan_bwd_kernelI32Selective_Scan_bwd_kernel_traitsILi32ELi16ELb0ELb0ELb1ELb0ELb0EN3c104HalfENS1_7complexIfEEEEv12SSMParamsBwd --------------------------
	.section	.nv.shared._Z25selective_scan_bwd_kernelI32Selective_Scan_bwd_kernel_traitsILi32ELi16ELb0ELb0ELb1ELb0ELb0EN3c104HalfENS1_7complexIfEEEEv12SSMParamsBwd,"aw",@nobits
	.sectionflags	@""
	.align	16


//--------------------- .nv.shared._Z25selective_scan_bwd_kernelI32Selective_Scan_bwd_kernel_traitsILi32ELi16ELb0ELb0ELb1ELb0ELb1EN3c104HalfENS1_7complexIfEEEEv12SSMParamsBwd --------------------------
	.section	.nv.shared._Z25selective_scan_bwd_kernelI32Selective_Scan_bwd_kernel_traitsILi32ELi16ELb0ELb0ELb1ELb0ELb1EN3c104HalfENS1_7complexIfEEEEv12SSMParamsBwd,"aw",@nobits
	.sectionflags	@""
	.align	16


//--------------------- .nv.shared._Z25selective_scan_bwd_kernelI32Selective_Scan_bwd_kernel_traitsILi32ELi16ELb0ELb0ELb1ELb1ELb0EN3c104HalfENS1_7complexIfEEEEv12SSMParamsBwd --------------------------
	.section	.nv.shared._Z25selective_scan_bwd_kernelI32Selective_Scan_bwd_kernel_traitsILi32ELi16ELb0ELb0ELb1ELb1ELb0EN3c104HalfENS1_7complexIfEEEEv12SSMParamsBwd,"aw",@nobits
	.sectionflags	@""
	.align	16


//--------------------- .nv.shared._Z25selective_scan_bwd_kernelI32Selective_Scan_bwd_kernel_traitsILi32ELi16ELb0ELb0ELb1ELb1ELb1EN3c104HalfENS1_7complexIfEEEEv12SSMParamsBwd --------------------------
	.section	.nv.shared._Z25selective_scan_bwd_kernelI32Selective_Scan_bwd_kernel_traitsILi32ELi16ELb0ELb0ELb1ELb1ELb1EN3c104HalfENS1_7complexIfEEEEv12SSMParamsBwd,"aw",@nobits
	.sectionflags	@""
	.align	16


//--------------------- .nv.shared._Z25selective_scan_bwd_kernelI32Selective_Scan_bwd_kernel_traitsILi32ELi16ELb0ELb1ELb0ELb0ELb0EN3c104HalfENS1_7complexIfEEEEv12SSMParamsBwd --------------------------
	.section	.nv.shared._Z25selective_scan_bwd_kernelI32Selective_Scan_bwd_kernel_traitsILi32ELi16ELb0ELb1ELb0ELb0ELb0EN3c104HalfENS1_7complexIfEEEEv12SSMParamsBwd,"aw",@nobits
	.sectionflags	@""
	.align	16


//--------------------- .nv.shared._Z25selective_scan_bwd_kernelI32Selective_Scan_bwd_kernel_traitsILi32ELi16ELb0ELb1ELb0ELb0ELb1EN3c104HalfENS1_7complexIfEEEEv12SSMParamsBwd --------------------------
	.section	.nv.shared._Z25selective_scan_bwd_kernelI32Selective_Scan_bwd_kernel_traitsILi32ELi16ELb0ELb1ELb0ELb0ELb1EN3c104HalfENS1_7complexIfEEEEv12SSMParamsBwd,"aw",@nobits
	.sectionflags	@""
	.align	16


//--------------------- .nv.shared._Z25selective_scan_bwd_kernelI32Selective_Scan_bwd_kernel_traitsILi32ELi16ELb0ELb1ELb0ELb1ELb0EN3c104HalfENS1_7complexIfEEEEv12SSMParamsBwd --------------------------
	.section	.nv.shared._Z25selective_scan_bwd_kernelI32Selective_Scan_bwd_kernel_traitsILi32ELi16ELb0ELb1ELb0ELb1ELb0EN3c104HalfENS1_7complexIfEEEEv12SSMParamsBwd,"aw",@nobits
	.sectionflags	@""
	.align	16


//--------------------- .nv.shared._Z25selective_scan_bwd_kernelI32Selective_Scan_bwd_kernel_traitsILi32ELi16ELb0ELb1ELb0ELb1ELb1EN3c104HalfENS1_7complexIfEEEEv12SSMParamsBwd --------------------------
	.section	.nv.shared._Z25selective_scan_bwd_kernelI32Selective_Scan_bwd_kernel_traitsILi32ELi16ELb0ELb1ELb0ELb1ELb1EN3c104HalfENS1_7complexIfEEEEv12SSMParamsBwd,"aw",@nobits
	.sectionflags	@""
	.align	16


//--------------------- .nv.shared._Z25selective_scan_bwd_kernelI32Selective_Scan_bwd_kernel_traitsILi32ELi16ELb0ELb1ELb1ELb0ELb0EN3c104HalfENS1_7complexIfEEEEv12SSMParamsBwd --------------------------
	.section	.nv.shared._Z25selective_scan_bwd_kernelI32Selective_Scan_bwd_kernel_traitsILi32ELi16ELb0ELb1ELb1ELb0ELb0EN3c104HalfENS1_7complexIfEEEEv12SSMParamsBwd,"aw",@nobits
	.sectionflags	@""
	.align	16


//--------------------- .nv.shared._Z25selective_scan_bwd_kernelI32Selective_Scan_bwd_kernel_traitsILi32ELi16ELb0ELb1ELb1ELb0ELb1EN3c104HalfENS1_7complexIfEEEEv12SSMParamsBwd --------------------------
	.section	.nv.shared._Z25selective_scan_bwd_kernelI32Selective_Scan_bwd_kernel_traitsILi32ELi16ELb0ELb1ELb1ELb0ELb1EN3c104HalfENS1_7complexIfEEEEv12SSMParamsBwd,"aw",@nobits
	.sectionflags	@""
	.align	16


//--------------------- .nv.shared._Z25selective_scan_bwd_kernelI32Selective_Scan_bwd_kernel_traitsILi32ELi16ELb0ELb1ELb1ELb1ELb0EN3c104HalfENS1_7complexIfEEEEv12SSMParamsBwd --------------------------
	.section	.nv.shared._Z25selective_scan_bwd_kernelI32Selective_Scan_bwd_kernel_traitsILi32ELi16ELb0ELb1ELb1ELb1ELb0EN3c104HalfENS1_7complexIfEEEEv12SSMParamsBwd,"aw",@nobits
	.sectionflags	@""
	.align	16


//--------------------- .nv.shared._Z25selective_scan_bwd_kernelI32Selective_Scan_bwd_kernel_traitsILi32ELi16ELb0ELb1ELb1ELb1ELb1EN3c104HalfENS1_7complexIfEEEEv12SSMParamsBwd --------------------------
	.section	.nv.shared._Z25selective_scan_bwd_kernelI32Selective_Scan_bwd_kernel_traitsILi32ELi16ELb0ELb1ELb1ELb1ELb1EN3c104HalfENS1_7complexIfEEEEv12SSMParamsBwd,"aw",@nobits
	.sectionflags	@""
	.align	16


//--------------------- .nv.shared._Z25selective_scan_bwd_kernelI32Selective_Scan_bwd_kernel_traitsILi32ELi16ELb1ELb0ELb0ELb0ELb0EN3c104HalfENS1_7complexIfEEEEv12SSMParamsBwd --------------------------
	.section	.nv.shared._Z25selective_scan_bwd_kernelI32Selective_Scan_bwd_kernel_traitsILi32ELi16ELb1ELb0ELb0ELb0ELb0EN3c104HalfENS1_7complexIfEEEEv12SSMParamsBwd,"aw",@nobits
	.sectionflags	@""
	.align	16


//--------------------- .nv.shared._Z25selective_scan_bwd_kernelI32Selective_Scan_bwd_kernel_traitsILi32ELi16ELb1ELb0ELb0ELb0ELb1EN3c104HalfENS1_7complexIfEEEEv12SSMParamsBwd --------------------------
	.section	.nv.shared._Z25selective_scan_bwd_kernelI32Selective_Scan_bwd_kernel_traitsILi32ELi16ELb1ELb0ELb0ELb0ELb1EN3c104HalfENS1_7complexIfEEEEv12SSMParamsBwd,"aw",@nobits
	.sectionflags	@""
	.align	16


//--------------------- .nv.shared._Z25selective_scan_bwd_kernelI32Selective_Scan_bwd_kernel_traitsILi32ELi16ELb1ELb0ELb0ELb1ELb0EN3c104HalfENS1_7complexIfEEEEv12SSMParamsBwd --------------------------
	.section	.nv.shared._Z25selective_scan_bwd_kernelI32Selective_Scan_bwd_kernel_traitsILi32ELi16ELb1ELb0ELb0ELb1ELb0EN3c104HalfENS1_7complexIfEEEEv12SSMParamsBwd,"aw",@nobits
	.sectionflags	@""
	.align	16


//--------------------- .nv.shared._Z25selective_scan_bwd_kernelI32Selective_Scan_bwd_kernel_traitsILi32ELi16ELb1ELb0ELb0ELb1ELb1EN3c104HalfENS1_7complexIfEEEEv12SSMParamsBwd --------------------------
	.section	.nv.shared._Z25selective_scan_bwd_kernelI32Selective_Scan_bwd_kernel_traitsILi32ELi16ELb1ELb0ELb0ELb1ELb1EN3c104HalfENS1_7complexIfEEEEv12SSMParamsBwd,"aw",@nobits
	.sectionflags	@""
	.align	16


//--------------------- .nv.shared._Z25selective_scan_bwd_kernelI32Selective_Scan_bwd_kernel_traitsILi32ELi16ELb1ELb0ELb1ELb0ELb0EN3c104HalfENS1_7complexIfEEEEv12SSMParamsBwd --------------------------
	.section	.nv.shared._Z25selective_scan_bwd_kernelI32Selective_Scan_bwd_kernel_traitsILi32ELi16ELb1ELb0ELb1ELb0ELb0EN3c104HalfENS1_7complexIfEEEEv12SSMParamsBwd,"aw",@nobits
	.sectionflags	@""
	.align	16


//--------------------- .nv.shared._Z25selective_scan_bwd_kernelI32Selective_Scan_bwd_kernel_traitsILi32ELi16ELb1ELb0ELb1ELb0ELb1EN3c104HalfENS1_7complexIfEEEEv12SSMParamsBwd --------------------------
	.section	.nv.shared._Z25selective_scan_bwd_kernelI32Selective_Scan_bwd_kernel_traitsILi32ELi16ELb1ELb0ELb1ELb0ELb1EN3c104HalfENS1_7complexIfEEEEv12SSMParamsBwd,"aw",@nobits
	.sectionflags	@""
	.align	16


//--------------------- .nv.shared._Z25selective_scan_bwd_kernelI32Selective_Scan_bwd_kernel_traitsILi32ELi16ELb1ELb0ELb1ELb1ELb0EN3c104HalfENS1_7complexIfEEEEv12SSMParamsBwd --------------------------
	.section	.nv.shared._Z25selective_scan_bwd_kernelI32Selective_Scan_bwd_kernel_traitsILi32ELi16ELb1ELb0ELb1ELb1ELb0EN3c104HalfENS1_7complexIfEEEEv12SSMParamsBwd,"aw",@nobits
	.sectionflags	@""
	.align	16


//--------------------- .nv.shared._Z25selective_scan_bwd_kernelI32Selective_Scan_bwd_kernel_traitsILi32ELi16ELb1ELb0ELb1ELb1ELb1EN3c104HalfENS1_7complexIfEEEEv12SSMParamsBwd --------------------------
	.section	.nv.shared._Z25selective_scan_bwd_kernelI32Selective_Scan_bwd_kernel_traitsILi32ELi16ELb1ELb0ELb1ELb1ELb1EN3c104HalfENS1_7complexIfEEEEv12SSMParamsBwd,"aw",@nobits
	.sectionflags	@""
	.align	16


//--------------------- .nv.shared._Z25selective_scan_bwd_kernelI32Selective_Scan_bwd_kernel_traitsILi32ELi16ELb1ELb1ELb0ELb0ELb0EN3c104HalfENS1_7complexIfEEEEv12SSMParamsBwd --------------------------
	.section	.nv.shared._Z25selective_scan_bwd_kernelI32Selective_Scan_bwd_kernel_traitsILi32ELi16ELb1ELb1ELb0ELb0ELb0EN3c104HalfENS1_7complexIfEEEEv12SSMParamsBwd,"aw",@nobits
	.sectionflags	@""
	.align	16


//--------------------- .nv.shared._Z25selective_scan_bwd_kernelI32Selective_Scan_bwd_kernel_traitsILi32ELi16ELb1ELb1ELb0ELb0ELb1EN3c104HalfENS1_7complexIfEEEEv12SSMParamsBwd --------------------------
	.section	.nv.shared._Z25selective_scan_bwd_kernelI32Selective_Scan_bwd_kernel_traitsILi32ELi16ELb1ELb1ELb0ELb0ELb1EN3c104HalfENS1_7complexIfEEEEv12SSMParamsBwd,"aw",@nobits
	.sectionflags	@""
	.align	16


//--------------------- .nv.shared._Z25selective_scan_bwd_kernelI32Selective_Scan_bwd_kernel_traitsILi32ELi16ELb1ELb1ELb0ELb1ELb0EN3c104HalfENS1_7complexIfEEEEv12SSMParamsBwd --------------------------
	.section	.nv.shared._Z25selective_scan_bwd_kernelI32Selective_Scan_bwd_kernel_traitsILi32ELi16ELb1ELb1ELb0ELb1ELb0EN3c104HalfENS1_7complexIfEEEEv12SSMParamsBwd,"aw",@nobits
	.sectionflags	@""
	.align	16


//--------------------- .nv.shared._Z25selective_scan_bwd_kernelI32Selective_Scan_bwd_kernel_traitsILi32ELi16ELb1ELb1ELb0ELb1ELb1EN3c104HalfENS1_7complexIfEEEEv12SSMParamsBwd --------------------------
	.section	.nv.shared._Z25selective_scan_bwd_kernelI32Selective_Scan_bwd_kernel_traitsILi32ELi16ELb1ELb1ELb0ELb1ELb1EN3c104HalfENS1_7complexIfEEEEv12SSMParamsBwd,"aw",@nobits
	.sectionflags	@""
	.align	16


//--------------------- .nv.shared._Z25selective_scan_bwd_kernelI32Selective_Scan_bwd_kernel_traitsILi32ELi16ELb1ELb1ELb1ELb0ELb0EN3c104HalfENS1_7complexIfEEEEv12SSMParamsBwd --------------------------
	.section	.nv.shared._Z25selective_scan_bwd_kernelI32Selective_Scan_bwd_kernel_traitsILi32ELi16ELb1ELb1ELb1ELb0ELb0EN3c104HalfENS1_7complexIfEEEEv12SSMParamsBwd,"aw",@nobits
	.sectionflags	@""
	.align	16


//--------------------- .nv.shared._Z25selective_scan_bwd_kernelI32Selective_Scan_bwd_kernel_traitsILi32ELi16ELb1ELb1ELb1ELb0ELb1EN3c104HalfENS1_7complexIfEEEEv12SSMParamsBwd --------------------------
	.section	.nv.shared._Z25selective_scan_bwd_kernelI32Selective_Scan_bwd_kernel_traitsILi32ELi16ELb1ELb1ELb1ELb0ELb1EN3c104HalfENS1_7complexIfEEEEv12SSMParamsBwd,"aw",@nobits
	.sectionflags	@""
	.align	16


//--------------------- .nv.shared._Z25selective_scan_bwd_kernelI32Selective_Scan_bwd_kernel_traitsILi32ELi16ELb1ELb1ELb1ELb1ELb0EN3c104HalfENS1_7complexIfEEEEv12SSMParamsBwd --------------------------
	.section	.nv.shared._Z25selective_scan_bwd_kernelI32Selective_Scan_bwd_kernel_traitsILi32ELi16ELb1ELb1ELb1ELb1ELb0EN3c104HalfENS1_7complexIfEEEEv12SSMParamsBwd,"aw",@nobits
	.sectionflags	@""
	.align	16


//--------------------- .nv.shared._Z25selective_scan_bwd_kernelI32Selective_Scan_bwd_kernel_traitsILi32ELi16ELb1ELb1ELb1ELb1ELb1EN3c104HalfENS1_7complexIfEEEEv12SSMParamsBwd --------------------------
	.section	.nv.shared._Z25selective_scan_bwd_kernelI32Selective_Scan_bwd_kernel_traitsILi32ELi16ELb1ELb1ELb1ELb1ELb1EN3c104HalfENS1_7complexIfEEEEv12SSMParamsBwd,"aw",@nobits
	.sectionflags	@""
	.align	16


//--------------------- .nv.shared._Z25selective_scan_bwd_kernelI32Selective_Scan_bwd_kernel_traitsILi32ELi8ELb0ELb0ELb0ELb0ELb0EN3c104HalfENS1_7complexIfEEEEv12SSMParamsBwd --------------------------
	.section	.nv.shared._Z25selective_scan_bwd_kernelI32Selective_Scan_bwd_kernel_traitsILi32ELi8ELb0ELb0ELb0ELb0ELb0EN3c104HalfENS1_7complexIfEEEEv12SSMParamsBwd,"aw",@nobits
	.sectionflags	@""
	.align	16


//--------------------- .nv.shared._Z25selective_scan_bwd_kernelI32Selective_Scan_bwd_kernel_traitsILi32ELi8ELb0ELb0ELb0ELb0ELb1EN3c104HalfENS1_7complexIfEEEEv12SSMParamsBwd --------------------------
	.section	.nv.shared._Z25selective_scan_bwd_kernelI32Selective_Scan_bwd_kernel_traitsILi32ELi8ELb0ELb0ELb0ELb0ELb1EN3c104HalfENS1_7complexIfEEEEv12SSMParamsBwd,"aw",@nobits
	.sectionflags	@""
	.align	16


//--------------------- .nv.shared._Z25selective_scan_bwd_kernelI32Selective_Scan_bwd_kernel_traitsILi32ELi8ELb0ELb0ELb0ELb1ELb0EN3c104HalfENS1_7complexIfEEEEv12SSMParamsBwd --------------------------
	.section	.nv.shared._Z25selective_scan_bwd_kernelI32Selective_Scan_bwd_kernel_traitsILi32ELi8ELb0ELb0ELb0ELb1ELb0EN3c104HalfENS1_7complexIfEEEEv12SSMParamsBwd,"aw",@nobits
	.sectionflags	@""
	.align	16


//--------------------- .nv.shared._Z25selective_scan_bwd_kernelI32Selective_Scan_bwd_kernel_traitsILi32ELi8ELb0ELb0ELb0ELb1ELb1EN3c104HalfENS1_7complexIfEEEEv12SSMParamsBwd --------------------------
	.section	.nv.shared._Z25selective_scan_bwd_kernelI32Selective_Scan_bwd_kernel_traitsILi32ELi8ELb0ELb0ELb0ELb1ELb1EN3c104HalfENS1_7complexIfEEEEv12SSMParamsBwd,"aw",@nobits
	.sectionflags	@""
	.align	16


//--------------------- .nv.shared._Z25selective_scan_bwd_kernelI32Selective_Scan_bwd_kernel_traitsILi32ELi8ELb0ELb0ELb1ELb0ELb0EN3c104HalfENS1_7complexIfEEEEv12SSMParamsBwd --------------------------
	.section	.nv.shared._Z25selective_scan_bwd_kernelI32Selective_Scan_bwd_kernel_traitsILi32ELi8ELb0ELb0ELb1ELb0ELb0EN3c104HalfENS1_7complexIfEEEEv12SSMParamsBwd,"aw",@nobits
	.sectionflags	@""
	.align	16


//--------------------- .nv.shared._Z25selective_scan_bwd_kernelI32Selective_Scan_bwd_kernel_traitsILi32ELi8ELb0ELb0ELb1ELb0ELb1EN3c104HalfENS1_7complexIfEEEEv12SSMParamsBwd --------------------------
	.section	.nv.shared._Z25selective_scan_bwd_kernelI32Selective_Scan_bwd_kernel_traitsILi32ELi8ELb0ELb0ELb1ELb0ELb1EN3c104HalfENS1_7complexIfEEEEv12SSMParamsBwd,"aw",@nobits
	.sectionflags	@""
	.align	16


//--------------------- .nv.shared._Z25selective_scan_bwd_kernelI32Selective_Scan_bwd_kernel_traitsILi32ELi8ELb0ELb0ELb1ELb1ELb0EN3c104HalfENS1_7complexIfEEEEv12SSMParamsBwd --------------------------
	.section	.nv.shared._Z25selective_scan_bwd_kernelI32Selective_Scan_bwd_kernel_traitsILi32ELi8ELb0ELb0ELb1ELb1ELb0EN3c104HalfENS1_7complexIfEEEEv12SSMParamsBwd,"aw",@nobits
	.sectionflags	@""
	.align	16


//--------------------- .nv.shared._Z25selective_scan_bwd_kernelI32Selective_Scan_bwd_kernel_traitsILi32ELi8ELb0ELb0ELb1ELb1ELb1EN3c104HalfENS1_7complexIfEEEEv12SSMParamsBwd --------------------------
	.section	.nv.shared._Z25selective_scan_bwd_kernelI32Selective_Scan_bwd_kernel_traitsILi32ELi8ELb0ELb0ELb1ELb1ELb1EN3c104HalfENS1_7complexIfEEEEv12SSMParamsBwd,"aw",@nobits
	.sectionflags	@""
	.align	16


//--------------------- .nv.shared._Z25selective_scan_bwd_kernelI32Selective_Scan_bwd_kernel_traitsILi32ELi8ELb0ELb1ELb0ELb0ELb0EN3c104HalfENS1_7complexIfEEEEv12SSMParamsBwd --------------------------
	.section	.nv.shared._Z25selective_scan_bwd_kernelI32Selective_Scan_bwd_kernel_traitsILi32ELi8ELb0ELb1ELb0ELb0ELb0EN3c104HalfENS1_7complexIfEEEEv12SSMParamsBwd,"aw",@nobits
	.sectionflags	@""
	.align	16


//--------------------- .nv.shared._Z25selective_scan_bwd_kernelI32Selective_Scan_bwd_kernel_traitsILi32ELi8ELb0ELb1ELb0ELb0ELb1EN3c104HalfENS1_7complexIfEEEEv12SSMParamsBwd --------------------------
	.section	.nv.shared._Z25selective_scan_bwd_kernelI32Selective_Scan_bwd_kernel_traitsILi32ELi8ELb0ELb1ELb0ELb0ELb1EN3c104HalfENS1_7complexIfEEEEv12SSMParamsBwd,"aw",@nobits
	.sectionflags	@""
	.align	16


//--------------------- .nv.shared._Z25selective_scan_bwd_kernelI32Selective_Scan_bwd_kernel_traitsILi32ELi8ELb0ELb1ELb0ELb1ELb0EN3c104HalfENS1_7complexIfEEEEv12SSMParamsBwd --------------------------
	.section	.nv.shared._Z25selective_scan_bwd_kernelI32Selective_Scan_bwd_kernel_traitsILi32ELi8ELb0ELb1ELb0ELb1ELb0EN3c104HalfENS1_7complexIfEEEEv12SSMParamsBwd,"aw",@nobits
	.sectionflags	@""
	.align	16


//--------------------- .nv.shared._Z25selective_scan_bwd_kernelI32Selective_Scan_bwd_kernel_traitsILi32ELi8ELb0ELb1ELb0ELb1ELb1EN3c104HalfENS1_7complexIfEEEEv12SSMParamsBwd --------------------------
	.section	.nv.shared._Z25selective_scan_bwd_kernelI32Selective_Scan_bwd_kernel_traitsILi32ELi8ELb0ELb1ELb0ELb1ELb1EN3c104HalfENS1_7complexIfEEEEv12SSMParamsBwd,"aw",@nobits
	.sectionflags	@""
	.align	16


//--------------------- .nv.shared._Z25selective_scan_bwd_kernelI32Selective_Scan_bwd_kernel_traitsILi32ELi8ELb0ELb1ELb1ELb0ELb0EN3c104HalfENS1_7complexIfEEEEv12SSMParamsBwd --------------------------
	.section	.nv.shared._Z25selective_scan_bwd_kernelI32Selective_Scan_bwd_kernel_traitsILi32ELi8ELb0ELb1ELb1ELb0ELb0EN3c104HalfENS1_7complexIfEEEEv12SSMParamsBwd,"aw",@nobits
	.sectionflags	@""
	.align	16


//--------------------- .nv.shared._Z25selective_scan_bwd_kernelI32Selective_Scan_bwd_kernel_traitsILi32ELi8ELb0ELb1ELb1ELb0ELb1EN3c104HalfENS1_7complexIfEEEEv12SSMParamsBwd --------------------------
	.section	.nv.shared._Z25selective_scan_bwd_kernelI32Selective_Scan_bwd_kernel_traitsILi32ELi8ELb0ELb1ELb1ELb0ELb1EN3c104HalfENS1_7complexIfEEEEv12SSMParamsBwd,"aw",@nobits
	.sectionflags	@""
	.align	16


//--------------------- .nv.shared._Z25selective_scan_bwd_kernelI32Selective_Scan_bwd_kernel_traitsILi32ELi8ELb0ELb1ELb1ELb1ELb0EN3c104HalfENS1_7complexIfEEEEv12SSMParamsBwd --------------------------
	.section	.nv.shared._Z25selective_scan_bwd_kernelI32Selective_Scan_bwd_kernel_traitsILi32ELi8ELb0ELb1ELb1ELb1ELb0EN3c104HalfENS1_7complexIfEEEEv12SSMParamsBwd,"aw",@nobits
	.sectionflags	@""
	.align	16


//--------------------- .nv.shared._Z25selective_scan_bwd_kernelI32Selective_Scan_bwd_kernel_traitsILi32ELi8ELb0ELb1ELb1ELb1ELb1EN3c104HalfENS1_7complexIfEEEEv12SSMParamsBwd --------------------------
	.section	.nv.shared._Z25selective_scan_bwd_kernelI32Selective_Scan_bwd_kernel_traitsILi32ELi8ELb0ELb1ELb1ELb1ELb1EN3c104HalfENS1_7complexIfEEEEv12SSMParamsBwd,"aw",@nobits
	.sectionflags	@""
	.align	16


//--------------------- .nv.shared._Z25selective_scan_bwd_kernelI32Selective_Scan_bwd_kernel_traitsILi32ELi8ELb1ELb0ELb0ELb0ELb0EN3c104HalfENS1_7complexIfEEEEv12SSMParamsBwd --------------------------
	.section	.nv.shared._Z25selective_scan_bwd_kernelI32Selective_Scan_bwd_kernel_traitsILi32ELi8ELb1ELb0ELb0ELb0ELb0EN3c104HalfENS1_7complexIfEEEEv12SSMParamsBwd,"aw",@nobits
	.sectionflags	@""
	.align	16


//--------------------- .nv.shared._Z25selective_scan_bwd_kernelI32Selective_Scan_bwd_kernel_traitsILi32ELi8ELb1ELb0ELb0ELb0ELb1EN3c104HalfENS1_7complexIfEEEEv12SSMParamsBwd --------------------------
	.section	.nv.shared._Z25selective_scan_bwd_kernelI32Selective_Scan_bwd_kernel_traitsILi32ELi8ELb1ELb0ELb0ELb0ELb1EN3c104HalfENS1_7complexIfEEEEv12SSMParamsBwd,"aw",@nobits
	.sectionflags	@""
	.align	16


//--------------------- .nv.shared._Z25selective_scan_bwd_kernelI32Selective_Scan_bwd_kernel_traitsILi32ELi8ELb1ELb0ELb0ELb1ELb0EN3c104HalfENS1_7complexIfEEEEv12SSMParamsBwd --------------------------
	.section	.nv.shared._Z25selective_scan_bwd_kernelI32Selective_Scan_bwd_kernel_traitsILi32ELi8ELb1ELb0ELb0ELb1ELb0EN3c104HalfENS1_7complexIfEEEEv12SSMParamsBwd,"aw",@nobits
	.sectionflags	@""
	.align	16


//--------------------- .nv.shared._Z25selective_scan_bwd_kernelI32Selective_Scan_bwd_kernel_traitsILi32ELi8ELb1ELb0ELb0ELb1ELb1EN3c104HalfENS1_7complexIfEEEEv12SSMParamsBwd --------------------------
	.section	.nv.shared._Z25selective_scan_bwd_kernelI32Selective_Scan_bwd_kernel_traitsILi32ELi8ELb1ELb0ELb0ELb1ELb1EN3c104HalfENS1_7complexIfEEEEv12SSMParamsBwd,"aw",@nobits
	.sectionflags	@""
	.align	16


//--------------------- .nv.shared._Z25selective_scan_bwd_kernelI32Selective_Scan_bwd_kernel_traitsILi32ELi8ELb1ELb0ELb1ELb0ELb0EN3c104HalfENS1_7complexIfEEEEv12SSMParamsBwd --------------------------
	.section	.nv.shared._Z25selective_scan_bwd_kernelI32Selective_Scan_bwd_kernel_traitsILi32ELi8ELb1ELb0ELb1ELb0ELb0EN3c104HalfENS1_7complexIfEEEEv12SSMParamsBwd,"aw",@nobits
	.sectionflags	@""
	.align	16


//--------------------- .nv.shared._Z25selective_scan_bwd_kernelI32Selective_Scan_bwd_kernel_traitsILi32ELi8ELb1ELb0ELb1ELb0ELb1EN3c104HalfENS1_7complexIfEEEEv12SSMParamsBwd --------------------------
	.section	.nv.shared._Z25selective_scan_bwd_kernelI32Selective_Scan_bwd_kernel_traitsILi32ELi8ELb1ELb0ELb1ELb0ELb1EN3c104HalfENS1_7complexIfEEEEv12SSMParamsBwd,"aw",@nobits
	.sectionflags	@""
	.align	16


//--------------------- .nv.shared._Z25selective_scan_bwd_kernelI32Selective_Scan_bwd_kernel_traitsILi32ELi8ELb1ELb0ELb1ELb1ELb0EN3c104HalfENS1_7complexIfEEEEv12SSMParamsBwd --------------------------
	.section	.nv.shared._Z25selective_scan_bwd_kernelI32Selective_Scan_bwd_kernel_traitsILi32ELi8ELb1ELb0ELb1ELb1ELb0EN3c104HalfENS1_7complexIfEEEEv12SSMParamsBwd,"aw",@nobits
	.sectionflags	@""
	.align	16


//--------------------- .nv.shared._Z25selective_scan_bwd_kernelI32Selective_Scan_bwd_kernel_traitsILi32ELi8ELb1ELb0ELb1ELb1ELb1EN3c104HalfENS1_7complexIfEEEEv12SSMParamsBwd --------------------------
	.section	.nv.shared._Z25selective_scan_bwd_kernelI32Selective_Scan_bwd_kernel_traitsILi32ELi8ELb1ELb0ELb1ELb1ELb1EN3c104HalfENS1_7complexIfEEEEv12SSMParamsBwd,"aw",@nobits
	.sectionflags	@""
	.align	16


//--------------------- .nv.shared._Z25selective_scan_bwd_kernelI32Selective_Scan_bwd_kernel_traitsILi32ELi8ELb1ELb1ELb0ELb0ELb0EN3c104HalfENS1_7complexIfEEEEv12SSMParamsBwd --------------------------
	.section	.nv.shared._Z25selective_scan_bwd_kernelI32Selective_Scan_bwd_kernel_traitsILi32ELi8ELb1ELb1ELb0ELb0ELb0EN3c104HalfENS1_7complexIfEEEEv12SSMParamsBwd,"aw",@nobits
	.sectionflags	@""
	.align	16


//--------------------- .nv.shared._Z25selective_scan_bwd_kernelI32Selective_Scan_bwd_kernel_traitsILi32ELi8ELb1ELb1ELb0ELb0ELb1EN3c104HalfENS1_7complexIfEEEEv12SSMParamsBwd --------------------------
	.section	.nv.shared._Z25selective_scan_bwd_kernelI32Selective_Scan_bwd_kernel_traitsILi32ELi8ELb1ELb1ELb0ELb0ELb1EN3c104HalfENS1_7complexIfEEEEv12SSMParamsBwd,"aw",@nobits
	.sectionflags	@""
	.align	16


//--------------------- .nv.shared._Z25selective_scan_bwd_kernelI32Selective_Scan_bwd_kernel_traitsILi32ELi8ELb1ELb1ELb0ELb1ELb0EN3c104HalfENS1_7complexIfEEEEv12SSMParamsBwd --------------------------
	.section	.nv.shared._Z25selective_scan_bwd_kernelI32Selective_Scan_bwd_kernel_traitsILi32ELi8ELb1ELb1ELb0ELb1ELb0EN3c104HalfENS1_7complexIfEEEEv12SSMParamsBwd,"aw",@nobits
	.sectionflags	@""
	.align	16


//--------------------- .nv.shared._Z25selective_scan_bwd_kernelI32Selective_Scan_bwd_kernel_traitsILi32ELi8ELb1ELb1ELb0ELb1ELb1EN3c104HalfENS1_7complexIfEEEEv12SSMParamsBwd --------------------------
	.section	.nv.shared._Z25selective_scan_bwd_kernelI32Selective_Scan_bwd_kernel_traitsILi32ELi8ELb1ELb1ELb0ELb1ELb1EN3c104HalfENS1_7complexIfEEEEv12SSMParamsBwd,"aw",@nobits
	.sectionflags	@""
	.align	16


//--------------------- .nv.shared._Z25selective_scan_bwd_kernelI32Selective_Scan_bwd_kernel_traitsILi32ELi8ELb1ELb1ELb1ELb0ELb0EN3c104HalfENS1_7complexIfEEEEv12SSMParamsBwd --------------------------
	.section	.nv.shared._Z25selective_scan_bwd_kernelI32Selective_Scan_bwd_kernel_traitsILi32ELi8ELb1ELb1ELb1ELb0ELb0EN3c104HalfENS1_7complexIfEEEEv12SSMParamsBwd,"aw",@nobits
	.sectionflags	@""
	.align	16


//--------------------- .nv.shared._Z25selective_scan_bwd_kernelI32Selective_Scan_bwd_kernel_traitsILi32ELi8ELb1ELb1ELb1ELb0ELb1EN3c104HalfENS1_7complexIfEEEEv12SSMParamsBwd --------------------------
	.section	.nv.shared._Z25selective_scan_bwd_kernelI32Selective_Scan_bwd_kernel_traitsILi32ELi8ELb1ELb1ELb1ELb0ELb1EN3c104HalfENS1_7complexIfEEEEv12SSMParamsBwd,"aw",@nobits
	.sectionflags	@""
	.align	16


//--------------------- .nv.shared._Z25selective_scan_bwd_kernelI32Selective_Scan_bwd_kernel_traitsILi32ELi8ELb1ELb1ELb1ELb1ELb0EN3c104HalfENS1_7complexIfEEEEv12SSMParamsBwd --------------------------
	.section	.nv.shared._Z25selective_scan_bwd_kernelI32Selective_Scan_bwd_kernel_traitsILi32ELi8ELb1ELb1ELb1ELb1ELb0EN3c104HalfENS1_7complexIfEEEEv12SSMParamsBwd,"aw",@nobits
	.sectionflags	@""
	.align	16


//--------------------- .nv.shared._Z25selective_scan_bwd_kernelI32Selective_Scan_bwd_kernel_traitsILi32ELi8ELb1ELb1ELb1ELb1ELb1EN3c104HalfENS1_7complexIfEEEEv12SSMParamsBwd --------------------------
	.section	.nv.shared._Z25selective_scan_bwd_kernelI32Selective_Scan_bwd_kernel_traitsILi32ELi8ELb1ELb1ELb1ELb1ELb1EN3c104HalfENS1_7complexIfEEEEv12SSMParamsBwd,"aw",@nobits
	.sectionflags	@""
	.align	16


//--------------------- .nv.shared._Z25selective_scan_bwd_kernelI32Selective_Scan_bwd_kernel_traitsILi32ELi4ELb0ELb0ELb0ELb0ELb0EN3c104HalfENS1_7complexIfEEEEv12SSMParamsBwd --------------------------
	.section	.nv.shared._Z25selective_scan_bwd_kernelI32Selective_Scan_bwd_kernel_traitsILi32ELi4ELb0ELb0ELb0ELb0ELb0EN3c104HalfENS1_7complexIfEEEEv12SSMParamsBwd,"aw",@nobits
	.sectionflags	@""
	.align	16


//--------------------- .nv.shared._Z25selective_scan_bwd_kernelI32Selective_Scan_bwd_kernel_traitsILi32ELi4ELb0ELb0ELb0ELb0ELb1EN3c104HalfENS1_7complexIfEEEEv12SSMParamsBwd --------------------------
	.section	.nv.shared._Z25selective_scan_bwd_kernelI32Selective_Scan_bwd_kernel_traitsILi32ELi4ELb0ELb0ELb0ELb0ELb1EN3c104HalfENS1_7complexIfEEEEv12SSMParamsBwd,"aw",@nobits
	.sectionflags	@""
	.align	16


//--------------------- .nv.shared._Z25selective_scan_bwd_kernelI32Selective_Scan_bwd_kernel_traitsILi32ELi4ELb0ELb0ELb0ELb1ELb0EN3c104HalfENS1_7complexIfEEEEv12SSMParamsBwd --------------------------
	.section	.nv.shared._Z25selective_scan_bwd_kernelI32Selective_Scan_bwd_kernel_traitsILi32ELi4ELb0ELb0ELb0ELb1ELb0EN3c104HalfENS1_7complexIfEEEEv12SSMParamsBwd,"aw",@nobits
	.sectionflags	@""
	.align	16


//--------------------- .nv.shared._Z25selective_scan_bwd_kernelI32Selective_Scan_bwd_kernel_traitsILi32ELi4ELb0ELb0ELb0ELb1ELb1EN3c104HalfENS1_7complexIfEEEEv12SSMParamsBwd --------------------------
	.section	.nv.shared._Z25selective_scan_bwd_kernelI32Selective_Scan_bwd_kernel_traitsILi32ELi4ELb0ELb0ELb0ELb1ELb1EN3c104HalfENS1_7complexIfEEEEv12SSMParamsBwd,"aw",@nobits
	.sectionflags	@""
	.align	16


//--------------------- .nv.shared._Z25selective_scan_bwd_kernelI32Selective_Scan_bwd_kernel_traitsILi32ELi4ELb0ELb0ELb1ELb0ELb0EN3c104HalfENS1_7complexIfEEEEv12SSMParamsBwd --------------------------
	.section	.nv.shared._Z25selective_scan_bwd_kernelI32Selective_Scan_bwd_kernel_traitsILi32ELi4ELb0ELb0ELb1ELb0ELb0EN3c104HalfENS1_7complexIfEEEEv12SSMParamsBwd,"aw",@nobits
	.sectionflags	@""
	.align	16


//--------------------- .nv.shared._Z25selective_scan_bwd_kernelI32Selective_Scan_bwd_kernel_traitsILi32ELi4ELb0ELb0ELb1ELb0ELb1EN3c104HalfENS1_7complexIfEEEEv12SSMParamsBwd --------------------------
	.section	.nv.shared._Z25selective_scan_bwd_kernelI32Selective_Scan_bwd_kernel_traitsILi32ELi4ELb0ELb0ELb1ELb0ELb1EN3c104HalfENS1_7complexIfEEEEv12SSMParamsBwd,"aw",@nobits
	.sectionflags	@""
	.align	16


//--------------------- .nv.shared._Z25selective_scan_bwd_kernelI32Selective_Scan_bwd_kernel_traitsILi32ELi4ELb0ELb0ELb1ELb1ELb0EN3c104HalfENS1_7complexIfEEEEv12SSMParamsBwd --------------------------
	.section	.nv.shared._Z25selective_scan_bwd_kernelI32Selective_Scan_bwd_kernel_traitsILi32ELi4ELb0ELb0ELb1ELb1ELb0EN3c104HalfENS1_7complexIfEEEEv12SSMParamsBwd,"aw",@nobits
	.sectionflags	@""
	.align	16


//--------------------- .nv.shared._Z25selective_scan_bwd_kernelI32Selective_Scan_bwd_kernel_traitsILi32ELi4ELb0ELb0ELb1ELb1ELb1EN3c104HalfENS1_7complexIfEEEEv12SSMParamsBwd --------------------------
	.section	.nv.shared._Z25selective_scan_bwd_kernelI32Selective_Scan_bwd_kernel_traitsILi32ELi4ELb0ELb0ELb1ELb1ELb1EN3c104HalfENS1_7complexIfEEEEv12SSMParamsBwd,"aw",@nobits
	.sectionflags	@""
	.align	16


//--------------------- .nv.shared._Z25selective_scan_bwd_kernelI32Selective_Scan_bwd_kernel_traitsILi32ELi4ELb0ELb1ELb0ELb0ELb0EN3c104HalfENS1_7complexIfEEEEv12SSMParamsBwd --------------------------
	.section	.nv.shared._Z25selective_scan_bwd_kernelI32Selective_Scan_bwd_kernel_traitsILi32ELi4ELb0ELb1ELb0ELb0ELb0EN3c104HalfENS1_7complexIfEEEEv12SSMParamsBwd,"aw",@nobits
	.sectionflags	@""
	.align	16


//--------------------- .nv.shared._Z25selective_scan_bwd_kernelI32Selective_Scan_bwd_kernel_traitsILi32ELi4ELb0ELb1ELb0ELb0ELb1EN3c104HalfENS1_7complexIfEEEEv12SSMParamsBwd --------------------------
	.section	.nv.shared._Z25selective_scan_bwd_kernelI32Selective_Scan_bwd_kernel_traitsILi32ELi4ELb0ELb1ELb0ELb0ELb1EN3c104HalfENS1_7complexIfEEEEv12SSMParamsBwd,"aw",@nobits
	.sectionflags	@""
	.align	16


//--------------------- .nv.shared._Z25selective_scan_bwd_kernelI32Selective_Scan_bwd_kernel_traitsILi32ELi4ELb0ELb1ELb0ELb1ELb0EN3c104HalfENS1_7complexIfEEEEv12SSMParamsBwd --------------------------
	.section	.nv.shared._Z25selective_scan_bwd_kernelI32Selective_Scan_bwd_kernel_traitsILi32ELi4ELb0ELb1ELb0ELb1ELb0EN3c104HalfENS1_7complexIfEEEEv12SSMParamsBwd,"aw",@nobits
	.sectionflags	@""
	.align	16


//--------------------- .nv.shared._Z25selective_scan_bwd_kernelI32Selective_Scan_bwd_kernel_traitsILi32ELi4ELb0ELb1ELb0ELb1ELb1EN3c104HalfENS1_7complexIfEEEEv12SSMParamsBwd --------------------------
	.section	.nv.shared._Z25selective_scan_bwd_kernelI32Selective_Scan_bwd_kernel_traitsILi32ELi4ELb0ELb1ELb0ELb1ELb1EN3c104HalfENS1_7complexIfEEEEv12SSMParamsBwd,"aw",@nobits
	.sectionflags	@""
	.align	16


//--------------------- .nv.shared._Z25selective_scan_bwd_kernelI32Selective_Scan_bwd_kernel_traitsILi32ELi4ELb0ELb1ELb1ELb0ELb0EN3c104HalfENS1_7complexIfEEEEv12SSMParamsBwd --------------------------
	.section	.nv.shared._Z25selective_scan_bwd_kernelI32Selective_Scan_bwd_kernel_traitsILi32ELi4ELb0ELb1ELb1ELb0ELb0EN3c104HalfENS1_7complexIfEEEEv12SSMParamsBwd,"aw",@nobits
	.sectionflags	@""
	.align	16


//--------------------- .nv.shared._Z25selective_scan_bwd_kernelI32Selective_Scan_bwd_kernel_traitsILi32ELi4ELb0ELb1ELb1ELb0ELb1EN3c104HalfENS1_7complexIfEEEEv12SSMParamsBwd --------------------------
	.section	.nv.shared._Z25selective_scan_bwd_kernelI32Selective_Scan_bwd_kernel_traitsILi32ELi4ELb0ELb1ELb1ELb0ELb1EN3c104HalfENS1_7complexIfEEEEv12SSMParamsBwd,"aw",@nobits
	.sectionflags	@""
	.align	16


//--------------------- .nv.shared._Z25selective_scan_bwd_kernelI32Selective_Scan_bwd_kernel_traitsILi32ELi4ELb0ELb1ELb1ELb1ELb0EN3c104HalfENS1_7complexIfEEEEv12SSMParamsBwd --------------------------
	.section	.nv.shared._Z25selective_scan_bwd_kernelI32Selective_Scan_bwd_kernel_traitsILi32ELi4ELb0ELb1ELb1ELb1ELb0EN3c104HalfENS1_7complexIfEEEEv12SSMParamsBwd,"aw",@nobits
	.sectionflags	@""
	.align	16


//--------------------- .nv.shared._Z25selective_scan_bwd_kernelI32Selective_Scan_bwd_kernel_traitsILi32ELi4ELb0ELb1ELb1ELb1ELb1EN3c104HalfENS1_7complexIfEEEEv12SSMParamsBwd --------------------------
	.section	.nv.shared._Z25selective_scan_bwd_kernelI32Selective_Scan_bwd_kernel_traitsILi32ELi4ELb0ELb1ELb1ELb1ELb1EN3c104HalfENS1_7complexIfEEEEv12SSMParamsBwd,"aw",@nobits
	.sectionflags	@""
	.align	16


//--------------------- .nv.shared._Z25selective_scan_bwd_kernelI32Selective_Scan_bwd_kernel_traitsILi32ELi4ELb1ELb0ELb0ELb0ELb0EN3c104HalfENS1_7complexIfEEEEv12SSMParamsBwd --------------------------
	.section	.nv.shared._Z25selective_scan_bwd_kernelI32Selective_Scan_bwd_kernel_traitsILi32ELi4ELb1ELb0ELb0ELb0ELb0EN3c104HalfENS1_7complexIfEEEEv12SSMParamsBwd,"aw",@nobits
	.sectionflags	@""
	.align	16


//--------------------- .nv.shared._Z25selective_scan_bwd_kernelI32Selective_Scan_bwd_kernel_traitsILi32ELi4ELb1ELb0ELb0ELb0ELb1EN3c104HalfENS1_7complexIfEEEEv12SSMParamsBwd --------------------------
	.section	.nv.shared._Z25selective_scan_bwd_kernelI32Selective_Scan_bwd_kernel_traitsILi32ELi4ELb1ELb0ELb0ELb0ELb1EN3c104HalfENS1_7complexIfEEEEv12SSMParamsBwd,"aw",@nobits
	.sectionflags	@""
	.align	16


//--------------------- .nv.shared._Z25selective_scan_bwd_kernelI32Selective_Scan_bwd_kernel_traitsILi32ELi4ELb1ELb0ELb0ELb1ELb0EN3c104HalfENS1_7complexIfEEEEv12SSMParamsBwd --------------------------
	.section	.nv.shared._Z25selective_scan_bwd_kernelI32Selective_Scan_bwd_kernel_traitsILi32ELi4ELb1ELb0ELb0ELb1ELb0EN3c104HalfENS1_7complexIfEEEEv12SSMParamsBwd,"aw",@nobits
	.sectionflags	@""
	.align	16


//--------------------- .nv.shared._Z25selective_scan_bwd_kernelI32Selective_Scan_bwd_kernel_traitsILi32ELi4ELb1ELb0ELb0ELb1ELb1EN3c104HalfENS1_7complexIfEEEEv12SSMParamsBwd --------------------------
	.section	.nv.shared._Z25selective_scan_bwd_kernelI32Selective_Scan_bwd_kernel_traitsILi32ELi4ELb1ELb0ELb0ELb1ELb1EN3c104HalfENS1_7complexIfEEEEv12SSMParamsBwd,"aw",@nobits
	.sectionflags	@""
	.align	16


//--------------------- .nv.shared._Z25selective_scan_bwd_kernelI32Selective_Scan_bwd_kernel_traitsILi32ELi4ELb1ELb0ELb1ELb0ELb0EN3c104HalfENS1_7complexIfEEEEv12SSMParamsBwd --------------------------
	.section	.nv.shared._Z25selective_scan_bwd_kernelI32Selective_Scan_bwd_kernel_traitsILi32ELi4ELb1ELb0ELb1ELb0ELb0EN3c104HalfENS1_7complexIfEEEEv12SSMParamsBwd,"aw",@nobits
	.sectionflags	@""
	.align	16


//--------------------- .nv.shared._Z25selective_scan_bwd_kernelI32Selective_Scan_bwd_kernel_traitsILi32ELi4ELb1ELb0ELb1ELb0ELb1EN3c104HalfENS1_7complexIfEEEEv12SSMParamsBwd --------------------------
	.section	.nv.shared._Z25selective_scan_bwd_kernelI32Selective_Scan_bwd_kernel_traitsILi32ELi4ELb1ELb0ELb1ELb0ELb1EN3c104HalfENS1_7complexIfEEEEv12SSMParamsBwd,"aw",@nobits
	.sectionflags	@""
	.align	16


//--------------------- .nv.shared._Z25selective_scan_bwd_kernelI32Selective_Scan_bwd_kernel_traitsILi32ELi4ELb1ELb0ELb1ELb1ELb0EN3c104HalfENS1_7complexIfEEEEv12SSMParamsBwd --------------------------
	.section	.nv.shared._Z25selective_scan_bwd_kernelI32Selective_Scan_bwd_kernel_traitsILi32ELi4ELb1ELb0ELb1ELb1ELb0EN3c104HalfENS1_7complexIfEEEEv12SSMParamsBwd,"aw",@nobits
	.sectionflags	@""
	.align	16


//--------------------- .nv.shared._Z25selective_scan_bwd_kernelI32Selective_Scan_bwd_kernel_traitsILi32ELi4ELb1ELb0ELb1ELb1ELb1EN3c104HalfENS1_7complexIfEEEEv12SSMParamsBwd --------------------------
	.section	.nv.shared._Z25selective_scan_bwd_kernelI32Selective_Scan_bwd_kernel_traitsILi32ELi4ELb1ELb0ELb1ELb1ELb1EN3c104HalfENS1_7complexIfEEEEv12SSMParamsBwd,"aw",@nobits
	.sectionflags	@""
	.align	16


//--------------------- .nv.shared._Z25selective_scan_bwd_kernelI32Selective_Scan_bwd_kernel_traitsILi32ELi4ELb1ELb1ELb0ELb0ELb0EN3c104HalfENS1_7complexIfEEEEv12SSMParamsBwd --------------------------
	.section	.nv.shared._Z25selective_scan_bwd_kernelI32Selective_Scan_bwd_kernel_traitsILi32ELi4ELb1ELb1ELb0ELb0ELb0EN3c104HalfENS1_7complexIfEEEEv12SSMParamsBwd,"aw",@nobits
	.sectionflags	@""
	.align	16


//--------------------- .nv.shared._Z25selective_scan_bwd_kernelI32Selective_Scan_bwd_kernel_traitsILi32ELi4ELb1ELb1ELb0ELb0ELb1EN3c104HalfENS1_7complexIfEEEEv12SSMParamsBwd --------------------------
	.section	.nv.shared._Z25selective_scan_bwd_kernelI32Selective_Scan_bwd_kernel_traitsILi32ELi4ELb1ELb1ELb0ELb0ELb1EN3c104HalfENS1_7complexIfEEEEv12SSMParamsBwd,"aw",@nobits
	.sectionflags	@""
	.align	16


//--------------------- .nv.shared._Z25selective_scan_bwd_kernelI32Selective_Scan_bwd_kernel_traitsILi32ELi4ELb1ELb1ELb0ELb1ELb0EN3c104HalfENS1_7complexIfEEEEv12SSMParamsBwd --------------------------
	.section	.nv.shared._Z25selective_scan_bwd_kernelI32Selective_Scan_bwd_kernel_traitsILi32ELi4ELb1ELb1ELb0ELb1ELb0EN3c104HalfENS1_7complexIfEEEEv12SSMParamsBwd,"aw",@nobits
	.sectionflags	@""
	.align	16


//--------------------- .nv.shared._Z25selective_scan_bwd_kernelI32Selective_Scan_bwd_kernel_traitsILi32ELi4ELb1ELb1ELb0ELb1ELb1EN3c104HalfENS1_7complexIfEEEEv12SSMParamsBwd --------------------------
	.section	.nv.shared._Z25selective_scan_bwd_kernelI32Selective_Scan_bwd_kernel_traitsILi32ELi4ELb1ELb1ELb0ELb1ELb1EN3c104HalfENS1_7complexIfEEEEv12SSMParamsBwd,"aw",@nobits
	.sectionflags	@""
	.align	16


//--------------------- .nv.shared._Z25selective_scan_bwd_kernelI32Selective_Scan_bwd_kernel_traitsILi32ELi4ELb1ELb1ELb1ELb0ELb0EN3c104HalfENS1_7complexIfEEEEv12SSMParamsBwd --------------------------
	.section	.nv.shared._Z25selective_scan_bwd_kernelI32Selective_Scan_bwd_kernel_traitsILi32ELi4ELb1ELb1ELb1ELb0ELb0EN3c104HalfENS1_7complexIfEEEEv12SSMParamsBwd,"aw",@nobits
	.sectionflags	@""
	.align	16


//--------------------- .nv.shared._Z25selective_scan_bwd_kernelI32Selective_Scan_bwd_kernel_traitsILi32ELi4ELb1ELb1ELb1ELb0ELb1EN3c104HalfENS1_7complexIfEEEEv12SSMParamsBwd --------------------------
	.section	.nv.shared._Z25selective_scan_bwd_kernelI32Selective_Scan_bwd_kernel_traitsILi32ELi4ELb1ELb1ELb1ELb0ELb1EN3c104HalfENS1_7complexIfEEEEv12SSMParamsBwd,"aw",@nobits
	.sectionflags	@""
	.align	16


//--------------------- .nv.shared._Z25selective_scan_bwd_kernelI32Selective_Scan_bwd_kernel_traitsILi32ELi4ELb1ELb1ELb1ELb1ELb0EN3c104HalfENS1_7complexIfEEEEv12SSMParamsBwd --------------------------
	.section	.nv.shared._Z25selective_scan_bwd_kernelI32Selective_Scan_bwd_kernel_traitsILi32ELi4ELb1ELb1ELb1ELb1ELb0EN3c104HalfENS1_7complexIfEEEEv12SSMParamsBwd,"aw",@nobits
	.sectionflags	@""
	.align	16


//--------------------- .nv.shared._Z25selective_scan_bwd_kernelI32Selective_Scan_bwd_kernel_traitsILi32ELi4ELb1ELb1ELb1ELb1ELb1EN3c104HalfENS1_7complexIfEEEEv12SSMParamsBwd --------------------------
	.section	.nv.shared._Z25selective_scan_bwd_kernelI32Selective_Scan_bwd_kernel_traitsILi32ELi4ELb1ELb1ELb1ELb1ELb1EN3c104HalfENS1_7complexIfEEEEv12SSMParamsBwd,"aw",@nobits
	.sectionflags	@""
	.align	16
